	.target	sm_100a

	.elftype	@"ET_EXEC"


//--------------------- .note.nv.tkinfo           --------------------------
	.section	.note.nv.tkinfo,"",@"SHT_NOTE"
	.sectionflags	@"SHF_NOTE_NV_TKINFO"
	.tkinfo
        /*0018*/ 	.word	0x00000002
        /*0030*/ 	.string	""
        /*0030*/ 	.string	"ptxas"
        /*0030*/ 	.string	"Cuda compilation tools, release 13.0, V13.0.88"
        /*0030*/ 	.string	"Build cuda_13.0.r13.0/compiler.36424714_0"
        /*0030*/ 	.string	"-arch sm_100a -m 64 "



//--------------------- .note.nv.cuinfo           --------------------------
	.section	.note.nv.cuinfo,"",@"SHT_NOTE"
	.sectionflags	@"SHF_NOTE_NV_CUINFO"
        /*0018*/ 	.short	0x0002
        /*001a*/ 	.short	0x0064
        /*001c*/ 	.short	0x0082
	.zero		2


//--------------------- .nv.info                  --------------------------
	.section	.nv.info,"",@"SHT_CUDA_INFO"
	.align	4


	//----- nvinfo : EIATTR_REGCOUNT
	.align		4
        /*0000*/ 	.byte	0x04, 0x2f
        /*0002*/ 	.short	(.L_1 - .L_0)
	.align		4
.L_0:
        /*0004*/ 	.word	index@(_ZN18transformer_engine6detail38cast_transpose_fused_kernel_notalignedILb1ELb0ELb0EfNS_16CTDBiasDActParamIffffEELi2ELi2ENS_5EmptyELPFffRKS4_E0EEEvT3_mmm)
        /*0008*/ 	.word	0x00000028


	//----- nvinfo : EIATTR_FRAME_SIZE
	.align		4
.L_1:
        /*000c*/ 	.byte	0x04, 0x11
        /*000e*/ 	.short	(.L_3 - .L_2)
	.align		4
.L_2:
        /*0010*/ 	.word	index@($__internal_779_$__cuda_sm20_rcp_rn_f32_slowpath)
        /*0014*/ 	.word	0x00000000


	//----- nvinfo : EIATTR_FRAME_SIZE
	.align		4
.L_3:
        /*0018*/ 	.byte	0x04, 0x11
        /*001a*/ 	.short	(.L_5 - .L_4)
	.align		4
.L_4:
        /*001c*/ 	.word	index@($__internal_778_$__cuda_sm20_div_u64)
        /*0020*/ 	.word	0x00000000


	//----- nvinfo : EIATTR_FRAME_SIZE
	.align		4
.L_5:
        /*0024*/ 	.byte	0x04, 0x11
        /*0026*/ 	.short	(.L_7 - .L_6)
	.align		4
.L_6:
        /*0028*/ 	.word	index@(_ZN18transformer_engine6detail38cast_transpose_fused_kernel_notalignedILb1ELb0ELb0EfNS_16CTDBiasDActParamIffffEELi2ELi2ENS_5EmptyELPFffRKS4_E0EEEvT3_mmm)
        /*002c*/ 	.word	0x00000000


	//----- nvinfo : EIATTR_REGCOUNT
	.align		4
.L_7:
        /*0030*/ 	.byte	0x04, 0x2f
        /*0032*/ 	.short	(.L_9 - .L_8)
	.align		4
.L_8:
        /*0034*/ 	.word	index@(_ZN18transformer_engine6detail19reduce_dbias_kernelILi2EffEEvPT1_PKT0_ii)
        /*0038*/ 	.word	0x00000020


	//----- nvinfo : EIATTR_FRAME_SIZE
	.align		4
.L_9:
        /*003c*/ 	.byte	0x04, 0x11
        /*003e*/ 	.short	(.L_11 - .L_10)
	.align		4
.L_10:
        /*0040*/ 	.word	index@(_ZN18transformer_engine6detail19reduce_dbias_kernelILi2EffEEvPT1_PKT0_ii)
        /*0044*/ 	.word	0x00000000


	//----- nvinfo : EIATTR_REGCOUNT
	.align		4
.L_11:
        /*0048*/ 	.byte	0x04, 0x2f
        /*004a*/ 	.short	(.L_13 - .L_12)
	.align		4
.L_12:
        /*004c*/ 	.word	index@(_ZN18transformer_engine6detail38cast_transpose_fused_kernel_notalignedILb1ELb0ELb0EfNS_16CTDBiasDActParamIff6__halffEELi2ELi4ENS_5EmptyELPFffRKS5_E0EEEvT3_mmm)
        /*0050*/ 	.word	0x00000036


	//----- nvinfo : EIATTR_FRAME_SIZE
	.align		4
.L_13:
        /*0054*/ 	.byte	0x04, 0x11
        /*0056*/ 	.short	(.L_15 - .L_14)
	.align		4
.L_14:
        /*0058*/ 	.word	index@($__internal_777_$__cuda_sm20_rcp_rn_f32_slowpath)
        /*005c*/ 	.word	0x00000000


	//----- nvinfo : EIATTR_FRAME_SIZE
	.align		4
.L_15:
        /*0060*/ 	.byte	0x04, 0x11
        /*0062*/ 	.short	(.L_17 - .L_16)
	.align		4
.L_16:
        /*0064*/ 	.word	index@($__internal_776_$__cuda_sm20_div_u64)
        /*0068*/ 	.word	0x00000000


	//----- nvinfo : EIATTR_FRAME_SIZE
	.align		4
.L_17:
        /*006c*/ 	.byte	0x04, 0x11
        /*006e*/ 	.short	(.L_19 - .L_18)
	.align		4
.L_18:
        /*0070*/ 	.word	index@(_ZN18transformer_engine6detail38cast_transpose_fused_kernel_notalignedILb1ELb0ELb0EfNS_16CTDBiasDActParamIff6__halffEELi2ELi4ENS_5EmptyELPFffRKS5_E0EEEvT3_mmm)
        /*0074*/ 	.word	0x00000000


	//----- nvinfo : EIATTR_REGCOUNT
	.align		4
.L_19:
        /*0078*/ 	.byte	0x04, 0x2f
        /*007a*/ 	.short	(.L_21 - .L_20)
	.align		4
.L_20:
        /*007c*/ 	.word	index@(_ZN18transformer_engine6detail38cast_transpose_fused_kernel_notalignedILb1ELb0ELb0EfNS_16CTDBiasDActParamIff13__nv_bfloat16fEELi2ELi4ENS_5EmptyELPFffRKS5_E0EEEvT3_mmm)
        /*0080*/ 	.word	0x00000036


	//----- nvinfo : EIATTR_FRAME_SIZE
	.align		4
.L_21:
        /*0084*/ 	.byte	0x04, 0x11
        /*0086*/ 	.short	(.L_23 - .L_22)
	.align		4
.L_22:
        /*0088*/ 	.word	index@($__internal_775_$__cuda_sm20_rcp_rn_f32_slowpath)
        /*008c*/ 	.word	0x00000000


	//----- nvinfo : EIATTR_FRAME_SIZE
	.align		4
.L_23:
        /*0090*/ 	.byte	0x04, 0x11
        /*0092*/ 	.short	(.L_25 - .L_24)
	.align		4
.L_24:
        /*0094*/ 	.word	index@($__internal_774_$__cuda_sm20_div_u64)
        /*0098*/ 	.word	0x00000000


	//----- nvinfo : EIATTR_FRAME_SIZE
	.align		4
.L_25:
        /*009c*/ 	.byte	0x04, 0x11
        /*009e*/ 	.short	(.L_27 - .L_26)
	.align		4
.L_26:
        /*00a0*/ 	.word	index@(_ZN18transformer_engine6detail38cast_transpose_fused_kernel_notalignedILb1ELb0ELb0EfNS_16CTDBiasDActParamIff13__nv_bfloat16fEELi2ELi4ENS_5EmptyELPFffRKS5_E0EEEvT3_mmm)
        /*00a4*/ 	.word	0x00000000


	//----- nvinfo : EIATTR_REGCOUNT
	.align		4
.L_27:
        /*00a8*/ 	.byte	0x04, 0x2f
        /*00aa*/ 	.short	(.L_29 - .L_28)
	.align		4
.L_28:
        /*00ac*/ 	.word	index@(_ZN18transformer_engine6detail38cast_transpose_fused_kernel_notalignedILb1ELb0ELb0EfNS_16CTDBiasDActParamIff13__nv_fp8_e5m2fEELi2ELi8ENS_5EmptyELPFffRKS5_E0EEEvT3_mmm)
        /*00b0*/ 	.word	0x00000048


	//----- nvinfo : EIATTR_FRAME_SIZE
	.align		4
.L_29:
        /*00b4*/ 	.byte	0x04, 0x11
        /*00b6*/ 	.short	(.L_31 - .L_30)
	.align		4
.L_30:
        /*00b8*/ 	.word	index@($__internal_773_$__cuda_sm20_rcp_rn_f32_slowpath)
        /*00bc*/ 	.word	0x00000000


	//----- nvinfo : EIATTR_FRAME_SIZE
	.align		4
.L_31:
        /*00c0*/ 	.byte	0x04, 0x11
        /*00c2*/ 	.short	(.L_33 - .L_32)
	.align		4
.L_32:
        /*00c4*/ 	.word	index@($__internal_772_$__cuda_sm20_div_u64)
        /*00c8*/ 	.word	0x00000000


	//----- nvinfo : EIATTR_FRAME_SIZE
	.align		4
.L_33:
        /*00cc*/ 	.byte	0x04, 0x11
        /*00ce*/ 	.short	(.L_35 - .L_34)
	.align		4
.L_34:
        /*00d0*/ 	.word	index@(_ZN18transformer_engine6detail38cast_transpose_fused_kernel_notalignedILb1ELb0ELb0EfNS_16CTDBiasDActParamIff13__nv_fp8_e5m2fEELi2ELi8ENS_5EmptyELPFffRKS5_E0EEEvT3_mmm)
        /*00d4*/ 	.word	0x00000000


	//----- nvinfo : EIATTR_REGCOUNT
	.align		4
.L_35:
        /*00d8*/ 	.byte	0x04, 0x2f
        /*00da*/ 	.short	(.L_37 - .L_36)
	.align		4
.L_36:
        /*00dc*/ 	.word	index@(_ZN18transformer_engine6detail38cast_transpose_fused_kernel_notalignedILb1ELb0ELb0EfNS_16CTDBiasDActParamIff13__nv_fp8_e4m3fEELi2ELi8ENS_5EmptyELPFffRKS5_E0EEEvT3_mmm)
        /*00e0*/ 	.word	0x00000048


	//----- nvinfo : EIATTR_FRAME_SIZE
	.align		4
.L_37:
        /*00e4*/ 	.byte	0x04, 0x11
        /*00e6*/ 	.short	(.L_39 - .L_38)
	.align		4
.L_38:
        /*00e8*/ 	.word	index@($__internal_771_$__cuda_sm20_rcp_rn_f32_slowpath)
        /*00ec*/ 	.word	0x00000000


	//----- nvinfo : EIATTR_FRAME_SIZE
	.align		4
.L_39:
        /*00f0*/ 	.byte	0x04, 0x11
        /*00f2*/ 	.short	(.L_41 - .L_40)
	.align		4
.L_40:
        /*00f4*/ 	.word	index@($__internal_770_$__cuda_sm20_div_u64)
        /*00f8*/ 	.word	0x00000000


	//----- nvinfo : EIATTR_FRAME_SIZE
	.align		4
.L_41:
        /*00fc*/ 	.byte	0x04, 0x11
        /*00fe*/ 	.short	(.L_43 - .L_42)
	.align		4
.L_42:
        /*0100*/ 	.word	index@(_ZN18transformer_engine6detail38cast_transpose_fused_kernel_notalignedILb1ELb0ELb0EfNS_16CTDBiasDActParamIff13__nv_fp8_e4m3fEELi2ELi8ENS_5EmptyELPFffRKS5_E0EEEvT3_mmm)
        /*0104*/ 	.word	0x00000000


	//----- nvinfo : EIATTR_REGCOUNT
	.align		4
.L_43:
        /*0108*/ 	.byte	0x04, 0x2f
        /*010a*/ 	.short	(.L_45 - .L_44)
	.align		4
.L_44:
        /*010c*/ 	.word	index@(_ZN18transformer_engine6detail38cast_transpose_fused_kernel_notalignedILb1ELb0ELb0EfNS_16CTDBiasDActParamI6__halfS3_ffEELi4ELi2ENS_5EmptyELPFffRKS5_E0EEEvT3_mmm)
        /*0110*/ 	.word	0x0000003e


	//----- nvinfo : EIATTR_FRAME_SIZE
	.align		4
.L_45:
        /*0114*/ 	.byte	0x04, 0x11
        /*0116*/ 	.short	(.L_47 - .L_46)
	.align		4
.L_46:
        /*0118*/ 	.word	index@($__internal_769_$__cuda_sm20_rcp_rn_f32_slowpath)
        /*011c*/ 	.word	0x00000000


	//----- nvinfo : EIATTR_FRAME_SIZE
	.align		4
.L_47:
        /*0120*/ 	.byte	0x04, 0x11
        /*0122*/ 	.short	(.L_49 - .L_48)
	.align		4
.L_48:
        /*0124*/ 	.word	index@($__internal_768_$__cuda_sm20_div_u64)
        /*0128*/ 	.word	0x00000000


	//----- nvinfo : EIATTR_FRAME_SIZE
	.align		4
.L_49:
        /*012c*/ 	.byte	0x04, 0x11
        /*012e*/ 	.short	(.L_51 - .L_50)
	.align		4
.L_50:
        /*0130*/ 	.word	index@(_ZN18transformer_engine6detail38cast_transpose_fused_kernel_notalignedILb1ELb0ELb0EfNS_16CTDBiasDActParamI6__halfS3_ffEELi4ELi2ENS_5EmptyELPFffRKS5_E0EEEvT3_mmm)
        /*0134*/ 	.word	0x00000000


	//----- nvinfo : EIATTR_REGCOUNT
	.align		4
.L_51:
        /*0138*/ 	.byte	0x04, 0x2f
        /*013a*/ 	.short	(.L_53 - .L_52)
	.align		4
.L_52:
        /*013c*/ 	.word	index@(_ZN18transformer_engine6detail19reduce_dbias_kernelILi4Ef6__halfEEvPT1_PKT0_ii)
        /*0140*/ 	.word	0x00000020


	//----- nvinfo : EIATTR_FRAME_SIZE
	.align		4
.L_53:
        /*0144*/ 	.byte	0x04, 0x11
        /*0146*/ 	.short	(.L_55 - .L_54)
	.align		4
.L_54:
        /*0148*/ 	.word	index@(_ZN18transformer_engine6detail19reduce_dbias_kernelILi4Ef6__halfEEvPT1_PKT0_ii)
        /*014c*/ 	.word	0x00000000


	//----- nvinfo : EIATTR_REGCOUNT
	.align		4
.L_55:
        /*0150*/ 	.byte	0x04, 0x2f
        /*0152*/ 	.short	(.L_57 - .L_56)
	.align		4
.L_56:
        /*0154*/ 	.word	index@(_ZN18transformer_engine6detail38cast_transpose_fused_kernel_notalignedILb1ELb0ELb0EfNS_16CTDBiasDActParamI6__halfS3_S3_fEELi4ELi4ENS_5EmptyELPFffRKS5_E0EEEvT3_mmm)
        /*0158*/ 	.word	0x0000004e


	//----- nvinfo : EIATTR_FRAME_SIZE
	.align		4
.L_57:
        /*015c*/ 	.byte	0x04, 0x11
        /*015e*/ 	.short	(.L_59 - .L_58)
	.align		4
.L_58:
        /*0160*/ 	.word	index@($__internal_767_$__cuda_sm20_rcp_rn_f32_slowpath)
        /*0164*/ 	.word	0x00000000


	//----- nvinfo : EIATTR_FRAME_SIZE
	.align		4
.L_59:
        /*0168*/ 	.byte	0x04, 0x11
        /*016a*/ 	.short	(.L_61 - .L_60)
	.align		4
.L_60:
        /*016c*/ 	.word	index@($__internal_766_$__cuda_sm20_div_u64)
        /*0170*/ 	.word	0x00000000


	//----- nvinfo : EIATTR_FRAME_SIZE
	.align		4
.L_61:
        /*0174*/ 	.byte	0x04, 0x11
        /*0176*/ 	.short	(.L_63 - .L_62)
	.align		4
.L_62:
        /*0178*/ 	.word	index@(_ZN18transformer_engine6detail38cast_transpose_fused_kernel_notalignedILb1ELb0ELb0EfNS_16CTDBiasDActParamI6__halfS3_S3_fEELi4ELi4ENS_5EmptyELPFffRKS5_E0EEEvT3_mmm)
        /*017c*/ 	.word	0x00000000


	//----- nvinfo : EIATTR_REGCOUNT
	.align		4
.L_63:
        /*0180*/ 	.byte	0x04, 0x2f
        /*0182*/ 	.short	(.L_65 - .L_64)
	.align		4
.L_64:
        /*0184*/ 	.word	index@(_ZN18transformer_engine6detail38cast_transpose_fused_kernel_notalignedILb1ELb0ELb0EfNS_16CTDBiasDActParamI6__halfS3_13__nv_bfloat16fEELi4ELi4ENS_5EmptyELPFffRKS6_E0EEEvT3_mmm)
        /*0188*/ 	.word	0x0000004e


	//----- nvinfo : EIATTR_FRAME_SIZE
	.align		4
.L_65:
        /*018c*/ 	.byte	0x04, 0x11
        /*018e*/ 	.short	(.L_67 - .L_66)
	.align		4
.L_66:
        /*0190*/ 	.word	index@($__internal_765_$__cuda_sm20_rcp_rn_f32_slowpath)
        /*0194*/ 	.word	0x00000000


	//----- nvinfo : EIATTR_FRAME_SIZE
	.align		4
.L_67:
        /*0198*/ 	.byte	0x04, 0x11
        /*019a*/ 	.short	(.L_69 - .L_68)
	.align		4
.L_68:
        /*019c*/ 	.word	index@($__internal_764_$__cuda_sm20_div_u64)
        /*01a0*/ 	.word	0x00000000


	//----- nvinfo : EIATTR_FRAME_SIZE
	.align		4
.L_69:
        /*01a4*/ 	.byte	0x04, 0x11
        /*01a6*/ 	.short	(.L_71 - .L_70)
	.align		4
.L_70:
        /*01a8*/ 	.word	index@(_ZN18transformer_engine6detail38cast_transpose_fused_kernel_notalignedILb1ELb0ELb0EfNS_16CTDBiasDActParamI6__halfS3_13__nv_bfloat16fEELi4ELi4ENS_5EmptyELPFffRKS6_E0EEEvT3_mmm)
        /*01ac*/ 	.word	0x00000000


	//----- nvinfo : EIATTR_REGCOUNT
	.align		4
.L_71:
        /*01b0*/ 	.byte	0x04, 0x2f
        /*01b2*/ 	.short	(.L_73 - .L_72)
	.align		4
.L_72:
        /*01b4*/ 	.word	index@(_ZN18transformer_engine6detail38cast_transpose_fused_kernel_notalignedILb1ELb0ELb0EfNS_16CTDBiasDActParamI6__halfS3_13__nv_fp8_e5m2fEELi4ELi8ENS_5EmptyELPFffRKS6_E0EEEvT3_mmm)
        /*01b8*/ 	.word	0x00000080


	//----- nvinfo : EIATTR_FRAME_SIZE
	.align		4
.L_73:
        /*01bc*/ 	.byte	0x04, 0x11
        /*01be*/ 	.short	(.L_75 - .L_74)
	.align		4
.L_74:
        /*01c0*/ 	.word	index@($__internal_763_$__cuda_sm20_rcp_rn_f32_slowpath)
        /*01c4*/ 	.word	0x00000000


	//----- nvinfo : EIATTR_FRAME_SIZE
	.align		4
.L_75:
        /*01c8*/ 	.byte	0x04, 0x11
        /*01ca*/ 	.short	(.L_77 - .L_76)
	.align		4
.L_76:
        /*01cc*/ 	.word	index@($__internal_762_$__cuda_sm20_div_u64)
        /*01d0*/ 	.word	0x00000000


	//----- nvinfo : EIATTR_FRAME_SIZE
	.align		4
.L_77:
        /*01d4*/ 	.byte	0x04, 0x11
        /*01d6*/ 	.short	(.L_79 - .L_78)
	.align		4
.L_78:
        /*01d8*/ 	.word	index@(_ZN18transformer_engine6detail38cast_transpose_fused_kernel_notalignedILb1ELb0ELb0EfNS_16CTDBiasDActParamI6__halfS3_13__nv_fp8_e5m2fEELi4ELi8ENS_5EmptyELPFffRKS6_E0EEEvT3_mmm)
        /*01dc*/ 	.word	0x00000000


	//----- nvinfo : EIATTR_REGCOUNT
	.align		4
.L_79:
        /*01e0*/ 	.byte	0x04, 0x2f
        /*01e2*/ 	.short	(.L_81 - .L_80)
	.align		4
.L_80:
        /*01e4*/ 	.word	index@(_ZN18transformer_engine6detail38cast_transpose_fused_kernel_notalignedILb1ELb0ELb0EfNS_16CTDBiasDActParamI6__halfS3_13__nv_fp8_e4m3fEELi4ELi8ENS_5EmptyELPFffRKS6_E0EEEvT3_mmm)
        /*01e8*/ 	.word	0x00000080


	//----- nvinfo : EIATTR_FRAME_SIZE
	.align		4
.L_81:
        /*01ec*/ 	.byte	0x04, 0x11
        /*01ee*/ 	.short	(.L_83 - .L_82)
	.align		4
.L_82:
        /*01f0*/ 	.word	index@($__internal_761_$__cuda_sm20_rcp_rn_f32_slowpath)
        /*01f4*/ 	.word	0x00000000


	//----- nvinfo : EIATTR_FRAME_SIZE
	.align		4
.L_83:
        /*01f8*/ 	.byte	0x04, 0x11
        /*01fa*/ 	.short	(.L_85 - .L_84)
	.align		4
.L_84:
        /*01fc*/ 	.word	index@($__internal_760_$__cuda_sm20_div_u64)
        /*0200*/ 	.word	0x00000000


	//----- nvinfo : EIATTR_FRAME_SIZE
	.align		4
.L_85:
        /*0204*/ 	.byte	0x04, 0x11
        /*0206*/ 	.short	(.L_87 - .L_86)
	.align		4
.L_86:
        /*0208*/ 	.word	index@(_ZN18transformer_engine6detail38cast_transpose_fused_kernel_notalignedILb1ELb0ELb0EfNS_16CTDBiasDActParamI6__halfS3_13__nv_fp8_e4m3fEELi4ELi8ENS_5EmptyELPFffRKS6_E0EEEvT3_mmm)
        /*020c*/ 	.word	0x00000000


	//----- nvinfo : EIATTR_REGCOUNT
	.align		4
.L_87:
        /*0210*/ 	.byte	0x04, 0x2f
        /*0212*/ 	.short	(.L_89 - .L_88)
	.align		4
.L_88:
        /*0214*/ 	.word	index@(_ZN18transformer_engine6detail38cast_transpose_fused_kernel_notalignedILb1ELb0ELb0EfNS_16CTDBiasDActParamI13__nv_bfloat16S3_ffEELi4ELi2ENS_5EmptyELPFffRKS5_E0EEEvT3_mmm)
        /*0218*/ 	.word	0x0000003e


	//----- nvinfo : EIATTR_FRAME_SIZE
	.align		4
.L_89:
        /*021c*/ 	.byte	0x04, 0x11
        /*021e*/ 	.short	(.L_91 - .L_90)
	.align		4
.L_90:
        /*0220*/ 	.word	index@($__internal_759_$__cuda_sm20_rcp_rn_f32_slowpath)
        /*0224*/ 	.word	0x00000000


	//----- nvinfo : EIATTR_FRAME_SIZE
	.align		4
.L_91:
        /*0228*/ 	.byte	0x04, 0x11
        /*022a*/ 	.short	(.L_93 - .L_92)
	.align		4
.L_92:
        /*022c*/ 	.word	index@($__internal_758_$__cuda_sm20_div_u64)
        /*0230*/ 	.word	0x00000000


	//----- nvinfo : EIATTR_FRAME_SIZE
	.align		4
.L_93:
        /*0234*/ 	.byte	0x04, 0x11
        /*0236*/ 	.short	(.L_95 - .L_94)
	.align		4
.L_94:
        /*0238*/ 	.word	index@(_ZN18transformer_engine6detail38cast_transpose_fused_kernel_notalignedILb1ELb0ELb0EfNS_16CTDBiasDActParamI13__nv_bfloat16S3_ffEELi4ELi2ENS_5EmptyELPFffRKS5_E0EEEvT3_mmm)
        /*023c*/ 	.word	0x00000000


	//----- nvinfo : EIATTR_REGCOUNT
	.align		4
.L_95:
        /*0240*/ 	.byte	0x04, 0x2f
        /*0242*/ 	.short	(.L_97 - .L_96)
	.align		4
.L_96:
        /*0244*/ 	.word	index@(_ZN18transformer_engine6detail19reduce_dbias_kernelILi4Ef13__nv_bfloat16EEvPT1_PKT0_ii)
        /*0248*/ 	.word	0x00000020


	//----- nvinfo : EIATTR_FRAME_SIZE
	.align		4
.L_97:
        /*024c*/ 	.byte	0x04, 0x11
        /*024e*/ 	.short	(.L_99 - .L_98)
	.align		4
.L_98:
        /*0250*/ 	.word	index@(_ZN18transformer_engine6detail19reduce_dbias_kernelILi4Ef13__nv_bfloat16EEvPT1_PKT0_ii)
        /*0254*/ 	.word	0x00000000


	//----- nvinfo : EIATTR_REGCOUNT
	.align		4
.L_99:
        /*0258*/ 	.byte	0x04, 0x2f
        /*025a*/ 	.short	(.L_101 - .L_100)
	.align		4
.L_100:
        /*025c*/ 	.word	index@(_ZN18transformer_engine6detail38cast_transpose_fused_kernel_notalignedILb1ELb0ELb0EfNS_16CTDBiasDActParamI13__nv_bfloat16S3_6__halffEELi4ELi4ENS_5EmptyELPFffRKS6_E0EEEvT3_mmm)
        /*0260*/ 	.word	0x0000004e


	//----- nvinfo : EIATTR_FRAME_SIZE
	.align		4
.L_101:
        /*0264*/ 	.byte	0x04, 0x11
        /*0266*/ 	.short	(.L_103 - .L_102)
	.align		4
.L_102:
        /*0268*/ 	.word	index@($__internal_757_$__cuda_sm20_rcp_rn_f32_slowpath)
        /*026c*/ 	.word	0x00000000


	//----- nvinfo : EIATTR_FRAME_SIZE
	.align		4
.L_103:
        /*0270*/ 	.byte	0x04, 0x11
        /*0272*/ 	.short	(.L_105 - .L_104)
	.align		4
.L_104:
        /*0274*/ 	.word	index@($__internal_756_$__cuda_sm20_div_u64)
        /*0278*/ 	.word	0x00000000


	//----- nvinfo : EIATTR_FRAME_SIZE
	.align		4
.L_105:
        /*027c*/ 	.byte	0x04, 0x11
        /*027e*/ 	.short	(.L_107 - .L_106)
	.align		4
.L_106:
        /*0280*/ 	.word	index@(_ZN18transformer_engine6detail38cast_transpose_fused_kernel_notalignedILb1ELb0ELb0EfNS_16CTDBiasDActParamI13__nv_bfloat16S3_6__halffEELi4ELi4ENS_5EmptyELPFffRKS6_E0EEEvT3_mmm)
        /*0284*/ 	.word	0x00000000


	//----- nvinfo : EIATTR_REGCOUNT
	.align		4
.L_107:
        /*0288*/ 	.byte	0x04, 0x2f
        /*028a*/ 	.short	(.L_109 - .L_108)
	.align		4
.L_108:
        /*028c*/ 	.word	index@(_ZN18transformer_engine6detail38cast_transpose_fused_kernel_notalignedILb1ELb0ELb0EfNS_16CTDBiasDActParamI13__nv_bfloat16S3_S3_fEELi4ELi4ENS_5EmptyELPFffRKS5_E0EEEvT3_mmm)
        /*0290*/ 	.word	0x0000004e


	//----- nvinfo : EIATTR_FRAME_SIZE
	.align		4
.L_109:
        /*0294*/ 	.byte	0x04, 0x11
        /*0296*/ 	.short	(.L_111 - .L_110)
	.align		4
.L_110:
        /*0298*/ 	.word	index@($__internal_755_$__cuda_sm20_rcp_rn_f32_slowpath)
        /*029c*/ 	.word	0x00000000


	//----- nvinfo : EIATTR_FRAME_SIZE
	.align		4
.L_111:
        /*02a0*/ 	.byte	0x04, 0x11
        /*02a2*/ 	.short	(.L_113 - .L_112)
	.align		4
.L_112:
        /*02a4*/ 	.word	index@($__internal_754_$__cuda_sm20_div_u64)
        /*02a8*/ 	.word	0x00000000


	//----- nvinfo : EIATTR_FRAME_SIZE
	.align		4
.L_113:
        /*02ac*/ 	.byte	0x04, 0x11
        /*02ae*/ 	.short	(.L_115 - .L_114)
	.align		4
.L_114:
        /*02b0*/ 	.word	index@(_ZN18transformer_engine6detail38cast_transpose_fused_kernel_notalignedILb1ELb0ELb0EfNS_16CTDBiasDActParamI13__nv_bfloat16S3_S3_fEELi4ELi4ENS_5EmptyELPFffRKS5_E0EEEvT3_mmm)
        /*02b4*/ 	.word	0x00000000


	//----- nvinfo : EIATTR_REGCOUNT
	.align		4
.L_115:
        /*02b8*/ 	.byte	0x04, 0x2f
        /*02ba*/ 	.short	(.L_117 - .L_116)
	.align		4
.L_116:
        /*02bc*/ 	.word	index@(_ZN18transformer_engine6detail38cast_transpose_fused_kernel_notalignedILb1ELb0ELb0EfNS_16CTDBiasDActParamI13__nv_bfloat16S3_13__nv_fp8_e5m2fEELi4ELi8ENS_5EmptyELPFffRKS6_E0EEEvT3_mmm)
        /*02c0*/ 	.word	0x00000086


	//----- nvinfo : EIATTR_FRAME_SIZE
	.align		4
.L_117:
        /*02c4*/ 	.byte	0x04, 0x11
        /*02c6*/ 	.short	(.L_119 - .L_118)
	.align		4
.L_118:
        /*02c8*/ 	.word	index@($__internal_753_$__cuda_sm20_rcp_rn_f32_slowpath)
        /*02cc*/ 	.word	0x00000000


	//----- nvinfo : EIATTR_FRAME_SIZE
	.align		4
.L_119:
        /*02d0*/ 	.byte	0x04, 0x11
        /*02d2*/ 	.short	(.L_121 - .L_120)
	.align		4
.L_120:
        /*02d4*/ 	.word	index@($__internal_752_$__cuda_sm20_div_u64)
        /*02d8*/ 	.word	0x00000000


	//----- nvinfo : EIATTR_FRAME_SIZE
	.align		4
.L_121:
        /*02dc*/ 	.byte	0x04, 0x11
        /*02de*/ 	.short	(.L_123 - .L_122)
	.align		4
.L_122:
        /*02e0*/ 	.word	index@(_ZN18transformer_engine6detail38cast_transpose_fused_kernel_notalignedILb1ELb0ELb0EfNS_16CTDBiasDActParamI13__nv_bfloat16S3_13__nv_fp8_e5m2fEELi4ELi8ENS_5EmptyELPFffRKS6_E0EEEvT3_mmm)
        /*02e4*/ 	.word	0x00000000


	//----- nvinfo : EIATTR_REGCOUNT
	.align		4
.L_123:
        /*02e8*/ 	.byte	0x04, 0x2f
        /*02ea*/ 	.short	(.L_125 - .L_124)
	.align		4
.L_124:
        /*02ec*/ 	.word	index@(_ZN18transformer_engine6detail38cast_transpose_fused_kernel_notalignedILb1ELb0ELb0EfNS_16CTDBiasDActParamI13__nv_bfloat16S3_13__nv_fp8_e4m3fEELi4ELi8ENS_5EmptyELPFffRKS6_E0EEEvT3_mmm)
        /*02f0*/ 	.word	0x00000086


	//----- nvinfo : EIATTR_FRAME_SIZE
	.align		4
.L_125:
        /*02f4*/ 	.byte	0x04, 0x11
        /*02f6*/ 	.short	(.L_127 - .L_126)
	.align		4
.L_126:
        /*02f8*/ 	.word	index@($__internal_751_$__cuda_sm20_rcp_rn_f32_slowpath)
        /*02fc*/ 	.word	0x00000000


	//----- nvinfo : EIATTR_FRAME_SIZE
	.align		4
.L_127:
        /*0300*/ 	.byte	0x04, 0x11
        /*0302*/ 	.short	(.L_129 - .L_128)
	.align		4
.L_128:
        /*0304*/ 	.word	index@($__internal_750_$__cuda_sm20_div_u64)
        /*0308*/ 	.word	0x00000000


	//----- nvinfo : EIATTR_FRAME_SIZE
	.align		4
.L_129:
        /*030c*/ 	.byte	0x04, 0x11
        /*030e*/ 	.short	(.L_131 - .L_130)
	.align		4
.L_130:
        /*0310*/ 	.word	index@(_ZN18transformer_engine6detail38cast_transpose_fused_kernel_notalignedILb1ELb0ELb0EfNS_16CTDBiasDActParamI13__nv_bfloat16S3_13__nv_fp8_e4m3fEELi4ELi8ENS_5EmptyELPFffRKS6_E0EEEvT3_mmm)
        /*0314*/ 	.word	0x00000000


	//----- nvinfo : EIATTR_REGCOUNT
	.align		4
.L_131:
        /*0318*/ 	.byte	0x04, 0x2f
        /*031a*/ 	.short	(.L_133 - .L_132)
	.align		4
.L_132:
        /*031c*/ 	.word	index@(_ZN18transformer_engine6detail38cast_transpose_fused_kernel_notalignedILb0ELb0ELb1EfNS_16CTDBiasDActParamIffffEELi2ELi2ENS_5EmptyEXadL_ZNS_4reluIffEET_T0_RKS4_EEEEvT3_mmm)
        /*0320*/ 	.word	0x00000028


	//----- nvinfo : EIATTR_FRAME_SIZE
	.align		4
.L_133:
        /*0324*/ 	.byte	0x04, 0x11
        /*0326*/ 	.short	(.L_135 - .L_134)
	.align		4
.L_134:
        /*0328*/ 	.word	index@($__internal_749_$__cuda_sm20_rcp_rn_f32_slowpath)
        /*032c*/ 	.word	0x00000000


	//----- nvinfo : EIATTR_FRAME_SIZE
	.align		4
.L_135:
        /*0330*/ 	.byte	0x04, 0x11
        /*0332*/ 	.short	(.L_137 - .L_136)
	.align		4
.L_136:
        /*0334*/ 	.word	index@($__internal_748_$__cuda_sm20_div_u64)
        /*0338*/ 	.word	0x00000000


	//----- nvinfo : EIATTR_FRAME_SIZE
	.align		4
.L_137:
        /*033c*/ 	.byte	0x04, 0x11
        /*033e*/ 	.short	(.L_139 - .L_138)
	.align		4
.L_138:
        /*0340*/ 	.word	index@(_ZN18transformer_engine6detail38cast_transpose_fused_kernel_notalignedILb0ELb0ELb1EfNS_16CTDBiasDActParamIffffEELi2ELi2ENS_5EmptyEXadL_ZNS_4reluIffEET_T0_RKS4_EEEEvT3_mmm)
        /*0344*/ 	.word	0x00000000


	//----- nvinfo : EIATTR_REGCOUNT
	.align		4
.L_139:
        /*0348*/ 	.byte	0x04, 0x2f
        /*034a*/ 	.short	(.L_141 - .L_140)
	.align		4
.L_140:
        /*034c*/ 	.word	index@(_ZN18transformer_engine6detail38cast_transpose_fused_kernel_notalignedILb0ELb0ELb1EfNS_16CTDBiasDActParamIff6__halffEELi2ELi4ENS_5EmptyEXadL_ZNS_4reluIffEET_T0_RKS5_EEEEvT3_mmm)
        /*0350*/ 	.word	0x00000036


	//----- nvinfo : EIATTR_FRAME_SIZE
	.align		4
.L_141:
        /*0354*/ 	.byte	0x04, 0x11
        /*0356*/ 	.short	(.L_143 - .L_142)
	.align		4
.L_142:
        /*0358*/ 	.word	index@($__internal_747_$__cuda_sm20_rcp_rn_f32_slowpath)
        /*035c*/ 	.word	0x00000000


	//----- nvinfo : EIATTR_FRAME_SIZE
	.align		4
.L_143:
        /*0360*/ 	.byte	0x04, 0x11
        /*0362*/ 	.short	(.L_145 - .L_144)
	.align		4
.L_144:
        /*0364*/ 	.word	index@($__internal_746_$__cuda_sm20_div_u64)
        /*0368*/ 	.word	0x00000000


	//----- nvinfo : EIATTR_FRAME_SIZE
	.align		4
.L_145:
        /*036c*/ 	.byte	0x04, 0x11
        /*036e*/ 	.short	(.L_147 - .L_146)
	.align		4
.L_146:
        /*0370*/ 	.word	index@(_ZN18transformer_engine6detail38cast_transpose_fused_kernel_notalignedILb0ELb0ELb1EfNS_16CTDBiasDActParamIff6__halffEELi2ELi4ENS_5EmptyEXadL_ZNS_4reluIffEET_T0_RKS5_EEEEvT3_mmm)
        /*0374*/ 	.word	0x00000000


	//----- nvinfo : EIATTR_REGCOUNT
	.align		4
.L_147:
        /*0378*/ 	.byte	0x04, 0x2f
        /*037a*/ 	.short	(.L_149 - .L_148)
	.align		4
.L_148:
        /*037c*/ 	.word	index@(_ZN18transformer_engine6detail38cast_transpose_fused_kernel_notalignedILb0ELb0ELb1EfNS_16CTDBiasDActParamIff13__nv_bfloat16fEELi2ELi4ENS_5EmptyEXadL_ZNS_4reluIffEET_T0_RKS5_EEEEvT3_mmm)
        /*0380*/ 	.word	0x00000036


	//----- nvinfo : EIATTR_FRAME_SIZE
	.align		4
.L_149:
        /*0384*/ 	.byte	0x04, 0x11
        /*0386*/ 	.short	(.L_151 - .L_150)
	.align		4
.L_150:
        /*0388*/ 	.word	index@($__internal_745_$__cuda_sm20_rcp_rn_f32_slowpath)
        /*038c*/ 	.word	0x00000000


	//----- nvinfo : EIATTR_FRAME_SIZE
	.align		4
.L_151:
        /*0390*/ 	.byte	0x04, 0x11
        /*0392*/ 	.short	(.L_153 - .L_152)
	.align		4
.L_152:
        /*0394*/ 	.word	index@($__internal_744_$__cuda_sm20_div_u64)
        /*0398*/ 	.word	0x00000000


	//----- nvinfo : EIATTR_FRAME_SIZE
	.align		4
.L_153:
        /*039c*/ 	.byte	0x04, 0x11
        /*039e*/ 	.short	(.L_155 - .L_154)
	.align		4
.L_154:
        /*03a0*/ 	.word	index@(_ZN18transformer_engine6detail38cast_transpose_fused_kernel_notalignedILb0ELb0ELb1EfNS_16CTDBiasDActParamIff13__nv_bfloat16fEELi2ELi4ENS_5EmptyEXadL_ZNS_4reluIffEET_T0_RKS5_EEEEvT3_mmm)
        /*03a4*/ 	.word	0x00000000


	//----- nvinfo : EIATTR_REGCOUNT
	.align		4
.L_155:
        /*03a8*/ 	.byte	0x04, 0x2f
        /*03aa*/ 	.short	(.L_157 - .L_156)
	.align		4
.L_156:
        /*03ac*/ 	.word	index@(_ZN18transformer_engine6detail38cast_transpose_fused_kernel_notalignedILb0ELb0ELb1EfNS_16CTDBiasDActParamIff13__nv_fp8_e5m2fEELi2ELi8ENS_5EmptyEXadL_ZNS_4reluIffEET_T0_RKS5_EEEEvT3_mmm)
        /*03b0*/ 	.word	0x0000003e


	//----- nvinfo : EIATTR_FRAME_SIZE
	.align		4
.L_157:
        /*03b4*/ 	.byte	0x04, 0x11
        /*03b6*/ 	.short	(.L_159 - .L_158)
	.align		4
.L_158:
        /*03b8*/ 	.word	index@($__internal_743_$__cuda_sm20_rcp_rn_f32_slowpath)
        /*03bc*/ 	.word	0x00000000


	//----- nvinfo : EIATTR_FRAME_SIZE
	.align		4
.L_159:
        /*03c0*/ 	.byte	0x04, 0x11
        /*03c2*/ 	.short	(.L_161 - .L_160)
	.align		4
.L_160:
        /*03c4*/ 	.word	index@($__internal_742_$__cuda_sm20_div_u64)
        /*03c8*/ 	.word	0x00000000


	//----- nvinfo : EIATTR_FRAME_SIZE
	.align		4
.L_161:
        /*03cc*/ 	.byte	0x04, 0x11
        /*03ce*/ 	.short	(.L_163 - .L_162)
	.align		4
.L_162:
        /*03d0*/ 	.word	index@(_ZN18transformer_engine6detail38cast_transpose_fused_kernel_notalignedILb0ELb0ELb1EfNS_16CTDBiasDActParamIff13__nv_fp8_e5m2fEELi2ELi8ENS_5EmptyEXadL_ZNS_4reluIffEET_T0_RKS5_EEEEvT3_mmm)
        /*03d4*/ 	.word	0x00000000


	//----- nvinfo : EIATTR_REGCOUNT
	.align		4
.L_163:
        /*03d8*/ 	.byte	0x04, 0x2f
        /*03da*/ 	.short	(.L_165 - .L_164)
	.align		4
.L_164:
        /*03dc*/ 	.word	index@(_ZN18transformer_engine6detail38cast_transpose_fused_kernel_notalignedILb0ELb0ELb1EfNS_16CTDBiasDActParamIff13__nv_fp8_e4m3fEELi2ELi8ENS_5EmptyEXadL_ZNS_4reluIffEET_T0_RKS5_EEEEvT3_mmm)
        /*03e0*/ 	.word	0x0000003e


	//----- nvinfo : EIATTR_FRAME_SIZE
	.align		4
.L_165:
        /*03e4*/ 	.byte	0x04, 0x11
        /*03e6*/ 	.short	(.L_167 - .L_166)
	.align		4
.L_166:
        /*03e8*/ 	.word	index@($__internal_741_$__cuda_sm20_rcp_rn_f32_slowpath)
        /*03ec*/ 	.word	0x00000000


	//----- nvinfo : EIATTR_FRAME_SIZE
	.align		4
.L_167:
        /*03f0*/ 	.byte	0x04, 0x11
        /*03f2*/ 	.short	(.L_169 - .L_168)
	.align		4
.L_168:
        /*03f4*/ 	.word	index@($__internal_740_$__cuda_sm20_div_u64)
        /*03f8*/ 	.word	0x00000000


	//----- nvinfo : EIATTR_FRAME_SIZE
	.align		4
.L_169:
        /*03fc*/ 	.byte	0x04, 0x11
        /*03fe*/ 	.short	(.L_171 - .L_170)
	.align		4
.L_170:
        /*0400*/ 	.word	index@(_ZN18transformer_engine6detail38cast_transpose_fused_kernel_notalignedILb0ELb0ELb1EfNS_16CTDBiasDActParamIff13__nv_fp8_e4m3fEELi2ELi8ENS_5EmptyEXadL_ZNS_4reluIffEET_T0_RKS5_EEEEvT3_mmm)
        /*0404*/ 	.word	0x00000000


	//----- nvinfo : EIATTR_REGCOUNT
	.align		4
.L_171:
        /*0408*/ 	.byte	0x04, 0x2f
        /*040a*/ 	.short	(.L_173 - .L_172)
	.align		4
.L_172:
        /*040c*/ 	.word	index@(_ZN18transformer_engine6detail38cast_transpose_fused_kernel_notalignedILb0ELb0ELb1EfNS_16CTDBiasDActParamI6__halfS3_ffEELi4ELi2ENS_5EmptyEXadL_ZNS_4reluIffEET_T0_RKS5_EEEEvT3_mmm)
        /*0410*/ 	.word	0x0000003a


	//----- nvinfo : EIATTR_FRAME_SIZE
	.align		4
.L_173:
        /*0414*/ 	.byte	0x04, 0x11
        /*0416*/ 	.short	(.L_175 - .L_174)
	.align		4
.L_174:
        /*0418*/ 	.word	index@($__internal_739_$__cuda_sm20_rcp_rn_f32_slowpath)
        /*041c*/ 	.word	0x00000000


	//----- nvinfo : EIATTR_FRAME_SIZE
	.align		4
.L_175:
        /*0420*/ 	.byte	0x04, 0x11
        /*0422*/ 	.short	(.L_177 - .L_176)
	.align		4
.L_176:
        /*0424*/ 	.word	index@($__internal_738_$__cuda_sm20_div_u64)
        /*0428*/ 	.word	0x00000000


	//----- nvinfo : EIATTR_FRAME_SIZE
	.align		4
.L_177:
        /*042c*/ 	.byte	0x04, 0x11
        /*042e*/ 	.short	(.L_179 - .L_178)
	.align		4
.L_178:
        /*0430*/ 	.word	index@(_ZN18transformer_engine6detail38cast_transpose_fused_kernel_notalignedILb0ELb0ELb1EfNS_16CTDBiasDActParamI6__halfS3_ffEELi4ELi2ENS_5EmptyEXadL_ZNS_4reluIffEET_T0_RKS5_EEEEvT3_mmm)
        /*0434*/ 	.word	0x00000000


	//----- nvinfo : EIATTR_REGCOUNT
	.align		4
.L_179:
        /*0438*/ 	.byte	0x04, 0x2f
        /*043a*/ 	.short	(.L_181 - .L_180)
	.align		4
.L_180:
        /*043c*/ 	.word	index@(_ZN18transformer_engine6detail38cast_transpose_fused_kernel_notalignedILb0ELb0ELb1EfNS_16CTDBiasDActParamI6__halfS3_S3_fEELi4ELi4ENS_5EmptyEXadL_ZNS_4reluIffEET_T0_RKS5_EEEEvT3_mmm)
        /*0440*/ 	.word	0x00000045


	//----- nvinfo : EIATTR_FRAME_SIZE
	.align		4
.L_181:
        /*0444*/ 	.byte	0x04, 0x11
        /*0446*/ 	.short	(.L_183 - .L_182)
	.align		4
.L_182:
        /*0448*/ 	.word	index@($__internal_737_$__cuda_sm20_rcp_rn_f32_slowpath)
        /*044c*/ 	.word	0x00000000


	//----- nvinfo : EIATTR_FRAME_SIZE
	.align		4
.L_183:
        /*0450*/ 	.byte	0x04, 0x11
        /*0452*/ 	.short	(.L_185 - .L_184)
	.align		4
.L_184:
        /*0454*/ 	.word	index@($__internal_736_$__cuda_sm20_div_u64)
        /*0458*/ 	.word	0x00000000


	//----- nvinfo : EIATTR_FRAME_SIZE
	.align		4
.L_185:
        /*045c*/ 	.byte	0x04, 0x11
        /*045e*/ 	.short	(.L_187 - .L_186)
	.align		4
.L_186:
        /*0460*/ 	.word	index@(_ZN18transformer_engine6detail38cast_transpose_fused_kernel_notalignedILb0ELb0ELb1EfNS_16CTDBiasDActParamI6__halfS3_S3_fEELi4ELi4ENS_5EmptyEXadL_ZNS_4reluIffEET_T0_RKS5_EEEEvT3_mmm)
        /*0464*/ 	.word	0x00000000


	//----- nvinfo : EIATTR_REGCOUNT
	.align		4
.L_187:
        /*0468*/ 	.byte	0x04, 0x2f
        /*046a*/ 	.short	(.L_189 - .L_188)
	.align		4
.L_188:
        /*046c*/ 	.word	index@(_ZN18transformer_engine6detail38cast_transpose_fused_kernel_notalignedILb0ELb0ELb1EfNS_16CTDBiasDActParamI6__halfS3_13__nv_bfloat16fEELi4ELi4ENS_5EmptyEXadL_ZNS_4reluIffEET_T0_RKS6_EEEEvT3_mmm)
        /*0470*/ 	.word	0x00000045


	//----- nvinfo : EIATTR_FRAME_SIZE
	.align		4
.L_189:
        /*0474*/ 	.byte	0x04, 0x11
        /*0476*/ 	.short	(.L_191 - .L_190)
	.align		4
.L_190:
        /*0478*/ 	.word	index@($__internal_735_$__cuda_sm20_rcp_rn_f32_slowpath)
        /*047c*/ 	.word	0x00000000


	//----- nvinfo : EIATTR_FRAME_SIZE
	.align		4
.L_191:
        /*0480*/ 	.byte	0x04, 0x11
        /*0482*/ 	.short	(.L_193 - .L_192)
	.align		4
.L_192:
        /*0484*/ 	.word	index@($__internal_734_$__cuda_sm20_div_u64)
        /*0488*/ 	.word	0x00000000


	//----- nvinfo : EIATTR_FRAME_SIZE
	.align		4
.L_193:
        /*048c*/ 	.byte	0x04, 0x11
        /*048e*/ 	.short	(.L_195 - .L_194)
	.align		4
.L_194:
        /*0490*/ 	.word	index@(_ZN18transformer_engine6detail38cast_transpose_fused_kernel_notalignedILb0ELb0ELb1EfNS_16CTDBiasDActParamI6__halfS3_13__nv_bfloat16fEELi4ELi4ENS_5EmptyEXadL_ZNS_4reluIffEET_T0_RKS6_EEEEvT3_mmm)
        /*0494*/ 	.word	0x00000000


	//----- nvinfo : EIATTR_REGCOUNT
	.align		4
.L_195:
        /*0498*/ 	.byte	0x04, 0x2f
        /*049a*/ 	.short	(.L_197 - .L_196)
	.align		4
.L_196:
        /*049c*/ 	.word	index@(_ZN18transformer_engine6detail38cast_transpose_fused_kernel_notalignedILb0ELb0ELb1EfNS_16CTDBiasDActParamI6__halfS3_13__nv_fp8_e5m2fEELi4ELi8ENS_5EmptyEXadL_ZNS_4reluIffEET_T0_RKS6_EEEEvT3_mmm)
        /*04a0*/ 	.word	0x00000050


	//----- nvinfo : EIATTR_FRAME_SIZE
	.align		4
.L_197:
        /*04a4*/ 	.byte	0x04, 0x11
        /*04a6*/ 	.short	(.L_199 - .L_198)
	.align		4
.L_198:
        /*04a8*/ 	.word	index@($__internal_733_$__cuda_sm20_rcp_rn_f32_slowpath)
        /*04ac*/ 	.word	0x00000000


	//----- nvinfo : EIATTR_FRAME_SIZE
	.align		4
.L_199:
        /*04b0*/ 	.byte	0x04, 0x11
        /*04b2*/ 	.short	(.L_201 - .L_200)
	.align		4
.L_200:
        /*04b4*/ 	.word	index@($__internal_732_$__cuda_sm20_div_u64)
        /*04b8*/ 	.word	0x00000000


	//----- nvinfo : EIATTR_FRAME_SIZE
	.align		4
.L_201:
        /*04bc*/ 	.byte	0x04, 0x11
        /*04be*/ 	.short	(.L_203 - .L_202)
	.align		4
.L_202:
        /*04c0*/ 	.word	index@(_ZN18transformer_engine6detail38cast_transpose_fused_kernel_notalignedILb0ELb0ELb1EfNS_16CTDBiasDActParamI6__halfS3_13__nv_fp8_e5m2fEELi4ELi8ENS_5EmptyEXadL_ZNS_4reluIffEET_T0_RKS6_EEEEvT3_mmm)
        /*04c4*/ 	.word	0x00000000


	//----- nvinfo : EIATTR_REGCOUNT
	.align		4
.L_203:
        /*04c8*/ 	.byte	0x04, 0x2f
        /*04ca*/ 	.short	(.L_205 - .L_204)
	.align		4
.L_204:
        /*04cc*/ 	.word	index@(_ZN18transformer_engine6detail38cast_transpose_fused_kernel_notalignedILb0ELb0ELb1EfNS_16CTDBiasDActParamI6__halfS3_13__nv_fp8_e4m3fEELi4ELi8ENS_5EmptyEXadL_ZNS_4reluIffEET_T0_RKS6_EEEEvT3_mmm)
        /*04d0*/ 	.word	0x00000050


	//----- nvinfo : EIATTR_FRAME_SIZE
	.align		4
.L_205:
        /*04d4*/ 	.byte	0x04, 0x11
        /*04d6*/ 	.short	(.L_207 - .L_206)
	.align		4
.L_206:
        /*04d8*/ 	.word	index@($__internal_731_$__cuda_sm20_rcp_rn_f32_slowpath)
        /*04dc*/ 	.word	0x00000000


	//----- nvinfo : EIATTR_FRAME_SIZE
	.align		4
.L_207:
        /*04e0*/ 	.byte	0x04, 0x11
        /*04e2*/ 	.short	(.L_209 - .L_208)
	.align		4
.L_208:
        /*04e4*/ 	.word	index@($__internal_730_$__cuda_sm20_div_u64)
        /*04e8*/ 	.word	0x00000000


	//----- nvinfo : EIATTR_FRAME_SIZE
	.align		4
.L_209:
        /*04ec*/ 	.byte	0x04, 0x11
        /*04ee*/ 	.short	(.L_211 - .L_210)
	.align		4
.L_210:
        /*04f0*/ 	.word	index@(_ZN18transformer_engine6detail38cast_transpose_fused_kernel_notalignedILb0ELb0ELb1EfNS_16CTDBiasDActParamI6__halfS3_13__nv_fp8_e4m3fEELi4ELi8ENS_5EmptyEXadL_ZNS_4reluIffEET_T0_RKS6_EEEEvT3_mmm)
        /*04f4*/ 	.word	0x00000000


	//----- nvinfo : EIATTR_REGCOUNT
	.align		4
.L_211:
        /*04f8*/ 	.byte	0x04, 0x2f
        /*04fa*/ 	.short	(.L_213 - .L_212)
	.align		4
.L_212:
        /*04fc*/ 	.word	index@(_ZN18transformer_engine6detail38cast_transpose_fused_kernel_notalignedILb0ELb0ELb1EfNS_16CTDBiasDActParamI13__nv_bfloat16S3_ffEELi4ELi2ENS_5EmptyEXadL_ZNS_4reluIffEET_T0_RKS5_EEEEvT3_mmm)
        /*0500*/ 	.word	0x0000003b


	//----- nvinfo : EIATTR_FRAME_SIZE
	.align		4
.L_213:
        /*0504*/ 	.byte	0x04, 0x11
        /*0506*/ 	.short	(.L_215 - .L_214)
	.align		4
.L_214:
        /*0508*/ 	.word	index@($__internal_729_$__cuda_sm20_rcp_rn_f32_slowpath)
        /*050c*/ 	.word	0x00000000


	//----- nvinfo : EIATTR_FRAME_SIZE
	.align		4
.L_215:
        /*0510*/ 	.byte	0x04, 0x11
        /*0512*/ 	.short	(.L_217 - .L_216)
	.align		4
.L_216:
        /*0514*/ 	.word	index@($__internal_728_$__cuda_sm20_div_u64)
        /*0518*/ 	.word	0x00000000


	//----- nvinfo : EIATTR_FRAME_SIZE
	.align		4
.L_217:
        /*051c*/ 	.byte	0x04, 0x11
        /*051e*/ 	.short	(.L_219 - .L_218)
	.align		4
.L_218:
        /*0520*/ 	.word	index@(_ZN18transformer_engine6detail38cast_transpose_fused_kernel_notalignedILb0ELb0ELb1EfNS_16CTDBiasDActParamI13__nv_bfloat16S3_ffEELi4ELi2ENS_5EmptyEXadL_ZNS_4reluIffEET_T0_RKS5_EEEEvT3_mmm)
        /*0524*/ 	.word	0x00000000


	//----- nvinfo : EIATTR_REGCOUNT
	.align		4
.L_219:
        /*0528*/ 	.byte	0x04, 0x2f
        /*052a*/ 	.short	(.L_221 - .L_220)
	.align		4
.L_220:
        /*052c*/ 	.word	index@(_ZN18transformer_engine6detail38cast_transpose_fused_kernel_notalignedILb0ELb0ELb1EfNS_16CTDBiasDActParamI13__nv_bfloat16S3_6__halffEELi4ELi4ENS_5EmptyEXadL_ZNS_4reluIffEET_T0_RKS6_EEEEvT3_mmm)
        /*0530*/ 	.word	0x00000045


	//----- nvinfo : EIATTR_FRAME_SIZE
	.align		4
.L_221:
        /*0534*/ 	.byte	0x04, 0x11
        /*0536*/ 	.short	(.L_223 - .L_222)
	.align		4
.L_222:
        /*0538*/ 	.word	index@($__internal_727_$__cuda_sm20_rcp_rn_f32_slowpath)
        /*053c*/ 	.word	0x00000000


	//----- nvinfo : EIATTR_FRAME_SIZE
	.align		4
.L_223:
        /*0540*/ 	.byte	0x04, 0x11
        /*0542*/ 	.short	(.L_225 - .L_224)
	.align		4
.L_224:
        /*0544*/ 	.word	index@($__internal_726_$__cuda_sm20_div_u64)
        /*0548*/ 	.word	0x00000000


	//----- nvinfo : EIATTR_FRAME_SIZE
	.align		4
.L_225:
        /*054c*/ 	.byte	0x04, 0x11
        /*054e*/ 	.short	(.L_227 - .L_226)
	.align		4
.L_226:
        /*0550*/ 	.word	index@(_ZN18transformer_engine6detail38cast_transpose_fused_kernel_notalignedILb0ELb0ELb1EfNS_16CTDBiasDActParamI13__nv_bfloat16S3_6__halffEELi4ELi4ENS_5EmptyEXadL_ZNS_4reluIffEET_T0_RKS6_EEEEvT3_mmm)
        /*0554*/ 	.word	0x00000000


	//----- nvinfo : EIATTR_REGCOUNT
	.align		4
.L_227:
        /*0558*/ 	.byte	0x04, 0x2f
        /*055a*/ 	.short	(.L_229 - .L_228)
	.align		4
.L_228:
        /*055c*/ 	.word	index@(_ZN18transformer_engine6detail38cast_transpose_fused_kernel_notalignedILb0ELb0ELb1EfNS_16CTDBiasDActParamI13__nv_bfloat16S3_S3_fEELi4ELi4ENS_5EmptyEXadL_ZNS_4reluIffEET_T0_RKS5_EEEEvT3_mmm)
        /*0560*/ 	.word	0x00000045


	//----- nvinfo : EIATTR_FRAME_SIZE
	.align		4
.L_229:
        /*0564*/ 	.byte	0x04, 0x11
        /*0566*/ 	.short	(.L_231 - .L_230)
	.align		4
.L_230:
        /*0568*/ 	.word	index@($__internal_725_$__cuda_sm20_rcp_rn_f32_slowpath)
        /*056c*/ 	.word	0x00000000


	//----- nvinfo : EIATTR_FRAME_SIZE
	.align		4
.L_231:
        /*0570*/ 	.byte	0x04, 0x11
        /*0572*/ 	.short	(.L_233 - .L_232)
	.align		4
.L_232:
        /*0574*/ 	.word	index@($__internal_724_$__cuda_sm20_div_u64)
        /*0578*/ 	.word	0x00000000


	//----- nvinfo : EIATTR_FRAME_SIZE
	.align		4
.L_233:
        /*057c*/ 	.byte	0x04, 0x11
        /*057e*/ 	.short	(.L_235 - .L_234)
	.align		4
.L_234:
        /*0580*/ 	.word	index@(_ZN18transformer_engine6detail38cast_transpose_fused_kernel_notalignedILb0ELb0ELb1EfNS_16CTDBiasDActParamI13__nv_bfloat16S3_S3_fEELi4ELi4ENS_5EmptyEXadL_ZNS_4reluIffEET_T0_RKS5_EEEEvT3_mmm)
        /*0584*/ 	.word	0x00000000


	//----- nvinfo : EIATTR_REGCOUNT
	.align		4
.L_235:
        /*0588*/ 	.byte	0x04, 0x2f
        /*058a*/ 	.short	(.L_237 - .L_236)
	.align		4
.L_236:
        /*058c*/ 	.word	index@(_ZN18transformer_engine6detail38cast_transpose_fused_kernel_notalignedILb0ELb0ELb1EfNS_16CTDBiasDActParamI13__nv_bfloat16S3_13__nv_fp8_e5m2fEELi4ELi8ENS_5EmptyEXadL_ZNS_4reluIffEET_T0_RKS6_EEEEvT3_mmm)
        /*0590*/ 	.word	0x00000050


	//----- nvinfo : EIATTR_FRAME_SIZE
	.align		4
.L_237:
        /*0594*/ 	.byte	0x04, 0x11
        /*0596*/ 	.short	(.L_239 - .L_238)
	.align		4
.L_238:
        /*0598*/ 	.word	index@($__internal_723_$__cuda_sm20_rcp_rn_f32_slowpath)
        /*059c*/ 	.word	0x00000000


	//----- nvinfo : EIATTR_FRAME_SIZE
	.align		4
.L_239:
        /*05a0*/ 	.byte	0x04, 0x11
        /*05a2*/ 	.short	(.L_241 - .L_240)
	.align		4
.L_240:
        /*05a4*/ 	.word	index@($__internal_722_$__cuda_sm20_div_u64)
        /*05a8*/ 	.word	0x00000000


	//----- nvinfo : EIATTR_FRAME_SIZE
	.align		4
.L_241:
        /*05ac*/ 	.byte	0x04, 0x11
        /*05ae*/ 	.short	(.L_243 - .L_242)
	.align		4
.L_242:
        /*05b0*/ 	.word	index@(_ZN18transformer_engine6detail38cast_transpose_fused_kernel_notalignedILb0ELb0ELb1EfNS_16CTDBiasDActParamI13__nv_bfloat16S3_13__nv_fp8_e5m2fEELi4ELi8ENS_5EmptyEXadL_ZNS_4reluIffEET_T0_RKS6_EEEEvT3_mmm)
        /*05b4*/ 	.word	0x00000000


	//----- nvinfo : EIATTR_REGCOUNT
	.align		4
.L_243:
        /*05b8*/ 	.byte	0x04, 0x2f
        /*05ba*/ 	.short	(.L_245 - .L_244)
	.align		4
.L_244:
        /*05bc*/ 	.word	index@(_ZN18transformer_engine6detail38cast_transpose_fused_kernel_notalignedILb0ELb0ELb1EfNS_16CTDBiasDActParamI13__nv_bfloat16S3_13__nv_fp8_e4m3fEELi4ELi8ENS_5EmptyEXadL_ZNS_4reluIffEET_T0_RKS6_EEEEvT3_mmm)
        /*05c0*/ 	.word	0x00000050


	//----- nvinfo : EIATTR_FRAME_SIZE
	.align		4
.L_245:
        /*05c4*/ 	.byte	0x04, 0x11
        /*05c6*/ 	.short	(.L_247 - .L_246)
	.align		4
.L_246:
        /*05c8*/ 	.word	index@($__internal_721_$__cuda_sm20_rcp_rn_f32_slowpath)
        /*05cc*/ 	.word	0x00000000


	//----- nvinfo : EIATTR_FRAME_SIZE
	.align		4
.L_247:
        /*05d0*/ 	.byte	0x04, 0x11
        /*05d2*/ 	.short	(.L_249 - .L_248)
	.align		4
.L_248:
        /*05d4*/ 	.word	index@($__internal_720_$__cuda_sm20_div_u64)
        /*05d8*/ 	.word	0x00000000


	//----- nvinfo : EIATTR_FRAME_SIZE
	.align		4
.L_249:
        /*05dc*/ 	.byte	0x04, 0x11
        /*05de*/ 	.short	(.L_251 - .L_250)
	.align		4
.L_250:
        /*05e0*/ 	.word	index@(_ZN18transformer_engine6detail38cast_transpose_fused_kernel_notalignedILb0ELb0ELb1EfNS_16CTDBiasDActParamI13__nv_bfloat16S3_13__nv_fp8_e4m3fEELi4ELi8ENS_5EmptyEXadL_ZNS_4reluIffEET_T0_RKS6_EEEEvT3_mmm)
        /*05e4*/ 	.word	0x00000000


	//----- nvinfo : EIATTR_REGCOUNT
	.align		4
.L_251:
        /*05e8*/ 	.byte	0x04, 0x2f
        /*05ea*/ 	.short	(.L_253 - .L_252)
	.align		4
.L_252:
        /*05ec*/ 	.word	index@(_ZN18transformer_engine6detail38cast_transpose_fused_kernel_notalignedILb0ELb1ELb0EfNS_16CTDBiasDActParamIffffEELi1ELi1ENS_5EmptyEXadL_ZNS_5dreluIffEET_T0_RKS4_EEEEvT3_mmm)
        /*05f0*/ 	.word	0x00000020


	//----- nvinfo : EIATTR_FRAME_SIZE
	.align		4
.L_253:
        /*05f4*/ 	.byte	0x04, 0x11
        /*05f6*/ 	.short	(.L_255 - .L_254)
	.align		4
.L_254:
        /*05f8*/ 	.word	index@($__internal_719_$__cuda_sm20_rcp_rn_f32_slowpath)
        /*05fc*/ 	.word	0x00000000


	//----- nvinfo : EIATTR_FRAME_SIZE
	.align		4
.L_255:
        /*0600*/ 	.byte	0x04, 0x11
        /*0602*/ 	.short	(.L_257 - .L_256)
	.align		4
.L_256:
        /*0604*/ 	.word	index@($__internal_718_$__cuda_sm20_div_u64)
        /*0608*/ 	.word	0x00000000


	//----- nvinfo : EIATTR_FRAME_SIZE
	.align		4
.L_257:
        /*060c*/ 	.byte	0x04, 0x11
        /*060e*/ 	.short	(.L_259 - .L_258)
	.align		4
.L_258:
        /*0610*/ 	.word	index@(_ZN18transformer_engine6detail38cast_transpose_fused_kernel_notalignedILb0ELb1ELb0EfNS_16CTDBiasDActParamIffffEELi1ELi1ENS_5EmptyEXadL_ZNS_5dreluIffEET_T0_RKS4_EEEEvT3_mmm)
        /*0614*/ 	.word	0x00000000


	//----- nvinfo : EIATTR_REGCOUNT
	.align		4
.L_259:
        /*0618*/ 	.byte	0x04, 0x2f
        /*061a*/ 	.short	(.L_261 - .L_260)
	.align		4
.L_260:
        /*061c*/ 	.word	index@(_ZN18transformer_engine6detail38cast_transpose_fused_kernel_notalignedILb0ELb1ELb0EfNS_16CTDBiasDActParamIff6__halffEELi1ELi2ENS_5EmptyEXadL_ZNS_5dreluIffEET_T0_RKS5_EEEEvT3_mmm)
        /*0620*/ 	.word	0x00000020


	//----- nvinfo : EIATTR_FRAME_SIZE
	.align		4
.L_261:
        /*0624*/ 	.byte	0x04, 0x11
        /*0626*/ 	.short	(.L_263 - .L_262)
	.align		4
.L_262:
        /*0628*/ 	.word	index@($__internal_717_$__cuda_sm20_rcp_rn_f32_slowpath)
        /*062c*/ 	.word	0x00000000


	//----- nvinfo : EIATTR_FRAME_SIZE
	.align		4
.L_263:
        /*0630*/ 	.byte	0x04, 0x11
        /*0632*/ 	.short	(.L_265 - .L_264)
	.align		4
.L_264:
        /*0634*/ 	.word	index@($__internal_716_$__cuda_sm20_div_u64)
        /*0638*/ 	.word	0x00000000


	//----- nvinfo : EIATTR_FRAME_SIZE
	.align		4
.L_265:
        /*063c*/ 	.byte	0x04, 0x11
        /*063e*/ 	.short	(.L_267 - .L_266)
	.align		4
.L_266:
        /*0640*/ 	.word	index@(_ZN18transformer_engine6detail38cast_transpose_fused_kernel_notalignedILb0ELb1ELb0EfNS_16CTDBiasDActParamIff6__halffEELi1ELi2ENS_5EmptyEXadL_ZNS_5dreluIffEET_T0_RKS5_EEEEvT3_mmm)
        /*0644*/ 	.word	0x00000000


	//----- nvinfo : EIATTR_REGCOUNT
	.align		4
.L_267:
        /*0648*/ 	.byte	0x04, 0x2f
        /*064a*/ 	.short	(.L_269 - .L_268)
	.align		4
.L_268:
        /*064c*/ 	.word	index@(_ZN18transformer_engine6detail38cast_transpose_fused_kernel_notalignedILb0ELb1ELb0EfNS_16CTDBiasDActParamIff13__nv_bfloat16fEELi1ELi2ENS_5EmptyEXadL_ZNS_5dreluIffEET_T0_RKS5_EEEEvT3_mmm)
        /*0650*/ 	.word	0x00000020


	//----- nvinfo : EIATTR_FRAME_SIZE
	.align		4
.L_269:
        /*0654*/ 	.byte	0x04, 0x11
        /*0656*/ 	.short	(.L_271 - .L_270)
	.align		4
.L_270:
        /*0658*/ 	.word	index@($__internal_715_$__cuda_sm20_rcp_rn_f32_slowpath)
        /*065c*/ 	.word	0x00000000


	//----- nvinfo : EIATTR_FRAME_SIZE
	.align		4
.L_271:
        /*0660*/ 	.byte	0x04, 0x11
        /*0662*/ 	.short	(.L_273 - .L_272)
	.align		4
.L_272:
        /*0664*/ 	.word	index@($__internal_714_$__cuda_sm20_div_u64)
        /*0668*/ 	.word	0x00000000


	//----- nvinfo : EIATTR_FRAME_SIZE
	.align		4
.L_273:
        /*066c*/ 	.byte	0x04, 0x11
        /*066e*/ 	.short	(.L_275 - .L_274)
	.align		4
.L_274:
        /*0670*/ 	.word	index@(_ZN18transformer_engine6detail38cast_transpose_fused_kernel_notalignedILb0ELb1ELb0EfNS_16CTDBiasDActParamIff13__nv_bfloat16fEELi1ELi2ENS_5EmptyEXadL_ZNS_5dreluIffEET_T0_RKS5_EEEEvT3_mmm)
        /*0674*/ 	.word	0x00000000


	//----- nvinfo : EIATTR_REGCOUNT
	.align		4
.L_275:
        /*0678*/ 	.byte	0x04, 0x2f
        /*067a*/ 	.short	(.L_277 - .L_276)
	.align		4
.L_276:
        /*067c*/ 	.word	index@(_ZN18transformer_engine6detail38cast_transpose_fused_kernel_notalignedILb0ELb1ELb0EfNS_16CTDBiasDActParamIff13__nv_fp8_e5m2fEELi1ELi4ENS_5EmptyEXadL_ZNS_5dreluIffEET_T0_RKS5_EEEEvT3_mmm)
        /*0680*/ 	.word	0x0000002c


	//----- nvinfo : EIATTR_FRAME_SIZE
	.align		4
.L_277:
        /*0684*/ 	.byte	0x04, 0x11
        /*0686*/ 	.short	(.L_279 - .L_278)
	.align		4
.L_278:
        /*0688*/ 	.word	index@($__internal_713_$__cuda_sm20_rcp_rn_f32_slowpath)
        /*068c*/ 	.word	0x00000000


	//----- nvinfo : EIATTR_FRAME_SIZE
	.align		4
.L_279:
        /*0690*/ 	.byte	0x04, 0x11
        /*0692*/ 	.short	(.L_281 - .L_280)
	.align		4
.L_280:
        /*0694*/ 	.word	index@($__internal_712_$__cuda_sm20_div_u64)
        /*0698*/ 	.word	0x00000000


	//----- nvinfo : EIATTR_FRAME_SIZE
	.align		4
.L_281:
        /*069c*/ 	.byte	0x04, 0x11
        /*069e*/ 	.short	(.L_283 - .L_282)
	.align		4
.L_282:
        /*06a0*/ 	.word	index@(_ZN18transformer_engine6detail38cast_transpose_fused_kernel_notalignedILb0ELb1ELb0EfNS_16CTDBiasDActParamIff13__nv_fp8_e5m2fEELi1ELi4ENS_5EmptyEXadL_ZNS_5dreluIffEET_T0_RKS5_EEEEvT3_mmm)
        /*06a4*/ 	.word	0x00000000


	//----- nvinfo : EIATTR_REGCOUNT
	.align		4
.L_283:
        /*06a8*/ 	.byte	0x04, 0x2f
        /*06aa*/ 	.short	(.L_285 - .L_284)
	.align		4
.L_284:
        /*06ac*/ 	.word	index@(_ZN18transformer_engine6detail38cast_transpose_fused_kernel_notalignedILb0ELb1ELb0EfNS_16CTDBiasDActParamIff13__nv_fp8_e4m3fEELi1ELi4ENS_5EmptyEXadL_ZNS_5dreluIffEET_T0_RKS5_EEEEvT3_mmm)
        /*06b0*/ 	.word	0x0000002c


	//----- nvinfo : EIATTR_FRAME_SIZE
	.align		4
.L_285:
        /*06b4*/ 	.byte	0x04, 0x11
        /*06b6*/ 	.short	(.L_287 - .L_286)
	.align		4
.L_286:
        /*06b8*/ 	.word	index@($__internal_711_$__cuda_sm20_rcp_rn_f32_slowpath)
        /*06bc*/ 	.word	0x00000000


	//----- nvinfo : EIATTR_FRAME_SIZE
	.align		4
.L_287:
        /*06c0*/ 	.byte	0x04, 0x11
        /*06c2*/ 	.short	(.L_289 - .L_288)
	.align		4
.L_288:
        /*06c4*/ 	.word	index@($__internal_710_$__cuda_sm20_div_u64)
        /*06c8*/ 	.word	0x00000000


	//----- nvinfo : EIATTR_FRAME_SIZE
	.align		4
.L_289:
        /*06cc*/ 	.byte	0x04, 0x11
        /*06ce*/ 	.short	(.L_291 - .L_290)
	.align		4
.L_290:
        /*06d0*/ 	.word	index@(_ZN18transformer_engine6detail38cast_transpose_fused_kernel_notalignedILb0ELb1ELb0EfNS_16CTDBiasDActParamIff13__nv_fp8_e4m3fEELi1ELi4ENS_5EmptyEXadL_ZNS_5dreluIffEET_T0_RKS5_EEEEvT3_mmm)
        /*06d4*/ 	.word	0x00000000


	//----- nvinfo : EIATTR_REGCOUNT
	.align		4
.L_291:
        /*06d8*/ 	.byte	0x04, 0x2f
        /*06da*/ 	.short	(.L_293 - .L_292)
	.align		4
.L_292:
        /*06dc*/ 	.word	index@(_ZN18transformer_engine6detail38cast_transpose_fused_kernel_notalignedILb0ELb1ELb0EfNS_16CTDBiasDActParamI6__halfS3_ffEELi2ELi1ENS_5EmptyEXadL_ZNS_5dreluIffEET_T0_RKS5_EEEEvT3_mmm)
        /*06e0*/ 	.word	0x00000020


	//----- nvinfo : EIATTR_FRAME_SIZE
	.align		4
.L_293:
        /*06e4*/ 	.byte	0x04, 0x11
        /*06e6*/ 	.short	(.L_295 - .L_294)
	.align		4
.L_294:
        /*06e8*/ 	.word	index@($__internal_709_$__cuda_sm20_rcp_rn_f32_slowpath)
        /*06ec*/ 	.word	0x00000000


	//----- nvinfo : EIATTR_FRAME_SIZE
	.align		4
.L_295:
        /*06f0*/ 	.byte	0x04, 0x11
        /*06f2*/ 	.short	(.L_297 - .L_296)
	.align		4
.L_296:
        /*06f4*/ 	.word	index@($__internal_708_$__cuda_sm20_div_u64)
        /*06f8*/ 	.word	0x00000000


	//----- nvinfo : EIATTR_FRAME_SIZE
	.align		4
.L_297:
        /*06fc*/ 	.byte	0x04, 0x11
        /*06fe*/ 	.short	(.L_299 - .L_298)
	.align		4
.L_298:
        /*0700*/ 	.word	index@(_ZN18transformer_engine6detail38cast_transpose_fused_kernel_notalignedILb0ELb1ELb0EfNS_16CTDBiasDActParamI6__halfS3_ffEELi2ELi1ENS_5EmptyEXadL_ZNS_5dreluIffEET_T0_RKS5_EEEEvT3_mmm)
        /*0704*/ 	.word	0x00000000


	//----- nvinfo : EIATTR_REGCOUNT
	.align		4
.L_299:
        /*0708*/ 	.byte	0x04, 0x2f
        /*070a*/ 	.short	(.L_301 - .L_300)
	.align		4
.L_300:
        /*070c*/ 	.word	index@(_ZN18transformer_engine6detail38cast_transpose_fused_kernel_notalignedILb0ELb1ELb0EfNS_16CTDBiasDActParamI6__halfS3_S3_fEELi2ELi2ENS_5EmptyEXadL_ZNS_5dreluIffEET_T0_RKS5_EEEEvT3_mmm)
        /*0710*/ 	.word	0x0000002c


	//----- nvinfo : EIATTR_FRAME_SIZE
	.align		4
.L_301:
        /*0714*/ 	.byte	0x04, 0x11
        /*0716*/ 	.short	(.L_303 - .L_302)
	.align		4
.L_302:
        /*0718*/ 	.word	index@($__internal_707_$__cuda_sm20_rcp_rn_f32_slowpath)
        /*071c*/ 	.word	0x00000000


	//----- nvinfo : EIATTR_FRAME_SIZE
	.align		4
.L_303:
        /*0720*/ 	.byte	0x04, 0x11
        /*0722*/ 	.short	(.L_305 - .L_304)
	.align		4
.L_304:
        /*0724*/ 	.word	index@($__internal_706_$__cuda_sm20_div_u64)
        /*0728*/ 	.word	0x00000000


	//----- nvinfo : EIATTR_FRAME_SIZE
	.align		4
.L_305:
        /*072c*/ 	.byte	0x04, 0x11
        /*072e*/ 	.short	(.L_307 - .L_306)
	.align		4
.L_306:
        /*0730*/ 	.word	index@(_ZN18transformer_engine6detail38cast_transpose_fused_kernel_notalignedILb0ELb1ELb0EfNS_16CTDBiasDActParamI6__halfS3_S3_fEELi2ELi2ENS_5EmptyEXadL_ZNS_5dreluIffEET_T0_RKS5_EEEEvT3_mmm)
        /*0734*/ 	.word	0x00000000


	//----- nvinfo : EIATTR_REGCOUNT
	.align		4
.L_307:
        /*0738*/ 	.byte	0x04, 0x2f
        /*073a*/ 	.short	(.L_309 - .L_308)
	.align		4
.L_308:
        /*073c*/ 	.word	index@(_ZN18transformer_engine6detail38cast_transpose_fused_kernel_notalignedILb0ELb1ELb0EfNS_16CTDBiasDActParamI6__halfS3_13__nv_bfloat16fEELi2ELi2ENS_5EmptyEXadL_ZNS_5dreluIffEET_T0_RKS6_EEEEvT3_mmm)
        /*0740*/ 	.word	0x0000002c


	//----- nvinfo : EIATTR_FRAME_SIZE
	.align		4
.L_309:
        /*0744*/ 	.byte	0x04, 0x11
        /*0746*/ 	.short	(.L_311 - .L_310)
	.align		4
.L_310:
        /*0748*/ 	.word	index@($__internal_705_$__cuda_sm20_rcp_rn_f32_slowpath)
        /*074c*/ 	.word	0x00000000


	//----- nvinfo : EIATTR_FRAME_SIZE
	.align		4
.L_311:
        /*0750*/ 	.byte	0x04, 0x11
        /*0752*/ 	.short	(.L_313 - .L_312)
	.align		4
.L_312:
        /*0754*/ 	.word	index@($__internal_704_$__cuda_sm20_div_u64)
        /*0758*/ 	.word	0x00000000


	//----- nvinfo : EIATTR_FRAME_SIZE
	.align		4
.L_313:
        /*075c*/ 	.byte	0x04, 0x11
        /*075e*/ 	.short	(.L_315 - .L_314)
	.align		4
.L_314:
        /*0760*/ 	.word	index@(_ZN18transformer_engine6detail38cast_transpose_fused_kernel_notalignedILb0ELb1ELb0EfNS_16CTDBiasDActParamI6__halfS3_13__nv_bfloat16fEELi2ELi2ENS_5EmptyEXadL_ZNS_5dreluIffEET_T0_RKS6_EEEEvT3_mmm)
        /*0764*/ 	.word	0x00000000


	//----- nvinfo : EIATTR_REGCOUNT
	.align		4
.L_315:
        /*0768*/ 	.byte	0x04, 0x2f
        /*076a*/ 	.short	(.L_317 - .L_316)
	.align		4
.L_316:
        /*076c*/ 	.word	index@(_ZN18transformer_engine6detail38cast_transpose_fused_kernel_notalignedILb0ELb1ELb0EfNS_16CTDBiasDActParamI6__halfS3_13__nv_fp8_e5m2fEELi2ELi4ENS_5EmptyEXadL_ZNS_5dreluIffEET_T0_RKS6_EEEEvT3_mmm)
        /*0770*/ 	.word	0x00000028


	//----- nvinfo : EIATTR_FRAME_SIZE
	.align		4
.L_317:
        /*0774*/ 	.byte	0x04, 0x11
        /*0776*/ 	.short	(.L_319 - .L_318)
	.align		4
.L_318:
        /*0778*/ 	.word	index@($__internal_703_$__cuda_sm20_rcp_rn_f32_slowpath)
        /*077c*/ 	.word	0x00000000


	//----- nvinfo : EIATTR_FRAME_SIZE
	.align		4
.L_319:
        /*0780*/ 	.byte	0x04, 0x11
        /*0782*/ 	.short	(.L_321 - .L_320)
	.align		4
.L_320:
        /*0784*/ 	.word	index@($__internal_702_$__cuda_sm20_div_u64)
        /*0788*/ 	.word	0x00000000


	//----- nvinfo : EIATTR_FRAME_SIZE
	.align		4
.L_321:
        /*078c*/ 	.byte	0x04, 0x11
        /*078e*/ 	.short	(.L_323 - .L_322)
	.align		4
.L_322:
        /*0790*/ 	.word	index@(_ZN18transformer_engine6detail38cast_transpose_fused_kernel_notalignedILb0ELb1ELb0EfNS_16CTDBiasDActParamI6__halfS3_13__nv_fp8_e5m2fEELi2ELi4ENS_5EmptyEXadL_ZNS_5dreluIffEET_T0_RKS6_EEEEvT3_mmm)
        /*0794*/ 	.word	0x00000000


	//----- nvinfo : EIATTR_REGCOUNT
	.align		4
.L_323:
        /*0798*/ 	.byte	0x04, 0x2f
        /*079a*/ 	.short	(.L_325 - .L_324)
	.align		4
.L_324:
        /*079c*/ 	.word	index@(_ZN18transformer_engine6detail38cast_transpose_fused_kernel_notalignedILb0ELb1ELb0EfNS_16CTDBiasDActParamI6__halfS3_13__nv_fp8_e4m3fEELi2ELi4ENS_5EmptyEXadL_ZNS_5dreluIffEET_T0_RKS6_EEEEvT3_mmm)
        /*07a0*/ 	.word	0x00000028


	//----- nvinfo : EIATTR_FRAME_SIZE
	.align		4
.L_325:
        /*07a4*/ 	.byte	0x04, 0x11
        /*07a6*/ 	.short	(.L_327 - .L_326)
	.align		4
.L_326:
        /*07a8*/ 	.word	index@($__internal_701_$__cuda_sm20_rcp_rn_f32_slowpath)
        /*07ac*/ 	.word	0x00000000


	//----- nvinfo : EIATTR_FRAME_SIZE
	.align		4
.L_327:
        /*07b0*/ 	.byte	0x04, 0x11
        /*07b2*/ 	.short	(.L_329 - .L_328)
	.align		4
.L_328:
        /*07b4*/ 	.word	index@($__internal_700_$__cuda_sm20_div_u64)
        /*07b8*/ 	.word	0x00000000


	//----- nvinfo : EIATTR_FRAME_SIZE
	.align		4
.L_329:
        /*07bc*/ 	.byte	0x04, 0x11
        /*07be*/ 	.short	(.L_331 - .L_330)
	.align		4
.L_330:
        /*07c0*/ 	.word	index@(_ZN18transformer_engine6detail38cast_transpose_fused_kernel_notalignedILb0ELb1ELb0EfNS_16CTDBiasDActParamI6__halfS3_13__nv_fp8_e4m3fEELi2ELi4ENS_5EmptyEXadL_ZNS_5dreluIffEET_T0_RKS6_EEEEvT3_mmm)
        /*07c4*/ 	.word	0x00000000


	//----- nvinfo : EIATTR_REGCOUNT
	.align		4
.L_331:
        /*07c8*/ 	.byte	0x04, 0x2f
        /*07ca*/ 	.short	(.L_333 - .L_332)
	.align		4
.L_332:
        /*07cc*/ 	.word	index@(_ZN18transformer_engine6detail38cast_transpose_fused_kernel_notalignedILb0ELb1ELb0EfNS_16CTDBiasDActParamI13__nv_bfloat16S3_ffEELi2ELi1ENS_5EmptyEXadL_ZNS_5dreluIffEET_T0_RKS5_EEEEvT3_mmm)
        /*07d0*/ 	.word	0x00000020


	//----- nvinfo : EIATTR_FRAME_SIZE
	.align		4
.L_333:
        /*07d4*/ 	.byte	0x04, 0x11
        /*07d6*/ 	.short	(.L_335 - .L_334)
	.align		4
.L_334:
        /*07d8*/ 	.word	index@($__internal_699_$__cuda_sm20_rcp_rn_f32_slowpath)
        /*07dc*/ 	.word	0x00000000


	//----- nvinfo : EIATTR_FRAME_SIZE
	.align		4
.L_335:
        /*07e0*/ 	.byte	0x04, 0x11
        /*07e2*/ 	.short	(.L_337 - .L_336)
	.align		4
.L_336:
        /*07e4*/ 	.word	index@($__internal_698_$__cuda_sm20_div_u64)
        /*07e8*/ 	.word	0x00000000


	//----- nvinfo : EIATTR_FRAME_SIZE
	.align		4
.L_337:
        /*07ec*/ 	.byte	0x04, 0x11
        /*07ee*/ 	.short	(.L_339 - .L_338)
	.align		4
.L_338:
        /*07f0*/ 	.word	index@(_ZN18transformer_engine6detail38cast_transpose_fused_kernel_notalignedILb0ELb1ELb0EfNS_16CTDBiasDActParamI13__nv_bfloat16S3_ffEELi2ELi1ENS_5EmptyEXadL_ZNS_5dreluIffEET_T0_RKS5_EEEEvT3_mmm)
        /*07f4*/ 	.word	0x00000000


	//----- nvinfo : EIATTR_REGCOUNT
	.align		4
.L_339:
        /*07f8*/ 	.byte	0x04, 0x2f
        /*07fa*/ 	.short	(.L_341 - .L_340)
	.align		4
.L_340:
        /*07fc*/ 	.word	index@(_ZN18transformer_engine6detail38cast_transpose_fused_kernel_notalignedILb0ELb1ELb0EfNS_16CTDBiasDActParamI13__nv_bfloat16S3_6__halffEELi2ELi2ENS_5EmptyEXadL_ZNS_5dreluIffEET_T0_RKS6_EEEEvT3_mmm)
        /*0800*/ 	.word	0x0000002c


	//----- nvinfo : EIATTR_FRAME_SIZE
	.align		4
.L_341:
        /*0804*/ 	.byte	0x04, 0x11
        /*0806*/ 	.short	(.L_343 - .L_342)
	.align		4
.L_342:
        /*0808*/ 	.word	index@($__internal_697_$__cuda_sm20_rcp_rn_f32_slowpath)
        /*080c*/ 	.word	0x00000000


	//----- nvinfo : EIATTR_FRAME_SIZE
	.align		4
.L_343:
        /*0810*/ 	.byte	0x04, 0x11
        /*0812*/ 	.short	(.L_345 - .L_344)
	.align		4
.L_344:
        /*0814*/ 	.word	index@($__internal_696_$__cuda_sm20_div_u64)
        /*0818*/ 	.word	0x00000000


	//----- nvinfo : EIATTR_FRAME_SIZE
	.align		4
.L_345:
        /*081c*/ 	.byte	0x04, 0x11
        /*081e*/ 	.short	(.L_347 - .L_346)
	.align		4
.L_346:
        /*0820*/ 	.word	index@(_ZN18transformer_engine6detail38cast_transpose_fused_kernel_notalignedILb0ELb1ELb0EfNS_16CTDBiasDActParamI13__nv_bfloat16S3_6__halffEELi2ELi2ENS_5EmptyEXadL_ZNS_5dreluIffEET_T0_RKS6_EEEEvT3_mmm)
        /*0824*/ 	.word	0x00000000


	//----- nvinfo : EIATTR_REGCOUNT
	.align		4
.L_347:
        /*0828*/ 	.byte	0x04, 0x2f
        /*082a*/ 	.short	(.L_349 - .L_348)
	.align		4
.L_348:
        /*082c*/ 	.word	index@(_ZN18transformer_engine6detail38cast_transpose_fused_kernel_notalignedILb0ELb1ELb0EfNS_16CTDBiasDActParamI13__nv_bfloat16S3_S3_fEELi2ELi2ENS_5EmptyEXadL_ZNS_5dreluIffEET_T0_RKS5_EEEEvT3_mmm)
        /*0830*/ 	.word	0x0000002c


	//----- nvinfo : EIATTR_FRAME_SIZE
	.align		4
.L_349:
        /*0834*/ 	.byte	0x04, 0x11
        /*0836*/ 	.short	(.L_351 - .L_350)
	.align		4
.L_350:
        /*0838*/ 	.word	index@($__internal_695_$__cuda_sm20_rcp_rn_f32_slowpath)
        /*083c*/ 	.word	0x00000000


	//----- nvinfo : EIATTR_FRAME_SIZE
	.align		4
.L_351:
        /*0840*/ 	.byte	0x04, 0x11
        /*0842*/ 	.short	(.L_353 - .L_352)
	.align		4
.L_352:
        /*0844*/ 	.word	index@($__internal_694_$__cuda_sm20_div_u64)
        /*0848*/ 	.word	0x00000000


	//----- nvinfo : EIATTR_FRAME_SIZE
	.align		4
.L_353:
        /*084c*/ 	.byte	0x04, 0x11
        /*084e*/ 	.short	(.L_355 - .L_354)
	.align		4
.L_354:
        /*0850*/ 	.word	index@(_ZN18transformer_engine6detail38cast_transpose_fused_kernel_notalignedILb0ELb1ELb0EfNS_16CTDBiasDActParamI13__nv_bfloat16S3_S3_fEELi2ELi2ENS_5EmptyEXadL_ZNS_5dreluIffEET_T0_RKS5_EEEEvT3_mmm)
        /*0854*/ 	.word	0x00000000


	//----- nvinfo : EIATTR_REGCOUNT
	.align		4
.L_355:
        /*0858*/ 	.byte	0x04, 0x2f
        /*085a*/ 	.short	(.L_357 - .L_356)
	.align		4
.L_356:
        /*085c*/ 	.word	index@(_ZN18transformer_engine6detail38cast_transpose_fused_kernel_notalignedILb0ELb1ELb0EfNS_16CTDBiasDActParamI13__nv_bfloat16S3_13__nv_fp8_e5m2fEELi2ELi4ENS_5EmptyEXadL_ZNS_5dreluIffEET_T0_RKS6_EEEEvT3_mmm)
        /*0860*/ 	.word	0x00000030


	//----- nvinfo : EIATTR_FRAME_SIZE
	.align		4
.L_357:
        /*0864*/ 	.byte	0x04, 0x11
        /*0866*/ 	.short	(.L_359 - .L_358)
	.align		4
.L_358:
        /*0868*/ 	.word	index@($__internal_693_$__cuda_sm20_rcp_rn_f32_slowpath)
        /*086c*/ 	.word	0x00000000


	//----- nvinfo : EIATTR_FRAME_SIZE
	.align		4
.L_359:
        /*0870*/ 	.byte	0x04, 0x11
        /*0872*/ 	.short	(.L_361 - .L_360)
	.align		4
.L_360:
        /*0874*/ 	.word	index@($__internal_692_$__cuda_sm20_div_u64)
        /*0878*/ 	.word	0x00000000


	//----- nvinfo : EIATTR_FRAME_SIZE
	.align		4
.L_361:
        /*087c*/ 	.byte	0x04, 0x11
        /*087e*/ 	.short	(.L_363 - .L_362)
	.align		4
.L_362:
        /*0880*/ 	.word	index@(_ZN18transformer_engine6detail38cast_transpose_fused_kernel_notalignedILb0ELb1ELb0EfNS_16CTDBiasDActParamI13__nv_bfloat16S3_13__nv_fp8_e5m2fEELi2ELi4ENS_5EmptyEXadL_ZNS_5dreluIffEET_T0_RKS6_EEEEvT3_mmm)
        /*0884*/ 	.word	0x00000000


	//----- nvinfo : EIATTR_REGCOUNT
	.align		4
.L_363:
        /*0888*/ 	.byte	0x04, 0x2f
        /*088a*/ 	.short	(.L_365 - .L_364)
	.align		4
.L_364:
        /*088c*/ 	.word	index@(_ZN18transformer_engine6detail38cast_transpose_fused_kernel_notalignedILb0ELb1ELb0EfNS_16CTDBiasDActParamI13__nv_bfloat16S3_13__nv_fp8_e4m3fEELi2ELi4ENS_5EmptyEXadL_ZNS_5dreluIffEET_T0_RKS6_EEEEvT3_mmm)
        /*0890*/ 	.word	0x00000030


	//----- nvinfo : EIATTR_FRAME_SIZE
	.align		4
.L_365:
        /*0894*/ 	.byte	0x04, 0x11
        /*0896*/ 	.short	(.L_367 - .L_366)
	.align		4
.L_366:
        /*0898*/ 	.word	index@($__internal_691_$__cuda_sm20_rcp_rn_f32_slowpath)
        /*089c*/ 	.word	0x00000000


	//----- nvinfo : EIATTR_FRAME_SIZE
	.align		4
.L_367:
        /*08a0*/ 	.byte	0x04, 0x11
        /*08a2*/ 	.short	(.L_369 - .L_368)
	.align		4
.L_368:
        /*08a4*/ 	.word	index@($__internal_690_$__cuda_sm20_div_u64)
        /*08a8*/ 	.word	0x00000000


	//----- nvinfo : EIATTR_FRAME_SIZE
	.align		4
.L_369:
        /*08ac*/ 	.byte	0x04, 0x11
        /*08ae*/ 	.short	(.L_371 - .L_370)
	.align		4
.L_370:
        /*08b0*/ 	.word	index@(_ZN18transformer_engine6detail38cast_transpose_fused_kernel_notalignedILb0ELb1ELb0EfNS_16CTDBiasDActParamI13__nv_bfloat16S3_13__nv_fp8_e4m3fEELi2ELi4ENS_5EmptyEXadL_ZNS_5dreluIffEET_T0_RKS6_EEEEvT3_mmm)
        /*08b4*/ 	.word	0x00000000


	//----- nvinfo : EIATTR_REGCOUNT
	.align		4
.L_371:
        /*08b8*/ 	.byte	0x04, 0x2f
        /*08ba*/ 	.short	(.L_373 - .L_372)
	.align		4
.L_372:
        /*08bc*/ 	.word	index@(_ZN18transformer_engine6detail38cast_transpose_fused_kernel_notalignedILb0ELb0ELb1EfNS_16CTDBiasDActParamIffffEELi2ELi2ENS_5EmptyEXadL_ZNS_5sreluIffEET_T0_RKS4_EEEEvT3_mmm)
        /*08c0*/ 	.word	0x00000028


	//----- nvinfo : EIATTR_FRAME_SIZE
	.align		4
.L_373:
        /*08c4*/ 	.byte	0x04, 0x11
        /*08c6*/ 	.short	(.L_375 - .L_374)
	.align		4
.L_374:
        /*08c8*/ 	.word	index@($__internal_689_$__cuda_sm20_rcp_rn_f32_slowpath)
        /*08cc*/ 	.word	0x00000000


	//----- nvinfo : EIATTR_FRAME_SIZE
	.align		4
.L_375:
        /*08d0*/ 	.byte	0x04, 0x11
        /*08d2*/ 	.short	(.L_377 - .L_376)
	.align		4
.L_376:
        /*08d4*/ 	.word	index@($__internal_688_$__cuda_sm20_div_u64)
        /*08d8*/ 	.word	0x00000000


	//----- nvinfo : EIATTR_FRAME_SIZE
	.align		4
.L_377:
        /*08dc*/ 	.byte	0x04, 0x11
        /*08de*/ 	.short	(.L_379 - .L_378)
	.align		4
.L_378:
        /*08e0*/ 	.word	index@(_ZN18transformer_engine6detail38cast_transpose_fused_kernel_notalignedILb0ELb0ELb1EfNS_16CTDBiasDActParamIffffEELi2ELi2ENS_5EmptyEXadL_ZNS_5sreluIffEET_T0_RKS4_EEEEvT3_mmm)
        /*08e4*/ 	.word	0x00000000


	//----- nvinfo : EIATTR_REGCOUNT
	.align		4
.L_379:
        /*08e8*/ 	.byte	0x04, 0x2f
        /*08ea*/ 	.short	(.L_381 - .L_380)
	.align		4
.L_380:
        /*08ec*/ 	.word	index@(_ZN18transformer_engine6detail38cast_transpose_fused_kernel_notalignedILb0ELb0ELb1EfNS_16CTDBiasDActParamIff6__halffEELi2ELi4ENS_5EmptyEXadL_ZNS_5sreluIffEET_T0_RKS5_EEEEvT3_mmm)
        /*08f0*/ 	.word	0x00000033


	//----- nvinfo : EIATTR_FRAME_SIZE
	.align		4
.L_381:
        /*08f4*/ 	.byte	0x04, 0x11
        /*08f6*/ 	.short	(.L_383 - .L_382)
	.align		4
.L_382:
        /*08f8*/ 	.word	index@($__internal_687_$__cuda_sm20_rcp_rn_f32_slowpath)
        /*08fc*/ 	.word	0x00000000


	//----- nvinfo : EIATTR_FRAME_SIZE
	.align		4
.L_383:
        /*0900*/ 	.byte	0x04, 0x11
        /*0902*/ 	.short	(.L_385 - .L_384)
	.align		4
.L_384:
        /*0904*/ 	.word	index@($__internal_686_$__cuda_sm20_div_u64)
        /*0908*/ 	.word	0x00000000


	//----- nvinfo : EIATTR_FRAME_SIZE
	.align		4
.L_385:
        /*090c*/ 	.byte	0x04, 0x11
        /*090e*/ 	.short	(.L_387 - .L_386)
	.align		4
.L_386:
        /*0910*/ 	.word	index@(_ZN18transformer_engine6detail38cast_transpose_fused_kernel_notalignedILb0ELb0ELb1EfNS_16CTDBiasDActParamIff6__halffEELi2ELi4ENS_5EmptyEXadL_ZNS_5sreluIffEET_T0_RKS5_EEEEvT3_mmm)
        /*0914*/ 	.word	0x00000000


	//----- nvinfo : EIATTR_REGCOUNT
	.align		4
.L_387:
        /*0918*/ 	.byte	0x04, 0x2f
        /*091a*/ 	.short	(.L_389 - .L_388)
	.align		4
.L_388:
        /*091c*/ 	.word	index@(_ZN18transformer_engine6detail38cast_transpose_fused_kernel_notalignedILb0ELb0ELb1EfNS_16CTDBiasDActParamIff13__nv_bfloat16fEELi2ELi4ENS_5EmptyEXadL_ZNS_5sreluIffEET_T0_RKS5_EEEEvT3_mmm)
        /*0920*/ 	.word	0x00000033


	//----- nvinfo : EIATTR_FRAME_SIZE
	.align		4
.L_389:
        /*0924*/ 	.byte	0x04, 0x11
        /*0926*/ 	.short	(.L_391 - .L_390)
	.align		4
.L_390:
        /*0928*/ 	.word	index@($__internal_685_$__cuda_sm20_rcp_rn_f32_slowpath)
        /*092c*/ 	.word	0x00000000


	//----- nvinfo : EIATTR_FRAME_SIZE
	.align		4
.L_391:
        /*0930*/ 	.byte	0x04, 0x11
        /*0932*/ 	.short	(.L_393 - .L_392)
	.align		4
.L_392:
        /*0934*/ 	.word	index@($__internal_684_$__cuda_sm20_div_u64)
        /*0938*/ 	.word	0x00000000


	//----- nvinfo : EIATTR_FRAME_SIZE
	.align		4
.L_393:
        /*093c*/ 	.byte	0x04, 0x11
        /*093e*/ 	.short	(.L_395 - .L_394)
	.align		4
.L_394:
        /*0940*/ 	.word	index@(_ZN18transformer_engine6detail38cast_transpose_fused_kernel_notalignedILb0ELb0ELb1EfNS_16CTDBiasDActParamIff13__nv_bfloat16fEELi2ELi4ENS_5EmptyEXadL_ZNS_5sreluIffEET_T0_RKS5_EEEEvT3_mmm)
        /*0944*/ 	.word	0x00000000


	//----- nvinfo : EIATTR_REGCOUNT
	.align		4
.L_395:
        /*0948*/ 	.byte	0x04, 0x2f
        /*094a*/ 	.short	(.L_397 - .L_396)
	.align		4
.L_396:
        /*094c*/ 	.word	index@(_ZN18transformer_engine6detail38cast_transpose_fused_kernel_notalignedILb0ELb0ELb1EfNS_16CTDBiasDActParamIff13__nv_fp8_e5m2fEELi2ELi8ENS_5EmptyEXadL_ZNS_5sreluIffEET_T0_RKS5_EEEEvT3_mmm)
        /*0950*/ 	.word	0x0000003e


	//----- nvinfo : EIATTR_FRAME_SIZE
	.align		4
.L_397:
        /*0954*/ 	.byte	0x04, 0x11
        /*0956*/ 	.short	(.L_399 - .L_398)
	.align		4
.L_398:
        /*0958*/ 	.word	index@($__internal_683_$__cuda_sm20_rcp_rn_f32_slowpath)
        /*095c*/ 	.word	0x00000000


	//----- nvinfo : EIATTR_FRAME_SIZE
	.align		4
.L_399:
        /*0960*/ 	.byte	0x04, 0x11
        /*0962*/ 	.short	(.L_401 - .L_400)
	.align		4
.L_400:
        /*0964*/ 	.word	index@($__internal_682_$__cuda_sm20_div_u64)
        /*0968*/ 	.word	0x00000000


	//----- nvinfo : EIATTR_FRAME_SIZE
	.align		4
.L_401:
        /*096c*/ 	.byte	0x04, 0x11
        /*096e*/ 	.short	(.L_403 - .L_402)
	.align		4
.L_402:
        /*0970*/ 	.word	index@(_ZN18transformer_engine6detail38cast_transpose_fused_kernel_notalignedILb0ELb0ELb1EfNS_16CTDBiasDActParamIff13__nv_fp8_e5m2fEELi2ELi8ENS_5EmptyEXadL_ZNS_5sreluIffEET_T0_RKS5_EEEEvT3_mmm)
        /*0974*/ 	.word	0x00000000


	//----- nvinfo : EIATTR_REGCOUNT
	.align		4
.L_403:
        /*0978*/ 	.byte	0x04, 0x2f
        /*097a*/ 	.short	(.L_405 - .L_404)
	.align		4
.L_404:
        /*097c*/ 	.word	index@(_ZN18transformer_engine6detail38cast_transpose_fused_kernel_notalignedILb0ELb0ELb1EfNS_16CTDBiasDActParamIff13__nv_fp8_e4m3fEELi2ELi8ENS_5EmptyEXadL_ZNS_5sreluIffEET_T0_RKS5_EEEEvT3_mmm)
        /*0980*/ 	.word	0x0000003e


	//----- nvinfo : EIATTR_FRAME_SIZE
	.align		4
.L_405:
        /*0984*/ 	.byte	0x04, 0x11
        /*0986*/ 	.short	(.L_407 - .L_406)
	.align		4
.L_406:
        /*0988*/ 	.word	index@($__internal_681_$__cuda_sm20_rcp_rn_f32_slowpath)
        /*098c*/ 	.word	0x00000000


	//----- nvinfo : EIATTR_FRAME_SIZE
	.align		4
.L_407:
        /*0990*/ 	.byte	0x04, 0x11
        /*0992*/ 	.short	(.L_409 - .L_408)
	.align		4
.L_408:
        /*0994*/ 	.word	index@($__internal_680_$__cuda_sm20_div_u64)
        /*0998*/ 	.word	0x00000000


	//----- nvinfo : EIATTR_FRAME_SIZE
	.align		4
.L_409:
        /*099c*/ 	.byte	0x04, 0x11
        /*099e*/ 	.short	(.L_411 - .L_410)
	.align		4
.L_410:
        /*09a0*/ 	.word	index@(_ZN18transformer_engine6detail38cast_transpose_fused_kernel_notalignedILb0ELb0ELb1EfNS_16CTDBiasDActParamIff13__nv_fp8_e4m3fEELi2ELi8ENS_5EmptyEXadL_ZNS_5sreluIffEET_T0_RKS5_EEEEvT3_mmm)
        /*09a4*/ 	.word	0x00000000


	//----- nvinfo : EIATTR_REGCOUNT
	.align		4
.L_411:
        /*09a8*/ 	.byte	0x04, 0x2f
        /*09aa*/ 	.short	(.L_413 - .L_412)
	.align		4
.L_412:
        /*09ac*/ 	.word	index@(_ZN18transformer_engine6detail38cast_transpose_fused_kernel_notalignedILb0ELb0ELb1EfNS_16CTDBiasDActParamI6__halfS3_ffEELi4ELi2ENS_5EmptyEXadL_ZNS_5sreluIffEET_T0_RKS5_EEEEvT3_mmm)
        /*09b0*/ 	.word	0x0000003a


	//----- nvinfo : EIATTR_FRAME_SIZE
	.align		4
.L_413:
        /*09b4*/ 	.byte	0x04, 0x11
        /*09b6*/ 	.short	(.L_415 - .L_414)
	.align		4
.L_414:
        /*09b8*/ 	.word	index@($__internal_679_$__cuda_sm20_rcp_rn_f32_slowpath)
        /*09bc*/ 	.word	0x00000000


	//----- nvinfo : EIATTR_FRAME_SIZE
	.align		4
.L_415:
        /*09c0*/ 	.byte	0x04, 0x11
        /*09c2*/ 	.short	(.L_417 - .L_416)
	.align		4
.L_416:
        /*09c4*/ 	.word	index@($__internal_678_$__cuda_sm20_div_u64)
        /*09c8*/ 	.word	0x00000000


	//----- nvinfo : EIATTR_FRAME_SIZE
	.align		4
.L_417:
        /*09cc*/ 	.byte	0x04, 0x11
        /*09ce*/ 	.short	(.L_419 - .L_418)
	.align		4
.L_418:
        /*09d0*/ 	.word	index@(_ZN18transformer_engine6detail38cast_transpose_fused_kernel_notalignedILb0ELb0ELb1EfNS_16CTDBiasDActParamI6__halfS3_ffEELi4ELi2ENS_5EmptyEXadL_ZNS_5sreluIffEET_T0_RKS5_EEEEvT3_mmm)
        /*09d4*/ 	.word	0x00000000


	//----- nvinfo : EIATTR_REGCOUNT
	.align		4
.L_419:
        /*09d8*/ 	.byte	0x04, 0x2f
        /*09da*/ 	.short	(.L_421 - .L_420)
	.align		4
.L_420:
        /*09dc*/ 	.word	index@(_ZN18transformer_engine6detail38cast_transpose_fused_kernel_notalignedILb0ELb0ELb1EfNS_16CTDBiasDActParamI6__halfS3_S3_fEELi4ELi4ENS_5EmptyEXadL_ZNS_5sreluIffEET_T0_RKS5_EEEEvT3_mmm)
        /*09e0*/ 	.word	0x00000046


	//----- nvinfo : EIATTR_FRAME_SIZE
	.align		4
.L_421:
        /*09e4*/ 	.byte	0x04, 0x11
        /*09e6*/ 	.short	(.L_423 - .L_422)
	.align		4
.L_422:
        /*09e8*/ 	.word	index@($__internal_677_$__cuda_sm20_rcp_rn_f32_slowpath)
        /*09ec*/ 	.word	0x00000000


	//----- nvinfo : EIATTR_FRAME_SIZE
	.align		4
.L_423:
        /*09f0*/ 	.byte	0x04, 0x11
        /*09f2*/ 	.short	(.L_425 - .L_424)
	.align		4
.L_424:
        /*09f4*/ 	.word	index@($__internal_676_$__cuda_sm20_div_u64)
        /*09f8*/ 	.word	0x00000000


	//----- nvinfo : EIATTR_FRAME_SIZE
	.align		4
.L_425:
        /*09fc*/ 	.byte	0x04, 0x11
        /*09fe*/ 	.short	(.L_427 - .L_426)
	.align		4
.L_426:
        /*0a00*/ 	.word	index@(_ZN18transformer_engine6detail38cast_transpose_fused_kernel_notalignedILb0ELb0ELb1EfNS_16CTDBiasDActParamI6__halfS3_S3_fEELi4ELi4ENS_5EmptyEXadL_ZNS_5sreluIffEET_T0_RKS5_EEEEvT3_mmm)
        /*0a04*/ 	.word	0x00000000


	//----- nvinfo : EIATTR_REGCOUNT
	.align		4
.L_427:
        /*0a08*/ 	.byte	0x04, 0x2f
        /*0a0a*/ 	.short	(.L_429 - .L_428)
	.align		4
.L_428:
        /*0a0c*/ 	.word	index@(_ZN18transformer_engine6detail38cast_transpose_fused_kernel_notalignedILb0ELb0ELb1EfNS_16CTDBiasDActParamI6__halfS3_13__nv_bfloat16fEELi4ELi4ENS_5EmptyEXadL_ZNS_5sreluIffEET_T0_RKS6_EEEEvT3_mmm)
        /*0a10*/ 	.word	0x00000046


	//----- nvinfo : EIATTR_FRAME_SIZE
	.align		4
.L_429:
        /*0a14*/ 	.byte	0x04, 0x11
        /*0a16*/ 	.short	(.L_431 - .L_430)
	.align		4
.L_430:
        /*0a18*/ 	.word	index@($__internal_675_$__cuda_sm20_rcp_rn_f32_slowpath)
        /*0a1c*/ 	.word	0x00000000


	//----- nvinfo : EIATTR_FRAME_SIZE
	.align		4
.L_431:
        /*0a20*/ 	.byte	0x04, 0x11
        /*0a22*/ 	.short	(.L_433 - .L_432)
	.align		4
.L_432:
        /*0a24*/ 	.word	index@($__internal_674_$__cuda_sm20_div_u64)
        /*0a28*/ 	.word	0x00000000


	//----- nvinfo : EIATTR_FRAME_SIZE
	.align		4
.L_433:
        /*0a2c*/ 	.byte	0x04, 0x11
        /*0a2e*/ 	.short	(.L_435 - .L_434)
	.align		4
.L_434:
        /*0a30*/ 	.word	index@(_ZN18transformer_engine6detail38cast_transpose_fused_kernel_notalignedILb0ELb0ELb1EfNS_16CTDBiasDActParamI6__halfS3_13__nv_bfloat16fEELi4ELi4ENS_5EmptyEXadL_ZNS_5sreluIffEET_T0_RKS6_EEEEvT3_mmm)
        /*0a34*/ 	.word	0x00000000


	//----- nvinfo : EIATTR_REGCOUNT
	.align		4
.L_435:
        /*0a38*/ 	.byte	0x04, 0x2f
        /*0a3a*/ 	.short	(.L_437 - .L_436)
	.align		4
.L_436:
        /*0a3c*/ 	.word	index@(_ZN18transformer_engine6detail38cast_transpose_fused_kernel_notalignedILb0ELb0ELb1EfNS_16CTDBiasDActParamI6__halfS3_13__nv_fp8_e5m2fEELi4ELi8ENS_5EmptyEXadL_ZNS_5sreluIffEET_T0_RKS6_EEEEvT3_mmm)
        /*0a40*/ 	.word	0x00000050


	//----- nvinfo : EIATTR_FRAME_SIZE
	.align		4
.L_437:
        /*0a44*/ 	.byte	0x04, 0x11
        /*0a46*/ 	.short	(.L_439 - .L_438)
	.align		4
.L_438:
        /*0a48*/ 	.word	index@($__internal_673_$__cuda_sm20_rcp_rn_f32_slowpath)
        /*0a4c*/ 	.word	0x00000000


	//----- nvinfo : EIATTR_FRAME_SIZE
	.align		4
.L_439:
        /*0a50*/ 	.byte	0x04, 0x11
        /*0a52*/ 	.short	(.L_441 - .L_440)
	.align		4
.L_440:
        /*0a54*/ 	.word	index@($__internal_672_$__cuda_sm20_div_u64)
        /*0a58*/ 	.word	0x00000000


	//----- nvinfo : EIATTR_FRAME_SIZE
	.align		4
.L_441:
        /*0a5c*/ 	.byte	0x04, 0x11
        /*0a5e*/ 	.short	(.L_443 - .L_442)
	.align		4
.L_442:
        /*0a60*/ 	.word	index@(_ZN18transformer_engine6detail38cast_transpose_fused_kernel_notalignedILb0ELb0ELb1EfNS_16CTDBiasDActParamI6__halfS3_13__nv_fp8_e5m2fEELi4ELi8ENS_5EmptyEXadL_ZNS_5sreluIffEET_T0_RKS6_EEEEvT3_mmm)
        /*0a64*/ 	.word	0x00000000


	//----- nvinfo : EIATTR_REGCOUNT
	.align		4
.L_443:
        /*0a68*/ 	.byte	0x04, 0x2f
        /*0a6a*/ 	.short	(.L_445 - .L_444)
	.align		4
.L_444:
        /*0a6c*/ 	.word	index@(_ZN18transformer_engine6detail38cast_transpose_fused_kernel_notalignedILb0ELb0ELb1EfNS_16CTDBiasDActParamI6__halfS3_13__nv_fp8_e4m3fEELi4ELi8ENS_5EmptyEXadL_ZNS_5sreluIffEET_T0_RKS6_EEEEvT3_mmm)
        /*0a70*/ 	.word	0x00000050


	//----- nvinfo : EIATTR_FRAME_SIZE
	.align		4
.L_445:
        /*0a74*/ 	.byte	0x04, 0x11
        /*0a76*/ 	.short	(.L_447 - .L_446)
	.align		4
.L_446:
        /*0a78*/ 	.word	index@($__internal_671_$__cuda_sm20_rcp_rn_f32_slowpath)
        /*0a7c*/ 	.word	0x00000000


	//----- nvinfo : EIATTR_FRAME_SIZE
	.align		4
.L_447:
        /*0a80*/ 	.byte	0x04, 0x11
        /*0a82*/ 	.short	(.L_449 - .L_448)
	.align		4
.L_448:
        /*0a84*/ 	.word	index@($__internal_670_$__cuda_sm20_div_u64)
        /*0a88*/ 	.word	0x00000000


	//----- nvinfo : EIATTR_FRAME_SIZE
	.align		4
.L_449:
        /*0a8c*/ 	.byte	0x04, 0x11
        /*0a8e*/ 	.short	(.L_451 - .L_450)
	.align		4
.L_450:
        /*0a90*/ 	.word	index@(_ZN18transformer_engine6detail38cast_transpose_fused_kernel_notalignedILb0ELb0ELb1EfNS_16CTDBiasDActParamI6__halfS3_13__nv_fp8_e4m3fEELi4ELi8ENS_5EmptyEXadL_ZNS_5sreluIffEET_T0_RKS6_EEEEvT3_mmm)
        /*0a94*/ 	.word	0x00000000


	//----- nvinfo : EIATTR_REGCOUNT
	.align		4
.L_451:
        /*0a98*/ 	.byte	0x04, 0x2f
        /*0a9a*/ 	.short	(.L_453 - .L_452)
	.align		4
.L_452:
        /*0a9c*/ 	.word	index@(_ZN18transformer_engine6detail38cast_transpose_fused_kernel_notalignedILb0ELb0ELb1EfNS_16CTDBiasDActParamI13__nv_bfloat16S3_ffEELi4ELi2ENS_5EmptyEXadL_ZNS_5sreluIffEET_T0_RKS5_EEEEvT3_mmm)
        /*0aa0*/ 	.word	0x0000003c


	//----- nvinfo : EIATTR_FRAME_SIZE
	.align		4
.L_453:
        /*0aa4*/ 	.byte	0x04, 0x11
        /*0aa6*/ 	.short	(.L_455 - .L_454)
	.align		4
.L_454:
        /*0aa8*/ 	.word	index@($__internal_669_$__cuda_sm20_rcp_rn_f32_slowpath)
        /*0aac*/ 	.word	0x00000000


	//----- nvinfo : EIATTR_FRAME_SIZE
	.align		4
.L_455:
        /*0ab0*/ 	.byte	0x04, 0x11
        /*0ab2*/ 	.short	(.L_457 - .L_456)
	.align		4
.L_456:
        /*0ab4*/ 	.word	index@($__internal_668_$__cuda_sm20_div_u64)
        /*0ab8*/ 	.word	0x00000000


	//----- nvinfo : EIATTR_FRAME_SIZE
	.align		4
.L_457:
        /*0abc*/ 	.byte	0x04, 0x11
        /*0abe*/ 	.short	(.L_459 - .L_458)
	.align		4
.L_458:
        /*0ac0*/ 	.word	index@(_ZN18transformer_engine6detail38cast_transpose_fused_kernel_notalignedILb0ELb0ELb1EfNS_16CTDBiasDActParamI13__nv_bfloat16S3_ffEELi4ELi2ENS_5EmptyEXadL_ZNS_5sreluIffEET_T0_RKS5_EEEEvT3_mmm)
        /*0ac4*/ 	.word	0x00000000


	//----- nvinfo : EIATTR_REGCOUNT
	.align		4
.L_459:
        /*0ac8*/ 	.byte	0x04, 0x2f
        /*0aca*/ 	.short	(.L_461 - .L_460)
	.align		4
.L_460:
        /*0acc*/ 	.word	index@(_ZN18transformer_engine6detail38cast_transpose_fused_kernel_notalignedILb0ELb0ELb1EfNS_16CTDBiasDActParamI13__nv_bfloat16S3_6__halffEELi4ELi4ENS_5EmptyEXadL_ZNS_5sreluIffEET_T0_RKS6_EEEEvT3_mmm)
        /*0ad0*/ 	.word	0x00000048


	//----- nvinfo : EIATTR_FRAME_SIZE
	.align		4
.L_461:
        /*0ad4*/ 	.byte	0x04, 0x11
        /*0ad6*/ 	.short	(.L_463 - .L_462)
	.align		4
.L_462:
        /*0ad8*/ 	.word	index@($__internal_667_$__cuda_sm20_rcp_rn_f32_slowpath)
        /*0adc*/ 	.word	0x00000000


	//----- nvinfo : EIATTR_FRAME_SIZE
	.align		4
.L_463:
        /*0ae0*/ 	.byte	0x04, 0x11
        /*0ae2*/ 	.short	(.L_465 - .L_464)
	.align		4
.L_464:
        /*0ae4*/ 	.word	index@($__internal_666_$__cuda_sm20_div_u64)
        /*0ae8*/ 	.word	0x00000000


	//----- nvinfo : EIATTR_FRAME_SIZE
	.align		4
.L_465:
        /*0aec*/ 	.byte	0x04, 0x11
        /*0aee*/ 	.short	(.L_467 - .L_466)
	.align		4
.L_466:
        /*0af0*/ 	.word	index@(_ZN18transformer_engine6detail38cast_transpose_fused_kernel_notalignedILb0ELb0ELb1EfNS_16CTDBiasDActParamI13__nv_bfloat16S3_6__halffEELi4ELi4ENS_5EmptyEXadL_ZNS_5sreluIffEET_T0_RKS6_EEEEvT3_mmm)
        /*0af4*/ 	.word	0x00000000


	//----- nvinfo : EIATTR_REGCOUNT
	.align		4
.L_467:
        /*0af8*/ 	.byte	0x04, 0x2f
        /*0afa*/ 	.short	(.L_469 - .L_468)
	.align		4
.L_468:
        /*0afc*/ 	.word	index@(_ZN18transformer_engine6detail38cast_transpose_fused_kernel_notalignedILb0ELb0ELb1EfNS_16CTDBiasDActParamI13__nv_bfloat16S3_S3_fEELi4ELi4ENS_5EmptyEXadL_ZNS_5sreluIffEET_T0_RKS5_EEEEvT3_mmm)
        /*0b00*/ 	.word	0x00000048


	//----- nvinfo : EIATTR_FRAME_SIZE
	.align		4
.L_469:
        /*0b04*/ 	.byte	0x04, 0x11
        /*0b06*/ 	.short	(.L_471 - .L_470)
	.align		4
.L_470:
        /*0b08*/ 	.word	index@($__internal_665_$__cuda_sm20_rcp_rn_f32_slowpath)
        /*0b0c*/ 	.word	0x00000000


	//----- nvinfo : EIATTR_FRAME_SIZE
	.align		4
.L_471:
        /*0b10*/ 	.byte	0x04, 0x11
        /*0b12*/ 	.short	(.L_473 - .L_472)
	.align		4
.L_472:
        /*0b14*/ 	.word	index@($__internal_664_$__cuda_sm20_div_u64)
        /*0b18*/ 	.word	0x00000000


	//----- nvinfo : EIATTR_FRAME_SIZE
	.align		4
.L_473:
        /*0b1c*/ 	.byte	0x04, 0x11
        /*0b1e*/ 	.short	(.L_475 - .L_474)
	.align		4
.L_474:
        /*0b20*/ 	.word	index@(_ZN18transformer_engine6detail38cast_transpose_fused_kernel_notalignedILb0ELb0ELb1EfNS_16CTDBiasDActParamI13__nv_bfloat16S3_S3_fEELi4ELi4ENS_5EmptyEXadL_ZNS_5sreluIffEET_T0_RKS5_EEEEvT3_mmm)
        /*0b24*/ 	.word	0x00000000


	//----- nvinfo : EIATTR_REGCOUNT
	.align		4
.L_475:
        /*0b28*/ 	.byte	0x04, 0x2f
        /*0b2a*/ 	.short	(.L_477 - .L_476)
	.align		4
.L_476:
        /*0b2c*/ 	.word	index@(_ZN18transformer_engine6detail38cast_transpose_fused_kernel_notalignedILb0ELb0ELb1EfNS_16CTDBiasDActParamI13__nv_bfloat16S3_13__nv_fp8_e5m2fEELi4ELi8ENS_5EmptyEXadL_ZNS_5sreluIffEET_T0_RKS6_EEEEvT3_mmm)
        /*0b30*/ 	.word	0x00000050


	//----- nvinfo : EIATTR_FRAME_SIZE
	.align		4
.L_477:
        /*0b34*/ 	.byte	0x04, 0x11
        /*0b36*/ 	.short	(.L_479 - .L_478)
	.align		4
.L_478:
        /*0b38*/ 	.word	index@($__internal_663_$__cuda_sm20_rcp_rn_f32_slowpath)
        /*0b3c*/ 	.word	0x00000000


	//----- nvinfo : EIATTR_FRAME_SIZE
	.align		4
.L_479:
        /*0b40*/ 	.byte	0x04, 0x11
        /*0b42*/ 	.short	(.L_481 - .L_480)
	.align		4
.L_480:
        /*0b44*/ 	.word	index@($__internal_662_$__cuda_sm20_div_u64)
        /*0b48*/ 	.word	0x00000000


	//----- nvinfo : EIATTR_FRAME_SIZE
	.align		4
.L_481:
        /*0b4c*/ 	.byte	0x04, 0x11
        /*0b4e*/ 	.short	(.L_483 - .L_482)
	.align		4
.L_482:
        /*0b50*/ 	.word	index@(_ZN18transformer_engine6detail38cast_transpose_fused_kernel_notalignedILb0ELb0ELb1EfNS_16CTDBiasDActParamI13__nv_bfloat16S3_13__nv_fp8_e5m2fEELi4ELi8ENS_5EmptyEXadL_ZNS_5sreluIffEET_T0_RKS6_EEEEvT3_mmm)
        /*0b54*/ 	.word	0x00000000


	//----- nvinfo : EIATTR_REGCOUNT
	.align		4
.L_483:
        /*0b58*/ 	.byte	0x04, 0x2f
        /*0b5a*/ 	.short	(.L_485 - .L_484)
	.align		4
.L_484:
        /*0b5c*/ 	.word	index@(_ZN18transformer_engine6detail38cast_transpose_fused_kernel_notalignedILb0ELb0ELb1EfNS_16CTDBiasDActParamI13__nv_bfloat16S3_13__nv_fp8_e4m3fEELi4ELi8ENS_5EmptyEXadL_ZNS_5sreluIffEET_T0_RKS6_EEEEvT3_mmm)
        /*0b60*/ 	.word	0x00000050


	//----- nvinfo : EIATTR_FRAME_SIZE
	.align		4
.L_485:
        /*0b64*/ 	.byte	0x04, 0x11
        /*0b66*/ 	.short	(.L_487 - .L_486)
	.align		4
.L_486:
        /*0b68*/ 	.word	index@($__internal_661_$__cuda_sm20_rcp_rn_f32_slowpath)
        /*0b6c*/ 	.word	0x00000000


	//----- nvinfo : EIATTR_FRAME_SIZE
	.align		4
.L_487:
        /*0b70*/ 	.byte	0x04, 0x11
        /*0b72*/ 	.short	(.L_489 - .L_488)
	.align		4
.L_488:
        /*0b74*/ 	.word	index@($__internal_660_$__cuda_sm20_div_u64)
        /*0b78*/ 	.word	0x00000000


	//----- nvinfo : EIATTR_FRAME_SIZE
	.align		4
.L_489:
        /*0b7c*/ 	.byte	0x04, 0x11
        /*0b7e*/ 	.short	(.L_491 - .L_490)
	.align		4
.L_490:
        /*0b80*/ 	.word	index@(_ZN18transformer_engine6detail38cast_transpose_fused_kernel_notalignedILb0ELb0ELb1EfNS_16CTDBiasDActParamI13__nv_bfloat16S3_13__nv_fp8_e4m3fEELi4ELi8ENS_5EmptyEXadL_ZNS_5sreluIffEET_T0_RKS6_EEEEvT3_mmm)
        /*0b84*/ 	.word	0x00000000


	//----- nvinfo : EIATTR_REGCOUNT
	.align		4
.L_491:
        /*0b88*/ 	.byte	0x04, 0x2f
        /*0b8a*/ 	.short	(.L_493 - .L_492)
	.align		4
.L_492:
        /*0b8c*/ 	.word	index@(_ZN18transformer_engine6detail38cast_transpose_fused_kernel_notalignedILb0ELb1ELb0EfNS_16CTDBiasDActParamIffffEELi1ELi1ENS_5EmptyEXadL_ZNS_6dsreluIffEET_T0_RKS4_EEEEvT3_mmm)
        /*0b90*/ 	.word	0x0000001e


	//----- nvinfo : EIATTR_FRAME_SIZE
	.align		4
.L_493:
        /*0b94*/ 	.byte	0x04, 0x11
        /*0b96*/ 	.short	(.L_495 - .L_494)
	.align		4
.L_494:
        /*0b98*/ 	.word	index@($__internal_659_$__cuda_sm20_rcp_rn_f32_slowpath)
        /*0b9c*/ 	.word	0x00000000


	//----- nvinfo : EIATTR_FRAME_SIZE
	.align		4
.L_495:
        /*0ba0*/ 	.byte	0x04, 0x11
        /*0ba2*/ 	.short	(.L_497 - .L_496)
	.align		4
.L_496:
        /*0ba4*/ 	.word	index@($__internal_658_$__cuda_sm20_div_u64)
        /*0ba8*/ 	.word	0x00000000


	//----- nvinfo : EIATTR_FRAME_SIZE
	.align		4
.L_497:
        /*0bac*/ 	.byte	0x04, 0x11
        /*0bae*/ 	.short	(.L_499 - .L_498)
	.align		4
.L_498:
        /*0bb0*/ 	.word	index@(_ZN18transformer_engine6detail38cast_transpose_fused_kernel_notalignedILb0ELb1ELb0EfNS_16CTDBiasDActParamIffffEELi1ELi1ENS_5EmptyEXadL_ZNS_6dsreluIffEET_T0_RKS4_EEEEvT3_mmm)
        /*0bb4*/ 	.word	0x00000000


	//----- nvinfo : EIATTR_REGCOUNT
	.align		4
.L_499:
        /*0bb8*/ 	.byte	0x04, 0x2f
        /*0bba*/ 	.short	(.L_501 - .L_500)
	.align		4
.L_500:
        /*0bbc*/ 	.word	index@(_ZN18transformer_engine6detail38cast_transpose_fused_kernel_notalignedILb0ELb1ELb0EfNS_16CTDBiasDActParamIff6__halffEELi1ELi2ENS_5EmptyEXadL_ZNS_6dsreluIffEET_T0_RKS5_EEEEvT3_mmm)
        /*0bc0*/ 	.word	0x00000020


	//----- nvinfo : EIATTR_FRAME_SIZE
	.align		4
.L_501:
        /*0bc4*/ 	.byte	0x04, 0x11
        /*0bc6*/ 	.short	(.L_503 - .L_502)
	.align		4
.L_502:
        /*0bc8*/ 	.word	index@($__internal_657_$__cuda_sm20_rcp_rn_f32_slowpath)
        /*0bcc*/ 	.word	0x00000000


	//----- nvinfo : EIATTR_FRAME_SIZE
	.align		4
.L_503:
        /*0bd0*/ 	.byte	0x04, 0x11
        /*0bd2*/ 	.short	(.L_505 - .L_504)
	.align		4
.L_504:
        /*0bd4*/ 	.word	index@($__internal_656_$__cuda_sm20_div_u64)
        /*0bd8*/ 	.word	0x00000000


	//----- nvinfo : EIATTR_FRAME_SIZE
	.align		4
.L_505:
        /*0bdc*/ 	.byte	0x04, 0x11
        /*0bde*/ 	.short	(.L_507 - .L_506)
	.align		4
.L_506:
        /*0be0*/ 	.word	index@(_ZN18transformer_engine6detail38cast_transpose_fused_kernel_notalignedILb0ELb1ELb0EfNS_16CTDBiasDActParamIff6__halffEELi1ELi2ENS_5EmptyEXadL_ZNS_6dsreluIffEET_T0_RKS5_EEEEvT3_mmm)
        /*0be4*/ 	.word	0x00000000


	//----- nvinfo : EIATTR_REGCOUNT
	.align		4
.L_507:
        /*0be8*/ 	.byte	0x04, 0x2f
        /*0bea*/ 	.short	(.L_509 - .L_508)
	.align		4
.L_508:
        /*0bec*/ 	.word	index@(_ZN18transformer_engine6detail38cast_transpose_fused_kernel_notalignedILb0ELb1ELb0EfNS_16CTDBiasDActParamIff13__nv_bfloat16fEELi1ELi2ENS_5EmptyEXadL_ZNS_6dsreluIffEET_T0_RKS5_EEEEvT3_mmm)
        /*0bf0*/ 	.word	0x00000020


	//----- nvinfo : EIATTR_FRAME_SIZE
	.align		4
.L_509:
        /*0bf4*/ 	.byte	0x04, 0x11
        /*0bf6*/ 	.short	(.L_511 - .L_510)
	.align		4
.L_510:
        /*0bf8*/ 	.word	index@($__internal_655_$__cuda_sm20_rcp_rn_f32_slowpath)
        /*0bfc*/ 	.word	0x00000000


	//----- nvinfo : EIATTR_FRAME_SIZE
	.align		4
.L_511:
        /*0c00*/ 	.byte	0x04, 0x11
        /*0c02*/ 	.short	(.L_513 - .L_512)
	.align		4
.L_512:
        /*0c04*/ 	.word	index@($__internal_654_$__cuda_sm20_div_u64)
        /*0c08*/ 	.word	0x00000000


	//----- nvinfo : EIATTR_FRAME_SIZE
	.align		4
.L_513:
        /*0c0c*/ 	.byte	0x04, 0x11
        /*0c0e*/ 	.short	(.L_515 - .L_514)
	.align		4
.L_514:
        /*0c10*/ 	.word	index@(_ZN18transformer_engine6detail38cast_transpose_fused_kernel_notalignedILb0ELb1ELb0EfNS_16CTDBiasDActParamIff13__nv_bfloat16fEELi1ELi2ENS_5EmptyEXadL_ZNS_6dsreluIffEET_T0_RKS5_EEEEvT3_mmm)
        /*0c14*/ 	.word	0x00000000


	//----- nvinfo : EIATTR_REGCOUNT
	.align		4
.L_515:
        /*0c18*/ 	.byte	0x04, 0x2f
        /*0c1a*/ 	.short	(.L_517 - .L_516)
	.align		4
.L_516:
        /*0c1c*/ 	.word	index@(_ZN18transformer_engine6detail38cast_transpose_fused_kernel_notalignedILb0ELb1ELb0EfNS_16CTDBiasDActParamIff13__nv_fp8_e5m2fEELi1ELi4ENS_5EmptyEXadL_ZNS_6dsreluIffEET_T0_RKS5_EEEEvT3_mmm)
        /*0c20*/ 	.word	0x0000002c


	//----- nvinfo : EIATTR_FRAME_SIZE
	.align		4
.L_517:
        /*0c24*/ 	.byte	0x04, 0x11
        /*0c26*/ 	.short	(.L_519 - .L_518)
	.align		4
.L_518:
        /*0c28*/ 	.word	index@($__internal_653_$__cuda_sm20_rcp_rn_f32_slowpath)
        /*0c2c*/ 	.word	0x00000000


	//----- nvinfo : EIATTR_FRAME_SIZE
	.align		4
.L_519:
        /*0c30*/ 	.byte	0x04, 0x11
        /*0c32*/ 	.short	(.L_521 - .L_520)
	.align		4
.L_520:
        /*0c34*/ 	.word	index@($__internal_652_$__cuda_sm20_div_u64)
        /*0c38*/ 	.word	0x00000000


	//----- nvinfo : EIATTR_FRAME_SIZE
	.align		4
.L_521:
        /*0c3c*/ 	.byte	0x04, 0x11
        /*0c3e*/ 	.short	(.L_523 - .L_522)
	.align		4
.L_522:
        /*0c40*/ 	.word	index@(_ZN18transformer_engine6detail38cast_transpose_fused_kernel_notalignedILb0ELb1ELb0EfNS_16CTDBiasDActParamIff13__nv_fp8_e5m2fEELi1ELi4ENS_5EmptyEXadL_ZNS_6dsreluIffEET_T0_RKS5_EEEEvT3_mmm)
        /*0c44*/ 	.word	0x00000000


	//----- nvinfo : EIATTR_REGCOUNT
	.align		4
.L_523:
        /*0c48*/ 	.byte	0x04, 0x2f
        /*0c4a*/ 	.short	(.L_525 - .L_524)
	.align		4
.L_524:
        /*0c4c*/ 	.word	index@(_ZN18transformer_engine6detail38cast_transpose_fused_kernel_notalignedILb0ELb1ELb0EfNS_16CTDBiasDActParamIff13__nv_fp8_e4m3fEELi1ELi4ENS_5EmptyEXadL_ZNS_6dsreluIffEET_T0_RKS5_EEEEvT3_mmm)
        /*0c50*/ 	.word	0x0000002c


	//----- nvinfo : EIATTR_FRAME_SIZE
	.align		4
.L_525:
        /*0c54*/ 	.byte	0x04, 0x11
        /*0c56*/ 	.short	(.L_527 - .L_526)
	.align		4
.L_526:
        /*0c58*/ 	.word	index@($__internal_651_$__cuda_sm20_rcp_rn_f32_slowpath)
        /*0c5c*/ 	.word	0x00000000


	//----- nvinfo : EIATTR_FRAME_SIZE
	.align		4
.L_527:
        /*0c60*/ 	.byte	0x04, 0x11
        /*0c62*/ 	.short	(.L_529 - .L_528)
	.align		4
.L_528:
        /*0c64*/ 	.word	index@($__internal_650_$__cuda_sm20_div_u64)
        /*0c68*/ 	.word	0x00000000


	//----- nvinfo : EIATTR_FRAME_SIZE
	.align		4
.L_529:
        /*0c6c*/ 	.byte	0x04, 0x11
        /*0c6e*/ 	.short	(.L_531 - .L_530)
	.align		4
.L_530:
        /*0c70*/ 	.word	index@(_ZN18transformer_engine6detail38cast_transpose_fused_kernel_notalignedILb0ELb1ELb0EfNS_16CTDBiasDActParamIff13__nv_fp8_e4m3fEELi1ELi4ENS_5EmptyEXadL_ZNS_6dsreluIffEET_T0_RKS5_EEEEvT3_mmm)
        /*0c74*/ 	.word	0x00000000


	//----- nvinfo : EIATTR_REGCOUNT
	.align		4
.L_531:
        /*0c78*/ 	.byte	0x04, 0x2f
        /*0c7a*/ 	.short	(.L_533 - .L_532)
	.align		4
.L_532:
        /*0c7c*/ 	.word	index@(_ZN18transformer_engine6detail38cast_transpose_fused_kernel_notalignedILb0ELb1ELb0EfNS_16CTDBiasDActParamI6__halfS3_ffEELi2ELi1ENS_5EmptyEXadL_ZNS_6dsreluIffEET_T0_RKS5_EEEEvT3_mmm)
        /*0c80*/ 	.word	0x00000020


	//----- nvinfo : EIATTR_FRAME_SIZE
	.align		4
.L_533:
        /*0c84*/ 	.byte	0x04, 0x11
        /*0c86*/ 	.short	(.L_535 - .L_534)
	.align		4
.L_534:
        /*0c88*/ 	.word	index@($__internal_649_$__cuda_sm20_rcp_rn_f32_slowpath)
        /*0c8c*/ 	.word	0x00000000


	//----- nvinfo : EIATTR_FRAME_SIZE
	.align		4
.L_535:
        /*0c90*/ 	.byte	0x04, 0x11
        /*0c92*/ 	.short	(.L_537 - .L_536)
	.align		4
.L_536:
        /*0c94*/ 	.word	index@($__internal_648_$__cuda_sm20_div_u64)
        /*0c98*/ 	.word	0x00000000


	//----- nvinfo : EIATTR_FRAME_SIZE
	.align		4
.L_537:
        /*0c9c*/ 	.byte	0x04, 0x11
        /*0c9e*/ 	.short	(.L_539 - .L_538)
	.align		4
.L_538:
        /*0ca0*/ 	.word	index@(_ZN18transformer_engine6detail38cast_transpose_fused_kernel_notalignedILb0ELb1ELb0EfNS_16CTDBiasDActParamI6__halfS3_ffEELi2ELi1ENS_5EmptyEXadL_ZNS_6dsreluIffEET_T0_RKS5_EEEEvT3_mmm)
        /*0ca4*/ 	.word	0x00000000


	//----- nvinfo : EIATTR_REGCOUNT
	.align		4
.L_539:
        /*0ca8*/ 	.byte	0x04, 0x2f
        /*0caa*/ 	.short	(.L_541 - .L_540)
	.align		4
.L_540:
        /*0cac*/ 	.word	index@(_ZN18transformer_engine6detail38cast_transpose_fused_kernel_notalignedILb0ELb1ELb0EfNS_16CTDBiasDActParamI6__halfS3_S3_fEELi2ELi2ENS_5EmptyEXadL_ZNS_6dsreluIffEET_T0_RKS5_EEEEvT3_mmm)
        /*0cb0*/ 	.word	0x00000030


	//----- nvinfo : EIATTR_FRAME_SIZE
	.align		4
.L_541:
        /*0cb4*/ 	.byte	0x04, 0x11
        /*0cb6*/ 	.short	(.L_543 - .L_542)
	.align		4
.L_542:
        /*0cb8*/ 	.word	index@($__internal_647_$__cuda_sm20_rcp_rn_f32_slowpath)
        /*0cbc*/ 	.word	0x00000000


	//----- nvinfo : EIATTR_FRAME_SIZE
	.align		4
.L_543:
        /*0cc0*/ 	.byte	0x04, 0x11
        /*0cc2*/ 	.short	(.L_545 - .L_544)
	.align		4
.L_544:
        /*0cc4*/ 	.word	index@($__internal_646_$__cuda_sm20_div_u64)
        /*0cc8*/ 	.word	0x00000000


	//----- nvinfo : EIATTR_FRAME_SIZE
	.align		4
.L_545:
        /*0ccc*/ 	.byte	0x04, 0x11
        /*0cce*/ 	.short	(.L_547 - .L_546)
	.align		4
.L_546:
        /*0cd0*/ 	.word	index@(_ZN18transformer_engine6detail38cast_transpose_fused_kernel_notalignedILb0ELb1ELb0EfNS_16CTDBiasDActParamI6__halfS3_S3_fEELi2ELi2ENS_5EmptyEXadL_ZNS_6dsreluIffEET_T0_RKS5_EEEEvT3_mmm)
        /*0cd4*/ 	.word	0x00000000


	//----- nvinfo : EIATTR_REGCOUNT
	.align		4
.L_547:
        /*0cd8*/ 	.byte	0x04, 0x2f
        /*0cda*/ 	.short	(.L_549 - .L_548)
	.align		4
.L_548:
        /*0cdc*/ 	.word	index@(_ZN18transformer_engine6detail38cast_transpose_fused_kernel_notalignedILb0ELb1ELb0EfNS_16CTDBiasDActParamI6__halfS3_13__nv_bfloat16fEELi2ELi2ENS_5EmptyEXadL_ZNS_6dsreluIffEET_T0_RKS6_EEEEvT3_mmm)
        /*0ce0*/ 	.word	0x00000030


	//----- nvinfo : EIATTR_FRAME_SIZE
	.align		4
.L_549:
        /*0ce4*/ 	.byte	0x04, 0x11
        /*0ce6*/ 	.short	(.L_551 - .L_550)
	.align		4
.L_550:
        /*0ce8*/ 	.word	index@($__internal_645_$__cuda_sm20_rcp_rn_f32_slowpath)
        /*0cec*/ 	.word	0x00000000


	//----- nvinfo : EIATTR_FRAME_SIZE
	.align		4
.L_551:
        /*0cf0*/ 	.byte	0x04, 0x11
        /*0cf2*/ 	.short	(.L_553 - .L_552)
	.align		4
.L_552:
        /*0cf4*/ 	.word	index@($__internal_644_$__cuda_sm20_div_u64)
        /*0cf8*/ 	.word	0x00000000


	//----- nvinfo : EIATTR_FRAME_SIZE
	.align		4
.L_553:
        /*0cfc*/ 	.byte	0x04, 0x11
        /*0cfe*/ 	.short	(.L_555 - .L_554)
	.align		4
.L_554:
        /*0d00*/ 	.word	index@(_ZN18transformer_engine6detail38cast_transpose_fused_kernel_notalignedILb0ELb1ELb0EfNS_16CTDBiasDActParamI6__halfS3_13__nv_bfloat16fEELi2ELi2ENS_5EmptyEXadL_ZNS_6dsreluIffEET_T0_RKS6_EEEEvT3_mmm)
        /*0d04*/ 	.word	0x00000000


	//----- nvinfo : EIATTR_REGCOUNT
	.align		4
.L_555:
        /*0d08*/ 	.byte	0x04, 0x2f
        /*0d0a*/ 	.short	(.L_557 - .L_556)
	.align		4
.L_556:
        /*0d0c*/ 	.word	index@(_ZN18transformer_engine6detail38cast_transpose_fused_kernel_notalignedILb0ELb1ELb0EfNS_16CTDBiasDActParamI6__halfS3_13__nv_fp8_e5m2fEELi2ELi4ENS_5EmptyEXadL_ZNS_6dsreluIffEET_T0_RKS6_EEEEvT3_mmm)
        /*0d10*/ 	.word	0x00000028


	//----- nvinfo : EIATTR_FRAME_SIZE
	.align		4
.L_557:
        /*0d14*/ 	.byte	0x04, 0x11
        /*0d16*/ 	.short	(.L_559 - .L_558)
	.align		4
.L_558:
        /*0d18*/ 	.word	index@($__internal_643_$__cuda_sm20_rcp_rn_f32_slowpath)
        /*0d1c*/ 	.word	0x00000000


	//----- nvinfo : EIATTR_FRAME_SIZE
	.align		4
.L_559:
        /*0d20*/ 	.byte	0x04, 0x11
        /*0d22*/ 	.short	(.L_561 - .L_560)
	.align		4
.L_560:
        /*0d24*/ 	.word	index@($__internal_642_$__cuda_sm20_div_u64)
        /*0d28*/ 	.word	0x00000000


	//----- nvinfo : EIATTR_FRAME_SIZE
	.align		4
.L_561:
        /*0d2c*/ 	.byte	0x04, 0x11
        /*0d2e*/ 	.short	(.L_563 - .L_562)
	.align		4
.L_562:
        /*0d30*/ 	.word	index@(_ZN18transformer_engine6detail38cast_transpose_fused_kernel_notalignedILb0ELb1ELb0EfNS_16CTDBiasDActParamI6__halfS3_13__nv_fp8_e5m2fEELi2ELi4ENS_5EmptyEXadL_ZNS_6dsreluIffEET_T0_RKS6_EEEEvT3_mmm)
        /*0d34*/ 	.word	0x00000000


	//----- nvinfo : EIATTR_REGCOUNT
	.align		4
.L_563:
        /*0d38*/ 	.byte	0x04, 0x2f
        /*0d3a*/ 	.short	(.L_565 - .L_564)
	.align		4
.L_564:
        /*0d3c*/ 	.word	index@(_ZN18transformer_engine6detail38cast_transpose_fused_kernel_notalignedILb0ELb1ELb0EfNS_16CTDBiasDActParamI6__halfS3_13__nv_fp8_e4m3fEELi2ELi4ENS_5EmptyEXadL_ZNS_6dsreluIffEET_T0_RKS6_EEEEvT3_mmm)
        /*0d40*/ 	.word	0x00000028


	//----- nvinfo : EIATTR_FRAME_SIZE
	.align		4
.L_565:
        /*0d44*/ 	.byte	0x04, 0x11
        /*0d46*/ 	.short	(.L_567 - .L_566)
	.align		4
.L_566:
        /*0d48*/ 	.word	index@($__internal_641_$__cuda_sm20_rcp_rn_f32_slowpath)
        /*0d4c*/ 	.word	0x00000000


	//----- nvinfo : EIATTR_FRAME_SIZE
	.align		4
.L_567:
        /*0d50*/ 	.byte	0x04, 0x11
        /*0d52*/ 	.short	(.L_569 - .L_568)
	.align		4
.L_568:
        /*0d54*/ 	.word	index@($__internal_640_$__cuda_sm20_div_u64)
        /*0d58*/ 	.word	0x00000000


	//----- nvinfo : EIATTR_FRAME_SIZE
	.align		4
.L_569:
        /*0d5c*/ 	.byte	0x04, 0x11
        /*0d5e*/ 	.short	(.L_571 - .L_570)
	.align		4
.L_570:
        /*0d60*/ 	.word	index@(_ZN18transformer_engine6detail38cast_transpose_fused_kernel_notalignedILb0ELb1ELb0EfNS_16CTDBiasDActParamI6__halfS3_13__nv_fp8_e4m3fEELi2ELi4ENS_5EmptyEXadL_ZNS_6dsreluIffEET_T0_RKS6_EEEEvT3_mmm)
        /*0d64*/ 	.word	0x00000000


	//----- nvinfo : EIATTR_REGCOUNT
	.align		4
.L_571:
        /*0d68*/ 	.byte	0x04, 0x2f
        /*0d6a*/ 	.short	(.L_573 - .L_572)
	.align		4
.L_572:
        /*0d6c*/ 	.word	index@(_ZN18transformer_engine6detail38cast_transpose_fused_kernel_notalignedILb0ELb1ELb0EfNS_16CTDBiasDActParamI13__nv_bfloat16S3_ffEELi2ELi1ENS_5EmptyEXadL_ZNS_6dsreluIffEET_T0_RKS5_EEEEvT3_mmm)
        /*0d70*/ 	.word	0x00000020


	//----- nvinfo : EIATTR_FRAME_SIZE
	.align		4
.L_573:
        /*0d74*/ 	.byte	0x04, 0x11
        /*0d76*/ 	.short	(.L_575 - .L_574)
	.align		4
.L_574:
        /*0d78*/ 	.word	index@($__internal_639_$__cuda_sm20_rcp_rn_f32_slowpath)
        /*0d7c*/ 	.word	0x00000000


	//----- nvinfo : EIATTR_FRAME_SIZE
	.align		4
.L_575:
        /*0d80*/ 	.byte	0x04, 0x11
        /*0d82*/ 	.short	(.L_577 - .L_576)
	.align		4
.L_576:
        /*0d84*/ 	.word	index@($__internal_638_$__cuda_sm20_div_u64)
        /*0d88*/ 	.word	0x00000000


	//----- nvinfo : EIATTR_FRAME_SIZE
	.align		4
.L_577:
        /*0d8c*/ 	.byte	0x04, 0x11
        /*0d8e*/ 	.short	(.L_579 - .L_578)
	.align		4
.L_578:
        /*0d90*/ 	.word	index@(_ZN18transformer_engine6detail38cast_transpose_fused_kernel_notalignedILb0ELb1ELb0EfNS_16CTDBiasDActParamI13__nv_bfloat16S3_ffEELi2ELi1ENS_5EmptyEXadL_ZNS_6dsreluIffEET_T0_RKS5_EEEEvT3_mmm)
        /*0d94*/ 	.word	0x00000000


	//----- nvinfo : EIATTR_REGCOUNT
	.align		4
.L_579:
        /*0d98*/ 	.byte	0x04, 0x2f
        /*0d9a*/ 	.short	(.L_581 - .L_580)
	.align		4
.L_580:
        /*0d9c*/ 	.word	index@(_ZN18transformer_engine6detail38cast_transpose_fused_kernel_notalignedILb0ELb1ELb0EfNS_16CTDBiasDActParamI13__nv_bfloat16S3_6__halffEELi2ELi2ENS_5EmptyEXadL_ZNS_6dsreluIffEET_T0_RKS6_EEEEvT3_mmm)
        /*0da0*/ 	.word	0x0000002c


	//----- nvinfo : EIATTR_FRAME_SIZE
	.align		4
.L_581:
        /*0da4*/ 	.byte	0x04, 0x11
        /*0da6*/ 	.short	(.L_583 - .L_582)
	.align		4
.L_582:
        /*0da8*/ 	.word	index@($__internal_637_$__cuda_sm20_rcp_rn_f32_slowpath)
        /*0dac*/ 	.word	0x00000000


	//----- nvinfo : EIATTR_FRAME_SIZE
	.align		4
.L_583:
        /*0db0*/ 	.byte	0x04, 0x11
        /*0db2*/ 	.short	(.L_585 - .L_584)
	.align		4
.L_584:
        /*0db4*/ 	.word	index@($__internal_636_$__cuda_sm20_div_u64)
        /*0db8*/ 	.word	0x00000000


	//----- nvinfo : EIATTR_FRAME_SIZE
	.align		4
.L_585:
        /*0dbc*/ 	.byte	0x04, 0x11
        /*0dbe*/ 	.short	(.L_587 - .L_586)
	.align		4
.L_586:
        /*0dc0*/ 	.word	index@(_ZN18transformer_engine6detail38cast_transpose_fused_kernel_notalignedILb0ELb1ELb0EfNS_16CTDBiasDActParamI13__nv_bfloat16S3_6__halffEELi2ELi2ENS_5EmptyEXadL_ZNS_6dsreluIffEET_T0_RKS6_EEEEvT3_mmm)
        /*0dc4*/ 	.word	0x00000000


	//----- nvinfo : EIATTR_REGCOUNT
	.align		4
.L_587:
        /*0dc8*/ 	.byte	0x04, 0x2f
        /*0dca*/ 	.short	(.L_589 - .L_588)
	.align		4
.L_588:
        /*0dcc*/ 	.word	index@(_ZN18transformer_engine6detail38cast_transpose_fused_kernel_notalignedILb0ELb1ELb0EfNS_16CTDBiasDActParamI13__nv_bfloat16S3_S3_fEELi2ELi2ENS_5EmptyEXadL_ZNS_6dsreluIffEET_T0_RKS5_EEEEvT3_mmm)
        /*0dd0*/ 	.word	0x0000002c


	//----- nvinfo : EIATTR_FRAME_SIZE
	.align		4
.L_589:
        /*0dd4*/ 	.byte	0x04, 0x11
        /*0dd6*/ 	.short	(.L_591 - .L_590)
	.align		4
.L_590:
        /*0dd8*/ 	.word	index@($__internal_635_$__cuda_sm20_rcp_rn_f32_slowpath)
        /*0ddc*/ 	.word	0x00000000


	//----- nvinfo : EIATTR_FRAME_SIZE
	.align		4
.L_591:
        /*0de0*/ 	.byte	0x04, 0x11
        /*0de2*/ 	.short	(.L_593 - .L_592)
	.align		4
.L_592:
        /*0de4*/ 	.word	index@($__internal_634_$__cuda_sm20_div_u64)
        /*0de8*/ 	.word	0x00000000


	//----- nvinfo : EIATTR_FRAME_SIZE
	.align		4
.L_593:
        /*0dec*/ 	.byte	0x04, 0x11
        /*0dee*/ 	.short	(.L_595 - .L_594)
	.align		4
.L_594:
        /*0df0*/ 	.word	index@(_ZN18transformer_engine6detail38cast_transpose_fused_kernel_notalignedILb0ELb1ELb0EfNS_16CTDBiasDActParamI13__nv_bfloat16S3_S3_fEELi2ELi2ENS_5EmptyEXadL_ZNS_6dsreluIffEET_T0_RKS5_EEEEvT3_mmm)
        /*0df4*/ 	.word	0x00000000


	//----- nvinfo : EIATTR_REGCOUNT
	.align		4
.L_595:
        /*0df8*/ 	.byte	0x04, 0x2f
        /*0dfa*/ 	.short	(.L_597 - .L_596)
	.align		4
.L_596:
        /*0dfc*/ 	.word	index@(_ZN18transformer_engine6detail38cast_transpose_fused_kernel_notalignedILb0ELb1ELb0EfNS_16CTDBiasDActParamI13__nv_bfloat16S3_13__nv_fp8_e5m2fEELi2ELi4ENS_5EmptyEXadL_ZNS_6dsreluIffEET_T0_RKS6_EEEEvT3_mmm)
        /*0e00*/ 	.word	0x00000030


	//----- nvinfo : EIATTR_FRAME_SIZE
	.align		4
.L_597:
        /*0e04*/ 	.byte	0x04, 0x11
        /*0e06*/ 	.short	(.L_599 - .L_598)
	.align		4
.L_598:
        /*0e08*/ 	.word	index@($__internal_633_$__cuda_sm20_rcp_rn_f32_slowpath)
        /*0e0c*/ 	.word	0x00000000


	//----- nvinfo : EIATTR_FRAME_SIZE
	.align		4
.L_599:
        /*0e10*/ 	.byte	0x04, 0x11
        /*0e12*/ 	.short	(.L_601 - .L_600)
	.align		4
.L_600:
        /*0e14*/ 	.word	index@($__internal_632_$__cuda_sm20_div_u64)
        /*0e18*/ 	.word	0x00000000


	//----- nvinfo : EIATTR_FRAME_SIZE
	.align		4
.L_601:
        /*0e1c*/ 	.byte	0x04, 0x11
        /*0e1e*/ 	.short	(.L_603 - .L_602)
	.align		4
.L_602:
        /*0e20*/ 	.word	index@(_ZN18transformer_engine6detail38cast_transpose_fused_kernel_notalignedILb0ELb1ELb0EfNS_16CTDBiasDActParamI13__nv_bfloat16S3_13__nv_fp8_e5m2fEELi2ELi4ENS_5EmptyEXadL_ZNS_6dsreluIffEET_T0_RKS6_EEEEvT3_mmm)
        /*0e24*/ 	.word	0x00000000


	//----- nvinfo : EIATTR_REGCOUNT
	.align		4
.L_603:
        /*0e28*/ 	.byte	0x04, 0x2f
        /*0e2a*/ 	.short	(.L_605 - .L_604)
	.align		4
.L_604:
        /*0e2c*/ 	.word	index@(_ZN18transformer_engine6detail38cast_transpose_fused_kernel_notalignedILb0ELb1ELb0EfNS_16CTDBiasDActParamI13__nv_bfloat16S3_13__nv_fp8_e4m3fEELi2ELi4ENS_5EmptyEXadL_ZNS_6dsreluIffEET_T0_RKS6_EEEEvT3_mmm)
        /*0e30*/ 	.word	0x00000030


	//----- nvinfo : EIATTR_FRAME_SIZE
	.align		4
.L_605:
        /*0e34*/ 	.byte	0x04, 0x11
        /*0e36*/ 	.short	(.L_607 - .L_606)
	.align		4
.L_606:
        /*0e38*/ 	.word	index@($__internal_631_$__cuda_sm20_rcp_rn_f32_slowpath)
        /*0e3c*/ 	.word	0x00000000


	//----- nvinfo : EIATTR_FRAME_SIZE
	.align		4
.L_607:
        /*0e40*/ 	.byte	0x04, 0x11
        /*0e42*/ 	.short	(.L_609 - .L_608)
	.align		4
.L_608:
        /*0e44*/ 	.word	index@($__internal_630_$__cuda_sm20_div_u64)
        /*0e48*/ 	.word	0x00000000


	//----- nvinfo : EIATTR_FRAME_SIZE
	.align		4
.L_609:
        /*0e4c*/ 	.byte	0x04, 0x11
        /*0e4e*/ 	.short	(.L_611 - .L_610)
	.align		4
.L_610:
        /*0e50*/ 	.word	index@(_ZN18transformer_engine6detail38cast_transpose_fused_kernel_notalignedILb0ELb1ELb0EfNS_16CTDBiasDActParamI13__nv_bfloat16S3_13__nv_fp8_e4m3fEELi2ELi4ENS_5EmptyEXadL_ZNS_6dsreluIffEET_T0_RKS6_EEEEvT3_mmm)
        /*0e54*/ 	.word	0x00000000


	//----- nvinfo : EIATTR_REGCOUNT
	.align		4
.L_611:
        /*0e58*/ 	.byte	0x04, 0x2f
        /*0e5a*/ 	.short	(.L_613 - .L_612)
	.align		4
.L_612:
        /*0e5c*/ 	.word	index@(_ZN18transformer_engine6detail38cast_transpose_fused_kernel_notalignedILb0ELb0ELb1EfNS_16CTDBiasDActParamIffffEELi2ELi2ENS_5EmptyEXadL_ZNS_4geluIffEET_T0_RKS4_EEEEvT3_mmm)
        /*0e60*/ 	.word	0x00000030


	//----- nvinfo : EIATTR_FRAME_SIZE
	.align		4
.L_613:
        /*0e64*/ 	.byte	0x04, 0x11
        /*0e66*/ 	.short	(.L_615 - .L_614)
	.align		4
.L_614:
        /*0e68*/ 	.word	index@($__internal_629_$__cuda_sm20_rcp_rn_f32_slowpath)
        /*0e6c*/ 	.word	0x00000000


	//----- nvinfo : EIATTR_FRAME_SIZE
	.align		4
.L_615:
        /*0e70*/ 	.byte	0x04, 0x11
        /*0e72*/ 	.short	(.L_617 - .L_616)
	.align		4
.L_616:
        /*0e74*/ 	.word	index@($__internal_628_$__cuda_sm20_div_u64)
        /*0e78*/ 	.word	0x00000000


	//----- nvinfo : EIATTR_FRAME_SIZE
	.align		4
.L_617:
        /*0e7c*/ 	.byte	0x04, 0x11
        /*0e7e*/ 	.short	(.L_619 - .L_618)
	.align		4
.L_618:
        /*0e80*/ 	.word	index@(_ZN18transformer_engine6detail38cast_transpose_fused_kernel_notalignedILb0ELb0ELb1EfNS_16CTDBiasDActParamIffffEELi2ELi2ENS_5EmptyEXadL_ZNS_4geluIffEET_T0_RKS4_EEEEvT3_mmm)
        /*0e84*/ 	.word	0x00000000


	//----- nvinfo : EIATTR_REGCOUNT
	.align		4
.L_619:
        /*0e88*/ 	.byte	0x04, 0x2f
        /*0e8a*/ 	.short	(.L_621 - .L_620)
	.align		4
.L_620:
        /*0e8c*/ 	.word	index@(_ZN18transformer_engine6detail38cast_transpose_fused_kernel_notalignedILb0ELb0ELb1EfNS_16CTDBiasDActParamIff6__halffEELi2ELi4ENS_5EmptyEXadL_ZNS_4geluIffEET_T0_RKS5_EEEEvT3_mmm)
        /*0e90*/ 	.word	0x00000034


	//----- nvinfo : EIATTR_FRAME_SIZE
	.align		4
.L_621:
        /*0e94*/ 	.byte	0x04, 0x11
        /*0e96*/ 	.short	(.L_623 - .L_622)
	.align		4
.L_622:
        /*0e98*/ 	.word	index@($__internal_627_$__cuda_sm20_rcp_rn_f32_slowpath)
        /*0e9c*/ 	.word	0x00000000


	//----- nvinfo : EIATTR_FRAME_SIZE
	.align		4
.L_623:
        /*0ea0*/ 	.byte	0x04, 0x11
        /*0ea2*/ 	.short	(.L_625 - .L_624)
	.align		4
.L_624:
        /*0ea4*/ 	.word	index@($__internal_626_$__cuda_sm20_div_u64)
        /*0ea8*/ 	.word	0x00000000


	//----- nvinfo : EIATTR_FRAME_SIZE
	.align		4
.L_625:
        /*0eac*/ 	.byte	0x04, 0x11
        /*0eae*/ 	.short	(.L_627 - .L_626)
	.align		4
.L_626:
        /*0eb0*/ 	.word	index@(_ZN18transformer_engine6detail38cast_transpose_fused_kernel_notalignedILb0ELb0ELb1EfNS_16CTDBiasDActParamIff6__halffEELi2ELi4ENS_5EmptyEXadL_ZNS_4geluIffEET_T0_RKS5_EEEEvT3_mmm)
        /*0eb4*/ 	.word	0x00000000


	//----- nvinfo : EIATTR_REGCOUNT
	.align		4
.L_627:
        /*0eb8*/ 	.byte	0x04, 0x2f
        /*0eba*/ 	.short	(.L_629 - .L_628)
	.align		4
.L_628:
        /*0ebc*/ 	.word	index@(_ZN18transformer_engine6detail38cast_transpose_fused_kernel_notalignedILb0ELb0ELb1EfNS_16CTDBiasDActParamIff13__nv_bfloat16fEELi2ELi4ENS_5EmptyEXadL_ZNS_4geluIffEET_T0_RKS5_EEEEvT3_mmm)
        /*0ec0*/ 	.word	0x00000034


	//----- nvinfo : EIATTR_FRAME_SIZE
	.align		4
.L_629:
        /*0ec4*/ 	.byte	0x04, 0x11
        /*0ec6*/ 	.short	(.L_631 - .L_630)
	.align		4
.L_630:
        /*0ec8*/ 	.word	index@($__internal_625_$__cuda_sm20_rcp_rn_f32_slowpath)
        /*0ecc*/ 	.word	0x00000000


	//----- nvinfo : EIATTR_FRAME_SIZE
	.align		4
.L_631:
        /*0ed0*/ 	.byte	0x04, 0x11
        /*0ed2*/ 	.short	(.L_633 - .L_632)
	.align		4
.L_632:
        /*0ed4*/ 	.word	index@($__internal_624_$__cuda_sm20_div_u64)
        /*0ed8*/ 	.word	0x00000000


	//----- nvinfo : EIATTR_FRAME_SIZE
	.align		4
.L_633:
        /*0edc*/ 	.byte	0x04, 0x11
        /*0ede*/ 	.short	(.L_635 - .L_634)
	.align		4
.L_634:
        /*0ee0*/ 	.word	index@(_ZN18transformer_engine6detail38cast_transpose_fused_kernel_notalignedILb0ELb0ELb1EfNS_16CTDBiasDActParamIff13__nv_bfloat16fEELi2ELi4ENS_5EmptyEXadL_ZNS_4geluIffEET_T0_RKS5_EEEEvT3_mmm)
        /*0ee4*/ 	.word	0x00000000


	//----- nvinfo : EIATTR_REGCOUNT
	.align		4
.L_635:
        /*0ee8*/ 	.byte	0x04, 0x2f
        /*0eea*/ 	.short	(.L_637 - .L_636)
	.align		4
.L_636:
        /*0eec*/ 	.word	index@(_ZN18transformer_engine6detail38cast_transpose_fused_kernel_notalignedILb0ELb0ELb1EfNS_16CTDBiasDActParamIff13__nv_fp8_e5m2fEELi2ELi8ENS_5EmptyEXadL_ZNS_4geluIffEET_T0_RKS5_EEEEvT3_mmm)
        /*0ef0*/ 	.word	0x00000040


	//----- nvinfo : EIATTR_FRAME_SIZE
	.align		4
.L_637:
        /*0ef4*/ 	.byte	0x04, 0x11
        /*0ef6*/ 	.short	(.L_639 - .L_638)
	.align		4
.L_638:
        /*0ef8*/ 	.word	index@($__internal_623_$__cuda_sm20_rcp_rn_f32_slowpath)
        /*0efc*/ 	.word	0x00000000


	//----- nvinfo : EIATTR_FRAME_SIZE
	.align		4
.L_639:
        /*0f00*/ 	.byte	0x04, 0x11
        /*0f02*/ 	.short	(.L_641 - .L_640)
	.align		4
.L_640:
        /*0f04*/ 	.word	index@($__internal_622_$__cuda_sm20_div_u64)
        /*0f08*/ 	.word	0x00000000


	//----- nvinfo : EIATTR_FRAME_SIZE
	.align		4
.L_641:
        /*0f0c*/ 	.byte	0x04, 0x11
        /*0f0e*/ 	.short	(.L_643 - .L_642)
	.align		4
.L_642:
        /*0f10*/ 	.word	index@(_ZN18transformer_engine6detail38cast_transpose_fused_kernel_notalignedILb0ELb0ELb1EfNS_16CTDBiasDActParamIff13__nv_fp8_e5m2fEELi2ELi8ENS_5EmptyEXadL_ZNS_4geluIffEET_T0_RKS5_EEEEvT3_mmm)
        /*0f14*/ 	.word	0x00000000


	//----- nvinfo : EIATTR_REGCOUNT
	.align		4
.L_643:
        /*0f18*/ 	.byte	0x04, 0x2f
        /*0f1a*/ 	.short	(.L_645 - .L_644)
	.align		4
.L_644:
        /*0f1c*/ 	.word	index@(_ZN18transformer_engine6detail38cast_transpose_fused_kernel_notalignedILb0ELb0ELb1EfNS_16CTDBiasDActParamIff13__nv_fp8_e4m3fEELi2ELi8ENS_5EmptyEXadL_ZNS_4geluIffEET_T0_RKS5_EEEEvT3_mmm)
        /*0f20*/ 	.word	0x00000040


	//----- nvinfo : EIATTR_FRAME_SIZE
	.align		4
.L_645:
        /*0f24*/ 	.byte	0x04, 0x11
        /*0f26*/ 	.short	(.L_647 - .L_646)
	.align		4
.L_646:
        /*0f28*/ 	.word	index@($__internal_621_$__cuda_sm20_rcp_rn_f32_slowpath)
        /*0f2c*/ 	.word	0x00000000


	//----- nvinfo : EIATTR_FRAME_SIZE
	.align		4
.L_647:
        /*0f30*/ 	.byte	0x04, 0x11
        /*0f32*/ 	.short	(.L_649 - .L_648)
	.align		4
.L_648:
        /*0f34*/ 	.word	index@($__internal_620_$__cuda_sm20_div_u64)
        /*0f38*/ 	.word	0x00000000


	//----- nvinfo : EIATTR_FRAME_SIZE
	.align		4
.L_649:
        /*0f3c*/ 	.byte	0x04, 0x11
        /*0f3e*/ 	.short	(.L_651 - .L_650)
	.align		4
.L_650:
        /*0f40*/ 	.word	index@(_ZN18transformer_engine6detail38cast_transpose_fused_kernel_notalignedILb0ELb0ELb1EfNS_16CTDBiasDActParamIff13__nv_fp8_e4m3fEELi2ELi8ENS_5EmptyEXadL_ZNS_4geluIffEET_T0_RKS5_EEEEvT3_mmm)
        /*0f44*/ 	.word	0x00000000


	//----- nvinfo : EIATTR_REGCOUNT
	.align		4
.L_651:
        /*0f48*/ 	.byte	0x04, 0x2f
        /*0f4a*/ 	.short	(.L_653 - .L_652)
	.align		4
.L_652:
        /*0f4c*/ 	.word	index@(_ZN18transformer_engine6detail38cast_transpose_fused_kernel_notalignedILb0ELb0ELb1EfNS_16CTDBiasDActParamI6__halfS3_ffEELi4ELi2ENS_5EmptyEXadL_ZNS_4geluIffEET_T0_RKS5_EEEEvT3_mmm)
        /*0f50*/ 	.word	0x0000003c


	//----- nvinfo : EIATTR_FRAME_SIZE
	.align		4
.L_653:
        /*0f54*/ 	.byte	0x04, 0x11
        /*0f56*/ 	.short	(.L_655 - .L_654)
	.align		4
.L_654:
        /*0f58*/ 	.word	index@($__internal_619_$__cuda_sm20_rcp_rn_f32_slowpath)
        /*0f5c*/ 	.word	0x00000000


	//----- nvinfo : EIATTR_FRAME_SIZE
	.align		4
.L_655:
        /*0f60*/ 	.byte	0x04, 0x11
        /*0f62*/ 	.short	(.L_657 - .L_656)
	.align		4
.L_656:
        /*0f64*/ 	.word	index@($__internal_618_$__cuda_sm20_div_u64)
        /*0f68*/ 	.word	0x00000000


	//----- nvinfo : EIATTR_FRAME_SIZE
	.align		4
.L_657:
        /*0f6c*/ 	.byte	0x04, 0x11
        /*0f6e*/ 	.short	(.L_659 - .L_658)
	.align		4
.L_658:
        /*0f70*/ 	.word	index@(_ZN18transformer_engine6detail38cast_transpose_fused_kernel_notalignedILb0ELb0ELb1EfNS_16CTDBiasDActParamI6__halfS3_ffEELi4ELi2ENS_5EmptyEXadL_ZNS_4geluIffEET_T0_RKS5_EEEEvT3_mmm)
        /*0f74*/ 	.word	0x00000000


	//----- nvinfo : EIATTR_REGCOUNT
	.align		4
.L_659:
        /*0f78*/ 	.byte	0x04, 0x2f
        /*0f7a*/ 	.short	(.L_661 - .L_660)
	.align		4
.L_660:
        /*0f7c*/ 	.word	index@(_ZN18transformer_engine6detail38cast_transpose_fused_kernel_notalignedILb0ELb0ELb1EfNS_16CTDBiasDActParamI6__halfS3_S3_fEELi4ELi4ENS_5EmptyEXadL_ZNS_4geluIffEET_T0_RKS5_EEEEvT3_mmm)
        /*0f80*/ 	.word	0x0000004a


	//----- nvinfo : EIATTR_FRAME_SIZE
	.align		4
.L_661:
        /*0f84*/ 	.byte	0x04, 0x11
        /*0f86*/ 	.short	(.L_663 - .L_662)
	.align		4
.L_662:
        /*0f88*/ 	.word	index@($__internal_617_$__cuda_sm20_rcp_rn_f32_slowpath)
        /*0f8c*/ 	.word	0x00000000


	//----- nvinfo : EIATTR_FRAME_SIZE
	.align		4
.L_663:
        /*0f90*/ 	.byte	0x04, 0x11
        /*0f92*/ 	.short	(.L_665 - .L_664)
	.align		4
.L_664:
        /*0f94*/ 	.word	index@($__internal_616_$__cuda_sm20_div_u64)
        /*0f98*/ 	.word	0x00000000


	//----- nvinfo : EIATTR_FRAME_SIZE
	.align		4
.L_665:
        /*0f9c*/ 	.byte	0x04, 0x11
        /*0f9e*/ 	.short	(.L_667 - .L_666)
	.align		4
.L_666:
        /*0fa0*/ 	.word	index@(_ZN18transformer_engine6detail38cast_transpose_fused_kernel_notalignedILb0ELb0ELb1EfNS_16CTDBiasDActParamI6__halfS3_S3_fEELi4ELi4ENS_5EmptyEXadL_ZNS_4geluIffEET_T0_RKS5_EEEEvT3_mmm)
        /*0fa4*/ 	.word	0x00000000


	//----- nvinfo : EIATTR_REGCOUNT
	.align		4
.L_667:
        /*0fa8*/ 	.byte	0x04, 0x2f
        /*0faa*/ 	.short	(.L_669 - .L_668)
	.align		4
.L_668:
        /*0fac*/ 	.word	index@(_ZN18transformer_engine6detail38cast_transpose_fused_kernel_notalignedILb0ELb0ELb1EfNS_16CTDBiasDActParamI6__halfS3_13__nv_bfloat16fEELi4ELi4ENS_5EmptyEXadL_ZNS_4geluIffEET_T0_RKS6_EEEEvT3_mmm)
        /*0fb0*/ 	.word	0x0000004a


	//----- nvinfo : EIATTR_FRAME_SIZE
	.align		4
.L_669:
        /*0fb4*/ 	.byte	0x04, 0x11
        /*0fb6*/ 	.short	(.L_671 - .L_670)
	.align		4
.L_670:
        /*0fb8*/ 	.word	index@($__internal_615_$__cuda_sm20_rcp_rn_f32_slowpath)
        /*0fbc*/ 	.word	0x00000000


	//----- nvinfo : EIATTR_FRAME_SIZE
	.align		4
.L_671:
        /*0fc0*/ 	.byte	0x04, 0x11
        /*0fc2*/ 	.short	(.L_673 - .L_672)
	.align		4
.L_672:
        /*0fc4*/ 	.word	index@($__internal_614_$__cuda_sm20_div_u64)
        /*0fc8*/ 	.word	0x00000000


	//----- nvinfo : EIATTR_FRAME_SIZE
	.align		4
.L_673:
        /*0fcc*/ 	.byte	0x04, 0x11
        /*0fce*/ 	.short	(.L_675 - .L_674)
	.align		4
.L_674:
        /*0fd0*/ 	.word	index@(_ZN18transformer_engine6detail38cast_transpose_fused_kernel_notalignedILb0ELb0ELb1EfNS_16CTDBiasDActParamI6__halfS3_13__nv_bfloat16fEELi4ELi4ENS_5EmptyEXadL_ZNS_4geluIffEET_T0_RKS6_EEEEvT3_mmm)
        /*0fd4*/ 	.word	0x00000000


	//----- nvinfo : EIATTR_REGCOUNT
	.align		4
.L_675:
        /*0fd8*/ 	.byte	0x04, 0x2f
        /*0fda*/ 	.short	(.L_677 - .L_676)
	.align		4
.L_676:
        /*0fdc*/ 	.word	index@(_ZN18transformer_engine6detail38cast_transpose_fused_kernel_notalignedILb0ELb0ELb1EfNS_16CTDBiasDActParamI6__halfS3_13__nv_fp8_e5m2fEELi4ELi8ENS_5EmptyEXadL_ZNS_4geluIffEET_T0_RKS6_EEEEvT3_mmm)
        /*0fe0*/ 	.word	0x00000072


	//----- nvinfo : EIATTR_FRAME_SIZE
	.align		4
.L_677:
        /*0fe4*/ 	.byte	0x04, 0x11
        /*0fe6*/ 	.short	(.L_679 - .L_678)
	.align		4
.L_678:
        /*0fe8*/ 	.word	index@($__internal_613_$__cuda_sm20_rcp_rn_f32_slowpath)
        /*0fec*/ 	.word	0x00000000


	//----- nvinfo : EIATTR_FRAME_SIZE
	.align		4
.L_679:
        /*0ff0*/ 	.byte	0x04, 0x11
        /*0ff2*/ 	.short	(.L_681 - .L_680)
	.align		4
.L_680:
        /*0ff4*/ 	.word	index@($__internal_612_$__cuda_sm20_div_u64)
        /*0ff8*/ 	.word	0x00000000


	//----- nvinfo : EIATTR_FRAME_SIZE
	.align		4
.L_681:
        /*0ffc*/ 	.byte	0x04, 0x11
        /*0ffe*/ 	.short	(.L_683 - .L_682)
	.align		4
.L_682:
        /*1000*/ 	.word	index@(_ZN18transformer_engine6detail38cast_transpose_fused_kernel_notalignedILb0ELb0ELb1EfNS_16CTDBiasDActParamI6__halfS3_13__nv_fp8_e5m2fEELi4ELi8ENS_5EmptyEXadL_ZNS_4geluIffEET_T0_RKS6_EEEEvT3_mmm)
        /*1004*/ 	.word	0x00000000


	//----- nvinfo : EIATTR_REGCOUNT
	.align		4
.L_683:
        /*1008*/ 	.byte	0x04, 0x2f
        /*100a*/ 	.short	(.L_685 - .L_684)
	.align		4
.L_684:
        /*100c*/ 	.word	index@(_ZN18transformer_engine6detail38cast_transpose_fused_kernel_notalignedILb0ELb0ELb1EfNS_16CTDBiasDActParamI6__halfS3_13__nv_fp8_e4m3fEELi4ELi8ENS_5EmptyEXadL_ZNS_4geluIffEET_T0_RKS6_EEEEvT3_mmm)
        /*1010*/ 	.word	0x00000072


	//----- nvinfo : EIATTR_FRAME_SIZE
	.align		4
.L_685:
        /*1014*/ 	.byte	0x04, 0x11
        /*1016*/ 	.short	(.L_687 - .L_686)
	.align		4
.L_686:
        /*1018*/ 	.word	index@($__internal_611_$__cuda_sm20_rcp_rn_f32_slowpath)
        /*101c*/ 	.word	0x00000000


	//----- nvinfo : EIATTR_FRAME_SIZE
	.align		4
.L_687:
        /*1020*/ 	.byte	0x04, 0x11
        /*1022*/ 	.short	(.L_689 - .L_688)
	.align		4
.L_688:
        /*1024*/ 	.word	index@($__internal_610_$__cuda_sm20_div_u64)
        /*1028*/ 	.word	0x00000000


	//----- nvinfo : EIATTR_FRAME_SIZE
	.align		4
.L_689:
        /*102c*/ 	.byte	0x04, 0x11
        /*102e*/ 	.short	(.L_691 - .L_690)
	.align		4
.L_690:
        /*1030*/ 	.word	index@(_ZN18transformer_engine6detail38cast_transpose_fused_kernel_notalignedILb0ELb0ELb1EfNS_16CTDBiasDActParamI6__halfS3_13__nv_fp8_e4m3fEELi4ELi8ENS_5EmptyEXadL_ZNS_4geluIffEET_T0_RKS6_EEEEvT3_mmm)
        /*1034*/ 	.word	0x00000000


	//----- nvinfo : EIATTR_REGCOUNT
	.align		4
.L_691:
        /*1038*/ 	.byte	0x04, 0x2f
        /*103a*/ 	.short	(.L_693 - .L_692)
	.align		4
.L_692:
        /*103c*/ 	.word	index@(_ZN18transformer_engine6detail38cast_transpose_fused_kernel_notalignedILb0ELb0ELb1EfNS_16CTDBiasDActParamI13__nv_bfloat16S3_ffEELi4ELi2ENS_5EmptyEXadL_ZNS_4geluIffEET_T0_RKS5_EEEEvT3_mmm)
        /*1040*/ 	.word	0x0000003c


	//----- nvinfo : EIATTR_FRAME_SIZE
	.align		4
.L_693:
        /*1044*/ 	.byte	0x04, 0x11
        /*1046*/ 	.short	(.L_695 - .L_694)
	.align		4
.L_694:
        /*1048*/ 	.word	index@($__internal_609_$__cuda_sm20_rcp_rn_f32_slowpath)
        /*104c*/ 	.word	0x00000000


	//----- nvinfo : EIATTR_FRAME_SIZE
	.align		4
.L_695:
        /*1050*/ 	.byte	0x04, 0x11
        /*1052*/ 	.short	(.L_697 - .L_696)
	.align		4
.L_696:
        /*1054*/ 	.word	index@($__internal_608_$__cuda_sm20_div_u64)
        /*1058*/ 	.word	0x00000000


	//----- nvinfo : EIATTR_FRAME_SIZE
	.align		4
.L_697:
        /*105c*/ 	.byte	0x04, 0x11
        /*105e*/ 	.short	(.L_699 - .L_698)
	.align		4
.L_698:
        /*1060*/ 	.word	index@(_ZN18transformer_engine6detail38cast_transpose_fused_kernel_notalignedILb0ELb0ELb1EfNS_16CTDBiasDActParamI13__nv_bfloat16S3_ffEELi4ELi2ENS_5EmptyEXadL_ZNS_4geluIffEET_T0_RKS5_EEEEvT3_mmm)
        /*1064*/ 	.word	0x00000000


	//----- nvinfo : EIATTR_REGCOUNT
	.align		4
.L_699:
        /*1068*/ 	.byte	0x04, 0x2f
        /*106a*/ 	.short	(.L_701 - .L_700)
	.align		4
.L_700:
        /*106c*/ 	.word	index@(_ZN18transformer_engine6detail38cast_transpose_fused_kernel_notalignedILb0ELb0ELb1EfNS_16CTDBiasDActParamI13__nv_bfloat16S3_6__halffEELi4ELi4ENS_5EmptyEXadL_ZNS_4geluIffEET_T0_RKS6_EEEEvT3_mmm)
        /*1070*/ 	.word	0x0000004a


	//----- nvinfo : EIATTR_FRAME_SIZE
	.align		4
.L_701:
        /*1074*/ 	.byte	0x04, 0x11
        /*1076*/ 	.short	(.L_703 - .L_702)
	.align		4
.L_702:
        /*1078*/ 	.word	index@($__internal_607_$__cuda_sm20_rcp_rn_f32_slowpath)
        /*107c*/ 	.word	0x00000000


	//----- nvinfo : EIATTR_FRAME_SIZE
	.align		4
.L_703:
        /*1080*/ 	.byte	0x04, 0x11
        /*1082*/ 	.short	(.L_705 - .L_704)
	.align		4
.L_704:
        /*1084*/ 	.word	index@($__internal_606_$__cuda_sm20_div_u64)
        /*1088*/ 	.word	0x00000000


	//----- nvinfo : EIATTR_FRAME_SIZE
	.align		4
.L_705:
        /*108c*/ 	.byte	0x04, 0x11
        /*108e*/ 	.short	(.L_707 - .L_706)
	.align		4
.L_706:
        /*1090*/ 	.word	index@(_ZN18transformer_engine6detail38cast_transpose_fused_kernel_notalignedILb0ELb0ELb1EfNS_16CTDBiasDActParamI13__nv_bfloat16S3_6__halffEELi4ELi4ENS_5EmptyEXadL_ZNS_4geluIffEET_T0_RKS6_EEEEvT3_mmm)
        /*1094*/ 	.word	0x00000000


	//----- nvinfo : EIATTR_REGCOUNT
	.align		4
.L_707:
        /*1098*/ 	.byte	0x04, 0x2f
        /*109a*/ 	.short	(.L_709 - .L_708)
	.align		4
.L_708:
        /*109c*/ 	.word	index@(_ZN18transformer_engine6detail38cast_transpose_fused_kernel_notalignedILb0ELb0ELb1EfNS_16CTDBiasDActParamI13__nv_bfloat16S3_S3_fEELi4ELi4ENS_5EmptyEXadL_ZNS_4geluIffEET_T0_RKS5_EEEEvT3_mmm)
        /*10a0*/ 	.word	0x0000004a


	//----- nvinfo : EIATTR_FRAME_SIZE
	.align		4
.L_709:
        /*10a4*/ 	.byte	0x04, 0x11
        /*10a6*/ 	.short	(.L_711 - .L_710)
	.align		4
.L_710:
        /*10a8*/ 	.word	index@($__internal_605_$__cuda_sm20_rcp_rn_f32_slowpath)
        /*10ac*/ 	.word	0x00000000


	//----- nvinfo : EIATTR_FRAME_SIZE
	.align		4
.L_711:
        /*10b0*/ 	.byte	0x04, 0x11
        /*10b2*/ 	.short	(.L_713 - .L_712)
	.align		4
.L_712:
        /*10b4*/ 	.word	index@($__internal_604_$__cuda_sm20_div_u64)
        /*10b8*/ 	.word	0x00000000


	//----- nvinfo : EIATTR_FRAME_SIZE
	.align		4
.L_713:
        /*10bc*/ 	.byte	0x04, 0x11
        /*10be*/ 	.short	(.L_715 - .L_714)
	.align		4
.L_714:
        /*10c0*/ 	.word	index@(_ZN18transformer_engine6detail38cast_transpose_fused_kernel_notalignedILb0ELb0ELb1EfNS_16CTDBiasDActParamI13__nv_bfloat16S3_S3_fEELi4ELi4ENS_5EmptyEXadL_ZNS_4geluIffEET_T0_RKS5_EEEEvT3_mmm)
        /*10c4*/ 	.word	0x00000000


	//----- nvinfo : EIATTR_REGCOUNT
	.align		4
.L_715:
        /*10c8*/ 	.byte	0x04, 0x2f
        /*10ca*/ 	.short	(.L_717 - .L_716)
	.align		4
.L_716:
        /*10cc*/ 	.word	index@(_ZN18transformer_engine6detail38cast_transpose_fused_kernel_notalignedILb0ELb0ELb1EfNS_16CTDBiasDActParamI13__nv_bfloat16S3_13__nv_fp8_e5m2fEELi4ELi8ENS_5EmptyEXadL_ZNS_4geluIffEET_T0_RKS6_EEEEvT3_mmm)
        /*10d0*/ 	.word	0x00000072


	//----- nvinfo : EIATTR_FRAME_SIZE
	.align		4
.L_717:
        /*10d4*/ 	.byte	0x04, 0x11
        /*10d6*/ 	.short	(.L_719 - .L_718)
	.align		4
.L_718:
        /*10d8*/ 	.word	index@($__internal_603_$__cuda_sm20_rcp_rn_f32_slowpath)
        /*10dc*/ 	.word	0x00000000


	//----- nvinfo : EIATTR_FRAME_SIZE
	.align		4
.L_719:
        /*10e0*/ 	.byte	0x04, 0x11
        /*10e2*/ 	.short	(.L_721 - .L_720)
	.align		4
.L_720:
        /*10e4*/ 	.word	index@($__internal_602_$__cuda_sm20_div_u64)
        /*10e8*/ 	.word	0x00000000


	//----- nvinfo : EIATTR_FRAME_SIZE
	.align		4
.L_721:
        /*10ec*/ 	.byte	0x04, 0x11
        /*10ee*/ 	.short	(.L_723 - .L_722)
	.align		4
.L_722:
        /*10f0*/ 	.word	index@(_ZN18transformer_engine6detail38cast_transpose_fused_kernel_notalignedILb0ELb0ELb1EfNS_16CTDBiasDActParamI13__nv_bfloat16S3_13__nv_fp8_e5m2fEELi4ELi8ENS_5EmptyEXadL_ZNS_4geluIffEET_T0_RKS6_EEEEvT3_mmm)
        /*10f4*/ 	.word	0x00000000


	//----- nvinfo : EIATTR_REGCOUNT
	.align		4
.L_723:
        /*10f8*/ 	.byte	0x04, 0x2f
        /*10fa*/ 	.short	(.L_725 - .L_724)
	.align		4
.L_724:
        /*10fc*/ 	.word	index@(_ZN18transformer_engine6detail38cast_transpose_fused_kernel_notalignedILb0ELb0ELb1EfNS_16CTDBiasDActParamI13__nv_bfloat16S3_13__nv_fp8_e4m3fEELi4ELi8ENS_5EmptyEXadL_ZNS_4geluIffEET_T0_RKS6_EEEEvT3_mmm)
        /*1100*/ 	.word	0x00000072


	//----- nvinfo : EIATTR_FRAME_SIZE
	.align		4
.L_725:
        /*1104*/ 	.byte	0x04, 0x11
        /*1106*/ 	.short	(.L_727 - .L_726)
	.align		4
.L_726:
        /*1108*/ 	.word	index@($__internal_601_$__cuda_sm20_rcp_rn_f32_slowpath)
        /*110c*/ 	.word	0x00000000


	//----- nvinfo : EIATTR_FRAME_SIZE
	.align		4
.L_727:
        /*1110*/ 	.byte	0x04, 0x11
        /*1112*/ 	.short	(.L_729 - .L_728)
	.align		4
.L_728:
        /*1114*/ 	.word	index@($__internal_600_$__cuda_sm20_div_u64)
        /*1118*/ 	.word	0x00000000


	//----- nvinfo : EIATTR_FRAME_SIZE
	.align		4
.L_729:
        /*111c*/ 	.byte	0x04, 0x11
        /*111e*/ 	.short	(.L_731 - .L_730)
	.align		4
.L_730:
        /*1120*/ 	.word	index@(_ZN18transformer_engine6detail38cast_transpose_fused_kernel_notalignedILb0ELb0ELb1EfNS_16CTDBiasDActParamI13__nv_bfloat16S3_13__nv_fp8_e4m3fEELi4ELi8ENS_5EmptyEXadL_ZNS_4geluIffEET_T0_RKS6_EEEEvT3_mmm)
        /*1124*/ 	.word	0x00000000


	//----- nvinfo : EIATTR_REGCOUNT
	.align		4
.L_731:
        /*1128*/ 	.byte	0x04, 0x2f
        /*112a*/ 	.short	(.L_733 - .L_732)
	.align		4
.L_732:
        /*112c*/ 	.word	index@(_ZN18transformer_engine6detail38cast_transpose_fused_kernel_notalignedILb0ELb1ELb0EfNS_16CTDBiasDActParamIffffEELi1ELi1ENS_5EmptyEXadL_ZNS_5dgeluIffEET_T0_RKS4_EEEEvT3_mmm)
        /*1130*/ 	.word	0x00000020


	//----- nvinfo : EIATTR_FRAME_SIZE
	.align		4
.L_733:
        /*1134*/ 	.byte	0x04, 0x11
        /*1136*/ 	.short	(.L_735 - .L_734)
	.align		4
.L_734:
        /*1138*/ 	.word	index@($__internal_599_$__cuda_sm20_rcp_rn_f32_slowpath)
        /*113c*/ 	.word	0x00000000


	//----- nvinfo : EIATTR_FRAME_SIZE
	.align		4
.L_735:
        /*1140*/ 	.byte	0x04, 0x11
        /*1142*/ 	.short	(.L_737 - .L_736)
	.align		4
.L_736:
        /*1144*/ 	.word	index@($__internal_598_$__cuda_sm20_div_u64)
        /*1148*/ 	.word	0x00000000


	//----- nvinfo : EIATTR_FRAME_SIZE
	.align		4
.L_737:
        /*114c*/ 	.byte	0x04, 0x11
        /*114e*/ 	.short	(.L_739 - .L_738)
	.align		4
.L_738:
        /*1150*/ 	.word	index@(_ZN18transformer_engine6detail38cast_transpose_fused_kernel_notalignedILb0ELb1ELb0EfNS_16CTDBiasDActParamIffffEELi1ELi1ENS_5EmptyEXadL_ZNS_5dgeluIffEET_T0_RKS4_EEEEvT3_mmm)
        /*1154*/ 	.word	0x00000000


	//----- nvinfo : EIATTR_REGCOUNT
	.align		4
.L_739:
        /*1158*/ 	.byte	0x04, 0x2f
        /*115a*/ 	.short	(.L_741 - .L_740)
	.align		4
.L_740:
        /*115c*/ 	.word	index@(_ZN18transformer_engine6detail38cast_transpose_fused_kernel_notalignedILb0ELb1ELb0EfNS_16CTDBiasDActParamIff6__halffEELi1ELi2ENS_5EmptyEXadL_ZNS_5dgeluIffEET_T0_RKS5_EEEEvT3_mmm)
        /*1160*/ 	.word	0x00000028


	//----- nvinfo : EIATTR_FRAME_SIZE
	.align		4
.L_741:
        /*1164*/ 	.byte	0x04, 0x11
        /*1166*/ 	.short	(.L_743 - .L_742)
	.align		4
.L_742:
        /*1168*/ 	.word	index@($__internal_597_$__cuda_sm20_rcp_rn_f32_slowpath)
        /*116c*/ 	.word	0x00000000


	//----- nvinfo : EIATTR_FRAME_SIZE
	.align		4
.L_743:
        /*1170*/ 	.byte	0x04, 0x11
        /*1172*/ 	.short	(.L_745 - .L_744)
	.align		4
.L_744:
        /*1174*/ 	.word	index@($__internal_596_$__cuda_sm20_div_u64)
        /*1178*/ 	.word	0x00000000


	//----- nvinfo : EIATTR_FRAME_SIZE
	.align		4
.L_745:
        /*117c*/ 	.byte	0x04, 0x11
        /*117e*/ 	.short	(.L_747 - .L_746)
	.align		4
.L_746:
        /*1180*/ 	.word	index@(_ZN18transformer_engine6detail38cast_transpose_fused_kernel_notalignedILb0ELb1ELb0EfNS_16CTDBiasDActParamIff6__halffEELi1ELi2ENS_5EmptyEXadL_ZNS_5dgeluIffEET_T0_RKS5_EEEEvT3_mmm)
        /*1184*/ 	.word	0x00000000


	//----- nvinfo : EIATTR_REGCOUNT
	.align		4
.L_747:
        /*1188*/ 	.byte	0x04, 0x2f
        /*118a*/ 	.short	(.L_749 - .L_748)
	.align		4
.L_748:
        /*118c*/ 	.word	index@(_ZN18transformer_engine6detail38cast_transpose_fused_kernel_notalignedILb0ELb1ELb0EfNS_16CTDBiasDActParamIff13__nv_bfloat16fEELi1ELi2ENS_5EmptyEXadL_ZNS_5dgeluIffEET_T0_RKS5_EEEEvT3_mmm)
        /*1190*/ 	.word	0x00000028


	//----- nvinfo : EIATTR_FRAME_SIZE
	.align		4
.L_749:
        /*1194*/ 	.byte	0x04, 0x11
        /*1196*/ 	.short	(.L_751 - .L_750)
	.align		4
.L_750:
        /*1198*/ 	.word	index@($__internal_595_$__cuda_sm20_rcp_rn_f32_slowpath)
        /*119c*/ 	.word	0x00000000


	//----- nvinfo : EIATTR_FRAME_SIZE
	.align		4
.L_751:
        /*11a0*/ 	.byte	0x04, 0x11
        /*11a2*/ 	.short	(.L_753 - .L_752)
	.align		4
.L_752:
        /*11a4*/ 	.word	index@($__internal_594_$__cuda_sm20_div_u64)
        /*11a8*/ 	.word	0x00000000


	//----- nvinfo : EIATTR_FRAME_SIZE
	.align		4
.L_753:
        /*11ac*/ 	.byte	0x04, 0x11
        /*11ae*/ 	.short	(.L_755 - .L_754)
	.align		4
.L_754:
        /*11b0*/ 	.word	index@(_ZN18transformer_engine6detail38cast_transpose_fused_kernel_notalignedILb0ELb1ELb0EfNS_16CTDBiasDActParamIff13__nv_bfloat16fEELi1ELi2ENS_5EmptyEXadL_ZNS_5dgeluIffEET_T0_RKS5_EEEEvT3_mmm)
        /*11b4*/ 	.word	0x00000000


	//----- nvinfo : EIATTR_REGCOUNT
	.align		4
.L_755:
        /*11b8*/ 	.byte	0x04, 0x2f
        /*11ba*/ 	.short	(.L_757 - .L_756)
	.align		4
.L_756:
        /*11bc*/ 	.word	index@(_ZN18transformer_engine6detail38cast_transpose_fused_kernel_notalignedILb0ELb1ELb0EfNS_16CTDBiasDActParamIff13__nv_fp8_e5m2fEELi1ELi4ENS_5EmptyEXadL_ZNS_5dgeluIffEET_T0_RKS5_EEEEvT3_mmm)
        /*11c0*/ 	.word	0x00000028


	//----- nvinfo : EIATTR_FRAME_SIZE
	.align		4
.L_757:
        /*11c4*/ 	.byte	0x04, 0x11
        /*11c6*/ 	.short	(.L_759 - .L_758)
	.align		4
.L_758:
        /*11c8*/ 	.word	index@($__internal_593_$__cuda_sm20_rcp_rn_f32_slowpath)
        /*11cc*/ 	.word	0x00000000


	//----- nvinfo : EIATTR_FRAME_SIZE
	.align		4
.L_759:
        /*11d0*/ 	.byte	0x04, 0x11
        /*11d2*/ 	.short	(.L_761 - .L_760)
	.align		4
.L_760:
        /*11d4*/ 	.word	index@($__internal_592_$__cuda_sm20_div_u64)
        /*11d8*/ 	.word	0x00000000


	//----- nvinfo : EIATTR_FRAME_SIZE
	.align		4
.L_761:
        /*11dc*/ 	.byte	0x04, 0x11
        /*11de*/ 	.short	(.L_763 - .L_762)
	.align		4
.L_762:
        /*11e0*/ 	.word	index@(_ZN18transformer_engine6detail38cast_transpose_fused_kernel_notalignedILb0ELb1ELb0EfNS_16CTDBiasDActParamIff13__nv_fp8_e5m2fEELi1ELi4ENS_5EmptyEXadL_ZNS_5dgeluIffEET_T0_RKS5_EEEEvT3_mmm)
        /*11e4*/ 	.word	0x00000000


	//----- nvinfo : EIATTR_REGCOUNT
	.align		4
.L_763:
        /*11e8*/ 	.byte	0x04, 0x2f
        /*11ea*/ 	.short	(.L_765 - .L_764)
	.align		4
.L_764:
        /*11ec*/ 	.word	index@(_ZN18transformer_engine6detail38cast_transpose_fused_kernel_notalignedILb0ELb1ELb0EfNS_16CTDBiasDActParamIff13__nv_fp8_e4m3fEELi1ELi4ENS_5EmptyEXadL_ZNS_5dgeluIffEET_T0_RKS5_EEEEvT3_mmm)
        /*11f0*/ 	.word	0x00000028


	//----- nvinfo : EIATTR_FRAME_SIZE
	.align		4
.L_765:
        /*11f4*/ 	.byte	0x04, 0x11
        /*11f6*/ 	.short	(.L_767 - .L_766)
	.align		4
.L_766:
        /*11f8*/ 	.word	index@($__internal_591_$__cuda_sm20_rcp_rn_f32_slowpath)
        /*11fc*/ 	.word	0x00000000


	//----- nvinfo : EIATTR_FRAME_SIZE
	.align		4
.L_767:
        /*1200*/ 	.byte	0x04, 0x11
        /*1202*/ 	.short	(.L_769 - .L_768)
	.align		4
.L_768:
        /*1204*/ 	.word	index@($__internal_590_$__cuda_sm20_div_u64)
        /*1208*/ 	.word	0x00000000


	//----- nvinfo : EIATTR_FRAME_SIZE
	.align		4
.L_769:
        /*120c*/ 	.byte	0x04, 0x11
        /*120e*/ 	.short	(.L_771 - .L_770)
	.align		4
.L_770:
        /*1210*/ 	.word	index@(_ZN18transformer_engine6detail38cast_transpose_fused_kernel_notalignedILb0ELb1ELb0EfNS_16CTDBiasDActParamIff13__nv_fp8_e4m3fEELi1ELi4ENS_5EmptyEXadL_ZNS_5dgeluIffEET_T0_RKS5_EEEEvT3_mmm)
        /*1214*/ 	.word	0x00000000


	//----- nvinfo : EIATTR_REGCOUNT
	.align		4
.L_771:
        /*1218*/ 	.byte	0x04, 0x2f
        /*121a*/ 	.short	(.L_773 - .L_772)
	.align		4
.L_772:
        /*121c*/ 	.word	index@(_ZN18transformer_engine6detail38cast_transpose_fused_kernel_notalignedILb0ELb1ELb0EfNS_16CTDBiasDActParamI6__halfS3_ffEELi2ELi1ENS_5EmptyEXadL_ZNS_5dgeluIffEET_T0_RKS5_EEEEvT3_mmm)
        /*1220*/ 	.word	0x00000020


	//----- nvinfo : EIATTR_FRAME_SIZE
	.align		4
.L_773:
        /*1224*/ 	.byte	0x04, 0x11
        /*1226*/ 	.short	(.L_775 - .L_774)
	.align		4
.L_774:
        /*1228*/ 	.word	index@($__internal_589_$__cuda_sm20_rcp_rn_f32_slowpath)
        /*122c*/ 	.word	0x00000000


	//----- nvinfo : EIATTR_FRAME_SIZE
	.align		4
.L_775:
        /*1230*/ 	.byte	0x04, 0x11
        /*1232*/ 	.short	(.L_777 - .L_776)
	.align		4
.L_776:
        /*1234*/ 	.word	index@($__internal_588_$__cuda_sm20_div_u64)
        /*1238*/ 	.word	0x00000000


	//----- nvinfo : EIATTR_FRAME_SIZE
	.align		4
.L_777:
        /*123c*/ 	.byte	0x04, 0x11
        /*123e*/ 	.short	(.L_779 - .L_778)
	.align		4
.L_778:
        /*1240*/ 	.word	index@(_ZN18transformer_engine6detail38cast_transpose_fused_kernel_notalignedILb0ELb1ELb0EfNS_16CTDBiasDActParamI6__halfS3_ffEELi2ELi1ENS_5EmptyEXadL_ZNS_5dgeluIffEET_T0_RKS5_EEEEvT3_mmm)
        /*1244*/ 	.word	0x00000000


	//----- nvinfo : EIATTR_REGCOUNT
	.align		4
.L_779:
        /*1248*/ 	.byte	0x04, 0x2f
        /*124a*/ 	.short	(.L_781 - .L_780)
	.align		4
.L_780:
        /*124c*/ 	.word	index@(_ZN18transformer_engine6detail38cast_transpose_fused_kernel_notalignedILb0ELb1ELb0EfNS_16CTDBiasDActParamI6__halfS3_S3_fEELi2ELi2ENS_5EmptyEXadL_ZNS_5dgeluIffEET_T0_RKS5_EEEEvT3_mmm)
        /*1250*/ 	.word	0x00000030


	//----- nvinfo : EIATTR_FRAME_SIZE
	.align		4
.L_781:
        /*1254*/ 	.byte	0x04, 0x11
        /*1256*/ 	.short	(.L_783 - .L_782)
	.align		4
.L_782:
        /*1258*/ 	.word	index@($__internal_587_$__cuda_sm20_rcp_rn_f32_slowpath)
        /*125c*/ 	.word	0x00000000


	//----- nvinfo : EIATTR_FRAME_SIZE
	.align		4
.L_783:
        /*1260*/ 	.byte	0x04, 0x11
        /*1262*/ 	.short	(.L_785 - .L_784)
	.align		4
.L_784:
        /*1264*/ 	.word	index@($__internal_586_$__cuda_sm20_div_u64)
        /*1268*/ 	.word	0x00000000


	//----- nvinfo : EIATTR_FRAME_SIZE
	.align		4
.L_785:
        /*126c*/ 	.byte	0x04, 0x11
        /*126e*/ 	.short	(.L_787 - .L_786)
	.align		4
.L_786:
        /*1270*/ 	.word	index@(_ZN18transformer_engine6detail38cast_transpose_fused_kernel_notalignedILb0ELb1ELb0EfNS_16CTDBiasDActParamI6__halfS3_S3_fEELi2ELi2ENS_5EmptyEXadL_ZNS_5dgeluIffEET_T0_RKS5_EEEEvT3_mmm)
        /*1274*/ 	.word	0x00000000


	//----- nvinfo : EIATTR_REGCOUNT
	.align		4
.L_787:
        /*1278*/ 	.byte	0x04, 0x2f
        /*127a*/ 	.short	(.L_789 - .L_788)
	.align		4
.L_788:
        /*127c*/ 	.word	index@(_ZN18transformer_engine6detail38cast_transpose_fused_kernel_notalignedILb0ELb1ELb0EfNS_16CTDBiasDActParamI6__halfS3_13__nv_bfloat16fEELi2ELi2ENS_5EmptyEXadL_ZNS_5dgeluIffEET_T0_RKS6_EEEEvT3_mmm)
        /*1280*/ 	.word	0x00000030


	//----- nvinfo : EIATTR_FRAME_SIZE
	.align		4
.L_789:
        /*1284*/ 	.byte	0x04, 0x11
        /*1286*/ 	.short	(.L_791 - .L_790)
	.align		4
.L_790:
        /*1288*/ 	.word	index@($__internal_585_$__cuda_sm20_rcp_rn_f32_slowpath)
        /*128c*/ 	.word	0x00000000


	//----- nvinfo : EIATTR_FRAME_SIZE
	.align		4
.L_791:
        /*1290*/ 	.byte	0x04, 0x11
        /*1292*/ 	.short	(.L_793 - .L_792)
	.align		4
.L_792:
        /*1294*/ 	.word	index@($__internal_584_$__cuda_sm20_div_u64)
        /*1298*/ 	.word	0x00000000


	//----- nvinfo : EIATTR_FRAME_SIZE
	.align		4
.L_793:
        /*129c*/ 	.byte	0x04, 0x11
        /*129e*/ 	.short	(.L_795 - .L_794)
	.align		4
.L_794:
        /*12a0*/ 	.word	index@(_ZN18transformer_engine6detail38cast_transpose_fused_kernel_notalignedILb0ELb1ELb0EfNS_16CTDBiasDActParamI6__halfS3_13__nv_bfloat16fEELi2ELi2ENS_5EmptyEXadL_ZNS_5dgeluIffEET_T0_RKS6_EEEEvT3_mmm)
        /*12a4*/ 	.word	0x00000000


	//----- nvinfo : EIATTR_REGCOUNT
	.align		4
.L_795:
        /*12a8*/ 	.byte	0x04, 0x2f
        /*12aa*/ 	.short	(.L_797 - .L_796)
	.align		4
.L_796:
        /*12ac*/ 	.word	index@(_ZN18transformer_engine6detail38cast_transpose_fused_kernel_notalignedILb0ELb1ELb0EfNS_16CTDBiasDActParamI6__halfS3_13__nv_fp8_e5m2fEELi2ELi4ENS_5EmptyEXadL_ZNS_5dgeluIffEET_T0_RKS6_EEEEvT3_mmm)
        /*12b0*/ 	.word	0x00000028


	//----- nvinfo : EIATTR_FRAME_SIZE
	.align		4
.L_797:
        /*12b4*/ 	.byte	0x04, 0x11
        /*12b6*/ 	.short	(.L_799 - .L_798)
	.align		4
.L_798:
        /*12b8*/ 	.word	index@($__internal_583_$__cuda_sm20_rcp_rn_f32_slowpath)
        /*12bc*/ 	.word	0x00000000


	//----- nvinfo : EIATTR_FRAME_SIZE
	.align		4
.L_799:
        /*12c0*/ 	.byte	0x04, 0x11
        /*12c2*/ 	.short	(.L_801 - .L_800)
	.align		4
.L_800:
        /*12c4*/ 	.word	index@($__internal_582_$__cuda_sm20_div_u64)
        /*12c8*/ 	.word	0x00000000


	//----- nvinfo : EIATTR_FRAME_SIZE
	.align		4
.L_801:
        /*12cc*/ 	.byte	0x04, 0x11
        /*12ce*/ 	.short	(.L_803 - .L_802)
	.align		4
.L_802:
        /*12d0*/ 	.word	index@(_ZN18transformer_engine6detail38cast_transpose_fused_kernel_notalignedILb0ELb1ELb0EfNS_16CTDBiasDActParamI6__halfS3_13__nv_fp8_e5m2fEELi2ELi4ENS_5EmptyEXadL_ZNS_5dgeluIffEET_T0_RKS6_EEEEvT3_mmm)
        /*12d4*/ 	.word	0x00000000


	//----- nvinfo : EIATTR_REGCOUNT
	.align		4
.L_803:
        /*12d8*/ 	.byte	0x04, 0x2f
        /*12da*/ 	.short	(.L_805 - .L_804)
	.align		4
.L_804:
        /*12dc*/ 	.word	index@(_ZN18transformer_engine6detail38cast_transpose_fused_kernel_notalignedILb0ELb1ELb0EfNS_16CTDBiasDActParamI6__halfS3_13__nv_fp8_e4m3fEELi2ELi4ENS_5EmptyEXadL_ZNS_5dgeluIffEET_T0_RKS6_EEEEvT3_mmm)
        /*12e0*/ 	.word	0x00000028


	//----- nvinfo : EIATTR_FRAME_SIZE
	.align		4
.L_805:
        /*12e4*/ 	.byte	0x04, 0x11
        /*12e6*/ 	.short	(.L_807 - .L_806)
	.align		4
.L_806:
        /*12e8*/ 	.word	index@($__internal_581_$__cuda_sm20_rcp_rn_f32_slowpath)
        /*12ec*/ 	.word	0x00000000


	//----- nvinfo : EIATTR_FRAME_SIZE
	.align		4
.L_807:
        /*12f0*/ 	.byte	0x04, 0x11
        /*12f2*/ 	.short	(.L_809 - .L_808)
	.align		4
.L_808:
        /*12f4*/ 	.word	index@($__internal_580_$__cuda_sm20_div_u64)
        /*12f8*/ 	.word	0x00000000


	//----- nvinfo : EIATTR_FRAME_SIZE
	.align		4
.L_809:
        /*12fc*/ 	.byte	0x04, 0x11
        /*12fe*/ 	.short	(.L_811 - .L_810)
	.align		4
.L_810:
        /*1300*/ 	.word	index@(_ZN18transformer_engine6detail38cast_transpose_fused_kernel_notalignedILb0ELb1ELb0EfNS_16CTDBiasDActParamI6__halfS3_13__nv_fp8_e4m3fEELi2ELi4ENS_5EmptyEXadL_ZNS_5dgeluIffEET_T0_RKS6_EEEEvT3_mmm)
        /*1304*/ 	.word	0x00000000


	//----- nvinfo : EIATTR_REGCOUNT
	.align		4
.L_811:
        /*1308*/ 	.byte	0x04, 0x2f
        /*130a*/ 	.short	(.L_813 - .L_812)
	.align		4
.L_812:
        /*130c*/ 	.word	index@(_ZN18transformer_engine6detail38cast_transpose_fused_kernel_notalignedILb0ELb1ELb0EfNS_16CTDBiasDActParamI13__nv_bfloat16S3_ffEELi2ELi1ENS_5EmptyEXadL_ZNS_5dgeluIffEET_T0_RKS5_EEEEvT3_mmm)
        /*1310*/ 	.word	0x00000020


	//----- nvinfo : EIATTR_FRAME_SIZE
	.align		4
.L_813:
        /*1314*/ 	.byte	0x04, 0x11
        /*1316*/ 	.short	(.L_815 - .L_814)
	.align		4
.L_814:
        /*1318*/ 	.word	index@($__internal_579_$__cuda_sm20_rcp_rn_f32_slowpath)
        /*131c*/ 	.word	0x00000000


	//----- nvinfo : EIATTR_FRAME_SIZE
	.align		4
.L_815:
        /*1320*/ 	.byte	0x04, 0x11
        /*1322*/ 	.short	(.L_817 - .L_816)
	.align		4
.L_816:
        /*1324*/ 	.word	index@($__internal_578_$__cuda_sm20_div_u64)
        /*1328*/ 	.word	0x00000000


	//----- nvinfo : EIATTR_FRAME_SIZE
	.align		4
.L_817:
        /*132c*/ 	.byte	0x04, 0x11
        /*132e*/ 	.short	(.L_819 - .L_818)
	.align		4
.L_818:
        /*1330*/ 	.word	index@(_ZN18transformer_engine6detail38cast_transpose_fused_kernel_notalignedILb0ELb1ELb0EfNS_16CTDBiasDActParamI13__nv_bfloat16S3_ffEELi2ELi1ENS_5EmptyEXadL_ZNS_5dgeluIffEET_T0_RKS5_EEEEvT3_mmm)
        /*1334*/ 	.word	0x00000000


	//----- nvinfo : EIATTR_REGCOUNT
	.align		4
.L_819:
        /*1338*/ 	.byte	0x04, 0x2f
        /*133a*/ 	.short	(.L_821 - .L_820)
	.align		4
.L_820:
        /*133c*/ 	.word	index@(_ZN18transformer_engine6detail38cast_transpose_fused_kernel_notalignedILb0ELb1ELb0EfNS_16CTDBiasDActParamI13__nv_bfloat16S3_6__halffEELi2ELi2ENS_5EmptyEXadL_ZNS_5dgeluIffEET_T0_RKS6_EEEEvT3_mmm)
        /*1340*/ 	.word	0x00000030


	//----- nvinfo : EIATTR_FRAME_SIZE
	.align		4
.L_821:
        /*1344*/ 	.byte	0x04, 0x11
        /*1346*/ 	.short	(.L_823 - .L_822)
	.align		4
.L_822:
        /*1348*/ 	.word	index@($__internal_577_$__cuda_sm20_rcp_rn_f32_slowpath)
        /*134c*/ 	.word	0x00000000


	//----- nvinfo : EIATTR_FRAME_SIZE
	.align		4
.L_823:
        /*1350*/ 	.byte	0x04, 0x11
        /*1352*/ 	.short	(.L_825 - .L_824)
	.align		4
.L_824:
        /*1354*/ 	.word	index@($__internal_576_$__cuda_sm20_div_u64)
        /*1358*/ 	.word	0x00000000


	//----- nvinfo : EIATTR_FRAME_SIZE
	.align		4
.L_825:
        /*135c*/ 	.byte	0x04, 0x11
        /*135e*/ 	.short	(.L_827 - .L_826)
	.align		4
.L_826:
        /*1360*/ 	.word	index@(_ZN18transformer_engine6detail38cast_transpose_fused_kernel_notalignedILb0ELb1ELb0EfNS_16CTDBiasDActParamI13__nv_bfloat16S3_6__halffEELi2ELi2ENS_5EmptyEXadL_ZNS_5dgeluIffEET_T0_RKS6_EEEEvT3_mmm)
        /*1364*/ 	.word	0x00000000


	//----- nvinfo : EIATTR_REGCOUNT
	.align		4
.L_827:
        /*1368*/ 	.byte	0x04, 0x2f
        /*136a*/ 	.short	(.L_829 - .L_828)
	.align		4
.L_828:
        /*136c*/ 	.word	index@(_ZN18transformer_engine6detail38cast_transpose_fused_kernel_notalignedILb0ELb1ELb0EfNS_16CTDBiasDActParamI13__nv_bfloat16S3_S3_fEELi2ELi2ENS_5EmptyEXadL_ZNS_5dgeluIffEET_T0_RKS5_EEEEvT3_mmm)
        /*1370*/ 	.word	0x00000030


	//----- nvinfo : EIATTR_FRAME_SIZE
	.align		4
.L_829:
        /*1374*/ 	.byte	0x04, 0x11
        /*1376*/ 	.short	(.L_831 - .L_830)
	.align		4
.L_830:
        /*1378*/ 	.word	index@($__internal_575_$__cuda_sm20_rcp_rn_f32_slowpath)
        /*137c*/ 	.word	0x00000000


	//----- nvinfo : EIATTR_FRAME_SIZE
	.align		4
.L_831:
        /*1380*/ 	.byte	0x04, 0x11
        /*1382*/ 	.short	(.L_833 - .L_832)
	.align		4
.L_832:
        /*1384*/ 	.word	index@($__internal_574_$__cuda_sm20_div_u64)
        /*1388*/ 	.word	0x00000000


	//----- nvinfo : EIATTR_FRAME_SIZE
	.align		4
.L_833:
        /*138c*/ 	.byte	0x04, 0x11
        /*138e*/ 	.short	(.L_835 - .L_834)
	.align		4
.L_834:
        /*1390*/ 	.word	index@(_ZN18transformer_engine6detail38cast_transpose_fused_kernel_notalignedILb0ELb1ELb0EfNS_16CTDBiasDActParamI13__nv_bfloat16S3_S3_fEELi2ELi2ENS_5EmptyEXadL_ZNS_5dgeluIffEET_T0_RKS5_EEEEvT3_mmm)
        /*1394*/ 	.word	0x00000000


	//----- nvinfo : EIATTR_REGCOUNT
	.align		4
.L_835:
        /*1398*/ 	.byte	0x04, 0x2f
        /*139a*/ 	.short	(.L_837 - .L_836)
	.align		4
.L_836:
        /*139c*/ 	.word	index@(_ZN18transformer_engine6detail38cast_transpose_fused_kernel_notalignedILb0ELb1ELb0EfNS_16CTDBiasDActParamI13__nv_bfloat16S3_13__nv_fp8_e5m2fEELi2ELi4ENS_5EmptyEXadL_ZNS_5dgeluIffEET_T0_RKS6_EEEEvT3_mmm)
        /*13a0*/ 	.word	0x00000030


	//----- nvinfo : EIATTR_FRAME_SIZE
	.align		4
.L_837:
        /*13a4*/ 	.byte	0x04, 0x11
        /*13a6*/ 	.short	(.L_839 - .L_838)
	.align		4
.L_838:
        /*13a8*/ 	.word	index@($__internal_573_$__cuda_sm20_rcp_rn_f32_slowpath)
        /*13ac*/ 	.word	0x00000000


	//----- nvinfo : EIATTR_FRAME_SIZE
	.align		4
.L_839:
        /*13b0*/ 	.byte	0x04, 0x11
        /*13b2*/ 	.short	(.L_841 - .L_840)
	.align		4
.L_840:
        /*13b4*/ 	.word	index@($__internal_572_$__cuda_sm20_div_u64)
        /*13b8*/ 	.word	0x00000000


	//----- nvinfo : EIATTR_FRAME_SIZE
	.align		4
.L_841:
        /*13bc*/ 	.byte	0x04, 0x11
        /*13be*/ 	.short	(.L_843 - .L_842)
	.align		4
.L_842:
        /*13c0*/ 	.word	index@(_ZN18transformer_engine6detail38cast_transpose_fused_kernel_notalignedILb0ELb1ELb0EfNS_16CTDBiasDActParamI13__nv_bfloat16S3_13__nv_fp8_e5m2fEELi2ELi4ENS_5EmptyEXadL_ZNS_5dgeluIffEET_T0_RKS6_EEEEvT3_mmm)
        /*13c4*/ 	.word	0x00000000


	//----- nvinfo : EIATTR_REGCOUNT
	.align		4
.L_843:
        /*13c8*/ 	.byte	0x04, 0x2f
        /*13ca*/ 	.short	(.L_845 - .L_844)
	.align		4
.L_844:
        /*13cc*/ 	.word	index@(_ZN18transformer_engine6detail38cast_transpose_fused_kernel_notalignedILb0ELb1ELb0EfNS_16CTDBiasDActParamI13__nv_bfloat16S3_13__nv_fp8_e4m3fEELi2ELi4ENS_5EmptyEXadL_ZNS_5dgeluIffEET_T0_RKS6_EEEEvT3_mmm)
        /*13d0*/ 	.word	0x00000030


	//----- nvinfo : EIATTR_FRAME_SIZE
	.align		4
.L_845:
        /*13d4*/ 	.byte	0x04, 0x11
        /*13d6*/ 	.short	(.L_847 - .L_846)
	.align		4
.L_846:
        /*13d8*/ 	.word	index@($__internal_571_$__cuda_sm20_rcp_rn_f32_slowpath)
        /*13dc*/ 	.word	0x00000000


	//----- nvinfo : EIATTR_FRAME_SIZE
	.align		4
.L_847:
        /*13e0*/ 	.byte	0x04, 0x11
        /*13e2*/ 	.short	(.L_849 - .L_848)
	.align		4
.L_848:
        /*13e4*/ 	.word	index@($__internal_570_$__cuda_sm20_div_u64)
        /*13e8*/ 	.word	0x00000000


	//----- nvinfo : EIATTR_FRAME_SIZE
	.align		4
.L_849:
        /*13ec*/ 	.byte	0x04, 0x11
        /*13ee*/ 	.short	(.L_851 - .L_850)
	.align		4
.L_850:
        /*13f0*/ 	.word	index@(_ZN18transformer_engine6detail38cast_transpose_fused_kernel_notalignedILb0ELb1ELb0EfNS_16CTDBiasDActParamI13__nv_bfloat16S3_13__nv_fp8_e4m3fEELi2ELi4ENS_5EmptyEXadL_ZNS_5dgeluIffEET_T0_RKS6_EEEEvT3_mmm)
        /*13f4*/ 	.word	0x00000000


	//----- nvinfo : EIATTR_REGCOUNT
	.align		4
.L_851:
        /*13f8*/ 	.byte	0x04, 0x2f
        /*13fa*/ 	.short	(.L_853 - .L_852)
	.align		4
.L_852:
        /*13fc*/ 	.word	index@(_ZN18transformer_engine6detail38cast_transpose_fused_kernel_notalignedILb0ELb0ELb1EfNS_16CTDBiasDActParamIffffEELi2ELi2ENS_5EmptyEXadL_ZNS_5qgeluIffEET_T0_RKS4_EEEEvT3_mmm)
        /*1400*/ 	.word	0x00000028


	//----- nvinfo : EIATTR_FRAME_SIZE
	.align		4
.L_853:
        /*1404*/ 	.byte	0x04, 0x11
        /*1406*/ 	.short	(.L_855 - .L_854)
	.align		4
.L_854:
        /*1408*/ 	.word	index@($__internal_569_$__cuda_sm20_rcp_rn_f32_slowpath)
        /*140c*/ 	.word	0x00000000


	//----- nvinfo : EIATTR_FRAME_SIZE
	.align		4
.L_855:
        /*1410*/ 	.byte	0x04, 0x11
        /*1412*/ 	.short	(.L_857 - .L_856)
	.align		4
.L_856:
        /*1414*/ 	.word	index@($__internal_568_$__cuda_sm20_div_u64)
        /*1418*/ 	.word	0x00000000


	//----- nvinfo : EIATTR_FRAME_SIZE
	.align		4
.L_857:
        /*141c*/ 	.byte	0x04, 0x11
        /*141e*/ 	.short	(.L_859 - .L_858)
	.align		4
.L_858:
        /*1420*/ 	.word	index@(_ZN18transformer_engine6detail38cast_transpose_fused_kernel_notalignedILb0ELb0ELb1EfNS_16CTDBiasDActParamIffffEELi2ELi2ENS_5EmptyEXadL_ZNS_5qgeluIffEET_T0_RKS4_EEEEvT3_mmm)
        /*1424*/ 	.word	0x00000000


	//----- nvinfo : EIATTR_REGCOUNT
	.align		4
.L_859:
        /*1428*/ 	.byte	0x04, 0x2f
        /*142a*/ 	.short	(.L_861 - .L_860)
	.align		4
.L_860:
        /*142c*/ 	.word	index@(_ZN18transformer_engine6detail38cast_transpose_fused_kernel_notalignedILb0ELb0ELb1EfNS_16CTDBiasDActParamIff6__halffEELi2ELi4ENS_5EmptyEXadL_ZNS_5qgeluIffEET_T0_RKS5_EEEEvT3_mmm)
        /*1430*/ 	.word	0x0000003a


	//----- nvinfo : EIATTR_FRAME_SIZE
	.align		4
.L_861:
        /*1434*/ 	.byte	0x04, 0x11
        /*1436*/ 	.short	(.L_863 - .L_862)
	.align		4
.L_862:
        /*1438*/ 	.word	index@($__internal_567_$__cuda_sm20_rcp_rn_f32_slowpath)
        /*143c*/ 	.word	0x00000000


	//----- nvinfo : EIATTR_FRAME_SIZE
	.align		4
.L_863:
        /*1440*/ 	.byte	0x04, 0x11
        /*1442*/ 	.short	(.L_865 - .L_864)
	.align		4
.L_864:
        /*1444*/ 	.word	index@($__internal_566_$__cuda_sm20_div_u64)
        /*1448*/ 	.word	0x00000000


	//----- nvinfo : EIATTR_FRAME_SIZE
	.align		4
.L_865:
        /*144c*/ 	.byte	0x04, 0x11
        /*144e*/ 	.short	(.L_867 - .L_866)
	.align		4
.L_866:
        /*1450*/ 	.word	index@(_ZN18transformer_engine6detail38cast_transpose_fused_kernel_notalignedILb0ELb0ELb1EfNS_16CTDBiasDActParamIff6__halffEELi2ELi4ENS_5EmptyEXadL_ZNS_5qgeluIffEET_T0_RKS5_EEEEvT3_mmm)
        /*1454*/ 	.word	0x00000000


	//----- nvinfo : EIATTR_REGCOUNT
	.align		4
.L_867:
        /*1458*/ 	.byte	0x04, 0x2f
        /*145a*/ 	.short	(.L_869 - .L_868)
	.align		4
.L_868:
        /*145c*/ 	.word	index@(_ZN18transformer_engine6detail38cast_transpose_fused_kernel_notalignedILb0ELb0ELb1EfNS_16CTDBiasDActParamIff13__nv_bfloat16fEELi2ELi4ENS_5EmptyEXadL_ZNS_5qgeluIffEET_T0_RKS5_EEEEvT3_mmm)
        /*1460*/ 	.word	0x0000003a


	//----- nvinfo : EIATTR_FRAME_SIZE
	.align		4
.L_869:
        /*1464*/ 	.byte	0x04, 0x11
        /*1466*/ 	.short	(.L_871 - .L_870)
	.align		4
.L_870:
        /*1468*/ 	.word	index@($__internal_565_$__cuda_sm20_rcp_rn_f32_slowpath)
        /*146c*/ 	.word	0x00000000


	//----- nvinfo : EIATTR_FRAME_SIZE
	.align		4
.L_871:
        /*1470*/ 	.byte	0x04, 0x11
        /*1472*/ 	.short	(.L_873 - .L_872)
	.align		4
.L_872:
        /*1474*/ 	.word	index@($__internal_564_$__cuda_sm20_div_u64)
        /*1478*/ 	.word	0x00000000


	//----- nvinfo : EIATTR_FRAME_SIZE
	.align		4
.L_873:
        /*147c*/ 	.byte	0x04, 0x11
        /*147e*/ 	.short	(.L_875 - .L_874)
	.align		4
.L_874:
        /*1480*/ 	.word	index@(_ZN18transformer_engine6detail38cast_transpose_fused_kernel_notalignedILb0ELb0ELb1EfNS_16CTDBiasDActParamIff13__nv_bfloat16fEELi2ELi4ENS_5EmptyEXadL_ZNS_5qgeluIffEET_T0_RKS5_EEEEvT3_mmm)
        /*1484*/ 	.word	0x00000000


	//----- nvinfo : EIATTR_REGCOUNT
	.align		4
.L_875:
        /*1488*/ 	.byte	0x04, 0x2f
        /*148a*/ 	.short	(.L_877 - .L_876)
	.align		4
.L_876:
        /*148c*/ 	.word	index@(_ZN18transformer_engine6detail38cast_transpose_fused_kernel_notalignedILb0ELb0ELb1EfNS_16CTDBiasDActParamIff13__nv_fp8_e5m2fEELi2ELi8ENS_5EmptyEXadL_ZNS_5qgeluIffEET_T0_RKS5_EEEEvT3_mmm)
        /*1490*/ 	.word	0x0000004a


	//----- nvinfo : EIATTR_FRAME_SIZE
	.align		4
.L_877:
        /*1494*/ 	.byte	0x04, 0x11
        /*1496*/ 	.short	(.L_879 - .L_878)
	.align		4
.L_878:
        /*1498*/ 	.word	index@($__internal_563_$__cuda_sm20_rcp_rn_f32_slowpath)
        /*149c*/ 	.word	0x00000000


	//----- nvinfo : EIATTR_FRAME_SIZE
	.align		4
.L_879:
        /*14a0*/ 	.byte	0x04, 0x11
        /*14a2*/ 	.short	(.L_881 - .L_880)
	.align		4
.L_880:
        /*14a4*/ 	.word	index@($__internal_562_$__cuda_sm20_div_u64)
        /*14a8*/ 	.word	0x00000000


	//----- nvinfo : EIATTR_FRAME_SIZE
	.align		4
.L_881:
        /*14ac*/ 	.byte	0x04, 0x11
        /*14ae*/ 	.short	(.L_883 - .L_882)
	.align		4
.L_882:
        /*14b0*/ 	.word	index@(_ZN18transformer_engine6detail38cast_transpose_fused_kernel_notalignedILb0ELb0ELb1EfNS_16CTDBiasDActParamIff13__nv_fp8_e5m2fEELi2ELi8ENS_5EmptyEXadL_ZNS_5qgeluIffEET_T0_RKS5_EEEEvT3_mmm)
        /*14b4*/ 	.word	0x00000000


	//----- nvinfo : EIATTR_REGCOUNT
	.align		4
.L_883:
        /*14b8*/ 	.byte	0x04, 0x2f
        /*14ba*/ 	.short	(.L_885 - .L_884)
	.align		4
.L_884:
        /*14bc*/ 	.word	index@(_ZN18transformer_engine6detail38cast_transpose_fused_kernel_notalignedILb0ELb0ELb1EfNS_16CTDBiasDActParamIff13__nv_fp8_e4m3fEELi2ELi8ENS_5EmptyEXadL_ZNS_5qgeluIffEET_T0_RKS5_EEEEvT3_mmm)
        /*14c0*/ 	.word	0x0000004a


	//----- nvinfo : EIATTR_FRAME_SIZE
	.align		4
.L_885:
        /*14c4*/ 	.byte	0x04, 0x11
        /*14c6*/ 	.short	(.L_887 - .L_886)
	.align		4
.L_886:
        /*14c8*/ 	.word	index@($__internal_561_$__cuda_sm20_rcp_rn_f32_slowpath)
        /*14cc*/ 	.word	0x00000000


	//----- nvinfo : EIATTR_FRAME_SIZE
	.align		4
.L_887:
        /*14d0*/ 	.byte	0x04, 0x11
        /*14d2*/ 	.short	(.L_889 - .L_888)
	.align		4
.L_888:
        /*14d4*/ 	.word	index@($__internal_560_$__cuda_sm20_div_u64)
        /*14d8*/ 	.word	0x00000000


	//----- nvinfo : EIATTR_FRAME_SIZE
	.align		4
.L_889:
        /*14dc*/ 	.byte	0x04, 0x11
        /*14de*/ 	.short	(.L_891 - .L_890)
	.align		4
.L_890:
        /*14e0*/ 	.word	index@(_ZN18transformer_engine6detail38cast_transpose_fused_kernel_notalignedILb0ELb0ELb1EfNS_16CTDBiasDActParamIff13__nv_fp8_e4m3fEELi2ELi8ENS_5EmptyEXadL_ZNS_5qgeluIffEET_T0_RKS5_EEEEvT3_mmm)
        /*14e4*/ 	.word	0x00000000


	//----- nvinfo : EIATTR_REGCOUNT
	.align		4
.L_891:
        /*14e8*/ 	.byte	0x04, 0x2f
        /*14ea*/ 	.short	(.L_893 - .L_892)
	.align		4
.L_892:
        /*14ec*/ 	.word	index@(_ZN18transformer_engine6detail38cast_transpose_fused_kernel_notalignedILb0ELb0ELb1EfNS_16CTDBiasDActParamI6__halfS3_ffEELi4ELi2ENS_5EmptyEXadL_ZNS_5qgeluIffEET_T0_RKS5_EEEEvT3_mmm)
        /*14f0*/ 	.word	0x00000040


	//----- nvinfo : EIATTR_FRAME_SIZE
	.align		4
.L_893:
        /*14f4*/ 	.byte	0x04, 0x11
        /*14f6*/ 	.short	(.L_895 - .L_894)
	.align		4
.L_894:
        /*14f8*/ 	.word	index@($__internal_559_$__cuda_sm20_rcp_rn_f32_slowpath)
        /*14fc*/ 	.word	0x00000000


	//----- nvinfo : EIATTR_FRAME_SIZE
	.align		4
.L_895:
        /*1500*/ 	.byte	0x04, 0x11
        /*1502*/ 	.short	(.L_897 - .L_896)
	.align		4
.L_896:
        /*1504*/ 	.word	index@($__internal_558_$__cuda_sm20_div_u64)
        /*1508*/ 	.word	0x00000000


	//----- nvinfo : EIATTR_FRAME_SIZE
	.align		4
.L_897:
        /*150c*/ 	.byte	0x04, 0x11
        /*150e*/ 	.short	(.L_899 - .L_898)
	.align		4
.L_898:
        /*1510*/ 	.word	index@(_ZN18transformer_engine6detail38cast_transpose_fused_kernel_notalignedILb0ELb0ELb1EfNS_16CTDBiasDActParamI6__halfS3_ffEELi4ELi2ENS_5EmptyEXadL_ZNS_5qgeluIffEET_T0_RKS5_EEEEvT3_mmm)
        /*1514*/ 	.word	0x00000000


	//----- nvinfo : EIATTR_REGCOUNT
	.align		4
.L_899:
        /*1518*/ 	.byte	0x04, 0x2f
        /*151a*/ 	.short	(.L_901 - .L_900)
	.align		4
.L_900:
        /*151c*/ 	.word	index@(_ZN18transformer_engine6detail38cast_transpose_fused_kernel_notalignedILb0ELb0ELb1EfNS_16CTDBiasDActParamI6__halfS3_S3_fEELi4ELi4ENS_5EmptyEXadL_ZNS_5qgeluIffEET_T0_RKS5_EEEEvT3_mmm)
        /*1520*/ 	.word	0x00000046


	//----- nvinfo : EIATTR_FRAME_SIZE
	.align		4
.L_901:
        /*1524*/ 	.byte	0x04, 0x11
        /*1526*/ 	.short	(.L_903 - .L_902)
	.align		4
.L_902:
        /*1528*/ 	.word	index@($__internal_557_$__cuda_sm20_rcp_rn_f32_slowpath)
        /*152c*/ 	.word	0x00000000


	//----- nvinfo : EIATTR_FRAME_SIZE
	.align		4
.L_903:
        /*1530*/ 	.byte	0x04, 0x11
        /*1532*/ 	.short	(.L_905 - .L_904)
	.align		4
.L_904:
        /*1534*/ 	.word	index@($__internal_556_$__cuda_sm20_div_u64)
        /*1538*/ 	.word	0x00000000


	//----- nvinfo : EIATTR_FRAME_SIZE
	.align		4
.L_905:
        /*153c*/ 	.byte	0x04, 0x11
        /*153e*/ 	.short	(.L_907 - .L_906)
	.align		4
.L_906:
        /*1540*/ 	.word	index@(_ZN18transformer_engine6detail38cast_transpose_fused_kernel_notalignedILb0ELb0ELb1EfNS_16CTDBiasDActParamI6__halfS3_S3_fEELi4ELi4ENS_5EmptyEXadL_ZNS_5qgeluIffEET_T0_RKS5_EEEEvT3_mmm)
        /*1544*/ 	.word	0x00000000


	//----- nvinfo : EIATTR_REGCOUNT
	.align		4
.L_907:
        /*1548*/ 	.byte	0x04, 0x2f
        /*154a*/ 	.short	(.L_909 - .L_908)
	.align		4
.L_908:
        /*154c*/ 	.word	index@(_ZN18transformer_engine6detail38cast_transpose_fused_kernel_notalignedILb0ELb0ELb1EfNS_16CTDBiasDActParamI6__halfS3_13__nv_bfloat16fEELi4ELi4ENS_5EmptyEXadL_ZNS_5qgeluIffEET_T0_RKS6_EEEEvT3_mmm)
        /*1550*/ 	.word	0x00000046


	//----- nvinfo : EIATTR_FRAME_SIZE
	.align		4
.L_909:
        /*1554*/ 	.byte	0x04, 0x11
        /*1556*/ 	.short	(.L_911 - .L_910)
	.align		4
.L_910:
        /*1558*/ 	.word	index@($__internal_555_$__cuda_sm20_rcp_rn_f32_slowpath)
        /*155c*/ 	.word	0x00000000


	//----- nvinfo : EIATTR_FRAME_SIZE
	.align		4
.L_911:
        /*1560*/ 	.byte	0x04, 0x11
        /*1562*/ 	.short	(.L_913 - .L_912)
	.align		4
.L_912:
        /*1564*/ 	.word	index@($__internal_554_$__cuda_sm20_div_u64)
        /*1568*/ 	.word	0x00000000


	//----- nvinfo : EIATTR_FRAME_SIZE
	.align		4
.L_913:
        /*156c*/ 	.byte	0x04, 0x11
        /*156e*/ 	.short	(.L_915 - .L_914)
	.align		4
.L_914:
        /*1570*/ 	.word	index@(_ZN18transformer_engine6detail38cast_transpose_fused_kernel_notalignedILb0ELb0ELb1EfNS_16CTDBiasDActParamI6__halfS3_13__nv_bfloat16fEELi4ELi4ENS_5EmptyEXadL_ZNS_5qgeluIffEET_T0_RKS6_EEEEvT3_mmm)
        /*1574*/ 	.word	0x00000000


	//----- nvinfo : EIATTR_REGCOUNT
	.align		4
.L_915:
        /*1578*/ 	.byte	0x04, 0x2f
        /*157a*/ 	.short	(.L_917 - .L_916)
	.align		4
.L_916:
        /*157c*/ 	.word	index@(_ZN18transformer_engine6detail38cast_transpose_fused_kernel_notalignedILb0ELb0ELb1EfNS_16CTDBiasDActParamI6__halfS3_13__nv_fp8_e5m2fEELi4ELi8ENS_5EmptyEXadL_ZNS_5qgeluIffEET_T0_RKS6_EEEEvT3_mmm)
        /*1580*/ 	.word	0x00000064


	//----- nvinfo : EIATTR_FRAME_SIZE
	.align		4
.L_917:
        /*1584*/ 	.byte	0x04, 0x11
        /*1586*/ 	.short	(.L_919 - .L_918)
	.align		4
.L_918:
        /*1588*/ 	.word	index@($__internal_553_$__cuda_sm20_rcp_rn_f32_slowpath)
        /*158c*/ 	.word	0x00000000


	//----- nvinfo : EIATTR_FRAME_SIZE
	.align		4
.L_919:
        /*1590*/ 	.byte	0x04, 0x11
        /*1592*/ 	.short	(.L_921 - .L_920)
	.align		4
.L_920:
        /*1594*/ 	.word	index@($__internal_552_$__cuda_sm20_div_u64)
        /*1598*/ 	.word	0x00000000


	//----- nvinfo : EIATTR_FRAME_SIZE
	.align		4
.L_921:
        /*159c*/ 	.byte	0x04, 0x11
        /*159e*/ 	.short	(.L_923 - .L_922)
	.align		4
.L_922:
        /*15a0*/ 	.word	index@(_ZN18transformer_engine6detail38cast_transpose_fused_kernel_notalignedILb0ELb0ELb1EfNS_16CTDBiasDActParamI6__halfS3_13__nv_fp8_e5m2fEELi4ELi8ENS_5EmptyEXadL_ZNS_5qgeluIffEET_T0_RKS6_EEEEvT3_mmm)
        /*15a4*/ 	.word	0x00000000


	//----- nvinfo : EIATTR_REGCOUNT
	.align		4
.L_923:
        /*15a8*/ 	.byte	0x04, 0x2f
        /*15aa*/ 	.short	(.L_925 - .L_924)
	.align		4
.L_924:
        /*15ac*/ 	.word	index@(_ZN18transformer_engine6detail38cast_transpose_fused_kernel_notalignedILb0ELb0ELb1EfNS_16CTDBiasDActParamI6__halfS3_13__nv_fp8_e4m3fEELi4ELi8ENS_5EmptyEXadL_ZNS_5qgeluIffEET_T0_RKS6_EEEEvT3_mmm)
        /*15b0*/ 	.word	0x00000064


	//----- nvinfo : EIATTR_FRAME_SIZE
	.align		4
.L_925:
        /*15b4*/ 	.byte	0x04, 0x11
        /*15b6*/ 	.short	(.L_927 - .L_926)
	.align		4
.L_926:
        /*15b8*/ 	.word	index@($__internal_551_$__cuda_sm20_rcp_rn_f32_slowpath)
        /*15bc*/ 	.word	0x00000000


	//----- nvinfo : EIATTR_FRAME_SIZE
	.align		4
.L_927:
        /*15c0*/ 	.byte	0x04, 0x11
        /*15c2*/ 	.short	(.L_929 - .L_928)
	.align		4
.L_928:
        /*15c4*/ 	.word	index@($__internal_550_$__cuda_sm20_div_u64)
        /*15c8*/ 	.word	0x00000000


	//----- nvinfo : EIATTR_FRAME_SIZE
	.align		4
.L_929:
        /*15cc*/ 	.byte	0x04, 0x11
        /*15ce*/ 	.short	(.L_931 - .L_930)
	.align		4
.L_930:
        /*15d0*/ 	.word	index@(_ZN18transformer_engine6detail38cast_transpose_fused_kernel_notalignedILb0ELb0ELb1EfNS_16CTDBiasDActParamI6__halfS3_13__nv_fp8_e4m3fEELi4ELi8ENS_5EmptyEXadL_ZNS_5qgeluIffEET_T0_RKS6_EEEEvT3_mmm)
        /*15d4*/ 	.word	0x00000000


	//----- nvinfo : EIATTR_REGCOUNT
	.align		4
.L_931:
        /*15d8*/ 	.byte	0x04, 0x2f
        /*15da*/ 	.short	(.L_933 - .L_932)
	.align		4
.L_932:
        /*15dc*/ 	.word	index@(_ZN18transformer_engine6detail38cast_transpose_fused_kernel_notalignedILb0ELb0ELb1EfNS_16CTDBiasDActParamI13__nv_bfloat16S3_ffEELi4ELi2ENS_5EmptyEXadL_ZNS_5qgeluIffEET_T0_RKS5_EEEEvT3_mmm)
        /*15e0*/ 	.word	0x00000040


	//----- nvinfo : EIATTR_FRAME_SIZE
	.align		4
.L_933:
        /*15e4*/ 	.byte	0x04, 0x11
        /*15e6*/ 	.short	(.L_935 - .L_934)
	.align		4
.L_934:
        /*15e8*/ 	.word	index@($__internal_549_$__cuda_sm20_rcp_rn_f32_slowpath)
        /*15ec*/ 	.word	0x00000000


	//----- nvinfo : EIATTR_FRAME_SIZE
	.align		4
.L_935:
        /*15f0*/ 	.byte	0x04, 0x11
        /*15f2*/ 	.short	(.L_937 - .L_936)
	.align		4
.L_936:
        /*15f4*/ 	.word	index@($__internal_548_$__cuda_sm20_div_u64)
        /*15f8*/ 	.word	0x00000000


	//----- nvinfo : EIATTR_FRAME_SIZE
	.align		4
.L_937:
        /*15fc*/ 	.byte	0x04, 0x11
        /*15fe*/ 	.short	(.L_939 - .L_938)
	.align		4
.L_938:
        /*1600*/ 	.word	index@(_ZN18transformer_engine6detail38cast_transpose_fused_kernel_notalignedILb0ELb0ELb1EfNS_16CTDBiasDActParamI13__nv_bfloat16S3_ffEELi4ELi2ENS_5EmptyEXadL_ZNS_5qgeluIffEET_T0_RKS5_EEEEvT3_mmm)
        /*1604*/ 	.word	0x00000000


	//----- nvinfo : EIATTR_REGCOUNT
	.align		4
.L_939:
        /*1608*/ 	.byte	0x04, 0x2f
        /*160a*/ 	.short	(.L_941 - .L_940)
	.align		4
.L_940:
        /*160c*/ 	.word	index@(_ZN18transformer_engine6detail38cast_transpose_fused_kernel_notalignedILb0ELb0ELb1EfNS_16CTDBiasDActParamI13__nv_bfloat16S3_6__halffEELi4ELi4ENS_5EmptyEXadL_ZNS_5qgeluIffEET_T0_RKS6_EEEEvT3_mmm)
        /*1610*/ 	.word	0x00000046


	//----- nvinfo : EIATTR_FRAME_SIZE
	.align		4
.L_941:
        /*1614*/ 	.byte	0x04, 0x11
        /*1616*/ 	.short	(.L_943 - .L_942)
	.align		4
.L_942:
        /*1618*/ 	.word	index@($__internal_547_$__cuda_sm20_rcp_rn_f32_slowpath)
        /*161c*/ 	.word	0x00000000


	//----- nvinfo : EIATTR_FRAME_SIZE
	.align		4
.L_943:
        /*1620*/ 	.byte	0x04, 0x11
        /*1622*/ 	.short	(.L_945 - .L_944)
	.align		4
.L_944:
        /*1624*/ 	.word	index@($__internal_546_$__cuda_sm20_div_u64)
        /*1628*/ 	.word	0x00000000


	//----- nvinfo : EIATTR_FRAME_SIZE
	.align		4
.L_945:
        /*162c*/ 	.byte	0x04, 0x11
        /*162e*/ 	.short	(.L_947 - .L_946)
	.align		4
.L_946:
        /*1630*/ 	.word	index@(_ZN18transformer_engine6detail38cast_transpose_fused_kernel_notalignedILb0ELb0ELb1EfNS_16CTDBiasDActParamI13__nv_bfloat16S3_6__halffEELi4ELi4ENS_5EmptyEXadL_ZNS_5qgeluIffEET_T0_RKS6_EEEEvT3_mmm)
        /*1634*/ 	.word	0x00000000


	//----- nvinfo : EIATTR_REGCOUNT
	.align		4
.L_947:
        /*1638*/ 	.byte	0x04, 0x2f
        /*163a*/ 	.short	(.L_949 - .L_948)
	.align		4
.L_948:
        /*163c*/ 	.word	index@(_ZN18transformer_engine6detail38cast_transpose_fused_kernel_notalignedILb0ELb0ELb1EfNS_16CTDBiasDActParamI13__nv_bfloat16S3_S3_fEELi4ELi4ENS_5EmptyEXadL_ZNS_5qgeluIffEET_T0_RKS5_EEEEvT3_mmm)
        /*1640*/ 	.word	0x00000046


	//----- nvinfo : EIATTR_FRAME_SIZE
	.align		4
.L_949:
        /*1644*/ 	.byte	0x04, 0x11
        /*1646*/ 	.short	(.L_951 - .L_950)
	.align		4
.L_950:
        /*1648*/ 	.word	index@($__internal_545_$__cuda_sm20_rcp_rn_f32_slowpath)
        /*164c*/ 	.word	0x00000000


	//----- nvinfo : EIATTR_FRAME_SIZE
	.align		4
.L_951:
        /*1650*/ 	.byte	0x04, 0x11
        /*1652*/ 	.short	(.L_953 - .L_952)
	.align		4
.L_952:
        /*1654*/ 	.word	index@($__internal_544_$__cuda_sm20_div_u64)
        /*1658*/ 	.word	0x00000000


	//----- nvinfo : EIATTR_FRAME_SIZE
	.align		4
.L_953:
        /*165c*/ 	.byte	0x04, 0x11
        /*165e*/ 	.short	(.L_955 - .L_954)
	.align		4
.L_954:
        /*1660*/ 	.word	index@(_ZN18transformer_engine6detail38cast_transpose_fused_kernel_notalignedILb0ELb0ELb1EfNS_16CTDBiasDActParamI13__nv_bfloat16S3_S3_fEELi4ELi4ENS_5EmptyEXadL_ZNS_5qgeluIffEET_T0_RKS5_EEEEvT3_mmm)
        /*1664*/ 	.word	0x00000000


	//----- nvinfo : EIATTR_REGCOUNT
	.align		4
.L_955:
        /*1668*/ 	.byte	0x04, 0x2f
        /*166a*/ 	.short	(.L_957 - .L_956)
	.align		4
.L_956:
        /*166c*/ 	.word	index@(_ZN18transformer_engine6detail38cast_transpose_fused_kernel_notalignedILb0ELb0ELb1EfNS_16CTDBiasDActParamI13__nv_bfloat16S3_13__nv_fp8_e5m2fEELi4ELi8ENS_5EmptyEXadL_ZNS_5qgeluIffEET_T0_RKS6_EEEEvT3_mmm)
        /*1670*/ 	.word	0x00000064


	//----- nvinfo : EIATTR_FRAME_SIZE
	.align		4
.L_957:
        /*1674*/ 	.byte	0x04, 0x11
        /*1676*/ 	.short	(.L_959 - .L_958)
	.align		4
.L_958:
        /*1678*/ 	.word	index@($__internal_543_$__cuda_sm20_rcp_rn_f32_slowpath)
        /*167c*/ 	.word	0x00000000


	//----- nvinfo : EIATTR_FRAME_SIZE
	.align		4
.L_959:
        /*1680*/ 	.byte	0x04, 0x11
        /*1682*/ 	.short	(.L_961 - .L_960)
	.align		4
.L_960:
        /*1684*/ 	.word	index@($__internal_542_$__cuda_sm20_div_u64)
        /*1688*/ 	.word	0x00000000


	//----- nvinfo : EIATTR_FRAME_SIZE
	.align		4
.L_961:
        /*168c*/ 	.byte	0x04, 0x11
        /*168e*/ 	.short	(.L_963 - .L_962)
	.align		4
.L_962:
        /*1690*/ 	.word	index@(_ZN18transformer_engine6detail38cast_transpose_fused_kernel_notalignedILb0ELb0ELb1EfNS_16CTDBiasDActParamI13__nv_bfloat16S3_13__nv_fp8_e5m2fEELi4ELi8ENS_5EmptyEXadL_ZNS_5qgeluIffEET_T0_RKS6_EEEEvT3_mmm)
        /*1694*/ 	.word	0x00000000


	//----- nvinfo : EIATTR_REGCOUNT
	.align		4
.L_963:
        /*1698*/ 	.byte	0x04, 0x2f
        /*169a*/ 	.short	(.L_965 - .L_964)
	.align		4
.L_964:
        /*169c*/ 	.word	index@(_ZN18transformer_engine6detail38cast_transpose_fused_kernel_notalignedILb0ELb0ELb1EfNS_16CTDBiasDActParamI13__nv_bfloat16S3_13__nv_fp8_e4m3fEELi4ELi8ENS_5EmptyEXadL_ZNS_5qgeluIffEET_T0_RKS6_EEEEvT3_mmm)
        /*16a0*/ 	.word	0x00000064


	//----- nvinfo : EIATTR_FRAME_SIZE
	.align		4
.L_965:
        /*16a4*/ 	.byte	0x04, 0x11
        /*16a6*/ 	.short	(.L_967 - .L_966)
	.align		4
.L_966:
        /*16a8*/ 	.word	index@($__internal_541_$__cuda_sm20_rcp_rn_f32_slowpath)
        /*16ac*/ 	.word	0x00000000


	//----- nvinfo : EIATTR_FRAME_SIZE
	.align		4
.L_967:
        /*16b0*/ 	.byte	0x04, 0x11
        /*16b2*/ 	.short	(.L_969 - .L_968)
	.align		4
.L_968:
        /*16b4*/ 	.word	index@($__internal_540_$__cuda_sm20_div_u64)
        /*16b8*/ 	.word	0x00000000


	//----- nvinfo : EIATTR_FRAME_SIZE
	.align		4
.L_969:
        /*16bc*/ 	.byte	0x04, 0x11
        /*16be*/ 	.short	(.L_971 - .L_970)
	.align		4
.L_970:
        /*16c0*/ 	.word	index@(_ZN18transformer_engine6detail38cast_transpose_fused_kernel_notalignedILb0ELb0ELb1EfNS_16CTDBiasDActParamI13__nv_bfloat16S3_13__nv_fp8_e4m3fEELi4ELi8ENS_5EmptyEXadL_ZNS_5qgeluIffEET_T0_RKS6_EEEEvT3_mmm)
        /*16c4*/ 	.word	0x00000000


	//----- nvinfo : EIATTR_REGCOUNT
	.align		4
.L_971:
        /*16c8*/ 	.byte	0x04, 0x2f
        /*16ca*/ 	.short	(.L_973 - .L_972)
	.align		4
.L_972:
        /*16cc*/ 	.word	index@(_ZN18transformer_engine6detail38cast_transpose_fused_kernel_notalignedILb0ELb1ELb0EfNS_16CTDBiasDActParamIffffEELi1ELi1ENS_5EmptyEXadL_ZNS_6dqgeluIffEET_T0_RKS4_EEEEvT3_mmm)
        /*16d0*/ 	.word	0x00000020


	//----- nvinfo : EIATTR_FRAME_SIZE
	.align		4
.L_973:
        /*16d4*/ 	.byte	0x04, 0x11
        /*16d6*/ 	.short	(.L_975 - .L_974)
	.align		4
.L_974:
        /*16d8*/ 	.word	index@($__internal_539_$__cuda_sm20_rcp_rn_f32_slowpath)
        /*16dc*/ 	.word	0x00000000


	//----- nvinfo : EIATTR_FRAME_SIZE
	.align		4
.L_975:
        /*16e0*/ 	.byte	0x04, 0x11
        /*16e2*/ 	.short	(.L_977 - .L_976)
	.align		4
.L_976:
        /*16e4*/ 	.word	index@($__internal_538_$__cuda_sm20_div_u64)
        /*16e8*/ 	.word	0x00000000


	//----- nvinfo : EIATTR_FRAME_SIZE
	.align		4
.L_977:
        /*16ec*/ 	.byte	0x04, 0x11
        /*16ee*/ 	.short	(.L_979 - .L_978)
	.align		4
.L_978:
        /*16f0*/ 	.word	index@(_ZN18transformer_engine6detail38cast_transpose_fused_kernel_notalignedILb0ELb1ELb0EfNS_16CTDBiasDActParamIffffEELi1ELi1ENS_5EmptyEXadL_ZNS_6dqgeluIffEET_T0_RKS4_EEEEvT3_mmm)
        /*16f4*/ 	.word	0x00000000


	//----- nvinfo : EIATTR_REGCOUNT
	.align		4
.L_979:
        /*16f8*/ 	.byte	0x04, 0x2f
        /*16fa*/ 	.short	(.L_981 - .L_980)
	.align		4
.L_980:
        /*16fc*/ 	.word	index@(_ZN18transformer_engine6detail38cast_transpose_fused_kernel_notalignedILb0ELb1ELb0EfNS_16CTDBiasDActParamIff6__halffEELi1ELi2ENS_5EmptyEXadL_ZNS_6dqgeluIffEET_T0_RKS5_EEEEvT3_mmm)
        /*1700*/ 	.word	0x0000002a


	//----- nvinfo : EIATTR_FRAME_SIZE
	.align		4
.L_981:
        /*1704*/ 	.byte	0x04, 0x11
        /*1706*/ 	.short	(.L_983 - .L_982)
	.align		4
.L_982:
        /*1708*/ 	.word	index@($__internal_537_$__cuda_sm20_rcp_rn_f32_slowpath)
        /*170c*/ 	.word	0x00000000


	//----- nvinfo : EIATTR_FRAME_SIZE
	.align		4
.L_983:
        /*1710*/ 	.byte	0x04, 0x11
        /*1712*/ 	.short	(.L_985 - .L_984)
	.align		4
.L_984:
        /*1714*/ 	.word	index@($__internal_536_$__cuda_sm20_div_u64)
        /*1718*/ 	.word	0x00000000


	//----- nvinfo : EIATTR_FRAME_SIZE
	.align		4
.L_985:
        /*171c*/ 	.byte	0x04, 0x11
        /*171e*/ 	.short	(.L_987 - .L_986)
	.align		4
.L_986:
        /*1720*/ 	.word	index@(_ZN18transformer_engine6detail38cast_transpose_fused_kernel_notalignedILb0ELb1ELb0EfNS_16CTDBiasDActParamIff6__halffEELi1ELi2ENS_5EmptyEXadL_ZNS_6dqgeluIffEET_T0_RKS5_EEEEvT3_mmm)
        /*1724*/ 	.word	0x00000000


	//----- nvinfo : EIATTR_REGCOUNT
	.align		4
.L_987:
        /*1728*/ 	.byte	0x04, 0x2f
        /*172a*/ 	.short	(.L_989 - .L_988)
	.align		4
.L_988:
        /*172c*/ 	.word	index@(_ZN18transformer_engine6detail38cast_transpose_fused_kernel_notalignedILb0ELb1ELb0EfNS_16CTDBiasDActParamIff13__nv_bfloat16fEELi1ELi2ENS_5EmptyEXadL_ZNS_6dqgeluIffEET_T0_RKS5_EEEEvT3_mmm)
        /*1730*/ 	.word	0x0000002a


	//----- nvinfo : EIATTR_FRAME_SIZE
	.align		4
.L_989:
        /*1734*/ 	.byte	0x04, 0x11
        /*1736*/ 	.short	(.L_991 - .L_990)
	.align		4
.L_990:
        /*1738*/ 	.word	index@($__internal_535_$__cuda_sm20_rcp_rn_f32_slowpath)
        /*173c*/ 	.word	0x00000000


	//----- nvinfo : EIATTR_FRAME_SIZE
	.align		4
.L_991:
        /*1740*/ 	.byte	0x04, 0x11
        /*1742*/ 	.short	(.L_993 - .L_992)
	.align		4
.L_992:
        /*1744*/ 	.word	index@($__internal_534_$__cuda_sm20_div_u64)
        /*1748*/ 	.word	0x00000000


	//----- nvinfo : EIATTR_FRAME_SIZE
	.align		4
.L_993:
        /*174c*/ 	.byte	0x04, 0x11
        /*174e*/ 	.short	(.L_995 - .L_994)
	.align		4
.L_994:
        /*1750*/ 	.word	index@(_ZN18transformer_engine6detail38cast_transpose_fused_kernel_notalignedILb0ELb1ELb0EfNS_16CTDBiasDActParamIff13__nv_bfloat16fEELi1ELi2ENS_5EmptyEXadL_ZNS_6dqgeluIffEET_T0_RKS5_EEEEvT3_mmm)
        /*1754*/ 	.word	0x00000000


	//----- nvinfo : EIATTR_REGCOUNT
	.align		4
.L_995:
        /*1758*/ 	.byte	0x04, 0x2f
        /*175a*/ 	.short	(.L_997 - .L_996)
	.align		4
.L_996:
        /*175c*/ 	.word	index@(_ZN18transformer_engine6detail38cast_transpose_fused_kernel_notalignedILb0ELb1ELb0EfNS_16CTDBiasDActParamIff13__nv_fp8_e5m2fEELi1ELi4ENS_5EmptyEXadL_ZNS_6dqgeluIffEET_T0_RKS5_EEEEvT3_mmm)
        /*1760*/ 	.word	0x00000028


	//----- nvinfo : EIATTR_FRAME_SIZE
	.align		4
.L_997:
        /*1764*/ 	.byte	0x04, 0x11
        /*1766*/ 	.short	(.L_999 - .L_998)
	.align		4
.L_998:
        /*1768*/ 	.word	index@($__internal_533_$__cuda_sm20_rcp_rn_f32_slowpath)
        /*176c*/ 	.word	0x00000000


	//----- nvinfo : EIATTR_FRAME_SIZE
	.align		4
.L_999:
        /*1770*/ 	.byte	0x04, 0x11
        /*1772*/ 	.short	(.L_1001 - .L_1000)
	.align		4
.L_1000:
        /*1774*/ 	.word	index@($__internal_532_$__cuda_sm20_div_u64)
        /*1778*/ 	.word	0x00000000


	//----- nvinfo : EIATTR_FRAME_SIZE
	.align		4
.L_1001:
        /*177c*/ 	.byte	0x04, 0x11
        /*177e*/ 	.short	(.L_1003 - .L_1002)
	.align		4
.L_1002:
        /*1780*/ 	.word	index@(_ZN18transformer_engine6detail38cast_transpose_fused_kernel_notalignedILb0ELb1ELb0EfNS_16CTDBiasDActParamIff13__nv_fp8_e5m2fEELi1ELi4ENS_5EmptyEXadL_ZNS_6dqgeluIffEET_T0_RKS5_EEEEvT3_mmm)
        /*1784*/ 	.word	0x00000000


	//----- nvinfo : EIATTR_REGCOUNT
	.align		4
.L_1003:
        /*1788*/ 	.byte	0x04, 0x2f
        /*178a*/ 	.short	(.L_1005 - .L_1004)
	.align		4
.L_1004:
        /*178c*/ 	.word	index@(_ZN18transformer_engine6detail38cast_transpose_fused_kernel_notalignedILb0ELb1ELb0EfNS_16CTDBiasDActParamIff13__nv_fp8_e4m3fEELi1ELi4ENS_5EmptyEXadL_ZNS_6dqgeluIffEET_T0_RKS5_EEEEvT3_mmm)
        /*1790*/ 	.word	0x00000028


	//----- nvinfo : EIATTR_FRAME_SIZE
	.align		4
.L_1005:
        /*1794*/ 	.byte	0x04, 0x11
        /*1796*/ 	.short	(.L_1007 - .L_1006)
	.align		4
.L_1006:
        /*1798*/ 	.word	index@($__internal_531_$__cuda_sm20_rcp_rn_f32_slowpath)
        /*179c*/ 	.word	0x00000000


	//----- nvinfo : EIATTR_FRAME_SIZE
	.align		4
.L_1007:
        /*17a0*/ 	.byte	0x04, 0x11
        /*17a2*/ 	.short	(.L_1009 - .L_1008)
	.align		4
.L_1008:
        /*17a4*/ 	.word	index@($__internal_530_$__cuda_sm20_div_u64)
        /*17a8*/ 	.word	0x00000000


	//----- nvinfo : EIATTR_FRAME_SIZE
	.align		4
.L_1009:
        /*17ac*/ 	.byte	0x04, 0x11
        /*17ae*/ 	.short	(.L_1011 - .L_1010)
	.align		4
.L_1010:
        /*17b0*/ 	.word	index@(_ZN18transformer_engine6detail38cast_transpose_fused_kernel_notalignedILb0ELb1ELb0EfNS_16CTDBiasDActParamIff13__nv_fp8_e4m3fEELi1ELi4ENS_5EmptyEXadL_ZNS_6dqgeluIffEET_T0_RKS5_EEEEvT3_mmm)
        /*17b4*/ 	.word	0x00000000


	//----- nvinfo : EIATTR_REGCOUNT
	.align		4
.L_1011:
        /*17b8*/ 	.byte	0x04, 0x2f
        /*17ba*/ 	.short	(.L_1013 - .L_1012)
	.align		4
.L_1012:
        /*17bc*/ 	.word	index@(_ZN18transformer_engine6detail38cast_transpose_fused_kernel_notalignedILb0ELb1ELb0EfNS_16CTDBiasDActParamI6__halfS3_ffEELi2ELi1ENS_5EmptyEXadL_ZNS_6dqgeluIffEET_T0_RKS5_EEEEvT3_mmm)
        /*17c0*/ 	.word	0x00000020


	//----- nvinfo : EIATTR_FRAME_SIZE
	.align		4
.L_1013:
        /*17c4*/ 	.byte	0x04, 0x11
        /*17c6*/ 	.short	(.L_1015 - .L_1014)
	.align		4
.L_1014:
        /*17c8*/ 	.word	index@($__internal_529_$__cuda_sm20_rcp_rn_f32_slowpath)
        /*17cc*/ 	.word	0x00000000


	//----- nvinfo : EIATTR_FRAME_SIZE
	.align		4
.L_1015:
        /*17d0*/ 	.byte	0x04, 0x11
        /*17d2*/ 	.short	(.L_1017 - .L_1016)
	.align		4
.L_1016:
        /*17d4*/ 	.word	index@($__internal_528_$__cuda_sm20_div_u64)
        /*17d8*/ 	.word	0x00000000


	//----- nvinfo : EIATTR_FRAME_SIZE
	.align		4
.L_1017:
        /*17dc*/ 	.byte	0x04, 0x11
        /*17de*/ 	.short	(.L_1019 - .L_1018)
	.align		4
.L_1018:
        /*17e0*/ 	.word	index@(_ZN18transformer_engine6detail38cast_transpose_fused_kernel_notalignedILb0ELb1ELb0EfNS_16CTDBiasDActParamI6__halfS3_ffEELi2ELi1ENS_5EmptyEXadL_ZNS_6dqgeluIffEET_T0_RKS5_EEEEvT3_mmm)
        /*17e4*/ 	.word	0x00000000


	//----- nvinfo : EIATTR_REGCOUNT
	.align		4
.L_1019:
        /*17e8*/ 	.byte	0x04, 0x2f
        /*17ea*/ 	.short	(.L_1021 - .L_1020)
	.align		4
.L_1020:
        /*17ec*/ 	.word	index@(_ZN18transformer_engine6detail38cast_transpose_fused_kernel_notalignedILb0ELb1ELb0EfNS_16CTDBiasDActParamI6__halfS3_S3_fEELi2ELi2ENS_5EmptyEXadL_ZNS_6dqgeluIffEET_T0_RKS5_EEEEvT3_mmm)
        /*17f0*/ 	.word	0x00000030


	//----- nvinfo : EIATTR_FRAME_SIZE
	.align		4
.L_1021:
        /*17f4*/ 	.byte	0x04, 0x11
        /*17f6*/ 	.short	(.L_1023 - .L_1022)
	.align		4
.L_1022:
        /*17f8*/ 	.word	index@($__internal_527_$__cuda_sm20_rcp_rn_f32_slowpath)
        /*17fc*/ 	.word	0x00000000


	//----- nvinfo : EIATTR_FRAME_SIZE
	.align		4
.L_1023:
        /*1800*/ 	.byte	0x04, 0x11
        /*1802*/ 	.short	(.L_1025 - .L_1024)
	.align		4
.L_1024:
        /*1804*/ 	.word	index@($__internal_526_$__cuda_sm20_div_u64)
        /*1808*/ 	.word	0x00000000


	//----- nvinfo : EIATTR_FRAME_SIZE
	.align		4
.L_1025:
        /*180c*/ 	.byte	0x04, 0x11
        /*180e*/ 	.short	(.L_1027 - .L_1026)
	.align		4
.L_1026:
        /*1810*/ 	.word	index@(_ZN18transformer_engine6detail38cast_transpose_fused_kernel_notalignedILb0ELb1ELb0EfNS_16CTDBiasDActParamI6__halfS3_S3_fEELi2ELi2ENS_5EmptyEXadL_ZNS_6dqgeluIffEET_T0_RKS5_EEEEvT3_mmm)
        /*1814*/ 	.word	0x00000000


	//----- nvinfo : EIATTR_REGCOUNT
	.align		4
.L_1027:
        /*1818*/ 	.byte	0x04, 0x2f
        /*181a*/ 	.short	(.L_1029 - .L_1028)
	.align		4
.L_1028:
        /*181c*/ 	.word	index@(_ZN18transformer_engine6detail38cast_transpose_fused_kernel_notalignedILb0ELb1ELb0EfNS_16CTDBiasDActParamI6__halfS3_13__nv_bfloat16fEELi2ELi2ENS_5EmptyEXadL_ZNS_6dqgeluIffEET_T0_RKS6_EEEEvT3_mmm)
        /*1820*/ 	.word	0x00000030


	//----- nvinfo : EIATTR_FRAME_SIZE
	.align		4
.L_1029:
        /*1824*/ 	.byte	0x04, 0x11
        /*1826*/ 	.short	(.L_1031 - .L_1030)
	.align		4
.L_1030:
        /*1828*/ 	.word	index@($__internal_525_$__cuda_sm20_rcp_rn_f32_slowpath)
        /*182c*/ 	.word	0x00000000


	//----- nvinfo : EIATTR_FRAME_SIZE
	.align		4
.L_1031:
        /*1830*/ 	.byte	0x04, 0x11
        /*1832*/ 	.short	(.L_1033 - .L_1032)
	.align		4
.L_1032:
        /*1834*/ 	.word	index@($__internal_524_$__cuda_sm20_div_u64)
        /*1838*/ 	.word	0x00000000


	//----- nvinfo : EIATTR_FRAME_SIZE
	.align		4
.L_1033:
        /*183c*/ 	.byte	0x04, 0x11
        /*183e*/ 	.short	(.L_1035 - .L_1034)
	.align		4
.L_1034:
        /*1840*/ 	.word	index@(_ZN18transformer_engine6detail38cast_transpose_fused_kernel_notalignedILb0ELb1ELb0EfNS_16CTDBiasDActParamI6__halfS3_13__nv_bfloat16fEELi2ELi2ENS_5EmptyEXadL_ZNS_6dqgeluIffEET_T0_RKS6_EEEEvT3_mmm)
        /*1844*/ 	.word	0x00000000


	//----- nvinfo : EIATTR_REGCOUNT
	.align		4
.L_1035:
        /*1848*/ 	.byte	0x04, 0x2f
        /*184a*/ 	.short	(.L_1037 - .L_1036)
	.align		4
.L_1036:
        /*184c*/ 	.word	index@(_ZN18transformer_engine6detail38cast_transpose_fused_kernel_notalignedILb0ELb1ELb0EfNS_16CTDBiasDActParamI6__halfS3_13__nv_fp8_e5m2fEELi2ELi4ENS_5EmptyEXadL_ZNS_6dqgeluIffEET_T0_RKS6_EEEEvT3_mmm)
        /*1850*/ 	.word	0x00000030


	//----- nvinfo : EIATTR_FRAME_SIZE
	.align		4
.L_1037:
        /*1854*/ 	.byte	0x04, 0x11
        /*1856*/ 	.short	(.L_1039 - .L_1038)
	.align		4
.L_1038:
        /*1858*/ 	.word	index@($__internal_523_$__cuda_sm20_rcp_rn_f32_slowpath)
        /*185c*/ 	.word	0x00000000


	//----- nvinfo : EIATTR_FRAME_SIZE
	.align		4
.L_1039:
        /*1860*/ 	.byte	0x04, 0x11
        /*1862*/ 	.short	(.L_1041 - .L_1040)
	.align		4
.L_1040:
        /*1864*/ 	.word	index@($__internal_522_$__cuda_sm20_div_u64)
        /*1868*/ 	.word	0x00000000


	//----- nvinfo : EIATTR_FRAME_SIZE
	.align		4
.L_1041:
        /*186c*/ 	.byte	0x04, 0x11
        /*186e*/ 	.short	(.L_1043 - .L_1042)
	.align		4
.L_1042:
        /*1870*/ 	.word	index@(_ZN18transformer_engine6detail38cast_transpose_fused_kernel_notalignedILb0ELb1ELb0EfNS_16CTDBiasDActParamI6__halfS3_13__nv_fp8_e5m2fEELi2ELi4ENS_5EmptyEXadL_ZNS_6dqgeluIffEET_T0_RKS6_EEEEvT3_mmm)
        /*1874*/ 	.word	0x00000000


	//----- nvinfo : EIATTR_REGCOUNT
	.align		4
.L_1043:
        /*1878*/ 	.byte	0x04, 0x2f
        /*187a*/ 	.short	(.L_1045 - .L_1044)
	.align		4
.L_1044:
        /*187c*/ 	.word	index@(_ZN18transformer_engine6detail38cast_transpose_fused_kernel_notalignedILb0ELb1ELb0EfNS_16CTDBiasDActParamI6__halfS3_13__nv_fp8_e4m3fEELi2ELi4ENS_5EmptyEXadL_ZNS_6dqgeluIffEET_T0_RKS6_EEEEvT3_mmm)
        /*1880*/ 	.word	0x00000030


	//----- nvinfo : EIATTR_FRAME_SIZE
	.align		4
.L_1045:
        /*1884*/ 	.byte	0x04, 0x11
        /*1886*/ 	.short	(.L_1047 - .L_1046)
	.align		4
.L_1046:
        /*1888*/ 	.word	index@($__internal_521_$__cuda_sm20_rcp_rn_f32_slowpath)
        /*188c*/ 	.word	0x00000000


	//----- nvinfo : EIATTR_FRAME_SIZE
	.align		4
.L_1047:
        /*1890*/ 	.byte	0x04, 0x11
        /*1892*/ 	.short	(.L_1049 - .L_1048)
	.align		4
.L_1048:
        /*1894*/ 	.word	index@($__internal_520_$__cuda_sm20_div_u64)
        /*1898*/ 	.word	0x00000000


	//----- nvinfo : EIATTR_FRAME_SIZE
	.align		4
.L_1049:
        /*189c*/ 	.byte	0x04, 0x11
        /*189e*/ 	.short	(.L_1051 - .L_1050)
	.align		4
.L_1050:
        /*18a0*/ 	.word	index@(_ZN18transformer_engine6detail38cast_transpose_fused_kernel_notalignedILb0ELb1ELb0EfNS_16CTDBiasDActParamI6__halfS3_13__nv_fp8_e4m3fEELi2ELi4ENS_5EmptyEXadL_ZNS_6dqgeluIffEET_T0_RKS6_EEEEvT3_mmm)
        /*18a4*/ 	.word	0x00000000


	//----- nvinfo : EIATTR_REGCOUNT
	.align		4
.L_1051:
        /*18a8*/ 	.byte	0x04, 0x2f
        /*18aa*/ 	.short	(.L_1053 - .L_1052)
	.align		4
.L_1052:
        /*18ac*/ 	.word	index@(_ZN18transformer_engine6detail38cast_transpose_fused_kernel_notalignedILb0ELb1ELb0EfNS_16CTDBiasDActParamI13__nv_bfloat16S3_ffEELi2ELi1ENS_5EmptyEXadL_ZNS_6dqgeluIffEET_T0_RKS5_EEEEvT3_mmm)
        /*18b0*/ 	.word	0x00000020


	//----- nvinfo : EIATTR_FRAME_SIZE
	.align		4
.L_1053:
        /*18b4*/ 	.byte	0x04, 0x11
        /*18b6*/ 	.short	(.L_1055 - .L_1054)
	.align		4
.L_1054:
        /*18b8*/ 	.word	index@($__internal_519_$__cuda_sm20_rcp_rn_f32_slowpath)
        /*18bc*/ 	.word	0x00000000


	//----- nvinfo : EIATTR_FRAME_SIZE
	.align		4
.L_1055:
        /*18c0*/ 	.byte	0x04, 0x11
        /*18c2*/ 	.short	(.L_1057 - .L_1056)
	.align		4
.L_1056:
        /*18c4*/ 	.word	index@($__internal_518_$__cuda_sm20_div_u64)
        /*18c8*/ 	.word	0x00000000


	//----- nvinfo : EIATTR_FRAME_SIZE
	.align		4
.L_1057:
        /*18cc*/ 	.byte	0x04, 0x11
        /*18ce*/ 	.short	(.L_1059 - .L_1058)
	.align		4
.L_1058:
        /*18d0*/ 	.word	index@(_ZN18transformer_engine6detail38cast_transpose_fused_kernel_notalignedILb0ELb1ELb0EfNS_16CTDBiasDActParamI13__nv_bfloat16S3_ffEELi2ELi1ENS_5EmptyEXadL_ZNS_6dqgeluIffEET_T0_RKS5_EEEEvT3_mmm)
        /*18d4*/ 	.word	0x00000000


	//----- nvinfo : EIATTR_REGCOUNT
	.align		4
.L_1059:
        /*18d8*/ 	.byte	0x04, 0x2f
        /*18da*/ 	.short	(.L_1061 - .L_1060)
	.align		4
.L_1060:
        /*18dc*/ 	.word	index@(_ZN18transformer_engine6detail38cast_transpose_fused_kernel_notalignedILb0ELb1ELb0EfNS_16CTDBiasDActParamI13__nv_bfloat16S3_6__halffEELi2ELi2ENS_5EmptyEXadL_ZNS_6dqgeluIffEET_T0_RKS6_EEEEvT3_mmm)
        /*18e0*/ 	.word	0x00000038


	//----- nvinfo : EIATTR_FRAME_SIZE
	.align		4
.L_1061:
        /*18e4*/ 	.byte	0x04, 0x11
        /*18e6*/ 	.short	(.L_1063 - .L_1062)
	.align		4
.L_1062:
        /*18e8*/ 	.word	index@($__internal_517_$__cuda_sm20_rcp_rn_f32_slowpath)
        /*18ec*/ 	.word	0x00000000


	//----- nvinfo : EIATTR_FRAME_SIZE
	.align		4
.L_1063:
        /*18f0*/ 	.byte	0x04, 0x11
        /*18f2*/ 	.short	(.L_1065 - .L_1064)
	.align		4
.L_1064:
        /*18f4*/ 	.word	index@($__internal_516_$__cuda_sm20_div_u64)
        /*18f8*/ 	.word	0x00000000


	//----- nvinfo : EIATTR_FRAME_SIZE
	.align		4
.L_1065:
        /*18fc*/ 	.byte	0x04, 0x11
        /*18fe*/ 	.short	(.L_1067 - .L_1066)
	.align		4
.L_1066:
        /*1900*/ 	.word	index@(_ZN18transformer_engine6detail38cast_transpose_fused_kernel_notalignedILb0ELb1ELb0EfNS_16CTDBiasDActParamI13__nv_bfloat16S3_6__halffEELi2ELi2ENS_5EmptyEXadL_ZNS_6dqgeluIffEET_T0_RKS6_EEEEvT3_mmm)
        /*1904*/ 	.word	0x00000000


	//----- nvinfo : EIATTR_REGCOUNT
	.align		4
.L_1067:
        /*1908*/ 	.byte	0x04, 0x2f
        /*190a*/ 	.short	(.L_1069 - .L_1068)
	.align		4
.L_1068:
        /*190c*/ 	.word	index@(_ZN18transformer_engine6detail38cast_transpose_fused_kernel_notalignedILb0ELb1ELb0EfNS_16CTDBiasDActParamI13__nv_bfloat16S3_S3_fEELi2ELi2ENS_5EmptyEXadL_ZNS_6dqgeluIffEET_T0_RKS5_EEEEvT3_mmm)
        /*1910*/ 	.word	0x00000038


	//----- nvinfo : EIATTR_FRAME_SIZE
	.align		4
.L_1069:
        /*1914*/ 	.byte	0x04, 0x11
        /*1916*/ 	.short	(.L_1071 - .L_1070)
	.align		4
.L_1070:
        /*1918*/ 	.word	index@($__internal_515_$__cuda_sm20_rcp_rn_f32_slowpath)
        /*191c*/ 	.word	0x00000000


	//----- nvinfo : EIATTR_FRAME_SIZE
	.align		4
.L_1071:
        /*1920*/ 	.byte	0x04, 0x11
        /*1922*/ 	.short	(.L_1073 - .L_1072)
	.align		4
.L_1072:
        /*1924*/ 	.word	index@($__internal_514_$__cuda_sm20_div_u64)
        /*1928*/ 	.word	0x00000000


	//----- nvinfo : EIATTR_FRAME_SIZE
	.align		4
.L_1073:
        /*192c*/ 	.byte	0x04, 0x11
        /*192e*/ 	.short	(.L_1075 - .L_1074)
	.align		4
.L_1074:
        /*1930*/ 	.word	index@(_ZN18transformer_engine6detail38cast_transpose_fused_kernel_notalignedILb0ELb1ELb0EfNS_16CTDBiasDActParamI13__nv_bfloat16S3_S3_fEELi2ELi2ENS_5EmptyEXadL_ZNS_6dqgeluIffEET_T0_RKS5_EEEEvT3_mmm)
        /*1934*/ 	.word	0x00000000


	//----- nvinfo : EIATTR_REGCOUNT
	.align		4
.L_1075:
        /*1938*/ 	.byte	0x04, 0x2f
        /*193a*/ 	.short	(.L_1077 - .L_1076)
	.align		4
.L_1076:
        /*193c*/ 	.word	index@(_ZN18transformer_engine6detail38cast_transpose_fused_kernel_notalignedILb0ELb1ELb0EfNS_16CTDBiasDActParamI13__nv_bfloat16S3_13__nv_fp8_e5m2fEELi2ELi4ENS_5EmptyEXadL_ZNS_6dqgeluIffEET_T0_RKS6_EEEEvT3_mmm)
        /*1940*/ 	.word	0x0000003e


	//----- nvinfo : EIATTR_FRAME_SIZE
	.align		4
.L_1077:
        /*1944*/ 	.byte	0x04, 0x11
        /*1946*/ 	.short	(.L_1079 - .L_1078)
	.align		4
.L_1078:
        /*1948*/ 	.word	index@($__internal_513_$__cuda_sm20_rcp_rn_f32_slowpath)
        /*194c*/ 	.word	0x00000000


	//----- nvinfo : EIATTR_FRAME_SIZE
	.align		4
.L_1079:
        /*1950*/ 	.byte	0x04, 0x11
        /*1952*/ 	.short	(.L_1081 - .L_1080)
	.align		4
.L_1080:
        /*1954*/ 	.word	index@($__internal_512_$__cuda_sm20_div_u64)
        /*1958*/ 	.word	0x00000000


	//----- nvinfo : EIATTR_FRAME_SIZE
	.align		4
.L_1081:
        /*195c*/ 	.byte	0x04, 0x11
        /*195e*/ 	.short	(.L_1083 - .L_1082)
	.align		4
.L_1082:
        /*1960*/ 	.word	index@(_ZN18transformer_engine6detail38cast_transpose_fused_kernel_notalignedILb0ELb1ELb0EfNS_16CTDBiasDActParamI13__nv_bfloat16S3_13__nv_fp8_e5m2fEELi2ELi4ENS_5EmptyEXadL_ZNS_6dqgeluIffEET_T0_RKS6_EEEEvT3_mmm)
        /*1964*/ 	.word	0x00000000


	//----- nvinfo : EIATTR_REGCOUNT
	.align		4
.L_1083:
        /*1968*/ 	.byte	0x04, 0x2f
        /*196a*/ 	.short	(.L_1085 - .L_1084)
	.align		4
.L_1084:
        /*196c*/ 	.word	index@(_ZN18transformer_engine6detail38cast_transpose_fused_kernel_notalignedILb0ELb1ELb0EfNS_16CTDBiasDActParamI13__nv_bfloat16S3_13__nv_fp8_e4m3fEELi2ELi4ENS_5EmptyEXadL_ZNS_6dqgeluIffEET_T0_RKS6_EEEEvT3_mmm)
        /*1970*/ 	.word	0x0000003e


	//----- nvinfo : EIATTR_FRAME_SIZE
	.align		4
.L_1085:
        /*1974*/ 	.byte	0x04, 0x11
        /*1976*/ 	.short	(.L_1087 - .L_1086)
	.align		4
.L_1086:
        /*1978*/ 	.word	index@($__internal_511_$__cuda_sm20_rcp_rn_f32_slowpath)
        /*197c*/ 	.word	0x00000000


	//----- nvinfo : EIATTR_FRAME_SIZE
	.align		4
.L_1087:
        /*1980*/ 	.byte	0x04, 0x11
        /*1982*/ 	.short	(.L_1089 - .L_1088)
	.align		4
.L_1088:
        /*1984*/ 	.word	index@($__internal_510_$__cuda_sm20_div_u64)
        /*1988*/ 	.word	0x00000000


	//----- nvinfo : EIATTR_FRAME_SIZE
	.align		4
.L_1089:
        /*198c*/ 	.byte	0x04, 0x11
        /*198e*/ 	.short	(.L_1091 - .L_1090)
	.align		4
.L_1090:
        /*1990*/ 	.word	index@(_ZN18transformer_engine6detail38cast_transpose_fused_kernel_notalignedILb0ELb1ELb0EfNS_16CTDBiasDActParamI13__nv_bfloat16S3_13__nv_fp8_e4m3fEELi2ELi4ENS_5EmptyEXadL_ZNS_6dqgeluIffEET_T0_RKS6_EEEEvT3_mmm)
        /*1994*/ 	.word	0x00000000


	//----- nvinfo : EIATTR_REGCOUNT
	.align		4
.L_1091:
        /*1998*/ 	.byte	0x04, 0x2f
        /*199a*/ 	.short	(.L_1093 - .L_1092)
	.align		4
.L_1092:
        /*199c*/ 	.word	index@(_ZN18transformer_engine6detail38cast_transpose_fused_kernel_notalignedILb0ELb0ELb1EfNS_16CTDBiasDActParamIffffEELi2ELi2ENS_5EmptyEXadL_ZNS_4siluIffEET_T0_RKS4_EEEEvT3_mmm)
        /*19a0*/ 	.word	0x0000002c


	//----- nvinfo : EIATTR_FRAME_SIZE
	.align		4
.L_1093:
        /*19a4*/ 	.byte	0x04, 0x11
        /*19a6*/ 	.short	(.L_1095 - .L_1094)
	.align		4
.L_1094:
        /*19a8*/ 	.word	index@($__internal_509_$__cuda_sm20_rcp_rn_f32_slowpath)
        /*19ac*/ 	.word	0x00000000


	//----- nvinfo : EIATTR_FRAME_SIZE
	.align		4
.L_1095:
        /*19b0*/ 	.byte	0x04, 0x11
        /*19b2*/ 	.short	(.L_1097 - .L_1096)
	.align		4
.L_1096:
        /*19b4*/ 	.word	index@($__internal_508_$__cuda_sm20_div_u64)
        /*19b8*/ 	.word	0x00000000


	//----- nvinfo : EIATTR_FRAME_SIZE
	.align		4
.L_1097:
        /*19bc*/ 	.byte	0x04, 0x11
        /*19be*/ 	.short	(.L_1099 - .L_1098)
	.align		4
.L_1098:
        /*19c0*/ 	.word	index@(_ZN18transformer_engine6detail38cast_transpose_fused_kernel_notalignedILb0ELb0ELb1EfNS_16CTDBiasDActParamIffffEELi2ELi2ENS_5EmptyEXadL_ZNS_4siluIffEET_T0_RKS4_EEEEvT3_mmm)
        /*19c4*/ 	.word	0x00000000


	//----- nvinfo : EIATTR_REGCOUNT
	.align		4
.L_1099:
        /*19c8*/ 	.byte	0x04, 0x2f
        /*19ca*/ 	.short	(.L_1101 - .L_1100)
	.align		4
.L_1100:
        /*19cc*/ 	.word	index@(_ZN18transformer_engine6detail38cast_transpose_fused_kernel_notalignedILb0ELb0ELb1EfNS_16CTDBiasDActParamIff6__halffEELi2ELi4ENS_5EmptyEXadL_ZNS_4siluIffEET_T0_RKS5_EEEEvT3_mmm)
        /*19d0*/ 	.word	0x0000003c


	//----- nvinfo : EIATTR_FRAME_SIZE
	.align		4
.L_1101:
        /*19d4*/ 	.byte	0x04, 0x11
        /*19d6*/ 	.short	(.L_1103 - .L_1102)
	.align		4
.L_1102:
        /*19d8*/ 	.word	index@($__internal_507_$__cuda_sm20_rcp_rn_f32_slowpath)
        /*19dc*/ 	.word	0x00000000


	//----- nvinfo : EIATTR_FRAME_SIZE
	.align		4
.L_1103:
        /*19e0*/ 	.byte	0x04, 0x11
        /*19e2*/ 	.short	(.L_1105 - .L_1104)
	.align		4
.L_1104:
        /*19e4*/ 	.word	index@($__internal_506_$__cuda_sm20_div_u64)
        /*19e8*/ 	.word	0x00000000


	//----- nvinfo : EIATTR_FRAME_SIZE
	.align		4
.L_1105:
        /*19ec*/ 	.byte	0x04, 0x11
        /*19ee*/ 	.short	(.L_1107 - .L_1106)
	.align		4
.L_1106:
        /*19f0*/ 	.word	index@(_ZN18transformer_engine6detail38cast_transpose_fused_kernel_notalignedILb0ELb0ELb1EfNS_16CTDBiasDActParamIff6__halffEELi2ELi4ENS_5EmptyEXadL_ZNS_4siluIffEET_T0_RKS5_EEEEvT3_mmm)
        /*19f4*/ 	.word	0x00000000


	//----- nvinfo : EIATTR_REGCOUNT
	.align		4
.L_1107:
        /*19f8*/ 	.byte	0x04, 0x2f
        /*19fa*/ 	.short	(.L_1109 - .L_1108)
	.align		4
.L_1108:
        /*19fc*/ 	.word	index@(_ZN18transformer_engine6detail38cast_transpose_fused_kernel_notalignedILb0ELb0ELb1EfNS_16CTDBiasDActParamIff13__nv_bfloat16fEELi2ELi4ENS_5EmptyEXadL_ZNS_4siluIffEET_T0_RKS5_EEEEvT3_mmm)
        /*1a00*/ 	.word	0x0000003c


	//----- nvinfo : EIATTR_FRAME_SIZE
	.align		4
.L_1109:
        /*1a04*/ 	.byte	0x04, 0x11
        /*1a06*/ 	.short	(.L_1111 - .L_1110)
	.align		4
.L_1110:
        /*1a08*/ 	.word	index@($__internal_505_$__cuda_sm20_rcp_rn_f32_slowpath)
        /*1a0c*/ 	.word	0x00000000


	//----- nvinfo : EIATTR_FRAME_SIZE
	.align		4
.L_1111:
        /*1a10*/ 	.byte	0x04, 0x11
        /*1a12*/ 	.short	(.L_1113 - .L_1112)
	.align		4
.L_1112:
        /*1a14*/ 	.word	index@($__internal_504_$__cuda_sm20_div_u64)
        /*1a18*/ 	.word	0x00000000


	//----- nvinfo : EIATTR_FRAME_SIZE
	.align		4
.L_1113:
        /*1a1c*/ 	.byte	0x04, 0x11
        /*1a1e*/ 	.short	(.L_1115 - .L_1114)
	.align		4
.L_1114:
        /*1a20*/ 	.word	index@(_ZN18transformer_engine6detail38cast_transpose_fused_kernel_notalignedILb0ELb0ELb1EfNS_16CTDBiasDActParamIff13__nv_bfloat16fEELi2ELi4ENS_5EmptyEXadL_ZNS_4siluIffEET_T0_RKS5_EEEEvT3_mmm)
        /*1a24*/ 	.word	0x00000000


	//----- nvinfo : EIATTR_REGCOUNT
	.align		4
.L_1115:
        /*1a28*/ 	.byte	0x04, 0x2f
        /*1a2a*/ 	.short	(.L_1117 - .L_1116)
	.align		4
.L_1116:
        /*1a2c*/ 	.word	index@(_ZN18transformer_engine6detail38cast_transpose_fused_kernel_notalignedILb0ELb0ELb1EfNS_16CTDBiasDActParamIff13__nv_fp8_e5m2fEELi2ELi8ENS_5EmptyEXadL_ZNS_4siluIffEET_T0_RKS5_EEEEvT3_mmm)
        /*1a30*/ 	.word	0x0000004a


	//----- nvinfo : EIATTR_FRAME_SIZE
	.align		4
.L_1117:
        /*1a34*/ 	.byte	0x04, 0x11
        /*1a36*/ 	.short	(.L_1119 - .L_1118)
	.align		4
.L_1118:
        /*1a38*/ 	.word	index@($__internal_503_$__cuda_sm20_rcp_rn_f32_slowpath)
        /*1a3c*/ 	.word	0x00000000


	//----- nvinfo : EIATTR_FRAME_SIZE
	.align		4
.L_1119:
        /*1a40*/ 	.byte	0x04, 0x11
        /*1a42*/ 	.short	(.L_1121 - .L_1120)
	.align		4
.L_1120:
        /*1a44*/ 	.word	index@($__internal_502_$__cuda_sm20_div_u64)
        /*1a48*/ 	.word	0x00000000


	//----- nvinfo : EIATTR_FRAME_SIZE
	.align		4
.L_1121:
        /*1a4c*/ 	.byte	0x04, 0x11
        /*1a4e*/ 	.short	(.L_1123 - .L_1122)
	.align		4
.L_1122:
        /*1a50*/ 	.word	index@(_ZN18transformer_engine6detail38cast_transpose_fused_kernel_notalignedILb0ELb0ELb1EfNS_16CTDBiasDActParamIff13__nv_fp8_e5m2fEELi2ELi8ENS_5EmptyEXadL_ZNS_4siluIffEET_T0_RKS5_EEEEvT3_mmm)
        /*1a54*/ 	.word	0x00000000


	//----- nvinfo : EIATTR_REGCOUNT
	.align		4
.L_1123:
        /*1a58*/ 	.byte	0x04, 0x2f
        /*1a5a*/ 	.short	(.L_1125 - .L_1124)
	.align		4
.L_1124:
        /*1a5c*/ 	.word	index@(_ZN18transformer_engine6detail38cast_transpose_fused_kernel_notalignedILb0ELb0ELb1EfNS_16CTDBiasDActParamIff13__nv_fp8_e4m3fEELi2ELi8ENS_5EmptyEXadL_ZNS_4siluIffEET_T0_RKS5_EEEEvT3_mmm)
        /*1a60*/ 	.word	0x0000004a


	//----- nvinfo : EIATTR_FRAME_SIZE
	.align		4
.L_1125:
        /*1a64*/ 	.byte	0x04, 0x11
        /*1a66*/ 	.short	(.L_1127 - .L_1126)
	.align		4
.L_1126:
        /*1a68*/ 	.word	index@($__internal_501_$__cuda_sm20_rcp_rn_f32_slowpath)
        /*1a6c*/ 	.word	0x00000000


	//----- nvinfo : EIATTR_FRAME_SIZE
	.align		4
.L_1127:
        /*1a70*/ 	.byte	0x04, 0x11
        /*1a72*/ 	.short	(.L_1129 - .L_1128)
	.align		4
.L_1128:
        /*1a74*/ 	.word	index@($__internal_500_$__cuda_sm20_div_u64)
        /*1a78*/ 	.word	0x00000000


	//----- nvinfo : EIATTR_FRAME_SIZE
	.align		4
.L_1129:
        /*1a7c*/ 	.byte	0x04, 0x11
        /*1a7e*/ 	.short	(.L_1131 - .L_1130)
	.align		4
.L_1130:
        /*1a80*/ 	.word	index@(_ZN18transformer_engine6detail38cast_transpose_fused_kernel_notalignedILb0ELb0ELb1EfNS_16CTDBiasDActParamIff13__nv_fp8_e4m3fEELi2ELi8ENS_5EmptyEXadL_ZNS_4siluIffEET_T0_RKS5_EEEEvT3_mmm)
        /*1a84*/ 	.word	0x00000000


	//----- nvinfo : EIATTR_REGCOUNT
	.align		4
.L_1131:
        /*1a88*/ 	.byte	0x04, 0x2f
        /*1a8a*/ 	.short	(.L_1133 - .L_1132)
	.align		4
.L_1132:
        /*1a8c*/ 	.word	index@(_ZN18transformer_engine6detail38cast_transpose_fused_kernel_notalignedILb0ELb0ELb1EfNS_16CTDBiasDActParamI6__halfS3_ffEELi4ELi2ENS_5EmptyEXadL_ZNS_4siluIffEET_T0_RKS5_EEEEvT3_mmm)
        /*1a90*/ 	.word	0x00000040


	//----- nvinfo : EIATTR_FRAME_SIZE
	.align		4
.L_1133:
        /*1a94*/ 	.byte	0x04, 0x11
        /*1a96*/ 	.short	(.L_1135 - .L_1134)
	.align		4
.L_1134:
        /*1a98*/ 	.word	index@($__internal_499_$__cuda_sm20_rcp_rn_f32_slowpath)
        /*1a9c*/ 	.word	0x00000000


	//----- nvinfo : EIATTR_FRAME_SIZE
	.align		4
.L_1135:
        /*1aa0*/ 	.byte	0x04, 0x11
        /*1aa2*/ 	.short	(.L_1137 - .L_1136)
	.align		4
.L_1136:
        /*1aa4*/ 	.word	index@($__internal_498_$__cuda_sm20_div_u64)
        /*1aa8*/ 	.word	0x00000000


	//----- nvinfo : EIATTR_FRAME_SIZE
	.align		4
.L_1137:
        /*1aac*/ 	.byte	0x04, 0x11
        /*1aae*/ 	.short	(.L_1139 - .L_1138)
	.align		4
.L_1138:
        /*1ab0*/ 	.word	index@(_ZN18transformer_engine6detail38cast_transpose_fused_kernel_notalignedILb0ELb0ELb1EfNS_16CTDBiasDActParamI6__halfS3_ffEELi4ELi2ENS_5EmptyEXadL_ZNS_4siluIffEET_T0_RKS5_EEEEvT3_mmm)
        /*1ab4*/ 	.word	0x00000000


	//----- nvinfo : EIATTR_REGCOUNT
	.align		4
.L_1139:
        /*1ab8*/ 	.byte	0x04, 0x2f
        /*1aba*/ 	.short	(.L_1141 - .L_1140)
	.align		4
.L_1140:
        /*1abc*/ 	.word	index@(_ZN18transformer_engine6detail38cast_transpose_fused_kernel_notalignedILb0ELb0ELb1EfNS_16CTDBiasDActParamI6__halfS3_S3_fEELi4ELi4ENS_5EmptyEXadL_ZNS_4siluIffEET_T0_RKS5_EEEEvT3_mmm)
        /*1ac0*/ 	.word	0x00000046


	//----- nvinfo : EIATTR_FRAME_SIZE
	.align		4
.L_1141:
        /*1ac4*/ 	.byte	0x04, 0x11
        /*1ac6*/ 	.short	(.L_1143 - .L_1142)
	.align		4
.L_1142:
        /*1ac8*/ 	.word	index@($__internal_497_$__cuda_sm20_rcp_rn_f32_slowpath)
        /*1acc*/ 	.word	0x00000000


	//----- nvinfo : EIATTR_FRAME_SIZE
	.align		4
.L_1143:
        /*1ad0*/ 	.byte	0x04, 0x11
        /*1ad2*/ 	.short	(.L_1145 - .L_1144)
	.align		4
.L_1144:
        /*1ad4*/ 	.word	index@($__internal_496_$__cuda_sm20_div_u64)
        /*1ad8*/ 	.word	0x00000000


	//----- nvinfo : EIATTR_FRAME_SIZE
	.align		4
.L_1145:
        /*1adc*/ 	.byte	0x04, 0x11
        /*1ade*/ 	.short	(.L_1147 - .L_1146)
	.align		4
.L_1146:
        /*1ae0*/ 	.word	index@(_ZN18transformer_engine6detail38cast_transpose_fused_kernel_notalignedILb0ELb0ELb1EfNS_16CTDBiasDActParamI6__halfS3_S3_fEELi4ELi4ENS_5EmptyEXadL_ZNS_4siluIffEET_T0_RKS5_EEEEvT3_mmm)
        /*1ae4*/ 	.word	0x00000000


	//----- nvinfo : EIATTR_REGCOUNT
	.align		4
.L_1147:
        /*1ae8*/ 	.byte	0x04, 0x2f
        /*1aea*/ 	.short	(.L_1149 - .L_1148)
	.align		4
.L_1148:
        /*1aec*/ 	.word	index@(_ZN18transformer_engine6detail38cast_transpose_fused_kernel_notalignedILb0ELb0ELb1EfNS_16CTDBiasDActParamI6__halfS3_13__nv_bfloat16fEELi4ELi4ENS_5EmptyEXadL_ZNS_4siluIffEET_T0_RKS6_EEEEvT3_mmm)
        /*1af0*/ 	.word	0x00000046


	//----- nvinfo : EIATTR_FRAME_SIZE
	.align		4
.L_1149:
        /*1af4*/ 	.byte	0x04, 0x11
        /*1af6*/ 	.short	(.L_1151 - .L_1150)
	.align		4
.L_1150:
        /*1af8*/ 	.word	index@($__internal_495_$__cuda_sm20_rcp_rn_f32_slowpath)
        /*1afc*/ 	.word	0x00000000


	//----- nvinfo : EIATTR_FRAME_SIZE
	.align		4
.L_1151:
        /*1b00*/ 	.byte	0x04, 0x11
        /*1b02*/ 	.short	(.L_1153 - .L_1152)
	.align		4
.L_1152:
        /*1b04*/ 	.word	index@($__internal_494_$__cuda_sm20_div_u64)
        /*1b08*/ 	.word	0x00000000


	//----- nvinfo : EIATTR_FRAME_SIZE
	.align		4
.L_1153:
        /*1b0c*/ 	.byte	0x04, 0x11
        /*1b0e*/ 	.short	(.L_1155 - .L_1154)
	.align		4
.L_1154:
        /*1b10*/ 	.word	index@(_ZN18transformer_engine6detail38cast_transpose_fused_kernel_notalignedILb0ELb0ELb1EfNS_16CTDBiasDActParamI6__halfS3_13__nv_bfloat16fEELi4ELi4ENS_5EmptyEXadL_ZNS_4siluIffEET_T0_RKS6_EEEEvT3_mmm)
        /*1b14*/ 	.word	0x00000000


	//----- nvinfo : EIATTR_REGCOUNT
	.align		4
.L_1155:
        /*1b18*/ 	.byte	0x04, 0x2f
        /*1b1a*/ 	.short	(.L_1157 - .L_1156)
	.align		4
.L_1156:
        /*1b1c*/ 	.word	index@(_ZN18transformer_engine6detail38cast_transpose_fused_kernel_notalignedILb0ELb0ELb1EfNS_16CTDBiasDActParamI6__halfS3_13__nv_fp8_e5m2fEELi4ELi8ENS_5EmptyEXadL_ZNS_4siluIffEET_T0_RKS6_EEEEvT3_mmm)
        /*1b20*/ 	.word	0x00000062


	//----- nvinfo : EIATTR_FRAME_SIZE
	.align		4
.L_1157:
        /*1b24*/ 	.byte	0x04, 0x11
        /*1b26*/ 	.short	(.L_1159 - .L_1158)
	.align		4
.L_1158:
        /*1b28*/ 	.word	index@($__internal_493_$__cuda_sm20_rcp_rn_f32_slowpath)
        /*1b2c*/ 	.word	0x00000000


	//----- nvinfo : EIATTR_FRAME_SIZE
	.align		4
.L_1159:
        /*1b30*/ 	.byte	0x04, 0x11
        /*1b32*/ 	.short	(.L_1161 - .L_1160)
	.align		4
.L_1160:
        /*1b34*/ 	.word	index@($__internal_492_$__cuda_sm20_div_u64)
        /*1b38*/ 	.word	0x00000000


	//----- nvinfo : EIATTR_FRAME_SIZE
	.align		4
.L_1161:
        /*1b3c*/ 	.byte	0x04, 0x11
        /*1b3e*/ 	.short	(.L_1163 - .L_1162)
	.align		4
.L_1162:
        /*1b40*/ 	.word	index@(_ZN18transformer_engine6detail38cast_transpose_fused_kernel_notalignedILb0ELb0ELb1EfNS_16CTDBiasDActParamI6__halfS3_13__nv_fp8_e5m2fEELi4ELi8ENS_5EmptyEXadL_ZNS_4siluIffEET_T0_RKS6_EEEEvT3_mmm)
        /*1b44*/ 	.word	0x00000000


	//----- nvinfo : EIATTR_REGCOUNT
	.align		4
.L_1163:
        /*1b48*/ 	.byte	0x04, 0x2f
        /*1b4a*/ 	.short	(.L_1165 - .L_1164)
	.align		4
.L_1164:
        /*1b4c*/ 	.word	index@(_ZN18transformer_engine6detail38cast_transpose_fused_kernel_notalignedILb0ELb0ELb1EfNS_16CTDBiasDActParamI6__halfS3_13__nv_fp8_e4m3fEELi4ELi8ENS_5EmptyEXadL_ZNS_4siluIffEET_T0_RKS6_EEEEvT3_mmm)
        /*1b50*/ 	.word	0x00000062


	//----- nvinfo : EIATTR_FRAME_SIZE
	.align		4
.L_1165:
        /*1b54*/ 	.byte	0x04, 0x11
        /*1b56*/ 	.short	(.L_1167 - .L_1166)
	.align		4
.L_1166:
        /*1b58*/ 	.word	index@($__internal_491_$__cuda_sm20_rcp_rn_f32_slowpath)
        /*1b5c*/ 	.word	0x00000000


	//----- nvinfo : EIATTR_FRAME_SIZE
	.align		4
.L_1167:
        /*1b60*/ 	.byte	0x04, 0x11
        /*1b62*/ 	.short	(.L_1169 - .L_1168)
	.align		4
.L_1168:
        /*1b64*/ 	.word	index@($__internal_490_$__cuda_sm20_div_u64)
        /*1b68*/ 	.word	0x00000000


	//----- nvinfo : EIATTR_FRAME_SIZE
	.align		4
.L_1169:
        /*1b6c*/ 	.byte	0x04, 0x11
        /*1b6e*/ 	.short	(.L_1171 - .L_1170)
	.align		4
.L_1170:
        /*1b70*/ 	.word	index@(_ZN18transformer_engine6detail38cast_transpose_fused_kernel_notalignedILb0ELb0ELb1EfNS_16CTDBiasDActParamI6__halfS3_13__nv_fp8_e4m3fEELi4ELi8ENS_5EmptyEXadL_ZNS_4siluIffEET_T0_RKS6_EEEEvT3_mmm)
        /*1b74*/ 	.word	0x00000000


	//----- nvinfo : EIATTR_REGCOUNT
	.align		4
.L_1171:
        /*1b78*/ 	.byte	0x04, 0x2f
        /*1b7a*/ 	.short	(.L_1173 - .L_1172)
	.align		4
.L_1172:
        /*1b7c*/ 	.word	index@(_ZN18transformer_engine6detail38cast_transpose_fused_kernel_notalignedILb0ELb0ELb1EfNS_16CTDBiasDActParamI13__nv_bfloat16S3_ffEELi4ELi2ENS_5EmptyEXadL_ZNS_4siluIffEET_T0_RKS5_EEEEvT3_mmm)
        /*1b80*/ 	.word	0x00000040


	//----- nvinfo : EIATTR_FRAME_SIZE
	.align		4
.L_1173:
        /*1b84*/ 	.byte	0x04, 0x11
        /*1b86*/ 	.short	(.L_1175 - .L_1174)
	.align		4
.L_1174:
        /*1b88*/ 	.word	index@($__internal_489_$__cuda_sm20_rcp_rn_f32_slowpath)
        /*1b8c*/ 	.word	0x00000000


	//----- nvinfo : EIATTR_FRAME_SIZE
	.align		4
.L_1175:
        /*1b90*/ 	.byte	0x04, 0x11
        /*1b92*/ 	.short	(.L_1177 - .L_1176)
	.align		4
.L_1176:
        /*1b94*/ 	.word	index@($__internal_488_$__cuda_sm20_div_u64)
        /*1b98*/ 	.word	0x00000000


	//----- nvinfo : EIATTR_FRAME_SIZE
	.align		4
.L_1177:
        /*1b9c*/ 	.byte	0x04, 0x11
        /*1b9e*/ 	.short	(.L_1179 - .L_1178)
	.align		4
.L_1178:
        /*1ba0*/ 	.word	index@(_ZN18transformer_engine6detail38cast_transpose_fused_kernel_notalignedILb0ELb0ELb1EfNS_16CTDBiasDActParamI13__nv_bfloat16S3_ffEELi4ELi2ENS_5EmptyEXadL_ZNS_4siluIffEET_T0_RKS5_EEEEvT3_mmm)
        /*1ba4*/ 	.word	0x00000000


	//----- nvinfo : EIATTR_REGCOUNT
	.align		4
.L_1179:
        /*1ba8*/ 	.byte	0x04, 0x2f
        /*1baa*/ 	.short	(.L_1181 - .L_1180)
	.align		4
.L_1180:
        /*1bac*/ 	.word	index@(_ZN18transformer_engine6detail38cast_transpose_fused_kernel_notalignedILb0ELb0ELb1EfNS_16CTDBiasDActParamI13__nv_bfloat16S3_6__halffEELi4ELi4ENS_5EmptyEXadL_ZNS_4siluIffEET_T0_RKS6_EEEEvT3_mmm)
        /*1bb0*/ 	.word	0x00000046


	//----- nvinfo : EIATTR_FRAME_SIZE
	.align		4
.L_1181:
        /*1bb4*/ 	.byte	0x04, 0x11
        /*1bb6*/ 	.short	(.L_1183 - .L_1182)
	.align		4
.L_1182:
        /*1bb8*/ 	.word	index@($__internal_487_$__cuda_sm20_rcp_rn_f32_slowpath)
        /*1bbc*/ 	.word	0x00000000


	//----- nvinfo : EIATTR_FRAME_SIZE
	.align		4
.L_1183:
        /*1bc0*/ 	.byte	0x04, 0x11
        /*1bc2*/ 	.short	(.L_1185 - .L_1184)
	.align		4
.L_1184:
        /*1bc4*/ 	.word	index@($__internal_486_$__cuda_sm20_div_u64)
        /*1bc8*/ 	.word	0x00000000


	//----- nvinfo : EIATTR_FRAME_SIZE
	.align		4
.L_1185:
        /*1bcc*/ 	.byte	0x04, 0x11
        /*1bce*/ 	.short	(.L_1187 - .L_1186)
	.align		4
.L_1186:
        /*1bd0*/ 	.word	index@(_ZN18transformer_engine6detail38cast_transpose_fused_kernel_notalignedILb0ELb0ELb1EfNS_16CTDBiasDActParamI13__nv_bfloat16S3_6__halffEELi4ELi4ENS_5EmptyEXadL_ZNS_4siluIffEET_T0_RKS6_EEEEvT3_mmm)
        /*1bd4*/ 	.word	0x00000000


	//----- nvinfo : EIATTR_REGCOUNT
	.align		4
.L_1187:
        /*1bd8*/ 	.byte	0x04, 0x2f
        /*1bda*/ 	.short	(.L_1189 - .L_1188)
	.align		4
.L_1188:
        /*1bdc*/ 	.word	index@(_ZN18transformer_engine6detail38cast_transpose_fused_kernel_notalignedILb0ELb0ELb1EfNS_16CTDBiasDActParamI13__nv_bfloat16S3_S3_fEELi4ELi4ENS_5EmptyEXadL_ZNS_4siluIffEET_T0_RKS5_EEEEvT3_mmm)
        /*1be0*/ 	.word	0x00000046


	//----- nvinfo : EIATTR_FRAME_SIZE
	.align		4
.L_1189:
        /*1be4*/ 	.byte	0x04, 0x11
        /*1be6*/ 	.short	(.L_1191 - .L_1190)
	.align		4
.L_1190:
        /*1be8*/ 	.word	index@($__internal_485_$__cuda_sm20_rcp_rn_f32_slowpath)
        /*1bec*/ 	.word	0x00000000


	//----- nvinfo : EIATTR_FRAME_SIZE
	.align		4
.L_1191:
        /*1bf0*/ 	.byte	0x04, 0x11
        /*1bf2*/ 	.short	(.L_1193 - .L_1192)
	.align		4
.L_1192:
        /*1bf4*/ 	.word	index@($__internal_484_$__cuda_sm20_div_u64)
        /*1bf8*/ 	.word	0x00000000


	//----- nvinfo : EIATTR_FRAME_SIZE
	.align		4
.L_1193:
        /*1bfc*/ 	.byte	0x04, 0x11
        /*1bfe*/ 	.short	(.L_1195 - .L_1194)
	.align		4
.L_1194:
        /*1c00*/ 	.word	index@(_ZN18transformer_engine6detail38cast_transpose_fused_kernel_notalignedILb0ELb0ELb1EfNS_16CTDBiasDActParamI13__nv_bfloat16S3_S3_fEELi4ELi4ENS_5EmptyEXadL_ZNS_4siluIffEET_T0_RKS5_EEEEvT3_mmm)
        /*1c04*/ 	.word	0x00000000


	//----- nvinfo : EIATTR_REGCOUNT
	.align		4
.L_1195:
        /*1c08*/ 	.byte	0x04, 0x2f
        /*1c0a*/ 	.short	(.L_1197 - .L_1196)
	.align		4
.L_1196:
        /*1c0c*/ 	.word	index@(_ZN18transformer_engine6detail38cast_transpose_fused_kernel_notalignedILb0ELb0ELb1EfNS_16CTDBiasDActParamI13__nv_bfloat16S3_13__nv_fp8_e5m2fEELi4ELi8ENS_5EmptyEXadL_ZNS_4siluIffEET_T0_RKS6_EEEEvT3_mmm)
        /*1c10*/ 	.word	0x00000062


	//----- nvinfo : EIATTR_FRAME_SIZE
	.align		4
.L_1197:
        /*1c14*/ 	.byte	0x04, 0x11
        /*1c16*/ 	.short	(.L_1199 - .L_1198)
	.align		4
.L_1198:
        /*1c18*/ 	.word	index@($__internal_483_$__cuda_sm20_rcp_rn_f32_slowpath)
        /*1c1c*/ 	.word	0x00000000


	//----- nvinfo : EIATTR_FRAME_SIZE
	.align		4
.L_1199:
        /*1c20*/ 	.byte	0x04, 0x11
        /*1c22*/ 	.short	(.L_1201 - .L_1200)
	.align		4
.L_1200:
        /*1c24*/ 	.word	index@($__internal_482_$__cuda_sm20_div_u64)
        /*1c28*/ 	.word	0x00000000


	//----- nvinfo : EIATTR_FRAME_SIZE
	.align		4
.L_1201:
        /*1c2c*/ 	.byte	0x04, 0x11
        /*1c2e*/ 	.short	(.L_1203 - .L_1202)
	.align		4
.L_1202:
        /*1c30*/ 	.word	index@(_ZN18transformer_engine6detail38cast_transpose_fused_kernel_notalignedILb0ELb0ELb1EfNS_16CTDBiasDActParamI13__nv_bfloat16S3_13__nv_fp8_e5m2fEELi4ELi8ENS_5EmptyEXadL_ZNS_4siluIffEET_T0_RKS6_EEEEvT3_mmm)
        /*1c34*/ 	.word	0x00000000


	//----- nvinfo : EIATTR_REGCOUNT
	.align		4
.L_1203:
        /*1c38*/ 	.byte	0x04, 0x2f
        /*1c3a*/ 	.short	(.L_1205 - .L_1204)
	.align		4
.L_1204:
        /*1c3c*/ 	.word	index@(_ZN18transformer_engine6detail38cast_transpose_fused_kernel_notalignedILb0ELb0ELb1EfNS_16CTDBiasDActParamI13__nv_bfloat16S3_13__nv_fp8_e4m3fEELi4ELi8ENS_5EmptyEXadL_ZNS_4siluIffEET_T0_RKS6_EEEEvT3_mmm)
        /*1c40*/ 	.word	0x00000062


	//----- nvinfo : EIATTR_FRAME_SIZE
	.align		4
.L_1205:
        /*1c44*/ 	.byte	0x04, 0x11
        /*1c46*/ 	.short	(.L_1207 - .L_1206)
	.align		4
.L_1206:
        /*1c48*/ 	.word	index@($__internal_481_$__cuda_sm20_rcp_rn_f32_slowpath)
        /*1c4c*/ 	.word	0x00000000


	//----- nvinfo : EIATTR_FRAME_SIZE
	.align		4
.L_1207:
        /*1c50*/ 	.byte	0x04, 0x11
        /*1c52*/ 	.short	(.L_1209 - .L_1208)
	.align		4
.L_1208:
        /*1c54*/ 	.word	index@($__internal_480_$__cuda_sm20_div_u64)
        /*1c58*/ 	.word	0x00000000


	//----- nvinfo : EIATTR_FRAME_SIZE
	.align		4
.L_1209:
        /*1c5c*/ 	.byte	0x04, 0x11
        /*1c5e*/ 	.short	(.L_1211 - .L_1210)
	.align		4
.L_1210:
        /*1c60*/ 	.word	index@(_ZN18transformer_engine6detail38cast_transpose_fused_kernel_notalignedILb0ELb0ELb1EfNS_16CTDBiasDActParamI13__nv_bfloat16S3_13__nv_fp8_e4m3fEELi4ELi8ENS_5EmptyEXadL_ZNS_4siluIffEET_T0_RKS6_EEEEvT3_mmm)
        /*1c64*/ 	.word	0x00000000


	//----- nvinfo : EIATTR_REGCOUNT
	.align		4
.L_1211:
        /*1c68*/ 	.byte	0x04, 0x2f
        /*1c6a*/ 	.short	(.L_1213 - .L_1212)
	.align		4
.L_1212:
        /*1c6c*/ 	.word	index@(_ZN18transformer_engine6detail38cast_transpose_fused_kernel_notalignedILb0ELb1ELb0EfNS_16CTDBiasDActParamIffffEELi1ELi1ENS_5EmptyEXadL_ZNS_5dsiluIffEET_T0_RKS4_EEEEvT3_mmm)
        /*1c70*/ 	.word	0x00000020


	//----- nvinfo : EIATTR_FRAME_SIZE
	.align		4
.L_1213:
        /*1c74*/ 	.byte	0x04, 0x11
        /*1c76*/ 	.short	(.L_1215 - .L_1214)
	.align		4
.L_1214:
        /*1c78*/ 	.word	index@($__internal_479_$__cuda_sm20_rcp_rn_f32_slowpath)
        /*1c7c*/ 	.word	0x00000000


	//----- nvinfo : EIATTR_FRAME_SIZE
	.align		4
.L_1215:
        /*1c80*/ 	.byte	0x04, 0x11
        /*1c82*/ 	.short	(.L_1217 - .L_1216)
	.align		4
.L_1216:
        /*1c84*/ 	.word	index@($__internal_478_$__cuda_sm20_div_u64)
        /*1c88*/ 	.word	0x00000000


	//----- nvinfo : EIATTR_FRAME_SIZE
	.align		4
.L_1217:
        /*1c8c*/ 	.byte	0x04, 0x11
        /*1c8e*/ 	.short	(.L_1219 - .L_1218)
	.align		4
.L_1218:
        /*1c90*/ 	.word	index@(_ZN18transformer_engine6detail38cast_transpose_fused_kernel_notalignedILb0ELb1ELb0EfNS_16CTDBiasDActParamIffffEELi1ELi1ENS_5EmptyEXadL_ZNS_5dsiluIffEET_T0_RKS4_EEEEvT3_mmm)
        /*1c94*/ 	.word	0x00000000


	//----- nvinfo : EIATTR_REGCOUNT
	.align		4
.L_1219:
        /*1c98*/ 	.byte	0x04, 0x2f
        /*1c9a*/ 	.short	(.L_1221 - .L_1220)
	.align		4
.L_1220:
        /*1c9c*/ 	.word	index@(_ZN18transformer_engine6detail38cast_transpose_fused_kernel_notalignedILb0ELb1ELb0EfNS_16CTDBiasDActParamIff6__halffEELi1ELi2ENS_5EmptyEXadL_ZNS_5dsiluIffEET_T0_RKS5_EEEEvT3_mmm)
        /*1ca0*/ 	.word	0x0000002c


	//----- nvinfo : EIATTR_FRAME_SIZE
	.align		4
.L_1221:
        /*1ca4*/ 	.byte	0x04, 0x11
        /*1ca6*/ 	.short	(.L_1223 - .L_1222)
	.align		4
.L_1222:
        /*1ca8*/ 	.word	index@($__internal_477_$__cuda_sm20_rcp_rn_f32_slowpath)
        /*1cac*/ 	.word	0x00000000


	//----- nvinfo : EIATTR_FRAME_SIZE
	.align		4
.L_1223:
        /*1cb0*/ 	.byte	0x04, 0x11
        /*1cb2*/ 	.short	(.L_1225 - .L_1224)
	.align		4
.L_1224:
        /*1cb4*/ 	.word	index@($__internal_476_$__cuda_sm20_div_u64)
        /*1cb8*/ 	.word	0x00000000


	//----- nvinfo : EIATTR_FRAME_SIZE
	.align		4
.L_1225:
        /*1cbc*/ 	.byte	0x04, 0x11
        /*1cbe*/ 	.short	(.L_1227 - .L_1226)
	.align		4
.L_1226:
        /*1cc0*/ 	.word	index@(_ZN18transformer_engine6detail38cast_transpose_fused_kernel_notalignedILb0ELb1ELb0EfNS_16CTDBiasDActParamIff6__halffEELi1ELi2ENS_5EmptyEXadL_ZNS_5dsiluIffEET_T0_RKS5_EEEEvT3_mmm)
        /*1cc4*/ 	.word	0x00000000


	//----- nvinfo : EIATTR_REGCOUNT
	.align		4
.L_1227:
        /*1cc8*/ 	.byte	0x04, 0x2f
        /*1cca*/ 	.short	(.L_1229 - .L_1228)
	.align		4
.L_1228:
        /*1ccc*/ 	.word	index@(_ZN18transformer_engine6detail38cast_transpose_fused_kernel_notalignedILb0ELb1ELb0EfNS_16CTDBiasDActParamIff13__nv_bfloat16fEELi1ELi2ENS_5EmptyEXadL_ZNS_5dsiluIffEET_T0_RKS5_EEEEvT3_mmm)
        /*1cd0*/ 	.word	0x0000002c


	//----- nvinfo : EIATTR_FRAME_SIZE
	.align		4
.L_1229:
        /*1cd4*/ 	.byte	0x04, 0x11
        /*1cd6*/ 	.short	(.L_1231 - .L_1230)
	.align		4
.L_1230:
        /*1cd8*/ 	.word	index@($__internal_475_$__cuda_sm20_rcp_rn_f32_slowpath)
        /*1cdc*/ 	.word	0x00000000


	//----- nvinfo : EIATTR_FRAME_SIZE
	.align		4
.L_1231:
        /*1ce0*/ 	.byte	0x04, 0x11
        /*1ce2*/ 	.short	(.L_1233 - .L_1232)
	.align		4
.L_1232:
        /*1ce4*/ 	.word	index@($__internal_474_$__cuda_sm20_div_u64)
        /*1ce8*/ 	.word	0x00000000


	//----- nvinfo : EIATTR_FRAME_SIZE
	.align		4
.L_1233:
        /*1cec*/ 	.byte	0x04, 0x11
        /*1cee*/ 	.short	(.L_1235 - .L_1234)
	.align		4
.L_1234:
        /*1cf0*/ 	.word	index@(_ZN18transformer_engine6detail38cast_transpose_fused_kernel_notalignedILb0ELb1ELb0EfNS_16CTDBiasDActParamIff13__nv_bfloat16fEELi1ELi2ENS_5EmptyEXadL_ZNS_5dsiluIffEET_T0_RKS5_EEEEvT3_mmm)
        /*1cf4*/ 	.word	0x00000000


	//----- nvinfo : EIATTR_REGCOUNT
	.align		4
.L_1235:
        /*1cf8*/ 	.byte	0x04, 0x2f
        /*1cfa*/ 	.short	(.L_1237 - .L_1236)
	.align		4
.L_1236:
        /*1cfc*/ 	.word	index@(_ZN18transformer_engine6detail38cast_transpose_fused_kernel_notalignedILb0ELb1ELb0EfNS_16CTDBiasDActParamIff13__nv_fp8_e5m2fEELi1ELi4ENS_5EmptyEXadL_ZNS_5dsiluIffEET_T0_RKS5_EEEEvT3_mmm)
        /*1d00*/ 	.word	0x00000028


	//----- nvinfo : EIATTR_FRAME_SIZE
	.align		4
.L_1237:
        /*1d04*/ 	.byte	0x04, 0x11
        /*1d06*/ 	.short	(.L_1239 - .L_1238)
	.align		4
.L_1238:
        /*1d08*/ 	.word	index@($__internal_473_$__cuda_sm20_rcp_rn_f32_slowpath)
        /*1d0c*/ 	.word	0x00000000


	//----- nvinfo : EIATTR_FRAME_SIZE
	.align		4
.L_1239:
        /*1d10*/ 	.byte	0x04, 0x11
        /*1d12*/ 	.short	(.L_1241 - .L_1240)
	.align		4
.L_1240:
        /*1d14*/ 	.word	index@($__internal_472_$__cuda_sm20_div_u64)
        /*1d18*/ 	.word	0x00000000


	//----- nvinfo : EIATTR_FRAME_SIZE
	.align		4
.L_1241:
        /*1d1c*/ 	.byte	0x04, 0x11
        /*1d1e*/ 	.short	(.L_1243 - .L_1242)
	.align		4
.L_1242:
        /*1d20*/ 	.word	index@(_ZN18transformer_engine6detail38cast_transpose_fused_kernel_notalignedILb0ELb1ELb0EfNS_16CTDBiasDActParamIff13__nv_fp8_e5m2fEELi1ELi4ENS_5EmptyEXadL_ZNS_5dsiluIffEET_T0_RKS5_EEEEvT3_mmm)
        /*1d24*/ 	.word	0x00000000


	//----- nvinfo : EIATTR_REGCOUNT
	.align		4
.L_1243:
        /*1d28*/ 	.byte	0x04, 0x2f
        /*1d2a*/ 	.short	(.L_1245 - .L_1244)
	.align		4
.L_1244:
        /*1d2c*/ 	.word	index@(_ZN18transformer_engine6detail38cast_transpose_fused_kernel_notalignedILb0ELb1ELb0EfNS_16CTDBiasDActParamIff13__nv_fp8_e4m3fEELi1ELi4ENS_5EmptyEXadL_ZNS_5dsiluIffEET_T0_RKS5_EEEEvT3_mmm)
        /*1d30*/ 	.word	0x00000028


	//----- nvinfo : EIATTR_FRAME_SIZE
	.align		4
.L_1245:
        /*1d34*/ 	.byte	0x04, 0x11
        /*1d36*/ 	.short	(.L_1247 - .L_1246)
	.align		4
.L_1246:
        /*1d38*/ 	.word	index@($__internal_471_$__cuda_sm20_rcp_rn_f32_slowpath)
        /*1d3c*/ 	.word	0x00000000


	//----- nvinfo : EIATTR_FRAME_SIZE
	.align		4
.L_1247:
        /*1d40*/ 	.byte	0x04, 0x11
        /*1d42*/ 	.short	(.L_1249 - .L_1248)
	.align		4
.L_1248:
        /*1d44*/ 	.word	index@($__internal_470_$__cuda_sm20_div_u64)
        /*1d48*/ 	.word	0x00000000


	//----- nvinfo : EIATTR_FRAME_SIZE
	.align		4
.L_1249:
        /*1d4c*/ 	.byte	0x04, 0x11
        /*1d4e*/ 	.short	(.L_1251 - .L_1250)
	.align		4
.L_1250:
        /*1d50*/ 	.word	index@(_ZN18transformer_engine6detail38cast_transpose_fused_kernel_notalignedILb0ELb1ELb0EfNS_16CTDBiasDActParamIff13__nv_fp8_e4m3fEELi1ELi4ENS_5EmptyEXadL_ZNS_5dsiluIffEET_T0_RKS5_EEEEvT3_mmm)
        /*1d54*/ 	.word	0x00000000


	//----- nvinfo : EIATTR_REGCOUNT
	.align		4
.L_1251:
        /*1d58*/ 	.byte	0x04, 0x2f
        /*1d5a*/ 	.short	(.L_1253 - .L_1252)
	.align		4
.L_1252:
        /*1d5c*/ 	.word	index@(_ZN18transformer_engine6detail38cast_transpose_fused_kernel_notalignedILb0ELb1ELb0EfNS_16CTDBiasDActParamI6__halfS3_ffEELi2ELi1ENS_5EmptyEXadL_ZNS_5dsiluIffEET_T0_RKS5_EEEEvT3_mmm)
        /*1d60*/ 	.word	0x00000020


	//----- nvinfo : EIATTR_FRAME_SIZE
	.align		4
.L_1253:
        /*1d64*/ 	.byte	0x04, 0x11
        /*1d66*/ 	.short	(.L_1255 - .L_1254)
	.align		4
.L_1254:
        /*1d68*/ 	.word	index@($__internal_469_$__cuda_sm20_rcp_rn_f32_slowpath)
        /*1d6c*/ 	.word	0x00000000


	//----- nvinfo : EIATTR_FRAME_SIZE
	.align		4
.L_1255:
        /*1d70*/ 	.byte	0x04, 0x11
        /*1d72*/ 	.short	(.L_1257 - .L_1256)
	.align		4
.L_1256:
        /*1d74*/ 	.word	index@($__internal_468_$__cuda_sm20_div_u64)
        /*1d78*/ 	.word	0x00000000


	//----- nvinfo : EIATTR_FRAME_SIZE
	.align		4
.L_1257:
        /*1d7c*/ 	.byte	0x04, 0x11
        /*1d7e*/ 	.short	(.L_1259 - .L_1258)
	.align		4
.L_1258:
        /*1d80*/ 	.word	index@(_ZN18transformer_engine6detail38cast_transpose_fused_kernel_notalignedILb0ELb1ELb0EfNS_16CTDBiasDActParamI6__halfS3_ffEELi2ELi1ENS_5EmptyEXadL_ZNS_5dsiluIffEET_T0_RKS5_EEEEvT3_mmm)
        /*1d84*/ 	.word	0x00000000


	//----- nvinfo : EIATTR_REGCOUNT
	.align		4
.L_1259:
        /*1d88*/ 	.byte	0x04, 0x2f
        /*1d8a*/ 	.short	(.L_1261 - .L_1260)
	.align		4
.L_1260:
        /*1d8c*/ 	.word	index@(_ZN18transformer_engine6detail38cast_transpose_fused_kernel_notalignedILb0ELb1ELb0EfNS_16CTDBiasDActParamI6__halfS3_S3_fEELi2ELi2ENS_5EmptyEXadL_ZNS_5dsiluIffEET_T0_RKS5_EEEEvT3_mmm)
        /*1d90*/ 	.word	0x00000030


	//----- nvinfo : EIATTR_FRAME_SIZE
	.align		4
.L_1261:
        /*1d94*/ 	.byte	0x04, 0x11
        /*1d96*/ 	.short	(.L_1263 - .L_1262)
	.align		4
.L_1262:
        /*1d98*/ 	.word	index@($__internal_467_$__cuda_sm20_rcp_rn_f32_slowpath)
        /*1d9c*/ 	.word	0x00000000


	//----- nvinfo : EIATTR_FRAME_SIZE
	.align		4
.L_1263:
        /*1da0*/ 	.byte	0x04, 0x11
        /*1da2*/ 	.short	(.L_1265 - .L_1264)
	.align		4
.L_1264:
        /*1da4*/ 	.word	index@($__internal_466_$__cuda_sm20_div_u64)
        /*1da8*/ 	.word	0x00000000


	//----- nvinfo : EIATTR_FRAME_SIZE
	.align		4
.L_1265:
        /*1dac*/ 	.byte	0x04, 0x11
        /*1dae*/ 	.short	(.L_1267 - .L_1266)
	.align		4
.L_1266:
        /*1db0*/ 	.word	index@(_ZN18transformer_engine6detail38cast_transpose_fused_kernel_notalignedILb0ELb1ELb0EfNS_16CTDBiasDActParamI6__halfS3_S3_fEELi2ELi2ENS_5EmptyEXadL_ZNS_5dsiluIffEET_T0_RKS5_EEEEvT3_mmm)
        /*1db4*/ 	.word	0x00000000


	//----- nvinfo : EIATTR_REGCOUNT
	.align		4
.L_1267:
        /*1db8*/ 	.byte	0x04, 0x2f
        /*1dba*/ 	.short	(.L_1269 - .L_1268)
	.align		4
.L_1268:
        /*1dbc*/ 	.word	index@(_ZN18transformer_engine6detail38cast_transpose_fused_kernel_notalignedILb0ELb1ELb0EfNS_16CTDBiasDActParamI6__halfS3_13__nv_bfloat16fEELi2ELi2ENS_5EmptyEXadL_ZNS_5dsiluIffEET_T0_RKS6_EEEEvT3_mmm)
        /*1dc0*/ 	.word	0x00000030


	//----- nvinfo : EIATTR_FRAME_SIZE
	.align		4
.L_1269:
        /*1dc4*/ 	.byte	0x04, 0x11
        /*1dc6*/ 	.short	(.L_1271 - .L_1270)
	.align		4
.L_1270:
        /*1dc8*/ 	.word	index@($__internal_465_$__cuda_sm20_rcp_rn_f32_slowpath)
        /*1dcc*/ 	.word	0x00000000


	//----- nvinfo : EIATTR_FRAME_SIZE
	.align		4
.L_1271:
        /*1dd0*/ 	.byte	0x04, 0x11
        /*1dd2*/ 	.short	(.L_1273 - .L_1272)
	.align		4
.L_1272:
        /*1dd4*/ 	.word	index@($__internal_464_$__cuda_sm20_div_u64)
        /*1dd8*/ 	.word	0x00000000


	//----- nvinfo : EIATTR_FRAME_SIZE
	.align		4
.L_1273:
        /*1ddc*/ 	.byte	0x04, 0x11
        /*1dde*/ 	.short	(.L_1275 - .L_1274)
	.align		4
.L_1274:
        /*1de0*/ 	.word	index@(_ZN18transformer_engine6detail38cast_transpose_fused_kernel_notalignedILb0ELb1ELb0EfNS_16CTDBiasDActParamI6__halfS3_13__nv_bfloat16fEELi2ELi2ENS_5EmptyEXadL_ZNS_5dsiluIffEET_T0_RKS6_EEEEvT3_mmm)
        /*1de4*/ 	.word	0x00000000


	//----- nvinfo : EIATTR_REGCOUNT
	.align		4
.L_1275:
        /*1de8*/ 	.byte	0x04, 0x2f
        /*1dea*/ 	.short	(.L_1277 - .L_1276)
	.align		4
.L_1276:
        /*1dec*/ 	.word	index@(_ZN18transformer_engine6detail38cast_transpose_fused_kernel_notalignedILb0ELb1ELb0EfNS_16CTDBiasDActParamI6__halfS3_13__nv_fp8_e5m2fEELi2ELi4ENS_5EmptyEXadL_ZNS_5dsiluIffEET_T0_RKS6_EEEEvT3_mmm)
        /*1df0*/ 	.word	0x00000030


	//----- nvinfo : EIATTR_FRAME_SIZE
	.align		4
.L_1277:
        /*1df4*/ 	.byte	0x04, 0x11
        /*1df6*/ 	.short	(.L_1279 - .L_1278)
	.align		4
.L_1278:
        /*1df8*/ 	.word	index@($__internal_463_$__cuda_sm20_rcp_rn_f32_slowpath)
        /*1dfc*/ 	.word	0x00000000


	//----- nvinfo : EIATTR_FRAME_SIZE
	.align		4
.L_1279:
        /*1e00*/ 	.byte	0x04, 0x11
        /*1e02*/ 	.short	(.L_1281 - .L_1280)
	.align		4
.L_1280:
        /*1e04*/ 	.word	index@($__internal_462_$__cuda_sm20_div_u64)
        /*1e08*/ 	.word	0x00000000


	//----- nvinfo : EIATTR_FRAME_SIZE
	.align		4
.L_1281:
        /*1e0c*/ 	.byte	0x04, 0x11
        /*1e0e*/ 	.short	(.L_1283 - .L_1282)
	.align		4
.L_1282:
        /*1e10*/ 	.word	index@(_ZN18transformer_engine6detail38cast_transpose_fused_kernel_notalignedILb0ELb1ELb0EfNS_16CTDBiasDActParamI6__halfS3_13__nv_fp8_e5m2fEELi2ELi4ENS_5EmptyEXadL_ZNS_5dsiluIffEET_T0_RKS6_EEEEvT3_mmm)
        /*1e14*/ 	.word	0x00000000


	//----- nvinfo : EIATTR_REGCOUNT
	.align		4
.L_1283:
        /*1e18*/ 	.byte	0x04, 0x2f
        /*1e1a*/ 	.short	(.L_1285 - .L_1284)
	.align		4
.L_1284:
        /*1e1c*/ 	.word	index@(_ZN18transformer_engine6detail38cast_transpose_fused_kernel_notalignedILb0ELb1ELb0EfNS_16CTDBiasDActParamI6__halfS3_13__nv_fp8_e4m3fEELi2ELi4ENS_5EmptyEXadL_ZNS_5dsiluIffEET_T0_RKS6_EEEEvT3_mmm)
        /*1e20*/ 	.word	0x00000030


	//----- nvinfo : EIATTR_FRAME_SIZE
	.align		4
.L_1285:
        /*1e24*/ 	.byte	0x04, 0x11
        /*1e26*/ 	.short	(.L_1287 - .L_1286)
	.align		4
.L_1286:
        /*1e28*/ 	.word	index@($__internal_461_$__cuda_sm20_rcp_rn_f32_slowpath)
        /*1e2c*/ 	.word	0x00000000


	//----- nvinfo : EIATTR_FRAME_SIZE
	.align		4
.L_1287:
        /*1e30*/ 	.byte	0x04, 0x11
        /*1e32*/ 	.short	(.L_1289 - .L_1288)
	.align		4
.L_1288:
        /*1e34*/ 	.word	index@($__internal_460_$__cuda_sm20_div_u64)
        /*1e38*/ 	.word	0x00000000


	//----- nvinfo : EIATTR_FRAME_SIZE
	.align		4
.L_1289:
        /*1e3c*/ 	.byte	0x04, 0x11
        /*1e3e*/ 	.short	(.L_1291 - .L_1290)
	.align		4
.L_1290:
        /*1e40*/ 	.word	index@(_ZN18transformer_engine6detail38cast_transpose_fused_kernel_notalignedILb0ELb1ELb0EfNS_16CTDBiasDActParamI6__halfS3_13__nv_fp8_e4m3fEELi2ELi4ENS_5EmptyEXadL_ZNS_5dsiluIffEET_T0_RKS6_EEEEvT3_mmm)
        /*1e44*/ 	.word	0x00000000


	//----- nvinfo : EIATTR_REGCOUNT
	.align		4
.L_1291:
        /*1e48*/ 	.byte	0x04, 0x2f
        /*1e4a*/ 	.short	(.L_1293 - .L_1292)
	.align		4
.L_1292:
        /*1e4c*/ 	.word	index@(_ZN18transformer_engine6detail38cast_transpose_fused_kernel_notalignedILb0ELb1ELb0EfNS_16CTDBiasDActParamI13__nv_bfloat16S3_ffEELi2ELi1ENS_5EmptyEXadL_ZNS_5dsiluIffEET_T0_RKS5_EEEEvT3_mmm)
        /*1e50*/ 	.word	0x00000020


	//----- nvinfo : EIATTR_FRAME_SIZE
	.align		4
.L_1293:
        /*1e54*/ 	.byte	0x04, 0x11
        /*1e56*/ 	.short	(.L_1295 - .L_1294)
	.align		4
.L_1294:
        /*1e58*/ 	.word	index@($__internal_459_$__cuda_sm20_rcp_rn_f32_slowpath)
        /*1e5c*/ 	.word	0x00000000


	//----- nvinfo : EIATTR_FRAME_SIZE
	.align		4
.L_1295:
        /*1e60*/ 	.byte	0x04, 0x11
        /*1e62*/ 	.short	(.L_1297 - .L_1296)
	.align		4
.L_1296:
        /*1e64*/ 	.word	index@($__internal_458_$__cuda_sm20_div_u64)
        /*1e68*/ 	.word	0x00000000


	//----- nvinfo : EIATTR_FRAME_SIZE
	.align		4
.L_1297:
        /*1e6c*/ 	.byte	0x04, 0x11
        /*1e6e*/ 	.short	(.L_1299 - .L_1298)
	.align		4
.L_1298:
        /*1e70*/ 	.word	index@(_ZN18transformer_engine6detail38cast_transpose_fused_kernel_notalignedILb0ELb1ELb0EfNS_16CTDBiasDActParamI13__nv_bfloat16S3_ffEELi2ELi1ENS_5EmptyEXadL_ZNS_5dsiluIffEET_T0_RKS5_EEEEvT3_mmm)
        /*1e74*/ 	.word	0x00000000


	//----- nvinfo : EIATTR_REGCOUNT
	.align		4
.L_1299:
        /*1e78*/ 	.byte	0x04, 0x2f
        /*1e7a*/ 	.short	(.L_1301 - .L_1300)
	.align		4
.L_1300:
        /*1e7c*/ 	.word	index@(_ZN18transformer_engine6detail38cast_transpose_fused_kernel_notalignedILb0ELb1ELb0EfNS_16CTDBiasDActParamI13__nv_bfloat16S3_6__halffEELi2ELi2ENS_5EmptyEXadL_ZNS_5dsiluIffEET_T0_RKS6_EEEEvT3_mmm)
        /*1e80*/ 	.word	0x00000038


	//----- nvinfo : EIATTR_FRAME_SIZE
	.align		4
.L_1301:
        /*1e84*/ 	.byte	0x04, 0x11
        /*1e86*/ 	.short	(.L_1303 - .L_1302)
	.align		4
.L_1302:
        /*1e88*/ 	.word	index@($__internal_457_$__cuda_sm20_rcp_rn_f32_slowpath)
        /*1e8c*/ 	.word	0x00000000


	//----- nvinfo : EIATTR_FRAME_SIZE
	.align		4
.L_1303:
        /*1e90*/ 	.byte	0x04, 0x11
        /*1e92*/ 	.short	(.L_1305 - .L_1304)
	.align		4
.L_1304:
        /*1e94*/ 	.word	index@($__internal_456_$__cuda_sm20_div_u64)
        /*1e98*/ 	.word	0x00000000


	//----- nvinfo : EIATTR_FRAME_SIZE
	.align		4
.L_1305:
        /*1e9c*/ 	.byte	0x04, 0x11
        /*1e9e*/ 	.short	(.L_1307 - .L_1306)
	.align		4
.L_1306:
        /*1ea0*/ 	.word	index@(_ZN18transformer_engine6detail38cast_transpose_fused_kernel_notalignedILb0ELb1ELb0EfNS_16CTDBiasDActParamI13__nv_bfloat16S3_6__halffEELi2ELi2ENS_5EmptyEXadL_ZNS_5dsiluIffEET_T0_RKS6_EEEEvT3_mmm)
        /*1ea4*/ 	.word	0x00000000


	//----- nvinfo : EIATTR_REGCOUNT
	.align		4
.L_1307:
        /*1ea8*/ 	.byte	0x04, 0x2f
        /*1eaa*/ 	.short	(.L_1309 - .L_1308)
	.align		4
.L_1308:
        /*1eac*/ 	.word	index@(_ZN18transformer_engine6detail38cast_transpose_fused_kernel_notalignedILb0ELb1ELb0EfNS_16CTDBiasDActParamI13__nv_bfloat16S3_S3_fEELi2ELi2ENS_5EmptyEXadL_ZNS_5dsiluIffEET_T0_RKS5_EEEEvT3_mmm)
        /*1eb0*/ 	.word	0x00000038


	//----- nvinfo : EIATTR_FRAME_SIZE
	.align		4
.L_1309:
        /*1eb4*/ 	.byte	0x04, 0x11
        /*1eb6*/ 	.short	(.L_1311 - .L_1310)
	.align		4
.L_1310:
        /*1eb8*/ 	.word	index@($__internal_455_$__cuda_sm20_rcp_rn_f32_slowpath)
        /*1ebc*/ 	.word	0x00000000


	//----- nvinfo : EIATTR_FRAME_SIZE
	.align		4
.L_1311:
        /*1ec0*/ 	.byte	0x04, 0x11
        /*1ec2*/ 	.short	(.L_1313 - .L_1312)
	.align		4
.L_1312:
        /*1ec4*/ 	.word	index@($__internal_454_$__cuda_sm20_div_u64)
        /*1ec8*/ 	.word	0x00000000


	//----- nvinfo : EIATTR_FRAME_SIZE
	.align		4
.L_1313:
        /*1ecc*/ 	.byte	0x04, 0x11
        /*1ece*/ 	.short	(.L_1315 - .L_1314)
	.align		4
.L_1314:
        /*1ed0*/ 	.word	index@(_ZN18transformer_engine6detail38cast_transpose_fused_kernel_notalignedILb0ELb1ELb0EfNS_16CTDBiasDActParamI13__nv_bfloat16S3_S3_fEELi2ELi2ENS_5EmptyEXadL_ZNS_5dsiluIffEET_T0_RKS5_EEEEvT3_mmm)
        /*1ed4*/ 	.word	0x00000000


	//----- nvinfo : EIATTR_REGCOUNT
	.align		4
.L_1315:
        /*1ed8*/ 	.byte	0x04, 0x2f
        /*1eda*/ 	.short	(.L_1317 - .L_1316)
	.align		4
.L_1316:
        /*1edc*/ 	.word	index@(_ZN18transformer_engine6detail38cast_transpose_fused_kernel_notalignedILb0ELb1ELb0EfNS_16CTDBiasDActParamI13__nv_bfloat16S3_13__nv_fp8_e5m2fEELi2ELi4ENS_5EmptyEXadL_ZNS_5dsiluIffEET_T0_RKS6_EEEEvT3_mmm)
        /*1ee0*/ 	.word	0x0000003c


	//----- nvinfo : EIATTR_FRAME_SIZE
	.align		4
.L_1317:
        /*1ee4*/ 	.byte	0x04, 0x11
        /*1ee6*/ 	.short	(.L_1319 - .L_1318)
	.align		4
.L_1318:
        /*1ee8*/ 	.word	index@($__internal_453_$__cuda_sm20_rcp_rn_f32_slowpath)
        /*1eec*/ 	.word	0x00000000


	//----- nvinfo : EIATTR_FRAME_SIZE
	.align		4
.L_1319:
        /*1ef0*/ 	.byte	0x04, 0x11
        /*1ef2*/ 	.short	(.L_1321 - .L_1320)
	.align		4
.L_1320:
        /*1ef4*/ 	.word	index@($__internal_452_$__cuda_sm20_div_u64)
        /*1ef8*/ 	.word	0x00000000


	//----- nvinfo : EIATTR_FRAME_SIZE
	.align		4
.L_1321:
        /*1efc*/ 	.byte	0x04, 0x11
        /*1efe*/ 	.short	(.L_1323 - .L_1322)
	.align		4
.L_1322:
        /*1f00*/ 	.word	index@(_ZN18transformer_engine6detail38cast_transpose_fused_kernel_notalignedILb0ELb1ELb0EfNS_16CTDBiasDActParamI13__nv_bfloat16S3_13__nv_fp8_e5m2fEELi2ELi4ENS_5EmptyEXadL_ZNS_5dsiluIffEET_T0_RKS6_EEEEvT3_mmm)
        /*1f04*/ 	.word	0x00000000


	//----- nvinfo : EIATTR_REGCOUNT
	.align		4
.L_1323:
        /*1f08*/ 	.byte	0x04, 0x2f
        /*1f0a*/ 	.short	(.L_1325 - .L_1324)
	.align		4
.L_1324:
        /*1f0c*/ 	.word	index@(_ZN18transformer_engine6detail38cast_transpose_fused_kernel_notalignedILb0ELb1ELb0EfNS_16CTDBiasDActParamI13__nv_bfloat16S3_13__nv_fp8_e4m3fEELi2ELi4ENS_5EmptyEXadL_ZNS_5dsiluIffEET_T0_RKS6_EEEEvT3_mmm)
        /*1f10*/ 	.word	0x0000003c


	//----- nvinfo : EIATTR_FRAME_SIZE
	.align		4
.L_1325:
        /*1f14*/ 	.byte	0x04, 0x11
        /*1f16*/ 	.short	(.L_1327 - .L_1326)
	.align		4
.L_1326:
        /*1f18*/ 	.word	index@($__internal_451_$__cuda_sm20_rcp_rn_f32_slowpath)
        /*1f1c*/ 	.word	0x00000000


	//----- nvinfo : EIATTR_FRAME_SIZE
	.align		4
.L_1327:
        /*1f20*/ 	.byte	0x04, 0x11
        /*1f22*/ 	.short	(.L_1329 - .L_1328)
	.align		4
.L_1328:
        /*1f24*/ 	.word	index@($__internal_450_$__cuda_sm20_div_u64)
        /*1f28*/ 	.word	0x00000000


	//----- nvinfo : EIATTR_FRAME_SIZE
	.align		4
.L_1329:
        /*1f2c*/ 	.byte	0x04, 0x11
        /*1f2e*/ 	.short	(.L_1331 - .L_1330)
	.align		4
.L_1330:
        /*1f30*/ 	.word	index@(_ZN18transformer_engine6detail38cast_transpose_fused_kernel_notalignedILb0ELb1ELb0EfNS_16CTDBiasDActParamI13__nv_bfloat16S3_13__nv_fp8_e4m3fEELi2ELi4ENS_5EmptyEXadL_ZNS_5dsiluIffEET_T0_RKS6_EEEEvT3_mmm)
        /*1f34*/ 	.word	0x00000000


	//----- nvinfo : EIATTR_REGCOUNT
	.align		4
.L_1331:
        /*1f38*/ 	.byte	0x04, 0x2f
        /*1f3a*/ 	.short	(.L_1333 - .L_1332)
	.align		4
.L_1332:
        /*1f3c*/ 	.word	index@(_ZN18transformer_engine6detail38cast_transpose_fused_kernel_notalignedILb1ELb1ELb0EfNS_16CTDBiasDActParamIffffEELi1ELi1ENS_5EmptyEXadL_ZNS_5dgeluIffEET_T0_RKS4_EEEEvT3_mmm)
        /*1f40*/ 	.word	0x00000020


	//----- nvinfo : EIATTR_FRAME_SIZE
	.align		4
.L_1333:
        /*1f44*/ 	.byte	0x04, 0x11
        /*1f46*/ 	.short	(.L_1335 - .L_1334)
	.align		4
.L_1334:
        /*1f48*/ 	.word	index@($__internal_449_$__cuda_sm20_rcp_rn_f32_slowpath)
        /*1f4c*/ 	.word	0x00000000


	//----- nvinfo : EIATTR_FRAME_SIZE
	.align		4
.L_1335:
        /*1f50*/ 	.byte	0x04, 0x11
        /*1f52*/ 	.short	(.L_1337 - .L_1336)
	.align		4
.L_1336:
        /*1f54*/ 	.word	index@($__internal_448_$__cuda_sm20_div_u64)
        /*1f58*/ 	.word	0x00000000


	//----- nvinfo : EIATTR_FRAME_SIZE
	.align		4
.L_1337:
        /*1f5c*/ 	.byte	0x04, 0x11
        /*1f5e*/ 	.short	(.L_1339 - .L_1338)
	.align		4
.L_1338:
        /*1f60*/ 	.word	index@(_ZN18transformer_engine6detail38cast_transpose_fused_kernel_notalignedILb1ELb1ELb0EfNS_16CTDBiasDActParamIffffEELi1ELi1ENS_5EmptyEXadL_ZNS_5dgeluIffEET_T0_RKS4_EEEEvT3_mmm)
        /*1f64*/ 	.word	0x00000000


	//----- nvinfo : EIATTR_REGCOUNT
	.align		4
.L_1339:
        /*1f68*/ 	.byte	0x04, 0x2f
        /*1f6a*/ 	.short	(.L_1341 - .L_1340)
	.align		4
.L_1340:
        /*1f6c*/ 	.word	index@(_ZN18transformer_engine6detail38cast_transpose_fused_kernel_notalignedILb1ELb1ELb0EfNS_16CTDBiasDActParamIff6__halffEELi1ELi2ENS_5EmptyEXadL_ZNS_5dgeluIffEET_T0_RKS5_EEEEvT3_mmm)
        /*1f70*/ 	.word	0x00000028


	//----- nvinfo : EIATTR_FRAME_SIZE
	.align		4
.L_1341:
        /*1f74*/ 	.byte	0x04, 0x11
        /*1f76*/ 	.short	(.L_1343 - .L_1342)
	.align		4
.L_1342:
        /*1f78*/ 	.word	index@($__internal_447_$__cuda_sm20_rcp_rn_f32_slowpath)
        /*1f7c*/ 	.word	0x00000000


	//----- nvinfo : EIATTR_FRAME_SIZE
	.align		4
.L_1343:
        /*1f80*/ 	.byte	0x04, 0x11
        /*1f82*/ 	.short	(.L_1345 - .L_1344)
	.align		4
.L_1344:
        /*1f84*/ 	.word	index@($__internal_446_$__cuda_sm20_div_u64)
        /*1f88*/ 	.word	0x00000000


	//----- nvinfo : EIATTR_FRAME_SIZE
	.align		4
.L_1345:
        /*1f8c*/ 	.byte	0x04, 0x11
        /*1f8e*/ 	.short	(.L_1347 - .L_1346)
	.align		4
.L_1346:
        /*1f90*/ 	.word	index@(_ZN18transformer_engine6detail38cast_transpose_fused_kernel_notalignedILb1ELb1ELb0EfNS_16CTDBiasDActParamIff6__halffEELi1ELi2ENS_5EmptyEXadL_ZNS_5dgeluIffEET_T0_RKS5_EEEEvT3_mmm)
        /*1f94*/ 	.word	0x00000000


	//----- nvinfo : EIATTR_REGCOUNT
	.align		4
.L_1347:
        /*1f98*/ 	.byte	0x04, 0x2f
        /*1f9a*/ 	.short	(.L_1349 - .L_1348)
	.align		4
.L_1348:
        /*1f9c*/ 	.word	index@(_ZN18transformer_engine6detail38cast_transpose_fused_kernel_notalignedILb1ELb1ELb0EfNS_16CTDBiasDActParamIff13__nv_bfloat16fEELi1ELi2ENS_5EmptyEXadL_ZNS_5dgeluIffEET_T0_RKS5_EEEEvT3_mmm)
        /*1fa0*/ 	.word	0x00000028


	//----- nvinfo : EIATTR_FRAME_SIZE
	.align		4
.L_1349:
        /*1fa4*/ 	.byte	0x04, 0x11
        /*1fa6*/ 	.short	(.L_1351 - .L_1350)
	.align		4
.L_1350:
        /*1fa8*/ 	.word	index@($__internal_445_$__cuda_sm20_rcp_rn_f32_slowpath)
        /*1fac*/ 	.word	0x00000000


	//----- nvinfo : EIATTR_FRAME_SIZE
	.align		4
.L_1351:
        /*1fb0*/ 	.byte	0x04, 0x11
        /*1fb2*/ 	.short	(.L_1353 - .L_1352)
	.align		4
.L_1352:
        /*1fb4*/ 	.word	index@($__internal_444_$__cuda_sm20_div_u64)
        /*1fb8*/ 	.word	0x00000000


	//----- nvinfo : EIATTR_FRAME_SIZE
	.align		4
.L_1353:
        /*1fbc*/ 	.byte	0x04, 0x11
        /*1fbe*/ 	.short	(.L_1355 - .L_1354)
	.align		4
.L_1354:
        /*1fc0*/ 	.word	index@(_ZN18transformer_engine6detail38cast_transpose_fused_kernel_notalignedILb1ELb1ELb0EfNS_16CTDBiasDActParamIff13__nv_bfloat16fEELi1ELi2ENS_5EmptyEXadL_ZNS_5dgeluIffEET_T0_RKS5_EEEEvT3_mmm)
        /*1fc4*/ 	.word	0x00000000


	//----- nvinfo : EIATTR_REGCOUNT
	.align		4
.L_1355:
        /*1fc8*/ 	.byte	0x04, 0x2f
        /*1fca*/ 	.short	(.L_1357 - .L_1356)
	.align		4
.L_1356:
        /*1fcc*/ 	.word	index@(_ZN18transformer_engine6detail38cast_transpose_fused_kernel_notalignedILb1ELb1ELb0EfNS_16CTDBiasDActParamIff13__nv_fp8_e5m2fEELi1ELi4ENS_5EmptyEXadL_ZNS_5dgeluIffEET_T0_RKS5_EEEEvT3_mmm)
        /*1fd0*/ 	.word	0x0000002c


	//----- nvinfo : EIATTR_FRAME_SIZE
	.align		4
.L_1357:
        /*1fd4*/ 	.byte	0x04, 0x11
        /*1fd6*/ 	.short	(.L_1359 - .L_1358)
	.align		4
.L_1358:
        /*1fd8*/ 	.word	index@($__internal_443_$__cuda_sm20_rcp_rn_f32_slowpath)
        /*1fdc*/ 	.word	0x00000000


	//----- nvinfo : EIATTR_FRAME_SIZE
	.align		4
.L_1359:
        /*1fe0*/ 	.byte	0x04, 0x11
        /*1fe2*/ 	.short	(.L_1361 - .L_1360)
	.align		4
.L_1360:
        /*1fe4*/ 	.word	index@($__internal_442_$__cuda_sm20_div_u64)
        /*1fe8*/ 	.word	0x00000000


	//----- nvinfo : EIATTR_FRAME_SIZE
	.align		4
.L_1361:
        /*1fec*/ 	.byte	0x04, 0x11
        /*1fee*/ 	.short	(.L_1363 - .L_1362)
	.align		4
.L_1362:
        /*1ff0*/ 	.word	index@(_ZN18transformer_engine6detail38cast_transpose_fused_kernel_notalignedILb1ELb1ELb0EfNS_16CTDBiasDActParamIff13__nv_fp8_e5m2fEELi1ELi4ENS_5EmptyEXadL_ZNS_5dgeluIffEET_T0_RKS5_EEEEvT3_mmm)
        /*1ff4*/ 	.word	0x00000000


	//----- nvinfo : EIATTR_REGCOUNT
	.align		4
.L_1363:
        /*1ff8*/ 	.byte	0x04, 0x2f
        /*1ffa*/ 	.short	(.L_1365 - .L_1364)
	.align		4
.L_1364:
        /*1ffc*/ 	.word	index@(_ZN18transformer_engine6detail38cast_transpose_fused_kernel_notalignedILb1ELb1ELb0EfNS_16CTDBiasDActParamIff13__nv_fp8_e4m3fEELi1ELi4ENS_5EmptyEXadL_ZNS_5dgeluIffEET_T0_RKS5_EEEEvT3_mmm)
        /*2000*/ 	.word	0x0000002c


	//----- nvinfo : EIATTR_FRAME_SIZE
	.align		4
.L_1365:
        /*2004*/ 	.byte	0x04, 0x11
        /*2006*/ 	.short	(.L_1367 - .L_1366)
	.align		4
.L_1366:
        /*2008*/ 	.word	index@($__internal_441_$__cuda_sm20_rcp_rn_f32_slowpath)
        /*200c*/ 	.word	0x00000000


	//----- nvinfo : EIATTR_FRAME_SIZE
	.align		4
.L_1367:
        /*2010*/ 	.byte	0x04, 0x11
        /*2012*/ 	.short	(.L_1369 - .L_1368)
	.align		4
.L_1368:
        /*2014*/ 	.word	index@($__internal_440_$__cuda_sm20_div_u64)
        /*2018*/ 	.word	0x00000000


	//----- nvinfo : EIATTR_FRAME_SIZE
	.align		4
.L_1369:
        /*201c*/ 	.byte	0x04, 0x11
        /*201e*/ 	.short	(.L_1371 - .L_1370)
	.align		4
.L_1370:
        /*2020*/ 	.word	index@(_ZN18transformer_engine6detail38cast_transpose_fused_kernel_notalignedILb1ELb1ELb0EfNS_16CTDBiasDActParamIff13__nv_fp8_e4m3fEELi1ELi4ENS_5EmptyEXadL_ZNS_5dgeluIffEET_T0_RKS5_EEEEvT3_mmm)
        /*2024*/ 	.word	0x00000000


	//----- nvinfo : EIATTR_REGCOUNT
	.align		4
.L_1371:
        /*2028*/ 	.byte	0x04, 0x2f
        /*202a*/ 	.short	(.L_1373 - .L_1372)
	.align		4
.L_1372:
        /*202c*/ 	.word	index@(_ZN18transformer_engine6detail38cast_transpose_fused_kernel_notalignedILb1ELb1ELb0EfNS_16CTDBiasDActParamI6__halfS3_ffEELi2ELi1ENS_5EmptyEXadL_ZNS_5dgeluIffEET_T0_RKS5_EEEEvT3_mmm)
        /*2030*/ 	.word	0x00000028


	//----- nvinfo : EIATTR_FRAME_SIZE
	.align		4
.L_1373:
        /*2034*/ 	.byte	0x04, 0x11
        /*2036*/ 	.short	(.L_1375 - .L_1374)
	.align		4
.L_1374:
        /*2038*/ 	.word	index@($__internal_439_$__cuda_sm20_rcp_rn_f32_slowpath)
        /*203c*/ 	.word	0x00000000


	//----- nvinfo : EIATTR_FRAME_SIZE
	.align		4
.L_1375:
        /*2040*/ 	.byte	0x04, 0x11
        /*2042*/ 	.short	(.L_1377 - .L_1376)
	.align		4
.L_1376:
        /*2044*/ 	.word	index@($__internal_438_$__cuda_sm20_div_u64)
        /*2048*/ 	.word	0x00000000


	//----- nvinfo : EIATTR_FRAME_SIZE
	.align		4
.L_1377:
        /*204c*/ 	.byte	0x04, 0x11
        /*204e*/ 	.short	(.L_1379 - .L_1378)
	.align		4
.L_1378:
        /*2050*/ 	.word	index@(_ZN18transformer_engine6detail38cast_transpose_fused_kernel_notalignedILb1ELb1ELb0EfNS_16CTDBiasDActParamI6__halfS3_ffEELi2ELi1ENS_5EmptyEXadL_ZNS_5dgeluIffEET_T0_RKS5_EEEEvT3_mmm)
        /*2054*/ 	.word	0x00000000


	//----- nvinfo : EIATTR_REGCOUNT
	.align		4
.L_1379:
        /*2058*/ 	.byte	0x04, 0x2f
        /*205a*/ 	.short	(.L_1381 - .L_1380)
	.align		4
.L_1380:
        /*205c*/ 	.word	index@(_ZN18transformer_engine6detail38cast_transpose_fused_kernel_notalignedILb1ELb1ELb0EfNS_16CTDBiasDActParamI6__halfS3_S3_fEELi2ELi2ENS_5EmptyEXadL_ZNS_5dgeluIffEET_T0_RKS5_EEEEvT3_mmm)
        /*2060*/ 	.word	0x0000002e


	//----- nvinfo : EIATTR_FRAME_SIZE
	.align		4
.L_1381:
        /*2064*/ 	.byte	0x04, 0x11
        /*2066*/ 	.short	(.L_1383 - .L_1382)
	.align		4
.L_1382:
        /*2068*/ 	.word	index@($__internal_437_$__cuda_sm20_rcp_rn_f32_slowpath)
        /*206c*/ 	.word	0x00000000


	//----- nvinfo : EIATTR_FRAME_SIZE
	.align		4
.L_1383:
        /*2070*/ 	.byte	0x04, 0x11
        /*2072*/ 	.short	(.L_1385 - .L_1384)
	.align		4
.L_1384:
        /*2074*/ 	.word	index@($__internal_436_$__cuda_sm20_div_u64)
        /*2078*/ 	.word	0x00000000


	//----- nvinfo : EIATTR_FRAME_SIZE
	.align		4
.L_1385:
        /*207c*/ 	.byte	0x04, 0x11
        /*207e*/ 	.short	(.L_1387 - .L_1386)
	.align		4
.L_1386:
        /*2080*/ 	.word	index@(_ZN18transformer_engine6detail38cast_transpose_fused_kernel_notalignedILb1ELb1ELb0EfNS_16CTDBiasDActParamI6__halfS3_S3_fEELi2ELi2ENS_5EmptyEXadL_ZNS_5dgeluIffEET_T0_RKS5_EEEEvT3_mmm)
        /*2084*/ 	.word	0x00000000


	//----- nvinfo : EIATTR_REGCOUNT
	.align		4
.L_1387:
        /*2088*/ 	.byte	0x04, 0x2f
        /*208a*/ 	.short	(.L_1389 - .L_1388)
	.align		4
.L_1388:
        /*208c*/ 	.word	index@(_ZN18transformer_engine6detail38cast_transpose_fused_kernel_notalignedILb1ELb1ELb0EfNS_16CTDBiasDActParamI6__halfS3_13__nv_bfloat16fEELi2ELi2ENS_5EmptyEXadL_ZNS_5dgeluIffEET_T0_RKS6_EEEEvT3_mmm)
        /*2090*/ 	.word	0x0000002e


	//----- nvinfo : EIATTR_FRAME_SIZE
	.align		4
.L_1389:
        /*2094*/ 	.byte	0x04, 0x11
        /*2096*/ 	.short	(.L_1391 - .L_1390)
	.align		4
.L_1390:
        /*2098*/ 	.word	index@($__internal_435_$__cuda_sm20_rcp_rn_f32_slowpath)
        /*209c*/ 	.word	0x00000000


	//----- nvinfo : EIATTR_FRAME_SIZE
	.align		4
.L_1391:
        /*20a0*/ 	.byte	0x04, 0x11
        /*20a2*/ 	.short	(.L_1393 - .L_1392)
	.align		4
.L_1392:
        /*20a4*/ 	.word	index@($__internal_434_$__cuda_sm20_div_u64)
        /*20a8*/ 	.word	0x00000000


	//----- nvinfo : EIATTR_FRAME_SIZE
	.align		4
.L_1393:
        /*20ac*/ 	.byte	0x04, 0x11
        /*20ae*/ 	.short	(.L_1395 - .L_1394)
	.align		4
.L_1394:
        /*20b0*/ 	.word	index@(_ZN18transformer_engine6detail38cast_transpose_fused_kernel_notalignedILb1ELb1ELb0EfNS_16CTDBiasDActParamI6__halfS3_13__nv_bfloat16fEELi2ELi2ENS_5EmptyEXadL_ZNS_5dgeluIffEET_T0_RKS6_EEEEvT3_mmm)
        /*20b4*/ 	.word	0x00000000


	//----- nvinfo : EIATTR_REGCOUNT
	.align		4
.L_1395:
        /*20b8*/ 	.byte	0x04, 0x2f
        /*20ba*/ 	.short	(.L_1397 - .L_1396)
	.align		4
.L_1396:
        /*20bc*/ 	.word	index@(_ZN18transformer_engine6detail38cast_transpose_fused_kernel_notalignedILb1ELb1ELb0EfNS_16CTDBiasDActParamI6__halfS3_13__nv_fp8_e5m2fEELi2ELi4ENS_5EmptyEXadL_ZNS_5dgeluIffEET_T0_RKS6_EEEEvT3_mmm)
        /*20c0*/ 	.word	0x00000030


	//----- nvinfo : EIATTR_FRAME_SIZE
	.align		4
.L_1397:
        /*20c4*/ 	.byte	0x04, 0x11
        /*20c6*/ 	.short	(.L_1399 - .L_1398)
	.align		4
.L_1398:
        /*20c8*/ 	.word	index@($__internal_433_$__cuda_sm20_rcp_rn_f32_slowpath)
        /*20cc*/ 	.word	0x00000000


	//----- nvinfo : EIATTR_FRAME_SIZE
	.align		4
.L_1399:
        /*20d0*/ 	.byte	0x04, 0x11
        /*20d2*/ 	.short	(.L_1401 - .L_1400)
	.align		4
.L_1400:
        /*20d4*/ 	.word	index@($__internal_432_$__cuda_sm20_div_u64)
        /*20d8*/ 	.word	0x00000000


	//----- nvinfo : EIATTR_FRAME_SIZE
	.align		4
.L_1401:
        /*20dc*/ 	.byte	0x04, 0x11
        /*20de*/ 	.short	(.L_1403 - .L_1402)
	.align		4
.L_1402:
        /*20e0*/ 	.word	index@(_ZN18transformer_engine6detail38cast_transpose_fused_kernel_notalignedILb1ELb1ELb0EfNS_16CTDBiasDActParamI6__halfS3_13__nv_fp8_e5m2fEELi2ELi4ENS_5EmptyEXadL_ZNS_5dgeluIffEET_T0_RKS6_EEEEvT3_mmm)
        /*20e4*/ 	.word	0x00000000


	//----- nvinfo : EIATTR_REGCOUNT
	.align		4
.L_1403:
        /*20e8*/ 	.byte	0x04, 0x2f
        /*20ea*/ 	.short	(.L_1405 - .L_1404)
	.align		4
.L_1404:
        /*20ec*/ 	.word	index@(_ZN18transformer_engine6detail38cast_transpose_fused_kernel_notalignedILb1ELb1ELb0EfNS_16CTDBiasDActParamI6__halfS3_13__nv_fp8_e4m3fEELi2ELi4ENS_5EmptyEXadL_ZNS_5dgeluIffEET_T0_RKS6_EEEEvT3_mmm)
        /*20f0*/ 	.word	0x00000030


	//----- nvinfo : EIATTR_FRAME_SIZE
	.align		4
.L_1405:
        /*20f4*/ 	.byte	0x04, 0x11
        /*20f6*/ 	.short	(.L_1407 - .L_1406)
	.align		4
.L_1406:
        /*20f8*/ 	.word	index@($__internal_431_$__cuda_sm20_rcp_rn_f32_slowpath)
        /*20fc*/ 	.word	0x00000000


	//----- nvinfo : EIATTR_FRAME_SIZE
	.align		4
.L_1407:
        /*2100*/ 	.byte	0x04, 0x11
        /*2102*/ 	.short	(.L_1409 - .L_1408)
	.align		4
.L_1408:
        /*2104*/ 	.word	index@($__internal_430_$__cuda_sm20_div_u64)
        /*2108*/ 	.word	0x00000000


	//----- nvinfo : EIATTR_FRAME_SIZE
	.align		4
.L_1409:
        /*210c*/ 	.byte	0x04, 0x11
        /*210e*/ 	.short	(.L_1411 - .L_1410)
	.align		4
.L_1410:
        /*2110*/ 	.word	index@(_ZN18transformer_engine6detail38cast_transpose_fused_kernel_notalignedILb1ELb1ELb0EfNS_16CTDBiasDActParamI6__halfS3_13__nv_fp8_e4m3fEELi2ELi4ENS_5EmptyEXadL_ZNS_5dgeluIffEET_T0_RKS6_EEEEvT3_mmm)
        /*2114*/ 	.word	0x00000000


	//----- nvinfo : EIATTR_REGCOUNT
	.align		4
.L_1411:
        /*2118*/ 	.byte	0x04, 0x2f
        /*211a*/ 	.short	(.L_1413 - .L_1412)
	.align		4
.L_1412:
        /*211c*/ 	.word	index@(_ZN18transformer_engine6detail38cast_transpose_fused_kernel_notalignedILb1ELb1ELb0EfNS_16CTDBiasDActParamI13__nv_bfloat16S3_ffEELi2ELi1ENS_5EmptyEXadL_ZNS_5dgeluIffEET_T0_RKS5_EEEEvT3_mmm)
        /*2120*/ 	.word	0x00000020


	//----- nvinfo : EIATTR_FRAME_SIZE
	.align		4
.L_1413:
        /*2124*/ 	.byte	0x04, 0x11
        /*2126*/ 	.short	(.L_1415 - .L_1414)
	.align		4
.L_1414:
        /*2128*/ 	.word	index@($__internal_429_$__cuda_sm20_rcp_rn_f32_slowpath)
        /*212c*/ 	.word	0x00000000


	//----- nvinfo : EIATTR_FRAME_SIZE
	.align		4
.L_1415:
        /*2130*/ 	.byte	0x04, 0x11
        /*2132*/ 	.short	(.L_1417 - .L_1416)
	.align		4
.L_1416:
        /*2134*/ 	.word	index@($__internal_428_$__cuda_sm20_div_u64)
        /*2138*/ 	.word	0x00000000


	//----- nvinfo : EIATTR_FRAME_SIZE
	.align		4
.L_1417:
        /*213c*/ 	.byte	0x04, 0x11
        /*213e*/ 	.short	(.L_1419 - .L_1418)
	.align		4
.L_1418:
        /*2140*/ 	.word	index@(_ZN18transformer_engine6detail38cast_transpose_fused_kernel_notalignedILb1ELb1ELb0EfNS_16CTDBiasDActParamI13__nv_bfloat16S3_ffEELi2ELi1ENS_5EmptyEXadL_ZNS_5dgeluIffEET_T0_RKS5_EEEEvT3_mmm)
        /*2144*/ 	.word	0x00000000


	//----- nvinfo : EIATTR_REGCOUNT
	.align		4
.L_1419:
        /*2148*/ 	.byte	0x04, 0x2f
        /*214a*/ 	.short	(.L_1421 - .L_1420)
	.align		4
.L_1420:
        /*214c*/ 	.word	index@(_ZN18transformer_engine6detail38cast_transpose_fused_kernel_notalignedILb1ELb1ELb0EfNS_16CTDBiasDActParamI13__nv_bfloat16S3_6__halffEELi2ELi2ENS_5EmptyEXadL_ZNS_5dgeluIffEET_T0_RKS6_EEEEvT3_mmm)
        /*2150*/ 	.word	0x00000030


	//----- nvinfo : EIATTR_FRAME_SIZE
	.align		4
.L_1421:
        /*2154*/ 	.byte	0x04, 0x11
        /*2156*/ 	.short	(.L_1423 - .L_1422)
	.align		4
.L_1422:
        /*2158*/ 	.word	index@($__internal_427_$__cuda_sm20_rcp_rn_f32_slowpath)
        /*215c*/ 	.word	0x00000000


	//----- nvinfo : EIATTR_FRAME_SIZE
	.align		4
.L_1423:
        /*2160*/ 	.byte	0x04, 0x11
        /*2162*/ 	.short	(.L_1425 - .L_1424)
	.align		4
.L_1424:
        /*2164*/ 	.word	index@($__internal_426_$__cuda_sm20_div_u64)
        /*2168*/ 	.word	0x00000000


	//----- nvinfo : EIATTR_FRAME_SIZE
	.align		4
.L_1425:
        /*216c*/ 	.byte	0x04, 0x11
        /*216e*/ 	.short	(.L_1427 - .L_1426)
	.align		4
.L_1426:
        /*2170*/ 	.word	index@(_ZN18transformer_engine6detail38cast_transpose_fused_kernel_notalignedILb1ELb1ELb0EfNS_16CTDBiasDActParamI13__nv_bfloat16S3_6__halffEELi2ELi2ENS_5EmptyEXadL_ZNS_5dgeluIffEET_T0_RKS6_EEEEvT3_mmm)
        /*2174*/ 	.word	0x00000000


	//----- nvinfo : EIATTR_REGCOUNT
	.align		4
.L_1427:
        /*2178*/ 	.byte	0x04, 0x2f
        /*217a*/ 	.short	(.L_1429 - .L_1428)
	.align		4
.L_1428:
        /*217c*/ 	.word	index@(_ZN18transformer_engine6detail38cast_transpose_fused_kernel_notalignedILb1ELb1ELb0EfNS_16CTDBiasDActParamI13__nv_bfloat16S3_S3_fEELi2ELi2ENS_5EmptyEXadL_ZNS_5dgeluIffEET_T0_RKS5_EEEEvT3_mmm)
        /*2180*/ 	.word	0x00000030


	//----- nvinfo : EIATTR_FRAME_SIZE
	.align		4
.L_1429:
        /*2184*/ 	.byte	0x04, 0x11
        /*2186*/ 	.short	(.L_1431 - .L_1430)
	.align		4
.L_1430:
        /*2188*/ 	.word	index@($__internal_425_$__cuda_sm20_rcp_rn_f32_slowpath)
        /*218c*/ 	.word	0x00000000


	//----- nvinfo : EIATTR_FRAME_SIZE
	.align		4
.L_1431:
        /*2190*/ 	.byte	0x04, 0x11
        /*2192*/ 	.short	(.L_1433 - .L_1432)
	.align		4
.L_1432:
        /*2194*/ 	.word	index@($__internal_424_$__cuda_sm20_div_u64)
        /*2198*/ 	.word	0x00000000


	//----- nvinfo : EIATTR_FRAME_SIZE
	.align		4
.L_1433:
        /*219c*/ 	.byte	0x04, 0x11
        /*219e*/ 	.short	(.L_1435 - .L_1434)
	.align		4
.L_1434:
        /*21a0*/ 	.word	index@(_ZN18transformer_engine6detail38cast_transpose_fused_kernel_notalignedILb1ELb1ELb0EfNS_16CTDBiasDActParamI13__nv_bfloat16S3_S3_fEELi2ELi2ENS_5EmptyEXadL_ZNS_5dgeluIffEET_T0_RKS5_EEEEvT3_mmm)
        /*21a4*/ 	.word	0x00000000


	//----- nvinfo : EIATTR_REGCOUNT
	.align		4
.L_1435:
        /*21a8*/ 	.byte	0x04, 0x2f
        /*21aa*/ 	.short	(.L_1437 - .L_1436)
	.align		4
.L_1436:
        /*21ac*/ 	.word	index@(_ZN18transformer_engine6detail38cast_transpose_fused_kernel_notalignedILb1ELb1ELb0EfNS_16CTDBiasDActParamI13__nv_bfloat16S3_13__nv_fp8_e5m2fEELi2ELi4ENS_5EmptyEXadL_ZNS_5dgeluIffEET_T0_RKS6_EEEEvT3_mmm)
        /*21b0*/ 	.word	0x00000030


	//----- nvinfo : EIATTR_FRAME_SIZE
	.align		4
.L_1437:
        /*21b4*/ 	.byte	0x04, 0x11
        /*21b6*/ 	.short	(.L_1439 - .L_1438)
	.align		4
.L_1438:
        /*21b8*/ 	.word	index@($__internal_423_$__cuda_sm20_rcp_rn_f32_slowpath)
        /*21bc*/ 	.word	0x00000000


	//----- nvinfo : EIATTR_FRAME_SIZE
	.align		4
.L_1439:
        /*21c0*/ 	.byte	0x04, 0x11
        /*21c2*/ 	.short	(.L_1441 - .L_1440)
	.align		4
.L_1440:
        /*21c4*/ 	.word	index@($__internal_422_$__cuda_sm20_div_u64)
        /*21c8*/ 	.word	0x00000000


	//----- nvinfo : EIATTR_FRAME_SIZE
	.align		4
.L_1441:
        /*21cc*/ 	.byte	0x04, 0x11
        /*21ce*/ 	.short	(.L_1443 - .L_1442)
	.align		4
.L_1442:
        /*21d0*/ 	.word	index@(_ZN18transformer_engine6detail38cast_transpose_fused_kernel_notalignedILb1ELb1ELb0EfNS_16CTDBiasDActParamI13__nv_bfloat16S3_13__nv_fp8_e5m2fEELi2ELi4ENS_5EmptyEXadL_ZNS_5dgeluIffEET_T0_RKS6_EEEEvT3_mmm)
        /*21d4*/ 	.word	0x00000000


	//----- nvinfo : EIATTR_REGCOUNT
	.align		4
.L_1443:
        /*21d8*/ 	.byte	0x04, 0x2f
        /*21da*/ 	.short	(.L_1445 - .L_1444)
	.align		4
.L_1444:
        /*21dc*/ 	.word	index@(_ZN18transformer_engine6detail38cast_transpose_fused_kernel_notalignedILb1ELb1ELb0EfNS_16CTDBiasDActParamI13__nv_bfloat16S3_13__nv_fp8_e4m3fEELi2ELi4ENS_5EmptyEXadL_ZNS_5dgeluIffEET_T0_RKS6_EEEEvT3_mmm)
        /*21e0*/ 	.word	0x00000030


	//----- nvinfo : EIATTR_FRAME_SIZE
	.align		4
.L_1445:
        /*21e4*/ 	.byte	0x04, 0x11
        /*21e6*/ 	.short	(.L_1447 - .L_1446)
	.align		4
.L_1446:
        /*21e8*/ 	.word	index@($__internal_421_$__cuda_sm20_rcp_rn_f32_slowpath)
        /*21ec*/ 	.word	0x00000000


	//----- nvinfo : EIATTR_FRAME_SIZE
	.align		4
.L_1447:
        /*21f0*/ 	.byte	0x04, 0x11
        /*21f2*/ 	.short	(.L_1449 - .L_1448)
	.align		4
.L_1448:
        /*21f4*/ 	.word	index@($__internal_420_$__cuda_sm20_div_u64)
        /*21f8*/ 	.word	0x00000000


	//----- nvinfo : EIATTR_FRAME_SIZE
	.align		4
.L_1449:
        /*21fc*/ 	.byte	0x04, 0x11
        /*21fe*/ 	.short	(.L_1451 - .L_1450)
	.align		4
.L_1450:
        /*2200*/ 	.word	index@(_ZN18transformer_engine6detail38cast_transpose_fused_kernel_notalignedILb1ELb1ELb0EfNS_16CTDBiasDActParamI13__nv_bfloat16S3_13__nv_fp8_e4m3fEELi2ELi4ENS_5EmptyEXadL_ZNS_5dgeluIffEET_T0_RKS6_EEEEvT3_mmm)
        /*2204*/ 	.word	0x00000000


	//----- nvinfo : EIATTR_REGCOUNT
	.align		4
.L_1451:
        /*2208*/ 	.byte	0x04, 0x2f
        /*220a*/ 	.short	(.L_1453 - .L_1452)
	.align		4
.L_1452:
        /*220c*/ 	.word	index@(_ZN18transformer_engine6detail38cast_transpose_fused_kernel_notalignedILb1ELb1ELb0EfNS_16CTDBiasDActParamIffffEELi1ELi1ENS_5EmptyEXadL_ZNS_5dsiluIffEET_T0_RKS4_EEEEvT3_mmm)
        /*2210*/ 	.word	0x00000024


	//----- nvinfo : EIATTR_FRAME_SIZE
	.align		4
.L_1453:
        /*2214*/ 	.byte	0x04, 0x11
        /*2216*/ 	.short	(.L_1455 - .L_1454)
	.align		4
.L_1454:
        /*2218*/ 	.word	index@($__internal_419_$__cuda_sm20_rcp_rn_f32_slowpath)
        /*221c*/ 	.word	0x00000000


	//----- nvinfo : EIATTR_FRAME_SIZE
	.align		4
.L_1455:
        /*2220*/ 	.byte	0x04, 0x11
        /*2222*/ 	.short	(.L_1457 - .L_1456)
	.align		4
.L_1456:
        /*2224*/ 	.word	index@($__internal_418_$__cuda_sm20_div_u64)
        /*2228*/ 	.word	0x00000000


	//----- nvinfo : EIATTR_FRAME_SIZE
	.align		4
.L_1457:
        /*222c*/ 	.byte	0x04, 0x11
        /*222e*/ 	.short	(.L_1459 - .L_1458)
	.align		4
.L_1458:
        /*2230*/ 	.word	index@(_ZN18transformer_engine6detail38cast_transpose_fused_kernel_notalignedILb1ELb1ELb0EfNS_16CTDBiasDActParamIffffEELi1ELi1ENS_5EmptyEXadL_ZNS_5dsiluIffEET_T0_RKS4_EEEEvT3_mmm)
        /*2234*/ 	.word	0x00000000


	//----- nvinfo : EIATTR_REGCOUNT
	.align		4
.L_1459:
        /*2238*/ 	.byte	0x04, 0x2f
        /*223a*/ 	.short	(.L_1461 - .L_1460)
	.align		4
.L_1460:
        /*223c*/ 	.word	index@(_ZN18transformer_engine6detail38cast_transpose_fused_kernel_notalignedILb1ELb1ELb0EfNS_16CTDBiasDActParamIff6__halffEELi1ELi2ENS_5EmptyEXadL_ZNS_5dsiluIffEET_T0_RKS5_EEEEvT3_mmm)
        /*2240*/ 	.word	0x00000028


	//----- nvinfo : EIATTR_FRAME_SIZE
	.align		4
.L_1461:
        /*2244*/ 	.byte	0x04, 0x11
        /*2246*/ 	.short	(.L_1463 - .L_1462)
	.align		4
.L_1462:
        /*2248*/ 	.word	index@($__internal_417_$__cuda_sm20_rcp_rn_f32_slowpath)
        /*224c*/ 	.word	0x00000000


	//----- nvinfo : EIATTR_FRAME_SIZE
	.align		4
.L_1463:
        /*2250*/ 	.byte	0x04, 0x11
        /*2252*/ 	.short	(.L_1465 - .L_1464)
	.align		4
.L_1464:
        /*2254*/ 	.word	index@($__internal_416_$__cuda_sm20_div_u64)
        /*2258*/ 	.word	0x00000000


	//----- nvinfo : EIATTR_FRAME_SIZE
	.align		4
.L_1465:
        /*225c*/ 	.byte	0x04, 0x11
        /*225e*/ 	.short	(.L_1467 - .L_1466)
	.align		4
.L_1466:
        /*2260*/ 	.word	index@(_ZN18transformer_engine6detail38cast_transpose_fused_kernel_notalignedILb1ELb1ELb0EfNS_16CTDBiasDActParamIff6__halffEELi1ELi2ENS_5EmptyEXadL_ZNS_5dsiluIffEET_T0_RKS5_EEEEvT3_mmm)
        /*2264*/ 	.word	0x00000000


	//----- nvinfo : EIATTR_REGCOUNT
	.align		4
.L_1467:
        /*2268*/ 	.byte	0x04, 0x2f
        /*226a*/ 	.short	(.L_1469 - .L_1468)
	.align		4
.L_1468:
        /*226c*/ 	.word	index@(_ZN18transformer_engine6detail38cast_transpose_fused_kernel_notalignedILb1ELb1ELb0EfNS_16CTDBiasDActParamIff13__nv_bfloat16fEELi1ELi2ENS_5EmptyEXadL_ZNS_5dsiluIffEET_T0_RKS5_EEEEvT3_mmm)
        /*2270*/ 	.word	0x00000028


	//----- nvinfo : EIATTR_FRAME_SIZE
	.align		4
.L_1469:
        /*2274*/ 	.byte	0x04, 0x11
        /*2276*/ 	.short	(.L_1471 - .L_1470)
	.align		4
.L_1470:
        /*2278*/ 	.word	index@($__internal_415_$__cuda_sm20_rcp_rn_f32_slowpath)
        /*227c*/ 	.word	0x00000000


	//----- nvinfo : EIATTR_FRAME_SIZE
	.align		4
.L_1471:
        /*2280*/ 	.byte	0x04, 0x11
        /*2282*/ 	.short	(.L_1473 - .L_1472)
	.align		4
.L_1472:
        /*2284*/ 	.word	index@($__internal_414_$__cuda_sm20_div_u64)
        /*2288*/ 	.word	0x00000000


	//----- nvinfo : EIATTR_FRAME_SIZE
	.align		4
.L_1473:
        /*228c*/ 	.byte	0x04, 0x11
        /*228e*/ 	.short	(.L_1475 - .L_1474)
	.align		4
.L_1474:
        /*2290*/ 	.word	index@(_ZN18transformer_engine6detail38cast_transpose_fused_kernel_notalignedILb1ELb1ELb0EfNS_16CTDBiasDActParamIff13__nv_bfloat16fEELi1ELi2ENS_5EmptyEXadL_ZNS_5dsiluIffEET_T0_RKS5_EEEEvT3_mmm)
        /*2294*/ 	.word	0x00000000


	//----- nvinfo : EIATTR_REGCOUNT
	.align		4
.L_1475:
        /*2298*/ 	.byte	0x04, 0x2f
        /*229a*/ 	.short	(.L_1477 - .L_1476)
	.align		4
.L_1476:
        /*229c*/ 	.word	index@(_ZN18transformer_engine6detail38cast_transpose_fused_kernel_notalignedILb1ELb1ELb0EfNS_16CTDBiasDActParamIff13__nv_fp8_e5m2fEELi1ELi4ENS_5EmptyEXadL_ZNS_5dsiluIffEET_T0_RKS5_EEEEvT3_mmm)
        /*22a0*/ 	.word	0x00000028


	//----- nvinfo : EIATTR_FRAME_SIZE
	.align		4
.L_1477:
        /*22a4*/ 	.byte	0x04, 0x11
        /*22a6*/ 	.short	(.L_1479 - .L_1478)
	.align		4
.L_1478:
        /*22a8*/ 	.word	index@($__internal_413_$__cuda_sm20_rcp_rn_f32_slowpath)
        /*22ac*/ 	.word	0x00000000


	//----- nvinfo : EIATTR_FRAME_SIZE
	.align		4
.L_1479:
        /*22b0*/ 	.byte	0x04, 0x11
        /*22b2*/ 	.short	(.L_1481 - .L_1480)
	.align		4
.L_1480:
        /*22b4*/ 	.word	index@($__internal_412_$__cuda_sm20_div_u64)
        /*22b8*/ 	.word	0x00000000


	//----- nvinfo : EIATTR_FRAME_SIZE
	.align		4
.L_1481:
        /*22bc*/ 	.byte	0x04, 0x11
        /*22be*/ 	.short	(.L_1483 - .L_1482)
	.align		4
.L_1482:
        /*22c0*/ 	.word	index@(_ZN18transformer_engine6detail38cast_transpose_fused_kernel_notalignedILb1ELb1ELb0EfNS_16CTDBiasDActParamIff13__nv_fp8_e5m2fEELi1ELi4ENS_5EmptyEXadL_ZNS_5dsiluIffEET_T0_RKS5_EEEEvT3_mmm)
        /*22c4*/ 	.word	0x00000000


	//----- nvinfo : EIATTR_REGCOUNT
	.align		4
.L_1483:
        /*22c8*/ 	.byte	0x04, 0x2f
        /*22ca*/ 	.short	(.L_1485 - .L_1484)
	.align		4
.L_1484:
        /*22cc*/ 	.word	index@(_ZN18transformer_engine6detail38cast_transpose_fused_kernel_notalignedILb1ELb1ELb0EfNS_16CTDBiasDActParamIff13__nv_fp8_e4m3fEELi1ELi4ENS_5EmptyEXadL_ZNS_5dsiluIffEET_T0_RKS5_EEEEvT3_mmm)
        /*22d0*/ 	.word	0x00000028


	//----- nvinfo : EIATTR_FRAME_SIZE
	.align		4
.L_1485:
        /*22d4*/ 	.byte	0x04, 0x11
        /*22d6*/ 	.short	(.L_1487 - .L_1486)
	.align		4
.L_1486:
        /*22d8*/ 	.word	index@($__internal_411_$__cuda_sm20_rcp_rn_f32_slowpath)
        /*22dc*/ 	.word	0x00000000


	//----- nvinfo : EIATTR_FRAME_SIZE
	.align		4
.L_1487:
        /*22e0*/ 	.byte	0x04, 0x11
        /*22e2*/ 	.short	(.L_1489 - .L_1488)
	.align		4
.L_1488:
        /*22e4*/ 	.word	index@($__internal_410_$__cuda_sm20_div_u64)
        /*22e8*/ 	.word	0x00000000


	//----- nvinfo : EIATTR_FRAME_SIZE
	.align		4
.L_1489:
        /*22ec*/ 	.byte	0x04, 0x11
        /*22ee*/ 	.short	(.L_1491 - .L_1490)
	.align		4
.L_1490:
        /*22f0*/ 	.word	index@(_ZN18transformer_engine6detail38cast_transpose_fused_kernel_notalignedILb1ELb1ELb0EfNS_16CTDBiasDActParamIff13__nv_fp8_e4m3fEELi1ELi4ENS_5EmptyEXadL_ZNS_5dsiluIffEET_T0_RKS5_EEEEvT3_mmm)
        /*22f4*/ 	.word	0x00000000


	//----- nvinfo : EIATTR_REGCOUNT
	.align		4
.L_1491:
        /*22f8*/ 	.byte	0x04, 0x2f
        /*22fa*/ 	.short	(.L_1493 - .L_1492)
	.align		4
.L_1492:
        /*22fc*/ 	.word	index@(_ZN18transformer_engine6detail38cast_transpose_fused_kernel_notalignedILb1ELb1ELb0EfNS_16CTDBiasDActParamI6__halfS3_ffEELi2ELi1ENS_5EmptyEXadL_ZNS_5dsiluIffEET_T0_RKS5_EEEEvT3_mmm)
        /*2300*/ 	.word	0x00000028


	//----- nvinfo : EIATTR_FRAME_SIZE
	.align		4
.L_1493:
        /*2304*/ 	.byte	0x04, 0x11
        /*2306*/ 	.short	(.L_1495 - .L_1494)
	.align		4
.L_1494:
        /*2308*/ 	.word	index@($__internal_409_$__cuda_sm20_rcp_rn_f32_slowpath)
        /*230c*/ 	.word	0x00000000


	//----- nvinfo : EIATTR_FRAME_SIZE
	.align		4
.L_1495:
        /*2310*/ 	.byte	0x04, 0x11
        /*2312*/ 	.short	(.L_1497 - .L_1496)
	.align		4
.L_1496:
        /*2314*/ 	.word	index@($__internal_408_$__cuda_sm20_div_u64)
        /*2318*/ 	.word	0x00000000


	//----- nvinfo : EIATTR_FRAME_SIZE
	.align		4
.L_1497:
        /*231c*/ 	.byte	0x04, 0x11
        /*231e*/ 	.short	(.L_1499 - .L_1498)
	.align		4
.L_1498:
        /*2320*/ 	.word	index@(_ZN18transformer_engine6detail38cast_transpose_fused_kernel_notalignedILb1ELb1ELb0EfNS_16CTDBiasDActParamI6__halfS3_ffEELi2ELi1ENS_5EmptyEXadL_ZNS_5dsiluIffEET_T0_RKS5_EEEEvT3_mmm)
        /*2324*/ 	.word	0x00000000


	//----- nvinfo : EIATTR_REGCOUNT
	.align		4
.L_1499:
        /*2328*/ 	.byte	0x04, 0x2f
        /*232a*/ 	.short	(.L_1501 - .L_1500)
	.align		4
.L_1500:
        /*232c*/ 	.word	index@(_ZN18transformer_engine6detail38cast_transpose_fused_kernel_notalignedILb1ELb1ELb0EfNS_16CTDBiasDActParamI6__halfS3_S3_fEELi2ELi2ENS_5EmptyEXadL_ZNS_5dsiluIffEET_T0_RKS5_EEEEvT3_mmm)
        /*2330*/ 	.word	0x00000036


	//----- nvinfo : EIATTR_FRAME_SIZE
	.align		4
.L_1501:
        /*2334*/ 	.byte	0x04, 0x11
        /*2336*/ 	.short	(.L_1503 - .L_1502)
	.align		4
.L_1502:
        /*2338*/ 	.word	index@($__internal_407_$__cuda_sm20_rcp_rn_f32_slowpath)
        /*233c*/ 	.word	0x00000000


	//----- nvinfo : EIATTR_FRAME_SIZE
	.align		4
.L_1503:
        /*2340*/ 	.byte	0x04, 0x11
        /*2342*/ 	.short	(.L_1505 - .L_1504)
	.align		4
.L_1504:
        /*2344*/ 	.word	index@($__internal_406_$__cuda_sm20_div_u64)
        /*2348*/ 	.word	0x00000000


	//----- nvinfo : EIATTR_FRAME_SIZE
	.align		4
.L_1505:
        /*234c*/ 	.byte	0x04, 0x11
        /*234e*/ 	.short	(.L_1507 - .L_1506)
	.align		4
.L_1506:
        /*2350*/ 	.word	index@(_ZN18transformer_engine6detail38cast_transpose_fused_kernel_notalignedILb1ELb1ELb0EfNS_16CTDBiasDActParamI6__halfS3_S3_fEELi2ELi2ENS_5EmptyEXadL_ZNS_5dsiluIffEET_T0_RKS5_EEEEvT3_mmm)
        /*2354*/ 	.word	0x00000000


	//----- nvinfo : EIATTR_REGCOUNT
	.align		4
.L_1507:
        /*2358*/ 	.byte	0x04, 0x2f
        /*235a*/ 	.short	(.L_1509 - .L_1508)
	.align		4
.L_1508:
        /*235c*/ 	.word	index@(_ZN18transformer_engine6detail38cast_transpose_fused_kernel_notalignedILb1ELb1ELb0EfNS_16CTDBiasDActParamI6__halfS3_13__nv_bfloat16fEELi2ELi2ENS_5EmptyEXadL_ZNS_5dsiluIffEET_T0_RKS6_EEEEvT3_mmm)
        /*2360*/ 	.word	0x00000036


	//----- nvinfo : EIATTR_FRAME_SIZE
	.align		4
.L_1509:
        /*2364*/ 	.byte	0x04, 0x11
        /*2366*/ 	.short	(.L_1511 - .L_1510)
	.align		4
.L_1510:
        /*2368*/ 	.word	index@($__internal_405_$__cuda_sm20_rcp_rn_f32_slowpath)
        /*236c*/ 	.word	0x00000000


	//----- nvinfo : EIATTR_FRAME_SIZE
	.align		4
.L_1511:
        /*2370*/ 	.byte	0x04, 0x11
        /*2372*/ 	.short	(.L_1513 - .L_1512)
	.align		4
.L_1512:
        /*2374*/ 	.word	index@($__internal_404_$__cuda_sm20_div_u64)
        /*2378*/ 	.word	0x00000000


	//----- nvinfo : EIATTR_FRAME_SIZE
	.align		4
.L_1513:
        /*237c*/ 	.byte	0x04, 0x11
        /*237e*/ 	.short	(.L_1515 - .L_1514)
	.align		4
.L_1514:
        /*2380*/ 	.word	index@(_ZN18transformer_engine6detail38cast_transpose_fused_kernel_notalignedILb1ELb1ELb0EfNS_16CTDBiasDActParamI6__halfS3_13__nv_bfloat16fEELi2ELi2ENS_5EmptyEXadL_ZNS_5dsiluIffEET_T0_RKS6_EEEEvT3_mmm)
        /*2384*/ 	.word	0x00000000


	//----- nvinfo : EIATTR_REGCOUNT
	.align		4
.L_1515:
        /*2388*/ 	.byte	0x04, 0x2f
        /*238a*/ 	.short	(.L_1517 - .L_1516)
	.align		4
.L_1516:
        /*238c*/ 	.word	index@(_ZN18transformer_engine6detail38cast_transpose_fused_kernel_notalignedILb1ELb1ELb0EfNS_16CTDBiasDActParamI6__halfS3_13__nv_fp8_e5m2fEELi2ELi4ENS_5EmptyEXadL_ZNS_5dsiluIffEET_T0_RKS6_EEEEvT3_mmm)
        /*2390*/ 	.word	0x0000003c


	//----- nvinfo : EIATTR_FRAME_SIZE
	.align		4
.L_1517:
        /*2394*/ 	.byte	0x04, 0x11
        /*2396*/ 	.short	(.L_1519 - .L_1518)
	.align		4
.L_1518:
        /*2398*/ 	.word	index@($__internal_403_$__cuda_sm20_rcp_rn_f32_slowpath)
        /*239c*/ 	.word	0x00000000


	//----- nvinfo : EIATTR_FRAME_SIZE
	.align		4
.L_1519:
        /*23a0*/ 	.byte	0x04, 0x11
        /*23a2*/ 	.short	(.L_1521 - .L_1520)
	.align		4
.L_1520:
        /*23a4*/ 	.word	index@($__internal_402_$__cuda_sm20_div_u64)
        /*23a8*/ 	.word	0x00000000


	//----- nvinfo : EIATTR_FRAME_SIZE
	.align		4
.L_1521:
        /*23ac*/ 	.byte	0x04, 0x11
        /*23ae*/ 	.short	(.L_1523 - .L_1522)
	.align		4
.L_1522:
        /*23b0*/ 	.word	index@(_ZN18transformer_engine6detail38cast_transpose_fused_kernel_notalignedILb1ELb1ELb0EfNS_16CTDBiasDActParamI6__halfS3_13__nv_fp8_e5m2fEELi2ELi4ENS_5EmptyEXadL_ZNS_5dsiluIffEET_T0_RKS6_EEEEvT3_mmm)
        /*23b4*/ 	.word	0x00000000


	//----- nvinfo : EIATTR_REGCOUNT
	.align		4
.L_1523:
        /*23b8*/ 	.byte	0x04, 0x2f
        /*23ba*/ 	.short	(.L_1525 - .L_1524)
	.align		4
.L_1524:
        /*23bc*/ 	.word	index@(_ZN18transformer_engine6detail38cast_transpose_fused_kernel_notalignedILb1ELb1ELb0EfNS_16CTDBiasDActParamI6__halfS3_13__nv_fp8_e4m3fEELi2ELi4ENS_5EmptyEXadL_ZNS_5dsiluIffEET_T0_RKS6_EEEEvT3_mmm)
        /*23c0*/ 	.word	0x0000003c


	//----- nvinfo : EIATTR_FRAME_SIZE
	.align		4
.L_1525:
        /*23c4*/ 	.byte	0x04, 0x11
        /*23c6*/ 	.short	(.L_1527 - .L_1526)
	.align		4
.L_1526:
        /*23c8*/ 	.word	index@($__internal_401_$__cuda_sm20_rcp_rn_f32_slowpath)
        /*23cc*/ 	.word	0x00000000


	//----- nvinfo : EIATTR_FRAME_SIZE
	.align		4
.L_1527:
        /*23d0*/ 	.byte	0x04, 0x11
        /*23d2*/ 	.short	(.L_1529 - .L_1528)
	.align		4
.L_1528:
        /*23d4*/ 	.word	index@($__internal_400_$__cuda_sm20_div_u64)
        /*23d8*/ 	.word	0x00000000


	//----- nvinfo : EIATTR_FRAME_SIZE
	.align		4
.L_1529:
        /*23dc*/ 	.byte	0x04, 0x11
        /*23de*/ 	.short	(.L_1531 - .L_1530)
	.align		4
.L_1530:
        /*23e0*/ 	.word	index@(_ZN18transformer_engine6detail38cast_transpose_fused_kernel_notalignedILb1ELb1ELb0EfNS_16CTDBiasDActParamI6__halfS3_13__nv_fp8_e4m3fEELi2ELi4ENS_5EmptyEXadL_ZNS_5dsiluIffEET_T0_RKS6_EEEEvT3_mmm)
        /*23e4*/ 	.word	0x00000000


	//----- nvinfo : EIATTR_REGCOUNT
	.align		4
.L_1531:
        /*23e8*/ 	.byte	0x04, 0x2f
        /*23ea*/ 	.short	(.L_1533 - .L_1532)
	.align		4
.L_1532:
        /*23ec*/ 	.word	index@(_ZN18transformer_engine6detail38cast_transpose_fused_kernel_notalignedILb1ELb1ELb0EfNS_16CTDBiasDActParamI13__nv_bfloat16S3_ffEELi2ELi1ENS_5EmptyEXadL_ZNS_5dsiluIffEET_T0_RKS5_EEEEvT3_mmm)
        /*23f0*/ 	.word	0x00000028


	//----- nvinfo : EIATTR_FRAME_SIZE
	.align		4
.L_1533:
        /*23f4*/ 	.byte	0x04, 0x11
        /*23f6*/ 	.short	(.L_1535 - .L_1534)
	.align		4
.L_1534:
        /*23f8*/ 	.word	index@($__internal_399_$__cuda_sm20_rcp_rn_f32_slowpath)
        /*23fc*/ 	.word	0x00000000


	//----- nvinfo : EIATTR_FRAME_SIZE
	.align		4
.L_1535:
        /*2400*/ 	.byte	0x04, 0x11
        /*2402*/ 	.short	(.L_1537 - .L_1536)
	.align		4
.L_1536:
        /*2404*/ 	.word	index@($__internal_398_$__cuda_sm20_div_u64)
        /*2408*/ 	.word	0x00000000


	//----- nvinfo : EIATTR_FRAME_SIZE
	.align		4
.L_1537:
        /*240c*/ 	.byte	0x04, 0x11
        /*240e*/ 	.short	(.L_1539 - .L_1538)
	.align		4
.L_1538:
        /*2410*/ 	.word	index@(_ZN18transformer_engine6detail38cast_transpose_fused_kernel_notalignedILb1ELb1ELb0EfNS_16CTDBiasDActParamI13__nv_bfloat16S3_ffEELi2ELi1ENS_5EmptyEXadL_ZNS_5dsiluIffEET_T0_RKS5_EEEEvT3_mmm)
        /*2414*/ 	.word	0x00000000


	//----- nvinfo : EIATTR_REGCOUNT
	.align		4
.L_1539:
        /*2418*/ 	.byte	0x04, 0x2f
        /*241a*/ 	.short	(.L_1541 - .L_1540)
	.align		4
.L_1540:
        /*241c*/ 	.word	index@(_ZN18transformer_engine6detail38cast_transpose_fused_kernel_notalignedILb1ELb1ELb0EfNS_16CTDBiasDActParamI13__nv_bfloat16S3_6__halffEELi2ELi2ENS_5EmptyEXadL_ZNS_5dsiluIffEET_T0_RKS6_EEEEvT3_mmm)
        /*2420*/ 	.word	0x00000037


	//----- nvinfo : EIATTR_FRAME_SIZE
	.align		4
.L_1541:
        /*2424*/ 	.byte	0x04, 0x11
        /*2426*/ 	.short	(.L_1543 - .L_1542)
	.align		4
.L_1542:
        /*2428*/ 	.word	index@($__internal_397_$__cuda_sm20_rcp_rn_f32_slowpath)
        /*242c*/ 	.word	0x00000000


	//----- nvinfo : EIATTR_FRAME_SIZE
	.align		4
.L_1543:
        /*2430*/ 	.byte	0x04, 0x11
        /*2432*/ 	.short	(.L_1545 - .L_1544)
	.align		4
.L_1544:
        /*2434*/ 	.word	index@($__internal_396_$__cuda_sm20_div_u64)
        /*2438*/ 	.word	0x00000000


	//----- nvinfo : EIATTR_FRAME_SIZE
	.align		4
.L_1545:
        /*243c*/ 	.byte	0x04, 0x11
        /*243e*/ 	.short	(.L_1547 - .L_1546)
	.align		4
.L_1546:
        /*2440*/ 	.word	index@(_ZN18transformer_engine6detail38cast_transpose_fused_kernel_notalignedILb1ELb1ELb0EfNS_16CTDBiasDActParamI13__nv_bfloat16S3_6__halffEELi2ELi2ENS_5EmptyEXadL_ZNS_5dsiluIffEET_T0_RKS6_EEEEvT3_mmm)
        /*2444*/ 	.word	0x00000000


	//----- nvinfo : EIATTR_REGCOUNT
	.align		4
.L_1547:
        /*2448*/ 	.byte	0x04, 0x2f
        /*244a*/ 	.short	(.L_1549 - .L_1548)
	.align		4
.L_1548:
        /*244c*/ 	.word	index@(_ZN18transformer_engine6detail38cast_transpose_fused_kernel_notalignedILb1ELb1ELb0EfNS_16CTDBiasDActParamI13__nv_bfloat16S3_S3_fEELi2ELi2ENS_5EmptyEXadL_ZNS_5dsiluIffEET_T0_RKS5_EEEEvT3_mmm)
        /*2450*/ 	.word	0x00000037


	//----- nvinfo : EIATTR_FRAME_SIZE
	.align		4
.L_1549:
        /*2454*/ 	.byte	0x04, 0x11
        /*2456*/ 	.short	(.L_1551 - .L_1550)
	.align		4
.L_1550:
        /*2458*/ 	.word	index@($__internal_395_$__cuda_sm20_rcp_rn_f32_slowpath)
        /*245c*/ 	.word	0x00000000


	//----- nvinfo : EIATTR_FRAME_SIZE
	.align		4
.L_1551:
        /*2460*/ 	.byte	0x04, 0x11
        /*2462*/ 	.short	(.L_1553 - .L_1552)
	.align		4
.L_1552:
        /*2464*/ 	.word	index@($__internal_394_$__cuda_sm20_div_u64)
        /*2468*/ 	.word	0x00000000


	//----- nvinfo : EIATTR_FRAME_SIZE
	.align		4
.L_1553:
        /*246c*/ 	.byte	0x04, 0x11
        /*246e*/ 	.short	(.L_1555 - .L_1554)
	.align		4
.L_1554:
        /*2470*/ 	.word	index@(_ZN18transformer_engine6detail38cast_transpose_fused_kernel_notalignedILb1ELb1ELb0EfNS_16CTDBiasDActParamI13__nv_bfloat16S3_S3_fEELi2ELi2ENS_5EmptyEXadL_ZNS_5dsiluIffEET_T0_RKS5_EEEEvT3_mmm)
        /*2474*/ 	.word	0x00000000


	//----- nvinfo : EIATTR_REGCOUNT
	.align		4
.L_1555:
        /*2478*/ 	.byte	0x04, 0x2f
        /*247a*/ 	.short	(.L_1557 - .L_1556)
	.align		4
.L_1556:
        /*247c*/ 	.word	index@(_ZN18transformer_engine6detail38cast_transpose_fused_kernel_notalignedILb1ELb1ELb0EfNS_16CTDBiasDActParamI13__nv_bfloat16S3_13__nv_fp8_e5m2fEELi2ELi4ENS_5EmptyEXadL_ZNS_5dsiluIffEET_T0_RKS6_EEEEvT3_mmm)
        /*2480*/ 	.word	0x00000048


	//----- nvinfo : EIATTR_FRAME_SIZE
	.align		4
.L_1557:
        /*2484*/ 	.byte	0x04, 0x11
        /*2486*/ 	.short	(.L_1559 - .L_1558)
	.align		4
.L_1558:
        /*2488*/ 	.word	index@($__internal_393_$__cuda_sm20_rcp_rn_f32_slowpath)
        /*248c*/ 	.word	0x00000000


	//----- nvinfo : EIATTR_FRAME_SIZE
	.align		4
.L_1559:
        /*2490*/ 	.byte	0x04, 0x11
        /*2492*/ 	.short	(.L_1561 - .L_1560)
	.align		4
.L_1560:
        /*2494*/ 	.word	index@($__internal_392_$__cuda_sm20_div_u64)
        /*2498*/ 	.word	0x00000000


	//----- nvinfo : EIATTR_FRAME_SIZE
	.align		4
.L_1561:
        /*249c*/ 	.byte	0x04, 0x11
        /*249e*/ 	.short	(.L_1563 - .L_1562)
	.align		4
.L_1562:
        /*24a0*/ 	.word	index@(_ZN18transformer_engine6detail38cast_transpose_fused_kernel_notalignedILb1ELb1ELb0EfNS_16CTDBiasDActParamI13__nv_bfloat16S3_13__nv_fp8_e5m2fEELi2ELi4ENS_5EmptyEXadL_ZNS_5dsiluIffEET_T0_RKS6_EEEEvT3_mmm)
        /*24a4*/ 	.word	0x00000000


	//----- nvinfo : EIATTR_REGCOUNT
	.align		4
.L_1563:
        /*24a8*/ 	.byte	0x04, 0x2f
        /*24aa*/ 	.short	(.L_1565 - .L_1564)
	.align		4
.L_1564:
        /*24ac*/ 	.word	index@(_ZN18transformer_engine6detail38cast_transpose_fused_kernel_notalignedILb1ELb1ELb0EfNS_16CTDBiasDActParamI13__nv_bfloat16S3_13__nv_fp8_e4m3fEELi2ELi4ENS_5EmptyEXadL_ZNS_5dsiluIffEET_T0_RKS6_EEEEvT3_mmm)
        /*24b0*/ 	.word	0x00000048


	//----- nvinfo : EIATTR_FRAME_SIZE
	.align		4
.L_1565:
        /*24b4*/ 	.byte	0x04, 0x11
        /*24b6*/ 	.short	(.L_1567 - .L_1566)
	.align		4
.L_1566:
        /*24b8*/ 	.word	index@($__internal_391_$__cuda_sm20_rcp_rn_f32_slowpath)
        /*24bc*/ 	.word	0x00000000


	//----- nvinfo : EIATTR_FRAME_SIZE
	.align		4
.L_1567:
        /*24c0*/ 	.byte	0x04, 0x11
        /*24c2*/ 	.short	(.L_1569 - .L_1568)
	.align		4
.L_1568:
        /*24c4*/ 	.word	index@($__internal_390_$__cuda_sm20_div_u64)
        /*24c8*/ 	.word	0x00000000


	//----- nvinfo : EIATTR_FRAME_SIZE
	.align		4
.L_1569:
        /*24cc*/ 	.byte	0x04, 0x11
        /*24ce*/ 	.short	(.L_1571 - .L_1570)
	.align		4
.L_1570:
        /*24d0*/ 	.word	index@(_ZN18transformer_engine6detail38cast_transpose_fused_kernel_notalignedILb1ELb1ELb0EfNS_16CTDBiasDActParamI13__nv_bfloat16S3_13__nv_fp8_e4m3fEELi2ELi4ENS_5EmptyEXadL_ZNS_5dsiluIffEET_T0_RKS6_EEEEvT3_mmm)
        /*24d4*/ 	.word	0x00000000


	//----- nvinfo : EIATTR_REGCOUNT
	.align		4
.L_1571:
        /*24d8*/ 	.byte	0x04, 0x2f
        /*24da*/ 	.short	(.L_1573 - .L_1572)
	.align		4
.L_1572:
        /*24dc*/ 	.word	index@(_ZN18transformer_engine6detail38cast_transpose_fused_kernel_notalignedILb1ELb1ELb0EfNS_16CTDBiasDActParamIffffEELi1ELi1ENS_5EmptyEXadL_ZNS_5dreluIffEET_T0_RKS4_EEEEvT3_mmm)
        /*24e0*/ 	.word	0x00000020


	//----- nvinfo : EIATTR_FRAME_SIZE
	.align		4
.L_1573:
        /*24e4*/ 	.byte	0x04, 0x11
        /*24e6*/ 	.short	(.L_1575 - .L_1574)
	.align		4
.L_1574:
        /*24e8*/ 	.word	index@($__internal_389_$__cuda_sm20_rcp_rn_f32_slowpath)
        /*24ec*/ 	.word	0x00000000


	//----- nvinfo : EIATTR_FRAME_SIZE
	.align		4
.L_1575:
        /*24f0*/ 	.byte	0x04, 0x11
        /*24f2*/ 	.short	(.L_1577 - .L_1576)
	.align		4
.L_1576:
        /*24f4*/ 	.word	index@($__internal_388_$__cuda_sm20_div_u64)
        /*24f8*/ 	.word	0x00000000


	//----- nvinfo : EIATTR_FRAME_SIZE
	.align		4
.L_1577:
        /*24fc*/ 	.byte	0x04, 0x11
        /*24fe*/ 	.short	(.L_1579 - .L_1578)
	.align		4
.L_1578:
        /*2500*/ 	.word	index@(_ZN18transformer_engine6detail38cast_transpose_fused_kernel_notalignedILb1ELb1ELb0EfNS_16CTDBiasDActParamIffffEELi1ELi1ENS_5EmptyEXadL_ZNS_5dreluIffEET_T0_RKS4_EEEEvT3_mmm)
        /*2504*/ 	.word	0x00000000


	//----- nvinfo : EIATTR_REGCOUNT
	.align		4
.L_1579:
        /*2508*/ 	.byte	0x04, 0x2f
        /*250a*/ 	.short	(.L_1581 - .L_1580)
	.align		4
.L_1580:
        /*250c*/ 	.word	index@(_ZN18transformer_engine6detail38cast_transpose_fused_kernel_notalignedILb1ELb1ELb0EfNS_16CTDBiasDActParamIff6__halffEELi1ELi2ENS_5EmptyEXadL_ZNS_5dreluIffEET_T0_RKS5_EEEEvT3_mmm)
        /*2510*/ 	.word	0x00000020


	//----- nvinfo : EIATTR_FRAME_SIZE
	.align		4
.L_1581:
        /*2514*/ 	.byte	0x04, 0x11
        /*2516*/ 	.short	(.L_1583 - .L_1582)
	.align		4
.L_1582:
        /*2518*/ 	.word	index@($__internal_387_$__cuda_sm20_rcp_rn_f32_slowpath)
        /*251c*/ 	.word	0x00000000


	//----- nvinfo : EIATTR_FRAME_SIZE
	.align		4
.L_1583:
        /*2520*/ 	.byte	0x04, 0x11
        /*2522*/ 	.short	(.L_1585 - .L_1584)
	.align		4
.L_1584:
        /*2524*/ 	.word	index@($__internal_386_$__cuda_sm20_div_u64)
        /*2528*/ 	.word	0x00000000


	//----- nvinfo : EIATTR_FRAME_SIZE
	.align		4
.L_1585:
        /*252c*/ 	.byte	0x04, 0x11
        /*252e*/ 	.short	(.L_1587 - .L_1586)
	.align		4
.L_1586:
        /*2530*/ 	.word	index@(_ZN18transformer_engine6detail38cast_transpose_fused_kernel_notalignedILb1ELb1ELb0EfNS_16CTDBiasDActParamIff6__halffEELi1ELi2ENS_5EmptyEXadL_ZNS_5dreluIffEET_T0_RKS5_EEEEvT3_mmm)
        /*2534*/ 	.word	0x00000000


	//----- nvinfo : EIATTR_REGCOUNT
	.align		4
.L_1587:
        /*2538*/ 	.byte	0x04, 0x2f
        /*253a*/ 	.short	(.L_1589 - .L_1588)
	.align		4
.L_1588:
        /*253c*/ 	.word	index@(_ZN18transformer_engine6detail38cast_transpose_fused_kernel_notalignedILb1ELb1ELb0EfNS_16CTDBiasDActParamIff13__nv_bfloat16fEELi1ELi2ENS_5EmptyEXadL_ZNS_5dreluIffEET_T0_RKS5_EEEEvT3_mmm)
        /*2540*/ 	.word	0x00000020


	//----- nvinfo : EIATTR_FRAME_SIZE
	.align		4
.L_1589:
        /*2544*/ 	.byte	0x04, 0x11
        /*2546*/ 	.short	(.L_1591 - .L_1590)
	.align		4
.L_1590:
        /*2548*/ 	.word	index@($__internal_385_$__cuda_sm20_rcp_rn_f32_slowpath)
        /*254c*/ 	.word	0x00000000


	//----- nvinfo : EIATTR_FRAME_SIZE
	.align		4
.L_1591:
        /*2550*/ 	.byte	0x04, 0x11
        /*2552*/ 	.short	(.L_1593 - .L_1592)
	.align		4
.L_1592:
        /*2554*/ 	.word	index@($__internal_384_$__cuda_sm20_div_u64)
        /*2558*/ 	.word	0x00000000


	//----- nvinfo : EIATTR_FRAME_SIZE
	.align		4
.L_1593:
        /*255c*/ 	.byte	0x04, 0x11
        /*255e*/ 	.short	(.L_1595 - .L_1594)
	.align		4
.L_1594:
        /*2560*/ 	.word	index@(_ZN18transformer_engine6detail38cast_transpose_fused_kernel_notalignedILb1ELb1ELb0EfNS_16CTDBiasDActParamIff13__nv_bfloat16fEELi1ELi2ENS_5EmptyEXadL_ZNS_5dreluIffEET_T0_RKS5_EEEEvT3_mmm)
        /*2564*/ 	.word	0x00000000


	//----- nvinfo : EIATTR_REGCOUNT
	.align		4
.L_1595:
        /*2568*/ 	.byte	0x04, 0x2f
        /*256a*/ 	.short	(.L_1597 - .L_1596)
	.align		4
.L_1596:
        /*256c*/ 	.word	index@(_ZN18transformer_engine6detail38cast_transpose_fused_kernel_notalignedILb1ELb1ELb0EfNS_16CTDBiasDActParamIff13__nv_fp8_e5m2fEELi1ELi4ENS_5EmptyEXadL_ZNS_5dreluIffEET_T0_RKS5_EEEEvT3_mmm)
        /*2570*/ 	.word	0x00000028


	//----- nvinfo : EIATTR_FRAME_SIZE
	.align		4
.L_1597:
        /*2574*/ 	.byte	0x04, 0x11
        /*2576*/ 	.short	(.L_1599 - .L_1598)
	.align		4
.L_1598:
        /*2578*/ 	.word	index@($__internal_383_$__cuda_sm20_rcp_rn_f32_slowpath)
        /*257c*/ 	.word	0x00000000


	//----- nvinfo : EIATTR_FRAME_SIZE
	.align		4
.L_1599:
        /*2580*/ 	.byte	0x04, 0x11
        /*2582*/ 	.short	(.L_1601 - .L_1600)
	.align		4
.L_1600:
        /*2584*/ 	.word	index@($__internal_382_$__cuda_sm20_div_u64)
        /*2588*/ 	.word	0x00000000


	//----- nvinfo : EIATTR_FRAME_SIZE
	.align		4
.L_1601:
        /*258c*/ 	.byte	0x04, 0x11
        /*258e*/ 	.short	(.L_1603 - .L_1602)
	.align		4
.L_1602:
        /*2590*/ 	.word	index@(_ZN18transformer_engine6detail38cast_transpose_fused_kernel_notalignedILb1ELb1ELb0EfNS_16CTDBiasDActParamIff13__nv_fp8_e5m2fEELi1ELi4ENS_5EmptyEXadL_ZNS_5dreluIffEET_T0_RKS5_EEEEvT3_mmm)
        /*2594*/ 	.word	0x00000000


	//----- nvinfo : EIATTR_REGCOUNT
	.align		4
.L_1603:
        /*2598*/ 	.byte	0x04, 0x2f
        /*259a*/ 	.short	(.L_1605 - .L_1604)
	.align		4
.L_1604:
        /*259c*/ 	.word	index@(_ZN18transformer_engine6detail38cast_transpose_fused_kernel_notalignedILb1ELb1ELb0EfNS_16CTDBiasDActParamIff13__nv_fp8_e4m3fEELi1ELi4ENS_5EmptyEXadL_ZNS_5dreluIffEET_T0_RKS5_EEEEvT3_mmm)
        /*25a0*/ 	.word	0x00000028


	//----- nvinfo : EIATTR_FRAME_SIZE
	.align		4
.L_1605:
        /*25a4*/ 	.byte	0x04, 0x11
        /*25a6*/ 	.short	(.L_1607 - .L_1606)
	.align		4
.L_1606:
        /*25a8*/ 	.word	index@($__internal_381_$__cuda_sm20_rcp_rn_f32_slowpath)
        /*25ac*/ 	.word	0x00000000


	//----- nvinfo : EIATTR_FRAME_SIZE
	.align		4
.L_1607:
        /*25b0*/ 	.byte	0x04, 0x11
        /*25b2*/ 	.short	(.L_1609 - .L_1608)
	.align		4
.L_1608:
        /*25b4*/ 	.word	index@($__internal_380_$__cuda_sm20_div_u64)
        /*25b8*/ 	.word	0x00000000


	//----- nvinfo : EIATTR_FRAME_SIZE
	.align		4
.L_1609:
        /*25bc*/ 	.byte	0x04, 0x11
        /*25be*/ 	.short	(.L_1611 - .L_1610)
	.align		4
.L_1610:
        /*25c0*/ 	.word	index@(_ZN18transformer_engine6detail38cast_transpose_fused_kernel_notalignedILb1ELb1ELb0EfNS_16CTDBiasDActParamIff13__nv_fp8_e4m3fEELi1ELi4ENS_5EmptyEXadL_ZNS_5dreluIffEET_T0_RKS5_EEEEvT3_mmm)
        /*25c4*/ 	.word	0x00000000


	//----- nvinfo : EIATTR_REGCOUNT
	.align		4
.L_1611:
        /*25c8*/ 	.byte	0x04, 0x2f
        /*25ca*/ 	.short	(.L_1613 - .L_1612)
	.align		4
.L_1612:
        /*25cc*/ 	.word	index@(_ZN18transformer_engine6detail38cast_transpose_fused_kernel_notalignedILb1ELb1ELb0EfNS_16CTDBiasDActParamI6__halfS3_ffEELi2ELi1ENS_5EmptyEXadL_ZNS_5dreluIffEET_T0_RKS5_EEEEvT3_mmm)
        /*25d0*/ 	.word	0x00000028


	//----- nvinfo : EIATTR_FRAME_SIZE
	.align		4
.L_1613:
        /*25d4*/ 	.byte	0x04, 0x11
        /*25d6*/ 	.short	(.L_1615 - .L_1614)
	.align		4
.L_1614:
        /*25d8*/ 	.word	index@($__internal_379_$__cuda_sm20_rcp_rn_f32_slowpath)
        /*25dc*/ 	.word	0x00000000


	//----- nvinfo : EIATTR_FRAME_SIZE
	.align		4
.L_1615:
        /*25e0*/ 	.byte	0x04, 0x11
        /*25e2*/ 	.short	(.L_1617 - .L_1616)
	.align		4
.L_1616:
        /*25e4*/ 	.word	index@($__internal_378_$__cuda_sm20_div_u64)
        /*25e8*/ 	.word	0x00000000


	//----- nvinfo : EIATTR_FRAME_SIZE
	.align		4
.L_1617:
        /*25ec*/ 	.byte	0x04, 0x11
        /*25ee*/ 	.short	(.L_1619 - .L_1618)
	.align		4
.L_1618:
        /*25f0*/ 	.word	index@(_ZN18transformer_engine6detail38cast_transpose_fused_kernel_notalignedILb1ELb1ELb0EfNS_16CTDBiasDActParamI6__halfS3_ffEELi2ELi1ENS_5EmptyEXadL_ZNS_5dreluIffEET_T0_RKS5_EEEEvT3_mmm)
        /*25f4*/ 	.word	0x00000000


	//----- nvinfo : EIATTR_REGCOUNT
	.align		4
.L_1619:
        /*25f8*/ 	.byte	0x04, 0x2f
        /*25fa*/ 	.short	(.L_1621 - .L_1620)
	.align		4
.L_1620:
        /*25fc*/ 	.word	index@(_ZN18transformer_engine6detail38cast_transpose_fused_kernel_notalignedILb1ELb1ELb0EfNS_16CTDBiasDActParamI6__halfS3_S3_fEELi2ELi2ENS_5EmptyEXadL_ZNS_5dreluIffEET_T0_RKS5_EEEEvT3_mmm)
        /*2600*/ 	.word	0x0000002c


	//----- nvinfo : EIATTR_FRAME_SIZE
	.align		4
.L_1621:
        /*2604*/ 	.byte	0x04, 0x11
        /*2606*/ 	.short	(.L_1623 - .L_1622)
	.align		4
.L_1622:
        /*2608*/ 	.word	index@($__internal_377_$__cuda_sm20_rcp_rn_f32_slowpath)
        /*260c*/ 	.word	0x00000000


	//----- nvinfo : EIATTR_FRAME_SIZE
	.align		4
.L_1623:
        /*2610*/ 	.byte	0x04, 0x11
        /*2612*/ 	.short	(.L_1625 - .L_1624)
	.align		4
.L_1624:
        /*2614*/ 	.word	index@($__internal_376_$__cuda_sm20_div_u64)
        /*2618*/ 	.word	0x00000000


	//----- nvinfo : EIATTR_FRAME_SIZE
	.align		4
.L_1625:
        /*261c*/ 	.byte	0x04, 0x11
        /*261e*/ 	.short	(.L_1627 - .L_1626)
	.align		4
.L_1626:
        /*2620*/ 	.word	index@(_ZN18transformer_engine6detail38cast_transpose_fused_kernel_notalignedILb1ELb1ELb0EfNS_16CTDBiasDActParamI6__halfS3_S3_fEELi2ELi2ENS_5EmptyEXadL_ZNS_5dreluIffEET_T0_RKS5_EEEEvT3_mmm)
        /*2624*/ 	.word	0x00000000


	//----- nvinfo : EIATTR_REGCOUNT
	.align		4
.L_1627:
        /*2628*/ 	.byte	0x04, 0x2f
        /*262a*/ 	.short	(.L_1629 - .L_1628)
	.align		4
.L_1628:
        /*262c*/ 	.word	index@(_ZN18transformer_engine6detail38cast_transpose_fused_kernel_notalignedILb1ELb1ELb0EfNS_16CTDBiasDActParamI6__halfS3_13__nv_bfloat16fEELi2ELi2ENS_5EmptyEXadL_ZNS_5dreluIffEET_T0_RKS6_EEEEvT3_mmm)
        /*2630*/ 	.word	0x0000002c


	//----- nvinfo : EIATTR_FRAME_SIZE
	.align		4
.L_1629:
        /*2634*/ 	.byte	0x04, 0x11
        /*2636*/ 	.short	(.L_1631 - .L_1630)
	.align		4
.L_1630:
        /*2638*/ 	.word	index@($__internal_375_$__cuda_sm20_rcp_rn_f32_slowpath)
        /*263c*/ 	.word	0x00000000


	//----- nvinfo : EIATTR_FRAME_SIZE
	.align		4
.L_1631:
        /*2640*/ 	.byte	0x04, 0x11
        /*2642*/ 	.short	(.L_1633 - .L_1632)
	.align		4
.L_1632:
        /*2644*/ 	.word	index@($__internal_374_$__cuda_sm20_div_u64)
        /*2648*/ 	.word	0x00000000


	//----- nvinfo : EIATTR_FRAME_SIZE
	.align		4
.L_1633:
        /*264c*/ 	.byte	0x04, 0x11
        /*264e*/ 	.short	(.L_1635 - .L_1634)
	.align		4
.L_1634:
        /*2650*/ 	.word	index@(_ZN18transformer_engine6detail38cast_transpose_fused_kernel_notalignedILb1ELb1ELb0EfNS_16CTDBiasDActParamI6__halfS3_13__nv_bfloat16fEELi2ELi2ENS_5EmptyEXadL_ZNS_5dreluIffEET_T0_RKS6_EEEEvT3_mmm)
        /*2654*/ 	.word	0x00000000


	//----- nvinfo : EIATTR_REGCOUNT
	.align		4
.L_1635:
        /*2658*/ 	.byte	0x04, 0x2f
        /*265a*/ 	.short	(.L_1637 - .L_1636)
	.align		4
.L_1636:
        /*265c*/ 	.word	index@(_ZN18transformer_engine6detail38cast_transpose_fused_kernel_notalignedILb1ELb1ELb0EfNS_16CTDBiasDActParamI6__halfS3_13__nv_fp8_e5m2fEELi2ELi4ENS_5EmptyEXadL_ZNS_5dreluIffEET_T0_RKS6_EEEEvT3_mmm)
        /*2660*/ 	.word	0x00000030


	//----- nvinfo : EIATTR_FRAME_SIZE
	.align		4
.L_1637:
        /*2664*/ 	.byte	0x04, 0x11
        /*2666*/ 	.short	(.L_1639 - .L_1638)
	.align		4
.L_1638:
        /*2668*/ 	.word	index@($__internal_373_$__cuda_sm20_rcp_rn_f32_slowpath)
        /*266c*/ 	.word	0x00000000


	//----- nvinfo : EIATTR_FRAME_SIZE
	.align		4
.L_1639:
        /*2670*/ 	.byte	0x04, 0x11
        /*2672*/ 	.short	(.L_1641 - .L_1640)
	.align		4
.L_1640:
        /*2674*/ 	.word	index@($__internal_372_$__cuda_sm20_div_u64)
        /*2678*/ 	.word	0x00000000


	//----- nvinfo : EIATTR_FRAME_SIZE
	.align		4
.L_1641:
        /*267c*/ 	.byte	0x04, 0x11
        /*267e*/ 	.short	(.L_1643 - .L_1642)
	.align		4
.L_1642:
        /*2680*/ 	.word	index@(_ZN18transformer_engine6detail38cast_transpose_fused_kernel_notalignedILb1ELb1ELb0EfNS_16CTDBiasDActParamI6__halfS3_13__nv_fp8_e5m2fEELi2ELi4ENS_5EmptyEXadL_ZNS_5dreluIffEET_T0_RKS6_EEEEvT3_mmm)
        /*2684*/ 	.word	0x00000000


	//----- nvinfo : EIATTR_REGCOUNT
	.align		4
.L_1643:
        /*2688*/ 	.byte	0x04, 0x2f
        /*268a*/ 	.short	(.L_1645 - .L_1644)
	.align		4
.L_1644:
        /*268c*/ 	.word	index@(_ZN18transformer_engine6detail38cast_transpose_fused_kernel_notalignedILb1ELb1ELb0EfNS_16CTDBiasDActParamI6__halfS3_13__nv_fp8_e4m3fEELi2ELi4ENS_5EmptyEXadL_ZNS_5dreluIffEET_T0_RKS6_EEEEvT3_mmm)
        /*2690*/ 	.word	0x00000030


	//----- nvinfo : EIATTR_FRAME_SIZE
	.align		4
.L_1645:
        /*2694*/ 	.byte	0x04, 0x11
        /*2696*/ 	.short	(.L_1647 - .L_1646)
	.align		4
.L_1646:
        /*2698*/ 	.word	index@($__internal_371_$__cuda_sm20_rcp_rn_f32_slowpath)
        /*269c*/ 	.word	0x00000000


	//----- nvinfo : EIATTR_FRAME_SIZE
	.align		4
.L_1647:
        /*26a0*/ 	.byte	0x04, 0x11
        /*26a2*/ 	.short	(.L_1649 - .L_1648)
	.align		4
.L_1648:
        /*26a4*/ 	.word	index@($__internal_370_$__cuda_sm20_div_u64)
        /*26a8*/ 	.word	0x00000000


	//----- nvinfo : EIATTR_FRAME_SIZE
	.align		4
.L_1649:
        /*26ac*/ 	.byte	0x04, 0x11
        /*26ae*/ 	.short	(.L_1651 - .L_1650)
	.align		4
.L_1650:
        /*26b0*/ 	.word	index@(_ZN18transformer_engine6detail38cast_transpose_fused_kernel_notalignedILb1ELb1ELb0EfNS_16CTDBiasDActParamI6__halfS3_13__nv_fp8_e4m3fEELi2ELi4ENS_5EmptyEXadL_ZNS_5dreluIffEET_T0_RKS6_EEEEvT3_mmm)
        /*26b4*/ 	.word	0x00000000


	//----- nvinfo : EIATTR_REGCOUNT
	.align		4
.L_1651:
        /*26b8*/ 	.byte	0x04, 0x2f
        /*26ba*/ 	.short	(.L_1653 - .L_1652)
	.align		4
.L_1652:
        /*26bc*/ 	.word	index@(_ZN18transformer_engine6detail38cast_transpose_fused_kernel_notalignedILb1ELb1ELb0EfNS_16CTDBiasDActParamI13__nv_bfloat16S3_ffEELi2ELi1ENS_5EmptyEXadL_ZNS_5dreluIffEET_T0_RKS5_EEEEvT3_mmm)
        /*26c0*/ 	.word	0x00000020


	//----- nvinfo : EIATTR_FRAME_SIZE
	.align		4
.L_1653:
        /*26c4*/ 	.byte	0x04, 0x11
        /*26c6*/ 	.short	(.L_1655 - .L_1654)
	.align		4
.L_1654:
        /*26c8*/ 	.word	index@($__internal_369_$__cuda_sm20_rcp_rn_f32_slowpath)
        /*26cc*/ 	.word	0x00000000


	//----- nvinfo : EIATTR_FRAME_SIZE
	.align		4
.L_1655:
        /*26d0*/ 	.byte	0x04, 0x11
        /*26d2*/ 	.short	(.L_1657 - .L_1656)
	.align		4
.L_1656:
        /*26d4*/ 	.word	index@($__internal_368_$__cuda_sm20_div_u64)
        /*26d8*/ 	.word	0x00000000


	//----- nvinfo : EIATTR_FRAME_SIZE
	.align		4
.L_1657:
        /*26dc*/ 	.byte	0x04, 0x11
        /*26de*/ 	.short	(.L_1659 - .L_1658)
	.align		4
.L_1658:
        /*26e0*/ 	.word	index@(_ZN18transformer_engine6detail38cast_transpose_fused_kernel_notalignedILb1ELb1ELb0EfNS_16CTDBiasDActParamI13__nv_bfloat16S3_ffEELi2ELi1ENS_5EmptyEXadL_ZNS_5dreluIffEET_T0_RKS5_EEEEvT3_mmm)
        /*26e4*/ 	.word	0x00000000


	//----- nvinfo : EIATTR_REGCOUNT
	.align		4
.L_1659:
        /*26e8*/ 	.byte	0x04, 0x2f
        /*26ea*/ 	.short	(.L_1661 - .L_1660)
	.align		4
.L_1660:
        /*26ec*/ 	.word	index@(_ZN18transformer_engine6detail38cast_transpose_fused_kernel_notalignedILb1ELb1ELb0EfNS_16CTDBiasDActParamI13__nv_bfloat16S3_6__halffEELi2ELi2ENS_5EmptyEXadL_ZNS_5dreluIffEET_T0_RKS6_EEEEvT3_mmm)
        /*26f0*/ 	.word	0x00000030


	//----- nvinfo : EIATTR_FRAME_SIZE
	.align		4
.L_1661:
        /*26f4*/ 	.byte	0x04, 0x11
        /*26f6*/ 	.short	(.L_1663 - .L_1662)
	.align		4
.L_1662:
        /*26f8*/ 	.word	index@($__internal_367_$__cuda_sm20_rcp_rn_f32_slowpath)
        /*26fc*/ 	.word	0x00000000


	//----- nvinfo : EIATTR_FRAME_SIZE
	.align		4
.L_1663:
        /*2700*/ 	.byte	0x04, 0x11
        /*2702*/ 	.short	(.L_1665 - .L_1664)
	.align		4
.L_1664:
        /*2704*/ 	.word	index@($__internal_366_$__cuda_sm20_div_u64)
        /*2708*/ 	.word	0x00000000


	//----- nvinfo : EIATTR_FRAME_SIZE
	.align		4
.L_1665:
        /*270c*/ 	.byte	0x04, 0x11
        /*270e*/ 	.short	(.L_1667 - .L_1666)
	.align		4
.L_1666:
        /*2710*/ 	.word	index@(_ZN18transformer_engine6detail38cast_transpose_fused_kernel_notalignedILb1ELb1ELb0EfNS_16CTDBiasDActParamI13__nv_bfloat16S3_6__halffEELi2ELi2ENS_5EmptyEXadL_ZNS_5dreluIffEET_T0_RKS6_EEEEvT3_mmm)
        /*2714*/ 	.word	0x00000000


	//----- nvinfo : EIATTR_REGCOUNT
	.align		4
.L_1667:
        /*2718*/ 	.byte	0x04, 0x2f
        /*271a*/ 	.short	(.L_1669 - .L_1668)
	.align		4
.L_1668:
        /*271c*/ 	.word	index@(_ZN18transformer_engine6detail38cast_transpose_fused_kernel_notalignedILb1ELb1ELb0EfNS_16CTDBiasDActParamI13__nv_bfloat16S3_S3_fEELi2ELi2ENS_5EmptyEXadL_ZNS_5dreluIffEET_T0_RKS5_EEEEvT3_mmm)
        /*2720*/ 	.word	0x00000030


	//----- nvinfo : EIATTR_FRAME_SIZE
	.align		4
.L_1669:
        /*2724*/ 	.byte	0x04, 0x11
        /*2726*/ 	.short	(.L_1671 - .L_1670)
	.align		4
.L_1670:
        /*2728*/ 	.word	index@($__internal_365_$__cuda_sm20_rcp_rn_f32_slowpath)
        /*272c*/ 	.word	0x00000000


	//----- nvinfo : EIATTR_FRAME_SIZE
	.align		4
.L_1671:
        /*2730*/ 	.byte	0x04, 0x11
        /*2732*/ 	.short	(.L_1673 - .L_1672)
	.align		4
.L_1672:
        /*2734*/ 	.word	index@($__internal_364_$__cuda_sm20_div_u64)
        /*2738*/ 	.word	0x00000000


	//----- nvinfo : EIATTR_FRAME_SIZE
	.align		4
.L_1673:
        /*273c*/ 	.byte	0x04, 0x11
        /*273e*/ 	.short	(.L_1675 - .L_1674)
	.align		4
.L_1674:
        /*2740*/ 	.word	index@(_ZN18transformer_engine6detail38cast_transpose_fused_kernel_notalignedILb1ELb1ELb0EfNS_16CTDBiasDActParamI13__nv_bfloat16S3_S3_fEELi2ELi2ENS_5EmptyEXadL_ZNS_5dreluIffEET_T0_RKS5_EEEEvT3_mmm)
        /*2744*/ 	.word	0x00000000


	//----- nvinfo : EIATTR_REGCOUNT
	.align		4
.L_1675:
        /*2748*/ 	.byte	0x04, 0x2f
        /*274a*/ 	.short	(.L_1677 - .L_1676)
	.align		4
.L_1676:
        /*274c*/ 	.word	index@(_ZN18transformer_engine6detail38cast_transpose_fused_kernel_notalignedILb1ELb1ELb0EfNS_16CTDBiasDActParamI13__nv_bfloat16S3_13__nv_fp8_e5m2fEELi2ELi4ENS_5EmptyEXadL_ZNS_5dreluIffEET_T0_RKS6_EEEEvT3_mmm)
        /*2750*/ 	.word	0x00000030


	//----- nvinfo : EIATTR_FRAME_SIZE
	.align		4
.L_1677:
        /*2754*/ 	.byte	0x04, 0x11
        /*2756*/ 	.short	(.L_1679 - .L_1678)
	.align		4
.L_1678:
        /*2758*/ 	.word	index@($__internal_363_$__cuda_sm20_rcp_rn_f32_slowpath)
        /*275c*/ 	.word	0x00000000


	//----- nvinfo : EIATTR_FRAME_SIZE
	.align		4
.L_1679:
        /*2760*/ 	.byte	0x04, 0x11
        /*2762*/ 	.short	(.L_1681 - .L_1680)
	.align		4
.L_1680:
        /*2764*/ 	.word	index@($__internal_362_$__cuda_sm20_div_u64)
        /*2768*/ 	.word	0x00000000


	//----- nvinfo : EIATTR_FRAME_SIZE
	.align		4
.L_1681:
        /*276c*/ 	.byte	0x04, 0x11
        /*276e*/ 	.short	(.L_1683 - .L_1682)
	.align		4
.L_1682:
        /*2770*/ 	.word	index@(_ZN18transformer_engine6detail38cast_transpose_fused_kernel_notalignedILb1ELb1ELb0EfNS_16CTDBiasDActParamI13__nv_bfloat16S3_13__nv_fp8_e5m2fEELi2ELi4ENS_5EmptyEXadL_ZNS_5dreluIffEET_T0_RKS6_EEEEvT3_mmm)
        /*2774*/ 	.word	0x00000000


	//----- nvinfo : EIATTR_REGCOUNT
	.align		4
.L_1683:
        /*2778*/ 	.byte	0x04, 0x2f
        /*277a*/ 	.short	(.L_1685 - .L_1684)
	.align		4
.L_1684:
        /*277c*/ 	.word	index@(_ZN18transformer_engine6detail38cast_transpose_fused_kernel_notalignedILb1ELb1ELb0EfNS_16CTDBiasDActParamI13__nv_bfloat16S3_13__nv_fp8_e4m3fEELi2ELi4ENS_5EmptyEXadL_ZNS_5dreluIffEET_T0_RKS6_EEEEvT3_mmm)
        /*2780*/ 	.word	0x00000030


	//----- nvinfo : EIATTR_FRAME_SIZE
	.align		4
.L_1685:
        /*2784*/ 	.byte	0x04, 0x11
        /*2786*/ 	.short	(.L_1687 - .L_1686)
	.align		4
.L_1686:
        /*2788*/ 	.word	index@($__internal_361_$__cuda_sm20_rcp_rn_f32_slowpath)
        /*278c*/ 	.word	0x00000000


	//----- nvinfo : EIATTR_FRAME_SIZE
	.align		4
.L_1687:
        /*2790*/ 	.byte	0x04, 0x11
        /*2792*/ 	.short	(.L_1689 - .L_1688)
	.align		4
.L_1688:
        /*2794*/ 	.word	index@($__internal_360_$__cuda_sm20_div_u64)
        /*2798*/ 	.word	0x00000000


	//----- nvinfo : EIATTR_FRAME_SIZE
	.align		4
.L_1689:
        /*279c*/ 	.byte	0x04, 0x11
        /*279e*/ 	.short	(.L_1691 - .L_1690)
	.align		4
.L_1690:
        /*27a0*/ 	.word	index@(_ZN18transformer_engine6detail38cast_transpose_fused_kernel_notalignedILb1ELb1ELb0EfNS_16CTDBiasDActParamI13__nv_bfloat16S3_13__nv_fp8_e4m3fEELi2ELi4ENS_5EmptyEXadL_ZNS_5dreluIffEET_T0_RKS6_EEEEvT3_mmm)
        /*27a4*/ 	.word	0x00000000


	//----- nvinfo : EIATTR_REGCOUNT
	.align		4
.L_1691:
        /*27a8*/ 	.byte	0x04, 0x2f
        /*27aa*/ 	.short	(.L_1693 - .L_1692)
	.align		4
.L_1692:
        /*27ac*/ 	.word	index@(_ZN18transformer_engine6detail38cast_transpose_fused_kernel_notalignedILb1ELb1ELb0EfNS_16CTDBiasDActParamIffffEELi1ELi1ENS_5EmptyEXadL_ZNS_6dsreluIffEET_T0_RKS4_EEEEvT3_mmm)
        /*27b0*/ 	.word	0x00000020


	//----- nvinfo : EIATTR_FRAME_SIZE
	.align		4
.L_1693:
        /*27b4*/ 	.byte	0x04, 0x11
        /*27b6*/ 	.short	(.L_1695 - .L_1694)
	.align		4
.L_1694:
        /*27b8*/ 	.word	index@($__internal_359_$__cuda_sm20_rcp_rn_f32_slowpath)
        /*27bc*/ 	.word	0x00000000


	//----- nvinfo : EIATTR_FRAME_SIZE
	.align		4
.L_1695:
        /*27c0*/ 	.byte	0x04, 0x11
        /*27c2*/ 	.short	(.L_1697 - .L_1696)
	.align		4
.L_1696:
        /*27c4*/ 	.word	index@($__internal_358_$__cuda_sm20_div_u64)
        /*27c8*/ 	.word	0x00000000


	//----- nvinfo : EIATTR_FRAME_SIZE
	.align		4
.L_1697:
        /*27cc*/ 	.byte	0x04, 0x11
        /*27ce*/ 	.short	(.L_1699 - .L_1698)
	.align		4
.L_1698:
        /*27d0*/ 	.word	index@(_ZN18transformer_engine6detail38cast_transpose_fused_kernel_notalignedILb1ELb1ELb0EfNS_16CTDBiasDActParamIffffEELi1ELi1ENS_5EmptyEXadL_ZNS_6dsreluIffEET_T0_RKS4_EEEEvT3_mmm)
        /*27d4*/ 	.word	0x00000000


	//----- nvinfo : EIATTR_REGCOUNT
	.align		4
.L_1699:
        /*27d8*/ 	.byte	0x04, 0x2f
        /*27da*/ 	.short	(.L_1701 - .L_1700)
	.align		4
.L_1700:
        /*27dc*/ 	.word	index@(_ZN18transformer_engine6detail38cast_transpose_fused_kernel_notalignedILb1ELb1ELb0EfNS_16CTDBiasDActParamIff6__halffEELi1ELi2ENS_5EmptyEXadL_ZNS_6dsreluIffEET_T0_RKS5_EEEEvT3_mmm)
        /*27e0*/ 	.word	0x00000020


	//----- nvinfo : EIATTR_FRAME_SIZE
	.align		4
.L_1701:
        /*27e4*/ 	.byte	0x04, 0x11
        /*27e6*/ 	.short	(.L_1703 - .L_1702)
	.align		4
.L_1702:
        /*27e8*/ 	.word	index@($__internal_357_$__cuda_sm20_rcp_rn_f32_slowpath)
        /*27ec*/ 	.word	0x00000000


	//----- nvinfo : EIATTR_FRAME_SIZE
	.align		4
.L_1703:
        /*27f0*/ 	.byte	0x04, 0x11
        /*27f2*/ 	.short	(.L_1705 - .L_1704)
	.align		4
.L_1704:
        /*27f4*/ 	.word	index@($__internal_356_$__cuda_sm20_div_u64)
        /*27f8*/ 	.word	0x00000000


	//----- nvinfo : EIATTR_FRAME_SIZE
	.align		4
.L_1705:
        /*27fc*/ 	.byte	0x04, 0x11
        /*27fe*/ 	.short	(.L_1707 - .L_1706)
	.align		4
.L_1706:
        /*2800*/ 	.word	index@(_ZN18transformer_engine6detail38cast_transpose_fused_kernel_notalignedILb1ELb1ELb0EfNS_16CTDBiasDActParamIff6__halffEELi1ELi2ENS_5EmptyEXadL_ZNS_6dsreluIffEET_T0_RKS5_EEEEvT3_mmm)
        /*2804*/ 	.word	0x00000000


	//----- nvinfo : EIATTR_REGCOUNT
	.align		4
.L_1707:
        /*2808*/ 	.byte	0x04, 0x2f
        /*280a*/ 	.short	(.L_1709 - .L_1708)
	.align		4
.L_1708:
        /*280c*/ 	.word	index@(_ZN18transformer_engine6detail38cast_transpose_fused_kernel_notalignedILb1ELb1ELb0EfNS_16CTDBiasDActParamIff13__nv_bfloat16fEELi1ELi2ENS_5EmptyEXadL_ZNS_6dsreluIffEET_T0_RKS5_EEEEvT3_mmm)
        /*2810*/ 	.word	0x00000020


	//----- nvinfo : EIATTR_FRAME_SIZE
	.align		4
.L_1709:
        /*2814*/ 	.byte	0x04, 0x11
        /*2816*/ 	.short	(.L_1711 - .L_1710)
	.align		4
.L_1710:
        /*2818*/ 	.word	index@($__internal_355_$__cuda_sm20_rcp_rn_f32_slowpath)
        /*281c*/ 	.word	0x00000000


	//----- nvinfo : EIATTR_FRAME_SIZE
	.align		4
.L_1711:
        /*2820*/ 	.byte	0x04, 0x11
        /*2822*/ 	.short	(.L_1713 - .L_1712)
	.align		4
.L_1712:
        /*2824*/ 	.word	index@($__internal_354_$__cuda_sm20_div_u64)
        /*2828*/ 	.word	0x00000000


	//----- nvinfo : EIATTR_FRAME_SIZE
	.align		4
.L_1713:
        /*282c*/ 	.byte	0x04, 0x11
        /*282e*/ 	.short	(.L_1715 - .L_1714)
	.align		4
.L_1714:
        /*2830*/ 	.word	index@(_ZN18transformer_engine6detail38cast_transpose_fused_kernel_notalignedILb1ELb1ELb0EfNS_16CTDBiasDActParamIff13__nv_bfloat16fEELi1ELi2ENS_5EmptyEXadL_ZNS_6dsreluIffEET_T0_RKS5_EEEEvT3_mmm)
        /*2834*/ 	.word	0x00000000


	//----- nvinfo : EIATTR_REGCOUNT
	.align		4
.L_1715:
        /*2838*/ 	.byte	0x04, 0x2f
        /*283a*/ 	.short	(.L_1717 - .L_1716)
	.align		4
.L_1716:
        /*283c*/ 	.word	index@(_ZN18transformer_engine6detail38cast_transpose_fused_kernel_notalignedILb1ELb1ELb0EfNS_16CTDBiasDActParamIff13__nv_fp8_e5m2fEELi1ELi4ENS_5EmptyEXadL_ZNS_6dsreluIffEET_T0_RKS5_EEEEvT3_mmm)
        /*2840*/ 	.word	0x0000002c


	//----- nvinfo : EIATTR_FRAME_SIZE
	.align		4
.L_1717:
        /*2844*/ 	.byte	0x04, 0x11
        /*2846*/ 	.short	(.L_1719 - .L_1718)
	.align		4
.L_1718:
        /*2848*/ 	.word	index@($__internal_353_$__cuda_sm20_rcp_rn_f32_slowpath)
        /*284c*/ 	.word	0x00000000


	//----- nvinfo : EIATTR_FRAME_SIZE
	.align		4
.L_1719:
        /*2850*/ 	.byte	0x04, 0x11
        /*2852*/ 	.short	(.L_1721 - .L_1720)
	.align		4
.L_1720:
        /*2854*/ 	.word	index@($__internal_352_$__cuda_sm20_div_u64)
        /*2858*/ 	.word	0x00000000


	//----- nvinfo : EIATTR_FRAME_SIZE
	.align		4
.L_1721:
        /*285c*/ 	.byte	0x04, 0x11
        /*285e*/ 	.short	(.L_1723 - .L_1722)
	.align		4
.L_1722:
        /*2860*/ 	.word	index@(_ZN18transformer_engine6detail38cast_transpose_fused_kernel_notalignedILb1ELb1ELb0EfNS_16CTDBiasDActParamIff13__nv_fp8_e5m2fEELi1ELi4ENS_5EmptyEXadL_ZNS_6dsreluIffEET_T0_RKS5_EEEEvT3_mmm)
        /*2864*/ 	.word	0x00000000


	//----- nvinfo : EIATTR_REGCOUNT
	.align		4
.L_1723:
        /*2868*/ 	.byte	0x04, 0x2f
        /*286a*/ 	.short	(.L_1725 - .L_1724)
	.align		4
.L_1724:
        /*286c*/ 	.word	index@(_ZN18transformer_engine6detail38cast_transpose_fused_kernel_notalignedILb1ELb1ELb0EfNS_16CTDBiasDActParamIff13__nv_fp8_e4m3fEELi1ELi4ENS_5EmptyEXadL_ZNS_6dsreluIffEET_T0_RKS5_EEEEvT3_mmm)
        /*2870*/ 	.word	0x0000002c


	//----- nvinfo : EIATTR_FRAME_SIZE
	.align		4
.L_1725:
        /*2874*/ 	.byte	0x04, 0x11
        /*2876*/ 	.short	(.L_1727 - .L_1726)
	.align		4
.L_1726:
        /*2878*/ 	.word	index@($__internal_351_$__cuda_sm20_rcp_rn_f32_slowpath)
        /*287c*/ 	.word	0x00000000


	//----- nvinfo : EIATTR_FRAME_SIZE
	.align		4
.L_1727:
        /*2880*/ 	.byte	0x04, 0x11
        /*2882*/ 	.short	(.L_1729 - .L_1728)
	.align		4
.L_1728:
        /*2884*/ 	.word	index@($__internal_350_$__cuda_sm20_div_u64)
        /*2888*/ 	.word	0x00000000


	//----- nvinfo : EIATTR_FRAME_SIZE
	.align		4
.L_1729:
        /*288c*/ 	.byte	0x04, 0x11
        /*288e*/ 	.short	(.L_1731 - .L_1730)
	.align		4
.L_1730:
        /*2890*/ 	.word	index@(_ZN18transformer_engine6detail38cast_transpose_fused_kernel_notalignedILb1ELb1ELb0EfNS_16CTDBiasDActParamIff13__nv_fp8_e4m3fEELi1ELi4ENS_5EmptyEXadL_ZNS_6dsreluIffEET_T0_RKS5_EEEEvT3_mmm)
        /*2894*/ 	.word	0x00000000


	//----- nvinfo : EIATTR_REGCOUNT
	.align		4
.L_1731:
        /*2898*/ 	.byte	0x04, 0x2f
        /*289a*/ 	.short	(.L_1733 - .L_1732)
	.align		4
.L_1732:
        /*289c*/ 	.word	index@(_ZN18transformer_engine6detail38cast_transpose_fused_kernel_notalignedILb1ELb1ELb0EfNS_16CTDBiasDActParamI6__halfS3_ffEELi2ELi1ENS_5EmptyEXadL_ZNS_6dsreluIffEET_T0_RKS5_EEEEvT3_mmm)
        /*28a0*/ 	.word	0x00000028


	//----- nvinfo : EIATTR_FRAME_SIZE
	.align		4
.L_1733:
        /*28a4*/ 	.byte	0x04, 0x11
        /*28a6*/ 	.short	(.L_1735 - .L_1734)
	.align		4
.L_1734:
        /*28a8*/ 	.word	index@($__internal_349_$__cuda_sm20_rcp_rn_f32_slowpath)
        /*28ac*/ 	.word	0x00000000


	//----- nvinfo : EIATTR_FRAME_SIZE
	.align		4
.L_1735:
        /*28b0*/ 	.byte	0x04, 0x11
        /*28b2*/ 	.short	(.L_1737 - .L_1736)
	.align		4
.L_1736:
        /*28b4*/ 	.word	index@($__internal_348_$__cuda_sm20_div_u64)
        /*28b8*/ 	.word	0x00000000


	//----- nvinfo : EIATTR_FRAME_SIZE
	.align		4
.L_1737:
        /*28bc*/ 	.byte	0x04, 0x11
        /*28be*/ 	.short	(.L_1739 - .L_1738)
	.align		4
.L_1738:
        /*28c0*/ 	.word	index@(_ZN18transformer_engine6detail38cast_transpose_fused_kernel_notalignedILb1ELb1ELb0EfNS_16CTDBiasDActParamI6__halfS3_ffEELi2ELi1ENS_5EmptyEXadL_ZNS_6dsreluIffEET_T0_RKS5_EEEEvT3_mmm)
        /*28c4*/ 	.word	0x00000000


	//----- nvinfo : EIATTR_REGCOUNT
	.align		4
.L_1739:
        /*28c8*/ 	.byte	0x04, 0x2f
        /*28ca*/ 	.short	(.L_1741 - .L_1740)
	.align		4
.L_1740:
        /*28cc*/ 	.word	index@(_ZN18transformer_engine6detail38cast_transpose_fused_kernel_notalignedILb1ELb1ELb0EfNS_16CTDBiasDActParamI6__halfS3_S3_fEELi2ELi2ENS_5EmptyEXadL_ZNS_6dsreluIffEET_T0_RKS5_EEEEvT3_mmm)
        /*28d0*/ 	.word	0x0000002c


	//----- nvinfo : EIATTR_FRAME_SIZE
	.align		4
.L_1741:
        /*28d4*/ 	.byte	0x04, 0x11
        /*28d6*/ 	.short	(.L_1743 - .L_1742)
	.align		4
.L_1742:
        /*28d8*/ 	.word	index@($__internal_347_$__cuda_sm20_rcp_rn_f32_slowpath)
        /*28dc*/ 	.word	0x00000000


	//----- nvinfo : EIATTR_FRAME_SIZE
	.align		4
.L_1743:
        /*28e0*/ 	.byte	0x04, 0x11
        /*28e2*/ 	.short	(.L_1745 - .L_1744)
	.align		4
.L_1744:
        /*28e4*/ 	.word	index@($__internal_346_$__cuda_sm20_div_u64)
        /*28e8*/ 	.word	0x00000000


	//----- nvinfo : EIATTR_FRAME_SIZE
	.align		4
.L_1745:
        /*28ec*/ 	.byte	0x04, 0x11
        /*28ee*/ 	.short	(.L_1747 - .L_1746)
	.align		4
.L_1746:
        /*28f0*/ 	.word	index@(_ZN18transformer_engine6detail38cast_transpose_fused_kernel_notalignedILb1ELb1ELb0EfNS_16CTDBiasDActParamI6__halfS3_S3_fEELi2ELi2ENS_5EmptyEXadL_ZNS_6dsreluIffEET_T0_RKS5_EEEEvT3_mmm)
        /*28f4*/ 	.word	0x00000000


	//----- nvinfo : EIATTR_REGCOUNT
	.align		4
.L_1747:
        /*28f8*/ 	.byte	0x04, 0x2f
        /*28fa*/ 	.short	(.L_1749 - .L_1748)
	.align		4
.L_1748:
        /*28fc*/ 	.word	index@(_ZN18transformer_engine6detail38cast_transpose_fused_kernel_notalignedILb1ELb1ELb0EfNS_16CTDBiasDActParamI6__halfS3_13__nv_bfloat16fEELi2ELi2ENS_5EmptyEXadL_ZNS_6dsreluIffEET_T0_RKS6_EEEEvT3_mmm)
        /*2900*/ 	.word	0x0000002c


	//----- nvinfo : EIATTR_FRAME_SIZE
	.align		4
.L_1749:
        /*2904*/ 	.byte	0x04, 0x11
        /*2906*/ 	.short	(.L_1751 - .L_1750)
	.align		4
.L_1750:
        /*2908*/ 	.word	index@($__internal_345_$__cuda_sm20_rcp_rn_f32_slowpath)
        /*290c*/ 	.word	0x00000000


	//----- nvinfo : EIATTR_FRAME_SIZE
	.align		4
.L_1751:
        /*2910*/ 	.byte	0x04, 0x11
        /*2912*/ 	.short	(.L_1753 - .L_1752)
	.align		4
.L_1752:
        /*2914*/ 	.word	index@($__internal_344_$__cuda_sm20_div_u64)
        /*2918*/ 	.word	0x00000000


	//----- nvinfo : EIATTR_FRAME_SIZE
	.align		4
.L_1753:
        /*291c*/ 	.byte	0x04, 0x11
        /*291e*/ 	.short	(.L_1755 - .L_1754)
	.align		4
.L_1754:
        /*2920*/ 	.word	index@(_ZN18transformer_engine6detail38cast_transpose_fused_kernel_notalignedILb1ELb1ELb0EfNS_16CTDBiasDActParamI6__halfS3_13__nv_bfloat16fEELi2ELi2ENS_5EmptyEXadL_ZNS_6dsreluIffEET_T0_RKS6_EEEEvT3_mmm)
        /*2924*/ 	.word	0x00000000


	//----- nvinfo : EIATTR_REGCOUNT
	.align		4
.L_1755:
        /*2928*/ 	.byte	0x04, 0x2f
        /*292a*/ 	.short	(.L_1757 - .L_1756)
	.align		4
.L_1756:
        /*292c*/ 	.word	index@(_ZN18transformer_engine6detail38cast_transpose_fused_kernel_notalignedILb1ELb1ELb0EfNS_16CTDBiasDActParamI6__halfS3_13__nv_fp8_e5m2fEELi2ELi4ENS_5EmptyEXadL_ZNS_6dsreluIffEET_T0_RKS6_EEEEvT3_mmm)
        /*2930*/ 	.word	0x00000030


	//----- nvinfo : EIATTR_FRAME_SIZE
	.align		4
.L_1757:
        /*2934*/ 	.byte	0x04, 0x11
        /*2936*/ 	.short	(.L_1759 - .L_1758)
	.align		4
.L_1758:
        /*2938*/ 	.word	index@($__internal_343_$__cuda_sm20_rcp_rn_f32_slowpath)
        /*293c*/ 	.word	0x00000000


	//----- nvinfo : EIATTR_FRAME_SIZE
	.align		4
.L_1759:
        /*2940*/ 	.byte	0x04, 0x11
        /*2942*/ 	.short	(.L_1761 - .L_1760)
	.align		4
.L_1760:
        /*2944*/ 	.word	index@($__internal_342_$__cuda_sm20_div_u64)
        /*2948*/ 	.word	0x00000000


	//----- nvinfo : EIATTR_FRAME_SIZE
	.align		4
.L_1761:
        /*294c*/ 	.byte	0x04, 0x11
        /*294e*/ 	.short	(.L_1763 - .L_1762)
	.align		4
.L_1762:
        /*2950*/ 	.word	index@(_ZN18transformer_engine6detail38cast_transpose_fused_kernel_notalignedILb1ELb1ELb0EfNS_16CTDBiasDActParamI6__halfS3_13__nv_fp8_e5m2fEELi2ELi4ENS_5EmptyEXadL_ZNS_6dsreluIffEET_T0_RKS6_EEEEvT3_mmm)
        /*2954*/ 	.word	0x00000000


	//----- nvinfo : EIATTR_REGCOUNT
	.align		4
.L_1763:
        /*2958*/ 	.byte	0x04, 0x2f
        /*295a*/ 	.short	(.L_1765 - .L_1764)
	.align		4
.L_1764:
        /*295c*/ 	.word	index@(_ZN18transformer_engine6detail38cast_transpose_fused_kernel_notalignedILb1ELb1ELb0EfNS_16CTDBiasDActParamI6__halfS3_13__nv_fp8_e4m3fEELi2ELi4ENS_5EmptyEXadL_ZNS_6dsreluIffEET_T0_RKS6_EEEEvT3_mmm)
        /*2960*/ 	.word	0x00000030


	//----- nvinfo : EIATTR_FRAME_SIZE
	.align		4
.L_1765:
        /*2964*/ 	.byte	0x04, 0x11
        /*2966*/ 	.short	(.L_1767 - .L_1766)
	.align		4
.L_1766:
        /*2968*/ 	.word	index@($__internal_341_$__cuda_sm20_rcp_rn_f32_slowpath)
        /*296c*/ 	.word	0x00000000


	//----- nvinfo : EIATTR_FRAME_SIZE
	.align		4
.L_1767:
        /*2970*/ 	.byte	0x04, 0x11
        /*2972*/ 	.short	(.L_1769 - .L_1768)
	.align		4
.L_1768:
        /*2974*/ 	.word	index@($__internal_340_$__cuda_sm20_div_u64)
        /*2978*/ 	.word	0x00000000


	//----- nvinfo : EIATTR_FRAME_SIZE
	.align		4
.L_1769:
        /*297c*/ 	.byte	0x04, 0x11
        /*297e*/ 	.short	(.L_1771 - .L_1770)
	.align		4
.L_1770:
        /*2980*/ 	.word	index@(_ZN18transformer_engine6detail38cast_transpose_fused_kernel_notalignedILb1ELb1ELb0EfNS_16CTDBiasDActParamI6__halfS3_13__nv_fp8_e4m3fEELi2ELi4ENS_5EmptyEXadL_ZNS_6dsreluIffEET_T0_RKS6_EEEEvT3_mmm)
        /*2984*/ 	.word	0x00000000


	//----- nvinfo : EIATTR_REGCOUNT
	.align		4
.L_1771:
        /*2988*/ 	.byte	0x04, 0x2f
        /*298a*/ 	.short	(.L_1773 - .L_1772)
	.align		4
.L_1772:
        /*298c*/ 	.word	index@(_ZN18transformer_engine6detail38cast_transpose_fused_kernel_notalignedILb1ELb1ELb0EfNS_16CTDBiasDActParamI13__nv_bfloat16S3_ffEELi2ELi1ENS_5EmptyEXadL_ZNS_6dsreluIffEET_T0_RKS5_EEEEvT3_mmm)
        /*2990*/ 	.word	0x00000020


	//----- nvinfo : EIATTR_FRAME_SIZE
	.align		4
.L_1773:
        /*2994*/ 	.byte	0x04, 0x11
        /*2996*/ 	.short	(.L_1775 - .L_1774)
	.align		4
.L_1774:
        /*2998*/ 	.word	index@($__internal_339_$__cuda_sm20_rcp_rn_f32_slowpath)
        /*299c*/ 	.word	0x00000000


	//----- nvinfo : EIATTR_FRAME_SIZE
	.align		4
.L_1775:
        /*29a0*/ 	.byte	0x04, 0x11
        /*29a2*/ 	.short	(.L_1777 - .L_1776)
	.align		4
.L_1776:
        /*29a4*/ 	.word	index@($__internal_338_$__cuda_sm20_div_u64)
        /*29a8*/ 	.word	0x00000000


	//----- nvinfo : EIATTR_FRAME_SIZE
	.align		4
.L_1777:
        /*29ac*/ 	.byte	0x04, 0x11
        /*29ae*/ 	.short	(.L_1779 - .L_1778)
	.align		4
.L_1778:
        /*29b0*/ 	.word	index@(_ZN18transformer_engine6detail38cast_transpose_fused_kernel_notalignedILb1ELb1ELb0EfNS_16CTDBiasDActParamI13__nv_bfloat16S3_ffEELi2ELi1ENS_5EmptyEXadL_ZNS_6dsreluIffEET_T0_RKS5_EEEEvT3_mmm)
        /*29b4*/ 	.word	0x00000000


	//----- nvinfo : EIATTR_REGCOUNT
	.align		4
.L_1779:
        /*29b8*/ 	.byte	0x04, 0x2f
        /*29ba*/ 	.short	(.L_1781 - .L_1780)
	.align		4
.L_1780:
        /*29bc*/ 	.word	index@(_ZN18transformer_engine6detail38cast_transpose_fused_kernel_notalignedILb1ELb1ELb0EfNS_16CTDBiasDActParamI13__nv_bfloat16S3_6__halffEELi2ELi2ENS_5EmptyEXadL_ZNS_6dsreluIffEET_T0_RKS6_EEEEvT3_mmm)
        /*29c0*/ 	.word	0x00000030


	//----- nvinfo : EIATTR_FRAME_SIZE
	.align		4
.L_1781:
        /*29c4*/ 	.byte	0x04, 0x11
        /*29c6*/ 	.short	(.L_1783 - .L_1782)
	.align		4
.L_1782:
        /*29c8*/ 	.word	index@($__internal_337_$__cuda_sm20_rcp_rn_f32_slowpath)
        /*29cc*/ 	.word	0x00000000


	//----- nvinfo : EIATTR_FRAME_SIZE
	.align		4
.L_1783:
        /*29d0*/ 	.byte	0x04, 0x11
        /*29d2*/ 	.short	(.L_1785 - .L_1784)
	.align		4
.L_1784:
        /*29d4*/ 	.word	index@($__internal_336_$__cuda_sm20_div_u64)
        /*29d8*/ 	.word	0x00000000


	//----- nvinfo : EIATTR_FRAME_SIZE
	.align		4
.L_1785:
        /*29dc*/ 	.byte	0x04, 0x11
        /*29de*/ 	.short	(.L_1787 - .L_1786)
	.align		4
.L_1786:
        /*29e0*/ 	.word	index@(_ZN18transformer_engine6detail38cast_transpose_fused_kernel_notalignedILb1ELb1ELb0EfNS_16CTDBiasDActParamI13__nv_bfloat16S3_6__halffEELi2ELi2ENS_5EmptyEXadL_ZNS_6dsreluIffEET_T0_RKS6_EEEEvT3_mmm)
        /*29e4*/ 	.word	0x00000000


	//----- nvinfo : EIATTR_REGCOUNT
	.align		4
.L_1787:
        /*29e8*/ 	.byte	0x04, 0x2f
        /*29ea*/ 	.short	(.L_1789 - .L_1788)
	.align		4
.L_1788:
        /*29ec*/ 	.word	index@(_ZN18transformer_engine6detail38cast_transpose_fused_kernel_notalignedILb1ELb1ELb0EfNS_16CTDBiasDActParamI13__nv_bfloat16S3_S3_fEELi2ELi2ENS_5EmptyEXadL_ZNS_6dsreluIffEET_T0_RKS5_EEEEvT3_mmm)
        /*29f0*/ 	.word	0x00000030


	//----- nvinfo : EIATTR_FRAME_SIZE
	.align		4
.L_1789:
        /*29f4*/ 	.byte	0x04, 0x11
        /*29f6*/ 	.short	(.L_1791 - .L_1790)
	.align		4
.L_1790:
        /*29f8*/ 	.word	index@($__internal_335_$__cuda_sm20_rcp_rn_f32_slowpath)
        /*29fc*/ 	.word	0x00000000


	//----- nvinfo : EIATTR_FRAME_SIZE
	.align		4
.L_1791:
        /*2a00*/ 	.byte	0x04, 0x11
        /*2a02*/ 	.short	(.L_1793 - .L_1792)
	.align		4
.L_1792:
        /*2a04*/ 	.word	index@($__internal_334_$__cuda_sm20_div_u64)
        /*2a08*/ 	.word	0x00000000


	//----- nvinfo : EIATTR_FRAME_SIZE
	.align		4
.L_1793:
        /*2a0c*/ 	.byte	0x04, 0x11
        /*2a0e*/ 	.short	(.L_1795 - .L_1794)
	.align		4
.L_1794:
        /*2a10*/ 	.word	index@(_ZN18transformer_engine6detail38cast_transpose_fused_kernel_notalignedILb1ELb1ELb0EfNS_16CTDBiasDActParamI13__nv_bfloat16S3_S3_fEELi2ELi2ENS_5EmptyEXadL_ZNS_6dsreluIffEET_T0_RKS5_EEEEvT3_mmm)
        /*2a14*/ 	.word	0x00000000


	//----- nvinfo : EIATTR_REGCOUNT
	.align		4
.L_1795:
        /*2a18*/ 	.byte	0x04, 0x2f
        /*2a1a*/ 	.short	(.L_1797 - .L_1796)
	.align		4
.L_1796:
        /*2a1c*/ 	.word	index@(_ZN18transformer_engine6detail38cast_transpose_fused_kernel_notalignedILb1ELb1ELb0EfNS_16CTDBiasDActParamI13__nv_bfloat16S3_13__nv_fp8_e5m2fEELi2ELi4ENS_5EmptyEXadL_ZNS_6dsreluIffEET_T0_RKS6_EEEEvT3_mmm)
        /*2a20*/ 	.word	0x00000030


	//----- nvinfo : EIATTR_FRAME_SIZE
	.align		4
.L_1797:
        /*2a24*/ 	.byte	0x04, 0x11
        /*2a26*/ 	.short	(.L_1799 - .L_1798)
	.align		4
.L_1798:
        /*2a28*/ 	.word	index@($__internal_333_$__cuda_sm20_rcp_rn_f32_slowpath)
        /*2a2c*/ 	.word	0x00000000


	//----- nvinfo : EIATTR_FRAME_SIZE
	.align		4
.L_1799:
        /*2a30*/ 	.byte	0x04, 0x11
        /*2a32*/ 	.short	(.L_1801 - .L_1800)
	.align		4
.L_1800:
        /*2a34*/ 	.word	index@($__internal_332_$__cuda_sm20_div_u64)
        /*2a38*/ 	.word	0x00000000


	//----- nvinfo : EIATTR_FRAME_SIZE
	.align		4
.L_1801:
        /*2a3c*/ 	.byte	0x04, 0x11
        /*2a3e*/ 	.short	(.L_1803 - .L_1802)
	.align		4
.L_1802:
        /*2a40*/ 	.word	index@(_ZN18transformer_engine6detail38cast_transpose_fused_kernel_notalignedILb1ELb1ELb0EfNS_16CTDBiasDActParamI13__nv_bfloat16S3_13__nv_fp8_e5m2fEELi2ELi4ENS_5EmptyEXadL_ZNS_6dsreluIffEET_T0_RKS6_EEEEvT3_mmm)
        /*2a44*/ 	.word	0x00000000


	//----- nvinfo : EIATTR_REGCOUNT
	.align		4
.L_1803:
        /*2a48*/ 	.byte	0x04, 0x2f
        /*2a4a*/ 	.short	(.L_1805 - .L_1804)
	.align		4
.L_1804:
        /*2a4c*/ 	.word	index@(_ZN18transformer_engine6detail38cast_transpose_fused_kernel_notalignedILb1ELb1ELb0EfNS_16CTDBiasDActParamI13__nv_bfloat16S3_13__nv_fp8_e4m3fEELi2ELi4ENS_5EmptyEXadL_ZNS_6dsreluIffEET_T0_RKS6_EEEEvT3_mmm)
        /*2a50*/ 	.word	0x00000030


	//----- nvinfo : EIATTR_FRAME_SIZE
	.align		4
.L_1805:
        /*2a54*/ 	.byte	0x04, 0x11
        /*2a56*/ 	.short	(.L_1807 - .L_1806)
	.align		4
.L_1806:
        /*2a58*/ 	.word	index@($__internal_331_$__cuda_sm20_rcp_rn_f32_slowpath)
        /*2a5c*/ 	.word	0x00000000


	//----- nvinfo : EIATTR_FRAME_SIZE
	.align		4
.L_1807:
        /*2a60*/ 	.byte	0x04, 0x11
        /*2a62*/ 	.short	(.L_1809 - .L_1808)
	.align		4
.L_1808:
        /*2a64*/ 	.word	index@($__internal_330_$__cuda_sm20_div_u64)
        /*2a68*/ 	.word	0x00000000


	//----- nvinfo : EIATTR_FRAME_SIZE
	.align		4
.L_1809:
        /*2a6c*/ 	.byte	0x04, 0x11
        /*2a6e*/ 	.short	(.L_1811 - .L_1810)
	.align		4
.L_1810:
        /*2a70*/ 	.word	index@(_ZN18transformer_engine6detail38cast_transpose_fused_kernel_notalignedILb1ELb1ELb0EfNS_16CTDBiasDActParamI13__nv_bfloat16S3_13__nv_fp8_e4m3fEELi2ELi4ENS_5EmptyEXadL_ZNS_6dsreluIffEET_T0_RKS6_EEEEvT3_mmm)
        /*2a74*/ 	.word	0x00000000


	//----- nvinfo : EIATTR_REGCOUNT
	.align		4
.L_1811:
        /*2a78*/ 	.byte	0x04, 0x2f
        /*2a7a*/ 	.short	(.L_1813 - .L_1812)
	.align		4
.L_1812:
        /*2a7c*/ 	.word	index@(_ZN18transformer_engine6detail38cast_transpose_fused_kernel_notalignedILb1ELb1ELb0EfNS_16CTDBiasDActParamIffffEELi1ELi1ENS_5EmptyEXadL_ZNS_6dqgeluIffEET_T0_RKS4_EEEEvT3_mmm)
        /*2a80*/ 	.word	0x00000026


	//----- nvinfo : EIATTR_FRAME_SIZE
	.align		4
.L_1813:
        /*2a84*/ 	.byte	0x04, 0x11
        /*2a86*/ 	.short	(.L_1815 - .L_1814)
	.align		4
.L_1814:
        /*2a88*/ 	.word	index@($__internal_329_$__cuda_sm20_rcp_rn_f32_slowpath)
        /*2a8c*/ 	.word	0x00000000


	//----- nvinfo : EIATTR_FRAME_SIZE
	.align		4
.L_1815:
        /*2a90*/ 	.byte	0x04, 0x11
        /*2a92*/ 	.short	(.L_1817 - .L_1816)
	.align		4
.L_1816:
        /*2a94*/ 	.word	index@($__internal_328_$__cuda_sm20_div_u64)
        /*2a98*/ 	.word	0x00000000


	//----- nvinfo : EIATTR_FRAME_SIZE
	.align		4
.L_1817:
        /*2a9c*/ 	.byte	0x04, 0x11
        /*2a9e*/ 	.short	(.L_1819 - .L_1818)
	.align		4
.L_1818:
        /*2aa0*/ 	.word	index@(_ZN18transformer_engine6detail38cast_transpose_fused_kernel_notalignedILb1ELb1ELb0EfNS_16CTDBiasDActParamIffffEELi1ELi1ENS_5EmptyEXadL_ZNS_6dqgeluIffEET_T0_RKS4_EEEEvT3_mmm)
        /*2aa4*/ 	.word	0x00000000


	//----- nvinfo : EIATTR_REGCOUNT
	.align		4
.L_1819:
        /*2aa8*/ 	.byte	0x04, 0x2f
        /*2aaa*/ 	.short	(.L_1821 - .L_1820)
	.align		4
.L_1820:
        /*2aac*/ 	.word	index@(_ZN18transformer_engine6detail38cast_transpose_fused_kernel_notalignedILb1ELb1ELb0EfNS_16CTDBiasDActParamIff6__halffEELi1ELi2ENS_5EmptyEXadL_ZNS_6dqgeluIffEET_T0_RKS5_EEEEvT3_mmm)
        /*2ab0*/ 	.word	0x00000028


	//----- nvinfo : EIATTR_FRAME_SIZE
	.align		4
.L_1821:
        /*2ab4*/ 	.byte	0x04, 0x11
        /*2ab6*/ 	.short	(.L_1823 - .L_1822)
	.align		4
.L_1822:
        /*2ab8*/ 	.word	index@($__internal_327_$__cuda_sm20_rcp_rn_f32_slowpath)
        /*2abc*/ 	.word	0x00000000


	//----- nvinfo : EIATTR_FRAME_SIZE
	.align		4
.L_1823:
        /*2ac0*/ 	.byte	0x04, 0x11
        /*2ac2*/ 	.short	(.L_1825 - .L_1824)
	.align		4
.L_1824:
        /*2ac4*/ 	.word	index@($__internal_326_$__cuda_sm20_div_u64)
        /*2ac8*/ 	.word	0x00000000


	//----- nvinfo : EIATTR_FRAME_SIZE
	.align		4
.L_1825:
        /*2acc*/ 	.byte	0x04, 0x11
        /*2ace*/ 	.short	(.L_1827 - .L_1826)
	.align		4
.L_1826:
        /*2ad0*/ 	.word	index@(_ZN18transformer_engine6detail38cast_transpose_fused_kernel_notalignedILb1ELb1ELb0EfNS_16CTDBiasDActParamIff6__halffEELi1ELi2ENS_5EmptyEXadL_ZNS_6dqgeluIffEET_T0_RKS5_EEEEvT3_mmm)
        /*2ad4*/ 	.word	0x00000000


	//----- nvinfo : EIATTR_REGCOUNT
	.align		4
.L_1827:
        /*2ad8*/ 	.byte	0x04, 0x2f
        /*2ada*/ 	.short	(.L_1829 - .L_1828)
	.align		4
.L_1828:
        /*2adc*/ 	.word	index@(_ZN18transformer_engine6detail38cast_transpose_fused_kernel_notalignedILb1ELb1ELb0EfNS_16CTDBiasDActParamIff13__nv_bfloat16fEELi1ELi2ENS_5EmptyEXadL_ZNS_6dqgeluIffEET_T0_RKS5_EEEEvT3_mmm)
        /*2ae0*/ 	.word	0x00000028


	//----- nvinfo : EIATTR_FRAME_SIZE
	.align		4
.L_1829:
        /*2ae4*/ 	.byte	0x04, 0x11
        /*2ae6*/ 	.short	(.L_1831 - .L_1830)
	.align		4
.L_1830:
        /*2ae8*/ 	.word	index@($__internal_325_$__cuda_sm20_rcp_rn_f32_slowpath)
        /*2aec*/ 	.word	0x00000000


	//----- nvinfo : EIATTR_FRAME_SIZE
	.align		4
.L_1831:
        /*2af0*/ 	.byte	0x04, 0x11
        /*2af2*/ 	.short	(.L_1833 - .L_1832)
	.align		4
.L_1832:
        /*2af4*/ 	.word	index@($__internal_324_$__cuda_sm20_div_u64)
        /*2af8*/ 	.word	0x00000000


	//----- nvinfo : EIATTR_FRAME_SIZE
	.align		4
.L_1833:
        /*2afc*/ 	.byte	0x04, 0x11
        /*2afe*/ 	.short	(.L_1835 - .L_1834)
	.align		4
.L_1834:
        /*2b00*/ 	.word	index@(_ZN18transformer_engine6detail38cast_transpose_fused_kernel_notalignedILb1ELb1ELb0EfNS_16CTDBiasDActParamIff13__nv_bfloat16fEELi1ELi2ENS_5EmptyEXadL_ZNS_6dqgeluIffEET_T0_RKS5_EEEEvT3_mmm)
        /*2b04*/ 	.word	0x00000000


	//----- nvinfo : EIATTR_REGCOUNT
	.align		4
.L_1835:
        /*2b08*/ 	.byte	0x04, 0x2f
        /*2b0a*/ 	.short	(.L_1837 - .L_1836)
	.align		4
.L_1836:
        /*2b0c*/ 	.word	index@(_ZN18transformer_engine6detail38cast_transpose_fused_kernel_notalignedILb1ELb1ELb0EfNS_16CTDBiasDActParamIff13__nv_fp8_e5m2fEELi1ELi4ENS_5EmptyEXadL_ZNS_6dqgeluIffEET_T0_RKS5_EEEEvT3_mmm)
        /*2b10*/ 	.word	0x0000002c


	//----- nvinfo : EIATTR_FRAME_SIZE
	.align		4
.L_1837:
        /*2b14*/ 	.byte	0x04, 0x11
        /*2b16*/ 	.short	(.L_1839 - .L_1838)
	.align		4
.L_1838:
        /*2b18*/ 	.word	index@($__internal_323_$__cuda_sm20_rcp_rn_f32_slowpath)
        /*2b1c*/ 	.word	0x00000000


	//----- nvinfo : EIATTR_FRAME_SIZE
	.align		4
.L_1839:
        /*2b20*/ 	.byte	0x04, 0x11
        /*2b22*/ 	.short	(.L_1841 - .L_1840)
	.align		4
.L_1840:
        /*2b24*/ 	.word	index@($__internal_322_$__cuda_sm20_div_u64)
        /*2b28*/ 	.word	0x00000000


	//----- nvinfo : EIATTR_FRAME_SIZE
	.align		4
.L_1841:
        /*2b2c*/ 	.byte	0x04, 0x11
        /*2b2e*/ 	.short	(.L_1843 - .L_1842)
	.align		4
.L_1842:
        /*2b30*/ 	.word	index@(_ZN18transformer_engine6detail38cast_transpose_fused_kernel_notalignedILb1ELb1ELb0EfNS_16CTDBiasDActParamIff13__nv_fp8_e5m2fEELi1ELi4ENS_5EmptyEXadL_ZNS_6dqgeluIffEET_T0_RKS5_EEEEvT3_mmm)
        /*2b34*/ 	.word	0x00000000


	//----- nvinfo : EIATTR_REGCOUNT
	.align		4
.L_1843:
        /*2b38*/ 	.byte	0x04, 0x2f
        /*2b3a*/ 	.short	(.L_1845 - .L_1844)
	.align		4
.L_1844:
        /*2b3c*/ 	.word	index@(_ZN18transformer_engine6detail38cast_transpose_fused_kernel_notalignedILb1ELb1ELb0EfNS_16CTDBiasDActParamIff13__nv_fp8_e4m3fEELi1ELi4ENS_5EmptyEXadL_ZNS_6dqgeluIffEET_T0_RKS5_EEEEvT3_mmm)
        /*2b40*/ 	.word	0x0000002c


	//----- nvinfo : EIATTR_FRAME_SIZE
	.align		4
.L_1845:
        /*2b44*/ 	.byte	0x04, 0x11
        /*2b46*/ 	.short	(.L_1847 - .L_1846)
	.align		4
.L_1846:
        /*2b48*/ 	.word	index@($__internal_321_$__cuda_sm20_rcp_rn_f32_slowpath)
        /*2b4c*/ 	.word	0x00000000


	//----- nvinfo : EIATTR_FRAME_SIZE
	.align		4
.L_1847:
        /*2b50*/ 	.byte	0x04, 0x11
        /*2b52*/ 	.short	(.L_1849 - .L_1848)
	.align		4
.L_1848:
        /*2b54*/ 	.word	index@($__internal_320_$__cuda_sm20_div_u64)
        /*2b58*/ 	.word	0x00000000


	//----- nvinfo : EIATTR_FRAME_SIZE
	.align		4
.L_1849:
        /*2b5c*/ 	.byte	0x04, 0x11
        /*2b5e*/ 	.short	(.L_1851 - .L_1850)
	.align		4
.L_1850:
        /*2b60*/ 	.word	index@(_ZN18transformer_engine6detail38cast_transpose_fused_kernel_notalignedILb1ELb1ELb0EfNS_16CTDBiasDActParamIff13__nv_fp8_e4m3fEELi1ELi4ENS_5EmptyEXadL_ZNS_6dqgeluIffEET_T0_RKS5_EEEEvT3_mmm)
        /*2b64*/ 	.word	0x00000000


	//----- nvinfo : EIATTR_REGCOUNT
	.align		4
.L_1851:
        /*2b68*/ 	.byte	0x04, 0x2f
        /*2b6a*/ 	.short	(.L_1853 - .L_1852)
	.align		4
.L_1852:
        /*2b6c*/ 	.word	index@(_ZN18transformer_engine6detail38cast_transpose_fused_kernel_notalignedILb1ELb1ELb0EfNS_16CTDBiasDActParamI6__halfS3_ffEELi2ELi1ENS_5EmptyEXadL_ZNS_6dqgeluIffEET_T0_RKS5_EEEEvT3_mmm)
        /*2b70*/ 	.word	0x00000028


	//----- nvinfo : EIATTR_FRAME_SIZE
	.align		4
.L_1853:
        /*2b74*/ 	.byte	0x04, 0x11
        /*2b76*/ 	.short	(.L_1855 - .L_1854)
	.align		4
.L_1854:
        /*2b78*/ 	.word	index@($__internal_319_$__cuda_sm20_rcp_rn_f32_slowpath)
        /*2b7c*/ 	.word	0x00000000


	//----- nvinfo : EIATTR_FRAME_SIZE
	.align		4
.L_1855:
        /*2b80*/ 	.byte	0x04, 0x11
        /*2b82*/ 	.short	(.L_1857 - .L_1856)
	.align		4
.L_1856:
        /*2b84*/ 	.word	index@($__internal_318_$__cuda_sm20_div_u64)
        /*2b88*/ 	.word	0x00000000


	//----- nvinfo : EIATTR_FRAME_SIZE
	.align		4
.L_1857:
        /*2b8c*/ 	.byte	0x04, 0x11
        /*2b8e*/ 	.short	(.L_1859 - .L_1858)
	.align		4
.L_1858:
        /*2b90*/ 	.word	index@(_ZN18transformer_engine6detail38cast_transpose_fused_kernel_notalignedILb1ELb1ELb0EfNS_16CTDBiasDActParamI6__halfS3_ffEELi2ELi1ENS_5EmptyEXadL_ZNS_6dqgeluIffEET_T0_RKS5_EEEEvT3_mmm)
        /*2b94*/ 	.word	0x00000000


	//----- nvinfo : EIATTR_REGCOUNT
	.align		4
.L_1859:
        /*2b98*/ 	.byte	0x04, 0x2f
        /*2b9a*/ 	.short	(.L_1861 - .L_1860)
	.align		4
.L_1860:
        /*2b9c*/ 	.word	index@(_ZN18transformer_engine6detail38cast_transpose_fused_kernel_notalignedILb1ELb1ELb0EfNS_16CTDBiasDActParamI6__halfS3_S3_fEELi2ELi2ENS_5EmptyEXadL_ZNS_6dqgeluIffEET_T0_RKS5_EEEEvT3_mmm)
        /*2ba0*/ 	.word	0x00000036


	//----- nvinfo : EIATTR_FRAME_SIZE
	.align		4
.L_1861:
        /*2ba4*/ 	.byte	0x04, 0x11
        /*2ba6*/ 	.short	(.L_1863 - .L_1862)
	.align		4
.L_1862:
        /*2ba8*/ 	.word	index@($__internal_317_$__cuda_sm20_rcp_rn_f32_slowpath)
        /*2bac*/ 	.word	0x00000000


	//----- nvinfo : EIATTR_FRAME_SIZE
	.align		4
.L_1863:
        /*2bb0*/ 	.byte	0x04, 0x11
        /*2bb2*/ 	.short	(.L_1865 - .L_1864)
	.align		4
.L_1864:
        /*2bb4*/ 	.word	index@($__internal_316_$__cuda_sm20_div_u64)
        /*2bb8*/ 	.word	0x00000000


	//----- nvinfo : EIATTR_FRAME_SIZE
	.align		4
.L_1865:
        /*2bbc*/ 	.byte	0x04, 0x11
        /*2bbe*/ 	.short	(.L_1867 - .L_1866)
	.align		4
.L_1866:
        /*2bc0*/ 	.word	index@(_ZN18transformer_engine6detail38cast_transpose_fused_kernel_notalignedILb1ELb1ELb0EfNS_16CTDBiasDActParamI6__halfS3_S3_fEELi2ELi2ENS_5EmptyEXadL_ZNS_6dqgeluIffEET_T0_RKS5_EEEEvT3_mmm)
        /*2bc4*/ 	.word	0x00000000


	//----- nvinfo : EIATTR_REGCOUNT
	.align		4
.L_1867:
        /*2bc8*/ 	.byte	0x04, 0x2f
        /*2bca*/ 	.short	(.L_1869 - .L_1868)
	.align		4
.L_1868:
        /*2bcc*/ 	.word	index@(_ZN18transformer_engine6detail38cast_transpose_fused_kernel_notalignedILb1ELb1ELb0EfNS_16CTDBiasDActParamI6__halfS3_13__nv_bfloat16fEELi2ELi2ENS_5EmptyEXadL_ZNS_6dqgeluIffEET_T0_RKS6_EEEEvT3_mmm)
        /*2bd0*/ 	.word	0x00000036


	//----- nvinfo : EIATTR_FRAME_SIZE
	.align		4
.L_1869:
        /*2bd4*/ 	.byte	0x04, 0x11
        /*2bd6*/ 	.short	(.L_1871 - .L_1870)
	.align		4
.L_1870:
        /*2bd8*/ 	.word	index@($__internal_315_$__cuda_sm20_rcp_rn_f32_slowpath)
        /*2bdc*/ 	.word	0x00000000


	//----- nvinfo : EIATTR_FRAME_SIZE
	.align		4
.L_1871:
        /*2be0*/ 	.byte	0x04, 0x11
        /*2be2*/ 	.short	(.L_1873 - .L_1872)
	.align		4
.L_1872:
        /*2be4*/ 	.word	index@($__internal_314_$__cuda_sm20_div_u64)
        /*2be8*/ 	.word	0x00000000


	//----- nvinfo : EIATTR_FRAME_SIZE
	.align		4
.L_1873:
        /*2bec*/ 	.byte	0x04, 0x11
        /*2bee*/ 	.short	(.L_1875 - .L_1874)
	.align		4
.L_1874:
        /*2bf0*/ 	.word	index@(_ZN18transformer_engine6detail38cast_transpose_fused_kernel_notalignedILb1ELb1ELb0EfNS_16CTDBiasDActParamI6__halfS3_13__nv_bfloat16fEELi2ELi2ENS_5EmptyEXadL_ZNS_6dqgeluIffEET_T0_RKS6_EEEEvT3_mmm)
        /*2bf4*/ 	.word	0x00000000


	//----- nvinfo : EIATTR_REGCOUNT
	.align		4
.L_1875:
        /*2bf8*/ 	.byte	0x04, 0x2f
        /*2bfa*/ 	.short	(.L_1877 - .L_1876)
	.align		4
.L_1876:
        /*2bfc*/ 	.word	index@(_ZN18transformer_engine6detail38cast_transpose_fused_kernel_notalignedILb1ELb1ELb0EfNS_16CTDBiasDActParamI6__halfS3_13__nv_fp8_e5m2fEELi2ELi4ENS_5EmptyEXadL_ZNS_6dqgeluIffEET_T0_RKS6_EEEEvT3_mmm)
        /*2c00*/ 	.word	0x0000003c


	//----- nvinfo : EIATTR_FRAME_SIZE
	.align		4
.L_1877:
        /*2c04*/ 	.byte	0x04, 0x11
        /*2c06*/ 	.short	(.L_1879 - .L_1878)
	.align		4
.L_1878:
        /*2c08*/ 	.word	index@($__internal_313_$__cuda_sm20_rcp_rn_f32_slowpath)
        /*2c0c*/ 	.word	0x00000000


	//----- nvinfo : EIATTR_FRAME_SIZE
	.align		4
.L_1879:
        /*2c10*/ 	.byte	0x04, 0x11
        /*2c12*/ 	.short	(.L_1881 - .L_1880)
	.align		4
.L_1880:
        /*2c14*/ 	.word	index@($__internal_312_$__cuda_sm20_div_u64)
        /*2c18*/ 	.word	0x00000000


	//----- nvinfo : EIATTR_FRAME_SIZE
	.align		4
.L_1881:
        /*2c1c*/ 	.byte	0x04, 0x11
        /*2c1e*/ 	.short	(.L_1883 - .L_1882)
	.align		4
.L_1882:
        /*2c20*/ 	.word	index@(_ZN18transformer_engine6detail38cast_transpose_fused_kernel_notalignedILb1ELb1ELb0EfNS_16CTDBiasDActParamI6__halfS3_13__nv_fp8_e5m2fEELi2ELi4ENS_5EmptyEXadL_ZNS_6dqgeluIffEET_T0_RKS6_EEEEvT3_mmm)
        /*2c24*/ 	.word	0x00000000


	//----- nvinfo : EIATTR_REGCOUNT
	.align		4
.L_1883:
        /*2c28*/ 	.byte	0x04, 0x2f
        /*2c2a*/ 	.short	(.L_1885 - .L_1884)
	.align		4
.L_1884:
        /*2c2c*/ 	.word	index@(_ZN18transformer_engine6detail38cast_transpose_fused_kernel_notalignedILb1ELb1ELb0EfNS_16CTDBiasDActParamI6__halfS3_13__nv_fp8_e4m3fEELi2ELi4ENS_5EmptyEXadL_ZNS_6dqgeluIffEET_T0_RKS6_EEEEvT3_mmm)
        /*2c30*/ 	.word	0x0000003c


	//----- nvinfo : EIATTR_FRAME_SIZE
	.align		4
.L_1885:
        /*2c34*/ 	.byte	0x04, 0x11
        /*2c36*/ 	.short	(.L_1887 - .L_1886)
	.align		4
.L_1886:
        /*2c38*/ 	.word	index@($__internal_311_$__cuda_sm20_rcp_rn_f32_slowpath)
        /*2c3c*/ 	.word	0x00000000


	//----- nvinfo : EIATTR_FRAME_SIZE
	.align		4
.L_1887:
        /*2c40*/ 	.byte	0x04, 0x11
        /*2c42*/ 	.short	(.L_1889 - .L_1888)
	.align		4
.L_1888:
        /*2c44*/ 	.word	index@($__internal_310_$__cuda_sm20_div_u64)
        /*2c48*/ 	.word	0x00000000


	//----- nvinfo : EIATTR_FRAME_SIZE
	.align		4
.L_1889:
        /*2c4c*/ 	.byte	0x04, 0x11
        /*2c4e*/ 	.short	(.L_1891 - .L_1890)
	.align		4
.L_1890:
        /*2c50*/ 	.word	index@(_ZN18transformer_engine6detail38cast_transpose_fused_kernel_notalignedILb1ELb1ELb0EfNS_16CTDBiasDActParamI6__halfS3_13__nv_fp8_e4m3fEELi2ELi4ENS_5EmptyEXadL_ZNS_6dqgeluIffEET_T0_RKS6_EEEEvT3_mmm)
        /*2c54*/ 	.word	0x00000000


	//----- nvinfo : EIATTR_REGCOUNT
	.align		4
.L_1891:
        /*2c58*/ 	.byte	0x04, 0x2f
        /*2c5a*/ 	.short	(.L_1893 - .L_1892)
	.align		4
.L_1892:
        /*2c5c*/ 	.word	index@(_ZN18transformer_engine6detail38cast_transpose_fused_kernel_notalignedILb1ELb1ELb0EfNS_16CTDBiasDActParamI13__nv_bfloat16S3_ffEELi2ELi1ENS_5EmptyEXadL_ZNS_6dqgeluIffEET_T0_RKS5_EEEEvT3_mmm)
        /*2c60*/ 	.word	0x00000028


	//----- nvinfo : EIATTR_FRAME_SIZE
	.align		4
.L_1893:
        /*2c64*/ 	.byte	0x04, 0x11
        /*2c66*/ 	.short	(.L_1895 - .L_1894)
	.align		4
.L_1894:
        /*2c68*/ 	.word	index@($__internal_309_$__cuda_sm20_rcp_rn_f32_slowpath)
        /*2c6c*/ 	.word	0x00000000


	//----- nvinfo : EIATTR_FRAME_SIZE
	.align		4
.L_1895:
        /*2c70*/ 	.byte	0x04, 0x11
        /*2c72*/ 	.short	(.L_1897 - .L_1896)
	.align		4
.L_1896:
        /*2c74*/ 	.word	index@($__internal_308_$__cuda_sm20_div_u64)
        /*2c78*/ 	.word	0x00000000


	//----- nvinfo : EIATTR_FRAME_SIZE
	.align		4
.L_1897:
        /*2c7c*/ 	.byte	0x04, 0x11
        /*2c7e*/ 	.short	(.L_1899 - .L_1898)
	.align		4
.L_1898:
        /*2c80*/ 	.word	index@(_ZN18transformer_engine6detail38cast_transpose_fused_kernel_notalignedILb1ELb1ELb0EfNS_16CTDBiasDActParamI13__nv_bfloat16S3_ffEELi2ELi1ENS_5EmptyEXadL_ZNS_6dqgeluIffEET_T0_RKS5_EEEEvT3_mmm)
        /*2c84*/ 	.word	0x00000000


	//----- nvinfo : EIATTR_REGCOUNT
	.align		4
.L_1899:
        /*2c88*/ 	.byte	0x04, 0x2f
        /*2c8a*/ 	.short	(.L_1901 - .L_1900)
	.align		4
.L_1900:
        /*2c8c*/ 	.word	index@(_ZN18transformer_engine6detail38cast_transpose_fused_kernel_notalignedILb1ELb1ELb0EfNS_16CTDBiasDActParamI13__nv_bfloat16S3_6__halffEELi2ELi2ENS_5EmptyEXadL_ZNS_6dqgeluIffEET_T0_RKS6_EEEEvT3_mmm)
        /*2c90*/ 	.word	0x00000037


	//----- nvinfo : EIATTR_FRAME_SIZE
	.align		4
.L_1901:
        /*2c94*/ 	.byte	0x04, 0x11
        /*2c96*/ 	.short	(.L_1903 - .L_1902)
	.align		4
.L_1902:
        /*2c98*/ 	.word	index@($__internal_307_$__cuda_sm20_rcp_rn_f32_slowpath)
        /*2c9c*/ 	.word	0x00000000


	//----- nvinfo : EIATTR_FRAME_SIZE
	.align		4
.L_1903:
        /*2ca0*/ 	.byte	0x04, 0x11
        /*2ca2*/ 	.short	(.L_1905 - .L_1904)
	.align		4
.L_1904:
        /*2ca4*/ 	.word	index@($__internal_306_$__cuda_sm20_div_u64)
        /*2ca8*/ 	.word	0x00000000


	//----- nvinfo : EIATTR_FRAME_SIZE
	.align		4
.L_1905:
        /*2cac*/ 	.byte	0x04, 0x11
        /*2cae*/ 	.short	(.L_1907 - .L_1906)
	.align		4
.L_1906:
        /*2cb0*/ 	.word	index@(_ZN18transformer_engine6detail38cast_transpose_fused_kernel_notalignedILb1ELb1ELb0EfNS_16CTDBiasDActParamI13__nv_bfloat16S3_6__halffEELi2ELi2ENS_5EmptyEXadL_ZNS_6dqgeluIffEET_T0_RKS6_EEEEvT3_mmm)
        /*2cb4*/ 	.word	0x00000000


	//----- nvinfo : EIATTR_REGCOUNT
	.align		4
.L_1907:
        /*2cb8*/ 	.byte	0x04, 0x2f
        /*2cba*/ 	.short	(.L_1909 - .L_1908)
	.align		4
.L_1908:
        /*2cbc*/ 	.word	index@(_ZN18transformer_engine6detail38cast_transpose_fused_kernel_notalignedILb1ELb1ELb0EfNS_16CTDBiasDActParamI13__nv_bfloat16S3_S3_fEELi2ELi2ENS_5EmptyEXadL_ZNS_6dqgeluIffEET_T0_RKS5_EEEEvT3_mmm)
        /*2cc0*/ 	.word	0x00000037


	//----- nvinfo : EIATTR_FRAME_SIZE
	.align		4
.L_1909:
        /*2cc4*/ 	.byte	0x04, 0x11
        /*2cc6*/ 	.short	(.L_1911 - .L_1910)
	.align		4
.L_1910:
        /*2cc8*/ 	.word	index@($__internal_305_$__cuda_sm20_rcp_rn_f32_slowpath)
        /*2ccc*/ 	.word	0x00000000


	//----- nvinfo : EIATTR_FRAME_SIZE
	.align		4
.L_1911:
        /*2cd0*/ 	.byte	0x04, 0x11
        /*2cd2*/ 	.short	(.L_1913 - .L_1912)
	.align		4
.L_1912:
        /*2cd4*/ 	.word	index@($__internal_304_$__cuda_sm20_div_u64)
        /*2cd8*/ 	.word	0x00000000


	//----- nvinfo : EIATTR_FRAME_SIZE
	.align		4
.L_1913:
        /*2cdc*/ 	.byte	0x04, 0x11
        /*2cde*/ 	.short	(.L_1915 - .L_1914)
	.align		4
.L_1914:
        /*2ce0*/ 	.word	index@(_ZN18transformer_engine6detail38cast_transpose_fused_kernel_notalignedILb1ELb1ELb0EfNS_16CTDBiasDActParamI13__nv_bfloat16S3_S3_fEELi2ELi2ENS_5EmptyEXadL_ZNS_6dqgeluIffEET_T0_RKS5_EEEEvT3_mmm)
        /*2ce4*/ 	.word	0x00000000


	//----- nvinfo : EIATTR_REGCOUNT
	.align		4
.L_1915:
        /*2ce8*/ 	.byte	0x04, 0x2f
        /*2cea*/ 	.short	(.L_1917 - .L_1916)
	.align		4
.L_1916:
        /*2cec*/ 	.word	index@(_ZN18transformer_engine6detail38cast_transpose_fused_kernel_notalignedILb1ELb1ELb0EfNS_16CTDBiasDActParamI13__nv_bfloat16S3_13__nv_fp8_e5m2fEELi2ELi4ENS_5EmptyEXadL_ZNS_6dqgeluIffEET_T0_RKS6_EEEEvT3_mmm)
        /*2cf0*/ 	.word	0x00000048


	//----- nvinfo : EIATTR_FRAME_SIZE
	.align		4
.L_1917:
        /*2cf4*/ 	.byte	0x04, 0x11
        /*2cf6*/ 	.short	(.L_1919 - .L_1918)
	.align		4
.L_1918:
        /*2cf8*/ 	.word	index@($__internal_303_$__cuda_sm20_rcp_rn_f32_slowpath)
        /*2cfc*/ 	.word	0x00000000


	//----- nvinfo : EIATTR_FRAME_SIZE
	.align		4
.L_1919:
        /*2d00*/ 	.byte	0x04, 0x11
        /*2d02*/ 	.short	(.L_1921 - .L_1920)
	.align		4
.L_1920:
        /*2d04*/ 	.word	index@($__internal_302_$__cuda_sm20_div_u64)
        /*2d08*/ 	.word	0x00000000


	//----- nvinfo : EIATTR_FRAME_SIZE
	.align		4
.L_1921:
        /*2d0c*/ 	.byte	0x04, 0x11
        /*2d0e*/ 	.short	(.L_1923 - .L_1922)
	.align		4
.L_1922:
        /*2d10*/ 	.word	index@(_ZN18transformer_engine6detail38cast_transpose_fused_kernel_notalignedILb1ELb1ELb0EfNS_16CTDBiasDActParamI13__nv_bfloat16S3_13__nv_fp8_e5m2fEELi2ELi4ENS_5EmptyEXadL_ZNS_6dqgeluIffEET_T0_RKS6_EEEEvT3_mmm)
        /*2d14*/ 	.word	0x00000000


	//----- nvinfo : EIATTR_REGCOUNT
	.align		4
.L_1923:
        /*2d18*/ 	.byte	0x04, 0x2f
        /*2d1a*/ 	.short	(.L_1925 - .L_1924)
	.align		4
.L_1924:
        /*2d1c*/ 	.word	index@(_ZN18transformer_engine6detail38cast_transpose_fused_kernel_notalignedILb1ELb1ELb0EfNS_16CTDBiasDActParamI13__nv_bfloat16S3_13__nv_fp8_e4m3fEELi2ELi4ENS_5EmptyEXadL_ZNS_6dqgeluIffEET_T0_RKS6_EEEEvT3_mmm)
        /*2d20*/ 	.word	0x00000048


	//----- nvinfo : EIATTR_FRAME_SIZE
	.align		4
.L_1925:
        /*2d24*/ 	.byte	0x04, 0x11
        /*2d26*/ 	.short	(.L_1927 - .L_1926)
	.align		4
.L_1926:
        /*2d28*/ 	.word	index@($__internal_301_$__cuda_sm20_rcp_rn_f32_slowpath)
        /*2d2c*/ 	.word	0x00000000


	//----- nvinfo : EIATTR_FRAME_SIZE
	.align		4
.L_1927:
        /*2d30*/ 	.byte	0x04, 0x11
        /*2d32*/ 	.short	(.L_1929 - .L_1928)
	.align		4
.L_1928:
        /*2d34*/ 	.word	index@($__internal_300_$__cuda_sm20_div_u64)
        /*2d38*/ 	.word	0x00000000


	//----- nvinfo : EIATTR_FRAME_SIZE
	.align		4
.L_1929:
        /*2d3c*/ 	.byte	0x04, 0x11
        /*2d3e*/ 	.short	(.L_1931 - .L_1930)
	.align		4
.L_1930:
        /*2d40*/ 	.word	index@(_ZN18transformer_engine6detail38cast_transpose_fused_kernel_notalignedILb1ELb1ELb0EfNS_16CTDBiasDActParamI13__nv_bfloat16S3_13__nv_fp8_e4m3fEELi2ELi4ENS_5EmptyEXadL_ZNS_6dqgeluIffEET_T0_RKS6_EEEEvT3_mmm)
        /*2d44*/ 	.word	0x00000000


	//----- nvinfo : EIATTR_REGCOUNT
	.align		4
.L_1931:
        /*2d48*/ 	.byte	0x04, 0x2f
        /*2d4a*/ 	.short	(.L_1933 - .L_1932)
	.align		4
.L_1932:
        /*2d4c*/ 	.word	index@(_ZN18transformer_engine6detail32dgated_act_cast_transpose_kernelILi1ELi1EfffNS_5EmptyEXadL_ZNS_5dgeluIffEET_T0_RKS2_EEXadL_ZNS_4geluIffEES4_S5_S7_EEEEvPKT2_SB_PT3_SD_PKT1_PSE_SH_mmm)
        /*2d50*/ 	.word	0x00000020


	//----- nvinfo : EIATTR_FRAME_SIZE
	.align		4
.L_1933:
        /*2d54*/ 	.byte	0x04, 0x11
        /*2d56*/ 	.short	(.L_1935 - .L_1934)
	.align		4
.L_1934:
        /*2d58*/ 	.word	index@($__internal_299_$__cuda_sm20_rcp_rn_f32_slowpath)
        /*2d5c*/ 	.word	0x00000000


	//----- nvinfo : EIATTR_FRAME_SIZE
	.align		4
.L_1935:
        /*2d60*/ 	.byte	0x04, 0x11
        /*2d62*/ 	.short	(.L_1937 - .L_1936)
	.align		4
.L_1936:
        /*2d64*/ 	.word	index@($__internal_298_$__cuda_sm20_div_u64)
        /*2d68*/ 	.word	0x00000000


	//----- nvinfo : EIATTR_FRAME_SIZE
	.align		4
.L_1937:
        /*2d6c*/ 	.byte	0x04, 0x11
        /*2d6e*/ 	.short	(.L_1939 - .L_1938)
	.align		4
.L_1938:
        /*2d70*/ 	.word	index@(_ZN18transformer_engine6detail32dgated_act_cast_transpose_kernelILi1ELi1EfffNS_5EmptyEXadL_ZNS_5dgeluIffEET_T0_RKS2_EEXadL_ZNS_4geluIffEES4_S5_S7_EEEEvPKT2_SB_PT3_SD_PKT1_PSE_SH_mmm)
        /*2d74*/ 	.word	0x00000000


	//----- nvinfo : EIATTR_REGCOUNT
	.align		4
.L_1939:
        /*2d78*/ 	.byte	0x04, 0x2f
        /*2d7a*/ 	.short	(.L_1941 - .L_1940)
	.align		4
.L_1940:
        /*2d7c*/ 	.word	index@(_ZN18transformer_engine6detail43dgated_act_cast_transpose_kernel_notalignedILi1ELi1EfffNS_5EmptyEXadL_ZNS_5dgeluIffEET_T0_RKS2_EEXadL_ZNS_4geluIffEES4_S5_S7_EEEEvPKT2_SB_PT3_SD_PKT1_PSE_SH_mmm)
        /*2d80*/ 	.word	0x00000028


	//----- nvinfo : EIATTR_FRAME_SIZE
	.align		4
.L_1941:
        /*2d84*/ 	.byte	0x04, 0x11
        /*2d86*/ 	.short	(.L_1943 - .L_1942)
	.align		4
.L_1942:
        /*2d88*/ 	.word	index@($__internal_297_$__cuda_sm20_rcp_rn_f32_slowpath)
        /*2d8c*/ 	.word	0x00000000


	//----- nvinfo : EIATTR_FRAME_SIZE
	.align		4
.L_1943:
        /*2d90*/ 	.byte	0x04, 0x11
        /*2d92*/ 	.short	(.L_1945 - .L_1944)
	.align		4
.L_1944:
        /*2d94*/ 	.word	index@($__internal_296_$__cuda_sm20_div_u64)
        /*2d98*/ 	.word	0x00000000


	//----- nvinfo : EIATTR_FRAME_SIZE
	.align		4
.L_1945:
        /*2d9c*/ 	.byte	0x04, 0x11
        /*2d9e*/ 	.short	(.L_1947 - .L_1946)
	.align		4
.L_1946:
        /*2da0*/ 	.word	index@(_ZN18transformer_engine6detail43dgated_act_cast_transpose_kernel_notalignedILi1ELi1EfffNS_5EmptyEXadL_ZNS_5dgeluIffEET_T0_RKS2_EEXadL_ZNS_4geluIffEES4_S5_S7_EEEEvPKT2_SB_PT3_SD_PKT1_PSE_SH_mmm)
        /*2da4*/ 	.word	0x00000000


	//----- nvinfo : EIATTR_REGCOUNT
	.align		4
.L_1947:
        /*2da8*/ 	.byte	0x04, 0x2f
        /*2daa*/ 	.short	(.L_1949 - .L_1948)
	.align		4
.L_1948:
        /*2dac*/ 	.word	index@(_ZN18transformer_engine6detail32dgated_act_cast_transpose_kernelILi1ELi2Eff6__halfNS_5EmptyEXadL_ZNS_5dgeluIffEET_T0_RKS3_EEXadL_ZNS_4geluIffEES5_S6_S8_EEEEvPKT2_SC_PT3_SE_PKT1_PSF_SI_mmm)
        /*2db0*/ 	.word	0x00000028


	//----- nvinfo : EIATTR_FRAME_SIZE
	.align		4
.L_1949:
        /*2db4*/ 	.byte	0x04, 0x11
        /*2db6*/ 	.short	(.L_1951 - .L_1950)
	.align		4
.L_1950:
        /*2db8*/ 	.word	index@($__internal_295_$__cuda_sm20_rcp_rn_f32_slowpath)
        /*2dbc*/ 	.word	0x00000000


	//----- nvinfo : EIATTR_FRAME_SIZE
	.align		4
.L_1951:
        /*2dc0*/ 	.byte	0x04, 0x11
        /*2dc2*/ 	.short	(.L_1953 - .L_1952)
	.align		4
.L_1952:
        /*2dc4*/ 	.word	index@($__internal_294_$__cuda_sm20_div_u64)
        /*2dc8*/ 	.word	0x00000000


	//----- nvinfo : EIATTR_FRAME_SIZE
	.align		4
.L_1953:
        /*2dcc*/ 	.byte	0x04, 0x11
        /*2dce*/ 	.short	(.L_1955 - .L_1954)
	.align		4
.L_1954:
        /*2dd0*/ 	.word	index@(_ZN18transformer_engine6detail32dgated_act_cast_transpose_kernelILi1ELi2Eff6__halfNS_5EmptyEXadL_ZNS_5dgeluIffEET_T0_RKS3_EEXadL_ZNS_4geluIffEES5_S6_S8_EEEEvPKT2_SC_PT3_SE_PKT1_PSF_SI_mmm)
        /*2dd4*/ 	.word	0x00000000


	//----- nvinfo : EIATTR_REGCOUNT
	.align		4
.L_1955:
        /*2dd8*/ 	.byte	0x04, 0x2f
        /*2dda*/ 	.short	(.L_1957 - .L_1956)
	.align		4
.L_1956:
        /*2ddc*/ 	.word	index@(_ZN18transformer_engine6detail43dgated_act_cast_transpose_kernel_notalignedILi1ELi2Eff6__halfNS_5EmptyEXadL_ZNS_5dgeluIffEET_T0_RKS3_EEXadL_ZNS_4geluIffEES5_S6_S8_EEEEvPKT2_SC_PT3_SE_PKT1_PSF_SI_mmm)
        /*2de0*/ 	.word	0x00000030


	//----- nvinfo : EIATTR_FRAME_SIZE
	.align		4
.L_1957:
        /*2de4*/ 	.byte	0x04, 0x11
        /*2de6*/ 	.short	(.L_1959 - .L_1958)
	.align		4
.L_1958:
        /*2de8*/ 	.word	index@($__internal_293_$__cuda_sm20_rcp_rn_f32_slowpath)
        /*2dec*/ 	.word	0x00000000


	//----- nvinfo : EIATTR_FRAME_SIZE
	.align		4
.L_1959:
        /*2df0*/ 	.byte	0x04, 0x11
        /*2df2*/ 	.short	(.L_1961 - .L_1960)
	.align		4
.L_1960:
        /*2df4*/ 	.word	index@($__internal_292_$__cuda_sm20_div_u64)
        /*2df8*/ 	.word	0x00000000


	//----- nvinfo : EIATTR_FRAME_SIZE
	.align		4
.L_1961:
        /*2dfc*/ 	.byte	0x04, 0x11
        /*2dfe*/ 	.short	(.L_1963 - .L_1962)
	.align		4
.L_1962:
        /*2e00*/ 	.word	index@(_ZN18transformer_engine6detail43dgated_act_cast_transpose_kernel_notalignedILi1ELi2Eff6__halfNS_5EmptyEXadL_ZNS_5dgeluIffEET_T0_RKS3_EEXadL_ZNS_4geluIffEES5_S6_S8_EEEEvPKT2_SC_PT3_SE_PKT1_PSF_SI_mmm)
        /*2e04*/ 	.word	0x00000000


	//----- nvinfo : EIATTR_REGCOUNT
	.align		4
.L_1963:
        /*2e08*/ 	.byte	0x04, 0x2f
        /*2e0a*/ 	.short	(.L_1965 - .L_1964)
	.align		4
.L_1964:
        /*2e0c*/ 	.word	index@(_ZN18transformer_engine6detail32dgated_act_cast_transpose_kernelILi1ELi2Eff13__nv_bfloat16NS_5EmptyEXadL_ZNS_5dgeluIffEET_T0_RKS3_EEXadL_ZNS_4geluIffEES5_S6_S8_EEEEvPKT2_SC_PT3_SE_PKT1_PSF_SI_mmm)
        /*2e10*/ 	.word	0x00000028


	//----- nvinfo : EIATTR_FRAME_SIZE
	.align		4
.L_1965:
        /*2e14*/ 	.byte	0x04, 0x11
        /*2e16*/ 	.short	(.L_1967 - .L_1966)
	.align		4
.L_1966:
        /*2e18*/ 	.word	index@($__internal_291_$__cuda_sm20_rcp_rn_f32_slowpath)
        /*2e1c*/ 	.word	0x00000000


	//----- nvinfo : EIATTR_FRAME_SIZE
	.align		4
.L_1967:
        /*2e20*/ 	.byte	0x04, 0x11
        /*2e22*/ 	.short	(.L_1969 - .L_1968)
	.align		4
.L_1968:
        /*2e24*/ 	.word	index@($__internal_290_$__cuda_sm20_div_u64)
        /*2e28*/ 	.word	0x00000000


	//----- nvinfo : EIATTR_FRAME_SIZE
	.align		4
.L_1969:
        /*2e2c*/ 	.byte	0x04, 0x11
        /*2e2e*/ 	.short	(.L_1971 - .L_1970)
	.align		4
.L_1970:
        /*2e30*/ 	.word	index@(_ZN18transformer_engine6detail32dgated_act_cast_transpose_kernelILi1ELi2Eff13__nv_bfloat16NS_5EmptyEXadL_ZNS_5dgeluIffEET_T0_RKS3_EEXadL_ZNS_4geluIffEES5_S6_S8_EEEEvPKT2_SC_PT3_SE_PKT1_PSF_SI_mmm)
        /*2e34*/ 	.word	0x00000000


	//----- nvinfo : EIATTR_REGCOUNT
	.align		4
.L_1971:
        /*2e38*/ 	.byte	0x04, 0x2f
        /*2e3a*/ 	.short	(.L_1973 - .L_1972)
	.align		4
.L_1972:
        /*2e3c*/ 	.word	index@(_ZN18transformer_engine6detail43dgated_act_cast_transpose_kernel_notalignedILi1ELi2Eff13__nv_bfloat16NS_5EmptyEXadL_ZNS_5dgeluIffEET_T0_RKS3_EEXadL_ZNS_4geluIffEES5_S6_S8_EEEEvPKT2_SC_PT3_SE_PKT1_PSF_SI_mmm)
        /*2e40*/ 	.word	0x00000030


	//----- nvinfo : EIATTR_FRAME_SIZE
	.align		4
.L_1973:
        /*2e44*/ 	.byte	0x04, 0x11
        /*2e46*/ 	.short	(.L_1975 - .L_1974)
	.align		4
.L_1974:
        /*2e48*/ 	.word	index@($__internal_289_$__cuda_sm20_rcp_rn_f32_slowpath)
        /*2e4c*/ 	.word	0x00000000


	//----- nvinfo : EIATTR_FRAME_SIZE
	.align		4
.L_1975:
        /*2e50*/ 	.byte	0x04, 0x11
        /*2e52*/ 	.short	(.L_1977 - .L_1976)
	.align		4
.L_1976:
        /*2e54*/ 	.word	index@($__internal_288_$__cuda_sm20_div_u64)
        /*2e58*/ 	.word	0x00000000


	//----- nvinfo : EIATTR_FRAME_SIZE
	.align		4
.L_1977:
        /*2e5c*/ 	.byte	0x04, 0x11
        /*2e5e*/ 	.short	(.L_1979 - .L_1978)
	.align		4
.L_1978:
        /*2e60*/ 	.word	index@(_ZN18transformer_engine6detail43dgated_act_cast_transpose_kernel_notalignedILi1ELi2Eff13__nv_bfloat16NS_5EmptyEXadL_ZNS_5dgeluIffEET_T0_RKS3_EEXadL_ZNS_4geluIffEES5_S6_S8_EEEEvPKT2_SC_PT3_SE_PKT1_PSF_SI_mmm)
        /*2e64*/ 	.word	0x00000000


	//----- nvinfo : EIATTR_REGCOUNT
	.align		4
.L_1979:
        /*2e68*/ 	.byte	0x04, 0x2f
        /*2e6a*/ 	.short	(.L_1981 - .L_1980)
	.align		4
.L_1980:
        /*2e6c*/ 	.word	index@(_ZN18transformer_engine6detail32dgated_act_cast_transpose_kernelILi1ELi4Eff13__nv_fp8_e5m2NS_5EmptyEXadL_ZNS_5dgeluIffEET_T0_RKS3_EEXadL_ZNS_4geluIffEES5_S6_S8_EEEEvPKT2_SC_PT3_SE_PKT1_PSF_SI_mmm)
        /*2e70*/ 	.word	0x00000040


	//----- nvinfo : EIATTR_FRAME_SIZE
	.align		4
.L_1981:
        /*2e74*/ 	.byte	0x04, 0x11
        /*2e76*/ 	.short	(.L_1983 - .L_1982)
	.align		4
.L_1982:
        /*2e78*/ 	.word	index@($__internal_287_$__cuda_sm20_rcp_rn_f32_slowpath)
        /*2e7c*/ 	.word	0x00000000


	//----- nvinfo : EIATTR_FRAME_SIZE
	.align		4
.L_1983:
        /*2e80*/ 	.byte	0x04, 0x11
        /*2e82*/ 	.short	(.L_1985 - .L_1984)
	.align		4
.L_1984:
        /*2e84*/ 	.word	index@($__internal_286_$__cuda_sm20_div_u64)
        /*2e88*/ 	.word	0x00000000


	//----- nvinfo : EIATTR_FRAME_SIZE
	.align		4
.L_1985:
        /*2e8c*/ 	.byte	0x04, 0x11
        /*2e8e*/ 	.short	(.L_1987 - .L_1986)
	.align		4
.L_1986:
        /*2e90*/ 	.word	index@(_ZN18transformer_engine6detail32dgated_act_cast_transpose_kernelILi1ELi4Eff13__nv_fp8_e5m2NS_5EmptyEXadL_ZNS_5dgeluIffEET_T0_RKS3_EEXadL_ZNS_4geluIffEES5_S6_S8_EEEEvPKT2_SC_PT3_SE_PKT1_PSF_SI_mmm)
        /*2e94*/ 	.word	0x00000000


	//----- nvinfo : EIATTR_REGCOUNT
	.align		4
.L_1987:
        /*2e98*/ 	.byte	0x04, 0x2f
        /*2e9a*/ 	.short	(.L_1989 - .L_1988)
	.align		4
.L_1988:
        /*2e9c*/ 	.word	index@(_ZN18transformer_engine6detail43dgated_act_cast_transpose_kernel_notalignedILi1ELi4Eff13__nv_fp8_e5m2NS_5EmptyEXadL_ZNS_5dgeluIffEET_T0_RKS3_EEXadL_ZNS_4geluIffEES5_S6_S8_EEEEvPKT2_SC_PT3_SE_PKT1_PSF_SI_mmm)
        /*2ea0*/ 	.word	0x00000038


	//----- nvinfo : EIATTR_FRAME_SIZE
	.align		4
.L_1989:
        /*2ea4*/ 	.byte	0x04, 0x11
        /*2ea6*/ 	.short	(.L_1991 - .L_1990)
	.align		4
.L_1990:
        /*2ea8*/ 	.word	index@($__internal_285_$__cuda_sm20_rcp_rn_f32_slowpath)
        /*2eac*/ 	.word	0x00000000


	//----- nvinfo : EIATTR_FRAME_SIZE
	.align		4
.L_1991:
        /*2eb0*/ 	.byte	0x04, 0x11
        /*2eb2*/ 	.short	(.L_1993 - .L_1992)
	.align		4
.L_1992:
        /*2eb4*/ 	.word	index@($__internal_284_$__cuda_sm20_div_u64)
        /*2eb8*/ 	.word	0x00000000


	//----- nvinfo : EIATTR_FRAME_SIZE
	.align		4
.L_1993:
        /*2ebc*/ 	.byte	0x04, 0x11
        /*2ebe*/ 	.short	(.L_1995 - .L_1994)
	.align		4
.L_1994:
        /*2ec0*/ 	.word	index@(_ZN18transformer_engine6detail43dgated_act_cast_transpose_kernel_notalignedILi1ELi4Eff13__nv_fp8_e5m2NS_5EmptyEXadL_ZNS_5dgeluIffEET_T0_RKS3_EEXadL_ZNS_4geluIffEES5_S6_S8_EEEEvPKT2_SC_PT3_SE_PKT1_PSF_SI_mmm)
        /*2ec4*/ 	.word	0x00000000


	//----- nvinfo : EIATTR_REGCOUNT
	.align		4
.L_1995:
        /*2ec8*/ 	.byte	0x04, 0x2f
        /*2eca*/ 	.short	(.L_1997 - .L_1996)
	.align		4
.L_1996:
        /*2ecc*/ 	.word	index@(_ZN18transformer_engine6detail32dgated_act_cast_transpose_kernelILi1ELi4Eff13__nv_fp8_e4m3NS_5EmptyEXadL_ZNS_5dgeluIffEET_T0_RKS3_EEXadL_ZNS_4geluIffEES5_S6_S8_EEEEvPKT2_SC_PT3_SE_PKT1_PSF_SI_mmm)
        /*2ed0*/ 	.word	0x00000040


	//----- nvinfo : EIATTR_FRAME_SIZE
	.align		4
.L_1997:
        /*2ed4*/ 	.byte	0x04, 0x11
        /*2ed6*/ 	.short	(.L_1999 - .L_1998)
	.align		4
.L_1998:
        /*2ed8*/ 	.word	index@($__internal_283_$__cuda_sm20_rcp_rn_f32_slowpath)
        /*2edc*/ 	.word	0x00000000


	//----- nvinfo : EIATTR_FRAME_SIZE
	.align		4
.L_1999:
        /*2ee0*/ 	.byte	0x04, 0x11
        /*2ee2*/ 	.short	(.L_2001 - .L_2000)
	.align		4
.L_2000:
        /*2ee4*/ 	.word	index@($__internal_282_$__cuda_sm20_div_u64)
        /*2ee8*/ 	.word	0x00000000


	//----- nvinfo : EIATTR_FRAME_SIZE
	.align		4
.L_2001:
        /*2eec*/ 	.byte	0x04, 0x11
        /*2eee*/ 	.short	(.L_2003 - .L_2002)
	.align		4
.L_2002:
        /*2ef0*/ 	.word	index@(_ZN18transformer_engine6detail32dgated_act_cast_transpose_kernelILi1ELi4Eff13__nv_fp8_e4m3NS_5EmptyEXadL_ZNS_5dgeluIffEET_T0_RKS3_EEXadL_ZNS_4geluIffEES5_S6_S8_EEEEvPKT2_SC_PT3_SE_PKT1_PSF_SI_mmm)
        /*2ef4*/ 	.word	0x00000000


	//----- nvinfo : EIATTR_REGCOUNT
	.align		4
.L_2003:
        /*2ef8*/ 	.byte	0x04, 0x2f
        /*2efa*/ 	.short	(.L_2005 - .L_2004)
	.align		4
.L_2004:
        /*2efc*/ 	.word	index@(_ZN18transformer_engine6detail43dgated_act_cast_transpose_kernel_notalignedILi1ELi4Eff13__nv_fp8_e4m3NS_5EmptyEXadL_ZNS_5dgeluIffEET_T0_RKS3_EEXadL_ZNS_4geluIffEES5_S6_S8_EEEEvPKT2_SC_PT3_SE_PKT1_PSF_SI_mmm)
        /*2f00*/ 	.word	0x00000038


	//----- nvinfo : EIATTR_FRAME_SIZE
	.align		4
.L_2005:
        /*2f04*/ 	.byte	0x04, 0x11
        /*2f06*/ 	.short	(.L_2007 - .L_2006)
	.align		4
.L_2006:
        /*2f08*/ 	.word	index@($__internal_281_$__cuda_sm20_rcp_rn_f32_slowpath)
        /*2f0c*/ 	.word	0x00000000


	//----- nvinfo : EIATTR_FRAME_SIZE
	.align		4
.L_2007:
        /*2f10*/ 	.byte	0x04, 0x11
        /*2f12*/ 	.short	(.L_2009 - .L_2008)
	.align		4
.L_2008:
        /*2f14*/ 	.word	index@($__internal_280_$__cuda_sm20_div_u64)
        /*2f18*/ 	.word	0x00000000


	//----- nvinfo : EIATTR_FRAME_SIZE
	.align		4
.L_2009:
        /*2f1c*/ 	.byte	0x04, 0x11
        /*2f1e*/ 	.short	(.L_2011 - .L_2010)
	.align		4
.L_2010:
        /*2f20*/ 	.word	index@(_ZN18transformer_engine6detail43dgated_act_cast_transpose_kernel_notalignedILi1ELi4Eff13__nv_fp8_e4m3NS_5EmptyEXadL_ZNS_5dgeluIffEET_T0_RKS3_EEXadL_ZNS_4geluIffEES5_S6_S8_EEEEvPKT2_SC_PT3_SE_PKT1_PSF_SI_mmm)
        /*2f24*/ 	.word	0x00000000


	//----- nvinfo : EIATTR_REGCOUNT
	.align		4
.L_2011:
        /*2f28*/ 	.byte	0x04, 0x2f
        /*2f2a*/ 	.short	(.L_2013 - .L_2012)
	.align		4
.L_2012:
        /*2f2c*/ 	.word	index@(_ZN18transformer_engine6detail32dgated_act_cast_transpose_kernelILi2ELi1Ef6__halffNS_5EmptyEXadL_ZNS_5dgeluIffEET_T0_RKS3_EEXadL_ZNS_4geluIffEES5_S6_S8_EEEEvPKT2_SC_PT3_SE_PKT1_PSF_SI_mmm)
        /*2f30*/ 	.word	0x00000030


	//----- nvinfo : EIATTR_FRAME_SIZE
	.align		4
.L_2013:
        /*2f34*/ 	.byte	0x04, 0x11
        /*2f36*/ 	.short	(.L_2015 - .L_2014)
	.align		4
.L_2014:
        /*2f38*/ 	.word	index@($__internal_279_$__cuda_sm20_rcp_rn_f32_slowpath)
        /*2f3c*/ 	.word	0x00000000


	//----- nvinfo : EIATTR_FRAME_SIZE
	.align		4
.L_2015:
        /*2f40*/ 	.byte	0x04, 0x11
        /*2f42*/ 	.short	(.L_2017 - .L_2016)
	.align		4
.L_2016:
        /*2f44*/ 	.word	index@($__internal_278_$__cuda_sm20_div_u64)
        /*2f48*/ 	.word	0x00000000


	//----- nvinfo : EIATTR_FRAME_SIZE
	.align		4
.L_2017:
        /*2f4c*/ 	.byte	0x04, 0x11
        /*2f4e*/ 	.short	(.L_2019 - .L_2018)
	.align		4
.L_2018:
        /*2f50*/ 	.word	index@(_ZN18transformer_engine6detail32dgated_act_cast_transpose_kernelILi2ELi1Ef6__halffNS_5EmptyEXadL_ZNS_5dgeluIffEET_T0_RKS3_EEXadL_ZNS_4geluIffEES5_S6_S8_EEEEvPKT2_SC_PT3_SE_PKT1_PSF_SI_mmm)
        /*2f54*/ 	.word	0x00000000


	//----- nvinfo : EIATTR_REGCOUNT
	.align		4
.L_2019:
        /*2f58*/ 	.byte	0x04, 0x2f
        /*2f5a*/ 	.short	(.L_2021 - .L_2020)
	.align		4
.L_2020:
        /*2f5c*/ 	.word	index@(_ZN18transformer_engine6detail43dgated_act_cast_transpose_kernel_notalignedILi2ELi1Ef6__halffNS_5EmptyEXadL_ZNS_5dgeluIffEET_T0_RKS3_EEXadL_ZNS_4geluIffEES5_S6_S8_EEEEvPKT2_SC_PT3_SE_PKT1_PSF_SI_mmm)
        /*2f60*/ 	.word	0x00000030


	//----- nvinfo : EIATTR_FRAME_SIZE
	.align		4
.L_2021:
        /*2f64*/ 	.byte	0x04, 0x11
        /*2f66*/ 	.short	(.L_2023 - .L_2022)
	.align		4
.L_2022:
        /*2f68*/ 	.word	index@($__internal_277_$__cuda_sm20_rcp_rn_f32_slowpath)
        /*2f6c*/ 	.word	0x00000000


	//----- nvinfo : EIATTR_FRAME_SIZE
	.align		4
.L_2023:
        /*2f70*/ 	.byte	0x04, 0x11
        /*2f72*/ 	.short	(.L_2025 - .L_2024)
	.align		4
.L_2024:
        /*2f74*/ 	.word	index@($__internal_276_$__cuda_sm20_div_u64)
        /*2f78*/ 	.word	0x00000000


	//----- nvinfo : EIATTR_FRAME_SIZE
	.align		4
.L_2025:
        /*2f7c*/ 	.byte	0x04, 0x11
        /*2f7e*/ 	.short	(.L_2027 - .L_2026)
	.align		4
.L_2026:
        /*2f80*/ 	.word	index@(_ZN18transformer_engine6detail43dgated_act_cast_transpose_kernel_notalignedILi2ELi1Ef6__halffNS_5EmptyEXadL_ZNS_5dgeluIffEET_T0_RKS3_EEXadL_ZNS_4geluIffEES5_S6_S8_EEEEvPKT2_SC_PT3_SE_PKT1_PSF_SI_mmm)
        /*2f84*/ 	.word	0x00000000


	//----- nvinfo : EIATTR_REGCOUNT
	.align		4
.L_2027:
        /*2f88*/ 	.byte	0x04, 0x2f
        /*2f8a*/ 	.short	(.L_2029 - .L_2028)
	.align		4
.L_2028:
        /*2f8c*/ 	.word	index@(_ZN18transformer_engine6detail32dgated_act_cast_transpose_kernelILi2ELi2Ef6__halfS2_NS_5EmptyEXadL_ZNS_5dgeluIffEET_T0_RKS3_EEXadL_ZNS_4geluIffEES5_S6_S8_EEEEvPKT2_SC_PT3_SE_PKT1_PSF_SI_mmm)
        /*2f90*/ 	.word	0x0000003c


	//----- nvinfo : EIATTR_FRAME_SIZE
	.align		4
.L_2029:
        /*2f94*/ 	.byte	0x04, 0x11
        /*2f96*/ 	.short	(.L_2031 - .L_2030)
	.align		4
.L_2030:
        /*2f98*/ 	.word	index@($__internal_275_$__cuda_sm20_rcp_rn_f32_slowpath)
        /*2f9c*/ 	.word	0x00000000


	//----- nvinfo : EIATTR_FRAME_SIZE
	.align		4
.L_2031:
        /*2fa0*/ 	.byte	0x04, 0x11
        /*2fa2*/ 	.short	(.L_2033 - .L_2032)
	.align		4
.L_2032:
        /*2fa4*/ 	.word	index@($__internal_274_$__cuda_sm20_div_u64)
        /*2fa8*/ 	.word	0x00000000


	//----- nvinfo : EIATTR_FRAME_SIZE
	.align		4
.L_2033:
        /*2fac*/ 	.byte	0x04, 0x11
        /*2fae*/ 	.short	(.L_2035 - .L_2034)
	.align		4
.L_2034:
        /*2fb0*/ 	.word	index@(_ZN18transformer_engine6detail32dgated_act_cast_transpose_kernelILi2ELi2Ef6__halfS2_NS_5EmptyEXadL_ZNS_5dgeluIffEET_T0_RKS3_EEXadL_ZNS_4geluIffEES5_S6_S8_EEEEvPKT2_SC_PT3_SE_PKT1_PSF_SI_mmm)
        /*2fb4*/ 	.word	0x00000000


	//----- nvinfo : EIATTR_REGCOUNT
	.align		4
.L_2035:
        /*2fb8*/ 	.byte	0x04, 0x2f
        /*2fba*/ 	.short	(.L_2037 - .L_2036)
	.align		4
.L_2036:
        /*2fbc*/ 	.word	index@(_ZN18transformer_engine6detail43dgated_act_cast_transpose_kernel_notalignedILi2ELi2Ef6__halfS2_NS_5EmptyEXadL_ZNS_5dgeluIffEET_T0_RKS3_EEXadL_ZNS_4geluIffEES5_S6_S8_EEEEvPKT2_SC_PT3_SE_PKT1_PSF_SI_mmm)
        /*2fc0*/ 	.word	0x00000040


	//----- nvinfo : EIATTR_FRAME_SIZE
	.align		4
.L_2037:
        /*2fc4*/ 	.byte	0x04, 0x11
        /*2fc6*/ 	.short	(.L_2039 - .L_2038)
	.align		4
.L_2038:
        /*2fc8*/ 	.word	index@($__internal_273_$__cuda_sm20_rcp_rn_f32_slowpath)
        /*2fcc*/ 	.word	0x00000000


	//----- nvinfo : EIATTR_FRAME_SIZE
	.align		4
.L_2039:
        /*2fd0*/ 	.byte	0x04, 0x11
        /*2fd2*/ 	.short	(.L_2041 - .L_2040)
	.align		4
.L_2040:
        /*2fd4*/ 	.word	index@($__internal_272_$__cuda_sm20_div_u64)
        /*2fd8*/ 	.word	0x00000000


	//----- nvinfo : EIATTR_FRAME_SIZE
	.align		4
.L_2041:
        /*2fdc*/ 	.byte	0x04, 0x11
        /*2fde*/ 	.short	(.L_2043 - .L_2042)
	.align		4
.L_2042:
        /*2fe0*/ 	.word	index@(_ZN18transformer_engine6detail43dgated_act_cast_transpose_kernel_notalignedILi2ELi2Ef6__halfS2_NS_5EmptyEXadL_ZNS_5dgeluIffEET_T0_RKS3_EEXadL_ZNS_4geluIffEES5_S6_S8_EEEEvPKT2_SC_PT3_SE_PKT1_PSF_SI_mmm)
        /*2fe4*/ 	.word	0x00000000


	//----- nvinfo : EIATTR_REGCOUNT
	.align		4
.L_2043:
        /*2fe8*/ 	.byte	0x04, 0x2f
        /*2fea*/ 	.short	(.L_2045 - .L_2044)
	.align		4
.L_2044:
        /*2fec*/ 	.word	index@(_ZN18transformer_engine6detail32dgated_act_cast_transpose_kernelILi2ELi2Ef6__half13__nv_bfloat16NS_5EmptyEXadL_ZNS_5dgeluIffEET_T0_RKS4_EEXadL_ZNS_4geluIffEES6_S7_S9_EEEEvPKT2_SD_PT3_SF_PKT1_PSG_SJ_mmm)
        /*2ff0*/ 	.word	0x0000003c


	//----- nvinfo : EIATTR_FRAME_SIZE
	.align		4
.L_2045:
        /*2ff4*/ 	.byte	0x04, 0x11
        /*2ff6*/ 	.short	(.L_2047 - .L_2046)
	.align		4
.L_2046:
        /*2ff8*/ 	.word	index@($__internal_271_$__cuda_sm20_rcp_rn_f32_slowpath)
        /*2ffc*/ 	.word	0x00000000


	//----- nvinfo : EIATTR_FRAME_SIZE
	.align		4
.L_2047:
        /*3000*/ 	.byte	0x04, 0x11
        /*3002*/ 	.short	(.L_2049 - .L_2048)
	.align		4
.L_2048:
        /*3004*/ 	.word	index@($__internal_270_$__cuda_sm20_div_u64)
        /*3008*/ 	.word	0x00000000


	//----- nvinfo : EIATTR_FRAME_SIZE
	.align		4
.L_2049:
        /*300c*/ 	.byte	0x04, 0x11
        /*300e*/ 	.short	(.L_2051 - .L_2050)
	.align		4
.L_2050:
        /*3010*/ 	.word	index@(_ZN18transformer_engine6detail32dgated_act_cast_transpose_kernelILi2ELi2Ef6__half13__nv_bfloat16NS_5EmptyEXadL_ZNS_5dgeluIffEET_T0_RKS4_EEXadL_ZNS_4geluIffEES6_S7_S9_EEEEvPKT2_SD_PT3_SF_PKT1_PSG_SJ_mmm)
        /*3014*/ 	.word	0x00000000


	//----- nvinfo : EIATTR_REGCOUNT
	.align		4
.L_2051:
        /*3018*/ 	.byte	0x04, 0x2f
        /*301a*/ 	.short	(.L_2053 - .L_2052)
	.align		4
.L_2052:
        /*301c*/ 	.word	index@(_ZN18transformer_engine6detail43dgated_act_cast_transpose_kernel_notalignedILi2ELi2Ef6__half13__nv_bfloat16NS_5EmptyEXadL_ZNS_5dgeluIffEET_T0_RKS4_EEXadL_ZNS_4geluIffEES6_S7_S9_EEEEvPKT2_SD_PT3_SF_PKT1_PSG_SJ_mmm)
        /*3020*/ 	.word	0x00000040


	//----- nvinfo : EIATTR_FRAME_SIZE
	.align		4
.L_2053:
        /*3024*/ 	.byte	0x04, 0x11
        /*3026*/ 	.short	(.L_2055 - .L_2054)
	.align		4
.L_2054:
        /*3028*/ 	.word	index@($__internal_269_$__cuda_sm20_rcp_rn_f32_slowpath)
        /*302c*/ 	.word	0x00000000


	//----- nvinfo : EIATTR_FRAME_SIZE
	.align		4
.L_2055:
        /*3030*/ 	.byte	0x04, 0x11
        /*3032*/ 	.short	(.L_2057 - .L_2056)
	.align		4
.L_2056:
        /*3034*/ 	.word	index@($__internal_268_$__cuda_sm20_div_u64)
        /*3038*/ 	.word	0x00000000


	//----- nvinfo : EIATTR_FRAME_SIZE
	.align		4
.L_2057:
        /*303c*/ 	.byte	0x04, 0x11
        /*303e*/ 	.short	(.L_2059 - .L_2058)
	.align		4
.L_2058:
        /*3040*/ 	.word	index@(_ZN18transformer_engine6detail43dgated_act_cast_transpose_kernel_notalignedILi2ELi2Ef6__half13__nv_bfloat16NS_5EmptyEXadL_ZNS_5dgeluIffEET_T0_RKS4_EEXadL_ZNS_4geluIffEES6_S7_S9_EEEEvPKT2_SD_PT3_SF_PKT1_PSG_SJ_mmm)
        /*3044*/ 	.word	0x00000000


	//----- nvinfo : EIATTR_REGCOUNT
	.align		4
.L_2059:
        /*3048*/ 	.byte	0x04, 0x2f
        /*304a*/ 	.short	(.L_2061 - .L_2060)
	.align		4
.L_2060:
        /*304c*/ 	.word	index@(_ZN18transformer_engine6detail32dgated_act_cast_transpose_kernelILi2ELi4Ef6__half13__nv_fp8_e5m2NS_5EmptyEXadL_ZNS_5dgeluIffEET_T0_RKS4_EEXadL_ZNS_4geluIffEES6_S7_S9_EEEEvPKT2_SD_PT3_SF_PKT1_PSG_SJ_mmm)
        /*3050*/ 	.word	0x0000003e


	//----- nvinfo : EIATTR_FRAME_SIZE
	.align		4
.L_2061:
        /*3054*/ 	.byte	0x04, 0x11
        /*3056*/ 	.short	(.L_2063 - .L_2062)
	.align		4
.L_2062:
        /*3058*/ 	.word	index@($__internal_267_$__cuda_sm20_rcp_rn_f32_slowpath)
        /*305c*/ 	.word	0x00000000


	//----- nvinfo : EIATTR_FRAME_SIZE
	.align		4
.L_2063:
        /*3060*/ 	.byte	0x04, 0x11
        /*3062*/ 	.short	(.L_2065 - .L_2064)
	.align		4
.L_2064:
        /*3064*/ 	.word	index@($__internal_266_$__cuda_sm20_div_u64)
        /*3068*/ 	.word	0x00000000


	//----- nvinfo : EIATTR_FRAME_SIZE
	.align		4
.L_2065:
        /*306c*/ 	.byte	0x04, 0x11
        /*306e*/ 	.short	(.L_2067 - .L_2066)
	.align		4
.L_2066:
        /*3070*/ 	.word	index@(_ZN18transformer_engine6detail32dgated_act_cast_transpose_kernelILi2ELi4Ef6__half13__nv_fp8_e5m2NS_5EmptyEXadL_ZNS_5dgeluIffEET_T0_RKS4_EEXadL_ZNS_4geluIffEES6_S7_S9_EEEEvPKT2_SD_PT3_SF_PKT1_PSG_SJ_mmm)
        /*3074*/ 	.word	0x00000000


	//----- nvinfo : EIATTR_REGCOUNT
	.align		4
.L_2067:
        /*3078*/ 	.byte	0x04, 0x2f
        /*307a*/ 	.short	(.L_2069 - .L_2068)
	.align		4
.L_2068:
        /*307c*/ 	.word	index@(_ZN18transformer_engine6detail43dgated_act_cast_transpose_kernel_notalignedILi2ELi4Ef6__half13__nv_fp8_e5m2NS_5EmptyEXadL_ZNS_5dgeluIffEET_T0_RKS4_EEXadL_ZNS_4geluIffEES6_S7_S9_EEEEvPKT2_SD_PT3_SF_PKT1_PSG_SJ_mmm)
        /*3080*/ 	.word	0x00000040


	//----- nvinfo : EIATTR_FRAME_SIZE
	.align		4
.L_2069:
        /*3084*/ 	.byte	0x04, 0x11
        /*3086*/ 	.short	(.L_2071 - .L_2070)
	.align		4
.L_2070:
        /*3088*/ 	.word	index@($__internal_265_$__cuda_sm20_rcp_rn_f32_slowpath)
        /*308c*/ 	.word	0x00000000


	//----- nvinfo : EIATTR_FRAME_SIZE
	.align		4
.L_2071:
        /*3090*/ 	.byte	0x04, 0x11
        /*3092*/ 	.short	(.L_2073 - .L_2072)
	.align		4
.L_2072:
        /*3094*/ 	.word	index@($__internal_264_$__cuda_sm20_div_u64)
        /*3098*/ 	.word	0x00000000


	//----- nvinfo : EIATTR_FRAME_SIZE
	.align		4
.L_2073:
        /*309c*/ 	.byte	0x04, 0x11
        /*309e*/ 	.short	(.L_2075 - .L_2074)
	.align		4
.L_2074:
        /*30a0*/ 	.word	index@(_ZN18transformer_engine6detail43dgated_act_cast_transpose_kernel_notalignedILi2ELi4Ef6__half13__nv_fp8_e5m2NS_5EmptyEXadL_ZNS_5dgeluIffEET_T0_RKS4_EEXadL_ZNS_4geluIffEES6_S7_S9_EEEEvPKT2_SD_PT3_SF_PKT1_PSG_SJ_mmm)
        /*30a4*/ 	.word	0x00000000


	//----- nvinfo : EIATTR_REGCOUNT
	.align		4
.L_2075:
        /*30a8*/ 	.byte	0x04, 0x2f
        /*30aa*/ 	.short	(.L_2077 - .L_2076)
	.align		4
.L_2076:
        /*30ac*/ 	.word	index@(_ZN18transformer_engine6detail32dgated_act_cast_transpose_kernelILi2ELi4Ef6__half13__nv_fp8_e4m3NS_5EmptyEXadL_ZNS_5dgeluIffEET_T0_RKS4_EEXadL_ZNS_4geluIffEES6_S7_S9_EEEEvPKT2_SD_PT3_SF_PKT1_PSG_SJ_mmm)
        /*30b0*/ 	.word	0x0000003e


	//----- nvinfo : EIATTR_FRAME_SIZE
	.align		4
.L_2077:
        /*30b4*/ 	.byte	0x04, 0x11
        /*30b6*/ 	.short	(.L_2079 - .L_2078)
	.align		4
.L_2078:
        /*30b8*/ 	.word	index@($__internal_263_$__cuda_sm20_rcp_rn_f32_slowpath)
        /*30bc*/ 	.word	0x00000000


	//----- nvinfo : EIATTR_FRAME_SIZE
	.align		4
.L_2079:
        /*30c0*/ 	.byte	0x04, 0x11
        /*30c2*/ 	.short	(.L_2081 - .L_2080)
	.align		4
.L_2080:
        /*30c4*/ 	.word	index@($__internal_262_$__cuda_sm20_div_u64)
        /*30c8*/ 	.word	0x00000000


	//----- nvinfo : EIATTR_FRAME_SIZE
	.align		4
.L_2081:
        /*30cc*/ 	.byte	0x04, 0x11
        /*30ce*/ 	.short	(.L_2083 - .L_2082)
	.align		4
.L_2082:
        /*30d0*/ 	.word	index@(_ZN18transformer_engine6detail32dgated_act_cast_transpose_kernelILi2ELi4Ef6__half13__nv_fp8_e4m3NS_5EmptyEXadL_ZNS_5dgeluIffEET_T0_RKS4_EEXadL_ZNS_4geluIffEES6_S7_S9_EEEEvPKT2_SD_PT3_SF_PKT1_PSG_SJ_mmm)
        /*30d4*/ 	.word	0x00000000


	//----- nvinfo : EIATTR_REGCOUNT
	.align		4
.L_2083:
        /*30d8*/ 	.byte	0x04, 0x2f
        /*30da*/ 	.short	(.L_2085 - .L_2084)
	.align		4
.L_2084:
        /*30dc*/ 	.word	index@(_ZN18transformer_engine6detail43dgated_act_cast_transpose_kernel_notalignedILi2ELi4Ef6__half13__nv_fp8_e4m3NS_5EmptyEXadL_ZNS_5dgeluIffEET_T0_RKS4_EEXadL_ZNS_4geluIffEES6_S7_S9_EEEEvPKT2_SD_PT3_SF_PKT1_PSG_SJ_mmm)
        /*30e0*/ 	.word	0x00000040


	//----- nvinfo : EIATTR_FRAME_SIZE
	.align		4
.L_2085:
        /*30e4*/ 	.byte	0x04, 0x11
        /*30e6*/ 	.short	(.L_2087 - .L_2086)
	.align		4
.L_2086:
        /*30e8*/ 	.word	index@($__internal_261_$__cuda_sm20_rcp_rn_f32_slowpath)
        /*30ec*/ 	.word	0x00000000


	//----- nvinfo : EIATTR_FRAME_SIZE
	.align		4
.L_2087:
        /*30f0*/ 	.byte	0x04, 0x11
        /*30f2*/ 	.short	(.L_2089 - .L_2088)
	.align		4
.L_2088:
        /*30f4*/ 	.word	index@($__internal_260_$__cuda_sm20_div_u64)
        /*30f8*/ 	.word	0x00000000


	//----- nvinfo : EIATTR_FRAME_SIZE
	.align		4
.L_2089:
        /*30fc*/ 	.byte	0x04, 0x11
        /*30fe*/ 	.short	(.L_2091 - .L_2090)
	.align		4
.L_2090:
        /*3100*/ 	.word	index@(_ZN18transformer_engine6detail43dgated_act_cast_transpose_kernel_notalignedILi2ELi4Ef6__half13__nv_fp8_e4m3NS_5EmptyEXadL_ZNS_5dgeluIffEET_T0_RKS4_EEXadL_ZNS_4geluIffEES6_S7_S9_EEEEvPKT2_SD_PT3_SF_PKT1_PSG_SJ_mmm)
        /*3104*/ 	.word	0x00000000


	//----- nvinfo : EIATTR_REGCOUNT
	.align		4
.L_2091:
        /*3108*/ 	.byte	0x04, 0x2f
        /*310a*/ 	.short	(.L_2093 - .L_2092)
	.align		4
.L_2092:
        /*310c*/ 	.word	index@(_ZN18transformer_engine6detail32dgated_act_cast_transpose_kernelILi2ELi1Ef13__nv_bfloat16fNS_5EmptyEXadL_ZNS_5dgeluIffEET_T0_RKS3_EEXadL_ZNS_4geluIffEES5_S6_S8_EEEEvPKT2_SC_PT3_SE_PKT1_PSF_SI_mmm)
        /*3110*/ 	.word	0x00000030


	//----- nvinfo : EIATTR_FRAME_SIZE
	.align		4
.L_2093:
        /*3114*/ 	.byte	0x04, 0x11
        /*3116*/ 	.short	(.L_2095 - .L_2094)
	.align		4
.L_2094:
        /*3118*/ 	.word	index@($__internal_259_$__cuda_sm20_rcp_rn_f32_slowpath)
        /*311c*/ 	.word	0x00000000


	//----- nvinfo : EIATTR_FRAME_SIZE
	.align		4
.L_2095:
        /*3120*/ 	.byte	0x04, 0x11
        /*3122*/ 	.short	(.L_2097 - .L_2096)
	.align		4
.L_2096:
        /*3124*/ 	.word	index@($__internal_258_$__cuda_sm20_div_u64)
        /*3128*/ 	.word	0x00000000


	//----- nvinfo : EIATTR_FRAME_SIZE
	.align		4
.L_2097:
        /*312c*/ 	.byte	0x04, 0x11
        /*312e*/ 	.short	(.L_2099 - .L_2098)
	.align		4
.L_2098:
        /*3130*/ 	.word	index@(_ZN18transformer_engine6detail32dgated_act_cast_transpose_kernelILi2ELi1Ef13__nv_bfloat16fNS_5EmptyEXadL_ZNS_5dgeluIffEET_T0_RKS3_EEXadL_ZNS_4geluIffEES5_S6_S8_EEEEvPKT2_SC_PT3_SE_PKT1_PSF_SI_mmm)
        /*3134*/ 	.word	0x00000000


	//----- nvinfo : EIATTR_REGCOUNT
	.align		4
.L_2099:
        /*3138*/ 	.byte	0x04, 0x2f
        /*313a*/ 	.short	(.L_2101 - .L_2100)
	.align		4
.L_2100:
        /*313c*/ 	.word	index@(_ZN18transformer_engine6detail43dgated_act_cast_transpose_kernel_notalignedILi2ELi1Ef13__nv_bfloat16fNS_5EmptyEXadL_ZNS_5dgeluIffEET_T0_RKS3_EEXadL_ZNS_4geluIffEES5_S6_S8_EEEEvPKT2_SC_PT3_SE_PKT1_PSF_SI_mmm)
        /*3140*/ 	.word	0x00000030


	//----- nvinfo : EIATTR_FRAME_SIZE
	.align		4
.L_2101:
        /*3144*/ 	.byte	0x04, 0x11
        /*3146*/ 	.short	(.L_2103 - .L_2102)
	.align		4
.L_2102:
        /*3148*/ 	.word	index@($__internal_257_$__cuda_sm20_rcp_rn_f32_slowpath)
        /*314c*/ 	.word	0x00000000


	//----- nvinfo : EIATTR_FRAME_SIZE
	.align		4
.L_2103:
        /*3150*/ 	.byte	0x04, 0x11
        /*3152*/ 	.short	(.L_2105 - .L_2104)
	.align		4
.L_2104:
        /*3154*/ 	.word	index@($__internal_256_$__cuda_sm20_div_u64)
        /*3158*/ 	.word	0x00000000


	//----- nvinfo : EIATTR_FRAME_SIZE
	.align		4
.L_2105:
        /*315c*/ 	.byte	0x04, 0x11
        /*315e*/ 	.short	(.L_2107 - .L_2106)
	.align		4
.L_2106:
        /*3160*/ 	.word	index@(_ZN18transformer_engine6detail43dgated_act_cast_transpose_kernel_notalignedILi2ELi1Ef13__nv_bfloat16fNS_5EmptyEXadL_ZNS_5dgeluIffEET_T0_RKS3_EEXadL_ZNS_4geluIffEES5_S6_S8_EEEEvPKT2_SC_PT3_SE_PKT1_PSF_SI_mmm)
        /*3164*/ 	.word	0x00000000


	//----- nvinfo : EIATTR_REGCOUNT
	.align		4
.L_2107:
        /*3168*/ 	.byte	0x04, 0x2f
        /*316a*/ 	.short	(.L_2109 - .L_2108)
	.align		4
.L_2108:
        /*316c*/ 	.word	index@(_ZN18transformer_engine6detail32dgated_act_cast_transpose_kernelILi2ELi2Ef13__nv_bfloat166__halfNS_5EmptyEXadL_ZNS_5dgeluIffEET_T0_RKS4_EEXadL_ZNS_4geluIffEES6_S7_S9_EEEEvPKT2_SD_PT3_SF_PKT1_PSG_SJ_mmm)
        /*3170*/ 	.word	0x0000003e


	//----- nvinfo : EIATTR_FRAME_SIZE
	.align		4
.L_2109:
        /*3174*/ 	.byte	0x04, 0x11
        /*3176*/ 	.short	(.L_2111 - .L_2110)
	.align		4
.L_2110:
        /*3178*/ 	.word	index@($__internal_255_$__cuda_sm20_rcp_rn_f32_slowpath)
        /*317c*/ 	.word	0x00000000


	//----- nvinfo : EIATTR_FRAME_SIZE
	.align		4
.L_2111:
        /*3180*/ 	.byte	0x04, 0x11
        /*3182*/ 	.short	(.L_2113 - .L_2112)
	.align		4
.L_2112:
        /*3184*/ 	.word	index@($__internal_254_$__cuda_sm20_div_u64)
        /*3188*/ 	.word	0x00000000


	//----- nvinfo : EIATTR_FRAME_SIZE
	.align		4
.L_2113:
        /*318c*/ 	.byte	0x04, 0x11
        /*318e*/ 	.short	(.L_2115 - .L_2114)
	.align		4
.L_2114:
        /*3190*/ 	.word	index@(_ZN18transformer_engine6detail32dgated_act_cast_transpose_kernelILi2ELi2Ef13__nv_bfloat166__halfNS_5EmptyEXadL_ZNS_5dgeluIffEET_T0_RKS4_EEXadL_ZNS_4geluIffEES6_S7_S9_EEEEvPKT2_SD_PT3_SF_PKT1_PSG_SJ_mmm)
        /*3194*/ 	.word	0x00000000


	//----- nvinfo : EIATTR_REGCOUNT
	.align		4
.L_2115:
        /*3198*/ 	.byte	0x04, 0x2f
        /*319a*/ 	.short	(.L_2117 - .L_2116)
	.align		4
.L_2116:
        /*319c*/ 	.word	index@(_ZN18transformer_engine6detail43dgated_act_cast_transpose_kernel_notalignedILi2ELi2Ef13__nv_bfloat166__halfNS_5EmptyEXadL_ZNS_5dgeluIffEET_T0_RKS4_EEXadL_ZNS_4geluIffEES6_S7_S9_EEEEvPKT2_SD_PT3_SF_PKT1_PSG_SJ_mmm)
        /*31a0*/ 	.word	0x00000040


	//----- nvinfo : EIATTR_FRAME_SIZE
	.align		4
.L_2117:
        /*31a4*/ 	.byte	0x04, 0x11
        /*31a6*/ 	.short	(.L_2119 - .L_2118)
	.align		4
.L_2118:
        /*31a8*/ 	.word	index@($__internal_253_$__cuda_sm20_rcp_rn_f32_slowpath)
        /*31ac*/ 	.word	0x00000000


	//----- nvinfo : EIATTR_FRAME_SIZE
	.align		4
.L_2119:
        /*31b0*/ 	.byte	0x04, 0x11
        /*31b2*/ 	.short	(.L_2121 - .L_2120)
	.align		4
.L_2120:
        /*31b4*/ 	.word	index@($__internal_252_$__cuda_sm20_div_u64)
        /*31b8*/ 	.word	0x00000000


	//----- nvinfo : EIATTR_FRAME_SIZE
	.align		4
.L_2121:
        /*31bc*/ 	.byte	0x04, 0x11
        /*31be*/ 	.short	(.L_2123 - .L_2122)
	.align		4
.L_2122:
        /*31c0*/ 	.word	index@(_ZN18transformer_engine6detail43dgated_act_cast_transpose_kernel_notalignedILi2ELi2Ef13__nv_bfloat166__halfNS_5EmptyEXadL_ZNS_5dgeluIffEET_T0_RKS4_EEXadL_ZNS_4geluIffEES6_S7_S9_EEEEvPKT2_SD_PT3_SF_PKT1_PSG_SJ_mmm)
        /*31c4*/ 	.word	0x00000000


	//----- nvinfo : EIATTR_REGCOUNT
	.align		4
.L_2123:
        /*31c8*/ 	.byte	0x04, 0x2f
        /*31ca*/ 	.short	(.L_2125 - .L_2124)
	.align		4
.L_2124:
        /*31cc*/ 	.word	index@(_ZN18transformer_engine6detail32dgated_act_cast_transpose_kernelILi2ELi2Ef13__nv_bfloat16S2_NS_5EmptyEXadL_ZNS_5dgeluIffEET_T0_RKS3_EEXadL_ZNS_4geluIffEES5_S6_S8_EEEEvPKT2_SC_PT3_SE_PKT1_PSF_SI_mmm)
        /*31d0*/ 	.word	0x0000003e


	//----- nvinfo : EIATTR_FRAME_SIZE
	.align		4
.L_2125:
        /*31d4*/ 	.byte	0x04, 0x11
        /*31d6*/ 	.short	(.L_2127 - .L_2126)
	.align		4
.L_2126:
        /*31d8*/ 	.word	index@($__internal_251_$__cuda_sm20_rcp_rn_f32_slowpath)
        /*31dc*/ 	.word	0x00000000


	//----- nvinfo : EIATTR_FRAME_SIZE
	.align		4
.L_2127:
        /*31e0*/ 	.byte	0x04, 0x11
        /*31e2*/ 	.short	(.L_2129 - .L_2128)
	.align		4
.L_2128:
        /*31e4*/ 	.word	index@($__internal_250_$__cuda_sm20_div_u64)
        /*31e8*/ 	.word	0x00000000


	//----- nvinfo : EIATTR_FRAME_SIZE
	.align		4
.L_2129:
        /*31ec*/ 	.byte	0x04, 0x11
        /*31ee*/ 	.short	(.L_2131 - .L_2130)
	.align		4
.L_2130:
        /*31f0*/ 	.word	index@(_ZN18transformer_engine6detail32dgated_act_cast_transpose_kernelILi2ELi2Ef13__nv_bfloat16S2_NS_5EmptyEXadL_ZNS_5dgeluIffEET_T0_RKS3_EEXadL_ZNS_4geluIffEES5_S6_S8_EEEEvPKT2_SC_PT3_SE_PKT1_PSF_SI_mmm)
        /*31f4*/ 	.word	0x00000000


	//----- nvinfo : EIATTR_REGCOUNT
	.align		4
.L_2131:
        /*31f8*/ 	.byte	0x04, 0x2f
        /*31fa*/ 	.short	(.L_2133 - .L_2132)
	.align		4
.L_2132:
        /*31fc*/ 	.word	index@(_ZN18transformer_engine6detail43dgated_act_cast_transpose_kernel_notalignedILi2ELi2Ef13__nv_bfloat16S2_NS_5EmptyEXadL_ZNS_5dgeluIffEET_T0_RKS3_EEXadL_ZNS_4geluIffEES5_S6_S8_EEEEvPKT2_SC_PT3_SE_PKT1_PSF_SI_mmm)
        /*3200*/ 	.word	0x00000040


	//----- nvinfo : EIATTR_FRAME_SIZE
	.align		4
.L_2133:
        /*3204*/ 	.byte	0x04, 0x11
        /*3206*/ 	.short	(.L_2135 - .L_2134)
	.align		4
.L_2134:
        /*3208*/ 	.word	index@($__internal_249_$__cuda_sm20_rcp_rn_f32_slowpath)
        /*320c*/ 	.word	0x00000000


	//----- nvinfo : EIATTR_FRAME_SIZE
	.align		4
.L_2135:
        /*3210*/ 	.byte	0x04, 0x11
        /*3212*/ 	.short	(.L_2137 - .L_2136)
	.align		4
.L_2136:
        /*3214*/ 	.word	index@($__internal_248_$__cuda_sm20_div_u64)
        /*3218*/ 	.word	0x00000000


	//----- nvinfo : EIATTR_FRAME_SIZE
	.align		4
.L_2137:
        /*321c*/ 	.byte	0x04, 0x11
        /*321e*/ 	.short	(.L_2139 - .L_2138)
	.align		4
.L_2138:
        /*3220*/ 	.word	index@(_ZN18transformer_engine6detail43dgated_act_cast_transpose_kernel_notalignedILi2ELi2Ef13__nv_bfloat16S2_NS_5EmptyEXadL_ZNS_5dgeluIffEET_T0_RKS3_EEXadL_ZNS_4geluIffEES5_S6_S8_EEEEvPKT2_SC_PT3_SE_PKT1_PSF_SI_mmm)
        /*3224*/ 	.word	0x00000000


	//----- nvinfo : EIATTR_REGCOUNT
	.align		4
.L_2139:
        /*3228*/ 	.byte	0x04, 0x2f
        /*322a*/ 	.short	(.L_2141 - .L_2140)
	.align		4
.L_2140:
        /*322c*/ 	.word	index@(_ZN18transformer_engine6detail32dgated_act_cast_transpose_kernelILi2ELi4Ef13__nv_bfloat1613__nv_fp8_e5m2NS_5EmptyEXadL_ZNS_5dgeluIffEET_T0_RKS4_EEXadL_ZNS_4geluIffEES6_S7_S9_EEEEvPKT2_SD_PT3_SF_PKT1_PSG_SJ_mmm)
        /*3230*/ 	.word	0x0000003f


	//----- nvinfo : EIATTR_FRAME_SIZE
	.align		4
.L_2141:
        /*3234*/ 	.byte	0x04, 0x11
        /*3236*/ 	.short	(.L_2143 - .L_2142)
	.align		4
.L_2142:
        /*3238*/ 	.word	index@($__internal_247_$__cuda_sm20_rcp_rn_f32_slowpath)
        /*323c*/ 	.word	0x00000000


	//----- nvinfo : EIATTR_FRAME_SIZE
	.align		4
.L_2143:
        /*3240*/ 	.byte	0x04, 0x11
        /*3242*/ 	.short	(.L_2145 - .L_2144)
	.align		4
.L_2144:
        /*3244*/ 	.word	index@($__internal_246_$__cuda_sm20_div_u64)
        /*3248*/ 	.word	0x00000000


	//----- nvinfo : EIATTR_FRAME_SIZE
	.align		4
.L_2145:
        /*324c*/ 	.byte	0x04, 0x11
        /*324e*/ 	.short	(.L_2147 - .L_2146)
	.align		4
.L_2146:
        /*3250*/ 	.word	index@(_ZN18transformer_engine6detail32dgated_act_cast_transpose_kernelILi2ELi4Ef13__nv_bfloat1613__nv_fp8_e5m2NS_5EmptyEXadL_ZNS_5dgeluIffEET_T0_RKS4_EEXadL_ZNS_4geluIffEES6_S7_S9_EEEEvPKT2_SD_PT3_SF_PKT1_PSG_SJ_mmm)
        /*3254*/ 	.word	0x00000000


	//----- nvinfo : EIATTR_REGCOUNT
	.align		4
.L_2147:
        /*3258*/ 	.byte	0x04, 0x2f
        /*325a*/ 	.short	(.L_2149 - .L_2148)
	.align		4
.L_2148:
        /*325c*/ 	.word	index@(_ZN18transformer_engine6detail43dgated_act_cast_transpose_kernel_notalignedILi2ELi4Ef13__nv_bfloat1613__nv_fp8_e5m2NS_5EmptyEXadL_ZNS_5dgeluIffEET_T0_RKS4_EEXadL_ZNS_4geluIffEES6_S7_S9_EEEEvPKT2_SD_PT3_SF_PKT1_PSG_SJ_mmm)
        /*3260*/ 	.word	0x00000050


	//----- nvinfo : EIATTR_FRAME_SIZE
	.align		4
.L_2149:
        /*3264*/ 	.byte	0x04, 0x11
        /*3266*/ 	.short	(.L_2151 - .L_2150)
	.align		4
.L_2150:
        /*3268*/ 	.word	index@($__internal_245_$__cuda_sm20_rcp_rn_f32_slowpath)
        /*326c*/ 	.word	0x00000000


	//----- nvinfo : EIATTR_FRAME_SIZE
	.align		4
.L_2151:
        /*3270*/ 	.byte	0x04, 0x11
        /*3272*/ 	.short	(.L_2153 - .L_2152)
	.align		4
.L_2152:
        /*3274*/ 	.word	index@($__internal_244_$__cuda_sm20_div_u64)
        /*3278*/ 	.word	0x00000000


	//----- nvinfo : EIATTR_FRAME_SIZE
	.align		4
.L_2153:
        /*327c*/ 	.byte	0x04, 0x11
        /*327e*/ 	.short	(.L_2155 - .L_2154)
	.align		4
.L_2154:
        /*3280*/ 	.word	index@(_ZN18transformer_engine6detail43dgated_act_cast_transpose_kernel_notalignedILi2ELi4Ef13__nv_bfloat1613__nv_fp8_e5m2NS_5EmptyEXadL_ZNS_5dgeluIffEET_T0_RKS4_EEXadL_ZNS_4geluIffEES6_S7_S9_EEEEvPKT2_SD_PT3_SF_PKT1_PSG_SJ_mmm)
        /*3284*/ 	.word	0x00000000


	//----- nvinfo : EIATTR_REGCOUNT
	.align		4
.L_2155:
        /*3288*/ 	.byte	0x04, 0x2f
        /*328a*/ 	.short	(.L_2157 - .L_2156)
	.align		4
.L_2156:
        /*328c*/ 	.word	index@(_ZN18transformer_engine6detail32dgated_act_cast_transpose_kernelILi2ELi4Ef13__nv_bfloat1613__nv_fp8_e4m3NS_5EmptyEXadL_ZNS_5dgeluIffEET_T0_RKS4_EEXadL_ZNS_4geluIffEES6_S7_S9_EEEEvPKT2_SD_PT3_SF_PKT1_PSG_SJ_mmm)
        /*3290*/ 	.word	0x0000003f


	//----- nvinfo : EIATTR_FRAME_SIZE
	.align		4
.L_2157:
        /*3294*/ 	.byte	0x04, 0x11
        /*3296*/ 	.short	(.L_2159 - .L_2158)
	.align		4
.L_2158:
        /*3298*/ 	.word	index@($__internal_243_$__cuda_sm20_rcp_rn_f32_slowpath)
        /*329c*/ 	.word	0x00000000


	//----- nvinfo : EIATTR_FRAME_SIZE
	.align		4
.L_2159:
        /*32a0*/ 	.byte	0x04, 0x11
        /*32a2*/ 	.short	(.L_2161 - .L_2160)
	.align		4
.L_2160:
        /*32a4*/ 	.word	index@($__internal_242_$__cuda_sm20_div_u64)
        /*32a8*/ 	.word	0x00000000


	//----- nvinfo : EIATTR_FRAME_SIZE
	.align		4
.L_2161:
        /*32ac*/ 	.byte	0x04, 0x11
        /*32ae*/ 	.short	(.L_2163 - .L_2162)
	.align		4
.L_2162:
        /*32b0*/ 	.word	index@(_ZN18transformer_engine6detail32dgated_act_cast_transpose_kernelILi2ELi4Ef13__nv_bfloat1613__nv_fp8_e4m3NS_5EmptyEXadL_ZNS_5dgeluIffEET_T0_RKS4_EEXadL_ZNS_4geluIffEES6_S7_S9_EEEEvPKT2_SD_PT3_SF_PKT1_PSG_SJ_mmm)
        /*32b4*/ 	.word	0x00000000


	//----- nvinfo : EIATTR_REGCOUNT
	.align		4
.L_2163:
        /*32b8*/ 	.byte	0x04, 0x2f
        /*32ba*/ 	.short	(.L_2165 - .L_2164)
	.align		4
.L_2164:
        /*32bc*/ 	.word	index@(_ZN18transformer_engine6detail43dgated_act_cast_transpose_kernel_notalignedILi2ELi4Ef13__nv_bfloat1613__nv_fp8_e4m3NS_5EmptyEXadL_ZNS_5dgeluIffEET_T0_RKS4_EEXadL_ZNS_4geluIffEES6_S7_S9_EEEEvPKT2_SD_PT3_SF_PKT1_PSG_SJ_mmm)
        /*32c0*/ 	.word	0x00000050


	//----- nvinfo : EIATTR_FRAME_SIZE
	.align		4
.L_2165:
        /*32c4*/ 	.byte	0x04, 0x11
        /*32c6*/ 	.short	(.L_2167 - .L_2166)
	.align		4
.L_2166:
        /*32c8*/ 	.word	index@($__internal_241_$__cuda_sm20_rcp_rn_f32_slowpath)
        /*32cc*/ 	.word	0x00000000


	//----- nvinfo : EIATTR_FRAME_SIZE
	.align		4
.L_2167:
        /*32d0*/ 	.byte	0x04, 0x11
        /*32d2*/ 	.short	(.L_2169 - .L_2168)
	.align		4
.L_2168:
        /*32d4*/ 	.word	index@($__internal_240_$__cuda_sm20_div_u64)
        /*32d8*/ 	.word	0x00000000


	//----- nvinfo : EIATTR_FRAME_SIZE
	.align		4
.L_2169:
        /*32dc*/ 	.byte	0x04, 0x11
        /*32de*/ 	.short	(.L_2171 - .L_2170)
	.align		4
.L_2170:
        /*32e0*/ 	.word	index@(_ZN18transformer_engine6detail43dgated_act_cast_transpose_kernel_notalignedILi2ELi4Ef13__nv_bfloat1613__nv_fp8_e4m3NS_5EmptyEXadL_ZNS_5dgeluIffEET_T0_RKS4_EEXadL_ZNS_4geluIffEES6_S7_S9_EEEEvPKT2_SD_PT3_SF_PKT1_PSG_SJ_mmm)
        /*32e4*/ 	.word	0x00000000


	//----- nvinfo : EIATTR_REGCOUNT
	.align		4
.L_2171:
        /*32e8*/ 	.byte	0x04, 0x2f
        /*32ea*/ 	.short	(.L_2173 - .L_2172)
	.align		4
.L_2172:
        /*32ec*/ 	.word	index@(_ZN18transformer_engine6detail32dgated_act_cast_transpose_kernelILi1ELi1EfffNS_5EmptyEXadL_ZNS_5dsiluIffEET_T0_RKS2_EEXadL_ZNS_4siluIffEES4_S5_S7_EEEEvPKT2_SB_PT3_SD_PKT1_PSE_SH_mmm)
        /*32f0*/ 	.word	0x00000028


	//----- nvinfo : EIATTR_FRAME_SIZE
	.align		4
.L_2173:
        /*32f4*/ 	.byte	0x04, 0x11
        /*32f6*/ 	.short	(.L_2175 - .L_2174)
	.align		4
.L_2174:
        /*32f8*/ 	.word	index@($__internal_239_$__cuda_sm20_rcp_rn_f32_slowpath)
        /*32fc*/ 	.word	0x00000000


	//----- nvinfo : EIATTR_FRAME_SIZE
	.align		4
.L_2175:
        /*3300*/ 	.byte	0x04, 0x11
        /*3302*/ 	.short	(.L_2177 - .L_2176)
	.align		4
.L_2176:
        /*3304*/ 	.word	index@($__internal_238_$__cuda_sm20_div_u64)
        /*3308*/ 	.word	0x00000000


	//----- nvinfo : EIATTR_FRAME_SIZE
	.align		4
.L_2177:
        /*330c*/ 	.byte	0x04, 0x11
        /*330e*/ 	.short	(.L_2179 - .L_2178)
	.align		4
.L_2178:
        /*3310*/ 	.word	index@(_ZN18transformer_engine6detail32dgated_act_cast_transpose_kernelILi1ELi1EfffNS_5EmptyEXadL_ZNS_5dsiluIffEET_T0_RKS2_EEXadL_ZNS_4siluIffEES4_S5_S7_EEEEvPKT2_SB_PT3_SD_PKT1_PSE_SH_mmm)
        /*3314*/ 	.word	0x00000000


	//----- nvinfo : EIATTR_REGCOUNT
	.align		4
.L_2179:
        /*3318*/ 	.byte	0x04, 0x2f
        /*331a*/ 	.short	(.L_2181 - .L_2180)
	.align		4
.L_2180:
        /*331c*/ 	.word	index@(_ZN18transformer_engine6detail43dgated_act_cast_transpose_kernel_notalignedILi1ELi1EfffNS_5EmptyEXadL_ZNS_5dsiluIffEET_T0_RKS2_EEXadL_ZNS_4siluIffEES4_S5_S7_EEEEvPKT2_SB_PT3_SD_PKT1_PSE_SH_mmm)
        /*3320*/ 	.word	0x00000028


	//----- nvinfo : EIATTR_FRAME_SIZE
	.align		4
.L_2181:
        /*3324*/ 	.byte	0x04, 0x11
        /*3326*/ 	.short	(.L_2183 - .L_2182)
	.align		4
.L_2182:
        /*3328*/ 	.word	index@($__internal_237_$__cuda_sm20_rcp_rn_f32_slowpath)
        /*332c*/ 	.word	0x00000000


	//----- nvinfo : EIATTR_FRAME_SIZE
	.align		4
.L_2183:
        /*3330*/ 	.byte	0x04, 0x11
        /*3332*/ 	.short	(.L_2185 - .L_2184)
	.align		4
.L_2184:
        /*3334*/ 	.word	index@($__internal_236_$__cuda_sm20_div_u64)
        /*3338*/ 	.word	0x00000000


	//----- nvinfo : EIATTR_FRAME_SIZE
	.align		4
.L_2185:
        /*333c*/ 	.byte	0x04, 0x11
        /*333e*/ 	.short	(.L_2187 - .L_2186)
	.align		4
.L_2186:
        /*3340*/ 	.word	index@(_ZN18transformer_engine6detail43dgated_act_cast_transpose_kernel_notalignedILi1ELi1EfffNS_5EmptyEXadL_ZNS_5dsiluIffEET_T0_RKS2_EEXadL_ZNS_4siluIffEES4_S5_S7_EEEEvPKT2_SB_PT3_SD_PKT1_PSE_SH_mmm)
        /*3344*/ 	.word	0x00000000


	//----- nvinfo : EIATTR_REGCOUNT
	.align		4
.L_2187:
        /*3348*/ 	.byte	0x04, 0x2f
        /*334a*/ 	.short	(.L_2189 - .L_2188)
	.align		4
.L_2188:
        /*334c*/ 	.word	index@(_ZN18transformer_engine6detail32dgated_act_cast_transpose_kernelILi1ELi2Eff6__halfNS_5EmptyEXadL_ZNS_5dsiluIffEET_T0_RKS3_EEXadL_ZNS_4siluIffEES5_S6_S8_EEEEvPKT2_SC_PT3_SE_PKT1_PSF_SI_mmm)
        /*3350*/ 	.word	0x00000030


	//----- nvinfo : EIATTR_FRAME_SIZE
	.align		4
.L_2189:
        /*3354*/ 	.byte	0x04, 0x11
        /*3356*/ 	.short	(.L_2191 - .L_2190)
	.align		4
.L_2190:
        /*3358*/ 	.word	index@($__internal_235_$__cuda_sm20_rcp_rn_f32_slowpath)
        /*335c*/ 	.word	0x00000000


	//----- nvinfo : EIATTR_FRAME_SIZE
	.align		4
.L_2191:
        /*3360*/ 	.byte	0x04, 0x11
        /*3362*/ 	.short	(.L_2193 - .L_2192)
	.align		4
.L_2192:
        /*3364*/ 	.word	index@($__internal_234_$__cuda_sm20_div_u64)
        /*3368*/ 	.word	0x00000000


	//----- nvinfo : EIATTR_FRAME_SIZE
	.align		4
.L_2193:
        /*336c*/ 	.byte	0x04, 0x11
        /*336e*/ 	.short	(.L_2195 - .L_2194)
	.align		4
.L_2194:
        /*3370*/ 	.word	index@(_ZN18transformer_engine6detail32dgated_act_cast_transpose_kernelILi1ELi2Eff6__halfNS_5EmptyEXadL_ZNS_5dsiluIffEET_T0_RKS3_EEXadL_ZNS_4siluIffEES5_S6_S8_EEEEvPKT2_SC_PT3_SE_PKT1_PSF_SI_mmm)
        /*3374*/ 	.word	0x00000000


	//----- nvinfo : EIATTR_REGCOUNT
	.align		4
.L_2195:
        /*3378*/ 	.byte	0x04, 0x2f
        /*337a*/ 	.short	(.L_2197 - .L_2196)
	.align		4
.L_2196:
        /*337c*/ 	.word	index@(_ZN18transformer_engine6detail43dgated_act_cast_transpose_kernel_notalignedILi1ELi2Eff6__halfNS_5EmptyEXadL_ZNS_5dsiluIffEET_T0_RKS3_EEXadL_ZNS_4siluIffEES5_S6_S8_EEEEvPKT2_SC_PT3_SE_PKT1_PSF_SI_mmm)
        /*3380*/ 	.word	0x00000030


	//----- nvinfo : EIATTR_FRAME_SIZE
	.align		4
.L_2197:
        /*3384*/ 	.byte	0x04, 0x11
        /*3386*/ 	.short	(.L_2199 - .L_2198)
	.align		4
.L_2198:
        /*3388*/ 	.word	index@($__internal_233_$__cuda_sm20_rcp_rn_f32_slowpath)
        /*338c*/ 	.word	0x00000000


	//----- nvinfo : EIATTR_FRAME_SIZE
	.align		4
.L_2199:
        /*3390*/ 	.byte	0x04, 0x11
        /*3392*/ 	.short	(.L_2201 - .L_2200)
	.align		4
.L_2200:
        /*3394*/ 	.word	index@($__internal_232_$__cuda_sm20_div_u64)
        /*3398*/ 	.word	0x00000000


	//----- nvinfo : EIATTR_FRAME_SIZE
	.align		4
.L_2201:
        /*339c*/ 	.byte	0x04, 0x11
        /*339e*/ 	.short	(.L_2203 - .L_2202)
	.align		4
.L_2202:
        /*33a0*/ 	.word	index@(_ZN18transformer_engine6detail43dgated_act_cast_transpose_kernel_notalignedILi1ELi2Eff6__halfNS_5EmptyEXadL_ZNS_5dsiluIffEET_T0_RKS3_EEXadL_ZNS_4siluIffEES5_S6_S8_EEEEvPKT2_SC_PT3_SE_PKT1_PSF_SI_mmm)
        /*33a4*/ 	.word	0x00000000


	//----- nvinfo : EIATTR_REGCOUNT
	.align		4
.L_2203:
        /*33a8*/ 	.byte	0x04, 0x2f
        /*33aa*/ 	.short	(.L_2205 - .L_2204)
	.align		4
.L_2204:
        /*33ac*/ 	.word	index@(_ZN18transformer_engine6detail32dgated_act_cast_transpose_kernelILi1ELi2Eff13__nv_bfloat16NS_5EmptyEXadL_ZNS_5dsiluIffEET_T0_RKS3_EEXadL_ZNS_4siluIffEES5_S6_S8_EEEEvPKT2_SC_PT3_SE_PKT1_PSF_SI_mmm)
        /*33b0*/ 	.word	0x00000030


	//----- nvinfo : EIATTR_FRAME_SIZE
	.align		4
.L_2205:
        /*33b4*/ 	.byte	0x04, 0x11
        /*33b6*/ 	.short	(.L_2207 - .L_2206)
	.align		4
.L_2206:
        /*33b8*/ 	.word	index@($__internal_231_$__cuda_sm20_rcp_rn_f32_slowpath)
        /*33bc*/ 	.word	0x00000000


	//----- nvinfo : EIATTR_FRAME_SIZE
	.align		4
.L_2207:
        /*33c0*/ 	.byte	0x04, 0x11
        /*33c2*/ 	.short	(.L_2209 - .L_2208)
	.align		4
.L_2208:
        /*33c4*/ 	.word	index@($__internal_230_$__cuda_sm20_div_u64)
        /*33c8*/ 	.word	0x00000000


	//----- nvinfo : EIATTR_FRAME_SIZE
	.align		4
.L_2209:
        /*33cc*/ 	.byte	0x04, 0x11
        /*33ce*/ 	.short	(.L_2211 - .L_2210)
	.align		4
.L_2210:
        /*33d0*/ 	.word	index@(_ZN18transformer_engine6detail32dgated_act_cast_transpose_kernelILi1ELi2Eff13__nv_bfloat16NS_5EmptyEXadL_ZNS_5dsiluIffEET_T0_RKS3_EEXadL_ZNS_4siluIffEES5_S6_S8_EEEEvPKT2_SC_PT3_SE_PKT1_PSF_SI_mmm)
        /*33d4*/ 	.word	0x00000000


	//----- nvinfo : EIATTR_REGCOUNT
	.align		4
.L_2211:
        /*33d8*/ 	.byte	0x04, 0x2f
        /*33da*/ 	.short	(.L_2213 - .L_2212)
	.align		4
.L_2212:
        /*33dc*/ 	.word	index@(_ZN18transformer_engine6detail43dgated_act_cast_transpose_kernel_notalignedILi1ELi2Eff13__nv_bfloat16NS_5EmptyEXadL_ZNS_5dsiluIffEET_T0_RKS3_EEXadL_ZNS_4siluIffEES5_S6_S8_EEEEvPKT2_SC_PT3_SE_PKT1_PSF_SI_mmm)
        /*33e0*/ 	.word	0x00000030


	//----- nvinfo : EIATTR_FRAME_SIZE
	.align		4
.L_2213:
        /*33e4*/ 	.byte	0x04, 0x11
        /*33e6*/ 	.short	(.L_2215 - .L_2214)
	.align		4
.L_2214:
        /*33e8*/ 	.word	index@($__internal_229_$__cuda_sm20_rcp_rn_f32_slowpath)
        /*33ec*/ 	.word	0x00000000


	//----- nvinfo : EIATTR_FRAME_SIZE
	.align		4
.L_2215:
        /*33f0*/ 	.byte	0x04, 0x11
        /*33f2*/ 	.short	(.L_2217 - .L_2216)
	.align		4
.L_2216:
        /*33f4*/ 	.word	index@($__internal_228_$__cuda_sm20_div_u64)
        /*33f8*/ 	.word	0x00000000


	//----- nvinfo : EIATTR_FRAME_SIZE
	.align		4
.L_2217:
        /*33fc*/ 	.byte	0x04, 0x11
        /*33fe*/ 	.short	(.L_2219 - .L_2218)
	.align		4
.L_2218:
        /*3400*/ 	.word	index@(_ZN18transformer_engine6detail43dgated_act_cast_transpose_kernel_notalignedILi1ELi2Eff13__nv_bfloat16NS_5EmptyEXadL_ZNS_5dsiluIffEET_T0_RKS3_EEXadL_ZNS_4siluIffEES5_S6_S8_EEEEvPKT2_SC_PT3_SE_PKT1_PSF_SI_mmm)
        /*3404*/ 	.word	0x00000000


	//----- nvinfo : EIATTR_REGCOUNT
	.align		4
.L_2219:
        /*3408*/ 	.byte	0x04, 0x2f
        /*340a*/ 	.short	(.L_2221 - .L_2220)
	.align		4
.L_2220:
        /*340c*/ 	.word	index@(_ZN18transformer_engine6detail32dgated_act_cast_transpose_kernelILi1ELi4Eff13__nv_fp8_e5m2NS_5EmptyEXadL_ZNS_5dsiluIffEET_T0_RKS3_EEXadL_ZNS_4siluIffEES5_S6_S8_EEEEvPKT2_SC_PT3_SE_PKT1_PSF_SI_mmm)
        /*3410*/ 	.word	0x00000040


	//----- nvinfo : EIATTR_FRAME_SIZE
	.align		4
.L_2221:
        /*3414*/ 	.byte	0x04, 0x11
        /*3416*/ 	.short	(.L_2223 - .L_2222)
	.align		4
.L_2222:
        /*3418*/ 	.word	index@($__internal_227_$__cuda_sm20_rcp_rn_f32_slowpath)
        /*341c*/ 	.word	0x00000000


	//----- nvinfo : EIATTR_FRAME_SIZE
	.align		4
.L_2223:
        /*3420*/ 	.byte	0x04, 0x11
        /*3422*/ 	.short	(.L_2225 - .L_2224)
	.align		4
.L_2224:
        /*3424*/ 	.word	index@($__internal_226_$__cuda_sm20_div_u64)
        /*3428*/ 	.word	0x00000000


	//----- nvinfo : EIATTR_FRAME_SIZE
	.align		4
.L_2225:
        /*342c*/ 	.byte	0x04, 0x11
        /*342e*/ 	.short	(.L_2227 - .L_2226)
	.align		4
.L_2226:
        /*3430*/ 	.word	index@(_ZN18transformer_engine6detail32dgated_act_cast_transpose_kernelILi1ELi4Eff13__nv_fp8_e5m2NS_5EmptyEXadL_ZNS_5dsiluIffEET_T0_RKS3_EEXadL_ZNS_4siluIffEES5_S6_S8_EEEEvPKT2_SC_PT3_SE_PKT1_PSF_SI_mmm)
        /*3434*/ 	.word	0x00000000


	//----- nvinfo : EIATTR_REGCOUNT
	.align		4
.L_2227:
        /*3438*/ 	.byte	0x04, 0x2f
        /*343a*/ 	.short	(.L_2229 - .L_2228)
	.align		4
.L_2228:
        /*343c*/ 	.word	index@(_ZN18transformer_engine6detail43dgated_act_cast_transpose_kernel_notalignedILi1ELi4Eff13__nv_fp8_e5m2NS_5EmptyEXadL_ZNS_5dsiluIffEET_T0_RKS3_EEXadL_ZNS_4siluIffEES5_S6_S8_EEEEvPKT2_SC_PT3_SE_PKT1_PSF_SI_mmm)
        /*3440*/ 	.word	0x0000003e


	//----- nvinfo : EIATTR_FRAME_SIZE
	.align		4
.L_2229:
        /*3444*/ 	.byte	0x04, 0x11
        /*3446*/ 	.short	(.L_2231 - .L_2230)
	.align		4
.L_2230:
        /*3448*/ 	.word	index@($__internal_225_$__cuda_sm20_rcp_rn_f32_slowpath)
        /*344c*/ 	.word	0x00000000


	//----- nvinfo : EIATTR_FRAME_SIZE
	.align		4
.L_2231:
        /*3450*/ 	.byte	0x04, 0x11
        /*3452*/ 	.short	(.L_2233 - .L_2232)
	.align		4
.L_2232:
        /*3454*/ 	.word	index@($__internal_224_$__cuda_sm20_div_u64)
        /*3458*/ 	.word	0x00000000


	//----- nvinfo : EIATTR_FRAME_SIZE
	.align		4
.L_2233:
        /*345c*/ 	.byte	0x04, 0x11
        /*345e*/ 	.short	(.L_2235 - .L_2234)
	.align		4
.L_2234:
        /*3460*/ 	.word	index@(_ZN18transformer_engine6detail43dgated_act_cast_transpose_kernel_notalignedILi1ELi4Eff13__nv_fp8_e5m2NS_5EmptyEXadL_ZNS_5dsiluIffEET_T0_RKS3_EEXadL_ZNS_4siluIffEES5_S6_S8_EEEEvPKT2_SC_PT3_SE_PKT1_PSF_SI_mmm)
        /*3464*/ 	.word	0x00000000


	//----- nvinfo : EIATTR_REGCOUNT
	.align		4
.L_2235:
        /*3468*/ 	.byte	0x04, 0x2f
        /*346a*/ 	.short	(.L_2237 - .L_2236)
	.align		4
.L_2236:
        /*346c*/ 	.word	index@(_ZN18transformer_engine6detail32dgated_act_cast_transpose_kernelILi1ELi4Eff13__nv_fp8_e4m3NS_5EmptyEXadL_ZNS_5dsiluIffEET_T0_RKS3_EEXadL_ZNS_4siluIffEES5_S6_S8_EEEEvPKT2_SC_PT3_SE_PKT1_PSF_SI_mmm)
        /*3470*/ 	.word	0x00000040


	//----- nvinfo : EIATTR_FRAME_SIZE
	.align		4
.L_2237:
        /*3474*/ 	.byte	0x04, 0x11
        /*3476*/ 	.short	(.L_2239 - .L_2238)
	.align		4
.L_2238:
        /*3478*/ 	.word	index@($__internal_223_$__cuda_sm20_rcp_rn_f32_slowpath)
        /*347c*/ 	.word	0x00000000


	//----- nvinfo : EIATTR_FRAME_SIZE
	.align		4
.L_2239:
        /*3480*/ 	.byte	0x04, 0x11
        /*3482*/ 	.short	(.L_2241 - .L_2240)
	.align		4
.L_2240:
        /*3484*/ 	.word	index@($__internal_222_$__cuda_sm20_div_u64)
        /*3488*/ 	.word	0x00000000


	//----- nvinfo : EIATTR_FRAME_SIZE
	.align		4
.L_2241:
        /*348c*/ 	.byte	0x04, 0x11
        /*348e*/ 	.short	(.L_2243 - .L_2242)
	.align		4
.L_2242:
        /*3490*/ 	.word	index@(_ZN18transformer_engine6detail32dgated_act_cast_transpose_kernelILi1ELi4Eff13__nv_fp8_e4m3NS_5EmptyEXadL_ZNS_5dsiluIffEET_T0_RKS3_EEXadL_ZNS_4siluIffEES5_S6_S8_EEEEvPKT2_SC_PT3_SE_PKT1_PSF_SI_mmm)
        /*3494*/ 	.word	0x00000000


	//----- nvinfo : EIATTR_REGCOUNT
	.align		4
.L_2243:
        /*3498*/ 	.byte	0x04, 0x2f
        /*349a*/ 	.short	(.L_2245 - .L_2244)
	.align		4
.L_2244:
        /*349c*/ 	.word	index@(_ZN18transformer_engine6detail43dgated_act_cast_transpose_kernel_notalignedILi1ELi4Eff13__nv_fp8_e4m3NS_5EmptyEXadL_ZNS_5dsiluIffEET_T0_RKS3_EEXadL_ZNS_4siluIffEES5_S6_S8_EEEEvPKT2_SC_PT3_SE_PKT1_PSF_SI_mmm)
        /*34a0*/ 	.word	0x0000003e


	//----- nvinfo : EIATTR_FRAME_SIZE
	.align		4
.L_2245:
        /*34a4*/ 	.byte	0x04, 0x11
        /*34a6*/ 	.short	(.L_2247 - .L_2246)
	.align		4
.L_2246:
        /*34a8*/ 	.word	index@($__internal_221_$__cuda_sm20_rcp_rn_f32_slowpath)
        /*34ac*/ 	.word	0x00000000


	//----- nvinfo : EIATTR_FRAME_SIZE
	.align		4
.L_2247:
        /*34b0*/ 	.byte	0x04, 0x11
        /*34b2*/ 	.short	(.L_2249 - .L_2248)
	.align		4
.L_2248:
        /*34b4*/ 	.word	index@($__internal_220_$__cuda_sm20_div_u64)
        /*34b8*/ 	.word	0x00000000


	//----- nvinfo : EIATTR_FRAME_SIZE
	.align		4
.L_2249:
        /*34bc*/ 	.byte	0x04, 0x11
        /*34be*/ 	.short	(.L_2251 - .L_2250)
	.align		4
.L_2250:
        /*34c0*/ 	.word	index@(_ZN18transformer_engine6detail43dgated_act_cast_transpose_kernel_notalignedILi1ELi4Eff13__nv_fp8_e4m3NS_5EmptyEXadL_ZNS_5dsiluIffEET_T0_RKS3_EEXadL_ZNS_4siluIffEES5_S6_S8_EEEEvPKT2_SC_PT3_SE_PKT1_PSF_SI_mmm)
        /*34c4*/ 	.word	0x00000000


	//----- nvinfo : EIATTR_REGCOUNT
	.align		4
.L_2251:
        /*34c8*/ 	.byte	0x04, 0x2f
        /*34ca*/ 	.short	(.L_2253 - .L_2252)
	.align		4
.L_2252:
        /*34cc*/ 	.word	index@(_ZN18transformer_engine6detail32dgated_act_cast_transpose_kernelILi2ELi1Ef6__halffNS_5EmptyEXadL_ZNS_5dsiluIffEET_T0_RKS3_EEXadL_ZNS_4siluIffEES5_S6_S8_EEEEvPKT2_SC_PT3_SE_PKT1_PSF_SI_mmm)
        /*34d0*/ 	.word	0x00000030


	//----- nvinfo : EIATTR_FRAME_SIZE
	.align		4
.L_2253:
        /*34d4*/ 	.byte	0x04, 0x11
        /*34d6*/ 	.short	(.L_2255 - .L_2254)
	.align		4
.L_2254:
        /*34d8*/ 	.word	index@($__internal_219_$__cuda_sm20_rcp_rn_f32_slowpath)
        /*34dc*/ 	.word	0x00000000


	//----- nvinfo : EIATTR_FRAME_SIZE
	.align		4
.L_2255:
        /*34e0*/ 	.byte	0x04, 0x11
        /*34e2*/ 	.short	(.L_2257 - .L_2256)
	.align		4
.L_2256:
        /*34e4*/ 	.word	index@($__internal_218_$__cuda_sm20_div_u64)
        /*34e8*/ 	.word	0x00000000


	//----- nvinfo : EIATTR_FRAME_SIZE
	.align		4
.L_2257:
        /*34ec*/ 	.byte	0x04, 0x11
        /*34ee*/ 	.short	(.L_2259 - .L_2258)
	.align		4
.L_2258:
        /*34f0*/ 	.word	index@(_ZN18transformer_engine6detail32dgated_act_cast_transpose_kernelILi2ELi1Ef6__halffNS_5EmptyEXadL_ZNS_5dsiluIffEET_T0_RKS3_EEXadL_ZNS_4siluIffEES5_S6_S8_EEEEvPKT2_SC_PT3_SE_PKT1_PSF_SI_mmm)
        /*34f4*/ 	.word	0x00000000


	//----- nvinfo : EIATTR_REGCOUNT
	.align		4
.L_2259:
        /*34f8*/ 	.byte	0x04, 0x2f
        /*34fa*/ 	.short	(.L_2261 - .L_2260)
	.align		4
.L_2260:
        /*34fc*/ 	.word	index@(_ZN18transformer_engine6detail43dgated_act_cast_transpose_kernel_notalignedILi2ELi1Ef6__halffNS_5EmptyEXadL_ZNS_5dsiluIffEET_T0_RKS3_EEXadL_ZNS_4siluIffEES5_S6_S8_EEEEvPKT2_SC_PT3_SE_PKT1_PSF_SI_mmm)
        /*3500*/ 	.word	0x00000030


	//----- nvinfo : EIATTR_FRAME_SIZE
	.align		4
.L_2261:
        /*3504*/ 	.byte	0x04, 0x11
        /*3506*/ 	.short	(.L_2263 - .L_2262)
	.align		4
.L_2262:
        /*3508*/ 	.word	index@($__internal_217_$__cuda_sm20_rcp_rn_f32_slowpath)
        /*350c*/ 	.word	0x00000000


	//----- nvinfo : EIATTR_FRAME_SIZE
	.align		4
.L_2263:
        /*3510*/ 	.byte	0x04, 0x11
        /*3512*/ 	.short	(.L_2265 - .L_2264)
	.align		4
.L_2264:
        /*3514*/ 	.word	index@($__internal_216_$__cuda_sm20_div_u64)
        /*3518*/ 	.word	0x00000000


	//----- nvinfo : EIATTR_FRAME_SIZE
	.align		4
.L_2265:
        /*351c*/ 	.byte	0x04, 0x11
        /*351e*/ 	.short	(.L_2267 - .L_2266)
	.align		4
.L_2266:
        /*3520*/ 	.word	index@(_ZN18transformer_engine6detail43dgated_act_cast_transpose_kernel_notalignedILi2ELi1Ef6__halffNS_5EmptyEXadL_ZNS_5dsiluIffEET_T0_RKS3_EEXadL_ZNS_4siluIffEES5_S6_S8_EEEEvPKT2_SC_PT3_SE_PKT1_PSF_SI_mmm)
        /*3524*/ 	.word	0x00000000


	//----- nvinfo : EIATTR_REGCOUNT
	.align		4
.L_2267:
        /*3528*/ 	.byte	0x04, 0x2f
        /*352a*/ 	.short	(.L_2269 - .L_2268)
	.align		4
.L_2268:
        /*352c*/ 	.word	index@(_ZN18transformer_engine6detail32dgated_act_cast_transpose_kernelILi2ELi2Ef6__halfS2_NS_5EmptyEXadL_ZNS_5dsiluIffEET_T0_RKS3_EEXadL_ZNS_4siluIffEES5_S6_S8_EEEEvPKT2_SC_PT3_SE_PKT1_PSF_SI_mmm)
        /*3530*/ 	.word	0x00000040


	//----- nvinfo : EIATTR_FRAME_SIZE
	.align		4
.L_2269:
        /*3534*/ 	.byte	0x04, 0x11
        /*3536*/ 	.short	(.L_2271 - .L_2270)
	.align		4
.L_2270:
        /*3538*/ 	.word	index@($__internal_215_$__cuda_sm20_rcp_rn_f32_slowpath)
        /*353c*/ 	.word	0x00000000


	//----- nvinfo : EIATTR_FRAME_SIZE
	.align		4
.L_2271:
        /*3540*/ 	.byte	0x04, 0x11
        /*3542*/ 	.short	(.L_2273 - .L_2272)
	.align		4
.L_2272:
        /*3544*/ 	.word	index@($__internal_214_$__cuda_sm20_div_u64)
        /*3548*/ 	.word	0x00000000


	//----- nvinfo : EIATTR_FRAME_SIZE
	.align		4
.L_2273:
        /*354c*/ 	.byte	0x04, 0x11
        /*354e*/ 	.short	(.L_2275 - .L_2274)
	.align		4
.L_2274:
        /*3550*/ 	.word	index@(_ZN18transformer_engine6detail32dgated_act_cast_transpose_kernelILi2ELi2Ef6__halfS2_NS_5EmptyEXadL_ZNS_5dsiluIffEET_T0_RKS3_EEXadL_ZNS_4siluIffEES5_S6_S8_EEEEvPKT2_SC_PT3_SE_PKT1_PSF_SI_mmm)
        /*3554*/ 	.word	0x00000000


	//----- nvinfo : EIATTR_REGCOUNT
	.align		4
.L_2275:
        /*3558*/ 	.byte	0x04, 0x2f
        /*355a*/ 	.short	(.L_2277 - .L_2276)
	.align		4
.L_2276:
        /*355c*/ 	.word	index@(_ZN18transformer_engine6detail43dgated_act_cast_transpose_kernel_notalignedILi2ELi2Ef6__halfS2_NS_5EmptyEXadL_ZNS_5dsiluIffEET_T0_RKS3_EEXadL_ZNS_4siluIffEES5_S6_S8_EEEEvPKT2_SC_PT3_SE_PKT1_PSF_SI_mmm)
        /*3560*/ 	.word	0x0000003a


	//----- nvinfo : EIATTR_FRAME_SIZE
	.align		4
.L_2277:
        /*3564*/ 	.byte	0x04, 0x11
        /*3566*/ 	.short	(.L_2279 - .L_2278)
	.align		4
.L_2278:
        /*3568*/ 	.word	index@($__internal_213_$__cuda_sm20_rcp_rn_f32_slowpath)
        /*356c*/ 	.word	0x00000000


	//----- nvinfo : EIATTR_FRAME_SIZE
	.align		4
.L_2279:
        /*3570*/ 	.byte	0x04, 0x11
        /*3572*/ 	.short	(.L_2281 - .L_2280)
	.align		4
.L_2280:
        /*3574*/ 	.word	index@($__internal_212_$__cuda_sm20_div_u64)
        /*3578*/ 	.word	0x00000000


	//----- nvinfo : EIATTR_FRAME_SIZE
	.align		4
.L_2281:
        /*357c*/ 	.byte	0x04, 0x11
        /*357e*/ 	.short	(.L_2283 - .L_2282)
	.align		4
.L_2282:
        /*3580*/ 	.word	index@(_ZN18transformer_engine6detail43dgated_act_cast_transpose_kernel_notalignedILi2ELi2Ef6__halfS2_NS_5EmptyEXadL_ZNS_5dsiluIffEET_T0_RKS3_EEXadL_ZNS_4siluIffEES5_S6_S8_EEEEvPKT2_SC_PT3_SE_PKT1_PSF_SI_mmm)
        /*3584*/ 	.word	0x00000000


	//----- nvinfo : EIATTR_REGCOUNT
	.align		4
.L_2283:
        /*3588*/ 	.byte	0x04, 0x2f
        /*358a*/ 	.short	(.L_2285 - .L_2284)
	.align		4
.L_2284:
        /*358c*/ 	.word	index@(_ZN18transformer_engine6detail32dgated_act_cast_transpose_kernelILi2ELi2Ef6__half13__nv_bfloat16NS_5EmptyEXadL_ZNS_5dsiluIffEET_T0_RKS4_EEXadL_ZNS_4siluIffEES6_S7_S9_EEEEvPKT2_SD_PT3_SF_PKT1_PSG_SJ_mmm)
        /*3590*/ 	.word	0x00000040


	//----- nvinfo : EIATTR_FRAME_SIZE
	.align		4
.L_2285:
        /*3594*/ 	.byte	0x04, 0x11
        /*3596*/ 	.short	(.L_2287 - .L_2286)
	.align		4
.L_2286:
        /*3598*/ 	.word	index@($__internal_211_$__cuda_sm20_rcp_rn_f32_slowpath)
        /*359c*/ 	.word	0x00000000


	//----- nvinfo : EIATTR_FRAME_SIZE
	.align		4
.L_2287:
        /*35a0*/ 	.byte	0x04, 0x11
        /*35a2*/ 	.short	(.L_2289 - .L_2288)
	.align		4
.L_2288:
        /*35a4*/ 	.word	index@($__internal_210_$__cuda_sm20_div_u64)
        /*35a8*/ 	.word	0x00000000


	//----- nvinfo : EIATTR_FRAME_SIZE
	.align		4
.L_2289:
        /*35ac*/ 	.byte	0x04, 0x11
        /*35ae*/ 	.short	(.L_2291 - .L_2290)
	.align		4
.L_2290:
        /*35b0*/ 	.word	index@(_ZN18transformer_engine6detail32dgated_act_cast_transpose_kernelILi2ELi2Ef6__half13__nv_bfloat16NS_5EmptyEXadL_ZNS_5dsiluIffEET_T0_RKS4_EEXadL_ZNS_4siluIffEES6_S7_S9_EEEEvPKT2_SD_PT3_SF_PKT1_PSG_SJ_mmm)
        /*35b4*/ 	.word	0x00000000


	//----- nvinfo : EIATTR_REGCOUNT
	.align		4
.L_2291:
        /*35b8*/ 	.byte	0x04, 0x2f
        /*35ba*/ 	.short	(.L_2293 - .L_2292)
	.align		4
.L_2292:
        /*35bc*/ 	.word	index@(_ZN18transformer_engine6detail43dgated_act_cast_transpose_kernel_notalignedILi2ELi2Ef6__half13__nv_bfloat16NS_5EmptyEXadL_ZNS_5dsiluIffEET_T0_RKS4_EEXadL_ZNS_4siluIffEES6_S7_S9_EEEEvPKT2_SD_PT3_SF_PKT1_PSG_SJ_mmm)
        /*35c0*/ 	.word	0x0000003a


	//----- nvinfo : EIATTR_FRAME_SIZE
	.align		4
.L_2293:
        /*35c4*/ 	.byte	0x04, 0x11
        /*35c6*/ 	.short	(.L_2295 - .L_2294)
	.align		4
.L_2294:
        /*35c8*/ 	.word	index@($__internal_209_$__cuda_sm20_rcp_rn_f32_slowpath)
        /*35cc*/ 	.word	0x00000000


	//----- nvinfo : EIATTR_FRAME_SIZE
	.align		4
.L_2295:
        /*35d0*/ 	.byte	0x04, 0x11
        /*35d2*/ 	.short	(.L_2297 - .L_2296)
	.align		4
.L_2296:
        /*35d4*/ 	.word	index@($__internal_208_$__cuda_sm20_div_u64)
        /*35d8*/ 	.word	0x00000000


	//----- nvinfo : EIATTR_FRAME_SIZE
	.align		4
.L_2297:
        /*35dc*/ 	.byte	0x04, 0x11
        /*35de*/ 	.short	(.L_2299 - .L_2298)
	.align		4
.L_2298:
        /*35e0*/ 	.word	index@(_ZN18transformer_engine6detail43dgated_act_cast_transpose_kernel_notalignedILi2ELi2Ef6__half13__nv_bfloat16NS_5EmptyEXadL_ZNS_5dsiluIffEET_T0_RKS4_EEXadL_ZNS_4siluIffEES6_S7_S9_EEEEvPKT2_SD_PT3_SF_PKT1_PSG_SJ_mmm)
        /*35e4*/ 	.word	0x00000000


	//----- nvinfo : EIATTR_REGCOUNT
	.align		4
.L_2299:
        /*35e8*/ 	.byte	0x04, 0x2f
        /*35ea*/ 	.short	(.L_2301 - .L_2300)
	.align		4
.L_2300:
        /*35ec*/ 	.word	index@(_ZN18transformer_engine6detail32dgated_act_cast_transpose_kernelILi2ELi4Ef6__half13__nv_fp8_e5m2NS_5EmptyEXadL_ZNS_5dsiluIffEET_T0_RKS4_EEXadL_ZNS_4siluIffEES6_S7_S9_EEEEvPKT2_SD_PT3_SF_PKT1_PSG_SJ_mmm)
        /*35f0*/ 	.word	0x00000050


	//----- nvinfo : EIATTR_FRAME_SIZE
	.align		4
.L_2301:
        /*35f4*/ 	.byte	0x04, 0x11
        /*35f6*/ 	.short	(.L_2303 - .L_2302)
	.align		4
.L_2302:
        /*35f8*/ 	.word	index@($__internal_207_$__cuda_sm20_rcp_rn_f32_slowpath)
        /*35fc*/ 	.word	0x00000000


	//----- nvinfo : EIATTR_FRAME_SIZE
	.align		4
.L_2303:
        /*3600*/ 	.byte	0x04, 0x11
        /*3602*/ 	.short	(.L_2305 - .L_2304)
	.align		4
.L_2304:
        /*3604*/ 	.word	index@($__internal_206_$__cuda_sm20_div_u64)
        /*3608*/ 	.word	0x00000000


	//----- nvinfo : EIATTR_FRAME_SIZE
	.align		4
.L_2305:
        /*360c*/ 	.byte	0x04, 0x11
        /*360e*/ 	.short	(.L_2307 - .L_2306)
	.align		4
.L_2306:
        /*3610*/ 	.word	index@(_ZN18transformer_engine6detail32dgated_act_cast_transpose_kernelILi2ELi4Ef6__half13__nv_fp8_e5m2NS_5EmptyEXadL_ZNS_5dsiluIffEET_T0_RKS4_EEXadL_ZNS_4siluIffEES6_S7_S9_EEEEvPKT2_SD_PT3_SF_PKT1_PSG_SJ_mmm)
        /*3614*/ 	.word	0x00000000


	//----- nvinfo : EIATTR_REGCOUNT
	.align		4
.L_2307:
        /*3618*/ 	.byte	0x04, 0x2f
        /*361a*/ 	.short	(.L_2309 - .L_2308)
	.align		4
.L_2308:
        /*361c*/ 	.word	index@(_ZN18transformer_engine6detail43dgated_act_cast_transpose_kernel_notalignedILi2ELi4Ef6__half13__nv_fp8_e5m2NS_5EmptyEXadL_ZNS_5dsiluIffEET_T0_RKS4_EEXadL_ZNS_4siluIffEES6_S7_S9_EEEEvPKT2_SD_PT3_SF_PKT1_PSG_SJ_mmm)
        /*3620*/ 	.word	0x00000040


	//----- nvinfo : EIATTR_FRAME_SIZE
	.align		4
.L_2309:
        /*3624*/ 	.byte	0x04, 0x11
        /*3626*/ 	.short	(.L_2311 - .L_2310)
	.align		4
.L_2310:
        /*3628*/ 	.word	index@($__internal_205_$__cuda_sm20_rcp_rn_f32_slowpath)
        /*362c*/ 	.word	0x00000000


	//----- nvinfo : EIATTR_FRAME_SIZE
	.align		4
.L_2311:
        /*3630*/ 	.byte	0x04, 0x11
        /*3632*/ 	.short	(.L_2313 - .L_2312)
	.align		4
.L_2312:
        /*3634*/ 	.word	index@($__internal_204_$__cuda_sm20_div_u64)
        /*3638*/ 	.word	0x00000000


	//----- nvinfo : EIATTR_FRAME_SIZE
	.align		4
.L_2313:
        /*363c*/ 	.byte	0x04, 0x11
        /*363e*/ 	.short	(.L_2315 - .L_2314)
	.align		4
.L_2314:
        /*3640*/ 	.word	index@(_ZN18transformer_engine6detail43dgated_act_cast_transpose_kernel_notalignedILi2ELi4Ef6__half13__nv_fp8_e5m2NS_5EmptyEXadL_ZNS_5dsiluIffEET_T0_RKS4_EEXadL_ZNS_4siluIffEES6_S7_S9_EEEEvPKT2_SD_PT3_SF_PKT1_PSG_SJ_mmm)
        /*3644*/ 	.word	0x00000000


	//----- nvinfo : EIATTR_REGCOUNT
	.align		4
.L_2315:
        /*3648*/ 	.byte	0x04, 0x2f
        /*364a*/ 	.short	(.L_2317 - .L_2316)
	.align		4
.L_2316:
        /*364c*/ 	.word	index@(_ZN18transformer_engine6detail32dgated_act_cast_transpose_kernelILi2ELi4Ef6__half13__nv_fp8_e4m3NS_5EmptyEXadL_ZNS_5dsiluIffEET_T0_RKS4_EEXadL_ZNS_4siluIffEES6_S7_S9_EEEEvPKT2_SD_PT3_SF_PKT1_PSG_SJ_mmm)
        /*3650*/ 	.word	0x00000050


	//----- nvinfo : EIATTR_FRAME_SIZE
	.align		4
.L_2317:
        /*3654*/ 	.byte	0x04, 0x11
        /*3656*/ 	.short	(.L_2319 - .L_2318)
	.align		4
.L_2318:
        /*3658*/ 	.word	index@($__internal_203_$__cuda_sm20_rcp_rn_f32_slowpath)
        /*365c*/ 	.word	0x00000000


	//----- nvinfo : EIATTR_FRAME_SIZE
	.align		4
.L_2319:
        /*3660*/ 	.byte	0x04, 0x11
        /*3662*/ 	.short	(.L_2321 - .L_2320)
	.align		4
.L_2320:
        /*3664*/ 	.word	index@($__internal_202_$__cuda_sm20_div_u64)
        /*3668*/ 	.word	0x00000000


	//----- nvinfo : EIATTR_FRAME_SIZE
	.align		4
.L_2321:
        /*366c*/ 	.byte	0x04, 0x11
        /*366e*/ 	.short	(.L_2323 - .L_2322)
	.align		4
.L_2322:
        /*3670*/ 	.word	index@(_ZN18transformer_engine6detail32dgated_act_cast_transpose_kernelILi2ELi4Ef6__half13__nv_fp8_e4m3NS_5EmptyEXadL_ZNS_5dsiluIffEET_T0_RKS4_EEXadL_ZNS_4siluIffEES6_S7_S9_EEEEvPKT2_SD_PT3_SF_PKT1_PSG_SJ_mmm)
        /*3674*/ 	.word	0x00000000


	//----- nvinfo : EIATTR_REGCOUNT
	.align		4
.L_2323:
        /*3678*/ 	.byte	0x04, 0x2f
        /*367a*/ 	.short	(.L_2325 - .L_2324)
	.align		4
.L_2324:
        /*367c*/ 	.word	index@(_ZN18transformer_engine6detail43dgated_act_cast_transpose_kernel_notalignedILi2ELi4Ef6__half13__nv_fp8_e4m3NS_5EmptyEXadL_ZNS_5dsiluIffEET_T0_RKS4_EEXadL_ZNS_4siluIffEES6_S7_S9_EEEEvPKT2_SD_PT3_SF_PKT1_PSG_SJ_mmm)
        /*3680*/ 	.word	0x00000040


	//----- nvinfo : EIATTR_FRAME_SIZE
	.align		4
.L_2325:
        /*3684*/ 	.byte	0x04, 0x11
        /*3686*/ 	.short	(.L_2327 - .L_2326)
	.align		4
.L_2326:
        /*3688*/ 	.word	index@($__internal_201_$__cuda_sm20_rcp_rn_f32_slowpath)
        /*368c*/ 	.word	0x00000000


	//----- nvinfo : EIATTR_FRAME_SIZE
	.align		4
.L_2327:
        /*3690*/ 	.byte	0x04, 0x11
        /*3692*/ 	.short	(.L_2329 - .L_2328)
	.align		4
.L_2328:
        /*3694*/ 	.word	index@($__internal_200_$__cuda_sm20_div_u64)
        /*3698*/ 	.word	0x00000000


	//----- nvinfo : EIATTR_FRAME_SIZE
	.align		4
.L_2329:
        /*369c*/ 	.byte	0x04, 0x11
        /*369e*/ 	.short	(.L_2331 - .L_2330)
	.align		4
.L_2330:
        /*36a0*/ 	.word	index@(_ZN18transformer_engine6detail43dgated_act_cast_transpose_kernel_notalignedILi2ELi4Ef6__half13__nv_fp8_e4m3NS_5EmptyEXadL_ZNS_5dsiluIffEET_T0_RKS4_EEXadL_ZNS_4siluIffEES6_S7_S9_EEEEvPKT2_SD_PT3_SF_PKT1_PSG_SJ_mmm)
        /*36a4*/ 	.word	0x00000000


	//----- nvinfo : EIATTR_REGCOUNT
	.align		4
.L_2331:
        /*36a8*/ 	.byte	0x04, 0x2f
        /*36aa*/ 	.short	(.L_2333 - .L_2332)
	.align		4
.L_2332:
        /*36ac*/ 	.word	index@(_ZN18transformer_engine6detail32dgated_act_cast_transpose_kernelILi2ELi1Ef13__nv_bfloat16fNS_5EmptyEXadL_ZNS_5dsiluIffEET_T0_RKS3_EEXadL_ZNS_4siluIffEES5_S6_S8_EEEEvPKT2_SC_PT3_SE_PKT1_PSF_SI_mmm)
        /*36b0*/ 	.word	0x00000030


	//----- nvinfo : EIATTR_FRAME_SIZE
	.align		4
.L_2333:
        /*36b4*/ 	.byte	0x04, 0x11
        /*36b6*/ 	.short	(.L_2335 - .L_2334)
	.align		4
.L_2334:
        /*36b8*/ 	.word	index@($__internal_199_$__cuda_sm20_rcp_rn_f32_slowpath)
        /*36bc*/ 	.word	0x00000000


	//----- nvinfo : EIATTR_FRAME_SIZE
	.align		4
.L_2335:
        /*36c0*/ 	.byte	0x04, 0x11
        /*36c2*/ 	.short	(.L_2337 - .L_2336)
	.align		4
.L_2336:
        /*36c4*/ 	.word	index@($__internal_198_$__cuda_sm20_div_u64)
        /*36c8*/ 	.word	0x00000000


	//----- nvinfo : EIATTR_FRAME_SIZE
	.align		4
.L_2337:
        /*36cc*/ 	.byte	0x04, 0x11
        /*36ce*/ 	.short	(.L_2339 - .L_2338)
	.align		4
.L_2338:
        /*36d0*/ 	.word	index@(_ZN18transformer_engine6detail32dgated_act_cast_transpose_kernelILi2ELi1Ef13__nv_bfloat16fNS_5EmptyEXadL_ZNS_5dsiluIffEET_T0_RKS3_EEXadL_ZNS_4siluIffEES5_S6_S8_EEEEvPKT2_SC_PT3_SE_PKT1_PSF_SI_mmm)
        /*36d4*/ 	.word	0x00000000


	//----- nvinfo : EIATTR_REGCOUNT
	.align		4
.L_2339:
        /*36d8*/ 	.byte	0x04, 0x2f
        /*36da*/ 	.short	(.L_2341 - .L_2340)
	.align		4
.L_2340:
        /*36dc*/ 	.word	index@(_ZN18transformer_engine6detail43dgated_act_cast_transpose_kernel_notalignedILi2ELi1Ef13__nv_bfloat16fNS_5EmptyEXadL_ZNS_5dsiluIffEET_T0_RKS3_EEXadL_ZNS_4siluIffEES5_S6_S8_EEEEvPKT2_SC_PT3_SE_PKT1_PSF_SI_mmm)
        /*36e0*/ 	.word	0x00000030


	//----- nvinfo : EIATTR_FRAME_SIZE
	.align		4
.L_2341:
        /*36e4*/ 	.byte	0x04, 0x11
        /*36e6*/ 	.short	(.L_2343 - .L_2342)
	.align		4
.L_2342:
        /*36e8*/ 	.word	index@($__internal_197_$__cuda_sm20_rcp_rn_f32_slowpath)
        /*36ec*/ 	.word	0x00000000


	//----- nvinfo : EIATTR_FRAME_SIZE
	.align		4
.L_2343:
        /*36f0*/ 	.byte	0x04, 0x11
        /*36f2*/ 	.short	(.L_2345 - .L_2344)
	.align		4
.L_2344:
        /*36f4*/ 	.word	index@($__internal_196_$__cuda_sm20_div_u64)
        /*36f8*/ 	.word	0x00000000


	//----- nvinfo : EIATTR_FRAME_SIZE
	.align		4
.L_2345:
        /*36fc*/ 	.byte	0x04, 0x11
        /*36fe*/ 	.short	(.L_2347 - .L_2346)
	.align		4
.L_2346:
        /*3700*/ 	.word	index@(_ZN18transformer_engine6detail43dgated_act_cast_transpose_kernel_notalignedILi2ELi1Ef13__nv_bfloat16fNS_5EmptyEXadL_ZNS_5dsiluIffEET_T0_RKS3_EEXadL_ZNS_4siluIffEES5_S6_S8_EEEEvPKT2_SC_PT3_SE_PKT1_PSF_SI_mmm)
        /*3704*/ 	.word	0x00000000


	//----- nvinfo : EIATTR_REGCOUNT
	.align		4
.L_2347:
        /*3708*/ 	.byte	0x04, 0x2f
        /*370a*/ 	.short	(.L_2349 - .L_2348)
	.align		4
.L_2348:
        /*370c*/ 	.word	index@(_ZN18transformer_engine6detail32dgated_act_cast_transpose_kernelILi2ELi2Ef13__nv_bfloat166__halfNS_5EmptyEXadL_ZNS_5dsiluIffEET_T0_RKS4_EEXadL_ZNS_4siluIffEES6_S7_S9_EEEEvPKT2_SD_PT3_SF_PKT1_PSG_SJ_mmm)
        /*3710*/ 	.word	0x0000003e


	//----- nvinfo : EIATTR_FRAME_SIZE
	.align		4
.L_2349:
        /*3714*/ 	.byte	0x04, 0x11
        /*3716*/ 	.short	(.L_2351 - .L_2350)
	.align		4
.L_2350:
        /*3718*/ 	.word	index@($__internal_195_$__cuda_sm20_rcp_rn_f32_slowpath)
        /*371c*/ 	.word	0x00000000


	//----- nvinfo : EIATTR_FRAME_SIZE
	.align		4
.L_2351:
        /*3720*/ 	.byte	0x04, 0x11
        /*3722*/ 	.short	(.L_2353 - .L_2352)
	.align		4
.L_2352:
        /*3724*/ 	.word	index@($__internal_194_$__cuda_sm20_div_u64)
        /*3728*/ 	.word	0x00000000


	//----- nvinfo : EIATTR_FRAME_SIZE
	.align		4
.L_2353:
        /*372c*/ 	.byte	0x04, 0x11
        /*372e*/ 	.short	(.L_2355 - .L_2354)
	.align		4
.L_2354:
        /*3730*/ 	.word	index@(_ZN18transformer_engine6detail32dgated_act_cast_transpose_kernelILi2ELi2Ef13__nv_bfloat166__halfNS_5EmptyEXadL_ZNS_5dsiluIffEET_T0_RKS4_EEXadL_ZNS_4siluIffEES6_S7_S9_EEEEvPKT2_SD_PT3_SF_PKT1_PSG_SJ_mmm)
        /*3734*/ 	.word	0x00000000


	//----- nvinfo : EIATTR_REGCOUNT
	.align		4
.L_2355:
        /*3738*/ 	.byte	0x04, 0x2f
        /*373a*/ 	.short	(.L_2357 - .L_2356)
	.align		4
.L_2356:
        /*373c*/ 	.word	index@(_ZN18transformer_engine6detail43dgated_act_cast_transpose_kernel_notalignedILi2ELi2Ef13__nv_bfloat166__halfNS_5EmptyEXadL_ZNS_5dsiluIffEET_T0_RKS4_EEXadL_ZNS_4siluIffEES6_S7_S9_EEEEvPKT2_SD_PT3_SF_PKT1_PSG_SJ_mmm)
        /*3740*/ 	.word	0x00000040


	//----- nvinfo : EIATTR_FRAME_SIZE
	.align		4
.L_2357:
        /*3744*/ 	.byte	0x04, 0x11
        /*3746*/ 	.short	(.L_2359 - .L_2358)
	.align		4
.L_2358:
        /*3748*/ 	.word	index@($__internal_193_$__cuda_sm20_rcp_rn_f32_slowpath)
        /*374c*/ 	.word	0x00000000


	//----- nvinfo : EIATTR_FRAME_SIZE
	.align		4
.L_2359:
        /*3750*/ 	.byte	0x04, 0x11
        /*3752*/ 	.short	(.L_2361 - .L_2360)
	.align		4
.L_2360:
        /*3754*/ 	.word	index@($__internal_192_$__cuda_sm20_div_u64)
        /*3758*/ 	.word	0x00000000


	//----- nvinfo : EIATTR_FRAME_SIZE
	.align		4
.L_2361:
        /*375c*/ 	.byte	0x04, 0x11
        /*375e*/ 	.short	(.L_2363 - .L_2362)
	.align		4
.L_2362:
        /*3760*/ 	.word	index@(_ZN18transformer_engine6detail43dgated_act_cast_transpose_kernel_notalignedILi2ELi2Ef13__nv_bfloat166__halfNS_5EmptyEXadL_ZNS_5dsiluIffEET_T0_RKS4_EEXadL_ZNS_4siluIffEES6_S7_S9_EEEEvPKT2_SD_PT3_SF_PKT1_PSG_SJ_mmm)
        /*3764*/ 	.word	0x00000000


	//----- nvinfo : EIATTR_REGCOUNT
	.align		4
.L_2363:
        /*3768*/ 	.byte	0x04, 0x2f
        /*376a*/ 	.short	(.L_2365 - .L_2364)
	.align		4
.L_2364:
        /*376c*/ 	.word	index@(_ZN18transformer_engine6detail32dgated_act_cast_transpose_kernelILi2ELi2Ef13__nv_bfloat16S2_NS_5EmptyEXadL_ZNS_5dsiluIffEET_T0_RKS3_EEXadL_ZNS_4siluIffEES5_S6_S8_EEEEvPKT2_SC_PT3_SE_PKT1_PSF_SI_mmm)
        /*3770*/ 	.word	0x0000003e


	//----- nvinfo : EIATTR_FRAME_SIZE
	.align		4
.L_2365:
        /*3774*/ 	.byte	0x04, 0x11
        /*3776*/ 	.short	(.L_2367 - .L_2366)
	.align		4
.L_2366:
        /*3778*/ 	.word	index@($__internal_191_$__cuda_sm20_rcp_rn_f32_slowpath)
        /*377c*/ 	.word	0x00000000


	//----- nvinfo : EIATTR_FRAME_SIZE
	.align		4
.L_2367:
        /*3780*/ 	.byte	0x04, 0x11
        /*3782*/ 	.short	(.L_2369 - .L_2368)
	.align		4
.L_2368:
        /*3784*/ 	.word	index@($__internal_190_$__cuda_sm20_div_u64)
        /*3788*/ 	.word	0x00000000


	//----- nvinfo : EIATTR_FRAME_SIZE
	.align		4
.L_2369:
        /*378c*/ 	.byte	0x04, 0x11
        /*378e*/ 	.short	(.L_2371 - .L_2370)
	.align		4
.L_2370:
        /*3790*/ 	.word	index@(_ZN18transformer_engine6detail32dgated_act_cast_transpose_kernelILi2ELi2Ef13__nv_bfloat16S2_NS_5EmptyEXadL_ZNS_5dsiluIffEET_T0_RKS3_EEXadL_ZNS_4siluIffEES5_S6_S8_EEEEvPKT2_SC_PT3_SE_PKT1_PSF_SI_mmm)
        /*3794*/ 	.word	0x00000000


	//----- nvinfo : EIATTR_REGCOUNT
	.align		4
.L_2371:
        /*3798*/ 	.byte	0x04, 0x2f
        /*379a*/ 	.short	(.L_2373 - .L_2372)
	.align		4
.L_2372:
        /*379c*/ 	.word	index@(_ZN18transformer_engine6detail43dgated_act_cast_transpose_kernel_notalignedILi2ELi2Ef13__nv_bfloat16S2_NS_5EmptyEXadL_ZNS_5dsiluIffEET_T0_RKS3_EEXadL_ZNS_4siluIffEES5_S6_S8_EEEEvPKT2_SC_PT3_SE_PKT1_PSF_SI_mmm)
        /*37a0*/ 	.word	0x00000040


	//----- nvinfo : EIATTR_FRAME_SIZE
	.align		4
.L_2373:
        /*37a4*/ 	.byte	0x04, 0x11
        /*37a6*/ 	.short	(.L_2375 - .L_2374)
	.align		4
.L_2374:
        /*37a8*/ 	.word	index@($__internal_189_$__cuda_sm20_rcp_rn_f32_slowpath)
        /*37ac*/ 	.word	0x00000000


	//----- nvinfo : EIATTR_FRAME_SIZE
	.align		4
.L_2375:
        /*37b0*/ 	.byte	0x04, 0x11
        /*37b2*/ 	.short	(.L_2377 - .L_2376)
	.align		4
.L_2376:
        /*37b4*/ 	.word	index@($__internal_188_$__cuda_sm20_div_u64)
        /*37b8*/ 	.word	0x00000000


	//----- nvinfo : EIATTR_FRAME_SIZE
	.align		4
.L_2377:
        /*37bc*/ 	.byte	0x04, 0x11
        /*37be*/ 	.short	(.L_2379 - .L_2378)
	.align		4
.L_2378:
        /*37c0*/ 	.word	index@(_ZN18transformer_engine6detail43dgated_act_cast_transpose_kernel_notalignedILi2ELi2Ef13__nv_bfloat16S2_NS_5EmptyEXadL_ZNS_5dsiluIffEET_T0_RKS3_EEXadL_ZNS_4siluIffEES5_S6_S8_EEEEvPKT2_SC_PT3_SE_PKT1_PSF_SI_mmm)
        /*37c4*/ 	.word	0x00000000


	//----- nvinfo : EIATTR_REGCOUNT
	.align		4
.L_2379:
        /*37c8*/ 	.byte	0x04, 0x2f
        /*37ca*/ 	.short	(.L_2381 - .L_2380)
	.align		4
.L_2380:
        /*37cc*/ 	.word	index@(_ZN18transformer_engine6detail32dgated_act_cast_transpose_kernelILi2ELi4Ef13__nv_bfloat1613__nv_fp8_e5m2NS_5EmptyEXadL_ZNS_5dsiluIffEET_T0_RKS4_EEXadL_ZNS_4siluIffEES6_S7_S9_EEEEvPKT2_SD_PT3_SF_PKT1_PSG_SJ_mmm)
        /*37d0*/ 	.word	0x0000004e


	//----- nvinfo : EIATTR_FRAME_SIZE
	.align		4
.L_2381:
        /*37d4*/ 	.byte	0x04, 0x11
        /*37d6*/ 	.short	(.L_2383 - .L_2382)
	.align		4
.L_2382:
        /*37d8*/ 	.word	index@($__internal_187_$__cuda_sm20_rcp_rn_f32_slowpath)
        /*37dc*/ 	.word	0x00000000


	//----- nvinfo : EIATTR_FRAME_SIZE
	.align		4
.L_2383:
        /*37e0*/ 	.byte	0x04, 0x11
        /*37e2*/ 	.short	(.L_2385 - .L_2384)
	.align		4
.L_2384:
        /*37e4*/ 	.word	index@($__internal_186_$__cuda_sm20_div_u64)
        /*37e8*/ 	.word	0x00000000


	//----- nvinfo : EIATTR_FRAME_SIZE
	.align		4
.L_2385:
        /*37ec*/ 	.byte	0x04, 0x11
        /*37ee*/ 	.short	(.L_2387 - .L_2386)
	.align		4
.L_2386:
        /*37f0*/ 	.word	index@(_ZN18transformer_engine6detail32dgated_act_cast_transpose_kernelILi2ELi4Ef13__nv_bfloat1613__nv_fp8_e5m2NS_5EmptyEXadL_ZNS_5dsiluIffEET_T0_RKS4_EEXadL_ZNS_4siluIffEES6_S7_S9_EEEEvPKT2_SD_PT3_SF_PKT1_PSG_SJ_mmm)
        /*37f4*/ 	.word	0x00000000


	//----- nvinfo : EIATTR_REGCOUNT
	.align		4
.L_2387:
        /*37f8*/ 	.byte	0x04, 0x2f
        /*37fa*/ 	.short	(.L_2389 - .L_2388)
	.align		4
.L_2388:
        /*37fc*/ 	.word	index@(_ZN18transformer_engine6detail43dgated_act_cast_transpose_kernel_notalignedILi2ELi4Ef13__nv_bfloat1613__nv_fp8_e5m2NS_5EmptyEXadL_ZNS_5dsiluIffEET_T0_RKS4_EEXadL_ZNS_4siluIffEES6_S7_S9_EEEEvPKT2_SD_PT3_SF_PKT1_PSG_SJ_mmm)
        /*3800*/ 	.word	0x0000004c


	//----- nvinfo : EIATTR_FRAME_SIZE
	.align		4
.L_2389:
        /*3804*/ 	.byte	0x04, 0x11
        /*3806*/ 	.short	(.L_2391 - .L_2390)
	.align		4
.L_2390:
        /*3808*/ 	.word	index@($__internal_185_$__cuda_sm20_rcp_rn_f32_slowpath)
        /*380c*/ 	.word	0x00000000


	//----- nvinfo : EIATTR_FRAME_SIZE
	.align		4
.L_2391:
        /*3810*/ 	.byte	0x04, 0x11
        /*3812*/ 	.short	(.L_2393 - .L_2392)
	.align		4
.L_2392:
        /*3814*/ 	.word	index@($__internal_184_$__cuda_sm20_div_u64)
        /*3818*/ 	.word	0x00000000


	//----- nvinfo : EIATTR_FRAME_SIZE
	.align		4
.L_2393:
        /*381c*/ 	.byte	0x04, 0x11
        /*381e*/ 	.short	(.L_2395 - .L_2394)
	.align		4
.L_2394:
        /*3820*/ 	.word	index@(_ZN18transformer_engine6detail43dgated_act_cast_transpose_kernel_notalignedILi2ELi4Ef13__nv_bfloat1613__nv_fp8_e5m2NS_5EmptyEXadL_ZNS_5dsiluIffEET_T0_RKS4_EEXadL_ZNS_4siluIffEES6_S7_S9_EEEEvPKT2_SD_PT3_SF_PKT1_PSG_SJ_mmm)
        /*3824*/ 	.word	0x00000000


	//----- nvinfo : EIATTR_REGCOUNT
	.align		4
.L_2395:
        /*3828*/ 	.byte	0x04, 0x2f
        /*382a*/ 	.short	(.L_2397 - .L_2396)
	.align		4
.L_2396:
        /*382c*/ 	.word	index@(_ZN18transformer_engine6detail32dgated_act_cast_transpose_kernelILi2ELi4Ef13__nv_bfloat1613__nv_fp8_e4m3NS_5EmptyEXadL_ZNS_5dsiluIffEET_T0_RKS4_EEXadL_ZNS_4siluIffEES6_S7_S9_EEEEvPKT2_SD_PT3_SF_PKT1_PSG_SJ_mmm)
        /*3830*/ 	.word	0x0000004e


	//----- nvinfo : EIATTR_FRAME_SIZE
	.align		4
.L_2397:
        /*3834*/ 	.byte	0x04, 0x11
        /*3836*/ 	.short	(.L_2399 - .L_2398)
	.align		4
.L_2398:
        /*3838*/ 	.word	index@($__internal_183_$__cuda_sm20_rcp_rn_f32_slowpath)
        /*383c*/ 	.word	0x00000000


	//----- nvinfo : EIATTR_FRAME_SIZE
	.align		4
.L_2399:
        /*3840*/ 	.byte	0x04, 0x11
        /*3842*/ 	.short	(.L_2401 - .L_2400)
	.align		4
.L_2400:
        /*3844*/ 	.word	index@($__internal_182_$__cuda_sm20_div_u64)
        /*3848*/ 	.word	0x00000000


	//----- nvinfo : EIATTR_FRAME_SIZE
	.align		4
.L_2401:
        /*384c*/ 	.byte	0x04, 0x11
        /*384e*/ 	.short	(.L_2403 - .L_2402)
	.align		4
.L_2402:
        /*3850*/ 	.word	index@(_ZN18transformer_engine6detail32dgated_act_cast_transpose_kernelILi2ELi4Ef13__nv_bfloat1613__nv_fp8_e4m3NS_5EmptyEXadL_ZNS_5dsiluIffEET_T0_RKS4_EEXadL_ZNS_4siluIffEES6_S7_S9_EEEEvPKT2_SD_PT3_SF_PKT1_PSG_SJ_mmm)
        /*3854*/ 	.word	0x00000000


	//----- nvinfo : EIATTR_REGCOUNT
	.align		4
.L_2403:
        /*3858*/ 	.byte	0x04, 0x2f
        /*385a*/ 	.short	(.L_2405 - .L_2404)
	.align		4
.L_2404:
        /*385c*/ 	.word	index@(_ZN18transformer_engine6detail43dgated_act_cast_transpose_kernel_notalignedILi2ELi4Ef13__nv_bfloat1613__nv_fp8_e4m3NS_5EmptyEXadL_ZNS_5dsiluIffEET_T0_RKS4_EEXadL_ZNS_4siluIffEES6_S7_S9_EEEEvPKT2_SD_PT3_SF_PKT1_PSG_SJ_mmm)
        /*3860*/ 	.word	0x0000004c


	//----- nvinfo : EIATTR_FRAME_SIZE
	.align		4
.L_2405:
        /*3864*/ 	.byte	0x04, 0x11
        /*3866*/ 	.short	(.L_2407 - .L_2406)
	.align		4
.L_2406:
        /*3868*/ 	.word	index@($__internal_181_$__cuda_sm20_rcp_rn_f32_slowpath)
        /*386c*/ 	.word	0x00000000


	//----- nvinfo : EIATTR_FRAME_SIZE
	.align		4
.L_2407:
        /*3870*/ 	.byte	0x04, 0x11
        /*3872*/ 	.short	(.L_2409 - .L_2408)
	.align		4
.L_2408:
        /*3874*/ 	.word	index@($__internal_180_$__cuda_sm20_div_u64)
        /*3878*/ 	.word	0x00000000


	//----- nvinfo : EIATTR_FRAME_SIZE
	.align		4
.L_2409:
        /*387c*/ 	.byte	0x04, 0x11
        /*387e*/ 	.short	(.L_2411 - .L_2410)
	.align		4
.L_2410:
        /*3880*/ 	.word	index@(_ZN18transformer_engine6detail43dgated_act_cast_transpose_kernel_notalignedILi2ELi4Ef13__nv_bfloat1613__nv_fp8_e4m3NS_5EmptyEXadL_ZNS_5dsiluIffEET_T0_RKS4_EEXadL_ZNS_4siluIffEES6_S7_S9_EEEEvPKT2_SD_PT3_SF_PKT1_PSG_SJ_mmm)
        /*3884*/ 	.word	0x00000000


	//----- nvinfo : EIATTR_REGCOUNT
	.align		4
.L_2411:
        /*3888*/ 	.byte	0x04, 0x2f
        /*388a*/ 	.short	(.L_2413 - .L_2412)
	.align		4
.L_2412:
        /*388c*/ 	.word	index@(_ZN18transformer_engine6detail32dgated_act_cast_transpose_kernelILi1ELi1EfffNS_5EmptyEXadL_ZNS_5dreluIffEET_T0_RKS2_EEXadL_ZNS_4reluIffEES4_S5_S7_EEEEvPKT2_SB_PT3_SD_PKT1_PSE_SH_mmm)
        /*3890*/ 	.word	0x00000028


	//----- nvinfo : EIATTR_FRAME_SIZE
	.align		4
.L_2413:
        /*3894*/ 	.byte	0x04, 0x11
        /*3896*/ 	.short	(.L_2415 - .L_2414)
	.align		4
.L_2414:
        /*3898*/ 	.word	index@($__internal_179_$__cuda_sm20_rcp_rn_f32_slowpath)
        /*389c*/ 	.word	0x00000000


	//----- nvinfo : EIATTR_FRAME_SIZE
	.align		4
.L_2415:
        /*38a0*/ 	.byte	0x04, 0x11
        /*38a2*/ 	.short	(.L_2417 - .L_2416)
	.align		4
.L_2416:
        /*38a4*/ 	.word	index@($__internal_178_$__cuda_sm20_div_u64)
        /*38a8*/ 	.word	0x00000000


	//----- nvinfo : EIATTR_FRAME_SIZE
	.align		4
.L_2417:
        /*38ac*/ 	.byte	0x04, 0x11
        /*38ae*/ 	.short	(.L_2419 - .L_2418)
	.align		4
.L_2418:
        /*38b0*/ 	.word	index@(_ZN18transformer_engine6detail32dgated_act_cast_transpose_kernelILi1ELi1EfffNS_5EmptyEXadL_ZNS_5dreluIffEET_T0_RKS2_EEXadL_ZNS_4reluIffEES4_S5_S7_EEEEvPKT2_SB_PT3_SD_PKT1_PSE_SH_mmm)
        /*38b4*/ 	.word	0x00000000


	//----- nvinfo : EIATTR_REGCOUNT
	.align		4
.L_2419:
        /*38b8*/ 	.byte	0x04, 0x2f
        /*38ba*/ 	.short	(.L_2421 - .L_2420)
	.align		4
.L_2420:
        /*38bc*/ 	.word	index@(_ZN18transformer_engine6detail43dgated_act_cast_transpose_kernel_notalignedILi1ELi1EfffNS_5EmptyEXadL_ZNS_5dreluIffEET_T0_RKS2_EEXadL_ZNS_4reluIffEES4_S5_S7_EEEEvPKT2_SB_PT3_SD_PKT1_PSE_SH_mmm)
        /*38c0*/ 	.word	0x00000028


	//----- nvinfo : EIATTR_FRAME_SIZE
	.align		4
.L_2421:
        /*38c4*/ 	.byte	0x04, 0x11
        /*38c6*/ 	.short	(.L_2423 - .L_2422)
	.align		4
.L_2422:
        /*38c8*/ 	.word	index@($__internal_177_$__cuda_sm20_rcp_rn_f32_slowpath)
        /*38cc*/ 	.word	0x00000000


	//----- nvinfo : EIATTR_FRAME_SIZE
	.align		4
.L_2423:
        /*38d0*/ 	.byte	0x04, 0x11
        /*38d2*/ 	.short	(.L_2425 - .L_2424)
	.align		4
.L_2424:
        /*38d4*/ 	.word	index@($__internal_176_$__cuda_sm20_div_u64)
        /*38d8*/ 	.word	0x00000000


	//----- nvinfo : EIATTR_FRAME_SIZE
	.align		4
.L_2425:
        /*38dc*/ 	.byte	0x04, 0x11
        /*38de*/ 	.short	(.L_2427 - .L_2426)
	.align		4
.L_2426:
        /*38e0*/ 	.word	index@(_ZN18transformer_engine6detail43dgated_act_cast_transpose_kernel_notalignedILi1ELi1EfffNS_5EmptyEXadL_ZNS_5dreluIffEET_T0_RKS2_EEXadL_ZNS_4reluIffEES4_S5_S7_EEEEvPKT2_SB_PT3_SD_PKT1_PSE_SH_mmm)
        /*38e4*/ 	.word	0x00000000


	//----- nvinfo : EIATTR_REGCOUNT
	.align		4
.L_2427:
        /*38e8*/ 	.byte	0x04, 0x2f
        /*38ea*/ 	.short	(.L_2429 - .L_2428)
	.align		4
.L_2428:
        /*38ec*/ 	.word	index@(_ZN18transformer_engine6detail32dgated_act_cast_transpose_kernelILi1ELi2Eff6__halfNS_5EmptyEXadL_ZNS_5dreluIffEET_T0_RKS3_EEXadL_ZNS_4reluIffEES5_S6_S8_EEEEvPKT2_SC_PT3_SE_PKT1_PSF_SI_mmm)
        /*38f0*/ 	.word	0x00000028


	//----- nvinfo : EIATTR_FRAME_SIZE
	.align		4
.L_2429:
        /*38f4*/ 	.byte	0x04, 0x11
        /*38f6*/ 	.short	(.L_2431 - .L_2430)
	.align		4
.L_2430:
        /*38f8*/ 	.word	index@($__internal_175_$__cuda_sm20_rcp_rn_f32_slowpath)
        /*38fc*/ 	.word	0x00000000


	//----- nvinfo : EIATTR_FRAME_SIZE
	.align		4
.L_2431:
        /*3900*/ 	.byte	0x04, 0x11
        /*3902*/ 	.short	(.L_2433 - .L_2432)
	.align		4
.L_2432:
        /*3904*/ 	.word	index@($__internal_174_$__cuda_sm20_div_u64)
        /*3908*/ 	.word	0x00000000


	//----- nvinfo : EIATTR_FRAME_SIZE
	.align		4
.L_2433:
        /*390c*/ 	.byte	0x04, 0x11
        /*390e*/ 	.short	(.L_2435 - .L_2434)
	.align		4
.L_2434:
        /*3910*/ 	.word	index@(_ZN18transformer_engine6detail32dgated_act_cast_transpose_kernelILi1ELi2Eff6__halfNS_5EmptyEXadL_ZNS_5dreluIffEET_T0_RKS3_EEXadL_ZNS_4reluIffEES5_S6_S8_EEEEvPKT2_SC_PT3_SE_PKT1_PSF_SI_mmm)
        /*3914*/ 	.word	0x00000000


	//----- nvinfo : EIATTR_REGCOUNT
	.align		4
.L_2435:
        /*3918*/ 	.byte	0x04, 0x2f
        /*391a*/ 	.short	(.L_2437 - .L_2436)
	.align		4
.L_2436:
        /*391c*/ 	.word	index@(_ZN18transformer_engine6detail43dgated_act_cast_transpose_kernel_notalignedILi1ELi2Eff6__halfNS_5EmptyEXadL_ZNS_5dreluIffEET_T0_RKS3_EEXadL_ZNS_4reluIffEES5_S6_S8_EEEEvPKT2_SC_PT3_SE_PKT1_PSF_SI_mmm)
        /*3920*/ 	.word	0x0000002e


	//----- nvinfo : EIATTR_FRAME_SIZE
	.align		4
.L_2437:
        /*3924*/ 	.byte	0x04, 0x11
        /*3926*/ 	.short	(.L_2439 - .L_2438)
	.align		4
.L_2438:
        /*3928*/ 	.word	index@($__internal_173_$__cuda_sm20_rcp_rn_f32_slowpath)
        /*392c*/ 	.word	0x00000000


	//----- nvinfo : EIATTR_FRAME_SIZE
	.align		4
.L_2439:
        /*3930*/ 	.byte	0x04, 0x11
        /*3932*/ 	.short	(.L_2441 - .L_2440)
	.align		4
.L_2440:
        /*3934*/ 	.word	index@($__internal_172_$__cuda_sm20_div_u64)
        /*3938*/ 	.word	0x00000000


	//----- nvinfo : EIATTR_FRAME_SIZE
	.align		4
.L_2441:
        /*393c*/ 	.byte	0x04, 0x11
        /*393e*/ 	.short	(.L_2443 - .L_2442)
	.align		4
.L_2442:
        /*3940*/ 	.word	index@(_ZN18transformer_engine6detail43dgated_act_cast_transpose_kernel_notalignedILi1ELi2Eff6__halfNS_5EmptyEXadL_ZNS_5dreluIffEET_T0_RKS3_EEXadL_ZNS_4reluIffEES5_S6_S8_EEEEvPKT2_SC_PT3_SE_PKT1_PSF_SI_mmm)
        /*3944*/ 	.word	0x00000000


	//----- nvinfo : EIATTR_REGCOUNT
	.align		4
.L_2443:
        /*3948*/ 	.byte	0x04, 0x2f
        /*394a*/ 	.short	(.L_2445 - .L_2444)
	.align		4
.L_2444:
        /*394c*/ 	.word	index@(_ZN18transformer_engine6detail32dgated_act_cast_transpose_kernelILi1ELi2Eff13__nv_bfloat16NS_5EmptyEXadL_ZNS_5dreluIffEET_T0_RKS3_EEXadL_ZNS_4reluIffEES5_S6_S8_EEEEvPKT2_SC_PT3_SE_PKT1_PSF_SI_mmm)
        /*3950*/ 	.word	0x00000028


	//----- nvinfo : EIATTR_FRAME_SIZE
	.align		4
.L_2445:
        /*3954*/ 	.byte	0x04, 0x11
        /*3956*/ 	.short	(.L_2447 - .L_2446)
	.align		4
.L_2446:
        /*3958*/ 	.word	index@($__internal_171_$__cuda_sm20_rcp_rn_f32_slowpath)
        /*395c*/ 	.word	0x00000000


	//----- nvinfo : EIATTR_FRAME_SIZE
	.align		4
.L_2447:
        /*3960*/ 	.byte	0x04, 0x11
        /*3962*/ 	.short	(.L_2449 - .L_2448)
	.align		4
.L_2448:
        /*3964*/ 	.word	index@($__internal_170_$__cuda_sm20_div_u64)
        /*3968*/ 	.word	0x00000000


	//----- nvinfo : EIATTR_FRAME_SIZE
	.align		4
.L_2449:
        /*396c*/ 	.byte	0x04, 0x11
        /*396e*/ 	.short	(.L_2451 - .L_2450)
	.align		4
.L_2450:
        /*3970*/ 	.word	index@(_ZN18transformer_engine6detail32dgated_act_cast_transpose_kernelILi1ELi2Eff13__nv_bfloat16NS_5EmptyEXadL_ZNS_5dreluIffEET_T0_RKS3_EEXadL_ZNS_4reluIffEES5_S6_S8_EEEEvPKT2_SC_PT3_SE_PKT1_PSF_SI_mmm)
        /*3974*/ 	.word	0x00000000


	//----- nvinfo : EIATTR_REGCOUNT
	.align		4
.L_2451:
        /*3978*/ 	.byte	0x04, 0x2f
        /*397a*/ 	.short	(.L_2453 - .L_2452)
	.align		4
.L_2452:
        /*397c*/ 	.word	index@(_ZN18transformer_engine6detail43dgated_act_cast_transpose_kernel_notalignedILi1ELi2Eff13__nv_bfloat16NS_5EmptyEXadL_ZNS_5dreluIffEET_T0_RKS3_EEXadL_ZNS_4reluIffEES5_S6_S8_EEEEvPKT2_SC_PT3_SE_PKT1_PSF_SI_mmm)
        /*3980*/ 	.word	0x0000002e


	//----- nvinfo : EIATTR_FRAME_SIZE
	.align		4
.L_2453:
        /*3984*/ 	.byte	0x04, 0x11
        /*3986*/ 	.short	(.L_2455 - .L_2454)
	.align		4
.L_2454:
        /*3988*/ 	.word	index@($__internal_169_$__cuda_sm20_rcp_rn_f32_slowpath)
        /*398c*/ 	.word	0x00000000


	//----- nvinfo : EIATTR_FRAME_SIZE
	.align		4
.L_2455:
        /*3990*/ 	.byte	0x04, 0x11
        /*3992*/ 	.short	(.L_2457 - .L_2456)
	.align		4
.L_2456:
        /*3994*/ 	.word	index@($__internal_168_$__cuda_sm20_div_u64)
        /*3998*/ 	.word	0x00000000


	//----- nvinfo : EIATTR_FRAME_SIZE
	.align		4
.L_2457:
        /*399c*/ 	.byte	0x04, 0x11
        /*399e*/ 	.short	(.L_2459 - .L_2458)
	.align		4
.L_2458:
        /*39a0*/ 	.word	index@(_ZN18transformer_engine6detail43dgated_act_cast_transpose_kernel_notalignedILi1ELi2Eff13__nv_bfloat16NS_5EmptyEXadL_ZNS_5dreluIffEET_T0_RKS3_EEXadL_ZNS_4reluIffEES5_S6_S8_EEEEvPKT2_SC_PT3_SE_PKT1_PSF_SI_mmm)
        /*39a4*/ 	.word	0x00000000


	//----- nvinfo : EIATTR_REGCOUNT
	.align		4
.L_2459:
        /*39a8*/ 	.byte	0x04, 0x2f
        /*39aa*/ 	.short	(.L_2461 - .L_2460)
	.align		4
.L_2460:
        /*39ac*/ 	.word	index@(_ZN18transformer_engine6detail32dgated_act_cast_transpose_kernelILi1ELi4Eff13__nv_fp8_e5m2NS_5EmptyEXadL_ZNS_5dreluIffEET_T0_RKS3_EEXadL_ZNS_4reluIffEES5_S6_S8_EEEEvPKT2_SC_PT3_SE_PKT1_PSF_SI_mmm)
        /*39b0*/ 	.word	0x00000030


	//----- nvinfo : EIATTR_FRAME_SIZE
	.align		4
.L_2461:
        /*39b4*/ 	.byte	0x04, 0x11
        /*39b6*/ 	.short	(.L_2463 - .L_2462)
	.align		4
.L_2462:
        /*39b8*/ 	.word	index@($__internal_167_$__cuda_sm20_rcp_rn_f32_slowpath)
        /*39bc*/ 	.word	0x00000000


	//----- nvinfo : EIATTR_FRAME_SIZE
	.align		4
.L_2463:
        /*39c0*/ 	.byte	0x04, 0x11
        /*39c2*/ 	.short	(.L_2465 - .L_2464)
	.align		4
.L_2464:
        /*39c4*/ 	.word	index@($__internal_166_$__cuda_sm20_div_u64)
        /*39c8*/ 	.word	0x00000000


	//----- nvinfo : EIATTR_FRAME_SIZE
	.align		4
.L_2465:
        /*39cc*/ 	.byte	0x04, 0x11
        /*39ce*/ 	.short	(.L_2467 - .L_2466)
	.align		4
.L_2466:
        /*39d0*/ 	.word	index@(_ZN18transformer_engine6detail32dgated_act_cast_transpose_kernelILi1ELi4Eff13__nv_fp8_e5m2NS_5EmptyEXadL_ZNS_5dreluIffEET_T0_RKS3_EEXadL_ZNS_4reluIffEES5_S6_S8_EEEEvPKT2_SC_PT3_SE_PKT1_PSF_SI_mmm)
        /*39d4*/ 	.word	0x00000000


	//----- nvinfo : EIATTR_REGCOUNT
	.align		4
.L_2467:
        /*39d8*/ 	.byte	0x04, 0x2f
        /*39da*/ 	.short	(.L_2469 - .L_2468)
	.align		4
.L_2468:
        /*39dc*/ 	.word	index@(_ZN18transformer_engine6detail43dgated_act_cast_transpose_kernel_notalignedILi1ELi4Eff13__nv_fp8_e5m2NS_5EmptyEXadL_ZNS_5dreluIffEET_T0_RKS3_EEXadL_ZNS_4reluIffEES5_S6_S8_EEEEvPKT2_SC_PT3_SE_PKT1_PSF_SI_mmm)
        /*39e0*/ 	.word	0x00000032


	//----- nvinfo : EIATTR_FRAME_SIZE
	.align		4
.L_2469:
        /*39e4*/ 	.byte	0x04, 0x11
        /*39e6*/ 	.short	(.L_2471 - .L_2470)
	.align		4
.L_2470:
        /*39e8*/ 	.word	index@($__internal_165_$__cuda_sm20_rcp_rn_f32_slowpath)
        /*39ec*/ 	.word	0x00000000


	//----- nvinfo : EIATTR_FRAME_SIZE
	.align		4
.L_2471:
        /*39f0*/ 	.byte	0x04, 0x11
        /*39f2*/ 	.short	(.L_2473 - .L_2472)
	.align		4
.L_2472:
        /*39f4*/ 	.word	index@($__internal_164_$__cuda_sm20_div_u64)
        /*39f8*/ 	.word	0x00000000


	//----- nvinfo : EIATTR_FRAME_SIZE
	.align		4
.L_2473:
        /*39fc*/ 	.byte	0x04, 0x11
        /*39fe*/ 	.short	(.L_2475 - .L_2474)
	.align		4
.L_2474:
        /*3a00*/ 	.word	index@(_ZN18transformer_engine6detail43dgated_act_cast_transpose_kernel_notalignedILi1ELi4Eff13__nv_fp8_e5m2NS_5EmptyEXadL_ZNS_5dreluIffEET_T0_RKS3_EEXadL_ZNS_4reluIffEES5_S6_S8_EEEEvPKT2_SC_PT3_SE_PKT1_PSF_SI_mmm)
        /*3a04*/ 	.word	0x00000000


	//----- nvinfo : EIATTR_REGCOUNT
	.align		4
.L_2475:
        /*3a08*/ 	.byte	0x04, 0x2f
        /*3a0a*/ 	.short	(.L_2477 - .L_2476)
	.align		4
.L_2476:
        /*3a0c*/ 	.word	index@(_ZN18transformer_engine6detail32dgated_act_cast_transpose_kernelILi1ELi4Eff13__nv_fp8_e4m3NS_5EmptyEXadL_ZNS_5dreluIffEET_T0_RKS3_EEXadL_ZNS_4reluIffEES5_S6_S8_EEEEvPKT2_SC_PT3_SE_PKT1_PSF_SI_mmm)
        /*3a10*/ 	.word	0x00000030


	//----- nvinfo : EIATTR_FRAME_SIZE
	.align		4
.L_2477:
        /*3a14*/ 	.byte	0x04, 0x11
        /*3a16*/ 	.short	(.L_2479 - .L_2478)
	.align		4
.L_2478:
        /*3a18*/ 	.word	index@($__internal_163_$__cuda_sm20_rcp_rn_f32_slowpath)
        /*3a1c*/ 	.word	0x00000000


	//----- nvinfo : EIATTR_FRAME_SIZE
	.align		4
.L_2479:
        /*3a20*/ 	.byte	0x04, 0x11
        /*3a22*/ 	.short	(.L_2481 - .L_2480)
	.align		4
.L_2480:
        /*3a24*/ 	.word	index@($__internal_162_$__cuda_sm20_div_u64)
        /*3a28*/ 	.word	0x00000000


	//----- nvinfo : EIATTR_FRAME_SIZE
	.align		4
.L_2481:
        /*3a2c*/ 	.byte	0x04, 0x11
        /*3a2e*/ 	.short	(.L_2483 - .L_2482)
	.align		4
.L_2482:
        /*3a30*/ 	.word	index@(_ZN18transformer_engine6detail32dgated_act_cast_transpose_kernelILi1ELi4Eff13__nv_fp8_e4m3NS_5EmptyEXadL_ZNS_5dreluIffEET_T0_RKS3_EEXadL_ZNS_4reluIffEES5_S6_S8_EEEEvPKT2_SC_PT3_SE_PKT1_PSF_SI_mmm)
        /*3a34*/ 	.word	0x00000000


	//----- nvinfo : EIATTR_REGCOUNT
	.align		4
.L_2483:
        /*3a38*/ 	.byte	0x04, 0x2f
        /*3a3a*/ 	.short	(.L_2485 - .L_2484)
	.align		4
.L_2484:
        /*3a3c*/ 	.word	index@(_ZN18transformer_engine6detail43dgated_act_cast_transpose_kernel_notalignedILi1ELi4Eff13__nv_fp8_e4m3NS_5EmptyEXadL_ZNS_5dreluIffEET_T0_RKS3_EEXadL_ZNS_4reluIffEES5_S6_S8_EEEEvPKT2_SC_PT3_SE_PKT1_PSF_SI_mmm)
        /*3a40*/ 	.word	0x00000032


	//----- nvinfo : EIATTR_FRAME_SIZE
	.align		4
.L_2485:
        /*3a44*/ 	.byte	0x04, 0x11
        /*3a46*/ 	.short	(.L_2487 - .L_2486)
	.align		4
.L_2486:
        /*3a48*/ 	.word	index@($__internal_161_$__cuda_sm20_rcp_rn_f32_slowpath)
        /*3a4c*/ 	.word	0x00000000


	//----- nvinfo : EIATTR_FRAME_SIZE
	.align		4
.L_2487:
        /*3a50*/ 	.byte	0x04, 0x11
        /*3a52*/ 	.short	(.L_2489 - .L_2488)
	.align		4
.L_2488:
        /*3a54*/ 	.word	index@($__internal_160_$__cuda_sm20_div_u64)
        /*3a58*/ 	.word	0x00000000


	//----- nvinfo : EIATTR_FRAME_SIZE
	.align		4
.L_2489:
        /*3a5c*/ 	.byte	0x04, 0x11
        /*3a5e*/ 	.short	(.L_2491 - .L_2490)
	.align		4
.L_2490:
        /*3a60*/ 	.word	index@(_ZN18transformer_engine6detail43dgated_act_cast_transpose_kernel_notalignedILi1ELi4Eff13__nv_fp8_e4m3NS_5EmptyEXadL_ZNS_5dreluIffEET_T0_RKS3_EEXadL_ZNS_4reluIffEES5_S6_S8_EEEEvPKT2_SC_PT3_SE_PKT1_PSF_SI_mmm)
        /*3a64*/ 	.word	0x00000000


	//----- nvinfo : EIATTR_REGCOUNT
	.align		4
.L_2491:
        /*3a68*/ 	.byte	0x04, 0x2f
        /*3a6a*/ 	.short	(.L_2493 - .L_2492)
	.align		4
.L_2492:
        /*3a6c*/ 	.word	index@(_ZN18transformer_engine6detail32dgated_act_cast_transpose_kernelILi2ELi1Ef6__halffNS_5EmptyEXadL_ZNS_5dreluIffEET_T0_RKS3_EEXadL_ZNS_4reluIffEES5_S6_S8_EEEEvPKT2_SC_PT3_SE_PKT1_PSF_SI_mmm)
        /*3a70*/ 	.word	0x00000030


	//----- nvinfo : EIATTR_FRAME_SIZE
	.align		4
.L_2493:
        /*3a74*/ 	.byte	0x04, 0x11
        /*3a76*/ 	.short	(.L_2495 - .L_2494)
	.align		4
.L_2494:
        /*3a78*/ 	.word	index@($__internal_159_$__cuda_sm20_rcp_rn_f32_slowpath)
        /*3a7c*/ 	.word	0x00000000


	//----- nvinfo : EIATTR_FRAME_SIZE
	.align		4
.L_2495:
        /*3a80*/ 	.byte	0x04, 0x11
        /*3a82*/ 	.short	(.L_2497 - .L_2496)
	.align		4
.L_2496:
        /*3a84*/ 	.word	index@($__internal_158_$__cuda_sm20_div_u64)
        /*3a88*/ 	.word	0x00000000


	//----- nvinfo : EIATTR_FRAME_SIZE
	.align		4
.L_2497:
        /*3a8c*/ 	.byte	0x04, 0x11
        /*3a8e*/ 	.short	(.L_2499 - .L_2498)
	.align		4
.L_2498:
        /*3a90*/ 	.word	index@(_ZN18transformer_engine6detail32dgated_act_cast_transpose_kernelILi2ELi1Ef6__halffNS_5EmptyEXadL_ZNS_5dreluIffEET_T0_RKS3_EEXadL_ZNS_4reluIffEES5_S6_S8_EEEEvPKT2_SC_PT3_SE_PKT1_PSF_SI_mmm)
        /*3a94*/ 	.word	0x00000000


	//----- nvinfo : EIATTR_REGCOUNT
	.align		4
.L_2499:
        /*3a98*/ 	.byte	0x04, 0x2f
        /*3a9a*/ 	.short	(.L_2501 - .L_2500)
	.align		4
.L_2500:
        /*3a9c*/ 	.word	index@(_ZN18transformer_engine6detail43dgated_act_cast_transpose_kernel_notalignedILi2ELi1Ef6__halffNS_5EmptyEXadL_ZNS_5dreluIffEET_T0_RKS3_EEXadL_ZNS_4reluIffEES5_S6_S8_EEEEvPKT2_SC_PT3_SE_PKT1_PSF_SI_mmm)
        /*3aa0*/ 	.word	0x00000028


	//----- nvinfo : EIATTR_FRAME_SIZE
	.align		4
.L_2501:
        /*3aa4*/ 	.byte	0x04, 0x11
        /*3aa6*/ 	.short	(.L_2503 - .L_2502)
	.align		4
.L_2502:
        /*3aa8*/ 	.word	index@($__internal_157_$__cuda_sm20_rcp_rn_f32_slowpath)
        /*3aac*/ 	.word	0x00000000


	//----- nvinfo : EIATTR_FRAME_SIZE
	.align		4
.L_2503:
        /*3ab0*/ 	.byte	0x04, 0x11
        /*3ab2*/ 	.short	(.L_2505 - .L_2504)
	.align		4
.L_2504:
        /*3ab4*/ 	.word	index@($__internal_156_$__cuda_sm20_div_u64)
        /*3ab8*/ 	.word	0x00000000


	//----- nvinfo : EIATTR_FRAME_SIZE
	.align		4
.L_2505:
        /*3abc*/ 	.byte	0x04, 0x11
        /*3abe*/ 	.short	(.L_2507 - .L_2506)
	.align		4
.L_2506:
        /*3ac0*/ 	.word	index@(_ZN18transformer_engine6detail43dgated_act_cast_transpose_kernel_notalignedILi2ELi1Ef6__halffNS_5EmptyEXadL_ZNS_5dreluIffEET_T0_RKS3_EEXadL_ZNS_4reluIffEES5_S6_S8_EEEEvPKT2_SC_PT3_SE_PKT1_PSF_SI_mmm)
        /*3ac4*/ 	.word	0x00000000


	//----- nvinfo : EIATTR_REGCOUNT
	.align		4
.L_2507:
        /*3ac8*/ 	.byte	0x04, 0x2f
        /*3aca*/ 	.short	(.L_2509 - .L_2508)
	.align		4
.L_2508:
        /*3acc*/ 	.word	index@(_ZN18transformer_engine6detail32dgated_act_cast_transpose_kernelILi2ELi2Ef6__halfS2_NS_5EmptyEXadL_ZNS_5dreluIffEET_T0_RKS3_EEXadL_ZNS_4reluIffEES5_S6_S8_EEEEvPKT2_SC_PT3_SE_PKT1_PSF_SI_mmm)
        /*3ad0*/ 	.word	0x00000040


	//----- nvinfo : EIATTR_FRAME_SIZE
	.align		4
.L_2509:
        /*3ad4*/ 	.byte	0x04, 0x11
        /*3ad6*/ 	.short	(.L_2511 - .L_2510)
	.align		4
.L_2510:
        /*3ad8*/ 	.word	index@($__internal_155_$__cuda_sm20_rcp_rn_f32_slowpath)
        /*3adc*/ 	.word	0x00000000


	//----- nvinfo : EIATTR_FRAME_SIZE
	.align		4
.L_2511:
        /*3ae0*/ 	.byte	0x04, 0x11
        /*3ae2*/ 	.short	(.L_2513 - .L_2512)
	.align		4
.L_2512:
        /*3ae4*/ 	.word	index@($__internal_154_$__cuda_sm20_div_u64)
        /*3ae8*/ 	.word	0x00000000


	//----- nvinfo : EIATTR_FRAME_SIZE
	.align		4
.L_2513:
        /*3aec*/ 	.byte	0x04, 0x11
        /*3aee*/ 	.short	(.L_2515 - .L_2514)
	.align		4
.L_2514:
        /*3af0*/ 	.word	index@(_ZN18transformer_engine6detail32dgated_act_cast_transpose_kernelILi2ELi2Ef6__halfS2_NS_5EmptyEXadL_ZNS_5dreluIffEET_T0_RKS3_EEXadL_ZNS_4reluIffEES5_S6_S8_EEEEvPKT2_SC_PT3_SE_PKT1_PSF_SI_mmm)
        /*3af4*/ 	.word	0x00000000


	//----- nvinfo : EIATTR_REGCOUNT
	.align		4
.L_2515:
        /*3af8*/ 	.byte	0x04, 0x2f
        /*3afa*/ 	.short	(.L_2517 - .L_2516)
	.align		4
.L_2516:
        /*3afc*/ 	.word	index@(_ZN18transformer_engine6detail43dgated_act_cast_transpose_kernel_notalignedILi2ELi2Ef6__halfS2_NS_5EmptyEXadL_ZNS_5dreluIffEET_T0_RKS3_EEXadL_ZNS_4reluIffEES5_S6_S8_EEEEvPKT2_SC_PT3_SE_PKT1_PSF_SI_mmm)
        /*3b00*/ 	.word	0x00000040


	//----- nvinfo : EIATTR_FRAME_SIZE
	.align		4
.L_2517:
        /*3b04*/ 	.byte	0x04, 0x11
        /*3b06*/ 	.short	(.L_2519 - .L_2518)
	.align		4
.L_2518:
        /*3b08*/ 	.word	index@($__internal_153_$__cuda_sm20_rcp_rn_f32_slowpath)
        /*3b0c*/ 	.word	0x00000000


	//----- nvinfo : EIATTR_FRAME_SIZE
	.align		4
.L_2519:
        /*3b10*/ 	.byte	0x04, 0x11
        /*3b12*/ 	.short	(.L_2521 - .L_2520)
	.align		4
.L_2520:
        /*3b14*/ 	.word	index@($__internal_152_$__cuda_sm20_div_u64)
        /*3b18*/ 	.word	0x00000000


	//----- nvinfo : EIATTR_FRAME_SIZE
	.align		4
.L_2521:
        /*3b1c*/ 	.byte	0x04, 0x11
        /*3b1e*/ 	.short	(.L_2523 - .L_2522)
	.align		4
.L_2522:
        /*3b20*/ 	.word	index@(_ZN18transformer_engine6detail43dgated_act_cast_transpose_kernel_notalignedILi2ELi2Ef6__halfS2_NS_5EmptyEXadL_ZNS_5dreluIffEET_T0_RKS3_EEXadL_ZNS_4reluIffEES5_S6_S8_EEEEvPKT2_SC_PT3_SE_PKT1_PSF_SI_mmm)
        /*3b24*/ 	.word	0x00000000


	//----- nvinfo : EIATTR_REGCOUNT
	.align		4
.L_2523:
        /*3b28*/ 	.byte	0x04, 0x2f
        /*3b2a*/ 	.short	(.L_2525 - .L_2524)
	.align		4
.L_2524:
        /*3b2c*/ 	.word	index@(_ZN18transformer_engine6detail32dgated_act_cast_transpose_kernelILi2ELi2Ef6__half13__nv_bfloat16NS_5EmptyEXadL_ZNS_5dreluIffEET_T0_RKS4_EEXadL_ZNS_4reluIffEES6_S7_S9_EEEEvPKT2_SD_PT3_SF_PKT1_PSG_SJ_mmm)
        /*3b30*/ 	.word	0x00000040


	//----- nvinfo : EIATTR_FRAME_SIZE
	.align		4
.L_2525:
        /*3b34*/ 	.byte	0x04, 0x11
        /*3b36*/ 	.short	(.L_2527 - .L_2526)
	.align		4
.L_2526:
        /*3b38*/ 	.word	index@($__internal_151_$__cuda_sm20_rcp_rn_f32_slowpath)
        /*3b3c*/ 	.word	0x00000000


	//----- nvinfo : EIATTR_FRAME_SIZE
	.align		4
.L_2527:
        /*3b40*/ 	.byte	0x04, 0x11
        /*3b42*/ 	.short	(.L_2529 - .L_2528)
	.align		4
.L_2528:
        /*3b44*/ 	.word	index@($__internal_150_$__cuda_sm20_div_u64)
        /*3b48*/ 	.word	0x00000000


	//----- nvinfo : EIATTR_FRAME_SIZE
	.align		4
.L_2529:
        /*3b4c*/ 	.byte	0x04, 0x11
        /*3b4e*/ 	.short	(.L_2531 - .L_2530)
	.align		4
.L_2530:
        /*3b50*/ 	.word	index@(_ZN18transformer_engine6detail32dgated_act_cast_transpose_kernelILi2ELi2Ef6__half13__nv_bfloat16NS_5EmptyEXadL_ZNS_5dreluIffEET_T0_RKS4_EEXadL_ZNS_4reluIffEES6_S7_S9_EEEEvPKT2_SD_PT3_SF_PKT1_PSG_SJ_mmm)
        /*3b54*/ 	.word	0x00000000


	//----- nvinfo : EIATTR_REGCOUNT
	.align		4
.L_2531:
        /*3b58*/ 	.byte	0x04, 0x2f
        /*3b5a*/ 	.short	(.L_2533 - .L_2532)
	.align		4
.L_2532:
        /*3b5c*/ 	.word	index@(_ZN18transformer_engine6detail43dgated_act_cast_transpose_kernel_notalignedILi2ELi2Ef6__half13__nv_bfloat16NS_5EmptyEXadL_ZNS_5dreluIffEET_T0_RKS4_EEXadL_ZNS_4reluIffEES6_S7_S9_EEEEvPKT2_SD_PT3_SF_PKT1_PSG_SJ_mmm)
        /*3b60*/ 	.word	0x00000040


	//----- nvinfo : EIATTR_FRAME_SIZE
	.align		4
.L_2533:
        /*3b64*/ 	.byte	0x04, 0x11
        /*3b66*/ 	.short	(.L_2535 - .L_2534)
	.align		4
.L_2534:
        /*3b68*/ 	.word	index@($__internal_149_$__cuda_sm20_rcp_rn_f32_slowpath)
        /*3b6c*/ 	.word	0x00000000


	//----- nvinfo : EIATTR_FRAME_SIZE
	.align		4
.L_2535:
        /*3b70*/ 	.byte	0x04, 0x11
        /*3b72*/ 	.short	(.L_2537 - .L_2536)
	.align		4
.L_2536:
        /*3b74*/ 	.word	index@($__internal_148_$__cuda_sm20_div_u64)
        /*3b78*/ 	.word	0x00000000


	//----- nvinfo : EIATTR_FRAME_SIZE
	.align		4
.L_2537:
        /*3b7c*/ 	.byte	0x04, 0x11
        /*3b7e*/ 	.short	(.L_2539 - .L_2538)
	.align		4
.L_2538:
        /*3b80*/ 	.word	index@(_ZN18transformer_engine6detail43dgated_act_cast_transpose_kernel_notalignedILi2ELi2Ef6__half13__nv_bfloat16NS_5EmptyEXadL_ZNS_5dreluIffEET_T0_RKS4_EEXadL_ZNS_4reluIffEES6_S7_S9_EEEEvPKT2_SD_PT3_SF_PKT1_PSG_SJ_mmm)
        /*3b84*/ 	.word	0x00000000


	//----- nvinfo : EIATTR_REGCOUNT
	.align		4
.L_2539:
        /*3b88*/ 	.byte	0x04, 0x2f
        /*3b8a*/ 	.short	(.L_2541 - .L_2540)
	.align		4
.L_2540:
        /*3b8c*/ 	.word	index@(_ZN18transformer_engine6detail32dgated_act_cast_transpose_kernelILi2ELi4Ef6__half13__nv_fp8_e5m2NS_5EmptyEXadL_ZNS_5dreluIffEET_T0_RKS4_EEXadL_ZNS_4reluIffEES6_S7_S9_EEEEvPKT2_SD_PT3_SF_PKT1_PSG_SJ_mmm)
        /*3b90*/ 	.word	0x00000040


	//----- nvinfo : EIATTR_FRAME_SIZE
	.align		4
.L_2541:
        /*3b94*/ 	.byte	0x04, 0x11
        /*3b96*/ 	.short	(.L_2543 - .L_2542)
	.align		4
.L_2542:
        /*3b98*/ 	.word	index@($__internal_147_$__cuda_sm20_rcp_rn_f32_slowpath)
        /*3b9c*/ 	.word	0x00000000


	//----- nvinfo : EIATTR_FRAME_SIZE
	.align		4
.L_2543:
        /*3ba0*/ 	.byte	0x04, 0x11
        /*3ba2*/ 	.short	(.L_2545 - .L_2544)
	.align		4
.L_2544:
        /*3ba4*/ 	.word	index@($__internal_146_$__cuda_sm20_div_u64)
        /*3ba8*/ 	.word	0x00000000


	//----- nvinfo : EIATTR_FRAME_SIZE
	.align		4
.L_2545:
        /*3bac*/ 	.byte	0x04, 0x11
        /*3bae*/ 	.short	(.L_2547 - .L_2546)
	.align		4
.L_2546:
        /*3bb0*/ 	.word	index@(_ZN18transformer_engine6detail32dgated_act_cast_transpose_kernelILi2ELi4Ef6__half13__nv_fp8_e5m2NS_5EmptyEXadL_ZNS_5dreluIffEET_T0_RKS4_EEXadL_ZNS_4reluIffEES6_S7_S9_EEEEvPKT2_SD_PT3_SF_PKT1_PSG_SJ_mmm)
        /*3bb4*/ 	.word	0x00000000


	//----- nvinfo : EIATTR_REGCOUNT
	.align		4
.L_2547:
        /*3bb8*/ 	.byte	0x04, 0x2f
        /*3bba*/ 	.short	(.L_2549 - .L_2548)
	.align		4
.L_2548:
        /*3bbc*/ 	.word	index@(_ZN18transformer_engine6detail43dgated_act_cast_transpose_kernel_notalignedILi2ELi4Ef6__half13__nv_fp8_e5m2NS_5EmptyEXadL_ZNS_5dreluIffEET_T0_RKS4_EEXadL_ZNS_4reluIffEES6_S7_S9_EEEEvPKT2_SD_PT3_SF_PKT1_PSG_SJ_mmm)
        /*3bc0*/ 	.word	0x0000003c


	//----- nvinfo : EIATTR_FRAME_SIZE
	.align		4
.L_2549:
        /*3bc4*/ 	.byte	0x04, 0x11
        /*3bc6*/ 	.short	(.L_2551 - .L_2550)
	.align		4
.L_2550:
        /*3bc8*/ 	.word	index@($__internal_145_$__cuda_sm20_rcp_rn_f32_slowpath)
        /*3bcc*/ 	.word	0x00000000


	//----- nvinfo : EIATTR_FRAME_SIZE
	.align		4
.L_2551:
        /*3bd0*/ 	.byte	0x04, 0x11
        /*3bd2*/ 	.short	(.L_2553 - .L_2552)
	.align		4
.L_2552:
        /*3bd4*/ 	.word	index@($__internal_144_$__cuda_sm20_div_u64)
        /*3bd8*/ 	.word	0x00000000


	//----- nvinfo : EIATTR_FRAME_SIZE
	.align		4
.L_2553:
        /*3bdc*/ 	.byte	0x04, 0x11
        /*3bde*/ 	.short	(.L_2555 - .L_2554)
	.align		4
.L_2554:
        /*3be0*/ 	.word	index@(_ZN18transformer_engine6detail43dgated_act_cast_transpose_kernel_notalignedILi2ELi4Ef6__half13__nv_fp8_e5m2NS_5EmptyEXadL_ZNS_5dreluIffEET_T0_RKS4_EEXadL_ZNS_4reluIffEES6_S7_S9_EEEEvPKT2_SD_PT3_SF_PKT1_PSG_SJ_mmm)
        /*3be4*/ 	.word	0x00000000


	//----- nvinfo : EIATTR_REGCOUNT
	.align		4
.L_2555:
        /*3be8*/ 	.byte	0x04, 0x2f
        /*3bea*/ 	.short	(.L_2557 - .L_2556)
	.align		4
.L_2556:
        /*3bec*/ 	.word	index@(_ZN18transformer_engine6detail32dgated_act_cast_transpose_kernelILi2ELi4Ef6__half13__nv_fp8_e4m3NS_5EmptyEXadL_ZNS_5dreluIffEET_T0_RKS4_EEXadL_ZNS_4reluIffEES6_S7_S9_EEEEvPKT2_SD_PT3_SF_PKT1_PSG_SJ_mmm)
        /*3bf0*/ 	.word	0x00000040


	//----- nvinfo : EIATTR_FRAME_SIZE
	.align		4
.L_2557:
        /*3bf4*/ 	.byte	0x04, 0x11
        /*3bf6*/ 	.short	(.L_2559 - .L_2558)
	.align		4
.L_2558:
        /*3bf8*/ 	.word	index@($__internal_143_$__cuda_sm20_rcp_rn_f32_slowpath)
        /*3bfc*/ 	.word	0x00000000


	//----- nvinfo : EIATTR_FRAME_SIZE
	.align		4
.L_2559:
        /*3c00*/ 	.byte	0x04, 0x11
        /*3c02*/ 	.short	(.L_2561 - .L_2560)
	.align		4
.L_2560:
        /*3c04*/ 	.word	index@($__internal_142_$__cuda_sm20_div_u64)
        /*3c08*/ 	.word	0x00000000


	//----- nvinfo : EIATTR_FRAME_SIZE
	.align		4
.L_2561:
        /*3c0c*/ 	.byte	0x04, 0x11
        /*3c0e*/ 	.short	(.L_2563 - .L_2562)
	.align		4
.L_2562:
        /*3c10*/ 	.word	index@(_ZN18transformer_engine6detail32dgated_act_cast_transpose_kernelILi2ELi4Ef6__half13__nv_fp8_e4m3NS_5EmptyEXadL_ZNS_5dreluIffEET_T0_RKS4_EEXadL_ZNS_4reluIffEES6_S7_S9_EEEEvPKT2_SD_PT3_SF_PKT1_PSG_SJ_mmm)
        /*3c14*/ 	.word	0x00000000


	//----- nvinfo : EIATTR_REGCOUNT
	.align		4
.L_2563:
        /*3c18*/ 	.byte	0x04, 0x2f
        /*3c1a*/ 	.short	(.L_2565 - .L_2564)
	.align		4
.L_2564:
        /*3c1c*/ 	.word	index@(_ZN18transformer_engine6detail43dgated_act_cast_transpose_kernel_notalignedILi2ELi4Ef6__half13__nv_fp8_e4m3NS_5EmptyEXadL_ZNS_5dreluIffEET_T0_RKS4_EEXadL_ZNS_4reluIffEES6_S7_S9_EEEEvPKT2_SD_PT3_SF_PKT1_PSG_SJ_mmm)
        /*3c20*/ 	.word	0x0000003c


	//----- nvinfo : EIATTR_FRAME_SIZE
	.align		4
.L_2565:
        /*3c24*/ 	.byte	0x04, 0x11
        /*3c26*/ 	.short	(.L_2567 - .L_2566)
	.align		4
.L_2566:
        /*3c28*/ 	.word	index@($__internal_141_$__cuda_sm20_rcp_rn_f32_slowpath)
        /*3c2c*/ 	.word	0x00000000


	//----- nvinfo : EIATTR_FRAME_SIZE
	.align		4
.L_2567:
        /*3c30*/ 	.byte	0x04, 0x11
        /*3c32*/ 	.short	(.L_2569 - .L_2568)
	.align		4
.L_2568:
        /*3c34*/ 	.word	index@($__internal_140_$__cuda_sm20_div_u64)
        /*3c38*/ 	.word	0x00000000


	//----- nvinfo : EIATTR_FRAME_SIZE
	.align		4
.L_2569:
        /*3c3c*/ 	.byte	0x04, 0x11
        /*3c3e*/ 	.short	(.L_2571 - .L_2570)
	.align		4
.L_2570:
        /*3c40*/ 	.word	index@(_ZN18transformer_engine6detail43dgated_act_cast_transpose_kernel_notalignedILi2ELi4Ef6__half13__nv_fp8_e4m3NS_5EmptyEXadL_ZNS_5dreluIffEET_T0_RKS4_EEXadL_ZNS_4reluIffEES6_S7_S9_EEEEvPKT2_SD_PT3_SF_PKT1_PSG_SJ_mmm)
        /*3c44*/ 	.word	0x00000000


	//----- nvinfo : EIATTR_REGCOUNT
	.align		4
.L_2571:
        /*3c48*/ 	.byte	0x04, 0x2f
        /*3c4a*/ 	.short	(.L_2573 - .L_2572)
	.align		4
.L_2572:
        /*3c4c*/ 	.word	index@(_ZN18transformer_engine6detail32dgated_act_cast_transpose_kernelILi2ELi1Ef13__nv_bfloat16fNS_5EmptyEXadL_ZNS_5dreluIffEET_T0_RKS3_EEXadL_ZNS_4reluIffEES5_S6_S8_EEEEvPKT2_SC_PT3_SE_PKT1_PSF_SI_mmm)
        /*3c50*/ 	.word	0x00000030


	//----- nvinfo : EIATTR_FRAME_SIZE
	.align		4
.L_2573:
        /*3c54*/ 	.byte	0x04, 0x11
        /*3c56*/ 	.short	(.L_2575 - .L_2574)
	.align		4
.L_2574:
        /*3c58*/ 	.word	index@($__internal_139_$__cuda_sm20_rcp_rn_f32_slowpath)
        /*3c5c*/ 	.word	0x00000000


	//----- nvinfo : EIATTR_FRAME_SIZE
	.align		4
.L_2575:
        /*3c60*/ 	.byte	0x04, 0x11
        /*3c62*/ 	.short	(.L_2577 - .L_2576)
	.align		4
.L_2576:
        /*3c64*/ 	.word	index@($__internal_138_$__cuda_sm20_div_u64)
        /*3c68*/ 	.word	0x00000000


	//----- nvinfo : EIATTR_FRAME_SIZE
	.align		4
.L_2577:
        /*3c6c*/ 	.byte	0x04, 0x11
        /*3c6e*/ 	.short	(.L_2579 - .L_2578)
	.align		4
.L_2578:
        /*3c70*/ 	.word	index@(_ZN18transformer_engine6detail32dgated_act_cast_transpose_kernelILi2ELi1Ef13__nv_bfloat16fNS_5EmptyEXadL_ZNS_5dreluIffEET_T0_RKS3_EEXadL_ZNS_4reluIffEES5_S6_S8_EEEEvPKT2_SC_PT3_SE_PKT1_PSF_SI_mmm)
        /*3c74*/ 	.word	0x00000000


	//----- nvinfo : EIATTR_REGCOUNT
	.align		4
.L_2579:
        /*3c78*/ 	.byte	0x04, 0x2f
        /*3c7a*/ 	.short	(.L_2581 - .L_2580)
	.align		4
.L_2580:
        /*3c7c*/ 	.word	index@(_ZN18transformer_engine6detail43dgated_act_cast_transpose_kernel_notalignedILi2ELi1Ef13__nv_bfloat16fNS_5EmptyEXadL_ZNS_5dreluIffEET_T0_RKS3_EEXadL_ZNS_4reluIffEES5_S6_S8_EEEEvPKT2_SC_PT3_SE_PKT1_PSF_SI_mmm)
        /*3c80*/ 	.word	0x00000030


	//----- nvinfo : EIATTR_FRAME_SIZE
	.align		4
.L_2581:
        /*3c84*/ 	.byte	0x04, 0x11
        /*3c86*/ 	.short	(.L_2583 - .L_2582)
	.align		4
.L_2582:
        /*3c88*/ 	.word	index@($__internal_137_$__cuda_sm20_rcp_rn_f32_slowpath)
        /*3c8c*/ 	.word	0x00000000


	//----- nvinfo : EIATTR_FRAME_SIZE
	.align		4
.L_2583:
        /*3c90*/ 	.byte	0x04, 0x11
        /*3c92*/ 	.short	(.L_2585 - .L_2584)
	.align		4
.L_2584:
        /*3c94*/ 	.word	index@($__internal_136_$__cuda_sm20_div_u64)
        /*3c98*/ 	.word	0x00000000


	//----- nvinfo : EIATTR_FRAME_SIZE
	.align		4
.L_2585:
        /*3c9c*/ 	.byte	0x04, 0x11
        /*3c9e*/ 	.short	(.L_2587 - .L_2586)
	.align		4
.L_2586:
        /*3ca0*/ 	.word	index@(_ZN18transformer_engine6detail43dgated_act_cast_transpose_kernel_notalignedILi2ELi1Ef13__nv_bfloat16fNS_5EmptyEXadL_ZNS_5dreluIffEET_T0_RKS3_EEXadL_ZNS_4reluIffEES5_S6_S8_EEEEvPKT2_SC_PT3_SE_PKT1_PSF_SI_mmm)
        /*3ca4*/ 	.word	0x00000000


	//----- nvinfo : EIATTR_REGCOUNT
	.align		4
.L_2587:
        /*3ca8*/ 	.byte	0x04, 0x2f
        /*3caa*/ 	.short	(.L_2589 - .L_2588)
	.align		4
.L_2588:
        /*3cac*/ 	.word	index@(_ZN18transformer_engine6detail32dgated_act_cast_transpose_kernelILi2ELi2Ef13__nv_bfloat166__halfNS_5EmptyEXadL_ZNS_5dreluIffEET_T0_RKS4_EEXadL_ZNS_4reluIffEES6_S7_S9_EEEEvPKT2_SD_PT3_SF_PKT1_PSG_SJ_mmm)
        /*3cb0*/ 	.word	0x0000003c


	//----- nvinfo : EIATTR_FRAME_SIZE
	.align		4
.L_2589:
        /*3cb4*/ 	.byte	0x04, 0x11
        /*3cb6*/ 	.short	(.L_2591 - .L_2590)
	.align		4
.L_2590:
        /*3cb8*/ 	.word	index@($__internal_135_$__cuda_sm20_rcp_rn_f32_slowpath)
        /*3cbc*/ 	.word	0x00000000


	//----- nvinfo : EIATTR_FRAME_SIZE
	.align		4
.L_2591:
        /*3cc0*/ 	.byte	0x04, 0x11
        /*3cc2*/ 	.short	(.L_2593 - .L_2592)
	.align		4
.L_2592:
        /*3cc4*/ 	.word	index@($__internal_134_$__cuda_sm20_div_u64)
        /*3cc8*/ 	.word	0x00000000


	//----- nvinfo : EIATTR_FRAME_SIZE
	.align		4
.L_2593:
        /*3ccc*/ 	.byte	0x04, 0x11
        /*3cce*/ 	.short	(.L_2595 - .L_2594)
	.align		4
.L_2594:
        /*3cd0*/ 	.word	index@(_ZN18transformer_engine6detail32dgated_act_cast_transpose_kernelILi2ELi2Ef13__nv_bfloat166__halfNS_5EmptyEXadL_ZNS_5dreluIffEET_T0_RKS4_EEXadL_ZNS_4reluIffEES6_S7_S9_EEEEvPKT2_SD_PT3_SF_PKT1_PSG_SJ_mmm)
        /*3cd4*/ 	.word	0x00000000


	//----- nvinfo : EIATTR_REGCOUNT
	.align		4
.L_2595:
        /*3cd8*/ 	.byte	0x04, 0x2f
        /*3cda*/ 	.short	(.L_2597 - .L_2596)
	.align		4
.L_2596:
        /*3cdc*/ 	.word	index@(_ZN18transformer_engine6detail43dgated_act_cast_transpose_kernel_notalignedILi2ELi2Ef13__nv_bfloat166__halfNS_5EmptyEXadL_ZNS_5dreluIffEET_T0_RKS4_EEXadL_ZNS_4reluIffEES6_S7_S9_EEEEvPKT2_SD_PT3_SF_PKT1_PSG_SJ_mmm)
        /*3ce0*/ 	.word	0x0000003e


	//----- nvinfo : EIATTR_FRAME_SIZE
	.align		4
.L_2597:
        /*3ce4*/ 	.byte	0x04, 0x11
        /*3ce6*/ 	.short	(.L_2599 - .L_2598)
	.align		4
.L_2598:
        /*3ce8*/ 	.word	index@($__internal_133_$__cuda_sm20_rcp_rn_f32_slowpath)
        /*3cec*/ 	.word	0x00000000


	//----- nvinfo : EIATTR_FRAME_SIZE
	.align		4
.L_2599:
        /*3cf0*/ 	.byte	0x04, 0x11
        /*3cf2*/ 	.short	(.L_2601 - .L_2600)
	.align		4
.L_2600:
        /*3cf4*/ 	.word	index@($__internal_132_$__cuda_sm20_div_u64)
        /*3cf8*/ 	.word	0x00000000


	//----- nvinfo : EIATTR_FRAME_SIZE
	.align		4
.L_2601:
        /*3cfc*/ 	.byte	0x04, 0x11
        /*3cfe*/ 	.short	(.L_2603 - .L_2602)
	.align		4
.L_2602:
        /*3d00*/ 	.word	index@(_ZN18transformer_engine6detail43dgated_act_cast_transpose_kernel_notalignedILi2ELi2Ef13__nv_bfloat166__halfNS_5EmptyEXadL_ZNS_5dreluIffEET_T0_RKS4_EEXadL_ZNS_4reluIffEES6_S7_S9_EEEEvPKT2_SD_PT3_SF_PKT1_PSG_SJ_mmm)
        /*3d04*/ 	.word	0x00000000


	//----- nvinfo : EIATTR_REGCOUNT
	.align		4
.L_2603:
        /*3d08*/ 	.byte	0x04, 0x2f
        /*3d0a*/ 	.short	(.L_2605 - .L_2604)
	.align		4
.L_2604:
        /*3d0c*/ 	.word	index@(_ZN18transformer_engine6detail32dgated_act_cast_transpose_kernelILi2ELi2Ef13__nv_bfloat16S2_NS_5EmptyEXadL_ZNS_5dreluIffEET_T0_RKS3_EEXadL_ZNS_4reluIffEES5_S6_S8_EEEEvPKT2_SC_PT3_SE_PKT1_PSF_SI_mmm)
        /*3d10*/ 	.word	0x0000003c


	//----- nvinfo : EIATTR_FRAME_SIZE
	.align		4
.L_2605:
        /*3d14*/ 	.byte	0x04, 0x11
        /*3d16*/ 	.short	(.L_2607 - .L_2606)
	.align		4
.L_2606:
        /*3d18*/ 	.word	index@($__internal_131_$__cuda_sm20_rcp_rn_f32_slowpath)
        /*3d1c*/ 	.word	0x00000000


	//----- nvinfo : EIATTR_FRAME_SIZE
	.align		4
.L_2607:
        /*3d20*/ 	.byte	0x04, 0x11
        /*3d22*/ 	.short	(.L_2609 - .L_2608)
	.align		4
.L_2608:
        /*3d24*/ 	.word	index@($__internal_130_$__cuda_sm20_div_u64)
        /*3d28*/ 	.word	0x00000000


	//----- nvinfo : EIATTR_FRAME_SIZE
	.align		4
.L_2609:
        /*3d2c*/ 	.byte	0x04, 0x11
        /*3d2e*/ 	.short	(.L_2611 - .L_2610)
	.align		4
.L_2610:
        /*3d30*/ 	.word	index@(_ZN18transformer_engine6detail32dgated_act_cast_transpose_kernelILi2ELi2Ef13__nv_bfloat16S2_NS_5EmptyEXadL_ZNS_5dreluIffEET_T0_RKS3_EEXadL_ZNS_4reluIffEES5_S6_S8_EEEEvPKT2_SC_PT3_SE_PKT1_PSF_SI_mmm)
        /*3d34*/ 	.word	0x00000000


	//----- nvinfo : EIATTR_REGCOUNT
	.align		4
.L_2611:
        /*3d38*/ 	.byte	0x04, 0x2f
        /*3d3a*/ 	.short	(.L_2613 - .L_2612)
	.align		4
.L_2612:
        /*3d3c*/ 	.word	index@(_ZN18transformer_engine6detail43dgated_act_cast_transpose_kernel_notalignedILi2ELi2Ef13__nv_bfloat16S2_NS_5EmptyEXadL_ZNS_5dreluIffEET_T0_RKS3_EEXadL_ZNS_4reluIffEES5_S6_S8_EEEEvPKT2_SC_PT3_SE_PKT1_PSF_SI_mmm)
        /*3d40*/ 	.word	0x0000003e


	//----- nvinfo : EIATTR_FRAME_SIZE
	.align		4
.L_2613:
        /*3d44*/ 	.byte	0x04, 0x11
        /*3d46*/ 	.short	(.L_2615 - .L_2614)
	.align		4
.L_2614:
        /*3d48*/ 	.word	index@($__internal_129_$__cuda_sm20_rcp_rn_f32_slowpath)
        /*3d4c*/ 	.word	0x00000000


	//----- nvinfo : EIATTR_FRAME_SIZE
	.align		4
.L_2615:
        /*3d50*/ 	.byte	0x04, 0x11
        /*3d52*/ 	.short	(.L_2617 - .L_2616)
	.align		4
.L_2616:
        /*3d54*/ 	.word	index@($__internal_128_$__cuda_sm20_div_u64)
        /*3d58*/ 	.word	0x00000000


	//----- nvinfo : EIATTR_FRAME_SIZE
	.align		4
.L_2617:
        /*3d5c*/ 	.byte	0x04, 0x11
        /*3d5e*/ 	.short	(.L_2619 - .L_2618)
	.align		4
.L_2618:
        /*3d60*/ 	.word	index@(_ZN18transformer_engine6detail43dgated_act_cast_transpose_kernel_notalignedILi2ELi2Ef13__nv_bfloat16S2_NS_5EmptyEXadL_ZNS_5dreluIffEET_T0_RKS3_EEXadL_ZNS_4reluIffEES5_S6_S8_EEEEvPKT2_SC_PT3_SE_PKT1_PSF_SI_mmm)
        /*3d64*/ 	.word	0x00000000


	//----- nvinfo : EIATTR_REGCOUNT
	.align		4
.L_2619:
        /*3d68*/ 	.byte	0x04, 0x2f
        /*3d6a*/ 	.short	(.L_2621 - .L_2620)
	.align		4
.L_2620:
        /*3d6c*/ 	.word	index@(_ZN18transformer_engine6detail32dgated_act_cast_transpose_kernelILi2ELi4Ef13__nv_bfloat1613__nv_fp8_e5m2NS_5EmptyEXadL_ZNS_5dreluIffEET_T0_RKS4_EEXadL_ZNS_4reluIffEES6_S7_S9_EEEEvPKT2_SD_PT3_SF_PKT1_PSG_SJ_mmm)
        /*3d70*/ 	.word	0x0000003d


	//----- nvinfo : EIATTR_FRAME_SIZE
	.align		4
.L_2621:
        /*3d74*/ 	.byte	0x04, 0x11
        /*3d76*/ 	.short	(.L_2623 - .L_2622)
	.align		4
.L_2622:
        /*3d78*/ 	.word	index@($__internal_127_$__cuda_sm20_rcp_rn_f32_slowpath)
        /*3d7c*/ 	.word	0x00000000


	//----- nvinfo : EIATTR_FRAME_SIZE
	.align		4
.L_2623:
        /*3d80*/ 	.byte	0x04, 0x11
        /*3d82*/ 	.short	(.L_2625 - .L_2624)
	.align		4
.L_2624:
        /*3d84*/ 	.word	index@($__internal_126_$__cuda_sm20_div_u64)
        /*3d88*/ 	.word	0x00000000


	//----- nvinfo : EIATTR_FRAME_SIZE
	.align		4
.L_2625:
        /*3d8c*/ 	.byte	0x04, 0x11
        /*3d8e*/ 	.short	(.L_2627 - .L_2626)
	.align		4
.L_2626:
        /*3d90*/ 	.word	index@(_ZN18transformer_engine6detail32dgated_act_cast_transpose_kernelILi2ELi4Ef13__nv_bfloat1613__nv_fp8_e5m2NS_5EmptyEXadL_ZNS_5dreluIffEET_T0_RKS4_EEXadL_ZNS_4reluIffEES6_S7_S9_EEEEvPKT2_SD_PT3_SF_PKT1_PSG_SJ_mmm)
        /*3d94*/ 	.word	0x00000000


	//----- nvinfo : EIATTR_REGCOUNT
	.align		4
.L_2627:
        /*3d98*/ 	.byte	0x04, 0x2f
        /*3d9a*/ 	.short	(.L_2629 - .L_2628)
	.align		4
.L_2628:
        /*3d9c*/ 	.word	index@(_ZN18transformer_engine6detail43dgated_act_cast_transpose_kernel_notalignedILi2ELi4Ef13__nv_bfloat1613__nv_fp8_e5m2NS_5EmptyEXadL_ZNS_5dreluIffEET_T0_RKS4_EEXadL_ZNS_4reluIffEES6_S7_S9_EEEEvPKT2_SD_PT3_SF_PKT1_PSG_SJ_mmm)
        /*3da0*/ 	.word	0x0000004a


	//----- nvinfo : EIATTR_FRAME_SIZE
	.align		4
.L_2629:
        /*3da4*/ 	.byte	0x04, 0x11
        /*3da6*/ 	.short	(.L_2631 - .L_2630)
	.align		4
.L_2630:
        /*3da8*/ 	.word	index@($__internal_125_$__cuda_sm20_rcp_rn_f32_slowpath)
        /*3dac*/ 	.word	0x00000000


	//----- nvinfo : EIATTR_FRAME_SIZE
	.align		4
.L_2631:
        /*3db0*/ 	.byte	0x04, 0x11
        /*3db2*/ 	.short	(.L_2633 - .L_2632)
	.align		4
.L_2632:
        /*3db4*/ 	.word	index@($__internal_124_$__cuda_sm20_div_u64)
        /*3db8*/ 	.word	0x00000000


	//----- nvinfo : EIATTR_FRAME_SIZE
	.align		4
.L_2633:
        /*3dbc*/ 	.byte	0x04, 0x11
        /*3dbe*/ 	.short	(.L_2635 - .L_2634)
	.align		4
.L_2634:
        /*3dc0*/ 	.word	index@(_ZN18transformer_engine6detail43dgated_act_cast_transpose_kernel_notalignedILi2ELi4Ef13__nv_bfloat1613__nv_fp8_e5m2NS_5EmptyEXadL_ZNS_5dreluIffEET_T0_RKS4_EEXadL_ZNS_4reluIffEES6_S7_S9_EEEEvPKT2_SD_PT3_SF_PKT1_PSG_SJ_mmm)
        /*3dc4*/ 	.word	0x00000000


	//----- nvinfo : EIATTR_REGCOUNT
	.align		4
.L_2635:
        /*3dc8*/ 	.byte	0x04, 0x2f
        /*3dca*/ 	.short	(.L_2637 - .L_2636)
	.align		4
.L_2636:
        /*3dcc*/ 	.word	index@(_ZN18transformer_engine6detail32dgated_act_cast_transpose_kernelILi2ELi4Ef13__nv_bfloat1613__nv_fp8_e4m3NS_5EmptyEXadL_ZNS_5dreluIffEET_T0_RKS4_EEXadL_ZNS_4reluIffEES6_S7_S9_EEEEvPKT2_SD_PT3_SF_PKT1_PSG_SJ_mmm)
        /*3dd0*/ 	.word	0x0000003d


	//----- nvinfo : EIATTR_FRAME_SIZE
	.align		4
.L_2637:
        /*3dd4*/ 	.byte	0x04, 0x11
        /*3dd6*/ 	.short	(.L_2639 - .L_2638)
	.align		4
.L_2638:
        /*3dd8*/ 	.word	index@($__internal_123_$__cuda_sm20_rcp_rn_f32_slowpath)
        /*3ddc*/ 	.word	0x00000000


	//----- nvinfo : EIATTR_FRAME_SIZE
	.align		4
.L_2639:
        /*3de0*/ 	.byte	0x04, 0x11
        /*3de2*/ 	.short	(.L_2641 - .L_2640)
	.align		4
.L_2640:
        /*3de4*/ 	.word	index@($__internal_122_$__cuda_sm20_div_u64)
        /*3de8*/ 	.word	0x00000000


	//----- nvinfo : EIATTR_FRAME_SIZE
	.align		4
.L_2641:
        /*3dec*/ 	.byte	0x04, 0x11
        /*3dee*/ 	.short	(.L_2643 - .L_2642)
	.align		4
.L_2642:
        /*3df0*/ 	.word	index@(_ZN18transformer_engine6detail32dgated_act_cast_transpose_kernelILi2ELi4Ef13__nv_bfloat1613__nv_fp8_e4m3NS_5EmptyEXadL_ZNS_5dreluIffEET_T0_RKS4_EEXadL_ZNS_4reluIffEES6_S7_S9_EEEEvPKT2_SD_PT3_SF_PKT1_PSG_SJ_mmm)
        /*3df4*/ 	.word	0x00000000


	//----- nvinfo : EIATTR_REGCOUNT
	.align		4
.L_2643:
        /*3df8*/ 	.byte	0x04, 0x2f
        /*3dfa*/ 	.short	(.L_2645 - .L_2644)
	.align		4
.L_2644:
        /*3dfc*/ 	.word	index@(_ZN18transformer_engine6detail43dgated_act_cast_transpose_kernel_notalignedILi2ELi4Ef13__nv_bfloat1613__nv_fp8_e4m3NS_5EmptyEXadL_ZNS_5dreluIffEET_T0_RKS4_EEXadL_ZNS_4reluIffEES6_S7_S9_EEEEvPKT2_SD_PT3_SF_PKT1_PSG_SJ_mmm)
        /*3e00*/ 	.word	0x0000004a


	//----- nvinfo : EIATTR_FRAME_SIZE
	.align		4
.L_2645:
        /*3e04*/ 	.byte	0x04, 0x11
        /*3e06*/ 	.short	(.L_2647 - .L_2646)
	.align		4
.L_2646:
        /*3e08*/ 	.word	index@($__internal_121_$__cuda_sm20_rcp_rn_f32_slowpath)
        /*3e0c*/ 	.word	0x00000000


	//----- nvinfo : EIATTR_FRAME_SIZE
	.align		4
.L_2647:
        /*3e10*/ 	.byte	0x04, 0x11
        /*3e12*/ 	.short	(.L_2649 - .L_2648)
	.align		4
.L_2648:
        /*3e14*/ 	.word	index@($__internal_120_$__cuda_sm20_div_u64)
        /*3e18*/ 	.word	0x00000000


	//----- nvinfo : EIATTR_FRAME_SIZE
	.align		4
.L_2649:
        /*3e1c*/ 	.byte	0x04, 0x11
        /*3e1e*/ 	.short	(.L_2651 - .L_2650)
	.align		4
.L_2650:
        /*3e20*/ 	.word	index@(_ZN18transformer_engine6detail43dgated_act_cast_transpose_kernel_notalignedILi2ELi4Ef13__nv_bfloat1613__nv_fp8_e4m3NS_5EmptyEXadL_ZNS_5dreluIffEET_T0_RKS4_EEXadL_ZNS_4reluIffEES6_S7_S9_EEEEvPKT2_SD_PT3_SF_PKT1_PSG_SJ_mmm)
        /*3e24*/ 	.word	0x00000000


	//----- nvinfo : EIATTR_REGCOUNT
	.align		4
.L_2651:
        /*3e28*/ 	.byte	0x04, 0x2f
        /*3e2a*/ 	.short	(.L_2653 - .L_2652)
	.align		4
.L_2652:
        /*3e2c*/ 	.word	index@(_ZN18transformer_engine6detail32dgated_act_cast_transpose_kernelILi1ELi1EfffNS_5EmptyEXadL_ZNS_6dsreluIffEET_T0_RKS2_EEXadL_ZNS_5sreluIffEES4_S5_S7_EEEEvPKT2_SB_PT3_SD_PKT1_PSE_SH_mmm)
        /*3e30*/ 	.word	0x00000020


	//----- nvinfo : EIATTR_FRAME_SIZE
	.align		4
.L_2653:
        /*3e34*/ 	.byte	0x04, 0x11
        /*3e36*/ 	.short	(.L_2655 - .L_2654)
	.align		4
.L_2654:
        /*3e38*/ 	.word	index@($__internal_119_$__cuda_sm20_rcp_rn_f32_slowpath)
        /*3e3c*/ 	.word	0x00000000


	//----- nvinfo : EIATTR_FRAME_SIZE
	.align		4
.L_2655:
        /*3e40*/ 	.byte	0x04, 0x11
        /*3e42*/ 	.short	(.L_2657 - .L_2656)
	.align		4
.L_2656:
        /*3e44*/ 	.word	index@($__internal_118_$__cuda_sm20_div_u64)
        /*3e48*/ 	.word	0x00000000


	//----- nvinfo : EIATTR_FRAME_SIZE
	.align		4
.L_2657:
        /*3e4c*/ 	.byte	0x04, 0x11
        /*3e4e*/ 	.short	(.L_2659 - .L_2658)
	.align		4
.L_2658:
        /*3e50*/ 	.word	index@(_ZN18transformer_engine6detail32dgated_act_cast_transpose_kernelILi1ELi1EfffNS_5EmptyEXadL_ZNS_6dsreluIffEET_T0_RKS2_EEXadL_ZNS_5sreluIffEES4_S5_S7_EEEEvPKT2_SB_PT3_SD_PKT1_PSE_SH_mmm)
        /*3e54*/ 	.word	0x00000000


	//----- nvinfo : EIATTR_REGCOUNT
	.align		4
.L_2659:
        /*3e58*/ 	.byte	0x04, 0x2f
        /*3e5a*/ 	.short	(.L_2661 - .L_2660)
	.align		4
.L_2660:
        /*3e5c*/ 	.word	index@(_ZN18transformer_engine6detail43dgated_act_cast_transpose_kernel_notalignedILi1ELi1EfffNS_5EmptyEXadL_ZNS_6dsreluIffEET_T0_RKS2_EEXadL_ZNS_5sreluIffEES4_S5_S7_EEEEvPKT2_SB_PT3_SD_PKT1_PSE_SH_mmm)
        /*3e60*/ 	.word	0x00000028


	//----- nvinfo : EIATTR_FRAME_SIZE
	.align		4
.L_2661:
        /*3e64*/ 	.byte	0x04, 0x11
        /*3e66*/ 	.short	(.L_2663 - .L_2662)
	.align		4
.L_2662:
        /*3e68*/ 	.word	index@($__internal_117_$__cuda_sm20_rcp_rn_f32_slowpath)
        /*3e6c*/ 	.word	0x00000000


	//----- nvinfo : EIATTR_FRAME_SIZE
	.align		4
.L_2663:
        /*3e70*/ 	.byte	0x04, 0x11
        /*3e72*/ 	.short	(.L_2665 - .L_2664)
	.align		4
.L_2664:
        /*3e74*/ 	.word	index@($__internal_116_$__cuda_sm20_div_u64)
        /*3e78*/ 	.word	0x00000000


	//----- nvinfo : EIATTR_FRAME_SIZE
	.align		4
.L_2665:
        /*3e7c*/ 	.byte	0x04, 0x11
        /*3e7e*/ 	.short	(.L_2667 - .L_2666)
	.align		4
.L_2666:
        /*3e80*/ 	.word	index@(_ZN18transformer_engine6detail43dgated_act_cast_transpose_kernel_notalignedILi1ELi1EfffNS_5EmptyEXadL_ZNS_6dsreluIffEET_T0_RKS2_EEXadL_ZNS_5sreluIffEES4_S5_S7_EEEEvPKT2_SB_PT3_SD_PKT1_PSE_SH_mmm)
        /*3e84*/ 	.word	0x00000000


	//----- nvinfo : EIATTR_REGCOUNT
	.align		4
.L_2667:
        /*3e88*/ 	.byte	0x04, 0x2f
        /*3e8a*/ 	.short	(.L_2669 - .L_2668)
	.align		4
.L_2668:
        /*3e8c*/ 	.word	index@(_ZN18transformer_engine6detail32dgated_act_cast_transpose_kernelILi1ELi2Eff6__halfNS_5EmptyEXadL_ZNS_6dsreluIffEET_T0_RKS3_EEXadL_ZNS_5sreluIffEES5_S6_S8_EEEEvPKT2_SC_PT3_SE_PKT1_PSF_SI_mmm)
        /*3e90*/ 	.word	0x00000028


	//----- nvinfo : EIATTR_FRAME_SIZE
	.align		4
.L_2669:
        /*3e94*/ 	.byte	0x04, 0x11
        /*3e96*/ 	.short	(.L_2671 - .L_2670)
	.align		4
.L_2670:
        /*3e98*/ 	.word	index@($__internal_115_$__cuda_sm20_rcp_rn_f32_slowpath)
        /*3e9c*/ 	.word	0x00000000


	//----- nvinfo : EIATTR_FRAME_SIZE
	.align		4
.L_2671:
        /*3ea0*/ 	.byte	0x04, 0x11
        /*3ea2*/ 	.short	(.L_2673 - .L_2672)
	.align		4
.L_2672:
        /*3ea4*/ 	.word	index@($__internal_114_$__cuda_sm20_div_u64)
        /*3ea8*/ 	.word	0x00000000


	//----- nvinfo : EIATTR_FRAME_SIZE
	.align		4
.L_2673:
        /*3eac*/ 	.byte	0x04, 0x11
        /*3eae*/ 	.short	(.L_2675 - .L_2674)
	.align		4
.L_2674:
        /*3eb0*/ 	.word	index@(_ZN18transformer_engine6detail32dgated_act_cast_transpose_kernelILi1ELi2Eff6__halfNS_5EmptyEXadL_ZNS_6dsreluIffEET_T0_RKS3_EEXadL_ZNS_5sreluIffEES5_S6_S8_EEEEvPKT2_SC_PT3_SE_PKT1_PSF_SI_mmm)
        /*3eb4*/ 	.word	0x00000000


	//----- nvinfo : EIATTR_REGCOUNT
	.align		4
.L_2675:
        /*3eb8*/ 	.byte	0x04, 0x2f
        /*3eba*/ 	.short	(.L_2677 - .L_2676)
	.align		4
.L_2676:
        /*3ebc*/ 	.word	index@(_ZN18transformer_engine6detail43dgated_act_cast_transpose_kernel_notalignedILi1ELi2Eff6__halfNS_5EmptyEXadL_ZNS_6dsreluIffEET_T0_RKS3_EEXadL_ZNS_5sreluIffEES5_S6_S8_EEEEvPKT2_SC_PT3_SE_PKT1_PSF_SI_mmm)
        /*3ec0*/ 	.word	0x0000002e


	//----- nvinfo : EIATTR_FRAME_SIZE
	.align		4
.L_2677:
        /*3ec4*/ 	.byte	0x04, 0x11
        /*3ec6*/ 	.short	(.L_2679 - .L_2678)
	.align		4
.L_2678:
        /*3ec8*/ 	.word	index@($__internal_113_$__cuda_sm20_rcp_rn_f32_slowpath)
        /*3ecc*/ 	.word	0x00000000


	//----- nvinfo : EIATTR_FRAME_SIZE
	.align		4
.L_2679:
        /*3ed0*/ 	.byte	0x04, 0x11
        /*3ed2*/ 	.short	(.L_2681 - .L_2680)
	.align		4
.L_2680:
        /*3ed4*/ 	.word	index@($__internal_112_$__cuda_sm20_div_u64)
        /*3ed8*/ 	.word	0x00000000


	//----- nvinfo : EIATTR_FRAME_SIZE
	.align		4
.L_2681:
        /*3edc*/ 	.byte	0x04, 0x11
        /*3ede*/ 	.short	(.L_2683 - .L_2682)
	.align		4
.L_2682:
        /*3ee0*/ 	.word	index@(_ZN18transformer_engine6detail43dgated_act_cast_transpose_kernel_notalignedILi1ELi2Eff6__halfNS_5EmptyEXadL_ZNS_6dsreluIffEET_T0_RKS3_EEXadL_ZNS_5sreluIffEES5_S6_S8_EEEEvPKT2_SC_PT3_SE_PKT1_PSF_SI_mmm)
        /*3ee4*/ 	.word	0x00000000


	//----- nvinfo : EIATTR_REGCOUNT
	.align		4
.L_2683:
        /*3ee8*/ 	.byte	0x04, 0x2f
        /*3eea*/ 	.short	(.L_2685 - .L_2684)
	.align		4
.L_2684:
        /*3eec*/ 	.word	index@(_ZN18transformer_engine6detail32dgated_act_cast_transpose_kernelILi1ELi2Eff13__nv_bfloat16NS_5EmptyEXadL_ZNS_6dsreluIffEET_T0_RKS3_EEXadL_ZNS_5sreluIffEES5_S6_S8_EEEEvPKT2_SC_PT3_SE_PKT1_PSF_SI_mmm)
        /*3ef0*/ 	.word	0x00000028


	//----- nvinfo : EIATTR_FRAME_SIZE
	.align		4
.L_2685:
        /*3ef4*/ 	.byte	0x04, 0x11
        /*3ef6*/ 	.short	(.L_2687 - .L_2686)
	.align		4
.L_2686:
        /*3ef8*/ 	.word	index@($__internal_111_$__cuda_sm20_rcp_rn_f32_slowpath)
        /*3efc*/ 	.word	0x00000000


	//----- nvinfo : EIATTR_FRAME_SIZE
	.align		4
.L_2687:
        /*3f00*/ 	.byte	0x04, 0x11
        /*3f02*/ 	.short	(.L_2689 - .L_2688)
	.align		4
.L_2688:
        /*3f04*/ 	.word	index@($__internal_110_$__cuda_sm20_div_u64)
        /*3f08*/ 	.word	0x00000000


	//----- nvinfo : EIATTR_FRAME_SIZE
	.align		4
.L_2689:
        /*3f0c*/ 	.byte	0x04, 0x11
        /*3f0e*/ 	.short	(.L_2691 - .L_2690)
	.align		4
.L_2690:
        /*3f10*/ 	.word	index@(_ZN18transformer_engine6detail32dgated_act_cast_transpose_kernelILi1ELi2Eff13__nv_bfloat16NS_5EmptyEXadL_ZNS_6dsreluIffEET_T0_RKS3_EEXadL_ZNS_5sreluIffEES5_S6_S8_EEEEvPKT2_SC_PT3_SE_PKT1_PSF_SI_mmm)
        /*3f14*/ 	.word	0x00000000


	//----- nvinfo : EIATTR_REGCOUNT
	.align		4
.L_2691:
        /*3f18*/ 	.byte	0x04, 0x2f
        /*3f1a*/ 	.short	(.L_2693 - .L_2692)
	.align		4
.L_2692:
        /*3f1c*/ 	.word	index@(_ZN18transformer_engine6detail43dgated_act_cast_transpose_kernel_notalignedILi1ELi2Eff13__nv_bfloat16NS_5EmptyEXadL_ZNS_6dsreluIffEET_T0_RKS3_EEXadL_ZNS_5sreluIffEES5_S6_S8_EEEEvPKT2_SC_PT3_SE_PKT1_PSF_SI_mmm)
        /*3f20*/ 	.word	0x0000002e


	//----- nvinfo : EIATTR_FRAME_SIZE
	.align		4
.L_2693:
        /*3f24*/ 	.byte	0x04, 0x11
        /*3f26*/ 	.short	(.L_2695 - .L_2694)
	.align		4
.L_2694:
        /*3f28*/ 	.word	index@($__internal_109_$__cuda_sm20_rcp_rn_f32_slowpath)
        /*3f2c*/ 	.word	0x00000000


	//----- nvinfo : EIATTR_FRAME_SIZE
	.align		4
.L_2695:
        /*3f30*/ 	.byte	0x04, 0x11
        /*3f32*/ 	.short	(.L_2697 - .L_2696)
	.align		4
.L_2696:
        /*3f34*/ 	.word	index@($__internal_108_$__cuda_sm20_div_u64)
        /*3f38*/ 	.word	0x00000000


	//----- nvinfo : EIATTR_FRAME_SIZE
	.align		4
.L_2697:
        /*3f3c*/ 	.byte	0x04, 0x11
        /*3f3e*/ 	.short	(.L_2699 - .L_2698)
	.align		4
.L_2698:
        /*3f40*/ 	.word	index@(_ZN18transformer_engine6detail43dgated_act_cast_transpose_kernel_notalignedILi1ELi2Eff13__nv_bfloat16NS_5EmptyEXadL_ZNS_6dsreluIffEET_T0_RKS3_EEXadL_ZNS_5sreluIffEES5_S6_S8_EEEEvPKT2_SC_PT3_SE_PKT1_PSF_SI_mmm)
        /*3f44*/ 	.word	0x00000000


	//----- nvinfo : EIATTR_REGCOUNT
	.align		4
.L_2699:
        /*3f48*/ 	.byte	0x04, 0x2f
        /*3f4a*/ 	.short	(.L_2701 - .L_2700)
	.align		4
.L_2700:
        /*3f4c*/ 	.word	index@(_ZN18transformer_engine6detail32dgated_act_cast_transpose_kernelILi1ELi4Eff13__nv_fp8_e5m2NS_5EmptyEXadL_ZNS_6dsreluIffEET_T0_RKS3_EEXadL_ZNS_5sreluIffEES5_S6_S8_EEEEvPKT2_SC_PT3_SE_PKT1_PSF_SI_mmm)
        /*3f50*/ 	.word	0x00000030


	//----- nvinfo : EIATTR_FRAME_SIZE
	.align		4
.L_2701:
        /*3f54*/ 	.byte	0x04, 0x11
        /*3f56*/ 	.short	(.L_2703 - .L_2702)
	.align		4
.L_2702:
        /*3f58*/ 	.word	index@($__internal_107_$__cuda_sm20_rcp_rn_f32_slowpath)
        /*3f5c*/ 	.word	0x00000000


	//----- nvinfo : EIATTR_FRAME_SIZE
	.align		4
.L_2703:
        /*3f60*/ 	.byte	0x04, 0x11
        /*3f62*/ 	.short	(.L_2705 - .L_2704)
	.align		4
.L_2704:
        /*3f64*/ 	.word	index@($__internal_106_$__cuda_sm20_div_u64)
        /*3f68*/ 	.word	0x00000000


	//----- nvinfo : EIATTR_FRAME_SIZE
	.align		4
.L_2705:
        /*3f6c*/ 	.byte	0x04, 0x11
        /*3f6e*/ 	.short	(.L_2707 - .L_2706)
	.align		4
.L_2706:
        /*3f70*/ 	.word	index@(_ZN18transformer_engine6detail32dgated_act_cast_transpose_kernelILi1ELi4Eff13__nv_fp8_e5m2NS_5EmptyEXadL_ZNS_6dsreluIffEET_T0_RKS3_EEXadL_ZNS_5sreluIffEES5_S6_S8_EEEEvPKT2_SC_PT3_SE_PKT1_PSF_SI_mmm)
        /*3f74*/ 	.word	0x00000000


	//----- nvinfo : EIATTR_REGCOUNT
	.align		4
.L_2707:
        /*3f78*/ 	.byte	0x04, 0x2f
        /*3f7a*/ 	.short	(.L_2709 - .L_2708)
	.align		4
.L_2708:
        /*3f7c*/ 	.word	index@(_ZN18transformer_engine6detail43dgated_act_cast_transpose_kernel_notalignedILi1ELi4Eff13__nv_fp8_e5m2NS_5EmptyEXadL_ZNS_6dsreluIffEET_T0_RKS3_EEXadL_ZNS_5sreluIffEES5_S6_S8_EEEEvPKT2_SC_PT3_SE_PKT1_PSF_SI_mmm)
        /*3f80*/ 	.word	0x00000036


	//----- nvinfo : EIATTR_FRAME_SIZE
	.align		4
.L_2709:
        /*3f84*/ 	.byte	0x04, 0x11
        /*3f86*/ 	.short	(.L_2711 - .L_2710)
	.align		4
.L_2710:
        /*3f88*/ 	.word	index@($__internal_105_$__cuda_sm20_rcp_rn_f32_slowpath)
        /*3f8c*/ 	.word	0x00000000


	//----- nvinfo : EIATTR_FRAME_SIZE
	.align		4
.L_2711:
        /*3f90*/ 	.byte	0x04, 0x11
        /*3f92*/ 	.short	(.L_2713 - .L_2712)
	.align		4
.L_2712:
        /*3f94*/ 	.word	index@($__internal_104_$__cuda_sm20_div_u64)
        /*3f98*/ 	.word	0x00000000


	//----- nvinfo : EIATTR_FRAME_SIZE
	.align		4
.L_2713:
        /*3f9c*/ 	.byte	0x04, 0x11
        /*3f9e*/ 	.short	(.L_2715 - .L_2714)
	.align		4
.L_2714:
        /*3fa0*/ 	.word	index@(_ZN18transformer_engine6detail43dgated_act_cast_transpose_kernel_notalignedILi1ELi4Eff13__nv_fp8_e5m2NS_5EmptyEXadL_ZNS_6dsreluIffEET_T0_RKS3_EEXadL_ZNS_5sreluIffEES5_S6_S8_EEEEvPKT2_SC_PT3_SE_PKT1_PSF_SI_mmm)
        /*3fa4*/ 	.word	0x00000000


	//----- nvinfo : EIATTR_REGCOUNT
	.align		4
.L_2715:
        /*3fa8*/ 	.byte	0x04, 0x2f
        /*3faa*/ 	.short	(.L_2717 - .L_2716)
	.align		4
.L_2716:
        /*3fac*/ 	.word	index@(_ZN18transformer_engine6detail32dgated_act_cast_transpose_kernelILi1ELi4Eff13__nv_fp8_e4m3NS_5EmptyEXadL_ZNS_6dsreluIffEET_T0_RKS3_EEXadL_ZNS_5sreluIffEES5_S6_S8_EEEEvPKT2_SC_PT3_SE_PKT1_PSF_SI_mmm)
        /*3fb0*/ 	.word	0x00000030


	//----- nvinfo : EIATTR_FRAME_SIZE
	.align		4
.L_2717:
        /*3fb4*/ 	.byte	0x04, 0x11
        /*3fb6*/ 	.short	(.L_2719 - .L_2718)
	.align		4
.L_2718:
        /*3fb8*/ 	.word	index@($__internal_103_$__cuda_sm20_rcp_rn_f32_slowpath)
        /*3fbc*/ 	.word	0x00000000


	//----- nvinfo : EIATTR_FRAME_SIZE
	.align		4
.L_2719:
        /*3fc0*/ 	.byte	0x04, 0x11
        /*3fc2*/ 	.short	(.L_2721 - .L_2720)
	.align		4
.L_2720:
        /*3fc4*/ 	.word	index@($__internal_102_$__cuda_sm20_div_u64)
        /*3fc8*/ 	.word	0x00000000


	//----- nvinfo : EIATTR_FRAME_SIZE
	.align		4
.L_2721:
        /*3fcc*/ 	.byte	0x04, 0x11
        /*3fce*/ 	.short	(.L_2723 - .L_2722)
	.align		4
.L_2722:
        /*3fd0*/ 	.word	index@(_ZN18transformer_engine6detail32dgated_act_cast_transpose_kernelILi1ELi4Eff13__nv_fp8_e4m3NS_5EmptyEXadL_ZNS_6dsreluIffEET_T0_RKS3_EEXadL_ZNS_5sreluIffEES5_S6_S8_EEEEvPKT2_SC_PT3_SE_PKT1_PSF_SI_mmm)
        /*3fd4*/ 	.word	0x00000000


	//----- nvinfo : EIATTR_REGCOUNT
	.align		4
.L_2723:
        /*3fd8*/ 	.byte	0x04, 0x2f
        /*3fda*/ 	.short	(.L_2725 - .L_2724)
	.align		4
.L_2724:
        /*3fdc*/ 	.word	index@(_ZN18transformer_engine6detail43dgated_act_cast_transpose_kernel_notalignedILi1ELi4Eff13__nv_fp8_e4m3NS_5EmptyEXadL_ZNS_6dsreluIffEET_T0_RKS3_EEXadL_ZNS_5sreluIffEES5_S6_S8_EEEEvPKT2_SC_PT3_SE_PKT1_PSF_SI_mmm)
        /*3fe0*/ 	.word	0x00000036


	//----- nvinfo : EIATTR_FRAME_SIZE
	.align		4
.L_2725:
        /*3fe4*/ 	.byte	0x04, 0x11
        /*3fe6*/ 	.short	(.L_2727 - .L_2726)
	.align		4
.L_2726:
        /*3fe8*/ 	.word	index@($__internal_101_$__cuda_sm20_rcp_rn_f32_slowpath)
        /*3fec*/ 	.word	0x00000000


	//----- nvinfo : EIATTR_FRAME_SIZE
	.align		4
.L_2727:
        /*3ff0*/ 	.byte	0x04, 0x11
        /*3ff2*/ 	.short	(.L_2729 - .L_2728)
	.align		4
.L_2728:
        /*3ff4*/ 	.word	index@($__internal_100_$__cuda_sm20_div_u64)
        /*3ff8*/ 	.word	0x00000000


	//----- nvinfo : EIATTR_FRAME_SIZE
	.align		4
.L_2729:
        /*3ffc*/ 	.byte	0x04, 0x11
        /*3ffe*/ 	.short	(.L_2731 - .L_2730)
	.align		4
.L_2730:
        /*4000*/ 	.word	index@(_ZN18transformer_engine6detail43dgated_act_cast_transpose_kernel_notalignedILi1ELi4Eff13__nv_fp8_e4m3NS_5EmptyEXadL_ZNS_6dsreluIffEET_T0_RKS3_EEXadL_ZNS_5sreluIffEES5_S6_S8_EEEEvPKT2_SC_PT3_SE_PKT1_PSF_SI_mmm)
        /*4004*/ 	.word	0x00000000


	//----- nvinfo : EIATTR_REGCOUNT
	.align		4
.L_2731:
        /*4008*/ 	.byte	0x04, 0x2f
        /*400a*/ 	.short	(.L_2733 - .L_2732)
	.align		4
.L_2732:
        /*400c*/ 	.word	index@(_ZN18transformer_engine6detail32dgated_act_cast_transpose_kernelILi2ELi1Ef6__halffNS_5EmptyEXadL_ZNS_6dsreluIffEET_T0_RKS3_EEXadL_ZNS_5sreluIffEES5_S6_S8_EEEEvPKT2_SC_PT3_SE_PKT1_PSF_SI_mmm)
        /*4010*/ 	.word	0x00000030


	//----- nvinfo : EIATTR_FRAME_SIZE
	.align		4
.L_2733:
        /*4014*/ 	.byte	0x04, 0x11
        /*4016*/ 	.short	(.L_2735 - .L_2734)
	.align		4
.L_2734:
        /*4018*/ 	.word	index@($__internal_99_$__cuda_sm20_rcp_rn_f32_slowpath)
        /*401c*/ 	.word	0x00000000


	//----- nvinfo : EIATTR_FRAME_SIZE
	.align		4
.L_2735:
        /*4020*/ 	.byte	0x04, 0x11
        /*4022*/ 	.short	(.L_2737 - .L_2736)
	.align		4
.L_2736:
        /*4024*/ 	.word	index@($__internal_98_$__cuda_sm20_div_u64)
        /*4028*/ 	.word	0x00000000


	//----- nvinfo : EIATTR_FRAME_SIZE
	.align		4
.L_2737:
        /*402c*/ 	.byte	0x04, 0x11
        /*402e*/ 	.short	(.L_2739 - .L_2738)
	.align		4
.L_2738:
        /*4030*/ 	.word	index@(_ZN18transformer_engine6detail32dgated_act_cast_transpose_kernelILi2ELi1Ef6__halffNS_5EmptyEXadL_ZNS_6dsreluIffEET_T0_RKS3_EEXadL_ZNS_5sreluIffEES5_S6_S8_EEEEvPKT2_SC_PT3_SE_PKT1_PSF_SI_mmm)
        /*4034*/ 	.word	0x00000000


	//----- nvinfo : EIATTR_REGCOUNT
	.align		4
.L_2739:
        /*4038*/ 	.byte	0x04, 0x2f
        /*403a*/ 	.short	(.L_2741 - .L_2740)
	.align		4
.L_2740:
        /*403c*/ 	.word	index@(_ZN18transformer_engine6detail43dgated_act_cast_transpose_kernel_notalignedILi2ELi1Ef6__halffNS_5EmptyEXadL_ZNS_6dsreluIffEET_T0_RKS3_EEXadL_ZNS_5sreluIffEES5_S6_S8_EEEEvPKT2_SC_PT3_SE_PKT1_PSF_SI_mmm)
        /*4040*/ 	.word	0x00000028


	//----- nvinfo : EIATTR_FRAME_SIZE
	.align		4
.L_2741:
        /*4044*/ 	.byte	0x04, 0x11
        /*4046*/ 	.short	(.L_2743 - .L_2742)
	.align		4
.L_2742:
        /*4048*/ 	.word	index@($__internal_97_$__cuda_sm20_rcp_rn_f32_slowpath)
        /*404c*/ 	.word	0x00000000


	//----- nvinfo : EIATTR_FRAME_SIZE
	.align		4
.L_2743:
        /*4050*/ 	.byte	0x04, 0x11
        /*4052*/ 	.short	(.L_2745 - .L_2744)
	.align		4
.L_2744:
        /*4054*/ 	.word	index@($__internal_96_$__cuda_sm20_div_u64)
        /*4058*/ 	.word	0x00000000


	//----- nvinfo : EIATTR_FRAME_SIZE
	.align		4
.L_2745:
        /*405c*/ 	.byte	0x04, 0x11
        /*405e*/ 	.short	(.L_2747 - .L_2746)
	.align		4
.L_2746:
        /*4060*/ 	.word	index@(_ZN18transformer_engine6detail43dgated_act_cast_transpose_kernel_notalignedILi2ELi1Ef6__halffNS_5EmptyEXadL_ZNS_6dsreluIffEET_T0_RKS3_EEXadL_ZNS_5sreluIffEES5_S6_S8_EEEEvPKT2_SC_PT3_SE_PKT1_PSF_SI_mmm)
        /*4064*/ 	.word	0x00000000


	//----- nvinfo : EIATTR_REGCOUNT
	.align		4
.L_2747:
        /*4068*/ 	.byte	0x04, 0x2f
        /*406a*/ 	.short	(.L_2749 - .L_2748)
	.align		4
.L_2748:
        /*406c*/ 	.word	index@(_ZN18transformer_engine6detail32dgated_act_cast_transpose_kernelILi2ELi2Ef6__halfS2_NS_5EmptyEXadL_ZNS_6dsreluIffEET_T0_RKS3_EEXadL_ZNS_5sreluIffEES5_S6_S8_EEEEvPKT2_SC_PT3_SE_PKT1_PSF_SI_mmm)
        /*4070*/ 	.word	0x00000040


	//----- nvinfo : EIATTR_FRAME_SIZE
	.align		4
.L_2749:
        /*4074*/ 	.byte	0x04, 0x11
        /*4076*/ 	.short	(.L_2751 - .L_2750)
	.align		4
.L_2750:
        /*4078*/ 	.word	index@($__internal_95_$__cuda_sm20_rcp_rn_f32_slowpath)
        /*407c*/ 	.word	0x00000000


	//----- nvinfo : EIATTR_FRAME_SIZE
	.align		4
.L_2751:
        /*4080*/ 	.byte	0x04, 0x11
        /*4082*/ 	.short	(.L_2753 - .L_2752)
	.align		4
.L_2752:
        /*4084*/ 	.word	index@($__internal_94_$__cuda_sm20_div_u64)
        /*4088*/ 	.word	0x00000000


	//----- nvinfo : EIATTR_FRAME_SIZE
	.align		4
.L_2753:
        /*408c*/ 	.byte	0x04, 0x11
        /*408e*/ 	.short	(.L_2755 - .L_2754)
	.align		4
.L_2754:
        /*4090*/ 	.word	index@(_ZN18transformer_engine6detail32dgated_act_cast_transpose_kernelILi2ELi2Ef6__halfS2_NS_5EmptyEXadL_ZNS_6dsreluIffEET_T0_RKS3_EEXadL_ZNS_5sreluIffEES5_S6_S8_EEEEvPKT2_SC_PT3_SE_PKT1_PSF_SI_mmm)
        /*4094*/ 	.word	0x00000000


	//----- nvinfo : EIATTR_REGCOUNT
	.align		4
.L_2755:
        /*4098*/ 	.byte	0x04, 0x2f
        /*409a*/ 	.short	(.L_2757 - .L_2756)
	.align		4
.L_2756:
        /*409c*/ 	.word	index@(_ZN18transformer_engine6detail43dgated_act_cast_transpose_kernel_notalignedILi2ELi2Ef6__halfS2_NS_5EmptyEXadL_ZNS_6dsreluIffEET_T0_RKS3_EEXadL_ZNS_5sreluIffEES5_S6_S8_EEEEvPKT2_SC_PT3_SE_PKT1_PSF_SI_mmm)
        /*40a0*/ 	.word	0x00000040


	//----- nvinfo : EIATTR_FRAME_SIZE
	.align		4
.L_2757:
        /*40a4*/ 	.byte	0x04, 0x11
        /*40a6*/ 	.short	(.L_2759 - .L_2758)
	.align		4
.L_2758:
        /*40a8*/ 	.word	index@($__internal_93_$__cuda_sm20_rcp_rn_f32_slowpath)
        /*40ac*/ 	.word	0x00000000


	//----- nvinfo : EIATTR_FRAME_SIZE
	.align		4
.L_2759:
        /*40b0*/ 	.byte	0x04, 0x11
        /*40b2*/ 	.short	(.L_2761 - .L_2760)
	.align		4
.L_2760:
        /*40b4*/ 	.word	index@($__internal_92_$__cuda_sm20_div_u64)
        /*40b8*/ 	.word	0x00000000


	//----- nvinfo : EIATTR_FRAME_SIZE
	.align		4
.L_2761:
        /*40bc*/ 	.byte	0x04, 0x11
        /*40be*/ 	.short	(.L_2763 - .L_2762)
	.align		4
.L_2762:
        /*40c0*/ 	.word	index@(_ZN18transformer_engine6detail43dgated_act_cast_transpose_kernel_notalignedILi2ELi2Ef6__halfS2_NS_5EmptyEXadL_ZNS_6dsreluIffEET_T0_RKS3_EEXadL_ZNS_5sreluIffEES5_S6_S8_EEEEvPKT2_SC_PT3_SE_PKT1_PSF_SI_mmm)
        /*40c4*/ 	.word	0x00000000


	//----- nvinfo : EIATTR_REGCOUNT
	.align		4
.L_2763:
        /*40c8*/ 	.byte	0x04, 0x2f
        /*40ca*/ 	.short	(.L_2765 - .L_2764)
	.align		4
.L_2764:
        /*40cc*/ 	.word	index@(_ZN18transformer_engine6detail32dgated_act_cast_transpose_kernelILi2ELi2Ef6__half13__nv_bfloat16NS_5EmptyEXadL_ZNS_6dsreluIffEET_T0_RKS4_EEXadL_ZNS_5sreluIffEES6_S7_S9_EEEEvPKT2_SD_PT3_SF_PKT1_PSG_SJ_mmm)
        /*40d0*/ 	.word	0x00000040


	//----- nvinfo : EIATTR_FRAME_SIZE
	.align		4
.L_2765:
        /*40d4*/ 	.byte	0x04, 0x11
        /*40d6*/ 	.short	(.L_2767 - .L_2766)
	.align		4
.L_2766:
        /*40d8*/ 	.word	index@($__internal_91_$__cuda_sm20_rcp_rn_f32_slowpath)
        /*40dc*/ 	.word	0x00000000


	//----- nvinfo : EIATTR_FRAME_SIZE
	.align		4
.L_2767:
        /*40e0*/ 	.byte	0x04, 0x11
        /*40e2*/ 	.short	(.L_2769 - .L_2768)
	.align		4
.L_2768:
        /*40e4*/ 	.word	index@($__internal_90_$__cuda_sm20_div_u64)
        /*40e8*/ 	.word	0x00000000


	//----- nvinfo : EIATTR_FRAME_SIZE
	.align		4
.L_2769:
        /*40ec*/ 	.byte	0x04, 0x11
        /*40ee*/ 	.short	(.L_2771 - .L_2770)
	.align		4
.L_2770:
        /*40f0*/ 	.word	index@(_ZN18transformer_engine6detail32dgated_act_cast_transpose_kernelILi2ELi2Ef6__half13__nv_bfloat16NS_5EmptyEXadL_ZNS_6dsreluIffEET_T0_RKS4_EEXadL_ZNS_5sreluIffEES6_S7_S9_EEEEvPKT2_SD_PT3_SF_PKT1_PSG_SJ_mmm)
        /*40f4*/ 	.word	0x00000000


	//----- nvinfo : EIATTR_REGCOUNT
	.align		4
.L_2771:
        /*40f8*/ 	.byte	0x04, 0x2f
        /*40fa*/ 	.short	(.L_2773 - .L_2772)
	.align		4
.L_2772:
        /*40fc*/ 	.word	index@(_ZN18transformer_engine6detail43dgated_act_cast_transpose_kernel_notalignedILi2ELi2Ef6__half13__nv_bfloat16NS_5EmptyEXadL_ZNS_6dsreluIffEET_T0_RKS4_EEXadL_ZNS_5sreluIffEES6_S7_S9_EEEEvPKT2_SD_PT3_SF_PKT1_PSG_SJ_mmm)
        /*4100*/ 	.word	0x00000040


	//----- nvinfo : EIATTR_FRAME_SIZE
	.align		4
.L_2773:
        /*4104*/ 	.byte	0x04, 0x11
        /*4106*/ 	.short	(.L_2775 - .L_2774)
	.align		4
.L_2774:
        /*4108*/ 	.word	index@($__internal_89_$__cuda_sm20_rcp_rn_f32_slowpath)
        /*410c*/ 	.word	0x00000000


	//----- nvinfo : EIATTR_FRAME_SIZE
	.align		4
.L_2775:
        /*4110*/ 	.byte	0x04, 0x11
        /*4112*/ 	.short	(.L_2777 - .L_2776)
	.align		4
.L_2776:
        /*4114*/ 	.word	index@($__internal_88_$__cuda_sm20_div_u64)
        /*4118*/ 	.word	0x00000000


	//----- nvinfo : EIATTR_FRAME_SIZE
	.align		4
.L_2777:
        /*411c*/ 	.byte	0x04, 0x11
        /*411e*/ 	.short	(.L_2779 - .L_2778)
	.align		4
.L_2778:
        /*4120*/ 	.word	index@(_ZN18transformer_engine6detail43dgated_act_cast_transpose_kernel_notalignedILi2ELi2Ef6__half13__nv_bfloat16NS_5EmptyEXadL_ZNS_6dsreluIffEET_T0_RKS4_EEXadL_ZNS_5sreluIffEES6_S7_S9_EEEEvPKT2_SD_PT3_SF_PKT1_PSG_SJ_mmm)
        /*4124*/ 	.word	0x00000000


	//----- nvinfo : EIATTR_REGCOUNT
	.align		4
.L_2779:
        /*4128*/ 	.byte	0x04, 0x2f
        /*412a*/ 	.short	(.L_2781 - .L_2780)
	.align		4
.L_2780:
        /*412c*/ 	.word	index@(_ZN18transformer_engine6detail32dgated_act_cast_transpose_kernelILi2ELi4Ef6__half13__nv_fp8_e5m2NS_5EmptyEXadL_ZNS_6dsreluIffEET_T0_RKS4_EEXadL_ZNS_5sreluIffEES6_S7_S9_EEEEvPKT2_SD_PT3_SF_PKT1_PSG_SJ_mmm)
        /*4130*/ 	.word	0x0000003c


	//----- nvinfo : EIATTR_FRAME_SIZE
	.align		4
.L_2781:
        /*4134*/ 	.byte	0x04, 0x11
        /*4136*/ 	.short	(.L_2783 - .L_2782)
	.align		4
.L_2782:
        /*4138*/ 	.word	index@($__internal_87_$__cuda_sm20_rcp_rn_f32_slowpath)
        /*413c*/ 	.word	0x00000000


	//----- nvinfo : EIATTR_FRAME_SIZE
	.align		4
.L_2783:
        /*4140*/ 	.byte	0x04, 0x11
        /*4142*/ 	.short	(.L_2785 - .L_2784)
	.align		4
.L_2784:
        /*4144*/ 	.word	index@($__internal_86_$__cuda_sm20_div_u64)
        /*4148*/ 	.word	0x00000000


	//----- nvinfo : EIATTR_FRAME_SIZE
	.align		4
.L_2785:
        /*414c*/ 	.byte	0x04, 0x11
        /*414e*/ 	.short	(.L_2787 - .L_2786)
	.align		4
.L_2786:
        /*4150*/ 	.word	index@(_ZN18transformer_engine6detail32dgated_act_cast_transpose_kernelILi2ELi4Ef6__half13__nv_fp8_e5m2NS_5EmptyEXadL_ZNS_6dsreluIffEET_T0_RKS4_EEXadL_ZNS_5sreluIffEES6_S7_S9_EEEEvPKT2_SD_PT3_SF_PKT1_PSG_SJ_mmm)
        /*4154*/ 	.word	0x00000000


	//----- nvinfo : EIATTR_REGCOUNT
	.align		4
.L_2787:
        /*4158*/ 	.byte	0x04, 0x2f
        /*415a*/ 	.short	(.L_2789 - .L_2788)
	.align		4
.L_2788:
        /*415c*/ 	.word	index@(_ZN18transformer_engine6detail43dgated_act_cast_transpose_kernel_notalignedILi2ELi4Ef6__half13__nv_fp8_e5m2NS_5EmptyEXadL_ZNS_6dsreluIffEET_T0_RKS4_EEXadL_ZNS_5sreluIffEES6_S7_S9_EEEEvPKT2_SD_PT3_SF_PKT1_PSG_SJ_mmm)
        /*4160*/ 	.word	0x0000003b


	//----- nvinfo : EIATTR_FRAME_SIZE
	.align		4
.L_2789:
        /*4164*/ 	.byte	0x04, 0x11
        /*4166*/ 	.short	(.L_2791 - .L_2790)
	.align		4
.L_2790:
        /*4168*/ 	.word	index@($__internal_85_$__cuda_sm20_rcp_rn_f32_slowpath)
        /*416c*/ 	.word	0x00000000


	//----- nvinfo : EIATTR_FRAME_SIZE
	.align		4
.L_2791:
        /*4170*/ 	.byte	0x04, 0x11
        /*4172*/ 	.short	(.L_2793 - .L_2792)
	.align		4
.L_2792:
        /*4174*/ 	.word	index@($__internal_84_$__cuda_sm20_div_u64)
        /*4178*/ 	.word	0x00000000


	//----- nvinfo : EIATTR_FRAME_SIZE
	.align		4
.L_2793:
        /*417c*/ 	.byte	0x04, 0x11
        /*417e*/ 	.short	(.L_2795 - .L_2794)
	.align		4
.L_2794:
        /*4180*/ 	.word	index@(_ZN18transformer_engine6detail43dgated_act_cast_transpose_kernel_notalignedILi2ELi4Ef6__half13__nv_fp8_e5m2NS_5EmptyEXadL_ZNS_6dsreluIffEET_T0_RKS4_EEXadL_ZNS_5sreluIffEES6_S7_S9_EEEEvPKT2_SD_PT3_SF_PKT1_PSG_SJ_mmm)
        /*4184*/ 	.word	0x00000000


	//----- nvinfo : EIATTR_REGCOUNT
	.align		4
.L_2795:
        /*4188*/ 	.byte	0x04, 0x2f
        /*418a*/ 	.short	(.L_2797 - .L_2796)
	.align		4
.L_2796:
        /*418c*/ 	.word	index@(_ZN18transformer_engine6detail32dgated_act_cast_transpose_kernelILi2ELi4Ef6__half13__nv_fp8_e4m3NS_5EmptyEXadL_ZNS_6dsreluIffEET_T0_RKS4_EEXadL_ZNS_5sreluIffEES6_S7_S9_EEEEvPKT2_SD_PT3_SF_PKT1_PSG_SJ_mmm)
        /*4190*/ 	.word	0x0000003c


	//----- nvinfo : EIATTR_FRAME_SIZE
	.align		4
.L_2797:
        /*4194*/ 	.byte	0x04, 0x11
        /*4196*/ 	.short	(.L_2799 - .L_2798)
	.align		4
.L_2798:
        /*4198*/ 	.word	index@($__internal_83_$__cuda_sm20_rcp_rn_f32_slowpath)
        /*419c*/ 	.word	0x00000000


	//----- nvinfo : EIATTR_FRAME_SIZE
	.align		4
.L_2799:
        /*41a0*/ 	.byte	0x04, 0x11
        /*41a2*/ 	.short	(.L_2801 - .L_2800)
	.align		4
.L_2800:
        /*41a4*/ 	.word	index@($__internal_82_$__cuda_sm20_div_u64)
        /*41a8*/ 	.word	0x00000000


	//----- nvinfo : EIATTR_FRAME_SIZE
	.align		4
.L_2801:
        /*41ac*/ 	.byte	0x04, 0x11
        /*41ae*/ 	.short	(.L_2803 - .L_2802)
	.align		4
.L_2802:
        /*41b0*/ 	.word	index@(_ZN18transformer_engine6detail32dgated_act_cast_transpose_kernelILi2ELi4Ef6__half13__nv_fp8_e4m3NS_5EmptyEXadL_ZNS_6dsreluIffEET_T0_RKS4_EEXadL_ZNS_5sreluIffEES6_S7_S9_EEEEvPKT2_SD_PT3_SF_PKT1_PSG_SJ_mmm)
        /*41b4*/ 	.word	0x00000000


	//----- nvinfo : EIATTR_REGCOUNT
	.align		4
.L_2803:
        /*41b8*/ 	.byte	0x04, 0x2f
        /*41ba*/ 	.short	(.L_2805 - .L_2804)
	.align		4
.L_2804:
        /*41bc*/ 	.word	index@(_ZN18transformer_engine6detail43dgated_act_cast_transpose_kernel_notalignedILi2ELi4Ef6__half13__nv_fp8_e4m3NS_5EmptyEXadL_ZNS_6dsreluIffEET_T0_RKS4_EEXadL_ZNS_5sreluIffEES6_S7_S9_EEEEvPKT2_SD_PT3_SF_PKT1_PSG_SJ_mmm)
        /*41c0*/ 	.word	0x0000003b


	//----- nvinfo : EIATTR_FRAME_SIZE
	.align		4
.L_2805:
        /*41c4*/ 	.byte	0x04, 0x11
        /*41c6*/ 	.short	(.L_2807 - .L_2806)
	.align		4
.L_2806:
        /*41c8*/ 	.word	index@($__internal_81_$__cuda_sm20_rcp_rn_f32_slowpath)
        /*41cc*/ 	.word	0x00000000


	//----- nvinfo : EIATTR_FRAME_SIZE
	.align		4
.L_2807:
        /*41d0*/ 	.byte	0x04, 0x11
        /*41d2*/ 	.short	(.L_2809 - .L_2808)
	.align		4
.L_2808:
        /*41d4*/ 	.word	index@($__internal_80_$__cuda_sm20_div_u64)
        /*41d8*/ 	.word	0x00000000


	//----- nvinfo : EIATTR_FRAME_SIZE
	.align		4
.L_2809:
        /*41dc*/ 	.byte	0x04, 0x11
        /*41de*/ 	.short	(.L_2811 - .L_2810)
	.align		4
.L_2810:
        /*41e0*/ 	.word	index@(_ZN18transformer_engine6detail43dgated_act_cast_transpose_kernel_notalignedILi2ELi4Ef6__half13__nv_fp8_e4m3NS_5EmptyEXadL_ZNS_6dsreluIffEET_T0_RKS4_EEXadL_ZNS_5sreluIffEES6_S7_S9_EEEEvPKT2_SD_PT3_SF_PKT1_PSG_SJ_mmm)
        /*41e4*/ 	.word	0x00000000


	//----- nvinfo : EIATTR_REGCOUNT
	.align		4
.L_2811:
        /*41e8*/ 	.byte	0x04, 0x2f
        /*41ea*/ 	.short	(.L_2813 - .L_2812)
	.align		4
.L_2812:
        /*41ec*/ 	.word	index@(_ZN18transformer_engine6detail32dgated_act_cast_transpose_kernelILi2ELi1Ef13__nv_bfloat16fNS_5EmptyEXadL_ZNS_6dsreluIffEET_T0_RKS3_EEXadL_ZNS_5sreluIffEES5_S6_S8_EEEEvPKT2_SC_PT3_SE_PKT1_PSF_SI_mmm)
        /*41f0*/ 	.word	0x00000030


	//----- nvinfo : EIATTR_FRAME_SIZE
	.align		4
.L_2813:
        /*41f4*/ 	.byte	0x04, 0x11
        /*41f6*/ 	.short	(.L_2815 - .L_2814)
	.align		4
.L_2814:
        /*41f8*/ 	.word	index@($__internal_79_$__cuda_sm20_rcp_rn_f32_slowpath)
        /*41fc*/ 	.word	0x00000000


	//----- nvinfo : EIATTR_FRAME_SIZE
	.align		4
.L_2815:
        /*4200*/ 	.byte	0x04, 0x11
        /*4202*/ 	.short	(.L_2817 - .L_2816)
	.align		4
.L_2816:
        /*4204*/ 	.word	index@($__internal_78_$__cuda_sm20_div_u64)
        /*4208*/ 	.word	0x00000000


	//----- nvinfo : EIATTR_FRAME_SIZE
	.align		4
.L_2817:
        /*420c*/ 	.byte	0x04, 0x11
        /*420e*/ 	.short	(.L_2819 - .L_2818)
	.align		4
.L_2818:
        /*4210*/ 	.word	index@(_ZN18transformer_engine6detail32dgated_act_cast_transpose_kernelILi2ELi1Ef13__nv_bfloat16fNS_5EmptyEXadL_ZNS_6dsreluIffEET_T0_RKS3_EEXadL_ZNS_5sreluIffEES5_S6_S8_EEEEvPKT2_SC_PT3_SE_PKT1_PSF_SI_mmm)
        /*4214*/ 	.word	0x00000000


	//----- nvinfo : EIATTR_REGCOUNT
	.align		4
.L_2819:
        /*4218*/ 	.byte	0x04, 0x2f
        /*421a*/ 	.short	(.L_2821 - .L_2820)
	.align		4
.L_2820:
        /*421c*/ 	.word	index@(_ZN18transformer_engine6detail43dgated_act_cast_transpose_kernel_notalignedILi2ELi1Ef13__nv_bfloat16fNS_5EmptyEXadL_ZNS_6dsreluIffEET_T0_RKS3_EEXadL_ZNS_5sreluIffEES5_S6_S8_EEEEvPKT2_SC_PT3_SE_PKT1_PSF_SI_mmm)
        /*4220*/ 	.word	0x00000030


	//----- nvinfo : EIATTR_FRAME_SIZE
	.align		4
.L_2821:
        /*4224*/ 	.byte	0x04, 0x11
        /*4226*/ 	.short	(.L_2823 - .L_2822)
	.align		4
.L_2822:
        /*4228*/ 	.word	index@($__internal_77_$__cuda_sm20_rcp_rn_f32_slowpath)
        /*422c*/ 	.word	0x00000000


	//----- nvinfo : EIATTR_FRAME_SIZE
	.align		4
.L_2823:
        /*4230*/ 	.byte	0x04, 0x11
        /*4232*/ 	.short	(.L_2825 - .L_2824)
	.align		4
.L_2824:
        /*4234*/ 	.word	index@($__internal_76_$__cuda_sm20_div_u64)
        /*4238*/ 	.word	0x00000000


	//----- nvinfo : EIATTR_FRAME_SIZE
	.align		4
.L_2825:
        /*423c*/ 	.byte	0x04, 0x11
        /*423e*/ 	.short	(.L_2827 - .L_2826)
	.align		4
.L_2826:
        /*4240*/ 	.word	index@(_ZN18transformer_engine6detail43dgated_act_cast_transpose_kernel_notalignedILi2ELi1Ef13__nv_bfloat16fNS_5EmptyEXadL_ZNS_6dsreluIffEET_T0_RKS3_EEXadL_ZNS_5sreluIffEES5_S6_S8_EEEEvPKT2_SC_PT3_SE_PKT1_PSF_SI_mmm)
        /*4244*/ 	.word	0x00000000


	//----- nvinfo : EIATTR_REGCOUNT
	.align		4
.L_2827:
        /*4248*/ 	.byte	0x04, 0x2f
        /*424a*/ 	.short	(.L_2829 - .L_2828)
	.align		4
.L_2828:
        /*424c*/ 	.word	index@(_ZN18transformer_engine6detail32dgated_act_cast_transpose_kernelILi2ELi2Ef13__nv_bfloat166__halfNS_5EmptyEXadL_ZNS_6dsreluIffEET_T0_RKS4_EEXadL_ZNS_5sreluIffEES6_S7_S9_EEEEvPKT2_SD_PT3_SF_PKT1_PSG_SJ_mmm)
        /*4250*/ 	.word	0x00000040


	//----- nvinfo : EIATTR_FRAME_SIZE
	.align		4
.L_2829:
        /*4254*/ 	.byte	0x04, 0x11
        /*4256*/ 	.short	(.L_2831 - .L_2830)
	.align		4
.L_2830:
        /*4258*/ 	.word	index@($__internal_75_$__cuda_sm20_rcp_rn_f32_slowpath)
        /*425c*/ 	.word	0x00000000


	//----- nvinfo : EIATTR_FRAME_SIZE
	.align		4
.L_2831:
        /*4260*/ 	.byte	0x04, 0x11
        /*4262*/ 	.short	(.L_2833 - .L_2832)
	.align		4
.L_2832:
        /*4264*/ 	.word	index@($__internal_74_$__cuda_sm20_div_u64)
        /*4268*/ 	.word	0x00000000


	//----- nvinfo : EIATTR_FRAME_SIZE
	.align		4
.L_2833:
        /*426c*/ 	.byte	0x04, 0x11
        /*426e*/ 	.short	(.L_2835 - .L_2834)
	.align		4
.L_2834:
        /*4270*/ 	.word	index@(_ZN18transformer_engine6detail32dgated_act_cast_transpose_kernelILi2ELi2Ef13__nv_bfloat166__halfNS_5EmptyEXadL_ZNS_6dsreluIffEET_T0_RKS4_EEXadL_ZNS_5sreluIffEES6_S7_S9_EEEEvPKT2_SD_PT3_SF_PKT1_PSG_SJ_mmm)
        /*4274*/ 	.word	0x00000000


	//----- nvinfo : EIATTR_REGCOUNT
	.align		4
.L_2835:
        /*4278*/ 	.byte	0x04, 0x2f
        /*427a*/ 	.short	(.L_2837 - .L_2836)
	.align		4
.L_2836:
        /*427c*/ 	.word	index@(_ZN18transformer_engine6detail43dgated_act_cast_transpose_kernel_notalignedILi2ELi2Ef13__nv_bfloat166__halfNS_5EmptyEXadL_ZNS_6dsreluIffEET_T0_RKS4_EEXadL_ZNS_5sreluIffEES6_S7_S9_EEEEvPKT2_SD_PT3_SF_PKT1_PSG_SJ_mmm)
        /*4280*/ 	.word	0x00000040


	//----- nvinfo : EIATTR_FRAME_SIZE
	.align		4
.L_2837:
        /*4284*/ 	.byte	0x04, 0x11
        /*4286*/ 	.short	(.L_2839 - .L_2838)
	.align		4
.L_2838:
        /*4288*/ 	.word	index@($__internal_73_$__cuda_sm20_rcp_rn_f32_slowpath)
        /*428c*/ 	.word	0x00000000


	//----- nvinfo : EIATTR_FRAME_SIZE
	.align		4
.L_2839:
        /*4290*/ 	.byte	0x04, 0x11
        /*4292*/ 	.short	(.L_2841 - .L_2840)
	.align		4
.L_2840:
        /*4294*/ 	.word	index@($__internal_72_$__cuda_sm20_div_u64)
        /*4298*/ 	.word	0x00000000


	//----- nvinfo : EIATTR_FRAME_SIZE
	.align		4
.L_2841:
        /*429c*/ 	.byte	0x04, 0x11
        /*429e*/ 	.short	(.L_2843 - .L_2842)
	.align		4
.L_2842:
        /*42a0*/ 	.word	index@(_ZN18transformer_engine6detail43dgated_act_cast_transpose_kernel_notalignedILi2ELi2Ef13__nv_bfloat166__halfNS_5EmptyEXadL_ZNS_6dsreluIffEET_T0_RKS4_EEXadL_ZNS_5sreluIffEES6_S7_S9_EEEEvPKT2_SD_PT3_SF_PKT1_PSG_SJ_mmm)
        /*42a4*/ 	.word	0x00000000


	//----- nvinfo : EIATTR_REGCOUNT
	.align		4
.L_2843:
        /*42a8*/ 	.byte	0x04, 0x2f
        /*42aa*/ 	.short	(.L_2845 - .L_2844)
	.align		4
.L_2844:
        /*42ac*/ 	.word	index@(_ZN18transformer_engine6detail32dgated_act_cast_transpose_kernelILi2ELi2Ef13__nv_bfloat16S2_NS_5EmptyEXadL_ZNS_6dsreluIffEET_T0_RKS3_EEXadL_ZNS_5sreluIffEES5_S6_S8_EEEEvPKT2_SC_PT3_SE_PKT1_PSF_SI_mmm)
        /*42b0*/ 	.word	0x00000040


	//----- nvinfo : EIATTR_FRAME_SIZE
	.align		4
.L_2845:
        /*42b4*/ 	.byte	0x04, 0x11
        /*42b6*/ 	.short	(.L_2847 - .L_2846)
	.align		4
.L_2846:
        /*42b8*/ 	.word	index@($__internal_71_$__cuda_sm20_rcp_rn_f32_slowpath)
        /*42bc*/ 	.word	0x00000000


	//----- nvinfo : EIATTR_FRAME_SIZE
	.align		4
.L_2847:
        /*42c0*/ 	.byte	0x04, 0x11
        /*42c2*/ 	.short	(.L_2849 - .L_2848)
	.align		4
.L_2848:
        /*42c4*/ 	.word	index@($__internal_70_$__cuda_sm20_div_u64)
        /*42c8*/ 	.word	0x00000000


	//----- nvinfo : EIATTR_FRAME_SIZE
	.align		4
.L_2849:
        /*42cc*/ 	.byte	0x04, 0x11
        /*42ce*/ 	.short	(.L_2851 - .L_2850)
	.align		4
.L_2850:
        /*42d0*/ 	.word	index@(_ZN18transformer_engine6detail32dgated_act_cast_transpose_kernelILi2ELi2Ef13__nv_bfloat16S2_NS_5EmptyEXadL_ZNS_6dsreluIffEET_T0_RKS3_EEXadL_ZNS_5sreluIffEES5_S6_S8_EEEEvPKT2_SC_PT3_SE_PKT1_PSF_SI_mmm)
        /*42d4*/ 	.word	0x00000000


	//----- nvinfo : EIATTR_REGCOUNT
	.align		4
.L_2851:
        /*42d8*/ 	.byte	0x04, 0x2f
        /*42da*/ 	.short	(.L_2853 - .L_2852)
	.align		4
.L_2852:
        /*42dc*/ 	.word	index@(_ZN18transformer_engine6detail43dgated_act_cast_transpose_kernel_notalignedILi2ELi2Ef13__nv_bfloat16S2_NS_5EmptyEXadL_ZNS_6dsreluIffEET_T0_RKS3_EEXadL_ZNS_5sreluIffEES5_S6_S8_EEEEvPKT2_SC_PT3_SE_PKT1_PSF_SI_mmm)
        /*42e0*/ 	.word	0x00000040


	//----- nvinfo : EIATTR_FRAME_SIZE
	.align		4
.L_2853:
        /*42e4*/ 	.byte	0x04, 0x11
        /*42e6*/ 	.short	(.L_2855 - .L_2854)
	.align		4
.L_2854:
        /*42e8*/ 	.word	index@($__internal_69_$__cuda_sm20_rcp_rn_f32_slowpath)
        /*42ec*/ 	.word	0x00000000


	//----- nvinfo : EIATTR_FRAME_SIZE
	.align		4
.L_2855:
        /*42f0*/ 	.byte	0x04, 0x11
        /*42f2*/ 	.short	(.L_2857 - .L_2856)
	.align		4
.L_2856:
        /*42f4*/ 	.word	index@($__internal_68_$__cuda_sm20_div_u64)
        /*42f8*/ 	.word	0x00000000


	//----- nvinfo : EIATTR_FRAME_SIZE
	.align		4
.L_2857:
        /*42fc*/ 	.byte	0x04, 0x11
        /*42fe*/ 	.short	(.L_2859 - .L_2858)
	.align		4
.L_2858:
        /*4300*/ 	.word	index@(_ZN18transformer_engine6detail43dgated_act_cast_transpose_kernel_notalignedILi2ELi2Ef13__nv_bfloat16S2_NS_5EmptyEXadL_ZNS_6dsreluIffEET_T0_RKS3_EEXadL_ZNS_5sreluIffEES5_S6_S8_EEEEvPKT2_SC_PT3_SE_PKT1_PSF_SI_mmm)
        /*4304*/ 	.word	0x00000000


	//----- nvinfo : EIATTR_REGCOUNT
	.align		4
.L_2859:
        /*4308*/ 	.byte	0x04, 0x2f
        /*430a*/ 	.short	(.L_2861 - .L_2860)
	.align		4
.L_2860:
        /*430c*/ 	.word	index@(_ZN18transformer_engine6detail32dgated_act_cast_transpose_kernelILi2ELi4Ef13__nv_bfloat1613__nv_fp8_e5m2NS_5EmptyEXadL_ZNS_6dsreluIffEET_T0_RKS4_EEXadL_ZNS_5sreluIffEES6_S7_S9_EEEEvPKT2_SD_PT3_SF_PKT1_PSG_SJ_mmm)
        /*4310*/ 	.word	0x0000003e


	//----- nvinfo : EIATTR_FRAME_SIZE
	.align		4
.L_2861:
        /*4314*/ 	.byte	0x04, 0x11
        /*4316*/ 	.short	(.L_2863 - .L_2862)
	.align		4
.L_2862:
        /*4318*/ 	.word	index@($__internal_67_$__cuda_sm20_rcp_rn_f32_slowpath)
        /*431c*/ 	.word	0x00000000


	//----- nvinfo : EIATTR_FRAME_SIZE
	.align		4
.L_2863:
        /*4320*/ 	.byte	0x04, 0x11
        /*4322*/ 	.short	(.L_2865 - .L_2864)
	.align		4
.L_2864:
        /*4324*/ 	.word	index@($__internal_66_$__cuda_sm20_div_u64)
        /*4328*/ 	.word	0x00000000


	//----- nvinfo : EIATTR_FRAME_SIZE
	.align		4
.L_2865:
        /*432c*/ 	.byte	0x04, 0x11
        /*432e*/ 	.short	(.L_2867 - .L_2866)
	.align		4
.L_2866:
        /*4330*/ 	.word	index@(_ZN18transformer_engine6detail32dgated_act_cast_transpose_kernelILi2ELi4Ef13__nv_bfloat1613__nv_fp8_e5m2NS_5EmptyEXadL_ZNS_6dsreluIffEET_T0_RKS4_EEXadL_ZNS_5sreluIffEES6_S7_S9_EEEEvPKT2_SD_PT3_SF_PKT1_PSG_SJ_mmm)
        /*4334*/ 	.word	0x00000000


	//----- nvinfo : EIATTR_REGCOUNT
	.align		4
.L_2867:
        /*4338*/ 	.byte	0x04, 0x2f
        /*433a*/ 	.short	(.L_2869 - .L_2868)
	.align		4
.L_2868:
        /*433c*/ 	.word	index@(_ZN18transformer_engine6detail43dgated_act_cast_transpose_kernel_notalignedILi2ELi4Ef13__nv_bfloat1613__nv_fp8_e5m2NS_5EmptyEXadL_ZNS_6dsreluIffEET_T0_RKS4_EEXadL_ZNS_5sreluIffEES6_S7_S9_EEEEvPKT2_SD_PT3_SF_PKT1_PSG_SJ_mmm)
        /*4340*/ 	.word	0x0000004c


	//----- nvinfo : EIATTR_FRAME_SIZE
	.align		4
.L_2869:
        /*4344*/ 	.byte	0x04, 0x11
        /*4346*/ 	.short	(.L_2871 - .L_2870)
	.align		4
.L_2870:
        /*4348*/ 	.word	index@($__internal_65_$__cuda_sm20_rcp_rn_f32_slowpath)
        /*434c*/ 	.word	0x00000000


	//----- nvinfo : EIATTR_FRAME_SIZE
	.align		4
.L_2871:
        /*4350*/ 	.byte	0x04, 0x11
        /*4352*/ 	.short	(.L_2873 - .L_2872)
	.align		4
.L_2872:
        /*4354*/ 	.word	index@($__internal_64_$__cuda_sm20_div_u64)
        /*4358*/ 	.word	0x00000000


	//----- nvinfo : EIATTR_FRAME_SIZE
	.align		4
.L_2873:
        /*435c*/ 	.byte	0x04, 0x11
        /*435e*/ 	.short	(.L_2875 - .L_2874)
	.align		4
.L_2874:
        /*4360*/ 	.word	index@(_ZN18transformer_engine6detail43dgated_act_cast_transpose_kernel_notalignedILi2ELi4Ef13__nv_bfloat1613__nv_fp8_e5m2NS_5EmptyEXadL_ZNS_6dsreluIffEET_T0_RKS4_EEXadL_ZNS_5sreluIffEES6_S7_S9_EEEEvPKT2_SD_PT3_SF_PKT1_PSG_SJ_mmm)
        /*4364*/ 	.word	0x00000000


	//----- nvinfo : EIATTR_REGCOUNT
	.align		4
.L_2875:
        /*4368*/ 	.byte	0x04, 0x2f
        /*436a*/ 	.short	(.L_2877 - .L_2876)
	.align		4
.L_2876:
        /*436c*/ 	.word	index@(_ZN18transformer_engine6detail32dgated_act_cast_transpose_kernelILi2ELi4Ef13__nv_bfloat1613__nv_fp8_e4m3NS_5EmptyEXadL_ZNS_6dsreluIffEET_T0_RKS4_EEXadL_ZNS_5sreluIffEES6_S7_S9_EEEEvPKT2_SD_PT3_SF_PKT1_PSG_SJ_mmm)
        /*4370*/ 	.word	0x0000003e


	//----- nvinfo : EIATTR_FRAME_SIZE
	.align		4
.L_2877:
        /*4374*/ 	.byte	0x04, 0x11
        /*4376*/ 	.short	(.L_2879 - .L_2878)
	.align		4
.L_2878:
        /*4378*/ 	.word	index@($__internal_63_$__cuda_sm20_rcp_rn_f32_slowpath)
        /*437c*/ 	.word	0x00000000


	//----- nvinfo : EIATTR_FRAME_SIZE
	.align		4
.L_2879:
        /*4380*/ 	.byte	0x04, 0x11
        /*4382*/ 	.short	(.L_2881 - .L_2880)
	.align		4
.L_2880:
        /*4384*/ 	.word	index@($__internal_62_$__cuda_sm20_div_u64)
        /*4388*/ 	.word	0x00000000


	//----- nvinfo : EIATTR_FRAME_SIZE
	.align		4
.L_2881:
        /*438c*/ 	.byte	0x04, 0x11
        /*438e*/ 	.short	(.L_2883 - .L_2882)
	.align		4
.L_2882:
        /*4390*/ 	.word	index@(_ZN18transformer_engine6detail32dgated_act_cast_transpose_kernelILi2ELi4Ef13__nv_bfloat1613__nv_fp8_e4m3NS_5EmptyEXadL_ZNS_6dsreluIffEET_T0_RKS4_EEXadL_ZNS_5sreluIffEES6_S7_S9_EEEEvPKT2_SD_PT3_SF_PKT1_PSG_SJ_mmm)
        /*4394*/ 	.word	0x00000000


	//----- nvinfo : EIATTR_REGCOUNT
	.align		4
.L_2883:
        /*4398*/ 	.byte	0x04, 0x2f
        /*439a*/ 	.short	(.L_2885 - .L_2884)
	.align		4
.L_2884:
        /*439c*/ 	.word	index@(_ZN18transformer_engine6detail43dgated_act_cast_transpose_kernel_notalignedILi2ELi4Ef13__nv_bfloat1613__nv_fp8_e4m3NS_5EmptyEXadL_ZNS_6dsreluIffEET_T0_RKS4_EEXadL_ZNS_5sreluIffEES6_S7_S9_EEEEvPKT2_SD_PT3_SF_PKT1_PSG_SJ_mmm)
        /*43a0*/ 	.word	0x0000004c


	//----- nvinfo : EIATTR_FRAME_SIZE
	.align		4
.L_2885:
        /*43a4*/ 	.byte	0x04, 0x11
        /*43a6*/ 	.short	(.L_2887 - .L_2886)
	.align		4
.L_2886:
        /*43a8*/ 	.word	index@($__internal_61_$__cuda_sm20_rcp_rn_f32_slowpath)
        /*43ac*/ 	.word	0x00000000


	//----- nvinfo : EIATTR_FRAME_SIZE
	.align		4
.L_2887:
        /*43b0*/ 	.byte	0x04, 0x11
        /*43b2*/ 	.short	(.L_2889 - .L_2888)
	.align		4
.L_2888:
        /*43b4*/ 	.word	index@($__internal_60_$__cuda_sm20_div_u64)
        /*43b8*/ 	.word	0x00000000


	//----- nvinfo : EIATTR_FRAME_SIZE
	.align		4
.L_2889:
        /*43bc*/ 	.byte	0x04, 0x11
        /*43be*/ 	.short	(.L_2891 - .L_2890)
	.align		4
.L_2890:
        /*43c0*/ 	.word	index@(_ZN18transformer_engine6detail43dgated_act_cast_transpose_kernel_notalignedILi2ELi4Ef13__nv_bfloat1613__nv_fp8_e4m3NS_5EmptyEXadL_ZNS_6dsreluIffEET_T0_RKS4_EEXadL_ZNS_5sreluIffEES6_S7_S9_EEEEvPKT2_SD_PT3_SF_PKT1_PSG_SJ_mmm)
        /*43c4*/ 	.word	0x00000000


	//----- nvinfo : EIATTR_REGCOUNT
	.align		4
.L_2891:
        /*43c8*/ 	.byte	0x04, 0x2f
        /*43ca*/ 	.short	(.L_2893 - .L_2892)
	.align		4
.L_2892:
        /*43cc*/ 	.word	index@(_ZN18transformer_engine6detail32dgated_act_cast_transpose_kernelILi1ELi1EfffNS_5EmptyEXadL_ZNS_6dqgeluIffEET_T0_RKS2_EEXadL_ZNS_5qgeluIffEES4_S5_S7_EEEEvPKT2_SB_PT3_SD_PKT1_PSE_SH_mmm)
        /*43d0*/ 	.word	0x00000028


	//----- nvinfo : EIATTR_FRAME_SIZE
	.align		4
.L_2893:
        /*43d4*/ 	.byte	0x04, 0x11
        /*43d6*/ 	.short	(.L_2895 - .L_2894)
	.align		4
.L_2894:
        /*43d8*/ 	.word	index@($__internal_59_$__cuda_sm20_rcp_rn_f32_slowpath)
        /*43dc*/ 	.word	0x00000000


	//----- nvinfo : EIATTR_FRAME_SIZE
	.align		4
.L_2895:
        /*43e0*/ 	.byte	0x04, 0x11
        /*43e2*/ 	.short	(.L_2897 - .L_2896)
	.align		4
.L_2896:
        /*43e4*/ 	.word	index@($__internal_58_$__cuda_sm20_div_u64)
        /*43e8*/ 	.word	0x00000000


	//----- nvinfo : EIATTR_FRAME_SIZE
	.align		4
.L_2897:
        /*43ec*/ 	.byte	0x04, 0x11
        /*43ee*/ 	.short	(.L_2899 - .L_2898)
	.align		4
.L_2898:
        /*43f0*/ 	.word	index@(_ZN18transformer_engine6detail32dgated_act_cast_transpose_kernelILi1ELi1EfffNS_5EmptyEXadL_ZNS_6dqgeluIffEET_T0_RKS2_EEXadL_ZNS_5qgeluIffEES4_S5_S7_EEEEvPKT2_SB_PT3_SD_PKT1_PSE_SH_mmm)
        /*43f4*/ 	.word	0x00000000


	//----- nvinfo : EIATTR_REGCOUNT
	.align		4
.L_2899:
        /*43f8*/ 	.byte	0x04, 0x2f
        /*43fa*/ 	.short	(.L_2901 - .L_2900)
	.align		4
.L_2900:
        /*43fc*/ 	.word	index@(_ZN18transformer_engine6detail43dgated_act_cast_transpose_kernel_notalignedILi1ELi1EfffNS_5EmptyEXadL_ZNS_6dqgeluIffEET_T0_RKS2_EEXadL_ZNS_5qgeluIffEES4_S5_S7_EEEEvPKT2_SB_PT3_SD_PKT1_PSE_SH_mmm)
        /*4400*/ 	.word	0x00000028


	//----- nvinfo : EIATTR_FRAME_SIZE
	.align		4
.L_2901:
        /*4404*/ 	.byte	0x04, 0x11
        /*4406*/ 	.short	(.L_2903 - .L_2902)
	.align		4
.L_2902:
        /*4408*/ 	.word	index@($__internal_57_$__cuda_sm20_rcp_rn_f32_slowpath)
        /*440c*/ 	.word	0x00000000


	//----- nvinfo : EIATTR_FRAME_SIZE
	.align		4
.L_2903:
        /*4410*/ 	.byte	0x04, 0x11
        /*4412*/ 	.short	(.L_2905 - .L_2904)
	.align		4
.L_2904:
        /*4414*/ 	.word	index@($__internal_56_$__cuda_sm20_div_u64)
        /*4418*/ 	.word	0x00000000


	//----- nvinfo : EIATTR_FRAME_SIZE
	.align		4
.L_2905:
        /*441c*/ 	.byte	0x04, 0x11
        /*441e*/ 	.short	(.L_2907 - .L_2906)
	.align		4
.L_2906:
        /*4420*/ 	.word	index@(_ZN18transformer_engine6detail43dgated_act_cast_transpose_kernel_notalignedILi1ELi1EfffNS_5EmptyEXadL_ZNS_6dqgeluIffEET_T0_RKS2_EEXadL_ZNS_5qgeluIffEES4_S5_S7_EEEEvPKT2_SB_PT3_SD_PKT1_PSE_SH_mmm)
        /*4424*/ 	.word	0x00000000


	//----- nvinfo : EIATTR_REGCOUNT
	.align		4
.L_2907:
        /*4428*/ 	.byte	0x04, 0x2f
        /*442a*/ 	.short	(.L_2909 - .L_2908)
	.align		4
.L_2908:
        /*442c*/ 	.word	index@(_ZN18transformer_engine6detail32dgated_act_cast_transpose_kernelILi1ELi2Eff6__halfNS_5EmptyEXadL_ZNS_6dqgeluIffEET_T0_RKS3_EEXadL_ZNS_5qgeluIffEES5_S6_S8_EEEEvPKT2_SC_PT3_SE_PKT1_PSF_SI_mmm)
        /*4430*/ 	.word	0x0000003a


	//----- nvinfo : EIATTR_FRAME_SIZE
	.align		4
.L_2909:
        /*4434*/ 	.byte	0x04, 0x11
        /*4436*/ 	.short	(.L_2911 - .L_2910)
	.align		4
.L_2910:
        /*4438*/ 	.word	index@($__internal_55_$__cuda_sm20_rcp_rn_f32_slowpath)
        /*443c*/ 	.word	0x00000000


	//----- nvinfo : EIATTR_FRAME_SIZE
	.align		4
.L_2911:
        /*4440*/ 	.byte	0x04, 0x11
        /*4442*/ 	.short	(.L_2913 - .L_2912)
	.align		4
.L_2912:
        /*4444*/ 	.word	index@($__internal_54_$__cuda_sm20_div_u64)
        /*4448*/ 	.word	0x00000000


	//----- nvinfo : EIATTR_FRAME_SIZE
	.align		4
.L_2913:
        /*444c*/ 	.byte	0x04, 0x11
        /*444e*/ 	.short	(.L_2915 - .L_2914)
	.align		4
.L_2914:
        /*4450*/ 	.word	index@(_ZN18transformer_engine6detail32dgated_act_cast_transpose_kernelILi1ELi2Eff6__halfNS_5EmptyEXadL_ZNS_6dqgeluIffEET_T0_RKS3_EEXadL_ZNS_5qgeluIffEES5_S6_S8_EEEEvPKT2_SC_PT3_SE_PKT1_PSF_SI_mmm)
        /*4454*/ 	.word	0x00000000


	//----- nvinfo : EIATTR_REGCOUNT
	.align		4
.L_2915:
        /*4458*/ 	.byte	0x04, 0x2f
        /*445a*/ 	.short	(.L_2917 - .L_2916)
	.align		4
.L_2916:
        /*445c*/ 	.word	index@(_ZN18transformer_engine6detail43dgated_act_cast_transpose_kernel_notalignedILi1ELi2Eff6__halfNS_5EmptyEXadL_ZNS_6dqgeluIffEET_T0_RKS3_EEXadL_ZNS_5qgeluIffEES5_S6_S8_EEEEvPKT2_SC_PT3_SE_PKT1_PSF_SI_mmm)
        /*4460*/ 	.word	0x0000002e


	//----- nvinfo : EIATTR_FRAME_SIZE
	.align		4
.L_2917:
        /*4464*/ 	.byte	0x04, 0x11
        /*4466*/ 	.short	(.L_2919 - .L_2918)
	.align		4
.L_2918:
        /*4468*/ 	.word	index@($__internal_53_$__cuda_sm20_rcp_rn_f32_slowpath)
        /*446c*/ 	.word	0x00000000


	//----- nvinfo : EIATTR_FRAME_SIZE
	.align		4
.L_2919:
        /*4470*/ 	.byte	0x04, 0x11
        /*4472*/ 	.short	(.L_2921 - .L_2920)
	.align		4
.L_2920:
        /*4474*/ 	.word	index@($__internal_52_$__cuda_sm20_div_u64)
        /*4478*/ 	.word	0x00000000


	//----- nvinfo : EIATTR_FRAME_SIZE
	.align		4
.L_2921:
        /*447c*/ 	.byte	0x04, 0x11
        /*447e*/ 	.short	(.L_2923 - .L_2922)
	.align		4
.L_2922:
        /*4480*/ 	.word	index@(_ZN18transformer_engine6detail43dgated_act_cast_transpose_kernel_notalignedILi1ELi2Eff6__halfNS_5EmptyEXadL_ZNS_6dqgeluIffEET_T0_RKS3_EEXadL_ZNS_5qgeluIffEES5_S6_S8_EEEEvPKT2_SC_PT3_SE_PKT1_PSF_SI_mmm)
        /*4484*/ 	.word	0x00000000


	//----- nvinfo : EIATTR_REGCOUNT
	.align		4
.L_2923:
        /*4488*/ 	.byte	0x04, 0x2f
        /*448a*/ 	.short	(.L_2925 - .L_2924)
	.align		4
.L_2924:
        /*448c*/ 	.word	index@(_ZN18transformer_engine6detail32dgated_act_cast_transpose_kernelILi1ELi2Eff13__nv_bfloat16NS_5EmptyEXadL_ZNS_6dqgeluIffEET_T0_RKS3_EEXadL_ZNS_5qgeluIffEES5_S6_S8_EEEEvPKT2_SC_PT3_SE_PKT1_PSF_SI_mmm)
        /*4490*/ 	.word	0x0000003a


	//----- nvinfo : EIATTR_FRAME_SIZE
	.align		4
.L_2925:
        /*4494*/ 	.byte	0x04, 0x11
        /*4496*/ 	.short	(.L_2927 - .L_2926)
	.align		4
.L_2926:
        /*4498*/ 	.word	index@($__internal_51_$__cuda_sm20_rcp_rn_f32_slowpath)
        /*449c*/ 	.word	0x00000000


	//----- nvinfo : EIATTR_FRAME_SIZE
	.align		4
.L_2927:
        /*44a0*/ 	.byte	0x04, 0x11
        /*44a2*/ 	.short	(.L_2929 - .L_2928)
	.align		4
.L_2928:
        /*44a4*/ 	.word	index@($__internal_50_$__cuda_sm20_div_u64)
        /*44a8*/ 	.word	0x00000000


	//----- nvinfo : EIATTR_FRAME_SIZE
	.align		4
.L_2929:
        /*44ac*/ 	.byte	0x04, 0x11
        /*44ae*/ 	.short	(.L_2931 - .L_2930)
	.align		4
.L_2930:
        /*44b0*/ 	.word	index@(_ZN18transformer_engine6detail32dgated_act_cast_transpose_kernelILi1ELi2Eff13__nv_bfloat16NS_5EmptyEXadL_ZNS_6dqgeluIffEET_T0_RKS3_EEXadL_ZNS_5qgeluIffEES5_S6_S8_EEEEvPKT2_SC_PT3_SE_PKT1_PSF_SI_mmm)
        /*44b4*/ 	.word	0x00000000


	//----- nvinfo : EIATTR_REGCOUNT
	.align		4
.L_2931:
        /*44b8*/ 	.byte	0x04, 0x2f
        /*44ba*/ 	.short	(.L_2933 - .L_2932)
	.align		4
.L_2932:
        /*44bc*/ 	.word	index@(_ZN18transformer_engine6detail43dgated_act_cast_transpose_kernel_notalignedILi1ELi2Eff13__nv_bfloat16NS_5EmptyEXadL_ZNS_6dqgeluIffEET_T0_RKS3_EEXadL_ZNS_5qgeluIffEES5_S6_S8_EEEEvPKT2_SC_PT3_SE_PKT1_PSF_SI_mmm)
        /*44c0*/ 	.word	0x0000002e


	//----- nvinfo : EIATTR_FRAME_SIZE
	.align		4
.L_2933:
        /*44c4*/ 	.byte	0x04, 0x11
        /*44c6*/ 	.short	(.L_2935 - .L_2934)
	.align		4
.L_2934:
        /*44c8*/ 	.word	index@($__internal_49_$__cuda_sm20_rcp_rn_f32_slowpath)
        /*44cc*/ 	.word	0x00000000


	//----- nvinfo : EIATTR_FRAME_SIZE
	.align		4
.L_2935:
        /*44d0*/ 	.byte	0x04, 0x11
        /*44d2*/ 	.short	(.L_2937 - .L_2936)
	.align		4
.L_2936:
        /*44d4*/ 	.word	index@($__internal_48_$__cuda_sm20_div_u64)
        /*44d8*/ 	.word	0x00000000


	//----- nvinfo : EIATTR_FRAME_SIZE
	.align		4
.L_2937:
        /*44dc*/ 	.byte	0x04, 0x11
        /*44de*/ 	.short	(.L_2939 - .L_2938)
	.align		4
.L_2938:
        /*44e0*/ 	.word	index@(_ZN18transformer_engine6detail43dgated_act_cast_transpose_kernel_notalignedILi1ELi2Eff13__nv_bfloat16NS_5EmptyEXadL_ZNS_6dqgeluIffEET_T0_RKS3_EEXadL_ZNS_5qgeluIffEES5_S6_S8_EEEEvPKT2_SC_PT3_SE_PKT1_PSF_SI_mmm)
        /*44e4*/ 	.word	0x00000000


	//----- nvinfo : EIATTR_REGCOUNT
	.align		4
.L_2939:
        /*44e8*/ 	.byte	0x04, 0x2f
        /*44ea*/ 	.short	(.L_2941 - .L_2940)
	.align		4
.L_2940:
        /*44ec*/ 	.word	index@(_ZN18transformer_engine6detail32dgated_act_cast_transpose_kernelILi1ELi4Eff13__nv_fp8_e5m2NS_5EmptyEXadL_ZNS_6dqgeluIffEET_T0_RKS3_EEXadL_ZNS_5qgeluIffEES5_S6_S8_EEEEvPKT2_SC_PT3_SE_PKT1_PSF_SI_mmm)
        /*44f0*/ 	.word	0x00000040


	//----- nvinfo : EIATTR_FRAME_SIZE
	.align		4
.L_2941:
        /*44f4*/ 	.byte	0x04, 0x11
        /*44f6*/ 	.short	(.L_2943 - .L_2942)
	.align		4
.L_2942:
        /*44f8*/ 	.word	index@($__internal_47_$__cuda_sm20_rcp_rn_f32_slowpath)
        /*44fc*/ 	.word	0x00000000


	//----- nvinfo : EIATTR_FRAME_SIZE
	.align		4
.L_2943:
        /*4500*/ 	.byte	0x04, 0x11
        /*4502*/ 	.short	(.L_2945 - .L_2944)
	.align		4
.L_2944:
        /*4504*/ 	.word	index@($__internal_46_$__cuda_sm20_div_u64)
        /*4508*/ 	.word	0x00000000


	//----- nvinfo : EIATTR_FRAME_SIZE
	.align		4
.L_2945:
        /*450c*/ 	.byte	0x04, 0x11
        /*450e*/ 	.short	(.L_2947 - .L_2946)
	.align		4
.L_2946:
        /*4510*/ 	.word	index@(_ZN18transformer_engine6detail32dgated_act_cast_transpose_kernelILi1ELi4Eff13__nv_fp8_e5m2NS_5EmptyEXadL_ZNS_6dqgeluIffEET_T0_RKS3_EEXadL_ZNS_5qgeluIffEES5_S6_S8_EEEEvPKT2_SC_PT3_SE_PKT1_PSF_SI_mmm)
        /*4514*/ 	.word	0x00000000


	//----- nvinfo : EIATTR_REGCOUNT
	.align		4
.L_2947:
        /*4518*/ 	.byte	0x04, 0x2f
        /*451a*/ 	.short	(.L_2949 - .L_2948)
	.align		4
.L_2948:
        /*451c*/ 	.word	index@(_ZN18transformer_engine6detail43dgated_act_cast_transpose_kernel_notalignedILi1ELi4Eff13__nv_fp8_e5m2NS_5EmptyEXadL_ZNS_6dqgeluIffEET_T0_RKS3_EEXadL_ZNS_5qgeluIffEES5_S6_S8_EEEEvPKT2_SC_PT3_SE_PKT1_PSF_SI_mmm)
        /*4520*/ 	.word	0x0000003c


	//----- nvinfo : EIATTR_FRAME_SIZE
	.align		4
.L_2949:
        /*4524*/ 	.byte	0x04, 0x11
        /*4526*/ 	.short	(.L_2951 - .L_2950)
	.align		4
.L_2950:
        /*4528*/ 	.word	index@($__internal_45_$__cuda_sm20_rcp_rn_f32_slowpath)
        /*452c*/ 	.word	0x00000000


	//----- nvinfo : EIATTR_FRAME_SIZE
	.align		4
.L_2951:
        /*4530*/ 	.byte	0x04, 0x11
        /*4532*/ 	.short	(.L_2953 - .L_2952)
	.align		4
.L_2952:
        /*4534*/ 	.word	index@($__internal_44_$__cuda_sm20_div_u64)
        /*4538*/ 	.word	0x00000000


	//----- nvinfo : EIATTR_FRAME_SIZE
	.align		4
.L_2953:
        /*453c*/ 	.byte	0x04, 0x11
        /*453e*/ 	.short	(.L_2955 - .L_2954)
	.align		4
.L_2954:
        /*4540*/ 	.word	index@(_ZN18transformer_engine6detail43dgated_act_cast_transpose_kernel_notalignedILi1ELi4Eff13__nv_fp8_e5m2NS_5EmptyEXadL_ZNS_6dqgeluIffEET_T0_RKS3_EEXadL_ZNS_5qgeluIffEES5_S6_S8_EEEEvPKT2_SC_PT3_SE_PKT1_PSF_SI_mmm)
        /*4544*/ 	.word	0x00000000


	//----- nvinfo : EIATTR_REGCOUNT
	.align		4
.L_2955:
        /*4548*/ 	.byte	0x04, 0x2f
        /*454a*/ 	.short	(.L_2957 - .L_2956)
	.align		4
.L_2956:
        /*454c*/ 	.word	index@(_ZN18transformer_engine6detail32dgated_act_cast_transpose_kernelILi1ELi4Eff13__nv_fp8_e4m3NS_5EmptyEXadL_ZNS_6dqgeluIffEET_T0_RKS3_EEXadL_ZNS_5qgeluIffEES5_S6_S8_EEEEvPKT2_SC_PT3_SE_PKT1_PSF_SI_mmm)
        /*4550*/ 	.word	0x00000040


	//----- nvinfo : EIATTR_FRAME_SIZE
	.align		4
.L_2957:
        /*4554*/ 	.byte	0x04, 0x11
        /*4556*/ 	.short	(.L_2959 - .L_2958)
	.align		4
.L_2958:
        /*4558*/ 	.word	index@($__internal_43_$__cuda_sm20_rcp_rn_f32_slowpath)
        /*455c*/ 	.word	0x00000000


	//----- nvinfo : EIATTR_FRAME_SIZE
	.align		4
.L_2959:
        /*4560*/ 	.byte	0x04, 0x11
        /*4562*/ 	.short	(.L_2961 - .L_2960)
	.align		4
.L_2960:
        /*4564*/ 	.word	index@($__internal_42_$__cuda_sm20_div_u64)
        /*4568*/ 	.word	0x00000000


	//----- nvinfo : EIATTR_FRAME_SIZE
	.align		4
.L_2961:
        /*456c*/ 	.byte	0x04, 0x11
        /*456e*/ 	.short	(.L_2963 - .L_2962)
	.align		4
.L_2962:
        /*4570*/ 	.word	index@(_ZN18transformer_engine6detail32dgated_act_cast_transpose_kernelILi1ELi4Eff13__nv_fp8_e4m3NS_5EmptyEXadL_ZNS_6dqgeluIffEET_T0_RKS3_EEXadL_ZNS_5qgeluIffEES5_S6_S8_EEEEvPKT2_SC_PT3_SE_PKT1_PSF_SI_mmm)
        /*4574*/ 	.word	0x00000000


	//----- nvinfo : EIATTR_REGCOUNT
	.align		4
.L_2963:
        /*4578*/ 	.byte	0x04, 0x2f
        /*457a*/ 	.short	(.L_2965 - .L_2964)
	.align		4
.L_2964:
        /*457c*/ 	.word	index@(_ZN18transformer_engine6detail43dgated_act_cast_transpose_kernel_notalignedILi1ELi4Eff13__nv_fp8_e4m3NS_5EmptyEXadL_ZNS_6dqgeluIffEET_T0_RKS3_EEXadL_ZNS_5qgeluIffEES5_S6_S8_EEEEvPKT2_SC_PT3_SE_PKT1_PSF_SI_mmm)
        /*4580*/ 	.word	0x0000003c


	//----- nvinfo : EIATTR_FRAME_SIZE
	.align		4
.L_2965:
        /*4584*/ 	.byte	0x04, 0x11
        /*4586*/ 	.short	(.L_2967 - .L_2966)
	.align		4
.L_2966:
        /*4588*/ 	.word	index@($__internal_41_$__cuda_sm20_rcp_rn_f32_slowpath)
        /*458c*/ 	.word	0x00000000


	//----- nvinfo : EIATTR_FRAME_SIZE
	.align		4
.L_2967:
        /*4590*/ 	.byte	0x04, 0x11
        /*4592*/ 	.short	(.L_2969 - .L_2968)
	.align		4
.L_2968:
        /*4594*/ 	.word	index@($__internal_40_$__cuda_sm20_div_u64)
        /*4598*/ 	.word	0x00000000


	//----- nvinfo : EIATTR_FRAME_SIZE
	.align		4
.L_2969:
        /*459c*/ 	.byte	0x04, 0x11
        /*459e*/ 	.short	(.L_2971 - .L_2970)
	.align		4
.L_2970:
        /*45a0*/ 	.word	index@(_ZN18transformer_engine6detail43dgated_act_cast_transpose_kernel_notalignedILi1ELi4Eff13__nv_fp8_e4m3NS_5EmptyEXadL_ZNS_6dqgeluIffEET_T0_RKS3_EEXadL_ZNS_5qgeluIffEES5_S6_S8_EEEEvPKT2_SC_PT3_SE_PKT1_PSF_SI_mmm)
        /*45a4*/ 	.word	0x00000000


	//----- nvinfo : EIATTR_REGCOUNT
	.align		4
.L_2971:
        /*45a8*/ 	.byte	0x04, 0x2f
        /*45aa*/ 	.short	(.L_2973 - .L_2972)
	.align		4
.L_2972:
        /*45ac*/ 	.word	index@(_ZN18transformer_engine6detail32dgated_act_cast_transpose_kernelILi2ELi1Ef6__halffNS_5EmptyEXadL_ZNS_6dqgeluIffEET_T0_RKS3_EEXadL_ZNS_5qgeluIffEES5_S6_S8_EEEEvPKT2_SC_PT3_SE_PKT1_PSF_SI_mmm)
        /*45b0*/ 	.word	0x00000030


	//----- nvinfo : EIATTR_FRAME_SIZE
	.align		4
.L_2973:
        /*45b4*/ 	.byte	0x04, 0x11
        /*45b6*/ 	.short	(.L_2975 - .L_2974)
	.align		4
.L_2974:
        /*45b8*/ 	.word	index@($__internal_39_$__cuda_sm20_rcp_rn_f32_slowpath)
        /*45bc*/ 	.word	0x00000000


	//----- nvinfo : EIATTR_FRAME_SIZE
	.align		4
.L_2975:
        /*45c0*/ 	.byte	0x04, 0x11
        /*45c2*/ 	.short	(.L_2977 - .L_2976)
	.align		4
.L_2976:
        /*45c4*/ 	.word	index@($__internal_38_$__cuda_sm20_div_u64)
        /*45c8*/ 	.word	0x00000000


	//----- nvinfo : EIATTR_FRAME_SIZE
	.align		4
.L_2977:
        /*45cc*/ 	.byte	0x04, 0x11
        /*45ce*/ 	.short	(.L_2979 - .L_2978)
	.align		4
.L_2978:
        /*45d0*/ 	.word	index@(_ZN18transformer_engine6detail32dgated_act_cast_transpose_kernelILi2ELi1Ef6__halffNS_5EmptyEXadL_ZNS_6dqgeluIffEET_T0_RKS3_EEXadL_ZNS_5qgeluIffEES5_S6_S8_EEEEvPKT2_SC_PT3_SE_PKT1_PSF_SI_mmm)
        /*45d4*/ 	.word	0x00000000


	//----- nvinfo : EIATTR_REGCOUNT
	.align		4
.L_2979:
        /*45d8*/ 	.byte	0x04, 0x2f
        /*45da*/ 	.short	(.L_2981 - .L_2980)
	.align		4
.L_2980:
        /*45dc*/ 	.word	index@(_ZN18transformer_engine6detail43dgated_act_cast_transpose_kernel_notalignedILi2ELi1Ef6__halffNS_5EmptyEXadL_ZNS_6dqgeluIffEET_T0_RKS3_EEXadL_ZNS_5qgeluIffEES5_S6_S8_EEEEvPKT2_SC_PT3_SE_PKT1_PSF_SI_mmm)
        /*45e0*/ 	.word	0x00000030


	//----- nvinfo : EIATTR_FRAME_SIZE
	.align		4
.L_2981:
        /*45e4*/ 	.byte	0x04, 0x11
        /*45e6*/ 	.short	(.L_2983 - .L_2982)
	.align		4
.L_2982:
        /*45e8*/ 	.word	index@($__internal_37_$__cuda_sm20_rcp_rn_f32_slowpath)
        /*45ec*/ 	.word	0x00000000


	//----- nvinfo : EIATTR_FRAME_SIZE
	.align		4
.L_2983:
        /*45f0*/ 	.byte	0x04, 0x11
        /*45f2*/ 	.short	(.L_2985 - .L_2984)
	.align		4
.L_2984:
        /*45f4*/ 	.word	index@($__internal_36_$__cuda_sm20_div_u64)
        /*45f8*/ 	.word	0x00000000


	//----- nvinfo : EIATTR_FRAME_SIZE
	.align		4
.L_2985:
        /*45fc*/ 	.byte	0x04, 0x11
        /*45fe*/ 	.short	(.L_2987 - .L_2986)
	.align		4
.L_2986:
        /*4600*/ 	.word	index@(_ZN18transformer_engine6detail43dgated_act_cast_transpose_kernel_notalignedILi2ELi1Ef6__halffNS_5EmptyEXadL_ZNS_6dqgeluIffEET_T0_RKS3_EEXadL_ZNS_5qgeluIffEES5_S6_S8_EEEEvPKT2_SC_PT3_SE_PKT1_PSF_SI_mmm)
        /*4604*/ 	.word	0x00000000


	//----- nvinfo : EIATTR_REGCOUNT
	.align		4
.L_2987:
        /*4608*/ 	.byte	0x04, 0x2f
        /*460a*/ 	.short	(.L_2989 - .L_2988)
	.align		4
.L_2988:
        /*460c*/ 	.word	index@(_ZN18transformer_engine6detail32dgated_act_cast_transpose_kernelILi2ELi2Ef6__halfS2_NS_5EmptyEXadL_ZNS_6dqgeluIffEET_T0_RKS3_EEXadL_ZNS_5qgeluIffEES5_S6_S8_EEEEvPKT2_SC_PT3_SE_PKT1_PSF_SI_mmm)
        /*4610*/ 	.word	0x0000003e


	//----- nvinfo : EIATTR_FRAME_SIZE
	.align		4
.L_2989:
        /*4614*/ 	.byte	0x04, 0x11
        /*4616*/ 	.short	(.L_2991 - .L_2990)
	.align		4
.L_2990:
        /*4618*/ 	.word	index@($__internal_35_$__cuda_sm20_rcp_rn_f32_slowpath)
        /*461c*/ 	.word	0x00000000


	//----- nvinfo : EIATTR_FRAME_SIZE
	.align		4
.L_2991:
        /*4620*/ 	.byte	0x04, 0x11
        /*4622*/ 	.short	(.L_2993 - .L_2992)
	.align		4
.L_2992:
        /*4624*/ 	.word	index@($__internal_34_$__cuda_sm20_div_u64)
        /*4628*/ 	.word	0x00000000


	//----- nvinfo : EIATTR_FRAME_SIZE
	.align		4
.L_2993:
        /*462c*/ 	.byte	0x04, 0x11
        /*462e*/ 	.short	(.L_2995 - .L_2994)
	.align		4
.L_2994:
        /*4630*/ 	.word	index@(_ZN18transformer_engine6detail32dgated_act_cast_transpose_kernelILi2ELi2Ef6__halfS2_NS_5EmptyEXadL_ZNS_6dqgeluIffEET_T0_RKS3_EEXadL_ZNS_5qgeluIffEES5_S6_S8_EEEEvPKT2_SC_PT3_SE_PKT1_PSF_SI_mmm)
        /*4634*/ 	.word	0x00000000


	//----- nvinfo : EIATTR_REGCOUNT
	.align		4
.L_2995:
        /*4638*/ 	.byte	0x04, 0x2f
        /*463a*/ 	.short	(.L_2997 - .L_2996)
	.align		4
.L_2996:
        /*463c*/ 	.word	index@(_ZN18transformer_engine6detail43dgated_act_cast_transpose_kernel_notalignedILi2ELi2Ef6__halfS2_NS_5EmptyEXadL_ZNS_6dqgeluIffEET_T0_RKS3_EEXadL_ZNS_5qgeluIffEES5_S6_S8_EEEEvPKT2_SC_PT3_SE_PKT1_PSF_SI_mmm)
        /*4640*/ 	.word	0x00000038


	//----- nvinfo : EIATTR_FRAME_SIZE
	.align		4
.L_2997:
        /*4644*/ 	.byte	0x04, 0x11
        /*4646*/ 	.short	(.L_2999 - .L_2998)
	.align		4
.L_2998:
        /*4648*/ 	.word	index@($__internal_33_$__cuda_sm20_rcp_rn_f32_slowpath)
        /*464c*/ 	.word	0x00000000


	//----- nvinfo : EIATTR_FRAME_SIZE
	.align		4
.L_2999:
        /*4650*/ 	.byte	0x04, 0x11
        /*4652*/ 	.short	(.L_3001 - .L_3000)
	.align		4
.L_3000:
        /*4654*/ 	.word	index@($__internal_32_$__cuda_sm20_div_u64)
        /*4658*/ 	.word	0x00000000


	//----- nvinfo : EIATTR_FRAME_SIZE
	.align		4
.L_3001:
        /*465c*/ 	.byte	0x04, 0x11
        /*465e*/ 	.short	(.L_3003 - .L_3002)
	.align		4
.L_3002:
        /*4660*/ 	.word	index@(_ZN18transformer_engine6detail43dgated_act_cast_transpose_kernel_notalignedILi2ELi2Ef6__halfS2_NS_5EmptyEXadL_ZNS_6dqgeluIffEET_T0_RKS3_EEXadL_ZNS_5qgeluIffEES5_S6_S8_EEEEvPKT2_SC_PT3_SE_PKT1_PSF_SI_mmm)
        /*4664*/ 	.word	0x00000000


	//----- nvinfo : EIATTR_REGCOUNT
	.align		4
.L_3003:
        /*4668*/ 	.byte	0x04, 0x2f
        /*466a*/ 	.short	(.L_3005 - .L_3004)
	.align		4
.L_3004:
        /*466c*/ 	.word	index@(_ZN18transformer_engine6detail32dgated_act_cast_transpose_kernelILi2ELi2Ef6__half13__nv_bfloat16NS_5EmptyEXadL_ZNS_6dqgeluIffEET_T0_RKS4_EEXadL_ZNS_5qgeluIffEES6_S7_S9_EEEEvPKT2_SD_PT3_SF_PKT1_PSG_SJ_mmm)
        /*4670*/ 	.word	0x0000003e


	//----- nvinfo : EIATTR_FRAME_SIZE
	.align		4
.L_3005:
        /*4674*/ 	.byte	0x04, 0x11
        /*4676*/ 	.short	(.L_3007 - .L_3006)
	.align		4
.L_3006:
        /*4678*/ 	.word	index@($__internal_31_$__cuda_sm20_rcp_rn_f32_slowpath)
        /*467c*/ 	.word	0x00000000


	//----- nvinfo : EIATTR_FRAME_SIZE
	.align		4
.L_3007:
        /*4680*/ 	.byte	0x04, 0x11
        /*4682*/ 	.short	(.L_3009 - .L_3008)
	.align		4
.L_3008:
        /*4684*/ 	.word	index@($__internal_30_$__cuda_sm20_div_u64)
        /*4688*/ 	.word	0x00000000


	//----- nvinfo : EIATTR_FRAME_SIZE
	.align		4
.L_3009:
        /*468c*/ 	.byte	0x04, 0x11
        /*468e*/ 	.short	(.L_3011 - .L_3010)
	.align		4
.L_3010:
        /*4690*/ 	.word	index@(_ZN18transformer_engine6detail32dgated_act_cast_transpose_kernelILi2ELi2Ef6__half13__nv_bfloat16NS_5EmptyEXadL_ZNS_6dqgeluIffEET_T0_RKS4_EEXadL_ZNS_5qgeluIffEES6_S7_S9_EEEEvPKT2_SD_PT3_SF_PKT1_PSG_SJ_mmm)
        /*4694*/ 	.word	0x00000000


	//----- nvinfo : EIATTR_REGCOUNT
	.align		4
.L_3011:
        /*4698*/ 	.byte	0x04, 0x2f
        /*469a*/ 	.short	(.L_3013 - .L_3012)
	.align		4
.L_3012:
        /*469c*/ 	.word	index@(_ZN18transformer_engine6detail43dgated_act_cast_transpose_kernel_notalignedILi2ELi2Ef6__half13__nv_bfloat16NS_5EmptyEXadL_ZNS_6dqgeluIffEET_T0_RKS4_EEXadL_ZNS_5qgeluIffEES6_S7_S9_EEEEvPKT2_SD_PT3_SF_PKT1_PSG_SJ_mmm)
        /*46a0*/ 	.word	0x00000038


	//----- nvinfo : EIATTR_FRAME_SIZE
	.align		4
.L_3013:
        /*46a4*/ 	.byte	0x04, 0x11
        /*46a6*/ 	.short	(.L_3015 - .L_3014)
	.align		4
.L_3014:
        /*46a8*/ 	.word	index@($__internal_29_$__cuda_sm20_rcp_rn_f32_slowpath)
        /*46ac*/ 	.word	0x00000000


	//----- nvinfo : EIATTR_FRAME_SIZE
	.align		4
.L_3015:
        /*46b0*/ 	.byte	0x04, 0x11
        /*46b2*/ 	.short	(.L_3017 - .L_3016)
	.align		4
.L_3016:
        /*46b4*/ 	.word	index@($__internal_28_$__cuda_sm20_div_u64)
        /*46b8*/ 	.word	0x00000000


	//----- nvinfo : EIATTR_FRAME_SIZE
	.align		4
.L_3017:
        /*46bc*/ 	.byte	0x04, 0x11
        /*46be*/ 	.short	(.L_3019 - .L_3018)
	.align		4
.L_3018:
        /*46c0*/ 	.word	index@(_ZN18transformer_engine6detail43dgated_act_cast_transpose_kernel_notalignedILi2ELi2Ef6__half13__nv_bfloat16NS_5EmptyEXadL_ZNS_6dqgeluIffEET_T0_RKS4_EEXadL_ZNS_5qgeluIffEES6_S7_S9_EEEEvPKT2_SD_PT3_SF_PKT1_PSG_SJ_mmm)
        /*46c4*/ 	.word	0x00000000


	//----- nvinfo : EIATTR_REGCOUNT
	.align		4
.L_3019:
        /*46c8*/ 	.byte	0x04, 0x2f
        /*46ca*/ 	.short	(.L_3021 - .L_3020)
	.align		4
.L_3020:
        /*46cc*/ 	.word	index@(_ZN18transformer_engine6detail32dgated_act_cast_transpose_kernelILi2ELi4Ef6__half13__nv_fp8_e5m2NS_5EmptyEXadL_ZNS_6dqgeluIffEET_T0_RKS4_EEXadL_ZNS_5qgeluIffEES6_S7_S9_EEEEvPKT2_SD_PT3_SF_PKT1_PSG_SJ_mmm)
        /*46d0*/ 	.word	0x0000004f


	//----- nvinfo : EIATTR_FRAME_SIZE
	.align		4
.L_3021:
        /*46d4*/ 	.byte	0x04, 0x11
        /*46d6*/ 	.short	(.L_3023 - .L_3022)
	.align		4
.L_3022:
        /*46d8*/ 	.word	index@($__internal_27_$__cuda_sm20_rcp_rn_f32_slowpath)
        /*46dc*/ 	.word	0x00000000


	//----- nvinfo : EIATTR_FRAME_SIZE
	.align		4
.L_3023:
        /*46e0*/ 	.byte	0x04, 0x11
        /*46e2*/ 	.short	(.L_3025 - .L_3024)
	.align		4
.L_3024:
        /*46e4*/ 	.word	index@($__internal_26_$__cuda_sm20_div_u64)
        /*46e8*/ 	.word	0x00000000


	//----- nvinfo : EIATTR_FRAME_SIZE
	.align		4
.L_3025:
        /*46ec*/ 	.byte	0x04, 0x11
        /*46ee*/ 	.short	(.L_3027 - .L_3026)
	.align		4
.L_3026:
        /*46f0*/ 	.word	index@(_ZN18transformer_engine6detail32dgated_act_cast_transpose_kernelILi2ELi4Ef6__half13__nv_fp8_e5m2NS_5EmptyEXadL_ZNS_6dqgeluIffEET_T0_RKS4_EEXadL_ZNS_5qgeluIffEES6_S7_S9_EEEEvPKT2_SD_PT3_SF_PKT1_PSG_SJ_mmm)
        /*46f4*/ 	.word	0x00000000


	//----- nvinfo : EIATTR_REGCOUNT
	.align		4
.L_3027:
        /*46f8*/ 	.byte	0x04, 0x2f
        /*46fa*/ 	.short	(.L_3029 - .L_3028)
	.align		4
.L_3028:
        /*46fc*/ 	.word	index@(_ZN18transformer_engine6detail43dgated_act_cast_transpose_kernel_notalignedILi2ELi4Ef6__half13__nv_fp8_e5m2NS_5EmptyEXadL_ZNS_6dqgeluIffEET_T0_RKS4_EEXadL_ZNS_5qgeluIffEES6_S7_S9_EEEEvPKT2_SD_PT3_SF_PKT1_PSG_SJ_mmm)
        /*4700*/ 	.word	0x00000040


	//----- nvinfo : EIATTR_FRAME_SIZE
	.align		4
.L_3029:
        /*4704*/ 	.byte	0x04, 0x11
        /*4706*/ 	.short	(.L_3031 - .L_3030)
	.align		4
.L_3030:
        /*4708*/ 	.word	index@($__internal_25_$__cuda_sm20_rcp_rn_f32_slowpath)
        /*470c*/ 	.word	0x00000000


	//----- nvinfo : EIATTR_FRAME_SIZE
	.align		4
.L_3031:
        /*4710*/ 	.byte	0x04, 0x11
        /*4712*/ 	.short	(.L_3033 - .L_3032)
	.align		4
.L_3032:
        /*4714*/ 	.word	index@($__internal_24_$__cuda_sm20_div_u64)
        /*4718*/ 	.word	0x00000000


	//----- nvinfo : EIATTR_FRAME_SIZE
	.align		4
.L_3033:
        /*471c*/ 	.byte	0x04, 0x11
        /*471e*/ 	.short	(.L_3035 - .L_3034)
	.align		4
.L_3034:
        /*4720*/ 	.word	index@(_ZN18transformer_engine6detail43dgated_act_cast_transpose_kernel_notalignedILi2ELi4Ef6__half13__nv_fp8_e5m2NS_5EmptyEXadL_ZNS_6dqgeluIffEET_T0_RKS4_EEXadL_ZNS_5qgeluIffEES6_S7_S9_EEEEvPKT2_SD_PT3_SF_PKT1_PSG_SJ_mmm)
        /*4724*/ 	.word	0x00000000


	//----- nvinfo : EIATTR_REGCOUNT
	.align		4
.L_3035:
        /*4728*/ 	.byte	0x04, 0x2f
        /*472a*/ 	.short	(.L_3037 - .L_3036)
	.align		4
.L_3036:
        /*472c*/ 	.word	index@(_ZN18transformer_engine6detail32dgated_act_cast_transpose_kernelILi2ELi4Ef6__half13__nv_fp8_e4m3NS_5EmptyEXadL_ZNS_6dqgeluIffEET_T0_RKS4_EEXadL_ZNS_5qgeluIffEES6_S7_S9_EEEEvPKT2_SD_PT3_SF_PKT1_PSG_SJ_mmm)
        /*4730*/ 	.word	0x0000004f


	//----- nvinfo : EIATTR_FRAME_SIZE
	.align		4
.L_3037:
        /*4734*/ 	.byte	0x04, 0x11
        /*4736*/ 	.short	(.L_3039 - .L_3038)
	.align		4
.L_3038:
        /*4738*/ 	.word	index@($__internal_23_$__cuda_sm20_rcp_rn_f32_slowpath)
        /*473c*/ 	.word	0x00000000


	//----- nvinfo : EIATTR_FRAME_SIZE
	.align		4
.L_3039:
        /*4740*/ 	.byte	0x04, 0x11
        /*4742*/ 	.short	(.L_3041 - .L_3040)
	.align		4
.L_3040:
        /*4744*/ 	.word	index@($__internal_22_$__cuda_sm20_div_u64)
        /*4748*/ 	.word	0x00000000


	//----- nvinfo : EIATTR_FRAME_SIZE
	.align		4
.L_3041:
        /*474c*/ 	.byte	0x04, 0x11
        /*474e*/ 	.short	(.L_3043 - .L_3042)
	.align		4
.L_3042:
        /*4750*/ 	.word	index@(_ZN18transformer_engine6detail32dgated_act_cast_transpose_kernelILi2ELi4Ef6__half13__nv_fp8_e4m3NS_5EmptyEXadL_ZNS_6dqgeluIffEET_T0_RKS4_EEXadL_ZNS_5qgeluIffEES6_S7_S9_EEEEvPKT2_SD_PT3_SF_PKT1_PSG_SJ_mmm)
        /*4754*/ 	.word	0x00000000


	//----- nvinfo : EIATTR_REGCOUNT
	.align		4
.L_3043:
        /*4758*/ 	.byte	0x04, 0x2f
        /*475a*/ 	.short	(.L_3045 - .L_3044)
	.align		4
.L_3044:
        /*475c*/ 	.word	index@(_ZN18transformer_engine6detail43dgated_act_cast_transpose_kernel_notalignedILi2ELi4Ef6__half13__nv_fp8_e4m3NS_5EmptyEXadL_ZNS_6dqgeluIffEET_T0_RKS4_EEXadL_ZNS_5qgeluIffEES6_S7_S9_EEEEvPKT2_SD_PT3_SF_PKT1_PSG_SJ_mmm)
        /*4760*/ 	.word	0x00000040


	//----- nvinfo : EIATTR_FRAME_SIZE
	.align		4
.L_3045:
        /*4764*/ 	.byte	0x04, 0x11
        /*4766*/ 	.short	(.L_3047 - .L_3046)
	.align		4
.L_3046:
        /*4768*/ 	.word	index@($__internal_21_$__cuda_sm20_rcp_rn_f32_slowpath)
        /*476c*/ 	.word	0x00000000


	//----- nvinfo : EIATTR_FRAME_SIZE
	.align		4
.L_3047:
        /*4770*/ 	.byte	0x04, 0x11
        /*4772*/ 	.short	(.L_3049 - .L_3048)
	.align		4
.L_3048:
        /*4774*/ 	.word	index@($__internal_20_$__cuda_sm20_div_u64)
        /*4778*/ 	.word	0x00000000


	//----- nvinfo : EIATTR_FRAME_SIZE
	.align		4
.L_3049:
        /*477c*/ 	.byte	0x04, 0x11
        /*477e*/ 	.short	(.L_3051 - .L_3050)
	.align		4
.L_3050:
        /*4780*/ 	.word	index@(_ZN18transformer_engine6detail43dgated_act_cast_transpose_kernel_notalignedILi2ELi4Ef6__half13__nv_fp8_e4m3NS_5EmptyEXadL_ZNS_6dqgeluIffEET_T0_RKS4_EEXadL_ZNS_5qgeluIffEES6_S7_S9_EEEEvPKT2_SD_PT3_SF_PKT1_PSG_SJ_mmm)
        /*4784*/ 	.word	0x00000000


	//----- nvinfo : EIATTR_REGCOUNT
	.align		4
.L_3051:
        /*4788*/ 	.byte	0x04, 0x2f
        /*478a*/ 	.short	(.L_3053 - .L_3052)
	.align		4
.L_3052:
        /*478c*/ 	.word	index@(_ZN18transformer_engine6detail32dgated_act_cast_transpose_kernelILi2ELi1Ef13__nv_bfloat16fNS_5EmptyEXadL_ZNS_6dqgeluIffEET_T0_RKS3_EEXadL_ZNS_5qgeluIffEES5_S6_S8_EEEEvPKT2_SC_PT3_SE_PKT1_PSF_SI_mmm)
        /*4790*/ 	.word	0x00000030


	//----- nvinfo : EIATTR_FRAME_SIZE
	.align		4
.L_3053:
        /*4794*/ 	.byte	0x04, 0x11
        /*4796*/ 	.short	(.L_3055 - .L_3054)
	.align		4
.L_3054:
        /*4798*/ 	.word	index@($__internal_19_$__cuda_sm20_rcp_rn_f32_slowpath)
        /*479c*/ 	.word	0x00000000


	//----- nvinfo : EIATTR_FRAME_SIZE
	.align		4
.L_3055:
        /*47a0*/ 	.byte	0x04, 0x11
        /*47a2*/ 	.short	(.L_3057 - .L_3056)
	.align		4
.L_3056:
        /*47a4*/ 	.word	index@($__internal_18_$__cuda_sm20_div_u64)
        /*47a8*/ 	.word	0x00000000


	//----- nvinfo : EIATTR_FRAME_SIZE
	.align		4
.L_3057:
        /*47ac*/ 	.byte	0x04, 0x11
        /*47ae*/ 	.short	(.L_3059 - .L_3058)
	.align		4
.L_3058:
        /*47b0*/ 	.word	index@(_ZN18transformer_engine6detail32dgated_act_cast_transpose_kernelILi2ELi1Ef13__nv_bfloat16fNS_5EmptyEXadL_ZNS_6dqgeluIffEET_T0_RKS3_EEXadL_ZNS_5qgeluIffEES5_S6_S8_EEEEvPKT2_SC_PT3_SE_PKT1_PSF_SI_mmm)
        /*47b4*/ 	.word	0x00000000


	//----- nvinfo : EIATTR_REGCOUNT
	.align		4
.L_3059:
        /*47b8*/ 	.byte	0x04, 0x2f
        /*47ba*/ 	.short	(.L_3061 - .L_3060)
	.align		4
.L_3060:
        /*47bc*/ 	.word	index@(_ZN18transformer_engine6detail43dgated_act_cast_transpose_kernel_notalignedILi2ELi1Ef13__nv_bfloat16fNS_5EmptyEXadL_ZNS_6dqgeluIffEET_T0_RKS3_EEXadL_ZNS_5qgeluIffEES5_S6_S8_EEEEvPKT2_SC_PT3_SE_PKT1_PSF_SI_mmm)
        /*47c0*/ 	.word	0x00000030


	//----- nvinfo : EIATTR_FRAME_SIZE
	.align		4
.L_3061:
        /*47c4*/ 	.byte	0x04, 0x11
        /*47c6*/ 	.short	(.L_3063 - .L_3062)
	.align		4
.L_3062:
        /*47c8*/ 	.word	index@($__internal_17_$__cuda_sm20_rcp_rn_f32_slowpath)
        /*47cc*/ 	.word	0x00000000


	//----- nvinfo : EIATTR_FRAME_SIZE
	.align		4
.L_3063:
        /*47d0*/ 	.byte	0x04, 0x11
        /*47d2*/ 	.short	(.L_3065 - .L_3064)
	.align		4
.L_3064:
        /*47d4*/ 	.word	index@($__internal_16_$__cuda_sm20_div_u64)
        /*47d8*/ 	.word	0x00000000


	//----- nvinfo : EIATTR_FRAME_SIZE
	.align		4
.L_3065:
        /*47dc*/ 	.byte	0x04, 0x11
        /*47de*/ 	.short	(.L_3067 - .L_3066)
	.align		4
.L_3066:
        /*47e0*/ 	.word	index@(_ZN18transformer_engine6detail43dgated_act_cast_transpose_kernel_notalignedILi2ELi1Ef13__nv_bfloat16fNS_5EmptyEXadL_ZNS_6dqgeluIffEET_T0_RKS3_EEXadL_ZNS_5qgeluIffEES5_S6_S8_EEEEvPKT2_SC_PT3_SE_PKT1_PSF_SI_mmm)
        /*47e4*/ 	.word	0x00000000


	//----- nvinfo : EIATTR_REGCOUNT
	.align		4
.L_3067:
        /*47e8*/ 	.byte	0x04, 0x2f
        /*47ea*/ 	.short	(.L_3069 - .L_3068)
	.align		4
.L_3068:
        /*47ec*/ 	.word	index@(_ZN18transformer_engine6detail32dgated_act_cast_transpose_kernelILi2ELi2Ef13__nv_bfloat166__halfNS_5EmptyEXadL_ZNS_6dqgeluIffEET_T0_RKS4_EEXadL_ZNS_5qgeluIffEES6_S7_S9_EEEEvPKT2_SD_PT3_SF_PKT1_PSG_SJ_mmm)
        /*47f0*/ 	.word	0x00000040


	//----- nvinfo : EIATTR_FRAME_SIZE
	.align		4
.L_3069:
        /*47f4*/ 	.byte	0x04, 0x11
        /*47f6*/ 	.short	(.L_3071 - .L_3070)
	.align		4
.L_3070:
        /*47f8*/ 	.word	index@($__internal_15_$__cuda_sm20_rcp_rn_f32_slowpath)
        /*47fc*/ 	.word	0x00000000


	//----- nvinfo : EIATTR_FRAME_SIZE
	.align		4
.L_3071:
        /*4800*/ 	.byte	0x04, 0x11
        /*4802*/ 	.short	(.L_3073 - .L_3072)
	.align		4
.L_3072:
        /*4804*/ 	.word	index@($__internal_14_$__cuda_sm20_div_u64)
        /*4808*/ 	.word	0x00000000


	//----- nvinfo : EIATTR_FRAME_SIZE
	.align		4
.L_3073:
        /*480c*/ 	.byte	0x04, 0x11
        /*480e*/ 	.short	(.L_3075 - .L_3074)
	.align		4
.L_3074:
        /*4810*/ 	.word	index@(_ZN18transformer_engine6detail32dgated_act_cast_transpose_kernelILi2ELi2Ef13__nv_bfloat166__halfNS_5EmptyEXadL_ZNS_6dqgeluIffEET_T0_RKS4_EEXadL_ZNS_5qgeluIffEES6_S7_S9_EEEEvPKT2_SD_PT3_SF_PKT1_PSG_SJ_mmm)
        /*4814*/ 	.word	0x00000000


	//----- nvinfo : EIATTR_REGCOUNT
	.align		4
.L_3075:
        /*4818*/ 	.byte	0x04, 0x2f
        /*481a*/ 	.short	(.L_3077 - .L_3076)
	.align		4
.L_3076:
        /*481c*/ 	.word	index@(_ZN18transformer_engine6detail43dgated_act_cast_transpose_kernel_notalignedILi2ELi2Ef13__nv_bfloat166__halfNS_5EmptyEXadL_ZNS_6dqgeluIffEET_T0_RKS4_EEXadL_ZNS_5qgeluIffEES6_S7_S9_EEEEvPKT2_SD_PT3_SF_PKT1_PSG_SJ_mmm)
        /*4820*/ 	.word	0x00000040


	//----- nvinfo : EIATTR_FRAME_SIZE
	.align		4
.L_3077:
        /*4824*/ 	.byte	0x04, 0x11
        /*4826*/ 	.short	(.L_3079 - .L_3078)
	.align		4
.L_3078:
        /*4828*/ 	.word	index@($__internal_13_$__cuda_sm20_rcp_rn_f32_slowpath)
        /*482c*/ 	.word	0x00000000


	//----- nvinfo : EIATTR_FRAME_SIZE
	.align		4
.L_3079:
        /*4830*/ 	.byte	0x04, 0x11
        /*4832*/ 	.short	(.L_3081 - .L_3080)
	.align		4
.L_3080:
        /*4834*/ 	.word	index@($__internal_12_$__cuda_sm20_div_u64)
        /*4838*/ 	.word	0x00000000


	//----- nvinfo : EIATTR_FRAME_SIZE
	.align		4
.L_3081:
        /*483c*/ 	.byte	0x04, 0x11
        /*483e*/ 	.short	(.L_3083 - .L_3082)
	.align		4
.L_3082:
        /*4840*/ 	.word	index@(_ZN18transformer_engine6detail43dgated_act_cast_transpose_kernel_notalignedILi2ELi2Ef13__nv_bfloat166__halfNS_5EmptyEXadL_ZNS_6dqgeluIffEET_T0_RKS4_EEXadL_ZNS_5qgeluIffEES6_S7_S9_EEEEvPKT2_SD_PT3_SF_PKT1_PSG_SJ_mmm)
        /*4844*/ 	.word	0x00000000


	//----- nvinfo : EIATTR_REGCOUNT
	.align		4
.L_3083:
        /*4848*/ 	.byte	0x04, 0x2f
        /*484a*/ 	.short	(.L_3085 - .L_3084)
	.align		4
.L_3084:
        /*484c*/ 	.word	index@(_ZN18transformer_engine6detail32dgated_act_cast_transpose_kernelILi2ELi2Ef13__nv_bfloat16S2_NS_5EmptyEXadL_ZNS_6dqgeluIffEET_T0_RKS3_EEXadL_ZNS_5qgeluIffEES5_S6_S8_EEEEvPKT2_SC_PT3_SE_PKT1_PSF_SI_mmm)
        /*4850*/ 	.word	0x00000040


	//----- nvinfo : EIATTR_FRAME_SIZE
	.align		4
.L_3085:
        /*4854*/ 	.byte	0x04, 0x11
        /*4856*/ 	.short	(.L_3087 - .L_3086)
	.align		4
.L_3086:
        /*4858*/ 	.word	index@($__internal_11_$__cuda_sm20_rcp_rn_f32_slowpath)
        /*485c*/ 	.word	0x00000000


	//----- nvinfo : EIATTR_FRAME_SIZE
	.align		4
.L_3087:
        /*4860*/ 	.byte	0x04, 0x11
        /*4862*/ 	.short	(.L_3089 - .L_3088)
	.align		4
.L_3088:
        /*4864*/ 	.word	index@($__internal_10_$__cuda_sm20_div_u64)
        /*4868*/ 	.word	0x00000000


	//----- nvinfo : EIATTR_FRAME_SIZE
	.align		4
.L_3089:
        /*486c*/ 	.byte	0x04, 0x11
        /*486e*/ 	.short	(.L_3091 - .L_3090)
	.align		4
.L_3090:
        /*4870*/ 	.word	index@(_ZN18transformer_engine6detail32dgated_act_cast_transpose_kernelILi2ELi2Ef13__nv_bfloat16S2_NS_5EmptyEXadL_ZNS_6dqgeluIffEET_T0_RKS3_EEXadL_ZNS_5qgeluIffEES5_S6_S8_EEEEvPKT2_SC_PT3_SE_PKT1_PSF_SI_mmm)
        /*4874*/ 	.word	0x00000000


	//----- nvinfo : EIATTR_REGCOUNT
	.align		4
.L_3091:
        /*4878*/ 	.byte	0x04, 0x2f
        /*487a*/ 	.short	(.L_3093 - .L_3092)
	.align		4
.L_3092:
        /*487c*/ 	.word	index@(_ZN18transformer_engine6detail43dgated_act_cast_transpose_kernel_notalignedILi2ELi2Ef13__nv_bfloat16S2_NS_5EmptyEXadL_ZNS_6dqgeluIffEET_T0_RKS3_EEXadL_ZNS_5qgeluIffEES5_S6_S8_EEEEvPKT2_SC_PT3_SE_PKT1_PSF_SI_mmm)
        /*4880*/ 	.word	0x00000040


	//----- nvinfo : EIATTR_FRAME_SIZE
	.align		4
.L_3093:
        /*4884*/ 	.byte	0x04, 0x11
        /*4886*/ 	.short	(.L_3095 - .L_3094)
	.align		4
.L_3094:
        /*4888*/ 	.word	index@($__internal_9_$__cuda_sm20_rcp_rn_f32_slowpath)
        /*488c*/ 	.word	0x00000000


	//----- nvinfo : EIATTR_FRAME_SIZE
	.align		4
.L_3095:
        /*4890*/ 	.byte	0x04, 0x11
        /*4892*/ 	.short	(.L_3097 - .L_3096)
	.align		4
.L_3096:
        /*4894*/ 	.word	index@($__internal_8_$__cuda_sm20_div_u64)
        /*4898*/ 	.word	0x00000000


	//----- nvinfo : EIATTR_FRAME_SIZE
	.align		4
.L_3097:
        /*489c*/ 	.byte	0x04, 0x11
        /*489e*/ 	.short	(.L_3099 - .L_3098)
	.align		4
.L_3098:
        /*48a0*/ 	.word	index@(_ZN18transformer_engine6detail43dgated_act_cast_transpose_kernel_notalignedILi2ELi2Ef13__nv_bfloat16S2_NS_5EmptyEXadL_ZNS_6dqgeluIffEET_T0_RKS3_EEXadL_ZNS_5qgeluIffEES5_S6_S8_EEEEvPKT2_SC_PT3_SE_PKT1_PSF_SI_mmm)
        /*48a4*/ 	.word	0x00000000


	//----- nvinfo : EIATTR_REGCOUNT
	.align		4
.L_3099:
        /*48a8*/ 	.byte	0x04, 0x2f
        /*48aa*/ 	.short	(.L_3101 - .L_3100)
	.align		4
.L_3100:
        /*48ac*/ 	.word	index@(_ZN18transformer_engine6detail32dgated_act_cast_transpose_kernelILi2ELi4Ef13__nv_bfloat1613__nv_fp8_e5m2NS_5EmptyEXadL_ZNS_6dqgeluIffEET_T0_RKS4_EEXadL_ZNS_5qgeluIffEES6_S7_S9_EEEEvPKT2_SD_PT3_SF_PKT1_PSG_SJ_mmm)
        /*48b0*/ 	.word	0x0000004f


	//----- nvinfo : EIATTR_FRAME_SIZE
	.align		4
.L_3101:
        /*48b4*/ 	.byte	0x04, 0x11
        /*48b6*/ 	.short	(.L_3103 - .L_3102)
	.align		4
.L_3102:
        /*48b8*/ 	.word	index@($__internal_7_$__cuda_sm20_rcp_rn_f32_slowpath)
        /*48bc*/ 	.word	0x00000000


	//----- nvinfo : EIATTR_FRAME_SIZE
	.align		4
.L_3103:
        /*48c0*/ 	.byte	0x04, 0x11
        /*48c2*/ 	.short	(.L_3105 - .L_3104)
	.align		4
.L_3104:
        /*48c4*/ 	.word	index@($__internal_6_$__cuda_sm20_div_u64)
        /*48c8*/ 	.word	0x00000000


	//----- nvinfo : EIATTR_FRAME_SIZE
	.align		4
.L_3105:
        /*48cc*/ 	.byte	0x04, 0x11
        /*48ce*/ 	.short	(.L_3107 - .L_3106)
	.align		4
.L_3106:
        /*48d0*/ 	.word	index@(_ZN18transformer_engine6detail32dgated_act_cast_transpose_kernelILi2ELi4Ef13__nv_bfloat1613__nv_fp8_e5m2NS_5EmptyEXadL_ZNS_6dqgeluIffEET_T0_RKS4_EEXadL_ZNS_5qgeluIffEES6_S7_S9_EEEEvPKT2_SD_PT3_SF_PKT1_PSG_SJ_mmm)
        /*48d4*/ 	.word	0x00000000


	//----- nvinfo : EIATTR_REGCOUNT
	.align		4
.L_3107:
        /*48d8*/ 	.byte	0x04, 0x2f
        /*48da*/ 	.short	(.L_3109 - .L_3108)
	.align		4
.L_3108:
        /*48dc*/ 	.word	index@(_ZN18transformer_engine6detail43dgated_act_cast_transpose_kernel_notalignedILi2ELi4Ef13__nv_bfloat1613__nv_fp8_e5m2NS_5EmptyEXadL_ZNS_6dqgeluIffEET_T0_RKS4_EEXadL_ZNS_5qgeluIffEES6_S7_S9_EEEEvPKT2_SD_PT3_SF_PKT1_PSG_SJ_mmm)
        /*48e0*/ 	.word	0x00000050


	//----- nvinfo : EIATTR_FRAME_SIZE
	.align		4
.L_3109:
        /*48e4*/ 	.byte	0x04, 0x11
        /*48e6*/ 	.short	(.L_3111 - .L_3110)
	.align		4
.L_3110:
        /*48e8*/ 	.word	index@($__internal_5_$__cuda_sm20_rcp_rn_f32_slowpath)
        /*48ec*/ 	.word	0x00000000


	//----- nvinfo : EIATTR_FRAME_SIZE
	.align		4
.L_3111:
        /*48f0*/ 	.byte	0x04, 0x11
        /*48f2*/ 	.short	(.L_3113 - .L_3112)
	.align		4
.L_3112:
        /*48f4*/ 	.word	index@($__internal_4_$__cuda_sm20_div_u64)
        /*48f8*/ 	.word	0x00000000


	//----- nvinfo : EIATTR_FRAME_SIZE
	.align		4
.L_3113:
        /*48fc*/ 	.byte	0x04, 0x11
        /*48fe*/ 	.short	(.L_3115 - .L_3114)
	.align		4
.L_3114:
        /*4900*/ 	.word	index@(_ZN18transformer_engine6detail43dgated_act_cast_transpose_kernel_notalignedILi2ELi4Ef13__nv_bfloat1613__nv_fp8_e5m2NS_5EmptyEXadL_ZNS_6dqgeluIffEET_T0_RKS4_EEXadL_ZNS_5qgeluIffEES6_S7_S9_EEEEvPKT2_SD_PT3_SF_PKT1_PSG_SJ_mmm)
        /*4904*/ 	.word	0x00000000


	//----- nvinfo : EIATTR_REGCOUNT
	.align		4
.L_3115:
        /*4908*/ 	.byte	0x04, 0x2f
        /*490a*/ 	.short	(.L_3117 - .L_3116)
	.align		4
.L_3116:
        /*490c*/ 	.word	index@(_ZN18transformer_engine6detail32dgated_act_cast_transpose_kernelILi2ELi4Ef13__nv_bfloat1613__nv_fp8_e4m3NS_5EmptyEXadL_ZNS_6dqgeluIffEET_T0_RKS4_EEXadL_ZNS_5qgeluIffEES6_S7_S9_EEEEvPKT2_SD_PT3_SF_PKT1_PSG_SJ_mmm)
        /*4910*/ 	.word	0x0000004f


	//----- nvinfo : EIATTR_FRAME_SIZE
	.align		4
.L_3117:
        /*4914*/ 	.byte	0x04, 0x11
        /*4916*/ 	.short	(.L_3119 - .L_3118)
	.align		4
.L_3118:
        /*4918*/ 	.word	index@($__internal_3_$__cuda_sm20_rcp_rn_f32_slowpath)
        /*491c*/ 	.word	0x00000000


	//----- nvinfo : EIATTR_FRAME_SIZE
	.align		4
.L_3119:
        /*4920*/ 	.byte	0x04, 0x11
        /*4922*/ 	.short	(.L_3121 - .L_3120)
	.align		4
.L_3120:
        /*4924*/ 	.word	index@($__internal_2_$__cuda_sm20_div_u64)
        /*4928*/ 	.word	0x00000000


	//----- nvinfo : EIATTR_FRAME_SIZE
	.align		4
.L_3121:
        /*492c*/ 	.byte	0x04, 0x11
        /*492e*/ 	.short	(.L_3123 - .L_3122)
	.align		4
.L_3122:
        /*4930*/ 	.word	index@(_ZN18transformer_engine6detail32dgated_act_cast_transpose_kernelILi2ELi4Ef13__nv_bfloat1613__nv_fp8_e4m3NS_5EmptyEXadL_ZNS_6dqgeluIffEET_T0_RKS4_EEXadL_ZNS_5qgeluIffEES6_S7_S9_EEEEvPKT2_SD_PT3_SF_PKT1_PSG_SJ_mmm)
        /*4934*/ 	.word	0x00000000


	//----- nvinfo : EIATTR_REGCOUNT
	.align		4
.L_3123:
        /*4938*/ 	.byte	0x04, 0x2f
        /*493a*/ 	.short	(.L_3125 - .L_3124)
	.align		4
.L_3124:
        /*493c*/ 	.word	index@(_ZN18transformer_engine6detail43dgated_act_cast_transpose_kernel_notalignedILi2ELi4Ef13__nv_bfloat1613__nv_fp8_e4m3NS_5EmptyEXadL_ZNS_6dqgeluIffEET_T0_RKS4_EEXadL_ZNS_5qgeluIffEES6_S7_S9_EEEEvPKT2_SD_PT3_SF_PKT1_PSG_SJ_mmm)
        /*4940*/ 	.word	0x00000050


	//----- nvinfo : EIATTR_FRAME_SIZE
	.align		4
.L_3125:
        /*4944*/ 	.byte	0x04, 0x11
        /*4946*/ 	.short	(.L_3127 - .L_3126)
	.align		4
.L_3126:
        /*4948*/ 	.word	index@($__internal_1_$__cuda_sm20_rcp_rn_f32_slowpath)
        /*494c*/ 	.word	0x00000000


	//----- nvinfo : EIATTR_FRAME_SIZE
	.align		4
.L_3127:
        /*4950*/ 	.byte	0x04, 0x11
        /*4952*/ 	.short	(.L_3129 - .L_3128)
	.align		4
.L_3128:
        /*4954*/ 	.word	index@($__internal_0_$__cuda_sm20_div_u64)
        /*4958*/ 	.word	0x00000000


	//----- nvinfo : EIATTR_FRAME_SIZE
	.align		4
.L_3129:
        /*495c*/ 	.byte	0x04, 0x11
        /*495e*/ 	.short	(.L_3131 - .L_3130)
	.align		4
.L_3130:
        /*4960*/ 	.word	index@(_ZN18transformer_engine6detail43dgated_act_cast_transpose_kernel_notalignedILi2ELi4Ef13__nv_bfloat1613__nv_fp8_e4m3NS_5EmptyEXadL_ZNS_6dqgeluIffEET_T0_RKS4_EEXadL_ZNS_5qgeluIffEES6_S7_S9_EEEEvPKT2_SD_PT3_SF_PKT1_PSG_SJ_mmm)
        /*4964*/ 	.word	0x00000000


	//----- nvinfo : EIATTR_MIN_STACK_SIZE
	.align		4
.L_3131:
        /*4968*/ 	.byte	0x04, 0x12
        /*496a*/ 	.short	(.L_3133 - .L_3132)
	.align		4
.L_3132:
        /*496c*/ 	.word	index@(_ZN18transformer_engine6detail43dgated_act_cast_transpose_kernel_notalignedILi2ELi4Ef13__nv_bfloat1613__nv_fp8_e4m3NS_5EmptyEXadL_ZNS_6dqgeluIffEET_T0_RKS4_EEXadL_ZNS_5qgeluIffEES6_S7_S9_EEEEvPKT2_SD_PT3_SF_PKT1_PSG_SJ_mmm)
        /*4970*/ 	.word	0x00000000


	//----- nvinfo : EIATTR_MIN_STACK_SIZE
	.align		4
.L_3133:
        /*4974*/ 	.byte	0x04, 0x12
        /*4976*/ 	.short	(.L_3135 - .L_3134)
	.align		4
.L_3134:
        /*4978*/ 	.word	index@(_ZN18transformer_engine6detail32dgated_act_cast_transpose_kernelILi2ELi4Ef13__nv_bfloat1613__nv_fp8_e4m3NS_5EmptyEXadL_ZNS_6dqgeluIffEET_T0_RKS4_EEXadL_ZNS_5qgeluIffEES6_S7_S9_EEEEvPKT2_SD_PT3_SF_PKT1_PSG_SJ_mmm)
        /*497c*/ 	.word	0x00000000


	//----- nvinfo : EIATTR_MIN_STACK_SIZE
	.align		4
.L_3135:
        /*4980*/ 	.byte	0x04, 0x12
        /*4982*/ 	.short	(.L_3137 - .L_3136)
	.align		4
.L_3136:
        /*4984*/ 	.word	index@(_ZN18transformer_engine6detail43dgated_act_cast_transpose_kernel_notalignedILi2ELi4Ef13__nv_bfloat1613__nv_fp8_e5m2NS_5EmptyEXadL_ZNS_6dqgeluIffEET_T0_RKS4_EEXadL_ZNS_5qgeluIffEES6_S7_S9_EEEEvPKT2_SD_PT3_SF_PKT1_PSG_SJ_mmm)
        /*4988*/ 	.word	0x00000000


	//----- nvinfo : EIATTR_MIN_STACK_SIZE
	.align		4
.L_3137:
        /*498c*/ 	.byte	0x04, 0x12
        /*498e*/ 	.short	(.L_3139 - .L_3138)
	.align		4
.L_3138:
        /*4990*/ 	.word	index@(_ZN18transformer_engine6detail32dgated_act_cast_transpose_kernelILi2ELi4Ef13__nv_bfloat1613__nv_fp8_e5m2NS_5EmptyEXadL_ZNS_6dqgeluIffEET_T0_RKS4_EEXadL_ZNS_5qgeluIffEES6_S7_S9_EEEEvPKT2_SD_PT3_SF_PKT1_PSG_SJ_mmm)
        /*4994*/ 	.word	0x00000000


	//----- nvinfo : EIATTR_MIN_STACK_SIZE
	.align		4
.L_3139:
        /*4998*/ 	.byte	0x04, 0x12
        /*499a*/ 	.short	(.L_3141 - .L_3140)
	.align		4
.L_3140:
        /*499c*/ 	.word	index@(_ZN18transformer_engine6detail43dgated_act_cast_transpose_kernel_notalignedILi2ELi2Ef13__nv_bfloat16S2_NS_5EmptyEXadL_ZNS_6dqgeluIffEET_T0_RKS3_EEXadL_ZNS_5qgeluIffEES5_S6_S8_EEEEvPKT2_SC_PT3_SE_PKT1_PSF_SI_mmm)
        /*49a0*/ 	.word	0x00000000


	//----- nvinfo : EIATTR_MIN_STACK_SIZE
	.align		4
.L_3141:
        /*49a4*/ 	.byte	0x04, 0x12
        /*49a6*/ 	.short	(.L_3143 - .L_3142)
	.align		4
.L_3142:
        /*49a8*/ 	.word	index@(_ZN18transformer_engine6detail32dgated_act_cast_transpose_kernelILi2ELi2Ef13__nv_bfloat16S2_NS_5EmptyEXadL_ZNS_6dqgeluIffEET_T0_RKS3_EEXadL_ZNS_5qgeluIffEES5_S6_S8_EEEEvPKT2_SC_PT3_SE_PKT1_PSF_SI_mmm)
        /*49ac*/ 	.word	0x00000000


	//----- nvinfo : EIATTR_MIN_STACK_SIZE
	.align		4
.L_3143:
        /*49b0*/ 	.byte	0x04, 0x12
        /*49b2*/ 	.short	(.L_3145 - .L_3144)
	.align		4
.L_3144:
        /*49b4*/ 	.word	index@(_ZN18transformer_engine6detail43dgated_act_cast_transpose_kernel_notalignedILi2ELi2Ef13__nv_bfloat166__halfNS_5EmptyEXadL_ZNS_6dqgeluIffEET_T0_RKS4_EEXadL_ZNS_5qgeluIffEES6_S7_S9_EEEEvPKT2_SD_PT3_SF_PKT1_PSG_SJ_mmm)
        /*49b8*/ 	.word	0x00000000


	//----- nvinfo : EIATTR_MIN_STACK_SIZE
	.align		4
.L_3145:
        /*49bc*/ 	.byte	0x04, 0x12
        /*49be*/ 	.short	(.L_3147 - .L_3146)
	.align		4
.L_3146:
        /*49c0*/ 	.word	index@(_ZN18transformer_engine6detail32dgated_act_cast_transpose_kernelILi2ELi2Ef13__nv_bfloat166__halfNS_5EmptyEXadL_ZNS_6dqgeluIffEET_T0_RKS4_EEXadL_ZNS_5qgeluIffEES6_S7_S9_EEEEvPKT2_SD_PT3_SF_PKT1_PSG_SJ_mmm)
        /*49c4*/ 	.word	0x00000000


	//----- nvinfo : EIATTR_MIN_STACK_SIZE
	.align		4
.L_3147:
        /*49c8*/ 	.byte	0x04, 0x12
        /*49ca*/ 	.short	(.L_3149 - .L_3148)
	.align		4
.L_3148:
        /*49cc*/ 	.word	index@(_ZN18transformer_engine6detail43dgated_act_cast_transpose_kernel_notalignedILi2ELi1Ef13__nv_bfloat16fNS_5EmptyEXadL_ZNS_6dqgeluIffEET_T0_RKS3_EEXadL_ZNS_5qgeluIffEES5_S6_S8_EEEEvPKT2_SC_PT3_SE_PKT1_PSF_SI_mmm)
        /*49d0*/ 	.word	0x00000000


	//----- nvinfo : EIATTR_MIN_STACK_SIZE
	.align		4
.L_3149:
        /*49d4*/ 	.byte	0x04, 0x12
        /*49d6*/ 	.short	(.L_3151 - .L_3150)
	.align		4
.L_3150:
        /*49d8*/ 	.word	index@(_ZN18transformer_engine6detail32dgated_act_cast_transpose_kernelILi2ELi1Ef13__nv_bfloat16fNS_5EmptyEXadL_ZNS_6dqgeluIffEET_T0_RKS3_EEXadL_ZNS_5qgeluIffEES5_S6_S8_EEEEvPKT2_SC_PT3_SE_PKT1_PSF_SI_mmm)
        /*49dc*/ 	.word	0x00000000


	//----- nvinfo : EIATTR_MIN_STACK_SIZE
	.align		4
.L_3151:
        /*49e0*/ 	.byte	0x04, 0x12
        /*49e2*/ 	.short	(.L_3153 - .L_3152)
	.align		4
.L_3152:
        /*49e4*/ 	.word	index@(_ZN18transformer_engine6detail43dgated_act_cast_transpose_kernel_notalignedILi2ELi4Ef6__half13__nv_fp8_e4m3NS_5EmptyEXadL_ZNS_6dqgeluIffEET_T0_RKS4_EEXadL_ZNS_5qgeluIffEES6_S7_S9_EEEEvPKT2_SD_PT3_SF_PKT1_PSG_SJ_mmm)
        /*49e8*/ 	.word	0x00000000


	//----- nvinfo : EIATTR_MIN_STACK_SIZE
	.align		4
.L_3153:
        /*49ec*/ 	.byte	0x04, 0x12
        /*49ee*/ 	.short	(.L_3155 - .L_3154)
	.align		4
.L_3154:
        /*49f0*/ 	.word	index@(_ZN18transformer_engine6detail32dgated_act_cast_transpose_kernelILi2ELi4Ef6__half13__nv_fp8_e4m3NS_5EmptyEXadL_ZNS_6dqgeluIffEET_T0_RKS4_EEXadL_ZNS_5qgeluIffEES6_S7_S9_EEEEvPKT2_SD_PT3_SF_PKT1_PSG_SJ_mmm)
        /*49f4*/ 	.word	0x00000000


	//----- nvinfo : EIATTR_MIN_STACK_SIZE
	.align		4
.L_3155:
        /*49f8*/ 	.byte	0x04, 0x12
        /*49fa*/ 	.short	(.L_3157 - .L_3156)
	.align		4
.L_3156:
        /*49fc*/ 	.word	index@(_ZN18transformer_engine6detail43dgated_act_cast_transpose_kernel_notalignedILi2ELi4Ef6__half13__nv_fp8_e5m2NS_5EmptyEXadL_ZNS_6dqgeluIffEET_T0_RKS4_EEXadL_ZNS_5qgeluIffEES6_S7_S9_EEEEvPKT2_SD_PT3_SF_PKT1_PSG_SJ_mmm)
        /*4a00*/ 	.word	0x00000000


	//----- nvinfo : EIATTR_MIN_STACK_SIZE
	.align		4
.L_3157:
        /*4a04*/ 	.byte	0x04, 0x12
        /*4a06*/ 	.short	(.L_3159 - .L_3158)
	.align		4
.L_3158:
        /*4a08*/ 	.word	index@(_ZN18transformer_engine6detail32dgated_act_cast_transpose_kernelILi2ELi4Ef6__half13__nv_fp8_e5m2NS_5EmptyEXadL_ZNS_6dqgeluIffEET_T0_RKS4_EEXadL_ZNS_5qgeluIffEES6_S7_S9_EEEEvPKT2_SD_PT3_SF_PKT1_PSG_SJ_mmm)
        /*4a0c*/ 	.word	0x00000000


	//----- nvinfo : EIATTR_MIN_STACK_SIZE
	.align		4
.L_3159:
        /*4a10*/ 	.byte	0x04, 0x12
        /*4a12*/ 	.short	(.L_3161 - .L_3160)
	.align		4
.L_3160:
        /*4a14*/ 	.word	index@(_ZN18transformer_engine6detail43dgated_act_cast_transpose_kernel_notalignedILi2ELi2Ef6__half13__nv_bfloat16NS_5EmptyEXadL_ZNS_6dqgeluIffEET_T0_RKS4_EEXadL_ZNS_5qgeluIffEES6_S7_S9_EEEEvPKT2_SD_PT3_SF_PKT1_PSG_SJ_mmm)
        /*4a18*/ 	.word	0x00000000


	//----- nvinfo : EIATTR_MIN_STACK_SIZE
	.align		4
.L_3161:
        /*4a1c*/ 	.byte	0x04, 0x12
        /*4a1e*/ 	.short	(.L_3163 - .L_3162)
	.align		4
.L_3162:
        /*4a20*/ 	.word	index@(_ZN18transformer_engine6detail32dgated_act_cast_transpose_kernelILi2ELi2Ef6__half13__nv_bfloat16NS_5EmptyEXadL_ZNS_6dqgeluIffEET_T0_RKS4_EEXadL_ZNS_5qgeluIffEES6_S7_S9_EEEEvPKT2_SD_PT3_SF_PKT1_PSG_SJ_mmm)
        /*4a24*/ 	.word	0x00000000


	//----- nvinfo : EIATTR_MIN_STACK_SIZE
	.align		4
.L_3163:
        /*4a28*/ 	.byte	0x04, 0x12
        /*4a2a*/ 	.short	(.L_3165 - .L_3164)
	.align		4
.L_3164:
        /*4a2c*/ 	.word	index@(_ZN18transformer_engine6detail43dgated_act_cast_transpose_kernel_notalignedILi2ELi2Ef6__halfS2_NS_5EmptyEXadL_ZNS_6dqgeluIffEET_T0_RKS3_EEXadL_ZNS_5qgeluIffEES5_S6_S8_EEEEvPKT2_SC_PT3_SE_PKT1_PSF_SI_mmm)
        /*4a30*/ 	.word	0x00000000


	//----- nvinfo : EIATTR_MIN_STACK_SIZE
	.align		4
.L_3165:
        /*4a34*/ 	.byte	0x04, 0x12
        /*4a36*/ 	.short	(.L_3167 - .L_3166)
	.align		4
.L_3166:
        /*4a38*/ 	.word	index@(_ZN18transformer_engine6detail32dgated_act_cast_transpose_kernelILi2ELi2Ef6__halfS2_NS_5EmptyEXadL_ZNS_6dqgeluIffEET_T0_RKS3_EEXadL_ZNS_5qgeluIffEES5_S6_S8_EEEEvPKT2_SC_PT3_SE_PKT1_PSF_SI_mmm)
        /*4a3c*/ 	.word	0x00000000


	//----- nvinfo : EIATTR_MIN_STACK_SIZE
	.align		4
.L_3167:
        /*4a40*/ 	.byte	0x04, 0x12
        /*4a42*/ 	.short	(.L_3169 - .L_3168)
	.align		4
.L_3168:
        /*4a44*/ 	.word	index@(_ZN18transformer_engine6detail43dgated_act_cast_transpose_kernel_notalignedILi2ELi1Ef6__halffNS_5EmptyEXadL_ZNS_6dqgeluIffEET_T0_RKS3_EEXadL_ZNS_5qgeluIffEES5_S6_S8_EEEEvPKT2_SC_PT3_SE_PKT1_PSF_SI_mmm)
        /*4a48*/ 	.word	0x00000000


	//----- nvinfo : EIATTR_MIN_STACK_SIZE
	.align		4
.L_3169:
        /*4a4c*/ 	.byte	0x04, 0x12
        /*4a4e*/ 	.short	(.L_3171 - .L_3170)
	.align		4
.L_3170:
        /*4a50*/ 	.word	index@(_ZN18transformer_engine6detail32dgated_act_cast_transpose_kernelILi2ELi1Ef6__halffNS_5EmptyEXadL_ZNS_6dqgeluIffEET_T0_RKS3_EEXadL_ZNS_5qgeluIffEES5_S6_S8_EEEEvPKT2_SC_PT3_SE_PKT1_PSF_SI_mmm)
        /*4a54*/ 	.word	0x00000000


	//----- nvinfo : EIATTR_MIN_STACK_SIZE
	.align		4
.L_3171:
        /*4a58*/ 	.byte	0x04, 0x12
        /*4a5a*/ 	.short	(.L_3173 - .L_3172)
	.align		4
.L_3172:
        /*4a5c*/ 	.word	index@(_ZN18transformer_engine6detail43dgated_act_cast_transpose_kernel_notalignedILi1ELi4Eff13__nv_fp8_e4m3NS_5EmptyEXadL_ZNS_6dqgeluIffEET_T0_RKS3_EEXadL_ZNS_5qgeluIffEES5_S6_S8_EEEEvPKT2_SC_PT3_SE_PKT1_PSF_SI_mmm)
        /*4a60*/ 	.word	0x00000000


	//----- nvinfo : EIATTR_MIN_STACK_SIZE
	.align		4
.L_3173:
        /*4a64*/ 	.byte	0x04, 0x12
        /*4a66*/ 	.short	(.L_3175 - .L_3174)
	.align		4
.L_3174:
        /*4a68*/ 	.word	index@(_ZN18transformer_engine6detail32dgated_act_cast_transpose_kernelILi1ELi4Eff13__nv_fp8_e4m3NS_5EmptyEXadL_ZNS_6dqgeluIffEET_T0_RKS3_EEXadL_ZNS_5qgeluIffEES5_S6_S8_EEEEvPKT2_SC_PT3_SE_PKT1_PSF_SI_mmm)
        /*4a6c*/ 	.word	0x00000000


	//----- nvinfo : EIATTR_MIN_STACK_SIZE
	.align		4
.L_3175:
        /*4a70*/ 	.byte	0x04, 0x12
        /*4a72*/ 	.short	(.L_3177 - .L_3176)
	.align		4
.L_3176:
        /*4a74*/ 	.word	index@(_ZN18transformer_engine6detail43dgated_act_cast_transpose_kernel_notalignedILi1ELi4Eff13__nv_fp8_e5m2NS_5EmptyEXadL_ZNS_6dqgeluIffEET_T0_RKS3_EEXadL_ZNS_5qgeluIffEES5_S6_S8_EEEEvPKT2_SC_PT3_SE_PKT1_PSF_SI_mmm)
        /*4a78*/ 	.word	0x00000000


	//----- nvinfo : EIATTR_MIN_STACK_SIZE
	.align		4
.L_3177:
        /*4a7c*/ 	.byte	0x04, 0x12
        /*4a7e*/ 	.short	(.L_3179 - .L_3178)
	.align		4
.L_3178:
        /*4a80*/ 	.word	index@(_ZN18transformer_engine6detail32dgated_act_cast_transpose_kernelILi1ELi4Eff13__nv_fp8_e5m2NS_5EmptyEXadL_ZNS_6dqgeluIffEET_T0_RKS3_EEXadL_ZNS_5qgeluIffEES5_S6_S8_EEEEvPKT2_SC_PT3_SE_PKT1_PSF_SI_mmm)
        /*4a84*/ 	.word	0x00000000


	//----- nvinfo : EIATTR_MIN_STACK_SIZE
	.align		4
.L_3179:
        /*4a88*/ 	.byte	0x04, 0x12
        /*4a8a*/ 	.short	(.L_3181 - .L_3180)
	.align		4
.L_3180:
        /*4a8c*/ 	.word	index@(_ZN18transformer_engine6detail43dgated_act_cast_transpose_kernel_notalignedILi1ELi2Eff13__nv_bfloat16NS_5EmptyEXadL_ZNS_6dqgeluIffEET_T0_RKS3_EEXadL_ZNS_5qgeluIffEES5_S6_S8_EEEEvPKT2_SC_PT3_SE_PKT1_PSF_SI_mmm)
        /*4a90*/ 	.word	0x00000000


	//----- nvinfo : EIATTR_MIN_STACK_SIZE
	.align		4
.L_3181:
        /*4a94*/ 	.byte	0x04, 0x12
        /*4a96*/ 	.short	(.L_3183 - .L_3182)
	.align		4
.L_3182:
        /*4a98*/ 	.word	index@(_ZN18transformer_engine6detail32dgated_act_cast_transpose_kernelILi1ELi2Eff13__nv_bfloat16NS_5EmptyEXadL_ZNS_6dqgeluIffEET_T0_RKS3_EEXadL_ZNS_5qgeluIffEES5_S6_S8_EEEEvPKT2_SC_PT3_SE_PKT1_PSF_SI_mmm)
        /*4a9c*/ 	.word	0x00000000


	//----- nvinfo : EIATTR_MIN_STACK_SIZE
	.align		4
.L_3183:
        /*4aa0*/ 	.byte	0x04, 0x12
        /*4aa2*/ 	.short	(.L_3185 - .L_3184)
	.align		4
.L_3184:
        /*4aa4*/ 	.word	index@(_ZN18transformer_engine6detail43dgated_act_cast_transpose_kernel_notalignedILi1ELi2Eff6__halfNS_5EmptyEXadL_ZNS_6dqgeluIffEET_T0_RKS3_EEXadL_ZNS_5qgeluIffEES5_S6_S8_EEEEvPKT2_SC_PT3_SE_PKT1_PSF_SI_mmm)
        /*4aa8*/ 	.word	0x00000000


	//----- nvinfo : EIATTR_MIN_STACK_SIZE
	.align		4
.L_3185:
        /*4aac*/ 	.byte	0x04, 0x12
        /*4aae*/ 	.short	(.L_3187 - .L_3186)
	.align		4
.L_3186:
        /*4ab0*/ 	.word	index@(_ZN18transformer_engine6detail32dgated_act_cast_transpose_kernelILi1ELi2Eff6__halfNS_5EmptyEXadL_ZNS_6dqgeluIffEET_T0_RKS3_EEXadL_ZNS_5qgeluIffEES5_S6_S8_EEEEvPKT2_SC_PT3_SE_PKT1_PSF_SI_mmm)
        /*4ab4*/ 	.word	0x00000000


	//----- nvinfo : EIATTR_MIN_STACK_SIZE
	.align		4
.L_3187:
        /*4ab8*/ 	.byte	0x04, 0x12
        /*4aba*/ 	.short	(.L_3189 - .L_3188)
	.align		4
.L_3188:
        /*4abc*/ 	.word	index@(_ZN18transformer_engine6detail43dgated_act_cast_transpose_kernel_notalignedILi1ELi1EfffNS_5EmptyEXadL_ZNS_6dqgeluIffEET_T0_RKS2_EEXadL_ZNS_5qgeluIffEES4_S5_S7_EEEEvPKT2_SB_PT3_SD_PKT1_PSE_SH_mmm)
        /*4ac0*/ 	.word	0x00000000


	//----- nvinfo : EIATTR_MIN_STACK_SIZE
	.align		4
.L_3189:
        /*4ac4*/ 	.byte	0x04, 0x12
        /*4ac6*/ 	.short	(.L_3191 - .L_3190)
	.align		4
.L_3190:
        /*4ac8*/ 	.word	index@(_ZN18transformer_engine6detail32dgated_act_cast_transpose_kernelILi1ELi1EfffNS_5EmptyEXadL_ZNS_6dqgeluIffEET_T0_RKS2_EEXadL_ZNS_5qgeluIffEES4_S5_S7_EEEEvPKT2_SB_PT3_SD_PKT1_PSE_SH_mmm)
        /*4acc*/ 	.word	0x00000000


	//----- nvinfo : EIATTR_MIN_STACK_SIZE
	.align		4
.L_3191:
        /*4ad0*/ 	.byte	0x04, 0x12
        /*4ad2*/ 	.short	(.L_3193 - .L_3192)
	.align		4
.L_3192:
        /*4ad4*/ 	.word	index@(_ZN18transformer_engine6detail43dgated_act_cast_transpose_kernel_notalignedILi2ELi4Ef13__nv_bfloat1613__nv_fp8_e4m3NS_5EmptyEXadL_ZNS_6dsreluIffEET_T0_RKS4_EEXadL_ZNS_5sreluIffEES6_S7_S9_EEEEvPKT2_SD_PT3_SF_PKT1_PSG_SJ_mmm)
        /*4ad8*/ 	.word	0x00000000


	//----- nvinfo : EIATTR_MIN_STACK_SIZE
	.align		4
.L_3193:
        /*4adc*/ 	.byte	0x04, 0x12
        /*4ade*/ 	.short	(.L_3195 - .L_3194)
	.align		4
.L_3194:
        /*4ae0*/ 	.word	index@(_ZN18transformer_engine6detail32dgated_act_cast_transpose_kernelILi2ELi4Ef13__nv_bfloat1613__nv_fp8_e4m3NS_5EmptyEXadL_ZNS_6dsreluIffEET_T0_RKS4_EEXadL_ZNS_5sreluIffEES6_S7_S9_EEEEvPKT2_SD_PT3_SF_PKT1_PSG_SJ_mmm)
        /*4ae4*/ 	.word	0x00000000


	//----- nvinfo : EIATTR_MIN_STACK_SIZE
	.align		4
.L_3195:
        /*4ae8*/ 	.byte	0x04, 0x12
        /*4aea*/ 	.short	(.L_3197 - .L_3196)
	.align		4
.L_3196:
        /*4aec*/ 	.word	index@(_ZN18transformer_engine6detail43dgated_act_cast_transpose_kernel_notalignedILi2ELi4Ef13__nv_bfloat1613__nv_fp8_e5m2NS_5EmptyEXadL_ZNS_6dsreluIffEET_T0_RKS4_EEXadL_ZNS_5sreluIffEES6_S7_S9_EEEEvPKT2_SD_PT3_SF_PKT1_PSG_SJ_mmm)
        /*4af0*/ 	.word	0x00000000


	//----- nvinfo : EIATTR_MIN_STACK_SIZE
	.align		4
.L_3197:
        /*4af4*/ 	.byte	0x04, 0x12
        /*4af6*/ 	.short	(.L_3199 - .L_3198)
	.align		4
.L_3198:
        /*4af8*/ 	.word	index@(_ZN18transformer_engine6detail32dgated_act_cast_transpose_kernelILi2ELi4Ef13__nv_bfloat1613__nv_fp8_e5m2NS_5EmptyEXadL_ZNS_6dsreluIffEET_T0_RKS4_EEXadL_ZNS_5sreluIffEES6_S7_S9_EEEEvPKT2_SD_PT3_SF_PKT1_PSG_SJ_mmm)
        /*4afc*/ 	.word	0x00000000


	//----- nvinfo : EIATTR_MIN_STACK_SIZE
	.align		4
.L_3199:
        /*4b00*/ 	.byte	0x04, 0x12
        /*4b02*/ 	.short	(.L_3201 - .L_3200)
	.align		4
.L_3200:
        /*4b04*/ 	.word	index@(_ZN18transformer_engine6detail43dgated_act_cast_transpose_kernel_notalignedILi2ELi2Ef13__nv_bfloat16S2_NS_5EmptyEXadL_ZNS_6dsreluIffEET_T0_RKS3_EEXadL_ZNS_5sreluIffEES5_S6_S8_EEEEvPKT2_SC_PT3_SE_PKT1_PSF_SI_mmm)
        /*4b08*/ 	.word	0x00000000


	//----- nvinfo : EIATTR_MIN_STACK_SIZE
	.align		4
.L_3201:
        /*4b0c*/ 	.byte	0x04, 0x12
        /*4b0e*/ 	.short	(.L_3203 - .L_3202)
	.align		4
.L_3202:
        /*4b10*/ 	.word	index@(_ZN18transformer_engine6detail32dgated_act_cast_transpose_kernelILi2ELi2Ef13__nv_bfloat16S2_NS_5EmptyEXadL_ZNS_6dsreluIffEET_T0_RKS3_EEXadL_ZNS_5sreluIffEES5_S6_S8_EEEEvPKT2_SC_PT3_SE_PKT1_PSF_SI_mmm)
        /*4b14*/ 	.word	0x00000000


	//----- nvinfo : EIATTR_MIN_STACK_SIZE
	.align		4
.L_3203:
        /*4b18*/ 	.byte	0x04, 0x12
        /*4b1a*/ 	.short	(.L_3205 - .L_3204)
	.align		4
.L_3204:
        /*4b1c*/ 	.word	index@(_ZN18transformer_engine6detail43dgated_act_cast_transpose_kernel_notalignedILi2ELi2Ef13__nv_bfloat166__halfNS_5EmptyEXadL_ZNS_6dsreluIffEET_T0_RKS4_EEXadL_ZNS_5sreluIffEES6_S7_S9_EEEEvPKT2_SD_PT3_SF_PKT1_PSG_SJ_mmm)
        /*4b20*/ 	.word	0x00000000


	//----- nvinfo : EIATTR_MIN_STACK_SIZE
	.align		4
.L_3205:
        /*4b24*/ 	.byte	0x04, 0x12
        /*4b26*/ 	.short	(.L_3207 - .L_3206)
	.align		4
.L_3206:
        /*4b28*/ 	.word	index@(_ZN18transformer_engine6detail32dgated_act_cast_transpose_kernelILi2ELi2Ef13__nv_bfloat166__halfNS_5EmptyEXadL_ZNS_6dsreluIffEET_T0_RKS4_EEXadL_ZNS_5sreluIffEES6_S7_S9_EEEEvPKT2_SD_PT3_SF_PKT1_PSG_SJ_mmm)
        /*4b2c*/ 	.word	0x00000000


	//----- nvinfo : EIATTR_MIN_STACK_SIZE
	.align		4
.L_3207:
        /*4b30*/ 	.byte	0x04, 0x12
        /*4b32*/ 	.short	(.L_3209 - .L_3208)
	.align		4
.L_3208:
        /*4b34*/ 	.word	index@(_ZN18transformer_engine6detail43dgated_act_cast_transpose_kernel_notalignedILi2ELi1Ef13__nv_bfloat16fNS_5EmptyEXadL_ZNS_6dsreluIffEET_T0_RKS3_EEXadL_ZNS_5sreluIffEES5_S6_S8_EEEEvPKT2_SC_PT3_SE_PKT1_PSF_SI_mmm)
        /*4b38*/ 	.word	0x00000000


	//----- nvinfo : EIATTR_MIN_STACK_SIZE
	.align		4
.L_3209:
        /*4b3c*/ 	.byte	0x04, 0x12
        /*4b3e*/ 	.short	(.L_3211 - .L_3210)
	.align		4
.L_3210:
        /*4b40*/ 	.word	index@(_ZN18transformer_engine6detail32dgated_act_cast_transpose_kernelILi2ELi1Ef13__nv_bfloat16fNS_5EmptyEXadL_ZNS_6dsreluIffEET_T0_RKS3_EEXadL_ZNS_5sreluIffEES5_S6_S8_EEEEvPKT2_SC_PT3_SE_PKT1_PSF_SI_mmm)
        /*4b44*/ 	.word	0x00000000


	//----- nvinfo : EIATTR_MIN_STACK_SIZE
	.align		4
.L_3211:
        /*4b48*/ 	.byte	0x04, 0x12
        /*4b4a*/ 	.short	(.L_3213 - .L_3212)
	.align		4
.L_3212:
        /*4b4c*/ 	.word	index@(_ZN18transformer_engine6detail43dgated_act_cast_transpose_kernel_notalignedILi2ELi4Ef6__half13__nv_fp8_e4m3NS_5EmptyEXadL_ZNS_6dsreluIffEET_T0_RKS4_EEXadL_ZNS_5sreluIffEES6_S7_S9_EEEEvPKT2_SD_PT3_SF_PKT1_PSG_SJ_mmm)
        /*4b50*/ 	.word	0x00000000


	//----- nvinfo : EIATTR_MIN_STACK_SIZE
	.align		4
.L_3213:
        /*4b54*/ 	.byte	0x04, 0x12
        /*4b56*/ 	.short	(.L_3215 - .L_3214)
	.align		4
.L_3214:
        /*4b58*/ 	.word	index@(_ZN18transformer_engine6detail32dgated_act_cast_transpose_kernelILi2ELi4Ef6__half13__nv_fp8_e4m3NS_5EmptyEXadL_ZNS_6dsreluIffEET_T0_RKS4_EEXadL_ZNS_5sreluIffEES6_S7_S9_EEEEvPKT2_SD_PT3_SF_PKT1_PSG_SJ_mmm)
        /*4b5c*/ 	.word	0x00000000


	//----- nvinfo : EIATTR_MIN_STACK_SIZE
	.align		4
.L_3215:
        /*4b60*/ 	.byte	0x04, 0x12
        /*4b62*/ 	.short	(.L_3217 - .L_3216)
	.align		4
.L_3216:
        /*4b64*/ 	.word	index@(_ZN18transformer_engine6detail43dgated_act_cast_transpose_kernel_notalignedILi2ELi4Ef6__half13__nv_fp8_e5m2NS_5EmptyEXadL_ZNS_6dsreluIffEET_T0_RKS4_EEXadL_ZNS_5sreluIffEES6_S7_S9_EEEEvPKT2_SD_PT3_SF_PKT1_PSG_SJ_mmm)
        /*4b68*/ 	.word	0x00000000


	//----- nvinfo : EIATTR_MIN_STACK_SIZE
	.align		4
.L_3217:
        /*4b6c*/ 	.byte	0x04, 0x12
        /*4b6e*/ 	.short	(.L_3219 - .L_3218)
	.align		4
.L_3218:
        /*4b70*/ 	.word	index@(_ZN18transformer_engine6detail32dgated_act_cast_transpose_kernelILi2ELi4Ef6__half13__nv_fp8_e5m2NS_5EmptyEXadL_ZNS_6dsreluIffEET_T0_RKS4_EEXadL_ZNS_5sreluIffEES6_S7_S9_EEEEvPKT2_SD_PT3_SF_PKT1_PSG_SJ_mmm)
        /*4b74*/ 	.word	0x00000000


	//----- nvinfo : EIATTR_MIN_STACK_SIZE
	.align		4
.L_3219:
        /*4b78*/ 	.byte	0x04, 0x12
        /*4b7a*/ 	.short	(.L_3221 - .L_3220)
	.align		4
.L_3220:
        /*4b7c*/ 	.word	index@(_ZN18transformer_engine6detail43dgated_act_cast_transpose_kernel_notalignedILi2ELi2Ef6__half13__nv_bfloat16NS_5EmptyEXadL_ZNS_6dsreluIffEET_T0_RKS4_EEXadL_ZNS_5sreluIffEES6_S7_S9_EEEEvPKT2_SD_PT3_SF_PKT1_PSG_SJ_mmm)
        /*4b80*/ 	.word	0x00000000


	//----- nvinfo : EIATTR_MIN_STACK_SIZE
	.align		4
.L_3221:
        /*4b84*/ 	.byte	0x04, 0x12
        /*4b86*/ 	.short	(.L_3223 - .L_3222)
	.align		4
.L_3222:
        /*4b88*/ 	.word	index@(_ZN18transformer_engine6detail32dgated_act_cast_transpose_kernelILi2ELi2Ef6__half13__nv_bfloat16NS_5EmptyEXadL_ZNS_6dsreluIffEET_T0_RKS4_EEXadL_ZNS_5sreluIffEES6_S7_S9_EEEEvPKT2_SD_PT3_SF_PKT1_PSG_SJ_mmm)
        /*4b8c*/ 	.word	0x00000000


	//----- nvinfo : EIATTR_MIN_STACK_SIZE
	.align		4
.L_3223:
        /*4b90*/ 	.byte	0x04, 0x12
        /*4b92*/ 	.short	(.L_3225 - .L_3224)
	.align		4
.L_3224:
        /*4b94*/ 	.word	index@(_ZN18transformer_engine6detail43dgated_act_cast_transpose_kernel_notalignedILi2ELi2Ef6__halfS2_NS_5EmptyEXadL_ZNS_6dsreluIffEET_T0_RKS3_EEXadL_ZNS_5sreluIffEES5_S6_S8_EEEEvPKT2_SC_PT3_SE_PKT1_PSF_SI_mmm)
        /*4b98*/ 	.word	0x00000000


	//----- nvinfo : EIATTR_MIN_STACK_SIZE
	.align		4
.L_3225:
        /*4b9c*/ 	.byte	0x04, 0x12
        /*4b9e*/ 	.short	(.L_3227 - .L_3226)
	.align		4
.L_3226:
        /*4ba0*/ 	.word	index@(_ZN18transformer_engine6detail32dgated_act_cast_transpose_kernelILi2ELi2Ef6__halfS2_NS_5EmptyEXadL_ZNS_6dsreluIffEET_T0_RKS3_EEXadL_ZNS_5sreluIffEES5_S6_S8_EEEEvPKT2_SC_PT3_SE_PKT1_PSF_SI_mmm)
        /*4ba4*/ 	.word	0x00000000


	//----- nvinfo : EIATTR_MIN_STACK_SIZE
	.align		4
.L_3227:
        /*4ba8*/ 	.byte	0x04, 0x12
        /*4baa*/ 	.short	(.L_3229 - .L_3228)
	.align		4
.L_3228:
        /*4bac*/ 	.word	index@(_ZN18transformer_engine6detail43dgated_act_cast_transpose_kernel_notalignedILi2ELi1Ef6__halffNS_5EmptyEXadL_ZNS_6dsreluIffEET_T0_RKS3_EEXadL_ZNS_5sreluIffEES5_S6_S8_EEEEvPKT2_SC_PT3_SE_PKT1_PSF_SI_mmm)
        /*4bb0*/ 	.word	0x00000000


	//----- nvinfo : EIATTR_MIN_STACK_SIZE
	.align		4
.L_3229:
        /*4bb4*/ 	.byte	0x04, 0x12
        /*4bb6*/ 	.short	(.L_3231 - .L_3230)
	.align		4
.L_3230:
        /*4bb8*/ 	.word	index@(_ZN18transformer_engine6detail32dgated_act_cast_transpose_kernelILi2ELi1Ef6__halffNS_5EmptyEXadL_ZNS_6dsreluIffEET_T0_RKS3_EEXadL_ZNS_5sreluIffEES5_S6_S8_EEEEvPKT2_SC_PT3_SE_PKT1_PSF_SI_mmm)
        /*4bbc*/ 	.word	0x00000000


	//----- nvinfo : EIATTR_MIN_STACK_SIZE
	.align		4
.L_3231:
        /*4bc0*/ 	.byte	0x04, 0x12
        /*4bc2*/ 	.short	(.L_3233 - .L_3232)
	.align		4
.L_3232:
        /*4bc4*/ 	.word	index@(_ZN18transformer_engine6detail43dgated_act_cast_transpose_kernel_notalignedILi1ELi4Eff13__nv_fp8_e4m3NS_5EmptyEXadL_ZNS_6dsreluIffEET_T0_RKS3_EEXadL_ZNS_5sreluIffEES5_S6_S8_EEEEvPKT2_SC_PT3_SE_PKT1_PSF_SI_mmm)
        /*4bc8*/ 	.word	0x00000000


	//----- nvinfo : EIATTR_MIN_STACK_SIZE
	.align		4
.L_3233:
        /*4bcc*/ 	.byte	0x04, 0x12
        /*4bce*/ 	.short	(.L_3235 - .L_3234)
	.align		4
.L_3234:
        /*4bd0*/ 	.word	index@(_ZN18transformer_engine6detail32dgated_act_cast_transpose_kernelILi1ELi4Eff13__nv_fp8_e4m3NS_5EmptyEXadL_ZNS_6dsreluIffEET_T0_RKS3_EEXadL_ZNS_5sreluIffEES5_S6_S8_EEEEvPKT2_SC_PT3_SE_PKT1_PSF_SI_mmm)
        /*4bd4*/ 	.word	0x00000000


	//----- nvinfo : EIATTR_MIN_STACK_SIZE
	.align		4
.L_3235:
        /*4bd8*/ 	.byte	0x04, 0x12
        /*4bda*/ 	.short	(.L_3237 - .L_3236)
	.align		4
.L_3236:
        /*4bdc*/ 	.word	index@(_ZN18transformer_engine6detail43dgated_act_cast_transpose_kernel_notalignedILi1ELi4Eff13__nv_fp8_e5m2NS_5EmptyEXadL_ZNS_6dsreluIffEET_T0_RKS3_EEXadL_ZNS_5sreluIffEES5_S6_S8_EEEEvPKT2_SC_PT3_SE_PKT1_PSF_SI_mmm)
        /*4be0*/ 	.word	0x00000000


	//----- nvinfo : EIATTR_MIN_STACK_SIZE
	.align		4
.L_3237:
        /*4be4*/ 	.byte	0x04, 0x12
        /*4be6*/ 	.short	(.L_3239 - .L_3238)
	.align		4
.L_3238:
        /*4be8*/ 	.word	index@(_ZN18transformer_engine6detail32dgated_act_cast_transpose_kernelILi1ELi4Eff13__nv_fp8_e5m2NS_5EmptyEXadL_ZNS_6dsreluIffEET_T0_RKS3_EEXadL_ZNS_5sreluIffEES5_S6_S8_EEEEvPKT2_SC_PT3_SE_PKT1_PSF_SI_mmm)
        /*4bec*/ 	.word	0x00000000


	//----- nvinfo : EIATTR_MIN_STACK_SIZE
	.align		4
.L_3239:
        /*4bf0*/ 	.byte	0x04, 0x12
        /*4bf2*/ 	.short	(.L_3241 - .L_3240)
	.align		4
.L_3240:
        /*4bf4*/ 	.word	index@(_ZN18transformer_engine6detail43dgated_act_cast_transpose_kernel_notalignedILi1ELi2Eff13__nv_bfloat16NS_5EmptyEXadL_ZNS_6dsreluIffEET_T0_RKS3_EEXadL_ZNS_5sreluIffEES5_S6_S8_EEEEvPKT2_SC_PT3_SE_PKT1_PSF_SI_mmm)
        /*4bf8*/ 	.word	0x00000000


	//----- nvinfo : EIATTR_MIN_STACK_SIZE
	.align		4
.L_3241:
        /*4bfc*/ 	.byte	0x04, 0x12
        /*4bfe*/ 	.short	(.L_3243 - .L_3242)
	.align		4
.L_3242:
        /*4c00*/ 	.word	index@(_ZN18transformer_engine6detail32dgated_act_cast_transpose_kernelILi1ELi2Eff13__nv_bfloat16NS_5EmptyEXadL_ZNS_6dsreluIffEET_T0_RKS3_EEXadL_ZNS_5sreluIffEES5_S6_S8_EEEEvPKT2_SC_PT3_SE_PKT1_PSF_SI_mmm)
        /*4c04*/ 	.word	0x00000000


	//----- nvinfo : EIATTR_MIN_STACK_SIZE
	.align		4
.L_3243:
        /*4c08*/ 	.byte	0x04, 0x12
        /*4c0a*/ 	.short	(.L_3245 - .L_3244)
	.align		4
.L_3244:
        /*4c0c*/ 	.word	index@(_ZN18transformer_engine6detail43dgated_act_cast_transpose_kernel_notalignedILi1ELi2Eff6__halfNS_5EmptyEXadL_ZNS_6dsreluIffEET_T0_RKS3_EEXadL_ZNS_5sreluIffEES5_S6_S8_EEEEvPKT2_SC_PT3_SE_PKT1_PSF_SI_mmm)
        /*4c10*/ 	.word	0x00000000


	//----- nvinfo : EIATTR_MIN_STACK_SIZE
	.align		4
.L_3245:
        /*4c14*/ 	.byte	0x04, 0x12
        /*4c16*/ 	.short	(.L_3247 - .L_3246)
	.align		4
.L_3246:
        /*4c18*/ 	.word	index@(_ZN18transformer_engine6detail32dgated_act_cast_transpose_kernelILi1ELi2Eff6__halfNS_5EmptyEXadL_ZNS_6dsreluIffEET_T0_RKS3_EEXadL_ZNS_5sreluIffEES5_S6_S8_EEEEvPKT2_SC_PT3_SE_PKT1_PSF_SI_mmm)
        /*4c1c*/ 	.word	0x00000000


	//----- nvinfo : EIATTR_MIN_STACK_SIZE
	.align		4
.L_3247:
        /*4c20*/ 	.byte	0x04, 0x12
        /*4c22*/ 	.short	(.L_3249 - .L_3248)
	.align		4
.L_3248:
        /*4c24*/ 	.word	index@(_ZN18transformer_engine6detail43dgated_act_cast_transpose_kernel_notalignedILi1ELi1EfffNS_5EmptyEXadL_ZNS_6dsreluIffEET_T0_RKS2_EEXadL_ZNS_5sreluIffEES4_S5_S7_EEEEvPKT2_SB_PT3_SD_PKT1_PSE_SH_mmm)
        /*4c28*/ 	.word	0x00000000


	//----- nvinfo : EIATTR_MIN_STACK_SIZE
	.align		4
.L_3249:
        /*4c2c*/ 	.byte	0x04, 0x12
        /*4c2e*/ 	.short	(.L_3251 - .L_3250)
	.align		4
.L_3250:
        /*4c30*/ 	.word	index@(_ZN18transformer_engine6detail32dgated_act_cast_transpose_kernelILi1ELi1EfffNS_5EmptyEXadL_ZNS_6dsreluIffEET_T0_RKS2_EEXadL_ZNS_5sreluIffEES4_S5_S7_EEEEvPKT2_SB_PT3_SD_PKT1_PSE_SH_mmm)
        /*4c34*/ 	.word	0x00000000


	//----- nvinfo : EIATTR_MIN_STACK_SIZE
	.align		4
.L_3251:
        /*4c38*/ 	.byte	0x04, 0x12
        /*4c3a*/ 	.short	(.L_3253 - .L_3252)
	.align		4
.L_3252:
        /*4c3c*/ 	.word	index@(_ZN18transformer_engine6detail43dgated_act_cast_transpose_kernel_notalignedILi2ELi4Ef13__nv_bfloat1613__nv_fp8_e4m3NS_5EmptyEXadL_ZNS_5dreluIffEET_T0_RKS4_EEXadL_ZNS_4reluIffEES6_S7_S9_EEEEvPKT2_SD_PT3_SF_PKT1_PSG_SJ_mmm)
        /*4c40*/ 	.word	0x00000000


	//----- nvinfo : EIATTR_MIN_STACK_SIZE
	.align		4
.L_3253:
        /*4c44*/ 	.byte	0x04, 0x12
        /*4c46*/ 	.short	(.L_3255 - .L_3254)
	.align		4
.L_3254:
        /*4c48*/ 	.word	index@(_ZN18transformer_engine6detail32dgated_act_cast_transpose_kernelILi2ELi4Ef13__nv_bfloat1613__nv_fp8_e4m3NS_5EmptyEXadL_ZNS_5dreluIffEET_T0_RKS4_EEXadL_ZNS_4reluIffEES6_S7_S9_EEEEvPKT2_SD_PT3_SF_PKT1_PSG_SJ_mmm)
        /*4c4c*/ 	.word	0x00000000


	//----- nvinfo : EIATTR_MIN_STACK_SIZE
	.align		4
.L_3255:
        /*4c50*/ 	.byte	0x04, 0x12
        /*4c52*/ 	.short	(.L_3257 - .L_3256)
	.align		4
.L_3256:
        /*4c54*/ 	.word	index@(_ZN18transformer_engine6detail43dgated_act_cast_transpose_kernel_notalignedILi2ELi4Ef13__nv_bfloat1613__nv_fp8_e5m2NS_5EmptyEXadL_ZNS_5dreluIffEET_T0_RKS4_EEXadL_ZNS_4reluIffEES6_S7_S9_EEEEvPKT2_SD_PT3_SF_PKT1_PSG_SJ_mmm)
        /*4c58*/ 	.word	0x00000000


	//----- nvinfo : EIATTR_MIN_STACK_SIZE
	.align		4
.L_3257:
        /*4c5c*/ 	.byte	0x04, 0x12
        /*4c5e*/ 	.short	(.L_3259 - .L_3258)
	.align		4
.L_3258:
        /*4c60*/ 	.word	index@(_ZN18transformer_engine6detail32dgated_act_cast_transpose_kernelILi2ELi4Ef13__nv_bfloat1613__nv_fp8_e5m2NS_5EmptyEXadL_ZNS_5dreluIffEET_T0_RKS4_EEXadL_ZNS_4reluIffEES6_S7_S9_EEEEvPKT2_SD_PT3_SF_PKT1_PSG_SJ_mmm)
        /*4c64*/ 	.word	0x00000000


	//----- nvinfo : EIATTR_MIN_STACK_SIZE
	.align		4
.L_3259:
        /*4c68*/ 	.byte	0x04, 0x12
        /*4c6a*/ 	.short	(.L_3261 - .L_3260)
	.align		4
.L_3260:
        /*4c6c*/ 	.word	index@(_ZN18transformer_engine6detail43dgated_act_cast_transpose_kernel_notalignedILi2ELi2Ef13__nv_bfloat16S2_NS_5EmptyEXadL_ZNS_5dreluIffEET_T0_RKS3_EEXadL_ZNS_4reluIffEES5_S6_S8_EEEEvPKT2_SC_PT3_SE_PKT1_PSF_SI_mmm)
        /*4c70*/ 	.word	0x00000000


	//----- nvinfo : EIATTR_MIN_STACK_SIZE
	.align		4
.L_3261:
        /*4c74*/ 	.byte	0x04, 0x12
        /*4c76*/ 	.short	(.L_3263 - .L_3262)
	.align		4
.L_3262:
        /*4c78*/ 	.word	index@(_ZN18transformer_engine6detail32dgated_act_cast_transpose_kernelILi2ELi2Ef13__nv_bfloat16S2_NS_5EmptyEXadL_ZNS_5dreluIffEET_T0_RKS3_EEXadL_ZNS_4reluIffEES5_S6_S8_EEEEvPKT2_SC_PT3_SE_PKT1_PSF_SI_mmm)
        /*4c7c*/ 	.word	0x00000000


	//----- nvinfo : EIATTR_MIN_STACK_SIZE
	.align		4
.L_3263:
        /*4c80*/ 	.byte	0x04, 0x12
        /*4c82*/ 	.short	(.L_3265 - .L_3264)
	.align		4
.L_3264:
        /*4c84*/ 	.word	index@(_ZN18transformer_engine6detail43dgated_act_cast_transpose_kernel_notalignedILi2ELi2Ef13__nv_bfloat166__halfNS_5EmptyEXadL_ZNS_5dreluIffEET_T0_RKS4_EEXadL_ZNS_4reluIffEES6_S7_S9_EEEEvPKT2_SD_PT3_SF_PKT1_PSG_SJ_mmm)
        /*4c88*/ 	.word	0x00000000


	//----- nvinfo : EIATTR_MIN_STACK_SIZE
	.align		4
.L_3265:
        /*4c8c*/ 	.byte	0x04, 0x12
        /*4c8e*/ 	.short	(.L_3267 - .L_3266)
	.align		4
.L_3266:
        /*4c90*/ 	.word	index@(_ZN18transformer_engine6detail32dgated_act_cast_transpose_kernelILi2ELi2Ef13__nv_bfloat166__halfNS_5EmptyEXadL_ZNS_5dreluIffEET_T0_RKS4_EEXadL_ZNS_4reluIffEES6_S7_S9_EEEEvPKT2_SD_PT3_SF_PKT1_PSG_SJ_mmm)
        /*4c94*/ 	.word	0x00000000


	//----- nvinfo : EIATTR_MIN_STACK_SIZE
	.align		4
.L_3267:
        /*4c98*/ 	.byte	0x04, 0x12
        /*4c9a*/ 	.short	(.L_3269 - .L_3268)
	.align		4
.L_3268:
        /*4c9c*/ 	.word	index@(_ZN18transformer_engine6detail43dgated_act_cast_transpose_kernel_notalignedILi2ELi1Ef13__nv_bfloat16fNS_5EmptyEXadL_ZNS_5dreluIffEET_T0_RKS3_EEXadL_ZNS_4reluIffEES5_S6_S8_EEEEvPKT2_SC_PT3_SE_PKT1_PSF_SI_mmm)
        /*4ca0*/ 	.word	0x00000000


	//----- nvinfo : EIATTR_MIN_STACK_SIZE
	.align		4
.L_3269:
        /*4ca4*/ 	.byte	0x04, 0x12
        /*4ca6*/ 	.short	(.L_3271 - .L_3270)
	.align		4
.L_3270:
        /*4ca8*/ 	.word	index@(_ZN18transformer_engine6detail32dgated_act_cast_transpose_kernelILi2ELi1Ef13__nv_bfloat16fNS_5EmptyEXadL_ZNS_5dreluIffEET_T0_RKS3_EEXadL_ZNS_4reluIffEES5_S6_S8_EEEEvPKT2_SC_PT3_SE_PKT1_PSF_SI_mmm)
        /*4cac*/ 	.word	0x00000000


	//----- nvinfo : EIATTR_MIN_STACK_SIZE
	.align		4
.L_3271:
        /*4cb0*/ 	.byte	0x04, 0x12
        /*4cb2*/ 	.short	(.L_3273 - .L_3272)
	.align		4
.L_3272:
        /*4cb4*/ 	.word	index@(_ZN18transformer_engine6detail43dgated_act_cast_transpose_kernel_notalignedILi2ELi4Ef6__half13__nv_fp8_e4m3NS_5EmptyEXadL_ZNS_5dreluIffEET_T0_RKS4_EEXadL_ZNS_4reluIffEES6_S7_S9_EEEEvPKT2_SD_PT3_SF_PKT1_PSG_SJ_mmm)
        /*4cb8*/ 	.word	0x00000000


	//----- nvinfo : EIATTR_MIN_STACK_SIZE
	.align		4
.L_3273:
        /*4cbc*/ 	.byte	0x04, 0x12
        /*4cbe*/ 	.short	(.L_3275 - .L_3274)
	.align		4
.L_3274:
        /*4cc0*/ 	.word	index@(_ZN18transformer_engine6detail32dgated_act_cast_transpose_kernelILi2ELi4Ef6__half13__nv_fp8_e4m3NS_5EmptyEXadL_ZNS_5dreluIffEET_T0_RKS4_EEXadL_ZNS_4reluIffEES6_S7_S9_EEEEvPKT2_SD_PT3_SF_PKT1_PSG_SJ_mmm)
        /*4cc4*/ 	.word	0x00000000


	//----- nvinfo : EIATTR_MIN_STACK_SIZE
	.align		4
.L_3275:
        /*4cc8*/ 	.byte	0x04, 0x12
        /*4cca*/ 	.short	(.L_3277 - .L_3276)
	.align		4
.L_3276:
        /*4ccc*/ 	.word	index@(_ZN18transformer_engine6detail43dgated_act_cast_transpose_kernel_notalignedILi2ELi4Ef6__half13__nv_fp8_e5m2NS_5EmptyEXadL_ZNS_5dreluIffEET_T0_RKS4_EEXadL_ZNS_4reluIffEES6_S7_S9_EEEEvPKT2_SD_PT3_SF_PKT1_PSG_SJ_mmm)
        /*4cd0*/ 	.word	0x00000000


	//----- nvinfo : EIATTR_MIN_STACK_SIZE
	.align		4
.L_3277:
        /*4cd4*/ 	.byte	0x04, 0x12
        /*4cd6*/ 	.short	(.L_3279 - .L_3278)
	.align		4
.L_3278:
        /*4cd8*/ 	.word	index@(_ZN18transformer_engine6detail32dgated_act_cast_transpose_kernelILi2ELi4Ef6__half13__nv_fp8_e5m2NS_5EmptyEXadL_ZNS_5dreluIffEET_T0_RKS4_EEXadL_ZNS_4reluIffEES6_S7_S9_EEEEvPKT2_SD_PT3_SF_PKT1_PSG_SJ_mmm)
        /*4cdc*/ 	.word	0x00000000


	//----- nvinfo : EIATTR_MIN_STACK_SIZE
	.align		4
.L_3279:
        /*4ce0*/ 	.byte	0x04, 0x12
        /*4ce2*/ 	.short	(.L_3281 - .L_3280)
	.align		4
.L_3280:
        /*4ce4*/ 	.word	index@(_ZN18transformer_engine6detail43dgated_act_cast_transpose_kernel_notalignedILi2ELi2Ef6__half13__nv_bfloat16NS_5EmptyEXadL_ZNS_5dreluIffEET_T0_RKS4_EEXadL_ZNS_4reluIffEES6_S7_S9_EEEEvPKT2_SD_PT3_SF_PKT1_PSG_SJ_mmm)
        /*4ce8*/ 	.word	0x00000000


	//----- nvinfo : EIATTR_MIN_STACK_SIZE
	.align		4
.L_3281:
        /*4cec*/ 	.byte	0x04, 0x12
        /*4cee*/ 	.short	(.L_3283 - .L_3282)
	.align		4
.L_3282:
        /*4cf0*/ 	.word	index@(_ZN18transformer_engine6detail32dgated_act_cast_transpose_kernelILi2ELi2Ef6__half13__nv_bfloat16NS_5EmptyEXadL_ZNS_5dreluIffEET_T0_RKS4_EEXadL_ZNS_4reluIffEES6_S7_S9_EEEEvPKT2_SD_PT3_SF_PKT1_PSG_SJ_mmm)
        /*4cf4*/ 	.word	0x00000000


	//----- nvinfo : EIATTR_MIN_STACK_SIZE
	.align		4
.L_3283:
        /*4cf8*/ 	.byte	0x04, 0x12
        /*4cfa*/ 	.short	(.L_3285 - .L_3284)
	.align		4
.L_3284:
        /*4cfc*/ 	.word	index@(_ZN18transformer_engine6detail43dgated_act_cast_transpose_kernel_notalignedILi2ELi2Ef6__halfS2_NS_5EmptyEXadL_ZNS_5dreluIffEET_T0_RKS3_EEXadL_ZNS_4reluIffEES5_S6_S8_EEEEvPKT2_SC_PT3_SE_PKT1_PSF_SI_mmm)
        /*4d00*/ 	.word	0x00000000


	//----- nvinfo : EIATTR_MIN_STACK_SIZE
	.align		4
.L_3285:
        /*4d04*/ 	.byte	0x04, 0x12
        /*4d06*/ 	.short	(.L_3287 - .L_3286)
	.align		4
.L_3286:
        /*4d08*/ 	.word	index@(_ZN18transformer_engine6detail32dgated_act_cast_transpose_kernelILi2ELi2Ef6__halfS2_NS_5EmptyEXadL_ZNS_5dreluIffEET_T0_RKS3_EEXadL_ZNS_4reluIffEES5_S6_S8_EEEEvPKT2_SC_PT3_SE_PKT1_PSF_SI_mmm)
        /*4d0c*/ 	.word	0x00000000


	//----- nvinfo : EIATTR_MIN_STACK_SIZE
	.align		4
.L_3287:
        /*4d10*/ 	.byte	0x04, 0x12
        /*4d12*/ 	.short	(.L_3289 - .L_3288)
	.align		4
.L_3288:
        /*4d14*/ 	.word	index@(_ZN18transformer_engine6detail43dgated_act_cast_transpose_kernel_notalignedILi2ELi1Ef6__halffNS_5EmptyEXadL_ZNS_5dreluIffEET_T0_RKS3_EEXadL_ZNS_4reluIffEES5_S6_S8_EEEEvPKT2_SC_PT3_SE_PKT1_PSF_SI_mmm)
        /*4d18*/ 	.word	0x00000000


	//----- nvinfo : EIATTR_MIN_STACK_SIZE
	.align		4
.L_3289:
        /*4d1c*/ 	.byte	0x04, 0x12
        /*4d1e*/ 	.short	(.L_3291 - .L_3290)
	.align		4
.L_3290:
        /*4d20*/ 	.word	index@(_ZN18transformer_engine6detail32dgated_act_cast_transpose_kernelILi2ELi1Ef6__halffNS_5EmptyEXadL_ZNS_5dreluIffEET_T0_RKS3_EEXadL_ZNS_4reluIffEES5_S6_S8_EEEEvPKT2_SC_PT3_SE_PKT1_PSF_SI_mmm)
        /*4d24*/ 	.word	0x00000000


	//----- nvinfo : EIATTR_MIN_STACK_SIZE
	.align		4
.L_3291:
        /*4d28*/ 	.byte	0x04, 0x12
        /*4d2a*/ 	.short	(.L_3293 - .L_3292)
	.align		4
.L_3292:
        /*4d2c*/ 	.word	index@(_ZN18transformer_engine6detail43dgated_act_cast_transpose_kernel_notalignedILi1ELi4Eff13__nv_fp8_e4m3NS_5EmptyEXadL_ZNS_5dreluIffEET_T0_RKS3_EEXadL_ZNS_4reluIffEES5_S6_S8_EEEEvPKT2_SC_PT3_SE_PKT1_PSF_SI_mmm)
        /*4d30*/ 	.word	0x00000000


	//----- nvinfo : EIATTR_MIN_STACK_SIZE
	.align		4
.L_3293:
        /*4d34*/ 	.byte	0x04, 0x12
        /*4d36*/ 	.short	(.L_3295 - .L_3294)
	.align		4
.L_3294:
        /*4d38*/ 	.word	index@(_ZN18transformer_engine6detail32dgated_act_cast_transpose_kernelILi1ELi4Eff13__nv_fp8_e4m3NS_5EmptyEXadL_ZNS_5dreluIffEET_T0_RKS3_EEXadL_ZNS_4reluIffEES5_S6_S8_EEEEvPKT2_SC_PT3_SE_PKT1_PSF_SI_mmm)
        /*4d3c*/ 	.word	0x00000000


	//----- nvinfo : EIATTR_MIN_STACK_SIZE
	.align		4
.L_3295:
        /*4d40*/ 	.byte	0x04, 0x12
        /*4d42*/ 	.short	(.L_3297 - .L_3296)
	.align		4
.L_3296:
        /*4d44*/ 	.word	index@(_ZN18transformer_engine6detail43dgated_act_cast_transpose_kernel_notalignedILi1ELi4Eff13__nv_fp8_e5m2NS_5EmptyEXadL_ZNS_5dreluIffEET_T0_RKS3_EEXadL_ZNS_4reluIffEES5_S6_S8_EEEEvPKT2_SC_PT3_SE_PKT1_PSF_SI_mmm)
        /*4d48*/ 	.word	0x00000000


	//----- nvinfo : EIATTR_MIN_STACK_SIZE
	.align		4
.L_3297:
        /*4d4c*/ 	.byte	0x04, 0x12
        /*4d4e*/ 	.short	(.L_3299 - .L_3298)
	.align		4
.L_3298:
        /*4d50*/ 	.word	index@(_ZN18transformer_engine6detail32dgated_act_cast_transpose_kernelILi1ELi4Eff13__nv_fp8_e5m2NS_5EmptyEXadL_ZNS_5dreluIffEET_T0_RKS3_EEXadL_ZNS_4reluIffEES5_S6_S8_EEEEvPKT2_SC_PT3_SE_PKT1_PSF_SI_mmm)
        /*4d54*/ 	.word	0x00000000


	//----- nvinfo : EIATTR_MIN_STACK_SIZE
	.align		4
.L_3299:
        /*4d58*/ 	.byte	0x04, 0x12
        /*4d5a*/ 	.short	(.L_3301 - .L_3300)
	.align		4
.L_3300:
        /*4d5c*/ 	.word	index@(_ZN18transformer_engine6detail43dgated_act_cast_transpose_kernel_notalignedILi1ELi2Eff13__nv_bfloat16NS_5EmptyEXadL_ZNS_5dreluIffEET_T0_RKS3_EEXadL_ZNS_4reluIffEES5_S6_S8_EEEEvPKT2_SC_PT3_SE_PKT1_PSF_SI_mmm)
        /*4d60*/ 	.word	0x00000000


	//----- nvinfo : EIATTR_MIN_STACK_SIZE
	.align		4
.L_3301:
        /*4d64*/ 	.byte	0x04, 0x12
        /*4d66*/ 	.short	(.L_3303 - .L_3302)
	.align		4
.L_3302:
        /*4d68*/ 	.word	index@(_ZN18transformer_engine6detail32dgated_act_cast_transpose_kernelILi1ELi2Eff13__nv_bfloat16NS_5EmptyEXadL_ZNS_5dreluIffEET_T0_RKS3_EEXadL_ZNS_4reluIffEES5_S6_S8_EEEEvPKT2_SC_PT3_SE_PKT1_PSF_SI_mmm)
        /*4d6c*/ 	.word	0x00000000


	//----- nvinfo : EIATTR_MIN_STACK_SIZE
	.align		4
.L_3303:
        /*4d70*/ 	.byte	0x04, 0x12
        /*4d72*/ 	.short	(.L_3305 - .L_3304)
	.align		4
.L_3304:
        /*4d74*/ 	.word	index@(_ZN18transformer_engine6detail43dgated_act_cast_transpose_kernel_notalignedILi1ELi2Eff6__halfNS_5EmptyEXadL_ZNS_5dreluIffEET_T0_RKS3_EEXadL_ZNS_4reluIffEES5_S6_S8_EEEEvPKT2_SC_PT3_SE_PKT1_PSF_SI_mmm)
        /*4d78*/ 	.word	0x00000000


	//----- nvinfo : EIATTR_MIN_STACK_SIZE
	.align		4
.L_3305:
        /*4d7c*/ 	.byte	0x04, 0x12
        /*4d7e*/ 	.short	(.L_3307 - .L_3306)
	.align		4
.L_3306:
        /*4d80*/ 	.word	index@(_ZN18transformer_engine6detail32dgated_act_cast_transpose_kernelILi1ELi2Eff6__halfNS_5EmptyEXadL_ZNS_5dreluIffEET_T0_RKS3_EEXadL_ZNS_4reluIffEES5_S6_S8_EEEEvPKT2_SC_PT3_SE_PKT1_PSF_SI_mmm)
        /*4d84*/ 	.word	0x00000000


	//----- nvinfo : EIATTR_MIN_STACK_SIZE
	.align		4
.L_3307:
        /*4d88*/ 	.byte	0x04, 0x12
        /*4d8a*/ 	.short	(.L_3309 - .L_3308)
	.align		4
.L_3308:
        /*4d8c*/ 	.word	index@(_ZN18transformer_engine6detail43dgated_act_cast_transpose_kernel_notalignedILi1ELi1EfffNS_5EmptyEXadL_ZNS_5dreluIffEET_T0_RKS2_EEXadL_ZNS_4reluIffEES4_S5_S7_EEEEvPKT2_SB_PT3_SD_PKT1_PSE_SH_mmm)
        /*4d90*/ 	.word	0x00000000


	//----- nvinfo : EIATTR_MIN_STACK_SIZE
	.align		4
.L_3309:
        /*4d94*/ 	.byte	0x04, 0x12
        /*4d96*/ 	.short	(.L_3311 - .L_3310)
	.align		4
.L_3310:
        /*4d98*/ 	.word	index@(_ZN18transformer_engine6detail32dgated_act_cast_transpose_kernelILi1ELi1EfffNS_5EmptyEXadL_ZNS_5dreluIffEET_T0_RKS2_EEXadL_ZNS_4reluIffEES4_S5_S7_EEEEvPKT2_SB_PT3_SD_PKT1_PSE_SH_mmm)
        /*4d9c*/ 	.word	0x00000000


	//----- nvinfo : EIATTR_MIN_STACK_SIZE
	.align		4
.L_3311:
        /*4da0*/ 	.byte	0x04, 0x12
        /*4da2*/ 	.short	(.L_3313 - .L_3312)
	.align		4
.L_3312:
        /*4da4*/ 	.word	index@(_ZN18transformer_engine6detail43dgated_act_cast_transpose_kernel_notalignedILi2ELi4Ef13__nv_bfloat1613__nv_fp8_e4m3NS_5EmptyEXadL_ZNS_5dsiluIffEET_T0_RKS4_EEXadL_ZNS_4siluIffEES6_S7_S9_EEEEvPKT2_SD_PT3_SF_PKT1_PSG_SJ_mmm)
        /*4da8*/ 	.word	0x00000000


	//----- nvinfo : EIATTR_MIN_STACK_SIZE
	.align		4
.L_3313:
        /*4dac*/ 	.byte	0x04, 0x12
        /*4dae*/ 	.short	(.L_3315 - .L_3314)
	.align		4
.L_3314:
        /*4db0*/ 	.word	index@(_ZN18transformer_engine6detail32dgated_act_cast_transpose_kernelILi2ELi4Ef13__nv_bfloat1613__nv_fp8_e4m3NS_5EmptyEXadL_ZNS_5dsiluIffEET_T0_RKS4_EEXadL_ZNS_4siluIffEES6_S7_S9_EEEEvPKT2_SD_PT3_SF_PKT1_PSG_SJ_mmm)
        /*4db4*/ 	.word	0x00000000


	//----- nvinfo : EIATTR_MIN_STACK_SIZE
	.align		4
.L_3315:
        /*4db8*/ 	.byte	0x04, 0x12
        /*4dba*/ 	.short	(.L_3317 - .L_3316)
	.align		4
.L_3316:
        /*4dbc*/ 	.word	index@(_ZN18transformer_engine6detail43dgated_act_cast_transpose_kernel_notalignedILi2ELi4Ef13__nv_bfloat1613__nv_fp8_e5m2NS_5EmptyEXadL_ZNS_5dsiluIffEET_T0_RKS4_EEXadL_ZNS_4siluIffEES6_S7_S9_EEEEvPKT2_SD_PT3_SF_PKT1_PSG_SJ_mmm)
        /*4dc0*/ 	.word	0x00000000


	//----- nvinfo : EIATTR_MIN_STACK_SIZE
	.align		4
.L_3317:
        /*4dc4*/ 	.byte	0x04, 0x12
        /*4dc6*/ 	.short	(.L_3319 - .L_3318)
	.align		4
.L_3318:
        /*4dc8*/ 	.word	index@(_ZN18transformer_engine6detail32dgated_act_cast_transpose_kernelILi2ELi4Ef13__nv_bfloat1613__nv_fp8_e5m2NS_5EmptyEXadL_ZNS_5dsiluIffEET_T0_RKS4_EEXadL_ZNS_4siluIffEES6_S7_S9_EEEEvPKT2_SD_PT3_SF_PKT1_PSG_SJ_mmm)
        /*4dcc*/ 	.word	0x00000000


	//----- nvinfo : EIATTR_MIN_STACK_SIZE
	.align		4
.L_3319:
        /*4dd0*/ 	.byte	0x04, 0x12
        /*4dd2*/ 	.short	(.L_3321 - .L_3320)
	.align		4
.L_3320:
        /*4dd4*/ 	.word	index@(_ZN18transformer_engine6detail43dgated_act_cast_transpose_kernel_notalignedILi2ELi2Ef13__nv_bfloat16S2_NS_5EmptyEXadL_ZNS_5dsiluIffEET_T0_RKS3_EEXadL_ZNS_4siluIffEES5_S6_S8_EEEEvPKT2_SC_PT3_SE_PKT1_PSF_SI_mmm)
        /*4dd8*/ 	.word	0x00000000


	//----- nvinfo : EIATTR_MIN_STACK_SIZE
	.align		4
.L_3321:
        /*4ddc*/ 	.byte	0x04, 0x12
        /*4dde*/ 	.short	(.L_3323 - .L_3322)
	.align		4
.L_3322:
        /*4de0*/ 	.word	index@(_ZN18transformer_engine6detail32dgated_act_cast_transpose_kernelILi2ELi2Ef13__nv_bfloat16S2_NS_5EmptyEXadL_ZNS_5dsiluIffEET_T0_RKS3_EEXadL_ZNS_4siluIffEES5_S6_S8_EEEEvPKT2_SC_PT3_SE_PKT1_PSF_SI_mmm)
        /*4de4*/ 	.word	0x00000000


	//----- nvinfo : EIATTR_MIN_STACK_SIZE
	.align		4
.L_3323:
        /*4de8*/ 	.byte	0x04, 0x12
        /*4dea*/ 	.short	(.L_3325 - .L_3324)
	.align		4
.L_3324:
        /*4dec*/ 	.word	index@(_ZN18transformer_engine6detail43dgated_act_cast_transpose_kernel_notalignedILi2ELi2Ef13__nv_bfloat166__halfNS_5EmptyEXadL_ZNS_5dsiluIffEET_T0_RKS4_EEXadL_ZNS_4siluIffEES6_S7_S9_EEEEvPKT2_SD_PT3_SF_PKT1_PSG_SJ_mmm)
        /*4df0*/ 	.word	0x00000000


	//----- nvinfo : EIATTR_MIN_STACK_SIZE
	.align		4
.L_3325:
        /*4df4*/ 	.byte	0x04, 0x12
        /*4df6*/ 	.short	(.L_3327 - .L_3326)
	.align		4
.L_3326:
        /*4df8*/ 	.word	index@(_ZN18transformer_engine6detail32dgated_act_cast_transpose_kernelILi2ELi2Ef13__nv_bfloat166__halfNS_5EmptyEXadL_ZNS_5dsiluIffEET_T0_RKS4_EEXadL_ZNS_4siluIffEES6_S7_S9_EEEEvPKT2_SD_PT3_SF_PKT1_PSG_SJ_mmm)
        /*4dfc*/ 	.word	0x00000000


	//----- nvinfo : EIATTR_MIN_STACK_SIZE
	.align		4
.L_3327:
        /*4e00*/ 	.byte	0x04, 0x12
        /*4e02*/ 	.short	(.L_3329 - .L_3328)
	.align		4
.L_3328:
        /*4e04*/ 	.word	index@(_ZN18transformer_engine6detail43dgated_act_cast_transpose_kernel_notalignedILi2ELi1Ef13__nv_bfloat16fNS_5EmptyEXadL_ZNS_5dsiluIffEET_T0_RKS3_EEXadL_ZNS_4siluIffEES5_S6_S8_EEEEvPKT2_SC_PT3_SE_PKT1_PSF_SI_mmm)
        /*4e08*/ 	.word	0x00000000


	//----- nvinfo : EIATTR_MIN_STACK_SIZE
	.align		4
.L_3329:
        /*4e0c*/ 	.byte	0x04, 0x12
        /*4e0e*/ 	.short	(.L_3331 - .L_3330)
	.align		4
.L_3330:
        /*4e10*/ 	.word	index@(_ZN18transformer_engine6detail32dgated_act_cast_transpose_kernelILi2ELi1Ef13__nv_bfloat16fNS_5EmptyEXadL_ZNS_5dsiluIffEET_T0_RKS3_EEXadL_ZNS_4siluIffEES5_S6_S8_EEEEvPKT2_SC_PT3_SE_PKT1_PSF_SI_mmm)
        /*4e14*/ 	.word	0x00000000


	//----- nvinfo : EIATTR_MIN_STACK_SIZE
	.align		4
.L_3331:
        /*4e18*/ 	.byte	0x04, 0x12
        /*4e1a*/ 	.short	(.L_3333 - .L_3332)
	.align		4
.L_3332:
        /*4e1c*/ 	.word	index@(_ZN18transformer_engine6detail43dgated_act_cast_transpose_kernel_notalignedILi2ELi4Ef6__half13__nv_fp8_e4m3NS_5EmptyEXadL_ZNS_5dsiluIffEET_T0_RKS4_EEXadL_ZNS_4siluIffEES6_S7_S9_EEEEvPKT2_SD_PT3_SF_PKT1_PSG_SJ_mmm)
        /*4e20*/ 	.word	0x00000000


	//----- nvinfo : EIATTR_MIN_STACK_SIZE
	.align		4
.L_3333:
        /*4e24*/ 	.byte	0x04, 0x12
        /*4e26*/ 	.short	(.L_3335 - .L_3334)
	.align		4
.L_3334:
        /*4e28*/ 	.word	index@(_ZN18transformer_engine6detail32dgated_act_cast_transpose_kernelILi2ELi4Ef6__half13__nv_fp8_e4m3NS_5EmptyEXadL_ZNS_5dsiluIffEET_T0_RKS4_EEXadL_ZNS_4siluIffEES6_S7_S9_EEEEvPKT2_SD_PT3_SF_PKT1_PSG_SJ_mmm)
        /*4e2c*/ 	.word	0x00000000


	//----- nvinfo : EIATTR_MIN_STACK_SIZE
	.align		4
.L_3335:
        /*4e30*/ 	.byte	0x04, 0x12
        /*4e32*/ 	.short	(.L_3337 - .L_3336)
	.align		4
.L_3336:
        /*4e34*/ 	.word	index@(_ZN18transformer_engine6detail43dgated_act_cast_transpose_kernel_notalignedILi2ELi4Ef6__half13__nv_fp8_e5m2NS_5EmptyEXadL_ZNS_5dsiluIffEET_T0_RKS4_EEXadL_ZNS_4siluIffEES6_S7_S9_EEEEvPKT2_SD_PT3_SF_PKT1_PSG_SJ_mmm)
        /*4e38*/ 	.word	0x00000000


	//----- nvinfo : EIATTR_MIN_STACK_SIZE
	.align		4
.L_3337:
        /*4e3c*/ 	.byte	0x04, 0x12
        /*4e3e*/ 	.short	(.L_3339 - .L_3338)
	.align		4
.L_3338:
        /*4e40*/ 	.word	index@(_ZN18transformer_engine6detail32dgated_act_cast_transpose_kernelILi2ELi4Ef6__half13__nv_fp8_e5m2NS_5EmptyEXadL_ZNS_5dsiluIffEET_T0_RKS4_EEXadL_ZNS_4siluIffEES6_S7_S9_EEEEvPKT2_SD_PT3_SF_PKT1_PSG_SJ_mmm)
        /*4e44*/ 	.word	0x00000000


	//----- nvinfo : EIATTR_MIN_STACK_SIZE
	.align		4
.L_3339:
        /*4e48*/ 	.byte	0x04, 0x12
        /*4e4a*/ 	.short	(.L_3341 - .L_3340)
	.align		4
.L_3340:
        /*4e4c*/ 	.word	index@(_ZN18transformer_engine6detail43dgated_act_cast_transpose_kernel_notalignedILi2ELi2Ef6__half13__nv_bfloat16NS_5EmptyEXadL_ZNS_5dsiluIffEET_T0_RKS4_EEXadL_ZNS_4siluIffEES6_S7_S9_EEEEvPKT2_SD_PT3_SF_PKT1_PSG_SJ_mmm)
        /*4e50*/ 	.word	0x00000000


	//----- nvinfo : EIATTR_MIN_STACK_SIZE
	.align		4
.L_3341:
        /*4e54*/ 	.byte	0x04, 0x12
        /*4e56*/ 	.short	(.L_3343 - .L_3342)
	.align		4
.L_3342:
        /*4e58*/ 	.word	index@(_ZN18transformer_engine6detail32dgated_act_cast_transpose_kernelILi2ELi2Ef6__half13__nv_bfloat16NS_5EmptyEXadL_ZNS_5dsiluIffEET_T0_RKS4_EEXadL_ZNS_4siluIffEES6_S7_S9_EEEEvPKT2_SD_PT3_SF_PKT1_PSG_SJ_mmm)
        /*4e5c*/ 	.word	0x00000000


	//----- nvinfo : EIATTR_MIN_STACK_SIZE
	.align		4
.L_3343:
        /*4e60*/ 	.byte	0x04, 0x12
        /*4e62*/ 	.short	(.L_3345 - .L_3344)
	.align		4
.L_3344:
        /*4e64*/ 	.word	index@(_ZN18transformer_engine6detail43dgated_act_cast_transpose_kernel_notalignedILi2ELi2Ef6__halfS2_NS_5EmptyEXadL_ZNS_5dsiluIffEET_T0_RKS3_EEXadL_ZNS_4siluIffEES5_S6_S8_EEEEvPKT2_SC_PT3_SE_PKT1_PSF_SI_mmm)
        /*4e68*/ 	.word	0x00000000


	//----- nvinfo : EIATTR_MIN_STACK_SIZE
	.align		4
.L_3345:
        /*4e6c*/ 	.byte	0x04, 0x12
        /*4e6e*/ 	.short	(.L_3347 - .L_3346)
	.align		4
.L_3346:
        /*4e70*/ 	.word	index@(_ZN18transformer_engine6detail32dgated_act_cast_transpose_kernelILi2ELi2Ef6__halfS2_NS_5EmptyEXadL_ZNS_5dsiluIffEET_T0_RKS3_EEXadL_ZNS_4siluIffEES5_S6_S8_EEEEvPKT2_SC_PT3_SE_PKT1_PSF_SI_mmm)
        /*4e74*/ 	.word	0x00000000


	//----- nvinfo : EIATTR_MIN_STACK_SIZE
	.align		4
.L_3347:
        /*4e78*/ 	.byte	0x04, 0x12
        /*4e7a*/ 	.short	(.L_3349 - .L_3348)
	.align		4
.L_3348:
        /*4e7c*/ 	.word	index@(_ZN18transformer_engine6detail43dgated_act_cast_transpose_kernel_notalignedILi2ELi1Ef6__halffNS_5EmptyEXadL_ZNS_5dsiluIffEET_T0_RKS3_EEXadL_ZNS_4siluIffEES5_S6_S8_EEEEvPKT2_SC_PT3_SE_PKT1_PSF_SI_mmm)
        /*4e80*/ 	.word	0x00000000


	//----- nvinfo : EIATTR_MIN_STACK_SIZE
	.align		4
.L_3349:
        /*4e84*/ 	.byte	0x04, 0x12
        /*4e86*/ 	.short	(.L_3351 - .L_3350)
	.align		4
.L_3350:
        /*4e88*/ 	.word	index@(_ZN18transformer_engine6detail32dgated_act_cast_transpose_kernelILi2ELi1Ef6__halffNS_5EmptyEXadL_ZNS_5dsiluIffEET_T0_RKS3_EEXadL_ZNS_4siluIffEES5_S6_S8_EEEEvPKT2_SC_PT3_SE_PKT1_PSF_SI_mmm)
        /*4e8c*/ 	.word	0x00000000


	//----- nvinfo : EIATTR_MIN_STACK_SIZE
	.align		4
.L_3351:
        /*4e90*/ 	.byte	0x04, 0x12
        /*4e92*/ 	.short	(.L_3353 - .L_3352)
	.align		4
.L_3352:
        /*4e94*/ 	.word	index@(_ZN18transformer_engine6detail43dgated_act_cast_transpose_kernel_notalignedILi1ELi4Eff13__nv_fp8_e4m3NS_5EmptyEXadL_ZNS_5dsiluIffEET_T0_RKS3_EEXadL_ZNS_4siluIffEES5_S6_S8_EEEEvPKT2_SC_PT3_SE_PKT1_PSF_SI_mmm)
        /*4e98*/ 	.word	0x00000000


	//----- nvinfo : EIATTR_MIN_STACK_SIZE
	.align		4
.L_3353:
        /*4e9c*/ 	.byte	0x04, 0x12
        /*4e9e*/ 	.short	(.L_3355 - .L_3354)
	.align		4
.L_3354:
        /*4ea0*/ 	.word	index@(_ZN18transformer_engine6detail32dgated_act_cast_transpose_kernelILi1ELi4Eff13__nv_fp8_e4m3NS_5EmptyEXadL_ZNS_5dsiluIffEET_T0_RKS3_EEXadL_ZNS_4siluIffEES5_S6_S8_EEEEvPKT2_SC_PT3_SE_PKT1_PSF_SI_mmm)
        /*4ea4*/ 	.word	0x00000000


	//----- nvinfo : EIATTR_MIN_STACK_SIZE
	.align		4
.L_3355:
        /*4ea8*/ 	.byte	0x04, 0x12
        /*4eaa*/ 	.short	(.L_3357 - .L_3356)
	.align		4
.L_3356:
        /*4eac*/ 	.word	index@(_ZN18transformer_engine6detail43dgated_act_cast_transpose_kernel_notalignedILi1ELi4Eff13__nv_fp8_e5m2NS_5EmptyEXadL_ZNS_5dsiluIffEET_T0_RKS3_EEXadL_ZNS_4siluIffEES5_S6_S8_EEEEvPKT2_SC_PT3_SE_PKT1_PSF_SI_mmm)
        /*4eb0*/ 	.word	0x00000000


	//----- nvinfo : EIATTR_MIN_STACK_SIZE
	.align		4
.L_3357:
        /*4eb4*/ 	.byte	0x04, 0x12
        /*4eb6*/ 	.short	(.L_3359 - .L_3358)
	.align		4
.L_3358:
        /*4eb8*/ 	.word	index@(_ZN18transformer_engine6detail32dgated_act_cast_transpose_kernelILi1ELi4Eff13__nv_fp8_e5m2NS_5EmptyEXadL_ZNS_5dsiluIffEET_T0_RKS3_EEXadL_ZNS_4siluIffEES5_S6_S8_EEEEvPKT2_SC_PT3_SE_PKT1_PSF_SI_mmm)
        /*4ebc*/ 	.word	0x00000000


	//----- nvinfo : EIATTR_MIN_STACK_SIZE
	.align		4
.L_3359:
        /*4ec0*/ 	.byte	0x04, 0x12
        /*4ec2*/ 	.short	(.L_3361 - .L_3360)
	.align		4
.L_3360:
        /*4ec4*/ 	.word	index@(_ZN18transformer_engine6detail43dgated_act_cast_transpose_kernel_notalignedILi1ELi2Eff13__nv_bfloat16NS_5EmptyEXadL_ZNS_5dsiluIffEET_T0_RKS3_EEXadL_ZNS_4siluIffEES5_S6_S8_EEEEvPKT2_SC_PT3_SE_PKT1_PSF_SI_mmm)
        /*4ec8*/ 	.word	0x00000000


	//----- nvinfo : EIATTR_MIN_STACK_SIZE
	.align		4
.L_3361:
        /*4ecc*/ 	.byte	0x04, 0x12
        /*4ece*/ 	.short	(.L_3363 - .L_3362)
	.align		4
.L_3362:
        /*4ed0*/ 	.word	index@(_ZN18transformer_engine6detail32dgated_act_cast_transpose_kernelILi1ELi2Eff13__nv_bfloat16NS_5EmptyEXadL_ZNS_5dsiluIffEET_T0_RKS3_EEXadL_ZNS_4siluIffEES5_S6_S8_EEEEvPKT2_SC_PT3_SE_PKT1_PSF_SI_mmm)
        /*4ed4*/ 	.word	0x00000000


	//----- nvinfo : EIATTR_MIN_STACK_SIZE
	.align		4
.L_3363:
        /*4ed8*/ 	.byte	0x04, 0x12
        /*4eda*/ 	.short	(.L_3365 - .L_3364)
	.align		4
.L_3364:
        /*4edc*/ 	.word	index@(_ZN18transformer_engine6detail43dgated_act_cast_transpose_kernel_notalignedILi1ELi2Eff6__halfNS_5EmptyEXadL_ZNS_5dsiluIffEET_T0_RKS3_EEXadL_ZNS_4siluIffEES5_S6_S8_EEEEvPKT2_SC_PT3_SE_PKT1_PSF_SI_mmm)
        /*4ee0*/ 	.word	0x00000000


	//----- nvinfo : EIATTR_MIN_STACK_SIZE
	.align		4
.L_3365:
        /*4ee4*/ 	.byte	0x04, 0x12
        /*4ee6*/ 	.short	(.L_3367 - .L_3366)
	.align		4
.L_3366:
        /*4ee8*/ 	.word	index@(_ZN18transformer_engine6detail32dgated_act_cast_transpose_kernelILi1ELi2Eff6__halfNS_5EmptyEXadL_ZNS_5dsiluIffEET_T0_RKS3_EEXadL_ZNS_4siluIffEES5_S6_S8_EEEEvPKT2_SC_PT3_SE_PKT1_PSF_SI_mmm)
        /*4eec*/ 	.word	0x00000000


	//----- nvinfo : EIATTR_MIN_STACK_SIZE
	.align		4
.L_3367:
        /*4ef0*/ 	.byte	0x04, 0x12
        /*4ef2*/ 	.short	(.L_3369 - .L_3368)
	.align		4
.L_3368:
        /*4ef4*/ 	.word	index@(_ZN18transformer_engine6detail43dgated_act_cast_transpose_kernel_notalignedILi1ELi1EfffNS_5EmptyEXadL_ZNS_5dsiluIffEET_T0_RKS2_EEXadL_ZNS_4siluIffEES4_S5_S7_EEEEvPKT2_SB_PT3_SD_PKT1_PSE_SH_mmm)
        /*4ef8*/ 	.word	0x00000000


	//----- nvinfo : EIATTR_MIN_STACK_SIZE
	.align		4
.L_3369:
        /*4efc*/ 	.byte	0x04, 0x12
        /*4efe*/ 	.short	(.L_3371 - .L_3370)
	.align		4
.L_3370:
        /*4f00*/ 	.word	index@(_ZN18transformer_engine6detail32dgated_act_cast_transpose_kernelILi1ELi1EfffNS_5EmptyEXadL_ZNS_5dsiluIffEET_T0_RKS2_EEXadL_ZNS_4siluIffEES4_S5_S7_EEEEvPKT2_SB_PT3_SD_PKT1_PSE_SH_mmm)
        /*4f04*/ 	.word	0x00000000


	//----- nvinfo : EIATTR_MIN_STACK_SIZE
	.align		4
.L_3371:
        /*4f08*/ 	.byte	0x04, 0x12
        /*4f0a*/ 	.short	(.L_3373 - .L_3372)
	.align		4
.L_3372:
        /*4f0c*/ 	.word	index@(_ZN18transformer_engine6detail43dgated_act_cast_transpose_kernel_notalignedILi2ELi4Ef13__nv_bfloat1613__nv_fp8_e4m3NS_5EmptyEXadL_ZNS_5dgeluIffEET_T0_RKS4_EEXadL_ZNS_4geluIffEES6_S7_S9_EEEEvPKT2_SD_PT3_SF_PKT1_PSG_SJ_mmm)
        /*4f10*/ 	.word	0x00000000


	//----- nvinfo : EIATTR_MIN_STACK_SIZE
	.align		4
.L_3373:
        /*4f14*/ 	.byte	0x04, 0x12
        /*4f16*/ 	.short	(.L_3375 - .L_3374)
	.align		4
.L_3374:
        /*4f18*/ 	.word	index@(_ZN18transformer_engine6detail32dgated_act_cast_transpose_kernelILi2ELi4Ef13__nv_bfloat1613__nv_fp8_e4m3NS_5EmptyEXadL_ZNS_5dgeluIffEET_T0_RKS4_EEXadL_ZNS_4geluIffEES6_S7_S9_EEEEvPKT2_SD_PT3_SF_PKT1_PSG_SJ_mmm)
        /*4f1c*/ 	.word	0x00000000


	//----- nvinfo : EIATTR_MIN_STACK_SIZE
	.align		4
.L_3375:
        /*4f20*/ 	.byte	0x04, 0x12
        /*4f22*/ 	.short	(.L_3377 - .L_3376)
	.align		4
.L_3376:
        /*4f24*/ 	.word	index@(_ZN18transformer_engine6detail43dgated_act_cast_transpose_kernel_notalignedILi2ELi4Ef13__nv_bfloat1613__nv_fp8_e5m2NS_5EmptyEXadL_ZNS_5dgeluIffEET_T0_RKS4_EEXadL_ZNS_4geluIffEES6_S7_S9_EEEEvPKT2_SD_PT3_SF_PKT1_PSG_SJ_mmm)
        /*4f28*/ 	.word	0x00000000


	//----- nvinfo : EIATTR_MIN_STACK_SIZE
	.align		4
.L_3377:
        /*4f2c*/ 	.byte	0x04, 0x12
        /*4f2e*/ 	.short	(.L_3379 - .L_3378)
	.align		4
.L_3378:
        /*4f30*/ 	.word	index@(_ZN18transformer_engine6detail32dgated_act_cast_transpose_kernelILi2ELi4Ef13__nv_bfloat1613__nv_fp8_e5m2NS_5EmptyEXadL_ZNS_5dgeluIffEET_T0_RKS4_EEXadL_ZNS_4geluIffEES6_S7_S9_EEEEvPKT2_SD_PT3_SF_PKT1_PSG_SJ_mmm)
        /*4f34*/ 	.word	0x00000000


	//----- nvinfo : EIATTR_MIN_STACK_SIZE
	.align		4
.L_3379:
        /*4f38*/ 	.byte	0x04, 0x12
        /*4f3a*/ 	.short	(.L_3381 - .L_3380)
	.align		4
.L_3380:
        /*4f3c*/ 	.word	index@(_ZN18transformer_engine6detail43dgated_act_cast_transpose_kernel_notalignedILi2ELi2Ef13__nv_bfloat16S2_NS_5EmptyEXadL_ZNS_5dgeluIffEET_T0_RKS3_EEXadL_ZNS_4geluIffEES5_S6_S8_EEEEvPKT2_SC_PT3_SE_PKT1_PSF_SI_mmm)
        /*4f40*/ 	.word	0x00000000


	//----- nvinfo : EIATTR_MIN_STACK_SIZE
	.align		4
.L_3381:
        /*4f44*/ 	.byte	0x04, 0x12
        /*4f46*/ 	.short	(.L_3383 - .L_3382)
	.align		4
.L_3382:
        /*4f48*/ 	.word	index@(_ZN18transformer_engine6detail32dgated_act_cast_transpose_kernelILi2ELi2Ef13__nv_bfloat16S2_NS_5EmptyEXadL_ZNS_5dgeluIffEET_T0_RKS3_EEXadL_ZNS_4geluIffEES5_S6_S8_EEEEvPKT2_SC_PT3_SE_PKT1_PSF_SI_mmm)
        /*4f4c*/ 	.word	0x00000000


	//----- nvinfo : EIATTR_MIN_STACK_SIZE
	.align		4
.L_3383:
        /*4f50*/ 	.byte	0x04, 0x12
        /*4f52*/ 	.short	(.L_3385 - .L_3384)
	.align		4
.L_3384:
        /*4f54*/ 	.word	index@(_ZN18transformer_engine6detail43dgated_act_cast_transpose_kernel_notalignedILi2ELi2Ef13__nv_bfloat166__halfNS_5EmptyEXadL_ZNS_5dgeluIffEET_T0_RKS4_EEXadL_ZNS_4geluIffEES6_S7_S9_EEEEvPKT2_SD_PT3_SF_PKT1_PSG_SJ_mmm)
        /*4f58*/ 	.word	0x00000000


	//----- nvinfo : EIATTR_MIN_STACK_SIZE
	.align		4
.L_3385:
        /*4f5c*/ 	.byte	0x04, 0x12
        /*4f5e*/ 	.short	(.L_3387 - .L_3386)
	.align		4
.L_3386:
        /*4f60*/ 	.word	index@(_ZN18transformer_engine6detail32dgated_act_cast_transpose_kernelILi2ELi2Ef13__nv_bfloat166__halfNS_5EmptyEXadL_ZNS_5dgeluIffEET_T0_RKS4_EEXadL_ZNS_4geluIffEES6_S7_S9_EEEEvPKT2_SD_PT3_SF_PKT1_PSG_SJ_mmm)
        /*4f64*/ 	.word	0x00000000


	//----- nvinfo : EIATTR_MIN_STACK_SIZE
	.align		4
.L_3387:
        /*4f68*/ 	.byte	0x04, 0x12
        /*4f6a*/ 	.short	(.L_3389 - .L_3388)
	.align		4
.L_3388:
        /*4f6c*/ 	.word	index@(_ZN18transformer_engine6detail43dgated_act_cast_transpose_kernel_notalignedILi2ELi1Ef13__nv_bfloat16fNS_5EmptyEXadL_ZNS_5dgeluIffEET_T0_RKS3_EEXadL_ZNS_4geluIffEES5_S6_S8_EEEEvPKT2_SC_PT3_SE_PKT1_PSF_SI_mmm)
        /*4f70*/ 	.word	0x00000000


	//----- nvinfo : EIATTR_MIN_STACK_SIZE
	.align		4
.L_3389:
        /*4f74*/ 	.byte	0x04, 0x12
        /*4f76*/ 	.short	(.L_3391 - .L_3390)
	.align		4
.L_3390:
        /*4f78*/ 	.word	index@(_ZN18transformer_engine6detail32dgated_act_cast_transpose_kernelILi2ELi1Ef13__nv_bfloat16fNS_5EmptyEXadL_ZNS_5dgeluIffEET_T0_RKS3_EEXadL_ZNS_4geluIffEES5_S6_S8_EEEEvPKT2_SC_PT3_SE_PKT1_PSF_SI_mmm)
        /*4f7c*/ 	.word	0x00000000


	//----- nvinfo : EIATTR_MIN_STACK_SIZE
	.align		4
.L_3391:
        /*4f80*/ 	.byte	0x04, 0x12
        /*4f82*/ 	.short	(.L_3393 - .L_3392)
	.align		4
.L_3392:
        /*4f84*/ 	.word	index@(_ZN18transformer_engine6detail43dgated_act_cast_transpose_kernel_notalignedILi2ELi4Ef6__half13__nv_fp8_e4m3NS_5EmptyEXadL_ZNS_5dgeluIffEET_T0_RKS4_EEXadL_ZNS_4geluIffEES6_S7_S9_EEEEvPKT2_SD_PT3_SF_PKT1_PSG_SJ_mmm)
        /*4f88*/ 	.word	0x00000000


	//----- nvinfo : EIATTR_MIN_STACK_SIZE
	.align		4
.L_3393:
        /*4f8c*/ 	.byte	0x04, 0x12
        /*4f8e*/ 	.short	(.L_3395 - .L_3394)
	.align		4
.L_3394:
        /*4f90*/ 	.word	index@(_ZN18transformer_engine6detail32dgated_act_cast_transpose_kernelILi2ELi4Ef6__half13__nv_fp8_e4m3NS_5EmptyEXadL_ZNS_5dgeluIffEET_T0_RKS4_EEXadL_ZNS_4geluIffEES6_S7_S9_EEEEvPKT2_SD_PT3_SF_PKT1_PSG_SJ_mmm)
        /*4f94*/ 	.word	0x00000000


	//----- nvinfo : EIATTR_MIN_STACK_SIZE
	.align		4
.L_3395:
        /*4f98*/ 	.byte	0x04, 0x12
        /*4f9a*/ 	.short	(.L_3397 - .L_3396)
	.align		4
.L_3396:
        /*4f9c*/ 	.word	index@(_ZN18transformer_engine6detail43dgated_act_cast_transpose_kernel_notalignedILi2ELi4Ef6__half13__nv_fp8_e5m2NS_5EmptyEXadL_ZNS_5dgeluIffEET_T0_RKS4_EEXadL_ZNS_4geluIffEES6_S7_S9_EEEEvPKT2_SD_PT3_SF_PKT1_PSG_SJ_mmm)
        /*4fa0*/ 	.word	0x00000000


	//----- nvinfo : EIATTR_MIN_STACK_SIZE
	.align		4
.L_3397:
        /*4fa4*/ 	.byte	0x04, 0x12
        /*4fa6*/ 	.short	(.L_3399 - .L_3398)
	.align		4
.L_3398:
        /*4fa8*/ 	.word	index@(_ZN18transformer_engine6detail32dgated_act_cast_transpose_kernelILi2ELi4Ef6__half13__nv_fp8_e5m2NS_5EmptyEXadL_ZNS_5dgeluIffEET_T0_RKS4_EEXadL_ZNS_4geluIffEES6_S7_S9_EEEEvPKT2_SD_PT3_SF_PKT1_PSG_SJ_mmm)
        /*4fac*/ 	.word	0x00000000


	//----- nvinfo : EIATTR_MIN_STACK_SIZE
	.align		4
.L_3399:
        /*4fb0*/ 	.byte	0x04, 0x12
        /*4fb2*/ 	.short	(.L_3401 - .L_3400)
	.align		4
.L_3400:
        /*4fb4*/ 	.word	index@(_ZN18transformer_engine6detail43dgated_act_cast_transpose_kernel_notalignedILi2ELi2Ef6__half13__nv_bfloat16NS_5EmptyEXadL_ZNS_5dgeluIffEET_T0_RKS4_EEXadL_ZNS_4geluIffEES6_S7_S9_EEEEvPKT2_SD_PT3_SF_PKT1_PSG_SJ_mmm)
        /*4fb8*/ 	.word	0x00000000


	//----- nvinfo : EIATTR_MIN_STACK_SIZE
	.align		4
.L_3401:
        /*4fbc*/ 	.byte	0x04, 0x12
        /*4fbe*/ 	.short	(.L_3403 - .L_3402)
	.align		4
.L_3402:
        /*4fc0*/ 	.word	index@(_ZN18transformer_engine6detail32dgated_act_cast_transpose_kernelILi2ELi2Ef6__half13__nv_bfloat16NS_5EmptyEXadL_ZNS_5dgeluIffEET_T0_RKS4_EEXadL_ZNS_4geluIffEES6_S7_S9_EEEEvPKT2_SD_PT3_SF_PKT1_PSG_SJ_mmm)
        /*4fc4*/ 	.word	0x00000000


	//----- nvinfo : EIATTR_MIN_STACK_SIZE
	.align		4
.L_3403:
        /*4fc8*/ 	.byte	0x04, 0x12
        /*4fca*/ 	.short	(.L_3405 - .L_3404)
	.align		4
.L_3404:
        /*4fcc*/ 	.word	index@(_ZN18transformer_engine6detail43dgated_act_cast_transpose_kernel_notalignedILi2ELi2Ef6__halfS2_NS_5EmptyEXadL_ZNS_5dgeluIffEET_T0_RKS3_EEXadL_ZNS_4geluIffEES5_S6_S8_EEEEvPKT2_SC_PT3_SE_PKT1_PSF_SI_mmm)
        /*4fd0*/ 	.word	0x00000000


	//----- nvinfo : EIATTR_MIN_STACK_SIZE
	.align		4
.L_3405:
        /*4fd4*/ 	.byte	0x04, 0x12
        /*4fd6*/ 	.short	(.L_3407 - .L_3406)
	.align		4
.L_3406:
        /*4fd8*/ 	.word	index@(_ZN18transformer_engine6detail32dgated_act_cast_transpose_kernelILi2ELi2Ef6__halfS2_NS_5EmptyEXadL_ZNS_5dgeluIffEET_T0_RKS3_EEXadL_ZNS_4geluIffEES5_S6_S8_EEEEvPKT2_SC_PT3_SE_PKT1_PSF_SI_mmm)
        /*4fdc*/ 	.word	0x00000000


	//----- nvinfo : EIATTR_MIN_STACK_SIZE
	.align		4
.L_3407:
        /*4fe0*/ 	.byte	0x04, 0x12
        /*4fe2*/ 	.short	(.L_3409 - .L_3408)
	.align		4
.L_3408:
        /*4fe4*/ 	.word	index@(_ZN18transformer_engine6detail43dgated_act_cast_transpose_kernel_notalignedILi2ELi1Ef6__halffNS_5EmptyEXadL_ZNS_5dgeluIffEET_T0_RKS3_EEXadL_ZNS_4geluIffEES5_S6_S8_EEEEvPKT2_SC_PT3_SE_PKT1_PSF_SI_mmm)
        /*4fe8*/ 	.word	0x00000000


	//----- nvinfo : EIATTR_MIN_STACK_SIZE
	.align		4
.L_3409:
        /*4fec*/ 	.byte	0x04, 0x12
        /*4fee*/ 	.short	(.L_3411 - .L_3410)
	.align		4
.L_3410:
        /*4ff0*/ 	.word	index@(_ZN18transformer_engine6detail32dgated_act_cast_transpose_kernelILi2ELi1Ef6__halffNS_5EmptyEXadL_ZNS_5dgeluIffEET_T0_RKS3_EEXadL_ZNS_4geluIffEES5_S6_S8_EEEEvPKT2_SC_PT3_SE_PKT1_PSF_SI_mmm)
        /*4ff4*/ 	.word	0x00000000


	//----- nvinfo : EIATTR_MIN_STACK_SIZE
	.align		4
.L_3411:
        /*4ff8*/ 	.byte	0x04, 0x12
        /*4ffa*/ 	.short	(.L_3413 - .L_3412)
	.align		4
.L_3412:
        /*4ffc*/ 	.word	index@(_ZN18transformer_engine6detail43dgated_act_cast_transpose_kernel_notalignedILi1ELi4Eff13__nv_fp8_e4m3NS_5EmptyEXadL_ZNS_5dgeluIffEET_T0_RKS3_EEXadL_ZNS_4geluIffEES5_S6_S8_EEEEvPKT2_SC_PT3_SE_PKT1_PSF_SI_mmm)
        /*5000*/ 	.word	0x00000000


	//----- nvinfo : EIATTR_MIN_STACK_SIZE
	.align		4
.L_3413:
        /*5004*/ 	.byte	0x04, 0x12
        /*5006*/ 	.short	(.L_3415 - .L_3414)
	.align		4
.L_3414:
        /*5008*/ 	.word	index@(_ZN18transformer_engine6detail32dgated_act_cast_transpose_kernelILi1ELi4Eff13__nv_fp8_e4m3NS_5EmptyEXadL_ZNS_5dgeluIffEET_T0_RKS3_EEXadL_ZNS_4geluIffEES5_S6_S8_EEEEvPKT2_SC_PT3_SE_PKT1_PSF_SI_mmm)
        /*500c*/ 	.word	0x00000000


	//----- nvinfo : EIATTR_MIN_STACK_SIZE
	.align		4
.L_3415:
        /*5010*/ 	.byte	0x04, 0x12
        /*5012*/ 	.short	(.L_3417 - .L_3416)
	.align		4
.L_3416:
        /*5014*/ 	.word	index@(_ZN18transformer_engine6detail43dgated_act_cast_transpose_kernel_notalignedILi1ELi4Eff13__nv_fp8_e5m2NS_5EmptyEXadL_ZNS_5dgeluIffEET_T0_RKS3_EEXadL_ZNS_4geluIffEES5_S6_S8_EEEEvPKT2_SC_PT3_SE_PKT1_PSF_SI_mmm)
        /*5018*/ 	.word	0x00000000


	//----- nvinfo : EIATTR_MIN_STACK_SIZE
	.align		4
.L_3417:
        /*501c*/ 	.byte	0x04, 0x12
        /*501e*/ 	.short	(.L_3419 - .L_3418)
	.align		4
.L_3418:
        /*5020*/ 	.word	index@(_ZN18transformer_engine6detail32dgated_act_cast_transpose_kernelILi1ELi4Eff13__nv_fp8_e5m2NS_5EmptyEXadL_ZNS_5dgeluIffEET_T0_RKS3_EEXadL_ZNS_4geluIffEES5_S6_S8_EEEEvPKT2_SC_PT3_SE_PKT1_PSF_SI_mmm)
        /*5024*/ 	.word	0x00000000


	//----- nvinfo : EIATTR_MIN_STACK_SIZE
	.align		4
.L_3419:
        /*5028*/ 	.byte	0x04, 0x12
        /*502a*/ 	.short	(.L_3421 - .L_3420)
	.align		4
.L_3420:
        /*502c*/ 	.word	index@(_ZN18transformer_engine6detail43dgated_act_cast_transpose_kernel_notalignedILi1ELi2Eff13__nv_bfloat16NS_5EmptyEXadL_ZNS_5dgeluIffEET_T0_RKS3_EEXadL_ZNS_4geluIffEES5_S6_S8_EEEEvPKT2_SC_PT3_SE_PKT1_PSF_SI_mmm)
        /*5030*/ 	.word	0x00000000


	//----- nvinfo : EIATTR_MIN_STACK_SIZE
	.align		4
.L_3421:
        /*5034*/ 	.byte	0x04, 0x12
        /*5036*/ 	.short	(.L_3423 - .L_3422)
	.align		4
.L_3422:
        /*5038*/ 	.word	index@(_ZN18transformer_engine6detail32dgated_act_cast_transpose_kernelILi1ELi2Eff13__nv_bfloat16NS_5EmptyEXadL_ZNS_5dgeluIffEET_T0_RKS3_EEXadL_ZNS_4geluIffEES5_S6_S8_EEEEvPKT2_SC_PT3_SE_PKT1_PSF_SI_mmm)
        /*503c*/ 	.word	0x00000000


	//----- nvinfo : EIATTR_MIN_STACK_SIZE
	.align		4
.L_3423:
        /*5040*/ 	.byte	0x04, 0x12
        /*5042*/ 	.short	(.L_3425 - .L_3424)
	.align		4
.L_3424:
        /*5044*/ 	.word	index@(_ZN18transformer_engine6detail43dgated_act_cast_transpose_kernel_notalignedILi1ELi2Eff6__halfNS_5EmptyEXadL_ZNS_5dgeluIffEET_T0_RKS3_EEXadL_ZNS_4geluIffEES5_S6_S8_EEEEvPKT2_SC_PT3_SE_PKT1_PSF_SI_mmm)
        /*5048*/ 	.word	0x00000000


	//----- nvinfo : EIATTR_MIN_STACK_SIZE
	.align		4
.L_3425:
        /*504c*/ 	.byte	0x04, 0x12
        /*504e*/ 	.short	(.L_3427 - .L_3426)
	.align		4
.L_3426:
        /*5050*/ 	.word	index@(_ZN18transformer_engine6detail32dgated_act_cast_transpose_kernelILi1ELi2Eff6__halfNS_5EmptyEXadL_ZNS_5dgeluIffEET_T0_RKS3_EEXadL_ZNS_4geluIffEES5_S6_S8_EEEEvPKT2_SC_PT3_SE_PKT1_PSF_SI_mmm)
        /*5054*/ 	.word	0x00000000


	//----- nvinfo : EIATTR_MIN_STACK_SIZE
	.align		4
.L_3427:
        /*5058*/ 	.byte	0x04, 0x12
        /*505a*/ 	.short	(.L_3429 - .L_3428)
	.align		4
.L_3428:
        /*505c*/ 	.word	index@(_ZN18transformer_engine6detail43dgated_act_cast_transpose_kernel_notalignedILi1ELi1EfffNS_5EmptyEXadL_ZNS_5dgeluIffEET_T0_RKS2_EEXadL_ZNS_4geluIffEES4_S5_S7_EEEEvPKT2_SB_PT3_SD_PKT1_PSE_SH_mmm)
        /*5060*/ 	.word	0x00000000


	//----- nvinfo : EIATTR_MIN_STACK_SIZE
	.align		4
.L_3429:
        /*5064*/ 	.byte	0x04, 0x12
        /*5066*/ 	.short	(.L_3431 - .L_3430)
	.align		4
.L_3430:
        /*5068*/ 	.word	index@(_ZN18transformer_engine6detail32dgated_act_cast_transpose_kernelILi1ELi1EfffNS_5EmptyEXadL_ZNS_5dgeluIffEET_T0_RKS2_EEXadL_ZNS_4geluIffEES4_S5_S7_EEEEvPKT2_SB_PT3_SD_PKT1_PSE_SH_mmm)
        /*506c*/ 	.word	0x00000000


	//----- nvinfo : EIATTR_MIN_STACK_SIZE
	.align		4
.L_3431:
        /*5070*/ 	.byte	0x04, 0x12
        /*5072*/ 	.short	(.L_3433 - .L_3432)
	.align		4
.L_3432:
        /*5074*/ 	.word	index@(_ZN18transformer_engine6detail38cast_transpose_fused_kernel_notalignedILb1ELb1ELb0EfNS_16CTDBiasDActParamI13__nv_bfloat16S3_13__nv_fp8_e4m3fEELi2ELi4ENS_5EmptyEXadL_ZNS_6dqgeluIffEET_T0_RKS6_EEEEvT3_mmm)
        /*5078*/ 	.word	0x00000000


	//----- nvinfo : EIATTR_MIN_STACK_SIZE
	.align		4
.L_3433:
        /*507c*/ 	.byte	0x04, 0x12
        /*507e*/ 	.short	(.L_3435 - .L_3434)
	.align		4
.L_3434:
        /*5080*/ 	.word	index@(_ZN18transformer_engine6detail38cast_transpose_fused_kernel_notalignedILb1ELb1ELb0EfNS_16CTDBiasDActParamI13__nv_bfloat16S3_13__nv_fp8_e5m2fEELi2ELi4ENS_5EmptyEXadL_ZNS_6dqgeluIffEET_T0_RKS6_EEEEvT3_mmm)
        /*5084*/ 	.word	0x00000000


	//----- nvinfo : EIATTR_MIN_STACK_SIZE
	.align		4
.L_3435:
        /*5088*/ 	.byte	0x04, 0x12
        /*508a*/ 	.short	(.L_3437 - .L_3436)
	.align		4
.L_3436:
        /*508c*/ 	.word	index@(_ZN18transformer_engine6detail38cast_transpose_fused_kernel_notalignedILb1ELb1ELb0EfNS_16CTDBiasDActParamI13__nv_bfloat16S3_S3_fEELi2ELi2ENS_5EmptyEXadL_ZNS_6dqgeluIffEET_T0_RKS5_EEEEvT3_mmm)
        /*5090*/ 	.word	0x00000000


	//----- nvinfo : EIATTR_MIN_STACK_SIZE
	.align		4
.L_3437:
        /*5094*/ 	.byte	0x04, 0x12
        /*5096*/ 	.short	(.L_3439 - .L_3438)
	.align		4
.L_3438:
        /*5098*/ 	.word	index@(_ZN18transformer_engine6detail38cast_transpose_fused_kernel_notalignedILb1ELb1ELb0EfNS_16CTDBiasDActParamI13__nv_bfloat16S3_6__halffEELi2ELi2ENS_5EmptyEXadL_ZNS_6dqgeluIffEET_T0_RKS6_EEEEvT3_mmm)
        /*509c*/ 	.word	0x00000000


	//----- nvinfo : EIATTR_MIN_STACK_SIZE
	.align		4
.L_3439:
        /*50a0*/ 	.byte	0x04, 0x12
        /*50a2*/ 	.short	(.L_3441 - .L_3440)
	.align		4
.L_3440:
        /*50a4*/ 	.word	index@(_ZN18transformer_engine6detail38cast_transpose_fused_kernel_notalignedILb1ELb1ELb0EfNS_16CTDBiasDActParamI13__nv_bfloat16S3_ffEELi2ELi1ENS_5EmptyEXadL_ZNS_6dqgeluIffEET_T0_RKS5_EEEEvT3_mmm)
        /*50a8*/ 	.word	0x00000000


	//----- nvinfo : EIATTR_MIN_STACK_SIZE
	.align		4
.L_3441:
        /*50ac*/ 	.byte	0x04, 0x12
        /*50ae*/ 	.short	(.L_3443 - .L_3442)
	.align		4
.L_3442:
        /*50b0*/ 	.word	index@(_ZN18transformer_engine6detail38cast_transpose_fused_kernel_notalignedILb1ELb1ELb0EfNS_16CTDBiasDActParamI6__halfS3_13__nv_fp8_e4m3fEELi2ELi4ENS_5EmptyEXadL_ZNS_6dqgeluIffEET_T0_RKS6_EEEEvT3_mmm)
        /*50b4*/ 	.word	0x00000000


	//----- nvinfo : EIATTR_MIN_STACK_SIZE
	.align		4
.L_3443:
        /*50b8*/ 	.byte	0x04, 0x12
        /*50ba*/ 	.short	(.L_3445 - .L_3444)
	.align		4
.L_3444:
        /*50bc*/ 	.word	index@(_ZN18transformer_engine6detail38cast_transpose_fused_kernel_notalignedILb1ELb1ELb0EfNS_16CTDBiasDActParamI6__halfS3_13__nv_fp8_e5m2fEELi2ELi4ENS_5EmptyEXadL_ZNS_6dqgeluIffEET_T0_RKS6_EEEEvT3_mmm)
        /*50c0*/ 	.word	0x00000000


	//----- nvinfo : EIATTR_MIN_STACK_SIZE
	.align		4
.L_3445:
        /*50c4*/ 	.byte	0x04, 0x12
        /*50c6*/ 	.short	(.L_3447 - .L_3446)
	.align		4
.L_3446:
        /*50c8*/ 	.word	index@(_ZN18transformer_engine6detail38cast_transpose_fused_kernel_notalignedILb1ELb1ELb0EfNS_16CTDBiasDActParamI6__halfS3_13__nv_bfloat16fEELi2ELi2ENS_5EmptyEXadL_ZNS_6dqgeluIffEET_T0_RKS6_EEEEvT3_mmm)
        /*50cc*/ 	.word	0x00000000


	//----- nvinfo : EIATTR_MIN_STACK_SIZE
	.align		4
.L_3447:
        /*50d0*/ 	.byte	0x04, 0x12
        /*50d2*/ 	.short	(.L_3449 - .L_3448)
	.align		4
.L_3448:
        /*50d4*/ 	.word	index@(_ZN18transformer_engine6detail38cast_transpose_fused_kernel_notalignedILb1ELb1ELb0EfNS_16CTDBiasDActParamI6__halfS3_S3_fEELi2ELi2ENS_5EmptyEXadL_ZNS_6dqgeluIffEET_T0_RKS5_EEEEvT3_mmm)
        /*50d8*/ 	.word	0x00000000


	//----- nvinfo : EIATTR_MIN_STACK_SIZE
	.align		4
.L_3449:
        /*50dc*/ 	.byte	0x04, 0x12
        /*50de*/ 	.short	(.L_3451 - .L_3450)
	.align		4
.L_3450:
        /*50e0*/ 	.word	index@(_ZN18transformer_engine6detail38cast_transpose_fused_kernel_notalignedILb1ELb1ELb0EfNS_16CTDBiasDActParamI6__halfS3_ffEELi2ELi1ENS_5EmptyEXadL_ZNS_6dqgeluIffEET_T0_RKS5_EEEEvT3_mmm)
        /*50e4*/ 	.word	0x00000000


	//----- nvinfo : EIATTR_MIN_STACK_SIZE
	.align		4
.L_3451:
        /*50e8*/ 	.byte	0x04, 0x12
        /*50ea*/ 	.short	(.L_3453 - .L_3452)
	.align		4
.L_3452:
        /*50ec*/ 	.word	index@(_ZN18transformer_engine6detail38cast_transpose_fused_kernel_notalignedILb1ELb1ELb0EfNS_16CTDBiasDActParamIff13__nv_fp8_e4m3fEELi1ELi4ENS_5EmptyEXadL_ZNS_6dqgeluIffEET_T0_RKS5_EEEEvT3_mmm)
        /*50f0*/ 	.word	0x00000000


	//----- nvinfo : EIATTR_MIN_STACK_SIZE
	.align		4
.L_3453:
        /*50f4*/ 	.byte	0x04, 0x12
        /*50f6*/ 	.short	(.L_3455 - .L_3454)
	.align		4
.L_3454:
        /*50f8*/ 	.word	index@(_ZN18transformer_engine6detail38cast_transpose_fused_kernel_notalignedILb1ELb1ELb0EfNS_16CTDBiasDActParamIff13__nv_fp8_e5m2fEELi1ELi4ENS_5EmptyEXadL_ZNS_6dqgeluIffEET_T0_RKS5_EEEEvT3_mmm)
        /*50fc*/ 	.word	0x00000000


	//----- nvinfo : EIATTR_MIN_STACK_SIZE
	.align		4
.L_3455:
        /*5100*/ 	.byte	0x04, 0x12
        /*5102*/ 	.short	(.L_3457 - .L_3456)
	.align		4
.L_3456:
        /*5104*/ 	.word	index@(_ZN18transformer_engine6detail38cast_transpose_fused_kernel_notalignedILb1ELb1ELb0EfNS_16CTDBiasDActParamIff13__nv_bfloat16fEELi1ELi2ENS_5EmptyEXadL_ZNS_6dqgeluIffEET_T0_RKS5_EEEEvT3_mmm)
        /*5108*/ 	.word	0x00000000


	//----- nvinfo : EIATTR_MIN_STACK_SIZE
	.align		4
.L_3457:
        /*510c*/ 	.byte	0x04, 0x12
        /*510e*/ 	.short	(.L_3459 - .L_3458)
	.align		4
.L_3458:
        /*5110*/ 	.word	index@(_ZN18transformer_engine6detail38cast_transpose_fused_kernel_notalignedILb1ELb1ELb0EfNS_16CTDBiasDActParamIff6__halffEELi1ELi2ENS_5EmptyEXadL_ZNS_6dqgeluIffEET_T0_RKS5_EEEEvT3_mmm)
        /*5114*/ 	.word	0x00000000


	//----- nvinfo : EIATTR_MIN_STACK_SIZE
	.align		4
.L_3459:
        /*5118*/ 	.byte	0x04, 0x12
        /*511a*/ 	.short	(.L_3461 - .L_3460)
	.align		4
.L_3460:
        /*511c*/ 	.word	index@(_ZN18transformer_engine6detail38cast_transpose_fused_kernel_notalignedILb1ELb1ELb0EfNS_16CTDBiasDActParamIffffEELi1ELi1ENS_5EmptyEXadL_ZNS_6dqgeluIffEET_T0_RKS4_EEEEvT3_mmm)
        /*5120*/ 	.word	0x00000000


	//----- nvinfo : EIATTR_MIN_STACK_SIZE
	.align		4
.L_3461:
        /*5124*/ 	.byte	0x04, 0x12
        /*5126*/ 	.short	(.L_3463 - .L_3462)
	.align		4
.L_3462:
        /*5128*/ 	.word	index@(_ZN18transformer_engine6detail38cast_transpose_fused_kernel_notalignedILb1ELb1ELb0EfNS_16CTDBiasDActParamI13__nv_bfloat16S3_13__nv_fp8_e4m3fEELi2ELi4ENS_5EmptyEXadL_ZNS_6dsreluIffEET_T0_RKS6_EEEEvT3_mmm)
        /*512c*/ 	.word	0x00000000


	//----- nvinfo : EIATTR_MIN_STACK_SIZE
	.align		4
.L_3463:
        /*5130*/ 	.byte	0x04, 0x12
        /*5132*/ 	.short	(.L_3465 - .L_3464)
	.align		4
.L_3464:
        /*5134*/ 	.word	index@(_ZN18transformer_engine6detail38cast_transpose_fused_kernel_notalignedILb1ELb1ELb0EfNS_16CTDBiasDActParamI13__nv_bfloat16S3_13__nv_fp8_e5m2fEELi2ELi4ENS_5EmptyEXadL_ZNS_6dsreluIffEET_T0_RKS6_EEEEvT3_mmm)
        /*5138*/ 	.word	0x00000000


	//----- nvinfo : EIATTR_MIN_STACK_SIZE
	.align		4
.L_3465:
        /*513c*/ 	.byte	0x04, 0x12
        /*513e*/ 	.short	(.L_3467 - .L_3466)
	.align		4
.L_3466:
        /*5140*/ 	.word	index@(_ZN18transformer_engine6detail38cast_transpose_fused_kernel_notalignedILb1ELb1ELb0EfNS_16CTDBiasDActParamI13__nv_bfloat16S3_S3_fEELi2ELi2ENS_5EmptyEXadL_ZNS_6dsreluIffEET_T0_RKS5_EEEEvT3_mmm)
        /*5144*/ 	.word	0x00000000


	//----- nvinfo : EIATTR_MIN_STACK_SIZE
	.align		4
.L_3467:
        /*5148*/ 	.byte	0x04, 0x12
        /*514a*/ 	.short	(.L_3469 - .L_3468)
	.align		4
.L_3468:
        /*514c*/ 	.word	index@(_ZN18transformer_engine6detail38cast_transpose_fused_kernel_notalignedILb1ELb1ELb0EfNS_16CTDBiasDActParamI13__nv_bfloat16S3_6__halffEELi2ELi2ENS_5EmptyEXadL_ZNS_6dsreluIffEET_T0_RKS6_EEEEvT3_mmm)
        /*5150*/ 	.word	0x00000000


	//----- nvinfo : EIATTR_MIN_STACK_SIZE
	.align		4
.L_3469:
        /*5154*/ 	.byte	0x04, 0x12
        /*5156*/ 	.short	(.L_3471 - .L_3470)
	.align		4
.L_3470:
        /*5158*/ 	.word	index@(_ZN18transformer_engine6detail38cast_transpose_fused_kernel_notalignedILb1ELb1ELb0EfNS_16CTDBiasDActParamI13__nv_bfloat16S3_ffEELi2ELi1ENS_5EmptyEXadL_ZNS_6dsreluIffEET_T0_RKS5_EEEEvT3_mmm)
        /*515c*/ 	.word	0x00000000


	//----- nvinfo : EIATTR_MIN_STACK_SIZE
	.align		4
.L_3471:
        /*5160*/ 	.byte	0x04, 0x12
        /*5162*/ 	.short	(.L_3473 - .L_3472)
	.align		4
.L_3472:
        /*5164*/ 	.word	index@(_ZN18transformer_engine6detail38cast_transpose_fused_kernel_notalignedILb1ELb1ELb0EfNS_16CTDBiasDActParamI6__halfS3_13__nv_fp8_e4m3fEELi2ELi4ENS_5EmptyEXadL_ZNS_6dsreluIffEET_T0_RKS6_EEEEvT3_mmm)
        /*5168*/ 	.word	0x00000000


	//----- nvinfo : EIATTR_MIN_STACK_SIZE
	.align		4
.L_3473:
        /*516c*/ 	.byte	0x04, 0x12
        /*516e*/ 	.short	(.L_3475 - .L_3474)
	.align		4
.L_3474:
        /*5170*/ 	.word	index@(_ZN18transformer_engine6detail38cast_transpose_fused_kernel_notalignedILb1ELb1ELb0EfNS_16CTDBiasDActParamI6__halfS3_13__nv_fp8_e5m2fEELi2ELi4ENS_5EmptyEXadL_ZNS_6dsreluIffEET_T0_RKS6_EEEEvT3_mmm)
        /*5174*/ 	.word	0x00000000


	//----- nvinfo : EIATTR_MIN_STACK_SIZE
	.align		4
.L_3475:
        /*5178*/ 	.byte	0x04, 0x12
        /*517a*/ 	.short	(.L_3477 - .L_3476)
	.align		4
.L_3476:
        /*517c*/ 	.word	index@(_ZN18transformer_engine6detail38cast_transpose_fused_kernel_notalignedILb1ELb1ELb0EfNS_16CTDBiasDActParamI6__halfS3_13__nv_bfloat16fEELi2ELi2ENS_5EmptyEXadL_ZNS_6dsreluIffEET_T0_RKS6_EEEEvT3_mmm)
        /*5180*/ 	.word	0x00000000


	//----- nvinfo : EIATTR_MIN_STACK_SIZE
	.align		4
.L_3477:
        /*5184*/ 	.byte	0x04, 0x12
        /*5186*/ 	.short	(.L_3479 - .L_3478)
	.align		4
.L_3478:
        /*5188*/ 	.word	index@(_ZN18transformer_engine6detail38cast_transpose_fused_kernel_notalignedILb1ELb1ELb0EfNS_16CTDBiasDActParamI6__halfS3_S3_fEELi2ELi2ENS_5EmptyEXadL_ZNS_6dsreluIffEET_T0_RKS5_EEEEvT3_mmm)
        /*518c*/ 	.word	0x00000000


	//----- nvinfo : EIATTR_MIN_STACK_SIZE
	.align		4
.L_3479:
        /*5190*/ 	.byte	0x04, 0x12
        /*5192*/ 	.short	(.L_3481 - .L_3480)
	.align		4
.L_3480:
        /*5194*/ 	.word	index@(_ZN18transformer_engine6detail38cast_transpose_fused_kernel_notalignedILb1ELb1ELb0EfNS_16CTDBiasDActParamI6__halfS3_ffEELi2ELi1ENS_5EmptyEXadL_ZNS_6dsreluIffEET_T0_RKS5_EEEEvT3_mmm)
        /*5198*/ 	.word	0x00000000


	//----- nvinfo : EIATTR_MIN_STACK_SIZE
	.align		4
.L_3481:
        /*519c*/ 	.byte	0x04, 0x12
        /*519e*/ 	.short	(.L_3483 - .L_3482)
	.align		4
.L_3482:
        /*51a0*/ 	.word	index@(_ZN18transformer_engine6detail38cast_transpose_fused_kernel_notalignedILb1ELb1ELb0EfNS_16CTDBiasDActParamIff13__nv_fp8_e4m3fEELi1ELi4ENS_5EmptyEXadL_ZNS_6dsreluIffEET_T0_RKS5_EEEEvT3_mmm)
        /*51a4*/ 	.word	0x00000000


	//----- nvinfo : EIATTR_MIN_STACK_SIZE
	.align		4
.L_3483:
        /*51a8*/ 	.byte	0x04, 0x12
        /*51aa*/ 	.short	(.L_3485 - .L_3484)
	.align		4
.L_3484:
        /*51ac*/ 	.word	index@(_ZN18transformer_engine6detail38cast_transpose_fused_kernel_notalignedILb1ELb1ELb0EfNS_16CTDBiasDActParamIff13__nv_fp8_e5m2fEELi1ELi4ENS_5EmptyEXadL_ZNS_6dsreluIffEET_T0_RKS5_EEEEvT3_mmm)
        /*51b0*/ 	.word	0x00000000


	//----- nvinfo : EIATTR_MIN_STACK_SIZE
	.align		4
.L_3485:
        /*51b4*/ 	.byte	0x04, 0x12
        /*51b6*/ 	.short	(.L_3487 - .L_3486)
	.align		4
.L_3486:
        /*51b8*/ 	.word	index@(_ZN18transformer_engine6detail38cast_transpose_fused_kernel_notalignedILb1ELb1ELb0EfNS_16CTDBiasDActParamIff13__nv_bfloat16fEELi1ELi2ENS_5EmptyEXadL_ZNS_6dsreluIffEET_T0_RKS5_EEEEvT3_mmm)
        /*51bc*/ 	.word	0x00000000


	//----- nvinfo : EIATTR_MIN_STACK_SIZE
	.align		4
.L_3487:
        /*51c0*/ 	.byte	0x04, 0x12
        /*51c2*/ 	.short	(.L_3489 - .L_3488)
	.align		4
.L_3488:
        /*51c4*/ 	.word	index@(_ZN18transformer_engine6detail38cast_transpose_fused_kernel_notalignedILb1ELb1ELb0EfNS_16CTDBiasDActParamIff6__halffEELi1ELi2ENS_5EmptyEXadL_ZNS_6dsreluIffEET_T0_RKS5_EEEEvT3_mmm)
        /*51c8*/ 	.word	0x00000000


	//----- nvinfo : EIATTR_MIN_STACK_SIZE
	.align		4
.L_3489:
        /*51cc*/ 	.byte	0x04, 0x12
        /*51ce*/ 	.short	(.L_3491 - .L_3490)
	.align		4
.L_3490:
        /*51d0*/ 	.word	index@(_ZN18transformer_engine6detail38cast_transpose_fused_kernel_notalignedILb1ELb1ELb0EfNS_16CTDBiasDActParamIffffEELi1ELi1ENS_5EmptyEXadL_ZNS_6dsreluIffEET_T0_RKS4_EEEEvT3_mmm)
        /*51d4*/ 	.word	0x00000000


	//----- nvinfo : EIATTR_MIN_STACK_SIZE
	.align		4
.L_3491:
        /*51d8*/ 	.byte	0x04, 0x12
        /*51da*/ 	.short	(.L_3493 - .L_3492)
	.align		4
.L_3492:
        /*51dc*/ 	.word	index@(_ZN18transformer_engine6detail38cast_transpose_fused_kernel_notalignedILb1ELb1ELb0EfNS_16CTDBiasDActParamI13__nv_bfloat16S3_13__nv_fp8_e4m3fEELi2ELi4ENS_5EmptyEXadL_ZNS_5dreluIffEET_T0_RKS6_EEEEvT3_mmm)
        /*51e0*/ 	.word	0x00000000


	//----- nvinfo : EIATTR_MIN_STACK_SIZE
	.align		4
.L_3493:
        /*51e4*/ 	.byte	0x04, 0x12
        /*51e6*/ 	.short	(.L_3495 - .L_3494)
	.align		4
.L_3494:
        /*51e8*/ 	.word	index@(_ZN18transformer_engine6detail38cast_transpose_fused_kernel_notalignedILb1ELb1ELb0EfNS_16CTDBiasDActParamI13__nv_bfloat16S3_13__nv_fp8_e5m2fEELi2ELi4ENS_5EmptyEXadL_ZNS_5dreluIffEET_T0_RKS6_EEEEvT3_mmm)
        /*51ec*/ 	.word	0x00000000


	//----- nvinfo : EIATTR_MIN_STACK_SIZE
	.align		4
.L_3495:
        /*51f0*/ 	.byte	0x04, 0x12
        /*51f2*/ 	.short	(.L_3497 - .L_3496)
	.align		4
.L_3496:
        /*51f4*/ 	.word	index@(_ZN18transformer_engine6detail38cast_transpose_fused_kernel_notalignedILb1ELb1ELb0EfNS_16CTDBiasDActParamI13__nv_bfloat16S3_S3_fEELi2ELi2ENS_5EmptyEXadL_ZNS_5dreluIffEET_T0_RKS5_EEEEvT3_mmm)
        /*51f8*/ 	.word	0x00000000


	//----- nvinfo : EIATTR_MIN_STACK_SIZE
	.align		4
.L_3497:
        /*51fc*/ 	.byte	0x04, 0x12
        /*51fe*/ 	.short	(.L_3499 - .L_3498)
	.align		4
.L_3498:
        /*5200*/ 	.word	index@(_ZN18transformer_engine6detail38cast_transpose_fused_kernel_notalignedILb1ELb1ELb0EfNS_16CTDBiasDActParamI13__nv_bfloat16S3_6__halffEELi2ELi2ENS_5EmptyEXadL_ZNS_5dreluIffEET_T0_RKS6_EEEEvT3_mmm)
        /*5204*/ 	.word	0x00000000


	//----- nvinfo : EIATTR_MIN_STACK_SIZE
	.align		4
.L_3499:
        /*5208*/ 	.byte	0x04, 0x12
        /*520a*/ 	.short	(.L_3501 - .L_3500)
	.align		4
.L_3500:
        /*520c*/ 	.word	index@(_ZN18transformer_engine6detail38cast_transpose_fused_kernel_notalignedILb1ELb1ELb0EfNS_16CTDBiasDActParamI13__nv_bfloat16S3_ffEELi2ELi1ENS_5EmptyEXadL_ZNS_5dreluIffEET_T0_RKS5_EEEEvT3_mmm)
        /*5210*/ 	.word	0x00000000


	//----- nvinfo : EIATTR_MIN_STACK_SIZE
	.align		4
.L_3501:
        /*5214*/ 	.byte	0x04, 0x12
        /*5216*/ 	.short	(.L_3503 - .L_3502)
	.align		4
.L_3502:
        /*5218*/ 	.word	index@(_ZN18transformer_engine6detail38cast_transpose_fused_kernel_notalignedILb1ELb1ELb0EfNS_16CTDBiasDActParamI6__halfS3_13__nv_fp8_e4m3fEELi2ELi4ENS_5EmptyEXadL_ZNS_5dreluIffEET_T0_RKS6_EEEEvT3_mmm)
        /*521c*/ 	.word	0x00000000


	//----- nvinfo : EIATTR_MIN_STACK_SIZE
	.align		4
.L_3503:
        /*5220*/ 	.byte	0x04, 0x12
        /*5222*/ 	.short	(.L_3505 - .L_3504)
	.align		4
.L_3504:
        /*5224*/ 	.word	index@(_ZN18transformer_engine6detail38cast_transpose_fused_kernel_notalignedILb1ELb1ELb0EfNS_16CTDBiasDActParamI6__halfS3_13__nv_fp8_e5m2fEELi2ELi4ENS_5EmptyEXadL_ZNS_5dreluIffEET_T0_RKS6_EEEEvT3_mmm)
        /*5228*/ 	.word	0x00000000


	//----- nvinfo : EIATTR_MIN_STACK_SIZE
	.align		4
.L_3505:
        /*522c*/ 	.byte	0x04, 0x12
        /*522e*/ 	.short	(.L_3507 - .L_3506)
	.align		4
.L_3506:
        /*5230*/ 	.word	index@(_ZN18transformer_engine6detail38cast_transpose_fused_kernel_notalignedILb1ELb1ELb0EfNS_16CTDBiasDActParamI6__halfS3_13__nv_bfloat16fEELi2ELi2ENS_5EmptyEXadL_ZNS_5dreluIffEET_T0_RKS6_EEEEvT3_mmm)
        /*5234*/ 	.word	0x00000000


	//----- nvinfo : EIATTR_MIN_STACK_SIZE
	.align		4
.L_3507:
        /*5238*/ 	.byte	0x04, 0x12
        /*523a*/ 	.short	(.L_3509 - .L_3508)
	.align		4
.L_3508:
        /*523c*/ 	.word	index@(_ZN18transformer_engine6detail38cast_transpose_fused_kernel_notalignedILb1ELb1ELb0EfNS_16CTDBiasDActParamI6__halfS3_S3_fEELi2ELi2ENS_5EmptyEXadL_ZNS_5dreluIffEET_T0_RKS5_EEEEvT3_mmm)
        /*5240*/ 	.word	0x00000000


	//----- nvinfo : EIATTR_MIN_STACK_SIZE
	.align		4
.L_3509:
        /*5244*/ 	.byte	0x04, 0x12
        /*5246*/ 	.short	(.L_3511 - .L_3510)
	.align		4
.L_3510:
        /*5248*/ 	.word	index@(_ZN18transformer_engine6detail38cast_transpose_fused_kernel_notalignedILb1ELb1ELb0EfNS_16CTDBiasDActParamI6__halfS3_ffEELi2ELi1ENS_5EmptyEXadL_ZNS_5dreluIffEET_T0_RKS5_EEEEvT3_mmm)
        /*524c*/ 	.word	0x00000000


	//----- nvinfo : EIATTR_MIN_STACK_SIZE
	.align		4
.L_3511:
        /*5250*/ 	.byte	0x04, 0x12
        /*5252*/ 	.short	(.L_3513 - .L_3512)
	.align		4
.L_3512:
        /*5254*/ 	.word	index@(_ZN18transformer_engine6detail38cast_transpose_fused_kernel_notalignedILb1ELb1ELb0EfNS_16CTDBiasDActParamIff13__nv_fp8_e4m3fEELi1ELi4ENS_5EmptyEXadL_ZNS_5dreluIffEET_T0_RKS5_EEEEvT3_mmm)
        /*5258*/ 	.word	0x00000000


	//----- nvinfo : EIATTR_MIN_STACK_SIZE
	.align		4
.L_3513:
        /*525c*/ 	.byte	0x04, 0x12
        /*525e*/ 	.short	(.L_3515 - .L_3514)
	.align		4
.L_3514:
        /*5260*/ 	.word	index@(_ZN18transformer_engine6detail38cast_transpose_fused_kernel_notalignedILb1ELb1ELb0EfNS_16CTDBiasDActParamIff13__nv_fp8_e5m2fEELi1ELi4ENS_5EmptyEXadL_ZNS_5dreluIffEET_T0_RKS5_EEEEvT3_mmm)
        /*5264*/ 	.word	0x00000000


	//----- nvinfo : EIATTR_MIN_STACK_SIZE
	.align		4
.L_3515:
        /*5268*/ 	.byte	0x04, 0x12
        /*526a*/ 	.short	(.L_3517 - .L_3516)
	.align		4
.L_3516:
        /*526c*/ 	.word	index@(_ZN18transformer_engine6detail38cast_transpose_fused_kernel_notalignedILb1ELb1ELb0EfNS_16CTDBiasDActParamIff13__nv_bfloat16fEELi1ELi2ENS_5EmptyEXadL_ZNS_5dreluIffEET_T0_RKS5_EEEEvT3_mmm)
        /*5270*/ 	.word	0x00000000


	//----- nvinfo : EIATTR_MIN_STACK_SIZE
	.align		4
.L_3517:
        /*5274*/ 	.byte	0x04, 0x12
        /*5276*/ 	.short	(.L_3519 - .L_3518)
	.align		4
.L_3518:
        /*5278*/ 	.word	index@(_ZN18transformer_engine6detail38cast_transpose_fused_kernel_notalignedILb1ELb1ELb0EfNS_16CTDBiasDActParamIff6__halffEELi1ELi2ENS_5EmptyEXadL_ZNS_5dreluIffEET_T0_RKS5_EEEEvT3_mmm)
        /*527c*/ 	.word	0x00000000


	//----- nvinfo : EIATTR_MIN_STACK_SIZE
	.align		4
.L_3519:
        /*5280*/ 	.byte	0x04, 0x12
        /*5282*/ 	.short	(.L_3521 - .L_3520)
	.align		4
.L_3520:
        /*5284*/ 	.word	index@(_ZN18transformer_engine6detail38cast_transpose_fused_kernel_notalignedILb1ELb1ELb0EfNS_16CTDBiasDActParamIffffEELi1ELi1ENS_5EmptyEXadL_ZNS_5dreluIffEET_T0_RKS4_EEEEvT3_mmm)
        /*5288*/ 	.word	0x00000000


	//----- nvinfo : EIATTR_MIN_STACK_SIZE
	.align		4
.L_3521:
        /*528c*/ 	.byte	0x04, 0x12
        /*528e*/ 	.short	(.L_3523 - .L_3522)
	.align		4
.L_3522:
        /*5290*/ 	.word	index@(_ZN18transformer_engine6detail38cast_transpose_fused_kernel_notalignedILb1ELb1ELb0EfNS_16CTDBiasDActParamI13__nv_bfloat16S3_13__nv_fp8_e4m3fEELi2ELi4ENS_5EmptyEXadL_ZNS_5dsiluIffEET_T0_RKS6_EEEEvT3_mmm)
        /*5294*/ 	.word	0x00000000


	//----- nvinfo : EIATTR_MIN_STACK_SIZE
	.align		4
.L_3523:
        /*5298*/ 	.byte	0x04, 0x12
        /*529a*/ 	.short	(.L_3525 - .L_3524)
	.align		4
.L_3524:
        /*529c*/ 	.word	index@(_ZN18transformer_engine6detail38cast_transpose_fused_kernel_notalignedILb1ELb1ELb0EfNS_16CTDBiasDActParamI13__nv_bfloat16S3_13__nv_fp8_e5m2fEELi2ELi4ENS_5EmptyEXadL_ZNS_5dsiluIffEET_T0_RKS6_EEEEvT3_mmm)
        /*52a0*/ 	.word	0x00000000


	//----- nvinfo : EIATTR_MIN_STACK_SIZE
	.align		4
.L_3525:
        /*52a4*/ 	.byte	0x04, 0x12
        /*52a6*/ 	.short	(.L_3527 - .L_3526)
	.align		4
.L_3526:
        /*52a8*/ 	.word	index@(_ZN18transformer_engine6detail38cast_transpose_fused_kernel_notalignedILb1ELb1ELb0EfNS_16CTDBiasDActParamI13__nv_bfloat16S3_S3_fEELi2ELi2ENS_5EmptyEXadL_ZNS_5dsiluIffEET_T0_RKS5_EEEEvT3_mmm)
        /*52ac*/ 	.word	0x00000000


	//----- nvinfo : EIATTR_MIN_STACK_SIZE
	.align		4
.L_3527:
        /*52b0*/ 	.byte	0x04, 0x12
        /*52b2*/ 	.short	(.L_3529 - .L_3528)
	.align		4
.L_3528:
        /*52b4*/ 	.word	index@(_ZN18transformer_engine6detail38cast_transpose_fused_kernel_notalignedILb1ELb1ELb0EfNS_16CTDBiasDActParamI13__nv_bfloat16S3_6__halffEELi2ELi2ENS_5EmptyEXadL_ZNS_5dsiluIffEET_T0_RKS6_EEEEvT3_mmm)
        /*52b8*/ 	.word	0x00000000


	//----- nvinfo : EIATTR_MIN_STACK_SIZE
	.align		4
.L_3529:
        /*52bc*/ 	.byte	0x04, 0x12
        /*52be*/ 	.short	(.L_3531 - .L_3530)
	.align		4
.L_3530:
        /*52c0*/ 	.word	index@(_ZN18transformer_engine6detail38cast_transpose_fused_kernel_notalignedILb1ELb1ELb0EfNS_16CTDBiasDActParamI13__nv_bfloat16S3_ffEELi2ELi1ENS_5EmptyEXadL_ZNS_5dsiluIffEET_T0_RKS5_EEEEvT3_mmm)
        /*52c4*/ 	.word	0x00000000


	//----- nvinfo : EIATTR_MIN_STACK_SIZE
	.align		4
.L_3531:
        /*52c8*/ 	.byte	0x04, 0x12
        /*52ca*/ 	.short	(.L_3533 - .L_3532)
	.align		4
.L_3532:
        /*52cc*/ 	.word	index@(_ZN18transformer_engine6detail38cast_transpose_fused_kernel_notalignedILb1ELb1ELb0EfNS_16CTDBiasDActParamI6__halfS3_13__nv_fp8_e4m3fEELi2ELi4ENS_5EmptyEXadL_ZNS_5dsiluIffEET_T0_RKS6_EEEEvT3_mmm)
        /*52d0*/ 	.word	0x00000000


	//----- nvinfo : EIATTR_MIN_STACK_SIZE
	.align		4
.L_3533:
        /*52d4*/ 	.byte	0x04, 0x12
        /*52d6*/ 	.short	(.L_3535 - .L_3534)
	.align		4
.L_3534:
        /*52d8*/ 	.word	index@(_ZN18transformer_engine6detail38cast_transpose_fused_kernel_notalignedILb1ELb1ELb0EfNS_16CTDBiasDActParamI6__halfS3_13__nv_fp8_e5m2fEELi2ELi4ENS_5EmptyEXadL_ZNS_5dsiluIffEET_T0_RKS6_EEEEvT3_mmm)
        /*52dc*/ 	.word	0x00000000


	//----- nvinfo : EIATTR_MIN_STACK_SIZE
	.align		4
.L_3535:
        /*52e0*/ 	.byte	0x04, 0x12
        /*52e2*/ 	.short	(.L_3537 - .L_3536)
	.align		4
.L_3536:
        /*52e4*/ 	.word	index@(_ZN18transformer_engine6detail38cast_transpose_fused_kernel_notalignedILb1ELb1ELb0EfNS_16CTDBiasDActParamI6__halfS3_13__nv_bfloat16fEELi2ELi2ENS_5EmptyEXadL_ZNS_5dsiluIffEET_T0_RKS6_EEEEvT3_mmm)
        /*52e8*/ 	.word	0x00000000


	//----- nvinfo : EIATTR_MIN_STACK_SIZE
	.align		4
.L_3537:
        /*52ec*/ 	.byte	0x04, 0x12
        /*52ee*/ 	.short	(.L_3539 - .L_3538)
	.align		4
.L_3538:
        /*52f0*/ 	.word	index@(_ZN18transformer_engine6detail38cast_transpose_fused_kernel_notalignedILb1ELb1ELb0EfNS_16CTDBiasDActParamI6__halfS3_S3_fEELi2ELi2ENS_5EmptyEXadL_ZNS_5dsiluIffEET_T0_RKS5_EEEEvT3_mmm)
        /*52f4*/ 	.word	0x00000000


	//----- nvinfo : EIATTR_MIN_STACK_SIZE
	.align		4
.L_3539:
        /*52f8*/ 	.byte	0x04, 0x12
        /*52fa*/ 	.short	(.L_3541 - .L_3540)
	.align		4
.L_3540:
        /*52fc*/ 	.word	index@(_ZN18transformer_engine6detail38cast_transpose_fused_kernel_notalignedILb1ELb1ELb0EfNS_16CTDBiasDActParamI6__halfS3_ffEELi2ELi1ENS_5EmptyEXadL_ZNS_5dsiluIffEET_T0_RKS5_EEEEvT3_mmm)
        /*5300*/ 	.word	0x00000000


	//----- nvinfo : EIATTR_MIN_STACK_SIZE
	.align		4
.L_3541:
        /*5304*/ 	.byte	0x04, 0x12
        /*5306*/ 	.short	(.L_3543 - .L_3542)
	.align		4
.L_3542:
        /*5308*/ 	.word	index@(_ZN18transformer_engine6detail38cast_transpose_fused_kernel_notalignedILb1ELb1ELb0EfNS_16CTDBiasDActParamIff13__nv_fp8_e4m3fEELi1ELi4ENS_5EmptyEXadL_ZNS_5dsiluIffEET_T0_RKS5_EEEEvT3_mmm)
        /*530c*/ 	.word	0x00000000


	//----- nvinfo : EIATTR_MIN_STACK_SIZE
	.align		4
.L_3543:
        /*5310*/ 	.byte	0x04, 0x12
        /*5312*/ 	.short	(.L_3545 - .L_3544)
	.align		4
.L_3544:
        /*5314*/ 	.word	index@(_ZN18transformer_engine6detail38cast_transpose_fused_kernel_notalignedILb1ELb1ELb0EfNS_16CTDBiasDActParamIff13__nv_fp8_e5m2fEELi1ELi4ENS_5EmptyEXadL_ZNS_5dsiluIffEET_T0_RKS5_EEEEvT3_mmm)
        /*5318*/ 	.word	0x00000000


	//----- nvinfo : EIATTR_MIN_STACK_SIZE
	.align		4
.L_3545:
        /*531c*/ 	.byte	0x04, 0x12
        /*531e*/ 	.short	(.L_3547 - .L_3546)
	.align		4
.L_3546:
        /*5320*/ 	.word	index@(_ZN18transformer_engine6detail38cast_transpose_fused_kernel_notalignedILb1ELb1ELb0EfNS_16CTDBiasDActParamIff13__nv_bfloat16fEELi1ELi2ENS_5EmptyEXadL_ZNS_5dsiluIffEET_T0_RKS5_EEEEvT3_mmm)
        /*5324*/ 	.word	0x00000000


	//----- nvinfo : EIATTR_MIN_STACK_SIZE
	.align		4
.L_3547:
        /*5328*/ 	.byte	0x04, 0x12
        /*532a*/ 	.short	(.L_3549 - .L_3548)
	.align		4
.L_3548:
        /*532c*/ 	.word	index@(_ZN18transformer_engine6detail38cast_transpose_fused_kernel_notalignedILb1ELb1ELb0EfNS_16CTDBiasDActParamIff6__halffEELi1ELi2ENS_5EmptyEXadL_ZNS_5dsiluIffEET_T0_RKS5_EEEEvT3_mmm)
        /*5330*/ 	.word	0x00000000


	//----- nvinfo : EIATTR_MIN_STACK_SIZE
	.align		4
.L_3549:
        /*5334*/ 	.byte	0x04, 0x12
        /*5336*/ 	.short	(.L_3551 - .L_3550)
	.align		4
.L_3550:
        /*5338*/ 	.word	index@(_ZN18transformer_engine6detail38cast_transpose_fused_kernel_notalignedILb1ELb1ELb0EfNS_16CTDBiasDActParamIffffEELi1ELi1ENS_5EmptyEXadL_ZNS_5dsiluIffEET_T0_RKS4_EEEEvT3_mmm)
        /*533c*/ 	.word	0x00000000


	//----- nvinfo : EIATTR_MIN_STACK_SIZE
	.align		4
.L_3551:
        /*5340*/ 	.byte	0x04, 0x12
        /*5342*/ 	.short	(.L_3553 - .L_3552)
	.align		4
.L_3552:
        /*5344*/ 	.word	index@(_ZN18transformer_engine6detail38cast_transpose_fused_kernel_notalignedILb1ELb1ELb0EfNS_16CTDBiasDActParamI13__nv_bfloat16S3_13__nv_fp8_e4m3fEELi2ELi4ENS_5EmptyEXadL_ZNS_5dgeluIffEET_T0_RKS6_EEEEvT3_mmm)
        /*5348*/ 	.word	0x00000000


	//----- nvinfo : EIATTR_MIN_STACK_SIZE
	.align		4
.L_3553:
        /*534c*/ 	.byte	0x04, 0x12
        /*534e*/ 	.short	(.L_3555 - .L_3554)
	.align		4
.L_3554:
        /*5350*/ 	.word	index@(_ZN18transformer_engine6detail38cast_transpose_fused_kernel_notalignedILb1ELb1ELb0EfNS_16CTDBiasDActParamI13__nv_bfloat16S3_13__nv_fp8_e5m2fEELi2ELi4ENS_5EmptyEXadL_ZNS_5dgeluIffEET_T0_RKS6_EEEEvT3_mmm)
        /*5354*/ 	.word	0x00000000


	//----- nvinfo : EIATTR_MIN_STACK_SIZE
	.align		4
.L_3555:
        /*5358*/ 	.byte	0x04, 0x12
        /*535a*/ 	.short	(.L_3557 - .L_3556)
	.align		4
.L_3556:
        /*535c*/ 	.word	index@(_ZN18transformer_engine6detail38cast_transpose_fused_kernel_notalignedILb1ELb1ELb0EfNS_16CTDBiasDActParamI13__nv_bfloat16S3_S3_fEELi2ELi2ENS_5EmptyEXadL_ZNS_5dgeluIffEET_T0_RKS5_EEEEvT3_mmm)
        /*5360*/ 	.word	0x00000000


	//----- nvinfo : EIATTR_MIN_STACK_SIZE
	.align		4
.L_3557:
        /*5364*/ 	.byte	0x04, 0x12
        /*5366*/ 	.short	(.L_3559 - .L_3558)
	.align		4
.L_3558:
        /*5368*/ 	.word	index@(_ZN18transformer_engine6detail38cast_transpose_fused_kernel_notalignedILb1ELb1ELb0EfNS_16CTDBiasDActParamI13__nv_bfloat16S3_6__halffEELi2ELi2ENS_5EmptyEXadL_ZNS_5dgeluIffEET_T0_RKS6_EEEEvT3_mmm)
        /*536c*/ 	.word	0x00000000


	//----- nvinfo : EIATTR_MIN_STACK_SIZE
	.align		4
.L_3559:
        /*5370*/ 	.byte	0x04, 0x12
        /*5372*/ 	.short	(.L_3561 - .L_3560)
	.align		4
.L_3560:
        /*5374*/ 	.word	index@(_ZN18transformer_engine6detail38cast_transpose_fused_kernel_notalignedILb1ELb1ELb0EfNS_16CTDBiasDActParamI13__nv_bfloat16S3_ffEELi2ELi1ENS_5EmptyEXadL_ZNS_5dgeluIffEET_T0_RKS5_EEEEvT3_mmm)
        /*5378*/ 	.word	0x00000000


	//----- nvinfo : EIATTR_MIN_STACK_SIZE
	.align		4
.L_3561:
        /*537c*/ 	.byte	0x04, 0x12
        /*537e*/ 	.short	(.L_3563 - .L_3562)
	.align		4
.L_3562:
        /*5380*/ 	.word	index@(_ZN18transformer_engine6detail38cast_transpose_fused_kernel_notalignedILb1ELb1ELb0EfNS_16CTDBiasDActParamI6__halfS3_13__nv_fp8_e4m3fEELi2ELi4ENS_5EmptyEXadL_ZNS_5dgeluIffEET_T0_RKS6_EEEEvT3_mmm)
        /*5384*/ 	.word	0x00000000


	//----- nvinfo : EIATTR_MIN_STACK_SIZE
	.align		4
.L_3563:
        /*5388*/ 	.byte	0x04, 0x12
        /*538a*/ 	.short	(.L_3565 - .L_3564)
	.align		4
.L_3564:
        /*538c*/ 	.word	index@(_ZN18transformer_engine6detail38cast_transpose_fused_kernel_notalignedILb1ELb1ELb0EfNS_16CTDBiasDActParamI6__halfS3_13__nv_fp8_e5m2fEELi2ELi4ENS_5EmptyEXadL_ZNS_5dgeluIffEET_T0_RKS6_EEEEvT3_mmm)
        /*5390*/ 	.word	0x00000000


	//----- nvinfo : EIATTR_MIN_STACK_SIZE
	.align		4
.L_3565:
        /*5394*/ 	.byte	0x04, 0x12
        /*5396*/ 	.short	(.L_3567 - .L_3566)
	.align		4
.L_3566:
        /*5398*/ 	.word	index@(_ZN18transformer_engine6detail38cast_transpose_fused_kernel_notalignedILb1ELb1ELb0EfNS_16CTDBiasDActParamI6__halfS3_13__nv_bfloat16fEELi2ELi2ENS_5EmptyEXadL_ZNS_5dgeluIffEET_T0_RKS6_EEEEvT3_mmm)
        /*539c*/ 	.word	0x00000000


	//----- nvinfo : EIATTR_MIN_STACK_SIZE
	.align		4
.L_3567:
        /*53a0*/ 	.byte	0x04, 0x12
        /*53a2*/ 	.short	(.L_3569 - .L_3568)
	.align		4
.L_3568:
        /*53a4*/ 	.word	index@(_ZN18transformer_engine6detail38cast_transpose_fused_kernel_notalignedILb1ELb1ELb0EfNS_16CTDBiasDActParamI6__halfS3_S3_fEELi2ELi2ENS_5EmptyEXadL_ZNS_5dgeluIffEET_T0_RKS5_EEEEvT3_mmm)
        /*53a8*/ 	.word	0x00000000


	//----- nvinfo : EIATTR_MIN_STACK_SIZE
	.align		4
.L_3569:
        /*53ac*/ 	.byte	0x04, 0x12
        /*53ae*/ 	.short	(.L_3571 - .L_3570)
	.align		4
.L_3570:
        /*53b0*/ 	.word	index@(_ZN18transformer_engine6detail38cast_transpose_fused_kernel_notalignedILb1ELb1ELb0EfNS_16CTDBiasDActParamI6__halfS3_ffEELi2ELi1ENS_5EmptyEXadL_ZNS_5dgeluIffEET_T0_RKS5_EEEEvT3_mmm)
        /*53b4*/ 	.word	0x00000000


	//----- nvinfo : EIATTR_MIN_STACK_SIZE
	.align		4
.L_3571:
        /*53b8*/ 	.byte	0x04, 0x12
        /*53ba*/ 	.short	(.L_3573 - .L_3572)
	.align		4
.L_3572:
        /*53bc*/ 	.word	index@(_ZN18transformer_engine6detail38cast_transpose_fused_kernel_notalignedILb1ELb1ELb0EfNS_16CTDBiasDActParamIff13__nv_fp8_e4m3fEELi1ELi4ENS_5EmptyEXadL_ZNS_5dgeluIffEET_T0_RKS5_EEEEvT3_mmm)
        /*53c0*/ 	.word	0x00000000


	//----- nvinfo : EIATTR_MIN_STACK_SIZE
	.align		4
.L_3573:
        /*53c4*/ 	.byte	0x04, 0x12
        /*53c6*/ 	.short	(.L_3575 - .L_3574)
	.align		4
.L_3574:
        /*53c8*/ 	.word	index@(_ZN18transformer_engine6detail38cast_transpose_fused_kernel_notalignedILb1ELb1ELb0EfNS_16CTDBiasDActParamIff13__nv_fp8_e5m2fEELi1ELi4ENS_5EmptyEXadL_ZNS_5dgeluIffEET_T0_RKS5_EEEEvT3_mmm)
        /*53cc*/ 	.word	0x00000000


	//----- nvinfo : EIATTR_MIN_STACK_SIZE
	.align		4
.L_3575:
        /*53d0*/ 	.byte	0x04, 0x12
        /*53d2*/ 	.short	(.L_3577 - .L_3576)
	.align		4
.L_3576:
        /*53d4*/ 	.word	index@(_ZN18transformer_engine6detail38cast_transpose_fused_kernel_notalignedILb1ELb1ELb0EfNS_16CTDBiasDActParamIff13__nv_bfloat16fEELi1ELi2ENS_5EmptyEXadL_ZNS_5dgeluIffEET_T0_RKS5_EEEEvT3_mmm)
        /*53d8*/ 	.word	0x00000000


	//----- nvinfo : EIATTR_MIN_STACK_SIZE
	.align		4
.L_3577:
        /*53dc*/ 	.byte	0x04, 0x12
        /*53de*/ 	.short	(.L_3579 - .L_3578)
	.align		4
.L_3578:
        /*53e0*/ 	.word	index@(_ZN18transformer_engine6detail38cast_transpose_fused_kernel_notalignedILb1ELb1ELb0EfNS_16CTDBiasDActParamIff6__halffEELi1ELi2ENS_5EmptyEXadL_ZNS_5dgeluIffEET_T0_RKS5_EEEEvT3_mmm)
        /*53e4*/ 	.word	0x00000000


	//----- nvinfo : EIATTR_MIN_STACK_SIZE
	.align		4
.L_3579:
        /*53e8*/ 	.byte	0x04, 0x12
        /*53ea*/ 	.short	(.L_3581 - .L_3580)
	.align		4
.L_3580:
        /*53ec*/ 	.word	index@(_ZN18transformer_engine6detail38cast_transpose_fused_kernel_notalignedILb1ELb1ELb0EfNS_16CTDBiasDActParamIffffEELi1ELi1ENS_5EmptyEXadL_ZNS_5dgeluIffEET_T0_RKS4_EEEEvT3_mmm)
        /*53f0*/ 	.word	0x00000000


	//----- nvinfo : EIATTR_MIN_STACK_SIZE
	.align		4
.L_3581:
        /*53f4*/ 	.byte	0x04, 0x12
        /*53f6*/ 	.short	(.L_3583 - .L_3582)
	.align		4
.L_3582:
        /*53f8*/ 	.word	index@(_ZN18transformer_engine6detail38cast_transpose_fused_kernel_notalignedILb0ELb1ELb0EfNS_16CTDBiasDActParamI13__nv_bfloat16S3_13__nv_fp8_e4m3fEELi2ELi4ENS_5EmptyEXadL_ZNS_5dsiluIffEET_T0_RKS6_EEEEvT3_mmm)
        /*53fc*/ 	.word	0x00000000


	//----- nvinfo : EIATTR_MIN_STACK_SIZE
	.align		4
.L_3583:
        /*5400*/ 	.byte	0x04, 0x12
        /*5402*/ 	.short	(.L_3585 - .L_3584)
	.align		4
.L_3584:
        /*5404*/ 	.word	index@(_ZN18transformer_engine6detail38cast_transpose_fused_kernel_notalignedILb0ELb1ELb0EfNS_16CTDBiasDActParamI13__nv_bfloat16S3_13__nv_fp8_e5m2fEELi2ELi4ENS_5EmptyEXadL_ZNS_5dsiluIffEET_T0_RKS6_EEEEvT3_mmm)
        /*5408*/ 	.word	0x00000000


	//----- nvinfo : EIATTR_MIN_STACK_SIZE
	.align		4
.L_3585:
        /*540c*/ 	.byte	0x04, 0x12
        /*540e*/ 	.short	(.L_3587 - .L_3586)
	.align		4
.L_3586:
        /*5410*/ 	.word	index@(_ZN18transformer_engine6detail38cast_transpose_fused_kernel_notalignedILb0ELb1ELb0EfNS_16CTDBiasDActParamI13__nv_bfloat16S3_S3_fEELi2ELi2ENS_5EmptyEXadL_ZNS_5dsiluIffEET_T0_RKS5_EEEEvT3_mmm)
        /*5414*/ 	.word	0x00000000


	//----- nvinfo : EIATTR_MIN_STACK_SIZE
	.align		4
.L_3587:
        /*5418*/ 	.byte	0x04, 0x12
        /*541a*/ 	.short	(.L_3589 - .L_3588)
	.align		4
.L_3588:
        /*541c*/ 	.word	index@(_ZN18transformer_engine6detail38cast_transpose_fused_kernel_notalignedILb0ELb1ELb0EfNS_16CTDBiasDActParamI13__nv_bfloat16S3_6__halffEELi2ELi2ENS_5EmptyEXadL_ZNS_5dsiluIffEET_T0_RKS6_EEEEvT3_mmm)
        /*5420*/ 	.word	0x00000000


	//----- nvinfo : EIATTR_MIN_STACK_SIZE
	.align		4
.L_3589:
        /*5424*/ 	.byte	0x04, 0x12
        /*5426*/ 	.short	(.L_3591 - .L_3590)
	.align		4
.L_3590:
        /*5428*/ 	.word	index@(_ZN18transformer_engine6detail38cast_transpose_fused_kernel_notalignedILb0ELb1ELb0EfNS_16CTDBiasDActParamI13__nv_bfloat16S3_ffEELi2ELi1ENS_5EmptyEXadL_ZNS_5dsiluIffEET_T0_RKS5_EEEEvT3_mmm)
        /*542c*/ 	.word	0x00000000


	//----- nvinfo : EIATTR_MIN_STACK_SIZE
	.align		4
.L_3591:
        /*5430*/ 	.byte	0x04, 0x12
        /*5432*/ 	.short	(.L_3593 - .L_3592)
	.align		4
.L_3592:
        /*5434*/ 	.word	index@(_ZN18transformer_engine6detail38cast_transpose_fused_kernel_notalignedILb0ELb1ELb0EfNS_16CTDBiasDActParamI6__halfS3_13__nv_fp8_e4m3fEELi2ELi4ENS_5EmptyEXadL_ZNS_5dsiluIffEET_T0_RKS6_EEEEvT3_mmm)
        /*5438*/ 	.word	0x00000000


	//----- nvinfo : EIATTR_MIN_STACK_SIZE
	.align		4
.L_3593:
        /*543c*/ 	.byte	0x04, 0x12
        /*543e*/ 	.short	(.L_3595 - .L_3594)
	.align		4
.L_3594:
        /*5440*/ 	.word	index@(_ZN18transformer_engine6detail38cast_transpose_fused_kernel_notalignedILb0ELb1ELb0EfNS_16CTDBiasDActParamI6__halfS3_13__nv_fp8_e5m2fEELi2ELi4ENS_5EmptyEXadL_ZNS_5dsiluIffEET_T0_RKS6_EEEEvT3_mmm)
        /*5444*/ 	.word	0x00000000


	//----- nvinfo : EIATTR_MIN_STACK_SIZE
	.align		4
.L_3595:
        /*5448*/ 	.byte	0x04, 0x12
        /*544a*/ 	.short	(.L_3597 - .L_3596)
	.align		4
.L_3596:
        /*544c*/ 	.word	index@(_ZN18transformer_engine6detail38cast_transpose_fused_kernel_notalignedILb0ELb1ELb0EfNS_16CTDBiasDActParamI6__halfS3_13__nv_bfloat16fEELi2ELi2ENS_5EmptyEXadL_ZNS_5dsiluIffEET_T0_RKS6_EEEEvT3_mmm)
        /*5450*/ 	.word	0x00000000


	//----- nvinfo : EIATTR_MIN_STACK_SIZE
	.align		4
.L_3597:
        /*5454*/ 	.byte	0x04, 0x12
        /*5456*/ 	.short	(.L_3599 - .L_3598)
	.align		4
.L_3598:
        /*5458*/ 	.word	index@(_ZN18transformer_engine6detail38cast_transpose_fused_kernel_notalignedILb0ELb1ELb0EfNS_16CTDBiasDActParamI6__halfS3_S3_fEELi2ELi2ENS_5EmptyEXadL_ZNS_5dsiluIffEET_T0_RKS5_EEEEvT3_mmm)
        /*545c*/ 	.word	0x00000000


	//----- nvinfo : EIATTR_MIN_STACK_SIZE
	.align		4
.L_3599:
        /*5460*/ 	.byte	0x04, 0x12
        /*5462*/ 	.short	(.L_3601 - .L_3600)
	.align		4
.L_3600:
        /*5464*/ 	.word	index@(_ZN18transformer_engine6detail38cast_transpose_fused_kernel_notalignedILb0ELb1ELb0EfNS_16CTDBiasDActParamI6__halfS3_ffEELi2ELi1ENS_5EmptyEXadL_ZNS_5dsiluIffEET_T0_RKS5_EEEEvT3_mmm)
        /*5468*/ 	.word	0x00000000


	//----- nvinfo : EIATTR_MIN_STACK_SIZE
	.align		4
.L_3601:
        /*546c*/ 	.byte	0x04, 0x12
        /*546e*/ 	.short	(.L_3603 - .L_3602)
	.align		4
.L_3602:
        /*5470*/ 	.word	index@(_ZN18transformer_engine6detail38cast_transpose_fused_kernel_notalignedILb0ELb1ELb0EfNS_16CTDBiasDActParamIff13__nv_fp8_e4m3fEELi1ELi4ENS_5EmptyEXadL_ZNS_5dsiluIffEET_T0_RKS5_EEEEvT3_mmm)
        /*5474*/ 	.word	0x00000000


	//----- nvinfo : EIATTR_MIN_STACK_SIZE
	.align		4
.L_3603:
        /*5478*/ 	.byte	0x04, 0x12
        /*547a*/ 	.short	(.L_3605 - .L_3604)
	.align		4
.L_3604:
        /*547c*/ 	.word	index@(_ZN18transformer_engine6detail38cast_transpose_fused_kernel_notalignedILb0ELb1ELb0EfNS_16CTDBiasDActParamIff13__nv_fp8_e5m2fEELi1ELi4ENS_5EmptyEXadL_ZNS_5dsiluIffEET_T0_RKS5_EEEEvT3_mmm)
        /*5480*/ 	.word	0x00000000


	//----- nvinfo : EIATTR_MIN_STACK_SIZE
	.align		4
.L_3605:
        /*5484*/ 	.byte	0x04, 0x12
        /*5486*/ 	.short	(.L_3607 - .L_3606)
	.align		4
.L_3606:
        /*5488*/ 	.word	index@(_ZN18transformer_engine6detail38cast_transpose_fused_kernel_notalignedILb0ELb1ELb0EfNS_16CTDBiasDActParamIff13__nv_bfloat16fEELi1ELi2ENS_5EmptyEXadL_ZNS_5dsiluIffEET_T0_RKS5_EEEEvT3_mmm)
        /*548c*/ 	.word	0x00000000


	//----- nvinfo : EIATTR_MIN_STACK_SIZE
	.align		4
.L_3607:
        /*5490*/ 	.byte	0x04, 0x12
        /*5492*/ 	.short	(.L_3609 - .L_3608)
	.align		4
.L_3608:
        /*5494*/ 	.word	index@(_ZN18transformer_engine6detail38cast_transpose_fused_kernel_notalignedILb0ELb1ELb0EfNS_16CTDBiasDActParamIff6__halffEELi1ELi2ENS_5EmptyEXadL_ZNS_5dsiluIffEET_T0_RKS5_EEEEvT3_mmm)
        /*5498*/ 	.word	0x00000000


	//----- nvinfo : EIATTR_MIN_STACK_SIZE
	.align		4
.L_3609:
        /*549c*/ 	.byte	0x04, 0x12
        /*549e*/ 	.short	(.L_3611 - .L_3610)
	.align		4
.L_3610:
        /*54a0*/ 	.word	index@(_ZN18transformer_engine6detail38cast_transpose_fused_kernel_notalignedILb0ELb1ELb0EfNS_16CTDBiasDActParamIffffEELi1ELi1ENS_5EmptyEXadL_ZNS_5dsiluIffEET_T0_RKS4_EEEEvT3_mmm)
        /*54a4*/ 	.word	0x00000000


	//----- nvinfo : EIATTR_MIN_STACK_SIZE
	.align		4
.L_3611:
        /*54a8*/ 	.byte	0x04, 0x12
        /*54aa*/ 	.short	(.L_3613 - .L_3612)
	.align		4
.L_3612:
        /*54ac*/ 	.word	index@(_ZN18transformer_engine6detail38cast_transpose_fused_kernel_notalignedILb0ELb0ELb1EfNS_16CTDBiasDActParamI13__nv_bfloat16S3_13__nv_fp8_e4m3fEELi4ELi8ENS_5EmptyEXadL_ZNS_4siluIffEET_T0_RKS6_EEEEvT3_mmm)
        /*54b0*/ 	.word	0x00000000


	//----- nvinfo : EIATTR_MIN_STACK_SIZE
	.align		4
.L_3613:
        /*54b4*/ 	.byte	0x04, 0x12
        /*54b6*/ 	.short	(.L_3615 - .L_3614)
	.align		4
.L_3614:
        /*54b8*/ 	.word	index@(_ZN18transformer_engine6detail38cast_transpose_fused_kernel_notalignedILb0ELb0ELb1EfNS_16CTDBiasDActParamI13__nv_bfloat16S3_13__nv_fp8_e5m2fEELi4ELi8ENS_5EmptyEXadL_ZNS_4siluIffEET_T0_RKS6_EEEEvT3_mmm)
        /*54bc*/ 	.word	0x00000000


	//----- nvinfo : EIATTR_MIN_STACK_SIZE
	.align		4
.L_3615:
        /*54c0*/ 	.byte	0x04, 0x12
        /*54c2*/ 	.short	(.L_3617 - .L_3616)
	.align		4
.L_3616:
        /*54c4*/ 	.word	index@(_ZN18transformer_engine6detail38cast_transpose_fused_kernel_notalignedILb0ELb0ELb1EfNS_16CTDBiasDActParamI13__nv_bfloat16S3_S3_fEELi4ELi4ENS_5EmptyEXadL_ZNS_4siluIffEET_T0_RKS5_EEEEvT3_mmm)
        /*54c8*/ 	.word	0x00000000


	//----- nvinfo : EIATTR_MIN_STACK_SIZE
	.align		4
.L_3617:
        /*54cc*/ 	.byte	0x04, 0x12
        /*54ce*/ 	.short	(.L_3619 - .L_3618)
	.align		4
.L_3618:
        /*54d0*/ 	.word	index@(_ZN18transformer_engine6detail38cast_transpose_fused_kernel_notalignedILb0ELb0ELb1EfNS_16CTDBiasDActParamI13__nv_bfloat16S3_6__halffEELi4ELi4ENS_5EmptyEXadL_ZNS_4siluIffEET_T0_RKS6_EEEEvT3_mmm)
        /*54d4*/ 	.word	0x00000000


	//----- nvinfo : EIATTR_MIN_STACK_SIZE
	.align		4
.L_3619:
        /*54d8*/ 	.byte	0x04, 0x12
        /*54da*/ 	.short	(.L_3621 - .L_3620)
	.align		4
.L_3620:
        /*54dc*/ 	.word	index@(_ZN18transformer_engine6detail38cast_transpose_fused_kernel_notalignedILb0ELb0ELb1EfNS_16CTDBiasDActParamI13__nv_bfloat16S3_ffEELi4ELi2ENS_5EmptyEXadL_ZNS_4siluIffEET_T0_RKS5_EEEEvT3_mmm)
        /*54e0*/ 	.word	0x00000000


	//----- nvinfo : EIATTR_MIN_STACK_SIZE
	.align		4
.L_3621:
        /*54e4*/ 	.byte	0x04, 0x12
        /*54e6*/ 	.short	(.L_3623 - .L_3622)
	.align		4
.L_3622:
        /*54e8*/ 	.word	index@(_ZN18transformer_engine6detail38cast_transpose_fused_kernel_notalignedILb0ELb0ELb1EfNS_16CTDBiasDActParamI6__halfS3_13__nv_fp8_e4m3fEELi4ELi8ENS_5EmptyEXadL_ZNS_4siluIffEET_T0_RKS6_EEEEvT3_mmm)
        /*54ec*/ 	.word	0x00000000


	//----- nvinfo : EIATTR_MIN_STACK_SIZE
	.align		4
.L_3623:
        /*54f0*/ 	.byte	0x04, 0x12
        /*54f2*/ 	.short	(.L_3625 - .L_3624)
	.align		4
.L_3624:
        /*54f4*/ 	.word	index@(_ZN18transformer_engine6detail38cast_transpose_fused_kernel_notalignedILb0ELb0ELb1EfNS_16CTDBiasDActParamI6__halfS3_13__nv_fp8_e5m2fEELi4ELi8ENS_5EmptyEXadL_ZNS_4siluIffEET_T0_RKS6_EEEEvT3_mmm)
        /*54f8*/ 	.word	0x00000000


	//----- nvinfo : EIATTR_MIN_STACK_SIZE
	.align		4
.L_3625:
        /*54fc*/ 	.byte	0x04, 0x12
        /*54fe*/ 	.short	(.L_3627 - .L_3626)
	.align		4
.L_3626:
        /*5500*/ 	.word	index@(_ZN18transformer_engine6detail38cast_transpose_fused_kernel_notalignedILb0ELb0ELb1EfNS_16CTDBiasDActParamI6__halfS3_13__nv_bfloat16fEELi4ELi4ENS_5EmptyEXadL_ZNS_4siluIffEET_T0_RKS6_EEEEvT3_mmm)
        /*5504*/ 	.word	0x00000000


	//----- nvinfo : EIATTR_MIN_STACK_SIZE
	.align		4
.L_3627:
        /*5508*/ 	.byte	0x04, 0x12
        /*550a*/ 	.short	(.L_3629 - .L_3628)
	.align		4
.L_3628:
        /*550c*/ 	.word	index@(_ZN18transformer_engine6detail38cast_transpose_fused_kernel_notalignedILb0ELb0ELb1EfNS_16CTDBiasDActParamI6__halfS3_S3_fEELi4ELi4ENS_5EmptyEXadL_ZNS_4siluIffEET_T0_RKS5_EEEEvT3_mmm)
        /*5510*/ 	.word	0x00000000


	//----- nvinfo : EIATTR_MIN_STACK_SIZE
	.align		4
.L_3629:
        /*5514*/ 	.byte	0x04, 0x12
        /*5516*/ 	.short	(.L_3631 - .L_3630)
	.align		4
.L_3630:
        /*5518*/ 	.word	index@(_ZN18transformer_engine6detail38cast_transpose_fused_kernel_notalignedILb0ELb0ELb1EfNS_16CTDBiasDActParamI6__halfS3_ffEELi4ELi2ENS_5EmptyEXadL_ZNS_4siluIffEET_T0_RKS5_EEEEvT3_mmm)
        /*551c*/ 	.word	0x00000000


	//----- nvinfo : EIATTR_MIN_STACK_SIZE
	.align		4
.L_3631:
        /*5520*/ 	.byte	0x04, 0x12
        /*5522*/ 	.short	(.L_3633 - .L_3632)
	.align		4
.L_3632:
        /*5524*/ 	.word	index@(_ZN18transformer_engine6detail38cast_transpose_fused_kernel_notalignedILb0ELb0ELb1EfNS_16CTDBiasDActParamIff13__nv_fp8_e4m3fEELi2ELi8ENS_5EmptyEXadL_ZNS_4siluIffEET_T0_RKS5_EEEEvT3_mmm)
        /*5528*/ 	.word	0x00000000


	//----- nvinfo : EIATTR_MIN_STACK_SIZE
	.align		4
.L_3633:
        /*552c*/ 	.byte	0x04, 0x12
        /*552e*/ 	.short	(.L_3635 - .L_3634)
	.align		4
.L_3634:
        /*5530*/ 	.word	index@(_ZN18transformer_engine6detail38cast_transpose_fused_kernel_notalignedILb0ELb0ELb1EfNS_16CTDBiasDActParamIff13__nv_fp8_e5m2fEELi2ELi8ENS_5EmptyEXadL_ZNS_4siluIffEET_T0_RKS5_EEEEvT3_mmm)
        /*5534*/ 	.word	0x00000000


	//----- nvinfo : EIATTR_MIN_STACK_SIZE
	.align		4
.L_3635:
        /*5538*/ 	.byte	0x04, 0x12
        /*553a*/ 	.short	(.L_3637 - .L_3636)
	.align		4
.L_3636:
        /*553c*/ 	.word	index@(_ZN18transformer_engine6detail38cast_transpose_fused_kernel_notalignedILb0ELb0ELb1EfNS_16CTDBiasDActParamIff13__nv_bfloat16fEELi2ELi4ENS_5EmptyEXadL_ZNS_4siluIffEET_T0_RKS5_EEEEvT3_mmm)
        /*5540*/ 	.word	0x00000000


	//----- nvinfo : EIATTR_MIN_STACK_SIZE
	.align		4
.L_3637:
        /*5544*/ 	.byte	0x04, 0x12
        /*5546*/ 	.short	(.L_3639 - .L_3638)
	.align		4
.L_3638:
        /*5548*/ 	.word	index@(_ZN18transformer_engine6detail38cast_transpose_fused_kernel_notalignedILb0ELb0ELb1EfNS_16CTDBiasDActParamIff6__halffEELi2ELi4ENS_5EmptyEXadL_ZNS_4siluIffEET_T0_RKS5_EEEEvT3_mmm)
        /*554c*/ 	.word	0x00000000


	//----- nvinfo : EIATTR_MIN_STACK_SIZE
	.align		4
.L_3639:
        /*5550*/ 	.byte	0x04, 0x12
        /*5552*/ 	.short	(.L_3641 - .L_3640)
	.align		4
.L_3640:
        /*5554*/ 	.word	index@(_ZN18transformer_engine6detail38cast_transpose_fused_kernel_notalignedILb0ELb0ELb1EfNS_16CTDBiasDActParamIffffEELi2ELi2ENS_5EmptyEXadL_ZNS_4siluIffEET_T0_RKS4_EEEEvT3_mmm)
        /*5558*/ 	.word	0x00000000


	//----- nvinfo : EIATTR_MIN_STACK_SIZE
	.align		4
.L_3641:
        /*555c*/ 	.byte	0x04, 0x12
        /*555e*/ 	.short	(.L_3643 - .L_3642)
	.align		4
.L_3642:
        /*5560*/ 	.word	index@(_ZN18transformer_engine6detail38cast_transpose_fused_kernel_notalignedILb0ELb1ELb0EfNS_16CTDBiasDActParamI13__nv_bfloat16S3_13__nv_fp8_e4m3fEELi2ELi4ENS_5EmptyEXadL_ZNS_6dqgeluIffEET_T0_RKS6_EEEEvT3_mmm)
        /*5564*/ 	.word	0x00000000


	//----- nvinfo : EIATTR_MIN_STACK_SIZE
	.align		4
.L_3643:
        /*5568*/ 	.byte	0x04, 0x12
        /*556a*/ 	.short	(.L_3645 - .L_3644)
	.align		4
.L_3644:
        /*556c*/ 	.word	index@(_ZN18transformer_engine6detail38cast_transpose_fused_kernel_notalignedILb0ELb1ELb0EfNS_16CTDBiasDActParamI13__nv_bfloat16S3_13__nv_fp8_e5m2fEELi2ELi4ENS_5EmptyEXadL_ZNS_6dqgeluIffEET_T0_RKS6_EEEEvT3_mmm)
        /*5570*/ 	.word	0x00000000


	//----- nvinfo : EIATTR_MIN_STACK_SIZE
	.align		4
.L_3645:
        /*5574*/ 	.byte	0x04, 0x12
        /*5576*/ 	.short	(.L_3647 - .L_3646)
	.align		4
.L_3646:
        /*5578*/ 	.word	index@(_ZN18transformer_engine6detail38cast_transpose_fused_kernel_notalignedILb0ELb1ELb0EfNS_16CTDBiasDActParamI13__nv_bfloat16S3_S3_fEELi2ELi2ENS_5EmptyEXadL_ZNS_6dqgeluIffEET_T0_RKS5_EEEEvT3_mmm)
        /*557c*/ 	.word	0x00000000


	//----- nvinfo : EIATTR_MIN_STACK_SIZE
	.align		4
.L_3647:
        /*5580*/ 	.byte	0x04, 0x12
        /*5582*/ 	.short	(.L_3649 - .L_3648)
	.align		4
.L_3648:
        /*5584*/ 	.word	index@(_ZN18transformer_engine6detail38cast_transpose_fused_kernel_notalignedILb0ELb1ELb0EfNS_16CTDBiasDActParamI13__nv_bfloat16S3_6__halffEELi2ELi2ENS_5EmptyEXadL_ZNS_6dqgeluIffEET_T0_RKS6_EEEEvT3_mmm)
        /*5588*/ 	.word	0x00000000


	//----- nvinfo : EIATTR_MIN_STACK_SIZE
	.align		4
.L_3649:
        /*558c*/ 	.byte	0x04, 0x12
        /*558e*/ 	.short	(.L_3651 - .L_3650)
	.align		4
.L_3650:
        /*5590*/ 	.word	index@(_ZN18transformer_engine6detail38cast_transpose_fused_kernel_notalignedILb0ELb1ELb0EfNS_16CTDBiasDActParamI13__nv_bfloat16S3_ffEELi2ELi1ENS_5EmptyEXadL_ZNS_6dqgeluIffEET_T0_RKS5_EEEEvT3_mmm)
        /*5594*/ 	.word	0x00000000


	//----- nvinfo : EIATTR_MIN_STACK_SIZE
	.align		4
.L_3651:
        /*5598*/ 	.byte	0x04, 0x12
        /*559a*/ 	.short	(.L_3653 - .L_3652)
	.align		4
.L_3652:
        /*559c*/ 	.word	index@(_ZN18transformer_engine6detail38cast_transpose_fused_kernel_notalignedILb0ELb1ELb0EfNS_16CTDBiasDActParamI6__halfS3_13__nv_fp8_e4m3fEELi2ELi4ENS_5EmptyEXadL_ZNS_6dqgeluIffEET_T0_RKS6_EEEEvT3_mmm)
        /*55a0*/ 	.word	0x00000000


	//----- nvinfo : EIATTR_MIN_STACK_SIZE
	.align		4
.L_3653:
        /*55a4*/ 	.byte	0x04, 0x12
        /*55a6*/ 	.short	(.L_3655 - .L_3654)
	.align		4
.L_3654:
        /*55a8*/ 	.word	index@(_ZN18transformer_engine6detail38cast_transpose_fused_kernel_notalignedILb0ELb1ELb0EfNS_16CTDBiasDActParamI6__halfS3_13__nv_fp8_e5m2fEELi2ELi4ENS_5EmptyEXadL_ZNS_6dqgeluIffEET_T0_RKS6_EEEEvT3_mmm)
        /*55ac*/ 	.word	0x00000000


	//----- nvinfo : EIATTR_MIN_STACK_SIZE
	.align		4
.L_3655:
        /*55b0*/ 	.byte	0x04, 0x12
        /*55b2*/ 	.short	(.L_3657 - .L_3656)
	.align		4
.L_3656:
        /*55b4*/ 	.word	index@(_ZN18transformer_engine6detail38cast_transpose_fused_kernel_notalignedILb0ELb1ELb0EfNS_16CTDBiasDActParamI6__halfS3_13__nv_bfloat16fEELi2ELi2ENS_5EmptyEXadL_ZNS_6dqgeluIffEET_T0_RKS6_EEEEvT3_mmm)
        /*55b8*/ 	.word	0x00000000


	//----- nvinfo : EIATTR_MIN_STACK_SIZE
	.align		4
.L_3657:
        /*55bc*/ 	.byte	0x04, 0x12
        /*55be*/ 	.short	(.L_3659 - .L_3658)
	.align		4
.L_3658:
        /*55c0*/ 	.word	index@(_ZN18transformer_engine6detail38cast_transpose_fused_kernel_notalignedILb0ELb1ELb0EfNS_16CTDBiasDActParamI6__halfS3_S3_fEELi2ELi2ENS_5EmptyEXadL_ZNS_6dqgeluIffEET_T0_RKS5_EEEEvT3_mmm)
        /*55c4*/ 	.word	0x00000000


	//----- nvinfo : EIATTR_MIN_STACK_SIZE
	.align		4
.L_3659:
        /*55c8*/ 	.byte	0x04, 0x12
        /*55ca*/ 	.short	(.L_3661 - .L_3660)
	.align		4
.L_3660:
        /*55cc*/ 	.word	index@(_ZN18transformer_engine6detail38cast_transpose_fused_kernel_notalignedILb0ELb1ELb0EfNS_16CTDBiasDActParamI6__halfS3_ffEELi2ELi1ENS_5EmptyEXadL_ZNS_6dqgeluIffEET_T0_RKS5_EEEEvT3_mmm)
        /*55d0*/ 	.word	0x00000000


	//----- nvinfo : EIATTR_MIN_STACK_SIZE
	.align		4
.L_3661:
        /*55d4*/ 	.byte	0x04, 0x12
        /*55d6*/ 	.short	(.L_3663 - .L_3662)
	.align		4
.L_3662:
        /*55d8*/ 	.word	index@(_ZN18transformer_engine6detail38cast_transpose_fused_kernel_notalignedILb0ELb1ELb0EfNS_16CTDBiasDActParamIff13__nv_fp8_e4m3fEELi1ELi4ENS_5EmptyEXadL_ZNS_6dqgeluIffEET_T0_RKS5_EEEEvT3_mmm)
        /*55dc*/ 	.word	0x00000000


	//----- nvinfo : EIATTR_MIN_STACK_SIZE
	.align		4
.L_3663:
        /*55e0*/ 	.byte	0x04, 0x12
        /*55e2*/ 	.short	(.L_3665 - .L_3664)
	.align		4
.L_3664:
        /*55e4*/ 	.word	index@(_ZN18transformer_engine6detail38cast_transpose_fused_kernel_notalignedILb0ELb1ELb0EfNS_16CTDBiasDActParamIff13__nv_fp8_e5m2fEELi1ELi4ENS_5EmptyEXadL_ZNS_6dqgeluIffEET_T0_RKS5_EEEEvT3_mmm)
        /*55e8*/ 	.word	0x00000000


	//----- nvinfo : EIATTR_MIN_STACK_SIZE
	.align		4
.L_3665:
        /*55ec*/ 	.byte	0x04, 0x12
        /*55ee*/ 	.short	(.L_3667 - .L_3666)
	.align		4
.L_3666:
        /*55f0*/ 	.word	index@(_ZN18transformer_engine6detail38cast_transpose_fused_kernel_notalignedILb0ELb1ELb0EfNS_16CTDBiasDActParamIff13__nv_bfloat16fEELi1ELi2ENS_5EmptyEXadL_ZNS_6dqgeluIffEET_T0_RKS5_EEEEvT3_mmm)
        /*55f4*/ 	.word	0x00000000


	//----- nvinfo : EIATTR_MIN_STACK_SIZE
	.align		4
.L_3667:
        /*55f8*/ 	.byte	0x04, 0x12
        /*55fa*/ 	.short	(.L_3669 - .L_3668)
	.align		4
.L_3668:
        /*55fc*/ 	.word	index@(_ZN18transformer_engine6detail38cast_transpose_fused_kernel_notalignedILb0ELb1ELb0EfNS_16CTDBiasDActParamIff6__halffEELi1ELi2ENS_5EmptyEXadL_ZNS_6dqgeluIffEET_T0_RKS5_EEEEvT3_mmm)
        /*5600*/ 	.word	0x00000000


	//----- nvinfo : EIATTR_MIN_STACK_SIZE
	.align		4
.L_3669:
        /*5604*/ 	.byte	0x04, 0x12
        /*5606*/ 	.short	(.L_3671 - .L_3670)
	.align		4
.L_3670:
        /*5608*/ 	.word	index@(_ZN18transformer_engine6detail38cast_transpose_fused_kernel_notalignedILb0ELb1ELb0EfNS_16CTDBiasDActParamIffffEELi1ELi1ENS_5EmptyEXadL_ZNS_6dqgeluIffEET_T0_RKS4_EEEEvT3_mmm)
        /*560c*/ 	.word	0x00000000


	//----- nvinfo : EIATTR_MIN_STACK_SIZE
	.align		4
.L_3671:
        /*5610*/ 	.byte	0x04, 0x12
        /*5612*/ 	.short	(.L_3673 - .L_3672)
	.align		4
.L_3672:
        /*5614*/ 	.word	index@(_ZN18transformer_engine6detail38cast_transpose_fused_kernel_notalignedILb0ELb0ELb1EfNS_16CTDBiasDActParamI13__nv_bfloat16S3_13__nv_fp8_e4m3fEELi4ELi8ENS_5EmptyEXadL_ZNS_5qgeluIffEET_T0_RKS6_EEEEvT3_mmm)
        /*5618*/ 	.word	0x00000000


	//----- nvinfo : EIATTR_MIN_STACK_SIZE
	.align		4
.L_3673:
        /*561c*/ 	.byte	0x04, 0x12
        /*561e*/ 	.short	(.L_3675 - .L_3674)
	.align		4
.L_3674:
        /*5620*/ 	.word	index@(_ZN18transformer_engine6detail38cast_transpose_fused_kernel_notalignedILb0ELb0ELb1EfNS_16CTDBiasDActParamI13__nv_bfloat16S3_13__nv_fp8_e5m2fEELi4ELi8ENS_5EmptyEXadL_ZNS_5qgeluIffEET_T0_RKS6_EEEEvT3_mmm)
        /*5624*/ 	.word	0x00000000


	//----- nvinfo : EIATTR_MIN_STACK_SIZE
	.align		4
.L_3675:
        /*5628*/ 	.byte	0x04, 0x12
        /*562a*/ 	.short	(.L_3677 - .L_3676)
	.align		4
.L_3676:
        /*562c*/ 	.word	index@(_ZN18transformer_engine6detail38cast_transpose_fused_kernel_notalignedILb0ELb0ELb1EfNS_16CTDBiasDActParamI13__nv_bfloat16S3_S3_fEELi4ELi4ENS_5EmptyEXadL_ZNS_5qgeluIffEET_T0_RKS5_EEEEvT3_mmm)
        /*5630*/ 	.word	0x00000000


	//----- nvinfo : EIATTR_MIN_STACK_SIZE
	.align		4
.L_3677:
        /*5634*/ 	.byte	0x04, 0x12
        /*5636*/ 	.short	(.L_3679 - .L_3678)
	.align		4
.L_3678:
        /*5638*/ 	.word	index@(_ZN18transformer_engine6detail38cast_transpose_fused_kernel_notalignedILb0ELb0ELb1EfNS_16CTDBiasDActParamI13__nv_bfloat16S3_6__halffEELi4ELi4ENS_5EmptyEXadL_ZNS_5qgeluIffEET_T0_RKS6_EEEEvT3_mmm)
        /*563c*/ 	.word	0x00000000


	//----- nvinfo : EIATTR_MIN_STACK_SIZE
	.align		4
.L_3679:
        /*5640*/ 	.byte	0x04, 0x12
        /*5642*/ 	.short	(.L_3681 - .L_3680)
	.align		4
.L_3680:
        /*5644*/ 	.word	index@(_ZN18transformer_engine6detail38cast_transpose_fused_kernel_notalignedILb0ELb0ELb1EfNS_16CTDBiasDActParamI13__nv_bfloat16S3_ffEELi4ELi2ENS_5EmptyEXadL_ZNS_5qgeluIffEET_T0_RKS5_EEEEvT3_mmm)
        /*5648*/ 	.word	0x00000000


	//----- nvinfo : EIATTR_MIN_STACK_SIZE
	.align		4
.L_3681:
        /*564c*/ 	.byte	0x04, 0x12
        /*564e*/ 	.short	(.L_3683 - .L_3682)
	.align		4
.L_3682:
        /*5650*/ 	.word	index@(_ZN18transformer_engine6detail38cast_transpose_fused_kernel_notalignedILb0ELb0ELb1EfNS_16CTDBiasDActParamI6__halfS3_13__nv_fp8_e4m3fEELi4ELi8ENS_5EmptyEXadL_ZNS_5qgeluIffEET_T0_RKS6_EEEEvT3_mmm)
        /*5654*/ 	.word	0x00000000


	//----- nvinfo : EIATTR_MIN_STACK_SIZE
	.align		4
.L_3683:
        /*5658*/ 	.byte	0x04, 0x12
        /*565a*/ 	.short	(.L_3685 - .L_3684)
	.align		4
.L_3684:
        /*565c*/ 	.word	index@(_ZN18transformer_engine6detail38cast_transpose_fused_kernel_notalignedILb0ELb0ELb1EfNS_16CTDBiasDActParamI6__halfS3_13__nv_fp8_e5m2fEELi4ELi8ENS_5EmptyEXadL_ZNS_5qgeluIffEET_T0_RKS6_EEEEvT3_mmm)
        /*5660*/ 	.word	0x00000000


	//----- nvinfo : EIATTR_MIN_STACK_SIZE
	.align		4
.L_3685:
        /*5664*/ 	.byte	0x04, 0x12
        /*5666*/ 	.short	(.L_3687 - .L_3686)
	.align		4
.L_3686:
        /*5668*/ 	.word	index@(_ZN18transformer_engine6detail38cast_transpose_fused_kernel_notalignedILb0ELb0ELb1EfNS_16CTDBiasDActParamI6__halfS3_13__nv_bfloat16fEELi4ELi4ENS_5EmptyEXadL_ZNS_5qgeluIffEET_T0_RKS6_EEEEvT3_mmm)
        /*566c*/ 	.word	0x00000000


	//----- nvinfo : EIATTR_MIN_STACK_SIZE
	.align		4
.L_3687:
        /*5670*/ 	.byte	0x04, 0x12
        /*5672*/ 	.short	(.L_3689 - .L_3688)
	.align		4
.L_3688:
        /*5674*/ 	.word	index@(_ZN18transformer_engine6detail38cast_transpose_fused_kernel_notalignedILb0ELb0ELb1EfNS_16CTDBiasDActParamI6__halfS3_S3_fEELi4ELi4ENS_5EmptyEXadL_ZNS_5qgeluIffEET_T0_RKS5_EEEEvT3_mmm)
        /*5678*/ 	.word	0x00000000


	//----- nvinfo : EIATTR_MIN_STACK_SIZE
	.align		4
.L_3689:
        /*567c*/ 	.byte	0x04, 0x12
        /*567e*/ 	.short	(.L_3691 - .L_3690)
	.align		4
.L_3690:
        /*5680*/ 	.word	index@(_ZN18transformer_engine6detail38cast_transpose_fused_kernel_notalignedILb0ELb0ELb1EfNS_16CTDBiasDActParamI6__halfS3_ffEELi4ELi2ENS_5EmptyEXadL_ZNS_5qgeluIffEET_T0_RKS5_EEEEvT3_mmm)
        /*5684*/ 	.word	0x00000000


	//----- nvinfo : EIATTR_MIN_STACK_SIZE
	.align		4
.L_3691:
        /*5688*/ 	.byte	0x04, 0x12
        /*568a*/ 	.short	(.L_3693 - .L_3692)
	.align		4
.L_3692:
        /*568c*/ 	.word	index@(_ZN18transformer_engine6detail38cast_transpose_fused_kernel_notalignedILb0ELb0ELb1EfNS_16CTDBiasDActParamIff13__nv_fp8_e4m3fEELi2ELi8ENS_5EmptyEXadL_ZNS_5qgeluIffEET_T0_RKS5_EEEEvT3_mmm)
        /*5690*/ 	.word	0x00000000


	//----- nvinfo : EIATTR_MIN_STACK_SIZE
	.align		4
.L_3693:
        /*5694*/ 	.byte	0x04, 0x12
        /*5696*/ 	.short	(.L_3695 - .L_3694)
	.align		4
.L_3694:
        /*5698*/ 	.word	index@(_ZN18transformer_engine6detail38cast_transpose_fused_kernel_notalignedILb0ELb0ELb1EfNS_16CTDBiasDActParamIff13__nv_fp8_e5m2fEELi2ELi8ENS_5EmptyEXadL_ZNS_5qgeluIffEET_T0_RKS5_EEEEvT3_mmm)
        /*569c*/ 	.word	0x00000000


	//----- nvinfo : EIATTR_MIN_STACK_SIZE
	.align		4
.L_3695:
        /*56a0*/ 	.byte	0x04, 0x12
        /*56a2*/ 	.short	(.L_3697 - .L_3696)
	.align		4
.L_3696:
        /*56a4*/ 	.word	index@(_ZN18transformer_engine6detail38cast_transpose_fused_kernel_notalignedILb0ELb0ELb1EfNS_16CTDBiasDActParamIff13__nv_bfloat16fEELi2ELi4ENS_5EmptyEXadL_ZNS_5qgeluIffEET_T0_RKS5_EEEEvT3_mmm)
        /*56a8*/ 	.word	0x00000000


	//----- nvinfo : EIATTR_MIN_STACK_SIZE
	.align		4
.L_3697:
        /*56ac*/ 	.byte	0x04, 0x12
        /*56ae*/ 	.short	(.L_3699 - .L_3698)
	.align		4
.L_3698:
        /*56b0*/ 	.word	index@(_ZN18transformer_engine6detail38cast_transpose_fused_kernel_notalignedILb0ELb0ELb1EfNS_16CTDBiasDActParamIff6__halffEELi2ELi4ENS_5EmptyEXadL_ZNS_5qgeluIffEET_T0_RKS5_EEEEvT3_mmm)
        /*56b4*/ 	.word	0x00000000


	//----- nvinfo : EIATTR_MIN_STACK_SIZE
	.align		4
.L_3699:
        /*56b8*/ 	.byte	0x04, 0x12
        /*56ba*/ 	.short	(.L_3701 - .L_3700)
	.align		4
.L_3700:
        /*56bc*/ 	.word	index@(_ZN18transformer_engine6detail38cast_transpose_fused_kernel_notalignedILb0ELb0ELb1EfNS_16CTDBiasDActParamIffffEELi2ELi2ENS_5EmptyEXadL_ZNS_5qgeluIffEET_T0_RKS4_EEEEvT3_mmm)
        /*56c0*/ 	.word	0x00000000


	//----- nvinfo : EIATTR_MIN_STACK_SIZE
	.align		4
.L_3701:
        /*56c4*/ 	.byte	0x04, 0x12
        /*56c6*/ 	.short	(.L_3703 - .L_3702)
	.align		4
.L_3702:
        /*56c8*/ 	.word	index@(_ZN18transformer_engine6detail38cast_transpose_fused_kernel_notalignedILb0ELb1ELb0EfNS_16CTDBiasDActParamI13__nv_bfloat16S3_13__nv_fp8_e4m3fEELi2ELi4ENS_5EmptyEXadL_ZNS_5dgeluIffEET_T0_RKS6_EEEEvT3_mmm)
        /*56cc*/ 	.word	0x00000000


	//----- nvinfo : EIATTR_MIN_STACK_SIZE
	.align		4
.L_3703:
        /*56d0*/ 	.byte	0x04, 0x12
        /*56d2*/ 	.short	(.L_3705 - .L_3704)
	.align		4
.L_3704:
        /*56d4*/ 	.word	index@(_ZN18transformer_engine6detail38cast_transpose_fused_kernel_notalignedILb0ELb1ELb0EfNS_16CTDBiasDActParamI13__nv_bfloat16S3_13__nv_fp8_e5m2fEELi2ELi4ENS_5EmptyEXadL_ZNS_5dgeluIffEET_T0_RKS6_EEEEvT3_mmm)
        /*56d8*/ 	.word	0x00000000


	//----- nvinfo : EIATTR_MIN_STACK_SIZE
	.align		4
.L_3705:
        /*56dc*/ 	.byte	0x04, 0x12
        /*56de*/ 	.short	(.L_3707 - .L_3706)
	.align		4
.L_3706:
        /*56e0*/ 	.word	index@(_ZN18transformer_engine6detail38cast_transpose_fused_kernel_notalignedILb0ELb1ELb0EfNS_16CTDBiasDActParamI13__nv_bfloat16S3_S3_fEELi2ELi2ENS_5EmptyEXadL_ZNS_5dgeluIffEET_T0_RKS5_EEEEvT3_mmm)
        /*56e4*/ 	.word	0x00000000


	//----- nvinfo : EIATTR_MIN_STACK_SIZE
	.align		4
.L_3707:
        /*56e8*/ 	.byte	0x04, 0x12
        /*56ea*/ 	.short	(.L_3709 - .L_3708)
	.align		4
.L_3708:
        /*56ec*/ 	.word	index@(_ZN18transformer_engine6detail38cast_transpose_fused_kernel_notalignedILb0ELb1ELb0EfNS_16CTDBiasDActParamI13__nv_bfloat16S3_6__halffEELi2ELi2ENS_5EmptyEXadL_ZNS_5dgeluIffEET_T0_RKS6_EEEEvT3_mmm)
        /*56f0*/ 	.word	0x00000000


	//----- nvinfo : EIATTR_MIN_STACK_SIZE
	.align		4
.L_3709:
        /*56f4*/ 	.byte	0x04, 0x12
        /*56f6*/ 	.short	(.L_3711 - .L_3710)
	.align		4
.L_3710:
        /*56f8*/ 	.word	index@(_ZN18transformer_engine6detail38cast_transpose_fused_kernel_notalignedILb0ELb1ELb0EfNS_16CTDBiasDActParamI13__nv_bfloat16S3_ffEELi2ELi1ENS_5EmptyEXadL_ZNS_5dgeluIffEET_T0_RKS5_EEEEvT3_mmm)
        /*56fc*/ 	.word	0x00000000


	//----- nvinfo : EIATTR_MIN_STACK_SIZE
	.align		4
.L_3711:
        /*5700*/ 	.byte	0x04, 0x12
        /*5702*/ 	.short	(.L_3713 - .L_3712)
	.align		4
.L_3712:
        /*5704*/ 	.word	index@(_ZN18transformer_engine6detail38cast_transpose_fused_kernel_notalignedILb0ELb1ELb0EfNS_16CTDBiasDActParamI6__halfS3_13__nv_fp8_e4m3fEELi2ELi4ENS_5EmptyEXadL_ZNS_5dgeluIffEET_T0_RKS6_EEEEvT3_mmm)
        /*5708*/ 	.word	0x00000000


	//----- nvinfo : EIATTR_MIN_STACK_SIZE
	.align		4
.L_3713:
        /*570c*/ 	.byte	0x04, 0x12
        /*570e*/ 	.short	(.L_3715 - .L_3714)
	.align		4
.L_3714:
        /*5710*/ 	.word	index@(_ZN18transformer_engine6detail38cast_transpose_fused_kernel_notalignedILb0ELb1ELb0EfNS_16CTDBiasDActParamI6__halfS3_13__nv_fp8_e5m2fEELi2ELi4ENS_5EmptyEXadL_ZNS_5dgeluIffEET_T0_RKS6_EEEEvT3_mmm)
        /*5714*/ 	.word	0x00000000


	//----- nvinfo : EIATTR_MIN_STACK_SIZE
	.align		4
.L_3715:
        /*5718*/ 	.byte	0x04, 0x12
        /*571a*/ 	.short	(.L_3717 - .L_3716)
	.align		4
.L_3716:
        /*571c*/ 	.word	index@(_ZN18transformer_engine6detail38cast_transpose_fused_kernel_notalignedILb0ELb1ELb0EfNS_16CTDBiasDActParamI6__halfS3_13__nv_bfloat16fEELi2ELi2ENS_5EmptyEXadL_ZNS_5dgeluIffEET_T0_RKS6_EEEEvT3_mmm)
        /*5720*/ 	.word	0x00000000


	//----- nvinfo : EIATTR_MIN_STACK_SIZE
	.align		4
.L_3717:
        /*5724*/ 	.byte	0x04, 0x12
        /*5726*/ 	.short	(.L_3719 - .L_3718)
	.align		4
.L_3718:
        /*5728*/ 	.word	index@(_ZN18transformer_engine6detail38cast_transpose_fused_kernel_notalignedILb0ELb1ELb0EfNS_16CTDBiasDActParamI6__halfS3_S3_fEELi2ELi2ENS_5EmptyEXadL_ZNS_5dgeluIffEET_T0_RKS5_EEEEvT3_mmm)
        /*572c*/ 	.word	0x00000000


	//----- nvinfo : EIATTR_MIN_STACK_SIZE
	.align		4
.L_3719:
        /*5730*/ 	.byte	0x04, 0x12
        /*5732*/ 	.short	(.L_3721 - .L_3720)
	.align		4
.L_3720:
        /*5734*/ 	.word	index@(_ZN18transformer_engine6detail38cast_transpose_fused_kernel_notalignedILb0ELb1ELb0EfNS_16CTDBiasDActParamI6__halfS3_ffEELi2ELi1ENS_5EmptyEXadL_ZNS_5dgeluIffEET_T0_RKS5_EEEEvT3_mmm)
        /*5738*/ 	.word	0x00000000


	//----- nvinfo : EIATTR_MIN_STACK_SIZE
	.align		4
.L_3721:
        /*573c*/ 	.byte	0x04, 0x12
        /*573e*/ 	.short	(.L_3723 - .L_3722)
	.align		4
.L_3722:
        /*5740*/ 	.word	index@(_ZN18transformer_engine6detail38cast_transpose_fused_kernel_notalignedILb0ELb1ELb0EfNS_16CTDBiasDActParamIff13__nv_fp8_e4m3fEELi1ELi4ENS_5EmptyEXadL_ZNS_5dgeluIffEET_T0_RKS5_EEEEvT3_mmm)
        /*5744*/ 	.word	0x00000000


	//----- nvinfo : EIATTR_MIN_STACK_SIZE
	.align		4
.L_3723:
        /*5748*/ 	.byte	0x04, 0x12
        /*574a*/ 	.short	(.L_3725 - .L_3724)
	.align		4
.L_3724:
        /*574c*/ 	.word	index@(_ZN18transformer_engine6detail38cast_transpose_fused_kernel_notalignedILb0ELb1ELb0EfNS_16CTDBiasDActParamIff13__nv_fp8_e5m2fEELi1ELi4ENS_5EmptyEXadL_ZNS_5dgeluIffEET_T0_RKS5_EEEEvT3_mmm)
        /*5750*/ 	.word	0x00000000


	//----- nvinfo : EIATTR_MIN_STACK_SIZE
	.align		4
.L_3725:
        /*5754*/ 	.byte	0x04, 0x12
        /*5756*/ 	.short	(.L_3727 - .L_3726)
	.align		4
.L_3726:
        /*5758*/ 	.word	index@(_ZN18transformer_engine6detail38cast_transpose_fused_kernel_notalignedILb0ELb1ELb0EfNS_16CTDBiasDActParamIff13__nv_bfloat16fEELi1ELi2ENS_5EmptyEXadL_ZNS_5dgeluIffEET_T0_RKS5_EEEEvT3_mmm)
        /*575c*/ 	.word	0x00000000


	//----- nvinfo : EIATTR_MIN_STACK_SIZE
	.align		4
.L_3727:
        /*5760*/ 	.byte	0x04, 0x12
        /*5762*/ 	.short	(.L_3729 - .L_3728)
	.align		4
.L_3728:
        /*5764*/ 	.word	index@(_ZN18transformer_engine6detail38cast_transpose_fused_kernel_notalignedILb0ELb1ELb0EfNS_16CTDBiasDActParamIff6__halffEELi1ELi2ENS_5EmptyEXadL_ZNS_5dgeluIffEET_T0_RKS5_EEEEvT3_mmm)
        /*5768*/ 	.word	0x00000000


	//----- nvinfo : EIATTR_MIN_STACK_SIZE
	.align		4
.L_3729:
        /*576c*/ 	.byte	0x04, 0x12
        /*576e*/ 	.short	(.L_3731 - .L_3730)
	.align		4
.L_3730:
        /*5770*/ 	.word	index@(_ZN18transformer_engine6detail38cast_transpose_fused_kernel_notalignedILb0ELb1ELb0EfNS_16CTDBiasDActParamIffffEELi1ELi1ENS_5EmptyEXadL_ZNS_5dgeluIffEET_T0_RKS4_EEEEvT3_mmm)
        /*5774*/ 	.word	0x00000000


	//----- nvinfo : EIATTR_MIN_STACK_SIZE
	.align		4
.L_3731:
        /*5778*/ 	.byte	0x04, 0x12
        /*577a*/ 	.short	(.L_3733 - .L_3732)
	.align		4
.L_3732:
        /*577c*/ 	.word	index@(_ZN18transformer_engine6detail38cast_transpose_fused_kernel_notalignedILb0ELb0ELb1EfNS_16CTDBiasDActParamI13__nv_bfloat16S3_13__nv_fp8_e4m3fEELi4ELi8ENS_5EmptyEXadL_ZNS_4geluIffEET_T0_RKS6_EEEEvT3_mmm)
        /*5780*/ 	.word	0x00000000


	//----- nvinfo : EIATTR_MIN_STACK_SIZE
	.align		4
.L_3733:
        /*5784*/ 	.byte	0x04, 0x12
        /*5786*/ 	.short	(.L_3735 - .L_3734)
	.align		4
.L_3734:
        /*5788*/ 	.word	index@(_ZN18transformer_engine6detail38cast_transpose_fused_kernel_notalignedILb0ELb0ELb1EfNS_16CTDBiasDActParamI13__nv_bfloat16S3_13__nv_fp8_e5m2fEELi4ELi8ENS_5EmptyEXadL_ZNS_4geluIffEET_T0_RKS6_EEEEvT3_mmm)
        /*578c*/ 	.word	0x00000000


	//----- nvinfo : EIATTR_MIN_STACK_SIZE
	.align		4
.L_3735:
        /*5790*/ 	.byte	0x04, 0x12
        /*5792*/ 	.short	(.L_3737 - .L_3736)
	.align		4
.L_3736:
        /*5794*/ 	.word	index@(_ZN18transformer_engine6detail38cast_transpose_fused_kernel_notalignedILb0ELb0ELb1EfNS_16CTDBiasDActParamI13__nv_bfloat16S3_S3_fEELi4ELi4ENS_5EmptyEXadL_ZNS_4geluIffEET_T0_RKS5_EEEEvT3_mmm)
        /*5798*/ 	.word	0x00000000


	//----- nvinfo : EIATTR_MIN_STACK_SIZE
	.align		4
.L_3737:
        /*579c*/ 	.byte	0x04, 0x12
        /*579e*/ 	.short	(.L_3739 - .L_3738)
	.align		4
.L_3738:
        /*57a0*/ 	.word	index@(_ZN18transformer_engine6detail38cast_transpose_fused_kernel_notalignedILb0ELb0ELb1EfNS_16CTDBiasDActParamI13__nv_bfloat16S3_6__halffEELi4ELi4ENS_5EmptyEXadL_ZNS_4geluIffEET_T0_RKS6_EEEEvT3_mmm)
        /*57a4*/ 	.word	0x00000000


	//----- nvinfo : EIATTR_MIN_STACK_SIZE
	.align		4
.L_3739:
        /*57a8*/ 	.byte	0x04, 0x12
        /*57aa*/ 	.short	(.L_3741 - .L_3740)
	.align		4
.L_3740:
        /*57ac*/ 	.word	index@(_ZN18transformer_engine6detail38cast_transpose_fused_kernel_notalignedILb0ELb0ELb1EfNS_16CTDBiasDActParamI13__nv_bfloat16S3_ffEELi4ELi2ENS_5EmptyEXadL_ZNS_4geluIffEET_T0_RKS5_EEEEvT3_mmm)
        /*57b0*/ 	.word	0x00000000


	//----- nvinfo : EIATTR_MIN_STACK_SIZE
	.align		4
.L_3741:
        /*57b4*/ 	.byte	0x04, 0x12
        /*57b6*/ 	.short	(.L_3743 - .L_3742)
	.align		4
.L_3742:
        /*57b8*/ 	.word	index@(_ZN18transformer_engine6detail38cast_transpose_fused_kernel_notalignedILb0ELb0ELb1EfNS_16CTDBiasDActParamI6__halfS3_13__nv_fp8_e4m3fEELi4ELi8ENS_5EmptyEXadL_ZNS_4geluIffEET_T0_RKS6_EEEEvT3_mmm)
        /*57bc*/ 	.word	0x00000000


	//----- nvinfo : EIATTR_MIN_STACK_SIZE
	.align		4
.L_3743:
        /*57c0*/ 	.byte	0x04, 0x12
        /*57c2*/ 	.short	(.L_3745 - .L_3744)
	.align		4
.L_3744:
        /*57c4*/ 	.word	index@(_ZN18transformer_engine6detail38cast_transpose_fused_kernel_notalignedILb0ELb0ELb1EfNS_16CTDBiasDActParamI6__halfS3_13__nv_fp8_e5m2fEELi4ELi8ENS_5EmptyEXadL_ZNS_4geluIffEET_T0_RKS6_EEEEvT3_mmm)
        /*57c8*/ 	.word	0x00000000


	//----- nvinfo : EIATTR_MIN_STACK_SIZE
	.align		4
.L_3745:
        /*57cc*/ 	.byte	0x04, 0x12
        /*57ce*/ 	.short	(.L_3747 - .L_3746)
	.align		4
.L_3746:
        /*57d0*/ 	.word	index@(_ZN18transformer_engine6detail38cast_transpose_fused_kernel_notalignedILb0ELb0ELb1EfNS_16CTDBiasDActParamI6__halfS3_13__nv_bfloat16fEELi4ELi4ENS_5EmptyEXadL_ZNS_4geluIffEET_T0_RKS6_EEEEvT3_mmm)
        /*57d4*/ 	.word	0x00000000


	//----- nvinfo : EIATTR_MIN_STACK_SIZE
	.align		4
.L_3747:
        /*57d8*/ 	.byte	0x04, 0x12
        /*57da*/ 	.short	(.L_3749 - .L_3748)
	.align		4
.L_3748:
        /*57dc*/ 	.word	index@(_ZN18transformer_engine6detail38cast_transpose_fused_kernel_notalignedILb0ELb0ELb1EfNS_16CTDBiasDActParamI6__halfS3_S3_fEELi4ELi4ENS_5EmptyEXadL_ZNS_4geluIffEET_T0_RKS5_EEEEvT3_mmm)
        /*57e0*/ 	.word	0x00000000


	//----- nvinfo : EIATTR_MIN_STACK_SIZE
	.align		4
.L_3749:
        /*57e4*/ 	.byte	0x04, 0x12
        /*57e6*/ 	.short	(.L_3751 - .L_3750)
	.align		4
.L_3750:
        /*57e8*/ 	.word	index@(_ZN18transformer_engine6detail38cast_transpose_fused_kernel_notalignedILb0ELb0ELb1EfNS_16CTDBiasDActParamI6__halfS3_ffEELi4ELi2ENS_5EmptyEXadL_ZNS_4geluIffEET_T0_RKS5_EEEEvT3_mmm)
        /*57ec*/ 	.word	0x00000000


	//----- nvinfo : EIATTR_MIN_STACK_SIZE
	.align		4
.L_3751:
        /*57f0*/ 	.byte	0x04, 0x12
        /*57f2*/ 	.short	(.L_3753 - .L_3752)
	.align		4
.L_3752:
        /*57f4*/ 	.word	index@(_ZN18transformer_engine6detail38cast_transpose_fused_kernel_notalignedILb0ELb0ELb1EfNS_16CTDBiasDActParamIff13__nv_fp8_e4m3fEELi2ELi8ENS_5EmptyEXadL_ZNS_4geluIffEET_T0_RKS5_EEEEvT3_mmm)
        /*57f8*/ 	.word	0x00000000


	//----- nvinfo : EIATTR_MIN_STACK_SIZE
	.align		4
.L_3753:
        /*57fc*/ 	.byte	0x04, 0x12
        /*57fe*/ 	.short	(.L_3755 - .L_3754)
	.align		4
.L_3754:
        /*5800*/ 	.word	index@(_ZN18transformer_engine6detail38cast_transpose_fused_kernel_notalignedILb0ELb0ELb1EfNS_16CTDBiasDActParamIff13__nv_fp8_e5m2fEELi2ELi8ENS_5EmptyEXadL_ZNS_4geluIffEET_T0_RKS5_EEEEvT3_mmm)
        /*5804*/ 	.word	0x00000000


	//----- nvinfo : EIATTR_MIN_STACK_SIZE
	.align		4
.L_3755:
        /*5808*/ 	.byte	0x04, 0x12
        /*580a*/ 	.short	(.L_3757 - .L_3756)
	.align		4
.L_3756:
        /*580c*/ 	.word	index@(_ZN18transformer_engine6detail38cast_transpose_fused_kernel_notalignedILb0ELb0ELb1EfNS_16CTDBiasDActParamIff13__nv_bfloat16fEELi2ELi4ENS_5EmptyEXadL_ZNS_4geluIffEET_T0_RKS5_EEEEvT3_mmm)
        /*5810*/ 	.word	0x00000000


	//----- nvinfo : EIATTR_MIN_STACK_SIZE
	.align		4
.L_3757:
        /*5814*/ 	.byte	0x04, 0x12
        /*5816*/ 	.short	(.L_3759 - .L_3758)
	.align		4
.L_3758:
        /*5818*/ 	.word	index@(_ZN18transformer_engine6detail38cast_transpose_fused_kernel_notalignedILb0ELb0ELb1EfNS_16CTDBiasDActParamIff6__halffEELi2ELi4ENS_5EmptyEXadL_ZNS_4geluIffEET_T0_RKS5_EEEEvT3_mmm)
        /*581c*/ 	.word	0x00000000


	//----- nvinfo : EIATTR_MIN_STACK_SIZE
	.align		4
.L_3759:
        /*5820*/ 	.byte	0x04, 0x12
        /*5822*/ 	.short	(.L_3761 - .L_3760)
	.align		4
.L_3760:
        /*5824*/ 	.word	index@(_ZN18transformer_engine6detail38cast_transpose_fused_kernel_notalignedILb0ELb0ELb1EfNS_16CTDBiasDActParamIffffEELi2ELi2ENS_5EmptyEXadL_ZNS_4geluIffEET_T0_RKS4_EEEEvT3_mmm)
        /*5828*/ 	.word	0x00000000


	//----- nvinfo : EIATTR_MIN_STACK_SIZE
	.align		4
.L_3761:
        /*582c*/ 	.byte	0x04, 0x12
        /*582e*/ 	.short	(.L_3763 - .L_3762)
	.align		4
.L_3762:
        /*5830*/ 	.word	index@(_ZN18transformer_engine6detail38cast_transpose_fused_kernel_notalignedILb0ELb1ELb0EfNS_16CTDBiasDActParamI13__nv_bfloat16S3_13__nv_fp8_e4m3fEELi2ELi4ENS_5EmptyEXadL_ZNS_6dsreluIffEET_T0_RKS6_EEEEvT3_mmm)
        /*5834*/ 	.word	0x00000000


	//----- nvinfo : EIATTR_MIN_STACK_SIZE
	.align		4
.L_3763:
        /*5838*/ 	.byte	0x04, 0x12
        /*583a*/ 	.short	(.L_3765 - .L_3764)
	.align		4
.L_3764:
        /*583c*/ 	.word	index@(_ZN18transformer_engine6detail38cast_transpose_fused_kernel_notalignedILb0ELb1ELb0EfNS_16CTDBiasDActParamI13__nv_bfloat16S3_13__nv_fp8_e5m2fEELi2ELi4ENS_5EmptyEXadL_ZNS_6dsreluIffEET_T0_RKS6_EEEEvT3_mmm)
        /*5840*/ 	.word	0x00000000


	//----- nvinfo : EIATTR_MIN_STACK_SIZE
	.align		4
.L_3765:
        /*5844*/ 	.byte	0x04, 0x12
        /*5846*/ 	.short	(.L_3767 - .L_3766)
	.align		4
.L_3766:
        /*5848*/ 	.word	index@(_ZN18transformer_engine6detail38cast_transpose_fused_kernel_notalignedILb0ELb1ELb0EfNS_16CTDBiasDActParamI13__nv_bfloat16S3_S3_fEELi2ELi2ENS_5EmptyEXadL_ZNS_6dsreluIffEET_T0_RKS5_EEEEvT3_mmm)
        /*584c*/ 	.word	0x00000000


	//----- nvinfo : EIATTR_MIN_STACK_SIZE
	.align		4
.L_3767:
        /*5850*/ 	.byte	0x04, 0x12
        /*5852*/ 	.short	(.L_3769 - .L_3768)
	.align		4
.L_3768:
        /*5854*/ 	.word	index@(_ZN18transformer_engine6detail38cast_transpose_fused_kernel_notalignedILb0ELb1ELb0EfNS_16CTDBiasDActParamI13__nv_bfloat16S3_6__halffEELi2ELi2ENS_5EmptyEXadL_ZNS_6dsreluIffEET_T0_RKS6_EEEEvT3_mmm)
        /*5858*/ 	.word	0x00000000


	//----- nvinfo : EIATTR_MIN_STACK_SIZE
	.align		4
.L_3769:
        /*585c*/ 	.byte	0x04, 0x12
        /*585e*/ 	.short	(.L_3771 - .L_3770)
	.align		4
.L_3770:
        /*5860*/ 	.word	index@(_ZN18transformer_engine6detail38cast_transpose_fused_kernel_notalignedILb0ELb1ELb0EfNS_16CTDBiasDActParamI13__nv_bfloat16S3_ffEELi2ELi1ENS_5EmptyEXadL_ZNS_6dsreluIffEET_T0_RKS5_EEEEvT3_mmm)
        /*5864*/ 	.word	0x00000000


	//----- nvinfo : EIATTR_MIN_STACK_SIZE
	.align		4
.L_3771:
        /*5868*/ 	.byte	0x04, 0x12
        /*586a*/ 	.short	(.L_3773 - .L_3772)
	.align		4
.L_3772:
        /*586c*/ 	.word	index@(_ZN18transformer_engine6detail38cast_transpose_fused_kernel_notalignedILb0ELb1ELb0EfNS_16CTDBiasDActParamI6__halfS3_13__nv_fp8_e4m3fEELi2ELi4ENS_5EmptyEXadL_ZNS_6dsreluIffEET_T0_RKS6_EEEEvT3_mmm)
        /*5870*/ 	.word	0x00000000


	//----- nvinfo : EIATTR_MIN_STACK_SIZE
	.align		4
.L_3773:
        /*5874*/ 	.byte	0x04, 0x12
        /*5876*/ 	.short	(.L_3775 - .L_3774)
	.align		4
.L_3774:
        /*5878*/ 	.word	index@(_ZN18transformer_engine6detail38cast_transpose_fused_kernel_notalignedILb0ELb1ELb0EfNS_16CTDBiasDActParamI6__halfS3_13__nv_fp8_e5m2fEELi2ELi4ENS_5EmptyEXadL_ZNS_6dsreluIffEET_T0_RKS6_EEEEvT3_mmm)
        /*587c*/ 	.word	0x00000000


	//----- nvinfo : EIATTR_MIN_STACK_SIZE
	.align		4
.L_3775:
        /*5880*/ 	.byte	0x04, 0x12
        /*5882*/ 	.short	(.L_3777 - .L_3776)
	.align		4
.L_3776:
        /*5884*/ 	.word	index@(_ZN18transformer_engine6detail38cast_transpose_fused_kernel_notalignedILb0ELb1ELb0EfNS_16CTDBiasDActParamI6__halfS3_13__nv_bfloat16fEELi2ELi2ENS_5EmptyEXadL_ZNS_6dsreluIffEET_T0_RKS6_EEEEvT3_mmm)
        /*5888*/ 	.word	0x00000000


	//----- nvinfo : EIATTR_MIN_STACK_SIZE
	.align		4
.L_3777:
        /*588c*/ 	.byte	0x04, 0x12
        /*588e*/ 	.short	(.L_3779 - .L_3778)
	.align		4
.L_3778:
        /*5890*/ 	.word	index@(_ZN18transformer_engine6detail38cast_transpose_fused_kernel_notalignedILb0ELb1ELb0EfNS_16CTDBiasDActParamI6__halfS3_S3_fEELi2ELi2ENS_5EmptyEXadL_ZNS_6dsreluIffEET_T0_RKS5_EEEEvT3_mmm)
        /*5894*/ 	.word	0x00000000


	//----- nvinfo : EIATTR_MIN_STACK_SIZE
	.align		4
.L_3779:
        /*5898*/ 	.byte	0x04, 0x12
        /*589a*/ 	.short	(.L_3781 - .L_3780)
	.align		4
.L_3780:
        /*589c*/ 	.word	index@(_ZN18transformer_engine6detail38cast_transpose_fused_kernel_notalignedILb0ELb1ELb0EfNS_16CTDBiasDActParamI6__halfS3_ffEELi2ELi1ENS_5EmptyEXadL_ZNS_6dsreluIffEET_T0_RKS5_EEEEvT3_mmm)
        /*58a0*/ 	.word	0x00000000


	//----- nvinfo : EIATTR_MIN_STACK_SIZE
	.align		4
.L_3781:
        /*58a4*/ 	.byte	0x04, 0x12
        /*58a6*/ 	.short	(.L_3783 - .L_3782)
	.align		4
.L_3782:
        /*58a8*/ 	.word	index@(_ZN18transformer_engine6detail38cast_transpose_fused_kernel_notalignedILb0ELb1ELb0EfNS_16CTDBiasDActParamIff13__nv_fp8_e4m3fEELi1ELi4ENS_5EmptyEXadL_ZNS_6dsreluIffEET_T0_RKS5_EEEEvT3_mmm)
        /*58ac*/ 	.word	0x00000000


	//----- nvinfo : EIATTR_MIN_STACK_SIZE
	.align		4
.L_3783:
        /*58b0*/ 	.byte	0x04, 0x12
        /*58b2*/ 	.short	(.L_3785 - .L_3784)
	.align		4
.L_3784:
        /*58b4*/ 	.word	index@(_ZN18transformer_engine6detail38cast_transpose_fused_kernel_notalignedILb0ELb1ELb0EfNS_16CTDBiasDActParamIff13__nv_fp8_e5m2fEELi1ELi4ENS_5EmptyEXadL_ZNS_6dsreluIffEET_T0_RKS5_EEEEvT3_mmm)
        /*58b8*/ 	.word	0x00000000


	//----- nvinfo : EIATTR_MIN_STACK_SIZE
	.align		4
.L_3785:
        /*58bc*/ 	.byte	0x04, 0x12
        /*58be*/ 	.short	(.L_3787 - .L_3786)
	.align		4
.L_3786:
        /*58c0*/ 	.word	index@(_ZN18transformer_engine6detail38cast_transpose_fused_kernel_notalignedILb0ELb1ELb0EfNS_16CTDBiasDActParamIff13__nv_bfloat16fEELi1ELi2ENS_5EmptyEXadL_ZNS_6dsreluIffEET_T0_RKS5_EEEEvT3_mmm)
        /*58c4*/ 	.word	0x00000000


	//----- nvinfo : EIATTR_MIN_STACK_SIZE
	.align		4
.L_3787:
        /*58c8*/ 	.byte	0x04, 0x12
        /*58ca*/ 	.short	(.L_3789 - .L_3788)
	.align		4
.L_3788:
        /*58cc*/ 	.word	index@(_ZN18transformer_engine6detail38cast_transpose_fused_kernel_notalignedILb0ELb1ELb0EfNS_16CTDBiasDActParamIff6__halffEELi1ELi2ENS_5EmptyEXadL_ZNS_6dsreluIffEET_T0_RKS5_EEEEvT3_mmm)
        /*58d0*/ 	.word	0x00000000


	//----- nvinfo : EIATTR_MIN_STACK_SIZE
	.align		4
.L_3789:
        /*58d4*/ 	.byte	0x04, 0x12
        /*58d6*/ 	.short	(.L_3791 - .L_3790)
	.align		4
.L_3790:
        /*58d8*/ 	.word	index@(_ZN18transformer_engine6detail38cast_transpose_fused_kernel_notalignedILb0ELb1ELb0EfNS_16CTDBiasDActParamIffffEELi1ELi1ENS_5EmptyEXadL_ZNS_6dsreluIffEET_T0_RKS4_EEEEvT3_mmm)
        /*58dc*/ 	.word	0x00000000


	//----- nvinfo : EIATTR_MIN_STACK_SIZE
	.align		4
.L_3791:
        /*58e0*/ 	.byte	0x04, 0x12
        /*58e2*/ 	.short	(.L_3793 - .L_3792)
	.align		4
.L_3792:
        /*58e4*/ 	.word	index@(_ZN18transformer_engine6detail38cast_transpose_fused_kernel_notalignedILb0ELb0ELb1EfNS_16CTDBiasDActParamI13__nv_bfloat16S3_13__nv_fp8_e4m3fEELi4ELi8ENS_5EmptyEXadL_ZNS_5sreluIffEET_T0_RKS6_EEEEvT3_mmm)
        /*58e8*/ 	.word	0x00000000


	//----- nvinfo : EIATTR_MIN_STACK_SIZE
	.align		4
.L_3793:
        /*58ec*/ 	.byte	0x04, 0x12
        /*58ee*/ 	.short	(.L_3795 - .L_3794)
	.align		4
.L_3794:
        /*58f0*/ 	.word	index@(_ZN18transformer_engine6detail38cast_transpose_fused_kernel_notalignedILb0ELb0ELb1EfNS_16CTDBiasDActParamI13__nv_bfloat16S3_13__nv_fp8_e5m2fEELi4ELi8ENS_5EmptyEXadL_ZNS_5sreluIffEET_T0_RKS6_EEEEvT3_mmm)
        /*58f4*/ 	.word	0x00000000


	//----- nvinfo : EIATTR_MIN_STACK_SIZE
	.align		4
.L_3795:
        /*58f8*/ 	.byte	0x04, 0x12
        /*58fa*/ 	.short	(.L_3797 - .L_3796)
	.align		4
.L_3796:
        /*58fc*/ 	.word	index@(_ZN18transformer_engine6detail38cast_transpose_fused_kernel_notalignedILb0ELb0ELb1EfNS_16CTDBiasDActParamI13__nv_bfloat16S3_S3_fEELi4ELi4ENS_5EmptyEXadL_ZNS_5sreluIffEET_T0_RKS5_EEEEvT3_mmm)
        /*5900*/ 	.word	0x00000000


	//----- nvinfo : EIATTR_MIN_STACK_SIZE
	.align		4
.L_3797:
        /*5904*/ 	.byte	0x04, 0x12
        /*5906*/ 	.short	(.L_3799 - .L_3798)
	.align		4
.L_3798:
        /*5908*/ 	.word	index@(_ZN18transformer_engine6detail38cast_transpose_fused_kernel_notalignedILb0ELb0ELb1EfNS_16CTDBiasDActParamI13__nv_bfloat16S3_6__halffEELi4ELi4ENS_5EmptyEXadL_ZNS_5sreluIffEET_T0_RKS6_EEEEvT3_mmm)
        /*590c*/ 	.word	0x00000000


	//----- nvinfo : EIATTR_MIN_STACK_SIZE
	.align		4
.L_3799:
        /*5910*/ 	.byte	0x04, 0x12
        /*5912*/ 	.short	(.L_3801 - .L_3800)
	.align		4
.L_3800:
        /*5914*/ 	.word	index@(_ZN18transformer_engine6detail38cast_transpose_fused_kernel_notalignedILb0ELb0ELb1EfNS_16CTDBiasDActParamI13__nv_bfloat16S3_ffEELi4ELi2ENS_5EmptyEXadL_ZNS_5sreluIffEET_T0_RKS5_EEEEvT3_mmm)
        /*5918*/ 	.word	0x00000000


	//----- nvinfo : EIATTR_MIN_STACK_SIZE
	.align		4
.L_3801:
        /*591c*/ 	.byte	0x04, 0x12
        /*591e*/ 	.short	(.L_3803 - .L_3802)
	.align		4
.L_3802:
        /*5920*/ 	.word	index@(_ZN18transformer_engine6detail38cast_transpose_fused_kernel_notalignedILb0ELb0ELb1EfNS_16CTDBiasDActParamI6__halfS3_13__nv_fp8_e4m3fEELi4ELi8ENS_5EmptyEXadL_ZNS_5sreluIffEET_T0_RKS6_EEEEvT3_mmm)
        /*5924*/ 	.word	0x00000000


	//----- nvinfo : EIATTR_MIN_STACK_SIZE
	.align		4
.L_3803:
        /*5928*/ 	.byte	0x04, 0x12
        /*592a*/ 	.short	(.L_3805 - .L_3804)
	.align		4
.L_3804:
        /*592c*/ 	.word	index@(_ZN18transformer_engine6detail38cast_transpose_fused_kernel_notalignedILb0ELb0ELb1EfNS_16CTDBiasDActParamI6__halfS3_13__nv_fp8_e5m2fEELi4ELi8ENS_5EmptyEXadL_ZNS_5sreluIffEET_T0_RKS6_EEEEvT3_mmm)
        /*5930*/ 	.word	0x00000000


	//----- nvinfo : EIATTR_MIN_STACK_SIZE
	.align		4
.L_3805:
        /*5934*/ 	.byte	0x04, 0x12
        /*5936*/ 	.short	(.L_3807 - .L_3806)
	.align		4
.L_3806:
        /*5938*/ 	.word	index@(_ZN18transformer_engine6detail38cast_transpose_fused_kernel_notalignedILb0ELb0ELb1EfNS_16CTDBiasDActParamI6__halfS3_13__nv_bfloat16fEELi4ELi4ENS_5EmptyEXadL_ZNS_5sreluIffEET_T0_RKS6_EEEEvT3_mmm)
        /*593c*/ 	.word	0x00000000


	//----- nvinfo : EIATTR_MIN_STACK_SIZE
	.align		4
.L_3807:
        /*5940*/ 	.byte	0x04, 0x12
        /*5942*/ 	.short	(.L_3809 - .L_3808)
	.align		4
.L_3808:
        /*5944*/ 	.word	index@(_ZN18transformer_engine6detail38cast_transpose_fused_kernel_notalignedILb0ELb0ELb1EfNS_16CTDBiasDActParamI6__halfS3_S3_fEELi4ELi4ENS_5EmptyEXadL_ZNS_5sreluIffEET_T0_RKS5_EEEEvT3_mmm)
        /*5948*/ 	.word	0x00000000


	//----- nvinfo : EIATTR_MIN_STACK_SIZE
	.align		4
.L_3809:
        /*594c*/ 	.byte	0x04, 0x12
        /*594e*/ 	.short	(.L_3811 - .L_3810)
	.align		4
.L_3810:
        /*5950*/ 	.word	index@(_ZN18transformer_engine6detail38cast_transpose_fused_kernel_notalignedILb0ELb0ELb1EfNS_16CTDBiasDActParamI6__halfS3_ffEELi4ELi2ENS_5EmptyEXadL_ZNS_5sreluIffEET_T0_RKS5_EEEEvT3_mmm)
        /*5954*/ 	.word	0x00000000


	//----- nvinfo : EIATTR_MIN_STACK_SIZE
	.align		4
.L_3811:
        /*5958*/ 	.byte	0x04, 0x12
        /*595a*/ 	.short	(.L_3813 - .L_3812)
	.align		4
.L_3812:
        /*595c*/ 	.word	index@(_ZN18transformer_engine6detail38cast_transpose_fused_kernel_notalignedILb0ELb0ELb1EfNS_16CTDBiasDActParamIff13__nv_fp8_e4m3fEELi2ELi8ENS_5EmptyEXadL_ZNS_5sreluIffEET_T0_RKS5_EEEEvT3_mmm)
        /*5960*/ 	.word	0x00000000


	//----- nvinfo : EIATTR_MIN_STACK_SIZE
	.align		4
.L_3813:
        /*5964*/ 	.byte	0x04, 0x12
        /*5966*/ 	.short	(.L_3815 - .L_3814)
	.align		4
.L_3814:
        /*5968*/ 	.word	index@(_ZN18transformer_engine6detail38cast_transpose_fused_kernel_notalignedILb0ELb0ELb1EfNS_16CTDBiasDActParamIff13__nv_fp8_e5m2fEELi2ELi8ENS_5EmptyEXadL_ZNS_5sreluIffEET_T0_RKS5_EEEEvT3_mmm)
        /*596c*/ 	.word	0x00000000


	//----- nvinfo : EIATTR_MIN_STACK_SIZE
	.align		4
.L_3815:
        /*5970*/ 	.byte	0x04, 0x12
        /*5972*/ 	.short	(.L_3817 - .L_3816)
	.align		4
.L_3816:
        /*5974*/ 	.word	index@(_ZN18transformer_engine6detail38cast_transpose_fused_kernel_notalignedILb0ELb0ELb1EfNS_16CTDBiasDActParamIff13__nv_bfloat16fEELi2ELi4ENS_5EmptyEXadL_ZNS_5sreluIffEET_T0_RKS5_EEEEvT3_mmm)
        /*5978*/ 	.word	0x00000000


	//----- nvinfo : EIATTR_MIN_STACK_SIZE
	.align		4
.L_3817:
        /*597c*/ 	.byte	0x04, 0x12
        /*597e*/ 	.short	(.L_3819 - .L_3818)
	.align		4
.L_3818:
        /*5980*/ 	.word	index@(_ZN18transformer_engine6detail38cast_transpose_fused_kernel_notalignedILb0ELb0ELb1EfNS_16CTDBiasDActParamIff6__halffEELi2ELi4ENS_5EmptyEXadL_ZNS_5sreluIffEET_T0_RKS5_EEEEvT3_mmm)
        /*5984*/ 	.word	0x00000000


	//----- nvinfo : EIATTR_MIN_STACK_SIZE
	.align		4
.L_3819:
        /*5988*/ 	.byte	0x04, 0x12
        /*598a*/ 	.short	(.L_3821 - .L_3820)
	.align		4
.L_3820:
        /*598c*/ 	.word	index@(_ZN18transformer_engine6detail38cast_transpose_fused_kernel_notalignedILb0ELb0ELb1EfNS_16CTDBiasDActParamIffffEELi2ELi2ENS_5EmptyEXadL_ZNS_5sreluIffEET_T0_RKS4_EEEEvT3_mmm)
        /*5990*/ 	.word	0x00000000


	//----- nvinfo : EIATTR_MIN_STACK_SIZE
	.align		4
.L_3821:
        /*5994*/ 	.byte	0x04, 0x12
        /*5996*/ 	.short	(.L_3823 - .L_3822)
	.align		4
.L_3822:
        /*5998*/ 	.word	index@(_ZN18transformer_engine6detail38cast_transpose_fused_kernel_notalignedILb0ELb1ELb0EfNS_16CTDBiasDActParamI13__nv_bfloat16S3_13__nv_fp8_e4m3fEELi2ELi4ENS_5EmptyEXadL_ZNS_5dreluIffEET_T0_RKS6_EEEEvT3_mmm)
        /*599c*/ 	.word	0x00000000


	//----- nvinfo : EIATTR_MIN_STACK_SIZE
	.align		4
.L_3823:
        /*59a0*/ 	.byte	0x04, 0x12
        /*59a2*/ 	.short	(.L_3825 - .L_3824)
	.align		4
.L_3824:
        /*59a4*/ 	.word	index@(_ZN18transformer_engine6detail38cast_transpose_fused_kernel_notalignedILb0ELb1ELb0EfNS_16CTDBiasDActParamI13__nv_bfloat16S3_13__nv_fp8_e5m2fEELi2ELi4ENS_5EmptyEXadL_ZNS_5dreluIffEET_T0_RKS6_EEEEvT3_mmm)
        /*59a8*/ 	.word	0x00000000


	//----- nvinfo : EIATTR_MIN_STACK_SIZE
	.align		4
.L_3825:
        /*59ac*/ 	.byte	0x04, 0x12
        /*59ae*/ 	.short	(.L_3827 - .L_3826)
	.align		4
.L_3826:
        /*59b0*/ 	.word	index@(_ZN18transformer_engine6detail38cast_transpose_fused_kernel_notalignedILb0ELb1ELb0EfNS_16CTDBiasDActParamI13__nv_bfloat16S3_S3_fEELi2ELi2ENS_5EmptyEXadL_ZNS_5dreluIffEET_T0_RKS5_EEEEvT3_mmm)
        /*59b4*/ 	.word	0x00000000


	//----- nvinfo : EIATTR_MIN_STACK_SIZE
	.align		4
.L_3827:
        /*59b8*/ 	.byte	0x04, 0x12
        /*59ba*/ 	.short	(.L_3829 - .L_3828)
	.align		4
.L_3828:
        /*59bc*/ 	.word	index@(_ZN18transformer_engine6detail38cast_transpose_fused_kernel_notalignedILb0ELb1ELb0EfNS_16CTDBiasDActParamI13__nv_bfloat16S3_6__halffEELi2ELi2ENS_5EmptyEXadL_ZNS_5dreluIffEET_T0_RKS6_EEEEvT3_mmm)
        /*59c0*/ 	.word	0x00000000


	//----- nvinfo : EIATTR_MIN_STACK_SIZE
	.align		4
.L_3829:
        /*59c4*/ 	.byte	0x04, 0x12
        /*59c6*/ 	.short	(.L_3831 - .L_3830)
	.align		4
.L_3830:
        /*59c8*/ 	.word	index@(_ZN18transformer_engine6detail38cast_transpose_fused_kernel_notalignedILb0ELb1ELb0EfNS_16CTDBiasDActParamI13__nv_bfloat16S3_ffEELi2ELi1ENS_5EmptyEXadL_ZNS_5dreluIffEET_T0_RKS5_EEEEvT3_mmm)
        /*59cc*/ 	.word	0x00000000


	//----- nvinfo : EIATTR_MIN_STACK_SIZE
	.align		4
.L_3831:
        /*59d0*/ 	.byte	0x04, 0x12
        /*59d2*/ 	.short	(.L_3833 - .L_3832)
	.align		4
.L_3832:
        /*59d4*/ 	.word	index@(_ZN18transformer_engine6detail38cast_transpose_fused_kernel_notalignedILb0ELb1ELb0EfNS_16CTDBiasDActParamI6__halfS3_13__nv_fp8_e4m3fEELi2ELi4ENS_5EmptyEXadL_ZNS_5dreluIffEET_T0_RKS6_EEEEvT3_mmm)
        /*59d8*/ 	.word	0x00000000


	//----- nvinfo : EIATTR_MIN_STACK_SIZE
	.align		4
.L_3833:
        /*59dc*/ 	.byte	0x04, 0x12
        /*59de*/ 	.short	(.L_3835 - .L_3834)
	.align		4
.L_3834:
        /*59e0*/ 	.word	index@(_ZN18transformer_engine6detail38cast_transpose_fused_kernel_notalignedILb0ELb1ELb0EfNS_16CTDBiasDActParamI6__halfS3_13__nv_fp8_e5m2fEELi2ELi4ENS_5EmptyEXadL_ZNS_5dreluIffEET_T0_RKS6_EEEEvT3_mmm)
        /*59e4*/ 	.word	0x00000000


	//----- nvinfo : EIATTR_MIN_STACK_SIZE
	.align		4
.L_3835:
        /*59e8*/ 	.byte	0x04, 0x12
        /*59ea*/ 	.short	(.L_3837 - .L_3836)
	.align		4
.L_3836:
        /*59ec*/ 	.word	index@(_ZN18transformer_engine6detail38cast_transpose_fused_kernel_notalignedILb0ELb1ELb0EfNS_16CTDBiasDActParamI6__halfS3_13__nv_bfloat16fEELi2ELi2ENS_5EmptyEXadL_ZNS_5dreluIffEET_T0_RKS6_EEEEvT3_mmm)
        /*59f0*/ 	.word	0x00000000


	//----- nvinfo : EIATTR_MIN_STACK_SIZE
	.align		4
.L_3837:
        /*59f4*/ 	.byte	0x04, 0x12
        /*59f6*/ 	.short	(.L_3839 - .L_3838)
	.align		4
.L_3838:
        /*59f8*/ 	.word	index@(_ZN18transformer_engine6detail38cast_transpose_fused_kernel_notalignedILb0ELb1ELb0EfNS_16CTDBiasDActParamI6__halfS3_S3_fEELi2ELi2ENS_5EmptyEXadL_ZNS_5dreluIffEET_T0_RKS5_EEEEvT3_mmm)
        /*59fc*/ 	.word	0x00000000


	//----- nvinfo : EIATTR_MIN_STACK_SIZE
	.align		4
.L_3839:
        /*5a00*/ 	.byte	0x04, 0x12
        /*5a02*/ 	.short	(.L_3841 - .L_3840)
	.align		4
.L_3840:
        /*5a04*/ 	.word	index@(_ZN18transformer_engine6detail38cast_transpose_fused_kernel_notalignedILb0ELb1ELb0EfNS_16CTDBiasDActParamI6__halfS3_ffEELi2ELi1ENS_5EmptyEXadL_ZNS_5dreluIffEET_T0_RKS5_EEEEvT3_mmm)
        /*5a08*/ 	.word	0x00000000


	//----- nvinfo : EIATTR_MIN_STACK_SIZE
	.align		4
.L_3841:
        /*5a0c*/ 	.byte	0x04, 0x12
        /*5a0e*/ 	.short	(.L_3843 - .L_3842)
	.align		4
.L_3842:
        /*5a10*/ 	.word	index@(_ZN18transformer_engine6detail38cast_transpose_fused_kernel_notalignedILb0ELb1ELb0EfNS_16CTDBiasDActParamIff13__nv_fp8_e4m3fEELi1ELi4ENS_5EmptyEXadL_ZNS_5dreluIffEET_T0_RKS5_EEEEvT3_mmm)
        /*5a14*/ 	.word	0x00000000


	//----- nvinfo : EIATTR_MIN_STACK_SIZE
	.align		4
.L_3843:
        /*5a18*/ 	.byte	0x04, 0x12
        /*5a1a*/ 	.short	(.L_3845 - .L_3844)
	.align		4
.L_3844:
        /*5a1c*/ 	.word	index@(_ZN18transformer_engine6detail38cast_transpose_fused_kernel_notalignedILb0ELb1ELb0EfNS_16CTDBiasDActParamIff13__nv_fp8_e5m2fEELi1ELi4ENS_5EmptyEXadL_ZNS_5dreluIffEET_T0_RKS5_EEEEvT3_mmm)
        /*5a20*/ 	.word	0x00000000


	//----- nvinfo : EIATTR_MIN_STACK_SIZE
	.align		4
.L_3845:
        /*5a24*/ 	.byte	0x04, 0x12
        /*5a26*/ 	.short	(.L_3847 - .L_3846)
	.align		4
.L_3846:
        /*5a28*/ 	.word	index@(_ZN18transformer_engine6detail38cast_transpose_fused_kernel_notalignedILb0ELb1ELb0EfNS_16CTDBiasDActParamIff13__nv_bfloat16fEELi1ELi2ENS_5EmptyEXadL_ZNS_5dreluIffEET_T0_RKS5_EEEEvT3_mmm)
        /*5a2c*/ 	.word	0x00000000


	//----- nvinfo : EIATTR_MIN_STACK_SIZE
	.align		4
.L_3847:
        /*5a30*/ 	.byte	0x04, 0x12
        /*5a32*/ 	.short	(.L_3849 - .L_3848)
	.align		4
.L_3848:
        /*5a34*/ 	.word	index@(_ZN18transformer_engine6detail38cast_transpose_fused_kernel_notalignedILb0ELb1ELb0EfNS_16CTDBiasDActParamIff6__halffEELi1ELi2ENS_5EmptyEXadL_ZNS_5dreluIffEET_T0_RKS5_EEEEvT3_mmm)
        /*5a38*/ 	.word	0x00000000


	//----- nvinfo : EIATTR_MIN_STACK_SIZE
	.align		4
.L_3849:
        /*5a3c*/ 	.byte	0x04, 0x12
        /*5a3e*/ 	.short	(.L_3851 - .L_3850)
	.align		4
.L_3850:
        /*5a40*/ 	.word	index@(_ZN18transformer_engine6detail38cast_transpose_fused_kernel_notalignedILb0ELb1ELb0EfNS_16CTDBiasDActParamIffffEELi1ELi1ENS_5EmptyEXadL_ZNS_5dreluIffEET_T0_RKS4_EEEEvT3_mmm)
        /*5a44*/ 	.word	0x00000000


	//----- nvinfo : EIATTR_MIN_STACK_SIZE
	.align		4
.L_3851:
        /*5a48*/ 	.byte	0x04, 0x12
        /*5a4a*/ 	.short	(.L_3853 - .L_3852)
	.align		4
.L_3852:
        /*5a4c*/ 	.word	index@(_ZN18transformer_engine6detail38cast_transpose_fused_kernel_notalignedILb0ELb0ELb1EfNS_16CTDBiasDActParamI13__nv_bfloat16S3_13__nv_fp8_e4m3fEELi4ELi8ENS_5EmptyEXadL_ZNS_4reluIffEET_T0_RKS6_EEEEvT3_mmm)
        /*5a50*/ 	.word	0x00000000


	//----- nvinfo : EIATTR_MIN_STACK_SIZE
	.align		4
.L_3853:
        /*5a54*/ 	.byte	0x04, 0x12
        /*5a56*/ 	.short	(.L_3855 - .L_3854)
	.align		4
.L_3854:
        /*5a58*/ 	.word	index@(_ZN18transformer_engine6detail38cast_transpose_fused_kernel_notalignedILb0ELb0ELb1EfNS_16CTDBiasDActParamI13__nv_bfloat16S3_13__nv_fp8_e5m2fEELi4ELi8ENS_5EmptyEXadL_ZNS_4reluIffEET_T0_RKS6_EEEEvT3_mmm)
        /*5a5c*/ 	.word	0x00000000


	//----- nvinfo : EIATTR_MIN_STACK_SIZE
	.align		4
.L_3855:
        /*5a60*/ 	.byte	0x04, 0x12
        /*5a62*/ 	.short	(.L_3857 - .L_3856)
	.align		4
.L_3856:
        /*5a64*/ 	.word	index@(_ZN18transformer_engine6detail38cast_transpose_fused_kernel_notalignedILb0ELb0ELb1EfNS_16CTDBiasDActParamI13__nv_bfloat16S3_S3_fEELi4ELi4ENS_5EmptyEXadL_ZNS_4reluIffEET_T0_RKS5_EEEEvT3_mmm)
        /*5a68*/ 	.word	0x00000000


	//----- nvinfo : EIATTR_MIN_STACK_SIZE
	.align		4
.L_3857:
        /*5a6c*/ 	.byte	0x04, 0x12
        /*5a6e*/ 	.short	(.L_3859 - .L_3858)
	.align		4
.L_3858:
        /*5a70*/ 	.word	index@(_ZN18transformer_engine6detail38cast_transpose_fused_kernel_notalignedILb0ELb0ELb1EfNS_16CTDBiasDActParamI13__nv_bfloat16S3_6__halffEELi4ELi4ENS_5EmptyEXadL_ZNS_4reluIffEET_T0_RKS6_EEEEvT3_mmm)
        /*5a74*/ 	.word	0x00000000


	//----- nvinfo : EIATTR_MIN_STACK_SIZE
	.align		4
.L_3859:
        /*5a78*/ 	.byte	0x04, 0x12
        /*5a7a*/ 	.short	(.L_3861 - .L_3860)
	.align		4
.L_3860:
        /*5a7c*/ 	.word	index@(_ZN18transformer_engine6detail38cast_transpose_fused_kernel_notalignedILb0ELb0ELb1EfNS_16CTDBiasDActParamI13__nv_bfloat16S3_ffEELi4ELi2ENS_5EmptyEXadL_ZNS_4reluIffEET_T0_RKS5_EEEEvT3_mmm)
        /*5a80*/ 	.word	0x00000000


	//----- nvinfo : EIATTR_MIN_STACK_SIZE
	.align		4
.L_3861:
        /*5a84*/ 	.byte	0x04, 0x12
        /*5a86*/ 	.short	(.L_3863 - .L_3862)
	.align		4
.L_3862:
        /*5a88*/ 	.word	index@(_ZN18transformer_engine6detail38cast_transpose_fused_kernel_notalignedILb0ELb0ELb1EfNS_16CTDBiasDActParamI6__halfS3_13__nv_fp8_e4m3fEELi4ELi8ENS_5EmptyEXadL_ZNS_4reluIffEET_T0_RKS6_EEEEvT3_mmm)
        /*5a8c*/ 	.word	0x00000000


	//----- nvinfo : EIATTR_MIN_STACK_SIZE
	.align		4
.L_3863:
        /*5a90*/ 	.byte	0x04, 0x12
        /*5a92*/ 	.short	(.L_3865 - .L_3864)
	.align		4
.L_3864:
        /*5a94*/ 	.word	index@(_ZN18transformer_engine6detail38cast_transpose_fused_kernel_notalignedILb0ELb0ELb1EfNS_16CTDBiasDActParamI6__halfS3_13__nv_fp8_e5m2fEELi4ELi8ENS_5EmptyEXadL_ZNS_4reluIffEET_T0_RKS6_EEEEvT3_mmm)
        /*5a98*/ 	.word	0x00000000


	//----- nvinfo : EIATTR_MIN_STACK_SIZE
	.align		4
.L_3865:
        /*5a9c*/ 	.byte	0x04, 0x12
        /*5a9e*/ 	.short	(.L_3867 - .L_3866)
	.align		4
.L_3866:
        /*5aa0*/ 	.word	index@(_ZN18transformer_engine6detail38cast_transpose_fused_kernel_notalignedILb0ELb0ELb1EfNS_16CTDBiasDActParamI6__halfS3_13__nv_bfloat16fEELi4ELi4ENS_5EmptyEXadL_ZNS_4reluIffEET_T0_RKS6_EEEEvT3_mmm)
        /*5aa4*/ 	.word	0x00000000


	//----- nvinfo : EIATTR_MIN_STACK_SIZE
	.align		4
.L_3867:
        /*5aa8*/ 	.byte	0x04, 0x12
        /*5aaa*/ 	.short	(.L_3869 - .L_3868)
	.align		4
.L_3868:
        /*5aac*/ 	.word	index@(_ZN18transformer_engine6detail38cast_transpose_fused_kernel_notalignedILb0ELb0ELb1EfNS_16CTDBiasDActParamI6__halfS3_S3_fEELi4ELi4ENS_5EmptyEXadL_ZNS_4reluIffEET_T0_RKS5_EEEEvT3_mmm)
        /*5ab0*/ 	.word	0x00000000


	//----- nvinfo : EIATTR_MIN_STACK_SIZE
	.align		4
.L_3869:
        /*5ab4*/ 	.byte	0x04, 0x12
        /*5ab6*/ 	.short	(.L_3871 - .L_3870)
	.align		4
.L_3870:
        /*5ab8*/ 	.word	index@(_ZN18transformer_engine6detail38cast_transpose_fused_kernel_notalignedILb0ELb0ELb1EfNS_16CTDBiasDActParamI6__halfS3_ffEELi4ELi2ENS_5EmptyEXadL_ZNS_4reluIffEET_T0_RKS5_EEEEvT3_mmm)
        /*5abc*/ 	.word	0x00000000


	//----- nvinfo : EIATTR_MIN_STACK_SIZE
	.align		4
.L_3871:
        /*5ac0*/ 	.byte	0x04, 0x12
        /*5ac2*/ 	.short	(.L_3873 - .L_3872)
	.align		4
.L_3872:
        /*5ac4*/ 	.word	index@(_ZN18transformer_engine6detail38cast_transpose_fused_kernel_notalignedILb0ELb0ELb1EfNS_16CTDBiasDActParamIff13__nv_fp8_e4m3fEELi2ELi8ENS_5EmptyEXadL_ZNS_4reluIffEET_T0_RKS5_EEEEvT3_mmm)
        /*5ac8*/ 	.word	0x00000000


	//----- nvinfo : EIATTR_MIN_STACK_SIZE
	.align		4
.L_3873:
        /*5acc*/ 	.byte	0x04, 0x12
        /*5ace*/ 	.short	(.L_3875 - .L_3874)
	.align		4
.L_3874:
        /*5ad0*/ 	.word	index@(_ZN18transformer_engine6detail38cast_transpose_fused_kernel_notalignedILb0ELb0ELb1EfNS_16CTDBiasDActParamIff13__nv_fp8_e5m2fEELi2ELi8ENS_5EmptyEXadL_ZNS_4reluIffEET_T0_RKS5_EEEEvT3_mmm)
        /*5ad4*/ 	.word	0x00000000


	//----- nvinfo : EIATTR_MIN_STACK_SIZE
	.align		4
.L_3875:
        /*5ad8*/ 	.byte	0x04, 0x12
        /*5ada*/ 	.short	(.L_3877 - .L_3876)
	.align		4
.L_3876:
        /*5adc*/ 	.word	index@(_ZN18transformer_engine6detail38cast_transpose_fused_kernel_notalignedILb0ELb0ELb1EfNS_16CTDBiasDActParamIff13__nv_bfloat16fEELi2ELi4ENS_5EmptyEXadL_ZNS_4reluIffEET_T0_RKS5_EEEEvT3_mmm)
        /*5ae0*/ 	.word	0x00000000


	//----- nvinfo : EIATTR_MIN_STACK_SIZE
	.align		4
.L_3877:
        /*5ae4*/ 	.byte	0x04, 0x12
        /*5ae6*/ 	.short	(.L_3879 - .L_3878)
	.align		4
.L_3878:
        /*5ae8*/ 	.word	index@(_ZN18transformer_engine6detail38cast_transpose_fused_kernel_notalignedILb0ELb0ELb1EfNS_16CTDBiasDActParamIff6__halffEELi2ELi4ENS_5EmptyEXadL_ZNS_4reluIffEET_T0_RKS5_EEEEvT3_mmm)
        /*5aec*/ 	.word	0x00000000


	//----- nvinfo : EIATTR_MIN_STACK_SIZE
	.align		4
.L_3879:
        /*5af0*/ 	.byte	0x04, 0x12
        /*5af2*/ 	.short	(.L_3881 - .L_3880)
	.align		4
.L_3880:
        /*5af4*/ 	.word	index@(_ZN18transformer_engine6detail38cast_transpose_fused_kernel_notalignedILb0ELb0ELb1EfNS_16CTDBiasDActParamIffffEELi2ELi2ENS_5EmptyEXadL_ZNS_4reluIffEET_T0_RKS4_EEEEvT3_mmm)
        /*5af8*/ 	.word	0x00000000


	//----- nvinfo : EIATTR_MIN_STACK_SIZE
	.align		4
.L_3881:
        /*5afc*/ 	.byte	0x04, 0x12
        /*5afe*/ 	.short	(.L_3883 - .L_3882)
	.align		4
.L_3882:
        /*5b00*/ 	.word	index@(_ZN18transformer_engine6detail38cast_transpose_fused_kernel_notalignedILb1ELb0ELb0EfNS_16CTDBiasDActParamI13__nv_bfloat16S3_13__nv_fp8_e4m3fEELi4ELi8ENS_5EmptyELPFffRKS6_E0EEEvT3_mmm)
        /*5b04*/ 	.word	0x00000000


	//----- nvinfo : EIATTR_MIN_STACK_SIZE
	.align		4
.L_3883:
        /*5b08*/ 	.byte	0x04, 0x12
        /*5b0a*/ 	.short	(.L_3885 - .L_3884)
	.align		4
.L_3884:
        /*5b0c*/ 	.word	index@(_ZN18transformer_engine6detail38cast_transpose_fused_kernel_notalignedILb1ELb0ELb0EfNS_16CTDBiasDActParamI13__nv_bfloat16S3_13__nv_fp8_e5m2fEELi4ELi8ENS_5EmptyELPFffRKS6_E0EEEvT3_mmm)
        /*5b10*/ 	.word	0x00000000


	//----- nvinfo : EIATTR_MIN_STACK_SIZE
	.align		4
.L_3885:
        /*5b14*/ 	.byte	0x04, 0x12
        /*5b16*/ 	.short	(.L_3887 - .L_3886)
	.align		4
.L_3886:
        /*5b18*/ 	.word	index@(_ZN18transformer_engine6detail38cast_transpose_fused_kernel_notalignedILb1ELb0ELb0EfNS_16CTDBiasDActParamI13__nv_bfloat16S3_S3_fEELi4ELi4ENS_5EmptyELPFffRKS5_E0EEEvT3_mmm)
        /*5b1c*/ 	.word	0x00000000


	//----- nvinfo : EIATTR_MIN_STACK_SIZE
	.align		4
.L_3887:
        /*5b20*/ 	.byte	0x04, 0x12
        /*5b22*/ 	.short	(.L_3889 - .L_3888)
	.align		4
.L_3888:
        /*5b24*/ 	.word	index@(_ZN18transformer_engine6detail38cast_transpose_fused_kernel_notalignedILb1ELb0ELb0EfNS_16CTDBiasDActParamI13__nv_bfloat16S3_6__halffEELi4ELi4ENS_5EmptyELPFffRKS6_E0EEEvT3_mmm)
        /*5b28*/ 	.word	0x00000000


	//----- nvinfo : EIATTR_MIN_STACK_SIZE
	.align		4
.L_3889:
        /*5b2c*/ 	.byte	0x04, 0x12
        /*5b2e*/ 	.short	(.L_3891 - .L_3890)
	.align		4
.L_3890:
        /*5b30*/ 	.word	index@(_ZN18transformer_engine6detail19reduce_dbias_kernelILi4Ef13__nv_bfloat16EEvPT1_PKT0_ii)
        /*5b34*/ 	.word	0x00000000


	//----- nvinfo : EIATTR_MIN_STACK_SIZE
	.align		4
.L_3891:
        /*5b38*/ 	.byte	0x04, 0x12
        /*5b3a*/ 	.short	(.L_3893 - .L_3892)
	.align		4
.L_3892:
        /*5b3c*/ 	.word	index@(_ZN18transformer_engine6detail38cast_transpose_fused_kernel_notalignedILb1ELb0ELb0EfNS_16CTDBiasDActParamI13__nv_bfloat16S3_ffEELi4ELi2ENS_5EmptyELPFffRKS5_E0EEEvT3_mmm)
        /*5b40*/ 	.word	0x00000000


	//----- nvinfo : EIATTR_MIN_STACK_SIZE
	.align		4
.L_3893:
        /*5b44*/ 	.byte	0x04, 0x12
        /*5b46*/ 	.short	(.L_3895 - .L_3894)
	.align		4
.L_3894:
        /*5b48*/ 	.word	index@(_ZN18transformer_engine6detail38cast_transpose_fused_kernel_notalignedILb1ELb0ELb0EfNS_16CTDBiasDActParamI6__halfS3_13__nv_fp8_e4m3fEELi4ELi8ENS_5EmptyELPFffRKS6_E0EEEvT3_mmm)
        /*5b4c*/ 	.word	0x00000000


	//----- nvinfo : EIATTR_MIN_STACK_SIZE
	.align		4
.L_3895:
        /*5b50*/ 	.byte	0x04, 0x12
        /*5b52*/ 	.short	(.L_3897 - .L_3896)
	.align		4
.L_3896:
        /*5b54*/ 	.word	index@(_ZN18transformer_engine6detail38cast_transpose_fused_kernel_notalignedILb1ELb0ELb0EfNS_16CTDBiasDActParamI6__halfS3_13__nv_fp8_e5m2fEELi4ELi8ENS_5EmptyELPFffRKS6_E0EEEvT3_mmm)
        /*5b58*/ 	.word	0x00000000


	//----- nvinfo : EIATTR_MIN_STACK_SIZE
	.align		4
.L_3897:
        /*5b5c*/ 	.byte	0x04, 0x12
        /*5b5e*/ 	.short	(.L_3899 - .L_3898)
	.align		4
.L_3898:
        /*5b60*/ 	.word	index@(_ZN18transformer_engine6detail38cast_transpose_fused_kernel_notalignedILb1ELb0ELb0EfNS_16CTDBiasDActParamI6__halfS3_13__nv_bfloat16fEELi4ELi4ENS_5EmptyELPFffRKS6_E0EEEvT3_mmm)
        /*5b64*/ 	.word	0x00000000


	//----- nvinfo : EIATTR_MIN_STACK_SIZE
	.align		4
.L_3899:
        /*5b68*/ 	.byte	0x04, 0x12
        /*5b6a*/ 	.short	(.L_3901 - .L_3900)
	.align		4
.L_3900:
        /*5b6c*/ 	.word	index@(_ZN18transformer_engine6detail38cast_transpose_fused_kernel_notalignedILb1ELb0ELb0EfNS_16CTDBiasDActParamI6__halfS3_S3_fEELi4ELi4ENS_5EmptyELPFffRKS5_E0EEEvT3_mmm)
        /*5b70*/ 	.word	0x00000000


	//----- nvinfo : EIATTR_MIN_STACK_SIZE
	.align		4
.L_3901:
        /*5b74*/ 	.byte	0x04, 0x12
        /*5b76*/ 	.short	(.L_3903 - .L_3902)
	.align		4
.L_3902:
        /*5b78*/ 	.word	index@(_ZN18transformer_engine6detail19reduce_dbias_kernelILi4Ef6__halfEEvPT1_PKT0_ii)
        /*5b7c*/ 	.word	0x00000000


	//----- nvinfo : EIATTR_MIN_STACK_SIZE
	.align		4
.L_3903:
        /*5b80*/ 	.byte	0x04, 0x12
        /*5b82*/ 	.short	(.L_3905 - .L_3904)
	.align		4
.L_3904:
        /*5b84*/ 	.word	index@(_ZN18transformer_engine6detail38cast_transpose_fused_kernel_notalignedILb1ELb0ELb0EfNS_16CTDBiasDActParamI6__halfS3_ffEELi4ELi2ENS_5EmptyELPFffRKS5_E0EEEvT3_mmm)
        /*5b88*/ 	.word	0x00000000


	//----- nvinfo : EIATTR_MIN_STACK_SIZE
	.align		4
.L_3905:
        /*5b8c*/ 	.byte	0x04, 0x12
        /*5b8e*/ 	.short	(.L_3907 - .L_3906)
	.align		4
.L_3906:
        /*5b90*/ 	.word	index@(_ZN18transformer_engine6detail38cast_transpose_fused_kernel_notalignedILb1ELb0ELb0EfNS_16CTDBiasDActParamIff13__nv_fp8_e4m3fEELi2ELi8ENS_5EmptyELPFffRKS5_E0EEEvT3_mmm)
        /*5b94*/ 	.word	0x00000000


	//----- nvinfo : EIATTR_MIN_STACK_SIZE
	.align		4
.L_3907:
        /*5b98*/ 	.byte	0x04, 0x12
        /*5b9a*/ 	.short	(.L_3909 - .L_3908)
	.align		4
.L_3908:
        /*5b9c*/ 	.word	index@(_ZN18transformer_engine6detail38cast_transpose_fused_kernel_notalignedILb1ELb0ELb0EfNS_16CTDBiasDActParamIff13__nv_fp8_e5m2fEELi2ELi8ENS_5EmptyELPFffRKS5_E0EEEvT3_mmm)
        /*5ba0*/ 	.word	0x00000000


	//----- nvinfo : EIATTR_MIN_STACK_SIZE
	.align		4
.L_3909:
        /*5ba4*/ 	.byte	0x04, 0x12
        /*5ba6*/ 	.short	(.L_3911 - .L_3910)
	.align		4
.L_3910:
        /*5ba8*/ 	.word	index@(_ZN18transformer_engine6detail38cast_transpose_fused_kernel_notalignedILb1ELb0ELb0EfNS_16CTDBiasDActParamIff13__nv_bfloat16fEELi2ELi4ENS_5EmptyELPFffRKS5_E0EEEvT3_mmm)
        /*5bac*/ 	.word	0x00000000


	//----- nvinfo : EIATTR_MIN_STACK_SIZE
	.align		4
.L_3911:
        /*5bb0*/ 	.byte	0x04, 0x12
        /*5bb2*/ 	.short	(.L_3913 - .L_3912)
	.align		4
.L_3912:
        /*5bb4*/ 	.word	index@(_ZN18transformer_engine6detail38cast_transpose_fused_kernel_notalignedILb1ELb0ELb0EfNS_16CTDBiasDActParamIff6__halffEELi2ELi4ENS_5EmptyELPFffRKS5_E0EEEvT3_mmm)
        /*5bb8*/ 	.word	0x00000000


	//----- nvinfo : EIATTR_MIN_STACK_SIZE
	.align		4
.L_3913:
        /*5bbc*/ 	.byte	0x04, 0x12
        /*5bbe*/ 	.short	(.L_3915 - .L_3914)
	.align		4
.L_3914:
        /*5bc0*/ 	.word	index@(_ZN18transformer_engine6detail19reduce_dbias_kernelILi2EffEEvPT1_PKT0_ii)
        /*5bc4*/ 	.word	0x00000000


	//----- nvinfo : EIATTR_MIN_STACK_SIZE
	.align		4
.L_3915:
        /*5bc8*/ 	.byte	0x04, 0x12
        /*5bca*/ 	.short	(.L_3917 - .L_3916)
	.align		4
.L_3916:
        /*5bcc*/ 	.word	index@(_ZN18transformer_engine6detail38cast_transpose_fused_kernel_notalignedILb1ELb0ELb0EfNS_16CTDBiasDActParamIffffEELi2ELi2ENS_5EmptyELPFffRKS4_E0EEEvT3_mmm)
        /*5bd0*/ 	.word	0x00000000
.L_3917:


//--------------------- .nv.compat                --------------------------
	.section	.nv.compat,"",@"SHT_CUDA_COMPAT_INFO"
	.align	4
        /*0000*/ 	.byte	0x02, 0x09, 0x01, 0x00, 0x02, 0x02, 0x02, 0x00, 0x02, 0x05, 0x05, 0x00, 0x03, 0x07, 0x01, 0x01
        /*0010*/ 	.byte	0x02, 0x03, 0x00, 0x00, 0x02, 0x06, 0x01, 0x00, 0x04, 0x0b, 0x08, 0x00, 0x01, 0x00, 0x00, 0x00
        /*0020*/ 	.byte	0x00, 0x00, 0x00, 0x00


//--------------------- .nv.info._ZN18transformer_engine6detail43dgated_act_cast_transpose_kernel_notalignedILi2ELi4Ef13__nv_bfloat1613__nv_fp8_e4m3NS_5EmptyEXadL_ZNS_6dqgeluIffEET_T0_RKS4_EEXadL_ZNS_5qgeluIffEES6_S7_S9_EEEEvPKT2_SD_PT3_SF_PKT1_PSG_SJ_mmm --------------------------
	.section	.nv.info._ZN18transformer_engine6detail43dgated_act_cast_transpose_kernel_notalignedILi2ELi4Ef13__nv_bfloat1613__nv_fp8_e4m3NS_5EmptyEXadL_ZNS_6dqgeluIffEET_T0_RKS4_EEXadL_ZNS_5qgeluIffEES6_S7_S9_EEEEvPKT2_SD_PT3_SF_PKT1_PSG_SJ_mmm,"",@"SHT_CUDA_INFO"
	.sectionflags	@""
	.align	4


	//----- nvinfo : EIATTR_CUDA_API_VERSION
	.align		4
        /*0000*/ 	.byte	0x04, 0x37
        /*0002*/ 	.short	(.L_3919 - .L_3918)
.L_3918:
        /*0004*/ 	.word	0x00000082


	//----- nvinfo : EIATTR_KPARAM_INFO
	.align		4
.L_3919:
        /*0008*/ 	.byte	0x04, 0x17
        /*000a*/ 	.short	(.L_3921 - .L_3920)
.L_3920:
        /*000c*/ 	.word	0x00000000
        /*0010*/ 	.short	0x0009
        /*0012*/ 	.short	0x0048
        /*0014*/ 	.byte	0x00, 0xf0, 0x21, 0x00


	//----- nvinfo : EIATTR_KPARAM_INFO
	.align		4
.L_3921:
        /*0018*/ 	.byte	0x04, 0x17
        /*001a*/ 	.short	(.L_3923 - .L_3922)
.L_3922:
        /*001c*/ 	.word	0x00000000
        /*0020*/ 	.short	0x0008
        /*0022*/ 	.short	0x0040
        /*0024*/ 	.byte	0x00, 0xf0, 0x21, 0x00


	//----- nvinfo : EIATTR_KPARAM_INFO
	.align		4
.L_3923:
        /*0028*/ 	.byte	0x04, 0x17
        /*002a*/ 	.short	(.L_3925 - .L_3924)
.L_3924:
        /*002c*/ 	.word	0x00000000
        /*0030*/ 	.short	0x0007
        /*0032*/ 	.short	0x0038
        /*0034*/ 	.byte	0x00, 0xf0, 0x21, 0x00


	//----- nvinfo : EIATTR_KPARAM_INFO
	.align		4
.L_3925:
        /*0038*/ 	.byte	0x04, 0x17
        /*003a*/ 	.short	(.L_3927 - .L_3926)
.L_3926:
        /*003c*/ 	.word	0x00000000
        /*0040*/ 	.short	0x0006
        /*0042*/ 	.short	0x0030
        /*0044*/ 	.byte	0x00, 0xf5, 0x21, 0x00


	//----- nvinfo : EIATTR_KPARAM_INFO
	.align		4
.L_3927:
        /*0048*/ 	.byte	0x04, 0x17
        /*004a*/ 	.short	(.L_3929 - .L_3928)
.L_3928:
        /*004c*/ 	.word	0x00000000
        /*0050*/ 	.short	0x0005
        /*0052*/ 	.short	0x0028
        /*0054*/ 	.byte	0x00, 0xf5, 0x21, 0x00


	//----- nvinfo : EIATTR_KPARAM_INFO
	.align		4
.L_3929:
        /*0058*/ 	.byte	0x04, 0x17
        /*005a*/ 	.short	(.L_3931 - .L_3930)
.L_3930:
        /*005c*/ 	.word	0x00000000
        /*0060*/ 	.short	0x0004
        /*0062*/ 	.short	0x0020
        /*0064*/ 	.byte	0x00, 0xf5, 0x21, 0x00


	//----- nvinfo : EIATTR_KPARAM_INFO
	.align		4
.L_3931:
        /*0068*/ 	.byte	0x04, 0x17
        /*006a*/ 	.short	(.L_3933 - .L_3932)
.L_3932:
        /*006c*/ 	.word	0x00000000
        /*0070*/ 	.short	0x0003
        /*0072*/ 	.short	0x0018
        /*0074*/ 	.byte	0x00, 0xf5, 0x21, 0x00


	//----- nvinfo : EIATTR_KPARAM_INFO
	.align		4
.L_3933:
        /*0078*/ 	.byte	0x04, 0x17
        /*007a*/ 	.short	(.L_3935 - .L_3934)
.L_3934:
        /*007c*/ 	.word	0x00000000
        /*0080*/ 	.short	0x0002
        /*0082*/ 	.short	0x0010
        /*0084*/ 	.byte	0x00, 0xf5, 0x21, 0x00


	//----- nvinfo : EIATTR_KPARAM_INFO
	.align		4
.L_3935:
        /*0088*/ 	.byte	0x04, 0x17
        /*008a*/ 	.short	(.L_3937 - .L_3936)
.L_3936:
        /*008c*/ 	.word	0x00000000
        /*0090*/ 	.short	0x0001
        /*0092*/ 	.short	0x0008
        /*0094*/ 	.byte	0x00, 0xf5, 0x21, 0x00


	//----- nvinfo : EIATTR_KPARAM_INFO
	.align		4
.L_3937:
        /*0098*/ 	.byte	0x04, 0x17
        /*009a*/ 	.short	(.L_3939 - .L_3938)
.L_3938:
        /*009c*/ 	.word	0x00000000
        /*00a0*/ 	.short	0x0000
        /*00a2*/ 	.short	0x0000
        /*00a4*/ 	.byte	0x00, 0xf5, 0x21, 0x00


	//----- nvinfo : EIATTR_SPARSE_MMA_MASK
	.align		4
.L_3939:
        /*00a8*/ 	.byte	0x03, 0x50
        /*00aa*/ 	.short	0x0000


	//----- nvinfo : EIATTR_MAXREG_COUNT
	.align		4
        /*00ac*/ 	.byte	0x03, 0x1b
        /*00ae*/ 	.short	0x00ff


	//----- nvinfo : EIATTR_NUM_BARRIERS
	.align		4
        /*00b0*/ 	.byte	0x02, 0x4c
        /*00b2*/ 	.byte	0x01
	.zero		1


	//----- nvinfo : EIATTR_MERCURY_ISA_VERSION
	.align		4
        /*00b4*/ 	.byte	0x03, 0x5f
        /*00b6*/ 	.short	0x0101


	//----- nvinfo : EIATTR_INT_WARP_WIDE_INSTR_OFFSETS
	.align		4
        /*00b8*/ 	.byte	0x04, 0x31
        /*00ba*/ 	.short	(.L_3941 - .L_3940)


	//   ....[0]....
.L_3940:
        /*00bc*/ 	.word	0x00000690


	//----- nvinfo : EIATTR_COOP_GROUP_MASK_REGIDS
	.align		4
.L_3941:
        /*00c0*/ 	.byte	0x04, 0x29
        /*00c2*/ 	.short	(.L_3943 - .L_3942)


	//   ....[0]....
.L_3942:
        /*00c4*/ 	.word	0xffffffff


	//   ....[1]....
        /*00c8*/ 	.word	0xffffffff


	//   ....[2]....
        /*00cc*/ 	.word	0xffffffff


	//   ....[3]....
        /*00d0*/ 	.word	0xffffffff


	//   ....[4]....
        /*00d4*/ 	.word	0xffffffff


	//   ....[5]....
        /*00d8*/ 	.word	0xffffffff


	//   ....[6]....
        /*00dc*/ 	.word	0xffffffff


	//   ....[7]....
        /*00e0*/ 	.word	0xffffffff


	//   ....[8]....
        /*00e4*/ 	.word	0x05000006


	//   ....[9]....
        /*00e8*/ 	.word	0x05000006


	//   ....[10]....
        /*00ec*/ 	.word	0x05000006


	//----- nvinfo : EIATTR_COOP_GROUP_INSTR_OFFSETS
	.align		4
.L_3943:
        /*00f0*/ 	.byte	0x04, 0x28
        /*00f2*/ 	.short	(.L_3945 - .L_3944)


	//   ....[0]....
.L_3944:
        /*00f4*/ 	.word	0x0000e090


	//   ....[1]....
        /*00f8*/ 	.word	0x0000e0f0


	//   ....[2]....
        /*00fc*/ 	.word	0x0000e130


	//   ....[3]....
        /*0100*/ 	.word	0x0000e150


	//   ....[4]....
        /*0104*/ 	.word	0x0000e170


	//   ....[5]....
        /*0108*/ 	.word	0x0000e260


	//   ....[6]....
        /*010c*/ 	.word	0x0000e280


	//   ....[7]....
        /*0110*/ 	.word	0x0000e2a0


	//   ....[8]....
        /*0114*/ 	.word	0x0000e4b0


	//   ....[9]....
        /*0118*/ 	.word	0x0000e520


	//   ....[10]....
        /*011c*/ 	.word	0x0000e590


	//----- nvinfo : EIATTR_VRC_CTA_INIT_COUNT
	.align		4
.L_3945:
        /*0120*/ 	.byte	0x02, 0x4a
	.zero		1
	.zero		1


	//----- nvinfo : EIATTR_EXIT_INSTR_OFFSETS
	.align		4
        /*0124*/ 	.byte	0x04, 0x1c
        /*0126*/ 	.short	(.L_3947 - .L_3946)


	//   ....[0]....
.L_3946:
        /*0128*/ 	.word	0x00000080


	//   ....[1]....
        /*012c*/ 	.word	0x0000e360


	//   ....[2]....
        /*0130*/ 	.word	0x0000e460


	//----- nvinfo : EIATTR_MAX_THREADS
	.align		4
.L_3947:
        /*0134*/ 	.byte	0x04, 0x05
        /*0136*/ 	.short	(.L_3949 - .L_3948)
.L_3948:
        /*0138*/ 	.word	0x00000100
        /*013c*/ 	.word	0x00000001
        /*0140*/ 	.word	0x00000001


	//----- nvinfo : EIATTR_CRS_STACK_SIZE
	.align		4
.L_3949:
        /*0144*/ 	.byte	0x04, 0x1e
        /*0146*/ 	.short	(.L_3951 - .L_3950)
.L_3950:
        /*0148*/ 	.word	0x00000000


	//----- nvinfo : EIATTR_CBANK_PARAM_SIZE
	.align		4
.L_3951:
        /*014c*/ 	.byte	0x03, 0x19
        /*014e*/ 	.short	0x0050


	//----- nvinfo : EIATTR_PARAM_CBANK
	.align		4
        /*0150*/ 	.byte	0x04, 0x0a
        /*0152*/ 	.short	(.L_3953 - .L_3952)
	.align		4
.L_3952:
        /*0154*/ 	.word	index@(.nv.constant0._ZN18transformer_engine6detail43dgated_act_cast_transpose_kernel_notalignedILi2ELi4Ef13__nv_bfloat1613__nv_fp8_e4m3NS_5EmptyEXadL_ZNS_6dqgeluIffEET_T0_RKS4_EEXadL_ZNS_5qgeluIffEES6_S7_S9_EEEEvPKT2_SD_PT3_SF_PKT1_PSG_SJ_mmm)
        /*0158*/ 	.short	0x0380
        /*015a*/ 	.short	0x0050


	//----- nvinfo : EIATTR_SW_WAR
	.align		4
.L_3953:
        /*015c*/ 	.byte	0x04, 0x36
        /*015e*/ 	.short	(.L_3955 - .L_3954)
.L_3954:
        /*0160*/ 	.word	0x00000008
.L_3955:


//--------------------- .nv.info._ZN18transformer_engine6detail32dgated_act_cast_transpose_kernelILi2ELi4Ef13__nv_bfloat1613__nv_fp8_e4m3NS_5EmptyEXadL_ZNS_6dqgeluIffEET_T0_RKS4_EEXadL_ZNS_5qgeluIffEES6_S7_S9_EEEEvPKT2_SD_PT3_SF_PKT1_PSG_SJ_mmm --------------------------
	.section	.nv.info._ZN18transformer_engine6detail32dgated_act_cast_transpose_kernelILi2ELi4Ef13__nv_bfloat1613__nv_fp8_e4m3NS_5EmptyEXadL_ZNS_6dqgeluIffEET_T0_RKS4_EEXadL_ZNS_5qgeluIffEES6_S7_S9_EEEEvPKT2_SD_PT3_SF_PKT1_PSG_SJ_mmm,"",@"SHT_CUDA_INFO"
	.sectionflags	@""
	.align	4


	//----- nvinfo : EIATTR_CUDA_API_VERSION
	.align		4
        /*0000*/ 	.byte	0x04, 0x37
        /*0002*/ 	.short	(.L_3957 - .L_3956)
.L_3956:
        /*0004*/ 	.word	0x00000082


	//----- nvinfo : EIATTR_KPARAM_INFO
	.align		4
.L_3957:
        /*0008*/ 	.byte	0x04, 0x17
        /*000a*/ 	.short	(.L_3959 - .L_3958)
.L_3958:
        /*000c*/ 	.word	0x00000000
        /*0010*/ 	.short	0x0009
        /*0012*/ 	.short	0x0048
        /*0014*/ 	.byte	0x00, 0xf0, 0x21, 0x00


	//----- nvinfo : EIATTR_KPARAM_INFO
	.align		4
.L_3959:
        /*0018*/ 	.byte	0x04, 0x17
        /*001a*/ 	.short	(.L_3961 - .L_3960)
.L_3960:
        /*001c*/ 	.word	0x00000000
        /*0020*/ 	.short	0x0008
        /*0022*/ 	.short	0x0040
        /*0024*/ 	.byte	0x00, 0xf0, 0x21, 0x00


	//----- nvinfo : EIATTR_KPARAM_INFO
	.align		4
.L_3961:
        /*0028*/ 	.byte	0x04, 0x17
        /*002a*/ 	.short	(.L_3963 - .L_3962)
.L_3962:
        /*002c*/ 	.word	0x00000000
        /*0030*/ 	.short	0x0007
        /*0032*/ 	.short	0x0038
        /*0034*/ 	.byte	0x00, 0xf0, 0x21, 0x00


	//----- nvinfo : EIATTR_KPARAM_INFO
	.align		4
.L_3963:
        /*0038*/ 	.byte	0x04, 0x17
        /*003a*/ 	.short	(.L_3965 - .L_3964)
.L_3964:
        /*003c*/ 	.word	0x00000000
        /*0040*/ 	.short	0x0006
        /*0042*/ 	.short	0x0030
        /*0044*/ 	.byte	0x00, 0xf5, 0x21, 0x00


	//----- nvinfo : EIATTR_KPARAM_INFO
	.align		4
.L_3965:
        /*0048*/ 	.byte	0x04, 0x17
        /*004a*/ 	.short	(.L_3967 - .L_3966)
.L_3966:
        /*004c*/ 	.word	0x00000000
        /*0050*/ 	.short	0x0005
        /*0052*/ 	.short	0x0028
        /*0054*/ 	.byte	0x00, 0xf5, 0x21, 0x00


	//----- nvinfo : EIATTR_KPARAM_INFO
	.align		4
.L_3967:
        /*0058*/ 	.byte	0x04, 0x17
        /*005a*/ 	.short	(.L_3969 - .L_3968)
.L_3968:
        /*005c*/ 	.word	0x00000000
        /*0060*/ 	.short	0x0004
        /*0062*/ 	.short	0x0020
        /*0064*/ 	.byte	0x00, 0xf5, 0x21, 0x00


	//----- nvinfo : EIATTR_KPARAM_INFO
	.align		4
.L_3969:
        /*0068*/ 	.byte	0x04, 0x17
        /*006a*/ 	.short	(.L_3971 - .L_3970)
.L_3970:
        /*006c*/ 	.word	0x00000000
        /*0070*/ 	.short	0x0003
        /*0072*/ 	.short	0x0018
        /*0074*/ 	.byte	0x00, 0xf5, 0x21, 0x00


	//----- nvinfo : EIATTR_KPARAM_INFO
	.align		4
.L_3971:
        /*0078*/ 	.byte	0x04, 0x17
        /*007a*/ 	.short	(.L_3973 - .L_3972)
.L_3972:
        /*007c*/ 	.word	0x00000000
        /*0080*/ 	.short	0x0002
        /*0082*/ 	.short	0x0010
        /*0084*/ 	.byte	0x00, 0xf5, 0x21, 0x00


	//----- nvinfo : EIATTR_KPARAM_INFO
	.align		4
.L_3973:
        /*0088*/ 	.byte	0x04, 0x17
        /*008a*/ 	.short	(.L_3975 - .L_3974)
.L_3974:
        /*008c*/ 	.word	0x00000000
        /*0090*/ 	.short	0x0001
        /*0092*/ 	.short	0x0008
        /*0094*/ 	.byte	0x00, 0xf5, 0x21, 0x00


	//----- nvinfo : EIATTR_KPARAM_INFO
	.align		4
.L_3975:
        /*0098*/ 	.byte	0x04, 0x17
        /*009a*/ 	.short	(.L_3977 - .L_3976)
.L_3976:
        /*009c*/ 	.word	0x00000000
        /*00a0*/ 	.short	0x0000
        /*00a2*/ 	.short	0x0000
        /*00a4*/ 	.byte	0x00, 0xf5, 0x21, 0x00


	//----- nvinfo : EIATTR_SPARSE_MMA_MASK
	.align		4
.L_3977:
        /*00a8*/ 	.byte	0x03, 0x50
        /*00aa*/ 	.short	0x0000


	//----- nvinfo : EIATTR_MAXREG_COUNT
	.align		4
        /*00ac*/ 	.byte	0x03, 0x1b
        /*00ae*/ 	.short	0x00ff


	//----- nvinfo : EIATTR_NUM_BARRIERS
	.align		4
        /*00b0*/ 	.byte	0x02, 0x4c
        /*00b2*/ 	.byte	0x01
	.zero		1


	//----- nvinfo : EIATTR_MERCURY_ISA_VERSION
	.align		4
        /*00b4*/ 	.byte	0x03, 0x5f
        /*00b6*/ 	.short	0x0101


	//----- nvinfo : EIATTR_COOP_GROUP_MASK_REGIDS
	.align		4
        /*00b8*/ 	.byte	0x04, 0x29
        /*00ba*/ 	.short	(.L_3979 - .L_3978)


	//   ....[0]....
.L_3978:
        /*00bc*/ 	.word	0xffffffff


	//   ....[1]....
        /*00c0*/ 	.word	0xffffffff


	//   ....[2]....
        /*00c4*/ 	.word	0xffffffff


	//   ....[3]....
        /*00c8*/ 	.word	0xffffffff


	//   ....[4]....
        /*00cc*/ 	.word	0xffffffff


	//   ....[5]....
        /*00d0*/ 	.word	0xffffffff


	//   ....[6]....
        /*00d4*/ 	.word	0xffffffff


	//   ....[7]....
        /*00d8*/ 	.word	0xffffffff


	//   ....[8]....
        /*00dc*/ 	.word	0x05000004


	//   ....[9]....
        /*00e0*/ 	.word	0x05000004


	//   ....[10]....
        /*00e4*/ 	.word	0x05000004


	//----- nvinfo : EIATTR_COOP_GROUP_INSTR_OFFSETS
	.align		4
.L_3979:
        /*00e8*/ 	.byte	0x04, 0x28
        /*00ea*/ 	.short	(.L_3981 - .L_3980)


	//   ....[0]....
.L_3980:
        /*00ec*/ 	.word	0x0000b220


	//   ....[1]....
        /*00f0*/ 	.word	0x0000b280


	//   ....[2]....
        /*00f4*/ 	.word	0x0000b2c0


	//   ....[3]....
        /*00f8*/ 	.word	0x0000b2e0


	//   ....[4]....
        /*00fc*/ 	.word	0x0000b300


	//   ....[5]....
        /*0100*/ 	.word	0x0000b3f0


	//   ....[6]....
        /*0104*/ 	.word	0x0000b410


	//   ....[7]....
        /*0108*/ 	.word	0x0000b430


	//   ....[8]....
        /*010c*/ 	.word	0x0000b640


	//   ....[9]....
        /*0110*/ 	.word	0x0000b6b0


	//   ....[10]....
        /*0114*/ 	.word	0x0000b720


	//----- nvinfo : EIATTR_VRC_CTA_INIT_COUNT
	.align		4
.L_3981:
        /*0118*/ 	.byte	0x02, 0x4a
	.zero		1
	.zero		1


	//----- nvinfo : EIATTR_EXIT_INSTR_OFFSETS
	.align		4
        /*011c*/ 	.byte	0x04, 0x1c
        /*011e*/ 	.short	(.L_3983 - .L_3982)


	//   ....[0]....
.L_3982:
        /*0120*/ 	.word	0x00000080


	//   ....[1]....
        /*0124*/ 	.word	0x0000b4f0


	//   ....[2]....
        /*0128*/ 	.word	0x0000b5f0


	//----- nvinfo : EIATTR_MAX_THREADS
	.align		4
.L_3983:
        /*012c*/ 	.byte	0x04, 0x05
        /*012e*/ 	.short	(.L_3985 - .L_3984)
.L_3984:
        /*0130*/ 	.word	0x00000100
        /*0134*/ 	.word	0x00000001
        /*0138*/ 	.word	0x00000001


	//----- nvinfo : EIATTR_CRS_STACK_SIZE
	.align		4
.L_3985:
        /*013c*/ 	.byte	0x04, 0x1e
        /*013e*/ 	.short	(.L_3987 - .L_3986)
.L_3986:
        /*0140*/ 	.word	0x00000000


	//----- nvinfo : EIATTR_CBANK_PARAM_SIZE
	.align		4
.L_3987:
        /*0144*/ 	.byte	0x03, 0x19
        /*0146*/ 	.short	0x0050


	//----- nvinfo : EIATTR_PARAM_CBANK
	.align		4
        /*0148*/ 	.byte	0x04, 0x0a
        /*014a*/ 	.short	(.L_3989 - .L_3988)
	.align		4
.L_3988:
        /*014c*/ 	.word	index@(.nv.constant0._ZN18transformer_engine6detail32dgated_act_cast_transpose_kernelILi2ELi4Ef13__nv_bfloat1613__nv_fp8_e4m3NS_5EmptyEXadL_ZNS_6dqgeluIffEET_T0_RKS4_EEXadL_ZNS_5qgeluIffEES6_S7_S9_EEEEvPKT2_SD_PT3_SF_PKT1_PSG_SJ_mmm)
        /*0150*/ 	.short	0x0380
        /*0152*/ 	.short	0x0050


	//----- nvinfo : EIATTR_SW_WAR
	.align		4
.L_3989:
        /*0154*/ 	.byte	0x04, 0x36
        /*0156*/ 	.short	(.L_3991 - .L_3990)
.L_3990:
        /*0158*/ 	.word	0x00000008
.L_3991:


//--------------------- .nv.info._ZN18transformer_engine6detail43dgated_act_cast_transpose_kernel_notalignedILi2ELi4Ef13__nv_bfloat1613__nv_fp8_e5m2NS_5EmptyEXadL_ZNS_6dqgeluIffEET_T0_RKS4_EEXadL_ZNS_5qgeluIffEES6_S7_S9_EEEEvPKT2_SD_PT3_SF_PKT1_PSG_SJ_mmm --------------------------
	.section	.nv.info._ZN18transformer_engine6detail43dgated_act_cast_transpose_kernel_notalignedILi2ELi4Ef13__nv_bfloat1613__nv_fp8_e5m2NS_5EmptyEXadL_ZNS_6dqgeluIffEET_T0_RKS4_EEXadL_ZNS_5qgeluIffEES6_S7_S9_EEEEvPKT2_SD_PT3_SF_PKT1_PSG_SJ_mmm,"",@"SHT_CUDA_INFO"
	.sectionflags	@""
	.align	4


	//----- nvinfo : EIATTR_CUDA_API_VERSION
	.align		4
        /*0000*/ 	.byte	0x04, 0x37
        /*0002*/ 	.short	(.L_3993 - .L_3992)
.L_3992:
        /*0004*/ 	.word	0x00000082


	//----- nvinfo : EIATTR_KPARAM_INFO
	.align		4
.L_3993:
        /*0008*/ 	.byte	0x04, 0x17
        /*000a*/ 	.short	(.L_3995 - .L_3994)
.L_3994:
        /*000c*/ 	.word	0x00000000
        /*0010*/ 	.short	0x0009
        /*0012*/ 	.short	0x0048
        /*0014*/ 	.byte	0x00, 0xf0, 0x21, 0x00


	//----- nvinfo : EIATTR_KPARAM_INFO
	.align		4
.L_3995:
        /*0018*/ 	.byte	0x04, 0x17
        /*001a*/ 	.short	(.L_3997 - .L_3996)
.L_3996:
        /*001c*/ 	.word	0x00000000
        /*0020*/ 	.short	0x0008
        /*0022*/ 	.short	0x0040
        /*0024*/ 	.byte	0x00, 0xf0, 0x21, 0x00


	//----- nvinfo : EIATTR_KPARAM_INFO
	.align		4
.L_3997:
        /*0028*/ 	.byte	0x04, 0x17
        /*002a*/ 	.short	(.L_3999 - .L_3998)
.L_3998:
        /*002c*/ 	.word	0x00000000
        /*0030*/ 	.short	0x0007
        /*0032*/ 	.short	0x0038
        /*0034*/ 	.byte	0x00, 0xf0, 0x21, 0x00


	//----- nvinfo : EIATTR_KPARAM_INFO
	.align		4
.L_3999:
        /*0038*/ 	.byte	0x04, 0x17
        /*003a*/ 	.short	(.L_4001 - .L_4000)
.L_4000:
        /*003c*/ 	.word	0x00000000
        /*0040*/ 	.short	0x0006
        /*0042*/ 	.short	0x0030
        /*0044*/ 	.byte	0x00, 0xf5, 0x21, 0x00


	//----- nvinfo : EIATTR_KPARAM_INFO
	.align		4
.L_4001:
        /*0048*/ 	.byte	0x04, 0x17
        /*004a*/ 	.short	(.L_4003 - .L_4002)
.L_4002:
        /*004c*/ 	.word	0x00000000
        /*0050*/ 	.short	0x0005
        /*0052*/ 	.short	0x0028
        /*0054*/ 	.byte	0x00, 0xf5, 0x21, 0x00


	//----- nvinfo : EIATTR_KPARAM_INFO
	.align		4
.L_4003:
        /*0058*/ 	.byte	0x04, 0x17
        /*005a*/ 	.short	(.L_4005 - .L_4004)
.L_4004:
        /*005c*/ 	.word	0x00000000
        /*0060*/ 	.short	0x0004
        /*0062*/ 	.short	0x0020
        /*0064*/ 	.byte	0x00, 0xf5, 0x21, 0x00


	//----- nvinfo : EIATTR_KPARAM_INFO
	.align		4
.L_4005:
        /*0068*/ 	.byte	0x04, 0x17
        /*006a*/ 	.short	(.L_4007 - .L_4006)
.L_4006:
        /*006c*/ 	.word	0x00000000
        /*0070*/ 	.short	0x0003
        /*0072*/ 	.short	0x0018
        /*0074*/ 	.byte	0x00, 0xf5, 0x21, 0x00


	//----- nvinfo : EIATTR_KPARAM_INFO
	.align		4
.L_4007:
        /*0078*/ 	.byte	0x04, 0x17
        /*007a*/ 	.short	(.L_4009 - .L_4008)
.L_4008:
        /*007c*/ 	.word	0x00000000
        /*0080*/ 	.short	0x0002
        /*0082*/ 	.short	0x0010
        /*0084*/ 	.byte	0x00, 0xf5, 0x21, 0x00


	//----- nvinfo : EIATTR_KPARAM_INFO
	.align		4
.L_4009:
        /*0088*/ 	.byte	0x04, 0x17
        /*008a*/ 	.short	(.L_4011 - .L_4010)
.L_4010:
        /*008c*/ 	.word	0x00000000
        /*0090*/ 	.short	0x0001
        /*0092*/ 	.short	0x0008
        /*0094*/ 	.byte	0x00, 0xf5, 0x21, 0x00


	//----- nvinfo : EIATTR_KPARAM_INFO
	.align		4
.L_4011:
        /*0098*/ 	.byte	0x04, 0x17
        /*009a*/ 	.short	(.L_4013 - .L_4012)
.L_4012:
        /*009c*/ 	.word	0x00000000
        /*00a0*/ 	.short	0x0000
        /*00a2*/ 	.short	0x0000
        /*00a4*/ 	.byte	0x00, 0xf5, 0x21, 0x00


	//----- nvinfo : EIATTR_SPARSE_MMA_MASK
	.align		4
.L_4013:
        /*00a8*/ 	.byte	0x03, 0x50
        /*00aa*/ 	.short	0x0000


	//----- nvinfo : EIATTR_MAXREG_COUNT
	.align		4
        /*00ac*/ 	.byte	0x03, 0x1b
        /*00ae*/ 	.short	0x00ff


	//----- nvinfo : EIATTR_NUM_BARRIERS
	.align		4
        /*00b0*/ 	.byte	0x02, 0x4c
        /*00b2*/ 	.byte	0x01
	.zero		1


	//----- nvinfo : EIATTR_MERCURY_ISA_VERSION
	.align		4
        /*00b4*/ 	.byte	0x03, 0x5f
        /*00b6*/ 	.short	0x0101


	//----- nvinfo : EIATTR_INT_WARP_WIDE_INSTR_OFFSETS
	.align		4
        /*00b8*/ 	.byte	0x04, 0x31
        /*00ba*/ 	.short	(.L_4015 - .L_4014)


	//   ....[0]....
.L_4014:
        /*00bc*/ 	.word	0x00000690


	//----- nvinfo : EIATTR_COOP_GROUP_MASK_REGIDS
	.align		4
.L_4015:
        /*00c0*/ 	.byte	0x04, 0x29
        /*00c2*/ 	.short	(.L_4017 - .L_4016)


	//   ....[0]....
.L_4016:
        /*00c4*/ 	.word	0xffffffff


	//   ....[1]....
        /*00c8*/ 	.word	0xffffffff


	//   ....[2]....
        /*00cc*/ 	.word	0xffffffff


	//   ....[3]....
        /*00d0*/ 	.word	0xffffffff


	//   ....[4]....
        /*00d4*/ 	.word	0xffffffff


	//   ....[5]....
        /*00d8*/ 	.word	0xffffffff


	//   ....[6]....
        /*00dc*/ 	.word	0xffffffff


	//   ....[7]....
        /*00e0*/ 	.word	0xffffffff


	//   ....[8]....
        /*00e4*/ 	.word	0x05000006


	//   ....[9]....
        /*00e8*/ 	.word	0x05000006


	//   ....[10]....
        /*00ec*/ 	.word	0x05000006


	//----- nvinfo : EIATTR_COOP_GROUP_INSTR_OFFSETS
	.align		4
.L_4017:
        /*00f0*/ 	.byte	0x04, 0x28
        /*00f2*/ 	.short	(.L_4019 - .L_4018)


	//   ....[0]....
.L_4018:
        /*00f4*/ 	.word	0x0000e090


	//   ....[1]....
        /*00f8*/ 	.word	0x0000e0f0


	//   ....[2]....
        /*00fc*/ 	.word	0x0000e130


	//   ....[3]....
        /*0100*/ 	.word	0x0000e150


	//   ....[4]....
        /*0104*/ 	.word	0x0000e170


	//   ....[5]....
        /*0108*/ 	.word	0x0000e260


	//   ....[6]....
        /*010c*/ 	.word	0x0000e280


	//   ....[7]....
        /*0110*/ 	.word	0x0000e2a0


	//   ....[8]....
        /*0114*/ 	.word	0x0000e4b0


	//   ....[9]....
        /*0118*/ 	.word	0x0000e520


	//   ....[10]....
        /*011c*/ 	.word	0x0000e590


	//----- nvinfo : EIATTR_VRC_CTA_INIT_COUNT
	.align		4
.L_4019:
        /*0120*/ 	.byte	0x02, 0x4a
	.zero		1
	.zero		1


	//----- nvinfo : EIATTR_EXIT_INSTR_OFFSETS
	.align		4
        /*0124*/ 	.byte	0x04, 0x1c
        /*0126*/ 	.short	(.L_4021 - .L_4020)


	//   ....[0]....
.L_4020:
        /*0128*/ 	.word	0x00000080


	//   ....[1]....
        /*012c*/ 	.word	0x0000e360


	//   ....[2]....
        /*0130*/ 	.word	0x0000e460


	//----- nvinfo : EIATTR_MAX_THREADS
	.align		4
.L_4021:
        /*0134*/ 	.byte	0x04, 0x05
        /*0136*/ 	.short	(.L_4023 - .L_4022)
.L_4022:
        /*0138*/ 	.word	0x00000100
        /*013c*/ 	.word	0x00000001
        /*0140*/ 	.word	0x00000001


	//----- nvinfo : EIATTR_CRS_STACK_SIZE
	.align		4
.L_4023:
        /*0144*/ 	.byte	0x04, 0x1e
        /*0146*/ 	.short	(.L_4025 - .L_4024)
.L_4024:
        /*0148*/ 	.word	0x00000000


	//----- nvinfo : EIATTR_CBANK_PARAM_SIZE
	.align		4
.L_4025:
        /*014c*/ 	.byte	0x03, 0x19
        /*014e*/ 	.short	0x0050


	//----- nvinfo : EIATTR_PARAM_CBANK
	.align		4
        /*0150*/ 	.byte	0x04, 0x0a
        /*0152*/ 	.short	(.L_4027 - .L_4026)
	.align		4
.L_4026:
        /*0154*/ 	.word	index@(.nv.constant0._ZN18transformer_engine6detail43dgated_act_cast_transpose_kernel_notalignedILi2ELi4Ef13__nv_bfloat1613__nv_fp8_e5m2NS_5EmptyEXadL_ZNS_6dqgeluIffEET_T0_RKS4_EEXadL_ZNS_5qgeluIffEES6_S7_S9_EEEEvPKT2_SD_PT3_SF_PKT1_PSG_SJ_mmm)
        /*0158*/ 	.short	0x0380
        /*015a*/ 	.short	0x0050


	//----- nvinfo : EIATTR_SW_WAR
	.align		4
.L_4027:
        /*015c*/ 	.byte	0x04, 0x36
        /*015e*/ 	.short	(.L_4029 - .L_4028)
.L_4028:
        /*0160*/ 	.word	0x00000008
.L_4029:


//--------------------- .nv.info._ZN18transformer_engine6detail32dgated_act_cast_transpose_kernelILi2ELi4Ef13__nv_bfloat1613__nv_fp8_e5m2NS_5EmptyEXadL_ZNS_6dqgeluIffEET_T0_RKS4_EEXadL_ZNS_5qgeluIffEES6_S7_S9_EEEEvPKT2_SD_PT3_SF_PKT1_PSG_SJ_mmm --------------------------
	.section	.nv.info._ZN18transformer_engine6detail32dgated_act_cast_transpose_kernelILi2ELi4Ef13__nv_bfloat1613__nv_fp8_e5m2NS_5EmptyEXadL_ZNS_6dqgeluIffEET_T0_RKS4_EEXadL_ZNS_5qgeluIffEES6_S7_S9_EEEEvPKT2_SD_PT3_SF_PKT1_PSG_SJ_mmm,"",@"SHT_CUDA_INFO"
	.sectionflags	@""
	.align	4


	//----- nvinfo : EIATTR_CUDA_API_VERSION
	.align		4
        /*0000*/ 	.byte	0x04, 0x37
        /*0002*/ 	.short	(.L_4031 - .L_4030)
.L_4030:
        /*0004*/ 	.word	0x00000082


	//----- nvinfo : EIATTR_KPARAM_INFO
	.align		4
.L_4031:
        /*0008*/ 	.byte	0x04, 0x17
        /*000a*/ 	.short	(.L_4033 - .L_4032)
.L_4032:
        /*000c*/ 	.word	0x00000000
        /*0010*/ 	.short	0x0009
        /*0012*/ 	.short	0x0048
        /*0014*/ 	.byte	0x00, 0xf0, 0x21, 0x00


	//----- nvinfo : EIATTR_KPARAM_INFO
	.align		4
.L_4033:
        /*0018*/ 	.byte	0x04, 0x17
        /*001a*/ 	.short	(.L_4035 - .L_4034)
.L_4034:
        /*001c*/ 	.word	0x00000000
        /*0020*/ 	.short	0x0008
        /*0022*/ 	.short	0x0040
        /*0024*/ 	.byte	0x00, 0xf0, 0x21, 0x00


	//----- nvinfo : EIATTR_KPARAM_INFO
	.align		4
.L_4035:
        /*0028*/ 	.byte	0x04, 0x17
        /*002a*/ 	.short	(.L_4037 - .L_4036)
.L_4036:
        /*002c*/ 	.word	0x00000000
        /*0030*/ 	.short	0x0007
        /*0032*/ 	.short	0x0038
        /*0034*/ 	.byte	0x00, 0xf0, 0x21, 0x00


	//----- nvinfo : EIATTR_KPARAM_INFO
	.align		4
.L_4037:
        /*0038*/ 	.byte	0x04, 0x17
        /*003a*/ 	.short	(.L_4039 - .L_4038)
.L_4038:
        /*003c*/ 	.word	0x00000000
        /*0040*/ 	.short	0x0006
        /*0042*/ 	.short	0x0030
        /*0044*/ 	.byte	0x00, 0xf5, 0x21, 0x00


	//----- nvinfo : EIATTR_KPARAM_INFO
	.align		4
.L_4039:
        /*0048*/ 	.byte	0x04, 0x17
        /*004a*/ 	.short	(.L_4041 - .L_4040)
.L_4040:
        /*004c*/ 	.word	0x00000000
        /*0050*/ 	.short	0x0005
        /*0052*/ 	.short	0x0028
        /*0054*/ 	.byte	0x00, 0xf5, 0x21, 0x00


	//----- nvinfo : EIATTR_KPARAM_INFO
	.align		4
.L_4041:
        /*0058*/ 	.byte	0x04, 0x17
        /*005a*/ 	.short	(.L_4043 - .L_4042)
.L_4042:
        /*005c*/ 	.word	0x00000000
        /*0060*/ 	.short	0x0004
        /*0062*/ 	.short	0x0020
        /*0064*/ 	.byte	0x00, 0xf5, 0x21, 0x00


	//----- nvinfo : EIATTR_KPARAM_INFO
	.align		4
.L_4043:
        /*0068*/ 	.byte	0x04, 0x17
        /*006a*/ 	.short	(.L_4045 - .L_4044)
.L_4044:
        /*006c*/ 	.word	0x00000000
        /*0070*/ 	.short	0x0003
        /*0072*/ 	.short	0x0018
        /*0074*/ 	.byte	0x00, 0xf5, 0x21, 0x00


	//----- nvinfo : EIATTR_KPARAM_INFO
	.align		4
.L_4045:
        /*0078*/ 	.byte	0x04, 0x17
        /*007a*/ 	.short	(.L_4047 - .L_4046)
.L_4046:
        /*007c*/ 	.word	0x00000000
        /*0080*/ 	.short	0x0002
        /*0082*/ 	.short	0x0010
        /*0084*/ 	.byte	0x00, 0xf5, 0x21, 0x00


	//----- nvinfo : EIATTR_KPARAM_INFO
	.align		4
.L_4047:
        /*0088*/ 	.byte	0x04, 0x17
        /*008a*/ 	.short	(.L_4049 - .L_4048)
.L_4048:
        /*008c*/ 	.word	0x00000000
        /*0090*/ 	.short	0x0001
        /*0092*/ 	.short	0x0008
        /*0094*/ 	.byte	0x00, 0xf5, 0x21, 0x00


	//----- nvinfo : EIATTR_KPARAM_INFO
	.align		4
.L_4049:
        /*0098*/ 	.byte	0x04, 0x17
        /*009a*/ 	.short	(.L_4051 - .L_4050)
.L_4050:
        /*009c*/ 	.word	0x00000000
        /*00a0*/ 	.short	0x0000
        /*00a2*/ 	.short	0x0000
        /*00a4*/ 	.byte	0x00, 0xf5, 0x21, 0x00


	//----- nvinfo : EIATTR_SPARSE_MMA_MASK
	.align		4
.L_4051:
        /*00a8*/ 	.byte	0x03, 0x50
        /*00aa*/ 	.short	0x0000


	//----- nvinfo : EIATTR_MAXREG_COUNT
	.align		4
        /*00ac*/ 	.byte	0x03, 0x1b
        /*00ae*/ 	.short	0x00ff


	//----- nvinfo : EIATTR_NUM_BARRIERS
	.align		4
        /*00b0*/ 	.byte	0x02, 0x4c
        /*00b2*/ 	.byte	0x01
	.zero		1


	//----- nvinfo : EIATTR_MERCURY_ISA_VERSION
	.align		4
        /*00b4*/ 	.byte	0x03, 0x5f
        /*00b6*/ 	.short	0x0101


	//----- nvinfo : EIATTR_COOP_GROUP_MASK_REGIDS
	.align		4
        /*00b8*/ 	.byte	0x04, 0x29
        /*00ba*/ 	.short	(.L_4053 - .L_4052)


	//   ....[0]....
.L_4052:
        /*00bc*/ 	.word	0xffffffff


	//   ....[1]....
        /*00c0*/ 	.word	0xffffffff


	//   ....[2]....
        /*00c4*/ 	.word	0xffffffff


	//   ....[3]....
        /*00c8*/ 	.word	0xffffffff


	//   ....[4]....
        /*00cc*/ 	.word	0xffffffff


	//   ....[5]....
        /*00d0*/ 	.word	0xffffffff


	//   ....[6]....
        /*00d4*/ 	.word	0xffffffff


	//   ....[7]....
        /*00d8*/ 	.word	0xffffffff


	//   ....[8]....
        /*00dc*/ 	.word	0x05000004


	//   ....[9]....
        /*00e0*/ 	.word	0x05000004


	//   ....[10]....
        /*00e4*/ 	.word	0x05000004


	//----- nvinfo : EIATTR_COOP_GROUP_INSTR_OFFSETS
	.align		4
.L_4053:
        /*00e8*/ 	.byte	0x04, 0x28
        /*00ea*/ 	.short	(.L_4055 - .L_4054)


	//   ....[0]....
.L_4054:
        /*00ec*/ 	.word	0x0000b220


	//   ....[1]....
        /*00f0*/ 	.word	0x0000b280


	//   ....[2]....
        /*00f4*/ 	.word	0x0000b2c0


	//   ....[3]....
        /*00f8*/ 	.word	0x0000b2e0


	//   ....[4]....
        /*00fc*/ 	.word	0x0000b300


	//   ....[5]....
        /*0100*/ 	.word	0x0000b3f0


	//   ....[6]....
        /*0104*/ 	.word	0x0000b410


	//   ....[7]....
        /*0108*/ 	.word	0x0000b430


	//   ....[8]....
        /*010c*/ 	.word	0x0000b640


	//   ....[9]....
        /*0110*/ 	.word	0x0000b6b0


	//   ....[10]....
        /*0114*/ 	.word	0x0000b720


	//----- nvinfo : EIATTR_VRC_CTA_INIT_COUNT
	.align		4
.L_4055:
        /*0118*/ 	.byte	0x02, 0x4a
	.zero		1
	.zero		1


	//----- nvinfo : EIATTR_EXIT_INSTR_OFFSETS
	.align		4
        /*011c*/ 	.byte	0x04, 0x1c
        /*011e*/ 	.short	(.L_4057 - .L_4056)


	//   ....[0]....
.L_4056:
        /*0120*/ 	.word	0x00000080


	//   ....[1]....
        /*0124*/ 	.word	0x0000b4f0


	//   ....[2]....
        /*0128*/ 	.word	0x0000b5f0


	//----- nvinfo : EIATTR_MAX_THREADS
	.align		4
.L_4057:
        /*012c*/ 	.byte	0x04, 0x05
        /*012e*/ 	.short	(.L_4059 - .L_4058)
.L_4058:
        /*0130*/ 	.word	0x00000100
        /*0134*/ 	.word	0x00000001
        /*0138*/ 	.word	0x00000001


	//----- nvinfo : EIATTR_CRS_STACK_SIZE
	.align		4
.L_4059:
        /*013c*/ 	.byte	0x04, 0x1e
        /*013e*/ 	.short	(.L_4061 - .L_4060)
.L_4060:
        /*0140*/ 	.word	0x00000000


	//----- nvinfo : EIATTR_CBANK_PARAM_SIZE
	.align		4
.L_4061:
        /*0144*/ 	.byte	0x03, 0x19
        /*0146*/ 	.short	0x0050


	//----- nvinfo : EIATTR_PARAM_CBANK
	.align		4
        /*0148*/ 	.byte	0x04, 0x0a
        /*014a*/ 	.short	(.L_4063 - .L_4062)
	.align		4
.L_4062:
        /*014c*/ 	.word	index@(.nv.constant0._ZN18transformer_engine6detail32dgated_act_cast_transpose_kernelILi2ELi4Ef13__nv_bfloat1613__nv_fp8_e5m2NS_5EmptyEXadL_ZNS_6dqgeluIffEET_T0_RKS4_EEXadL_ZNS_5qgeluIffEES6_S7_S9_EEEEvPKT2_SD_PT3_SF_PKT1_PSG_SJ_mmm)
        /*0150*/ 	.short	0x0380
        /*0152*/ 	.short	0x0050


	//----- nvinfo : EIATTR_SW_WAR
	.align		4
.L_4063:
        /*0154*/ 	.byte	0x04, 0x36
        /*0156*/ 	.short	(.L_4065 - .L_4064)
.L_4064:
        /*0158*/ 	.word	0x00000008
.L_4065:


//--------------------- .nv.info._ZN18transformer_engine6detail43dgated_act_cast_transpose_kernel_notalignedILi2ELi2Ef13__nv_bfloat16S2_NS_5EmptyEXadL_ZNS_6dqgeluIffEET_T0_RKS3_EEXadL_ZNS_5qgeluIffEES5_S6_S8_EEEEvPKT2_SC_PT3_SE_PKT1_PSF_SI_mmm --------------------------
	.section	.nv.info._ZN18transformer_engine6detail43dgated_act_cast_transpose_kernel_notalignedILi2ELi2Ef13__nv_bfloat16S2_NS_5EmptyEXadL_ZNS_6dqgeluIffEET_T0_RKS3_EEXadL_ZNS_5qgeluIffEES5_S6_S8_EEEEvPKT2_SC_PT3_SE_PKT1_PSF_SI_mmm,"",@"SHT_CUDA_INFO"
	.sectionflags	@""
	.align	4


	//----- nvinfo : EIATTR_CUDA_API_VERSION
	.align		4
        /*0000*/ 	.byte	0x04, 0x37
        /*0002*/ 	.short	(.L_4067 - .L_4066)
.L_4066:
        /*0004*/ 	.word	0x00000082


	//----- nvinfo : EIATTR_KPARAM_INFO
	.align		4
.L_4067:
        /*0008*/ 	.byte	0x04, 0x17
        /*000a*/ 	.short	(.L_4069 - .L_4068)
.L_4068:
        /*000c*/ 	.word	0x00000000
        /*0010*/ 	.short	0x0009
        /*0012*/ 	.short	0x0048
        /*0014*/ 	.byte	0x00, 0xf0, 0x21, 0x00


	//----- nvinfo : EIATTR_KPARAM_INFO
	.align		4
.L_4069:
        /*0018*/ 	.byte	0x04, 0x17
        /*001a*/ 	.short	(.L_4071 - .L_4070)
.L_4070:
        /*001c*/ 	.word	0x00000000
        /*0020*/ 	.short	0x0008
        /*0022*/ 	.short	0x0040
        /*0024*/ 	.byte	0x00, 0xf0, 0x21, 0x00


	//----- nvinfo : EIATTR_KPARAM_INFO
	.align		4
.L_4071:
        /*0028*/ 	.byte	0x04, 0x17
        /*002a*/ 	.short	(.L_4073 - .L_4072)
.L_4072:
        /*002c*/ 	.word	0x00000000
        /*0030*/ 	.short	0x0007
        /*0032*/ 	.short	0x0038
        /*0034*/ 	.byte	0x00, 0xf0, 0x21, 0x00


	//----- nvinfo : EIATTR_KPARAM_INFO
	.align		4
.L_4073:
        /*0038*/ 	.byte	0x04, 0x17
        /*003a*/ 	.short	(.L_4075 - .L_4074)
.L_4074:
        /*003c*/ 	.word	0x00000000
        /*0040*/ 	.short	0x0006
        /*0042*/ 	.short	0x0030
        /*0044*/ 	.byte	0x00, 0xf5, 0x21, 0x00


	//----- nvinfo : EIATTR_KPARAM_INFO
	.align		4
.L_4075:
        /*0048*/ 	.byte	0x04, 0x17
        /*004a*/ 	.short	(.L_4077 - .L_4076)
.L_4076:
        /*004c*/ 	.word	0x00000000
        /*0050*/ 	.short	0x0005
        /*0052*/ 	.short	0x0028
        /*0054*/ 	.byte	0x00, 0xf5, 0x21, 0x00


	//----- nvinfo : EIATTR_KPARAM_INFO
	.align		4
.L_4077:
        /*0058*/ 	.byte	0x04, 0x17
        /*005a*/ 	.short	(.L_4079 - .L_4078)
.L_4078:
        /*005c*/ 	.word	0x00000000
        /*0060*/ 	.short	0x0004
        /*0062*/ 	.short	0x0020
        /*0064*/ 	.byte	0x00, 0xf5, 0x21, 0x00


	//----- nvinfo : EIATTR_KPARAM_INFO
	.align		4
.L_4079:
        /*0068*/ 	.byte	0x04, 0x17
        /*006a*/ 	.short	(.L_4081 - .L_4080)
.L_4080:
        /*006c*/ 	.word	0x00000000
        /*0070*/ 	.short	0x0003
        /*0072*/ 	.short	0x0018
        /*0074*/ 	.byte	0x00, 0xf5, 0x21, 0x00


	//----- nvinfo : EIATTR_KPARAM_INFO
	.align		4
.L_4081:
        /*0078*/ 	.byte	0x04, 0x17
        /*007a*/ 	.short	(.L_4083 - .L_4082)
.L_4082:
        /*007c*/ 	.word	0x00000000
        /*0080*/ 	.short	0x0002
        /*0082*/ 	.short	0x0010
        /*0084*/ 	.byte	0x00, 0xf5, 0x21, 0x00


	//----- nvinfo : EIATTR_KPARAM_INFO
	.align		4
.L_4083:
        /*0088*/ 	.byte	0x04, 0x17
        /*008a*/ 	.short	(.L_4085 - .L_4084)
.L_4084:
        /*008c*/ 	.word	0x00000000
        /*0090*/ 	.short	0x0001
        /*0092*/ 	.short	0x0008
        /*0094*/ 	.byte	0x00, 0xf5, 0x21, 0x00


	//----- nvinfo : EIATTR_KPARAM_INFO
	.align		4
.L_4085:
        /*0098*/ 	.byte	0x04, 0x17
        /*009a*/ 	.short	(.L_4087 - .L_4086)
.L_4086:
        /*009c*/ 	.word	0x00000000
        /*00a0*/ 	.short	0x0000
        /*00a2*/ 	.short	0x0000
        /*00a4*/ 	.byte	0x00, 0xf5, 0x21, 0x00


	//----- nvinfo : EIATTR_SPARSE_MMA_MASK
	.align		4
.L_4087:
        /*00a8*/ 	.byte	0x03, 0x50
        /*00aa*/ 	.short	0x0000


	//----- nvinfo : EIATTR_MAXREG_COUNT
	.align		4
        /*00ac*/ 	.byte	0x03, 0x1b
        /*00ae*/ 	.short	0x00ff


	//----- nvinfo : EIATTR_NUM_BARRIERS
	.align		4
        /*00b0*/ 	.byte	0x02, 0x4c
        /*00b2*/ 	.byte	0x01
	.zero		1


	//----- nvinfo : EIATTR_MERCURY_ISA_VERSION
	.align		4
        /*00b4*/ 	.byte	0x03, 0x5f
        /*00b6*/ 	.short	0x0101


	//----- nvinfo : EIATTR_COOP_GROUP_MASK_REGIDS
	.align		4
        /*00b8*/ 	.byte	0x04, 0x29
        /*00ba*/ 	.short	(.L_4089 - .L_4088)


	//   ....[0]....
.L_4088:
        /*00bc*/ 	.word	0xffffffff


	//   ....[1]....
        /*00c0*/ 	.word	0xffffffff


	//   ....[2]....
        /*00c4*/ 	.word	0xffffffff


	//   ....[3]....
        /*00c8*/ 	.word	0xffffffff


	//   ....[4]....
        /*00cc*/ 	.word	0xffffffff


	//   ....[5]....
        /*00d0*/ 	.word	0xffffffff


	//   ....[6]....
        /*00d4*/ 	.word	0xffffffff


	//   ....[7]....
        /*00d8*/ 	.word	0xffffffff


	//   ....[8]....
        /*00dc*/ 	.word	0x05000004


	//   ....[9]....
        /*00e0*/ 	.word	0x05000004


	//   ....[10]....
        /*00e4*/ 	.word	0x05000004


	//----- nvinfo : EIATTR_COOP_GROUP_INSTR_OFFSETS
	.align		4
.L_4089:
        /*00e8*/ 	.byte	0x04, 0x28
        /*00ea*/ 	.short	(.L_4091 - .L_4090)


	//   ....[0]....
.L_4090:
        /*00ec*/ 	.word	0x00007e10


	//   ....[1]....
        /*00f0*/ 	.word	0x00007e70


	//   ....[2]....
        /*00f4*/ 	.word	0x00007eb0


	//   ....[3]....
        /*00f8*/ 	.word	0x00007ed0


	//   ....[4]....
        /*00fc*/ 	.word	0x00007ef0


	//   ....[5]....
        /*0100*/ 	.word	0x00007fe0


	//   ....[6]....
        /*0104*/ 	.word	0x00008000


	//   ....[7]....
        /*0108*/ 	.word	0x00008020


	//   ....[8]....
        /*010c*/ 	.word	0x00008220


	//   ....[9]....
        /*0110*/ 	.word	0x00008290


	//   ....[10]....
        /*0114*/ 	.word	0x00008300


	//----- nvinfo : EIATTR_VRC_CTA_INIT_COUNT
	.align		4
.L_4091:
        /*0118*/ 	.byte	0x02, 0x4a
	.zero		1
	.zero		1


	//----- nvinfo : EIATTR_EXIT_INSTR_OFFSETS
	.align		4
        /*011c*/ 	.byte	0x04, 0x1c
        /*011e*/ 	.short	(.L_4093 - .L_4092)


	//   ....[0]....
.L_4092:
        /*0120*/ 	.word	0x00000080


	//   ....[1]....
        /*0124*/ 	.word	0x000080d0


	//   ....[2]....
        /*0128*/ 	.word	0x000081d0


	//----- nvinfo : EIATTR_MAX_THREADS
	.align		4
.L_4093:
        /*012c*/ 	.byte	0x04, 0x05
        /*012e*/ 	.short	(.L_4095 - .L_4094)
.L_4094:
        /*0130*/ 	.word	0x00000100
        /*0134*/ 	.word	0x00000001
        /*0138*/ 	.word	0x00000001


	//----- nvinfo : EIATTR_CRS_STACK_SIZE
	.align		4
.L_4095:
        /*013c*/ 	.byte	0x04, 0x1e
        /*013e*/ 	.short	(.L_4097 - .L_4096)
.L_4096:
        /*0140*/ 	.word	0x00000000


	//----- nvinfo : EIATTR_CBANK_PARAM_SIZE
	.align		4
.L_4097:
        /*0144*/ 	.byte	0x03, 0x19
        /*0146*/ 	.short	0x0050


	//----- nvinfo : EIATTR_PARAM_CBANK
	.align		4
        /*0148*/ 	.byte	0x04, 0x0a
        /*014a*/ 	.short	(.L_4099 - .L_4098)
	.align		4
.L_4098:
        /*014c*/ 	.word	index@(.nv.constant0._ZN18transformer_engine6detail43dgated_act_cast_transpose_kernel_notalignedILi2ELi2Ef13__nv_bfloat16S2_NS_5EmptyEXadL_ZNS_6dqgeluIffEET_T0_RKS3_EEXadL_ZNS_5qgeluIffEES5_S6_S8_EEEEvPKT2_SC_PT3_SE_PKT1_PSF_SI_mmm)
        /*0150*/ 	.short	0x0380
        /*0152*/ 	.short	0x0050


	//----- nvinfo : EIATTR_SW_WAR
	.align		4
.L_4099:
        /*0154*/ 	.byte	0x04, 0x36
        /*0156*/ 	.short	(.L_4101 - .L_4100)
.L_4100:
        /*0158*/ 	.word	0x00000008
.L_4101:


//--------------------- .nv.info._ZN18transformer_engine6detail32dgated_act_cast_transpose_kernelILi2ELi2Ef13__nv_bfloat16S2_NS_5EmptyEXadL_ZNS_6dqgeluIffEET_T0_RKS3_EEXadL_ZNS_5qgeluIffEES5_S6_S8_EEEEvPKT2_SC_PT3_SE_PKT1_PSF_SI_mmm --------------------------
	.section	.nv.info._ZN18transformer_engine6detail32dgated_act_cast_transpose_kernelILi2ELi2Ef13__nv_bfloat16S2_NS_5EmptyEXadL_ZNS_6dqgeluIffEET_T0_RKS3_EEXadL_ZNS_5qgeluIffEES5_S6_S8_EEEEvPKT2_SC_PT3_SE_PKT1_PSF_SI_mmm,"",@"SHT_CUDA_INFO"
	.sectionflags	@""
	.align	4


	//----- nvinfo : EIATTR_CUDA_API_VERSION
	.align		4
        /*0000*/ 	.byte	0x04, 0x37
        /*0002*/ 	.short	(.L_4103 - .L_4102)
.L_4102:
        /*0004*/ 	.word	0x00000082


	//----- nvinfo : EIATTR_KPARAM_INFO
	.align		4
.L_4103:
        /*0008*/ 	.byte	0x04, 0x17
        /*000a*/ 	.short	(.L_4105 - .L_4104)
.L_4104:
        /*000c*/ 	.word	0x00000000
        /*0010*/ 	.short	0x0009
        /*0012*/ 	.short	0x0048
        /*0014*/ 	.byte	0x00, 0xf0, 0x21, 0x00


	//----- nvinfo : EIATTR_KPARAM_INFO
	.align		4
.L_4105:
        /*0018*/ 	.byte	0x04, 0x17
        /*001a*/ 	.short	(.L_4107 - .L_4106)
.L_4106:
        /*001c*/ 	.word	0x00000000
        /*0020*/ 	.short	0x0008
        /*0022*/ 	.short	0x0040
        /*0024*/ 	.byte	0x00, 0xf0, 0x21, 0x00


	//----- nvinfo : EIATTR_KPARAM_INFO
	.align		4
.L_4107:
        /*0028*/ 	.byte	0x04, 0x17
        /*002a*/ 	.short	(.L_4109 - .L_4108)
.L_4108:
        /*002c*/ 	.word	0x00000000
        /*0030*/ 	.short	0x0007
        /*0032*/ 	.short	0x0038
        /*0034*/ 	.byte	0x00, 0xf0, 0x21, 0x00


	//----- nvinfo : EIATTR_KPARAM_INFO
	.align		4
.L_4109:
        /*0038*/ 	.byte	0x04, 0x17
        /*003a*/ 	.short	(.L_4111 - .L_4110)
.L_4110:
        /*003c*/ 	.word	0x00000000
        /*0040*/ 	.short	0x0006
        /*0042*/ 	.short	0x0030
        /*0044*/ 	.byte	0x00, 0xf5, 0x21, 0x00


	//----- nvinfo : EIATTR_KPARAM_INFO
	.align		4
.L_4111:
        /*0048*/ 	.byte	0x04, 0x17
        /*004a*/ 	.short	(.L_4113 - .L_4112)
.L_4112:
        /*004c*/ 	.word	0x00000000
        /*0050*/ 	.short	0x0005
        /*0052*/ 	.short	0x0028
        /*0054*/ 	.byte	0x00, 0xf5, 0x21, 0x00


	//----- nvinfo : EIATTR_KPARAM_INFO
	.align		4
.L_4113:
        /*0058*/ 	.byte	0x04, 0x17
        /*005a*/ 	.short	(.L_4115 - .L_4114)
.L_4114:
        /*005c*/ 	.word	0x00000000
        /*0060*/ 	.short	0x0004
        /*0062*/ 	.short	0x0020
        /*0064*/ 	.byte	0x00, 0xf5, 0x21, 0x00


	//----- nvinfo : EIATTR_KPARAM_INFO
	.align		4
.L_4115:
        /*0068*/ 	.byte	0x04, 0x17
        /*006a*/ 	.short	(.L_4117 - .L_4116)
.L_4116:
        /*006c*/ 	.word	0x00000000
        /*0070*/ 	.short	0x0003
        /*0072*/ 	.short	0x0018
        /*0074*/ 	.byte	0x00, 0xf5, 0x21, 0x00


	//----- nvinfo : EIATTR_KPARAM_INFO
	.align		4
.L_4117:
        /*0078*/ 	.byte	0x04, 0x17
        /*007a*/ 	.short	(.L_4119 - .L_4118)
.L_4118:
        /*007c*/ 	.word	0x00000000
        /*0080*/ 	.short	0x0002
        /*0082*/ 	.short	0x0010
        /*0084*/ 	.byte	0x00, 0xf5, 0x21, 0x00


	//----- nvinfo : EIATTR_KPARAM_INFO
	.align		4
.L_4119:
        /*0088*/ 	.byte	0x04, 0x17
        /*008a*/ 	.short	(.L_4121 - .L_4120)
.L_4120:
        /*008c*/ 	.word	0x00000000
        /*0090*/ 	.short	0x0001
        /*0092*/ 	.short	0x0008
        /*0094*/ 	.byte	0x00, 0xf5, 0x21, 0x00


	//----- nvinfo : EIATTR_KPARAM_INFO
	.align		4
.L_4121:
        /*0098*/ 	.byte	0x04, 0x17
        /*009a*/ 	.short	(.L_4123 - .L_4122)
.L_4122:
        /*009c*/ 	.word	0x00000000
        /*00a0*/ 	.short	0x0000
        /*00a2*/ 	.short	0x0000
        /*00a4*/ 	.byte	0x00, 0xf5, 0x21, 0x00


	//----- nvinfo : EIATTR_SPARSE_MMA_MASK
	.align		4
.L_4123:
        /*00a8*/ 	.byte	0x03, 0x50
        /*00aa*/ 	.short	0x0000


	//----- nvinfo : EIATTR_MAXREG_COUNT
	.align		4
        /*00ac*/ 	.byte	0x03, 0x1b
        /*00ae*/ 	.short	0x00ff


	//----- nvinfo : EIATTR_NUM_BARRIERS
	.align		4
        /*00b0*/ 	.byte	0x02, 0x4c
        /*00b2*/ 	.byte	0x01
	.zero		1


	//----- nvinfo : EIATTR_MERCURY_ISA_VERSION
	.align		4
        /*00b4*/ 	.byte	0x03, 0x5f
        /*00b6*/ 	.short	0x0101


	//----- nvinfo : EIATTR_COOP_GROUP_MASK_REGIDS
	.align		4
        /*00b8*/ 	.byte	0x04, 0x29
        /*00ba*/ 	.short	(.L_4125 - .L_4124)


	//   ....[0]....
.L_4124:
        /*00bc*/ 	.word	0xffffffff


	//   ....[1]....
        /*00c0*/ 	.word	0xffffffff


	//   ....[2]....
        /*00c4*/ 	.word	0xffffffff


	//   ....[3]....
        /*00c8*/ 	.word	0xffffffff


	//   ....[4]....
        /*00cc*/ 	.word	0xffffffff


	//   ....[5]....
        /*00d0*/ 	.word	0xffffffff


	//   ....[6]....
        /*00d4*/ 	.word	0xffffffff


	//   ....[7]....
        /*00d8*/ 	.word	0xffffffff


	//   ....[8]....
        /*00dc*/ 	.word	0x05000004


	//   ....[9]....
        /*00e0*/ 	.word	0x05000004


	//   ....[10]....
        /*00e4*/ 	.word	0x05000004


	//----- nvinfo : EIATTR_COOP_GROUP_INSTR_OFFSETS
	.align		4
.L_4125:
        /*00e8*/ 	.byte	0x04, 0x28
        /*00ea*/ 	.short	(.L_4127 - .L_4126)


	//   ....[0]....
.L_4126:
        /*00ec*/ 	.word	0x00006050


	//   ....[1]....
        /*00f0*/ 	.word	0x000060b0


	//   ....[2]....
        /*00f4*/ 	.word	0x000060f0


	//   ....[3]....
        /*00f8*/ 	.word	0x00006110


	//   ....[4]....
        /*00fc*/ 	.word	0x00006130


	//   ....[5]....
        /*0100*/ 	.word	0x00006220


	//   ....[6]....
        /*0104*/ 	.word	0x00006240


	//   ....[7]....
        /*0108*/ 	.word	0x00006260


	//   ....[8]....
        /*010c*/ 	.word	0x00006460


	//   ....[9]....
        /*0110*/ 	.word	0x000064d0


	//   ....[10]....
        /*0114*/ 	.word	0x00006540


	//----- nvinfo : EIATTR_VRC_CTA_INIT_COUNT
	.align		4
.L_4127:
        /*0118*/ 	.byte	0x02, 0x4a
	.zero		1
	.zero		1


	//----- nvinfo : EIATTR_EXIT_INSTR_OFFSETS
	.align		4
        /*011c*/ 	.byte	0x04, 0x1c
        /*011e*/ 	.short	(.L_4129 - .L_4128)


	//   ....[0]....
.L_4128:
        /*0120*/ 	.word	0x00000080


	//   ....[1]....
        /*0124*/ 	.word	0x00006310


	//   ....[2]....
        /*0128*/ 	.word	0x00006410


	//----- nvinfo : EIATTR_MAX_THREADS
	.align		4
.L_4129:
        /*012c*/ 	.byte	0x04, 0x05
        /*012e*/ 	.short	(.L_4131 - .L_4130)
.L_4130:
        /*0130*/ 	.word	0x00000100
        /*0134*/ 	.word	0x00000001
        /*0138*/ 	.word	0x00000001


	//----- nvinfo : EIATTR_CRS_STACK_SIZE
	.align		4
.L_4131:
        /*013c*/ 	.byte	0x04, 0x1e
        /*013e*/ 	.short	(.L_4133 - .L_4132)
.L_4132:
        /*0140*/ 	.word	0x00000000


	//----- nvinfo : EIATTR_CBANK_PARAM_SIZE
	.align		4
.L_4133:
        /*0144*/ 	.byte	0x03, 0x19
        /*0146*/ 	.short	0x0050


	//----- nvinfo : EIATTR_PARAM_CBANK
	.align		4
        /*0148*/ 	.byte	0x04, 0x0a
        /*014a*/ 	.short	(.L_4135 - .L_4134)
	.align		4
.L_4134:
        /*014c*/ 	.word	index@(.nv.constant0._ZN18transformer_engine6detail32dgated_act_cast_transpose_kernelILi2ELi2Ef13__nv_bfloat16S2_NS_5EmptyEXadL_ZNS_6dqgeluIffEET_T0_RKS3_EEXadL_ZNS_5qgeluIffEES5_S6_S8_EEEEvPKT2_SC_PT3_SE_PKT1_PSF_SI_mmm)
        /*0150*/ 	.short	0x0380
        /*0152*/ 	.short	0x0050


	//----- nvinfo : EIATTR_SW_WAR
	.align		4
.L_4135:
        /*0154*/ 	.byte	0x04, 0x36
        /*0156*/ 	.short	(.L_4137 - .L_4136)
.L_4136:
        /*0158*/ 	.word	0x00000008
.L_4137:


//--------------------- .nv.info._ZN18transformer_engine6detail43dgated_act_cast_transpose_kernel_notalignedILi2ELi2Ef13__nv_bfloat166__halfNS_5EmptyEXadL_ZNS_6dqgeluIffEET_T0_RKS4_EEXadL_ZNS_5qgeluIffEES6_S7_S9_EEEEvPKT2_SD_PT3_SF_PKT1_PSG_SJ_mmm --------------------------
	.section	.nv.info._ZN18transformer_engine6detail43dgated_act_cast_transpose_kernel_notalignedILi2ELi2Ef13__nv_bfloat166__halfNS_5EmptyEXadL_ZNS_6dqgeluIffEET_T0_RKS4_EEXadL_ZNS_5qgeluIffEES6_S7_S9_EEEEvPKT2_SD_PT3_SF_PKT1_PSG_SJ_mmm,"",@"SHT_CUDA_INFO"
	.sectionflags	@""
	.align	4


	//----- nvinfo : EIATTR_CUDA_API_VERSION
	.align		4
        /*0000*/ 	.byte	0x04, 0x37
        /*0002*/ 	.short	(.L_4139 - .L_4138)
.L_4138:
        /*0004*/ 	.word	0x00000082


	//----- nvinfo : EIATTR_KPARAM_INFO
	.align		4
.L_4139:
        /*0008*/ 	.byte	0x04, 0x17
        /*000a*/ 	.short	(.L_4141 - .L_4140)
.L_4140:
        /*000c*/ 	.word	0x00000000
        /*0010*/ 	.short	0x0009
        /*0012*/ 	.short	0x0048
        /*0014*/ 	.byte	0x00, 0xf0, 0x21, 0x00


	//----- nvinfo : EIATTR_KPARAM_INFO
	.align		4
.L_4141:
        /*0018*/ 	.byte	0x04, 0x17
        /*001a*/ 	.short	(.L_4143 - .L_4142)
.L_4142:
        /*001c*/ 	.word	0x00000000
        /*0020*/ 	.short	0x0008
        /*0022*/ 	.short	0x0040
        /*0024*/ 	.byte	0x00, 0xf0, 0x21, 0x00


	//----- nvinfo : EIATTR_KPARAM_INFO
	.align		4
.L_4143:
        /*0028*/ 	.byte	0x04, 0x17
        /*002a*/ 	.short	(.L_4145 - .L_4144)
.L_4144:
        /*002c*/ 	.word	0x00000000
        /*0030*/ 	.short	0x0007
        /*0032*/ 	.short	0x0038
        /*0034*/ 	.byte	0x00, 0xf0, 0x21, 0x00


	//----- nvinfo : EIATTR_KPARAM_INFO
	.align		4
.L_4145:
        /*0038*/ 	.byte	0x04, 0x17
        /*003a*/ 	.short	(.L_4147 - .L_4146)
.L_4146:
        /*003c*/ 	.word	0x00000000
        /*0040*/ 	.short	0x0006
        /*0042*/ 	.short	0x0030
        /*0044*/ 	.byte	0x00, 0xf5, 0x21, 0x00


	//----- nvinfo : EIATTR_KPARAM_INFO
	.align		4
.L_4147:
        /*0048*/ 	.byte	0x04, 0x17
        /*004a*/ 	.short	(.L_4149 - .L_4148)
.L_4148:
        /*004c*/ 	.word	0x00000000
        /*0050*/ 	.short	0x0005
        /*0052*/ 	.short	0x0028
        /*0054*/ 	.byte	0x00, 0xf5, 0x21, 0x00


	//----- nvinfo : EIATTR_KPARAM_INFO
	.align		4
.L_4149:
        /*0058*/ 	.byte	0x04, 0x17
        /*005a*/ 	.short	(.L_4151 - .L_4150)
.L_4150:
        /*005c*/ 	.word	0x00000000
        /*0060*/ 	.short	0x0004
        /*0062*/ 	.short	0x0020
        /*0064*/ 	.byte	0x00, 0xf5, 0x21, 0x00


	//----- nvinfo : EIATTR_KPARAM_INFO
	.align		4
.L_4151:
        /*0068*/ 	.byte	0x04, 0x17
        /*006a*/ 	.short	(.L_4153 - .L_4152)
.L_4152:
        /*006c*/ 	.word	0x00000000
        /*0070*/ 	.short	0x0003
        /*0072*/ 	.short	0x0018
        /*0074*/ 	.byte	0x00, 0xf5, 0x21, 0x00


	//----- nvinfo : EIATTR_KPARAM_INFO
	.align		4
.L_4153:
        /*0078*/ 	.byte	0x04, 0x17
        /*007a*/ 	.short	(.L_4155 - .L_4154)
.L_4154:
        /*007c*/ 	.word	0x00000000
        /*0080*/ 	.short	0x0002
        /*0082*/ 	.short	0x0010
        /*0084*/ 	.byte	0x00, 0xf5, 0x21, 0x00


	//----- nvinfo : EIATTR_KPARAM_INFO
	.align		4
.L_4155:
        /*0088*/ 	.byte	0x04, 0x17
        /*008a*/ 	.short	(.L_4157 - .L_4156)
.L_4156:
        /*008c*/ 	.word	0x00000000
        /*0090*/ 	.short	0x0001
        /*0092*/ 	.short	0x0008
        /*0094*/ 	.byte	0x00, 0xf5, 0x21, 0x00


	//----- nvinfo : EIATTR_KPARAM_INFO
	.align		4
.L_4157:
        /*0098*/ 	.byte	0x04, 0x17
        /*009a*/ 	.short	(.L_4159 - .L_4158)
.L_4158:
        /*009c*/ 	.word	0x00000000
        /*00a0*/ 	.short	0x0000
        /*00a2*/ 	.short	0x0000
        /*00a4*/ 	.byte	0x00, 0xf5, 0x21, 0x00


	//----- nvinfo : EIATTR_SPARSE_MMA_MASK
	.align		4
.L_4159:
        /*00a8*/ 	.byte	0x03, 0x50
        /*00aa*/ 	.short	0x0000


	//----- nvinfo : EIATTR_MAXREG_COUNT
	.align		4
        /*00ac*/ 	.byte	0x03, 0x1b
        /*00ae*/ 	.short	0x00ff


	//----- nvinfo : EIATTR_NUM_BARRIERS
	.align		4
        /*00b0*/ 	.byte	0x02, 0x4c
        /*00b2*/ 	.byte	0x01
	.zero		1


	//----- nvinfo : EIATTR_MERCURY_ISA_VERSION
	.align		4
        /*00b4*/ 	.byte	0x03, 0x5f
        /*00b6*/ 	.short	0x0101


	//----- nvinfo : EIATTR_COOP_GROUP_MASK_REGIDS
	.align		4
        /*00b8*/ 	.byte	0x04, 0x29
        /*00ba*/ 	.short	(.L_4161 - .L_4160)


	//   ....[0]....
.L_4160:
        /*00bc*/ 	.word	0xffffffff


	//   ....[1]....
        /*00c0*/ 	.word	0xffffffff


	//   ....[2]....
        /*00c4*/ 	.word	0xffffffff


	//   ....[3]....
        /*00c8*/ 	.word	0xffffffff


	//   ....[4]....
        /*00cc*/ 	.word	0xffffffff


	//   ....[5]....
        /*00d0*/ 	.word	0xffffffff


	//   ....[6]....
        /*00d4*/ 	.word	0xffffffff


	//   ....[7]....
        /*00d8*/ 	.word	0xffffffff


	//   ....[8]....
        /*00dc*/ 	.word	0x05000004


	//   ....[9]....
        /*00e0*/ 	.word	0x05000004


	//   ....[10]....
        /*00e4*/ 	.word	0x05000004


	//----- nvinfo : EIATTR_COOP_GROUP_INSTR_OFFSETS
	.align		4
.L_4161:
        /*00e8*/ 	.byte	0x04, 0x28
        /*00ea*/ 	.short	(.L_4163 - .L_4162)


	//   ....[0]....
.L_4162:
        /*00ec*/ 	.word	0x00007e10


	//   ....[1]....
        /*00f0*/ 	.word	0x00007e70


	//   ....[2]....
        /*00f4*/ 	.word	0x00007eb0


	//   ....[3]....
        /*00f8*/ 	.word	0x00007ed0


	//   ....[4]....
        /*00fc*/ 	.word	0x00007ef0


	//   ....[5]....
        /*0100*/ 	.word	0x00007fe0


	//   ....[6]....
        /*0104*/ 	.word	0x00008000


	//   ....[7]....
        /*0108*/ 	.word	0x00008020


	//   ....[8]....
        /*010c*/ 	.word	0x00008220


	//   ....[9]....
        /*0110*/ 	.word	0x00008290


	//   ....[10]....
        /*0114*/ 	.word	0x00008300


	//----- nvinfo : EIATTR_VRC_CTA_INIT_COUNT
	.align		4
.L_4163:
        /*0118*/ 	.byte	0x02, 0x4a
	.zero		1
	.zero		1


	//----- nvinfo : EIATTR_EXIT_INSTR_OFFSETS
	.align		4
        /*011c*/ 	.byte	0x04, 0x1c
        /*011e*/ 	.short	(.L_4165 - .L_4164)


	//   ....[0]....
.L_4164:
        /*0120*/ 	.word	0x00000080


	//   ....[1]....
        /*0124*/ 	.word	0x000080d0


	//   ....[2]....
        /*0128*/ 	.word	0x000081d0


	//----- nvinfo : EIATTR_MAX_THREADS
	.align		4
.L_4165:
        /*012c*/ 	.byte	0x04, 0x05
        /*012e*/ 	.short	(.L_4167 - .L_4166)
.L_4166:
        /*0130*/ 	.word	0x00000100
        /*0134*/ 	.word	0x00000001
        /*0138*/ 	.word	0x00000001


	//----- nvinfo : EIATTR_CRS_STACK_SIZE
	.align		4
.L_4167:
        /*013c*/ 	.byte	0x04, 0x1e
        /*013e*/ 	.short	(.L_4169 - .L_4168)
.L_4168:
        /*0140*/ 	.word	0x00000000


	//----- nvinfo : EIATTR_CBANK_PARAM_SIZE
	.align		4
.L_4169:
        /*0144*/ 	.byte	0x03, 0x19
        /*0146*/ 	.short	0x0050


	//----- nvinfo : EIATTR_PARAM_CBANK
	.align		4
        /*0148*/ 	.byte	0x04, 0x0a
        /*014a*/ 	.short	(.L_4171 - .L_4170)
	.align		4
.L_4170:
        /*014c*/ 	.word	index@(.nv.constant0._ZN18transformer_engine6detail43dgated_act_cast_transpose_kernel_notalignedILi2ELi2Ef13__nv_bfloat166__halfNS_5EmptyEXadL_ZNS_6dqgeluIffEET_T0_RKS4_EEXadL_ZNS_5qgeluIffEES6_S7_S9_EEEEvPKT2_SD_PT3_SF_PKT1_PSG_SJ_mmm)
        /*0150*/ 	.short	0x0380
        /*0152*/ 	.short	0x0050


	//----- nvinfo : EIATTR_SW_WAR
	.align		4
.L_4171:
        /*0154*/ 	.byte	0x04, 0x36
        /*0156*/ 	.short	(.L_4173 - .L_4172)
.L_4172:
        /*0158*/ 	.word	0x00000008
.L_4173:


//--------------------- .nv.info._ZN18transformer_engine6detail32dgated_act_cast_transpose_kernelILi2ELi2Ef13__nv_bfloat166__halfNS_5EmptyEXadL_ZNS_6dqgeluIffEET_T0_RKS4_EEXadL_ZNS_5qgeluIffEES6_S7_S9_EEEEvPKT2_SD_PT3_SF_PKT1_PSG_SJ_mmm --------------------------
	.section	.nv.info._ZN18transformer_engine6detail32dgated_act_cast_transpose_kernelILi2ELi2Ef13__nv_bfloat166__halfNS_5EmptyEXadL_ZNS_6dqgeluIffEET_T0_RKS4_EEXadL_ZNS_5qgeluIffEES6_S7_S9_EEEEvPKT2_SD_PT3_SF_PKT1_PSG_SJ_mmm,"",@"SHT_CUDA_INFO"
	.sectionflags	@""
	.align	4


	//----- nvinfo : EIATTR_CUDA_API_VERSION
	.align		4
        /*0000*/ 	.byte	0x04, 0x37
        /*0002*/ 	.short	(.L_4175 - .L_4174)
.L_4174:
        /*0004*/ 	.word	0x00000082


	//----- nvinfo : EIATTR_KPARAM_INFO
	.align		4
.L_4175:
        /*0008*/ 	.byte	0x04, 0x17
        /*000a*/ 	.short	(.L_4177 - .L_4176)
.L_4176:
        /*000c*/ 	.word	0x00000000
        /*0010*/ 	.short	0x0009
        /*0012*/ 	.short	0x0048
        /*0014*/ 	.byte	0x00, 0xf0, 0x21, 0x00


	//----- nvinfo : EIATTR_KPARAM_INFO
	.align		4
.L_4177:
        /*0018*/ 	.byte	0x04, 0x17
        /*001a*/ 	.short	(.L_4179 - .L_4178)
.L_4178:
        /*001c*/ 	.word	0x00000000
        /*0020*/ 	.short	0x0008
        /*0022*/ 	.short	0x0040
        /*0024*/ 	.byte	0x00, 0xf0, 0x21, 0x00


	//----- nvinfo : EIATTR_KPARAM_INFO
	.align		4
.L_4179:
        /*0028*/ 	.byte	0x04, 0x17
        /*002a*/ 	.short	(.L_4181 - .L_4180)
.L_4180:
        /*002c*/ 	.word	0x00000000
        /*0030*/ 	.short	0x0007
        /*0032*/ 	.short	0x0038
        /*0034*/ 	.byte	0x00, 0xf0, 0x21, 0x00


	//----- nvinfo : EIATTR_KPARAM_INFO
	.align		4
.L_4181:
        /*0038*/ 	.byte	0x04, 0x17
        /*003a*/ 	.short	(.L_4183 - .L_4182)
.L_4182:
        /*003c*/ 	.word	0x00000000
        /*0040*/ 	.short	0x0006
        /*0042*/ 	.short	0x0030
        /*0044*/ 	.byte	0x00, 0xf5, 0x21, 0x00


	//----- nvinfo : EIATTR_KPARAM_INFO
	.align		4
.L_4183:
        /*0048*/ 	.byte	0x04, 0x17
        /*004a*/ 	.short	(.L_4185 - .L_4184)
.L_4184:
        /*004c*/ 	.word	0x00000000
        /*0050*/ 	.short	0x0005
        /*0052*/ 	.short	0x0028
        /*0054*/ 	.byte	0x00, 0xf5, 0x21, 0x00


	//----- nvinfo : EIATTR_KPARAM_INFO
	.align		4
.L_4185:
        /*0058*/ 	.byte	0x04, 0x17
        /*005a*/ 	.short	(.L_4187 - .L_4186)
.L_4186:
        /*005c*/ 	.word	0x00000000
        /*0060*/ 	.short	0x0004
        /*0062*/ 	.short	0x0020
        /*0064*/ 	.byte	0x00, 0xf5, 0x21, 0x00


	//----- nvinfo : EIATTR_KPARAM_INFO
	.align		4
.L_4187:
        /*0068*/ 	.byte	0x04, 0x17
        /*006a*/ 	.short	(.L_4189 - .L_4188)
.L_4188:
        /*006c*/ 	.word	0x00000000
        /*0070*/ 	.short	0x0003
        /*0072*/ 	.short	0x0018
        /*0074*/ 	.byte	0x00, 0xf5, 0x21, 0x00


	//----- nvinfo : EIATTR_KPARAM_INFO
	.align		4
.L_4189:
        /*0078*/ 	.byte	0x04, 0x17
        /*007a*/ 	.short	(.L_4191 - .L_4190)
.L_4190:
        /*007c*/ 	.word	0x00000000
        /*0080*/ 	.short	0x0002
        /*0082*/ 	.short	0x0010
        /*0084*/ 	.byte	0x00, 0xf5, 0x21, 0x00


	//----- nvinfo : EIATTR_KPARAM_INFO
	.align		4
.L_4191:
        /*0088*/ 	.byte	0x04, 0x17
        /*008a*/ 	.short	(.L_4193 - .L_4192)
.L_4192:
        /*008c*/ 	.word	0x00000000
        /*0090*/ 	.short	0x0001
        /*0092*/ 	.short	0x0008
        /*0094*/ 	.byte	0x00, 0xf5, 0x21, 0x00


	//----- nvinfo : EIATTR_KPARAM_INFO
	.align		4
.L_4193:
        /*0098*/ 	.byte	0x04, 0x17
        /*009a*/ 	.short	(.L_4195 - .L_4194)
.L_4194:
        /*009c*/ 	.word	0x00000000
        /*00a0*/ 	.short	0x0000
        /*00a2*/ 	.short	0x0000
        /*00a4*/ 	.byte	0x00, 0xf5, 0x21, 0x00


	//----- nvinfo : EIATTR_SPARSE_MMA_MASK
	.align		4
.L_4195:
        /*00a8*/ 	.byte	0x03, 0x50
        /*00aa*/ 	.short	0x0000


	//----- nvinfo : EIATTR_MAXREG_COUNT
	.align		4
        /*00ac*/ 	.byte	0x03, 0x1b
        /*00ae*/ 	.short	0x00ff


	//----- nvinfo : EIATTR_NUM_BARRIERS
	.align		4
        /*00b0*/ 	.byte	0x02, 0x4c
        /*00b2*/ 	.byte	0x01
	.zero		1


	//----- nvinfo : EIATTR_MERCURY_ISA_VERSION
	.align		4
        /*00b4*/ 	.byte	0x03, 0x5f
        /*00b6*/ 	.short	0x0101


	//----- nvinfo : EIATTR_COOP_GROUP_MASK_REGIDS
	.align		4
        /*00b8*/ 	.byte	0x04, 0x29
        /*00ba*/ 	.short	(.L_4197 - .L_4196)


	//   ....[0]....
.L_4196:
        /*00bc*/ 	.word	0xffffffff


	//   ....[1]....
        /*00c0*/ 	.word	0xffffffff


	//   ....[2]....
        /*00c4*/ 	.word	0xffffffff


	//   ....[3]....
        /*00c8*/ 	.word	0xffffffff


	//   ....[4]....
        /*00cc*/ 	.word	0xffffffff


	//   ....[5]....
        /*00d0*/ 	.word	0xffffffff


	//   ....[6]....
        /*00d4*/ 	.word	0xffffffff


	//   ....[7]....
        /*00d8*/ 	.word	0xffffffff


	//   ....[8]....
        /*00dc*/ 	.word	0x05000004


	//   ....[9]....
        /*00e0*/ 	.word	0x05000004


	//   ....[10]....
        /*00e4*/ 	.word	0x05000004


	//----- nvinfo : EIATTR_COOP_GROUP_INSTR_OFFSETS
	.align		4
.L_4197:
        /*00e8*/ 	.byte	0x04, 0x28
        /*00ea*/ 	.short	(.L_4199 - .L_4198)


	//   ....[0]....
.L_4198:
        /*00ec*/ 	.word	0x00006050


	//   ....[1]....
        /*00f0*/ 	.word	0x000060b0


	//   ....[2]....
        /*00f4*/ 	.word	0x000060f0


	//   ....[3]....
        /*00f8*/ 	.word	0x00006110


	//   ....[4]....
        /*00fc*/ 	.word	0x00006130


	//   ....[5]....
        /*0100*/ 	.word	0x00006220


	//   ....[6]....
        /*0104*/ 	.word	0x00006240


	//   ....[7]....
        /*0108*/ 	.word	0x00006260


	//   ....[8]....
        /*010c*/ 	.word	0x00006460


	//   ....[9]....
        /*0110*/ 	.word	0x000064d0


	//   ....[10]....
        /*0114*/ 	.word	0x00006540


	//----- nvinfo : EIATTR_VRC_CTA_INIT_COUNT
	.align		4
.L_4199:
        /*0118*/ 	.byte	0x02, 0x4a
	.zero		1
	.zero		1


	//----- nvinfo : EIATTR_EXIT_INSTR_OFFSETS
	.align		4
        /*011c*/ 	.byte	0x04, 0x1c
        /*011e*/ 	.short	(.L_4201 - .L_4200)


	//   ....[0]....
.L_4200:
        /*0120*/ 	.word	0x00000080


	//   ....[1]....
        /*0124*/ 	.word	0x00006310


	//   ....[2]....
        /*0128*/ 	.word	0x00006410


	//----- nvinfo : EIATTR_MAX_THREADS
	.align		4
.L_4201:
        /*012c*/ 	.byte	0x04, 0x05
        /*012e*/ 	.short	(.L_4203 - .L_4202)
.L_4202:
        /*0130*/ 	.word	0x00000100
        /*0134*/ 	.word	0x00000001
        /*0138*/ 	.word	0x00000001


	//----- nvinfo : EIATTR_CRS_STACK_SIZE
	.align		4
.L_4203:
        /*013c*/ 	.byte	0x04, 0x1e
        /*013e*/ 	.short	(.L_4205 - .L_4204)
.L_4204:
        /*0140*/ 	.word	0x00000000


	//----- nvinfo : EIATTR_CBANK_PARAM_SIZE
	.align		4
.L_4205:
        /*0144*/ 	.byte	0x03, 0x19
        /*0146*/ 	.short	0x0050


	//----- nvinfo : EIATTR_PARAM_CBANK
	.align		4
        /*0148*/ 	.byte	0x04, 0x0a
        /*014a*/ 	.short	(.L_4207 - .L_4206)
	.align		4
.L_4206:
        /*014c*/ 	.word	index@(.nv.constant0._ZN18transformer_engine6detail32dgated_act_cast_transpose_kernelILi2ELi2Ef13__nv_bfloat166__halfNS_5EmptyEXadL_ZNS_6dqgeluIffEET_T0_RKS4_EEXadL_ZNS_5qgeluIffEES6_S7_S9_EEEEvPKT2_SD_PT3_SF_PKT1_PSG_SJ_mmm)
        /*0150*/ 	.short	0x0380
        /*0152*/ 	.short	0x0050


	//----- nvinfo : EIATTR_SW_WAR
	.align		4
.L_4207:
        /*0154*/ 	.byte	0x04, 0x36
        /*0156*/ 	.short	(.L_4209 - .L_4208)
.L_4208:
        /*0158*/ 	.word	0x00000008
.L_4209:


//--------------------- .nv.info._ZN18transformer_engine6detail43dgated_act_cast_transpose_kernel_notalignedILi2ELi1Ef13__nv_bfloat16fNS_5EmptyEXadL_ZNS_6dqgeluIffEET_T0_RKS3_EEXadL_ZNS_5qgeluIffEES5_S6_S8_EEEEvPKT2_SC_PT3_SE_PKT1_PSF_SI_mmm --------------------------
	.section	.nv.info._ZN18transformer_engine6detail43dgated_act_cast_transpose_kernel_notalignedILi2ELi1Ef13__nv_bfloat16fNS_5EmptyEXadL_ZNS_6dqgeluIffEET_T0_RKS3_EEXadL_ZNS_5qgeluIffEES5_S6_S8_EEEEvPKT2_SC_PT3_SE_PKT1_PSF_SI_mmm,"",@"SHT_CUDA_INFO"
	.sectionflags	@""
	.align	4


	//----- nvinfo : EIATTR_CUDA_API_VERSION
	.align		4
        /*0000*/ 	.byte	0x04, 0x37
        /*0002*/ 	.short	(.L_4211 - .L_4210)
.L_4210:
        /*0004*/ 	.word	0x00000082


	//----- nvinfo : EIATTR_KPARAM_INFO
	.align		4
.L_4211:
        /*0008*/ 	.byte	0x04, 0x17
        /*000a*/ 	.short	(.L_4213 - .L_4212)
.L_4212:
        /*000c*/ 	.word	0x00000000
        /*0010*/ 	.short	0x0009
        /*0012*/ 	.short	0x0048
        /*0014*/ 	.byte	0x00, 0xf0, 0x21, 0x00


	//----- nvinfo : EIATTR_KPARAM_INFO
	.align		4
.L_4213:
        /*0018*/ 	.byte	0x04, 0x17
        /*001a*/ 	.short	(.L_4215 - .L_4214)
.L_4214:
        /*001c*/ 	.word	0x00000000
        /*0020*/ 	.short	0x0008
        /*0022*/ 	.short	0x0040
        /*0024*/ 	.byte	0x00, 0xf0, 0x21, 0x00


	//----- nvinfo : EIATTR_KPARAM_INFO
	.align		4
.L_4215:
        /*0028*/ 	.byte	0x04, 0x17
        /*002a*/ 	.short	(.L_4217 - .L_4216)
.L_4216:
        /*002c*/ 	.word	0x00000000
        /*0030*/ 	.short	0x0007
        /*0032*/ 	.short	0x0038
        /*0034*/ 	.byte	0x00, 0xf0, 0x21, 0x00


	//----- nvinfo : EIATTR_KPARAM_INFO
	.align		4
.L_4217:
        /*0038*/ 	.byte	0x04, 0x17
        /*003a*/ 	.short	(.L_4219 - .L_4218)
.L_4218:
        /*003c*/ 	.word	0x00000000
        /*0040*/ 	.short	0x0006
        /*0042*/ 	.short	0x0030
        /*0044*/ 	.byte	0x00, 0xf5, 0x21, 0x00


	//----- nvinfo : EIATTR_KPARAM_INFO
	.align		4
.L_4219:
        /*0048*/ 	.byte	0x04, 0x17
        /*004a*/ 	.short	(.L_4221 - .L_4220)
.L_4220:
        /*004c*/ 	.word	0x00000000
        /*0050*/ 	.short	0x0005
        /*0052*/ 	.short	0x0028
        /*0054*/ 	.byte	0x00, 0xf5, 0x21, 0x00


	//----- nvinfo : EIATTR_KPARAM_INFO
	.align		4
.L_4221:
        /*0058*/ 	.byte	0x04, 0x17
        /*005a*/ 	.short	(.L_4223 - .L_4222)
.L_4222:
        /*005c*/ 	.word	0x00000000
        /*0060*/ 	.short	0x0004
        /*0062*/ 	.short	0x0020
        /*0064*/ 	.byte	0x00, 0xf5, 0x21, 0x00


	//----- nvinfo : EIATTR_KPARAM_INFO
	.align		4
.L_4223:
        /*0068*/ 	.byte	0x04, 0x17
        /*006a*/ 	.short	(.L_4225 - .L_4224)
.L_4224:
        /*006c*/ 	.word	0x00000000
        /*0070*/ 	.short	0x0003
        /*0072*/ 	.short	0x0018
        /*0074*/ 	.byte	0x00, 0xf5, 0x21, 0x00


	//----- nvinfo : EIATTR_KPARAM_INFO
	.align		4
.L_4225:
        /*0078*/ 	.byte	0x04, 0x17
        /*007a*/ 	.short	(.L_4227 - .L_4226)
.L_4226:
        /*007c*/ 	.word	0x00000000
        /*0080*/ 	.short	0x0002
        /*0082*/ 	.short	0x0010
        /*0084*/ 	.byte	0x00, 0xf5, 0x21, 0x00


	//----- nvinfo : EIATTR_KPARAM_INFO
	.align		4
.L_4227:
        /*0088*/ 	.byte	0x04, 0x17
        /*008a*/ 	.short	(.L_4229 - .L_4228)
.L_4228:
        /*008c*/ 	.word	0x00000000
        /*0090*/ 	.short	0x0001
        /*0092*/ 	.short	0x0008
        /*0094*/ 	.byte	0x00, 0xf5, 0x21, 0x00


	//----- nvinfo : EIATTR_KPARAM_INFO
	.align		4
.L_4229:
        /*0098*/ 	.byte	0x04, 0x17
        /*009a*/ 	.short	(.L_4231 - .L_4230)
.L_4230:
        /*009c*/ 	.word	0x00000000
        /*00a0*/ 	.short	0x0000
        /*00a2*/ 	.short	0x0000
        /*00a4*/ 	.byte	0x00, 0xf5, 0x21, 0x00


	//----- nvinfo : EIATTR_SPARSE_MMA_MASK
	.align		4
.L_4231:
        /*00a8*/ 	.byte	0x03, 0x50
        /*00aa*/ 	.short	0x0000


	//----- nvinfo : EIATTR_MAXREG_COUNT
	.align		4
        /*00ac*/ 	.byte	0x03, 0x1b
        /*00ae*/ 	.short	0x00ff


	//----- nvinfo : EIATTR_NUM_BARRIERS
	.align		4
        /*00b0*/ 	.byte	0x02, 0x4c
        /*00b2*/ 	.byte	0x01
	.zero		1


	//----- nvinfo : EIATTR_MERCURY_ISA_VERSION
	.align		4
        /*00b4*/ 	.byte	0x03, 0x5f
        /*00b6*/ 	.short	0x0101


	//----- nvinfo : EIATTR_COOP_GROUP_MASK_REGIDS
	.align		4
        /*00b8*/ 	.byte	0x04, 0x29
        /*00ba*/ 	.short	(.L_4233 - .L_4232)


	//   ....[0]....
.L_4232:
        /*00bc*/ 	.word	0xffffffff


	//   ....[1]....
        /*00c0*/ 	.word	0xffffffff


	//   ....[2]....
        /*00c4*/ 	.word	0xffffffff


	//   ....[3]....
        /*00c8*/ 	.word	0xffffffff


	//   ....[4]....
        /*00cc*/ 	.word	0xffffffff


	//   ....[5]....
        /*00d0*/ 	.word	0xffffffff


	//   ....[6]....
        /*00d4*/ 	.word	0xffffffff


	//   ....[7]....
        /*00d8*/ 	.word	0xffffffff


	//   ....[8]....
        /*00dc*/ 	.word	0x05000004


	//   ....[9]....
        /*00e0*/ 	.word	0x05000004


	//   ....[10]....
        /*00e4*/ 	.word	0x05000004


	//----- nvinfo : EIATTR_COOP_GROUP_INSTR_OFFSETS
	.align		4
.L_4233:
        /*00e8*/ 	.byte	0x04, 0x28
        /*00ea*/ 	.short	(.L_4235 - .L_4234)


	//   ....[0]....
.L_4234:
        /*00ec*/ 	.word	0x00004fc0


	//   ....[1]....
        /*00f0*/ 	.word	0x00005020


	//   ....[2]....
        /*00f4*/ 	.word	0x00005060


	//   ....[3]....
        /*00f8*/ 	.word	0x00005080


	//   ....[4]....
        /*00fc*/ 	.word	0x000050a0


	//   ....[5]....
        /*0100*/ 	.word	0x00005190


	//   ....[6]....
        /*0104*/ 	.word	0x000051b0


	//   ....[7]....
        /*0108*/ 	.word	0x000051d0


	//   ....[8]....
        /*010c*/ 	.word	0x000053d0


	//   ....[9]....
        /*0110*/ 	.word	0x00005440


	//   ....[10]....
        /*0114*/ 	.word	0x000054b0


	//----- nvinfo : EIATTR_VRC_CTA_INIT_COUNT
	.align		4
.L_4235:
        /*0118*/ 	.byte	0x02, 0x4a
	.zero		1
	.zero		1


	//----- nvinfo : EIATTR_EXIT_INSTR_OFFSETS
	.align		4
        /*011c*/ 	.byte	0x04, 0x1c
        /*011e*/ 	.short	(.L_4237 - .L_4236)


	//   ....[0]....
.L_4236:
        /*0120*/ 	.word	0x00000080


	//   ....[1]....
        /*0124*/ 	.word	0x00005280


	//   ....[2]....
        /*0128*/ 	.word	0x00005380


	//----- nvinfo : EIATTR_MAX_THREADS
	.align		4
.L_4237:
        /*012c*/ 	.byte	0x04, 0x05
        /*012e*/ 	.short	(.L_4239 - .L_4238)
.L_4238:
        /*0130*/ 	.word	0x00000100
        /*0134*/ 	.word	0x00000001
        /*0138*/ 	.word	0x00000001


	//----- nvinfo : EIATTR_CRS_STACK_SIZE
	.align		4
.L_4239:
        /*013c*/ 	.byte	0x04, 0x1e
        /*013e*/ 	.short	(.L_4241 - .L_4240)
.L_4240:
        /*0140*/ 	.word	0x00000000


	//----- nvinfo : EIATTR_CBANK_PARAM_SIZE
	.align		4
.L_4241:
        /*0144*/ 	.byte	0x03, 0x19
        /*0146*/ 	.short	0x0050


	//----- nvinfo : EIATTR_PARAM_CBANK
	.align		4
        /*0148*/ 	.byte	0x04, 0x0a
        /*014a*/ 	.short	(.L_4243 - .L_4242)
	.align		4
.L_4242:
        /*014c*/ 	.word	index@(.nv.constant0._ZN18transformer_engine6detail43dgated_act_cast_transpose_kernel_notalignedILi2ELi1Ef13__nv_bfloat16fNS_5EmptyEXadL_ZNS_6dqgeluIffEET_T0_RKS3_EEXadL_ZNS_5qgeluIffEES5_S6_S8_EEEEvPKT2_SC_PT3_SE_PKT1_PSF_SI_mmm)
        /*0150*/ 	.short	0x0380
        /*0152*/ 	.short	0x0050


	//----- nvinfo : EIATTR_SW_WAR
	.align		4
.L_4243:
        /*0154*/ 	.byte	0x04, 0x36
        /*0156*/ 	.short	(.L_4245 - .L_4244)
.L_4244:
        /*0158*/ 	.word	0x00000008
.L_4245:


//--------------------- .nv.info._ZN18transformer_engine6detail32dgated_act_cast_transpose_kernelILi2ELi1Ef13__nv_bfloat16fNS_5EmptyEXadL_ZNS_6dqgeluIffEET_T0_RKS3_EEXadL_ZNS_5qgeluIffEES5_S6_S8_EEEEvPKT2_SC_PT3_SE_PKT1_PSF_SI_mmm --------------------------
	.section	.nv.info._ZN18transformer_engine6detail32dgated_act_cast_transpose_kernelILi2ELi1Ef13__nv_bfloat16fNS_5EmptyEXadL_ZNS_6dqgeluIffEET_T0_RKS3_EEXadL_ZNS_5qgeluIffEES5_S6_S8_EEEEvPKT2_SC_PT3_SE_PKT1_PSF_SI_mmm,"",@"SHT_CUDA_INFO"
	.sectionflags	@""
	.align	4


	//----- nvinfo : EIATTR_CUDA_API_VERSION
	.align		4
        /*0000*/ 	.byte	0x04, 0x37
        /*0002*/ 	.short	(.L_4247 - .L_4246)
.L_4246:
        /*0004*/ 	.word	0x00000082


	//----- nvinfo : EIATTR_KPARAM_INFO
	.align		4
.L_4247:
        /*0008*/ 	.byte	0x04, 0x17
        /*000a*/ 	.short	(.L_4249 - .L_4248)
.L_4248:
        /*000c*/ 	.word	0x00000000
        /*0010*/ 	.short	0x0009
        /*0012*/ 	.short	0x0048
        /*0014*/ 	.byte	0x00, 0xf0, 0x21, 0x00


	//----- nvinfo : EIATTR_KPARAM_INFO
	.align		4
.L_4249:
        /*0018*/ 	.byte	0x04, 0x17
        /*001a*/ 	.short	(.L_4251 - .L_4250)
.L_4250:
        /*001c*/ 	.word	0x00000000
        /*0020*/ 	.short	0x0008
        /*0022*/ 	.short	0x0040
        /*0024*/ 	.byte	0x00, 0xf0, 0x21, 0x00


	//----- nvinfo : EIATTR_KPARAM_INFO
	.align		4
.L_4251:
        /*0028*/ 	.byte	0x04, 0x17
        /*002a*/ 	.short	(.L_4253 - .L_4252)
.L_4252:
        /*002c*/ 	.word	0x00000000
        /*0030*/ 	.short	0x0007
        /*0032*/ 	.short	0x0038
        /*0034*/ 	.byte	0x00, 0xf0, 0x21, 0x00


	//----- nvinfo : EIATTR_KPARAM_INFO
	.align		4
.L_4253:
        /*0038*/ 	.byte	0x04, 0x17
        /*003a*/ 	.short	(.L_4255 - .L_4254)
.L_4254:
        /*003c*/ 	.word	0x00000000
        /*0040*/ 	.short	0x0006
        /*0042*/ 	.short	0x0030
        /*0044*/ 	.byte	0x00, 0xf5, 0x21, 0x00


	//----- nvinfo : EIATTR_KPARAM_INFO
	.align		4
.L_4255:
        /*0048*/ 	.byte	0x04, 0x17
        /*004a*/ 	.short	(.L_4257 - .L_4256)
.L_4256:
        /*004c*/ 	.word	0x00000000
        /*0050*/ 	.short	0x0005
        /*0052*/ 	.short	0x0028
        /*0054*/ 	.byte	0x00, 0xf5, 0x21, 0x00


	//----- nvinfo : EIATTR_KPARAM_INFO
	.align		4
.L_4257:
        /*0058*/ 	.byte	0x04, 0x17
        /*005a*/ 	.short	(.L_4259 - .L_4258)
.L_4258:
        /*005c*/ 	.word	0x00000000
        /*0060*/ 	.short	0x0004
        /*0062*/ 	.short	0x0020
        /*0064*/ 	.byte	0x00, 0xf5, 0x21, 0x00


	//----- nvinfo : EIATTR_KPARAM_INFO
	.align		4
.L_4259:
        /*0068*/ 	.byte	0x04, 0x17
        /*006a*/ 	.short	(.L_4261 - .L_4260)
.L_4260:
        /*006c*/ 	.word	0x00000000
        /*0070*/ 	.short	0x0003
        /*0072*/ 	.short	0x0018
        /*0074*/ 	.byte	0x00, 0xf5, 0x21, 0x00


	//----- nvinfo : EIATTR_KPARAM_INFO
	.align		4
.L_4261:
        /*0078*/ 	.byte	0x04, 0x17
        /*007a*/ 	.short	(.L_4263 - .L_4262)
.L_4262:
        /*007c*/ 	.word	0x00000000
        /*0080*/ 	.short	0x0002
        /*0082*/ 	.short	0x0010
        /*0084*/ 	.byte	0x00, 0xf5, 0x21, 0x00


	//----- nvinfo : EIATTR_KPARAM_INFO
	.align		4
.L_4263:
        /*0088*/ 	.byte	0x04, 0x17
        /*008a*/ 	.short	(.L_4265 - .L_4264)
.L_4264:
        /*008c*/ 	.word	0x00000000
        /*0090*/ 	.short	0x0001
        /*0092*/ 	.short	0x0008
        /*0094*/ 	.byte	0x00, 0xf5, 0x21, 0x00


	//----- nvinfo : EIATTR_KPARAM_INFO
	.align		4
.L_4265:
        /*0098*/ 	.byte	0x04, 0x17
        /*009a*/ 	.short	(.L_4267 - .L_4266)
.L_4266:
        /*009c*/ 	.word	0x00000000
        /*00a0*/ 	.short	0x0000
        /*00a2*/ 	.short	0x0000
        /*00a4*/ 	.byte	0x00, 0xf5, 0x21, 0x00


	//----- nvinfo : EIATTR_SPARSE_MMA_MASK
	.align		4
.L_4267:
        /*00a8*/ 	.byte	0x03, 0x50
        /*00aa*/ 	.short	0x0000


	//----- nvinfo : EIATTR_MAXREG_COUNT
	.align		4
        /*00ac*/ 	.byte	0x03, 0x1b
        /*00ae*/ 	.short	0x00ff


	//----- nvinfo : EIATTR_NUM_BARRIERS
	.align		4
        /*00b0*/ 	.byte	0x02, 0x4c
        /*00b2*/ 	.byte	0x01
	.zero		1


	//----- nvinfo : EIATTR_MERCURY_ISA_VERSION
	.align		4
        /*00b4*/ 	.byte	0x03, 0x5f
        /*00b6*/ 	.short	0x0101


	//----- nvinfo : EIATTR_COOP_GROUP_MASK_REGIDS
	.align		4
        /*00b8*/ 	.byte	0x04, 0x29
        /*00ba*/ 	.short	(.L_4269 - .L_4268)


	//   ....[0]....
.L_4268:
        /*00bc*/ 	.word	0xffffffff


	//   ....[1]....
        /*00c0*/ 	.word	0xffffffff


	//   ....[2]....
        /*00c4*/ 	.word	0xffffffff


	//   ....[3]....
        /*00c8*/ 	.word	0xffffffff


	//   ....[4]....
        /*00cc*/ 	.word	0xffffffff


	//   ....[5]....
        /*00d0*/ 	.word	0xffffffff


	//   ....[6]....
        /*00d4*/ 	.word	0xffffffff


	//   ....[7]....
        /*00d8*/ 	.word	0xffffffff


	//   ....[8]....
        /*00dc*/ 	.word	0x05000004


	//   ....[9]....
        /*00e0*/ 	.word	0x05000004


	//   ....[10]....
        /*00e4*/ 	.word	0x05000004


	//----- nvinfo : EIATTR_COOP_GROUP_INSTR_OFFSETS
	.align		4
.L_4269:
        /*00e8*/ 	.byte	0x04, 0x28
        /*00ea*/ 	.short	(.L_4271 - .L_4270)


	//   ....[0]....
.L_4270:
        /*00ec*/ 	.word	0x00003700


	//   ....[1]....
        /*00f0*/ 	.word	0x00003760


	//   ....[2]....
        /*00f4*/ 	.word	0x000037a0


	//   ....[3]....
        /*00f8*/ 	.word	0x000037c0


	//   ....[4]....
        /*00fc*/ 	.word	0x000037e0


	//   ....[5]....
        /*0100*/ 	.word	0x000038d0


	//   ....[6]....
        /*0104*/ 	.word	0x000038f0


	//   ....[7]....
        /*0108*/ 	.word	0x00003910


	//   ....[8]....
        /*010c*/ 	.word	0x00003b10


	//   ....[9]....
        /*0110*/ 	.word	0x00003b80


	//   ....[10]....
        /*0114*/ 	.word	0x00003bf0


	//----- nvinfo : EIATTR_VRC_CTA_INIT_COUNT
	.align		4
.L_4271:
        /*0118*/ 	.byte	0x02, 0x4a
	.zero		1
	.zero		1


	//----- nvinfo : EIATTR_EXIT_INSTR_OFFSETS
	.align		4
        /*011c*/ 	.byte	0x04, 0x1c
        /*011e*/ 	.short	(.L_4273 - .L_4272)


	//   ....[0]....
.L_4272:
        /*0120*/ 	.word	0x00000080


	//   ....[1]....
        /*0124*/ 	.word	0x000039c0


	//   ....[2]....
        /*0128*/ 	.word	0x00003ac0


	//----- nvinfo : EIATTR_MAX_THREADS
	.align		4
.L_4273:
        /*012c*/ 	.byte	0x04, 0x05
        /*012e*/ 	.short	(.L_4275 - .L_4274)
.L_4274:
        /*0130*/ 	.word	0x00000100
        /*0134*/ 	.word	0x00000001
        /*0138*/ 	.word	0x00000001


	//----- nvinfo : EIATTR_CRS_STACK_SIZE
	.align		4
.L_4275:
        /*013c*/ 	.byte	0x04, 0x1e
        /*013e*/ 	.short	(.L_4277 - .L_4276)
.L_4276:
        /*0140*/ 	.word	0x00000000


	//----- nvinfo : EIATTR_CBANK_PARAM_SIZE
	.align		4
.L_4277:
        /*0144*/ 	.byte	0x03, 0x19
        /*0146*/ 	.short	0x0050


	//----- nvinfo : EIATTR_PARAM_CBANK
	.align		4
        /*0148*/ 	.byte	0x04, 0x0a
        /*014a*/ 	.short	(.L_4279 - .L_4278)
	.align		4
.L_4278:
        /*014c*/ 	.word	index@(.nv.constant0._ZN18transformer_engine6detail32dgated_act_cast_transpose_kernelILi2ELi1Ef13__nv_bfloat16fNS_5EmptyEXadL_ZNS_6dqgeluIffEET_T0_RKS3_EEXadL_ZNS_5qgeluIffEES5_S6_S8_EEEEvPKT2_SC_PT3_SE_PKT1_PSF_SI_mmm)
        /*0150*/ 	.short	0x0380
        /*0152*/ 	.short	0x0050


	//----- nvinfo : EIATTR_SW_WAR
	.align		4
.L_4279:
        /*0154*/ 	.byte	0x04, 0x36
        /*0156*/ 	.short	(.L_4281 - .L_4280)
.L_4280:
        /*0158*/ 	.word	0x00000008
.L_4281:


//--------------------- .nv.info._ZN18transformer_engine6detail43dgated_act_cast_transpose_kernel_notalignedILi2ELi4Ef6__half13__nv_fp8_e4m3NS_5EmptyEXadL_ZNS_6dqgeluIffEET_T0_RKS4_EEXadL_ZNS_5qgeluIffEES6_S7_S9_EEEEvPKT2_SD_PT3_SF_PKT1_PSG_SJ_mmm --------------------------
	.section	.nv.info._ZN18transformer_engine6detail43dgated_act_cast_transpose_kernel_notalignedILi2ELi4Ef6__half13__nv_fp8_e4m3NS_5EmptyEXadL_ZNS_6dqgeluIffEET_T0_RKS4_EEXadL_ZNS_5qgeluIffEES6_S7_S9_EEEEvPKT2_SD_PT3_SF_PKT1_PSG_SJ_mmm,"",@"SHT_CUDA_INFO"
	.sectionflags	@""
	.align	4


	//----- nvinfo : EIATTR_CUDA_API_VERSION
	.align		4
        /*0000*/ 	.byte	0x04, 0x37
        /*0002*/ 	.short	(.L_4283 - .L_4282)
.L_4282:
        /*0004*/ 	.word	0x00000082


	//----- nvinfo : EIATTR_KPARAM_INFO
	.align		4
.L_4283:
        /*0008*/ 	.byte	0x04, 0x17
        /*000a*/ 	.short	(.L_4285 - .L_4284)
.L_4284:
        /*000c*/ 	.word	0x00000000
        /*0010*/ 	.short	0x0009
        /*0012*/ 	.short	0x0048
        /*0014*/ 	.byte	0x00, 0xf0, 0x21, 0x00


	//----- nvinfo : EIATTR_KPARAM_INFO
	.align		4
.L_4285:
        /*0018*/ 	.byte	0x04, 0x17
        /*001a*/ 	.short	(.L_4287 - .L_4286)
.L_4286:
        /*001c*/ 	.word	0x00000000
        /*0020*/ 	.short	0x0008
        /*0022*/ 	.short	0x0040
        /*0024*/ 	.byte	0x00, 0xf0, 0x21, 0x00


	//----- nvinfo : EIATTR_KPARAM_INFO
	.align		4
.L_4287:
        /*0028*/ 	.byte	0x04, 0x17
        /*002a*/ 	.short	(.L_4289 - .L_4288)
.L_4288:
        /*002c*/ 	.word	0x00000000
        /*0030*/ 	.short	0x0007
        /*0032*/ 	.short	0x0038
        /*0034*/ 	.byte	0x00, 0xf0, 0x21, 0x00


	//----- nvinfo : EIATTR_KPARAM_INFO
	.align		4
.L_4289:
        /*0038*/ 	.byte	0x04, 0x17
        /*003a*/ 	.short	(.L_4291 - .L_4290)
.L_4290:
        /*003c*/ 	.word	0x00000000
        /*0040*/ 	.short	0x0006
        /*0042*/ 	.short	0x0030
        /*0044*/ 	.byte	0x00, 0xf5, 0x21, 0x00


	//----- nvinfo : EIATTR_KPARAM_INFO
	.align		4
.L_4291:
        /*0048*/ 	.byte	0x04, 0x17
        /*004a*/ 	.short	(.L_4293 - .L_4292)
.L_4292:
        /*004c*/ 	.word	0x00000000
        /*0050*/ 	.short	0x0005
        /*0052*/ 	.short	0x0028
        /*0054*/ 	.byte	0x00, 0xf5, 0x21, 0x00


	//----- nvinfo : EIATTR_KPARAM_INFO
	.align		4
.L_4293:
        /*0058*/ 	.byte	0x04, 0x17
        /*005a*/ 	.short	(.L_4295 - .L_4294)
.L_4294:
        /*005c*/ 	.word	0x00000000
        /*0060*/ 	.short	0x0004
        /*0062*/ 	.short	0x0020
        /*0064*/ 	.byte	0x00, 0xf5, 0x21, 0x00


	//----- nvinfo : EIATTR_KPARAM_INFO
	.align		4
.L_4295:
        /*0068*/ 	.byte	0x04, 0x17
        /*006a*/ 	.short	(.L_4297 - .L_4296)
.L_4296:
        /*006c*/ 	.word	0x00000000
        /*0070*/ 	.short	0x0003
        /*0072*/ 	.short	0x0018
        /*0074*/ 	.byte	0x00, 0xf5, 0x21, 0x00


	//----- nvinfo : EIATTR_KPARAM_INFO
	.align		4
.L_4297:
        /*0078*/ 	.byte	0x04, 0x17
        /*007a*/ 	.short	(.L_4299 - .L_4298)
.L_4298:
        /*007c*/ 	.word	0x00000000
        /*0080*/ 	.short	0x0002
        /*0082*/ 	.short	0x0010
        /*0084*/ 	.byte	0x00, 0xf5, 0x21, 0x00


	//----- nvinfo : EIATTR_KPARAM_INFO
	.align		4
.L_4299:
        /*0088*/ 	.byte	0x04, 0x17
        /*008a*/ 	.short	(.L_4301 - .L_4300)
.L_4300:
        /*008c*/ 	.word	0x00000000
        /*0090*/ 	.short	0x0001
        /*0092*/ 	.short	0x0008
        /*0094*/ 	.byte	0x00, 0xf5, 0x21, 0x00


	//----- nvinfo : EIATTR_KPARAM_INFO
	.align		4
.L_4301:
        /*0098*/ 	.byte	0x04, 0x17
        /*009a*/ 	.short	(.L_4303 - .L_4302)
.L_4302:
        /*009c*/ 	.word	0x00000000
        /*00a0*/ 	.short	0x0000
        /*00a2*/ 	.short	0x0000
        /*00a4*/ 	.byte	0x00, 0xf5, 0x21, 0x00


	//----- nvinfo : EIATTR_SPARSE_MMA_MASK
	.align		4
.L_4303:
        /*00a8*/ 	.byte	0x03, 0x50
        /*00aa*/ 	.short	0x0000


	//----- nvinfo : EIATTR_MAXREG_COUNT
	.align		4
        /*00ac*/ 	.byte	0x03, 0x1b
        /*00ae*/ 	.short	0x00ff


	//----- nvinfo : EIATTR_NUM_BARRIERS
	.align		4
        /*00b0*/ 	.byte	0x02, 0x4c
        /*00b2*/ 	.byte	0x01
	.zero		1


	//----- nvinfo : EIATTR_MERCURY_ISA_VERSION
	.align		4
        /*00b4*/ 	.byte	0x03, 0x5f
        /*00b6*/ 	.short	0x0101


	//----- nvinfo : EIATTR_INT_WARP_WIDE_INSTR_OFFSETS
	.align		4
        /*00b8*/ 	.byte	0x04, 0x31
        /*00ba*/ 	.short	(.L_4305 - .L_4304)


	//   ....[0]....
.L_4304:
        /*00bc*/ 	.word	0x00000830


	//----- nvinfo : EIATTR_COOP_GROUP_MASK_REGIDS
	.align		4
.L_4305:
        /*00c0*/ 	.byte	0x04, 0x29
        /*00c2*/ 	.short	(.L_4307 - .L_4306)


	//   ....[0]....
.L_4306:
        /*00c4*/ 	.word	0xffffffff


	//   ....[1]....
        /*00c8*/ 	.word	0xffffffff


	//   ....[2]....
        /*00cc*/ 	.word	0xffffffff


	//   ....[3]....
        /*00d0*/ 	.word	0xffffffff


	//   ....[4]....
        /*00d4*/ 	.word	0xffffffff


	//   ....[5]....
        /*00d8*/ 	.word	0xffffffff


	//   ....[6]....
        /*00dc*/ 	.word	0xffffffff


	//   ....[7]....
        /*00e0*/ 	.word	0xffffffff


	//   ....[8]....
        /*00e4*/ 	.word	0x05000004


	//   ....[9]....
        /*00e8*/ 	.word	0x05000004


	//   ....[10]....
        /*00ec*/ 	.word	0x05000004


	//----- nvinfo : EIATTR_COOP_GROUP_INSTR_OFFSETS
	.align		4
.L_4307:
        /*00f0*/ 	.byte	0x04, 0x28
        /*00f2*/ 	.short	(.L_4309 - .L_4308)


	//   ....[0]....
.L_4308:
        /*00f4*/ 	.word	0x0000de00


	//   ....[1]....
        /*00f8*/ 	.word	0x0000de60


	//   ....[2]....
        /*00fc*/ 	.word	0x0000dea0


	//   ....[3]....
        /*0100*/ 	.word	0x0000dec0


	//   ....[4]....
        /*0104*/ 	.word	0x0000dee0


	//   ....[5]....
        /*0108*/ 	.word	0x0000dfd0


	//   ....[6]....
        /*010c*/ 	.word	0x0000dff0


	//   ....[7]....
        /*0110*/ 	.word	0x0000e010


	//   ....[8]....
        /*0114*/ 	.word	0x0000e220


	//   ....[9]....
        /*0118*/ 	.word	0x0000e290


	//   ....[10]....
        /*011c*/ 	.word	0x0000e300


	//----- nvinfo : EIATTR_VRC_CTA_INIT_COUNT
	.align		4
.L_4309:
        /*0120*/ 	.byte	0x02, 0x4a
	.zero		1
	.zero		1


	//----- nvinfo : EIATTR_EXIT_INSTR_OFFSETS
	.align		4
        /*0124*/ 	.byte	0x04, 0x1c
        /*0126*/ 	.short	(.L_4311 - .L_4310)


	//   ....[0]....
.L_4310:
        /*0128*/ 	.word	0x00000080


	//   ....[1]....
        /*012c*/ 	.word	0x0000e0d0


	//   ....[2]....
        /*0130*/ 	.word	0x0000e1d0


	//----- nvinfo : EIATTR_MAX_THREADS
	.align		4
.L_4311:
        /*0134*/ 	.byte	0x04, 0x05
        /*0136*/ 	.short	(.L_4313 - .L_4312)
.L_4312:
        /*0138*/ 	.word	0x00000100
        /*013c*/ 	.word	0x00000001
        /*0140*/ 	.word	0x00000001


	//----- nvinfo : EIATTR_CRS_STACK_SIZE
	.align		4
.L_4313:
        /*0144*/ 	.byte	0x04, 0x1e
        /*0146*/ 	.short	(.L_4315 - .L_4314)
.L_4314:
        /*0148*/ 	.word	0x00000000


	//----- nvinfo : EIATTR_CBANK_PARAM_SIZE
	.align		4
.L_4315:
        /*014c*/ 	.byte	0x03, 0x19
        /*014e*/ 	.short	0x0050


	//----- nvinfo : EIATTR_PARAM_CBANK
	.align		4
        /*0150*/ 	.byte	0x04, 0x0a
        /*0152*/ 	.short	(.L_4317 - .L_4316)
	.align		4
.L_4316:
        /*0154*/ 	.word	index@(.nv.constant0._ZN18transformer_engine6detail43dgated_act_cast_transpose_kernel_notalignedILi2ELi4Ef6__half13__nv_fp8_e4m3NS_5EmptyEXadL_ZNS_6dqgeluIffEET_T0_RKS4_EEXadL_ZNS_5qgeluIffEES6_S7_S9_EEEEvPKT2_SD_PT3_SF_PKT1_PSG_SJ_mmm)
        /*0158*/ 	.short	0x0380
        /*015a*/ 	.short	0x0050


	//----- nvinfo : EIATTR_SW_WAR
	.align		4
.L_4317:
        /*015c*/ 	.byte	0x04, 0x36
        /*015e*/ 	.short	(.L_4319 - .L_4318)
.L_4318:
        /*0160*/ 	.word	0x00000008
.L_4319:


//--------------------- .nv.info._ZN18transformer_engine6detail32dgated_act_cast_transpose_kernelILi2ELi4Ef6__half13__nv_fp8_e4m3NS_5EmptyEXadL_ZNS_6dqgeluIffEET_T0_RKS4_EEXadL_ZNS_5qgeluIffEES6_S7_S9_EEEEvPKT2_SD_PT3_SF_PKT1_PSG_SJ_mmm --------------------------
	.section	.nv.info._ZN18transformer_engine6detail32dgated_act_cast_transpose_kernelILi2ELi4Ef6__half13__nv_fp8_e4m3NS_5EmptyEXadL_ZNS_6dqgeluIffEET_T0_RKS4_EEXadL_ZNS_5qgeluIffEES6_S7_S9_EEEEvPKT2_SD_PT3_SF_PKT1_PSG_SJ_mmm,"",@"SHT_CUDA_INFO"
	.sectionflags	@""
	.align	4


	//----- nvinfo : EIATTR_CUDA_API_VERSION
	.align		4
        /*0000*/ 	.byte	0x04, 0x37
        /*0002*/ 	.short	(.L_4321 - .L_4320)
.L_4320:
        /*0004*/ 	.word	0x00000082


	//----- nvinfo : EIATTR_KPARAM_INFO
	.align		4
.L_4321:
        /*0008*/ 	.byte	0x04, 0x17
        /*000a*/ 	.short	(.L_4323 - .L_4322)
.L_4322:
        /*000c*/ 	.word	0x00000000
        /*0010*/ 	.short	0x0009
        /*0012*/ 	.short	0x0048
        /*0014*/ 	.byte	0x00, 0xf0, 0x21, 0x00


	//----- nvinfo : EIATTR_KPARAM_INFO
	.align		4
.L_4323:
        /*0018*/ 	.byte	0x04, 0x17
        /*001a*/ 	.short	(.L_4325 - .L_4324)
.L_4324:
        /*001c*/ 	.word	0x00000000
        /*0020*/ 	.short	0x0008
        /*0022*/ 	.short	0x0040
        /*0024*/ 	.byte	0x00, 0xf0, 0x21, 0x00


	//----- nvinfo : EIATTR_KPARAM_INFO
	.align		4
.L_4325:
        /*0028*/ 	.byte	0x04, 0x17
        /*002a*/ 	.short	(.L_4327 - .L_4326)
.L_4326:
        /*002c*/ 	.word	0x00000000
        /*0030*/ 	.short	0x0007
        /*0032*/ 	.short	0x0038
        /*0034*/ 	.byte	0x00, 0xf0, 0x21, 0x00


	//----- nvinfo : EIATTR_KPARAM_INFO
	.align		4
.L_4327:
        /*0038*/ 	.byte	0x04, 0x17
        /*003a*/ 	.short	(.L_4329 - .L_4328)
.L_4328:
        /*003c*/ 	.word	0x00000000
        /*0040*/ 	.short	0x0006
        /*0042*/ 	.short	0x0030
        /*0044*/ 	.byte	0x00, 0xf5, 0x21, 0x00


	//----- nvinfo : EIATTR_KPARAM_INFO
	.align		4
.L_4329:
        /*0048*/ 	.byte	0x04, 0x17
        /*004a*/ 	.short	(.L_4331 - .L_4330)
.L_4330:
        /*004c*/ 	.word	0x00000000
        /*0050*/ 	.short	0x0005
        /*0052*/ 	.short	0x0028
        /*0054*/ 	.byte	0x00, 0xf5, 0x21, 0x00


	//----- nvinfo : EIATTR_KPARAM_INFO
	.align		4
.L_4331:
        /*0058*/ 	.byte	0x04, 0x17
        /*005a*/ 	.short	(.L_4333 - .L_4332)
.L_4332:
        /*005c*/ 	.word	0x00000000
        /*0060*/ 	.short	0x0004
        /*0062*/ 	.short	0x0020
        /*0064*/ 	.byte	0x00, 0xf5, 0x21, 0x00


	//----- nvinfo : EIATTR_KPARAM_INFO
	.align		4
.L_4333:
        /*0068*/ 	.byte	0x04, 0x17
        /*006a*/ 	.short	(.L_4335 - .L_4334)
.L_4334:
        /*006c*/ 	.word	0x00000000
        /*0070*/ 	.short	0x0003
        /*0072*/ 	.short	0x0018
        /*0074*/ 	.byte	0x00, 0xf5, 0x21, 0x00


	//----- nvinfo : EIATTR_KPARAM_INFO
	.align		4
.L_4335:
        /*0078*/ 	.byte	0x04, 0x17
        /*007a*/ 	.short	(.L_4337 - .L_4336)
.L_4336:
        /*007c*/ 	.word	0x00000000
        /*0080*/ 	.short	0x0002
        /*0082*/ 	.short	0x0010
        /*0084*/ 	.byte	0x00, 0xf5, 0x21, 0x00


	//----- nvinfo : EIATTR_KPARAM_INFO
	.align		4
.L_4337:
        /*0088*/ 	.byte	0x04, 0x17
        /*008a*/ 	.short	(.L_4339 - .L_4338)
.L_4338:
        /*008c*/ 	.word	0x00000000
        /*0090*/ 	.short	0x0001
        /*0092*/ 	.short	0x0008
        /*0094*/ 	.byte	0x00, 0xf5, 0x21, 0x00


	//----- nvinfo : EIATTR_KPARAM_INFO
	.align		4
.L_4339:
        /*0098*/ 	.byte	0x04, 0x17
        /*009a*/ 	.short	(.L_4341 - .L_4340)
.L_4340:
        /*009c*/ 	.word	0x00000000
        /*00a0*/ 	.short	0x0000
        /*00a2*/ 	.short	0x0000
        /*00a4*/ 	.byte	0x00, 0xf5, 0x21, 0x00


	//----- nvinfo : EIATTR_SPARSE_MMA_MASK
	.align		4
.L_4341:
        /*00a8*/ 	.byte	0x03, 0x50
        /*00aa*/ 	.short	0x0000


	//----- nvinfo : EIATTR_MAXREG_COUNT
	.align		4
        /*00ac*/ 	.byte	0x03, 0x1b
        /*00ae*/ 	.short	0x00ff


	//----- nvinfo : EIATTR_NUM_BARRIERS
	.align		4
        /*00b0*/ 	.byte	0x02, 0x4c
        /*00b2*/ 	.byte	0x01
	.zero		1


	//----- nvinfo : EIATTR_MERCURY_ISA_VERSION
	.align		4
        /*00b4*/ 	.byte	0x03, 0x5f
        /*00b6*/ 	.short	0x0101


	//----- nvinfo : EIATTR_COOP_GROUP_MASK_REGIDS
	.align		4
        /*00b8*/ 	.byte	0x04, 0x29
        /*00ba*/ 	.short	(.L_4343 - .L_4342)


	//   ....[0]....
.L_4342:
        /*00bc*/ 	.word	0xffffffff


	//   ....[1]....
        /*00c0*/ 	.word	0xffffffff


	//   ....[2]....
        /*00c4*/ 	.word	0xffffffff


	//   ....[3]....
        /*00c8*/ 	.word	0xffffffff


	//   ....[4]....
        /*00cc*/ 	.word	0xffffffff


	//   ....[5]....
        /*00d0*/ 	.word	0xffffffff


	//   ....[6]....
        /*00d4*/ 	.word	0xffffffff


	//   ....[7]....
        /*00d8*/ 	.word	0xffffffff


	//   ....[8]....
        /*00dc*/ 	.word	0x05000004


	//   ....[9]....
        /*00e0*/ 	.word	0x05000004


	//   ....[10]....
        /*00e4*/ 	.word	0x05000004


	//----- nvinfo : EIATTR_COOP_GROUP_INSTR_OFFSETS
	.align		4
.L_4343:
        /*00e8*/ 	.byte	0x04, 0x28
        /*00ea*/ 	.short	(.L_4345 - .L_4344)


	//   ....[0]....
.L_4344:
        /*00ec*/ 	.word	0x0000af20


	//   ....[1]....
        /*00f0*/ 	.word	0x0000af80


	//   ....[2]....
        /*00f4*/ 	.word	0x0000afc0


	//   ....[3]....
        /*00f8*/ 	.word	0x0000afe0


	//   ....[4]....
        /*00fc*/ 	.word	0x0000b000


	//   ....[5]....
        /*0100*/ 	.word	0x0000b0f0


	//   ....[6]....
        /*0104*/ 	.word	0x0000b110


	//   ....[7]....
        /*0108*/ 	.word	0x0000b130


	//   ....[8]....
        /*010c*/ 	.word	0x0000b340


	//   ....[9]....
        /*0110*/ 	.word	0x0000b3b0


	//   ....[10]....
        /*0114*/ 	.word	0x0000b420


	//----- nvinfo : EIATTR_VRC_CTA_INIT_COUNT
	.align		4
.L_4345:
        /*0118*/ 	.byte	0x02, 0x4a
	.zero		1
	.zero		1


	//----- nvinfo : EIATTR_EXIT_INSTR_OFFSETS
	.align		4
        /*011c*/ 	.byte	0x04, 0x1c
        /*011e*/ 	.short	(.L_4347 - .L_4346)


	//   ....[0]....
.L_4346:
        /*0120*/ 	.word	0x00000080


	//   ....[1]....
        /*0124*/ 	.word	0x0000b1f0


	//   ....[2]....
        /*0128*/ 	.word	0x0000b2f0


	//----- nvinfo : EIATTR_MAX_THREADS
	.align		4
.L_4347:
        /*012c*/ 	.byte	0x04, 0x05
        /*012e*/ 	.short	(.L_4349 - .L_4348)
.L_4348:
        /*0130*/ 	.word	0x00000100
        /*0134*/ 	.word	0x00000001
        /*0138*/ 	.word	0x00000001


	//----- nvinfo : EIATTR_CRS_STACK_SIZE
	.align		4
.L_4349:
        /*013c*/ 	.byte	0x04, 0x1e
        /*013e*/ 	.short	(.L_4351 - .L_4350)
.L_4350:
        /*0140*/ 	.word	0x00000000


	//----- nvinfo : EIATTR_CBANK_PARAM_SIZE
	.align		4
.L_4351:
        /*0144*/ 	.byte	0x03, 0x19
        /*0146*/ 	.short	0x0050


	//----- nvinfo : EIATTR_PARAM_CBANK
	.align		4
        /*0148*/ 	.byte	0x04, 0x0a
        /*014a*/ 	.short	(.L_4353 - .L_4352)
	.align		4
.L_4352:
        /*014c*/ 	.word	index@(.nv.constant0._ZN18transformer_engine6detail32dgated_act_cast_transpose_kernelILi2ELi4Ef6__half13__nv_fp8_e4m3NS_5EmptyEXadL_ZNS_6dqgeluIffEET_T0_RKS4_EEXadL_ZNS_5qgeluIffEES6_S7_S9_EEEEvPKT2_SD_PT3_SF_PKT1_PSG_SJ_mmm)
        /*0150*/ 	.short	0x0380
        /*0152*/ 	.short	0x0050


	//----- nvinfo : EIATTR_SW_WAR
	.align		4
.L_4353:
        /*0154*/ 	.byte	0x04, 0x36
        /*0156*/ 	.short	(.L_4355 - .L_4354)
.L_4354:
        /*0158*/ 	.word	0x00000008
.L_4355:


//--------------------- .nv.info._ZN18transformer_engine6detail43dgated_act_cast_transpose_kernel_notalignedILi2ELi4Ef6__half13__nv_fp8_e5m2NS_5EmptyEXadL_ZNS_6dqgeluIffEET_T0_RKS4_EEXadL_ZNS_5qgeluIffEES6_S7_S9_EEEEvPKT2_SD_PT3_SF_PKT1_PSG_SJ_mmm --------------------------
	.section	.nv.info._ZN18transformer_engine6detail43dgated_act_cast_transpose_kernel_notalignedILi2ELi4Ef6__half13__nv_fp8_e5m2NS_5EmptyEXadL_ZNS_6dqgeluIffEET_T0_RKS4_EEXadL_ZNS_5qgeluIffEES6_S7_S9_EEEEvPKT2_SD_PT3_SF_PKT1_PSG_SJ_mmm,"",@"SHT_CUDA_INFO"
	.sectionflags	@""
	.align	4


	//----- nvinfo : EIATTR_CUDA_API_VERSION
	.align		4
        /*0000*/ 	.byte	0x04, 0x37
        /*0002*/ 	.short	(.L_4357 - .L_4356)
.L_4356:
        /*0004*/ 	.word	0x00000082


	//----- nvinfo : EIATTR_KPARAM_INFO
	.align		4
.L_4357:
        /*0008*/ 	.byte	0x04, 0x17
        /*000a*/ 	.short	(.L_4359 - .L_4358)
.L_4358:
        /*000c*/ 	.word	0x00000000
        /*0010*/ 	.short	0x0009
        /*0012*/ 	.short	0x0048
        /*0014*/ 	.byte	0x00, 0xf0, 0x21, 0x00


	//----- nvinfo : EIATTR_KPARAM_INFO
	.align		4
.L_4359:
        /*0018*/ 	.byte	0x04, 0x17
        /*001a*/ 	.short	(.L_4361 - .L_4360)
.L_4360:
        /*001c*/ 	.word	0x00000000
        /*0020*/ 	.short	0x0008
        /*0022*/ 	.short	0x0040
        /*0024*/ 	.byte	0x00, 0xf0, 0x21, 0x00


	//----- nvinfo : EIATTR_KPARAM_INFO
	.align		4
.L_4361:
        /*0028*/ 	.byte	0x04, 0x17
        /*002a*/ 	.short	(.L_4363 - .L_4362)
.L_4362:
        /*002c*/ 	.word	0x00000000
        /*0030*/ 	.short	0x0007
        /*0032*/ 	.short	0x0038
        /*0034*/ 	.byte	0x00, 0xf0, 0x21, 0x00


	//----- nvinfo : EIATTR_KPARAM_INFO
	.align		4
.L_4363:
        /*0038*/ 	.byte	0x04, 0x17
        /*003a*/ 	.short	(.L_4365 - .L_4364)
.L_4364:
        /*003c*/ 	.word	0x00000000
        /*0040*/ 	.short	0x0006
        /*0042*/ 	.short	0x0030
        /*0044*/ 	.byte	0x00, 0xf5, 0x21, 0x00


	//----- nvinfo : EIATTR_KPARAM_INFO
	.align		4
.L_4365:
        /*0048*/ 	.byte	0x04, 0x17
        /*004a*/ 	.short	(.L_4367 - .L_4366)
.L_4366:
        /*004c*/ 	.word	0x00000000
        /*0050*/ 	.short	0x0005
        /*0052*/ 	.short	0x0028
        /*0054*/ 	.byte	0x00, 0xf5, 0x21, 0x00


	//----- nvinfo : EIATTR_KPARAM_INFO
	.align		4
.L_4367:
        /*0058*/ 	.byte	0x04, 0x17
        /*005a*/ 	.short	(.L_4369 - .L_4368)
.L_4368:
        /*005c*/ 	.word	0x00000000
        /*0060*/ 	.short	0x0004
        /*0062*/ 	.short	0x0020
        /*0064*/ 	.byte	0x00, 0xf5, 0x21, 0x00


	//----- nvinfo : EIATTR_KPARAM_INFO
	.align		4
.L_4369:
        /*0068*/ 	.byte	0x04, 0x17
        /*006a*/ 	.short	(.L_4371 - .L_4370)
.L_4370:
        /*006c*/ 	.word	0x00000000
        /*0070*/ 	.short	0x0003
        /*0072*/ 	.short	0x0018
        /*0074*/ 	.byte	0x00, 0xf5, 0x21, 0x00


	//----- nvinfo : EIATTR_KPARAM_INFO
	.align		4
.L_4371:
        /*0078*/ 	.byte	0x04, 0x17
        /*007a*/ 	.short	(.L_4373 - .L_4372)
.L_4372:
        /*007c*/ 	.word	0x00000000
        /*0080*/ 	.short	0x0002
        /*0082*/ 	.short	0x0010
        /*0084*/ 	.byte	0x00, 0xf5, 0x21, 0x00


	//----- nvinfo : EIATTR_KPARAM_INFO
	.align		4
.L_4373:
        /*0088*/ 	.byte	0x04, 0x17
        /*008a*/ 	.short	(.L_4375 - .L_4374)
.L_4374:
        /*008c*/ 	.word	0x00000000
        /*0090*/ 	.short	0x0001
        /*0092*/ 	.short	0x0008
        /*0094*/ 	.byte	0x00, 0xf5, 0x21, 0x00


	//----- nvinfo : EIATTR_KPARAM_INFO
	.align		4
.L_4375:
        /*0098*/ 	.byte	0x04, 0x17
        /*009a*/ 	.short	(.L_4377 - .L_4376)
.L_4376:
        /*009c*/ 	.word	0x00000000
        /*00a0*/ 	.short	0x0000
        /*00a2*/ 	.short	0x0000
        /*00a4*/ 	.byte	0x00, 0xf5, 0x21, 0x00


	//----- nvinfo : EIATTR_SPARSE_MMA_MASK
	.align		4
.L_4377:
        /*00a8*/ 	.byte	0x03, 0x50
        /*00aa*/ 	.short	0x0000


	//----- nvinfo : EIATTR_MAXREG_COUNT
	.align		4
        /*00ac*/ 	.byte	0x03, 0x1b
        /*00ae*/ 	.short	0x00ff


	//----- nvinfo : EIATTR_NUM_BARRIERS
	.align		4
        /*00b0*/ 	.byte	0x02, 0x4c
        /*00b2*/ 	.byte	0x01
	.zero		1


	//----- nvinfo : EIATTR_MERCURY_ISA_VERSION
	.align		4
        /*00b4*/ 	.byte	0x03, 0x5f
        /*00b6*/ 	.short	0x0101


	//----- nvinfo : EIATTR_INT_WARP_WIDE_INSTR_OFFSETS
	.align		4
        /*00b8*/ 	.byte	0x04, 0x31
        /*00ba*/ 	.short	(.L_4379 - .L_4378)


	//   ....[0]....
.L_4378:
        /*00bc*/ 	.word	0x00000830


	//----- nvinfo : EIATTR_COOP_GROUP_MASK_REGIDS
	.align		4
.L_4379:
        /*00c0*/ 	.byte	0x04, 0x29
        /*00c2*/ 	.short	(.L_4381 - .L_4380)


	//   ....[0]....
.L_4380:
        /*00c4*/ 	.word	0xffffffff


	//   ....[1]....
        /*00c8*/ 	.word	0xffffffff


	//   ....[2]....
        /*00cc*/ 	.word	0xffffffff


	//   ....[3]....
        /*00d0*/ 	.word	0xffffffff


	//   ....[4]....
        /*00d4*/ 	.word	0xffffffff


	//   ....[5]....
        /*00d8*/ 	.word	0xffffffff


	//   ....[6]....
        /*00dc*/ 	.word	0xffffffff


	//   ....[7]....
        /*00e0*/ 	.word	0xffffffff


	//   ....[8]....
        /*00e4*/ 	.word	0x05000004


	//   ....[9]....
        /*00e8*/ 	.word	0x05000004


	//   ....[10]....
        /*00ec*/ 	.word	0x05000004


	//----- nvinfo : EIATTR_COOP_GROUP_INSTR_OFFSETS
	.align		4
.L_4381:
        /*00f0*/ 	.byte	0x04, 0x28
        /*00f2*/ 	.short	(.L_4383 - .L_4382)


	//   ....[0]....
.L_4382:
        /*00f4*/ 	.word	0x0000de00


	//   ....[1]....
        /*00f8*/ 	.word	0x0000de60


	//   ....[2]....
        /*00fc*/ 	.word	0x0000dea0


	//   ....[3]....
        /*0100*/ 	.word	0x0000dec0


	//   ....[4]....
        /*0104*/ 	.word	0x0000dee0


	//   ....[5]....
        /*0108*/ 	.word	0x0000dfd0


	//   ....[6]....
        /*010c*/ 	.word	0x0000dff0


	//   ....[7]....
        /*0110*/ 	.word	0x0000e010


	//   ....[8]....
        /*0114*/ 	.word	0x0000e220


	//   ....[9]....
        /*0118*/ 	.word	0x0000e290


	//   ....[10]....
        /*011c*/ 	.word	0x0000e300


	//----- nvinfo : EIATTR_VRC_CTA_INIT_COUNT
	.align		4
.L_4383:
        /*0120*/ 	.byte	0x02, 0x4a
	.zero		1
	.zero		1


	//----- nvinfo : EIATTR_EXIT_INSTR_OFFSETS
	.align		4
        /*0124*/ 	.byte	0x04, 0x1c
        /*0126*/ 	.short	(.L_4385 - .L_4384)


	//   ....[0]....
.L_4384:
        /*0128*/ 	.word	0x00000080


	//   ....[1]....
        /*012c*/ 	.word	0x0000e0d0


	//   ....[2]....
        /*0130*/ 	.word	0x0000e1d0


	//----- nvinfo : EIATTR_MAX_THREADS
	.align		4
.L_4385:
        /*0134*/ 	.byte	0x04, 0x05
        /*0136*/ 	.short	(.L_4387 - .L_4386)
.L_4386:
        /*0138*/ 	.word	0x00000100
        /*013c*/ 	.word	0x00000001
        /*0140*/ 	.word	0x00000001


	//----- nvinfo : EIATTR_CRS_STACK_SIZE
	.align		4
.L_4387:
        /*0144*/ 	.byte	0x04, 0x1e
        /*0146*/ 	.short	(.L_4389 - .L_4388)
.L_4388:
        /*0148*/ 	.word	0x00000000


	//----- nvinfo : EIATTR_CBANK_PARAM_SIZE
	.align		4
.L_4389:
        /*014c*/ 	.byte	0x03, 0x19
        /*014e*/ 	.short	0x0050


	//----- nvinfo : EIATTR_PARAM_CBANK
	.align		4
        /*0150*/ 	.byte	0x04, 0x0a
        /*0152*/ 	.short	(.L_4391 - .L_4390)
	.align		4
.L_4390:
        /*0154*/ 	.word	index@(.nv.constant0._ZN18transformer_engine6detail43dgated_act_cast_transpose_kernel_notalignedILi2ELi4Ef6__half13__nv_fp8_e5m2NS_5EmptyEXadL_ZNS_6dqgeluIffEET_T0_RKS4_EEXadL_ZNS_5qgeluIffEES6_S7_S9_EEEEvPKT2_SD_PT3_SF_PKT1_PSG_SJ_mmm)
        /*0158*/ 	.short	0x0380
        /*015a*/ 	.short	0x0050


	//----- nvinfo : EIATTR_SW_WAR
	.align		4
.L_4391:
        /*015c*/ 	.byte	0x04, 0x36
        /*015e*/ 	.short	(.L_4393 - .L_4392)
.L_4392:
        /*0160*/ 	.word	0x00000008
.L_4393:


//--------------------- .nv.info._ZN18transformer_engine6detail32dgated_act_cast_transpose_kernelILi2ELi4Ef6__half13__nv_fp8_e5m2NS_5EmptyEXadL_ZNS_6dqgeluIffEET_T0_RKS4_EEXadL_ZNS_5qgeluIffEES6_S7_S9_EEEEvPKT2_SD_PT3_SF_PKT1_PSG_SJ_mmm --------------------------
	.section	.nv.info._ZN18transformer_engine6detail32dgated_act_cast_transpose_kernelILi2ELi4Ef6__half13__nv_fp8_e5m2NS_5EmptyEXadL_ZNS_6dqgeluIffEET_T0_RKS4_EEXadL_ZNS_5qgeluIffEES6_S7_S9_EEEEvPKT2_SD_PT3_SF_PKT1_PSG_SJ_mmm,"",@"SHT_CUDA_INFO"
	.sectionflags	@""
	.align	4


	//----- nvinfo : EIATTR_CUDA_API_VERSION
	.align		4
        /*0000*/ 	.byte	0x04, 0x37
        /*0002*/ 	.short	(.L_4395 - .L_4394)
.L_4394:
        /*0004*/ 	.word	0x00000082


	//----- nvinfo : EIATTR_KPARAM_INFO
	.align		4
.L_4395:
        /*0008*/ 	.byte	0x04, 0x17
        /*000a*/ 	.short	(.L_4397 - .L_4396)
.L_4396:
        /*000c*/ 	.word	0x00000000
        /*0010*/ 	.short	0x0009
        /*0012*/ 	.short	0x0048
        /*0014*/ 	.byte	0x00, 0xf0, 0x21, 0x00


	//----- nvinfo : EIATTR_KPARAM_INFO
	.align		4
.L_4397:
        /*0018*/ 	.byte	0x04, 0x17
        /*001a*/ 	.short	(.L_4399 - .L_4398)
.L_4398:
        /*001c*/ 	.word	0x00000000
        /*0020*/ 	.short	0x0008
        /*0022*/ 	.short	0x0040
        /*0024*/ 	.byte	0x00, 0xf0, 0x21, 0x00


	//----- nvinfo : EIATTR_KPARAM_INFO
	.align		4
.L_4399:
        /*0028*/ 	.byte	0x04, 0x17
        /*002a*/ 	.short	(.L_4401 - .L_4400)
.L_4400:
        /*002c*/ 	.word	0x00000000
        /*0030*/ 	.short	0x0007
        /*0032*/ 	.short	0x0038
        /*0034*/ 	.byte	0x00, 0xf0, 0x21, 0x00


	//----- nvinfo : EIATTR_KPARAM_INFO
	.align		4
.L_4401:
        /*0038*/ 	.byte	0x04, 0x17
        /*003a*/ 	.short	(.L_4403 - .L_4402)
.L_4402:
        /*003c*/ 	.word	0x00000000
        /*0040*/ 	.short	0x0006
        /*0042*/ 	.short	0x0030
        /*0044*/ 	.byte	0x00, 0xf5, 0x21, 0x00


	//----- nvinfo : EIATTR_KPARAM_INFO
	.align		4
.L_4403:
        /*0048*/ 	.byte	0x04, 0x17
        /*004a*/ 	.short	(.L_4405 - .L_4404)
.L_4404:
        /*004c*/ 	.word	0x00000000
        /*0050*/ 	.short	0x0005
        /*0052*/ 	.short	0x0028
        /*0054*/ 	.byte	0x00, 0xf5, 0x21, 0x00


	//----- nvinfo : EIATTR_KPARAM_INFO
	.align		4
.L_4405:
        /*0058*/ 	.byte	0x04, 0x17
        /*005a*/ 	.short	(.L_4407 - .L_4406)
.L_4406:
        /*005c*/ 	.word	0x00000000
        /*0060*/ 	.short	0x0004
        /*0062*/ 	.short	0x0020
        /*0064*/ 	.byte	0x00, 0xf5, 0x21, 0x00


	//----- nvinfo : EIATTR_KPARAM_INFO
	.align		4
.L_4407:
        /*0068*/ 	.byte	0x04, 0x17
        /*006a*/ 	.short	(.L_4409 - .L_4408)
.L_4408:
        /*006c*/ 	.word	0x00000000
        /*0070*/ 	.short	0x0003
        /*0072*/ 	.short	0x0018
        /*0074*/ 	.byte	0x00, 0xf5, 0x21, 0x00


	//----- nvinfo : EIATTR_KPARAM_INFO
	.align		4
.L_4409:
        /*0078*/ 	.byte	0x04, 0x17
        /*007a*/ 	.short	(.L_4411 - .L_4410)
.L_4410:
        /*007c*/ 	.word	0x00000000
        /*0080*/ 	.short	0x0002
        /*0082*/ 	.short	0x0010
        /*0084*/ 	.byte	0x00, 0xf5, 0x21, 0x00


	//----- nvinfo : EIATTR_KPARAM_INFO
	.align		4
.L_4411:
        /*0088*/ 	.byte	0x04, 0x17
        /*008a*/ 	.short	(.L_4413 - .L_4412)
.L_4412:
        /*008c*/ 	.word	0x00000000
        /*0090*/ 	.short	0x0001
        /*0092*/ 	.short	0x0008
        /*0094*/ 	.byte	0x00, 0xf5, 0x21, 0x00


	//----- nvinfo : EIATTR_KPARAM_INFO
	.align		4
.L_4413:
        /*0098*/ 	.byte	0x04, 0x17
        /*009a*/ 	.short	(.L_4415 - .L_4414)
.L_4414:
        /*009c*/ 	.word	0x00000000
        /*00a0*/ 	.short	0x0000
        /*00a2*/ 	.short	0x0000
        /*00a4*/ 	.byte	0x00, 0xf5, 0x21, 0x00


	//----- nvinfo : EIATTR_SPARSE_MMA_MASK
	.align		4
.L_4415:
        /*00a8*/ 	.byte	0x03, 0x50
        /*00aa*/ 	.short	0x0000


	//----- nvinfo : EIATTR_MAXREG_COUNT
	.align		4
        /*00ac*/ 	.byte	0x03, 0x1b
        /*00ae*/ 	.short	0x00ff


	//----- nvinfo : EIATTR_NUM_BARRIERS
	.align		4
        /*00b0*/ 	.byte	0x02, 0x4c
        /*00b2*/ 	.byte	0x01
	.zero		1


	//----- nvinfo : EIATTR_MERCURY_ISA_VERSION
	.align		4
        /*00b4*/ 	.byte	0x03, 0x5f
        /*00b6*/ 	.short	0x0101


	//----- nvinfo : EIATTR_COOP_GROUP_MASK_REGIDS
	.align		4
        /*00b8*/ 	.byte	0x04, 0x29
        /*00ba*/ 	.short	(.L_4417 - .L_4416)


	//   ....[0]....
.L_4416:
        /*00bc*/ 	.word	0xffffffff


	//   ....[1]....
        /*00c0*/ 	.word	0xffffffff


	//   ....[2]....
        /*00c4*/ 	.word	0xffffffff


	//   ....[3]....
        /*00c8*/ 	.word	0xffffffff


	//   ....[4]....
        /*00cc*/ 	.word	0xffffffff


	//   ....[5]....
        /*00d0*/ 	.word	0xffffffff


	//   ....[6]....
        /*00d4*/ 	.word	0xffffffff


	//   ....[7]....
        /*00d8*/ 	.word	0xffffffff


	//   ....[8]....
        /*00dc*/ 	.word	0x05000004


	//   ....[9]....
        /*00e0*/ 	.word	0x05000004


	//   ....[10]....
        /*00e4*/ 	.word	0x05000004


	//----- nvinfo : EIATTR_COOP_GROUP_INSTR_OFFSETS
	.align		4
.L_4417:
        /*00e8*/ 	.byte	0x04, 0x28
        /*00ea*/ 	.short	(.L_4419 - .L_4418)


	//   ....[0]....
.L_4418:
        /*00ec*/ 	.word	0x0000af20


	//   ....[1]....
        /*00f0*/ 	.word	0x0000af80


	//   ....[2]....
        /*00f4*/ 	.word	0x0000afc0


	//   ....[3]....
        /*00f8*/ 	.word	0x0000afe0


	//   ....[4]....
        /*00fc*/ 	.word	0x0000b000


	//   ....[5]....
        /*0100*/ 	.word	0x0000b0f0


	//   ....[6]....
        /*0104*/ 	.word	0x0000b110


	//   ....[7]....
        /*0108*/ 	.word	0x0000b130


	//   ....[8]....
        /*010c*/ 	.word	0x0000b340


	//   ....[9]....
        /*0110*/ 	.word	0x0000b3b0


	//   ....[10]....
        /*0114*/ 	.word	0x0000b420


	//----- nvinfo : EIATTR_VRC_CTA_INIT_COUNT
	.align		4
.L_4419:
        /*0118*/ 	.byte	0x02, 0x4a
	.zero		1
	.zero		1


	//----- nvinfo : EIATTR_EXIT_INSTR_OFFSETS
	.align		4
        /*011c*/ 	.byte	0x04, 0x1c
        /*011e*/ 	.short	(.L_4421 - .L_4420)


	//   ....[0]....
.L_4420:
        /*0120*/ 	.word	0x00000080


	//   ....[1]....
        /*0124*/ 	.word	0x0000b1f0


	//   ....[2]....
        /*0128*/ 	.word	0x0000b2f0


	//----- nvinfo : EIATTR_MAX_THREADS
	.align		4
.L_4421:
        /*012c*/ 	.byte	0x04, 0x05
        /*012e*/ 	.short	(.L_4423 - .L_4422)
.L_4422:
        /*0130*/ 	.word	0x00000100
        /*0134*/ 	.word	0x00000001
        /*0138*/ 	.word	0x00000001


	//----- nvinfo : EIATTR_CRS_STACK_SIZE
	.align		4
.L_4423:
        /*013c*/ 	.byte	0x04, 0x1e
        /*013e*/ 	.short	(.L_4425 - .L_4424)
.L_4424:
        /*0140*/ 	.word	0x00000000


	//----- nvinfo : EIATTR_CBANK_PARAM_SIZE
	.align		4
.L_4425:
        /*0144*/ 	.byte	0x03, 0x19
        /*0146*/ 	.short	0x0050


	//----- nvinfo : EIATTR_PARAM_CBANK
	.align		4
        /*0148*/ 	.byte	0x04, 0x0a
        /*014a*/ 	.short	(.L_4427 - .L_4426)
	.align		4
.L_4426:
        /*014c*/ 	.word	index@(.nv.constant0._ZN18transformer_engine6detail32dgated_act_cast_transpose_kernelILi2ELi4Ef6__half13__nv_fp8_e5m2NS_5EmptyEXadL_ZNS_6dqgeluIffEET_T0_RKS4_EEXadL_ZNS_5qgeluIffEES6_S7_S9_EEEEvPKT2_SD_PT3_SF_PKT1_PSG_SJ_mmm)
        /*0150*/ 	.short	0x0380
        /*0152*/ 	.short	0x0050


	//----- nvinfo : EIATTR_SW_WAR
	.align		4
.L_4427:
        /*0154*/ 	.byte	0x04, 0x36
        /*0156*/ 	.short	(.L_4429 - .L_4428)
.L_4428:
        /*0158*/ 	.word	0x00000008
.L_4429:


//--------------------- .nv.info._ZN18transformer_engine6detail43dgated_act_cast_transpose_kernel_notalignedILi2ELi2Ef6__half13__nv_bfloat16NS_5EmptyEXadL_ZNS_6dqgeluIffEET_T0_RKS4_EEXadL_ZNS_5qgeluIffEES6_S7_S9_EEEEvPKT2_SD_PT3_SF_PKT1_PSG_SJ_mmm --------------------------
	.section	.nv.info._ZN18transformer_engine6detail43dgated_act_cast_transpose_kernel_notalignedILi2ELi2Ef6__half13__nv_bfloat16NS_5EmptyEXadL_ZNS_6dqgeluIffEET_T0_RKS4_EEXadL_ZNS_5qgeluIffEES6_S7_S9_EEEEvPKT2_SD_PT3_SF_PKT1_PSG_SJ_mmm,"",@"SHT_CUDA_INFO"
	.sectionflags	@""
	.align	4


	//----- nvinfo : EIATTR_CUDA_API_VERSION
	.align		4
        /*0000*/ 	.byte	0x04, 0x37
        /*0002*/ 	.short	(.L_4431 - .L_4430)
.L_4430:
        /*0004*/ 	.word	0x00000082


	//----- nvinfo : EIATTR_KPARAM_INFO
	.align		4
.L_4431:
        /*0008*/ 	.byte	0x04, 0x17
        /*000a*/ 	.short	(.L_4433 - .L_4432)
.L_4432:
        /*000c*/ 	.word	0x00000000
        /*0010*/ 	.short	0x0009
        /*0012*/ 	.short	0x0048
        /*0014*/ 	.byte	0x00, 0xf0, 0x21, 0x00


	//----- nvinfo : EIATTR_KPARAM_INFO
	.align		4
.L_4433:
        /*0018*/ 	.byte	0x04, 0x17
        /*001a*/ 	.short	(.L_4435 - .L_4434)
.L_4434:
        /*001c*/ 	.word	0x00000000
        /*0020*/ 	.short	0x0008
        /*0022*/ 	.short	0x0040
        /*0024*/ 	.byte	0x00, 0xf0, 0x21, 0x00


	//----- nvinfo : EIATTR_KPARAM_INFO
	.align		4
.L_4435:
        /*0028*/ 	.byte	0x04, 0x17
        /*002a*/ 	.short	(.L_4437 - .L_4436)
.L_4436:
        /*002c*/ 	.word	0x00000000
        /*0030*/ 	.short	0x0007
        /*0032*/ 	.short	0x0038
        /*0034*/ 	.byte	0x00, 0xf0, 0x21, 0x00


	//----- nvinfo : EIATTR_KPARAM_INFO
	.align		4
.L_4437:
        /*0038*/ 	.byte	0x04, 0x17
        /*003a*/ 	.short	(.L_4439 - .L_4438)
.L_4438:
        /*003c*/ 	.word	0x00000000
        /*0040*/ 	.short	0x0006
        /*0042*/ 	.short	0x0030
        /*0044*/ 	.byte	0x00, 0xf5, 0x21, 0x00


	//----- nvinfo : EIATTR_KPARAM_INFO
	.align		4
.L_4439:
        /*0048*/ 	.byte	0x04, 0x17
        /*004a*/ 	.short	(.L_4441 - .L_4440)
.L_4440:
        /*004c*/ 	.word	0x00000000
        /*0050*/ 	.short	0x0005
        /*0052*/ 	.short	0x0028
        /*0054*/ 	.byte	0x00, 0xf5, 0x21, 0x00


	//----- nvinfo : EIATTR_KPARAM_INFO
	.align		4
.L_4441:
        /*0058*/ 	.byte	0x04, 0x17
        /*005a*/ 	.short	(.L_4443 - .L_4442)
.L_4442:
        /*005c*/ 	.word	0x00000000
        /*0060*/ 	.short	0x0004
        /*0062*/ 	.short	0x0020
        /*0064*/ 	.byte	0x00, 0xf5, 0x21, 0x00


	//----- nvinfo : EIATTR_KPARAM_INFO
	.align		4
.L_4443:
        /*0068*/ 	.byte	0x04, 0x17
        /*006a*/ 	.short	(.L_4445 - .L_4444)
.L_4444:
        /*006c*/ 	.word	0x00000000
        /*0070*/ 	.short	0x0003
        /*0072*/ 	.short	0x0018
        /*0074*/ 	.byte	0x00, 0xf5, 0x21, 0x00


	//----- nvinfo : EIATTR_KPARAM_INFO
	.align		4
.L_4445:
        /*0078*/ 	.byte	0x04, 0x17
        /*007a*/ 	.short	(.L_4447 - .L_4446)
.L_4446:
        /*007c*/ 	.word	0x00000000
        /*0080*/ 	.short	0x0002
        /*0082*/ 	.short	0x0010
        /*0084*/ 	.byte	0x00, 0xf5, 0x21, 0x00


	//----- nvinfo : EIATTR_KPARAM_INFO
	.align		4
.L_4447:
        /*0088*/ 	.byte	0x04, 0x17
        /*008a*/ 	.short	(.L_4449 - .L_4448)
.L_4448:
        /*008c*/ 	.word	0x00000000
        /*0090*/ 	.short	0x0001
        /*0092*/ 	.short	0x0008
        /*0094*/ 	.byte	0x00, 0xf5, 0x21, 0x00


	//----- nvinfo : EIATTR_KPARAM_INFO
	.align		4
.L_4449:
        /*0098*/ 	.byte	0x04, 0x17
        /*009a*/ 	.short	(.L_4451 - .L_4450)
.L_4450:
        /*009c*/ 	.word	0x00000000
        /*00a0*/ 	.short	0x0000
        /*00a2*/ 	.short	0x0000
        /*00a4*/ 	.byte	0x00, 0xf5, 0x21, 0x00


	//----- nvinfo : EIATTR_SPARSE_MMA_MASK
	.align		4
.L_4451:
        /*00a8*/ 	.byte	0x03, 0x50
        /*00aa*/ 	.short	0x0000


	//----- nvinfo : EIATTR_MAXREG_COUNT
	.align		4
        /*00ac*/ 	.byte	0x03, 0x1b
        /*00ae*/ 	.short	0x00ff


	//----- nvinfo : EIATTR_NUM_BARRIERS
	.align		4
        /*00b0*/ 	.byte	0x02, 0x4c
        /*00b2*/ 	.byte	0x01
	.zero		1


	//----- nvinfo : EIATTR_MERCURY_ISA_VERSION
	.align		4
        /*00b4*/ 	.byte	0x03, 0x5f
        /*00b6*/ 	.short	0x0101


	//----- nvinfo : EIATTR_COOP_GROUP_MASK_REGIDS
	.align		4
        /*00b8*/ 	.byte	0x04, 0x29
        /*00ba*/ 	.short	(.L_4453 - .L_4452)


	//   ....[0]....
.L_4452:
        /*00bc*/ 	.word	0xffffffff


	//   ....[1]....
        /*00c0*/ 	.word	0xffffffff


	//   ....[2]....
        /*00c4*/ 	.word	0xffffffff


	//   ....[3]....
        /*00c8*/ 	.word	0xffffffff


	//   ....[4]....
        /*00cc*/ 	.word	0xffffffff


	//   ....[5]....
        /*00d0*/ 	.word	0xffffffff


	//   ....[6]....
        /*00d4*/ 	.word	0xffffffff


	//   ....[7]....
        /*00d8*/ 	.word	0xffffffff


	//   ....[8]....
        /*00dc*/ 	.word	0x05000004


	//   ....[9]....
        /*00e0*/ 	.word	0x05000004


	//   ....[10]....
        /*00e4*/ 	.word	0x05000004


	//----- nvinfo : EIATTR_COOP_GROUP_INSTR_OFFSETS
	.align		4
.L_4453:
        /*00e8*/ 	.byte	0x04, 0x28
        /*00ea*/ 	.short	(.L_4455 - .L_4454)


	//   ....[0]....
.L_4454:
        /*00ec*/ 	.word	0x00007a80


	//   ....[1]....
        /*00f0*/ 	.word	0x00007ae0


	//   ....[2]....
        /*00f4*/ 	.word	0x00007b20


	//   ....[3]....
        /*00f8*/ 	.word	0x00007b40


	//   ....[4]....
        /*00fc*/ 	.word	0x00007b60


	//   ....[5]....
        /*0100*/ 	.word	0x00007c50


	//   ....[6]....
        /*0104*/ 	.word	0x00007c70


	//   ....[7]....
        /*0108*/ 	.word	0x00007c90


	//   ....[8]....
        /*010c*/ 	.word	0x00007e90


	//   ....[9]....
        /*0110*/ 	.word	0x00007f00


	//   ....[10]....
        /*0114*/ 	.word	0x00007f70


	//----- nvinfo : EIATTR_VRC_CTA_INIT_COUNT
	.align		4
.L_4455:
        /*0118*/ 	.byte	0x02, 0x4a
	.zero		1
	.zero		1


	//----- nvinfo : EIATTR_EXIT_INSTR_OFFSETS
	.align		4
        /*011c*/ 	.byte	0x04, 0x1c
        /*011e*/ 	.short	(.L_4457 - .L_4456)


	//   ....[0]....
.L_4456:
        /*0120*/ 	.word	0x00000080


	//   ....[1]....
        /*0124*/ 	.word	0x00007d40


	//   ....[2]....
        /*0128*/ 	.word	0x00007e40


	//----- nvinfo : EIATTR_MAX_THREADS
	.align		4
.L_4457:
        /*012c*/ 	.byte	0x04, 0x05
        /*012e*/ 	.short	(.L_4459 - .L_4458)
.L_4458:
        /*0130*/ 	.word	0x00000100
        /*0134*/ 	.word	0x00000001
        /*0138*/ 	.word	0x00000001


	//----- nvinfo : EIATTR_CRS_STACK_SIZE
	.align		4
.L_4459:
        /*013c*/ 	.byte	0x04, 0x1e
        /*013e*/ 	.short	(.L_4461 - .L_4460)
.L_4460:
        /*0140*/ 	.word	0x00000000


	//----- nvinfo : EIATTR_CBANK_PARAM_SIZE
	.align		4
.L_4461:
        /*0144*/ 	.byte	0x03, 0x19
        /*0146*/ 	.short	0x0050


	//----- nvinfo : EIATTR_PARAM_CBANK
	.align		4
        /*0148*/ 	.byte	0x04, 0x0a
        /*014a*/ 	.short	(.L_4463 - .L_4462)
	.align		4
.L_4462:
        /*014c*/ 	.word	index@(.nv.constant0._ZN18transformer_engine6detail43dgated_act_cast_transpose_kernel_notalignedILi2ELi2Ef6__half13__nv_bfloat16NS_5EmptyEXadL_ZNS_6dqgeluIffEET_T0_RKS4_EEXadL_ZNS_5qgeluIffEES6_S7_S9_EEEEvPKT2_SD_PT3_SF_PKT1_PSG_SJ_mmm)
        /*0150*/ 	.short	0x0380
        /*0152*/ 	.short	0x0050


	//----- nvinfo : EIATTR_SW_WAR
	.align		4
.L_4463:
        /*0154*/ 	.byte	0x04, 0x36
        /*0156*/ 	.short	(.L_4465 - .L_4464)
.L_4464:
        /*0158*/ 	.word	0x00000008
.L_4465:


//--------------------- .nv.info._ZN18transformer_engine6detail32dgated_act_cast_transpose_kernelILi2ELi2Ef6__half13__nv_bfloat16NS_5EmptyEXadL_ZNS_6dqgeluIffEET_T0_RKS4_EEXadL_ZNS_5qgeluIffEES6_S7_S9_EEEEvPKT2_SD_PT3_SF_PKT1_PSG_SJ_mmm --------------------------
	.section	.nv.info._ZN18transformer_engine6detail32dgated_act_cast_transpose_kernelILi2ELi2Ef6__half13__nv_bfloat16NS_5EmptyEXadL_ZNS_6dqgeluIffEET_T0_RKS4_EEXadL_ZNS_5qgeluIffEES6_S7_S9_EEEEvPKT2_SD_PT3_SF_PKT1_PSG_SJ_mmm,"",@"SHT_CUDA_INFO"
	.sectionflags	@""
	.align	4


	//----- nvinfo : EIATTR_CUDA_API_VERSION
	.align		4
        /*0000*/ 	.byte	0x04, 0x37
        /*0002*/ 	.short	(.L_4467 - .L_4466)
.L_4466:
        /*0004*/ 	.word	0x00000082


	//----- nvinfo : EIATTR_KPARAM_INFO
	.align		4
.L_4467:
        /*0008*/ 	.byte	0x04, 0x17
        /*000a*/ 	.short	(.L_4469 - .L_4468)
.L_4468:
        /*000c*/ 	.word	0x00000000
        /*0010*/ 	.short	0x0009
        /*0012*/ 	.short	0x0048
        /*0014*/ 	.byte	0x00, 0xf0, 0x21, 0x00


	//----- nvinfo : EIATTR_KPARAM_INFO
	.align		4
.L_4469:
        /*0018*/ 	.byte	0x04, 0x17
        /*001a*/ 	.short	(.L_4471 - .L_4470)
.L_4470:
        /*001c*/ 	.word	0x00000000
        /*0020*/ 	.short	0x0008
        /*0022*/ 	.short	0x0040
        /*0024*/ 	.byte	0x00, 0xf0, 0x21, 0x00


	//----- nvinfo : EIATTR_KPARAM_INFO
	.align		4
.L_4471:
        /*0028*/ 	.byte	0x04, 0x17
        /*002a*/ 	.short	(.L_4473 - .L_4472)
.L_4472:
        /*002c*/ 	.word	0x00000000
        /*0030*/ 	.short	0x0007
        /*0032*/ 	.short	0x0038
        /*0034*/ 	.byte	0x00, 0xf0, 0x21, 0x00


	//----- nvinfo : EIATTR_KPARAM_INFO
	.align		4
.L_4473:
        /*0038*/ 	.byte	0x04, 0x17
        /*003a*/ 	.short	(.L_4475 - .L_4474)
.L_4474:
        /*003c*/ 	.word	0x00000000
        /*0040*/ 	.short	0x0006
        /*0042*/ 	.short	0x0030
        /*0044*/ 	.byte	0x00, 0xf5, 0x21, 0x00


	//----- nvinfo : EIATTR_KPARAM_INFO
	.align		4
.L_4475:
        /*0048*/ 	.byte	0x04, 0x17
        /*004a*/ 	.short	(.L_4477 - .L_4476)
.L_4476:
        /*004c*/ 	.word	0x00000000
        /*0050*/ 	.short	0x0005
        /*0052*/ 	.short	0x0028
        /*0054*/ 	.byte	0x00, 0xf5, 0x21, 0x00


	//----- nvinfo : EIATTR_KPARAM_INFO
	.align		4
.L_4477:
        /*0058*/ 	.byte	0x04, 0x17
        /*005a*/ 	.short	(.L_4479 - .L_4478)
.L_4478:
        /*005c*/ 	.word	0x00000000
        /*0060*/ 	.short	0x0004
        /*0062*/ 	.short	0x0020
        /*0064*/ 	.byte	0x00, 0xf5, 0x21, 0x00


	//----- nvinfo : EIATTR_KPARAM_INFO
	.align		4
.L_4479:
        /*0068*/ 	.byte	0x04, 0x17
        /*006a*/ 	.short	(.L_4481 - .L_4480)
.L_4480:
        /*006c*/ 	.word	0x00000000
        /*0070*/ 	.short	0x0003
        /*0072*/ 	.short	0x0018
        /*0074*/ 	.byte	0x00, 0xf5, 0x21, 0x00


	//----- nvinfo : EIATTR_KPARAM_INFO
	.align		4
.L_4481:
        /*0078*/ 	.byte	0x04, 0x17
        /*007a*/ 	.short	(.L_4483 - .L_4482)
.L_4482:
        /*007c*/ 	.word	0x00000000
        /*0080*/ 	.short	0x0002
        /*0082*/ 	.short	0x0010
        /*0084*/ 	.byte	0x00, 0xf5, 0x21, 0x00


	//----- nvinfo : EIATTR_KPARAM_INFO
	.align		4
.L_4483:
        /*0088*/ 	.byte	0x04, 0x17
        /*008a*/ 	.short	(.L_4485 - .L_4484)
.L_4484:
        /*008c*/ 	.word	0x00000000
        /*0090*/ 	.short	0x0001
        /*0092*/ 	.short	0x0008
        /*0094*/ 	.byte	0x00, 0xf5, 0x21, 0x00


	//----- nvinfo : EIATTR_KPARAM_INFO
	.align		4
.L_4485:
        /*0098*/ 	.byte	0x04, 0x17
        /*009a*/ 	.short	(.L_4487 - .L_4486)
.L_4486:
        /*009c*/ 	.word	0x00000000
        /*00a0*/ 	.short	0x0000
        /*00a2*/ 	.short	0x0000
        /*00a4*/ 	.byte	0x00, 0xf5, 0x21, 0x00


	//----- nvinfo : EIATTR_SPARSE_MMA_MASK
	.align		4
.L_4487:
        /*00a8*/ 	.byte	0x03, 0x50
        /*00aa*/ 	.short	0x0000


	//----- nvinfo : EIATTR_MAXREG_COUNT
	.align		4
        /*00ac*/ 	.byte	0x03, 0x1b
        /*00ae*/ 	.short	0x00ff


	//----- nvinfo : EIATTR_NUM_BARRIERS
	.align		4
        /*00b0*/ 	.byte	0x02, 0x4c
        /*00b2*/ 	.byte	0x01
	.zero		1


	//----- nvinfo : EIATTR_MERCURY_ISA_VERSION
	.align		4
        /*00b4*/ 	.byte	0x03, 0x5f
        /*00b6*/ 	.short	0x0101


	//----- nvinfo : EIATTR_COOP_GROUP_MASK_REGIDS
	.align		4
        /*00b8*/ 	.byte	0x04, 0x29
        /*00ba*/ 	.short	(.L_4489 - .L_4488)


	//   ....[0]....
.L_4488:
        /*00bc*/ 	.word	0xffffffff


	//   ....[1]....
        /*00c0*/ 	.word	0xffffffff


	//   ....[2]....
        /*00c4*/ 	.word	0xffffffff


	//   ....[3]....
        /*00c8*/ 	.word	0xffffffff


	//   ....[4]....
        /*00cc*/ 	.word	0xffffffff


	//   ....[5]....
        /*00d0*/ 	.word	0xffffffff


	//   ....[6]....
        /*00d4*/ 	.word	0xffffffff


	//   ....[7]....
        /*00d8*/ 	.word	0xffffffff


	//   ....[8]....
        /*00dc*/ 	.word	0x05000004


	//   ....[9]....
        /*00e0*/ 	.word	0x05000004


	//   ....[10]....
        /*00e4*/ 	.word	0x05000004


	//----- nvinfo : EIATTR_COOP_GROUP_INSTR_OFFSETS
	.align		4
.L_4489:
        /*00e8*/ 	.byte	0x04, 0x28
        /*00ea*/ 	.short	(.L_4491 - .L_4490)


	//   ....[0]....
.L_4490:
        /*00ec*/ 	.word	0x00005ed0


	//   ....[1]....
        /*00f0*/ 	.word	0x00005f30


	//   ....[2]....
        /*00f4*/ 	.word	0x00005f70


	//   ....[3]....
        /*00f8*/ 	.word	0x00005f90


	//   ....[4]....
        /*00fc*/ 	.word	0x00005fb0


	//   ....[5]....
        /*0100*/ 	.word	0x000060a0


	//   ....[6]....
        /*0104*/ 	.word	0x000060c0


	//   ....[7]....
        /*0108*/ 	.word	0x000060e0


	//   ....[8]....
        /*010c*/ 	.word	0x000062e0


	//   ....[9]....
        /*0110*/ 	.word	0x00006350


	//   ....[10]....
        /*0114*/ 	.word	0x000063c0


	//----- nvinfo : EIATTR_VRC_CTA_INIT_COUNT
	.align		4
.L_4491:
        /*0118*/ 	.byte	0x02, 0x4a
	.zero		1
	.zero		1


	//----- nvinfo : EIATTR_EXIT_INSTR_OFFSETS
	.align		4
        /*011c*/ 	.byte	0x04, 0x1c
        /*011e*/ 	.short	(.L_4493 - .L_4492)


	//   ....[0]....
.L_4492:
        /*0120*/ 	.word	0x00000080


	//   ....[1]....
        /*0124*/ 	.word	0x00006190


	//   ....[2]....
        /*0128*/ 	.word	0x00006290


	//----- nvinfo : EIATTR_MAX_THREADS
	.align		4
.L_4493:
        /*012c*/ 	.byte	0x04, 0x05
        /*012e*/ 	.short	(.L_4495 - .L_4494)
.L_4494:
        /*0130*/ 	.word	0x00000100
        /*0134*/ 	.word	0x00000001
        /*0138*/ 	.word	0x00000001


	//----- nvinfo : EIATTR_CRS_STACK_SIZE
	.align		4
.L_4495:
        /*013c*/ 	.byte	0x04, 0x1e
        /*013e*/ 	.short	(.L_4497 - .L_4496)
.L_4496:
        /*0140*/ 	.word	0x00000000


	//----- nvinfo : EIATTR_CBANK_PARAM_SIZE
	.align		4
.L_4497:
        /*0144*/ 	.byte	0x03, 0x19
        /*0146*/ 	.short	0x0050


	//----- nvinfo : EIATTR_PARAM_CBANK
	.align		4
        /*0148*/ 	.byte	0x04, 0x0a
        /*014a*/ 	.short	(.L_4499 - .L_4498)
	.align		4
.L_4498:
        /*014c*/ 	.word	index@(.nv.constant0._ZN18transformer_engine6detail32dgated_act_cast_transpose_kernelILi2ELi2Ef6__half13__nv_bfloat16NS_5EmptyEXadL_ZNS_6dqgeluIffEET_T0_RKS4_EEXadL_ZNS_5qgeluIffEES6_S7_S9_EEEEvPKT2_SD_PT3_SF_PKT1_PSG_SJ_mmm)
        /*0150*/ 	.short	0x0380
        /*0152*/ 	.short	0x0050


	//----- nvinfo : EIATTR_SW_WAR
	.align		4
.L_4499:
        /*0154*/ 	.byte	0x04, 0x36
        /*0156*/ 	.short	(.L_4501 - .L_4500)
.L_4500:
        /*0158*/ 	.word	0x00000008
.L_4501:


//--------------------- .nv.info._ZN18transformer_engine6detail43dgated_act_cast_transpose_kernel_notalignedILi2ELi2Ef6__halfS2_NS_5EmptyEXadL_ZNS_6dqgeluIffEET_T0_RKS3_EEXadL_ZNS_5qgeluIffEES5_S6_S8_EEEEvPKT2_SC_PT3_SE_PKT1_PSF_SI_mmm --------------------------
	.section	.nv.info._ZN18transformer_engine6detail43dgated_act_cast_transpose_kernel_notalignedILi2ELi2Ef6__halfS2_NS_5EmptyEXadL_ZNS_6dqgeluIffEET_T0_RKS3_EEXadL_ZNS_5qgeluIffEES5_S6_S8_EEEEvPKT2_SC_PT3_SE_PKT1_PSF_SI_mmm,"",@"SHT_CUDA_INFO"
	.sectionflags	@""
	.align	4


	//----- nvinfo : EIATTR_CUDA_API_VERSION
	.align		4
        /*0000*/ 	.byte	0x04, 0x37
        /*0002*/ 	.short	(.L_4503 - .L_4502)
.L_4502:
        /*0004*/ 	.word	0x00000082


	//----- nvinfo : EIATTR_KPARAM_INFO
	.align		4
.L_4503:
        /*0008*/ 	.byte	0x04, 0x17
        /*000a*/ 	.short	(.L_4505 - .L_4504)
.L_4504:
        /*000c*/ 	.word	0x00000000
        /*0010*/ 	.short	0x0009
        /*0012*/ 	.short	0x0048
        /*0014*/ 	.byte	0x00, 0xf0, 0x21, 0x00


	//----- nvinfo : EIATTR_KPARAM_INFO
	.align		4
.L_4505:
        /*0018*/ 	.byte	0x04, 0x17
        /*001a*/ 	.short	(.L_4507 - .L_4506)
.L_4506:
        /*001c*/ 	.word	0x00000000
        /*0020*/ 	.short	0x0008
        /*0022*/ 	.short	0x0040
        /*0024*/ 	.byte	0x00, 0xf0, 0x21, 0x00


	//----- nvinfo : EIATTR_KPARAM_INFO
	.align		4
.L_4507:
        /*0028*/ 	.byte	0x04, 0x17
        /*002a*/ 	.short	(.L_4509 - .L_4508)
.L_4508:
        /*002c*/ 	.word	0x00000000
        /*0030*/ 	.short	0x0007
        /*0032*/ 	.short	0x0038
        /*0034*/ 	.byte	0x00, 0xf0, 0x21, 0x00


	//----- nvinfo : EIATTR_KPARAM_INFO
	.align		4
.L_4509:
        /*0038*/ 	.byte	0x04, 0x17
        /*003a*/ 	.short	(.L_4511 - .L_4510)
.L_4510:
        /*003c*/ 	.word	0x00000000
        /*0040*/ 	.short	0x0006
        /*0042*/ 	.short	0x0030
        /*0044*/ 	.byte	0x00, 0xf5, 0x21, 0x00


	//----- nvinfo : EIATTR_KPARAM_INFO
	.align		4
.L_4511:
        /*0048*/ 	.byte	0x04, 0x17
        /*004a*/ 	.short	(.L_4513 - .L_4512)
.L_4512:
        /*004c*/ 	.word	0x00000000
        /*0050*/ 	.short	0x0005
        /*0052*/ 	.short	0x0028
        /*0054*/ 	.byte	0x00, 0xf5, 0x21, 0x00


	//----- nvinfo : EIATTR_KPARAM_INFO
	.align		4
.L_4513:
        /*0058*/ 	.byte	0x04, 0x17
        /*005a*/ 	.short	(.L_4515 - .L_4514)
.L_4514:
        /*005c*/ 	.word	0x00000000
        /*0060*/ 	.short	0x0004
        /*0062*/ 	.short	0x0020
        /*0064*/ 	.byte	0x00, 0xf5, 0x21, 0x00


	//----- nvinfo : EIATTR_KPARAM_INFO
	.align		4
.L_4515:
        /*0068*/ 	.byte	0x04, 0x17
        /*006a*/ 	.short	(.L_4517 - .L_4516)
.L_4516:
        /*006c*/ 	.word	0x00000000
        /*0070*/ 	.short	0x0003
        /*0072*/ 	.short	0x0018
        /*0074*/ 	.byte	0x00, 0xf5, 0x21, 0x00


	//----- nvinfo : EIATTR_KPARAM_INFO
	.align		4
.L_4517:
        /*0078*/ 	.byte	0x04, 0x17
        /*007a*/ 	.short	(.L_4519 - .L_4518)
.L_4518:
        /*007c*/ 	.word	0x00000000
        /*0080*/ 	.short	0x0002
        /*0082*/ 	.short	0x0010
        /*0084*/ 	.byte	0x00, 0xf5, 0x21, 0x00


	//----- nvinfo : EIATTR_KPARAM_INFO
	.align		4
.L_4519:
        /*0088*/ 	.byte	0x04, 0x17
        /*008a*/ 	.short	(.L_4521 - .L_4520)
.L_4520:
        /*008c*/ 	.word	0x00000000
        /*0090*/ 	.short	0x0001
        /*0092*/ 	.short	0x0008
        /*0094*/ 	.byte	0x00, 0xf5, 0x21, 0x00


	//----- nvinfo : EIATTR_KPARAM_INFO
	.align		4
.L_4521:
        /*0098*/ 	.byte	0x04, 0x17
        /*009a*/ 	.short	(.L_4523 - .L_4522)
.L_4522:
        /*009c*/ 	.word	0x00000000
        /*00a0*/ 	.short	0x0000
        /*00a2*/ 	.short	0x0000
        /*00a4*/ 	.byte	0x00, 0xf5, 0x21, 0x00


	//----- nvinfo : EIATTR_SPARSE_MMA_MASK
	.align		4
.L_4523:
        /*00a8*/ 	.byte	0x03, 0x50
        /*00aa*/ 	.short	0x0000


	//----- nvinfo : EIATTR_MAXREG_COUNT
	.align		4
        /*00ac*/ 	.byte	0x03, 0x1b
        /*00ae*/ 	.short	0x00ff


	//----- nvinfo : EIATTR_NUM_BARRIERS
	.align		4
        /*00b0*/ 	.byte	0x02, 0x4c
        /*00b2*/ 	.byte	0x01
	.zero		1


	//----- nvinfo : EIATTR_MERCURY_ISA_VERSION
	.align		4
        /*00b4*/ 	.byte	0x03, 0x5f
        /*00b6*/ 	.short	0x0101


	//----- nvinfo : EIATTR_COOP_GROUP_MASK_REGIDS
	.align		4
        /*00b8*/ 	.byte	0x04, 0x29
        /*00ba*/ 	.short	(.L_4525 - .L_4524)


	//   ....[0]....
.L_4524:
        /*00bc*/ 	.word	0xffffffff


	//   ....[1]....
        /*00c0*/ 	.word	0xffffffff


	//   ....[2]....
        /*00c4*/ 	.word	0xffffffff


	//   ....[3]....
        /*00c8*/ 	.word	0xffffffff


	//   ....[4]....
        /*00cc*/ 	.word	0xffffffff


	//   ....[5]....
        /*00d0*/ 	.word	0xffffffff


	//   ....[6]....
        /*00d4*/ 	.word	0xffffffff


	//   ....[7]....
        /*00d8*/ 	.word	0xffffffff


	//   ....[8]....
        /*00dc*/ 	.word	0x05000004


	//   ....[9]....
        /*00e0*/ 	.word	0x05000004


	//   ....[10]....
        /*00e4*/ 	.word	0x05000004


	//----- nvinfo : EIATTR_COOP_GROUP_INSTR_OFFSETS
	.align		4
.L_4525:
        /*00e8*/ 	.byte	0x04, 0x28
        /*00ea*/ 	.short	(.L_4527 - .L_4526)


	//   ....[0]....
.L_4526:
        /*00ec*/ 	.word	0x00007a80


	//   ....[1]....
        /*00f0*/ 	.word	0x00007ae0


	//   ....[2]....
        /*00f4*/ 	.word	0x00007b20


	//   ....[3]....
        /*00f8*/ 	.word	0x00007b40


	//   ....[4]....
        /*00fc*/ 	.word	0x00007b60


	//   ....[5]....
        /*0100*/ 	.word	0x00007c50


	//   ....[6]....
        /*0104*/ 	.word	0x00007c70


	//   ....[7]....
        /*0108*/ 	.word	0x00007c90


	//   ....[8]....
        /*010c*/ 	.word	0x00007e90


	//   ....[9]....
        /*0110*/ 	.word	0x00007f00


	//   ....[10]....
        /*0114*/ 	.word	0x00007f70


	//----- nvinfo : EIATTR_VRC_CTA_INIT_COUNT
	.align		4
.L_4527:
        /*0118*/ 	.byte	0x02, 0x4a
	.zero		1
	.zero		1


	//----- nvinfo : EIATTR_EXIT_INSTR_OFFSETS
	.align		4
        /*011c*/ 	.byte	0x04, 0x1c
        /*011e*/ 	.short	(.L_4529 - .L_4528)


	//   ....[0]....
.L_4528:
        /*0120*/ 	.word	0x00000080


	//   ....[1]....
        /*0124*/ 	.word	0x00007d40


	//   ....[2]....
        /*0128*/ 	.word	0x00007e40


	//----- nvinfo : EIATTR_MAX_THREADS
	.align		4
.L_4529:
        /*012c*/ 	.byte	0x04, 0x05
        /*012e*/ 	.short	(.L_4531 - .L_4530)
.L_4530:
        /*0130*/ 	.word	0x00000100
        /*0134*/ 	.word	0x00000001
        /*0138*/ 	.word	0x00000001


	//----- nvinfo : EIATTR_CRS_STACK_SIZE
	.align		4
.L_4531:
        /*013c*/ 	.byte	0x04, 0x1e
        /*013e*/ 	.short	(.L_4533 - .L_4532)
.L_4532:
        /*0140*/ 	.word	0x00000000


	//----- nvinfo : EIATTR_CBANK_PARAM_SIZE
	.align		4
.L_4533:
        /*0144*/ 	.byte	0x03, 0x19
        /*0146*/ 	.short	0x0050


	//----- nvinfo : EIATTR_PARAM_CBANK
	.align		4
        /*0148*/ 	.byte	0x04, 0x0a
        /*014a*/ 	.short	(.L_4535 - .L_4534)
	.align		4
.L_4534:
        /*014c*/ 	.word	index@(.nv.constant0._ZN18transformer_engine6detail43dgated_act_cast_transpose_kernel_notalignedILi2ELi2Ef6__halfS2_NS_5EmptyEXadL_ZNS_6dqgeluIffEET_T0_RKS3_EEXadL_ZNS_5qgeluIffEES5_S6_S8_EEEEvPKT2_SC_PT3_SE_PKT1_PSF_SI_mmm)
        /*0150*/ 	.short	0x0380
        /*0152*/ 	.short	0x0050


	//----- nvinfo : EIATTR_SW_WAR
	.align		4
.L_4535:
        /*0154*/ 	.byte	0x04, 0x36
        /*0156*/ 	.short	(.L_4537 - .L_4536)
.L_4536:
        /*0158*/ 	.word	0x00000008
.L_4537:


//--------------------- .nv.info._ZN18transformer_engine6detail32dgated_act_cast_transpose_kernelILi2ELi2Ef6__halfS2_NS_5EmptyEXadL_ZNS_6dqgeluIffEET_T0_RKS3_EEXadL_ZNS_5qgeluIffEES5_S6_S8_EEEEvPKT2_SC_PT3_SE_PKT1_PSF_SI_mmm --------------------------
	.section	.nv.info._ZN18transformer_engine6detail32dgated_act_cast_transpose_kernelILi2ELi2Ef6__halfS2_NS_5EmptyEXadL_ZNS_6dqgeluIffEET_T0_RKS3_EEXadL_ZNS_5qgeluIffEES5_S6_S8_EEEEvPKT2_SC_PT3_SE_PKT1_PSF_SI_mmm,"",@"SHT_CUDA_INFO"
	.sectionflags	@""
	.align	4


	//----- nvinfo : EIATTR_CUDA_API_VERSION
	.align		4
        /*0000*/ 	.byte	0x04, 0x37
        /*0002*/ 	.short	(.L_4539 - .L_4538)
.L_4538:
        /*0004*/ 	.word	0x00000082


	//----- nvinfo : EIATTR_KPARAM_INFO
	.align		4
.L_4539:
        /*0008*/ 	.byte	0x04, 0x17
        /*000a*/ 	.short	(.L_4541 - .L_4540)
.L_4540:
        /*000c*/ 	.word	0x00000000
        /*0010*/ 	.short	0x0009
        /*0012*/ 	.short	0x0048
        /*0014*/ 	.byte	0x00, 0xf0, 0x21, 0x00


	//----- nvinfo : EIATTR_KPARAM_INFO
	.align		4
.L_4541:
        /*0018*/ 	.byte	0x04, 0x17
        /*001a*/ 	.short	(.L_4543 - .L_4542)
.L_4542:
        /*001c*/ 	.word	0x00000000
        /*0020*/ 	.short	0x0008
        /*0022*/ 	.short	0x0040
        /*0024*/ 	.byte	0x00, 0xf0, 0x21, 0x00


	//----- nvinfo : EIATTR_KPARAM_INFO
	.align		4
.L_4543:
        /*0028*/ 	.byte	0x04, 0x17
        /*002a*/ 	.short	(.L_4545 - .L_4544)
.L_4544:
        /*002c*/ 	.word	0x00000000
        /*0030*/ 	.short	0x0007
        /*0032*/ 	.short	0x0038
        /*0034*/ 	.byte	0x00, 0xf0, 0x21, 0x00


	//----- nvinfo : EIATTR_KPARAM_INFO
	.align		4
.L_4545:
        /*0038*/ 	.byte	0x04, 0x17
        /*003a*/ 	.short	(.L_4547 - .L_4546)
.L_4546:
        /*003c*/ 	.word	0x00000000
        /*0040*/ 	.short	0x0006
        /*0042*/ 	.short	0x0030
        /*0044*/ 	.byte	0x00, 0xf5, 0x21, 0x00


	//----- nvinfo : EIATTR_KPARAM_INFO
	.align		4
.L_4547:
        /*0048*/ 	.byte	0x04, 0x17
        /*004a*/ 	.short	(.L_4549 - .L_4548)
.L_4548:
        /*004c*/ 	.word	0x00000000
        /*0050*/ 	.short	0x0005
        /*0052*/ 	.short	0x0028
        /*0054*/ 	.byte	0x00, 0xf5, 0x21, 0x00


	//----- nvinfo : EIATTR_KPARAM_INFO
	.align		4
.L_4549:
        /*0058*/ 	.byte	0x04, 0x17
        /*005a*/ 	.short	(.L_4551 - .L_4550)
.L_4550:
        /*005c*/ 	.word	0x00000000
        /*0060*/ 	.short	0x0004
        /*0062*/ 	.short	0x0020
        /*0064*/ 	.byte	0x00, 0xf5, 0x21, 0x00


	//----- nvinfo : EIATTR_KPARAM_INFO
	.align		4
.L_4551:
        /*0068*/ 	.byte	0x04, 0x17
        /*006a*/ 	.short	(.L_4553 - .L_4552)
.L_4552:
        /*006c*/ 	.word	0x00000000
        /*0070*/ 	.short	0x0003
        /*0072*/ 	.short	0x0018
        /*0074*/ 	.byte	0x00, 0xf5, 0x21, 0x00


	//----- nvinfo : EIATTR_KPARAM_INFO
	.align		4
.L_4553:
        /*0078*/ 	.byte	0x04, 0x17
        /*007a*/ 	.short	(.L_4555 - .L_4554)
.L_4554:
        /*007c*/ 	.word	0x00000000
        /*0080*/ 	.short	0x0002
        /*0082*/ 	.short	0x0010
        /*0084*/ 	.byte	0x00, 0xf5, 0x21, 0x00


	//----- nvinfo : EIATTR_KPARAM_INFO
	.align		4
.L_4555:
        /*0088*/ 	.byte	0x04, 0x17
        /*008a*/ 	.short	(.L_4557 - .L_4556)
.L_4556:
        /*008c*/ 	.word	0x00000000
        /*0090*/ 	.short	0x0001
        /*0092*/ 	.short	0x0008
        /*0094*/ 	.byte	0x00, 0xf5, 0x21, 0x00


	//----- nvinfo : EIATTR_KPARAM_INFO
	.align		4
.L_4557:
        /*0098*/ 	.byte	0x04, 0x17
        /*009a*/ 	.short	(.L_4559 - .L_4558)
.L_4558:
        /*009c*/ 	.word	0x00000000
        /*00a0*/ 	.short	0x0000
        /*00a2*/ 	.short	0x0000
        /*00a4*/ 	.byte	0x00, 0xf5, 0x21, 0x00


	//----- nvinfo : EIATTR_SPARSE_MMA_MASK
	.align		4
.L_4559:
        /*00a8*/ 	.byte	0x03, 0x50
        /*00aa*/ 	.short	0x0000


	//----- nvinfo : EIATTR_MAXREG_COUNT
	.align		4
        /*00ac*/ 	.byte	0x03, 0x1b
        /*00ae*/ 	.short	0x00ff


	//----- nvinfo : EIATTR_NUM_BARRIERS
	.align		4
        /*00b0*/ 	.byte	0x02, 0x4c
        /*00b2*/ 	.byte	0x01
	.zero		1


	//----- nvinfo : EIATTR_MERCURY_ISA_VERSION
	.align		4
        /*00b4*/ 	.byte	0x03, 0x5f
        /*00b6*/ 	.short	0x0101


	//----- nvinfo : EIATTR_COOP_GROUP_MASK_REGIDS
	.align		4
        /*00b8*/ 	.byte	0x04, 0x29
        /*00ba*/ 	.short	(.L_4561 - .L_4560)


	//   ....[0]....
.L_4560:
        /*00bc*/ 	.word	0xffffffff


	//   ....[1]....
        /*00c0*/ 	.word	0xffffffff


	//   ....[2]....
        /*00c4*/ 	.word	0xffffffff


	//   ....[3]....
        /*00c8*/ 	.word	0xffffffff


	//   ....[4]....
        /*00cc*/ 	.word	0xffffffff


	//   ....[5]....
        /*00d0*/ 	.word	0xffffffff


	//   ....[6]....
        /*00d4*/ 	.word	0xffffffff


	//   ....[7]....
        /*00d8*/ 	.word	0xffffffff


	//   ....[8]....
        /*00dc*/ 	.word	0x05000004


	//   ....[9]....
        /*00e0*/ 	.word	0x05000004


	//   ....[10]....
        /*00e4*/ 	.word	0x05000004


	//----- nvinfo : EIATTR_COOP_GROUP_INSTR_OFFSETS
	.align		4
.L_4561:
        /*00e8*/ 	.byte	0x04, 0x28
        /*00ea*/ 	.short	(.L_4563 - .L_4562)


	//   ....[0]....
.L_4562:
        /*00ec*/ 	.word	0x00005ed0


	//   ....[1]....
        /*00f0*/ 	.word	0x00005f30


	//   ....[2]....
        /*00f4*/ 	.word	0x00005f70


	//   ....[3]....
        /*00f8*/ 	.word	0x00005f90


	//   ....[4]....
        /*00fc*/ 	.word	0x00005fb0


	//   ....[5]....
        /*0100*/ 	.word	0x000060a0


	//   ....[6]....
        /*0104*/ 	.word	0x000060c0


	//   ....[7]....
        /*0108*/ 	.word	0x000060e0


	//   ....[8]....
        /*010c*/ 	.word	0x000062e0


	//   ....[9]....
        /*0110*/ 	.word	0x00006350


	//   ....[10]....
        /*0114*/ 	.word	0x000063c0


	//----- nvinfo : EIATTR_VRC_CTA_INIT_COUNT
	.align		4
.L_4563:
        /*0118*/ 	.byte	0x02, 0x4a
	.zero		1
	.zero		1


	//----- nvinfo : EIATTR_EXIT_INSTR_OFFSETS
	.align		4
        /*011c*/ 	.byte	0x04, 0x1c
        /*011e*/ 	.short	(.L_4565 - .L_4564)


	//   ....[0]....
.L_4564:
        /*0120*/ 	.word	0x00000080


	//   ....[1]....
        /*0124*/ 	.word	0x00006190


	//   ....[2]....
        /*0128*/ 	.word	0x00006290


	//----- nvinfo : EIATTR_MAX_THREADS
	.align		4
.L_4565:
        /*012c*/ 	.byte	0x04, 0x05
        /*012e*/ 	.short	(.L_4567 - .L_4566)
.L_4566:
        /*0130*/ 	.word	0x00000100
        /*0134*/ 	.word	0x00000001
        /*0138*/ 	.word	0x00000001


	//----- nvinfo : EIATTR_CRS_STACK_SIZE
	.align		4
.L_4567:
        /*013c*/ 	.byte	0x04, 0x1e
        /*013e*/ 	.short	(.L_4569 - .L_4568)
.L_4568:
        /*0140*/ 	.word	0x00000000


	//----- nvinfo : EIATTR_CBANK_PARAM_SIZE
	.align		4
.L_4569:
        /*0144*/ 	.byte	0x03, 0x19
        /*0146*/ 	.short	0x0050


	//----- nvinfo : EIATTR_PARAM_CBANK
	.align		4
        /*0148*/ 	.byte	0x04, 0x0a
        /*014a*/ 	.short	(.L_4571 - .L_4570)
	.align		4
.L_4570:
        /*014c*/ 	.word	index@(.nv.constant0._ZN18transformer_engine6detail32dgated_act_cast_transpose_kernelILi2ELi2Ef6__halfS2_NS_5EmptyEXadL_ZNS_6dqgeluIffEET_T0_RKS3_EEXadL_ZNS_5qgeluIffEES5_S6_S8_EEEEvPKT2_SC_PT3_SE_PKT1_PSF_SI_mmm)
        /*0150*/ 	.short	0x0380
        /*0152*/ 	.short	0x0050


	//----- nvinfo : EIATTR_SW_WAR
	.align		4
.L_4571:
        /*0154*/ 	.byte	0x04, 0x36
        /*0156*/ 	.short	(.L_4573 - .L_4572)
.L_4572:
        /*0158*/ 	.word	0x00000008
.L_4573:


//--------------------- .nv.info._ZN18transformer_engine6detail43dgated_act_cast_transpose_kernel_notalignedILi2ELi1Ef6__halffNS_5EmptyEXadL_ZNS_6dqgeluIffEET_T0_RKS3_EEXadL_ZNS_5qgeluIffEES5_S6_S8_EEEEvPKT2_SC_PT3_SE_PKT1_PSF_SI_mmm --------------------------
	.section	.nv.info._ZN18transformer_engine6detail43dgated_act_cast_transpose_kernel_notalignedILi2ELi1Ef6__halffNS_5EmptyEXadL_ZNS_6dqgeluIffEET_T0_RKS3_EEXadL_ZNS_5qgeluIffEES5_S6_S8_EEEEvPKT2_SC_PT3_SE_PKT1_PSF_SI_mmm,"",@"SHT_CUDA_INFO"
	.sectionflags	@""
	.align	4


	//----- nvinfo : EIATTR_CUDA_API_VERSION
	.align		4
        /*0000*/ 	.byte	0x04, 0x37
        /*0002*/ 	.short	(.L_4575 - .L_4574)
.L_4574:
        /*0004*/ 	.word	0x00000082


	//----- nvinfo : EIATTR_KPARAM_INFO
	.align		4
.L_4575:
        /*0008*/ 	.byte	0x04, 0x17
        /*000a*/ 	.short	(.L_4577 - .L_4576)
.L_4576:
        /*000c*/ 	.word	0x00000000
        /*0010*/ 	.short	0x0009
        /*0012*/ 	.short	0x0048
        /*0014*/ 	.byte	0x00, 0xf0, 0x21, 0x00


	//----- nvinfo : EIATTR_KPARAM_INFO
	.align		4
.L_4577:
        /*0018*/ 	.byte	0x04, 0x17
        /*001a*/ 	.short	(.L_4579 - .L_4578)
.L_4578:
        /*001c*/ 	.word	0x00000000
        /*0020*/ 	.short	0x0008
        /*0022*/ 	.short	0x0040
        /*0024*/ 	.byte	0x00, 0xf0, 0x21, 0x00


	//----- nvinfo : EIATTR_KPARAM_INFO
	.align		4
.L_4579:
        /*0028*/ 	.byte	0x04, 0x17
        /*002a*/ 	.short	(.L_4581 - .L_4580)
.L_4580:
        /*002c*/ 	.word	0x00000000
        /*0030*/ 	.short	0x0007
        /*0032*/ 	.short	0x0038
        /*0034*/ 	.byte	0x00, 0xf0, 0x21, 0x00


	//----- nvinfo : EIATTR_KPARAM_INFO
	.align		4
.L_4581:
        /*0038*/ 	.byte	0x04, 0x17
        /*003a*/ 	.short	(.L_4583 - .L_4582)
.L_4582:
        /*003c*/ 	.word	0x00000000
        /*0040*/ 	.short	0x0006
        /*0042*/ 	.short	0x0030
        /*0044*/ 	.byte	0x00, 0xf5, 0x21, 0x00


	//----- nvinfo : EIATTR_KPARAM_INFO
	.align		4
.L_4583:
        /*0048*/ 	.byte	0x04, 0x17
        /*004a*/ 	.short	(.L_4585 - .L_4584)
.L_4584:
        /*004c*/ 	.word	0x00000000
        /*0050*/ 	.short	0x0005
        /*0052*/ 	.short	0x0028
        /*0054*/ 	.byte	0x00, 0xf5, 0x21, 0x00


	//----- nvinfo : EIATTR_KPARAM_INFO
	.align		4
.L_4585:
        /*0058*/ 	.byte	0x04, 0x17
        /*005a*/ 	.short	(.L_4587 - .L_4586)
.L_4586:
        /*005c*/ 	.word	0x00000000
        /*0060*/ 	.short	0x0004
        /*0062*/ 	.short	0x0020
        /*0064*/ 	.byte	0x00, 0xf5, 0x21, 0x00


	//----- nvinfo : EIATTR_KPARAM_INFO
	.align		4
.L_4587:
        /*0068*/ 	.byte	0x04, 0x17
        /*006a*/ 	.short	(.L_4589 - .L_4588)
.L_4588:
        /*006c*/ 	.word	0x00000000
        /*0070*/ 	.short	0x0003
        /*0072*/ 	.short	0x0018
        /*0074*/ 	.byte	0x00, 0xf5, 0x21, 0x00


	//----- nvinfo : EIATTR_KPARAM_INFO
	.align		4
.L_4589:
        /*0078*/ 	.byte	0x04, 0x17
        /*007a*/ 	.short	(.L_4591 - .L_4590)
.L_4590:
        /*007c*/ 	.word	0x00000000
        /*0080*/ 	.short	0x0002
        /*0082*/ 	.short	0x0010
        /*0084*/ 	.byte	0x00, 0xf5, 0x21, 0x00


	//----- nvinfo : EIATTR_KPARAM_INFO
	.align		4
.L_4591:
        /*0088*/ 	.byte	0x04, 0x17
        /*008a*/ 	.short	(.L_4593 - .L_4592)
.L_4592:
        /*008c*/ 	.word	0x00000000
        /*0090*/ 	.short	0x0001
        /*0092*/ 	.short	0x0008
        /*0094*/ 	.byte	0x00, 0xf5, 0x21, 0x00


	//----- nvinfo : EIATTR_KPARAM_INFO
	.align		4
.L_4593:
        /*0098*/ 	.byte	0x04, 0x17
        /*009a*/ 	.short	(.L_4595 - .L_4594)
.L_4594:
        /*009c*/ 	.word	0x00000000
        /*00a0*/ 	.short	0x0000
        /*00a2*/ 	.short	0x0000
        /*00a4*/ 	.byte	0x00, 0xf5, 0x21, 0x00


	//----- nvinfo : EIATTR_SPARSE_MMA_MASK
	.align		4
.L_4595:
        /*00a8*/ 	.byte	0x03, 0x50
        /*00aa*/ 	.short	0x0000


	//----- nvinfo : EIATTR_MAXREG_COUNT
	.align		4
        /*00ac*/ 	.byte	0x03, 0x1b
        /*00ae*/ 	.short	0x00ff


	//----- nvinfo : EIATTR_NUM_BARRIERS
	.align		4
        /*00b0*/ 	.byte	0x02, 0x4c
        /*00b2*/ 	.byte	0x01
	.zero		1


	//----- nvinfo : EIATTR_MERCURY_ISA_VERSION
	.align		4
        /*00b4*/ 	.byte	0x03, 0x5f
        /*00b6*/ 	.short	0x0101


	//----- nvinfo : EIATTR_COOP_GROUP_MASK_REGIDS
	.align		4
        /*00b8*/ 	.byte	0x04, 0x29
        /*00ba*/ 	.short	(.L_4597 - .L_4596)


	//   ....[0]....
.L_4596:
        /*00bc*/ 	.word	0xffffffff


	//   ....[1]....
        /*00c0*/ 	.word	0xffffffff


	//   ....[2]....
        /*00c4*/ 	.word	0xffffffff


	//   ....[3]....
        /*00c8*/ 	.word	0xffffffff


	//   ....[4]....
        /*00cc*/ 	.word	0xffffffff


	//   ....[5]....
        /*00d0*/ 	.word	0xffffffff


	//   ....[6]....
        /*00d4*/ 	.word	0xffffffff


	//   ....[7]....
        /*00d8*/ 	.word	0xffffffff


	//   ....[8]....
        /*00dc*/ 	.word	0x05000004


	//   ....[9]....
        /*00e0*/ 	.word	0x05000004


	//   ....[10]....
        /*00e4*/ 	.word	0x05000004


	//----- nvinfo : EIATTR_COOP_GROUP_INSTR_OFFSETS
	.align		4
.L_4597:
        /*00e8*/ 	.byte	0x04, 0x28
        /*00ea*/ 	.short	(.L_4599 - .L_4598)


	//   ....[0]....
.L_4598:
        /*00ec*/ 	.word	0x00004f00


	//   ....[1]....
        /*00f0*/ 	.word	0x00004f60


	//   ....[2]....
        /*00f4*/ 	.word	0x00004fa0


	//   ....[3]....
        /*00f8*/ 	.word	0x00004fc0


	//   ....[4]....
        /*00fc*/ 	.word	0x00004fe0


	//   ....[5]....
        /*0100*/ 	.word	0x000050d0


	//   ....[6]....
        /*0104*/ 	.word	0x000050f0


	//   ....[7]....
        /*0108*/ 	.word	0x00005110


	//   ....[8]....
        /*010c*/ 	.word	0x00005310


	//   ....[9]....
        /*0110*/ 	.word	0x00005380


	//   ....[10]....
        /*0114*/ 	.word	0x000053f0


	//----- nvinfo : EIATTR_VRC_CTA_INIT_COUNT
	.align		4
.L_4599:
        /*0118*/ 	.byte	0x02, 0x4a
	.zero		1
	.zero		1


	//----- nvinfo : EIATTR_EXIT_INSTR_OFFSETS
	.align		4
        /*011c*/ 	.byte	0x04, 0x1c
        /*011e*/ 	.short	(.L_4601 - .L_4600)


	//   ....[0]....
.L_4600:
        /*0120*/ 	.word	0x00000080


	//   ....[1]....
        /*0124*/ 	.word	0x000051c0


	//   ....[2]....
        /*0128*/ 	.word	0x000052c0


	//----- nvinfo : EIATTR_MAX_THREADS
	.align		4
.L_4601:
        /*012c*/ 	.byte	0x04, 0x05
        /*012e*/ 	.short	(.L_4603 - .L_4602)
.L_4602:
        /*0130*/ 	.word	0x00000100
        /*0134*/ 	.word	0x00000001
        /*0138*/ 	.word	0x00000001


	//----- nvinfo : EIATTR_CRS_STACK_SIZE
	.align		4
.L_4603:
        /*013c*/ 	.byte	0x04, 0x1e
        /*013e*/ 	.short	(.L_4605 - .L_4604)
.L_4604:
        /*0140*/ 	.word	0x00000000


	//----- nvinfo : EIATTR_CBANK_PARAM_SIZE
	.align		4
.L_4605:
        /*0144*/ 	.byte	0x03, 0x19
        /*0146*/ 	.short	0x0050


	//----- nvinfo : EIATTR_PARAM_CBANK
	.align		4
        /*0148*/ 	.byte	0x04, 0x0a
        /*014a*/ 	.short	(.L_4607 - .L_4606)
	.align		4
.L_4606:
        /*014c*/ 	.word	index@(.nv.constant0._ZN18transformer_engine6detail43dgated_act_cast_transpose_kernel_notalignedILi2ELi1Ef6__halffNS_5EmptyEXadL_ZNS_6dqgeluIffEET_T0_RKS3_EEXadL_ZNS_5qgeluIffEES5_S6_S8_EEEEvPKT2_SC_PT3_SE_PKT1_PSF_SI_mmm)
        /*0150*/ 	.short	0x0380
        /*0152*/ 	.short	0x0050


	//----- nvinfo : EIATTR_SW_WAR
	.align		4
.L_4607:
        /*0154*/ 	.byte	0x04, 0x36
        /*0156*/ 	.short	(.L_4609 - .L_4608)
.L_4608:
        /*0158*/ 	.word	0x00000008
.L_4609:


//--------------------- .nv.info._ZN18transformer_engine6detail32dgated_act_cast_transpose_kernelILi2ELi1Ef6__halffNS_5EmptyEXadL_ZNS_6dqgeluIffEET_T0_RKS3_EEXadL_ZNS_5qgeluIffEES5_S6_S8_EEEEvPKT2_SC_PT3_SE_PKT1_PSF_SI_mmm --------------------------
	.section	.nv.info._ZN18transformer_engine6detail32dgated_act_cast_transpose_kernelILi2ELi1Ef6__halffNS_5EmptyEXadL_ZNS_6dqgeluIffEET_T0_RKS3_EEXadL_ZNS_5qgeluIffEES5_S6_S8_EEEEvPKT2_SC_PT3_SE_PKT1_PSF_SI_mmm,"",@"SHT_CUDA_INFO"
	.sectionflags	@""
	.align	4


	//----- nvinfo : EIATTR_CUDA_API_VERSION
	.align		4
        /*0000*/ 	.byte	0x04, 0x37
        /*0002*/ 	.short	(.L_4611 - .L_4610)
.L_4610:
        /*0004*/ 	.word	0x00000082


	//----- nvinfo : EIATTR_KPARAM_INFO
	.align		4
.L_4611:
        /*0008*/ 	.byte	0x04, 0x17
        /*000a*/ 	.short	(.L_4613 - .L_4612)
.L_4612:
        /*000c*/ 	.word	0x00000000
        /*0010*/ 	.short	0x0009
        /*0012*/ 	.short	0x0048
        /*0014*/ 	.byte	0x00, 0xf0, 0x21, 0x00


	//----- nvinfo : EIATTR_KPARAM_INFO
	.align		4
.L_4613:
        /*0018*/ 	.byte	0x04, 0x17
        /*001a*/ 	.short	(.L_4615 - .L_4614)
.L_4614:
        /*001c*/ 	.word	0x00000000
        /*0020*/ 	.short	0x0008
        /*0022*/ 	.short	0x0040
        /*0024*/ 	.byte	0x00, 0xf0, 0x21, 0x00


	//----- nvinfo : EIATTR_KPARAM_INFO
	.align		4
.L_4615:
        /*0028*/ 	.byte	0x04, 0x17
        /*002a*/ 	.short	(.L_4617 - .L_4616)
.L_4616:
        /*002c*/ 	.word	0x00000000
        /*0030*/ 	.short	0x0007
        /*0032*/ 	.short	0x0038
        /*0034*/ 	.byte	0x00, 0xf0, 0x21, 0x00


	//----- nvinfo : EIATTR_KPARAM_INFO
	.align		4
.L_4617:
        /*0038*/ 	.byte	0x04, 0x17
        /*003a*/ 	.short	(.L_4619 - .L_4618)
.L_4618:
        /*003c*/ 	.word	0x00000000
        /*0040*/ 	.short	0x0006
        /*0042*/ 	.short	0x0030
        /*0044*/ 	.byte	0x00, 0xf5, 0x21, 0x00


	//----- nvinfo : EIATTR_KPARAM_INFO
	.align		4
.L_4619:
        /*0048*/ 	.byte	0x04, 0x17
        /*004a*/ 	.short	(.L_4621 - .L_4620)
.L_4620:
        /*004c*/ 	.word	0x00000000
        /*0050*/ 	.short	0x0005
        /*0052*/ 	.short	0x0028
        /*0054*/ 	.byte	0x00, 0xf5, 0x21, 0x00


	//----- nvinfo : EIATTR_KPARAM_INFO
	.align		4
.L_4621:
        /*0058*/ 	.byte	0x04, 0x17
        /*005a*/ 	.short	(.L_4623 - .L_4622)
.L_4622:
        /*005c*/ 	.word	0x00000000
        /*0060*/ 	.short	0x0004
        /*0062*/ 	.short	0x0020
        /*0064*/ 	.byte	0x00, 0xf5, 0x21, 0x00


	//----- nvinfo : EIATTR_KPARAM_INFO
	.align		4
.L_4623:
        /*0068*/ 	.byte	0x04, 0x17
        /*006a*/ 	.short	(.L_4625 - .L_4624)
.L_4624:
        /*006c*/ 	.word	0x00000000
        /*0070*/ 	.short	0x0003
        /*0072*/ 	.short	0x0018
        /*0074*/ 	.byte	0x00, 0xf5, 0x21, 0x00


	//----- nvinfo : EIATTR_KPARAM_INFO
	.align		4
.L_4625:
        /*0078*/ 	.byte	0x04, 0x17
        /*007a*/ 	.short	(.L_4627 - .L_4626)
.L_4626:
        /*007c*/ 	.word	0x00000000
        /*0080*/ 	.short	0x0002
        /*0082*/ 	.short	0x0010
        /*0084*/ 	.byte	0x00, 0xf5, 0x21, 0x00


	//----- nvinfo : EIATTR_KPARAM_INFO
	.align		4
.L_4627:
        /*0088*/ 	.byte	0x04, 0x17
        /*008a*/ 	.short	(.L_4629 - .L_4628)
.L_4628:
        /*008c*/ 	.word	0x00000000
        /*0090*/ 	.short	0x0001
        /*0092*/ 	.short	0x0008
        /*0094*/ 	.byte	0x00, 0xf5, 0x21, 0x00


	//----- nvinfo : EIATTR_KPARAM_INFO
	.align		4
.L_4629:
        /*0098*/ 	.byte	0x04, 0x17
        /*009a*/ 	.short	(.L_4631 - .L_4630)
.L_4630:
        /*009c*/ 	.word	0x00000000
        /*00a0*/ 	.short	0x0000
        /*00a2*/ 	.short	0x0000
        /*00a4*/ 	.byte	0x00, 0xf5, 0x21, 0x00


	//----- nvinfo : EIATTR_SPARSE_MMA_MASK
	.align		4
.L_4631:
        /*00a8*/ 	.byte	0x03, 0x50
        /*00aa*/ 	.short	0x0000


	//----- nvinfo : EIATTR_MAXREG_COUNT
	.align		4
        /*00ac*/ 	.byte	0x03, 0x1b
        /*00ae*/ 	.short	0x00ff


	//----- nvinfo : EIATTR_NUM_BARRIERS
	.align		4
        /*00b0*/ 	.byte	0x02, 0x4c
        /*00b2*/ 	.byte	0x01
	.zero		1


	//----- nvinfo : EIATTR_MERCURY_ISA_VERSION
	.align		4
        /*00b4*/ 	.byte	0x03, 0x5f
        /*00b6*/ 	.short	0x0101


	//----- nvinfo : EIATTR_COOP_GROUP_MASK_REGIDS
	.align		4
        /*00b8*/ 	.byte	0x04, 0x29
        /*00ba*/ 	.short	(.L_4633 - .L_4632)


	//   ....[0]....
.L_4632:
        /*00bc*/ 	.word	0xffffffff


	//   ....[1]....
        /*00c0*/ 	.word	0xffffffff


	//   ....[2]....
        /*00c4*/ 	.word	0xffffffff


	//   ....[3]....
        /*00c8*/ 	.word	0xffffffff


	//   ....[4]....
        /*00cc*/ 	.word	0xffffffff


	//   ....[5]....
        /*00d0*/ 	.word	0xffffffff


	//   ....[6]....
        /*00d4*/ 	.word	0xffffffff


	//   ....[7]....
        /*00d8*/ 	.word	0xffffffff


	//   ....[8]....
        /*00dc*/ 	.word	0x05000004


	//   ....[9]....
        /*00e0*/ 	.word	0x05000004


	//   ....[10]....
        /*00e4*/ 	.word	0x05000004


	//----- nvinfo : EIATTR_COOP_GROUP_INSTR_OFFSETS
	.align		4
.L_4633:
        /*00e8*/ 	.byte	0x04, 0x28
        /*00ea*/ 	.short	(.L_4635 - .L_4634)


	//   ....[0]....
.L_4634:
        /*00ec*/ 	.word	0x00003620


	//   ....[1]....
        /*00f0*/ 	.word	0x00003680


	//   ....[2]....
        /*00f4*/ 	.word	0x000036c0


	//   ....[3]....
        /*00f8*/ 	.word	0x000036e0


	//   ....[4]....
        /*00fc*/ 	.word	0x00003700


	//   ....[5]....
        /*0100*/ 	.word	0x000037f0


	//   ....[6]....
        /*0104*/ 	.word	0x00003810


	//   ....[7]....
        /*0108*/ 	.word	0x00003830


	//   ....[8]....
        /*010c*/ 	.word	0x00003a30


	//   ....[9]....
        /*0110*/ 	.word	0x00003aa0


	//   ....[10]....
        /*0114*/ 	.word	0x00003b10


	//----- nvinfo : EIATTR_VRC_CTA_INIT_COUNT
	.align		4
.L_4635:
        /*0118*/ 	.byte	0x02, 0x4a
	.zero		1
	.zero		1


	//----- nvinfo : EIATTR_EXIT_INSTR_OFFSETS
	.align		4
        /*011c*/ 	.byte	0x04, 0x1c
        /*011e*/ 	.short	(.L_4637 - .L_4636)


	//   ....[0]....
.L_4636:
        /*0120*/ 	.word	0x00000080


	//   ....[1]....
        /*0124*/ 	.word	0x000038e0


	//   ....[2]....
        /*0128*/ 	.word	0x000039e0


	//----- nvinfo : EIATTR_MAX_THREADS
	.align		4
.L_4637:
        /*012c*/ 	.byte	0x04, 0x05
        /*012e*/ 	.short	(.L_4639 - .L_4638)
.L_4638:
        /*0130*/ 	.word	0x00000100
        /*0134*/ 	.word	0x00000001
        /*0138*/ 	.word	0x00000001


	//----- nvinfo : EIATTR_CRS_STACK_SIZE
	.align		4
.L_4639:
        /*013c*/ 	.byte	0x04, 0x1e
        /*013e*/ 	.short	(.L_4641 - .L_4640)
.L_4640:
        /*0140*/ 	.word	0x00000000


	//----- nvinfo : EIATTR_CBANK_PARAM_SIZE
	.align		4
.L_4641:
        /*0144*/ 	.byte	0x03, 0x19
        /*0146*/ 	.short	0x0050


	//----- nvinfo : EIATTR_PARAM_CBANK
	.align		4
        /*0148*/ 	.byte	0x04, 0x0a
        /*014a*/ 	.short	(.L_4643 - .L_4642)
	.align		4
.L_4642:
        /*014c*/ 	.word	index@(.nv.constant0._ZN18transformer_engine6detail32dgated_act_cast_transpose_kernelILi2ELi1Ef6__halffNS_5EmptyEXadL_ZNS_6dqgeluIffEET_T0_RKS3_EEXadL_ZNS_5qgeluIffEES5_S6_S8_EEEEvPKT2_SC_PT3_SE_PKT1_PSF_SI_mmm)
        /*0150*/ 	.short	0x0380
        /*0152*/ 	.short	0x0050


	//----- nvinfo : EIATTR_SW_WAR
	.align		4
.L_4643:
        /*0154*/ 	.byte	0x04, 0x36
        /*0156*/ 	.short	(.L_4645 - .L_4644)
.L_4644:
        /*0158*/ 	.word	0x00000008
.L_4645:


//--------------------- .nv.info._ZN18transformer_engine6detail43dgated_act_cast_transpose_kernel_notalignedILi1ELi4Eff13__nv_fp8_e4m3NS_5EmptyEXadL_ZNS_6dqgeluIffEET_T0_RKS3_EEXadL_ZNS_5qgeluIffEES5_S6_S8_EEEEvPKT2_SC_PT3_SE_PKT1_PSF_SI_mmm --------------------------
	.section	.nv.info._ZN18transformer_engine6detail43dgated_act_cast_transpose_kernel_notalignedILi1ELi4Eff13__nv_fp8_e4m3NS_5EmptyEXadL_ZNS_6dqgeluIffEET_T0_RKS3_EEXadL_ZNS_5qgeluIffEES5_S6_S8_EEEEvPKT2_SC_PT3_SE_PKT1_PSF_SI_mmm,"",@"SHT_CUDA_INFO"
	.sectionflags	@""
	.align	4


	//----- nvinfo : EIATTR_CUDA_API_VERSION
	.align		4
        /*0000*/ 	.byte	0x04, 0x37
        /*0002*/ 	.short	(.L_4647 - .L_4646)
.L_4646:
        /*0004*/ 	.word	0x00000082


	//----- nvinfo : EIATTR_KPARAM_INFO
	.align		4
.L_4647:
        /*0008*/ 	.byte	0x04, 0x17
        /*000a*/ 	.short	(.L_4649 - .L_4648)
.L_4648:
        /*000c*/ 	.word	0x00000000
        /*0010*/ 	.short	0x0009
        /*0012*/ 	.short	0x0048
        /*0014*/ 	.byte	0x00, 0xf0, 0x21, 0x00


	//----- nvinfo : EIATTR_KPARAM_INFO
	.align		4
.L_4649:
        /*0018*/ 	.byte	0x04, 0x17
        /*001a*/ 	.short	(.L_4651 - .L_4650)
.L_4650:
        /*001c*/ 	.word	0x00000000
        /*0020*/ 	.short	0x0008
        /*0022*/ 	.short	0x0040
        /*0024*/ 	.byte	0x00, 0xf0, 0x21, 0x00


	//----- nvinfo : EIATTR_KPARAM_INFO
	.align		4
.L_4651:
        /*0028*/ 	.byte	0x04, 0x17
        /*002a*/ 	.short	(.L_4653 - .L_4652)
.L_4652:
        /*002c*/ 	.word	0x00000000
        /*0030*/ 	.short	0x0007
        /*0032*/ 	.short	0x0038
        /*0034*/ 	.byte	0x00, 0xf0, 0x21, 0x00


	//----- nvinfo : EIATTR_KPARAM_INFO
	.align		4
.L_4653:
        /*0038*/ 	.byte	0x04, 0x17
        /*003a*/ 	.short	(.L_4655 - .L_4654)
.L_4654:
        /*003c*/ 	.word	0x00000000
        /*0040*/ 	.short	0x0006
        /*0042*/ 	.short	0x0030
        /*0044*/ 	.byte	0x00, 0xf5, 0x21, 0x00


	//----- nvinfo : EIATTR_KPARAM_INFO
	.align		4
.L_4655:
        /*0048*/ 	.byte	0x04, 0x17
        /*004a*/ 	.short	(.L_4657 - .L_4656)
.L_4656:
        /*004c*/ 	.word	0x00000000
        /*0050*/ 	.short	0x0005
        /*0052*/ 	.short	0x0028
        /*0054*/ 	.byte	0x00, 0xf5, 0x21, 0x00


	//----- nvinfo : EIATTR_KPARAM_INFO
	.align		4
.L_4657:
        /*0058*/ 	.byte	0x04, 0x17
        /*005a*/ 	.short	(.L_4659 - .L_4658)
.L_4658:
        /*005c*/ 	.word	0x00000000
        /*0060*/ 	.short	0x0004
        /*0062*/ 	.short	0x0020
        /*0064*/ 	.byte	0x00, 0xf5, 0x21, 0x00


	//----- nvinfo : EIATTR_KPARAM_INFO
	.align		4
.L_4659:
        /*0068*/ 	.byte	0x04, 0x17
        /*006a*/ 	.short	(.L_4661 - .L_4660)
.L_4660:
        /*006c*/ 	.word	0x00000000
        /*0070*/ 	.short	0x0003
        /*0072*/ 	.short	0x0018
        /*0074*/ 	.byte	0x00, 0xf5, 0x21, 0x00


	//----- nvinfo : EIATTR_KPARAM_INFO
	.align		4
.L_4661:
        /*0078*/ 	.byte	0x04, 0x17
        /*007a*/ 	.short	(.L_4663 - .L_4662)
.L_4662:
        /*007c*/ 	.word	0x00000000
        /*0080*/ 	.short	0x0002
        /*0082*/ 	.short	0x0010
        /*0084*/ 	.byte	0x00, 0xf5, 0x21, 0x00


	//----- nvinfo : EIATTR_KPARAM_INFO
	.align		4
.L_4663:
        /*0088*/ 	.byte	0x04, 0x17
        /*008a*/ 	.short	(.L_4665 - .L_4664)
.L_4664:
        /*008c*/ 	.word	0x00000000
        /*0090*/ 	.short	0x0001
        /*0092*/ 	.short	0x0008
        /*0094*/ 	.byte	0x00, 0xf5, 0x21, 0x00


	//----- nvinfo : EIATTR_KPARAM_INFO
	.align		4
.L_4665:
        /*0098*/ 	.byte	0x04, 0x17
        /*009a*/ 	.short	(.L_4667 - .L_4666)
.L_4666:
        /*009c*/ 	.word	0x00000000
        /*00a0*/ 	.short	0x0000
        /*00a2*/ 	.short	0x0000
        /*00a4*/ 	.byte	0x00, 0xf5, 0x21, 0x00


	//----- nvinfo : EIATTR_SPARSE_MMA_MASK
	.align		4
.L_4667:
        /*00a8*/ 	.byte	0x03, 0x50
        /*00aa*/ 	.short	0x0000


	//----- nvinfo : EIATTR_MAXREG_COUNT
	.align		4
        /*00ac*/ 	.byte	0x03, 0x1b
        /*00ae*/ 	.short	0x00ff


	//----- nvinfo : EIATTR_NUM_BARRIERS
	.align		4
        /*00b0*/ 	.byte	0x02, 0x4c
        /*00b2*/ 	.byte	0x01
	.zero		1


	//----- nvinfo : EIATTR_MERCURY_ISA_VERSION
	.align		4
        /*00b4*/ 	.byte	0x03, 0x5f
        /*00b6*/ 	.short	0x0101


	//----- nvinfo : EIATTR_COOP_GROUP_MASK_REGIDS
	.align		4
        /*00b8*/ 	.byte	0x04, 0x29
        /*00ba*/ 	.short	(.L_4669 - .L_4668)


	//   ....[0]....
.L_4668:
        /*00bc*/ 	.word	0xffffffff


	//   ....[1]....
        /*00c0*/ 	.word	0xffffffff


	//   ....[2]....
        /*00c4*/ 	.word	0xffffffff


	//   ....[3]....
        /*00c8*/ 	.word	0xffffffff


	//   ....[4]....
        /*00cc*/ 	.word	0xffffffff


	//   ....[5]....
        /*00d0*/ 	.word	0xffffffff


	//   ....[6]....
        /*00d4*/ 	.word	0xffffffff


	//   ....[7]....
        /*00d8*/ 	.word	0xffffffff


	//   ....[8]....
        /*00dc*/ 	.word	0x05000004


	//   ....[9]....
        /*00e0*/ 	.word	0x05000004


	//   ....[10]....
        /*00e4*/ 	.word	0x05000004


	//----- nvinfo : EIATTR_COOP_GROUP_INSTR_OFFSETS
	.align		4
.L_4669:
        /*00e8*/ 	.byte	0x04, 0x28
        /*00ea*/ 	.short	(.L_4671 - .L_4670)


	//   ....[0]....
.L_4670:
        /*00ec*/ 	.word	0x00007bf0


	//   ....[1]....
        /*00f0*/ 	.word	0x00007c70


	//   ....[2]....
        /*00f4*/ 	.word	0x00007cb0


	//   ....[3]....
        /*00f8*/ 	.word	0x00007cd0


	//   ....[4]....
        /*00fc*/ 	.word	0x00007cf0


	//   ....[5]....
        /*0100*/ 	.word	0x00007de0


	//   ....[6]....
        /*0104*/ 	.word	0x00007e00


	//   ....[7]....
        /*0108*/ 	.word	0x00007e20


	//   ....[8]....
        /*010c*/ 	.word	0x00008020


	//   ....[9]....
        /*0110*/ 	.word	0x00008090


	//   ....[10]....
        /*0114*/ 	.word	0x00008100


	//----- nvinfo : EIATTR_VRC_CTA_INIT_COUNT
	.align		4
.L_4671:
        /*0118*/ 	.byte	0x02, 0x4a
	.zero		1
	.zero		1


	//----- nvinfo : EIATTR_EXIT_INSTR_OFFSETS
	.align		4
        /*011c*/ 	.byte	0x04, 0x1c
        /*011e*/ 	.short	(.L_4673 - .L_4672)


	//   ....[0]....
.L_4672:
        /*0120*/ 	.word	0x00000080


	//   ....[1]....
        /*0124*/ 	.word	0x00007ed0


	//   ....[2]....
        /*0128*/ 	.word	0x00007fd0


	//----- nvinfo : EIATTR_MAX_THREADS
	.align		4
.L_4673:
        /*012c*/ 	.byte	0x04, 0x05
        /*012e*/ 	.short	(.L_4675 - .L_4674)
.L_4674:
        /*0130*/ 	.word	0x00000100
        /*0134*/ 	.word	0x00000001
        /*0138*/ 	.word	0x00000001


	//----- nvinfo : EIATTR_CRS_STACK_SIZE
	.align		4
.L_4675:
        /*013c*/ 	.byte	0x04, 0x1e
        /*013e*/ 	.short	(.L_4677 - .L_4676)
.L_4676:
        /*0140*/ 	.word	0x00000000


	//----- nvinfo : EIATTR_CBANK_PARAM_SIZE
	.align		4
.L_4677:
        /*0144*/ 	.byte	0x03, 0x19
        /*0146*/ 	.short	0x0050


	//----- nvinfo : EIATTR_PARAM_CBANK
	.align		4
        /*0148*/ 	.byte	0x04, 0x0a
        /*014a*/ 	.short	(.L_4679 - .L_4678)
	.align		4
.L_4678:
        /*014c*/ 	.word	index@(.nv.constant0._ZN18transformer_engine6detail43dgated_act_cast_transpose_kernel_notalignedILi1ELi4Eff13__nv_fp8_e4m3NS_5EmptyEXadL_ZNS_6dqgeluIffEET_T0_RKS3_EEXadL_ZNS_5qgeluIffEES5_S6_S8_EEEEvPKT2_SC_PT3_SE_PKT1_PSF_SI_mmm)
        /*0150*/ 	.short	0x0380
        /*0152*/ 	.short	0x0050


	//----- nvinfo : EIATTR_SW_WAR
	.align		4
.L_4679:
        /*0154*/ 	.byte	0x04, 0x36
        /*0156*/ 	.short	(.L_4681 - .L_4680)
.L_4680:
        /*0158*/ 	.word	0x00000008
.L_4681:


//--------------------- .nv.info._ZN18transformer_engine6detail32dgated_act_cast_transpose_kernelILi1ELi4Eff13__nv_fp8_e4m3NS_5EmptyEXadL_ZNS_6dqgeluIffEET_T0_RKS3_EEXadL_ZNS_5qgeluIffEES5_S6_S8_EEEEvPKT2_SC_PT3_SE_PKT1_PSF_SI_mmm --------------------------
	.section	.nv.info._ZN18transformer_engine6detail32dgated_act_cast_transpose_kernelILi1ELi4Eff13__nv_fp8_e4m3NS_5EmptyEXadL_ZNS_6dqgeluIffEET_T0_RKS3_EEXadL_ZNS_5qgeluIffEES5_S6_S8_EEEEvPKT2_SC_PT3_SE_PKT1_PSF_SI_mmm,"",@"SHT_CUDA_INFO"
	.sectionflags	@""
	.align	4


	//----- nvinfo : EIATTR_CUDA_API_VERSION
	.align		4
        /*0000*/ 	.byte	0x04, 0x37
        /*0002*/ 	.short	(.L_4683 - .L_4682)
.L_4682:
        /*0004*/ 	.word	0x00000082


	//----- nvinfo : EIATTR_KPARAM_INFO
	.align		4
.L_4683:
        /*0008*/ 	.byte	0x04, 0x17
        /*000a*/ 	.short	(.L_4685 - .L_4684)
.L_4684:
        /*000c*/ 	.word	0x00000000
        /*0010*/ 	.short	0x0009
        /*0012*/ 	.short	0x0048
        /*0014*/ 	.byte	0x00, 0xf0, 0x21, 0x00


	//----- nvinfo : EIATTR_KPARAM_INFO
	.align		4
.L_4685:
        /*0018*/ 	.byte	0x04, 0x17
        /*001a*/ 	.short	(.L_4687 - .L_4686)
.L_4686:
        /*001c*/ 	.word	0x00000000
        /*0020*/ 	.short	0x0008
        /*0022*/ 	.short	0x0040
        /*0024*/ 	.byte	0x00, 0xf0, 0x21, 0x00


	//----- nvinfo : EIATTR_KPARAM_INFO
	.align		4
.L_4687:
        /*0028*/ 	.byte	0x04, 0x17
        /*002a*/ 	.short	(.L_4689 - .L_4688)
.L_4688:
        /*002c*/ 	.word	0x00000000
        /*0030*/ 	.short	0x0007
        /*0032*/ 	.short	0x0038
        /*0034*/ 	.byte	0x00, 0xf0, 0x21, 0x00


	//----- nvinfo : EIATTR_KPARAM_INFO
	.align		4
.L_4689:
        /*0038*/ 	.byte	0x04, 0x17
        /*003a*/ 	.short	(.L_4691 - .L_4690)
.L_4690:
        /*003c*/ 	.word	0x00000000
        /*0040*/ 	.short	0x0006
        /*0042*/ 	.short	0x0030
        /*0044*/ 	.byte	0x00, 0xf5, 0x21, 0x00


	//----- nvinfo : EIATTR_KPARAM_INFO
	.align		4
.L_4691:
        /*0048*/ 	.byte	0x04, 0x17
        /*004a*/ 	.short	(.L_4693 - .L_4692)
.L_4692:
        /*004c*/ 	.word	0x00000000
        /*0050*/ 	.short	0x0005
        /*0052*/ 	.short	0x0028
        /*0054*/ 	.byte	0x00, 0xf5, 0x21, 0x00


	//----- nvinfo : EIATTR_KPARAM_INFO
	.align		4
.L_4693:
        /*0058*/ 	.byte	0x04, 0x17
        /*005a*/ 	.short	(.L_4695 - .L_4694)
.L_4694:
        /*005c*/ 	.word	0x00000000
        /*0060*/ 	.short	0x0004
        /*0062*/ 	.short	0x0020
        /*0064*/ 	.byte	0x00, 0xf5, 0x21, 0x00


	//----- nvinfo : EIATTR_KPARAM_INFO
	.align		4
.L_4695:
        /*0068*/ 	.byte	0x04, 0x17
        /*006a*/ 	.short	(.L_4697 - .L_4696)
.L_4696:
        /*006c*/ 	.word	0x00000000
        /*0070*/ 	.short	0x0003
        /*0072*/ 	.short	0x0018
        /*0074*/ 	.byte	0x00, 0xf5, 0x21, 0x00


	//----- nvinfo : EIATTR_KPARAM_INFO
	.align		4
.L_4697:
        /*0078*/ 	.byte	0x04, 0x17
        /*007a*/ 	.short	(.L_4699 - .L_4698)
.L_4698:
        /*007c*/ 	.word	0x00000000
        /*0080*/ 	.short	0x0002
        /*0082*/ 	.short	0x0010
        /*0084*/ 	.byte	0x00, 0xf5, 0x21, 0x00


	//----- nvinfo : EIATTR_KPARAM_INFO
	.align		4
.L_4699:
        /*0088*/ 	.byte	0x04, 0x17
        /*008a*/ 	.short	(.L_4701 - .L_4700)
.L_4700:
        /*008c*/ 	.word	0x00000000
        /*0090*/ 	.short	0x0001
        /*0092*/ 	.short	0x0008
        /*0094*/ 	.byte	0x00, 0xf5, 0x21, 0x00


	//----- nvinfo : EIATTR_KPARAM_INFO
	.align		4
.L_4701:
        /*0098*/ 	.byte	0x04, 0x17
        /*009a*/ 	.short	(.L_4703 - .L_4702)
.L_4702:
        /*009c*/ 	.word	0x00000000
        /*00a0*/ 	.short	0x0000
        /*00a2*/ 	.short	0x0000
        /*00a4*/ 	.byte	0x00, 0xf5, 0x21, 0x00


	//----- nvinfo : EIATTR_SPARSE_MMA_MASK
	.align		4
.L_4703:
        /*00a8*/ 	.byte	0x03, 0x50
        /*00aa*/ 	.short	0x0000


	//----- nvinfo : EIATTR_MAXREG_COUNT
	.align		4
        /*00ac*/ 	.byte	0x03, 0x1b
        /*00ae*/ 	.short	0x00ff


	//----- nvinfo : EIATTR_NUM_BARRIERS
	.align		4
        /*00b0*/ 	.byte	0x02, 0x4c
        /*00b2*/ 	.byte	0x01
	.zero		1


	//----- nvinfo : EIATTR_MERCURY_ISA_VERSION
	.align		4
        /*00b4*/ 	.byte	0x03, 0x5f
        /*00b6*/ 	.short	0x0101


	//----- nvinfo : EIATTR_COOP_GROUP_MASK_REGIDS
	.align		4
        /*00b8*/ 	.byte	0x04, 0x29
        /*00ba*/ 	.short	(.L_4705 - .L_4704)


	//   ....[0]....
.L_4704:
        /*00bc*/ 	.word	0xffffffff


	//   ....[1]....
        /*00c0*/ 	.word	0xffffffff


	//   ....[2]....
        /*00c4*/ 	.word	0xffffffff


	//   ....[3]....
        /*00c8*/ 	.word	0xffffffff


	//   ....[4]....
        /*00cc*/ 	.word	0xffffffff


	//   ....[5]....
        /*00d0*/ 	.word	0xffffffff


	//   ....[6]....
        /*00d4*/ 	.word	0xffffffff


	//   ....[7]....
        /*00d8*/ 	.word	0xffffffff


	//   ....[8]....
        /*00dc*/ 	.word	0x05000004


	//   ....[9]....
        /*00e0*/ 	.word	0x05000004


	//   ....[10]....
        /*00e4*/ 	.word	0x05000004


	//----- nvinfo : EIATTR_COOP_GROUP_INSTR_OFFSETS
	.align		4
.L_4705:
        /*00e8*/ 	.byte	0x04, 0x28
        /*00ea*/ 	.short	(.L_4707 - .L_4706)


	//   ....[0]....
.L_4706:
        /*00ec*/ 	.word	0x000060a0


	//   ....[1]....
        /*00f0*/ 	.word	0x00006100


	//   ....[2]....
        /*00f4*/ 	.word	0x00006140


	//   ....[3]....
        /*00f8*/ 	.word	0x00006160


	//   ....[4]....
        /*00fc*/ 	.word	0x00006180


	//   ....[5]....
        /*0100*/ 	.word	0x00006270


	//   ....[6]....
        /*0104*/ 	.word	0x00006290


	//   ....[7]....
        /*0108*/ 	.word	0x000062b0


	//   ....[8]....
        /*010c*/ 	.word	0x000064c0


	//   ....[9]....
        /*0110*/ 	.word	0x00006530


	//   ....[10]....
        /*0114*/ 	.word	0x000065a0


	//----- nvinfo : EIATTR_VRC_CTA_INIT_COUNT
	.align		4
.L_4707:
        /*0118*/ 	.byte	0x02, 0x4a
	.zero		1
	.zero		1


	//----- nvinfo : EIATTR_EXIT_INSTR_OFFSETS
	.align		4
        /*011c*/ 	.byte	0x04, 0x1c
        /*011e*/ 	.short	(.L_4709 - .L_4708)


	//   ....[0]....
.L_4708:
        /*0120*/ 	.word	0x00000080


	//   ....[1]....
        /*0124*/ 	.word	0x00006370


	//   ....[2]....
        /*0128*/ 	.word	0x00006470


	//----- nvinfo : EIATTR_MAX_THREADS
	.align		4
.L_4709:
        /*012c*/ 	.byte	0x04, 0x05
        /*012e*/ 	.short	(.L_4711 - .L_4710)
.L_4710:
        /*0130*/ 	.word	0x00000100
        /*0134*/ 	.word	0x00000001
        /*0138*/ 	.word	0x00000001


	//----- nvinfo : EIATTR_CRS_STACK_SIZE
	.align		4
.L_4711:
        /*013c*/ 	.byte	0x04, 0x1e
        /*013e*/ 	.short	(.L_4713 - .L_4712)
.L_4712:
        /*0140*/ 	.word	0x00000000


	//----- nvinfo : EIATTR_CBANK_PARAM_SIZE
	.align		4
.L_4713:
        /*0144*/ 	.byte	0x03, 0x19
        /*0146*/ 	.short	0x0050


	//----- nvinfo : EIATTR_PARAM_CBANK
	.align		4
        /*0148*/ 	.byte	0x04, 0x0a
        /*014a*/ 	.short	(.L_4715 - .L_4714)
	.align		4
.L_4714:
        /*014c*/ 	.word	index@(.nv.constant0._ZN18transformer_engine6detail32dgated_act_cast_transpose_kernelILi1ELi4Eff13__nv_fp8_e4m3NS_5EmptyEXadL_ZNS_6dqgeluIffEET_T0_RKS3_EEXadL_ZNS_5qgeluIffEES5_S6_S8_EEEEvPKT2_SC_PT3_SE_PKT1_PSF_SI_mmm)
        /*0150*/ 	.short	0x0380
        /*0152*/ 	.short	0x0050


	//----- nvinfo : EIATTR_SW_WAR
	.align		4
.L_4715:
        /*0154*/ 	.byte	0x04, 0x36
        /*0156*/ 	.short	(.L_4717 - .L_4716)
.L_4716:
        /*0158*/ 	.word	0x00000008
.L_4717:


//--------------------- .nv.info._ZN18transformer_engine6detail43dgated_act_cast_transpose_kernel_notalignedILi1ELi4Eff13__nv_fp8_e5m2NS_5EmptyEXadL_ZNS_6dqgeluIffEET_T0_RKS3_EEXadL_ZNS_5qgeluIffEES5_S6_S8_EEEEvPKT2_SC_PT3_SE_PKT1_PSF_SI_mmm --------------------------
	.section	.nv.info._ZN18transformer_engine6detail43dgated_act_cast_transpose_kernel_notalignedILi1ELi4Eff13__nv_fp8_e5m2NS_5EmptyEXadL_ZNS_6dqgeluIffEET_T0_RKS3_EEXadL_ZNS_5qgeluIffEES5_S6_S8_EEEEvPKT2_SC_PT3_SE_PKT1_PSF_SI_mmm,"",@"SHT_CUDA_INFO"
	.sectionflags	@""
	.align	4


	//----- nvinfo : EIATTR_CUDA_API_VERSION
	.align		4
        /*0000*/ 	.byte	0x04, 0x37
        /*0002*/ 	.short	(.L_4719 - .L_4718)
.L_4718:
        /*0004*/ 	.word	0x00000082


	//----- nvinfo : EIATTR_KPARAM_INFO
	.align		4
.L_4719:
        /*0008*/ 	.byte	0x04, 0x17
        /*000a*/ 	.short	(.L_4721 - .L_4720)
.L_4720:
        /*000c*/ 	.word	0x00000000
        /*0010*/ 	.short	0x0009
        /*0012*/ 	.short	0x0048
        /*0014*/ 	.byte	0x00, 0xf0, 0x21, 0x00


	//----- nvinfo : EIATTR_KPARAM_INFO
	.align		4
.L_4721:
        /*0018*/ 	.byte	0x04, 0x17
        /*001a*/ 	.short	(.L_4723 - .L_4722)
.L_4722:
        /*001c*/ 	.word	0x00000000
        /*0020*/ 	.short	0x0008
        /*0022*/ 	.short	0x0040
        /*0024*/ 	.byte	0x00, 0xf0, 0x21, 0x00


	//----- nvinfo : EIATTR_KPARAM_INFO
	.align		4
.L_4723:
        /*0028*/ 	.byte	0x04, 0x17
        /*002a*/ 	.short	(.L_4725 - .L_4724)
.L_4724:
        /*002c*/ 	.word	0x00000000
        /*0030*/ 	.short	0x0007
        /*0032*/ 	.short	0x0038
        /*0034*/ 	.byte	0x00, 0xf0, 0x21, 0x00


	//----- nvinfo : EIATTR_KPARAM_INFO
	.align		4
.L_4725:
        /*0038*/ 	.byte	0x04, 0x17
        /*003a*/ 	.short	(.L_4727 - .L_4726)
.L_4726:
        /*003c*/ 	.word	0x00000000
        /*0040*/ 	.short	0x0006
        /*0042*/ 	.short	0x0030
        /*0044*/ 	.byte	0x00, 0xf5, 0x21, 0x00


	//----- nvinfo : EIATTR_KPARAM_INFO
	.align		4
.L_4727:
        /*0048*/ 	.byte	0x04, 0x17
        /*004a*/ 	.short	(.L_4729 - .L_4728)
.L_4728:
        /*004c*/ 	.word	0x00000000
        /*0050*/ 	.short	0x0005
        /*0052*/ 	.short	0x0028
        /*0054*/ 	.byte	0x00, 0xf5, 0x21, 0x00


	//----- nvinfo : EIATTR_KPARAM_INFO
	.align		4
.L_4729:
        /*0058*/ 	.byte	0x04, 0x17
        /*005a*/ 	.short	(.L_4731 - .L_4730)
.L_4730:
        /*005c*/ 	.word	0x00000000
        /*0060*/ 	.short	0x0004
        /*0062*/ 	.short	0x0020
        /*0064*/ 	.byte	0x00, 0xf5, 0x21, 0x00


	//----- nvinfo : EIATTR_KPARAM_INFO
	.align		4
.L_4731:
        /*0068*/ 	.byte	0x04, 0x17
        /*006a*/ 	.short	(.L_4733 - .L_4732)
.L_4732:
        /*006c*/ 	.word	0x00000000
        /*0070*/ 	.short	0x0003
        /*0072*/ 	.short	0x0018
        /*0074*/ 	.byte	0x00, 0xf5, 0x21, 0x00


	//----- nvinfo : EIATTR_KPARAM_INFO
	.align		4
.L_4733:
        /*0078*/ 	.byte	0x04, 0x17
        /*007a*/ 	.short	(.L_4735 - .L_4734)
.L_4734:
        /*007c*/ 	.word	0x00000000
        /*0080*/ 	.short	0x0002
        /*0082*/ 	.short	0x0010
        /*0084*/ 	.byte	0x00, 0xf5, 0x21, 0x00


	//----- nvinfo : EIATTR_KPARAM_INFO
	.align		4
.L_4735:
        /*0088*/ 	.byte	0x04, 0x17
        /*008a*/ 	.short	(.L_4737 - .L_4736)
.L_4736:
        /*008c*/ 	.word	0x00000000
        /*0090*/ 	.short	0x0001
        /*0092*/ 	.short	0x0008
        /*0094*/ 	.byte	0x00, 0xf5, 0x21, 0x00


	//----- nvinfo : EIATTR_KPARAM_INFO
	.align		4
.L_4737:
        /*0098*/ 	.byte	0x04, 0x17
        /*009a*/ 	.short	(.L_4739 - .L_4738)
.L_4738:
        /*009c*/ 	.word	0x00000000
        /*00a0*/ 	.short	0x0000
        /*00a2*/ 	.short	0x0000
        /*00a4*/ 	.byte	0x00, 0xf5, 0x21, 0x00


	//----- nvinfo : EIATTR_SPARSE_MMA_MASK
	.align		4
.L_4739:
        /*00a8*/ 	.byte	0x03, 0x50
        /*00aa*/ 	.short	0x0000


	//----- nvinfo : EIATTR_MAXREG_COUNT
	.align		4
        /*00ac*/ 	.byte	0x03, 0x1b
        /*00ae*/ 	.short	0x00ff


	//----- nvinfo : EIATTR_NUM_BARRIERS
	.align		4
        /*00b0*/ 	.byte	0x02, 0x4c
        /*00b2*/ 	.byte	0x01
	.zero		1


	//----- nvinfo : EIATTR_MERCURY_ISA_VERSION
	.align		4
        /*00b4*/ 	.byte	0x03, 0x5f
        /*00b6*/ 	.short	0x0101


	//----- nvinfo : EIATTR_COOP_GROUP_MASK_REGIDS
	.align		4
        /*00b8*/ 	.byte	0x04, 0x29
        /*00ba*/ 	.short	(.L_4741 - .L_4740)


	//   ....[0]....
.L_4740:
        /*00bc*/ 	.word	0xffffffff


	//   ....[1]....
        /*00c0*/ 	.word	0xffffffff


	//   ....[2]....
        /*00c4*/ 	.word	0xffffffff


	//   ....[3]....
        /*00c8*/ 	.word	0xffffffff


	//   ....[4]....
        /*00cc*/ 	.word	0xffffffff


	//   ....[5]....
        /*00d0*/ 	.word	0xffffffff


	//   ....[6]....
        /*00d4*/ 	.word	0xffffffff


	//   ....[7]....
        /*00d8*/ 	.word	0xffffffff


	//   ....[8]....
        /*00dc*/ 	.word	0x05000004


	//   ....[9]....
        /*00e0*/ 	.word	0x05000004


	//   ....[10]....
        /*00e4*/ 	.word	0x05000004


	//----- nvinfo : EIATTR_COOP_GROUP_INSTR_OFFSETS
	.align		4
.L_4741:
        /*00e8*/ 	.byte	0x04, 0x28
        /*00ea*/ 	.short	(.L_4743 - .L_4742)


	//   ....[0]....
.L_4742:
        /*00ec*/ 	.word	0x00007bf0


	//   ....[1]....
        /*00f0*/ 	.word	0x00007c70


	//   ....[2]....
        /*00f4*/ 	.word	0x00007cb0


	//   ....[3]....
        /*00f8*/ 	.word	0x00007cd0


	//   ....[4]....
        /*00fc*/ 	.word	0x00007cf0


	//   ....[5]....
        /*0100*/ 	.word	0x00007de0


	//   ....[6]....
        /*0104*/ 	.word	0x00007e00


	//   ....[7]....
        /*0108*/ 	.word	0x00007e20


	//   ....[8]....
        /*010c*/ 	.word	0x00008020


	//   ....[9]....
        /*0110*/ 	.word	0x00008090


	//   ....[10]....
        /*0114*/ 	.word	0x00008100


	//----- nvinfo : EIATTR_VRC_CTA_INIT_COUNT
	.align		4
.L_4743:
        /*0118*/ 	.byte	0x02, 0x4a
	.zero		1
	.zero		1


	//----- nvinfo : EIATTR_EXIT_INSTR_OFFSETS
	.align		4
        /*011c*/ 	.byte	0x04, 0x1c
        /*011e*/ 	.short	(.L_4745 - .L_4744)


	//   ....[0]....
.L_4744:
        /*0120*/ 	.word	0x00000080


	//   ....[1]....
        /*0124*/ 	.word	0x00007ed0


	//   ....[2]....
        /*0128*/ 	.word	0x00007fd0


	//----- nvinfo : EIATTR_MAX_THREADS
	.align		4
.L_4745:
        /*012c*/ 	.byte	0x04, 0x05
        /*012e*/ 	.short	(.L_4747 - .L_4746)
.L_4746:
        /*0130*/ 	.word	0x00000100
        /*0134*/ 	.word	0x00000001
        /*0138*/ 	.word	0x00000001


	//----- nvinfo : EIATTR_CRS_STACK_SIZE
	.align		4
.L_4747:
        /*013c*/ 	.byte	0x04, 0x1e
        /*013e*/ 	.short	(.L_4749 - .L_4748)
.L_4748:
        /*0140*/ 	.word	0x00000000


	//----- nvinfo : EIATTR_CBANK_PARAM_SIZE
	.align		4
.L_4749:
        /*0144*/ 	.byte	0x03, 0x19
        /*0146*/ 	.short	0x0050


	//----- nvinfo : EIATTR_PARAM_CBANK
	.align		4
        /*0148*/ 	.byte	0x04, 0x0a
        /*014a*/ 	.short	(.L_4751 - .L_4750)
	.align		4
.L_4750:
        /*014c*/ 	.word	index@(.nv.constant0._ZN18transformer_engine6detail43dgated_act_cast_transpose_kernel_notalignedILi1ELi4Eff13__nv_fp8_e5m2NS_5EmptyEXadL_ZNS_6dqgeluIffEET_T0_RKS3_EEXadL_ZNS_5qgeluIffEES5_S6_S8_EEEEvPKT2_SC_PT3_SE_PKT1_PSF_SI_mmm)
        /*0150*/ 	.short	0x0380
        /*0152*/ 	.short	0x0050


	//----- nvinfo : EIATTR_SW_WAR
	.align		4
.L_4751:
        /*0154*/ 	.byte	0x04, 0x36
        /*0156*/ 	.short	(.L_4753 - .L_4752)
.L_4752:
        /*0158*/ 	.word	0x00000008
.L_4753:


//--------------------- .nv.info._ZN18transformer_engine6detail32dgated_act_cast_transpose_kernelILi1ELi4Eff13__nv_fp8_e5m2NS_5EmptyEXadL_ZNS_6dqgeluIffEET_T0_RKS3_EEXadL_ZNS_5qgeluIffEES5_S6_S8_EEEEvPKT2_SC_PT3_SE_PKT1_PSF_SI_mmm --------------------------
	.section	.nv.info._ZN18transformer_engine6detail32dgated_act_cast_transpose_kernelILi1ELi4Eff13__nv_fp8_e5m2NS_5EmptyEXadL_ZNS_6dqgeluIffEET_T0_RKS3_EEXadL_ZNS_5qgeluIffEES5_S6_S8_EEEEvPKT2_SC_PT3_SE_PKT1_PSF_SI_mmm,"",@"SHT_CUDA_INFO"
	.sectionflags	@""
	.align	4


	//----- nvinfo : EIATTR_CUDA_API_VERSION
	.align		4
        /*0000*/ 	.byte	0x04, 0x37
        /*0002*/ 	.short	(.L_4755 - .L_4754)
.L_4754:
        /*0004*/ 	.word	0x00000082


	//----- nvinfo : EIATTR_KPARAM_INFO
	.align		4
.L_4755:
        /*0008*/ 	.byte	0x04, 0x17
        /*000a*/ 	.short	(.L_4757 - .L_4756)
.L_4756:
        /*000c*/ 	.word	0x00000000
        /*0010*/ 	.short	0x0009
        /*0012*/ 	.short	0x0048
        /*0014*/ 	.byte	0x00, 0xf0, 0x21, 0x00


	//----- nvinfo : EIATTR_KPARAM_INFO
	.align		4
.L_4757:
        /*0018*/ 	.byte	0x04, 0x17
        /*001a*/ 	.short	(.L_4759 - .L_4758)
.L_4758:
        /*001c*/ 	.word	0x00000000
        /*0020*/ 	.short	0x0008
        /*0022*/ 	.short	0x0040
        /*0024*/ 	.byte	0x00, 0xf0, 0x21, 0x00


	//----- nvinfo : EIATTR_KPARAM_INFO
	.align		4
.L_4759:
        /*0028*/ 	.byte	0x04, 0x17
        /*002a*/ 	.short	(.L_4761 - .L_4760)
.L_4760:
        /*002c*/ 	.word	0x00000000
        /*0030*/ 	.short	0x0007
        /*0032*/ 	.short	0x0038
        /*0034*/ 	.byte	0x00, 0xf0, 0x21, 0x00


	//----- nvinfo : EIATTR_KPARAM_INFO
	.align		4
.L_4761:
        /*0038*/ 	.byte	0x04, 0x17
        /*003a*/ 	.short	(.L_4763 - .L_4762)
.L_4762:
        /*003c*/ 	.word	0x00000000
        /*0040*/ 	.short	0x0006
        /*0042*/ 	.short	0x0030
        /*0044*/ 	.byte	0x00, 0xf5, 0x21, 0x00


	//----- nvinfo : EIATTR_KPARAM_INFO
	.align		4
.L_4763:
        /*0048*/ 	.byte	0x04, 0x17
        /*004a*/ 	.short	(.L_4765 - .L_4764)
.L_4764:
        /*004c*/ 	.word	0x00000000
        /*0050*/ 	.short	0x0005
        /*0052*/ 	.short	0x0028
        /*0054*/ 	.byte	0x00, 0xf5, 0x21, 0x00


	//----- nvinfo : EIATTR_KPARAM_INFO
	.align		4
.L_4765:
        /*0058*/ 	.byte	0x04, 0x17
        /*005a*/ 	.short	(.L_4767 - .L_4766)
.L_4766:
        /*005c*/ 	.word	0x00000000
        /*0060*/ 	.short	0x0004
        /*0062*/ 	.short	0x0020
        /*0064*/ 	.byte	0x00, 0xf5, 0x21, 0x00


	//----- nvinfo : EIATTR_KPARAM_INFO
	.align		4
.L_4767:
        /*0068*/ 	.byte	0x04, 0x17
        /*006a*/ 	.short	(.L_4769 - .L_4768)
.L_4768:
        /*006c*/ 	.word	0x00000000
        /*0070*/ 	.short	0x0003
        /*0072*/ 	.short	0x0018
        /*0074*/ 	.byte	0x00, 0xf5, 0x21, 0x00


	//----- nvinfo : EIATTR_KPARAM_INFO
	.align		4
.L_4769:
        /*0078*/ 	.byte	0x04, 0x17
        /*007a*/ 	.short	(.L_4771 - .L_4770)
.L_4770:
        /*007c*/ 	.word	0x00000000
        /*0080*/ 	.short	0x0002
        /*0082*/ 	.short	0x0010
        /*0084*/ 	.byte	0x00, 0xf5, 0x21, 0x00


	//----- nvinfo : EIATTR_KPARAM_INFO
	.align		4
.L_4771:
        /*0088*/ 	.byte	0x04, 0x17
        /*008a*/ 	.short	(.L_4773 - .L_4772)
.L_4772:
        /*008c*/ 	.word	0x00000000
        /*0090*/ 	.short	0x0001
        /*0092*/ 	.short	0x0008
        /*0094*/ 	.byte	0x00, 0xf5, 0x21, 0x00


	//----- nvinfo : EIATTR_KPARAM_INFO
	.align		4
.L_4773:
        /*0098*/ 	.byte	0x04, 0x17
        /*009a*/ 	.short	(.L_4775 - .L_4774)
.L_4774:
        /*009c*/ 	.word	0x00000000
        /*00a0*/ 	.short	0x0000
        /*00a2*/ 	.short	0x0000
        /*00a4*/ 	.byte	0x00, 0xf5, 0x21, 0x00


	//----- nvinfo : EIATTR_SPARSE_MMA_MASK
	.align		4
.L_4775:
        /*00a8*/ 	.byte	0x03, 0x50
        /*00aa*/ 	.short	0x0000


	//----- nvinfo : EIATTR_MAXREG_COUNT
	.align		4
        /*00ac*/ 	.byte	0x03, 0x1b
        /*00ae*/ 	.short	0x00ff


	//----- nvinfo : EIATTR_NUM_BARRIERS
	.align		4
        /*00b0*/ 	.byte	0x02, 0x4c
        /*00b2*/ 	.byte	0x01
	.zero		1


	//----- nvinfo : EIATTR_MERCURY_ISA_VERSION
	.align		4
        /*00b4*/ 	.byte	0x03, 0x5f
        /*00b6*/ 	.short	0x0101


	//----- nvinfo : EIATTR_COOP_GROUP_MASK_REGIDS
	.align		4
        /*00b8*/ 	.byte	0x04, 0x29
        /*00ba*/ 	.short	(.L_4777 - .L_4776)


	//   ....[0]....
.L_4776:
        /*00bc*/ 	.word	0xffffffff


	//   ....[1]....
        /*00c0*/ 	.word	0xffffffff


	//   ....[2]....
        /*00c4*/ 	.word	0xffffffff


	//   ....[3]....
        /*00c8*/ 	.word	0xffffffff


	//   ....[4]....
        /*00cc*/ 	.word	0xffffffff


	//   ....[5]....
        /*00d0*/ 	.word	0xffffffff


	//   ....[6]....
        /*00d4*/ 	.word	0xffffffff


	//   ....[7]....
        /*00d8*/ 	.word	0xffffffff


	//   ....[8]....
        /*00dc*/ 	.word	0x05000004


	//   ....[9]....
        /*00e0*/ 	.word	0x05000004


	//   ....[10]....
        /*00e4*/ 	.word	0x05000004


	//----- nvinfo : EIATTR_COOP_GROUP_INSTR_OFFSETS
	.align		4
.L_4777:
        /*00e8*/ 	.byte	0x04, 0x28
        /*00ea*/ 	.short	(.L_4779 - .L_4778)


	//   ....[0]....
.L_4778:
        /*00ec*/ 	.word	0x000060a0


	//   ....[1]....
        /*00f0*/ 	.word	0x00006100


	//   ....[2]....
        /*00f4*/ 	.word	0x00006140


	//   ....[3]....
        /*00f8*/ 	.word	0x00006160


	//   ....[4]....
        /*00fc*/ 	.word	0x00006180


	//   ....[5]....
        /*0100*/ 	.word	0x00006270


	//   ....[6]....
        /*0104*/ 	.word	0x00006290


	//   ....[7]....
        /*0108*/ 	.word	0x000062b0


	//   ....[8]....
        /*010c*/ 	.word	0x000064c0


	//   ....[9]....
        /*0110*/ 	.word	0x00006530


	//   ....[10]....
        /*0114*/ 	.word	0x000065a0


	//----- nvinfo : EIATTR_VRC_CTA_INIT_COUNT
	.align		4
.L_4779:
        /*0118*/ 	.byte	0x02, 0x4a
	.zero		1
	.zero		1


	//----- nvinfo : EIATTR_EXIT_INSTR_OFFSETS
	.align		4
        /*011c*/ 	.byte	0x04, 0x1c
        /*011e*/ 	.short	(.L_4781 - .L_4780)


	//   ....[0]....
.L_4780:
        /*0120*/ 	.word	0x00000080


	//   ....[1]....
        /*0124*/ 	.word	0x00006370


	//   ....[2]....
        /*0128*/ 	.word	0x00006470


	//----- nvinfo : EIATTR_MAX_THREADS
	.align		4
.L_4781:
        /*012c*/ 	.byte	0x04, 0x05
        /*012e*/ 	.short	(.L_4783 - .L_4782)
.L_4782:
        /*0130*/ 	.word	0x00000100
        /*0134*/ 	.word	0x00000001
        /*0138*/ 	.word	0x00000001


	//----- nvinfo : EIATTR_CRS_STACK_SIZE
	.align		4
.L_4783:
        /*013c*/ 	.byte	0x04, 0x1e
        /*013e*/ 	.short	(.L_4785 - .L_4784)
.L_4784:
        /*0140*/ 	.word	0x00000000


	//----- nvinfo : EIATTR_CBANK_PARAM_SIZE
	.align		4
.L_4785:
        /*0144*/ 	.byte	0x03, 0x19
        /*0146*/ 	.short	0x0050


	//----- nvinfo : EIATTR_PARAM_CBANK
	.align		4
        /*0148*/ 	.byte	0x04, 0x0a
        /*014a*/ 	.short	(.L_4787 - .L_4786)
	.align		4
.L_4786:
        /*014c*/ 	.word	index@(.nv.constant0._ZN18transformer_engine6detail32dgated_act_cast_transpose_kernelILi1ELi4Eff13__nv_fp8_e5m2NS_5EmptyEXadL_ZNS_6dqgeluIffEET_T0_RKS3_EEXadL_ZNS_5qgeluIffEES5_S6_S8_EEEEvPKT2_SC_PT3_SE_PKT1_PSF_SI_mmm)
        /*0150*/ 	.short	0x0380
        /*0152*/ 	.short	0x0050


	//----- nvinfo : EIATTR_SW_WAR
	.align		4
.L_4787:
        /*0154*/ 	.byte	0x04, 0x36
        /*0156*/ 	.short	(.L_4789 - .L_4788)
.L_4788:
        /*0158*/ 	.word	0x00000008
.L_4789:


//--------------------- .nv.info._ZN18transformer_engine6detail43dgated_act_cast_transpose_kernel_notalignedILi1ELi2Eff13__nv_bfloat16NS_5EmptyEXadL_ZNS_6dqgeluIffEET_T0_RKS3_EEXadL_ZNS_5qgeluIffEES5_S6_S8_EEEEvPKT2_SC_PT3_SE_PKT1_PSF_SI_mmm --------------------------
	.section	.nv.info._ZN18transformer_engine6detail43dgated_act_cast_transpose_kernel_notalignedILi1ELi2Eff13__nv_bfloat16NS_5EmptyEXadL_ZNS_6dqgeluIffEET_T0_RKS3_EEXadL_ZNS_5qgeluIffEES5_S6_S8_EEEEvPKT2_SC_PT3_SE_PKT1_PSF_SI_mmm,"",@"SHT_CUDA_INFO"
	.sectionflags	@""
	.align	4


	//----- nvinfo : EIATTR_CUDA_API_VERSION
	.align		4
        /*0000*/ 	.byte	0x04, 0x37
        /*0002*/ 	.short	(.L_4791 - .L_4790)
.L_4790:
        /*0004*/ 	.word	0x00000082


	//----- nvinfo : EIATTR_KPARAM_INFO
	.align		4
.L_4791:
        /*0008*/ 	.byte	0x04, 0x17
        /*000a*/ 	.short	(.L_4793 - .L_4792)
.L_4792:
        /*000c*/ 	.word	0x00000000
        /*0010*/ 	.short	0x0009
        /*0012*/ 	.short	0x0048
        /*0014*/ 	.byte	0x00, 0xf0, 0x21, 0x00


	//----- nvinfo : EIATTR_KPARAM_INFO
	.align		4
.L_4793:
        /*0018*/ 	.byte	0x04, 0x17
        /*001a*/ 	.short	(.L_4795 - .L_4794)
.L_4794:
        /*001c*/ 	.word	0x00000000
        /*0020*/ 	.short	0x0008
        /*0022*/ 	.short	0x0040
        /*0024*/ 	.byte	0x00, 0xf0, 0x21, 0x00


	//----- nvinfo : EIATTR_KPARAM_INFO
	.align		4
.L_4795:
        /*0028*/ 	.byte	0x04, 0x17
        /*002a*/ 	.short	(.L_4797 - .L_4796)
.L_4796:
        /*002c*/ 	.word	0x00000000
        /*0030*/ 	.short	0x0007
        /*0032*/ 	.short	0x0038
        /*0034*/ 	.byte	0x00, 0xf0, 0x21, 0x00


	//----- nvinfo : EIATTR_KPARAM_INFO
	.align		4
.L_4797:
        /*0038*/ 	.byte	0x04, 0x17
        /*003a*/ 	.short	(.L_4799 - .L_4798)
.L_4798:
        /*003c*/ 	.word	0x00000000
        /*0040*/ 	.short	0x0006
        /*0042*/ 	.short	0x0030
        /*0044*/ 	.byte	0x00, 0xf5, 0x21, 0x00


	//----- nvinfo : EIATTR_KPARAM_INFO
	.align		4
.L_4799:
        /*0048*/ 	.byte	0x04, 0x17
        /*004a*/ 	.short	(.L_4801 - .L_4800)
.L_4800:
        /*004c*/ 	.word	0x00000000
        /*0050*/ 	.short	0x0005
        /*0052*/ 	.short	0x0028
        /*0054*/ 	.byte	0x00, 0xf5, 0x21, 0x00


	//----- nvinfo : EIATTR_KPARAM_INFO
	.align		4
.L_4801:
        /*0058*/ 	.byte	0x04, 0x17
        /*005a*/ 	.short	(.L_4803 - .L_4802)
.L_4802:
        /*005c*/ 	.word	0x00000000
        /*0060*/ 	.short	0x0004
        /*0062*/ 	.short	0x0020
        /*0064*/ 	.byte	0x00, 0xf5, 0x21, 0x00


	//----- nvinfo : EIATTR_KPARAM_INFO
	.align		4
.L_4803:
        /*0068*/ 	.byte	0x04, 0x17
        /*006a*/ 	.short	(.L_4805 - .L_4804)
.L_4804:
        /*006c*/ 	.word	0x00000000
        /*0070*/ 	.short	0x0003
        /*0072*/ 	.short	0x0018
        /*0074*/ 	.byte	0x00, 0xf5, 0x21, 0x00


	//----- nvinfo : EIATTR_KPARAM_INFO
	.align		4
.L_4805:
        /*0078*/ 	.byte	0x04, 0x17
        /*007a*/ 	.short	(.L_4807 - .L_4806)
.L_4806:
        /*007c*/ 	.word	0x00000000
        /*0080*/ 	.short	0x0002
        /*0082*/ 	.short	0x0010
        /*0084*/ 	.byte	0x00, 0xf5, 0x21, 0x00


	//----- nvinfo : EIATTR_KPARAM_INFO
	.align		4
.L_4807:
        /*0088*/ 	.byte	0x04, 0x17
        /*008a*/ 	.short	(.L_4809 - .L_4808)
.L_4808:
        /*008c*/ 	.word	0x00000000
        /*0090*/ 	.short	0x0001
        /*0092*/ 	.short	0x0008
        /*0094*/ 	.byte	0x00, 0xf5, 0x21, 0x00


	//----- nvinfo : EIATTR_KPARAM_INFO
	.align		4
.L_4809:
        /*0098*/ 	.byte	0x04, 0x17
        /*009a*/ 	.short	(.L_4811 - .L_4810)
.L_4810:
        /*009c*/ 	.word	0x00000000
        /*00a0*/ 	.short	0x0000
        /*00a2*/ 	.short	0x0000
        /*00a4*/ 	.byte	0x00, 0xf5, 0x21, 0x00


	//----- nvinfo : EIATTR_SPARSE_MMA_MASK
	.align		4
.L_4811:
        /*00a8*/ 	.byte	0x03, 0x50
        /*00aa*/ 	.short	0x0000


	//----- nvinfo : EIATTR_MAXREG_COUNT
	.align		4
        /*00ac*/ 	.byte	0x03, 0x1b
        /*00ae*/ 	.short	0x00ff


	//----- nvinfo : EIATTR_NUM_BARRIERS
	.align		4
        /*00b0*/ 	.byte	0x02, 0x4c
        /*00b2*/ 	.byte	0x01
	.zero		1


	//----- nvinfo : EIATTR_MERCURY_ISA_VERSION
	.align		4
        /*00b4*/ 	.byte	0x03, 0x5f
        /*00b6*/ 	.short	0x0101


	//----- nvinfo : EIATTR_COOP_GROUP_MASK_REGIDS
	.align		4
        /*00b8*/ 	.byte	0x04, 0x29
        /*00ba*/ 	.short	(.L_4813 - .L_4812)


	//   ....[0]....
.L_4812:
        /*00bc*/ 	.word	0xffffffff


	//   ....[1]....
        /*00c0*/ 	.word	0xffffffff


	//   ....[2]....
        /*00c4*/ 	.word	0xffffffff


	//   ....[3]....
        /*00c8*/ 	.word	0xffffffff


	//   ....[4]....
        /*00cc*/ 	.word	0xffffffff


	//   ....[5]....
        /*00d0*/ 	.word	0xffffffff


	//   ....[6]....
        /*00d4*/ 	.word	0xffffffff


	//   ....[7]....
        /*00d8*/ 	.word	0xffffffff


	//   ....[8]....
        /*00dc*/ 	.word	0x05000004


	//   ....[9]....
        /*00e0*/ 	.word	0x05000004


	//   ....[10]....
        /*00e4*/ 	.word	0x05000004


	//----- nvinfo : EIATTR_COOP_GROUP_INSTR_OFFSETS
	.align		4
.L_4813:
        /*00e8*/ 	.byte	0x04, 0x28
        /*00ea*/ 	.short	(.L_4815 - .L_4814)


	//   ....[0]....
.L_4814:
        /*00ec*/ 	.word	0x00004760


	//   ....[1]....
        /*00f0*/ 	.word	0x000047c0


	//   ....[2]....
        /*00f4*/ 	.word	0x00004800


	//   ....[3]....
        /*00f8*/ 	.word	0x00004820


	//   ....[4]....
        /*00fc*/ 	.word	0x00004840


	//   ....[5]....
        /*0100*/ 	.word	0x00004930


	//   ....[6]....
        /*0104*/ 	.word	0x00004950


	//   ....[7]....
        /*0108*/ 	.word	0x00004970


	//   ....[8]....
        /*010c*/ 	.word	0x00004b70


	//   ....[9]....
        /*0110*/ 	.word	0x00004be0


	//   ....[10]....
        /*0114*/ 	.word	0x00004c50


	//----- nvinfo : EIATTR_VRC_CTA_INIT_COUNT
	.align		4
.L_4815:
        /*0118*/ 	.byte	0x02, 0x4a
	.zero		1
	.zero		1


	//----- nvinfo : EIATTR_EXIT_INSTR_OFFSETS
	.align		4
        /*011c*/ 	.byte	0x04, 0x1c
        /*011e*/ 	.short	(.L_4817 - .L_4816)


	//   ....[0]....
.L_4816:
        /*0120*/ 	.word	0x00000080


	//   ....[1]....
        /*0124*/ 	.word	0x00004a20


	//   ....[2]....
        /*0128*/ 	.word	0x00004b20


	//----- nvinfo : EIATTR_MAX_THREADS
	.align		4
.L_4817:
        /*012c*/ 	.byte	0x04, 0x05
        /*012e*/ 	.short	(.L_4819 - .L_4818)
.L_4818:
        /*0130*/ 	.word	0x00000100
        /*0134*/ 	.word	0x00000001
        /*0138*/ 	.word	0x00000001


	//----- nvinfo : EIATTR_CRS_STACK_SIZE
	.align		4
.L_4819:
        /*013c*/ 	.byte	0x04, 0x1e
        /*013e*/ 	.short	(.L_4821 - .L_4820)
.L_4820:
        /*0140*/ 	.word	0x00000000


	//----- nvinfo : EIATTR_CBANK_PARAM_SIZE
	.align		4
.L_4821:
        /*0144*/ 	.byte	0x03, 0x19
        /*0146*/ 	.short	0x0050


	//----- nvinfo : EIATTR_PARAM_CBANK
	.align		4
        /*0148*/ 	.byte	0x04, 0x0a
        /*014a*/ 	.short	(.L_4823 - .L_4822)
	.align		4
.L_4822:
        /*014c*/ 	.word	index@(.nv.constant0._ZN18transformer_engine6detail43dgated_act_cast_transpose_kernel_notalignedILi1ELi2Eff13__nv_bfloat16NS_5EmptyEXadL_ZNS_6dqgeluIffEET_T0_RKS3_EEXadL_ZNS_5qgeluIffEES5_S6_S8_EEEEvPKT2_SC_PT3_SE_PKT1_PSF_SI_mmm)
        /*0150*/ 	.short	0x0380
        /*0152*/ 	.short	0x0050


	//----- nvinfo : EIATTR_SW_WAR
	.align		4
.L_4823:
        /*0154*/ 	.byte	0x04, 0x36
        /*0156*/ 	.short	(.L_4825 - .L_4824)
.L_4824:
        /*0158*/ 	.word	0x00000008
.L_4825:


//--------------------- .nv.info._ZN18transformer_engine6detail32dgated_act_cast_transpose_kernelILi1ELi2Eff13__nv_bfloat16NS_5EmptyEXadL_ZNS_6dqgeluIffEET_T0_RKS3_EEXadL_ZNS_5qgeluIffEES5_S6_S8_EEEEvPKT2_SC_PT3_SE_PKT1_PSF_SI_mmm --------------------------
	.section	.nv.info._ZN18transformer_engine6detail32dgated_act_cast_transpose_kernelILi1ELi2Eff13__nv_bfloat16NS_5EmptyEXadL_ZNS_6dqgeluIffEET_T0_RKS3_EEXadL_ZNS_5qgeluIffEES5_S6_S8_EEEEvPKT2_SC_PT3_SE_PKT1_PSF_SI_mmm,"",@"SHT_CUDA_INFO"
	.sectionflags	@""
	.align	4


	//----- nvinfo : EIATTR_CUDA_API_VERSION
	.align		4
        /*0000*/ 	.byte	0x04, 0x37
        /*0002*/ 	.short	(.L_4827 - .L_4826)
.L_4826:
        /*0004*/ 	.word	0x00000082


	//----- nvinfo : EIATTR_KPARAM_INFO
	.align		4
.L_4827:
        /*0008*/ 	.byte	0x04, 0x17
        /*000a*/ 	.short	(.L_4829 - .L_4828)
.L_4828:
        /*000c*/ 	.word	0x00000000
        /*0010*/ 	.short	0x0009
        /*0012*/ 	.short	0x0048
        /*0014*/ 	.byte	0x00, 0xf0, 0x21, 0x00


	//----- nvinfo : EIATTR_KPARAM_INFO
	.align		4
.L_4829:
        /*0018*/ 	.byte	0x04, 0x17
        /*001a*/ 	.short	(.L_4831 - .L_4830)
.L_4830:
        /*001c*/ 	.word	0x00000000
        /*0020*/ 	.short	0x0008
        /*0022*/ 	.short	0x0040
        /*0024*/ 	.byte	0x00, 0xf0, 0x21, 0x00


	//----- nvinfo : EIATTR_KPARAM_INFO
	.align		4
.L_4831:
        /*0028*/ 	.byte	0x04, 0x17
        /*002a*/ 	.short	(.L_4833 - .L_4832)
.L_4832:
        /*002c*/ 	.word	0x00000000
        /*0030*/ 	.short	0x0007
        /*0032*/ 	.short	0x0038
        /*0034*/ 	.byte	0x00, 0xf0, 0x21, 0x00


	//----- nvinfo : EIATTR_KPARAM_INFO
	.align		4
.L_4833:
        /*0038*/ 	.byte	0x04, 0x17
        /*003a*/ 	.short	(.L_4835 - .L_4834)
.L_4834:
        /*003c*/ 	.word	0x00000000
        /*0040*/ 	.short	0x0006
        /*0042*/ 	.short	0x0030
        /*0044*/ 	.byte	0x00, 0xf5, 0x21, 0x00


	//----- nvinfo : EIATTR_KPARAM_INFO
	.align		4
.L_4835:
        /*0048*/ 	.byte	0x04, 0x17
        /*004a*/ 	.short	(.L_4837 - .L_4836)
.L_4836:
        /*004c*/ 	.word	0x00000000
        /*0050*/ 	.short	0x0005
        /*0052*/ 	.short	0x0028
        /*0054*/ 	.byte	0x00, 0xf5, 0x21, 0x00


	//----- nvinfo : EIATTR_KPARAM_INFO
	.align		4
.L_4837:
        /*0058*/ 	.byte	0x04, 0x17
        /*005a*/ 	.short	(.L_4839 - .L_4838)
.L_4838:
        /*005c*/ 	.word	0x00000000
        /*0060*/ 	.short	0x0004
        /*0062*/ 	.short	0x0020
        /*0064*/ 	.byte	0x00, 0xf5, 0x21, 0x00


	//----- nvinfo : EIATTR_KPARAM_INFO
	.align		4
.L_4839:
        /*0068*/ 	.byte	0x04, 0x17
        /*006a*/ 	.short	(.L_4841 - .L_4840)
.L_4840:
        /*006c*/ 	.word	0x00000000
        /*0070*/ 	.short	0x0003
        /*0072*/ 	.short	0x0018
        /*0074*/ 	.byte	0x00, 0xf5, 0x21, 0x00


	//----- nvinfo : EIATTR_KPARAM_INFO
	.align		4
.L_4841:
        /*0078*/ 	.byte	0x04, 0x17
        /*007a*/ 	.short	(.L_4843 - .L_4842)
.L_4842:
        /*007c*/ 	.word	0x00000000
        /*0080*/ 	.short	0x0002
        /*0082*/ 	.short	0x0010
        /*0084*/ 	.byte	0x00, 0xf5, 0x21, 0x00


	//----- nvinfo : EIATTR_KPARAM_INFO
	.align		4
.L_4843:
        /*0088*/ 	.byte	0x04, 0x17
        /*008a*/ 	.short	(.L_4845 - .L_4844)
.L_4844:
        /*008c*/ 	.word	0x00000000
        /*0090*/ 	.short	0x0001
        /*0092*/ 	.short	0x0008
        /*0094*/ 	.byte	0x00, 0xf5, 0x21, 0x00


	//----- nvinfo : EIATTR_KPARAM_INFO
	.align		4
.L_4845:
        /*0098*/ 	.byte	0x04, 0x17
        /*009a*/ 	.short	(.L_4847 - .L_4846)
.L_4846:
        /*009c*/ 	.word	0x00000000
        /*00a0*/ 	.short	0x0000
        /*00a2*/ 	.short	0x0000
        /*00a4*/ 	.byte	0x00, 0xf5, 0x21, 0x00


	//----- nvinfo : EIATTR_SPARSE_MMA_MASK
	.align		4
.L_4847:
        /*00a8*/ 	.byte	0x03, 0x50
        /*00aa*/ 	.short	0x0000


	//----- nvinfo : EIATTR_MAXREG_COUNT
	.align		4
        /*00ac*/ 	.byte	0x03, 0x1b
        /*00ae*/ 	.short	0x00ff


	//----- nvinfo : EIATTR_NUM_BARRIERS
	.align		4
        /*00b0*/ 	.byte	0x02, 0x4c
        /*00b2*/ 	.byte	0x01
	.zero		1


	//----- nvinfo : EIATTR_MERCURY_ISA_VERSION
	.align		4
        /*00b4*/ 	.byte	0x03, 0x5f
        /*00b6*/ 	.short	0x0101


	//----- nvinfo : EIATTR_COOP_GROUP_MASK_REGIDS
	.align		4
        /*00b8*/ 	.byte	0x04, 0x29
        /*00ba*/ 	.short	(.L_4849 - .L_4848)


	//   ....[0]....
.L_4848:
        /*00bc*/ 	.word	0xffffffff


	//   ....[1]....
        /*00c0*/ 	.word	0xffffffff


	//   ....[2]....
        /*00c4*/ 	.word	0xffffffff


	//   ....[3]....
        /*00c8*/ 	.word	0xffffffff


	//   ....[4]....
        /*00cc*/ 	.word	0xffffffff


	//   ....[5]....
        /*00d0*/ 	.word	0xffffffff


	//   ....[6]....
        /*00d4*/ 	.word	0xffffffff


	//   ....[7]....
        /*00d8*/ 	.word	0xffffffff


	//   ....[8]....
        /*00dc*/ 	.word	0x05000004


	//   ....[9]....
        /*00e0*/ 	.word	0x05000004


	//   ....[10]....
        /*00e4*/ 	.word	0x05000004


	//----- nvinfo : EIATTR_COOP_GROUP_INSTR_OFFSETS
	.align		4
.L_4849:
        /*00e8*/ 	.byte	0x04, 0x28
        /*00ea*/ 	.short	(.L_4851 - .L_4850)


	//   ....[0]....
.L_4850:
        /*00ec*/ 	.word	0x000037b0


	//   ....[1]....
        /*00f0*/ 	.word	0x00003810


	//   ....[2]....
        /*00f4*/ 	.word	0x00003850


	//   ....[3]....
        /*00f8*/ 	.word	0x00003870


	//   ....[4]....
        /*00fc*/ 	.word	0x00003890


	//   ....[5]....
        /*0100*/ 	.word	0x00003980


	//   ....[6]....
        /*0104*/ 	.word	0x000039a0


	//   ....[7]....
        /*0108*/ 	.word	0x000039c0


	//   ....[8]....
        /*010c*/ 	.word	0x00003bc0


	//   ....[9]....
        /*0110*/ 	.word	0x00003c30


	//   ....[10]....
        /*0114*/ 	.word	0x00003ca0


	//----- nvinfo : EIATTR_VRC_CTA_INIT_COUNT
	.align		4
.L_4851:
        /*0118*/ 	.byte	0x02, 0x4a
	.zero		1
	.zero		1


	//----- nvinfo : EIATTR_EXIT_INSTR_OFFSETS
	.align		4
        /*011c*/ 	.byte	0x04, 0x1c
        /*011e*/ 	.short	(.L_4853 - .L_4852)


	//   ....[0]....
.L_4852:
        /*0120*/ 	.word	0x00000080


	//   ....[1]....
        /*0124*/ 	.word	0x00003a70


	//   ....[2]....
        /*0128*/ 	.word	0x00003b70


	//----- nvinfo : EIATTR_MAX_THREADS
	.align		4
.L_4853:
        /*012c*/ 	.byte	0x04, 0x05
        /*012e*/ 	.short	(.L_4855 - .L_4854)
.L_4854:
        /*0130*/ 	.word	0x00000100
        /*0134*/ 	.word	0x00000001
        /*0138*/ 	.word	0x00000001


	//----- nvinfo : EIATTR_CRS_STACK_SIZE
	.align		4
.L_4855:
        /*013c*/ 	.byte	0x04, 0x1e
        /*013e*/ 	.short	(.L_4857 - .L_4856)
.L_4856:
        /*0140*/ 	.word	0x00000000


	//----- nvinfo : EIATTR_CBANK_PARAM_SIZE
	.align		4
.L_4857:
        /*0144*/ 	.byte	0x03, 0x19
        /*0146*/ 	.short	0x0050


	//----- nvinfo : EIATTR_PARAM_CBANK
	.align		4
        /*0148*/ 	.byte	0x04, 0x0a
        /*014a*/ 	.short	(.L_4859 - .L_4858)
	.align		4
.L_4858:
        /*014c*/ 	.word	index@(.nv.constant0._ZN18transformer_engine6detail32dgated_act_cast_transpose_kernelILi1ELi2Eff13__nv_bfloat16NS_5EmptyEXadL_ZNS_6dqgeluIffEET_T0_RKS3_EEXadL_ZNS_5qgeluIffEES5_S6_S8_EEEEvPKT2_SC_PT3_SE_PKT1_PSF_SI_mmm)
        /*0150*/ 	.short	0x0380
        /*0152*/ 	.short	0x0050


	//----- nvinfo : EIATTR_SW_WAR
	.align		4
.L_4859:
        /*0154*/ 	.byte	0x04, 0x36
        /*0156*/ 	.short	(.L_4861 - .L_4860)
.L_4860:
        /*0158*/ 	.word	0x00000008
.L_4861:


//--------------------- .nv.info._ZN18transformer_engine6detail43dgated_act_cast_transpose_kernel_notalignedILi1ELi2Eff6__halfNS_5EmptyEXadL_ZNS_6dqgeluIffEET_T0_RKS3_EEXadL_ZNS_5qgeluIffEES5_S6_S8_EEEEvPKT2_SC_PT3_SE_PKT1_PSF_SI_mmm --------------------------
	.section	.nv.info._ZN18transformer_engine6detail43dgated_act_cast_transpose_kernel_notalignedILi1ELi2Eff6__halfNS_5EmptyEXadL_ZNS_6dqgeluIffEET_T0_RKS3_EEXadL_ZNS_5qgeluIffEES5_S6_S8_EEEEvPKT2_SC_PT3_SE_PKT1_PSF_SI_mmm,"",@"SHT_CUDA_INFO"
	.sectionflags	@""
	.align	4


	//----- nvinfo : EIATTR_CUDA_API_VERSION
	.align		4
        /*0000*/ 	.byte	0x04, 0x37
        /*0002*/ 	.short	(.L_4863 - .L_4862)
.L_4862:
        /*0004*/ 	.word	0x00000082


	//----- nvinfo : EIATTR_KPARAM_INFO
	.align		4
.L_4863:
        /*0008*/ 	.byte	0x04, 0x17
        /*000a*/ 	.short	(.L_4865 - .L_4864)
.L_4864:
        /*000c*/ 	.word	0x00000000
        /*0010*/ 	.short	0x0009
        /*0012*/ 	.short	0x0048
        /*0014*/ 	.byte	0x00, 0xf0, 0x21, 0x00


	//----- nvinfo : EIATTR_KPARAM_INFO
	.align		4
.L_4865:
        /*0018*/ 	.byte	0x04, 0x17
        /*001a*/ 	.short	(.L_4867 - .L_4866)
.L_4866:
        /*001c*/ 	.word	0x00000000
        /*0020*/ 	.short	0x0008
        /*0022*/ 	.short	0x0040
        /*0024*/ 	.byte	0x00, 0xf0, 0x21, 0x00


	//----- nvinfo : EIATTR_KPARAM_INFO
	.align		4
.L_4867:
        /*0028*/ 	.byte	0x04, 0x17
        /*002a*/ 	.short	(.L_4869 - .L_4868)
.L_4868:
        /*002c*/ 	.word	0x00000000
        /*0030*/ 	.short	0x0007
        /*0032*/ 	.short	0x0038
        /*0034*/ 	.byte	0x00, 0xf0, 0x21, 0x00


	//----- nvinfo : EIATTR_KPARAM_INFO
	.align		4
.L_4869:
        /*0038*/ 	.byte	0x04, 0x17
        /*003a*/ 	.short	(.L_4871 - .L_4870)
.L_4870:
        /*003c*/ 	.word	0x00000000
        /*0040*/ 	.short	0x0006
        /*0042*/ 	.short	0x0030
        /*0044*/ 	.byte	0x00, 0xf5, 0x21, 0x00


	//----- nvinfo : EIATTR_KPARAM_INFO
	.align		4
.L_4871:
        /*0048*/ 	.byte	0x04, 0x17
        /*004a*/ 	.short	(.L_4873 - .L_4872)
.L_4872:
        /*004c*/ 	.word	0x00000000
        /*0050*/ 	.short	0x0005
        /*0052*/ 	.short	0x0028
        /*0054*/ 	.byte	0x00, 0xf5, 0x21, 0x00


	//----- nvinfo : EIATTR_KPARAM_INFO
	.align		4
.L_4873:
        /*0058*/ 	.byte	0x04, 0x17
        /*005a*/ 	.short	(.L_4875 - .L_4874)
.L_4874:
        /*005c*/ 	.word	0x00000000
        /*0060*/ 	.short	0x0004
        /*0062*/ 	.short	0x0020
        /*0064*/ 	.byte	0x00, 0xf5, 0x21, 0x00


	//----- nvinfo : EIATTR_KPARAM_INFO
	.align		4
.L_4875:
        /*0068*/ 	.byte	0x04, 0x17
        /*006a*/ 	.short	(.L_4877 - .L_4876)
.L_4876:
        /*006c*/ 	.word	0x00000000
        /*0070*/ 	.short	0x0003
        /*0072*/ 	.short	0x0018
        /*0074*/ 	.byte	0x00, 0xf5, 0x21, 0x00


	//----- nvinfo : EIATTR_KPARAM_INFO
	.align		4
.L_4877:
        /*0078*/ 	.byte	0x04, 0x17
        /*007a*/ 	.short	(.L_4879 - .L_4878)
.L_4878:
        /*007c*/ 	.word	0x00000000
        /*0080*/ 	.short	0x0002
        /*0082*/ 	.short	0x0010
        /*0084*/ 	.byte	0x00, 0xf5, 0x21, 0x00


	//----- nvinfo : EIATTR_KPARAM_INFO
	.align		4
.L_4879:
        /*0088*/ 	.byte	0x04, 0x17
        /*008a*/ 	.short	(.L_4881 - .L_4880)
.L_4880:
        /*008c*/ 	.word	0x00000000
        /*0090*/ 	.short	0x0001
        /*0092*/ 	.short	0x0008
        /*0094*/ 	.byte	0x00, 0xf5, 0x21, 0x00


	//----- nvinfo : EIATTR_KPARAM_INFO
	.align		4
.L_4881:
        /*0098*/ 	.byte	0x04, 0x17
        /*009a*/ 	.short	(.L_4883 - .L_4882)
.L_4882:
        /*009c*/ 	.word	0x00000000
        /*00a0*/ 	.short	0x0000
        /*00a2*/ 	.short	0x0000
        /*00a4*/ 	.byte	0x00, 0xf5, 0x21, 0x00


	//----- nvinfo : EIATTR_SPARSE_MMA_MASK
	.align		4
.L_4883:
        /*00a8*/ 	.byte	0x03, 0x50
        /*00aa*/ 	.short	0x0000


	//----- nvinfo : EIATTR_MAXREG_COUNT
	.align		4
        /*00ac*/ 	.byte	0x03, 0x1b
        /*00ae*/ 	.short	0x00ff


	//----- nvinfo : EIATTR_NUM_BARRIERS
	.align		4
        /*00b0*/ 	.byte	0x02, 0x4c
        /*00b2*/ 	.byte	0x01
	.zero		1


	//----- nvinfo : EIATTR_MERCURY_ISA_VERSION
	.align		4
        /*00b4*/ 	.byte	0x03, 0x5f
        /*00b6*/ 	.short	0x0101


	//----- nvinfo : EIATTR_COOP_GROUP_MASK_REGIDS
	.align		4
        /*00b8*/ 	.byte	0x04, 0x29
        /*00ba*/ 	.short	(.L_4885 - .L_4884)


	//   ....[0]....
.L_4884:
        /*00bc*/ 	.word	0xffffffff


	//   ....[1]....
        /*00c0*/ 	.word	0xffffffff


	//   ....[2]....
        /*00c4*/ 	.word	0xffffffff


	//   ....[3]....
        /*00c8*/ 	.word	0xffffffff


	//   ....[4]....
        /*00cc*/ 	.word	0xffffffff


	//   ....[5]....
        /*00d0*/ 	.word	0xffffffff


	//   ....[6]....
        /*00d4*/ 	.word	0xffffffff


	//   ....[7]....
        /*00d8*/ 	.word	0xffffffff


	//   ....[8]....
        /*00dc*/ 	.word	0x05000004


	//   ....[9]....
        /*00e0*/ 	.word	0x05000004


	//   ....[10]....
        /*00e4*/ 	.word	0x05000004


	//----- nvinfo : EIATTR_COOP_GROUP_INSTR_OFFSETS
	.align		4
.L_4885:
        /*00e8*/ 	.byte	0x04, 0x28
        /*00ea*/ 	.short	(.L_4887 - .L_4886)


	//   ....[0]....
.L_4886:
        /*00ec*/ 	.word	0x00004760


	//   ....[1]....
        /*00f0*/ 	.word	0x000047c0


	//   ....[2]....
        /*00f4*/ 	.word	0x00004800


	//   ....[3]....
        /*00f8*/ 	.word	0x00004820


	//   ....[4]....
        /*00fc*/ 	.word	0x00004840


	//   ....[5]....
        /*0100*/ 	.word	0x00004930


	//   ....[6]....
        /*0104*/ 	.word	0x00004950


	//   ....[7]....
        /*0108*/ 	.word	0x00004970


	//   ....[8]....
        /*010c*/ 	.word	0x00004b70


	//   ....[9]....
        /*0110*/ 	.word	0x00004be0


	//   ....[10]....
        /*0114*/ 	.word	0x00004c50


	//----- nvinfo : EIATTR_VRC_CTA_INIT_COUNT
	.align		4
.L_4887:
        /*0118*/ 	.byte	0x02, 0x4a
	.zero		1
	.zero		1


	//----- nvinfo : EIATTR_EXIT_INSTR_OFFSETS
	.align		4
        /*011c*/ 	.byte	0x04, 0x1c
        /*011e*/ 	.short	(.L_4889 - .L_4888)


	//   ....[0]....
.L_4888:
        /*0120*/ 	.word	0x00000080


	//   ....[1]....
        /*0124*/ 	.word	0x00004a20


	//   ....[2]....
        /*0128*/ 	.word	0x00004b20


	//----- nvinfo : EIATTR_MAX_THREADS
	.align		4
.L_4889:
        /*012c*/ 	.byte	0x04, 0x05
        /*012e*/ 	.short	(.L_4891 - .L_4890)
.L_4890:
        /*0130*/ 	.word	0x00000100
        /*0134*/ 	.word	0x00000001
        /*0138*/ 	.word	0x00000001


	//----- nvinfo : EIATTR_CRS_STACK_SIZE
	.align		4
.L_4891:
        /*013c*/ 	.byte	0x04, 0x1e
        /*013e*/ 	.short	(.L_4893 - .L_4892)
.L_4892:
        /*0140*/ 	.word	0x00000000


	//----- nvinfo : EIATTR_CBANK_PARAM_SIZE
	.align		4
.L_4893:
        /*0144*/ 	.byte	0x03, 0x19
        /*0146*/ 	.short	0x0050


	//----- nvinfo : EIATTR_PARAM_CBANK
	.align		4
        /*0148*/ 	.byte	0x04, 0x0a
        /*014a*/ 	.short	(.L_4895 - .L_4894)
	.align		4
.L_4894:
        /*014c*/ 	.word	index@(.nv.constant0._ZN18transformer_engine6detail43dgated_act_cast_transpose_kernel_notalignedILi1ELi2Eff6__halfNS_5EmptyEXadL_ZNS_6dqgeluIffEET_T0_RKS3_EEXadL_ZNS_5qgeluIffEES5_S6_S8_EEEEvPKT2_SC_PT3_SE_PKT1_PSF_SI_mmm)
        /*0150*/ 	.short	0x0380
        /*0152*/ 	.short	0x0050


	//----- nvinfo : EIATTR_SW_WAR
	.align		4
.L_4895:
        /*0154*/ 	.byte	0x04, 0x36
        /*0156*/ 	.short	(.L_4897 - .L_4896)
.L_4896:
        /*0158*/ 	.word	0x00000008
.L_4897:


//--------------------- .nv.info._ZN18transformer_engine6detail32dgated_act_cast_transpose_kernelILi1ELi2Eff6__halfNS_5EmptyEXadL_ZNS_6dqgeluIffEET_T0_RKS3_EEXadL_ZNS_5qgeluIffEES5_S6_S8_EEEEvPKT2_SC_PT3_SE_PKT1_PSF_SI_mmm --------------------------
	.section	.nv.info._ZN18transformer_engine6detail32dgated_act_cast_transpose_kernelILi1ELi2Eff6__halfNS_5EmptyEXadL_ZNS_6dqgeluIffEET_T0_RKS3_EEXadL_ZNS_5qgeluIffEES5_S6_S8_EEEEvPKT2_SC_PT3_SE_PKT1_PSF_SI_mmm,"",@"SHT_CUDA_INFO"
	.sectionflags	@""
	.align	4


	//----- nvinfo : EIATTR_CUDA_API_VERSION
	.align		4
        /*0000*/ 	.byte	0x04, 0x37
        /*0002*/ 	.short	(.L_4899 - .L_4898)
.L_4898:
        /*0004*/ 	.word	0x00000082


	//----- nvinfo : EIATTR_KPARAM_INFO
	.align		4
.L_4899:
        /*0008*/ 	.byte	0x04, 0x17
        /*000a*/ 	.short	(.L_4901 - .L_4900)
.L_4900:
        /*000c*/ 	.word	0x00000000
        /*0010*/ 	.short	0x0009
        /*0012*/ 	.short	0x0048
        /*0014*/ 	.byte	0x00, 0xf0, 0x21, 0x00


	//----- nvinfo : EIATTR_KPARAM_INFO
	.align		4
.L_4901:
        /*0018*/ 	.byte	0x04, 0x17
        /*001a*/ 	.short	(.L_4903 - .L_4902)
.L_4902:
        /*001c*/ 	.word	0x00000000
        /*0020*/ 	.short	0x0008
        /*0022*/ 	.short	0x0040
        /*0024*/ 	.byte	0x00, 0xf0, 0x21, 0x00


	//----- nvinfo : EIATTR_KPARAM_INFO
	.align		4
.L_4903:
        /*0028*/ 	.byte	0x04, 0x17
        /*002a*/ 	.short	(.L_4905 - .L_4904)
.L_4904:
        /*002c*/ 	.word	0x00000000
        /*0030*/ 	.short	0x0007
        /*0032*/ 	.short	0x0038
        /*0034*/ 	.byte	0x00, 0xf0, 0x21, 0x00


	//----- nvinfo : EIATTR_KPARAM_INFO
	.align		4
.L_4905:
        /*0038*/ 	.byte	0x04, 0x17
        /*003a*/ 	.short	(.L_4907 - .L_4906)
.L_4906:
        /*003c*/ 	.word	0x00000000
        /*0040*/ 	.short	0x0006
        /*0042*/ 	.short	0x0030
        /*0044*/ 	.byte	0x00, 0xf5, 0x21, 0x00


	//----- nvinfo : EIATTR_KPARAM_INFO
	.align		4
.L_4907:
        /*0048*/ 	.byte	0x04, 0x17
        /*004a*/ 	.short	(.L_4909 - .L_4908)
.L_4908:
        /*004c*/ 	.word	0x00000000
        /*0050*/ 	.short	0x0005
        /*0052*/ 	.short	0x0028
        /*0054*/ 	.byte	0x00, 0xf5, 0x21, 0x00


	//----- nvinfo : EIATTR_KPARAM_INFO
	.align		4
.L_4909:
        /*0058*/ 	.byte	0x04, 0x17
        /*005a*/ 	.short	(.L_4911 - .L_4910)
.L_4910:
        /*005c*/ 	.word	0x00000000
        /*0060*/ 	.short	0x0004
        /*0062*/ 	.short	0x0020
        /*0064*/ 	.byte	0x00, 0xf5, 0x21, 0x00


	//----- nvinfo : EIATTR_KPARAM_INFO
	.align		4
.L_4911:
        /*0068*/ 	.byte	0x04, 0x17
        /*006a*/ 	.short	(.L_4913 - .L_4912)
.L_4912:
        /*006c*/ 	.word	0x00000000
        /*0070*/ 	.short	0x0003
        /*0072*/ 	.short	0x0018
        /*0074*/ 	.byte	0x00, 0xf5, 0x21, 0x00


	//----- nvinfo : EIATTR_KPARAM_INFO
	.align		4
.L_4913:
        /*0078*/ 	.byte	0x04, 0x17
        /*007a*/ 	.short	(.L_4915 - .L_4914)
.L_4914:
        /*007c*/ 	.word	0x00000000
        /*0080*/ 	.short	0x0002
        /*0082*/ 	.short	0x0010
        /*0084*/ 	.byte	0x00, 0xf5, 0x21, 0x00


	//----- nvinfo : EIATTR_KPARAM_INFO
	.align		4
.L_4915:
        /*0088*/ 	.byte	0x04, 0x17
        /*008a*/ 	.short	(.L_4917 - .L_4916)
.L_4916:
        /*008c*/ 	.word	0x00000000
        /*0090*/ 	.short	0x0001
        /*0092*/ 	.short	0x0008
        /*0094*/ 	.byte	0x00, 0xf5, 0x21, 0x00


	//----- nvinfo : EIATTR_KPARAM_INFO
	.align		4
.L_4917:
        /*0098*/ 	.byte	0x04, 0x17
        /*009a*/ 	.short	(.L_4919 - .L_4918)
.L_4918:
        /*009c*/ 	.word	0x00000000
        /*00a0*/ 	.short	0x0000
        /*00a2*/ 	.short	0x0000
        /*00a4*/ 	.byte	0x00, 0xf5, 0x21, 0x00


	//----- nvinfo : EIATTR_SPARSE_MMA_MASK
	.align		4
.L_4919:
        /*00a8*/ 	.byte	0x03, 0x50
        /*00aa*/ 	.short	0x0000


	//----- nvinfo : EIATTR_MAXREG_COUNT
	.align		4
        /*00ac*/ 	.byte	0x03, 0x1b
        /*00ae*/ 	.short	0x00ff


	//----- nvinfo : EIATTR_NUM_BARRIERS
	.align		4
        /*00b0*/ 	.byte	0x02, 0x4c
        /*00b2*/ 	.byte	0x01
	.zero		1


	//----- nvinfo : EIATTR_MERCURY_ISA_VERSION
	.align		4
        /*00b4*/ 	.byte	0x03, 0x5f
        /*00b6*/ 	.short	0x0101


	//----- nvinfo : EIATTR_COOP_GROUP_MASK_REGIDS
	.align		4
        /*00b8*/ 	.byte	0x04, 0x29
        /*00ba*/ 	.short	(.L_4921 - .L_4920)


	//   ....[0]....
.L_4920:
        /*00bc*/ 	.word	0xffffffff


	//   ....[1]....
        /*00c0*/ 	.word	0xffffffff


	//   ....[2]....
        /*00c4*/ 	.word	0xffffffff


	//   ....[3]....
        /*00c8*/ 	.word	0xffffffff


	//   ....[4]....
        /*00cc*/ 	.word	0xffffffff


	//   ....[5]....
        /*00d0*/ 	.word	0xffffffff


	//   ....[6]....
        /*00d4*/ 	.word	0xffffffff


	//   ....[7]....
        /*00d8*/ 	.word	0xffffffff


	//   ....[8]....
        /*00dc*/ 	.word	0x05000004


	//   ....[9]....
        /*00e0*/ 	.word	0x05000004


	//   ....[10]....
        /*00e4*/ 	.word	0x05000004


	//----- nvinfo : EIATTR_COOP_GROUP_INSTR_OFFSETS
	.align		4
.L_4921:
        /*00e8*/ 	.byte	0x04, 0x28
        /*00ea*/ 	.short	(.L_4923 - .L_4922)


	//   ....[0]....
.L_4922:
        /*00ec*/ 	.word	0x000037b0


	//   ....[1]....
        /*00f0*/ 	.word	0x00003810


	//   ....[2]....
        /*00f4*/ 	.word	0x00003850


	//   ....[3]....
        /*00f8*/ 	.word	0x00003870


	//   ....[4]....
        /*00fc*/ 	.word	0x00003890


	//   ....[5]....
        /*0100*/ 	.word	0x00003980


	//   ....[6]....
        /*0104*/ 	.word	0x000039a0


	//   ....[7]....
        /*0108*/ 	.word	0x000039c0


	//   ....[8]....
        /*010c*/ 	.word	0x00003bc0


	//   ....[9]....
        /*0110*/ 	.word	0x00003c30


	//   ....[10]....
        /*0114*/ 	.word	0x00003ca0


	//----- nvinfo : EIATTR_VRC_CTA_INIT_COUNT
	.align		4
.L_4923:
        /*0118*/ 	.byte	0x02, 0x4a
	.zero		1
	.zero		1


	//----- nvinfo : EIATTR_EXIT_INSTR_OFFSETS
	.align		4
        /*011c*/ 	.byte	0x04, 0x1c
        /*011e*/ 	.short	(.L_4925 - .L_4924)


	//   ....[0]....
.L_4924:
        /*0120*/ 	.word	0x00000080


	//   ....[1]....
        /*0124*/ 	.word	0x00003a70


	//   ....[2]....
        /*0128*/ 	.word	0x00003b70


	//----- nvinfo : EIATTR_MAX_THREADS
	.align		4
.L_4925:
        /*012c*/ 	.byte	0x04, 0x05
        /*012e*/ 	.short	(.L_4927 - .L_4926)
.L_4926:
        /*0130*/ 	.word	0x00000100
        /*0134*/ 	.word	0x00000001
        /*0138*/ 	.word	0x00000001


	//----- nvinfo : EIATTR_CRS_STACK_SIZE
	.align		4
.L_4927:
        /*013c*/ 	.byte	0x04, 0x1e
        /*013e*/ 	.short	(.L_4929 - .L_4928)
.L_4928:
        /*0140*/ 	.word	0x00000000


	//----- nvinfo : EIATTR_CBANK_PARAM_SIZE
	.align		4
.L_4929:
        /*0144*/ 	.byte	0x03, 0x19
        /*0146*/ 	.short	0x0050


	//----- nvinfo : EIATTR_PARAM_CBANK
	.align		4
        /*0148*/ 	.byte	0x04, 0x0a
        /*014a*/ 	.short	(.L_4931 - .L_4930)
	.align		4
.L_4930:
        /*014c*/ 	.word	index@(.nv.constant0._ZN18transformer_engine6detail32dgated_act_cast_transpose_kernelILi1ELi2Eff6__halfNS_5EmptyEXadL_ZNS_6dqgeluIffEET_T0_RKS3_EEXadL_ZNS_5qgeluIffEES5_S6_S8_EEEEvPKT2_SC_PT3_SE_PKT1_PSF_SI_mmm)
        /*0150*/ 	.short	0x0380
        /*0152*/ 	.short	0x0050


	//----- nvinfo : EIATTR_SW_WAR
	.align		4
.L_4931:
        /*0154*/ 	.byte	0x04, 0x36
        /*0156*/ 	.short	(.L_4933 - .L_4932)
.L_4932:
        /*0158*/ 	.word	0x00000008
.L_4933:


//--------------------- .nv.info._ZN18transformer_engine6detail43dgated_act_cast_transpose_kernel_notalignedILi1ELi1EfffNS_5EmptyEXadL_ZNS_6dqgeluIffEET_T0_RKS2_EEXadL_ZNS_5qgeluIffEES4_S5_S7_EEEEvPKT2_SB_PT3_SD_PKT1_PSE_SH_mmm --------------------------
	.section	.nv.info._ZN18transformer_engine6detail43dgated_act_cast_transpose_kernel_notalignedILi1ELi1EfffNS_5EmptyEXadL_ZNS_6dqgeluIffEET_T0_RKS2_EEXadL_ZNS_5qgeluIffEES4_S5_S7_EEEEvPKT2_SB_PT3_SD_PKT1_PSE_SH_mmm,"",@"SHT_CUDA_INFO"
	.sectionflags	@""
	.align	4


	//----- nvinfo : EIATTR_CUDA_API_VERSION
	.align		4
        /*0000*/ 	.byte	0x04, 0x37
        /*0002*/ 	.short	(.L_4935 - .L_4934)
.L_4934:
        /*0004*/ 	.word	0x00000082


	//----- nvinfo : EIATTR_KPARAM_INFO
	.align		4
.L_4935:
        /*0008*/ 	.byte	0x04, 0x17
        /*000a*/ 	.short	(.L_4937 - .L_4936)
.L_4936:
        /*000c*/ 	.word	0x00000000
        /*0010*/ 	.short	0x0009
        /*0012*/ 	.short	0x0048
        /*0014*/ 	.byte	0x00, 0xf0, 0x21, 0x00


	//----- nvinfo : EIATTR_KPARAM_INFO
	.align		4
.L_4937:
        /*0018*/ 	.byte	0x04, 0x17
        /*001a*/ 	.short	(.L_4939 - .L_4938)
.L_4938:
        /*001c*/ 	.word	0x00000000
        /*0020*/ 	.short	0x0008
        /*0022*/ 	.short	0x0040
        /*0024*/ 	.byte	0x00, 0xf0, 0x21, 0x00


	//----- nvinfo : EIATTR_KPARAM_INFO
	.align		4
.L_4939:
        /*0028*/ 	.byte	0x04, 0x17
        /*002a*/ 	.short	(.L_4941 - .L_4940)
.L_4940:
        /*002c*/ 	.word	0x00000000
        /*0030*/ 	.short	0x0007
        /*0032*/ 	.short	0x0038
        /*0034*/ 	.byte	0x00, 0xf0, 0x21, 0x00


	//----- nvinfo : EIATTR_KPARAM_INFO
	.align		4
.L_4941:
        /*0038*/ 	.byte	0x04, 0x17
        /*003a*/ 	.short	(.L_4943 - .L_4942)
.L_4942:
        /*003c*/ 	.word	0x00000000
        /*0040*/ 	.short	0x0006
        /*0042*/ 	.short	0x0030
        /*0044*/ 	.byte	0x00, 0xf5, 0x21, 0x00


	//----- nvinfo : EIATTR_KPARAM_INFO
	.align		4
.L_4943:
        /*0048*/ 	.byte	0x04, 0x17
        /*004a*/ 	.short	(.L_4945 - .L_4944)
.L_4944:
        /*004c*/ 	.word	0x00000000
        /*0050*/ 	.short	0x0005
        /*0052*/ 	.short	0x0028
        /*0054*/ 	.byte	0x00, 0xf5, 0x21, 0x00


	//----- nvinfo : EIATTR_KPARAM_INFO
	.align		4
.L_4945:
        /*0058*/ 	.byte	0x04, 0x17
        /*005a*/ 	.short	(.L_4947 - .L_4946)
.L_4946:
        /*005c*/ 	.word	0x00000000
        /*0060*/ 	.short	0x0004
        /*0062*/ 	.short	0x0020
        /*0064*/ 	.byte	0x00, 0xf5, 0x21, 0x00


	//----- nvinfo : EIATTR_KPARAM_INFO
	.align		4
.L_4947:
        /*0068*/ 	.byte	0x04, 0x17
        /*006a*/ 	.short	(.L_4949 - .L_4948)
.L_4948:
        /*006c*/ 	.word	0x00000000
        /*0070*/ 	.short	0x0003
        /*0072*/ 	.short	0x0018
        /*0074*/ 	.byte	0x00, 0xf5, 0x21, 0x00


	//----- nvinfo : EIATTR_KPARAM_INFO
	.align		4
.L_4949:
        /*0078*/ 	.byte	0x04, 0x17
        /*007a*/ 	.short	(.L_4951 - .L_4950)
.L_4950:
        /*007c*/ 	.word	0x00000000
        /*0080*/ 	.short	0x0002
        /*0082*/ 	.short	0x0010
        /*0084*/ 	.byte	0x00, 0xf5, 0x21, 0x00


	//----- nvinfo : EIATTR_KPARAM_INFO
	.align		4
.L_4951:
        /*0088*/ 	.byte	0x04, 0x17
        /*008a*/ 	.short	(.L_4953 - .L_4952)
.L_4952:
        /*008c*/ 	.word	0x00000000
        /*0090*/ 	.short	0x0001
        /*0092*/ 	.short	0x0008
        /*0094*/ 	.byte	0x00, 0xf5, 0x21, 0x00


	//----- nvinfo : EIATTR_KPARAM_INFO
	.align		4
.L_4953:
        /*0098*/ 	.byte	0x04, 0x17
        /*009a*/ 	.short	(.L_4955 - .L_4954)
.L_4954:
        /*009c*/ 	.word	0x00000000
        /*00a0*/ 	.short	0x0000
        /*00a2*/ 	.short	0x0000
        /*00a4*/ 	.byte	0x00, 0xf5, 0x21, 0x00


	//----- nvinfo : EIATTR_SPARSE_MMA_MASK
	.align		4
.L_4955:
        /*00a8*/ 	.byte	0x03, 0x50
        /*00aa*/ 	.short	0x0000


	//----- nvinfo : EIATTR_MAXREG_COUNT
	.align		4
        /*00ac*/ 	.byte	0x03, 0x1b
        /*00ae*/ 	.short	0x00ff


	//----- nvinfo : EIATTR_NUM_BARRIERS
	.align		4
        /*00b0*/ 	.byte	0x02, 0x4c
        /*00b2*/ 	.byte	0x01
	.zero		1


	//----- nvinfo : EIATTR_MERCURY_ISA_VERSION
	.align		4
        /*00b4*/ 	.byte	0x03, 0x5f
        /*00b6*/ 	.short	0x0101


	//----- nvinfo : EIATTR_COOP_GROUP_MASK_REGIDS
	.align		4
        /*00b8*/ 	.byte	0x04, 0x29
        /*00ba*/ 	.short	(.L_4957 - .L_4956)


	//   ....[0]....
.L_4956:
        /*00bc*/ 	.word	0xffffffff


	//   ....[1]....
        /*00c0*/ 	.word	0xffffffff


	//   ....[2]....
        /*00c4*/ 	.word	0xffffffff


	//   ....[3]....
        /*00c8*/ 	.word	0xffffffff


	//   ....[4]....
        /*00cc*/ 	.word	0xffffffff


	//   ....[5]....
        /*00d0*/ 	.word	0xffffffff


	//   ....[6]....
        /*00d4*/ 	.word	0xffffffff


	//   ....[7]....
        /*00d8*/ 	.word	0xffffffff


	//   ....[8]....
        /*00dc*/ 	.word	0x05000004


	//   ....[9]....
        /*00e0*/ 	.word	0x05000004


	//   ....[10]....
        /*00e4*/ 	.word	0x05000004


	//----- nvinfo : EIATTR_COOP_GROUP_INSTR_OFFSETS
	.align		4
.L_4957:
        /*00e8*/ 	.byte	0x04, 0x28
        /*00ea*/ 	.short	(.L_4959 - .L_4958)


	//   ....[0]....
.L_4958:
        /*00ec*/ 	.word	0x00003030


	//   ....[1]....
        /*00f0*/ 	.word	0x00003090


	//   ....[2]....
        /*00f4*/ 	.word	0x000030d0


	//   ....[3]....
        /*00f8*/ 	.word	0x000030f0


	//   ....[4]....
        /*00fc*/ 	.word	0x00003110


	//   ....[5]....
        /*0100*/ 	.word	0x00003200


	//   ....[6]....
        /*0104*/ 	.word	0x00003220


	//   ....[7]....
        /*0108*/ 	.word	0x00003240


	//   ....[8]....
        /*010c*/ 	.word	0x00003440


	//   ....[9]....
        /*0110*/ 	.word	0x000034b0


	//   ....[10]....
        /*0114*/ 	.word	0x00003520


	//----- nvinfo : EIATTR_VRC_CTA_INIT_COUNT
	.align		4
.L_4959:
        /*0118*/ 	.byte	0x02, 0x4a
	.zero		1
	.zero		1


	//----- nvinfo : EIATTR_EXIT_INSTR_OFFSETS
	.align		4
        /*011c*/ 	.byte	0x04, 0x1c
        /*011e*/ 	.short	(.L_4961 - .L_4960)


	//   ....[0]....
.L_4960:
        /*0120*/ 	.word	0x00000080


	//   ....[1]....
        /*0124*/ 	.word	0x000032f0


	//   ....[2]....
        /*0128*/ 	.word	0x000033f0


	//----- nvinfo : EIATTR_MAX_THREADS
	.align		4
.L_4961:
        /*012c*/ 	.byte	0x04, 0x05
        /*012e*/ 	.short	(.L_4963 - .L_4962)
.L_4962:
        /*0130*/ 	.word	0x00000100
        /*0134*/ 	.word	0x00000001
        /*0138*/ 	.word	0x00000001


	//----- nvinfo : EIATTR_CRS_STACK_SIZE
	.align		4
.L_4963:
        /*013c*/ 	.byte	0x04, 0x1e
        /*013e*/ 	.short	(.L_4965 - .L_4964)
.L_4964:
        /*0140*/ 	.word	0x00000000


	//----- nvinfo : EIATTR_CBANK_PARAM_SIZE
	.align		4
.L_4965:
        /*0144*/ 	.byte	0x03, 0x19
        /*0146*/ 	.short	0x0050


	//----- nvinfo : EIATTR_PARAM_CBANK
	.align		4
        /*0148*/ 	.byte	0x04, 0x0a
        /*014a*/ 	.short	(.L_4967 - .L_4966)
	.align		4
.L_4966:
        /*014c*/ 	.word	index@(.nv.constant0._ZN18transformer_engine6detail43dgated_act_cast_transpose_kernel_notalignedILi1ELi1EfffNS_5EmptyEXadL_ZNS_6dqgeluIffEET_T0_RKS2_EEXadL_ZNS_5qgeluIffEES4_S5_S7_EEEEvPKT2_SB_PT3_SD_PKT1_PSE_SH_mmm)
        /*0150*/ 	.short	0x0380
        /*0152*/ 	.short	0x0050


	//----- nvinfo : EIATTR_SW_WAR
	.align		4
.L_4967:
        /*0154*/ 	.byte	0x04, 0x36
        /*0156*/ 	.short	(.L_4969 - .L_4968)
.L_4968:
        /*0158*/ 	.word	0x00000008
.L_4969:


//--------------------- .nv.info._ZN18transformer_engine6detail32dgated_act_cast_transpose_kernelILi1ELi1EfffNS_5EmptyEXadL_ZNS_6dqgeluIffEET_T0_RKS2_EEXadL_ZNS_5qgeluIffEES4_S5_S7_EEEEvPKT2_SB_PT3_SD_PKT1_PSE_SH_mmm --------------------------
	.section	.nv.info._ZN18transformer_engine6detail32dgated_act_cast_transpose_kernelILi1ELi1EfffNS_5EmptyEXadL_ZNS_6dqgeluIffEET_T0_RKS2_EEXadL_ZNS_5qgeluIffEES4_S5_S7_EEEEvPKT2_SB_PT3_SD_PKT1_PSE_SH_mmm,"",@"SHT_CUDA_INFO"
	.sectionflags	@""
	.align	4


	//----- nvinfo : EIATTR_CUDA_API_VERSION
	.align		4
        /*0000*/ 	.byte	0x04, 0x37
        /*0002*/ 	.short	(.L_4971 - .L_4970)
.L_4970:
        /*0004*/ 	.word	0x00000082


	//----- nvinfo : EIATTR_KPARAM_INFO
	.align		4
.L_4971:
        /*0008*/ 	.byte	0x04, 0x17
        /*000a*/ 	.short	(.L_4973 - .L_4972)
.L_4972:
        /*000c*/ 	.word	0x00000000
        /*0010*/ 	.short	0x0009
        /*0012*/ 	.short	0x0048
        /*0014*/ 	.byte	0x00, 0xf0, 0x21, 0x00


	//----- nvinfo : EIATTR_KPARAM_INFO
	.align		4
.L_4973:
        /*0018*/ 	.byte	0x04, 0x17
        /*001a*/ 	.short	(.L_4975 - .L_4974)
.L_4974:
        /*001c*/ 	.word	0x00000000
        /*0020*/ 	.short	0x0008
        /*0022*/ 	.short	0x0040
        /*0024*/ 	.byte	0x00, 0xf0, 0x21, 0x00


	//----- nvinfo : EIATTR_KPARAM_INFO
	.align		4
.L_4975:
        /*0028*/ 	.byte	0x04, 0x17
        /*002a*/ 	.short	(.L_4977 - .L_4976)
.L_4976:
        /*002c*/ 	.word	0x00000000
        /*0030*/ 	.short	0x0007
        /*0032*/ 	.short	0x0038
        /*0034*/ 	.byte	0x00, 0xf0, 0x21, 0x00


	//----- nvinfo : EIATTR_KPARAM_INFO
	.align		4
.L_4977:
        /*0038*/ 	.byte	0x04, 0x17
        /*003a*/ 	.short	(.L_4979 - .L_4978)
.L_4978:
        /*003c*/ 	.word	0x00000000
        /*0040*/ 	.short	0x0006
        /*0042*/ 	.short	0x0030
        /*0044*/ 	.byte	0x00, 0xf5, 0x21, 0x00


	//----- nvinfo : EIATTR_KPARAM_INFO
	.align		4
.L_4979:
        /*0048*/ 	.byte	0x04, 0x17
        /*004a*/ 	.short	(.L_4981 - .L_4980)
.L_4980:
        /*004c*/ 	.word	0x00000000
        /*0050*/ 	.short	0x0005
        /*0052*/ 	.short	0x0028
        /*0054*/ 	.byte	0x00, 0xf5, 0x21, 0x00


	//----- nvinfo : EIATTR_KPARAM_INFO
	.align		4
.L_4981:
        /*0058*/ 	.byte	0x04, 0x17
        /*005a*/ 	.short	(.L_4983 - .L_4982)
.L_4982:
        /*005c*/ 	.word	0x00000000
        /*0060*/ 	.short	0x0004
        /*0062*/ 	.short	0x0020
        /*0064*/ 	.byte	0x00, 0xf5, 0x21, 0x00


	//----- nvinfo : EIATTR_KPARAM_INFO
	.align		4
.L_4983:
        /*0068*/ 	.byte	0x04, 0x17
        /*006a*/ 	.short	(.L_4985 - .L_4984)
.L_4984:
        /*006c*/ 	.word	0x00000000
        /*0070*/ 	.short	0x0003
        /*0072*/ 	.short	0x0018
        /*0074*/ 	.byte	0x00, 0xf5, 0x21, 0x00


	//----- nvinfo : EIATTR_KPARAM_INFO
	.align		4
.L_4985:
        /*0078*/ 	.byte	0x04, 0x17
        /*007a*/ 	.short	(.L_4987 - .L_4986)
.L_4986:
        /*007c*/ 	.word	0x00000000
        /*0080*/ 	.short	0x0002
        /*0082*/ 	.short	0x0010
        /*0084*/ 	.byte	0x00, 0xf5, 0x21, 0x00


	//----- nvinfo : EIATTR_KPARAM_INFO
	.align		4
.L_4987:
        /*0088*/ 	.byte	0x04, 0x17
        /*008a*/ 	.short	(.L_4989 - .L_4988)
.L_4988:
        /*008c*/ 	.word	0x00000000
        /*0090*/ 	.short	0x0001
        /*0092*/ 	.short	0x0008
        /*0094*/ 	.byte	0x00, 0xf5, 0x21, 0x00


	//----- nvinfo : EIATTR_KPARAM_INFO
	.align		4
.L_4989:
        /*0098*/ 	.byte	0x04, 0x17
        /*009a*/ 	.short	(.L_4991 - .L_4990)
.L_4990:
        /*009c*/ 	.word	0x00000000
        /*00a0*/ 	.short	0x0000
        /*00a2*/ 	.short	0x0000
        /*00a4*/ 	.byte	0x00, 0xf5, 0x21, 0x00


	//----- nvinfo : EIATTR_SPARSE_MMA_MASK
	.align		4
.L_4991:
        /*00a8*/ 	.byte	0x03, 0x50
        /*00aa*/ 	.short	0x0000


	//----- nvinfo : EIATTR_MAXREG_COUNT
	.align		4
        /*00ac*/ 	.byte	0x03, 0x1b
        /*00ae*/ 	.short	0x00ff


	//----- nvinfo : EIATTR_NUM_BARRIERS
	.align		4
        /*00b0*/ 	.byte	0x02, 0x4c
        /*00b2*/ 	.byte	0x01
	.zero		1


	//----- nvinfo : EIATTR_MERCURY_ISA_VERSION
	.align		4
        /*00b4*/ 	.byte	0x03, 0x5f
        /*00b6*/ 	.short	0x0101


	//----- nvinfo : EIATTR_COOP_GROUP_MASK_REGIDS
	.align		4
        /*00b8*/ 	.byte	0x04, 0x29
        /*00ba*/ 	.short	(.L_4993 - .L_4992)


	//   ....[0]....
.L_4992:
        /*00bc*/ 	.word	0xffffffff


	//   ....[1]....
        /*00c0*/ 	.word	0xffffffff


	//   ....[2]....
        /*00c4*/ 	.word	0xffffffff


	//   ....[3]....
        /*00c8*/ 	.word	0xffffffff


	//   ....[4]....
        /*00cc*/ 	.word	0xffffffff


	//   ....[5]....
        /*00d0*/ 	.word	0xffffffff


	//   ....[6]....
        /*00d4*/ 	.word	0xffffffff


	//   ....[7]....
        /*00d8*/ 	.word	0xffffffff


	//   ....[8]....
        /*00dc*/ 	.word	0x05000004


	//   ....[9]....
        /*00e0*/ 	.word	0x05000004


	//   ....[10]....
        /*00e4*/ 	.word	0x05000004


	//----- nvinfo : EIATTR_COOP_GROUP_INSTR_OFFSETS
	.align		4
.L_4993:
        /*00e8*/ 	.byte	0x04, 0x28
        /*00ea*/ 	.short	(.L_4995 - .L_4994)


	//   ....[0]....
.L_4994:
        /*00ec*/ 	.word	0x000021c0


	//   ....[1]....
        /*00f0*/ 	.word	0x00002220


	//   ....[2]....
        /*00f4*/ 	.word	0x00002260


	//   ....[3]....
        /*00f8*/ 	.word	0x00002280


	//   ....[4]....
        /*00fc*/ 	.word	0x000022a0


	//   ....[5]....
        /*0100*/ 	.word	0x00002390


	//   ....[6]....
        /*0104*/ 	.word	0x000023b0


	//   ....[7]....
        /*0108*/ 	.word	0x000023d0


	//   ....[8]....
        /*010c*/ 	.word	0x000025d0


	//   ....[9]....
        /*0110*/ 	.word	0x00002640


	//   ....[10]....
        /*0114*/ 	.word	0x000026b0


	//----- nvinfo : EIATTR_VRC_CTA_INIT_COUNT
	.align		4
.L_4995:
        /*0118*/ 	.byte	0x02, 0x4a
	.zero		1
	.zero		1


	//----- nvinfo : EIATTR_EXIT_INSTR_OFFSETS
	.align		4
        /*011c*/ 	.byte	0x04, 0x1c
        /*011e*/ 	.short	(.L_4997 - .L_4996)


	//   ....[0]....
.L_4996:
        /*0120*/ 	.word	0x00000080


	//   ....[1]....
        /*0124*/ 	.word	0x00002480


	//   ....[2]....
        /*0128*/ 	.word	0x00002580


	//----- nvinfo : EIATTR_MAX_THREADS
	.align		4
.L_4997:
        /*012c*/ 	.byte	0x04, 0x05
        /*012e*/ 	.short	(.L_4999 - .L_4998)
.L_4998:
        /*0130*/ 	.word	0x00000100
        /*0134*/ 	.word	0x00000001
        /*0138*/ 	.word	0x00000001


	//----- nvinfo : EIATTR_CRS_STACK_SIZE
	.align		4
.L_4999:
        /*013c*/ 	.byte	0x04, 0x1e
        /*013e*/ 	.short	(.L_5001 - .L_5000)
.L_5000:
        /*0140*/ 	.word	0x00000000


	//----- nvinfo : EIATTR_CBANK_PARAM_SIZE
	.align		4
.L_5001:
        /*0144*/ 	.byte	0x03, 0x19
        /*0146*/ 	.short	0x0050


	//----- nvinfo : EIATTR_PARAM_CBANK
	.align		4
        /*0148*/ 	.byte	0x04, 0x0a
        /*014a*/ 	.short	(.L_5003 - .L_5002)
	.align		4
.L_5002:
        /*014c*/ 	.word	index@(.nv.constant0._ZN18transformer_engine6detail32dgated_act_cast_transpose_kernelILi1ELi1EfffNS_5EmptyEXadL_ZNS_6dqgeluIffEET_T0_RKS2_EEXadL_ZNS_5qgeluIffEES4_S5_S7_EEEEvPKT2_SB_PT3_SD_PKT1_PSE_SH_mmm)
        /*0150*/ 	.short	0x0380
        /*0152*/ 	.short	0x0050


	//----- nvinfo : EIATTR_SW_WAR
	.align		4
.L_5003:
        /*0154*/ 	.byte	0x04, 0x36
        /*0156*/ 	.short	(.L_5005 - .L_5004)
.L_5004:
        /*0158*/ 	.word	0x00000008
.L_5005:


//--------------------- .nv.info._ZN18transformer_engine6detail43dgated_act_cast_transpose_kernel_notalignedILi2ELi4Ef13__nv_bfloat1613__nv_fp8_e4m3NS_5EmptyEXadL_ZNS_6dsreluIffEET_T0_RKS4_EEXadL_ZNS_5sreluIffEES6_S7_S9_EEEEvPKT2_SD_PT3_SF_PKT1_PSG_SJ_mmm --------------------------
	.section	.nv.info._ZN18transformer_engine6detail43dgated_act_cast_transpose_kernel_notalignedILi2ELi4Ef13__nv_bfloat1613__nv_fp8_e4m3NS_5EmptyEXadL_ZNS_6dsreluIffEET_T0_RKS4_EEXadL_ZNS_5sreluIffEES6_S7_S9_EEEEvPKT2_SD_PT3_SF_PKT1_PSG_SJ_mmm,"",@"SHT_CUDA_INFO"
	.sectionflags	@""
	.align	4


	//----- nvinfo : EIATTR_CUDA_API_VERSION
	.align		4
        /*0000*/ 	.byte	0x04, 0x37
        /*0002*/ 	.short	(.L_5007 - .L_5006)
.L_5006:
        /*0004*/ 	.word	0x00000082


	//----- nvinfo : EIATTR_KPARAM_INFO
	.align		4
.L_5007:
        /*0008*/ 	.byte	0x04, 0x17
        /*000a*/ 	.short	(.L_5009 - .L_5008)
.L_5008:
        /*000c*/ 	.word	0x00000000
        /*0010*/ 	.short	0x0009
        /*0012*/ 	.short	0x0048
        /*0014*/ 	.byte	0x00, 0xf0, 0x21, 0x00


	//----- nvinfo : EIATTR_KPARAM_INFO
	.align		4
.L_5009:
        /*0018*/ 	.byte	0x04, 0x17
        /*001a*/ 	.short	(.L_5011 - .L_5010)
.L_5010:
        /*001c*/ 	.word	0x00000000
        /*0020*/ 	.short	0x0008
        /*0022*/ 	.short	0x0040
        /*0024*/ 	.byte	0x00, 0xf0, 0x21, 0x00


	//----- nvinfo : EIATTR_KPARAM_INFO
	.align		4
.L_5011:
        /*0028*/ 	.byte	0x04, 0x17
        /*002a*/ 	.short	(.L_5013 - .L_5012)
.L_5012:
        /*002c*/ 	.word	0x00000000
        /*0030*/ 	.short	0x0007
        /*0032*/ 	.short	0x0038
        /*0034*/ 	.byte	0x00, 0xf0, 0x21, 0x00


	//----- nvinfo : EIATTR_KPARAM_INFO
	.align		4
.L_5013:
        /*0038*/ 	.byte	0x04, 0x17
        /*003a*/ 	.short	(.L_5015 - .L_5014)
.L_5014:
        /*003c*/ 	.word	0x00000000
        /*0040*/ 	.short	0x0006
        /*0042*/ 	.short	0x0030
        /*0044*/ 	.byte	0x00, 0xf5, 0x21, 0x00


	//----- nvinfo : EIATTR_KPARAM_INFO
	.align		4
.L_5015:
        /*0048*/ 	.byte	0x04, 0x17
        /*004a*/ 	.short	(.L_5017 - .L_5016)
.L_5016:
        /*004c*/ 	.word	0x00000000
        /*0050*/ 	.short	0x0005
        /*0052*/ 	.short	0x0028
        /*0054*/ 	.byte	0x00, 0xf5, 0x21, 0x00


	//----- nvinfo : EIATTR_KPARAM_INFO
	.align		4
.L_5017:
        /*0058*/ 	.byte	0x04, 0x17
        /*005a*/ 	.short	(.L_5019 - .L_5018)
.L_5018:
        /*005c*/ 	.word	0x00000000
        /*0060*/ 	.short	0x0004
        /*0062*/ 	.short	0x0020
        /*0064*/ 	.byte	0x00, 0xf5, 0x21, 0x00


	//----- nvinfo : EIATTR_KPARAM_INFO
	.align		4
.L_5019:
        /*0068*/ 	.byte	0x04, 0x17
        /*006a*/ 	.short	(.L_5021 - .L_5020)
.L_5020:
        /*006c*/ 	.word	0x00000000
        /*0070*/ 	.short	0x0003
        /*0072*/ 	.short	0x0018
        /*0074*/ 	.byte	0x00, 0xf5, 0x21, 0x00


	//----- nvinfo : EIATTR_KPARAM_INFO
	.align		4
.L_5021:
        /*0078*/ 	.byte	0x04, 0x17
        /*007a*/ 	.short	(.L_5023 - .L_5022)
.L_5022:
        /*007c*/ 	.word	0x00000000
        /*0080*/ 	.short	0x0002
        /*0082*/ 	.short	0x0010
        /*0084*/ 	.byte	0x00, 0xf5, 0x21, 0x00


	//----- nvinfo : EIATTR_KPARAM_INFO
	.align		4
.L_5023:
        /*0088*/ 	.byte	0x04, 0x17
        /*008a*/ 	.short	(.L_5025 - .L_5024)
.L_5024:
        /*008c*/ 	.word	0x00000000
        /*0090*/ 	.short	0x0001
        /*0092*/ 	.short	0x0008
        /*0094*/ 	.byte	0x00, 0xf5, 0x21, 0x00


	//----- nvinfo : EIATTR_KPARAM_INFO
	.align		4
.L_5025:
        /*0098*/ 	.byte	0x04, 0x17
        /*009a*/ 	.short	(.L_5027 - .L_5026)
.L_5026:
        /*009c*/ 	.word	0x00000000
        /*00a0*/ 	.short	0x0000
        /*00a2*/ 	.short	0x0000
        /*00a4*/ 	.byte	0x00, 0xf5, 0x21, 0x00


	//----- nvinfo : EIATTR_SPARSE_MMA_MASK
	.align		4
.L_5027:
        /*00a8*/ 	.byte	0x03, 0x50
        /*00aa*/ 	.short	0x0000


	//----- nvinfo : EIATTR_MAXREG_COUNT
	.align		4
        /*00ac*/ 	.byte	0x03, 0x1b
        /*00ae*/ 	.short	0x00ff


	//----- nvinfo : EIATTR_NUM_BARRIERS
	.align		4
        /*00b0*/ 	.byte	0x02, 0x4c
        /*00b2*/ 	.byte	0x01
	.zero		1


	//----- nvinfo : EIATTR_MERCURY_ISA_VERSION
	.align		4
        /*00b4*/ 	.byte	0x03, 0x5f
        /*00b6*/ 	.short	0x0101


	//----- nvinfo : EIATTR_INT_WARP_WIDE_INSTR_OFFSETS
	.align		4
        /*00b8*/ 	.byte	0x04, 0x31
        /*00ba*/ 	.short	(.L_5029 - .L_5028)


	//   ....[0]....
.L_5028:
        /*00bc*/ 	.word	0x000006a0


	//----- nvinfo : EIATTR_COOP_GROUP_MASK_REGIDS
	.align		4
.L_5029:
        /*00c0*/ 	.byte	0x04, 0x29
        /*00c2*/ 	.short	(.L_5031 - .L_5030)


	//   ....[0]....
.L_5030:
        /*00c4*/ 	.word	0xffffffff


	//   ....[1]....
        /*00c8*/ 	.word	0xffffffff


	//   ....[2]....
        /*00cc*/ 	.word	0xffffffff


	//   ....[3]....
        /*00d0*/ 	.word	0xffffffff


	//   ....[4]....
        /*00d4*/ 	.word	0xffffffff


	//   ....[5]....
        /*00d8*/ 	.word	0xffffffff


	//   ....[6]....
        /*00dc*/ 	.word	0xffffffff


	//   ....[7]....
        /*00e0*/ 	.word	0xffffffff


	//   ....[8]....
        /*00e4*/ 	.word	0x05000004


	//   ....[9]....
        /*00e8*/ 	.word	0x05000004


	//   ....[10]....
        /*00ec*/ 	.word	0x05000004


	//----- nvinfo : EIATTR_COOP_GROUP_INSTR_OFFSETS
	.align		4
.L_5031:
        /*00f0*/ 	.byte	0x04, 0x28
        /*00f2*/ 	.short	(.L_5033 - .L_5032)


	//   ....[0]....
.L_5032:
        /*00f4*/ 	.word	0x00007cc0


	//   ....[1]....
        /*00f8*/ 	.word	0x00007d20


	//   ....[2]....
        /*00fc*/ 	.word	0x00007d60


	//   ....[3]....
        /*0100*/ 	.word	0x00007d80


	//   ....[4]....
        /*0104*/ 	.word	0x00007da0


	//   ....[5]....
        /*0108*/ 	.word	0x00007e90


	//   ....[6]....
        /*010c*/ 	.word	0x00007eb0


	//   ....[7]....
        /*0110*/ 	.word	0x00007ed0


	//   ....[8]....
        /*0114*/ 	.word	0x000080e0


	//   ....[9]....
        /*0118*/ 	.word	0x00008150


	//   ....[10]....
        /*011c*/ 	.word	0x000081c0


	//----- nvinfo : EIATTR_VRC_CTA_INIT_COUNT
	.align		4
.L_5033:
        /*0120*/ 	.byte	0x02, 0x4a
	.zero		1
	.zero		1


	//----- nvinfo : EIATTR_EXIT_INSTR_OFFSETS
	.align		4
        /*0124*/ 	.byte	0x04, 0x1c
        /*0126*/ 	.short	(.L_5035 - .L_5034)


	//   ....[0]....
.L_5034:
        /*0128*/ 	.word	0x00000080


	//   ....[1]....
        /*012c*/ 	.word	0x00007f90


	//   ....[2]....
        /*0130*/ 	.word	0x00008090


	//----- nvinfo : EIATTR_MAX_THREADS
	.align		4
.L_5035:
        /*0134*/ 	.byte	0x04, 0x05
        /*0136*/ 	.short	(.L_5037 - .L_5036)
.L_5036:
        /*0138*/ 	.word	0x00000100
        /*013c*/ 	.word	0x00000001
        /*0140*/ 	.word	0x00000001


	//----- nvinfo : EIATTR_CRS_STACK_SIZE
	.align		4
.L_5037:
        /*0144*/ 	.byte	0x04, 0x1e
        /*0146*/ 	.short	(.L_5039 - .L_5038)
.L_5038:
        /*0148*/ 	.word	0x00000000


	//----- nvinfo : EIATTR_CBANK_PARAM_SIZE
	.align		4
.L_5039:
        /*014c*/ 	.byte	0x03, 0x19
        /*014e*/ 	.short	0x0050


	//----- nvinfo : EIATTR_PARAM_CBANK
	.align		4
        /*0150*/ 	.byte	0x04, 0x0a
        /*0152*/ 	.short	(.L_5041 - .L_5040)
	.align		4
.L_5040:
        /*0154*/ 	.word	index@(.nv.constant0._ZN18transformer_engine6detail43dgated_act_cast_transpose_kernel_notalignedILi2ELi4Ef13__nv_bfloat1613__nv_fp8_e4m3NS_5EmptyEXadL_ZNS_6dsreluIffEET_T0_RKS4_EEXadL_ZNS_5sreluIffEES6_S7_S9_EEEEvPKT2_SD_PT3_SF_PKT1_PSG_SJ_mmm)
        /*0158*/ 	.short	0x0380
        /*015a*/ 	.short	0x0050


	//----- nvinfo : EIATTR_SW_WAR
	.align		4
.L_5041:
        /*015c*/ 	.byte	0x04, 0x36
        /*015e*/ 	.short	(.L_5043 - .L_5042)
.L_5042:
        /*0160*/ 	.word	0x00000008
.L_5043:


//--------------------- .nv.info._ZN18transformer_engine6detail32dgated_act_cast_transpose_kernelILi2ELi4Ef13__nv_bfloat1613__nv_fp8_e4m3NS_5EmptyEXadL_ZNS_6dsreluIffEET_T0_RKS4_EEXadL_ZNS_5sreluIffEES6_S7_S9_EEEEvPKT2_SD_PT3_SF_PKT1_PSG_SJ_mmm --------------------------
	.section	.nv.info._ZN18transformer_engine6detail32dgated_act_cast_transpose_kernelILi2ELi4Ef13__nv_bfloat1613__nv_fp8_e4m3NS_5EmptyEXadL_ZNS_6dsreluIffEET_T0_RKS4_EEXadL_ZNS_5sreluIffEES6_S7_S9_EEEEvPKT2_SD_PT3_SF_PKT1_PSG_SJ_mmm,"",@"SHT_CUDA_INFO"
	.sectionflags	@""
	.align	4


	//----- nvinfo : EIATTR_CUDA_API_VERSION
	.align		4
        /*0000*/ 	.byte	0x04, 0x37
        /*0002*/ 	.short	(.L_5045 - .L_5044)
.L_5044:
        /*0004*/ 	.word	0x00000082


	//----- nvinfo : EIATTR_KPARAM_INFO
	.align		4
.L_5045:
        /*0008*/ 	.byte	0x04, 0x17
        /*000a*/ 	.short	(.L_5047 - .L_5046)
.L_5046:
        /*000c*/ 	.word	0x00000000
        /*0010*/ 	.short	0x0009
        /*0012*/ 	.short	0x0048
        /*0014*/ 	.byte	0x00, 0xf0, 0x21, 0x00


	//----- nvinfo : EIATTR_KPARAM_INFO
	.align		4
.L_5047:
        /*0018*/ 	.byte	0x04, 0x17
        /*001a*/ 	.short	(.L_5049 - .L_5048)
.L_5048:
        /*001c*/ 	.word	0x00000000
        /*0020*/ 	.short	0x0008
        /*0022*/ 	.short	0x0040
        /*0024*/ 	.byte	0x00, 0xf0, 0x21, 0x00


	//----- nvinfo : EIATTR_KPARAM_INFO
	.align		4
.L_5049:
        /*0028*/ 	.byte	0x04, 0x17
        /*002a*/ 	.short	(.L_5051 - .L_5050)
.L_5050:
        /*002c*/ 	.word	0x00000000
        /*0030*/ 	.short	0x0007
        /*0032*/ 	.short	0x0038
        /*0034*/ 	.byte	0x00, 0xf0, 0x21, 0x00


	//----- nvinfo : EIATTR_KPARAM_INFO
	.align		4
.L_5051:
        /*0038*/ 	.byte	0x04, 0x17
        /*003a*/ 	.short	(.L_5053 - .L_5052)
.L_5052:
        /*003c*/ 	.word	0x00000000
        /*0040*/ 	.short	0x0006
        /*0042*/ 	.short	0x0030
        /*0044*/ 	.byte	0x00, 0xf5, 0x21, 0x00


	//----- nvinfo : EIATTR_KPARAM_INFO
	.align		4
.L_5053:
        /*0048*/ 	.byte	0x04, 0x17
        /*004a*/ 	.short	(.L_5055 - .L_5054)
.L_5054:
        /*004c*/ 	.word	0x00000000
        /*0050*/ 	.short	0x0005
        /*0052*/ 	.short	0x0028
        /*0054*/ 	.byte	0x00, 0xf5, 0x21, 0x00


	//----- nvinfo : EIATTR_KPARAM_INFO
	.align		4
.L_5055:
        /*0058*/ 	.byte	0x04, 0x17
        /*005a*/ 	.short	(.L_5057 - .L_5056)
.L_5056:
        /*005c*/ 	.word	0x00000000
        /*0060*/ 	.short	0x0004
        /*0062*/ 	.short	0x0020
        /*0064*/ 	.byte	0x00, 0xf5, 0x21, 0x00


	//----- nvinfo : EIATTR_KPARAM_INFO
	.align		4
.L_5057:
        /*0068*/ 	.byte	0x04, 0x17
        /*006a*/ 	.short	(.L_5059 - .L_5058)
.L_5058:
        /*006c*/ 	.word	0x00000000
        /*0070*/ 	.short	0x0003
        /*0072*/ 	.short	0x0018
        /*0074*/ 	.byte	0x00, 0xf5, 0x21, 0x00


	//----- nvinfo : EIATTR_KPARAM_INFO
	.align		4
.L_5059:
        /*0078*/ 	.byte	0x04, 0x17
        /*007a*/ 	.short	(.L_5061 - .L_5060)
.L_5060:
        /*007c*/ 	.word	0x00000000
        /*0080*/ 	.short	0x0002
        /*0082*/ 	.short	0x0010
        /*0084*/ 	.byte	0x00, 0xf5, 0x21, 0x00


	//----- nvinfo : EIATTR_KPARAM_INFO
	.align		4
.L_5061:
        /*0088*/ 	.byte	0x04, 0x17
        /*008a*/ 	.short	(.L_5063 - .L_5062)
.L_5062:
        /*008c*/ 	.word	0x00000000
        /*0090*/ 	.short	0x0001
        /*0092*/ 	.short	0x0008
        /*0094*/ 	.byte	0x00, 0xf5, 0x21, 0x00


	//----- nvinfo : EIATTR_KPARAM_INFO
	.align		4
.L_5063:
        /*0098*/ 	.byte	0x04, 0x17
        /*009a*/ 	.short	(.L_5065 - .L_5064)
.L_5064:
        /*009c*/ 	.word	0x00000000
        /*00a0*/ 	.short	0x0000
        /*00a2*/ 	.short	0x0000
        /*00a4*/ 	.byte	0x00, 0xf5, 0x21, 0x00


	//----- nvinfo : EIATTR_SPARSE_MMA_MASK
	.align		4
.L_5065:
        /*00a8*/ 	.byte	0x03, 0x50
        /*00aa*/ 	.short	0x0000


	//----- nvinfo : EIATTR_MAXREG_COUNT
	.align		4
        /*00ac*/ 	.byte	0x03, 0x1b
        /*00ae*/ 	.short	0x00ff


	//----- nvinfo : EIATTR_NUM_BARRIERS
	.align		4
        /*00b0*/ 	.byte	0x02, 0x4c
        /*00b2*/ 	.byte	0x01
	.zero		1


	//----- nvinfo : EIATTR_MERCURY_ISA_VERSION
	.align		4
        /*00b4*/ 	.byte	0x03, 0x5f
        /*00b6*/ 	.short	0x0101


	//----- nvinfo : EIATTR_INT_WARP_WIDE_INSTR_OFFSETS
	.align		4
        /*00b8*/ 	.byte	0x04, 0x31
        /*00ba*/ 	.short	(.L_5067 - .L_5066)


	//   ....[0]....
.L_5066:
        /*00bc*/ 	.word	0x00005340


	//   ....[1]....
        /*00c0*/ 	.word	0x00005450


	//----- nvinfo : EIATTR_COOP_GROUP_MASK_REGIDS
	.align		4
.L_5067:
        /*00c4*/ 	.byte	0x04, 0x29
        /*00c6*/ 	.short	(.L_5069 - .L_5068)


	//   ....[0]....
.L_5068:
        /*00c8*/ 	.word	0xffffffff


	//   ....[1]....
        /*00cc*/ 	.word	0xffffffff


	//   ....[2]....
        /*00d0*/ 	.word	0xffffffff


	//   ....[3]....
        /*00d4*/ 	.word	0xffffffff


	//   ....[4]....
        /*00d8*/ 	.word	0xffffffff


	//   ....[5]....
        /*00dc*/ 	.word	0xffffffff


	//   ....[6]....
        /*00e0*/ 	.word	0xffffffff


	//   ....[7]....
        /*00e4*/ 	.word	0xffffffff


	//   ....[8]....
        /*00e8*/ 	.word	0x05000006


	//   ....[9]....
        /*00ec*/ 	.word	0x05000006


	//   ....[10]....
        /*00f0*/ 	.word	0x05000006


	//----- nvinfo : EIATTR_COOP_GROUP_INSTR_OFFSETS
	.align		4
.L_5069:
        /*00f4*/ 	.byte	0x04, 0x28
        /*00f6*/ 	.short	(.L_5071 - .L_5070)


	//   ....[0]....
.L_5070:
        /*00f8*/ 	.word	0x00005310


	//   ....[1]....
        /*00fc*/ 	.word	0x00005370


	//   ....[2]....
        /*0100*/ 	.word	0x00005390


	//   ....[3]....
        /*0104*/ 	.word	0x000053b0


	//   ....[4]....
        /*0108*/ 	.word	0x000053d0


	//   ....[5]....
        /*010c*/ 	.word	0x000054b0


	//   ....[6]....
        /*0110*/ 	.word	0x000054d0


	//   ....[7]....
        /*0114*/ 	.word	0x000054f0


	//   ....[8]....
        /*0118*/ 	.word	0x000056f0


	//   ....[9]....
        /*011c*/ 	.word	0x00005760


	//   ....[10]....
        /*0120*/ 	.word	0x000057d0


	//----- nvinfo : EIATTR_VRC_CTA_INIT_COUNT
	.align		4
.L_5071:
        /*0124*/ 	.byte	0x02, 0x4a
	.zero		1
	.zero		1


	//----- nvinfo : EIATTR_EXIT_INSTR_OFFSETS
	.align		4
        /*0128*/ 	.byte	0x04, 0x1c
        /*012a*/ 	.short	(.L_5073 - .L_5072)


	//   ....[0]....
.L_5072:
        /*012c*/ 	.word	0x00000080


	//   ....[1]....
        /*0130*/ 	.word	0x000055a0


	//   ....[2]....
        /*0134*/ 	.word	0x000056a0


	//----- nvinfo : EIATTR_MAX_THREADS
	.align		4
.L_5073:
        /*0138*/ 	.byte	0x04, 0x05
        /*013a*/ 	.short	(.L_5075 - .L_5074)
.L_5074:
        /*013c*/ 	.word	0x00000100
        /*0140*/ 	.word	0x00000001
        /*0144*/ 	.word	0x00000001


	//----- nvinfo : EIATTR_CRS_STACK_SIZE
	.align		4
.L_5075:
        /*0148*/ 	.byte	0x04, 0x1e
        /*014a*/ 	.short	(.L_5077 - .L_5076)
.L_5076:
        /*014c*/ 	.word	0x00000000


	//----- nvinfo : EIATTR_CBANK_PARAM_SIZE
	.align		4
.L_5077:
        /*0150*/ 	.byte	0x03, 0x19
        /*0152*/ 	.short	0x0050


	//----- nvinfo : EIATTR_PARAM_CBANK
	.align		4
        /*0154*/ 	.byte	0x04, 0x0a
        /*0156*/ 	.short	(.L_5079 - .L_5078)
	.align		4
.L_5078:
        /*0158*/ 	.word	index@(.nv.constant0._ZN18transformer_engine6detail32dgated_act_cast_transpose_kernelILi2ELi4Ef13__nv_bfloat1613__nv_fp8_e4m3NS_5EmptyEXadL_ZNS_6dsreluIffEET_T0_RKS4_EEXadL_ZNS_5sreluIffEES6_S7_S9_EEEEvPKT2_SD_PT3_SF_PKT1_PSG_SJ_mmm)
        /*015c*/ 	.short	0x0380
        /*015e*/ 	.short	0x0050


	//----- nvinfo : EIATTR_SW_WAR
	.align		4
.L_5079:
        /*0160*/ 	.byte	0x04, 0x36
        /*0162*/ 	.short	(.L_5081 - .L_5080)
.L_5080:
        /*0164*/ 	.word	0x00000008
.L_5081:


//--------------------- .nv.info._ZN18transformer_engine6detail43dgated_act_cast_transpose_kernel_notalignedILi2ELi4Ef13__nv_bfloat1613__nv_fp8_e5m2NS_5EmptyEXadL_ZNS_6dsreluIffEET_T0_RKS4_EEXadL_ZNS_5sreluIffEES6_S7_S9_EEEEvPKT2_SD_PT3_SF_PKT1_PSG_SJ_mmm --------------------------
	.section	.nv.info._ZN18transformer_engine6detail43dgated_act_cast_transpose_kernel_notalignedILi2ELi4Ef13__nv_bfloat1613__nv_fp8_e5m2NS_5EmptyEXadL_ZNS_6dsreluIffEET_T0_RKS4_EEXadL_ZNS_5sreluIffEES6_S7_S9_EEEEvPKT2_SD_PT3_SF_PKT1_PSG_SJ_mmm,"",@"SHT_CUDA_INFO"
	.sectionflags	@""
	.align	4


	//----- nvinfo : EIATTR_CUDA_API_VERSION
	.align		4
        /*0000*/ 	.byte	0x04, 0x37
        /*0002*/ 	.short	(.L_5083 - .L_5082)
.L_5082:
        /*0004*/ 	.word	0x00000082


	//----- nvinfo : EIATTR_KPARAM_INFO
	.align		4
.L_5083:
        /*0008*/ 	.byte	0x04, 0x17
        /*000a*/ 	.short	(.L_5085 - .L_5084)
.L_5084:
        /*000c*/ 	.word	0x00000000
        /*0010*/ 	.short	0x0009
        /*0012*/ 	.short	0x0048
        /*0014*/ 	.byte	0x00, 0xf0, 0x21, 0x00


	//----- nvinfo : EIATTR_KPARAM_INFO
	.align		4
.L_5085:
        /*0018*/ 	.byte	0x04, 0x17
        /*001a*/ 	.short	(.L_5087 - .L_5086)
.L_5086:
        /*001c*/ 	.word	0x00000000
        /*0020*/ 	.short	0x0008
        /*0022*/ 	.short	0x0040
        /*0024*/ 	.byte	0x00, 0xf0, 0x21, 0x00


	//----- nvinfo : EIATTR_KPARAM_INFO
	.align		4
.L_5087:
        /*0028*/ 	.byte	0x04, 0x17
        /*002a*/ 	.short	(.L_5089 - .L_5088)
.L_5088:
        /*002c*/ 	.word	0x00000000
        /*0030*/ 	.short	0x0007
        /*0032*/ 	.short	0x0038
        /*0034*/ 	.byte	0x00, 0xf0, 0x21, 0x00


	//----- nvinfo : EIATTR_KPARAM_INFO
	.align		4
.L_5089:
        /*0038*/ 	.byte	0x04, 0x17
        /*003a*/ 	.short	(.L_5091 - .L_5090)
.L_5090:
        /*003c*/ 	.word	0x00000000
        /*0040*/ 	.short	0x0006
        /*0042*/ 	.short	0x0030
        /*0044*/ 	.byte	0x00, 0xf5, 0x21, 0x00


	//----- nvinfo : EIATTR_KPARAM_INFO
	.align		4
.L_5091:
        /*0048*/ 	.byte	0x04, 0x17
        /*004a*/ 	.short	(.L_5093 - .L_5092)
.L_5092:
        /*004c*/ 	.word	0x00000000
        /*0050*/ 	.short	0x0005
        /*0052*/ 	.short	0x0028
        /*0054*/ 	.byte	0x00, 0xf5, 0x21, 0x00


	//----- nvinfo : EIATTR_KPARAM_INFO
	.align		4
.L_5093:
        /*0058*/ 	.byte	0x04, 0x17
        /*005a*/ 	.short	(.L_5095 - .L_5094)
.L_5094:
        /*005c*/ 	.word	0x00000000
        /*0060*/ 	.short	0x0004
        /*0062*/ 	.short	0x0020
        /*0064*/ 	.byte	0x00, 0xf5, 0x21, 0x00


	//----- nvinfo : EIATTR_KPARAM_INFO
	.align		4
.L_5095:
        /*0068*/ 	.byte	0x04, 0x17
        /*006a*/ 	.short	(.L_5097 - .L_5096)
.L_5096:
        /*006c*/ 	.word	0x00000000
        /*0070*/ 	.short	0x0003
        /*0072*/ 	.short	0x0018
        /*0074*/ 	.byte	0x00, 0xf5, 0x21, 0x00


	//----- nvinfo : EIATTR_KPARAM_INFO
	.align		4
.L_5097:
        /*0078*/ 	.byte	0x04, 0x17
        /*007a*/ 	.short	(.L_5099 - .L_5098)
.L_5098:
        /*007c*/ 	.word	0x00000000
        /*0080*/ 	.short	0x0002
        /*0082*/ 	.short	0x0010
        /*0084*/ 	.byte	0x00, 0xf5, 0x21, 0x00


	//----- nvinfo : EIATTR_KPARAM_INFO
	.align		4
.L_5099:
        /*0088*/ 	.byte	0x04, 0x17
        /*008a*/ 	.short	(.L_5101 - .L_5100)
.L_5100:
        /*008c*/ 	.word	0x00000000
        /*0090*/ 	.short	0x0001
        /*0092*/ 	.short	0x0008
        /*0094*/ 	.byte	0x00, 0xf5, 0x21, 0x00


	//----- nvinfo : EIATTR_KPARAM_INFO
	.align		4
.L_5101:
        /*0098*/ 	.byte	0x04, 0x17
        /*009a*/ 	.short	(.L_5103 - .L_5102)
.L_5102:
        /*009c*/ 	.word	0x00000000
        /*00a0*/ 	.short	0x0000
        /*00a2*/ 	.short	0x0000
        /*00a4*/ 	.byte	0x00, 0xf5, 0x21, 0x00


	//----- nvinfo : EIATTR_SPARSE_MMA_MASK
	.align		4
.L_5103:
        /*00a8*/ 	.byte	0x03, 0x50
        /*00aa*/ 	.short	0x0000


	//----- nvinfo : EIATTR_MAXREG_COUNT
	.align		4
        /*00ac*/ 	.byte	0x03, 0x1b
        /*00ae*/ 	.short	0x00ff


	//----- nvinfo : EIATTR_NUM_BARRIERS
	.align		4
        /*00b0*/ 	.byte	0x02, 0x4c
        /*00b2*/ 	.byte	0x01
	.zero		1


	//----- nvinfo : EIATTR_MERCURY_ISA_VERSION
	.align		4
        /*00b4*/ 	.byte	0x03, 0x5f
        /*00b6*/ 	.short	0x0101


	//----- nvinfo : EIATTR_INT_WARP_WIDE_INSTR_OFFSETS
	.align		4
        /*00b8*/ 	.byte	0x04, 0x31
        /*00ba*/ 	.short	(.L_5105 - .L_5104)


	//   ....[0]....
.L_5104:
        /*00bc*/ 	.word	0x000006a0


	//----- nvinfo : EIATTR_COOP_GROUP_MASK_REGIDS
	.align		4
.L_5105:
        /*00c0*/ 	.byte	0x04, 0x29
        /*00c2*/ 	.short	(.L_5107 - .L_5106)


	//   ....[0]....
.L_5106:
        /*00c4*/ 	.word	0xffffffff


	//   ....[1]....
        /*00c8*/ 	.word	0xffffffff


	//   ....[2]....
        /*00cc*/ 	.word	0xffffffff


	//   ....[3]....
        /*00d0*/ 	.word	0xffffffff


	//   ....[4]....
        /*00d4*/ 	.word	0xffffffff


	//   ....[5]....
        /*00d8*/ 	.word	0xffffffff


	//   ....[6]....
        /*00dc*/ 	.word	0xffffffff


	//   ....[7]....
        /*00e0*/ 	.word	0xffffffff


	//   ....[8]....
        /*00e4*/ 	.word	0x05000004


	//   ....[9]....
        /*00e8*/ 	.word	0x05000004


	//   ....[10]....
        /*00ec*/ 	.word	0x05000004


	//----- nvinfo : EIATTR_COOP_GROUP_INSTR_OFFSETS
	.align		4
.L_5107:
        /*00f0*/ 	.byte	0x04, 0x28
        /*00f2*/ 	.short	(.L_5109 - .L_5108)


	//   ....[0]....
.L_5108:
        /*00f4*/ 	.word	0x00007cc0


	//   ....[1]....
        /*00f8*/ 	.word	0x00007d20


	//   ....[2]....
        /*00fc*/ 	.word	0x00007d60


	//   ....[3]....
        /*0100*/ 	.word	0x00007d80


	//   ....[4]....
        /*0104*/ 	.word	0x00007da0


	//   ....[5]....
        /*0108*/ 	.word	0x00007e90


	//   ....[6]....
        /*010c*/ 	.word	0x00007eb0


	//   ....[7]....
        /*0110*/ 	.word	0x00007ed0


	//   ....[8]....
        /*0114*/ 	.word	0x000080e0


	//   ....[9]....
        /*0118*/ 	.word	0x00008150


	//   ....[10]....
        /*011c*/ 	.word	0x000081c0


	//----- nvinfo : EIATTR_VRC_CTA_INIT_COUNT
	.align		4
.L_5109:
        /*0120*/ 	.byte	0x02, 0x4a
	.zero		1
	.zero		1


	//----- nvinfo : EIATTR_EXIT_INSTR_OFFSETS
	.align		4
        /*0124*/ 	.byte	0x04, 0x1c
        /*0126*/ 	.short	(.L_5111 - .L_5110)


	//   ....[0]....
.L_5110:
        /*0128*/ 	.word	0x00000080


	//   ....[1]....
        /*012c*/ 	.word	0x00007f90


	//   ....[2]....
        /*0130*/ 	.word	0x00008090


	//----- nvinfo : EIATTR_MAX_THREADS
	.align		4
.L_5111:
        /*0134*/ 	.byte	0x04, 0x05
        /*0136*/ 	.short	(.L_5113 - .L_5112)
.L_5112:
        /*0138*/ 	.word	0x00000100
        /*013c*/ 	.word	0x00000001
        /*0140*/ 	.word	0x00000001


	//----- nvinfo : EIATTR_CRS_STACK_SIZE
	.align		4
.L_5113:
        /*0144*/ 	.byte	0x04, 0x1e
        /*0146*/ 	.short	(.L_5115 - .L_5114)
.L_5114:
        /*0148*/ 	.word	0x00000000


	//----- nvinfo : EIATTR_CBANK_PARAM_SIZE
	.align		4
.L_5115:
        /*014c*/ 	.byte	0x03, 0x19
        /*014e*/ 	.short	0x0050


	//----- nvinfo : EIATTR_PARAM_CBANK
	.align		4
        /*0150*/ 	.byte	0x04, 0x0a
        /*0152*/ 	.short	(.L_5117 - .L_5116)
	.align		4
.L_5116:
        /*0154*/ 	.word	index@(.nv.constant0._ZN18transformer_engine6detail43dgated_act_cast_transpose_kernel_notalignedILi2ELi4Ef13__nv_bfloat1613__nv_fp8_e5m2NS_5EmptyEXadL_ZNS_6dsreluIffEET_T0_RKS4_EEXadL_ZNS_5sreluIffEES6_S7_S9_EEEEvPKT2_SD_PT3_SF_PKT1_PSG_SJ_mmm)
        /*0158*/ 	.short	0x0380
        /*015a*/ 	.short	0x0050


	//----- nvinfo : EIATTR_SW_WAR
	.align		4
.L_5117:
        /*015c*/ 	.byte	0x04, 0x36
        /*015e*/ 	.short	(.L_5119 - .L_5118)
.L_5118:
        /*0160*/ 	.word	0x00000008
.L_5119:


//--------------------- .nv.info._ZN18transformer_engine6detail32dgated_act_cast_transpose_kernelILi2ELi4Ef13__nv_bfloat1613__nv_fp8_e5m2NS_5EmptyEXadL_ZNS_6dsreluIffEET_T0_RKS4_EEXadL_ZNS_5sreluIffEES6_S7_S9_EEEEvPKT2_SD_PT3_SF_PKT1_PSG_SJ_mmm --------------------------
	.section	.nv.info._ZN18transformer_engine6detail32dgated_act_cast_transpose_kernelILi2ELi4Ef13__nv_bfloat1613__nv_fp8_e5m2NS_5EmptyEXadL_ZNS_6dsreluIffEET_T0_RKS4_EEXadL_ZNS_5sreluIffEES6_S7_S9_EEEEvPKT2_SD_PT3_SF_PKT1_PSG_SJ_mmm,"",@"SHT_CUDA_INFO"
	.sectionflags	@""
	.align	4


	//----- nvinfo : EIATTR_CUDA_API_VERSION
	.align		4
        /*0000*/ 	.byte	0x04, 0x37
        /*0002*/ 	.short	(.L_5121 - .L_5120)
.L_5120:
        /*0004*/ 	.word	0x00000082


	//----- nvinfo : EIATTR_KPARAM_INFO
	.align		4
.L_5121:
        /*0008*/ 	.byte	0x04, 0x17
        /*000a*/ 	.short	(.L_5123 - .L_5122)
.L_5122:
        /*000c*/ 	.word	0x00000000
        /*0010*/ 	.short	0x0009
        /*0012*/ 	.short	0x0048
        /*0014*/ 	.byte	0x00, 0xf0, 0x21, 0x00


	//----- nvinfo : EIATTR_KPARAM_INFO
	.align		4
.L_5123:
        /*0018*/ 	.byte	0x04, 0x17
        /*001a*/ 	.short	(.L_5125 - .L_5124)
.L_5124:
        /*001c*/ 	.word	0x00000000
        /*0020*/ 	.short	0x0008
        /*0022*/ 	.short	0x0040
        /*0024*/ 	.byte	0x00, 0xf0, 0x21, 0x00


	//----- nvinfo : EIATTR_KPARAM_INFO
	.align		4
.L_5125:
        /*0028*/ 	.byte	0x04, 0x17
        /*002a*/ 	.short	(.L_5127 - .L_5126)
.L_5126:
        /*002c*/ 	.word	0x00000000
        /*0030*/ 	.short	0x0007
        /*0032*/ 	.short	0x0038
        /*0034*/ 	.byte	0x00, 0xf0, 0x21, 0x00


	//----- nvinfo : EIATTR_KPARAM_INFO
	.align		4
.L_5127:
        /*0038*/ 	.byte	0x04, 0x17
        /*003a*/ 	.short	(.L_5129 - .L_5128)
.L_5128:
        /*003c*/ 	.word	0x00000000
        /*0040*/ 	.short	0x0006
        /*0042*/ 	.short	0x0030
        /*0044*/ 	.byte	0x00, 0xf5, 0x21, 0x00


	//----- nvinfo : EIATTR_KPARAM_INFO
	.align		4
.L_5129:
        /*0048*/ 	.byte	0x04, 0x17
        /*004a*/ 	.short	(.L_5131 - .L_5130)
.L_5130:
        /*004c*/ 	.word	0x00000000
        /*0050*/ 	.short	0x0005
        /*0052*/ 	.short	0x0028
        /*0054*/ 	.byte	0x00, 0xf5, 0x21, 0x00


	//----- nvinfo : EIATTR_KPARAM_INFO
	.align		4
.L_5131:
        /*0058*/ 	.byte	0x04, 0x17
        /*005a*/ 	.short	(.L_5133 - .L_5132)
.L_5132:
        /*005c*/ 	.word	0x00000000
        /*0060*/ 	.short	0x0004
        /*0062*/ 	.short	0x0020
        /*0064*/ 	.byte	0x00, 0xf5, 0x21, 0x00


	//----- nvinfo : EIATTR_KPARAM_INFO
	.align		4
.L_5133:
        /*0068*/ 	.byte	0x04, 0x17
        /*006a*/ 	.short	(.L_5135 - .L_5134)
.L_5134:
        /*006c*/ 	.word	0x00000000
        /*0070*/ 	.short	0x0003
        /*0072*/ 	.short	0x0018
        /*0074*/ 	.byte	0x00, 0xf5, 0x21, 0x00


	//----- nvinfo : EIATTR_KPARAM_INFO
	.align		4
.L_5135:
        /*0078*/ 	.byte	0x04, 0x17
        /*007a*/ 	.short	(.L_5137 - .L_5136)
.L_5136:
        /*007c*/ 	.word	0x00000000
        /*0080*/ 	.short	0x0002
        /*0082*/ 	.short	0x0010
        /*0084*/ 	.byte	0x00, 0xf5, 0x21, 0x00


	//----- nvinfo : EIATTR_KPARAM_INFO
	.align		4
.L_5137:
        /*0088*/ 	.byte	0x04, 0x17
        /*008a*/ 	.short	(.L_5139 - .L_5138)
.L_5138:
        /*008c*/ 	.word	0x00000000
        /*0090*/ 	.short	0x0001
        /*0092*/ 	.short	0x0008
        /*0094*/ 	.byte	0x00, 0xf5, 0x21, 0x00


	//----- nvinfo : EIATTR_KPARAM_INFO
	.align		4
.L_5139:
        /*0098*/ 	.byte	0x04, 0x17
        /*009a*/ 	.short	(.L_5141 - .L_5140)
.L_5140:
        /*009c*/ 	.word	0x00000000
        /*00a0*/ 	.short	0x0000
        /*00a2*/ 	.short	0x0000
        /*00a4*/ 	.byte	0x00, 0xf5, 0x21, 0x00


	//----- nvinfo : EIATTR_SPARSE_MMA_MASK
	.align		4
.L_5141:
        /*00a8*/ 	.byte	0x03, 0x50
        /*00aa*/ 	.short	0x0000


	//----- nvinfo : EIATTR_MAXREG_COUNT
	.align		4
        /*00ac*/ 	.byte	0x03, 0x1b
        /*00ae*/ 	.short	0x00ff


	//----- nvinfo : EIATTR_NUM_BARRIERS
	.align		4
        /*00b0*/ 	.byte	0x02, 0x4c
        /*00b2*/ 	.byte	0x01
	.zero		1


	//----- nvinfo : EIATTR_MERCURY_ISA_VERSION
	.align		4
        /*00b4*/ 	.byte	0x03, 0x5f
        /*00b6*/ 	.short	0x0101


	//----- nvinfo : EIATTR_INT_WARP_WIDE_INSTR_OFFSETS
	.align		4
        /*00b8*/ 	.byte	0x04, 0x31
        /*00ba*/ 	.short	(.L_5143 - .L_5142)


	//   ....[0]....
.L_5142:
        /*00bc*/ 	.word	0x00005340


	//   ....[1]....
        /*00c0*/ 	.word	0x00005450


	//----- nvinfo : EIATTR_COOP_GROUP_MASK_REGIDS
	.align		4
.L_5143:
        /*00c4*/ 	.byte	0x04, 0x29
        /*00c6*/ 	.short	(.L_5145 - .L_5144)


	//   ....[0]....
.L_5144:
        /*00c8*/ 	.word	0xffffffff


	//   ....[1]....
        /*00cc*/ 	.word	0xffffffff


	//   ....[2]....
        /*00d0*/ 	.word	0xffffffff


	//   ....[3]....
        /*00d4*/ 	.word	0xffffffff


	//   ....[4]....
        /*00d8*/ 	.word	0xffffffff


	//   ....[5]....
        /*00dc*/ 	.word	0xffffffff


	//   ....[6]....
        /*00e0*/ 	.word	0xffffffff


	//   ....[7]....
        /*00e4*/ 	.word	0xffffffff


	//   ....[8]....
        /*00e8*/ 	.word	0x05000006


	//   ....[9]....
        /*00ec*/ 	.word	0x05000006


	//   ....[10]....
        /*00f0*/ 	.word	0x05000006


	//----- nvinfo : EIATTR_COOP_GROUP_INSTR_OFFSETS
	.align		4
.L_5145:
        /*00f4*/ 	.byte	0x04, 0x28
        /*00f6*/ 	.short	(.L_5147 - .L_5146)


	//   ....[0]....
.L_5146:
        /*00f8*/ 	.word	0x00005310


	//   ....[1]....
        /*00fc*/ 	.word	0x00005370


	//   ....[2]....
        /*0100*/ 	.word	0x00005390


	//   ....[3]....
        /*0104*/ 	.word	0x000053b0


	//   ....[4]....
        /*0108*/ 	.word	0x000053d0


	//   ....[5]....
        /*010c*/ 	.word	0x000054b0


	//   ....[6]....
        /*0110*/ 	.word	0x000054d0


	//   ....[7]....
        /*0114*/ 	.word	0x000054f0


	//   ....[8]....
        /*0118*/ 	.word	0x000056f0


	//   ....[9]....
        /*011c*/ 	.word	0x00005760


	//   ....[10]....
        /*0120*/ 	.word	0x000057d0


	//----- nvinfo : EIATTR_VRC_CTA_INIT_COUNT
	.align		4
.L_5147:
        /*0124*/ 	.byte	0x02, 0x4a
	.zero		1
	.zero		1


	//----- nvinfo : EIATTR_EXIT_INSTR_OFFSETS
	.align		4
        /*0128*/ 	.byte	0x04, 0x1c
        /*012a*/ 	.short	(.L_5149 - .L_5148)


	//   ....[0]....
.L_5148:
        /*012c*/ 	.word	0x00000080


	//   ....[1]....
        /*0130*/ 	.word	0x000055a0


	//   ....[2]....
        /*0134*/ 	.word	0x000056a0


	//----- nvinfo : EIATTR_MAX_THREADS
	.align		4
.L_5149:
        /*0138*/ 	.byte	0x04, 0x05
        /*013a*/ 	.short	(.L_5151 - .L_5150)
.L_5150:
        /*013c*/ 	.word	0x00000100
        /*0140*/ 	.word	0x00000001
        /*0144*/ 	.word	0x00000001


	//----- nvinfo : EIATTR_CRS_STACK_SIZE
	.align		4
.L_5151:
        /*0148*/ 	.byte	0x04, 0x1e
        /*014a*/ 	.short	(.L_5153 - .L_5152)
.L_5152:
        /*014c*/ 	.word	0x00000000


	//----- nvinfo : EIATTR_CBANK_PARAM_SIZE
	.align		4
.L_5153:
        /*0150*/ 	.byte	0x03, 0x19
        /*0152*/ 	.short	0x0050


	//----- nvinfo : EIATTR_PARAM_CBANK
	.align		4
        /*0154*/ 	.byte	0x04, 0x0a
        /*0156*/ 	.short	(.L_5155 - .L_5154)
	.align		4
.L_5154:
        /*0158*/ 	.word	index@(.nv.constant0._ZN18transformer_engine6detail32dgated_act_cast_transpose_kernelILi2ELi4Ef13__nv_bfloat1613__nv_fp8_e5m2NS_5EmptyEXadL_ZNS_6dsreluIffEET_T0_RKS4_EEXadL_ZNS_5sreluIffEES6_S7_S9_EEEEvPKT2_SD_PT3_SF_PKT1_PSG_SJ_mmm)
        /*015c*/ 	.short	0x0380
        /*015e*/ 	.short	0x0050


	//----- nvinfo : EIATTR_SW_WAR
	.align		4
.L_5155:
        /*0160*/ 	.byte	0x04, 0x36
        /*0162*/ 	.short	(.L_5157 - .L_5156)
.L_5156:
        /*0164*/ 	.word	0x00000008
.L_5157:


//--------------------- .nv.info._ZN18transformer_engine6detail43dgated_act_cast_transpose_kernel_notalignedILi2ELi2Ef13__nv_bfloat16S2_NS_5EmptyEXadL_ZNS_6dsreluIffEET_T0_RKS3_EEXadL_ZNS_5sreluIffEES5_S6_S8_EEEEvPKT2_SC_PT3_SE_PKT1_PSF_SI_mmm --------------------------
	.section	.nv.info._ZN18transformer_engine6detail43dgated_act_cast_transpose_kernel_notalignedILi2ELi2Ef13__nv_bfloat16S2_NS_5EmptyEXadL_ZNS_6dsreluIffEET_T0_RKS3_EEXadL_ZNS_5sreluIffEES5_S6_S8_EEEEvPKT2_SC_PT3_SE_PKT1_PSF_SI_mmm,"",@"SHT_CUDA_INFO"
	.sectionflags	@""
	.align	4


	//----- nvinfo : EIATTR_CUDA_API_VERSION
	.align		4
        /*0000*/ 	.byte	0x04, 0x37
        /*0002*/ 	.short	(.L_5159 - .L_5158)
.L_5158:
        /*0004*/ 	.word	0x00000082


	//----- nvinfo : EIATTR_KPARAM_INFO
	.align		4
.L_5159:
        /*0008*/ 	.byte	0x04, 0x17
        /*000a*/ 	.short	(.L_5161 - .L_5160)
.L_5160:
        /*000c*/ 	.word	0x00000000
        /*0010*/ 	.short	0x0009
        /*0012*/ 	.short	0x0048
        /*0014*/ 	.byte	0x00, 0xf0, 0x21, 0x00


	//----- nvinfo : EIATTR_KPARAM_INFO
	.align		4
.L_5161:
        /*0018*/ 	.byte	0x04, 0x17
        /*001a*/ 	.short	(.L_5163 - .L_5162)
.L_5162:
        /*001c*/ 	.word	0x00000000
        /*0020*/ 	.short	0x0008
        /*0022*/ 	.short	0x0040
        /*0024*/ 	.byte	0x00, 0xf0, 0x21, 0x00


	//----- nvinfo : EIATTR_KPARAM_INFO
	.align		4
.L_5163:
        /*0028*/ 	.byte	0x04, 0x17
        /*002a*/ 	.short	(.L_5165 - .L_5164)
.L_5164:
        /*002c*/ 	.word	0x00000000
        /*0030*/ 	.short	0x0007
        /*0032*/ 	.short	0x0038
        /*0034*/ 	.byte	0x00, 0xf0, 0x21, 0x00


	//----- nvinfo : EIATTR_KPARAM_INFO
	.align		4
.L_5165:
        /*0038*/ 	.byte	0x04, 0x17
        /*003a*/ 	.short	(.L_5167 - .L_5166)
.L_5166:
        /*003c*/ 	.word	0x00000000
        /*0040*/ 	.short	0x0006
        /*0042*/ 	.short	0x0030
        /*0044*/ 	.byte	0x00, 0xf5, 0x21, 0x00


	//----- nvinfo : EIATTR_KPARAM_INFO
	.align		4
.L_5167:
        /*0048*/ 	.byte	0x04, 0x17
        /*004a*/ 	.short	(.L_5169 - .L_5168)
.L_5168:
        /*004c*/ 	.word	0x00000000
        /*0050*/ 	.short	0x0005
        /*0052*/ 	.short	0x0028
        /*0054*/ 	.byte	0x00, 0xf5, 0x21, 0x00


	//----- nvinfo : EIATTR_KPARAM_INFO
	.align		4
.L_5169:
        /*0058*/ 	.byte	0x04, 0x17
        /*005a*/ 	.short	(.L_5171 - .L_5170)
.L_5170:
        /*005c*/ 	.word	0x00000000
        /*0060*/ 	.short	0x0004
        /*0062*/ 	.short	0x0020
        /*0064*/ 	.byte	0x00, 0xf5, 0x21, 0x00


	//----- nvinfo : EIATTR_KPARAM_INFO
	.align		4
.L_5171:
        /*0068*/ 	.byte	0x04, 0x17
        /*006a*/ 	.short	(.L_5173 - .L_5172)
.L_5172:
        /*006c*/ 	.word	0x00000000
        /*0070*/ 	.short	0x0003
        /*0072*/ 	.short	0x0018
        /*0074*/ 	.byte	0x00, 0xf5, 0x21, 0x00


	//----- nvinfo : EIATTR_KPARAM_INFO
	.align		4
.L_5173:
        /*0078*/ 	.byte	0x04, 0x17
        /*007a*/ 	.short	(.L_5175 - .L_5174)
.L_5174:
        /*007c*/ 	.word	0x00000000
        /*0080*/ 	.short	0x0002
        /*0082*/ 	.short	0x0010
        /*0084*/ 	.byte	0x00, 0xf5, 0x21, 0x00


	//----- nvinfo : EIATTR_KPARAM_INFO
	.align		4
.L_5175:
        /*0088*/ 	.byte	0x04, 0x17
        /*008a*/ 	.short	(.L_5177 - .L_5176)
.L_5176:
        /*008c*/ 	.word	0x00000000
        /*0090*/ 	.short	0x0001
        /*0092*/ 	.short	0x0008
        /*0094*/ 	.byte	0x00, 0xf5, 0x21, 0x00


	//----- nvinfo : EIATTR_KPARAM_INFO
	.align		4
.L_5177:
        /*0098*/ 	.byte	0x04, 0x17
        /*009a*/ 	.short	(.L_5179 - .L_5178)
.L_5178:
        /*009c*/ 	.word	0x00000000
        /*00a0*/ 	.short	0x0000
        /*00a2*/ 	.short	0x0000
        /*00a4*/ 	.byte	0x00, 0xf5, 0x21, 0x00


	//----- nvinfo : EIATTR_SPARSE_MMA_MASK
	.align		4
.L_5179:
        /*00a8*/ 	.byte	0x03, 0x50
        /*00aa*/ 	.short	0x0000


	//----- nvinfo : EIATTR_MAXREG_COUNT
	.align		4
        /*00ac*/ 	.byte	0x03, 0x1b
        /*00ae*/ 	.short	0x00ff


	//----- nvinfo : EIATTR_NUM_BARRIERS
	.align		4
        /*00b0*/ 	.byte	0x02, 0x4c
        /*00b2*/ 	.byte	0x01
	.zero		1


	//----- nvinfo : EIATTR_MERCURY_ISA_VERSION
	.align		4
        /*00b4*/ 	.byte	0x03, 0x5f
        /*00b6*/ 	.short	0x0101


	//----- nvinfo : EIATTR_COOP_GROUP_MASK_REGIDS
	.align		4
        /*00b8*/ 	.byte	0x04, 0x29
        /*00ba*/ 	.short	(.L_5181 - .L_5180)


	//   ....[0]....
.L_5180:
        /*00bc*/ 	.word	0xffffffff


	//   ....[1]....
        /*00c0*/ 	.word	0xffffffff


	//   ....[2]....
        /*00c4*/ 	.word	0xffffffff


	//   ....[3]....
        /*00c8*/ 	.word	0xffffffff


	//   ....[4]....
        /*00cc*/ 	.word	0xffffffff


	//   ....[5]....
        /*00d0*/ 	.word	0xffffffff


	//   ....[6]....
        /*00d4*/ 	.word	0xffffffff


	//   ....[7]....
        /*00d8*/ 	.word	0xffffffff


	//   ....[8]....
        /*00dc*/ 	.word	0x05000004


	//   ....[9]....
        /*00e0*/ 	.word	0x05000004


	//   ....[10]....
        /*00e4*/ 	.word	0x05000004


	//----- nvinfo : EIATTR_COOP_GROUP_INSTR_OFFSETS
	.align		4
.L_5181:
        /*00e8*/ 	.byte	0x04, 0x28
        /*00ea*/ 	.short	(.L_5183 - .L_5182)


	//   ....[0]....
.L_5182:
        /*00ec*/ 	.word	0x00004c10


	//   ....[1]....
        /*00f0*/ 	.word	0x00004c70


	//   ....[2]....
        /*00f4*/ 	.word	0x00004cb0


	//   ....[3]....
        /*00f8*/ 	.word	0x00004cd0


	//   ....[4]....
        /*00fc*/ 	.word	0x00004cf0


	//   ....[5]....
        /*0100*/ 	.word	0x00004de0


	//   ....[6]....
        /*0104*/ 	.word	0x00004e00


	//   ....[7]....
        /*0108*/ 	.word	0x00004e20


	//   ....[8]....
        /*010c*/ 	.word	0x00005020


	//   ....[9]....
        /*0110*/ 	.word	0x00005090


	//   ....[10]....
        /*0114*/ 	.word	0x00005100


	//----- nvinfo : EIATTR_VRC_CTA_INIT_COUNT
	.align		4
.L_5183:
        /*0118*/ 	.byte	0x02, 0x4a
	.zero		1
	.zero		1


	//----- nvinfo : EIATTR_EXIT_INSTR_OFFSETS
	.align		4
        /*011c*/ 	.byte	0x04, 0x1c
        /*011e*/ 	.short	(.L_5185 - .L_5184)


	//   ....[0]....
.L_5184:
        /*0120*/ 	.word	0x00000080


	//   ....[1]....
        /*0124*/ 	.word	0x00004ed0


	//   ....[2]....
        /*0128*/ 	.word	0x00004fd0


	//----- nvinfo : EIATTR_MAX_THREADS
	.align		4
.L_5185:
        /*012c*/ 	.byte	0x04, 0x05
        /*012e*/ 	.short	(.L_5187 - .L_5186)
.L_5186:
        /*0130*/ 	.word	0x00000100
        /*0134*/ 	.word	0x00000001
        /*0138*/ 	.word	0x00000001


	//----- nvinfo : EIATTR_CRS_STACK_SIZE
	.align		4
.L_5187:
        /*013c*/ 	.byte	0x04, 0x1e
        /*013e*/ 	.short	(.L_5189 - .L_5188)
.L_5188:
        /*0140*/ 	.word	0x00000000


	//----- nvinfo : EIATTR_CBANK_PARAM_SIZE
	.align		4
.L_5189:
        /*0144*/ 	.byte	0x03, 0x19
        /*0146*/ 	.short	0x0050


	//----- nvinfo : EIATTR_PARAM_CBANK
	.align		4
        /*0148*/ 	.byte	0x04, 0x0a
        /*014a*/ 	.short	(.L_5191 - .L_5190)
	.align		4
.L_5190:
        /*014c*/ 	.word	index@(.nv.constant0._ZN18transformer_engine6detail43dgated_act_cast_transpose_kernel_notalignedILi2ELi2Ef13__nv_bfloat16S2_NS_5EmptyEXadL_ZNS_6dsreluIffEET_T0_RKS3_EEXadL_ZNS_5sreluIffEES5_S6_S8_EEEEvPKT2_SC_PT3_SE_PKT1_PSF_SI_mmm)
        /*0150*/ 	.short	0x0380
        /*0152*/ 	.short	0x0050


	//----- nvinfo : EIATTR_SW_WAR
	.align		4
.L_5191:
        /*0154*/ 	.byte	0x04, 0x36
        /*0156*/ 	.short	(.L_5193 - .L_5192)
.L_5192:
        /*0158*/ 	.word	0x00000008
.L_5193:


//--------------------- .nv.info._ZN18transformer_engine6detail32dgated_act_cast_transpose_kernelILi2ELi2Ef13__nv_bfloat16S2_NS_5EmptyEXadL_ZNS_6dsreluIffEET_T0_RKS3_EEXadL_ZNS_5sreluIffEES5_S6_S8_EEEEvPKT2_SC_PT3_SE_PKT1_PSF_SI_mmm --------------------------
	.section	.nv.info._ZN18transformer_engine6detail32dgated_act_cast_transpose_kernelILi2ELi2Ef13__nv_bfloat16S2_NS_5EmptyEXadL_ZNS_6dsreluIffEET_T0_RKS3_EEXadL_ZNS_5sreluIffEES5_S6_S8_EEEEvPKT2_SC_PT3_SE_PKT1_PSF_SI_mmm,"",@"SHT_CUDA_INFO"
	.sectionflags	@""
	.align	4


	//----- nvinfo : EIATTR_CUDA_API_VERSION
	.align		4
        /*0000*/ 	.byte	0x04, 0x37
        /*0002*/ 	.short	(.L_5195 - .L_5194)
.L_5194:
        /*0004*/ 	.word	0x00000082


	//----- nvinfo : EIATTR_KPARAM_INFO
	.align		4
.L_5195:
        /*0008*/ 	.byte	0x04, 0x17
        /*000a*/ 	.short	(.L_5197 - .L_5196)
.L_5196:
        /*000c*/ 	.word	0x00000000
        /*0010*/ 	.short	0x0009
        /*0012*/ 	.short	0x0048
        /*0014*/ 	.byte	0x00, 0xf0, 0x21, 0x00


	//----- nvinfo : EIATTR_KPARAM_INFO
	.align		4
.L_5197:
        /*0018*/ 	.byte	0x04, 0x17
        /*001a*/ 	.short	(.L_5199 - .L_5198)
.L_5198:
        /*001c*/ 	.word	0x00000000
        /*0020*/ 	.short	0x0008
        /*0022*/ 	.short	0x0040
        /*0024*/ 	.byte	0x00, 0xf0, 0x21, 0x00


	//----- nvinfo : EIATTR_KPARAM_INFO
	.align		4
.L_5199:
        /*0028*/ 	.byte	0x04, 0x17
        /*002a*/ 	.short	(.L_5201 - .L_5200)
.L_5200:
        /*002c*/ 	.word	0x00000000
        /*0030*/ 	.short	0x0007
        /*0032*/ 	.short	0x0038
        /*0034*/ 	.byte	0x00, 0xf0, 0x21, 0x00


	//----- nvinfo : EIATTR_KPARAM_INFO
	.align		4
.L_5201:
        /*0038*/ 	.byte	0x04, 0x17
        /*003a*/ 	.short	(.L_5203 - .L_5202)
.L_5202:
        /*003c*/ 	.word	0x00000000
        /*0040*/ 	.short	0x0006
        /*0042*/ 	.short	0x0030
        /*0044*/ 	.byte	0x00, 0xf5, 0x21, 0x00


	//----- nvinfo : EIATTR_KPARAM_INFO
	.align		4
.L_5203:
        /*0048*/ 	.byte	0x04, 0x17
        /*004a*/ 	.short	(.L_5205 - .L_5204)
.L_5204:
        /*004c*/ 	.word	0x00000000
        /*0050*/ 	.short	0x0005
        /*0052*/ 	.short	0x0028
        /*0054*/ 	.byte	0x00, 0xf5, 0x21, 0x00


	//----- nvinfo : EIATTR_KPARAM_INFO
	.align		4
.L_5205:
        /*0058*/ 	.byte	0x04, 0x17
        /*005a*/ 	.short	(.L_5207 - .L_5206)
.L_5206:
        /*005c*/ 	.word	0x00000000
        /*0060*/ 	.short	0x0004
        /*0062*/ 	.short	0x0020
        /*0064*/ 	.byte	0x00, 0xf5, 0x21, 0x00


	//----- nvinfo : EIATTR_KPARAM_INFO
	.align		4
.L_5207:
        /*0068*/ 	.byte	0x04, 0x17
        /*006a*/ 	.short	(.L_5209 - .L_5208)
.L_5208:
        /*006c*/ 	.word	0x00000000
        /*0070*/ 	.short	0x0003
        /*0072*/ 	.short	0x0018
        /*0074*/ 	.byte	0x00, 0xf5, 0x21, 0x00


	//----- nvinfo : EIATTR_KPARAM_INFO
	.align		4
.L_5209:
        /*0078*/ 	.byte	0x04, 0x17
        /*007a*/ 	.short	(.L_5211 - .L_5210)
.L_5210:
        /*007c*/ 	.word	0x00000000
        /*0080*/ 	.short	0x0002
        /*0082*/ 	.short	0x0010
        /*0084*/ 	.byte	0x00, 0xf5, 0x21, 0x00


	//----- nvinfo : EIATTR_KPARAM_INFO
	.align		4
.L_5211:
        /*0088*/ 	.byte	0x04, 0x17
        /*008a*/ 	.short	(.L_5213 - .L_5212)
.L_5212:
        /*008c*/ 	.word	0x00000000
        /*0090*/ 	.short	0x0001
        /*0092*/ 	.short	0x0008
        /*0094*/ 	.byte	0x00, 0xf5, 0x21, 0x00


	//----- nvinfo : EIATTR_KPARAM_INFO
	.align		4
.L_5213:
        /*0098*/ 	.byte	0x04, 0x17
        /*009a*/ 	.short	(.L_5215 - .L_5214)
.L_5214:
        /*009c*/ 	.word	0x00000000
        /*00a0*/ 	.short	0x0000
        /*00a2*/ 	.short	0x0000
        /*00a4*/ 	.byte	0x00, 0xf5, 0x21, 0x00


	//----- nvinfo : EIATTR_SPARSE_MMA_MASK
	.align		4
.L_5215:
        /*00a8*/ 	.byte	0x03, 0x50
        /*00aa*/ 	.short	0x0000


	//----- nvinfo : EIATTR_MAXREG_COUNT
	.align		4
        /*00ac*/ 	.byte	0x03, 0x1b
        /*00ae*/ 	.short	0x00ff


	//----- nvinfo : EIATTR_NUM_BARRIERS
	.align		4
        /*00b0*/ 	.byte	0x02, 0x4c
        /*00b2*/ 	.byte	0x01
	.zero		1


	//----- nvinfo : EIATTR_MERCURY_ISA_VERSION
	.align		4
        /*00b4*/ 	.byte	0x03, 0x5f
        /*00b6*/ 	.short	0x0101


	//----- nvinfo : EIATTR_INT_WARP_WIDE_INSTR_OFFSETS
	.align		4
        /*00b8*/ 	.byte	0x04, 0x31
        /*00ba*/ 	.short	(.L_5217 - .L_5216)


	//   ....[0]....
.L_5216:
        /*00bc*/ 	.word	0x00002fe0


	//   ....[1]....
        /*00c0*/ 	.word	0x000030f0


	//----- nvinfo : EIATTR_COOP_GROUP_MASK_REGIDS
	.align		4
.L_5217:
        /*00c4*/ 	.byte	0x04, 0x29
        /*00c6*/ 	.short	(.L_5219 - .L_5218)


	//   ....[0]....
.L_5218:
        /*00c8*/ 	.word	0xffffffff


	//   ....[1]....
        /*00cc*/ 	.word	0xffffffff


	//   ....[2]....
        /*00d0*/ 	.word	0xffffffff


	//   ....[3]....
        /*00d4*/ 	.word	0xffffffff


	//   ....[4]....
        /*00d8*/ 	.word	0xffffffff


	//   ....[5]....
        /*00dc*/ 	.word	0xffffffff


	//   ....[6]....
        /*00e0*/ 	.word	0xffffffff


	//   ....[7]....
        /*00e4*/ 	.word	0xffffffff


	//   ....[8]....
        /*00e8*/ 	.word	0x05000006


	//   ....[9]....
        /*00ec*/ 	.word	0x05000006


	//   ....[10]....
        /*00f0*/ 	.word	0x05000006


	//----- nvinfo : EIATTR_COOP_GROUP_INSTR_OFFSETS
	.align		4
.L_5219:
        /*00f4*/ 	.byte	0x04, 0x28
        /*00f6*/ 	.short	(.L_5221 - .L_5220)


	//   ....[0]....
.L_5220:
        /*00f8*/ 	.word	0x00002fb0


	//   ....[1]....
        /*00fc*/ 	.word	0x00003010


	//   ....[2]....
        /*0100*/ 	.word	0x00003030


	//   ....[3]....
        /*0104*/ 	.word	0x00003050


	//   ....[4]....
        /*0108*/ 	.word	0x00003070


	//   ....[5]....
        /*010c*/ 	.word	0x00003150


	//   ....[6]....
        /*0110*/ 	.word	0x00003170


	//   ....[7]....
        /*0114*/ 	.word	0x00003190


	//   ....[8]....
        /*0118*/ 	.word	0x00003390


	//   ....[9]....
        /*011c*/ 	.word	0x00003400


	//   ....[10]....
        /*0120*/ 	.word	0x00003470


	//----- nvinfo : EIATTR_VRC_CTA_INIT_COUNT
	.align		4
.L_5221:
        /*0124*/ 	.byte	0x02, 0x4a
	.zero		1
	.zero		1


	//----- nvinfo : EIATTR_EXIT_INSTR_OFFSETS
	.align		4
        /*0128*/ 	.byte	0x04, 0x1c
        /*012a*/ 	.short	(.L_5223 - .L_5222)


	//   ....[0]....
.L_5222:
        /*012c*/ 	.word	0x00000080


	//   ....[1]....
        /*0130*/ 	.word	0x00003240


	//   ....[2]....
        /*0134*/ 	.word	0x00003340


	//----- nvinfo : EIATTR_MAX_THREADS
	.align		4
.L_5223:
        /*0138*/ 	.byte	0x04, 0x05
        /*013a*/ 	.short	(.L_5225 - .L_5224)
.L_5224:
        /*013c*/ 	.word	0x00000100
        /*0140*/ 	.word	0x00000001
        /*0144*/ 	.word	0x00000001


	//----- nvinfo : EIATTR_CRS_STACK_SIZE
	.align		4
.L_5225:
        /*0148*/ 	.byte	0x04, 0x1e
        /*014a*/ 	.short	(.L_5227 - .L_5226)
.L_5226:
        /*014c*/ 	.word	0x00000000


	//----- nvinfo : EIATTR_CBANK_PARAM_SIZE
	.align		4
.L_5227:
        /*0150*/ 	.byte	0x03, 0x19
        /*0152*/ 	.short	0x0050


	//----- nvinfo : EIATTR_PARAM_CBANK
	.align		4
        /*0154*/ 	.byte	0x04, 0x0a
        /*0156*/ 	.short	(.L_5229 - .L_5228)
	.align		4
.L_5228:
        /*0158*/ 	.word	index@(.nv.constant0._ZN18transformer_engine6detail32dgated_act_cast_transpose_kernelILi2ELi2Ef13__nv_bfloat16S2_NS_5EmptyEXadL_ZNS_6dsreluIffEET_T0_RKS3_EEXadL_ZNS_5sreluIffEES5_S6_S8_EEEEvPKT2_SC_PT3_SE_PKT1_PSF_SI_mmm)
        /*015c*/ 	.short	0x0380
        /*015e*/ 	.short	0x0050


	//----- nvinfo : EIATTR_SW_WAR
	.align		4
.L_5229:
        /*0160*/ 	.byte	0x04, 0x36
        /*0162*/ 	.short	(.L_5231 - .L_5230)
.L_5230:
        /*0164*/ 	.word	0x00000008
.L_5231:


//--------------------- .nv.info._ZN18transformer_engine6detail43dgated_act_cast_transpose_kernel_notalignedILi2ELi2Ef13__nv_bfloat166__halfNS_5EmptyEXadL_ZNS_6dsreluIffEET_T0_RKS4_EEXadL_ZNS_5sreluIffEES6_S7_S9_EEEEvPKT2_SD_PT3_SF_PKT1_PSG_SJ_mmm --------------------------
	.section	.nv.info._ZN18transformer_engine6detail43dgated_act_cast_transpose_kernel_notalignedILi2ELi2Ef13__nv_bfloat166__halfNS_5EmptyEXadL_ZNS_6dsreluIffEET_T0_RKS4_EEXadL_ZNS_5sreluIffEES6_S7_S9_EEEEvPKT2_SD_PT3_SF_PKT1_PSG_SJ_mmm,"",@"SHT_CUDA_INFO"
	.sectionflags	@""
	.align	4


	//----- nvinfo : EIATTR_CUDA_API_VERSION
	.align		4
        /*0000*/ 	.byte	0x04, 0x37
        /*0002*/ 	.short	(.L_5233 - .L_5232)
.L_5232:
        /*0004*/ 	.word	0x00000082


	//----- nvinfo : EIATTR_KPARAM_INFO
	.align		4
.L_5233:
        /*0008*/ 	.byte	0x04, 0x17
        /*000a*/ 	.short	(.L_5235 - .L_5234)
.L_5234:
        /*000c*/ 	.word	0x00000000
        /*0010*/ 	.short	0x0009
        /*0012*/ 	.short	0x0048
        /*0014*/ 	.byte	0x00, 0xf0, 0x21, 0x00


	//----- nvinfo : EIATTR_KPARAM_INFO
	.align		4
.L_5235:
        /*0018*/ 	.byte	0x04, 0x17
        /*001a*/ 	.short	(.L_5237 - .L_5236)
.L_5236:
        /*001c*/ 	.word	0x00000000
        /*0020*/ 	.short	0x0008
        /*0022*/ 	.short	0x0040
        /*0024*/ 	.byte	0x00, 0xf0, 0x21, 0x00


	//----- nvinfo : EIATTR_KPARAM_INFO
	.align		4
.L_5237:
        /*0028*/ 	.byte	0x04, 0x17
        /*002a*/ 	.short	(.L_5239 - .L_5238)
.L_5238:
        /*002c*/ 	.word	0x00000000
        /*0030*/ 	.short	0x0007
        /*0032*/ 	.short	0x0038
        /*0034*/ 	.byte	0x00, 0xf0, 0x21, 0x00


	//----- nvinfo : EIATTR_KPARAM_INFO
	.align		4
.L_5239:
        /*0038*/ 	.byte	0x04, 0x17
        /*003a*/ 	.short	(.L_5241 - .L_5240)
.L_5240:
        /*003c*/ 	.word	0x00000000
        /*0040*/ 	.short	0x0006
        /*0042*/ 	.short	0x0030
        /*0044*/ 	.byte	0x00, 0xf5, 0x21, 0x00


	//----- nvinfo : EIATTR_KPARAM_INFO
	.align		4
.L_5241:
        /*0048*/ 	.byte	0x04, 0x17
        /*004a*/ 	.short	(.L_5243 - .L_5242)
.L_5242:
        /*004c*/ 	.word	0x00000000
        /*0050*/ 	.short	0x0005
        /*0052*/ 	.short	0x0028
        /*0054*/ 	.byte	0x00, 0xf5, 0x21, 0x00


	//----- nvinfo : EIATTR_KPARAM_INFO
	.align		4
.L_5243:
        /*0058*/ 	.byte	0x04, 0x17
        /*005a*/ 	.short	(.L_5245 - .L_5244)
.L_5244:
        /*005c*/ 	.word	0x00000000
        /*0060*/ 	.short	0x0004
        /*0062*/ 	.short	0x0020
        /*0064*/ 	.byte	0x00, 0xf5, 0x21, 0x00


	//----- nvinfo : EIATTR_KPARAM_INFO
	.align		4
.L_5245:
        /*0068*/ 	.byte	0x04, 0x17
        /*006a*/ 	.short	(.L_5247 - .L_5246)
.L_5246:
        /*006c*/ 	.word	0x00000000
        /*0070*/ 	.short	0x0003
        /*0072*/ 	.short	0x0018
        /*0074*/ 	.byte	0x00, 0xf5, 0x21, 0x00


	//----- nvinfo : EIATTR_KPARAM_INFO
	.align		4
.L_5247:
        /*0078*/ 	.byte	0x04, 0x17
        /*007a*/ 	.short	(.L_5249 - .L_5248)
.L_5248:
        /*007c*/ 	.word	0x00000000
        /*0080*/ 	.short	0x0002
        /*0082*/ 	.short	0x0010
        /*0084*/ 	.byte	0x00, 0xf5, 0x21, 0x00


	//----- nvinfo : EIATTR_KPARAM_INFO
	.align		4
.L_5249:
        /*0088*/ 	.byte	0x04, 0x17
        /*008a*/ 	.short	(.L_5251 - .L_5250)
.L_5250:
        /*008c*/ 	.word	0x00000000
        /*0090*/ 	.short	0x0001
        /*0092*/ 	.short	0x0008
        /*0094*/ 	.byte	0x00, 0xf5, 0x21, 0x00


	//----- nvinfo : EIATTR_KPARAM_INFO
	.align		4
.L_5251:
        /*0098*/ 	.byte	0x04, 0x17
        /*009a*/ 	.short	(.L_5253 - .L_5252)
.L_5252:
        /*009c*/ 	.word	0x00000000
        /*00a0*/ 	.short	0x0000
        /*00a2*/ 	.short	0x0000
        /*00a4*/ 	.byte	0x00, 0xf5, 0x21, 0x00


	//----- nvinfo : EIATTR_SPARSE_MMA_MASK
	.align		4
.L_5253:
        /*00a8*/ 	.byte	0x03, 0x50
        /*00aa*/ 	.short	0x0000


	//----- nvinfo : EIATTR_MAXREG_COUNT
	.align		4
        /*00ac*/ 	.byte	0x03, 0x1b
        /*00ae*/ 	.short	0x00ff


	//----- nvinfo : EIATTR_NUM_BARRIERS
	.align		4
        /*00b0*/ 	.byte	0x02, 0x4c
        /*00b2*/ 	.byte	0x01
	.zero		1


	//----- nvinfo : EIATTR_MERCURY_ISA_VERSION
	.align		4
        /*00b4*/ 	.byte	0x03, 0x5f
        /*00b6*/ 	.short	0x0101


	//----- nvinfo : EIATTR_COOP_GROUP_MASK_REGIDS
	.align		4
        /*00b8*/ 	.byte	0x04, 0x29
        /*00ba*/ 	.short	(.L_5255 - .L_5254)


	//   ....[0]....
.L_5254:
        /*00bc*/ 	.word	0xffffffff


	//   ....[1]....
        /*00c0*/ 	.word	0xffffffff


	//   ....[2]....
        /*00c4*/ 	.word	0xffffffff


	//   ....[3]....
        /*00c8*/ 	.word	0xffffffff


	//   ....[4]....
        /*00cc*/ 	.word	0xffffffff


	//   ....[5]....
        /*00d0*/ 	.word	0xffffffff


	//   ....[6]....
        /*00d4*/ 	.word	0xffffffff


	//   ....[7]....
        /*00d8*/ 	.word	0xffffffff


	//   ....[8]....
        /*00dc*/ 	.word	0x05000004


	//   ....[9]....
        /*00e0*/ 	.word	0x05000004


	//   ....[10]....
        /*00e4*/ 	.word	0x05000004


	//----- nvinfo : EIATTR_COOP_GROUP_INSTR_OFFSETS
	.align		4
.L_5255:
        /*00e8*/ 	.byte	0x04, 0x28
        /*00ea*/ 	.short	(.L_5257 - .L_5256)


	//   ....[0]....
.L_5256:
        /*00ec*/ 	.word	0x00004c10


	//   ....[1]....
        /*00f0*/ 	.word	0x00004c70


	//   ....[2]....
        /*00f4*/ 	.word	0x00004cb0


	//   ....[3]....
        /*00f8*/ 	.word	0x00004cd0


	//   ....[4]....
        /*00fc*/ 	.word	0x00004cf0


	//   ....[5]....
        /*0100*/ 	.word	0x00004de0


	//   ....[6]....
        /*0104*/ 	.word	0x00004e00


	//   ....[7]....
        /*0108*/ 	.word	0x00004e20


	//   ....[8]....
        /*010c*/ 	.word	0x00005020


	//   ....[9]....
        /*0110*/ 	.word	0x00005090


	//   ....[10]....
        /*0114*/ 	.word	0x00005100


	//----- nvinfo : EIATTR_VRC_CTA_INIT_COUNT
	.align		4
.L_5257:
        /*0118*/ 	.byte	0x02, 0x4a
	.zero		1
	.zero		1


	//----- nvinfo : EIATTR_EXIT_INSTR_OFFSETS
	.align		4
        /*011c*/ 	.byte	0x04, 0x1c
        /*011e*/ 	.short	(.L_5259 - .L_5258)


	//   ....[0]....
.L_5258:
        /*0120*/ 	.word	0x00000080


	//   ....[1]....
        /*0124*/ 	.word	0x00004ed0


	//   ....[2]....
        /*0128*/ 	.word	0x00004fd0


	//----- nvinfo : EIATTR_MAX_THREADS
	.align		4
.L_5259:
        /*012c*/ 	.byte	0x04, 0x05
        /*012e*/ 	.short	(.L_5261 - .L_5260)
.L_5260:
        /*0130*/ 	.word	0x00000100
        /*0134*/ 	.word	0x00000001
        /*0138*/ 	.word	0x00000001


	//----- nvinfo : EIATTR_CRS_STACK_SIZE
	.align		4
.L_5261:
        /*013c*/ 	.byte	0x04, 0x1e
        /*013e*/ 	.short	(.L_5263 - .L_5262)
.L_5262:
        /*0140*/ 	.word	0x00000000


	//----- nvinfo : EIATTR_CBANK_PARAM_SIZE
	.align		4
.L_5263:
        /*0144*/ 	.byte	0x03, 0x19
        /*0146*/ 	.short	0x0050


	//----- nvinfo : EIATTR_PARAM_CBANK
	.align		4
        /*0148*/ 	.byte	0x04, 0x0a
        /*014a*/ 	.short	(.L_5265 - .L_5264)
	.align		4
.L_5264:
        /*014c*/ 	.word	index@(.nv.constant0._ZN18transformer_engine6detail43dgated_act_cast_transpose_kernel_notalignedILi2ELi2Ef13__nv_bfloat166__halfNS_5EmptyEXadL_ZNS_6dsreluIffEET_T0_RKS4_EEXadL_ZNS_5sreluIffEES6_S7_S9_EEEEvPKT2_SD_PT3_SF_PKT1_PSG_SJ_mmm)
        /*0150*/ 	.short	0x0380
        /*0152*/ 	.short	0x0050


	//----- nvinfo : EIATTR_SW_WAR
	.align		4
.L_5265:
        /*0154*/ 	.byte	0x04, 0x36
        /*0156*/ 	.short	(.L_5267 - .L_5266)
.L_5266:
        /*0158*/ 	.word	0x00000008
.L_5267:


//--------------------- .nv.info._ZN18transformer_engine6detail32dgated_act_cast_transpose_kernelILi2ELi2Ef13__nv_bfloat166__halfNS_5EmptyEXadL_ZNS_6dsreluIffEET_T0_RKS4_EEXadL_ZNS_5sreluIffEES6_S7_S9_EEEEvPKT2_SD_PT3_SF_PKT1_PSG_SJ_mmm --------------------------
	.section	.nv.info._ZN18transformer_engine6detail32dgated_act_cast_transpose_kernelILi2ELi2Ef13__nv_bfloat166__halfNS_5EmptyEXadL_ZNS_6dsreluIffEET_T0_RKS4_EEXadL_ZNS_5sreluIffEES6_S7_S9_EEEEvPKT2_SD_PT3_SF_PKT1_PSG_SJ_mmm,"",@"SHT_CUDA_INFO"
	.sectionflags	@""
	.align	4


	//----- nvinfo : EIATTR_CUDA_API_VERSION
	.align		4
        /*0000*/ 	.byte	0x04, 0x37
        /*0002*/ 	.short	(.L_5269 - .L_5268)
.L_5268:
        /*0004*/ 	.word	0x00000082


	//----- nvinfo : EIATTR_KPARAM_INFO
	.align		4
.L_5269:
        /*0008*/ 	.byte	0x04, 0x17
        /*000a*/ 	.short	(.L_5271 - .L_5270)
.L_5270:
        /*000c*/ 	.word	0x00000000
        /*0010*/ 	.short	0x0009
        /*0012*/ 	.short	0x0048
        /*0014*/ 	.byte	0x00, 0xf0, 0x21, 0x00


	//----- nvinfo : EIATTR_KPARAM_INFO
	.align		4
.L_5271:
        /*0018*/ 	.byte	0x04, 0x17
        /*001a*/ 	.short	(.L_5273 - .L_5272)
.L_5272:
        /*001c*/ 	.word	0x00000000
        /*0020*/ 	.short	0x0008
        /*0022*/ 	.short	0x0040
        /*0024*/ 	.byte	0x00, 0xf0, 0x21, 0x00


	//----- nvinfo : EIATTR_KPARAM_INFO
	.align		4
.L_5273:
        /*0028*/ 	.byte	0x04, 0x17
        /*002a*/ 	.short	(.L_5275 - .L_5274)
.L_5274:
        /*002c*/ 	.word	0x00000000
        /*0030*/ 	.short	0x0007
        /*0032*/ 	.short	0x0038
        /*0034*/ 	.byte	0x00, 0xf0, 0x21, 0x00


	//----- nvinfo : EIATTR_KPARAM_INFO
	.align		4
.L_5275:
        /*0038*/ 	.byte	0x04, 0x17
        /*003a*/ 	.short	(.L_5277 - .L_5276)
.L_5276:
        /*003c*/ 	.word	0x00000000
        /*0040*/ 	.short	0x0006
        /*0042*/ 	.short	0x0030
        /*0044*/ 	.byte	0x00, 0xf5, 0x21, 0x00


	//----- nvinfo : EIATTR_KPARAM_INFO
	.align		4
.L_5277:
        /*0048*/ 	.byte	0x04, 0x17
        /*004a*/ 	.short	(.L_5279 - .L_5278)
.L_5278:
        /*004c*/ 	.word	0x00000000
        /*0050*/ 	.short	0x0005
        /*0052*/ 	.short	0x0028
        /*0054*/ 	.byte	0x00, 0xf5, 0x21, 0x00


	//----- nvinfo : EIATTR_KPARAM_INFO
	.align		4
.L_5279:
        /*0058*/ 	.byte	0x04, 0x17
        /*005a*/ 	.short	(.L_5281 - .L_5280)
.L_5280:
        /*005c*/ 	.word	0x00000000
        /*0060*/ 	.short	0x0004
        /*0062*/ 	.short	0x0020
        /*0064*/ 	.byte	0x00, 0xf5, 0x21, 0x00


	//----- nvinfo : EIATTR_KPARAM_INFO
	.align		4
.L_5281:
        /*0068*/ 	.byte	0x04, 0x17
        /*006a*/ 	.short	(.L_5283 - .L_5282)
.L_5282:
        /*006c*/ 	.word	0x00000000
        /*0070*/ 	.short	0x0003
        /*0072*/ 	.short	0x0018
        /*0074*/ 	.byte	0x00, 0xf5, 0x21, 0x00


	//----- nvinfo : EIATTR_KPARAM_INFO
	.align		4
.L_5283:
        /*0078*/ 	.byte	0x04, 0x17
        /*007a*/ 	.short	(.L_5285 - .L_5284)
.L_5284:
        /*007c*/ 	.word	0x00000000
        /*0080*/ 	.short	0x0002
        /*0082*/ 	.short	0x0010
        /*0084*/ 	.byte	0x00, 0xf5, 0x21, 0x00


	//----- nvinfo : EIATTR_KPARAM_INFO
	.align		4
.L_5285:
        /*0088*/ 	.byte	0x04, 0x17
        /*008a*/ 	.short	(.L_5287 - .L_5286)
.L_5286:
        /*008c*/ 	.word	0x00000000
        /*0090*/ 	.short	0x0001
        /*0092*/ 	.short	0x0008
        /*0094*/ 	.byte	0x00, 0xf5, 0x21, 0x00


	//----- nvinfo : EIATTR_KPARAM_INFO
	.align		4
.L_5287:
        /*0098*/ 	.byte	0x04, 0x17
        /*009a*/ 	.short	(.L_5289 - .L_5288)
.L_5288:
        /*009c*/ 	.word	0x00000000
        /*00a0*/ 	.short	0x0000
        /*00a2*/ 	.short	0x0000
        /*00a4*/ 	.byte	0x00, 0xf5, 0x21, 0x00


	//----- nvinfo : EIATTR_SPARSE_MMA_MASK
	.align		4
.L_5289:
        /*00a8*/ 	.byte	0x03, 0x50
        /*00aa*/ 	.short	0x0000


	//----- nvinfo : EIATTR_MAXREG_COUNT
	.align		4
        /*00ac*/ 	.byte	0x03, 0x1b
        /*00ae*/ 	.short	0x00ff


	//----- nvinfo : EIATTR_NUM_BARRIERS
	.align		4
        /*00b0*/ 	.byte	0x02, 0x4c
        /*00b2*/ 	.byte	0x01
	.zero		1


	//----- nvinfo : EIATTR_MERCURY_ISA_VERSION
	.align		4
        /*00b4*/ 	.byte	0x03, 0x5f
        /*00b6*/ 	.short	0x0101


	//----- nvinfo : EIATTR_INT_WARP_WIDE_INSTR_OFFSETS
	.align		4
        /*00b8*/ 	.byte	0x04, 0x31
        /*00ba*/ 	.short	(.L_5291 - .L_5290)


	//   ....[0]....
.L_5290:
        /*00bc*/ 	.word	0x00002fe0


	//   ....[1]....
        /*00c0*/ 	.word	0x000030f0


	//----- nvinfo : EIATTR_COOP_GROUP_MASK_REGIDS
	.align		4
.L_5291:
        /*00c4*/ 	.byte	0x04, 0x29
        /*00c6*/ 	.short	(.L_5293 - .L_5292)


	//   ....[0]....
.L_5292:
        /*00c8*/ 	.word	0xffffffff


	//   ....[1]....
        /*00cc*/ 	.word	0xffffffff


	//   ....[2]....
        /*00d0*/ 	.word	0xffffffff


	//   ....[3]....
        /*00d4*/ 	.word	0xffffffff


	//   ....[4]....
        /*00d8*/ 	.word	0xffffffff


	//   ....[5]....
        /*00dc*/ 	.word	0xffffffff


	//   ....[6]....
        /*00e0*/ 	.word	0xffffffff


	//   ....[7]....
        /*00e4*/ 	.word	0xffffffff


	//   ....[8]....
        /*00e8*/ 	.word	0x05000006


	//   ....[9]....
        /*00ec*/ 	.word	0x05000006


	//   ....[10]....
        /*00f0*/ 	.word	0x05000006


	//----- nvinfo : EIATTR_COOP_GROUP_INSTR_OFFSETS
	.align		4
.L_5293:
        /*00f4*/ 	.byte	0x04, 0x28
        /*00f6*/ 	.short	(.L_5295 - .L_5294)


	//   ....[0]....
.L_5294:
        /*00f8*/ 	.word	0x00002fb0


	//   ....[1]....
        /*00fc*/ 	.word	0x00003010


	//   ....[2]....
        /*0100*/ 	.word	0x00003030


	//   ....[3]....
        /*0104*/ 	.word	0x00003050


	//   ....[4]....
        /*0108*/ 	.word	0x00003070


	//   ....[5]....
        /*010c*/ 	.word	0x00003150


	//   ....[6]....
        /*0110*/ 	.word	0x00003170


	//   ....[7]....
        /*0114*/ 	.word	0x00003190


	//   ....[8]....
        /*0118*/ 	.word	0x00003390


	//   ....[9]....
        /*011c*/ 	.word	0x00003400


	//   ....[10]....
        /*0120*/ 	.word	0x00003470


	//----- nvinfo : EIATTR_VRC_CTA_INIT_COUNT
	.align		4
.L_5295:
        /*0124*/ 	.byte	0x02, 0x4a
	.zero		1
	.zero		1


	//----- nvinfo : EIATTR_EXIT_INSTR_OFFSETS
	.align		4
        /*0128*/ 	.byte	0x04, 0x1c
        /*012a*/ 	.short	(.L_5297 - .L_5296)


	//   ....[0]....
.L_5296:
        /*012c*/ 	.word	0x00000080


	//   ....[1]....
        /*0130*/ 	.word	0x00003240


	//   ....[2]....
        /*0134*/ 	.word	0x00003340


	//----- nvinfo : EIATTR_MAX_THREADS
	.align		4
.L_5297:
        /*0138*/ 	.byte	0x04, 0x05
        /*013a*/ 	.short	(.L_5299 - .L_5298)
.L_5298:
        /*013c*/ 	.word	0x00000100
        /*0140*/ 	.word	0x00000001
        /*0144*/ 	.word	0x00000001


	//----- nvinfo : EIATTR_CRS_STACK_SIZE
	.align		4
.L_5299:
        /*0148*/ 	.byte	0x04, 0x1e
        /*014a*/ 	.short	(.L_5301 - .L_5300)
.L_5300:
        /*014c*/ 	.word	0x00000000


	//----- nvinfo : EIATTR_CBANK_PARAM_SIZE
	.align		4
.L_5301:
        /*0150*/ 	.byte	0x03, 0x19
        /*0152*/ 	.short	0x0050


	//----- nvinfo : EIATTR_PARAM_CBANK
	.align		4
        /*0154*/ 	.byte	0x04, 0x0a
        /*0156*/ 	.short	(.L_5303 - .L_5302)
	.align		4
.L_5302:
        /*0158*/ 	.word	index@(.nv.constant0._ZN18transformer_engine6detail32dgated_act_cast_transpose_kernelILi2ELi2Ef13__nv_bfloat166__halfNS_5EmptyEXadL_ZNS_6dsreluIffEET_T0_RKS4_EEXadL_ZNS_5sreluIffEES6_S7_S9_EEEEvPKT2_SD_PT3_SF_PKT1_PSG_SJ_mmm)
        /*015c*/ 	.short	0x0380
        /*015e*/ 	.short	0x0050


	//----- nvinfo : EIATTR_SW_WAR
	.align		4
.L_5303:
        /*0160*/ 	.byte	0x04, 0x36
        /*0162*/ 	.short	(.L_5305 - .L_5304)
.L_5304:
        /*0164*/ 	.word	0x00000008
.L_5305:


//--------------------- .nv.info._ZN18transformer_engine6detail43dgated_act_cast_transpose_kernel_notalignedILi2ELi1Ef13__nv_bfloat16fNS_5EmptyEXadL_ZNS_6dsreluIffEET_T0_RKS3_EEXadL_ZNS_5sreluIffEES5_S6_S8_EEEEvPKT2_SC_PT3_SE_PKT1_PSF_SI_mmm --------------------------
	.section	.nv.info._ZN18transformer_engine6detail43dgated_act_cast_transpose_kernel_notalignedILi2ELi1Ef13__nv_bfloat16fNS_5EmptyEXadL_ZNS_6dsreluIffEET_T0_RKS3_EEXadL_ZNS_5sreluIffEES5_S6_S8_EEEEvPKT2_SC_PT3_SE_PKT1_PSF_SI_mmm,"",@"SHT_CUDA_INFO"
	.sectionflags	@""
	.align	4


	//----- nvinfo : EIATTR_CUDA_API_VERSION
	.align		4
        /*0000*/ 	.byte	0x04, 0x37
        /*0002*/ 	.short	(.L_5307 - .L_5306)
.L_5306:
        /*0004*/ 	.word	0x00000082


	//----- nvinfo : EIATTR_KPARAM_INFO
	.align		4
.L_5307:
        /*0008*/ 	.byte	0x04, 0x17
        /*000a*/ 	.short	(.L_5309 - .L_5308)
.L_5308:
        /*000c*/ 	.word	0x00000000
        /*0010*/ 	.short	0x0009
        /*0012*/ 	.short	0x0048
        /*0014*/ 	.byte	0x00, 0xf0, 0x21, 0x00


	//----- nvinfo : EIATTR_KPARAM_INFO
	.align		4
.L_5309:
        /*0018*/ 	.byte	0x04, 0x17
        /*001a*/ 	.short	(.L_5311 - .L_5310)
.L_5310:
        /*001c*/ 	.word	0x00000000
        /*0020*/ 	.short	0x0008
        /*0022*/ 	.short	0x0040
        /*0024*/ 	.byte	0x00, 0xf0, 0x21, 0x00


	//----- nvinfo : EIATTR_KPARAM_INFO
	.align		4
.L_5311:
        /*0028*/ 	.byte	0x04, 0x17
        /*002a*/ 	.short	(.L_5313 - .L_5312)
.L_5312:
        /*002c*/ 	.word	0x00000000
        /*0030*/ 	.short	0x0007
        /*0032*/ 	.short	0x0038
        /*0034*/ 	.byte	0x00, 0xf0, 0x21, 0x00


	//----- nvinfo : EIATTR_KPARAM_INFO
	.align		4
.L_5313:
        /*0038*/ 	.byte	0x04, 0x17
        /*003a*/ 	.short	(.L_5315 - .L_5314)
.L_5314:
        /*003c*/ 	.word	0x00000000
        /*0040*/ 	.short	0x0006
        /*0042*/ 	.short	0x0030
        /*0044*/ 	.byte	0x00, 0xf5, 0x21, 0x00


	//----- nvinfo : EIATTR_KPARAM_INFO
	.align		4
.L_5315:
        /*0048*/ 	.byte	0x04, 0x17
        /*004a*/ 	.short	(.L_5317 - .L_5316)
.L_5316:
        /*004c*/ 	.word	0x00000000
        /*0050*/ 	.short	0x0005
        /*0052*/ 	.short	0x0028
        /*0054*/ 	.byte	0x00, 0xf5, 0x21, 0x00


	//----- nvinfo : EIATTR_KPARAM_INFO
	.align		4
.L_5317:
        /*0058*/ 	.byte	0x04, 0x17
        /*005a*/ 	.short	(.L_5319 - .L_5318)
.L_5318:
        /*005c*/ 	.word	0x00000000
        /*0060*/ 	.short	0x0004
        /*0062*/ 	.short	0x0020
        /*0064*/ 	.byte	0x00, 0xf5, 0x21, 0x00


	//----- nvinfo : EIATTR_KPARAM_INFO
	.align		4
.L_5319:
        /*0068*/ 	.byte	0x04, 0x17
        /*006a*/ 	.short	(.L_5321 - .L_5320)
.L_5320:
        /*006c*/ 	.word	0x00000000
        /*0070*/ 	.short	0x0003
        /*0072*/ 	.short	0x0018
        /*0074*/ 	.byte	0x00, 0xf5, 0x21, 0x00


	//----- nvinfo : EIATTR_KPARAM_INFO
	.align		4
.L_5321:
        /*0078*/ 	.byte	0x04, 0x17
        /*007a*/ 	.short	(.L_5323 - .L_5322)
.L_5322:
        /*007c*/ 	.word	0x00000000
        /*0080*/ 	.short	0x0002
        /*0082*/ 	.short	0x0010
        /*0084*/ 	.byte	0x00, 0xf5, 0x21, 0x00


	//----- nvinfo : EIATTR_KPARAM_INFO
	.align		4
.L_5323:
        /*0088*/ 	.byte	0x04, 0x17
        /*008a*/ 	.short	(.L_5325 - .L_5324)
.L_5324:
        /*008c*/ 	.word	0x00000000
        /*0090*/ 	.short	0x0001
        /*0092*/ 	.short	0x0008
        /*0094*/ 	.byte	0x00, 0xf5, 0x21, 0x00


	//----- nvinfo : EIATTR_KPARAM_INFO
	.align		4
.L_5325:
        /*0098*/ 	.byte	0x04, 0x17
        /*009a*/ 	.short	(.L_5327 - .L_5326)
.L_5326:
        /*009c*/ 	.word	0x00000000
        /*00a0*/ 	.short	0x0000
        /*00a2*/ 	.short	0x0000
        /*00a4*/ 	.byte	0x00, 0xf5, 0x21, 0x00


	//----- nvinfo : EIATTR_SPARSE_MMA_MASK
	.align		4
.L_5327:
        /*00a8*/ 	.byte	0x03, 0x50
        /*00aa*/ 	.short	0x0000


	//----- nvinfo : EIATTR_MAXREG_COUNT
	.align		4
        /*00ac*/ 	.byte	0x03, 0x1b
        /*00ae*/ 	.short	0x00ff


	//----- nvinfo : EIATTR_NUM_BARRIERS
	.align		4
        /*00b0*/ 	.byte	0x02, 0x4c
        /*00b2*/ 	.byte	0x01
	.zero		1


	//----- nvinfo : EIATTR_MERCURY_ISA_VERSION
	.align		4
        /*00b4*/ 	.byte	0x03, 0x5f
        /*00b6*/ 	.short	0x0101


	//----- nvinfo : EIATTR_COOP_GROUP_MASK_REGIDS
	.align		4
        /*00b8*/ 	.byte	0x04, 0x29
        /*00ba*/ 	.short	(.L_5329 - .L_5328)


	//   ....[0]....
.L_5328:
        /*00bc*/ 	.word	0xffffffff


	//   ....[1]....
        /*00c0*/ 	.word	0xffffffff


	//   ....[2]....
        /*00c4*/ 	.word	0xffffffff


	//   ....[3]....
        /*00c8*/ 	.word	0xffffffff


	//   ....[4]....
        /*00cc*/ 	.word	0xffffffff


	//   ....[5]....
        /*00d0*/ 	.word	0xffffffff


	//   ....[6]....
        /*00d4*/ 	.word	0xffffffff


	//   ....[7]....
        /*00d8*/ 	.word	0xffffffff


	//   ....[8]....
        /*00dc*/ 	.word	0x05000006


	//   ....[9]....
        /*00e0*/ 	.word	0x05000006


	//   ....[10]....
        /*00e4*/ 	.word	0x05000006


	//----- nvinfo : EIATTR_COOP_GROUP_INSTR_OFFSETS
	.align		4
.L_5329:
        /*00e8*/ 	.byte	0x04, 0x28
        /*00ea*/ 	.short	(.L_5331 - .L_5330)


	//   ....[0]....
.L_5330:
        /*00ec*/ 	.word	0x000038d0


	//   ....[1]....
        /*00f0*/ 	.word	0x00003930


	//   ....[2]....
        /*00f4*/ 	.word	0x00003970


	//   ....[3]....
        /*00f8*/ 	.word	0x00003990


	//   ....[4]....
        /*00fc*/ 	.word	0x000039b0


	//   ....[5]....
        /*0100*/ 	.word	0x00003aa0


	//   ....[6]....
        /*0104*/ 	.word	0x00003ac0


	//   ....[7]....
        /*0108*/ 	.word	0x00003ae0


	//   ....[8]....
        /*010c*/ 	.word	0x00003cf0


	//   ....[9]....
        /*0110*/ 	.word	0x00003d60


	//   ....[10]....
        /*0114*/ 	.word	0x00003dd0


	//----- nvinfo : EIATTR_VRC_CTA_INIT_COUNT
	.align		4
.L_5331:
        /*0118*/ 	.byte	0x02, 0x4a
	.zero		1
	.zero		1


	//----- nvinfo : EIATTR_EXIT_INSTR_OFFSETS
	.align		4
        /*011c*/ 	.byte	0x04, 0x1c
        /*011e*/ 	.short	(.L_5333 - .L_5332)


	//   ....[0]....
.L_5332:
        /*0120*/ 	.word	0x00000080


	//   ....[1]....
        /*0124*/ 	.word	0x00003ba0


	//   ....[2]....
        /*0128*/ 	.word	0x00003ca0


	//----- nvinfo : EIATTR_MAX_THREADS
	.align		4
.L_5333:
        /*012c*/ 	.byte	0x04, 0x05
        /*012e*/ 	.short	(.L_5335 - .L_5334)
.L_5334:
        /*0130*/ 	.word	0x00000100
        /*0134*/ 	.word	0x00000001
        /*0138*/ 	.word	0x00000001


	//----- nvinfo : EIATTR_CRS_STACK_SIZE
	.align		4
.L_5335:
        /*013c*/ 	.byte	0x04, 0x1e
        /*013e*/ 	.short	(.L_5337 - .L_5336)
.L_5336:
        /*0140*/ 	.word	0x00000000


	//----- nvinfo : EIATTR_CBANK_PARAM_SIZE
	.align		4
.L_5337:
        /*0144*/ 	.byte	0x03, 0x19
        /*0146*/ 	.short	0x0050


	//----- nvinfo : EIATTR_PARAM_CBANK
	.align		4
        /*0148*/ 	.byte	0x04, 0x0a
        /*014a*/ 	.short	(.L_5339 - .L_5338)
	.align		4
.L_5338:
        /*014c*/ 	.word	index@(.nv.constant0._ZN18transformer_engine6detail43dgated_act_cast_transpose_kernel_notalignedILi2ELi1Ef13__nv_bfloat16fNS_5EmptyEXadL_ZNS_6dsreluIffEET_T0_RKS3_EEXadL_ZNS_5sreluIffEES5_S6_S8_EEEEvPKT2_SC_PT3_SE_PKT1_PSF_SI_mmm)
        /*0150*/ 	.short	0x0380
        /*0152*/ 	.short	0x0050


	//----- nvinfo : EIATTR_SW_WAR
	.align		4
.L_5339:
        /*0154*/ 	.byte	0x04, 0x36
        /*0156*/ 	.short	(.L_5341 - .L_5340)
.L_5340:
        /*0158*/ 	.word	0x00000008
.L_5341:


//--------------------- .nv.info._ZN18transformer_engine6detail32dgated_act_cast_transpose_kernelILi2ELi1Ef13__nv_bfloat16fNS_5EmptyEXadL_ZNS_6dsreluIffEET_T0_RKS3_EEXadL_ZNS_5sreluIffEES5_S6_S8_EEEEvPKT2_SC_PT3_SE_PKT1_PSF_SI_mmm --------------------------
	.section	.nv.info._ZN18transformer_engine6detail32dgated_act_cast_transpose_kernelILi2ELi1Ef13__nv_bfloat16fNS_5EmptyEXadL_ZNS_6dsreluIffEET_T0_RKS3_EEXadL_ZNS_5sreluIffEES5_S6_S8_EEEEvPKT2_SC_PT3_SE_PKT1_PSF_SI_mmm,"",@"SHT_CUDA_INFO"
	.sectionflags	@""
	.align	4


	//----- nvinfo : EIATTR_CUDA_API_VERSION
	.align		4
        /*0000*/ 	.byte	0x04, 0x37
        /*0002*/ 	.short	(.L_5343 - .L_5342)
.L_5342:
        /*0004*/ 	.word	0x00000082


	//----- nvinfo : EIATTR_KPARAM_INFO
	.align		4
.L_5343:
        /*0008*/ 	.byte	0x04, 0x17
        /*000a*/ 	.short	(.L_5345 - .L_5344)
.L_5344:
        /*000c*/ 	.word	0x00000000
        /*0010*/ 	.short	0x0009
        /*0012*/ 	.short	0x0048
        /*0014*/ 	.byte	0x00, 0xf0, 0x21, 0x00


	//----- nvinfo : EIATTR_KPARAM_INFO
	.align		4
.L_5345:
        /*0018*/ 	.byte	0x04, 0x17
        /*001a*/ 	.short	(.L_5347 - .L_5346)
.L_5346:
        /*001c*/ 	.word	0x00000000
        /*0020*/ 	.short	0x0008
        /*0022*/ 	.short	0x0040
        /*0024*/ 	.byte	0x00, 0xf0, 0x21, 0x00


	//----- nvinfo : EIATTR_KPARAM_INFO
	.align		4
.L_5347:
        /*0028*/ 	.byte	0x04, 0x17
        /*002a*/ 	.short	(.L_5349 - .L_5348)
.L_5348:
        /*002c*/ 	.word	0x00000000
        /*0030*/ 	.short	0x0007
        /*0032*/ 	.short	0x0038
        /*0034*/ 	.byte	0x00, 0xf0, 0x21, 0x00


	//----- nvinfo : EIATTR_KPARAM_INFO
	.align		4
.L_5349:
        /*0038*/ 	.byte	0x04, 0x17
        /*003a*/ 	.short	(.L_5351 - .L_5350)
.L_5350:
        /*003c*/ 	.word	0x00000000
        /*0040*/ 	.short	0x0006
        /*0042*/ 	.short	0x0030
        /*0044*/ 	.byte	0x00, 0xf5, 0x21, 0x00


	//----- nvinfo : EIATTR_KPARAM_INFO
	.align		4
.L_5351:
        /*0048*/ 	.byte	0x04, 0x17
        /*004a*/ 	.short	(.L_5353 - .L_5352)
.L_5352:
        /*004c*/ 	.word	0x00000000
        /*0050*/ 	.short	0x0005
        /*0052*/ 	.short	0x0028
        /*0054*/ 	.byte	0x00, 0xf5, 0x21, 0x00


	//----- nvinfo : EIATTR_KPARAM_INFO
	.align		4
.L_5353:
        /*0058*/ 	.byte	0x04, 0x17
        /*005a*/ 	.short	(.L_5355 - .L_5354)
.L_5354:
        /*005c*/ 	.word	0x00000000
        /*0060*/ 	.short	0x0004
        /*0062*/ 	.short	0x0020
        /*0064*/ 	.byte	0x00, 0xf5, 0x21, 0x00


	//----- nvinfo : EIATTR_KPARAM_INFO
	.align		4
.L_5355:
        /*0068*/ 	.byte	0x04, 0x17
        /*006a*/ 	.short	(.L_5357 - .L_5356)
.L_5356:
        /*006c*/ 	.word	0x00000000
        /*0070*/ 	.short	0x0003
        /*0072*/ 	.short	0x0018
        /*0074*/ 	.byte	0x00, 0xf5, 0x21, 0x00


	//----- nvinfo : EIATTR_KPARAM_INFO
	.align		4
.L_5357:
        /*0078*/ 	.byte	0x04, 0x17
        /*007a*/ 	.short	(.L_5359 - .L_5358)
.L_5358:
        /*007c*/ 	.word	0x00000000
        /*0080*/ 	.short	0x0002
        /*0082*/ 	.short	0x0010
        /*0084*/ 	.byte	0x00, 0xf5, 0x21, 0x00


	//----- nvinfo : EIATTR_KPARAM_INFO
	.align		4
.L_5359:
        /*0088*/ 	.byte	0x04, 0x17
        /*008a*/ 	.short	(.L_5361 - .L_5360)
.L_5360:
        /*008c*/ 	.word	0x00000000
        /*0090*/ 	.short	0x0001
        /*0092*/ 	.short	0x0008
        /*0094*/ 	.byte	0x00, 0xf5, 0x21, 0x00


	//----- nvinfo : EIATTR_KPARAM_INFO
	.align		4
.L_5361:
        /*0098*/ 	.byte	0x04, 0x17
        /*009a*/ 	.short	(.L_5363 - .L_5362)
.L_5362:
        /*009c*/ 	.word	0x00000000
        /*00a0*/ 	.short	0x0000
        /*00a2*/ 	.short	0x0000
        /*00a4*/ 	.byte	0x00, 0xf5, 0x21, 0x00


	//----- nvinfo : EIATTR_SPARSE_MMA_MASK
	.align		4
.L_5363:
        /*00a8*/ 	.byte	0x03, 0x50
        /*00aa*/ 	.short	0x0000


	//----- nvinfo : EIATTR_MAXREG_COUNT
	.align		4
        /*00ac*/ 	.byte	0x03, 0x1b
        /*00ae*/ 	.short	0x00ff


	//----- nvinfo : EIATTR_NUM_BARRIERS
	.align		4
        /*00b0*/ 	.byte	0x02, 0x4c
        /*00b2*/ 	.byte	0x01
	.zero		1


	//----- nvinfo : EIATTR_MERCURY_ISA_VERSION
	.align		4
        /*00b4*/ 	.byte	0x03, 0x5f
        /*00b6*/ 	.short	0x0101


	//----- nvinfo : EIATTR_INT_WARP_WIDE_INSTR_OFFSETS
	.align		4
        /*00b8*/ 	.byte	0x04, 0x31
        /*00ba*/ 	.short	(.L_5365 - .L_5364)


	//   ....[0]....
.L_5364:
        /*00bc*/ 	.word	0x00001ed0


	//   ....[1]....
        /*00c0*/ 	.word	0x00001fe0


	//----- nvinfo : EIATTR_COOP_GROUP_MASK_REGIDS
	.align		4
.L_5365:
        /*00c4*/ 	.byte	0x04, 0x29
        /*00c6*/ 	.short	(.L_5367 - .L_5366)


	//   ....[0]....
.L_5366:
        /*00c8*/ 	.word	0xffffffff


	//   ....[1]....
        /*00cc*/ 	.word	0xffffffff


	//   ....[2]....
        /*00d0*/ 	.word	0xffffffff


	//   ....[3]....
        /*00d4*/ 	.word	0xffffffff


	//   ....[4]....
        /*00d8*/ 	.word	0xffffffff


	//   ....[5]....
        /*00dc*/ 	.word	0xffffffff


	//   ....[6]....
        /*00e0*/ 	.word	0xffffffff


	//   ....[7]....
        /*00e4*/ 	.word	0xffffffff


	//   ....[8]....
        /*00e8*/ 	.word	0x05000006


	//   ....[9]....
        /*00ec*/ 	.word	0x05000006


	//   ....[10]....
        /*00f0*/ 	.word	0x05000006


	//----- nvinfo : EIATTR_COOP_GROUP_INSTR_OFFSETS
	.align		4
.L_5367:
        /*00f4*/ 	.byte	0x04, 0x28
        /*00f6*/ 	.short	(.L_5369 - .L_5368)


	//   ....[0]....
.L_5368:
        /*00f8*/ 	.word	0x00001ea0


	//   ....[1]....
        /*00fc*/ 	.word	0x00001f00


	//   ....[2]....
        /*0100*/ 	.word	0x00001f20


	//   ....[3]....
        /*0104*/ 	.word	0x00001f40


	//   ....[4]....
        /*0108*/ 	.word	0x00001f60


	//   ....[5]....
        /*010c*/ 	.word	0x00002040


	//   ....[6]....
        /*0110*/ 	.word	0x00002060


	//   ....[7]....
        /*0114*/ 	.word	0x00002080


	//   ....[8]....
        /*0118*/ 	.word	0x00002280


	//   ....[9]....
        /*011c*/ 	.word	0x000022f0


	//   ....[10]....
        /*0120*/ 	.word	0x00002360


	//----- nvinfo : EIATTR_VRC_CTA_INIT_COUNT
	.align		4
.L_5369:
        /*0124*/ 	.byte	0x02, 0x4a
	.zero		1
	.zero		1


	//----- nvinfo : EIATTR_EXIT_INSTR_OFFSETS
	.align		4
        /*0128*/ 	.byte	0x04, 0x1c
        /*012a*/ 	.short	(.L_5371 - .L_5370)


	//   ....[0]....
.L_5370:
        /*012c*/ 	.word	0x00000080


	//   ....[1]....
        /*0130*/ 	.word	0x00002130


	//   ....[2]....
        /*0134*/ 	.word	0x00002230


	//----- nvinfo : EIATTR_MAX_THREADS
	.align		4
.L_5371:
        /*0138*/ 	.byte	0x04, 0x05
        /*013a*/ 	.short	(.L_5373 - .L_5372)
.L_5372:
        /*013c*/ 	.word	0x00000100
        /*0140*/ 	.word	0x00000001
        /*0144*/ 	.word	0x00000001


	//----- nvinfo : EIATTR_CRS_STACK_SIZE
	.align		4
.L_5373:
        /*0148*/ 	.byte	0x04, 0x1e
        /*014a*/ 	.short	(.L_5375 - .L_5374)
.L_5374:
        /*014c*/ 	.word	0x00000000


	//----- nvinfo : EIATTR_CBANK_PARAM_SIZE
	.align		4
.L_5375:
        /*0150*/ 	.byte	0x03, 0x19
        /*0152*/ 	.short	0x0050


	//----- nvinfo : EIATTR_PARAM_CBANK
	.align		4
        /*0154*/ 	.byte	0x04, 0x0a
        /*0156*/ 	.short	(.L_5377 - .L_5376)
	.align		4
.L_5376:
        /*0158*/ 	.word	index@(.nv.constant0._ZN18transformer_engine6detail32dgated_act_cast_transpose_kernelILi2ELi1Ef13__nv_bfloat16fNS_5EmptyEXadL_ZNS_6dsreluIffEET_T0_RKS3_EEXadL_ZNS_5sreluIffEES5_S6_S8_EEEEvPKT2_SC_PT3_SE_PKT1_PSF_SI_mmm)
        /*015c*/ 	.short	0x0380
        /*015e*/ 	.short	0x0050


	//----- nvinfo : EIATTR_SW_WAR
	.align		4
.L_5377:
        /*0160*/ 	.byte	0x04, 0x36
        /*0162*/ 	.short	(.L_5379 - .L_5378)
.L_5378:
        /*0164*/ 	.word	0x00000008
.L_5379:


//--------------------- .nv.info._ZN18transformer_engine6detail43dgated_act_cast_transpose_kernel_notalignedILi2ELi4Ef6__half13__nv_fp8_e4m3NS_5EmptyEXadL_ZNS_6dsreluIffEET_T0_RKS4_EEXadL_ZNS_5sreluIffEES6_S7_S9_EEEEvPKT2_SD_PT3_SF_PKT1_PSG_SJ_mmm --------------------------
	.section	.nv.info._ZN18transformer_engine6detail43dgated_act_cast_transpose_kernel_notalignedILi2ELi4Ef6__half13__nv_fp8_e4m3NS_5EmptyEXadL_ZNS_6dsreluIffEET_T0_RKS4_EEXadL_ZNS_5sreluIffEES6_S7_S9_EEEEvPKT2_SD_PT3_SF_PKT1_PSG_SJ_mmm,"",@"SHT_CUDA_INFO"
	.sectionflags	@""
	.align	4


	//----- nvinfo : EIATTR_CUDA_API_VERSION
	.align		4
        /*0000*/ 	.byte	0x04, 0x37
        /*0002*/ 	.short	(.L_5381 - .L_5380)
.L_5380:
        /*0004*/ 	.word	0x00000082


	//----- nvinfo : EIATTR_KPARAM_INFO
	.align		4
.L_5381:
        /*0008*/ 	.byte	0x04, 0x17
        /*000a*/ 	.short	(.L_5383 - .L_5382)
.L_5382:
        /*000c*/ 	.word	0x00000000
        /*0010*/ 	.short	0x0009
        /*0012*/ 	.short	0x0048
        /*0014*/ 	.byte	0x00, 0xf0, 0x21, 0x00


	//----- nvinfo : EIATTR_KPARAM_INFO
	.align		4
.L_5383:
        /*0018*/ 	.byte	0x04, 0x17
        /*001a*/ 	.short	(.L_5385 - .L_5384)
.L_5384:
        /*001c*/ 	.word	0x00000000
        /*0020*/ 	.short	0x0008
        /*0022*/ 	.short	0x0040
        /*0024*/ 	.byte	0x00, 0xf0, 0x21, 0x00


	//----- nvinfo : EIATTR_KPARAM_INFO
	.align		4
.L_5385:
        /*0028*/ 	.byte	0x04, 0x17
        /*002a*/ 	.short	(.L_5387 - .L_5386)
.L_5386:
        /*002c*/ 	.word	0x00000000
        /*0030*/ 	.short	0x0007
        /*0032*/ 	.short	0x0038
        /*0034*/ 	.byte	0x00, 0xf0, 0x21, 0x00


	//----- nvinfo : EIATTR_KPARAM_INFO
	.align		4
.L_5387:
        /*0038*/ 	.byte	0x04, 0x17
        /*003a*/ 	.short	(.L_5389 - .L_5388)
.L_5388:
        /*003c*/ 	.word	0x00000000
        /*0040*/ 	.short	0x0006
        /*0042*/ 	.short	0x0030
        /*0044*/ 	.byte	0x00, 0xf5, 0x21, 0x00


	//----- nvinfo : EIATTR_KPARAM_INFO
	.align		4
.L_5389:
        /*0048*/ 	.byte	0x04, 0x17
        /*004a*/ 	.short	(.L_5391 - .L_5390)
.L_5390:
        /*004c*/ 	.word	0x00000000
        /*0050*/ 	.short	0x0005
        /*0052*/ 	.short	0x0028
        /*0054*/ 	.byte	0x00, 0xf5, 0x21, 0x00


	//----- nvinfo : EIATTR_KPARAM_INFO
	.align		4
.L_5391:
        /*0058*/ 	.byte	0x04, 0x17
        /*005a*/ 	.short	(.L_5393 - .L_5392)
.L_5392:
        /*005c*/ 	.word	0x00000000
        /*0060*/ 	.short	0x0004
        /*0062*/ 	.short	0x0020
        /*0064*/ 	.byte	0x00, 0xf5, 0x21, 0x00


	//----- nvinfo : EIATTR_KPARAM_INFO
	.align		4
.L_5393:
        /*0068*/ 	.byte	0x04, 0x17
        /*006a*/ 	.short	(.L_5395 - .L_5394)
.L_5394:
        /*006c*/ 	.word	0x00000000
        /*0070*/ 	.short	0x0003
        /*0072*/ 	.short	0x0018
        /*0074*/ 	.byte	0x00, 0xf5, 0x21, 0x00


	//----- nvinfo : EIATTR_KPARAM_INFO
	.align		4
.L_5395:
        /*0078*/ 	.byte	0x04, 0x17
        /*007a*/ 	.short	(.L_5397 - .L_5396)
.L_5396:
        /*007c*/ 	.word	0x00000000
        /*0080*/ 	.short	0x0002
        /*0082*/ 	.short	0x0010
        /*0084*/ 	.byte	0x00, 0xf5, 0x21, 0x00


	//----- nvinfo : EIATTR_KPARAM_INFO
	.align		4
.L_5397:
        /*0088*/ 	.byte	0x04, 0x17
        /*008a*/ 	.short	(.L_5399 - .L_5398)
.L_5398:
        /*008c*/ 	.word	0x00000000
        /*0090*/ 	.short	0x0001
        /*0092*/ 	.short	0x0008
        /*0094*/ 	.byte	0x00, 0xf5, 0x21, 0x00


	//----- nvinfo : EIATTR_KPARAM_INFO
	.align		4
.L_5399:
        /*0098*/ 	.byte	0x04, 0x17
        /*009a*/ 	.short	(.L_5401 - .L_5400)
.L_5400:
        /*009c*/ 	.word	0x00000000
        /*00a0*/ 	.short	0x0000
        /*00a2*/ 	.short	0x0000
        /*00a4*/ 	.byte	0x00, 0xf5, 0x21, 0x00


	//----- nvinfo : EIATTR_SPARSE_MMA_MASK
	.align		4
.L_5401:
        /*00a8*/ 	.byte	0x03, 0x50
        /*00aa*/ 	.short	0x0000


	//----- nvinfo : EIATTR_MAXREG_COUNT
	.align		4
        /*00ac*/ 	.byte	0x03, 0x1b
        /*00ae*/ 	.short	0x00ff


	//----- nvinfo : EIATTR_NUM_BARRIERS
	.align		4
        /*00b0*/ 	.byte	0x02, 0x4c
        /*00b2*/ 	.byte	0x01
	.zero		1


	//----- nvinfo : EIATTR_MERCURY_ISA_VERSION
	.align		4
        /*00b4*/ 	.byte	0x03, 0x5f
        /*00b6*/ 	.short	0x0101


	//----- nvinfo : EIATTR_INT_WARP_WIDE_INSTR_OFFSETS
	.align		4
        /*00b8*/ 	.byte	0x04, 0x31
        /*00ba*/ 	.short	(.L_5403 - .L_5402)


	//   ....[0]....
.L_5402:
        /*00bc*/ 	.word	0x00000990


	//----- nvinfo : EIATTR_COOP_GROUP_MASK_REGIDS
	.align		4
.L_5403:
        /*00c0*/ 	.byte	0x04, 0x29
        /*00c2*/ 	.short	(.L_5405 - .L_5404)


	//   ....[0]....
.L_5404:
        /*00c4*/ 	.word	0xffffffff


	//   ....[1]....
        /*00c8*/ 	.word	0xffffffff


	//   ....[2]....
        /*00cc*/ 	.word	0xffffffff


	//   ....[3]....
        /*00d0*/ 	.word	0xffffffff


	//   ....[4]....
        /*00d4*/ 	.word	0xffffffff


	//   ....[5]....
        /*00d8*/ 	.word	0xffffffff


	//   ....[6]....
        /*00dc*/ 	.word	0xffffffff


	//   ....[7]....
        /*00e0*/ 	.word	0xffffffff


	//   ....[8]....
        /*00e4*/ 	.word	0x05000004


	//   ....[9]....
        /*00e8*/ 	.word	0x05000004


	//   ....[10]....
        /*00ec*/ 	.word	0x05000004


	//----- nvinfo : EIATTR_COOP_GROUP_INSTR_OFFSETS
	.align		4
.L_5405:
        /*00f0*/ 	.byte	0x04, 0x28
        /*00f2*/ 	.short	(.L_5407 - .L_5406)


	//   ....[0]....
.L_5406:
        /*00f4*/ 	.word	0x00007ab0


	//   ....[1]....
        /*00f8*/ 	.word	0x00007b10


	//   ....[2]....
        /*00fc*/ 	.word	0x00007b50


	//   ....[3]....
        /*0100*/ 	.word	0x00007b70


	//   ....[4]....
        /*0104*/ 	.word	0x00007b90


	//   ....[5]....
        /*0108*/ 	.word	0x00007c80


	//   ....[6]....
        /*010c*/ 	.word	0x00007ca0


	//   ....[7]....
        /*0110*/ 	.word	0x00007cc0


	//   ....[8]....
        /*0114*/ 	.word	0x00007ed0


	//   ....[9]....
        /*0118*/ 	.word	0x00007f40


	//   ....[10]....
        /*011c*/ 	.word	0x00007fb0


	//----- nvinfo : EIATTR_VRC_CTA_INIT_COUNT
	.align		4
.L_5407:
        /*0120*/ 	.byte	0x02, 0x4a
	.zero		1
	.zero		1


	//----- nvinfo : EIATTR_EXIT_INSTR_OFFSETS
	.align		4
        /*0124*/ 	.byte	0x04, 0x1c
        /*0126*/ 	.short	(.L_5409 - .L_5408)


	//   ....[0]....
.L_5408:
        /*0128*/ 	.word	0x00000080


	//   ....[1]....
        /*012c*/ 	.word	0x00007d80


	//   ....[2]....
        /*0130*/ 	.word	0x00007e80


	//----- nvinfo : EIATTR_MAX_THREADS
	.align		4
.L_5409:
        /*0134*/ 	.byte	0x04, 0x05
        /*0136*/ 	.short	(.L_5411 - .L_5410)
.L_5410:
        /*0138*/ 	.word	0x00000100
        /*013c*/ 	.word	0x00000001
        /*0140*/ 	.word	0x00000001


	//----- nvinfo : EIATTR_CRS_STACK_SIZE
	.align		4
.L_5411:
        /*0144*/ 	.byte	0x04, 0x1e
        /*0146*/ 	.short	(.L_5413 - .L_5412)
.L_5412:
        /*0148*/ 	.word	0x00000000


	//----- nvinfo : EIATTR_CBANK_PARAM_SIZE
	.align		4
.L_5413:
        /*014c*/ 	.byte	0x03, 0x19
        /*014e*/ 	.short	0x0050


	//----- nvinfo : EIATTR_PARAM_CBANK
	.align		4
        /*0150*/ 	.byte	0x04, 0x0a
        /*0152*/ 	.short	(.L_5415 - .L_5414)
	.align		4
.L_5414:
        /*0154*/ 	.word	index@(.nv.constant0._ZN18transformer_engine6detail43dgated_act_cast_transpose_kernel_notalignedILi2ELi4Ef6__half13__nv_fp8_e4m3NS_5EmptyEXadL_ZNS_6dsreluIffEET_T0_RKS4_EEXadL_ZNS_5sreluIffEES6_S7_S9_EEEEvPKT2_SD_PT3_SF_PKT1_PSG_SJ_mmm)
        /*0158*/ 	.short	0x0380
        /*015a*/ 	.short	0x0050


	//----- nvinfo : EIATTR_SW_WAR
	.align		4
.L_5415:
        /*015c*/ 	.byte	0x04, 0x36
        /*015e*/ 	.short	(.L_5417 - .L_5416)
.L_5416:
        /*0160*/ 	.word	0x00000008
.L_5417:


//--------------------- .nv.info._ZN18transformer_engine6detail32dgated_act_cast_transpose_kernelILi2ELi4Ef6__half13__nv_fp8_e4m3NS_5EmptyEXadL_ZNS_6dsreluIffEET_T0_RKS4_EEXadL_ZNS_5sreluIffEES6_S7_S9_EEEEvPKT2_SD_PT3_SF_PKT1_PSG_SJ_mmm --------------------------
	.section	.nv.info._ZN18transformer_engine6detail32dgated_act_cast_transpose_kernelILi2ELi4Ef6__half13__nv_fp8_e4m3NS_5EmptyEXadL_ZNS_6dsreluIffEET_T0_RKS4_EEXadL_ZNS_5sreluIffEES6_S7_S9_EEEEvPKT2_SD_PT3_SF_PKT1_PSG_SJ_mmm,"",@"SHT_CUDA_INFO"
	.sectionflags	@""
	.align	4


	//----- nvinfo : EIATTR_CUDA_API_VERSION
	.align		4
        /*0000*/ 	.byte	0x04, 0x37
        /*0002*/ 	.short	(.L_5419 - .L_5418)
.L_5418:
        /*0004*/ 	.word	0x00000082


	//----- nvinfo : EIATTR_KPARAM_INFO
	.align		4
.L_5419:
        /*0008*/ 	.byte	0x04, 0x17
        /*000a*/ 	.short	(.L_5421 - .L_5420)
.L_5420:
        /*000c*/ 	.word	0x00000000
        /*0010*/ 	.short	0x0009
        /*0012*/ 	.short	0x0048
        /*0014*/ 	.byte	0x00, 0xf0, 0x21, 0x00


	//----- nvinfo : EIATTR_KPARAM_INFO
	.align		4
.L_5421:
        /*0018*/ 	.byte	0x04, 0x17
        /*001a*/ 	.short	(.L_5423 - .L_5422)
.L_5422:
        /*001c*/ 	.word	0x00000000
        /*0020*/ 	.short	0x0008
        /*0022*/ 	.short	0x0040
        /*0024*/ 	.byte	0x00, 0xf0, 0x21, 0x00


	//----- nvinfo : EIATTR_KPARAM_INFO
	.align		4
.L_5423:
        /*0028*/ 	.byte	0x04, 0x17
        /*002a*/ 	.short	(.L_5425 - .L_5424)
.L_5424:
        /*002c*/ 	.word	0x00000000
        /*0030*/ 	.short	0x0007
        /*0032*/ 	.short	0x0038
        /*0034*/ 	.byte	0x00, 0xf0, 0x21, 0x00


	//----- nvinfo : EIATTR_KPARAM_INFO
	.align		4
.L_5425:
        /*0038*/ 	.byte	0x04, 0x17
        /*003a*/ 	.short	(.L_5427 - .L_5426)
.L_5426:
        /*003c*/ 	.word	0x00000000
        /*0040*/ 	.short	0x0006
        /*0042*/ 	.short	0x0030
        /*0044*/ 	.byte	0x00, 0xf5, 0x21, 0x00


	//----- nvinfo : EIATTR_KPARAM_INFO
	.align		4
.L_5427:
        /*0048*/ 	.byte	0x04, 0x17
        /*004a*/ 	.short	(.L_5429 - .L_5428)
.L_5428:
        /*004c*/ 	.word	0x00000000
        /*0050*/ 	.short	0x0005
        /*0052*/ 	.short	0x0028
        /*0054*/ 	.byte	0x00, 0xf5, 0x21, 0x00


	//----- nvinfo : EIATTR_KPARAM_INFO
	.align		4
.L_5429:
        /*0058*/ 	.byte	0x04, 0x17
        /*005a*/ 	.short	(.L_5431 - .L_5430)
.L_5430:
        /*005c*/ 	.word	0x00000000
        /*0060*/ 	.short	0x0004
        /*0062*/ 	.short	0x0020
        /*0064*/ 	.byte	0x00, 0xf5, 0x21, 0x00


	//----- nvinfo : EIATTR_KPARAM_INFO
	.align		4
.L_5431:
        /*0068*/ 	.byte	0x04, 0x17
        /*006a*/ 	.short	(.L_5433 - .L_5432)
.L_5432:
        /*006c*/ 	.word	0x00000000
        /*0070*/ 	.short	0x0003
        /*0072*/ 	.short	0x0018
        /*0074*/ 	.byte	0x00, 0xf5, 0x21, 0x00


	//----- nvinfo : EIATTR_KPARAM_INFO
	.align		4
.L_5433:
        /*0078*/ 	.byte	0x04, 0x17
        /*007a*/ 	.short	(.L_5435 - .L_5434)
.L_5434:
        /*007c*/ 	.word	0x00000000
        /*0080*/ 	.short	0x0002
        /*0082*/ 	.short	0x0010
        /*0084*/ 	.byte	0x00, 0xf5, 0x21, 0x00


	//----- nvinfo : EIATTR_KPARAM_INFO
	.align		4
.L_5435:
        /*0088*/ 	.byte	0x04, 0x17
        /*008a*/ 	.short	(.L_5437 - .L_5436)
.L_5436:
        /*008c*/ 	.word	0x00000000
        /*0090*/ 	.short	0x0001
        /*0092*/ 	.short	0x0008
        /*0094*/ 	.byte	0x00, 0xf5, 0x21, 0x00


	//----- nvinfo : EIATTR_KPARAM_INFO
	.align		4
.L_5437:
        /*0098*/ 	.byte	0x04, 0x17
        /*009a*/ 	.short	(.L_5439 - .L_5438)
.L_5438:
        /*009c*/ 	.word	0x00000000
        /*00a0*/ 	.short	0x0000
        /*00a2*/ 	.short	0x0000
        /*00a4*/ 	.byte	0x00, 0xf5, 0x21, 0x00


	//----- nvinfo : EIATTR_SPARSE_MMA_MASK
	.align		4
.L_5439:
        /*00a8*/ 	.byte	0x03, 0x50
        /*00aa*/ 	.short	0x0000


	//----- nvinfo : EIATTR_MAXREG_COUNT
	.align		4
        /*00ac*/ 	.byte	0x03, 0x1b
        /*00ae*/ 	.short	0x00ff


	//----- nvinfo : EIATTR_NUM_BARRIERS
	.align		4
        /*00b0*/ 	.byte	0x02, 0x4c
        /*00b2*/ 	.byte	0x01
	.zero		1


	//----- nvinfo : EIATTR_MERCURY_ISA_VERSION
	.align		4
        /*00b4*/ 	.byte	0x03, 0x5f
        /*00b6*/ 	.short	0x0101


	//----- nvinfo : EIATTR_INT_WARP_WIDE_INSTR_OFFSETS
	.align		4
        /*00b8*/ 	.byte	0x04, 0x31
        /*00ba*/ 	.short	(.L_5441 - .L_5440)


	//   ....[0]....
.L_5440:
        /*00bc*/ 	.word	0x00005040


	//   ....[1]....
        /*00c0*/ 	.word	0x00005150


	//----- nvinfo : EIATTR_COOP_GROUP_MASK_REGIDS
	.align		4
.L_5441:
        /*00c4*/ 	.byte	0x04, 0x29
        /*00c6*/ 	.short	(.L_5443 - .L_5442)


	//   ....[0]....
.L_5442:
        /*00c8*/ 	.word	0xffffffff


	//   ....[1]....
        /*00cc*/ 	.word	0xffffffff


	//   ....[2]....
        /*00d0*/ 	.word	0xffffffff


	//   ....[3]....
        /*00d4*/ 	.word	0xffffffff


	//   ....[4]....
        /*00d8*/ 	.word	0xffffffff


	//   ....[5]....
        /*00dc*/ 	.word	0xffffffff


	//   ....[6]....
        /*00e0*/ 	.word	0xffffffff


	//   ....[7]....
        /*00e4*/ 	.word	0xffffffff


	//   ....[8]....
        /*00e8*/ 	.word	0x05000006


	//   ....[9]....
        /*00ec*/ 	.word	0x05000006


	//   ....[10]....
        /*00f0*/ 	.word	0x05000006


	//----- nvinfo : EIATTR_COOP_GROUP_INSTR_OFFSETS
	.align		4
.L_5443:
        /*00f4*/ 	.byte	0x04, 0x28
        /*00f6*/ 	.short	(.L_5445 - .L_5444)


	//   ....[0]....
.L_5444:
        /*00f8*/ 	.word	0x00005010


	//   ....[1]....
        /*00fc*/ 	.word	0x00005070


	//   ....[2]....
        /*0100*/ 	.word	0x00005090


	//   ....[3]....
        /*0104*/ 	.word	0x000050b0


	//   ....[4]....
        /*0108*/ 	.word	0x000050d0


	//   ....[5]....
        /*010c*/ 	.word	0x000051b0


	//   ....[6]....
        /*0110*/ 	.word	0x000051d0


	//   ....[7]....
        /*0114*/ 	.word	0x000051f0


	//   ....[8]....
        /*0118*/ 	.word	0x000053f0


	//   ....[9]....
        /*011c*/ 	.word	0x00005460


	//   ....[10]....
        /*0120*/ 	.word	0x000054d0


	//----- nvinfo : EIATTR_VRC_CTA_INIT_COUNT
	.align		4
.L_5445:
        /*0124*/ 	.byte	0x02, 0x4a
	.zero		1
	.zero		1


	//----- nvinfo : EIATTR_EXIT_INSTR_OFFSETS
	.align		4
        /*0128*/ 	.byte	0x04, 0x1c
        /*012a*/ 	.short	(.L_5447 - .L_5446)


	//   ....[0]....
.L_5446:
        /*012c*/ 	.word	0x00000080


	//   ....[1]....
        /*0130*/ 	.word	0x000052a0


	//   ....[2]....
        /*0134*/ 	.word	0x000053a0


	//----- nvinfo : EIATTR_MAX_THREADS
	.align		4
.L_5447:
        /*0138*/ 	.byte	0x04, 0x05
        /*013a*/ 	.short	(.L_5449 - .L_5448)
.L_5448:
        /*013c*/ 	.word	0x00000100
        /*0140*/ 	.word	0x00000001
        /*0144*/ 	.word	0x00000001


	//----- nvinfo : EIATTR_CRS_STACK_SIZE
	.align		4
.L_5449:
        /*0148*/ 	.byte	0x04, 0x1e
        /*014a*/ 	.short	(.L_5451 - .L_5450)
.L_5450:
        /*014c*/ 	.word	0x00000000


	//----- nvinfo : EIATTR_CBANK_PARAM_SIZE
	.align		4
.L_5451:
        /*0150*/ 	.byte	0x03, 0x19
        /*0152*/ 	.short	0x0050


	//----- nvinfo : EIATTR_PARAM_CBANK
	.align		4
        /*0154*/ 	.byte	0x04, 0x0a
        /*0156*/ 	.short	(.L_5453 - .L_5452)
	.align		4
.L_5452:
        /*0158*/ 	.word	index@(.nv.constant0._ZN18transformer_engine6detail32dgated_act_cast_transpose_kernelILi2ELi4Ef6__half13__nv_fp8_e4m3NS_5EmptyEXadL_ZNS_6dsreluIffEET_T0_RKS4_EEXadL_ZNS_5sreluIffEES6_S7_S9_EEEEvPKT2_SD_PT3_SF_PKT1_PSG_SJ_mmm)
        /*015c*/ 	.short	0x0380
        /*015e*/ 	.short	0x0050


	//----- nvinfo : EIATTR_SW_WAR
	.align		4
.L_5453:
        /*0160*/ 	.byte	0x04, 0x36
        /*0162*/ 	.short	(.L_5455 - .L_5454)
.L_5454:
        /*0164*/ 	.word	0x00000008
.L_5455:


//--------------------- .nv.info._ZN18transformer_engine6detail43dgated_act_cast_transpose_kernel_notalignedILi2ELi4Ef6__half13__nv_fp8_e5m2NS_5EmptyEXadL_ZNS_6dsreluIffEET_T0_RKS4_EEXadL_ZNS_5sreluIffEES6_S7_S9_EEEEvPKT2_SD_PT3_SF_PKT1_PSG_SJ_mmm --------------------------
	.section	.nv.info._ZN18transformer_engine6detail43dgated_act_cast_transpose_kernel_notalignedILi2ELi4Ef6__half13__nv_fp8_e5m2NS_5EmptyEXadL_ZNS_6dsreluIffEET_T0_RKS4_EEXadL_ZNS_5sreluIffEES6_S7_S9_EEEEvPKT2_SD_PT3_SF_PKT1_PSG_SJ_mmm,"",@"SHT_CUDA_INFO"
	.sectionflags	@""
	.align	4


	//----- nvinfo : EIATTR_CUDA_API_VERSION
	.align		4
        /*0000*/ 	.byte	0x04, 0x37
        /*0002*/ 	.short	(.L_5457 - .L_5456)
.L_5456:
        /*0004*/ 	.word	0x00000082


	//----- nvinfo : EIATTR_KPARAM_INFO
	.align		4
.L_5457:
        /*0008*/ 	.byte	0x04, 0x17
        /*000a*/ 	.short	(.L_5459 - .L_5458)
.L_5458:
        /*000c*/ 	.word	0x00000000
        /*0010*/ 	.short	0x0009
        /*0012*/ 	.short	0x0048
        /*0014*/ 	.byte	0x00, 0xf0, 0x21, 0x00


	//----- nvinfo : EIATTR_KPARAM_INFO
	.align		4
.L_5459:
        /*0018*/ 	.byte	0x04, 0x17
        /*001a*/ 	.short	(.L_5461 - .L_5460)
.L_5460:
        /*001c*/ 	.word	0x00000000
        /*0020*/ 	.short	0x0008
        /*0022*/ 	.short	0x0040
        /*0024*/ 	.byte	0x00, 0xf0, 0x21, 0x00


	//----- nvinfo : EIATTR_KPARAM_INFO
	.align		4
.L_5461:
        /*0028*/ 	.byte	0x04, 0x17
        /*002a*/ 	.short	(.L_5463 - .L_5462)
.L_5462:
        /*002c*/ 	.word	0x00000000
        /*0030*/ 	.short	0x0007
        /*0032*/ 	.short	0x0038
        /*0034*/ 	.byte	0x00, 0xf0, 0x21, 0x00


	//----- nvinfo : EIATTR_KPARAM_INFO
	.align		4
.L_5463:
        /*0038*/ 	.byte	0x04, 0x17
        /*003a*/ 	.short	(.L_5465 - .L_5464)
.L_5464:
        /*003c*/ 	.word	0x00000000
        /*0040*/ 	.short	0x0006
        /*0042*/ 	.short	0x0030
        /*0044*/ 	.byte	0x00, 0xf5, 0x21, 0x00


	//----- nvinfo : EIATTR_KPARAM_INFO
	.align		4
.L_5465:
        /*0048*/ 	.byte	0x04, 0x17
        /*004a*/ 	.short	(.L_5467 - .L_5466)
.L_5466:
        /*004c*/ 	.word	0x00000000
        /*0050*/ 	.short	0x0005
        /*0052*/ 	.short	0x0028
        /*0054*/ 	.byte	0x00, 0xf5, 0x21, 0x00


	//----- nvinfo : EIATTR_KPARAM_INFO
	.align		4
.L_5467:
        /*0058*/ 	.byte	0x04, 0x17
        /*005a*/ 	.short	(.L_5469 - .L_5468)
.L_5468:
        /*005c*/ 	.word	0x00000000
        /*0060*/ 	.short	0x0004
        /*0062*/ 	.short	0x0020
        /*0064*/ 	.byte	0x00, 0xf5, 0x21, 0x00


	//----- nvinfo : EIATTR_KPARAM_INFO
	.align		4
.L_5469:
        /*0068*/ 	.byte	0x04, 0x17
        /*006a*/ 	.short	(.L_5471 - .L_5470)
.L_5470:
        /*006c*/ 	.word	0x00000000
        /*0070*/ 	.short	0x0003
        /*0072*/ 	.short	0x0018
        /*0074*/ 	.byte	0x00, 0xf5, 0x21, 0x00


	//----- nvinfo : EIATTR_KPARAM_INFO
	.align		4
.L_5471:
        /*0078*/ 	.byte	0x04, 0x17
        /*007a*/ 	.short	(.L_5473 - .L_5472)
.L_5472:
        /*007c*/ 	.word	0x00000000
        /*0080*/ 	.short	0x0002
        /*0082*/ 	.short	0x0010
        /*0084*/ 	.byte	0x00, 0xf5, 0x21, 0x00


	//----- nvinfo : EIATTR_KPARAM_INFO
	.align		4
.L_5473:
        /*0088*/ 	.byte	0x04, 0x17
        /*008a*/ 	.short	(.L_5475 - .L_5474)
.L_5474:
        /*008c*/ 	.word	0x00000000
        /*0090*/ 	.short	0x0001
        /*0092*/ 	.short	0x0008
        /*0094*/ 	.byte	0x00, 0xf5, 0x21, 0x00


	//----- nvinfo : EIATTR_KPARAM_INFO
	.align		4
.L_5475:
        /*0098*/ 	.byte	0x04, 0x17
        /*009a*/ 	.short	(.L_5477 - .L_5476)
.L_5476:
        /*009c*/ 	.word	0x00000000
        /*00a0*/ 	.short	0x0000
        /*00a2*/ 	.short	0x0000
        /*00a4*/ 	.byte	0x00, 0xf5, 0x21, 0x00


	//----- nvinfo : EIATTR_SPARSE_MMA_MASK
	.align		4
.L_5477:
        /*00a8*/ 	.byte	0x03, 0x50
        /*00aa*/ 	.short	0x0000


	//----- nvinfo : EIATTR_MAXREG_COUNT
	.align		4
        /*00ac*/ 	.byte	0x03, 0x1b
        /*00ae*/ 	.short	0x00ff


	//----- nvinfo : EIATTR_NUM_BARRIERS
	.align		4
        /*00b0*/ 	.byte	0x02, 0x4c
        /*00b2*/ 	.byte	0x01
	.zero		1


	//----- nvinfo : EIATTR_MERCURY_ISA_VERSION
	.align		4
        /*00b4*/ 	.byte	0x03, 0x5f
        /*00b6*/ 	.short	0x0101


	//----- nvinfo : EIATTR_INT_WARP_WIDE_INSTR_OFFSETS
	.align		4
        /*00b8*/ 	.byte	0x04, 0x31
        /*00ba*/ 	.short	(.L_5479 - .L_5478)


	//   ....[0]....
.L_5478:
        /*00bc*/ 	.word	0x00000990


	//----- nvinfo : EIATTR_COOP_GROUP_MASK_REGIDS
	.align		4
.L_5479:
        /*00c0*/ 	.byte	0x04, 0x29
        /*00c2*/ 	.short	(.L_5481 - .L_5480)


	//   ....[0]....
.L_5480:
        /*00c4*/ 	.word	0xffffffff


	//   ....[1]....
        /*00c8*/ 	.word	0xffffffff


	//   ....[2]....
        /*00cc*/ 	.word	0xffffffff


	//   ....[3]....
        /*00d0*/ 	.word	0xffffffff


	//   ....[4]....
        /*00d4*/ 	.word	0xffffffff


	//   ....[5]....
        /*00d8*/ 	.word	0xffffffff


	//   ....[6]....
        /*00dc*/ 	.word	0xffffffff


	//   ....[7]....
        /*00e0*/ 	.word	0xffffffff


	//   ....[8]....
        /*00e4*/ 	.word	0x05000004


	//   ....[9]....
        /*00e8*/ 	.word	0x05000004


	//   ....[10]....
        /*00ec*/ 	.word	0x05000004


	//----- nvinfo : EIATTR_COOP_GROUP_INSTR_OFFSETS
	.align		4
.L_5481:
        /*00f0*/ 	.byte	0x04, 0x28
        /*00f2*/ 	.short	(.L_5483 - .L_5482)


	//   ....[0]....
.L_5482:
        /*00f4*/ 	.word	0x00007ab0


	//   ....[1]....
        /*00f8*/ 	.word	0x00007b10


	//   ....[2]....
        /*00fc*/ 	.word	0x00007b50


	//   ....[3]....
        /*0100*/ 	.word	0x00007b70


	//   ....[4]....
        /*0104*/ 	.word	0x00007b90


	//   ....[5]....
        /*0108*/ 	.word	0x00007c80


	//   ....[6]....
        /*010c*/ 	.word	0x00007ca0


	//   ....[7]....
        /*0110*/ 	.word	0x00007cc0


	//   ....[8]....
        /*0114*/ 	.word	0x00007ed0


	//   ....[9]....
        /*0118*/ 	.word	0x00007f40


	//   ....[10]....
        /*011c*/ 	.word	0x00007fb0


	//----- nvinfo : EIATTR_VRC_CTA_INIT_COUNT
	.align		4
.L_5483:
        /*0120*/ 	.byte	0x02, 0x4a
	.zero		1
	.zero		1


	//----- nvinfo : EIATTR_EXIT_INSTR_OFFSETS
	.align		4
        /*0124*/ 	.byte	0x04, 0x1c
        /*0126*/ 	.short	(.L_5485 - .L_5484)


	//   ....[0]....
.L_5484:
        /*0128*/ 	.word	0x00000080


	//   ....[1]....
        /*012c*/ 	.word	0x00007d80


	//   ....[2]....
        /*0130*/ 	.word	0x00007e80


	//----- nvinfo : EIATTR_MAX_THREADS
	.align		4
.L_5485:
        /*0134*/ 	.byte	0x04, 0x05
        /*0136*/ 	.short	(.L_5487 - .L_5486)
.L_5486:
        /*0138*/ 	.word	0x00000100
        /*013c*/ 	.word	0x00000001
        /*0140*/ 	.word	0x00000001


	//----- nvinfo : EIATTR_CRS_STACK_SIZE
	.align		4
.L_5487:
        /*0144*/ 	.byte	0x04, 0x1e
        /*0146*/ 	.short	(.L_5489 - .L_5488)
.L_5488:
        /*0148*/ 	.word	0x00000000


	//----- nvinfo : EIATTR_CBANK_PARAM_SIZE
	.align		4
.L_5489:
        /*014c*/ 	.byte	0x03, 0x19
        /*014e*/ 	.short	0x0050


	//----- nvinfo : EIATTR_PARAM_CBANK
	.align		4
        /*0150*/ 	.byte	0x04, 0x0a
        /*0152*/ 	.short	(.L_5491 - .L_5490)
	.align		4
.L_5490:
        /*0154*/ 	.word	index@(.nv.constant0._ZN18transformer_engine6detail43dgated_act_cast_transpose_kernel_notalignedILi2ELi4Ef6__half13__nv_fp8_e5m2NS_5EmptyEXadL_ZNS_6dsreluIffEET_T0_RKS4_EEXadL_ZNS_5sreluIffEES6_S7_S9_EEEEvPKT2_SD_PT3_SF_PKT1_PSG_SJ_mmm)
        /*0158*/ 	.short	0x0380
        /*015a*/ 	.short	0x0050


	//----- nvinfo : EIATTR_SW_WAR
	.align		4
.L_5491:
        /*015c*/ 	.byte	0x04, 0x36
        /*015e*/ 	.short	(.L_5493 - .L_5492)
.L_5492:
        /*0160*/ 	.word	0x00000008
.L_5493:


//--------------------- .nv.info._ZN18transformer_engine6detail32dgated_act_cast_transpose_kernelILi2ELi4Ef6__half13__nv_fp8_e5m2NS_5EmptyEXadL_ZNS_6dsreluIffEET_T0_RKS4_EEXadL_ZNS_5sreluIffEES6_S7_S9_EEEEvPKT2_SD_PT3_SF_PKT1_PSG_SJ_mmm --------------------------
	.section	.nv.info._ZN18transformer_engine6detail32dgated_act_cast_transpose_kernelILi2ELi4Ef6__half13__nv_fp8_e5m2NS_5EmptyEXadL_ZNS_6dsreluIffEET_T0_RKS4_EEXadL_ZNS_5sreluIffEES6_S7_S9_EEEEvPKT2_SD_PT3_SF_PKT1_PSG_SJ_mmm,"",@"SHT_CUDA_INFO"
	.sectionflags	@""
	.align	4


	//----- nvinfo : EIATTR_CUDA_API_VERSION
	.align		4
        /*0000*/ 	.byte	0x04, 0x37
        /*0002*/ 	.short	(.L_5495 - .L_5494)
.L_5494:
        /*0004*/ 	.word	0x00000082


	//----- nvinfo : EIATTR_KPARAM_INFO
	.align		4
.L_5495:
        /*0008*/ 	.byte	0x04, 0x17
        /*000a*/ 	.short	(.L_5497 - .L_5496)
.L_5496:
        /*000c*/ 	.word	0x00000000
        /*0010*/ 	.short	0x0009
        /*0012*/ 	.short	0x0048
        /*0014*/ 	.byte	0x00, 0xf0, 0x21, 0x00


	//----- nvinfo : EIATTR_KPARAM_INFO
	.align		4
.L_5497:
        /*0018*/ 	.byte	0x04, 0x17
        /*001a*/ 	.short	(.L_5499 - .L_5498)
.L_5498:
        /*001c*/ 	.word	0x00000000
        /*0020*/ 	.short	0x0008
        /*0022*/ 	.short	0x0040
        /*0024*/ 	.byte	0x00, 0xf0, 0x21, 0x00


	//----- nvinfo : EIATTR_KPARAM_INFO
	.align		4
.L_5499:
        /*0028*/ 	.byte	0x04, 0x17
        /*002a*/ 	.short	(.L_5501 - .L_5500)
.L_5500:
        /*002c*/ 	.word	0x00000000
        /*0030*/ 	.short	0x0007
        /*0032*/ 	.short	0x0038
        /*0034*/ 	.byte	0x00, 0xf0, 0x21, 0x00


	//----- nvinfo : EIATTR_KPARAM_INFO
	.align		4
.L_5501:
        /*0038*/ 	.byte	0x04, 0x17
        /*003a*/ 	.short	(.L_5503 - .L_5502)
.L_5502:
        /*003c*/ 	.word	0x00000000
        /*0040*/ 	.short	0x0006
        /*0042*/ 	.short	0x0030
        /*0044*/ 	.byte	0x00, 0xf5, 0x21, 0x00


	//----- nvinfo : EIATTR_KPARAM_INFO
	.align		4
.L_5503:
        /*0048*/ 	.byte	0x04, 0x17
        /*004a*/ 	.short	(.L_5505 - .L_5504)
.L_5504:
        /*004c*/ 	.word	0x00000000
        /*0050*/ 	.short	0x0005
        /*0052*/ 	.short	0x0028
        /*0054*/ 	.byte	0x00, 0xf5, 0x21, 0x00


	//----- nvinfo : EIATTR_KPARAM_INFO
	.align		4
.L_5505:
        /*0058*/ 	.byte	0x04, 0x17
        /*005a*/ 	.short	(.L_5507 - .L_5506)
.L_5506:
        /*005c*/ 	.word	0x00000000
        /*0060*/ 	.short	0x0004
        /*0062*/ 	.short	0x0020
        /*0064*/ 	.byte	0x00, 0xf5, 0x21, 0x00


	//----- nvinfo : EIATTR_KPARAM_INFO
	.align		4
.L_5507:
        /*0068*/ 	.byte	0x04, 0x17
        /*006a*/ 	.short	(.L_5509 - .L_5508)
.L_5508:
        /*006c*/ 	.word	0x00000000
        /*0070*/ 	.short	0x0003
        /*0072*/ 	.short	0x0018
        /*0074*/ 	.byte	0x00, 0xf5, 0x21, 0x00


	//----- nvinfo : EIATTR_KPARAM_INFO
	.align		4
.L_5509:
        /*0078*/ 	.byte	0x04, 0x17
        /*007a*/ 	.short	(.L_5511 - .L_5510)
.L_5510:
        /*007c*/ 	.word	0x00000000
        /*0080*/ 	.short	0x0002
        /*0082*/ 	.short	0x0010
        /*0084*/ 	.byte	0x00, 0xf5, 0x21, 0x00


	//----- nvinfo : EIATTR_KPARAM_INFO
	.align		4
.L_5511:
        /*0088*/ 	.byte	0x04, 0x17
        /*008a*/ 	.short	(.L_5513 - .L_5512)
.L_5512:
        /*008c*/ 	.word	0x00000000
        /*0090*/ 	.short	0x0001
        /*0092*/ 	.short	0x0008
        /*0094*/ 	.byte	0x00, 0xf5, 0x21, 0x00


	//----- nvinfo : EIATTR_KPARAM_INFO
	.align		4
.L_5513:
        /*0098*/ 	.byte	0x04, 0x17
        /*009a*/ 	.short	(.L_5515 - .L_5514)
.L_5514:
        /*009c*/ 	.word	0x00000000
        /*00a0*/ 	.short	0x0000
        /*00a2*/ 	.short	0x0000
        /*00a4*/ 	.byte	0x00, 0xf5, 0x21, 0x00


	//----- nvinfo : EIATTR_SPARSE_MMA_MASK
	.align		4
.L_5515:
        /*00a8*/ 	.byte	0x03, 0x50
        /*00aa*/ 	.short	0x0000


	//----- nvinfo : EIATTR_MAXREG_COUNT
	.align		4
        /*00ac*/ 	.byte	0x03, 0x1b
        /*00ae*/ 	.short	0x00ff


	//----- nvinfo : EIATTR_NUM_BARRIERS
	.align		4
        /*00b0*/ 	.byte	0x02, 0x4c
        /*00b2*/ 	.byte	0x01
	.zero		1


	//----- nvinfo : EIATTR_MERCURY_ISA_VERSION
	.align		4
        /*00b4*/ 	.byte	0x03, 0x5f
        /*00b6*/ 	.short	0x0101


	//----- nvinfo : EIATTR_INT_WARP_WIDE_INSTR_OFFSETS
	.align		4
        /*00b8*/ 	.byte	0x04, 0x31
        /*00ba*/ 	.short	(.L_5517 - .L_5516)


	//   ....[0]....
.L_5516:
        /*00bc*/ 	.word	0x00005040


	//   ....[1]....
        /*00c0*/ 	.word	0x00005150


	//----- nvinfo : EIATTR_COOP_GROUP_MASK_REGIDS
	.align		4
.L_5517:
        /*00c4*/ 	.byte	0x04, 0x29
        /*00c6*/ 	.short	(.L_5519 - .L_5518)


	//   ....[0]....
.L_5518:
        /*00c8*/ 	.word	0xffffffff


	//   ....[1]....
        /*00cc*/ 	.word	0xffffffff


	//   ....[2]....
        /*00d0*/ 	.word	0xffffffff


	//   ....[3]....
        /*00d4*/ 	.word	0xffffffff


	//   ....[4]....
        /*00d8*/ 	.word	0xffffffff


	//   ....[5]....
        /*00dc*/ 	.word	0xffffffff


	//   ....[6]....
        /*00e0*/ 	.word	0xffffffff


	//   ....[7]....
        /*00e4*/ 	.word	0xffffffff


	//   ....[8]....
        /*00e8*/ 	.word	0x05000006


	//   ....[9]....
        /*00ec*/ 	.word	0x05000006


	//   ....[10]....
        /*00f0*/ 	.word	0x05000006


	//----- nvinfo : EIATTR_COOP_GROUP_INSTR_OFFSETS
	.align		4
.L_5519:
        /*00f4*/ 	.byte	0x04, 0x28
        /*00f6*/ 	.short	(.L_5521 - .L_5520)


	//   ....[0]....
.L_5520:
        /*00f8*/ 	.word	0x00005010


	//   ....[1]....
        /*00fc*/ 	.word	0x00005070


	//   ....[2]....
        /*0100*/ 	.word	0x00005090


	//   ....[3]....
        /*0104*/ 	.word	0x000050b0


	//   ....[4]....
        /*0108*/ 	.word	0x000050d0


	//   ....[5]....
        /*010c*/ 	.word	0x000051b0


	//   ....[6]....
        /*0110*/ 	.word	0x000051d0


	//   ....[7]....
        /*0114*/ 	.word	0x000051f0


	//   ....[8]....
        /*0118*/ 	.word	0x000053f0


	//   ....[9]....
        /*011c*/ 	.word	0x00005460


	//   ....[10]....
        /*0120*/ 	.word	0x000054d0


	//----- nvinfo : EIATTR_VRC_CTA_INIT_COUNT
	.align		4
.L_5521:
        /*0124*/ 	.byte	0x02, 0x4a
	.zero		1
	.zero		1


	//----- nvinfo : EIATTR_EXIT_INSTR_OFFSETS
	.align		4
        /*0128*/ 	.byte	0x04, 0x1c
        /*012a*/ 	.short	(.L_5523 - .L_5522)


	//   ....[0]....
.L_5522:
        /*012c*/ 	.word	0x00000080


	//   ....[1]....
        /*0130*/ 	.word	0x000052a0


	//   ....[2]....
        /*0134*/ 	.word	0x000053a0


	//----- nvinfo : EIATTR_MAX_THREADS
	.align		4
.L_5523:
        /*0138*/ 	.byte	0x04, 0x05
        /*013a*/ 	.short	(.L_5525 - .L_5524)
.L_5524:
        /*013c*/ 	.word	0x00000100
        /*0140*/ 	.word	0x00000001
        /*0144*/ 	.word	0x00000001


	//----- nvinfo : EIATTR_CRS_STACK_SIZE
	.align		4
.L_5525:
        /*0148*/ 	.byte	0x04, 0x1e
        /*014a*/ 	.short	(.L_5527 - .L_5526)
.L_5526:
        /*014c*/ 	.word	0x00000000


	//----- nvinfo : EIATTR_CBANK_PARAM_SIZE
	.align		4
.L_5527:
        /*0150*/ 	.byte	0x03, 0x19
        /*0152*/ 	.short	0x0050


	//----- nvinfo : EIATTR_PARAM_CBANK
	.align		4
        /*0154*/ 	.byte	0x04, 0x0a
        /*0156*/ 	.short	(.L_5529 - .L_5528)
	.align		4
.L_5528:
        /*0158*/ 	.word	index@(.nv.constant0._ZN18transformer_engine6detail32dgated_act_cast_transpose_kernelILi2ELi4Ef6__half13__nv_fp8_e5m2NS_5EmptyEXadL_ZNS_6dsreluIffEET_T0_RKS4_EEXadL_ZNS_5sreluIffEES6_S7_S9_EEEEvPKT2_SD_PT3_SF_PKT1_PSG_SJ_mmm)
        /*015c*/ 	.short	0x0380
        /*015e*/ 	.short	0x0050


	//----- nvinfo : EIATTR_SW_WAR
	.align		4
.L_5529:
        /*0160*/ 	.byte	0x04, 0x36
        /*0162*/ 	.short	(.L_5531 - .L_5530)
.L_5530:
        /*0164*/ 	.word	0x00000008
.L_5531:


//--------------------- .nv.info._ZN18transformer_engine6detail43dgated_act_cast_transpose_kernel_notalignedILi2ELi2Ef6__half13__nv_bfloat16NS_5EmptyEXadL_ZNS_6dsreluIffEET_T0_RKS4_EEXadL_ZNS_5sreluIffEES6_S7_S9_EEEEvPKT2_SD_PT3_SF_PKT1_PSG_SJ_mmm --------------------------
	.section	.nv.info._ZN18transformer_engine6detail43dgated_act_cast_transpose_kernel_notalignedILi2ELi2Ef6__half13__nv_bfloat16NS_5EmptyEXadL_ZNS_6dsreluIffEET_T0_RKS4_EEXadL_ZNS_5sreluIffEES6_S7_S9_EEEEvPKT2_SD_PT3_SF_PKT1_PSG_SJ_mmm,"",@"SHT_CUDA_INFO"
	.sectionflags	@""
	.align	4


	//----- nvinfo : EIATTR_CUDA_API_VERSION
	.align		4
        /*0000*/ 	.byte	0x04, 0x37
        /*0002*/ 	.short	(.L_5533 - .L_5532)
.L_5532:
        /*0004*/ 	.word	0x00000082


	//----- nvinfo : EIATTR_KPARAM_INFO
	.align		4
.L_5533:
        /*0008*/ 	.byte	0x04, 0x17
        /*000a*/ 	.short	(.L_5535 - .L_5534)
.L_5534:
        /*000c*/ 	.word	0x00000000
        /*0010*/ 	.short	0x0009
        /*0012*/ 	.short	0x0048
        /*0014*/ 	.byte	0x00, 0xf0, 0x21, 0x00


	//----- nvinfo : EIATTR_KPARAM_INFO
	.align		4
.L_5535:
        /*0018*/ 	.byte	0x04, 0x17
        /*001a*/ 	.short	(.L_5537 - .L_5536)
.L_5536:
        /*001c*/ 	.word	0x00000000
        /*0020*/ 	.short	0x0008
        /*0022*/ 	.short	0x0040
        /*0024*/ 	.byte	0x00, 0xf0, 0x21, 0x00


	//----- nvinfo : EIATTR_KPARAM_INFO
	.align		4
.L_5537:
        /*0028*/ 	.byte	0x04, 0x17
        /*002a*/ 	.short	(.L_5539 - .L_5538)
.L_5538:
        /*002c*/ 	.word	0x00000000
        /*0030*/ 	.short	0x0007
        /*0032*/ 	.short	0x0038
        /*0034*/ 	.byte	0x00, 0xf0, 0x21, 0x00


	//----- nvinfo : EIATTR_KPARAM_INFO
	.align		4
.L_5539:
        /*0038*/ 	.byte	0x04, 0x17
        /*003a*/ 	.short	(.L_5541 - .L_5540)
.L_5540:
        /*003c*/ 	.word	0x00000000
        /*0040*/ 	.short	0x0006
        /*0042*/ 	.short	0x0030
        /*0044*/ 	.byte	0x00, 0xf5, 0x21, 0x00


	//----- nvinfo : EIATTR_KPARAM_INFO
	.align		4
.L_5541:
        /*0048*/ 	.byte	0x04, 0x17
        /*004a*/ 	.short	(.L_5543 - .L_5542)
.L_5542:
        /*004c*/ 	.word	0x00000000
        /*0050*/ 	.short	0x0005
        /*0052*/ 	.short	0x0028
        /*0054*/ 	.byte	0x00, 0xf5, 0x21, 0x00


	//----- nvinfo : EIATTR_KPARAM_INFO
	.align		4
.L_5543:
        /*0058*/ 	.byte	0x04, 0x17
        /*005a*/ 	.short	(.L_5545 - .L_5544)
.L_5544:
        /*005c*/ 	.word	0x00000000
        /*0060*/ 	.short	0x0004
        /*0062*/ 	.short	0x0020
        /*0064*/ 	.byte	0x00, 0xf5, 0x21, 0x00


	//----- nvinfo : EIATTR_KPARAM_INFO
	.align		4
.L_5545:
        /*0068*/ 	.byte	0x04, 0x17
        /*006a*/ 	.short	(.L_5547 - .L_5546)
.L_5546:
        /*006c*/ 	.word	0x00000000
        /*0070*/ 	.short	0x0003
        /*0072*/ 	.short	0x0018
        /*0074*/ 	.byte	0x00, 0xf5, 0x21, 0x00


	//----- nvinfo : EIATTR_KPARAM_INFO
	.align		4
.L_5547:
        /*0078*/ 	.byte	0x04, 0x17
        /*007a*/ 	.short	(.L_5549 - .L_5548)
.L_5548:
        /*007c*/ 	.word	0x00000000
        /*0080*/ 	.short	0x0002
        /*0082*/ 	.short	0x0010
        /*0084*/ 	.byte	0x00, 0xf5, 0x21, 0x00


	//----- nvinfo : EIATTR_KPARAM_INFO
	.align		4
.L_5549:
        /*0088*/ 	.byte	0x04, 0x17
        /*008a*/ 	.short	(.L_5551 - .L_5550)
.L_5550:
        /*008c*/ 	.word	0x00000000
        /*0090*/ 	.short	0x0001
        /*0092*/ 	.short	0x0008
        /*0094*/ 	.byte	0x00, 0xf5, 0x21, 0x00


	//----- nvinfo : EIATTR_KPARAM_INFO
	.align		4
.L_5551:
        /*0098*/ 	.byte	0x04, 0x17
        /*009a*/ 	.short	(.L_5553 - .L_5552)
.L_5552:
        /*009c*/ 	.word	0x00000000
        /*00a0*/ 	.short	0x0000
        /*00a2*/ 	.short	0x0000
        /*00a4*/ 	.byte	0x00, 0xf5, 0x21, 0x00


	//----- nvinfo : EIATTR_SPARSE_MMA_MASK
	.align		4
.L_5553:
        /*00a8*/ 	.byte	0x03, 0x50
        /*00aa*/ 	.short	0x0000


	//----- nvinfo : EIATTR_MAXREG_COUNT
	.align		4
        /*00ac*/ 	.byte	0x03, 0x1b
        /*00ae*/ 	.short	0x00ff


	//----- nvinfo : EIATTR_NUM_BARRIERS
	.align		4
        /*00b0*/ 	.byte	0x02, 0x4c
        /*00b2*/ 	.byte	0x01
	.zero		1


	//----- nvinfo : EIATTR_MERCURY_ISA_VERSION
	.align		4
        /*00b4*/ 	.byte	0x03, 0x5f
        /*00b6*/ 	.short	0x0101


	//----- nvinfo : EIATTR_COOP_GROUP_MASK_REGIDS
	.align		4
        /*00b8*/ 	.byte	0x04, 0x29
        /*00ba*/ 	.short	(.L_5555 - .L_5554)


	//   ....[0]....
.L_5554:
        /*00bc*/ 	.word	0xffffffff


	//   ....[1]....
        /*00c0*/ 	.word	0xffffffff


	//   ....[2]....
        /*00c4*/ 	.word	0xffffffff


	//   ....[3]....
        /*00c8*/ 	.word	0xffffffff


	//   ....[4]....
        /*00cc*/ 	.word	0xffffffff


	//   ....[5]....
        /*00d0*/ 	.word	0xffffffff


	//   ....[6]....
        /*00d4*/ 	.word	0xffffffff


	//   ....[7]....
        /*00d8*/ 	.word	0xffffffff


	//   ....[8]....
        /*00dc*/ 	.word	0x05000004


	//   ....[9]....
        /*00e0*/ 	.word	0x05000004


	//   ....[10]....
        /*00e4*/ 	.word	0x05000004


	//----- nvinfo : EIATTR_COOP_GROUP_INSTR_OFFSETS
	.align		4
.L_5555:
        /*00e8*/ 	.byte	0x04, 0x28
        /*00ea*/ 	.short	(.L_5557 - .L_5556)


	//   ....[0]....
.L_5556:
        /*00ec*/ 	.word	0x00004ba0


	//   ....[1]....
        /*00f0*/ 	.word	0x00004c00


	//   ....[2]....
        /*00f4*/ 	.word	0x00004c40


	//   ....[3]....
        /*00f8*/ 	.word	0x00004c60


	//   ....[4]....
        /*00fc*/ 	.word	0x00004c80


	//   ....[5]....
        /*0100*/ 	.word	0x00004d70


	//   ....[6]....
        /*0104*/ 	.word	0x00004d90


	//   ....[7]....
        /*0108*/ 	.word	0x00004db0


	//   ....[8]....
        /*010c*/ 	.word	0x00004fb0


	//   ....[9]....
        /*0110*/ 	.word	0x00005020


	//   ....[10]....
        /*0114*/ 	.word	0x00005090


	//----- nvinfo : EIATTR_VRC_CTA_INIT_COUNT
	.align		4
.L_5557:
        /*0118*/ 	.byte	0x02, 0x4a
	.zero		1
	.zero		1


	//----- nvinfo : EIATTR_EXIT_INSTR_OFFSETS
	.align		4
        /*011c*/ 	.byte	0x04, 0x1c
        /*011e*/ 	.short	(.L_5559 - .L_5558)


	//   ....[0]....
.L_5558:
        /*0120*/ 	.word	0x00000080


	//   ....[1]....
        /*0124*/ 	.word	0x00004e60


	//   ....[2]....
        /*0128*/ 	.word	0x00004f60


	//----- nvinfo : EIATTR_MAX_THREADS
	.align		4
.L_5559:
        /*012c*/ 	.byte	0x04, 0x05
        /*012e*/ 	.short	(.L_5561 - .L_5560)
.L_5560:
        /*0130*/ 	.word	0x00000100
        /*0134*/ 	.word	0x00000001
        /*0138*/ 	.word	0x00000001


	//----- nvinfo : EIATTR_CRS_STACK_SIZE
	.align		4
.L_5561:
        /*013c*/ 	.byte	0x04, 0x1e
        /*013e*/ 	.short	(.L_5563 - .L_5562)
.L_5562:
        /*0140*/ 	.word	0x00000000


	//----- nvinfo : EIATTR_CBANK_PARAM_SIZE
	.align		4
.L_5563:
        /*0144*/ 	.byte	0x03, 0x19
        /*0146*/ 	.short	0x0050


	//----- nvinfo : EIATTR_PARAM_CBANK
	.align		4
        /*0148*/ 	.byte	0x04, 0x0a
        /*014a*/ 	.short	(.L_5565 - .L_5564)
	.align		4
.L_5564:
        /*014c*/ 	.word	index@(.nv.constant0._ZN18transformer_engine6detail43dgated_act_cast_transpose_kernel_notalignedILi2ELi2Ef6__half13__nv_bfloat16NS_5EmptyEXadL_ZNS_6dsreluIffEET_T0_RKS4_EEXadL_ZNS_5sreluIffEES6_S7_S9_EEEEvPKT2_SD_PT3_SF_PKT1_PSG_SJ_mmm)
        /*0150*/ 	.short	0x0380
        /*0152*/ 	.short	0x0050


	//----- nvinfo : EIATTR_SW_WAR
	.align		4
.L_5565:
        /*0154*/ 	.byte	0x04, 0x36
        /*0156*/ 	.short	(.L_5567 - .L_5566)
.L_5566:
        /*0158*/ 	.word	0x00000008
.L_5567:


//--------------------- .nv.info._ZN18transformer_engine6detail32dgated_act_cast_transpose_kernelILi2ELi2Ef6__half13__nv_bfloat16NS_5EmptyEXadL_ZNS_6dsreluIffEET_T0_RKS4_EEXadL_ZNS_5sreluIffEES6_S7_S9_EEEEvPKT2_SD_PT3_SF_PKT1_PSG_SJ_mmm --------------------------
	.section	.nv.info._ZN18transformer_engine6detail32dgated_act_cast_transpose_kernelILi2ELi2Ef6__half13__nv_bfloat16NS_5EmptyEXadL_ZNS_6dsreluIffEET_T0_RKS4_EEXadL_ZNS_5sreluIffEES6_S7_S9_EEEEvPKT2_SD_PT3_SF_PKT1_PSG_SJ_mmm,"",@"SHT_CUDA_INFO"
	.sectionflags	@""
	.align	4


	//----- nvinfo : EIATTR_CUDA_API_VERSION
	.align		4
        /*0000*/ 	.byte	0x04, 0x37
        /*0002*/ 	.short	(.L_5569 - .L_5568)
.L_5568:
        /*0004*/ 	.word	0x00000082


	//----- nvinfo : EIATTR_KPARAM_INFO
	.align		4
.L_5569:
        /*0008*/ 	.byte	0x04, 0x17
        /*000a*/ 	.short	(.L_5571 - .L_5570)
.L_5570:
        /*000c*/ 	.word	0x00000000
        /*0010*/ 	.short	0x0009
        /*0012*/ 	.short	0x0048
        /*0014*/ 	.byte	0x00, 0xf0, 0x21, 0x00


	//----- nvinfo : EIATTR_KPARAM_INFO
	.align		4
.L_5571:
        /*0018*/ 	.byte	0x04, 0x17
        /*001a*/ 	.short	(.L_5573 - .L_5572)
.L_5572:
        /*001c*/ 	.word	0x00000000
        /*0020*/ 	.short	0x0008
        /*0022*/ 	.short	0x0040
        /*0024*/ 	.byte	0x00, 0xf0, 0x21, 0x00


	//----- nvinfo : EIATTR_KPARAM_INFO
	.align		4
.L_5573:
        /*0028*/ 	.byte	0x04, 0x17
        /*002a*/ 	.short	(.L_5575 - .L_5574)
.L_5574:
        /*002c*/ 	.word	0x00000000
        /*0030*/ 	.short	0x0007
        /*0032*/ 	.short	0x0038
        /*0034*/ 	.byte	0x00, 0xf0, 0x21, 0x00


	//----- nvinfo : EIATTR_KPARAM_INFO
	.align		4
.L_5575:
        /*0038*/ 	.byte	0x04, 0x17
        /*003a*/ 	.short	(.L_5577 - .L_5576)
.L_5576:
        /*003c*/ 	.word	0x00000000
        /*0040*/ 	.short	0x0006
        /*0042*/ 	.short	0x0030
        /*0044*/ 	.byte	0x00, 0xf5, 0x21, 0x00


	//----- nvinfo : EIATTR_KPARAM_INFO
	.align		4
.L_5577:
        /*0048*/ 	.byte	0x04, 0x17
        /*004a*/ 	.short	(.L_5579 - .L_5578)
.L_5578:
        /*004c*/ 	.word	0x00000000
        /*0050*/ 	.short	0x0005
        /*0052*/ 	.short	0x0028
        /*0054*/ 	.byte	0x00, 0xf5, 0x21, 0x00


	//----- nvinfo : EIATTR_KPARAM_INFO
	.align		4
.L_5579:
        /*0058*/ 	.byte	0x04, 0x17
        /*005a*/ 	.short	(.L_5581 - .L_5580)
.L_5580:
        /*005c*/ 	.word	0x00000000
        /*0060*/ 	.short	0x0004
        /*0062*/ 	.short	0x0020
        /*0064*/ 	.byte	0x00, 0xf5, 0x21, 0x00


	//----- nvinfo : EIATTR_KPARAM_INFO
	.align		4
.L_5581:
        /*0068*/ 	.byte	0x04, 0x17
        /*006a*/ 	.short	(.L_5583 - .L_5582)
.L_5582:
        /*006c*/ 	.word	0x00000000
        /*0070*/ 	.short	0x0003
        /*0072*/ 	.short	0x0018
        /*0074*/ 	.byte	0x00, 0xf5, 0x21, 0x00


	//----- nvinfo : EIATTR_KPARAM_INFO
	.align		4
.L_5583:
        /*0078*/ 	.byte	0x04, 0x17
        /*007a*/ 	.short	(.L_5585 - .L_5584)
.L_5584:
        /*007c*/ 	.word	0x00000000
        /*0080*/ 	.short	0x0002
        /*0082*/ 	.short	0x0010
        /*0084*/ 	.byte	0x00, 0xf5, 0x21, 0x00


	//----- nvinfo : EIATTR_KPARAM_INFO
	.align		4
.L_5585:
        /*0088*/ 	.byte	0x04, 0x17
        /*008a*/ 	.short	(.L_5587 - .L_5586)
.L_5586:
        /*008c*/ 	.word	0x00000000
        /*0090*/ 	.short	0x0001
        /*0092*/ 	.short	0x0008
        /*0094*/ 	.byte	0x00, 0xf5, 0x21, 0x00


	//----- nvinfo : EIATTR_KPARAM_INFO
	.align		4
.L_5587:
        /*0098*/ 	.byte	0x04, 0x17
        /*009a*/ 	.short	(.L_5589 - .L_5588)
.L_5588:
        /*009c*/ 	.word	0x00000000
        /*00a0*/ 	.short	0x0000
        /*00a2*/ 	.short	0x0000
        /*00a4*/ 	.byte	0x00, 0xf5, 0x21, 0x00


	//----- nvinfo : EIATTR_SPARSE_MMA_MASK
	.align		4
.L_5589:
        /*00a8*/ 	.byte	0x03, 0x50
        /*00aa*/ 	.short	0x0000


	//----- nvinfo : EIATTR_MAXREG_COUNT
	.align		4
        /*00ac*/ 	.byte	0x03, 0x1b
        /*00ae*/ 	.short	0x00ff


	//----- nvinfo : EIATTR_NUM_BARRIERS
	.align		4
        /*00b0*/ 	.byte	0x02, 0x4c
        /*00b2*/ 	.byte	0x01
	.zero		1


	//----- nvinfo : EIATTR_MERCURY_ISA_VERSION
	.align		4
        /*00b4*/ 	.byte	0x03, 0x5f
        /*00b6*/ 	.short	0x0101


	//----- nvinfo : EIATTR_INT_WARP_WIDE_INSTR_OFFSETS
	.align		4
        /*00b8*/ 	.byte	0x04, 0x31
        /*00ba*/ 	.short	(.L_5591 - .L_5590)


	//   ....[0]....
.L_5590:
        /*00bc*/ 	.word	0x00002e60


	//   ....[1]....
        /*00c0*/ 	.word	0x00002f70


	//----- nvinfo : EIATTR_COOP_GROUP_MASK_REGIDS
	.align		4
.L_5591:
        /*00c4*/ 	.byte	0x04, 0x29
        /*00c6*/ 	.short	(.L_5593 - .L_5592)


	//   ....[0]....
.L_5592:
        /*00c8*/ 	.word	0xffffffff


	//   ....[1]....
        /*00cc*/ 	.word	0xffffffff


	//   ....[2]....
        /*00d0*/ 	.word	0xffffffff


	//   ....[3]....
        /*00d4*/ 	.word	0xffffffff


	//   ....[4]....
        /*00d8*/ 	.word	0xffffffff


	//   ....[5]....
        /*00dc*/ 	.word	0xffffffff


	//   ....[6]....
        /*00e0*/ 	.word	0xffffffff


	//   ....[7]....
        /*00e4*/ 	.word	0xffffffff


	//   ....[8]....
        /*00e8*/ 	.word	0x05000006


	//   ....[9]....
        /*00ec*/ 	.word	0x05000006


	//   ....[10]....
        /*00f0*/ 	.word	0x05000006


	//----- nvinfo : EIATTR_COOP_GROUP_INSTR_OFFSETS
	.align		4
.L_5593:
        /*00f4*/ 	.byte	0x04, 0x28
        /*00f6*/ 	.short	(.L_5595 - .L_5594)


	//   ....[0]....
.L_5594:
        /*00f8*/ 	.word	0x00002e30


	//   ....[1]....
        /*00fc*/ 	.word	0x00002e90


	//   ....[2]....
        /*0100*/ 	.word	0x00002eb0


	//   ....[3]....
        /*0104*/ 	.word	0x00002ed0


	//   ....[4]....
        /*0108*/ 	.word	0x00002ef0


	//   ....[5]....
        /*010c*/ 	.word	0x00002fd0


	//   ....[6]....
        /*0110*/ 	.word	0x00002ff0


	//   ....[7]....
        /*0114*/ 	.word	0x00003010


	//   ....[8]....
        /*0118*/ 	.word	0x00003210


	//   ....[9]....
        /*011c*/ 	.word	0x00003280


	//   ....[10]....
        /*0120*/ 	.word	0x000032f0


	//----- nvinfo : EIATTR_VRC_CTA_INIT_COUNT
	.align		4
.L_5595:
        /*0124*/ 	.byte	0x02, 0x4a
	.zero		1
	.zero		1


	//----- nvinfo : EIATTR_EXIT_INSTR_OFFSETS
	.align		4
        /*0128*/ 	.byte	0x04, 0x1c
        /*012a*/ 	.short	(.L_5597 - .L_5596)


	//   ....[0]....
.L_5596:
        /*012c*/ 	.word	0x00000080


	//   ....[1]....
        /*0130*/ 	.word	0x000030c0


	//   ....[2]....
        /*0134*/ 	.word	0x000031c0


	//----- nvinfo : EIATTR_MAX_THREADS
	.align		4
.L_5597:
        /*0138*/ 	.byte	0x04, 0x05
        /*013a*/ 	.short	(.L_5599 - .L_5598)
.L_5598:
        /*013c*/ 	.word	0x00000100
        /*0140*/ 	.word	0x00000001
        /*0144*/ 	.word	0x00000001


	//----- nvinfo : EIATTR_CRS_STACK_SIZE
	.align		4
.L_5599:
        /*0148*/ 	.byte	0x04, 0x1e
        /*014a*/ 	.short	(.L_5601 - .L_5600)
.L_5600:
        /*014c*/ 	.word	0x00000000


	//----- nvinfo : EIATTR_CBANK_PARAM_SIZE
	.align		4
.L_5601:
        /*0150*/ 	.byte	0x03, 0x19
        /*0152*/ 	.short	0x0050


	//----- nvinfo : EIATTR_PARAM_CBANK
	.align		4
        /*0154*/ 	.byte	0x04, 0x0a
        /*0156*/ 	.short	(.L_5603 - .L_5602)
	.align		4
.L_5602:
        /*0158*/ 	.word	index@(.nv.constant0._ZN18transformer_engine6detail32dgated_act_cast_transpose_kernelILi2ELi2Ef6__half13__nv_bfloat16NS_5EmptyEXadL_ZNS_6dsreluIffEET_T0_RKS4_EEXadL_ZNS_5sreluIffEES6_S7_S9_EEEEvPKT2_SD_PT3_SF_PKT1_PSG_SJ_mmm)
        /*015c*/ 	.short	0x0380
        /*015e*/ 	.short	0x0050


	//----- nvinfo : EIATTR_SW_WAR
	.align		4
.L_5603:
        /*0160*/ 	.byte	0x04, 0x36
        /*0162*/ 	.short	(.L_5605 - .L_5604)
.L_5604:
        /*0164*/ 	.word	0x00000008
.L_5605:


//--------------------- .nv.info._ZN18transformer_engine6detail43dgated_act_cast_transpose_kernel_notalignedILi2ELi2Ef6__halfS2_NS_5EmptyEXadL_ZNS_6dsreluIffEET_T0_RKS3_EEXadL_ZNS_5sreluIffEES5_S6_S8_EEEEvPKT2_SC_PT3_SE_PKT1_PSF_SI_mmm --------------------------
	.section	.nv.info._ZN18transformer_engine6detail43dgated_act_cast_transpose_kernel_notalignedILi2ELi2Ef6__halfS2_NS_5EmptyEXadL_ZNS_6dsreluIffEET_T0_RKS3_EEXadL_ZNS_5sreluIffEES5_S6_S8_EEEEvPKT2_SC_PT3_SE_PKT1_PSF_SI_mmm,"",@"SHT_CUDA_INFO"
	.sectionflags	@""
	.align	4


	//----- nvinfo : EIATTR_CUDA_API_VERSION
	.align		4
        /*0000*/ 	.byte	0x04, 0x37
        /*0002*/ 	.short	(.L_5607 - .L_5606)
.L_5606:
        /*0004*/ 	.word	0x00000082


	//----- nvinfo : EIATTR_KPARAM_INFO
	.align		4
.L_5607:
        /*0008*/ 	.byte	0x04, 0x17
        /*000a*/ 	.short	(.L_5609 - .L_5608)
.L_5608:
        /*000c*/ 	.word	0x00000000
        /*0010*/ 	.short	0x0009
        /*0012*/ 	.short	0x0048
        /*0014*/ 	.byte	0x00, 0xf0, 0x21, 0x00


	//----- nvinfo : EIATTR_KPARAM_INFO
	.align		4
.L_5609:
        /*0018*/ 	.byte	0x04, 0x17
        /*001a*/ 	.short	(.L_5611 - .L_5610)
.L_5610:
        /*001c*/ 	.word	0x00000000
        /*0020*/ 	.short	0x0008
        /*0022*/ 	.short	0x0040
        /*0024*/ 	.byte	0x00, 0xf0, 0x21, 0x00


	//----- nvinfo : EIATTR_KPARAM_INFO
	.align		4
.L_5611:
        /*0028*/ 	.byte	0x04, 0x17
        /*002a*/ 	.short	(.L_5613 - .L_5612)
.L_5612:
        /*002c*/ 	.word	0x00000000
        /*0030*/ 	.short	0x0007
        /*0032*/ 	.short	0x0038
        /*0034*/ 	.byte	0x00, 0xf0, 0x21, 0x00


	//----- nvinfo : EIATTR_KPARAM_INFO
	.align		4
.L_5613:
        /*0038*/ 	.byte	0x04, 0x17
        /*003a*/ 	.short	(.L_5615 - .L_5614)
.L_5614:
        /*003c*/ 	.word	0x00000000
        /*0040*/ 	.short	0x0006
        /*0042*/ 	.short	0x0030
        /*0044*/ 	.byte	0x00, 0xf5, 0x21, 0x00


	//----- nvinfo : EIATTR_KPARAM_INFO
	.align		4
.L_5615:
        /*0048*/ 	.byte	0x04, 0x17
        /*004a*/ 	.short	(.L_5617 - .L_5616)
.L_5616:
        /*004c*/ 	.word	0x00000000
        /*0050*/ 	.short	0x0005
        /*0052*/ 	.short	0x0028
        /*0054*/ 	.byte	0x00, 0xf5, 0x21, 0x00


	//----- nvinfo : EIATTR_KPARAM_INFO
	.align		4
.L_5617:
        /*0058*/ 	.byte	0x04, 0x17
        /*005a*/ 	.short	(.L_5619 - .L_5618)
.L_5618:
        /*005c*/ 	.word	0x00000000
        /*0060*/ 	.short	0x0004
        /*0062*/ 	.short	0x0020
        /*0064*/ 	.byte	0x00, 0xf5, 0x21, 0x00


	//----- nvinfo : EIATTR_KPARAM_INFO
	.align		4
.L_5619:
        /*0068*/ 	.byte	0x04, 0x17
        /*006a*/ 	.short	(.L_5621 - .L_5620)
.L_5620:
        /*006c*/ 	.word	0x00000000
        /*0070*/ 	.short	0x0003
        /*0072*/ 	.short	0x0018
        /*0074*/ 	.byte	0x00, 0xf5, 0x21, 0x00


	//----- nvinfo : EIATTR_KPARAM_INFO
	.align		4
.L_5621:
        /*0078*/ 	.byte	0x04, 0x17
        /*007a*/ 	.short	(.L_5623 - .L_5622)
.L_5622:
        /*007c*/ 	.word	0x00000000
        /*0080*/ 	.short	0x0002
        /*0082*/ 	.short	0x0010
        /*0084*/ 	.byte	0x00, 0xf5, 0x21, 0x00


	//----- nvinfo : EIATTR_KPARAM_INFO
	.align		4
.L_5623:
        /*0088*/ 	.byte	0x04, 0x17
        /*008a*/ 	.short	(.L_5625 - .L_5624)
.L_5624:
        /*008c*/ 	.word	0x00000000
        /*0090*/ 	.short	0x0001
        /*0092*/ 	.short	0x0008
        /*0094*/ 	.byte	0x00, 0xf5, 0x21, 0x00


	//----- nvinfo : EIATTR_KPARAM_INFO
	.align		4
.L_5625:
        /*0098*/ 	.byte	0x04, 0x17
        /*009a*/ 	.short	(.L_5627 - .L_5626)
.L_5626:
        /*009c*/ 	.word	0x00000000
        /*00a0*/ 	.short	0x0000
        /*00a2*/ 	.short	0x0000
        /*00a4*/ 	.byte	0x00, 0xf5, 0x21, 0x00


	//----- nvinfo : EIATTR_SPARSE_MMA_MASK
	.align		4
.L_5627:
        /*00a8*/ 	.byte	0x03, 0x50
        /*00aa*/ 	.short	0x0000


	//----- nvinfo : EIATTR_MAXREG_COUNT
	.align		4
        /*00ac*/ 	.byte	0x03, 0x1b
        /*00ae*/ 	.short	0x00ff


	//----- nvinfo : EIATTR_NUM_BARRIERS
	.align		4
        /*00b0*/ 	.byte	0x02, 0x4c
        /*00b2*/ 	.byte	0x01
	.zero		1


	//----- nvinfo : EIATTR_MERCURY_ISA_VERSION
	.align		4
        /*00b4*/ 	.byte	0x03, 0x5f
        /*00b6*/ 	.short	0x0101


	//----- nvinfo : EIATTR_COOP_GROUP_MASK_REGIDS
	.align		4
        /*00b8*/ 	.byte	0x04, 0x29
        /*00ba*/ 	.short	(.L_5629 - .L_5628)


	//   ....[0]....
.L_5628:
        /*00bc*/ 	.word	0xffffffff


	//   ....[1]....
        /*00c0*/ 	.word	0xffffffff


	//   ....[2]....
        /*00c4*/ 	.word	0xffffffff


	//   ....[3]....
        /*00c8*/ 	.word	0xffffffff


	//   ....[4]....
        /*00cc*/ 	.word	0xffffffff


	//   ....[5]....
        /*00d0*/ 	.word	0xffffffff


	//   ....[6]....
        /*00d4*/ 	.word	0xffffffff


	//   ....[7]....
        /*00d8*/ 	.word	0xffffffff


	//   ....[8]....
        /*00dc*/ 	.word	0x05000004


	//   ....[9]....
        /*00e0*/ 	.word	0x05000004


	//   ....[10]....
        /*00e4*/ 	.word	0x05000004


	//----- nvinfo : EIATTR_COOP_GROUP_INSTR_OFFSETS
	.align		4
.L_5629:
        /*00e8*/ 	.byte	0x04, 0x28
        /*00ea*/ 	.short	(.L_5631 - .L_5630)


	//   ....[0]....
.L_5630:
        /*00ec*/ 	.word	0x00004ba0


	//   ....[1]....
        /*00f0*/ 	.word	0x00004c00


	//   ....[2]....
        /*00f4*/ 	.word	0x00004c40


	//   ....[3]....
        /*00f8*/ 	.word	0x00004c60


	//   ....[4]....
        /*00fc*/ 	.word	0x00004c80


	//   ....[5]....
        /*0100*/ 	.word	0x00004d70


	//   ....[6]....
        /*0104*/ 	.word	0x00004d90


	//   ....[7]....
        /*0108*/ 	.word	0x00004db0


	//   ....[8]....
        /*010c*/ 	.word	0x00004fb0


	//   ....[9]....
        /*0110*/ 	.word	0x00005020


	//   ....[10]....
        /*0114*/ 	.word	0x00005090


	//----- nvinfo : EIATTR_VRC_CTA_INIT_COUNT
	.align		4
.L_5631:
        /*0118*/ 	.byte	0x02, 0x4a
	.zero		1
	.zero		1


	//----- nvinfo : EIATTR_EXIT_INSTR_OFFSETS
	.align		4
        /*011c*/ 	.byte	0x04, 0x1c
        /*011e*/ 	.short	(.L_5633 - .L_5632)


	//   ....[0]....
.L_5632:
        /*0120*/ 	.word	0x00000080


	//   ....[1]....
        /*0124*/ 	.word	0x00004e60


	//   ....[2]....
        /*0128*/ 	.word	0x00004f60


	//----- nvinfo : EIATTR_MAX_THREADS
	.align		4
.L_5633:
        /*012c*/ 	.byte	0x04, 0x05
        /*012e*/ 	.short	(.L_5635 - .L_5634)
.L_5634:
        /*0130*/ 	.word	0x00000100
        /*0134*/ 	.word	0x00000001
        /*0138*/ 	.word	0x00000001


	//----- nvinfo : EIATTR_CRS_STACK_SIZE
	.align		4
.L_5635:
        /*013c*/ 	.byte	0x04, 0x1e
        /*013e*/ 	.short	(.L_5637 - .L_5636)
.L_5636:
        /*0140*/ 	.word	0x00000000


	//----- nvinfo : EIATTR_CBANK_PARAM_SIZE
	.align		4
.L_5637:
        /*0144*/ 	.byte	0x03, 0x19
        /*0146*/ 	.short	0x0050


	//----- nvinfo : EIATTR_PARAM_CBANK
	.align		4
        /*0148*/ 	.byte	0x04, 0x0a
        /*014a*/ 	.short	(.L_5639 - .L_5638)
	.align		4
.L_5638:
        /*014c*/ 	.word	index@(.nv.constant0._ZN18transformer_engine6detail43dgated_act_cast_transpose_kernel_notalignedILi2ELi2Ef6__halfS2_NS_5EmptyEXadL_ZNS_6dsreluIffEET_T0_RKS3_EEXadL_ZNS_5sreluIffEES5_S6_S8_EEEEvPKT2_SC_PT3_SE_PKT1_PSF_SI_mmm)
        /*0150*/ 	.short	0x0380
        /*0152*/ 	.short	0x0050


	//----- nvinfo : EIATTR_SW_WAR
	.align		4
.L_5639:
        /*0154*/ 	.byte	0x04, 0x36
        /*0156*/ 	.short	(.L_5641 - .L_5640)
.L_5640:
        /*0158*/ 	.word	0x00000008
.L_5641:


//--------------------- .nv.info._ZN18transformer_engine6detail32dgated_act_cast_transpose_kernelILi2ELi2Ef6__halfS2_NS_5EmptyEXadL_ZNS_6dsreluIffEET_T0_RKS3_EEXadL_ZNS_5sreluIffEES5_S6_S8_EEEEvPKT2_SC_PT3_SE_PKT1_PSF_SI_mmm --------------------------
	.section	.nv.info._ZN18transformer_engine6detail32dgated_act_cast_transpose_kernelILi2ELi2Ef6__halfS2_NS_5EmptyEXadL_ZNS_6dsreluIffEET_T0_RKS3_EEXadL_ZNS_5sreluIffEES5_S6_S8_EEEEvPKT2_SC_PT3_SE_PKT1_PSF_SI_mmm,"",@"SHT_CUDA_INFO"
	.sectionflags	@""
	.align	4


	//----- nvinfo : EIATTR_CUDA_API_VERSION
	.align		4
        /*0000*/ 	.byte	0x04, 0x37
        /*0002*/ 	.short	(.L_5643 - .L_5642)
.L_5642:
        /*0004*/ 	.word	0x00000082


	//----- nvinfo : EIATTR_KPARAM_INFO
	.align		4
.L_5643:
        /*0008*/ 	.byte	0x04, 0x17
        /*000a*/ 	.short	(.L_5645 - .L_5644)
.L_5644:
        /*000c*/ 	.word	0x00000000
        /*0010*/ 	.short	0x0009
        /*0012*/ 	.short	0x0048
        /*0014*/ 	.byte	0x00, 0xf0, 0x21, 0x00


	//----- nvinfo : EIATTR_KPARAM_INFO
	.align		4
.L_5645:
        /*0018*/ 	.byte	0x04, 0x17
        /*001a*/ 	.short	(.L_5647 - .L_5646)
.L_5646:
        /*001c*/ 	.word	0x00000000
        /*0020*/ 	.short	0x0008
        /*0022*/ 	.short	0x0040
        /*0024*/ 	.byte	0x00, 0xf0, 0x21, 0x00


	//----- nvinfo : EIATTR_KPARAM_INFO
	.align		4
.L_5647:
        /*0028*/ 	.byte	0x04, 0x17
        /*002a*/ 	.short	(.L_5649 - .L_5648)
.L_5648:
        /*002c*/ 	.word	0x00000000
        /*0030*/ 	.short	0x0007
        /*0032*/ 	.short	0x0038
        /*0034*/ 	.byte	0x00, 0xf0, 0x21, 0x00


	//----- nvinfo : EIATTR_KPARAM_INFO
	.align		4
.L_5649:
        /*0038*/ 	.byte	0x04, 0x17
        /*003a*/ 	.short	(.L_5651 - .L_5650)
.L_5650:
        /*003c*/ 	.word	0x00000000
        /*0040*/ 	.short	0x0006
        /*0042*/ 	.short	0x0030
        /*0044*/ 	.byte	0x00, 0xf5, 0x21, 0x00


	//----- nvinfo : EIATTR_KPARAM_INFO
	.align		4
.L_5651:
        /*0048*/ 	.byte	0x04, 0x17
        /*004a*/ 	.short	(.L_5653 - .L_5652)
.L_5652:
        /*004c*/ 	.word	0x00000000
        /*0050*/ 	.short	0x0005
        /*0052*/ 	.short	0x0028
        /*0054*/ 	.byte	0x00, 0xf5, 0x21, 0x00


	//----- nvinfo : EIATTR_KPARAM_INFO
	.align		4
.L_5653:
        /*0058*/ 	.byte	0x04, 0x17
        /*005a*/ 	.short	(.L_5655 - .L_5654)
.L_5654:
        /*005c*/ 	.word	0x00000000
        /*0060*/ 	.short	0x0004
        /*0062*/ 	.short	0x0020
        /*0064*/ 	.byte	0x00, 0xf5, 0x21, 0x00


	//----- nvinfo : EIATTR_KPARAM_INFO
	.align		4
.L_5655:
        /*0068*/ 	.byte	0x04, 0x17
        /*006a*/ 	.short	(.L_5657 - .L_5656)
.L_5656:
        /*006c*/ 	.word	0x00000000
        /*0070*/ 	.short	0x0003
        /*0072*/ 	.short	0x0018
        /*0074*/ 	.byte	0x00, 0xf5, 0x21, 0x00


	//----- nvinfo : EIATTR_KPARAM_INFO
	.align		4
.L_5657:
        /*0078*/ 	.byte	0x04, 0x17
        /*007a*/ 	.short	(.L_5659 - .L_5658)
.L_5658:
        /*007c*/ 	.word	0x00000000
        /*0080*/ 	.short	0x0002
        /*0082*/ 	.short	0x0010
        /*0084*/ 	.byte	0x00, 0xf5, 0x21, 0x00


	//----- nvinfo : EIATTR_KPARAM_INFO
	.align		4
.L_5659:
        /*0088*/ 	.byte	0x04, 0x17
        /*008a*/ 	.short	(.L_5661 - .L_5660)
.L_5660:
        /*008c*/ 	.word	0x00000000
        /*0090*/ 	.short	0x0001
        /*0092*/ 	.short	0x0008
        /*0094*/ 	.byte	0x00, 0xf5, 0x21, 0x00


	//----- nvinfo : EIATTR_KPARAM_INFO
	.align		4
.L_5661:
        /*0098*/ 	.byte	0x04, 0x17
        /*009a*/ 	.short	(.L_5663 - .L_5662)
.L_5662:
        /*009c*/ 	.word	0x00000000
        /*00a0*/ 	.short	0x0000
        /*00a2*/ 	.short	0x0000
        /*00a4*/ 	.byte	0x00, 0xf5, 0x21, 0x00


	//----- nvinfo : EIATTR_SPARSE_MMA_MASK
	.align		4
.L_5663:
        /*00a8*/ 	.byte	0x03, 0x50
        /*00aa*/ 	.short	0x0000


	//----- nvinfo : EIATTR_MAXREG_COUNT
	.align		4
        /*00ac*/ 	.byte	0x03, 0x1b
        /*00ae*/ 	.short	0x00ff


	//----- nvinfo : EIATTR_NUM_BARRIERS
	.align		4
        /*00b0*/ 	.byte	0x02, 0x4c
        /*00b2*/ 	.byte	0x01
	.zero		1


	//----- nvinfo : EIATTR_MERCURY_ISA_VERSION
	.align		4
        /*00b4*/ 	.byte	0x03, 0x5f
        /*00b6*/ 	.short	0x0101


	//----- nvinfo : EIATTR_INT_WARP_WIDE_INSTR_OFFSETS
	.align		4
        /*00b8*/ 	.byte	0x04, 0x31
        /*00ba*/ 	.short	(.L_5665 - .L_5664)


	//   ....[0]....
.L_5664:
        /*00bc*/ 	.word	0x00002e60


	//   ....[1]....
        /*00c0*/ 	.word	0x00002f70


	//----- nvinfo : EIATTR_COOP_GROUP_MASK_REGIDS
	.align		4
.L_5665:
        /*00c4*/ 	.byte	0x04, 0x29
        /*00c6*/ 	.short	(.L_5667 - .L_5666)


	//   ....[0]....
.L_5666:
        /*00c8*/ 	.word	0xffffffff


	//   ....[1]....
        /*00cc*/ 	.word	0xffffffff


	//   ....[2]....
        /*00d0*/ 	.word	0xffffffff


	//   ....[3]....
        /*00d4*/ 	.word	0xffffffff


	//   ....[4]....
        /*00d8*/ 	.word	0xffffffff


	//   ....[5]....
        /*00dc*/ 	.word	0xffffffff


	//   ....[6]....
        /*00e0*/ 	.word	0xffffffff


	//   ....[7]....
        /*00e4*/ 	.word	0xffffffff


	//   ....[8]....
        /*00e8*/ 	.word	0x05000006


	//   ....[9]....
        /*00ec*/ 	.word	0x05000006


	//   ....[10]....
        /*00f0*/ 	.word	0x05000006


	//----- nvinfo : EIATTR_COOP_GROUP_INSTR_OFFSETS
	.align		4
.L_5667:
        /*00f4*/ 	.byte	0x04, 0x28
        /*00f6*/ 	.short	(.L_5669 - .L_5668)


	//   ....[0]....
.L_5668:
        /*00f8*/ 	.word	0x00002e30


	//   ....[1]....
        /*00fc*/ 	.word	0x00002e90


	//   ....[2]....
        /*0100*/ 	.word	0x00002eb0


	//   ....[3]....
        /*0104*/ 	.word	0x00002ed0


	//   ....[4]....
        /*0108*/ 	.word	0x00002ef0


	//   ....[5]....
        /*010c*/ 	.word	0x00002fd0


	//   ....[6]....
        /*0110*/ 	.word	0x00002ff0


	//   ....[7]....
        /*0114*/ 	.word	0x00003010


	//   ....[8]....
        /*0118*/ 	.word	0x00003210


	//   ....[9]....
        /*011c*/ 	.word	0x00003280


	//   ....[10]....
        /*0120*/ 	.word	0x000032f0


	//----- nvinfo : EIATTR_VRC_CTA_INIT_COUNT
	.align		4
.L_5669:
        /*0124*/ 	.byte	0x02, 0x4a
	.zero		1
	.zero		1


	//----- nvinfo : EIATTR_EXIT_INSTR_OFFSETS
	.align		4
        /*0128*/ 	.byte	0x04, 0x1c
        /*012a*/ 	.short	(.L_5671 - .L_5670)


	//   ....[0]....
.L_5670:
        /*012c*/ 	.word	0x00000080


	//   ....[1]....
        /*0130*/ 	.word	0x000030c0


	//   ....[2]....
        /*0134*/ 	.word	0x000031c0


	//----- nvinfo : EIATTR_MAX_THREADS
	.align		4
.L_5671:
        /*0138*/ 	.byte	0x04, 0x05
        /*013a*/ 	.short	(.L_5673 - .L_5672)
.L_5672:
        /*013c*/ 	.word	0x00000100
        /*0140*/ 	.word	0x00000001
        /*0144*/ 	.word	0x00000001


	//----- nvinfo : EIATTR_CRS_STACK_SIZE
	.align		4
.L_5673:
        /*0148*/ 	.byte	0x04, 0x1e
        /*014a*/ 	.short	(.L_5675 - .L_5674)
.L_5674:
        /*014c*/ 	.word	0x00000000


	//----- nvinfo : EIATTR_CBANK_PARAM_SIZE
	.align		4
.L_5675:
        /*0150*/ 	.byte	0x03, 0x19
        /*0152*/ 	.short	0x0050


	//----- nvinfo : EIATTR_PARAM_CBANK
	.align		4
        /*0154*/ 	.byte	0x04, 0x0a
        /*0156*/ 	.short	(.L_5677 - .L_5676)
	.align		4
.L_5676:
        /*0158*/ 	.word	index@(.nv.constant0._ZN18transformer_engine6detail32dgated_act_cast_transpose_kernelILi2ELi2Ef6__halfS2_NS_5EmptyEXadL_ZNS_6dsreluIffEET_T0_RKS3_EEXadL_ZNS_5sreluIffEES5_S6_S8_EEEEvPKT2_SC_PT3_SE_PKT1_PSF_SI_mmm)
        /*015c*/ 	.short	0x0380
        /*015e*/ 	.short	0x0050


	//----- nvinfo : EIATTR_SW_WAR
	.align		4
.L_5677:
        /*0160*/ 	.byte	0x04, 0x36
        /*0162*/ 	.short	(.L_5679 - .L_5678)
.L_5678:
        /*0164*/ 	.word	0x00000008
.L_5679:


//--------------------- .nv.info._ZN18transformer_engine6detail43dgated_act_cast_transpose_kernel_notalignedILi2ELi1Ef6__halffNS_5EmptyEXadL_ZNS_6dsreluIffEET_T0_RKS3_EEXadL_ZNS_5sreluIffEES5_S6_S8_EEEEvPKT2_SC_PT3_SE_PKT1_PSF_SI_mmm --------------------------
	.section	.nv.info._ZN18transformer_engine6detail43dgated_act_cast_transpose_kernel_notalignedILi2ELi1Ef6__halffNS_5EmptyEXadL_ZNS_6dsreluIffEET_T0_RKS3_EEXadL_ZNS_5sreluIffEES5_S6_S8_EEEEvPKT2_SC_PT3_SE_PKT1_PSF_SI_mmm,"",@"SHT_CUDA_INFO"
	.sectionflags	@""
	.align	4


	//----- nvinfo : EIATTR_CUDA_API_VERSION
	.align		4
        /*0000*/ 	.byte	0x04, 0x37
        /*0002*/ 	.short	(.L_5681 - .L_5680)
.L_5680:
        /*0004*/ 	.word	0x00000082


	//----- nvinfo : EIATTR_KPARAM_INFO
	.align		4
.L_5681:
        /*0008*/ 	.byte	0x04, 0x17
        /*000a*/ 	.short	(.L_5683 - .L_5682)
.L_5682:
        /*000c*/ 	.word	0x00000000
        /*0010*/ 	.short	0x0009
        /*0012*/ 	.short	0x0048
        /*0014*/ 	.byte	0x00, 0xf0, 0x21, 0x00


	//----- nvinfo : EIATTR_KPARAM_INFO
	.align		4
.L_5683:
        /*0018*/ 	.byte	0x04, 0x17
        /*001a*/ 	.short	(.L_5685 - .L_5684)
.L_5684:
        /*001c*/ 	.word	0x00000000
        /*0020*/ 	.short	0x0008
        /*0022*/ 	.short	0x0040
        /*0024*/ 	.byte	0x00, 0xf0, 0x21, 0x00


	//----- nvinfo : EIATTR_KPARAM_INFO
	.align		4
.L_5685:
        /*0028*/ 	.byte	0x04, 0x17
        /*002a*/ 	.short	(.L_5687 - .L_5686)
.L_5686:
        /*002c*/ 	.word	0x00000000
        /*0030*/ 	.short	0x0007
        /*0032*/ 	.short	0x0038
        /*0034*/ 	.byte	0x00, 0xf0, 0x21, 0x00


	//----- nvinfo : EIATTR_KPARAM_INFO
	.align		4
.L_5687:
        /*0038*/ 	.byte	0x04, 0x17
        /*003a*/ 	.short	(.L_5689 - .L_5688)
.L_5688:
        /*003c*/ 	.word	0x00000000
        /*0040*/ 	.short	0x0006
        /*0042*/ 	.short	0x0030
        /*0044*/ 	.byte	0x00, 0xf5, 0x21, 0x00


	//----- nvinfo : EIATTR_KPARAM_INFO
	.align		4
.L_5689:
        /*0048*/ 	.byte	0x04, 0x17
        /*004a*/ 	.short	(.L_5691 - .L_5690)
.L_5690:
        /*004c*/ 	.word	0x00000000
        /*0050*/ 	.short	0x0005
        /*0052*/ 	.short	0x0028
        /*0054*/ 	.byte	0x00, 0xf5, 0x21, 0x00


	//----- nvinfo : EIATTR_KPARAM_INFO
	.align		4
.L_5691:
        /*0058*/ 	.byte	0x04, 0x17
        /*005a*/ 	.short	(.L_5693 - .L_5692)
.L_5692:
        /*005c*/ 	.word	0x00000000
        /*0060*/ 	.short	0x0004
        /*0062*/ 	.short	0x0020
        /*0064*/ 	.byte	0x00, 0xf5, 0x21, 0x00


	//----- nvinfo : EIATTR_KPARAM_INFO
	.align		4
.L_5693:
        /*0068*/ 	.byte	0x04, 0x17
        /*006a*/ 	.short	(.L_5695 - .L_5694)
.L_5694:
        /*006c*/ 	.word	0x00000000
        /*0070*/ 	.short	0x0003
        /*0072*/ 	.short	0x0018
        /*0074*/ 	.byte	0x00, 0xf5, 0x21, 0x00


	//----- nvinfo : EIATTR_KPARAM_INFO
	.align		4
.L_5695:
        /*0078*/ 	.byte	0x04, 0x17
        /*007a*/ 	.short	(.L_5697 - .L_5696)
.L_5696:
        /*007c*/ 	.word	0x00000000
        /*0080*/ 	.short	0x0002
        /*0082*/ 	.short	0x0010
        /*0084*/ 	.byte	0x00, 0xf5, 0x21, 0x00


	//----- nvinfo : EIATTR_KPARAM_INFO
	.align		4
.L_5697:
        /*0088*/ 	.byte	0x04, 0x17
        /*008a*/ 	.short	(.L_5699 - .L_5698)
.L_5698:
        /*008c*/ 	.word	0x00000000
        /*0090*/ 	.short	0x0001
        /*0092*/ 	.short	0x0008
        /*0094*/ 	.byte	0x00, 0xf5, 0x21, 0x00


	//----- nvinfo : EIATTR_KPARAM_INFO
	.align		4
.L_5699:
        /*0098*/ 	.byte	0x04, 0x17
        /*009a*/ 	.short	(.L_5701 - .L_5700)
.L_5700:
        /*009c*/ 	.word	0x00000000
        /*00a0*/ 	.short	0x0000
        /*00a2*/ 	.short	0x0000
        /*00a4*/ 	.byte	0x00, 0xf5, 0x21, 0x00


	//----- nvinfo : EIATTR_SPARSE_MMA_MASK
	.align		4
.L_5701:
        /*00a8*/ 	.byte	0x03, 0x50
        /*00aa*/ 	.short	0x0000


	//----- nvinfo : EIATTR_MAXREG_COUNT
	.align		4
        /*00ac*/ 	.byte	0x03, 0x1b
        /*00ae*/ 	.short	0x00ff


	//----- nvinfo : EIATTR_NUM_BARRIERS
	.align		4
        /*00b0*/ 	.byte	0x02, 0x4c
        /*00b2*/ 	.byte	0x01
	.zero		1


	//----- nvinfo : EIATTR_MERCURY_ISA_VERSION
	.align		4
        /*00b4*/ 	.byte	0x03, 0x5f
        /*00b6*/ 	.short	0x0101


	//----- nvinfo : EIATTR_COOP_GROUP_MASK_REGIDS
	.align		4
        /*00b8*/ 	.byte	0x04, 0x29
        /*00ba*/ 	.short	(.L_5703 - .L_5702)


	//   ....[0]....
.L_5702:
        /*00bc*/ 	.word	0xffffffff


	//   ....[1]....
        /*00c0*/ 	.word	0xffffffff


	//   ....[2]....
        /*00c4*/ 	.word	0xffffffff


	//   ....[3]....
        /*00c8*/ 	.word	0xffffffff


	//   ....[4]....
        /*00cc*/ 	.word	0xffffffff


	//   ....[5]....
        /*00d0*/ 	.word	0xffffffff


	//   ....[6]....
        /*00d4*/ 	.word	0xffffffff


	//   ....[7]....
        /*00d8*/ 	.word	0xffffffff


	//   ....[8]....
        /*00dc*/ 	.word	0x05000004


	//   ....[9]....
        /*00e0*/ 	.word	0x05000004


	//   ....[10]....
        /*00e4*/ 	.word	0x05000004


	//----- nvinfo : EIATTR_COOP_GROUP_INSTR_OFFSETS
	.align		4
.L_5703:
        /*00e8*/ 	.byte	0x04, 0x28
        /*00ea*/ 	.short	(.L_5705 - .L_5704)


	//   ....[0]....
.L_5704:
        /*00ec*/ 	.word	0x000038f0


	//   ....[1]....
        /*00f0*/ 	.word	0x00003950


	//   ....[2]....
        /*00f4*/ 	.word	0x00003990


	//   ....[3]....
        /*00f8*/ 	.word	0x000039b0


	//   ....[4]....
        /*00fc*/ 	.word	0x000039d0


	//   ....[5]....
        /*0100*/ 	.word	0x00003ac0


	//   ....[6]....
        /*0104*/ 	.word	0x00003ae0


	//   ....[7]....
        /*0108*/ 	.word	0x00003b00


	//   ....[8]....
        /*010c*/ 	.word	0x00003d10


	//   ....[9]....
        /*0110*/ 	.word	0x00003d80


	//   ....[10]....
        /*0114*/ 	.word	0x00003df0


	//----- nvinfo : EIATTR_VRC_CTA_INIT_COUNT
	.align		4
.L_5705:
        /*0118*/ 	.byte	0x02, 0x4a
	.zero		1
	.zero		1


	//----- nvinfo : EIATTR_EXIT_INSTR_OFFSETS
	.align		4
        /*011c*/ 	.byte	0x04, 0x1c
        /*011e*/ 	.short	(.L_5707 - .L_5706)


	//   ....[0]....
.L_5706:
        /*0120*/ 	.word	0x00000080


	//   ....[1]....
        /*0124*/ 	.word	0x00003bc0


	//   ....[2]....
        /*0128*/ 	.word	0x00003cc0


	//----- nvinfo : EIATTR_MAX_THREADS
	.align		4
.L_5707:
        /*012c*/ 	.byte	0x04, 0x05
        /*012e*/ 	.short	(.L_5709 - .L_5708)
.L_5708:
        /*0130*/ 	.word	0x00000100
        /*0134*/ 	.word	0x00000001
        /*0138*/ 	.word	0x00000001


	//----- nvinfo : EIATTR_CRS_STACK_SIZE
	.align		4
.L_5709:
        /*013c*/ 	.byte	0x04, 0x1e
        /*013e*/ 	.short	(.L_5711 - .L_5710)
.L_5710:
        /*0140*/ 	.word	0x00000000


	//----- nvinfo : EIATTR_CBANK_PARAM_SIZE
	.align		4
.L_5711:
        /*0144*/ 	.byte	0x03, 0x19
        /*0146*/ 	.short	0x0050


	//----- nvinfo : EIATTR_PARAM_CBANK
	.align		4
        /*0148*/ 	.byte	0x04, 0x0a
        /*014a*/ 	.short	(.L_5713 - .L_5712)
	.align		4
.L_5712:
        /*014c*/ 	.word	index@(.nv.constant0._ZN18transformer_engine6detail43dgated_act_cast_transpose_kernel_notalignedILi2ELi1Ef6__halffNS_5EmptyEXadL_ZNS_6dsreluIffEET_T0_RKS3_EEXadL_ZNS_5sreluIffEES5_S6_S8_EEEEvPKT2_SC_PT3_SE_PKT1_PSF_SI_mmm)
        /*0150*/ 	.short	0x0380
        /*0152*/ 	.short	0x0050


	//----- nvinfo : EIATTR_SW_WAR
	.align		4
.L_5713:
        /*0154*/ 	.byte	0x04, 0x36
        /*0156*/ 	.short	(.L_5715 - .L_5714)
.L_5714:
        /*0158*/ 	.word	0x00000008
.L_5715:


//--------------------- .nv.info._ZN18transformer_engine6detail32dgated_act_cast_transpose_kernelILi2ELi1Ef6__halffNS_5EmptyEXadL_ZNS_6dsreluIffEET_T0_RKS3_EEXadL_ZNS_5sreluIffEES5_S6_S8_EEEEvPKT2_SC_PT3_SE_PKT1_PSF_SI_mmm --------------------------
	.section	.nv.info._ZN18transformer_engine6detail32dgated_act_cast_transpose_kernelILi2ELi1Ef6__halffNS_5EmptyEXadL_ZNS_6dsreluIffEET_T0_RKS3_EEXadL_ZNS_5sreluIffEES5_S6_S8_EEEEvPKT2_SC_PT3_SE_PKT1_PSF_SI_mmm,"",@"SHT_CUDA_INFO"
	.sectionflags	@""
	.align	4


	//----- nvinfo : EIATTR_CUDA_API_VERSION
	.align		4
        /*0000*/ 	.byte	0x04, 0x37
        /*0002*/ 	.short	(.L_5717 - .L_5716)
.L_5716:
        /*0004*/ 	.word	0x00000082


	//----- nvinfo : EIATTR_KPARAM_INFO
	.align		4
.L_5717:
        /*0008*/ 	.byte	0x04, 0x17
        /*000a*/ 	.short	(.L_5719 - .L_5718)
.L_5718:
        /*000c*/ 	.word	0x00000000
        /*0010*/ 	.short	0x0009
        /*0012*/ 	.short	0x0048
        /*0014*/ 	.byte	0x00, 0xf0, 0x21, 0x00


	//----- nvinfo : EIATTR_KPARAM_INFO
	.align		4
.L_5719:
        /*0018*/ 	.byte	0x04, 0x17
        /*001a*/ 	.short	(.L_5721 - .L_5720)
.L_5720:
        /*001c*/ 	.word	0x00000000
        /*0020*/ 	.short	0x0008
        /*0022*/ 	.short	0x0040
        /*0024*/ 	.byte	0x00, 0xf0, 0x21, 0x00


	//----- nvinfo : EIATTR_KPARAM_INFO
	.align		4
.L_5721:
        /*0028*/ 	.byte	0x04, 0x17
        /*002a*/ 	.short	(.L_5723 - .L_5722)
.L_5722:
        /*002c*/ 	.word	0x00000000
        /*0030*/ 	.short	0x0007
        /*0032*/ 	.short	0x0038
        /*0034*/ 	.byte	0x00, 0xf0, 0x21, 0x00


	//----- nvinfo : EIATTR_KPARAM_INFO
	.align		4
.L_5723:
        /*0038*/ 	.byte	0x04, 0x17
        /*003a*/ 	.short	(.L_5725 - .L_5724)
.L_5724:
        /*003c*/ 	.word	0x00000000
        /*0040*/ 	.short	0x0006
        /*0042*/ 	.short	0x0030
        /*0044*/ 	.byte	0x00, 0xf5, 0x21, 0x00


	//----- nvinfo : EIATTR_KPARAM_INFO
	.align		4
.L_5725:
        /*0048*/ 	.byte	0x04, 0x17
        /*004a*/ 	.short	(.L_5727 - .L_5726)
.L_5726:
        /*004c*/ 	.word	0x00000000
        /*0050*/ 	.short	0x0005
        /*0052*/ 	.short	0x0028
        /*0054*/ 	.byte	0x00, 0xf5, 0x21, 0x00


	//----- nvinfo : EIATTR_KPARAM_INFO
	.align		4
.L_5727:
        /*0058*/ 	.byte	0x04, 0x17
        /*005a*/ 	.short	(.L_5729 - .L_5728)
.L_5728:
        /*005c*/ 	.word	0x00000000
        /*0060*/ 	.short	0x0004
        /*0062*/ 	.short	0x0020
        /*0064*/ 	.byte	0x00, 0xf5, 0x21, 0x00


	//----- nvinfo : EIATTR_KPARAM_INFO
	.align		4
.L_5729:
        /*0068*/ 	.byte	0x04, 0x17
        /*006a*/ 	.short	(.L_5731 - .L_5730)
.L_5730:
        /*006c*/ 	.word	0x00000000
        /*0070*/ 	.short	0x0003
        /*0072*/ 	.short	0x0018
        /*0074*/ 	.byte	0x00, 0xf5, 0x21, 0x00


	//----- nvinfo : EIATTR_KPARAM_INFO
	.align		4
.L_5731:
        /*0078*/ 	.byte	0x04, 0x17
        /*007a*/ 	.short	(.L_5733 - .L_5732)
.L_5732:
        /*007c*/ 	.word	0x00000000
        /*0080*/ 	.short	0x0002
        /*0082*/ 	.short	0x0010
        /*0084*/ 	.byte	0x00, 0xf5, 0x21, 0x00


	//----- nvinfo : EIATTR_KPARAM_INFO
	.align		4
.L_5733:
        /*0088*/ 	.byte	0x04, 0x17
        /*008a*/ 	.short	(.L_5735 - .L_5734)
.L_5734:
        /*008c*/ 	.word	0x00000000
        /*0090*/ 	.short	0x0001
        /*0092*/ 	.short	0x0008
        /*0094*/ 	.byte	0x00, 0xf5, 0x21, 0x00


	//----- nvinfo : EIATTR_KPARAM_INFO
	.align		4
.L_5735:
        /*0098*/ 	.byte	0x04, 0x17
        /*009a*/ 	.short	(.L_5737 - .L_5736)
.L_5736:
        /*009c*/ 	.word	0x00000000
        /*00a0*/ 	.short	0x0000
        /*00a2*/ 	.short	0x0000
        /*00a4*/ 	.byte	0x00, 0xf5, 0x21, 0x00


	//----- nvinfo : EIATTR_SPARSE_MMA_MASK
	.align		4
.L_5737:
        /*00a8*/ 	.byte	0x03, 0x50
        /*00aa*/ 	.short	0x0000


	//----- nvinfo : EIATTR_MAXREG_COUNT
	.align		4
        /*00ac*/ 	.byte	0x03, 0x1b
        /*00ae*/ 	.short	0x00ff


	//----- nvinfo : EIATTR_NUM_BARRIERS
	.align		4
        /*00b0*/ 	.byte	0x02, 0x4c
        /*00b2*/ 	.byte	0x01
	.zero		1


	//----- nvinfo : EIATTR_MERCURY_ISA_VERSION
	.align		4
        /*00b4*/ 	.byte	0x03, 0x5f
        /*00b6*/ 	.short	0x0101


	//----- nvinfo : EIATTR_INT_WARP_WIDE_INSTR_OFFSETS
	.align		4
        /*00b8*/ 	.byte	0x04, 0x31
        /*00ba*/ 	.short	(.L_5739 - .L_5738)


	//   ....[0]....
.L_5738:
        /*00bc*/ 	.word	0x00001e10


	//   ....[1]....
        /*00c0*/ 	.word	0x00001f20


	//----- nvinfo : EIATTR_COOP_GROUP_MASK_REGIDS
	.align		4
.L_5739:
        /*00c4*/ 	.byte	0x04, 0x29
        /*00c6*/ 	.short	(.L_5741 - .L_5740)


	//   ....[0]....
.L_5740:
        /*00c8*/ 	.word	0xffffffff


	//   ....[1]....
        /*00cc*/ 	.word	0xffffffff


	//   ....[2]....
        /*00d0*/ 	.word	0xffffffff


	//   ....[3]....
        /*00d4*/ 	.word	0xffffffff


	//   ....[4]....
        /*00d8*/ 	.word	0xffffffff


	//   ....[5]....
        /*00dc*/ 	.word	0xffffffff


	//   ....[6]....
        /*00e0*/ 	.word	0xffffffff


	//   ....[7]....
        /*00e4*/ 	.word	0xffffffff


	//   ....[8]....
        /*00e8*/ 	.word	0x05000006


	//   ....[9]....
        /*00ec*/ 	.word	0x05000006


	//   ....[10]....
        /*00f0*/ 	.word	0x05000006


	//----- nvinfo : EIATTR_COOP_GROUP_INSTR_OFFSETS
	.align		4
.L_5741:
        /*00f4*/ 	.byte	0x04, 0x28
        /*00f6*/ 	.short	(.L_5743 - .L_5742)


	//   ....[0]....
.L_5742:
        /*00f8*/ 	.word	0x00001de0


	//   ....[1]....
        /*00fc*/ 	.word	0x00001e40


	//   ....[2]....
        /*0100*/ 	.word	0x00001e60


	//   ....[3]....
        /*0104*/ 	.word	0x00001e80


	//   ....[4]....
        /*0108*/ 	.word	0x00001ea0


	//   ....[5]....
        /*010c*/ 	.word	0x00001f80


	//   ....[6]....
        /*0110*/ 	.word	0x00001fa0


	//   ....[7]....
        /*0114*/ 	.word	0x00001fc0


	//   ....[8]....
        /*0118*/ 	.word	0x000021c0


	//   ....[9]....
        /*011c*/ 	.word	0x00002230


	//   ....[10]....
        /*0120*/ 	.word	0x000022a0


	//----- nvinfo : EIATTR_VRC_CTA_INIT_COUNT
	.align		4
.L_5743:
        /*0124*/ 	.byte	0x02, 0x4a
	.zero		1
	.zero		1


	//----- nvinfo : EIATTR_EXIT_INSTR_OFFSETS
	.align		4
        /*0128*/ 	.byte	0x04, 0x1c
        /*012a*/ 	.short	(.L_5745 - .L_5744)


	//   ....[0]....
.L_5744:
        /*012c*/ 	.word	0x00000080


	//   ....[1]....
        /*0130*/ 	.word	0x00002070


	//   ....[2]....
        /*0134*/ 	.word	0x00002170


	//----- nvinfo : EIATTR_MAX_THREADS
	.align		4
.L_5745:
        /*0138*/ 	.byte	0x04, 0x05
        /*013a*/ 	.short	(.L_5747 - .L_5746)
.L_5746:
        /*013c*/ 	.word	0x00000100
        /*0140*/ 	.word	0x00000001
        /*0144*/ 	.word	0x00000001


	//----- nvinfo : EIATTR_CRS_STACK_SIZE
	.align		4
.L_5747:
        /*0148*/ 	.byte	0x04, 0x1e
        /*014a*/ 	.short	(.L_5749 - .L_5748)
.L_5748:
        /*014c*/ 	.word	0x00000000


	//----- nvinfo : EIATTR_CBANK_PARAM_SIZE
	.align		4
.L_5749:
        /*0150*/ 	.byte	0x03, 0x19
        /*0152*/ 	.short	0x0050


	//----- nvinfo : EIATTR_PARAM_CBANK
	.align		4
        /*0154*/ 	.byte	0x04, 0x0a
        /*0156*/ 	.short	(.L_5751 - .L_5750)
	.align		4
.L_5750:
        /*0158*/ 	.word	index@(.nv.constant0._ZN18transformer_engine6detail32dgated_act_cast_transpose_kernelILi2ELi1Ef6__halffNS_5EmptyEXadL_ZNS_6dsreluIffEET_T0_RKS3_EEXadL_ZNS_5sreluIffEES5_S6_S8_EEEEvPKT2_SC_PT3_SE_PKT1_PSF_SI_mmm)
        /*015c*/ 	.short	0x0380
        /*015e*/ 	.short	0x0050


	//----- nvinfo : EIATTR_SW_WAR
	.align		4
.L_5751:
        /*0160*/ 	.byte	0x04, 0x36
        /*0162*/ 	.short	(.L_5753 - .L_5752)
.L_5752:
        /*0164*/ 	.word	0x00000008
.L_5753:


//--------------------- .nv.info._ZN18transformer_engine6detail43dgated_act_cast_transpose_kernel_notalignedILi1ELi4Eff13__nv_fp8_e4m3NS_5EmptyEXadL_ZNS_6dsreluIffEET_T0_RKS3_EEXadL_ZNS_5sreluIffEES5_S6_S8_EEEEvPKT2_SC_PT3_SE_PKT1_PSF_SI_mmm --------------------------
	.section	.nv.info._ZN18transformer_engine6detail43dgated_act_cast_transpose_kernel_notalignedILi1ELi4Eff13__nv_fp8_e4m3NS_5EmptyEXadL_ZNS_6dsreluIffEET_T0_RKS3_EEXadL_ZNS_5sreluIffEES5_S6_S8_EEEEvPKT2_SC_PT3_SE_PKT1_PSF_SI_mmm,"",@"SHT_CUDA_INFO"
	.sectionflags	@""
	.align	4


	//----- nvinfo : EIATTR_CUDA_API_VERSION
	.align		4
        /*0000*/ 	.byte	0x04, 0x37
        /*0002*/ 	.short	(.L_5755 - .L_5754)
.L_5754:
        /*0004*/ 	.word	0x00000082


	//----- nvinfo : EIATTR_KPARAM_INFO
	.align		4
.L_5755:
        /*0008*/ 	.byte	0x04, 0x17
        /*000a*/ 	.short	(.L_5757 - .L_5756)
.L_5756:
        /*000c*/ 	.word	0x00000000
        /*0010*/ 	.short	0x0009
        /*0012*/ 	.short	0x0048
        /*0014*/ 	.byte	0x00, 0xf0, 0x21, 0x00


	//----- nvinfo : EIATTR_KPARAM_INFO
	.align		4
.L_5757:
        /*0018*/ 	.byte	0x04, 0x17
        /*001a*/ 	.short	(.L_5759 - .L_5758)
.L_5758:
        /*001c*/ 	.word	0x00000000
        /*0020*/ 	.short	0x0008
        /*0022*/ 	.short	0x0040
        /*0024*/ 	.byte	0x00, 0xf0, 0x21, 0x00


	//----- nvinfo : EIATTR_KPARAM_INFO
	.align		4
.L_5759:
        /*0028*/ 	.byte	0x04, 0x17
        /*002a*/ 	.short	(.L_5761 - .L_5760)
.L_5760:
        /*002c*/ 	.word	0x00000000
        /*0030*/ 	.short	0x0007
        /*0032*/ 	.short	0x0038
        /*0034*/ 	.byte	0x00, 0xf0, 0x21, 0x00


	//----- nvinfo : EIATTR_KPARAM_INFO
	.align		4
.L_5761:
        /*0038*/ 	.byte	0x04, 0x17
        /*003a*/ 	.short	(.L_5763 - .L_5762)
.L_5762:
        /*003c*/ 	.word	0x00000000
        /*0040*/ 	.short	0x0006
        /*0042*/ 	.short	0x0030
        /*0044*/ 	.byte	0x00, 0xf5, 0x21, 0x00


	//----- nvinfo : EIATTR_KPARAM_INFO
	.align		4
.L_5763:
        /*0048*/ 	.byte	0x04, 0x17
        /*004a*/ 	.short	(.L_5765 - .L_5764)
.L_5764:
        /*004c*/ 	.word	0x00000000
        /*0050*/ 	.short	0x0005
        /*0052*/ 	.short	0x0028
        /*0054*/ 	.byte	0x00, 0xf5, 0x21, 0x00


	//----- nvinfo : EIATTR_KPARAM_INFO
	.align		4
.L_5765:
        /*0058*/ 	.byte	0x04, 0x17
        /*005a*/ 	.short	(.L_5767 - .L_5766)
.L_5766:
        /*005c*/ 	.word	0x00000000
        /*0060*/ 	.short	0x0004
        /*0062*/ 	.short	0x0020
        /*0064*/ 	.byte	0x00, 0xf5, 0x21, 0x00


	//----- nvinfo : EIATTR_KPARAM_INFO
	.align		4
.L_5767:
        /*0068*/ 	.byte	0x04, 0x17
        /*006a*/ 	.short	(.L_5769 - .L_5768)
.L_5768:
        /*006c*/ 	.word	0x00000000
        /*0070*/ 	.short	0x0003
        /*0072*/ 	.short	0x0018
        /*0074*/ 	.byte	0x00, 0xf5, 0x21, 0x00


	//----- nvinfo : EIATTR_KPARAM_INFO
	.align		4
.L_5769:
        /*0078*/ 	.byte	0x04, 0x17
        /*007a*/ 	.short	(.L_5771 - .L_5770)
.L_5770:
        /*007c*/ 	.word	0x00000000
        /*0080*/ 	.short	0x0002
        /*0082*/ 	.short	0x0010
        /*0084*/ 	.byte	0x00, 0xf5, 0x21, 0x00


	//----- nvinfo : EIATTR_KPARAM_INFO
	.align		4
.L_5771:
        /*0088*/ 	.byte	0x04, 0x17
        /*008a*/ 	.short	(.L_5773 - .L_5772)
.L_5772:
        /*008c*/ 	.word	0x00000000
        /*0090*/ 	.short	0x0001
        /*0092*/ 	.short	0x0008
        /*0094*/ 	.byte	0x00, 0xf5, 0x21, 0x00


	//----- nvinfo : EIATTR_KPARAM_INFO
	.align		4
.L_5773:
        /*0098*/ 	.byte	0x04, 0x17
        /*009a*/ 	.short	(.L_5775 - .L_5774)
.L_5774:
        /*009c*/ 	.word	0x00000000
        /*00a0*/ 	.short	0x0000
        /*00a2*/ 	.short	0x0000
        /*00a4*/ 	.byte	0x00, 0xf5, 0x21, 0x00


	//----- nvinfo : EIATTR_SPARSE_MMA_MASK
	.align		4
.L_5775:
        /*00a8*/ 	.byte	0x03, 0x50
        /*00aa*/ 	.short	0x0000


	//----- nvinfo : EIATTR_MAXREG_COUNT
	.align		4
        /*00ac*/ 	.byte	0x03, 0x1b
        /*00ae*/ 	.short	0x00ff


	//----- nvinfo : EIATTR_NUM_BARRIERS
	.align		4
        /*00b0*/ 	.byte	0x02, 0x4c
        /*00b2*/ 	.byte	0x01
	.zero		1


	//----- nvinfo : EIATTR_MERCURY_ISA_VERSION
	.align		4
        /*00b4*/ 	.byte	0x03, 0x5f
        /*00b6*/ 	.short	0x0101


	//----- nvinfo : EIATTR_COOP_GROUP_MASK_REGIDS
	.align		4
        /*00b8*/ 	.byte	0x04, 0x29
        /*00ba*/ 	.short	(.L_5777 - .L_5776)


	//   ....[0]....
.L_5776:
        /*00bc*/ 	.word	0xffffffff


	//   ....[1]....
        /*00c0*/ 	.word	0xffffffff


	//   ....[2]....
        /*00c4*/ 	.word	0xffffffff


	//   ....[3]....
        /*00c8*/ 	.word	0xffffffff


	//   ....[4]....
        /*00cc*/ 	.word	0xffffffff


	//   ....[5]....
        /*00d0*/ 	.word	0xffffffff


	//   ....[6]....
        /*00d4*/ 	.word	0xffffffff


	//   ....[7]....
        /*00d8*/ 	.word	0xffffffff


	//   ....[8]....
        /*00dc*/ 	.word	0x05000004


	//   ....[9]....
        /*00e0*/ 	.word	0x05000004


	//   ....[10]....
        /*00e4*/ 	.word	0x05000004


	//----- nvinfo : EIATTR_COOP_GROUP_INSTR_OFFSETS
	.align		4
.L_5777:
        /*00e8*/ 	.byte	0x04, 0x28
        /*00ea*/ 	.short	(.L_5779 - .L_5778)


	//   ....[0]....
.L_5778:
        /*00ec*/ 	.word	0x00004dd0


	//   ....[1]....
        /*00f0*/ 	.word	0x00004e50


	//   ....[2]....
        /*00f4*/ 	.word	0x00004e90


	//   ....[3]....
        /*00f8*/ 	.word	0x00004eb0


	//   ....[4]....
        /*00fc*/ 	.word	0x00004ed0


	//   ....[5]....
        /*0100*/ 	.word	0x00004fc0


	//   ....[6]....
        /*0104*/ 	.word	0x00004fe0


	//   ....[7]....
        /*0108*/ 	.word	0x00005000


	//   ....[8]....
        /*010c*/ 	.word	0x00005200


	//   ....[9]....
        /*0110*/ 	.word	0x00005270


	//   ....[10]....
        /*0114*/ 	.word	0x000052e0


	//----- nvinfo : EIATTR_VRC_CTA_INIT_COUNT
	.align		4
.L_5779:
        /*0118*/ 	.byte	0x02, 0x4a
	.zero		1
	.zero		1


	//----- nvinfo : EIATTR_EXIT_INSTR_OFFSETS
	.align		4
        /*011c*/ 	.byte	0x04, 0x1c
        /*011e*/ 	.short	(.L_5781 - .L_5780)


	//   ....[0]....
.L_5780:
        /*0120*/ 	.word	0x00000080


	//   ....[1]....
        /*0124*/ 	.word	0x000050b0


	//   ....[2]....
        /*0128*/ 	.word	0x000051b0


	//----- nvinfo : EIATTR_MAX_THREADS
	.align		4
.L_5781:
        /*012c*/ 	.byte	0x04, 0x05
        /*012e*/ 	.short	(.L_5783 - .L_5782)
.L_5782:
        /*0130*/ 	.word	0x00000100
        /*0134*/ 	.word	0x00000001
        /*0138*/ 	.word	0x00000001


	//----- nvinfo : EIATTR_CRS_STACK_SIZE
	.align		4
.L_5783:
        /*013c*/ 	.byte	0x04, 0x1e
        /*013e*/ 	.short	(.L_5785 - .L_5784)
.L_5784:
        /*0140*/ 	.word	0x00000000


	//----- nvinfo : EIATTR_CBANK_PARAM_SIZE
	.align		4
.L_5785:
        /*0144*/ 	.byte	0x03, 0x19
        /*0146*/ 	.short	0x0050


	//----- nvinfo : EIATTR_PARAM_CBANK
	.align		4
        /*0148*/ 	.byte	0x04, 0x0a
        /*014a*/ 	.short	(.L_5787 - .L_5786)
	.align		4
.L_5786:
        /*014c*/ 	.word	index@(.nv.constant0._ZN18transformer_engine6detail43dgated_act_cast_transpose_kernel_notalignedILi1ELi4Eff13__nv_fp8_e4m3NS_5EmptyEXadL_ZNS_6dsreluIffEET_T0_RKS3_EEXadL_ZNS_5sreluIffEES5_S6_S8_EEEEvPKT2_SC_PT3_SE_PKT1_PSF_SI_mmm)
        /*0150*/ 	.short	0x0380
        /*0152*/ 	.short	0x0050


	//----- nvinfo : EIATTR_SW_WAR
	.align		4
.L_5787:
        /*0154*/ 	.byte	0x04, 0x36
        /*0156*/ 	.short	(.L_5789 - .L_5788)
.L_5788:
        /*0158*/ 	.word	0x00000008
.L_5789:


//--------------------- .nv.info._ZN18transformer_engine6detail32dgated_act_cast_transpose_kernelILi1ELi4Eff13__nv_fp8_e4m3NS_5EmptyEXadL_ZNS_6dsreluIffEET_T0_RKS3_EEXadL_ZNS_5sreluIffEES5_S6_S8_EEEEvPKT2_SC_PT3_SE_PKT1_PSF_SI_mmm --------------------------
	.section	.nv.info._ZN18transformer_engine6detail32dgated_act_cast_transpose_kernelILi1ELi4Eff13__nv_fp8_e4m3NS_5EmptyEXadL_ZNS_6dsreluIffEET_T0_RKS3_EEXadL_ZNS_5sreluIffEES5_S6_S8_EEEEvPKT2_SC_PT3_SE_PKT1_PSF_SI_mmm,"",@"SHT_CUDA_INFO"
	.sectionflags	@""
	.align	4


	//----- nvinfo : EIATTR_CUDA_API_VERSION
	.align		4
        /*0000*/ 	.byte	0x04, 0x37
        /*0002*/ 	.short	(.L_5791 - .L_5790)
.L_5790:
        /*0004*/ 	.word	0x00000082


	//----- nvinfo : EIATTR_KPARAM_INFO
	.align		4
.L_5791:
        /*0008*/ 	.byte	0x04, 0x17
        /*000a*/ 	.short	(.L_5793 - .L_5792)
.L_5792:
        /*000c*/ 	.word	0x00000000
        /*0010*/ 	.short	0x0009
        /*0012*/ 	.short	0x0048
        /*0014*/ 	.byte	0x00, 0xf0, 0x21, 0x00


	//----- nvinfo : EIATTR_KPARAM_INFO
	.align		4
.L_5793:
        /*0018*/ 	.byte	0x04, 0x17
        /*001a*/ 	.short	(.L_5795 - .L_5794)
.L_5794:
        /*001c*/ 	.word	0x00000000
        /*0020*/ 	.short	0x0008
        /*0022*/ 	.short	0x0040
        /*0024*/ 	.byte	0x00, 0xf0, 0x21, 0x00


	//----- nvinfo : EIATTR_KPARAM_INFO
	.align		4
.L_5795:
        /*0028*/ 	.byte	0x04, 0x17
        /*002a*/ 	.short	(.L_5797 - .L_5796)
.L_5796:
        /*002c*/ 	.word	0x00000000
        /*0030*/ 	.short	0x0007
        /*0032*/ 	.short	0x0038
        /*0034*/ 	.byte	0x00, 0xf0, 0x21, 0x00


	//----- nvinfo : EIATTR_KPARAM_INFO
	.align		4
.L_5797:
        /*0038*/ 	.byte	0x04, 0x17
        /*003a*/ 	.short	(.L_5799 - .L_5798)
.L_5798:
        /*003c*/ 	.word	0x00000000
        /*0040*/ 	.short	0x0006
        /*0042*/ 	.short	0x0030
        /*0044*/ 	.byte	0x00, 0xf5, 0x21, 0x00


	//----- nvinfo : EIATTR_KPARAM_INFO
	.align		4
.L_5799:
        /*0048*/ 	.byte	0x04, 0x17
        /*004a*/ 	.short	(.L_5801 - .L_5800)
.L_5800:
        /*004c*/ 	.word	0x00000000
        /*0050*/ 	.short	0x0005
        /*0052*/ 	.short	0x0028
        /*0054*/ 	.byte	0x00, 0xf5, 0x21, 0x00


	//----- nvinfo : EIATTR_KPARAM_INFO
	.align		4
.L_5801:
        /*0058*/ 	.byte	0x04, 0x17
        /*005a*/ 	.short	(.L_5803 - .L_5802)
.L_5802:
        /*005c*/ 	.word	0x00000000
        /*0060*/ 	.short	0x0004
        /*0062*/ 	.short	0x0020
        /*0064*/ 	.byte	0x00, 0xf5, 0x21, 0x00


	//----- nvinfo : EIATTR_KPARAM_INFO
	.align		4
.L_5803:
        /*0068*/ 	.byte	0x04, 0x17
        /*006a*/ 	.short	(.L_5805 - .L_5804)
.L_5804:
        /*006c*/ 	.word	0x00000000
        /*0070*/ 	.short	0x0003
        /*0072*/ 	.short	0x0018
        /*0074*/ 	.byte	0x00, 0xf5, 0x21, 0x00


	//----- nvinfo : EIATTR_KPARAM_INFO
	.align		4
.L_5805:
        /*0078*/ 	.byte	0x04, 0x17
        /*007a*/ 	.short	(.L_5807 - .L_5806)
.L_5806:
        /*007c*/ 	.word	0x00000000
        /*0080*/ 	.short	0x0002
        /*0082*/ 	.short	0x0010
        /*0084*/ 	.byte	0x00, 0xf5, 0x21, 0x00


	//----- nvinfo : EIATTR_KPARAM_INFO
	.align		4
.L_5807:
        /*0088*/ 	.byte	0x04, 0x17
        /*008a*/ 	.short	(.L_5809 - .L_5808)
.L_5808:
        /*008c*/ 	.word	0x00000000
        /*0090*/ 	.short	0x0001
        /*0092*/ 	.short	0x0008
        /*0094*/ 	.byte	0x00, 0xf5, 0x21, 0x00


	//----- nvinfo : EIATTR_KPARAM_INFO
	.align		4
.L_5809:
        /*0098*/ 	.byte	0x04, 0x17
        /*009a*/ 	.short	(.L_5811 - .L_5810)
.L_5810:
        /*009c*/ 	.word	0x00000000
        /*00a0*/ 	.short	0x0000
        /*00a2*/ 	.short	0x0000
        /*00a4*/ 	.byte	0x00, 0xf5, 0x21, 0x00


	//----- nvinfo : EIATTR_SPARSE_MMA_MASK
	.align		4
.L_5811:
        /*00a8*/ 	.byte	0x03, 0x50
        /*00aa*/ 	.short	0x0000


	//----- nvinfo : EIATTR_MAXREG_COUNT
	.align		4
        /*00ac*/ 	.byte	0x03, 0x1b
        /*00ae*/ 	.short	0x00ff


	//----- nvinfo : EIATTR_NUM_BARRIERS
	.align		4
        /*00b0*/ 	.byte	0x02, 0x4c
        /*00b2*/ 	.byte	0x01
	.zero		1


	//----- nvinfo : EIATTR_MERCURY_ISA_VERSION
	.align		4
        /*00b4*/ 	.byte	0x03, 0x5f
        /*00b6*/ 	.short	0x0101


	//----- nvinfo : EIATTR_INT_WARP_WIDE_INSTR_OFFSETS
	.align		4
        /*00b8*/ 	.byte	0x04, 0x31
        /*00ba*/ 	.short	(.L_5813 - .L_5812)


	//   ....[0]....
.L_5812:
        /*00bc*/ 	.word	0x00003070


	//   ....[1]....
        /*00c0*/ 	.word	0x00003180


	//----- nvinfo : EIATTR_COOP_GROUP_MASK_REGIDS
	.align		4
.L_5813:
        /*00c4*/ 	.byte	0x04, 0x29
        /*00c6*/ 	.short	(.L_5815 - .L_5814)


	//   ....[0]....
.L_5814:
        /*00c8*/ 	.word	0xffffffff


	//   ....[1]....
        /*00cc*/ 	.word	0xffffffff


	//   ....[2]....
        /*00d0*/ 	.word	0xffffffff


	//   ....[3]....
        /*00d4*/ 	.word	0xffffffff


	//   ....[4]....
        /*00d8*/ 	.word	0xffffffff


	//   ....[5]....
        /*00dc*/ 	.word	0xffffffff


	//   ....[6]....
        /*00e0*/ 	.word	0xffffffff


	//   ....[7]....
        /*00e4*/ 	.word	0xffffffff


	//   ....[8]....
        /*00e8*/ 	.word	0x05000006


	//   ....[9]....
        /*00ec*/ 	.word	0x05000006


	//   ....[10]....
        /*00f0*/ 	.word	0x05000006


	//----- nvinfo : EIATTR_COOP_GROUP_INSTR_OFFSETS
	.align		4
.L_5815:
        /*00f4*/ 	.byte	0x04, 0x28
        /*00f6*/ 	.short	(.L_5817 - .L_5816)


	//   ....[0]....
.L_5816:
        /*00f8*/ 	.word	0x00003040


	//   ....[1]....
        /*00fc*/ 	.word	0x000030a0


	//   ....[2]....
        /*0100*/ 	.word	0x000030c0


	//   ....[3]....
        /*0104*/ 	.word	0x000030e0


	//   ....[4]....
        /*0108*/ 	.word	0x00003100


	//   ....[5]....
        /*010c*/ 	.word	0x000031e0


	//   ....[6]....
        /*0110*/ 	.word	0x00003200


	//   ....[7]....
        /*0114*/ 	.word	0x00003220


	//   ....[8]....
        /*0118*/ 	.word	0x00003420


	//   ....[9]....
        /*011c*/ 	.word	0x00003490


	//   ....[10]....
        /*0120*/ 	.word	0x00003500


	//----- nvinfo : EIATTR_VRC_CTA_INIT_COUNT
	.align		4
.L_5817:
        /*0124*/ 	.byte	0x02, 0x4a
	.zero		1
	.zero		1


	//----- nvinfo : EIATTR_EXIT_INSTR_OFFSETS
	.align		4
        /*0128*/ 	.byte	0x04, 0x1c
        /*012a*/ 	.short	(.L_5819 - .L_5818)


	//   ....[0]....
.L_5818:
        /*012c*/ 	.word	0x00000080


	//   ....[1]....
        /*0130*/ 	.word	0x000032d0


	//   ....[2]....
        /*0134*/ 	.word	0x000033d0


	//----- nvinfo : EIATTR_MAX_THREADS
	.align		4
.L_5819:
        /*0138*/ 	.byte	0x04, 0x05
        /*013a*/ 	.short	(.L_5821 - .L_5820)
.L_5820:
        /*013c*/ 	.word	0x00000100
        /*0140*/ 	.word	0x00000001
        /*0144*/ 	.word	0x00000001


	//----- nvinfo : EIATTR_CRS_STACK_SIZE
	.align		4
.L_5821:
        /*0148*/ 	.byte	0x04, 0x1e
        /*014a*/ 	.short	(.L_5823 - .L_5822)
.L_5822:
        /*014c*/ 	.word	0x00000000


	//----- nvinfo : EIATTR_CBANK_PARAM_SIZE
	.align		4
.L_5823:
        /*0150*/ 	.byte	0x03, 0x19
        /*0152*/ 	.short	0x0050


	//----- nvinfo : EIATTR_PARAM_CBANK
	.align		4
        /*0154*/ 	.byte	0x04, 0x0a
        /*0156*/ 	.short	(.L_5825 - .L_5824)
	.align		4
.L_5824:
        /*0158*/ 	.word	index@(.nv.constant0._ZN18transformer_engine6detail32dgated_act_cast_transpose_kernelILi1ELi4Eff13__nv_fp8_e4m3NS_5EmptyEXadL_ZNS_6dsreluIffEET_T0_RKS3_EEXadL_ZNS_5sreluIffEES5_S6_S8_EEEEvPKT2_SC_PT3_SE_PKT1_PSF_SI_mmm)
        /*015c*/ 	.short	0x0380
        /*015e*/ 	.short	0x0050


	//----- nvinfo : EIATTR_SW_WAR
	.align		4
.L_5825:
        /*0160*/ 	.byte	0x04, 0x36
        /*0162*/ 	.short	(.L_5827 - .L_5826)
.L_5826:
        /*0164*/ 	.word	0x00000008
.L_5827:


//--------------------- .nv.info._ZN18transformer_engine6detail43dgated_act_cast_transpose_kernel_notalignedILi1ELi4Eff13__nv_fp8_e5m2NS_5EmptyEXadL_ZNS_6dsreluIffEET_T0_RKS3_EEXadL_ZNS_5sreluIffEES5_S6_S8_EEEEvPKT2_SC_PT3_SE_PKT1_PSF_SI_mmm --------------------------
	.section	.nv.info._ZN18transformer_engine6detail43dgated_act_cast_transpose_kernel_notalignedILi1ELi4Eff13__nv_fp8_e5m2NS_5EmptyEXadL_ZNS_6dsreluIffEET_T0_RKS3_EEXadL_ZNS_5sreluIffEES5_S6_S8_EEEEvPKT2_SC_PT3_SE_PKT1_PSF_SI_mmm,"",@"SHT_CUDA_INFO"
	.sectionflags	@""
	.align	4


	//----- nvinfo : EIATTR_CUDA_API_VERSION
	.align		4
        /*0000*/ 	.byte	0x04, 0x37
        /*0002*/ 	.short	(.L_5829 - .L_5828)
.L_5828:
        /*0004*/ 	.word	0x00000082


	//----- nvinfo : EIATTR_KPARAM_INFO
	.align		4
.L_5829:
        /*0008*/ 	.byte	0x04, 0x17
        /*000a*/ 	.short	(.L_5831 - .L_5830)
.L_5830:
        /*000c*/ 	.word	0x00000000
        /*0010*/ 	.short	0x0009
        /*0012*/ 	.short	0x0048
        /*0014*/ 	.byte	0x00, 0xf0, 0x21, 0x00


	//----- nvinfo : EIATTR_KPARAM_INFO
	.align		4
.L_5831:
        /*0018*/ 	.byte	0x04, 0x17
        /*001a*/ 	.short	(.L_5833 - .L_5832)
.L_5832:
        /*001c*/ 	.word	0x00000000
        /*0020*/ 	.short	0x0008
        /*0022*/ 	.short	0x0040
        /*0024*/ 	.byte	0x00, 0xf0, 0x21, 0x00


	//----- nvinfo : EIATTR_KPARAM_INFO
	.align		4
.L_5833:
        /*0028*/ 	.byte	0x04, 0x17
        /*002a*/ 	.short	(.L_5835 - .L_5834)
.L_5834:
        /*002c*/ 	.word	0x00000000
        /*0030*/ 	.short	0x0007
        /*0032*/ 	.short	0x0038
        /*0034*/ 	.byte	0x00, 0xf0, 0x21, 0x00


	//----- nvinfo : EIATTR_KPARAM_INFO
	.align		4
.L_5835:
        /*0038*/ 	.byte	0x04, 0x17
        /*003a*/ 	.short	(.L_5837 - .L_5836)
.L_5836:
        /*003c*/ 	.word	0x00000000
        /*0040*/ 	.short	0x0006
        /*0042*/ 	.short	0x0030
        /*0044*/ 	.byte	0x00, 0xf5, 0x21, 0x00


	//----- nvinfo : EIATTR_KPARAM_INFO
	.align		4
.L_5837:
        /*0048*/ 	.byte	0x04, 0x17
        /*004a*/ 	.short	(.L_5839 - .L_5838)
.L_5838:
        /*004c*/ 	.word	0x00000000
        /*0050*/ 	.short	0x0005
        /*0052*/ 	.short	0x0028
        /*0054*/ 	.byte	0x00, 0xf5, 0x21, 0x00


	//----- nvinfo : EIATTR_KPARAM_INFO
	.align		4
.L_5839:
        /*0058*/ 	.byte	0x04, 0x17
        /*005a*/ 	.short	(.L_5841 - .L_5840)
.L_5840:
        /*005c*/ 	.word	0x00000000
        /*0060*/ 	.short	0x0004
        /*0062*/ 	.short	0x0020
        /*0064*/ 	.byte	0x00, 0xf5, 0x21, 0x00


	//----- nvinfo : EIATTR_KPARAM_INFO
	.align		4
.L_5841:
        /*0068*/ 	.byte	0x04, 0x17
        /*006a*/ 	.short	(.L_5843 - .L_5842)
.L_5842:
        /*006c*/ 	.word	0x00000000
        /*0070*/ 	.short	0x0003
        /*0072*/ 	.short	0x0018
        /*0074*/ 	.byte	0x00, 0xf5, 0x21, 0x00


	//----- nvinfo : EIATTR_KPARAM_INFO
	.align		4
.L_5843:
        /*0078*/ 	.byte	0x04, 0x17
        /*007a*/ 	.short	(.L_5845 - .L_5844)
.L_5844:
        /*007c*/ 	.word	0x00000000
        /*0080*/ 	.short	0x0002
        /*0082*/ 	.short	0x0010
        /*0084*/ 	.byte	0x00, 0xf5, 0x21, 0x00


	//----- nvinfo : EIATTR_KPARAM_INFO
	.align		4
.L_5845:
        /*0088*/ 	.byte	0x04, 0x17
        /*008a*/ 	.short	(.L_5847 - .L_5846)
.L_5846:
        /*008c*/ 	.word	0x00000000
        /*0090*/ 	.short	0x0001
        /*0092*/ 	.short	0x0008
        /*0094*/ 	.byte	0x00, 0xf5, 0x21, 0x00


	//----- nvinfo : EIATTR_KPARAM_INFO
	.align		4
.L_5847:
        /*0098*/ 	.byte	0x04, 0x17
        /*009a*/ 	.short	(.L_5849 - .L_5848)
.L_5848:
        /*009c*/ 	.word	0x00000000
        /*00a0*/ 	.short	0x0000
        /*00a2*/ 	.short	0x0000
        /*00a4*/ 	.byte	0x00, 0xf5, 0x21, 0x00


	//----- nvinfo : EIATTR_SPARSE_MMA_MASK
	.align		4
.L_5849:
        /*00a8*/ 	.byte	0x03, 0x50
        /*00aa*/ 	.short	0x0000


	//----- nvinfo : EIATTR_MAXREG_COUNT
	.align		4
        /*00ac*/ 	.byte	0x03, 0x1b
        /*00ae*/ 	.short	0x00ff


	//----- nvinfo : EIATTR_NUM_BARRIERS
	.align		4
        /*00b0*/ 	.byte	0x02, 0x4c
        /*00b2*/ 	.byte	0x01
	.zero		1


	//----- nvinfo : EIATTR_MERCURY_ISA_VERSION
	.align		4
        /*00b4*/ 	.byte	0x03, 0x5f
        /*00b6*/ 	.short	0x0101


	//----- nvinfo : EIATTR_COOP_GROUP_MASK_REGIDS
	.align		4
        /*00b8*/ 	.byte	0x04, 0x29
        /*00ba*/ 	.short	(.L_5851 - .L_5850)


	//   ....[0]....
.L_5850:
        /*00bc*/ 	.word	0xffffffff


	//   ....[1]....
        /*00c0*/ 	.word	0xffffffff


	//   ....[2]....
        /*00c4*/ 	.word	0xffffffff


	//   ....[3]....
        /*00c8*/ 	.word	0xffffffff


	//   ....[4]....
        /*00cc*/ 	.word	0xffffffff


	//   ....[5]....
        /*00d0*/ 	.word	0xffffffff


	//   ....[6]....
        /*00d4*/ 	.word	0xffffffff


	//   ....[7]....
        /*00d8*/ 	.word	0xffffffff


	//   ....[8]....
        /*00dc*/ 	.word	0x05000004


	//   ....[9]....
        /*00e0*/ 	.word	0x05000004


	//   ....[10]....
        /*00e4*/ 	.word	0x05000004


	//----- nvinfo : EIATTR_COOP_GROUP_INSTR_OFFSETS
	.align		4
.L_5851:
        /*00e8*/ 	.byte	0x04, 0x28
        /*00ea*/ 	.short	(.L_5853 - .L_5852)


	//   ....[0]....
.L_5852:
        /*00ec*/ 	.word	0x00004dd0


	//   ....[1]....
        /*00f0*/ 	.word	0x00004e50


	//   ....[2]....
        /*00f4*/ 	.word	0x00004e90


	//   ....[3]....
        /*00f8*/ 	.word	0x00004eb0


	//   ....[4]....
        /*00fc*/ 	.word	0x00004ed0


	//   ....[5]....
        /*0100*/ 	.word	0x00004fc0


	//   ....[6]....
        /*0104*/ 	.word	0x00004fe0


	//   ....[7]....
        /*0108*/ 	.word	0x00005000


	//   ....[8]....
        /*010c*/ 	.word	0x00005200


	//   ....[9]....
        /*0110*/ 	.word	0x00005270


	//   ....[10]....
        /*0114*/ 	.word	0x000052e0


	//----- nvinfo : EIATTR_VRC_CTA_INIT_COUNT
	.align		4
.L_5853:
        /*0118*/ 	.byte	0x02, 0x4a
	.zero		1
	.zero		1


	//----- nvinfo : EIATTR_EXIT_INSTR_OFFSETS
	.align		4
        /*011c*/ 	.byte	0x04, 0x1c
        /*011e*/ 	.short	(.L_5855 - .L_5854)


	//   ....[0]....
.L_5854:
        /*0120*/ 	.word	0x00000080


	//   ....[1]....
        /*0124*/ 	.word	0x000050b0


	//   ....[2]....
        /*0128*/ 	.word	0x000051b0


	//----- nvinfo : EIATTR_MAX_THREADS
	.align		4
.L_5855:
        /*012c*/ 	.byte	0x04, 0x05
        /*012e*/ 	.short	(.L_5857 - .L_5856)
.L_5856:
        /*0130*/ 	.word	0x00000100
        /*0134*/ 	.word	0x00000001
        /*0138*/ 	.word	0x00000001


	//----- nvinfo : EIATTR_CRS_STACK_SIZE
	.align		4
.L_5857:
        /*013c*/ 	.byte	0x04, 0x1e
        /*013e*/ 	.short	(.L_5859 - .L_5858)
.L_5858:
        /*0140*/ 	.word	0x00000000


	//----- nvinfo : EIATTR_CBANK_PARAM_SIZE
	.align		4
.L_5859:
        /*0144*/ 	.byte	0x03, 0x19
        /*0146*/ 	.short	0x0050


	//----- nvinfo : EIATTR_PARAM_CBANK
	.align		4
        /*0148*/ 	.byte	0x04, 0x0a
        /*014a*/ 	.short	(.L_5861 - .L_5860)
	.align		4
.L_5860:
        /*014c*/ 	.word	index@(.nv.constant0._ZN18transformer_engine6detail43dgated_act_cast_transpose_kernel_notalignedILi1ELi4Eff13__nv_fp8_e5m2NS_5EmptyEXadL_ZNS_6dsreluIffEET_T0_RKS3_EEXadL_ZNS_5sreluIffEES5_S6_S8_EEEEvPKT2_SC_PT3_SE_PKT1_PSF_SI_mmm)
        /*0150*/ 	.short	0x0380
        /*0152*/ 	.short	0x0050


	//----- nvinfo : EIATTR_SW_WAR
	.align		4
.L_5861:
        /*0154*/ 	.byte	0x04, 0x36
        /*0156*/ 	.short	(.L_5863 - .L_5862)
.L_5862:
        /*0158*/ 	.word	0x00000008
.L_5863:


//--------------------- .nv.info._ZN18transformer_engine6detail32dgated_act_cast_transpose_kernelILi1ELi4Eff13__nv_fp8_e5m2NS_5EmptyEXadL_ZNS_6dsreluIffEET_T0_RKS3_EEXadL_ZNS_5sreluIffEES5_S6_S8_EEEEvPKT2_SC_PT3_SE_PKT1_PSF_SI_mmm --------------------------
	.section	.nv.info._ZN18transformer_engine6detail32dgated_act_cast_transpose_kernelILi1ELi4Eff13__nv_fp8_e5m2NS_5EmptyEXadL_ZNS_6dsreluIffEET_T0_RKS3_EEXadL_ZNS_5sreluIffEES5_S6_S8_EEEEvPKT2_SC_PT3_SE_PKT1_PSF_SI_mmm,"",@"SHT_CUDA_INFO"
	.sectionflags	@""
	.align	4


	//----- nvinfo : EIATTR_CUDA_API_VERSION
	.align		4
        /*0000*/ 	.byte	0x04, 0x37
        /*0002*/ 	.short	(.L_5865 - .L_5864)
.L_5864:
        /*0004*/ 	.word	0x00000082


	//----- nvinfo : EIATTR_KPARAM_INFO
	.align		4
.L_5865:
        /*0008*/ 	.byte	0x04, 0x17
        /*000a*/ 	.short	(.L_5867 - .L_5866)
.L_5866:
        /*000c*/ 	.word	0x00000000
        /*0010*/ 	.short	0x0009
        /*0012*/ 	.short	0x0048
        /*0014*/ 	.byte	0x00, 0xf0, 0x21, 0x00


	//----- nvinfo : EIATTR_KPARAM_INFO
	.align		4
.L_5867:
        /*0018*/ 	.byte	0x04, 0x17
        /*001a*/ 	.short	(.L_5869 - .L_5868)
.L_5868:
        /*001c*/ 	.word	0x00000000
        /*0020*/ 	.short	0x0008
        /*0022*/ 	.short	0x0040
        /*0024*/ 	.byte	0x00, 0xf0, 0x21, 0x00


	//----- nvinfo : EIATTR_KPARAM_INFO
	.align		4
.L_5869:
        /*0028*/ 	.byte	0x04, 0x17
        /*002a*/ 	.short	(.L_5871 - .L_5870)
.L_5870:
        /*002c*/ 	.word	0x00000000
        /*0030*/ 	.short	0x0007
        /*0032*/ 	.short	0x0038
        /*0034*/ 	.byte	0x00, 0xf0, 0x21, 0x00


	//----- nvinfo : EIATTR_KPARAM_INFO
	.align		4
.L_5871:
        /*0038*/ 	.byte	0x04, 0x17
        /*003a*/ 	.short	(.L_5873 - .L_5872)
.L_5872:
        /*003c*/ 	.word	0x00000000
        /*0040*/ 	.short	0x0006
        /*0042*/ 	.short	0x0030
        /*0044*/ 	.byte	0x00, 0xf5, 0x21, 0x00


	//----- nvinfo : EIATTR_KPARAM_INFO
	.align		4
.L_5873:
        /*0048*/ 	.byte	0x04, 0x17
        /*004a*/ 	.short	(.L_5875 - .L_5874)
.L_5874:
        /*004c*/ 	.word	0x00000000
        /*0050*/ 	.short	0x0005
        /*0052*/ 	.short	0x0028
        /*0054*/ 	.byte	0x00, 0xf5, 0x21, 0x00


	//----- nvinfo : EIATTR_KPARAM_INFO
	.align		4
.L_5875:
        /*0058*/ 	.byte	0x04, 0x17
        /*005a*/ 	.short	(.L_5877 - .L_5876)
.L_5876:
        /*005c*/ 	.word	0x00000000
        /*0060*/ 	.short	0x0004
        /*0062*/ 	.short	0x0020
        /*0064*/ 	.byte	0x00, 0xf5, 0x21, 0x00


	//----- nvinfo : EIATTR_KPARAM_INFO
	.align		4
.L_5877:
        /*0068*/ 	.byte	0x04, 0x17
        /*006a*/ 	.short	(.L_5879 - .L_5878)
.L_5878:
        /*006c*/ 	.word	0x00000000
        /*0070*/ 	.short	0x0003
        /*0072*/ 	.short	0x0018
        /*0074*/ 	.byte	0x00, 0xf5, 0x21, 0x00


	//----- nvinfo : EIATTR_KPARAM_INFO
	.align		4
.L_5879:
        /*0078*/ 	.byte	0x04, 0x17
        /*007a*/ 	.short	(.L_5881 - .L_5880)
.L_5880:
        /*007c*/ 	.word	0x00000000
        /*0080*/ 	.short	0x0002
        /*0082*/ 	.short	0x0010
        /*0084*/ 	.byte	0x00, 0xf5, 0x21, 0x00


	//----- nvinfo : EIATTR_KPARAM_INFO
	.align		4
.L_5881:
        /*0088*/ 	.byte	0x04, 0x17
        /*008a*/ 	.short	(.L_5883 - .L_5882)
.L_5882:
        /*008c*/ 	.word	0x00000000
        /*0090*/ 	.short	0x0001
        /*0092*/ 	.short	0x0008
        /*0094*/ 	.byte	0x00, 0xf5, 0x21, 0x00


	//----- nvinfo : EIATTR_KPARAM_INFO
	.align		4
.L_5883:
        /*0098*/ 	.byte	0x04, 0x17
        /*009a*/ 	.short	(.L_5885 - .L_5884)
.L_5884:
        /*009c*/ 	.word	0x00000000
        /*00a0*/ 	.short	0x0000
        /*00a2*/ 	.short	0x0000
        /*00a4*/ 	.byte	0x00, 0xf5, 0x21, 0x00


	//----- nvinfo : EIATTR_SPARSE_MMA_MASK
	.align		4
.L_5885:
        /*00a8*/ 	.byte	0x03, 0x50
        /*00aa*/ 	.short	0x0000


	//----- nvinfo : EIATTR_MAXREG_COUNT
	.align		4
        /*00ac*/ 	.byte	0x03, 0x1b
        /*00ae*/ 	.short	0x00ff


	//----- nvinfo : EIATTR_NUM_BARRIERS
	.align		4
        /*00b0*/ 	.byte	0x02, 0x4c
        /*00b2*/ 	.byte	0x01
	.zero		1


	//----- nvinfo : EIATTR_MERCURY_ISA_VERSION
	.align		4
        /*00b4*/ 	.byte	0x03, 0x5f
        /*00b6*/ 	.short	0x0101


	//----- nvinfo : EIATTR_INT_WARP_WIDE_INSTR_OFFSETS
	.align		4
        /*00b8*/ 	.byte	0x04, 0x31
        /*00ba*/ 	.short	(.L_5887 - .L_5886)


	//   ....[0]....
.L_5886:
        /*00bc*/ 	.word	0x00003070


	//   ....[1]....
        /*00c0*/ 	.word	0x00003180


	//----- nvinfo : EIATTR_COOP_GROUP_MASK_REGIDS
	.align		4
.L_5887:
        /*00c4*/ 	.byte	0x04, 0x29
        /*00c6*/ 	.short	(.L_5889 - .L_5888)


	//   ....[0]....
.L_5888:
        /*00c8*/ 	.word	0xffffffff


	//   ....[1]....
        /*00cc*/ 	.word	0xffffffff


	//   ....[2]....
        /*00d0*/ 	.word	0xffffffff


	//   ....[3]....
        /*00d4*/ 	.word	0xffffffff


	//   ....[4]....
        /*00d8*/ 	.word	0xffffffff


	//   ....[5]....
        /*00dc*/ 	.word	0xffffffff


	//   ....[6]....
        /*00e0*/ 	.word	0xffffffff


	//   ....[7]....
        /*00e4*/ 	.word	0xffffffff


	//   ....[8]....
        /*00e8*/ 	.word	0x05000006


	//   ....[9]....
        /*00ec*/ 	.word	0x05000006


	//   ....[10]....
        /*00f0*/ 	.word	0x05000006


	//----- nvinfo : EIATTR_COOP_GROUP_INSTR_OFFSETS
	.align		4
.L_5889:
        /*00f4*/ 	.byte	0x04, 0x28
        /*00f6*/ 	.short	(.L_5891 - .L_5890)


	//   ....[0]....
.L_5890:
        /*00f8*/ 	.word	0x00003040


	//   ....[1]....
        /*00fc*/ 	.word	0x000030a0


	//   ....[2]....
        /*0100*/ 	.word	0x000030c0


	//   ....[3]....
        /*0104*/ 	.word	0x000030e0


	//   ....[4]....
        /*0108*/ 	.word	0x00003100


	//   ....[5]....
        /*010c*/ 	.word	0x000031e0


	//   ....[6]....
        /*0110*/ 	.word	0x00003200


	//   ....[7]....
        /*0114*/ 	.word	0x00003220


	//   ....[8]....
        /*0118*/ 	.word	0x00003420


	//   ....[9]....
        /*011c*/ 	.word	0x00003490


	//   ....[10]....
        /*0120*/ 	.word	0x00003500


	//----- nvinfo : EIATTR_VRC_CTA_INIT_COUNT
	.align		4
.L_5891:
        /*0124*/ 	.byte	0x02, 0x4a
	.zero		1
	.zero		1


	//----- nvinfo : EIATTR_EXIT_INSTR_OFFSETS
	.align		4
        /*0128*/ 	.byte	0x04, 0x1c
        /*012a*/ 	.short	(.L_5893 - .L_5892)


	//   ....[0]....
.L_5892:
        /*012c*/ 	.word	0x00000080


	//   ....[1]....
        /*0130*/ 	.word	0x000032d0


	//   ....[2]....
        /*0134*/ 	.word	0x000033d0


	//----- nvinfo : EIATTR_MAX_THREADS
	.align		4
.L_5893:
        /*0138*/ 	.byte	0x04, 0x05
        /*013a*/ 	.short	(.L_5895 - .L_5894)
.L_5894:
        /*013c*/ 	.word	0x00000100
        /*0140*/ 	.word	0x00000001
        /*0144*/ 	.word	0x00000001


	//----- nvinfo : EIATTR_CRS_STACK_SIZE
	.align		4
.L_5895:
        /*0148*/ 	.byte	0x04, 0x1e
        /*014a*/ 	.short	(.L_5897 - .L_5896)
.L_5896:
        /*014c*/ 	.word	0x00000000


	//----- nvinfo : EIATTR_CBANK_PARAM_SIZE
	.align		4
.L_5897:
        /*0150*/ 	.byte	0x03, 0x19
        /*0152*/ 	.short	0x0050


	//----- nvinfo : EIATTR_PARAM_CBANK
	.align		4
        /*0154*/ 	.byte	0x04, 0x0a
        /*0156*/ 	.short	(.L_5899 - .L_5898)
	.align		4
.L_5898:
        /*0158*/ 	.word	index@(.nv.constant0._ZN18transformer_engine6detail32dgated_act_cast_transpose_kernelILi1ELi4Eff13__nv_fp8_e5m2NS_5EmptyEXadL_ZNS_6dsreluIffEET_T0_RKS3_EEXadL_ZNS_5sreluIffEES5_S6_S8_EEEEvPKT2_SC_PT3_SE_PKT1_PSF_SI_mmm)
        /*015c*/ 	.short	0x0380
        /*015e*/ 	.short	0x0050


	//----- nvinfo : EIATTR_SW_WAR
	.align		4
.L_5899:
        /*0160*/ 	.byte	0x04, 0x36
        /*0162*/ 	.short	(.L_5901 - .L_5900)
.L_5900:
        /*0164*/ 	.word	0x00000008
.L_5901:


//--------------------- .nv.info._ZN18transformer_engine6detail43dgated_act_cast_transpose_kernel_notalignedILi1ELi2Eff13__nv_bfloat16NS_5EmptyEXadL_ZNS_6dsreluIffEET_T0_RKS3_EEXadL_ZNS_5sreluIffEES5_S6_S8_EEEEvPKT2_SC_PT3_SE_PKT1_PSF_SI_mmm --------------------------
	.section	.nv.info._ZN18transformer_engine6detail43dgated_act_cast_transpose_kernel_notalignedILi1ELi2Eff13__nv_bfloat16NS_5EmptyEXadL_ZNS_6dsreluIffEET_T0_RKS3_EEXadL_ZNS_5sreluIffEES5_S6_S8_EEEEvPKT2_SC_PT3_SE_PKT1_PSF_SI_mmm,"",@"SHT_CUDA_INFO"
	.sectionflags	@""
	.align	4


	//----- nvinfo : EIATTR_CUDA_API_VERSION
	.align		4
        /*0000*/ 	.byte	0x04, 0x37
        /*0002*/ 	.short	(.L_5903 - .L_5902)
.L_5902:
        /*0004*/ 	.word	0x00000082


	//----- nvinfo : EIATTR_KPARAM_INFO
	.align		4
.L_5903:
        /*0008*/ 	.byte	0x04, 0x17
        /*000a*/ 	.short	(.L_5905 - .L_5904)
.L_5904:
        /*000c*/ 	.word	0x00000000
        /*0010*/ 	.short	0x0009
        /*0012*/ 	.short	0x0048
        /*0014*/ 	.byte	0x00, 0xf0, 0x21, 0x00


	//----- nvinfo : EIATTR_KPARAM_INFO
	.align		4
.L_5905:
        /*0018*/ 	.byte	0x04, 0x17
        /*001a*/ 	.short	(.L_5907 - .L_5906)
.L_5906:
        /*001c*/ 	.word	0x00000000
        /*0020*/ 	.short	0x0008
        /*0022*/ 	.short	0x0040
        /*0024*/ 	.byte	0x00, 0xf0, 0x21, 0x00


	//----- nvinfo : EIATTR_KPARAM_INFO
	.align		4
.L_5907:
        /*0028*/ 	.byte	0x04, 0x17
        /*002a*/ 	.short	(.L_5909 - .L_5908)
.L_5908:
        /*002c*/ 	.word	0x00000000
        /*0030*/ 	.short	0x0007
        /*0032*/ 	.short	0x0038
        /*0034*/ 	.byte	0x00, 0xf0, 0x21, 0x00


	//----- nvinfo : EIATTR_KPARAM_INFO
	.align		4
.L_5909:
        /*0038*/ 	.byte	0x04, 0x17
        /*003a*/ 	.short	(.L_5911 - .L_5910)
.L_5910:
        /*003c*/ 	.word	0x00000000
        /*0040*/ 	.short	0x0006
        /*0042*/ 	.short	0x0030
        /*0044*/ 	.byte	0x00, 0xf5, 0x21, 0x00


	//----- nvinfo : EIATTR_KPARAM_INFO
	.align		4
.L_5911:
        /*0048*/ 	.byte	0x04, 0x17
        /*004a*/ 	.short	(.L_5913 - .L_5912)
.L_5912:
        /*004c*/ 	.word	0x00000000
        /*0050*/ 	.short	0x0005
        /*0052*/ 	.short	0x0028
        /*0054*/ 	.byte	0x00, 0xf5, 0x21, 0x00


	//----- nvinfo : EIATTR_KPARAM_INFO
	.align		4
.L_5913:
        /*0058*/ 	.byte	0x04, 0x17
        /*005a*/ 	.short	(.L_5915 - .L_5914)
.L_5914:
        /*005c*/ 	.word	0x00000000
        /*0060*/ 	.short	0x0004
        /*0062*/ 	.short	0x0020
        /*0064*/ 	.byte	0x00, 0xf5, 0x21, 0x00


	//----- nvinfo : EIATTR_KPARAM_INFO
	.align		4
.L_5915:
        /*0068*/ 	.byte	0x04, 0x17
        /*006a*/ 	.short	(.L_5917 - .L_5916)
.L_5916:
        /*006c*/ 	.word	0x00000000
        /*0070*/ 	.short	0x0003
        /*0072*/ 	.short	0x0018
        /*0074*/ 	.byte	0x00, 0xf5, 0x21, 0x00


	//----- nvinfo : EIATTR_KPARAM_INFO
	.align		4
.L_5917:
        /*0078*/ 	.byte	0x04, 0x17
        /*007a*/ 	.short	(.L_5919 - .L_5918)
.L_5918:
        /*007c*/ 	.word	0x00000000
        /*0080*/ 	.short	0x0002
        /*0082*/ 	.short	0x0010
        /*0084*/ 	.byte	0x00, 0xf5, 0x21, 0x00


	//----- nvinfo : EIATTR_KPARAM_INFO
	.align		4
.L_5919:
        /*0088*/ 	.byte	0x04, 0x17
        /*008a*/ 	.short	(.L_5921 - .L_5920)
.L_5920:
        /*008c*/ 	.word	0x00000000
        /*0090*/ 	.short	0x0001
        /*0092*/ 	.short	0x0008
        /*0094*/ 	.byte	0x00, 0xf5, 0x21, 0x00


	//----- nvinfo : EIATTR_KPARAM_INFO
	.align		4
.L_5921:
        /*0098*/ 	.byte	0x04, 0x17
        /*009a*/ 	.short	(.L_5923 - .L_5922)
.L_5922:
        /*009c*/ 	.word	0x00000000
        /*00a0*/ 	.short	0x0000
        /*00a2*/ 	.short	0x0000
        /*00a4*/ 	.byte	0x00, 0xf5, 0x21, 0x00


	//----- nvinfo : EIATTR_SPARSE_MMA_MASK
	.align		4
.L_5923:
        /*00a8*/ 	.byte	0x03, 0x50
        /*00aa*/ 	.short	0x0000


	//----- nvinfo : EIATTR_MAXREG_COUNT
	.align		4
        /*00ac*/ 	.byte	0x03, 0x1b
        /*00ae*/ 	.short	0x00ff


	//----- nvinfo : EIATTR_NUM_BARRIERS
	.align		4
        /*00b0*/ 	.byte	0x02, 0x4c
        /*00b2*/ 	.byte	0x01
	.zero		1


	//----- nvinfo : EIATTR_MERCURY_ISA_VERSION
	.align		4
        /*00b4*/ 	.byte	0x03, 0x5f
        /*00b6*/ 	.short	0x0101


	//----- nvinfo : EIATTR_COOP_GROUP_MASK_REGIDS
	.align		4
        /*00b8*/ 	.byte	0x04, 0x29
        /*00ba*/ 	.short	(.L_5925 - .L_5924)


	//   ....[0]....
.L_5924:
        /*00bc*/ 	.word	0xffffffff


	//   ....[1]....
        /*00c0*/ 	.word	0xffffffff


	//   ....[2]....
        /*00c4*/ 	.word	0xffffffff


	//   ....[3]....
        /*00c8*/ 	.word	0xffffffff


	//   ....[4]....
        /*00cc*/ 	.word	0xffffffff


	//   ....[5]....
        /*00d0*/ 	.word	0xffffffff


	//   ....[6]....
        /*00d4*/ 	.word	0xffffffff


	//   ....[7]....
        /*00d8*/ 	.word	0xffffffff


	//   ....[8]....
        /*00dc*/ 	.word	0x05000004


	//   ....[9]....
        /*00e0*/ 	.word	0x05000004


	//   ....[10]....
        /*00e4*/ 	.word	0x05000004


	//----- nvinfo : EIATTR_COOP_GROUP_INSTR_OFFSETS
	.align		4
.L_5925:
        /*00e8*/ 	.byte	0x04, 0x28
        /*00ea*/ 	.short	(.L_5927 - .L_5926)


	//   ....[0]....
.L_5926:
        /*00ec*/ 	.word	0x00003010


	//   ....[1]....
        /*00f0*/ 	.word	0x00003070


	//   ....[2]....
        /*00f4*/ 	.word	0x000030b0


	//   ....[3]....
        /*00f8*/ 	.word	0x000030d0


	//   ....[4]....
        /*00fc*/ 	.word	0x000030f0


	//   ....[5]....
        /*0100*/ 	.word	0x000031e0


	//   ....[6]....
        /*0104*/ 	.word	0x00003200


	//   ....[7]....
        /*0108*/ 	.word	0x00003220


	//   ....[8]....
        /*010c*/ 	.word	0x00003420


	//   ....[9]....
        /*0110*/ 	.word	0x00003490


	//   ....[10]....
        /*0114*/ 	.word	0x00003500


	//----- nvinfo : EIATTR_VRC_CTA_INIT_COUNT
	.align		4
.L_5927:
        /*0118*/ 	.byte	0x02, 0x4a
	.zero		1
	.zero		1


	//----- nvinfo : EIATTR_EXIT_INSTR_OFFSETS
	.align		4
        /*011c*/ 	.byte	0x04, 0x1c
        /*011e*/ 	.short	(.L_5929 - .L_5928)


	//   ....[0]....
.L_5928:
        /*0120*/ 	.word	0x00000080


	//   ....[1]....
        /*0124*/ 	.word	0x000032d0


	//   ....[2]....
        /*0128*/ 	.word	0x000033d0


	//----- nvinfo : EIATTR_MAX_THREADS
	.align		4
.L_5929:
        /*012c*/ 	.byte	0x04, 0x05
        /*012e*/ 	.short	(.L_5931 - .L_5930)
.L_5930:
        /*0130*/ 	.word	0x00000100
        /*0134*/ 	.word	0x00000001
        /*0138*/ 	.word	0x00000001


	//----- nvinfo : EIATTR_CRS_STACK_SIZE
	.align		4
.L_5931:
        /*013c*/ 	.byte	0x04, 0x1e
        /*013e*/ 	.short	(.L_5933 - .L_5932)
.L_5932:
        /*0140*/ 	.word	0x00000000


	//----- nvinfo : EIATTR_CBANK_PARAM_SIZE
	.align		4
.L_5933:
        /*0144*/ 	.byte	0x03, 0x19
        /*0146*/ 	.short	0x0050


	//----- nvinfo : EIATTR_PARAM_CBANK
	.align		4
        /*0148*/ 	.byte	0x04, 0x0a
        /*014a*/ 	.short	(.L_5935 - .L_5934)
	.align		4
.L_5934:
        /*014c*/ 	.word	index@(.nv.constant0._ZN18transformer_engine6detail43dgated_act_cast_transpose_kernel_notalignedILi1ELi2Eff13__nv_bfloat16NS_5EmptyEXadL_ZNS_6dsreluIffEET_T0_RKS3_EEXadL_ZNS_5sreluIffEES5_S6_S8_EEEEvPKT2_SC_PT3_SE_PKT1_PSF_SI_mmm)
        /*0150*/ 	.short	0x0380
        /*0152*/ 	.short	0x0050


	//----- nvinfo : EIATTR_SW_WAR
	.align		4
.L_5935:
        /*0154*/ 	.byte	0x04, 0x36
        /*0156*/ 	.short	(.L_5937 - .L_5936)
.L_5936:
        /*0158*/ 	.word	0x00000008
.L_5937:


//--------------------- .nv.info._ZN18transformer_engine6detail32dgated_act_cast_transpose_kernelILi1ELi2Eff13__nv_bfloat16NS_5EmptyEXadL_ZNS_6dsreluIffEET_T0_RKS3_EEXadL_ZNS_5sreluIffEES5_S6_S8_EEEEvPKT2_SC_PT3_SE_PKT1_PSF_SI_mmm --------------------------
	.section	.nv.info._ZN18transformer_engine6detail32dgated_act_cast_transpose_kernelILi1ELi2Eff13__nv_bfloat16NS_5EmptyEXadL_ZNS_6dsreluIffEET_T0_RKS3_EEXadL_ZNS_5sreluIffEES5_S6_S8_EEEEvPKT2_SC_PT3_SE_PKT1_PSF_SI_mmm,"",@"SHT_CUDA_INFO"
	.sectionflags	@""
	.align	4


	//----- nvinfo : EIATTR_CUDA_API_VERSION
	.align		4
        /*0000*/ 	.byte	0x04, 0x37
        /*0002*/ 	.short	(.L_5939 - .L_5938)
.L_5938:
        /*0004*/ 	.word	0x00000082


	//----- nvinfo : EIATTR_KPARAM_INFO
	.align		4
.L_5939:
        /*0008*/ 	.byte	0x04, 0x17
        /*000a*/ 	.short	(.L_5941 - .L_5940)
.L_5940:
        /*000c*/ 	.word	0x00000000
        /*0010*/ 	.short	0x0009
        /*0012*/ 	.short	0x0048
        /*0014*/ 	.byte	0x00, 0xf0, 0x21, 0x00


	//----- nvinfo : EIATTR_KPARAM_INFO
	.align		4
.L_5941:
        /*0018*/ 	.byte	0x04, 0x17
        /*001a*/ 	.short	(.L_5943 - .L_5942)
.L_5942:
        /*001c*/ 	.word	0x00000000
        /*0020*/ 	.short	0x0008
        /*0022*/ 	.short	0x0040
        /*0024*/ 	.byte	0x00, 0xf0, 0x21, 0x00


	//----- nvinfo : EIATTR_KPARAM_INFO
	.align		4
.L_5943:
        /*0028*/ 	.byte	0x04, 0x17
        /*002a*/ 	.short	(.L_5945 - .L_5944)
.L_5944:
        /*002c*/ 	.word	0x00000000
        /*0030*/ 	.short	0x0007
        /*0032*/ 	.short	0x0038
        /*0034*/ 	.byte	0x00, 0xf0, 0x21, 0x00


	//----- nvinfo : EIATTR_KPARAM_INFO
	.align		4
.L_5945:
        /*0038*/ 	.byte	0x04, 0x17
        /*003a*/ 	.short	(.L_5947 - .L_5946)
.L_5946:
        /*003c*/ 	.word	0x00000000
        /*0040*/ 	.short	0x0006
        /*0042*/ 	.short	0x0030
        /*0044*/ 	.byte	0x00, 0xf5, 0x21, 0x00


	//----- nvinfo : EIATTR_KPARAM_INFO
	.align		4
.L_5947:
        /*0048*/ 	.byte	0x04, 0x17
        /*004a*/ 	.short	(.L_5949 - .L_5948)
.L_5948:
        /*004c*/ 	.word	0x00000000
        /*0050*/ 	.short	0x0005
        /*0052*/ 	.short	0x0028
        /*0054*/ 	.byte	0x00, 0xf5, 0x21, 0x00


	//----- nvinfo : EIATTR_KPARAM_INFO
	.align		4
.L_5949:
        /*0058*/ 	.byte	0x04, 0x17
        /*005a*/ 	.short	(.L_5951 - .L_5950)
.L_5950:
        /*005c*/ 	.word	0x00000000
        /*0060*/ 	.short	0x0004
        /*0062*/ 	.short	0x0020
        /*0064*/ 	.byte	0x00, 0xf5, 0x21, 0x00


	//----- nvinfo : EIATTR_KPARAM_INFO
	.align		4
.L_5951:
        /*0068*/ 	.byte	0x04, 0x17
        /*006a*/ 	.short	(.L_5953 - .L_5952)
.L_5952:
        /*006c*/ 	.word	0x00000000
        /*0070*/ 	.short	0x0003
        /*0072*/ 	.short	0x0018
        /*0074*/ 	.byte	0x00, 0xf5, 0x21, 0x00


	//----- nvinfo : EIATTR_KPARAM_INFO
	.align		4
.L_5953:
        /*0078*/ 	.byte	0x04, 0x17
        /*007a*/ 	.short	(.L_5955 - .L_5954)
.L_5954:
        /*007c*/ 	.word	0x00000000
        /*0080*/ 	.short	0x0002
        /*0082*/ 	.short	0x0010
        /*0084*/ 	.byte	0x00, 0xf5, 0x21, 0x00


	//----- nvinfo : EIATTR_KPARAM_INFO
	.align		4
.L_5955:
        /*0088*/ 	.byte	0x04, 0x17
        /*008a*/ 	.short	(.L_5957 - .L_5956)
.L_5956:
        /*008c*/ 	.word	0x00000000
        /*0090*/ 	.short	0x0001
        /*0092*/ 	.short	0x0008
        /*0094*/ 	.byte	0x00, 0xf5, 0x21, 0x00


	//----- nvinfo : EIATTR_KPARAM_INFO
	.align		4
.L_5957:
        /*0098*/ 	.byte	0x04, 0x17
        /*009a*/ 	.short	(.L_5959 - .L_5958)
.L_5958:
        /*009c*/ 	.word	0x00000000
        /*00a0*/ 	.short	0x0000
        /*00a2*/ 	.short	0x0000
        /*00a4*/ 	.byte	0x00, 0xf5, 0x21, 0x00


	//----- nvinfo : EIATTR_SPARSE_MMA_MASK
	.align		4
.L_5959:
        /*00a8*/ 	.byte	0x03, 0x50
        /*00aa*/ 	.short	0x0000


	//----- nvinfo : EIATTR_MAXREG_COUNT
	.align		4
        /*00ac*/ 	.byte	0x03, 0x1b
        /*00ae*/ 	.short	0x00ff


	//----- nvinfo : EIATTR_NUM_BARRIERS
	.align		4
        /*00b0*/ 	.byte	0x02, 0x4c
        /*00b2*/ 	.byte	0x01
	.zero		1


	//----- nvinfo : EIATTR_MERCURY_ISA_VERSION
	.align		4
        /*00b4*/ 	.byte	0x03, 0x5f
        /*00b6*/ 	.short	0x0101


	//----- nvinfo : EIATTR_INT_WARP_WIDE_INSTR_OFFSETS
	.align		4
        /*00b8*/ 	.byte	0x04, 0x31
        /*00ba*/ 	.short	(.L_5961 - .L_5960)


	//   ....[0]....
.L_5960:
        /*00bc*/ 	.word	0x00001ff0


	//   ....[1]....
        /*00c0*/ 	.word	0x00002100


	//----- nvinfo : EIATTR_COOP_GROUP_MASK_REGIDS
	.align		4
.L_5961:
        /*00c4*/ 	.byte	0x04, 0x29
        /*00c6*/ 	.short	(.L_5963 - .L_5962)


	//   ....[0]....
.L_5962:
        /*00c8*/ 	.word	0xffffffff


	//   ....[1]....
        /*00cc*/ 	.word	0xffffffff


	//   ....[2]....
        /*00d0*/ 	.word	0xffffffff


	//   ....[3]....
        /*00d4*/ 	.word	0xffffffff


	//   ....[4]....
        /*00d8*/ 	.word	0xffffffff


	//   ....[5]....
        /*00dc*/ 	.word	0xffffffff


	//   ....[6]....
        /*00e0*/ 	.word	0xffffffff


	//   ....[7]....
        /*00e4*/ 	.word	0xffffffff


	//   ....[8]....
        /*00e8*/ 	.word	0x05000006


	//   ....[9]....
        /*00ec*/ 	.word	0x05000006


	//   ....[10]....
        /*00f0*/ 	.word	0x05000006


	//----- nvinfo : EIATTR_COOP_GROUP_INSTR_OFFSETS
	.align		4
.L_5963:
        /*00f4*/ 	.byte	0x04, 0x28
        /*00f6*/ 	.short	(.L_5965 - .L_5964)


	//   ....[0]....
.L_5964:
        /*00f8*/ 	.word	0x00001fc0


	//   ....[1]....
        /*00fc*/ 	.word	0x00002020


	//   ....[2]....
        /*0100*/ 	.word	0x00002040


	//   ....[3]....
        /*0104*/ 	.word	0x00002060


	//   ....[4]....
        /*0108*/ 	.word	0x00002080


	//   ....[5]....
        /*010c*/ 	.word	0x00002160


	//   ....[6]....
        /*0110*/ 	.word	0x00002180


	//   ....[7]....
        /*0114*/ 	.word	0x000021a0


	//   ....[8]....
        /*0118*/ 	.word	0x000023a0


	//   ....[9]....
        /*011c*/ 	.word	0x00002410


	//   ....[10]....
        /*0120*/ 	.word	0x00002480


	//----- nvinfo : EIATTR_VRC_CTA_INIT_COUNT
	.align		4
.L_5965:
        /*0124*/ 	.byte	0x02, 0x4a
	.zero		1
	.zero		1


	//----- nvinfo : EIATTR_EXIT_INSTR_OFFSETS
	.align		4
        /*0128*/ 	.byte	0x04, 0x1c
        /*012a*/ 	.short	(.L_5967 - .L_5966)


	//   ....[0]....
.L_5966:
        /*012c*/ 	.word	0x00000080


	//   ....[1]....
        /*0130*/ 	.word	0x00002250


	//   ....[2]....
        /*0134*/ 	.word	0x00002350


	//----- nvinfo : EIATTR_MAX_THREADS
	.align		4
.L_5967:
        /*0138*/ 	.byte	0x04, 0x05
        /*013a*/ 	.short	(.L_5969 - .L_5968)
.L_5968:
        /*013c*/ 	.word	0x00000100
        /*0140*/ 	.word	0x00000001
        /*0144*/ 	.word	0x00000001


	//----- nvinfo : EIATTR_CRS_STACK_SIZE
	.align		4
.L_5969:
        /*0148*/ 	.byte	0x04, 0x1e
        /*014a*/ 	.short	(.L_5971 - .L_5970)
.L_5970:
        /*014c*/ 	.word	0x00000000


	//----- nvinfo : EIATTR_CBANK_PARAM_SIZE
	.align		4
.L_5971:
        /*0150*/ 	.byte	0x03, 0x19
        /*0152*/ 	.short	0x0050


	//----- nvinfo : EIATTR_PARAM_CBANK
	.align		4
        /*0154*/ 	.byte	0x04, 0x0a
        /*0156*/ 	.short	(.L_5973 - .L_5972)
	.align		4
.L_5972:
        /*0158*/ 	.word	index@(.nv.constant0._ZN18transformer_engine6detail32dgated_act_cast_transpose_kernelILi1ELi2Eff13__nv_bfloat16NS_5EmptyEXadL_ZNS_6dsreluIffEET_T0_RKS3_EEXadL_ZNS_5sreluIffEES5_S6_S8_EEEEvPKT2_SC_PT3_SE_PKT1_PSF_SI_mmm)
        /*015c*/ 	.short	0x0380
        /*015e*/ 	.short	0x0050


	//----- nvinfo : EIATTR_SW_WAR
	.align		4
.L_5973:
        /*0160*/ 	.byte	0x04, 0x36
        /*0162*/ 	.short	(.L_5975 - .L_5974)
.L_5974:
        /*0164*/ 	.word	0x00000008
.L_5975:


//--------------------- .nv.info._ZN18transformer_engine6detail43dgated_act_cast_transpose_kernel_notalignedILi1ELi2Eff6__halfNS_5EmptyEXadL_ZNS_6dsreluIffEET_T0_RKS3_EEXadL_ZNS_5sreluIffEES5_S6_S8_EEEEvPKT2_SC_PT3_SE_PKT1_PSF_SI_mmm --------------------------
	.section	.nv.info._ZN18transformer_engine6detail43dgated_act_cast_transpose_kernel_notalignedILi1ELi2Eff6__halfNS_5EmptyEXadL_ZNS_6dsreluIffEET_T0_RKS3_EEXadL_ZNS_5sreluIffEES5_S6_S8_EEEEvPKT2_SC_PT3_SE_PKT1_PSF_SI_mmm,"",@"SHT_CUDA_INFO"
	.sectionflags	@""
	.align	4


	//----- nvinfo : EIATTR_CUDA_API_VERSION
	.align		4
        /*0000*/ 	.byte	0x04, 0x37
        /*0002*/ 	.short	(.L_5977 - .L_5976)
.L_5976:
        /*0004*/ 	.word	0x00000082


	//----- nvinfo : EIATTR_KPARAM_INFO
	.align		4
.L_5977:
        /*0008*/ 	.byte	0x04, 0x17
        /*000a*/ 	.short	(.L_5979 - .L_5978)
.L_5978:
        /*000c*/ 	.word	0x00000000
        /*0010*/ 	.short	0x0009
        /*0012*/ 	.short	0x0048
        /*0014*/ 	.byte	0x00, 0xf0, 0x21, 0x00


	//----- nvinfo : EIATTR_KPARAM_INFO
	.align		4
.L_5979:
        /*0018*/ 	.byte	0x04, 0x17
        /*001a*/ 	.short	(.L_5981 - .L_5980)
.L_5980:
        /*001c*/ 	.word	0x00000000
        /*0020*/ 	.short	0x0008
        /*0022*/ 	.short	0x0040
        /*0024*/ 	.byte	0x00, 0xf0, 0x21, 0x00


	//----- nvinfo : EIATTR_KPARAM_INFO
	.align		4
.L_5981:
        /*0028*/ 	.byte	0x04, 0x17
        /*002a*/ 	.short	(.L_5983 - .L_5982)
.L_5982:
        /*002c*/ 	.word	0x00000000
        /*0030*/ 	.short	0x0007
        /*0032*/ 	.short	0x0038
        /*0034*/ 	.byte	0x00, 0xf0, 0x21, 0x00


	//----- nvinfo : EIATTR_KPARAM_INFO
	.align		4
.L_5983:
        /*0038*/ 	.byte	0x04, 0x17
        /*003a*/ 	.short	(.L_5985 - .L_5984)
.L_5984:
        /*003c*/ 	.word	0x00000000
        /*0040*/ 	.short	0x0006
        /*0042*/ 	.short	0x0030
        /*0044*/ 	.byte	0x00, 0xf5, 0x21, 0x00


	//----- nvinfo : EIATTR_KPARAM_INFO
	.align		4
.L_5985:
        /*0048*/ 	.byte	0x04, 0x17
        /*004a*/ 	.short	(.L_5987 - .L_5986)
.L_5986:
        /*004c*/ 	.word	0x00000000
        /*0050*/ 	.short	0x0005
        /*0052*/ 	.short	0x0028
        /*0054*/ 	.byte	0x00, 0xf5, 0x21, 0x00


	//----- nvinfo : EIATTR_KPARAM_INFO
	.align		4
.L_5987:
        /*0058*/ 	.byte	0x04, 0x17
        /*005a*/ 	.short	(.L_5989 - .L_5988)
.L_5988:
        /*005c*/ 	.word	0x00000000
        /*0060*/ 	.short	0x0004
        /*0062*/ 	.short	0x0020
        /*0064*/ 	.byte	0x00, 0xf5, 0x21, 0x00


	//----- nvinfo : EIATTR_KPARAM_INFO
	.align		4
.L_5989:
        /*0068*/ 	.byte	0x04, 0x17
        /*006a*/ 	.short	(.L_5991 - .L_5990)
.L_5990:
        /*006c*/ 	.word	0x00000000
        /*0070*/ 	.short	0x0003
        /*0072*/ 	.short	0x0018
        /*0074*/ 	.byte	0x00, 0xf5, 0x21, 0x00


	//----- nvinfo : EIATTR_KPARAM_INFO
	.align		4
.L_5991:
        /*0078*/ 	.byte	0x04, 0x17
        /*007a*/ 	.short	(.L_5993 - .L_5992)
.L_5992:
        /*007c*/ 	.word	0x00000000
        /*0080*/ 	.short	0x0002
        /*0082*/ 	.short	0x0010
        /*0084*/ 	.byte	0x00, 0xf5, 0x21, 0x00


	//----- nvinfo : EIATTR_KPARAM_INFO
	.align		4
.L_5993:
        /*0088*/ 	.byte	0x04, 0x17
        /*008a*/ 	.short	(.L_5995 - .L_5994)
.L_5994:
        /*008c*/ 	.word	0x00000000
        /*0090*/ 	.short	0x0001
        /*0092*/ 	.short	0x0008
        /*0094*/ 	.byte	0x00, 0xf5, 0x21, 0x00


	//----- nvinfo : EIATTR_KPARAM_INFO
	.align		4
.L_5995:
        /*0098*/ 	.byte	0x04, 0x17
        /*009a*/ 	.short	(.L_5997 - .L_5996)
.L_5996:
        /*009c*/ 	.word	0x00000000
        /*00a0*/ 	.short	0x0000
        /*00a2*/ 	.short	0x0000
        /*00a4*/ 	.byte	0x00, 0xf5, 0x21, 0x00


	//----- nvinfo : EIATTR_SPARSE_MMA_MASK
	.align		4
.L_5997:
        /*00a8*/ 	.byte	0x03, 0x50
        /*00aa*/ 	.short	0x0000


	//----- nvinfo : EIATTR_MAXREG_COUNT
	.align		4
        /*00ac*/ 	.byte	0x03, 0x1b
        /*00ae*/ 	.short	0x00ff


	//----- nvinfo : EIATTR_NUM_BARRIERS
	.align		4
        /*00b0*/ 	.byte	0x02, 0x4c
        /*00b2*/ 	.byte	0x01
	.zero		1


	//----- nvinfo : EIATTR_MERCURY_ISA_VERSION
	.align		4
        /*00b4*/ 	.byte	0x03, 0x5f
        /*00b6*/ 	.short	0x0101


	//----- nvinfo : EIATTR_COOP_GROUP_MASK_REGIDS
	.align		4
        /*00b8*/ 	.byte	0x04, 0x29
        /*00ba*/ 	.short	(.L_5999 - .L_5998)


	//   ....[0]....
.L_5998:
        /*00bc*/ 	.word	0xffffffff


	//   ....[1]....
        /*00c0*/ 	.word	0xffffffff


	//   ....[2]....
        /*00c4*/ 	.word	0xffffffff


	//   ....[3]....
        /*00c8*/ 	.word	0xffffffff


	//   ....[4]....
        /*00cc*/ 	.word	0xffffffff


	//   ....[5]....
        /*00d0*/ 	.word	0xffffffff


	//   ....[6]....
        /*00d4*/ 	.word	0xffffffff


	//   ....[7]....
        /*00d8*/ 	.word	0xffffffff


	//   ....[8]....
        /*00dc*/ 	.word	0x05000004


	//   ....[9]....
        /*00e0*/ 	.word	0x05000004


	//   ....[10]....
        /*00e4*/ 	.word	0x05000004


	//----- nvinfo : EIATTR_COOP_GROUP_INSTR_OFFSETS
	.align		4
.L_5999:
        /*00e8*/ 	.byte	0x04, 0x28
        /*00ea*/ 	.short	(.L_6001 - .L_6000)


	//   ....[0]....
.L_6000:
        /*00ec*/ 	.word	0x00003010


	//   ....[1]....
        /*00f0*/ 	.word	0x00003070


	//   ....[2]....
        /*00f4*/ 	.word	0x000030b0


	//   ....[3]....
        /*00f8*/ 	.word	0x000030d0


	//   ....[4]....
        /*00fc*/ 	.word	0x000030f0


	//   ....[5]....
        /*0100*/ 	.word	0x000031e0


	//   ....[6]....
        /*0104*/ 	.word	0x00003200


	//   ....[7]....
        /*0108*/ 	.word	0x00003220


	//   ....[8]....
        /*010c*/ 	.word	0x00003420


	//   ....[9]....
        /*0110*/ 	.word	0x00003490


	//   ....[10]....
        /*0114*/ 	.word	0x00003500


	//----- nvinfo : EIATTR_VRC_CTA_INIT_COUNT
	.align		4
.L_6001:
        /*0118*/ 	.byte	0x02, 0x4a
	.zero		1
	.zero		1


	//----- nvinfo : EIATTR_EXIT_INSTR_OFFSETS
	.align		4
        /*011c*/ 	.byte	0x04, 0x1c
        /*011e*/ 	.short	(.L_6003 - .L_6002)


	//   ....[0]....
.L_6002:
        /*0120*/ 	.word	0x00000080


	//   ....[1]....
        /*0124*/ 	.word	0x000032d0


	//   ....[2]....
        /*0128*/ 	.word	0x000033d0


	//----- nvinfo : EIATTR_MAX_THREADS
	.align		4
.L_6003:
        /*012c*/ 	.byte	0x04, 0x05
        /*012e*/ 	.short	(.L_6005 - .L_6004)
.L_6004:
        /*0130*/ 	.word	0x00000100
        /*0134*/ 	.word	0x00000001
        /*0138*/ 	.word	0x00000001


	//----- nvinfo : EIATTR_CRS_STACK_SIZE
	.align		4
.L_6005:
        /*013c*/ 	.byte	0x04, 0x1e
        /*013e*/ 	.short	(.L_6007 - .L_6006)
.L_6006:
        /*0140*/ 	.word	0x00000000


	//----- nvinfo : EIATTR_CBANK_PARAM_SIZE
	.align		4
.L_6007:
        /*0144*/ 	.byte	0x03, 0x19
        /*0146*/ 	.short	0x0050


	//----- nvinfo : EIATTR_PARAM_CBANK
	.align		4
        /*0148*/ 	.byte	0x04, 0x0a
        /*014a*/ 	.short	(.L_6009 - .L_6008)
	.align		4
.L_6008:
        /*014c*/ 	.word	index@(.nv.constant0._ZN18transformer_engine6detail43dgated_act_cast_transpose_kernel_notalignedILi1ELi2Eff6__halfNS_5EmptyEXadL_ZNS_6dsreluIffEET_T0_RKS3_EEXadL_ZNS_5sreluIffEES5_S6_S8_EEEEvPKT2_SC_PT3_SE_PKT1_PSF_SI_mmm)
        /*0150*/ 	.short	0x0380
        /*0152*/ 	.short	0x0050


	//----- nvinfo : EIATTR_SW_WAR
	.align		4
.L_6009:
        /*0154*/ 	.byte	0x04, 0x36
        /*0156*/ 	.short	(.L_6011 - .L_6010)
.L_6010:
        /*0158*/ 	.word	0x00000008
.L_6011:


//--------------------- .nv.info._ZN18transformer_engine6detail32dgated_act_cast_transpose_kernelILi1ELi2Eff6__halfNS_5EmptyEXadL_ZNS_6dsreluIffEET_T0_RKS3_EEXadL_ZNS_5sreluIffEES5_S6_S8_EEEEvPKT2_SC_PT3_SE_PKT1_PSF_SI_mmm --------------------------
	.section	.nv.info._ZN18transformer_engine6detail32dgated_act_cast_transpose_kernelILi1ELi2Eff6__halfNS_5EmptyEXadL_ZNS_6dsreluIffEET_T0_RKS3_EEXadL_ZNS_5sreluIffEES5_S6_S8_EEEEvPKT2_SC_PT3_SE_PKT1_PSF_SI_mmm,"",@"SHT_CUDA_INFO"
	.sectionflags	@""
	.align	4


	//----- nvinfo : EIATTR_CUDA_API_VERSION
	.align		4
        /*0000*/ 	.byte	0x04, 0x37
        /*0002*/ 	.short	(.L_6013 - .L_6012)
.L_6012:
        /*0004*/ 	.word	0x00000082


	//----- nvinfo : EIATTR_KPARAM_INFO
	.align		4
.L_6013:
        /*0008*/ 	.byte	0x04, 0x17
        /*000a*/ 	.short	(.L_6015 - .L_6014)
.L_6014:
        /*000c*/ 	.word	0x00000000
        /*0010*/ 	.short	0x0009
        /*0012*/ 	.short	0x0048
        /*0014*/ 	.byte	0x00, 0xf0, 0x21, 0x00


	//----- nvinfo : EIATTR_KPARAM_INFO
	.align		4
.L_6015:
        /*0018*/ 	.byte	0x04, 0x17
        /*001a*/ 	.short	(.L_6017 - .L_6016)
.L_6016:
        /*001c*/ 	.word	0x00000000
        /*0020*/ 	.short	0x0008
        /*0022*/ 	.short	0x0040
        /*0024*/ 	.byte	0x00, 0xf0, 0x21, 0x00


	//----- nvinfo : EIATTR_KPARAM_INFO
	.align		4
.L_6017:
        /*0028*/ 	.byte	0x04, 0x17
        /*002a*/ 	.short	(.L_6019 - .L_6018)
.L_6018:
        /*002c*/ 	.word	0x00000000
        /*0030*/ 	.short	0x0007
        /*0032*/ 	.short	0x0038
        /*0034*/ 	.byte	0x00, 0xf0, 0x21, 0x00


	//----- nvinfo : EIATTR_KPARAM_INFO
	.align		4
.L_6019:
        /*0038*/ 	.byte	0x04, 0x17
        /*003a*/ 	.short	(.L_6021 - .L_6020)
.L_6020:
        /*003c*/ 	.word	0x00000000
        /*0040*/ 	.short	0x0006
        /*0042*/ 	.short	0x0030
        /*0044*/ 	.byte	0x00, 0xf5, 0x21, 0x00


	//----- nvinfo : EIATTR_KPARAM_INFO
	.align		4
.L_6021:
        /*0048*/ 	.byte	0x04, 0x17
        /*004a*/ 	.short	(.L_6023 - .L_6022)
.L_6022:
        /*004c*/ 	.word	0x00000000
        /*0050*/ 	.short	0x0005
        /*0052*/ 	.short	0x0028
        /*0054*/ 	.byte	0x00, 0xf5, 0x21, 0x00


	//----- nvinfo : EIATTR_KPARAM_INFO
	.align		4
.L_6023:
        /*0058*/ 	.byte	0x04, 0x17
        /*005a*/ 	.short	(.L_6025 - .L_6024)
.L_6024:
        /*005c*/ 	.word	0x00000000
        /*0060*/ 	.short	0x0004
        /*0062*/ 	.short	0x0020
        /*0064*/ 	.byte	0x00, 0xf5, 0x21, 0x00


	//----- nvinfo : EIATTR_KPARAM_INFO
	.align		4
.L_6025:
        /*0068*/ 	.byte	0x04, 0x17
        /*006a*/ 	.short	(.L_6027 - .L_6026)
.L_6026:
        /*006c*/ 	.word	0x00000000
        /*0070*/ 	.short	0x0003
        /*0072*/ 	.short	0x0018
        /*0074*/ 	.byte	0x00, 0xf5, 0x21, 0x00


	//----- nvinfo : EIATTR_KPARAM_INFO
	.align		4
.L_6027:
        /*0078*/ 	.byte	0x04, 0x17
        /*007a*/ 	.short	(.L_6029 - .L_6028)
.L_6028:
        /*007c*/ 	.word	0x00000000
        /*0080*/ 	.short	0x0002
        /*0082*/ 	.short	0x0010
        /*0084*/ 	.byte	0x00, 0xf5, 0x21, 0x00


	//----- nvinfo : EIATTR_KPARAM_INFO
	.align		4
.L_6029:
        /*0088*/ 	.byte	0x04, 0x17
        /*008a*/ 	.short	(.L_6031 - .L_6030)
.L_6030:
        /*008c*/ 	.word	0x00000000
        /*0090*/ 	.short	0x0001
        /*0092*/ 	.short	0x0008
        /*0094*/ 	.byte	0x00, 0xf5, 0x21, 0x00


	//----- nvinfo : EIATTR_KPARAM_INFO
	.align		4
.L_6031:
        /*0098*/ 	.byte	0x04, 0x17
        /*009a*/ 	.short	(.L_6033 - .L_6032)
.L_6032:
        /*009c*/ 	.word	0x00000000
        /*00a0*/ 	.short	0x0000
        /*00a2*/ 	.short	0x0000
        /*00a4*/ 	.byte	0x00, 0xf5, 0x21, 0x00


	//----- nvinfo : EIATTR_SPARSE_MMA_MASK
	.align		4
.L_6033:
        /*00a8*/ 	.byte	0x03, 0x50
        /*00aa*/ 	.short	0x0000


	//----- nvinfo : EIATTR_MAXREG_COUNT
	.align		4
        /*00ac*/ 	.byte	0x03, 0x1b
        /*00ae*/ 	.short	0x00ff


	//----- nvinfo : EIATTR_NUM_BARRIERS
	.align		4
        /*00b0*/ 	.byte	0x02, 0x4c
        /*00b2*/ 	.byte	0x01
	.zero		1


	//----- nvinfo : EIATTR_MERCURY_ISA_VERSION
	.align		4
        /*00b4*/ 	.byte	0x03, 0x5f
        /*00b6*/ 	.short	0x0101


	//----- nvinfo : EIATTR_INT_WARP_WIDE_INSTR_OFFSETS
	.align		4
        /*00b8*/ 	.byte	0x04, 0x31
        /*00ba*/ 	.short	(.L_6035 - .L_6034)


	//   ....[0]....
.L_6034:
        /*00bc*/ 	.word	0x00001ff0


	//   ....[1]....
        /*00c0*/ 	.word	0x00002100


	//----- nvinfo : EIATTR_COOP_GROUP_MASK_REGIDS
	.align		4
.L_6035:
        /*00c4*/ 	.byte	0x04, 0x29
        /*00c6*/ 	.short	(.L_6037 - .L_6036)


	//   ....[0]....
.L_6036:
        /*00c8*/ 	.word	0xffffffff


	//   ....[1]....
        /*00cc*/ 	.word	0xffffffff


	//   ....[2]....
        /*00d0*/ 	.word	0xffffffff


	//   ....[3]....
        /*00d4*/ 	.word	0xffffffff


	//   ....[4]....
        /*00d8*/ 	.word	0xffffffff


	//   ....[5]....
        /*00dc*/ 	.word	0xffffffff


	//   ....[6]....
        /*00e0*/ 	.word	0xffffffff


	//   ....[7]....
        /*00e4*/ 	.word	0xffffffff


	//   ....[8]....
        /*00e8*/ 	.word	0x05000006


	//   ....[9]....
        /*00ec*/ 	.word	0x05000006


	//   ....[10]....
        /*00f0*/ 	.word	0x05000006


	//----- nvinfo : EIATTR_COOP_GROUP_INSTR_OFFSETS
	.align		4
.L_6037:
        /*00f4*/ 	.byte	0x04, 0x28
        /*00f6*/ 	.short	(.L_6039 - .L_6038)


	//   ....[0]....
.L_6038:
        /*00f8*/ 	.word	0x00001fc0


	//   ....[1]....
        /*00fc*/ 	.word	0x00002020


	//   ....[2]....
        /*0100*/ 	.word	0x00002040


	//   ....[3]....
        /*0104*/ 	.word	0x00002060


	//   ....[4]....
        /*0108*/ 	.word	0x00002080


	//   ....[5]....
        /*010c*/ 	.word	0x00002160


	//   ....[6]....
        /*0110*/ 	.word	0x00002180


	//   ....[7]....
        /*0114*/ 	.word	0x000021a0


	//   ....[8]....
        /*0118*/ 	.word	0x000023a0


	//   ....[9]....
        /*011c*/ 	.word	0x00002410


	//   ....[10]....
        /*0120*/ 	.word	0x00002480


	//----- nvinfo : EIATTR_VRC_CTA_INIT_COUNT
	.align		4
.L_6039:
        /*0124*/ 	.byte	0x02, 0x4a
	.zero		1
	.zero		1


	//----- nvinfo : EIATTR_EXIT_INSTR_OFFSETS
	.align		4
        /*0128*/ 	.byte	0x04, 0x1c
        /*012a*/ 	.short	(.L_6041 - .L_6040)


	//   ....[0]....
.L_6040:
        /*012c*/ 	.word	0x00000080


	//   ....[1]....
        /*0130*/ 	.word	0x00002250


	//   ....[2]....
        /*0134*/ 	.word	0x00002350


	//----- nvinfo : EIATTR_MAX_THREADS
	.align		4
.L_6041:
        /*0138*/ 	.byte	0x04, 0x05
        /*013a*/ 	.short	(.L_6043 - .L_6042)
.L_6042:
        /*013c*/ 	.word	0x00000100
        /*0140*/ 	.word	0x00000001
        /*0144*/ 	.word	0x00000001


	//----- nvinfo : EIATTR_CRS_STACK_SIZE
	.align		4
.L_6043:
        /*0148*/ 	.byte	0x04, 0x1e
        /*014a*/ 	.short	(.L_6045 - .L_6044)
.L_6044:
        /*014c*/ 	.word	0x00000000


	//----- nvinfo : EIATTR_CBANK_PARAM_SIZE
	.align		4
.L_6045:
        /*0150*/ 	.byte	0x03, 0x19
        /*0152*/ 	.short	0x0050


	//----- nvinfo : EIATTR_PARAM_CBANK
	.align		4
        /*0154*/ 	.byte	0x04, 0x0a
        /*0156*/ 	.short	(.L_6047 - .L_6046)
	.align		4
.L_6046:
        /*0158*/ 	.word	index@(.nv.constant0._ZN18transformer_engine6detail32dgated_act_cast_transpose_kernelILi1ELi2Eff6__halfNS_5EmptyEXadL_ZNS_6dsreluIffEET_T0_RKS3_EEXadL_ZNS_5sreluIffEES5_S6_S8_EEEEvPKT2_SC_PT3_SE_PKT1_PSF_SI_mmm)
        /*015c*/ 	.short	0x0380
        /*015e*/ 	.short	0x0050


	//----- nvinfo : EIATTR_SW_WAR
	.align		4
.L_6047:
        /*0160*/ 	.byte	0x04, 0x36
        /*0162*/ 	.short	(.L_6049 - .L_6048)
.L_6048:
        /*0164*/ 	.word	0x00000008
.L_6049:


//--------------------- .nv.info._ZN18transformer_engine6detail43dgated_act_cast_transpose_kernel_notalignedILi1ELi1EfffNS_5EmptyEXadL_ZNS_6dsreluIffEET_T0_RKS2_EEXadL_ZNS_5sreluIffEES4_S5_S7_EEEEvPKT2_SB_PT3_SD_PKT1_PSE_SH_mmm --------------------------
	.section	.nv.info._ZN18transformer_engine6detail43dgated_act_cast_transpose_kernel_notalignedILi1ELi1EfffNS_5EmptyEXadL_ZNS_6dsreluIffEET_T0_RKS2_EEXadL_ZNS_5sreluIffEES4_S5_S7_EEEEvPKT2_SB_PT3_SD_PKT1_PSE_SH_mmm,"",@"SHT_CUDA_INFO"
	.sectionflags	@""
	.align	4


	//----- nvinfo : EIATTR_CUDA_API_VERSION
	.align		4
        /*0000*/ 	.byte	0x04, 0x37
        /*0002*/ 	.short	(.L_6051 - .L_6050)
.L_6050:
        /*0004*/ 	.word	0x00000082


	//----- nvinfo : EIATTR_KPARAM_INFO
	.align		4
.L_6051:
        /*0008*/ 	.byte	0x04, 0x17
        /*000a*/ 	.short	(.L_6053 - .L_6052)
.L_6052:
        /*000c*/ 	.word	0x00000000
        /*0010*/ 	.short	0x0009
        /*0012*/ 	.short	0x0048
        /*0014*/ 	.byte	0x00, 0xf0, 0x21, 0x00


	//----- nvinfo : EIATTR_KPARAM_INFO
	.align		4
.L_6053:
        /*0018*/ 	.byte	0x04, 0x17
        /*001a*/ 	.short	(.L_6055 - .L_6054)
.L_6054:
        /*001c*/ 	.word	0x00000000
        /*0020*/ 	.short	0x0008
        /*0022*/ 	.short	0x0040
        /*0024*/ 	.byte	0x00, 0xf0, 0x21, 0x00


	//----- nvinfo : EIATTR_KPARAM_INFO
	.align		4
.L_6055:
        /*0028*/ 	.byte	0x04, 0x17
        /*002a*/ 	.short	(.L_6057 - .L_6056)
.L_6056:
        /*002c*/ 	.word	0x00000000
        /*0030*/ 	.short	0x0007
        /*0032*/ 	.short	0x0038
        /*0034*/ 	.byte	0x00, 0xf0, 0x21, 0x00


	//----- nvinfo : EIATTR_KPARAM_INFO
	.align		4
.L_6057:
        /*0038*/ 	.byte	0x04, 0x17
        /*003a*/ 	.short	(.L_6059 - .L_6058)
.L_6058:
        /*003c*/ 	.word	0x00000000
        /*0040*/ 	.short	0x0006
        /*0042*/ 	.short	0x0030
        /*0044*/ 	.byte	0x00, 0xf5, 0x21, 0x00


	//----- nvinfo : EIATTR_KPARAM_INFO
	.align		4
.L_6059:
        /*0048*/ 	.byte	0x04, 0x17
        /*004a*/ 	.short	(.L_6061 - .L_6060)
.L_6060:
        /*004c*/ 	.word	0x00000000
        /*0050*/ 	.short	0x0005
        /*0052*/ 	.short	0x0028
        /*0054*/ 	.byte	0x00, 0xf5, 0x21, 0x00


	//----- nvinfo : EIATTR_KPARAM_INFO
	.align		4
.L_6061:
        /*0058*/ 	.byte	0x04, 0x17
        /*005a*/ 	.short	(.L_6063 - .L_6062)
.L_6062:
        /*005c*/ 	.word	0x00000000
        /*0060*/ 	.short	0x0004
        /*0062*/ 	.short	0x0020
        /*0064*/ 	.byte	0x00, 0xf5, 0x21, 0x00


	//----- nvinfo : EIATTR_KPARAM_INFO
	.align		4
.L_6063:
        /*0068*/ 	.byte	0x04, 0x17
        /*006a*/ 	.short	(.L_6065 - .L_6064)
.L_6064:
        /*006c*/ 	.word	0x00000000
        /*0070*/ 	.short	0x0003
        /*0072*/ 	.short	0x0018
        /*0074*/ 	.byte	0x00, 0xf5, 0x21, 0x00


	//----- nvinfo : EIATTR_KPARAM_INFO
	.align		4
.L_6065:
        /*0078*/ 	.byte	0x04, 0x17
        /*007a*/ 	.short	(.L_6067 - .L_6066)
.L_6066:
        /*007c*/ 	.word	0x00000000
        /*0080*/ 	.short	0x0002
        /*0082*/ 	.short	0x0010
        /*0084*/ 	.byte	0x00, 0xf5, 0x21, 0x00


	//----- nvinfo : EIATTR_KPARAM_INFO
	.align		4
.L_6067:
        /*0088*/ 	.byte	0x04, 0x17
        /*008a*/ 	.short	(.L_6069 - .L_6068)
.L_6068:
        /*008c*/ 	.word	0x00000000
        /*0090*/ 	.short	0x0001
        /*0092*/ 	.short	0x0008
        /*0094*/ 	.byte	0x00, 0xf5, 0x21, 0x00


	//----- nvinfo : EIATTR_KPARAM_INFO
	.align		4
.L_6069:
        /*0098*/ 	.byte	0x04, 0x17
        /*009a*/ 	.short	(.L_6071 - .L_6070)
.L_6070:
        /*009c*/ 	.word	0x00000000
        /*00a0*/ 	.short	0x0000
        /*00a2*/ 	.short	0x0000
        /*00a4*/ 	.byte	0x00, 0xf5, 0x21, 0x00


	//----- nvinfo : EIATTR_SPARSE_MMA_MASK
	.align		4
.L_6071:
        /*00a8*/ 	.byte	0x03, 0x50
        /*00aa*/ 	.short	0x0000


	//----- nvinfo : EIATTR_MAXREG_COUNT
	.align		4
        /*00ac*/ 	.byte	0x03, 0x1b
        /*00ae*/ 	.short	0x00ff


	//----- nvinfo : EIATTR_NUM_BARRIERS
	.align		4
        /*00b0*/ 	.byte	0x02, 0x4c
        /*00b2*/ 	.byte	0x01
	.zero		1


	//----- nvinfo : EIATTR_MERCURY_ISA_VERSION
	.align		4
        /*00b4*/ 	.byte	0x03, 0x5f
        /*00b6*/ 	.short	0x0101


	//----- nvinfo : EIATTR_COOP_GROUP_MASK_REGIDS
	.align		4
        /*00b8*/ 	.byte	0x04, 0x29
        /*00ba*/ 	.short	(.L_6073 - .L_6072)


	//   ....[0]....
.L_6072:
        /*00bc*/ 	.word	0xffffffff


	//   ....[1]....
        /*00c0*/ 	.word	0xffffffff


	//   ....[2]....
        /*00c4*/ 	.word	0xffffffff


	//   ....[3]....
        /*00c8*/ 	.word	0xffffffff


	//   ....[4]....
        /*00cc*/ 	.word	0xffffffff


	//   ....[5]....
        /*00d0*/ 	.word	0xffffffff


	//   ....[6]....
        /*00d4*/ 	.word	0xffffffff


	//   ....[7]....
        /*00d8*/ 	.word	0xffffffff


	//   ....[8]....
        /*00dc*/ 	.word	0x05000006


	//   ....[9]....
        /*00e0*/ 	.word	0x05000006


	//   ....[10]....
        /*00e4*/ 	.word	0x05000006


	//----- nvinfo : EIATTR_COOP_GROUP_INSTR_OFFSETS
	.align		4
.L_6073:
        /*00e8*/ 	.byte	0x04, 0x28
        /*00ea*/ 	.short	(.L_6075 - .L_6074)


	//   ....[0]....
.L_6074:
        /*00ec*/ 	.word	0x00002340


	//   ....[1]....
        /*00f0*/ 	.word	0x000023a0


	//   ....[2]....
        /*00f4*/ 	.word	0x000023e0


	//   ....[3]....
        /*00f8*/ 	.word	0x00002400


	//   ....[4]....
        /*00fc*/ 	.word	0x00002420


	//   ....[5]....
        /*0100*/ 	.word	0x00002510


	//   ....[6]....
        /*0104*/ 	.word	0x00002530


	//   ....[7]....
        /*0108*/ 	.word	0x00002550


	//   ....[8]....
        /*010c*/ 	.word	0x00002750


	//   ....[9]....
        /*0110*/ 	.word	0x000027c0


	//   ....[10]....
        /*0114*/ 	.word	0x00002830


	//----- nvinfo : EIATTR_VRC_CTA_INIT_COUNT
	.align		4
.L_6075:
        /*0118*/ 	.byte	0x02, 0x4a
	.zero		1
	.zero		1


	//----- nvinfo : EIATTR_EXIT_INSTR_OFFSETS
	.align		4
        /*011c*/ 	.byte	0x04, 0x1c
        /*011e*/ 	.short	(.L_6077 - .L_6076)


	//   ....[0]....
.L_6076:
        /*0120*/ 	.word	0x00000080


	//   ....[1]....
        /*0124*/ 	.word	0x00002600


	//   ....[2]....
        /*0128*/ 	.word	0x00002700


	//----- nvinfo : EIATTR_MAX_THREADS
	.align		4
.L_6077:
        /*012c*/ 	.byte	0x04, 0x05
        /*012e*/ 	.short	(.L_6079 - .L_6078)
.L_6078:
        /*0130*/ 	.word	0x00000100
        /*0134*/ 	.word	0x00000001
        /*0138*/ 	.word	0x00000001


	//----- nvinfo : EIATTR_CRS_STACK_SIZE
	.align		4
.L_6079:
        /*013c*/ 	.byte	0x04, 0x1e
        /*013e*/ 	.short	(.L_6081 - .L_6080)
.L_6080:
        /*0140*/ 	.word	0x00000000


	//----- nvinfo : EIATTR_CBANK_PARAM_SIZE
	.align		4
.L_6081:
        /*0144*/ 	.byte	0x03, 0x19
        /*0146*/ 	.short	0x0050


	//----- nvinfo : EIATTR_PARAM_CBANK
	.align		4
        /*0148*/ 	.byte	0x04, 0x0a
        /*014a*/ 	.short	(.L_6083 - .L_6082)
	.align		4
.L_6082:
        /*014c*/ 	.word	index@(.nv.constant0._ZN18transformer_engine6detail43dgated_act_cast_transpose_kernel_notalignedILi1ELi1EfffNS_5EmptyEXadL_ZNS_6dsreluIffEET_T0_RKS2_EEXadL_ZNS_5sreluIffEES4_S5_S7_EEEEvPKT2_SB_PT3_SD_PKT1_PSE_SH_mmm)
        /*0150*/ 	.short	0x0380
        /*0152*/ 	.short	0x0050


	//----- nvinfo : EIATTR_SW_WAR
	.align		4
.L_6083:
        /*0154*/ 	.byte	0x04, 0x36
        /*0156*/ 	.short	(.L_6085 - .L_6084)
.L_6084:
        /*0158*/ 	.word	0x00000008
.L_6085:


//--------------------- .nv.info._ZN18transformer_engine6detail32dgated_act_cast_transpose_kernelILi1ELi1EfffNS_5EmptyEXadL_ZNS_6dsreluIffEET_T0_RKS2_EEXadL_ZNS_5sreluIffEES4_S5_S7_EEEEvPKT2_SB_PT3_SD_PKT1_PSE_SH_mmm --------------------------
	.section	.nv.info._ZN18transformer_engine6detail32dgated_act_cast_transpose_kernelILi1ELi1EfffNS_5EmptyEXadL_ZNS_6dsreluIffEET_T0_RKS2_EEXadL_ZNS_5sreluIffEES4_S5_S7_EEEEvPKT2_SB_PT3_SD_PKT1_PSE_SH_mmm,"",@"SHT_CUDA_INFO"
	.sectionflags	@""
	.align	4


	//----- nvinfo : EIATTR_CUDA_API_VERSION
	.align		4
        /*0000*/ 	.byte	0x04, 0x37
        /*0002*/ 	.short	(.L_6087 - .L_6086)
.L_6086:
        /*0004*/ 	.word	0x00000082


	//----- nvinfo : EIATTR_KPARAM_INFO
	.align		4
.L_6087:
        /*0008*/ 	.byte	0x04, 0x17
        /*000a*/ 	.short	(.L_6089 - .L_6088)
.L_6088:
        /*000c*/ 	.word	0x00000000
        /*0010*/ 	.short	0x0009
        /*0012*/ 	.short	0x0048
        /*0014*/ 	.byte	0x00, 0xf0, 0x21, 0x00


	//----- nvinfo : EIATTR_KPARAM_INFO
	.align		4
.L_6089:
        /*0018*/ 	.byte	0x04, 0x17
        /*001a*/ 	.short	(.L_6091 - .L_6090)
.L_6090:
        /*001c*/ 	.word	0x00000000
        /*0020*/ 	.short	0x0008
        /*0022*/ 	.short	0x0040
        /*0024*/ 	.byte	0x00, 0xf0, 0x21, 0x00


	//----- nvinfo : EIATTR_KPARAM_INFO
	.align		4
.L_6091:
        /*0028*/ 	.byte	0x04, 0x17
        /*002a*/ 	.short	(.L_6093 - .L_6092)
.L_6092:
        /*002c*/ 	.word	0x00000000
        /*0030*/ 	.short	0x0007
        /*0032*/ 	.short	0x0038
        /*0034*/ 	.byte	0x00, 0xf0, 0x21, 0x00


	//----- nvinfo : EIATTR_KPARAM_INFO
	.align		4
.L_6093:
        /*0038*/ 	.byte	0x04, 0x17
        /*003a*/ 	.short	(.L_6095 - .L_6094)
.L_6094:
        /*003c*/ 	.word	0x00000000
        /*0040*/ 	.short	0x0006
        /*0042*/ 	.short	0x0030
        /*0044*/ 	.byte	0x00, 0xf5, 0x21, 0x00


	//----- nvinfo : EIATTR_KPARAM_INFO
	.align		4
.L_6095:
        /*0048*/ 	.byte	0x04, 0x17
        /*004a*/ 	.short	(.L_6097 - .L_6096)
.L_6096:
        /*004c*/ 	.word	0x00000000
        /*0050*/ 	.short	0x0005
        /*0052*/ 	.short	0x0028
        /*0054*/ 	.byte	0x00, 0xf5, 0x21, 0x00


	//----- nvinfo : EIATTR_KPARAM_INFO
	.align		4
.L_6097:
        /*0058*/ 	.byte	0x04, 0x17
        /*005a*/ 	.short	(.L_6099 - .L_6098)
.L_6098:
        /*005c*/ 	.word	0x00000000
        /*0060*/ 	.short	0x0004
        /*0062*/ 	.short	0x0020
        /*0064*/ 	.byte	0x00, 0xf5, 0x21, 0x00


	//----- nvinfo : EIATTR_KPARAM_INFO
	.align		4
.L_6099:
        /*0068*/ 	.byte	0x04, 0x17
        /*006a*/ 	.short	(.L_6101 - .L_6100)
.L_6100:
        /*006c*/ 	.word	0x00000000
        /*0070*/ 	.short	0x0003
        /*0072*/ 	.short	0x0018
        /*0074*/ 	.byte	0x00, 0xf5, 0x21, 0x00


	//----- nvinfo : EIATTR_KPARAM_INFO
	.align		4
.L_6101:
        /*0078*/ 	.byte	0x04, 0x17
        /*007a*/ 	.short	(.L_6103 - .L_6102)
.L_6102:
        /*007c*/ 	.word	0x00000000
        /*0080*/ 	.short	0x0002
        /*0082*/ 	.short	0x0010
        /*0084*/ 	.byte	0x00, 0xf5, 0x21, 0x00


	//----- nvinfo : EIATTR_KPARAM_INFO
	.align		4
.L_6103:
        /*0088*/ 	.byte	0x04, 0x17
        /*008a*/ 	.short	(.L_6105 - .L_6104)
.L_6104:
        /*008c*/ 	.word	0x00000000
        /*0090*/ 	.short	0x0001
        /*0092*/ 	.short	0x0008
        /*0094*/ 	.byte	0x00, 0xf5, 0x21, 0x00


	//----- nvinfo : EIATTR_KPARAM_INFO
	.align		4
.L_6105:
        /*0098*/ 	.byte	0x04, 0x17
        /*009a*/ 	.short	(.L_6107 - .L_6106)
.L_6106:
        /*009c*/ 	.word	0x00000000
        /*00a0*/ 	.short	0x0000
        /*00a2*/ 	.short	0x0000
        /*00a4*/ 	.byte	0x00, 0xf5, 0x21, 0x00


	//----- nvinfo : EIATTR_SPARSE_MMA_MASK
	.align		4
.L_6107:
        /*00a8*/ 	.byte	0x03, 0x50
        /*00aa*/ 	.short	0x0000


	//----- nvinfo : EIATTR_MAXREG_COUNT
	.align		4
        /*00ac*/ 	.byte	0x03, 0x1b
        /*00ae*/ 	.short	0x00ff


	//----- nvinfo : EIATTR_NUM_BARRIERS
	.align		4
        /*00b0*/ 	.byte	0x02, 0x4c
        /*00b2*/ 	.byte	0x01
	.zero		1


	//----- nvinfo : EIATTR_MERCURY_ISA_VERSION
	.align		4
        /*00b4*/ 	.byte	0x03, 0x5f
        /*00b6*/ 	.short	0x0101


	//----- nvinfo : EIATTR_INT_WARP_WIDE_INSTR_OFFSETS
	.align		4
        /*00b8*/ 	.byte	0x04, 0x31
        /*00ba*/ 	.short	(.L_6109 - .L_6108)


	//   ....[0]....
.L_6108:
        /*00bc*/ 	.word	0x00001610


	//   ....[1]....
        /*00c0*/ 	.word	0x00001720


	//----- nvinfo : EIATTR_COOP_GROUP_MASK_REGIDS
	.align		4
.L_6109:
        /*00c4*/ 	.byte	0x04, 0x29
        /*00c6*/ 	.short	(.L_6111 - .L_6110)


	//   ....[0]....
.L_6110:
        /*00c8*/ 	.word	0xffffffff


	//   ....[1]....
        /*00cc*/ 	.word	0xffffffff


	//   ....[2]....
        /*00d0*/ 	.word	0xffffffff


	//   ....[3]....
        /*00d4*/ 	.word	0xffffffff


	//   ....[4]....
        /*00d8*/ 	.word	0xffffffff


	//   ....[5]....
        /*00dc*/ 	.word	0xffffffff


	//   ....[6]....
        /*00e0*/ 	.word	0xffffffff


	//   ....[7]....
        /*00e4*/ 	.word	0xffffffff


	//   ....[8]....
        /*00e8*/ 	.word	0x05000006


	//   ....[9]....
        /*00ec*/ 	.word	0x05000006


	//   ....[10]....
        /*00f0*/ 	.word	0x05000006


	//----- nvinfo : EIATTR_COOP_GROUP_INSTR_OFFSETS
	.align		4
.L_6111:
        /*00f4*/ 	.byte	0x04, 0x28
        /*00f6*/ 	.short	(.L_6113 - .L_6112)


	//   ....[0]....
.L_6112:
        /*00f8*/ 	.word	0x000015e0


	//   ....[1]....
        /*00fc*/ 	.word	0x00001640


	//   ....[2]....
        /*0100*/ 	.word	0x00001660


	//   ....[3]....
        /*0104*/ 	.word	0x00001680


	//   ....[4]....
        /*0108*/ 	.word	0x000016a0


	//   ....[5]....
        /*010c*/ 	.word	0x00001780


	//   ....[6]....
        /*0110*/ 	.word	0x000017a0


	//   ....[7]....
        /*0114*/ 	.word	0x000017c0


	//   ....[8]....
        /*0118*/ 	.word	0x000019c0


	//   ....[9]....
        /*011c*/ 	.word	0x00001a30


	//   ....[10]....
        /*0120*/ 	.word	0x00001aa0


	//----- nvinfo : EIATTR_VRC_CTA_INIT_COUNT
	.align		4
.L_6113:
        /*0124*/ 	.byte	0x02, 0x4a
	.zero		1
	.zero		1


	//----- nvinfo : EIATTR_EXIT_INSTR_OFFSETS
	.align		4
        /*0128*/ 	.byte	0x04, 0x1c
        /*012a*/ 	.short	(.L_6115 - .L_6114)


	//   ....[0]....
.L_6114:
        /*012c*/ 	.word	0x00000080


	//   ....[1]....
        /*0130*/ 	.word	0x00001870


	//   ....[2]....
        /*0134*/ 	.word	0x00001970


	//----- nvinfo : EIATTR_MAX_THREADS
	.align		4
.L_6115:
        /*0138*/ 	.byte	0x04, 0x05
        /*013a*/ 	.short	(.L_6117 - .L_6116)
.L_6116:
        /*013c*/ 	.word	0x00000100
        /*0140*/ 	.word	0x00000001
        /*0144*/ 	.word	0x00000001


	//----- nvinfo : EIATTR_CRS_STACK_SIZE
	.align		4
.L_6117:
        /*0148*/ 	.byte	0x04, 0x1e
        /*014a*/ 	.short	(.L_6119 - .L_6118)
.L_6118:
        /*014c*/ 	.word	0x00000000


	//----- nvinfo : EIATTR_CBANK_PARAM_SIZE
	.align		4
.L_6119:
        /*0150*/ 	.byte	0x03, 0x19
        /*0152*/ 	.short	0x0050


	//----- nvinfo : EIATTR_PARAM_CBANK
	.align		4
        /*0154*/ 	.byte	0x04, 0x0a
        /*0156*/ 	.short	(.L_6121 - .L_6120)
	.align		4
.L_6120:
        /*0158*/ 	.word	index@(.nv.constant0._ZN18transformer_engine6detail32dgated_act_cast_transpose_kernelILi1ELi1EfffNS_5EmptyEXadL_ZNS_6dsreluIffEET_T0_RKS2_EEXadL_ZNS_5sreluIffEES4_S5_S7_EEEEvPKT2_SB_PT3_SD_PKT1_PSE_SH_mmm)
        /*015c*/ 	.short	0x0380
        /*015e*/ 	.short	0x0050


	//----- nvinfo : EIATTR_SW_WAR
	.align		4
.L_6121:
        /*0160*/ 	.byte	0x04, 0x36
        /*0162*/ 	.short	(.L_6123 - .L_6122)
.L_6122:
        /*0164*/ 	.word	0x00000008
.L_6123:


//--------------------- .nv.info._ZN18transformer_engine6detail43dgated_act_cast_transpose_kernel_notalignedILi2ELi4Ef13__nv_bfloat1613__nv_fp8_e4m3NS_5EmptyEXadL_ZNS_5dreluIffEET_T0_RKS4_EEXadL_ZNS_4reluIffEES6_S7_S9_EEEEvPKT2_SD_PT3_SF_PKT1_PSG_SJ_mmm --------------------------
	.section	.nv.info._ZN18transformer_engine6detail43dgated_act_cast_transpose_kernel_notalignedILi2ELi4Ef13__nv_bfloat1613__nv_fp8_e4m3NS_5EmptyEXadL_ZNS_5dreluIffEET_T0_RKS4_EEXadL_ZNS_4reluIffEES6_S7_S9_EEEEvPKT2_SD_PT3_SF_PKT1_PSG_SJ_mmm,"",@"SHT_CUDA_INFO"
	.sectionflags	@""
	.align	4


	//----- nvinfo : EIATTR_CUDA_API_VERSION
	.align		4
        /*0000*/ 	.byte	0x04, 0x37
        /*0002*/ 	.short	(.L_6125 - .L_6124)
.L_6124:
        /*0004*/ 	.word	0x00000082


	//----- nvinfo : EIATTR_KPARAM_INFO
	.align		4
.L_6125:
        /*0008*/ 	.byte	0x04, 0x17
        /*000a*/ 	.short	(.L_6127 - .L_6126)
.L_6126:
        /*000c*/ 	.word	0x00000000
        /*0010*/ 	.short	0x0009
        /*0012*/ 	.short	0x0048
        /*0014*/ 	.byte	0x00, 0xf0, 0x21, 0x00


	//----- nvinfo : EIATTR_KPARAM_INFO
	.align		4
.L_6127:
        /*0018*/ 	.byte	0x04, 0x17
        /*001a*/ 	.short	(.L_6129 - .L_6128)
.L_6128:
        /*001c*/ 	.word	0x00000000
        /*0020*/ 	.short	0x0008
        /*0022*/ 	.short	0x0040
        /*0024*/ 	.byte	0x00, 0xf0, 0x21, 0x00


	//----- nvinfo : EIATTR_KPARAM_INFO
	.align		4
.L_6129:
        /*0028*/ 	.byte	0x04, 0x17
        /*002a*/ 	.short	(.L_6131 - .L_6130)
.L_6130:
        /*002c*/ 	.word	0x00000000
        /*0030*/ 	.short	0x0007
        /*0032*/ 	.short	0x0038
        /*0034*/ 	.byte	0x00, 0xf0, 0x21, 0x00


	//----- nvinfo : EIATTR_KPARAM_INFO
	.align		4
.L_6131:
        /*0038*/ 	.byte	0x04, 0x17
        /*003a*/ 	.short	(.L_6133 - .L_6132)
.L_6132:
        /*003c*/ 	.word	0x00000000
        /*0040*/ 	.short	0x0006
        /*0042*/ 	.short	0x0030
        /*0044*/ 	.byte	0x00, 0xf5, 0x21, 0x00


	//----- nvinfo : EIATTR_KPARAM_INFO
	.align		4
.L_6133:
        /*0048*/ 	.byte	0x04, 0x17
        /*004a*/ 	.short	(.L_6135 - .L_6134)
.L_6134:
        /*004c*/ 	.word	0x00000000
        /*0050*/ 	.short	0x0005
        /*0052*/ 	.short	0x0028
        /*0054*/ 	.byte	0x00, 0xf5, 0x21, 0x00


	//----- nvinfo : EIATTR_KPARAM_INFO
	.align		4
.L_6135:
        /*0058*/ 	.byte	0x04, 0x17
        /*005a*/ 	.short	(.L_6137 - .L_6136)
.L_6136:
        /*005c*/ 	.word	0x00000000
        /*0060*/ 	.short	0x0004
        /*0062*/ 	.short	0x0020
        /*0064*/ 	.byte	0x00, 0xf5, 0x21, 0x00


	//----- nvinfo : EIATTR_KPARAM_INFO
	.align		4
.L_6137:
        /*0068*/ 	.byte	0x04, 0x17
        /*006a*/ 	.short	(.L_6139 - .L_6138)
.L_6138:
        /*006c*/ 	.word	0x00000000
        /*0070*/ 	.short	0x0003
        /*0072*/ 	.short	0x0018
        /*0074*/ 	.byte	0x00, 0xf5, 0x21, 0x00


	//----- nvinfo : EIATTR_KPARAM_INFO
	.align		4
.L_6139:
        /*0078*/ 	.byte	0x04, 0x17
        /*007a*/ 	.short	(.L_6141 - .L_6140)
.L_6140:
        /*007c*/ 	.word	0x00000000
        /*0080*/ 	.short	0x0002
        /*0082*/ 	.short	0x0010
        /*0084*/ 	.byte	0x00, 0xf5, 0x21, 0x00


	//----- nvinfo : EIATTR_KPARAM_INFO
	.align		4
.L_6141:
        /*0088*/ 	.byte	0x04, 0x17
        /*008a*/ 	.short	(.L_6143 - .L_6142)
.L_6142:
        /*008c*/ 	.word	0x00000000
        /*0090*/ 	.short	0x0001
        /*0092*/ 	.short	0x0008
        /*0094*/ 	.byte	0x00, 0xf5, 0x21, 0x00


	//----- nvinfo : EIATTR_KPARAM_INFO
	.align		4
.L_6143:
        /*0098*/ 	.byte	0x04, 0x17
        /*009a*/ 	.short	(.L_6145 - .L_6144)
.L_6144:
        /*009c*/ 	.word	0x00000000
        /*00a0*/ 	.short	0x0000
        /*00a2*/ 	.short	0x0000
        /*00a4*/ 	.byte	0x00, 0xf5, 0x21, 0x00


	//----- nvinfo : EIATTR_SPARSE_MMA_MASK
	.align		4
.L_6145:
        /*00a8*/ 	.byte	0x03, 0x50
        /*00aa*/ 	.short	0x0000


	//----- nvinfo : EIATTR_MAXREG_COUNT
	.align		4
        /*00ac*/ 	.byte	0x03, 0x1b
        /*00ae*/ 	.short	0x00ff


	//----- nvinfo : EIATTR_NUM_BARRIERS
	.align		4
        /*00b0*/ 	.byte	0x02, 0x4c
        /*00b2*/ 	.byte	0x01
	.zero		1


	//----- nvinfo : EIATTR_MERCURY_ISA_VERSION
	.align		4
        /*00b4*/ 	.byte	0x03, 0x5f
        /*00b6*/ 	.short	0x0101


	//----- nvinfo : EIATTR_INT_WARP_WIDE_INSTR_OFFSETS
	.align		4
        /*00b8*/ 	.byte	0x04, 0x31
        /*00ba*/ 	.short	(.L_6147 - .L_6146)


	//   ....[0]....
.L_6146:
        /*00bc*/ 	.word	0x00000690


	//----- nvinfo : EIATTR_COOP_GROUP_MASK_REGIDS
	.align		4
.L_6147:
        /*00c0*/ 	.byte	0x04, 0x29
        /*00c2*/ 	.short	(.L_6149 - .L_6148)


	//   ....[0]....
.L_6148:
        /*00c4*/ 	.word	0xffffffff


	//   ....[1]....
        /*00c8*/ 	.word	0xffffffff


	//   ....[2]....
        /*00cc*/ 	.word	0xffffffff


	//   ....[3]....
        /*00d0*/ 	.word	0xffffffff


	//   ....[4]....
        /*00d4*/ 	.word	0xffffffff


	//   ....[5]....
        /*00d8*/ 	.word	0xffffffff


	//   ....[6]....
        /*00dc*/ 	.word	0xffffffff


	//   ....[7]....
        /*00e0*/ 	.word	0xffffffff


	//   ....[8]....
        /*00e4*/ 	.word	0x05000004


	//   ....[9]....
        /*00e8*/ 	.word	0x05000004


	//   ....[10]....
        /*00ec*/ 	.word	0x05000004


	//----- nvinfo : EIATTR_COOP_GROUP_INSTR_OFFSETS
	.align		4
.L_6149:
        /*00f0*/ 	.byte	0x04, 0x28
        /*00f2*/ 	.short	(.L_6151 - .L_6150)


	//   ....[0]....
.L_6150:
        /*00f4*/ 	.word	0x000076d0


	//   ....[1]....
        /*00f8*/ 	.word	0x00007730


	//   ....[2]....
        /*00fc*/ 	.word	0x00007770


	//   ....[3]....
        /*0100*/ 	.word	0x00007790


	//   ....[4]....
        /*0104*/ 	.word	0x000077b0


	//   ....[5]....
        /*0108*/ 	.word	0x000078a0


	//   ....[6]....
        /*010c*/ 	.word	0x000078c0


	//   ....[7]....
        /*0110*/ 	.word	0x000078e0


	//   ....[8]....
        /*0114*/ 	.word	0x00007af0


	//   ....[9]....
        /*0118*/ 	.word	0x00007b60


	//   ....[10]....
        /*011c*/ 	.word	0x00007bd0


	//----- nvinfo : EIATTR_VRC_CTA_INIT_COUNT
	.align		4
.L_6151:
        /*0120*/ 	.byte	0x02, 0x4a
	.zero		1
	.zero		1


	//----- nvinfo : EIATTR_EXIT_INSTR_OFFSETS
	.align		4
        /*0124*/ 	.byte	0x04, 0x1c
        /*0126*/ 	.short	(.L_6153 - .L_6152)


	//   ....[0]....
.L_6152:
        /*0128*/ 	.word	0x00000080


	//   ....[1]....
        /*012c*/ 	.word	0x000079a0


	//   ....[2]....
        /*0130*/ 	.word	0x00007aa0


	//----- nvinfo : EIATTR_MAX_THREADS
	.align		4
.L_6153:
        /*0134*/ 	.byte	0x04, 0x05
        /*0136*/ 	.short	(.L_6155 - .L_6154)
.L_6154:
        /*0138*/ 	.word	0x00000100
        /*013c*/ 	.word	0x00000001
        /*0140*/ 	.word	0x00000001


	//----- nvinfo : EIATTR_CRS_STACK_SIZE
	.align		4
.L_6155:
        /*0144*/ 	.byte	0x04, 0x1e
        /*0146*/ 	.short	(.L_6157 - .L_6156)
.L_6156:
        /*0148*/ 	.word	0x00000000


	//----- nvinfo : EIATTR_CBANK_PARAM_SIZE
	.align		4
.L_6157:
        /*014c*/ 	.byte	0x03, 0x19
        /*014e*/ 	.short	0x0050


	//----- nvinfo : EIATTR_PARAM_CBANK
	.align		4
        /*0150*/ 	.byte	0x04, 0x0a
        /*0152*/ 	.short	(.L_6159 - .L_6158)
	.align		4
.L_6158:
        /*0154*/ 	.word	index@(.nv.constant0._ZN18transformer_engine6detail43dgated_act_cast_transpose_kernel_notalignedILi2ELi4Ef13__nv_bfloat1613__nv_fp8_e4m3NS_5EmptyEXadL_ZNS_5dreluIffEET_T0_RKS4_EEXadL_ZNS_4reluIffEES6_S7_S9_EEEEvPKT2_SD_PT3_SF_PKT1_PSG_SJ_mmm)
        /*0158*/ 	.short	0x0380
        /*015a*/ 	.short	0x0050


	//----- nvinfo : EIATTR_SW_WAR
	.align		4
.L_6159:
        /*015c*/ 	.byte	0x04, 0x36
        /*015e*/ 	.short	(.L_6161 - .L_6160)
.L_6160:
        /*0160*/ 	.word	0x00000008
.L_6161:


//--------------------- .nv.info._ZN18transformer_engine6detail32dgated_act_cast_transpose_kernelILi2ELi4Ef13__nv_bfloat1613__nv_fp8_e4m3NS_5EmptyEXadL_ZNS_5dreluIffEET_T0_RKS4_EEXadL_ZNS_4reluIffEES6_S7_S9_EEEEvPKT2_SD_PT3_SF_PKT1_PSG_SJ_mmm --------------------------
	.section	.nv.info._ZN18transformer_engine6detail32dgated_act_cast_transpose_kernelILi2ELi4Ef13__nv_bfloat1613__nv_fp8_e4m3NS_5EmptyEXadL_ZNS_5dreluIffEET_T0_RKS4_EEXadL_ZNS_4reluIffEES6_S7_S9_EEEEvPKT2_SD_PT3_SF_PKT1_PSG_SJ_mmm,"",@"SHT_CUDA_INFO"
	.sectionflags	@""
	.align	4


	//----- nvinfo : EIATTR_CUDA_API_VERSION
	.align		4
        /*0000*/ 	.byte	0x04, 0x37
        /*0002*/ 	.short	(.L_6163 - .L_6162)
.L_6162:
        /*0004*/ 	.word	0x00000082


	//----- nvinfo : EIATTR_KPARAM_INFO
	.align		4
.L_6163:
        /*0008*/ 	.byte	0x04, 0x17
        /*000a*/ 	.short	(.L_6165 - .L_6164)
.L_6164:
        /*000c*/ 	.word	0x00000000
        /*0010*/ 	.short	0x0009
        /*0012*/ 	.short	0x0048
        /*0014*/ 	.byte	0x00, 0xf0, 0x21, 0x00


	//----- nvinfo : EIATTR_KPARAM_INFO
	.align		4
.L_6165:
        /*0018*/ 	.byte	0x04, 0x17
        /*001a*/ 	.short	(.L_6167 - .L_6166)
.L_6166:
        /*001c*/ 	.word	0x00000000
        /*0020*/ 	.short	0x0008
        /*0022*/ 	.short	0x0040
        /*0024*/ 	.byte	0x00, 0xf0, 0x21, 0x00


	//----- nvinfo : EIATTR_KPARAM_INFO
	.align		4
.L_6167:
        /*0028*/ 	.byte	0x04, 0x17
        /*002a*/ 	.short	(.L_6169 - .L_6168)
.L_6168:
        /*002c*/ 	.word	0x00000000
        /*0030*/ 	.short	0x0007
        /*0032*/ 	.short	0x0038
        /*0034*/ 	.byte	0x00, 0xf0, 0x21, 0x00


	//----- nvinfo : EIATTR_KPARAM_INFO
	.align		4
.L_6169:
        /*0038*/ 	.byte	0x04, 0x17
        /*003a*/ 	.short	(.L_6171 - .L_6170)
.L_6170:
        /*003c*/ 	.word	0x00000000
        /*0040*/ 	.short	0x0006
        /*0042*/ 	.short	0x0030
        /*0044*/ 	.byte	0x00, 0xf5, 0x21, 0x00


	//----- nvinfo : EIATTR_KPARAM_INFO
	.align		4
.L_6171:
        /*0048*/ 	.byte	0x04, 0x17
        /*004a*/ 	.short	(.L_6173 - .L_6172)
.L_6172:
        /*004c*/ 	.word	0x00000000
        /*0050*/ 	.short	0x0005
        /*0052*/ 	.short	0x0028
        /*0054*/ 	.byte	0x00, 0xf5, 0x21, 0x00


	//----- nvinfo : EIATTR_KPARAM_INFO
	.align		4
.L_6173:
        /*0058*/ 	.byte	0x04, 0x17
        /*005a*/ 	.short	(.L_6175 - .L_6174)
.L_6174:
        /*005c*/ 	.word	0x00000000
        /*0060*/ 	.short	0x0004
        /*0062*/ 	.short	0x0020
        /*0064*/ 	.byte	0x00, 0xf5, 0x21, 0x00


	//----- nvinfo : EIATTR_KPARAM_INFO
	.align		4
.L_6175:
        /*0068*/ 	.byte	0x04, 0x17
        /*006a*/ 	.short	(.L_6177 - .L_6176)
.L_6176:
        /*006c*/ 	.word	0x00000000
        /*0070*/ 	.short	0x0003
        /*0072*/ 	.short	0x0018
        /*0074*/ 	.byte	0x00, 0xf5, 0x21, 0x00


	//----- nvinfo : EIATTR_KPARAM_INFO
	.align		4
.L_6177:
        /*0078*/ 	.byte	0x04, 0x17
        /*007a*/ 	.short	(.L_6179 - .L_6178)
.L_6178:
        /*007c*/ 	.word	0x00000000
        /*0080*/ 	.short	0x0002
        /*0082*/ 	.short	0x0010
        /*0084*/ 	.byte	0x00, 0xf5, 0x21, 0x00


	//----- nvinfo : EIATTR_KPARAM_INFO
	.align		4
.L_6179:
        /*0088*/ 	.byte	0x04, 0x17
        /*008a*/ 	.short	(.L_6181 - .L_6180)
.L_6180:
        /*008c*/ 	.word	0x00000000
        /*0090*/ 	.short	0x0001
        /*0092*/ 	.short	0x0008
        /*0094*/ 	.byte	0x00, 0xf5, 0x21, 0x00


	//----- nvinfo : EIATTR_KPARAM_INFO
	.align		4
.L_6181:
        /*0098*/ 	.byte	0x04, 0x17
        /*009a*/ 	.short	(.L_6183 - .L_6182)
.L_6182:
        /*009c*/ 	.word	0x00000000
        /*00a0*/ 	.short	0x0000
        /*00a2*/ 	.short	0x0000
        /*00a4*/ 	.byte	0x00, 0xf5, 0x21, 0x00


	//----- nvinfo : EIATTR_SPARSE_MMA_MASK
	.align		4
.L_6183:
        /*00a8*/ 	.byte	0x03, 0x50
        /*00aa*/ 	.short	0x0000


	//----- nvinfo : EIATTR_MAXREG_COUNT
	.align		4
        /*00ac*/ 	.byte	0x03, 0x1b
        /*00ae*/ 	.short	0x00ff


	//----- nvinfo : EIATTR_NUM_BARRIERS
	.align		4
        /*00b0*/ 	.byte	0x02, 0x4c
        /*00b2*/ 	.byte	0x01
	.zero		1


	//----- nvinfo : EIATTR_MERCURY_ISA_VERSION
	.align		4
        /*00b4*/ 	.byte	0x03, 0x5f
        /*00b6*/ 	.short	0x0101


	//----- nvinfo : EIATTR_INT_WARP_WIDE_INSTR_OFFSETS
	.align		4
        /*00b8*/ 	.byte	0x04, 0x31
        /*00ba*/ 	.short	(.L_6185 - .L_6184)


	//   ....[0]....
.L_6184:
        /*00bc*/ 	.word	0x00004d50


	//   ....[1]....
        /*00c0*/ 	.word	0x00004e60


	//----- nvinfo : EIATTR_COOP_GROUP_MASK_REGIDS
	.align		4
.L_6185:
        /*00c4*/ 	.byte	0x04, 0x29
        /*00c6*/ 	.short	(.L_6187 - .L_6186)


	//   ....[0]....
.L_6186:
        /*00c8*/ 	.word	0xffffffff


	//   ....[1]....
        /*00cc*/ 	.word	0xffffffff


	//   ....[2]....
        /*00d0*/ 	.word	0xffffffff


	//   ....[3]....
        /*00d4*/ 	.word	0xffffffff


	//   ....[4]....
        /*00d8*/ 	.word	0xffffffff


	//   ....[5]....
        /*00dc*/ 	.word	0xffffffff


	//   ....[6]....
        /*00e0*/ 	.word	0xffffffff


	//   ....[7]....
        /*00e4*/ 	.word	0xffffffff


	//   ....[8]....
        /*00e8*/ 	.word	0x05000006


	//   ....[9]....
        /*00ec*/ 	.word	0x05000006


	//   ....[10]....
        /*00f0*/ 	.word	0x05000006


	//----- nvinfo : EIATTR_COOP_GROUP_INSTR_OFFSETS
	.align		4
.L_6187:
        /*00f4*/ 	.byte	0x04, 0x28
        /*00f6*/ 	.short	(.L_6189 - .L_6188)


	//   ....[0]....
.L_6188:
        /*00f8*/ 	.word	0x00004d20


	//   ....[1]....
        /*00fc*/ 	.word	0x00004d80


	//   ....[2]....
        /*0100*/ 	.word	0x00004da0


	//   ....[3]....
        /*0104*/ 	.word	0x00004dc0


	//   ....[4]....
        /*0108*/ 	.word	0x00004de0


	//   ....[5]....
        /*010c*/ 	.word	0x00004ec0


	//   ....[6]....
        /*0110*/ 	.word	0x00004ee0


	//   ....[7]....
        /*0114*/ 	.word	0x00004f00


	//   ....[8]....
        /*0118*/ 	.word	0x00005100


	//   ....[9]....
        /*011c*/ 	.word	0x00005170


	//   ....[10]....
        /*0120*/ 	.word	0x000051e0


	//----- nvinfo : EIATTR_VRC_CTA_INIT_COUNT
	.align		4
.L_6189:
        /*0124*/ 	.byte	0x02, 0x4a
	.zero		1
	.zero		1


	//----- nvinfo : EIATTR_EXIT_INSTR_OFFSETS
	.align		4
        /*0128*/ 	.byte	0x04, 0x1c
        /*012a*/ 	.short	(.L_6191 - .L_6190)


	//   ....[0]....
.L_6190:
        /*012c*/ 	.word	0x00000080


	//   ....[1]....
        /*0130*/ 	.word	0x00004fb0


	//   ....[2]....
        /*0134*/ 	.word	0x000050b0


	//----- nvinfo : EIATTR_MAX_THREADS
	.align		4
.L_6191:
        /*0138*/ 	.byte	0x04, 0x05
        /*013a*/ 	.short	(.L_6193 - .L_6192)
.L_6192:
        /*013c*/ 	.word	0x00000100
        /*0140*/ 	.word	0x00000001
        /*0144*/ 	.word	0x00000001


	//----- nvinfo : EIATTR_CRS_STACK_SIZE
	.align		4
.L_6193:
        /*0148*/ 	.byte	0x04, 0x1e
        /*014a*/ 	.short	(.L_6195 - .L_6194)
.L_6194:
        /*014c*/ 	.word	0x00000000


	//----- nvinfo : EIATTR_CBANK_PARAM_SIZE
	.align		4
.L_6195:
        /*0150*/ 	.byte	0x03, 0x19
        /*0152*/ 	.short	0x0050


	//----- nvinfo : EIATTR_PARAM_CBANK
	.align		4
        /*0154*/ 	.byte	0x04, 0x0a
        /*0156*/ 	.short	(.L_6197 - .L_6196)
	.align		4
.L_6196:
        /*0158*/ 	.word	index@(.nv.constant0._ZN18transformer_engine6detail32dgated_act_cast_transpose_kernelILi2ELi4Ef13__nv_bfloat1613__nv_fp8_e4m3NS_5EmptyEXadL_ZNS_5dreluIffEET_T0_RKS4_EEXadL_ZNS_4reluIffEES6_S7_S9_EEEEvPKT2_SD_PT3_SF_PKT1_PSG_SJ_mmm)
        /*015c*/ 	.short	0x0380
        /*015e*/ 	.short	0x0050


	//----- nvinfo : EIATTR_SW_WAR
	.align		4
.L_6197:
        /*0160*/ 	.byte	0x04, 0x36
        /*0162*/ 	.short	(.L_6199 - .L_6198)
.L_6198:
        /*0164*/ 	.word	0x00000008
.L_6199:


//--------------------- .nv.info._ZN18transformer_engine6detail43dgated_act_cast_transpose_kernel_notalignedILi2ELi4Ef13__nv_bfloat1613__nv_fp8_e5m2NS_5EmptyEXadL_ZNS_5dreluIffEET_T0_RKS4_EEXadL_ZNS_4reluIffEES6_S7_S9_EEEEvPKT2_SD_PT3_SF_PKT1_PSG_SJ_mmm --------------------------
	.section	.nv.info._ZN18transformer_engine6detail43dgated_act_cast_transpose_kernel_notalignedILi2ELi4Ef13__nv_bfloat1613__nv_fp8_e5m2NS_5EmptyEXadL_ZNS_5dreluIffEET_T0_RKS4_EEXadL_ZNS_4reluIffEES6_S7_S9_EEEEvPKT2_SD_PT3_SF_PKT1_PSG_SJ_mmm,"",@"SHT_CUDA_INFO"
	.sectionflags	@""
	.align	4


	//----- nvinfo : EIATTR_CUDA_API_VERSION
	.align		4
        /*0000*/ 	.byte	0x04, 0x37
        /*0002*/ 	.short	(.L_6201 - .L_6200)
.L_6200:
        /*0004*/ 	.word	0x00000082


	//----- nvinfo : EIATTR_KPARAM_INFO
	.align		4
.L_6201:
        /*0008*/ 	.byte	0x04, 0x17
        /*000a*/ 	.short	(.L_6203 - .L_6202)
.L_6202:
        /*000c*/ 	.word	0x00000000
        /*0010*/ 	.short	0x0009
        /*0012*/ 	.short	0x0048
        /*0014*/ 	.byte	0x00, 0xf0, 0x21, 0x00


	//----- nvinfo : EIATTR_KPARAM_INFO
	.align		4
.L_6203:
        /*0018*/ 	.byte	0x04, 0x17
        /*001a*/ 	.short	(.L_6205 - .L_6204)
.L_6204:
        /*001c*/ 	.word	0x00000000
        /*0020*/ 	.short	0x0008
        /*0022*/ 	.short	0x0040
        /*0024*/ 	.byte	0x00, 0xf0, 0x21, 0x00


	//----- nvinfo : EIATTR_KPARAM_INFO
	.align		4
.L_6205:
        /*0028*/ 	.byte	0x04, 0x17
        /*002a*/ 	.short	(.L_6207 - .L_6206)
.L_6206:
        /*002c*/ 	.word	0x00000000
        /*0030*/ 	.short	0x0007
        /*0032*/ 	.short	0x0038
        /*0034*/ 	.byte	0x00, 0xf0, 0x21, 0x00


	//----- nvinfo : EIATTR_KPARAM_INFO
	.align		4
.L_6207:
        /*0038*/ 	.byte	0x04, 0x17
        /*003a*/ 	.short	(.L_6209 - .L_6208)
.L_6208:
        /*003c*/ 	.word	0x00000000
        /*0040*/ 	.short	0x0006
        /*0042*/ 	.short	0x0030
        /*0044*/ 	.byte	0x00, 0xf5, 0x21, 0x00


	//----- nvinfo : EIATTR_KPARAM_INFO
	.align		4
.L_6209:
        /*0048*/ 	.byte	0x04, 0x17
        /*004a*/ 	.short	(.L_6211 - .L_6210)
.L_6210:
        /*004c*/ 	.word	0x00000000
        /*0050*/ 	.short	0x0005
        /*0052*/ 	.short	0x0028
        /*0054*/ 	.byte	0x00, 0xf5, 0x21, 0x00


	//----- nvinfo : EIATTR_KPARAM_INFO
	.align		4
.L_6211:
        /*0058*/ 	.byte	0x04, 0x17
        /*005a*/ 	.short	(.L_6213 - .L_6212)
.L_6212:
        /*005c*/ 	.word	0x00000000
        /*0060*/ 	.short	0x0004
        /*0062*/ 	.short	0x0020
        /*0064*/ 	.byte	0x00, 0xf5, 0x21, 0x00


	//----- nvinfo : EIATTR_KPARAM_INFO
	.align		4
.L_6213:
        /*0068*/ 	.byte	0x04, 0x17
        /*006a*/ 	.short	(.L_6215 - .L_6214)
.L_6214:
        /*006c*/ 	.word	0x00000000
        /*0070*/ 	.short	0x0003
        /*0072*/ 	.short	0x0018
        /*0074*/ 	.byte	0x00, 0xf5, 0x21, 0x00


	//----- nvinfo : EIATTR_KPARAM_INFO
	.align		4
.L_6215:
        /*0078*/ 	.byte	0x04, 0x17
        /*007a*/ 	.short	(.L_6217 - .L_6216)
.L_6216:
        /*007c*/ 	.word	0x00000000
        /*0080*/ 	.short	0x0002
        /*0082*/ 	.short	0x0010
        /*0084*/ 	.byte	0x00, 0xf5, 0x21, 0x00


	//----- nvinfo : EIATTR_KPARAM_INFO
	.align		4
.L_6217:
        /*0088*/ 	.byte	0x04, 0x17
        /*008a*/ 	.short	(.L_6219 - .L_6218)
.L_6218:
        /*008c*/ 	.word	0x00000000
        /*0090*/ 	.short	0x0001
        /*0092*/ 	.short	0x0008
        /*0094*/ 	.byte	0x00, 0xf5, 0x21, 0x00


	//----- nvinfo : EIATTR_KPARAM_INFO
	.align		4
.L_6219:
        /*0098*/ 	.byte	0x04, 0x17
        /*009a*/ 	.short	(.L_6221 - .L_6220)
.L_6220:
        /*009c*/ 	.word	0x00000000
        /*00a0*/ 	.short	0x0000
        /*00a2*/ 	.short	0x0000
        /*00a4*/ 	.byte	0x00, 0xf5, 0x21, 0x00


	//----- nvinfo : EIATTR_SPARSE_MMA_MASK
	.align		4
.L_6221:
        /*00a8*/ 	.byte	0x03, 0x50
        /*00aa*/ 	.short	0x0000


	//----- nvinfo : EIATTR_MAXREG_COUNT
	.align		4
        /*00ac*/ 	.byte	0x03, 0x1b
        /*00ae*/ 	.short	0x00ff


	//----- nvinfo : EIATTR_NUM_BARRIERS
	.align		4
        /*00b0*/ 	.byte	0x02, 0x4c
        /*00b2*/ 	.byte	0x01
	.zero		1


	//----- nvinfo : EIATTR_MERCURY_ISA_VERSION
	.align		4
        /*00b4*/ 	.byte	0x03, 0x5f
        /*00b6*/ 	.short	0x0101


	//----- nvinfo : EIATTR_INT_WARP_WIDE_INSTR_OFFSETS
	.align		4
        /*00b8*/ 	.byte	0x04, 0x31
        /*00ba*/ 	.short	(.L_6223 - .L_6222)


	//   ....[0]....
.L_6222:
        /*00bc*/ 	.word	0x00000690


	//----- nvinfo : EIATTR_COOP_GROUP_MASK_REGIDS
	.align		4
.L_6223:
        /*00c0*/ 	.byte	0x04, 0x29
        /*00c2*/ 	.short	(.L_6225 - .L_6224)


	//   ....[0]....
.L_6224:
        /*00c4*/ 	.word	0xffffffff


	//   ....[1]....
        /*00c8*/ 	.word	0xffffffff


	//   ....[2]....
        /*00cc*/ 	.word	0xffffffff


	//   ....[3]....
        /*00d0*/ 	.word	0xffffffff


	//   ....[4]....
        /*00d4*/ 	.word	0xffffffff


	//   ....[5]....
        /*00d8*/ 	.word	0xffffffff


	//   ....[6]....
        /*00dc*/ 	.word	0xffffffff


	//   ....[7]....
        /*00e0*/ 	.word	0xffffffff


	//   ....[8]....
        /*00e4*/ 	.word	0x05000004


	//   ....[9]....
        /*00e8*/ 	.word	0x05000004


	//   ....[10]....
        /*00ec*/ 	.word	0x05000004


	//----- nvinfo : EIATTR_COOP_GROUP_INSTR_OFFSETS
	.align		4
.L_6225:
        /*00f0*/ 	.byte	0x04, 0x28
        /*00f2*/ 	.short	(.L_6227 - .L_6226)


	//   ....[0]....
.L_6226:
        /*00f4*/ 	.word	0x000076d0


	//   ....[1]....
        /*00f8*/ 	.word	0x00007730


	//   ....[2]....
        /*00fc*/ 	.word	0x00007770


	//   ....[3]....
        /*0100*/ 	.word	0x00007790


	//   ....[4]....
        /*0104*/ 	.word	0x000077b0


	//   ....[5]....
        /*0108*/ 	.word	0x000078a0


	//   ....[6]....
        /*010c*/ 	.word	0x000078c0


	//   ....[7]....
        /*0110*/ 	.word	0x000078e0


	//   ....[8]....
        /*0114*/ 	.word	0x00007af0


	//   ....[9]....
        /*0118*/ 	.word	0x00007b60


	//   ....[10]....
        /*011c*/ 	.word	0x00007bd0


	//----- nvinfo : EIATTR_VRC_CTA_INIT_COUNT
	.align		4
.L_6227:
        /*0120*/ 	.byte	0x02, 0x4a
	.zero		1
	.zero		1


	//----- nvinfo : EIATTR_EXIT_INSTR_OFFSETS
	.align		4
        /*0124*/ 	.byte	0x04, 0x1c
        /*0126*/ 	.short	(.L_6229 - .L_6228)


	//   ....[0]....
.L_6228:
        /*0128*/ 	.word	0x00000080


	//   ....[1]....
        /*012c*/ 	.word	0x000079a0


	//   ....[2]....
        /*0130*/ 	.word	0x00007aa0


	//----- nvinfo : EIATTR_MAX_THREADS
	.align		4
.L_6229:
        /*0134*/ 	.byte	0x04, 0x05
        /*0136*/ 	.short	(.L_6231 - .L_6230)
.L_6230:
        /*0138*/ 	.word	0x00000100
        /*013c*/ 	.word	0x00000001
        /*0140*/ 	.word	0x00000001


	//----- nvinfo : EIATTR_CRS_STACK_SIZE
	.align		4
.L_6231:
        /*0144*/ 	.byte	0x04, 0x1e
        /*0146*/ 	.short	(.L_6233 - .L_6232)
.L_6232:
        /*0148*/ 	.word	0x00000000


	//----- nvinfo : EIATTR_CBANK_PARAM_SIZE
	.align		4
.L_6233:
        /*014c*/ 	.byte	0x03, 0x19
        /*014e*/ 	.short	0x0050


	//----- nvinfo : EIATTR_PARAM_CBANK
	.align		4
        /*0150*/ 	.byte	0x04, 0x0a
        /*0152*/ 	.short	(.L_6235 - .L_6234)
	.align		4
.L_6234:
        /*0154*/ 	.word	index@(.nv.constant0._ZN18transformer_engine6detail43dgated_act_cast_transpose_kernel_notalignedILi2ELi4Ef13__nv_bfloat1613__nv_fp8_e5m2NS_5EmptyEXadL_ZNS_5dreluIffEET_T0_RKS4_EEXadL_ZNS_4reluIffEES6_S7_S9_EEEEvPKT2_SD_PT3_SF_PKT1_PSG_SJ_mmm)
        /*0158*/ 	.short	0x0380
        /*015a*/ 	.short	0x0050


	//----- nvinfo : EIATTR_SW_WAR
	.align		4
.L_6235:
        /*015c*/ 	.byte	0x04, 0x36
        /*015e*/ 	.short	(.L_6237 - .L_6236)
.L_6236:
        /*0160*/ 	.word	0x00000008
.L_6237:


//--------------------- .nv.info._ZN18transformer_engine6detail32dgated_act_cast_transpose_kernelILi2ELi4Ef13__nv_bfloat1613__nv_fp8_e5m2NS_5EmptyEXadL_ZNS_5dreluIffEET_T0_RKS4_EEXadL_ZNS_4reluIffEES6_S7_S9_EEEEvPKT2_SD_PT3_SF_PKT1_PSG_SJ_mmm --------------------------
	.section	.nv.info._ZN18transformer_engine6detail32dgated_act_cast_transpose_kernelILi2ELi4Ef13__nv_bfloat1613__nv_fp8_e5m2NS_5EmptyEXadL_ZNS_5dreluIffEET_T0_RKS4_EEXadL_ZNS_4reluIffEES6_S7_S9_EEEEvPKT2_SD_PT3_SF_PKT1_PSG_SJ_mmm,"",@"SHT_CUDA_INFO"
	.sectionflags	@""
	.align	4


	//----- nvinfo : EIATTR_CUDA_API_VERSION
	.align		4
        /*0000*/ 	.byte	0x04, 0x37
        /*0002*/ 	.short	(.L_6239 - .L_6238)
.L_6238:
        /*0004*/ 	.word	0x00000082


	//----- nvinfo : EIATTR_KPARAM_INFO
	.align		4
.L_6239:
        /*0008*/ 	.byte	0x04, 0x17
        /*000a*/ 	.short	(.L_6241 - .L_6240)
.L_6240:
        /*000c*/ 	.word	0x00000000
        /*0010*/ 	.short	0x0009
        /*0012*/ 	.short	0x0048
        /*0014*/ 	.byte	0x00, 0xf0, 0x21, 0x00


	//----- nvinfo : EIATTR_KPARAM_INFO
	.align		4
.L_6241:
        /*0018*/ 	.byte	0x04, 0x17
        /*001a*/ 	.short	(.L_6243 - .L_6242)
.L_6242:
        /*001c*/ 	.word	0x00000000
        /*0020*/ 	.short	0x0008
        /*0022*/ 	.short	0x0040
        /*0024*/ 	.byte	0x00, 0xf0, 0x21, 0x00


	//----- nvinfo : EIATTR_KPARAM_INFO
	.align		4
.L_6243:
        /*0028*/ 	.byte	0x04, 0x17
        /*002a*/ 	.short	(.L_6245 - .L_6244)
.L_6244:
        /*002c*/ 	.word	0x00000000
        /*0030*/ 	.short	0x0007
        /*0032*/ 	.short	0x0038
        /*0034*/ 	.byte	0x00, 0xf0, 0x21, 0x00


	//----- nvinfo : EIATTR_KPARAM_INFO
	.align		4
.L_6245:
        /*0038*/ 	.byte	0x04, 0x17
        /*003a*/ 	.short	(.L_6247 - .L_6246)
.L_6246:
        /*003c*/ 	.word	0x00000000
        /*0040*/ 	.short	0x0006
        /*0042*/ 	.short	0x0030
        /*0044*/ 	.byte	0x00, 0xf5, 0x21, 0x00


	//----- nvinfo : EIATTR_KPARAM_INFO
	.align		4
.L_6247:
        /*0048*/ 	.byte	0x04, 0x17
        /*004a*/ 	.short	(.L_6249 - .L_6248)
.L_6248:
        /*004c*/ 	.word	0x00000000
        /*0050*/ 	.short	0x0005
        /*0052*/ 	.short	0x0028
        /*0054*/ 	.byte	0x00, 0xf5, 0x21, 0x00


	//----- nvinfo : EIATTR_KPARAM_INFO
	.align		4
.L_6249:
        /*0058*/ 	.byte	0x04, 0x17
        /*005a*/ 	.short	(.L_6251 - .L_6250)
.L_6250:
        /*005c*/ 	.word	0x00000000
        /*0060*/ 	.short	0x0004
        /*0062*/ 	.short	0x0020
        /*0064*/ 	.byte	0x00, 0xf5, 0x21, 0x00


	//----- nvinfo : EIATTR_KPARAM_INFO
	.align		4
.L_6251:
        /*0068*/ 	.byte	0x04, 0x17
        /*006a*/ 	.short	(.L_6253 - .L_6252)
.L_6252:
        /*006c*/ 	.word	0x00000000
        /*0070*/ 	.short	0x0003
        /*0072*/ 	.short	0x0018
        /*0074*/ 	.byte	0x00, 0xf5, 0x21, 0x00


	//----- nvinfo : EIATTR_KPARAM_INFO
	.align		4
.L_6253:
        /*0078*/ 	.byte	0x04, 0x17
        /*007a*/ 	.short	(.L_6255 - .L_6254)
.L_6254:
        /*007c*/ 	.word	0x00000000
        /*0080*/ 	.short	0x0002
        /*0082*/ 	.short	0x0010
        /*0084*/ 	.byte	0x00, 0xf5, 0x21, 0x00


	//----- nvinfo : EIATTR_KPARAM_INFO
	.align		4
.L_6255:
        /*0088*/ 	.byte	0x04, 0x17
        /*008a*/ 	.short	(.L_6257 - .L_6256)
.L_6256:
        /*008c*/ 	.word	0x00000000
        /*0090*/ 	.short	0x0001
        /*0092*/ 	.short	0x0008
        /*0094*/ 	.byte	0x00, 0xf5, 0x21, 0x00


	//----- nvinfo : EIATTR_KPARAM_INFO
	.align		4
.L_6257:
        /*0098*/ 	.byte	0x04, 0x17
        /*009a*/ 	.short	(.L_6259 - .L_6258)
.L_6258:
        /*009c*/ 	.word	0x00000000
        /*00a0*/ 	.short	0x0000
        /*00a2*/ 	.short	0x0000
        /*00a4*/ 	.byte	0x00, 0xf5, 0x21, 0x00


	//----- nvinfo : EIATTR_SPARSE_MMA_MASK
	.align		4
.L_6259:
        /*00a8*/ 	.byte	0x03, 0x50
        /*00aa*/ 	.short	0x0000


	//----- nvinfo : EIATTR_MAXREG_COUNT
	.align		4
        /*00ac*/ 	.byte	0x03, 0x1b
        /*00ae*/ 	.short	0x00ff


	//----- nvinfo : EIATTR_NUM_BARRIERS
	.align		4
        /*00b0*/ 	.byte	0x02, 0x4c
        /*00b2*/ 	.byte	0x01
	.zero		1


	//----- nvinfo : EIATTR_MERCURY_ISA_VERSION
	.align		4
        /*00b4*/ 	.byte	0x03, 0x5f
        /*00b6*/ 	.short	0x0101


	//----- nvinfo : EIATTR_INT_WARP_WIDE_INSTR_OFFSETS
	.align		4
        /*00b8*/ 	.byte	0x04, 0x31
        /*00ba*/ 	.short	(.L_6261 - .L_6260)


	//   ....[0]....
.L_6260:
        /*00bc*/ 	.word	0x00004d50


	//   ....[1]....
        /*00c0*/ 	.word	0x00004e60


	//----- nvinfo : EIATTR_COOP_GROUP_MASK_REGIDS
	.align		4
.L_6261:
        /*00c4*/ 	.byte	0x04, 0x29
        /*00c6*/ 	.short	(.L_6263 - .L_6262)


	//   ....[0]....
.L_6262:
        /*00c8*/ 	.word	0xffffffff


	//   ....[1]....
        /*00cc*/ 	.word	0xffffffff


	//   ....[2]....
        /*00d0*/ 	.word	0xffffffff


	//   ....[3]....
        /*00d4*/ 	.word	0xffffffff


	//   ....[4]....
        /*00d8*/ 	.word	0xffffffff


	//   ....[5]....
        /*00dc*/ 	.word	0xffffffff


	//   ....[6]....
        /*00e0*/ 	.word	0xffffffff


	//   ....[7]....
        /*00e4*/ 	.word	0xffffffff


	//   ....[8]....
        /*00e8*/ 	.word	0x05000006


	//   ....[9]....
        /*00ec*/ 	.word	0x05000006


	//   ....[10]....
        /*00f0*/ 	.word	0x05000006


	//----- nvinfo : EIATTR_COOP_GROUP_INSTR_OFFSETS
	.align		4
.L_6263:
        /*00f4*/ 	.byte	0x04, 0x28
        /*00f6*/ 	.short	(.L_6265 - .L_6264)


	//   ....[0]....
.L_6264:
        /*00f8*/ 	.word	0x00004d20


	//   ....[1]....
        /*00fc*/ 	.word	0x00004d80


	//   ....[2]....
        /*0100*/ 	.word	0x00004da0


	//   ....[3]....
        /*0104*/ 	.word	0x00004dc0


	//   ....[4]....
        /*0108*/ 	.word	0x00004de0


	//   ....[5]....
        /*010c*/ 	.word	0x00004ec0


	//   ....[6]....
        /*0110*/ 	.word	0x00004ee0


	//   ....[7]....
        /*0114*/ 	.word	0x00004f00


	//   ....[8]....
        /*0118*/ 	.word	0x00005100


	//   ....[9]....
        /*011c*/ 	.word	0x00005170


	//   ....[10]....
        /*0120*/ 	.word	0x000051e0


	//----- nvinfo : EIATTR_VRC_CTA_INIT_COUNT
	.align		4
.L_6265:
        /*0124*/ 	.byte	0x02, 0x4a
	.zero		1
	.zero		1


	//----- nvinfo : EIATTR_EXIT_INSTR_OFFSETS
	.align		4
        /*0128*/ 	.byte	0x04, 0x1c
        /*012a*/ 	.short	(.L_6267 - .L_6266)


	//   ....[0]....
.L_6266:
        /*012c*/ 	.word	0x00000080


	//   ....[1]....
        /*0130*/ 	.word	0x00004fb0


	//   ....[2]....
        /*0134*/ 	.word	0x000050b0


	//----- nvinfo : EIATTR_MAX_THREADS
	.align		4
.L_6267:
        /*0138*/ 	.byte	0x04, 0x05
        /*013a*/ 	.short	(.L_6269 - .L_6268)
.L_6268:
        /*013c*/ 	.word	0x00000100
        /*0140*/ 	.word	0x00000001
        /*0144*/ 	.word	0x00000001


	//----- nvinfo : EIATTR_CRS_STACK_SIZE
	.align		4
.L_6269:
        /*0148*/ 	.byte	0x04, 0x1e
        /*014a*/ 	.short	(.L_6271 - .L_6270)
.L_6270:
        /*014c*/ 	.word	0x00000000


	//----- nvinfo : EIATTR_CBANK_PARAM_SIZE
	.align		4
.L_6271:
        /*0150*/ 	.byte	0x03, 0x19
        /*0152*/ 	.short	0x0050


	//----- nvinfo : EIATTR_PARAM_CBANK
	.align		4
        /*0154*/ 	.byte	0x04, 0x0a
        /*0156*/ 	.short	(.L_6273 - .L_6272)
	.align		4
.L_6272:
        /*0158*/ 	.word	index@(.nv.constant0._ZN18transformer_engine6detail32dgated_act_cast_transpose_kernelILi2ELi4Ef13__nv_bfloat1613__nv_fp8_e5m2NS_5EmptyEXadL_ZNS_5dreluIffEET_T0_RKS4_EEXadL_ZNS_4reluIffEES6_S7_S9_EEEEvPKT2_SD_PT3_SF_PKT1_PSG_SJ_mmm)
        /*015c*/ 	.short	0x0380
        /*015e*/ 	.short	0x0050


	//----- nvinfo : EIATTR_SW_WAR
	.align		4
.L_6273:
        /*0160*/ 	.byte	0x04, 0x36
        /*0162*/ 	.short	(.L_6275 - .L_6274)
.L_6274:
        /*0164*/ 	.word	0x00000008
.L_6275:


//--------------------- .nv.info._ZN18transformer_engine6detail43dgated_act_cast_transpose_kernel_notalignedILi2ELi2Ef13__nv_bfloat16S2_NS_5EmptyEXadL_ZNS_5dreluIffEET_T0_RKS3_EEXadL_ZNS_4reluIffEES5_S6_S8_EEEEvPKT2_SC_PT3_SE_PKT1_PSF_SI_mmm --------------------------
	.section	.nv.info._ZN18transformer_engine6detail43dgated_act_cast_transpose_kernel_notalignedILi2ELi2Ef13__nv_bfloat16S2_NS_5EmptyEXadL_ZNS_5dreluIffEET_T0_RKS3_EEXadL_ZNS_4reluIffEES5_S6_S8_EEEEvPKT2_SC_PT3_SE_PKT1_PSF_SI_mmm,"",@"SHT_CUDA_INFO"
	.sectionflags	@""
	.align	4


	//----- nvinfo : EIATTR_CUDA_API_VERSION
	.align		4
        /*0000*/ 	.byte	0x04, 0x37
        /*0002*/ 	.short	(.L_6277 - .L_6276)
.L_6276:
        /*0004*/ 	.word	0x00000082


	//----- nvinfo : EIATTR_KPARAM_INFO
	.align		4
.L_6277:
        /*0008*/ 	.byte	0x04, 0x17
        /*000a*/ 	.short	(.L_6279 - .L_6278)
.L_6278:
        /*000c*/ 	.word	0x00000000
        /*0010*/ 	.short	0x0009
        /*0012*/ 	.short	0x0048
        /*0014*/ 	.byte	0x00, 0xf0, 0x21, 0x00


	//----- nvinfo : EIATTR_KPARAM_INFO
	.align		4
.L_6279:
        /*0018*/ 	.byte	0x04, 0x17
        /*001a*/ 	.short	(.L_6281 - .L_6280)
.L_6280:
        /*001c*/ 	.word	0x00000000
        /*0020*/ 	.short	0x0008
        /*0022*/ 	.short	0x0040
        /*0024*/ 	.byte	0x00, 0xf0, 0x21, 0x00


	//----- nvinfo : EIATTR_KPARAM_INFO
	.align		4
.L_6281:
        /*0028*/ 	.byte	0x04, 0x17
        /*002a*/ 	.short	(.L_6283 - .L_6282)
.L_6282:
        /*002c*/ 	.word	0x00000000
        /*0030*/ 	.short	0x0007
        /*0032*/ 	.short	0x0038
        /*0034*/ 	.byte	0x00, 0xf0, 0x21, 0x00


	//----- nvinfo : EIATTR_KPARAM_INFO
	.align		4
.L_6283:
        /*0038*/ 	.byte	0x04, 0x17
        /*003a*/ 	.short	(.L_6285 - .L_6284)
.L_6284:
        /*003c*/ 	.word	0x00000000
        /*0040*/ 	.short	0x0006
        /*0042*/ 	.short	0x0030
        /*0044*/ 	.byte	0x00, 0xf5, 0x21, 0x00


	//----- nvinfo : EIATTR_KPARAM_INFO
	.align		4
.L_6285:
        /*0048*/ 	.byte	0x04, 0x17
        /*004a*/ 	.short	(.L_6287 - .L_6286)
.L_6286:
        /*004c*/ 	.word	0x00000000
        /*0050*/ 	.short	0x0005
        /*0052*/ 	.short	0x0028
        /*0054*/ 	.byte	0x00, 0xf5, 0x21, 0x00


	//----- nvinfo : EIATTR_KPARAM_INFO
	.align		4
.L_6287:
        /*0058*/ 	.byte	0x04, 0x17
        /*005a*/ 	.short	(.L_6289 - .L_6288)
.L_6288:
        /*005c*/ 	.word	0x00000000
        /*0060*/ 	.short	0x0004
        /*0062*/ 	.short	0x0020
        /*0064*/ 	.byte	0x00, 0xf5, 0x21, 0x00


	//----- nvinfo : EIATTR_KPARAM_INFO
	.align		4
.L_6289:
        /*0068*/ 	.byte	0x04, 0x17
        /*006a*/ 	.short	(.L_6291 - .L_6290)
.L_6290:
        /*006c*/ 	.word	0x00000000
        /*0070*/ 	.short	0x0003
        /*0072*/ 	.short	0x0018
        /*0074*/ 	.byte	0x00, 0xf5, 0x21, 0x00


	//----- nvinfo : EIATTR_KPARAM_INFO
	.align		4
.L_6291:
        /*0078*/ 	.byte	0x04, 0x17
        /*007a*/ 	.short	(.L_6293 - .L_6292)
.L_6292:
        /*007c*/ 	.word	0x00000000
        /*0080*/ 	.short	0x0002
        /*0082*/ 	.short	0x0010
        /*0084*/ 	.byte	0x00, 0xf5, 0x21, 0x00


	//----- nvinfo : EIATTR_KPARAM_INFO
	.align		4
.L_6293:
        /*0088*/ 	.byte	0x04, 0x17
        /*008a*/ 	.short	(.L_6295 - .L_6294)
.L_6294:
        /*008c*/ 	.word	0x00000000
        /*0090*/ 	.short	0x0001
        /*0092*/ 	.short	0x0008
        /*0094*/ 	.byte	0x00, 0xf5, 0x21, 0x00


	//----- nvinfo : EIATTR_KPARAM_INFO
	.align		4
.L_6295:
        /*0098*/ 	.byte	0x04, 0x17
        /*009a*/ 	.short	(.L_6297 - .L_6296)
.L_6296:
        /*009c*/ 	.word	0x00000000
        /*00a0*/ 	.short	0x0000
        /*00a2*/ 	.short	0x0000
        /*00a4*/ 	.byte	0x00, 0xf5, 0x21, 0x00


	//----- nvinfo : EIATTR_SPARSE_MMA_MASK
	.align		4
.L_6297:
        /*00a8*/ 	.byte	0x03, 0x50
        /*00aa*/ 	.short	0x0000


	//----- nvinfo : EIATTR_MAXREG_COUNT
	.align		4
        /*00ac*/ 	.byte	0x03, 0x1b
        /*00ae*/ 	.short	0x00ff


	//----- nvinfo : EIATTR_NUM_BARRIERS
	.align		4
        /*00b0*/ 	.byte	0x02, 0x4c
        /*00b2*/ 	.byte	0x01
	.zero		1


	//----- nvinfo : EIATTR_MERCURY_ISA_VERSION
	.align		4
        /*00b4*/ 	.byte	0x03, 0x5f
        /*00b6*/ 	.short	0x0101


	//----- nvinfo : EIATTR_COOP_GROUP_MASK_REGIDS
	.align		4
        /*00b8*/ 	.byte	0x04, 0x29
        /*00ba*/ 	.short	(.L_6299 - .L_6298)


	//   ....[0]....
.L_6298:
        /*00bc*/ 	.word	0xffffffff


	//   ....[1]....
        /*00c0*/ 	.word	0xffffffff


	//   ....[2]....
        /*00c4*/ 	.word	0xffffffff


	//   ....[3]....
        /*00c8*/ 	.word	0xffffffff


	//   ....[4]....
        /*00cc*/ 	.word	0xffffffff


	//   ....[5]....
        /*00d0*/ 	.word	0xffffffff


	//   ....[6]....
        /*00d4*/ 	.word	0xffffffff


	//   ....[7]....
        /*00d8*/ 	.word	0xffffffff


	//   ....[8]....
        /*00dc*/ 	.word	0x05000004


	//   ....[9]....
        /*00e0*/ 	.word	0x05000004


	//   ....[10]....
        /*00e4*/ 	.word	0x05000004


	//----- nvinfo : EIATTR_COOP_GROUP_INSTR_OFFSETS
	.align		4
.L_6299:
        /*00e8*/ 	.byte	0x04, 0x28
        /*00ea*/ 	.short	(.L_6301 - .L_6300)


	//   ....[0]....
.L_6300:
        /*00ec*/ 	.word	0x00004900


	//   ....[1]....
        /*00f0*/ 	.word	0x00004960


	//   ....[2]....
        /*00f4*/ 	.word	0x000049a0


	//   ....[3]....
        /*00f8*/ 	.word	0x000049c0


	//   ....[4]....
        /*00fc*/ 	.word	0x000049e0


	//   ....[5]....
        /*0100*/ 	.word	0x00004ad0


	//   ....[6]....
        /*0104*/ 	.word	0x00004af0


	//   ....[7]....
        /*0108*/ 	.word	0x00004b10


	//   ....[8]....
        /*010c*/ 	.word	0x00004d10


	//   ....[9]....
        /*0110*/ 	.word	0x00004d80


	//   ....[10]....
        /*0114*/ 	.word	0x00004df0


	//----- nvinfo : EIATTR_VRC_CTA_INIT_COUNT
	.align		4
.L_6301:
        /*0118*/ 	.byte	0x02, 0x4a
	.zero		1
	.zero		1


	//----- nvinfo : EIATTR_EXIT_INSTR_OFFSETS
	.align		4
        /*011c*/ 	.byte	0x04, 0x1c
        /*011e*/ 	.short	(.L_6303 - .L_6302)


	//   ....[0]....
.L_6302:
        /*0120*/ 	.word	0x00000080


	//   ....[1]....
        /*0124*/ 	.word	0x00004bc0


	//   ....[2]....
        /*0128*/ 	.word	0x00004cc0


	//----- nvinfo : EIATTR_MAX_THREADS
	.align		4
.L_6303:
        /*012c*/ 	.byte	0x04, 0x05
        /*012e*/ 	.short	(.L_6305 - .L_6304)
.L_6304:
        /*0130*/ 	.word	0x00000100
        /*0134*/ 	.word	0x00000001
        /*0138*/ 	.word	0x00000001


	//----- nvinfo : EIATTR_CRS_STACK_SIZE
	.align		4
.L_6305:
        /*013c*/ 	.byte	0x04, 0x1e
        /*013e*/ 	.short	(.L_6307 - .L_6306)
.L_6306:
        /*0140*/ 	.word	0x00000000


	//----- nvinfo : EIATTR_CBANK_PARAM_SIZE
	.align		4
.L_6307:
        /*0144*/ 	.byte	0x03, 0x19
        /*0146*/ 	.short	0x0050


	//----- nvinfo : EIATTR_PARAM_CBANK
	.align		4
        /*0148*/ 	.byte	0x04, 0x0a
        /*014a*/ 	.short	(.L_6309 - .L_6308)
	.align		4
.L_6308:
        /*014c*/ 	.word	index@(.nv.constant0._ZN18transformer_engine6detail43dgated_act_cast_transpose_kernel_notalignedILi2ELi2Ef13__nv_bfloat16S2_NS_5EmptyEXadL_ZNS_5dreluIffEET_T0_RKS3_EEXadL_ZNS_4reluIffEES5_S6_S8_EEEEvPKT2_SC_PT3_SE_PKT1_PSF_SI_mmm)
        /*0150*/ 	.short	0x0380
        /*0152*/ 	.short	0x0050


	//----- nvinfo : EIATTR_SW_WAR
	.align		4
.L_6309:
        /*0154*/ 	.byte	0x04, 0x36
        /*0156*/ 	.short	(.L_6311 - .L_6310)
.L_6310:
        /*0158*/ 	.word	0x00000008
.L_6311:


//--------------------- .nv.info._ZN18transformer_engine6detail32dgated_act_cast_transpose_kernelILi2ELi2Ef13__nv_bfloat16S2_NS_5EmptyEXadL_ZNS_5dreluIffEET_T0_RKS3_EEXadL_ZNS_4reluIffEES5_S6_S8_EEEEvPKT2_SC_PT3_SE_PKT1_PSF_SI_mmm --------------------------
	.section	.nv.info._ZN18transformer_engine6detail32dgated_act_cast_transpose_kernelILi2ELi2Ef13__nv_bfloat16S2_NS_5EmptyEXadL_ZNS_5dreluIffEET_T0_RKS3_EEXadL_ZNS_4reluIffEES5_S6_S8_EEEEvPKT2_SC_PT3_SE_PKT1_PSF_SI_mmm,"",@"SHT_CUDA_INFO"
	.sectionflags	@""
	.align	4


	//----- nvinfo : EIATTR_CUDA_API_VERSION
	.align		4
        /*0000*/ 	.byte	0x04, 0x37
        /*0002*/ 	.short	(.L_6313 - .L_6312)
.L_6312:
        /*0004*/ 	.word	0x00000082


	//----- nvinfo : EIATTR_KPARAM_INFO
	.align		4
.L_6313:
        /*0008*/ 	.byte	0x04, 0x17
        /*000a*/ 	.short	(.L_6315 - .L_6314)
.L_6314:
        /*000c*/ 	.word	0x00000000
        /*0010*/ 	.short	0x0009
        /*0012*/ 	.short	0x0048
        /*0014*/ 	.byte	0x00, 0xf0, 0x21, 0x00


	//----- nvinfo : EIATTR_KPARAM_INFO
	.align		4
.L_6315:
        /*0018*/ 	.byte	0x04, 0x17
        /*001a*/ 	.short	(.L_6317 - .L_6316)
.L_6316:
        /*001c*/ 	.word	0x00000000
        /*0020*/ 	.short	0x0008
        /*0022*/ 	.short	0x0040
        /*0024*/ 	.byte	0x00, 0xf0, 0x21, 0x00


	//----- nvinfo : EIATTR_KPARAM_INFO
	.align		4
.L_6317:
        /*0028*/ 	.byte	0x04, 0x17
        /*002a*/ 	.short	(.L_6319 - .L_6318)
.L_6318:
        /*002c*/ 	.word	0x00000000
        /*0030*/ 	.short	0x0007
        /*0032*/ 	.short	0x0038
        /*0034*/ 	.byte	0x00, 0xf0, 0x21, 0x00


	//----- nvinfo : EIATTR_KPARAM_INFO
	.align		4
.L_6319:
        /*0038*/ 	.byte	0x04, 0x17
        /*003a*/ 	.short	(.L_6321 - .L_6320)
.L_6320:
        /*003c*/ 	.word	0x00000000
        /*0040*/ 	.short	0x0006
        /*0042*/ 	.short	0x0030
        /*0044*/ 	.byte	0x00, 0xf5, 0x21, 0x00


	//----- nvinfo : EIATTR_KPARAM_INFO
	.align		4
.L_6321:
        /*0048*/ 	.byte	0x04, 0x17
        /*004a*/ 	.short	(.L_6323 - .L_6322)
.L_6322:
        /*004c*/ 	.word	0x00000000
        /*0050*/ 	.short	0x0005
        /*0052*/ 	.short	0x0028
        /*0054*/ 	.byte	0x00, 0xf5, 0x21, 0x00


	//----- nvinfo : EIATTR_KPARAM_INFO
	.align		4
.L_6323:
        /*0058*/ 	.byte	0x04, 0x17
        /*005a*/ 	.short	(.L_6325 - .L_6324)
.L_6324:
        /*005c*/ 	.word	0x00000000
        /*0060*/ 	.short	0x0004
        /*0062*/ 	.short	0x0020
        /*0064*/ 	.byte	0x00, 0xf5, 0x21, 0x00


	//----- nvinfo : EIATTR_KPARAM_INFO
	.align		4
.L_6325:
        /*0068*/ 	.byte	0x04, 0x17
        /*006a*/ 	.short	(.L_6327 - .L_6326)
.L_6326:
        /*006c*/ 	.word	0x00000000
        /*0070*/ 	.short	0x0003
        /*0072*/ 	.short	0x0018
        /*0074*/ 	.byte	0x00, 0xf5, 0x21, 0x00


	//----- nvinfo : EIATTR_KPARAM_INFO
	.align		4
.L_6327:
        /*0078*/ 	.byte	0x04, 0x17
        /*007a*/ 	.short	(.L_6329 - .L_6328)
.L_6328:
        /*007c*/ 	.word	0x00000000
        /*0080*/ 	.short	0x0002
        /*0082*/ 	.short	0x0010
        /*0084*/ 	.byte	0x00, 0xf5, 0x21, 0x00


	//----- nvinfo : EIATTR_KPARAM_INFO
	.align		4
.L_6329:
        /*0088*/ 	.byte	0x04, 0x17
        /*008a*/ 	.short	(.L_6331 - .L_6330)
.L_6330:
        /*008c*/ 	.word	0x00000000
        /*0090*/ 	.short	0x0001
        /*0092*/ 	.short	0x0008
        /*0094*/ 	.byte	0x00, 0xf5, 0x21, 0x00


	//----- nvinfo : EIATTR_KPARAM_INFO
	.align		4
.L_6331:
        /*0098*/ 	.byte	0x04, 0x17
        /*009a*/ 	.short	(.L_6333 - .L_6332)
.L_6332:
        /*009c*/ 	.word	0x00000000
        /*00a0*/ 	.short	0x0000
        /*00a2*/ 	.short	0x0000
        /*00a4*/ 	.byte	0x00, 0xf5, 0x21, 0x00


	//----- nvinfo : EIATTR_SPARSE_MMA_MASK
	.align		4
.L_6333:
        /*00a8*/ 	.byte	0x03, 0x50
        /*00aa*/ 	.short	0x0000


	//----- nvinfo : EIATTR_MAXREG_COUNT
	.align		4
        /*00ac*/ 	.byte	0x03, 0x1b
        /*00ae*/ 	.short	0x00ff


	//----- nvinfo : EIATTR_NUM_BARRIERS
	.align		4
        /*00b0*/ 	.byte	0x02, 0x4c
        /*00b2*/ 	.byte	0x01
	.zero		1


	//----- nvinfo : EIATTR_MERCURY_ISA_VERSION
	.align		4
        /*00b4*/ 	.byte	0x03, 0x5f
        /*00b6*/ 	.short	0x0101


	//----- nvinfo : EIATTR_INT_WARP_WIDE_INSTR_OFFSETS
	.align		4
        /*00b8*/ 	.byte	0x04, 0x31
        /*00ba*/ 	.short	(.L_6335 - .L_6334)


	//   ....[0]....
.L_6334:
        /*00bc*/ 	.word	0x00002cd0


	//   ....[1]....
        /*00c0*/ 	.word	0x00002de0


	//----- nvinfo : EIATTR_COOP_GROUP_MASK_REGIDS
	.align		4
.L_6335:
        /*00c4*/ 	.byte	0x04, 0x29
        /*00c6*/ 	.short	(.L_6337 - .L_6336)


	//   ....[0]....
.L_6336:
        /*00c8*/ 	.word	0xffffffff


	//   ....[1]....
        /*00cc*/ 	.word	0xffffffff


	//   ....[2]....
        /*00d0*/ 	.word	0xffffffff


	//   ....[3]....
        /*00d4*/ 	.word	0xffffffff


	//   ....[4]....
        /*00d8*/ 	.word	0xffffffff


	//   ....[5]....
        /*00dc*/ 	.word	0xffffffff


	//   ....[6]....
        /*00e0*/ 	.word	0xffffffff


	//   ....[7]....
        /*00e4*/ 	.word	0xffffffff


	//   ....[8]....
        /*00e8*/ 	.word	0x05000004


	//   ....[9]....
        /*00ec*/ 	.word	0x05000004


	//   ....[10]....
        /*00f0*/ 	.word	0x05000004


	//----- nvinfo : EIATTR_COOP_GROUP_INSTR_OFFSETS
	.align		4
.L_6337:
        /*00f4*/ 	.byte	0x04, 0x28
        /*00f6*/ 	.short	(.L_6339 - .L_6338)


	//   ....[0]....
.L_6338:
        /*00f8*/ 	.word	0x00002ca0


	//   ....[1]....
        /*00fc*/ 	.word	0x00002d00


	//   ....[2]....
        /*0100*/ 	.word	0x00002d20


	//   ....[3]....
        /*0104*/ 	.word	0x00002d40


	//   ....[4]....
        /*0108*/ 	.word	0x00002d60


	//   ....[5]....
        /*010c*/ 	.word	0x00002e40


	//   ....[6]....
        /*0110*/ 	.word	0x00002e60


	//   ....[7]....
        /*0114*/ 	.word	0x00002e80


	//   ....[8]....
        /*0118*/ 	.word	0x00003080


	//   ....[9]....
        /*011c*/ 	.word	0x000030f0


	//   ....[10]....
        /*0120*/ 	.word	0x00003160


	//----- nvinfo : EIATTR_VRC_CTA_INIT_COUNT
	.align		4
.L_6339:
        /*0124*/ 	.byte	0x02, 0x4a
	.zero		1
	.zero		1


	//----- nvinfo : EIATTR_EXIT_INSTR_OFFSETS
	.align		4
        /*0128*/ 	.byte	0x04, 0x1c
        /*012a*/ 	.short	(.L_6341 - .L_6340)


	//   ....[0]....
.L_6340:
        /*012c*/ 	.word	0x00000080


	//   ....[1]....
        /*0130*/ 	.word	0x00002f30


	//   ....[2]....
        /*0134*/ 	.word	0x00003030


	//----- nvinfo : EIATTR_MAX_THREADS
	.align		4
.L_6341:
        /*0138*/ 	.byte	0x04, 0x05
        /*013a*/ 	.short	(.L_6343 - .L_6342)
.L_6342:
        /*013c*/ 	.word	0x00000100
        /*0140*/ 	.word	0x00000001
        /*0144*/ 	.word	0x00000001


	//----- nvinfo : EIATTR_CRS_STACK_SIZE
	.align		4
.L_6343:
        /*0148*/ 	.byte	0x04, 0x1e
        /*014a*/ 	.short	(.L_6345 - .L_6344)
.L_6344:
        /*014c*/ 	.word	0x00000000


	//----- nvinfo : EIATTR_CBANK_PARAM_SIZE
	.align		4
.L_6345:
        /*0150*/ 	.byte	0x03, 0x19
        /*0152*/ 	.short	0x0050


	//----- nvinfo : EIATTR_PARAM_CBANK
	.align		4
        /*0154*/ 	.byte	0x04, 0x0a
        /*0156*/ 	.short	(.L_6347 - .L_6346)
	.align		4
.L_6346:
        /*0158*/ 	.word	index@(.nv.constant0._ZN18transformer_engine6detail32dgated_act_cast_transpose_kernelILi2ELi2Ef13__nv_bfloat16S2_NS_5EmptyEXadL_ZNS_5dreluIffEET_T0_RKS3_EEXadL_ZNS_4reluIffEES5_S6_S8_EEEEvPKT2_SC_PT3_SE_PKT1_PSF_SI_mmm)
        /*015c*/ 	.short	0x0380
        /*015e*/ 	.short	0x0050


	//----- nvinfo : EIATTR_SW_WAR
	.align		4
.L_6347:
        /*0160*/ 	.byte	0x04, 0x36
        /*0162*/ 	.short	(.L_6349 - .L_6348)
.L_6348:
        /*0164*/ 	.word	0x00000008
.L_6349:


//--------------------- .nv.info._ZN18transformer_engine6detail43dgated_act_cast_transpose_kernel_notalignedILi2ELi2Ef13__nv_bfloat166__halfNS_5EmptyEXadL_ZNS_5dreluIffEET_T0_RKS4_EEXadL_ZNS_4reluIffEES6_S7_S9_EEEEvPKT2_SD_PT3_SF_PKT1_PSG_SJ_mmm --------------------------
	.section	.nv.info._ZN18transformer_engine6detail43dgated_act_cast_transpose_kernel_notalignedILi2ELi2Ef13__nv_bfloat166__halfNS_5EmptyEXadL_ZNS_5dreluIffEET_T0_RKS4_EEXadL_ZNS_4reluIffEES6_S7_S9_EEEEvPKT2_SD_PT3_SF_PKT1_PSG_SJ_mmm,"",@"SHT_CUDA_INFO"
	.sectionflags	@""
	.align	4


	//----- nvinfo : EIATTR_CUDA_API_VERSION
	.align		4
        /*0000*/ 	.byte	0x04, 0x37
        /*0002*/ 	.short	(.L_6351 - .L_6350)
.L_6350:
        /*0004*/ 	.word	0x00000082


	//----- nvinfo : EIATTR_KPARAM_INFO
	.align		4
.L_6351:
        /*0008*/ 	.byte	0x04, 0x17
        /*000a*/ 	.short	(.L_6353 - .L_6352)
.L_6352:
        /*000c*/ 	.word	0x00000000
        /*0010*/ 	.short	0x0009
        /*0012*/ 	.short	0x0048
        /*0014*/ 	.byte	0x00, 0xf0, 0x21, 0x00


	//----- nvinfo : EIATTR_KPARAM_INFO
	.align		4
.L_6353:
        /*0018*/ 	.byte	0x04, 0x17
        /*001a*/ 	.short	(.L_6355 - .L_6354)
.L_6354:
        /*001c*/ 	.word	0x00000000
        /*0020*/ 	.short	0x0008
        /*0022*/ 	.short	0x0040
        /*0024*/ 	.byte	0x00, 0xf0, 0x21, 0x00


	//----- nvinfo : EIATTR_KPARAM_INFO
	.align		4
.L_6355:
        /*0028*/ 	.byte	0x04, 0x17
        /*002a*/ 	.short	(.L_6357 - .L_6356)
.L_6356:
        /*002c*/ 	.word	0x00000000
        /*0030*/ 	.short	0x0007
        /*0032*/ 	.short	0x0038
        /*0034*/ 	.byte	0x00, 0xf0, 0x21, 0x00


	//----- nvinfo : EIATTR_KPARAM_INFO
	.align		4
.L_6357:
        /*0038*/ 	.byte	0x04, 0x17
        /*003a*/ 	.short	(.L_6359 - .L_6358)
.L_6358:
        /*003c*/ 	.word	0x00000000
        /*0040*/ 	.short	0x0006
        /*0042*/ 	.short	0x0030
        /*0044*/ 	.byte	0x00, 0xf5, 0x21, 0x00


	//----- nvinfo : EIATTR_KPARAM_INFO
	.align		4
.L_6359:
        /*0048*/ 	.byte	0x04, 0x17
        /*004a*/ 	.short	(.L_6361 - .L_6360)
.L_6360:
        /*004c*/ 	.word	0x00000000
        /*0050*/ 	.short	0x0005
        /*0052*/ 	.short	0x0028
        /*0054*/ 	.byte	0x00, 0xf5, 0x21, 0x00


	//----- nvinfo : EIATTR_KPARAM_INFO
	.align		4
.L_6361:
        /*0058*/ 	.byte	0x04, 0x17
        /*005a*/ 	.short	(.L_6363 - .L_6362)
.L_6362:
        /*005c*/ 	.word	0x00000000
        /*0060*/ 	.short	0x0004
        /*0062*/ 	.short	0x0020
        /*0064*/ 	.byte	0x00, 0xf5, 0x21, 0x00


	//----- nvinfo : EIATTR_KPARAM_INFO
	.align		4
.L_6363:
        /*0068*/ 	.byte	0x04, 0x17
        /*006a*/ 	.short	(.L_6365 - .L_6364)
.L_6364:
        /*006c*/ 	.word	0x00000000
        /*0070*/ 	.short	0x0003
        /*0072*/ 	.short	0x0018
        /*0074*/ 	.byte	0x00, 0xf5, 0x21, 0x00


	//----- nvinfo : EIATTR_KPARAM_INFO
	.align		4
.L_6365:
        /*0078*/ 	.byte	0x04, 0x17
        /*007a*/ 	.short	(.L_6367 - .L_6366)
.L_6366:
        /*007c*/ 	.word	0x00000000
        /*0080*/ 	.short	0x0002
        /*0082*/ 	.short	0x0010
        /*0084*/ 	.byte	0x00, 0xf5, 0x21, 0x00


	//----- nvinfo : EIATTR_KPARAM_INFO
	.align		4
.L_6367:
        /*0088*/ 	.byte	0x04, 0x17
        /*008a*/ 	.short	(.L_6369 - .L_6368)
.L_6368:
        /*008c*/ 	.word	0x00000000
        /*0090*/ 	.short	0x0001
        /*0092*/ 	.short	0x0008
        /*0094*/ 	.byte	0x00, 0xf5, 0x21, 0x00


	//----- nvinfo : EIATTR_KPARAM_INFO
	.align		4
.L_6369:
        /*0098*/ 	.byte	0x04, 0x17
        /*009a*/ 	.short	(.L_6371 - .L_6370)
.L_6370:
        /*009c*/ 	.word	0x00000000
        /*00a0*/ 	.short	0x0000
        /*00a2*/ 	.short	0x0000
        /*00a4*/ 	.byte	0x00, 0xf5, 0x21, 0x00


	//----- nvinfo : EIATTR_SPARSE_MMA_MASK
	.align		4
.L_6371:
        /*00a8*/ 	.byte	0x03, 0x50
        /*00aa*/ 	.short	0x0000


	//----- nvinfo : EIATTR_MAXREG_COUNT
	.align		4
        /*00ac*/ 	.byte	0x03, 0x1b
        /*00ae*/ 	.short	0x00ff


	//----- nvinfo : EIATTR_NUM_BARRIERS
	.align		4
        /*00b0*/ 	.byte	0x02, 0x4c
        /*00b2*/ 	.byte	0x01
	.zero		1


	//----- nvinfo : EIATTR_MERCURY_ISA_VERSION
	.align		4
        /*00b4*/ 	.byte	0x03, 0x5f
        /*00b6*/ 	.short	0x0101


	//----- nvinfo : EIATTR_COOP_GROUP_MASK_REGIDS
	.align		4
        /*00b8*/ 	.byte	0x04, 0x29
        /*00ba*/ 	.short	(.L_6373 - .L_6372)


	//   ....[0]....
.L_6372:
        /*00bc*/ 	.word	0xffffffff


	//   ....[1]....
        /*00c0*/ 	.word	0xffffffff


	//   ....[2]....
        /*00c4*/ 	.word	0xffffffff


	//   ....[3]....
        /*00c8*/ 	.word	0xffffffff


	//   ....[4]....
        /*00cc*/ 	.word	0xffffffff


	//   ....[5]....
        /*00d0*/ 	.word	0xffffffff


	//   ....[6]....
        /*00d4*/ 	.word	0xffffffff


	//   ....[7]....
        /*00d8*/ 	.word	0xffffffff


	//   ....[8]....
        /*00dc*/ 	.word	0x05000004


	//   ....[9]....
        /*00e0*/ 	.word	0x05000004


	//   ....[10]....
        /*00e4*/ 	.word	0x05000004


	//----- nvinfo : EIATTR_COOP_GROUP_INSTR_OFFSETS
	.align		4
.L_6373:
        /*00e8*/ 	.byte	0x04, 0x28
        /*00ea*/ 	.short	(.L_6375 - .L_6374)


	//   ....[0]....
.L_6374:
        /*00ec*/ 	.word	0x00004900


	//   ....[1]....
        /*00f0*/ 	.word	0x00004960


	//   ....[2]....
        /*00f4*/ 	.word	0x000049a0


	//   ....[3]....
        /*00f8*/ 	.word	0x000049c0


	//   ....[4]....
        /*00fc*/ 	.word	0x000049e0


	//   ....[5]....
        /*0100*/ 	.word	0x00004ad0


	//   ....[6]....
        /*0104*/ 	.word	0x00004af0


	//   ....[7]....
        /*0108*/ 	.word	0x00004b10


	//   ....[8]....
        /*010c*/ 	.word	0x00004d10


	//   ....[9]....
        /*0110*/ 	.word	0x00004d80


	//   ....[10]....
        /*0114*/ 	.word	0x00004df0


	//----- nvinfo : EIATTR_VRC_CTA_INIT_COUNT
	.align		4
.L_6375:
        /*0118*/ 	.byte	0x02, 0x4a
	.zero		1
	.zero		1


	//----- nvinfo : EIATTR_EXIT_INSTR_OFFSETS
	.align		4
        /*011c*/ 	.byte	0x04, 0x1c
        /*011e*/ 	.short	(.L_6377 - .L_6376)


	//   ....[0]....
.L_6376:
        /*0120*/ 	.word	0x00000080


	//   ....[1]....
        /*0124*/ 	.word	0x00004bc0


	//   ....[2]....
        /*0128*/ 	.word	0x00004cc0


	//----- nvinfo : EIATTR_MAX_THREADS
	.align		4
.L_6377:
        /*012c*/ 	.byte	0x04, 0x05
        /*012e*/ 	.short	(.L_6379 - .L_6378)
.L_6378:
        /*0130*/ 	.word	0x00000100
        /*0134*/ 	.word	0x00000001
        /*0138*/ 	.word	0x00000001


	//----- nvinfo : EIATTR_CRS_STACK_SIZE
	.align		4
.L_6379:
        /*013c*/ 	.byte	0x04, 0x1e
        /*013e*/ 	.short	(.L_6381 - .L_6380)
.L_6380:
        /*0140*/ 	.word	0x00000000


	//----- nvinfo : EIATTR_CBANK_PARAM_SIZE
	.align		4
.L_6381:
        /*0144*/ 	.byte	0x03, 0x19
        /*0146*/ 	.short	0x0050


	//----- nvinfo : EIATTR_PARAM_CBANK
	.align		4
        /*0148*/ 	.byte	0x04, 0x0a
        /*014a*/ 	.short	(.L_6383 - .L_6382)
	.align		4
.L_6382:
        /*014c*/ 	.word	index@(.nv.constant0._ZN18transformer_engine6detail43dgated_act_cast_transpose_kernel_notalignedILi2ELi2Ef13__nv_bfloat166__halfNS_5EmptyEXadL_ZNS_5dreluIffEET_T0_RKS4_EEXadL_ZNS_4reluIffEES6_S7_S9_EEEEvPKT2_SD_PT3_SF_PKT1_PSG_SJ_mmm)
        /*0150*/ 	.short	0x0380
        /*0152*/ 	.short	0x0050


	//----- nvinfo : EIATTR_SW_WAR
	.align		4
.L_6383:
        /*0154*/ 	.byte	0x04, 0x36
        /*0156*/ 	.short	(.L_6385 - .L_6384)
.L_6384:
        /*0158*/ 	.word	0x00000008
.L_6385:


//--------------------- .nv.info._ZN18transformer_engine6detail32dgated_act_cast_transpose_kernelILi2ELi2Ef13__nv_bfloat166__halfNS_5EmptyEXadL_ZNS_5dreluIffEET_T0_RKS4_EEXadL_ZNS_4reluIffEES6_S7_S9_EEEEvPKT2_SD_PT3_SF_PKT1_PSG_SJ_mmm --------------------------
	.section	.nv.info._ZN18transformer_engine6detail32dgated_act_cast_transpose_kernelILi2ELi2Ef13__nv_bfloat166__halfNS_5EmptyEXadL_ZNS_5dreluIffEET_T0_RKS4_EEXadL_ZNS_4reluIffEES6_S7_S9_EEEEvPKT2_SD_PT3_SF_PKT1_PSG_SJ_mmm,"",@"SHT_CUDA_INFO"
	.sectionflags	@""
	.align	4


	//----- nvinfo : EIATTR_CUDA_API_VERSION
	.align		4
        /*0000*/ 	.byte	0x04, 0x37
        /*0002*/ 	.short	(.L_6387 - .L_6386)
.L_6386:
        /*0004*/ 	.word	0x00000082


	//----- nvinfo : EIATTR_KPARAM_INFO
	.align		4
.L_6387:
        /*0008*/ 	.byte	0x04, 0x17
        /*000a*/ 	.short	(.L_6389 - .L_6388)
.L_6388:
        /*000c*/ 	.word	0x00000000
        /*0010*/ 	.short	0x0009
        /*0012*/ 	.short	0x0048
        /*0014*/ 	.byte	0x00, 0xf0, 0x21, 0x00


	//----- nvinfo : EIATTR_KPARAM_INFO
	.align		4
.L_6389:
        /*0018*/ 	.byte	0x04, 0x17
        /*001a*/ 	.short	(.L_6391 - .L_6390)
.L_6390:
        /*001c*/ 	.word	0x00000000
        /*0020*/ 	.short	0x0008
        /*0022*/ 	.short	0x0040
        /*0024*/ 	.byte	0x00, 0xf0, 0x21, 0x00


	//----- nvinfo : EIATTR_KPARAM_INFO
	.align		4
.L_6391:
        /*0028*/ 	.byte	0x04, 0x17
        /*002a*/ 	.short	(.L_6393 - .L_6392)
.L_6392:
        /*002c*/ 	.word	0x00000000
        /*0030*/ 	.short	0x0007
        /*0032*/ 	.short	0x0038
        /*0034*/ 	.byte	0x00, 0xf0, 0x21, 0x00


	//----- nvinfo : EIATTR_KPARAM_INFO
	.align		4
.L_6393:
        /*0038*/ 	.byte	0x04, 0x17
        /*003a*/ 	.short	(.L_6395 - .L_6394)
.L_6394:
        /*003c*/ 	.word	0x00000000
        /*0040*/ 	.short	0x0006
        /*0042*/ 	.short	0x0030
        /*0044*/ 	.byte	0x00, 0xf5, 0x21, 0x00


	//----- nvinfo : EIATTR_KPARAM_INFO
	.align		4
.L_6395:
        /*0048*/ 	.byte	0x04, 0x17
        /*004a*/ 	.short	(.L_6397 - .L_6396)
.L_6396:
        /*004c*/ 	.word	0x00000000
        /*0050*/ 	.short	0x0005
        /*0052*/ 	.short	0x0028
        /*0054*/ 	.byte	0x00, 0xf5, 0x21, 0x00


	//----- nvinfo : EIATTR_KPARAM_INFO
	.align		4
.L_6397:
        /*0058*/ 	.byte	0x04, 0x17
        /*005a*/ 	.short	(.L_6399 - .L_6398)
.L_6398:
        /*005c*/ 	.word	0x00000000
        /*0060*/ 	.short	0x0004
        /*0062*/ 	.short	0x0020
        /*0064*/ 	.byte	0x00, 0xf5, 0x21, 0x00


	//----- nvinfo : EIATTR_KPARAM_INFO
	.align		4
.L_6399:
        /*0068*/ 	.byte	0x04, 0x17
        /*006a*/ 	.short	(.L_6401 - .L_6400)
.L_6400:
        /*006c*/ 	.word	0x00000000
        /*0070*/ 	.short	0x0003
        /*0072*/ 	.short	0x0018
        /*0074*/ 	.byte	0x00, 0xf5, 0x21, 0x00


	//----- nvinfo : EIATTR_KPARAM_INFO
	.align		4
.L_6401:
        /*0078*/ 	.byte	0x04, 0x17
        /*007a*/ 	.short	(.L_6403 - .L_6402)
.L_6402:
        /*007c*/ 	.word	0x00000000
        /*0080*/ 	.short	0x0002
        /*0082*/ 	.short	0x0010
        /*0084*/ 	.byte	0x00, 0xf5, 0x21, 0x00


	//----- nvinfo : EIATTR_KPARAM_INFO
	.align		4
.L_6403:
        /*0088*/ 	.byte	0x04, 0x17
        /*008a*/ 	.short	(.L_6405 - .L_6404)
.L_6404:
        /*008c*/ 	.word	0x00000000
        /*0090*/ 	.short	0x0001
        /*0092*/ 	.short	0x0008
        /*0094*/ 	.byte	0x00, 0xf5, 0x21, 0x00


	//----- nvinfo : EIATTR_KPARAM_INFO
	.align		4
.L_6405:
        /*0098*/ 	.byte	0x04, 0x17
        /*009a*/ 	.short	(.L_6407 - .L_6406)
.L_6406:
        /*009c*/ 	.word	0x00000000
        /*00a0*/ 	.short	0x0000
        /*00a2*/ 	.short	0x0000
        /*00a4*/ 	.byte	0x00, 0xf5, 0x21, 0x00


	//----- nvinfo : EIATTR_SPARSE_MMA_MASK
	.align		4
.L_6407:
        /*00a8*/ 	.byte	0x03, 0x50
        /*00aa*/ 	.short	0x0000


	//----- nvinfo : EIATTR_MAXREG_COUNT
	.align		4
        /*00ac*/ 	.byte	0x03, 0x1b
        /*00ae*/ 	.short	0x00ff


	//----- nvinfo : EIATTR_NUM_BARRIERS
	.align		4
        /*00b0*/ 	.byte	0x02, 0x4c
        /*00b2*/ 	.byte	0x01
	.zero		1


	//----- nvinfo : EIATTR_MERCURY_ISA_VERSION
	.align		4
        /*00b4*/ 	.byte	0x03, 0x5f
        /*00b6*/ 	.short	0x0101


	//----- nvinfo : EIATTR_INT_WARP_WIDE_INSTR_OFFSETS
	.align		4
        /*00b8*/ 	.byte	0x04, 0x31
        /*00ba*/ 	.short	(.L_6409 - .L_6408)


	//   ....[0]....
.L_6408:
        /*00bc*/ 	.word	0x00002cd0


	//   ....[1]....
        /*00c0*/ 	.word	0x00002de0


	//----- nvinfo : EIATTR_COOP_GROUP_MASK_REGIDS
	.align		4
.L_6409:
        /*00c4*/ 	.byte	0x04, 0x29
        /*00c6*/ 	.short	(.L_6411 - .L_6410)


	//   ....[0]....
.L_6410:
        /*00c8*/ 	.word	0xffffffff


	//   ....[1]....
        /*00cc*/ 	.word	0xffffffff


	//   ....[2]....
        /*00d0*/ 	.word	0xffffffff


	//   ....[3]....
        /*00d4*/ 	.word	0xffffffff


	//   ....[4]....
        /*00d8*/ 	.word	0xffffffff


	//   ....[5]....
        /*00dc*/ 	.word	0xffffffff


	//   ....[6]....
        /*00e0*/ 	.word	0xffffffff


	//   ....[7]....
        /*00e4*/ 	.word	0xffffffff


	//   ....[8]....
        /*00e8*/ 	.word	0x05000004


	//   ....[9]....
        /*00ec*/ 	.word	0x05000004


	//   ....[10]....
        /*00f0*/ 	.word	0x05000004


	//----- nvinfo : EIATTR_COOP_GROUP_INSTR_OFFSETS
	.align		4
.L_6411:
        /*00f4*/ 	.byte	0x04, 0x28
        /*00f6*/ 	.short	(.L_6413 - .L_6412)


	//   ....[0]....
.L_6412:
        /*00f8*/ 	.word	0x00002ca0


	//   ....[1]....
        /*00fc*/ 	.word	0x00002d00


	//   ....[2]....
        /*0100*/ 	.word	0x00002d20


	//   ....[3]....
        /*0104*/ 	.word	0x00002d40


	//   ....[4]....
        /*0108*/ 	.word	0x00002d60


	//   ....[5]....
        /*010c*/ 	.word	0x00002e40


	//   ....[6]....
        /*0110*/ 	.word	0x00002e60


	//   ....[7]....
        /*0114*/ 	.word	0x00002e80


	//   ....[8]....
        /*0118*/ 	.word	0x00003080


	//   ....[9]....
        /*011c*/ 	.word	0x000030f0


	//   ....[10]....
        /*0120*/ 	.word	0x00003160


	//----- nvinfo : EIATTR_VRC_CTA_INIT_COUNT
	.align		4
.L_6413:
        /*0124*/ 	.byte	0x02, 0x4a
	.zero		1
	.zero		1


	//----- nvinfo : EIATTR_EXIT_INSTR_OFFSETS
	.align		4
        /*0128*/ 	.byte	0x04, 0x1c
        /*012a*/ 	.short	(.L_6415 - .L_6414)


	//   ....[0]....
.L_6414:
        /*012c*/ 	.word	0x00000080


	//   ....[1]....
        /*0130*/ 	.word	0x00002f30


	//   ....[2]....
        /*0134*/ 	.word	0x00003030


	//----- nvinfo : EIATTR_MAX_THREADS
	.align		4
.L_6415:
        /*0138*/ 	.byte	0x04, 0x05
        /*013a*/ 	.short	(.L_6417 - .L_6416)
.L_6416:
        /*013c*/ 	.word	0x00000100
        /*0140*/ 	.word	0x00000001
        /*0144*/ 	.word	0x00000001


	//----- nvinfo : EIATTR_CRS_STACK_SIZE
	.align		4
.L_6417:
        /*0148*/ 	.byte	0x04, 0x1e
        /*014a*/ 	.short	(.L_6419 - .L_6418)
.L_6418:
        /*014c*/ 	.word	0x00000000


	//----- nvinfo : EIATTR_CBANK_PARAM_SIZE
	.align		4
.L_6419:
        /*0150*/ 	.byte	0x03, 0x19
        /*0152*/ 	.short	0x0050


	//----- nvinfo : EIATTR_PARAM_CBANK
	.align		4
        /*0154*/ 	.byte	0x04, 0x0a
        /*0156*/ 	.short	(.L_6421 - .L_6420)
	.align		4
.L_6420:
        /*0158*/ 	.word	index@(.nv.constant0._ZN18transformer_engine6detail32dgated_act_cast_transpose_kernelILi2ELi2Ef13__nv_bfloat166__halfNS_5EmptyEXadL_ZNS_5dreluIffEET_T0_RKS4_EEXadL_ZNS_4reluIffEES6_S7_S9_EEEEvPKT2_SD_PT3_SF_PKT1_PSG_SJ_mmm)
        /*015c*/ 	.short	0x0380
        /*015e*/ 	.short	0x0050


	//----- nvinfo : EIATTR_SW_WAR
	.align		4
.L_6421:
        /*0160*/ 	.byte	0x04, 0x36
        /*0162*/ 	.short	(.L_6423 - .L_6422)
.L_6422:
        /*0164*/ 	.word	0x00000008
.L_6423:


//--------------------- .nv.info._ZN18transformer_engine6detail43dgated_act_cast_transpose_kernel_notalignedILi2ELi1Ef13__nv_bfloat16fNS_5EmptyEXadL_ZNS_5dreluIffEET_T0_RKS3_EEXadL_ZNS_4reluIffEES5_S6_S8_EEEEvPKT2_SC_PT3_SE_PKT1_PSF_SI_mmm --------------------------
	.section	.nv.info._ZN18transformer_engine6detail43dgated_act_cast_transpose_kernel_notalignedILi2ELi1Ef13__nv_bfloat16fNS_5EmptyEXadL_ZNS_5dreluIffEET_T0_RKS3_EEXadL_ZNS_4reluIffEES5_S6_S8_EEEEvPKT2_SC_PT3_SE_PKT1_PSF_SI_mmm,"",@"SHT_CUDA_INFO"
	.sectionflags	@""
	.align	4


	//----- nvinfo : EIATTR_CUDA_API_VERSION
	.align		4
        /*0000*/ 	.byte	0x04, 0x37
        /*0002*/ 	.short	(.L_6425 - .L_6424)
.L_6424:
        /*0004*/ 	.word	0x00000082


	//----- nvinfo : EIATTR_KPARAM_INFO
	.align		4
.L_6425:
        /*0008*/ 	.byte	0x04, 0x17
        /*000a*/ 	.short	(.L_6427 - .L_6426)
.L_6426:
        /*000c*/ 	.word	0x00000000
        /*0010*/ 	.short	0x0009
        /*0012*/ 	.short	0x0048
        /*0014*/ 	.byte	0x00, 0xf0, 0x21, 0x00


	//----- nvinfo : EIATTR_KPARAM_INFO
	.align		4
.L_6427:
        /*0018*/ 	.byte	0x04, 0x17
        /*001a*/ 	.short	(.L_6429 - .L_6428)
.L_6428:
        /*001c*/ 	.word	0x00000000
        /*0020*/ 	.short	0x0008
        /*0022*/ 	.short	0x0040
        /*0024*/ 	.byte	0x00, 0xf0, 0x21, 0x00


	//----- nvinfo : EIATTR_KPARAM_INFO
	.align		4
.L_6429:
        /*0028*/ 	.byte	0x04, 0x17
        /*002a*/ 	.short	(.L_6431 - .L_6430)
.L_6430:
        /*002c*/ 	.word	0x00000000
        /*0030*/ 	.short	0x0007
        /*0032*/ 	.short	0x0038
        /*0034*/ 	.byte	0x00, 0xf0, 0x21, 0x00


	//----- nvinfo : EIATTR_KPARAM_INFO
	.align		4
.L_6431:
        /*0038*/ 	.byte	0x04, 0x17
        /*003a*/ 	.short	(.L_6433 - .L_6432)
.L_6432:
        /*003c*/ 	.word	0x00000000
        /*0040*/ 	.short	0x0006
        /*0042*/ 	.short	0x0030
        /*0044*/ 	.byte	0x00, 0xf5, 0x21, 0x00


	//----- nvinfo : EIATTR_KPARAM_INFO
	.align		4
.L_6433:
        /*0048*/ 	.byte	0x04, 0x17
        /*004a*/ 	.short	(.L_6435 - .L_6434)
.L_6434:
        /*004c*/ 	.word	0x00000000
        /*0050*/ 	.short	0x0005
        /*0052*/ 	.short	0x0028
        /*0054*/ 	.byte	0x00, 0xf5, 0x21, 0x00


	//----- nvinfo : EIATTR_KPARAM_INFO
	.align		4
.L_6435:
        /*0058*/ 	.byte	0x04, 0x17
        /*005a*/ 	.short	(.L_6437 - .L_6436)
.L_6436:
        /*005c*/ 	.word	0x00000000
        /*0060*/ 	.short	0x0004
        /*0062*/ 	.short	0x0020
        /*0064*/ 	.byte	0x00, 0xf5, 0x21, 0x00


	//----- nvinfo : EIATTR_KPARAM_INFO
	.align		4
.L_6437:
        /*0068*/ 	.byte	0x04, 0x17
        /*006a*/ 	.short	(.L_6439 - .L_6438)
.L_6438:
        /*006c*/ 	.word	0x00000000
        /*0070*/ 	.short	0x0003
        /*0072*/ 	.short	0x0018
        /*0074*/ 	.byte	0x00, 0xf5, 0x21, 0x00


	//----- nvinfo : EIATTR_KPARAM_INFO
	.align		4
.L_6439:
        /*0078*/ 	.byte	0x04, 0x17
        /*007a*/ 	.short	(.L_6441 - .L_6440)
.L_6440:
        /*007c*/ 	.word	0x00000000
        /*0080*/ 	.short	0x0002
        /*0082*/ 	.short	0x0010
        /*0084*/ 	.byte	0x00, 0xf5, 0x21, 0x00


	//----- nvinfo : EIATTR_KPARAM_INFO
	.align		4
.L_6441:
        /*0088*/ 	.byte	0x04, 0x17
        /*008a*/ 	.short	(.L_6443 - .L_6442)
.L_6442:
        /*008c*/ 	.word	0x00000000
        /*0090*/ 	.short	0x0001
        /*0092*/ 	.short	0x0008
        /*0094*/ 	.byte	0x00, 0xf5, 0x21, 0x00


	//----- nvinfo : EIATTR_KPARAM_INFO
	.align		4
.L_6443:
        /*0098*/ 	.byte	0x04, 0x17
        /*009a*/ 	.short	(.L_6445 - .L_6444)
.L_6444:
        /*009c*/ 	.word	0x00000000
        /*00a0*/ 	.short	0x0000
        /*00a2*/ 	.short	0x0000
        /*00a4*/ 	.byte	0x00, 0xf5, 0x21, 0x00


	//----- nvinfo : EIATTR_SPARSE_MMA_MASK
	.align		4
.L_6445:
        /*00a8*/ 	.byte	0x03, 0x50
        /*00aa*/ 	.short	0x0000


	//----- nvinfo : EIATTR_MAXREG_COUNT
	.align		4
        /*00ac*/ 	.byte	0x03, 0x1b
        /*00ae*/ 	.short	0x00ff


	//----- nvinfo : EIATTR_NUM_BARRIERS
	.align		4
        /*00b0*/ 	.byte	0x02, 0x4c
        /*00b2*/ 	.byte	0x01
	.zero		1


	//----- nvinfo : EIATTR_MERCURY_ISA_VERSION
	.align		4
        /*00b4*/ 	.byte	0x03, 0x5f
        /*00b6*/ 	.short	0x0101


	//----- nvinfo : EIATTR_COOP_GROUP_MASK_REGIDS
	.align		4
        /*00b8*/ 	.byte	0x04, 0x29
        /*00ba*/ 	.short	(.L_6447 - .L_6446)


	//   ....[0]....
.L_6446:
        /*00bc*/ 	.word	0xffffffff


	//   ....[1]....
        /*00c0*/ 	.word	0xffffffff


	//   ....[2]....
        /*00c4*/ 	.word	0xffffffff


	//   ....[3]....
        /*00c8*/ 	.word	0xffffffff


	//   ....[4]....
        /*00cc*/ 	.word	0xffffffff


	//   ....[5]....
        /*00d0*/ 	.word	0xffffffff


	//   ....[6]....
        /*00d4*/ 	.word	0xffffffff


	//   ....[7]....
        /*00d8*/ 	.word	0xffffffff


	//   ....[8]....
        /*00dc*/ 	.word	0x05000006


	//   ....[9]....
        /*00e0*/ 	.word	0x05000006


	//   ....[10]....
        /*00e4*/ 	.word	0x05000006


	//----- nvinfo : EIATTR_COOP_GROUP_INSTR_OFFSETS
	.align		4
.L_6447:
        /*00e8*/ 	.byte	0x04, 0x28
        /*00ea*/ 	.short	(.L_6449 - .L_6448)


	//   ....[0]....
.L_6448:
        /*00ec*/ 	.word	0x00003780


	//   ....[1]....
        /*00f0*/ 	.word	0x000037e0


	//   ....[2]....
        /*00f4*/ 	.word	0x00003820


	//   ....[3]....
        /*00f8*/ 	.word	0x00003840


	//   ....[4]....
        /*00fc*/ 	.word	0x00003860


	//   ....[5]....
        /*0100*/ 	.word	0x00003950


	//   ....[6]....
        /*0104*/ 	.word	0x00003970


	//   ....[7]....
        /*0108*/ 	.word	0x00003990


	//   ....[8]....
        /*010c*/ 	.word	0x00003ba0


	//   ....[9]....
        /*0110*/ 	.word	0x00003c10


	//   ....[10]....
        /*0114*/ 	.word	0x00003c80


	//----- nvinfo : EIATTR_VRC_CTA_INIT_COUNT
	.align		4
.L_6449:
        /*0118*/ 	.byte	0x02, 0x4a
	.zero		1
	.zero		1


	//----- nvinfo : EIATTR_EXIT_INSTR_OFFSETS
	.align		4
        /*011c*/ 	.byte	0x04, 0x1c
        /*011e*/ 	.short	(.L_6451 - .L_6450)


	//   ....[0]....
.L_6450:
        /*0120*/ 	.word	0x00000080


	//   ....[1]....
        /*0124*/ 	.word	0x00003a50


	//   ....[2]....
        /*0128*/ 	.word	0x00003b50


	//----- nvinfo : EIATTR_MAX_THREADS
	.align		4
.L_6451:
        /*012c*/ 	.byte	0x04, 0x05
        /*012e*/ 	.short	(.L_6453 - .L_6452)
.L_6452:
        /*0130*/ 	.word	0x00000100
        /*0134*/ 	.word	0x00000001
        /*0138*/ 	.word	0x00000001


	//----- nvinfo : EIATTR_CRS_STACK_SIZE
	.align		4
.L_6453:
        /*013c*/ 	.byte	0x04, 0x1e
        /*013e*/ 	.short	(.L_6455 - .L_6454)
.L_6454:
        /*0140*/ 	.word	0x00000000


	//----- nvinfo : EIATTR_CBANK_PARAM_SIZE
	.align		4
.L_6455:
        /*0144*/ 	.byte	0x03, 0x19
        /*0146*/ 	.short	0x0050


	//----- nvinfo : EIATTR_PARAM_CBANK
	.align		4
        /*0148*/ 	.byte	0x04, 0x0a
        /*014a*/ 	.short	(.L_6457 - .L_6456)
	.align		4
.L_6456:
        /*014c*/ 	.word	index@(.nv.constant0._ZN18transformer_engine6detail43dgated_act_cast_transpose_kernel_notalignedILi2ELi1Ef13__nv_bfloat16fNS_5EmptyEXadL_ZNS_5dreluIffEET_T0_RKS3_EEXadL_ZNS_4reluIffEES5_S6_S8_EEEEvPKT2_SC_PT3_SE_PKT1_PSF_SI_mmm)
        /*0150*/ 	.short	0x0380
        /*0152*/ 	.short	0x0050


	//----- nvinfo : EIATTR_SW_WAR
	.align		4
.L_6457:
        /*0154*/ 	.byte	0x04, 0x36
        /*0156*/ 	.short	(.L_6459 - .L_6458)
.L_6458:
        /*0158*/ 	.word	0x00000008
.L_6459:


//--------------------- .nv.info._ZN18transformer_engine6detail32dgated_act_cast_transpose_kernelILi2ELi1Ef13__nv_bfloat16fNS_5EmptyEXadL_ZNS_5dreluIffEET_T0_RKS3_EEXadL_ZNS_4reluIffEES5_S6_S8_EEEEvPKT2_SC_PT3_SE_PKT1_PSF_SI_mmm --------------------------
	.section	.nv.info._ZN18transformer_engine6detail32dgated_act_cast_transpose_kernelILi2ELi1Ef13__nv_bfloat16fNS_5EmptyEXadL_ZNS_5dreluIffEET_T0_RKS3_EEXadL_ZNS_4reluIffEES5_S6_S8_EEEEvPKT2_SC_PT3_SE_PKT1_PSF_SI_mmm,"",@"SHT_CUDA_INFO"
	.sectionflags	@""
	.align	4


	//----- nvinfo : EIATTR_CUDA_API_VERSION
	.align		4
        /*0000*/ 	.byte	0x04, 0x37
        /*0002*/ 	.short	(.L_6461 - .L_6460)
.L_6460:
        /*0004*/ 	.word	0x00000082


	//----- nvinfo : EIATTR_KPARAM_INFO
	.align		4
.L_6461:
        /*0008*/ 	.byte	0x04, 0x17
        /*000a*/ 	.short	(.L_6463 - .L_6462)
.L_6462:
        /*000c*/ 	.word	0x00000000
        /*0010*/ 	.short	0x0009
        /*0012*/ 	.short	0x0048
        /*0014*/ 	.byte	0x00, 0xf0, 0x21, 0x00


	//----- nvinfo : EIATTR_KPARAM_INFO
	.align		4
.L_6463:
        /*0018*/ 	.byte	0x04, 0x17
        /*001a*/ 	.short	(.L_6465 - .L_6464)
.L_6464:
        /*001c*/ 	.word	0x00000000
        /*0020*/ 	.short	0x0008
        /*0022*/ 	.short	0x0040
        /*0024*/ 	.byte	0x00, 0xf0, 0x21, 0x00


	//----- nvinfo : EIATTR_KPARAM_INFO
	.align		4
.L_6465:
        /*0028*/ 	.byte	0x04, 0x17
        /*002a*/ 	.short	(.L_6467 - .L_6466)
.L_6466:
        /*002c*/ 	.word	0x00000000
        /*0030*/ 	.short	0x0007
        /*0032*/ 	.short	0x0038
        /*0034*/ 	.byte	0x00, 0xf0, 0x21, 0x00


	//----- nvinfo : EIATTR_KPARAM_INFO
	.align		4
.L_6467:
        /*0038*/ 	.byte	0x04, 0x17
        /*003a*/ 	.short	(.L_6469 - .L_6468)
.L_6468:
        /*003c*/ 	.word	0x00000000
        /*0040*/ 	.short	0x0006
        /*0042*/ 	.short	0x0030
        /*0044*/ 	.byte	0x00, 0xf5, 0x21, 0x00


	//----- nvinfo : EIATTR_KPARAM_INFO
	.align		4
.L_6469:
        /*0048*/ 	.byte	0x04, 0x17
        /*004a*/ 	.short	(.L_6471 - .L_6470)
.L_6470:
        /*004c*/ 	.word	0x00000000
        /*0050*/ 	.short	0x0005
        /*0052*/ 	.short	0x0028
        /*0054*/ 	.byte	0x00, 0xf5, 0x21, 0x00


	//----- nvinfo : EIATTR_KPARAM_INFO
	.align		4
.L_6471:
        /*0058*/ 	.byte	0x04, 0x17
        /*005a*/ 	.short	(.L_6473 - .L_6472)
.L_6472:
        /*005c*/ 	.word	0x00000000
        /*0060*/ 	.short	0x0004
        /*0062*/ 	.short	0x0020
        /*0064*/ 	.byte	0x00, 0xf5, 0x21, 0x00


	//----- nvinfo : EIATTR_KPARAM_INFO
	.align		4
.L_6473:
        /*0068*/ 	.byte	0x04, 0x17
        /*006a*/ 	.short	(.L_6475 - .L_6474)
.L_6474:
        /*006c*/ 	.word	0x00000000
        /*0070*/ 	.short	0x0003
        /*0072*/ 	.short	0x0018
        /*0074*/ 	.byte	0x00, 0xf5, 0x21, 0x00


	//----- nvinfo : EIATTR_KPARAM_INFO
	.align		4
.L_6475:
        /*0078*/ 	.byte	0x04, 0x17
        /*007a*/ 	.short	(.L_6477 - .L_6476)
.L_6476:
        /*007c*/ 	.word	0x00000000
        /*0080*/ 	.short	0x0002
        /*0082*/ 	.short	0x0010
        /*0084*/ 	.byte	0x00, 0xf5, 0x21, 0x00


	//----- nvinfo : EIATTR_KPARAM_INFO
	.align		4
.L_6477:
        /*0088*/ 	.byte	0x04, 0x17
        /*008a*/ 	.short	(.L_6479 - .L_6478)
.L_6478:
        /*008c*/ 	.word	0x00000000
        /*0090*/ 	.short	0x0001
        /*0092*/ 	.short	0x0008
        /*0094*/ 	.byte	0x00, 0xf5, 0x21, 0x00


	//----- nvinfo : EIATTR_KPARAM_INFO
	.align		4
.L_6479:
        /*0098*/ 	.byte	0x04, 0x17
        /*009a*/ 	.short	(.L_6481 - .L_6480)
.L_6480:
        /*009c*/ 	.word	0x00000000
        /*00a0*/ 	.short	0x0000
        /*00a2*/ 	.short	0x0000
        /*00a4*/ 	.byte	0x00, 0xf5, 0x21, 0x00


	//----- nvinfo : EIATTR_SPARSE_MMA_MASK
	.align		4
.L_6481:
        /*00a8*/ 	.byte	0x03, 0x50
        /*00aa*/ 	.short	0x0000


	//----- nvinfo : EIATTR_MAXREG_COUNT
	.align		4
        /*00ac*/ 	.byte	0x03, 0x1b
        /*00ae*/ 	.short	0x00ff


	//----- nvinfo : EIATTR_NUM_BARRIERS
	.align		4
        /*00b0*/ 	.byte	0x02, 0x4c
        /*00b2*/ 	.byte	0x01
	.zero		1


	//----- nvinfo : EIATTR_MERCURY_ISA_VERSION
	.align		4
        /*00b4*/ 	.byte	0x03, 0x5f
        /*00b6*/ 	.short	0x0101


	//----- nvinfo : EIATTR_INT_WARP_WIDE_INSTR_OFFSETS
	.align		4
        /*00b8*/ 	.byte	0x04, 0x31
        /*00ba*/ 	.short	(.L_6483 - .L_6482)


	//   ....[0]....
.L_6482:
        /*00bc*/ 	.word	0x00001d50


	//   ....[1]....
        /*00c0*/ 	.word	0x00001e60


	//----- nvinfo : EIATTR_COOP_GROUP_MASK_REGIDS
	.align		4
.L_6483:
        /*00c4*/ 	.byte	0x04, 0x29
        /*00c6*/ 	.short	(.L_6485 - .L_6484)


	//   ....[0]....
.L_6484:
        /*00c8*/ 	.word	0xffffffff


	//   ....[1]....
        /*00cc*/ 	.word	0xffffffff


	//   ....[2]....
        /*00d0*/ 	.word	0xffffffff


	//   ....[3]....
        /*00d4*/ 	.word	0xffffffff


	//   ....[4]....
        /*00d8*/ 	.word	0xffffffff


	//   ....[5]....
        /*00dc*/ 	.word	0xffffffff


	//   ....[6]....
        /*00e0*/ 	.word	0xffffffff


	//   ....[7]....
        /*00e4*/ 	.word	0xffffffff


	//   ....[8]....
        /*00e8*/ 	.word	0x05000006


	//   ....[9]....
        /*00ec*/ 	.word	0x05000006


	//   ....[10]....
        /*00f0*/ 	.word	0x05000006


	//----- nvinfo : EIATTR_COOP_GROUP_INSTR_OFFSETS
	.align		4
.L_6485:
        /*00f4*/ 	.byte	0x04, 0x28
        /*00f6*/ 	.short	(.L_6487 - .L_6486)


	//   ....[0]....
.L_6486:
        /*00f8*/ 	.word	0x00001d20


	//   ....[1]....
        /*00fc*/ 	.word	0x00001d80


	//   ....[2]....
        /*0100*/ 	.word	0x00001da0


	//   ....[3]....
        /*0104*/ 	.word	0x00001dc0


	//   ....[4]....
        /*0108*/ 	.word	0x00001de0


	//   ....[5]....
        /*010c*/ 	.word	0x00001ec0


	//   ....[6]....
        /*0110*/ 	.word	0x00001ee0


	//   ....[7]....
        /*0114*/ 	.word	0x00001f00


	//   ....[8]....
        /*0118*/ 	.word	0x00002100


	//   ....[9]....
        /*011c*/ 	.word	0x00002170


	//   ....[10]....
        /*0120*/ 	.word	0x000021e0


	//----- nvinfo : EIATTR_VRC_CTA_INIT_COUNT
	.align		4
.L_6487:
        /*0124*/ 	.byte	0x02, 0x4a
	.zero		1
	.zero		1


	//----- nvinfo : EIATTR_EXIT_INSTR_OFFSETS
	.align		4
        /*0128*/ 	.byte	0x04, 0x1c
        /*012a*/ 	.short	(.L_6489 - .L_6488)


	//   ....[0]....
.L_6488:
        /*012c*/ 	.word	0x00000080


	//   ....[1]....
        /*0130*/ 	.word	0x00001fb0


	//   ....[2]....
        /*0134*/ 	.word	0x000020b0


	//----- nvinfo : EIATTR_MAX_THREADS
	.align		4
.L_6489:
        /*0138*/ 	.byte	0x04, 0x05
        /*013a*/ 	.short	(.L_6491 - .L_6490)
.L_6490:
        /*013c*/ 	.word	0x00000100
        /*0140*/ 	.word	0x00000001
        /*0144*/ 	.word	0x00000001


	//----- nvinfo : EIATTR_CRS_STACK_SIZE
	.align		4
.L_6491:
        /*0148*/ 	.byte	0x04, 0x1e
        /*014a*/ 	.short	(.L_6493 - .L_6492)
.L_6492:
        /*014c*/ 	.word	0x00000000


	//----- nvinfo : EIATTR_CBANK_PARAM_SIZE
	.align		4
.L_6493:
        /*0150*/ 	.byte	0x03, 0x19
        /*0152*/ 	.short	0x0050


	//----- nvinfo : EIATTR_PARAM_CBANK
	.align		4
        /*0154*/ 	.byte	0x04, 0x0a
        /*0156*/ 	.short	(.L_6495 - .L_6494)
	.align		4
.L_6494:
        /*0158*/ 	.word	index@(.nv.constant0._ZN18transformer_engine6detail32dgated_act_cast_transpose_kernelILi2ELi1Ef13__nv_bfloat16fNS_5EmptyEXadL_ZNS_5dreluIffEET_T0_RKS3_EEXadL_ZNS_4reluIffEES5_S6_S8_EEEEvPKT2_SC_PT3_SE_PKT1_PSF_SI_mmm)
        /*015c*/ 	.short	0x0380
        /*015e*/ 	.short	0x0050


	//----- nvinfo : EIATTR_SW_WAR
	.align		4
.L_6495:
        /*0160*/ 	.byte	0x04, 0x36
        /*0162*/ 	.short	(.L_6497 - .L_6496)
.L_6496:
        /*0164*/ 	.word	0x00000008
.L_6497:


//--------------------- .nv.info._ZN18transformer_engine6detail43dgated_act_cast_transpose_kernel_notalignedILi2ELi4Ef6__half13__nv_fp8_e4m3NS_5EmptyEXadL_ZNS_5dreluIffEET_T0_RKS4_EEXadL_ZNS_4reluIffEES6_S7_S9_EEEEvPKT2_SD_PT3_SF_PKT1_PSG_SJ_mmm --------------------------
	.section	.nv.info._ZN18transformer_engine6detail43dgated_act_cast_transpose_kernel_notalignedILi2ELi4Ef6__half13__nv_fp8_e4m3NS_5EmptyEXadL_ZNS_5dreluIffEET_T0_RKS4_EEXadL_ZNS_4reluIffEES6_S7_S9_EEEEvPKT2_SD_PT3_SF_PKT1_PSG_SJ_mmm,"",@"SHT_CUDA_INFO"
	.sectionflags	@""
	.align	4


	//----- nvinfo : EIATTR_CUDA_API_VERSION
	.align		4
        /*0000*/ 	.byte	0x04, 0x37
        /*0002*/ 	.short	(.L_6499 - .L_6498)
.L_6498:
        /*0004*/ 	.word	0x00000082


	//----- nvinfo : EIATTR_KPARAM_INFO
	.align		4
.L_6499:
        /*0008*/ 	.byte	0x04, 0x17
        /*000a*/ 	.short	(.L_6501 - .L_6500)
.L_6500:
        /*000c*/ 	.word	0x00000000
        /*0010*/ 	.short	0x0009
        /*0012*/ 	.short	0x0048
        /*0014*/ 	.byte	0x00, 0xf0, 0x21, 0x00


	//----- nvinfo : EIATTR_KPARAM_INFO
	.align		4
.L_6501:
        /*0018*/ 	.byte	0x04, 0x17
        /*001a*/ 	.short	(.L_6503 - .L_6502)
.L_6502:
        /*001c*/ 	.word	0x00000000
        /*0020*/ 	.short	0x0008
        /*0022*/ 	.short	0x0040
        /*0024*/ 	.byte	0x00, 0xf0, 0x21, 0x00


	//----- nvinfo : EIATTR_KPARAM_INFO
	.align		4
.L_6503:
        /*0028*/ 	.byte	0x04, 0x17
        /*002a*/ 	.short	(.L_6505 - .L_6504)
.L_6504:
        /*002c*/ 	.word	0x00000000
        /*0030*/ 	.short	0x0007
        /*0032*/ 	.short	0x0038
        /*0034*/ 	.byte	0x00, 0xf0, 0x21, 0x00


	//----- nvinfo : EIATTR_KPARAM_INFO
	.align		4
.L_6505:
        /*0038*/ 	.byte	0x04, 0x17
        /*003a*/ 	.short	(.L_6507 - .L_6506)
.L_6506:
        /*003c*/ 	.word	0x00000000
        /*0040*/ 	.short	0x0006
        /*0042*/ 	.short	0x0030
        /*0044*/ 	.byte	0x00, 0xf5, 0x21, 0x00


	//----- nvinfo : EIATTR_KPARAM_INFO
	.align		4
.L_6507:
        /*0048*/ 	.byte	0x04, 0x17
        /*004a*/ 	.short	(.L_6509 - .L_6508)
.L_6508:
        /*004c*/ 	.word	0x00000000
        /*0050*/ 	.short	0x0005
        /*0052*/ 	.short	0x0028
        /*0054*/ 	.byte	0x00, 0xf5, 0x21, 0x00


	//----- nvinfo : EIATTR_KPARAM_INFO
	.align		4
.L_6509:
        /*0058*/ 	.byte	0x04, 0x17
        /*005a*/ 	.short	(.L_6511 - .L_6510)
.L_6510:
        /*005c*/ 	.word	0x00000000
        /*0060*/ 	.short	0x0004
        /*0062*/ 	.short	0x0020
        /*0064*/ 	.byte	0x00, 0xf5, 0x21, 0x00


	//----- nvinfo : EIATTR_KPARAM_INFO
	.align		4
.L_6511:
        /*0068*/ 	.byte	0x04, 0x17
        /*006a*/ 	.short	(.L_6513 - .L_6512)
.L_6512:
        /*006c*/ 	.word	0x00000000
        /*0070*/ 	.short	0x0003
        /*0072*/ 	.short	0x0018
        /*0074*/ 	.byte	0x00, 0xf5, 0x21, 0x00


	//----- nvinfo : EIATTR_KPARAM_INFO
	.align		4
.L_6513:
        /*0078*/ 	.byte	0x04, 0x17
        /*007a*/ 	.short	(.L_6515 - .L_6514)
.L_6514:
        /*007c*/ 	.word	0x00000000
        /*0080*/ 	.short	0x0002
        /*0082*/ 	.short	0x0010
        /*0084*/ 	.byte	0x00, 0xf5, 0x21, 0x00


	//----- nvinfo : EIATTR_KPARAM_INFO
	.align		4
.L_6515:
        /*0088*/ 	.byte	0x04, 0x17
        /*008a*/ 	.short	(.L_6517 - .L_6516)
.L_6516:
        /*008c*/ 	.word	0x00000000
        /*0090*/ 	.short	0x0001
        /*0092*/ 	.short	0x0008
        /*0094*/ 	.byte	0x00, 0xf5, 0x21, 0x00


	//----- nvinfo : EIATTR_KPARAM_INFO
	.align		4
.L_6517:
        /*0098*/ 	.byte	0x04, 0x17
        /*009a*/ 	.short	(.L_6519 - .L_6518)
.L_6518:
        /*009c*/ 	.word	0x00000000
        /*00a0*/ 	.short	0x0000
        /*00a2*/ 	.short	0x0000
        /*00a4*/ 	.byte	0x00, 0xf5, 0x21, 0x00


	//----- nvinfo : EIATTR_SPARSE_MMA_MASK
	.align		4
.L_6519:
        /*00a8*/ 	.byte	0x03, 0x50
        /*00aa*/ 	.short	0x0000


	//----- nvinfo : EIATTR_MAXREG_COUNT
	.align		4
        /*00ac*/ 	.byte	0x03, 0x1b
        /*00ae*/ 	.short	0x00ff


	//----- nvinfo : EIATTR_NUM_BARRIERS
	.align		4
        /*00b0*/ 	.byte	0x02, 0x4c
        /*00b2*/ 	.byte	0x01
	.zero		1


	//----- nvinfo : EIATTR_MERCURY_ISA_VERSION
	.align		4
        /*00b4*/ 	.byte	0x03, 0x5f
        /*00b6*/ 	.short	0x0101


	//----- nvinfo : EIATTR_INT_WARP_WIDE_INSTR_OFFSETS
	.align		4
        /*00b8*/ 	.byte	0x04, 0x31
        /*00ba*/ 	.short	(.L_6521 - .L_6520)


	//   ....[0]....
.L_6520:
        /*00bc*/ 	.word	0x000006f0


	//----- nvinfo : EIATTR_COOP_GROUP_MASK_REGIDS
	.align		4
.L_6521:
        /*00c0*/ 	.byte	0x04, 0x29
        /*00c2*/ 	.short	(.L_6523 - .L_6522)


	//   ....[0]....
.L_6522:
        /*00c4*/ 	.word	0xffffffff


	//   ....[1]....
        /*00c8*/ 	.word	0xffffffff


	//   ....[2]....
        /*00cc*/ 	.word	0xffffffff


	//   ....[3]....
        /*00d0*/ 	.word	0xffffffff


	//   ....[4]....
        /*00d4*/ 	.word	0xffffffff


	//   ....[5]....
        /*00d8*/ 	.word	0xffffffff


	//   ....[6]....
        /*00dc*/ 	.word	0xffffffff


	//   ....[7]....
        /*00e0*/ 	.word	0xffffffff


	//   ....[8]....
        /*00e4*/ 	.word	0x05000006


	//   ....[9]....
        /*00e8*/ 	.word	0x05000006


	//   ....[10]....
        /*00ec*/ 	.word	0x05000006


	//----- nvinfo : EIATTR_COOP_GROUP_INSTR_OFFSETS
	.align		4
.L_6523:
        /*00f0*/ 	.byte	0x04, 0x28
        /*00f2*/ 	.short	(.L_6525 - .L_6524)


	//   ....[0]....
.L_6524:
        /*00f4*/ 	.word	0x000074b0


	//   ....[1]....
        /*00f8*/ 	.word	0x00007510


	//   ....[2]....
        /*00fc*/ 	.word	0x00007550


	//   ....[3]....
        /*0100*/ 	.word	0x00007570


	//   ....[4]....
        /*0104*/ 	.word	0x00007590


	//   ....[5]....
        /*0108*/ 	.word	0x00007680


	//   ....[6]....
        /*010c*/ 	.word	0x000076a0


	//   ....[7]....
        /*0110*/ 	.word	0x000076c0


	//   ....[8]....
        /*0114*/ 	.word	0x000078d0


	//   ....[9]....
        /*0118*/ 	.word	0x00007940


	//   ....[10]....
        /*011c*/ 	.word	0x000079b0


	//----- nvinfo : EIATTR_VRC_CTA_INIT_COUNT
	.align		4
.L_6525:
        /*0120*/ 	.byte	0x02, 0x4a
	.zero		1
	.zero		1


	//----- nvinfo : EIATTR_EXIT_INSTR_OFFSETS
	.align		4
        /*0124*/ 	.byte	0x04, 0x1c
        /*0126*/ 	.short	(.L_6527 - .L_6526)


	//   ....[0]....
.L_6526:
        /*0128*/ 	.word	0x00000080


	//   ....[1]....
        /*012c*/ 	.word	0x00007780


	//   ....[2]....
        /*0130*/ 	.word	0x00007880


	//----- nvinfo : EIATTR_MAX_THREADS
	.align		4
.L_6527:
        /*0134*/ 	.byte	0x04, 0x05
        /*0136*/ 	.short	(.L_6529 - .L_6528)
.L_6528:
        /*0138*/ 	.word	0x00000100
        /*013c*/ 	.word	0x00000001
        /*0140*/ 	.word	0x00000001


	//----- nvinfo : EIATTR_CRS_STACK_SIZE
	.align		4
.L_6529:
        /*0144*/ 	.byte	0x04, 0x1e
        /*0146*/ 	.short	(.L_6531 - .L_6530)
.L_6530:
        /*0148*/ 	.word	0x00000000


	//----- nvinfo : EIATTR_CBANK_PARAM_SIZE
	.align		4
.L_6531:
        /*014c*/ 	.byte	0x03, 0x19
        /*014e*/ 	.short	0x0050


	//----- nvinfo : EIATTR_PARAM_CBANK
	.align		4
        /*0150*/ 	.byte	0x04, 0x0a
        /*0152*/ 	.short	(.L_6533 - .L_6532)
	.align		4
.L_6532:
        /*0154*/ 	.word	index@(.nv.constant0._ZN18transformer_engine6detail43dgated_act_cast_transpose_kernel_notalignedILi2ELi4Ef6__half13__nv_fp8_e4m3NS_5EmptyEXadL_ZNS_5dreluIffEET_T0_RKS4_EEXadL_ZNS_4reluIffEES6_S7_S9_EEEEvPKT2_SD_PT3_SF_PKT1_PSG_SJ_mmm)
        /*0158*/ 	.short	0x0380
        /*015a*/ 	.short	0x0050


	//----- nvinfo : EIATTR_SW_WAR
	.align		4
.L_6533:
        /*015c*/ 	.byte	0x04, 0x36
        /*015e*/ 	.short	(.L_6535 - .L_6534)
.L_6534:
        /*0160*/ 	.word	0x00000008
.L_6535:


//--------------------- .nv.info._ZN18transformer_engine6detail32dgated_act_cast_transpose_kernelILi2ELi4Ef6__half13__nv_fp8_e4m3NS_5EmptyEXadL_ZNS_5dreluIffEET_T0_RKS4_EEXadL_ZNS_4reluIffEES6_S7_S9_EEEEvPKT2_SD_PT3_SF_PKT1_PSG_SJ_mmm --------------------------
	.section	.nv.info._ZN18transformer_engine6detail32dgated_act_cast_transpose_kernelILi2ELi4Ef6__half13__nv_fp8_e4m3NS_5EmptyEXadL_ZNS_5dreluIffEET_T0_RKS4_EEXadL_ZNS_4reluIffEES6_S7_S9_EEEEvPKT2_SD_PT3_SF_PKT1_PSG_SJ_mmm,"",@"SHT_CUDA_INFO"
	.sectionflags	@""
	.align	4


	//----- nvinfo : EIATTR_CUDA_API_VERSION
	.align		4
        /*0000*/ 	.byte	0x04, 0x37
        /*0002*/ 	.short	(.L_6537 - .L_6536)
.L_6536:
        /*0004*/ 	.word	0x00000082


	//----- nvinfo : EIATTR_KPARAM_INFO
	.align		4
.L_6537:
        /*0008*/ 	.byte	0x04, 0x17
        /*000a*/ 	.short	(.L_6539 - .L_6538)
.L_6538:
        /*000c*/ 	.word	0x00000000
        /*0010*/ 	.short	0x0009
        /*0012*/ 	.short	0x0048
        /*0014*/ 	.byte	0x00, 0xf0, 0x21, 0x00


	//----- nvinfo : EIATTR_KPARAM_INFO
	.align		4
.L_6539:
        /*0018*/ 	.byte	0x04, 0x17
        /*001a*/ 	.short	(.L_6541 - .L_6540)
.L_6540:
        /*001c*/ 	.word	0x00000000
        /*0020*/ 	.short	0x0008
        /*0022*/ 	.short	0x0040
        /*0024*/ 	.byte	0x00, 0xf0, 0x21, 0x00


	//----- nvinfo : EIATTR_KPARAM_INFO
	.align		4
.L_6541:
        /*0028*/ 	.byte	0x04, 0x17
        /*002a*/ 	.short	(.L_6543 - .L_6542)
.L_6542:
        /*002c*/ 	.word	0x00000000
        /*0030*/ 	.short	0x0007
        /*0032*/ 	.short	0x0038
        /*0034*/ 	.byte	0x00, 0xf0, 0x21, 0x00


	//----- nvinfo : EIATTR_KPARAM_INFO
	.align		4
.L_6543:
        /*0038*/ 	.byte	0x04, 0x17
        /*003a*/ 	.short	(.L_6545 - .L_6544)
.L_6544:
        /*003c*/ 	.word	0x00000000
        /*0040*/ 	.short	0x0006
        /*0042*/ 	.short	0x0030
        /*0044*/ 	.byte	0x00, 0xf5, 0x21, 0x00


	//----- nvinfo : EIATTR_KPARAM_INFO
	.align		4
.L_6545:
        /*0048*/ 	.byte	0x04, 0x17
        /*004a*/ 	.short	(.L_6547 - .L_6546)
.L_6546:
        /*004c*/ 	.word	0x00000000
        /*0050*/ 	.short	0x0005
        /*0052*/ 	.short	0x0028
        /*0054*/ 	.byte	0x00, 0xf5, 0x21, 0x00


	//----- nvinfo : EIATTR_KPARAM_INFO
	.align		4
.L_6547:
        /*0058*/ 	.byte	0x04, 0x17
        /*005a*/ 	.short	(.L_6549 - .L_6548)
.L_6548:
        /*005c*/ 	.word	0x00000000
        /*0060*/ 	.short	0x0004
        /*0062*/ 	.short	0x0020
        /*0064*/ 	.byte	0x00, 0xf5, 0x21, 0x00


	//----- nvinfo : EIATTR_KPARAM_INFO
	.align		4
.L_6549:
        /*0068*/ 	.byte	0x04, 0x17
        /*006a*/ 	.short	(.L_6551 - .L_6550)
.L_6550:
        /*006c*/ 	.word	0x00000000
        /*0070*/ 	.short	0x0003
        /*0072*/ 	.short	0x0018
        /*0074*/ 	.byte	0x00, 0xf5, 0x21, 0x00


	//----- nvinfo : EIATTR_KPARAM_INFO
	.align		4
.L_6551:
        /*0078*/ 	.byte	0x04, 0x17
        /*007a*/ 	.short	(.L_6553 - .L_6552)
.L_6552:
        /*007c*/ 	.word	0x00000000
        /*0080*/ 	.short	0x0002
        /*0082*/ 	.short	0x0010
        /*0084*/ 	.byte	0x00, 0xf5, 0x21, 0x00


	//----- nvinfo : EIATTR_KPARAM_INFO
	.align		4
.L_6553:
        /*0088*/ 	.byte	0x04, 0x17
        /*008a*/ 	.short	(.L_6555 - .L_6554)
.L_6554:
        /*008c*/ 	.word	0x00000000
        /*0090*/ 	.short	0x0001
        /*0092*/ 	.short	0x0008
        /*0094*/ 	.byte	0x00, 0xf5, 0x21, 0x00


	//----- nvinfo : EIATTR_KPARAM_INFO
	.align		4
.L_6555:
        /*0098*/ 	.byte	0x04, 0x17
        /*009a*/ 	.short	(.L_6557 - .L_6556)
.L_6556:
        /*009c*/ 	.word	0x00000000
        /*00a0*/ 	.short	0x0000
        /*00a2*/ 	.short	0x0000
        /*00a4*/ 	.byte	0x00, 0xf5, 0x21, 0x00


	//----- nvinfo : EIATTR_SPARSE_MMA_MASK
	.align		4
.L_6557:
        /*00a8*/ 	.byte	0x03, 0x50
        /*00aa*/ 	.short	0x0000


	//----- nvinfo : EIATTR_MAXREG_COUNT
	.align		4
        /*00ac*/ 	.byte	0x03, 0x1b
        /*00ae*/ 	.short	0x00ff


	//----- nvinfo : EIATTR_NUM_BARRIERS
	.align		4
        /*00b0*/ 	.byte	0x02, 0x4c
        /*00b2*/ 	.byte	0x01
	.zero		1


	//----- nvinfo : EIATTR_MERCURY_ISA_VERSION
	.align		4
        /*00b4*/ 	.byte	0x03, 0x5f
        /*00b6*/ 	.short	0x0101


	//----- nvinfo : EIATTR_INT_WARP_WIDE_INSTR_OFFSETS
	.align		4
        /*00b8*/ 	.byte	0x04, 0x31
        /*00ba*/ 	.short	(.L_6559 - .L_6558)


	//   ....[0]....
.L_6558:
        /*00bc*/ 	.word	0x00004a60


	//   ....[1]....
        /*00c0*/ 	.word	0x00004b70


	//----- nvinfo : EIATTR_COOP_GROUP_MASK_REGIDS
	.align		4
.L_6559:
        /*00c4*/ 	.byte	0x04, 0x29
        /*00c6*/ 	.short	(.L_6561 - .L_6560)


	//   ....[0]....
.L_6560:
        /*00c8*/ 	.word	0xffffffff


	//   ....[1]....
        /*00cc*/ 	.word	0xffffffff


	//   ....[2]....
        /*00d0*/ 	.word	0xffffffff


	//   ....[3]....
        /*00d4*/ 	.word	0xffffffff


	//   ....[4]....
        /*00d8*/ 	.word	0xffffffff


	//   ....[5]....
        /*00dc*/ 	.word	0xffffffff


	//   ....[6]....
        /*00e0*/ 	.word	0xffffffff


	//   ....[7]....
        /*00e4*/ 	.word	0xffffffff


	//   ....[8]....
        /*00e8*/ 	.word	0x05000006


	//   ....[9]....
        /*00ec*/ 	.word	0x05000006


	//   ....[10]....
        /*00f0*/ 	.word	0x05000006


	//----- nvinfo : EIATTR_COOP_GROUP_INSTR_OFFSETS
	.align		4
.L_6561:
        /*00f4*/ 	.byte	0x04, 0x28
        /*00f6*/ 	.short	(.L_6563 - .L_6562)


	//   ....[0]....
.L_6562:
        /*00f8*/ 	.word	0x00004a30


	//   ....[1]....
        /*00fc*/ 	.word	0x00004a90


	//   ....[2]....
        /*0100*/ 	.word	0x00004ab0


	//   ....[3]....
        /*0104*/ 	.word	0x00004ad0


	//   ....[4]....
        /*0108*/ 	.word	0x00004af0


	//   ....[5]....
        /*010c*/ 	.word	0x00004bd0


	//   ....[6]....
        /*0110*/ 	.word	0x00004bf0


	//   ....[7]....
        /*0114*/ 	.word	0x00004c10


	//   ....[8]....
        /*0118*/ 	.word	0x00004e10


	//   ....[9]....
        /*011c*/ 	.word	0x00004e80


	//   ....[10]....
        /*0120*/ 	.word	0x00004ef0


	//----- nvinfo : EIATTR_VRC_CTA_INIT_COUNT
	.align		4
.L_6563:
        /*0124*/ 	.byte	0x02, 0x4a
	.zero		1
	.zero		1


	//----- nvinfo : EIATTR_EXIT_INSTR_OFFSETS
	.align		4
        /*0128*/ 	.byte	0x04, 0x1c
        /*012a*/ 	.short	(.L_6565 - .L_6564)


	//   ....[0]....
.L_6564:
        /*012c*/ 	.word	0x00000080


	//   ....[1]....
        /*0130*/ 	.word	0x00004cc0


	//   ....[2]....
        /*0134*/ 	.word	0x00004dc0


	//----- nvinfo : EIATTR_MAX_THREADS
	.align		4
.L_6565:
        /*0138*/ 	.byte	0x04, 0x05
        /*013a*/ 	.short	(.L_6567 - .L_6566)
.L_6566:
        /*013c*/ 	.word	0x00000100
        /*0140*/ 	.word	0x00000001
        /*0144*/ 	.word	0x00000001


	//----- nvinfo : EIATTR_CRS_STACK_SIZE
	.align		4
.L_6567:
        /*0148*/ 	.byte	0x04, 0x1e
        /*014a*/ 	.short	(.L_6569 - .L_6568)
.L_6568:
        /*014c*/ 	.word	0x00000000


	//----- nvinfo : EIATTR_CBANK_PARAM_SIZE
	.align		4
.L_6569:
        /*0150*/ 	.byte	0x03, 0x19
        /*0152*/ 	.short	0x0050


	//----- nvinfo : EIATTR_PARAM_CBANK
	.align		4
        /*0154*/ 	.byte	0x04, 0x0a
        /*0156*/ 	.short	(.L_6571 - .L_6570)
	.align		4
.L_6570:
        /*0158*/ 	.word	index@(.nv.constant0._ZN18transformer_engine6detail32dgated_act_cast_transpose_kernelILi2ELi4Ef6__half13__nv_fp8_e4m3NS_5EmptyEXadL_ZNS_5dreluIffEET_T0_RKS4_EEXadL_ZNS_4reluIffEES6_S7_S9_EEEEvPKT2_SD_PT3_SF_PKT1_PSG_SJ_mmm)
        /*015c*/ 	.short	0x0380
        /*015e*/ 	.short	0x0050


	//----- nvinfo : EIATTR_SW_WAR
	.align		4
.L_6571:
        /*0160*/ 	.byte	0x04, 0x36
        /*0162*/ 	.short	(.L_6573 - .L_6572)
.L_6572:
        /*0164*/ 	.word	0x00000008
.L_6573:


//--------------------- .nv.info._ZN18transformer_engine6detail43dgated_act_cast_transpose_kernel_notalignedILi2ELi4Ef6__half13__nv_fp8_e5m2NS_5EmptyEXadL_ZNS_5dreluIffEET_T0_RKS4_EEXadL_ZNS_4reluIffEES6_S7_S9_EEEEvPKT2_SD_PT3_SF_PKT1_PSG_SJ_mmm --------------------------
	.section	.nv.info._ZN18transformer_engine6detail43dgated_act_cast_transpose_kernel_notalignedILi2ELi4Ef6__half13__nv_fp8_e5m2NS_5EmptyEXadL_ZNS_5dreluIffEET_T0_RKS4_EEXadL_ZNS_4reluIffEES6_S7_S9_EEEEvPKT2_SD_PT3_SF_PKT1_PSG_SJ_mmm,"",@"SHT_CUDA_INFO"
	.sectionflags	@""
	.align	4


	//----- nvinfo : EIATTR_CUDA_API_VERSION
	.align		4
        /*0000*/ 	.byte	0x04, 0x37
        /*0002*/ 	.short	(.L_6575 - .L_6574)
.L_6574:
        /*0004*/ 	.word	0x00000082


	//----- nvinfo : EIATTR_KPARAM_INFO
	.align		4
.L_6575:
        /*0008*/ 	.byte	0x04, 0x17
        /*000a*/ 	.short	(.L_6577 - .L_6576)
.L_6576:
        /*000c*/ 	.word	0x00000000
        /*0010*/ 	.short	0x0009
        /*0012*/ 	.short	0x0048
        /*0014*/ 	.byte	0x00, 0xf0, 0x21, 0x00


	//----- nvinfo : EIATTR_KPARAM_INFO
	.align		4
.L_6577:
        /*0018*/ 	.byte	0x04, 0x17
        /*001a*/ 	.short	(.L_6579 - .L_6578)
.L_6578:
        /*001c*/ 	.word	0x00000000
        /*0020*/ 	.short	0x0008
        /*0022*/ 	.short	0x0040
        /*0024*/ 	.byte	0x00, 0xf0, 0x21, 0x00


	//----- nvinfo : EIATTR_KPARAM_INFO
	.align		4
.L_6579:
        /*0028*/ 	.byte	0x04, 0x17
        /*002a*/ 	.short	(.L_6581 - .L_6580)
.L_6580:
        /*002c*/ 	.word	0x00000000
        /*0030*/ 	.short	0x0007
        /*0032*/ 	.short	0x0038
        /*0034*/ 	.byte	0x00, 0xf0, 0x21, 0x00


	//----- nvinfo : EIATTR_KPARAM_INFO
	.align		4
.L_6581:
        /*0038*/ 	.byte	0x04, 0x17
        /*003a*/ 	.short	(.L_6583 - .L_6582)
.L_6582:
        /*003c*/ 	.word	0x00000000
        /*0040*/ 	.short	0x0006
        /*0042*/ 	.short	0x0030
        /*0044*/ 	.byte	0x00, 0xf5, 0x21, 0x00


	//----- nvinfo : EIATTR_KPARAM_INFO
	.align		4
.L_6583:
        /*0048*/ 	.byte	0x04, 0x17
        /*004a*/ 	.short	(.L_6585 - .L_6584)
.L_6584:
        /*004c*/ 	.word	0x00000000
        /*0050*/ 	.short	0x0005
        /*0052*/ 	.short	0x0028
        /*0054*/ 	.byte	0x00, 0xf5, 0x21, 0x00


	//----- nvinfo : EIATTR_KPARAM_INFO
	.align		4
.L_6585:
        /*0058*/ 	.byte	0x04, 0x17
        /*005a*/ 	.short	(.L_6587 - .L_6586)
.L_6586:
        /*005c*/ 	.word	0x00000000
        /*0060*/ 	.short	0x0004
        /*0062*/ 	.short	0x0020
        /*0064*/ 	.byte	0x00, 0xf5, 0x21, 0x00


	//----- nvinfo : EIATTR_KPARAM_INFO
	.align		4
.L_6587:
        /*0068*/ 	.byte	0x04, 0x17
        /*006a*/ 	.short	(.L_6589 - .L_6588)
.L_6588:
        /*006c*/ 	.word	0x00000000
        /*0070*/ 	.short	0x0003
        /*0072*/ 	.short	0x0018
        /*0074*/ 	.byte	0x00, 0xf5, 0x21, 0x00


	//----- nvinfo : EIATTR_KPARAM_INFO
	.align		4
.L_6589:
        /*0078*/ 	.byte	0x04, 0x17
        /*007a*/ 	.short	(.L_6591 - .L_6590)
.L_6590:
        /*007c*/ 	.word	0x00000000
        /*0080*/ 	.short	0x0002
        /*0082*/ 	.short	0x0010
        /*0084*/ 	.byte	0x00, 0xf5, 0x21, 0x00


	//----- nvinfo : EIATTR_KPARAM_INFO
	.align		4
.L_6591:
        /*0088*/ 	.byte	0x04, 0x17
        /*008a*/ 	.short	(.L_6593 - .L_6592)
.L_6592:
        /*008c*/ 	.word	0x00000000
        /*0090*/ 	.short	0x0001
        /*0092*/ 	.short	0x0008
        /*0094*/ 	.byte	0x00, 0xf5, 0x21, 0x00


	//----- nvinfo : EIATTR_KPARAM_INFO
	.align		4
.L_6593:
        /*0098*/ 	.byte	0x04, 0x17
        /*009a*/ 	.short	(.L_6595 - .L_6594)
.L_6594:
        /*009c*/ 	.word	0x00000000
        /*00a0*/ 	.short	0x0000
        /*00a2*/ 	.short	0x0000
        /*00a4*/ 	.byte	0x00, 0xf5, 0x21, 0x00


	//----- nvinfo : EIATTR_SPARSE_MMA_MASK
	.align		4
.L_6595:
        /*00a8*/ 	.byte	0x03, 0x50
        /*00aa*/ 	.short	0x0000


	//----- nvinfo : EIATTR_MAXREG_COUNT
	.align		4
        /*00ac*/ 	.byte	0x03, 0x1b
        /*00ae*/ 	.short	0x00ff


	//----- nvinfo : EIATTR_NUM_BARRIERS
	.align		4
        /*00b0*/ 	.byte	0x02, 0x4c
        /*00b2*/ 	.byte	0x01
	.zero		1


	//----- nvinfo : EIATTR_MERCURY_ISA_VERSION
	.align		4
        /*00b4*/ 	.byte	0x03, 0x5f
        /*00b6*/ 	.short	0x0101


	//----- nvinfo : EIATTR_INT_WARP_WIDE_INSTR_OFFSETS
	.align		4
        /*00b8*/ 	.byte	0x04, 0x31
        /*00ba*/ 	.short	(.L_6597 - .L_6596)


	//   ....[0]....
.L_6596:
        /*00bc*/ 	.word	0x000006f0


	//----- nvinfo : EIATTR_COOP_GROUP_MASK_REGIDS
	.align		4
.L_6597:
        /*00c0*/ 	.byte	0x04, 0x29
        /*00c2*/ 	.short	(.L_6599 - .L_6598)


	//   ....[0]....
.L_6598:
        /*00c4*/ 	.word	0xffffffff


	//   ....[1]....
        /*00c8*/ 	.word	0xffffffff


	//   ....[2]....
        /*00cc*/ 	.word	0xffffffff


	//   ....[3]....
        /*00d0*/ 	.word	0xffffffff


	//   ....[4]....
        /*00d4*/ 	.word	0xffffffff


	//   ....[5]....
        /*00d8*/ 	.word	0xffffffff


	//   ....[6]....
        /*00dc*/ 	.word	0xffffffff


	//   ....[7]....
        /*00e0*/ 	.word	0xffffffff


	//   ....[8]....
        /*00e4*/ 	.word	0x05000006


	//   ....[9]....
        /*00e8*/ 	.word	0x05000006


	//   ....[10]....
        /*00ec*/ 	.word	0x05000006


	//----- nvinfo : EIATTR_COOP_GROUP_INSTR_OFFSETS
	.align		4
.L_6599:
        /*00f0*/ 	.byte	0x04, 0x28
        /*00f2*/ 	.short	(.L_6601 - .L_6600)


	//   ....[0]....
.L_6600:
        /*00f4*/ 	.word	0x000074b0


	//   ....[1]....
        /*00f8*/ 	.word	0x00007510


	//   ....[2]....
        /*00fc*/ 	.word	0x00007550


	//   ....[3]....
        /*0100*/ 	.word	0x00007570


	//   ....[4]....
        /*0104*/ 	.word	0x00007590


	//   ....[5]....
        /*0108*/ 	.word	0x00007680


	//   ....[6]....
        /*010c*/ 	.word	0x000076a0


	//   ....[7]....
        /*0110*/ 	.word	0x000076c0


	//   ....[8]....
        /*0114*/ 	.word	0x000078d0


	//   ....[9]....
        /*0118*/ 	.word	0x00007940


	//   ....[10]....
        /*011c*/ 	.word	0x000079b0


	//----- nvinfo : EIATTR_VRC_CTA_INIT_COUNT
	.align		4
.L_6601:
        /*0120*/ 	.byte	0x02, 0x4a
	.zero		1
	.zero		1


	//----- nvinfo : EIATTR_EXIT_INSTR_OFFSETS
	.align		4
        /*0124*/ 	.byte	0x04, 0x1c
        /*0126*/ 	.short	(.L_6603 - .L_6602)


	//   ....[0]....
.L_6602:
        /*0128*/ 	.word	0x00000080


	//   ....[1]....
        /*012c*/ 	.word	0x00007780


	//   ....[2]....
        /*0130*/ 	.word	0x00007880


	//----- nvinfo : EIATTR_MAX_THREADS
	.align		4
.L_6603:
        /*0134*/ 	.byte	0x04, 0x05
        /*0136*/ 	.short	(.L_6605 - .L_6604)
.L_6604:
        /*0138*/ 	.word	0x00000100
        /*013c*/ 	.word	0x00000001
        /*0140*/ 	.word	0x00000001


	//----- nvinfo : EIATTR_CRS_STACK_SIZE
	.align		4
.L_6605:
        /*0144*/ 	.byte	0x04, 0x1e
        /*0146*/ 	.short	(.L_6607 - .L_6606)
.L_6606:
        /*0148*/ 	.word	0x00000000


	//----- nvinfo : EIATTR_CBANK_PARAM_SIZE
	.align		4
.L_6607:
        /*014c*/ 	.byte	0x03, 0x19
        /*014e*/ 	.short	0x0050


	//----- nvinfo : EIATTR_PARAM_CBANK
	.align		4
        /*0150*/ 	.byte	0x04, 0x0a
        /*0152*/ 	.short	(.L_6609 - .L_6608)
	.align		4
.L_6608:
        /*0154*/ 	.word	index@(.nv.constant0._ZN18transformer_engine6detail43dgated_act_cast_transpose_kernel_notalignedILi2ELi4Ef6__half13__nv_fp8_e5m2NS_5EmptyEXadL_ZNS_5dreluIffEET_T0_RKS4_EEXadL_ZNS_4reluIffEES6_S7_S9_EEEEvPKT2_SD_PT3_SF_PKT1_PSG_SJ_mmm)
        /*0158*/ 	.short	0x0380
        /*015a*/ 	.short	0x0050


	//----- nvinfo : EIATTR_SW_WAR
	.align		4
.L_6609:
        /*015c*/ 	.byte	0x04, 0x36
        /*015e*/ 	.short	(.L_6611 - .L_6610)
.L_6610:
        /*0160*/ 	.word	0x00000008
.L_6611:


//--------------------- .nv.info._ZN18transformer_engine6detail32dgated_act_cast_transpose_kernelILi2ELi4Ef6__half13__nv_fp8_e5m2NS_5EmptyEXadL_ZNS_5dreluIffEET_T0_RKS4_EEXadL_ZNS_4reluIffEES6_S7_S9_EEEEvPKT2_SD_PT3_SF_PKT1_PSG_SJ_mmm --------------------------
	.section	.nv.info._ZN18transformer_engine6detail32dgated_act_cast_transpose_kernelILi2ELi4Ef6__half13__nv_fp8_e5m2NS_5EmptyEXadL_ZNS_5dreluIffEET_T0_RKS4_EEXadL_ZNS_4reluIffEES6_S7_S9_EEEEvPKT2_SD_PT3_SF_PKT1_PSG_SJ_mmm,"",@"SHT_CUDA_INFO"
	.sectionflags	@""
	.align	4


	//----- nvinfo : EIATTR_CUDA_API_VERSION
	.align		4
        /*0000*/ 	.byte	0x04, 0x37
        /*0002*/ 	.short	(.L_6613 - .L_6612)
.L_6612:
        /*0004*/ 	.word	0x00000082


	//----- nvinfo : EIATTR_KPARAM_INFO
	.align		4
.L_6613:
        /*0008*/ 	.byte	0x04, 0x17
        /*000a*/ 	.short	(.L_6615 - .L_6614)
.L_6614:
        /*000c*/ 	.word	0x00000000
        /*0010*/ 	.short	0x0009
        /*0012*/ 	.short	0x0048
        /*0014*/ 	.byte	0x00, 0xf0, 0x21, 0x00


	//----- nvinfo : EIATTR_KPARAM_INFO
	.align		4
.L_6615:
        /*0018*/ 	.byte	0x04, 0x17
        /*001a*/ 	.short	(.L_6617 - .L_6616)
.L_6616:
        /*001c*/ 	.word	0x00000000
        /*0020*/ 	.short	0x0008
        /*0022*/ 	.short	0x0040
        /*0024*/ 	.byte	0x00, 0xf0, 0x21, 0x00


	//----- nvinfo : EIATTR_KPARAM_INFO
	.align		4
.L_6617:
        /*0028*/ 	.byte	0x04, 0x17
        /*002a*/ 	.short	(.L_6619 - .L_6618)
.L_6618:
        /*002c*/ 	.word	0x00000000
        /*0030*/ 	.short	0x0007
        /*0032*/ 	.short	0x0038
        /*0034*/ 	.byte	0x00, 0xf0, 0x21, 0x00


	//----- nvinfo : EIATTR_KPARAM_INFO
	.align		4
.L_6619:
        /*0038*/ 	.byte	0x04, 0x17
        /*003a*/ 	.short	(.L_6621 - .L_6620)
.L_6620:
        /*003c*/ 	.word	0x00000000
        /*0040*/ 	.short	0x0006
        /*0042*/ 	.short	0x0030
        /*0044*/ 	.byte	0x00, 0xf5, 0x21, 0x00


	//----- nvinfo : EIATTR_KPARAM_INFO
	.align		4
.L_6621:
        /*0048*/ 	.byte	0x04, 0x17
        /*004a*/ 	.short	(.L_6623 - .L_6622)
.L_6622:
        /*004c*/ 	.word	0x00000000
        /*0050*/ 	.short	0x0005
        /*0052*/ 	.short	0x0028
        /*0054*/ 	.byte	0x00, 0xf5, 0x21, 0x00


	//----- nvinfo : EIATTR_KPARAM_INFO
	.align		4
.L_6623:
        /*0058*/ 	.byte	0x04, 0x17
        /*005a*/ 	.short	(.L_6625 - .L_6624)
.L_6624:
        /*005c*/ 	.word	0x00000000
        /*0060*/ 	.short	0x0004
        /*0062*/ 	.short	0x0020
        /*0064*/ 	.byte	0x00, 0xf5, 0x21, 0x00


	//----- nvinfo : EIATTR_KPARAM_INFO
	.align		4
.L_6625:
        /*0068*/ 	.byte	0x04, 0x17
        /*006a*/ 	.short	(.L_6627 - .L_6626)
.L_6626:
        /*006c*/ 	.word	0x00000000
        /*0070*/ 	.short	0x0003
        /*0072*/ 	.short	0x0018
        /*0074*/ 	.byte	0x00, 0xf5, 0x21, 0x00


	//----- nvinfo : EIATTR_KPARAM_INFO
	.align		4
.L_6627:
        /*0078*/ 	.byte	0x04, 0x17
        /*007a*/ 	.short	(.L_6629 - .L_6628)
.L_6628:
        /*007c*/ 	.word	0x00000000
        /*0080*/ 	.short	0x0002
        /*0082*/ 	.short	0x0010
        /*0084*/ 	.byte	0x00, 0xf5, 0x21, 0x00


	//----- nvinfo : EIATTR_KPARAM_INFO
	.align		4
.L_6629:
        /*0088*/ 	.byte	0x04, 0x17
        /*008a*/ 	.short	(.L_6631 - .L_6630)
.L_6630:
        /*008c*/ 	.word	0x00000000
        /*0090*/ 	.short	0x0001
        /*0092*/ 	.short	0x0008
        /*0094*/ 	.byte	0x00, 0xf5, 0x21, 0x00


	//----- nvinfo : EIATTR_KPARAM_INFO
	.align		4
.L_6631:
        /*0098*/ 	.byte	0x04, 0x17
        /*009a*/ 	.short	(.L_6633 - .L_6632)
.L_6632:
        /*009c*/ 	.word	0x00000000
        /*00a0*/ 	.short	0x0000
        /*00a2*/ 	.short	0x0000
        /*00a4*/ 	.byte	0x00, 0xf5, 0x21, 0x00


	//----- nvinfo : EIATTR_SPARSE_MMA_MASK
	.align		4
.L_6633:
        /*00a8*/ 	.byte	0x03, 0x50
        /*00aa*/ 	.short	0x0000


	//----- nvinfo : EIATTR_MAXREG_COUNT
	.align		4
        /*00ac*/ 	.byte	0x03, 0x1b
        /*00ae*/ 	.short	0x00ff


	//----- nvinfo : EIATTR_NUM_BARRIERS
	.align		4
        /*00b0*/ 	.byte	0x02, 0x4c
        /*00b2*/ 	.byte	0x01
	.zero		1


	//----- nvinfo : EIATTR_MERCURY_ISA_VERSION
	.align		4
        /*00b4*/ 	.byte	0x03, 0x5f
        /*00b6*/ 	.short	0x0101


	//----- nvinfo : EIATTR_INT_WARP_WIDE_INSTR_OFFSETS
	.align		4
        /*00b8*/ 	.byte	0x04, 0x31
        /*00ba*/ 	.short	(.L_6635 - .L_6634)


	//   ....[0]....
.L_6634:
        /*00bc*/ 	.word	0x00004a60


	//   ....[1]....
        /*00c0*/ 	.word	0x00004b70


	//----- nvinfo : EIATTR_COOP_GROUP_MASK_REGIDS
	.align		4
.L_6635:
        /*00c4*/ 	.byte	0x04, 0x29
        /*00c6*/ 	.short	(.L_6637 - .L_6636)


	//   ....[0]....
.L_6636:
        /*00c8*/ 	.word	0xffffffff


	//   ....[1]....
        /*00cc*/ 	.word	0xffffffff


	//   ....[2]....
        /*00d0*/ 	.word	0xffffffff


	//   ....[3]....
        /*00d4*/ 	.word	0xffffffff


	//   ....[4]....
        /*00d8*/ 	.word	0xffffffff


	//   ....[5]....
        /*00dc*/ 	.word	0xffffffff


	//   ....[6]....
        /*00e0*/ 	.word	0xffffffff


	//   ....[7]....
        /*00e4*/ 	.word	0xffffffff


	//   ....[8]....
        /*00e8*/ 	.word	0x05000006


	//   ....[9]....
        /*00ec*/ 	.word	0x05000006


	//   ....[10]....
        /*00f0*/ 	.word	0x05000006


	//----- nvinfo : EIATTR_COOP_GROUP_INSTR_OFFSETS
	.align		4
.L_6637:
        /*00f4*/ 	.byte	0x04, 0x28
        /*00f6*/ 	.short	(.L_6639 - .L_6638)


	//   ....[0]....
.L_6638:
        /*00f8*/ 	.word	0x00004a30


	//   ....[1]....
        /*00fc*/ 	.word	0x00004a90


	//   ....[2]....
        /*0100*/ 	.word	0x00004ab0


	//   ....[3]....
        /*0104*/ 	.word	0x00004ad0


	//   ....[4]....
        /*0108*/ 	.word	0x00004af0


	//   ....[5]....
        /*010c*/ 	.word	0x00004bd0


	//   ....[6]....
        /*0110*/ 	.word	0x00004bf0


	//   ....[7]....
        /*0114*/ 	.word	0x00004c10


	//   ....[8]....
        /*0118*/ 	.word	0x00004e10


	//   ....[9]....
        /*011c*/ 	.word	0x00004e80


	//   ....[10]....
        /*0120*/ 	.word	0x00004ef0


	//----- nvinfo : EIATTR_VRC_CTA_INIT_COUNT
	.align		4
.L_6639:
        /*0124*/ 	.byte	0x02, 0x4a
	.zero		1
	.zero		1


	//----- nvinfo : EIATTR_EXIT_INSTR_OFFSETS
	.align		4
        /*0128*/ 	.byte	0x04, 0x1c
        /*012a*/ 	.short	(.L_6641 - .L_6640)


	//   ....[0]....
.L_6640:
        /*012c*/ 	.word	0x00000080


	//   ....[1]....
        /*0130*/ 	.word	0x00004cc0


	//   ....[2]....
        /*0134*/ 	.word	0x00004dc0


	//----- nvinfo : EIATTR_MAX_THREADS
	.align		4
.L_6641:
        /*0138*/ 	.byte	0x04, 0x05
        /*013a*/ 	.short	(.L_6643 - .L_6642)
.L_6642:
        /*013c*/ 	.word	0x00000100
        /*0140*/ 	.word	0x00000001
        /*0144*/ 	.word	0x00000001


	//----- nvinfo : EIATTR_CRS_STACK_SIZE
	.align		4
.L_6643:
        /*0148*/ 	.byte	0x04, 0x1e
        /*014a*/ 	.short	(.L_6645 - .L_6644)
.L_6644:
        /*014c*/ 	.word	0x00000000


	//----- nvinfo : EIATTR_CBANK_PARAM_SIZE
	.align		4
.L_6645:
        /*0150*/ 	.byte	0x03, 0x19
        /*0152*/ 	.short	0x0050


	//----- nvinfo : EIATTR_PARAM_CBANK
	.align		4
        /*0154*/ 	.byte	0x04, 0x0a
        /*0156*/ 	.short	(.L_6647 - .L_6646)
	.align		4
.L_6646:
        /*0158*/ 	.word	index@(.nv.constant0._ZN18transformer_engine6detail32dgated_act_cast_transpose_kernelILi2ELi4Ef6__half13__nv_fp8_e5m2NS_5EmptyEXadL_ZNS_5dreluIffEET_T0_RKS4_EEXadL_ZNS_4reluIffEES6_S7_S9_EEEEvPKT2_SD_PT3_SF_PKT1_PSG_SJ_mmm)
        /*015c*/ 	.short	0x0380
        /*015e*/ 	.short	0x0050


	//----- nvinfo : EIATTR_SW_WAR
	.align		4
.L_6647:
        /*0160*/ 	.byte	0x04, 0x36
        /*0162*/ 	.short	(.L_6649 - .L_6648)
.L_6648:
        /*0164*/ 	.word	0x00000008
.L_6649:


//--------------------- .nv.info._ZN18transformer_engine6detail43dgated_act_cast_transpose_kernel_notalignedILi2ELi2Ef6__half13__nv_bfloat16NS_5EmptyEXadL_ZNS_5dreluIffEET_T0_RKS4_EEXadL_ZNS_4reluIffEES6_S7_S9_EEEEvPKT2_SD_PT3_SF_PKT1_PSG_SJ_mmm --------------------------
	.section	.nv.info._ZN18transformer_engine6detail43dgated_act_cast_transpose_kernel_notalignedILi2ELi2Ef6__half13__nv_bfloat16NS_5EmptyEXadL_ZNS_5dreluIffEET_T0_RKS4_EEXadL_ZNS_4reluIffEES6_S7_S9_EEEEvPKT2_SD_PT3_SF_PKT1_PSG_SJ_mmm,"",@"SHT_CUDA_INFO"
	.sectionflags	@""
	.align	4


	//----- nvinfo : EIATTR_CUDA_API_VERSION
	.align		4
        /*0000*/ 	.byte	0x04, 0x37
        /*0002*/ 	.short	(.L_6651 - .L_6650)
.L_6650:
        /*0004*/ 	.word	0x00000082


	//----- nvinfo : EIATTR_KPARAM_INFO
	.align		4
.L_6651:
        /*0008*/ 	.byte	0x04, 0x17
        /*000a*/ 	.short	(.L_6653 - .L_6652)
.L_6652:
        /*000c*/ 	.word	0x00000000
        /*0010*/ 	.short	0x0009
        /*0012*/ 	.short	0x0048
        /*0014*/ 	.byte	0x00, 0xf0, 0x21, 0x00


	//----- nvinfo : EIATTR_KPARAM_INFO
	.align		4
.L_6653:
        /*0018*/ 	.byte	0x04, 0x17
        /*001a*/ 	.short	(.L_6655 - .L_6654)
.L_6654:
        /*001c*/ 	.word	0x00000000
        /*0020*/ 	.short	0x0008
        /*0022*/ 	.short	0x0040
        /*0024*/ 	.byte	0x00, 0xf0, 0x21, 0x00


	//----- nvinfo : EIATTR_KPARAM_INFO
	.align		4
.L_6655:
        /*0028*/ 	.byte	0x04, 0x17
        /*002a*/ 	.short	(.L_6657 - .L_6656)
.L_6656:
        /*002c*/ 	.word	0x00000000
        /*0030*/ 	.short	0x0007
        /*0032*/ 	.short	0x0038
        /*0034*/ 	.byte	0x00, 0xf0, 0x21, 0x00


	//----- nvinfo : EIATTR_KPARAM_INFO
	.align		4
.L_6657:
        /*0038*/ 	.byte	0x04, 0x17
        /*003a*/ 	.short	(.L_6659 - .L_6658)
.L_6658:
        /*003c*/ 	.word	0x00000000
        /*0040*/ 	.short	0x0006
        /*0042*/ 	.short	0x0030
        /*0044*/ 	.byte	0x00, 0xf5, 0x21, 0x00


	//----- nvinfo : EIATTR_KPARAM_INFO
	.align		4
.L_6659:
        /*0048*/ 	.byte	0x04, 0x17
        /*004a*/ 	.short	(.L_6661 - .L_6660)
.L_6660:
        /*004c*/ 	.word	0x00000000
        /*0050*/ 	.short	0x0005
        /*0052*/ 	.short	0x0028
        /*0054*/ 	.byte	0x00, 0xf5, 0x21, 0x00


	//----- nvinfo : EIATTR_KPARAM_INFO
	.align		4
.L_6661:
        /*0058*/ 	.byte	0x04, 0x17
        /*005a*/ 	.short	(.L_6663 - .L_6662)
.L_6662:
        /*005c*/ 	.word	0x00000000
        /*0060*/ 	.short	0x0004
        /*0062*/ 	.short	0x0020
        /*0064*/ 	.byte	0x00, 0xf5, 0x21, 0x00


	//----- nvinfo : EIATTR_KPARAM_INFO
	.align		4
.L_6663:
        /*0068*/ 	.byte	0x04, 0x17
        /*006a*/ 	.short	(.L_6665 - .L_6664)
.L_6664:
        /*006c*/ 	.word	0x00000000
        /*0070*/ 	.short	0x0003
        /*0072*/ 	.short	0x0018
        /*0074*/ 	.byte	0x00, 0xf5, 0x21, 0x00


	//----- nvinfo : EIATTR_KPARAM_INFO
	.align		4
.L_6665:
        /*0078*/ 	.byte	0x04, 0x17
        /*007a*/ 	.short	(.L_6667 - .L_6666)
.L_6666:
        /*007c*/ 	.word	0x00000000
        /*0080*/ 	.short	0x0002
        /*0082*/ 	.short	0x0010
        /*0084*/ 	.byte	0x00, 0xf5, 0x21, 0x00


	//----- nvinfo : EIATTR_KPARAM_INFO
	.align		4
.L_6667:
        /*0088*/ 	.byte	0x04, 0x17
        /*008a*/ 	.short	(.L_6669 - .L_6668)
.L_6668:
        /*008c*/ 	.word	0x00000000
        /*0090*/ 	.short	0x0001
        /*0092*/ 	.short	0x0008
        /*0094*/ 	.byte	0x00, 0xf5, 0x21, 0x00


	//----- nvinfo : EIATTR_KPARAM_INFO
	.align		4
.L_6669:
        /*0098*/ 	.byte	0x04, 0x17
        /*009a*/ 	.short	(.L_6671 - .L_6670)
.L_6670:
        /*009c*/ 	.word	0x00000000
        /*00a0*/ 	.short	0x0000
        /*00a2*/ 	.short	0x0000
        /*00a4*/ 	.byte	0x00, 0xf5, 0x21, 0x00


	//----- nvinfo : EIATTR_SPARSE_MMA_MASK
	.align		4
.L_6671:
        /*00a8*/ 	.byte	0x03, 0x50
        /*00aa*/ 	.short	0x0000


	//----- nvinfo : EIATTR_MAXREG_COUNT
	.align		4
        /*00ac*/ 	.byte	0x03, 0x1b
        /*00ae*/ 	.short	0x00ff


	//----- nvinfo : EIATTR_NUM_BARRIERS
	.align		4
        /*00b0*/ 	.byte	0x02, 0x4c
        /*00b2*/ 	.byte	0x01
	.zero		1


	//----- nvinfo : EIATTR_MERCURY_ISA_VERSION
	.align		4
        /*00b4*/ 	.byte	0x03, 0x5f
        /*00b6*/ 	.short	0x0101


	//----- nvinfo : EIATTR_COOP_GROUP_MASK_REGIDS
	.align		4
        /*00b8*/ 	.byte	0x04, 0x29
        /*00ba*/ 	.short	(.L_6673 - .L_6672)


	//   ....[0]....
.L_6672:
        /*00bc*/ 	.word	0xffffffff


	//   ....[1]....
        /*00c0*/ 	.word	0xffffffff


	//   ....[2]....
        /*00c4*/ 	.word	0xffffffff


	//   ....[3]....
        /*00c8*/ 	.word	0xffffffff


	//   ....[4]....
        /*00cc*/ 	.word	0xffffffff


	//   ....[5]....
        /*00d0*/ 	.word	0xffffffff


	//   ....[6]....
        /*00d4*/ 	.word	0xffffffff


	//   ....[7]....
        /*00d8*/ 	.word	0xffffffff


	//   ....[8]....
        /*00dc*/ 	.word	0x05000004


	//   ....[9]....
        /*00e0*/ 	.word	0x05000004


	//   ....[10]....
        /*00e4*/ 	.word	0x05000004


	//----- nvinfo : EIATTR_COOP_GROUP_INSTR_OFFSETS
	.align		4
.L_6673:
        /*00e8*/ 	.byte	0x04, 0x28
        /*00ea*/ 	.short	(.L_6675 - .L_6674)


	//   ....[0]....
.L_6674:
        /*00ec*/ 	.word	0x000048a0


	//   ....[1]....
        /*00f0*/ 	.word	0x00004900


	//   ....[2]....
        /*00f4*/ 	.word	0x00004940


	//   ....[3]....
        /*00f8*/ 	.word	0x00004960


	//   ....[4]....
        /*00fc*/ 	.word	0x00004980


	//   ....[5]....
        /*0100*/ 	.word	0x00004a70


	//   ....[6]....
        /*0104*/ 	.word	0x00004a90


	//   ....[7]....
        /*0108*/ 	.word	0x00004ab0


	//   ....[8]....
        /*010c*/ 	.word	0x00004cb0


	//   ....[9]....
        /*0110*/ 	.word	0x00004d20


	//   ....[10]....
        /*0114*/ 	.word	0x00004d90


	//----- nvinfo : EIATTR_VRC_CTA_INIT_COUNT
	.align		4
.L_6675:
        /*0118*/ 	.byte	0x02, 0x4a
	.zero		1
	.zero		1


	//----- nvinfo : EIATTR_EXIT_INSTR_OFFSETS
	.align		4
        /*011c*/ 	.byte	0x04, 0x1c
        /*011e*/ 	.short	(.L_6677 - .L_6676)


	//   ....[0]....
.L_6676:
        /*0120*/ 	.word	0x00000080


	//   ....[1]....
        /*0124*/ 	.word	0x00004b60


	//   ....[2]....
        /*0128*/ 	.word	0x00004c60


	//----- nvinfo : EIATTR_MAX_THREADS
	.align		4
.L_6677:
        /*012c*/ 	.byte	0x04, 0x05
        /*012e*/ 	.short	(.L_6679 - .L_6678)
.L_6678:
        /*0130*/ 	.word	0x00000100
        /*0134*/ 	.word	0x00000001
        /*0138*/ 	.word	0x00000001


	//----- nvinfo : EIATTR_CRS_STACK_SIZE
	.align		4
.L_6679:
        /*013c*/ 	.byte	0x04, 0x1e
        /*013e*/ 	.short	(.L_6681 - .L_6680)
.L_6680:
        /*0140*/ 	.word	0x00000000


	//----- nvinfo : EIATTR_CBANK_PARAM_SIZE
	.align		4
.L_6681:
        /*0144*/ 	.byte	0x03, 0x19
        /*0146*/ 	.short	0x0050


	//----- nvinfo : EIATTR_PARAM_CBANK
	.align		4
        /*0148*/ 	.byte	0x04, 0x0a
        /*014a*/ 	.short	(.L_6683 - .L_6682)
	.align		4
.L_6682:
        /*014c*/ 	.word	index@(.nv.constant0._ZN18transformer_engine6detail43dgated_act_cast_transpose_kernel_notalignedILi2ELi2Ef6__half13__nv_bfloat16NS_5EmptyEXadL_ZNS_5dreluIffEET_T0_RKS4_EEXadL_ZNS_4reluIffEES6_S7_S9_EEEEvPKT2_SD_PT3_SF_PKT1_PSG_SJ_mmm)
        /*0150*/ 	.short	0x0380
        /*0152*/ 	.short	0x0050


	//----- nvinfo : EIATTR_SW_WAR
	.align		4
.L_6683:
        /*0154*/ 	.byte	0x04, 0x36
        /*0156*/ 	.short	(.L_6685 - .L_6684)
.L_6684:
        /*0158*/ 	.word	0x00000008
.L_6685:


//--------------------- .nv.info._ZN18transformer_engine6detail32dgated_act_cast_transpose_kernelILi2ELi2Ef6__half13__nv_bfloat16NS_5EmptyEXadL_ZNS_5dreluIffEET_T0_RKS4_EEXadL_ZNS_4reluIffEES6_S7_S9_EEEEvPKT2_SD_PT3_SF_PKT1_PSG_SJ_mmm --------------------------
	.section	.nv.info._ZN18transformer_engine6detail32dgated_act_cast_transpose_kernelILi2ELi2Ef6__half13__nv_bfloat16NS_5EmptyEXadL_ZNS_5dreluIffEET_T0_RKS4_EEXadL_ZNS_4reluIffEES6_S7_S9_EEEEvPKT2_SD_PT3_SF_PKT1_PSG_SJ_mmm,"",@"SHT_CUDA_INFO"
	.sectionflags	@""
	.align	4


	//----- nvinfo : EIATTR_CUDA_API_VERSION
	.align		4
        /*0000*/ 	.byte	0x04, 0x37
        /*0002*/ 	.short	(.L_6687 - .L_6686)
.L_6686:
        /*0004*/ 	.word	0x00000082


	//----- nvinfo : EIATTR_KPARAM_INFO
	.align		4
.L_6687:
        /*0008*/ 	.byte	0x04, 0x17
        /*000a*/ 	.short	(.L_6689 - .L_6688)
.L_6688:
        /*000c*/ 	.word	0x00000000
        /*0010*/ 	.short	0x0009
        /*0012*/ 	.short	0x0048
        /*0014*/ 	.byte	0x00, 0xf0, 0x21, 0x00


	//----- nvinfo : EIATTR_KPARAM_INFO
	.align		4
.L_6689:
        /*0018*/ 	.byte	0x04, 0x17
        /*001a*/ 	.short	(.L_6691 - .L_6690)
.L_6690:
        /*001c*/ 	.word	0x00000000
        /*0020*/ 	.short	0x0008
        /*0022*/ 	.short	0x0040
        /*0024*/ 	.byte	0x00, 0xf0, 0x21, 0x00


	//----- nvinfo : EIATTR_KPARAM_INFO
	.align		4
.L_6691:
        /*0028*/ 	.byte	0x04, 0x17
        /*002a*/ 	.short	(.L_6693 - .L_6692)
.L_6692:
        /*002c*/ 	.word	0x00000000
        /*0030*/ 	.short	0x0007
        /*0032*/ 	.short	0x0038
        /*0034*/ 	.byte	0x00, 0xf0, 0x21, 0x00


	//----- nvinfo : EIATTR_KPARAM_INFO
	.align		4
.L_6693:
        /*0038*/ 	.byte	0x04, 0x17
        /*003a*/ 	.short	(.L_6695 - .L_6694)
.L_6694:
        /*003c*/ 	.word	0x00000000
        /*0040*/ 	.short	0x0006
        /*0042*/ 	.short	0x0030
        /*0044*/ 	.byte	0x00, 0xf5, 0x21, 0x00


	//----- nvinfo : EIATTR_KPARAM_INFO
	.align		4
.L_6695:
        /*0048*/ 	.byte	0x04, 0x17
        /*004a*/ 	.short	(.L_6697 - .L_6696)
.L_6696:
        /*004c*/ 	.word	0x00000000
        /*0050*/ 	.short	0x0005
        /*0052*/ 	.short	0x0028
        /*0054*/ 	.byte	0x00, 0xf5, 0x21, 0x00


	//----- nvinfo : EIATTR_KPARAM_INFO
	.align		4
.L_6697:
        /*0058*/ 	.byte	0x04, 0x17
        /*005a*/ 	.short	(.L_6699 - .L_6698)
.L_6698:
        /*005c*/ 	.word	0x00000000
        /*0060*/ 	.short	0x0004
        /*0062*/ 	.short	0x0020
        /*0064*/ 	.byte	0x00, 0xf5, 0x21, 0x00


	//----- nvinfo : EIATTR_KPARAM_INFO
	.align		4
.L_6699:
        /*0068*/ 	.byte	0x04, 0x17
        /*006a*/ 	.short	(.L_6701 - .L_6700)
.L_6700:
        /*006c*/ 	.word	0x00000000
        /*0070*/ 	.short	0x0003
        /*0072*/ 	.short	0x0018
        /*0074*/ 	.byte	0x00, 0xf5, 0x21, 0x00


	//----- nvinfo : EIATTR_KPARAM_INFO
	.align		4
.L_6701:
        /*0078*/ 	.byte	0x04, 0x17
        /*007a*/ 	.short	(.L_6703 - .L_6702)
.L_6702:
        /*007c*/ 	.word	0x00000000
        /*0080*/ 	.short	0x0002
        /*0082*/ 	.short	0x0010
        /*0084*/ 	.byte	0x00, 0xf5, 0x21, 0x00


	//----- nvinfo : EIATTR_KPARAM_INFO
	.align		4
.L_6703:
        /*0088*/ 	.byte	0x04, 0x17
        /*008a*/ 	.short	(.L_6705 - .L_6704)
.L_6704:
        /*008c*/ 	.word	0x00000000
        /*0090*/ 	.short	0x0001
        /*0092*/ 	.short	0x0008
        /*0094*/ 	.byte	0x00, 0xf5, 0x21, 0x00


	//----- nvinfo : EIATTR_KPARAM_INFO
	.align		4
.L_6705:
        /*0098*/ 	.byte	0x04, 0x17
        /*009a*/ 	.short	(.L_6707 - .L_6706)
.L_6706:
        /*009c*/ 	.word	0x00000000
        /*00a0*/ 	.short	0x0000
        /*00a2*/ 	.short	0x0000
        /*00a4*/ 	.byte	0x00, 0xf5, 0x21, 0x00


	//----- nvinfo : EIATTR_SPARSE_MMA_MASK
	.align		4
.L_6707:
        /*00a8*/ 	.byte	0x03, 0x50
        /*00aa*/ 	.short	0x0000


	//----- nvinfo : EIATTR_MAXREG_COUNT
	.align		4
        /*00ac*/ 	.byte	0x03, 0x1b
        /*00ae*/ 	.short	0x00ff


	//----- nvinfo : EIATTR_NUM_BARRIERS
	.align		4
        /*00b0*/ 	.byte	0x02, 0x4c
        /*00b2*/ 	.byte	0x01
	.zero		1


	//----- nvinfo : EIATTR_MERCURY_ISA_VERSION
	.align		4
        /*00b4*/ 	.byte	0x03, 0x5f
        /*00b6*/ 	.short	0x0101


	//----- nvinfo : EIATTR_INT_WARP_WIDE_INSTR_OFFSETS
	.align		4
        /*00b8*/ 	.byte	0x04, 0x31
        /*00ba*/ 	.short	(.L_6709 - .L_6708)


	//   ....[0]....
.L_6708:
        /*00bc*/ 	.word	0x00002b50


	//   ....[1]....
        /*00c0*/ 	.word	0x00002c60


	//----- nvinfo : EIATTR_COOP_GROUP_MASK_REGIDS
	.align		4
.L_6709:
        /*00c4*/ 	.byte	0x04, 0x29
        /*00c6*/ 	.short	(.L_6711 - .L_6710)


	//   ....[0]....
.L_6710:
        /*00c8*/ 	.word	0xffffffff


	//   ....[1]....
        /*00cc*/ 	.word	0xffffffff


	//   ....[2]....
        /*00d0*/ 	.word	0xffffffff


	//   ....[3]....
        /*00d4*/ 	.word	0xffffffff


	//   ....[4]....
        /*00d8*/ 	.word	0xffffffff


	//   ....[5]....
        /*00dc*/ 	.word	0xffffffff


	//   ....[6]....
        /*00e0*/ 	.word	0xffffffff


	//   ....[7]....
        /*00e4*/ 	.word	0xffffffff


	//   ....[8]....
        /*00e8*/ 	.word	0x05000004


	//   ....[9]....
        /*00ec*/ 	.word	0x05000004


	//   ....[10]....
        /*00f0*/ 	.word	0x05000004


	//----- nvinfo : EIATTR_COOP_GROUP_INSTR_OFFSETS
	.align		4
.L_6711:
        /*00f4*/ 	.byte	0x04, 0x28
        /*00f6*/ 	.short	(.L_6713 - .L_6712)


	//   ....[0]....
.L_6712:
        /*00f8*/ 	.word	0x00002b20


	//   ....[1]....
        /*00fc*/ 	.word	0x00002b80


	//   ....[2]....
        /*0100*/ 	.word	0x00002ba0


	//   ....[3]....
        /*0104*/ 	.word	0x00002bc0


	//   ....[4]....
        /*0108*/ 	.word	0x00002be0


	//   ....[5]....
        /*010c*/ 	.word	0x00002cc0


	//   ....[6]....
        /*0110*/ 	.word	0x00002ce0


	//   ....[7]....
        /*0114*/ 	.word	0x00002d00


	//   ....[8]....
        /*0118*/ 	.word	0x00002f00


	//   ....[9]....
        /*011c*/ 	.word	0x00002f70


	//   ....[10]....
        /*0120*/ 	.word	0x00002fe0


	//----- nvinfo : EIATTR_VRC_CTA_INIT_COUNT
	.align		4
.L_6713:
        /*0124*/ 	.byte	0x02, 0x4a
	.zero		1
	.zero		1


	//----- nvinfo : EIATTR_EXIT_INSTR_OFFSETS
	.align		4
        /*0128*/ 	.byte	0x04, 0x1c
        /*012a*/ 	.short	(.L_6715 - .L_6714)


	//   ....[0]....
.L_6714:
        /*012c*/ 	.word	0x00000080


	//   ....[1]....
        /*0130*/ 	.word	0x00002db0


	//   ....[2]....
        /*0134*/ 	.word	0x00002eb0


	//----- nvinfo : EIATTR_MAX_THREADS
	.align		4
.L_6715:
        /*0138*/ 	.byte	0x04, 0x05
        /*013a*/ 	.short	(.L_6717 - .L_6716)
.L_6716:
        /*013c*/ 	.word	0x00000100
        /*0140*/ 	.word	0x00000001
        /*0144*/ 	.word	0x00000001


	//----- nvinfo : EIATTR_CRS_STACK_SIZE
	.align		4
.L_6717:
        /*0148*/ 	.byte	0x04, 0x1e
        /*014a*/ 	.short	(.L_6719 - .L_6718)
.L_6718:
        /*014c*/ 	.word	0x00000000


	//----- nvinfo : EIATTR_CBANK_PARAM_SIZE
	.align		4
.L_6719:
        /*0150*/ 	.byte	0x03, 0x19
        /*0152*/ 	.short	0x0050


	//----- nvinfo : EIATTR_PARAM_CBANK
	.align		4
        /*0154*/ 	.byte	0x04, 0x0a
        /*0156*/ 	.short	(.L_6721 - .L_6720)
	.align		4
.L_6720:
        /*0158*/ 	.word	index@(.nv.constant0._ZN18transformer_engine6detail32dgated_act_cast_transpose_kernelILi2ELi2Ef6__half13__nv_bfloat16NS_5EmptyEXadL_ZNS_5dreluIffEET_T0_RKS4_EEXadL_ZNS_4reluIffEES6_S7_S9_EEEEvPKT2_SD_PT3_SF_PKT1_PSG_SJ_mmm)
        /*015c*/ 	.short	0x0380
        /*015e*/ 	.short	0x0050


	//----- nvinfo : EIATTR_SW_WAR
	.align		4
.L_6721:
        /*0160*/ 	.byte	0x04, 0x36
        /*0162*/ 	.short	(.L_6723 - .L_6722)
.L_6722:
        /*0164*/ 	.word	0x00000008
.L_6723:


//--------------------- .nv.info._ZN18transformer_engine6detail43dgated_act_cast_transpose_kernel_notalignedILi2ELi2Ef6__halfS2_NS_5EmptyEXadL_ZNS_5dreluIffEET_T0_RKS3_EEXadL_ZNS_4reluIffEES5_S6_S8_EEEEvPKT2_SC_PT3_SE_PKT1_PSF_SI_mmm --------------------------
	.section	.nv.info._ZN18transformer_engine6detail43dgated_act_cast_transpose_kernel_notalignedILi2ELi2Ef6__halfS2_NS_5EmptyEXadL_ZNS_5dreluIffEET_T0_RKS3_EEXadL_ZNS_4reluIffEES5_S6_S8_EEEEvPKT2_SC_PT3_SE_PKT1_PSF_SI_mmm,"",@"SHT_CUDA_INFO"
	.sectionflags	@""
	.align	4


	//----- nvinfo : EIATTR_CUDA_API_VERSION
	.align		4
        /*0000*/ 	.byte	0x04, 0x37
        /*0002*/ 	.short	(.L_6725 - .L_6724)
.L_6724:
        /*0004*/ 	.word	0x00000082


	//----- nvinfo : EIATTR_KPARAM_INFO
	.align		4
.L_6725:
        /*0008*/ 	.byte	0x04, 0x17
        /*000a*/ 	.short	(.L_6727 - .L_6726)
.L_6726:
        /*000c*/ 	.word	0x00000000
        /*0010*/ 	.short	0x0009
        /*0012*/ 	.short	0x0048
        /*0014*/ 	.byte	0x00, 0xf0, 0x21, 0x00


	//----- nvinfo : EIATTR_KPARAM_INFO
	.align		4
.L_6727:
        /*0018*/ 	.byte	0x04, 0x17
        /*001a*/ 	.short	(.L_6729 - .L_6728)
.L_6728:
        /*001c*/ 	.word	0x00000000
        /*0020*/ 	.short	0x0008
        /*0022*/ 	.short	0x0040
        /*0024*/ 	.byte	0x00, 0xf0, 0x21, 0x00


	//----- nvinfo : EIATTR_KPARAM_INFO
	.align		4
.L_6729:
        /*0028*/ 	.byte	0x04, 0x17
        /*002a*/ 	.short	(.L_6731 - .L_6730)
.L_6730:
        /*002c*/ 	.word	0x00000000
        /*0030*/ 	.short	0x0007
        /*0032*/ 	.short	0x0038
        /*0034*/ 	.byte	0x00, 0xf0, 0x21, 0x00


	//----- nvinfo : EIATTR_KPARAM_INFO
	.align		4
.L_6731:
        /*0038*/ 	.byte	0x04, 0x17
        /*003a*/ 	.short	(.L_6733 - .L_6732)
.L_6732:
        /*003c*/ 	.word	0x00000000
        /*0040*/ 	.short	0x0006
        /*0042*/ 	.short	0x0030
        /*0044*/ 	.byte	0x00, 0xf5, 0x21, 0x00


	//----- nvinfo : EIATTR_KPARAM_INFO
	.align		4
.L_6733:
        /*0048*/ 	.byte	0x04, 0x17
        /*004a*/ 	.short	(.L_6735 - .L_6734)
.L_6734:
        /*004c*/ 	.word	0x00000000
        /*0050*/ 	.short	0x0005
        /*0052*/ 	.short	0x0028
        /*0054*/ 	.byte	0x00, 0xf5, 0x21, 0x00


	//----- nvinfo : EIATTR_KPARAM_INFO
	.align		4
.L_6735:
        /*0058*/ 	.byte	0x04, 0x17
        /*005a*/ 	.short	(.L_6737 - .L_6736)
.L_6736:
        /*005c*/ 	.word	0x00000000
        /*0060*/ 	.short	0x0004
        /*0062*/ 	.short	0x0020
        /*0064*/ 	.byte	0x00, 0xf5, 0x21, 0x00


	//----- nvinfo : EIATTR_KPARAM_INFO
	.align		4
.L_6737:
        /*0068*/ 	.byte	0x04, 0x17
        /*006a*/ 	.short	(.L_6739 - .L_6738)
.L_6738:
        /*006c*/ 	.word	0x00000000
        /*0070*/ 	.short	0x0003
        /*0072*/ 	.short	0x0018
        /*0074*/ 	.byte	0x00, 0xf5, 0x21, 0x00


	//----- nvinfo : EIATTR_KPARAM_INFO
	.align		4
.L_6739:
        /*0078*/ 	.byte	0x04, 0x17
        /*007a*/ 	.short	(.L_6741 - .L_6740)
.L_6740:
        /*007c*/ 	.word	0x00000000
        /*0080*/ 	.short	0x0002
        /*0082*/ 	.short	0x0010
        /*0084*/ 	.byte	0x00, 0xf5, 0x21, 0x00


	//----- nvinfo : EIATTR_KPARAM_INFO
	.align		4
.L_6741:
        /*0088*/ 	.byte	0x04, 0x17
        /*008a*/ 	.short	(.L_6743 - .L_6742)
.L_6742:
        /*008c*/ 	.word	0x00000000
        /*0090*/ 	.short	0x0001
        /*0092*/ 	.short	0x0008
        /*0094*/ 	.byte	0x00, 0xf5, 0x21, 0x00


	//----- nvinfo : EIATTR_KPARAM_INFO
	.align		4
.L_6743:
        /*0098*/ 	.byte	0x04, 0x17
        /*009a*/ 	.short	(.L_6745 - .L_6744)
.L_6744:
        /*009c*/ 	.word	0x00000000
        /*00a0*/ 	.short	0x0000
        /*00a2*/ 	.short	0x0000
        /*00a4*/ 	.byte	0x00, 0xf5, 0x21, 0x00


	//----- nvinfo : EIATTR_SPARSE_MMA_MASK
	.align		4
.L_6745:
        /*00a8*/ 	.byte	0x03, 0x50
        /*00aa*/ 	.short	0x0000


	//----- nvinfo : EIATTR_MAXREG_COUNT
	.align		4
        /*00ac*/ 	.byte	0x03, 0x1b
        /*00ae*/ 	.short	0x00ff


	//----- nvinfo : EIATTR_NUM_BARRIERS
	.align		4
        /*00b0*/ 	.byte	0x02, 0x4c
        /*00b2*/ 	.byte	0x01
	.zero		1


	//----- nvinfo : EIATTR_MERCURY_ISA_VERSION
	.align		4
        /*00b4*/ 	.byte	0x03, 0x5f
        /*00b6*/ 	.short	0x0101


	//----- nvinfo : EIATTR_COOP_GROUP_MASK_REGIDS
	.align		4
        /*00b8*/ 	.byte	0x04, 0x29
        /*00ba*/ 	.short	(.L_6747 - .L_6746)


	//   ....[0]....
.L_6746:
        /*00bc*/ 	.word	0xffffffff


	//   ....[1]....
        /*00c0*/ 	.word	0xffffffff


	//   ....[2]....
        /*00c4*/ 	.word	0xffffffff


	//   ....[3]....
        /*00c8*/ 	.word	0xffffffff


	//   ....[4]....
        /*00cc*/ 	.word	0xffffffff


	//   ....[5]....
        /*00d0*/ 	.word	0xffffffff


	//   ....[6]....
        /*00d4*/ 	.word	0xffffffff


	//   ....[7]....
        /*00d8*/ 	.word	0xffffffff


	//   ....[8]....
        /*00dc*/ 	.word	0x05000004


	//   ....[9]....
        /*00e0*/ 	.word	0x05000004


	//   ....[10]....
        /*00e4*/ 	.word	0x05000004


	//----- nvinfo : EIATTR_COOP_GROUP_INSTR_OFFSETS
	.align		4
.L_6747:
        /*00e8*/ 	.byte	0x04, 0x28
        /*00ea*/ 	.short	(.L_6749 - .L_6748)


	//   ....[0]....
.L_6748:
        /*00ec*/ 	.word	0x000048a0


	//   ....[1]....
        /*00f0*/ 	.word	0x00004900


	//   ....[2]....
        /*00f4*/ 	.word	0x00004940


	//   ....[3]....
        /*00f8*/ 	.word	0x00004960


	//   ....[4]....
        /*00fc*/ 	.word	0x00004980


	//   ....[5]....
        /*0100*/ 	.word	0x00004a70


	//   ....[6]....
        /*0104*/ 	.word	0x00004a90


	//   ....[7]....
        /*0108*/ 	.word	0x00004ab0


	//   ....[8]....
        /*010c*/ 	.word	0x00004cb0


	//   ....[9]....
        /*0110*/ 	.word	0x00004d20


	//   ....[10]....
        /*0114*/ 	.word	0x00004d90


	//----- nvinfo : EIATTR_VRC_CTA_INIT_COUNT
	.align		4
.L_6749:
        /*0118*/ 	.byte	0x02, 0x4a
	.zero		1
	.zero		1


	//----- nvinfo : EIATTR_EXIT_INSTR_OFFSETS
	.align		4
        /*011c*/ 	.byte	0x04, 0x1c
        /*011e*/ 	.short	(.L_6751 - .L_6750)


	//   ....[0]....
.L_6750:
        /*0120*/ 	.word	0x00000080


	//   ....[1]....
        /*0124*/ 	.word	0x00004b60


	//   ....[2]....
        /*0128*/ 	.word	0x00004c60


	//----- nvinfo : EIATTR_MAX_THREADS
	.align		4
.L_6751:
        /*012c*/ 	.byte	0x04, 0x05
        /*012e*/ 	.short	(.L_6753 - .L_6752)
.L_6752:
        /*0130*/ 	.word	0x00000100
        /*0134*/ 	.word	0x00000001
        /*0138*/ 	.word	0x00000001


	//----- nvinfo : EIATTR_CRS_STACK_SIZE
	.align		4
.L_6753:
        /*013c*/ 	.byte	0x04, 0x1e
        /*013e*/ 	.short	(.L_6755 - .L_6754)
.L_6754:
        /*0140*/ 	.word	0x00000000


	//----- nvinfo : EIATTR_CBANK_PARAM_SIZE
	.align		4
.L_6755:
        /*0144*/ 	.byte	0x03, 0x19
        /*0146*/ 	.short	0x0050


	//----- nvinfo : EIATTR_PARAM_CBANK
	.align		4
        /*0148*/ 	.byte	0x04, 0x0a
        /*014a*/ 	.short	(.L_6757 - .L_6756)
	.align		4
.L_6756:
        /*014c*/ 	.word	index@(.nv.constant0._ZN18transformer_engine6detail43dgated_act_cast_transpose_kernel_notalignedILi2ELi2Ef6__halfS2_NS_5EmptyEXadL_ZNS_5dreluIffEET_T0_RKS3_EEXadL_ZNS_4reluIffEES5_S6_S8_EEEEvPKT2_SC_PT3_SE_PKT1_PSF_SI_mmm)
        /*0150*/ 	.short	0x0380
        /*0152*/ 	.short	0x0050


	//----- nvinfo : EIATTR_SW_WAR
	.align		4
.L_6757:
        /*0154*/ 	.byte	0x04, 0x36
        /*0156*/ 	.short	(.L_6759 - .L_6758)
.L_6758:
        /*0158*/ 	.word	0x00000008
.L_6759:


//--------------------- .nv.info._ZN18transformer_engine6detail32dgated_act_cast_transpose_kernelILi2ELi2Ef6__halfS2_NS_5EmptyEXadL_ZNS_5dreluIffEET_T0_RKS3_EEXadL_ZNS_4reluIffEES5_S6_S8_EEEEvPKT2_SC_PT3_SE_PKT1_PSF_SI_mmm --------------------------
	.section	.nv.info._ZN18transformer_engine6detail32dgated_act_cast_transpose_kernelILi2ELi2Ef6__halfS2_NS_5EmptyEXadL_ZNS_5dreluIffEET_T0_RKS3_EEXadL_ZNS_4reluIffEES5_S6_S8_EEEEvPKT2_SC_PT3_SE_PKT1_PSF_SI_mmm,"",@"SHT_CUDA_INFO"
	.sectionflags	@""
	.align	4


	//----- nvinfo : EIATTR_CUDA_API_VERSION
	.align		4
        /*0000*/ 	.byte	0x04, 0x37
        /*0002*/ 	.short	(.L_6761 - .L_6760)
.L_6760:
        /*0004*/ 	.word	0x00000082


	//----- nvinfo : EIATTR_KPARAM_INFO
	.align		4
.L_6761:
        /*0008*/ 	.byte	0x04, 0x17
        /*000a*/ 	.short	(.L_6763 - .L_6762)
.L_6762:
        /*000c*/ 	.word	0x00000000
        /*0010*/ 	.short	0x0009
        /*0012*/ 	.short	0x0048
        /*0014*/ 	.byte	0x00, 0xf0, 0x21, 0x00


	//----- nvinfo : EIATTR_KPARAM_INFO
	.align		4
.L_6763:
        /*0018*/ 	.byte	0x04, 0x17
        /*001a*/ 	.short	(.L_6765 - .L_6764)
.L_6764:
        /*001c*/ 	.word	0x00000000
        /*0020*/ 	.short	0x0008
        /*0022*/ 	.short	0x0040
        /*0024*/ 	.byte	0x00, 0xf0, 0x21, 0x00


	//----- nvinfo : EIATTR_KPARAM_INFO
	.align		4
.L_6765:
        /*0028*/ 	.byte	0x04, 0x17
        /*002a*/ 	.short	(.L_6767 - .L_6766)
.L_6766:
        /*002c*/ 	.word	0x00000000
        /*0030*/ 	.short	0x0007
        /*0032*/ 	.short	0x0038
        /*0034*/ 	.byte	0x00, 0xf0, 0x21, 0x00


	//----- nvinfo : EIATTR_KPARAM_INFO
	.align		4
.L_6767:
        /*0038*/ 	.byte	0x04, 0x17
        /*003a*/ 	.short	(.L_6769 - .L_6768)
.L_6768:
        /*003c*/ 	.word	0x00000000
        /*0040*/ 	.short	0x0006
        /*0042*/ 	.short	0x0030
        /*0044*/ 	.byte	0x00, 0xf5, 0x21, 0x00


	//----- nvinfo : EIATTR_KPARAM_INFO
	.align		4
.L_6769:
        /*0048*/ 	.byte	0x04, 0x17
        /*004a*/ 	.short	(.L_6771 - .L_6770)
.L_6770:
        /*004c*/ 	.word	0x00000000
        /*0050*/ 	.short	0x0005
        /*0052*/ 	.short	0x0028
        /*0054*/ 	.byte	0x00, 0xf5, 0x21, 0x00


	//----- nvinfo : EIATTR_KPARAM_INFO
	.align		4
.L_6771:
        /*0058*/ 	.byte	0x04, 0x17
        /*005a*/ 	.short	(.L_6773 - .L_6772)
.L_6772:
        /*005c*/ 	.word	0x00000000
        /*0060*/ 	.short	0x0004
        /*0062*/ 	.short	0x0020
        /*0064*/ 	.byte	0x00, 0xf5, 0x21, 0x00


	//----- nvinfo : EIATTR_KPARAM_INFO
	.align		4
.L_6773:
        /*0068*/ 	.byte	0x04, 0x17
        /*006a*/ 	.short	(.L_6775 - .L_6774)
.L_6774:
        /*006c*/ 	.word	0x00000000
        /*0070*/ 	.short	0x0003
        /*0072*/ 	.short	0x0018
        /*0074*/ 	.byte	0x00, 0xf5, 0x21, 0x00


	//----- nvinfo : EIATTR_KPARAM_INFO
	.align		4
.L_6775:
        /*0078*/ 	.byte	0x04, 0x17
        /*007a*/ 	.short	(.L_6777 - .L_6776)
.L_6776:
        /*007c*/ 	.word	0x00000000
        /*0080*/ 	.short	0x0002
        /*0082*/ 	.short	0x0010
        /*0084*/ 	.byte	0x00, 0xf5, 0x21, 0x00


	//----- nvinfo : EIATTR_KPARAM_INFO
	.align		4
.L_6777:
        /*0088*/ 	.byte	0x04, 0x17
        /*008a*/ 	.short	(.L_6779 - .L_6778)
.L_6778:
        /*008c*/ 	.word	0x00000000
        /*0090*/ 	.short	0x0001
        /*0092*/ 	.short	0x0008
        /*0094*/ 	.byte	0x00, 0xf5, 0x21, 0x00


	//----- nvinfo : EIATTR_KPARAM_INFO
	.align		4
.L_6779:
        /*0098*/ 	.byte	0x04, 0x17
        /*009a*/ 	.short	(.L_6781 - .L_6780)
.L_6780:
        /*009c*/ 	.word	0x00000000
        /*00a0*/ 	.short	0x0000
        /*00a2*/ 	.short	0x0000
        /*00a4*/ 	.byte	0x00, 0xf5, 0x21, 0x00


	//----- nvinfo : EIATTR_SPARSE_MMA_MASK
	.align		4
.L_6781:
        /*00a8*/ 	.byte	0x03, 0x50
        /*00aa*/ 	.short	0x0000


	//----- nvinfo : EIATTR_MAXREG_COUNT
	.align		4
        /*00ac*/ 	.byte	0x03, 0x1b
        /*00ae*/ 	.short	0x00ff


	//----- nvinfo : EIATTR_NUM_BARRIERS
	.align		4
        /*00b0*/ 	.byte	0x02, 0x4c
        /*00b2*/ 	.byte	0x01
	.zero		1


	//----- nvinfo : EIATTR_MERCURY_ISA_VERSION
	.align		4
        /*00b4*/ 	.byte	0x03, 0x5f
        /*00b6*/ 	.short	0x0101


	//----- nvinfo : EIATTR_INT_WARP_WIDE_INSTR_OFFSETS
	.align		4
        /*00b8*/ 	.byte	0x04, 0x31
        /*00ba*/ 	.short	(.L_6783 - .L_6782)


	//   ....[0]....
.L_6782:
        /*00bc*/ 	.word	0x00002b50


	//   ....[1]....
        /*00c0*/ 	.word	0x00002c60


	//----- nvinfo : EIATTR_COOP_GROUP_MASK_REGIDS
	.align		4
.L_6783:
        /*00c4*/ 	.byte	0x04, 0x29
        /*00c6*/ 	.short	(.L_6785 - .L_6784)


	//   ....[0]....
.L_6784:
        /*00c8*/ 	.word	0xffffffff


	//   ....[1]....
        /*00cc*/ 	.word	0xffffffff


	//   ....[2]....
        /*00d0*/ 	.word	0xffffffff


	//   ....[3]....
        /*00d4*/ 	.word	0xffffffff


	//   ....[4]....
        /*00d8*/ 	.word	0xffffffff


	//   ....[5]....
        /*00dc*/ 	.word	0xffffffff


	//   ....[6]....
        /*00e0*/ 	.word	0xffffffff


	//   ....[7]....
        /*00e4*/ 	.word	0xffffffff


	//   ....[8]....
        /*00e8*/ 	.word	0x05000004


	//   ....[9]....
        /*00ec*/ 	.word	0x05000004


	//   ....[10]....
        /*00f0*/ 	.word	0x05000004


	//----- nvinfo : EIATTR_COOP_GROUP_INSTR_OFFSETS
	.align		4
.L_6785:
        /*00f4*/ 	.byte	0x04, 0x28
        /*00f6*/ 	.short	(.L_6787 - .L_6786)


	//   ....[0]....
.L_6786:
        /*00f8*/ 	.word	0x00002b20


	//   ....[1]....
        /*00fc*/ 	.word	0x00002b80


	//   ....[2]....
        /*0100*/ 	.word	0x00002ba0


	//   ....[3]....
        /*0104*/ 	.word	0x00002bc0


	//   ....[4]....
        /*0108*/ 	.word	0x00002be0


	//   ....[5]....
        /*010c*/ 	.word	0x00002cc0


	//   ....[6]....
        /*0110*/ 	.word	0x00002ce0


	//   ....[7]....
        /*0114*/ 	.word	0x00002d00


	//   ....[8]....
        /*0118*/ 	.word	0x00002f00


	//   ....[9]....
        /*011c*/ 	.word	0x00002f70


	//   ....[10]....
        /*0120*/ 	.word	0x00002fe0


	//----- nvinfo : EIATTR_VRC_CTA_INIT_COUNT
	.align		4
.L_6787:
        /*0124*/ 	.byte	0x02, 0x4a
	.zero		1
	.zero		1


	//----- nvinfo : EIATTR_EXIT_INSTR_OFFSETS
	.align		4
        /*0128*/ 	.byte	0x04, 0x1c
        /*012a*/ 	.short	(.L_6789 - .L_6788)


	//   ....[0]....
.L_6788:
        /*012c*/ 	.word	0x00000080


	//   ....[1]....
        /*0130*/ 	.word	0x00002db0


	//   ....[2]....
        /*0134*/ 	.word	0x00002eb0


	//----- nvinfo : EIATTR_MAX_THREADS
	.align		4
.L_6789:
        /*0138*/ 	.byte	0x04, 0x05
        /*013a*/ 	.short	(.L_6791 - .L_6790)
.L_6790:
        /*013c*/ 	.word	0x00000100
        /*0140*/ 	.word	0x00000001
        /*0144*/ 	.word	0x00000001


	//----- nvinfo : EIATTR_CRS_STACK_SIZE
	.align		4
.L_6791:
        /*0148*/ 	.byte	0x04, 0x1e
        /*014a*/ 	.short	(.L_6793 - .L_6792)
.L_6792:
        /*014c*/ 	.word	0x00000000


	//----- nvinfo : EIATTR_CBANK_PARAM_SIZE
	.align		4
.L_6793:
        /*0150*/ 	.byte	0x03, 0x19
        /*0152*/ 	.short	0x0050


	//----- nvinfo : EIATTR_PARAM_CBANK
	.align		4
        /*0154*/ 	.byte	0x04, 0x0a
        /*0156*/ 	.short	(.L_6795 - .L_6794)
	.align		4
.L_6794:
        /*0158*/ 	.word	index@(.nv.constant0._ZN18transformer_engine6detail32dgated_act_cast_transpose_kernelILi2ELi2Ef6__halfS2_NS_5EmptyEXadL_ZNS_5dreluIffEET_T0_RKS3_EEXadL_ZNS_4reluIffEES5_S6_S8_EEEEvPKT2_SC_PT3_SE_PKT1_PSF_SI_mmm)
        /*015c*/ 	.short	0x0380
        /*015e*/ 	.short	0x0050


	//----- nvinfo : EIATTR_SW_WAR
	.align		4
.L_6795:
        /*0160*/ 	.byte	0x04, 0x36
        /*0162*/ 	.short	(.L_6797 - .L_6796)
.L_6796:
        /*0164*/ 	.word	0x00000008
.L_6797:


//--------------------- .nv.info._ZN18transformer_engine6detail43dgated_act_cast_transpose_kernel_notalignedILi2ELi1Ef6__halffNS_5EmptyEXadL_ZNS_5dreluIffEET_T0_RKS3_EEXadL_ZNS_4reluIffEES5_S6_S8_EEEEvPKT2_SC_PT3_SE_PKT1_PSF_SI_mmm --------------------------
	.section	.nv.info._ZN18transformer_engine6detail43dgated_act_cast_transpose_kernel_notalignedILi2ELi1Ef6__halffNS_5EmptyEXadL_ZNS_5dreluIffEET_T0_RKS3_EEXadL_ZNS_4reluIffEES5_S6_S8_EEEEvPKT2_SC_PT3_SE_PKT1_PSF_SI_mmm,"",@"SHT_CUDA_INFO"
	.sectionflags	@""
	.align	4


	//----- nvinfo : EIATTR_CUDA_API_VERSION
	.align		4
        /*0000*/ 	.byte	0x04, 0x37
        /*0002*/ 	.short	(.L_6799 - .L_6798)
.L_6798:
        /*0004*/ 	.word	0x00000082


	//----- nvinfo : EIATTR_KPARAM_INFO
	.align		4
.L_6799:
        /*0008*/ 	.byte	0x04, 0x17
        /*000a*/ 	.short	(.L_6801 - .L_6800)
.L_6800:
        /*000c*/ 	.word	0x00000000
        /*0010*/ 	.short	0x0009
        /*0012*/ 	.short	0x0048
        /*0014*/ 	.byte	0x00, 0xf0, 0x21, 0x00


	//----- nvinfo : EIATTR_KPARAM_INFO
	.align		4
.L_6801:
        /*0018*/ 	.byte	0x04, 0x17
        /*001a*/ 	.short	(.L_6803 - .L_6802)
.L_6802:
        /*001c*/ 	.word	0x00000000
        /*0020*/ 	.short	0x0008
        /*0022*/ 	.short	0x0040
        /*0024*/ 	.byte	0x00, 0xf0, 0x21, 0x00


	//----- nvinfo : EIATTR_KPARAM_INFO
	.align		4
.L_6803:
        /*0028*/ 	.byte	0x04, 0x17
        /*002a*/ 	.short	(.L_6805 - .L_6804)
.L_6804:
        /*002c*/ 	.word	0x00000000
        /*0030*/ 	.short	0x0007
        /*0032*/ 	.short	0x0038
        /*0034*/ 	.byte	0x00, 0xf0, 0x21, 0x00


	//----- nvinfo : EIATTR_KPARAM_INFO
	.align		4
.L_6805:
        /*0038*/ 	.byte	0x04, 0x17
        /*003a*/ 	.short	(.L_6807 - .L_6806)
.L_6806:
        /*003c*/ 	.word	0x00000000
        /*0040*/ 	.short	0x0006
        /*0042*/ 	.short	0x0030
        /*0044*/ 	.byte	0x00, 0xf5, 0x21, 0x00


	//----- nvinfo : EIATTR_KPARAM_INFO
	.align		4
.L_6807:
        /*0048*/ 	.byte	0x04, 0x17
        /*004a*/ 	.short	(.L_6809 - .L_6808)
.L_6808:
        /*004c*/ 	.word	0x00000000
        /*0050*/ 	.short	0x0005
        /*0052*/ 	.short	0x0028
        /*0054*/ 	.byte	0x00, 0xf5, 0x21, 0x00


	//----- nvinfo : EIATTR_KPARAM_INFO
	.align		4
.L_6809:
        /*0058*/ 	.byte	0x04, 0x17
        /*005a*/ 	.short	(.L_6811 - .L_6810)
.L_6810:
        /*005c*/ 	.word	0x00000000
        /*0060*/ 	.short	0x0004
        /*0062*/ 	.short	0x0020
        /*0064*/ 	.byte	0x00, 0xf5, 0x21, 0x00


	//----- nvinfo : EIATTR_KPARAM_INFO
	.align		4
.L_6811:
        /*0068*/ 	.byte	0x04, 0x17
        /*006a*/ 	.short	(.L_6813 - .L_6812)
.L_6812:
        /*006c*/ 	.word	0x00000000
        /*0070*/ 	.short	0x0003
        /*0072*/ 	.short	0x0018
        /*0074*/ 	.byte	0x00, 0xf5, 0x21, 0x00


	//----- nvinfo : EIATTR_KPARAM_INFO
	.align		4
.L_6813:
        /*0078*/ 	.byte	0x04, 0x17
        /*007a*/ 	.short	(.L_6815 - .L_6814)
.L_6814:
        /*007c*/ 	.word	0x00000000
        /*0080*/ 	.short	0x0002
        /*0082*/ 	.short	0x0010
        /*0084*/ 	.byte	0x00, 0xf5, 0x21, 0x00


	//----- nvinfo : EIATTR_KPARAM_INFO
	.align		4
.L_6815:
        /*0088*/ 	.byte	0x04, 0x17
        /*008a*/ 	.short	(.L_6817 - .L_6816)
.L_6816:
        /*008c*/ 	.word	0x00000000
        /*0090*/ 	.short	0x0001
        /*0092*/ 	.short	0x0008
        /*0094*/ 	.byte	0x00, 0xf5, 0x21, 0x00


	//----- nvinfo : EIATTR_KPARAM_INFO
	.align		4
.L_6817:
        /*0098*/ 	.byte	0x04, 0x17
        /*009a*/ 	.short	(.L_6819 - .L_6818)
.L_6818:
        /*009c*/ 	.word	0x00000000
        /*00a0*/ 	.short	0x0000
        /*00a2*/ 	.short	0x0000
        /*00a4*/ 	.byte	0x00, 0xf5, 0x21, 0x00


	//----- nvinfo : EIATTR_SPARSE_MMA_MASK
	.align		4
.L_6819:
        /*00a8*/ 	.byte	0x03, 0x50
        /*00aa*/ 	.short	0x0000


	//----- nvinfo : EIATTR_MAXREG_COUNT
	.align		4
        /*00ac*/ 	.byte	0x03, 0x1b
        /*00ae*/ 	.short	0x00ff


	//----- nvinfo : EIATTR_NUM_BARRIERS
	.align		4
        /*00b0*/ 	.byte	0x02, 0x4c
        /*00b2*/ 	.byte	0x01
	.zero		1


	//----- nvinfo : EIATTR_MERCURY_ISA_VERSION
	.align		4
        /*00b4*/ 	.byte	0x03, 0x5f
        /*00b6*/ 	.short	0x0101


	//----- nvinfo : EIATTR_COOP_GROUP_MASK_REGIDS
	.align		4
        /*00b8*/ 	.byte	0x04, 0x29
        /*00ba*/ 	.short	(.L_6821 - .L_6820)


	//   ....[0]....
.L_6820:
        /*00bc*/ 	.word	0xffffffff


	//   ....[1]....
        /*00c0*/ 	.word	0xffffffff


	//   ....[2]....
        /*00c4*/ 	.word	0xffffffff


	//   ....[3]....
        /*00c8*/ 	.word	0xffffffff


	//   ....[4]....
        /*00cc*/ 	.word	0xffffffff


	//   ....[5]....
        /*00d0*/ 	.word	0xffffffff


	//   ....[6]....
        /*00d4*/ 	.word	0xffffffff


	//   ....[7]....
        /*00d8*/ 	.word	0xffffffff


	//   ....[8]....
        /*00dc*/ 	.word	0x05000004


	//   ....[9]....
        /*00e0*/ 	.word	0x05000004


	//   ....[10]....
        /*00e4*/ 	.word	0x05000004


	//----- nvinfo : EIATTR_COOP_GROUP_INSTR_OFFSETS
	.align		4
.L_6821:
        /*00e8*/ 	.byte	0x04, 0x28
        /*00ea*/ 	.short	(.L_6823 - .L_6822)


	//   ....[0]....
.L_6822:
        /*00ec*/ 	.word	0x00003780


	//   ....[1]....
        /*00f0*/ 	.word	0x000037e0


	//   ....[2]....
        /*00f4*/ 	.word	0x00003820


	//   ....[3]....
        /*00f8*/ 	.word	0x00003840


	//   ....[4]....
        /*00fc*/ 	.word	0x00003860


	//   ....[5]....
        /*0100*/ 	.word	0x00003950


	//   ....[6]....
        /*0104*/ 	.word	0x00003970


	//   ....[7]....
        /*0108*/ 	.word	0x00003990


	//   ....[8]....
        /*010c*/ 	.word	0x00003ba0


	//   ....[9]....
        /*0110*/ 	.word	0x00003c10


	//   ....[10]....
        /*0114*/ 	.word	0x00003c80


	//----- nvinfo : EIATTR_VRC_CTA_INIT_COUNT
	.align		4
.L_6823:
        /*0118*/ 	.byte	0x02, 0x4a
	.zero		1
	.zero		1


	//----- nvinfo : EIATTR_EXIT_INSTR_OFFSETS
	.align		4
        /*011c*/ 	.byte	0x04, 0x1c
        /*011e*/ 	.short	(.L_6825 - .L_6824)


	//   ....[0]....
.L_6824:
        /*0120*/ 	.word	0x00000080


	//   ....[1]....
        /*0124*/ 	.word	0x00003a50


	//   ....[2]....
        /*0128*/ 	.word	0x00003b50


	//----- nvinfo : EIATTR_MAX_THREADS
	.align		4
.L_6825:
        /*012c*/ 	.byte	0x04, 0x05
        /*012e*/ 	.short	(.L_6827 - .L_6826)
.L_6826:
        /*0130*/ 	.word	0x00000100
        /*0134*/ 	.word	0x00000001
        /*0138*/ 	.word	0x00000001


	//----- nvinfo : EIATTR_CRS_STACK_SIZE
	.align		4
.L_6827:
        /*013c*/ 	.byte	0x04, 0x1e
        /*013e*/ 	.short	(.L_6829 - .L_6828)
.L_6828:
        /*0140*/ 	.word	0x00000000


	//----- nvinfo : EIATTR_CBANK_PARAM_SIZE
	.align		4
.L_6829:
        /*0144*/ 	.byte	0x03, 0x19
        /*0146*/ 	.short	0x0050


	//----- nvinfo : EIATTR_PARAM_CBANK
	.align		4
        /*0148*/ 	.byte	0x04, 0x0a
        /*014a*/ 	.short	(.L_6831 - .L_6830)
	.align		4
.L_6830:
        /*014c*/ 	.word	index@(.nv.constant0._ZN18transformer_engine6detail43dgated_act_cast_transpose_kernel_notalignedILi2ELi1Ef6__halffNS_5EmptyEXadL_ZNS_5dreluIffEET_T0_RKS3_EEXadL_ZNS_4reluIffEES5_S6_S8_EEEEvPKT2_SC_PT3_SE_PKT1_PSF_SI_mmm)
        /*0150*/ 	.short	0x0380
        /*0152*/ 	.short	0x0050


	//----- nvinfo : EIATTR_SW_WAR
	.align		4
.L_6831:
        /*0154*/ 	.byte	0x04, 0x36
        /*0156*/ 	.short	(.L_6833 - .L_6832)
.L_6832:
        /*0158*/ 	.word	0x00000008
.L_6833:


//--------------------- .nv.info._ZN18transformer_engine6detail32dgated_act_cast_transpose_kernelILi2ELi1Ef6__halffNS_5EmptyEXadL_ZNS_5dreluIffEET_T0_RKS3_EEXadL_ZNS_4reluIffEES5_S6_S8_EEEEvPKT2_SC_PT3_SE_PKT1_PSF_SI_mmm --------------------------
	.section	.nv.info._ZN18transformer_engine6detail32dgated_act_cast_transpose_kernelILi2ELi1Ef6__halffNS_5EmptyEXadL_ZNS_5dreluIffEET_T0_RKS3_EEXadL_ZNS_4reluIffEES5_S6_S8_EEEEvPKT2_SC_PT3_SE_PKT1_PSF_SI_mmm,"",@"SHT_CUDA_INFO"
	.sectionflags	@""
	.align	4


	//----- nvinfo : EIATTR_CUDA_API_VERSION
	.align		4
        /*0000*/ 	.byte	0x04, 0x37
        /*0002*/ 	.short	(.L_6835 - .L_6834)
.L_6834:
        /*0004*/ 	.word	0x00000082


	//----- nvinfo : EIATTR_KPARAM_INFO
	.align		4
.L_6835:
        /*0008*/ 	.byte	0x04, 0x17
        /*000a*/ 	.short	(.L_6837 - .L_6836)
.L_6836:
        /*000c*/ 	.word	0x00000000
        /*0010*/ 	.short	0x0009
        /*0012*/ 	.short	0x0048
        /*0014*/ 	.byte	0x00, 0xf0, 0x21, 0x00


	//----- nvinfo : EIATTR_KPARAM_INFO
	.align		4
.L_6837:
        /*0018*/ 	.byte	0x04, 0x17
        /*001a*/ 	.short	(.L_6839 - .L_6838)
.L_6838:
        /*001c*/ 	.word	0x00000000
        /*0020*/ 	.short	0x0008
        /*0022*/ 	.short	0x0040
        /*0024*/ 	.byte	0x00, 0xf0, 0x21, 0x00


	//----- nvinfo : EIATTR_KPARAM_INFO
	.align		4
.L_6839:
        /*0028*/ 	.byte	0x04, 0x17
        /*002a*/ 	.short	(.L_6841 - .L_6840)
.L_6840:
        /*002c*/ 	.word	0x00000000
        /*0030*/ 	.short	0x0007
        /*0032*/ 	.short	0x0038
        /*0034*/ 	.byte	0x00, 0xf0, 0x21, 0x00


	//----- nvinfo : EIATTR_KPARAM_INFO
	.align		4
.L_6841:
        /*0038*/ 	.byte	0x04, 0x17
        /*003a*/ 	.short	(.L_6843 - .L_6842)
.L_6842:
        /*003c*/ 	.word	0x00000000
        /*0040*/ 	.short	0x0006
        /*0042*/ 	.short	0x0030
        /*0044*/ 	.byte	0x00, 0xf5, 0x21, 0x00


	//----- nvinfo : EIATTR_KPARAM_INFO
	.align		4
.L_6843:
        /*0048*/ 	.byte	0x04, 0x17
        /*004a*/ 	.short	(.L_6845 - .L_6844)
.L_6844:
        /*004c*/ 	.word	0x00000000
        /*0050*/ 	.short	0x0005
        /*0052*/ 	.short	0x0028
        /*0054*/ 	.byte	0x00, 0xf5, 0x21, 0x00


	//----- nvinfo : EIATTR_KPARAM_INFO
	.align		4
.L_6845:
        /*0058*/ 	.byte	0x04, 0x17
        /*005a*/ 	.short	(.L_6847 - .L_6846)
.L_6846:
        /*005c*/ 	.word	0x00000000
        /*0060*/ 	.short	0x0004
        /*0062*/ 	.short	0x0020
        /*0064*/ 	.byte	0x00, 0xf5, 0x21, 0x00


	//----- nvinfo : EIATTR_KPARAM_INFO
	.align		4
.L_6847:
        /*0068*/ 	.byte	0x04, 0x17
        /*006a*/ 	.short	(.L_6849 - .L_6848)
.L_6848:
        /*006c*/ 	.word	0x00000000
        /*0070*/ 	.short	0x0003
        /*0072*/ 	.short	0x0018
        /*0074*/ 	.byte	0x00, 0xf5, 0x21, 0x00


	//----- nvinfo : EIATTR_KPARAM_INFO
	.align		4
.L_6849:
        /*0078*/ 	.byte	0x04, 0x17
        /*007a*/ 	.short	(.L_6851 - .L_6850)
.L_6850:
        /*007c*/ 	.word	0x00000000
        /*0080*/ 	.short	0x0002
        /*0082*/ 	.short	0x0010
        /*0084*/ 	.byte	0x00, 0xf5, 0x21, 0x00


	//----- nvinfo : EIATTR_KPARAM_INFO
	.align		4
.L_6851:
        /*0088*/ 	.byte	0x04, 0x17
        /*008a*/ 	.short	(.L_6853 - .L_6852)
.L_6852:
        /*008c*/ 	.word	0x00000000
        /*0090*/ 	.short	0x0001
        /*0092*/ 	.short	0x0008
        /*0094*/ 	.byte	0x00, 0xf5, 0x21, 0x00


	//----- nvinfo : EIATTR_KPARAM_INFO
	.align		4
.L_6853:
        /*0098*/ 	.byte	0x04, 0x17
        /*009a*/ 	.short	(.L_6855 - .L_6854)
.L_6854:
        /*009c*/ 	.word	0x00000000
        /*00a0*/ 	.short	0x0000
        /*00a2*/ 	.short	0x0000
        /*00a4*/ 	.byte	0x00, 0xf5, 0x21, 0x00


	//----- nvinfo : EIATTR_SPARSE_MMA_MASK
	.align		4
.L_6855:
        /*00a8*/ 	.byte	0x03, 0x50
        /*00aa*/ 	.short	0x0000


	//----- nvinfo : EIATTR_MAXREG_COUNT
	.align		4
        /*00ac*/ 	.byte	0x03, 0x1b
        /*00ae*/ 	.short	0x00ff


	//----- nvinfo : EIATTR_NUM_BARRIERS
	.align		4
        /*00b0*/ 	.byte	0x02, 0x4c
        /*00b2*/ 	.byte	0x01
	.zero		1


	//----- nvinfo : EIATTR_MERCURY_ISA_VERSION
	.align		4
        /*00b4*/ 	.byte	0x03, 0x5f
        /*00b6*/ 	.short	0x0101


	//----- nvinfo : EIATTR_INT_WARP_WIDE_INSTR_OFFSETS
	.align		4
        /*00b8*/ 	.byte	0x04, 0x31
        /*00ba*/ 	.short	(.L_6857 - .L_6856)


	//   ....[0]....
.L_6856:
        /*00bc*/ 	.word	0x00001c90


	//   ....[1]....
        /*00c0*/ 	.word	0x00001da0


	//----- nvinfo : EIATTR_COOP_GROUP_MASK_REGIDS
	.align		4
.L_6857:
        /*00c4*/ 	.byte	0x04, 0x29
        /*00c6*/ 	.short	(.L_6859 - .L_6858)


	//   ....[0]....
.L_6858:
        /*00c8*/ 	.word	0xffffffff


	//   ....[1]....
        /*00cc*/ 	.word	0xffffffff


	//   ....[2]....
        /*00d0*/ 	.word	0xffffffff


	//   ....[3]....
        /*00d4*/ 	.word	0xffffffff


	//   ....[4]....
        /*00d8*/ 	.word	0xffffffff


	//   ....[5]....
        /*00dc*/ 	.word	0xffffffff


	//   ....[6]....
        /*00e0*/ 	.word	0xffffffff


	//   ....[7]....
        /*00e4*/ 	.word	0xffffffff


	//   ....[8]....
        /*00e8*/ 	.word	0x05000006


	//   ....[9]....
        /*00ec*/ 	.word	0x05000006


	//   ....[10]....
        /*00f0*/ 	.word	0x05000006


	//----- nvinfo : EIATTR_COOP_GROUP_INSTR_OFFSETS
	.align		4
.L_6859:
        /*00f4*/ 	.byte	0x04, 0x28
        /*00f6*/ 	.short	(.L_6861 - .L_6860)


	//   ....[0]....
.L_6860:
        /*00f8*/ 	.word	0x00001c60


	//   ....[1]....
        /*00fc*/ 	.word	0x00001cc0


	//   ....[2]....
        /*0100*/ 	.word	0x00001ce0


	//   ....[3]....
        /*0104*/ 	.word	0x00001d00


	//   ....[4]....
        /*0108*/ 	.word	0x00001d20


	//   ....[5]....
        /*010c*/ 	.word	0x00001e00


	//   ....[6]....
        /*0110*/ 	.word	0x00001e20


	//   ....[7]....
        /*0114*/ 	.word	0x00001e40


	//   ....[8]....
        /*0118*/ 	.word	0x00002040


	//   ....[9]....
        /*011c*/ 	.word	0x000020b0


	//   ....[10]....
        /*0120*/ 	.word	0x00002120


	//----- nvinfo : EIATTR_VRC_CTA_INIT_COUNT
	.align		4
.L_6861:
        /*0124*/ 	.byte	0x02, 0x4a
	.zero		1
	.zero		1


	//----- nvinfo : EIATTR_EXIT_INSTR_OFFSETS
	.align		4
        /*0128*/ 	.byte	0x04, 0x1c
        /*012a*/ 	.short	(.L_6863 - .L_6862)


	//   ....[0]....
.L_6862:
        /*012c*/ 	.word	0x00000080


	//   ....[1]....
        /*0130*/ 	.word	0x00001ef0


	//   ....[2]....
        /*0134*/ 	.word	0x00001ff0


	//----- nvinfo : EIATTR_MAX_THREADS
	.align		4
.L_6863:
        /*0138*/ 	.byte	0x04, 0x05
        /*013a*/ 	.short	(.L_6865 - .L_6864)
.L_6864:
        /*013c*/ 	.word	0x00000100
        /*0140*/ 	.word	0x00000001
        /*0144*/ 	.word	0x00000001


	//----- nvinfo : EIATTR_CRS_STACK_SIZE
	.align		4
.L_6865:
        /*0148*/ 	.byte	0x04, 0x1e
        /*014a*/ 	.short	(.L_6867 - .L_6866)
.L_6866:
        /*014c*/ 	.word	0x00000000


	//----- nvinfo : EIATTR_CBANK_PARAM_SIZE
	.align		4
.L_6867:
        /*0150*/ 	.byte	0x03, 0x19
        /*0152*/ 	.short	0x0050


	//----- nvinfo : EIATTR_PARAM_CBANK
	.align		4
        /*0154*/ 	.byte	0x04, 0x0a
        /*0156*/ 	.short	(.L_6869 - .L_6868)
	.align		4
.L_6868:
        /*0158*/ 	.word	index@(.nv.constant0._ZN18transformer_engine6detail32dgated_act_cast_transpose_kernelILi2ELi1Ef6__halffNS_5EmptyEXadL_ZNS_5dreluIffEET_T0_RKS3_EEXadL_ZNS_4reluIffEES5_S6_S8_EEEEvPKT2_SC_PT3_SE_PKT1_PSF_SI_mmm)
        /*015c*/ 	.short	0x0380
        /*015e*/ 	.short	0x0050


	//----- nvinfo : EIATTR_SW_WAR
	.align		4
.L_6869:
        /*0160*/ 	.byte	0x04, 0x36
        /*0162*/ 	.short	(.L_6871 - .L_6870)
.L_6870:
        /*0164*/ 	.word	0x00000008
.L_6871:


//--------------------- .nv.info._ZN18transformer_engine6detail43dgated_act_cast_transpose_kernel_notalignedILi1ELi4Eff13__nv_fp8_e4m3NS_5EmptyEXadL_ZNS_5dreluIffEET_T0_RKS3_EEXadL_ZNS_4reluIffEES5_S6_S8_EEEEvPKT2_SC_PT3_SE_PKT1_PSF_SI_mmm --------------------------
	.section	.nv.info._ZN18transformer_engine6detail43dgated_act_cast_transpose_kernel_notalignedILi1ELi4Eff13__nv_fp8_e4m3NS_5EmptyEXadL_ZNS_5dreluIffEET_T0_RKS3_EEXadL_ZNS_4reluIffEES5_S6_S8_EEEEvPKT2_SC_PT3_SE_PKT1_PSF_SI_mmm,"",@"SHT_CUDA_INFO"
	.sectionflags	@""
	.align	4


	//----- nvinfo : EIATTR_CUDA_API_VERSION
	.align		4
        /*0000*/ 	.byte	0x04, 0x37
        /*0002*/ 	.short	(.L_6873 - .L_6872)
.L_6872:
        /*0004*/ 	.word	0x00000082


	//----- nvinfo : EIATTR_KPARAM_INFO
	.align		4
.L_6873:
        /*0008*/ 	.byte	0x04, 0x17
        /*000a*/ 	.short	(.L_6875 - .L_6874)
.L_6874:
        /*000c*/ 	.word	0x00000000
        /*0010*/ 	.short	0x0009
        /*0012*/ 	.short	0x0048
        /*0014*/ 	.byte	0x00, 0xf0, 0x21, 0x00


	//----- nvinfo : EIATTR_KPARAM_INFO
	.align		4
.L_6875:
        /*0018*/ 	.byte	0x04, 0x17
        /*001a*/ 	.short	(.L_6877 - .L_6876)
.L_6876:
        /*001c*/ 	.word	0x00000000
        /*0020*/ 	.short	0x0008
        /*0022*/ 	.short	0x0040
        /*0024*/ 	.byte	0x00, 0xf0, 0x21, 0x00


	//----- nvinfo : EIATTR_KPARAM_INFO
	.align		4
.L_6877:
        /*0028*/ 	.byte	0x04, 0x17
        /*002a*/ 	.short	(.L_6879 - .L_6878)
.L_6878:
        /*002c*/ 	.word	0x00000000
        /*0030*/ 	.short	0x0007
        /*0032*/ 	.short	0x0038
        /*0034*/ 	.byte	0x00, 0xf0, 0x21, 0x00


	//----- nvinfo : EIATTR_KPARAM_INFO
	.align		4
.L_6879:
        /*0038*/ 	.byte	0x04, 0x17
        /*003a*/ 	.short	(.L_6881 - .L_6880)
.L_6880:
        /*003c*/ 	.word	0x00000000
        /*0040*/ 	.short	0x0006
        /*0042*/ 	.short	0x0030
        /*0044*/ 	.byte	0x00, 0xf5, 0x21, 0x00


	//----- nvinfo : EIATTR_KPARAM_INFO
	.align		4
.L_6881:
        /*0048*/ 	.byte	0x04, 0x17
        /*004a*/ 	.short	(.L_6883 - .L_6882)
.L_6882:
        /*004c*/ 	.word	0x00000000
        /*0050*/ 	.short	0x0005
        /*0052*/ 	.short	0x0028
        /*0054*/ 	.byte	0x00, 0xf5, 0x21, 0x00


	//----- nvinfo : EIATTR_KPARAM_INFO
	.align		4
.L_6883:
        /*0058*/ 	.byte	0x04, 0x17
        /*005a*/ 	.short	(.L_6885 - .L_6884)
.L_6884:
        /*005c*/ 	.word	0x00000000
        /*0060*/ 	.short	0x0004
        /*0062*/ 	.short	0x0020
        /*0064*/ 	.byte	0x00, 0xf5, 0x21, 0x00


	//----- nvinfo : EIATTR_KPARAM_INFO
	.align		4
.L_6885:
        /*0068*/ 	.byte	0x04, 0x17
        /*006a*/ 	.short	(.L_6887 - .L_6886)
.L_6886:
        /*006c*/ 	.word	0x00000000
        /*0070*/ 	.short	0x0003
        /*0072*/ 	.short	0x0018
        /*0074*/ 	.byte	0x00, 0xf5, 0x21, 0x00


	//----- nvinfo : EIATTR_KPARAM_INFO
	.align		4
.L_6887:
        /*0078*/ 	.byte	0x04, 0x17
        /*007a*/ 	.short	(.L_6889 - .L_6888)
.L_6888:
        /*007c*/ 	.word	0x00000000
        /*0080*/ 	.short	0x0002
        /*0082*/ 	.short	0x0010
        /*0084*/ 	.byte	0x00, 0xf5, 0x21, 0x00


	//----- nvinfo : EIATTR_KPARAM_INFO
	.align		4
.L_6889:
        /*0088*/ 	.byte	0x04, 0x17
        /*008a*/ 	.short	(.L_6891 - .L_6890)
.L_6890:
        /*008c*/ 	.word	0x00000000
        /*0090*/ 	.short	0x0001
        /*0092*/ 	.short	0x0008
        /*0094*/ 	.byte	0x00, 0xf5, 0x21, 0x00


	//----- nvinfo : EIATTR_KPARAM_INFO
	.align		4
.L_6891:
        /*0098*/ 	.byte	0x04, 0x17
        /*009a*/ 	.short	(.L_6893 - .L_6892)
.L_6892:
        /*009c*/ 	.word	0x00000000
        /*00a0*/ 	.short	0x0000
        /*00a2*/ 	.short	0x0000
        /*00a4*/ 	.byte	0x00, 0xf5, 0x21, 0x00


	//----- nvinfo : EIATTR_SPARSE_MMA_MASK
	.align		4
.L_6893:
        /*00a8*/ 	.byte	0x03, 0x50
        /*00aa*/ 	.short	0x0000


	//----- nvinfo : EIATTR_MAXREG_COUNT
	.align		4
        /*00ac*/ 	.byte	0x03, 0x1b
        /*00ae*/ 	.short	0x00ff


	//----- nvinfo : EIATTR_NUM_BARRIERS
	.align		4
        /*00b0*/ 	.byte	0x02, 0x4c
        /*00b2*/ 	.byte	0x01
	.zero		1


	//----- nvinfo : EIATTR_MERCURY_ISA_VERSION
	.align		4
        /*00b4*/ 	.byte	0x03, 0x5f
        /*00b6*/ 	.short	0x0101


	//----- nvinfo : EIATTR_COOP_GROUP_MASK_REGIDS
	.align		4
        /*00b8*/ 	.byte	0x04, 0x29
        /*00ba*/ 	.short	(.L_6895 - .L_6894)


	//   ....[0]....
.L_6894:
        /*00bc*/ 	.word	0xffffffff


	//   ....[1]....
        /*00c0*/ 	.word	0xffffffff


	//   ....[2]....
        /*00c4*/ 	.word	0xffffffff


	//   ....[3]....
        /*00c8*/ 	.word	0xffffffff


	//   ....[4]....
        /*00cc*/ 	.word	0xffffffff


	//   ....[5]....
        /*00d0*/ 	.word	0xffffffff


	//   ....[6]....
        /*00d4*/ 	.word	0xffffffff


	//   ....[7]....
        /*00d8*/ 	.word	0xffffffff


	//   ....[8]....
        /*00dc*/ 	.word	0x05000004


	//   ....[9]....
        /*00e0*/ 	.word	0x05000004


	//   ....[10]....
        /*00e4*/ 	.word	0x05000004


	//----- nvinfo : EIATTR_COOP_GROUP_INSTR_OFFSETS
	.align		4
.L_6895:
        /*00e8*/ 	.byte	0x04, 0x28
        /*00ea*/ 	.short	(.L_6897 - .L_6896)


	//   ....[0]....
.L_6896:
        /*00ec*/ 	.word	0x00004b40


	//   ....[1]....
        /*00f0*/ 	.word	0x00004bc0


	//   ....[2]....
        /*00f4*/ 	.word	0x00004bf0


	//   ....[3]....
        /*00f8*/ 	.word	0x00004c20


	//   ....[4]....
        /*00fc*/ 	.word	0x00004c40


	//   ....[5]....
        /*0100*/ 	.word	0x00004d30


	//   ....[6]....
        /*0104*/ 	.word	0x00004d50


	//   ....[7]....
        /*0108*/ 	.word	0x00004d70


	//   ....[8]....
        /*010c*/ 	.word	0x00004f70


	//   ....[9]....
        /*0110*/ 	.word	0x00004fe0


	//   ....[10]....
        /*0114*/ 	.word	0x00005050


	//----- nvinfo : EIATTR_VRC_CTA_INIT_COUNT
	.align		4
.L_6897:
        /*0118*/ 	.byte	0x02, 0x4a
	.zero		1
	.zero		1


	//----- nvinfo : EIATTR_EXIT_INSTR_OFFSETS
	.align		4
        /*011c*/ 	.byte	0x04, 0x1c
        /*011e*/ 	.short	(.L_6899 - .L_6898)


	//   ....[0]....
.L_6898:
        /*0120*/ 	.word	0x00000080


	//   ....[1]....
        /*0124*/ 	.word	0x00004e20


	//   ....[2]....
        /*0128*/ 	.word	0x00004f20


	//----- nvinfo : EIATTR_MAX_THREADS
	.align		4
.L_6899:
        /*012c*/ 	.byte	0x04, 0x05
        /*012e*/ 	.short	(.L_6901 - .L_6900)
.L_6900:
        /*0130*/ 	.word	0x00000100
        /*0134*/ 	.word	0x00000001
        /*0138*/ 	.word	0x00000001


	//----- nvinfo : EIATTR_CRS_STACK_SIZE
	.align		4
.L_6901:
        /*013c*/ 	.byte	0x04, 0x1e
        /*013e*/ 	.short	(.L_6903 - .L_6902)
.L_6902:
        /*0140*/ 	.word	0x00000000


	//----- nvinfo : EIATTR_CBANK_PARAM_SIZE
	.align		4
.L_6903:
        /*0144*/ 	.byte	0x03, 0x19
        /*0146*/ 	.short	0x0050


	//----- nvinfo : EIATTR_PARAM_CBANK
	.align		4
        /*0148*/ 	.byte	0x04, 0x0a
        /*014a*/ 	.short	(.L_6905 - .L_6904)
	.align		4
.L_6904:
        /*014c*/ 	.word	index@(.nv.constant0._ZN18transformer_engine6detail43dgated_act_cast_transpose_kernel_notalignedILi1ELi4Eff13__nv_fp8_e4m3NS_5EmptyEXadL_ZNS_5dreluIffEET_T0_RKS3_EEXadL_ZNS_4reluIffEES5_S6_S8_EEEEvPKT2_SC_PT3_SE_PKT1_PSF_SI_mmm)
        /*0150*/ 	.short	0x0380
        /*0152*/ 	.short	0x0050


	//----- nvinfo : EIATTR_SW_WAR
	.align		4
.L_6905:
        /*0154*/ 	.byte	0x04, 0x36
        /*0156*/ 	.short	(.L_6907 - .L_6906)
.L_6906:
        /*0158*/ 	.word	0x00000008
.L_6907:


//--------------------- .nv.info._ZN18transformer_engine6detail32dgated_act_cast_transpose_kernelILi1ELi4Eff13__nv_fp8_e4m3NS_5EmptyEXadL_ZNS_5dreluIffEET_T0_RKS3_EEXadL_ZNS_4reluIffEES5_S6_S8_EEEEvPKT2_SC_PT3_SE_PKT1_PSF_SI_mmm --------------------------
	.section	.nv.info._ZN18transformer_engine6detail32dgated_act_cast_transpose_kernelILi1ELi4Eff13__nv_fp8_e4m3NS_5EmptyEXadL_ZNS_5dreluIffEET_T0_RKS3_EEXadL_ZNS_4reluIffEES5_S6_S8_EEEEvPKT2_SC_PT3_SE_PKT1_PSF_SI_mmm,"",@"SHT_CUDA_INFO"
	.sectionflags	@""
	.align	4


	//----- nvinfo : EIATTR_CUDA_API_VERSION
	.align		4
        /*0000*/ 	.byte	0x04, 0x37
        /*0002*/ 	.short	(.L_6909 - .L_6908)
.L_6908:
        /*0004*/ 	.word	0x00000082


	//----- nvinfo : EIATTR_KPARAM_INFO
	.align		4
.L_6909:
        /*0008*/ 	.byte	0x04, 0x17
        /*000a*/ 	.short	(.L_6911 - .L_6910)
.L_6910:
        /*000c*/ 	.word	0x00000000
        /*0010*/ 	.short	0x0009
        /*0012*/ 	.short	0x0048
        /*0014*/ 	.byte	0x00, 0xf0, 0x21, 0x00


	//----- nvinfo : EIATTR_KPARAM_INFO
	.align		4
.L_6911:
        /*0018*/ 	.byte	0x04, 0x17
        /*001a*/ 	.short	(.L_6913 - .L_6912)
.L_6912:
        /*001c*/ 	.word	0x00000000
        /*0020*/ 	.short	0x0008
        /*0022*/ 	.short	0x0040
        /*0024*/ 	.byte	0x00, 0xf0, 0x21, 0x00


	//----- nvinfo : EIATTR_KPARAM_INFO
	.align		4
.L_6913:
        /*0028*/ 	.byte	0x04, 0x17
        /*002a*/ 	.short	(.L_6915 - .L_6914)
.L_6914:
        /*002c*/ 	.word	0x00000000
        /*0030*/ 	.short	0x0007
        /*0032*/ 	.short	0x0038
        /*0034*/ 	.byte	0x00, 0xf0, 0x21, 0x00


	//----- nvinfo : EIATTR_KPARAM_INFO
	.align		4
.L_6915:
        /*0038*/ 	.byte	0x04, 0x17
        /*003a*/ 	.short	(.L_6917 - .L_6916)
.L_6916:
        /*003c*/ 	.word	0x00000000
        /*0040*/ 	.short	0x0006
        /*0042*/ 	.short	0x0030
        /*0044*/ 	.byte	0x00, 0xf5, 0x21, 0x00


	//----- nvinfo : EIATTR_KPARAM_INFO
	.align		4
.L_6917:
        /*0048*/ 	.byte	0x04, 0x17
        /*004a*/ 	.short	(.L_6919 - .L_6918)
.L_6918:
        /*004c*/ 	.word	0x00000000
        /*0050*/ 	.short	0x0005
        /*0052*/ 	.short	0x0028
        /*0054*/ 	.byte	0x00, 0xf5, 0x21, 0x00


	//----- nvinfo : EIATTR_KPARAM_INFO
	.align		4
.L_6919:
        /*0058*/ 	.byte	0x04, 0x17
        /*005a*/ 	.short	(.L_6921 - .L_6920)
.L_6920:
        /*005c*/ 	.word	0x00000000
        /*0060*/ 	.short	0x0004
        /*0062*/ 	.short	0x0020
        /*0064*/ 	.byte	0x00, 0xf5, 0x21, 0x00


	//----- nvinfo : EIATTR_KPARAM_INFO
	.align		4
.L_6921:
        /*0068*/ 	.byte	0x04, 0x17
        /*006a*/ 	.short	(.L_6923 - .L_6922)
.L_6922:
        /*006c*/ 	.word	0x00000000
        /*0070*/ 	.short	0x0003
        /*0072*/ 	.short	0x0018
        /*0074*/ 	.byte	0x00, 0xf5, 0x21, 0x00


	//----- nvinfo : EIATTR_KPARAM_INFO
	.align		4
.L_6923:
        /*0078*/ 	.byte	0x04, 0x17
        /*007a*/ 	.short	(.L_6925 - .L_6924)
.L_6924:
        /*007c*/ 	.word	0x00000000
        /*0080*/ 	.short	0x0002
        /*0082*/ 	.short	0x0010
        /*0084*/ 	.byte	0x00, 0xf5, 0x21, 0x00


	//----- nvinfo : EIATTR_KPARAM_INFO
	.align		4
.L_6925:
        /*0088*/ 	.byte	0x04, 0x17
        /*008a*/ 	.short	(.L_6927 - .L_6926)
.L_6926:
        /*008c*/ 	.word	0x00000000
        /*0090*/ 	.short	0x0001
        /*0092*/ 	.short	0x0008
        /*0094*/ 	.byte	0x00, 0xf5, 0x21, 0x00


	//----- nvinfo : EIATTR_KPARAM_INFO
	.align		4
.L_6927:
        /*0098*/ 	.byte	0x04, 0x17
        /*009a*/ 	.short	(.L_6929 - .L_6928)
.L_6928:
        /*009c*/ 	.word	0x00000000
        /*00a0*/ 	.short	0x0000
        /*00a2*/ 	.short	0x0000
        /*00a4*/ 	.byte	0x00, 0xf5, 0x21, 0x00


	//----- nvinfo : EIATTR_SPARSE_MMA_MASK
	.align		4
.L_6929:
        /*00a8*/ 	.byte	0x03, 0x50
        /*00aa*/ 	.short	0x0000


	//----- nvinfo : EIATTR_MAXREG_COUNT
	.align		4
        /*00ac*/ 	.byte	0x03, 0x1b
        /*00ae*/ 	.short	0x00ff


	//----- nvinfo : EIATTR_NUM_BARRIERS
	.align		4
        /*00b0*/ 	.byte	0x02, 0x4c
        /*00b2*/ 	.byte	0x01
	.zero		1


	//----- nvinfo : EIATTR_MERCURY_ISA_VERSION
	.align		4
        /*00b4*/ 	.byte	0x03, 0x5f
        /*00b6*/ 	.short	0x0101


	//----- nvinfo : EIATTR_INT_WARP_WIDE_INSTR_OFFSETS
	.align		4
        /*00b8*/ 	.byte	0x04, 0x31
        /*00ba*/ 	.short	(.L_6931 - .L_6930)


	//   ....[0]....
.L_6930:
        /*00bc*/ 	.word	0x00002d60


	//   ....[1]....
        /*00c0*/ 	.word	0x00002e70


	//----- nvinfo : EIATTR_COOP_GROUP_MASK_REGIDS
	.align		4
.L_6931:
        /*00c4*/ 	.byte	0x04, 0x29
        /*00c6*/ 	.short	(.L_6933 - .L_6932)


	//   ....[0]....
.L_6932:
        /*00c8*/ 	.word	0xffffffff


	//   ....[1]....
        /*00cc*/ 	.word	0xffffffff


	//   ....[2]....
        /*00d0*/ 	.word	0xffffffff


	//   ....[3]....
        /*00d4*/ 	.word	0xffffffff


	//   ....[4]....
        /*00d8*/ 	.word	0xffffffff


	//   ....[5]....
        /*00dc*/ 	.word	0xffffffff


	//   ....[6]....
        /*00e0*/ 	.word	0xffffffff


	//   ....[7]....
        /*00e4*/ 	.word	0xffffffff


	//   ....[8]....
        /*00e8*/ 	.word	0x05000006


	//   ....[9]....
        /*00ec*/ 	.word	0x05000006


	//   ....[10]....
        /*00f0*/ 	.word	0x05000006


	//----- nvinfo : EIATTR_COOP_GROUP_INSTR_OFFSETS
	.align		4
.L_6933:
        /*00f4*/ 	.byte	0x04, 0x28
        /*00f6*/ 	.short	(.L_6935 - .L_6934)


	//   ....[0]....
.L_6934:
        /*00f8*/ 	.word	0x00002d30


	//   ....[1]....
        /*00fc*/ 	.word	0x00002d90


	//   ....[2]....
        /*0100*/ 	.word	0x00002db0


	//   ....[3]....
        /*0104*/ 	.word	0x00002dd0


	//   ....[4]....
        /*0108*/ 	.word	0x00002df0


	//   ....[5]....
        /*010c*/ 	.word	0x00002ed0


	//   ....[6]....
        /*0110*/ 	.word	0x00002ef0


	//   ....[7]....
        /*0114*/ 	.word	0x00002f10


	//   ....[8]....
        /*0118*/ 	.word	0x00003120


	//   ....[9]....
        /*011c*/ 	.word	0x00003190


	//   ....[10]....
        /*0120*/ 	.word	0x00003200


	//----- nvinfo : EIATTR_VRC_CTA_INIT_COUNT
	.align		4
.L_6935:
        /*0124*/ 	.byte	0x02, 0x4a
	.zero		1
	.zero		1


	//----- nvinfo : EIATTR_EXIT_INSTR_OFFSETS
	.align		4
        /*0128*/ 	.byte	0x04, 0x1c
        /*012a*/ 	.short	(.L_6937 - .L_6936)


	//   ....[0]....
.L_6936:
        /*012c*/ 	.word	0x00000080


	//   ....[1]....
        /*0130*/ 	.word	0x00002fd0


	//   ....[2]....
        /*0134*/ 	.word	0x000030d0


	//----- nvinfo : EIATTR_MAX_THREADS
	.align		4
.L_6937:
        /*0138*/ 	.byte	0x04, 0x05
        /*013a*/ 	.short	(.L_6939 - .L_6938)
.L_6938:
        /*013c*/ 	.word	0x00000100
        /*0140*/ 	.word	0x00000001
        /*0144*/ 	.word	0x00000001


	//----- nvinfo : EIATTR_CRS_STACK_SIZE
	.align		4
.L_6939:
        /*0148*/ 	.byte	0x04, 0x1e
        /*014a*/ 	.short	(.L_6941 - .L_6940)
.L_6940:
        /*014c*/ 	.word	0x00000000


	//----- nvinfo : EIATTR_CBANK_PARAM_SIZE
	.align		4
.L_6941:
        /*0150*/ 	.byte	0x03, 0x19
        /*0152*/ 	.short	0x0050


	//----- nvinfo : EIATTR_PARAM_CBANK
	.align		4
        /*0154*/ 	.byte	0x04, 0x0a
        /*0156*/ 	.short	(.L_6943 - .L_6942)
	.align		4
.L_6942:
        /*0158*/ 	.word	index@(.nv.constant0._ZN18transformer_engine6detail32dgated_act_cast_transpose_kernelILi1ELi4Eff13__nv_fp8_e4m3NS_5EmptyEXadL_ZNS_5dreluIffEET_T0_RKS3_EEXadL_ZNS_4reluIffEES5_S6_S8_EEEEvPKT2_SC_PT3_SE_PKT1_PSF_SI_mmm)
        /*015c*/ 	.short	0x0380
        /*015e*/ 	.short	0x0050


	//----- nvinfo : EIATTR_SW_WAR
	.align		4
.L_6943:
        /*0160*/ 	.byte	0x04, 0x36
        /*0162*/ 	.short	(.L_6945 - .L_6944)
.L_6944:
        /*0164*/ 	.word	0x00000008
.L_6945:


//--------------------- .nv.info._ZN18transformer_engine6detail43dgated_act_cast_transpose_kernel_notalignedILi1ELi4Eff13__nv_fp8_e5m2NS_5EmptyEXadL_ZNS_5dreluIffEET_T0_RKS3_EEXadL_ZNS_4reluIffEES5_S6_S8_EEEEvPKT2_SC_PT3_SE_PKT1_PSF_SI_mmm --------------------------
	.section	.nv.info._ZN18transformer_engine6detail43dgated_act_cast_transpose_kernel_notalignedILi1ELi4Eff13__nv_fp8_e5m2NS_5EmptyEXadL_ZNS_5dreluIffEET_T0_RKS3_EEXadL_ZNS_4reluIffEES5_S6_S8_EEEEvPKT2_SC_PT3_SE_PKT1_PSF_SI_mmm,"",@"SHT_CUDA_INFO"
	.sectionflags	@""
	.align	4


	//----- nvinfo : EIATTR_CUDA_API_VERSION
	.align		4
        /*0000*/ 	.byte	0x04, 0x37
        /*0002*/ 	.short	(.L_6947 - .L_6946)
.L_6946:
        /*0004*/ 	.word	0x00000082


	//----- nvinfo : EIATTR_KPARAM_INFO
	.align		4
.L_6947:
        /*0008*/ 	.byte	0x04, 0x17
        /*000a*/ 	.short	(.L_6949 - .L_6948)
.L_6948:
        /*000c*/ 	.word	0x00000000
        /*0010*/ 	.short	0x0009
        /*0012*/ 	.short	0x0048
        /*0014*/ 	.byte	0x00, 0xf0, 0x21, 0x00


	//----- nvinfo : EIATTR_KPARAM_INFO
	.align		4
.L_6949:
        /*0018*/ 	.byte	0x04, 0x17
        /*001a*/ 	.short	(.L_6951 - .L_6950)
.L_6950:
        /*001c*/ 	.word	0x00000000
        /*0020*/ 	.short	0x0008
        /*0022*/ 	.short	0x0040
        /*0024*/ 	.byte	0x00, 0xf0, 0x21, 0x00


	//----- nvinfo : EIATTR_KPARAM_INFO
	.align		4
.L_6951:
        /*0028*/ 	.byte	0x04, 0x17
        /*002a*/ 	.short	(.L_6953 - .L_6952)
.L_6952:
        /*002c*/ 	.word	0x00000000
        /*0030*/ 	.short	0x0007
        /*0032*/ 	.short	0x0038
        /*0034*/ 	.byte	0x00, 0xf0, 0x21, 0x00


	//----- nvinfo : EIATTR_KPARAM_INFO
	.align		4
.L_6953:
        /*0038*/ 	.byte	0x04, 0x17
        /*003a*/ 	.short	(.L_6955 - .L_6954)
.L_6954:
        /*003c*/ 	.word	0x00000000
        /*0040*/ 	.short	0x0006
        /*0042*/ 	.short	0x0030
        /*0044*/ 	.byte	0x00, 0xf5, 0x21, 0x00


	//----- nvinfo : EIATTR_KPARAM_INFO
	.align		4
.L_6955:
        /*0048*/ 	.byte	0x04, 0x17
        /*004a*/ 	.short	(.L_6957 - .L_6956)
.L_6956:
        /*004c*/ 	.word	0x00000000
        /*0050*/ 	.short	0x0005
        /*0052*/ 	.short	0x0028
        /*0054*/ 	.byte	0x00, 0xf5, 0x21, 0x00


	//----- nvinfo : EIATTR_KPARAM_INFO
	.align		4
.L_6957:
        /*0058*/ 	.byte	0x04, 0x17
        /*005a*/ 	.short	(.L_6959 - .L_6958)
.L_6958:
        /*005c*/ 	.word	0x00000000
        /*0060*/ 	.short	0x0004
        /*0062*/ 	.short	0x0020
        /*0064*/ 	.byte	0x00, 0xf5, 0x21, 0x00


	//----- nvinfo : EIATTR_KPARAM_INFO
	.align		4
.L_6959:
        /*0068*/ 	.byte	0x04, 0x17
        /*006a*/ 	.short	(.L_6961 - .L_6960)
.L_6960:
        /*006c*/ 	.word	0x00000000
        /*0070*/ 	.short	0x0003
        /*0072*/ 	.short	0x0018
        /*0074*/ 	.byte	0x00, 0xf5, 0x21, 0x00


	//----- nvinfo : EIATTR_KPARAM_INFO
	.align		4
.L_6961:
        /*0078*/ 	.byte	0x04, 0x17
        /*007a*/ 	.short	(.L_6963 - .L_6962)
.L_6962:
        /*007c*/ 	.word	0x00000000
        /*0080*/ 	.short	0x0002
        /*0082*/ 	.short	0x0010
        /*0084*/ 	.byte	0x00, 0xf5, 0x21, 0x00


	//----- nvinfo : EIATTR_KPARAM_INFO
	.align		4
.L_6963:
        /*0088*/ 	.byte	0x04, 0x17
        /*008a*/ 	.short	(.L_6965 - .L_6964)
.L_6964:
        /*008c*/ 	.word	0x00000000
        /*0090*/ 	.short	0x0001
        /*0092*/ 	.short	0x0008
        /*0094*/ 	.byte	0x00, 0xf5, 0x21, 0x00


	//----- nvinfo : EIATTR_KPARAM_INFO
	.align		4
.L_6965:
        /*0098*/ 	.byte	0x04, 0x17
        /*009a*/ 	.short	(.L_6967 - .L_6966)
.L_6966:
        /*009c*/ 	.word	0x00000000
        /*00a0*/ 	.short	0x0000
        /*00a2*/ 	.short	0x0000
        /*00a4*/ 	.byte	0x00, 0xf5, 0x21, 0x00


	//----- nvinfo : EIATTR_SPARSE_MMA_MASK
	.align		4
.L_6967:
        /*00a8*/ 	.byte	0x03, 0x50
        /*00aa*/ 	.short	0x0000


	//----- nvinfo : EIATTR_MAXREG_COUNT
	.align		4
        /*00ac*/ 	.byte	0x03, 0x1b
        /*00ae*/ 	.short	0x00ff


	//----- nvinfo : EIATTR_NUM_BARRIERS
	.align		4
        /*00b0*/ 	.byte	0x02, 0x4c
        /*00b2*/ 	.byte	0x01
	.zero		1


	//----- nvinfo : EIATTR_MERCURY_ISA_VERSION
	.align		4
        /*00b4*/ 	.byte	0x03, 0x5f
        /*00b6*/ 	.short	0x0101


	//----- nvinfo : EIATTR_COOP_GROUP_MASK_REGIDS
	.align		4
        /*00b8*/ 	.byte	0x04, 0x29
        /*00ba*/ 	.short	(.L_6969 - .L_6968)


	//   ....[0]....
.L_6968:
        /*00bc*/ 	.word	0xffffffff


	//   ....[1]....
        /*00c0*/ 	.word	0xffffffff


	//   ....[2]....
        /*00c4*/ 	.word	0xffffffff


	//   ....[3]....
        /*00c8*/ 	.word	0xffffffff


	//   ....[4]....
        /*00cc*/ 	.word	0xffffffff


	//   ....[5]....
        /*00d0*/ 	.word	0xffffffff


	//   ....[6]....
        /*00d4*/ 	.word	0xffffffff


	//   ....[7]....
        /*00d8*/ 	.word	0xffffffff


	//   ....[8]....
        /*00dc*/ 	.word	0x05000004


	//   ....[9]....
        /*00e0*/ 	.word	0x05000004


	//   ....[10]....
        /*00e4*/ 	.word	0x05000004


	//----- nvinfo : EIATTR_COOP_GROUP_INSTR_OFFSETS
	.align		4
.L_6969:
        /*00e8*/ 	.byte	0x04, 0x28
        /*00ea*/ 	.short	(.L_6971 - .L_6970)


	//   ....[0]....
.L_6970:
        /*00ec*/ 	.word	0x00004b40


	//   ....[1]....
        /*00f0*/ 	.word	0x00004bc0


	//   ....[2]....
        /*00f4*/ 	.word	0x00004bf0


	//   ....[3]....
        /*00f8*/ 	.word	0x00004c20


	//   ....[4]....
        /*00fc*/ 	.word	0x00004c40


	//   ....[5]....
        /*0100*/ 	.word	0x00004d30


	//   ....[6]....
        /*0104*/ 	.word	0x00004d50


	//   ....[7]....
        /*0108*/ 	.word	0x00004d70


	//   ....[8]....
        /*010c*/ 	.word	0x00004f70


	//   ....[9]....
        /*0110*/ 	.word	0x00004fe0


	//   ....[10]....
        /*0114*/ 	.word	0x00005050


	//----- nvinfo : EIATTR_VRC_CTA_INIT_COUNT
	.align		4
.L_6971:
        /*0118*/ 	.byte	0x02, 0x4a
	.zero		1
	.zero		1


	//----- nvinfo : EIATTR_EXIT_INSTR_OFFSETS
	.align		4
        /*011c*/ 	.byte	0x04, 0x1c
        /*011e*/ 	.short	(.L_6973 - .L_6972)


	//   ....[0]....
.L_6972:
        /*0120*/ 	.word	0x00000080


	//   ....[1]....
        /*0124*/ 	.word	0x00004e20


	//   ....[2]....
        /*0128*/ 	.word	0x00004f20


	//----- nvinfo : EIATTR_MAX_THREADS
	.align		4
.L_6973:
        /*012c*/ 	.byte	0x04, 0x05
        /*012e*/ 	.short	(.L_6975 - .L_6974)
.L_6974:
        /*0130*/ 	.word	0x00000100
        /*0134*/ 	.word	0x00000001
        /*0138*/ 	.word	0x00000001


	//----- nvinfo : EIATTR_CRS_STACK_SIZE
	.align		4
.L_6975:
        /*013c*/ 	.byte	0x04, 0x1e
        /*013e*/ 	.short	(.L_6977 - .L_6976)
.L_6976:
        /*0140*/ 	.word	0x00000000


	//----- nvinfo : EIATTR_CBANK_PARAM_SIZE
	.align		4
.L_6977:
        /*0144*/ 	.byte	0x03, 0x19
        /*0146*/ 	.short	0x0050


	//----- nvinfo : EIATTR_PARAM_CBANK
	.align		4
        /*0148*/ 	.byte	0x04, 0x0a
        /*014a*/ 	.short	(.L_6979 - .L_6978)
	.align		4
.L_6978:
        /*014c*/ 	.word	index@(.nv.constant0._ZN18transformer_engine6detail43dgated_act_cast_transpose_kernel_notalignedILi1ELi4Eff13__nv_fp8_e5m2NS_5EmptyEXadL_ZNS_5dreluIffEET_T0_RKS3_EEXadL_ZNS_4reluIffEES5_S6_S8_EEEEvPKT2_SC_PT3_SE_PKT1_PSF_SI_mmm)
        /*0150*/ 	.short	0x0380
        /*0152*/ 	.short	0x0050


	//----- nvinfo : EIATTR_SW_WAR
	.align		4
.L_6979:
        /*0154*/ 	.byte	0x04, 0x36
        /*0156*/ 	.short	(.L_6981 - .L_6980)
.L_6980:
        /*0158*/ 	.word	0x00000008
.L_6981:


//--------------------- .nv.info._ZN18transformer_engine6detail32dgated_act_cast_transpose_kernelILi1ELi4Eff13__nv_fp8_e5m2NS_5EmptyEXadL_ZNS_5dreluIffEET_T0_RKS3_EEXadL_ZNS_4reluIffEES5_S6_S8_EEEEvPKT2_SC_PT3_SE_PKT1_PSF_SI_mmm --------------------------
	.section	.nv.info._ZN18transformer_engine6detail32dgated_act_cast_transpose_kernelILi1ELi4Eff13__nv_fp8_e5m2NS_5EmptyEXadL_ZNS_5dreluIffEET_T0_RKS3_EEXadL_ZNS_4reluIffEES5_S6_S8_EEEEvPKT2_SC_PT3_SE_PKT1_PSF_SI_mmm,"",@"SHT_CUDA_INFO"
	.sectionflags	@""
	.align	4


	//----- nvinfo : EIATTR_CUDA_API_VERSION
	.align		4
        /*0000*/ 	.byte	0x04, 0x37
        /*0002*/ 	.short	(.L_6983 - .L_6982)
.L_6982:
        /*0004*/ 	.word	0x00000082


	//----- nvinfo : EIATTR_KPARAM_INFO
	.align		4
.L_6983:
        /*0008*/ 	.byte	0x04, 0x17
        /*000a*/ 	.short	(.L_6985 - .L_6984)
.L_6984:
        /*000c*/ 	.word	0x00000000
        /*0010*/ 	.short	0x0009
        /*0012*/ 	.short	0x0048
        /*0014*/ 	.byte	0x00, 0xf0, 0x21, 0x00


	//----- nvinfo : EIATTR_KPARAM_INFO
	.align		4
.L_6985:
        /*0018*/ 	.byte	0x04, 0x17
        /*001a*/ 	.short	(.L_6987 - .L_6986)
.L_6986:
        /*001c*/ 	.word	0x00000000
        /*0020*/ 	.short	0x0008
        /*0022*/ 	.short	0x0040
        /*0024*/ 	.byte	0x00, 0xf0, 0x21, 0x00


	//----- nvinfo : EIATTR_KPARAM_INFO
	.align		4
.L_6987:
        /*0028*/ 	.byte	0x04, 0x17
        /*002a*/ 	.short	(.L_6989 - .L_6988)
.L_6988:
        /*002c*/ 	.word	0x00000000
        /*0030*/ 	.short	0x0007
        /*0032*/ 	.short	0x0038
        /*0034*/ 	.byte	0x00, 0xf0, 0x21, 0x00


	//----- nvinfo : EIATTR_KPARAM_INFO
	.align		4
.L_6989:
        /*0038*/ 	.byte	0x04, 0x17
        /*003a*/ 	.short	(.L_6991 - .L_6990)
.L_6990:
        /*003c*/ 	.word	0x00000000
        /*0040*/ 	.short	0x0006
        /*0042*/ 	.short	0x0030
        /*0044*/ 	.byte	0x00, 0xf5, 0x21, 0x00


	//----- nvinfo : EIATTR_KPARAM_INFO
	.align		4
.L_6991:
        /*0048*/ 	.byte	0x04, 0x17
        /*004a*/ 	.short	(.L_6993 - .L_6992)
.L_6992:
        /*004c*/ 	.word	0x00000000
        /*0050*/ 	.short	0x0005
        /*0052*/ 	.short	0x0028
        /*0054*/ 	.byte	0x00, 0xf5, 0x21, 0x00


	//----- nvinfo : EIATTR_KPARAM_INFO
	.align		4
.L_6993:
        /*0058*/ 	.byte	0x04, 0x17
        /*005a*/ 	.short	(.L_6995 - .L_6994)
.L_6994:
        /*005c*/ 	.word	0x00000000
        /*0060*/ 	.short	0x0004
        /*0062*/ 	.short	0x0020
        /*0064*/ 	.byte	0x00, 0xf5, 0x21, 0x00


	//----- nvinfo : EIATTR_KPARAM_INFO
	.align		4
.L_6995:
        /*0068*/ 	.byte	0x04, 0x17
        /*006a*/ 	.short	(.L_6997 - .L_6996)
.L_6996:
        /*006c*/ 	.word	0x00000000
        /*0070*/ 	.short	0x0003
        /*0072*/ 	.short	0x0018
        /*0074*/ 	.byte	0x00, 0xf5, 0x21, 0x00


	//----- nvinfo : EIATTR_KPARAM_INFO
	.align		4
.L_6997:
        /*0078*/ 	.byte	0x04, 0x17
        /*007a*/ 	.short	(.L_6999 - .L_6998)
.L_6998:
        /*007c*/ 	.word	0x00000000
        /*0080*/ 	.short	0x0002
        /*0082*/ 	.short	0x0010
        /*0084*/ 	.byte	0x00, 0xf5, 0x21, 0x00


	//----- nvinfo : EIATTR_KPARAM_INFO
	.align		4
.L_6999:
        /*0088*/ 	.byte	0x04, 0x17
        /*008a*/ 	.short	(.L_7001 - .L_7000)
.L_7000:
        /*008c*/ 	.word	0x00000000
        /*0090*/ 	.short	0x0001
        /*0092*/ 	.short	0x0008
        /*0094*/ 	.byte	0x00, 0xf5, 0x21, 0x00


	//----- nvinfo : EIATTR_KPARAM_INFO
	.align		4
.L_7001:
        /*0098*/ 	.byte	0x04, 0x17
        /*009a*/ 	.short	(.L_7003 - .L_7002)
.L_7002:
        /*009c*/ 	.word	0x00000000
        /*00a0*/ 	.short	0x0000
        /*00a2*/ 	.short	0x0000
        /*00a4*/ 	.byte	0x00, 0xf5, 0x21, 0x00


	//----- nvinfo : EIATTR_SPARSE_MMA_MASK
	.align		4
.L_7003:
        /*00a8*/ 	.byte	0x03, 0x50
        /*00aa*/ 	.short	0x0000


	//----- nvinfo : EIATTR_MAXREG_COUNT
	.align		4
        /*00ac*/ 	.byte	0x03, 0x1b
        /*00ae*/ 	.short	0x00ff


	//----- nvinfo : EIATTR_NUM_BARRIERS
	.align		4
        /*00b0*/ 	.byte	0x02, 0x4c
        /*00b2*/ 	.byte	0x01
	.zero		1


	//----- nvinfo : EIATTR_MERCURY_ISA_VERSION
	.align		4
        /*00b4*/ 	.byte	0x03, 0x5f
        /*00b6*/ 	.short	0x0101


	//----- nvinfo : EIATTR_INT_WARP_WIDE_INSTR_OFFSETS
	.align		4
        /*00b8*/ 	.byte	0x04, 0x31
        /*00ba*/ 	.short	(.L_7005 - .L_7004)


	//   ....[0]....
.L_7004:
        /*00bc*/ 	.word	0x00002d60


	//   ....[1]....
        /*00c0*/ 	.word	0x00002e70


	//----- nvinfo : EIATTR_COOP_GROUP_MASK_REGIDS
	.align		4
.L_7005:
        /*00c4*/ 	.byte	0x04, 0x29
        /*00c6*/ 	.short	(.L_7007 - .L_7006)


	//   ....[0]....
.L_7006:
        /*00c8*/ 	.word	0xffffffff


	//   ....[1]....
        /*00cc*/ 	.word	0xffffffff


	//   ....[2]....
        /*00d0*/ 	.word	0xffffffff


	//   ....[3]....
        /*00d4*/ 	.word	0xffffffff


	//   ....[4]....
        /*00d8*/ 	.word	0xffffffff


	//   ....[5]....
        /*00dc*/ 	.word	0xffffffff


	//   ....[6]....
        /*00e0*/ 	.word	0xffffffff


	//   ....[7]....
        /*00e4*/ 	.word	0xffffffff


	//   ....[8]....
        /*00e8*/ 	.word	0x05000006


	//   ....[9]....
        /*00ec*/ 	.word	0x05000006


	//   ....[10]....
        /*00f0*/ 	.word	0x05000006


	//----- nvinfo : EIATTR_COOP_GROUP_INSTR_OFFSETS
	.align		4
.L_7007:
        /*00f4*/ 	.byte	0x04, 0x28
        /*00f6*/ 	.short	(.L_7009 - .L_7008)


	//   ....[0]....
.L_7008:
        /*00f8*/ 	.word	0x00002d30


	//   ....[1]....
        /*00fc*/ 	.word	0x00002d90


	//   ....[2]....
        /*0100*/ 	.word	0x00002db0


	//   ....[3]....
        /*0104*/ 	.word	0x00002dd0


	//   ....[4]....
        /*0108*/ 	.word	0x00002df0


	//   ....[5]....
        /*010c*/ 	.word	0x00002ed0


	//   ....[6]....
        /*0110*/ 	.word	0x00002ef0


	//   ....[7]....
        /*0114*/ 	.word	0x00002f10


	//   ....[8]....
        /*0118*/ 	.word	0x00003120


	//   ....[9]....
        /*011c*/ 	.word	0x00003190


	//   ....[10]....
        /*0120*/ 	.word	0x00003200


	//----- nvinfo : EIATTR_VRC_CTA_INIT_COUNT
	.align		4
.L_7009:
        /*0124*/ 	.byte	0x02, 0x4a
	.zero		1
	.zero		1


	//----- nvinfo : EIATTR_EXIT_INSTR_OFFSETS
	.align		4
        /*0128*/ 	.byte	0x04, 0x1c
        /*012a*/ 	.short	(.L_7011 - .L_7010)


	//   ....[0]....
.L_7010:
        /*012c*/ 	.word	0x00000080


	//   ....[1]....
        /*0130*/ 	.word	0x00002fd0


	//   ....[2]....
        /*0134*/ 	.word	0x000030d0


	//----- nvinfo : EIATTR_MAX_THREADS
	.align		4
.L_7011:
        /*0138*/ 	.byte	0x04, 0x05
        /*013a*/ 	.short	(.L_7013 - .L_7012)
.L_7012:
        /*013c*/ 	.word	0x00000100
        /*0140*/ 	.word	0x00000001
        /*0144*/ 	.word	0x00000001


	//----- nvinfo : EIATTR_CRS_STACK_SIZE
	.align		4
.L_7013:
        /*0148*/ 	.byte	0x04, 0x1e
        /*014a*/ 	.short	(.L_7015 - .L_7014)
.L_7014:
        /*014c*/ 	.word	0x00000000


	//----- nvinfo : EIATTR_CBANK_PARAM_SIZE
	.align		4
.L_7015:
        /*0150*/ 	.byte	0x03, 0x19
        /*0152*/ 	.short	0x0050


	//----- nvinfo : EIATTR_PARAM_CBANK
	.align		4
        /*0154*/ 	.byte	0x04, 0x0a
        /*0156*/ 	.short	(.L_7017 - .L_7016)
	.align		4
.L_7016:
        /*0158*/ 	.word	index@(.nv.constant0._ZN18transformer_engine6detail32dgated_act_cast_transpose_kernelILi1ELi4Eff13__nv_fp8_e5m2NS_5EmptyEXadL_ZNS_5dreluIffEET_T0_RKS3_EEXadL_ZNS_4reluIffEES5_S6_S8_EEEEvPKT2_SC_PT3_SE_PKT1_PSF_SI_mmm)
        /*015c*/ 	.short	0x0380
        /*015e*/ 	.short	0x0050


	//----- nvinfo : EIATTR_SW_WAR
	.align		4
.L_7017:
        /*0160*/ 	.byte	0x04, 0x36
        /*0162*/ 	.short	(.L_7019 - .L_7018)
.L_7018:
        /*0164*/ 	.word	0x00000008
.L_7019:


//--------------------- .nv.info._ZN18transformer_engine6detail43dgated_act_cast_transpose_kernel_notalignedILi1ELi2Eff13__nv_bfloat16NS_5EmptyEXadL_ZNS_5dreluIffEET_T0_RKS3_EEXadL_ZNS_4reluIffEES5_S6_S8_EEEEvPKT2_SC_PT3_SE_PKT1_PSF_SI_mmm --------------------------
	.section	.nv.info._ZN18transformer_engine6detail43dgated_act_cast_transpose_kernel_notalignedILi1ELi2Eff13__nv_bfloat16NS_5EmptyEXadL_ZNS_5dreluIffEET_T0_RKS3_EEXadL_ZNS_4reluIffEES5_S6_S8_EEEEvPKT2_SC_PT3_SE_PKT1_PSF_SI_mmm,"",@"SHT_CUDA_INFO"
	.sectionflags	@""
	.align	4


	//----- nvinfo : EIATTR_CUDA_API_VERSION
	.align		4
        /*0000*/ 	.byte	0x04, 0x37
        /*0002*/ 	.short	(.L_7021 - .L_7020)
.L_7020:
        /*0004*/ 	.word	0x00000082


	//----- nvinfo : EIATTR_KPARAM_INFO
	.align		4
.L_7021:
        /*0008*/ 	.byte	0x04, 0x17
        /*000a*/ 	.short	(.L_7023 - .L_7022)
.L_7022:
        /*000c*/ 	.word	0x00000000
        /*0010*/ 	.short	0x0009
        /*0012*/ 	.short	0x0048
        /*0014*/ 	.byte	0x00, 0xf0, 0x21, 0x00


	//----- nvinfo : EIATTR_KPARAM_INFO
	.align		4
.L_7023:
        /*0018*/ 	.byte	0x04, 0x17
        /*001a*/ 	.short	(.L_7025 - .L_7024)
.L_7024:
        /*001c*/ 	.word	0x00000000
        /*0020*/ 	.short	0x0008
        /*0022*/ 	.short	0x0040
        /*0024*/ 	.byte	0x00, 0xf0, 0x21, 0x00


	//----- nvinfo : EIATTR_KPARAM_INFO
	.align		4
.L_7025:
        /*0028*/ 	.byte	0x04, 0x17
        /*002a*/ 	.short	(.L_7027 - .L_7026)
.L_7026:
        /*002c*/ 	.word	0x00000000
        /*0030*/ 	.short	0x0007
        /*0032*/ 	.short	0x0038
        /*0034*/ 	.byte	0x00, 0xf0, 0x21, 0x00


	//----- nvinfo : EIATTR_KPARAM_INFO
	.align		4
.L_7027:
        /*0038*/ 	.byte	0x04, 0x17
        /*003a*/ 	.short	(.L_7029 - .L_7028)
.L_7028:
        /*003c*/ 	.word	0x00000000
        /*0040*/ 	.short	0x0006
        /*0042*/ 	.short	0x0030
        /*0044*/ 	.byte	0x00, 0xf5, 0x21, 0x00


	//----- nvinfo : EIATTR_KPARAM_INFO
	.align		4
.L_7029:
        /*0048*/ 	.byte	0x04, 0x17
        /*004a*/ 	.short	(.L_7031 - .L_7030)
.L_7030:
        /*004c*/ 	.word	0x00000000
        /*0050*/ 	.short	0x0005
        /*0052*/ 	.short	0x0028
        /*0054*/ 	.byte	0x00, 0xf5, 0x21, 0x00


	//----- nvinfo : EIATTR_KPARAM_INFO
	.align		4
.L_7031:
        /*0058*/ 	.byte	0x04, 0x17
        /*005a*/ 	.short	(.L_7033 - .L_7032)
.L_7032:
        /*005c*/ 	.word	0x00000000
        /*0060*/ 	.short	0x0004
        /*0062*/ 	.short	0x0020
        /*0064*/ 	.byte	0x00, 0xf5, 0x21, 0x00


	//----- nvinfo : EIATTR_KPARAM_INFO
	.align		4
.L_7033:
        /*0068*/ 	.byte	0x04, 0x17
        /*006a*/ 	.short	(.L_7035 - .L_7034)
.L_7034:
        /*006c*/ 	.word	0x00000000
        /*0070*/ 	.short	0x0003
        /*0072*/ 	.short	0x0018
        /*0074*/ 	.byte	0x00, 0xf5, 0x21, 0x00


	//----- nvinfo : EIATTR_KPARAM_INFO
	.align		4
.L_7035:
        /*0078*/ 	.byte	0x04, 0x17
        /*007a*/ 	.short	(.L_7037 - .L_7036)
.L_7036:
        /*007c*/ 	.word	0x00000000
        /*0080*/ 	.short	0x0002
        /*0082*/ 	.short	0x0010
        /*0084*/ 	.byte	0x00, 0xf5, 0x21, 0x00


	//----- nvinfo : EIATTR_KPARAM_INFO
	.align		4
.L_7037:
        /*0088*/ 	.byte	0x04, 0x17
        /*008a*/ 	.short	(.L_7039 - .L_7038)
.L_7038:
        /*008c*/ 	.word	0x00000000
        /*0090*/ 	.short	0x0001
        /*0092*/ 	.short	0x0008
        /*0094*/ 	.byte	0x00, 0xf5, 0x21, 0x00


	//----- nvinfo : EIATTR_KPARAM_INFO
	.align		4
.L_7039:
        /*0098*/ 	.byte	0x04, 0x17
        /*009a*/ 	.short	(.L_7041 - .L_7040)
.L_7040:
        /*009c*/ 	.word	0x00000000
        /*00a0*/ 	.short	0x0000
        /*00a2*/ 	.short	0x0000
        /*00a4*/ 	.byte	0x00, 0xf5, 0x21, 0x00


	//----- nvinfo : EIATTR_SPARSE_MMA_MASK
	.align		4
.L_7041:
        /*00a8*/ 	.byte	0x03, 0x50
        /*00aa*/ 	.short	0x0000


	//----- nvinfo : EIATTR_MAXREG_COUNT
	.align		4
        /*00ac*/ 	.byte	0x03, 0x1b
        /*00ae*/ 	.short	0x00ff


	//----- nvinfo : EIATTR_NUM_BARRIERS
	.align		4
        /*00b0*/ 	.byte	0x02, 0x4c
        /*00b2*/ 	.byte	0x01
	.zero		1


	//----- nvinfo : EIATTR_MERCURY_ISA_VERSION
	.align		4
        /*00b4*/ 	.byte	0x03, 0x5f
        /*00b6*/ 	.short	0x0101


	//----- nvinfo : EIATTR_COOP_GROUP_MASK_REGIDS
	.align		4
        /*00b8*/ 	.byte	0x04, 0x29
        /*00ba*/ 	.short	(.L_7043 - .L_7042)


	//   ....[0]....
.L_7042:
        /*00bc*/ 	.word	0xffffffff


	//   ....[1]....
        /*00c0*/ 	.word	0xffffffff


	//   ....[2]....
        /*00c4*/ 	.word	0xffffffff


	//   ....[3]....
        /*00c8*/ 	.word	0xffffffff


	//   ....[4]....
        /*00cc*/ 	.word	0xffffffff


	//   ....[5]....
        /*00d0*/ 	.word	0xffffffff


	//   ....[6]....
        /*00d4*/ 	.word	0xffffffff


	//   ....[7]....
        /*00d8*/ 	.word	0xffffffff


	//   ....[8]....
        /*00dc*/ 	.word	0x05000004


	//   ....[9]....
        /*00e0*/ 	.word	0x05000004


	//   ....[10]....
        /*00e4*/ 	.word	0x05000004


	//----- nvinfo : EIATTR_COOP_GROUP_INSTR_OFFSETS
	.align		4
.L_7043:
        /*00e8*/ 	.byte	0x04, 0x28
        /*00ea*/ 	.short	(.L_7045 - .L_7044)


	//   ....[0]....
.L_7044:
        /*00ec*/ 	.word	0x00002ea0


	//   ....[1]....
        /*00f0*/ 	.word	0x00002f00


	//   ....[2]....
        /*00f4*/ 	.word	0x00002f40


	//   ....[3]....
        /*00f8*/ 	.word	0x00002f60


	//   ....[4]....
        /*00fc*/ 	.word	0x00002f80


	//   ....[5]....
        /*0100*/ 	.word	0x00003070


	//   ....[6]....
        /*0104*/ 	.word	0x00003090


	//   ....[7]....
        /*0108*/ 	.word	0x000030b0


	//   ....[8]....
        /*010c*/ 	.word	0x000032b0


	//   ....[9]....
        /*0110*/ 	.word	0x00003320


	//   ....[10]....
        /*0114*/ 	.word	0x00003390


	//----- nvinfo : EIATTR_VRC_CTA_INIT_COUNT
	.align		4
.L_7045:
        /*0118*/ 	.byte	0x02, 0x4a
	.zero		1
	.zero		1


	//----- nvinfo : EIATTR_EXIT_INSTR_OFFSETS
	.align		4
        /*011c*/ 	.byte	0x04, 0x1c
        /*011e*/ 	.short	(.L_7047 - .L_7046)


	//   ....[0]....
.L_7046:
        /*0120*/ 	.word	0x00000080


	//   ....[1]....
        /*0124*/ 	.word	0x00003160


	//   ....[2]....
        /*0128*/ 	.word	0x00003260


	//----- nvinfo : EIATTR_MAX_THREADS
	.align		4
.L_7047:
        /*012c*/ 	.byte	0x04, 0x05
        /*012e*/ 	.short	(.L_7049 - .L_7048)
.L_7048:
        /*0130*/ 	.word	0x00000100
        /*0134*/ 	.word	0x00000001
        /*0138*/ 	.word	0x00000001


	//----- nvinfo : EIATTR_CRS_STACK_SIZE
	.align		4
.L_7049:
        /*013c*/ 	.byte	0x04, 0x1e
        /*013e*/ 	.short	(.L_7051 - .L_7050)
.L_7050:
        /*0140*/ 	.word	0x00000000


	//----- nvinfo : EIATTR_CBANK_PARAM_SIZE
	.align		4
.L_7051:
        /*0144*/ 	.byte	0x03, 0x19
        /*0146*/ 	.short	0x0050


	//----- nvinfo : EIATTR_PARAM_CBANK
	.align		4
        /*0148*/ 	.byte	0x04, 0x0a
        /*014a*/ 	.short	(.L_7053 - .L_7052)
	.align		4
.L_7052:
        /*014c*/ 	.word	index@(.nv.constant0._ZN18transformer_engine6detail43dgated_act_cast_transpose_kernel_notalignedILi1ELi2Eff13__nv_bfloat16NS_5EmptyEXadL_ZNS_5dreluIffEET_T0_RKS3_EEXadL_ZNS_4reluIffEES5_S6_S8_EEEEvPKT2_SC_PT3_SE_PKT1_PSF_SI_mmm)
        /*0150*/ 	.short	0x0380
        /*0152*/ 	.short	0x0050


	//----- nvinfo : EIATTR_SW_WAR
	.align		4
.L_7053:
        /*0154*/ 	.byte	0x04, 0x36
        /*0156*/ 	.short	(.L_7055 - .L_7054)
.L_7054:
        /*0158*/ 	.word	0x00000008
.L_7055:


//--------------------- .nv.info._ZN18transformer_engine6detail32dgated_act_cast_transpose_kernelILi1ELi2Eff13__nv_bfloat16NS_5EmptyEXadL_ZNS_5dreluIffEET_T0_RKS3_EEXadL_ZNS_4reluIffEES5_S6_S8_EEEEvPKT2_SC_PT3_SE_PKT1_PSF_SI_mmm --------------------------
	.section	.nv.info._ZN18transformer_engine6detail32dgated_act_cast_transpose_kernelILi1ELi2Eff13__nv_bfloat16NS_5EmptyEXadL_ZNS_5dreluIffEET_T0_RKS3_EEXadL_ZNS_4reluIffEES5_S6_S8_EEEEvPKT2_SC_PT3_SE_PKT1_PSF_SI_mmm,"",@"SHT_CUDA_INFO"
	.sectionflags	@""
	.align	4


	//----- nvinfo : EIATTR_CUDA_API_VERSION
	.align		4
        /*0000*/ 	.byte	0x04, 0x37
        /*0002*/ 	.short	(.L_7057 - .L_7056)
.L_7056:
        /*0004*/ 	.word	0x00000082


	//----- nvinfo : EIATTR_KPARAM_INFO
	.align		4
.L_7057:
        /*0008*/ 	.byte	0x04, 0x17
        /*000a*/ 	.short	(.L_7059 - .L_7058)
.L_7058:
        /*000c*/ 	.word	0x00000000
        /*0010*/ 	.short	0x0009
        /*0012*/ 	.short	0x0048
        /*0014*/ 	.byte	0x00, 0xf0, 0x21, 0x00


	//----- nvinfo : EIATTR_KPARAM_INFO
	.align		4
.L_7059:
        /*0018*/ 	.byte	0x04, 0x17
        /*001a*/ 	.short	(.L_7061 - .L_7060)
.L_7060:
        /*001c*/ 	.word	0x00000000
        /*0020*/ 	.short	0x0008
        /*0022*/ 	.short	0x0040
        /*0024*/ 	.byte	0x00, 0xf0, 0x21, 0x00


	//----- nvinfo : EIATTR_KPARAM_INFO
	.align		4
.L_7061:
        /*0028*/ 	.byte	0x04, 0x17
        /*002a*/ 	.short	(.L_7063 - .L_7062)
.L_7062:
        /*002c*/ 	.word	0x00000000
        /*0030*/ 	.short	0x0007
        /*0032*/ 	.short	0x0038
        /*0034*/ 	.byte	0x00, 0xf0, 0x21, 0x00


	//----- nvinfo : EIATTR_KPARAM_INFO
	.align		4
.L_7063:
        /*0038*/ 	.byte	0x04, 0x17
        /*003a*/ 	.short	(.L_7065 - .L_7064)
.L_7064:
        /*003c*/ 	.word	0x00000000
        /*0040*/ 	.short	0x0006
        /*0042*/ 	.short	0x0030
        /*0044*/ 	.byte	0x00, 0xf5, 0x21, 0x00


	//----- nvinfo : EIATTR_KPARAM_INFO
	.align		4
.L_7065:
        /*0048*/ 	.byte	0x04, 0x17
        /*004a*/ 	.short	(.L_7067 - .L_7066)
.L_7066:
        /*004c*/ 	.word	0x00000000
        /*0050*/ 	.short	0x0005
        /*0052*/ 	.short	0x0028
        /*0054*/ 	.byte	0x00, 0xf5, 0x21, 0x00


	//----- nvinfo : EIATTR_KPARAM_INFO
	.align		4
.L_7067:
        /*0058*/ 	.byte	0x04, 0x17
        /*005a*/ 	.short	(.L_7069 - .L_7068)
.L_7068:
        /*005c*/ 	.word	0x00000000
        /*0060*/ 	.short	0x0004
        /*0062*/ 	.short	0x0020
        /*0064*/ 	.byte	0x00, 0xf5, 0x21, 0x00


	//----- nvinfo : EIATTR_KPARAM_INFO
	.align		4
.L_7069:
        /*0068*/ 	.byte	0x04, 0x17
        /*006a*/ 	.short	(.L_7071 - .L_7070)
.L_7070:
        /*006c*/ 	.word	0x00000000
        /*0070*/ 	.short	0x0003
        /*0072*/ 	.short	0x0018
        /*0074*/ 	.byte	0x00, 0xf5, 0x21, 0x00


	//----- nvinfo : EIATTR_KPARAM_INFO
	.align		4
.L_7071:
        /*0078*/ 	.byte	0x04, 0x17
        /*007a*/ 	.short	(.L_7073 - .L_7072)
.L_7072:
        /*007c*/ 	.word	0x00000000
        /*0080*/ 	.short	0x0002
        /*0082*/ 	.short	0x0010
        /*0084*/ 	.byte	0x00, 0xf5, 0x21, 0x00


	//----- nvinfo : EIATTR_KPARAM_INFO
	.align		4
.L_7073:
        /*0088*/ 	.byte	0x04, 0x17
        /*008a*/ 	.short	(.L_7075 - .L_7074)
.L_7074:
        /*008c*/ 	.word	0x00000000
        /*0090*/ 	.short	0x0001
        /*0092*/ 	.short	0x0008
        /*0094*/ 	.byte	0x00, 0xf5, 0x21, 0x00


	//----- nvinfo : EIATTR_KPARAM_INFO
	.align		4
.L_7075:
        /*0098*/ 	.byte	0x04, 0x17
        /*009a*/ 	.short	(.L_7077 - .L_7076)
.L_7076:
        /*009c*/ 	.word	0x00000000
        /*00a0*/ 	.short	0x0000
        /*00a2*/ 	.short	0x0000
        /*00a4*/ 	.byte	0x00, 0xf5, 0x21, 0x00


	//----- nvinfo : EIATTR_SPARSE_MMA_MASK
	.align		4
.L_7077:
        /*00a8*/ 	.byte	0x03, 0x50
        /*00aa*/ 	.short	0x0000


	//----- nvinfo : EIATTR_MAXREG_COUNT
	.align		4
        /*00ac*/ 	.byte	0x03, 0x1b
        /*00ae*/ 	.short	0x00ff


	//----- nvinfo : EIATTR_NUM_BARRIERS
	.align		4
        /*00b0*/ 	.byte	0x02, 0x4c
        /*00b2*/ 	.byte	0x01
	.zero		1


	//----- nvinfo : EIATTR_MERCURY_ISA_VERSION
	.align		4
        /*00b4*/ 	.byte	0x03, 0x5f
        /*00b6*/ 	.short	0x0101


	//----- nvinfo : EIATTR_INT_WARP_WIDE_INSTR_OFFSETS
	.align		4
        /*00b8*/ 	.byte	0x04, 0x31
        /*00ba*/ 	.short	(.L_7079 - .L_7078)


	//   ....[0]....
.L_7078:
        /*00bc*/ 	.word	0x00001e60


	//   ....[1]....
        /*00c0*/ 	.word	0x00001f70


	//----- nvinfo : EIATTR_COOP_GROUP_MASK_REGIDS
	.align		4
.L_7079:
        /*00c4*/ 	.byte	0x04, 0x29
        /*00c6*/ 	.short	(.L_7081 - .L_7080)


	//   ....[0]....
.L_7080:
        /*00c8*/ 	.word	0xffffffff


	//   ....[1]....
        /*00cc*/ 	.word	0xffffffff


	//   ....[2]....
        /*00d0*/ 	.word	0xffffffff


	//   ....[3]....
        /*00d4*/ 	.word	0xffffffff


	//   ....[4]....
        /*00d8*/ 	.word	0xffffffff


	//   ....[5]....
        /*00dc*/ 	.word	0xffffffff


	//   ....[6]....
        /*00e0*/ 	.word	0xffffffff


	//   ....[7]....
        /*00e4*/ 	.word	0xffffffff


	//   ....[8]....
        /*00e8*/ 	.word	0x05000006


	//   ....[9]....
        /*00ec*/ 	.word	0x05000006


	//   ....[10]....
        /*00f0*/ 	.word	0x05000006


	//----- nvinfo : EIATTR_COOP_GROUP_INSTR_OFFSETS
	.align		4
.L_7081:
        /*00f4*/ 	.byte	0x04, 0x28
        /*00f6*/ 	.short	(.L_7083 - .L_7082)


	//   ....[0]....
.L_7082:
        /*00f8*/ 	.word	0x00001e30


	//   ....[1]....
        /*00fc*/ 	.word	0x00001e90


	//   ....[2]....
        /*0100*/ 	.word	0x00001eb0


	//   ....[3]....
        /*0104*/ 	.word	0x00001ed0


	//   ....[4]....
        /*0108*/ 	.word	0x00001ef0


	//   ....[5]....
        /*010c*/ 	.word	0x00001fd0


	//   ....[6]....
        /*0110*/ 	.word	0x00001ff0


	//   ....[7]....
        /*0114*/ 	.word	0x00002010


	//   ....[8]....
        /*0118*/ 	.word	0x00002210


	//   ....[9]....
        /*011c*/ 	.word	0x00002280


	//   ....[10]....
        /*0120*/ 	.word	0x000022f0


	//----- nvinfo : EIATTR_VRC_CTA_INIT_COUNT
	.align		4
.L_7083:
        /*0124*/ 	.byte	0x02, 0x4a
	.zero		1
	.zero		1


	//----- nvinfo : EIATTR_EXIT_INSTR_OFFSETS
	.align		4
        /*0128*/ 	.byte	0x04, 0x1c
        /*012a*/ 	.short	(.L_7085 - .L_7084)


	//   ....[0]....
.L_7084:
        /*012c*/ 	.word	0x00000080


	//   ....[1]....
        /*0130*/ 	.word	0x000020c0


	//   ....[2]....
        /*0134*/ 	.word	0x000021c0


	//----- nvinfo : EIATTR_MAX_THREADS
	.align		4
.L_7085:
        /*0138*/ 	.byte	0x04, 0x05
        /*013a*/ 	.short	(.L_7087 - .L_7086)
.L_7086:
        /*013c*/ 	.word	0x00000100
        /*0140*/ 	.word	0x00000001
        /*0144*/ 	.word	0x00000001


	//----- nvinfo : EIATTR_CRS_STACK_SIZE
	.align		4
.L_7087:
        /*0148*/ 	.byte	0x04, 0x1e
        /*014a*/ 	.short	(.L_7089 - .L_7088)
.L_7088:
        /*014c*/ 	.word	0x00000000


	//----- nvinfo : EIATTR_CBANK_PARAM_SIZE
	.align		4
.L_7089:
        /*0150*/ 	.byte	0x03, 0x19
        /*0152*/ 	.short	0x0050


	//----- nvinfo : EIATTR_PARAM_CBANK
	.align		4
        /*0154*/ 	.byte	0x04, 0x0a
        /*0156*/ 	.short	(.L_7091 - .L_7090)
	.align		4
.L_7090:
        /*0158*/ 	.word	index@(.nv.constant0._ZN18transformer_engine6detail32dgated_act_cast_transpose_kernelILi1ELi2Eff13__nv_bfloat16NS_5EmptyEXadL_ZNS_5dreluIffEET_T0_RKS3_EEXadL_ZNS_4reluIffEES5_S6_S8_EEEEvPKT2_SC_PT3_SE_PKT1_PSF_SI_mmm)
        /*015c*/ 	.short	0x0380
        /*015e*/ 	.short	0x0050


	//----- nvinfo : EIATTR_SW_WAR
	.align		4
.L_7091:
        /*0160*/ 	.byte	0x04, 0x36
        /*0162*/ 	.short	(.L_7093 - .L_7092)
.L_7092:
        /*0164*/ 	.word	0x00000008
.L_7093:


//--------------------- .nv.info._ZN18transformer_engine6detail43dgated_act_cast_transpose_kernel_notalignedILi1ELi2Eff6__halfNS_5EmptyEXadL_ZNS_5dreluIffEET_T0_RKS3_EEXadL_ZNS_4reluIffEES5_S6_S8_EEEEvPKT2_SC_PT3_SE_PKT1_PSF_SI_mmm --------------------------
	.section	.nv.info._ZN18transformer_engine6detail43dgated_act_cast_transpose_kernel_notalignedILi1ELi2Eff6__halfNS_5EmptyEXadL_ZNS_5dreluIffEET_T0_RKS3_EEXadL_ZNS_4reluIffEES5_S6_S8_EEEEvPKT2_SC_PT3_SE_PKT1_PSF_SI_mmm,"",@"SHT_CUDA_INFO"
	.sectionflags	@""
	.align	4


	//----- nvinfo : EIATTR_CUDA_API_VERSION
	.align		4
        /*0000*/ 	.byte	0x04, 0x37
        /*0002*/ 	.short	(.L_7095 - .L_7094)
.L_7094:
        /*0004*/ 	.word	0x00000082


	//----- nvinfo : EIATTR_KPARAM_INFO
	.align		4
.L_7095:
        /*0008*/ 	.byte	0x04, 0x17
        /*000a*/ 	.short	(.L_7097 - .L_7096)
.L_7096:
        /*000c*/ 	.word	0x00000000
        /*0010*/ 	.short	0x0009
        /*0012*/ 	.short	0x0048
        /*0014*/ 	.byte	0x00, 0xf0, 0x21, 0x00


	//----- nvinfo : EIATTR_KPARAM_INFO
	.align		4
.L_7097:
        /*0018*/ 	.byte	0x04, 0x17
        /*001a*/ 	.short	(.L_7099 - .L_7098)
.L_7098:
        /*001c*/ 	.word	0x00000000
        /*0020*/ 	.short	0x0008
        /*0022*/ 	.short	0x0040
        /*0024*/ 	.byte	0x00, 0xf0, 0x21, 0x00


	//----- nvinfo : EIATTR_KPARAM_INFO
	.align		4
.L_7099:
        /*0028*/ 	.byte	0x04, 0x17
        /*002a*/ 	.short	(.L_7101 - .L_7100)
.L_7100:
        /*002c*/ 	.word	0x00000000
        /*0030*/ 	.short	0x0007
        /*0032*/ 	.short	0x0038
        /*0034*/ 	.byte	0x00, 0xf0, 0x21, 0x00


	//----- nvinfo : EIATTR_KPARAM_INFO
	.align		4
.L_7101:
        /*0038*/ 	.byte	0x04, 0x17
        /*003a*/ 	.short	(.L_7103 - .L_7102)
.L_7102:
        /*003c*/ 	.word	0x00000000
        /*0040*/ 	.short	0x0006
        /*0042*/ 	.short	0x0030
        /*0044*/ 	.byte	0x00, 0xf5, 0x21, 0x00


	//----- nvinfo : EIATTR_KPARAM_INFO
	.align		4
.L_7103:
        /*0048*/ 	.byte	0x04, 0x17
        /*004a*/ 	.short	(.L_7105 - .L_7104)
.L_7104:
        /*004c*/ 	.word	0x00000000
        /*0050*/ 	.short	0x0005
        /*0052*/ 	.short	0x0028
        /*0054*/ 	.byte	0x00, 0xf5, 0x21, 0x00


	//----- nvinfo : EIATTR_KPARAM_INFO
	.align		4
.L_7105:
        /*0058*/ 	.byte	0x04, 0x17
        /*005a*/ 	.short	(.L_7107 - .L_7106)
.L_7106:
        /*005c*/ 	.word	0x00000000
        /*0060*/ 	.short	0x0004
        /*0062*/ 	.short	0x0020
        /*0064*/ 	.byte	0x00, 0xf5, 0x21, 0x00


	//----- nvinfo : EIATTR_KPARAM_INFO
	.align		4
.L_7107:
        /*0068*/ 	.byte	0x04, 0x17
        /*006a*/ 	.short	(.L_7109 - .L_7108)
.L_7108:
        /*006c*/ 	.word	0x00000000
        /*0070*/ 	.short	0x0003
        /*0072*/ 	.short	0x0018
        /*0074*/ 	.byte	0x00, 0xf5, 0x21, 0x00


	//----- nvinfo : EIATTR_KPARAM_INFO
	.align		4
.L_7109:
        /*0078*/ 	.byte	0x04, 0x17
        /*007a*/ 	.short	(.L_7111 - .L_7110)
.L_7110:
        /*007c*/ 	.word	0x00000000
        /*0080*/ 	.short	0x0002
        /*0082*/ 	.short	0x0010
        /*0084*/ 	.byte	0x00, 0xf5, 0x21, 0x00


	//----- nvinfo : EIATTR_KPARAM_INFO
	.align		4
.L_7111:
        /*0088*/ 	.byte	0x04, 0x17
        /*008a*/ 	.short	(.L_7113 - .L_7112)
.L_7112:
        /*008c*/ 	.word	0x00000000
        /*0090*/ 	.short	0x0001
        /*0092*/ 	.short	0x0008
        /*0094*/ 	.byte	0x00, 0xf5, 0x21, 0x00


	//----- nvinfo : EIATTR_KPARAM_INFO
	.align		4
.L_7113:
        /*0098*/ 	.byte	0x04, 0x17
        /*009a*/ 	.short	(.L_7115 - .L_7114)
.L_7114:
        /*009c*/ 	.word	0x00000000
        /*00a0*/ 	.short	0x0000
        /*00a2*/ 	.short	0x0000
        /*00a4*/ 	.byte	0x00, 0xf5, 0x21, 0x00


	//----- nvinfo : EIATTR_SPARSE_MMA_MASK
	.align		4
.L_7115:
        /*00a8*/ 	.byte	0x03, 0x50
        /*00aa*/ 	.short	0x0000


	//----- nvinfo : EIATTR_MAXREG_COUNT
	.align		4
        /*00ac*/ 	.byte	0x03, 0x1b
        /*00ae*/ 	.short	0x00ff


	//----- nvinfo : EIATTR_NUM_BARRIERS
	.align		4
        /*00b0*/ 	.byte	0x02, 0x4c
        /*00b2*/ 	.byte	0x01
	.zero		1


	//----- nvinfo : EIATTR_MERCURY_ISA_VERSION
	.align		4
        /*00b4*/ 	.byte	0x03, 0x5f
        /*00b6*/ 	.short	0x0101


	//----- nvinfo : EIATTR_COOP_GROUP_MASK_REGIDS
	.align		4
        /*00b8*/ 	.byte	0x04, 0x29
        /*00ba*/ 	.short	(.L_7117 - .L_7116)


	//   ....[0]....
.L_7116:
        /*00bc*/ 	.word	0xffffffff


	//   ....[1]....
        /*00c0*/ 	.word	0xffffffff


	//   ....[2]....
        /*00c4*/ 	.word	0xffffffff


	//   ....[3]....
        /*00c8*/ 	.word	0xffffffff


	//   ....[4]....
        /*00cc*/ 	.word	0xffffffff


	//   ....[5]....
        /*00d0*/ 	.word	0xffffffff


	//   ....[6]....
        /*00d4*/ 	.word	0xffffffff


	//   ....[7]....
        /*00d8*/ 	.word	0xffffffff


	//   ....[8]....
        /*00dc*/ 	.word	0x05000004


	//   ....[9]....
        /*00e0*/ 	.word	0x05000004


	//   ....[10]....
        /*00e4*/ 	.word	0x05000004


	//----- nvinfo : EIATTR_COOP_GROUP_INSTR_OFFSETS
	.align		4
.L_7117:
        /*00e8*/ 	.byte	0x04, 0x28
        /*00ea*/ 	.short	(.L_7119 - .L_7118)


	//   ....[0]....
.L_7118:
        /*00ec*/ 	.word	0x00002ea0


	//   ....[1]....
        /*00f0*/ 	.word	0x00002f00


	//   ....[2]....
        /*00f4*/ 	.word	0x00002f40


	//   ....[3]....
        /*00f8*/ 	.word	0x00002f60


	//   ....[4]....
        /*00fc*/ 	.word	0x00002f80


	//   ....[5]....
        /*0100*/ 	.word	0x00003070


	//   ....[6]....
        /*0104*/ 	.word	0x00003090


	//   ....[7]....
        /*0108*/ 	.word	0x000030b0


	//   ....[8]....
        /*010c*/ 	.word	0x000032b0


	//   ....[9]....
        /*0110*/ 	.word	0x00003320


	//   ....[10]....
        /*0114*/ 	.word	0x00003390


	//----- nvinfo : EIATTR_VRC_CTA_INIT_COUNT
	.align		4
.L_7119:
        /*0118*/ 	.byte	0x02, 0x4a
	.zero		1
	.zero		1


	//----- nvinfo : EIATTR_EXIT_INSTR_OFFSETS
	.align		4
        /*011c*/ 	.byte	0x04, 0x1c
        /*011e*/ 	.short	(.L_7121 - .L_7120)


	//   ....[0]....
.L_7120:
        /*0120*/ 	.word	0x00000080


	//   ....[1]....
        /*0124*/ 	.word	0x00003160


	//   ....[2]....
        /*0128*/ 	.word	0x00003260


	//----- nvinfo : EIATTR_MAX_THREADS
	.align		4
.L_7121:
        /*012c*/ 	.byte	0x04, 0x05
        /*012e*/ 	.short	(.L_7123 - .L_7122)
.L_7122:
        /*0130*/ 	.word	0x00000100
        /*0134*/ 	.word	0x00000001
        /*0138*/ 	.word	0x00000001


	//----- nvinfo : EIATTR_CRS_STACK_SIZE
	.align		4
.L_7123:
        /*013c*/ 	.byte	0x04, 0x1e
        /*013e*/ 	.short	(.L_7125 - .L_7124)
.L_7124:
        /*0140*/ 	.word	0x00000000


	//----- nvinfo : EIATTR_CBANK_PARAM_SIZE
	.align		4
.L_7125:
        /*0144*/ 	.byte	0x03, 0x19
        /*0146*/ 	.short	0x0050


	//----- nvinfo : EIATTR_PARAM_CBANK
	.align		4
        /*0148*/ 	.byte	0x04, 0x0a
        /*014a*/ 	.short	(.L_7127 - .L_7126)
	.align		4
.L_7126:
        /*014c*/ 	.word	index@(.nv.constant0._ZN18transformer_engine6detail43dgated_act_cast_transpose_kernel_notalignedILi1ELi2Eff6__halfNS_5EmptyEXadL_ZNS_5dreluIffEET_T0_RKS3_EEXadL_ZNS_4reluIffEES5_S6_S8_EEEEvPKT2_SC_PT3_SE_PKT1_PSF_SI_mmm)
        /*0150*/ 	.short	0x0380
        /*0152*/ 	.short	0x0050


	//----- nvinfo : EIATTR_SW_WAR
	.align		4
.L_7127:
        /*0154*/ 	.byte	0x04, 0x36
        /*0156*/ 	.short	(.L_7129 - .L_7128)
.L_7128:
        /*0158*/ 	.word	0x00000008
.L_7129:


//--------------------- .nv.info._ZN18transformer_engine6detail32dgated_act_cast_transpose_kernelILi1ELi2Eff6__halfNS_5EmptyEXadL_ZNS_5dreluIffEET_T0_RKS3_EEXadL_ZNS_4reluIffEES5_S6_S8_EEEEvPKT2_SC_PT3_SE_PKT1_PSF_SI_mmm --------------------------
	.section	.nv.info._ZN18transformer_engine6detail32dgated_act_cast_transpose_kernelILi1ELi2Eff6__halfNS_5EmptyEXadL_ZNS_5dreluIffEET_T0_RKS3_EEXadL_ZNS_4reluIffEES5_S6_S8_EEEEvPKT2_SC_PT3_SE_PKT1_PSF_SI_mmm,"",@"SHT_CUDA_INFO"
	.sectionflags	@""
	.align	4


	//----- nvinfo : EIATTR_CUDA_API_VERSION
	.align		4
        /*0000*/ 	.byte	0x04, 0x37
        /*0002*/ 	.short	(.L_7131 - .L_7130)
.L_7130:
        /*0004*/ 	.word	0x00000082


	//----- nvinfo : EIATTR_KPARAM_INFO
	.align		4
.L_7131:
        /*0008*/ 	.byte	0x04, 0x17
        /*000a*/ 	.short	(.L_7133 - .L_7132)
.L_7132:
        /*000c*/ 	.word	0x00000000
        /*0010*/ 	.short	0x0009
        /*0012*/ 	.short	0x0048
        /*0014*/ 	.byte	0x00, 0xf0, 0x21, 0x00


	//----- nvinfo : EIATTR_KPARAM_INFO
	.align		4
.L_7133:
        /*0018*/ 	.byte	0x04, 0x17
        /*001a*/ 	.short	(.L_7135 - .L_7134)
.L_7134:
        /*001c*/ 	.word	0x00000000
        /*0020*/ 	.short	0x0008
        /*0022*/ 	.short	0x0040
        /*0024*/ 	.byte	0x00, 0xf0, 0x21, 0x00


	//----- nvinfo : EIATTR_KPARAM_INFO
	.align		4
.L_7135:
        /*0028*/ 	.byte	0x04, 0x17
        /*002a*/ 	.short	(.L_7137 - .L_7136)
.L_7136:
        /*002c*/ 	.word	0x00000000
        /*0030*/ 	.short	0x0007
        /*0032*/ 	.short	0x0038
        /*0034*/ 	.byte	0x00, 0xf0, 0x21, 0x00


	//----- nvinfo : EIATTR_KPARAM_INFO
	.align		4
.L_7137:
        /*0038*/ 	.byte	0x04, 0x17
        /*003a*/ 	.short	(.L_7139 - .L_7138)
.L_7138:
        /*003c*/ 	.word	0x00000000
        /*0040*/ 	.short	0x0006
        /*0042*/ 	.short	0x0030
        /*0044*/ 	.byte	0x00, 0xf5, 0x21, 0x00


	//----- nvinfo : EIATTR_KPARAM_INFO
	.align		4
.L_7139:
        /*0048*/ 	.byte	0x04, 0x17
        /*004a*/ 	.short	(.L_7141 - .L_7140)
.L_7140:
        /*004c*/ 	.word	0x00000000
        /*0050*/ 	.short	0x0005
        /*0052*/ 	.short	0x0028
        /*0054*/ 	.byte	0x00, 0xf5, 0x21, 0x00


	//----- nvinfo : EIATTR_KPARAM_INFO
	.align		4
.L_7141:
        /*0058*/ 	.byte	0x04, 0x17
        /*005a*/ 	.short	(.L_7143 - .L_7142)
.L_7142:
        /*005c*/ 	.word	0x00000000
        /*0060*/ 	.short	0x0004
        /*0062*/ 	.short	0x0020
        /*0064*/ 	.byte	0x00, 0xf5, 0x21, 0x00


	//----- nvinfo : EIATTR_KPARAM_INFO
	.align		4
.L_7143:
        /*0068*/ 	.byte	0x04, 0x17
        /*006a*/ 	.short	(.L_7145 - .L_7144)
.L_7144:
        /*006c*/ 	.word	0x00000000
        /*0070*/ 	.short	0x0003
        /*0072*/ 	.short	0x0018
        /*0074*/ 	.byte	0x00, 0xf5, 0x21, 0x00


	//----- nvinfo : EIATTR_KPARAM_INFO
	.align		4
.L_7145:
        /*0078*/ 	.byte	0x04, 0x17
        /*007a*/ 	.short	(.L_7147 - .L_7146)
.L_7146:
        /*007c*/ 	.word	0x00000000
        /*0080*/ 	.short	0x0002
        /*0082*/ 	.short	0x0010
        /*0084*/ 	.byte	0x00, 0xf5, 0x21, 0x00


	//----- nvinfo : EIATTR_KPARAM_INFO
	.align		4
.L_7147:
        /*0088*/ 	.byte	0x04, 0x17
        /*008a*/ 	.short	(.L_7149 - .L_7148)
.L_7148:
        /*008c*/ 	.word	0x00000000
        /*0090*/ 	.short	0x0001
        /*0092*/ 	.short	0x0008
        /*0094*/ 	.byte	0x00, 0xf5, 0x21, 0x00


	//----- nvinfo : EIATTR_KPARAM_INFO
	.align		4
.L_7149:
        /*0098*/ 	.byte	0x04, 0x17
        /*009a*/ 	.short	(.L_7151 - .L_7150)
.L_7150:
        /*009c*/ 	.word	0x00000000
        /*00a0*/ 	.short	0x0000
        /*00a2*/ 	.short	0x0000
        /*00a4*/ 	.byte	0x00, 0xf5, 0x21, 0x00


	//----- nvinfo : EIATTR_SPARSE_MMA_MASK
	.align		4
.L_7151:
        /*00a8*/ 	.byte	0x03, 0x50
        /*00aa*/ 	.short	0x0000


	//----- nvinfo : EIATTR_MAXREG_COUNT
	.align		4
        /*00ac*/ 	.byte	0x03, 0x1b
        /*00ae*/ 	.short	0x00ff


	//----- nvinfo : EIATTR_NUM_BARRIERS
	.align		4
        /*00b0*/ 	.byte	0x02, 0x4c
        /*00b2*/ 	.byte	0x01
	.zero		1


	//----- nvinfo : EIATTR_MERCURY_ISA_VERSION
	.align		4
        /*00b4*/ 	.byte	0x03, 0x5f
        /*00b6*/ 	.short	0x0101


	//----- nvinfo : EIATTR_INT_WARP_WIDE_INSTR_OFFSETS
	.align		4
        /*00b8*/ 	.byte	0x04, 0x31
        /*00ba*/ 	.short	(.L_7153 - .L_7152)


	//   ....[0]....
.L_7152:
        /*00bc*/ 	.word	0x00001e60


	//   ....[1]....
        /*00c0*/ 	.word	0x00001f70


	//----- nvinfo : EIATTR_COOP_GROUP_MASK_REGIDS
	.align		4
.L_7153:
        /*00c4*/ 	.byte	0x04, 0x29
        /*00c6*/ 	.short	(.L_7155 - .L_7154)


	//   ....[0]....
.L_7154:
        /*00c8*/ 	.word	0xffffffff


	//   ....[1]....
        /*00cc*/ 	.word	0xffffffff


	//   ....[2]....
        /*00d0*/ 	.word	0xffffffff


	//   ....[3]....
        /*00d4*/ 	.word	0xffffffff


	//   ....[4]....
        /*00d8*/ 	.word	0xffffffff


	//   ....[5]....
        /*00dc*/ 	.word	0xffffffff


	//   ....[6]....
        /*00e0*/ 	.word	0xffffffff


	//   ....[7]....
        /*00e4*/ 	.word	0xffffffff


	//   ....[8]....
        /*00e8*/ 	.word	0x05000006


	//   ....[9]....
        /*00ec*/ 	.word	0x05000006


	//   ....[10]....
        /*00f0*/ 	.word	0x05000006


	//----- nvinfo : EIATTR_COOP_GROUP_INSTR_OFFSETS
	.align		4
.L_7155:
        /*00f4*/ 	.byte	0x04, 0x28
        /*00f6*/ 	.short	(.L_7157 - .L_7156)


	//   ....[0]....
.L_7156:
        /*00f8*/ 	.word	0x00001e30


	//   ....[1]....
        /*00fc*/ 	.word	0x00001e90


	//   ....[2]....
        /*0100*/ 	.word	0x00001eb0


	//   ....[3]....
        /*0104*/ 	.word	0x00001ed0


	//   ....[4]....
        /*0108*/ 	.word	0x00001ef0


	//   ....[5]....
        /*010c*/ 	.word	0x00001fd0


	//   ....[6]....
        /*0110*/ 	.word	0x00001ff0


	//   ....[7]....
        /*0114*/ 	.word	0x00002010


	//   ....[8]....
        /*0118*/ 	.word	0x00002210


	//   ....[9]....
        /*011c*/ 	.word	0x00002280


	//   ....[10]....
        /*0120*/ 	.word	0x000022f0


	//----- nvinfo : EIATTR_VRC_CTA_INIT_COUNT
	.align		4
.L_7157:
        /*0124*/ 	.byte	0x02, 0x4a
	.zero		1
	.zero		1


	//----- nvinfo : EIATTR_EXIT_INSTR_OFFSETS
	.align		4
        /*0128*/ 	.byte	0x04, 0x1c
        /*012a*/ 	.short	(.L_7159 - .L_7158)


	//   ....[0]....
.L_7158:
        /*012c*/ 	.word	0x00000080


	//   ....[1]....
        /*0130*/ 	.word	0x000020c0


	//   ....[2]....
        /*0134*/ 	.word	0x000021c0


	//----- nvinfo : EIATTR_MAX_THREADS
	.align		4
.L_7159:
        /*0138*/ 	.byte	0x04, 0x05
        /*013a*/ 	.short	(.L_7161 - .L_7160)
.L_7160:
        /*013c*/ 	.word	0x00000100
        /*0140*/ 	.word	0x00000001
        /*0144*/ 	.word	0x00000001


	//----- nvinfo : EIATTR_CRS_STACK_SIZE
	.align		4
.L_7161:
        /*0148*/ 	.byte	0x04, 0x1e
        /*014a*/ 	.short	(.L_7163 - .L_7162)
.L_7162:
        /*014c*/ 	.word	0x00000000


	//----- nvinfo : EIATTR_CBANK_PARAM_SIZE
	.align		4
.L_7163:
        /*0150*/ 	.byte	0x03, 0x19
        /*0152*/ 	.short	0x0050


	//----- nvinfo : EIATTR_PARAM_CBANK
	.align		4
        /*0154*/ 	.byte	0x04, 0x0a
        /*0156*/ 	.short	(.L_7165 - .L_7164)
	.align		4
.L_7164:
        /*0158*/ 	.word	index@(.nv.constant0._ZN18transformer_engine6detail32dgated_act_cast_transpose_kernelILi1ELi2Eff6__halfNS_5EmptyEXadL_ZNS_5dreluIffEET_T0_RKS3_EEXadL_ZNS_4reluIffEES5_S6_S8_EEEEvPKT2_SC_PT3_SE_PKT1_PSF_SI_mmm)
        /*015c*/ 	.short	0x0380
        /*015e*/ 	.short	0x0050


	//----- nvinfo : EIATTR_SW_WAR
	.align		4
.L_7165:
        /*0160*/ 	.byte	0x04, 0x36
        /*0162*/ 	.short	(.L_7167 - .L_7166)
.L_7166:
        /*0164*/ 	.word	0x00000008
.L_7167:


//--------------------- .nv.info._ZN18transformer_engine6detail43dgated_act_cast_transpose_kernel_notalignedILi1ELi1EfffNS_5EmptyEXadL_ZNS_5dreluIffEET_T0_RKS2_EEXadL_ZNS_4reluIffEES4_S5_S7_EEEEvPKT2_SB_PT3_SD_PKT1_PSE_SH_mmm --------------------------
	.section	.nv.info._ZN18transformer_engine6detail43dgated_act_cast_transpose_kernel_notalignedILi1ELi1EfffNS_5EmptyEXadL_ZNS_5dreluIffEET_T0_RKS2_EEXadL_ZNS_4reluIffEES4_S5_S7_EEEEvPKT2_SB_PT3_SD_PKT1_PSE_SH_mmm,"",@"SHT_CUDA_INFO"
	.sectionflags	@""
	.align	4


	//----- nvinfo : EIATTR_CUDA_API_VERSION
	.align		4
        /*0000*/ 	.byte	0x04, 0x37
        /*0002*/ 	.short	(.L_7169 - .L_7168)
.L_7168:
        /*0004*/ 	.word	0x00000082


	//----- nvinfo : EIATTR_KPARAM_INFO
	.align		4
.L_7169:
        /*0008*/ 	.byte	0x04, 0x17
        /*000a*/ 	.short	(.L_7171 - .L_7170)
.L_7170:
        /*000c*/ 	.word	0x00000000
        /*0010*/ 	.short	0x0009
        /*0012*/ 	.short	0x0048
        /*0014*/ 	.byte	0x00, 0xf0, 0x21, 0x00


	//----- nvinfo : EIATTR_KPARAM_INFO
	.align		4
.L_7171:
        /*0018*/ 	.byte	0x04, 0x17
        /*001a*/ 	.short	(.L_7173 - .L_7172)
.L_7172:
        /*001c*/ 	.word	0x00000000
        /*0020*/ 	.short	0x0008
        /*0022*/ 	.short	0x0040
        /*0024*/ 	.byte	0x00, 0xf0, 0x21, 0x00


	//----- nvinfo : EIATTR_KPARAM_INFO
	.align		4
.L_7173:
        /*0028*/ 	.byte	0x04, 0x17
        /*002a*/ 	.short	(.L_7175 - .L_7174)
.L_7174:
        /*002c*/ 	.word	0x00000000
        /*0030*/ 	.short	0x0007
        /*0032*/ 	.short	0x0038
        /*0034*/ 	.byte	0x00, 0xf0, 0x21, 0x00


	//----- nvinfo : EIATTR_KPARAM_INFO
	.align		4
.L_7175:
        /*0038*/ 	.byte	0x04, 0x17
        /*003a*/ 	.short	(.L_7177 - .L_7176)
.L_7176:
        /*003c*/ 	.word	0x00000000
        /*0040*/ 	.short	0x0006
        /*0042*/ 	.short	0x0030
        /*0044*/ 	.byte	0x00, 0xf5, 0x21, 0x00


	//----- nvinfo : EIATTR_KPARAM_INFO
	.align		4
.L_7177:
        /*0048*/ 	.byte	0x04, 0x17
        /*004a*/ 	.short	(.L_7179 - .L_7178)
.L_7178:
        /*004c*/ 	.word	0x00000000
        /*0050*/ 	.short	0x0005
        /*0052*/ 	.short	0x0028
        /*0054*/ 	.byte	0x00, 0xf5, 0x21, 0x00


	//----- nvinfo : EIATTR_KPARAM_INFO
	.align		4
.L_7179:
        /*0058*/ 	.byte	0x04, 0x17
        /*005a*/ 	.short	(.L_7181 - .L_7180)
.L_7180:
        /*005c*/ 	.word	0x00000000
        /*0060*/ 	.short	0x0004
        /*0062*/ 	.short	0x0020
        /*0064*/ 	.byte	0x00, 0xf5, 0x21, 0x00


	//----- nvinfo : EIATTR_KPARAM_INFO
	.align		4
.L_7181:
        /*0068*/ 	.byte	0x04, 0x17
        /*006a*/ 	.short	(.L_7183 - .L_7182)
.L_7182:
        /*006c*/ 	.word	0x00000000
        /*0070*/ 	.short	0x0003
        /*0072*/ 	.short	0x0018
        /*0074*/ 	.byte	0x00, 0xf5, 0x21, 0x00


	//----- nvinfo : EIATTR_KPARAM_INFO
	.align		4
.L_7183:
        /*0078*/ 	.byte	0x04, 0x17
        /*007a*/ 	.short	(.L_7185 - .L_7184)
.L_7184:
        /*007c*/ 	.word	0x00000000
        /*0080*/ 	.short	0x0002
        /*0082*/ 	.short	0x0010
        /*0084*/ 	.byte	0x00, 0xf5, 0x21, 0x00


	//----- nvinfo : EIATTR_KPARAM_INFO
	.align		4
.L_7185:
        /*0088*/ 	.byte	0x04, 0x17
        /*008a*/ 	.short	(.L_7187 - .L_7186)
.L_7186:
        /*008c*/ 	.word	0x00000000
        /*0090*/ 	.short	0x0001
        /*0092*/ 	.short	0x0008
        /*0094*/ 	.byte	0x00, 0xf5, 0x21, 0x00


	//----- nvinfo : EIATTR_KPARAM_INFO
	.align		4
.L_7187:
        /*0098*/ 	.byte	0x04, 0x17
        /*009a*/ 	.short	(.L_7189 - .L_7188)
.L_7188:
        /*009c*/ 	.word	0x00000000
        /*00a0*/ 	.short	0x0000
        /*00a2*/ 	.short	0x0000
        /*00a4*/ 	.byte	0x00, 0xf5, 0x21, 0x00


	//----- nvinfo : EIATTR_SPARSE_MMA_MASK
	.align		4
.L_7189:
        /*00a8*/ 	.byte	0x03, 0x50
        /*00aa*/ 	.short	0x0000


	//----- nvinfo : EIATTR_MAXREG_COUNT
	.align		4
        /*00ac*/ 	.byte	0x03, 0x1b
        /*00ae*/ 	.short	0x00ff


	//----- nvinfo : EIATTR_NUM_BARRIERS
	.align		4
        /*00b0*/ 	.byte	0x02, 0x4c
        /*00b2*/ 	.byte	0x01
	.zero		1


	//----- nvinfo : EIATTR_MERCURY_ISA_VERSION
	.align		4
        /*00b4*/ 	.byte	0x03, 0x5f
        /*00b6*/ 	.short	0x0101


	//----- nvinfo : EIATTR_COOP_GROUP_MASK_REGIDS
	.align		4
        /*00b8*/ 	.byte	0x04, 0x29
        /*00ba*/ 	.short	(.L_7191 - .L_7190)


	//   ....[0]....
.L_7190:
        /*00bc*/ 	.word	0xffffffff


	//   ....[1]....
        /*00c0*/ 	.word	0xffffffff


	//   ....[2]....
        /*00c4*/ 	.word	0xffffffff


	//   ....[3]....
        /*00c8*/ 	.word	0xffffffff


	//   ....[4]....
        /*00cc*/ 	.word	0xffffffff


	//   ....[5]....
        /*00d0*/ 	.word	0xffffffff


	//   ....[6]....
        /*00d4*/ 	.word	0xffffffff


	//   ....[7]....
        /*00d8*/ 	.word	0xffffffff


	//   ....[8]....
        /*00dc*/ 	.word	0x05000004


	//   ....[9]....
        /*00e0*/ 	.word	0x05000004


	//   ....[10]....
        /*00e4*/ 	.word	0x05000004


	//----- nvinfo : EIATTR_COOP_GROUP_INSTR_OFFSETS
	.align		4
.L_7191:
        /*00e8*/ 	.byte	0x04, 0x28
        /*00ea*/ 	.short	(.L_7193 - .L_7192)


	//   ....[0]....
.L_7192:
        /*00ec*/ 	.word	0x000022a0


	//   ....[1]....
        /*00f0*/ 	.word	0x00002300


	//   ....[2]....
        /*00f4*/ 	.word	0x00002340


	//   ....[3]....
        /*00f8*/ 	.word	0x00002360


	//   ....[4]....
        /*00fc*/ 	.word	0x00002380


	//   ....[5]....
        /*0100*/ 	.word	0x00002470


	//   ....[6]....
        /*0104*/ 	.word	0x00002490


	//   ....[7]....
        /*0108*/ 	.word	0x000024b0


	//   ....[8]....
        /*010c*/ 	.word	0x000026b0


	//   ....[9]....
        /*0110*/ 	.word	0x00002720


	//   ....[10]....
        /*0114*/ 	.word	0x00002790


	//----- nvinfo : EIATTR_VRC_CTA_INIT_COUNT
	.align		4
.L_7193:
        /*0118*/ 	.byte	0x02, 0x4a
	.zero		1
	.zero		1


	//----- nvinfo : EIATTR_EXIT_INSTR_OFFSETS
	.align		4
        /*011c*/ 	.byte	0x04, 0x1c
        /*011e*/ 	.short	(.L_7195 - .L_7194)


	//   ....[0]....
.L_7194:
        /*0120*/ 	.word	0x00000080


	//   ....[1]....
        /*0124*/ 	.word	0x00002560


	//   ....[2]....
        /*0128*/ 	.word	0x00002660


	//----- nvinfo : EIATTR_MAX_THREADS
	.align		4
.L_7195:
        /*012c*/ 	.byte	0x04, 0x05
        /*012e*/ 	.short	(.L_7197 - .L_7196)
.L_7196:
        /*0130*/ 	.word	0x00000100
        /*0134*/ 	.word	0x00000001
        /*0138*/ 	.word	0x00000001


	//----- nvinfo : EIATTR_CRS_STACK_SIZE
	.align		4
.L_7197:
        /*013c*/ 	.byte	0x04, 0x1e
        /*013e*/ 	.short	(.L_7199 - .L_7198)
.L_7198:
        /*0140*/ 	.word	0x00000000


	//----- nvinfo : EIATTR_CBANK_PARAM_SIZE
	.align		4
.L_7199:
        /*0144*/ 	.byte	0x03, 0x19
        /*0146*/ 	.short	0x0050


	//----- nvinfo : EIATTR_PARAM_CBANK
	.align		4
        /*0148*/ 	.byte	0x04, 0x0a
        /*014a*/ 	.short	(.L_7201 - .L_7200)
	.align		4
.L_7200:
        /*014c*/ 	.word	index@(.nv.constant0._ZN18transformer_engine6detail43dgated_act_cast_transpose_kernel_notalignedILi1ELi1EfffNS_5EmptyEXadL_ZNS_5dreluIffEET_T0_RKS2_EEXadL_ZNS_4reluIffEES4_S5_S7_EEEEvPKT2_SB_PT3_SD_PKT1_PSE_SH_mmm)
        /*0150*/ 	.short	0x0380
        /*0152*/ 	.short	0x0050


	//----- nvinfo : EIATTR_SW_WAR
	.align		4
.L_7201:
        /*0154*/ 	.byte	0x04, 0x36
        /*0156*/ 	.short	(.L_7203 - .L_7202)
.L_7202:
        /*0158*/ 	.word	0x00000008
.L_7203:


//--------------------- .nv.info._ZN18transformer_engine6detail32dgated_act_cast_transpose_kernelILi1ELi1EfffNS_5EmptyEXadL_ZNS_5dreluIffEET_T0_RKS2_EEXadL_ZNS_4reluIffEES4_S5_S7_EEEEvPKT2_SB_PT3_SD_PKT1_PSE_SH_mmm --------------------------
	.section	.nv.info._ZN18transformer_engine6detail32dgated_act_cast_transpose_kernelILi1ELi1EfffNS_5EmptyEXadL_ZNS_5dreluIffEET_T0_RKS2_EEXadL_ZNS_4reluIffEES4_S5_S7_EEEEvPKT2_SB_PT3_SD_PKT1_PSE_SH_mmm,"",@"SHT_CUDA_INFO"
	.sectionflags	@""
	.align	4


	//----- nvinfo : EIATTR_CUDA_API_VERSION
	.align		4
        /*0000*/ 	.byte	0x04, 0x37
        /*0002*/ 	.short	(.L_7205 - .L_7204)
.L_7204:
        /*0004*/ 	.word	0x00000082


	//----- nvinfo : EIATTR_KPARAM_INFO
	.align		4
.L_7205:
        /*0008*/ 	.byte	0x04, 0x17
        /*000a*/ 	.short	(.L_7207 - .L_7206)
.L_7206:
        /*000c*/ 	.word	0x00000000
        /*0010*/ 	.short	0x0009
        /*0012*/ 	.short	0x0048
        /*0014*/ 	.byte	0x00, 0xf0, 0x21, 0x00


	//----- nvinfo : EIATTR_KPARAM_INFO
	.align		4
.L_7207:
        /*0018*/ 	.byte	0x04, 0x17
        /*001a*/ 	.short	(.L_7209 - .L_7208)
.L_7208:
        /*001c*/ 	.word	0x00000000
        /*0020*/ 	.short	0x0008
        /*0022*/ 	.short	0x0040
        /*0024*/ 	.byte	0x00, 0xf0, 0x21, 0x00


	//----- nvinfo : EIATTR_KPARAM_INFO
	.align		4
.L_7209:
        /*0028*/ 	.byte	0x04, 0x17
        /*002a*/ 	.short	(.L_7211 - .L_7210)
.L_7210:
        /*002c*/ 	.word	0x00000000
        /*0030*/ 	.short	0x0007
        /*0032*/ 	.short	0x0038
        /*0034*/ 	.byte	0x00, 0xf0, 0x21, 0x00


	//----- nvinfo : EIATTR_KPARAM_INFO
	.align		4
.L_7211:
        /*0038*/ 	.byte	0x04, 0x17
        /*003a*/ 	.short	(.L_7213 - .L_7212)
.L_7212:
        /*003c*/ 	.word	0x00000000
        /*0040*/ 	.short	0x0006
        /*0042*/ 	.short	0x0030
        /*0044*/ 	.byte	0x00, 0xf5, 0x21, 0x00


	//----- nvinfo : EIATTR_KPARAM_INFO
	.align		4
.L_7213:
        /*0048*/ 	.byte	0x04, 0x17
        /*004a*/ 	.short	(.L_7215 - .L_7214)
.L_7214:
        /*004c*/ 	.word	0x00000000
        /*0050*/ 	.short	0x0005
        /*0052*/ 	.short	0x0028
        /*0054*/ 	.byte	0x00, 0xf5, 0x21, 0x00


	//----- nvinfo : EIATTR_KPARAM_INFO
	.align		4
.L_7215:
        /*0058*/ 	.byte	0x04, 0x17
        /*005a*/ 	.short	(.L_7217 - .L_7216)
.L_7216:
        /*005c*/ 	.word	0x00000000
        /*0060*/ 	.short	0x0004
        /*0062*/ 	.short	0x0020
        /*0064*/ 	.byte	0x00, 0xf5, 0x21, 0x00


	//----- nvinfo : EIATTR_KPARAM_INFO
	.align		4
.L_7217:
        /*0068*/ 	.byte	0x04, 0x17
        /*006a*/ 	.short	(.L_7219 - .L_7218)
.L_7218:
        /*006c*/ 	.word	0x00000000
        /*0070*/ 	.short	0x0003
        /*0072*/ 	.short	0x0018
        /*0074*/ 	.byte	0x00, 0xf5, 0x21, 0x00


	//----- nvinfo : EIATTR_KPARAM_INFO
	.align		4
.L_7219:
        /*0078*/ 	.byte	0x04, 0x17
        /*007a*/ 	.short	(.L_7221 - .L_7220)
.L_7220:
        /*007c*/ 	.word	0x00000000
        /*0080*/ 	.short	0x0002
        /*0082*/ 	.short	0x0010
        /*0084*/ 	.byte	0x00, 0xf5, 0x21, 0x00


	//----- nvinfo : EIATTR_KPARAM_INFO
	.align		4
.L_7221:
        /*0088*/ 	.byte	0x04, 0x17
        /*008a*/ 	.short	(.L_7223 - .L_7222)
.L_7222:
        /*008c*/ 	.word	0x00000000
        /*0090*/ 	.short	0x0001
        /*0092*/ 	.short	0x0008
        /*0094*/ 	.byte	0x00, 0xf5, 0x21, 0x00


	//----- nvinfo : EIATTR_KPARAM_INFO
	.align		4
.L_7223:
        /*0098*/ 	.byte	0x04, 0x17
        /*009a*/ 	.short	(.L_7225 - .L_7224)
.L_7224:
        /*009c*/ 	.word	0x00000000
        /*00a0*/ 	.short	0x0000
        /*00a2*/ 	.short	0x0000
        /*00a4*/ 	.byte	0x00, 0xf5, 0x21, 0x00


	//----- nvinfo : EIATTR_SPARSE_MMA_MASK
	.align		4
.L_7225:
        /*00a8*/ 	.byte	0x03, 0x50
        /*00aa*/ 	.short	0x0000


	//----- nvinfo : EIATTR_MAXREG_COUNT
	.align		4
        /*00ac*/ 	.byte	0x03, 0x1b
        /*00ae*/ 	.short	0x00ff


	//----- nvinfo : EIATTR_NUM_BARRIERS
	.align		4
        /*00b0*/ 	.byte	0x02, 0x4c
        /*00b2*/ 	.byte	0x01
	.zero		1


	//----- nvinfo : EIATTR_MERCURY_ISA_VERSION
	.align		4
        /*00b4*/ 	.byte	0x03, 0x5f
        /*00b6*/ 	.short	0x0101


	//----- nvinfo : EIATTR_INT_WARP_WIDE_INSTR_OFFSETS
	.align		4
        /*00b8*/ 	.byte	0x04, 0x31
        /*00ba*/ 	.short	(.L_7227 - .L_7226)


	//   ....[0]....
.L_7226:
        /*00bc*/ 	.word	0x00001550


	//   ....[1]....
        /*00c0*/ 	.word	0x00001660


	//----- nvinfo : EIATTR_COOP_GROUP_MASK_REGIDS
	.align		4
.L_7227:
        /*00c4*/ 	.byte	0x04, 0x29
        /*00c6*/ 	.short	(.L_7229 - .L_7228)


	//   ....[0]....
.L_7228:
        /*00c8*/ 	.word	0xffffffff


	//   ....[1]....
        /*00cc*/ 	.word	0xffffffff


	//   ....[2]....
        /*00d0*/ 	.word	0xffffffff


	//   ....[3]....
        /*00d4*/ 	.word	0xffffffff


	//   ....[4]....
        /*00d8*/ 	.word	0xffffffff


	//   ....[5]....
        /*00dc*/ 	.word	0xffffffff


	//   ....[6]....
        /*00e0*/ 	.word	0xffffffff


	//   ....[7]....
        /*00e4*/ 	.word	0xffffffff


	//   ....[8]....
        /*00e8*/ 	.word	0x05000006


	//   ....[9]....
        /*00ec*/ 	.word	0x05000006


	//   ....[10]....
        /*00f0*/ 	.word	0x05000006


	//----- nvinfo : EIATTR_COOP_GROUP_INSTR_OFFSETS
	.align		4
.L_7229:
        /*00f4*/ 	.byte	0x04, 0x28
        /*00f6*/ 	.short	(.L_7231 - .L_7230)


	//   ....[0]....
.L_7230:
        /*00f8*/ 	.word	0x00001520


	//   ....[1]....
        /*00fc*/ 	.word	0x00001580


	//   ....[2]....
        /*0100*/ 	.word	0x000015a0


	//   ....[3]....
        /*0104*/ 	.word	0x000015c0


	//   ....[4]....
        /*0108*/ 	.word	0x000015e0


	//   ....[5]....
        /*010c*/ 	.word	0x000016c0


	//   ....[6]....
        /*0110*/ 	.word	0x000016e0


	//   ....[7]....
        /*0114*/ 	.word	0x00001700


	//   ....[8]....
        /*0118*/ 	.word	0x00001900


	//   ....[9]....
        /*011c*/ 	.word	0x00001970


	//   ....[10]....
        /*0120*/ 	.word	0x000019e0


	//----- nvinfo : EIATTR_VRC_CTA_INIT_COUNT
	.align		4
.L_7231:
        /*0124*/ 	.byte	0x02, 0x4a
	.zero		1
	.zero		1


	//----- nvinfo : EIATTR_EXIT_INSTR_OFFSETS
	.align		4
        /*0128*/ 	.byte	0x04, 0x1c
        /*012a*/ 	.short	(.L_7233 - .L_7232)


	//   ....[0]....
.L_7232:
        /*012c*/ 	.word	0x00000080


	//   ....[1]....
        /*0130*/ 	.word	0x000017b0


	//   ....[2]....
        /*0134*/ 	.word	0x000018b0


	//----- nvinfo : EIATTR_MAX_THREADS
	.align		4
.L_7233:
        /*0138*/ 	.byte	0x04, 0x05
        /*013a*/ 	.short	(.L_7235 - .L_7234)
.L_7234:
        /*013c*/ 	.word	0x00000100
        /*0140*/ 	.word	0x00000001
        /*0144*/ 	.word	0x00000001


	//----- nvinfo : EIATTR_CRS_STACK_SIZE
	.align		4
.L_7235:
        /*0148*/ 	.byte	0x04, 0x1e
        /*014a*/ 	.short	(.L_7237 - .L_7236)
.L_7236:
        /*014c*/ 	.word	0x00000000


	//----- nvinfo : EIATTR_CBANK_PARAM_SIZE
	.align		4
.L_7237:
        /*0150*/ 	.byte	0x03, 0x19
        /*0152*/ 	.short	0x0050


	//----- nvinfo : EIATTR_PARAM_CBANK
	.align		4
        /*0154*/ 	.byte	0x04, 0x0a
        /*0156*/ 	.short	(.L_7239 - .L_7238)
	.align		4
.L_7238:
        /*0158*/ 	.word	index@(.nv.constant0._ZN18transformer_engine6detail32dgated_act_cast_transpose_kernelILi1ELi1EfffNS_5EmptyEXadL_ZNS_5dreluIffEET_T0_RKS2_EEXadL_ZNS_4reluIffEES4_S5_S7_EEEEvPKT2_SB_PT3_SD_PKT1_PSE_SH_mmm)
        /*015c*/ 	.short	0x0380
        /*015e*/ 	.short	0x0050


	//----- nvinfo : EIATTR_SW_WAR
	.align		4
.L_7239:
        /*0160*/ 	.byte	0x04, 0x36
        /*0162*/ 	.short	(.L_7241 - .L_7240)
.L_7240:
        /*0164*/ 	.word	0x00000008
.L_7241:


//--------------------- .nv.info._ZN18transformer_engine6detail43dgated_act_cast_transpose_kernel_notalignedILi2ELi4Ef13__nv_bfloat1613__nv_fp8_e4m3NS_5EmptyEXadL_ZNS_5dsiluIffEET_T0_RKS4_EEXadL_ZNS_4siluIffEES6_S7_S9_EEEEvPKT2_SD_PT3_SF_PKT1_PSG_SJ_mmm --------------------------
	.section	.nv.info._ZN18transformer_engine6detail43dgated_act_cast_transpose_kernel_notalignedILi2ELi4Ef13__nv_bfloat1613__nv_fp8_e4m3NS_5EmptyEXadL_ZNS_5dsiluIffEET_T0_RKS4_EEXadL_ZNS_4siluIffEES6_S7_S9_EEEEvPKT2_SD_PT3_SF_PKT1_PSG_SJ_mmm,"",@"SHT_CUDA_INFO"
	.sectionflags	@""
	.align	4


	//----- nvinfo : EIATTR_CUDA_API_VERSION
	.align		4
        /*0000*/ 	.byte	0x04, 0x37
        /*0002*/ 	.short	(.L_7243 - .L_7242)
.L_7242:
        /*0004*/ 	.word	0x00000082


	//----- nvinfo : EIATTR_KPARAM_INFO
	.align		4
.L_7243:
        /*0008*/ 	.byte	0x04, 0x17
        /*000a*/ 	.short	(.L_7245 - .L_7244)
.L_7244:
        /*000c*/ 	.word	0x00000000
        /*0010*/ 	.short	0x0009
        /*0012*/ 	.short	0x0048
        /*0014*/ 	.byte	0x00, 0xf0, 0x21, 0x00


	//----- nvinfo : EIATTR_KPARAM_INFO
	.align		4
.L_7245:
        /*0018*/ 	.byte	0x04, 0x17
        /*001a*/ 	.short	(.L_7247 - .L_7246)
.L_7246:
        /*001c*/ 	.word	0x00000000
        /*0020*/ 	.short	0x0008
        /*0022*/ 	.short	0x0040
        /*0024*/ 	.byte	0x00, 0xf0, 0x21, 0x00


	//----- nvinfo : EIATTR_KPARAM_INFO
	.align		4
.L_7247:
        /*0028*/ 	.byte	0x04, 0x17
        /*002a*/ 	.short	(.L_7249 - .L_7248)
.L_7248:
        /*002c*/ 	.word	0x00000000
        /*0030*/ 	.short	0x0007
        /*0032*/ 	.short	0x0038
        /*0034*/ 	.byte	0x00, 0xf0, 0x21, 0x00


	//----- nvinfo : EIATTR_KPARAM_INFO
	.align		4
.L_7249:
        /*0038*/ 	.byte	0x04, 0x17
        /*003a*/ 	.short	(.L_7251 - .L_7250)
.L_7250:
        /*003c*/ 	.word	0x00000000
        /*0040*/ 	.short	0x0006
        /*0042*/ 	.short	0x0030
        /*0044*/ 	.byte	0x00, 0xf5, 0x21, 0x00


	//----- nvinfo : EIATTR_KPARAM_INFO
	.align		4
.L_7251:
        /*0048*/ 	.byte	0x04, 0x17
        /*004a*/ 	.short	(.L_7253 - .L_7252)
.L_7252:
        /*004c*/ 	.word	0x00000000
        /*0050*/ 	.short	0x0005
        /*0052*/ 	.short	0x0028
        /*0054*/ 	.byte	0x00, 0xf5, 0x21, 0x00


	//----- nvinfo : EIATTR_KPARAM_INFO
	.align		4
.L_7253:
        /*0058*/ 	.byte	0x04, 0x17
        /*005a*/ 	.short	(.L_7255 - .L_7254)
.L_7254:
        /*005c*/ 	.word	0x00000000
        /*0060*/ 	.short	0x0004
        /*0062*/ 	.short	0x0020
        /*0064*/ 	.byte	0x00, 0xf5, 0x21, 0x00


	//----- nvinfo : EIATTR_KPARAM_INFO
	.align		4
.L_7255:
        /*0068*/ 	.byte	0x04, 0x17
        /*006a*/ 	.short	(.L_7257 - .L_7256)
.L_7256:
        /*006c*/ 	.word	0x00000000
        /*0070*/ 	.short	0x0003
        /*0072*/ 	.short	0x0018
        /*0074*/ 	.byte	0x00, 0xf5, 0x21, 0x00


	//----- nvinfo : EIATTR_KPARAM_INFO
	.align		4
.L_7257:
        /*0078*/ 	.byte	0x04, 0x17
        /*007a*/ 	.short	(.L_7259 - .L_7258)
.L_7258:
        /*007c*/ 	.word	0x00000000
        /*0080*/ 	.short	0x0002
        /*0082*/ 	.short	0x0010
        /*0084*/ 	.byte	0x00, 0xf5, 0x21, 0x00


	//----- nvinfo : EIATTR_KPARAM_INFO
	.align		4
.L_7259:
        /*0088*/ 	.byte	0x04, 0x17
        /*008a*/ 	.short	(.L_7261 - .L_7260)
.L_7260:
        /*008c*/ 	.word	0x00000000
        /*0090*/ 	.short	0x0001
        /*0092*/ 	.short	0x0008
        /*0094*/ 	.byte	0x00, 0xf5, 0x21, 0x00


	//----- nvinfo : EIATTR_KPARAM_INFO
	.align		4
.L_7261:
        /*0098*/ 	.byte	0x04, 0x17
        /*009a*/ 	.short	(.L_7263 - .L_7262)
.L_7262:
        /*009c*/ 	.word	0x00000000
        /*00a0*/ 	.short	0x0000
        /*00a2*/ 	.short	0x0000
        /*00a4*/ 	.byte	0x00, 0xf5, 0x21, 0x00


	//----- nvinfo : EIATTR_SPARSE_MMA_MASK
	.align		4
.L_7263:
        /*00a8*/ 	.byte	0x03, 0x50
        /*00aa*/ 	.short	0x0000


	//----- nvinfo : EIATTR_MAXREG_COUNT
	.align		4
        /*00ac*/ 	.byte	0x03, 0x1b
        /*00ae*/ 	.short	0x00ff


	//----- nvinfo : EIATTR_NUM_BARRIERS
	.align		4
        /*00b0*/ 	.byte	0x02, 0x4c
        /*00b2*/ 	.byte	0x01
	.zero		1


	//----- nvinfo : EIATTR_MERCURY_ISA_VERSION
	.align		4
        /*00b4*/ 	.byte	0x03, 0x5f
        /*00b6*/ 	.short	0x0101


	//----- nvinfo : EIATTR_INT_WARP_WIDE_INSTR_OFFSETS
	.align		4
        /*00b8*/ 	.byte	0x04, 0x31
        /*00ba*/ 	.short	(.L_7265 - .L_7264)


	//   ....[0]....
.L_7264:
        /*00bc*/ 	.word	0x00000650


	//----- nvinfo : EIATTR_COOP_GROUP_MASK_REGIDS
	.align		4
.L_7265:
        /*00c0*/ 	.byte	0x04, 0x29
        /*00c2*/ 	.short	(.L_7267 - .L_7266)


	//   ....[0]....
.L_7266:
        /*00c4*/ 	.word	0xffffffff


	//   ....[1]....
        /*00c8*/ 	.word	0xffffffff


	//   ....[2]....
        /*00cc*/ 	.word	0xffffffff


	//   ....[3]....
        /*00d0*/ 	.word	0xffffffff


	//   ....[4]....
        /*00d4*/ 	.word	0xffffffff


	//   ....[5]....
        /*00d8*/ 	.word	0xffffffff


	//   ....[6]....
        /*00dc*/ 	.word	0xffffffff


	//   ....[7]....
        /*00e0*/ 	.word	0xffffffff


	//   ....[8]....
        /*00e4*/ 	.word	0x05000004


	//   ....[9]....
        /*00e8*/ 	.word	0x05000004


	//   ....[10]....
        /*00ec*/ 	.word	0x05000004


	//----- nvinfo : EIATTR_COOP_GROUP_INSTR_OFFSETS
	.align		4
.L_7267:
        /*00f0*/ 	.byte	0x04, 0x28
        /*00f2*/ 	.short	(.L_7269 - .L_7268)


	//   ....[0]....
.L_7268:
        /*00f4*/ 	.word	0x0000ad00


	//   ....[1]....
        /*00f8*/ 	.word	0x0000ad60


	//   ....[2]....
        /*00fc*/ 	.word	0x0000ada0


	//   ....[3]....
        /*0100*/ 	.word	0x0000adc0


	//   ....[4]....
        /*0104*/ 	.word	0x0000ade0


	//   ....[5]....
        /*0108*/ 	.word	0x0000aed0


	//   ....[6]....
        /*010c*/ 	.word	0x0000aef0


	//   ....[7]....
        /*0110*/ 	.word	0x0000af10


	//   ....[8]....
        /*0114*/ 	.word	0x0000b120


	//   ....[9]....
        /*0118*/ 	.word	0x0000b190


	//   ....[10]....
        /*011c*/ 	.word	0x0000b200


	//----- nvinfo : EIATTR_VRC_CTA_INIT_COUNT
	.align		4
.L_7269:
        /*0120*/ 	.byte	0x02, 0x4a
	.zero		1
	.zero		1


	//----- nvinfo : EIATTR_EXIT_INSTR_OFFSETS
	.align		4
        /*0124*/ 	.byte	0x04, 0x1c
        /*0126*/ 	.short	(.L_7271 - .L_7270)


	//   ....[0]....
.L_7270:
        /*0128*/ 	.word	0x00000080


	//   ....[1]....
        /*012c*/ 	.word	0x0000afd0


	//   ....[2]....
        /*0130*/ 	.word	0x0000b0d0


	//----- nvinfo : EIATTR_MAX_THREADS
	.align		4
.L_7271:
        /*0134*/ 	.byte	0x04, 0x05
        /*0136*/ 	.short	(.L_7273 - .L_7272)
.L_7272:
        /*0138*/ 	.word	0x00000100
        /*013c*/ 	.word	0x00000001
        /*0140*/ 	.word	0x00000001


	//----- nvinfo : EIATTR_CRS_STACK_SIZE
	.align		4
.L_7273:
        /*0144*/ 	.byte	0x04, 0x1e
        /*0146*/ 	.short	(.L_7275 - .L_7274)
.L_7274:
        /*0148*/ 	.word	0x00000000


	//----- nvinfo : EIATTR_CBANK_PARAM_SIZE
	.align		4
.L_7275:
        /*014c*/ 	.byte	0x03, 0x19
        /*014e*/ 	.short	0x0050


	//----- nvinfo : EIATTR_PARAM_CBANK
	.align		4
        /*0150*/ 	.byte	0x04, 0x0a
        /*0152*/ 	.short	(.L_7277 - .L_7276)
	.align		4
.L_7276:
        /*0154*/ 	.word	index@(.nv.constant0._ZN18transformer_engine6detail43dgated_act_cast_transpose_kernel_notalignedILi2ELi4Ef13__nv_bfloat1613__nv_fp8_e4m3NS_5EmptyEXadL_ZNS_5dsiluIffEET_T0_RKS4_EEXadL_ZNS_4siluIffEES6_S7_S9_EEEEvPKT2_SD_PT3_SF_PKT1_PSG_SJ_mmm)
        /*0158*/ 	.short	0x0380
        /*015a*/ 	.short	0x0050


	//----- nvinfo : EIATTR_SW_WAR
	.align		4
.L_7277:
        /*015c*/ 	.byte	0x04, 0x36
        /*015e*/ 	.short	(.L_7279 - .L_7278)
.L_7278:
        /*0160*/ 	.word	0x00000008
.L_7279:


//--------------------- .nv.info._ZN18transformer_engine6detail32dgated_act_cast_transpose_kernelILi2ELi4Ef13__nv_bfloat1613__nv_fp8_e4m3NS_5EmptyEXadL_ZNS_5dsiluIffEET_T0_RKS4_EEXadL_ZNS_4siluIffEES6_S7_S9_EEEEvPKT2_SD_PT3_SF_PKT1_PSG_SJ_mmm --------------------------
	.section	.nv.info._ZN18transformer_engine6detail32dgated_act_cast_transpose_kernelILi2ELi4Ef13__nv_bfloat1613__nv_fp8_e4m3NS_5EmptyEXadL_ZNS_5dsiluIffEET_T0_RKS4_EEXadL_ZNS_4siluIffEES6_S7_S9_EEEEvPKT2_SD_PT3_SF_PKT1_PSG_SJ_mmm,"",@"SHT_CUDA_INFO"
	.sectionflags	@""
	.align	4


	//----- nvinfo : EIATTR_CUDA_API_VERSION
	.align		4
        /*0000*/ 	.byte	0x04, 0x37
        /*0002*/ 	.short	(.L_7281 - .L_7280)
.L_7280:
        /*0004*/ 	.word	0x00000082


	//----- nvinfo : EIATTR_KPARAM_INFO
	.align		4
.L_7281:
        /*0008*/ 	.byte	0x04, 0x17
        /*000a*/ 	.short	(.L_7283 - .L_7282)
.L_7282:
        /*000c*/ 	.word	0x00000000
        /*0010*/ 	.short	0x0009
        /*0012*/ 	.short	0x0048
        /*0014*/ 	.byte	0x00, 0xf0, 0x21, 0x00


	//----- nvinfo : EIATTR_KPARAM_INFO
	.align		4
.L_7283:
        /*0018*/ 	.byte	0x04, 0x17
        /*001a*/ 	.short	(.L_7285 - .L_7284)
.L_7284:
        /*001c*/ 	.word	0x00000000
        /*0020*/ 	.short	0x0008
        /*0022*/ 	.short	0x0040
        /*0024*/ 	.byte	0x00, 0xf0, 0x21, 0x00


	//----- nvinfo : EIATTR_KPARAM_INFO
	.align		4
.L_7285:
        /*0028*/ 	.byte	0x04, 0x17
        /*002a*/ 	.short	(.L_7287 - .L_7286)
.L_7286:
        /*002c*/ 	.word	0x00000000
        /*0030*/ 	.short	0x0007
        /*0032*/ 	.short	0x0038
        /*0034*/ 	.byte	0x00, 0xf0, 0x21, 0x00


	//----- nvinfo : EIATTR_KPARAM_INFO
	.align		4
.L_7287:
        /*0038*/ 	.byte	0x04, 0x17
        /*003a*/ 	.short	(.L_7289 - .L_7288)
.L_7288:
        /*003c*/ 	.word	0x00000000
        /*0040*/ 	.short	0x0006
        /*0042*/ 	.short	0x0030
        /*0044*/ 	.byte	0x00, 0xf5, 0x21, 0x00


	//----- nvinfo : EIATTR_KPARAM_INFO
	.align		4
.L_7289:
        /*0048*/ 	.byte	0x04, 0x17
        /*004a*/ 	.short	(.L_7291 - .L_7290)
.L_7290:
        /*004c*/ 	.word	0x00000000
        /*0050*/ 	.short	0x0005
        /*0052*/ 	.short	0x0028
        /*0054*/ 	.byte	0x00, 0xf5, 0x21, 0x00


	//----- nvinfo : EIATTR_KPARAM_INFO
	.align		4
.L_7291:
        /*0058*/ 	.byte	0x04, 0x17
        /*005a*/ 	.short	(.L_7293 - .L_7292)
.L_7292:
        /*005c*/ 	.word	0x00000000
        /*0060*/ 	.short	0x0004
        /*0062*/ 	.short	0x0020
        /*0064*/ 	.byte	0x00, 0xf5, 0x21, 0x00


	//----- nvinfo : EIATTR_KPARAM_INFO
	.align		4
.L_7293:
        /*0068*/ 	.byte	0x04, 0x17
        /*006a*/ 	.short	(.L_7295 - .L_7294)
.L_7294:
        /*006c*/ 	.word	0x00000000
        /*0070*/ 	.short	0x0003
        /*0072*/ 	.short	0x0018
        /*0074*/ 	.byte	0x00, 0xf5, 0x21, 0x00


	//----- nvinfo : EIATTR_KPARAM_INFO
	.align		4
.L_7295:
        /*0078*/ 	.byte	0x04, 0x17
        /*007a*/ 	.short	(.L_7297 - .L_7296)
.L_7296:
        /*007c*/ 	.word	0x00000000
        /*0080*/ 	.short	0x0002
        /*0082*/ 	.short	0x0010
        /*0084*/ 	.byte	0x00, 0xf5, 0x21, 0x00


	//----- nvinfo : EIATTR_KPARAM_INFO
	.align		4
.L_7297:
        /*0088*/ 	.byte	0x04, 0x17
        /*008a*/ 	.short	(.L_7299 - .L_7298)
.L_7298:
        /*008c*/ 	.word	0x00000000
        /*0090*/ 	.short	0x0001
        /*0092*/ 	.short	0x0008
        /*0094*/ 	.byte	0x00, 0xf5, 0x21, 0x00


	//----- nvinfo : EIATTR_KPARAM_INFO
	.align		4
.L_7299:
        /*0098*/ 	.byte	0x04, 0x17
        /*009a*/ 	.short	(.L_7301 - .L_7300)
.L_7300:
        /*009c*/ 	.word	0x00000000
        /*00a0*/ 	.short	0x0000
        /*00a2*/ 	.short	0x0000
        /*00a4*/ 	.byte	0x00, 0xf5, 0x21, 0x00


	//----- nvinfo : EIATTR_SPARSE_MMA_MASK
	.align		4
.L_7301:
        /*00a8*/ 	.byte	0x03, 0x50
        /*00aa*/ 	.short	0x0000


	//----- nvinfo : EIATTR_MAXREG_COUNT
	.align		4
        /*00ac*/ 	.byte	0x03, 0x1b
        /*00ae*/ 	.short	0x00ff


	//----- nvinfo : EIATTR_NUM_BARRIERS
	.align		4
        /*00b0*/ 	.byte	0x02, 0x4c
        /*00b2*/ 	.byte	0x01
	.zero		1


	//----- nvinfo : EIATTR_MERCURY_ISA_VERSION
	.align		4
        /*00b4*/ 	.byte	0x03, 0x5f
        /*00b6*/ 	.short	0x0101


	//----- nvinfo : EIATTR_COOP_GROUP_MASK_REGIDS
	.align		4
        /*00b8*/ 	.byte	0x04, 0x29
        /*00ba*/ 	.short	(.L_7303 - .L_7302)


	//   ....[0]....
.L_7302:
        /*00bc*/ 	.word	0xffffffff


	//   ....[1]....
        /*00c0*/ 	.word	0xffffffff


	//   ....[2]....
        /*00c4*/ 	.word	0xffffffff


	//   ....[3]....
        /*00c8*/ 	.word	0xffffffff


	//   ....[4]....
        /*00cc*/ 	.word	0xffffffff


	//   ....[5]....
        /*00d0*/ 	.word	0xffffffff


	//   ....[6]....
        /*00d4*/ 	.word	0xffffffff


	//   ....[7]....
        /*00d8*/ 	.word	0xffffffff


	//   ....[8]....
        /*00dc*/ 	.word	0x05000004


	//   ....[9]....
        /*00e0*/ 	.word	0x05000004


	//   ....[10]....
        /*00e4*/ 	.word	0x05000004


	//----- nvinfo : EIATTR_COOP_GROUP_INSTR_OFFSETS
	.align		4
.L_7303:
        /*00e8*/ 	.byte	0x04, 0x28
        /*00ea*/ 	.short	(.L_7305 - .L_7304)


	//   ....[0]....
.L_7304:
        /*00ec*/ 	.word	0x00007e50


	//   ....[1]....
        /*00f0*/ 	.word	0x00007eb0


	//   ....[2]....
        /*00f4*/ 	.word	0x00007ef0


	//   ....[3]....
        /*00f8*/ 	.word	0x00007f10


	//   ....[4]....
        /*00fc*/ 	.word	0x00007f30


	//   ....[5]....
        /*0100*/ 	.word	0x00008020


	//   ....[6]....
        /*0104*/ 	.word	0x00008040


	//   ....[7]....
        /*0108*/ 	.word	0x00008060


	//   ....[8]....
        /*010c*/ 	.word	0x00008260


	//   ....[9]....
        /*0110*/ 	.word	0x000082d0


	//   ....[10]....
        /*0114*/ 	.word	0x00008340


	//----- nvinfo : EIATTR_VRC_CTA_INIT_COUNT
	.align		4
.L_7305:
        /*0118*/ 	.byte	0x02, 0x4a
	.zero		1
	.zero		1


	//----- nvinfo : EIATTR_EXIT_INSTR_OFFSETS
	.align		4
        /*011c*/ 	.byte	0x04, 0x1c
        /*011e*/ 	.short	(.L_7307 - .L_7306)


	//   ....[0]....
.L_7306:
        /*0120*/ 	.word	0x00000080


	//   ....[1]....
        /*0124*/ 	.word	0x00008110


	//   ....[2]....
        /*0128*/ 	.word	0x00008210


	//----- nvinfo : EIATTR_MAX_THREADS
	.align		4
.L_7307:
        /*012c*/ 	.byte	0x04, 0x05
        /*012e*/ 	.short	(.L_7309 - .L_7308)
.L_7308:
        /*0130*/ 	.word	0x00000100
        /*0134*/ 	.word	0x00000001
        /*0138*/ 	.word	0x00000001


	//----- nvinfo : EIATTR_CRS_STACK_SIZE
	.align		4
.L_7309:
        /*013c*/ 	.byte	0x04, 0x1e
        /*013e*/ 	.short	(.L_7311 - .L_7310)
.L_7310:
        /*0140*/ 	.word	0x00000000


	//----- nvinfo : EIATTR_CBANK_PARAM_SIZE
	.align		4
.L_7311:
        /*0144*/ 	.byte	0x03, 0x19
        /*0146*/ 	.short	0x0050


	//----- nvinfo : EIATTR_PARAM_CBANK
	.align		4
        /*0148*/ 	.byte	0x04, 0x0a
        /*014a*/ 	.short	(.L_7313 - .L_7312)
	.align		4
.L_7312:
        /*014c*/ 	.word	index@(.nv.constant0._ZN18transformer_engine6detail32dgated_act_cast_transpose_kernelILi2ELi4Ef13__nv_bfloat1613__nv_fp8_e4m3NS_5EmptyEXadL_ZNS_5dsiluIffEET_T0_RKS4_EEXadL_ZNS_4siluIffEES6_S7_S9_EEEEvPKT2_SD_PT3_SF_PKT1_PSG_SJ_mmm)
        /*0150*/ 	.short	0x0380
        /*0152*/ 	.short	0x0050


	//----- nvinfo : EIATTR_SW_WAR
	.align		4
.L_7313:
        /*0154*/ 	.byte	0x04, 0x36
        /*0156*/ 	.short	(.L_7315 - .L_7314)
.L_7314:
        /*0158*/ 	.word	0x00000008
.L_7315:


//--------------------- .nv.info._ZN18transformer_engine6detail43dgated_act_cast_transpose_kernel_notalignedILi2ELi4Ef13__nv_bfloat1613__nv_fp8_e5m2NS_5EmptyEXadL_ZNS_5dsiluIffEET_T0_RKS4_EEXadL_ZNS_4siluIffEES6_S7_S9_EEEEvPKT2_SD_PT3_SF_PKT1_PSG_SJ_mmm --------------------------
	.section	.nv.info._ZN18transformer_engine6detail43dgated_act_cast_transpose_kernel_notalignedILi2ELi4Ef13__nv_bfloat1613__nv_fp8_e5m2NS_5EmptyEXadL_ZNS_5dsiluIffEET_T0_RKS4_EEXadL_ZNS_4siluIffEES6_S7_S9_EEEEvPKT2_SD_PT3_SF_PKT1_PSG_SJ_mmm,"",@"SHT_CUDA_INFO"
	.sectionflags	@""
	.align	4


	//----- nvinfo : EIATTR_CUDA_API_VERSION
	.align		4
        /*0000*/ 	.byte	0x04, 0x37
        /*0002*/ 	.short	(.L_7317 - .L_7316)
.L_7316:
        /*0004*/ 	.word	0x00000082


	//----- nvinfo : EIATTR_KPARAM_INFO
	.align		4
.L_7317:
        /*0008*/ 	.byte	0x04, 0x17
        /*000a*/ 	.short	(.L_7319 - .L_7318)
.L_7318:
        /*000c*/ 	.word	0x00000000
        /*0010*/ 	.short	0x0009
        /*0012*/ 	.short	0x0048
        /*0014*/ 	.byte	0x00, 0xf0, 0x21, 0x00


	//----- nvinfo : EIATTR_KPARAM_INFO
	.align		4
.L_7319:
        /*0018*/ 	.byte	0x04, 0x17
        /*001a*/ 	.short	(.L_7321 - .L_7320)
.L_7320:
        /*001c*/ 	.word	0x00000000
        /*0020*/ 	.short	0x0008
        /*0022*/ 	.short	0x0040
        /*0024*/ 	.byte	0x00, 0xf0, 0x21, 0x00


	//----- nvinfo : EIATTR_KPARAM_INFO
	.align		4
.L_7321:
        /*0028*/ 	.byte	0x04, 0x17
        /*002a*/ 	.short	(.L_7323 - .L_7322)
.L_7322:
        /*002c*/ 	.word	0x00000000
        /*0030*/ 	.short	0x0007
        /*0032*/ 	.short	0x0038
        /*0034*/ 	.byte	0x00, 0xf0, 0x21, 0x00


	//----- nvinfo : EIATTR_KPARAM_INFO
	.align		4
.L_7323:
        /*0038*/ 	.byte	0x04, 0x17
        /*003a*/ 	.short	(.L_7325 - .L_7324)
.L_7324:
        /*003c*/ 	.word	0x00000000
        /*0040*/ 	.short	0x0006
        /*0042*/ 	.short	0x0030
        /*0044*/ 	.byte	0x00, 0xf5, 0x21, 0x00


	//----- nvinfo : EIATTR_KPARAM_INFO
	.align		4
.L_7325:
        /*0048*/ 	.byte	0x04, 0x17
        /*004a*/ 	.short	(.L_7327 - .L_7326)
.L_7326:
        /*004c*/ 	.word	0x00000000
        /*0050*/ 	.short	0x0005
        /*0052*/ 	.short	0x0028
        /*0054*/ 	.byte	0x00, 0xf5, 0x21, 0x00


	//----- nvinfo : EIATTR_KPARAM_INFO
	.align		4
.L_7327:
        /*0058*/ 	.byte	0x04, 0x17
        /*005a*/ 	.short	(.L_7329 - .L_7328)
.L_7328:
        /*005c*/ 	.word	0x00000000
        /*0060*/ 	.short	0x0004
        /*0062*/ 	.short	0x0020
        /*0064*/ 	.byte	0x00, 0xf5, 0x21, 0x00


	//----- nvinfo : EIATTR_KPARAM_INFO
	.align		4
.L_7329:
        /*0068*/ 	.byte	0x04, 0x17
        /*006a*/ 	.short	(.L_7331 - .L_7330)
.L_7330:
        /*006c*/ 	.word	0x00000000
        /*0070*/ 	.short	0x0003
        /*0072*/ 	.short	0x0018
        /*0074*/ 	.byte	0x00, 0xf5, 0x21, 0x00


	//----- nvinfo : EIATTR_KPARAM_INFO
	.align		4
.L_7331:
        /*0078*/ 	.byte	0x04, 0x17
        /*007a*/ 	.short	(.L_7333 - .L_7332)
.L_7332:
        /*007c*/ 	.word	0x00000000
        /*0080*/ 	.short	0x0002
        /*0082*/ 	.short	0x0010
        /*0084*/ 	.byte	0x00, 0xf5, 0x21, 0x00


	//----- nvinfo : EIATTR_KPARAM_INFO
	.align		4
.L_7333:
        /*0088*/ 	.byte	0x04, 0x17
        /*008a*/ 	.short	(.L_7335 - .L_7334)
.L_7334:
        /*008c*/ 	.word	0x00000000
        /*0090*/ 	.short	0x0001
        /*0092*/ 	.short	0x0008
        /*0094*/ 	.byte	0x00, 0xf5, 0x21, 0x00


	//----- nvinfo : EIATTR_KPARAM_INFO
	.align		4
.L_7335:
        /*0098*/ 	.byte	0x04, 0x17
        /*009a*/ 	.short	(.L_7337 - .L_7336)
.L_7336:
        /*009c*/ 	.word	0x00000000
        /*00a0*/ 	.short	0x0000
        /*00a2*/ 	.short	0x0000
        /*00a4*/ 	.byte	0x00, 0xf5, 0x21, 0x00


	//----- nvinfo : EIATTR_SPARSE_MMA_MASK
	.align		4
.L_7337:
        /*00a8*/ 	.byte	0x03, 0x50
        /*00aa*/ 	.short	0x0000


	//----- nvinfo : EIATTR_MAXREG_COUNT
	.align		4
        /*00ac*/ 	.byte	0x03, 0x1b
        /*00ae*/ 	.short	0x00ff


	//----- nvinfo : EIATTR_NUM_BARRIERS
	.align		4
        /*00b0*/ 	.byte	0x02, 0x4c
        /*00b2*/ 	.byte	0x01
	.zero		1


	//----- nvinfo : EIATTR_MERCURY_ISA_VERSION
	.align		4
        /*00b4*/ 	.byte	0x03, 0x5f
        /*00b6*/ 	.short	0x0101


	//----- nvinfo : EIATTR_INT_WARP_WIDE_INSTR_OFFSETS
	.align		4
        /*00b8*/ 	.byte	0x04, 0x31
        /*00ba*/ 	.short	(.L_7339 - .L_7338)


	//   ....[0]....
.L_7338:
        /*00bc*/ 	.word	0x00000650


	//----- nvinfo : EIATTR_COOP_GROUP_MASK_REGIDS
	.align		4
.L_7339:
        /*00c0*/ 	.byte	0x04, 0x29
        /*00c2*/ 	.short	(.L_7341 - .L_7340)


	//   ....[0]....
.L_7340:
        /*00c4*/ 	.word	0xffffffff


	//   ....[1]....
        /*00c8*/ 	.word	0xffffffff


	//   ....[2]....
        /*00cc*/ 	.word	0xffffffff


	//   ....[3]....
        /*00d0*/ 	.word	0xffffffff


	//   ....[4]....
        /*00d4*/ 	.word	0xffffffff


	//   ....[5]....
        /*00d8*/ 	.word	0xffffffff


	//   ....[6]....
        /*00dc*/ 	.word	0xffffffff


	//   ....[7]....
        /*00e0*/ 	.word	0xffffffff


	//   ....[8]....
        /*00e4*/ 	.word	0x05000004


	//   ....[9]....
        /*00e8*/ 	.word	0x05000004


	//   ....[10]....
        /*00ec*/ 	.word	0x05000004


	//----- nvinfo : EIATTR_COOP_GROUP_INSTR_OFFSETS
	.align		4
.L_7341:
        /*00f0*/ 	.byte	0x04, 0x28
        /*00f2*/ 	.short	(.L_7343 - .L_7342)


	//   ....[0]....
.L_7342:
        /*00f4*/ 	.word	0x0000ad00


	//   ....[1]....
        /*00f8*/ 	.word	0x0000ad60


	//   ....[2]....
        /*00fc*/ 	.word	0x0000ada0


	//   ....[3]....
        /*0100*/ 	.word	0x0000adc0


	//   ....[4]....
        /*0104*/ 	.word	0x0000ade0


	//   ....[5]....
        /*0108*/ 	.word	0x0000aed0


	//   ....[6]....
        /*010c*/ 	.word	0x0000aef0


	//   ....[7]....
        /*0110*/ 	.word	0x0000af10


	//   ....[8]....
        /*0114*/ 	.word	0x0000b120


	//   ....[9]....
        /*0118*/ 	.word	0x0000b190


	//   ....[10]....
        /*011c*/ 	.word	0x0000b200


	//----- nvinfo : EIATTR_VRC_CTA_INIT_COUNT
	.align		4
.L_7343:
        /*0120*/ 	.byte	0x02, 0x4a
	.zero		1
	.zero		1


	//----- nvinfo : EIATTR_EXIT_INSTR_OFFSETS
	.align		4
        /*0124*/ 	.byte	0x04, 0x1c
        /*0126*/ 	.short	(.L_7345 - .L_7344)


	//   ....[0]....
.L_7344:
        /*0128*/ 	.word	0x00000080


	//   ....[1]....
        /*012c*/ 	.word	0x0000afd0


	//   ....[2]....
        /*0130*/ 	.word	0x0000b0d0


	//----- nvinfo : EIATTR_MAX_THREADS
	.align		4
.L_7345:
        /*0134*/ 	.byte	0x04, 0x05
        /*0136*/ 	.short	(.L_7347 - .L_7346)
.L_7346:
        /*0138*/ 	.word	0x00000100
        /*013c*/ 	.word	0x00000001
        /*0140*/ 	.word	0x00000001


	//----- nvinfo : EIATTR_CRS_STACK_SIZE
	.align		4
.L_7347:
        /*0144*/ 	.byte	0x04, 0x1e
        /*0146*/ 	.short	(.L_7349 - .L_7348)
.L_7348:
        /*0148*/ 	.word	0x00000000


	//----- nvinfo : EIATTR_CBANK_PARAM_SIZE
	.align		4
.L_7349:
        /*014c*/ 	.byte	0x03, 0x19
        /*014e*/ 	.short	0x0050


	//----- nvinfo : EIATTR_PARAM_CBANK
	.align		4
        /*0150*/ 	.byte	0x04, 0x0a
        /*0152*/ 	.short	(.L_7351 - .L_7350)
	.align		4
.L_7350:
        /*0154*/ 	.word	index@(.nv.constant0._ZN18transformer_engine6detail43dgated_act_cast_transpose_kernel_notalignedILi2ELi4Ef13__nv_bfloat1613__nv_fp8_e5m2NS_5EmptyEXadL_ZNS_5dsiluIffEET_T0_RKS4_EEXadL_ZNS_4siluIffEES6_S7_S9_EEEEvPKT2_SD_PT3_SF_PKT1_PSG_SJ_mmm)
        /*0158*/ 	.short	0x0380
        /*015a*/ 	.short	0x0050


	//----- nvinfo : EIATTR_SW_WAR
	.align		4
.L_7351:
        /*015c*/ 	.byte	0x04, 0x36
        /*015e*/ 	.short	(.L_7353 - .L_7352)
.L_7352:
        /*0160*/ 	.word	0x00000008
.L_7353:


//--------------------- .nv.info._ZN18transformer_engine6detail32dgated_act_cast_transpose_kernelILi2ELi4Ef13__nv_bfloat1613__nv_fp8_e5m2NS_5EmptyEXadL_ZNS_5dsiluIffEET_T0_RKS4_EEXadL_ZNS_4siluIffEES6_S7_S9_EEEEvPKT2_SD_PT3_SF_PKT1_PSG_SJ_mmm --------------------------
	.section	.nv.info._ZN18transformer_engine6detail32dgated_act_cast_transpose_kernelILi2ELi4Ef13__nv_bfloat1613__nv_fp8_e5m2NS_5EmptyEXadL_ZNS_5dsiluIffEET_T0_RKS4_EEXadL_ZNS_4siluIffEES6_S7_S9_EEEEvPKT2_SD_PT3_SF_PKT1_PSG_SJ_mmm,"",@"SHT_CUDA_INFO"
	.sectionflags	@""
	.align	4


	//----- nvinfo : EIATTR_CUDA_API_VERSION
	.align		4
        /*0000*/ 	.byte	0x04, 0x37
        /*0002*/ 	.short	(.L_7355 - .L_7354)
.L_7354:
        /*0004*/ 	.word	0x00000082


	//----- nvinfo : EIATTR_KPARAM_INFO
	.align		4
.L_7355:
        /*0008*/ 	.byte	0x04, 0x17
        /*000a*/ 	.short	(.L_7357 - .L_7356)
.L_7356:
        /*000c*/ 	.word	0x00000000
        /*0010*/ 	.short	0x0009
        /*0012*/ 	.short	0x0048
        /*0014*/ 	.byte	0x00, 0xf0, 0x21, 0x00


	//----- nvinfo : EIATTR_KPARAM_INFO
	.align		4
.L_7357:
        /*0018*/ 	.byte	0x04, 0x17
        /*001a*/ 	.short	(.L_7359 - .L_7358)
.L_7358:
        /*001c*/ 	.word	0x00000000
        /*0020*/ 	.short	0x0008
        /*0022*/ 	.short	0x0040
        /*0024*/ 	.byte	0x00, 0xf0, 0x21, 0x00


	//----- nvinfo : EIATTR_KPARAM_INFO
	.align		4
.L_7359:
        /*0028*/ 	.byte	0x04, 0x17
        /*002a*/ 	.short	(.L_7361 - .L_7360)
.L_7360:
        /*002c*/ 	.word	0x00000000
        /*0030*/ 	.short	0x0007
        /*0032*/ 	.short	0x0038
        /*0034*/ 	.byte	0x00, 0xf0, 0x21, 0x00


	//----- nvinfo : EIATTR_KPARAM_INFO
	.align		4
.L_7361:
        /*0038*/ 	.byte	0x04, 0x17
        /*003a*/ 	.short	(.L_7363 - .L_7362)
.L_7362:
        /*003c*/ 	.word	0x00000000
        /*0040*/ 	.short	0x0006
        /*0042*/ 	.short	0x0030
        /*0044*/ 	.byte	0x00, 0xf5, 0x21, 0x00


	//----- nvinfo : EIATTR_KPARAM_INFO
	.align		4
.L_7363:
        /*0048*/ 	.byte	0x04, 0x17
        /*004a*/ 	.short	(.L_7365 - .L_7364)
.L_7364:
        /*004c*/ 	.word	0x00000000
        /*0050*/ 	.short	0x0005
        /*0052*/ 	.short	0x0028
        /*0054*/ 	.byte	0x00, 0xf5, 0x21, 0x00


	//----- nvinfo : EIATTR_KPARAM_INFO
	.align		4
.L_7365:
        /*0058*/ 	.byte	0x04, 0x17
        /*005a*/ 	.short	(.L_7367 - .L_7366)
.L_7366:
        /*005c*/ 	.word	0x00000000
        /*0060*/ 	.short	0x0004
        /*0062*/ 	.short	0x0020
        /*0064*/ 	.byte	0x00, 0xf5, 0x21, 0x00


	//----- nvinfo : EIATTR_KPARAM_INFO
	.align		4
.L_7367:
        /*0068*/ 	.byte	0x04, 0x17
        /*006a*/ 	.short	(.L_7369 - .L_7368)
.L_7368:
        /*006c*/ 	.word	0x00000000
        /*0070*/ 	.short	0x0003
        /*0072*/ 	.short	0x0018
        /*0074*/ 	.byte	0x00, 0xf5, 0x21, 0x00


	//----- nvinfo : EIATTR_KPARAM_INFO
	.align		4
.L_7369:
        /*0078*/ 	.byte	0x04, 0x17
        /*007a*/ 	.short	(.L_7371 - .L_7370)
.L_7370:
        /*007c*/ 	.word	0x00000000
        /*0080*/ 	.short	0x0002
        /*0082*/ 	.short	0x0010
        /*0084*/ 	.byte	0x00, 0xf5, 0x21, 0x00


	//----- nvinfo : EIATTR_KPARAM_INFO
	.align		4
.L_7371:
        /*0088*/ 	.byte	0x04, 0x17
        /*008a*/ 	.short	(.L_7373 - .L_7372)
.L_7372:
        /*008c*/ 	.word	0x00000000
        /*0090*/ 	.short	0x0001
        /*0092*/ 	.short	0x0008
        /*0094*/ 	.byte	0x00, 0xf5, 0x21, 0x00


	//----- nvinfo : EIATTR_KPARAM_INFO
	.align		4
.L_7373:
        /*0098*/ 	.byte	0x04, 0x17
        /*009a*/ 	.short	(.L_7375 - .L_7374)
.L_7374:
        /*009c*/ 	.word	0x00000000
        /*00a0*/ 	.short	0x0000
        /*00a2*/ 	.short	0x0000
        /*00a4*/ 	.byte	0x00, 0xf5, 0x21, 0x00


	//----- nvinfo : EIATTR_SPARSE_MMA_MASK
	.align		4
.L_7375:
        /*00a8*/ 	.byte	0x03, 0x50
        /*00aa*/ 	.short	0x0000


	//----- nvinfo : EIATTR_MAXREG_COUNT
	.align		4
        /*00ac*/ 	.byte	0x03, 0x1b
        /*00ae*/ 	.short	0x00ff


	//----- nvinfo : EIATTR_NUM_BARRIERS
	.align		4
        /*00b0*/ 	.byte	0x02, 0x4c
        /*00b2*/ 	.byte	0x01
	.zero		1


	//----- nvinfo : EIATTR_MERCURY_ISA_VERSION
	.align		4
        /*00b4*/ 	.byte	0x03, 0x5f
        /*00b6*/ 	.short	0x0101


	//----- nvinfo : EIATTR_COOP_GROUP_MASK_REGIDS
	.align		4
        /*00b8*/ 	.byte	0x04, 0x29
        /*00ba*/ 	.short	(.L_7377 - .L_7376)


	//   ....[0]....
.L_7376:
        /*00bc*/ 	.word	0xffffffff


	//   ....[1]....
        /*00c0*/ 	.word	0xffffffff


	//   ....[2]....
        /*00c4*/ 	.word	0xffffffff


	//   ....[3]....
        /*00c8*/ 	.word	0xffffffff


	//   ....[4]....
        /*00cc*/ 	.word	0xffffffff


	//   ....[5]....
        /*00d0*/ 	.word	0xffffffff


	//   ....[6]....
        /*00d4*/ 	.word	0xffffffff


	//   ....[7]....
        /*00d8*/ 	.word	0xffffffff


	//   ....[8]....
        /*00dc*/ 	.word	0x05000004


	//   ....[9]....
        /*00e0*/ 	.word	0x05000004


	//   ....[10]....
        /*00e4*/ 	.word	0x05000004


	//----- nvinfo : EIATTR_COOP_GROUP_INSTR_OFFSETS
	.align		4
.L_7377:
        /*00e8*/ 	.byte	0x04, 0x28
        /*00ea*/ 	.short	(.L_7379 - .L_7378)


	//   ....[0]....
.L_7378:
        /*00ec*/ 	.word	0x00007e50


	//   ....[1]....
        /*00f0*/ 	.word	0x00007eb0


	//   ....[2]....
        /*00f4*/ 	.word	0x00007ef0


	//   ....[3]....
        /*00f8*/ 	.word	0x00007f10


	//   ....[4]....
        /*00fc*/ 	.word	0x00007f30


	//   ....[5]....
        /*0100*/ 	.word	0x00008020


	//   ....[6]....
        /*0104*/ 	.word	0x00008040


	//   ....[7]....
        /*0108*/ 	.word	0x00008060


	//   ....[8]....
        /*010c*/ 	.word	0x00008260


	//   ....[9]....
        /*0110*/ 	.word	0x000082d0


	//   ....[10]....
        /*0114*/ 	.word	0x00008340


	//----- nvinfo : EIATTR_VRC_CTA_INIT_COUNT
	.align		4
.L_7379:
        /*0118*/ 	.byte	0x02, 0x4a
	.zero		1
	.zero		1


	//----- nvinfo : EIATTR_EXIT_INSTR_OFFSETS
	.align		4
        /*011c*/ 	.byte	0x04, 0x1c
        /*011e*/ 	.short	(.L_7381 - .L_7380)


	//   ....[0]....
.L_7380:
        /*0120*/ 	.word	0x00000080


	//   ....[1]....
        /*0124*/ 	.word	0x00008110


	//   ....[2]....
        /*0128*/ 	.word	0x00008210


	//----- nvinfo : EIATTR_MAX_THREADS
	.align		4
.L_7381:
        /*012c*/ 	.byte	0x04, 0x05
        /*012e*/ 	.short	(.L_7383 - .L_7382)
.L_7382:
        /*0130*/ 	.word	0x00000100
        /*0134*/ 	.word	0x00000001
        /*0138*/ 	.word	0x00000001


	//----- nvinfo : EIATTR_CRS_STACK_SIZE
	.align		4
.L_7383:
        /*013c*/ 	.byte	0x04, 0x1e
        /*013e*/ 	.short	(.L_7385 - .L_7384)
.L_7384:
        /*0140*/ 	.word	0x00000000


	//----- nvinfo : EIATTR_CBANK_PARAM_SIZE
	.align		4
.L_7385:
        /*0144*/ 	.byte	0x03, 0x19
        /*0146*/ 	.short	0x0050


	//----- nvinfo : EIATTR_PARAM_CBANK
	.align		4
        /*0148*/ 	.byte	0x04, 0x0a
        /*014a*/ 	.short	(.L_7387 - .L_7386)
	.align		4
.L_7386:
        /*014c*/ 	.word	index@(.nv.constant0._ZN18transformer_engine6detail32dgated_act_cast_transpose_kernelILi2ELi4Ef13__nv_bfloat1613__nv_fp8_e5m2NS_5EmptyEXadL_ZNS_5dsiluIffEET_T0_RKS4_EEXadL_ZNS_4siluIffEES6_S7_S9_EEEEvPKT2_SD_PT3_SF_PKT1_PSG_SJ_mmm)
        /*0150*/ 	.short	0x0380
        /*0152*/ 	.short	0x0050


	//----- nvinfo : EIATTR_SW_WAR
	.align		4
.L_7387:
        /*0154*/ 	.byte	0x04, 0x36
        /*0156*/ 	.short	(.L_7389 - .L_7388)
.L_7388:
        /*0158*/ 	.word	0x00000008
.L_7389:


//--------------------- .nv.info._ZN18transformer_engine6detail43dgated_act_cast_transpose_kernel_notalignedILi2ELi2Ef13__nv_bfloat16S2_NS_5EmptyEXadL_ZNS_5dsiluIffEET_T0_RKS3_EEXadL_ZNS_4siluIffEES5_S6_S8_EEEEvPKT2_SC_PT3_SE_PKT1_PSF_SI_mmm --------------------------
	.section	.nv.info._ZN18transformer_engine6detail43dgated_act_cast_transpose_kernel_notalignedILi2ELi2Ef13__nv_bfloat16S2_NS_5EmptyEXadL_ZNS_5dsiluIffEET_T0_RKS3_EEXadL_ZNS_4siluIffEES5_S6_S8_EEEEvPKT2_SC_PT3_SE_PKT1_PSF_SI_mmm,"",@"SHT_CUDA_INFO"
	.sectionflags	@""
	.align	4


	//----- nvinfo : EIATTR_CUDA_API_VERSION
	.align		4
        /*0000*/ 	.byte	0x04, 0x37
        /*0002*/ 	.short	(.L_7391 - .L_7390)
.L_7390:
        /*0004*/ 	.word	0x00000082


	//----- nvinfo : EIATTR_KPARAM_INFO
	.align		4
.L_7391:
        /*0008*/ 	.byte	0x04, 0x17
        /*000a*/ 	.short	(.L_7393 - .L_7392)
.L_7392:
        /*000c*/ 	.word	0x00000000
        /*0010*/ 	.short	0x0009
        /*0012*/ 	.short	0x0048
        /*0014*/ 	.byte	0x00, 0xf0, 0x21, 0x00


	//----- nvinfo : EIATTR_KPARAM_INFO
	.align		4
.L_7393:
        /*0018*/ 	.byte	0x04, 0x17
        /*001a*/ 	.short	(.L_7395 - .L_7394)
.L_7394:
        /*001c*/ 	.word	0x00000000
        /*0020*/ 	.short	0x0008
        /*0022*/ 	.short	0x0040
        /*0024*/ 	.byte	0x00, 0xf0, 0x21, 0x00


	//----- nvinfo : EIATTR_KPARAM_INFO
	.align		4
.L_7395:
        /*0028*/ 	.byte	0x04, 0x17
        /*002a*/ 	.short	(.L_7397 - .L_7396)
.L_7396:
        /*002c*/ 	.word	0x00000000
        /*0030*/ 	.short	0x0007
        /*0032*/ 	.short	0x0038
        /*0034*/ 	.byte	0x00, 0xf0, 0x21, 0x00


	//----- nvinfo : EIATTR_KPARAM_INFO
	.align		4
.L_7397:
        /*0038*/ 	.byte	0x04, 0x17
        /*003a*/ 	.short	(.L_7399 - .L_7398)
.L_7398:
        /*003c*/ 	.word	0x00000000
        /*0040*/ 	.short	0x0006
        /*0042*/ 	.short	0x0030
        /*0044*/ 	.byte	0x00, 0xf5, 0x21, 0x00


	//----- nvinfo : EIATTR_KPARAM_INFO
	.align		4
.L_7399:
        /*0048*/ 	.byte	0x04, 0x17
        /*004a*/ 	.short	(.L_7401 - .L_7400)
.L_7400:
        /*004c*/ 	.word	0x00000000
        /*0050*/ 	.short	0x0005
        /*0052*/ 	.short	0x0028
        /*0054*/ 	.byte	0x00, 0xf5, 0x21, 0x00


	//----- nvinfo : EIATTR_KPARAM_INFO
	.align		4
.L_7401:
        /*0058*/ 	.byte	0x04, 0x17
        /*005a*/ 	.short	(.L_7403 - .L_7402)
.L_7402:
        /*005c*/ 	.word	0x00000000
        /*0060*/ 	.short	0x0004
        /*0062*/ 	.short	0x0020
        /*0064*/ 	.byte	0x00, 0xf5, 0x21, 0x00


	//----- nvinfo : EIATTR_KPARAM_INFO
	.align		4
.L_7403:
        /*0068*/ 	.byte	0x04, 0x17
        /*006a*/ 	.short	(.L_7405 - .L_7404)
.L_7404:
        /*006c*/ 	.word	0x00000000
        /*0070*/ 	.short	0x0003
        /*0072*/ 	.short	0x0018
        /*0074*/ 	.byte	0x00, 0xf5, 0x21, 0x00


	//----- nvinfo : EIATTR_KPARAM_INFO
	.align		4
.L_7405:
        /*0078*/ 	.byte	0x04, 0x17
        /*007a*/ 	.short	(.L_7407 - .L_7406)
.L_7406:
        /*007c*/ 	.word	0x00000000
        /*0080*/ 	.short	0x0002
        /*0082*/ 	.short	0x0010
        /*0084*/ 	.byte	0x00, 0xf5, 0x21, 0x00


	//----- nvinfo : EIATTR_KPARAM_INFO
	.align		4
.L_7407:
        /*0088*/ 	.byte	0x04, 0x17
        /*008a*/ 	.short	(.L_7409 - .L_7408)
.L_7408:
        /*008c*/ 	.word	0x00000000
        /*0090*/ 	.short	0x0001
        /*0092*/ 	.short	0x0008
        /*0094*/ 	.byte	0x00, 0xf5, 0x21, 0x00


	//----- nvinfo : EIATTR_KPARAM_INFO
	.align		4
.L_7409:
        /*0098*/ 	.byte	0x04, 0x17
        /*009a*/ 	.short	(.L_7411 - .L_7410)
.L_7410:
        /*009c*/ 	.word	0x00000000
        /*00a0*/ 	.short	0x0000
        /*00a2*/ 	.short	0x0000
        /*00a4*/ 	.byte	0x00, 0xf5, 0x21, 0x00


	//----- nvinfo : EIATTR_SPARSE_MMA_MASK
	.align		4
.L_7411:
        /*00a8*/ 	.byte	0x03, 0x50
        /*00aa*/ 	.short	0x0000


	//----- nvinfo : EIATTR_MAXREG_COUNT
	.align		4
        /*00ac*/ 	.byte	0x03, 0x1b
        /*00ae*/ 	.short	0x00ff


	//----- nvinfo : EIATTR_NUM_BARRIERS
	.align		4
        /*00b0*/ 	.byte	0x02, 0x4c
        /*00b2*/ 	.byte	0x01
	.zero		1


	//----- nvinfo : EIATTR_MERCURY_ISA_VERSION
	.align		4
        /*00b4*/ 	.byte	0x03, 0x5f
        /*00b6*/ 	.short	0x0101


	//----- nvinfo : EIATTR_COOP_GROUP_MASK_REGIDS
	.align		4
        /*00b8*/ 	.byte	0x04, 0x29
        /*00ba*/ 	.short	(.L_7413 - .L_7412)


	//   ....[0]....
.L_7412:
        /*00bc*/ 	.word	0xffffffff


	//   ....[1]....
        /*00c0*/ 	.word	0xffffffff


	//   ....[2]....
        /*00c4*/ 	.word	0xffffffff


	//   ....[3]....
        /*00c8*/ 	.word	0xffffffff


	//   ....[4]....
        /*00cc*/ 	.word	0xffffffff


	//   ....[5]....
        /*00d0*/ 	.word	0xffffffff


	//   ....[6]....
        /*00d4*/ 	.word	0xffffffff


	//   ....[7]....
        /*00d8*/ 	.word	0xffffffff


	//   ....[8]....
        /*00dc*/ 	.word	0x05000004


	//   ....[9]....
        /*00e0*/ 	.word	0x05000004


	//   ....[10]....
        /*00e4*/ 	.word	0x05000004


	//----- nvinfo : EIATTR_COOP_GROUP_INSTR_OFFSETS
	.align		4
.L_7413:
        /*00e8*/ 	.byte	0x04, 0x28
        /*00ea*/ 	.short	(.L_7415 - .L_7414)


	//   ....[0]....
.L_7414:
        /*00ec*/ 	.word	0x00006370


	//   ....[1]....
        /*00f0*/ 	.word	0x000063d0


	//   ....[2]....
        /*00f4*/ 	.word	0x00006410


	//   ....[3]....
        /*00f8*/ 	.word	0x00006430


	//   ....[4]....
        /*00fc*/ 	.word	0x00006450


	//   ....[5]....
        /*0100*/ 	.word	0x00006540


	//   ....[6]....
        /*0104*/ 	.word	0x00006560


	//   ....[7]....
        /*0108*/ 	.word	0x00006580


	//   ....[8]....
        /*010c*/ 	.word	0x00006780


	//   ....[9]....
        /*0110*/ 	.word	0x000067f0


	//   ....[10]....
        /*0114*/ 	.word	0x00006860


	//----- nvinfo : EIATTR_VRC_CTA_INIT_COUNT
	.align		4
.L_7415:
        /*0118*/ 	.byte	0x02, 0x4a
	.zero		1
	.zero		1


	//----- nvinfo : EIATTR_EXIT_INSTR_OFFSETS
	.align		4
        /*011c*/ 	.byte	0x04, 0x1c
        /*011e*/ 	.short	(.L_7417 - .L_7416)


	//   ....[0]....
.L_7416:
        /*0120*/ 	.word	0x00000080


	//   ....[1]....
        /*0124*/ 	.word	0x00006630


	//   ....[2]....
        /*0128*/ 	.word	0x00006730


	//----- nvinfo : EIATTR_MAX_THREADS
	.align		4
.L_7417:
        /*012c*/ 	.byte	0x04, 0x05
        /*012e*/ 	.short	(.L_7419 - .L_7418)
.L_7418:
        /*0130*/ 	.word	0x00000100
        /*0134*/ 	.word	0x00000001
        /*0138*/ 	.word	0x00000001


	//----- nvinfo : EIATTR_CRS_STACK_SIZE
	.align		4
.L_7419:
        /*013c*/ 	.byte	0x04, 0x1e
        /*013e*/ 	.short	(.L_7421 - .L_7420)
.L_7420:
        /*0140*/ 	.word	0x00000000


	//----- nvinfo : EIATTR_CBANK_PARAM_SIZE
	.align		4
.L_7421:
        /*0144*/ 	.byte	0x03, 0x19
        /*0146*/ 	.short	0x0050


	//----- nvinfo : EIATTR_PARAM_CBANK
	.align		4
        /*0148*/ 	.byte	0x04, 0x0a
        /*014a*/ 	.short	(.L_7423 - .L_7422)
	.align		4
.L_7422:
        /*014c*/ 	.word	index@(.nv.constant0._ZN18transformer_engine6detail43dgated_act_cast_transpose_kernel_notalignedILi2ELi2Ef13__nv_bfloat16S2_NS_5EmptyEXadL_ZNS_5dsiluIffEET_T0_RKS3_EEXadL_ZNS_4siluIffEES5_S6_S8_EEEEvPKT2_SC_PT3_SE_PKT1_PSF_SI_mmm)
        /*0150*/ 	.short	0x0380
        /*0152*/ 	.short	0x0050


	//----- nvinfo : EIATTR_SW_WAR
	.align		4
.L_7423:
        /*0154*/ 	.byte	0x04, 0x36
        /*0156*/ 	.short	(.L_7425 - .L_7424)
.L_7424:
        /*0158*/ 	.word	0x00000008
.L_7425:


//--------------------- .nv.info._ZN18transformer_engine6detail32dgated_act_cast_transpose_kernelILi2ELi2Ef13__nv_bfloat16S2_NS_5EmptyEXadL_ZNS_5dsiluIffEET_T0_RKS3_EEXadL_ZNS_4siluIffEES5_S6_S8_EEEEvPKT2_SC_PT3_SE_PKT1_PSF_SI_mmm --------------------------
	.section	.nv.info._ZN18transformer_engine6detail32dgated_act_cast_transpose_kernelILi2ELi2Ef13__nv_bfloat16S2_NS_5EmptyEXadL_ZNS_5dsiluIffEET_T0_RKS3_EEXadL_ZNS_4siluIffEES5_S6_S8_EEEEvPKT2_SC_PT3_SE_PKT1_PSF_SI_mmm,"",@"SHT_CUDA_INFO"
	.sectionflags	@""
	.align	4


	//----- nvinfo : EIATTR_CUDA_API_VERSION
	.align		4
        /*0000*/ 	.byte	0x04, 0x37
        /*0002*/ 	.short	(.L_7427 - .L_7426)
.L_7426:
        /*0004*/ 	.word	0x00000082


	//----- nvinfo : EIATTR_KPARAM_INFO
	.align		4
.L_7427:
        /*0008*/ 	.byte	0x04, 0x17
        /*000a*/ 	.short	(.L_7429 - .L_7428)
.L_7428:
        /*000c*/ 	.word	0x00000000
        /*0010*/ 	.short	0x0009
        /*0012*/ 	.short	0x0048
        /*0014*/ 	.byte	0x00, 0xf0, 0x21, 0x00


	//----- nvinfo : EIATTR_KPARAM_INFO
	.align		4
.L_7429:
        /*0018*/ 	.byte	0x04, 0x17
        /*001a*/ 	.short	(.L_7431 - .L_7430)
.L_7430:
        /*001c*/ 	.word	0x00000000
        /*0020*/ 	.short	0x0008
        /*0022*/ 	.short	0x0040
        /*0024*/ 	.byte	0x00, 0xf0, 0x21, 0x00


	//----- nvinfo : EIATTR_KPARAM_INFO
	.align		4
.L_7431:
        /*0028*/ 	.byte	0x04, 0x17
        /*002a*/ 	.short	(.L_7433 - .L_7432)
.L_7432:
        /*002c*/ 	.word	0x00000000
        /*0030*/ 	.short	0x0007
        /*0032*/ 	.short	0x0038
        /*0034*/ 	.byte	0x00, 0xf0, 0x21, 0x00


	//----- nvinfo : EIATTR_KPARAM_INFO
	.align		4
.L_7433:
        /*0038*/ 	.byte	0x04, 0x17
        /*003a*/ 	.short	(.L_7435 - .L_7434)
.L_7434:
        /*003c*/ 	.word	0x00000000
        /*0040*/ 	.short	0x0006
        /*0042*/ 	.short	0x0030
        /*0044*/ 	.byte	0x00, 0xf5, 0x21, 0x00


	//----- nvinfo : EIATTR_KPARAM_INFO
	.align		4
.L_7435:
        /*0048*/ 	.byte	0x04, 0x17
        /*004a*/ 	.short	(.L_7437 - .L_7436)
.L_7436:
        /*004c*/ 	.word	0x00000000
        /*0050*/ 	.short	0x0005
        /*0052*/ 	.short	0x0028
        /*0054*/ 	.byte	0x00, 0xf5, 0x21, 0x00


	//----- nvinfo : EIATTR_KPARAM_INFO
	.align		4
.L_7437:
        /*0058*/ 	.byte	0x04, 0x17
        /*005a*/ 	.short	(.L_7439 - .L_7438)
.L_7438:
        /*005c*/ 	.word	0x00000000
        /*0060*/ 	.short	0x0004
        /*0062*/ 	.short	0x0020
        /*0064*/ 	.byte	0x00, 0xf5, 0x21, 0x00


	//----- nvinfo : EIATTR_KPARAM_INFO
	.align		4
.L_7439:
        /*0068*/ 	.byte	0x04, 0x17
        /*006a*/ 	.short	(.L_7441 - .L_7440)
.L_7440:
        /*006c*/ 	.word	0x00000000
        /*0070*/ 	.short	0x0003
        /*0072*/ 	.short	0x0018
        /*0074*/ 	.byte	0x00, 0xf5, 0x21, 0x00


	//----- nvinfo : EIATTR_KPARAM_INFO
	.align		4
.L_7441:
        /*0078*/ 	.byte	0x04, 0x17
        /*007a*/ 	.short	(.L_7443 - .L_7442)
.L_7442:
        /*007c*/ 	.word	0x00000000
        /*0080*/ 	.short	0x0002
        /*0082*/ 	.short	0x0010
        /*0084*/ 	.byte	0x00, 0xf5, 0x21, 0x00


	//----- nvinfo : EIATTR_KPARAM_INFO
	.align		4
.L_7443:
        /*0088*/ 	.byte	0x04, 0x17
        /*008a*/ 	.short	(.L_7445 - .L_7444)
.L_7444:
        /*008c*/ 	.word	0x00000000
        /*0090*/ 	.short	0x0001
        /*0092*/ 	.short	0x0008
        /*0094*/ 	.byte	0x00, 0xf5, 0x21, 0x00


	//----- nvinfo : EIATTR_KPARAM_INFO
	.align		4
.L_7445:
        /*0098*/ 	.byte	0x04, 0x17
        /*009a*/ 	.short	(.L_7447 - .L_7446)
.L_7446:
        /*009c*/ 	.word	0x00000000
        /*00a0*/ 	.short	0x0000
        /*00a2*/ 	.short	0x0000
        /*00a4*/ 	.byte	0x00, 0xf5, 0x21, 0x00


	//----- nvinfo : EIATTR_SPARSE_MMA_MASK
	.align		4
.L_7447:
        /*00a8*/ 	.byte	0x03, 0x50
        /*00aa*/ 	.short	0x0000


	//----- nvinfo : EIATTR_MAXREG_COUNT
	.align		4
        /*00ac*/ 	.byte	0x03, 0x1b
        /*00ae*/ 	.short	0x00ff


	//----- nvinfo : EIATTR_NUM_BARRIERS
	.align		4
        /*00b0*/ 	.byte	0x02, 0x4c
        /*00b2*/ 	.byte	0x01
	.zero		1


	//----- nvinfo : EIATTR_MERCURY_ISA_VERSION
	.align		4
        /*00b4*/ 	.byte	0x03, 0x5f
        /*00b6*/ 	.short	0x0101


	//----- nvinfo : EIATTR_COOP_GROUP_MASK_REGIDS
	.align		4
        /*00b8*/ 	.byte	0x04, 0x29
        /*00ba*/ 	.short	(.L_7449 - .L_7448)


	//   ....[0]....
.L_7448:
        /*00bc*/ 	.word	0xffffffff


	//   ....[1]....
        /*00c0*/ 	.word	0xffffffff


	//   ....[2]....
        /*00c4*/ 	.word	0xffffffff


	//   ....[3]....
        /*00c8*/ 	.word	0xffffffff


	//   ....[4]....
        /*00cc*/ 	.word	0xffffffff


	//   ....[5]....
        /*00d0*/ 	.word	0xffffffff


	//   ....[6]....
        /*00d4*/ 	.word	0xffffffff


	//   ....[7]....
        /*00d8*/ 	.word	0xffffffff


	//   ....[8]....
        /*00dc*/ 	.word	0x05000006


	//   ....[9]....
        /*00e0*/ 	.word	0x05000006


	//   ....[10]....
        /*00e4*/ 	.word	0x05000006


	//----- nvinfo : EIATTR_COOP_GROUP_INSTR_OFFSETS
	.align		4
.L_7449:
        /*00e8*/ 	.byte	0x04, 0x28
        /*00ea*/ 	.short	(.L_7451 - .L_7450)


	//   ....[0]....
.L_7450:
        /*00ec*/ 	.word	0x00004640


	//   ....[1]....
        /*00f0*/ 	.word	0x000046a0


	//   ....[2]....
        /*00f4*/ 	.word	0x000046e0


	//   ....[3]....
        /*00f8*/ 	.word	0x00004700


	//   ....[4]....
        /*00fc*/ 	.word	0x00004720


	//   ....[5]....
        /*0100*/ 	.word	0x00004810


	//   ....[6]....
        /*0104*/ 	.word	0x00004830


	//   ....[7]....
        /*0108*/ 	.word	0x00004850


	//   ....[8]....
        /*010c*/ 	.word	0x00004a50


	//   ....[9]....
        /*0110*/ 	.word	0x00004ac0


	//   ....[10]....
        /*0114*/ 	.word	0x00004b30


	//----- nvinfo : EIATTR_VRC_CTA_INIT_COUNT
	.align		4
.L_7451:
        /*0118*/ 	.byte	0x02, 0x4a
	.zero		1
	.zero		1


	//----- nvinfo : EIATTR_EXIT_INSTR_OFFSETS
	.align		4
        /*011c*/ 	.byte	0x04, 0x1c
        /*011e*/ 	.short	(.L_7453 - .L_7452)


	//   ....[0]....
.L_7452:
        /*0120*/ 	.word	0x00000080


	//   ....[1]....
        /*0124*/ 	.word	0x00004900


	//   ....[2]....
        /*0128*/ 	.word	0x00004a00


	//----- nvinfo : EIATTR_MAX_THREADS
	.align		4
.L_7453:
        /*012c*/ 	.byte	0x04, 0x05
        /*012e*/ 	.short	(.L_7455 - .L_7454)
.L_7454:
        /*0130*/ 	.word	0x00000100
        /*0134*/ 	.word	0x00000001
        /*0138*/ 	.word	0x00000001


	//----- nvinfo : EIATTR_CRS_STACK_SIZE
	.align		4
.L_7455:
        /*013c*/ 	.byte	0x04, 0x1e
        /*013e*/ 	.short	(.L_7457 - .L_7456)
.L_7456:
        /*0140*/ 	.word	0x00000000


	//----- nvinfo : EIATTR_CBANK_PARAM_SIZE
	.align		4
.L_7457:
        /*0144*/ 	.byte	0x03, 0x19
        /*0146*/ 	.short	0x0050


	//----- nvinfo : EIATTR_PARAM_CBANK
	.align		4
        /*0148*/ 	.byte	0x04, 0x0a
        /*014a*/ 	.short	(.L_7459 - .L_7458)
	.align		4
.L_7458:
        /*014c*/ 	.word	index@(.nv.constant0._ZN18transformer_engine6detail32dgated_act_cast_transpose_kernelILi2ELi2Ef13__nv_bfloat16S2_NS_5EmptyEXadL_ZNS_5dsiluIffEET_T0_RKS3_EEXadL_ZNS_4siluIffEES5_S6_S8_EEEEvPKT2_SC_PT3_SE_PKT1_PSF_SI_mmm)
        /*0150*/ 	.short	0x0380
        /*0152*/ 	.short	0x0050


	//----- nvinfo : EIATTR_SW_WAR
	.align		4
.L_7459:
        /*0154*/ 	.byte	0x04, 0x36
        /*0156*/ 	.short	(.L_7461 - .L_7460)
.L_7460:
        /*0158*/ 	.word	0x00000008
.L_7461:


//--------------------- .nv.info._ZN18transformer_engine6detail43dgated_act_cast_transpose_kernel_notalignedILi2ELi2Ef13__nv_bfloat166__halfNS_5EmptyEXadL_ZNS_5dsiluIffEET_T0_RKS4_EEXadL_ZNS_4siluIffEES6_S7_S9_EEEEvPKT2_SD_PT3_SF_PKT1_PSG_SJ_mmm --------------------------
	.section	.nv.info._ZN18transformer_engine6detail43dgated_act_cast_transpose_kernel_notalignedILi2ELi2Ef13__nv_bfloat166__halfNS_5EmptyEXadL_ZNS_5dsiluIffEET_T0_RKS4_EEXadL_ZNS_4siluIffEES6_S7_S9_EEEEvPKT2_SD_PT3_SF_PKT1_PSG_SJ_mmm,"",@"SHT_CUDA_INFO"
	.sectionflags	@""
	.align	4


	//----- nvinfo : EIATTR_CUDA_API_VERSION
	.align		4
        /*0000*/ 	.byte	0x04, 0x37
        /*0002*/ 	.short	(.L_7463 - .L_7462)
.L_7462:
        /*0004*/ 	.word	0x00000082


	//----- nvinfo : EIATTR_KPARAM_INFO
	.align		4
.L_7463:
        /*0008*/ 	.byte	0x04, 0x17
        /*000a*/ 	.short	(.L_7465 - .L_7464)
.L_7464:
        /*000c*/ 	.word	0x00000000
        /*0010*/ 	.short	0x0009
        /*0012*/ 	.short	0x0048
        /*0014*/ 	.byte	0x00, 0xf0, 0x21, 0x00


	//----- nvinfo : EIATTR_KPARAM_INFO
	.align		4
.L_7465:
        /*0018*/ 	.byte	0x04, 0x17
        /*001a*/ 	.short	(.L_7467 - .L_7466)
.L_7466:
        /*001c*/ 	.word	0x00000000
        /*0020*/ 	.short	0x0008
        /*0022*/ 	.short	0x0040
        /*0024*/ 	.byte	0x00, 0xf0, 0x21, 0x00


	//----- nvinfo : EIATTR_KPARAM_INFO
	.align		4
.L_7467:
        /*0028*/ 	.byte	0x04, 0x17
        /*002a*/ 	.short	(.L_7469 - .L_7468)
.L_7468:
        /*002c*/ 	.word	0x00000000
        /*0030*/ 	.short	0x0007
        /*0032*/ 	.short	0x0038
        /*0034*/ 	.byte	0x00, 0xf0, 0x21, 0x00


	//----- nvinfo : EIATTR_KPARAM_INFO
	.align		4
.L_7469:
        /*0038*/ 	.byte	0x04, 0x17
        /*003a*/ 	.short	(.L_7471 - .L_7470)
.L_7470:
        /*003c*/ 	.word	0x00000000
        /*0040*/ 	.short	0x0006
        /*0042*/ 	.short	0x0030
        /*0044*/ 	.byte	0x00, 0xf5, 0x21, 0x00


	//----- nvinfo : EIATTR_KPARAM_INFO
	.align		4
.L_7471:
        /*0048*/ 	.byte	0x04, 0x17
        /*004a*/ 	.short	(.L_7473 - .L_7472)
.L_7472:
        /*004c*/ 	.word	0x00000000
        /*0050*/ 	.short	0x0005
        /*0052*/ 	.short	0x0028
        /*0054*/ 	.byte	0x00, 0xf5, 0x21, 0x00


	//----- nvinfo : EIATTR_KPARAM_INFO
	.align		4
.L_7473:
        /*0058*/ 	.byte	0x04, 0x17
        /*005a*/ 	.short	(.L_7475 - .L_7474)
.L_7474:
        /*005c*/ 	.word	0x00000000
        /*0060*/ 	.short	0x0004
        /*0062*/ 	.short	0x0020
        /*0064*/ 	.byte	0x00, 0xf5, 0x21, 0x00


	//----- nvinfo : EIATTR_KPARAM_INFO
	.align		4
.L_7475:
        /*0068*/ 	.byte	0x04, 0x17
        /*006a*/ 	.short	(.L_7477 - .L_7476)
.L_7476:
        /*006c*/ 	.word	0x00000000
        /*0070*/ 	.short	0x0003
        /*0072*/ 	.short	0x0018
        /*0074*/ 	.byte	0x00, 0xf5, 0x21, 0x00


	//----- nvinfo : EIATTR_KPARAM_INFO
	.align		4
.L_7477:
        /*0078*/ 	.byte	0x04, 0x17
        /*007a*/ 	.short	(.L_7479 - .L_7478)
.L_7478:
        /*007c*/ 	.word	0x00000000
        /*0080*/ 	.short	0x0002
        /*0082*/ 	.short	0x0010
        /*0084*/ 	.byte	0x00, 0xf5, 0x21, 0x00


	//----- nvinfo : EIATTR_KPARAM_INFO
	.align		4
.L_7479:
        /*0088*/ 	.byte	0x04, 0x17
        /*008a*/ 	.short	(.L_7481 - .L_7480)
.L_7480:
        /*008c*/ 	.word	0x00000000
        /*0090*/ 	.short	0x0001
        /*0092*/ 	.short	0x0008
        /*0094*/ 	.byte	0x00, 0xf5, 0x21, 0x00


	//----- nvinfo : EIATTR_KPARAM_INFO
	.align		4
.L_7481:
        /*0098*/ 	.byte	0x04, 0x17
        /*009a*/ 	.short	(.L_7483 - .L_7482)
.L_7482:
        /*009c*/ 	.word	0x00000000
        /*00a0*/ 	.short	0x0000
        /*00a2*/ 	.short	0x0000
        /*00a4*/ 	.byte	0x00, 0xf5, 0x21, 0x00


	//----- nvinfo : EIATTR_SPARSE_MMA_MASK
	.align		4
.L_7483:
        /*00a8*/ 	.byte	0x03, 0x50
        /*00aa*/ 	.short	0x0000


	//----- nvinfo : EIATTR_MAXREG_COUNT
	.align		4
        /*00ac*/ 	.byte	0x03, 0x1b
        /*00ae*/ 	.short	0x00ff


	//----- nvinfo : EIATTR_NUM_BARRIERS
	.align		4
        /*00b0*/ 	.byte	0x02, 0x4c
        /*00b2*/ 	.byte	0x01
	.zero		1


	//----- nvinfo : EIATTR_MERCURY_ISA_VERSION
	.align		4
        /*00b4*/ 	.byte	0x03, 0x5f
        /*00b6*/ 	.short	0x0101


	//----- nvinfo : EIATTR_COOP_GROUP_MASK_REGIDS
	.align		4
        /*00b8*/ 	.byte	0x04, 0x29
        /*00ba*/ 	.short	(.L_7485 - .L_7484)


	//   ....[0]....
.L_7484:
        /*00bc*/ 	.word	0xffffffff


	//   ....[1]....
        /*00c0*/ 	.word	0xffffffff


	//   ....[2]....
        /*00c4*/ 	.word	0xffffffff


	//   ....[3]....
        /*00c8*/ 	.word	0xffffffff


	//   ....[4]....
        /*00cc*/ 	.word	0xffffffff


	//   ....[5]....
        /*00d0*/ 	.word	0xffffffff


	//   ....[6]....
        /*00d4*/ 	.word	0xffffffff


	//   ....[7]....
        /*00d8*/ 	.word	0xffffffff


	//   ....[8]....
        /*00dc*/ 	.word	0x05000004


	//   ....[9]....
        /*00e0*/ 	.word	0x05000004


	//   ....[10]....
        /*00e4*/ 	.word	0x05000004


	//----- nvinfo : EIATTR_COOP_GROUP_INSTR_OFFSETS
	.align		4
.L_7485:
        /*00e8*/ 	.byte	0x04, 0x28
        /*00ea*/ 	.short	(.L_7487 - .L_7486)


	//   ....[0]....
.L_7486:
        /*00ec*/ 	.word	0x00006370


	//   ....[1]....
        /*00f0*/ 	.word	0x000063d0


	//   ....[2]....
        /*00f4*/ 	.word	0x00006410


	//   ....[3]....
        /*00f8*/ 	.word	0x00006430


	//   ....[4]....
        /*00fc*/ 	.word	0x00006450


	//   ....[5]....
        /*0100*/ 	.word	0x00006540


	//   ....[6]....
        /*0104*/ 	.word	0x00006560


	//   ....[7]....
        /*0108*/ 	.word	0x00006580


	//   ....[8]....
        /*010c*/ 	.word	0x00006780


	//   ....[9]....
        /*0110*/ 	.word	0x000067f0


	//   ....[10]....
        /*0114*/ 	.word	0x00006860


	//----- nvinfo : EIATTR_VRC_CTA_INIT_COUNT
	.align		4
.L_7487:
        /*0118*/ 	.byte	0x02, 0x4a
	.zero		1
	.zero		1


	//----- nvinfo : EIATTR_EXIT_INSTR_OFFSETS
	.align		4
        /*011c*/ 	.byte	0x04, 0x1c
        /*011e*/ 	.short	(.L_7489 - .L_7488)


	//   ....[0]....
.L_7488:
        /*0120*/ 	.word	0x00000080


	//   ....[1]....
        /*0124*/ 	.word	0x00006630


	//   ....[2]....
        /*0128*/ 	.word	0x00006730


	//----- nvinfo : EIATTR_MAX_THREADS
	.align		4
.L_7489:
        /*012c*/ 	.byte	0x04, 0x05
        /*012e*/ 	.short	(.L_7491 - .L_7490)
.L_7490:
        /*0130*/ 	.word	0x00000100
        /*0134*/ 	.word	0x00000001
        /*0138*/ 	.word	0x00000001


	//----- nvinfo : EIATTR_CRS_STACK_SIZE
	.align		4
.L_7491:
        /*013c*/ 	.byte	0x04, 0x1e
        /*013e*/ 	.short	(.L_7493 - .L_7492)
.L_7492:
        /*0140*/ 	.word	0x00000000


	//----- nvinfo : EIATTR_CBANK_PARAM_SIZE
	.align		4
.L_7493:
        /*0144*/ 	.byte	0x03, 0x19
        /*0146*/ 	.short	0x0050


	//----- nvinfo : EIATTR_PARAM_CBANK
	.align		4
        /*0148*/ 	.byte	0x04, 0x0a
        /*014a*/ 	.short	(.L_7495 - .L_7494)
	.align		4
.L_7494:
        /*014c*/ 	.word	index@(.nv.constant0._ZN18transformer_engine6detail43dgated_act_cast_transpose_kernel_notalignedILi2ELi2Ef13__nv_bfloat166__halfNS_5EmptyEXadL_ZNS_5dsiluIffEET_T0_RKS4_EEXadL_ZNS_4siluIffEES6_S7_S9_EEEEvPKT2_SD_PT3_SF_PKT1_PSG_SJ_mmm)
        /*0150*/ 	.short	0x0380
        /*0152*/ 	.short	0x0050


	//----- nvinfo : EIATTR_SW_WAR
	.align		4
.L_7495:
        /*0154*/ 	.byte	0x04, 0x36
        /*0156*/ 	.short	(.L_7497 - .L_7496)
.L_7496:
        /*0158*/ 	.word	0x00000008
.L_7497:


//--------------------- .nv.info._ZN18transformer_engine6detail32dgated_act_cast_transpose_kernelILi2ELi2Ef13__nv_bfloat166__halfNS_5EmptyEXadL_ZNS_5dsiluIffEET_T0_RKS4_EEXadL_ZNS_4siluIffEES6_S7_S9_EEEEvPKT2_SD_PT3_SF_PKT1_PSG_SJ_mmm --------------------------
	.section	.nv.info._ZN18transformer_engine6detail32dgated_act_cast_transpose_kernelILi2ELi2Ef13__nv_bfloat166__halfNS_5EmptyEXadL_ZNS_5dsiluIffEET_T0_RKS4_EEXadL_ZNS_4siluIffEES6_S7_S9_EEEEvPKT2_SD_PT3_SF_PKT1_PSG_SJ_mmm,"",@"SHT_CUDA_INFO"
	.sectionflags	@""
	.align	4


	//----- nvinfo : EIATTR_CUDA_API_VERSION
	.align		4
        /*0000*/ 	.byte	0x04, 0x37
        /*0002*/ 	.short	(.L_7499 - .L_7498)
.L_7498:
        /*0004*/ 	.word	0x00000082


	//----- nvinfo : EIATTR_KPARAM_INFO
	.align		4
.L_7499:
        /*0008*/ 	.byte	0x04, 0x17
        /*000a*/ 	.short	(.L_7501 - .L_7500)
.L_7500:
        /*000c*/ 	.word	0x00000000
        /*0010*/ 	.short	0x0009
        /*0012*/ 	.short	0x0048
        /*0014*/ 	.byte	0x00, 0xf0, 0x21, 0x00


	//----- nvinfo : EIATTR_KPARAM_INFO
	.align		4
.L_7501:
        /*0018*/ 	.byte	0x04, 0x17
        /*001a*/ 	.short	(.L_7503 - .L_7502)
.L_7502:
        /*001c*/ 	.word	0x00000000
        /*0020*/ 	.short	0x0008
        /*0022*/ 	.short	0x0040
        /*0024*/ 	.byte	0x00, 0xf0, 0x21, 0x00


	//----- nvinfo : EIATTR_KPARAM_INFO
	.align		4
.L_7503:
        /*0028*/ 	.byte	0x04, 0x17
        /*002a*/ 	.short	(.L_7505 - .L_7504)
.L_7504:
        /*002c*/ 	.word	0x00000000
        /*0030*/ 	.short	0x0007
        /*0032*/ 	.short	0x0038
        /*0034*/ 	.byte	0x00, 0xf0, 0x21, 0x00


	//----- nvinfo : EIATTR_KPARAM_INFO
	.align		4
.L_7505:
        /*0038*/ 	.byte	0x04, 0x17
        /*003a*/ 	.short	(.L_7507 - .L_7506)
.L_7506:
        /*003c*/ 	.word	0x00000000
        /*0040*/ 	.short	0x0006
        /*0042*/ 	.short	0x0030
        /*0044*/ 	.byte	0x00, 0xf5, 0x21, 0x00


	//----- nvinfo : EIATTR_KPARAM_INFO
	.align		4
.L_7507:
        /*0048*/ 	.byte	0x04, 0x17
        /*004a*/ 	.short	(.L_7509 - .L_7508)
.L_7508:
        /*004c*/ 	.word	0x00000000
        /*0050*/ 	.short	0x0005
        /*0052*/ 	.short	0x0028
        /*0054*/ 	.byte	0x00, 0xf5, 0x21, 0x00


	//----- nvinfo : EIATTR_KPARAM_INFO
	.align		4
.L_7509:
        /*0058*/ 	.byte	0x04, 0x17
        /*005a*/ 	.short	(.L_7511 - .L_7510)
.L_7510:
        /*005c*/ 	.word	0x00000000
        /*0060*/ 	.short	0x0004
        /*0062*/ 	.short	0x0020
        /*0064*/ 	.byte	0x00, 0xf5, 0x21, 0x00


	//----- nvinfo : EIATTR_KPARAM_INFO
	.align		4
.L_7511:
        /*0068*/ 	.byte	0x04, 0x17
        /*006a*/ 	.short	(.L_7513 - .L_7512)
.L_7512:
        /*006c*/ 	.word	0x00000000
        /*0070*/ 	.short	0x0003
        /*0072*/ 	.short	0x0018
        /*0074*/ 	.byte	0x00, 0xf5, 0x21, 0x00


	//----- nvinfo : EIATTR_KPARAM_INFO
	.align		4
.L_7513:
        /*0078*/ 	.byte	0x04, 0x17
        /*007a*/ 	.short	(.L_7515 - .L_7514)
.L_7514:
        /*007c*/ 	.word	0x00000000
        /*0080*/ 	.short	0x0002
        /*0082*/ 	.short	0x0010
        /*0084*/ 	.byte	0x00, 0xf5, 0x21, 0x00


	//----- nvinfo : EIATTR_KPARAM_INFO
	.align		4
.L_7515:
        /*0088*/ 	.byte	0x04, 0x17
        /*008a*/ 	.short	(.L_7517 - .L_7516)
.L_7516:
        /*008c*/ 	.word	0x00000000
        /*0090*/ 	.short	0x0001
        /*0092*/ 	.short	0x0008
        /*0094*/ 	.byte	0x00, 0xf5, 0x21, 0x00


	//----- nvinfo : EIATTR_KPARAM_INFO
	.align		4
.L_7517:
        /*0098*/ 	.byte	0x04, 0x17
        /*009a*/ 	.short	(.L_7519 - .L_7518)
.L_7518:
        /*009c*/ 	.word	0x00000000
        /*00a0*/ 	.short	0x0000
        /*00a2*/ 	.short	0x0000
        /*00a4*/ 	.byte	0x00, 0xf5, 0x21, 0x00


	//----- nvinfo : EIATTR_SPARSE_MMA_MASK
	.align		4
.L_7519:
        /*00a8*/ 	.byte	0x03, 0x50
        /*00aa*/ 	.short	0x0000


	//----- nvinfo : EIATTR_MAXREG_COUNT
	.align		4
        /*00ac*/ 	.byte	0x03, 0x1b
        /*00ae*/ 	.short	0x00ff


	//----- nvinfo : EIATTR_NUM_BARRIERS
	.align		4
        /*00b0*/ 	.byte	0x02, 0x4c
        /*00b2*/ 	.byte	0x01
	.zero		1


	//----- nvinfo : EIATTR_MERCURY_ISA_VERSION
	.align		4
        /*00b4*/ 	.byte	0x03, 0x5f
        /*00b6*/ 	.short	0x0101


	//----- nvinfo : EIATTR_COOP_GROUP_MASK_REGIDS
	.align		4
        /*00b8*/ 	.byte	0x04, 0x29
        /*00ba*/ 	.short	(.L_7521 - .L_7520)


	//   ....[0]....
.L_7520:
        /*00bc*/ 	.word	0xffffffff


	//   ....[1]....
        /*00c0*/ 	.word	0xffffffff


	//   ....[2]....
        /*00c4*/ 	.word	0xffffffff


	//   ....[3]....
        /*00c8*/ 	.word	0xffffffff


	//   ....[4]....
        /*00cc*/ 	.word	0xffffffff


	//   ....[5]....
        /*00d0*/ 	.word	0xffffffff


	//   ....[6]....
        /*00d4*/ 	.word	0xffffffff


	//   ....[7]....
        /*00d8*/ 	.word	0xffffffff


	//   ....[8]....
        /*00dc*/ 	.word	0x05000006


	//   ....[9]....
        /*00e0*/ 	.word	0x05000006


	//   ....[10]....
        /*00e4*/ 	.word	0x05000006


	//----- nvinfo : EIATTR_COOP_GROUP_INSTR_OFFSETS
	.align		4
.L_7521:
        /*00e8*/ 	.byte	0x04, 0x28
        /*00ea*/ 	.short	(.L_7523 - .L_7522)


	//   ....[0]....
.L_7522:
        /*00ec*/ 	.word	0x00004640


	//   ....[1]....
        /*00f0*/ 	.word	0x000046a0


	//   ....[2]....
        /*00f4*/ 	.word	0x000046e0


	//   ....[3]....
        /*00f8*/ 	.word	0x00004700


	//   ....[4]....
        /*00fc*/ 	.word	0x00004720


	//   ....[5]....
        /*0100*/ 	.word	0x00004810


	//   ....[6]....
        /*0104*/ 	.word	0x00004830


	//   ....[7]....
        /*0108*/ 	.word	0x00004850


	//   ....[8]....
        /*010c*/ 	.word	0x00004a50


	//   ....[9]....
        /*0110*/ 	.word	0x00004ac0


	//   ....[10]....
        /*0114*/ 	.word	0x00004b30


	//----- nvinfo : EIATTR_VRC_CTA_INIT_COUNT
	.align		4
.L_7523:
        /*0118*/ 	.byte	0x02, 0x4a
	.zero		1
	.zero		1


	//----- nvinfo : EIATTR_EXIT_INSTR_OFFSETS
	.align		4
        /*011c*/ 	.byte	0x04, 0x1c
        /*011e*/ 	.short	(.L_7525 - .L_7524)


	//   ....[0]....
.L_7524:
        /*0120*/ 	.word	0x00000080


	//   ....[1]....
        /*0124*/ 	.word	0x00004900


	//   ....[2]....
        /*0128*/ 	.word	0x00004a00


	//----- nvinfo : EIATTR_MAX_THREADS
	.align		4
.L_7525:
        /*012c*/ 	.byte	0x04, 0x05
        /*012e*/ 	.short	(.L_7527 - .L_7526)
.L_7526:
        /*0130*/ 	.word	0x00000100
        /*0134*/ 	.word	0x00000001
        /*0138*/ 	.word	0x00000001


	//----- nvinfo : EIATTR_CRS_STACK_SIZE
	.align		4
.L_7527:
        /*013c*/ 	.byte	0x04, 0x1e
        /*013e*/ 	.short	(.L_7529 - .L_7528)
.L_7528:
        /*0140*/ 	.word	0x00000000


	//----- nvinfo : EIATTR_CBANK_PARAM_SIZE
	.align		4
.L_7529:
        /*0144*/ 	.byte	0x03, 0x19
        /*0146*/ 	.short	0x0050


	//----- nvinfo : EIATTR_PARAM_CBANK
	.align		4
        /*0148*/ 	.byte	0x04, 0x0a
        /*014a*/ 	.short	(.L_7531 - .L_7530)
	.align		4
.L_7530:
        /*014c*/ 	.word	index@(.nv.constant0._ZN18transformer_engine6detail32dgated_act_cast_transpose_kernelILi2ELi2Ef13__nv_bfloat166__halfNS_5EmptyEXadL_ZNS_5dsiluIffEET_T0_RKS4_EEXadL_ZNS_4siluIffEES6_S7_S9_EEEEvPKT2_SD_PT3_SF_PKT1_PSG_SJ_mmm)
        /*0150*/ 	.short	0x0380
        /*0152*/ 	.short	0x0050


	//----- nvinfo : EIATTR_SW_WAR
	.align		4
.L_7531:
        /*0154*/ 	.byte	0x04, 0x36
        /*0156*/ 	.short	(.L_7533 - .L_7532)
.L_7532:
        /*0158*/ 	.word	0x00000008
.L_7533:


//--------------------- .nv.info._ZN18transformer_engine6detail43dgated_act_cast_transpose_kernel_notalignedILi2ELi1Ef13__nv_bfloat16fNS_5EmptyEXadL_ZNS_5dsiluIffEET_T0_RKS3_EEXadL_ZNS_4siluIffEES5_S6_S8_EEEEvPKT2_SC_PT3_SE_PKT1_PSF_SI_mmm --------------------------
	.section	.nv.info._ZN18transformer_engine6detail43dgated_act_cast_transpose_kernel_notalignedILi2ELi1Ef13__nv_bfloat16fNS_5EmptyEXadL_ZNS_5dsiluIffEET_T0_RKS3_EEXadL_ZNS_4siluIffEES5_S6_S8_EEEEvPKT2_SC_PT3_SE_PKT1_PSF_SI_mmm,"",@"SHT_CUDA_INFO"
	.sectionflags	@""
	.align	4


	//----- nvinfo : EIATTR_CUDA_API_VERSION
	.align		4
        /*0000*/ 	.byte	0x04, 0x37
        /*0002*/ 	.short	(.L_7535 - .L_7534)
.L_7534:
        /*0004*/ 	.word	0x00000082


	//----- nvinfo : EIATTR_KPARAM_INFO
	.align		4
.L_7535:
        /*0008*/ 	.byte	0x04, 0x17
        /*000a*/ 	.short	(.L_7537 - .L_7536)
.L_7536:
        /*000c*/ 	.word	0x00000000
        /*0010*/ 	.short	0x0009
        /*0012*/ 	.short	0x0048
        /*0014*/ 	.byte	0x00, 0xf0, 0x21, 0x00


	//----- nvinfo : EIATTR_KPARAM_INFO
	.align		4
.L_7537:
        /*0018*/ 	.byte	0x04, 0x17
        /*001a*/ 	.short	(.L_7539 - .L_7538)
.L_7538:
        /*001c*/ 	.word	0x00000000
        /*0020*/ 	.short	0x0008
        /*0022*/ 	.short	0x0040
        /*0024*/ 	.byte	0x00, 0xf0, 0x21, 0x00


	//----- nvinfo : EIATTR_KPARAM_INFO
	.align		4
.L_7539:
        /*0028*/ 	.byte	0x04, 0x17
        /*002a*/ 	.short	(.L_7541 - .L_7540)
.L_7540:
        /*002c*/ 	.word	0x00000000
        /*0030*/ 	.short	0x0007
        /*0032*/ 	.short	0x0038
        /*0034*/ 	.byte	0x00, 0xf0, 0x21, 0x00


	//----- nvinfo : EIATTR_KPARAM_INFO
	.align		4
.L_7541:
        /*0038*/ 	.byte	0x04, 0x17
        /*003a*/ 	.short	(.L_7543 - .L_7542)
.L_7542:
        /*003c*/ 	.word	0x00000000
        /*0040*/ 	.short	0x0006
        /*0042*/ 	.short	0x0030
        /*0044*/ 	.byte	0x00, 0xf5, 0x21, 0x00


	//----- nvinfo : EIATTR_KPARAM_INFO
	.align		4
.L_7543:
        /*0048*/ 	.byte	0x04, 0x17
        /*004a*/ 	.short	(.L_7545 - .L_7544)
.L_7544:
        /*004c*/ 	.word	0x00000000
        /*0050*/ 	.short	0x0005
        /*0052*/ 	.short	0x0028
        /*0054*/ 	.byte	0x00, 0xf5, 0x21, 0x00


	//----- nvinfo : EIATTR_KPARAM_INFO
	.align		4
.L_7545:
        /*0058*/ 	.byte	0x04, 0x17
        /*005a*/ 	.short	(.L_7547 - .L_7546)
.L_7546:
        /*005c*/ 	.word	0x00000000
        /*0060*/ 	.short	0x0004
        /*0062*/ 	.short	0x0020
        /*0064*/ 	.byte	0x00, 0xf5, 0x21, 0x00


	//----- nvinfo : EIATTR_KPARAM_INFO
	.align		4
.L_7547:
        /*0068*/ 	.byte	0x04, 0x17
        /*006a*/ 	.short	(.L_7549 - .L_7548)
.L_7548:
        /*006c*/ 	.word	0x00000000
        /*0070*/ 	.short	0x0003
        /*0072*/ 	.short	0x0018
        /*0074*/ 	.byte	0x00, 0xf5, 0x21, 0x00


	//----- nvinfo : EIATTR_KPARAM_INFO
	.align		4
.L_7549:
        /*0078*/ 	.byte	0x04, 0x17
        /*007a*/ 	.short	(.L_7551 - .L_7550)
.L_7550:
        /*007c*/ 	.word	0x00000000
        /*0080*/ 	.short	0x0002
        /*0082*/ 	.short	0x0010
        /*0084*/ 	.byte	0x00, 0xf5, 0x21, 0x00


	//----- nvinfo : EIATTR_KPARAM_INFO
	.align		4
.L_7551:
        /*0088*/ 	.byte	0x04, 0x17
        /*008a*/ 	.short	(.L_7553 - .L_7552)
.L_7552:
        /*008c*/ 	.word	0x00000000
        /*0090*/ 	.short	0x0001
        /*0092*/ 	.short	0x0008
        /*0094*/ 	.byte	0x00, 0xf5, 0x21, 0x00


	//----- nvinfo : EIATTR_KPARAM_INFO
	.align		4
.L_7553:
        /*0098*/ 	.byte	0x04, 0x17
        /*009a*/ 	.short	(.L_7555 - .L_7554)
.L_7554:
        /*009c*/ 	.word	0x00000000
        /*00a0*/ 	.short	0x0000
        /*00a2*/ 	.short	0x0000
        /*00a4*/ 	.byte	0x00, 0xf5, 0x21, 0x00


	//----- nvinfo : EIATTR_SPARSE_MMA_MASK
	.align		4
.L_7555:
        /*00a8*/ 	.byte	0x03, 0x50
        /*00aa*/ 	.short	0x0000


	//----- nvinfo : EIATTR_MAXREG_COUNT
	.align		4
        /*00ac*/ 	.byte	0x03, 0x1b
        /*00ae*/ 	.short	0x00ff


	//----- nvinfo : EIATTR_NUM_BARRIERS
	.align		4
        /*00b0*/ 	.byte	0x02, 0x4c
        /*00b2*/ 	.byte	0x01
	.zero		1


	//----- nvinfo : EIATTR_MERCURY_ISA_VERSION
	.align		4
        /*00b4*/ 	.byte	0x03, 0x5f
        /*00b6*/ 	.short	0x0101


	//----- nvinfo : EIATTR_COOP_GROUP_MASK_REGIDS
	.align		4
        /*00b8*/ 	.byte	0x04, 0x29
        /*00ba*/ 	.short	(.L_7557 - .L_7556)


	//   ....[0]....
.L_7556:
        /*00bc*/ 	.word	0xffffffff


	//   ....[1]....
        /*00c0*/ 	.word	0xffffffff


	//   ....[2]....
        /*00c4*/ 	.word	0xffffffff


	//   ....[3]....
        /*00c8*/ 	.word	0xffffffff


	//   ....[4]....
        /*00cc*/ 	.word	0xffffffff


	//   ....[5]....
        /*00d0*/ 	.word	0xffffffff


	//   ....[6]....
        /*00d4*/ 	.word	0xffffffff


	//   ....[7]....
        /*00d8*/ 	.word	0xffffffff


	//   ....[8]....
        /*00dc*/ 	.word	0x05000004


	//   ....[9]....
        /*00e0*/ 	.word	0x05000004


	//   ....[10]....
        /*00e4*/ 	.word	0x05000004


	//----- nvinfo : EIATTR_COOP_GROUP_INSTR_OFFSETS
	.align		4
.L_7557:
        /*00e8*/ 	.byte	0x04, 0x28
        /*00ea*/ 	.short	(.L_7559 - .L_7558)


	//   ....[0]....
.L_7558:
        /*00ec*/ 	.word	0x00004600


	//   ....[1]....
        /*00f0*/ 	.word	0x00004660


	//   ....[2]....
        /*00f4*/ 	.word	0x000046a0


	//   ....[3]....
        /*00f8*/ 	.word	0x000046c0


	//   ....[4]....
        /*00fc*/ 	.word	0x000046e0


	//   ....[5]....
        /*0100*/ 	.word	0x000047d0


	//   ....[6]....
        /*0104*/ 	.word	0x000047f0


	//   ....[7]....
        /*0108*/ 	.word	0x00004810


	//   ....[8]....
        /*010c*/ 	.word	0x00004a20


	//   ....[9]....
        /*0110*/ 	.word	0x00004a90


	//   ....[10]....
        /*0114*/ 	.word	0x00004b00


	//----- nvinfo : EIATTR_VRC_CTA_INIT_COUNT
	.align		4
.L_7559:
        /*0118*/ 	.byte	0x02, 0x4a
	.zero		1
	.zero		1


	//----- nvinfo : EIATTR_EXIT_INSTR_OFFSETS
	.align		4
        /*011c*/ 	.byte	0x04, 0x1c
        /*011e*/ 	.short	(.L_7561 - .L_7560)


	//   ....[0]....
.L_7560:
        /*0120*/ 	.word	0x00000080


	//   ....[1]....
        /*0124*/ 	.word	0x000048d0


	//   ....[2]....
        /*0128*/ 	.word	0x000049d0


	//----- nvinfo : EIATTR_MAX_THREADS
	.align		4
.L_7561:
        /*012c*/ 	.byte	0x04, 0x05
        /*012e*/ 	.short	(.L_7563 - .L_7562)
.L_7562:
        /*0130*/ 	.word	0x00000100
        /*0134*/ 	.word	0x00000001
        /*0138*/ 	.word	0x00000001


	//----- nvinfo : EIATTR_CRS_STACK_SIZE
	.align		4
.L_7563:
        /*013c*/ 	.byte	0x04, 0x1e
        /*013e*/ 	.short	(.L_7565 - .L_7564)
.L_7564:
        /*0140*/ 	.word	0x00000000


	//----- nvinfo : EIATTR_CBANK_PARAM_SIZE
	.align		4
.L_7565:
        /*0144*/ 	.byte	0x03, 0x19
        /*0146*/ 	.short	0x0050


	//----- nvinfo : EIATTR_PARAM_CBANK
	.align		4
        /*0148*/ 	.byte	0x04, 0x0a
        /*014a*/ 	.short	(.L_7567 - .L_7566)
	.align		4
.L_7566:
        /*014c*/ 	.word	index@(.nv.constant0._ZN18transformer_engine6detail43dgated_act_cast_transpose_kernel_notalignedILi2ELi1Ef13__nv_bfloat16fNS_5EmptyEXadL_ZNS_5dsiluIffEET_T0_RKS3_EEXadL_ZNS_4siluIffEES5_S6_S8_EEEEvPKT2_SC_PT3_SE_PKT1_PSF_SI_mmm)
        /*0150*/ 	.short	0x0380
        /*0152*/ 	.short	0x0050


	//----- nvinfo : EIATTR_SW_WAR
	.align		4
.L_7567:
        /*0154*/ 	.byte	0x04, 0x36
        /*0156*/ 	.short	(.L_7569 - .L_7568)
.L_7568:
        /*0158*/ 	.word	0x00000008
.L_7569:


//--------------------- .nv.info._ZN18transformer_engine6detail32dgated_act_cast_transpose_kernelILi2ELi1Ef13__nv_bfloat16fNS_5EmptyEXadL_ZNS_5dsiluIffEET_T0_RKS3_EEXadL_ZNS_4siluIffEES5_S6_S8_EEEEvPKT2_SC_PT3_SE_PKT1_PSF_SI_mmm --------------------------
	.section	.nv.info._ZN18transformer_engine6detail32dgated_act_cast_transpose_kernelILi2ELi1Ef13__nv_bfloat16fNS_5EmptyEXadL_ZNS_5dsiluIffEET_T0_RKS3_EEXadL_ZNS_4siluIffEES5_S6_S8_EEEEvPKT2_SC_PT3_SE_PKT1_PSF_SI_mmm,"",@"SHT_CUDA_INFO"
	.sectionflags	@""
	.align	4


	//----- nvinfo : EIATTR_CUDA_API_VERSION
	.align		4
        /*0000*/ 	.byte	0x04, 0x37
        /*0002*/ 	.short	(.L_7571 - .L_7570)
.L_7570:
        /*0004*/ 	.word	0x00000082


	//----- nvinfo : EIATTR_KPARAM_INFO
	.align		4
.L_7571:
        /*0008*/ 	.byte	0x04, 0x17
        /*000a*/ 	.short	(.L_7573 - .L_7572)
.L_7572:
        /*000c*/ 	.word	0x00000000
        /*0010*/ 	.short	0x0009
        /*0012*/ 	.short	0x0048
        /*0014*/ 	.byte	0x00, 0xf0, 0x21, 0x00


	//----- nvinfo : EIATTR_KPARAM_INFO
	.align		4
.L_7573:
        /*0018*/ 	.byte	0x04, 0x17
        /*001a*/ 	.short	(.L_7575 - .L_7574)
.L_7574:
        /*001c*/ 	.word	0x00000000
        /*0020*/ 	.short	0x0008
        /*0022*/ 	.short	0x0040
        /*0024*/ 	.byte	0x00, 0xf0, 0x21, 0x00


	//----- nvinfo : EIATTR_KPARAM_INFO
	.align		4
.L_7575:
        /*0028*/ 	.byte	0x04, 0x17
        /*002a*/ 	.short	(.L_7577 - .L_7576)
.L_7576:
        /*002c*/ 	.word	0x00000000
        /*0030*/ 	.short	0x0007
        /*0032*/ 	.short	0x0038
        /*0034*/ 	.byte	0x00, 0xf0, 0x21, 0x00


	//----- nvinfo : EIATTR_KPARAM_INFO
	.align		4
.L_7577:
        /*0038*/ 	.byte	0x04, 0x17
        /*003a*/ 	.short	(.L_7579 - .L_7578)
.L_7578:
        /*003c*/ 	.word	0x00000000
        /*0040*/ 	.short	0x0006
        /*0042*/ 	.short	0x0030
        /*0044*/ 	.byte	0x00, 0xf5, 0x21, 0x00


	//----- nvinfo : EIATTR_KPARAM_INFO
	.align		4
.L_7579:
        /*0048*/ 	.byte	0x04, 0x17
        /*004a*/ 	.short	(.L_7581 - .L_7580)
.L_7580:
        /*004c*/ 	.word	0x00000000
        /*0050*/ 	.short	0x0005
        /*0052*/ 	.short	0x0028
        /*0054*/ 	.byte	0x00, 0xf5, 0x21, 0x00


	//----- nvinfo : EIATTR_KPARAM_INFO
	.align		4
.L_7581:
        /*0058*/ 	.byte	0x04, 0x17
        /*005a*/ 	.short	(.L_7583 - .L_7582)
.L_7582:
        /*005c*/ 	.word	0x00000000
        /*0060*/ 	.short	0x0004
        /*0062*/ 	.short	0x0020
        /*0064*/ 	.byte	0x00, 0xf5, 0x21, 0x00


	//----- nvinfo : EIATTR_KPARAM_INFO
	.align		4
.L_7583:
        /*0068*/ 	.byte	0x04, 0x17
        /*006a*/ 	.short	(.L_7585 - .L_7584)
.L_7584:
        /*006c*/ 	.word	0x00000000
        /*0070*/ 	.short	0x0003
        /*0072*/ 	.short	0x0018
        /*0074*/ 	.byte	0x00, 0xf5, 0x21, 0x00


	//----- nvinfo : EIATTR_KPARAM_INFO
	.align		4
.L_7585:
        /*0078*/ 	.byte	0x04, 0x17
        /*007a*/ 	.short	(.L_7587 - .L_7586)
.L_7586:
        /*007c*/ 	.word	0x00000000
        /*0080*/ 	.short	0x0002
        /*0082*/ 	.short	0x0010
        /*0084*/ 	.byte	0x00, 0xf5, 0x21, 0x00


	//----- nvinfo : EIATTR_KPARAM_INFO
	.align		4
.L_7587:
        /*0088*/ 	.byte	0x04, 0x17
        /*008a*/ 	.short	(.L_7589 - .L_7588)
.L_7588:
        /*008c*/ 	.word	0x00000000
        /*0090*/ 	.short	0x0001
        /*0092*/ 	.short	0x0008
        /*0094*/ 	.byte	0x00, 0xf5, 0x21, 0x00


	//----- nvinfo : EIATTR_KPARAM_INFO
	.align		4
.L_7589:
        /*0098*/ 	.byte	0x04, 0x17
        /*009a*/ 	.short	(.L_7591 - .L_7590)
.L_7590:
        /*009c*/ 	.word	0x00000000
        /*00a0*/ 	.short	0x0000
        /*00a2*/ 	.short	0x0000
        /*00a4*/ 	.byte	0x00, 0xf5, 0x21, 0x00


	//----- nvinfo : EIATTR_SPARSE_MMA_MASK
	.align		4
.L_7591:
        /*00a8*/ 	.byte	0x03, 0x50
        /*00aa*/ 	.short	0x0000


	//----- nvinfo : EIATTR_MAXREG_COUNT
	.align		4
        /*00ac*/ 	.byte	0x03, 0x1b
        /*00ae*/ 	.short	0x00ff


	//----- nvinfo : EIATTR_NUM_BARRIERS
	.align		4
        /*00b0*/ 	.byte	0x02, 0x4c
        /*00b2*/ 	.byte	0x01
	.zero		1


	//----- nvinfo : EIATTR_MERCURY_ISA_VERSION
	.align		4
        /*00b4*/ 	.byte	0x03, 0x5f
        /*00b6*/ 	.short	0x0101


	//----- nvinfo : EIATTR_COOP_GROUP_MASK_REGIDS
	.align		4
        /*00b8*/ 	.byte	0x04, 0x29
        /*00ba*/ 	.short	(.L_7593 - .L_7592)


	//   ....[0]....
.L_7592:
        /*00bc*/ 	.word	0xffffffff


	//   ....[1]....
        /*00c0*/ 	.word	0xffffffff


	//   ....[2]....
        /*00c4*/ 	.word	0xffffffff


	//   ....[3]....
        /*00c8*/ 	.word	0xffffffff


	//   ....[4]....
        /*00cc*/ 	.word	0xffffffff


	//   ....[5]....
        /*00d0*/ 	.word	0xffffffff


	//   ....[6]....
        /*00d4*/ 	.word	0xffffffff


	//   ....[7]....
        /*00d8*/ 	.word	0xffffffff


	//   ....[8]....
        /*00dc*/ 	.word	0x05000004


	//   ....[9]....
        /*00e0*/ 	.word	0x05000004


	//   ....[10]....
        /*00e4*/ 	.word	0x05000004


	//----- nvinfo : EIATTR_COOP_GROUP_INSTR_OFFSETS
	.align		4
.L_7593:
        /*00e8*/ 	.byte	0x04, 0x28
        /*00ea*/ 	.short	(.L_7595 - .L_7594)


	//   ....[0]....
.L_7594:
        /*00ec*/ 	.word	0x00002a20


	//   ....[1]....
        /*00f0*/ 	.word	0x00002a80


	//   ....[2]....
        /*00f4*/ 	.word	0x00002ac0


	//   ....[3]....
        /*00f8*/ 	.word	0x00002ae0


	//   ....[4]....
        /*00fc*/ 	.word	0x00002b00


	//   ....[5]....
        /*0100*/ 	.word	0x00002bf0


	//   ....[6]....
        /*0104*/ 	.word	0x00002c10


	//   ....[7]....
        /*0108*/ 	.word	0x00002c30


	//   ....[8]....
        /*010c*/ 	.word	0x00002e30


	//   ....[9]....
        /*0110*/ 	.word	0x00002ea0


	//   ....[10]....
        /*0114*/ 	.word	0x00002f10


	//----- nvinfo : EIATTR_VRC_CTA_INIT_COUNT
	.align		4
.L_7595:
        /*0118*/ 	.byte	0x02, 0x4a
	.zero		1
	.zero		1


	//----- nvinfo : EIATTR_EXIT_INSTR_OFFSETS
	.align		4
        /*011c*/ 	.byte	0x04, 0x1c
        /*011e*/ 	.short	(.L_7597 - .L_7596)


	//   ....[0]....
.L_7596:
        /*0120*/ 	.word	0x00000080


	//   ....[1]....
        /*0124*/ 	.word	0x00002ce0


	//   ....[2]....
        /*0128*/ 	.word	0x00002de0


	//----- nvinfo : EIATTR_MAX_THREADS
	.align		4
.L_7597:
        /*012c*/ 	.byte	0x04, 0x05
        /*012e*/ 	.short	(.L_7599 - .L_7598)
.L_7598:
        /*0130*/ 	.word	0x00000100
        /*0134*/ 	.word	0x00000001
        /*0138*/ 	.word	0x00000001


	//----- nvinfo : EIATTR_CRS_STACK_SIZE
	.align		4
.L_7599:
        /*013c*/ 	.byte	0x04, 0x1e
        /*013e*/ 	.short	(.L_7601 - .L_7600)
.L_7600:
        /*0140*/ 	.word	0x00000000


	//----- nvinfo : EIATTR_CBANK_PARAM_SIZE
	.align		4
.L_7601:
        /*0144*/ 	.byte	0x03, 0x19
        /*0146*/ 	.short	0x0050


	//----- nvinfo : EIATTR_PARAM_CBANK
	.align		4
        /*0148*/ 	.byte	0x04, 0x0a
        /*014a*/ 	.short	(.L_7603 - .L_7602)
	.align		4
.L_7602:
        /*014c*/ 	.word	index@(.nv.constant0._ZN18transformer_engine6detail32dgated_act_cast_transpose_kernelILi2ELi1Ef13__nv_bfloat16fNS_5EmptyEXadL_ZNS_5dsiluIffEET_T0_RKS3_EEXadL_ZNS_4siluIffEES5_S6_S8_EEEEvPKT2_SC_PT3_SE_PKT1_PSF_SI_mmm)
        /*0150*/ 	.short	0x0380
        /*0152*/ 	.short	0x0050


	//----- nvinfo : EIATTR_SW_WAR
	.align		4
.L_7603:
        /*0154*/ 	.byte	0x04, 0x36
        /*0156*/ 	.short	(.L_7605 - .L_7604)
.L_7604:
        /*0158*/ 	.word	0x00000008
.L_7605:


//--------------------- .nv.info._ZN18transformer_engine6detail43dgated_act_cast_transpose_kernel_notalignedILi2ELi4Ef6__half13__nv_fp8_e4m3NS_5EmptyEXadL_ZNS_5dsiluIffEET_T0_RKS4_EEXadL_ZNS_4siluIffEES6_S7_S9_EEEEvPKT2_SD_PT3_SF_PKT1_PSG_SJ_mmm --------------------------
	.section	.nv.info._ZN18transformer_engine6detail43dgated_act_cast_transpose_kernel_notalignedILi2ELi4Ef6__half13__nv_fp8_e4m3NS_5EmptyEXadL_ZNS_5dsiluIffEET_T0_RKS4_EEXadL_ZNS_4siluIffEES6_S7_S9_EEEEvPKT2_SD_PT3_SF_PKT1_PSG_SJ_mmm,"",@"SHT_CUDA_INFO"
	.sectionflags	@""
	.align	4


	//----- nvinfo : EIATTR_CUDA_API_VERSION
	.align		4
        /*0000*/ 	.byte	0x04, 0x37
        /*0002*/ 	.short	(.L_7607 - .L_7606)
.L_7606:
        /*0004*/ 	.word	0x00000082


	//----- nvinfo : EIATTR_KPARAM_INFO
	.align		4
.L_7607:
        /*0008*/ 	.byte	0x04, 0x17
        /*000a*/ 	.short	(.L_7609 - .L_7608)
.L_7608:
        /*000c*/ 	.word	0x00000000
        /*0010*/ 	.short	0x0009
        /*0012*/ 	.short	0x0048
        /*0014*/ 	.byte	0x00, 0xf0, 0x21, 0x00


	//----- nvinfo : EIATTR_KPARAM_INFO
	.align		4
.L_7609:
        /*0018*/ 	.byte	0x04, 0x17
        /*001a*/ 	.short	(.L_7611 - .L_7610)
.L_7610:
        /*001c*/ 	.word	0x00000000
        /*0020*/ 	.short	0x0008
        /*0022*/ 	.short	0x0040
        /*0024*/ 	.byte	0x00, 0xf0, 0x21, 0x00


	//----- nvinfo : EIATTR_KPARAM_INFO
	.align		4
.L_7611:
        /*0028*/ 	.byte	0x04, 0x17
        /*002a*/ 	.short	(.L_7613 - .L_7612)
.L_7612:
        /*002c*/ 	.word	0x00000000
        /*0030*/ 	.short	0x0007
        /*0032*/ 	.short	0x0038
        /*0034*/ 	.byte	0x00, 0xf0, 0x21, 0x00


	//----- nvinfo : EIATTR_KPARAM_INFO
	.align		4
.L_7613:
        /*0038*/ 	.byte	0x04, 0x17
        /*003a*/ 	.short	(.L_7615 - .L_7614)
.L_7614:
        /*003c*/ 	.word	0x00000000
        /*0040*/ 	.short	0x0006
        /*0042*/ 	.short	0x0030
        /*0044*/ 	.byte	0x00, 0xf5, 0x21, 0x00


	//----- nvinfo : EIATTR_KPARAM_INFO
	.align		4
.L_7615:
        /*0048*/ 	.byte	0x04, 0x17
        /*004a*/ 	.short	(.L_7617 - .L_7616)
.L_7616:
        /*004c*/ 	.word	0x00000000
        /*0050*/ 	.short	0x0005
        /*0052*/ 	.short	0x0028
        /*0054*/ 	.byte	0x00, 0xf5, 0x21, 0x00


	//----- nvinfo : EIATTR_KPARAM_INFO
	.align		4
.L_7617:
        /*0058*/ 	.byte	0x04, 0x17
        /*005a*/ 	.short	(.L_7619 - .L_7618)
.L_7618:
        /*005c*/ 	.word	0x00000000
        /*0060*/ 	.short	0x0004
        /*0062*/ 	.short	0x0020
        /*0064*/ 	.byte	0x00, 0xf5, 0x21, 0x00


	//----- nvinfo : EIATTR_KPARAM_INFO
	.align		4
.L_7619:
        /*0068*/ 	.byte	0x04, 0x17
        /*006a*/ 	.short	(.L_7621 - .L_7620)
.L_7620:
        /*006c*/ 	.word	0x00000000
        /*0070*/ 	.short	0x0003
        /*0072*/ 	.short	0x0018
        /*0074*/ 	.byte	0x00, 0xf5, 0x21, 0x00


	//----- nvinfo : EIATTR_KPARAM_INFO
	.align		4
.L_7621:
        /*0078*/ 	.byte	0x04, 0x17
        /*007a*/ 	.short	(.L_7623 - .L_7622)
.L_7622:
        /*007c*/ 	.word	0x00000000
        /*0080*/ 	.short	0x0002
        /*0082*/ 	.short	0x0010
        /*0084*/ 	.byte	0x00, 0xf5, 0x21, 0x00


	//----- nvinfo : EIATTR_KPARAM_INFO
	.align		4
.L_7623:
        /*0088*/ 	.byte	0x04, 0x17
        /*008a*/ 	.short	(.L_7625 - .L_7624)
.L_7624:
        /*008c*/ 	.word	0x00000000
        /*0090*/ 	.short	0x0001
        /*0092*/ 	.short	0x0008
        /*0094*/ 	.byte	0x00, 0xf5, 0x21, 0x00


	//----- nvinfo : EIATTR_KPARAM_INFO
	.align		4
.L_7625:
        /*0098*/ 	.byte	0x04, 0x17
        /*009a*/ 	.short	(.L_7627 - .L_7626)
.L_7626:
        /*009c*/ 	.word	0x00000000
        /*00a0*/ 	.short	0x0000
        /*00a2*/ 	.short	0x0000
        /*00a4*/ 	.byte	0x00, 0xf5, 0x21, 0x00


	//----- nvinfo : EIATTR_SPARSE_MMA_MASK
	.align		4
.L_7627:
        /*00a8*/ 	.byte	0x03, 0x50
        /*00aa*/ 	.short	0x0000


	//----- nvinfo : EIATTR_MAXREG_COUNT
	.align		4
        /*00ac*/ 	.byte	0x03, 0x1b
        /*00ae*/ 	.short	0x00ff


	//----- nvinfo : EIATTR_NUM_BARRIERS
	.align		4
        /*00b0*/ 	.byte	0x02, 0x4c
        /*00b2*/ 	.byte	0x01
	.zero		1


	//----- nvinfo : EIATTR_MERCURY_ISA_VERSION
	.align		4
        /*00b4*/ 	.byte	0x03, 0x5f
        /*00b6*/ 	.short	0x0101


	//----- nvinfo : EIATTR_INT_WARP_WIDE_INSTR_OFFSETS
	.align		4
        /*00b8*/ 	.byte	0x04, 0x31
        /*00ba*/ 	.short	(.L_7629 - .L_7628)


	//   ....[0]....
.L_7628:
        /*00bc*/ 	.word	0x000006e0


	//----- nvinfo : EIATTR_COOP_GROUP_MASK_REGIDS
	.align		4
.L_7629:
        /*00c0*/ 	.byte	0x04, 0x29
        /*00c2*/ 	.short	(.L_7631 - .L_7630)


	//   ....[0]....
.L_7630:
        /*00c4*/ 	.word	0xffffffff


	//   ....[1]....
        /*00c8*/ 	.word	0xffffffff


	//   ....[2]....
        /*00cc*/ 	.word	0xffffffff


	//   ....[3]....
        /*00d0*/ 	.word	0xffffffff


	//   ....[4]....
        /*00d4*/ 	.word	0xffffffff


	//   ....[5]....
        /*00d8*/ 	.word	0xffffffff


	//   ....[6]....
        /*00dc*/ 	.word	0xffffffff


	//   ....[7]....
        /*00e0*/ 	.word	0xffffffff


	//   ....[8]....
        /*00e4*/ 	.word	0x05000004


	//   ....[9]....
        /*00e8*/ 	.word	0x05000004


	//   ....[10]....
        /*00ec*/ 	.word	0x05000004


	//----- nvinfo : EIATTR_COOP_GROUP_INSTR_OFFSETS
	.align		4
.L_7631:
        /*00f0*/ 	.byte	0x04, 0x28
        /*00f2*/ 	.short	(.L_7633 - .L_7632)


	//   ....[0]....
.L_7632:
        /*00f4*/ 	.word	0x0000aa60


	//   ....[1]....
        /*00f8*/ 	.word	0x0000aac0


	//   ....[2]....
        /*00fc*/ 	.word	0x0000ab00


	//   ....[3]....
        /*0100*/ 	.word	0x0000ab20


	//   ....[4]....
        /*0104*/ 	.word	0x0000ab40


	//   ....[5]....
        /*0108*/ 	.word	0x0000ac30


	//   ....[6]....
        /*010c*/ 	.word	0x0000ac50


	//   ....[7]....
        /*0110*/ 	.word	0x0000ac70


	//   ....[8]....
        /*0114*/ 	.word	0x0000ae80


	//   ....[9]....
        /*0118*/ 	.word	0x0000aef0


	//   ....[10]....
        /*011c*/ 	.word	0x0000af60


	//----- nvinfo : EIATTR_VRC_CTA_INIT_COUNT
	.align		4
.L_7633:
        /*0120*/ 	.byte	0x02, 0x4a
	.zero		1
	.zero		1


	//----- nvinfo : EIATTR_EXIT_INSTR_OFFSETS
	.align		4
        /*0124*/ 	.byte	0x04, 0x1c
        /*0126*/ 	.short	(.L_7635 - .L_7634)


	//   ....[0]....
.L_7634:
        /*0128*/ 	.word	0x00000080


	//   ....[1]....
        /*012c*/ 	.word	0x0000ad30


	//   ....[2]....
        /*0130*/ 	.word	0x0000ae30


	//----- nvinfo : EIATTR_MAX_THREADS
	.align		4
.L_7635:
        /*0134*/ 	.byte	0x04, 0x05
        /*0136*/ 	.short	(.L_7637 - .L_7636)
.L_7636:
        /*0138*/ 	.word	0x00000100
        /*013c*/ 	.word	0x00000001
        /*0140*/ 	.word	0x00000001


	//----- nvinfo : EIATTR_CRS_STACK_SIZE
	.align		4
.L_7637:
        /*0144*/ 	.byte	0x04, 0x1e
        /*0146*/ 	.short	(.L_7639 - .L_7638)
.L_7638:
        /*0148*/ 	.word	0x00000000


	//----- nvinfo : EIATTR_CBANK_PARAM_SIZE
	.align		4
.L_7639:
        /*014c*/ 	.byte	0x03, 0x19
        /*014e*/ 	.short	0x0050


	//----- nvinfo : EIATTR_PARAM_CBANK
	.align		4
        /*0150*/ 	.byte	0x04, 0x0a
        /*0152*/ 	.short	(.L_7641 - .L_7640)
	.align		4
.L_7640:
        /*0154*/ 	.word	index@(.nv.constant0._ZN18transformer_engine6detail43dgated_act_cast_transpose_kernel_notalignedILi2ELi4Ef6__half13__nv_fp8_e4m3NS_5EmptyEXadL_ZNS_5dsiluIffEET_T0_RKS4_EEXadL_ZNS_4siluIffEES6_S7_S9_EEEEvPKT2_SD_PT3_SF_PKT1_PSG_SJ_mmm)
        /*0158*/ 	.short	0x0380
        /*015a*/ 	.short	0x0050


	//----- nvinfo : EIATTR_SW_WAR
	.align		4
.L_7641:
        /*015c*/ 	.byte	0x04, 0x36
        /*015e*/ 	.short	(.L_7643 - .L_7642)
.L_7642:
        /*0160*/ 	.word	0x00000008
.L_7643:


//--------------------- .nv.info._ZN18transformer_engine6detail32dgated_act_cast_transpose_kernelILi2ELi4Ef6__half13__nv_fp8_e4m3NS_5EmptyEXadL_ZNS_5dsiluIffEET_T0_RKS4_EEXadL_ZNS_4siluIffEES6_S7_S9_EEEEvPKT2_SD_PT3_SF_PKT1_PSG_SJ_mmm --------------------------
	.section	.nv.info._ZN18transformer_engine6detail32dgated_act_cast_transpose_kernelILi2ELi4Ef6__half13__nv_fp8_e4m3NS_5EmptyEXadL_ZNS_5dsiluIffEET_T0_RKS4_EEXadL_ZNS_4siluIffEES6_S7_S9_EEEEvPKT2_SD_PT3_SF_PKT1_PSG_SJ_mmm,"",@"SHT_CUDA_INFO"
	.sectionflags	@""
	.align	4


	//----- nvinfo : EIATTR_CUDA_API_VERSION
	.align		4
        /*0000*/ 	.byte	0x04, 0x37
        /*0002*/ 	.short	(.L_7645 - .L_7644)
.L_7644:
        /*0004*/ 	.word	0x00000082


	//----- nvinfo : EIATTR_KPARAM_INFO
	.align		4
.L_7645:
        /*0008*/ 	.byte	0x04, 0x17
        /*000a*/ 	.short	(.L_7647 - .L_7646)
.L_7646:
        /*000c*/ 	.word	0x00000000
        /*0010*/ 	.short	0x0009
        /*0012*/ 	.short	0x0048
        /*0014*/ 	.byte	0x00, 0xf0, 0x21, 0x00


	//----- nvinfo : EIATTR_KPARAM_INFO
	.align		4
.L_7647:
        /*0018*/ 	.byte	0x04, 0x17
        /*001a*/ 	.short	(.L_7649 - .L_7648)
.L_7648:
        /*001c*/ 	.word	0x00000000
        /*0020*/ 	.short	0x0008
        /*0022*/ 	.short	0x0040
        /*0024*/ 	.byte	0x00, 0xf0, 0x21, 0x00


	//----- nvinfo : EIATTR_KPARAM_INFO
	.align		4
.L_7649:
        /*0028*/ 	.byte	0x04, 0x17
        /*002a*/ 	.short	(.L_7651 - .L_7650)
.L_7650:
        /*002c*/ 	.word	0x00000000
        /*0030*/ 	.short	0x0007
        /*0032*/ 	.short	0x0038
        /*0034*/ 	.byte	0x00, 0xf0, 0x21, 0x00


	//----- nvinfo : EIATTR_KPARAM_INFO
	.align		4
.L_7651:
        /*0038*/ 	.byte	0x04, 0x17
        /*003a*/ 	.short	(.L_7653 - .L_7652)
.L_7652:
        /*003c*/ 	.word	0x00000000
        /*0040*/ 	.short	0x0006
        /*0042*/ 	.short	0x0030
        /*0044*/ 	.byte	0x00, 0xf5, 0x21, 0x00


	//----- nvinfo : EIATTR_KPARAM_INFO
	.align		4
.L_7653:
        /*0048*/ 	.byte	0x04, 0x17
        /*004a*/ 	.short	(.L_7655 - .L_7654)
.L_7654:
        /*004c*/ 	.word	0x00000000
        /*0050*/ 	.short	0x0005
        /*0052*/ 	.short	0x0028
        /*0054*/ 	.byte	0x00, 0xf5, 0x21, 0x00


	//----- nvinfo : EIATTR_KPARAM_INFO
	.align		4
.L_7655:
        /*0058*/ 	.byte	0x04, 0x17
        /*005a*/ 	.short	(.L_7657 - .L_7656)
.L_7656:
        /*005c*/ 	.word	0x00000000
        /*0060*/ 	.short	0x0004
        /*0062*/ 	.short	0x0020
        /*0064*/ 	.byte	0x00, 0xf5, 0x21, 0x00


	//----- nvinfo : EIATTR_KPARAM_INFO
	.align		4
.L_7657:
        /*0068*/ 	.byte	0x04, 0x17
        /*006a*/ 	.short	(.L_7659 - .L_7658)
.L_7658:
        /*006c*/ 	.word	0x00000000
        /*0070*/ 	.short	0x0003
        /*0072*/ 	.short	0x0018
        /*0074*/ 	.byte	0x00, 0xf5, 0x21, 0x00


	//----- nvinfo : EIATTR_KPARAM_INFO
	.align		4
.L_7659:
        /*0078*/ 	.byte	0x04, 0x17
        /*007a*/ 	.short	(.L_7661 - .L_7660)
.L_7660:
        /*007c*/ 	.word	0x00000000
        /*0080*/ 	.short	0x0002
        /*0082*/ 	.short	0x0010
        /*0084*/ 	.byte	0x00, 0xf5, 0x21, 0x00


	//----- nvinfo : EIATTR_KPARAM_INFO
	.align		4
.L_7661:
        /*0088*/ 	.byte	0x04, 0x17
        /*008a*/ 	.short	(.L_7663 - .L_7662)
.L_7662:
        /*008c*/ 	.word	0x00000000
        /*0090*/ 	.short	0x0001
        /*0092*/ 	.short	0x0008
        /*0094*/ 	.byte	0x00, 0xf5, 0x21, 0x00


	//----- nvinfo : EIATTR_KPARAM_INFO
	.align		4
.L_7663:
        /*0098*/ 	.byte	0x04, 0x17
        /*009a*/ 	.short	(.L_7665 - .L_7664)
.L_7664:
        /*009c*/ 	.word	0x00000000
        /*00a0*/ 	.short	0x0000
        /*00a2*/ 	.short	0x0000
        /*00a4*/ 	.byte	0x00, 0xf5, 0x21, 0x00


	//----- nvinfo : EIATTR_SPARSE_MMA_MASK
	.align		4
.L_7665:
        /*00a8*/ 	.byte	0x03, 0x50
        /*00aa*/ 	.short	0x0000


	//----- nvinfo : EIATTR_MAXREG_COUNT
	.align		4
        /*00ac*/ 	.byte	0x03, 0x1b
        /*00ae*/ 	.short	0x00ff


	//----- nvinfo : EIATTR_NUM_BARRIERS
	.align		4
        /*00b0*/ 	.byte	0x02, 0x4c
        /*00b2*/ 	.byte	0x01
	.zero		1


	//----- nvinfo : EIATTR_MERCURY_ISA_VERSION
	.align		4
        /*00b4*/ 	.byte	0x03, 0x5f
        /*00b6*/ 	.short	0x0101


	//----- nvinfo : EIATTR_COOP_GROUP_MASK_REGIDS
	.align		4
        /*00b8*/ 	.byte	0x04, 0x29
        /*00ba*/ 	.short	(.L_7667 - .L_7666)


	//   ....[0]....
.L_7666:
        /*00bc*/ 	.word	0xffffffff


	//   ....[1]....
        /*00c0*/ 	.word	0xffffffff


	//   ....[2]....
        /*00c4*/ 	.word	0xffffffff


	//   ....[3]....
        /*00c8*/ 	.word	0xffffffff


	//   ....[4]....
        /*00cc*/ 	.word	0xffffffff


	//   ....[5]....
        /*00d0*/ 	.word	0xffffffff


	//   ....[6]....
        /*00d4*/ 	.word	0xffffffff


	//   ....[7]....
        /*00d8*/ 	.word	0xffffffff


	//   ....[8]....
        /*00dc*/ 	.word	0x05000004


	//   ....[9]....
        /*00e0*/ 	.word	0x05000004


	//   ....[10]....
        /*00e4*/ 	.word	0x05000004


	//----- nvinfo : EIATTR_COOP_GROUP_INSTR_OFFSETS
	.align		4
.L_7667:
        /*00e8*/ 	.byte	0x04, 0x28
        /*00ea*/ 	.short	(.L_7669 - .L_7668)


	//   ....[0]....
.L_7668:
        /*00ec*/ 	.word	0x00007b30


	//   ....[1]....
        /*00f0*/ 	.word	0x00007b90


	//   ....[2]....
        /*00f4*/ 	.word	0x00007bd0


	//   ....[3]....
        /*00f8*/ 	.word	0x00007bf0


	//   ....[4]....
        /*00fc*/ 	.word	0x00007c10


	//   ....[5]....
        /*0100*/ 	.word	0x00007d00


	//   ....[6]....
        /*0104*/ 	.word	0x00007d20


	//   ....[7]....
        /*0108*/ 	.word	0x00007d40


	//   ....[8]....
        /*010c*/ 	.word	0x00007f40


	//   ....[9]....
        /*0110*/ 	.word	0x00007fb0


	//   ....[10]....
        /*0114*/ 	.word	0x00008020


	//----- nvinfo : EIATTR_VRC_CTA_INIT_COUNT
	.align		4
.L_7669:
        /*0118*/ 	.byte	0x02, 0x4a
	.zero		1
	.zero		1


	//----- nvinfo : EIATTR_EXIT_INSTR_OFFSETS
	.align		4
        /*011c*/ 	.byte	0x04, 0x1c
        /*011e*/ 	.short	(.L_7671 - .L_7670)


	//   ....[0]....
.L_7670:
        /*0120*/ 	.word	0x00000080


	//   ....[1]....
        /*0124*/ 	.word	0x00007df0


	//   ....[2]....
        /*0128*/ 	.word	0x00007ef0


	//----- nvinfo : EIATTR_MAX_THREADS
	.align		4
.L_7671:
        /*012c*/ 	.byte	0x04, 0x05
        /*012e*/ 	.short	(.L_7673 - .L_7672)
.L_7672:
        /*0130*/ 	.word	0x00000100
        /*0134*/ 	.word	0x00000001
        /*0138*/ 	.word	0x00000001


	//----- nvinfo : EIATTR_CRS_STACK_SIZE
	.align		4
.L_7673:
        /*013c*/ 	.byte	0x04, 0x1e
        /*013e*/ 	.short	(.L_7675 - .L_7674)
.L_7674:
        /*0140*/ 	.word	0x00000000


	//----- nvinfo : EIATTR_CBANK_PARAM_SIZE
	.align		4
.L_7675:
        /*0144*/ 	.byte	0x03, 0x19
        /*0146*/ 	.short	0x0050


	//----- nvinfo : EIATTR_PARAM_CBANK
	.align		4
        /*0148*/ 	.byte	0x04, 0x0a
        /*014a*/ 	.short	(.L_7677 - .L_7676)
	.align		4
.L_7676:
        /*014c*/ 	.word	index@(.nv.constant0._ZN18transformer_engine6detail32dgated_act_cast_transpose_kernelILi2ELi4Ef6__half13__nv_fp8_e4m3NS_5EmptyEXadL_ZNS_5dsiluIffEET_T0_RKS4_EEXadL_ZNS_4siluIffEES6_S7_S9_EEEEvPKT2_SD_PT3_SF_PKT1_PSG_SJ_mmm)
        /*0150*/ 	.short	0x0380
        /*0152*/ 	.short	0x0050


	//----- nvinfo : EIATTR_SW_WAR
	.align		4
.L_7677:
        /*0154*/ 	.byte	0x04, 0x36
        /*0156*/ 	.short	(.L_7679 - .L_7678)
.L_7678:
        /*0158*/ 	.word	0x00000008
.L_7679:


//--------------------- .nv.info._ZN18transformer_engine6detail43dgated_act_cast_transpose_kernel_notalignedILi2ELi4Ef6__half13__nv_fp8_e5m2NS_5EmptyEXadL_ZNS_5dsiluIffEET_T0_RKS4_EEXadL_ZNS_4siluIffEES6_S7_S9_EEEEvPKT2_SD_PT3_SF_PKT1_PSG_SJ_mmm --------------------------
	.section	.nv.info._ZN18transformer_engine6detail43dgated_act_cast_transpose_kernel_notalignedILi2ELi4Ef6__half13__nv_fp8_e5m2NS_5EmptyEXadL_ZNS_5dsiluIffEET_T0_RKS4_EEXadL_ZNS_4siluIffEES6_S7_S9_EEEEvPKT2_SD_PT3_SF_PKT1_PSG_SJ_mmm,"",@"SHT_CUDA_INFO"
	.sectionflags	@""
	.align	4


	//----- nvinfo : EIATTR_CUDA_API_VERSION
	.align		4
        /*0000*/ 	.byte	0x04, 0x37
        /*0002*/ 	.short	(.L_7681 - .L_7680)
.L_7680:
        /*0004*/ 	.word	0x00000082


	//----- nvinfo : EIATTR_KPARAM_INFO
	.align		4
.L_7681:
        /*0008*/ 	.byte	0x04, 0x17
        /*000a*/ 	.short	(.L_7683 - .L_7682)
.L_7682:
        /*000c*/ 	.word	0x00000000
        /*0010*/ 	.short	0x0009
        /*0012*/ 	.short	0x0048
        /*0014*/ 	.byte	0x00, 0xf0, 0x21, 0x00


	//----- nvinfo : EIATTR_KPARAM_INFO
	.align		4
.L_7683:
        /*0018*/ 	.byte	0x04, 0x17
        /*001a*/ 	.short	(.L_7685 - .L_7684)
.L_7684:
        /*001c*/ 	.word	0x00000000
        /*0020*/ 	.short	0x0008
        /*0022*/ 	.short	0x0040
        /*0024*/ 	.byte	0x00, 0xf0, 0x21, 0x00


	//----- nvinfo : EIATTR_KPARAM_INFO
	.align		4
.L_7685:
        /*0028*/ 	.byte	0x04, 0x17
        /*002a*/ 	.short	(.L_7687 - .L_7686)
.L_7686:
        /*002c*/ 	.word	0x00000000
        /*0030*/ 	.short	0x0007
        /*0032*/ 	.short	0x0038
        /*0034*/ 	.byte	0x00, 0xf0, 0x21, 0x00


	//----- nvinfo : EIATTR_KPARAM_INFO
	.align		4
.L_7687:
        /*0038*/ 	.byte	0x04, 0x17
        /*003a*/ 	.short	(.L_7689 - .L_7688)
.L_7688:
        /*003c*/ 	.word	0x00000000
        /*0040*/ 	.short	0x0006
        /*0042*/ 	.short	0x0030
        /*0044*/ 	.byte	0x00, 0xf5, 0x21, 0x00


	//----- nvinfo : EIATTR_KPARAM_INFO
	.align		4
.L_7689:
        /*0048*/ 	.byte	0x04, 0x17
        /*004a*/ 	.short	(.L_7691 - .L_7690)
.L_7690:
        /*004c*/ 	.word	0x00000000
        /*0050*/ 	.short	0x0005
        /*0052*/ 	.short	0x0028
        /*0054*/ 	.byte	0x00, 0xf5, 0x21, 0x00


	//----- nvinfo : EIATTR_KPARAM_INFO
	.align		4
.L_7691:
        /*0058*/ 	.byte	0x04, 0x17
        /*005a*/ 	.short	(.L_7693 - .L_7692)
.L_7692:
        /*005c*/ 	.word	0x00000000
        /*0060*/ 	.short	0x0004
        /*0062*/ 	.short	0x0020
        /*0064*/ 	.byte	0x00, 0xf5, 0x21, 0x00


	//----- nvinfo : EIATTR_KPARAM_INFO
	.align		4
.L_7693:
        /*0068*/ 	.byte	0x04, 0x17
        /*006a*/ 	.short	(.L_7695 - .L_7694)
.L_7694:
        /*006c*/ 	.word	0x00000000
        /*0070*/ 	.short	0x0003
        /*0072*/ 	.short	0x0018
        /*0074*/ 	.byte	0x00, 0xf5, 0x21, 0x00


	//----- nvinfo : EIATTR_KPARAM_INFO
	.align		4
.L_7695:
        /*0078*/ 	.byte	0x04, 0x17
        /*007a*/ 	.short	(.L_7697 - .L_7696)
.L_7696:
        /*007c*/ 	.word	0x00000000
        /*0080*/ 	.short	0x0002
        /*0082*/ 	.short	0x0010
        /*0084*/ 	.byte	0x00, 0xf5, 0x21, 0x00


	//----- nvinfo : EIATTR_KPARAM_INFO
	.align		4
.L_7697:
        /*0088*/ 	.byte	0x04, 0x17
        /*008a*/ 	.short	(.L_7699 - .L_7698)
.L_7698:
        /*008c*/ 	.word	0x00000000
        /*0090*/ 	.short	0x0001
        /*0092*/ 	.short	0x0008
        /*0094*/ 	.byte	0x00, 0xf5, 0x21, 0x00


	//----- nvinfo : EIATTR_KPARAM_INFO
	.align		4
.L_7699:
        /*0098*/ 	.byte	0x04, 0x17
        /*009a*/ 	.short	(.L_7701 - .L_7700)
.L_7700:
        /*009c*/ 	.word	0x00000000
        /*00a0*/ 	.short	0x0000
        /*00a2*/ 	.short	0x0000
        /*00a4*/ 	.byte	0x00, 0xf5, 0x21, 0x00


	//----- nvinfo : EIATTR_SPARSE_MMA_MASK
	.align		4
.L_7701:
        /*00a8*/ 	.byte	0x03, 0x50
        /*00aa*/ 	.short	0x0000


	//----- nvinfo : EIATTR_MAXREG_COUNT
	.align		4
        /*00ac*/ 	.byte	0x03, 0x1b
        /*00ae*/ 	.short	0x00ff


	//----- nvinfo : EIATTR_NUM_BARRIERS
	.align		4
        /*00b0*/ 	.byte	0x02, 0x4c
        /*00b2*/ 	.byte	0x01
	.zero		1


	//----- nvinfo : EIATTR_MERCURY_ISA_VERSION
	.align		4
        /*00b4*/ 	.byte	0x03, 0x5f
        /*00b6*/ 	.short	0x0101


	//----- nvinfo : EIATTR_INT_WARP_WIDE_INSTR_OFFSETS
	.align		4
        /*00b8*/ 	.byte	0x04, 0x31
        /*00ba*/ 	.short	(.L_7703 - .L_7702)


	//   ....[0]....
.L_7702:
        /*00bc*/ 	.word	0x000006e0


	//----- nvinfo : EIATTR_COOP_GROUP_MASK_REGIDS
	.align		4
.L_7703:
        /*00c0*/ 	.byte	0x04, 0x29
        /*00c2*/ 	.short	(.L_7705 - .L_7704)


	//   ....[0]....
.L_7704:
        /*00c4*/ 	.word	0xffffffff


	//   ....[1]....
        /*00c8*/ 	.word	0xffffffff


	//   ....[2]....
        /*00cc*/ 	.word	0xffffffff


	//   ....[3]....
        /*00d0*/ 	.word	0xffffffff


	//   ....[4]....
        /*00d4*/ 	.word	0xffffffff


	//   ....[5]....
        /*00d8*/ 	.word	0xffffffff


	//   ....[6]....
        /*00dc*/ 	.word	0xffffffff


	//   ....[7]....
        /*00e0*/ 	.word	0xffffffff


	//   ....[8]....
        /*00e4*/ 	.word	0x05000004


	//   ....[9]....
        /*00e8*/ 	.word	0x05000004


	//   ....[10]....
        /*00ec*/ 	.word	0x05000004


	//----- nvinfo : EIATTR_COOP_GROUP_INSTR_OFFSETS
	.align		4
.L_7705:
        /*00f0*/ 	.byte	0x04, 0x28
        /*00f2*/ 	.short	(.L_7707 - .L_7706)


	//   ....[0]....
.L_7706:
        /*00f4*/ 	.word	0x0000aa60


	//   ....[1]....
        /*00f8*/ 	.word	0x0000aac0


	//   ....[2]....
        /*00fc*/ 	.word	0x0000ab00


	//   ....[3]....
        /*0100*/ 	.word	0x0000ab20


	//   ....[4]....
        /*0104*/ 	.word	0x0000ab40


	//   ....[5]....
        /*0108*/ 	.word	0x0000ac30


	//   ....[6]....
        /*010c*/ 	.word	0x0000ac50


	//   ....[7]....
        /*0110*/ 	.word	0x0000ac70


	//   ....[8]....
        /*0114*/ 	.word	0x0000ae80


	//   ....[9]....
        /*0118*/ 	.word	0x0000aef0


	//   ....[10]....
        /*011c*/ 	.word	0x0000af60


	//----- nvinfo : EIATTR_VRC_CTA_INIT_COUNT
	.align		4
.L_7707:
        /*0120*/ 	.byte	0x02, 0x4a
	.zero		1
	.zero		1


	//----- nvinfo : EIATTR_EXIT_INSTR_OFFSETS
	.align		4
        /*0124*/ 	.byte	0x04, 0x1c
        /*0126*/ 	.short	(.L_7709 - .L_7708)


	//   ....[0]....
.L_7708:
        /*0128*/ 	.word	0x00000080


	//   ....[1]....
        /*012c*/ 	.word	0x0000ad30


	//   ....[2]....
        /*0130*/ 	.word	0x0000ae30


	//----- nvinfo : EIATTR_MAX_THREADS
	.align		4
.L_7709:
        /*0134*/ 	.byte	0x04, 0x05
        /*0136*/ 	.short	(.L_7711 - .L_7710)
.L_7710:
        /*0138*/ 	.word	0x00000100
        /*013c*/ 	.word	0x00000001
        /*0140*/ 	.word	0x00000001


	//----- nvinfo : EIATTR_CRS_STACK_SIZE
	.align		4
.L_7711:
        /*0144*/ 	.byte	0x04, 0x1e
        /*0146*/ 	.short	(.L_7713 - .L_7712)
.L_7712:
        /*0148*/ 	.word	0x00000000


	//----- nvinfo : EIATTR_CBANK_PARAM_SIZE
	.align		4
.L_7713:
        /*014c*/ 	.byte	0x03, 0x19
        /*014e*/ 	.short	0x0050


	//----- nvinfo : EIATTR_PARAM_CBANK
	.align		4
        /*0150*/ 	.byte	0x04, 0x0a
        /*0152*/ 	.short	(.L_7715 - .L_7714)
	.align		4
.L_7714:
        /*0154*/ 	.word	index@(.nv.constant0._ZN18transformer_engine6detail43dgated_act_cast_transpose_kernel_notalignedILi2ELi4Ef6__half13__nv_fp8_e5m2NS_5EmptyEXadL_ZNS_5dsiluIffEET_T0_RKS4_EEXadL_ZNS_4siluIffEES6_S7_S9_EEEEvPKT2_SD_PT3_SF_PKT1_PSG_SJ_mmm)
        /*0158*/ 	.short	0x0380
        /*015a*/ 	.short	0x0050


	//----- nvinfo : EIATTR_SW_WAR
	.align		4
.L_7715:
        /*015c*/ 	.byte	0x04, 0x36
        /*015e*/ 	.short	(.L_7717 - .L_7716)
.L_7716:
        /*0160*/ 	.word	0x00000008
.L_7717:


//--------------------- .nv.info._ZN18transformer_engine6detail32dgated_act_cast_transpose_kernelILi2ELi4Ef6__half13__nv_fp8_e5m2NS_5EmptyEXadL_ZNS_5dsiluIffEET_T0_RKS4_EEXadL_ZNS_4siluIffEES6_S7_S9_EEEEvPKT2_SD_PT3_SF_PKT1_PSG_SJ_mmm --------------------------
	.section	.nv.info._ZN18transformer_engine6detail32dgated_act_cast_transpose_kernelILi2ELi4Ef6__half13__nv_fp8_e5m2NS_5EmptyEXadL_ZNS_5dsiluIffEET_T0_RKS4_EEXadL_ZNS_4siluIffEES6_S7_S9_EEEEvPKT2_SD_PT3_SF_PKT1_PSG_SJ_mmm,"",@"SHT_CUDA_INFO"
	.sectionflags	@""
	.align	4


	//----- nvinfo : EIATTR_CUDA_API_VERSION
	.align		4
        /*0000*/ 	.byte	0x04, 0x37
        /*0002*/ 	.short	(.L_7719 - .L_7718)
.L_7718:
        /*0004*/ 	.word	0x00000082


	//----- nvinfo : EIATTR_KPARAM_INFO
	.align		4
.L_7719:
        /*0008*/ 	.byte	0x04, 0x17
        /*000a*/ 	.short	(.L_7721 - .L_7720)
.L_7720:
        /*000c*/ 	.word	0x00000000
        /*0010*/ 	.short	0x0009
        /*0012*/ 	.short	0x0048
        /*0014*/ 	.byte	0x00, 0xf0, 0x21, 0x00


	//----- nvinfo : EIATTR_KPARAM_INFO
	.align		4
.L_7721:
        /*0018*/ 	.byte	0x04, 0x17
        /*001a*/ 	.short	(.L_7723 - .L_7722)
.L_7722:
        /*001c*/ 	.word	0x00000000
        /*0020*/ 	.short	0x0008
        /*0022*/ 	.short	0x0040
        /*0024*/ 	.byte	0x00, 0xf0, 0x21, 0x00


	//----- nvinfo : EIATTR_KPARAM_INFO
	.align		4
.L_7723:
        /*0028*/ 	.byte	0x04, 0x17
        /*002a*/ 	.short	(.L_7725 - .L_7724)
.L_7724:
        /*002c*/ 	.word	0x00000000
        /*0030*/ 	.short	0x0007
        /*0032*/ 	.short	0x0038
        /*0034*/ 	.byte	0x00, 0xf0, 0x21, 0x00


	//----- nvinfo : EIATTR_KPARAM_INFO
	.align		4
.L_7725:
        /*0038*/ 	.byte	0x04, 0x17
        /*003a*/ 	.short	(.L_7727 - .L_7726)
.L_7726:
        /*003c*/ 	.word	0x00000000
        /*0040*/ 	.short	0x0006
        /*0042*/ 	.short	0x0030
        /*0044*/ 	.byte	0x00, 0xf5, 0x21, 0x00


	//----- nvinfo : EIATTR_KPARAM_INFO
	.align		4
.L_7727:
        /*0048*/ 	.byte	0x04, 0x17
        /*004a*/ 	.short	(.L_7729 - .L_7728)
.L_7728:
        /*004c*/ 	.word	0x00000000
        /*0050*/ 	.short	0x0005
        /*0052*/ 	.short	0x0028
        /*0054*/ 	.byte	0x00, 0xf5, 0x21, 0x00


	//----- nvinfo : EIATTR_KPARAM_INFO
	.align		4
.L_7729:
        /*0058*/ 	.byte	0x04, 0x17
        /*005a*/ 	.short	(.L_7731 - .L_7730)
.L_7730:
        /*005c*/ 	.word	0x00000000
        /*0060*/ 	.short	0x0004
        /*0062*/ 	.short	0x0020
        /*0064*/ 	.byte	0x00, 0xf5, 0x21, 0x00


	//----- nvinfo : EIATTR_KPARAM_INFO
	.align		4
.L_7731:
        /*0068*/ 	.byte	0x04, 0x17
        /*006a*/ 	.short	(.L_7733 - .L_7732)
.L_7732:
        /*006c*/ 	.word	0x00000000
        /*0070*/ 	.short	0x0003
        /*0072*/ 	.short	0x0018
        /*0074*/ 	.byte	0x00, 0xf5, 0x21, 0x00


	//----- nvinfo : EIATTR_KPARAM_INFO
	.align		4
.L_7733:
        /*0078*/ 	.byte	0x04, 0x17
        /*007a*/ 	.short	(.L_7735 - .L_7734)
.L_7734:
        /*007c*/ 	.word	0x00000000
        /*0080*/ 	.short	0x0002
        /*0082*/ 	.short	0x0010
        /*0084*/ 	.byte	0x00, 0xf5, 0x21, 0x00


	//----- nvinfo : EIATTR_KPARAM_INFO
	.align		4
.L_7735:
        /*0088*/ 	.byte	0x04, 0x17
        /*008a*/ 	.short	(.L_7737 - .L_7736)
.L_7736:
        /*008c*/ 	.word	0x00000000
        /*0090*/ 	.short	0x0001
        /*0092*/ 	.short	0x0008
        /*0094*/ 	.byte	0x00, 0xf5, 0x21, 0x00


	//----- nvinfo : EIATTR_KPARAM_INFO
	.align		4
.L_7737:
        /*0098*/ 	.byte	0x04, 0x17
        /*009a*/ 	.short	(.L_7739 - .L_7738)
.L_7738:
        /*009c*/ 	.word	0x00000000
        /*00a0*/ 	.short	0x0000
        /*00a2*/ 	.short	0x0000
        /*00a4*/ 	.byte	0x00, 0xf5, 0x21, 0x00


	//----- nvinfo : EIATTR_SPARSE_MMA_MASK
	.align		4
.L_7739:
        /*00a8*/ 	.byte	0x03, 0x50
        /*00aa*/ 	.short	0x0000


	//----- nvinfo : EIATTR_MAXREG_COUNT
	.align		4
        /*00ac*/ 	.byte	0x03, 0x1b
        /*00ae*/ 	.short	0x00ff


	//----- nvinfo : EIATTR_NUM_BARRIERS
	.align		4
        /*00b0*/ 	.byte	0x02, 0x4c
        /*00b2*/ 	.byte	0x01
	.zero		1


	//----- nvinfo : EIATTR_MERCURY_ISA_VERSION
	.align		4
        /*00b4*/ 	.byte	0x03, 0x5f
        /*00b6*/ 	.short	0x0101


	//----- nvinfo : EIATTR_COOP_GROUP_MASK_REGIDS
	.align		4
        /*00b8*/ 	.byte	0x04, 0x29
        /*00ba*/ 	.short	(.L_7741 - .L_7740)


	//   ....[0]....
.L_7740:
        /*00bc*/ 	.word	0xffffffff


	//   ....[1]....
        /*00c0*/ 	.word	0xffffffff


	//   ....[2]....
        /*00c4*/ 	.word	0xffffffff


	//   ....[3]....
        /*00c8*/ 	.word	0xffffffff


	//   ....[4]....
        /*00cc*/ 	.word	0xffffffff


	//   ....[5]....
        /*00d0*/ 	.word	0xffffffff


	//   ....[6]....
        /*00d4*/ 	.word	0xffffffff


	//   ....[7]....
        /*00d8*/ 	.word	0xffffffff


	//   ....[8]....
        /*00dc*/ 	.word	0x05000004


	//   ....[9]....
        /*00e0*/ 	.word	0x05000004


	//   ....[10]....
        /*00e4*/ 	.word	0x05000004


	//----- nvinfo : EIATTR_COOP_GROUP_INSTR_OFFSETS
	.align		4
.L_7741:
        /*00e8*/ 	.byte	0x04, 0x28
        /*00ea*/ 	.short	(.L_7743 - .L_7742)


	//   ....[0]....
.L_7742:
        /*00ec*/ 	.word	0x00007b30


	//   ....[1]....
        /*00f0*/ 	.word	0x00007b90


	//   ....[2]....
        /*00f4*/ 	.word	0x00007bd0


	//   ....[3]....
        /*00f8*/ 	.word	0x00007bf0


	//   ....[4]....
        /*00fc*/ 	.word	0x00007c10


	//   ....[5]....
        /*0100*/ 	.word	0x00007d00


	//   ....[6]....
        /*0104*/ 	.word	0x00007d20


	//   ....[7]....
        /*0108*/ 	.word	0x00007d40


	//   ....[8]....
        /*010c*/ 	.word	0x00007f40


	//   ....[9]....
        /*0110*/ 	.word	0x00007fb0


	//   ....[10]....
        /*0114*/ 	.word	0x00008020


	//----- nvinfo : EIATTR_VRC_CTA_INIT_COUNT
	.align		4
.L_7743:
        /*0118*/ 	.byte	0x02, 0x4a
	.zero		1
	.zero		1


	//----- nvinfo : EIATTR_EXIT_INSTR_OFFSETS
	.align		4
        /*011c*/ 	.byte	0x04, 0x1c
        /*011e*/ 	.short	(.L_7745 - .L_7744)


	//   ....[0]....
.L_7744:
        /*0120*/ 	.word	0x00000080


	//   ....[1]....
        /*0124*/ 	.word	0x00007df0


	//   ....[2]....
        /*0128*/ 	.word	0x00007ef0


	//----- nvinfo : EIATTR_MAX_THREADS
	.align		4
.L_7745:
        /*012c*/ 	.byte	0x04, 0x05
        /*012e*/ 	.short	(.L_7747 - .L_7746)
.L_7746:
        /*0130*/ 	.word	0x00000100
        /*0134*/ 	.word	0x00000001
        /*0138*/ 	.word	0x00000001


	//----- nvinfo : EIATTR_CRS_STACK_SIZE
	.align		4
.L_7747:
        /*013c*/ 	.byte	0x04, 0x1e
        /*013e*/ 	.short	(.L_7749 - .L_7748)
.L_7748:
        /*0140*/ 	.word	0x00000000


	//----- nvinfo : EIATTR_CBANK_PARAM_SIZE
	.align		4
.L_7749:
        /*0144*/ 	.byte	0x03, 0x19
        /*0146*/ 	.short	0x0050


	//----- nvinfo : EIATTR_PARAM_CBANK
	.align		4
        /*0148*/ 	.byte	0x04, 0x0a
        /*014a*/ 	.short	(.L_7751 - .L_7750)
	.align		4
.L_7750:
        /*014c*/ 	.word	index@(.nv.constant0._ZN18transformer_engine6detail32dgated_act_cast_transpose_kernelILi2ELi4Ef6__half13__nv_fp8_e5m2NS_5EmptyEXadL_ZNS_5dsiluIffEET_T0_RKS4_EEXadL_ZNS_4siluIffEES6_S7_S9_EEEEvPKT2_SD_PT3_SF_PKT1_PSG_SJ_mmm)
        /*0150*/ 	.short	0x0380
        /*0152*/ 	.short	0x0050


	//----- nvinfo : EIATTR_SW_WAR
	.align		4
.L_7751:
        /*0154*/ 	.byte	0x04, 0x36
        /*0156*/ 	.short	(.L_7753 - .L_7752)
.L_7752:
        /*0158*/ 	.word	0x00000008
.L_7753:


//--------------------- .nv.info._ZN18transformer_engine6detail43dgated_act_cast_transpose_kernel_notalignedILi2ELi2Ef6__half13__nv_bfloat16NS_5EmptyEXadL_ZNS_5dsiluIffEET_T0_RKS4_EEXadL_ZNS_4siluIffEES6_S7_S9_EEEEvPKT2_SD_PT3_SF_PKT1_PSG_SJ_mmm --------------------------
	.section	.nv.info._ZN18transformer_engine6detail43dgated_act_cast_transpose_kernel_notalignedILi2ELi2Ef6__half13__nv_bfloat16NS_5EmptyEXadL_ZNS_5dsiluIffEET_T0_RKS4_EEXadL_ZNS_4siluIffEES6_S7_S9_EEEEvPKT2_SD_PT3_SF_PKT1_PSG_SJ_mmm,"",@"SHT_CUDA_INFO"
	.sectionflags	@""
	.align	4


	//----- nvinfo : EIATTR_CUDA_API_VERSION
	.align		4
        /*0000*/ 	.byte	0x04, 0x37
        /*0002*/ 	.short	(.L_7755 - .L_7754)
.L_7754:
        /*0004*/ 	.word	0x00000082


	//----- nvinfo : EIATTR_KPARAM_INFO
	.align		4
.L_7755:
        /*0008*/ 	.byte	0x04, 0x17
        /*000a*/ 	.short	(.L_7757 - .L_7756)
.L_7756:
        /*000c*/ 	.word	0x00000000
        /*0010*/ 	.short	0x0009
        /*0012*/ 	.short	0x0048
        /*0014*/ 	.byte	0x00, 0xf0, 0x21, 0x00


	//----- nvinfo : EIATTR_KPARAM_INFO
	.align		4
.L_7757:
        /*0018*/ 	.byte	0x04, 0x17
        /*001a*/ 	.short	(.L_7759 - .L_7758)
.L_7758:
        /*001c*/ 	.word	0x00000000
        /*0020*/ 	.short	0x0008
        /*0022*/ 	.short	0x0040
        /*0024*/ 	.byte	0x00, 0xf0, 0x21, 0x00


	//----- nvinfo : EIATTR_KPARAM_INFO
	.align		4
.L_7759:
        /*0028*/ 	.byte	0x04, 0x17
        /*002a*/ 	.short	(.L_7761 - .L_7760)
.L_7760:
        /*002c*/ 	.word	0x00000000
        /*0030*/ 	.short	0x0007
        /*0032*/ 	.short	0x0038
        /*0034*/ 	.byte	0x00, 0xf0, 0x21, 0x00


	//----- nvinfo : EIATTR_KPARAM_INFO
	.align		4
.L_7761:
        /*0038*/ 	.byte	0x04, 0x17
        /*003a*/ 	.short	(.L_7763 - .L_7762)
.L_7762:
        /*003c*/ 	.word	0x00000000
        /*0040*/ 	.short	0x0006
        /*0042*/ 	.short	0x0030
        /*0044*/ 	.byte	0x00, 0xf5, 0x21, 0x00


	//----- nvinfo : EIATTR_KPARAM_INFO
	.align		4
.L_7763:
        /*0048*/ 	.byte	0x04, 0x17
        /*004a*/ 	.short	(.L_7765 - .L_7764)
.L_7764:
        /*004c*/ 	.word	0x00000000
        /*0050*/ 	.short	0x0005
        /*0052*/ 	.short	0x0028
        /*0054*/ 	.byte	0x00, 0xf5, 0x21, 0x00


	//----- nvinfo : EIATTR_KPARAM_INFO
	.align		4
.L_7765:
        /*0058*/ 	.byte	0x04, 0x17
        /*005a*/ 	.short	(.L_7767 - .L_7766)
.L_7766:
        /*005c*/ 	.word	0x00000000
        /*0060*/ 	.short	0x0004
        /*0062*/ 	.short	0x0020
        /*0064*/ 	.byte	0x00, 0xf5, 0x21, 0x00


	//----- nvinfo : EIATTR_KPARAM_INFO
	.align		4
.L_7767:
        /*0068*/ 	.byte	0x04, 0x17
        /*006a*/ 	.short	(.L_7769 - .L_7768)
.L_7768:
        /*006c*/ 	.word	0x00000000
        /*0070*/ 	.short	0x0003
        /*0072*/ 	.short	0x0018
        /*0074*/ 	.byte	0x00, 0xf5, 0x21, 0x00


	//----- nvinfo : EIATTR_KPARAM_INFO
	.align		4
.L_7769:
        /*0078*/ 	.byte	0x04, 0x17
        /*007a*/ 	.short	(.L_7771 - .L_7770)
.L_7770:
        /*007c*/ 	.word	0x00000000
        /*0080*/ 	.short	0x0002
        /*0082*/ 	.short	0x0010
        /*0084*/ 	.byte	0x00, 0xf5, 0x21, 0x00


	//----- nvinfo : EIATTR_KPARAM_INFO
	.align		4
.L_7771:
        /*0088*/ 	.byte	0x04, 0x17
        /*008a*/ 	.short	(.L_7773 - .L_7772)
.L_7772:
        /*008c*/ 	.word	0x00000000
        /*0090*/ 	.short	0x0001
        /*0092*/ 	.short	0x0008
        /*0094*/ 	.byte	0x00, 0xf5, 0x21, 0x00


	//----- nvinfo : EIATTR_KPARAM_INFO
	.align		4
.L_7773:
        /*0098*/ 	.byte	0x04, 0x17
        /*009a*/ 	.short	(.L_7775 - .L_7774)
.L_7774:
        /*009c*/ 	.word	0x00000000
        /*00a0*/ 	.short	0x0000
        /*00a2*/ 	.short	0x0000
        /*00a4*/ 	.byte	0x00, 0xf5, 0x21, 0x00


	//----- nvinfo : EIATTR_SPARSE_MMA_MASK
	.align		4
.L_7775:
        /*00a8*/ 	.byte	0x03, 0x50
        /*00aa*/ 	.short	0x0000


	//----- nvinfo : EIATTR_MAXREG_COUNT
	.align		4
        /*00ac*/ 	.byte	0x03, 0x1b
        /*00ae*/ 	.short	0x00ff


	//----- nvinfo : EIATTR_NUM_BARRIERS
	.align		4
        /*00b0*/ 	.byte	0x02, 0x4c
        /*00b2*/ 	.byte	0x01
	.zero		1


	//----- nvinfo : EIATTR_MERCURY_ISA_VERSION
	.align		4
        /*00b4*/ 	.byte	0x03, 0x5f
        /*00b6*/ 	.short	0x0101


	//----- nvinfo : EIATTR_COOP_GROUP_MASK_REGIDS
	.align		4
        /*00b8*/ 	.byte	0x04, 0x29
        /*00ba*/ 	.short	(.L_7777 - .L_7776)


	//   ....[0]....
.L_7776:
        /*00bc*/ 	.word	0xffffffff


	//   ....[1]....
        /*00c0*/ 	.word	0xffffffff


	//   ....[2]....
        /*00c4*/ 	.word	0xffffffff


	//   ....[3]....
        /*00c8*/ 	.word	0xffffffff


	//   ....[4]....
        /*00cc*/ 	.word	0xffffffff


	//   ....[5]....
        /*00d0*/ 	.word	0xffffffff


	//   ....[6]....
        /*00d4*/ 	.word	0xffffffff


	//   ....[7]....
        /*00d8*/ 	.word	0xffffffff


	//   ....[8]....
        /*00dc*/ 	.word	0x05000006


	//   ....[9]....
        /*00e0*/ 	.word	0x05000006


	//   ....[10]....
        /*00e4*/ 	.word	0x05000006


	//----- nvinfo : EIATTR_COOP_GROUP_INSTR_OFFSETS
	.align		4
.L_7777:
        /*00e8*/ 	.byte	0x04, 0x28
        /*00ea*/ 	.short	(.L_7779 - .L_7778)


	//   ....[0]....
.L_7778:
        /*00ec*/ 	.word	0x000061b0


	//   ....[1]....
        /*00f0*/ 	.word	0x00006210


	//   ....[2]....
        /*00f4*/ 	.word	0x00006250


	//   ....[3]....
        /*00f8*/ 	.word	0x00006270


	//   ....[4]....
        /*00fc*/ 	.word	0x00006290


	//   ....[5]....
        /*0100*/ 	.word	0x00006380


	//   ....[6]....
        /*0104*/ 	.word	0x000063a0


	//   ....[7]....
        /*0108*/ 	.word	0x000063c0


	//   ....[8]....
        /*010c*/ 	.word	0x000065c0


	//   ....[9]....
        /*0110*/ 	.word	0x00006630


	//   ....[10]....
        /*0114*/ 	.word	0x000066a0


	//----- nvinfo : EIATTR_VRC_CTA_INIT_COUNT
	.align		4
.L_7779:
        /*0118*/ 	.byte	0x02, 0x4a
	.zero		1
	.zero		1


	//----- nvinfo : EIATTR_EXIT_INSTR_OFFSETS
	.align		4
        /*011c*/ 	.byte	0x04, 0x1c
        /*011e*/ 	.short	(.L_7781 - .L_7780)


	//   ....[0]....
.L_7780:
        /*0120*/ 	.word	0x00000080


	//   ....[1]....
        /*0124*/ 	.word	0x00006470


	//   ....[2]....
        /*0128*/ 	.word	0x00006570


	//----- nvinfo : EIATTR_MAX_THREADS
	.align		4
.L_7781:
        /*012c*/ 	.byte	0x04, 0x05
        /*012e*/ 	.short	(.L_7783 - .L_7782)
.L_7782:
        /*0130*/ 	.word	0x00000100
        /*0134*/ 	.word	0x00000001
        /*0138*/ 	.word	0x00000001


	//----- nvinfo : EIATTR_CRS_STACK_SIZE
	.align		4
.L_7783:
        /*013c*/ 	.byte	0x04, 0x1e
        /*013e*/ 	.short	(.L_7785 - .L_7784)
.L_7784:
        /*0140*/ 	.word	0x00000000


	//----- nvinfo : EIATTR_CBANK_PARAM_SIZE
	.align		4
.L_7785:
        /*0144*/ 	.byte	0x03, 0x19
        /*0146*/ 	.short	0x0050


	//----- nvinfo : EIATTR_PARAM_CBANK
	.align		4
        /*0148*/ 	.byte	0x04, 0x0a
        /*014a*/ 	.short	(.L_7787 - .L_7786)
	.align		4
.L_7786:
        /*014c*/ 	.word	index@(.nv.constant0._ZN18transformer_engine6detail43dgated_act_cast_transpose_kernel_notalignedILi2ELi2Ef6__half13__nv_bfloat16NS_5EmptyEXadL_ZNS_5dsiluIffEET_T0_RKS4_EEXadL_ZNS_4siluIffEES6_S7_S9_EEEEvPKT2_SD_PT3_SF_PKT1_PSG_SJ_mmm)
        /*0150*/ 	.short	0x0380
        /*0152*/ 	.short	0x0050


	//----- nvinfo : EIATTR_SW_WAR
	.align		4
.L_7787:
        /*0154*/ 	.byte	0x04, 0x36
        /*0156*/ 	.short	(.L_7789 - .L_7788)
.L_7788:
        /*0158*/ 	.word	0x00000008
.L_7789:


//--------------------- .nv.info._ZN18transformer_engine6detail32dgated_act_cast_transpose_kernelILi2ELi2Ef6__half13__nv_bfloat16NS_5EmptyEXadL_ZNS_5dsiluIffEET_T0_RKS4_EEXadL_ZNS_4siluIffEES6_S7_S9_EEEEvPKT2_SD_PT3_SF_PKT1_PSG_SJ_mmm --------------------------
	.section	.nv.info._ZN18transformer_engine6detail32dgated_act_cast_transpose_kernelILi2ELi2Ef6__half13__nv_bfloat16NS_5EmptyEXadL_ZNS_5dsiluIffEET_T0_RKS4_EEXadL_ZNS_4siluIffEES6_S7_S9_EEEEvPKT2_SD_PT3_SF_PKT1_PSG_SJ_mmm,"",@"SHT_CUDA_INFO"
	.sectionflags	@""
	.align	4


	//----- nvinfo : EIATTR_CUDA_API_VERSION
	.align		4
        /*0000*/ 	.byte	0x04, 0x37
        /*0002*/ 	.short	(.L_7791 - .L_7790)
.L_7790:
        /*0004*/ 	.word	0x00000082


	//----- nvinfo : EIATTR_KPARAM_INFO
	.align		4
.L_7791:
        /*0008*/ 	.byte	0x04, 0x17
        /*000a*/ 	.short	(.L_7793 - .L_7792)
.L_7792:
        /*000c*/ 	.word	0x00000000
        /*0010*/ 	.short	0x0009
        /*0012*/ 	.short	0x0048
        /*0014*/ 	.byte	0x00, 0xf0, 0x21, 0x00


	//----- nvinfo : EIATTR_KPARAM_INFO
	.align		4
.L_7793:
        /*0018*/ 	.byte	0x04, 0x17
        /*001a*/ 	.short	(.L_7795 - .L_7794)
.L_7794:
        /*001c*/ 	.word	0x00000000
        /*0020*/ 	.short	0x0008
        /*0022*/ 	.short	0x0040
        /*0024*/ 	.byte	0x00, 0xf0, 0x21, 0x00


	//----- nvinfo : EIATTR_KPARAM_INFO
	.align		4
.L_7795:
        /*0028*/ 	.byte	0x04, 0x17
        /*002a*/ 	.short	(.L_7797 - .L_7796)
.L_7796:
        /*002c*/ 	.word	0x00000000
        /*0030*/ 	.short	0x0007
        /*0032*/ 	.short	0x0038
        /*0034*/ 	.byte	0x00, 0xf0, 0x21, 0x00


	//----- nvinfo : EIATTR_KPARAM_INFO
	.align		4
.L_7797:
        /*0038*/ 	.byte	0x04, 0x17
        /*003a*/ 	.short	(.L_7799 - .L_7798)
.L_7798:
        /*003c*/ 	.word	0x00000000
        /*0040*/ 	.short	0x0006
        /*0042*/ 	.short	0x0030
        /*0044*/ 	.byte	0x00, 0xf5, 0x21, 0x00


	//----- nvinfo : EIATTR_KPARAM_INFO
	.align		4
.L_7799:
        /*0048*/ 	.byte	0x04, 0x17
        /*004a*/ 	.short	(.L_7801 - .L_7800)
.L_7800:
        /*004c*/ 	.word	0x00000000
        /*0050*/ 	.short	0x0005
        /*0052*/ 	.short	0x0028
        /*0054*/ 	.byte	0x00, 0xf5, 0x21, 0x00


	//----- nvinfo : EIATTR_KPARAM_INFO
	.align		4
.L_7801:
        /*0058*/ 	.byte	0x04, 0x17
        /*005a*/ 	.short	(.L_7803 - .L_7802)
.L_7802:
        /*005c*/ 	.word	0x00000000
        /*0060*/ 	.short	0x0004
        /*0062*/ 	.short	0x0020
        /*0064*/ 	.byte	0x00, 0xf5, 0x21, 0x00


	//----- nvinfo : EIATTR_KPARAM_INFO
	.align		4
.L_7803:
        /*0068*/ 	.byte	0x04, 0x17
        /*006a*/ 	.short	(.L_7805 - .L_7804)
.L_7804:
        /*006c*/ 	.word	0x00000000
        /*0070*/ 	.short	0x0003
        /*0072*/ 	.short	0x0018
        /*0074*/ 	.byte	0x00, 0xf5, 0x21, 0x00


	//----- nvinfo : EIATTR_KPARAM_INFO
	.align		4
.L_7805:
        /*0078*/ 	.byte	0x04, 0x17
        /*007a*/ 	.short	(.L_7807 - .L_7806)
.L_7806:
        /*007c*/ 	.word	0x00000000
        /*0080*/ 	.short	0x0002
        /*0082*/ 	.short	0x0010
        /*0084*/ 	.byte	0x00, 0xf5, 0x21, 0x00


	//----- nvinfo : EIATTR_KPARAM_INFO
	.align		4
.L_7807:
        /*0088*/ 	.byte	0x04, 0x17
        /*008a*/ 	.short	(.L_7809 - .L_7808)
.L_7808:
        /*008c*/ 	.word	0x00000000
        /*0090*/ 	.short	0x0001
        /*0092*/ 	.short	0x0008
        /*0094*/ 	.byte	0x00, 0xf5, 0x21, 0x00


	//----- nvinfo : EIATTR_KPARAM_INFO
	.align		4
.L_7809:
        /*0098*/ 	.byte	0x04, 0x17
        /*009a*/ 	.short	(.L_7811 - .L_7810)
.L_7810:
        /*009c*/ 	.word	0x00000000
        /*00a0*/ 	.short	0x0000
        /*00a2*/ 	.short	0x0000
        /*00a4*/ 	.byte	0x00, 0xf5, 0x21, 0x00


	//----- nvinfo : EIATTR_SPARSE_MMA_MASK
	.align		4
.L_7811:
        /*00a8*/ 	.byte	0x03, 0x50
        /*00aa*/ 	.short	0x0000


	//----- nvinfo : EIATTR_MAXREG_COUNT
	.align		4
        /*00ac*/ 	.byte	0x03, 0x1b
        /*00ae*/ 	.short	0x00ff


	//----- nvinfo : EIATTR_NUM_BARRIERS
	.align		4
        /*00b0*/ 	.byte	0x02, 0x4c
        /*00b2*/ 	.byte	0x01
	.zero		1


	//----- nvinfo : EIATTR_MERCURY_ISA_VERSION
	.align		4
        /*00b4*/ 	.byte	0x03, 0x5f
        /*00b6*/ 	.short	0x0101


	//----- nvinfo : EIATTR_COOP_GROUP_MASK_REGIDS
	.align		4
        /*00b8*/ 	.byte	0x04, 0x29
        /*00ba*/ 	.short	(.L_7813 - .L_7812)


	//   ....[0]....
.L_7812:
        /*00bc*/ 	.word	0xffffffff


	//   ....[1]....
        /*00c0*/ 	.word	0xffffffff


	//   ....[2]....
        /*00c4*/ 	.word	0xffffffff


	//   ....[3]....
        /*00c8*/ 	.word	0xffffffff


	//   ....[4]....
        /*00cc*/ 	.word	0xffffffff


	//   ....[5]....
        /*00d0*/ 	.word	0xffffffff


	//   ....[6]....
        /*00d4*/ 	.word	0xffffffff


	//   ....[7]....
        /*00d8*/ 	.word	0xffffffff


	//   ....[8]....
        /*00dc*/ 	.word	0x05000004


	//   ....[9]....
        /*00e0*/ 	.word	0x05000004


	//   ....[10]....
        /*00e4*/ 	.word	0x05000004


	//----- nvinfo : EIATTR_COOP_GROUP_INSTR_OFFSETS
	.align		4
.L_7813:
        /*00e8*/ 	.byte	0x04, 0x28
        /*00ea*/ 	.short	(.L_7815 - .L_7814)


	//   ....[0]....
.L_7814:
        /*00ec*/ 	.word	0x000044d0


	//   ....[1]....
        /*00f0*/ 	.word	0x00004530


	//   ....[2]....
        /*00f4*/ 	.word	0x00004570


	//   ....[3]....
        /*00f8*/ 	.word	0x00004590


	//   ....[4]....
        /*00fc*/ 	.word	0x000045b0


	//   ....[5]....
        /*0100*/ 	.word	0x000046a0


	//   ....[6]....
        /*0104*/ 	.word	0x000046c0


	//   ....[7]....
        /*0108*/ 	.word	0x000046e0


	//   ....[8]....
        /*010c*/ 	.word	0x000048e0


	//   ....[9]....
        /*0110*/ 	.word	0x00004950


	//   ....[10]....
        /*0114*/ 	.word	0x000049c0


	//----- nvinfo : EIATTR_VRC_CTA_INIT_COUNT
	.align		4
.L_7815:
        /*0118*/ 	.byte	0x02, 0x4a
	.zero		1
	.zero		1


	//----- nvinfo : EIATTR_EXIT_INSTR_OFFSETS
	.align		4
        /*011c*/ 	.byte	0x04, 0x1c
        /*011e*/ 	.short	(.L_7817 - .L_7816)


	//   ....[0]....
.L_7816:
        /*0120*/ 	.word	0x00000080


	//   ....[1]....
        /*0124*/ 	.word	0x00004790


	//   ....[2]....
        /*0128*/ 	.word	0x00004890


	//----- nvinfo : EIATTR_MAX_THREADS
	.align		4
.L_7817:
        /*012c*/ 	.byte	0x04, 0x05
        /*012e*/ 	.short	(.L_7819 - .L_7818)
.L_7818:
        /*0130*/ 	.word	0x00000100
        /*0134*/ 	.word	0x00000001
        /*0138*/ 	.word	0x00000001


	//----- nvinfo : EIATTR_CRS_STACK_SIZE
	.align		4
.L_7819:
        /*013c*/ 	.byte	0x04, 0x1e
        /*013e*/ 	.short	(.L_7821 - .L_7820)
.L_7820:
        /*0140*/ 	.word	0x00000000


	//----- nvinfo : EIATTR_CBANK_PARAM_SIZE
	.align		4
.L_7821:
        /*0144*/ 	.byte	0x03, 0x19
        /*0146*/ 	.short	0x0050


	//----- nvinfo : EIATTR_PARAM_CBANK
	.align		4
        /*0148*/ 	.byte	0x04, 0x0a
        /*014a*/ 	.short	(.L_7823 - .L_7822)
	.align		4
.L_7822:
        /*014c*/ 	.word	index@(.nv.constant0._ZN18transformer_engine6detail32dgated_act_cast_transpose_kernelILi2ELi2Ef6__half13__nv_bfloat16NS_5EmptyEXadL_ZNS_5dsiluIffEET_T0_RKS4_EEXadL_ZNS_4siluIffEES6_S7_S9_EEEEvPKT2_SD_PT3_SF_PKT1_PSG_SJ_mmm)
        /*0150*/ 	.short	0x0380
        /*0152*/ 	.short	0x0050


	//----- nvinfo : EIATTR_SW_WAR
	.align		4
.L_7823:
        /*0154*/ 	.byte	0x04, 0x36
        /*0156*/ 	.short	(.L_7825 - .L_7824)
.L_7824:
        /*0158*/ 	.word	0x00000008
.L_7825:


//--------------------- .nv.info._ZN18transformer_engine6detail43dgated_act_cast_transpose_kernel_notalignedILi2ELi2Ef6__halfS2_NS_5EmptyEXadL_ZNS_5dsiluIffEET_T0_RKS3_EEXadL_ZNS_4siluIffEES5_S6_S8_EEEEvPKT2_SC_PT3_SE_PKT1_PSF_SI_mmm --------------------------
	.section	.nv.info._ZN18transformer_engine6detail43dgated_act_cast_transpose_kernel_notalignedILi2ELi2Ef6__halfS2_NS_5EmptyEXadL_ZNS_5dsiluIffEET_T0_RKS3_EEXadL_ZNS_4siluIffEES5_S6_S8_EEEEvPKT2_SC_PT3_SE_PKT1_PSF_SI_mmm,"",@"SHT_CUDA_INFO"
	.sectionflags	@""
	.align	4


	//----- nvinfo : EIATTR_CUDA_API_VERSION
	.align		4
        /*0000*/ 	.byte	0x04, 0x37
        /*0002*/ 	.short	(.L_7827 - .L_7826)
.L_7826:
        /*0004*/ 	.word	0x00000082


	//----- nvinfo : EIATTR_KPARAM_INFO
	.align		4
.L_7827:
        /*0008*/ 	.byte	0x04, 0x17
        /*000a*/ 	.short	(.L_7829 - .L_7828)
.L_7828:
        /*000c*/ 	.word	0x00000000
        /*0010*/ 	.short	0x0009
        /*0012*/ 	.short	0x0048
        /*0014*/ 	.byte	0x00, 0xf0, 0x21, 0x00


	//----- nvinfo : EIATTR_KPARAM_INFO
	.align		4
.L_7829:
        /*0018*/ 	.byte	0x04, 0x17
        /*001a*/ 	.short	(.L_7831 - .L_7830)
.L_7830:
        /*001c*/ 	.word	0x00000000
        /*0020*/ 	.short	0x0008
        /*0022*/ 	.short	0x0040
        /*0024*/ 	.byte	0x00, 0xf0, 0x21, 0x00


	//----- nvinfo : EIATTR_KPARAM_INFO
	.align		4
.L_7831:
        /*0028*/ 	.byte	0x04, 0x17
        /*002a*/ 	.short	(.L_7833 - .L_7832)
.L_7832:
        /*002c*/ 	.word	0x00000000
        /*0030*/ 	.short	0x0007
        /*0032*/ 	.short	0x0038
        /*0034*/ 	.byte	0x00, 0xf0, 0x21, 0x00


	//----- nvinfo : EIATTR_KPARAM_INFO
	.align		4
.L_7833:
        /*0038*/ 	.byte	0x04, 0x17
        /*003a*/ 	.short	(.L_7835 - .L_7834)
.L_7834:
        /*003c*/ 	.word	0x00000000
        /*0040*/ 	.short	0x0006
        /*0042*/ 	.short	0x0030
        /*0044*/ 	.byte	0x00, 0xf5, 0x21, 0x00


	//----- nvinfo : EIATTR_KPARAM_INFO
	.align		4
.L_7835:
        /*0048*/ 	.byte	0x04, 0x17
        /*004a*/ 	.short	(.L_7837 - .L_7836)
.L_7836:
        /*004c*/ 	.word	0x00000000
        /*0050*/ 	.short	0x0005
        /*0052*/ 	.short	0x0028
        /*0054*/ 	.byte	0x00, 0xf5, 0x21, 0x00


	//----- nvinfo : EIATTR_KPARAM_INFO
	.align		4
.L_7837:
        /*0058*/ 	.byte	0x04, 0x17
        /*005a*/ 	.short	(.L_7839 - .L_7838)
.L_7838:
        /*005c*/ 	.word	0x00000000
        /*0060*/ 	.short	0x0004
        /*0062*/ 	.short	0x0020
        /*0064*/ 	.byte	0x00, 0xf5, 0x21, 0x00


	//----- nvinfo : EIATTR_KPARAM_INFO
	.align		4
.L_7839:
        /*0068*/ 	.byte	0x04, 0x17
        /*006a*/ 	.short	(.L_7841 - .L_7840)
.L_7840:
        /*006c*/ 	.word	0x00000000
        /*0070*/ 	.short	0x0003
        /*0072*/ 	.short	0x0018
        /*0074*/ 	.byte	0x00, 0xf5, 0x21, 0x00


	//----- nvinfo : EIATTR_KPARAM_INFO
	.align		4
.L_7841:
        /*0078*/ 	.byte	0x04, 0x17
        /*007a*/ 	.short	(.L_7843 - .L_7842)
.L_7842:
        /*007c*/ 	.word	0x00000000
        /*0080*/ 	.short	0x0002
        /*0082*/ 	.short	0x0010
        /*0084*/ 	.byte	0x00, 0xf5, 0x21, 0x00


	//----- nvinfo : EIATTR_KPARAM_INFO
	.align		4
.L_7843:
        /*0088*/ 	.byte	0x04, 0x17
        /*008a*/ 	.short	(.L_7845 - .L_7844)
.L_7844:
        /*008c*/ 	.word	0x00000000
        /*0090*/ 	.short	0x0001
        /*0092*/ 	.short	0x0008
        /*0094*/ 	.byte	0x00, 0xf5, 0x21, 0x00


	//----- nvinfo : EIATTR_KPARAM_INFO
	.align		4
.L_7845:
        /*0098*/ 	.byte	0x04, 0x17
        /*009a*/ 	.short	(.L_7847 - .L_7846)
.L_7846:
        /*009c*/ 	.word	0x00000000
        /*00a0*/ 	.short	0x0000
        /*00a2*/ 	.short	0x0000
        /*00a4*/ 	.byte	0x00, 0xf5, 0x21, 0x00


	//----- nvinfo : EIATTR_SPARSE_MMA_MASK
	.align		4
.L_7847:
        /*00a8*/ 	.byte	0x03, 0x50
        /*00aa*/ 	.short	0x0000


	//----- nvinfo : EIATTR_MAXREG_COUNT
	.align		4
        /*00ac*/ 	.byte	0x03, 0x1b
        /*00ae*/ 	.short	0x00ff


	//----- nvinfo : EIATTR_NUM_BARRIERS
	.align		4
        /*00b0*/ 	.byte	0x02, 0x4c
        /*00b2*/ 	.byte	0x01
	.zero		1


	//----- nvinfo : EIATTR_MERCURY_ISA_VERSION
	.align		4
        /*00b4*/ 	.byte	0x03, 0x5f
        /*00b6*/ 	.short	0x0101


	//----- nvinfo : EIATTR_COOP_GROUP_MASK_REGIDS
	.align		4
        /*00b8*/ 	.byte	0x04, 0x29
        /*00ba*/ 	.short	(.L_7849 - .L_7848)


	//   ....[0]....
.L_7848:
        /*00bc*/ 	.word	0xffffffff


	//   ....[1]....
        /*00c0*/ 	.word	0xffffffff


	//   ....[2]....
        /*00c4*/ 	.word	0xffffffff


	//   ....[3]....
        /*00c8*/ 	.word	0xffffffff


	//   ....[4]....
        /*00cc*/ 	.word	0xffffffff


	//   ....[5]....
        /*00d0*/ 	.word	0xffffffff


	//   ....[6]....
        /*00d4*/ 	.word	0xffffffff


	//   ....[7]....
        /*00d8*/ 	.word	0xffffffff


	//   ....[8]....
        /*00dc*/ 	.word	0x05000006


	//   ....[9]....
        /*00e0*/ 	.word	0x05000006


	//   ....[10]....
        /*00e4*/ 	.word	0x05000006


	//----- nvinfo : EIATTR_COOP_GROUP_INSTR_OFFSETS
	.align		4
.L_7849:
        /*00e8*/ 	.byte	0x04, 0x28
        /*00ea*/ 	.short	(.L_7851 - .L_7850)


	//   ....[0]....
.L_7850:
        /*00ec*/ 	.word	0x000061b0


	//   ....[1]....
        /*00f0*/ 	.word	0x00006210


	//   ....[2]....
        /*00f4*/ 	.word	0x00006250


	//   ....[3]....
        /*00f8*/ 	.word	0x00006270


	//   ....[4]....
        /*00fc*/ 	.word	0x00006290


	//   ....[5]....
        /*0100*/ 	.word	0x00006380


	//   ....[6]....
        /*0104*/ 	.word	0x000063a0


	//   ....[7]....
        /*0108*/ 	.word	0x000063c0


	//   ....[8]....
        /*010c*/ 	.word	0x000065c0


	//   ....[9]....
        /*0110*/ 	.word	0x00006630


	//   ....[10]....
        /*0114*/ 	.word	0x000066a0


	//----- nvinfo : EIATTR_VRC_CTA_INIT_COUNT
	.align		4
.L_7851:
        /*0118*/ 	.byte	0x02, 0x4a
	.zero		1
	.zero		1


	//----- nvinfo : EIATTR_EXIT_INSTR_OFFSETS
	.align		4
        /*011c*/ 	.byte	0x04, 0x1c
        /*011e*/ 	.short	(.L_7853 - .L_7852)


	//   ....[0]....
.L_7852:
        /*0120*/ 	.word	0x00000080


	//   ....[1]....
        /*0124*/ 	.word	0x00006470


	//   ....[2]....
        /*0128*/ 	.word	0x00006570


	//----- nvinfo : EIATTR_MAX_THREADS
	.align		4
.L_7853:
        /*012c*/ 	.byte	0x04, 0x05
        /*012e*/ 	.short	(.L_7855 - .L_7854)
.L_7854:
        /*0130*/ 	.word	0x00000100
        /*0134*/ 	.word	0x00000001
        /*0138*/ 	.word	0x00000001


	//----- nvinfo : EIATTR_CRS_STACK_SIZE
	.align		4
.L_7855:
        /*013c*/ 	.byte	0x04, 0x1e
        /*013e*/ 	.short	(.L_7857 - .L_7856)
.L_7856:
        /*0140*/ 	.word	0x00000000


	//----- nvinfo : EIATTR_CBANK_PARAM_SIZE
	.align		4
.L_7857:
        /*0144*/ 	.byte	0x03, 0x19
        /*0146*/ 	.short	0x0050


	//----- nvinfo : EIATTR_PARAM_CBANK
	.align		4
        /*0148*/ 	.byte	0x04, 0x0a
        /*014a*/ 	.short	(.L_7859 - .L_7858)
	.align		4
.L_7858:
        /*014c*/ 	.word	index@(.nv.constant0._ZN18transformer_engine6detail43dgated_act_cast_transpose_kernel_notalignedILi2ELi2Ef6__halfS2_NS_5EmptyEXadL_ZNS_5dsiluIffEET_T0_RKS3_EEXadL_ZNS_4siluIffEES5_S6_S8_EEEEvPKT2_SC_PT3_SE_PKT1_PSF_SI_mmm)
        /*0150*/ 	.short	0x0380
        /*0152*/ 	.short	0x0050


	//----- nvinfo : EIATTR_SW_WAR
	.align		4
.L_7859:
        /*0154*/ 	.byte	0x04, 0x36
        /*0156*/ 	.short	(.L_7861 - .L_7860)
.L_7860:
        /*0158*/ 	.word	0x00000008
.L_7861:


//--------------------- .nv.info._ZN18transformer_engine6detail32dgated_act_cast_transpose_kernelILi2ELi2Ef6__halfS2_NS_5EmptyEXadL_ZNS_5dsiluIffEET_T0_RKS3_EEXadL_ZNS_4siluIffEES5_S6_S8_EEEEvPKT2_SC_PT3_SE_PKT1_PSF_SI_mmm --------------------------
	.section	.nv.info._ZN18transformer_engine6detail32dgated_act_cast_transpose_kernelILi2ELi2Ef6__halfS2_NS_5EmptyEXadL_ZNS_5dsiluIffEET_T0_RKS3_EEXadL_ZNS_4siluIffEES5_S6_S8_EEEEvPKT2_SC_PT3_SE_PKT1_PSF_SI_mmm,"",@"SHT_CUDA_INFO"
	.sectionflags	@""
	.align	4


	//----- nvinfo : EIATTR_CUDA_API_VERSION
	.align		4
        /*0000*/ 	.byte	0x04, 0x37
        /*0002*/ 	.short	(.L_7863 - .L_7862)
.L_7862:
        /*0004*/ 	.word	0x00000082


	//----- nvinfo : EIATTR_KPARAM_INFO
	.align		4
.L_7863:
        /*0008*/ 	.byte	0x04, 0x17
        /*000a*/ 	.short	(.L_7865 - .L_7864)
.L_7864:
        /*000c*/ 	.word	0x00000000
        /*0010*/ 	.short	0x0009
        /*0012*/ 	.short	0x0048
        /*0014*/ 	.byte	0x00, 0xf0, 0x21, 0x00


	//----- nvinfo : EIATTR_KPARAM_INFO
	.align		4
.L_7865:
        /*0018*/ 	.byte	0x04, 0x17
        /*001a*/ 	.short	(.L_7867 - .L_7866)
.L_7866:
        /*001c*/ 	.word	0x00000000
        /*0020*/ 	.short	0x0008
        /*0022*/ 	.short	0x0040
        /*0024*/ 	.byte	0x00, 0xf0, 0x21, 0x00


	//----- nvinfo : EIATTR_KPARAM_INFO
	.align		4
.L_7867:
        /*0028*/ 	.byte	0x04, 0x17
        /*002a*/ 	.short	(.L_7869 - .L_7868)
.L_7868:
        /*002c*/ 	.word	0x00000000
        /*0030*/ 	.short	0x0007
        /*0032*/ 	.short	0x0038
        /*0034*/ 	.byte	0x00, 0xf0, 0x21, 0x00


	//----- nvinfo : EIATTR_KPARAM_INFO
	.align		4
.L_7869:
        /*0038*/ 	.byte	0x04, 0x17
        /*003a*/ 	.short	(.L_7871 - .L_7870)
.L_7870:
        /*003c*/ 	.word	0x00000000
        /*0040*/ 	.short	0x0006
        /*0042*/ 	.short	0x0030
        /*0044*/ 	.byte	0x00, 0xf5, 0x21, 0x00


	//----- nvinfo : EIATTR_KPARAM_INFO
	.align		4
.L_7871:
        /*0048*/ 	.byte	0x04, 0x17
        /*004a*/ 	.short	(.L_7873 - .L_7872)
.L_7872:
        /*004c*/ 	.word	0x00000000
        /*0050*/ 	.short	0x0005
        /*0052*/ 	.short	0x0028
        /*0054*/ 	.byte	0x00, 0xf5, 0x21, 0x00


	//----- nvinfo : EIATTR_KPARAM_INFO
	.align		4
.L_7873:
        /*0058*/ 	.byte	0x04, 0x17
        /*005a*/ 	.short	(.L_7875 - .L_7874)
.L_7874:
        /*005c*/ 	.word	0x00000000
        /*0060*/ 	.short	0x0004
        /*0062*/ 	.short	0x0020
        /*0064*/ 	.byte	0x00, 0xf5, 0x21, 0x00


	//----- nvinfo : EIATTR_KPARAM_INFO
	.align		4
.L_7875:
        /*0068*/ 	.byte	0x04, 0x17
        /*006a*/ 	.short	(.L_7877 - .L_7876)
.L_7876:
        /*006c*/ 	.word	0x00000000
        /*0070*/ 	.short	0x0003
        /*0072*/ 	.short	0x0018
        /*0074*/ 	.byte	0x00, 0xf5, 0x21, 0x00


	//----- nvinfo : EIATTR_KPARAM_INFO
	.align		4
.L_7877:
        /*0078*/ 	.byte	0x04, 0x17
        /*007a*/ 	.short	(.L_7879 - .L_7878)
.L_7878:
        /*007c*/ 	.word	0x00000000
        /*0080*/ 	.short	0x0002
        /*0082*/ 	.short	0x0010
        /*0084*/ 	.byte	0x00, 0xf5, 0x21, 0x00


	//----- nvinfo : EIATTR_KPARAM_INFO
	.align		4
.L_7879:
        /*0088*/ 	.byte	0x04, 0x17
        /*008a*/ 	.short	(.L_7881 - .L_7880)
.L_7880:
        /*008c*/ 	.word	0x00000000
        /*0090*/ 	.short	0x0001
        /*0092*/ 	.short	0x0008
        /*0094*/ 	.byte	0x00, 0xf5, 0x21, 0x00


	//----- nvinfo : EIATTR_KPARAM_INFO
	.align		4
.L_7881:
        /*0098*/ 	.byte	0x04, 0x17
        /*009a*/ 	.short	(.L_7883 - .L_7882)
.L_7882:
        /*009c*/ 	.word	0x00000000
        /*00a0*/ 	.short	0x0000
        /*00a2*/ 	.short	0x0000
        /*00a4*/ 	.byte	0x00, 0xf5, 0x21, 0x00


	//----- nvinfo : EIATTR_SPARSE_MMA_MASK
	.align		4
.L_7883:
        /*00a8*/ 	.byte	0x03, 0x50
        /*00aa*/ 	.short	0x0000


	//----- nvinfo : EIATTR_MAXREG_COUNT
	.align		4
        /*00ac*/ 	.byte	0x03, 0x1b
        /*00ae*/ 	.short	0x00ff


	//----- nvinfo : EIATTR_NUM_BARRIERS
	.align		4
        /*00b0*/ 	.byte	0x02, 0x4c
        /*00b2*/ 	.byte	0x01
	.zero		1


	//----- nvinfo : EIATTR_MERCURY_ISA_VERSION
	.align		4
        /*00b4*/ 	.byte	0x03, 0x5f
        /*00b6*/ 	.short	0x0101


	//----- nvinfo : EIATTR_COOP_GROUP_MASK_REGIDS
	.align		4
        /*00b8*/ 	.byte	0x04, 0x29
        /*00ba*/ 	.short	(.L_7885 - .L_7884)


	//   ....[0]....
.L_7884:
        /*00bc*/ 	.word	0xffffffff


	//   ....[1]....
        /*00c0*/ 	.word	0xffffffff


	//   ....[2]....
        /*00c4*/ 	.word	0xffffffff


	//   ....[3]....
        /*00c8*/ 	.word	0xffffffff


	//   ....[4]....
        /*00cc*/ 	.word	0xffffffff


	//   ....[5]....
        /*00d0*/ 	.word	0xffffffff


	//   ....[6]....
        /*00d4*/ 	.word	0xffffffff


	//   ....[7]....
        /*00d8*/ 	.word	0xffffffff


	//   ....[8]....
        /*00dc*/ 	.word	0x05000004


	//   ....[9]....
        /*00e0*/ 	.word	0x05000004


	//   ....[10]....
        /*00e4*/ 	.word	0x05000004


	//----- nvinfo : EIATTR_COOP_GROUP_INSTR_OFFSETS
	.align		4
.L_7885:
        /*00e8*/ 	.byte	0x04, 0x28
        /*00ea*/ 	.short	(.L_7887 - .L_7886)


	//   ....[0]....
.L_7886:
        /*00ec*/ 	.word	0x000044d0


	//   ....[1]....
        /*00f0*/ 	.word	0x00004530


	//   ....[2]....
        /*00f4*/ 	.word	0x00004570


	//   ....[3]....
        /*00f8*/ 	.word	0x00004590


	//   ....[4]....
        /*00fc*/ 	.word	0x000045b0


	//   ....[5]....
        /*0100*/ 	.word	0x000046a0


	//   ....[6]....
        /*0104*/ 	.word	0x000046c0


	//   ....[7]....
        /*0108*/ 	.word	0x000046e0


	//   ....[8]....
        /*010c*/ 	.word	0x000048e0


	//   ....[9]....
        /*0110*/ 	.word	0x00004950


	//   ....[10]....
        /*0114*/ 	.word	0x000049c0


	//----- nvinfo : EIATTR_VRC_CTA_INIT_COUNT
	.align		4
.L_7887:
        /*0118*/ 	.byte	0x02, 0x4a
	.zero		1
	.zero		1


	//----- nvinfo : EIATTR_EXIT_INSTR_OFFSETS
	.align		4
        /*011c*/ 	.byte	0x04, 0x1c
        /*011e*/ 	.short	(.L_7889 - .L_7888)


	//   ....[0]....
.L_7888:
        /*0120*/ 	.word	0x00000080


	//   ....[1]....
        /*0124*/ 	.word	0x00004790


	//   ....[2]....
        /*0128*/ 	.word	0x00004890


	//----- nvinfo : EIATTR_MAX_THREADS
	.align		4
.L_7889:
        /*012c*/ 	.byte	0x04, 0x05
        /*012e*/ 	.short	(.L_7891 - .L_7890)
.L_7890:
        /*0130*/ 	.word	0x00000100
        /*0134*/ 	.word	0x00000001
        /*0138*/ 	.word	0x00000001


	//----- nvinfo : EIATTR_CRS_STACK_SIZE
	.align		4
.L_7891:
        /*013c*/ 	.byte	0x04, 0x1e
        /*013e*/ 	.short	(.L_7893 - .L_7892)
.L_7892:
        /*0140*/ 	.word	0x00000000


	//----- nvinfo : EIATTR_CBANK_PARAM_SIZE
	.align		4
.L_7893:
        /*0144*/ 	.byte	0x03, 0x19
        /*0146*/ 	.short	0x0050


	//----- nvinfo : EIATTR_PARAM_CBANK
	.align		4
        /*0148*/ 	.byte	0x04, 0x0a
        /*014a*/ 	.short	(.L_7895 - .L_7894)
	.align		4
.L_7894:
        /*014c*/ 	.word	index@(.nv.constant0._ZN18transformer_engine6detail32dgated_act_cast_transpose_kernelILi2ELi2Ef6__halfS2_NS_5EmptyEXadL_ZNS_5dsiluIffEET_T0_RKS3_EEXadL_ZNS_4siluIffEES5_S6_S8_EEEEvPKT2_SC_PT3_SE_PKT1_PSF_SI_mmm)
        /*0150*/ 	.short	0x0380
        /*0152*/ 	.short	0x0050


	//----- nvinfo : EIATTR_SW_WAR
	.align		4
.L_7895:
        /*0154*/ 	.byte	0x04, 0x36
        /*0156*/ 	.short	(.L_7897 - .L_7896)
.L_7896:
        /*0158*/ 	.word	0x00000008
.L_7897:


//--------------------- .nv.info._ZN18transformer_engine6detail43dgated_act_cast_transpose_kernel_notalignedILi2ELi1Ef6__halffNS_5EmptyEXadL_ZNS_5dsiluIffEET_T0_RKS3_EEXadL_ZNS_4siluIffEES5_S6_S8_EEEEvPKT2_SC_PT3_SE_PKT1_PSF_SI_mmm --------------------------
	.section	.nv.info._ZN18transformer_engine6detail43dgated_act_cast_transpose_kernel_notalignedILi2ELi1Ef6__halffNS_5EmptyEXadL_ZNS_5dsiluIffEET_T0_RKS3_EEXadL_ZNS_4siluIffEES5_S6_S8_EEEEvPKT2_SC_PT3_SE_PKT1_PSF_SI_mmm,"",@"SHT_CUDA_INFO"
	.sectionflags	@""
	.align	4


	//----- nvinfo : EIATTR_CUDA_API_VERSION
	.align		4
        /*0000*/ 	.byte	0x04, 0x37
        /*0002*/ 	.short	(.L_7899 - .L_7898)
.L_7898:
        /*0004*/ 	.word	0x00000082


	//----- nvinfo : EIATTR_KPARAM_INFO
	.align		4
.L_7899:
        /*0008*/ 	.byte	0x04, 0x17
        /*000a*/ 	.short	(.L_7901 - .L_7900)
.L_7900:
        /*000c*/ 	.word	0x00000000
        /*0010*/ 	.short	0x0009
        /*0012*/ 	.short	0x0048
        /*0014*/ 	.byte	0x00, 0xf0, 0x21, 0x00


	//----- nvinfo : EIATTR_KPARAM_INFO
	.align		4
.L_7901:
        /*0018*/ 	.byte	0x04, 0x17
        /*001a*/ 	.short	(.L_7903 - .L_7902)
.L_7902:
        /*001c*/ 	.word	0x00000000
        /*0020*/ 	.short	0x0008
        /*0022*/ 	.short	0x0040
        /*0024*/ 	.byte	0x00, 0xf0, 0x21, 0x00


	//----- nvinfo : EIATTR_KPARAM_INFO
	.align		4
.L_7903:
        /*0028*/ 	.byte	0x04, 0x17
        /*002a*/ 	.short	(.L_7905 - .L_7904)
.L_7904:
        /*002c*/ 	.word	0x00000000
        /*0030*/ 	.short	0x0007
        /*0032*/ 	.short	0x0038
        /*0034*/ 	.byte	0x00, 0xf0, 0x21, 0x00


	//----- nvinfo : EIATTR_KPARAM_INFO
	.align		4
.L_7905:
        /*0038*/ 	.byte	0x04, 0x17
        /*003a*/ 	.short	(.L_7907 - .L_7906)
.L_7906:
        /*003c*/ 	.word	0x00000000
        /*0040*/ 	.short	0x0006
        /*0042*/ 	.short	0x0030
        /*0044*/ 	.byte	0x00, 0xf5, 0x21, 0x00


	//----- nvinfo : EIATTR_KPARAM_INFO
	.align		4
.L_7907:
        /*0048*/ 	.byte	0x04, 0x17
        /*004a*/ 	.short	(.L_7909 - .L_7908)
.L_7908:
        /*004c*/ 	.word	0x00000000
        /*0050*/ 	.short	0x0005
        /*0052*/ 	.short	0x0028
        /*0054*/ 	.byte	0x00, 0xf5, 0x21, 0x00


	//----- nvinfo : EIATTR_KPARAM_INFO
	.align		4
.L_7909:
        /*0058*/ 	.byte	0x04, 0x17
        /*005a*/ 	.short	(.L_7911 - .L_7910)
.L_7910:
        /*005c*/ 	.word	0x00000000
        /*0060*/ 	.short	0x0004
        /*0062*/ 	.short	0x0020
        /*0064*/ 	.byte	0x00, 0xf5, 0x21, 0x00


	//----- nvinfo : EIATTR_KPARAM_INFO
	.align		4
.L_7911:
        /*0068*/ 	.byte	0x04, 0x17
        /*006a*/ 	.short	(.L_7913 - .L_7912)
.L_7912:
        /*006c*/ 	.word	0x00000000
        /*0070*/ 	.short	0x0003
        /*0072*/ 	.short	0x0018
        /*0074*/ 	.byte	0x00, 0xf5, 0x21, 0x00


	//----- nvinfo : EIATTR_KPARAM_INFO
	.align		4
.L_7913:
        /*0078*/ 	.byte	0x04, 0x17
        /*007a*/ 	.short	(.L_7915 - .L_7914)
.L_7914:
        /*007c*/ 	.word	0x00000000
        /*0080*/ 	.short	0x0002
        /*0082*/ 	.short	0x0010
        /*0084*/ 	.byte	0x00, 0xf5, 0x21, 0x00


	//----- nvinfo : EIATTR_KPARAM_INFO
	.align		4
.L_7915:
        /*0088*/ 	.byte	0x04, 0x17
        /*008a*/ 	.short	(.L_7917 - .L_7916)
.L_7916:
        /*008c*/ 	.word	0x00000000
        /*0090*/ 	.short	0x0001
        /*0092*/ 	.short	0x0008
        /*0094*/ 	.byte	0x00, 0xf5, 0x21, 0x00


	//----- nvinfo : EIATTR_KPARAM_INFO
	.align		4
.L_7917:
        /*0098*/ 	.byte	0x04, 0x17
        /*009a*/ 	.short	(.L_7919 - .L_7918)
.L_7918:
        /*009c*/ 	.word	0x00000000
        /*00a0*/ 	.short	0x0000
        /*00a2*/ 	.short	0x0000
        /*00a4*/ 	.byte	0x00, 0xf5, 0x21, 0x00


	//----- nvinfo : EIATTR_SPARSE_MMA_MASK
	.align		4
.L_7919:
        /*00a8*/ 	.byte	0x03, 0x50
        /*00aa*/ 	.short	0x0000


	//----- nvinfo : EIATTR_MAXREG_COUNT
	.align		4
        /*00ac*/ 	.byte	0x03, 0x1b
        /*00ae*/ 	.short	0x00ff


	//----- nvinfo : EIATTR_NUM_BARRIERS
	.align		4
        /*00b0*/ 	.byte	0x02, 0x4c
        /*00b2*/ 	.byte	0x01
	.zero		1


	//----- nvinfo : EIATTR_MERCURY_ISA_VERSION
	.align		4
        /*00b4*/ 	.byte	0x03, 0x5f
        /*00b6*/ 	.short	0x0101


	//----- nvinfo : EIATTR_COOP_GROUP_MASK_REGIDS
	.align		4
        /*00b8*/ 	.byte	0x04, 0x29
        /*00ba*/ 	.short	(.L_7921 - .L_7920)


	//   ....[0]....
.L_7920:
        /*00bc*/ 	.word	0xffffffff


	//   ....[1]....
        /*00c0*/ 	.word	0xffffffff


	//   ....[2]....
        /*00c4*/ 	.word	0xffffffff


	//   ....[3]....
        /*00c8*/ 	.word	0xffffffff


	//   ....[4]....
        /*00cc*/ 	.word	0xffffffff


	//   ....[5]....
        /*00d0*/ 	.word	0xffffffff


	//   ....[6]....
        /*00d4*/ 	.word	0xffffffff


	//   ....[7]....
        /*00d8*/ 	.word	0xffffffff


	//   ....[8]....
        /*00dc*/ 	.word	0x05000004


	//   ....[9]....
        /*00e0*/ 	.word	0x05000004


	//   ....[10]....
        /*00e4*/ 	.word	0x05000004


	//----- nvinfo : EIATTR_COOP_GROUP_INSTR_OFFSETS
	.align		4
.L_7921:
        /*00e8*/ 	.byte	0x04, 0x28
        /*00ea*/ 	.short	(.L_7923 - .L_7922)


	//   ....[0]....
.L_7922:
        /*00ec*/ 	.word	0x00004550


	//   ....[1]....
        /*00f0*/ 	.word	0x000045b0


	//   ....[2]....
        /*00f4*/ 	.word	0x000045f0


	//   ....[3]....
        /*00f8*/ 	.word	0x00004610


	//   ....[4]....
        /*00fc*/ 	.word	0x00004630


	//   ....[5]....
        /*0100*/ 	.word	0x00004720


	//   ....[6]....
        /*0104*/ 	.word	0x00004740


	//   ....[7]....
        /*0108*/ 	.word	0x00004760


	//   ....[8]....
        /*010c*/ 	.word	0x00004970


	//   ....[9]....
        /*0110*/ 	.word	0x000049e0


	//   ....[10]....
        /*0114*/ 	.word	0x00004a50


	//----- nvinfo : EIATTR_VRC_CTA_INIT_COUNT
	.align		4
.L_7923:
        /*0118*/ 	.byte	0x02, 0x4a
	.zero		1
	.zero		1


	//----- nvinfo : EIATTR_EXIT_INSTR_OFFSETS
	.align		4
        /*011c*/ 	.byte	0x04, 0x1c
        /*011e*/ 	.short	(.L_7925 - .L_7924)


	//   ....[0]....
.L_7924:
        /*0120*/ 	.word	0x00000080


	//   ....[1]....
        /*0124*/ 	.word	0x00004820


	//   ....[2]....
        /*0128*/ 	.word	0x00004920


	//----- nvinfo : EIATTR_MAX_THREADS
	.align		4
.L_7925:
        /*012c*/ 	.byte	0x04, 0x05
        /*012e*/ 	.short	(.L_7927 - .L_7926)
.L_7926:
        /*0130*/ 	.word	0x00000100
        /*0134*/ 	.word	0x00000001
        /*0138*/ 	.word	0x00000001


	//----- nvinfo : EIATTR_CRS_STACK_SIZE
	.align		4
.L_7927:
        /*013c*/ 	.byte	0x04, 0x1e
        /*013e*/ 	.short	(.L_7929 - .L_7928)
.L_7928:
        /*0140*/ 	.word	0x00000000


	//----- nvinfo : EIATTR_CBANK_PARAM_SIZE
	.align		4
.L_7929:
        /*0144*/ 	.byte	0x03, 0x19
        /*0146*/ 	.short	0x0050


	//----- nvinfo : EIATTR_PARAM_CBANK
	.align		4
        /*0148*/ 	.byte	0x04, 0x0a
        /*014a*/ 	.short	(.L_7931 - .L_7930)
	.align		4
.L_7930:
        /*014c*/ 	.word	index@(.nv.constant0._ZN18transformer_engine6detail43dgated_act_cast_transpose_kernel_notalignedILi2ELi1Ef6__halffNS_5EmptyEXadL_ZNS_5dsiluIffEET_T0_RKS3_EEXadL_ZNS_4siluIffEES5_S6_S8_EEEEvPKT2_SC_PT3_SE_PKT1_PSF_SI_mmm)
        /*0150*/ 	.short	0x0380
        /*0152*/ 	.short	0x0050


	//----- nvinfo : EIATTR_SW_WAR
	.align		4
.L_7931:
        /*0154*/ 	.byte	0x04, 0x36
        /*0156*/ 	.short	(.L_7933 - .L_7932)
.L_7932:
        /*0158*/ 	.word	0x00000008
.L_7933:


//--------------------- .nv.info._ZN18transformer_engine6detail32dgated_act_cast_transpose_kernelILi2ELi1Ef6__halffNS_5EmptyEXadL_ZNS_5dsiluIffEET_T0_RKS3_EEXadL_ZNS_4siluIffEES5_S6_S8_EEEEvPKT2_SC_PT3_SE_PKT1_PSF_SI_mmm --------------------------
	.section	.nv.info._ZN18transformer_engine6detail32dgated_act_cast_transpose_kernelILi2ELi1Ef6__halffNS_5EmptyEXadL_ZNS_5dsiluIffEET_T0_RKS3_EEXadL_ZNS_4siluIffEES5_S6_S8_EEEEvPKT2_SC_PT3_SE_PKT1_PSF_SI_mmm,"",@"SHT_CUDA_INFO"
	.sectionflags	@""
	.align	4


	//----- nvinfo : EIATTR_CUDA_API_VERSION
	.align		4
        /*0000*/ 	.byte	0x04, 0x37
        /*0002*/ 	.short	(.L_7935 - .L_7934)
.L_7934:
        /*0004*/ 	.word	0x00000082


	//----- nvinfo : EIATTR_KPARAM_INFO
	.align		4
.L_7935:
        /*0008*/ 	.byte	0x04, 0x17
        /*000a*/ 	.short	(.L_7937 - .L_7936)
.L_7936:
        /*000c*/ 	.word	0x00000000
        /*0010*/ 	.short	0x0009
        /*0012*/ 	.short	0x0048
        /*0014*/ 	.byte	0x00, 0xf0, 0x21, 0x00


	//----- nvinfo : EIATTR_KPARAM_INFO
	.align		4
.L_7937:
        /*0018*/ 	.byte	0x04, 0x17
        /*001a*/ 	.short	(.L_7939 - .L_7938)
.L_7938:
        /*001c*/ 	.word	0x00000000
        /*0020*/ 	.short	0x0008
        /*0022*/ 	.short	0x0040
        /*0024*/ 	.byte	0x00, 0xf0, 0x21, 0x00


	//----- nvinfo : EIATTR_KPARAM_INFO
	.align		4
.L_7939:
        /*0028*/ 	.byte	0x04, 0x17
        /*002a*/ 	.short	(.L_7941 - .L_7940)
.L_7940:
        /*002c*/ 	.word	0x00000000
        /*0030*/ 	.short	0x0007
        /*0032*/ 	.short	0x0038
        /*0034*/ 	.byte	0x00, 0xf0, 0x21, 0x00


	//----- nvinfo : EIATTR_KPARAM_INFO
	.align		4
.L_7941:
        /*0038*/ 	.byte	0x04, 0x17
        /*003a*/ 	.short	(.L_7943 - .L_7942)
.L_7942:
        /*003c*/ 	.word	0x00000000
        /*0040*/ 	.short	0x0006
        /*0042*/ 	.short	0x0030
        /*0044*/ 	.byte	0x00, 0xf5, 0x21, 0x00


	//----- nvinfo : EIATTR_KPARAM_INFO
	.align		4
.L_7943:
        /*0048*/ 	.byte	0x04, 0x17
        /*004a*/ 	.short	(.L_7945 - .L_7944)
.L_7944:
        /*004c*/ 	.word	0x00000000
        /*0050*/ 	.short	0x0005
        /*0052*/ 	.short	0x0028
        /*0054*/ 	.byte	0x00, 0xf5, 0x21, 0x00


	//----- nvinfo : EIATTR_KPARAM_INFO
	.align		4
.L_7945:
        /*0058*/ 	.byte	0x04, 0x17
        /*005a*/ 	.short	(.L_7947 - .L_7946)
.L_7946:
        /*005c*/ 	.word	0x00000000
        /*0060*/ 	.short	0x0004
        /*0062*/ 	.short	0x0020
        /*0064*/ 	.byte	0x00, 0xf5, 0x21, 0x00


	//----- nvinfo : EIATTR_KPARAM_INFO
	.align		4
.L_7947:
        /*0068*/ 	.byte	0x04, 0x17
        /*006a*/ 	.short	(.L_7949 - .L_7948)
.L_7948:
        /*006c*/ 	.word	0x00000000
        /*0070*/ 	.short	0x0003
        /*0072*/ 	.short	0x0018
        /*0074*/ 	.byte	0x00, 0xf5, 0x21, 0x00


	//----- nvinfo : EIATTR_KPARAM_INFO
	.align		4
.L_7949:
        /*0078*/ 	.byte	0x04, 0x17
        /*007a*/ 	.short	(.L_7951 - .L_7950)
.L_7950:
        /*007c*/ 	.word	0x00000000
        /*0080*/ 	.short	0x0002
        /*0082*/ 	.short	0x0010
        /*0084*/ 	.byte	0x00, 0xf5, 0x21, 0x00


	//----- nvinfo : EIATTR_KPARAM_INFO
	.align		4
.L_7951:
        /*0088*/ 	.byte	0x04, 0x17
        /*008a*/ 	.short	(.L_7953 - .L_7952)
.L_7952:
        /*008c*/ 	.word	0x00000000
        /*0090*/ 	.short	0x0001
        /*0092*/ 	.short	0x0008
        /*0094*/ 	.byte	0x00, 0xf5, 0x21, 0x00


	//----- nvinfo : EIATTR_KPARAM_INFO
	.align		4
.L_7953:
        /*0098*/ 	.byte	0x04, 0x17
        /*009a*/ 	.short	(.L_7955 - .L_7954)
.L_7954:
        /*009c*/ 	.word	0x00000000
        /*00a0*/ 	.short	0x0000
        /*00a2*/ 	.short	0x0000
        /*00a4*/ 	.byte	0x00, 0xf5, 0x21, 0x00


	//----- nvinfo : EIATTR_SPARSE_MMA_MASK
	.align		4
.L_7955:
        /*00a8*/ 	.byte	0x03, 0x50
        /*00aa*/ 	.short	0x0000


	//----- nvinfo : EIATTR_MAXREG_COUNT
	.align		4
        /*00ac*/ 	.byte	0x03, 0x1b
        /*00ae*/ 	.short	0x00ff


	//----- nvinfo : EIATTR_NUM_BARRIERS
	.align		4
        /*00b0*/ 	.byte	0x02, 0x4c
        /*00b2*/ 	.byte	0x01
	.zero		1


	//----- nvinfo : EIATTR_MERCURY_ISA_VERSION
	.align		4
        /*00b4*/ 	.byte	0x03, 0x5f
        /*00b6*/ 	.short	0x0101


	//----- nvinfo : EIATTR_COOP_GROUP_MASK_REGIDS
	.align		4
        /*00b8*/ 	.byte	0x04, 0x29
        /*00ba*/ 	.short	(.L_7957 - .L_7956)


	//   ....[0]....
.L_7956:
        /*00bc*/ 	.word	0xffffffff


	//   ....[1]....
        /*00c0*/ 	.word	0xffffffff


	//   ....[2]....
        /*00c4*/ 	.word	0xffffffff


	//   ....[3]....
        /*00c8*/ 	.word	0xffffffff


	//   ....[4]....
        /*00cc*/ 	.word	0xffffffff


	//   ....[5]....
        /*00d0*/ 	.word	0xffffffff


	//   ....[6]....
        /*00d4*/ 	.word	0xffffffff


	//   ....[7]....
        /*00d8*/ 	.word	0xffffffff


	//   ....[8]....
        /*00dc*/ 	.word	0x05000004


	//   ....[9]....
        /*00e0*/ 	.word	0x05000004


	//   ....[10]....
        /*00e4*/ 	.word	0x05000004


	//----- nvinfo : EIATTR_COOP_GROUP_INSTR_OFFSETS
	.align		4
.L_7957:
        /*00e8*/ 	.byte	0x04, 0x28
        /*00ea*/ 	.short	(.L_7959 - .L_7958)


	//   ....[0]....
.L_7958:
        /*00ec*/ 	.word	0x00002960


	//   ....[1]....
        /*00f0*/ 	.word	0x000029c0


	//   ....[2]....
        /*00f4*/ 	.word	0x00002a00


	//   ....[3]....
        /*00f8*/ 	.word	0x00002a20


	//   ....[4]....
        /*00fc*/ 	.word	0x00002a40


	//   ....[5]....
        /*0100*/ 	.word	0x00002b30


	//   ....[6]....
        /*0104*/ 	.word	0x00002b50


	//   ....[7]....
        /*0108*/ 	.word	0x00002b70


	//   ....[8]....
        /*010c*/ 	.word	0x00002d70


	//   ....[9]....
        /*0110*/ 	.word	0x00002de0


	//   ....[10]....
        /*0114*/ 	.word	0x00002e50


	//----- nvinfo : EIATTR_VRC_CTA_INIT_COUNT
	.align		4
.L_7959:
        /*0118*/ 	.byte	0x02, 0x4a
	.zero		1
	.zero		1


	//----- nvinfo : EIATTR_EXIT_INSTR_OFFSETS
	.align		4
        /*011c*/ 	.byte	0x04, 0x1c
        /*011e*/ 	.short	(.L_7961 - .L_7960)


	//   ....[0]....
.L_7960:
        /*0120*/ 	.word	0x00000080


	//   ....[1]....
        /*0124*/ 	.word	0x00002c20


	//   ....[2]....
        /*0128*/ 	.word	0x00002d20


	//----- nvinfo : EIATTR_MAX_THREADS
	.align		4
.L_7961:
        /*012c*/ 	.byte	0x04, 0x05
        /*012e*/ 	.short	(.L_7963 - .L_7962)
.L_7962:
        /*0130*/ 	.word	0x00000100
        /*0134*/ 	.word	0x00000001
        /*0138*/ 	.word	0x00000001


	//----- nvinfo : EIATTR_CRS_STACK_SIZE
	.align		4
.L_7963:
        /*013c*/ 	.byte	0x04, 0x1e
        /*013e*/ 	.short	(.L_7965 - .L_7964)
.L_7964:
        /*0140*/ 	.word	0x00000000


	//----- nvinfo : EIATTR_CBANK_PARAM_SIZE
	.align		4
.L_7965:
        /*0144*/ 	.byte	0x03, 0x19
        /*0146*/ 	.short	0x0050


	//----- nvinfo : EIATTR_PARAM_CBANK
	.align		4
        /*0148*/ 	.byte	0x04, 0x0a
        /*014a*/ 	.short	(.L_7967 - .L_7966)
	.align		4
.L_7966:
        /*014c*/ 	.word	index@(.nv.constant0._ZN18transformer_engine6detail32dgated_act_cast_transpose_kernelILi2ELi1Ef6__halffNS_5EmptyEXadL_ZNS_5dsiluIffEET_T0_RKS3_EEXadL_ZNS_4siluIffEES5_S6_S8_EEEEvPKT2_SC_PT3_SE_PKT1_PSF_SI_mmm)
        /*0150*/ 	.short	0x0380
        /*0152*/ 	.short	0x0050


	//----- nvinfo : EIATTR_SW_WAR
	.align		4
.L_7967:
        /*0154*/ 	.byte	0x04, 0x36
        /*0156*/ 	.short	(.L_7969 - .L_7968)
.L_7968:
        /*0158*/ 	.word	0x00000008
.L_7969:


//--------------------- .nv.info._ZN18transformer_engine6detail43dgated_act_cast_transpose_kernel_notalignedILi1ELi4Eff13__nv_fp8_e4m3NS_5EmptyEXadL_ZNS_5dsiluIffEET_T0_RKS3_EEXadL_ZNS_4siluIffEES5_S6_S8_EEEEvPKT2_SC_PT3_SE_PKT1_PSF_SI_mmm --------------------------
	.section	.nv.info._ZN18transformer_engine6detail43dgated_act_cast_transpose_kernel_notalignedILi1ELi4Eff13__nv_fp8_e4m3NS_5EmptyEXadL_ZNS_5dsiluIffEET_T0_RKS3_EEXadL_ZNS_4siluIffEES5_S6_S8_EEEEvPKT2_SC_PT3_SE_PKT1_PSF_SI_mmm,"",@"SHT_CUDA_INFO"
	.sectionflags	@""
	.align	4


	//----- nvinfo : EIATTR_CUDA_API_VERSION
	.align		4
        /*0000*/ 	.byte	0x04, 0x37
        /*0002*/ 	.short	(.L_7971 - .L_7970)
.L_7970:
        /*0004*/ 	.word	0x00000082


	//----- nvinfo : EIATTR_KPARAM_INFO
	.align		4
.L_7971:
        /*0008*/ 	.byte	0x04, 0x17
        /*000a*/ 	.short	(.L_7973 - .L_7972)
.L_7972:
        /*000c*/ 	.word	0x00000000
        /*0010*/ 	.short	0x0009
        /*0012*/ 	.short	0x0048
        /*0014*/ 	.byte	0x00, 0xf0, 0x21, 0x00


	//----- nvinfo : EIATTR_KPARAM_INFO
	.align		4
.L_7973:
        /*0018*/ 	.byte	0x04, 0x17
        /*001a*/ 	.short	(.L_7975 - .L_7974)
.L_7974:
        /*001c*/ 	.word	0x00000000
        /*0020*/ 	.short	0x0008
        /*0022*/ 	.short	0x0040
        /*0024*/ 	.byte	0x00, 0xf0, 0x21, 0x00


	//----- nvinfo : EIATTR_KPARAM_INFO
	.align		4
.L_7975:
        /*0028*/ 	.byte	0x04, 0x17
        /*002a*/ 	.short	(.L_7977 - .L_7976)
.L_7976:
        /*002c*/ 	.word	0x00000000
        /*0030*/ 	.short	0x0007
        /*0032*/ 	.short	0x0038
        /*0034*/ 	.byte	0x00, 0xf0, 0x21, 0x00


	//----- nvinfo : EIATTR_KPARAM_INFO
	.align		4
.L_7977:
        /*0038*/ 	.byte	0x04, 0x17
        /*003a*/ 	.short	(.L_7979 - .L_7978)
.L_7978:
        /*003c*/ 	.word	0x00000000
        /*0040*/ 	.short	0x0006
        /*0042*/ 	.short	0x0030
        /*0044*/ 	.byte	0x00, 0xf5, 0x21, 0x00


	//----- nvinfo : EIATTR_KPARAM_INFO
	.align		4
.L_7979:
        /*0048*/ 	.byte	0x04, 0x17
        /*004a*/ 	.short	(.L_7981 - .L_7980)
.L_7980:
        /*004c*/ 	.word	0x00000000
        /*0050*/ 	.short	0x0005
        /*0052*/ 	.short	0x0028
        /*0054*/ 	.byte	0x00, 0xf5, 0x21, 0x00


	//----- nvinfo : EIATTR_KPARAM_INFO
	.align		4
.L_7981:
        /*0058*/ 	.byte	0x04, 0x17
        /*005a*/ 	.short	(.L_7983 - .L_7982)
.L_7982:
        /*005c*/ 	.word	0x00000000
        /*0060*/ 	.short	0x0004
        /*0062*/ 	.short	0x0020
        /*0064*/ 	.byte	0x00, 0xf5, 0x21, 0x00


	//----- nvinfo : EIATTR_KPARAM_INFO
	.align		4
.L_7983:
        /*0068*/ 	.byte	0x04, 0x17
        /*006a*/ 	.short	(.L_7985 - .L_7984)
.L_7984:
        /*006c*/ 	.word	0x00000000
        /*0070*/ 	.short	0x0003
        /*0072*/ 	.short	0x0018
        /*0074*/ 	.byte	0x00, 0xf5, 0x21, 0x00


	//----- nvinfo : EIATTR_KPARAM_INFO
	.align		4
.L_7985:
        /*0078*/ 	.byte	0x04, 0x17
        /*007a*/ 	.short	(.L_7987 - .L_7986)
.L_7986:
        /*007c*/ 	.word	0x00000000
        /*0080*/ 	.short	0x0002
        /*0082*/ 	.short	0x0010
        /*0084*/ 	.byte	0x00, 0xf5, 0x21, 0x00


	//----- nvinfo : EIATTR_KPARAM_INFO
	.align		4
.L_7987:
        /*0088*/ 	.byte	0x04, 0x17
        /*008a*/ 	.short	(.L_7989 - .L_7988)
.L_7988:
        /*008c*/ 	.word	0x00000000
        /*0090*/ 	.short	0x0001
        /*0092*/ 	.short	0x0008
        /*0094*/ 	.byte	0x00, 0xf5, 0x21, 0x00


	//----- nvinfo : EIATTR_KPARAM_INFO
	.align		4
.L_7989:
        /*0098*/ 	.byte	0x04, 0x17
        /*009a*/ 	.short	(.L_7991 - .L_7990)
.L_7990:
        /*009c*/ 	.word	0x00000000
        /*00a0*/ 	.short	0x0000
        /*00a2*/ 	.short	0x0000
        /*00a4*/ 	.byte	0x00, 0xf5, 0x21, 0x00


	//----- nvinfo : EIATTR_SPARSE_MMA_MASK
	.align		4
.L_7991:
        /*00a8*/ 	.byte	0x03, 0x50
        /*00aa*/ 	.short	0x0000


	//----- nvinfo : EIATTR_MAXREG_COUNT
	.align		4
        /*00ac*/ 	.byte	0x03, 0x1b
        /*00ae*/ 	.short	0x00ff


	//----- nvinfo : EIATTR_NUM_BARRIERS
	.align		4
        /*00b0*/ 	.byte	0x02, 0x4c
        /*00b2*/ 	.byte	0x01
	.zero		1


	//----- nvinfo : EIATTR_MERCURY_ISA_VERSION
	.align		4
        /*00b4*/ 	.byte	0x03, 0x5f
        /*00b6*/ 	.short	0x0101


	//----- nvinfo : EIATTR_COOP_GROUP_MASK_REGIDS
	.align		4
        /*00b8*/ 	.byte	0x04, 0x29
        /*00ba*/ 	.short	(.L_7993 - .L_7992)


	//   ....[0]....
.L_7992:
        /*00bc*/ 	.word	0xffffffff


	//   ....[1]....
        /*00c0*/ 	.word	0xffffffff


	//   ....[2]....
        /*00c4*/ 	.word	0xffffffff


	//   ....[3]....
        /*00c8*/ 	.word	0xffffffff


	//   ....[4]....
        /*00cc*/ 	.word	0xffffffff


	//   ....[5]....
        /*00d0*/ 	.word	0xffffffff


	//   ....[6]....
        /*00d4*/ 	.word	0xffffffff


	//   ....[7]....
        /*00d8*/ 	.word	0xffffffff


	//   ....[8]....
        /*00dc*/ 	.word	0x05000006


	//   ....[9]....
        /*00e0*/ 	.word	0x05000006


	//   ....[10]....
        /*00e4*/ 	.word	0x05000006


	//----- nvinfo : EIATTR_COOP_GROUP_INSTR_OFFSETS
	.align		4
.L_7993:
        /*00e8*/ 	.byte	0x04, 0x28
        /*00ea*/ 	.short	(.L_7995 - .L_7994)


	//   ....[0]....
.L_7994:
        /*00ec*/ 	.word	0x000061c0


	//   ....[1]....
        /*00f0*/ 	.word	0x00006240


	//   ....[2]....
        /*00f4*/ 	.word	0x00006270


	//   ....[3]....
        /*00f8*/ 	.word	0x000062a0


	//   ....[4]....
        /*00fc*/ 	.word	0x000062c0


	//   ....[5]....
        /*0100*/ 	.word	0x000063b0


	//   ....[6]....
        /*0104*/ 	.word	0x000063d0


	//   ....[7]....
        /*0108*/ 	.word	0x000063f0


	//   ....[8]....
        /*010c*/ 	.word	0x000065f0


	//   ....[9]....
        /*0110*/ 	.word	0x00006660


	//   ....[10]....
        /*0114*/ 	.word	0x000066d0


	//----- nvinfo : EIATTR_VRC_CTA_INIT_COUNT
	.align		4
.L_7995:
        /*0118*/ 	.byte	0x02, 0x4a
	.zero		1
	.zero		1


	//----- nvinfo : EIATTR_EXIT_INSTR_OFFSETS
	.align		4
        /*011c*/ 	.byte	0x04, 0x1c
        /*011e*/ 	.short	(.L_7997 - .L_7996)


	//   ....[0]....
.L_7996:
        /*0120*/ 	.word	0x00000080


	//   ....[1]....
        /*0124*/ 	.word	0x000064a0


	//   ....[2]....
        /*0128*/ 	.word	0x000065a0


	//----- nvinfo : EIATTR_MAX_THREADS
	.align		4
.L_7997:
        /*012c*/ 	.byte	0x04, 0x05
        /*012e*/ 	.short	(.L_7999 - .L_7998)
.L_7998:
        /*0130*/ 	.word	0x00000100
        /*0134*/ 	.word	0x00000001
        /*0138*/ 	.word	0x00000001


	//----- nvinfo : EIATTR_CRS_STACK_SIZE
	.align		4
.L_7999:
        /*013c*/ 	.byte	0x04, 0x1e
        /*013e*/ 	.short	(.L_8001 - .L_8000)
.L_8000:
        /*0140*/ 	.word	0x00000000


	//----- nvinfo : EIATTR_CBANK_PARAM_SIZE
	.align		4
.L_8001:
        /*0144*/ 	.byte	0x03, 0x19
        /*0146*/ 	.short	0x0050


	//----- nvinfo : EIATTR_PARAM_CBANK
	.align		4
        /*0148*/ 	.byte	0x04, 0x0a
        /*014a*/ 	.short	(.L_8003 - .L_8002)
	.align		4
.L_8002:
        /*014c*/ 	.word	index@(.nv.constant0._ZN18transformer_engine6detail43dgated_act_cast_transpose_kernel_notalignedILi1ELi4Eff13__nv_fp8_e4m3NS_5EmptyEXadL_ZNS_5dsiluIffEET_T0_RKS3_EEXadL_ZNS_4siluIffEES5_S6_S8_EEEEvPKT2_SC_PT3_SE_PKT1_PSF_SI_mmm)
        /*0150*/ 	.short	0x0380
        /*0152*/ 	.short	0x0050


	//----- nvinfo : EIATTR_SW_WAR
	.align		4
.L_8003:
        /*0154*/ 	.byte	0x04, 0x36
        /*0156*/ 	.short	(.L_8005 - .L_8004)
.L_8004:
        /*0158*/ 	.word	0x00000008
.L_8005:


//--------------------- .nv.info._ZN18transformer_engine6detail32dgated_act_cast_transpose_kernelILi1ELi4Eff13__nv_fp8_e4m3NS_5EmptyEXadL_ZNS_5dsiluIffEET_T0_RKS3_EEXadL_ZNS_4siluIffEES5_S6_S8_EEEEvPKT2_SC_PT3_SE_PKT1_PSF_SI_mmm --------------------------
	.section	.nv.info._ZN18transformer_engine6detail32dgated_act_cast_transpose_kernelILi1ELi4Eff13__nv_fp8_e4m3NS_5EmptyEXadL_ZNS_5dsiluIffEET_T0_RKS3_EEXadL_ZNS_4siluIffEES5_S6_S8_EEEEvPKT2_SC_PT3_SE_PKT1_PSF_SI_mmm,"",@"SHT_CUDA_INFO"
	.sectionflags	@""
	.align	4


	//----- nvinfo : EIATTR_CUDA_API_VERSION
	.align		4
        /*0000*/ 	.byte	0x04, 0x37
        /*0002*/ 	.short	(.L_8007 - .L_8006)
.L_8006:
        /*0004*/ 	.word	0x00000082


	//----- nvinfo : EIATTR_KPARAM_INFO
	.align		4
.L_8007:
        /*0008*/ 	.byte	0x04, 0x17
        /*000a*/ 	.short	(.L_8009 - .L_8008)
.L_8008:
        /*000c*/ 	.word	0x00000000
        /*0010*/ 	.short	0x0009
        /*0012*/ 	.short	0x0048
        /*0014*/ 	.byte	0x00, 0xf0, 0x21, 0x00


	//----- nvinfo : EIATTR_KPARAM_INFO
	.align		4
.L_8009:
        /*0018*/ 	.byte	0x04, 0x17
        /*001a*/ 	.short	(.L_8011 - .L_8010)
.L_8010:
        /*001c*/ 	.word	0x00000000
        /*0020*/ 	.short	0x0008
        /*0022*/ 	.short	0x0040
        /*0024*/ 	.byte	0x00, 0xf0, 0x21, 0x00


	//----- nvinfo : EIATTR_KPARAM_INFO
	.align		4
.L_8011:
        /*0028*/ 	.byte	0x04, 0x17
        /*002a*/ 	.short	(.L_8013 - .L_8012)
.L_8012:
        /*002c*/ 	.word	0x00000000
        /*0030*/ 	.short	0x0007
        /*0032*/ 	.short	0x0038
        /*0034*/ 	.byte	0x00, 0xf0, 0x21, 0x00


	//----- nvinfo : EIATTR_KPARAM_INFO
	.align		4
.L_8013:
        /*0038*/ 	.byte	0x04, 0x17
        /*003a*/ 	.short	(.L_8015 - .L_8014)
.L_8014:
        /*003c*/ 	.word	0x00000000
        /*0040*/ 	.short	0x0006
        /*0042*/ 	.short	0x0030
        /*0044*/ 	.byte	0x00, 0xf5, 0x21, 0x00


	//----- nvinfo : EIATTR_KPARAM_INFO
	.align		4
.L_8015:
        /*0048*/ 	.byte	0x04, 0x17
        /*004a*/ 	.short	(.L_8017 - .L_8016)
.L_8016:
        /*004c*/ 	.word	0x00000000
        /*0050*/ 	.short	0x0005
        /*0052*/ 	.short	0x0028
        /*0054*/ 	.byte	0x00, 0xf5, 0x21, 0x00


	//----- nvinfo : EIATTR_KPARAM_INFO
	.align		4
.L_8017:
        /*0058*/ 	.byte	0x04, 0x17
        /*005a*/ 	.short	(.L_8019 - .L_8018)
.L_8018:
        /*005c*/ 	.word	0x00000000
        /*0060*/ 	.short	0x0004
        /*0062*/ 	.short	0x0020
        /*0064*/ 	.byte	0x00, 0xf5, 0x21, 0x00


	//----- nvinfo : EIATTR_KPARAM_INFO
	.align		4
.L_8019:
        /*0068*/ 	.byte	0x04, 0x17
        /*006a*/ 	.short	(.L_8021 - .L_8020)
.L_8020:
        /*006c*/ 	.word	0x00000000
        /*0070*/ 	.short	0x0003
        /*0072*/ 	.short	0x0018
        /*0074*/ 	.byte	0x00, 0xf5, 0x21, 0x00


	//----- nvinfo : EIATTR_KPARAM_INFO
	.align		4
.L_8021:
        /*0078*/ 	.byte	0x04, 0x17
        /*007a*/ 	.short	(.L_8023 - .L_8022)
.L_8022:
        /*007c*/ 	.word	0x00000000
        /*0080*/ 	.short	0x0002
        /*0082*/ 	.short	0x0010
        /*0084*/ 	.byte	0x00, 0xf5, 0x21, 0x00


	//----- nvinfo : EIATTR_KPARAM_INFO
	.align		4
.L_8023:
        /*0088*/ 	.byte	0x04, 0x17
        /*008a*/ 	.short	(.L_8025 - .L_8024)
.L_8024:
        /*008c*/ 	.word	0x00000000
        /*0090*/ 	.short	0x0001
        /*0092*/ 	.short	0x0008
        /*0094*/ 	.byte	0x00, 0xf5, 0x21, 0x00


	//----- nvinfo : EIATTR_KPARAM_INFO
	.align		4
.L_8025:
        /*0098*/ 	.byte	0x04, 0x17
        /*009a*/ 	.short	(.L_8027 - .L_8026)
.L_8026:
        /*009c*/ 	.word	0x00000000
        /*00a0*/ 	.short	0x0000
        /*00a2*/ 	.short	0x0000
        /*00a4*/ 	.byte	0x00, 0xf5, 0x21, 0x00


	//----- nvinfo : EIATTR_SPARSE_MMA_MASK
	.align		4
.L_8027:
        /*00a8*/ 	.byte	0x03, 0x50
        /*00aa*/ 	.short	0x0000


	//----- nvinfo : EIATTR_MAXREG_COUNT
	.align		4
        /*00ac*/ 	.byte	0x03, 0x1b
        /*00ae*/ 	.short	0x00ff


	//----- nvinfo : EIATTR_NUM_BARRIERS
	.align		4
        /*00b0*/ 	.byte	0x02, 0x4c
        /*00b2*/ 	.byte	0x01
	.zero		1


	//----- nvinfo : EIATTR_MERCURY_ISA_VERSION
	.align		4
        /*00b4*/ 	.byte	0x03, 0x5f
        /*00b6*/ 	.short	0x0101


	//----- nvinfo : EIATTR_COOP_GROUP_MASK_REGIDS
	.align		4
        /*00b8*/ 	.byte	0x04, 0x29
        /*00ba*/ 	.short	(.L_8029 - .L_8028)


	//   ....[0]....
.L_8028:
        /*00bc*/ 	.word	0xffffffff


	//   ....[1]....
        /*00c0*/ 	.word	0xffffffff


	//   ....[2]....
        /*00c4*/ 	.word	0xffffffff


	//   ....[3]....
        /*00c8*/ 	.word	0xffffffff


	//   ....[4]....
        /*00cc*/ 	.word	0xffffffff


	//   ....[5]....
        /*00d0*/ 	.word	0xffffffff


	//   ....[6]....
        /*00d4*/ 	.word	0xffffffff


	//   ....[7]....
        /*00d8*/ 	.word	0xffffffff


	//   ....[8]....
        /*00dc*/ 	.word	0x05000004


	//   ....[9]....
        /*00e0*/ 	.word	0x05000004


	//   ....[10]....
        /*00e4*/ 	.word	0x05000004


	//----- nvinfo : EIATTR_COOP_GROUP_INSTR_OFFSETS
	.align		4
.L_8029:
        /*00e8*/ 	.byte	0x04, 0x28
        /*00ea*/ 	.short	(.L_8031 - .L_8030)


	//   ....[0]....
.L_8030:
        /*00ec*/ 	.word	0x000046a0


	//   ....[1]....
        /*00f0*/ 	.word	0x00004700


	//   ....[2]....
        /*00f4*/ 	.word	0x00004740


	//   ....[3]....
        /*00f8*/ 	.word	0x00004760


	//   ....[4]....
        /*00fc*/ 	.word	0x00004780


	//   ....[5]....
        /*0100*/ 	.word	0x00004870


	//   ....[6]....
        /*0104*/ 	.word	0x00004890


	//   ....[7]....
        /*0108*/ 	.word	0x000048b0


	//   ....[8]....
        /*010c*/ 	.word	0x00004ac0


	//   ....[9]....
        /*0110*/ 	.word	0x00004b30


	//   ....[10]....
        /*0114*/ 	.word	0x00004ba0


	//----- nvinfo : EIATTR_VRC_CTA_INIT_COUNT
	.align		4
.L_8031:
        /*0118*/ 	.byte	0x02, 0x4a
	.zero		1
	.zero		1


	//----- nvinfo : EIATTR_EXIT_INSTR_OFFSETS
	.align		4
        /*011c*/ 	.byte	0x04, 0x1c
        /*011e*/ 	.short	(.L_8033 - .L_8032)


	//   ....[0]....
.L_8032:
        /*0120*/ 	.word	0x00000080


	//   ....[1]....
        /*0124*/ 	.word	0x00004970


	//   ....[2]....
        /*0128*/ 	.word	0x00004a70


	//----- nvinfo : EIATTR_MAX_THREADS
	.align		4
.L_8033:
        /*012c*/ 	.byte	0x04, 0x05
        /*012e*/ 	.short	(.L_8035 - .L_8034)
.L_8034:
        /*0130*/ 	.word	0x00000100
        /*0134*/ 	.word	0x00000001
        /*0138*/ 	.word	0x00000001


	//----- nvinfo : EIATTR_CRS_STACK_SIZE
	.align		4
.L_8035:
        /*013c*/ 	.byte	0x04, 0x1e
        /*013e*/ 	.short	(.L_8037 - .L_8036)
.L_8036:
        /*0140*/ 	.word	0x00000000


	//----- nvinfo : EIATTR_CBANK_PARAM_SIZE
	.align		4
.L_8037:
        /*0144*/ 	.byte	0x03, 0x19
        /*0146*/ 	.short	0x0050


	//----- nvinfo : EIATTR_PARAM_CBANK
	.align		4
        /*0148*/ 	.byte	0x04, 0x0a
        /*014a*/ 	.short	(.L_8039 - .L_8038)
	.align		4
.L_8038:
        /*014c*/ 	.word	index@(.nv.constant0._ZN18transformer_engine6detail32dgated_act_cast_transpose_kernelILi1ELi4Eff13__nv_fp8_e4m3NS_5EmptyEXadL_ZNS_5dsiluIffEET_T0_RKS3_EEXadL_ZNS_4siluIffEES5_S6_S8_EEEEvPKT2_SC_PT3_SE_PKT1_PSF_SI_mmm)
        /*0150*/ 	.short	0x0380
        /*0152*/ 	.short	0x0050


	//----- nvinfo : EIATTR_SW_WAR
	.align		4
.L_8039:
        /*0154*/ 	.byte	0x04, 0x36
        /*0156*/ 	.short	(.L_8041 - .L_8040)
.L_8040:
        /*0158*/ 	.word	0x00000008
.L_8041:


//--------------------- .nv.info._ZN18transformer_engine6detail43dgated_act_cast_transpose_kernel_notalignedILi1ELi4Eff13__nv_fp8_e5m2NS_5EmptyEXadL_ZNS_5dsiluIffEET_T0_RKS3_EEXadL_ZNS_4siluIffEES5_S6_S8_EEEEvPKT2_SC_PT3_SE_PKT1_PSF_SI_mmm --------------------------
	.section	.nv.info._ZN18transformer_engine6detail43dgated_act_cast_transpose_kernel_notalignedILi1ELi4Eff13__nv_fp8_e5m2NS_5EmptyEXadL_ZNS_5dsiluIffEET_T0_RKS3_EEXadL_ZNS_4siluIffEES5_S6_S8_EEEEvPKT2_SC_PT3_SE_PKT1_PSF_SI_mmm,"",@"SHT_CUDA_INFO"
	.sectionflags	@""
	.align	4


	//----- nvinfo : EIATTR_CUDA_API_VERSION
	.align		4
        /*0000*/ 	.byte	0x04, 0x37
        /*0002*/ 	.short	(.L_8043 - .L_8042)
.L_8042:
        /*0004*/ 	.word	0x00000082


	//----- nvinfo : EIATTR_KPARAM_INFO
	.align		4
.L_8043:
        /*0008*/ 	.byte	0x04, 0x17
        /*000a*/ 	.short	(.L_8045 - .L_8044)
.L_8044:
        /*000c*/ 	.word	0x00000000
        /*0010*/ 	.short	0x0009
        /*0012*/ 	.short	0x0048
        /*0014*/ 	.byte	0x00, 0xf0, 0x21, 0x00


	//----- nvinfo : EIATTR_KPARAM_INFO
	.align		4
.L_8045:
        /*0018*/ 	.byte	0x04, 0x17
        /*001a*/ 	.short	(.L_8047 - .L_8046)
.L_8046:
        /*001c*/ 	.word	0x00000000
        /*0020*/ 	.short	0x0008
        /*0022*/ 	.short	0x0040
        /*0024*/ 	.byte	0x00, 0xf0, 0x21, 0x00


	//----- nvinfo : EIATTR_KPARAM_INFO
	.align		4
.L_8047:
        /*0028*/ 	.byte	0x04, 0x17
        /*002a*/ 	.short	(.L_8049 - .L_8048)
.L_8048:
        /*002c*/ 	.word	0x00000000
        /*0030*/ 	.short	0x0007
        /*0032*/ 	.short	0x0038
        /*0034*/ 	.byte	0x00, 0xf0, 0x21, 0x00


	//----- nvinfo : EIATTR_KPARAM_INFO
	.align		4
.L_8049:
        /*0038*/ 	.byte	0x04, 0x17
        /*003a*/ 	.short	(.L_8051 - .L_8050)
.L_8050:
        /*003c*/ 	.word	0x00000000
        /*0040*/ 	.short	0x0006
        /*0042*/ 	.short	0x0030
        /*0044*/ 	.byte	0x00, 0xf5, 0x21, 0x00


	//----- nvinfo : EIATTR_KPARAM_INFO
	.align		4
.L_8051:
        /*0048*/ 	.byte	0x04, 0x17
        /*004a*/ 	.short	(.L_8053 - .L_8052)
.L_8052:
        /*004c*/ 	.word	0x00000000
        /*0050*/ 	.short	0x0005
        /*0052*/ 	.short	0x0028
        /*0054*/ 	.byte	0x00, 0xf5, 0x21, 0x00


	//----- nvinfo : EIATTR_KPARAM_INFO
	.align		4
.L_8053:
        /*0058*/ 	.byte	0x04, 0x17
        /*005a*/ 	.short	(.L_8055 - .L_8054)
.L_8054:
        /*005c*/ 	.word	0x00000000
        /*0060*/ 	.short	0x0004
        /*0062*/ 	.short	0x0020
        /*0064*/ 	.byte	0x00, 0xf5, 0x21, 0x00


	//----- nvinfo : EIATTR_KPARAM_INFO
	.align		4
.L_8055:
        /*0068*/ 	.byte	0x04, 0x17
        /*006a*/ 	.short	(.L_8057 - .L_8056)
.L_8056:
        /*006c*/ 	.word	0x00000000
        /*0070*/ 	.short	0x0003
        /*0072*/ 	.short	0x0018
        /*0074*/ 	.byte	0x00, 0xf5, 0x21, 0x00


	//----- nvinfo : EIATTR_KPARAM_INFO
	.align		4
.L_8057:
        /*0078*/ 	.byte	0x04, 0x17
        /*007a*/ 	.short	(.L_8059 - .L_8058)
.L_8058:
        /*007c*/ 	.word	0x00000000
        /*0080*/ 	.short	0x0002
        /*0082*/ 	.short	0x0010
        /*0084*/ 	.byte	0x00, 0xf5, 0x21, 0x00


	//----- nvinfo : EIATTR_KPARAM_INFO
	.align		4
.L_8059:
        /*0088*/ 	.byte	0x04, 0x17
        /*008a*/ 	.short	(.L_8061 - .L_8060)
.L_8060:
        /*008c*/ 	.word	0x00000000
        /*0090*/ 	.short	0x0001
        /*0092*/ 	.short	0x0008
        /*0094*/ 	.byte	0x00, 0xf5, 0x21, 0x00


	//----- nvinfo : EIATTR_KPARAM_INFO
	.align		4
.L_8061:
        /*0098*/ 	.byte	0x04, 0x17
        /*009a*/ 	.short	(.L_8063 - .L_8062)
.L_8062:
        /*009c*/ 	.word	0x00000000
        /*00a0*/ 	.short	0x0000
        /*00a2*/ 	.short	0x0000
        /*00a4*/ 	.byte	0x00, 0xf5, 0x21, 0x00


	//----- nvinfo : EIATTR_SPARSE_MMA_MASK
	.align		4
.L_8063:
        /*00a8*/ 	.byte	0x03, 0x50
        /*00aa*/ 	.short	0x0000


	//----- nvinfo : EIATTR_MAXREG_COUNT
	.align		4
        /*00ac*/ 	.byte	0x03, 0x1b
        /*00ae*/ 	.short	0x00ff


	//----- nvinfo : EIATTR_NUM_BARRIERS
	.align		4
        /*00b0*/ 	.byte	0x02, 0x4c
        /*00b2*/ 	.byte	0x01
	.zero		1


	//----- nvinfo : EIATTR_MERCURY_ISA_VERSION
	.align		4
        /*00b4*/ 	.byte	0x03, 0x5f
        /*00b6*/ 	.short	0x0101


	//----- nvinfo : EIATTR_COOP_GROUP_MASK_REGIDS
	.align		4
        /*00b8*/ 	.byte	0x04, 0x29
        /*00ba*/ 	.short	(.L_8065 - .L_8064)


	//   ....[0]....
.L_8064:
        /*00bc*/ 	.word	0xffffffff


	//   ....[1]....
        /*00c0*/ 	.word	0xffffffff


	//   ....[2]....
        /*00c4*/ 	.word	0xffffffff


	//   ....[3]....
        /*00c8*/ 	.word	0xffffffff


	//   ....[4]....
        /*00cc*/ 	.word	0xffffffff


	//   ....[5]....
        /*00d0*/ 	.word	0xffffffff


	//   ....[6]....
        /*00d4*/ 	.word	0xffffffff


	//   ....[7]....
        /*00d8*/ 	.word	0xffffffff


	//   ....[8]....
        /*00dc*/ 	.word	0x05000006


	//   ....[9]....
        /*00e0*/ 	.word	0x05000006


	//   ....[10]....
        /*00e4*/ 	.word	0x05000006


	//----- nvinfo : EIATTR_COOP_GROUP_INSTR_OFFSETS
	.align		4
.L_8065:
        /*00e8*/ 	.byte	0x04, 0x28
        /*00ea*/ 	.short	(.L_8067 - .L_8066)


	//   ....[0]....
.L_8066:
        /*00ec*/ 	.word	0x000061c0


	//   ....[1]....
        /*00f0*/ 	.word	0x00006240


	//   ....[2]....
        /*00f4*/ 	.word	0x00006270


	//   ....[3]....
        /*00f8*/ 	.word	0x000062a0


	//   ....[4]....
        /*00fc*/ 	.word	0x000062c0


	//   ....[5]....
        /*0100*/ 	.word	0x000063b0


	//   ....[6]....
        /*0104*/ 	.word	0x000063d0


	//   ....[7]....
        /*0108*/ 	.word	0x000063f0


	//   ....[8]....
        /*010c*/ 	.word	0x000065f0


	//   ....[9]....
        /*0110*/ 	.word	0x00006660


	//   ....[10]....
        /*0114*/ 	.word	0x000066d0


	//----- nvinfo : EIATTR_VRC_CTA_INIT_COUNT
	.align		4
.L_8067:
        /*0118*/ 	.byte	0x02, 0x4a
	.zero		1
	.zero		1


	//----- nvinfo : EIATTR_EXIT_INSTR_OFFSETS
	.align		4
        /*011c*/ 	.byte	0x04, 0x1c
        /*011e*/ 	.short	(.L_8069 - .L_8068)


	//   ....[0]....
.L_8068:
        /*0120*/ 	.word	0x00000080


	//   ....[1]....
        /*0124*/ 	.word	0x000064a0


	//   ....[2]....
        /*0128*/ 	.word	0x000065a0


	//----- nvinfo : EIATTR_MAX_THREADS
	.align		4
.L_8069:
        /*012c*/ 	.byte	0x04, 0x05
        /*012e*/ 	.short	(.L_8071 - .L_8070)
.L_8070:
        /*0130*/ 	.word	0x00000100
        /*0134*/ 	.word	0x00000001
        /*0138*/ 	.word	0x00000001


	//----- nvinfo : EIATTR_CRS_STACK_SIZE
	.align		4
.L_8071:
        /*013c*/ 	.byte	0x04, 0x1e
        /*013e*/ 	.short	(.L_8073 - .L_8072)
.L_8072:
        /*0140*/ 	.word	0x00000000


	//----- nvinfo : EIATTR_CBANK_PARAM_SIZE
	.align		4
.L_8073:
        /*0144*/ 	.byte	0x03, 0x19
        /*0146*/ 	.short	0x0050


	//----- nvinfo : EIATTR_PARAM_CBANK
	.align		4
        /*0148*/ 	.byte	0x04, 0x0a
        /*014a*/ 	.short	(.L_8075 - .L_8074)
	.align		4
.L_8074:
        /*014c*/ 	.word	index@(.nv.constant0._ZN18transformer_engine6detail43dgated_act_cast_transpose_kernel_notalignedILi1ELi4Eff13__nv_fp8_e5m2NS_5EmptyEXadL_ZNS_5dsiluIffEET_T0_RKS3_EEXadL_ZNS_4siluIffEES5_S6_S8_EEEEvPKT2_SC_PT3_SE_PKT1_PSF_SI_mmm)
        /*0150*/ 	.short	0x0380
        /*0152*/ 	.short	0x0050


	//----- nvinfo : EIATTR_SW_WAR
	.align		4
.L_8075:
        /*0154*/ 	.byte	0x04, 0x36
        /*0156*/ 	.short	(.L_8077 - .L_8076)
.L_8076:
        /*0158*/ 	.word	0x00000008
.L_8077:


//--------------------- .nv.info._ZN18transformer_engine6detail32dgated_act_cast_transpose_kernelILi1ELi4Eff13__nv_fp8_e5m2NS_5EmptyEXadL_ZNS_5dsiluIffEET_T0_RKS3_EEXadL_ZNS_4siluIffEES5_S6_S8_EEEEvPKT2_SC_PT3_SE_PKT1_PSF_SI_mmm --------------------------
	.section	.nv.info._ZN18transformer_engine6detail32dgated_act_cast_transpose_kernelILi1ELi4Eff13__nv_fp8_e5m2NS_5EmptyEXadL_ZNS_5dsiluIffEET_T0_RKS3_EEXadL_ZNS_4siluIffEES5_S6_S8_EEEEvPKT2_SC_PT3_SE_PKT1_PSF_SI_mmm,"",@"SHT_CUDA_INFO"
	.sectionflags	@""
	.align	4


	//----- nvinfo : EIATTR_CUDA_API_VERSION
	.align		4
        /*0000*/ 	.byte	0x04, 0x37
        /*0002*/ 	.short	(.L_8079 - .L_8078)
.L_8078:
        /*0004*/ 	.word	0x00000082


	//----- nvinfo : EIATTR_KPARAM_INFO
	.align		4
.L_8079:
        /*0008*/ 	.byte	0x04, 0x17
        /*000a*/ 	.short	(.L_8081 - .L_8080)
.L_8080:
        /*000c*/ 	.word	0x00000000
        /*0010*/ 	.short	0x0009
        /*0012*/ 	.short	0x0048
        /*0014*/ 	.byte	0x00, 0xf0, 0x21, 0x00


	//----- nvinfo : EIATTR_KPARAM_INFO
	.align		4
.L_8081:
        /*0018*/ 	.byte	0x04, 0x17
        /*001a*/ 	.short	(.L_8083 - .L_8082)
.L_8082:
        /*001c*/ 	.word	0x00000000
        /*0020*/ 	.short	0x0008
        /*0022*/ 	.short	0x0040
        /*0024*/ 	.byte	0x00, 0xf0, 0x21, 0x00


	//----- nvinfo : EIATTR_KPARAM_INFO
	.align		4
.L_8083:
        /*0028*/ 	.byte	0x04, 0x17
        /*002a*/ 	.short	(.L_8085 - .L_8084)
.L_8084:
        /*002c*/ 	.word	0x00000000
        /*0030*/ 	.short	0x0007
        /*0032*/ 	.short	0x0038
        /*0034*/ 	.byte	0x00, 0xf0, 0x21, 0x00


	//----- nvinfo : EIATTR_KPARAM_INFO
	.align		4
.L_8085:
        /*0038*/ 	.byte	0x04, 0x17
        /*003a*/ 	.short	(.L_8087 - .L_8086)
.L_8086:
        /*003c*/ 	.word	0x00000000
        /*0040*/ 	.short	0x0006
        /*0042*/ 	.short	0x0030
        /*0044*/ 	.byte	0x00, 0xf5, 0x21, 0x00


	//----- nvinfo : EIATTR_KPARAM_INFO
	.align		4
.L_8087:
        /*0048*/ 	.byte	0x04, 0x17
        /*004a*/ 	.short	(.L_8089 - .L_8088)
.L_8088:
        /*004c*/ 	.word	0x00000000
        /*0050*/ 	.short	0x0005
        /*0052*/ 	.short	0x0028
        /*0054*/ 	.byte	0x00, 0xf5, 0x21, 0x00


	//----- nvinfo : EIATTR_KPARAM_INFO
	.align		4
.L_8089:
        /*0058*/ 	.byte	0x04, 0x17
        /*005a*/ 	.short	(.L_8091 - .L_8090)
.L_8090:
        /*005c*/ 	.word	0x00000000
        /*0060*/ 	.short	0x0004
        /*0062*/ 	.short	0x0020
        /*0064*/ 	.byte	0x00, 0xf5, 0x21, 0x00


	//----- nvinfo : EIATTR_KPARAM_INFO
	.align		4
.L_8091:
        /*0068*/ 	.byte	0x04, 0x17
        /*006a*/ 	.short	(.L_8093 - .L_8092)
.L_8092:
        /*006c*/ 	.word	0x00000000
        /*0070*/ 	.short	0x0003
        /*0072*/ 	.short	0x0018
        /*0074*/ 	.byte	0x00, 0xf5, 0x21, 0x00


	//----- nvinfo : EIATTR_KPARAM_INFO
	.align		4
.L_8093:
        /*0078*/ 	.byte	0x04, 0x17
        /*007a*/ 	.short	(.L_8095 - .L_8094)
.L_8094:
        /*007c*/ 	.word	0x00000000
        /*0080*/ 	.short	0x0002
        /*0082*/ 	.short	0x0010
        /*0084*/ 	.byte	0x00, 0xf5, 0x21, 0x00


	//----- nvinfo : EIATTR_KPARAM_INFO
	.align		4
.L_8095:
        /*0088*/ 	.byte	0x04, 0x17
        /*008a*/ 	.short	(.L_8097 - .L_8096)
.L_8096:
        /*008c*/ 	.word	0x00000000
        /*0090*/ 	.short	0x0001
        /*0092*/ 	.short	0x0008
        /*0094*/ 	.byte	0x00, 0xf5, 0x21, 0x00


	//----- nvinfo : EIATTR_KPARAM_INFO
	.align		4
.L_8097:
        /*0098*/ 	.byte	0x04, 0x17
        /*009a*/ 	.short	(.L_8099 - .L_8098)
.L_8098:
        /*009c*/ 	.word	0x00000000
        /*00a0*/ 	.short	0x0000
        /*00a2*/ 	.short	0x0000
        /*00a4*/ 	.byte	0x00, 0xf5, 0x21, 0x00


	//----- nvinfo : EIATTR_SPARSE_MMA_MASK
	.align		4
.L_8099:
        /*00a8*/ 	.byte	0x03, 0x50
        /*00aa*/ 	.short	0x0000


	//----- nvinfo : EIATTR_MAXREG_COUNT
	.align		4
        /*00ac*/ 	.byte	0x03, 0x1b
        /*00ae*/ 	.short	0x00ff


	//----- nvinfo : EIATTR_NUM_BARRIERS
	.align		4
        /*00b0*/ 	.byte	0x02, 0x4c
        /*00b2*/ 	.byte	0x01
	.zero		1


	//----- nvinfo : EIATTR_MERCURY_ISA_VERSION
	.align		4
        /*00b4*/ 	.byte	0x03, 0x5f
        /*00b6*/ 	.short	0x0101


	//----- nvinfo : EIATTR_COOP_GROUP_MASK_REGIDS
	.align		4
        /*00b8*/ 	.byte	0x04, 0x29
        /*00ba*/ 	.short	(.L_8101 - .L_8100)


	//   ....[0]....
.L_8100:
        /*00bc*/ 	.word	0xffffffff


	//   ....[1]....
        /*00c0*/ 	.word	0xffffffff


	//   ....[2]....
        /*00c4*/ 	.word	0xffffffff


	//   ....[3]....
        /*00c8*/ 	.word	0xffffffff


	//   ....[4]....
        /*00cc*/ 	.word	0xffffffff


	//   ....[5]....
        /*00d0*/ 	.word	0xffffffff


	//   ....[6]....
        /*00d4*/ 	.word	0xffffffff


	//   ....[7]....
        /*00d8*/ 	.word	0xffffffff


	//   ....[8]....
        /*00dc*/ 	.word	0x05000004


	//   ....[9]....
        /*00e0*/ 	.word	0x05000004


	//   ....[10]....
        /*00e4*/ 	.word	0x05000004


	//----- nvinfo : EIATTR_COOP_GROUP_INSTR_OFFSETS
	.align		4
.L_8101:
        /*00e8*/ 	.byte	0x04, 0x28
        /*00ea*/ 	.short	(.L_8103 - .L_8102)


	//   ....[0]....
.L_8102:
        /*00ec*/ 	.word	0x000046a0


	//   ....[1]....
        /*00f0*/ 	.word	0x00004700


	//   ....[2]....
        /*00f4*/ 	.word	0x00004740


	//   ....[3]....
        /*00f8*/ 	.word	0x00004760


	//   ....[4]....
        /*00fc*/ 	.word	0x00004780


	//   ....[5]....
        /*0100*/ 	.word	0x00004870


	//   ....[6]....
        /*0104*/ 	.word	0x00004890


	//   ....[7]....
        /*0108*/ 	.word	0x000048b0


	//   ....[8]....
        /*010c*/ 	.word	0x00004ac0


	//   ....[9]....
        /*0110*/ 	.word	0x00004b30


	//   ....[10]....
        /*0114*/ 	.word	0x00004ba0


	//----- nvinfo : EIATTR_VRC_CTA_INIT_COUNT
	.align		4
.L_8103:
        /*0118*/ 	.byte	0x02, 0x4a
	.zero		1
	.zero		1


	//----- nvinfo : EIATTR_EXIT_INSTR_OFFSETS
	.align		4
        /*011c*/ 	.byte	0x04, 0x1c
        /*011e*/ 	.short	(.L_8105 - .L_8104)


	//   ....[0]....
.L_8104:
        /*0120*/ 	.word	0x00000080


	//   ....[1]....
        /*0124*/ 	.word	0x00004970


	//   ....[2]....
        /*0128*/ 	.word	0x00004a70


	//----- nvinfo : EIATTR_MAX_THREADS
	.align		4
.L_8105:
        /*012c*/ 	.byte	0x04, 0x05
        /*012e*/ 	.short	(.L_8107 - .L_8106)
.L_8106:
        /*0130*/ 	.word	0x00000100
        /*0134*/ 	.word	0x00000001
        /*0138*/ 	.word	0x00000001


	//----- nvinfo : EIATTR_CRS_STACK_SIZE
	.align		4
.L_8107:
        /*013c*/ 	.byte	0x04, 0x1e
        /*013e*/ 	.short	(.L_8109 - .L_8108)
.L_8108:
        /*0140*/ 	.word	0x00000000


	//----- nvinfo : EIATTR_CBANK_PARAM_SIZE
	.align		4
.L_8109:
        /*0144*/ 	.byte	0x03, 0x19
        /*0146*/ 	.short	0x0050


	//----- nvinfo : EIATTR_PARAM_CBANK
	.align		4
        /*0148*/ 	.byte	0x04, 0x0a
        /*014a*/ 	.short	(.L_8111 - .L_8110)
	.align		4
.L_8110:
        /*014c*/ 	.word	index@(.nv.constant0._ZN18transformer_engine6detail32dgated_act_cast_transpose_kernelILi1ELi4Eff13__nv_fp8_e5m2NS_5EmptyEXadL_ZNS_5dsiluIffEET_T0_RKS3_EEXadL_ZNS_4siluIffEES5_S6_S8_EEEEvPKT2_SC_PT3_SE_PKT1_PSF_SI_mmm)
        /*0150*/ 	.short	0x0380
        /*0152*/ 	.short	0x0050


	//----- nvinfo : EIATTR_SW_WAR
	.align		4
.L_8111:
        /*0154*/ 	.byte	0x04, 0x36
        /*0156*/ 	.short	(.L_8113 - .L_8112)
.L_8112:
        /*0158*/ 	.word	0x00000008
.L_8113:


//--------------------- .nv.info._ZN18transformer_engine6detail43dgated_act_cast_transpose_kernel_notalignedILi1ELi2Eff13__nv_bfloat16NS_5EmptyEXadL_ZNS_5dsiluIffEET_T0_RKS3_EEXadL_ZNS_4siluIffEES5_S6_S8_EEEEvPKT2_SC_PT3_SE_PKT1_PSF_SI_mmm --------------------------
	.section	.nv.info._ZN18transformer_engine6detail43dgated_act_cast_transpose_kernel_notalignedILi1ELi2Eff13__nv_bfloat16NS_5EmptyEXadL_ZNS_5dsiluIffEET_T0_RKS3_EEXadL_ZNS_4siluIffEES5_S6_S8_EEEEvPKT2_SC_PT3_SE_PKT1_PSF_SI_mmm,"",@"SHT_CUDA_INFO"
	.sectionflags	@""
	.align	4


	//----- nvinfo : EIATTR_CUDA_API_VERSION
	.align		4
        /*0000*/ 	.byte	0x04, 0x37
        /*0002*/ 	.short	(.L_8115 - .L_8114)
.L_8114:
        /*0004*/ 	.word	0x00000082


	//----- nvinfo : EIATTR_KPARAM_INFO
	.align		4
.L_8115:
        /*0008*/ 	.byte	0x04, 0x17
        /*000a*/ 	.short	(.L_8117 - .L_8116)
.L_8116:
        /*000c*/ 	.word	0x00000000
        /*0010*/ 	.short	0x0009
        /*0012*/ 	.short	0x0048
        /*0014*/ 	.byte	0x00, 0xf0, 0x21, 0x00


	//----- nvinfo : EIATTR_KPARAM_INFO
	.align		4
.L_8117:
        /*0018*/ 	.byte	0x04, 0x17
        /*001a*/ 	.short	(.L_8119 - .L_8118)
.L_8118:
        /*001c*/ 	.word	0x00000000
        /*0020*/ 	.short	0x0008
        /*0022*/ 	.short	0x0040
        /*0024*/ 	.byte	0x00, 0xf0, 0x21, 0x00


	//----- nvinfo : EIATTR_KPARAM_INFO
	.align		4
.L_8119:
        /*0028*/ 	.byte	0x04, 0x17
        /*002a*/ 	.short	(.L_8121 - .L_8120)
.L_8120:
        /*002c*/ 	.word	0x00000000
        /*0030*/ 	.short	0x0007
        /*0032*/ 	.short	0x0038
        /*0034*/ 	.byte	0x00, 0xf0, 0x21, 0x00


	//----- nvinfo : EIATTR_KPARAM_INFO
	.align		4
.L_8121:
        /*0038*/ 	.byte	0x04, 0x17
        /*003a*/ 	.short	(.L_8123 - .L_8122)
.L_8122:
        /*003c*/ 	.word	0x00000000
        /*0040*/ 	.short	0x0006
        /*0042*/ 	.short	0x0030
        /*0044*/ 	.byte	0x00, 0xf5, 0x21, 0x00


	//----- nvinfo : EIATTR_KPARAM_INFO
	.align		4
.L_8123:
        /*0048*/ 	.byte	0x04, 0x17
        /*004a*/ 	.short	(.L_8125 - .L_8124)
.L_8124:
        /*004c*/ 	.word	0x00000000
        /*0050*/ 	.short	0x0005
        /*0052*/ 	.short	0x0028
        /*0054*/ 	.byte	0x00, 0xf5, 0x21, 0x00


	//----- nvinfo : EIATTR_KPARAM_INFO
	.align		4
.L_8125:
        /*0058*/ 	.byte	0x04, 0x17
        /*005a*/ 	.short	(.L_8127 - .L_8126)
.L_8126:
        /*005c*/ 	.word	0x00000000
        /*0060*/ 	.short	0x0004
        /*0062*/ 	.short	0x0020
        /*0064*/ 	.byte	0x00, 0xf5, 0x21, 0x00


	//----- nvinfo : EIATTR_KPARAM_INFO
	.align		4
.L_8127:
        /*0068*/ 	.byte	0x04, 0x17
        /*006a*/ 	.short	(.L_8129 - .L_8128)
.L_8128:
        /*006c*/ 	.word	0x00000000
        /*0070*/ 	.short	0x0003
        /*0072*/ 	.short	0x0018
        /*0074*/ 	.byte	0x00, 0xf5, 0x21, 0x00


	//----- nvinfo : EIATTR_KPARAM_INFO
	.align		4
.L_8129:
        /*0078*/ 	.byte	0x04, 0x17
        /*007a*/ 	.short	(.L_8131 - .L_8130)
.L_8130:
        /*007c*/ 	.word	0x00000000
        /*0080*/ 	.short	0x0002
        /*0082*/ 	.short	0x0010
        /*0084*/ 	.byte	0x00, 0xf5, 0x21, 0x00


	//----- nvinfo : EIATTR_KPARAM_INFO
	.align		4
.L_8131:
        /*0088*/ 	.byte	0x04, 0x17
        /*008a*/ 	.short	(.L_8133 - .L_8132)
.L_8132:
        /*008c*/ 	.word	0x00000000
        /*0090*/ 	.short	0x0001
        /*0092*/ 	.short	0x0008
        /*0094*/ 	.byte	0x00, 0xf5, 0x21, 0x00


	//----- nvinfo : EIATTR_KPARAM_INFO
	.align		4
.L_8133:
        /*0098*/ 	.byte	0x04, 0x17
        /*009a*/ 	.short	(.L_8135 - .L_8134)
.L_8134:
        /*009c*/ 	.word	0x00000000
        /*00a0*/ 	.short	0x0000
        /*00a2*/ 	.short	0x0000
        /*00a4*/ 	.byte	0x00, 0xf5, 0x21, 0x00


	//----- nvinfo : EIATTR_SPARSE_MMA_MASK
	.align		4
.L_8135:
        /*00a8*/ 	.byte	0x03, 0x50
        /*00aa*/ 	.short	0x0000


	//----- nvinfo : EIATTR_MAXREG_COUNT
	.align		4
        /*00ac*/ 	.byte	0x03, 0x1b
        /*00ae*/ 	.short	0x00ff


	//----- nvinfo : EIATTR_NUM_BARRIERS
	.align		4
        /*00b0*/ 	.byte	0x02, 0x4c
        /*00b2*/ 	.byte	0x01
	.zero		1


	//----- nvinfo : EIATTR_MERCURY_ISA_VERSION
	.align		4
        /*00b4*/ 	.byte	0x03, 0x5f
        /*00b6*/ 	.short	0x0101


	//----- nvinfo : EIATTR_COOP_GROUP_MASK_REGIDS
	.align		4
        /*00b8*/ 	.byte	0x04, 0x29
        /*00ba*/ 	.short	(.L_8137 - .L_8136)


	//   ....[0]....
.L_8136:
        /*00bc*/ 	.word	0xffffffff


	//   ....[1]....
        /*00c0*/ 	.word	0xffffffff


	//   ....[2]....
        /*00c4*/ 	.word	0xffffffff


	//   ....[3]....
        /*00c8*/ 	.word	0xffffffff


	//   ....[4]....
        /*00cc*/ 	.word	0xffffffff


	//   ....[5]....
        /*00d0*/ 	.word	0xffffffff


	//   ....[6]....
        /*00d4*/ 	.word	0xffffffff


	//   ....[7]....
        /*00d8*/ 	.word	0xffffffff


	//   ....[8]....
        /*00dc*/ 	.word	0x05000006


	//   ....[9]....
        /*00e0*/ 	.word	0x05000006


	//   ....[10]....
        /*00e4*/ 	.word	0x05000006


	//----- nvinfo : EIATTR_COOP_GROUP_INSTR_OFFSETS
	.align		4
.L_8137:
        /*00e8*/ 	.byte	0x04, 0x28
        /*00ea*/ 	.short	(.L_8139 - .L_8138)


	//   ....[0]....
.L_8138:
        /*00ec*/ 	.word	0x00003a40


	//   ....[1]....
        /*00f0*/ 	.word	0x00003aa0


	//   ....[2]....
        /*00f4*/ 	.word	0x00003ae0


	//   ....[3]....
        /*00f8*/ 	.word	0x00003b00


	//   ....[4]....
        /*00fc*/ 	.word	0x00003b20


	//   ....[5]....
        /*0100*/ 	.word	0x00003c10


	//   ....[6]....
        /*0104*/ 	.word	0x00003c30


	//   ....[7]....
        /*0108*/ 	.word	0x00003c50


	//   ....[8]....
        /*010c*/ 	.word	0x00003e50


	//   ....[9]....
        /*0110*/ 	.word	0x00003ec0


	//   ....[10]....
        /*0114*/ 	.word	0x00003f30


	//----- nvinfo : EIATTR_VRC_CTA_INIT_COUNT
	.align		4
.L_8139:
        /*0118*/ 	.byte	0x02, 0x4a
	.zero		1
	.zero		1


	//----- nvinfo : EIATTR_EXIT_INSTR_OFFSETS
	.align		4
        /*011c*/ 	.byte	0x04, 0x1c
        /*011e*/ 	.short	(.L_8141 - .L_8140)


	//   ....[0]....
.L_8140:
        /*0120*/ 	.word	0x00000080


	//   ....[1]....
        /*0124*/ 	.word	0x00003d00


	//   ....[2]....
        /*0128*/ 	.word	0x00003e00


	//----- nvinfo : EIATTR_MAX_THREADS
	.align		4
.L_8141:
        /*012c*/ 	.byte	0x04, 0x05
        /*012e*/ 	.short	(.L_8143 - .L_8142)
.L_8142:
        /*0130*/ 	.word	0x00000100
        /*0134*/ 	.word	0x00000001
        /*0138*/ 	.word	0x00000001


	//----- nvinfo : EIATTR_CRS_STACK_SIZE
	.align		4
.L_8143:
        /*013c*/ 	.byte	0x04, 0x1e
        /*013e*/ 	.short	(.L_8145 - .L_8144)
.L_8144:
        /*0140*/ 	.word	0x00000000


	//----- nvinfo : EIATTR_CBANK_PARAM_SIZE
	.align		4
.L_8145:
        /*0144*/ 	.byte	0x03, 0x19
        /*0146*/ 	.short	0x0050


	//----- nvinfo : EIATTR_PARAM_CBANK
	.align		4
        /*0148*/ 	.byte	0x04, 0x0a
        /*014a*/ 	.short	(.L_8147 - .L_8146)
	.align		4
.L_8146:
        /*014c*/ 	.word	index@(.nv.constant0._ZN18transformer_engine6detail43dgated_act_cast_transpose_kernel_notalignedILi1ELi2Eff13__nv_bfloat16NS_5EmptyEXadL_ZNS_5dsiluIffEET_T0_RKS3_EEXadL_ZNS_4siluIffEES5_S6_S8_EEEEvPKT2_SC_PT3_SE_PKT1_PSF_SI_mmm)
        /*0150*/ 	.short	0x0380
        /*0152*/ 	.short	0x0050


	//----- nvinfo : EIATTR_SW_WAR
	.align		4
.L_8147:
        /*0154*/ 	.byte	0x04, 0x36
        /*0156*/ 	.short	(.L_8149 - .L_8148)
.L_8148:
        /*0158*/ 	.word	0x00000008
.L_8149:


//--------------------- .nv.info._ZN18transformer_engine6detail32dgated_act_cast_transpose_kernelILi1ELi2Eff13__nv_bfloat16NS_5EmptyEXadL_ZNS_5dsiluIffEET_T0_RKS3_EEXadL_ZNS_4siluIffEES5_S6_S8_EEEEvPKT2_SC_PT3_SE_PKT1_PSF_SI_mmm --------------------------
	.section	.nv.info._ZN18transformer_engine6detail32dgated_act_cast_transpose_kernelILi1ELi2Eff13__nv_bfloat16NS_5EmptyEXadL_ZNS_5dsiluIffEET_T0_RKS3_EEXadL_ZNS_4siluIffEES5_S6_S8_EEEEvPKT2_SC_PT3_SE_PKT1_PSF_SI_mmm,"",@"SHT_CUDA_INFO"
	.sectionflags	@""
	.align	4


	//----- nvinfo : EIATTR_CUDA_API_VERSION
	.align		4
        /*0000*/ 	.byte	0x04, 0x37
        /*0002*/ 	.short	(.L_8151 - .L_8150)
.L_8150:
        /*0004*/ 	.word	0x00000082


	//----- nvinfo : EIATTR_KPARAM_INFO
	.align		4
.L_8151:
        /*0008*/ 	.byte	0x04, 0x17
        /*000a*/ 	.short	(.L_8153 - .L_8152)
.L_8152:
        /*000c*/ 	.word	0x00000000
        /*0010*/ 	.short	0x0009
        /*0012*/ 	.short	0x0048
        /*0014*/ 	.byte	0x00, 0xf0, 0x21, 0x00


	//----- nvinfo : EIATTR_KPARAM_INFO
	.align		4
.L_8153:
        /*0018*/ 	.byte	0x04, 0x17
        /*001a*/ 	.short	(.L_8155 - .L_8154)
.L_8154:
        /*001c*/ 	.word	0x00000000
        /*0020*/ 	.short	0x0008
        /*0022*/ 	.short	0x0040
        /*0024*/ 	.byte	0x00, 0xf0, 0x21, 0x00


	//----- nvinfo : EIATTR_KPARAM_INFO
	.align		4
.L_8155:
        /*0028*/ 	.byte	0x04, 0x17
        /*002a*/ 	.short	(.L_8157 - .L_8156)
.L_8156:
        /*002c*/ 	.word	0x00000000
        /*0030*/ 	.short	0x0007
        /*0032*/ 	.short	0x0038
        /*0034*/ 	.byte	0x00, 0xf0, 0x21, 0x00


	//----- nvinfo : EIATTR_KPARAM_INFO
	.align		4
.L_8157:
        /*0038*/ 	.byte	0x04, 0x17
        /*003a*/ 	.short	(.L_8159 - .L_8158)
.L_8158:
        /*003c*/ 	.word	0x00000000
        /*0040*/ 	.short	0x0006
        /*0042*/ 	.short	0x0030
        /*0044*/ 	.byte	0x00, 0xf5, 0x21, 0x00


	//----- nvinfo : EIATTR_KPARAM_INFO
	.align		4
.L_8159:
        /*0048*/ 	.byte	0x04, 0x17
        /*004a*/ 	.short	(.L_8161 - .L_8160)
.L_8160:
        /*004c*/ 	.word	0x00000000
        /*0050*/ 	.short	0x0005
        /*0052*/ 	.short	0x0028
        /*0054*/ 	.byte	0x00, 0xf5, 0x21, 0x00


	//----- nvinfo : EIATTR_KPARAM_INFO
	.align		4
.L_8161:
        /*0058*/ 	.byte	0x04, 0x17
        /*005a*/ 	.short	(.L_8163 - .L_8162)
.L_8162:
        /*005c*/ 	.word	0x00000000
        /*0060*/ 	.short	0x0004
        /*0062*/ 	.short	0x0020
        /*0064*/ 	.byte	0x00, 0xf5, 0x21, 0x00


	//----- nvinfo : EIATTR_KPARAM_INFO
	.align		4
.L_8163:
        /*0068*/ 	.byte	0x04, 0x17
        /*006a*/ 	.short	(.L_8165 - .L_8164)
.L_8164:
        /*006c*/ 	.word	0x00000000
        /*0070*/ 	.short	0x0003
        /*0072*/ 	.short	0x0018
        /*0074*/ 	.byte	0x00, 0xf5, 0x21, 0x00


	//----- nvinfo : EIATTR_KPARAM_INFO
	.align		4
.L_8165:
        /*0078*/ 	.byte	0x04, 0x17
        /*007a*/ 	.short	(.L_8167 - .L_8166)
.L_8166:
        /*007c*/ 	.word	0x00000000
        /*0080*/ 	.short	0x0002
        /*0082*/ 	.short	0x0010
        /*0084*/ 	.byte	0x00, 0xf5, 0x21, 0x00


	//----- nvinfo : EIATTR_KPARAM_INFO
	.align		4
.L_8167:
        /*0088*/ 	.byte	0x04, 0x17
        /*008a*/ 	.short	(.L_8169 - .L_8168)
.L_8168:
        /*008c*/ 	.word	0x00000000
        /*0090*/ 	.short	0x0001
        /*0092*/ 	.short	0x0008
        /*0094*/ 	.byte	0x00, 0xf5, 0x21, 0x00


	//----- nvinfo : EIATTR_KPARAM_INFO
	.align		4
.L_8169:
        /*0098*/ 	.byte	0x04, 0x17
        /*009a*/ 	.short	(.L_8171 - .L_8170)
.L_8170:
        /*009c*/ 	.word	0x00000000
        /*00a0*/ 	.short	0x0000
        /*00a2*/ 	.short	0x0000
        /*00a4*/ 	.byte	0x00, 0xf5, 0x21, 0x00


	//----- nvinfo : EIATTR_SPARSE_MMA_MASK
	.align		4
.L_8171:
        /*00a8*/ 	.byte	0x03, 0x50
        /*00aa*/ 	.short	0x0000


	//----- nvinfo : EIATTR_MAXREG_COUNT
	.align		4
        /*00ac*/ 	.byte	0x03, 0x1b
        /*00ae*/ 	.short	0x00ff


	//----- nvinfo : EIATTR_NUM_BARRIERS
	.align		4
        /*00b0*/ 	.byte	0x02, 0x4c
        /*00b2*/ 	.byte	0x01
	.zero		1


	//----- nvinfo : EIATTR_MERCURY_ISA_VERSION
	.align		4
        /*00b4*/ 	.byte	0x03, 0x5f
        /*00b6*/ 	.short	0x0101


	//----- nvinfo : EIATTR_COOP_GROUP_MASK_REGIDS
	.align		4
        /*00b8*/ 	.byte	0x04, 0x29
        /*00ba*/ 	.short	(.L_8173 - .L_8172)


	//   ....[0]....
.L_8172:
        /*00bc*/ 	.word	0xffffffff


	//   ....[1]....
        /*00c0*/ 	.word	0xffffffff


	//   ....[2]....
        /*00c4*/ 	.word	0xffffffff


	//   ....[3]....
        /*00c8*/ 	.word	0xffffffff


	//   ....[4]....
        /*00cc*/ 	.word	0xffffffff


	//   ....[5]....
        /*00d0*/ 	.word	0xffffffff


	//   ....[6]....
        /*00d4*/ 	.word	0xffffffff


	//   ....[7]....
        /*00d8*/ 	.word	0xffffffff


	//   ....[8]....
        /*00dc*/ 	.word	0x05000004


	//   ....[9]....
        /*00e0*/ 	.word	0x05000004


	//   ....[10]....
        /*00e4*/ 	.word	0x05000004


	//----- nvinfo : EIATTR_COOP_GROUP_INSTR_OFFSETS
	.align		4
.L_8173:
        /*00e8*/ 	.byte	0x04, 0x28
        /*00ea*/ 	.short	(.L_8175 - .L_8174)


	//   ....[0]....
.L_8174:
        /*00ec*/ 	.word	0x00002ab0


	//   ....[1]....
        /*00f0*/ 	.word	0x00002b10


	//   ....[2]....
        /*00f4*/ 	.word	0x00002b50


	//   ....[3]....
        /*00f8*/ 	.word	0x00002b70


	//   ....[4]....
        /*00fc*/ 	.word	0x00002b90


	//   ....[5]....
        /*0100*/ 	.word	0x00002c80


	//   ....[6]....
        /*0104*/ 	.word	0x00002ca0


	//   ....[7]....
        /*0108*/ 	.word	0x00002cc0


	//   ....[8]....
        /*010c*/ 	.word	0x00002ec0


	//   ....[9]....
        /*0110*/ 	.word	0x00002f30


	//   ....[10]....
        /*0114*/ 	.word	0x00002fa0


	//----- nvinfo : EIATTR_VRC_CTA_INIT_COUNT
	.align		4
.L_8175:
        /*0118*/ 	.byte	0x02, 0x4a
	.zero		1
	.zero		1


	//----- nvinfo : EIATTR_EXIT_INSTR_OFFSETS
	.align		4
        /*011c*/ 	.byte	0x04, 0x1c
        /*011e*/ 	.short	(.L_8177 - .L_8176)


	//   ....[0]....
.L_8176:
        /*0120*/ 	.word	0x00000080


	//   ....[1]....
        /*0124*/ 	.word	0x00002d70


	//   ....[2]....
        /*0128*/ 	.word	0x00002e70


	//----- nvinfo : EIATTR_MAX_THREADS
	.align		4
.L_8177:
        /*012c*/ 	.byte	0x04, 0x05
        /*012e*/ 	.short	(.L_8179 - .L_8178)
.L_8178:
        /*0130*/ 	.word	0x00000100
        /*0134*/ 	.word	0x00000001
        /*0138*/ 	.word	0x00000001


	//----- nvinfo : EIATTR_CRS_STACK_SIZE
	.align		4
.L_8179:
        /*013c*/ 	.byte	0x04, 0x1e
        /*013e*/ 	.short	(.L_8181 - .L_8180)
.L_8180:
        /*0140*/ 	.word	0x00000000


	//----- nvinfo : EIATTR_CBANK_PARAM_SIZE
	.align		4
.L_8181:
        /*0144*/ 	.byte	0x03, 0x19
        /*0146*/ 	.short	0x0050


	//----- nvinfo : EIATTR_PARAM_CBANK
	.align		4
        /*0148*/ 	.byte	0x04, 0x0a
        /*014a*/ 	.short	(.L_8183 - .L_8182)
	.align		4
.L_8182:
        /*014c*/ 	.word	index@(.nv.constant0._ZN18transformer_engine6detail32dgated_act_cast_transpose_kernelILi1ELi2Eff13__nv_bfloat16NS_5EmptyEXadL_ZNS_5dsiluIffEET_T0_RKS3_EEXadL_ZNS_4siluIffEES5_S6_S8_EEEEvPKT2_SC_PT3_SE_PKT1_PSF_SI_mmm)
        /*0150*/ 	.short	0x0380
        /*0152*/ 	.short	0x0050


	//----- nvinfo : EIATTR_SW_WAR
	.align		4
.L_8183:
        /*0154*/ 	.byte	0x04, 0x36
        /*0156*/ 	.short	(.L_8185 - .L_8184)
.L_8184:
        /*0158*/ 	.word	0x00000008
.L_8185:


//--------------------- .nv.info._ZN18transformer_engine6detail43dgated_act_cast_transpose_kernel_notalignedILi1ELi2Eff6__halfNS_5EmptyEXadL_ZNS_5dsiluIffEET_T0_RKS3_EEXadL_ZNS_4siluIffEES5_S6_S8_EEEEvPKT2_SC_PT3_SE_PKT1_PSF_SI_mmm --------------------------
	.section	.nv.info._ZN18transformer_engine6detail43dgated_act_cast_transpose_kernel_notalignedILi1ELi2Eff6__halfNS_5EmptyEXadL_ZNS_5dsiluIffEET_T0_RKS3_EEXadL_ZNS_4siluIffEES5_S6_S8_EEEEvPKT2_SC_PT3_SE_PKT1_PSF_SI_mmm,"",@"SHT_CUDA_INFO"
	.sectionflags	@""
	.align	4


	//----- nvinfo : EIATTR_CUDA_API_VERSION
	.align		4
        /*0000*/ 	.byte	0x04, 0x37
        /*0002*/ 	.short	(.L_8187 - .L_8186)
.L_8186:
        /*0004*/ 	.word	0x00000082


	//----- nvinfo : EIATTR_KPARAM_INFO
	.align		4
.L_8187:
        /*0008*/ 	.byte	0x04, 0x17
        /*000a*/ 	.short	(.L_8189 - .L_8188)
.L_8188:
        /*000c*/ 	.word	0x00000000
        /*0010*/ 	.short	0x0009
        /*0012*/ 	.short	0x0048
        /*0014*/ 	.byte	0x00, 0xf0, 0x21, 0x00


	//----- nvinfo : EIATTR_KPARAM_INFO
	.align		4
.L_8189:
        /*0018*/ 	.byte	0x04, 0x17
        /*001a*/ 	.short	(.L_8191 - .L_8190)
.L_8190:
        /*001c*/ 	.word	0x00000000
        /*0020*/ 	.short	0x0008
        /*0022*/ 	.short	0x0040
        /*0024*/ 	.byte	0x00, 0xf0, 0x21, 0x00


	//----- nvinfo : EIATTR_KPARAM_INFO
	.align		4
.L_8191:
        /*0028*/ 	.byte	0x04, 0x17
        /*002a*/ 	.short	(.L_8193 - .L_8192)
.L_8192:
        /*002c*/ 	.word	0x00000000
        /*0030*/ 	.short	0x0007
        /*0032*/ 	.short	0x0038
        /*0034*/ 	.byte	0x00, 0xf0, 0x21, 0x00


	//----- nvinfo : EIATTR_KPARAM_INFO
	.align		4
.L_8193:
        /*0038*/ 	.byte	0x04, 0x17
        /*003a*/ 	.short	(.L_8195 - .L_8194)
.L_8194:
        /*003c*/ 	.word	0x00000000
        /*0040*/ 	.short	0x0006
        /*0042*/ 	.short	0x0030
        /*0044*/ 	.byte	0x00, 0xf5, 0x21, 0x00


	//----- nvinfo : EIATTR_KPARAM_INFO
	.align		4
.L_8195:
        /*0048*/ 	.byte	0x04, 0x17
        /*004a*/ 	.short	(.L_8197 - .L_8196)
.L_8196:
        /*004c*/ 	.word	0x00000000
        /*0050*/ 	.short	0x0005
        /*0052*/ 	.short	0x0028
        /*0054*/ 	.byte	0x00, 0xf5, 0x21, 0x00


	//----- nvinfo : EIATTR_KPARAM_INFO
	.align		4
.L_8197:
        /*0058*/ 	.byte	0x04, 0x17
        /*005a*/ 	.short	(.L_8199 - .L_8198)
.L_8198:
        /*005c*/ 	.word	0x00000000
        /*0060*/ 	.short	0x0004
        /*0062*/ 	.short	0x0020
        /*0064*/ 	.byte	0x00, 0xf5, 0x21, 0x00


	//----- nvinfo : EIATTR_KPARAM_INFO
	.align		4
.L_8199:
        /*0068*/ 	.byte	0x04, 0x17
        /*006a*/ 	.short	(.L_8201 - .L_8200)
.L_8200:
        /*006c*/ 	.word	0x00000000
        /*0070*/ 	.short	0x0003
        /*0072*/ 	.short	0x0018
        /*0074*/ 	.byte	0x00, 0xf5, 0x21, 0x00


	//----- nvinfo : EIATTR_KPARAM_INFO
	.align		4
.L_8201:
        /*0078*/ 	.byte	0x04, 0x17
        /*007a*/ 	.short	(.L_8203 - .L_8202)
.L_8202:
        /*007c*/ 	.word	0x00000000
        /*0080*/ 	.short	0x0002
        /*0082*/ 	.short	0x0010
        /*0084*/ 	.byte	0x00, 0xf5, 0x21, 0x00


	//----- nvinfo : EIATTR_KPARAM_INFO
	.align		4
.L_8203:
        /*0088*/ 	.byte	0x04, 0x17
        /*008a*/ 	.short	(.L_8205 - .L_8204)
.L_8204:
        /*008c*/ 	.word	0x00000000
        /*0090*/ 	.short	0x0001
        /*0092*/ 	.short	0x0008
        /*0094*/ 	.byte	0x00, 0xf5, 0x21, 0x00


	//----- nvinfo : EIATTR_KPARAM_INFO
	.align		4
.L_8205:
        /*0098*/ 	.byte	0x04, 0x17
        /*009a*/ 	.short	(.L_8207 - .L_8206)
.L_8206:
        /*009c*/ 	.word	0x00000000
        /*00a0*/ 	.short	0x0000
        /*00a2*/ 	.short	0x0000
        /*00a4*/ 	.byte	0x00, 0xf5, 0x21, 0x00


	//----- nvinfo : EIATTR_SPARSE_MMA_MASK
	.align		4
.L_8207:
        /*00a8*/ 	.byte	0x03, 0x50
        /*00aa*/ 	.short	0x0000


	//----- nvinfo : EIATTR_MAXREG_COUNT
	.align		4
        /*00ac*/ 	.byte	0x03, 0x1b
        /*00ae*/ 	.short	0x00ff


	//----- nvinfo : EIATTR_NUM_BARRIERS
	.align		4
        /*00b0*/ 	.byte	0x02, 0x4c
        /*00b2*/ 	.byte	0x01
	.zero		1


	//----- nvinfo : EIATTR_MERCURY_ISA_VERSION
	.align		4
        /*00b4*/ 	.byte	0x03, 0x5f
        /*00b6*/ 	.short	0x0101


	//----- nvinfo : EIATTR_COOP_GROUP_MASK_REGIDS
	.align		4
        /*00b8*/ 	.byte	0x04, 0x29
        /*00ba*/ 	.short	(.L_8209 - .L_8208)


	//   ....[0]....
.L_8208:
        /*00bc*/ 	.word	0xffffffff


	//   ....[1]....
        /*00c0*/ 	.word	0xffffffff


	//   ....[2]....
        /*00c4*/ 	.word	0xffffffff


	//   ....[3]....
        /*00c8*/ 	.word	0xffffffff


	//   ....[4]....
        /*00cc*/ 	.word	0xffffffff


	//   ....[5]....
        /*00d0*/ 	.word	0xffffffff


	//   ....[6]....
        /*00d4*/ 	.word	0xffffffff


	//   ....[7]....
        /*00d8*/ 	.word	0xffffffff


	//   ....[8]....
        /*00dc*/ 	.word	0x05000006


	//   ....[9]....
        /*00e0*/ 	.word	0x05000006


	//   ....[10]....
        /*00e4*/ 	.word	0x05000006


	//----- nvinfo : EIATTR_COOP_GROUP_INSTR_OFFSETS
	.align		4
.L_8209:
        /*00e8*/ 	.byte	0x04, 0x28
        /*00ea*/ 	.short	(.L_8211 - .L_8210)


	//   ....[0]....
.L_8210:
        /*00ec*/ 	.word	0x00003a40


	//   ....[1]....
        /*00f0*/ 	.word	0x00003aa0


	//   ....[2]....
        /*00f4*/ 	.word	0x00003ae0


	//   ....[3]....
        /*00f8*/ 	.word	0x00003b00


	//   ....[4]....
        /*00fc*/ 	.word	0x00003b20


	//   ....[5]....
        /*0100*/ 	.word	0x00003c10


	//   ....[6]....
        /*0104*/ 	.word	0x00003c30


	//   ....[7]....
        /*0108*/ 	.word	0x00003c50


	//   ....[8]....
        /*010c*/ 	.word	0x00003e50


	//   ....[9]....
        /*0110*/ 	.word	0x00003ec0


	//   ....[10]....
        /*0114*/ 	.word	0x00003f30


	//----- nvinfo : EIATTR_VRC_CTA_INIT_COUNT
	.align		4
.L_8211:
        /*0118*/ 	.byte	0x02, 0x4a
	.zero		1
	.zero		1


	//----- nvinfo : EIATTR_EXIT_INSTR_OFFSETS
	.align		4
        /*011c*/ 	.byte	0x04, 0x1c
        /*011e*/ 	.short	(.L_8213 - .L_8212)


	//   ....[0]....
.L_8212:
        /*0120*/ 	.word	0x00000080


	//   ....[1]....
        /*0124*/ 	.word	0x00003d00


	//   ....[2]....
        /*0128*/ 	.word	0x00003e00


	//----- nvinfo : EIATTR_MAX_THREADS
	.align		4
.L_8213:
        /*012c*/ 	.byte	0x04, 0x05
        /*012e*/ 	.short	(.L_8215 - .L_8214)
.L_8214:
        /*0130*/ 	.word	0x00000100
        /*0134*/ 	.word	0x00000001
        /*0138*/ 	.word	0x00000001


	//----- nvinfo : EIATTR_CRS_STACK_SIZE
	.align		4
.L_8215:
        /*013c*/ 	.byte	0x04, 0x1e
        /*013e*/ 	.short	(.L_8217 - .L_8216)
.L_8216:
        /*0140*/ 	.word	0x00000000


	//----- nvinfo : EIATTR_CBANK_PARAM_SIZE
	.align		4
.L_8217:
        /*0144*/ 	.byte	0x03, 0x19
        /*0146*/ 	.short	0x0050


	//----- nvinfo : EIATTR_PARAM_CBANK
	.align		4
        /*0148*/ 	.byte	0x04, 0x0a
        /*014a*/ 	.short	(.L_8219 - .L_8218)
	.align		4
.L_8218:
        /*014c*/ 	.word	index@(.nv.constant0._ZN18transformer_engine6detail43dgated_act_cast_transpose_kernel_notalignedILi1ELi2Eff6__halfNS_5EmptyEXadL_ZNS_5dsiluIffEET_T0_RKS3_EEXadL_ZNS_4siluIffEES5_S6_S8_EEEEvPKT2_SC_PT3_SE_PKT1_PSF_SI_mmm)
        /*0150*/ 	.short	0x0380
        /*0152*/ 	.short	0x0050


	//----- nvinfo : EIATTR_SW_WAR
	.align		4
.L_8219:
        /*0154*/ 	.byte	0x04, 0x36
        /*0156*/ 	.short	(.L_8221 - .L_8220)
.L_8220:
        /*0158*/ 	.word	0x00000008
.L_8221:


//--------------------- .nv.info._ZN18transformer_engine6detail32dgated_act_cast_transpose_kernelILi1ELi2Eff6__halfNS_5EmptyEXadL_ZNS_5dsiluIffEET_T0_RKS3_EEXadL_ZNS_4siluIffEES5_S6_S8_EEEEvPKT2_SC_PT3_SE_PKT1_PSF_SI_mmm --------------------------
	.section	.nv.info._ZN18transformer_engine6detail32dgated_act_cast_transpose_kernelILi1ELi2Eff6__halfNS_5EmptyEXadL_ZNS_5dsiluIffEET_T0_RKS3_EEXadL_ZNS_4siluIffEES5_S6_S8_EEEEvPKT2_SC_PT3_SE_PKT1_PSF_SI_mmm,"",@"SHT_CUDA_INFO"
	.sectionflags	@""
	.align	4


	//----- nvinfo : EIATTR_CUDA_API_VERSION
	.align		4
        /*0000*/ 	.byte	0x04, 0x37
        /*0002*/ 	.short	(.L_8223 - .L_8222)
.L_8222:
        /*0004*/ 	.word	0x00000082


	//----- nvinfo : EIATTR_KPARAM_INFO
	.align		4
.L_8223:
        /*0008*/ 	.byte	0x04, 0x17
        /*000a*/ 	.short	(.L_8225 - .L_8224)
.L_8224:
        /*000c*/ 	.word	0x00000000
        /*0010*/ 	.short	0x0009
        /*0012*/ 	.short	0x0048
        /*0014*/ 	.byte	0x00, 0xf0, 0x21, 0x00


	//----- nvinfo : EIATTR_KPARAM_INFO
	.align		4
.L_8225:
        /*0018*/ 	.byte	0x04, 0x17
        /*001a*/ 	.short	(.L_8227 - .L_8226)
.L_8226:
        /*001c*/ 	.word	0x00000000
        /*0020*/ 	.short	0x0008
        /*0022*/ 	.short	0x0040
        /*0024*/ 	.byte	0x00, 0xf0, 0x21, 0x00


	//----- nvinfo : EIATTR_KPARAM_INFO
	.align		4
.L_8227:
        /*0028*/ 	.byte	0x04, 0x17
        /*002a*/ 	.short	(.L_8229 - .L_8228)
.L_8228:
        /*002c*/ 	.word	0x00000000
        /*0030*/ 	.short	0x0007
        /*0032*/ 	.short	0x0038
        /*0034*/ 	.byte	0x00, 0xf0, 0x21, 0x00


	//----- nvinfo : EIATTR_KPARAM_INFO
	.align		4
.L_8229:
        /*0038*/ 	.byte	0x04, 0x17
        /*003a*/ 	.short	(.L_8231 - .L_8230)
.L_8230:
        /*003c*/ 	.word	0x00000000
        /*0040*/ 	.short	0x0006
        /*0042*/ 	.short	0x0030
        /*0044*/ 	.byte	0x00, 0xf5, 0x21, 0x00


	//----- nvinfo : EIATTR_KPARAM_INFO
	.align		4
.L_8231:
        /*0048*/ 	.byte	0x04, 0x17
        /*004a*/ 	.short	(.L_8233 - .L_8232)
.L_8232:
        /*004c*/ 	.word	0x00000000
        /*0050*/ 	.short	0x0005
        /*0052*/ 	.short	0x0028
        /*0054*/ 	.byte	0x00, 0xf5, 0x21, 0x00


	//----- nvinfo : EIATTR_KPARAM_INFO
	.align		4
.L_8233:
        /*0058*/ 	.byte	0x04, 0x17
        /*005a*/ 	.short	(.L_8235 - .L_8234)
.L_8234:
        /*005c*/ 	.word	0x00000000
        /*0060*/ 	.short	0x0004
        /*0062*/ 	.short	0x0020
        /*0064*/ 	.byte	0x00, 0xf5, 0x21, 0x00


	//----- nvinfo : EIATTR_KPARAM_INFO
	.align		4
.L_8235:
        /*0068*/ 	.byte	0x04, 0x17
        /*006a*/ 	.short	(.L_8237 - .L_8236)
.L_8236:
        /*006c*/ 	.word	0x00000000
        /*0070*/ 	.short	0x0003
        /*0072*/ 	.short	0x0018
        /*0074*/ 	.byte	0x00, 0xf5, 0x21, 0x00


	//----- nvinfo : EIATTR_KPARAM_INFO
	.align		4
.L_8237:
        /*0078*/ 	.byte	0x04, 0x17
        /*007a*/ 	.short	(.L_8239 - .L_8238)
.L_8238:
        /*007c*/ 	.word	0x00000000
        /*0080*/ 	.short	0x0002
        /*0082*/ 	.short	0x0010
        /*0084*/ 	.byte	0x00, 0xf5, 0x21, 0x00


	//----- nvinfo : EIATTR_KPARAM_INFO
	.align		4
.L_8239:
        /*0088*/ 	.byte	0x04, 0x17
        /*008a*/ 	.short	(.L_8241 - .L_8240)
.L_8240:
        /*008c*/ 	.word	0x00000000
        /*0090*/ 	.short	0x0001
        /*0092*/ 	.short	0x0008
        /*0094*/ 	.byte	0x00, 0xf5, 0x21, 0x00


	//----- nvinfo : EIATTR_KPARAM_INFO
	.align		4
.L_8241:
        /*0098*/ 	.byte	0x04, 0x17
        /*009a*/ 	.short	(.L_8243 - .L_8242)
.L_8242:
        /*009c*/ 	.word	0x00000000
        /*00a0*/ 	.short	0x0000
        /*00a2*/ 	.short	0x0000
        /*00a4*/ 	.byte	0x00, 0xf5, 0x21, 0x00


	//----- nvinfo : EIATTR_SPARSE_MMA_MASK
	.align		4
.L_8243:
        /*00a8*/ 	.byte	0x03, 0x50
        /*00aa*/ 	.short	0x0000


	//----- nvinfo : EIATTR_MAXREG_COUNT
	.align		4
        /*00ac*/ 	.byte	0x03, 0x1b
        /*00ae*/ 	.short	0x00ff


	//----- nvinfo : EIATTR_NUM_BARRIERS
	.align		4
        /*00b0*/ 	.byte	0x02, 0x4c
        /*00b2*/ 	.byte	0x01
	.zero		1


	//----- nvinfo : EIATTR_MERCURY_ISA_VERSION
	.align		4
        /*00b4*/ 	.byte	0x03, 0x5f
        /*00b6*/ 	.short	0x0101


	//----- nvinfo : EIATTR_COOP_GROUP_MASK_REGIDS
	.align		4
        /*00b8*/ 	.byte	0x04, 0x29
        /*00ba*/ 	.short	(.L_8245 - .L_8244)


	//   ....[0]....
.L_8244:
        /*00bc*/ 	.word	0xffffffff


	//   ....[1]....
        /*00c0*/ 	.word	0xffffffff


	//   ....[2]....
        /*00c4*/ 	.word	0xffffffff


	//   ....[3]....
        /*00c8*/ 	.word	0xffffffff


	//   ....[4]....
        /*00cc*/ 	.word	0xffffffff


	//   ....[5]....
        /*00d0*/ 	.word	0xffffffff


	//   ....[6]....
        /*00d4*/ 	.word	0xffffffff


	//   ....[7]....
        /*00d8*/ 	.word	0xffffffff


	//   ....[8]....
        /*00dc*/ 	.word	0x05000004


	//   ....[9]....
        /*00e0*/ 	.word	0x05000004


	//   ....[10]....
        /*00e4*/ 	.word	0x05000004


	//----- nvinfo : EIATTR_COOP_GROUP_INSTR_OFFSETS
	.align		4
.L_8245:
        /*00e8*/ 	.byte	0x04, 0x28
        /*00ea*/ 	.short	(.L_8247 - .L_8246)


	//   ....[0]....
.L_8246:
        /*00ec*/ 	.word	0x00002ab0


	//   ....[1]....
        /*00f0*/ 	.word	0x00002b10


	//   ....[2]....
        /*00f4*/ 	.word	0x00002b50


	//   ....[3]....
        /*00f8*/ 	.word	0x00002b70


	//   ....[4]....
        /*00fc*/ 	.word	0x00002b90


	//   ....[5]....
        /*0100*/ 	.word	0x00002c80


	//   ....[6]....
        /*0104*/ 	.word	0x00002ca0


	//   ....[7]....
        /*0108*/ 	.word	0x00002cc0


	//   ....[8]....
        /*010c*/ 	.word	0x00002ec0


	//   ....[9]....
        /*0110*/ 	.word	0x00002f30


	//   ....[10]....
        /*0114*/ 	.word	0x00002fa0


	//----- nvinfo : EIATTR_VRC_CTA_INIT_COUNT
	.align		4
.L_8247:
        /*0118*/ 	.byte	0x02, 0x4a
	.zero		1
	.zero		1


	//----- nvinfo : EIATTR_EXIT_INSTR_OFFSETS
	.align		4
        /*011c*/ 	.byte	0x04, 0x1c
        /*011e*/ 	.short	(.L_8249 - .L_8248)


	//   ....[0]....
.L_8248:
        /*0120*/ 	.word	0x00000080


	//   ....[1]....
        /*0124*/ 	.word	0x00002d70


	//   ....[2]....
        /*0128*/ 	.word	0x00002e70


	//----- nvinfo : EIATTR_MAX_THREADS
	.align		4
.L_8249:
        /*012c*/ 	.byte	0x04, 0x05
        /*012e*/ 	.short	(.L_8251 - .L_8250)
.L_8250:
        /*0130*/ 	.word	0x00000100
        /*0134*/ 	.word	0x00000001
        /*0138*/ 	.word	0x00000001


	//----- nvinfo : EIATTR_CRS_STACK_SIZE
	.align		4
.L_8251:
        /*013c*/ 	.byte	0x04, 0x1e
        /*013e*/ 	.short	(.L_8253 - .L_8252)
.L_8252:
        /*0140*/ 	.word	0x00000000


	//----- nvinfo : EIATTR_CBANK_PARAM_SIZE
	.align		4
.L_8253:
        /*0144*/ 	.byte	0x03, 0x19
        /*0146*/ 	.short	0x0050


	//----- nvinfo : EIATTR_PARAM_CBANK
	.align		4
        /*0148*/ 	.byte	0x04, 0x0a
        /*014a*/ 	.short	(.L_8255 - .L_8254)
	.align		4
.L_8254:
        /*014c*/ 	.word	index@(.nv.constant0._ZN18transformer_engine6detail32dgated_act_cast_transpose_kernelILi1ELi2Eff6__halfNS_5EmptyEXadL_ZNS_5dsiluIffEET_T0_RKS3_EEXadL_ZNS_4siluIffEES5_S6_S8_EEEEvPKT2_SC_PT3_SE_PKT1_PSF_SI_mmm)
        /*0150*/ 	.short	0x0380
        /*0152*/ 	.short	0x0050


	//----- nvinfo : EIATTR_SW_WAR
	.align		4
.L_8255:
        /*0154*/ 	.byte	0x04, 0x36
        /*0156*/ 	.short	(.L_8257 - .L_8256)
.L_8256:
        /*0158*/ 	.word	0x00000008
.L_8257:


//--------------------- .nv.info._ZN18transformer_engine6detail43dgated_act_cast_transpose_kernel_notalignedILi1ELi1EfffNS_5EmptyEXadL_ZNS_5dsiluIffEET_T0_RKS2_EEXadL_ZNS_4siluIffEES4_S5_S7_EEEEvPKT2_SB_PT3_SD_PKT1_PSE_SH_mmm --------------------------
	.section	.nv.info._ZN18transformer_engine6detail43dgated_act_cast_transpose_kernel_notalignedILi1ELi1EfffNS_5EmptyEXadL_ZNS_5dsiluIffEET_T0_RKS2_EEXadL_ZNS_4siluIffEES4_S5_S7_EEEEvPKT2_SB_PT3_SD_PKT1_PSE_SH_mmm,"",@"SHT_CUDA_INFO"
	.sectionflags	@""
	.align	4


	//----- nvinfo : EIATTR_CUDA_API_VERSION
	.align		4
        /*0000*/ 	.byte	0x04, 0x37
        /*0002*/ 	.short	(.L_8259 - .L_8258)
.L_8258:
        /*0004*/ 	.word	0x00000082


	//----- nvinfo : EIATTR_KPARAM_INFO
	.align		4
.L_8259:
        /*0008*/ 	.byte	0x04, 0x17
        /*000a*/ 	.short	(.L_8261 - .L_8260)
.L_8260:
        /*000c*/ 	.word	0x00000000
        /*0010*/ 	.short	0x0009
        /*0012*/ 	.short	0x0048
        /*0014*/ 	.byte	0x00, 0xf0, 0x21, 0x00


	//----- nvinfo : EIATTR_KPARAM_INFO
	.align		4
.L_8261:
        /*0018*/ 	.byte	0x04, 0x17
        /*001a*/ 	.short	(.L_8263 - .L_8262)
.L_8262:
        /*001c*/ 	.word	0x00000000
        /*0020*/ 	.short	0x0008
        /*0022*/ 	.short	0x0040
        /*0024*/ 	.byte	0x00, 0xf0, 0x21, 0x00


	//----- nvinfo : EIATTR_KPARAM_INFO
	.align		4
.L_8263:
        /*0028*/ 	.byte	0x04, 0x17
        /*002a*/ 	.short	(.L_8265 - .L_8264)
.L_8264:
        /*002c*/ 	.word	0x00000000
        /*0030*/ 	.short	0x0007
        /*0032*/ 	.short	0x0038
        /*0034*/ 	.byte	0x00, 0xf0, 0x21, 0x00


	//----- nvinfo : EIATTR_KPARAM_INFO
	.align		4
.L_8265:
        /*0038*/ 	.byte	0x04, 0x17
        /*003a*/ 	.short	(.L_8267 - .L_8266)
.L_8266:
        /*003c*/ 	.word	0x00000000
        /*0040*/ 	.short	0x0006
        /*0042*/ 	.short	0x0030
        /*0044*/ 	.byte	0x00, 0xf5, 0x21, 0x00


	//----- nvinfo : EIATTR_KPARAM_INFO
	.align		4
.L_8267:
        /*0048*/ 	.byte	0x04, 0x17
        /*004a*/ 	.short	(.L_8269 - .L_8268)
.L_8268:
        /*004c*/ 	.word	0x00000000
        /*0050*/ 	.short	0x0005
        /*0052*/ 	.short	0x0028
        /*0054*/ 	.byte	0x00, 0xf5, 0x21, 0x00


	//----- nvinfo : EIATTR_KPARAM_INFO
	.align		4
.L_8269:
        /*0058*/ 	.byte	0x04, 0x17
        /*005a*/ 	.short	(.L_8271 - .L_8270)
.L_8270:
        /*005c*/ 	.word	0x00000000
        /*0060*/ 	.short	0x0004
        /*0062*/ 	.short	0x0020
        /*0064*/ 	.byte	0x00, 0xf5, 0x21, 0x00


	//----- nvinfo : EIATTR_KPARAM_INFO
	.align		4
.L_8271:
        /*0068*/ 	.byte	0x04, 0x17
        /*006a*/ 	.short	(.L_8273 - .L_8272)
.L_8272:
        /*006c*/ 	.word	0x00000000
        /*0070*/ 	.short	0x0003
        /*0072*/ 	.short	0x0018
        /*0074*/ 	.byte	0x00, 0xf5, 0x21, 0x00


	//----- nvinfo : EIATTR_KPARAM_INFO
	.align		4
.L_8273:
        /*0078*/ 	.byte	0x04, 0x17
        /*007a*/ 	.short	(.L_8275 - .L_8274)
.L_8274:
        /*007c*/ 	.word	0x00000000
        /*0080*/ 	.short	0x0002
        /*0082*/ 	.short	0x0010
        /*0084*/ 	.byte	0x00, 0xf5, 0x21, 0x00


	//----- nvinfo : EIATTR_KPARAM_INFO
	.align		4
.L_8275:
        /*0088*/ 	.byte	0x04, 0x17
        /*008a*/ 	.short	(.L_8277 - .L_8276)
.L_8276:
        /*008c*/ 	.word	0x00000000
        /*0090*/ 	.short	0x0001
        /*0092*/ 	.short	0x0008
        /*0094*/ 	.byte	0x00, 0xf5, 0x21, 0x00


	//----- nvinfo : EIATTR_KPARAM_INFO
	.align		4
.L_8277:
        /*0098*/ 	.byte	0x04, 0x17
        /*009a*/ 	.short	(.L_8279 - .L_8278)
.L_8278:
        /*009c*/ 	.word	0x00000000
        /*00a0*/ 	.short	0x0000
        /*00a2*/ 	.short	0x0000
        /*00a4*/ 	.byte	0x00, 0xf5, 0x21, 0x00


	//----- nvinfo : EIATTR_SPARSE_MMA_MASK
	.align		4
.L_8279:
        /*00a8*/ 	.byte	0x03, 0x50
        /*00aa*/ 	.short	0x0000


	//----- nvinfo : EIATTR_MAXREG_COUNT
	.align		4
        /*00ac*/ 	.byte	0x03, 0x1b
        /*00ae*/ 	.short	0x00ff


	//----- nvinfo : EIATTR_NUM_BARRIERS
	.align		4
        /*00b0*/ 	.byte	0x02, 0x4c
        /*00b2*/ 	.byte	0x01
	.zero		1


	//----- nvinfo : EIATTR_MERCURY_ISA_VERSION
	.align		4
        /*00b4*/ 	.byte	0x03, 0x5f
        /*00b6*/ 	.short	0x0101


	//----- nvinfo : EIATTR_COOP_GROUP_MASK_REGIDS
	.align		4
        /*00b8*/ 	.byte	0x04, 0x29
        /*00ba*/ 	.short	(.L_8281 - .L_8280)


	//   ....[0]....
.L_8280:
        /*00bc*/ 	.word	0xffffffff


	//   ....[1]....
        /*00c0*/ 	.word	0xffffffff


	//   ....[2]....
        /*00c4*/ 	.word	0xffffffff


	//   ....[3]....
        /*00c8*/ 	.word	0xffffffff


	//   ....[4]....
        /*00cc*/ 	.word	0xffffffff


	//   ....[5]....
        /*00d0*/ 	.word	0xffffffff


	//   ....[6]....
        /*00d4*/ 	.word	0xffffffff


	//   ....[7]....
        /*00d8*/ 	.word	0xffffffff


	//   ....[8]....
        /*00dc*/ 	.word	0x05000004


	//   ....[9]....
        /*00e0*/ 	.word	0x05000004


	//   ....[10]....
        /*00e4*/ 	.word	0x05000004


	//----- nvinfo : EIATTR_COOP_GROUP_INSTR_OFFSETS
	.align		4
.L_8281:
        /*00e8*/ 	.byte	0x04, 0x28
        /*00ea*/ 	.short	(.L_8283 - .L_8282)


	//   ....[0]....
.L_8282:
        /*00ec*/ 	.word	0x000029a0


	//   ....[1]....
        /*00f0*/ 	.word	0x00002a00


	//   ....[2]....
        /*00f4*/ 	.word	0x00002a40


	//   ....[3]....
        /*00f8*/ 	.word	0x00002a60


	//   ....[4]....
        /*00fc*/ 	.word	0x00002a80


	//   ....[5]....
        /*0100*/ 	.word	0x00002b70


	//   ....[6]....
        /*0104*/ 	.word	0x00002b90


	//   ....[7]....
        /*0108*/ 	.word	0x00002bb0


	//   ....[8]....
        /*010c*/ 	.word	0x00002db0


	//   ....[9]....
        /*0110*/ 	.word	0x00002e20


	//   ....[10]....
        /*0114*/ 	.word	0x00002e90


	//----- nvinfo : EIATTR_VRC_CTA_INIT_COUNT
	.align		4
.L_8283:
        /*0118*/ 	.byte	0x02, 0x4a
	.zero		1
	.zero		1


	//----- nvinfo : EIATTR_EXIT_INSTR_OFFSETS
	.align		4
        /*011c*/ 	.byte	0x04, 0x1c
        /*011e*/ 	.short	(.L_8285 - .L_8284)


	//   ....[0]....
.L_8284:
        /*0120*/ 	.word	0x00000080


	//   ....[1]....
        /*0124*/ 	.word	0x00002c60


	//   ....[2]....
        /*0128*/ 	.word	0x00002d60


	//----- nvinfo : EIATTR_MAX_THREADS
	.align		4
.L_8285:
        /*012c*/ 	.byte	0x04, 0x05
        /*012e*/ 	.short	(.L_8287 - .L_8286)
.L_8286:
        /*0130*/ 	.word	0x00000100
        /*0134*/ 	.word	0x00000001
        /*0138*/ 	.word	0x00000001


	//----- nvinfo : EIATTR_CRS_STACK_SIZE
	.align		4
.L_8287:
        /*013c*/ 	.byte	0x04, 0x1e
        /*013e*/ 	.short	(.L_8289 - .L_8288)
.L_8288:
        /*0140*/ 	.word	0x00000000


	//----- nvinfo : EIATTR_CBANK_PARAM_SIZE
	.align		4
.L_8289:
        /*0144*/ 	.byte	0x03, 0x19
        /*0146*/ 	.short	0x0050


	//----- nvinfo : EIATTR_PARAM_CBANK
	.align		4
        /*0148*/ 	.byte	0x04, 0x0a
        /*014a*/ 	.short	(.L_8291 - .L_8290)
	.align		4
.L_8290:
        /*014c*/ 	.word	index@(.nv.constant0._ZN18transformer_engine6detail43dgated_act_cast_transpose_kernel_notalignedILi1ELi1EfffNS_5EmptyEXadL_ZNS_5dsiluIffEET_T0_RKS2_EEXadL_ZNS_4siluIffEES4_S5_S7_EEEEvPKT2_SB_PT3_SD_PKT1_PSE_SH_mmm)
        /*0150*/ 	.short	0x0380
        /*0152*/ 	.short	0x0050


	//----- nvinfo : EIATTR_SW_WAR
	.align		4
.L_8291:
        /*0154*/ 	.byte	0x04, 0x36
        /*0156*/ 	.short	(.L_8293 - .L_8292)
.L_8292:
        /*0158*/ 	.word	0x00000008
.L_8293:


//--------------------- .nv.info._ZN18transformer_engine6detail32dgated_act_cast_transpose_kernelILi1ELi1EfffNS_5EmptyEXadL_ZNS_5dsiluIffEET_T0_RKS2_EEXadL_ZNS_4siluIffEES4_S5_S7_EEEEvPKT2_SB_PT3_SD_PKT1_PSE_SH_mmm --------------------------
	.section	.nv.info._ZN18transformer_engine6detail32dgated_act_cast_transpose_kernelILi1ELi1EfffNS_5EmptyEXadL_ZNS_5dsiluIffEET_T0_RKS2_EEXadL_ZNS_4siluIffEES4_S5_S7_EEEEvPKT2_SB_PT3_SD_PKT1_PSE_SH_mmm,"",@"SHT_CUDA_INFO"
	.sectionflags	@""
	.align	4


	//----- nvinfo : EIATTR_CUDA_API_VERSION
	.align		4
        /*0000*/ 	.byte	0x04, 0x37
        /*0002*/ 	.short	(.L_8295 - .L_8294)
.L_8294:
        /*0004*/ 	.word	0x00000082


	//----- nvinfo : EIATTR_KPARAM_INFO
	.align		4
.L_8295:
        /*0008*/ 	.byte	0x04, 0x17
        /*000a*/ 	.short	(.L_8297 - .L_8296)
.L_8296:
        /*000c*/ 	.word	0x00000000
        /*0010*/ 	.short	0x0009
        /*0012*/ 	.short	0x0048
        /*0014*/ 	.byte	0x00, 0xf0, 0x21, 0x00


	//----- nvinfo : EIATTR_KPARAM_INFO
	.align		4
.L_8297:
        /*0018*/ 	.byte	0x04, 0x17
        /*001a*/ 	.short	(.L_8299 - .L_8298)
.L_8298:
        /*001c*/ 	.word	0x00000000
        /*0020*/ 	.short	0x0008
        /*0022*/ 	.short	0x0040
        /*0024*/ 	.byte	0x00, 0xf0, 0x21, 0x00


	//----- nvinfo : EIATTR_KPARAM_INFO
	.align		4
.L_8299:
        /*0028*/ 	.byte	0x04, 0x17
        /*002a*/ 	.short	(.L_8301 - .L_8300)
.L_8300:
        /*002c*/ 	.word	0x00000000
        /*0030*/ 	.short	0x0007
        /*0032*/ 	.short	0x0038
        /*0034*/ 	.byte	0x00, 0xf0, 0x21, 0x00


	//----- nvinfo : EIATTR_KPARAM_INFO
	.align		4
.L_8301:
        /*0038*/ 	.byte	0x04, 0x17
        /*003a*/ 	.short	(.L_8303 - .L_8302)
.L_8302:
        /*003c*/ 	.word	0x00000000
        /*0040*/ 	.short	0x0006
        /*0042*/ 	.short	0x0030
        /*0044*/ 	.byte	0x00, 0xf5, 0x21, 0x00


	//----- nvinfo : EIATTR_KPARAM_INFO
	.align		4
.L_8303:
        /*0048*/ 	.byte	0x04, 0x17
        /*004a*/ 	.short	(.L_8305 - .L_8304)
.L_8304:
        /*004c*/ 	.word	0x00000000
        /*0050*/ 	.short	0x0005
        /*0052*/ 	.short	0x0028
        /*0054*/ 	.byte	0x00, 0xf5, 0x21, 0x00


	//----- nvinfo : EIATTR_KPARAM_INFO
	.align		4
.L_8305:
        /*0058*/ 	.byte	0x04, 0x17
        /*005a*/ 	.short	(.L_8307 - .L_8306)
.L_8306:
        /*005c*/ 	.word	0x00000000
        /*0060*/ 	.short	0x0004
        /*0062*/ 	.short	0x0020
        /*0064*/ 	.byte	0x00, 0xf5, 0x21, 0x00


	//----- nvinfo : EIATTR_KPARAM_INFO
	.align		4
.L_8307:
        /*0068*/ 	.byte	0x04, 0x17
        /*006a*/ 	.short	(.L_8309 - .L_8308)
.L_8308:
        /*006c*/ 	.word	0x00000000
        /*0070*/ 	.short	0x0003
        /*0072*/ 	.short	0x0018
        /*0074*/ 	.byte	0x00, 0xf5, 0x21, 0x00


	//----- nvinfo : EIATTR_KPARAM_INFO
	.align		4
.L_8309:
        /*0078*/ 	.byte	0x04, 0x17
        /*007a*/ 	.short	(.L_8311 - .L_8310)
.L_8310:
        /*007c*/ 	.word	0x00000000
        /*0080*/ 	.short	0x0002
        /*0082*/ 	.short	0x0010
        /*0084*/ 	.byte	0x00, 0xf5, 0x21, 0x00


	//----- nvinfo : EIATTR_KPARAM_INFO
	.align		4
.L_8311:
        /*0088*/ 	.byte	0x04, 0x17
        /*008a*/ 	.short	(.L_8313 - .L_8312)
.L_8312:
        /*008c*/ 	.word	0x00000000
        /*0090*/ 	.short	0x0001
        /*0092*/ 	.short	0x0008
        /*0094*/ 	.byte	0x00, 0xf5, 0x21, 0x00


	//----- nvinfo : EIATTR_KPARAM_INFO
	.align		4
.L_8313:
        /*0098*/ 	.byte	0x04, 0x17
        /*009a*/ 	.short	(.L_8315 - .L_8314)
.L_8314:
        /*009c*/ 	.word	0x00000000
        /*00a0*/ 	.short	0x0000
        /*00a2*/ 	.short	0x0000
        /*00a4*/ 	.byte	0x00, 0xf5, 0x21, 0x00


	//----- nvinfo : EIATTR_SPARSE_MMA_MASK
	.align		4
.L_8315:
        /*00a8*/ 	.byte	0x03, 0x50
        /*00aa*/ 	.short	0x0000


	//----- nvinfo : EIATTR_MAXREG_COUNT
	.align		4
        /*00ac*/ 	.byte	0x03, 0x1b
        /*00ae*/ 	.short	0x00ff


	//----- nvinfo : EIATTR_NUM_BARRIERS
	.align		4
        /*00b0*/ 	.byte	0x02, 0x4c
        /*00b2*/ 	.byte	0x01
	.zero		1


	//----- nvinfo : EIATTR_MERCURY_ISA_VERSION
	.align		4
        /*00b4*/ 	.byte	0x03, 0x5f
        /*00b6*/ 	.short	0x0101


	//----- nvinfo : EIATTR_COOP_GROUP_MASK_REGIDS
	.align		4
        /*00b8*/ 	.byte	0x04, 0x29
        /*00ba*/ 	.short	(.L_8317 - .L_8316)


	//   ....[0]....
.L_8316:
        /*00bc*/ 	.word	0xffffffff


	//   ....[1]....
        /*00c0*/ 	.word	0xffffffff


	//   ....[2]....
        /*00c4*/ 	.word	0xffffffff


	//   ....[3]....
        /*00c8*/ 	.word	0xffffffff


	//   ....[4]....
        /*00cc*/ 	.word	0xffffffff


	//   ....[5]....
        /*00d0*/ 	.word	0xffffffff


	//   ....[6]....
        /*00d4*/ 	.word	0xffffffff


	//   ....[7]....
        /*00d8*/ 	.word	0xffffffff


	//   ....[8]....
        /*00dc*/ 	.word	0x05000004


	//   ....[9]....
        /*00e0*/ 	.word	0x05000004


	//   ....[10]....
        /*00e4*/ 	.word	0x05000004


	//----- nvinfo : EIATTR_COOP_GROUP_INSTR_OFFSETS
	.align		4
.L_8317:
        /*00e8*/ 	.byte	0x04, 0x28
        /*00ea*/ 	.short	(.L_8319 - .L_8318)


	//   ....[0]....
.L_8318:
        /*00ec*/ 	.word	0x00001b30


	//   ....[1]....
        /*00f0*/ 	.word	0x00001b90


	//   ....[2]....
        /*00f4*/ 	.word	0x00001bd0


	//   ....[3]....
        /*00f8*/ 	.word	0x00001bf0


	//   ....[4]....
        /*00fc*/ 	.word	0x00001c10


	//   ....[5]....
        /*0100*/ 	.word	0x00001d00


	//   ....[6]....
        /*0104*/ 	.word	0x00001d20


	//   ....[7]....
        /*0108*/ 	.word	0x00001d40


	//   ....[8]....
        /*010c*/ 	.word	0x00001f40


	//   ....[9]....
        /*0110*/ 	.word	0x00001fb0


	//   ....[10]....
        /*0114*/ 	.word	0x00002020


	//----- nvinfo : EIATTR_VRC_CTA_INIT_COUNT
	.align		4
.L_8319:
        /*0118*/ 	.byte	0x02, 0x4a
	.zero		1
	.zero		1


	//----- nvinfo : EIATTR_EXIT_INSTR_OFFSETS
	.align		4
        /*011c*/ 	.byte	0x04, 0x1c
        /*011e*/ 	.short	(.L_8321 - .L_8320)


	//   ....[0]....
.L_8320:
        /*0120*/ 	.word	0x00000080


	//   ....[1]....
        /*0124*/ 	.word	0x00001df0


	//   ....[2]....
        /*0128*/ 	.word	0x00001ef0


	//----- nvinfo : EIATTR_MAX_THREADS
	.align		4
.L_8321:
        /*012c*/ 	.byte	0x04, 0x05
        /*012e*/ 	.short	(.L_8323 - .L_8322)
.L_8322:
        /*0130*/ 	.word	0x00000100
        /*0134*/ 	.word	0x00000001
        /*0138*/ 	.word	0x00000001


	//----- nvinfo : EIATTR_CRS_STACK_SIZE
	.align		4
.L_8323:
        /*013c*/ 	.byte	0x04, 0x1e
        /*013e*/ 	.short	(.L_8325 - .L_8324)
.L_8324:
        /*0140*/ 	.word	0x00000000


	//----- nvinfo : EIATTR_CBANK_PARAM_SIZE
	.align		4
.L_8325:
        /*0144*/ 	.byte	0x03, 0x19
        /*0146*/ 	.short	0x0050


	//----- nvinfo : EIATTR_PARAM_CBANK
	.align		4
        /*0148*/ 	.byte	0x04, 0x0a
        /*014a*/ 	.short	(.L_8327 - .L_8326)
	.align		4
.L_8326:
        /*014c*/ 	.word	index@(.nv.constant0._ZN18transformer_engine6detail32dgated_act_cast_transpose_kernelILi1ELi1EfffNS_5EmptyEXadL_ZNS_5dsiluIffEET_T0_RKS2_EEXadL_ZNS_4siluIffEES4_S5_S7_EEEEvPKT2_SB_PT3_SD_PKT1_PSE_SH_mmm)
        /*0150*/ 	.short	0x0380
        /*0152*/ 	.short	0x0050


	//----- nvinfo : EIATTR_SW_WAR
	.align		4
.L_8327:
        /*0154*/ 	.byte	0x04, 0x36
        /*0156*/ 	.short	(.L_8329 - .L_8328)
.L_8328:
        /*0158*/ 	.word	0x00000008
.L_8329:


//--------------------- .nv.info._ZN18transformer_engine6detail43dgated_act_cast_transpose_kernel_notalignedILi2ELi4Ef13__nv_bfloat1613__nv_fp8_e4m3NS_5EmptyEXadL_ZNS_5dgeluIffEET_T0_RKS4_EEXadL_ZNS_4geluIffEES6_S7_S9_EEEEvPKT2_SD_PT3_SF_PKT1_PSG_SJ_mmm --------------------------
	.section	.nv.info._ZN18transformer_engine6detail43dgated_act_cast_transpose_kernel_notalignedILi2ELi4Ef13__nv_bfloat1613__nv_fp8_e4m3NS_5EmptyEXadL_ZNS_5dgeluIffEET_T0_RKS4_EEXadL_ZNS_4geluIffEES6_S7_S9_EEEEvPKT2_SD_PT3_SF_PKT1_PSG_SJ_mmm,"",@"SHT_CUDA_INFO"
	.sectionflags	@""
	.align	4


	//----- nvinfo : EIATTR_CUDA_API_VERSION
	.align		4
        /*0000*/ 	.byte	0x04, 0x37
        /*0002*/ 	.short	(.L_8331 - .L_8330)
.L_8330:
        /*0004*/ 	.word	0x00000082


	//----- nvinfo : EIATTR_KPARAM_INFO
	.align		4
.L_8331:
        /*0008*/ 	.byte	0x04, 0x17
        /*000a*/ 	.short	(.L_8333 - .L_8332)
.L_8332:
        /*000c*/ 	.word	0x00000000
        /*0010*/ 	.short	0x0009
        /*0012*/ 	.short	0x0048
        /*0014*/ 	.byte	0x00, 0xf0, 0x21, 0x00


	//----- nvinfo : EIATTR_KPARAM_INFO
	.align		4
.L_8333:
        /*0018*/ 	.byte	0x04, 0x17
        /*001a*/ 	.short	(.L_8335 - .L_8334)
.L_8334:
        /*001c*/ 	.word	0x00000000
        /*0020*/ 	.short	0x0008
        /*0022*/ 	.short	0x0040
        /*0024*/ 	.byte	0x00, 0xf0, 0x21, 0x00


	//----- nvinfo : EIATTR_KPARAM_INFO
	.align		4
.L_8335:
        /*0028*/ 	.byte	0x04, 0x17
        /*002a*/ 	.short	(.L_8337 - .L_8336)
.L_8336:
        /*002c*/ 	.word	0x00000000
        /*0030*/ 	.short	0x0007
        /*0032*/ 	.short	0x0038
        /*0034*/ 	.byte	0x00, 0xf0, 0x21, 0x00


	//----- nvinfo : EIATTR_KPARAM_INFO
	.align		4
.L_8337:
        /*0038*/ 	.byte	0x04, 0x17
        /*003a*/ 	.short	(.L_8339 - .L_8338)
.L_8338:
        /*003c*/ 	.word	0x00000000
        /*0040*/ 	.short	0x0006
        /*0042*/ 	.short	0x0030
        /*0044*/ 	.byte	0x00, 0xf5, 0x21, 0x00


	//----- nvinfo : EIATTR_KPARAM_INFO
	.align		4
.L_8339:
        /*0048*/ 	.byte	0x04, 0x17
        /*004a*/ 	.short	(.L_8341 - .L_8340)
.L_8340:
        /*004c*/ 	.word	0x00000000
        /*0050*/ 	.short	0x0005
        /*0052*/ 	.short	0x0028
        /*0054*/ 	.byte	0x00, 0xf5, 0x21, 0x00


	//----- nvinfo : EIATTR_KPARAM_INFO
	.align		4
.L_8341:
        /*0058*/ 	.byte	0x04, 0x17
        /*005a*/ 	.short	(.L_8343 - .L_8342)
.L_8342:
        /*005c*/ 	.word	0x00000000
        /*0060*/ 	.short	0x0004
        /*0062*/ 	.short	0x0020
        /*0064*/ 	.byte	0x00, 0xf5, 0x21, 0x00


	//----- nvinfo : EIATTR_KPARAM_INFO
	.align		4
.L_8343:
        /*0068*/ 	.byte	0x04, 0x17
        /*006a*/ 	.short	(.L_8345 - .L_8344)
.L_8344:
        /*006c*/ 	.word	0x00000000
        /*0070*/ 	.short	0x0003
        /*0072*/ 	.short	0x0018
        /*0074*/ 	.byte	0x00, 0xf5, 0x21, 0x00


	//----- nvinfo : EIATTR_KPARAM_INFO
	.align		4
.L_8345:
        /*0078*/ 	.byte	0x04, 0x17
        /*007a*/ 	.short	(.L_8347 - .L_8346)
.L_8346:
        /*007c*/ 	.word	0x00000000
        /*0080*/ 	.short	0x0002
        /*0082*/ 	.short	0x0010
        /*0084*/ 	.byte	0x00, 0xf5, 0x21, 0x00


	//----- nvinfo : EIATTR_KPARAM_INFO
	.align		4
.L_8347:
        /*0088*/ 	.byte	0x04, 0x17
        /*008a*/ 	.short	(.L_8349 - .L_8348)
.L_8348:
        /*008c*/ 	.word	0x00000000
        /*0090*/ 	.short	0x0001
        /*0092*/ 	.short	0x0008
        /*0094*/ 	.byte	0x00, 0xf5, 0x21, 0x00


	//----- nvinfo : EIATTR_KPARAM_INFO
	.align		4
.L_8349:
        /*0098*/ 	.byte	0x04, 0x17
        /*009a*/ 	.short	(.L_8351 - .L_8350)
.L_8350:
        /*009c*/ 	.word	0x00000000
        /*00a0*/ 	.short	0x0000
        /*00a2*/ 	.short	0x0000
        /*00a4*/ 	.byte	0x00, 0xf5, 0x21, 0x00


	//----- nvinfo : EIATTR_SPARSE_MMA_MASK
	.align		4
.L_8351:
        /*00a8*/ 	.byte	0x03, 0x50
        /*00aa*/ 	.short	0x0000


	//----- nvinfo : EIATTR_MAXREG_COUNT
	.align		4
        /*00ac*/ 	.byte	0x03, 0x1b
        /*00ae*/ 	.short	0x00ff


	//----- nvinfo : EIATTR_NUM_BARRIERS
	.align		4
        /*00b0*/ 	.byte	0x02, 0x4c
        /*00b2*/ 	.byte	0x01
	.zero		1


	//----- nvinfo : EIATTR_MERCURY_ISA_VERSION
	.align		4
        /*00b4*/ 	.byte	0x03, 0x5f
        /*00b6*/ 	.short	0x0101


	//----- nvinfo : EIATTR_INT_WARP_WIDE_INSTR_OFFSETS
	.align		4
        /*00b8*/ 	.byte	0x04, 0x31
        /*00ba*/ 	.short	(.L_8353 - .L_8352)


	//   ....[0]....
.L_8352:
        /*00bc*/ 	.word	0x00000690


	//----- nvinfo : EIATTR_COOP_GROUP_MASK_REGIDS
	.align		4
.L_8353:
        /*00c0*/ 	.byte	0x04, 0x29
        /*00c2*/ 	.short	(.L_8355 - .L_8354)


	//   ....[0]....
.L_8354:
        /*00c4*/ 	.word	0xffffffff


	//   ....[1]....
        /*00c8*/ 	.word	0xffffffff


	//   ....[2]....
        /*00cc*/ 	.word	0xffffffff


	//   ....[3]....
        /*00d0*/ 	.word	0xffffffff


	//   ....[4]....
        /*00d4*/ 	.word	0xffffffff


	//   ....[5]....
        /*00d8*/ 	.word	0xffffffff


	//   ....[6]....
        /*00dc*/ 	.word	0xffffffff


	//   ....[7]....
        /*00e0*/ 	.word	0xffffffff


	//   ....[8]....
        /*00e4*/ 	.word	0x05000006


	//   ....[9]....
        /*00e8*/ 	.word	0x05000006


	//   ....[10]....
        /*00ec*/ 	.word	0x05000006


	//----- nvinfo : EIATTR_COOP_GROUP_INSTR_OFFSETS
	.align		4
.L_8355:
        /*00f0*/ 	.byte	0x04, 0x28
        /*00f2*/ 	.short	(.L_8357 - .L_8356)


	//   ....[0]....
.L_8356:
        /*00f4*/ 	.word	0x0000d1a0


	//   ....[1]....
        /*00f8*/ 	.word	0x0000d200


	//   ....[2]....
        /*00fc*/ 	.word	0x0000d240


	//   ....[3]....
        /*0100*/ 	.word	0x0000d260


	//   ....[4]....
        /*0104*/ 	.word	0x0000d280


	//   ....[5]....
        /*0108*/ 	.word	0x0000d370


	//   ....[6]....
        /*010c*/ 	.word	0x0000d390


	//   ....[7]....
        /*0110*/ 	.word	0x0000d3b0


	//   ....[8]....
        /*0114*/ 	.word	0x0000d5c0


	//   ....[9]....
        /*0118*/ 	.word	0x0000d630


	//   ....[10]....
        /*011c*/ 	.word	0x0000d6a0


	//----- nvinfo : EIATTR_VRC_CTA_INIT_COUNT
	.align		4
.L_8357:
        /*0120*/ 	.byte	0x02, 0x4a
	.zero		1
	.zero		1


	//----- nvinfo : EIATTR_EXIT_INSTR_OFFSETS
	.align		4
        /*0124*/ 	.byte	0x04, 0x1c
        /*0126*/ 	.short	(.L_8359 - .L_8358)


	//   ....[0]....
.L_8358:
        /*0128*/ 	.word	0x00000080


	//   ....[1]....
        /*012c*/ 	.word	0x0000d470


	//   ....[2]....
        /*0130*/ 	.word	0x0000d570


	//----- nvinfo : EIATTR_MAX_THREADS
	.align		4
.L_8359:
        /*0134*/ 	.byte	0x04, 0x05
        /*0136*/ 	.short	(.L_8361 - .L_8360)
.L_8360:
        /*0138*/ 	.word	0x00000100
        /*013c*/ 	.word	0x00000001
        /*0140*/ 	.word	0x00000001


	//----- nvinfo : EIATTR_CRS_STACK_SIZE
	.align		4
.L_8361:
        /*0144*/ 	.byte	0x04, 0x1e
        /*0146*/ 	.short	(.L_8363 - .L_8362)
.L_8362:
        /*0148*/ 	.word	0x00000000


	//----- nvinfo : EIATTR_CBANK_PARAM_SIZE
	.align		4
.L_8363:
        /*014c*/ 	.byte	0x03, 0x19
        /*014e*/ 	.short	0x0050


	//----- nvinfo : EIATTR_PARAM_CBANK
	.align		4
        /*0150*/ 	.byte	0x04, 0x0a
        /*0152*/ 	.short	(.L_8365 - .L_8364)
	.align		4
.L_8364:
        /*0154*/ 	.word	index@(.nv.constant0._ZN18transformer_engine6detail43dgated_act_cast_transpose_kernel_notalignedILi2ELi4Ef13__nv_bfloat1613__nv_fp8_e4m3NS_5EmptyEXadL_ZNS_5dgeluIffEET_T0_RKS4_EEXadL_ZNS_4geluIffEES6_S7_S9_EEEEvPKT2_SD_PT3_SF_PKT1_PSG_SJ_mmm)
        /*0158*/ 	.short	0x0380
        /*015a*/ 	.short	0x0050


	//----- nvinfo : EIATTR_SW_WAR
	.align		4
.L_8365:
        /*015c*/ 	.byte	0x04, 0x36
        /*015e*/ 	.short	(.L_8367 - .L_8366)
.L_8366:
        /*0160*/ 	.word	0x00000008
.L_8367:


//--------------------- .nv.info._ZN18transformer_engine6detail32dgated_act_cast_transpose_kernelILi2ELi4Ef13__nv_bfloat1613__nv_fp8_e4m3NS_5EmptyEXadL_ZNS_5dgeluIffEET_T0_RKS4_EEXadL_ZNS_4geluIffEES6_S7_S9_EEEEvPKT2_SD_PT3_SF_PKT1_PSG_SJ_mmm --------------------------
	.section	.nv.info._ZN18transformer_engine6detail32dgated_act_cast_transpose_kernelILi2ELi4Ef13__nv_bfloat1613__nv_fp8_e4m3NS_5EmptyEXadL_ZNS_5dgeluIffEET_T0_RKS4_EEXadL_ZNS_4geluIffEES6_S7_S9_EEEEvPKT2_SD_PT3_SF_PKT1_PSG_SJ_mmm,"",@"SHT_CUDA_INFO"
	.sectionflags	@""
	.align	4


	//----- nvinfo : EIATTR_CUDA_API_VERSION
	.align		4
        /*0000*/ 	.byte	0x04, 0x37
        /*0002*/ 	.short	(.L_8369 - .L_8368)
.L_8368:
        /*0004*/ 	.word	0x00000082


	//----- nvinfo : EIATTR_KPARAM_INFO
	.align		4
.L_8369:
        /*0008*/ 	.byte	0x04, 0x17
        /*000a*/ 	.short	(.L_8371 - .L_8370)
.L_8370:
        /*000c*/ 	.word	0x00000000
        /*0010*/ 	.short	0x0009
        /*0012*/ 	.short	0x0048
        /*0014*/ 	.byte	0x00, 0xf0, 0x21, 0x00


	//----- nvinfo : EIATTR_KPARAM_INFO
	.align		4
.L_8371:
        /*0018*/ 	.byte	0x04, 0x17
        /*001a*/ 	.short	(.L_8373 - .L_8372)
.L_8372:
        /*001c*/ 	.word	0x00000000
        /*0020*/ 	.short	0x0008
        /*0022*/ 	.short	0x0040
        /*0024*/ 	.byte	0x00, 0xf0, 0x21, 0x00


	//----- nvinfo : EIATTR_KPARAM_INFO
	.align		4
.L_8373:
        /*0028*/ 	.byte	0x04, 0x17
        /*002a*/ 	.short	(.L_8375 - .L_8374)
.L_8374:
        /*002c*/ 	.word	0x00000000
        /*0030*/ 	.short	0x0007
        /*0032*/ 	.short	0x0038
        /*0034*/ 	.byte	0x00, 0xf0, 0x21, 0x00


	//----- nvinfo : EIATTR_KPARAM_INFO
	.align		4
.L_8375:
        /*0038*/ 	.byte	0x04, 0x17
        /*003a*/ 	.short	(.L_8377 - .L_8376)
.L_8376:
        /*003c*/ 	.word	0x00000000
        /*0040*/ 	.short	0x0006
        /*0042*/ 	.short	0x0030
        /*0044*/ 	.byte	0x00, 0xf5, 0x21, 0x00


	//----- nvinfo : EIATTR_KPARAM_INFO
	.align		4
.L_8377:
        /*0048*/ 	.byte	0x04, 0x17
        /*004a*/ 	.short	(.L_8379 - .L_8378)
.L_8378:
        /*004c*/ 	.word	0x00000000
        /*0050*/ 	.short	0x0005
        /*0052*/ 	.short	0x0028
        /*0054*/ 	.byte	0x00, 0xf5, 0x21, 0x00


	//----- nvinfo : EIATTR_KPARAM_INFO
	.align		4
.L_8379:
        /*0058*/ 	.byte	0x04, 0x17
        /*005a*/ 	.short	(.L_8381 - .L_8380)
.L_8380:
        /*005c*/ 	.word	0x00000000
        /*0060*/ 	.short	0x0004
        /*0062*/ 	.short	0x0020
        /*0064*/ 	.byte	0x00, 0xf5, 0x21, 0x00


	//----- nvinfo : EIATTR_KPARAM_INFO
	.align		4
.L_8381:
        /*0068*/ 	.byte	0x04, 0x17
        /*006a*/ 	.short	(.L_8383 - .L_8382)
.L_8382:
        /*006c*/ 	.word	0x00000000
        /*0070*/ 	.short	0x0003
        /*0072*/ 	.short	0x0018
        /*0074*/ 	.byte	0x00, 0xf5, 0x21, 0x00


	//----- nvinfo : EIATTR_KPARAM_INFO
	.align		4
.L_8383:
        /*0078*/ 	.byte	0x04, 0x17
        /*007a*/ 	.short	(.L_8385 - .L_8384)
.L_8384:
        /*007c*/ 	.word	0x00000000
        /*0080*/ 	.short	0x0002
        /*0082*/ 	.short	0x0010
        /*0084*/ 	.byte	0x00, 0xf5, 0x21, 0x00


	//----- nvinfo : EIATTR_KPARAM_INFO
	.align		4
.L_8385:
        /*0088*/ 	.byte	0x04, 0x17
        /*008a*/ 	.short	(.L_8387 - .L_8386)
.L_8386:
        /*008c*/ 	.word	0x00000000
        /*0090*/ 	.short	0x0001
        /*0092*/ 	.short	0x0008
        /*0094*/ 	.byte	0x00, 0xf5, 0x21, 0x00


	//----- nvinfo : EIATTR_KPARAM_INFO
	.align		4
.L_8387:
        /*0098*/ 	.byte	0x04, 0x17
        /*009a*/ 	.short	(.L_8389 - .L_8388)
.L_8388:
        /*009c*/ 	.word	0x00000000
        /*00a0*/ 	.short	0x0000
        /*00a2*/ 	.short	0x0000
        /*00a4*/ 	.byte	0x00, 0xf5, 0x21, 0x00


	//----- nvinfo : EIATTR_SPARSE_MMA_MASK
	.align		4
.L_8389:
        /*00a8*/ 	.byte	0x03, 0x50
        /*00aa*/ 	.short	0x0000


	//----- nvinfo : EIATTR_MAXREG_COUNT
	.align		4
        /*00ac*/ 	.byte	0x03, 0x1b
        /*00ae*/ 	.short	0x00ff


	//----- nvinfo : EIATTR_NUM_BARRIERS
	.align		4
        /*00b0*/ 	.byte	0x02, 0x4c
        /*00b2*/ 	.byte	0x01
	.zero		1


	//----- nvinfo : EIATTR_MERCURY_ISA_VERSION
	.align		4
        /*00b4*/ 	.byte	0x03, 0x5f
        /*00b6*/ 	.short	0x0101


	//----- nvinfo : EIATTR_INT_WARP_WIDE_INSTR_OFFSETS
	.align		4
        /*00b8*/ 	.byte	0x04, 0x31
        /*00ba*/ 	.short	(.L_8391 - .L_8390)


	//   ....[0]....
.L_8390:
        /*00bc*/ 	.word	0x0000a6d0


	//   ....[1]....
        /*00c0*/ 	.word	0x0000a7e0


	//----- nvinfo : EIATTR_COOP_GROUP_MASK_REGIDS
	.align		4
.L_8391:
        /*00c4*/ 	.byte	0x04, 0x29
        /*00c6*/ 	.short	(.L_8393 - .L_8392)


	//   ....[0]....
.L_8392:
        /*00c8*/ 	.word	0xffffffff


	//   ....[1]....
        /*00cc*/ 	.word	0xffffffff


	//   ....[2]....
        /*00d0*/ 	.word	0xffffffff


	//   ....[3]....
        /*00d4*/ 	.word	0xffffffff


	//   ....[4]....
        /*00d8*/ 	.word	0xffffffff


	//   ....[5]....
        /*00dc*/ 	.word	0xffffffff


	//   ....[6]....
        /*00e0*/ 	.word	0xffffffff


	//   ....[7]....
        /*00e4*/ 	.word	0xffffffff


	//   ....[8]....
        /*00e8*/ 	.word	0x05000006


	//   ....[9]....
        /*00ec*/ 	.word	0x05000006


	//   ....[10]....
        /*00f0*/ 	.word	0x05000006


	//----- nvinfo : EIATTR_COOP_GROUP_INSTR_OFFSETS
	.align		4
.L_8393:
        /*00f4*/ 	.byte	0x04, 0x28
        /*00f6*/ 	.short	(.L_8395 - .L_8394)


	//   ....[0]....
.L_8394:
        /*00f8*/ 	.word	0x0000a6a0


	//   ....[1]....
        /*00fc*/ 	.word	0x0000a700


	//   ....[2]....
        /*0100*/ 	.word	0x0000a720


	//   ....[3]....
        /*0104*/ 	.word	0x0000a740


	//   ....[4]....
        /*0108*/ 	.word	0x0000a760


	//   ....[5]....
        /*010c*/ 	.word	0x0000a840


	//   ....[6]....
        /*0110*/ 	.word	0x0000a860


	//   ....[7]....
        /*0114*/ 	.word	0x0000a880


	//   ....[8]....
        /*0118*/ 	.word	0x0000aa80


	//   ....[9]....
        /*011c*/ 	.word	0x0000aaf0


	//   ....[10]....
        /*0120*/ 	.word	0x0000ab60


	//----- nvinfo : EIATTR_VRC_CTA_INIT_COUNT
	.align		4
.L_8395:
        /*0124*/ 	.byte	0x02, 0x4a
	.zero		1
	.zero		1


	//----- nvinfo : EIATTR_EXIT_INSTR_OFFSETS
	.align		4
        /*0128*/ 	.byte	0x04, 0x1c
        /*012a*/ 	.short	(.L_8397 - .L_8396)


	//   ....[0]....
.L_8396:
        /*012c*/ 	.word	0x00000080


	//   ....[1]....
        /*0130*/ 	.word	0x0000a930


	//   ....[2]....
        /*0134*/ 	.word	0x0000aa30


	//----- nvinfo : EIATTR_MAX_THREADS
	.align		4
.L_8397:
        /*0138*/ 	.byte	0x04, 0x05
        /*013a*/ 	.short	(.L_8399 - .L_8398)
.L_8398:
        /*013c*/ 	.word	0x00000100
        /*0140*/ 	.word	0x00000001
        /*0144*/ 	.word	0x00000001


	//----- nvinfo : EIATTR_CRS_STACK_SIZE
	.align		4
.L_8399:
        /*0148*/ 	.byte	0x04, 0x1e
        /*014a*/ 	.short	(.L_8401 - .L_8400)
.L_8400:
        /*014c*/ 	.word	0x00000000


	//----- nvinfo : EIATTR_CBANK_PARAM_SIZE
	.align		4
.L_8401:
        /*0150*/ 	.byte	0x03, 0x19
        /*0152*/ 	.short	0x0050


	//----- nvinfo : EIATTR_PARAM_CBANK
	.align		4
        /*0154*/ 	.byte	0x04, 0x0a
        /*0156*/ 	.short	(.L_8403 - .L_8402)
	.align		4
.L_8402:
        /*0158*/ 	.word	index@(.nv.constant0._ZN18transformer_engine6detail32dgated_act_cast_transpose_kernelILi2ELi4Ef13__nv_bfloat1613__nv_fp8_e4m3NS_5EmptyEXadL_ZNS_5dgeluIffEET_T0_RKS4_EEXadL_ZNS_4geluIffEES6_S7_S9_EEEEvPKT2_SD_PT3_SF_PKT1_PSG_SJ_mmm)
        /*015c*/ 	.short	0x0380
        /*015e*/ 	.short	0x0050


	//----- nvinfo : EIATTR_SW_WAR
	.align		4
.L_8403:
        /*0160*/ 	.byte	0x04, 0x36
        /*0162*/ 	.short	(.L_8405 - .L_8404)
.L_8404:
        /*0164*/ 	.word	0x00000008
.L_8405:


//--------------------- .nv.info._ZN18transformer_engine6detail43dgated_act_cast_transpose_kernel_notalignedILi2ELi4Ef13__nv_bfloat1613__nv_fp8_e5m2NS_5EmptyEXadL_ZNS_5dgeluIffEET_T0_RKS4_EEXadL_ZNS_4geluIffEES6_S7_S9_EEEEvPKT2_SD_PT3_SF_PKT1_PSG_SJ_mmm --------------------------
	.section	.nv.info._ZN18transformer_engine6detail43dgated_act_cast_transpose_kernel_notalignedILi2ELi4Ef13__nv_bfloat1613__nv_fp8_e5m2NS_5EmptyEXadL_ZNS_5dgeluIffEET_T0_RKS4_EEXadL_ZNS_4geluIffEES6_S7_S9_EEEEvPKT2_SD_PT3_SF_PKT1_PSG_SJ_mmm,"",@"SHT_CUDA_INFO"
	.sectionflags	@""
	.align	4


	//----- nvinfo : EIATTR_CUDA_API_VERSION
	.align		4
        /*0000*/ 	.byte	0x04, 0x37
        /*0002*/ 	.short	(.L_8407 - .L_8406)
.L_8406:
        /*0004*/ 	.word	0x00000082


	//----- nvinfo : EIATTR_KPARAM_INFO
	.align		4
.L_8407:
        /*0008*/ 	.byte	0x04, 0x17
        /*000a*/ 	.short	(.L_8409 - .L_8408)
.L_8408:
        /*000c*/ 	.word	0x00000000
        /*0010*/ 	.short	0x0009
        /*0012*/ 	.short	0x0048
        /*0014*/ 	.byte	0x00, 0xf0, 0x21, 0x00


	//----- nvinfo : EIATTR_KPARAM_INFO
	.align		4
.L_8409:
        /*0018*/ 	.byte	0x04, 0x17
        /*001a*/ 	.short	(.L_8411 - .L_8410)
.L_8410:
        /*001c*/ 	.word	0x00000000
        /*0020*/ 	.short	0x0008
        /*0022*/ 	.short	0x0040
        /*0024*/ 	.byte	0x00, 0xf0, 0x21, 0x00


	//----- nvinfo : EIATTR_KPARAM_INFO
	.align		4
.L_8411:
        /*0028*/ 	.byte	0x04, 0x17
        /*002a*/ 	.short	(.L_8413 - .L_8412)
.L_8412:
        /*002c*/ 	.word	0x00000000
        /*0030*/ 	.short	0x0007
        /*0032*/ 	.short	0x0038
        /*0034*/ 	.byte	0x00, 0xf0, 0x21, 0x00


	//----- nvinfo : EIATTR_KPARAM_INFO
	.align		4
.L_8413:
        /*0038*/ 	.byte	0x04, 0x17
        /*003a*/ 	.short	(.L_8415 - .L_8414)
.L_8414:
        /*003c*/ 	.word	0x00000000
        /*0040*/ 	.short	0x0006
        /*0042*/ 	.short	0x0030
        /*0044*/ 	.byte	0x00, 0xf5, 0x21, 0x00


	//----- nvinfo : EIATTR_KPARAM_INFO
	.align		4
.L_8415:
        /*0048*/ 	.byte	0x04, 0x17
        /*004a*/ 	.short	(.L_8417 - .L_8416)
.L_8416:
        /*004c*/ 	.word	0x00000000
        /*0050*/ 	.short	0x0005
        /*0052*/ 	.short	0x0028
        /*0054*/ 	.byte	0x00, 0xf5, 0x21, 0x00


	//----- nvinfo : EIATTR_KPARAM_INFO
	.align		4
.L_8417:
        /*0058*/ 	.byte	0x04, 0x17
        /*005a*/ 	.short	(.L_8419 - .L_8418)
.L_8418:
        /*005c*/ 	.word	0x00000000
        /*0060*/ 	.short	0x0004
        /*0062*/ 	.short	0x0020
        /*0064*/ 	.byte	0x00, 0xf5, 0x21, 0x00


	//----- nvinfo : EIATTR_KPARAM_INFO
	.align		4
.L_8419:
        /*0068*/ 	.byte	0x04, 0x17
        /*006a*/ 	.short	(.L_8421 - .L_8420)
.L_8420:
        /*006c*/ 	.word	0x00000000
        /*0070*/ 	.short	0x0003
        /*0072*/ 	.short	0x0018
        /*0074*/ 	.byte	0x00, 0xf5, 0x21, 0x00


	//----- nvinfo : EIATTR_KPARAM_INFO
	.align		4
.L_8421:
        /*0078*/ 	.byte	0x04, 0x17
        /*007a*/ 	.short	(.L_8423 - .L_8422)
.L_8422:
        /*007c*/ 	.word	0x00000000
        /*0080*/ 	.short	0x0002
        /*0082*/ 	.short	0x0010
        /*0084*/ 	.byte	0x00, 0xf5, 0x21, 0x00


	//----- nvinfo : EIATTR_KPARAM_INFO
	.align		4
.L_8423:
        /*0088*/ 	.byte	0x04, 0x17
        /*008a*/ 	.short	(.L_8425 - .L_8424)
.L_8424:
        /*008c*/ 	.word	0x00000000
        /*0090*/ 	.short	0x0001
        /*0092*/ 	.short	0x0008
        /*0094*/ 	.byte	0x00, 0xf5, 0x21, 0x00


	//----- nvinfo : EIATTR_KPARAM_INFO
	.align		4
.L_8425:
        /*0098*/ 	.byte	0x04, 0x17
        /*009a*/ 	.short	(.L_8427 - .L_8426)
.L_8426:
        /*009c*/ 	.word	0x00000000
        /*00a0*/ 	.short	0x0000
        /*00a2*/ 	.short	0x0000
        /*00a4*/ 	.byte	0x00, 0xf5, 0x21, 0x00


	//----- nvinfo : EIATTR_SPARSE_MMA_MASK
	.align		4
.L_8427:
        /*00a8*/ 	.byte	0x03, 0x50
        /*00aa*/ 	.short	0x0000


	//----- nvinfo : EIATTR_MAXREG_COUNT
	.align		4
        /*00ac*/ 	.byte	0x03, 0x1b
        /*00ae*/ 	.short	0x00ff


	//----- nvinfo : EIATTR_NUM_BARRIERS
	.align		4
        /*00b0*/ 	.byte	0x02, 0x4c
        /*00b2*/ 	.byte	0x01
	.zero		1


	//----- nvinfo : EIATTR_MERCURY_ISA_VERSION
	.align		4
        /*00b4*/ 	.byte	0x03, 0x5f
        /*00b6*/ 	.short	0x0101


	//----- nvinfo : EIATTR_INT_WARP_WIDE_INSTR_OFFSETS
	.align		4
        /*00b8*/ 	.byte	0x04, 0x31
        /*00ba*/ 	.short	(.L_8429 - .L_8428)


	//   ....[0]....
.L_8428:
        /*00bc*/ 	.word	0x00000690


	//----- nvinfo : EIATTR_COOP_GROUP_MASK_REGIDS
	.align		4
.L_8429:
        /*00c0*/ 	.byte	0x04, 0x29
        /*00c2*/ 	.short	(.L_8431 - .L_8430)


	//   ....[0]....
.L_8430:
        /*00c4*/ 	.word	0xffffffff


	//   ....[1]....
        /*00c8*/ 	.word	0xffffffff


	//   ....[2]....
        /*00cc*/ 	.word	0xffffffff


	//   ....[3]....
        /*00d0*/ 	.word	0xffffffff


	//   ....[4]....
        /*00d4*/ 	.word	0xffffffff


	//   ....[5]....
        /*00d8*/ 	.word	0xffffffff


	//   ....[6]....
        /*00dc*/ 	.word	0xffffffff


	//   ....[7]....
        /*00e0*/ 	.word	0xffffffff


	//   ....[8]....
        /*00e4*/ 	.word	0x05000006


	//   ....[9]....
        /*00e8*/ 	.word	0x05000006


	//   ....[10]....
        /*00ec*/ 	.word	0x05000006


	//----- nvinfo : EIATTR_COOP_GROUP_INSTR_OFFSETS
	.align		4
.L_8431:
        /*00f0*/ 	.byte	0x04, 0x28
        /*00f2*/ 	.short	(.L_8433 - .L_8432)


	//   ....[0]....
.L_8432:
        /*00f4*/ 	.word	0x0000d1a0


	//   ....[1]....
        /*00f8*/ 	.word	0x0000d200


	//   ....[2]....
        /*00fc*/ 	.word	0x0000d240


	//   ....[3]....
        /*0100*/ 	.word	0x0000d260


	//   ....[4]....
        /*0104*/ 	.word	0x0000d280


	//   ....[5]....
        /*0108*/ 	.word	0x0000d370


	//   ....[6]....
        /*010c*/ 	.word	0x0000d390


	//   ....[7]....
        /*0110*/ 	.word	0x0000d3b0


	//   ....[8]....
        /*0114*/ 	.word	0x0000d5c0


	//   ....[9]....
        /*0118*/ 	.word	0x0000d630


	//   ....[10]....
        /*011c*/ 	.word	0x0000d6a0


	//----- nvinfo : EIATTR_VRC_CTA_INIT_COUNT
	.align		4
.L_8433:
        /*0120*/ 	.byte	0x02, 0x4a
	.zero		1
	.zero		1


	//----- nvinfo : EIATTR_EXIT_INSTR_OFFSETS
	.align		4
        /*0124*/ 	.byte	0x04, 0x1c
        /*0126*/ 	.short	(.L_8435 - .L_8434)


	//   ....[0]....
.L_8434:
        /*0128*/ 	.word	0x00000080


	//   ....[1]....
        /*012c*/ 	.word	0x0000d470


	//   ....[2]....
        /*0130*/ 	.word	0x0000d570


	//----- nvinfo : EIATTR_MAX_THREADS
	.align		4
.L_8435:
        /*0134*/ 	.byte	0x04, 0x05
        /*0136*/ 	.short	(.L_8437 - .L_8436)
.L_8436:
        /*0138*/ 	.word	0x00000100
        /*013c*/ 	.word	0x00000001
        /*0140*/ 	.word	0x00000001


	//----- nvinfo : EIATTR_CRS_STACK_SIZE
	.align		4
.L_8437:
        /*0144*/ 	.byte	0x04, 0x1e
        /*0146*/ 	.short	(.L_8439 - .L_8438)
.L_8438:
        /*0148*/ 	.word	0x00000000


	//----- nvinfo : EIATTR_CBANK_PARAM_SIZE
	.align		4
.L_8439:
        /*014c*/ 	.byte	0x03, 0x19
        /*014e*/ 	.short	0x0050


	//----- nvinfo : EIATTR_PARAM_CBANK
	.align		4
        /*0150*/ 	.byte	0x04, 0x0a
        /*0152*/ 	.short	(.L_8441 - .L_8440)
	.align		4
.L_8440:
        /*0154*/ 	.word	index@(.nv.constant0._ZN18transformer_engine6detail43dgated_act_cast_transpose_kernel_notalignedILi2ELi4Ef13__nv_bfloat1613__nv_fp8_e5m2NS_5EmptyEXadL_ZNS_5dgeluIffEET_T0_RKS4_EEXadL_ZNS_4geluIffEES6_S7_S9_EEEEvPKT2_SD_PT3_SF_PKT1_PSG_SJ_mmm)
        /*0158*/ 	.short	0x0380
        /*015a*/ 	.short	0x0050


	//----- nvinfo : EIATTR_SW_WAR
	.align		4
.L_8441:
        /*015c*/ 	.byte	0x04, 0x36
        /*015e*/ 	.short	(.L_8443 - .L_8442)
.L_8442:
        /*0160*/ 	.word	0x00000008
.L_8443:


//--------------------- .nv.info._ZN18transformer_engine6detail32dgated_act_cast_transpose_kernelILi2ELi4Ef13__nv_bfloat1613__nv_fp8_e5m2NS_5EmptyEXadL_ZNS_5dgeluIffEET_T0_RKS4_EEXadL_ZNS_4geluIffEES6_S7_S9_EEEEvPKT2_SD_PT3_SF_PKT1_PSG_SJ_mmm --------------------------
	.section	.nv.info._ZN18transformer_engine6detail32dgated_act_cast_transpose_kernelILi2ELi4Ef13__nv_bfloat1613__nv_fp8_e5m2NS_5EmptyEXadL_ZNS_5dgeluIffEET_T0_RKS4_EEXadL_ZNS_4geluIffEES6_S7_S9_EEEEvPKT2_SD_PT3_SF_PKT1_PSG_SJ_mmm,"",@"SHT_CUDA_INFO"
	.sectionflags	@""
	.align	4


	//----- nvinfo : EIATTR_CUDA_API_VERSION
	.align		4
        /*0000*/ 	.byte	0x04, 0x37
        /*0002*/ 	.short	(.L_8445 - .L_8444)
.L_8444:
        /*0004*/ 	.word	0x00000082


	//----- nvinfo : EIATTR_KPARAM_INFO
	.align		4
.L_8445:
        /*0008*/ 	.byte	0x04, 0x17
        /*000a*/ 	.short	(.L_8447 - .L_8446)
.L_8446:
        /*000c*/ 	.word	0x00000000
        /*0010*/ 	.short	0x0009
        /*0012*/ 	.short	0x0048
        /*0014*/ 	.byte	0x00, 0xf0, 0x21, 0x00


	//----- nvinfo : EIATTR_KPARAM_INFO
	.align		4
.L_8447:
        /*0018*/ 	.byte	0x04, 0x17
        /*001a*/ 	.short	(.L_8449 - .L_8448)
.L_8448:
        /*001c*/ 	.word	0x00000000
        /*0020*/ 	.short	0x0008
        /*0022*/ 	.short	0x0040
        /*0024*/ 	.byte	0x00, 0xf0, 0x21, 0x00


	//----- nvinfo : EIATTR_KPARAM_INFO
	.align		4
.L_8449:
        /*0028*/ 	.byte	0x04, 0x17
        /*002a*/ 	.short	(.L_8451 - .L_8450)
.L_8450:
        /*002c*/ 	.word	0x00000000
        /*0030*/ 	.short	0x0007
        /*0032*/ 	.short	0x0038
        /*0034*/ 	.byte	0x00, 0xf0, 0x21, 0x00


	//----- nvinfo : EIATTR_KPARAM_INFO
	.align		4
.L_8451:
        /*0038*/ 	.byte	0x04, 0x17
        /*003a*/ 	.short	(.L_8453 - .L_8452)
.L_8452:
        /*003c*/ 	.word	0x00000000
        /*0040*/ 	.short	0x0006
        /*0042*/ 	.short	0x0030
        /*0044*/ 	.byte	0x00, 0xf5, 0x21, 0x00


	//----- nvinfo : EIATTR_KPARAM_INFO
	.align		4
.L_8453:
        /*0048*/ 	.byte	0x04, 0x17
        /*004a*/ 	.short	(.L_8455 - .L_8454)
.L_8454:
        /*004c*/ 	.word	0x00000000
        /*0050*/ 	.short	0x0005
        /*0052*/ 	.short	0x0028
        /*0054*/ 	.byte	0x00, 0xf5, 0x21, 0x00


	//----- nvinfo : EIATTR_KPARAM_INFO
	.align		4
.L_8455:
        /*0058*/ 	.byte	0x04, 0x17
        /*005a*/ 	.short	(.L_8457 - .L_8456)
.L_8456:
        /*005c*/ 	.word	0x00000000
        /*0060*/ 	.short	0x0004
        /*0062*/ 	.short	0x0020
        /*0064*/ 	.byte	0x00, 0xf5, 0x21, 0x00


	//----- nvinfo : EIATTR_KPARAM_INFO
	.align		4
.L_8457:
        /*0068*/ 	.byte	0x04, 0x17
        /*006a*/ 	.short	(.L_8459 - .L_8458)
.L_8458:
        /*006c*/ 	.word	0x00000000
        /*0070*/ 	.short	0x0003
        /*0072*/ 	.short	0x0018
        /*0074*/ 	.byte	0x00, 0xf5, 0x21, 0x00


	//----- nvinfo : EIATTR_KPARAM_INFO
	.align		4
.L_8459:
        /*0078*/ 	.byte	0x04, 0x17
        /*007a*/ 	.short	(.L_8461 - .L_8460)
.L_8460:
        /*007c*/ 	.word	0x00000000
        /*0080*/ 	.short	0x0002
        /*0082*/ 	.short	0x0010
        /*0084*/ 	.byte	0x00, 0xf5, 0x21, 0x00


	//----- nvinfo : EIATTR_KPARAM_INFO
	.align		4
.L_8461:
        /*0088*/ 	.byte	0x04, 0x17
        /*008a*/ 	.short	(.L_8463 - .L_8462)
.L_8462:
        /*008c*/ 	.word	0x00000000
        /*0090*/ 	.short	0x0001
        /*0092*/ 	.short	0x0008
        /*0094*/ 	.byte	0x00, 0xf5, 0x21, 0x00


	//----- nvinfo : EIATTR_KPARAM_INFO
	.align		4
.L_8463:
        /*0098*/ 	.byte	0x04, 0x17
        /*009a*/ 	.short	(.L_8465 - .L_8464)
.L_8464:
        /*009c*/ 	.word	0x00000000
        /*00a0*/ 	.short	0x0000
        /*00a2*/ 	.short	0x0000
        /*00a4*/ 	.byte	0x00, 0xf5, 0x21, 0x00


	//----- nvinfo : EIATTR_SPARSE_MMA_MASK
	.align		4
.L_8465:
        /*00a8*/ 	.byte	0x03, 0x50
        /*00aa*/ 	.short	0x0000


	//----- nvinfo : EIATTR_MAXREG_COUNT
	.align		4
        /*00ac*/ 	.byte	0x03, 0x1b
        /*00ae*/ 	.short	0x00ff


	//----- nvinfo : EIATTR_NUM_BARRIERS
	.align		4
        /*00b0*/ 	.byte	0x02, 0x4c
        /*00b2*/ 	.byte	0x01
	.zero		1


	//----- nvinfo : EIATTR_MERCURY_ISA_VERSION
	.align		4
        /*00b4*/ 	.byte	0x03, 0x5f
        /*00b6*/ 	.short	0x0101


	//----- nvinfo : EIATTR_INT_WARP_WIDE_INSTR_OFFSETS
	.align		4
        /*00b8*/ 	.byte	0x04, 0x31
        /*00ba*/ 	.short	(.L_8467 - .L_8466)


	//   ....[0]....
.L_8466:
        /*00bc*/ 	.word	0x0000a6d0


	//   ....[1]....
        /*00c0*/ 	.word	0x0000a7e0


	//----- nvinfo : EIATTR_COOP_GROUP_MASK_REGIDS
	.align		4
.L_8467:
        /*00c4*/ 	.byte	0x04, 0x29
        /*00c6*/ 	.short	(.L_8469 - .L_8468)


	//   ....[0]....
.L_8468:
        /*00c8*/ 	.word	0xffffffff


	//   ....[1]....
        /*00cc*/ 	.word	0xffffffff


	//   ....[2]....
        /*00d0*/ 	.word	0xffffffff


	//   ....[3]....
        /*00d4*/ 	.word	0xffffffff


	//   ....[4]....
        /*00d8*/ 	.word	0xffffffff


	//   ....[5]....
        /*00dc*/ 	.word	0xffffffff


	//   ....[6]....
        /*00e0*/ 	.word	0xffffffff


	//   ....[7]....
        /*00e4*/ 	.word	0xffffffff


	//   ....[8]....
        /*00e8*/ 	.word	0x05000006


	//   ....[9]....
        /*00ec*/ 	.word	0x05000006


	//   ....[10]....
        /*00f0*/ 	.word	0x05000006


	//----- nvinfo : EIATTR_COOP_GROUP_INSTR_OFFSETS
	.align		4
.L_8469:
        /*00f4*/ 	.byte	0x04, 0x28
        /*00f6*/ 	.short	(.L_8471 - .L_8470)


	//   ....[0]....
.L_8470:
        /*00f8*/ 	.word	0x0000a6a0


	//   ....[1]....
        /*00fc*/ 	.word	0x0000a700


	//   ....[2]....
        /*0100*/ 	.word	0x0000a720


	//   ....[3]....
        /*0104*/ 	.word	0x0000a740


	//   ....[4]....
        /*0108*/ 	.word	0x0000a760


	//   ....[5]....
        /*010c*/ 	.word	0x0000a840


	//   ....[6]....
        /*0110*/ 	.word	0x0000a860


	//   ....[7]....
        /*0114*/ 	.word	0x0000a880


	//   ....[8]....
        /*0118*/ 	.word	0x0000aa80


	//   ....[9]....
        /*011c*/ 	.word	0x0000aaf0


	//   ....[10]....
        /*0120*/ 	.word	0x0000ab60


	//----- nvinfo : EIATTR_VRC_CTA_INIT_COUNT
	.align		4
.L_8471:
        /*0124*/ 	.byte	0x02, 0x4a
	.zero		1
	.zero		1


	//----- nvinfo : EIATTR_EXIT_INSTR_OFFSETS
	.align		4
        /*0128*/ 	.byte	0x04, 0x1c
        /*012a*/ 	.short	(.L_8473 - .L_8472)


	//   ....[0]....
.L_8472:
        /*012c*/ 	.word	0x00000080


	//   ....[1]....
        /*0130*/ 	.word	0x0000a930


	//   ....[2]....
        /*0134*/ 	.word	0x0000aa30


	//----- nvinfo : EIATTR_MAX_THREADS
	.align		4
.L_8473:
        /*0138*/ 	.byte	0x04, 0x05
        /*013a*/ 	.short	(.L_8475 - .L_8474)
.L_8474:
        /*013c*/ 	.word	0x00000100
        /*0140*/ 	.word	0x00000001
        /*0144*/ 	.word	0x00000001


	//----- nvinfo : EIATTR_CRS_STACK_SIZE
	.align		4
.L_8475:
        /*0148*/ 	.byte	0x04, 0x1e
        /*014a*/ 	.short	(.L_8477 - .L_8476)
.L_8476:
        /*014c*/ 	.word	0x00000000


	//----- nvinfo : EIATTR_CBANK_PARAM_SIZE
	.align		4
.L_8477:
        /*0150*/ 	.byte	0x03, 0x19
        /*0152*/ 	.short	0x0050


	//----- nvinfo : EIATTR_PARAM_CBANK
	.align		4
        /*0154*/ 	.byte	0x04, 0x0a
        /*0156*/ 	.short	(.L_8479 - .L_8478)
	.align		4
.L_8478:
        /*0158*/ 	.word	index@(.nv.constant0._ZN18transformer_engine6detail32dgated_act_cast_transpose_kernelILi2ELi4Ef13__nv_bfloat1613__nv_fp8_e5m2NS_5EmptyEXadL_ZNS_5dgeluIffEET_T0_RKS4_EEXadL_ZNS_4geluIffEES6_S7_S9_EEEEvPKT2_SD_PT3_SF_PKT1_PSG_SJ_mmm)
        /*015c*/ 	.short	0x0380
        /*015e*/ 	.short	0x0050


	//----- nvinfo : EIATTR_SW_WAR
	.align		4
.L_8479:
        /*0160*/ 	.byte	0x04, 0x36
        /*0162*/ 	.short	(.L_8481 - .L_8480)
.L_8480:
        /*0164*/ 	.word	0x00000008
.L_8481:


//--------------------- .nv.info._ZN18transformer_engine6detail43dgated_act_cast_transpose_kernel_notalignedILi2ELi2Ef13__nv_bfloat16S2_NS_5EmptyEXadL_ZNS_5dgeluIffEET_T0_RKS3_EEXadL_ZNS_4geluIffEES5_S6_S8_EEEEvPKT2_SC_PT3_SE_PKT1_PSF_SI_mmm --------------------------
	.section	.nv.info._ZN18transformer_engine6detail43dgated_act_cast_transpose_kernel_notalignedILi2ELi2Ef13__nv_bfloat16S2_NS_5EmptyEXadL_ZNS_5dgeluIffEET_T0_RKS3_EEXadL_ZNS_4geluIffEES5_S6_S8_EEEEvPKT2_SC_PT3_SE_PKT1_PSF_SI_mmm,"",@"SHT_CUDA_INFO"
	.sectionflags	@""
	.align	4


	//----- nvinfo : EIATTR_CUDA_API_VERSION
	.align		4
        /*0000*/ 	.byte	0x04, 0x37
        /*0002*/ 	.short	(.L_8483 - .L_8482)
.L_8482:
        /*0004*/ 	.word	0x00000082


	//----- nvinfo : EIATTR_KPARAM_INFO
	.align		4
.L_8483:
        /*0008*/ 	.byte	0x04, 0x17
        /*000a*/ 	.short	(.L_8485 - .L_8484)
.L_8484:
        /*000c*/ 	.word	0x00000000
        /*0010*/ 	.short	0x0009
        /*0012*/ 	.short	0x0048
        /*0014*/ 	.byte	0x00, 0xf0, 0x21, 0x00


	//----- nvinfo : EIATTR_KPARAM_INFO
	.align		4
.L_8485:
        /*0018*/ 	.byte	0x04, 0x17
        /*001a*/ 	.short	(.L_8487 - .L_8486)
.L_8486:
        /*001c*/ 	.word	0x00000000
        /*0020*/ 	.short	0x0008
        /*0022*/ 	.short	0x0040
        /*0024*/ 	.byte	0x00, 0xf0, 0x21, 0x00


	//----- nvinfo : EIATTR_KPARAM_INFO
	.align		4
.L_8487:
        /*0028*/ 	.byte	0x04, 0x17
        /*002a*/ 	.short	(.L_8489 - .L_8488)
.L_8488:
        /*002c*/ 	.word	0x00000000
        /*0030*/ 	.short	0x0007
        /*0032*/ 	.short	0x0038
        /*0034*/ 	.byte	0x00, 0xf0, 0x21, 0x00


	//----- nvinfo : EIATTR_KPARAM_INFO
	.align		4
.L_8489:
        /*0038*/ 	.byte	0x04, 0x17
        /*003a*/ 	.short	(.L_8491 - .L_8490)
.L_8490:
        /*003c*/ 	.word	0x00000000
        /*0040*/ 	.short	0x0006
        /*0042*/ 	.short	0x0030
        /*0044*/ 	.byte	0x00, 0xf5, 0x21, 0x00


	//----- nvinfo : EIATTR_KPARAM_INFO
	.align		4
.L_8491:
        /*0048*/ 	.byte	0x04, 0x17
        /*004a*/ 	.short	(.L_8493 - .L_8492)
.L_8492:
        /*004c*/ 	.word	0x00000000
        /*0050*/ 	.short	0x0005
        /*0052*/ 	.short	0x0028
        /*0054*/ 	.byte	0x00, 0xf5, 0x21, 0x00


	//----- nvinfo : EIATTR_KPARAM_INFO
	.align		4
.L_8493:
        /*0058*/ 	.byte	0x04, 0x17
        /*005a*/ 	.short	(.L_8495 - .L_8494)
.L_8494:
        /*005c*/ 	.word	0x00000000
        /*0060*/ 	.short	0x0004
        /*0062*/ 	.short	0x0020
        /*0064*/ 	.byte	0x00, 0xf5, 0x21, 0x00


	//----- nvinfo : EIATTR_KPARAM_INFO
	.align		4
.L_8495:
        /*0068*/ 	.byte	0x04, 0x17
        /*006a*/ 	.short	(.L_8497 - .L_8496)
.L_8496:
        /*006c*/ 	.word	0x00000000
        /*0070*/ 	.short	0x0003
        /*0072*/ 	.short	0x0018
        /*0074*/ 	.byte	0x00, 0xf5, 0x21, 0x00


	//----- nvinfo : EIATTR_KPARAM_INFO
	.align		4
.L_8497:
        /*0078*/ 	.byte	0x04, 0x17
        /*007a*/ 	.short	(.L_8499 - .L_8498)
.L_8498:
        /*007c*/ 	.word	0x00000000
        /*0080*/ 	.short	0x0002
        /*0082*/ 	.short	0x0010
        /*0084*/ 	.byte	0x00, 0xf5, 0x21, 0x00


	//----- nvinfo : EIATTR_KPARAM_INFO
	.align		4
.L_8499:
        /*0088*/ 	.byte	0x04, 0x17
        /*008a*/ 	.short	(.L_8501 - .L_8500)
.L_8500:
        /*008c*/ 	.word	0x00000000
        /*0090*/ 	.short	0x0001
        /*0092*/ 	.short	0x0008
        /*0094*/ 	.byte	0x00, 0xf5, 0x21, 0x00


	//----- nvinfo : EIATTR_KPARAM_INFO
	.align		4
.L_8501:
        /*0098*/ 	.byte	0x04, 0x17
        /*009a*/ 	.short	(.L_8503 - .L_8502)
.L_8502:
        /*009c*/ 	.word	0x00000000
        /*00a0*/ 	.short	0x0000
        /*00a2*/ 	.short	0x0000
        /*00a4*/ 	.byte	0x00, 0xf5, 0x21, 0x00


	//----- nvinfo : EIATTR_SPARSE_MMA_MASK
	.align		4
.L_8503:
        /*00a8*/ 	.byte	0x03, 0x50
        /*00aa*/ 	.short	0x0000


	//----- nvinfo : EIATTR_MAXREG_COUNT
	.align		4
        /*00ac*/ 	.byte	0x03, 0x1b
        /*00ae*/ 	.short	0x00ff


	//----- nvinfo : EIATTR_NUM_BARRIERS
	.align		4
        /*00b0*/ 	.byte	0x02, 0x4c
        /*00b2*/ 	.byte	0x01
	.zero		1


	//----- nvinfo : EIATTR_MERCURY_ISA_VERSION
	.align		4
        /*00b4*/ 	.byte	0x03, 0x5f
        /*00b6*/ 	.short	0x0101


	//----- nvinfo : EIATTR_COOP_GROUP_MASK_REGIDS
	.align		4
        /*00b8*/ 	.byte	0x04, 0x29
        /*00ba*/ 	.short	(.L_8505 - .L_8504)


	//   ....[0]....
.L_8504:
        /*00bc*/ 	.word	0xffffffff


	//   ....[1]....
        /*00c0*/ 	.word	0xffffffff


	//   ....[2]....
        /*00c4*/ 	.word	0xffffffff


	//   ....[3]....
        /*00c8*/ 	.word	0xffffffff


	//   ....[4]....
        /*00cc*/ 	.word	0xffffffff


	//   ....[5]....
        /*00d0*/ 	.word	0xffffffff


	//   ....[6]....
        /*00d4*/ 	.word	0xffffffff


	//   ....[7]....
        /*00d8*/ 	.word	0xffffffff


	//   ....[8]....
        /*00dc*/ 	.word	0x05000004


	//   ....[9]....
        /*00e0*/ 	.word	0x05000004


	//   ....[10]....
        /*00e4*/ 	.word	0x05000004


	//----- nvinfo : EIATTR_COOP_GROUP_INSTR_OFFSETS
	.align		4
.L_8505:
        /*00e8*/ 	.byte	0x04, 0x28
        /*00ea*/ 	.short	(.L_8507 - .L_8506)


	//   ....[0]....
.L_8506:
        /*00ec*/ 	.word	0x000077f0


	//   ....[1]....
        /*00f0*/ 	.word	0x00007850


	//   ....[2]....
        /*00f4*/ 	.word	0x00007890


	//   ....[3]....
        /*00f8*/ 	.word	0x000078b0


	//   ....[4]....
        /*00fc*/ 	.word	0x000078d0


	//   ....[5]....
        /*0100*/ 	.word	0x000079c0


	//   ....[6]....
        /*0104*/ 	.word	0x000079e0


	//   ....[7]....
        /*0108*/ 	.word	0x00007a00


	//   ....[8]....
        /*010c*/ 	.word	0x00007c00


	//   ....[9]....
        /*0110*/ 	.word	0x00007c70


	//   ....[10]....
        /*0114*/ 	.word	0x00007ce0


	//----- nvinfo : EIATTR_VRC_CTA_INIT_COUNT
	.align		4
.L_8507:
        /*0118*/ 	.byte	0x02, 0x4a
	.zero		1
	.zero		1


	//----- nvinfo : EIATTR_EXIT_INSTR_OFFSETS
	.align		4
        /*011c*/ 	.byte	0x04, 0x1c
        /*011e*/ 	.short	(.L_8509 - .L_8508)


	//   ....[0]....
.L_8508:
        /*0120*/ 	.word	0x00000080


	//   ....[1]....
        /*0124*/ 	.word	0x00007ab0


	//   ....[2]....
        /*0128*/ 	.word	0x00007bb0


	//----- nvinfo : EIATTR_MAX_THREADS
	.align		4
.L_8509:
        /*012c*/ 	.byte	0x04, 0x05
        /*012e*/ 	.short	(.L_8511 - .L_8510)
.L_8510:
        /*0130*/ 	.word	0x00000100
        /*0134*/ 	.word	0x00000001
        /*0138*/ 	.word	0x00000001


	//----- nvinfo : EIATTR_CRS_STACK_SIZE
	.align		4
.L_8511:
        /*013c*/ 	.byte	0x04, 0x1e
        /*013e*/ 	.short	(.L_8513 - .L_8512)
.L_8512:
        /*0140*/ 	.word	0x00000000


	//----- nvinfo : EIATTR_CBANK_PARAM_SIZE
	.align		4
.L_8513:
        /*0144*/ 	.byte	0x03, 0x19
        /*0146*/ 	.short	0x0050


	//----- nvinfo : EIATTR_PARAM_CBANK
	.align		4
        /*0148*/ 	.byte	0x04, 0x0a
        /*014a*/ 	.short	(.L_8515 - .L_8514)
	.align		4
.L_8514:
        /*014c*/ 	.word	index@(.nv.constant0._ZN18transformer_engine6detail43dgated_act_cast_transpose_kernel_notalignedILi2ELi2Ef13__nv_bfloat16S2_NS_5EmptyEXadL_ZNS_5dgeluIffEET_T0_RKS3_EEXadL_ZNS_4geluIffEES5_S6_S8_EEEEvPKT2_SC_PT3_SE_PKT1_PSF_SI_mmm)
        /*0150*/ 	.short	0x0380
        /*0152*/ 	.short	0x0050


	//----- nvinfo : EIATTR_SW_WAR
	.align		4
.L_8515:
        /*0154*/ 	.byte	0x04, 0x36
        /*0156*/ 	.short	(.L_8517 - .L_8516)
.L_8516:
        /*0158*/ 	.word	0x00000008
.L_8517:


//--------------------- .nv.info._ZN18transformer_engine6detail32dgated_act_cast_transpose_kernelILi2ELi2Ef13__nv_bfloat16S2_NS_5EmptyEXadL_ZNS_5dgeluIffEET_T0_RKS3_EEXadL_ZNS_4geluIffEES5_S6_S8_EEEEvPKT2_SC_PT3_SE_PKT1_PSF_SI_mmm --------------------------
	.section	.nv.info._ZN18transformer_engine6detail32dgated_act_cast_transpose_kernelILi2ELi2Ef13__nv_bfloat16S2_NS_5EmptyEXadL_ZNS_5dgeluIffEET_T0_RKS3_EEXadL_ZNS_4geluIffEES5_S6_S8_EEEEvPKT2_SC_PT3_SE_PKT1_PSF_SI_mmm,"",@"SHT_CUDA_INFO"
	.sectionflags	@""
	.align	4


	//----- nvinfo : EIATTR_CUDA_API_VERSION
	.align		4
        /*0000*/ 	.byte	0x04, 0x37
        /*0002*/ 	.short	(.L_8519 - .L_8518)
.L_8518:
        /*0004*/ 	.word	0x00000082


	//----- nvinfo : EIATTR_KPARAM_INFO
	.align		4
.L_8519:
        /*0008*/ 	.byte	0x04, 0x17
        /*000a*/ 	.short	(.L_8521 - .L_8520)
.L_8520:
        /*000c*/ 	.word	0x00000000
        /*0010*/ 	.short	0x0009
        /*0012*/ 	.short	0x0048
        /*0014*/ 	.byte	0x00, 0xf0, 0x21, 0x00


	//----- nvinfo : EIATTR_KPARAM_INFO
	.align		4
.L_8521:
        /*0018*/ 	.byte	0x04, 0x17
        /*001a*/ 	.short	(.L_8523 - .L_8522)
.L_8522:
        /*001c*/ 	.word	0x00000000
        /*0020*/ 	.short	0x0008
        /*0022*/ 	.short	0x0040
        /*0024*/ 	.byte	0x00, 0xf0, 0x21, 0x00


	//----- nvinfo : EIATTR_KPARAM_INFO
	.align		4
.L_8523:
        /*0028*/ 	.byte	0x04, 0x17
        /*002a*/ 	.short	(.L_8525 - .L_8524)
.L_8524:
        /*002c*/ 	.word	0x00000000
        /*0030*/ 	.short	0x0007
        /*0032*/ 	.short	0x0038
        /*0034*/ 	.byte	0x00, 0xf0, 0x21, 0x00


	//----- nvinfo : EIATTR_KPARAM_INFO
	.align		4
.L_8525:
        /*0038*/ 	.byte	0x04, 0x17
        /*003a*/ 	.short	(.L_8527 - .L_8526)
.L_8526:
        /*003c*/ 	.word	0x00000000
        /*0040*/ 	.short	0x0006
        /*0042*/ 	.short	0x0030
        /*0044*/ 	.byte	0x00, 0xf5, 0x21, 0x00


	//----- nvinfo : EIATTR_KPARAM_INFO
	.align		4
.L_8527:
        /*0048*/ 	.byte	0x04, 0x17
        /*004a*/ 	.short	(.L_8529 - .L_8528)
.L_8528:
        /*004c*/ 	.word	0x00000000
        /*0050*/ 	.short	0x0005
        /*0052*/ 	.short	0x0028
        /*0054*/ 	.byte	0x00, 0xf5, 0x21, 0x00


	//----- nvinfo : EIATTR_KPARAM_INFO
	.align		4
.L_8529:
        /*0058*/ 	.byte	0x04, 0x17
        /*005a*/ 	.short	(.L_8531 - .L_8530)
.L_8530:
        /*005c*/ 	.word	0x00000000
        /*0060*/ 	.short	0x0004
        /*0062*/ 	.short	0x0020
        /*0064*/ 	.byte	0x00, 0xf5, 0x21, 0x00


	//----- nvinfo : EIATTR_KPARAM_INFO
	.align		4
.L_8531:
        /*0068*/ 	.byte	0x04, 0x17
        /*006a*/ 	.short	(.L_8533 - .L_8532)
.L_8532:
        /*006c*/ 	.word	0x00000000
        /*0070*/ 	.short	0x0003
        /*0072*/ 	.short	0x0018
        /*0074*/ 	.byte	0x00, 0xf5, 0x21, 0x00


	//----- nvinfo : EIATTR_KPARAM_INFO
	.align		4
.L_8533:
        /*0078*/ 	.byte	0x04, 0x17
        /*007a*/ 	.short	(.L_8535 - .L_8534)
.L_8534:
        /*007c*/ 	.word	0x00000000
        /*0080*/ 	.short	0x0002
        /*0082*/ 	.short	0x0010
        /*0084*/ 	.byte	0x00, 0xf5, 0x21, 0x00


	//----- nvinfo : EIATTR_KPARAM_INFO
	.align		4
.L_8535:
        /*0088*/ 	.byte	0x04, 0x17
        /*008a*/ 	.short	(.L_8537 - .L_8536)
.L_8536:
        /*008c*/ 	.word	0x00000000
        /*0090*/ 	.short	0x0001
        /*0092*/ 	.short	0x0008
        /*0094*/ 	.byte	0x00, 0xf5, 0x21, 0x00


	//----- nvinfo : EIATTR_KPARAM_INFO
	.align		4
.L_8537:
        /*0098*/ 	.byte	0x04, 0x17
        /*009a*/ 	.short	(.L_8539 - .L_8538)
.L_8538:
        /*009c*/ 	.word	0x00000000
        /*00a0*/ 	.short	0x0000
        /*00a2*/ 	.short	0x0000
        /*00a4*/ 	.byte	0x00, 0xf5, 0x21, 0x00


	//----- nvinfo : EIATTR_SPARSE_MMA_MASK
	.align		4
.L_8539:
        /*00a8*/ 	.byte	0x03, 0x50
        /*00aa*/ 	.short	0x0000


	//----- nvinfo : EIATTR_MAXREG_COUNT
	.align		4
        /*00ac*/ 	.byte	0x03, 0x1b
        /*00ae*/ 	.short	0x00ff


	//----- nvinfo : EIATTR_NUM_BARRIERS
	.align		4
        /*00b0*/ 	.byte	0x02, 0x4c
        /*00b2*/ 	.byte	0x01
	.zero		1


	//----- nvinfo : EIATTR_MERCURY_ISA_VERSION
	.align		4
        /*00b4*/ 	.byte	0x03, 0x5f
        /*00b6*/ 	.short	0x0101


	//----- nvinfo : EIATTR_INT_WARP_WIDE_INSTR_OFFSETS
	.align		4
        /*00b8*/ 	.byte	0x04, 0x31
        /*00ba*/ 	.short	(.L_8541 - .L_8540)


	//   ....[0]....
.L_8540:
        /*00bc*/ 	.word	0x00005af0


	//   ....[1]....
        /*00c0*/ 	.word	0x00005c00


	//----- nvinfo : EIATTR_COOP_GROUP_MASK_REGIDS
	.align		4
.L_8541:
        /*00c4*/ 	.byte	0x04, 0x29
        /*00c6*/ 	.short	(.L_8543 - .L_8542)


	//   ....[0]....
.L_8542:
        /*00c8*/ 	.word	0xffffffff


	//   ....[1]....
        /*00cc*/ 	.word	0xffffffff


	//   ....[2]....
        /*00d0*/ 	.word	0xffffffff


	//   ....[3]....
        /*00d4*/ 	.word	0xffffffff


	//   ....[4]....
        /*00d8*/ 	.word	0xffffffff


	//   ....[5]....
        /*00dc*/ 	.word	0xffffffff


	//   ....[6]....
        /*00e0*/ 	.word	0xffffffff


	//   ....[7]....
        /*00e4*/ 	.word	0xffffffff


	//   ....[8]....
        /*00e8*/ 	.word	0x05000006


	//   ....[9]....
        /*00ec*/ 	.word	0x05000006


	//   ....[10]....
        /*00f0*/ 	.word	0x05000006


	//----- nvinfo : EIATTR_COOP_GROUP_INSTR_OFFSETS
	.align		4
.L_8543:
        /*00f4*/ 	.byte	0x04, 0x28
        /*00f6*/ 	.short	(.L_8545 - .L_8544)


	//   ....[0]....
.L_8544:
        /*00f8*/ 	.word	0x00005ac0


	//   ....[1]....
        /*00fc*/ 	.word	0x00005b20


	//   ....[2]....
        /*0100*/ 	.word	0x00005b40


	//   ....[3]....
        /*0104*/ 	.word	0x00005b60


	//   ....[4]....
        /*0108*/ 	.word	0x00005b80


	//   ....[5]....
        /*010c*/ 	.word	0x00005c60


	//   ....[6]....
        /*0110*/ 	.word	0x00005c80


	//   ....[7]....
        /*0114*/ 	.word	0x00005ca0


	//   ....[8]....
        /*0118*/ 	.word	0x00005ea0


	//   ....[9]....
        /*011c*/ 	.word	0x00005f10


	//   ....[10]....
        /*0120*/ 	.word	0x00005f80


	//----- nvinfo : EIATTR_VRC_CTA_INIT_COUNT
	.align		4
.L_8545:
        /*0124*/ 	.byte	0x02, 0x4a
	.zero		1
	.zero		1


	//----- nvinfo : EIATTR_EXIT_INSTR_OFFSETS
	.align		4
        /*0128*/ 	.byte	0x04, 0x1c
        /*012a*/ 	.short	(.L_8547 - .L_8546)


	//   ....[0]....
.L_8546:
        /*012c*/ 	.word	0x00000080


	//   ....[1]....
        /*0130*/ 	.word	0x00005d50


	//   ....[2]....
        /*0134*/ 	.word	0x00005e50


	//----- nvinfo : EIATTR_MAX_THREADS
	.align		4
.L_8547:
        /*0138*/ 	.byte	0x04, 0x05
        /*013a*/ 	.short	(.L_8549 - .L_8548)
.L_8548:
        /*013c*/ 	.word	0x00000100
        /*0140*/ 	.word	0x00000001
        /*0144*/ 	.word	0x00000001


	//----- nvinfo : EIATTR_CRS_STACK_SIZE
	.align		4
.L_8549:
        /*0148*/ 	.byte	0x04, 0x1e
        /*014a*/ 	.short	(.L_8551 - .L_8550)
.L_8550:
        /*014c*/ 	.word	0x00000000


	//----- nvinfo : EIATTR_CBANK_PARAM_SIZE
	.align		4
.L_8551:
        /*0150*/ 	.byte	0x03, 0x19
        /*0152*/ 	.short	0x0050


	//----- nvinfo : EIATTR_PARAM_CBANK
	.align		4
        /*0154*/ 	.byte	0x04, 0x0a
        /*0156*/ 	.short	(.L_8553 - .L_8552)
	.align		4
.L_8552:
        /*0158*/ 	.word	index@(.nv.constant0._ZN18transformer_engine6detail32dgated_act_cast_transpose_kernelILi2ELi2Ef13__nv_bfloat16S2_NS_5EmptyEXadL_ZNS_5dgeluIffEET_T0_RKS3_EEXadL_ZNS_4geluIffEES5_S6_S8_EEEEvPKT2_SC_PT3_SE_PKT1_PSF_SI_mmm)
        /*015c*/ 	.short	0x0380
        /*015e*/ 	.short	0x0050


	//----- nvinfo : EIATTR_SW_WAR
	.align		4
.L_8553:
        /*0160*/ 	.byte	0x04, 0x36
        /*0162*/ 	.short	(.L_8555 - .L_8554)
.L_8554:
        /*0164*/ 	.word	0x00000008
.L_8555:


//--------------------- .nv.info._ZN18transformer_engine6detail43dgated_act_cast_transpose_kernel_notalignedILi2ELi2Ef13__nv_bfloat166__halfNS_5EmptyEXadL_ZNS_5dgeluIffEET_T0_RKS4_EEXadL_ZNS_4geluIffEES6_S7_S9_EEEEvPKT2_SD_PT3_SF_PKT1_PSG_SJ_mmm --------------------------
	.section	.nv.info._ZN18transformer_engine6detail43dgated_act_cast_transpose_kernel_notalignedILi2ELi2Ef13__nv_bfloat166__halfNS_5EmptyEXadL_ZNS_5dgeluIffEET_T0_RKS4_EEXadL_ZNS_4geluIffEES6_S7_S9_EEEEvPKT2_SD_PT3_SF_PKT1_PSG_SJ_mmm,"",@"SHT_CUDA_INFO"
	.sectionflags	@""
	.align	4


	//----- nvinfo : EIATTR_CUDA_API_VERSION
	.align		4
        /*0000*/ 	.byte	0x04, 0x37
        /*0002*/ 	.short	(.L_8557 - .L_8556)
.L_8556:
        /*0004*/ 	.word	0x00000082


	//----- nvinfo : EIATTR_KPARAM_INFO
	.align		4
.L_8557:
        /*0008*/ 	.byte	0x04, 0x17
        /*000a*/ 	.short	(.L_8559 - .L_8558)
.L_8558:
        /*000c*/ 	.word	0x00000000
        /*0010*/ 	.short	0x0009
        /*0012*/ 	.short	0x0048
        /*0014*/ 	.byte	0x00, 0xf0, 0x21, 0x00


	//----- nvinfo : EIATTR_KPARAM_INFO
	.align		4
.L_8559:
        /*0018*/ 	.byte	0x04, 0x17
        /*001a*/ 	.short	(.L_8561 - .L_8560)
.L_8560:
        /*001c*/ 	.word	0x00000000
        /*0020*/ 	.short	0x0008
        /*0022*/ 	.short	0x0040
        /*0024*/ 	.byte	0x00, 0xf0, 0x21, 0x00


	//----- nvinfo : EIATTR_KPARAM_INFO
	.align		4
.L_8561:
        /*0028*/ 	.byte	0x04, 0x17
        /*002a*/ 	.short	(.L_8563 - .L_8562)
.L_8562:
        /*002c*/ 	.word	0x00000000
        /*0030*/ 	.short	0x0007
        /*0032*/ 	.short	0x0038
        /*0034*/ 	.byte	0x00, 0xf0, 0x21, 0x00


	//----- nvinfo : EIATTR_KPARAM_INFO
	.align		4
.L_8563:
        /*0038*/ 	.byte	0x04, 0x17
        /*003a*/ 	.short	(.L_8565 - .L_8564)
.L_8564:
        /*003c*/ 	.word	0x00000000
        /*0040*/ 	.short	0x0006
        /*0042*/ 	.short	0x0030
        /*0044*/ 	.byte	0x00, 0xf5, 0x21, 0x00


	//----- nvinfo : EIATTR_KPARAM_INFO
	.align		4
.L_8565:
        /*0048*/ 	.byte	0x04, 0x17
        /*004a*/ 	.short	(.L_8567 - .L_8566)
.L_8566:
        /*004c*/ 	.word	0x00000000
        /*0050*/ 	.short	0x0005
        /*0052*/ 	.short	0x0028
        /*0054*/ 	.byte	0x00, 0xf5, 0x21, 0x00


	//----- nvinfo : EIATTR_KPARAM_INFO
	.align		4
.L_8567:
        /*0058*/ 	.byte	0x04, 0x17
        /*005a*/ 	.short	(.L_8569 - .L_8568)
.L_8568:
        /*005c*/ 	.word	0x00000000
        /*0060*/ 	.short	0x0004
        /*0062*/ 	.short	0x0020
        /*0064*/ 	.byte	0x00, 0xf5, 0x21, 0x00


	//----- nvinfo : EIATTR_KPARAM_INFO
	.align		4
.L_8569:
        /*0068*/ 	.byte	0x04, 0x17
        /*006a*/ 	.short	(.L_8571 - .L_8570)
.L_8570:
        /*006c*/ 	.word	0x00000000
        /*0070*/ 	.short	0x0003
        /*0072*/ 	.short	0x0018
        /*0074*/ 	.byte	0x00, 0xf5, 0x21, 0x00


	//----- nvinfo : EIATTR_KPARAM_INFO
	.align		4
.L_8571:
        /*0078*/ 	.byte	0x04, 0x17
        /*007a*/ 	.short	(.L_8573 - .L_8572)
.L_8572:
        /*007c*/ 	.word	0x00000000
        /*0080*/ 	.short	0x0002
        /*0082*/ 	.short	0x0010
        /*0084*/ 	.byte	0x00, 0xf5, 0x21, 0x00


	//----- nvinfo : EIATTR_KPARAM_INFO
	.align		4
.L_8573:
        /*0088*/ 	.byte	0x04, 0x17
        /*008a*/ 	.short	(.L_8575 - .L_8574)
.L_8574:
        /*008c*/ 	.word	0x00000000
        /*0090*/ 	.short	0x0001
        /*0092*/ 	.short	0x0008
        /*0094*/ 	.byte	0x00, 0xf5, 0x21, 0x00


	//----- nvinfo : EIATTR_KPARAM_INFO
	.align		4
.L_8575:
        /*0098*/ 	.byte	0x04, 0x17
        /*009a*/ 	.short	(.L_8577 - .L_8576)
.L_8576:
        /*009c*/ 	.word	0x00000000
        /*00a0*/ 	.short	0x0000
        /*00a2*/ 	.short	0x0000
        /*00a4*/ 	.byte	0x00, 0xf5, 0x21, 0x00


	//----- nvinfo : EIATTR_SPARSE_MMA_MASK
	.align		4
.L_8577:
        /*00a8*/ 	.byte	0x03, 0x50
        /*00aa*/ 	.short	0x0000


	//----- nvinfo : EIATTR_MAXREG_COUNT
	.align		4
        /*00ac*/ 	.byte	0x03, 0x1b
        /*00ae*/ 	.short	0x00ff


	//----- nvinfo : EIATTR_NUM_BARRIERS
	.align		4
        /*00b0*/ 	.byte	0x02, 0x4c
        /*00b2*/ 	.byte	0x01
	.zero		1


	//----- nvinfo : EIATTR_MERCURY_ISA_VERSION
	.align		4
        /*00b4*/ 	.byte	0x03, 0x5f
        /*00b6*/ 	.short	0x0101


	//----- nvinfo : EIATTR_COOP_GROUP_MASK_REGIDS
	.align		4
        /*00b8*/ 	.byte	0x04, 0x29
        /*00ba*/ 	.short	(.L_8579 - .L_8578)


	//   ....[0]....
.L_8578:
        /*00bc*/ 	.word	0xffffffff


	//   ....[1]....
        /*00c0*/ 	.word	0xffffffff


	//   ....[2]....
        /*00c4*/ 	.word	0xffffffff


	//   ....[3]....
        /*00c8*/ 	.word	0xffffffff


	//   ....[4]....
        /*00cc*/ 	.word	0xffffffff


	//   ....[5]....
        /*00d0*/ 	.word	0xffffffff


	//   ....[6]....
        /*00d4*/ 	.word	0xffffffff


	//   ....[7]....
        /*00d8*/ 	.word	0xffffffff


	//   ....[8]....
        /*00dc*/ 	.word	0x05000004


	//   ....[9]....
        /*00e0*/ 	.word	0x05000004


	//   ....[10]....
        /*00e4*/ 	.word	0x05000004


	//----- nvinfo : EIATTR_COOP_GROUP_INSTR_OFFSETS
	.align		4
.L_8579:
        /*00e8*/ 	.byte	0x04, 0x28
        /*00ea*/ 	.short	(.L_8581 - .L_8580)


	//   ....[0]....
.L_8580:
        /*00ec*/ 	.word	0x000077f0


	//   ....[1]....
        /*00f0*/ 	.word	0x00007850


	//   ....[2]....
        /*00f4*/ 	.word	0x00007890


	//   ....[3]....
        /*00f8*/ 	.word	0x000078b0


	//   ....[4]....
        /*00fc*/ 	.word	0x000078d0


	//   ....[5]....
        /*0100*/ 	.word	0x000079c0


	//   ....[6]....
        /*0104*/ 	.word	0x000079e0


	//   ....[7]....
        /*0108*/ 	.word	0x00007a00


	//   ....[8]....
        /*010c*/ 	.word	0x00007c00


	//   ....[9]....
        /*0110*/ 	.word	0x00007c70


	//   ....[10]....
        /*0114*/ 	.word	0x00007ce0


	//----- nvinfo : EIATTR_VRC_CTA_INIT_COUNT
	.align		4
.L_8581:
        /*0118*/ 	.byte	0x02, 0x4a
	.zero		1
	.zero		1


	//----- nvinfo : EIATTR_EXIT_INSTR_OFFSETS
	.align		4
        /*011c*/ 	.byte	0x04, 0x1c
        /*011e*/ 	.short	(.L_8583 - .L_8582)


	//   ....[0]....
.L_8582:
        /*0120*/ 	.word	0x00000080


	//   ....[1]....
        /*0124*/ 	.word	0x00007ab0


	//   ....[2]....
        /*0128*/ 	.word	0x00007bb0


	//----- nvinfo : EIATTR_MAX_THREADS
	.align		4
.L_8583:
        /*012c*/ 	.byte	0x04, 0x05
        /*012e*/ 	.short	(.L_8585 - .L_8584)
.L_8584:
        /*0130*/ 	.word	0x00000100
        /*0134*/ 	.word	0x00000001
        /*0138*/ 	.word	0x00000001


	//----- nvinfo : EIATTR_CRS_STACK_SIZE
	.align		4
.L_8585:
        /*013c*/ 	.byte	0x04, 0x1e
        /*013e*/ 	.short	(.L_8587 - .L_8586)
.L_8586:
        /*0140*/ 	.word	0x00000000


	//----- nvinfo : EIATTR_CBANK_PARAM_SIZE
	.align		4
.L_8587:
        /*0144*/ 	.byte	0x03, 0x19
        /*0146*/ 	.short	0x0050


	//----- nvinfo : EIATTR_PARAM_CBANK
	.align		4
        /*0148*/ 	.byte	0x04, 0x0a
        /*014a*/ 	.short	(.L_8589 - .L_8588)
	.align		4
.L_8588:
        /*014c*/ 	.word	index@(.nv.constant0._ZN18transformer_engine6detail43dgated_act_cast_transpose_kernel_notalignedILi2ELi2Ef13__nv_bfloat166__halfNS_5EmptyEXadL_ZNS_5dgeluIffEET_T0_RKS4_EEXadL_ZNS_4geluIffEES6_S7_S9_EEEEvPKT2_SD_PT3_SF_PKT1_PSG_SJ_mmm)
        /*0150*/ 	.short	0x0380
        /*0152*/ 	.short	0x0050


	//----- nvinfo : EIATTR_SW_WAR
	.align		4
.L_8589:
        /*0154*/ 	.byte	0x04, 0x36
        /*0156*/ 	.short	(.L_8591 - .L_8590)
.L_8590:
        /*0158*/ 	.word	0x00000008
.L_8591:


//--------------------- .nv.info._ZN18transformer_engine6detail32dgated_act_cast_transpose_kernelILi2ELi2Ef13__nv_bfloat166__halfNS_5EmptyEXadL_ZNS_5dgeluIffEET_T0_RKS4_EEXadL_ZNS_4geluIffEES6_S7_S9_EEEEvPKT2_SD_PT3_SF_PKT1_PSG_SJ_mmm --------------------------
	.section	.nv.info._ZN18transformer_engine6detail32dgated_act_cast_transpose_kernelILi2ELi2Ef13__nv_bfloat166__halfNS_5EmptyEXadL_ZNS_5dgeluIffEET_T0_RKS4_EEXadL_ZNS_4geluIffEES6_S7_S9_EEEEvPKT2_SD_PT3_SF_PKT1_PSG_SJ_mmm,"",@"SHT_CUDA_INFO"
	.sectionflags	@""
	.align	4


	//----- nvinfo : EIATTR_CUDA_API_VERSION
	.align		4
        /*0000*/ 	.byte	0x04, 0x37
        /*0002*/ 	.short	(.L_8593 - .L_8592)
.L_8592:
        /*0004*/ 	.word	0x00000082


	//----- nvinfo : EIATTR_KPARAM_INFO
	.align		4
.L_8593:
        /*0008*/ 	.byte	0x04, 0x17
        /*000a*/ 	.short	(.L_8595 - .L_8594)
.L_8594:
        /*000c*/ 	.word	0x00000000
        /*0010*/ 	.short	0x0009
        /*0012*/ 	.short	0x0048
        /*0014*/ 	.byte	0x00, 0xf0, 0x21, 0x00


	//----- nvinfo : EIATTR_KPARAM_INFO
	.align		4
.L_8595:
        /*0018*/ 	.byte	0x04, 0x17
        /*001a*/ 	.short	(.L_8597 - .L_8596)
.L_8596:
        /*001c*/ 	.word	0x00000000
        /*0020*/ 	.short	0x0008
        /*0022*/ 	.short	0x0040
        /*0024*/ 	.byte	0x00, 0xf0, 0x21, 0x00


	//----- nvinfo : EIATTR_KPARAM_INFO
	.align		4
.L_8597:
        /*0028*/ 	.byte	0x04, 0x17
        /*002a*/ 	.short	(.L_8599 - .L_8598)
.L_8598:
        /*002c*/ 	.word	0x00000000
        /*0030*/ 	.short	0x0007
        /*0032*/ 	.short	0x0038
        /*0034*/ 	.byte	0x00, 0xf0, 0x21, 0x00


	//----- nvinfo : EIATTR_KPARAM_INFO
	.align		4
.L_8599:
        /*0038*/ 	.byte	0x04, 0x17
        /*003a*/ 	.short	(.L_8601 - .L_8600)
.L_8600:
        /*003c*/ 	.word	0x00000000
        /*0040*/ 	.short	0x0006
        /*0042*/ 	.short	0x0030
        /*0044*/ 	.byte	0x00, 0xf5, 0x21, 0x00


	//----- nvinfo : EIATTR_KPARAM_INFO
	.align		4
.L_8601:
        /*0048*/ 	.byte	0x04, 0x17
        /*004a*/ 	.short	(.L_8603 - .L_8602)
.L_8602:
        /*004c*/ 	.word	0x00000000
        /*0050*/ 	.short	0x0005
        /*0052*/ 	.short	0x0028
        /*0054*/ 	.byte	0x00, 0xf5, 0x21, 0x00


	//----- nvinfo : EIATTR_KPARAM_INFO
	.align		4
.L_8603:
        /*0058*/ 	.byte	0x04, 0x17
        /*005a*/ 	.short	(.L_8605 - .L_8604)
.L_8604:
        /*005c*/ 	.word	0x00000000
        /*0060*/ 	.short	0x0004
        /*0062*/ 	.short	0x0020
        /*0064*/ 	.byte	0x00, 0xf5, 0x21, 0x00


	//----- nvinfo : EIATTR_KPARAM_INFO
	.align		4
.L_8605:
        /*0068*/ 	.byte	0x04, 0x17
        /*006a*/ 	.short	(.L_8607 - .L_8606)
.L_8606:
        /*006c*/ 	.word	0x00000000
        /*0070*/ 	.short	0x0003
        /*0072*/ 	.short	0x0018
        /*0074*/ 	.byte	0x00, 0xf5, 0x21, 0x00


	//----- nvinfo : EIATTR_KPARAM_INFO
	.align		4
.L_8607:
        /*0078*/ 	.byte	0x04, 0x17
        /*007a*/ 	.short	(.L_8609 - .L_8608)
.L_8608:
        /*007c*/ 	.word	0x00000000
        /*0080*/ 	.short	0x0002
        /*0082*/ 	.short	0x0010
        /*0084*/ 	.byte	0x00, 0xf5, 0x21, 0x00


	//----- nvinfo : EIATTR_KPARAM_INFO
	.align		4
.L_8609:
        /*0088*/ 	.byte	0x04, 0x17
        /*008a*/ 	.short	(.L_8611 - .L_8610)
.L_8610:
        /*008c*/ 	.word	0x00000000
        /*0090*/ 	.short	0x0001
        /*0092*/ 	.short	0x0008
        /*0094*/ 	.byte	0x00, 0xf5, 0x21, 0x00


	//----- nvinfo : EIATTR_KPARAM_INFO
	.align		4
.L_8611:
        /*0098*/ 	.byte	0x04, 0x17
        /*009a*/ 	.short	(.L_8613 - .L_8612)
.L_8612:
        /*009c*/ 	.word	0x00000000
        /*00a0*/ 	.short	0x0000
        /*00a2*/ 	.short	0x0000
        /*00a4*/ 	.byte	0x00, 0xf5, 0x21, 0x00


	//----- nvinfo : EIATTR_SPARSE_MMA_MASK
	.align		4
.L_8613:
        /*00a8*/ 	.byte	0x03, 0x50
        /*00aa*/ 	.short	0x0000


	//----- nvinfo : EIATTR_MAXREG_COUNT
	.align		4
        /*00ac*/ 	.byte	0x03, 0x1b
        /*00ae*/ 	.short	0x00ff


	//----- nvinfo : EIATTR_NUM_BARRIERS
	.align		4
        /*00b0*/ 	.byte	0x02, 0x4c
        /*00b2*/ 	.byte	0x01
	.zero		1


	//----- nvinfo : EIATTR_MERCURY_ISA_VERSION
	.align		4
        /*00b4*/ 	.byte	0x03, 0x5f
        /*00b6*/ 	.short	0x0101


	//----- nvinfo : EIATTR_INT_WARP_WIDE_INSTR_OFFSETS
	.align		4
        /*00b8*/ 	.byte	0x04, 0x31
        /*00ba*/ 	.short	(.L_8615 - .L_8614)


	//   ....[0]....
.L_8614:
        /*00bc*/ 	.word	0x00005af0


	//   ....[1]....
        /*00c0*/ 	.word	0x00005c00


	//----- nvinfo : EIATTR_COOP_GROUP_MASK_REGIDS
	.align		4
.L_8615:
        /*00c4*/ 	.byte	0x04, 0x29
        /*00c6*/ 	.short	(.L_8617 - .L_8616)


	//   ....[0]....
.L_8616:
        /*00c8*/ 	.word	0xffffffff


	//   ....[1]....
        /*00cc*/ 	.word	0xffffffff


	//   ....[2]....
        /*00d0*/ 	.word	0xffffffff


	//   ....[3]....
        /*00d4*/ 	.word	0xffffffff


	//   ....[4]....
        /*00d8*/ 	.word	0xffffffff


	//   ....[5]....
        /*00dc*/ 	.word	0xffffffff


	//   ....[6]....
        /*00e0*/ 	.word	0xffffffff


	//   ....[7]....
        /*00e4*/ 	.word	0xffffffff


	//   ....[8]....
        /*00e8*/ 	.word	0x05000006


	//   ....[9]....
        /*00ec*/ 	.word	0x05000006


	//   ....[10]....
        /*00f0*/ 	.word	0x05000006


	//----- nvinfo : EIATTR_COOP_GROUP_INSTR_OFFSETS
	.align		4
.L_8617:
        /*00f4*/ 	.byte	0x04, 0x28
        /*00f6*/ 	.short	(.L_8619 - .L_8618)


	//   ....[0]....
.L_8618:
        /*00f8*/ 	.word	0x00005ac0


	//   ....[1]....
        /*00fc*/ 	.word	0x00005b20


	//   ....[2]....
        /*0100*/ 	.word	0x00005b40


	//   ....[3]....
        /*0104*/ 	.word	0x00005b60


	//   ....[4]....
        /*0108*/ 	.word	0x00005b80


	//   ....[5]....
        /*010c*/ 	.word	0x00005c60


	//   ....[6]....
        /*0110*/ 	.word	0x00005c80


	//   ....[7]....
        /*0114*/ 	.word	0x00005ca0


	//   ....[8]....
        /*0118*/ 	.word	0x00005ea0


	//   ....[9]....
        /*011c*/ 	.word	0x00005f10


	//   ....[10]....
        /*0120*/ 	.word	0x00005f80


	//----- nvinfo : EIATTR_VRC_CTA_INIT_COUNT
	.align		4
.L_8619:
        /*0124*/ 	.byte	0x02, 0x4a
	.zero		1
	.zero		1


	//----- nvinfo : EIATTR_EXIT_INSTR_OFFSETS
	.align		4
        /*0128*/ 	.byte	0x04, 0x1c
        /*012a*/ 	.short	(.L_8621 - .L_8620)


	//   ....[0]....
.L_8620:
        /*012c*/ 	.word	0x00000080


	//   ....[1]....
        /*0130*/ 	.word	0x00005d50


	//   ....[2]....
        /*0134*/ 	.word	0x00005e50


	//----- nvinfo : EIATTR_MAX_THREADS
	.align		4
.L_8621:
        /*0138*/ 	.byte	0x04, 0x05
        /*013a*/ 	.short	(.L_8623 - .L_8622)
.L_8622:
        /*013c*/ 	.word	0x00000100
        /*0140*/ 	.word	0x00000001
        /*0144*/ 	.word	0x00000001


	//----- nvinfo : EIATTR_CRS_STACK_SIZE
	.align		4
.L_8623:
        /*0148*/ 	.byte	0x04, 0x1e
        /*014a*/ 	.short	(.L_8625 - .L_8624)
.L_8624:
        /*014c*/ 	.word	0x00000000


	//----- nvinfo : EIATTR_CBANK_PARAM_SIZE
	.align		4
.L_8625:
        /*0150*/ 	.byte	0x03, 0x19
        /*0152*/ 	.short	0x0050


	//----- nvinfo : EIATTR_PARAM_CBANK
	.align		4
        /*0154*/ 	.byte	0x04, 0x0a
        /*0156*/ 	.short	(.L_8627 - .L_8626)
	.align		4
.L_8626:
        /*0158*/ 	.word	index@(.nv.constant0._ZN18transformer_engine6detail32dgated_act_cast_transpose_kernelILi2ELi2Ef13__nv_bfloat166__halfNS_5EmptyEXadL_ZNS_5dgeluIffEET_T0_RKS4_EEXadL_ZNS_4geluIffEES6_S7_S9_EEEEvPKT2_SD_PT3_SF_PKT1_PSG_SJ_mmm)
        /*015c*/ 	.short	0x0380
        /*015e*/ 	.short	0x0050


	//----- nvinfo : EIATTR_SW_WAR
	.align		4
.L_8627:
        /*0160*/ 	.byte	0x04, 0x36
        /*0162*/ 	.short	(.L_8629 - .L_8628)
.L_8628:
        /*0164*/ 	.word	0x00000008
.L_8629:


//--------------------- .nv.info._ZN18transformer_engine6detail43dgated_act_cast_transpose_kernel_notalignedILi2ELi1Ef13__nv_bfloat16fNS_5EmptyEXadL_ZNS_5dgeluIffEET_T0_RKS3_EEXadL_ZNS_4geluIffEES5_S6_S8_EEEEvPKT2_SC_PT3_SE_PKT1_PSF_SI_mmm --------------------------
	.section	.nv.info._ZN18transformer_engine6detail43dgated_act_cast_transpose_kernel_notalignedILi2ELi1Ef13__nv_bfloat16fNS_5EmptyEXadL_ZNS_5dgeluIffEET_T0_RKS3_EEXadL_ZNS_4geluIffEES5_S6_S8_EEEEvPKT2_SC_PT3_SE_PKT1_PSF_SI_mmm,"",@"SHT_CUDA_INFO"
	.sectionflags	@""
	.align	4


	//----- nvinfo : EIATTR_CUDA_API_VERSION
	.align		4
        /*0000*/ 	.byte	0x04, 0x37
        /*0002*/ 	.short	(.L_8631 - .L_8630)
.L_8630:
        /*0004*/ 	.word	0x00000082


	//----- nvinfo : EIATTR_KPARAM_INFO
	.align		4
.L_8631:
        /*0008*/ 	.byte	0x04, 0x17
        /*000a*/ 	.short	(.L_8633 - .L_8632)
.L_8632:
        /*000c*/ 	.word	0x00000000
        /*0010*/ 	.short	0x0009
        /*0012*/ 	.short	0x0048
        /*0014*/ 	.byte	0x00, 0xf0, 0x21, 0x00


	//----- nvinfo : EIATTR_KPARAM_INFO
	.align		4
.L_8633:
        /*0018*/ 	.byte	0x04, 0x17
        /*001a*/ 	.short	(.L_8635 - .L_8634)
.L_8634:
        /*001c*/ 	.word	0x00000000
        /*0020*/ 	.short	0x0008
        /*0022*/ 	.short	0x0040
        /*0024*/ 	.byte	0x00, 0xf0, 0x21, 0x00


	//----- nvinfo : EIATTR_KPARAM_INFO
	.align		4
.L_8635:
        /*0028*/ 	.byte	0x04, 0x17
        /*002a*/ 	.short	(.L_8637 - .L_8636)
.L_8636:
        /*002c*/ 	.word	0x00000000
        /*0030*/ 	.short	0x0007
        /*0032*/ 	.short	0x0038
        /*0034*/ 	.byte	0x00, 0xf0, 0x21, 0x00


	//----- nvinfo : EIATTR_KPARAM_INFO
	.align		4
.L_8637:
        /*0038*/ 	.byte	0x04, 0x17
        /*003a*/ 	.short	(.L_8639 - .L_8638)
.L_8638:
        /*003c*/ 	.word	0x00000000
        /*0040*/ 	.short	0x0006
        /*0042*/ 	.short	0x0030
        /*0044*/ 	.byte	0x00, 0xf5, 0x21, 0x00


	//----- nvinfo : EIATTR_KPARAM_INFO
	.align		4
.L_8639:
        /*0048*/ 	.byte	0x04, 0x17
        /*004a*/ 	.short	(.L_8641 - .L_8640)
.L_8640:
        /*004c*/ 	.word	0x00000000
        /*0050*/ 	.short	0x0005
        /*0052*/ 	.short	0x0028
        /*0054*/ 	.byte	0x00, 0xf5, 0x21, 0x00


	//----- nvinfo : EIATTR_KPARAM_INFO
	.align		4
.L_8641:
        /*0058*/ 	.byte	0x04, 0x17
        /*005a*/ 	.short	(.L_8643 - .L_8642)
.L_8642:
        /*005c*/ 	.word	0x00000000
        /*0060*/ 	.short	0x0004
        /*0062*/ 	.short	0x0020
        /*0064*/ 	.byte	0x00, 0xf5, 0x21, 0x00


	//----- nvinfo : EIATTR_KPARAM_INFO
	.align		4
.L_8643:
        /*0068*/ 	.byte	0x04, 0x17
        /*006a*/ 	.short	(.L_8645 - .L_8644)
.L_8644:
        /*006c*/ 	.word	0x00000000
        /*0070*/ 	.short	0x0003
        /*0072*/ 	.short	0x0018
        /*0074*/ 	.byte	0x00, 0xf5, 0x21, 0x00


	//----- nvinfo : EIATTR_KPARAM_INFO
	.align		4
.L_8645:
        /*0078*/ 	.byte	0x04, 0x17
        /*007a*/ 	.short	(.L_8647 - .L_8646)
.L_8646:
        /*007c*/ 	.word	0x00000000
        /*0080*/ 	.short	0x0002
        /*0082*/ 	.short	0x0010
        /*0084*/ 	.byte	0x00, 0xf5, 0x21, 0x00


	//----- nvinfo : EIATTR_KPARAM_INFO
	.align		4
.L_8647:
        /*0088*/ 	.byte	0x04, 0x17
        /*008a*/ 	.short	(.L_8649 - .L_8648)
.L_8648:
        /*008c*/ 	.word	0x00000000
        /*0090*/ 	.short	0x0001
        /*0092*/ 	.short	0x0008
        /*0094*/ 	.byte	0x00, 0xf5, 0x21, 0x00


	//----- nvinfo : EIATTR_KPARAM_INFO
	.align		4
.L_8649:
        /*0098*/ 	.byte	0x04, 0x17
        /*009a*/ 	.short	(.L_8651 - .L_8650)
.L_8650:
        /*009c*/ 	.word	0x00000000
        /*00a0*/ 	.short	0x0000
        /*00a2*/ 	.short	0x0000
        /*00a4*/ 	.byte	0x00, 0xf5, 0x21, 0x00


	//----- nvinfo : EIATTR_SPARSE_MMA_MASK
	.align		4
.L_8651:
        /*00a8*/ 	.byte	0x03, 0x50
        /*00aa*/ 	.short	0x0000


	//----- nvinfo : EIATTR_MAXREG_COUNT
	.align		4
        /*00ac*/ 	.byte	0x03, 0x1b
        /*00ae*/ 	.short	0x00ff


	//----- nvinfo : EIATTR_NUM_BARRIERS
	.align		4
        /*00b0*/ 	.byte	0x02, 0x4c
        /*00b2*/ 	.byte	0x01
	.zero		1


	//----- nvinfo : EIATTR_MERCURY_ISA_VERSION
	.align		4
        /*00b4*/ 	.byte	0x03, 0x5f
        /*00b6*/ 	.short	0x0101


	//----- nvinfo : EIATTR_INT_WARP_WIDE_INSTR_OFFSETS
	.align		4
        /*00b8*/ 	.byte	0x04, 0x31
        /*00ba*/ 	.short	(.L_8653 - .L_8652)


	//   ....[0]....
.L_8652:
        /*00bc*/ 	.word	0x00001cd0


	//----- nvinfo : EIATTR_COOP_GROUP_MASK_REGIDS
	.align		4
.L_8653:
        /*00c0*/ 	.byte	0x04, 0x29
        /*00c2*/ 	.short	(.L_8655 - .L_8654)


	//   ....[0]....
.L_8654:
        /*00c4*/ 	.word	0xffffffff


	//   ....[1]....
        /*00c8*/ 	.word	0xffffffff


	//   ....[2]....
        /*00cc*/ 	.word	0xffffffff


	//   ....[3]....
        /*00d0*/ 	.word	0xffffffff


	//   ....[4]....
        /*00d4*/ 	.word	0xffffffff


	//   ....[5]....
        /*00d8*/ 	.word	0xffffffff


	//   ....[6]....
        /*00dc*/ 	.word	0xffffffff


	//   ....[7]....
        /*00e0*/ 	.word	0xffffffff


	//   ....[8]....
        /*00e4*/ 	.word	0x05000006


	//   ....[9]....
        /*00e8*/ 	.word	0x05000006


	//   ....[10]....
        /*00ec*/ 	.word	0x05000006


	//----- nvinfo : EIATTR_COOP_GROUP_INSTR_OFFSETS
	.align		4
.L_8655:
        /*00f0*/ 	.byte	0x04, 0x28
        /*00f2*/ 	.short	(.L_8657 - .L_8656)


	//   ....[0]....
.L_8656:
        /*00f4*/ 	.word	0x00004cd0


	//   ....[1]....
        /*00f8*/ 	.word	0x00004d30


	//   ....[2]....
        /*00fc*/ 	.word	0x00004d70


	//   ....[3]....
        /*0100*/ 	.word	0x00004d90


	//   ....[4]....
        /*0104*/ 	.word	0x00004db0


	//   ....[5]....
        /*0108*/ 	.word	0x00004ea0


	//   ....[6]....
        /*010c*/ 	.word	0x00004ec0


	//   ....[7]....
        /*0110*/ 	.word	0x00004ee0


	//   ....[8]....
        /*0114*/ 	.word	0x000050e0


	//   ....[9]....
        /*0118*/ 	.word	0x00005150


	//   ....[10]....
        /*011c*/ 	.word	0x000051c0


	//----- nvinfo : EIATTR_VRC_CTA_INIT_COUNT
	.align		4
.L_8657:
        /*0120*/ 	.byte	0x02, 0x4a
	.zero		1
	.zero		1


	//----- nvinfo : EIATTR_EXIT_INSTR_OFFSETS
	.align		4
        /*0124*/ 	.byte	0x04, 0x1c
        /*0126*/ 	.short	(.L_8659 - .L_8658)


	//   ....[0]....
.L_8658:
        /*0128*/ 	.word	0x00000080


	//   ....[1]....
        /*012c*/ 	.word	0x00004f90


	//   ....[2]....
        /*0130*/ 	.word	0x00005090


	//----- nvinfo : EIATTR_MAX_THREADS
	.align		4
.L_8659:
        /*0134*/ 	.byte	0x04, 0x05
        /*0136*/ 	.short	(.L_8661 - .L_8660)
.L_8660:
        /*0138*/ 	.word	0x00000100
        /*013c*/ 	.word	0x00000001
        /*0140*/ 	.word	0x00000001


	//----- nvinfo : EIATTR_CRS_STACK_SIZE
	.align		4
.L_8661:
        /*0144*/ 	.byte	0x04, 0x1e
        /*0146*/ 	.short	(.L_8663 - .L_8662)
.L_8662:
        /*0148*/ 	.word	0x00000000


	//----- nvinfo : EIATTR_CBANK_PARAM_SIZE
	.align		4
.L_8663:
        /*014c*/ 	.byte	0x03, 0x19
        /*014e*/ 	.short	0x0050


	//----- nvinfo : EIATTR_PARAM_CBANK
	.align		4
        /*0150*/ 	.byte	0x04, 0x0a
        /*0152*/ 	.short	(.L_8665 - .L_8664)
	.align		4
.L_8664:
        /*0154*/ 	.word	index@(.nv.constant0._ZN18transformer_engine6detail43dgated_act_cast_transpose_kernel_notalignedILi2ELi1Ef13__nv_bfloat16fNS_5EmptyEXadL_ZNS_5dgeluIffEET_T0_RKS3_EEXadL_ZNS_4geluIffEES5_S6_S8_EEEEvPKT2_SC_PT3_SE_PKT1_PSF_SI_mmm)
        /*0158*/ 	.short	0x0380
        /*015a*/ 	.short	0x0050


	//----- nvinfo : EIATTR_SW_WAR
	.align		4
.L_8665:
        /*015c*/ 	.byte	0x04, 0x36
        /*015e*/ 	.short	(.L_8667 - .L_8666)
.L_8666:
        /*0160*/ 	.word	0x00000008
.L_8667:


//--------------------- .nv.info._ZN18transformer_engine6detail32dgated_act_cast_transpose_kernelILi2ELi1Ef13__nv_bfloat16fNS_5EmptyEXadL_ZNS_5dgeluIffEET_T0_RKS3_EEXadL_ZNS_4geluIffEES5_S6_S8_EEEEvPKT2_SC_PT3_SE_PKT1_PSF_SI_mmm --------------------------
	.section	.nv.info._ZN18transformer_engine6detail32dgated_act_cast_transpose_kernelILi2ELi1Ef13__nv_bfloat16fNS_5EmptyEXadL_ZNS_5dgeluIffEET_T0_RKS3_EEXadL_ZNS_4geluIffEES5_S6_S8_EEEEvPKT2_SC_PT3_SE_PKT1_PSF_SI_mmm,"",@"SHT_CUDA_INFO"
	.sectionflags	@""
	.align	4


	//----- nvinfo : EIATTR_CUDA_API_VERSION
	.align		4
        /*0000*/ 	.byte	0x04, 0x37
        /*0002*/ 	.short	(.L_8669 - .L_8668)
.L_8668:
        /*0004*/ 	.word	0x00000082


	//----- nvinfo : EIATTR_KPARAM_INFO
	.align		4
.L_8669:
        /*0008*/ 	.byte	0x04, 0x17
        /*000a*/ 	.short	(.L_8671 - .L_8670)
.L_8670:
        /*000c*/ 	.word	0x00000000
        /*0010*/ 	.short	0x0009
        /*0012*/ 	.short	0x0048
        /*0014*/ 	.byte	0x00, 0xf0, 0x21, 0x00


	//----- nvinfo : EIATTR_KPARAM_INFO
	.align		4
.L_8671:
        /*0018*/ 	.byte	0x04, 0x17
        /*001a*/ 	.short	(.L_8673 - .L_8672)
.L_8672:
        /*001c*/ 	.word	0x00000000
        /*0020*/ 	.short	0x0008
        /*0022*/ 	.short	0x0040
        /*0024*/ 	.byte	0x00, 0xf0, 0x21, 0x00


	//----- nvinfo : EIATTR_KPARAM_INFO
	.align		4
.L_8673:
        /*0028*/ 	.byte	0x04, 0x17
        /*002a*/ 	.short	(.L_8675 - .L_8674)
.L_8674:
        /*002c*/ 	.word	0x00000000
        /*0030*/ 	.short	0x0007
        /*0032*/ 	.short	0x0038
        /*0034*/ 	.byte	0x00, 0xf0, 0x21, 0x00


	//----- nvinfo : EIATTR_KPARAM_INFO
	.align		4
.L_8675:
        /*0038*/ 	.byte	0x04, 0x17
        /*003a*/ 	.short	(.L_8677 - .L_8676)
.L_8676:
        /*003c*/ 	.word	0x00000000
        /*0040*/ 	.short	0x0006
        /*0042*/ 	.short	0x0030
        /*0044*/ 	.byte	0x00, 0xf5, 0x21, 0x00


	//----- nvinfo : EIATTR_KPARAM_INFO
	.align		4
.L_8677:
        /*0048*/ 	.byte	0x04, 0x17
        /*004a*/ 	.short	(.L_8679 - .L_8678)
.L_8678:
        /*004c*/ 	.word	0x00000000
        /*0050*/ 	.short	0x0005
        /*0052*/ 	.short	0x0028
        /*0054*/ 	.byte	0x00, 0xf5, 0x21, 0x00


	//----- nvinfo : EIATTR_KPARAM_INFO
	.align		4
.L_8679:
        /*0058*/ 	.byte	0x04, 0x17
        /*005a*/ 	.short	(.L_8681 - .L_8680)
.L_8680:
        /*005c*/ 	.word	0x00000000
        /*0060*/ 	.short	0x0004
        /*0062*/ 	.short	0x0020
        /*0064*/ 	.byte	0x00, 0xf5, 0x21, 0x00


	//----- nvinfo : EIATTR_KPARAM_INFO
	.align		4
.L_8681:
        /*0068*/ 	.byte	0x04, 0x17
        /*006a*/ 	.short	(.L_8683 - .L_8682)
.L_8682:
        /*006c*/ 	.word	0x00000000
        /*0070*/ 	.short	0x0003
        /*0072*/ 	.short	0x0018
        /*0074*/ 	.byte	0x00, 0xf5, 0x21, 0x00


	//----- nvinfo : EIATTR_KPARAM_INFO
	.align		4
.L_8683:
        /*0078*/ 	.byte	0x04, 0x17
        /*007a*/ 	.short	(.L_8685 - .L_8684)
.L_8684:
        /*007c*/ 	.word	0x00000000
        /*0080*/ 	.short	0x0002
        /*0082*/ 	.short	0x0010
        /*0084*/ 	.byte	0x00, 0xf5, 0x21, 0x00


	//----- nvinfo : EIATTR_KPARAM_INFO
	.align		4
.L_8685:
        /*0088*/ 	.byte	0x04, 0x17
        /*008a*/ 	.short	(.L_8687 - .L_8686)
.L_8686:
        /*008c*/ 	.word	0x00000000
        /*0090*/ 	.short	0x0001
        /*0092*/ 	.short	0x0008
        /*0094*/ 	.byte	0x00, 0xf5, 0x21, 0x00


	//----- nvinfo : EIATTR_KPARAM_INFO
	.align		4
.L_8687:
        /*0098*/ 	.byte	0x04, 0x17
        /*009a*/ 	.short	(.L_8689 - .L_8688)
.L_8688:
        /*009c*/ 	.word	0x00000000
        /*00a0*/ 	.short	0x0000
        /*00a2*/ 	.short	0x0000
        /*00a4*/ 	.byte	0x00, 0xf5, 0x21, 0x00


	//----- nvinfo : EIATTR_SPARSE_MMA_MASK
	.align		4
.L_8689:
        /*00a8*/ 	.byte	0x03, 0x50
        /*00aa*/ 	.short	0x0000


	//----- nvinfo : EIATTR_MAXREG_COUNT
	.align		4
        /*00ac*/ 	.byte	0x03, 0x1b
        /*00ae*/ 	.short	0x00ff


	//----- nvinfo : EIATTR_NUM_BARRIERS
	.align		4
        /*00b0*/ 	.byte	0x02, 0x4c
        /*00b2*/ 	.byte	0x01
	.zero		1


	//----- nvinfo : EIATTR_MERCURY_ISA_VERSION
	.align		4
        /*00b4*/ 	.byte	0x03, 0x5f
        /*00b6*/ 	.short	0x0101


	//----- nvinfo : EIATTR_INT_WARP_WIDE_INSTR_OFFSETS
	.align		4
        /*00b8*/ 	.byte	0x04, 0x31
        /*00ba*/ 	.short	(.L_8691 - .L_8690)


	//   ....[0]....
.L_8690:
        /*00bc*/ 	.word	0x000034a0


	//   ....[1]....
        /*00c0*/ 	.word	0x000035b0


	//----- nvinfo : EIATTR_COOP_GROUP_MASK_REGIDS
	.align		4
.L_8691:
        /*00c4*/ 	.byte	0x04, 0x29
        /*00c6*/ 	.short	(.L_8693 - .L_8692)


	//   ....[0]....
.L_8692:
        /*00c8*/ 	.word	0xffffffff


	//   ....[1]....
        /*00cc*/ 	.word	0xffffffff


	//   ....[2]....
        /*00d0*/ 	.word	0xffffffff


	//   ....[3]....
        /*00d4*/ 	.word	0xffffffff


	//   ....[4]....
        /*00d8*/ 	.word	0xffffffff


	//   ....[5]....
        /*00dc*/ 	.word	0xffffffff


	//   ....[6]....
        /*00e0*/ 	.word	0xffffffff


	//   ....[7]....
        /*00e4*/ 	.word	0xffffffff


	//   ....[8]....
        /*00e8*/ 	.word	0x05000006


	//   ....[9]....
        /*00ec*/ 	.word	0x05000006


	//   ....[10]....
        /*00f0*/ 	.word	0x05000006


	//----- nvinfo : EIATTR_COOP_GROUP_INSTR_OFFSETS
	.align		4
.L_8693:
        /*00f4*/ 	.byte	0x04, 0x28
        /*00f6*/ 	.short	(.L_8695 - .L_8694)


	//   ....[0]....
.L_8694:
        /*00f8*/ 	.word	0x00003470


	//   ....[1]....
        /*00fc*/ 	.word	0x000034d0


	//   ....[2]....
        /*0100*/ 	.word	0x000034f0


	//   ....[3]....
        /*0104*/ 	.word	0x00003510


	//   ....[4]....
        /*0108*/ 	.word	0x00003530


	//   ....[5]....
        /*010c*/ 	.word	0x00003610


	//   ....[6]....
        /*0110*/ 	.word	0x00003630


	//   ....[7]....
        /*0114*/ 	.word	0x00003650


	//   ....[8]....
        /*0118*/ 	.word	0x00003850


	//   ....[9]....
        /*011c*/ 	.word	0x000038c0


	//   ....[10]....
        /*0120*/ 	.word	0x00003930


	//----- nvinfo : EIATTR_VRC_CTA_INIT_COUNT
	.align		4
.L_8695:
        /*0124*/ 	.byte	0x02, 0x4a
	.zero		1
	.zero		1


	//----- nvinfo : EIATTR_EXIT_INSTR_OFFSETS
	.align		4
        /*0128*/ 	.byte	0x04, 0x1c
        /*012a*/ 	.short	(.L_8697 - .L_8696)


	//   ....[0]....
.L_8696:
        /*012c*/ 	.word	0x00000080


	//   ....[1]....
        /*0130*/ 	.word	0x00003700


	//   ....[2]....
        /*0134*/ 	.word	0x00003800


	//----- nvinfo : EIATTR_MAX_THREADS
	.align		4
.L_8697:
        /*0138*/ 	.byte	0x04, 0x05
        /*013a*/ 	.short	(.L_8699 - .L_8698)
.L_8698:
        /*013c*/ 	.word	0x00000100
        /*0140*/ 	.word	0x00000001
        /*0144*/ 	.word	0x00000001


	//----- nvinfo : EIATTR_CRS_STACK_SIZE
	.align		4
.L_8699:
        /*0148*/ 	.byte	0x04, 0x1e
        /*014a*/ 	.short	(.L_8701 - .L_8700)
.L_8700:
        /*014c*/ 	.word	0x00000000


	//----- nvinfo : EIATTR_CBANK_PARAM_SIZE
	.align		4
.L_8701:
        /*0150*/ 	.byte	0x03, 0x19
        /*0152*/ 	.short	0x0050


	//----- nvinfo : EIATTR_PARAM_CBANK
	.align		4
        /*0154*/ 	.byte	0x04, 0x0a
        /*0156*/ 	.short	(.L_8703 - .L_8702)
	.align		4
.L_8702:
        /*0158*/ 	.word	index@(.nv.constant0._ZN18transformer_engine6detail32dgated_act_cast_transpose_kernelILi2ELi1Ef13__nv_bfloat16fNS_5EmptyEXadL_ZNS_5dgeluIffEET_T0_RKS3_EEXadL_ZNS_4geluIffEES5_S6_S8_EEEEvPKT2_SC_PT3_SE_PKT1_PSF_SI_mmm)
        /*015c*/ 	.short	0x0380
        /*015e*/ 	.short	0x0050


	//----- nvinfo : EIATTR_SW_WAR
	.align		4
.L_8703:
        /*0160*/ 	.byte	0x04, 0x36
        /*0162*/ 	.short	(.L_8705 - .L_8704)
.L_8704:
        /*0164*/ 	.word	0x00000008
.L_8705:


//--------------------- .nv.info._ZN18transformer_engine6detail43dgated_act_cast_transpose_kernel_notalignedILi2ELi4Ef6__half13__nv_fp8_e4m3NS_5EmptyEXadL_ZNS_5dgeluIffEET_T0_RKS4_EEXadL_ZNS_4geluIffEES6_S7_S9_EEEEvPKT2_SD_PT3_SF_PKT1_PSG_SJ_mmm --------------------------
	.section	.nv.info._ZN18transformer_engine6detail43dgated_act_cast_transpose_kernel_notalignedILi2ELi4Ef6__half13__nv_fp8_e4m3NS_5EmptyEXadL_ZNS_5dgeluIffEET_T0_RKS4_EEXadL_ZNS_4geluIffEES6_S7_S9_EEEEvPKT2_SD_PT3_SF_PKT1_PSG_SJ_mmm,"",@"SHT_CUDA_INFO"
	.sectionflags	@""
	.align	4


	//----- nvinfo : EIATTR_CUDA_API_VERSION
	.align		4
        /*0000*/ 	.byte	0x04, 0x37
        /*0002*/ 	.short	(.L_8707 - .L_8706)
.L_8706:
        /*0004*/ 	.word	0x00000082


	//----- nvinfo : EIATTR_KPARAM_INFO
	.align		4
.L_8707:
        /*0008*/ 	.byte	0x04, 0x17
        /*000a*/ 	.short	(.L_8709 - .L_8708)
.L_8708:
        /*000c*/ 	.word	0x00000000
        /*0010*/ 	.short	0x0009
        /*0012*/ 	.short	0x0048
        /*0014*/ 	.byte	0x00, 0xf0, 0x21, 0x00


	//----- nvinfo : EIATTR_KPARAM_INFO
	.align		4
.L_8709:
        /*0018*/ 	.byte	0x04, 0x17
        /*001a*/ 	.short	(.L_8711 - .L_8710)
.L_8710:
        /*001c*/ 	.word	0x00000000
        /*0020*/ 	.short	0x0008
        /*0022*/ 	.short	0x0040
        /*0024*/ 	.byte	0x00, 0xf0, 0x21, 0x00


	//----- nvinfo : EIATTR_KPARAM_INFO
	.align		4
.L_8711:
        /*0028*/ 	.byte	0x04, 0x17
        /*002a*/ 	.short	(.L_8713 - .L_8712)
.L_8712:
        /*002c*/ 	.word	0x00000000
        /*0030*/ 	.short	0x0007
        /*0032*/ 	.short	0x0038
        /*0034*/ 	.byte	0x00, 0xf0, 0x21, 0x00


	//----- nvinfo : EIATTR_KPARAM_INFO
	.align		4
.L_8713:
        /*0038*/ 	.byte	0x04, 0x17
        /*003a*/ 	.short	(.L_8715 - .L_8714)
.L_8714:
        /*003c*/ 	.word	0x00000000
        /*0040*/ 	.short	0x0006
        /*0042*/ 	.short	0x0030
        /*0044*/ 	.byte	0x00, 0xf5, 0x21, 0x00


	//----- nvinfo : EIATTR_KPARAM_INFO
	.align		4
.L_8715:
        /*0048*/ 	.byte	0x04, 0x17
        /*004a*/ 	.short	(.L_8717 - .L_8716)
.L_8716:
        /*004c*/ 	.word	0x00000000
        /*0050*/ 	.short	0x0005
        /*0052*/ 	.short	0x0028
        /*0054*/ 	.byte	0x00, 0xf5, 0x21, 0x00


	//----- nvinfo : EIATTR_KPARAM_INFO
	.align		4
.L_8717:
        /*0058*/ 	.byte	0x04, 0x17
        /*005a*/ 	.short	(.L_8719 - .L_8718)
.L_8718:
        /*005c*/ 	.word	0x00000000
        /*0060*/ 	.short	0x0004
        /*0062*/ 	.short	0x0020
        /*0064*/ 	.byte	0x00, 0xf5, 0x21, 0x00


	//----- nvinfo : EIATTR_KPARAM_INFO
	.align		4
.L_8719:
        /*0068*/ 	.byte	0x04, 0x17
        /*006a*/ 	.short	(.L_8721 - .L_8720)
.L_8720:
        /*006c*/ 	.word	0x00000000
        /*0070*/ 	.short	0x0003
        /*0072*/ 	.short	0x0018
        /*0074*/ 	.byte	0x00, 0xf5, 0x21, 0x00


	//----- nvinfo : EIATTR_KPARAM_INFO
	.align		4
.L_8721:
        /*0078*/ 	.byte	0x04, 0x17
        /*007a*/ 	.short	(.L_8723 - .L_8722)
.L_8722:
        /*007c*/ 	.word	0x00000000
        /*0080*/ 	.short	0x0002
        /*0082*/ 	.short	0x0010
        /*0084*/ 	.byte	0x00, 0xf5, 0x21, 0x00


	//----- nvinfo : EIATTR_KPARAM_INFO
	.align		4
.L_8723:
        /*0088*/ 	.byte	0x04, 0x17
        /*008a*/ 	.short	(.L_8725 - .L_8724)
.L_8724:
        /*008c*/ 	.word	0x00000000
        /*0090*/ 	.short	0x0001
        /*0092*/ 	.short	0x0008
        /*0094*/ 	.byte	0x00, 0xf5, 0x21, 0x00


	//----- nvinfo : EIATTR_KPARAM_INFO
	.align		4
.L_8725:
        /*0098*/ 	.byte	0x04, 0x17
        /*009a*/ 	.short	(.L_8727 - .L_8726)
.L_8726:
        /*009c*/ 	.word	0x00000000
        /*00a0*/ 	.short	0x0000
        /*00a2*/ 	.short	0x0000
        /*00a4*/ 	.byte	0x00, 0xf5, 0x21, 0x00


	//----- nvinfo : EIATTR_SPARSE_MMA_MASK
	.align		4
.L_8727:
        /*00a8*/ 	.byte	0x03, 0x50
        /*00aa*/ 	.short	0x0000


	//----- nvinfo : EIATTR_MAXREG_COUNT
	.align		4
        /*00ac*/ 	.byte	0x03, 0x1b
        /*00ae*/ 	.short	0x00ff


	//----- nvinfo : EIATTR_NUM_BARRIERS
	.align		4
        /*00b0*/ 	.byte	0x02, 0x4c
        /*00b2*/ 	.byte	0x01
	.zero		1


	//----- nvinfo : EIATTR_MERCURY_ISA_VERSION
	.align		4
        /*00b4*/ 	.byte	0x03, 0x5f
        /*00b6*/ 	.short	0x0101


	//----- nvinfo : EIATTR_INT_WARP_WIDE_INSTR_OFFSETS
	.align		4
        /*00b8*/ 	.byte	0x04, 0x31
        /*00ba*/ 	.short	(.L_8729 - .L_8728)


	//   ....[0]....
.L_8728:
        /*00bc*/ 	.word	0x00000790


	//----- nvinfo : EIATTR_COOP_GROUP_MASK_REGIDS
	.align		4
.L_8729:
        /*00c0*/ 	.byte	0x04, 0x29
        /*00c2*/ 	.short	(.L_8731 - .L_8730)


	//   ....[0]....
.L_8730:
        /*00c4*/ 	.word	0xffffffff


	//   ....[1]....
        /*00c8*/ 	.word	0xffffffff


	//   ....[2]....
        /*00cc*/ 	.word	0xffffffff


	//   ....[3]....
        /*00d0*/ 	.word	0xffffffff


	//   ....[4]....
        /*00d4*/ 	.word	0xffffffff


	//   ....[5]....
        /*00d8*/ 	.word	0xffffffff


	//   ....[6]....
        /*00dc*/ 	.word	0xffffffff


	//   ....[7]....
        /*00e0*/ 	.word	0xffffffff


	//   ....[8]....
        /*00e4*/ 	.word	0x05000006


	//   ....[9]....
        /*00e8*/ 	.word	0x05000006


	//   ....[10]....
        /*00ec*/ 	.word	0x05000006


	//----- nvinfo : EIATTR_COOP_GROUP_INSTR_OFFSETS
	.align		4
.L_8731:
        /*00f0*/ 	.byte	0x04, 0x28
        /*00f2*/ 	.short	(.L_8733 - .L_8732)


	//   ....[0]....
.L_8732:
        /*00f4*/ 	.word	0x0000d160


	//   ....[1]....
        /*00f8*/ 	.word	0x0000d1c0


	//   ....[2]....
        /*00fc*/ 	.word	0x0000d200


	//   ....[3]....
        /*0100*/ 	.word	0x0000d220


	//   ....[4]....
        /*0104*/ 	.word	0x0000d240


	//   ....[5]....
        /*0108*/ 	.word	0x0000d330


	//   ....[6]....
        /*010c*/ 	.word	0x0000d350


	//   ....[7]....
        /*0110*/ 	.word	0x0000d370


	//   ....[8]....
        /*0114*/ 	.word	0x0000d580


	//   ....[9]....
        /*0118*/ 	.word	0x0000d5f0


	//   ....[10]....
        /*011c*/ 	.word	0x0000d660


	//----- nvinfo : EIATTR_VRC_CTA_INIT_COUNT
	.align		4
.L_8733:
        /*0120*/ 	.byte	0x02, 0x4a
	.zero		1
	.zero		1


	//----- nvinfo : EIATTR_EXIT_INSTR_OFFSETS
	.align		4
        /*0124*/ 	.byte	0x04, 0x1c
        /*0126*/ 	.short	(.L_8735 - .L_8734)


	//   ....[0]....
.L_8734:
        /*0128*/ 	.word	0x00000080


	//   ....[1]....
        /*012c*/ 	.word	0x0000d430


	//   ....[2]....
        /*0130*/ 	.word	0x0000d530


	//----- nvinfo : EIATTR_MAX_THREADS
	.align		4
.L_8735:
        /*0134*/ 	.byte	0x04, 0x05
        /*0136*/ 	.short	(.L_8737 - .L_8736)
.L_8736:
        /*0138*/ 	.word	0x00000100
        /*013c*/ 	.word	0x00000001
        /*0140*/ 	.word	0x00000001


	//----- nvinfo : EIATTR_CRS_STACK_SIZE
	.align		4
.L_8737:
        /*0144*/ 	.byte	0x04, 0x1e
        /*0146*/ 	.short	(.L_8739 - .L_8738)
.L_8738:
        /*0148*/ 	.word	0x00000000


	//----- nvinfo : EIATTR_CBANK_PARAM_SIZE
	.align		4
.L_8739:
        /*014c*/ 	.byte	0x03, 0x19
        /*014e*/ 	.short	0x0050


	//----- nvinfo : EIATTR_PARAM_CBANK
	.align		4
        /*0150*/ 	.byte	0x04, 0x0a
        /*0152*/ 	.short	(.L_8741 - .L_8740)
	.align		4
.L_8740:
        /*0154*/ 	.word	index@(.nv.constant0._ZN18transformer_engine6detail43dgated_act_cast_transpose_kernel_notalignedILi2ELi4Ef6__half13__nv_fp8_e4m3NS_5EmptyEXadL_ZNS_5dgeluIffEET_T0_RKS4_EEXadL_ZNS_4geluIffEES6_S7_S9_EEEEvPKT2_SD_PT3_SF_PKT1_PSG_SJ_mmm)
        /*0158*/ 	.short	0x0380
        /*015a*/ 	.short	0x0050


	//----- nvinfo : EIATTR_SW_WAR
	.align		4
.L_8741:
        /*015c*/ 	.byte	0x04, 0x36
        /*015e*/ 	.short	(.L_8743 - .L_8742)
.L_8742:
        /*0160*/ 	.word	0x00000008
.L_8743:


//--------------------- .nv.info._ZN18transformer_engine6detail32dgated_act_cast_transpose_kernelILi2ELi4Ef6__half13__nv_fp8_e4m3NS_5EmptyEXadL_ZNS_5dgeluIffEET_T0_RKS4_EEXadL_ZNS_4geluIffEES6_S7_S9_EEEEvPKT2_SD_PT3_SF_PKT1_PSG_SJ_mmm --------------------------
	.section	.nv.info._ZN18transformer_engine6detail32dgated_act_cast_transpose_kernelILi2ELi4Ef6__half13__nv_fp8_e4m3NS_5EmptyEXadL_ZNS_5dgeluIffEET_T0_RKS4_EEXadL_ZNS_4geluIffEES6_S7_S9_EEEEvPKT2_SD_PT3_SF_PKT1_PSG_SJ_mmm,"",@"SHT_CUDA_INFO"
	.sectionflags	@""
	.align	4


	//----- nvinfo : EIATTR_CUDA_API_VERSION
	.align		4
        /*0000*/ 	.byte	0x04, 0x37
        /*0002*/ 	.short	(.L_8745 - .L_8744)
.L_8744:
        /*0004*/ 	.word	0x00000082


	//----- nvinfo : EIATTR_KPARAM_INFO
	.align		4
.L_8745:
        /*0008*/ 	.byte	0x04, 0x17
        /*000a*/ 	.short	(.L_8747 - .L_8746)
.L_8746:
        /*000c*/ 	.word	0x00000000
        /*0010*/ 	.short	0x0009
        /*0012*/ 	.short	0x0048
        /*0014*/ 	.byte	0x00, 0xf0, 0x21, 0x00


	//----- nvinfo : EIATTR_KPARAM_INFO
	.align		4
.L_8747:
        /*0018*/ 	.byte	0x04, 0x17
        /*001a*/ 	.short	(.L_8749 - .L_8748)
.L_8748:
        /*001c*/ 	.word	0x00000000
        /*0020*/ 	.short	0x0008
        /*0022*/ 	.short	0x0040
        /*0024*/ 	.byte	0x00, 0xf0, 0x21, 0x00


	//----- nvinfo : EIATTR_KPARAM_INFO
	.align		4
.L_8749:
        /*0028*/ 	.byte	0x04, 0x17
        /*002a*/ 	.short	(.L_8751 - .L_8750)
.L_8750:
        /*002c*/ 	.word	0x00000000
        /*0030*/ 	.short	0x0007
        /*0032*/ 	.short	0x0038
        /*0034*/ 	.byte	0x00, 0xf0, 0x21, 0x00


	//----- nvinfo : EIATTR_KPARAM_INFO
	.align		4
.L_8751:
        /*0038*/ 	.byte	0x04, 0x17
        /*003a*/ 	.short	(.L_8753 - .L_8752)
.L_8752:
        /*003c*/ 	.word	0x00000000
        /*0040*/ 	.short	0x0006
        /*0042*/ 	.short	0x0030
        /*0044*/ 	.byte	0x00, 0xf5, 0x21, 0x00


	//----- nvinfo : EIATTR_KPARAM_INFO
	.align		4
.L_8753:
        /*0048*/ 	.byte	0x04, 0x17
        /*004a*/ 	.short	(.L_8755 - .L_8754)
.L_8754:
        /*004c*/ 	.word	0x00000000
        /*0050*/ 	.short	0x0005
        /*0052*/ 	.short	0x0028
        /*0054*/ 	.byte	0x00, 0xf5, 0x21, 0x00


	//----- nvinfo : EIATTR_KPARAM_INFO
	.align		4
.L_8755:
        /*0058*/ 	.byte	0x04, 0x17
        /*005a*/ 	.short	(.L_8757 - .L_8756)
.L_8756:
        /*005c*/ 	.word	0x00000000
        /*0060*/ 	.short	0x0004
        /*0062*/ 	.short	0x0020
        /*0064*/ 	.byte	0x00, 0xf5, 0x21, 0x00


	//----- nvinfo : EIATTR_KPARAM_INFO
	.align		4
.L_8757:
        /*0068*/ 	.byte	0x04, 0x17
        /*006a*/ 	.short	(.L_8759 - .L_8758)
.L_8758:
        /*006c*/ 	.word	0x00000000
        /*0070*/ 	.short	0x0003
        /*0072*/ 	.short	0x0018
        /*0074*/ 	.byte	0x00, 0xf5, 0x21, 0x00


	//----- nvinfo : EIATTR_KPARAM_INFO
	.align		4
.L_8759:
        /*0078*/ 	.byte	0x04, 0x17
        /*007a*/ 	.short	(.L_8761 - .L_8760)
.L_8760:
        /*007c*/ 	.word	0x00000000
        /*0080*/ 	.short	0x0002
        /*0082*/ 	.short	0x0010
        /*0084*/ 	.byte	0x00, 0xf5, 0x21, 0x00


	//----- nvinfo : EIATTR_KPARAM_INFO
	.align		4
.L_8761:
        /*0088*/ 	.byte	0x04, 0x17
        /*008a*/ 	.short	(.L_8763 - .L_8762)
.L_8762:
        /*008c*/ 	.word	0x00000000
        /*0090*/ 	.short	0x0001
        /*0092*/ 	.short	0x0008
        /*0094*/ 	.byte	0x00, 0xf5, 0x21, 0x00


	//----- nvinfo : EIATTR_KPARAM_INFO
	.align		4
.L_8763:
        /*0098*/ 	.byte	0x04, 0x17
        /*009a*/ 	.short	(.L_8765 - .L_8764)
.L_8764:
        /*009c*/ 	.word	0x00000000
        /*00a0*/ 	.short	0x0000
        /*00a2*/ 	.short	0x0000
        /*00a4*/ 	.byte	0x00, 0xf5, 0x21, 0x00


	//----- nvinfo : EIATTR_SPARSE_MMA_MASK
	.align		4
.L_8765:
        /*00a8*/ 	.byte	0x03, 0x50
        /*00aa*/ 	.short	0x0000


	//----- nvinfo : EIATTR_MAXREG_COUNT
	.align		4
        /*00ac*/ 	.byte	0x03, 0x1b
        /*00ae*/ 	.short	0x00ff


	//----- nvinfo : EIATTR_NUM_BARRIERS
	.align		4
        /*00b0*/ 	.byte	0x02, 0x4c
        /*00b2*/ 	.byte	0x01
	.zero		1


	//----- nvinfo : EIATTR_MERCURY_ISA_VERSION
	.align		4
        /*00b4*/ 	.byte	0x03, 0x5f
        /*00b6*/ 	.short	0x0101


	//----- nvinfo : EIATTR_INT_WARP_WIDE_INSTR_OFFSETS
	.align		4
        /*00b8*/ 	.byte	0x04, 0x31
        /*00ba*/ 	.short	(.L_8767 - .L_8766)


	//   ....[0]....
.L_8766:
        /*00bc*/ 	.word	0x0000a3f0


	//   ....[1]....
        /*00c0*/ 	.word	0x0000a500


	//----- nvinfo : EIATTR_COOP_GROUP_MASK_REGIDS
	.align		4
.L_8767:
        /*00c4*/ 	.byte	0x04, 0x29
        /*00c6*/ 	.short	(.L_8769 - .L_8768)


	//   ....[0]....
.L_8768:
        /*00c8*/ 	.word	0xffffffff


	//   ....[1]....
        /*00cc*/ 	.word	0xffffffff


	//   ....[2]....
        /*00d0*/ 	.word	0xffffffff


	//   ....[3]....
        /*00d4*/ 	.word	0xffffffff


	//   ....[4]....
        /*00d8*/ 	.word	0xffffffff


	//   ....[5]....
        /*00dc*/ 	.word	0xffffffff


	//   ....[6]....
        /*00e0*/ 	.word	0xffffffff


	//   ....[7]....
        /*00e4*/ 	.word	0xffffffff


	//   ....[8]....
        /*00e8*/ 	.word	0x05000006


	//   ....[9]....
        /*00ec*/ 	.word	0x05000006


	//   ....[10]....
        /*00f0*/ 	.word	0x05000006


	//----- nvinfo : EIATTR_COOP_GROUP_INSTR_OFFSETS
	.align		4
.L_8769:
        /*00f4*/ 	.byte	0x04, 0x28
        /*00f6*/ 	.short	(.L_8771 - .L_8770)


	//   ....[0]....
.L_8770:
        /*00f8*/ 	.word	0x0000a3c0


	//   ....[1]....
        /*00fc*/ 	.word	0x0000a420


	//   ....[2]....
        /*0100*/ 	.word	0x0000a440


	//   ....[3]....
        /*0104*/ 	.word	0x0000a460


	//   ....[4]....
        /*0108*/ 	.word	0x0000a480


	//   ....[5]....
        /*010c*/ 	.word	0x0000a560


	//   ....[6]....
        /*0110*/ 	.word	0x0000a580


	//   ....[7]....
        /*0114*/ 	.word	0x0000a5a0


	//   ....[8]....
        /*0118*/ 	.word	0x0000a7a0


	//   ....[9]....
        /*011c*/ 	.word	0x0000a810


	//   ....[10]....
        /*0120*/ 	.word	0x0000a880


	//----- nvinfo : EIATTR_VRC_CTA_INIT_COUNT
	.align		4
.L_8771:
        /*0124*/ 	.byte	0x02, 0x4a
	.zero		1
	.zero		1


	//----- nvinfo : EIATTR_EXIT_INSTR_OFFSETS
	.align		4
        /*0128*/ 	.byte	0x04, 0x1c
        /*012a*/ 	.short	(.L_8773 - .L_8772)


	//   ....[0]....
.L_8772:
        /*012c*/ 	.word	0x00000080


	//   ....[1]....
        /*0130*/ 	.word	0x0000a650


	//   ....[2]....
        /*0134*/ 	.word	0x0000a750


	//----- nvinfo : EIATTR_MAX_THREADS
	.align		4
.L_8773:
        /*0138*/ 	.byte	0x04, 0x05
        /*013a*/ 	.short	(.L_8775 - .L_8774)
.L_8774:
        /*013c*/ 	.word	0x00000100
        /*0140*/ 	.word	0x00000001
        /*0144*/ 	.word	0x00000001


	//----- nvinfo : EIATTR_CRS_STACK_SIZE
	.align		4
.L_8775:
        /*0148*/ 	.byte	0x04, 0x1e
        /*014a*/ 	.short	(.L_8777 - .L_8776)
.L_8776:
        /*014c*/ 	.word	0x00000000


	//----- nvinfo : EIATTR_CBANK_PARAM_SIZE
	.align		4
.L_8777:
        /*0150*/ 	.byte	0x03, 0x19
        /*0152*/ 	.short	0x0050


	//----- nvinfo : EIATTR_PARAM_CBANK
	.align		4
        /*0154*/ 	.byte	0x04, 0x0a
        /*0156*/ 	.short	(.L_8779 - .L_8778)
	.align		4
.L_8778:
        /*0158*/ 	.word	index@(.nv.constant0._ZN18transformer_engine6detail32dgated_act_cast_transpose_kernelILi2ELi4Ef6__half13__nv_fp8_e4m3NS_5EmptyEXadL_ZNS_5dgeluIffEET_T0_RKS4_EEXadL_ZNS_4geluIffEES6_S7_S9_EEEEvPKT2_SD_PT3_SF_PKT1_PSG_SJ_mmm)
        /*015c*/ 	.short	0x0380
        /*015e*/ 	.short	0x0050


	//----- nvinfo : EIATTR_SW_WAR
	.align		4
.L_8779:
        /*0160*/ 	.byte	0x04, 0x36
        /*0162*/ 	.short	(.L_8781 - .L_8780)
.L_8780:
        /*0164*/ 	.word	0x00000008
.L_8781:


//--------------------- .nv.info._ZN18transformer_engine6detail43dgated_act_cast_transpose_kernel_notalignedILi2ELi4Ef6__half13__nv_fp8_e5m2NS_5EmptyEXadL_ZNS_5dgeluIffEET_T0_RKS4_EEXadL_ZNS_4geluIffEES6_S7_S9_EEEEvPKT2_SD_PT3_SF_PKT1_PSG_SJ_mmm --------------------------
	.section	.nv.info._ZN18transformer_engine6detail43dgated_act_cast_transpose_kernel_notalignedILi2ELi4Ef6__half13__nv_fp8_e5m2NS_5EmptyEXadL_ZNS_5dgeluIffEET_T0_RKS4_EEXadL_ZNS_4geluIffEES6_S7_S9_EEEEvPKT2_SD_PT3_SF_PKT1_PSG_SJ_mmm,"",@"SHT_CUDA_INFO"
	.sectionflags	@""
	.align	4


	//----- nvinfo : EIATTR_CUDA_API_VERSION
	.align		4
        /*0000*/ 	.byte	0x04, 0x37
        /*0002*/ 	.short	(.L_8783 - .L_8782)
.L_8782:
        /*0004*/ 	.word	0x00000082


	//----- nvinfo : EIATTR_KPARAM_INFO
	.align		4
.L_8783:
        /*0008*/ 	.byte	0x04, 0x17
        /*000a*/ 	.short	(.L_8785 - .L_8784)
.L_8784:
        /*000c*/ 	.word	0x00000000
        /*0010*/ 	.short	0x0009
        /*0012*/ 	.short	0x0048
        /*0014*/ 	.byte	0x00, 0xf0, 0x21, 0x00


	//----- nvinfo : EIATTR_KPARAM_INFO
	.align		4
.L_8785:
        /*0018*/ 	.byte	0x04, 0x17
        /*001a*/ 	.short	(.L_8787 - .L_8786)
.L_8786:
        /*001c*/ 	.word	0x00000000
        /*0020*/ 	.short	0x0008
        /*0022*/ 	.short	0x0040
        /*0024*/ 	.byte	0x00, 0xf0, 0x21, 0x00


	//----- nvinfo : EIATTR_KPARAM_INFO
	.align		4
.L_8787:
        /*0028*/ 	.byte	0x04, 0x17
        /*002a*/ 	.short	(.L_8789 - .L_8788)
.L_8788:
        /*002c*/ 	.word	0x00000000
        /*0030*/ 	.short	0x0007
        /*0032*/ 	.short	0x0038
        /*0034*/ 	.byte	0x00, 0xf0, 0x21, 0x00


	//----- nvinfo : EIATTR_KPARAM_INFO
	.align		4
.L_8789:
        /*0038*/ 	.byte	0x04, 0x17
        /*003a*/ 	.short	(.L_8791 - .L_8790)
.L_8790:
        /*003c*/ 	.word	0x00000000
        /*0040*/ 	.short	0x0006
        /*0042*/ 	.short	0x0030
        /*0044*/ 	.byte	0x00, 0xf5, 0x21, 0x00


	//----- nvinfo : EIATTR_KPARAM_INFO
	.align		4
.L_8791:
        /*0048*/ 	.byte	0x04, 0x17
        /*004a*/ 	.short	(.L_8793 - .L_8792)
.L_8792:
        /*004c*/ 	.word	0x00000000
        /*0050*/ 	.short	0x0005
        /*0052*/ 	.short	0x0028
        /*0054*/ 	.byte	0x00, 0xf5, 0x21, 0x00


	//----- nvinfo : EIATTR_KPARAM_INFO
	.align		4
.L_8793:
        /*0058*/ 	.byte	0x04, 0x17
        /*005a*/ 	.short	(.L_8795 - .L_8794)
.L_8794:
        /*005c*/ 	.word	0x00000000
        /*0060*/ 	.short	0x0004
        /*0062*/ 	.short	0x0020
        /*0064*/ 	.byte	0x00, 0xf5, 0x21, 0x00


	//----- nvinfo : EIATTR_KPARAM_INFO
	.align		4
.L_8795:
        /*0068*/ 	.byte	0x04, 0x17
        /*006a*/ 	.short	(.L_8797 - .L_8796)
.L_8796:
        /*006c*/ 	.word	0x00000000
        /*0070*/ 	.short	0x0003
        /*0072*/ 	.short	0x0018
        /*0074*/ 	.byte	0x00, 0xf5, 0x21, 0x00


	//----- nvinfo : EIATTR_KPARAM_INFO
	.align		4
.L_8797:
        /*0078*/ 	.byte	0x04, 0x17
        /*007a*/ 	.short	(.L_8799 - .L_8798)
.L_8798:
        /*007c*/ 	.word	0x00000000
        /*0080*/ 	.short	0x0002
        /*0082*/ 	.short	0x0010
        /*0084*/ 	.byte	0x00, 0xf5, 0x21, 0x00


	//----- nvinfo : EIATTR_KPARAM_INFO
	.align		4
.L_8799:
        /*0088*/ 	.byte	0x04, 0x17
        /*008a*/ 	.short	(.L_8801 - .L_8800)
.L_8800:
        /*008c*/ 	.word	0x00000000
        /*0090*/ 	.short	0x0001
        /*0092*/ 	.short	0x0008
        /*0094*/ 	.byte	0x00, 0xf5, 0x21, 0x00


	//----- nvinfo : EIATTR_KPARAM_INFO
	.align		4
.L_8801:
        /*0098*/ 	.byte	0x04, 0x17
        /*009a*/ 	.short	(.L_8803 - .L_8802)
.L_8802:
        /*009c*/ 	.word	0x00000000
        /*00a0*/ 	.short	0x0000
        /*00a2*/ 	.short	0x0000
        /*00a4*/ 	.byte	0x00, 0xf5, 0x21, 0x00


	//----- nvinfo : EIATTR_SPARSE_MMA_MASK
	.align		4
.L_8803:
        /*00a8*/ 	.byte	0x03, 0x50
        /*00aa*/ 	.short	0x0000


	//----- nvinfo : EIATTR_MAXREG_COUNT
	.align		4
        /*00ac*/ 	.byte	0x03, 0x1b
        /*00ae*/ 	.short	0x00ff


	//----- nvinfo : EIATTR_NUM_BARRIERS
	.align		4
        /*00b0*/ 	.byte	0x02, 0x4c
        /*00b2*/ 	.byte	0x01
	.zero		1


	//----- nvinfo : EIATTR_MERCURY_ISA_VERSION
	.align		4
        /*00b4*/ 	.byte	0x03, 0x5f
        /*00b6*/ 	.short	0x0101


	//----- nvinfo : EIATTR_INT_WARP_WIDE_INSTR_OFFSETS
	.align		4
        /*00b8*/ 	.byte	0x04, 0x31
        /*00ba*/ 	.short	(.L_8805 - .L_8804)


	//   ....[0]....
.L_8804:
        /*00bc*/ 	.word	0x00000790


	//----- nvinfo : EIATTR_COOP_GROUP_MASK_REGIDS
	.align		4
.L_8805:
        /*00c0*/ 	.byte	0x04, 0x29
        /*00c2*/ 	.short	(.L_8807 - .L_8806)


	//   ....[0]....
.L_8806:
        /*00c4*/ 	.word	0xffffffff


	//   ....[1]....
        /*00c8*/ 	.word	0xffffffff


	//   ....[2]....
        /*00cc*/ 	.word	0xffffffff


	//   ....[3]....
        /*00d0*/ 	.word	0xffffffff


	//   ....[4]....
        /*00d4*/ 	.word	0xffffffff


	//   ....[5]....
        /*00d8*/ 	.word	0xffffffff


	//   ....[6]....
        /*00dc*/ 	.word	0xffffffff


	//   ....[7]....
        /*00e0*/ 	.word	0xffffffff


	//   ....[8]....
        /*00e4*/ 	.word	0x05000006


	//   ....[9]....
        /*00e8*/ 	.word	0x05000006


	//   ....[10]....
        /*00ec*/ 	.word	0x05000006


	//----- nvinfo : EIATTR_COOP_GROUP_INSTR_OFFSETS
	.align		4
.L_8807:
        /*00f0*/ 	.byte	0x04, 0x28
        /*00f2*/ 	.short	(.L_8809 - .L_8808)


	//   ....[0]....
.L_8808:
        /*00f4*/ 	.word	0x0000d160


	//   ....[1]....
        /*00f8*/ 	.word	0x0000d1c0


	//   ....[2]....
        /*00fc*/ 	.word	0x0000d200


	//   ....[3]....
        /*0100*/ 	.word	0x0000d220


	//   ....[4]....
        /*0104*/ 	.word	0x0000d240


	//   ....[5]....
        /*0108*/ 	.word	0x0000d330


	//   ....[6]....
        /*010c*/ 	.word	0x0000d350


	//   ....[7]....
        /*0110*/ 	.word	0x0000d370


	//   ....[8]....
        /*0114*/ 	.word	0x0000d580


	//   ....[9]....
        /*0118*/ 	.word	0x0000d5f0


	//   ....[10]....
        /*011c*/ 	.word	0x0000d660


	//----- nvinfo : EIATTR_VRC_CTA_INIT_COUNT
	.align		4
.L_8809:
        /*0120*/ 	.byte	0x02, 0x4a
	.zero		1
	.zero		1


	//----- nvinfo : EIATTR_EXIT_INSTR_OFFSETS
	.align		4
        /*0124*/ 	.byte	0x04, 0x1c
        /*0126*/ 	.short	(.L_8811 - .L_8810)


	//   ....[0]....
.L_8810:
        /*0128*/ 	.word	0x00000080


	//   ....[1]....
        /*012c*/ 	.word	0x0000d430


	//   ....[2]....
        /*0130*/ 	.word	0x0000d530


	//----- nvinfo : EIATTR_MAX_THREADS
	.align		4
.L_8811:
        /*0134*/ 	.byte	0x04, 0x05
        /*0136*/ 	.short	(.L_8813 - .L_8812)
.L_8812:
        /*0138*/ 	.word	0x00000100
        /*013c*/ 	.word	0x00000001
        /*0140*/ 	.word	0x00000001


	//----- nvinfo : EIATTR_CRS_STACK_SIZE
	.align		4
.L_8813:
        /*0144*/ 	.byte	0x04, 0x1e
        /*0146*/ 	.short	(.L_8815 - .L_8814)
.L_8814:
        /*0148*/ 	.word	0x00000000


	//----- nvinfo : EIATTR_CBANK_PARAM_SIZE
	.align		4
.L_8815:
        /*014c*/ 	.byte	0x03, 0x19
        /*014e*/ 	.short	0x0050


	//----- nvinfo : EIATTR_PARAM_CBANK
	.align		4
        /*0150*/ 	.byte	0x04, 0x0a
        /*0152*/ 	.short	(.L_8817 - .L_8816)
	.align		4
.L_8816:
        /*0154*/ 	.word	index@(.nv.constant0._ZN18transformer_engine6detail43dgated_act_cast_transpose_kernel_notalignedILi2ELi4Ef6__half13__nv_fp8_e5m2NS_5EmptyEXadL_ZNS_5dgeluIffEET_T0_RKS4_EEXadL_ZNS_4geluIffEES6_S7_S9_EEEEvPKT2_SD_PT3_SF_PKT1_PSG_SJ_mmm)
        /*0158*/ 	.short	0x0380
        /*015a*/ 	.short	0x0050


	//----- nvinfo : EIATTR_SW_WAR
	.align		4
.L_8817:
        /*015c*/ 	.byte	0x04, 0x36
        /*015e*/ 	.short	(.L_8819 - .L_8818)
.L_8818:
        /*0160*/ 	.word	0x00000008
.L_8819:


//--------------------- .nv.info._ZN18transformer_engine6detail32dgated_act_cast_transpose_kernelILi2ELi4Ef6__half13__nv_fp8_e5m2NS_5EmptyEXadL_ZNS_5dgeluIffEET_T0_RKS4_EEXadL_ZNS_4geluIffEES6_S7_S9_EEEEvPKT2_SD_PT3_SF_PKT1_PSG_SJ_mmm --------------------------
	.section	.nv.info._ZN18transformer_engine6detail32dgated_act_cast_transpose_kernelILi2ELi4Ef6__half13__nv_fp8_e5m2NS_5EmptyEXadL_ZNS_5dgeluIffEET_T0_RKS4_EEXadL_ZNS_4geluIffEES6_S7_S9_EEEEvPKT2_SD_PT3_SF_PKT1_PSG_SJ_mmm,"",@"SHT_CUDA_INFO"
	.sectionflags	@""
	.align	4


	//----- nvinfo : EIATTR_CUDA_API_VERSION
	.align		4
        /*0000*/ 	.byte	0x04, 0x37
        /*0002*/ 	.short	(.L_8821 - .L_8820)
.L_8820:
        /*0004*/ 	.word	0x00000082


	//----- nvinfo : EIATTR_KPARAM_INFO
	.align		4
.L_8821:
        /*0008*/ 	.byte	0x04, 0x17
        /*000a*/ 	.short	(.L_8823 - .L_8822)
.L_8822:
        /*000c*/ 	.word	0x00000000
        /*0010*/ 	.short	0x0009
        /*0012*/ 	.short	0x0048
        /*0014*/ 	.byte	0x00, 0xf0, 0x21, 0x00


	//----- nvinfo : EIATTR_KPARAM_INFO
	.align		4
.L_8823:
        /*0018*/ 	.byte	0x04, 0x17
        /*001a*/ 	.short	(.L_8825 - .L_8824)
.L_8824:
        /*001c*/ 	.word	0x00000000
        /*0020*/ 	.short	0x0008
        /*0022*/ 	.short	0x0040
        /*0024*/ 	.byte	0x00, 0xf0, 0x21, 0x00


	//----- nvinfo : EIATTR_KPARAM_INFO
	.align		4
.L_8825:
        /*0028*/ 	.byte	0x04, 0x17
        /*002a*/ 	.short	(.L_8827 - .L_8826)
.L_8826:
        /*002c*/ 	.word	0x00000000
        /*0030*/ 	.short	0x0007
        /*0032*/ 	.short	0x0038
        /*0034*/ 	.byte	0x00, 0xf0, 0x21, 0x00


	//----- nvinfo : EIATTR_KPARAM_INFO
	.align		4
.L_8827:
        /*0038*/ 	.byte	0x04, 0x17
        /*003a*/ 	.short	(.L_8829 - .L_8828)
.L_8828:
        /*003c*/ 	.word	0x00000000
        /*0040*/ 	.short	0x0006
        /*0042*/ 	.short	0x0030
        /*0044*/ 	.byte	0x00, 0xf5, 0x21, 0x00


	//----- nvinfo : EIATTR_KPARAM_INFO
	.align		4
.L_8829:
        /*0048*/ 	.byte	0x04, 0x17
        /*004a*/ 	.short	(.L_8831 - .L_8830)
.L_8830:
        /*004c*/ 	.word	0x00000000
        /*0050*/ 	.short	0x0005
        /*0052*/ 	.short	0x0028
        /*0054*/ 	.byte	0x00, 0xf5, 0x21, 0x00


	//----- nvinfo : EIATTR_KPARAM_INFO
	.align		4
.L_8831:
        /*0058*/ 	.byte	0x04, 0x17
        /*005a*/ 	.short	(.L_8833 - .L_8832)
.L_8832:
        /*005c*/ 	.word	0x00000000
        /*0060*/ 	.short	0x0004
        /*0062*/ 	.short	0x0020
        /*0064*/ 	.byte	0x00, 0xf5, 0x21, 0x00


	//----- nvinfo : EIATTR_KPARAM_INFO
	.align		4
.L_8833:
        /*0068*/ 	.byte	0x04, 0x17
        /*006a*/ 	.short	(.L_8835 - .L_8834)
.L_8834:
        /*006c*/ 	.word	0x00000000
        /*0070*/ 	.short	0x0003
        /*0072*/ 	.short	0x0018
        /*0074*/ 	.byte	0x00, 0xf5, 0x21, 0x00


	//----- nvinfo : EIATTR_KPARAM_INFO
	.align		4
.L_8835:
        /*0078*/ 	.byte	0x04, 0x17
        /*007a*/ 	.short	(.L_8837 - .L_8836)
.L_8836:
        /*007c*/ 	.word	0x00000000
        /*0080*/ 	.short	0x0002
        /*0082*/ 	.short	0x0010
        /*0084*/ 	.byte	0x00, 0xf5, 0x21, 0x00


	//----- nvinfo : EIATTR_KPARAM_INFO
	.align		4
.L_8837:
        /*0088*/ 	.byte	0x04, 0x17
        /*008a*/ 	.short	(.L_8839 - .L_8838)
.L_8838:
        /*008c*/ 	.word	0x00000000
        /*0090*/ 	.short	0x0001
        /*0092*/ 	.short	0x0008
        /*0094*/ 	.byte	0x00, 0xf5, 0x21, 0x00


	//----- nvinfo : EIATTR_KPARAM_INFO
	.align		4
.L_8839:
        /*0098*/ 	.byte	0x04, 0x17
        /*009a*/ 	.short	(.L_8841 - .L_8840)
.L_8840:
        /*009c*/ 	.word	0x00000000
        /*00a0*/ 	.short	0x0000
        /*00a2*/ 	.short	0x0000
        /*00a4*/ 	.byte	0x00, 0xf5, 0x21, 0x00


	//----- nvinfo : EIATTR_SPARSE_MMA_MASK
	.align		4
.L_8841:
        /*00a8*/ 	.byte	0x03, 0x50
        /*00aa*/ 	.short	0x0000


	//----- nvinfo : EIATTR_MAXREG_COUNT
	.align		4
        /*00ac*/ 	.byte	0x03, 0x1b
        /*00ae*/ 	.short	0x00ff


	//----- nvinfo : EIATTR_NUM_BARRIERS
	.align		4
        /*00b0*/ 	.byte	0x02, 0x4c
        /*00b2*/ 	.byte	0x01
	.zero		1


	//----- nvinfo : EIATTR_MERCURY_ISA_VERSION
	.align		4
        /*00b4*/ 	.byte	0x03, 0x5f
        /*00b6*/ 	.short	0x0101


	//----- nvinfo : EIATTR_INT_WARP_WIDE_INSTR_OFFSETS
	.align		4
        /*00b8*/ 	.byte	0x04, 0x31
        /*00ba*/ 	.short	(.L_8843 - .L_8842)


	//   ....[0]....
.L_8842:
        /*00bc*/ 	.word	0x0000a3f0


	//   ....[1]....
        /*00c0*/ 	.word	0x0000a500


	//----- nvinfo : EIATTR_COOP_GROUP_MASK_REGIDS
	.align		4
.L_8843:
        /*00c4*/ 	.byte	0x04, 0x29
        /*00c6*/ 	.short	(.L_8845 - .L_8844)


	//   ....[0]....
.L_8844:
        /*00c8*/ 	.word	0xffffffff


	//   ....[1]....
        /*00cc*/ 	.word	0xffffffff


	//   ....[2]....
        /*00d0*/ 	.word	0xffffffff


	//   ....[3]....
        /*00d4*/ 	.word	0xffffffff


	//   ....[4]....
        /*00d8*/ 	.word	0xffffffff


	//   ....[5]....
        /*00dc*/ 	.word	0xffffffff


	//   ....[6]....
        /*00e0*/ 	.word	0xffffffff


	//   ....[7]....
        /*00e4*/ 	.word	0xffffffff


	//   ....[8]....
        /*00e8*/ 	.word	0x05000006


	//   ....[9]....
        /*00ec*/ 	.word	0x05000006


	//   ....[10]....
        /*00f0*/ 	.word	0x05000006


	//----- nvinfo : EIATTR_COOP_GROUP_INSTR_OFFSETS
	.align		4
.L_8845:
        /*00f4*/ 	.byte	0x04, 0x28
        /*00f6*/ 	.short	(.L_8847 - .L_8846)


	//   ....[0]....
.L_8846:
        /*00f8*/ 	.word	0x0000a3c0


	//   ....[1]....
        /*00fc*/ 	.word	0x0000a420


	//   ....[2]....
        /*0100*/ 	.word	0x0000a440


	//   ....[3]....
        /*0104*/ 	.word	0x0000a460


	//   ....[4]....
        /*0108*/ 	.word	0x0000a480


	//   ....[5]....
        /*010c*/ 	.word	0x0000a560


	//   ....[6]....
        /*0110*/ 	.word	0x0000a580


	//   ....[7]....
        /*0114*/ 	.word	0x0000a5a0


	//   ....[8]....
        /*0118*/ 	.word	0x0000a7a0


	//   ....[9]....
        /*011c*/ 	.word	0x0000a810


	//   ....[10]....
        /*0120*/ 	.word	0x0000a880


	//----- nvinfo : EIATTR_VRC_CTA_INIT_COUNT
	.align		4
.L_8847:
        /*0124*/ 	.byte	0x02, 0x4a
	.zero		1
	.zero		1


	//----- nvinfo : EIATTR_EXIT_INSTR_OFFSETS
	.align		4
        /*0128*/ 	.byte	0x04, 0x1c
        /*012a*/ 	.short	(.L_8849 - .L_8848)


	//   ....[0]....
.L_8848:
        /*012c*/ 	.word	0x00000080


	//   ....[1]....
        /*0130*/ 	.word	0x0000a650


	//   ....[2]....
        /*0134*/ 	.word	0x0000a750


	//----- nvinfo : EIATTR_MAX_THREADS
	.align		4
.L_8849:
        /*0138*/ 	.byte	0x04, 0x05
        /*013a*/ 	.short	(.L_8851 - .L_8850)
.L_8850:
        /*013c*/ 	.word	0x00000100
        /*0140*/ 	.word	0x00000001
        /*0144*/ 	.word	0x00000001


	//----- nvinfo : EIATTR_CRS_STACK_SIZE
	.align		4
.L_8851:
        /*0148*/ 	.byte	0x04, 0x1e
        /*014a*/ 	.short	(.L_8853 - .L_8852)
.L_8852:
        /*014c*/ 	.word	0x00000000


	//----- nvinfo : EIATTR_CBANK_PARAM_SIZE
	.align		4
.L_8853:
        /*0150*/ 	.byte	0x03, 0x19
        /*0152*/ 	.short	0x0050


	//----- nvinfo : EIATTR_PARAM_CBANK
	.align		4
        /*0154*/ 	.byte	0x04, 0x0a
        /*0156*/ 	.short	(.L_8855 - .L_8854)
	.align		4
.L_8854:
        /*0158*/ 	.word	index@(.nv.constant0._ZN18transformer_engine6detail32dgated_act_cast_transpose_kernelILi2ELi4Ef6__half13__nv_fp8_e5m2NS_5EmptyEXadL_ZNS_5dgeluIffEET_T0_RKS4_EEXadL_ZNS_4geluIffEES6_S7_S9_EEEEvPKT2_SD_PT3_SF_PKT1_PSG_SJ_mmm)
        /*015c*/ 	.short	0x0380
        /*015e*/ 	.short	0x0050


	//----- nvinfo : EIATTR_SW_WAR
	.align		4
.L_8855:
        /*0160*/ 	.byte	0x04, 0x36
        /*0162*/ 	.short	(.L_8857 - .L_8856)
.L_8856:
        /*0164*/ 	.word	0x00000008
.L_8857:


//--------------------- .nv.info._ZN18transformer_engine6detail43dgated_act_cast_transpose_kernel_notalignedILi2ELi2Ef6__half13__nv_bfloat16NS_5EmptyEXadL_ZNS_5dgeluIffEET_T0_RKS4_EEXadL_ZNS_4geluIffEES6_S7_S9_EEEEvPKT2_SD_PT3_SF_PKT1_PSG_SJ_mmm --------------------------
	.section	.nv.info._ZN18transformer_engine6detail43dgated_act_cast_transpose_kernel_notalignedILi2ELi2Ef6__half13__nv_bfloat16NS_5EmptyEXadL_ZNS_5dgeluIffEET_T0_RKS4_EEXadL_ZNS_4geluIffEES6_S7_S9_EEEEvPKT2_SD_PT3_SF_PKT1_PSG_SJ_mmm,"",@"SHT_CUDA_INFO"
	.sectionflags	@""
	.align	4


	//----- nvinfo : EIATTR_CUDA_API_VERSION
	.align		4
        /*0000*/ 	.byte	0x04, 0x37
        /*0002*/ 	.short	(.L_8859 - .L_8858)
.L_8858:
        /*0004*/ 	.word	0x00000082


	//----- nvinfo : EIATTR_KPARAM_INFO
	.align		4
.L_8859:
        /*0008*/ 	.byte	0x04, 0x17
        /*000a*/ 	.short	(.L_8861 - .L_8860)
.L_8860:
        /*000c*/ 	.word	0x00000000
        /*0010*/ 	.short	0x0009
        /*0012*/ 	.short	0x0048
        /*0014*/ 	.byte	0x00, 0xf0, 0x21, 0x00


	//----- nvinfo : EIATTR_KPARAM_INFO
	.align		4
.L_8861:
        /*0018*/ 	.byte	0x04, 0x17
        /*001a*/ 	.short	(.L_8863 - .L_8862)
.L_8862:
        /*001c*/ 	.word	0x00000000
        /*0020*/ 	.short	0x0008
        /*0022*/ 	.short	0x0040
        /*0024*/ 	.byte	0x00, 0xf0, 0x21, 0x00


	//----- nvinfo : EIATTR_KPARAM_INFO
	.align		4
.L_8863:
        /*0028*/ 	.byte	0x04, 0x17
        /*002a*/ 	.short	(.L_8865 - .L_8864)
.L_8864:
        /*002c*/ 	.word	0x00000000
        /*0030*/ 	.short	0x0007
        /*0032*/ 	.short	0x0038
        /*0034*/ 	.byte	0x00, 0xf0, 0x21, 0x00


	//----- nvinfo : EIATTR_KPARAM_INFO
	.align		4
.L_8865:
        /*0038*/ 	.byte	0x04, 0x17
        /*003a*/ 	.short	(.L_8867 - .L_8866)
.L_8866:
        /*003c*/ 	.word	0x00000000
        /*0040*/ 	.short	0x0006
        /*0042*/ 	.short	0x0030
        /*0044*/ 	.byte	0x00, 0xf5, 0x21, 0x00


	//----- nvinfo : EIATTR_KPARAM_INFO
	.align		4
.L_8867:
        /*0048*/ 	.byte	0x04, 0x17
        /*004a*/ 	.short	(.L_8869 - .L_8868)
.L_8868:
        /*004c*/ 	.word	0x00000000
        /*0050*/ 	.short	0x0005
        /*0052*/ 	.short	0x0028
        /*0054*/ 	.byte	0x00, 0xf5, 0x21, 0x00


	//----- nvinfo : EIATTR_KPARAM_INFO
	.align		4
.L_8869:
        /*0058*/ 	.byte	0x04, 0x17
        /*005a*/ 	.short	(.L_8871 - .L_8870)
.L_8870:
        /*005c*/ 	.word	0x00000000
        /*0060*/ 	.short	0x0004
        /*0062*/ 	.short	0x0020
        /*0064*/ 	.byte	0x00, 0xf5, 0x21, 0x00


	//----- nvinfo : EIATTR_KPARAM_INFO
	.align		4
.L_8871:
        /*0068*/ 	.byte	0x04, 0x17
        /*006a*/ 	.short	(.L_8873 - .L_8872)
.L_8872:
        /*006c*/ 	.word	0x00000000
        /*0070*/ 	.short	0x0003
        /*0072*/ 	.short	0x0018
        /*0074*/ 	.byte	0x00, 0xf5, 0x21, 0x00


	//----- nvinfo : EIATTR_KPARAM_INFO
	.align		4
.L_8873:
        /*0078*/ 	.byte	0x04, 0x17
        /*007a*/ 	.short	(.L_8875 - .L_8874)
.L_8874:
        /*007c*/ 	.word	0x00000000
        /*0080*/ 	.short	0x0002
        /*0082*/ 	.short	0x0010
        /*0084*/ 	.byte	0x00, 0xf5, 0x21, 0x00


	//----- nvinfo : EIATTR_KPARAM_INFO
	.align		4
.L_8875:
        /*0088*/ 	.byte	0x04, 0x17
        /*008a*/ 	.short	(.L_8877 - .L_8876)
.L_8876:
        /*008c*/ 	.word	0x00000000
        /*0090*/ 	.short	0x0001
        /*0092*/ 	.short	0x0008
        /*0094*/ 	.byte	0x00, 0xf5, 0x21, 0x00


	//----- nvinfo : EIATTR_KPARAM_INFO
	.align		4
.L_8877:
        /*0098*/ 	.byte	0x04, 0x17
        /*009a*/ 	.short	(.L_8879 - .L_8878)
.L_8878:
        /*009c*/ 	.word	0x00000000
        /*00a0*/ 	.short	0x0000
        /*00a2*/ 	.short	0x0000
        /*00a4*/ 	.byte	0x00, 0xf5, 0x21, 0x00


	//----- nvinfo : EIATTR_SPARSE_MMA_MASK
	.align		4
.L_8879:
        /*00a8*/ 	.byte	0x03, 0x50
        /*00aa*/ 	.short	0x0000


	//----- nvinfo : EIATTR_MAXREG_COUNT
	.align		4
        /*00ac*/ 	.byte	0x03, 0x1b
        /*00ae*/ 	.short	0x00ff


	//----- nvinfo : EIATTR_NUM_BARRIERS
	.align		4
        /*00b0*/ 	.byte	0x02, 0x4c
        /*00b2*/ 	.byte	0x01
	.zero		1


	//----- nvinfo : EIATTR_MERCURY_ISA_VERSION
	.align		4
        /*00b4*/ 	.byte	0x03, 0x5f
        /*00b6*/ 	.short	0x0101


	//----- nvinfo : EIATTR_COOP_GROUP_MASK_REGIDS
	.align		4
        /*00b8*/ 	.byte	0x04, 0x29
        /*00ba*/ 	.short	(.L_8881 - .L_8880)


	//   ....[0]....
.L_8880:
        /*00bc*/ 	.word	0xffffffff


	//   ....[1]....
        /*00c0*/ 	.word	0xffffffff


	//   ....[2]....
        /*00c4*/ 	.word	0xffffffff


	//   ....[3]....
        /*00c8*/ 	.word	0xffffffff


	//   ....[4]....
        /*00cc*/ 	.word	0xffffffff


	//   ....[5]....
        /*00d0*/ 	.word	0xffffffff


	//   ....[6]....
        /*00d4*/ 	.word	0xffffffff


	//   ....[7]....
        /*00d8*/ 	.word	0xffffffff


	//   ....[8]....
        /*00dc*/ 	.word	0x05000004


	//   ....[9]....
        /*00e0*/ 	.word	0x05000004


	//   ....[10]....
        /*00e4*/ 	.word	0x05000004


	//----- nvinfo : EIATTR_COOP_GROUP_INSTR_OFFSETS
	.align		4
.L_8881:
        /*00e8*/ 	.byte	0x04, 0x28
        /*00ea*/ 	.short	(.L_8883 - .L_8882)


	//   ....[0]....
.L_8882:
        /*00ec*/ 	.word	0x000075e0


	//   ....[1]....
        /*00f0*/ 	.word	0x00007640


	//   ....[2]....
        /*00f4*/ 	.word	0x00007680


	//   ....[3]....
        /*00f8*/ 	.word	0x000076a0


	//   ....[4]....
        /*00fc*/ 	.word	0x000076c0


	//   ....[5]....
        /*0100*/ 	.word	0x000077b0


	//   ....[6]....
        /*0104*/ 	.word	0x000077d0


	//   ....[7]....
        /*0108*/ 	.word	0x000077f0


	//   ....[8]....
        /*010c*/ 	.word	0x000079f0


	//   ....[9]....
        /*0110*/ 	.word	0x00007a60


	//   ....[10]....
        /*0114*/ 	.word	0x00007ad0


	//----- nvinfo : EIATTR_VRC_CTA_INIT_COUNT
	.align		4
.L_8883:
        /*0118*/ 	.byte	0x02, 0x4a
	.zero		1
	.zero		1


	//----- nvinfo : EIATTR_EXIT_INSTR_OFFSETS
	.align		4
        /*011c*/ 	.byte	0x04, 0x1c
        /*011e*/ 	.short	(.L_8885 - .L_8884)


	//   ....[0]....
.L_8884:
        /*0120*/ 	.word	0x00000080


	//   ....[1]....
        /*0124*/ 	.word	0x000078a0


	//   ....[2]....
        /*0128*/ 	.word	0x000079a0


	//----- nvinfo : EIATTR_MAX_THREADS
	.align		4
.L_8885:
        /*012c*/ 	.byte	0x04, 0x05
        /*012e*/ 	.short	(.L_8887 - .L_8886)
.L_8886:
        /*0130*/ 	.word	0x00000100
        /*0134*/ 	.word	0x00000001
        /*0138*/ 	.word	0x00000001


	//----- nvinfo : EIATTR_CRS_STACK_SIZE
	.align		4
.L_8887:
        /*013c*/ 	.byte	0x04, 0x1e
        /*013e*/ 	.short	(.L_8889 - .L_8888)
.L_8888:
        /*0140*/ 	.word	0x00000000


	//----- nvinfo : EIATTR_CBANK_PARAM_SIZE
	.align		4
.L_8889:
        /*0144*/ 	.byte	0x03, 0x19
        /*0146*/ 	.short	0x0050


	//----- nvinfo : EIATTR_PARAM_CBANK
	.align		4
        /*0148*/ 	.byte	0x04, 0x0a
        /*014a*/ 	.short	(.L_8891 - .L_8890)
	.align		4
.L_8890:
        /*014c*/ 	.word	index@(.nv.constant0._ZN18transformer_engine6detail43dgated_act_cast_transpose_kernel_notalignedILi2ELi2Ef6__half13__nv_bfloat16NS_5EmptyEXadL_ZNS_5dgeluIffEET_T0_RKS4_EEXadL_ZNS_4geluIffEES6_S7_S9_EEEEvPKT2_SD_PT3_SF_PKT1_PSG_SJ_mmm)
        /*0150*/ 	.short	0x0380
        /*0152*/ 	.short	0x0050


	//----- nvinfo : EIATTR_SW_WAR
	.align		4
.L_8891:
        /*0154*/ 	.byte	0x04, 0x36
        /*0156*/ 	.short	(.L_8893 - .L_8892)
.L_8892:
        /*0158*/ 	.word	0x00000008
.L_8893:


//--------------------- .nv.info._ZN18transformer_engine6detail32dgated_act_cast_transpose_kernelILi2ELi2Ef6__half13__nv_bfloat16NS_5EmptyEXadL_ZNS_5dgeluIffEET_T0_RKS4_EEXadL_ZNS_4geluIffEES6_S7_S9_EEEEvPKT2_SD_PT3_SF_PKT1_PSG_SJ_mmm --------------------------
	.section	.nv.info._ZN18transformer_engine6detail32dgated_act_cast_transpose_kernelILi2ELi2Ef6__half13__nv_bfloat16NS_5EmptyEXadL_ZNS_5dgeluIffEET_T0_RKS4_EEXadL_ZNS_4geluIffEES6_S7_S9_EEEEvPKT2_SD_PT3_SF_PKT1_PSG_SJ_mmm,"",@"SHT_CUDA_INFO"
	.sectionflags	@""
	.align	4


	//----- nvinfo : EIATTR_CUDA_API_VERSION
	.align		4
        /*0000*/ 	.byte	0x04, 0x37
        /*0002*/ 	.short	(.L_8895 - .L_8894)
.L_8894:
        /*0004*/ 	.word	0x00000082


	//----- nvinfo : EIATTR_KPARAM_INFO
	.align		4
.L_8895:
        /*0008*/ 	.byte	0x04, 0x17
        /*000a*/ 	.short	(.L_8897 - .L_8896)
.L_8896:
        /*000c*/ 	.word	0x00000000
        /*0010*/ 	.short	0x0009
        /*0012*/ 	.short	0x0048
        /*0014*/ 	.byte	0x00, 0xf0, 0x21, 0x00


	//----- nvinfo : EIATTR_KPARAM_INFO
	.align		4
.L_8897:
        /*0018*/ 	.byte	0x04, 0x17
        /*001a*/ 	.short	(.L_8899 - .L_8898)
.L_8898:
        /*001c*/ 	.word	0x00000000
        /*0020*/ 	.short	0x0008
        /*0022*/ 	.short	0x0040
        /*0024*/ 	.byte	0x00, 0xf0, 0x21, 0x00


	//----- nvinfo : EIATTR_KPARAM_INFO
	.align		4
.L_8899:
        /*0028*/ 	.byte	0x04, 0x17
        /*002a*/ 	.short	(.L_8901 - .L_8900)
.L_8900:
        /*002c*/ 	.word	0x00000000
        /*0030*/ 	.short	0x0007
        /*0032*/ 	.short	0x0038
        /*0034*/ 	.byte	0x00, 0xf0, 0x21, 0x00


	//----- nvinfo : EIATTR_KPARAM_INFO
	.align		4
.L_8901:
        /*0038*/ 	.byte	0x04, 0x17
        /*003a*/ 	.short	(.L_8903 - .L_8902)
.L_8902:
        /*003c*/ 	.word	0x00000000
        /*0040*/ 	.short	0x0006
        /*0042*/ 	.short	0x0030
        /*0044*/ 	.byte	0x00, 0xf5, 0x21, 0x00


	//----- nvinfo : EIATTR_KPARAM_INFO
	.align		4
.L_8903:
        /*0048*/ 	.byte	0x04, 0x17
        /*004a*/ 	.short	(.L_8905 - .L_8904)
.L_8904:
        /*004c*/ 	.word	0x00000000
        /*0050*/ 	.short	0x0005
        /*0052*/ 	.short	0x0028
        /*0054*/ 	.byte	0x00, 0xf5, 0x21, 0x00


	//----- nvinfo : EIATTR_KPARAM_INFO
	.align		4
.L_8905:
        /*0058*/ 	.byte	0x04, 0x17
        /*005a*/ 	.short	(.L_8907 - .L_8906)
.L_8906:
        /*005c*/ 	.word	0x00000000
        /*0060*/ 	.short	0x0004
        /*0062*/ 	.short	0x0020
        /*0064*/ 	.byte	0x00, 0xf5, 0x21, 0x00


	//----- nvinfo : EIATTR_KPARAM_INFO
	.align		4
.L_8907:
        /*0068*/ 	.byte	0x04, 0x17
        /*006a*/ 	.short	(.L_8909 - .L_8908)
.L_8908:
        /*006c*/ 	.word	0x00000000
        /*0070*/ 	.short	0x0003
        /*0072*/ 	.short	0x0018
        /*0074*/ 	.byte	0x00, 0xf5, 0x21, 0x00


	//----- nvinfo : EIATTR_KPARAM_INFO
	.align		4
.L_8909:
        /*0078*/ 	.byte	0x04, 0x17
        /*007a*/ 	.short	(.L_8911 - .L_8910)
.L_8910:
        /*007c*/ 	.word	0x00000000
        /*0080*/ 	.short	0x0002
        /*0082*/ 	.short	0x0010
        /*0084*/ 	.byte	0x00, 0xf5, 0x21, 0x00


	//----- nvinfo : EIATTR_KPARAM_INFO
	.align		4
.L_8911:
        /*0088*/ 	.byte	0x04, 0x17
        /*008a*/ 	.short	(.L_8913 - .L_8912)
.L_8912:
        /*008c*/ 	.word	0x00000000
        /*0090*/ 	.short	0x0001
        /*0092*/ 	.short	0x0008
        /*0094*/ 	.byte	0x00, 0xf5, 0x21, 0x00


	//----- nvinfo : EIATTR_KPARAM_INFO
	.align		4
.L_8913:
        /*0098*/ 	.byte	0x04, 0x17
        /*009a*/ 	.short	(.L_8915 - .L_8914)
.L_8914:
        /*009c*/ 	.word	0x00000000
        /*00a0*/ 	.short	0x0000
        /*00a2*/ 	.short	0x0000
        /*00a4*/ 	.byte	0x00, 0xf5, 0x21, 0x00


	//----- nvinfo : EIATTR_SPARSE_MMA_MASK
	.align		4
.L_8915:
        /*00a8*/ 	.byte	0x03, 0x50
        /*00aa*/ 	.short	0x0000


	//----- nvinfo : EIATTR_MAXREG_COUNT
	.align		4
        /*00ac*/ 	.byte	0x03, 0x1b
        /*00ae*/ 	.short	0x00ff


	//----- nvinfo : EIATTR_NUM_BARRIERS
	.align		4
        /*00b0*/ 	.byte	0x02, 0x4c
        /*00b2*/ 	.byte	0x01
	.zero		1


	//----- nvinfo : EIATTR_MERCURY_ISA_VERSION
	.align		4
        /*00b4*/ 	.byte	0x03, 0x5f
        /*00b6*/ 	.short	0x0101


	//----- nvinfo : EIATTR_INT_WARP_WIDE_INSTR_OFFSETS
	.align		4
        /*00b8*/ 	.byte	0x04, 0x31
        /*00ba*/ 	.short	(.L_8917 - .L_8916)


	//   ....[0]....
.L_8916:
        /*00bc*/ 	.word	0x00005970


	//   ....[1]....
        /*00c0*/ 	.word	0x00005a80


	//----- nvinfo : EIATTR_COOP_GROUP_MASK_REGIDS
	.align		4
.L_8917:
        /*00c4*/ 	.byte	0x04, 0x29
        /*00c6*/ 	.short	(.L_8919 - .L_8918)


	//   ....[0]....
.L_8918:
        /*00c8*/ 	.word	0xffffffff


	//   ....[1]....
        /*00cc*/ 	.word	0xffffffff


	//   ....[2]....
        /*00d0*/ 	.word	0xffffffff


	//   ....[3]....
        /*00d4*/ 	.word	0xffffffff


	//   ....[4]....
        /*00d8*/ 	.word	0xffffffff


	//   ....[5]....
        /*00dc*/ 	.word	0xffffffff


	//   ....[6]....
        /*00e0*/ 	.word	0xffffffff


	//   ....[7]....
        /*00e4*/ 	.word	0xffffffff


	//   ....[8]....
        /*00e8*/ 	.word	0x05000006


	//   ....[9]....
        /*00ec*/ 	.word	0x05000006


	//   ....[10]....
        /*00f0*/ 	.word	0x05000006


	//----- nvinfo : EIATTR_COOP_GROUP_INSTR_OFFSETS
	.align		4
.L_8919:
        /*00f4*/ 	.byte	0x04, 0x28
        /*00f6*/ 	.short	(.L_8921 - .L_8920)


	//   ....[0]....
.L_8920:
        /*00f8*/ 	.word	0x00005940


	//   ....[1]....
        /*00fc*/ 	.word	0x000059a0


	//   ....[2]....
        /*0100*/ 	.word	0x000059c0


	//   ....[3]....
        /*0104*/ 	.word	0x000059e0


	//   ....[4]....
        /*0108*/ 	.word	0x00005a00


	//   ....[5]....
        /*010c*/ 	.word	0x00005ae0


	//   ....[6]....
        /*0110*/ 	.word	0x00005b00


	//   ....[7]....
        /*0114*/ 	.word	0x00005b20


	//   ....[8]....
        /*0118*/ 	.word	0x00005d20


	//   ....[9]....
        /*011c*/ 	.word	0x00005d90


	//   ....[10]....
        /*0120*/ 	.word	0x00005e00


	//----- nvinfo : EIATTR_VRC_CTA_INIT_COUNT
	.align		4
.L_8921:
        /*0124*/ 	.byte	0x02, 0x4a
	.zero		1
	.zero		1


	//----- nvinfo : EIATTR_EXIT_INSTR_OFFSETS
	.align		4
        /*0128*/ 	.byte	0x04, 0x1c
        /*012a*/ 	.short	(.L_8923 - .L_8922)


	//   ....[0]....
.L_8922:
        /*012c*/ 	.word	0x00000080


	//   ....[1]....
        /*0130*/ 	.word	0x00005bd0


	//   ....[2]....
        /*0134*/ 	.word	0x00005cd0


	//----- nvinfo : EIATTR_MAX_THREADS
	.align		4
.L_8923:
        /*0138*/ 	.byte	0x04, 0x05
        /*013a*/ 	.short	(.L_8925 - .L_8924)
.L_8924:
        /*013c*/ 	.word	0x00000100
        /*0140*/ 	.word	0x00000001
        /*0144*/ 	.word	0x00000001


	//----- nvinfo : EIATTR_CRS_STACK_SIZE
	.align		4
.L_8925:
        /*0148*/ 	.byte	0x04, 0x1e
        /*014a*/ 	.short	(.L_8927 - .L_8926)
.L_8926:
        /*014c*/ 	.word	0x00000000


	//----- nvinfo : EIATTR_CBANK_PARAM_SIZE
	.align		4
.L_8927:
        /*0150*/ 	.byte	0x03, 0x19
        /*0152*/ 	.short	0x0050


	//----- nvinfo : EIATTR_PARAM_CBANK
	.align		4
        /*0154*/ 	.byte	0x04, 0x0a
        /*0156*/ 	.short	(.L_8929 - .L_8928)
	.align		4
.L_8928:
        /*0158*/ 	.word	index@(.nv.constant0._ZN18transformer_engine6detail32dgated_act_cast_transpose_kernelILi2ELi2Ef6__half13__nv_bfloat16NS_5EmptyEXadL_ZNS_5dgeluIffEET_T0_RKS4_EEXadL_ZNS_4geluIffEES6_S7_S9_EEEEvPKT2_SD_PT3_SF_PKT1_PSG_SJ_mmm)
        /*015c*/ 	.short	0x0380
        /*015e*/ 	.short	0x0050


	//----- nvinfo : EIATTR_SW_WAR
	.align		4
.L_8929:
        /*0160*/ 	.byte	0x04, 0x36
        /*0162*/ 	.short	(.L_8931 - .L_8930)
.L_8930:
        /*0164*/ 	.word	0x00000008
.L_8931:


//--------------------- .nv.info._ZN18transformer_engine6detail43dgated_act_cast_transpose_kernel_notalignedILi2ELi2Ef6__halfS2_NS_5EmptyEXadL_ZNS_5dgeluIffEET_T0_RKS3_EEXadL_ZNS_4geluIffEES5_S6_S8_EEEEvPKT2_SC_PT3_SE_PKT1_PSF_SI_mmm --------------------------
	.section	.nv.info._ZN18transformer_engine6detail43dgated_act_cast_transpose_kernel_notalignedILi2ELi2Ef6__halfS2_NS_5EmptyEXadL_ZNS_5dgeluIffEET_T0_RKS3_EEXadL_ZNS_4geluIffEES5_S6_S8_EEEEvPKT2_SC_PT3_SE_PKT1_PSF_SI_mmm,"",@"SHT_CUDA_INFO"
	.sectionflags	@""
	.align	4


	//----- nvinfo : EIATTR_CUDA_API_VERSION
	.align		4
        /*0000*/ 	.byte	0x04, 0x37
        /*0002*/ 	.short	(.L_8933 - .L_8932)
.L_8932:
        /*0004*/ 	.word	0x00000082


	//----- nvinfo : EIATTR_KPARAM_INFO
	.align		4
.L_8933:
        /*0008*/ 	.byte	0x04, 0x17
        /*000a*/ 	.short	(.L_8935 - .L_8934)
.L_8934:
        /*000c*/ 	.word	0x00000000
        /*0010*/ 	.short	0x0009
        /*0012*/ 	.short	0x0048
        /*0014*/ 	.byte	0x00, 0xf0, 0x21, 0x00


	//----- nvinfo : EIATTR_KPARAM_INFO
	.align		4
.L_8935:
        /*0018*/ 	.byte	0x04, 0x17
        /*001a*/ 	.short	(.L_8937 - .L_8936)
.L_8936:
        /*001c*/ 	.word	0x00000000
        /*0020*/ 	.short	0x0008
        /*0022*/ 	.short	0x0040
        /*0024*/ 	.byte	0x00, 0xf0, 0x21, 0x00


	//----- nvinfo : EIATTR_KPARAM_INFO
	.align		4
.L_8937:
        /*0028*/ 	.byte	0x04, 0x17
        /*002a*/ 	.short	(.L_8939 - .L_8938)
.L_8938:
        /*002c*/ 	.word	0x00000000
        /*0030*/ 	.short	0x0007
        /*0032*/ 	.short	0x0038
        /*0034*/ 	.byte	0x00, 0xf0, 0x21, 0x00


	//----- nvinfo : EIATTR_KPARAM_INFO
	.align		4
.L_8939:
        /*0038*/ 	.byte	0x04, 0x17
        /*003a*/ 	.short	(.L_8941 - .L_8940)
.L_8940:
        /*003c*/ 	.word	0x00000000
        /*0040*/ 	.short	0x0006
        /*0042*/ 	.short	0x0030
        /*0044*/ 	.byte	0x00, 0xf5, 0x21, 0x00


	//----- nvinfo : EIATTR_KPARAM_INFO
	.align		4
.L_8941:
        /*0048*/ 	.byte	0x04, 0x17
        /*004a*/ 	.short	(.L_8943 - .L_8942)
.L_8942:
        /*004c*/ 	.word	0x00000000
        /*0050*/ 	.short	0x0005
        /*0052*/ 	.short	0x0028
        /*0054*/ 	.byte	0x00, 0xf5, 0x21, 0x00


	//----- nvinfo : EIATTR_KPARAM_INFO
	.align		4
.L_8943:
        /*0058*/ 	.byte	0x04, 0x17
        /*005a*/ 	.short	(.L_8945 - .L_8944)
.L_8944:
        /*005c*/ 	.word	0x00000000
        /*0060*/ 	.short	0x0004
        /*0062*/ 	.short	0x0020
        /*0064*/ 	.byte	0x00, 0xf5, 0x21, 0x00


	//----- nvinfo : EIATTR_KPARAM_INFO
	.align		4
.L_8945:
        /*0068*/ 	.byte	0x04, 0x17
        /*006a*/ 	.short	(.L_8947 - .L_8946)
.L_8946:
        /*006c*/ 	.word	0x00000000
        /*0070*/ 	.short	0x0003
        /*0072*/ 	.short	0x0018
        /*0074*/ 	.byte	0x00, 0xf5, 0x21, 0x00


	//----- nvinfo : EIATTR_KPARAM_INFO
	.align		4
.L_8947:
        /*0078*/ 	.byte	0x04, 0x17
        /*007a*/ 	.short	(.L_8949 - .L_8948)
.L_8948:
        /*007c*/ 	.word	0x00000000
        /*0080*/ 	.short	0x0002
        /*0082*/ 	.short	0x0010
        /*0084*/ 	.byte	0x00, 0xf5, 0x21, 0x00


	//----- nvinfo : EIATTR_KPARAM_INFO
	.align		4
.L_8949:
        /*0088*/ 	.byte	0x04, 0x17
        /*008a*/ 	.short	(.L_8951 - .L_8950)
.L_8950:
        /*008c*/ 	.word	0x00000000
        /*0090*/ 	.short	0x0001
        /*0092*/ 	.short	0x0008
        /*0094*/ 	.byte	0x00, 0xf5, 0x21, 0x00


	//----- nvinfo : EIATTR_KPARAM_INFO
	.align		4
.L_8951:
        /*0098*/ 	.byte	0x04, 0x17
        /*009a*/ 	.short	(.L_8953 - .L_8952)
.L_8952:
        /*009c*/ 	.word	0x00000000
        /*00a0*/ 	.short	0x0000
        /*00a2*/ 	.short	0x0000
        /*00a4*/ 	.byte	0x00, 0xf5, 0x21, 0x00


	//----- nvinfo : EIATTR_SPARSE_MMA_MASK
	.align		4
.L_8953:
        /*00a8*/ 	.byte	0x03, 0x50
        /*00aa*/ 	.short	0x0000


	//----- nvinfo : EIATTR_MAXREG_COUNT
	.align		4
        /*00ac*/ 	.byte	0x03, 0x1b
        /*00ae*/ 	.short	0x00ff


	//----- nvinfo : EIATTR_NUM_BARRIERS
	.align		4
        /*00b0*/ 	.byte	0x02, 0x4c
        /*00b2*/ 	.byte	0x01
	.zero		1


	//----- nvinfo : EIATTR_MERCURY_ISA_VERSION
	.align		4
        /*00b4*/ 	.byte	0x03, 0x5f
        /*00b6*/ 	.short	0x0101


	//----- nvinfo : EIATTR_COOP_GROUP_MASK_REGIDS
	.align		4
        /*00b8*/ 	.byte	0x04, 0x29
        /*00ba*/ 	.short	(.L_8955 - .L_8954)


	//   ....[0]....
.L_8954:
        /*00bc*/ 	.word	0xffffffff


	//   ....[1]....
        /*00c0*/ 	.word	0xffffffff


	//   ....[2]....
        /*00c4*/ 	.word	0xffffffff


	//   ....[3]....
        /*00c8*/ 	.word	0xffffffff


	//   ....[4]....
        /*00cc*/ 	.word	0xffffffff


	//   ....[5]....
        /*00d0*/ 	.word	0xffffffff


	//   ....[6]....
        /*00d4*/ 	.word	0xffffffff


	//   ....[7]....
        /*00d8*/ 	.word	0xffffffff


	//   ....[8]....
        /*00dc*/ 	.word	0x05000004


	//   ....[9]....
        /*00e0*/ 	.word	0x05000004


	//   ....[10]....
        /*00e4*/ 	.word	0x05000004


	//----- nvinfo : EIATTR_COOP_GROUP_INSTR_OFFSETS
	.align		4
.L_8955:
        /*00e8*/ 	.byte	0x04, 0x28
        /*00ea*/ 	.short	(.L_8957 - .L_8956)


	//   ....[0]....
.L_8956:
        /*00ec*/ 	.word	0x000075e0


	//   ....[1]....
        /*00f0*/ 	.word	0x00007640


	//   ....[2]....
        /*00f4*/ 	.word	0x00007680


	//   ....[3]....
        /*00f8*/ 	.word	0x000076a0


	//   ....[4]....
        /*00fc*/ 	.word	0x000076c0


	//   ....[5]....
        /*0100*/ 	.word	0x000077b0


	//   ....[6]....
        /*0104*/ 	.word	0x000077d0


	//   ....[7]....
        /*0108*/ 	.word	0x000077f0


	//   ....[8]....
        /*010c*/ 	.word	0x000079f0


	//   ....[9]....
        /*0110*/ 	.word	0x00007a60


	//   ....[10]....
        /*0114*/ 	.word	0x00007ad0


	//----- nvinfo : EIATTR_VRC_CTA_INIT_COUNT
	.align		4
.L_8957:
        /*0118*/ 	.byte	0x02, 0x4a
	.zero		1
	.zero		1


	//----- nvinfo : EIATTR_EXIT_INSTR_OFFSETS
	.align		4
        /*011c*/ 	.byte	0x04, 0x1c
        /*011e*/ 	.short	(.L_8959 - .L_8958)


	//   ....[0]....
.L_8958:
        /*0120*/ 	.word	0x00000080


	//   ....[1]....
        /*0124*/ 	.word	0x000078a0


	//   ....[2]....
        /*0128*/ 	.word	0x000079a0


	//----- nvinfo : EIATTR_MAX_THREADS
	.align		4
.L_8959:
        /*012c*/ 	.byte	0x04, 0x05
        /*012e*/ 	.short	(.L_8961 - .L_8960)
.L_8960:
        /*0130*/ 	.word	0x00000100
        /*0134*/ 	.word	0x00000001
        /*0138*/ 	.word	0x00000001


	//----- nvinfo : EIATTR_CRS_STACK_SIZE
	.align		4
.L_8961:
        /*013c*/ 	.byte	0x04, 0x1e
        /*013e*/ 	.short	(.L_8963 - .L_8962)
.L_8962:
        /*0140*/ 	.word	0x00000000


	//----- nvinfo : EIATTR_CBANK_PARAM_SIZE
	.align		4
.L_8963:
        /*0144*/ 	.byte	0x03, 0x19
        /*0146*/ 	.short	0x0050


	//----- nvinfo : EIATTR_PARAM_CBANK
	.align		4
        /*0148*/ 	.byte	0x04, 0x0a
        /*014a*/ 	.short	(.L_8965 - .L_8964)
	.align		4
.L_8964:
        /*014c*/ 	.word	index@(.nv.constant0._ZN18transformer_engine6detail43dgated_act_cast_transpose_kernel_notalignedILi2ELi2Ef6__halfS2_NS_5EmptyEXadL_ZNS_5dgeluIffEET_T0_RKS3_EEXadL_ZNS_4geluIffEES5_S6_S8_EEEEvPKT2_SC_PT3_SE_PKT1_PSF_SI_mmm)
        /*0150*/ 	.short	0x0380
        /*0152*/ 	.short	0x0050


	//----- nvinfo : EIATTR_SW_WAR
	.align		4
.L_8965:
        /*0154*/ 	.byte	0x04, 0x36
        /*0156*/ 	.short	(.L_8967 - .L_8966)
.L_8966:
        /*0158*/ 	.word	0x00000008
.L_8967:


//--------------------- .nv.info._ZN18transformer_engine6detail32dgated_act_cast_transpose_kernelILi2ELi2Ef6__halfS2_NS_5EmptyEXadL_ZNS_5dgeluIffEET_T0_RKS3_EEXadL_ZNS_4geluIffEES5_S6_S8_EEEEvPKT2_SC_PT3_SE_PKT1_PSF_SI_mmm --------------------------
	.section	.nv.info._ZN18transformer_engine6detail32dgated_act_cast_transpose_kernelILi2ELi2Ef6__halfS2_NS_5EmptyEXadL_ZNS_5dgeluIffEET_T0_RKS3_EEXadL_ZNS_4geluIffEES5_S6_S8_EEEEvPKT2_SC_PT3_SE_PKT1_PSF_SI_mmm,"",@"SHT_CUDA_INFO"
	.sectionflags	@""
	.align	4


	//----- nvinfo : EIATTR_CUDA_API_VERSION
	.align		4
        /*0000*/ 	.byte	0x04, 0x37
        /*0002*/ 	.short	(.L_8969 - .L_8968)
.L_8968:
        /*0004*/ 	.word	0x00000082


	//----- nvinfo : EIATTR_KPARAM_INFO
	.align		4
.L_8969:
        /*0008*/ 	.byte	0x04, 0x17
        /*000a*/ 	.short	(.L_8971 - .L_8970)
.L_8970:
        /*000c*/ 	.word	0x00000000
        /*0010*/ 	.short	0x0009
        /*0012*/ 	.short	0x0048
        /*0014*/ 	.byte	0x00, 0xf0, 0x21, 0x00


	//----- nvinfo : EIATTR_KPARAM_INFO
	.align		4
.L_8971:
        /*0018*/ 	.byte	0x04, 0x17
        /*001a*/ 	.short	(.L_8973 - .L_8972)
.L_8972:
        /*001c*/ 	.word	0x00000000
        /*0020*/ 	.short	0x0008
        /*0022*/ 	.short	0x0040
        /*0024*/ 	.byte	0x00, 0xf0, 0x21, 0x00


	//----- nvinfo : EIATTR_KPARAM_INFO
	.align		4
.L_8973:
        /*0028*/ 	.byte	0x04, 0x17
        /*002a*/ 	.short	(.L_8975 - .L_8974)
.L_8974:
        /*002c*/ 	.word	0x00000000
        /*0030*/ 	.short	0x0007
        /*0032*/ 	.short	0x0038
        /*0034*/ 	.byte	0x00, 0xf0, 0x21, 0x00


	//----- nvinfo : EIATTR_KPARAM_INFO
	.align		4
.L_8975:
        /*0038*/ 	.byte	0x04, 0x17
        /*003a*/ 	.short	(.L_8977 - .L_8976)
.L_8976:
        /*003c*/ 	.word	0x00000000
        /*0040*/ 	.short	0x0006
        /*0042*/ 	.short	0x0030
        /*0044*/ 	.byte	0x00, 0xf5, 0x21, 0x00


	//----- nvinfo : EIATTR_KPARAM_INFO
	.align		4
.L_8977:
        /*0048*/ 	.byte	0x04, 0x17
        /*004a*/ 	.short	(.L_8979 - .L_8978)
.L_8978:
        /*004c*/ 	.word	0x00000000
        /*0050*/ 	.short	0x0005
        /*0052*/ 	.short	0x0028
        /*0054*/ 	.byte	0x00, 0xf5, 0x21, 0x00


	//----- nvinfo : EIATTR_KPARAM_INFO
	.align		4
.L_8979:
        /*0058*/ 	.byte	0x04, 0x17
        /*005a*/ 	.short	(.L_8981 - .L_8980)
.L_8980:
        /*005c*/ 	.word	0x00000000
        /*0060*/ 	.short	0x0004
        /*0062*/ 	.short	0x0020
        /*0064*/ 	.byte	0x00, 0xf5, 0x21, 0x00


	//----- nvinfo : EIATTR_KPARAM_INFO
	.align		4
.L_8981:
        /*0068*/ 	.byte	0x04, 0x17
        /*006a*/ 	.short	(.L_8983 - .L_8982)
.L_8982:
        /*006c*/ 	.word	0x00000000
        /*0070*/ 	.short	0x0003
        /*0072*/ 	.short	0x0018
        /*0074*/ 	.byte	0x00, 0xf5, 0x21, 0x00


	//----- nvinfo : EIATTR_KPARAM_INFO
	.align		4
.L_8983:
        /*0078*/ 	.byte	0x04, 0x17
        /*007a*/ 	.short	(.L_8985 - .L_8984)
.L_8984:
        /*007c*/ 	.word	0x00000000
        /*0080*/ 	.short	0x0002
        /*0082*/ 	.short	0x0010
        /*0084*/ 	.byte	0x00, 0xf5, 0x21, 0x00


	//----- nvinfo : EIATTR_KPARAM_INFO
	.align		4
.L_8985:
        /*0088*/ 	.byte	0x04, 0x17
        /*008a*/ 	.short	(.L_8987 - .L_8986)
.L_8986:
        /*008c*/ 	.word	0x00000000
        /*0090*/ 	.short	0x0001
        /*0092*/ 	.short	0x0008
        /*0094*/ 	.byte	0x00, 0xf5, 0x21, 0x00


	//----- nvinfo : EIATTR_KPARAM_INFO
	.align		4
.L_8987:
        /*0098*/ 	.byte	0x04, 0x17
        /*009a*/ 	.short	(.L_8989 - .L_8988)
.L_8988:
        /*009c*/ 	.word	0x00000000
        /*00a0*/ 	.short	0x0000
        /*00a2*/ 	.short	0x0000
        /*00a4*/ 	.byte	0x00, 0xf5, 0x21, 0x00


	//----- nvinfo : EIATTR_SPARSE_MMA_MASK
	.align		4
.L_8989:
        /*00a8*/ 	.byte	0x03, 0x50
        /*00aa*/ 	.short	0x0000


	//----- nvinfo : EIATTR_MAXREG_COUNT
	.align		4
        /*00ac*/ 	.byte	0x03, 0x1b
        /*00ae*/ 	.short	0x00ff


	//----- nvinfo : EIATTR_NUM_BARRIERS
	.align		4
        /*00b0*/ 	.byte	0x02, 0x4c
        /*00b2*/ 	.byte	0x01
	.zero		1


	//----- nvinfo : EIATTR_MERCURY_ISA_VERSION
	.align		4
        /*00b4*/ 	.byte	0x03, 0x5f
        /*00b6*/ 	.short	0x0101


	//----- nvinfo : EIATTR_INT_WARP_WIDE_INSTR_OFFSETS
	.align		4
        /*00b8*/ 	.byte	0x04, 0x31
        /*00ba*/ 	.short	(.L_8991 - .L_8990)


	//   ....[0]....
.L_8990:
        /*00bc*/ 	.word	0x00005970


	//   ....[1]....
        /*00c0*/ 	.word	0x00005a80


	//----- nvinfo : EIATTR_COOP_GROUP_MASK_REGIDS
	.align		4
.L_8991:
        /*00c4*/ 	.byte	0x04, 0x29
        /*00c6*/ 	.short	(.L_8993 - .L_8992)


	//   ....[0]....
.L_8992:
        /*00c8*/ 	.word	0xffffffff


	//   ....[1]....
        /*00cc*/ 	.word	0xffffffff


	//   ....[2]....
        /*00d0*/ 	.word	0xffffffff


	//   ....[3]....
        /*00d4*/ 	.word	0xffffffff


	//   ....[4]....
        /*00d8*/ 	.word	0xffffffff


	//   ....[5]....
        /*00dc*/ 	.word	0xffffffff


	//   ....[6]....
        /*00e0*/ 	.word	0xffffffff


	//   ....[7]....
        /*00e4*/ 	.word	0xffffffff


	//   ....[8]....
        /*00e8*/ 	.word	0x05000006


	//   ....[9]....
        /*00ec*/ 	.word	0x05000006


	//   ....[10]....
        /*00f0*/ 	.word	0x05000006


	//----- nvinfo : EIATTR_COOP_GROUP_INSTR_OFFSETS
	.align		4
.L_8993:
        /*00f4*/ 	.byte	0x04, 0x28
        /*00f6*/ 	.short	(.L_8995 - .L_8994)


	//   ....[0]....
.L_8994:
        /*00f8*/ 	.word	0x00005940


	//   ....[1]....
        /*00fc*/ 	.word	0x000059a0


	//   ....[2]....
        /*0100*/ 	.word	0x000059c0


	//   ....[3]....
        /*0104*/ 	.word	0x000059e0


	//   ....[4]....
        /*0108*/ 	.word	0x00005a00


	//   ....[5]....
        /*010c*/ 	.word	0x00005ae0


	//   ....[6]....
        /*0110*/ 	.word	0x00005b00


	//   ....[7]....
        /*0114*/ 	.word	0x00005b20


	//   ....[8]....
        /*0118*/ 	.word	0x00005d20


	//   ....[9]....
        /*011c*/ 	.word	0x00005d90


	//   ....[10]....
        /*0120*/ 	.word	0x00005e00


	//----- nvinfo : EIATTR_VRC_CTA_INIT_COUNT
	.align		4
.L_8995:
        /*0124*/ 	.byte	0x02, 0x4a
	.zero		1
	.zero		1


	//----- nvinfo : EIATTR_EXIT_INSTR_OFFSETS
	.align		4
        /*0128*/ 	.byte	0x04, 0x1c
        /*012a*/ 	.short	(.L_8997 - .L_8996)


	//   ....[0]....
.L_8996:
        /*012c*/ 	.word	0x00000080


	//   ....[1]....
        /*0130*/ 	.word	0x00005bd0


	//   ....[2]....
        /*0134*/ 	.word	0x00005cd0


	//----- nvinfo : EIATTR_MAX_THREADS
	.align		4
.L_8997:
        /*0138*/ 	.byte	0x04, 0x05
        /*013a*/ 	.short	(.L_8999 - .L_8998)
.L_8998:
        /*013c*/ 	.word	0x00000100
        /*0140*/ 	.word	0x00000001
        /*0144*/ 	.word	0x00000001


	//----- nvinfo : EIATTR_CRS_STACK_SIZE
	.align		4
.L_8999:
        /*0148*/ 	.byte	0x04, 0x1e
        /*014a*/ 	.short	(.L_9001 - .L_9000)
.L_9000:
        /*014c*/ 	.word	0x00000000


	//----- nvinfo : EIATTR_CBANK_PARAM_SIZE
	.align		4
.L_9001:
        /*0150*/ 	.byte	0x03, 0x19
        /*0152*/ 	.short	0x0050


	//----- nvinfo : EIATTR_PARAM_CBANK
	.align		4
        /*0154*/ 	.byte	0x04, 0x0a
        /*0156*/ 	.short	(.L_9003 - .L_9002)
	.align		4
.L_9002:
        /*0158*/ 	.word	index@(.nv.constant0._ZN18transformer_engine6detail32dgated_act_cast_transpose_kernelILi2ELi2Ef6__halfS2_NS_5EmptyEXadL_ZNS_5dgeluIffEET_T0_RKS3_EEXadL_ZNS_4geluIffEES5_S6_S8_EEEEvPKT2_SC_PT3_SE_PKT1_PSF_SI_mmm)
        /*015c*/ 	.short	0x0380
        /*015e*/ 	.short	0x0050


	//----- nvinfo : EIATTR_SW_WAR
	.align		4
.L_9003:
        /*0160*/ 	.byte	0x04, 0x36
        /*0162*/ 	.short	(.L_9005 - .L_9004)
.L_9004:
        /*0164*/ 	.word	0x00000008
.L_9005:


//--------------------- .nv.info._ZN18transformer_engine6detail43dgated_act_cast_transpose_kernel_notalignedILi2ELi1Ef6__halffNS_5EmptyEXadL_ZNS_5dgeluIffEET_T0_RKS3_EEXadL_ZNS_4geluIffEES5_S6_S8_EEEEvPKT2_SC_PT3_SE_PKT1_PSF_SI_mmm --------------------------
	.section	.nv.info._ZN18transformer_engine6detail43dgated_act_cast_transpose_kernel_notalignedILi2ELi1Ef6__halffNS_5EmptyEXadL_ZNS_5dgeluIffEET_T0_RKS3_EEXadL_ZNS_4geluIffEES5_S6_S8_EEEEvPKT2_SC_PT3_SE_PKT1_PSF_SI_mmm,"",@"SHT_CUDA_INFO"
	.sectionflags	@""
	.align	4


	//----- nvinfo : EIATTR_CUDA_API_VERSION
	.align		4
        /*0000*/ 	.byte	0x04, 0x37
        /*0002*/ 	.short	(.L_9007 - .L_9006)
.L_9006:
        /*0004*/ 	.word	0x00000082


	//----- nvinfo : EIATTR_KPARAM_INFO
	.align		4
.L_9007:
        /*0008*/ 	.byte	0x04, 0x17
        /*000a*/ 	.short	(.L_9009 - .L_9008)
.L_9008:
        /*000c*/ 	.word	0x00000000
        /*0010*/ 	.short	0x0009
        /*0012*/ 	.short	0x0048
        /*0014*/ 	.byte	0x00, 0xf0, 0x21, 0x00


	//----- nvinfo : EIATTR_KPARAM_INFO
	.align		4
.L_9009:
        /*0018*/ 	.byte	0x04, 0x17
        /*001a*/ 	.short	(.L_9011 - .L_9010)
.L_9010:
        /*001c*/ 	.word	0x00000000
        /*0020*/ 	.short	0x0008
        /*0022*/ 	.short	0x0040
        /*0024*/ 	.byte	0x00, 0xf0, 0x21, 0x00


	//----- nvinfo : EIATTR_KPARAM_INFO
	.align		4
.L_9011:
        /*0028*/ 	.byte	0x04, 0x17
        /*002a*/ 	.short	(.L_9013 - .L_9012)
.L_9012:
        /*002c*/ 	.word	0x00000000
        /*0030*/ 	.short	0x0007
        /*0032*/ 	.short	0x0038
        /*0034*/ 	.byte	0x00, 0xf0, 0x21, 0x00


	//----- nvinfo : EIATTR_KPARAM_INFO
	.align		4
.L_9013:
        /*0038*/ 	.byte	0x04, 0x17
        /*003a*/ 	.short	(.L_9015 - .L_9014)
.L_9014:
        /*003c*/ 	.word	0x00000000
        /*0040*/ 	.short	0x0006
        /*0042*/ 	.short	0x0030
        /*0044*/ 	.byte	0x00, 0xf5, 0x21, 0x00


	//----- nvinfo : EIATTR_KPARAM_INFO
	.align		4
.L_9015:
        /*0048*/ 	.byte	0x04, 0x17
        /*004a*/ 	.short	(.L_9017 - .L_9016)
.L_9016:
        /*004c*/ 	.word	0x00000000
        /*0050*/ 	.short	0x0005
        /*0052*/ 	.short	0x0028
        /*0054*/ 	.byte	0x00, 0xf5, 0x21, 0x00


	//----- nvinfo : EIATTR_KPARAM_INFO
	.align		4
.L_9017:
        /*0058*/ 	.byte	0x04, 0x17
        /*005a*/ 	.short	(.L_9019 - .L_9018)
.L_9018:
        /*005c*/ 	.word	0x00000000
        /*0060*/ 	.short	0x0004
        /*0062*/ 	.short	0x0020
        /*0064*/ 	.byte	0x00, 0xf5, 0x21, 0x00


	//----- nvinfo : EIATTR_KPARAM_INFO
	.align		4
.L_9019:
        /*0068*/ 	.byte	0x04, 0x17
        /*006a*/ 	.short	(.L_9021 - .L_9020)
.L_9020:
        /*006c*/ 	.word	0x00000000
        /*0070*/ 	.short	0x0003
        /*0072*/ 	.short	0x0018
        /*0074*/ 	.byte	0x00, 0xf5, 0x21, 0x00


	//----- nvinfo : EIATTR_KPARAM_INFO
	.align		4
.L_9021:
        /*0078*/ 	.byte	0x04, 0x17
        /*007a*/ 	.short	(.L_9023 - .L_9022)
.L_9022:
        /*007c*/ 	.word	0x00000000
        /*0080*/ 	.short	0x0002
        /*0082*/ 	.short	0x0010
        /*0084*/ 	.byte	0x00, 0xf5, 0x21, 0x00


	//----- nvinfo : EIATTR_KPARAM_INFO
	.align		4
.L_9023:
        /*0088*/ 	.byte	0x04, 0x17
        /*008a*/ 	.short	(.L_9025 - .L_9024)
.L_9024:
        /*008c*/ 	.word	0x00000000
        /*0090*/ 	.short	0x0001
        /*0092*/ 	.short	0x0008
        /*0094*/ 	.byte	0x00, 0xf5, 0x21, 0x00


	//----- nvinfo : EIATTR_KPARAM_INFO
	.align		4
.L_9025:
        /*0098*/ 	.byte	0x04, 0x17
        /*009a*/ 	.short	(.L_9027 - .L_9026)
.L_9026:
        /*009c*/ 	.word	0x00000000
        /*00a0*/ 	.short	0x0000
        /*00a2*/ 	.short	0x0000
        /*00a4*/ 	.byte	0x00, 0xf5, 0x21, 0x00


	//----- nvinfo : EIATTR_SPARSE_MMA_MASK
	.align		4
.L_9027:
        /*00a8*/ 	.byte	0x03, 0x50
        /*00aa*/ 	.short	0x0000


	//----- nvinfo : EIATTR_MAXREG_COUNT
	.align		4
        /*00ac*/ 	.byte	0x03, 0x1b
        /*00ae*/ 	.short	0x00ff


	//----- nvinfo : EIATTR_NUM_BARRIERS
	.align		4
        /*00b0*/ 	.byte	0x02, 0x4c
        /*00b2*/ 	.byte	0x01
	.zero		1


	//----- nvinfo : EIATTR_MERCURY_ISA_VERSION
	.align		4
        /*00b4*/ 	.byte	0x03, 0x5f
        /*00b6*/ 	.short	0x0101


	//----- nvinfo : EIATTR_INT_WARP_WIDE_INSTR_OFFSETS
	.align		4
        /*00b8*/ 	.byte	0x04, 0x31
        /*00ba*/ 	.short	(.L_9029 - .L_9028)


	//   ....[0]....
.L_9028:
        /*00bc*/ 	.word	0x00001c50


	//----- nvinfo : EIATTR_COOP_GROUP_MASK_REGIDS
	.align		4
.L_9029:
        /*00c0*/ 	.byte	0x04, 0x29
        /*00c2*/ 	.short	(.L_9031 - .L_9030)


	//   ....[0]....
.L_9030:
        /*00c4*/ 	.word	0xffffffff


	//   ....[1]....
        /*00c8*/ 	.word	0xffffffff


	//   ....[2]....
        /*00cc*/ 	.word	0xffffffff


	//   ....[3]....
        /*00d0*/ 	.word	0xffffffff


	//   ....[4]....
        /*00d4*/ 	.word	0xffffffff


	//   ....[5]....
        /*00d8*/ 	.word	0xffffffff


	//   ....[6]....
        /*00dc*/ 	.word	0xffffffff


	//   ....[7]....
        /*00e0*/ 	.word	0xffffffff


	//   ....[8]....
        /*00e4*/ 	.word	0x05000006


	//   ....[9]....
        /*00e8*/ 	.word	0x05000006


	//   ....[10]....
        /*00ec*/ 	.word	0x05000006


	//----- nvinfo : EIATTR_COOP_GROUP_INSTR_OFFSETS
	.align		4
.L_9031:
        /*00f0*/ 	.byte	0x04, 0x28
        /*00f2*/ 	.short	(.L_9033 - .L_9032)


	//   ....[0]....
.L_9032:
        /*00f4*/ 	.word	0x00004c10


	//   ....[1]....
        /*00f8*/ 	.word	0x00004c70


	//   ....[2]....
        /*00fc*/ 	.word	0x00004cb0


	//   ....[3]....
        /*0100*/ 	.word	0x00004cd0


	//   ....[4]....
        /*0104*/ 	.word	0x00004cf0


	//   ....[5]....
        /*0108*/ 	.word	0x00004de0


	//   ....[6]....
        /*010c*/ 	.word	0x00004e00


	//   ....[7]....
        /*0110*/ 	.word	0x00004e20


	//   ....[8]....
        /*0114*/ 	.word	0x00005020


	//   ....[9]....
        /*0118*/ 	.word	0x00005090


	//   ....[10]....
        /*011c*/ 	.word	0x00005100


	//----- nvinfo : EIATTR_VRC_CTA_INIT_COUNT
	.align		4
.L_9033:
        /*0120*/ 	.byte	0x02, 0x4a
	.zero		1
	.zero		1


	//----- nvinfo : EIATTR_EXIT_INSTR_OFFSETS
	.align		4
        /*0124*/ 	.byte	0x04, 0x1c
        /*0126*/ 	.short	(.L_9035 - .L_9034)


	//   ....[0]....
.L_9034:
        /*0128*/ 	.word	0x00000080


	//   ....[1]....
        /*012c*/ 	.word	0x00004ed0


	//   ....[2]....
        /*0130*/ 	.word	0x00004fd0


	//----- nvinfo : EIATTR_MAX_THREADS
	.align		4
.L_9035:
        /*0134*/ 	.byte	0x04, 0x05
        /*0136*/ 	.short	(.L_9037 - .L_9036)
.L_9036:
        /*0138*/ 	.word	0x00000100
        /*013c*/ 	.word	0x00000001
        /*0140*/ 	.word	0x00000001


	//----- nvinfo : EIATTR_CRS_STACK_SIZE
	.align		4
.L_9037:
        /*0144*/ 	.byte	0x04, 0x1e
        /*0146*/ 	.short	(.L_9039 - .L_9038)
.L_9038:
        /*0148*/ 	.word	0x00000000


	//----- nvinfo : EIATTR_CBANK_PARAM_SIZE
	.align		4
.L_9039:
        /*014c*/ 	.byte	0x03, 0x19
        /*014e*/ 	.short	0x0050


	//----- nvinfo : EIATTR_PARAM_CBANK
	.align		4
        /*0150*/ 	.byte	0x04, 0x0a
        /*0152*/ 	.short	(.L_9041 - .L_9040)
	.align		4
.L_9040:
        /*0154*/ 	.word	index@(.nv.constant0._ZN18transformer_engine6detail43dgated_act_cast_transpose_kernel_notalignedILi2ELi1Ef6__halffNS_5EmptyEXadL_ZNS_5dgeluIffEET_T0_RKS3_EEXadL_ZNS_4geluIffEES5_S6_S8_EEEEvPKT2_SC_PT3_SE_PKT1_PSF_SI_mmm)
        /*0158*/ 	.short	0x0380
        /*015a*/ 	.short	0x0050


	//----- nvinfo : EIATTR_SW_WAR
	.align		4
.L_9041:
        /*015c*/ 	.byte	0x04, 0x36
        /*015e*/ 	.short	(.L_9043 - .L_9042)
.L_9042:
        /*0160*/ 	.word	0x00000008
.L_9043:


//--------------------- .nv.info._ZN18transformer_engine6detail32dgated_act_cast_transpose_kernelILi2ELi1Ef6__halffNS_5EmptyEXadL_ZNS_5dgeluIffEET_T0_RKS3_EEXadL_ZNS_4geluIffEES5_S6_S8_EEEEvPKT2_SC_PT3_SE_PKT1_PSF_SI_mmm --------------------------
	.section	.nv.info._ZN18transformer_engine6detail32dgated_act_cast_transpose_kernelILi2ELi1Ef6__halffNS_5EmptyEXadL_ZNS_5dgeluIffEET_T0_RKS3_EEXadL_ZNS_4geluIffEES5_S6_S8_EEEEvPKT2_SC_PT3_SE_PKT1_PSF_SI_mmm,"",@"SHT_CUDA_INFO"
	.sectionflags	@""
	.align	4


	//----- nvinfo : EIATTR_CUDA_API_VERSION
	.align		4
        /*0000*/ 	.byte	0x04, 0x37
        /*0002*/ 	.short	(.L_9045 - .L_9044)
.L_9044:
        /*0004*/ 	.word	0x00000082


	//----- nvinfo : EIATTR_KPARAM_INFO
	.align		4
.L_9045:
        /*0008*/ 	.byte	0x04, 0x17
        /*000a*/ 	.short	(.L_9047 - .L_9046)
.L_9046:
        /*000c*/ 	.word	0x00000000
        /*0010*/ 	.short	0x0009
        /*0012*/ 	.short	0x0048
        /*0014*/ 	.byte	0x00, 0xf0, 0x21, 0x00


	//----- nvinfo : EIATTR_KPARAM_INFO
	.align		4
.L_9047:
        /*0018*/ 	.byte	0x04, 0x17
        /*001a*/ 	.short	(.L_9049 - .L_9048)
.L_9048:
        /*001c*/ 	.word	0x00000000
        /*0020*/ 	.short	0x0008
        /*0022*/ 	.short	0x0040
        /*0024*/ 	.byte	0x00, 0xf0, 0x21, 0x00


	//----- nvinfo : EIATTR_KPARAM_INFO
	.align		4
.L_9049:
        /*0028*/ 	.byte	0x04, 0x17
        /*002a*/ 	.short	(.L_9051 - .L_9050)
.L_9050:
        /*002c*/ 	.word	0x00000000
        /*0030*/ 	.short	0x0007
        /*0032*/ 	.short	0x0038
        /*0034*/ 	.byte	0x00, 0xf0, 0x21, 0x00


	//----- nvinfo : EIATTR_KPARAM_INFO
	.align		4
.L_9051:
        /*0038*/ 	.byte	0x04, 0x17
        /*003a*/ 	.short	(.L_9053 - .L_9052)
.L_9052:
        /*003c*/ 	.word	0x00000000
        /*0040*/ 	.short	0x0006
        /*0042*/ 	.short	0x0030
        /*0044*/ 	.byte	0x00, 0xf5, 0x21, 0x00


	//----- nvinfo : EIATTR_KPARAM_INFO
	.align		4
.L_9053:
        /*0048*/ 	.byte	0x04, 0x17
        /*004a*/ 	.short	(.L_9055 - .L_9054)
.L_9054:
        /*004c*/ 	.word	0x00000000
        /*0050*/ 	.short	0x0005
        /*0052*/ 	.short	0x0028
        /*0054*/ 	.byte	0x00, 0xf5, 0x21, 0x00


	//----- nvinfo : EIATTR_KPARAM_INFO
	.align		4
.L_9055:
        /*0058*/ 	.byte	0x04, 0x17
        /*005a*/ 	.short	(.L_9057 - .L_9056)
.L_9056:
        /*005c*/ 	.word	0x00000000
        /*0060*/ 	.short	0x0004
        /*0062*/ 	.short	0x0020
        /*0064*/ 	.byte	0x00, 0xf5, 0x21, 0x00


	//----- nvinfo : EIATTR_KPARAM_INFO
	.align		4
.L_9057:
        /*0068*/ 	.byte	0x04, 0x17
        /*006a*/ 	.short	(.L_9059 - .L_9058)
.L_9058:
        /*006c*/ 	.word	0x00000000
        /*0070*/ 	.short	0x0003
        /*0072*/ 	.short	0x0018
        /*0074*/ 	.byte	0x00, 0xf5, 0x21, 0x00


	//----- nvinfo : EIATTR_KPARAM_INFO
	.align		4
.L_9059:
        /*0078*/ 	.byte	0x04, 0x17
        /*007a*/ 	.short	(.L_9061 - .L_9060)
.L_9060:
        /*007c*/ 	.word	0x00000000
        /*0080*/ 	.short	0x0002
        /*0082*/ 	.short	0x0010
        /*0084*/ 	.byte	0x00, 0xf5, 0x21, 0x00


	//----- nvinfo : EIATTR_KPARAM_INFO
	.align		4
.L_9061:
        /*0088*/ 	.byte	0x04, 0x17
        /*008a*/ 	.short	(.L_9063 - .L_9062)
.L_9062:
        /*008c*/ 	.word	0x00000000
        /*0090*/ 	.short	0x0001
        /*0092*/ 	.short	0x0008
        /*0094*/ 	.byte	0x00, 0xf5, 0x21, 0x00


	//----- nvinfo : EIATTR_KPARAM_INFO
	.align		4
.L_9063:
        /*0098*/ 	.byte	0x04, 0x17
        /*009a*/ 	.short	(.L_9065 - .L_9064)
.L_9064:
        /*009c*/ 	.word	0x00000000
        /*00a0*/ 	.short	0x0000
        /*00a2*/ 	.short	0x0000
        /*00a4*/ 	.byte	0x00, 0xf5, 0x21, 0x00


	//----- nvinfo : EIATTR_SPARSE_MMA_MASK
	.align		4
.L_9065:
        /*00a8*/ 	.byte	0x03, 0x50
        /*00aa*/ 	.short	0x0000


	//----- nvinfo : EIATTR_MAXREG_COUNT
	.align		4
        /*00ac*/ 	.byte	0x03, 0x1b
        /*00ae*/ 	.short	0x00ff


	//----- nvinfo : EIATTR_NUM_BARRIERS
	.align		4
        /*00b0*/ 	.byte	0x02, 0x4c
        /*00b2*/ 	.byte	0x01
	.zero		1


	//----- nvinfo : EIATTR_MERCURY_ISA_VERSION
	.align		4
        /*00b4*/ 	.byte	0x03, 0x5f
        /*00b6*/ 	.short	0x0101


	//----- nvinfo : EIATTR_INT_WARP_WIDE_INSTR_OFFSETS
	.align		4
        /*00b8*/ 	.byte	0x04, 0x31
        /*00ba*/ 	.short	(.L_9067 - .L_9066)


	//   ....[0]....
.L_9066:
        /*00bc*/ 	.word	0x000033e0


	//   ....[1]....
        /*00c0*/ 	.word	0x000034f0


	//----- nvinfo : EIATTR_COOP_GROUP_MASK_REGIDS
	.align		4
.L_9067:
        /*00c4*/ 	.byte	0x04, 0x29
        /*00c6*/ 	.short	(.L_9069 - .L_9068)


	//   ....[0]....
.L_9068:
        /*00c8*/ 	.word	0xffffffff


	//   ....[1]....
        /*00cc*/ 	.word	0xffffffff


	//   ....[2]....
        /*00d0*/ 	.word	0xffffffff


	//   ....[3]....
        /*00d4*/ 	.word	0xffffffff


	//   ....[4]....
        /*00d8*/ 	.word	0xffffffff


	//   ....[5]....
        /*00dc*/ 	.word	0xffffffff


	//   ....[6]....
        /*00e0*/ 	.word	0xffffffff


	//   ....[7]....
        /*00e4*/ 	.word	0xffffffff


	//   ....[8]....
        /*00e8*/ 	.word	0x05000006


	//   ....[9]....
        /*00ec*/ 	.word	0x05000006


	//   ....[10]....
        /*00f0*/ 	.word	0x05000006


	//----- nvinfo : EIATTR_COOP_GROUP_INSTR_OFFSETS
	.align		4
.L_9069:
        /*00f4*/ 	.byte	0x04, 0x28
        /*00f6*/ 	.short	(.L_9071 - .L_9070)


	//   ....[0]....
.L_9070:
        /*00f8*/ 	.word	0x000033b0


	//   ....[1]....
        /*00fc*/ 	.word	0x00003410


	//   ....[2]....
        /*0100*/ 	.word	0x00003430


	//   ....[3]....
        /*0104*/ 	.word	0x00003450


	//   ....[4]....
        /*0108*/ 	.word	0x00003470


	//   ....[5]....
        /*010c*/ 	.word	0x00003550


	//   ....[6]....
        /*0110*/ 	.word	0x00003570


	//   ....[7]....
        /*0114*/ 	.word	0x00003590


	//   ....[8]....
        /*0118*/ 	.word	0x00003790


	//   ....[9]....
        /*011c*/ 	.word	0x00003800


	//   ....[10]....
        /*0120*/ 	.word	0x00003870


	//----- nvinfo : EIATTR_VRC_CTA_INIT_COUNT
	.align		4
.L_9071:
        /*0124*/ 	.byte	0x02, 0x4a
	.zero		1
	.zero		1


	//----- nvinfo : EIATTR_EXIT_INSTR_OFFSETS
	.align		4
        /*0128*/ 	.byte	0x04, 0x1c
        /*012a*/ 	.short	(.L_9073 - .L_9072)


	//   ....[0]....
.L_9072:
        /*012c*/ 	.word	0x00000080


	//   ....[1]....
        /*0130*/ 	.word	0x00003640


	//   ....[2]....
        /*0134*/ 	.word	0x00003740


	//----- nvinfo : EIATTR_MAX_THREADS
	.align		4
.L_9073:
        /*0138*/ 	.byte	0x04, 0x05
        /*013a*/ 	.short	(.L_9075 - .L_9074)
.L_9074:
        /*013c*/ 	.word	0x00000100
        /*0140*/ 	.word	0x00000001
        /*0144*/ 	.word	0x00000001


	//----- nvinfo : EIATTR_CRS_STACK_SIZE
	.align		4
.L_9075:
        /*0148*/ 	.byte	0x04, 0x1e
        /*014a*/ 	.short	(.L_9077 - .L_9076)
.L_9076:
        /*014c*/ 	.word	0x00000000


	//----- nvinfo : EIATTR_CBANK_PARAM_SIZE
	.align		4
.L_9077:
        /*0150*/ 	.byte	0x03, 0x19
        /*0152*/ 	.short	0x0050


	//----- nvinfo : EIATTR_PARAM_CBANK
	.align		4
        /*0154*/ 	.byte	0x04, 0x0a
        /*0156*/ 	.short	(.L_9079 - .L_9078)
	.align		4
.L_9078:
        /*0158*/ 	.word	index@(.nv.constant0._ZN18transformer_engine6detail32dgated_act_cast_transpose_kernelILi2ELi1Ef6__halffNS_5EmptyEXadL_ZNS_5dgeluIffEET_T0_RKS3_EEXadL_ZNS_4geluIffEES5_S6_S8_EEEEvPKT2_SC_PT3_SE_PKT1_PSF_SI_mmm)
        /*015c*/ 	.short	0x0380
        /*015e*/ 	.short	0x0050


	//----- nvinfo : EIATTR_SW_WAR
	.align		4
.L_9079:
        /*0160*/ 	.byte	0x04, 0x36
        /*0162*/ 	.short	(.L_9081 - .L_9080)
.L_9080:
        /*0164*/ 	.word	0x00000008
.L_9081:


//--------------------- .nv.info._ZN18transformer_engine6detail43dgated_act_cast_transpose_kernel_notalignedILi1ELi4Eff13__nv_fp8_e4m3NS_5EmptyEXadL_ZNS_5dgeluIffEET_T0_RKS3_EEXadL_ZNS_4geluIffEES5_S6_S8_EEEEvPKT2_SC_PT3_SE_PKT1_PSF_SI_mmm --------------------------
	.section	.nv.info._ZN18transformer_engine6detail43dgated_act_cast_transpose_kernel_notalignedILi1ELi4Eff13__nv_fp8_e4m3NS_5EmptyEXadL_ZNS_5dgeluIffEET_T0_RKS3_EEXadL_ZNS_4geluIffEES5_S6_S8_EEEEvPKT2_SC_PT3_SE_PKT1_PSF_SI_mmm,"",@"SHT_CUDA_INFO"
	.sectionflags	@""
	.align	4


	//----- nvinfo : EIATTR_CUDA_API_VERSION
	.align		4
        /*0000*/ 	.byte	0x04, 0x37
        /*0002*/ 	.short	(.L_9083 - .L_9082)
.L_9082:
        /*0004*/ 	.word	0x00000082


	//----- nvinfo : EIATTR_KPARAM_INFO
	.align		4
.L_9083:
        /*0008*/ 	.byte	0x04, 0x17
        /*000a*/ 	.short	(.L_9085 - .L_9084)
.L_9084:
        /*000c*/ 	.word	0x00000000
        /*0010*/ 	.short	0x0009
        /*0012*/ 	.short	0x0048
        /*0014*/ 	.byte	0x00, 0xf0, 0x21, 0x00


	//----- nvinfo : EIATTR_KPARAM_INFO
	.align		4
.L_9085:
        /*0018*/ 	.byte	0x04, 0x17
        /*001a*/ 	.short	(.L_9087 - .L_9086)
.L_9086:
        /*001c*/ 	.word	0x00000000
        /*0020*/ 	.short	0x0008
        /*0022*/ 	.short	0x0040
        /*0024*/ 	.byte	0x00, 0xf0, 0x21, 0x00


	//----- nvinfo : EIATTR_KPARAM_INFO
	.align		4
.L_9087:
        /*0028*/ 	.byte	0x04, 0x17
        /*002a*/ 	.short	(.L_9089 - .L_9088)
.L_9088:
        /*002c*/ 	.word	0x00000000
        /*0030*/ 	.short	0x0007
        /*0032*/ 	.short	0x0038
        /*0034*/ 	.byte	0x00, 0xf0, 0x21, 0x00


	//----- nvinfo : EIATTR_KPARAM_INFO
	.align		4
.L_9089:
        /*0038*/ 	.byte	0x04, 0x17
        /*003a*/ 	.short	(.L_9091 - .L_9090)
.L_9090:
        /*003c*/ 	.word	0x00000000
        /*0040*/ 	.short	0x0006
        /*0042*/ 	.short	0x0030
        /*0044*/ 	.byte	0x00, 0xf5, 0x21, 0x00


	//----- nvinfo : EIATTR_KPARAM_INFO
	.align		4
.L_9091:
        /*0048*/ 	.byte	0x04, 0x17
        /*004a*/ 	.short	(.L_9093 - .L_9092)
.L_9092:
        /*004c*/ 	.word	0x00000000
        /*0050*/ 	.short	0x0005
        /*0052*/ 	.short	0x0028
        /*0054*/ 	.byte	0x00, 0xf5, 0x21, 0x00


	//----- nvinfo : EIATTR_KPARAM_INFO
	.align		4
.L_9093:
        /*0058*/ 	.byte	0x04, 0x17
        /*005a*/ 	.short	(.L_9095 - .L_9094)
.L_9094:
        /*005c*/ 	.word	0x00000000
        /*0060*/ 	.short	0x0004
        /*0062*/ 	.short	0x0020
        /*0064*/ 	.byte	0x00, 0xf5, 0x21, 0x00


	//----- nvinfo : EIATTR_KPARAM_INFO
	.align		4
.L_9095:
        /*0068*/ 	.byte	0x04, 0x17
        /*006a*/ 	.short	(.L_9097 - .L_9096)
.L_9096:
        /*006c*/ 	.word	0x00000000
        /*0070*/ 	.short	0x0003
        /*0072*/ 	.short	0x0018
        /*0074*/ 	.byte	0x00, 0xf5, 0x21, 0x00


	//----- nvinfo : EIATTR_KPARAM_INFO
	.align		4
.L_9097:
        /*0078*/ 	.byte	0x04, 0x17
        /*007a*/ 	.short	(.L_9099 - .L_9098)
.L_9098:
        /*007c*/ 	.word	0x00000000
        /*0080*/ 	.short	0x0002
        /*0082*/ 	.short	0x0010
        /*0084*/ 	.byte	0x00, 0xf5, 0x21, 0x00


	//----- nvinfo : EIATTR_KPARAM_INFO
	.align		4
.L_9099:
        /*0088*/ 	.byte	0x04, 0x17
        /*008a*/ 	.short	(.L_9101 - .L_9100)
.L_9100:
        /*008c*/ 	.word	0x00000000
        /*0090*/ 	.short	0x0001
        /*0092*/ 	.short	0x0008
        /*0094*/ 	.byte	0x00, 0xf5, 0x21, 0x00


	//----- nvinfo : EIATTR_KPARAM_INFO
	.align		4
.L_9101:
        /*0098*/ 	.byte	0x04, 0x17
        /*009a*/ 	.short	(.L_9103 - .L_9102)
.L_9102:
        /*009c*/ 	.word	0x00000000
        /*00a0*/ 	.short	0x0000
        /*00a2*/ 	.short	0x0000
        /*00a4*/ 	.byte	0x00, 0xf5, 0x21, 0x00


	//----- nvinfo : EIATTR_SPARSE_MMA_MASK
	.align		4
.L_9103:
        /*00a8*/ 	.byte	0x03, 0x50
        /*00aa*/ 	.short	0x0000


	//----- nvinfo : EIATTR_MAXREG_COUNT
	.align		4
        /*00ac*/ 	.byte	0x03, 0x1b
        /*00ae*/ 	.short	0x00ff


	//----- nvinfo : EIATTR_NUM_BARRIERS
	.align		4
        /*00b0*/ 	.byte	0x02, 0x4c
        /*00b2*/ 	.byte	0x01
	.zero		1


	//----- nvinfo : EIATTR_MERCURY_ISA_VERSION
	.align		4
        /*00b4*/ 	.byte	0x03, 0x5f
        /*00b6*/ 	.short	0x0101


	//----- nvinfo : EIATTR_COOP_GROUP_MASK_REGIDS
	.align		4
        /*00b8*/ 	.byte	0x04, 0x29
        /*00ba*/ 	.short	(.L_9105 - .L_9104)


	//   ....[0]....
.L_9104:
        /*00bc*/ 	.word	0xffffffff


	//   ....[1]....
        /*00c0*/ 	.word	0xffffffff


	//   ....[2]....
        /*00c4*/ 	.word	0xffffffff


	//   ....[3]....
        /*00c8*/ 	.word	0xffffffff


	//   ....[4]....
        /*00cc*/ 	.word	0xffffffff


	//   ....[5]....
        /*00d0*/ 	.word	0xffffffff


	//   ....[6]....
        /*00d4*/ 	.word	0xffffffff


	//   ....[7]....
        /*00d8*/ 	.word	0xffffffff


	//   ....[8]....
        /*00dc*/ 	.word	0x05000006


	//   ....[9]....
        /*00e0*/ 	.word	0x05000006


	//   ....[10]....
        /*00e4*/ 	.word	0x05000006


	//----- nvinfo : EIATTR_COOP_GROUP_INSTR_OFFSETS
	.align		4
.L_9105:
        /*00e8*/ 	.byte	0x04, 0x28
        /*00ea*/ 	.short	(.L_9107 - .L_9106)


	//   ....[0]....
.L_9106:
        /*00ec*/ 	.word	0x00007800


	//   ....[1]....
        /*00f0*/ 	.word	0x00007880


	//   ....[2]....
        /*00f4*/ 	.word	0x000078b0


	//   ....[3]....
        /*00f8*/ 	.word	0x000078e0


	//   ....[4]....
        /*00fc*/ 	.word	0x00007900


	//   ....[5]....
        /*0100*/ 	.word	0x000079f0


	//   ....[6]....
        /*0104*/ 	.word	0x00007a10


	//   ....[7]....
        /*0108*/ 	.word	0x00007a30


	//   ....[8]....
        /*010c*/ 	.word	0x00007c30


	//   ....[9]....
        /*0110*/ 	.word	0x00007ca0


	//   ....[10]....
        /*0114*/ 	.word	0x00007d10


	//----- nvinfo : EIATTR_VRC_CTA_INIT_COUNT
	.align		4
.L_9107:
        /*0118*/ 	.byte	0x02, 0x4a
	.zero		1
	.zero		1


	//----- nvinfo : EIATTR_EXIT_INSTR_OFFSETS
	.align		4
        /*011c*/ 	.byte	0x04, 0x1c
        /*011e*/ 	.short	(.L_9109 - .L_9108)


	//   ....[0]....
.L_9108:
        /*0120*/ 	.word	0x00000080


	//   ....[1]....
        /*0124*/ 	.word	0x00007ae0


	//   ....[2]....
        /*0128*/ 	.word	0x00007be0


	//----- nvinfo : EIATTR_MAX_THREADS
	.align		4
.L_9109:
        /*012c*/ 	.byte	0x04, 0x05
        /*012e*/ 	.short	(.L_9111 - .L_9110)
.L_9110:
        /*0130*/ 	.word	0x00000100
        /*0134*/ 	.word	0x00000001
        /*0138*/ 	.word	0x00000001


	//----- nvinfo : EIATTR_CRS_STACK_SIZE
	.align		4
.L_9111:
        /*013c*/ 	.byte	0x04, 0x1e
        /*013e*/ 	.short	(.L_9113 - .L_9112)
.L_9112:
        /*0140*/ 	.word	0x00000000


	//----- nvinfo : EIATTR_CBANK_PARAM_SIZE
	.align		4
.L_9113:
        /*0144*/ 	.byte	0x03, 0x19
        /*0146*/ 	.short	0x0050


	//----- nvinfo : EIATTR_PARAM_CBANK
	.align		4
        /*0148*/ 	.byte	0x04, 0x0a
        /*014a*/ 	.short	(.L_9115 - .L_9114)
	.align		4
.L_9114:
        /*014c*/ 	.word	index@(.nv.constant0._ZN18transformer_engine6detail43dgated_act_cast_transpose_kernel_notalignedILi1ELi4Eff13__nv_fp8_e4m3NS_5EmptyEXadL_ZNS_5dgeluIffEET_T0_RKS3_EEXadL_ZNS_4geluIffEES5_S6_S8_EEEEvPKT2_SC_PT3_SE_PKT1_PSF_SI_mmm)
        /*0150*/ 	.short	0x0380
        /*0152*/ 	.short	0x0050


	//----- nvinfo : EIATTR_SW_WAR
	.align		4
.L_9115:
        /*0154*/ 	.byte	0x04, 0x36
        /*0156*/ 	.short	(.L_9117 - .L_9116)
.L_9116:
        /*0158*/ 	.word	0x00000008
.L_9117:


//--------------------- .nv.info._ZN18transformer_engine6detail32dgated_act_cast_transpose_kernelILi1ELi4Eff13__nv_fp8_e4m3NS_5EmptyEXadL_ZNS_5dgeluIffEET_T0_RKS3_EEXadL_ZNS_4geluIffEES5_S6_S8_EEEEvPKT2_SC_PT3_SE_PKT1_PSF_SI_mmm --------------------------
	.section	.nv.info._ZN18transformer_engine6detail32dgated_act_cast_transpose_kernelILi1ELi4Eff13__nv_fp8_e4m3NS_5EmptyEXadL_ZNS_5dgeluIffEET_T0_RKS3_EEXadL_ZNS_4geluIffEES5_S6_S8_EEEEvPKT2_SC_PT3_SE_PKT1_PSF_SI_mmm,"",@"SHT_CUDA_INFO"
	.sectionflags	@""
	.align	4


	//----- nvinfo : EIATTR_CUDA_API_VERSION
	.align		4
        /*0000*/ 	.byte	0x04, 0x37
        /*0002*/ 	.short	(.L_9119 - .L_9118)
.L_9118:
        /*0004*/ 	.word	0x00000082


	//----- nvinfo : EIATTR_KPARAM_INFO
	.align		4
.L_9119:
        /*0008*/ 	.byte	0x04, 0x17
        /*000a*/ 	.short	(.L_9121 - .L_9120)
.L_9120:
        /*000c*/ 	.word	0x00000000
        /*0010*/ 	.short	0x0009
        /*0012*/ 	.short	0x0048
        /*0014*/ 	.byte	0x00, 0xf0, 0x21, 0x00


	//----- nvinfo : EIATTR_KPARAM_INFO
	.align		4
.L_9121:
        /*0018*/ 	.byte	0x04, 0x17
        /*001a*/ 	.short	(.L_9123 - .L_9122)
.L_9122:
        /*001c*/ 	.word	0x00000000
        /*0020*/ 	.short	0x0008
        /*0022*/ 	.short	0x0040
        /*0024*/ 	.byte	0x00, 0xf0, 0x21, 0x00


	//----- nvinfo : EIATTR_KPARAM_INFO
	.align		4
.L_9123:
        /*0028*/ 	.byte	0x04, 0x17
        /*002a*/ 	.short	(.L_9125 - .L_9124)
.L_9124:
        /*002c*/ 	.word	0x00000000
        /*0030*/ 	.short	0x0007
        /*0032*/ 	.short	0x0038
        /*0034*/ 	.byte	0x00, 0xf0, 0x21, 0x00


	//----- nvinfo : EIATTR_KPARAM_INFO
	.align		4
.L_9125:
        /*0038*/ 	.byte	0x04, 0x17
        /*003a*/ 	.short	(.L_9127 - .L_9126)
.L_9126:
        /*003c*/ 	.word	0x00000000
        /*0040*/ 	.short	0x0006
        /*0042*/ 	.short	0x0030
        /*0044*/ 	.byte	0x00, 0xf5, 0x21, 0x00


	//----- nvinfo : EIATTR_KPARAM_INFO
	.align		4
.L_9127:
        /*0048*/ 	.byte	0x04, 0x17
        /*004a*/ 	.short	(.L_9129 - .L_9128)
.L_9128:
        /*004c*/ 	.word	0x00000000
        /*0050*/ 	.short	0x0005
        /*0052*/ 	.short	0x0028
        /*0054*/ 	.byte	0x00, 0xf5, 0x21, 0x00


	//----- nvinfo : EIATTR_KPARAM_INFO
	.align		4
.L_9129:
        /*0058*/ 	.byte	0x04, 0x17
        /*005a*/ 	.short	(.L_9131 - .L_9130)
.L_9130:
        /*005c*/ 	.word	0x00000000
        /*0060*/ 	.short	0x0004
        /*0062*/ 	.short	0x0020
        /*0064*/ 	.byte	0x00, 0xf5, 0x21, 0x00


	//----- nvinfo : EIATTR_KPARAM_INFO
	.align		4
.L_9131:
        /*0068*/ 	.byte	0x04, 0x17
        /*006a*/ 	.short	(.L_9133 - .L_9132)
.L_9132:
        /*006c*/ 	.word	0x00000000
        /*0070*/ 	.short	0x0003
        /*0072*/ 	.short	0x0018
        /*0074*/ 	.byte	0x00, 0xf5, 0x21, 0x00


	//----- nvinfo : EIATTR_KPARAM_INFO
	.align		4
.L_9133:
        /*0078*/ 	.byte	0x04, 0x17
        /*007a*/ 	.short	(.L_9135 - .L_9134)
.L_9134:
        /*007c*/ 	.word	0x00000000
        /*0080*/ 	.short	0x0002
        /*0082*/ 	.short	0x0010
        /*0084*/ 	.byte	0x00, 0xf5, 0x21, 0x00


	//----- nvinfo : EIATTR_KPARAM_INFO
	.align		4
.L_9135:
        /*0088*/ 	.byte	0x04, 0x17
        /*008a*/ 	.short	(.L_9137 - .L_9136)
.L_9136:
        /*008c*/ 	.word	0x00000000
        /*0090*/ 	.short	0x0001
        /*0092*/ 	.short	0x0008
        /*0094*/ 	.byte	0x00, 0xf5, 0x21, 0x00


	//----- nvinfo : EIATTR_KPARAM_INFO
	.align		4
.L_9137:
        /*0098*/ 	.byte	0x04, 0x17
        /*009a*/ 	.short	(.L_9139 - .L_9138)
.L_9138:
        /*009c*/ 	.word	0x00000000
        /*00a0*/ 	.short	0x0000
        /*00a2*/ 	.short	0x0000
        /*00a4*/ 	.byte	0x00, 0xf5, 0x21, 0x00


	//----- nvinfo : EIATTR_SPARSE_MMA_MASK
	.align		4
.L_9139:
        /*00a8*/ 	.byte	0x03, 0x50
        /*00aa*/ 	.short	0x0000


	//----- nvinfo : EIATTR_MAXREG_COUNT
	.align		4
        /*00ac*/ 	.byte	0x03, 0x1b
        /*00ae*/ 	.short	0x00ff


	//----- nvinfo : EIATTR_NUM_BARRIERS
	.align		4
        /*00b0*/ 	.byte	0x02, 0x4c
        /*00b2*/ 	.byte	0x01
	.zero		1


	//----- nvinfo : EIATTR_MERCURY_ISA_VERSION
	.align		4
        /*00b4*/ 	.byte	0x03, 0x5f
        /*00b6*/ 	.short	0x0101


	//----- nvinfo : EIATTR_INT_WARP_WIDE_INSTR_OFFSETS
	.align		4
        /*00b8*/ 	.byte	0x04, 0x31
        /*00ba*/ 	.short	(.L_9141 - .L_9140)


	//   ....[0]....
.L_9140:
        /*00bc*/ 	.word	0x00005a20


	//   ....[1]....
        /*00c0*/ 	.word	0x00005b30


	//----- nvinfo : EIATTR_COOP_GROUP_MASK_REGIDS
	.align		4
.L_9141:
        /*00c4*/ 	.byte	0x04, 0x29
        /*00c6*/ 	.short	(.L_9143 - .L_9142)


	//   ....[0]....
.L_9142:
        /*00c8*/ 	.word	0xffffffff


	//   ....[1]....
        /*00cc*/ 	.word	0xffffffff


	//   ....[2]....
        /*00d0*/ 	.word	0xffffffff


	//   ....[3]....
        /*00d4*/ 	.word	0xffffffff


	//   ....[4]....
        /*00d8*/ 	.word	0xffffffff


	//   ....[5]....
        /*00dc*/ 	.word	0xffffffff


	//   ....[6]....
        /*00e0*/ 	.word	0xffffffff


	//   ....[7]....
        /*00e4*/ 	.word	0xffffffff


	//   ....[8]....
        /*00e8*/ 	.word	0x05000006


	//   ....[9]....
        /*00ec*/ 	.word	0x05000006


	//   ....[10]....
        /*00f0*/ 	.word	0x05000006


	//----- nvinfo : EIATTR_COOP_GROUP_INSTR_OFFSETS
	.align		4
.L_9143:
        /*00f4*/ 	.byte	0x04, 0x28
        /*00f6*/ 	.short	(.L_9145 - .L_9144)


	//   ....[0]....
.L_9144:
        /*00f8*/ 	.word	0x000059f0


	//   ....[1]....
        /*00fc*/ 	.word	0x00005a50


	//   ....[2]....
        /*0100*/ 	.word	0x00005a70


	//   ....[3]....
        /*0104*/ 	.word	0x00005a90


	//   ....[4]....
        /*0108*/ 	.word	0x00005ab0


	//   ....[5]....
        /*010c*/ 	.word	0x00005b90


	//   ....[6]....
        /*0110*/ 	.word	0x00005bb0


	//   ....[7]....
        /*0114*/ 	.word	0x00005bd0


	//   ....[8]....
        /*0118*/ 	.word	0x00005dd0


	//   ....[9]....
        /*011c*/ 	.word	0x00005e40


	//   ....[10]....
        /*0120*/ 	.word	0x00005eb0


	//----- nvinfo : EIATTR_VRC_CTA_INIT_COUNT
	.align		4
.L_9145:
        /*0124*/ 	.byte	0x02, 0x4a
	.zero		1
	.zero		1


	//----- nvinfo : EIATTR_EXIT_INSTR_OFFSETS
	.align		4
        /*0128*/ 	.byte	0x04, 0x1c
        /*012a*/ 	.short	(.L_9147 - .L_9146)


	//   ....[0]....
.L_9146:
        /*012c*/ 	.word	0x00000080


	//   ....[1]....
        /*0130*/ 	.word	0x00005c80


	//   ....[2]....
        /*0134*/ 	.word	0x00005d80


	//----- nvinfo : EIATTR_MAX_THREADS
	.align		4
.L_9147:
        /*0138*/ 	.byte	0x04, 0x05
        /*013a*/ 	.short	(.L_9149 - .L_9148)
.L_9148:
        /*013c*/ 	.word	0x00000100
        /*0140*/ 	.word	0x00000001
        /*0144*/ 	.word	0x00000001


	//----- nvinfo : EIATTR_CRS_STACK_SIZE
	.align		4
.L_9149:
        /*0148*/ 	.byte	0x04, 0x1e
        /*014a*/ 	.short	(.L_9151 - .L_9150)
.L_9150:
        /*014c*/ 	.word	0x00000000


	//----- nvinfo : EIATTR_CBANK_PARAM_SIZE
	.align		4
.L_9151:
        /*0150*/ 	.byte	0x03, 0x19
        /*0152*/ 	.short	0x0050


	//----- nvinfo : EIATTR_PARAM_CBANK
	.align		4
        /*0154*/ 	.byte	0x04, 0x0a
        /*0156*/ 	.short	(.L_9153 - .L_9152)
	.align		4
.L_9152:
        /*0158*/ 	.word	index@(.nv.constant0._ZN18transformer_engine6detail32dgated_act_cast_transpose_kernelILi1ELi4Eff13__nv_fp8_e4m3NS_5EmptyEXadL_ZNS_5dgeluIffEET_T0_RKS3_EEXadL_ZNS_4geluIffEES5_S6_S8_EEEEvPKT2_SC_PT3_SE_PKT1_PSF_SI_mmm)
        /*015c*/ 	.short	0x0380
        /*015e*/ 	.short	0x0050


	//----- nvinfo : EIATTR_SW_WAR
	.align		4
.L_9153:
        /*0160*/ 	.byte	0x04, 0x36
        /*0162*/ 	.short	(.L_9155 - .L_9154)
.L_9154:
        /*0164*/ 	.word	0x00000008
.L_9155:


//--------------------- .nv.info._ZN18transformer_engine6detail43dgated_act_cast_transpose_kernel_notalignedILi1ELi4Eff13__nv_fp8_e5m2NS_5EmptyEXadL_ZNS_5dgeluIffEET_T0_RKS3_EEXadL_ZNS_4geluIffEES5_S6_S8_EEEEvPKT2_SC_PT3_SE_PKT1_PSF_SI_mmm --------------------------
	.section	.nv.info._ZN18transformer_engine6detail43dgated_act_cast_transpose_kernel_notalignedILi1ELi4Eff13__nv_fp8_e5m2NS_5EmptyEXadL_ZNS_5dgeluIffEET_T0_RKS3_EEXadL_ZNS_4geluIffEES5_S6_S8_EEEEvPKT2_SC_PT3_SE_PKT1_PSF_SI_mmm,"",@"SHT_CUDA_INFO"
	.sectionflags	@""
	.align	4


	//----- nvinfo : EIATTR_CUDA_API_VERSION
	.align		4
        /*0000*/ 	.byte	0x04, 0x37
        /*0002*/ 	.short	(.L_9157 - .L_9156)
.L_9156:
        /*0004*/ 	.word	0x00000082


	//----- nvinfo : EIATTR_KPARAM_INFO
	.align		4
.L_9157:
        /*0008*/ 	.byte	0x04, 0x17
        /*000a*/ 	.short	(.L_9159 - .L_9158)
.L_9158:
        /*000c*/ 	.word	0x00000000
        /*0010*/ 	.short	0x0009
        /*0012*/ 	.short	0x0048
        /*0014*/ 	.byte	0x00, 0xf0, 0x21, 0x00


	//----- nvinfo : EIATTR_KPARAM_INFO
	.align		4
.L_9159:
        /*0018*/ 	.byte	0x04, 0x17
        /*001a*/ 	.short	(.L_9161 - .L_9160)
.L_9160:
        /*001c*/ 	.word	0x00000000
        /*0020*/ 	.short	0x0008
        /*0022*/ 	.short	0x0040
        /*0024*/ 	.byte	0x00, 0xf0, 0x21, 0x00


	//----- nvinfo : EIATTR_KPARAM_INFO
	.align		4
.L_9161:
        /*0028*/ 	.byte	0x04, 0x17
        /*002a*/ 	.short	(.L_9163 - .L_9162)
.L_9162:
        /*002c*/ 	.word	0x00000000
        /*0030*/ 	.short	0x0007
        /*0032*/ 	.short	0x0038
        /*0034*/ 	.byte	0x00, 0xf0, 0x21, 0x00


	//----- nvinfo : EIATTR_KPARAM_INFO
	.align		4
.L_9163:
        /*0038*/ 	.byte	0x04, 0x17
        /*003a*/ 	.short	(.L_9165 - .L_9164)
.L_9164:
        /*003c*/ 	.word	0x00000000
        /*0040*/ 	.short	0x0006
        /*0042*/ 	.short	0x0030
        /*0044*/ 	.byte	0x00, 0xf5, 0x21, 0x00


	//----- nvinfo : EIATTR_KPARAM_INFO
	.align		4
.L_9165:
        /*0048*/ 	.byte	0x04, 0x17
        /*004a*/ 	.short	(.L_9167 - .L_9166)
.L_9166:
        /*004c*/ 	.word	0x00000000
        /*0050*/ 	.short	0x0005
        /*0052*/ 	.short	0x0028
        /*0054*/ 	.byte	0x00, 0xf5, 0x21, 0x00


	//----- nvinfo : EIATTR_KPARAM_INFO
	.align		4
.L_9167:
        /*0058*/ 	.byte	0x04, 0x17
        /*005a*/ 	.short	(.L_9169 - .L_9168)
.L_9168:
        /*005c*/ 	.word	0x00000000
        /*0060*/ 	.short	0x0004
        /*0062*/ 	.short	0x0020
        /*0064*/ 	.byte	0x00, 0xf5, 0x21, 0x00


	//----- nvinfo : EIATTR_KPARAM_INFO
	.align		4
.L_9169:
        /*0068*/ 	.byte	0x04, 0x17
        /*006a*/ 	.short	(.L_9171 - .L_9170)
.L_9170:
        /*006c*/ 	.word	0x00000000
        /*0070*/ 	.short	0x0003
        /*0072*/ 	.short	0x0018
        /*0074*/ 	.byte	0x00, 0xf5, 0x21, 0x00


	//----- nvinfo : EIATTR_KPARAM_INFO
	.align		4
.L_9171:
        /*0078*/ 	.byte	0x04, 0x17
        /*007a*/ 	.short	(.L_9173 - .L_9172)
.L_9172:
        /*007c*/ 	.word	0x00000000
        /*0080*/ 	.short	0x0002
        /*0082*/ 	.short	0x0010
        /*0084*/ 	.byte	0x00, 0xf5, 0x21, 0x00


	//----- nvinfo : EIATTR_KPARAM_INFO
	.align		4
.L_9173:
        /*0088*/ 	.byte	0x04, 0x17
        /*008a*/ 	.short	(.L_9175 - .L_9174)
.L_9174:
        /*008c*/ 	.word	0x00000000
        /*0090*/ 	.short	0x0001
        /*0092*/ 	.short	0x0008
        /*0094*/ 	.byte	0x00, 0xf5, 0x21, 0x00


	//----- nvinfo : EIATTR_KPARAM_INFO
	.align		4
.L_9175:
        /*0098*/ 	.byte	0x04, 0x17
        /*009a*/ 	.short	(.L_9177 - .L_9176)
.L_9176:
        /*009c*/ 	.word	0x00000000
        /*00a0*/ 	.short	0x0000
        /*00a2*/ 	.short	0x0000
        /*00a4*/ 	.byte	0x00, 0xf5, 0x21, 0x00


	//----- nvinfo : EIATTR_SPARSE_MMA_MASK
	.align		4
.L_9177:
        /*00a8*/ 	.byte	0x03, 0x50
        /*00aa*/ 	.short	0x0000


	//----- nvinfo : EIATTR_MAXREG_COUNT
	.align		4
        /*00ac*/ 	.byte	0x03, 0x1b
        /*00ae*/ 	.short	0x00ff


	//----- nvinfo : EIATTR_NUM_BARRIERS
	.align		4
        /*00b0*/ 	.byte	0x02, 0x4c
        /*00b2*/ 	.byte	0x01
	.zero		1


	//----- nvinfo : EIATTR_MERCURY_ISA_VERSION
	.align		4
        /*00b4*/ 	.byte	0x03, 0x5f
        /*00b6*/ 	.short	0x0101


	//----- nvinfo : EIATTR_COOP_GROUP_MASK_REGIDS
	.align		4
        /*00b8*/ 	.byte	0x04, 0x29
        /*00ba*/ 	.short	(.L_9179 - .L_9178)


	//   ....[0]....
.L_9178:
        /*00bc*/ 	.word	0xffffffff


	//   ....[1]....
        /*00c0*/ 	.word	0xffffffff


	//   ....[2]....
        /*00c4*/ 	.word	0xffffffff


	//   ....[3]....
        /*00c8*/ 	.word	0xffffffff


	//   ....[4]....
        /*00cc*/ 	.word	0xffffffff


	//   ....[5]....
        /*00d0*/ 	.word	0xffffffff


	//   ....[6]....
        /*00d4*/ 	.word	0xffffffff


	//   ....[7]....
        /*00d8*/ 	.word	0xffffffff


	//   ....[8]....
        /*00dc*/ 	.word	0x05000006


	//   ....[9]....
        /*00e0*/ 	.word	0x05000006


	//   ....[10]....
        /*00e4*/ 	.word	0x05000006


	//----- nvinfo : EIATTR_COOP_GROUP_INSTR_OFFSETS
	.align		4
.L_9179:
        /*00e8*/ 	.byte	0x04, 0x28
        /*00ea*/ 	.short	(.L_9181 - .L_9180)


	//   ....[0]....
.L_9180:
        /*00ec*/ 	.word	0x00007800


	//   ....[1]....
        /*00f0*/ 	.word	0x00007880


	//   ....[2]....
        /*00f4*/ 	.word	0x000078b0


	//   ....[3]....
        /*00f8*/ 	.word	0x000078e0


	//   ....[4]....
        /*00fc*/ 	.word	0x00007900


	//   ....[5]....
        /*0100*/ 	.word	0x000079f0


	//   ....[6]....
        /*0104*/ 	.word	0x00007a10


	//   ....[7]....
        /*0108*/ 	.word	0x00007a30


	//   ....[8]....
        /*010c*/ 	.word	0x00007c30


	//   ....[9]....
        /*0110*/ 	.word	0x00007ca0


	//   ....[10]....
        /*0114*/ 	.word	0x00007d10


	//----- nvinfo : EIATTR_VRC_CTA_INIT_COUNT
	.align		4
.L_9181:
        /*0118*/ 	.byte	0x02, 0x4a
	.zero		1
	.zero		1


	//----- nvinfo : EIATTR_EXIT_INSTR_OFFSETS
	.align		4
        /*011c*/ 	.byte	0x04, 0x1c
        /*011e*/ 	.short	(.L_9183 - .L_9182)


	//   ....[0]....
.L_9182:
        /*0120*/ 	.word	0x00000080


	//   ....[1]....
        /*0124*/ 	.word	0x00007ae0


	//   ....[2]....
        /*0128*/ 	.word	0x00007be0


	//----- nvinfo : EIATTR_MAX_THREADS
	.align		4
.L_9183:
        /*012c*/ 	.byte	0x04, 0x05
        /*012e*/ 	.short	(.L_9185 - .L_9184)
.L_9184:
        /*0130*/ 	.word	0x00000100
        /*0134*/ 	.word	0x00000001
        /*0138*/ 	.word	0x00000001


	//----- nvinfo : EIATTR_CRS_STACK_SIZE
	.align		4
.L_9185:
        /*013c*/ 	.byte	0x04, 0x1e
        /*013e*/ 	.short	(.L_9187 - .L_9186)
.L_9186:
        /*0140*/ 	.word	0x00000000


	//----- nvinfo : EIATTR_CBANK_PARAM_SIZE
	.align		4
.L_9187:
        /*0144*/ 	.byte	0x03, 0x19
        /*0146*/ 	.short	0x0050


	//----- nvinfo : EIATTR_PARAM_CBANK
	.align		4
        /*0148*/ 	.byte	0x04, 0x0a
        /*014a*/ 	.short	(.L_9189 - .L_9188)
	.align		4
.L_9188:
        /*014c*/ 	.word	index@(.nv.constant0._ZN18transformer_engine6detail43dgated_act_cast_transpose_kernel_notalignedILi1ELi4Eff13__nv_fp8_e5m2NS_5EmptyEXadL_ZNS_5dgeluIffEET_T0_RKS3_EEXadL_ZNS_4geluIffEES5_S6_S8_EEEEvPKT2_SC_PT3_SE_PKT1_PSF_SI_mmm)
        /*0150*/ 	.short	0x0380
        /*0152*/ 	.short	0x0050


	//----- nvinfo : EIATTR_SW_WAR
	.align		4
.L_9189:
        /*0154*/ 	.byte	0x04, 0x36
        /*0156*/ 	.short	(.L_9191 - .L_9190)
.L_9190:
        /*0158*/ 	.word	0x00000008
.L_9191:


//--------------------- .nv.info._ZN18transformer_engine6detail32dgated_act_cast_transpose_kernelILi1ELi4Eff13__nv_fp8_e5m2NS_5EmptyEXadL_ZNS_5dgeluIffEET_T0_RKS3_EEXadL_ZNS_4geluIffEES5_S6_S8_EEEEvPKT2_SC_PT3_SE_PKT1_PSF_SI_mmm --------------------------
	.section	.nv.info._ZN18transformer_engine6detail32dgated_act_cast_transpose_kernelILi1ELi4Eff13__nv_fp8_e5m2NS_5EmptyEXadL_ZNS_5dgeluIffEET_T0_RKS3_EEXadL_ZNS_4geluIffEES5_S6_S8_EEEEvPKT2_SC_PT3_SE_PKT1_PSF_SI_mmm,"",@"SHT_CUDA_INFO"
	.sectionflags	@""
	.align	4


	//----- nvinfo : EIATTR_CUDA_API_VERSION
	.align		4
        /*0000*/ 	.byte	0x04, 0x37
        /*0002*/ 	.short	(.L_9193 - .L_9192)
.L_9192:
        /*0004*/ 	.word	0x00000082


	//----- nvinfo : EIATTR_KPARAM_INFO
	.align		4
.L_9193:
        /*0008*/ 	.byte	0x04, 0x17
        /*000a*/ 	.short	(.L_9195 - .L_9194)
.L_9194:
        /*000c*/ 	.word	0x00000000
        /*0010*/ 	.short	0x0009
        /*0012*/ 	.short	0x0048
        /*0014*/ 	.byte	0x00, 0xf0, 0x21, 0x00


	//----- nvinfo : EIATTR_KPARAM_INFO
	.align		4
.L_9195:
        /*0018*/ 	.byte	0x04, 0x17
        /*001a*/ 	.short	(.L_9197 - .L_9196)
.L_9196:
        /*001c*/ 	.word	0x00000000
        /*0020*/ 	.short	0x0008
        /*0022*/ 	.short	0x0040
        /*0024*/ 	.byte	0x00, 0xf0, 0x21, 0x00


	//----- nvinfo : EIATTR_KPARAM_INFO
	.align		4
.L_9197:
        /*0028*/ 	.byte	0x04, 0x17
        /*002a*/ 	.short	(.L_9199 - .L_9198)
.L_9198:
        /*002c*/ 	.word	0x00000000
        /*0030*/ 	.short	0x0007
        /*0032*/ 	.short	0x0038
        /*0034*/ 	.byte	0x00, 0xf0, 0x21, 0x00


	//----- nvinfo : EIATTR_KPARAM_INFO
	.align		4
.L_9199:
        /*0038*/ 	.byte	0x04, 0x17
        /*003a*/ 	.short	(.L_9201 - .L_9200)
.L_9200:
        /*003c*/ 	.word	0x00000000
        /*0040*/ 	.short	0x0006
        /*0042*/ 	.short	0x0030
        /*0044*/ 	.byte	0x00, 0xf5, 0x21, 0x00


	//----- nvinfo : EIATTR_KPARAM_INFO
	.align		4
.L_9201:
        /*0048*/ 	.byte	0x04, 0x17
        /*004a*/ 	.short	(.L_9203 - .L_9202)
.L_9202:
        /*004c*/ 	.word	0x00000000
        /*0050*/ 	.short	0x0005
        /*0052*/ 	.short	0x0028
        /*0054*/ 	.byte	0x00, 0xf5, 0x21, 0x00


	//----- nvinfo : EIATTR_KPARAM_INFO
	.align		4
.L_9203:
        /*0058*/ 	.byte	0x04, 0x17
        /*005a*/ 	.short	(.L_9205 - .L_9204)
.L_9204:
        /*005c*/ 	.word	0x00000000
        /*0060*/ 	.short	0x0004
        /*0062*/ 	.short	0x0020
        /*0064*/ 	.byte	0x00, 0xf5, 0x21, 0x00


	//----- nvinfo : EIATTR_KPARAM_INFO
	.align		4
.L_9205:
        /*0068*/ 	.byte	0x04, 0x17
        /*006a*/ 	.short	(.L_9207 - .L_9206)
.L_9206:
        /*006c*/ 	.word	0x00000000
        /*0070*/ 	.short	0x0003
        /*0072*/ 	.short	0x0018
        /*0074*/ 	.byte	0x00, 0xf5, 0x21, 0x00


	//----- nvinfo : EIATTR_KPARAM_INFO
	.align		4
.L_9207:
        /*0078*/ 	.byte	0x04, 0x17
        /*007a*/ 	.short	(.L_9209 - .L_9208)
.L_9208:
        /*007c*/ 	.word	0x00000000
        /*0080*/ 	.short	0x0002
        /*0082*/ 	.short	0x0010
        /*0084*/ 	.byte	0x00, 0xf5, 0x21, 0x00


	//----- nvinfo : EIATTR_KPARAM_INFO
	.align		4
.L_9209:
        /*0088*/ 	.byte	0x04, 0x17
        /*008a*/ 	.short	(.L_9211 - .L_9210)
.L_9210:
        /*008c*/ 	.word	0x00000000
        /*0090*/ 	.short	0x0001
        /*0092*/ 	.short	0x0008
        /*0094*/ 	.byte	0x00, 0xf5, 0x21, 0x00


	//----- nvinfo : EIATTR_KPARAM_INFO
	.align		4
.L_9211:
        /*0098*/ 	.byte	0x04, 0x17
        /*009a*/ 	.short	(.L_9213 - .L_9212)
.L_9212:
        /*009c*/ 	.word	0x00000000
        /*00a0*/ 	.short	0x0000
        /*00a2*/ 	.short	0x0000
        /*00a4*/ 	.byte	0x00, 0xf5, 0x21, 0x00


	//----- nvinfo : EIATTR_SPARSE_MMA_MASK
	.align		4
.L_9213:
        /*00a8*/ 	.byte	0x03, 0x50
        /*00aa*/ 	.short	0x0000


	//----- nvinfo : EIATTR_MAXREG_COUNT
	.align		4
        /*00ac*/ 	.byte	0x03, 0x1b
        /*00ae*/ 	.short	0x00ff


	//----- nvinfo : EIATTR_NUM_BARRIERS
	.align		4
        /*00b0*/ 	.byte	0x02, 0x4c
        /*00b2*/ 	.byte	0x01
	.zero		1


	//----- nvinfo : EIATTR_MERCURY_ISA_VERSION
	.align		4
        /*00b4*/ 	.byte	0x03, 0x5f
        /*00b6*/ 	.short	0x0101


	//----- nvinfo : EIATTR_INT_WARP_WIDE_INSTR_OFFSETS
	.align		4
        /*00b8*/ 	.byte	0x04, 0x31
        /*00ba*/ 	.short	(.L_9215 - .L_9214)


	//   ....[0]....
.L_9214:
        /*00bc*/ 	.word	0x00005a20


	//   ....[1]....
        /*00c0*/ 	.word	0x00005b30


	//----- nvinfo : EIATTR_COOP_GROUP_MASK_REGIDS
	.align		4
.L_9215:
        /*00c4*/ 	.byte	0x04, 0x29
        /*00c6*/ 	.short	(.L_9217 - .L_9216)


	//   ....[0]....
.L_9216:
        /*00c8*/ 	.word	0xffffffff


	//   ....[1]....
        /*00cc*/ 	.word	0xffffffff


	//   ....[2]....
        /*00d0*/ 	.word	0xffffffff


	//   ....[3]....
        /*00d4*/ 	.word	0xffffffff


	//   ....[4]....
        /*00d8*/ 	.word	0xffffffff


	//   ....[5]....
        /*00dc*/ 	.word	0xffffffff


	//   ....[6]....
        /*00e0*/ 	.word	0xffffffff


	//   ....[7]....
        /*00e4*/ 	.word	0xffffffff


	//   ....[8]....
        /*00e8*/ 	.word	0x05000006


	//   ....[9]....
        /*00ec*/ 	.word	0x05000006


	//   ....[10]....
        /*00f0*/ 	.word	0x05000006


	//----- nvinfo : EIATTR_COOP_GROUP_INSTR_OFFSETS
	.align		4
.L_9217:
        /*00f4*/ 	.byte	0x04, 0x28
        /*00f6*/ 	.short	(.L_9219 - .L_9218)


	//   ....[0]....
.L_9218:
        /*00f8*/ 	.word	0x000059f0


	//   ....[1]....
        /*00fc*/ 	.word	0x00005a50


	//   ....[2]....
        /*0100*/ 	.word	0x00005a70


	//   ....[3]....
        /*0104*/ 	.word	0x00005a90


	//   ....[4]....
        /*0108*/ 	.word	0x00005ab0


	//   ....[5]....
        /*010c*/ 	.word	0x00005b90


	//   ....[6]....
        /*0110*/ 	.word	0x00005bb0


	//   ....[7]....
        /*0114*/ 	.word	0x00005bd0


	//   ....[8]....
        /*0118*/ 	.word	0x00005dd0


	//   ....[9]....
        /*011c*/ 	.word	0x00005e40


	//   ....[10]....
        /*0120*/ 	.word	0x00005eb0


	//----- nvinfo : EIATTR_VRC_CTA_INIT_COUNT
	.align		4
.L_9219:
        /*0124*/ 	.byte	0x02, 0x4a
	.zero		1
	.zero		1


	//----- nvinfo : EIATTR_EXIT_INSTR_OFFSETS
	.align		4
        /*0128*/ 	.byte	0x04, 0x1c
        /*012a*/ 	.short	(.L_9221 - .L_9220)


	//   ....[0]....
.L_9220:
        /*012c*/ 	.word	0x00000080


	//   ....[1]....
        /*0130*/ 	.word	0x00005c80


	//   ....[2]....
        /*0134*/ 	.word	0x00005d80


	//----- nvinfo : EIATTR_MAX_THREADS
	.align		4
.L_9221:
        /*0138*/ 	.byte	0x04, 0x05
        /*013a*/ 	.short	(.L_9223 - .L_9222)
.L_9222:
        /*013c*/ 	.word	0x00000100
        /*0140*/ 	.word	0x00000001
        /*0144*/ 	.word	0x00000001


	//----- nvinfo : EIATTR_CRS_STACK_SIZE
	.align		4
.L_9223:
        /*0148*/ 	.byte	0x04, 0x1e
        /*014a*/ 	.short	(.L_9225 - .L_9224)
.L_9224:
        /*014c*/ 	.word	0x00000000


	//----- nvinfo : EIATTR_CBANK_PARAM_SIZE
	.align		4
.L_9225:
        /*0150*/ 	.byte	0x03, 0x19
        /*0152*/ 	.short	0x0050


	//----- nvinfo : EIATTR_PARAM_CBANK
	.align		4
        /*0154*/ 	.byte	0x04, 0x0a
        /*0156*/ 	.short	(.L_9227 - .L_9226)
	.align		4
.L_9226:
        /*0158*/ 	.word	index@(.nv.constant0._ZN18transformer_engine6detail32dgated_act_cast_transpose_kernelILi1ELi4Eff13__nv_fp8_e5m2NS_5EmptyEXadL_ZNS_5dgeluIffEET_T0_RKS3_EEXadL_ZNS_4geluIffEES5_S6_S8_EEEEvPKT2_SC_PT3_SE_PKT1_PSF_SI_mmm)
        /*015c*/ 	.short	0x0380
        /*015e*/ 	.short	0x0050


	//----- nvinfo : EIATTR_SW_WAR
	.align		4
.L_9227:
        /*0160*/ 	.byte	0x04, 0x36
        /*0162*/ 	.short	(.L_9229 - .L_9228)
.L_9228:
        /*0164*/ 	.word	0x00000008
.L_9229:


//--------------------- .nv.info._ZN18transformer_engine6detail43dgated_act_cast_transpose_kernel_notalignedILi1ELi2Eff13__nv_bfloat16NS_5EmptyEXadL_ZNS_5dgeluIffEET_T0_RKS3_EEXadL_ZNS_4geluIffEES5_S6_S8_EEEEvPKT2_SC_PT3_SE_PKT1_PSF_SI_mmm --------------------------
	.section	.nv.info._ZN18transformer_engine6detail43dgated_act_cast_transpose_kernel_notalignedILi1ELi2Eff13__nv_bfloat16NS_5EmptyEXadL_ZNS_5dgeluIffEET_T0_RKS3_EEXadL_ZNS_4geluIffEES5_S6_S8_EEEEvPKT2_SC_PT3_SE_PKT1_PSF_SI_mmm,"",@"SHT_CUDA_INFO"
	.sectionflags	@""
	.align	4


	//----- nvinfo : EIATTR_CUDA_API_VERSION
	.align		4
        /*0000*/ 	.byte	0x04, 0x37
        /*0002*/ 	.short	(.L_9231 - .L_9230)
.L_9230:
        /*0004*/ 	.word	0x00000082


	//----- nvinfo : EIATTR_KPARAM_INFO
	.align		4
.L_9231:
        /*0008*/ 	.byte	0x04, 0x17
        /*000a*/ 	.short	(.L_9233 - .L_9232)
.L_9232:
        /*000c*/ 	.word	0x00000000
        /*0010*/ 	.short	0x0009
        /*0012*/ 	.short	0x0048
        /*0014*/ 	.byte	0x00, 0xf0, 0x21, 0x00


	//----- nvinfo : EIATTR_KPARAM_INFO
	.align		4
.L_9233:
        /*0018*/ 	.byte	0x04, 0x17
        /*001a*/ 	.short	(.L_9235 - .L_9234)
.L_9234:
        /*001c*/ 	.word	0x00000000
        /*0020*/ 	.short	0x0008
        /*0022*/ 	.short	0x0040
        /*0024*/ 	.byte	0x00, 0xf0, 0x21, 0x00


	//----- nvinfo : EIATTR_KPARAM_INFO
	.align		4
.L_9235:
        /*0028*/ 	.byte	0x04, 0x17
        /*002a*/ 	.short	(.L_9237 - .L_9236)
.L_9236:
        /*002c*/ 	.word	0x00000000
        /*0030*/ 	.short	0x0007
        /*0032*/ 	.short	0x0038
        /*0034*/ 	.byte	0x00, 0xf0, 0x21, 0x00


	//----- nvinfo : EIATTR_KPARAM_INFO
	.align		4
.L_9237:
        /*0038*/ 	.byte	0x04, 0x17
        /*003a*/ 	.short	(.L_9239 - .L_9238)
.L_9238:
        /*003c*/ 	.word	0x00000000
        /*0040*/ 	.short	0x0006
        /*0042*/ 	.short	0x0030
        /*0044*/ 	.byte	0x00, 0xf5, 0x21, 0x00


	//----- nvinfo : EIATTR_KPARAM_INFO
	.align		4
.L_9239:
        /*0048*/ 	.byte	0x04, 0x17
        /*004a*/ 	.short	(.L_9241 - .L_9240)
.L_9240:
        /*004c*/ 	.word	0x00000000
        /*0050*/ 	.short	0x0005
        /*0052*/ 	.short	0x0028
        /*0054*/ 	.byte	0x00, 0xf5, 0x21, 0x00


	//----- nvinfo : EIATTR_KPARAM_INFO
	.align		4
.L_9241:
        /*0058*/ 	.byte	0x04, 0x17
        /*005a*/ 	.short	(.L_9243 - .L_9242)
.L_9242:
        /*005c*/ 	.word	0x00000000
        /*0060*/ 	.short	0x0004
        /*0062*/ 	.short	0x0020
        /*0064*/ 	.byte	0x00, 0xf5, 0x21, 0x00


	//----- nvinfo : EIATTR_KPARAM_INFO
	.align		4
.L_9243:
        /*0068*/ 	.byte	0x04, 0x17
        /*006a*/ 	.short	(.L_9245 - .L_9244)
.L_9244:
        /*006c*/ 	.word	0x00000000
        /*0070*/ 	.short	0x0003
        /*0072*/ 	.short	0x0018
        /*0074*/ 	.byte	0x00, 0xf5, 0x21, 0x00


	//----- nvinfo : EIATTR_KPARAM_INFO
	.align		4
.L_9245:
        /*0078*/ 	.byte	0x04, 0x17
        /*007a*/ 	.short	(.L_9247 - .L_9246)
.L_9246:
        /*007c*/ 	.word	0x00000000
        /*0080*/ 	.short	0x0002
        /*0082*/ 	.short	0x0010
        /*0084*/ 	.byte	0x00, 0xf5, 0x21, 0x00


	//----- nvinfo : EIATTR_KPARAM_INFO
	.align		4
.L_9247:
        /*0088*/ 	.byte	0x04, 0x17
        /*008a*/ 	.short	(.L_9249 - .L_9248)
.L_9248:
        /*008c*/ 	.word	0x00000000
        /*0090*/ 	.short	0x0001
        /*0092*/ 	.short	0x0008
        /*0094*/ 	.byte	0x00, 0xf5, 0x21, 0x00


	//----- nvinfo : EIATTR_KPARAM_INFO
	.align		4
.L_9249:
        /*0098*/ 	.byte	0x04, 0x17
        /*009a*/ 	.short	(.L_9251 - .L_9250)
.L_9250:
        /*009c*/ 	.word	0x00000000
        /*00a0*/ 	.short	0x0000
        /*00a2*/ 	.short	0x0000
        /*00a4*/ 	.byte	0x00, 0xf5, 0x21, 0x00


	//----- nvinfo : EIATTR_SPARSE_MMA_MASK
	.align		4
.L_9251:
        /*00a8*/ 	.byte	0x03, 0x50
        /*00aa*/ 	.short	0x0000


	//----- nvinfo : EIATTR_MAXREG_COUNT
	.align		4
        /*00ac*/ 	.byte	0x03, 0x1b
        /*00ae*/ 	.short	0x00ff


	//----- nvinfo : EIATTR_NUM_BARRIERS
	.align		4
        /*00b0*/ 	.byte	0x02, 0x4c
        /*00b2*/ 	.byte	0x01
	.zero		1


	//----- nvinfo : EIATTR_MERCURY_ISA_VERSION
	.align		4
        /*00b4*/ 	.byte	0x03, 0x5f
        /*00b6*/ 	.short	0x0101


	//----- nvinfo : EIATTR_COOP_GROUP_MASK_REGIDS
	.align		4
        /*00b8*/ 	.byte	0x04, 0x29
        /*00ba*/ 	.short	(.L_9253 - .L_9252)


	//   ....[0]....
.L_9252:
        /*00bc*/ 	.word	0xffffffff


	//   ....[1]....
        /*00c0*/ 	.word	0xffffffff


	//   ....[2]....
        /*00c4*/ 	.word	0xffffffff


	//   ....[3]....
        /*00c8*/ 	.word	0xffffffff


	//   ....[4]....
        /*00cc*/ 	.word	0xffffffff


	//   ....[5]....
        /*00d0*/ 	.word	0xffffffff


	//   ....[6]....
        /*00d4*/ 	.word	0xffffffff


	//   ....[7]....
        /*00d8*/ 	.word	0xffffffff


	//   ....[8]....
        /*00dc*/ 	.word	0x05000006


	//   ....[9]....
        /*00e0*/ 	.word	0x05000006


	//   ....[10]....
        /*00e4*/ 	.word	0x05000006


	//----- nvinfo : EIATTR_COOP_GROUP_INSTR_OFFSETS
	.align		4
.L_9253:
        /*00e8*/ 	.byte	0x04, 0x28
        /*00ea*/ 	.short	(.L_9255 - .L_9254)


	//   ....[0]....
.L_9254:
        /*00ec*/ 	.word	0x00004540


	//   ....[1]....
        /*00f0*/ 	.word	0x000045a0


	//   ....[2]....
        /*00f4*/ 	.word	0x000045e0


	//   ....[3]....
        /*00f8*/ 	.word	0x00004600


	//   ....[4]....
        /*00fc*/ 	.word	0x00004620


	//   ....[5]....
        /*0100*/ 	.word	0x00004710


	//   ....[6]....
        /*0104*/ 	.word	0x00004730


	//   ....[7]....
        /*0108*/ 	.word	0x00004750


	//   ....[8]....
        /*010c*/ 	.word	0x00004950


	//   ....[9]....
        /*0110*/ 	.word	0x000049c0


	//   ....[10]....
        /*0114*/ 	.word	0x00004a30


	//----- nvinfo : EIATTR_VRC_CTA_INIT_COUNT
	.align		4
.L_9255:
        /*0118*/ 	.byte	0x02, 0x4a
	.zero		1
	.zero		1


	//----- nvinfo : EIATTR_EXIT_INSTR_OFFSETS
	.align		4
        /*011c*/ 	.byte	0x04, 0x1c
        /*011e*/ 	.short	(.L_9257 - .L_9256)


	//   ....[0]....
.L_9256:
        /*0120*/ 	.word	0x00000080


	//   ....[1]....
        /*0124*/ 	.word	0x00004800


	//   ....[2]....
        /*0128*/ 	.word	0x00004900


	//----- nvinfo : EIATTR_MAX_THREADS
	.align		4
.L_9257:
        /*012c*/ 	.byte	0x04, 0x05
        /*012e*/ 	.short	(.L_9259 - .L_9258)
.L_9258:
        /*0130*/ 	.word	0x00000100
        /*0134*/ 	.word	0x00000001
        /*0138*/ 	.word	0x00000001


	//----- nvinfo : EIATTR_CRS_STACK_SIZE
	.align		4
.L_9259:
        /*013c*/ 	.byte	0x04, 0x1e
        /*013e*/ 	.short	(.L_9261 - .L_9260)
.L_9260:
        /*0140*/ 	.word	0x00000000


	//----- nvinfo : EIATTR_CBANK_PARAM_SIZE
	.align		4
.L_9261:
        /*0144*/ 	.byte	0x03, 0x19
        /*0146*/ 	.short	0x0050


	//----- nvinfo : EIATTR_PARAM_CBANK
	.align		4
        /*0148*/ 	.byte	0x04, 0x0a
        /*014a*/ 	.short	(.L_9263 - .L_9262)
	.align		4
.L_9262:
        /*014c*/ 	.word	index@(.nv.constant0._ZN18transformer_engine6detail43dgated_act_cast_transpose_kernel_notalignedILi1ELi2Eff13__nv_bfloat16NS_5EmptyEXadL_ZNS_5dgeluIffEET_T0_RKS3_EEXadL_ZNS_4geluIffEES5_S6_S8_EEEEvPKT2_SC_PT3_SE_PKT1_PSF_SI_mmm)
        /*0150*/ 	.short	0x0380
        /*0152*/ 	.short	0x0050


	//----- nvinfo : EIATTR_SW_WAR
	.align		4
.L_9263:
        /*0154*/ 	.byte	0x04, 0x36
        /*0156*/ 	.short	(.L_9265 - .L_9264)
.L_9264:
        /*0158*/ 	.word	0x00000008
.L_9265:


//--------------------- .nv.info._ZN18transformer_engine6detail32dgated_act_cast_transpose_kernelILi1ELi2Eff13__nv_bfloat16NS_5EmptyEXadL_ZNS_5dgeluIffEET_T0_RKS3_EEXadL_ZNS_4geluIffEES5_S6_S8_EEEEvPKT2_SC_PT3_SE_PKT1_PSF_SI_mmm --------------------------
	.section	.nv.info._ZN18transformer_engine6detail32dgated_act_cast_transpose_kernelILi1ELi2Eff13__nv_bfloat16NS_5EmptyEXadL_ZNS_5dgeluIffEET_T0_RKS3_EEXadL_ZNS_4geluIffEES5_S6_S8_EEEEvPKT2_SC_PT3_SE_PKT1_PSF_SI_mmm,"",@"SHT_CUDA_INFO"
	.sectionflags	@""
	.align	4


	//----- nvinfo : EIATTR_CUDA_API_VERSION
	.align		4
        /*0000*/ 	.byte	0x04, 0x37
        /*0002*/ 	.short	(.L_9267 - .L_9266)
.L_9266:
        /*0004*/ 	.word	0x00000082


	//----- nvinfo : EIATTR_KPARAM_INFO
	.align		4
.L_9267:
        /*0008*/ 	.byte	0x04, 0x17
        /*000a*/ 	.short	(.L_9269 - .L_9268)
.L_9268:
        /*000c*/ 	.word	0x00000000
        /*0010*/ 	.short	0x0009
        /*0012*/ 	.short	0x0048
        /*0014*/ 	.byte	0x00, 0xf0, 0x21, 0x00


	//----- nvinfo : EIATTR_KPARAM_INFO
	.align		4
.L_9269:
        /*0018*/ 	.byte	0x04, 0x17
        /*001a*/ 	.short	(.L_9271 - .L_9270)
.L_9270:
        /*001c*/ 	.word	0x00000000
        /*0020*/ 	.short	0x0008
        /*0022*/ 	.short	0x0040
        /*0024*/ 	.byte	0x00, 0xf0, 0x21, 0x00


	//----- nvinfo : EIATTR_KPARAM_INFO
	.align		4
.L_9271:
        /*0028*/ 	.byte	0x04, 0x17
        /*002a*/ 	.short	(.L_9273 - .L_9272)
.L_9272:
        /*002c*/ 	.word	0x00000000
        /*0030*/ 	.short	0x0007
        /*0032*/ 	.short	0x0038
        /*0034*/ 	.byte	0x00, 0xf0, 0x21, 0x00


	//----- nvinfo : EIATTR_KPARAM_INFO
	.align		4
.L_9273:
        /*0038*/ 	.byte	0x04, 0x17
        /*003a*/ 	.short	(.L_9275 - .L_9274)
.L_9274:
        /*003c*/ 	.word	0x00000000
        /*0040*/ 	.short	0x0006
        /*0042*/ 	.short	0x0030
        /*0044*/ 	.byte	0x00, 0xf5, 0x21, 0x00


	//----- nvinfo : EIATTR_KPARAM_INFO
	.align		4
.L_9275:
        /*0048*/ 	.byte	0x04, 0x17
        /*004a*/ 	.short	(.L_9277 - .L_9276)
.L_9276:
        /*004c*/ 	.word	0x00000000
        /*0050*/ 	.short	0x0005
        /*0052*/ 	.short	0x0028
        /*0054*/ 	.byte	0x00, 0xf5, 0x21, 0x00


	//----- nvinfo : EIATTR_KPARAM_INFO
	.align		4
.L_9277:
        /*0058*/ 	.byte	0x04, 0x17
        /*005a*/ 	.short	(.L_9279 - .L_9278)
.L_9278:
        /*005c*/ 	.word	0x00000000
        /*0060*/ 	.short	0x0004
        /*0062*/ 	.short	0x0020
        /*0064*/ 	.byte	0x00, 0xf5, 0x21, 0x00


	//----- nvinfo : EIATTR_KPARAM_INFO
	.align		4
.L_9279:
        /*0068*/ 	.byte	0x04, 0x17
        /*006a*/ 	.short	(.L_9281 - .L_9280)
.L_9280:
        /*006c*/ 	.word	0x00000000
        /*0070*/ 	.short	0x0003
        /*0072*/ 	.short	0x0018
        /*0074*/ 	.byte	0x00, 0xf5, 0x21, 0x00


	//----- nvinfo : EIATTR_KPARAM_INFO
	.align		4
.L_9281:
        /*0078*/ 	.byte	0x04, 0x17
        /*007a*/ 	.short	(.L_9283 - .L_9282)
.L_9282:
        /*007c*/ 	.word	0x00000000
        /*0080*/ 	.short	0x0002
        /*0082*/ 	.short	0x0010
        /*0084*/ 	.byte	0x00, 0xf5, 0x21, 0x00


	//----- nvinfo : EIATTR_KPARAM_INFO
	.align		4
.L_9283:
        /*0088*/ 	.byte	0x04, 0x17
        /*008a*/ 	.short	(.L_9285 - .L_9284)
.L_9284:
        /*008c*/ 	.word	0x00000000
        /*0090*/ 	.short	0x0001
        /*0092*/ 	.short	0x0008
        /*0094*/ 	.byte	0x00, 0xf5, 0x21, 0x00


	//----- nvinfo : EIATTR_KPARAM_INFO
	.align		4
.L_9285:
        /*0098*/ 	.byte	0x04, 0x17
        /*009a*/ 	.short	(.L_9287 - .L_9286)
.L_9286:
        /*009c*/ 	.word	0x00000000
        /*00a0*/ 	.short	0x0000
        /*00a2*/ 	.short	0x0000
        /*00a4*/ 	.byte	0x00, 0xf5, 0x21, 0x00


	//----- nvinfo : EIATTR_SPARSE_MMA_MASK
	.align		4
.L_9287:
        /*00a8*/ 	.byte	0x03, 0x50
        /*00aa*/ 	.short	0x0000


	//----- nvinfo : EIATTR_MAXREG_COUNT
	.align		4
        /*00ac*/ 	.byte	0x03, 0x1b
        /*00ae*/ 	.short	0x00ff


	//----- nvinfo : EIATTR_NUM_BARRIERS
	.align		4
        /*00b0*/ 	.byte	0x02, 0x4c
        /*00b2*/ 	.byte	0x01
	.zero		1


	//----- nvinfo : EIATTR_MERCURY_ISA_VERSION
	.align		4
        /*00b4*/ 	.byte	0x03, 0x5f
        /*00b6*/ 	.short	0x0101


	//----- nvinfo : EIATTR_COOP_GROUP_MASK_REGIDS
	.align		4
        /*00b8*/ 	.byte	0x04, 0x29
        /*00ba*/ 	.short	(.L_9289 - .L_9288)


	//   ....[0]....
.L_9288:
        /*00bc*/ 	.word	0xffffffff


	//   ....[1]....
        /*00c0*/ 	.word	0xffffffff


	//   ....[2]....
        /*00c4*/ 	.word	0xffffffff


	//   ....[3]....
        /*00c8*/ 	.word	0xffffffff


	//   ....[4]....
        /*00cc*/ 	.word	0xffffffff


	//   ....[5]....
        /*00d0*/ 	.word	0xffffffff


	//   ....[6]....
        /*00d4*/ 	.word	0xffffffff


	//   ....[7]....
        /*00d8*/ 	.word	0xffffffff


	//   ....[8]....
        /*00dc*/ 	.word	0x05000004


	//   ....[9]....
        /*00e0*/ 	.word	0x05000004


	//   ....[10]....
        /*00e4*/ 	.word	0x05000004


	//----- nvinfo : EIATTR_COOP_GROUP_INSTR_OFFSETS
	.align		4
.L_9289:
        /*00e8*/ 	.byte	0x04, 0x28
        /*00ea*/ 	.short	(.L_9291 - .L_9290)


	//   ....[0]....
.L_9290:
        /*00ec*/ 	.word	0x000034f0


	//   ....[1]....
        /*00f0*/ 	.word	0x00003550


	//   ....[2]....
        /*00f4*/ 	.word	0x00003570


	//   ....[3]....
        /*00f8*/ 	.word	0x00003590


	//   ....[4]....
        /*00fc*/ 	.word	0x000035b0


	//   ....[5]....
        /*0100*/ 	.word	0x00003680


	//   ....[6]....
        /*0104*/ 	.word	0x000036a0


	//   ....[7]....
        /*0108*/ 	.word	0x000036c0


	//   ....[8]....
        /*010c*/ 	.word	0x000038c0


	//   ....[9]....
        /*0110*/ 	.word	0x00003930


	//   ....[10]....
        /*0114*/ 	.word	0x000039a0


	//----- nvinfo : EIATTR_VRC_CTA_INIT_COUNT
	.align		4
.L_9291:
        /*0118*/ 	.byte	0x02, 0x4a
	.zero		1
	.zero		1


	//----- nvinfo : EIATTR_EXIT_INSTR_OFFSETS
	.align		4
        /*011c*/ 	.byte	0x04, 0x1c
        /*011e*/ 	.short	(.L_9293 - .L_9292)


	//   ....[0]....
.L_9292:
        /*0120*/ 	.word	0x00000080


	//   ....[1]....
        /*0124*/ 	.word	0x00003770


	//   ....[2]....
        /*0128*/ 	.word	0x00003870


	//----- nvinfo : EIATTR_MAX_THREADS
	.align		4
.L_9293:
        /*012c*/ 	.byte	0x04, 0x05
        /*012e*/ 	.short	(.L_9295 - .L_9294)
.L_9294:
        /*0130*/ 	.word	0x00000100
        /*0134*/ 	.word	0x00000001
        /*0138*/ 	.word	0x00000001


	//----- nvinfo : EIATTR_CRS_STACK_SIZE
	.align		4
.L_9295:
        /*013c*/ 	.byte	0x04, 0x1e
        /*013e*/ 	.short	(.L_9297 - .L_9296)
.L_9296:
        /*0140*/ 	.word	0x00000000


	//----- nvinfo : EIATTR_CBANK_PARAM_SIZE
	.align		4
.L_9297:
        /*0144*/ 	.byte	0x03, 0x19
        /*0146*/ 	.short	0x0050


	//----- nvinfo : EIATTR_PARAM_CBANK
	.align		4
        /*0148*/ 	.byte	0x04, 0x0a
        /*014a*/ 	.short	(.L_9299 - .L_9298)
	.align		4
.L_9298:
        /*014c*/ 	.word	index@(.nv.constant0._ZN18transformer_engine6detail32dgated_act_cast_transpose_kernelILi1ELi2Eff13__nv_bfloat16NS_5EmptyEXadL_ZNS_5dgeluIffEET_T0_RKS3_EEXadL_ZNS_4geluIffEES5_S6_S8_EEEEvPKT2_SC_PT3_SE_PKT1_PSF_SI_mmm)
        /*0150*/ 	.short	0x0380
        /*0152*/ 	.short	0x0050


	//----- nvinfo : EIATTR_SW_WAR
	.align		4
.L_9299:
        /*0154*/ 	.byte	0x04, 0x36
        /*0156*/ 	.short	(.L_9301 - .L_9300)
.L_9300:
        /*0158*/ 	.word	0x00000008
.L_9301:


//--------------------- .nv.info._ZN18transformer_engine6detail43dgated_act_cast_transpose_kernel_notalignedILi1ELi2Eff6__halfNS_5EmptyEXadL_ZNS_5dgeluIffEET_T0_RKS3_EEXadL_ZNS_4geluIffEES5_S6_S8_EEEEvPKT2_SC_PT3_SE_PKT1_PSF_SI_mmm --------------------------
	.section	.nv.info._ZN18transformer_engine6detail43dgated_act_cast_transpose_kernel_notalignedILi1ELi2Eff6__halfNS_5EmptyEXadL_ZNS_5dgeluIffEET_T0_RKS3_EEXadL_ZNS_4geluIffEES5_S6_S8_EEEEvPKT2_SC_PT3_SE_PKT1_PSF_SI_mmm,"",@"SHT_CUDA_INFO"
	.sectionflags	@""
	.align	4


	//----- nvinfo : EIATTR_CUDA_API_VERSION
	.align		4
        /*0000*/ 	.byte	0x04, 0x37
        /*0002*/ 	.short	(.L_9303 - .L_9302)
.L_9302:
        /*0004*/ 	.word	0x00000082


	//----- nvinfo : EIATTR_KPARAM_INFO
	.align		4
.L_9303:
        /*0008*/ 	.byte	0x04, 0x17
        /*000a*/ 	.short	(.L_9305 - .L_9304)
.L_9304:
        /*000c*/ 	.word	0x00000000
        /*0010*/ 	.short	0x0009
        /*0012*/ 	.short	0x0048
        /*0014*/ 	.byte	0x00, 0xf0, 0x21, 0x00


	//----- nvinfo : EIATTR_KPARAM_INFO
	.align		4
.L_9305:
        /*0018*/ 	.byte	0x04, 0x17
        /*001a*/ 	.short	(.L_9307 - .L_9306)
.L_9306:
        /*001c*/ 	.word	0x00000000
        /*0020*/ 	.short	0x0008
        /*0022*/ 	.short	0x0040
        /*0024*/ 	.byte	0x00, 0xf0, 0x21, 0x00


	//----- nvinfo : EIATTR_KPARAM_INFO
	.align		4
.L_9307:
        /*0028*/ 	.byte	0x04, 0x17
        /*002a*/ 	.short	(.L_9309 - .L_9308)
.L_9308:
        /*002c*/ 	.word	0x00000000
        /*0030*/ 	.short	0x0007
        /*0032*/ 	.short	0x0038
        /*0034*/ 	.byte	0x00, 0xf0, 0x21, 0x00


	//----- nvinfo : EIATTR_KPARAM_INFO
	.align		4
.L_9309:
        /*0038*/ 	.byte	0x04, 0x17
        /*003a*/ 	.short	(.L_9311 - .L_9310)
.L_9310:
        /*003c*/ 	.word	0x00000000
        /*0040*/ 	.short	0x0006
        /*0042*/ 	.short	0x0030
        /*0044*/ 	.byte	0x00, 0xf5, 0x21, 0x00


	//----- nvinfo : EIATTR_KPARAM_INFO
	.align		4
.L_9311:
        /*0048*/ 	.byte	0x04, 0x17
        /*004a*/ 	.short	(.L_9313 - .L_9312)
.L_9312:
        /*004c*/ 	.word	0x00000000
        /*0050*/ 	.short	0x0005
        /*0052*/ 	.short	0x0028
        /*0054*/ 	.byte	0x00, 0xf5, 0x21, 0x00


	//----- nvinfo : EIATTR_KPARAM_INFO
	.align		4
.L_9313:
        /*0058*/ 	.byte	0x04, 0x17
        /*005a*/ 	.short	(.L_9315 - .L_9314)
.L_9314:
        /*005c*/ 	.word	0x00000000
        /*0060*/ 	.short	0x0004
        /*0062*/ 	.short	0x0020
        /*0064*/ 	.byte	0x00, 0xf5, 0x21, 0x00


	//----- nvinfo : EIATTR_KPARAM_INFO
	.align		4
.L_9315:
        /*0068*/ 	.byte	0x04, 0x17
        /*006a*/ 	.short	(.L_9317 - .L_9316)
.L_9316:
        /*006c*/ 	.word	0x00000000
        /*0070*/ 	.short	0x0003
        /*0072*/ 	.short	0x0018
        /*0074*/ 	.byte	0x00, 0xf5, 0x21, 0x00


	//----- nvinfo : EIATTR_KPARAM_INFO
	.align		4
.L_9317:
        /*0078*/ 	.byte	0x04, 0x17
        /*007a*/ 	.short	(.L_9319 - .L_9318)
.L_9318:
        /*007c*/ 	.word	0x00000000
        /*0080*/ 	.short	0x0002
        /*0082*/ 	.short	0x0010
        /*0084*/ 	.byte	0x00, 0xf5, 0x21, 0x00


	//----- nvinfo : EIATTR_KPARAM_INFO
	.align		4
.L_9319:
        /*0088*/ 	.byte	0x04, 0x17
        /*008a*/ 	.short	(.L_9321 - .L_9320)
.L_9320:
        /*008c*/ 	.word	0x00000000
        /*0090*/ 	.short	0x0001
        /*0092*/ 	.short	0x0008
        /*0094*/ 	.byte	0x00, 0xf5, 0x21, 0x00


	//----- nvinfo : EIATTR_KPARAM_INFO
	.align		4
.L_9321:
        /*0098*/ 	.byte	0x04, 0x17
        /*009a*/ 	.short	(.L_9323 - .L_9322)
.L_9322:
        /*009c*/ 	.word	0x00000000
        /*00a0*/ 	.short	0x0000
        /*00a2*/ 	.short	0x0000
        /*00a4*/ 	.byte	0x00, 0xf5, 0x21, 0x00


	//----- nvinfo : EIATTR_SPARSE_MMA_MASK
	.align		4
.L_9323:
        /*00a8*/ 	.byte	0x03, 0x50
        /*00aa*/ 	.short	0x0000


	//----- nvinfo : EIATTR_MAXREG_COUNT
	.align		4
        /*00ac*/ 	.byte	0x03, 0x1b
        /*00ae*/ 	.short	0x00ff


	//----- nvinfo : EIATTR_NUM_BARRIERS
	.align		4
        /*00b0*/ 	.byte	0x02, 0x4c
        /*00b2*/ 	.byte	0x01
	.zero		1


	//----- nvinfo : EIATTR_MERCURY_ISA_VERSION
	.align		4
        /*00b4*/ 	.byte	0x03, 0x5f
        /*00b6*/ 	.short	0x0101


	//----- nvinfo : EIATTR_COOP_GROUP_MASK_REGIDS
	.align		4
        /*00b8*/ 	.byte	0x04, 0x29
        /*00ba*/ 	.short	(.L_9325 - .L_9324)


	//   ....[0]....
.L_9324:
        /*00bc*/ 	.word	0xffffffff


	//   ....[1]....
        /*00c0*/ 	.word	0xffffffff


	//   ....[2]....
        /*00c4*/ 	.word	0xffffffff


	//   ....[3]....
        /*00c8*/ 	.word	0xffffffff


	//   ....[4]....
        /*00cc*/ 	.word	0xffffffff


	//   ....[5]....
        /*00d0*/ 	.word	0xffffffff


	//   ....[6]....
        /*00d4*/ 	.word	0xffffffff


	//   ....[7]....
        /*00d8*/ 	.word	0xffffffff


	//   ....[8]....
        /*00dc*/ 	.word	0x05000006


	//   ....[9]....
        /*00e0*/ 	.word	0x05000006


	//   ....[10]....
        /*00e4*/ 	.word	0x05000006


	//----- nvinfo : EIATTR_COOP_GROUP_INSTR_OFFSETS
	.align		4
.L_9325:
        /*00e8*/ 	.byte	0x04, 0x28
        /*00ea*/ 	.short	(.L_9327 - .L_9326)


	//   ....[0]....
.L_9326:
        /*00ec*/ 	.word	0x00004540


	//   ....[1]....
        /*00f0*/ 	.word	0x000045a0


	//   ....[2]....
        /*00f4*/ 	.word	0x000045e0


	//   ....[3]....
        /*00f8*/ 	.word	0x00004600


	//   ....[4]....
        /*00fc*/ 	.word	0x00004620


	//   ....[5]....
        /*0100*/ 	.word	0x00004710


	//   ....[6]....
        /*0104*/ 	.word	0x00004730


	//   ....[7]....
        /*0108*/ 	.word	0x00004750


	//   ....[8]....
        /*010c*/ 	.word	0x00004950


	//   ....[9]....
        /*0110*/ 	.word	0x000049c0


	//   ....[10]....
        /*0114*/ 	.word	0x00004a30


	//----- nvinfo : EIATTR_VRC_CTA_INIT_COUNT
	.align		4
.L_9327:
        /*0118*/ 	.byte	0x02, 0x4a
	.zero		1
	.zero		1


	//----- nvinfo : EIATTR_EXIT_INSTR_OFFSETS
	.align		4
        /*011c*/ 	.byte	0x04, 0x1c
        /*011e*/ 	.short	(.L_9329 - .L_9328)


	//   ....[0]....
.L_9328:
        /*0120*/ 	.word	0x00000080


	//   ....[1]....
        /*0124*/ 	.word	0x00004800


	//   ....[2]....
        /*0128*/ 	.word	0x00004900


	//----- nvinfo : EIATTR_MAX_THREADS
	.align		4
.L_9329:
        /*012c*/ 	.byte	0x04, 0x05
        /*012e*/ 	.short	(.L_9331 - .L_9330)
.L_9330:
        /*0130*/ 	.word	0x00000100
        /*0134*/ 	.word	0x00000001
        /*0138*/ 	.word	0x00000001


	//----- nvinfo : EIATTR_CRS_STACK_SIZE
	.align		4
.L_9331:
        /*013c*/ 	.byte	0x04, 0x1e
        /*013e*/ 	.short	(.L_9333 - .L_9332)
.L_9332:
        /*0140*/ 	.word	0x00000000


	//----- nvinfo : EIATTR_CBANK_PARAM_SIZE
	.align		4
.L_9333:
        /*0144*/ 	.byte	0x03, 0x19
        /*0146*/ 	.short	0x0050


	//----- nvinfo : EIATTR_PARAM_CBANK
	.align		4
        /*0148*/ 	.byte	0x04, 0x0a
        /*014a*/ 	.short	(.L_9335 - .L_9334)
	.align		4
.L_9334:
        /*014c*/ 	.word	index@(.nv.constant0._ZN18transformer_engine6detail43dgated_act_cast_transpose_kernel_notalignedILi1ELi2Eff6__halfNS_5EmptyEXadL_ZNS_5dgeluIffEET_T0_RKS3_EEXadL_ZNS_4geluIffEES5_S6_S8_EEEEvPKT2_SC_PT3_SE_PKT1_PSF_SI_mmm)
        /*0150*/ 	.short	0x0380
        /*0152*/ 	.short	0x0050


	//----- nvinfo : EIATTR_SW_WAR
	.align		4
.L_9335:
        /*0154*/ 	.byte	0x04, 0x36
        /*0156*/ 	.short	(.L_9337 - .L_9336)
.L_9336:
        /*0158*/ 	.word	0x00000008
.L_9337:


//--------------------- .nv.info._ZN18transformer_engine6detail32dgated_act_cast_transpose_kernelILi1ELi2Eff6__halfNS_5EmptyEXadL_ZNS_5dgeluIffEET_T0_RKS3_EEXadL_ZNS_4geluIffEES5_S6_S8_EEEEvPKT2_SC_PT3_SE_PKT1_PSF_SI_mmm --------------------------
	.section	.nv.info._ZN18transformer_engine6detail32dgated_act_cast_transpose_kernelILi1ELi2Eff6__halfNS_5EmptyEXadL_ZNS_5dgeluIffEET_T0_RKS3_EEXadL_ZNS_4geluIffEES5_S6_S8_EEEEvPKT2_SC_PT3_SE_PKT1_PSF_SI_mmm,"",@"SHT_CUDA_INFO"
	.sectionflags	@""
	.align	4


	//----- nvinfo : EIATTR_CUDA_API_VERSION
	.align		4
        /*0000*/ 	.byte	0x04, 0x37
        /*0002*/ 	.short	(.L_9339 - .L_9338)
.L_9338:
        /*0004*/ 	.word	0x00000082


	//----- nvinfo : EIATTR_KPARAM_INFO
	.align		4
.L_9339:
        /*0008*/ 	.byte	0x04, 0x17
        /*000a*/ 	.short	(.L_9341 - .L_9340)
.L_9340:
        /*000c*/ 	.word	0x00000000
        /*0010*/ 	.short	0x0009
        /*0012*/ 	.short	0x0048
        /*0014*/ 	.byte	0x00, 0xf0, 0x21, 0x00


	//----- nvinfo : EIATTR_KPARAM_INFO
	.align		4
.L_9341:
        /*0018*/ 	.byte	0x04, 0x17
        /*001a*/ 	.short	(.L_9343 - .L_9342)
.L_9342:
        /*001c*/ 	.word	0x00000000
        /*0020*/ 	.short	0x0008
        /*0022*/ 	.short	0x0040
        /*0024*/ 	.byte	0x00, 0xf0, 0x21, 0x00


	//----- nvinfo : EIATTR_KPARAM_INFO
	.align		4
.L_9343:
        /*0028*/ 	.byte	0x04, 0x17
        /*002a*/ 	.short	(.L_9345 - .L_9344)
.L_9344:
        /*002c*/ 	.word	0x00000000
        /*0030*/ 	.short	0x0007
        /*0032*/ 	.short	0x0038
        /*0034*/ 	.byte	0x00, 0xf0, 0x21, 0x00


	//----- nvinfo : EIATTR_KPARAM_INFO
	.align		4
.L_9345:
        /*0038*/ 	.byte	0x04, 0x17
        /*003a*/ 	.short	(.L_9347 - .L_9346)
.L_9346:
        /*003c*/ 	.word	0x00000000
        /*0040*/ 	.short	0x0006
        /*0042*/ 	.short	0x0030
        /*0044*/ 	.byte	0x00, 0xf5, 0x21, 0x00


	//----- nvinfo : EIATTR_KPARAM_INFO
	.align		4
.L_9347:
        /*0048*/ 	.byte	0x04, 0x17
        /*004a*/ 	.short	(.L_9349 - .L_9348)
.L_9348:
        /*004c*/ 	.word	0x00000000
        /*0050*/ 	.short	0x0005
        /*0052*/ 	.short	0x0028
        /*0054*/ 	.byte	0x00, 0xf5, 0x21, 0x00


	//----- nvinfo : EIATTR_KPARAM_INFO
	.align		4
.L_9349:
        /*0058*/ 	.byte	0x04, 0x17
        /*005a*/ 	.short	(.L_9351 - .L_9350)
.L_9350:
        /*005c*/ 	.word	0x00000000
        /*0060*/ 	.short	0x0004
        /*0062*/ 	.short	0x0020
        /*0064*/ 	.byte	0x00, 0xf5, 0x21, 0x00


	//----- nvinfo : EIATTR_KPARAM_INFO
	.align		4
.L_9351:
        /*0068*/ 	.byte	0x04, 0x17
        /*006a*/ 	.short	(.L_9353 - .L_9352)
.L_9352:
        /*006c*/ 	.word	0x00000000
        /*0070*/ 	.short	0x0003
        /*0072*/ 	.short	0x0018
        /*0074*/ 	.byte	0x00, 0xf5, 0x21, 0x00


	//----- nvinfo : EIATTR_KPARAM_INFO
	.align		4
.L_9353:
        /*0078*/ 	.byte	0x04, 0x17
        /*007a*/ 	.short	(.L_9355 - .L_9354)
.L_9354:
        /*007c*/ 	.word	0x00000000
        /*0080*/ 	.short	0x0002
        /*0082*/ 	.short	0x0010
        /*0084*/ 	.byte	0x00, 0xf5, 0x21, 0x00


	//----- nvinfo : EIATTR_KPARAM_INFO
	.align		4
.L_9355:
        /*0088*/ 	.byte	0x04, 0x17
        /*008a*/ 	.short	(.L_9357 - .L_9356)
.L_9356:
        /*008c*/ 	.word	0x00000000
        /*0090*/ 	.short	0x0001
        /*0092*/ 	.short	0x0008
        /*0094*/ 	.byte	0x00, 0xf5, 0x21, 0x00


	//----- nvinfo : EIATTR_KPARAM_INFO
	.align		4
.L_9357:
        /*0098*/ 	.byte	0x04, 0x17
        /*009a*/ 	.short	(.L_9359 - .L_9358)
.L_9358:
        /*009c*/ 	.word	0x00000000
        /*00a0*/ 	.short	0x0000
        /*00a2*/ 	.short	0x0000
        /*00a4*/ 	.byte	0x00, 0xf5, 0x21, 0x00


	//----- nvinfo : EIATTR_SPARSE_MMA_MASK
	.align		4
.L_9359:
        /*00a8*/ 	.byte	0x03, 0x50
        /*00aa*/ 	.short	0x0000


	//----- nvinfo : EIATTR_MAXREG_COUNT
	.align		4
        /*00ac*/ 	.byte	0x03, 0x1b
        /*00ae*/ 	.short	0x00ff


	//----- nvinfo : EIATTR_NUM_BARRIERS
	.align		4
        /*00b0*/ 	.byte	0x02, 0x4c
        /*00b2*/ 	.byte	0x01
	.zero		1


	//----- nvinfo : EIATTR_MERCURY_ISA_VERSION
	.align		4
        /*00b4*/ 	.byte	0x03, 0x5f
        /*00b6*/ 	.short	0x0101


	//----- nvinfo : EIATTR_COOP_GROUP_MASK_REGIDS
	.align		4
        /*00b8*/ 	.byte	0x04, 0x29
        /*00ba*/ 	.short	(.L_9361 - .L_9360)


	//   ....[0]....
.L_9360:
        /*00bc*/ 	.word	0xffffffff


	//   ....[1]....
        /*00c0*/ 	.word	0xffffffff


	//   ....[2]....
        /*00c4*/ 	.word	0xffffffff


	//   ....[3]....
        /*00c8*/ 	.word	0xffffffff


	//   ....[4]....
        /*00cc*/ 	.word	0xffffffff


	//   ....[5]....
        /*00d0*/ 	.word	0xffffffff


	//   ....[6]....
        /*00d4*/ 	.word	0xffffffff


	//   ....[7]....
        /*00d8*/ 	.word	0xffffffff


	//   ....[8]....
        /*00dc*/ 	.word	0x05000004


	//   ....[9]....
        /*00e0*/ 	.word	0x05000004


	//   ....[10]....
        /*00e4*/ 	.word	0x05000004


	//----- nvinfo : EIATTR_COOP_GROUP_INSTR_OFFSETS
	.align		4
.L_9361:
        /*00e8*/ 	.byte	0x04, 0x28
        /*00ea*/ 	.short	(.L_9363 - .L_9362)


	//   ....[0]....
.L_9362:
        /*00ec*/ 	.word	0x000034f0


	//   ....[1]....
        /*00f0*/ 	.word	0x00003550


	//   ....[2]....
        /*00f4*/ 	.word	0x00003570


	//   ....[3]....
        /*00f8*/ 	.word	0x00003590


	//   ....[4]....
        /*00fc*/ 	.word	0x000035b0


	//   ....[5]....
        /*0100*/ 	.word	0x00003680


	//   ....[6]....
        /*0104*/ 	.word	0x000036a0


	//   ....[7]....
        /*0108*/ 	.word	0x000036c0


	//   ....[8]....
        /*010c*/ 	.word	0x000038c0


	//   ....[9]....
        /*0110*/ 	.word	0x00003930


	//   ....[10]....
        /*0114*/ 	.word	0x000039a0


	//----- nvinfo : EIATTR_VRC_CTA_INIT_COUNT
	.align		4
.L_9363:
        /*0118*/ 	.byte	0x02, 0x4a
	.zero		1
	.zero		1


	//----- nvinfo : EIATTR_EXIT_INSTR_OFFSETS
	.align		4
        /*011c*/ 	.byte	0x04, 0x1c
        /*011e*/ 	.short	(.L_9365 - .L_9364)


	//   ....[0]....
.L_9364:
        /*0120*/ 	.word	0x00000080


	//   ....[1]....
        /*0124*/ 	.word	0x00003770


	//   ....[2]....
        /*0128*/ 	.word	0x00003870


	//----- nvinfo : EIATTR_MAX_THREADS
	.align		4
.L_9365:
        /*012c*/ 	.byte	0x04, 0x05
        /*012e*/ 	.short	(.L_9367 - .L_9366)
.L_9366:
        /*0130*/ 	.word	0x00000100
        /*0134*/ 	.word	0x00000001
        /*0138*/ 	.word	0x00000001


	//----- nvinfo : EIATTR_CRS_STACK_SIZE
	.align		4
.L_9367:
        /*013c*/ 	.byte	0x04, 0x1e
        /*013e*/ 	.short	(.L_9369 - .L_9368)
.L_9368:
        /*0140*/ 	.word	0x00000000


	//----- nvinfo : EIATTR_CBANK_PARAM_SIZE
	.align		4
.L_9369:
        /*0144*/ 	.byte	0x03, 0x19
        /*0146*/ 	.short	0x0050


	//----- nvinfo : EIATTR_PARAM_CBANK
	.align		4
        /*0148*/ 	.byte	0x04, 0x0a
        /*014a*/ 	.short	(.L_9371 - .L_9370)
	.align		4
.L_9370:
        /*014c*/ 	.word	index@(.nv.constant0._ZN18transformer_engine6detail32dgated_act_cast_transpose_kernelILi1ELi2Eff6__halfNS_5EmptyEXadL_ZNS_5dgeluIffEET_T0_RKS3_EEXadL_ZNS_4geluIffEES5_S6_S8_EEEEvPKT2_SC_PT3_SE_PKT1_PSF_SI_mmm)
        /*0150*/ 	.short	0x0380
        /*0152*/ 	.short	0x0050


	//----- nvinfo : EIATTR_SW_WAR
	.align		4
.L_9371:
        /*0154*/ 	.byte	0x04, 0x36
        /*0156*/ 	.short	(.L_9373 - .L_9372)
.L_9372:
        /*0158*/ 	.word	0x00000008
.L_9373:


//--------------------- .nv.info._ZN18transformer_engine6detail43dgated_act_cast_transpose_kernel_notalignedILi1ELi1EfffNS_5EmptyEXadL_ZNS_5dgeluIffEET_T0_RKS2_EEXadL_ZNS_4geluIffEES4_S5_S7_EEEEvPKT2_SB_PT3_SD_PKT1_PSE_SH_mmm --------------------------
	.section	.nv.info._ZN18transformer_engine6detail43dgated_act_cast_transpose_kernel_notalignedILi1ELi1EfffNS_5EmptyEXadL_ZNS_5dgeluIffEET_T0_RKS2_EEXadL_ZNS_4geluIffEES4_S5_S7_EEEEvPKT2_SB_PT3_SD_PKT1_PSE_SH_mmm,"",@"SHT_CUDA_INFO"
	.sectionflags	@""
	.align	4


	//----- nvinfo : EIATTR_CUDA_API_VERSION
	.align		4
        /*0000*/ 	.byte	0x04, 0x37
        /*0002*/ 	.short	(.L_9375 - .L_9374)
.L_9374:
        /*0004*/ 	.word	0x00000082


	//----- nvinfo : EIATTR_KPARAM_INFO
	.align		4
.L_9375:
        /*0008*/ 	.byte	0x04, 0x17
        /*000a*/ 	.short	(.L_9377 - .L_9376)
.L_9376:
        /*000c*/ 	.word	0x00000000
        /*0010*/ 	.short	0x0009
        /*0012*/ 	.short	0x0048
        /*0014*/ 	.byte	0x00, 0xf0, 0x21, 0x00


	//----- nvinfo : EIATTR_KPARAM_INFO
	.align		4
.L_9377:
        /*0018*/ 	.byte	0x04, 0x17
        /*001a*/ 	.short	(.L_9379 - .L_9378)
.L_9378:
        /*001c*/ 	.word	0x00000000
        /*0020*/ 	.short	0x0008
        /*0022*/ 	.short	0x0040
        /*0024*/ 	.byte	0x00, 0xf0, 0x21, 0x00


	//----- nvinfo : EIATTR_KPARAM_INFO
	.align		4
.L_9379:
        /*0028*/ 	.byte	0x04, 0x17
        /*002a*/ 	.short	(.L_9381 - .L_9380)
.L_9380:
        /*002c*/ 	.word	0x00000000
        /*0030*/ 	.short	0x0007
        /*0032*/ 	.short	0x0038
        /*0034*/ 	.byte	0x00, 0xf0, 0x21, 0x00


	//----- nvinfo : EIATTR_KPARAM_INFO
	.align		4
.L_9381:
        /*0038*/ 	.byte	0x04, 0x17
        /*003a*/ 	.short	(.L_9383 - .L_9382)
.L_9382:
        /*003c*/ 	.word	0x00000000
        /*0040*/ 	.short	0x0006
        /*0042*/ 	.short	0x0030
        /*0044*/ 	.byte	0x00, 0xf5, 0x21, 0x00


	//----- nvinfo : EIATTR_KPARAM_INFO
	.align		4
.L_9383:
        /*0048*/ 	.byte	0x04, 0x17
        /*004a*/ 	.short	(.L_9385 - .L_9384)
.L_9384:
        /*004c*/ 	.word	0x00000000
        /*0050*/ 	.short	0x0005
        /*0052*/ 	.short	0x0028
        /*0054*/ 	.byte	0x00, 0xf5, 0x21, 0x00


	//----- nvinfo : EIATTR_KPARAM_INFO
	.align		4
.L_9385:
        /*0058*/ 	.byte	0x04, 0x17
        /*005a*/ 	.short	(.L_9387 - .L_9386)
.L_9386:
        /*005c*/ 	.word	0x00000000
        /*0060*/ 	.short	0x0004
        /*0062*/ 	.short	0x0020
        /*0064*/ 	.byte	0x00, 0xf5, 0x21, 0x00


	//----- nvinfo : EIATTR_KPARAM_INFO
	.align		4
.L_9387:
        /*0068*/ 	.byte	0x04, 0x17
        /*006a*/ 	.short	(.L_9389 - .L_9388)
.L_9388:
        /*006c*/ 	.word	0x00000000
        /*0070*/ 	.short	0x0003
        /*0072*/ 	.short	0x0018
        /*0074*/ 	.byte	0x00, 0xf5, 0x21, 0x00


	//----- nvinfo : EIATTR_KPARAM_INFO
	.align		4
.L_9389:
        /*0078*/ 	.byte	0x04, 0x17
        /*007a*/ 	.short	(.L_9391 - .L_9390)
.L_9390:
        /*007c*/ 	.word	0x00000000
        /*0080*/ 	.short	0x0002
        /*0082*/ 	.short	0x0010
        /*0084*/ 	.byte	0x00, 0xf5, 0x21, 0x00


	//----- nvinfo : EIATTR_KPARAM_INFO
	.align		4
.L_9391:
        /*0088*/ 	.byte	0x04, 0x17
        /*008a*/ 	.short	(.L_9393 - .L_9392)
.L_9392:
        /*008c*/ 	.word	0x00000000
        /*0090*/ 	.short	0x0001
        /*0092*/ 	.short	0x0008
        /*0094*/ 	.byte	0x00, 0xf5, 0x21, 0x00


	//----- nvinfo : EIATTR_KPARAM_INFO
	.align		4
.L_9393:
        /*0098*/ 	.byte	0x04, 0x17
        /*009a*/ 	.short	(.L_9395 - .L_9394)
.L_9394:
        /*009c*/ 	.word	0x00000000
        /*00a0*/ 	.short	0x0000
        /*00a2*/ 	.short	0x0000
        /*00a4*/ 	.byte	0x00, 0xf5, 0x21, 0x00


	//----- nvinfo : EIATTR_SPARSE_MMA_MASK
	.align		4
.L_9395:
        /*00a8*/ 	.byte	0x03, 0x50
        /*00aa*/ 	.short	0x0000


	//----- nvinfo : EIATTR_MAXREG_COUNT
	.align		4
        /*00ac*/ 	.byte	0x03, 0x1b
        /*00ae*/ 	.short	0x00ff


	//----- nvinfo : EIATTR_NUM_BARRIERS
	.align		4
        /*00b0*/ 	.byte	0x02, 0x4c
        /*00b2*/ 	.byte	0x01
	.zero		1


	//----- nvinfo : EIATTR_MERCURY_ISA_VERSION
	.align		4
        /*00b4*/ 	.byte	0x03, 0x5f
        /*00b6*/ 	.short	0x0101


	//----- nvinfo : EIATTR_COOP_GROUP_MASK_REGIDS
	.align		4
        /*00b8*/ 	.byte	0x04, 0x29
        /*00ba*/ 	.short	(.L_9397 - .L_9396)


	//   ....[0]....
.L_9396:
        /*00bc*/ 	.word	0xffffffff


	//   ....[1]....
        /*00c0*/ 	.word	0xffffffff


	//   ....[2]....
        /*00c4*/ 	.word	0xffffffff


	//   ....[3]....
        /*00c8*/ 	.word	0xffffffff


	//   ....[4]....
        /*00cc*/ 	.word	0xffffffff


	//   ....[5]....
        /*00d0*/ 	.word	0xffffffff


	//   ....[6]....
        /*00d4*/ 	.word	0xffffffff


	//   ....[7]....
        /*00d8*/ 	.word	0xffffffff


	//   ....[8]....
        /*00dc*/ 	.word	0x05000004


	//   ....[9]....
        /*00e0*/ 	.word	0x05000004


	//   ....[10]....
        /*00e4*/ 	.word	0x05000004


	//----- nvinfo : EIATTR_COOP_GROUP_INSTR_OFFSETS
	.align		4
.L_9397:
        /*00e8*/ 	.byte	0x04, 0x28
        /*00ea*/ 	.short	(.L_9399 - .L_9398)


	//   ....[0]....
.L_9398:
        /*00ec*/ 	.word	0x00002ee0


	//   ....[1]....
        /*00f0*/ 	.word	0x00002f40


	//   ....[2]....
        /*00f4*/ 	.word	0x00002f80


	//   ....[3]....
        /*00f8*/ 	.word	0x00002fa0


	//   ....[4]....
        /*00fc*/ 	.word	0x00002fc0


	//   ....[5]....
        /*0100*/ 	.word	0x000030b0


	//   ....[6]....
        /*0104*/ 	.word	0x000030d0


	//   ....[7]....
        /*0108*/ 	.word	0x000030f0


	//   ....[8]....
        /*010c*/ 	.word	0x000032f0


	//   ....[9]....
        /*0110*/ 	.word	0x00003360


	//   ....[10]....
        /*0114*/ 	.word	0x000033d0


	//----- nvinfo : EIATTR_VRC_CTA_INIT_COUNT
	.align		4
.L_9399:
        /*0118*/ 	.byte	0x02, 0x4a
	.zero		1
	.zero		1


	//----- nvinfo : EIATTR_EXIT_INSTR_OFFSETS
	.align		4
        /*011c*/ 	.byte	0x04, 0x1c
        /*011e*/ 	.short	(.L_9401 - .L_9400)


	//   ....[0]....
.L_9400:
        /*0120*/ 	.word	0x00000080


	//   ....[1]....
        /*0124*/ 	.word	0x000031a0


	//   ....[2]....
        /*0128*/ 	.word	0x000032a0


	//----- nvinfo : EIATTR_MAX_THREADS
	.align		4
.L_9401:
        /*012c*/ 	.byte	0x04, 0x05
        /*012e*/ 	.short	(.L_9403 - .L_9402)
.L_9402:
        /*0130*/ 	.word	0x00000100
        /*0134*/ 	.word	0x00000001
        /*0138*/ 	.word	0x00000001


	//----- nvinfo : EIATTR_CRS_STACK_SIZE
	.align		4
.L_9403:
        /*013c*/ 	.byte	0x04, 0x1e
        /*013e*/ 	.short	(.L_9405 - .L_9404)
.L_9404:
        /*0140*/ 	.word	0x00000000


	//----- nvinfo : EIATTR_CBANK_PARAM_SIZE
	.align		4
.L_9405:
        /*0144*/ 	.byte	0x03, 0x19
        /*0146*/ 	.short	0x0050


	//----- nvinfo : EIATTR_PARAM_CBANK
	.align		4
        /*0148*/ 	.byte	0x04, 0x0a
        /*014a*/ 	.short	(.L_9407 - .L_9406)
	.align		4
.L_9406:
        /*014c*/ 	.word	index@(.nv.constant0._ZN18transformer_engine6detail43dgated_act_cast_transpose_kernel_notalignedILi1ELi1EfffNS_5EmptyEXadL_ZNS_5dgeluIffEET_T0_RKS2_EEXadL_ZNS_4geluIffEES4_S5_S7_EEEEvPKT2_SB_PT3_SD_PKT1_PSE_SH_mmm)
        /*0150*/ 	.short	0x0380
        /*0152*/ 	.short	0x0050


	//----- nvinfo : EIATTR_SW_WAR
	.align		4
.L_9407:
        /*0154*/ 	.byte	0x04, 0x36
        /*0156*/ 	.short	(.L_9409 - .L_9408)
.L_9408:
        /*0158*/ 	.word	0x00000008
.L_9409:


//--------------------- .nv.info._ZN18transformer_engine6detail32dgated_act_cast_transpose_kernelILi1ELi1EfffNS_5EmptyEXadL_ZNS_5dgeluIffEET_T0_RKS2_EEXadL_ZNS_4geluIffEES4_S5_S7_EEEEvPKT2_SB_PT3_SD_PKT1_PSE_SH_mmm --------------------------
	.section	.nv.info._ZN18transformer_engine6detail32dgated_act_cast_transpose_kernelILi1ELi1EfffNS_5EmptyEXadL_ZNS_5dgeluIffEET_T0_RKS2_EEXadL_ZNS_4geluIffEES4_S5_S7_EEEEvPKT2_SB_PT3_SD_PKT1_PSE_SH_mmm,"",@"SHT_CUDA_INFO"
	.sectionflags	@""
	.align	4


	//----- nvinfo : EIATTR_CUDA_API_VERSION
	.align		4
        /*0000*/ 	.byte	0x04, 0x37
        /*0002*/ 	.short	(.L_9411 - .L_9410)
.L_9410:
        /*0004*/ 	.word	0x00000082


	//----- nvinfo : EIATTR_KPARAM_INFO
	.align		4
.L_9411:
        /*0008*/ 	.byte	0x04, 0x17
        /*000a*/ 	.short	(.L_9413 - .L_9412)
.L_9412:
        /*000c*/ 	.word	0x00000000
        /*0010*/ 	.short	0x0009
        /*0012*/ 	.short	0x0048
        /*0014*/ 	.byte	0x00, 0xf0, 0x21, 0x00


	//----- nvinfo : EIATTR_KPARAM_INFO
	.align		4
.L_9413:
        /*0018*/ 	.byte	0x04, 0x17
        /*001a*/ 	.short	(.L_9415 - .L_9414)
.L_9414:
        /*001c*/ 	.word	0x00000000
        /*0020*/ 	.short	0x0008
        /*0022*/ 	.short	0x0040
        /*0024*/ 	.byte	0x00, 0xf0, 0x21, 0x00


	//----- nvinfo : EIATTR_KPARAM_INFO
	.align		4
.L_9415:
        /*0028*/ 	.byte	0x04, 0x17
        /*002a*/ 	.short	(.L_9417 - .L_9416)
.L_9416:
        /*002c*/ 	.word	0x00000000
        /*0030*/ 	.short	0x0007
        /*0032*/ 	.short	0x0038
        /*0034*/ 	.byte	0x00, 0xf0, 0x21, 0x00


	//----- nvinfo : EIATTR_KPARAM_INFO
	.align		4
.L_9417:
        /*0038*/ 	.byte	0x04, 0x17
        /*003a*/ 	.short	(.L_9419 - .L_9418)
.L_9418:
        /*003c*/ 	.word	0x00000000
        /*0040*/ 	.short	0x0006
        /*0042*/ 	.short	0x0030
        /*0044*/ 	.byte	0x00, 0xf5, 0x21, 0x00


	//----- nvinfo : EIATTR_KPARAM_INFO
	.align		4
.L_9419:
        /*0048*/ 	.byte	0x04, 0x17
        /*004a*/ 	.short	(.L_9421 - .L_9420)
.L_9420:
        /*004c*/ 	.word	0x00000000
        /*0050*/ 	.short	0x0005
        /*0052*/ 	.short	0x0028
        /*0054*/ 	.byte	0x00, 0xf5, 0x21, 0x00


	//----- nvinfo : EIATTR_KPARAM_INFO
	.align		4
.L_9421:
        /*0058*/ 	.byte	0x04, 0x17
        /*005a*/ 	.short	(.L_9423 - .L_9422)
.L_9422:
        /*005c*/ 	.word	0x00000000
        /*0060*/ 	.short	0x0004
        /*0062*/ 	.short	0x0020
        /*0064*/ 	.byte	0x00, 0xf5, 0x21, 0x00


	//----- nvinfo : EIATTR_KPARAM_INFO
	.align		4
.L_9423:
        /*0068*/ 	.byte	0x04, 0x17
        /*006a*/ 	.short	(.L_9425 - .L_9424)
.L_9424:
        /*006c*/ 	.word	0x00000000
        /*0070*/ 	.short	0x0003
        /*0072*/ 	.short	0x0018
        /*0074*/ 	.byte	0x00, 0xf5, 0x21, 0x00


	//----- nvinfo : EIATTR_KPARAM_INFO
	.align		4
.L_9425:
        /*0078*/ 	.byte	0x04, 0x17
        /*007a*/ 	.short	(.L_9427 - .L_9426)
.L_9426:
        /*007c*/ 	.word	0x00000000
        /*0080*/ 	.short	0x0002
        /*0082*/ 	.short	0x0010
        /*0084*/ 	.byte	0x00, 0xf5, 0x21, 0x00


	//----- nvinfo : EIATTR_KPARAM_INFO
	.align		4
.L_9427:
        /*0088*/ 	.byte	0x04, 0x17
        /*008a*/ 	.short	(.L_9429 - .L_9428)
.L_9428:
        /*008c*/ 	.word	0x00000000
        /*0090*/ 	.short	0x0001
        /*0092*/ 	.short	0x0008
        /*0094*/ 	.byte	0x00, 0xf5, 0x21, 0x00


	//----- nvinfo : EIATTR_KPARAM_INFO
	.align		4
.L_9429:
        /*0098*/ 	.byte	0x04, 0x17
        /*009a*/ 	.short	(.L_9431 - .L_9430)
.L_9430:
        /*009c*/ 	.word	0x00000000
        /*00a0*/ 	.short	0x0000
        /*00a2*/ 	.short	0x0000
        /*00a4*/ 	.byte	0x00, 0xf5, 0x21, 0x00


	//----- nvinfo : EIATTR_SPARSE_MMA_MASK
	.align		4
.L_9431:
        /*00a8*/ 	.byte	0x03, 0x50
        /*00aa*/ 	.short	0x0000


	//----- nvinfo : EIATTR_MAXREG_COUNT
	.align		4
        /*00ac*/ 	.byte	0x03, 0x1b
        /*00ae*/ 	.short	0x00ff


	//----- nvinfo : EIATTR_NUM_BARRIERS
	.align		4
        /*00b0*/ 	.byte	0x02, 0x4c
        /*00b2*/ 	.byte	0x01
	.zero		1


	//----- nvinfo : EIATTR_MERCURY_ISA_VERSION
	.align		4
        /*00b4*/ 	.byte	0x03, 0x5f
        /*00b6*/ 	.short	0x0101


	//----- nvinfo : EIATTR_INT_WARP_WIDE_INSTR_OFFSETS
	.align		4
        /*00b8*/ 	.byte	0x04, 0x31
        /*00ba*/ 	.short	(.L_9433 - .L_9432)


	//   ....[0]....
.L_9432:
        /*00bc*/ 	.word	0x000020c0


	//   ....[1]....
        /*00c0*/ 	.word	0x000021d0


	//----- nvinfo : EIATTR_COOP_GROUP_MASK_REGIDS
	.align		4
.L_9433:
        /*00c4*/ 	.byte	0x04, 0x29
        /*00c6*/ 	.short	(.L_9435 - .L_9434)


	//   ....[0]....
.L_9434:
        /*00c8*/ 	.word	0xffffffff


	//   ....[1]....
        /*00cc*/ 	.word	0xffffffff


	//   ....[2]....
        /*00d0*/ 	.word	0xffffffff


	//   ....[3]....
        /*00d4*/ 	.word	0xffffffff


	//   ....[4]....
        /*00d8*/ 	.word	0xffffffff


	//   ....[5]....
        /*00dc*/ 	.word	0xffffffff


	//   ....[6]....
        /*00e0*/ 	.word	0xffffffff


	//   ....[7]....
        /*00e4*/ 	.word	0xffffffff


	//   ....[8]....
        /*00e8*/ 	.word	0x05000006


	//   ....[9]....
        /*00ec*/ 	.word	0x05000006


	//   ....[10]....
        /*00f0*/ 	.word	0x05000006


	//----- nvinfo : EIATTR_COOP_GROUP_INSTR_OFFSETS
	.align		4
.L_9435:
        /*00f4*/ 	.byte	0x04, 0x28
        /*00f6*/ 	.short	(.L_9437 - .L_9436)


	//   ....[0]....
.L_9436:
        /*00f8*/ 	.word	0x00002090


	//   ....[1]....
        /*00fc*/ 	.word	0x000020f0


	//   ....[2]....
        /*0100*/ 	.word	0x00002110


	//   ....[3]....
        /*0104*/ 	.word	0x00002130


	//   ....[4]....
        /*0108*/ 	.word	0x00002150


	//   ....[5]....
        /*010c*/ 	.word	0x00002230


	//   ....[6]....
        /*0110*/ 	.word	0x00002250


	//   ....[7]....
        /*0114*/ 	.word	0x00002270


	//   ....[8]....
        /*0118*/ 	.word	0x00002470


	//   ....[9]....
        /*011c*/ 	.word	0x000024e0


	//   ....[10]....
        /*0120*/ 	.word	0x00002550


	//----- nvinfo : EIATTR_VRC_CTA_INIT_COUNT
	.align		4
.L_9437:
        /*0124*/ 	.byte	0x02, 0x4a
	.zero		1
	.zero		1


	//----- nvinfo : EIATTR_EXIT_INSTR_OFFSETS
	.align		4
        /*0128*/ 	.byte	0x04, 0x1c
        /*012a*/ 	.short	(.L_9439 - .L_9438)


	//   ....[0]....
.L_9438:
        /*012c*/ 	.word	0x00000080


	//   ....[1]....
        /*0130*/ 	.word	0x00002320


	//   ....[2]....
        /*0134*/ 	.word	0x00002420


	//----- nvinfo : EIATTR_MAX_THREADS
	.align		4
.L_9439:
        /*0138*/ 	.byte	0x04, 0x05
        /*013a*/ 	.short	(.L_9441 - .L_9440)
.L_9440:
        /*013c*/ 	.word	0x00000100
        /*0140*/ 	.word	0x00000001
        /*0144*/ 	.word	0x00000001


	//----- nvinfo : EIATTR_CRS_STACK_SIZE
	.align		4
.L_9441:
        /*0148*/ 	.byte	0x04, 0x1e
        /*014a*/ 	.short	(.L_9443 - .L_9442)
.L_9442:
        /*014c*/ 	.word	0x00000000


	//----- nvinfo : EIATTR_CBANK_PARAM_SIZE
	.align		4
.L_9443:
        /*0150*/ 	.byte	0x03, 0x19
        /*0152*/ 	.short	0x0050


	//----- nvinfo : EIATTR_PARAM_CBANK
	.align		4
        /*0154*/ 	.byte	0x04, 0x0a
        /*0156*/ 	.short	(.L_9445 - .L_9444)
	.align		4
.L_9444:
        /*0158*/ 	.word	index@(.nv.constant0._ZN18transformer_engine6detail32dgated_act_cast_transpose_kernelILi1ELi1EfffNS_5EmptyEXadL_ZNS_5dgeluIffEET_T0_RKS2_EEXadL_ZNS_4geluIffEES4_S5_S7_EEEEvPKT2_SB_PT3_SD_PKT1_PSE_SH_mmm)
        /*015c*/ 	.short	0x0380
        /*015e*/ 	.short	0x0050


	//----- nvinfo : EIATTR_SW_WAR
	.align		4
.L_9445:
        /*0160*/ 	.byte	0x04, 0x36
        /*0162*/ 	.short	(.L_9447 - .L_9446)
.L_9446:
        /*0164*/ 	.word	0x00000008
.L_9447:


//--------------------- .nv.info._ZN18transformer_engine6detail38cast_transpose_fused_kernel_notalignedILb1ELb1ELb0EfNS_16CTDBiasDActParamI13__nv_bfloat16S3_13__nv_fp8_e4m3fEELi2ELi4ENS_5EmptyEXadL_ZNS_6dqgeluIffEET_T0_RKS6_EEEEvT3_mmm --------------------------
	.section	.nv.info._ZN18transformer_engine6detail38cast_transpose_fused_kernel_notalignedILb1ELb1ELb0EfNS_16CTDBiasDActParamI13__nv_bfloat16S3_13__nv_fp8_e4m3fEELi2ELi4ENS_5EmptyEXadL_ZNS_6dqgeluIffEET_T0_RKS6_EEEEvT3_mmm,"",@"SHT_CUDA_INFO"
	.sectionflags	@""
	.align	4


	//----- nvinfo : EIATTR_CUDA_API_VERSION
	.align		4
        /*0000*/ 	.byte	0x04, 0x37
        /*0002*/ 	.short	(.L_9449 - .L_9448)
.L_9448:
        /*0004*/ 	.word	0x00000082


	//----- nvinfo : EIATTR_KPARAM_INFO
	.align		4
.L_9449:
        /*0008*/ 	.byte	0x04, 0x17
        /*000a*/ 	.short	(.L_9451 - .L_9450)
.L_9450:
        /*000c*/ 	.word	0x00000000
        /*0010*/ 	.short	0x0003
        /*0012*/ 	.short	0x0058
        /*0014*/ 	.byte	0x00, 0xf0, 0x21, 0x00


	//----- nvinfo : EIATTR_KPARAM_INFO
	.align		4
.L_9451:
        /*0018*/ 	.byte	0x04, 0x17
        /*001a*/ 	.short	(.L_9453 - .L_9452)
.L_9452:
        /*001c*/ 	.word	0x00000000
        /*0020*/ 	.short	0x0002
        /*0022*/ 	.short	0x0050
        /*0024*/ 	.byte	0x00, 0xf0, 0x21, 0x00


	//----- nvinfo : EIATTR_KPARAM_INFO
	.align		4
.L_9453:
        /*0028*/ 	.byte	0x04, 0x17
        /*002a*/ 	.short	(.L_9455 - .L_9454)
.L_9454:
        /*002c*/ 	.word	0x00000000
        /*0030*/ 	.short	0x0001
        /*0032*/ 	.short	0x0048
        /*0034*/ 	.byte	0x00, 0xf0, 0x21, 0x00


	//----- nvinfo : EIATTR_KPARAM_INFO
	.align		4
.L_9455:
        /*0038*/ 	.byte	0x04, 0x17
        /*003a*/ 	.short	(.L_9457 - .L_9456)
.L_9456:
        /*003c*/ 	.word	0x00000000
        /*0040*/ 	.short	0x0000
        /*0042*/ 	.short	0x0000
        /*0044*/ 	.byte	0x00, 0xf0, 0x21, 0x01


	//----- nvinfo : EIATTR_SPARSE_MMA_MASK
	.align		4
.L_9457:
        /*0048*/ 	.byte	0x03, 0x50
        /*004a*/ 	.short	0x0000


	//----- nvinfo : EIATTR_MAXREG_COUNT
	.align		4
        /*004c*/ 	.byte	0x03, 0x1b
        /*004e*/ 	.short	0x00ff


	//----- nvinfo : EIATTR_NUM_BARRIERS
	.align		4
        /*0050*/ 	.byte	0x02, 0x4c
        /*0052*/ 	.byte	0x01
	.zero		1


	//----- nvinfo : EIATTR_MERCURY_ISA_VERSION
	.align		4
        /*0054*/ 	.byte	0x03, 0x5f
        /*0056*/ 	.short	0x0101


	//----- nvinfo : EIATTR_INT_WARP_WIDE_INSTR_OFFSETS
	.align		4
        /*0058*/ 	.byte	0x04, 0x31
        /*005a*/ 	.short	(.L_9459 - .L_9458)


	//   ....[0]....
.L_9458:
        /*005c*/ 	.word	0x00000740


	//   ....[1]....
        /*0060*/ 	.word	0x00000760


	//   ....[2]....
        /*0064*/ 	.word	0x00002430


	//   ....[3]....
        /*0068*/ 	.word	0x00003d40


	//----- nvinfo : EIATTR_COOP_GROUP_MASK_REGIDS
	.align		4
.L_9459:
        /*006c*/ 	.byte	0x04, 0x29
        /*006e*/ 	.short	(.L_9461 - .L_9460)


	//   ....[0]....
.L_9460:
        /*0070*/ 	.word	0xffffffff


	//   ....[1]....
        /*0074*/ 	.word	0xffffffff


	//   ....[2]....
        /*0078*/ 	.word	0xffffffff


	//   ....[3]....
        /*007c*/ 	.word	0xffffffff


	//   ....[4]....
        /*0080*/ 	.word	0xffffffff


	//   ....[5]....
        /*0084*/ 	.word	0xffffffff


	//   ....[6]....
        /*0088*/ 	.word	0xffffffff


	//   ....[7]....
        /*008c*/ 	.word	0xffffffff


	//   ....[8]....
        /*0090*/ 	.word	0xffffffff


	//   ....[9]....
        /*0094*/ 	.word	0xffffffff


	//   ....[10]....
        /*0098*/ 	.word	0xffffffff


	//   ....[11]....
        /*009c*/ 	.word	0xffffffff


	//   ....[12]....
        /*00a0*/ 	.word	0xffffffff


	//   ....[13]....
        /*00a4*/ 	.word	0xffffffff


	//   ....[14]....
        /*00a8*/ 	.word	0xffffffff


	//   ....[15]....
        /*00ac*/ 	.word	0xffffffff


	//   ....[16]....
        /*00b0*/ 	.word	0x05000004


	//   ....[17]....
        /*00b4*/ 	.word	0x05000004


	//   ....[18]....
        /*00b8*/ 	.word	0x05000004


	//----- nvinfo : EIATTR_COOP_GROUP_INSTR_OFFSETS
	.align		4
.L_9461:
        /*00bc*/ 	.byte	0x04, 0x28
        /*00be*/ 	.short	(.L_9463 - .L_9462)


	//   ....[0]....
.L_9462:
        /*00c0*/ 	.word	0x000029b0


	//   ....[1]....
        /*00c4*/ 	.word	0x000029f0


	//   ....[2]....
        /*00c8*/ 	.word	0x000041e0


	//   ....[3]....
        /*00cc*/ 	.word	0x00004220


	//   ....[4]....
        /*00d0*/ 	.word	0x00005780


	//   ....[5]....
        /*00d4*/ 	.word	0x000057e0


	//   ....[6]....
        /*00d8*/ 	.word	0x00006cc0


	//   ....[7]....
        /*00dc*/ 	.word	0x00006d00


	//   ....[8]....
        /*00e0*/ 	.word	0x00007eb0


	//   ....[9]....
        /*00e4*/ 	.word	0x00007f10


	//   ....[10]....
        /*00e8*/ 	.word	0x00007f50


	//   ....[11]....
        /*00ec*/ 	.word	0x00007f70


	//   ....[12]....
        /*00f0*/ 	.word	0x00007f90


	//   ....[13]....
        /*00f4*/ 	.word	0x00008070


	//   ....[14]....
        /*00f8*/ 	.word	0x00008090


	//   ....[15]....
        /*00fc*/ 	.word	0x000080b0


	//   ....[16]....
        /*0100*/ 	.word	0x000082b0


	//   ....[17]....
        /*0104*/ 	.word	0x00008320


	//   ....[18]....
        /*0108*/ 	.word	0x00008390


	//----- nvinfo : EIATTR_VRC_CTA_INIT_COUNT
	.align		4
.L_9463:
        /*010c*/ 	.byte	0x02, 0x4a
	.zero		1
	.zero		1


	//----- nvinfo : EIATTR_EXIT_INSTR_OFFSETS
	.align		4
        /*0110*/ 	.byte	0x04, 0x1c
        /*0112*/ 	.short	(.L_9465 - .L_9464)


	//   ....[0]....
.L_9464:
        /*0114*/ 	.word	0x00000080


	//   ....[1]....
        /*0118*/ 	.word	0x00008160


	//   ....[2]....
        /*011c*/ 	.word	0x00008260


	//----- nvinfo : EIATTR_MAX_THREADS
	.align		4
.L_9465:
        /*0120*/ 	.byte	0x04, 0x05
        /*0122*/ 	.short	(.L_9467 - .L_9466)
.L_9466:
        /*0124*/ 	.word	0x00000100
        /*0128*/ 	.word	0x00000001
        /*012c*/ 	.word	0x00000001


	//----- nvinfo : EIATTR_CRS_STACK_SIZE
	.align		4
.L_9467:
        /*0130*/ 	.byte	0x04, 0x1e
        /*0132*/ 	.short	(.L_9469 - .L_9468)
.L_9468:
        /*0134*/ 	.word	0x00000000


	//----- nvinfo : EIATTR_CBANK_PARAM_SIZE
	.align		4
.L_9469:
        /*0138*/ 	.byte	0x03, 0x19
        /*013a*/ 	.short	0x0060


	//----- nvinfo : EIATTR_PARAM_CBANK
	.align		4
        /*013c*/ 	.byte	0x04, 0x0a
        /*013e*/ 	.short	(.L_9471 - .L_9470)
	.align		4
.L_9470:
        /*0140*/ 	.word	index@(.nv.constant0._ZN18transformer_engine6detail38cast_transpose_fused_kernel_notalignedILb1ELb1ELb0EfNS_16CTDBiasDActParamI13__nv_bfloat16S3_13__nv_fp8_e4m3fEELi2ELi4ENS_5EmptyEXadL_ZNS_6dqgeluIffEET_T0_RKS6_EEEEvT3_mmm)
        /*0144*/ 	.short	0x0380
        /*0146*/ 	.short	0x0060


	//----- nvinfo : EIATTR_SW_WAR
	.align		4
.L_9471:
        /*0148*/ 	.byte	0x04, 0x36
        /*014a*/ 	.short	(.L_9473 - .L_9472)
.L_9472:
        /*014c*/ 	.word	0x00000008
.L_9473:


//--------------------- .nv.info._ZN18transformer_engine6detail38cast_transpose_fused_kernel_notalignedILb1ELb1ELb0EfNS_16CTDBiasDActParamI13__nv_bfloat16S3_13__nv_fp8_e5m2fEELi2ELi4ENS_5EmptyEXadL_ZNS_6dqgeluIffEET_T0_RKS6_EEEEvT3_mmm --------------------------
	.section	.nv.info._ZN18transformer_engine6detail38cast_transpose_fused_kernel_notalignedILb1ELb1ELb0EfNS_16CTDBiasDActParamI13__nv_bfloat16S3_13__nv_fp8_e5m2fEELi2ELi4ENS_5EmptyEXadL_ZNS_6dqgeluIffEET_T0_RKS6_EEEEvT3_mmm,"",@"SHT_CUDA_INFO"
	.sectionflags	@""
	.align	4


	//----- nvinfo : EIATTR_CUDA_API_VERSION
	.align		4
        /*0000*/ 	.byte	0x04, 0x37
        /*0002*/ 	.short	(.L_9475 - .L_9474)
.L_9474:
        /*0004*/ 	.word	0x00000082


	//----- nvinfo : EIATTR_KPARAM_INFO
	.align		4
.L_9475:
        /*0008*/ 	.byte	0x04, 0x17
        /*000a*/ 	.short	(.L_9477 - .L_9476)
.L_9476:
        /*000c*/ 	.word	0x00000000
        /*0010*/ 	.short	0x0003
        /*0012*/ 	.short	0x0058
        /*0014*/ 	.byte	0x00, 0xf0, 0x21, 0x00


	//----- nvinfo : EIATTR_KPARAM_INFO
	.align		4
.L_9477:
        /*0018*/ 	.byte	0x04, 0x17
        /*001a*/ 	.short	(.L_9479 - .L_9478)
.L_9478:
        /*001c*/ 	.word	0x00000000
        /*0020*/ 	.short	0x0002
        /*0022*/ 	.short	0x0050
        /*0024*/ 	.byte	0x00, 0xf0, 0x21, 0x00


	//----- nvinfo : EIATTR_KPARAM_INFO
	.align		4
.L_9479:
        /*0028*/ 	.byte	0x04, 0x17
        /*002a*/ 	.short	(.L_9481 - .L_9480)
.L_9480:
        /*002c*/ 	.word	0x00000000
        /*0030*/ 	.short	0x0001
        /*0032*/ 	.short	0x0048
        /*0034*/ 	.byte	0x00, 0xf0, 0x21, 0x00


	//----- nvinfo : EIATTR_KPARAM_INFO
	.align		4
.L_9481:
        /*0038*/ 	.byte	0x04, 0x17
        /*003a*/ 	.short	(.L_9483 - .L_9482)
.L_9482:
        /*003c*/ 	.word	0x00000000
        /*0040*/ 	.short	0x0000
        /*0042*/ 	.short	0x0000
        /*0044*/ 	.byte	0x00, 0xf0, 0x21, 0x01


	//----- nvinfo : EIATTR_SPARSE_MMA_MASK
	.align		4
.L_9483:
        /*0048*/ 	.byte	0x03, 0x50
        /*004a*/ 	.short	0x0000


	//----- nvinfo : EIATTR_MAXREG_COUNT
	.align		4
        /*004c*/ 	.byte	0x03, 0x1b
        /*004e*/ 	.short	0x00ff


	//----- nvinfo : EIATTR_NUM_BARRIERS
	.align		4
        /*0050*/ 	.byte	0x02, 0x4c
        /*0052*/ 	.byte	0x01
	.zero		1


	//----- nvinfo : EIATTR_MERCURY_ISA_VERSION
	.align		4
        /*0054*/ 	.byte	0x03, 0x5f
        /*0056*/ 	.short	0x0101


	//----- nvinfo : EIATTR_INT_WARP_WIDE_INSTR_OFFSETS
	.align		4
        /*0058*/ 	.byte	0x04, 0x31
        /*005a*/ 	.short	(.L_9485 - .L_9484)


	//   ....[0]....
.L_9484:
        /*005c*/ 	.word	0x00000740


	//   ....[1]....
        /*0060*/ 	.word	0x00000760


	//   ....[2]....
        /*0064*/ 	.word	0x00002430


	//   ....[3]....
        /*0068*/ 	.word	0x00003d40


	//----- nvinfo : EIATTR_COOP_GROUP_MASK_REGIDS
	.align		4
.L_9485:
        /*006c*/ 	.byte	0x04, 0x29
        /*006e*/ 	.short	(.L_9487 - .L_9486)


	//   ....[0]....
.L_9486:
        /*0070*/ 	.word	0xffffffff


	//   ....[1]....
        /*0074*/ 	.word	0xffffffff


	//   ....[2]....
        /*0078*/ 	.word	0xffffffff


	//   ....[3]....
        /*007c*/ 	.word	0xffffffff


	//   ....[4]....
        /*0080*/ 	.word	0xffffffff


	//   ....[5]....
        /*0084*/ 	.word	0xffffffff


	//   ....[6]....
        /*0088*/ 	.word	0xffffffff


	//   ....[7]....
        /*008c*/ 	.word	0xffffffff


	//   ....[8]....
        /*0090*/ 	.word	0xffffffff


	//   ....[9]....
        /*0094*/ 	.word	0xffffffff


	//   ....[10]....
        /*0098*/ 	.word	0xffffffff


	//   ....[11]....
        /*009c*/ 	.word	0xffffffff


	//   ....[12]....
        /*00a0*/ 	.word	0xffffffff


	//   ....[13]....
        /*00a4*/ 	.word	0xffffffff


	//   ....[14]....
        /*00a8*/ 	.word	0xffffffff


	//   ....[15]....
        /*00ac*/ 	.word	0xffffffff


	//   ....[16]....
        /*00b0*/ 	.word	0x05000004


	//   ....[17]....
        /*00b4*/ 	.word	0x05000004


	//   ....[18]....
        /*00b8*/ 	.word	0x05000004


	//----- nvinfo : EIATTR_COOP_GROUP_INSTR_OFFSETS
	.align		4
.L_9487:
        /*00bc*/ 	.byte	0x04, 0x28
        /*00be*/ 	.short	(.L_9489 - .L_9488)


	//   ....[0]....
.L_9488:
        /*00c0*/ 	.word	0x000029b0


	//   ....[1]....
        /*00c4*/ 	.word	0x000029f0


	//   ....[2]....
        /*00c8*/ 	.word	0x000041e0


	//   ....[3]....
        /*00cc*/ 	.word	0x00004220


	//   ....[4]....
        /*00d0*/ 	.word	0x00005780


	//   ....[5]....
        /*00d4*/ 	.word	0x000057e0


	//   ....[6]....
        /*00d8*/ 	.word	0x00006cc0


	//   ....[7]....
        /*00dc*/ 	.word	0x00006d00


	//   ....[8]....
        /*00e0*/ 	.word	0x00007eb0


	//   ....[9]....
        /*00e4*/ 	.word	0x00007f10


	//   ....[10]....
        /*00e8*/ 	.word	0x00007f50


	//   ....[11]....
        /*00ec*/ 	.word	0x00007f70


	//   ....[12]....
        /*00f0*/ 	.word	0x00007f90


	//   ....[13]....
        /*00f4*/ 	.word	0x00008070


	//   ....[14]....
        /*00f8*/ 	.word	0x00008090


	//   ....[15]....
        /*00fc*/ 	.word	0x000080b0


	//   ....[16]....
        /*0100*/ 	.word	0x000082b0


	//   ....[17]....
        /*0104*/ 	.word	0x00008320


	//   ....[18]....
        /*0108*/ 	.word	0x00008390


	//----- nvinfo : EIATTR_VRC_CTA_INIT_COUNT
	.align		4
.L_9489:
        /*010c*/ 	.byte	0x02, 0x4a
	.zero		1
	.zero		1


	//----- nvinfo : EIATTR_EXIT_INSTR_OFFSETS
	.align		4
        /*0110*/ 	.byte	0x04, 0x1c
        /*0112*/ 	.short	(.L_9491 - .L_9490)


	//   ....[0]....
.L_9490:
        /*0114*/ 	.word	0x00000080


	//   ....[1]....
        /*0118*/ 	.word	0x00008160


	//   ....[2]....
        /*011c*/ 	.word	0x00008260


	//----- nvinfo : EIATTR_MAX_THREADS
	.align		4
.L_9491:
        /*0120*/ 	.byte	0x04, 0x05
        /*0122*/ 	.short	(.L_9493 - .L_9492)
.L_9492:
        /*0124*/ 	.word	0x00000100
        /*0128*/ 	.word	0x00000001
        /*012c*/ 	.word	0x00000001


	//----- nvinfo : EIATTR_CRS_STACK_SIZE
	.align		4
.L_9493:
        /*0130*/ 	.byte	0x04, 0x1e
        /*0132*/ 	.short	(.L_9495 - .L_9494)
.L_9494:
        /*0134*/ 	.word	0x00000000


	//----- nvinfo : EIATTR_CBANK_PARAM_SIZE
	.align		4
.L_9495:
        /*0138*/ 	.byte	0x03, 0x19
        /*013a*/ 	.short	0x0060


	//----- nvinfo : EIATTR_PARAM_CBANK
	.align		4
        /*013c*/ 	.byte	0x04, 0x0a
        /*013e*/ 	.short	(.L_9497 - .L_9496)
	.align		4
.L_9496:
        /*0140*/ 	.word	index@(.nv.constant0._ZN18transformer_engine6detail38cast_transpose_fused_kernel_notalignedILb1ELb1ELb0EfNS_16CTDBiasDActParamI13__nv_bfloat16S3_13__nv_fp8_e5m2fEELi2ELi4ENS_5EmptyEXadL_ZNS_6dqgeluIffEET_T0_RKS6_EEEEvT3_mmm)
        /*0144*/ 	.short	0x0380
        /*0146*/ 	.short	0x0060


	//----- nvinfo : EIATTR_SW_WAR
	.align		4
.L_9497:
        /*0148*/ 	.byte	0x04, 0x36
        /*014a*/ 	.short	(.L_9499 - .L_9498)
.L_9498:
        /*014c*/ 	.word	0x00000008
.L_9499:


//--------------------- .nv.info._ZN18transformer_engine6detail38cast_transpose_fused_kernel_notalignedILb1ELb1ELb0EfNS_16CTDBiasDActParamI13__nv_bfloat16S3_S3_fEELi2ELi2ENS_5EmptyEXadL_ZNS_6dqgeluIffEET_T0_RKS5_EEEEvT3_mmm --------------------------
	.section	.nv.info._ZN18transformer_engine6detail38cast_transpose_fused_kernel_notalignedILb1ELb1ELb0EfNS_16CTDBiasDActParamI13__nv_bfloat16S3_S3_fEELi2ELi2ENS_5EmptyEXadL_ZNS_6dqgeluIffEET_T0_RKS5_EEEEvT3_mmm,"",@"SHT_CUDA_INFO"
	.sectionflags	@""
	.align	4


	//----- nvinfo : EIATTR_CUDA_API_VERSION
	.align		4
        /*0000*/ 	.byte	0x04, 0x37
        /*0002*/ 	.short	(.L_9501 - .L_9500)
.L_9500:
        /*0004*/ 	.word	0x00000082


	//----- nvinfo : EIATTR_KPARAM_INFO
	.align		4
.L_9501:
        /*0008*/ 	.byte	0x04, 0x17
        /*000a*/ 	.short	(.L_9503 - .L_9502)
.L_9502:
        /*000c*/ 	.word	0x00000000
        /*0010*/ 	.short	0x0003
        /*0012*/ 	.short	0x0058
        /*0014*/ 	.byte	0x00, 0xf0, 0x21, 0x00


	//----- nvinfo : EIATTR_KPARAM_INFO
	.align		4
.L_9503:
        /*0018*/ 	.byte	0x04, 0x17
        /*001a*/ 	.short	(.L_9505 - .L_9504)
.L_9504:
        /*001c*/ 	.word	0x00000000
        /*0020*/ 	.short	0x0002
        /*0022*/ 	.short	0x0050
        /*0024*/ 	.byte	0x00, 0xf0, 0x21, 0x00


	//----- nvinfo : EIATTR_KPARAM_INFO
	.align		4
.L_9505:
        /*0028*/ 	.byte	0x04, 0x17
        /*002a*/ 	.short	(.L_9507 - .L_9506)
.L_9506:
        /*002c*/ 	.word	0x00000000
        /*0030*/ 	.short	0x0001
        /*0032*/ 	.short	0x0048
        /*0034*/ 	.byte	0x00, 0xf0, 0x21, 0x00


	//----- nvinfo : EIATTR_KPARAM_INFO
	.align		4
.L_9507:
        /*0038*/ 	.byte	0x04, 0x17
        /*003a*/ 	.short	(.L_9509 - .L_9508)
.L_9508:
        /*003c*/ 	.word	0x00000000
        /*0040*/ 	.short	0x0000
        /*0042*/ 	.short	0x0000
        /*0044*/ 	.byte	0x00, 0xf0, 0x21, 0x01


	//----- nvinfo : EIATTR_SPARSE_MMA_MASK
	.align		4
.L_9509:
        /*0048*/ 	.byte	0x03, 0x50
        /*004a*/ 	.short	0x0000


	//----- nvinfo : EIATTR_MAXREG_COUNT
	.align		4
        /*004c*/ 	.byte	0x03, 0x1b
        /*004e*/ 	.short	0x00ff


	//----- nvinfo : EIATTR_NUM_BARRIERS
	.align		4
        /*0050*/ 	.byte	0x02, 0x4c
        /*0052*/ 	.byte	0x01
	.zero		1


	//----- nvinfo : EIATTR_MERCURY_ISA_VERSION
	.align		4
        /*0054*/ 	.byte	0x03, 0x5f
        /*0056*/ 	.short	0x0101


	//----- nvinfo : EIATTR_INT_WARP_WIDE_INSTR_OFFSETS
	.align		4
        /*0058*/ 	.byte	0x04, 0x31
        /*005a*/ 	.short	(.L_9511 - .L_9510)


	//   ....[0]....
.L_9510:
        /*005c*/ 	.word	0x000007b0


	//   ....[1]....
        /*0060*/ 	.word	0x00001510


	//   ....[2]....
        /*0064*/ 	.word	0x00002140


	//----- nvinfo : EIATTR_COOP_GROUP_MASK_REGIDS
	.align		4
.L_9511:
        /*0068*/ 	.byte	0x04, 0x29
        /*006a*/ 	.short	(.L_9513 - .L_9512)


	//   ....[0]....
.L_9512:
        /*006c*/ 	.word	0xffffffff


	//   ....[1]....
        /*0070*/ 	.word	0xffffffff


	//   ....[2]....
        /*0074*/ 	.word	0xffffffff


	//   ....[3]....
        /*0078*/ 	.word	0xffffffff


	//   ....[4]....
        /*007c*/ 	.word	0xffffffff


	//   ....[5]....
        /*0080*/ 	.word	0xffffffff


	//   ....[6]....
        /*0084*/ 	.word	0xffffffff


	//   ....[7]....
        /*0088*/ 	.word	0xffffffff


	//   ....[8]....
        /*008c*/ 	.word	0xffffffff


	//   ....[9]....
        /*0090*/ 	.word	0xffffffff


	//   ....[10]....
        /*0094*/ 	.word	0xffffffff


	//   ....[11]....
        /*0098*/ 	.word	0xffffffff


	//   ....[12]....
        /*009c*/ 	.word	0xffffffff


	//   ....[13]....
        /*00a0*/ 	.word	0xffffffff


	//   ....[14]....
        /*00a4*/ 	.word	0xffffffff


	//   ....[15]....
        /*00a8*/ 	.word	0xffffffff


	//   ....[16]....
        /*00ac*/ 	.word	0x05000004


	//   ....[17]....
        /*00b0*/ 	.word	0x05000004


	//   ....[18]....
        /*00b4*/ 	.word	0x05000004


	//----- nvinfo : EIATTR_COOP_GROUP_INSTR_OFFSETS
	.align		4
.L_9513:
        /*00b8*/ 	.byte	0x04, 0x28
        /*00ba*/ 	.short	(.L_9515 - .L_9514)


	//   ....[0]....
.L_9514:
        /*00bc*/ 	.word	0x000018b0


	//   ....[1]....
        /*00c0*/ 	.word	0x00001900


	//   ....[2]....
        /*00c4*/ 	.word	0x00002400


	//   ....[3]....
        /*00c8*/ 	.word	0x00002440


	//   ....[4]....
        /*00cc*/ 	.word	0x00002ef0


	//   ....[5]....
        /*00d0*/ 	.word	0x00002f30


	//   ....[6]....
        /*00d4*/ 	.word	0x000038f0


	//   ....[7]....
        /*00d8*/ 	.word	0x00003980


	//   ....[8]....
        /*00dc*/ 	.word	0x00004ad0


	//   ....[9]....
        /*00e0*/ 	.word	0x00004b30


	//   ....[10]....
        /*00e4*/ 	.word	0x00004b70


	//   ....[11]....
        /*00e8*/ 	.word	0x00004b90


	//   ....[12]....
        /*00ec*/ 	.word	0x00004bb0


	//   ....[13]....
        /*00f0*/ 	.word	0x00004c90


	//   ....[14]....
        /*00f4*/ 	.word	0x00004cb0


	//   ....[15]....
        /*00f8*/ 	.word	0x00004cd0


	//   ....[16]....
        /*00fc*/ 	.word	0x00004ed0


	//   ....[17]....
        /*0100*/ 	.word	0x00004f40


	//   ....[18]....
        /*0104*/ 	.word	0x00004fb0


	//----- nvinfo : EIATTR_VRC_CTA_INIT_COUNT
	.align		4
.L_9515:
        /*0108*/ 	.byte	0x02, 0x4a
	.zero		1
	.zero		1


	//----- nvinfo : EIATTR_EXIT_INSTR_OFFSETS
	.align		4
        /*010c*/ 	.byte	0x04, 0x1c
        /*010e*/ 	.short	(.L_9517 - .L_9516)


	//   ....[0]....
.L_9516:
        /*0110*/ 	.word	0x00000080


	//   ....[1]....
        /*0114*/ 	.word	0x00004d80


	//   ....[2]....
        /*0118*/ 	.word	0x00004e80


	//----- nvinfo : EIATTR_MAX_THREADS
	.align		4
.L_9517:
        /*011c*/ 	.byte	0x04, 0x05
        /*011e*/ 	.short	(.L_9519 - .L_9518)
.L_9518:
        /*0120*/ 	.word	0x00000100
        /*0124*/ 	.word	0x00000001
        /*0128*/ 	.word	0x00000001


	//----- nvinfo : EIATTR_CRS_STACK_SIZE
	.align		4
.L_9519:
        /*012c*/ 	.byte	0x04, 0x1e
        /*012e*/ 	.short	(.L_9521 - .L_9520)
.L_9520:
        /*0130*/ 	.word	0x00000000


	//----- nvinfo : EIATTR_CBANK_PARAM_SIZE
	.align		4
.L_9521:
        /*0134*/ 	.byte	0x03, 0x19
        /*0136*/ 	.short	0x0060


	//----- nvinfo : EIATTR_PARAM_CBANK
	.align		4
        /*0138*/ 	.byte	0x04, 0x0a
        /*013a*/ 	.short	(.L_9523 - .L_9522)
	.align		4
.L_9522:
        /*013c*/ 	.word	index@(.nv.constant0._ZN18transformer_engine6detail38cast_transpose_fused_kernel_notalignedILb1ELb1ELb0EfNS_16CTDBiasDActParamI13__nv_bfloat16S3_S3_fEELi2ELi2ENS_5EmptyEXadL_ZNS_6dqgeluIffEET_T0_RKS5_EEEEvT3_mmm)
        /*0140*/ 	.short	0x0380
        /*0142*/ 	.short	0x0060


	//----- nvinfo : EIATTR_SW_WAR
	.align		4
.L_9523:
        /*0144*/ 	.byte	0x04, 0x36
        /*0146*/ 	.short	(.L_9525 - .L_9524)
.L_9524:
        /*0148*/ 	.word	0x00000008
.L_9525:


//--------------------- .nv.info._ZN18transformer_engine6detail38cast_transpose_fused_kernel_notalignedILb1ELb1ELb0EfNS_16CTDBiasDActParamI13__nv_bfloat16S3_6__halffEELi2ELi2ENS_5EmptyEXadL_ZNS_6dqgeluIffEET_T0_RKS6_EEEEvT3_mmm --------------------------
	.section	.nv.info._ZN18transformer_engine6detail38cast_transpose_fused_kernel_notalignedILb1ELb1ELb0EfNS_16CTDBiasDActParamI13__nv_bfloat16S3_6__halffEELi2ELi2ENS_5EmptyEXadL_ZNS_6dqgeluIffEET_T0_RKS6_EEEEvT3_mmm,"",@"SHT_CUDA_INFO"
	.sectionflags	@""
	.align	4


	//----- nvinfo : EIATTR_CUDA_API_VERSION
	.align		4
        /*0000*/ 	.byte	0x04, 0x37
        /*0002*/ 	.short	(.L_9527 - .L_9526)
.L_9526:
        /*0004*/ 	.word	0x00000082


	//----- nvinfo : EIATTR_KPARAM_INFO
	.align		4
.L_9527:
        /*0008*/ 	.byte	0x04, 0x17
        /*000a*/ 	.short	(.L_9529 - .L_9528)
.L_9528:
        /*000c*/ 	.word	0x00000000
        /*0010*/ 	.short	0x0003
        /*0012*/ 	.short	0x0058
        /*0014*/ 	.byte	0x00, 0xf0, 0x21, 0x00


	//----- nvinfo : EIATTR_KPARAM_INFO
	.align		4
.L_9529:
        /*0018*/ 	.byte	0x04, 0x17
        /*001a*/ 	.short	(.L_9531 - .L_9530)
.L_9530:
        /*001c*/ 	.word	0x00000000
        /*0020*/ 	.short	0x0002
        /*0022*/ 	.short	0x0050
        /*0024*/ 	.byte	0x00, 0xf0, 0x21, 0x00


	//----- nvinfo : EIATTR_KPARAM_INFO
	.align		4
.L_9531:
        /*0028*/ 	.byte	0x04, 0x17
        /*002a*/ 	.short	(.L_9533 - .L_9532)
.L_9532:
        /*002c*/ 	.word	0x00000000
        /*0030*/ 	.short	0x0001
        /*0032*/ 	.short	0x0048
        /*0034*/ 	.byte	0x00, 0xf0, 0x21, 0x00


	//----- nvinfo : EIATTR_KPARAM_INFO
	.align		4
.L_9533:
        /*0038*/ 	.byte	0x04, 0x17
        /*003a*/ 	.short	(.L_9535 - .L_9534)
.L_9534:
        /*003c*/ 	.word	0x00000000
        /*0040*/ 	.short	0x0000
        /*0042*/ 	.short	0x0000
        /*0044*/ 	.byte	0x00, 0xf0, 0x21, 0x01


	//----- nvinfo : EIATTR_SPARSE_MMA_MASK
	.align		4
.L_9535:
        /*0048*/ 	.byte	0x03, 0x50
        /*004a*/ 	.short	0x0000


	//----- nvinfo : EIATTR_MAXREG_COUNT
	.align		4
        /*004c*/ 	.byte	0x03, 0x1b
        /*004e*/ 	.short	0x00ff


	//----- nvinfo : EIATTR_NUM_BARRIERS
	.align		4
        /*0050*/ 	.byte	0x02, 0x4c
        /*0052*/ 	.byte	0x01
	.zero		1


	//----- nvinfo : EIATTR_MERCURY_ISA_VERSION
	.align		4
        /*0054*/ 	.byte	0x03, 0x5f
        /*0056*/ 	.short	0x0101


	//----- nvinfo : EIATTR_INT_WARP_WIDE_INSTR_OFFSETS
	.align		4
        /*0058*/ 	.byte	0x04, 0x31
        /*005a*/ 	.short	(.L_9537 - .L_9536)


	//   ....[0]....
.L_9536:
        /*005c*/ 	.word	0x000007b0


	//   ....[1]....
        /*0060*/ 	.word	0x00001510


	//   ....[2]....
        /*0064*/ 	.word	0x00002140


	//----- nvinfo : EIATTR_COOP_GROUP_MASK_REGIDS
	.align		4
.L_9537:
        /*0068*/ 	.byte	0x04, 0x29
        /*006a*/ 	.short	(.L_9539 - .L_9538)


	//   ....[0]....
.L_9538:
        /*006c*/ 	.word	0xffffffff


	//   ....[1]....
        /*0070*/ 	.word	0xffffffff


	//   ....[2]....
        /*0074*/ 	.word	0xffffffff


	//   ....[3]....
        /*0078*/ 	.word	0xffffffff


	//   ....[4]....
        /*007c*/ 	.word	0xffffffff


	//   ....[5]....
        /*0080*/ 	.word	0xffffffff


	//   ....[6]....
        /*0084*/ 	.word	0xffffffff


	//   ....[7]....
        /*0088*/ 	.word	0xffffffff


	//   ....[8]....
        /*008c*/ 	.word	0xffffffff


	//   ....[9]....
        /*0090*/ 	.word	0xffffffff


	//   ....[10]....
        /*0094*/ 	.word	0xffffffff


	//   ....[11]....
        /*0098*/ 	.word	0xffffffff


	//   ....[12]....
        /*009c*/ 	.word	0xffffffff


	//   ....[13]....
        /*00a0*/ 	.word	0xffffffff


	//   ....[14]....
        /*00a4*/ 	.word	0xffffffff


	//   ....[15]....
        /*00a8*/ 	.word	0xffffffff


	//   ....[16]....
        /*00ac*/ 	.word	0x05000004


	//   ....[17]....
        /*00b0*/ 	.word	0x05000004


	//   ....[18]....
        /*00b4*/ 	.word	0x05000004


	//----- nvinfo : EIATTR_COOP_GROUP_INSTR_OFFSETS
	.align		4
.L_9539:
        /*00b8*/ 	.byte	0x04, 0x28
        /*00ba*/ 	.short	(.L_9541 - .L_9540)


	//   ....[0]....
.L_9540:
        /*00bc*/ 	.word	0x000018b0


	//   ....[1]....
        /*00c0*/ 	.word	0x00001900


	//   ....[2]....
        /*00c4*/ 	.word	0x00002400


	//   ....[3]....
        /*00c8*/ 	.word	0x00002440


	//   ....[4]....
        /*00cc*/ 	.word	0x00002ef0


	//   ....[5]....
        /*00d0*/ 	.word	0x00002f30


	//   ....[6]....
        /*00d4*/ 	.word	0x000038f0


	//   ....[7]....
        /*00d8*/ 	.word	0x00003980


	//   ....[8]....
        /*00dc*/ 	.word	0x00004ad0


	//   ....[9]....
        /*00e0*/ 	.word	0x00004b30


	//   ....[10]....
        /*00e4*/ 	.word	0x00004b70


	//   ....[11]....
        /*00e8*/ 	.word	0x00004b90


	//   ....[12]....
        /*00ec*/ 	.word	0x00004bb0


	//   ....[13]....
        /*00f0*/ 	.word	0x00004c90


	//   ....[14]....
        /*00f4*/ 	.word	0x00004cb0


	//   ....[15]....
        /*00f8*/ 	.word	0x00004cd0


	//   ....[16]....
        /*00fc*/ 	.word	0x00004ed0


	//   ....[17]....
        /*0100*/ 	.word	0x00004f40


	//   ....[18]....
        /*0104*/ 	.word	0x00004fb0


	//----- nvinfo : EIATTR_VRC_CTA_INIT_COUNT
	.align		4
.L_9541:
        /*0108*/ 	.byte	0x02, 0x4a
	.zero		1
	.zero		1


	//----- nvinfo : EIATTR_EXIT_INSTR_OFFSETS
	.align		4
        /*010c*/ 	.byte	0x04, 0x1c
        /*010e*/ 	.short	(.L_9543 - .L_9542)


	//   ....[0]....
.L_9542:
        /*0110*/ 	.word	0x00000080


	//   ....[1]....
        /*0114*/ 	.word	0x00004d80


	//   ....[2]....
        /*0118*/ 	.word	0x00004e80


	//----- nvinfo : EIATTR_MAX_THREADS
	.align		4
.L_9543:
        /*011c*/ 	.byte	0x04, 0x05
        /*011e*/ 	.short	(.L_9545 - .L_9544)
.L_9544:
        /*0120*/ 	.word	0x00000100
        /*0124*/ 	.word	0x00000001
        /*0128*/ 	.word	0x00000001


	//----- nvinfo : EIATTR_CRS_STACK_SIZE
	.align		4
.L_9545:
        /*012c*/ 	.byte	0x04, 0x1e
        /*012e*/ 	.short	(.L_9547 - .L_9546)
.L_9546:
        /*0130*/ 	.word	0x00000000


	//----- nvinfo : EIATTR_CBANK_PARAM_SIZE
	.align		4
.L_9547:
        /*0134*/ 	.byte	0x03, 0x19
        /*0136*/ 	.short	0x0060


	//----- nvinfo : EIATTR_PARAM_CBANK
	.align		4
        /*0138*/ 	.byte	0x04, 0x0a
        /*013a*/ 	.short	(.L_9549 - .L_9548)
	.align		4
.L_9548:
        /*013c*/ 	.word	index@(.nv.constant0._ZN18transformer_engine6detail38cast_transpose_fused_kernel_notalignedILb1ELb1ELb0EfNS_16CTDBiasDActParamI13__nv_bfloat16S3_6__halffEELi2ELi2ENS_5EmptyEXadL_ZNS_6dqgeluIffEET_T0_RKS6_EEEEvT3_mmm)
        /*0140*/ 	.short	0x0380
        /*0142*/ 	.short	0x0060


	//----- nvinfo : EIATTR_SW_WAR
	.align		4
.L_9549:
        /*0144*/ 	.byte	0x04, 0x36
        /*0146*/ 	.short	(.L_9551 - .L_9550)
.L_9550:
        /*0148*/ 	.word	0x00000008
.L_9551:


//--------------------- .nv.info._ZN18transformer_engine6detail38cast_transpose_fused_kernel_notalignedILb1ELb1ELb0EfNS_16CTDBiasDActParamI13__nv_bfloat16S3_ffEELi2ELi1ENS_5EmptyEXadL_ZNS_6dqgeluIffEET_T0_RKS5_EEEEvT3_mmm --------------------------
	.section	.nv.info._ZN18transformer_engine6detail38cast_transpose_fused_kernel_notalignedILb1ELb1ELb0EfNS_16CTDBiasDActParamI13__nv_bfloat16S3_ffEELi2ELi1ENS_5EmptyEXadL_ZNS_6dqgeluIffEET_T0_RKS5_EEEEvT3_mmm,"",@"SHT_CUDA_INFO"
	.sectionflags	@""
	.align	4


	//----- nvinfo : EIATTR_CUDA_API_VERSION
	.align		4
        /*0000*/ 	.byte	0x04, 0x37
        /*0002*/ 	.short	(.L_9553 - .L_9552)
.L_9552:
        /*0004*/ 	.word	0x00000082


	//----- nvinfo : EIATTR_KPARAM_INFO
	.align		4
.L_9553:
        /*0008*/ 	.byte	0x04, 0x17
        /*000a*/ 	.short	(.L_9555 - .L_9554)
.L_9554:
        /*000c*/ 	.word	0x00000000
        /*0010*/ 	.short	0x0003
        /*0012*/ 	.short	0x0058
        /*0014*/ 	.byte	0x00, 0xf0, 0x21, 0x00


	//----- nvinfo : EIATTR_KPARAM_INFO
	.align		4
.L_9555:
        /*0018*/ 	.byte	0x04, 0x17
        /*001a*/ 	.short	(.L_9557 - .L_9556)
.L_9556:
        /*001c*/ 	.word	0x00000000
        /*0020*/ 	.short	0x0002
        /*0022*/ 	.short	0x0050
        /*0024*/ 	.byte	0x00, 0xf0, 0x21, 0x00


	//----- nvinfo : EIATTR_KPARAM_INFO
	.align		4
.L_9557:
        /*0028*/ 	.byte	0x04, 0x17
        /*002a*/ 	.short	(.L_9559 - .L_9558)
.L_9558:
        /*002c*/ 	.word	0x00000000
        /*0030*/ 	.short	0x0001
        /*0032*/ 	.short	0x0048
        /*0034*/ 	.byte	0x00, 0xf0, 0x21, 0x00


	//----- nvinfo : EIATTR_KPARAM_INFO
	.align		4
.L_9559:
        /*0038*/ 	.byte	0x04, 0x17
        /*003a*/ 	.short	(.L_9561 - .L_9560)
.L_9560:
        /*003c*/ 	.word	0x00000000
        /*0040*/ 	.short	0x0000
        /*0042*/ 	.short	0x0000
        /*0044*/ 	.byte	0x00, 0xf0, 0x21, 0x01


	//----- nvinfo : EIATTR_SPARSE_MMA_MASK
	.align		4
.L_9561:
        /*0048*/ 	.byte	0x03, 0x50
        /*004a*/ 	.short	0x0000


	//----- nvinfo : EIATTR_MAXREG_COUNT
	.align		4
        /*004c*/ 	.byte	0x03, 0x1b
        /*004e*/ 	.short	0x00ff


	//----- nvinfo : EIATTR_NUM_BARRIERS
	.align		4
        /*0050*/ 	.byte	0x02, 0x4c
        /*0052*/ 	.byte	0x01
	.zero		1


	//----- nvinfo : EIATTR_MERCURY_ISA_VERSION
	.align		4
        /*0054*/ 	.byte	0x03, 0x5f
        /*0056*/ 	.short	0x0101


	//----- nvinfo : EIATTR_COOP_GROUP_MASK_REGIDS
	.align		4
        /*0058*/ 	.byte	0x04, 0x29
        /*005a*/ 	.short	(.L_9563 - .L_9562)


	//   ....[0]....
.L_9562:
        /*005c*/ 	.word	0xffffffff


	//   ....[1]....
        /*0060*/ 	.word	0xffffffff


	//   ....[2]....
        /*0064*/ 	.word	0xffffffff


	//   ....[3]....
        /*0068*/ 	.word	0xffffffff


	//   ....[4]....
        /*006c*/ 	.word	0xffffffff


	//   ....[5]....
        /*0070*/ 	.word	0xffffffff


	//   ....[6]....
        /*0074*/ 	.word	0xffffffff


	//   ....[7]....
        /*0078*/ 	.word	0xffffffff


	//   ....[8]....
        /*007c*/ 	.word	0xffffffff


	//   ....[9]....
        /*0080*/ 	.word	0xffffffff


	//   ....[10]....
        /*0084*/ 	.word	0xffffffff


	//   ....[11]....
        /*0088*/ 	.word	0xffffffff


	//   ....[12]....
        /*008c*/ 	.word	0xffffffff


	//   ....[13]....
        /*0090*/ 	.word	0xffffffff


	//   ....[14]....
        /*0094*/ 	.word	0xffffffff


	//   ....[15]....
        /*0098*/ 	.word	0xffffffff


	//   ....[16]....
        /*009c*/ 	.word	0x05000004


	//   ....[17]....
        /*00a0*/ 	.word	0x05000004


	//   ....[18]....
        /*00a4*/ 	.word	0x05000004


	//----- nvinfo : EIATTR_COOP_GROUP_INSTR_OFFSETS
	.align		4
.L_9563:
        /*00a8*/ 	.byte	0x04, 0x28
        /*00aa*/ 	.short	(.L_9565 - .L_9564)


	//   ....[0]....
.L_9564:
        /*00ac*/ 	.word	0x00001030


	//   ....[1]....
        /*00b0*/ 	.word	0x00001070


	//   ....[2]....
        /*00b4*/ 	.word	0x00001690


	//   ....[3]....
        /*00b8*/ 	.word	0x000016c0


	//   ....[4]....
        /*00bc*/ 	.word	0x00001b80


	//   ....[5]....
        /*00c0*/ 	.word	0x00001bc0


	//   ....[6]....
        /*00c4*/ 	.word	0x00001fd0


	//   ....[7]....
        /*00c8*/ 	.word	0x00002040


	//   ....[8]....
        /*00cc*/ 	.word	0x000032b0


	//   ....[9]....
        /*00d0*/ 	.word	0x00003310


	//   ....[10]....
        /*00d4*/ 	.word	0x00003330


	//   ....[11]....
        /*00d8*/ 	.word	0x00003350


	//   ....[12]....
        /*00dc*/ 	.word	0x00003370


	//   ....[13]....
        /*00e0*/ 	.word	0x00003430


	//   ....[14]....
        /*00e4*/ 	.word	0x00003450


	//   ....[15]....
        /*00e8*/ 	.word	0x00003470


	//   ....[16]....
        /*00ec*/ 	.word	0x00003670


	//   ....[17]....
        /*00f0*/ 	.word	0x000036e0


	//   ....[18]....
        /*00f4*/ 	.word	0x00003750


	//----- nvinfo : EIATTR_VRC_CTA_INIT_COUNT
	.align		4
.L_9565:
        /*00f8*/ 	.byte	0x02, 0x4a
	.zero		1
	.zero		1


	//----- nvinfo : EIATTR_EXIT_INSTR_OFFSETS
	.align		4
        /*00fc*/ 	.byte	0x04, 0x1c
        /*00fe*/ 	.short	(.L_9567 - .L_9566)


	//   ....[0]....
.L_9566:
        /*0100*/ 	.word	0x00000080


	//   ....[1]....
        /*0104*/ 	.word	0x00003520


	//   ....[2]....
        /*0108*/ 	.word	0x00003620


	//----- nvinfo : EIATTR_MAX_THREADS
	.align		4
.L_9567:
        /*010c*/ 	.byte	0x04, 0x05
        /*010e*/ 	.short	(.L_9569 - .L_9568)
.L_9568:
        /*0110*/ 	.word	0x00000100
        /*0114*/ 	.word	0x00000001
        /*0118*/ 	.word	0x00000001


	//----- nvinfo : EIATTR_CRS_STACK_SIZE
	.align		4
.L_9569:
        /*011c*/ 	.byte	0x04, 0x1e
        /*011e*/ 	.short	(.L_9571 - .L_9570)
.L_9570:
        /*0120*/ 	.word	0x00000000


	//----- nvinfo : EIATTR_CBANK_PARAM_SIZE
	.align		4
.L_9571:
        /*0124*/ 	.byte	0x03, 0x19
        /*0126*/ 	.short	0x0060


	//----- nvinfo : EIATTR_PARAM_CBANK
	.align		4
        /*0128*/ 	.byte	0x04, 0x0a
        /*012a*/ 	.short	(.L_9573 - .L_9572)
	.align		4
.L_9572:
        /*012c*/ 	.word	index@(.nv.constant0._ZN18transformer_engine6detail38cast_transpose_fused_kernel_notalignedILb1ELb1ELb0EfNS_16CTDBiasDActParamI13__nv_bfloat16S3_ffEELi2ELi1ENS_5EmptyEXadL_ZNS_6dqgeluIffEET_T0_RKS5_EEEEvT3_mmm)
        /*0130*/ 	.short	0x0380
        /*0132*/ 	.short	0x0060


	//----- nvinfo : EIATTR_SW_WAR
	.align		4
.L_9573:
        /*0134*/ 	.byte	0x04, 0x36
        /*0136*/ 	.short	(.L_9575 - .L_9574)
.L_9574:
        /*0138*/ 	.word	0x00000008
.L_9575:


//--------------------- .nv.info._ZN18transformer_engine6detail38cast_transpose_fused_kernel_notalignedILb1ELb1ELb0EfNS_16CTDBiasDActParamI6__halfS3_13__nv_fp8_e4m3fEELi2ELi4ENS_5EmptyEXadL_ZNS_6dqgeluIffEET_T0_RKS6_EEEEvT3_mmm --------------------------
	.section	.nv.info._ZN18transformer_engine6detail38cast_transpose_fused_kernel_notalignedILb1ELb1ELb0EfNS_16CTDBiasDActParamI6__halfS3_13__nv_fp8_e4m3fEELi2ELi4ENS_5EmptyEXadL_ZNS_6dqgeluIffEET_T0_RKS6_EEEEvT3_mmm,"",@"SHT_CUDA_INFO"
	.sectionflags	@""
	.align	4


	//----- nvinfo : EIATTR_CUDA_API_VERSION
	.align		4
        /*0000*/ 	.byte	0x04, 0x37
        /*0002*/ 	.short	(.L_9577 - .L_9576)
.L_9576:
        /*0004*/ 	.word	0x00000082


	//----- nvinfo : EIATTR_KPARAM_INFO
	.align		4
.L_9577:
        /*0008*/ 	.byte	0x04, 0x17
        /*000a*/ 	.short	(.L_9579 - .L_9578)
.L_9578:
        /*000c*/ 	.word	0x00000000
        /*0010*/ 	.short	0x0003
        /*0012*/ 	.short	0x0058
        /*0014*/ 	.byte	0x00, 0xf0, 0x21, 0x00


	//----- nvinfo : EIATTR_KPARAM_INFO
	.align		4
.L_9579:
        /*0018*/ 	.byte	0x04, 0x17
        /*001a*/ 	.short	(.L_9581 - .L_9580)
.L_9580:
        /*001c*/ 	.word	0x00000000
        /*0020*/ 	.short	0x0002
        /*0022*/ 	.short	0x0050
        /*0024*/ 	.byte	0x00, 0xf0, 0x21, 0x00


	//----- nvinfo : EIATTR_KPARAM_INFO
	.align		4
.L_9581:
        /*0028*/ 	.byte	0x04, 0x17
        /*002a*/ 	.short	(.L_9583 - .L_9582)
.L_9582:
        /*002c*/ 	.word	0x00000000
        /*0030*/ 	.short	0x0001
        /*0032*/ 	.short	0x0048
        /*0034*/ 	.byte	0x00, 0xf0, 0x21, 0x00


	//----- nvinfo : EIATTR_KPARAM_INFO
	.align		4
.L_9583:
        /*0038*/ 	.byte	0x04, 0x17
        /*003a*/ 	.short	(.L_9585 - .L_9584)
.L_9584:
        /*003c*/ 	.word	0x00000000
        /*0040*/ 	.short	0x0000
        /*0042*/ 	.short	0x0000
        /*0044*/ 	.byte	0x00, 0xf0, 0x21, 0x01


	//----- nvinfo : EIATTR_SPARSE_MMA_MASK
	.align		4
.L_9585:
        /*0048*/ 	.byte	0x03, 0x50
        /*004a*/ 	.short	0x0000


	//----- nvinfo : EIATTR_MAXREG_COUNT
	.align		4
        /*004c*/ 	.byte	0x03, 0x1b
        /*004e*/ 	.short	0x00ff


	//----- nvinfo : EIATTR_NUM_BARRIERS
	.align		4
        /*0050*/ 	.byte	0x02, 0x4c
        /*0052*/ 	.byte	0x01
	.zero		1


	//----- nvinfo : EIATTR_MERCURY_ISA_VERSION
	.align		4
        /*0054*/ 	.byte	0x03, 0x5f
        /*0056*/ 	.short	0x0101


	//----- nvinfo : EIATTR_INT_WARP_WIDE_INSTR_OFFSETS
	.align		4
        /*0058*/ 	.byte	0x04, 0x31
        /*005a*/ 	.short	(.L_9587 - .L_9586)


	//   ....[0]....
.L_9586:
        /*005c*/ 	.word	0x00000740


	//   ....[1]....
        /*0060*/ 	.word	0x00000760


	//   ....[2]....
        /*0064*/ 	.word	0x00002270


	//   ....[3]....
        /*0068*/ 	.word	0x00003b60


	//----- nvinfo : EIATTR_COOP_GROUP_MASK_REGIDS
	.align		4
.L_9587:
        /*006c*/ 	.byte	0x04, 0x29
        /*006e*/ 	.short	(.L_9589 - .L_9588)


	//   ....[0]....
.L_9588:
        /*0070*/ 	.word	0xffffffff


	//   ....[1]....
        /*0074*/ 	.word	0xffffffff


	//   ....[2]....
        /*0078*/ 	.word	0xffffffff


	//   ....[3]....
        /*007c*/ 	.word	0xffffffff


	//   ....[4]....
        /*0080*/ 	.word	0xffffffff


	//   ....[5]....
        /*0084*/ 	.word	0xffffffff


	//   ....[6]....
        /*0088*/ 	.word	0xffffffff


	//   ....[7]....
        /*008c*/ 	.word	0xffffffff


	//   ....[8]....
        /*0090*/ 	.word	0xffffffff


	//   ....[9]....
        /*0094*/ 	.word	0xffffffff


	//   ....[10]....
        /*0098*/ 	.word	0xffffffff


	//   ....[11]....
        /*009c*/ 	.word	0xffffffff


	//   ....[12]....
        /*00a0*/ 	.word	0xffffffff


	//   ....[13]....
        /*00a4*/ 	.word	0xffffffff


	//   ....[14]....
        /*00a8*/ 	.word	0xffffffff


	//   ....[15]....
        /*00ac*/ 	.word	0xffffffff


	//   ....[16]....
        /*00b0*/ 	.word	0x05000004


	//   ....[17]....
        /*00b4*/ 	.word	0x05000004


	//   ....[18]....
        /*00b8*/ 	.word	0x05000004


	//----- nvinfo : EIATTR_COOP_GROUP_INSTR_OFFSETS
	.align		4
.L_9589:
        /*00bc*/ 	.byte	0x04, 0x28
        /*00be*/ 	.short	(.L_9591 - .L_9590)


	//   ....[0]....
.L_9590:
        /*00c0*/ 	.word	0x00002870


	//   ....[1]....
        /*00c4*/ 	.word	0x000028b0


	//   ....[2]....
        /*00c8*/ 	.word	0x00003f90


	//   ....[3]....
        /*00cc*/ 	.word	0x00003fb0


	//   ....[4]....
        /*00d0*/ 	.word	0x000055f0


	//   ....[5]....
        /*00d4*/ 	.word	0x00005640


	//   ....[6]....
        /*00d8*/ 	.word	0x00006ad0


	//   ....[7]....
        /*00dc*/ 	.word	0x00006b10


	//   ....[8]....
        /*00e0*/ 	.word	0x00007cd0


	//   ....[9]....
        /*00e4*/ 	.word	0x00007d30


	//   ....[10]....
        /*00e8*/ 	.word	0x00007d70


	//   ....[11]....
        /*00ec*/ 	.word	0x00007d90


	//   ....[12]....
        /*00f0*/ 	.word	0x00007db0


	//   ....[13]....
        /*00f4*/ 	.word	0x00007e90


	//   ....[14]....
        /*00f8*/ 	.word	0x00007eb0


	//   ....[15]....
        /*00fc*/ 	.word	0x00007ed0


	//   ....[16]....
        /*0100*/ 	.word	0x000080d0


	//   ....[17]....
        /*0104*/ 	.word	0x00008140


	//   ....[18]....
        /*0108*/ 	.word	0x000081b0


	//----- nvinfo : EIATTR_VRC_CTA_INIT_COUNT
	.align		4
.L_9591:
        /*010c*/ 	.byte	0x02, 0x4a
	.zero		1
	.zero		1


	//----- nvinfo : EIATTR_EXIT_INSTR_OFFSETS
	.align		4
        /*0110*/ 	.byte	0x04, 0x1c
        /*0112*/ 	.short	(.L_9593 - .L_9592)


	//   ....[0]....
.L_9592:
        /*0114*/ 	.word	0x00000080


	//   ....[1]....
        /*0118*/ 	.word	0x00007f80


	//   ....[2]....
        /*011c*/ 	.word	0x00008080


	//----- nvinfo : EIATTR_MAX_THREADS
	.align		4
.L_9593:
        /*0120*/ 	.byte	0x04, 0x05
        /*0122*/ 	.short	(.L_9595 - .L_9594)
.L_9594:
        /*0124*/ 	.word	0x00000100
        /*0128*/ 	.word	0x00000001
        /*012c*/ 	.word	0x00000001


	//----- nvinfo : EIATTR_CRS_STACK_SIZE
	.align		4
.L_9595:
        /*0130*/ 	.byte	0x04, 0x1e
        /*0132*/ 	.short	(.L_9597 - .L_9596)
.L_9596:
        /*0134*/ 	.word	0x00000000


	//----- nvinfo : EIATTR_CBANK_PARAM_SIZE
	.align		4
.L_9597:
        /*0138*/ 	.byte	0x03, 0x19
        /*013a*/ 	.short	0x0060


	//----- nvinfo : EIATTR_PARAM_CBANK
	.align		4
        /*013c*/ 	.byte	0x04, 0x0a
        /*013e*/ 	.short	(.L_9599 - .L_9598)
	.align		4
.L_9598:
        /*0140*/ 	.word	index@(.nv.constant0._ZN18transformer_engine6detail38cast_transpose_fused_kernel_notalignedILb1ELb1ELb0EfNS_16CTDBiasDActParamI6__halfS3_13__nv_fp8_e4m3fEELi2ELi4ENS_5EmptyEXadL_ZNS_6dqgeluIffEET_T0_RKS6_EEEEvT3_mmm)
        /*0144*/ 	.short	0x0380
        /*0146*/ 	.short	0x0060


	//----- nvinfo : EIATTR_SW_WAR
	.align		4
.L_9599:
        /*0148*/ 	.byte	0x04, 0x36
        /*014a*/ 	.short	(.L_9601 - .L_9600)
.L_9600:
        /*014c*/ 	.word	0x00000008
.L_9601:


//--------------------- .nv.info._ZN18transformer_engine6detail38cast_transpose_fused_kernel_notalignedILb1ELb1ELb0EfNS_16CTDBiasDActParamI6__halfS3_13__nv_fp8_e5m2fEELi2ELi4ENS_5EmptyEXadL_ZNS_6dqgeluIffEET_T0_RKS6_EEEEvT3_mmm --------------------------
	.section	.nv.info._ZN18transformer_engine6detail38cast_transpose_fused_kernel_notalignedILb1ELb1ELb0EfNS_16CTDBiasDActParamI6__halfS3_13__nv_fp8_e5m2fEELi2ELi4ENS_5EmptyEXadL_ZNS_6dqgeluIffEET_T0_RKS6_EEEEvT3_mmm,"",@"SHT_CUDA_INFO"
	.sectionflags	@""
	.align	4


	//----- nvinfo : EIATTR_CUDA_API_VERSION
	.align		4
        /*0000*/ 	.byte	0x04, 0x37
        /*0002*/ 	.short	(.L_9603 - .L_9602)
.L_9602:
        /*0004*/ 	.word	0x00000082


	//----- nvinfo : EIATTR_KPARAM_INFO
	.align		4
.L_9603:
        /*0008*/ 	.byte	0x04, 0x17
        /*000a*/ 	.short	(.L_9605 - .L_9604)
.L_9604:
        /*000c*/ 	.word	0x00000000
        /*0010*/ 	.short	0x0003
        /*0012*/ 	.short	0x0058
        /*0014*/ 	.byte	0x00, 0xf0, 0x21, 0x00


	//----- nvinfo : EIATTR_KPARAM_INFO
	.align		4
.L_9605:
        /*0018*/ 	.byte	0x04, 0x17
        /*001a*/ 	.short	(.L_9607 - .L_9606)
.L_9606:
        /*001c*/ 	.word	0x00000000
        /*0020*/ 	.short	0x0002
        /*0022*/ 	.short	0x0050
        /*0024*/ 	.byte	0x00, 0xf0, 0x21, 0x00


	//----- nvinfo : EIATTR_KPARAM_INFO
	.align		4
.L_9607:
        /*0028*/ 	.byte	0x04, 0x17
        /*002a*/ 	.short	(.L_9609 - .L_9608)
.L_9608:
        /*002c*/ 	.word	0x00000000
        /*0030*/ 	.short	0x0001
        /*0032*/ 	.short	0x0048
        /*0034*/ 	.byte	0x00, 0xf0, 0x21, 0x00


	//----- nvinfo : EIATTR_KPARAM_INFO
	.align		4
.L_9609:
        /*0038*/ 	.byte	0x04, 0x17
        /*003a*/ 	.short	(.L_9611 - .L_9610)
.L_9610:
        /*003c*/ 	.word	0x00000000
        /*0040*/ 	.short	0x0000
        /*0042*/ 	.short	0x0000
        /*0044*/ 	.byte	0x00, 0xf0, 0x21, 0x01


	//----- nvinfo : EIATTR_SPARSE_MMA_MASK
	.align		4
.L_9611:
        /*0048*/ 	.byte	0x03, 0x50
        /*004a*/ 	.short	0x0000


	//----- nvinfo : EIATTR_MAXREG_COUNT
	.align		4
        /*004c*/ 	.byte	0x03, 0x1b
        /*004e*/ 	.short	0x00ff


	//----- nvinfo : EIATTR_NUM_BARRIERS
	.align		4
        /*0050*/ 	.byte	0x02, 0x4c
        /*0052*/ 	.byte	0x01
	.zero		1


	//----- nvinfo : EIATTR_MERCURY_ISA_VERSION
	.align		4
        /*0054*/ 	.byte	0x03, 0x5f
        /*0056*/ 	.short	0x0101


	//----- nvinfo : EIATTR_INT_WARP_WIDE_INSTR_OFFSETS
	.align		4
        /*0058*/ 	.byte	0x04, 0x31
        /*005a*/ 	.short	(.L_9613 - .L_9612)


	//   ....[0]....
.L_9612:
        /*005c*/ 	.word	0x00000740


	//   ....[1]....
        /*0060*/ 	.word	0x00000760


	//   ....[2]....
        /*0064*/ 	.word	0x00002270


	//   ....[3]....
        /*0068*/ 	.word	0x00003b60


	//----- nvinfo : EIATTR_COOP_GROUP_MASK_REGIDS
	.align		4
.L_9613:
        /*006c*/ 	.byte	0x04, 0x29
        /*006e*/ 	.short	(.L_9615 - .L_9614)


	//   ....[0]....
.L_9614:
        /*0070*/ 	.word	0xffffffff


	//   ....[1]....
        /*0074*/ 	.word	0xffffffff


	//   ....[2]....
        /*0078*/ 	.word	0xffffffff


	//   ....[3]....
        /*007c*/ 	.word	0xffffffff


	//   ....[4]....
        /*0080*/ 	.word	0xffffffff


	//   ....[5]....
        /*0084*/ 	.word	0xffffffff


	//   ....[6]....
        /*0088*/ 	.word	0xffffffff


	//   ....[7]....
        /*008c*/ 	.word	0xffffffff


	//   ....[8]....
        /*0090*/ 	.word	0xffffffff


	//   ....[9]....
        /*0094*/ 	.word	0xffffffff


	//   ....[10]....
        /*0098*/ 	.word	0xffffffff


	//   ....[11]....
        /*009c*/ 	.word	0xffffffff


	//   ....[12]....
        /*00a0*/ 	.word	0xffffffff


	//   ....[13]....
        /*00a4*/ 	.word	0xffffffff


	//   ....[14]....
        /*00a8*/ 	.word	0xffffffff


	//   ....[15]....
        /*00ac*/ 	.word	0xffffffff


	//   ....[16]....
        /*00b0*/ 	.word	0x05000004


	//   ....[17]....
        /*00b4*/ 	.word	0x05000004


	//   ....[18]....
        /*00b8*/ 	.word	0x05000004


	//----- nvinfo : EIATTR_COOP_GROUP_INSTR_OFFSETS
	.align		4
.L_9615:
        /*00bc*/ 	.byte	0x04, 0x28
        /*00be*/ 	.short	(.L_9617 - .L_9616)


	//   ....[0]....
.L_9616:
        /*00c0*/ 	.word	0x00002870


	//   ....[1]....
        /*00c4*/ 	.word	0x000028b0


	//   ....[2]....
        /*00c8*/ 	.word	0x00003f90


	//   ....[3]....
        /*00cc*/ 	.word	0x00003fb0


	//   ....[4]....
        /*00d0*/ 	.word	0x000055f0


	//   ....[5]....
        /*00d4*/ 	.word	0x00005640


	//   ....[6]....
        /*00d8*/ 	.word	0x00006ad0


	//   ....[7]....
        /*00dc*/ 	.word	0x00006b10


	//   ....[8]....
        /*00e0*/ 	.word	0x00007cd0


	//   ....[9]....
        /*00e4*/ 	.word	0x00007d30


	//   ....[10]....
        /*00e8*/ 	.word	0x00007d70


	//   ....[11]....
        /*00ec*/ 	.word	0x00007d90


	//   ....[12]....
        /*00f0*/ 	.word	0x00007db0


	//   ....[13]....
        /*00f4*/ 	.word	0x00007e90


	//   ....[14]....
        /*00f8*/ 	.word	0x00007eb0


	//   ....[15]....
        /*00fc*/ 	.word	0x00007ed0


	//   ....[16]....
        /*0100*/ 	.word	0x000080d0


	//   ....[17]....
        /*0104*/ 	.word	0x00008140


	//   ....[18]....
        /*0108*/ 	.word	0x000081b0


	//----- nvinfo : EIATTR_VRC_CTA_INIT_COUNT
	.align		4
.L_9617:
        /*010c*/ 	.byte	0x02, 0x4a
	.zero		1
	.zero		1


	//----- nvinfo : EIATTR_EXIT_INSTR_OFFSETS
	.align		4
        /*0110*/ 	.byte	0x04, 0x1c
        /*0112*/ 	.short	(.L_9619 - .L_9618)


	//   ....[0]....
.L_9618:
        /*0114*/ 	.word	0x00000080


	//   ....[1]....
        /*0118*/ 	.word	0x00007f80


	//   ....[2]....
        /*011c*/ 	.word	0x00008080


	//----- nvinfo : EIATTR_MAX_THREADS
	.align		4
.L_9619:
        /*0120*/ 	.byte	0x04, 0x05
        /*0122*/ 	.short	(.L_9621 - .L_9620)
.L_9620:
        /*0124*/ 	.word	0x00000100
        /*0128*/ 	.word	0x00000001
        /*012c*/ 	.word	0x00000001


	//----- nvinfo : EIATTR_CRS_STACK_SIZE
	.align		4
.L_9621:
        /*0130*/ 	.byte	0x04, 0x1e
        /*0132*/ 	.short	(.L_9623 - .L_9622)
.L_9622:
        /*0134*/ 	.word	0x00000000


	//----- nvinfo : EIATTR_CBANK_PARAM_SIZE
	.align		4
.L_9623:
        /*0138*/ 	.byte	0x03, 0x19
        /*013a*/ 	.short	0x0060


	//----- nvinfo : EIATTR_PARAM_CBANK
	.align		4
        /*013c*/ 	.byte	0x04, 0x0a
        /*013e*/ 	.short	(.L_9625 - .L_9624)
	.align		4
.L_9624:
        /*0140*/ 	.word	index@(.nv.constant0._ZN18transformer_engine6detail38cast_transpose_fused_kernel_notalignedILb1ELb1ELb0EfNS_16CTDBiasDActParamI6__halfS3_13__nv_fp8_e5m2fEELi2ELi4ENS_5EmptyEXadL_ZNS_6dqgeluIffEET_T0_RKS6_EEEEvT3_mmm)
        /*0144*/ 	.short	0x0380
        /*0146*/ 	.short	0x0060


	//----- nvinfo : EIATTR_SW_WAR
	.align		4
.L_9625:
        /*0148*/ 	.byte	0x04, 0x36
        /*014a*/ 	.short	(.L_9627 - .L_9626)
.L_9626:
        /*014c*/ 	.word	0x00000008
.L_9627:


//--------------------- .nv.info._ZN18transformer_engine6detail38cast_transpose_fused_kernel_notalignedILb1ELb1ELb0EfNS_16CTDBiasDActParamI6__halfS3_13__nv_bfloat16fEELi2ELi2ENS_5EmptyEXadL_ZNS_6dqgeluIffEET_T0_RKS6_EEEEvT3_mmm --------------------------
	.section	.nv.info._ZN18transformer_engine6detail38cast_transpose_fused_kernel_notalignedILb1ELb1ELb0EfNS_16CTDBiasDActParamI6__halfS3_13__nv_bfloat16fEELi2ELi2ENS_5EmptyEXadL_ZNS_6dqgeluIffEET_T0_RKS6_EEEEvT3_mmm,"",@"SHT_CUDA_INFO"
	.sectionflags	@""
	.align	4


	//----- nvinfo : EIATTR_CUDA_API_VERSION
	.align		4
        /*0000*/ 	.byte	0x04, 0x37
        /*0002*/ 	.short	(.L_9629 - .L_9628)
.L_9628:
        /*0004*/ 	.word	0x00000082


	//----- nvinfo : EIATTR_KPARAM_INFO
	.align		4
.L_9629:
        /*0008*/ 	.byte	0x04, 0x17
        /*000a*/ 	.short	(.L_9631 - .L_9630)
.L_9630:
        /*000c*/ 	.word	0x00000000
        /*0010*/ 	.short	0x0003
        /*0012*/ 	.short	0x0058
        /*0014*/ 	.byte	0x00, 0xf0, 0x21, 0x00


	//----- nvinfo : EIATTR_KPARAM_INFO
	.align		4
.L_9631:
        /*0018*/ 	.byte	0x04, 0x17
        /*001a*/ 	.short	(.L_9633 - .L_9632)
.L_9632:
        /*001c*/ 	.word	0x00000000
        /*0020*/ 	.short	0x0002
        /*0022*/ 	.short	0x0050
        /*0024*/ 	.byte	0x00, 0xf0, 0x21, 0x00


	//----- nvinfo : EIATTR_KPARAM_INFO
	.align		4
.L_9633:
        /*0028*/ 	.byte	0x04, 0x17
        /*002a*/ 	.short	(.L_9635 - .L_9634)
.L_9634:
        /*002c*/ 	.word	0x00000000
        /*0030*/ 	.short	0x0001
        /*0032*/ 	.short	0x0048
        /*0034*/ 	.byte	0x00, 0xf0, 0x21, 0x00


	//----- nvinfo : EIATTR_KPARAM_INFO
	.align		4
.L_9635:
        /*0038*/ 	.byte	0x04, 0x17
        /*003a*/ 	.short	(.L_9637 - .L_9636)
.L_9636:
        /*003c*/ 	.word	0x00000000
        /*0040*/ 	.short	0x0000
        /*0042*/ 	.short	0x0000
        /*0044*/ 	.byte	0x00, 0xf0, 0x21, 0x01


	//----- nvinfo : EIATTR_SPARSE_MMA_MASK
	.align		4
.L_9637:
        /*0048*/ 	.byte	0x03, 0x50
        /*004a*/ 	.short	0x0000


	//----- nvinfo : EIATTR_MAXREG_COUNT
	.align		4
        /*004c*/ 	.byte	0x03, 0x1b
        /*004e*/ 	.short	0x00ff


	//----- nvinfo : EIATTR_NUM_BARRIERS
	.align		4
        /*0050*/ 	.byte	0x02, 0x4c
        /*0052*/ 	.byte	0x01
	.zero		1


	//----- nvinfo : EIATTR_MERCURY_ISA_VERSION
	.align		4
        /*0054*/ 	.byte	0x03, 0x5f
        /*0056*/ 	.short	0x0101


	//----- nvinfo : EIATTR_INT_WARP_WIDE_INSTR_OFFSETS
	.align		4
        /*0058*/ 	.byte	0x04, 0x31
        /*005a*/ 	.short	(.L_9639 - .L_9638)


	//   ....[0]....
.L_9638:
        /*005c*/ 	.word	0x000007a0


	//   ....[1]....
        /*0060*/ 	.word	0x00001480


	//   ....[2]....
        /*0064*/ 	.word	0x000020d0


	//----- nvinfo : EIATTR_COOP_GROUP_MASK_REGIDS
	.align		4
.L_9639:
        /*0068*/ 	.byte	0x04, 0x29
        /*006a*/ 	.short	(.L_9641 - .L_9640)


	//   ....[0]....
.L_9640:
        /*006c*/ 	.word	0xffffffff


	//   ....[1]....
        /*0070*/ 	.word	0xffffffff


	//   ....[2]....
        /*0074*/ 	.word	0xffffffff


	//   ....[3]....
        /*0078*/ 	.word	0xffffffff


	//   ....[4]....
        /*007c*/ 	.word	0xffffffff


	//   ....[5]....
        /*0080*/ 	.word	0xffffffff


	//   ....[6]....
        /*0084*/ 	.word	0xffffffff


	//   ....[7]....
        /*0088*/ 	.word	0xffffffff


	//   ....[8]....
        /*008c*/ 	.word	0xffffffff


	//   ....[9]....
        /*0090*/ 	.word	0xffffffff


	//   ....[10]....
        /*0094*/ 	.word	0xffffffff


	//   ....[11]....
        /*0098*/ 	.word	0xffffffff


	//   ....[12]....
        /*009c*/ 	.word	0xffffffff


	//   ....[13]....
        /*00a0*/ 	.word	0xffffffff


	//   ....[14]....
        /*00a4*/ 	.word	0xffffffff


	//   ....[15]....
        /*00a8*/ 	.word	0xffffffff


	//   ....[16]....
        /*00ac*/ 	.word	0x05000004


	//   ....[17]....
        /*00b0*/ 	.word	0x05000004


	//   ....[18]....
        /*00b4*/ 	.word	0x05000004


	//----- nvinfo : EIATTR_COOP_GROUP_INSTR_OFFSETS
	.align		4
.L_9641:
        /*00b8*/ 	.byte	0x04, 0x28
        /*00ba*/ 	.short	(.L_9643 - .L_9642)


	//   ....[0]....
.L_9642:
        /*00bc*/ 	.word	0x00001850


	//   ....[1]....
        /*00c0*/ 	.word	0x00001880


	//   ....[2]....
        /*00c4*/ 	.word	0x000023e0


	//   ....[3]....
        /*00c8*/ 	.word	0x00002400


	//   ....[4]....
        /*00cc*/ 	.word	0x00002d30


	//   ....[5]....
        /*00d0*/ 	.word	0x00002d90


	//   ....[6]....
        /*00d4*/ 	.word	0x000037f0


	//   ....[7]....
        /*00d8*/ 	.word	0x00003830


	//   ....[8]....
        /*00dc*/ 	.word	0x00004a50


	//   ....[9]....
        /*00e0*/ 	.word	0x00004ab0


	//   ....[10]....
        /*00e4*/ 	.word	0x00004af0


	//   ....[11]....
        /*00e8*/ 	.word	0x00004b10


	//   ....[12]....
        /*00ec*/ 	.word	0x00004b30


	//   ....[13]....
        /*00f0*/ 	.word	0x00004c10


	//   ....[14]....
        /*00f4*/ 	.word	0x00004c30


	//   ....[15]....
        /*00f8*/ 	.word	0x00004c50


	//   ....[16]....
        /*00fc*/ 	.word	0x00004e50


	//   ....[17]....
        /*0100*/ 	.word	0x00004ec0


	//   ....[18]....
        /*0104*/ 	.word	0x00004f30


	//----- nvinfo : EIATTR_VRC_CTA_INIT_COUNT
	.align		4
.L_9643:
        /*0108*/ 	.byte	0x02, 0x4a
	.zero		1
	.zero		1


	//----- nvinfo : EIATTR_EXIT_INSTR_OFFSETS
	.align		4
        /*010c*/ 	.byte	0x04, 0x1c
        /*010e*/ 	.short	(.L_9645 - .L_9644)


	//   ....[0]....
.L_9644:
        /*0110*/ 	.word	0x00000080


	//   ....[1]....
        /*0114*/ 	.word	0x00004d00


	//   ....[2]....
        /*0118*/ 	.word	0x00004e00


	//----- nvinfo : EIATTR_MAX_THREADS
	.align		4
.L_9645:
        /*011c*/ 	.byte	0x04, 0x05
        /*011e*/ 	.short	(.L_9647 - .L_9646)
.L_9646:
        /*0120*/ 	.word	0x00000100
        /*0124*/ 	.word	0x00000001
        /*0128*/ 	.word	0x00000001


	//----- nvinfo : EIATTR_CRS_STACK_SIZE
	.align		4
.L_9647:
        /*012c*/ 	.byte	0x04, 0x1e
        /*012e*/ 	.short	(.L_9649 - .L_9648)
.L_9648:
        /*0130*/ 	.word	0x00000000


	//----- nvinfo : EIATTR_CBANK_PARAM_SIZE
	.align		4
.L_9649:
        /*0134*/ 	.byte	0x03, 0x19
        /*0136*/ 	.short	0x0060


	//----- nvinfo : EIATTR_PARAM_CBANK
	.align		4
        /*0138*/ 	.byte	0x04, 0x0a
        /*013a*/ 	.short	(.L_9651 - .L_9650)
	.align		4
.L_9650:
        /*013c*/ 	.word	index@(.nv.constant0._ZN18transformer_engine6detail38cast_transpose_fused_kernel_notalignedILb1ELb1ELb0EfNS_16CTDBiasDActParamI6__halfS3_13__nv_bfloat16fEELi2ELi2ENS_5EmptyEXadL_ZNS_6dqgeluIffEET_T0_RKS6_EEEEvT3_mmm)
        /*0140*/ 	.short	0x0380
        /*0142*/ 	.short	0x0060


	//----- nvinfo : EIATTR_SW_WAR
	.align		4
.L_9651:
        /*0144*/ 	.byte	0x04, 0x36
        /*0146*/ 	.short	(.L_9653 - .L_9652)
.L_9652:
        /*0148*/ 	.word	0x00000008
.L_9653:


//--------------------- .nv.info._ZN18transformer_engine6detail38cast_transpose_fused_kernel_notalignedILb1ELb1ELb0EfNS_16CTDBiasDActParamI6__halfS3_S3_fEELi2ELi2ENS_5EmptyEXadL_ZNS_6dqgeluIffEET_T0_RKS5_EEEEvT3_mmm --------------------------
	.section	.nv.info._ZN18transformer_engine6detail38cast_transpose_fused_kernel_notalignedILb1ELb1ELb0EfNS_16CTDBiasDActParamI6__halfS3_S3_fEELi2ELi2ENS_5EmptyEXadL_ZNS_6dqgeluIffEET_T0_RKS5_EEEEvT3_mmm,"",@"SHT_CUDA_INFO"
	.sectionflags	@""
	.align	4


	//----- nvinfo : EIATTR_CUDA_API_VERSION
	.align		4
        /*0000*/ 	.byte	0x04, 0x37
        /*0002*/ 	.short	(.L_9655 - .L_9654)
.L_9654:
        /*0004*/ 	.word	0x00000082


	//----- nvinfo : EIATTR_KPARAM_INFO
	.align		4
.L_9655:
        /*0008*/ 	.byte	0x04, 0x17
        /*000a*/ 	.short	(.L_9657 - .L_9656)
.L_9656:
        /*000c*/ 	.word	0x00000000
        /*0010*/ 	.short	0x0003
        /*0012*/ 	.short	0x0058
        /*0014*/ 	.byte	0x00, 0xf0, 0x21, 0x00


	//----- nvinfo : EIATTR_KPARAM_INFO
	.align		4
.L_9657:
        /*0018*/ 	.byte	0x04, 0x17
        /*001a*/ 	.short	(.L_9659 - .L_9658)
.L_9658:
        /*001c*/ 	.word	0x00000000
        /*0020*/ 	.short	0x0002
        /*0022*/ 	.short	0x0050
        /*0024*/ 	.byte	0x00, 0xf0, 0x21, 0x00


	//----- nvinfo : EIATTR_KPARAM_INFO
	.align		4
.L_9659:
        /*0028*/ 	.byte	0x04, 0x17
        /*002a*/ 	.short	(.L_9661 - .L_9660)
.L_9660:
        /*002c*/ 	.word	0x00000000
        /*0030*/ 	.short	0x0001
        /*0032*/ 	.short	0x0048
        /*0034*/ 	.byte	0x00, 0xf0, 0x21, 0x00


	//----- nvinfo : EIATTR_KPARAM_INFO
	.align		4
.L_9661:
        /*0038*/ 	.byte	0x04, 0x17
        /*003a*/ 	.short	(.L_9663 - .L_9662)
.L_9662:
        /*003c*/ 	.word	0x00000000
        /*0040*/ 	.short	0x0000
        /*0042*/ 	.short	0x0000
        /*0044*/ 	.byte	0x00, 0xf0, 0x21, 0x01


	//----- nvinfo : EIATTR_SPARSE_MMA_MASK
	.align		4
.L_9663:
        /*0048*/ 	.byte	0x03, 0x50
        /*004a*/ 	.short	0x0000


	//----- nvinfo : EIATTR_MAXREG_COUNT
	.align		4
        /*004c*/ 	.byte	0x03, 0x1b
        /*004e*/ 	.short	0x00ff


	//----- nvinfo : EIATTR_NUM_BARRIERS
	.align		4
        /*0050*/ 	.byte	0x02, 0x4c
        /*0052*/ 	.byte	0x01
	.zero		1


	//----- nvinfo : EIATTR_MERCURY_ISA_VERSION
	.align		4
        /*0054*/ 	.byte	0x03, 0x5f
        /*0056*/ 	.short	0x0101


	//----- nvinfo : EIATTR_INT_WARP_WIDE_INSTR_OFFSETS
	.align		4
        /*0058*/ 	.byte	0x04, 0x31
        /*005a*/ 	.short	(.L_9665 - .L_9664)


	//   ....[0]....
.L_9664:
        /*005c*/ 	.word	0x000007a0


	//   ....[1]....
        /*0060*/ 	.word	0x00001480


	//   ....[2]....
        /*0064*/ 	.word	0x000020d0


	//----- nvinfo : EIATTR_COOP_GROUP_MASK_REGIDS
	.align		4
.L_9665:
        /*0068*/ 	.byte	0x04, 0x29
        /*006a*/ 	.short	(.L_9667 - .L_9666)


	//   ....[0]....
.L_9666:
        /*006c*/ 	.word	0xffffffff


	//   ....[1]....
        /*0070*/ 	.word	0xffffffff


	//   ....[2]....
        /*0074*/ 	.word	0xffffffff


	//   ....[3]....
        /*0078*/ 	.word	0xffffffff


	//   ....[4]....
        /*007c*/ 	.word	0xffffffff


	//   ....[5]....
        /*0080*/ 	.word	0xffffffff


	//   ....[6]....
        /*0084*/ 	.word	0xffffffff


	//   ....[7]....
        /*0088*/ 	.word	0xffffffff


	//   ....[8]....
        /*008c*/ 	.word	0xffffffff


	//   ....[9]....
        /*0090*/ 	.word	0xffffffff


	//   ....[10]....
        /*0094*/ 	.word	0xffffffff


	//   ....[11]....
        /*0098*/ 	.word	0xffffffff


	//   ....[12]....
        /*009c*/ 	.word	0xffffffff


	//   ....[13]....
        /*00a0*/ 	.word	0xffffffff


	//   ....[14]....
        /*00a4*/ 	.word	0xffffffff


	//   ....[15]....
        /*00a8*/ 	.word	0xffffffff


	//   ....[16]....
        /*00ac*/ 	.word	0x05000004


	//   ....[17]....
        /*00b0*/ 	.word	0x05000004


	//   ....[18]....
        /*00b4*/ 	.word	0x05000004


	//----- nvinfo : EIATTR_COOP_GROUP_INSTR_OFFSETS
	.align		4
.L_9667:
        /*00b8*/ 	.byte	0x04, 0x28
        /*00ba*/ 	.short	(.L_9669 - .L_9668)


	//   ....[0]....
.L_9668:
        /*00bc*/ 	.word	0x00001850


	//   ....[1]....
        /*00c0*/ 	.word	0x00001880


	//   ....[2]....
        /*00c4*/ 	.word	0x000023e0


	//   ....[3]....
        /*00c8*/ 	.word	0x00002400


	//   ....[4]....
        /*00cc*/ 	.word	0x00002d30


	//   ....[5]....
        /*00d0*/ 	.word	0x00002d90


	//   ....[6]....
        /*00d4*/ 	.word	0x000037f0


	//   ....[7]....
        /*00d8*/ 	.word	0x00003830


	//   ....[8]....
        /*00dc*/ 	.word	0x00004a50


	//   ....[9]....
        /*00e0*/ 	.word	0x00004ab0


	//   ....[10]....
        /*00e4*/ 	.word	0x00004af0


	//   ....[11]....
        /*00e8*/ 	.word	0x00004b10


	//   ....[12]....
        /*00ec*/ 	.word	0x00004b30


	//   ....[13]....
        /*00f0*/ 	.word	0x00004c10


	//   ....[14]....
        /*00f4*/ 	.word	0x00004c30


	//   ....[15]....
        /*00f8*/ 	.word	0x00004c50


	//   ....[16]....
        /*00fc*/ 	.word	0x00004e50


	//   ....[17]....
        /*0100*/ 	.word	0x00004ec0


	//   ....[18]....
        /*0104*/ 	.word	0x00004f30


	//----- nvinfo : EIATTR_VRC_CTA_INIT_COUNT
	.align		4
.L_9669:
        /*0108*/ 	.byte	0x02, 0x4a
	.zero		1
	.zero		1


	//----- nvinfo : EIATTR_EXIT_INSTR_OFFSETS
	.align		4
        /*010c*/ 	.byte	0x04, 0x1c
        /*010e*/ 	.short	(.L_9671 - .L_9670)


	//   ....[0]....
.L_9670:
        /*0110*/ 	.word	0x00000080


	//   ....[1]....
        /*0114*/ 	.word	0x00004d00


	//   ....[2]....
        /*0118*/ 	.word	0x00004e00


	//----- nvinfo : EIATTR_MAX_THREADS
	.align		4
.L_9671:
        /*011c*/ 	.byte	0x04, 0x05
        /*011e*/ 	.short	(.L_9673 - .L_9672)
.L_9672:
        /*0120*/ 	.word	0x00000100
        /*0124*/ 	.word	0x00000001
        /*0128*/ 	.word	0x00000001


	//----- nvinfo : EIATTR_CRS_STACK_SIZE
	.align		4
.L_9673:
        /*012c*/ 	.byte	0x04, 0x1e
        /*012e*/ 	.short	(.L_9675 - .L_9674)
.L_9674:
        /*0130*/ 	.word	0x00000000


	//----- nvinfo : EIATTR_CBANK_PARAM_SIZE
	.align		4
.L_9675:
        /*0134*/ 	.byte	0x03, 0x19
        /*0136*/ 	.short	0x0060


	//----- nvinfo : EIATTR_PARAM_CBANK
	.align		4
        /*0138*/ 	.byte	0x04, 0x0a
        /*013a*/ 	.short	(.L_9677 - .L_9676)
	.align		4
.L_9676:
        /*013c*/ 	.word	index@(.nv.constant0._ZN18transformer_engine6detail38cast_transpose_fused_kernel_notalignedILb1ELb1ELb0EfNS_16CTDBiasDActParamI6__halfS3_S3_fEELi2ELi2ENS_5EmptyEXadL_ZNS_6dqgeluIffEET_T0_RKS5_EEEEvT3_mmm)
        /*0140*/ 	.short	0x0380
        /*0142*/ 	.short	0x0060


	//----- nvinfo : EIATTR_SW_WAR
	.align		4
.L_9677:
        /*0144*/ 	.byte	0x04, 0x36
        /*0146*/ 	.short	(.L_9679 - .L_9678)
.L_9678:
        /*0148*/ 	.word	0x00000008
.L_9679:


//--------------------- .nv.info._ZN18transformer_engine6detail38cast_transpose_fused_kernel_notalignedILb1ELb1ELb0EfNS_16CTDBiasDActParamI6__halfS3_ffEELi2ELi1ENS_5EmptyEXadL_ZNS_6dqgeluIffEET_T0_RKS5_EEEEvT3_mmm --------------------------
	.section	.nv.info._ZN18transformer_engine6detail38cast_transpose_fused_kernel_notalignedILb1ELb1ELb0EfNS_16CTDBiasDActParamI6__halfS3_ffEELi2ELi1ENS_5EmptyEXadL_ZNS_6dqgeluIffEET_T0_RKS5_EEEEvT3_mmm,"",@"SHT_CUDA_INFO"
	.sectionflags	@""
	.align	4


	//----- nvinfo : EIATTR_CUDA_API_VERSION
	.align		4
        /*0000*/ 	.byte	0x04, 0x37
        /*0002*/ 	.short	(.L_9681 - .L_9680)
.L_9680:
        /*0004*/ 	.word	0x00000082


	//----- nvinfo : EIATTR_KPARAM_INFO
	.align		4
.L_9681:
        /*0008*/ 	.byte	0x04, 0x17
        /*000a*/ 	.short	(.L_9683 - .L_9682)
.L_9682:
        /*000c*/ 	.word	0x00000000
        /*0010*/ 	.short	0x0003
        /*0012*/ 	.short	0x0058
        /*0014*/ 	.byte	0x00, 0xf0, 0x21, 0x00


	//----- nvinfo : EIATTR_KPARAM_INFO
	.align		4
.L_9683:
        /*0018*/ 	.byte	0x04, 0x17
        /*001a*/ 	.short	(.L_9685 - .L_9684)
.L_9684:
        /*001c*/ 	.word	0x00000000
        /*0020*/ 	.short	0x0002
        /*0022*/ 	.short	0x0050
        /*0024*/ 	.byte	0x00, 0xf0, 0x21, 0x00


	//----- nvinfo : EIATTR_KPARAM_INFO
	.align		4
.L_9685:
        /*0028*/ 	.byte	0x04, 0x17
        /*002a*/ 	.short	(.L_9687 - .L_9686)
.L_9686:
        /*002c*/ 	.word	0x00000000
        /*0030*/ 	.short	0x0001
        /*0032*/ 	.short	0x0048
        /*0034*/ 	.byte	0x00, 0xf0, 0x21, 0x00


	//----- nvinfo : EIATTR_KPARAM_INFO
	.align		4
.L_9687:
        /*0038*/ 	.byte	0x04, 0x17
        /*003a*/ 	.short	(.L_9689 - .L_9688)
.L_9688:
        /*003c*/ 	.word	0x00000000
        /*0040*/ 	.short	0x0000
        /*0042*/ 	.short	0x0000
        /*0044*/ 	.byte	0x00, 0xf0, 0x21, 0x01


	//----- nvinfo : EIATTR_SPARSE_MMA_MASK
	.align		4
.L_9689:
        /*0048*/ 	.byte	0x03, 0x50
        /*004a*/ 	.short	0x0000


	//----- nvinfo : EIATTR_MAXREG_COUNT
	.align		4
        /*004c*/ 	.byte	0x03, 0x1b
        /*004e*/ 	.short	0x00ff


	//----- nvinfo : EIATTR_NUM_BARRIERS
	.align		4
        /*0050*/ 	.byte	0x02, 0x4c
        /*0052*/ 	.byte	0x01
	.zero		1


	//----- nvinfo : EIATTR_MERCURY_ISA_VERSION
	.align		4
        /*0054*/ 	.byte	0x03, 0x5f
        /*0056*/ 	.short	0x0101


	//----- nvinfo : EIATTR_COOP_GROUP_MASK_REGIDS
	.align		4
        /*0058*/ 	.byte	0x04, 0x29
        /*005a*/ 	.short	(.L_9691 - .L_9690)


	//   ....[0]....
.L_9690:
        /*005c*/ 	.word	0xffffffff


	//   ....[1]....
        /*0060*/ 	.word	0xffffffff


	//   ....[2]....
        /*0064*/ 	.word	0xffffffff


	//   ....[3]....
        /*0068*/ 	.word	0xffffffff


	//   ....[4]....
        /*006c*/ 	.word	0xffffffff


	//   ....[5]....
        /*0070*/ 	.word	0xffffffff


	//   ....[6]....
        /*0074*/ 	.word	0xffffffff


	//   ....[7]....
        /*0078*/ 	.word	0xffffffff


	//   ....[8]....
        /*007c*/ 	.word	0xffffffff


	//   ....[9]....
        /*0080*/ 	.word	0xffffffff


	//   ....[10]....
        /*0084*/ 	.word	0xffffffff


	//   ....[11]....
        /*0088*/ 	.word	0xffffffff


	//   ....[12]....
        /*008c*/ 	.word	0xffffffff


	//   ....[13]....
        /*0090*/ 	.word	0xffffffff


	//   ....[14]....
        /*0094*/ 	.word	0xffffffff


	//   ....[15]....
        /*0098*/ 	.word	0xffffffff


	//   ....[16]....
        /*009c*/ 	.word	0x05000004


	//   ....[17]....
        /*00a0*/ 	.word	0x05000004


	//   ....[18]....
        /*00a4*/ 	.word	0x05000004


	//----- nvinfo : EIATTR_COOP_GROUP_INSTR_OFFSETS
	.align		4
.L_9691:
        /*00a8*/ 	.byte	0x04, 0x28
        /*00aa*/ 	.short	(.L_9693 - .L_9692)


	//   ....[0]....
.L_9692:
        /*00ac*/ 	.word	0x00001020


	//   ....[1]....
        /*00b0*/ 	.word	0x00001030


	//   ....[2]....
        /*00b4*/ 	.word	0x00001600


	//   ....[3]....
        /*00b8*/ 	.word	0x00001620


	//   ....[4]....
        /*00bc*/ 	.word	0x00001b10


	//   ....[5]....
        /*00c0*/ 	.word	0x00001b50


	//   ....[6]....
        /*00c4*/ 	.word	0x00002010


	//   ....[7]....
        /*00c8*/ 	.word	0x00002080


	//   ....[8]....
        /*00cc*/ 	.word	0x00003250


	//   ....[9]....
        /*00d0*/ 	.word	0x000032b0


	//   ....[10]....
        /*00d4*/ 	.word	0x000032d0


	//   ....[11]....
        /*00d8*/ 	.word	0x000032f0


	//   ....[12]....
        /*00dc*/ 	.word	0x00003310


	//   ....[13]....
        /*00e0*/ 	.word	0x000033d0


	//   ....[14]....
        /*00e4*/ 	.word	0x000033f0


	//   ....[15]....
        /*00e8*/ 	.word	0x00003410


	//   ....[16]....
        /*00ec*/ 	.word	0x00003610


	//   ....[17]....
        /*00f0*/ 	.word	0x00003680


	//   ....[18]....
        /*00f4*/ 	.word	0x000036f0


	//----- nvinfo : EIATTR_VRC_CTA_INIT_COUNT
	.align		4
.L_9693:
        /*00f8*/ 	.byte	0x02, 0x4a
	.zero		1
	.zero		1


	//----- nvinfo : EIATTR_EXIT_INSTR_OFFSETS
	.align		4
        /*00fc*/ 	.byte	0x04, 0x1c
        /*00fe*/ 	.short	(.L_9695 - .L_9694)


	//   ....[0]....
.L_9694:
        /*0100*/ 	.word	0x00000080


	//   ....[1]....
        /*0104*/ 	.word	0x000034c0


	//   ....[2]....
        /*0108*/ 	.word	0x000035c0


	//----- nvinfo : EIATTR_MAX_THREADS
	.align		4
.L_9695:
        /*010c*/ 	.byte	0x04, 0x05
        /*010e*/ 	.short	(.L_9697 - .L_9696)
.L_9696:
        /*0110*/ 	.word	0x00000100
        /*0114*/ 	.word	0x00000001
        /*0118*/ 	.word	0x00000001


	//----- nvinfo : EIATTR_CRS_STACK_SIZE
	.align		4
.L_9697:
        /*011c*/ 	.byte	0x04, 0x1e
        /*011e*/ 	.short	(.L_9699 - .L_9698)
.L_9698:
        /*0120*/ 	.word	0x00000000


	//----- nvinfo : EIATTR_CBANK_PARAM_SIZE
	.align		4
.L_9699:
        /*0124*/ 	.byte	0x03, 0x19
        /*0126*/ 	.short	0x0060


	//----- nvinfo : EIATTR_PARAM_CBANK
	.align		4
        /*0128*/ 	.byte	0x04, 0x0a
        /*012a*/ 	.short	(.L_9701 - .L_9700)
	.align		4
.L_9700:
        /*012c*/ 	.word	index@(.nv.constant0._ZN18transformer_engine6detail38cast_transpose_fused_kernel_notalignedILb1ELb1ELb0EfNS_16CTDBiasDActParamI6__halfS3_ffEELi2ELi1ENS_5EmptyEXadL_ZNS_6dqgeluIffEET_T0_RKS5_EEEEvT3_mmm)
        /*0130*/ 	.short	0x0380
        /*0132*/ 	.short	0x0060


	//----- nvinfo : EIATTR_SW_WAR
	.align		4
.L_9701:
        /*0134*/ 	.byte	0x04, 0x36
        /*0136*/ 	.short	(.L_9703 - .L_9702)
.L_9702:
        /*0138*/ 	.word	0x00000008
.L_9703:


//--------------------- .nv.info._ZN18transformer_engine6detail38cast_transpose_fused_kernel_notalignedILb1ELb1ELb0EfNS_16CTDBiasDActParamIff13__nv_fp8_e4m3fEELi1ELi4ENS_5EmptyEXadL_ZNS_6dqgeluIffEET_T0_RKS5_EEEEvT3_mmm --------------------------
	.section	.nv.info._ZN18transformer_engine6detail38cast_transpose_fused_kernel_notalignedILb1ELb1ELb0EfNS_16CTDBiasDActParamIff13__nv_fp8_e4m3fEELi1ELi4ENS_5EmptyEXadL_ZNS_6dqgeluIffEET_T0_RKS5_EEEEvT3_mmm,"",@"SHT_CUDA_INFO"
	.sectionflags	@""
	.align	4


	//----- nvinfo : EIATTR_CUDA_API_VERSION
	.align		4
        /*0000*/ 	.byte	0x04, 0x37
        /*0002*/ 	.short	(.L_9705 - .L_9704)
.L_9704:
        /*0004*/ 	.word	0x00000082


	//----- nvinfo : EIATTR_KPARAM_INFO
	.align		4
.L_9705:
        /*0008*/ 	.byte	0x04, 0x17
        /*000a*/ 	.short	(.L_9707 - .L_9706)
.L_9706:
        /*000c*/ 	.word	0x00000000
        /*0010*/ 	.short	0x0003
        /*0012*/ 	.short	0x0058
        /*0014*/ 	.byte	0x00, 0xf0, 0x21, 0x00


	//----- nvinfo : EIATTR_KPARAM_INFO
	.align		4
.L_9707:
        /*0018*/ 	.byte	0x04, 0x17
        /*001a*/ 	.short	(.L_9709 - .L_9708)
.L_9708:
        /*001c*/ 	.word	0x00000000
        /*0020*/ 	.short	0x0002
        /*0022*/ 	.short	0x0050
        /*0024*/ 	.byte	0x00, 0xf0, 0x21, 0x00


	//----- nvinfo : EIATTR_KPARAM_INFO
	.align		4
.L_9709:
        /*0028*/ 	.byte	0x04, 0x17
        /*002a*/ 	.short	(.L_9711 - .L_9710)
.L_9710:
        /*002c*/ 	.word	0x00000000
        /*0030*/ 	.short	0x0001
        /*0032*/ 	.short	0x0048
        /*0034*/ 	.byte	0x00, 0xf0, 0x21, 0x00


	//----- nvinfo : EIATTR_KPARAM_INFO
	.align		4
.L_9711:
        /*0038*/ 	.byte	0x04, 0x17
        /*003a*/ 	.short	(.L_9713 - .L_9712)
.L_9712:
        /*003c*/ 	.word	0x00000000
        /*0040*/ 	.short	0x0000
        /*0042*/ 	.short	0x0000
        /*0044*/ 	.byte	0x00, 0xf0, 0x21, 0x01


	//----- nvinfo : EIATTR_SPARSE_MMA_MASK
	.align		4
.L_9713:
        /*0048*/ 	.byte	0x03, 0x50
        /*004a*/ 	.short	0x0000


	//----- nvinfo : EIATTR_MAXREG_COUNT
	.align		4
        /*004c*/ 	.byte	0x03, 0x1b
        /*004e*/ 	.short	0x00ff


	//----- nvinfo : EIATTR_NUM_BARRIERS
	.align		4
        /*0050*/ 	.byte	0x02, 0x4c
        /*0052*/ 	.byte	0x01
	.zero		1


	//----- nvinfo : EIATTR_MERCURY_ISA_VERSION
	.align		4
        /*0054*/ 	.byte	0x03, 0x5f
        /*0056*/ 	.short	0x0101


	//----- nvinfo : EIATTR_INT_WARP_WIDE_INSTR_OFFSETS
	.align		4
        /*0058*/ 	.byte	0x04, 0x31
        /*005a*/ 	.short	(.L_9715 - .L_9714)


	//   ....[0]....
.L_9714:
        /*005c*/ 	.word	0x00000670


	//   ....[1]....
        /*0060*/ 	.word	0x000009e0


	//----- nvinfo : EIATTR_COOP_GROUP_MASK_REGIDS
	.align		4
.L_9715:
        /*0064*/ 	.byte	0x04, 0x29
        /*0066*/ 	.short	(.L_9717 - .L_9716)


	//   ....[0]....
.L_9716:
        /*0068*/ 	.word	0xffffffff


	//   ....[1]....
        /*006c*/ 	.word	0xffffffff


	//   ....[2]....
        /*0070*/ 	.word	0xffffffff


	//   ....[3]....
        /*0074*/ 	.word	0xffffffff


	//   ....[4]....
        /*0078*/ 	.word	0xffffffff


	//   ....[5]....
        /*007c*/ 	.word	0xffffffff


	//   ....[6]....
        /*0080*/ 	.word	0xffffffff


	//   ....[7]....
        /*0084*/ 	.word	0xffffffff


	//   ....[8]....
        /*0088*/ 	.word	0xffffffff


	//   ....[9]....
        /*008c*/ 	.word	0xffffffff


	//   ....[10]....
        /*0090*/ 	.word	0xffffffff


	//   ....[11]....
        /*0094*/ 	.word	0xffffffff


	//   ....[12]....
        /*0098*/ 	.word	0x05000006


	//   ....[13]....
        /*009c*/ 	.word	0x05000006


	//   ....[14]....
        /*00a0*/ 	.word	0x05000006


	//----- nvinfo : EIATTR_COOP_GROUP_INSTR_OFFSETS
	.align		4
.L_9717:
        /*00a4*/ 	.byte	0x04, 0x28
        /*00a6*/ 	.short	(.L_9719 - .L_9718)


	//   ....[0]....
.L_9718:
        /*00a8*/ 	.word	0x000020d0


	//   ....[1]....
        /*00ac*/ 	.word	0x00003000


	//   ....[2]....
        /*00b0*/ 	.word	0x00003b20


	//   ....[3]....
        /*00b4*/ 	.word	0x000045b0


	//   ....[4]....
        /*00b8*/ 	.word	0x00004e70


	//   ....[5]....
        /*00bc*/ 	.word	0x00004ef0


	//   ....[6]....
        /*00c0*/ 	.word	0x00004f20


	//   ....[7]....
        /*00c4*/ 	.word	0x00004f50


	//   ....[8]....
        /*00c8*/ 	.word	0x00004f70


	//   ....[9]....
        /*00cc*/ 	.word	0x00005050


	//   ....[10]....
        /*00d0*/ 	.word	0x00005070


	//   ....[11]....
        /*00d4*/ 	.word	0x00005090


	//   ....[12]....
        /*00d8*/ 	.word	0x000052a0


	//   ....[13]....
        /*00dc*/ 	.word	0x00005310


	//   ....[14]....
        /*00e0*/ 	.word	0x00005380


	//----- nvinfo : EIATTR_VRC_CTA_INIT_COUNT
	.align		4
.L_9719:
        /*00e4*/ 	.byte	0x02, 0x4a
	.zero		1
	.zero		1


	//----- nvinfo : EIATTR_EXIT_INSTR_OFFSETS
	.align		4
        /*00e8*/ 	.byte	0x04, 0x1c
        /*00ea*/ 	.short	(.L_9721 - .L_9720)


	//   ....[0]....
.L_9720:
        /*00ec*/ 	.word	0x00000080


	//   ....[1]....
        /*00f0*/ 	.word	0x00005150


	//   ....[2]....
        /*00f4*/ 	.word	0x00005250


	//----- nvinfo : EIATTR_MAX_THREADS
	.align		4
.L_9721:
        /*00f8*/ 	.byte	0x04, 0x05
        /*00fa*/ 	.short	(.L_9723 - .L_9722)
.L_9722:
        /*00fc*/ 	.word	0x00000100
        /*0100*/ 	.word	0x00000001
        /*0104*/ 	.word	0x00000001


	//----- nvinfo : EIATTR_CRS_STACK_SIZE
	.align		4
.L_9723:
        /*0108*/ 	.byte	0x04, 0x1e
        /*010a*/ 	.short	(.L_9725 - .L_9724)
.L_9724:
        /*010c*/ 	.word	0x00000000


	//----- nvinfo : EIATTR_CBANK_PARAM_SIZE
	.align		4
.L_9725:
        /*0110*/ 	.byte	0x03, 0x19
        /*0112*/ 	.short	0x0060


	//----- nvinfo : EIATTR_PARAM_CBANK
	.align		4
        /*0114*/ 	.byte	0x04, 0x0a
        /*0116*/ 	.short	(.L_9727 - .L_9726)
	.align		4
.L_9726:
        /*0118*/ 	.word	index@(.nv.constant0._ZN18transformer_engine6detail38cast_transpose_fused_kernel_notalignedILb1ELb1ELb0EfNS_16CTDBiasDActParamIff13__nv_fp8_e4m3fEELi1ELi4ENS_5EmptyEXadL_ZNS_6dqgeluIffEET_T0_RKS5_EEEEvT3_mmm)
        /*011c*/ 	.short	0x0380
        /*011e*/ 	.short	0x0060


	//----- nvinfo : EIATTR_SW_WAR
	.align		4
.L_9727:
        /*0120*/ 	.byte	0x04, 0x36
        /*0122*/ 	.short	(.L_9729 - .L_9728)
.L_9728:
        /*0124*/ 	.word	0x00000008
.L_9729:


//--------------------- .nv.info._ZN18transformer_engine6detail38cast_transpose_fused_kernel_notalignedILb1ELb1ELb0EfNS_16CTDBiasDActParamIff13__nv_fp8_e5m2fEELi1ELi4ENS_5EmptyEXadL_ZNS_6dqgeluIffEET_T0_RKS5_EEEEvT3_mmm --------------------------
	.section	.nv.info._ZN18transformer_engine6detail38cast_transpose_fused_kernel_notalignedILb1ELb1ELb0EfNS_16CTDBiasDActParamIff13__nv_fp8_e5m2fEELi1ELi4ENS_5EmptyEXadL_ZNS_6dqgeluIffEET_T0_RKS5_EEEEvT3_mmm,"",@"SHT_CUDA_INFO"
	.sectionflags	@""
	.align	4


	//----- nvinfo : EIATTR_CUDA_API_VERSION
	.align		4
        /*0000*/ 	.byte	0x04, 0x37
        /*0002*/ 	.short	(.L_9731 - .L_9730)
.L_9730:
        /*0004*/ 	.word	0x00000082


	//----- nvinfo : EIATTR_KPARAM_INFO
	.align		4
.L_9731:
        /*0008*/ 	.byte	0x04, 0x17
        /*000a*/ 	.short	(.L_9733 - .L_9732)
.L_9732:
        /*000c*/ 	.word	0x00000000
        /*0010*/ 	.short	0x0003
        /*0012*/ 	.short	0x0058
        /*0014*/ 	.byte	0x00, 0xf0, 0x21, 0x00


	//----- nvinfo : EIATTR_KPARAM_INFO
	.align		4
.L_9733:
        /*0018*/ 	.byte	0x04, 0x17
        /*001a*/ 	.short	(.L_9735 - .L_9734)
.L_9734:
        /*001c*/ 	.word	0x00000000
        /*0020*/ 	.short	0x0002
        /*0022*/ 	.short	0x0050
        /*0024*/ 	.byte	0x00, 0xf0, 0x21, 0x00


	//----- nvinfo : EIATTR_KPARAM_INFO
	.align		4
.L_9735:
        /*0028*/ 	.byte	0x04, 0x17
        /*002a*/ 	.short	(.L_9737 - .L_9736)
.L_9736:
        /*002c*/ 	.word	0x00000000
        /*0030*/ 	.short	0x0001
        /*0032*/ 	.short	0x0048
        /*0034*/ 	.byte	0x00, 0xf0, 0x21, 0x00


	//----- nvinfo : EIATTR_KPARAM_INFO
	.align		4
.L_9737:
        /*0038*/ 	.byte	0x04, 0x17
        /*003a*/ 	.short	(.L_9739 - .L_9738)
.L_9738:
        /*003c*/ 	.word	0x00000000
        /*0040*/ 	.short	0x0000
        /*0042*/ 	.short	0x0000
        /*0044*/ 	.byte	0x00, 0xf0, 0x21, 0x01


	//----- nvinfo : EIATTR_SPARSE_MMA_MASK
	.align		4
.L_9739:
        /*0048*/ 	.byte	0x03, 0x50
        /*004a*/ 	.short	0x0000


	//----- nvinfo : EIATTR_MAXREG_COUNT
	.align		4
        /*004c*/ 	.byte	0x03, 0x1b
        /*004e*/ 	.short	0x00ff


	//----- nvinfo : EIATTR_NUM_BARRIERS
	.align		4
        /*0050*/ 	.byte	0x02, 0x4c
        /*0052*/ 	.byte	0x01
	.zero		1


	//----- nvinfo : EIATTR_MERCURY_ISA_VERSION
	.align		4
        /*0054*/ 	.byte	0x03, 0x5f
        /*0056*/ 	.short	0x0101


	//----- nvinfo : EIATTR_INT_WARP_WIDE_INSTR_OFFSETS
	.align		4
        /*0058*/ 	.byte	0x04, 0x31
        /*005a*/ 	.short	(.L_9741 - .L_9740)


	//   ....[0]....
.L_9740:
        /*005c*/ 	.word	0x00000670


	//   ....[1]....
        /*0060*/ 	.word	0x000009e0


	//----- nvinfo : EIATTR_COOP_GROUP_MASK_REGIDS
	.align		4
.L_9741:
        /*0064*/ 	.byte	0x04, 0x29
        /*0066*/ 	.short	(.L_9743 - .L_9742)


	//   ....[0]....
.L_9742:
        /*0068*/ 	.word	0xffffffff


	//   ....[1]....
        /*006c*/ 	.word	0xffffffff


	//   ....[2]....
        /*0070*/ 	.word	0xffffffff


	//   ....[3]....
        /*0074*/ 	.word	0xffffffff


	//   ....[4]....
        /*0078*/ 	.word	0xffffffff


	//   ....[5]....
        /*007c*/ 	.word	0xffffffff


	//   ....[6]....
        /*0080*/ 	.word	0xffffffff


	//   ....[7]....
        /*0084*/ 	.word	0xffffffff


	//   ....[8]....
        /*0088*/ 	.word	0xffffffff


	//   ....[9]....
        /*008c*/ 	.word	0xffffffff


	//   ....[10]....
        /*0090*/ 	.word	0xffffffff


	//   ....[11]....
        /*0094*/ 	.word	0xffffffff


	//   ....[12]....
        /*0098*/ 	.word	0x05000006


	//   ....[13]....
        /*009c*/ 	.word	0x05000006


	//   ....[14]....
        /*00a0*/ 	.word	0x05000006


	//----- nvinfo : EIATTR_COOP_GROUP_INSTR_OFFSETS
	.align		4
.L_9743:
        /*00a4*/ 	.byte	0x04, 0x28
        /*00a6*/ 	.short	(.L_9745 - .L_9744)


	//   ....[0]....
.L_9744:
        /*00a8*/ 	.word	0x000020d0


	//   ....[1]....
        /*00ac*/ 	.word	0x00003000


	//   ....[2]....
        /*00b0*/ 	.word	0x00003b20


	//   ....[3]....
        /*00b4*/ 	.word	0x000045b0


	//   ....[4]....
        /*00b8*/ 	.word	0x00004e70


	//   ....[5]....
        /*00bc*/ 	.word	0x00004ef0


	//   ....[6]....
        /*00c0*/ 	.word	0x00004f20


	//   ....[7]....
        /*00c4*/ 	.word	0x00004f50


	//   ....[8]....
        /*00c8*/ 	.word	0x00004f70


	//   ....[9]....
        /*00cc*/ 	.word	0x00005050


	//   ....[10]....
        /*00d0*/ 	.word	0x00005070


	//   ....[11]....
        /*00d4*/ 	.word	0x00005090


	//   ....[12]....
        /*00d8*/ 	.word	0x000052a0


	//   ....[13]....
        /*00dc*/ 	.word	0x00005310


	//   ....[14]....
        /*00e0*/ 	.word	0x00005380


	//----- nvinfo : EIATTR_VRC_CTA_INIT_COUNT
	.align		4
.L_9745:
        /*00e4*/ 	.byte	0x02, 0x4a
	.zero		1
	.zero		1


	//----- nvinfo : EIATTR_EXIT_INSTR_OFFSETS
	.align		4
        /*00e8*/ 	.byte	0x04, 0x1c
        /*00ea*/ 	.short	(.L_9747 - .L_9746)


	//   ....[0]....
.L_9746:
        /*00ec*/ 	.word	0x00000080


	//   ....[1]....
        /*00f0*/ 	.word	0x00005150


	//   ....[2]....
        /*00f4*/ 	.word	0x00005250


	//----- nvinfo : EIATTR_MAX_THREADS
	.align		4
.L_9747:
        /*00f8*/ 	.byte	0x04, 0x05
        /*00fa*/ 	.short	(.L_9749 - .L_9748)
.L_9748:
        /*00fc*/ 	.word	0x00000100
        /*0100*/ 	.word	0x00000001
        /*0104*/ 	.word	0x00000001


	//----- nvinfo : EIATTR_CRS_STACK_SIZE
	.align		4
.L_9749:
        /*0108*/ 	.byte	0x04, 0x1e
        /*010a*/ 	.short	(.L_9751 - .L_9750)
.L_9750:
        /*010c*/ 	.word	0x00000000


	//----- nvinfo : EIATTR_CBANK_PARAM_SIZE
	.align		4
.L_9751:
        /*0110*/ 	.byte	0x03, 0x19
        /*0112*/ 	.short	0x0060


	//----- nvinfo : EIATTR_PARAM_CBANK
	.align		4
        /*0114*/ 	.byte	0x04, 0x0a
        /*0116*/ 	.short	(.L_9753 - .L_9752)
	.align		4
.L_9752:
        /*0118*/ 	.word	index@(.nv.constant0._ZN18transformer_engine6detail38cast_transpose_fused_kernel_notalignedILb1ELb1ELb0EfNS_16CTDBiasDActParamIff13__nv_fp8_e5m2fEELi1ELi4ENS_5EmptyEXadL_ZNS_6dqgeluIffEET_T0_RKS5_EEEEvT3_mmm)
        /*011c*/ 	.short	0x0380
        /*011e*/ 	.short	0x0060


	//----- nvinfo : EIATTR_SW_WAR
	.align		4
.L_9753:
        /*0120*/ 	.byte	0x04, 0x36
        /*0122*/ 	.short	(.L_9755 - .L_9754)
.L_9754:
        /*0124*/ 	.word	0x00000008
.L_9755:


//--------------------- .nv.info._ZN18transformer_engine6detail38cast_transpose_fused_kernel_notalignedILb1ELb1ELb0EfNS_16CTDBiasDActParamIff13__nv_bfloat16fEELi1ELi2ENS_5EmptyEXadL_ZNS_6dqgeluIffEET_T0_RKS5_EEEEvT3_mmm --------------------------
	.section	.nv.info._ZN18transformer_engine6detail38cast_transpose_fused_kernel_notalignedILb1ELb1ELb0EfNS_16CTDBiasDActParamIff13__nv_bfloat16fEELi1ELi2ENS_5EmptyEXadL_ZNS_6dqgeluIffEET_T0_RKS5_EEEEvT3_mmm,"",@"SHT_CUDA_INFO"
	.sectionflags	@""
	.align	4


	//----- nvinfo : EIATTR_CUDA_API_VERSION
	.align		4
        /*0000*/ 	.byte	0x04, 0x37
        /*0002*/ 	.short	(.L_9757 - .L_9756)
.L_9756:
        /*0004*/ 	.word	0x00000082


	//----- nvinfo : EIATTR_KPARAM_INFO
	.align		4
.L_9757:
        /*0008*/ 	.byte	0x04, 0x17
        /*000a*/ 	.short	(.L_9759 - .L_9758)
.L_9758:
        /*000c*/ 	.word	0x00000000
        /*0010*/ 	.short	0x0003
        /*0012*/ 	.short	0x0058
        /*0014*/ 	.byte	0x00, 0xf0, 0x21, 0x00


	//----- nvinfo : EIATTR_KPARAM_INFO
	.align		4
.L_9759:
        /*0018*/ 	.byte	0x04, 0x17
        /*001a*/ 	.short	(.L_9761 - .L_9760)
.L_9760:
        /*001c*/ 	.word	0x00000000
        /*0020*/ 	.short	0x0002
        /*0022*/ 	.short	0x0050
        /*0024*/ 	.byte	0x00, 0xf0, 0x21, 0x00


	//----- nvinfo : EIATTR_KPARAM_INFO
	.align		4
.L_9761:
        /*0028*/ 	.byte	0x04, 0x17
        /*002a*/ 	.short	(.L_9763 - .L_9762)
.L_9762:
        /*002c*/ 	.word	0x00000000
        /*0030*/ 	.short	0x0001
        /*0032*/ 	.short	0x0048
        /*0034*/ 	.byte	0x00, 0xf0, 0x21, 0x00


	//----- nvinfo : EIATTR_KPARAM_INFO
	.align		4
.L_9763:
        /*0038*/ 	.byte	0x04, 0x17
        /*003a*/ 	.short	(.L_9765 - .L_9764)
.L_9764:
        /*003c*/ 	.word	0x00000000
        /*0040*/ 	.short	0x0000
        /*0042*/ 	.short	0x0000
        /*0044*/ 	.byte	0x00, 0xf0, 0x21, 0x01


	//----- nvinfo : EIATTR_SPARSE_MMA_MASK
	.align		4
.L_9765:
        /*0048*/ 	.byte	0x03, 0x50
        /*004a*/ 	.short	0x0000


	//----- nvinfo : EIATTR_MAXREG_COUNT
	.align		4
        /*004c*/ 	.byte	0x03, 0x1b
        /*004e*/ 	.short	0x00ff


	//----- nvinfo : EIATTR_NUM_BARRIERS
	.align		4
        /*0050*/ 	.byte	0x02, 0x4c
        /*0052*/ 	.byte	0x01
	.zero		1


	//----- nvinfo : EIATTR_MERCURY_ISA_VERSION
	.align		4
        /*0054*/ 	.byte	0x03, 0x5f
        /*0056*/ 	.short	0x0101


	//----- nvinfo : EIATTR_INT_WARP_WIDE_INSTR_OFFSETS
	.align		4
        /*0058*/ 	.byte	0x04, 0x31
        /*005a*/ 	.short	(.L_9767 - .L_9766)


	//   ....[0]....
.L_9766:
        /*005c*/ 	.word	0x00000780


	//----- nvinfo : EIATTR_COOP_GROUP_MASK_REGIDS
	.align		4
.L_9767:
        /*0060*/ 	.byte	0x04, 0x29
        /*0062*/ 	.short	(.L_9769 - .L_9768)


	//   ....[0]....
.L_9768:
        /*0064*/ 	.word	0xffffffff


	//   ....[1]....
        /*0068*/ 	.word	0xffffffff


	//   ....[2]....
        /*006c*/ 	.word	0xffffffff


	//   ....[3]....
        /*0070*/ 	.word	0xffffffff


	//   ....[4]....
        /*0074*/ 	.word	0xffffffff


	//   ....[5]....
        /*0078*/ 	.word	0xffffffff


	//   ....[6]....
        /*007c*/ 	.word	0xffffffff


	//   ....[7]....
        /*0080*/ 	.word	0xffffffff


	//   ....[8]....
        /*0084*/ 	.word	0xffffffff


	//   ....[9]....
        /*0088*/ 	.word	0xffffffff


	//   ....[10]....
        /*008c*/ 	.word	0xffffffff


	//   ....[11]....
        /*0090*/ 	.word	0xffffffff


	//   ....[12]....
        /*0094*/ 	.word	0x05000004


	//   ....[13]....
        /*0098*/ 	.word	0x05000004


	//   ....[14]....
        /*009c*/ 	.word	0x05000004


	//----- nvinfo : EIATTR_COOP_GROUP_INSTR_OFFSETS
	.align		4
.L_9769:
        /*00a0*/ 	.byte	0x04, 0x28
        /*00a2*/ 	.short	(.L_9771 - .L_9770)


	//   ....[0]....
.L_9770:
        /*00a4*/ 	.word	0x000013b0


	//   ....[1]....
        /*00a8*/ 	.word	0x000019a0


	//   ....[2]....
        /*00ac*/ 	.word	0x00001ef0


	//   ....[3]....
        /*00b0*/ 	.word	0x000025b0


	//   ....[4]....
        /*00b4*/ 	.word	0x00002df0


	//   ....[5]....
        /*00b8*/ 	.word	0x00002e50


	//   ....[6]....
        /*00bc*/ 	.word	0x00002e90


	//   ....[7]....
        /*00c0*/ 	.word	0x00002eb0


	//   ....[8]....
        /*00c4*/ 	.word	0x00002ed0


	//   ....[9]....
        /*00c8*/ 	.word	0x00002fb0


	//   ....[10]....
        /*00cc*/ 	.word	0x00002fd0


	//   ....[11]....
        /*00d0*/ 	.word	0x00002ff0


	//   ....[12]....
        /*00d4*/ 	.word	0x000031f0


	//   ....[13]....
        /*00d8*/ 	.word	0x00003260


	//   ....[14]....
        /*00dc*/ 	.word	0x000032d0


	//----- nvinfo : EIATTR_VRC_CTA_INIT_COUNT
	.align		4
.L_9771:
        /*00e0*/ 	.byte	0x02, 0x4a
	.zero		1
	.zero		1


	//----- nvinfo : EIATTR_EXIT_INSTR_OFFSETS
	.align		4
        /*00e4*/ 	.byte	0x04, 0x1c
        /*00e6*/ 	.short	(.L_9773 - .L_9772)


	//   ....[0]....
.L_9772:
        /*00e8*/ 	.word	0x00000080


	//   ....[1]....
        /*00ec*/ 	.word	0x000030a0


	//   ....[2]....
        /*00f0*/ 	.word	0x000031a0


	//----- nvinfo : EIATTR_MAX_THREADS
	.align		4
.L_9773:
        /*00f4*/ 	.byte	0x04, 0x05
        /*00f6*/ 	.short	(.L_9775 - .L_9774)
.L_9774:
        /*00f8*/ 	.word	0x00000100
        /*00fc*/ 	.word	0x00000001
        /*0100*/ 	.word	0x00000001


	//----- nvinfo : EIATTR_CRS_STACK_SIZE
	.align		4
.L_9775:
        /*0104*/ 	.byte	0x04, 0x1e
        /*0106*/ 	.short	(.L_9777 - .L_9776)
.L_9776:
        /*0108*/ 	.word	0x00000000


	//----- nvinfo : EIATTR_CBANK_PARAM_SIZE
	.align		4
.L_9777:
        /*010c*/ 	.byte	0x03, 0x19
        /*010e*/ 	.short	0x0060


	//----- nvinfo : EIATTR_PARAM_CBANK
	.align		4
        /*0110*/ 	.byte	0x04, 0x0a
        /*0112*/ 	.short	(.L_9779 - .L_9778)
	.align		4
.L_9778:
        /*0114*/ 	.word	index@(.nv.constant0._ZN18transformer_engine6detail38cast_transpose_fused_kernel_notalignedILb1ELb1ELb0EfNS_16CTDBiasDActParamIff13__nv_bfloat16fEELi1ELi2ENS_5EmptyEXadL_ZNS_6dqgeluIffEET_T0_RKS5_EEEEvT3_mmm)
        /*0118*/ 	.short	0x0380
        /*011a*/ 	.short	0x0060


	//----- nvinfo : EIATTR_SW_WAR
	.align		4
.L_9779:
        /*011c*/ 	.byte	0x04, 0x36
        /*011e*/ 	.short	(.L_9781 - .L_9780)
.L_9780:
        /*0120*/ 	.word	0x00000008
.L_9781:


//--------------------- .nv.info._ZN18transformer_engine6detail38cast_transpose_fused_kernel_notalignedILb1ELb1ELb0EfNS_16CTDBiasDActParamIff6__halffEELi1ELi2ENS_5EmptyEXadL_ZNS_6dqgeluIffEET_T0_RKS5_EEEEvT3_mmm --------------------------
	.section	.nv.info._ZN18transformer_engine6detail38cast_transpose_fused_kernel_notalignedILb1ELb1ELb0EfNS_16CTDBiasDActParamIff6__halffEELi1ELi2ENS_5EmptyEXadL_ZNS_6dqgeluIffEET_T0_RKS5_EEEEvT3_mmm,"",@"SHT_CUDA_INFO"
	.sectionflags	@""
	.align	4


	//----- nvinfo : EIATTR_CUDA_API_VERSION
	.align		4
        /*0000*/ 	.byte	0x04, 0x37
        /*0002*/ 	.short	(.L_9783 - .L_9782)
.L_9782:
        /*0004*/ 	.word	0x00000082


	//----- nvinfo : EIATTR_KPARAM_INFO
	.align		4
.L_9783:
        /*0008*/ 	.byte	0x04, 0x17
        /*000a*/ 	.short	(.L_9785 - .L_9784)
.L_9784:
        /*000c*/ 	.word	0x00000000
        /*0010*/ 	.short	0x0003
        /*0012*/ 	.short	0x0058
        /*0014*/ 	.byte	0x00, 0xf0, 0x21, 0x00


	//----- nvinfo : EIATTR_KPARAM_INFO
	.align		4
.L_9785:
        /*0018*/ 	.byte	0x04, 0x17
        /*001a*/ 	.short	(.L_9787 - .L_9786)
.L_9786:
        /*001c*/ 	.word	0x00000000
        /*0020*/ 	.short	0x0002
        /*0022*/ 	.short	0x0050
        /*0024*/ 	.byte	0x00, 0xf0, 0x21, 0x00


	//----- nvinfo : EIATTR_KPARAM_INFO
	.align		4
.L_9787:
        /*0028*/ 	.byte	0x04, 0x17
        /*002a*/ 	.short	(.L_9789 - .L_9788)
.L_9788:
        /*002c*/ 	.word	0x00000000
        /*0030*/ 	.short	0x0001
        /*0032*/ 	.short	0x0048
        /*0034*/ 	.byte	0x00, 0xf0, 0x21, 0x00


	//----- nvinfo : EIATTR_KPARAM_INFO
	.align		4
.L_9789:
        /*0038*/ 	.byte	0x04, 0x17
        /*003a*/ 	.short	(.L_9791 - .L_9790)
.L_9790:
        /*003c*/ 	.word	0x00000000
        /*0040*/ 	.short	0x0000
        /*0042*/ 	.short	0x0000
        /*0044*/ 	.byte	0x00, 0xf0, 0x21, 0x01


	//----- nvinfo : EIATTR_SPARSE_MMA_MASK
	.align		4
.L_9791:
        /*0048*/ 	.byte	0x03, 0x50
        /*004a*/ 	.short	0x0000


	//----- nvinfo : EIATTR_MAXREG_COUNT
	.align		4
        /*004c*/ 	.byte	0x03, 0x1b
        /*004e*/ 	.short	0x00ff


	//----- nvinfo : EIATTR_NUM_BARRIERS
	.align		4
        /*0050*/ 	.byte	0x02, 0x4c
        /*0052*/ 	.byte	0x01
	.zero		1


	//----- nvinfo : EIATTR_MERCURY_ISA_VERSION
	.align		4
        /*0054*/ 	.byte	0x03, 0x5f
        /*0056*/ 	.short	0x0101


	//----- nvinfo : EIATTR_INT_WARP_WIDE_INSTR_OFFSETS
	.align		4
        /*0058*/ 	.byte	0x04, 0x31
        /*005a*/ 	.short	(.L_9793 - .L_9792)


	//   ....[0]....
.L_9792:
        /*005c*/ 	.word	0x00000780


	//----- nvinfo : EIATTR_COOP_GROUP_MASK_REGIDS
	.align		4
.L_9793:
        /*0060*/ 	.byte	0x04, 0x29
        /*0062*/ 	.short	(.L_9795 - .L_9794)


	//   ....[0]....
.L_9794:
        /*0064*/ 	.word	0xffffffff


	//   ....[1]....
        /*0068*/ 	.word	0xffffffff


	//   ....[2]....
        /*006c*/ 	.word	0xffffffff


	//   ....[3]....
        /*0070*/ 	.word	0xffffffff


	//   ....[4]....
        /*0074*/ 	.word	0xffffffff


	//   ....[5]....
        /*0078*/ 	.word	0xffffffff


	//   ....[6]....
        /*007c*/ 	.word	0xffffffff


	//   ....[7]....
        /*0080*/ 	.word	0xffffffff


	//   ....[8]....
        /*0084*/ 	.word	0xffffffff


	//   ....[9]....
        /*0088*/ 	.word	0xffffffff


	//   ....[10]....
        /*008c*/ 	.word	0xffffffff


	//   ....[11]....
        /*0090*/ 	.word	0xffffffff


	//   ....[12]....
        /*0094*/ 	.word	0x05000004


	//   ....[13]....
        /*0098*/ 	.word	0x05000004


	//   ....[14]....
        /*009c*/ 	.word	0x05000004


	//----- nvinfo : EIATTR_COOP_GROUP_INSTR_OFFSETS
	.align		4
.L_9795:
        /*00a0*/ 	.byte	0x04, 0x28
        /*00a2*/ 	.short	(.L_9797 - .L_9796)


	//   ....[0]....
.L_9796:
        /*00a4*/ 	.word	0x000013b0


	//   ....[1]....
        /*00a8*/ 	.word	0x000019a0


	//   ....[2]....
        /*00ac*/ 	.word	0x00001ef0


	//   ....[3]....
        /*00b0*/ 	.word	0x000025b0


	//   ....[4]....
        /*00b4*/ 	.word	0x00002df0


	//   ....[5]....
        /*00b8*/ 	.word	0x00002e50


	//   ....[6]....
        /*00bc*/ 	.word	0x00002e90


	//   ....[7]....
        /*00c0*/ 	.word	0x00002eb0


	//   ....[8]....
        /*00c4*/ 	.word	0x00002ed0


	//   ....[9]....
        /*00c8*/ 	.word	0x00002fb0


	//   ....[10]....
        /*00cc*/ 	.word	0x00002fd0


	//   ....[11]....
        /*00d0*/ 	.word	0x00002ff0


	//   ....[12]....
        /*00d4*/ 	.word	0x000031f0


	//   ....[13]....
        /*00d8*/ 	.word	0x00003260


	//   ....[14]....
        /*00dc*/ 	.word	0x000032d0


	//----- nvinfo : EIATTR_VRC_CTA_INIT_COUNT
	.align		4
.L_9797:
        /*00e0*/ 	.byte	0x02, 0x4a
	.zero		1
	.zero		1


	//----- nvinfo : EIATTR_EXIT_INSTR_OFFSETS
	.align		4
        /*00e4*/ 	.byte	0x04, 0x1c
        /*00e6*/ 	.short	(.L_9799 - .L_9798)


	//   ....[0]....
.L_9798:
        /*00e8*/ 	.word	0x00000080


	//   ....[1]....
        /*00ec*/ 	.word	0x000030a0


	//   ....[2]....
        /*00f0*/ 	.word	0x000031a0


	//----- nvinfo : EIATTR_MAX_THREADS
	.align		4
.L_9799:
        /*00f4*/ 	.byte	0x04, 0x05
        /*00f6*/ 	.short	(.L_9801 - .L_9800)
.L_9800:
        /*00f8*/ 	.word	0x00000100
        /*00fc*/ 	.word	0x00000001
        /*0100*/ 	.word	0x00000001


	//----- nvinfo : EIATTR_CRS_STACK_SIZE
	.align		4
.L_9801:
        /*0104*/ 	.byte	0x04, 0x1e
        /*0106*/ 	.short	(.L_9803 - .L_9802)
.L_9802:
        /*0108*/ 	.word	0x00000000


	//----- nvinfo : EIATTR_CBANK_PARAM_SIZE
	.align		4
.L_9803:
        /*010c*/ 	.byte	0x03, 0x19
        /*010e*/ 	.short	0x0060


	//----- nvinfo : EIATTR_PARAM_CBANK
	.align		4
        /*0110*/ 	.byte	0x04, 0x0a
        /*0112*/ 	.short	(.L_9805 - .L_9804)
	.align		4
.L_9804:
        /*0114*/ 	.word	index@(.nv.constant0._ZN18transformer_engine6detail38cast_transpose_fused_kernel_notalignedILb1ELb1ELb0EfNS_16CTDBiasDActParamIff6__halffEELi1ELi2ENS_5EmptyEXadL_ZNS_6dqgeluIffEET_T0_RKS5_EEEEvT3_mmm)
        /*0118*/ 	.short	0x0380
        /*011a*/ 	.short	0x0060


	//----- nvinfo : EIATTR_SW_WAR
	.align		4
.L_9805:
        /*011c*/ 	.byte	0x04, 0x36
        /*011e*/ 	.short	(.L_9807 - .L_9806)
.L_9806:
        /*0120*/ 	.word	0x00000008
.L_9807:


//--------------------- .nv.info._ZN18transformer_engine6detail38cast_transpose_fused_kernel_notalignedILb1ELb1ELb0EfNS_16CTDBiasDActParamIffffEELi1ELi1ENS_5EmptyEXadL_ZNS_6dqgeluIffEET_T0_RKS4_EEEEvT3_mmm --------------------------
	.section	.nv.info._ZN18transformer_engine6detail38cast_transpose_fused_kernel_notalignedILb1ELb1ELb0EfNS_16CTDBiasDActParamIffffEELi1ELi1ENS_5EmptyEXadL_ZNS_6dqgeluIffEET_T0_RKS4_EEEEvT3_mmm,"",@"SHT_CUDA_INFO"
	.sectionflags	@""
	.align	4


	//----- nvinfo : EIATTR_CUDA_API_VERSION
	.align		4
        /*0000*/ 	.byte	0x04, 0x37
        /*0002*/ 	.short	(.L_9809 - .L_9808)
.L_9808:
        /*0004*/ 	.word	0x00000082


	//----- nvinfo : EIATTR_KPARAM_INFO
	.align		4
.L_9809:
        /*0008*/ 	.byte	0x04, 0x17
        /*000a*/ 	.short	(.L_9811 - .L_9810)
.L_9810:
        /*000c*/ 	.word	0x00000000
        /*0010*/ 	.short	0x0003
        /*0012*/ 	.short	0x0058
        /*0014*/ 	.byte	0x00, 0xf0, 0x21, 0x00


	//----- nvinfo : EIATTR_KPARAM_INFO
	.align		4
.L_9811:
        /*0018*/ 	.byte	0x04, 0x17
        /*001a*/ 	.short	(.L_9813 - .L_9812)
.L_9812:
        /*001c*/ 	.word	0x00000000
        /*0020*/ 	.short	0x0002
        /*0022*/ 	.short	0x0050
        /*0024*/ 	.byte	0x00, 0xf0, 0x21, 0x00


	//----- nvinfo : EIATTR_KPARAM_INFO
	.align		4
.L_9813:
        /*0028*/ 	.byte	0x04, 0x17
        /*002a*/ 	.short	(.L_9815 - .L_9814)
.L_9814:
        /*002c*/ 	.word	0x00000000
        /*0030*/ 	.short	0x0001
        /*0032*/ 	.short	0x0048
        /*0034*/ 	.byte	0x00, 0xf0, 0x21, 0x00


	//----- nvinfo : EIATTR_KPARAM_INFO
	.align		4
.L_9815:
        /*0038*/ 	.byte	0x04, 0x17
        /*003a*/ 	.short	(.L_9817 - .L_9816)
.L_9816:
        /*003c*/ 	.word	0x00000000
        /*0040*/ 	.short	0x0000
        /*0042*/ 	.short	0x0000
        /*0044*/ 	.byte	0x00, 0xf0, 0x21, 0x01


	//----- nvinfo : EIATTR_SPARSE_MMA_MASK
	.align		4
.L_9817:
        /*0048*/ 	.byte	0x03, 0x50
        /*004a*/ 	.short	0x0000


	//----- nvinfo : EIATTR_MAXREG_COUNT
	.align		4
        /*004c*/ 	.byte	0x03, 0x1b
        /*004e*/ 	.short	0x00ff


	//----- nvinfo : EIATTR_NUM_BARRIERS
	.align		4
        /*0050*/ 	.byte	0x02, 0x4c
        /*0052*/ 	.byte	0x01
	.zero		1


	//----- nvinfo : EIATTR_MERCURY_ISA_VERSION
	.align		4
        /*0054*/ 	.byte	0x03, 0x5f
        /*0056*/ 	.short	0x0101


	//----- nvinfo : EIATTR_COOP_GROUP_MASK_REGIDS
	.align		4
        /*0058*/ 	.byte	0x04, 0x29
        /*005a*/ 	.short	(.L_9819 - .L_9818)


	//   ....[0]....
.L_9818:
        /*005c*/ 	.word	0xffffffff


	//   ....[1]....
        /*0060*/ 	.word	0xffffffff


	//   ....[2]....
        /*0064*/ 	.word	0xffffffff


	//   ....[3]....
        /*0068*/ 	.word	0xffffffff


	//   ....[4]....
        /*006c*/ 	.word	0xffffffff


	//   ....[5]....
        /*0070*/ 	.word	0xffffffff


	//   ....[6]....
        /*0074*/ 	.word	0xffffffff


	//   ....[7]....
        /*0078*/ 	.word	0xffffffff


	//   ....[8]....
        /*007c*/ 	.word	0xffffffff


	//   ....[9]....
        /*0080*/ 	.word	0xffffffff


	//   ....[10]....
        /*0084*/ 	.word	0xffffffff


	//   ....[11]....
        /*0088*/ 	.word	0xffffffff


	//   ....[12]....
        /*008c*/ 	.word	0x05000004


	//   ....[13]....
        /*0090*/ 	.word	0x05000004


	//   ....[14]....
        /*0094*/ 	.word	0x05000004


	//----- nvinfo : EIATTR_COOP_GROUP_INSTR_OFFSETS
	.align		4
.L_9819:
        /*0098*/ 	.byte	0x04, 0x28
        /*009a*/ 	.short	(.L_9821 - .L_9820)


	//   ....[0]....
.L_9820:
        /*009c*/ 	.word	0x00000db0


	//   ....[1]....
        /*00a0*/ 	.word	0x00001160


	//   ....[2]....
        /*00a4*/ 	.word	0x00001430


	//   ....[3]....
        /*00a8*/ 	.word	0x000016b0


	//   ....[4]....
        /*00ac*/ 	.word	0x00001f60


	//   ....[5]....
        /*00b0*/ 	.word	0x00001fc0


	//   ....[6]....
        /*00b4*/ 	.word	0x00002000


	//   ....[7]....
        /*00b8*/ 	.word	0x00002020


	//   ....[8]....
        /*00bc*/ 	.word	0x00002040


	//   ....[9]....
        /*00c0*/ 	.word	0x00002120


	//   ....[10]....
        /*00c4*/ 	.word	0x00002140


	//   ....[11]....
        /*00c8*/ 	.word	0x00002160


	//   ....[12]....
        /*00cc*/ 	.word	0x00002360


	//   ....[13]....
        /*00d0*/ 	.word	0x000023d0


	//   ....[14]....
        /*00d4*/ 	.word	0x00002440


	//----- nvinfo : EIATTR_VRC_CTA_INIT_COUNT
	.align		4
.L_9821:
        /*00d8*/ 	.byte	0x02, 0x4a
	.zero		1
	.zero		1


	//----- nvinfo : EIATTR_EXIT_INSTR_OFFSETS
	.align		4
        /*00dc*/ 	.byte	0x04, 0x1c
        /*00de*/ 	.short	(.L_9823 - .L_9822)


	//   ....[0]....
.L_9822:
        /*00e0*/ 	.word	0x00000080


	//   ....[1]....
        /*00e4*/ 	.word	0x00002210


	//   ....[2]....
        /*00e8*/ 	.word	0x00002310


	//----- nvinfo : EIATTR_MAX_THREADS
	.align		4
.L_9823:
        /*00ec*/ 	.byte	0x04, 0x05
        /*00ee*/ 	.short	(.L_9825 - .L_9824)
.L_9824:
        /*00f0*/ 	.word	0x00000100
        /*00f4*/ 	.word	0x00000001
        /*00f8*/ 	.word	0x00000001


	//----- nvinfo : EIATTR_CRS_STACK_SIZE
	.align		4
.L_9825:
        /*00fc*/ 	.byte	0x04, 0x1e
        /*00fe*/ 	.short	(.L_9827 - .L_9826)
.L_9826:
        /*0100*/ 	.word	0x00000000


	//----- nvinfo : EIATTR_CBANK_PARAM_SIZE
	.align		4
.L_9827:
        /*0104*/ 	.byte	0x03, 0x19
        /*0106*/ 	.short	0x0060


	//----- nvinfo : EIATTR_PARAM_CBANK
	.align		4
        /*0108*/ 	.byte	0x04, 0x0a
        /*010a*/ 	.short	(.L_9829 - .L_9828)
	.align		4
.L_9828:
        /*010c*/ 	.word	index@(.nv.constant0._ZN18transformer_engine6detail38cast_transpose_fused_kernel_notalignedILb1ELb1ELb0EfNS_16CTDBiasDActParamIffffEELi1ELi1ENS_5EmptyEXadL_ZNS_6dqgeluIffEET_T0_RKS4_EEEEvT3_mmm)
        /*0110*/ 	.short	0x0380
        /*0112*/ 	.short	0x0060


	//----- nvinfo : EIATTR_SW_WAR
	.align		4
.L_9829:
        /*0114*/ 	.byte	0x04, 0x36
        /*0116*/ 	.short	(.L_9831 - .L_9830)
.L_9830:
        /*0118*/ 	.word	0x00000008
.L_9831:


//--------------------- .nv.info._ZN18transformer_engine6detail38cast_transpose_fused_kernel_notalignedILb1ELb1ELb0EfNS_16CTDBiasDActParamI13__nv_bfloat16S3_13__nv_fp8_e4m3fEELi2ELi4ENS_5EmptyEXadL_ZNS_6dsreluIffEET_T0_RKS6_EEEEvT3_mmm --------------------------
	.section	.nv.info._ZN18transformer_engine6detail38cast_transpose_fused_kernel_notalignedILb1ELb1ELb0EfNS_16CTDBiasDActParamI13__nv_bfloat16S3_13__nv_fp8_e4m3fEELi2ELi4ENS_5EmptyEXadL_ZNS_6dsreluIffEET_T0_RKS6_EEEEvT3_mmm,"",@"SHT_CUDA_INFO"
	.sectionflags	@""
	.align	4


	//----- nvinfo : EIATTR_CUDA_API_VERSION
	.align		4
        /*0000*/ 	.byte	0x04, 0x37
        /*0002*/ 	.short	(.L_9833 - .L_9832)
.L_9832:
        /*0004*/ 	.word	0x00000082


	//----- nvinfo : EIATTR_KPARAM_INFO
	.align		4
.L_9833:
        /*0008*/ 	.byte	0x04, 0x17
        /*000a*/ 	.short	(.L_9835 - .L_9834)
.L_9834:
        /*000c*/ 	.word	0x00000000
        /*0010*/ 	.short	0x0003
        /*0012*/ 	.short	0x0058
        /*0014*/ 	.byte	0x00, 0xf0, 0x21, 0x00


	//----- nvinfo : EIATTR_KPARAM_INFO
	.align		4
.L_9835:
        /*0018*/ 	.byte	0x04, 0x17
        /*001a*/ 	.short	(.L_9837 - .L_9836)
.L_9836:
        /*001c*/ 	.word	0x00000000
        /*0020*/ 	.short	0x0002
        /*0022*/ 	.short	0x0050
        /*0024*/ 	.byte	0x00, 0xf0, 0x21, 0x00


	//----- nvinfo : EIATTR_KPARAM_INFO
	.align		4
.L_9837:
        /*0028*/ 	.byte	0x04, 0x17
        /*002a*/ 	.short	(.L_9839 - .L_9838)
.L_9838:
        /*002c*/ 	.word	0x00000000
        /*0030*/ 	.short	0x0001
        /*0032*/ 	.short	0x0048
        /*0034*/ 	.byte	0x00, 0xf0, 0x21, 0x00


	//----- nvinfo : EIATTR_KPARAM_INFO
	.align		4
.L_9839:
        /*0038*/ 	.byte	0x04, 0x17
        /*003a*/ 	.short	(.L_9841 - .L_9840)
.L_9840:
        /*003c*/ 	.word	0x00000000
        /*0040*/ 	.short	0x0000
        /*0042*/ 	.short	0x0000
        /*0044*/ 	.byte	0x00, 0xf0, 0x21, 0x01


	//----- nvinfo : EIATTR_SPARSE_MMA_MASK
	.align		4
.L_9841:
        /*0048*/ 	.byte	0x03, 0x50
        /*004a*/ 	.short	0x0000


	//----- nvinfo : EIATTR_MAXREG_COUNT
	.align		4
        /*004c*/ 	.byte	0x03, 0x1b
        /*004e*/ 	.short	0x00ff


	//----- nvinfo : EIATTR_NUM_BARRIERS
	.align		4
        /*0050*/ 	.byte	0x02, 0x4c
        /*0052*/ 	.byte	0x01
	.zero		1


	//----- nvinfo : EIATTR_MERCURY_ISA_VERSION
	.align		4
        /*0054*/ 	.byte	0x03, 0x5f
        /*0056*/ 	.short	0x0101


	//----- nvinfo : EIATTR_INT_WARP_WIDE_INSTR_OFFSETS
	.align		4
        /*0058*/ 	.byte	0x04, 0x31
        /*005a*/ 	.short	(.L_9843 - .L_9842)


	//   ....[0]....
.L_9842:
        /*005c*/ 	.word	0x00000690


	//   ....[1]....
        /*0060*/ 	.word	0x00000a20


	//   ....[2]....
        /*0064*/ 	.word	0x000015f0


	//   ....[3]....
        /*0068*/ 	.word	0x00002560


	//----- nvinfo : EIATTR_COOP_GROUP_MASK_REGIDS
	.align		4
.L_9843:
        /*006c*/ 	.byte	0x04, 0x29
        /*006e*/ 	.short	(.L_9845 - .L_9844)


	//   ....[0]....
.L_9844:
        /*0070*/ 	.word	0xffffffff


	//   ....[1]....
        /*0074*/ 	.word	0xffffffff


	//   ....[2]....
        /*0078*/ 	.word	0xffffffff


	//   ....[3]....
        /*007c*/ 	.word	0xffffffff


	//   ....[4]....
        /*0080*/ 	.word	0xffffffff


	//   ....[5]....
        /*0084*/ 	.word	0xffffffff


	//   ....[6]....
        /*0088*/ 	.word	0xffffffff


	//   ....[7]....
        /*008c*/ 	.word	0xffffffff


	//   ....[8]....
        /*0090*/ 	.word	0xffffffff


	//   ....[9]....
        /*0094*/ 	.word	0xffffffff


	//   ....[10]....
        /*0098*/ 	.word	0xffffffff


	//   ....[11]....
        /*009c*/ 	.word	0xffffffff


	//   ....[12]....
        /*00a0*/ 	.word	0xffffffff


	//   ....[13]....
        /*00a4*/ 	.word	0xffffffff


	//   ....[14]....
        /*00a8*/ 	.word	0xffffffff


	//   ....[15]....
        /*00ac*/ 	.word	0xffffffff


	//   ....[16]....
        /*00b0*/ 	.word	0x05000006


	//   ....[17]....
        /*00b4*/ 	.word	0x05000006


	//   ....[18]....
        /*00b8*/ 	.word	0x05000006


	//----- nvinfo : EIATTR_COOP_GROUP_INSTR_OFFSETS
	.align		4
.L_9845:
        /*00bc*/ 	.byte	0x04, 0x28
        /*00be*/ 	.short	(.L_9847 - .L_9846)


	//   ....[0]....
.L_9846:
        /*00c0*/ 	.word	0x000021e0


	//   ....[1]....
        /*00c4*/ 	.word	0x00002250


	//   ....[2]....
        /*00c8*/ 	.word	0x00002b90


	//   ....[3]....
        /*00cc*/ 	.word	0x00002bb0


	//   ....[4]....
        /*00d0*/ 	.word	0x000034f0


	//   ....[5]....
        /*00d4*/ 	.word	0x00003510


	//   ....[6]....
        /*00d8*/ 	.word	0x00003aa0


	//   ....[7]....
        /*00dc*/ 	.word	0x00003ac0


	//   ....[8]....
        /*00e0*/ 	.word	0x00004b30


	//   ....[9]....
        /*00e4*/ 	.word	0x00004b90


	//   ....[10]....
        /*00e8*/ 	.word	0x00004bd0


	//   ....[11]....
        /*00ec*/ 	.word	0x00004bf0


	//   ....[12]....
        /*00f0*/ 	.word	0x00004c10


	//   ....[13]....
        /*00f4*/ 	.word	0x00004cf0


	//   ....[14]....
        /*00f8*/ 	.word	0x00004d10


	//   ....[15]....
        /*00fc*/ 	.word	0x00004d30


	//   ....[16]....
        /*0100*/ 	.word	0x00004f30


	//   ....[17]....
        /*0104*/ 	.word	0x00004fa0


	//   ....[18]....
        /*0108*/ 	.word	0x00005010


	//----- nvinfo : EIATTR_VRC_CTA_INIT_COUNT
	.align		4
.L_9847:
        /*010c*/ 	.byte	0x02, 0x4a
	.zero		1
	.zero		1


	//----- nvinfo : EIATTR_EXIT_INSTR_OFFSETS
	.align		4
        /*0110*/ 	.byte	0x04, 0x1c
        /*0112*/ 	.short	(.L_9849 - .L_9848)


	//   ....[0]....
.L_9848:
        /*0114*/ 	.word	0x00000080


	//   ....[1]....
        /*0118*/ 	.word	0x00004de0


	//   ....[2]....
        /*011c*/ 	.word	0x00004ee0


	//----- nvinfo : EIATTR_MAX_THREADS
	.align		4
.L_9849:
        /*0120*/ 	.byte	0x04, 0x05
        /*0122*/ 	.short	(.L_9851 - .L_9850)
.L_9850:
        /*0124*/ 	.word	0x00000100
        /*0128*/ 	.word	0x00000001
        /*012c*/ 	.word	0x00000001


	//----- nvinfo : EIATTR_CRS_STACK_SIZE
	.align		4
.L_9851:
        /*0130*/ 	.byte	0x04, 0x1e
        /*0132*/ 	.short	(.L_9853 - .L_9852)
.L_9852:
        /*0134*/ 	.word	0x00000000


	//----- nvinfo : EIATTR_CBANK_PARAM_SIZE
	.align		4
.L_9853:
        /*0138*/ 	.byte	0x03, 0x19
        /*013a*/ 	.short	0x0060


	//----- nvinfo : EIATTR_PARAM_CBANK
	.align		4
        /*013c*/ 	.byte	0x04, 0x0a
        /*013e*/ 	.short	(.L_9855 - .L_9854)
	.align		4
.L_9854:
        /*0140*/ 	.word	index@(.nv.constant0._ZN18transformer_engine6detail38cast_transpose_fused_kernel_notalignedILb1ELb1ELb0EfNS_16CTDBiasDActParamI13__nv_bfloat16S3_13__nv_fp8_e4m3fEELi2ELi4ENS_5EmptyEXadL_ZNS_6dsreluIffEET_T0_RKS6_EEEEvT3_mmm)
        /*0144*/ 	.short	0x0380
        /*0146*/ 	.short	0x0060


	//----- nvinfo : EIATTR_SW_WAR
	.align		4
.L_9855:
        /*0148*/ 	.byte	0x04, 0x36
        /*014a*/ 	.short	(.L_9857 - .L_9856)
.L_9856:
        /*014c*/ 	.word	0x00000008
.L_9857:


//--------------------- .nv.info._ZN18transformer_engine6detail38cast_transpose_fused_kernel_notalignedILb1ELb1ELb0EfNS_16CTDBiasDActParamI13__nv_bfloat16S3_13__nv_fp8_e5m2fEELi2ELi4ENS_5EmptyEXadL_ZNS_6dsreluIffEET_T0_RKS6_EEEEvT3_mmm --------------------------
	.section	.nv.info._ZN18transformer_engine6detail38cast_transpose_fused_kernel_notalignedILb1ELb1ELb0EfNS_16CTDBiasDActParamI13__nv_bfloat16S3_13__nv_fp8_e5m2fEELi2ELi4ENS_5EmptyEXadL_ZNS_6dsreluIffEET_T0_RKS6_EEEEvT3_mmm,"",@"SHT_CUDA_INFO"
	.sectionflags	@""
	.align	4


	//----- nvinfo : EIATTR_CUDA_API_VERSION
	.align		4
        /*0000*/ 	.byte	0x04, 0x37
        /*0002*/ 	.short	(.L_9859 - .L_9858)
.L_9858:
        /*0004*/ 	.word	0x00000082


	//----- nvinfo : EIATTR_KPARAM_INFO
	.align		4
.L_9859:
        /*0008*/ 	.byte	0x04, 0x17
        /*000a*/ 	.short	(.L_9861 - .L_9860)
.L_9860:
        /*000c*/ 	.word	0x00000000
        /*0010*/ 	.short	0x0003
        /*0012*/ 	.short	0x0058
        /*0014*/ 	.byte	0x00, 0xf0, 0x21, 0x00


	//----- nvinfo : EIATTR_KPARAM_INFO
	.align		4
.L_9861:
        /*0018*/ 	.byte	0x04, 0x17
        /*001a*/ 	.short	(.L_9863 - .L_9862)
.L_9862:
        /*001c*/ 	.word	0x00000000
        /*0020*/ 	.short	0x0002
        /*0022*/ 	.short	0x0050
        /*0024*/ 	.byte	0x00, 0xf0, 0x21, 0x00


	//----- nvinfo : EIATTR_KPARAM_INFO
	.align		4
.L_9863:
        /*0028*/ 	.byte	0x04, 0x17
        /*002a*/ 	.short	(.L_9865 - .L_9864)
.L_9864:
        /*002c*/ 	.word	0x00000000
        /*0030*/ 	.short	0x0001
        /*0032*/ 	.short	0x0048
        /*0034*/ 	.byte	0x00, 0xf0, 0x21, 0x00


	//----- nvinfo : EIATTR_KPARAM_INFO
	.align		4
.L_9865:
        /*0038*/ 	.byte	0x04, 0x17
        /*003a*/ 	.short	(.L_9867 - .L_9866)
.L_9866:
        /*003c*/ 	.word	0x00000000
        /*0040*/ 	.short	0x0000
        /*0042*/ 	.short	0x0000
        /*0044*/ 	.byte	0x00, 0xf0, 0x21, 0x01


	//----- nvinfo : EIATTR_SPARSE_MMA_MASK
	.align		4
.L_9867:
        /*0048*/ 	.byte	0x03, 0x50
        /*004a*/ 	.short	0x0000


	//----- nvinfo : EIATTR_MAXREG_COUNT
	.align		4
        /*004c*/ 	.byte	0x03, 0x1b
        /*004e*/ 	.short	0x00ff


	//----- nvinfo : EIATTR_NUM_BARRIERS
	.align		4
        /*0050*/ 	.byte	0x02, 0x4c
        /*0052*/ 	.byte	0x01
	.zero		1


	//----- nvinfo : EIATTR_MERCURY_ISA_VERSION
	.align		4
        /*0054*/ 	.byte	0x03, 0x5f
        /*0056*/ 	.short	0x0101


	//----- nvinfo : EIATTR_INT_WARP_WIDE_INSTR_OFFSETS
	.align		4
        /*0058*/ 	.byte	0x04, 0x31
        /*005a*/ 	.short	(.L_9869 - .L_9868)


	//   ....[0]....
.L_9868:
        /*005c*/ 	.word	0x00000690


	//   ....[1]....
        /*0060*/ 	.word	0x00000a20


	//   ....[2]....
        /*0064*/ 	.word	0x000015f0


	//   ....[3]....
        /*0068*/ 	.word	0x00002560


	//----- nvinfo : EIATTR_COOP_GROUP_MASK_REGIDS
	.align		4
.L_9869:
        /*006c*/ 	.byte	0x04, 0x29
        /*006e*/ 	.short	(.L_9871 - .L_9870)


	//   ....[0]....
.L_9870:
        /*0070*/ 	.word	0xffffffff


	//   ....[1]....
        /*0074*/ 	.word	0xffffffff


	//   ....[2]....
        /*0078*/ 	.word	0xffffffff


	//   ....[3]....
        /*007c*/ 	.word	0xffffffff


	//   ....[4]....
        /*0080*/ 	.word	0xffffffff


	//   ....[5]....
        /*0084*/ 	.word	0xffffffff


	//   ....[6]....
        /*0088*/ 	.word	0xffffffff


	//   ....[7]....
        /*008c*/ 	.word	0xffffffff


	//   ....[8]....
        /*0090*/ 	.word	0xffffffff


	//   ....[9]....
        /*0094*/ 	.word	0xffffffff


	//   ....[10]....
        /*0098*/ 	.word	0xffffffff


	//   ....[11]....
        /*009c*/ 	.word	0xffffffff


	//   ....[12]....
        /*00a0*/ 	.word	0xffffffff


	//   ....[13]....
        /*00a4*/ 	.word	0xffffffff


	//   ....[14]....
        /*00a8*/ 	.word	0xffffffff


	//   ....[15]....
        /*00ac*/ 	.word	0xffffffff


	//   ....[16]....
        /*00b0*/ 	.word	0x05000006


	//   ....[17]....
        /*00b4*/ 	.word	0x05000006


	//   ....[18]....
        /*00b8*/ 	.word	0x05000006


	//----- nvinfo : EIATTR_COOP_GROUP_INSTR_OFFSETS
	.align		4
.L_9871:
        /*00bc*/ 	.byte	0x04, 0x28
        /*00be*/ 	.short	(.L_9873 - .L_9872)


	//   ....[0]....
.L_9872:
        /*00c0*/ 	.word	0x000021e0


	//   ....[1]....
        /*00c4*/ 	.word	0x00002250


	//   ....[2]....
        /*00c8*/ 	.word	0x00002b90


	//   ....[3]....
        /*00cc*/ 	.word	0x00002bb0


	//   ....[4]....
        /*00d0*/ 	.word	0x000034f0


	//   ....[5]....
        /*00d4*/ 	.word	0x00003510


	//   ....[6]....
        /*00d8*/ 	.word	0x00003aa0


	//   ....[7]....
        /*00dc*/ 	.word	0x00003ac0


	//   ....[8]....
        /*00e0*/ 	.word	0x00004b30


	//   ....[9]....
        /*00e4*/ 	.word	0x00004b90


	//   ....[10]....
        /*00e8*/ 	.word	0x00004bd0


	//   ....[11]....
        /*00ec*/ 	.word	0x00004bf0


	//   ....[12]....
        /*00f0*/ 	.word	0x00004c10


	//   ....[13]....
        /*00f4*/ 	.word	0x00004cf0


	//   ....[14]....
        /*00f8*/ 	.word	0x00004d10


	//   ....[15]....
        /*00fc*/ 	.word	0x00004d30


	//   ....[16]....
        /*0100*/ 	.word	0x00004f30


	//   ....[17]....
        /*0104*/ 	.word	0x00004fa0


	//   ....[18]....
        /*0108*/ 	.word	0x00005010


	//----- nvinfo : EIATTR_VRC_CTA_INIT_COUNT
	.align		4
.L_9873:
        /*010c*/ 	.byte	0x02, 0x4a
	.zero		1
	.zero		1


	//----- nvinfo : EIATTR_EXIT_INSTR_OFFSETS
	.align		4
        /*0110*/ 	.byte	0x04, 0x1c
        /*0112*/ 	.short	(.L_9875 - .L_9874)


	//   ....[0]....
.L_9874:
        /*0114*/ 	.word	0x00000080


	//   ....[1]....
        /*0118*/ 	.word	0x00004de0


	//   ....[2]....
        /*011c*/ 	.word	0x00004ee0


	//----- nvinfo : EIATTR_MAX_THREADS
	.align		4
.L_9875:
        /*0120*/ 	.byte	0x04, 0x05
        /*0122*/ 	.short	(.L_9877 - .L_9876)
.L_9876:
        /*0124*/ 	.word	0x00000100
        /*0128*/ 	.word	0x00000001
        /*012c*/ 	.word	0x00000001


	//----- nvinfo : EIATTR_CRS_STACK_SIZE
	.align		4
.L_9877:
        /*0130*/ 	.byte	0x04, 0x1e
        /*0132*/ 	.short	(.L_9879 - .L_9878)
.L_9878:
        /*0134*/ 	.word	0x00000000


	//----- nvinfo : EIATTR_CBANK_PARAM_SIZE
	.align		4
.L_9879:
        /*0138*/ 	.byte	0x03, 0x19
        /*013a*/ 	.short	0x0060


	//----- nvinfo : EIATTR_PARAM_CBANK
	.align		4
        /*013c*/ 	.byte	0x04, 0x0a
        /*013e*/ 	.short	(.L_9881 - .L_9880)
	.align		4
.L_9880:
        /*0140*/ 	.word	index@(.nv.constant0._ZN18transformer_engine6detail38cast_transpose_fused_kernel_notalignedILb1ELb1ELb0EfNS_16CTDBiasDActParamI13__nv_bfloat16S3_13__nv_fp8_e5m2fEELi2ELi4ENS_5EmptyEXadL_ZNS_6dsreluIffEET_T0_RKS6_EEEEvT3_mmm)
        /*0144*/ 	.short	0x0380
        /*0146*/ 	.short	0x0060


	//----- nvinfo : EIATTR_SW_WAR
	.align		4
.L_9881:
        /*0148*/ 	.byte	0x04, 0x36
        /*014a*/ 	.short	(.L_9883 - .L_9882)
.L_9882:
        /*014c*/ 	.word	0x00000008
.L_9883:


//--------------------- .nv.info._ZN18transformer_engine6detail38cast_transpose_fused_kernel_notalignedILb1ELb1ELb0EfNS_16CTDBiasDActParamI13__nv_bfloat16S3_S3_fEELi2ELi2ENS_5EmptyEXadL_ZNS_6dsreluIffEET_T0_RKS5_EEEEvT3_mmm --------------------------
	.section	.nv.info._ZN18transformer_engine6detail38cast_transpose_fused_kernel_notalignedILb1ELb1ELb0EfNS_16CTDBiasDActParamI13__nv_bfloat16S3_S3_fEELi2ELi2ENS_5EmptyEXadL_ZNS_6dsreluIffEET_T0_RKS5_EEEEvT3_mmm,"",@"SHT_CUDA_INFO"
	.sectionflags	@""
	.align	4


	//----- nvinfo : EIATTR_CUDA_API_VERSION
	.align		4
        /*0000*/ 	.byte	0x04, 0x37
        /*0002*/ 	.short	(.L_9885 - .L_9884)
.L_9884:
        /*0004*/ 	.word	0x00000082


	//----- nvinfo : EIATTR_KPARAM_INFO
	.align		4
.L_9885:
        /*0008*/ 	.byte	0x04, 0x17
        /*000a*/ 	.short	(.L_9887 - .L_9886)
.L_9886:
        /*000c*/ 	.word	0x00000000
        /*0010*/ 	.short	0x0003
        /*0012*/ 	.short	0x0058
        /*0014*/ 	.byte	0x00, 0xf0, 0x21, 0x00


	//----- nvinfo : EIATTR_KPARAM_INFO
	.align		4
.L_9887:
        /*0018*/ 	.byte	0x04, 0x17
        /*001a*/ 	.short	(.L_9889 - .L_9888)
.L_9888:
        /*001c*/ 	.word	0x00000000
        /*0020*/ 	.short	0x0002
        /*0022*/ 	.short	0x0050
        /*0024*/ 	.byte	0x00, 0xf0, 0x21, 0x00


	//----- nvinfo : EIATTR_KPARAM_INFO
	.align		4
.L_9889:
        /*0028*/ 	.byte	0x04, 0x17
        /*002a*/ 	.short	(.L_9891 - .L_9890)
.L_9890:
        /*002c*/ 	.word	0x00000000
        /*0030*/ 	.short	0x0001
        /*0032*/ 	.short	0x0048
        /*0034*/ 	.byte	0x00, 0xf0, 0x21, 0x00


	//----- nvinfo : EIATTR_KPARAM_INFO
	.align		4
.L_9891:
        /*0038*/ 	.byte	0x04, 0x17
        /*003a*/ 	.short	(.L_9893 - .L_9892)
.L_9892:
        /*003c*/ 	.word	0x00000000
        /*0040*/ 	.short	0x0000
        /*0042*/ 	.short	0x0000
        /*0044*/ 	.byte	0x00, 0xf0, 0x21, 0x01


	//----- nvinfo : EIATTR_SPARSE_MMA_MASK
	.align		4
.L_9893:
        /*0048*/ 	.byte	0x03, 0x50
        /*004a*/ 	.short	0x0000


	//----- nvinfo : EIATTR_MAXREG_COUNT
	.align		4
        /*004c*/ 	.byte	0x03, 0x1b
        /*004e*/ 	.short	0x00ff


	//----- nvinfo : EIATTR_NUM_BARRIERS
	.align		4
        /*0050*/ 	.byte	0x02, 0x4c
        /*0052*/ 	.byte	0x01
	.zero		1


	//----- nvinfo : EIATTR_MERCURY_ISA_VERSION
	.align		4
        /*0054*/ 	.byte	0x03, 0x5f
        /*0056*/ 	.short	0x0101


	//----- nvinfo : EIATTR_INT_WARP_WIDE_INSTR_OFFSETS
	.align		4
        /*0058*/ 	.byte	0x04, 0x31
        /*005a*/ 	.short	(.L_9895 - .L_9894)


	//   ....[0]....
.L_9894:
        /*005c*/ 	.word	0x000008c0


	//   ....[1]....
        /*0060*/ 	.word	0x00000e90


	//   ....[2]....
        /*0064*/ 	.word	0x00001580


	//----- nvinfo : EIATTR_COOP_GROUP_MASK_REGIDS
	.align		4
.L_9895:
        /*0068*/ 	.byte	0x04, 0x29
        /*006a*/ 	.short	(.L_9897 - .L_9896)


	//   ....[0]....
.L_9896:
        /*006c*/ 	.word	0xffffffff


	//   ....[1]....
        /*0070*/ 	.word	0xffffffff


	//   ....[2]....
        /*0074*/ 	.word	0xffffffff


	//   ....[3]....
        /*0078*/ 	.word	0xffffffff


	//   ....[4]....
        /*007c*/ 	.word	0xffffffff


	//   ....[5]....
        /*0080*/ 	.word	0xffffffff


	//   ....[6]....
        /*0084*/ 	.word	0xffffffff


	//   ....[7]....
        /*0088*/ 	.word	0xffffffff


	//   ....[8]....
        /*008c*/ 	.word	0xffffffff


	//   ....[9]....
        /*0090*/ 	.word	0xffffffff


	//   ....[10]....
        /*0094*/ 	.word	0xffffffff


	//   ....[11]....
        /*0098*/ 	.word	0xffffffff


	//   ....[12]....
        /*009c*/ 	.word	0xffffffff


	//   ....[13]....
        /*00a0*/ 	.word	0xffffffff


	//   ....[14]....
        /*00a4*/ 	.word	0xffffffff


	//   ....[15]....
        /*00a8*/ 	.word	0xffffffff


	//   ....[16]....
        /*00ac*/ 	.word	0x05000004


	//   ....[17]....
        /*00b0*/ 	.word	0x05000004


	//   ....[18]....
        /*00b4*/ 	.word	0x05000004


	//----- nvinfo : EIATTR_COOP_GROUP_INSTR_OFFSETS
	.align		4
.L_9897:
        /*00b8*/ 	.byte	0x04, 0x28
        /*00ba*/ 	.short	(.L_9899 - .L_9898)


	//   ....[0]....
.L_9898:
        /*00bc*/ 	.word	0x00001210


	//   ....[1]....
        /*00c0*/ 	.word	0x00001230


	//   ....[2]....
        /*00c4*/ 	.word	0x000012c0


	//   ....[3]....
        /*00c8*/ 	.word	0x00001560


	//   ....[4]....
        /*00cc*/ 	.word	0x00001d50


	//   ....[5]....
        /*00d0*/ 	.word	0x00001d70


	//   ....[6]....
        /*00d4*/ 	.word	0x00001f70


	//   ....[7]....
        /*00d8*/ 	.word	0x00001f80


	//   ....[8]....
        /*00dc*/ 	.word	0x00003100


	//   ....[9]....
        /*00e0*/ 	.word	0x00003160


	//   ....[10]....
        /*00e4*/ 	.word	0x000031a0


	//   ....[11]....
        /*00e8*/ 	.word	0x000031c0


	//   ....[12]....
        /*00ec*/ 	.word	0x000031e0


	//   ....[13]....
        /*00f0*/ 	.word	0x000032c0


	//   ....[14]....
        /*00f4*/ 	.word	0x000032e0


	//   ....[15]....
        /*00f8*/ 	.word	0x00003300


	//   ....[16]....
        /*00fc*/ 	.word	0x00003500


	//   ....[17]....
        /*0100*/ 	.word	0x00003570


	//   ....[18]....
        /*0104*/ 	.word	0x000035e0


	//----- nvinfo : EIATTR_VRC_CTA_INIT_COUNT
	.align		4
.L_9899:
        /*0108*/ 	.byte	0x02, 0x4a
	.zero		1
	.zero		1


	//----- nvinfo : EIATTR_EXIT_INSTR_OFFSETS
	.align		4
        /*010c*/ 	.byte	0x04, 0x1c
        /*010e*/ 	.short	(.L_9901 - .L_9900)


	//   ....[0]....
.L_9900:
        /*0110*/ 	.word	0x00000080


	//   ....[1]....
        /*0114*/ 	.word	0x000033b0


	//   ....[2]....
        /*0118*/ 	.word	0x000034b0


	//----- nvinfo : EIATTR_MAX_THREADS
	.align		4
.L_9901:
        /*011c*/ 	.byte	0x04, 0x05
        /*011e*/ 	.short	(.L_9903 - .L_9902)
.L_9902:
        /*0120*/ 	.word	0x00000100
        /*0124*/ 	.word	0x00000001
        /*0128*/ 	.word	0x00000001


	//----- nvinfo : EIATTR_CRS_STACK_SIZE
	.align		4
.L_9903:
        /*012c*/ 	.byte	0x04, 0x1e
        /*012e*/ 	.short	(.L_9905 - .L_9904)
.L_9904:
        /*0130*/ 	.word	0x00000000


	//----- nvinfo : EIATTR_CBANK_PARAM_SIZE
	.align		4
.L_9905:
        /*0134*/ 	.byte	0x03, 0x19
        /*0136*/ 	.short	0x0060


	//----- nvinfo : EIATTR_PARAM_CBANK
	.align		4
        /*0138*/ 	.byte	0x04, 0x0a
        /*013a*/ 	.short	(.L_9907 - .L_9906)
	.align		4
.L_9906:
        /*013c*/ 	.word	index@(.nv.constant0._ZN18transformer_engine6detail38cast_transpose_fused_kernel_notalignedILb1ELb1ELb0EfNS_16CTDBiasDActParamI13__nv_bfloat16S3_S3_fEELi2ELi2ENS_5EmptyEXadL_ZNS_6dsreluIffEET_T0_RKS5_EEEEvT3_mmm)
        /*0140*/ 	.short	0x0380
        /*0142*/ 	.short	0x0060


	//----- nvinfo : EIATTR_SW_WAR
	.align		4
.L_9907:
        /*0144*/ 	.byte	0x04, 0x36
        /*0146*/ 	.short	(.L_9909 - .L_9908)
.L_9908:
        /*0148*/ 	.word	0x00000008
.L_9909:


//--------------------- .nv.info._ZN18transformer_engine6detail38cast_transpose_fused_kernel_notalignedILb1ELb1ELb0EfNS_16CTDBiasDActParamI13__nv_bfloat16S3_6__halffEELi2ELi2ENS_5EmptyEXadL_ZNS_6dsreluIffEET_T0_RKS6_EEEEvT3_mmm --------------------------
	.section	.nv.info._ZN18transformer_engine6detail38cast_transpose_fused_kernel_notalignedILb1ELb1ELb0EfNS_16CTDBiasDActParamI13__nv_bfloat16S3_6__halffEELi2ELi2ENS_5EmptyEXadL_ZNS_6dsreluIffEET_T0_RKS6_EEEEvT3_mmm,"",@"SHT_CUDA_INFO"
	.sectionflags	@""
	.align	4


	//----- nvinfo : EIATTR_CUDA_API_VERSION
	.align		4
        /*0000*/ 	.byte	0x04, 0x37
        /*0002*/ 	.short	(.L_9911 - .L_9910)
.L_9910:
        /*0004*/ 	.word	0x00000082


	//----- nvinfo : EIATTR_KPARAM_INFO
	.align		4
.L_9911:
        /*0008*/ 	.byte	0x04, 0x17
        /*000a*/ 	.short	(.L_9913 - .L_9912)
.L_9912:
        /*000c*/ 	.word	0x00000000
        /*0010*/ 	.short	0x0003
        /*0012*/ 	.short	0x0058
        /*0014*/ 	.byte	0x00, 0xf0, 0x21, 0x00


	//----- nvinfo : EIATTR_KPARAM_INFO
	.align		4
.L_9913:
        /*0018*/ 	.byte	0x04, 0x17
        /*001a*/ 	.short	(.L_9915 - .L_9914)
.L_9914:
        /*001c*/ 	.word	0x00000000
        /*0020*/ 	.short	0x0002
        /*0022*/ 	.short	0x0050
        /*0024*/ 	.byte	0x00, 0xf0, 0x21, 0x00


	//----- nvinfo : EIATTR_KPARAM_INFO
	.align		4
.L_9915:
        /*0028*/ 	.byte	0x04, 0x17
        /*002a*/ 	.short	(.L_9917 - .L_9916)
.L_9916:
        /*002c*/ 	.word	0x00000000
        /*0030*/ 	.short	0x0001
        /*0032*/ 	.short	0x0048
        /*0034*/ 	.byte	0x00, 0xf0, 0x21, 0x00


	//----- nvinfo : EIATTR_KPARAM_INFO
	.align		4
.L_9917:
        /*0038*/ 	.byte	0x04, 0x17
        /*003a*/ 	.short	(.L_9919 - .L_9918)
.L_9918:
        /*003c*/ 	.word	0x00000000
        /*0040*/ 	.short	0x0000
        /*0042*/ 	.short	0x0000
        /*0044*/ 	.byte	0x00, 0xf0, 0x21, 0x01


	//----- nvinfo : EIATTR_SPARSE_MMA_MASK
	.align		4
.L_9919:
        /*0048*/ 	.byte	0x03, 0x50
        /*004a*/ 	.short	0x0000


	//----- nvinfo : EIATTR_MAXREG_COUNT
	.align		4
        /*004c*/ 	.byte	0x03, 0x1b
        /*004e*/ 	.short	0x00ff


	//----- nvinfo : EIATTR_NUM_BARRIERS
	.align		4
        /*0050*/ 	.byte	0x02, 0x4c
        /*0052*/ 	.byte	0x01
	.zero		1


	//----- nvinfo : EIATTR_MERCURY_ISA_VERSION
	.align		4
        /*0054*/ 	.byte	0x03, 0x5f
        /*0056*/ 	.short	0x0101


	//----- nvinfo : EIATTR_INT_WARP_WIDE_INSTR_OFFSETS
	.align		4
        /*0058*/ 	.byte	0x04, 0x31
        /*005a*/ 	.short	(.L_9921 - .L_9920)


	//   ....[0]....
.L_9920:
        /*005c*/ 	.word	0x000008c0


	//   ....[1]....
        /*0060*/ 	.word	0x00000e90


	//   ....[2]....
        /*0064*/ 	.word	0x00001580


	//----- nvinfo : EIATTR_COOP_GROUP_MASK_REGIDS
	.align		4
.L_9921:
        /*0068*/ 	.byte	0x04, 0x29
        /*006a*/ 	.short	(.L_9923 - .L_9922)


	//   ....[0]....
.L_9922:
        /*006c*/ 	.word	0xffffffff


	//   ....[1]....
        /*0070*/ 	.word	0xffffffff


	//   ....[2]....
        /*0074*/ 	.word	0xffffffff


	//   ....[3]....
        /*0078*/ 	.word	0xffffffff


	//   ....[4]....
        /*007c*/ 	.word	0xffffffff


	//   ....[5]....
        /*0080*/ 	.word	0xffffffff


	//   ....[6]....
        /*0084*/ 	.word	0xffffffff


	//   ....[7]....
        /*0088*/ 	.word	0xffffffff


	//   ....[8]....
        /*008c*/ 	.word	0xffffffff


	//   ....[9]....
        /*0090*/ 	.word	0xffffffff


	//   ....[10]....
        /*0094*/ 	.word	0xffffffff


	//   ....[11]....
        /*0098*/ 	.word	0xffffffff


	//   ....[12]....
        /*009c*/ 	.word	0xffffffff


	//   ....[13]....
        /*00a0*/ 	.word	0xffffffff


	//   ....[14]....
        /*00a4*/ 	.word	0xffffffff


	//   ....[15]....
        /*00a8*/ 	.word	0xffffffff


	//   ....[16]....
        /*00ac*/ 	.word	0x05000004


	//   ....[17]....
        /*00b0*/ 	.word	0x05000004


	//   ....[18]....
        /*00b4*/ 	.word	0x05000004


	//----- nvinfo : EIATTR_COOP_GROUP_INSTR_OFFSETS
	.align		4
.L_9923:
        /*00b8*/ 	.byte	0x04, 0x28
        /*00ba*/ 	.short	(.L_9925 - .L_9924)


	//   ....[0]....
.L_9924:
        /*00bc*/ 	.word	0x00001210


	//   ....[1]....
        /*00c0*/ 	.word	0x00001230


	//   ....[2]....
        /*00c4*/ 	.word	0x000012c0


	//   ....[3]....
        /*00c8*/ 	.word	0x00001560


	//   ....[4]....
        /*00cc*/ 	.word	0x00001d50


	//   ....[5]....
        /*00d0*/ 	.word	0x00001d70


	//   ....[6]....
        /*00d4*/ 	.word	0x00001f70


	//   ....[7]....
        /*00d8*/ 	.word	0x00001f80


	//   ....[8]....
        /*00dc*/ 	.word	0x00003100


	//   ....[9]....
        /*00e0*/ 	.word	0x00003160


	//   ....[10]....
        /*00e4*/ 	.word	0x000031a0


	//   ....[11]....
        /*00e8*/ 	.word	0x000031c0


	//   ....[12]....
        /*00ec*/ 	.word	0x000031e0


	//   ....[13]....
        /*00f0*/ 	.word	0x000032c0


	//   ....[14]....
        /*00f4*/ 	.word	0x000032e0


	//   ....[15]....
        /*00f8*/ 	.word	0x00003300


	//   ....[16]....
        /*00fc*/ 	.word	0x00003500


	//   ....[17]....
        /*0100*/ 	.word	0x00003570


	//   ....[18]....
        /*0104*/ 	.word	0x000035e0


	//----- nvinfo : EIATTR_VRC_CTA_INIT_COUNT
	.align		4
.L_9925:
        /*0108*/ 	.byte	0x02, 0x4a
	.zero		1
	.zero		1


	//----- nvinfo : EIATTR_EXIT_INSTR_OFFSETS
	.align		4
        /*010c*/ 	.byte	0x04, 0x1c
        /*010e*/ 	.short	(.L_9927 - .L_9926)


	//   ....[0]....
.L_9926:
        /*0110*/ 	.word	0x00000080


	//   ....[1]....
        /*0114*/ 	.word	0x000033b0


	//   ....[2]....
        /*0118*/ 	.word	0x000034b0


	//----- nvinfo : EIATTR_MAX_THREADS
	.align		4
.L_9927:
        /*011c*/ 	.byte	0x04, 0x05
        /*011e*/ 	.short	(.L_9929 - .L_9928)
.L_9928:
        /*0120*/ 	.word	0x00000100
        /*0124*/ 	.word	0x00000001
        /*0128*/ 	.word	0x00000001


	//----- nvinfo : EIATTR_CRS_STACK_SIZE
	.align		4
.L_9929:
        /*012c*/ 	.byte	0x04, 0x1e
        /*012e*/ 	.short	(.L_9931 - .L_9930)
.L_9930:
        /*0130*/ 	.word	0x00000000


	//----- nvinfo : EIATTR_CBANK_PARAM_SIZE
	.align		4
.L_9931:
        /*0134*/ 	.byte	0x03, 0x19
        /*0136*/ 	.short	0x0060


	//----- nvinfo : EIATTR_PARAM_CBANK
	.align		4
        /*0138*/ 	.byte	0x04, 0x0a
        /*013a*/ 	.short	(.L_9933 - .L_9932)
	.align		4
.L_9932:
        /*013c*/ 	.word	index@(.nv.constant0._ZN18transformer_engine6detail38cast_transpose_fused_kernel_notalignedILb1ELb1ELb0EfNS_16CTDBiasDActParamI13__nv_bfloat16S3_6__halffEELi2ELi2ENS_5EmptyEXadL_ZNS_6dsreluIffEET_T0_RKS6_EEEEvT3_mmm)
        /*0140*/ 	.short	0x0380
        /*0142*/ 	.short	0x0060


	//----- nvinfo : EIATTR_SW_WAR
	.align		4
.L_9933:
        /*0144*/ 	.byte	0x04, 0x36
        /*0146*/ 	.short	(.L_9935 - .L_9934)
.L_9934:
        /*0148*/ 	.word	0x00000008
.L_9935:


//--------------------- .nv.info._ZN18transformer_engine6detail38cast_transpose_fused_kernel_notalignedILb1ELb1ELb0EfNS_16CTDBiasDActParamI13__nv_bfloat16S3_ffEELi2ELi1ENS_5EmptyEXadL_ZNS_6dsreluIffEET_T0_RKS5_EEEEvT3_mmm --------------------------
	.section	.nv.info._ZN18transformer_engine6detail38cast_transpose_fused_kernel_notalignedILb1ELb1ELb0EfNS_16CTDBiasDActParamI13__nv_bfloat16S3_ffEELi2ELi1ENS_5EmptyEXadL_ZNS_6dsreluIffEET_T0_RKS5_EEEEvT3_mmm,"",@"SHT_CUDA_INFO"
	.sectionflags	@""
	.align	4


	//----- nvinfo : EIATTR_CUDA_API_VERSION
	.align		4
        /*0000*/ 	.byte	0x04, 0x37
        /*0002*/ 	.short	(.L_9937 - .L_9936)
.L_9936:
        /*0004*/ 	.word	0x00000082


	//----- nvinfo : EIATTR_KPARAM_INFO
	.align		4
.L_9937:
        /*0008*/ 	.byte	0x04, 0x17
        /*000a*/ 	.short	(.L_9939 - .L_9938)
.L_9938:
        /*000c*/ 	.word	0x00000000
        /*0010*/ 	.short	0x0003
        /*0012*/ 	.short	0x0058
        /*0014*/ 	.byte	0x00, 0xf0, 0x21, 0x00


	//----- nvinfo : EIATTR_KPARAM_INFO
	.align		4
.L_9939:
        /*0018*/ 	.byte	0x04, 0x17
        /*001a*/ 	.short	(.L_9941 - .L_9940)
.L_9940:
        /*001c*/ 	.word	0x00000000
        /*0020*/ 	.short	0x0002
        /*0022*/ 	.short	0x0050
        /*0024*/ 	.byte	0x00, 0xf0, 0x21, 0x00


	//----- nvinfo : EIATTR_KPARAM_INFO
	.align		4
.L_9941:
        /*0028*/ 	.byte	0x04, 0x17
        /*002a*/ 	.short	(.L_9943 - .L_9942)
.L_9942:
        /*002c*/ 	.word	0x00000000
        /*0030*/ 	.short	0x0001
        /*0032*/ 	.short	0x0048
        /*0034*/ 	.byte	0x00, 0xf0, 0x21, 0x00


	//----- nvinfo : EIATTR_KPARAM_INFO
	.align		4
.L_9943:
        /*0038*/ 	.byte	0x04, 0x17
        /*003a*/ 	.short	(.L_9945 - .L_9944)
.L_9944:
        /*003c*/ 	.word	0x00000000
        /*0040*/ 	.short	0x0000
        /*0042*/ 	.short	0x0000
        /*0044*/ 	.byte	0x00, 0xf0, 0x21, 0x01


	//----- nvinfo : EIATTR_SPARSE_MMA_MASK
	.align		4
.L_9945:
        /*0048*/ 	.byte	0x03, 0x50
        /*004a*/ 	.short	0x0000


	//----- nvinfo : EIATTR_MAXREG_COUNT
	.align		4
        /*004c*/ 	.byte	0x03, 0x1b
        /*004e*/ 	.short	0x00ff


	//----- nvinfo : EIATTR_NUM_BARRIERS
	.align		4
        /*0050*/ 	.byte	0x02, 0x4c
        /*0052*/ 	.byte	0x01
	.zero		1


	//----- nvinfo : EIATTR_MERCURY_ISA_VERSION
	.align		4
        /*0054*/ 	.byte	0x03, 0x5f
        /*0056*/ 	.short	0x0101


	//----- nvinfo : EIATTR_COOP_GROUP_MASK_REGIDS
	.align		4
        /*0058*/ 	.byte	0x04, 0x29
        /*005a*/ 	.short	(.L_9947 - .L_9946)


	//   ....[0]....
.L_9946:
        /*005c*/ 	.word	0xffffffff


	//   ....[1]....
        /*0060*/ 	.word	0xffffffff


	//   ....[2]....
        /*0064*/ 	.word	0xffffffff


	//   ....[3]....
        /*0068*/ 	.word	0xffffffff


	//   ....[4]....
        /*006c*/ 	.word	0xffffffff


	//   ....[5]....
        /*0070*/ 	.word	0xffffffff


	//   ....[6]....
        /*0074*/ 	.word	0xffffffff


	//   ....[7]....
        /*0078*/ 	.word	0xffffffff


	//   ....[8]....
        /*007c*/ 	.word	0xffffffff


	//   ....[9]....
        /*0080*/ 	.word	0xffffffff


	//   ....[10]....
        /*0084*/ 	.word	0xffffffff


	//   ....[11]....
        /*0088*/ 	.word	0xffffffff


	//   ....[12]....
        /*008c*/ 	.word	0xffffffff


	//   ....[13]....
        /*0090*/ 	.word	0xffffffff


	//   ....[14]....
        /*0094*/ 	.word	0xffffffff


	//   ....[15]....
        /*0098*/ 	.word	0xffffffff


	//   ....[16]....
        /*009c*/ 	.word	0x05000004


	//   ....[17]....
        /*00a0*/ 	.word	0x05000004


	//   ....[18]....
        /*00a4*/ 	.word	0x05000004


	//----- nvinfo : EIATTR_COOP_GROUP_INSTR_OFFSETS
	.align		4
.L_9947:
        /*00a8*/ 	.byte	0x04, 0x28
        /*00aa*/ 	.short	(.L_9949 - .L_9948)


	//   ....[0]....
.L_9948:
        /*00ac*/ 	.word	0x00000c60


	//   ....[1]....
        /*00b0*/ 	.word	0x00000c90


	//   ....[2]....
        /*00b4*/ 	.word	0x00000cb0


	//   ....[3]....
        /*00b8*/ 	.word	0x00000cf0


	//   ....[4]....
        /*00bc*/ 	.word	0x00000e80


	//   ....[5]....
        /*00c0*/ 	.word	0x00000f70


	//   ....[6]....
        /*00c4*/ 	.word	0x00001410


	//   ....[7]....
        /*00c8*/ 	.word	0x00001430


	//   ....[8]....
        /*00cc*/ 	.word	0x00002640


	//   ....[9]....
        /*00d0*/ 	.word	0x000026a0


	//   ....[10]....
        /*00d4*/ 	.word	0x000026c0


	//   ....[11]....
        /*00d8*/ 	.word	0x000026e0


	//   ....[12]....
        /*00dc*/ 	.word	0x00002700


	//   ....[13]....
        /*00e0*/ 	.word	0x000027c0


	//   ....[14]....
        /*00e4*/ 	.word	0x000027e0


	//   ....[15]....
        /*00e8*/ 	.word	0x00002800


	//   ....[16]....
        /*00ec*/ 	.word	0x00002a00


	//   ....[17]....
        /*00f0*/ 	.word	0x00002a70


	//   ....[18]....
        /*00f4*/ 	.word	0x00002ae0


	//----- nvinfo : EIATTR_VRC_CTA_INIT_COUNT
	.align		4
.L_9949:
        /*00f8*/ 	.byte	0x02, 0x4a
	.zero		1
	.zero		1


	//----- nvinfo : EIATTR_EXIT_INSTR_OFFSETS
	.align		4
        /*00fc*/ 	.byte	0x04, 0x1c
        /*00fe*/ 	.short	(.L_9951 - .L_9950)


	//   ....[0]....
.L_9950:
        /*0100*/ 	.word	0x00000080


	//   ....[1]....
        /*0104*/ 	.word	0x000028b0


	//   ....[2]....
        /*0108*/ 	.word	0x000029b0


	//----- nvinfo : EIATTR_MAX_THREADS
	.align		4
.L_9951:
        /*010c*/ 	.byte	0x04, 0x05
        /*010e*/ 	.short	(.L_9953 - .L_9952)
.L_9952:
        /*0110*/ 	.word	0x00000100
        /*0114*/ 	.word	0x00000001
        /*0118*/ 	.word	0x00000001


	//----- nvinfo : EIATTR_CRS_STACK_SIZE
	.align		4
.L_9953:
        /*011c*/ 	.byte	0x04, 0x1e
        /*011e*/ 	.short	(.L_9955 - .L_9954)
.L_9954:
        /*0120*/ 	.word	0x00000000


	//----- nvinfo : EIATTR_CBANK_PARAM_SIZE
	.align		4
.L_9955:
        /*0124*/ 	.byte	0x03, 0x19
        /*0126*/ 	.short	0x0060


	//----- nvinfo : EIATTR_PARAM_CBANK
	.align		4
        /*0128*/ 	.byte	0x04, 0x0a
        /*012a*/ 	.short	(.L_9957 - .L_9956)
	.align		4
.L_9956:
        /*012c*/ 	.word	index@(.nv.constant0._ZN18transformer_engine6detail38cast_transpose_fused_kernel_notalignedILb1ELb1ELb0EfNS_16CTDBiasDActParamI13__nv_bfloat16S3_ffEELi2ELi1ENS_5EmptyEXadL_ZNS_6dsreluIffEET_T0_RKS5_EEEEvT3_mmm)
        /*0130*/ 	.short	0x0380
        /*0132*/ 	.short	0x0060


	//----- nvinfo : EIATTR_SW_WAR
	.align		4
.L_9957:
        /*0134*/ 	.byte	0x04, 0x36
        /*0136*/ 	.short	(.L_9959 - .L_9958)
.L_9958:
        /*0138*/ 	.word	0x00000008
.L_9959:


//--------------------- .nv.info._ZN18transformer_engine6detail38cast_transpose_fused_kernel_notalignedILb1ELb1ELb0EfNS_16CTDBiasDActParamI6__halfS3_13__nv_fp8_e4m3fEELi2ELi4ENS_5EmptyEXadL_ZNS_6dsreluIffEET_T0_RKS6_EEEEvT3_mmm --------------------------
	.section	.nv.info._ZN18transformer_engine6detail38cast_transpose_fused_kernel_notalignedILb1ELb1ELb0EfNS_16CTDBiasDActParamI6__halfS3_13__nv_fp8_e4m3fEELi2ELi4ENS_5EmptyEXadL_ZNS_6dsreluIffEET_T0_RKS6_EEEEvT3_mmm,"",@"SHT_CUDA_INFO"
	.sectionflags	@""
	.align	4


	//----- nvinfo : EIATTR_CUDA_API_VERSION
	.align		4
        /*0000*/ 	.byte	0x04, 0x37
        /*0002*/ 	.short	(.L_9961 - .L_9960)
.L_9960:
        /*0004*/ 	.word	0x00000082


	//----- nvinfo : EIATTR_KPARAM_INFO
	.align		4
.L_9961:
        /*0008*/ 	.byte	0x04, 0x17
        /*000a*/ 	.short	(.L_9963 - .L_9962)
.L_9962:
        /*000c*/ 	.word	0x00000000
        /*0010*/ 	.short	0x0003
        /*0012*/ 	.short	0x0058
        /*0014*/ 	.byte	0x00, 0xf0, 0x21, 0x00


	//----- nvinfo : EIATTR_KPARAM_INFO
	.align		4
.L_9963:
        /*0018*/ 	.byte	0x04, 0x17
        /*001a*/ 	.short	(.L_9965 - .L_9964)
.L_9964:
        /*001c*/ 	.word	0x00000000
        /*0020*/ 	.short	0x0002
        /*0022*/ 	.short	0x0050
        /*0024*/ 	.byte	0x00, 0xf0, 0x21, 0x00


	//----- nvinfo : EIATTR_KPARAM_INFO
	.align		4
.L_9965:
        /*0028*/ 	.byte	0x04, 0x17
        /*002a*/ 	.short	(.L_9967 - .L_9966)
.L_9966:
        /*002c*/ 	.word	0x00000000
        /*0030*/ 	.short	0x0001
        /*0032*/ 	.short	0x0048
        /*0034*/ 	.byte	0x00, 0xf0, 0x21, 0x00


	//----- nvinfo : EIATTR_KPARAM_INFO
	.align		4
.L_9967:
        /*0038*/ 	.byte	0x04, 0x17
        /*003a*/ 	.short	(.L_9969 - .L_9968)
.L_9968:
        /*003c*/ 	.word	0x00000000
        /*0040*/ 	.short	0x0000
        /*0042*/ 	.short	0x0000
        /*0044*/ 	.byte	0x00, 0xf0, 0x21, 0x01


	//----- nvinfo : EIATTR_SPARSE_MMA_MASK
	.align		4
.L_9969:
        /*0048*/ 	.byte	0x03, 0x50
        /*004a*/ 	.short	0x0000


	//----- nvinfo : EIATTR_MAXREG_COUNT
	.align		4
        /*004c*/ 	.byte	0x03, 0x1b
        /*004e*/ 	.short	0x00ff


	//----- nvinfo : EIATTR_NUM_BARRIERS
	.align		4
        /*0050*/ 	.byte	0x02, 0x4c
        /*0052*/ 	.byte	0x01
	.zero		1


	//----- nvinfo : EIATTR_MERCURY_ISA_VERSION
	.align		4
        /*0054*/ 	.byte	0x03, 0x5f
        /*0056*/ 	.short	0x0101


	//----- nvinfo : EIATTR_INT_WARP_WIDE_INSTR_OFFSETS
	.align		4
        /*0058*/ 	.byte	0x04, 0x31
        /*005a*/ 	.short	(.L_9971 - .L_9970)


	//   ....[0]....
.L_9970:
        /*005c*/ 	.word	0x000006e0


	//   ....[1]....
        /*0060*/ 	.word	0x00000900


	//   ....[2]....
        /*0064*/ 	.word	0x00001940


	//   ....[3]....
        /*0068*/ 	.word	0x00002210


	//----- nvinfo : EIATTR_COOP_GROUP_MASK_REGIDS
	.align		4
.L_9971:
        /*006c*/ 	.byte	0x04, 0x29
        /*006e*/ 	.short	(.L_9973 - .L_9972)


	//   ....[0]....
.L_9972:
        /*0070*/ 	.word	0xffffffff


	//   ....[1]....
        /*0074*/ 	.word	0xffffffff


	//   ....[2]....
        /*0078*/ 	.word	0xffffffff


	//   ....[3]....
        /*007c*/ 	.word	0xffffffff


	//   ....[4]....
        /*0080*/ 	.word	0xffffffff


	//   ....[5]....
        /*0084*/ 	.word	0xffffffff


	//   ....[6]....
        /*0088*/ 	.word	0xffffffff


	//   ....[7]....
        /*008c*/ 	.word	0xffffffff


	//   ....[8]....
        /*0090*/ 	.word	0xffffffff


	//   ....[9]....
        /*0094*/ 	.word	0xffffffff


	//   ....[10]....
        /*0098*/ 	.word	0xffffffff


	//   ....[11]....
        /*009c*/ 	.word	0xffffffff


	//   ....[12]....
        /*00a0*/ 	.word	0xffffffff


	//   ....[13]....
        /*00a4*/ 	.word	0xffffffff


	//   ....[14]....
        /*00a8*/ 	.word	0xffffffff


	//   ....[15]....
        /*00ac*/ 	.word	0xffffffff


	//   ....[16]....
        /*00b0*/ 	.word	0x05000004


	//   ....[17]....
        /*00b4*/ 	.word	0x05000004


	//   ....[18]....
        /*00b8*/ 	.word	0x05000004


	//----- nvinfo : EIATTR_COOP_GROUP_INSTR_OFFSETS
	.align		4
.L_9973:
        /*00bc*/ 	.byte	0x04, 0x28
        /*00be*/ 	.short	(.L_9975 - .L_9974)


	//   ....[0]....
.L_9974:
        /*00c0*/ 	.word	0x00001910


	//   ....[1]....
        /*00c4*/ 	.word	0x00001980


	//   ....[2]....
        /*00c8*/ 	.word	0x00002c20


	//   ....[3]....
        /*00cc*/ 	.word	0x00002c40


	//   ....[4]....
        /*00d0*/ 	.word	0x00003580


	//   ....[5]....
        /*00d4*/ 	.word	0x000035a0


	//   ....[6]....
        /*00d8*/ 	.word	0x00003830


	//   ....[7]....
        /*00dc*/ 	.word	0x00003870


	//   ....[8]....
        /*00e0*/ 	.word	0x00004a10


	//   ....[9]....
        /*00e4*/ 	.word	0x00004a70


	//   ....[10]....
        /*00e8*/ 	.word	0x00004ab0


	//   ....[11]....
        /*00ec*/ 	.word	0x00004ad0


	//   ....[12]....
        /*00f0*/ 	.word	0x00004af0


	//   ....[13]....
        /*00f4*/ 	.word	0x00004bd0


	//   ....[14]....
        /*00f8*/ 	.word	0x00004bf0


	//   ....[15]....
        /*00fc*/ 	.word	0x00004c10


	//   ....[16]....
        /*0100*/ 	.word	0x00004e10


	//   ....[17]....
        /*0104*/ 	.word	0x00004e80


	//   ....[18]....
        /*0108*/ 	.word	0x00004ef0


	//----- nvinfo : EIATTR_VRC_CTA_INIT_COUNT
	.align		4
.L_9975:
        /*010c*/ 	.byte	0x02, 0x4a
	.zero		1
	.zero		1


	//----- nvinfo : EIATTR_EXIT_INSTR_OFFSETS
	.align		4
        /*0110*/ 	.byte	0x04, 0x1c
        /*0112*/ 	.short	(.L_9977 - .L_9976)


	//   ....[0]....
.L_9976:
        /*0114*/ 	.word	0x00000080


	//   ....[1]....
        /*0118*/ 	.word	0x00004cc0


	//   ....[2]....
        /*011c*/ 	.word	0x00004dc0


	//----- nvinfo : EIATTR_MAX_THREADS
	.align		4
.L_9977:
        /*0120*/ 	.byte	0x04, 0x05
        /*0122*/ 	.short	(.L_9979 - .L_9978)
.L_9978:
        /*0124*/ 	.word	0x00000100
        /*0128*/ 	.word	0x00000001
        /*012c*/ 	.word	0x00000001


	//----- nvinfo : EIATTR_CRS_STACK_SIZE
	.align		4
.L_9979:
        /*0130*/ 	.byte	0x04, 0x1e
        /*0132*/ 	.short	(.L_9981 - .L_9980)
.L_9980:
        /*0134*/ 	.word	0x00000000


	//----- nvinfo : EIATTR_CBANK_PARAM_SIZE
	.align		4
.L_9981:
        /*0138*/ 	.byte	0x03, 0x19
        /*013a*/ 	.short	0x0060


	//----- nvinfo : EIATTR_PARAM_CBANK
	.align		4
        /*013c*/ 	.byte	0x04, 0x0a
        /*013e*/ 	.short	(.L_9983 - .L_9982)
	.align		4
.L_9982:
        /*0140*/ 	.word	index@(.nv.constant0._ZN18transformer_engine6detail38cast_transpose_fused_kernel_notalignedILb1ELb1ELb0EfNS_16CTDBiasDActParamI6__halfS3_13__nv_fp8_e4m3fEELi2ELi4ENS_5EmptyEXadL_ZNS_6dsreluIffEET_T0_RKS6_EEEEvT3_mmm)
        /*0144*/ 	.short	0x0380
        /*0146*/ 	.short	0x0060


	//----- nvinfo : EIATTR_SW_WAR
	.align		4
.L_9983:
        /*0148*/ 	.byte	0x04, 0x36
        /*014a*/ 	.short	(.L_9985 - .L_9984)
.L_9984:
        /*014c*/ 	.word	0x00000008
.L_9985:


//--------------------- .nv.info._ZN18transformer_engine6detail38cast_transpose_fused_kernel_notalignedILb1ELb1ELb0EfNS_16CTDBiasDActParamI6__halfS3_13__nv_fp8_e5m2fEELi2ELi4ENS_5EmptyEXadL_ZNS_6dsreluIffEET_T0_RKS6_EEEEvT3_mmm --------------------------
	.section	.nv.info._ZN18transformer_engine6detail38cast_transpose_fused_kernel_notalignedILb1ELb1ELb0EfNS_16CTDBiasDActParamI6__halfS3_13__nv_fp8_e5m2fEELi2ELi4ENS_5EmptyEXadL_ZNS_6dsreluIffEET_T0_RKS6_EEEEvT3_mmm,"",@"SHT_CUDA_INFO"
	.sectionflags	@""
	.align	4


	//----- nvinfo : EIATTR_CUDA_API_VERSION
	.align		4
        /*0000*/ 	.byte	0x04, 0x37
        /*0002*/ 	.short	(.L_9987 - .L_9986)
.L_9986:
        /*0004*/ 	.word	0x00000082


	//----- nvinfo : EIATTR_KPARAM_INFO
	.align		4
.L_9987:
        /*0008*/ 	.byte	0x04, 0x17
        /*000a*/ 	.short	(.L_9989 - .L_9988)
.L_9988:
        /*000c*/ 	.word	0x00000000
        /*0010*/ 	.short	0x0003
        /*0012*/ 	.short	0x0058
        /*0014*/ 	.byte	0x00, 0xf0, 0x21, 0x00


	//----- nvinfo : EIATTR_KPARAM_INFO
	.align		4
.L_9989:
        /*0018*/ 	.byte	0x04, 0x17
        /*001a*/ 	.short	(.L_9991 - .L_9990)
.L_9990:
        /*001c*/ 	.word	0x00000000
        /*0020*/ 	.short	0x0002
        /*0022*/ 	.short	0x0050
        /*0024*/ 	.byte	0x00, 0xf0, 0x21, 0x00


	//----- nvinfo : EIATTR_KPARAM_INFO
	.align		4
.L_9991:
        /*0028*/ 	.byte	0x04, 0x17
        /*002a*/ 	.short	(.L_9993 - .L_9992)
.L_9992:
        /*002c*/ 	.word	0x00000000
        /*0030*/ 	.short	0x0001
        /*0032*/ 	.short	0x0048
        /*0034*/ 	.byte	0x00, 0xf0, 0x21, 0x00


	//----- nvinfo : EIATTR_KPARAM_INFO
	.align		4
.L_9993:
        /*0038*/ 	.byte	0x04, 0x17
        /*003a*/ 	.short	(.L_9995 - .L_9994)
.L_9994:
        /*003c*/ 	.word	0x00000000
        /*0040*/ 	.short	0x0000
        /*0042*/ 	.short	0x0000
        /*0044*/ 	.byte	0x00, 0xf0, 0x21, 0x01


	//----- nvinfo : EIATTR_SPARSE_MMA_MASK
	.align		4
.L_9995:
        /*0048*/ 	.byte	0x03, 0x50
        /*004a*/ 	.short	0x0000


	//----- nvinfo : EIATTR_MAXREG_COUNT
	.align		4
        /*004c*/ 	.byte	0x03, 0x1b
        /*004e*/ 	.short	0x00ff


	//----- nvinfo : EIATTR_NUM_BARRIERS
	.align		4
        /*0050*/ 	.byte	0x02, 0x4c
        /*0052*/ 	.byte	0x01
	.zero		1


	//----- nvinfo : EIATTR_MERCURY_ISA_VERSION
	.align		4
        /*0054*/ 	.byte	0x03, 0x5f
        /*0056*/ 	.short	0x0101


	//----- nvinfo : EIATTR_INT_WARP_WIDE_INSTR_OFFSETS
	.align		4
        /*0058*/ 	.byte	0x04, 0x31
        /*005a*/ 	.short	(.L_9997 - .L_9996)


	//   ....[0]....
.L_9996:
        /*005c*/ 	.word	0x000006e0


	//   ....[1]....
        /*0060*/ 	.word	0x00000900


	//   ....[2]....
        /*0064*/ 	.word	0x00001940


	//   ....[3]....
        /*0068*/ 	.word	0x00002210


	//----- nvinfo : EIATTR_COOP_GROUP_MASK_REGIDS
	.align		4
.L_9997:
        /*006c*/ 	.byte	0x04, 0x29
        /*006e*/ 	.short	(.L_9999 - .L_9998)


	//   ....[0]....
.L_9998:
        /*0070*/ 	.word	0xffffffff


	//   ....[1]....
        /*0074*/ 	.word	0xffffffff


	//   ....[2]....
        /*0078*/ 	.word	0xffffffff


	//   ....[3]....
        /*007c*/ 	.word	0xffffffff


	//   ....[4]....
        /*0080*/ 	.word	0xffffffff


	//   ....[5]....
        /*0084*/ 	.word	0xffffffff


	//   ....[6]....
        /*0088*/ 	.word	0xffffffff


	//   ....[7]....
        /*008c*/ 	.word	0xffffffff


	//   ....[8]....
        /*0090*/ 	.word	0xffffffff


	//   ....[9]....
        /*0094*/ 	.word	0xffffffff


	//   ....[10]....
        /*0098*/ 	.word	0xffffffff


	//   ....[11]....
        /*009c*/ 	.word	0xffffffff


	//   ....[12]....
        /*00a0*/ 	.word	0xffffffff


	//   ....[13]....
        /*00a4*/ 	.word	0xffffffff


	//   ....[14]....
        /*00a8*/ 	.word	0xffffffff


	//   ....[15]....
        /*00ac*/ 	.word	0xffffffff


	//   ....[16]....
        /*00b0*/ 	.word	0x05000004


	//   ....[17]....
        /*00b4*/ 	.word	0x05000004


	//   ....[18]....
        /*00b8*/ 	.word	0x05000004


	//----- nvinfo : EIATTR_COOP_GROUP_INSTR_OFFSETS
	.align		4
.L_9999:
        /*00bc*/ 	.byte	0x04, 0x28
        /*00be*/ 	.short	(.L_10001 - .L_10000)


	//   ....[0]....
.L_10000:
        /*00c0*/ 	.word	0x00001910


	//   ....[1]....
        /*00c4*/ 	.word	0x00001980


	//   ....[2]....
        /*00c8*/ 	.word	0x00002c20


	//   ....[3]....
        /*00cc*/ 	.word	0x00002c40


	//   ....[4]....
        /*00d0*/ 	.word	0x00003580


	//   ....[5]....
        /*00d4*/ 	.word	0x000035a0


	//   ....[6]....
        /*00d8*/ 	.word	0x00003830


	//   ....[7]....
        /*00dc*/ 	.word	0x00003870


	//   ....[8]....
        /*00e0*/ 	.word	0x00004a10


	//   ....[9]....
        /*00e4*/ 	.word	0x00004a70


	//   ....[10]....
        /*00e8*/ 	.word	0x00004ab0


	//   ....[11]....
        /*00ec*/ 	.word	0x00004ad0


	//   ....[12]....
        /*00f0*/ 	.word	0x00004af0


	//   ....[13]....
        /*00f4*/ 	.word	0x00004bd0


	//   ....[14]....
        /*00f8*/ 	.word	0x00004bf0


	//   ....[15]....
        /*00fc*/ 	.word	0x00004c10


	//   ....[16]....
        /*0100*/ 	.word	0x00004e10


	//   ....[17]....
        /*0104*/ 	.word	0x00004e80


	//   ....[18]....
        /*0108*/ 	.word	0x00004ef0


	//----- nvinfo : EIATTR_VRC_CTA_INIT_COUNT
	.align		4
.L_10001:
        /*010c*/ 	.byte	0x02, 0x4a
	.zero		1
	.zero		1


	//----- nvinfo : EIATTR_EXIT_INSTR_OFFSETS
	.align		4
        /*0110*/ 	.byte	0x04, 0x1c
        /*0112*/ 	.short	(.L_10003 - .L_10002)


	//   ....[0]....
.L_10002:
        /*0114*/ 	.word	0x00000080


	//   ....[1]....
        /*0118*/ 	.word	0x00004cc0


	//   ....[2]....
        /*011c*/ 	.word	0x00004dc0


	//----- nvinfo : EIATTR_MAX_THREADS
	.align		4
.L_10003:
        /*0120*/ 	.byte	0x04, 0x05
        /*0122*/ 	.short	(.L_10005 - .L_10004)
.L_10004:
        /*0124*/ 	.word	0x00000100
        /*0128*/ 	.word	0x00000001
        /*012c*/ 	.word	0x00000001


	//----- nvinfo : EIATTR_CRS_STACK_SIZE
	.align		4
.L_10005:
        /*0130*/ 	.byte	0x04, 0x1e
        /*0132*/ 	.short	(.L_10007 - .L_10006)
.L_10006:
        /*0134*/ 	.word	0x00000000


	//----- nvinfo : EIATTR_CBANK_PARAM_SIZE
	.align		4
.L_10007:
        /*0138*/ 	.byte	0x03, 0x19
        /*013a*/ 	.short	0x0060


	//----- nvinfo : EIATTR_PARAM_CBANK
	.align		4
        /*013c*/ 	.byte	0x04, 0x0a
        /*013e*/ 	.short	(.L_10009 - .L_10008)
	.align		4
.L_10008:
        /*0140*/ 	.word	index@(.nv.constant0._ZN18transformer_engine6detail38cast_transpose_fused_kernel_notalignedILb1ELb1ELb0EfNS_16CTDBiasDActParamI6__halfS3_13__nv_fp8_e5m2fEELi2ELi4ENS_5EmptyEXadL_ZNS_6dsreluIffEET_T0_RKS6_EEEEvT3_mmm)
        /*0144*/ 	.short	0x0380
        /*0146*/ 	.short	0x0060


	//----- nvinfo : EIATTR_SW_WAR
	.align		4
.L_10009:
        /*0148*/ 	.byte	0x04, 0x36
        /*014a*/ 	.short	(.L_10011 - .L_10010)
.L_10010:
        /*014c*/ 	.word	0x00000008
.L_10011:


//--------------------- .nv.info._ZN18transformer_engine6detail38cast_transpose_fused_kernel_notalignedILb1ELb1ELb0EfNS_16CTDBiasDActParamI6__halfS3_13__nv_bfloat16fEELi2ELi2ENS_5EmptyEXadL_ZNS_6dsreluIffEET_T0_RKS6_EEEEvT3_mmm --------------------------
	.section	.nv.info._ZN18transformer_engine6detail38cast_transpose_fused_kernel_notalignedILb1ELb1ELb0EfNS_16CTDBiasDActParamI6__halfS3_13__nv_bfloat16fEELi2ELi2ENS_5EmptyEXadL_ZNS_6dsreluIffEET_T0_RKS6_EEEEvT3_mmm,"",@"SHT_CUDA_INFO"
	.sectionflags	@""
	.align	4


	//----- nvinfo : EIATTR_CUDA_API_VERSION
	.align		4
        /*0000*/ 	.byte	0x04, 0x37
        /*0002*/ 	.short	(.L_10013 - .L_10012)
.L_10012:
        /*0004*/ 	.word	0x00000082


	//----- nvinfo : EIATTR_KPARAM_INFO
	.align		4
.L_10013:
        /*0008*/ 	.byte	0x04, 0x17
        /*000a*/ 	.short	(.L_10015 - .L_10014)
.L_10014:
        /*000c*/ 	.word	0x00000000
        /*0010*/ 	.short	0x0003
        /*0012*/ 	.short	0x0058
        /*0014*/ 	.byte	0x00, 0xf0, 0x21, 0x00


	//----- nvinfo : EIATTR_KPARAM_INFO
	.align		4
.L_10015:
        /*0018*/ 	.byte	0x04, 0x17
        /*001a*/ 	.short	(.L_10017 - .L_10016)
.L_10016:
        /*001c*/ 	.word	0x00000000
        /*0020*/ 	.short	0x0002
        /*0022*/ 	.short	0x0050
        /*0024*/ 	.byte	0x00, 0xf0, 0x21, 0x00


	//----- nvinfo : EIATTR_KPARAM_INFO
	.align		4
.L_10017:
        /*0028*/ 	.byte	0x04, 0x17
        /*002a*/ 	.short	(.L_10019 - .L_10018)
.L_10018:
        /*002c*/ 	.word	0x00000000
        /*0030*/ 	.short	0x0001
        /*0032*/ 	.short	0x0048
        /*0034*/ 	.byte	0x00, 0xf0, 0x21, 0x00


	//----- nvinfo : EIATTR_KPARAM_INFO
	.align		4
.L_10019:
        /*0038*/ 	.byte	0x04, 0x17
        /*003a*/ 	.short	(.L_10021 - .L_10020)
.L_10020:
        /*003c*/ 	.word	0x00000000
        /*0040*/ 	.short	0x0000
        /*0042*/ 	.short	0x0000
        /*0044*/ 	.byte	0x00, 0xf0, 0x21, 0x01


	//----- nvinfo : EIATTR_SPARSE_MMA_MASK
	.align		4
.L_10021:
        /*0048*/ 	.byte	0x03, 0x50
        /*004a*/ 	.short	0x0000


	//----- nvinfo : EIATTR_MAXREG_COUNT
	.align		4
        /*004c*/ 	.byte	0x03, 0x1b
        /*004e*/ 	.short	0x00ff


	//----- nvinfo : EIATTR_NUM_BARRIERS
	.align		4
        /*0050*/ 	.byte	0x02, 0x4c
        /*0052*/ 	.byte	0x01
	.zero		1


	//----- nvinfo : EIATTR_MERCURY_ISA_VERSION
	.align		4
        /*0054*/ 	.byte	0x03, 0x5f
        /*0056*/ 	.short	0x0101


	//----- nvinfo : EIATTR_INT_WARP_WIDE_INSTR_OFFSETS
	.align		4
        /*0058*/ 	.byte	0x04, 0x31
        /*005a*/ 	.short	(.L_10023 - .L_10022)


	//   ....[0]....
.L_10022:
        /*005c*/ 	.word	0x000008f0


	//   ....[1]....
        /*0060*/ 	.word	0x00000c30


	//   ....[2]....
        /*0064*/ 	.word	0x000014f0


	//----- nvinfo : EIATTR_COOP_GROUP_MASK_REGIDS
	.align		4
.L_10023:
        /*0068*/ 	.byte	0x04, 0x29
        /*006a*/ 	.short	(.L_10025 - .L_10024)


	//   ....[0]....
.L_10024:
        /*006c*/ 	.word	0xffffffff


	//   ....[1]....
        /*0070*/ 	.word	0xffffffff


	//   ....[2]....
        /*0074*/ 	.word	0xffffffff


	//   ....[3]....
        /*0078*/ 	.word	0xffffffff


	//   ....[4]....
        /*007c*/ 	.word	0xffffffff


	//   ....[5]....
        /*0080*/ 	.word	0xffffffff


	//   ....[6]....
        /*0084*/ 	.word	0xffffffff


	//   ....[7]....
        /*0088*/ 	.word	0xffffffff


	//   ....[8]....
        /*008c*/ 	.word	0xffffffff


	//   ....[9]....
        /*0090*/ 	.word	0xffffffff


	//   ....[10]....
        /*0094*/ 	.word	0xffffffff


	//   ....[11]....
        /*0098*/ 	.word	0xffffffff


	//   ....[12]....
        /*009c*/ 	.word	0xffffffff


	//   ....[13]....
        /*00a0*/ 	.word	0xffffffff


	//   ....[14]....
        /*00a4*/ 	.word	0xffffffff


	//   ....[15]....
        /*00a8*/ 	.word	0xffffffff


	//   ....[16]....
        /*00ac*/ 	.word	0x05000004


	//   ....[17]....
        /*00b0*/ 	.word	0x05000004


	//   ....[18]....
        /*00b4*/ 	.word	0x05000004


	//----- nvinfo : EIATTR_COOP_GROUP_INSTR_OFFSETS
	.align		4
.L_10025:
        /*00b8*/ 	.byte	0x04, 0x28
        /*00ba*/ 	.short	(.L_10027 - .L_10026)


	//   ....[0]....
.L_10026:
        /*00bc*/ 	.word	0x000010e0


	//   ....[1]....
        /*00c0*/ 	.word	0x00001100


	//   ....[2]....
        /*00c4*/ 	.word	0x000011e0


	//   ....[3]....
        /*00c8*/ 	.word	0x00001240


	//   ....[4]....
        /*00cc*/ 	.word	0x00001d20


	//   ....[5]....
        /*00d0*/ 	.word	0x00001d50


	//   ....[6]....
        /*00d4*/ 	.word	0x00001e40


	//   ....[7]....
        /*00d8*/ 	.word	0x00001e60


	//   ....[8]....
        /*00dc*/ 	.word	0x00002fe0


	//   ....[9]....
        /*00e0*/ 	.word	0x00003040


	//   ....[10]....
        /*00e4*/ 	.word	0x00003080


	//   ....[11]....
        /*00e8*/ 	.word	0x000030a0


	//   ....[12]....
        /*00ec*/ 	.word	0x000030c0


	//   ....[13]....
        /*00f0*/ 	.word	0x000031a0


	//   ....[14]....
        /*00f4*/ 	.word	0x000031c0


	//   ....[15]....
        /*00f8*/ 	.word	0x000031e0


	//   ....[16]....
        /*00fc*/ 	.word	0x000033e0


	//   ....[17]....
        /*0100*/ 	.word	0x00003450


	//   ....[18]....
        /*0104*/ 	.word	0x000034c0


	//----- nvinfo : EIATTR_VRC_CTA_INIT_COUNT
	.align		4
.L_10027:
        /*0108*/ 	.byte	0x02, 0x4a
	.zero		1
	.zero		1


	//----- nvinfo : EIATTR_EXIT_INSTR_OFFSETS
	.align		4
        /*010c*/ 	.byte	0x04, 0x1c
        /*010e*/ 	.short	(.L_10029 - .L_10028)


	//   ....[0]....
.L_10028:
        /*0110*/ 	.word	0x00000080


	//   ....[1]....
        /*0114*/ 	.word	0x00003290


	//   ....[2]....
        /*0118*/ 	.word	0x00003390


	//----- nvinfo : EIATTR_MAX_THREADS
	.align		4
.L_10029:
        /*011c*/ 	.byte	0x04, 0x05
        /*011e*/ 	.short	(.L_10031 - .L_10030)
.L_10030:
        /*0120*/ 	.word	0x00000100
        /*0124*/ 	.word	0x00000001
        /*0128*/ 	.word	0x00000001


	//----- nvinfo : EIATTR_CRS_STACK_SIZE
	.align		4
.L_10031:
        /*012c*/ 	.byte	0x04, 0x1e
        /*012e*/ 	.short	(.L_10033 - .L_10032)
.L_10032:
        /*0130*/ 	.word	0x00000000


	//----- nvinfo : EIATTR_CBANK_PARAM_SIZE
	.align		4
.L_10033:
        /*0134*/ 	.byte	0x03, 0x19
        /*0136*/ 	.short	0x0060


	//----- nvinfo : EIATTR_PARAM_CBANK
	.align		4
        /*0138*/ 	.byte	0x04, 0x0a
        /*013a*/ 	.short	(.L_10035 - .L_10034)
	.align		4
.L_10034:
        /*013c*/ 	.word	index@(.nv.constant0._ZN18transformer_engine6detail38cast_transpose_fused_kernel_notalignedILb1ELb1ELb0EfNS_16CTDBiasDActParamI6__halfS3_13__nv_bfloat16fEELi2ELi2ENS_5EmptyEXadL_ZNS_6dsreluIffEET_T0_RKS6_EEEEvT3_mmm)
        /*0140*/ 	.short	0x0380
        /*0142*/ 	.short	0x0060


	//----- nvinfo : EIATTR_SW_WAR
	.align		4
.L_10035:
        /*0144*/ 	.byte	0x04, 0x36
        /*0146*/ 	.short	(.L_10037 - .L_10036)
.L_10036:
        /*0148*/ 	.word	0x00000008
.L_10037:


//--------------------- .nv.info._ZN18transformer_engine6detail38cast_transpose_fused_kernel_notalignedILb1ELb1ELb0EfNS_16CTDBiasDActParamI6__halfS3_S3_fEELi2ELi2ENS_5EmptyEXadL_ZNS_6dsreluIffEET_T0_RKS5_EEEEvT3_mmm --------------------------
	.section	.nv.info._ZN18transformer_engine6detail38cast_transpose_fused_kernel_notalignedILb1ELb1ELb0EfNS_16CTDBiasDActParamI6__halfS3_S3_fEELi2ELi2ENS_5EmptyEXadL_ZNS_6dsreluIffEET_T0_RKS5_EEEEvT3_mmm,"",@"SHT_CUDA_INFO"
	.sectionflags	@""
	.align	4


	//----- nvinfo : EIATTR_CUDA_API_VERSION
	.align		4
        /*0000*/ 	.byte	0x04, 0x37
        /*0002*/ 	.short	(.L_10039 - .L_10038)
.L_10038:
        /*0004*/ 	.word	0x00000082


	//----- nvinfo : EIATTR_KPARAM_INFO
	.align		4
.L_10039:
        /*0008*/ 	.byte	0x04, 0x17
        /*000a*/ 	.short	(.L_10041 - .L_10040)
.L_10040:
        /*000c*/ 	.word	0x00000000
        /*0010*/ 	.short	0x0003
        /*0012*/ 	.short	0x0058
        /*0014*/ 	.byte	0x00, 0xf0, 0x21, 0x00


	//----- nvinfo : EIATTR_KPARAM_INFO
	.align		4
.L_10041:
        /*0018*/ 	.byte	0x04, 0x17
        /*001a*/ 	.short	(.L_10043 - .L_10042)
.L_10042:
        /*001c*/ 	.word	0x00000000
        /*0020*/ 	.short	0x0002
        /*0022*/ 	.short	0x0050
        /*0024*/ 	.byte	0x00, 0xf0, 0x21, 0x00


	//----- nvinfo : EIATTR_KPARAM_INFO
	.align		4
.L_10043:
        /*0028*/ 	.byte	0x04, 0x17
        /*002a*/ 	.short	(.L_10045 - .L_10044)
.L_10044:
        /*002c*/ 	.word	0x00000000
        /*0030*/ 	.short	0x0001
        /*0032*/ 	.short	0x0048
        /*0034*/ 	.byte	0x00, 0xf0, 0x21, 0x00


	//----- nvinfo : EIATTR_KPARAM_INFO
	.align		4
.L_10045:
        /*0038*/ 	.byte	0x04, 0x17
        /*003a*/ 	.short	(.L_10047 - .L_10046)
.L_10046:
        /*003c*/ 	.word	0x00000000
        /*0040*/ 	.short	0x0000
        /*0042*/ 	.short	0x0000
        /*0044*/ 	.byte	0x00, 0xf0, 0x21, 0x01


	//----- nvinfo : EIATTR_SPARSE_MMA_MASK
	.align		4
.L_10047:
        /*0048*/ 	.byte	0x03, 0x50
        /*004a*/ 	.short	0x0000


	//----- nvinfo : EIATTR_MAXREG_COUNT
	.align		4
        /*004c*/ 	.byte	0x03, 0x1b
        /*004e*/ 	.short	0x00ff


	//----- nvinfo : EIATTR_NUM_BARRIERS
	.align		4
        /*0050*/ 	.byte	0x02, 0x4c
        /*0052*/ 	.byte	0x01
	.zero		1


	//----- nvinfo : EIATTR_MERCURY_ISA_VERSION
	.align		4
        /*0054*/ 	.byte	0x03, 0x5f
        /*0056*/ 	.short	0x0101


	//----- nvinfo : EIATTR_INT_WARP_WIDE_INSTR_OFFSETS
	.align		4
        /*0058*/ 	.byte	0x04, 0x31
        /*005a*/ 	.short	(.L_10049 - .L_10048)


	//   ....[0]....
.L_10048:
        /*005c*/ 	.word	0x000008f0


	//   ....[1]....
        /*0060*/ 	.word	0x00000c30


	//   ....[2]....
        /*0064*/ 	.word	0x000014f0


	//----- nvinfo : EIATTR_COOP_GROUP_MASK_REGIDS
	.align		4
.L_10049:
        /*0068*/ 	.byte	0x04, 0x29
        /*006a*/ 	.short	(.L_10051 - .L_10050)


	//   ....[0]....
.L_10050:
        /*006c*/ 	.word	0xffffffff


	//   ....[1]....
        /*0070*/ 	.word	0xffffffff


	//   ....[2]....
        /*0074*/ 	.word	0xffffffff


	//   ....[3]....
        /*0078*/ 	.word	0xffffffff


	//   ....[4]....
        /*007c*/ 	.word	0xffffffff


	//   ....[5]....
        /*0080*/ 	.word	0xffffffff


	//   ....[6]....
        /*0084*/ 	.word	0xffffffff


	//   ....[7]....
        /*0088*/ 	.word	0xffffffff


	//   ....[8]....
        /*008c*/ 	.word	0xffffffff


	//   ....[9]....
        /*0090*/ 	.word	0xffffffff


	//   ....[10]....
        /*0094*/ 	.word	0xffffffff


	//   ....[11]....
        /*0098*/ 	.word	0xffffffff


	//   ....[12]....
        /*009c*/ 	.word	0xffffffff


	//   ....[13]....
        /*00a0*/ 	.word	0xffffffff


	//   ....[14]....
        /*00a4*/ 	.word	0xffffffff


	//   ....[15]....
        /*00a8*/ 	.word	0xffffffff


	//   ....[16]....
        /*00ac*/ 	.word	0x05000004


	//   ....[17]....
        /*00b0*/ 	.word	0x05000004


	//   ....[18]....
        /*00b4*/ 	.word	0x05000004


	//----- nvinfo : EIATTR_COOP_GROUP_INSTR_OFFSETS
	.align		4
.L_10051:
        /*00b8*/ 	.byte	0x04, 0x28
        /*00ba*/ 	.short	(.L_10053 - .L_10052)


	//   ....[0]....
.L_10052:
        /*00bc*/ 	.word	0x000010e0


	//   ....[1]....
        /*00c0*/ 	.word	0x00001100


	//   ....[2]....
        /*00c4*/ 	.word	0x000011e0


	//   ....[3]....
        /*00c8*/ 	.word	0x00001240


	//   ....[4]....
        /*00cc*/ 	.word	0x00001d20


	//   ....[5]....
        /*00d0*/ 	.word	0x00001d50


	//   ....[6]....
        /*00d4*/ 	.word	0x00001e40


	//   ....[7]....
        /*00d8*/ 	.word	0x00001e60


	//   ....[8]....
        /*00dc*/ 	.word	0x00002fe0


	//   ....[9]....
        /*00e0*/ 	.word	0x00003040


	//   ....[10]....
        /*00e4*/ 	.word	0x00003080


	//   ....[11]....
        /*00e8*/ 	.word	0x000030a0


	//   ....[12]....
        /*00ec*/ 	.word	0x000030c0


	//   ....[13]....
        /*00f0*/ 	.word	0x000031a0


	//   ....[14]....
        /*00f4*/ 	.word	0x000031c0


	//   ....[15]....
        /*00f8*/ 	.word	0x000031e0


	//   ....[16]....
        /*00fc*/ 	.word	0x000033e0


	//   ....[17]....
        /*0100*/ 	.word	0x00003450


	//   ....[18]....
        /*0104*/ 	.word	0x000034c0


	//----- nvinfo : EIATTR_VRC_CTA_INIT_COUNT
	.align		4
.L_10053:
        /*0108*/ 	.byte	0x02, 0x4a
	.zero		1
	.zero		1


	//----- nvinfo : EIATTR_EXIT_INSTR_OFFSETS
	.align		4
        /*010c*/ 	.byte	0x04, 0x1c
        /*010e*/ 	.short	(.L_10055 - .L_10054)


	//   ....[0]....
.L_10054:
        /*0110*/ 	.word	0x00000080


	//   ....[1]....
        /*0114*/ 	.word	0x00003290


	//   ....[2]....
        /*0118*/ 	.word	0x00003390


	//----- nvinfo : EIATTR_MAX_THREADS
	.align		4
.L_10055:
        /*011c*/ 	.byte	0x04, 0x05
        /*011e*/ 	.short	(.L_10057 - .L_10056)
.L_10056:
        /*0120*/ 	.word	0x00000100
        /*0124*/ 	.word	0x00000001
        /*0128*/ 	.word	0x00000001


	//----- nvinfo : EIATTR_CRS_STACK_SIZE
	.align		4
.L_10057:
        /*012c*/ 	.byte	0x04, 0x1e
        /*012e*/ 	.short	(.L_10059 - .L_10058)
.L_10058:
        /*0130*/ 	.word	0x00000000


	//----- nvinfo : EIATTR_CBANK_PARAM_SIZE
	.align		4
.L_10059:
        /*0134*/ 	.byte	0x03, 0x19
        /*0136*/ 	.short	0x0060


	//----- nvinfo : EIATTR_PARAM_CBANK
	.align		4
        /*0138*/ 	.byte	0x04, 0x0a
        /*013a*/ 	.short	(.L_10061 - .L_10060)
	.align		4
.L_10060:
        /*013c*/ 	.word	index@(.nv.constant0._ZN18transformer_engine6detail38cast_transpose_fused_kernel_notalignedILb1ELb1ELb0EfNS_16CTDBiasDActParamI6__halfS3_S3_fEELi2ELi2ENS_5EmptyEXadL_ZNS_6dsreluIffEET_T0_RKS5_EEEEvT3_mmm)
        /*0140*/ 	.short	0x0380
        /*0142*/ 	.short	0x0060


	//----- nvinfo : EIATTR_SW_WAR
	.align		4
.L_10061:
        /*0144*/ 	.byte	0x04, 0x36
        /*0146*/ 	.short	(.L_10063 - .L_10062)
.L_10062:
        /*0148*/ 	.word	0x00000008
.L_10063:


//--------------------- .nv.info._ZN18transformer_engine6detail38cast_transpose_fused_kernel_notalignedILb1ELb1ELb0EfNS_16CTDBiasDActParamI6__halfS3_ffEELi2ELi1ENS_5EmptyEXadL_ZNS_6dsreluIffEET_T0_RKS5_EEEEvT3_mmm --------------------------
	.section	.nv.info._ZN18transformer_engine6detail38cast_transpose_fused_kernel_notalignedILb1ELb1ELb0EfNS_16CTDBiasDActParamI6__halfS3_ffEELi2ELi1ENS_5EmptyEXadL_ZNS_6dsreluIffEET_T0_RKS5_EEEEvT3_mmm,"",@"SHT_CUDA_INFO"
	.sectionflags	@""
	.align	4


	//----- nvinfo : EIATTR_CUDA_API_VERSION
	.align		4
        /*0000*/ 	.byte	0x04, 0x37
        /*0002*/ 	.short	(.L_10065 - .L_10064)
.L_10064:
        /*0004*/ 	.word	0x00000082


	//----- nvinfo : EIATTR_KPARAM_INFO
	.align		4
.L_10065:
        /*0008*/ 	.byte	0x04, 0x17
        /*000a*/ 	.short	(.L_10067 - .L_10066)
.L_10066:
        /*000c*/ 	.word	0x00000000
        /*0010*/ 	.short	0x0003
        /*0012*/ 	.short	0x0058
        /*0014*/ 	.byte	0x00, 0xf0, 0x21, 0x00


	//----- nvinfo : EIATTR_KPARAM_INFO
	.align		4
.L_10067:
        /*0018*/ 	.byte	0x04, 0x17
        /*001a*/ 	.short	(.L_10069 - .L_10068)
.L_10068:
        /*001c*/ 	.word	0x00000000
        /*0020*/ 	.short	0x0002
        /*0022*/ 	.short	0x0050
        /*0024*/ 	.byte	0x00, 0xf0, 0x21, 0x00


	//----- nvinfo : EIATTR_KPARAM_INFO
	.align		4
.L_10069:
        /*0028*/ 	.byte	0x04, 0x17
        /*002a*/ 	.short	(.L_10071 - .L_10070)
.L_10070:
        /*002c*/ 	.word	0x00000000
        /*0030*/ 	.short	0x0001
        /*0032*/ 	.short	0x0048
        /*0034*/ 	.byte	0x00, 0xf0, 0x21, 0x00


	//----- nvinfo : EIATTR_KPARAM_INFO
	.align		4
.L_10071:
        /*0038*/ 	.byte	0x04, 0x17
        /*003a*/ 	.short	(.L_10073 - .L_10072)
.L_10072:
        /*003c*/ 	.word	0x00000000
        /*0040*/ 	.short	0x0000
        /*0042*/ 	.short	0x0000
        /*0044*/ 	.byte	0x00, 0xf0, 0x21, 0x01


	//----- nvinfo : EIATTR_SPARSE_MMA_MASK
	.align		4
.L_10073:
        /*0048*/ 	.byte	0x03, 0x50
        /*004a*/ 	.short	0x0000


	//----- nvinfo : EIATTR_MAXREG_COUNT
	.align		4
        /*004c*/ 	.byte	0x03, 0x1b
        /*004e*/ 	.short	0x00ff


	//----- nvinfo : EIATTR_NUM_BARRIERS
	.align		4
        /*0050*/ 	.byte	0x02, 0x4c
        /*0052*/ 	.byte	0x01
	.zero		1


	//----- nvinfo : EIATTR_MERCURY_ISA_VERSION
	.align		4
        /*0054*/ 	.byte	0x03, 0x5f
        /*0056*/ 	.short	0x0101


	//----- nvinfo : EIATTR_COOP_GROUP_MASK_REGIDS
	.align		4
        /*0058*/ 	.byte	0x04, 0x29
        /*005a*/ 	.short	(.L_10075 - .L_10074)


	//   ....[0]....
.L_10074:
        /*005c*/ 	.word	0xffffffff


	//   ....[1]....
        /*0060*/ 	.word	0xffffffff


	//   ....[2]....
        /*0064*/ 	.word	0xffffffff


	//   ....[3]....
        /*0068*/ 	.word	0xffffffff


	//   ....[4]....
        /*006c*/ 	.word	0xffffffff


	//   ....[5]....
        /*0070*/ 	.word	0xffffffff


	//   ....[6]....
        /*0074*/ 	.word	0xffffffff


	//   ....[7]....
        /*0078*/ 	.word	0xffffffff


	//   ....[8]....
        /*007c*/ 	.word	0xffffffff


	//   ....[9]....
        /*0080*/ 	.word	0xffffffff


	//   ....[10]....
        /*0084*/ 	.word	0xffffffff


	//   ....[11]....
        /*0088*/ 	.word	0xffffffff


	//   ....[12]....
        /*008c*/ 	.word	0xffffffff


	//   ....[13]....
        /*0090*/ 	.word	0xffffffff


	//   ....[14]....
        /*0094*/ 	.word	0xffffffff


	//   ....[15]....
        /*0098*/ 	.word	0xffffffff


	//   ....[16]....
        /*009c*/ 	.word	0x05000006


	//   ....[17]....
        /*00a0*/ 	.word	0x05000006


	//   ....[18]....
        /*00a4*/ 	.word	0x05000006


	//----- nvinfo : EIATTR_COOP_GROUP_INSTR_OFFSETS
	.align		4
.L_10075:
        /*00a8*/ 	.byte	0x04, 0x28
        /*00aa*/ 	.short	(.L_10077 - .L_10076)


	//   ....[0]....
.L_10076:
        /*00ac*/ 	.word	0x00000dd0


	//   ....[1]....
        /*00b0*/ 	.word	0x00000e00


	//   ....[2]....
        /*00b4*/ 	.word	0x00000e10


	//   ....[3]....
        /*00b8*/ 	.word	0x00000e30


	//   ....[4]....
        /*00bc*/ 	.word	0x000012e0


	//   ....[5]....
        /*00c0*/ 	.word	0x00001300


	//   ....[6]....
        /*00c4*/ 	.word	0x00001320


	//   ....[7]....
        /*00c8*/ 	.word	0x00001340


	//   ....[8]....
        /*00cc*/ 	.word	0x00002500


	//   ....[9]....
        /*00d0*/ 	.word	0x00002560


	//   ....[10]....
        /*00d4*/ 	.word	0x00002580


	//   ....[11]....
        /*00d8*/ 	.word	0x000025a0


	//   ....[12]....
        /*00dc*/ 	.word	0x000025c0


	//   ....[13]....
        /*00e0*/ 	.word	0x00002680


	//   ....[14]....
        /*00e4*/ 	.word	0x000026a0


	//   ....[15]....
        /*00e8*/ 	.word	0x000026c0


	//   ....[16]....
        /*00ec*/ 	.word	0x000028c0


	//   ....[17]....
        /*00f0*/ 	.word	0x00002930


	//   ....[18]....
        /*00f4*/ 	.word	0x000029a0


	//----- nvinfo : EIATTR_VRC_CTA_INIT_COUNT
	.align		4
.L_10077:
        /*00f8*/ 	.byte	0x02, 0x4a
	.zero		1
	.zero		1


	//----- nvinfo : EIATTR_EXIT_INSTR_OFFSETS
	.align		4
        /*00fc*/ 	.byte	0x04, 0x1c
        /*00fe*/ 	.short	(.L_10079 - .L_10078)


	//   ....[0]....
.L_10078:
        /*0100*/ 	.word	0x00000080


	//   ....[1]....
        /*0104*/ 	.word	0x00002770


	//   ....[2]....
        /*0108*/ 	.word	0x00002870


	//----- nvinfo : EIATTR_MAX_THREADS
	.align		4
.L_10079:
        /*010c*/ 	.byte	0x04, 0x05
        /*010e*/ 	.short	(.L_10081 - .L_10080)
.L_10080:
        /*0110*/ 	.word	0x00000100
        /*0114*/ 	.word	0x00000001
        /*0118*/ 	.word	0x00000001


	//----- nvinfo : EIATTR_CRS_STACK_SIZE
	.align		4
.L_10081:
        /*011c*/ 	.byte	0x04, 0x1e
        /*011e*/ 	.short	(.L_10083 - .L_10082)
.L_10082:
        /*0120*/ 	.word	0x00000000


	//----- nvinfo : EIATTR_CBANK_PARAM_SIZE
	.align		4
.L_10083:
        /*0124*/ 	.byte	0x03, 0x19
        /*0126*/ 	.short	0x0060


	//----- nvinfo : EIATTR_PARAM_CBANK
	.align		4
        /*0128*/ 	.byte	0x04, 0x0a
        /*012a*/ 	.short	(.L_10085 - .L_10084)
	.align		4
.L_10084:
        /*012c*/ 	.word	index@(.nv.constant0._ZN18transformer_engine6detail38cast_transpose_fused_kernel_notalignedILb1ELb1ELb0EfNS_16CTDBiasDActParamI6__halfS3_ffEELi2ELi1ENS_5EmptyEXadL_ZNS_6dsreluIffEET_T0_RKS5_EEEEvT3_mmm)
        /*0130*/ 	.short	0x0380
        /*0132*/ 	.short	0x0060


	//----- nvinfo : EIATTR_SW_WAR
	.align		4
.L_10085:
        /*0134*/ 	.byte	0x04, 0x36
        /*0136*/ 	.short	(.L_10087 - .L_10086)
.L_10086:
        /*0138*/ 	.word	0x00000008
.L_10087:


//--------------------- .nv.info._ZN18transformer_engine6detail38cast_transpose_fused_kernel_notalignedILb1ELb1ELb0EfNS_16CTDBiasDActParamIff13__nv_fp8_e4m3fEELi1ELi4ENS_5EmptyEXadL_ZNS_6dsreluIffEET_T0_RKS5_EEEEvT3_mmm --------------------------
	.section	.nv.info._ZN18transformer_engine6detail38cast_transpose_fused_kernel_notalignedILb1ELb1ELb0EfNS_16CTDBiasDActParamIff13__nv_fp8_e4m3fEELi1ELi4ENS_5EmptyEXadL_ZNS_6dsreluIffEET_T0_RKS5_EEEEvT3_mmm,"",@"SHT_CUDA_INFO"
	.sectionflags	@""
	.align	4


	//----- nvinfo : EIATTR_CUDA_API_VERSION
	.align		4
        /*0000*/ 	.byte	0x04, 0x37
        /*0002*/ 	.short	(.L_10089 - .L_10088)
.L_10088:
        /*0004*/ 	.word	0x00000082


	//----- nvinfo : EIATTR_KPARAM_INFO
	.align		4
.L_10089:
        /*0008*/ 	.byte	0x04, 0x17
        /*000a*/ 	.short	(.L_10091 - .L_10090)
.L_10090:
        /*000c*/ 	.word	0x00000000
        /*0010*/ 	.short	0x0003
        /*0012*/ 	.short	0x0058
        /*0014*/ 	.byte	0x00, 0xf0, 0x21, 0x00


	//----- nvinfo : EIATTR_KPARAM_INFO
	.align		4
.L_10091:
        /*0018*/ 	.byte	0x04, 0x17
        /*001a*/ 	.short	(.L_10093 - .L_10092)
.L_10092:
        /*001c*/ 	.word	0x00000000
        /*0020*/ 	.short	0x0002
        /*0022*/ 	.short	0x0050
        /*0024*/ 	.byte	0x00, 0xf0, 0x21, 0x00


	//----- nvinfo : EIATTR_KPARAM_INFO
	.align		4
.L_10093:
        /*0028*/ 	.byte	0x04, 0x17
        /*002a*/ 	.short	(.L_10095 - .L_10094)
.L_10094:
        /*002c*/ 	.word	0x00000000
        /*0030*/ 	.short	0x0001
        /*0032*/ 	.short	0x0048
        /*0034*/ 	.byte	0x00, 0xf0, 0x21, 0x00


	//----- nvinfo : EIATTR_KPARAM_INFO
	.align		4
.L_10095:
        /*0038*/ 	.byte	0x04, 0x17
        /*003a*/ 	.short	(.L_10097 - .L_10096)
.L_10096:
        /*003c*/ 	.word	0x00000000
        /*0040*/ 	.short	0x0000
        /*0042*/ 	.short	0x0000
        /*0044*/ 	.byte	0x00, 0xf0, 0x21, 0x01


	//----- nvinfo : EIATTR_SPARSE_MMA_MASK
	.align		4
.L_10097:
        /*0048*/ 	.byte	0x03, 0x50
        /*004a*/ 	.short	0x0000


	//----- nvinfo : EIATTR_MAXREG_COUNT
	.align		4
        /*004c*/ 	.byte	0x03, 0x1b
        /*004e*/ 	.short	0x00ff


	//----- nvinfo : EIATTR_NUM_BARRIERS
	.align		4
        /*0050*/ 	.byte	0x02, 0x4c
        /*0052*/ 	.byte	0x01
	.zero		1


	//----- nvinfo : EIATTR_MERCURY_ISA_VERSION
	.align		4
        /*0054*/ 	.byte	0x03, 0x5f
        /*0056*/ 	.short	0x0101


	//----- nvinfo : EIATTR_INT_WARP_WIDE_INSTR_OFFSETS
	.align		4
        /*0058*/ 	.byte	0x04, 0x31
        /*005a*/ 	.short	(.L_10099 - .L_10098)


	//   ....[0]....
.L_10098:
        /*005c*/ 	.word	0x000007e0


	//   ....[1]....
        /*0060*/ 	.word	0x000009e0


	//   ....[2]....
        /*0064*/ 	.word	0x00001160


	//   ....[3]....
        /*0068*/ 	.word	0x00001c40


	//----- nvinfo : EIATTR_COOP_GROUP_MASK_REGIDS
	.align		4
.L_10099:
        /*006c*/ 	.byte	0x04, 0x29
        /*006e*/ 	.short	(.L_10101 - .L_10100)


	//   ....[0]....
.L_10100:
        /*0070*/ 	.word	0xffffffff


	//   ....[1]....
        /*0074*/ 	.word	0xffffffff


	//   ....[2]....
        /*0078*/ 	.word	0xffffffff


	//   ....[3]....
        /*007c*/ 	.word	0xffffffff


	//   ....[4]....
        /*0080*/ 	.word	0xffffffff


	//   ....[5]....
        /*0084*/ 	.word	0xffffffff


	//   ....[6]....
        /*0088*/ 	.word	0xffffffff


	//   ....[7]....
        /*008c*/ 	.word	0xffffffff


	//   ....[8]....
        /*0090*/ 	.word	0xffffffff


	//   ....[9]....
        /*0094*/ 	.word	0xffffffff


	//   ....[10]....
        /*0098*/ 	.word	0xffffffff


	//   ....[11]....
        /*009c*/ 	.word	0xffffffff


	//   ....[12]....
        /*00a0*/ 	.word	0x05000006


	//   ....[13]....
        /*00a4*/ 	.word	0x05000006


	//   ....[14]....
        /*00a8*/ 	.word	0x05000006


	//----- nvinfo : EIATTR_COOP_GROUP_INSTR_OFFSETS
	.align		4
.L_10101:
        /*00ac*/ 	.byte	0x04, 0x28
        /*00ae*/ 	.short	(.L_10103 - .L_10102)


	//   ....[0]....
.L_10102:
        /*00b0*/ 	.word	0x00001a30


	//   ....[1]....
        /*00b4*/ 	.word	0x00002340


	//   ....[2]....
        /*00b8*/ 	.word	0x000026f0


	//   ....[3]....
        /*00bc*/ 	.word	0x00002a70


	//   ....[4]....
        /*00c0*/ 	.word	0x00003360


	//   ....[5]....
        /*00c4*/ 	.word	0x000033e0


	//   ....[6]....
        /*00c8*/ 	.word	0x00003410


	//   ....[7]....
        /*00cc*/ 	.word	0x00003440


	//   ....[8]....
        /*00d0*/ 	.word	0x00003460


	//   ....[9]....
        /*00d4*/ 	.word	0x00003540


	//   ....[10]....
        /*00d8*/ 	.word	0x00003560


	//   ....[11]....
        /*00dc*/ 	.word	0x00003580


	//   ....[12]....
        /*00e0*/ 	.word	0x00003790


	//   ....[13]....
        /*00e4*/ 	.word	0x00003800


	//   ....[14]....
        /*00e8*/ 	.word	0x00003870


	//----- nvinfo : EIATTR_VRC_CTA_INIT_COUNT
	.align		4
.L_10103:
        /*00ec*/ 	.byte	0x02, 0x4a
	.zero		1
	.zero		1


	//----- nvinfo : EIATTR_EXIT_INSTR_OFFSETS
	.align		4
        /*00f0*/ 	.byte	0x04, 0x1c
        /*00f2*/ 	.short	(.L_10105 - .L_10104)


	//   ....[0]....
.L_10104:
        /*00f4*/ 	.word	0x00000080


	//   ....[1]....
        /*00f8*/ 	.word	0x00003640


	//   ....[2]....
        /*00fc*/ 	.word	0x00003740


	//----- nvinfo : EIATTR_MAX_THREADS
	.align		4
.L_10105:
        /*0100*/ 	.byte	0x04, 0x05
        /*0102*/ 	.short	(.L_10107 - .L_10106)
.L_10106:
        /*0104*/ 	.word	0x00000100
        /*0108*/ 	.word	0x00000001
        /*010c*/ 	.word	0x00000001


	//----- nvinfo : EIATTR_CRS_STACK_SIZE
	.align		4
.L_10107:
        /*0110*/ 	.byte	0x04, 0x1e
        /*0112*/ 	.short	(.L_10109 - .L_10108)
.L_10108:
        /*0114*/ 	.word	0x00000000


	//----- nvinfo : EIATTR_CBANK_PARAM_SIZE
	.align		4
.L_10109:
        /*0118*/ 	.byte	0x03, 0x19
        /*011a*/ 	.short	0x0060


	//----- nvinfo : EIATTR_PARAM_CBANK
	.align		4
        /*011c*/ 	.byte	0x04, 0x0a
        /*011e*/ 	.short	(.L_10111 - .L_10110)
	.align		4
.L_10110:
        /*0120*/ 	.word	index@(.nv.constant0._ZN18transformer_engine6detail38cast_transpose_fused_kernel_notalignedILb1ELb1ELb0EfNS_16CTDBiasDActParamIff13__nv_fp8_e4m3fEELi1ELi4ENS_5EmptyEXadL_ZNS_6dsreluIffEET_T0_RKS5_EEEEvT3_mmm)
        /*0124*/ 	.short	0x0380
        /*0126*/ 	.short	0x0060


	//----- nvinfo : EIATTR_SW_WAR
	.align		4
.L_10111:
        /*0128*/ 	.byte	0x04, 0x36
        /*012a*/ 	.short	(.L_10113 - .L_10112)
.L_10112:
        /*012c*/ 	.word	0x00000008
.L_10113:


//--------------------- .nv.info._ZN18transformer_engine6detail38cast_transpose_fused_kernel_notalignedILb1ELb1ELb0EfNS_16CTDBiasDActParamIff13__nv_fp8_e5m2fEELi1ELi4ENS_5EmptyEXadL_ZNS_6dsreluIffEET_T0_RKS5_EEEEvT3_mmm --------------------------
	.section	.nv.info._ZN18transformer_engine6detail38cast_transpose_fused_kernel_notalignedILb1ELb1ELb0EfNS_16CTDBiasDActParamIff13__nv_fp8_e5m2fEELi1ELi4ENS_5EmptyEXadL_ZNS_6dsreluIffEET_T0_RKS5_EEEEvT3_mmm,"",@"SHT_CUDA_INFO"
	.sectionflags	@""
	.align	4


	//----- nvinfo : EIATTR_CUDA_API_VERSION
	.align		4
        /*0000*/ 	.byte	0x04, 0x37
        /*0002*/ 	.short	(.L_10115 - .L_10114)
.L_10114:
        /*0004*/ 	.word	0x00000082


	//----- nvinfo : EIATTR_KPARAM_INFO
	.align		4
.L_10115:
        /*0008*/ 	.byte	0x04, 0x17
        /*000a*/ 	.short	(.L_10117 - .L_10116)
.L_10116:
        /*000c*/ 	.word	0x00000000
        /*0010*/ 	.short	0x0003
        /*0012*/ 	.short	0x0058
        /*0014*/ 	.byte	0x00, 0xf0, 0x21, 0x00


	//----- nvinfo : EIATTR_KPARAM_INFO
	.align		4
.L_10117:
        /*0018*/ 	.byte	0x04, 0x17
        /*001a*/ 	.short	(.L_10119 - .L_10118)
.L_10118:
        /*001c*/ 	.word	0x00000000
        /*0020*/ 	.short	0x0002
        /*0022*/ 	.short	0x0050
        /*0024*/ 	.byte	0x00, 0xf0, 0x21, 0x00


	//----- nvinfo : EIATTR_KPARAM_INFO
	.align		4
.L_10119:
        /*0028*/ 	.byte	0x04, 0x17
        /*002a*/ 	.short	(.L_10121 - .L_10120)
.L_10120:
        /*002c*/ 	.word	0x00000000
        /*0030*/ 	.short	0x0001
        /*0032*/ 	.short	0x0048
        /*0034*/ 	.byte	0x00, 0xf0, 0x21, 0x00


	//----- nvinfo : EIATTR_KPARAM_INFO
	.align		4
.L_10121:
        /*0038*/ 	.byte	0x04, 0x17
        /*003a*/ 	.short	(.L_10123 - .L_10122)
.L_10122:
        /*003c*/ 	.word	0x00000000
        /*0040*/ 	.short	0x0000
        /*0042*/ 	.short	0x0000
        /*0044*/ 	.byte	0x00, 0xf0, 0x21, 0x01


	//----- nvinfo : EIATTR_SPARSE_MMA_MASK
	.align		4
.L_10123:
        /*0048*/ 	.byte	0x03, 0x50
        /*004a*/ 	.short	0x0000


	//----- nvinfo : EIATTR_MAXREG_COUNT
	.align		4
        /*004c*/ 	.byte	0x03, 0x1b
        /*004e*/ 	.short	0x00ff


	//----- nvinfo : EIATTR_NUM_BARRIERS
	.align		4
        /*0050*/ 	.byte	0x02, 0x4c
        /*0052*/ 	.byte	0x01
	.zero		1


	//----- nvinfo : EIATTR_MERCURY_ISA_VERSION
	.align		4
        /*0054*/ 	.byte	0x03, 0x5f
        /*0056*/ 	.short	0x0101


	//----- nvinfo : EIATTR_INT_WARP_WIDE_INSTR_OFFSETS
	.align		4
        /*0058*/ 	.byte	0x04, 0x31
        /*005a*/ 	.short	(.L_10125 - .L_10124)


	//   ....[0]....
.L_10124:
        /*005c*/ 	.word	0x000007e0


	//   ....[1]....
        /*0060*/ 	.word	0x000009e0


	//   ....[2]....
        /*0064*/ 	.word	0x00001160


	//   ....[3]....
        /*0068*/ 	.word	0x00001c40


	//----- nvinfo : EIATTR_COOP_GROUP_MASK_REGIDS
	.align		4
.L_10125:
        /*006c*/ 	.byte	0x04, 0x29
        /*006e*/ 	.short	(.L_10127 - .L_10126)


	//   ....[0]....
.L_10126:
        /*0070*/ 	.word	0xffffffff


	//   ....[1]....
        /*0074*/ 	.word	0xffffffff


	//   ....[2]....
        /*0078*/ 	.word	0xffffffff


	//   ....[3]....
        /*007c*/ 	.word	0xffffffff


	//   ....[4]....
        /*0080*/ 	.word	0xffffffff


	//   ....[5]....
        /*0084*/ 	.word	0xffffffff


	//   ....[6]....
        /*0088*/ 	.word	0xffffffff


	//   ....[7]....
        /*008c*/ 	.word	0xffffffff


	//   ....[8]....
        /*0090*/ 	.word	0xffffffff


	//   ....[9]....
        /*0094*/ 	.word	0xffffffff


	//   ....[10]....
        /*0098*/ 	.word	0xffffffff


	//   ....[11]....
        /*009c*/ 	.word	0xffffffff


	//   ....[12]....
        /*00a0*/ 	.word	0x05000006


	//   ....[13]....
        /*00a4*/ 	.word	0x05000006


	//   ....[14]....
        /*00a8*/ 	.word	0x05000006


	//----- nvinfo : EIATTR_COOP_GROUP_INSTR_OFFSETS
	.align		4
.L_10127:
        /*00ac*/ 	.byte	0x04, 0x28
        /*00ae*/ 	.short	(.L_10129 - .L_10128)


	//   ....[0]....
.L_10128:
        /*00b0*/ 	.word	0x00001a30


	//   ....[1]....
        /*00b4*/ 	.word	0x00002340


	//   ....[2]....
        /*00b8*/ 	.word	0x000026f0


	//   ....[3]....
        /*00bc*/ 	.word	0x00002a70


	//   ....[4]....
        /*00c0*/ 	.word	0x00003360


	//   ....[5]....
        /*00c4*/ 	.word	0x000033e0


	//   ....[6]....
        /*00c8*/ 	.word	0x00003410


	//   ....[7]....
        /*00cc*/ 	.word	0x00003440


	//   ....[8]....
        /*00d0*/ 	.word	0x00003460


	//   ....[9]....
        /*00d4*/ 	.word	0x00003540


	//   ....[10]....
        /*00d8*/ 	.word	0x00003560


	//   ....[11]....
        /*00dc*/ 	.word	0x00003580


	//   ....[12]....
        /*00e0*/ 	.word	0x00003790


	//   ....[13]....
        /*00e4*/ 	.word	0x00003800


	//   ....[14]....
        /*00e8*/ 	.word	0x00003870


	//----- nvinfo : EIATTR_VRC_CTA_INIT_COUNT
	.align		4
.L_10129:
        /*00ec*/ 	.byte	0x02, 0x4a
	.zero		1
	.zero		1


	//----- nvinfo : EIATTR_EXIT_INSTR_OFFSETS
	.align		4
        /*00f0*/ 	.byte	0x04, 0x1c
        /*00f2*/ 	.short	(.L_10131 - .L_10130)


	//   ....[0]....
.L_10130:
        /*00f4*/ 	.word	0x00000080


	//   ....[1]....
        /*00f8*/ 	.word	0x00003640


	//   ....[2]....
        /*00fc*/ 	.word	0x00003740


	//----- nvinfo : EIATTR_MAX_THREADS
	.align		4
.L_10131:
        /*0100*/ 	.byte	0x04, 0x05
        /*0102*/ 	.short	(.L_10133 - .L_10132)
.L_10132:
        /*0104*/ 	.word	0x00000100
        /*0108*/ 	.word	0x00000001
        /*010c*/ 	.word	0x00000001


	//----- nvinfo : EIATTR_CRS_STACK_SIZE
	.align		4
.L_10133:
        /*0110*/ 	.byte	0x04, 0x1e
        /*0112*/ 	.short	(.L_10135 - .L_10134)
.L_10134:
        /*0114*/ 	.word	0x00000000


	//----- nvinfo : EIATTR_CBANK_PARAM_SIZE
	.align		4
.L_10135:
        /*0118*/ 	.byte	0x03, 0x19
        /*011a*/ 	.short	0x0060


	//----- nvinfo : EIATTR_PARAM_CBANK
	.align		4
        /*011c*/ 	.byte	0x04, 0x0a
        /*011e*/ 	.short	(.L_10137 - .L_10136)
	.align		4
.L_10136:
        /*0120*/ 	.word	index@(.nv.constant0._ZN18transformer_engine6detail38cast_transpose_fused_kernel_notalignedILb1ELb1ELb0EfNS_16CTDBiasDActParamIff13__nv_fp8_e5m2fEELi1ELi4ENS_5EmptyEXadL_ZNS_6dsreluIffEET_T0_RKS5_EEEEvT3_mmm)
        /*0124*/ 	.short	0x0380
        /*0126*/ 	.short	0x0060


	//----- nvinfo : EIATTR_SW_WAR
	.align		4
.L_10137:
        /*0128*/ 	.byte	0x04, 0x36
        /*012a*/ 	.short	(.L_10139 - .L_10138)
.L_10138:
        /*012c*/ 	.word	0x00000008
.L_10139:


//--------------------- .nv.info._ZN18transformer_engine6detail38cast_transpose_fused_kernel_notalignedILb1ELb1ELb0EfNS_16CTDBiasDActParamIff13__nv_bfloat16fEELi1ELi2ENS_5EmptyEXadL_ZNS_6dsreluIffEET_T0_RKS5_EEEEvT3_mmm --------------------------
	.section	.nv.info._ZN18transformer_engine6detail38cast_transpose_fused_kernel_notalignedILb1ELb1ELb0EfNS_16CTDBiasDActParamIff13__nv_bfloat16fEELi1ELi2ENS_5EmptyEXadL_ZNS_6dsreluIffEET_T0_RKS5_EEEEvT3_mmm,"",@"SHT_CUDA_INFO"
	.sectionflags	@""
	.align	4


	//----- nvinfo : EIATTR_CUDA_API_VERSION
	.align		4
        /*0000*/ 	.byte	0x04, 0x37
        /*0002*/ 	.short	(.L_10141 - .L_10140)
.L_10140:
        /*0004*/ 	.word	0x00000082


	//----- nvinfo : EIATTR_KPARAM_INFO
	.align		4
.L_10141:
        /*0008*/ 	.byte	0x04, 0x17
        /*000a*/ 	.short	(.L_10143 - .L_10142)
.L_10142:
        /*000c*/ 	.word	0x00000000
        /*0010*/ 	.short	0x0003
        /*0012*/ 	.short	0x0058
        /*0014*/ 	.byte	0x00, 0xf0, 0x21, 0x00


	//----- nvinfo : EIATTR_KPARAM_INFO
	.align		4
.L_10143:
        /*0018*/ 	.byte	0x04, 0x17
        /*001a*/ 	.short	(.L_10145 - .L_10144)
.L_10144:
        /*001c*/ 	.word	0x00000000
        /*0020*/ 	.short	0x0002
        /*0022*/ 	.short	0x0050
        /*0024*/ 	.byte	0x00, 0xf0, 0x21, 0x00


	//----- nvinfo : EIATTR_KPARAM_INFO
	.align		4
.L_10145:
        /*0028*/ 	.byte	0x04, 0x17
        /*002a*/ 	.short	(.L_10147 - .L_10146)
.L_10146:
        /*002c*/ 	.word	0x00000000
        /*0030*/ 	.short	0x0001
        /*0032*/ 	.short	0x0048
        /*0034*/ 	.byte	0x00, 0xf0, 0x21, 0x00


	//----- nvinfo : EIATTR_KPARAM_INFO
	.align		4
.L_10147:
        /*0038*/ 	.byte	0x04, 0x17
        /*003a*/ 	.short	(.L_10149 - .L_10148)
.L_10148:
        /*003c*/ 	.word	0x00000000
        /*0040*/ 	.short	0x0000
        /*0042*/ 	.short	0x0000
        /*0044*/ 	.byte	0x00, 0xf0, 0x21, 0x01


	//----- nvinfo : EIATTR_SPARSE_MMA_MASK
	.align		4
.L_10149:
        /*0048*/ 	.byte	0x03, 0x50
        /*004a*/ 	.short	0x0000


	//----- nvinfo : EIATTR_MAXREG_COUNT
	.align		4
        /*004c*/ 	.byte	0x03, 0x1b
        /*004e*/ 	.short	0x00ff


	//----- nvinfo : EIATTR_NUM_BARRIERS
	.align		4
        /*0050*/ 	.byte	0x02, 0x4c
        /*0052*/ 	.byte	0x01
	.zero		1


	//----- nvinfo : EIATTR_MERCURY_ISA_VERSION
	.align		4
        /*0054*/ 	.byte	0x03, 0x5f
        /*0056*/ 	.short	0x0101


	//----- nvinfo : EIATTR_INT_WARP_WIDE_INSTR_OFFSETS
	.align		4
        /*0058*/ 	.byte	0x04, 0x31
        /*005a*/ 	.short	(.L_10151 - .L_10150)


	//   ....[0]....
.L_10150:
        /*005c*/ 	.word	0x000008b0


	//   ....[1]....
        /*0060*/ 	.word	0x00000bf0


	//   ....[2]....
        /*0064*/ 	.word	0x00000f30


	//----- nvinfo : EIATTR_COOP_GROUP_MASK_REGIDS
	.align		4
.L_10151:
        /*0068*/ 	.byte	0x04, 0x29
        /*006a*/ 	.short	(.L_10153 - .L_10152)


	//   ....[0]....
.L_10152:
        /*006c*/ 	.word	0xffffffff


	//   ....[1]....
        /*0070*/ 	.word	0xffffffff


	//   ....[2]....
        /*0074*/ 	.word	0xffffffff


	//   ....[3]....
        /*0078*/ 	.word	0xffffffff


	//   ....[4]....
        /*007c*/ 	.word	0xffffffff


	//   ....[5]....
        /*0080*/ 	.word	0xffffffff


	//   ....[6]....
        /*0084*/ 	.word	0xffffffff


	//   ....[7]....
        /*0088*/ 	.word	0xffffffff


	//   ....[8]....
        /*008c*/ 	.word	0xffffffff


	//   ....[9]....
        /*0090*/ 	.word	0xffffffff


	//   ....[10]....
        /*0094*/ 	.word	0xffffffff


	//   ....[11]....
        /*0098*/ 	.word	0xffffffff


	//   ....[12]....
        /*009c*/ 	.word	0x05000006


	//   ....[13]....
        /*00a0*/ 	.word	0x05000006


	//   ....[14]....
        /*00a4*/ 	.word	0x05000006


	//----- nvinfo : EIATTR_COOP_GROUP_INSTR_OFFSETS
	.align		4
.L_10153:
        /*00a8*/ 	.byte	0x04, 0x28
        /*00aa*/ 	.short	(.L_10155 - .L_10154)


	//   ....[0]....
.L_10154:
        /*00ac*/ 	.word	0x000013a0


	//   ....[1]....
        /*00b0*/ 	.word	0x00001540


	//   ....[2]....
        /*00b4*/ 	.word	0x00001670


	//   ....[3]....
        /*00b8*/ 	.word	0x000017b0


	//   ....[4]....
        /*00bc*/ 	.word	0x00002150


	//   ....[5]....
        /*00c0*/ 	.word	0x000021b0


	//   ....[6]....
        /*00c4*/ 	.word	0x000021f0


	//   ....[7]....
        /*00c8*/ 	.word	0x00002210


	//   ....[8]....
        /*00cc*/ 	.word	0x00002230


	//   ....[9]....
        /*00d0*/ 	.word	0x00002310


	//   ....[10]....
        /*00d4*/ 	.word	0x00002330


	//   ....[11]....
        /*00d8*/ 	.word	0x00002350


	//   ....[12]....
        /*00dc*/ 	.word	0x00002550


	//   ....[13]....
        /*00e0*/ 	.word	0x000025c0


	//   ....[14]....
        /*00e4*/ 	.word	0x00002630


	//----- nvinfo : EIATTR_VRC_CTA_INIT_COUNT
	.align		4
.L_10155:
        /*00e8*/ 	.byte	0x02, 0x4a
	.zero		1
	.zero		1


	//----- nvinfo : EIATTR_EXIT_INSTR_OFFSETS
	.align		4
        /*00ec*/ 	.byte	0x04, 0x1c
        /*00ee*/ 	.short	(.L_10157 - .L_10156)


	//   ....[0]....
.L_10156:
        /*00f0*/ 	.word	0x00000080


	//   ....[1]....
        /*00f4*/ 	.word	0x00002400


	//   ....[2]....
        /*00f8*/ 	.word	0x00002500


	//----- nvinfo : EIATTR_MAX_THREADS
	.align		4
.L_10157:
        /*00fc*/ 	.byte	0x04, 0x05
        /*00fe*/ 	.short	(.L_10159 - .L_10158)
.L_10158:
        /*0100*/ 	.word	0x00000100
        /*0104*/ 	.word	0x00000001
        /*0108*/ 	.word	0x00000001


	//----- nvinfo : EIATTR_CRS_STACK_SIZE
	.align		4
.L_10159:
        /*010c*/ 	.byte	0x04, 0x1e
        /*010e*/ 	.short	(.L_10161 - .L_10160)
.L_10160:
        /*0110*/ 	.word	0x00000000


	//----- nvinfo : EIATTR_CBANK_PARAM_SIZE
	.align		4
.L_10161:
        /*0114*/ 	.byte	0x03, 0x19
        /*0116*/ 	.short	0x0060


	//----- nvinfo : EIATTR_PARAM_CBANK
	.align		4
        /*0118*/ 	.byte	0x04, 0x0a
        /*011a*/ 	.short	(.L_10163 - .L_10162)
	.align		4
.L_10162:
        /*011c*/ 	.word	index@(.nv.constant0._ZN18transformer_engine6detail38cast_transpose_fused_kernel_notalignedILb1ELb1ELb0EfNS_16CTDBiasDActParamIff13__nv_bfloat16fEELi1ELi2ENS_5EmptyEXadL_ZNS_6dsreluIffEET_T0_RKS5_EEEEvT3_mmm)
        /*0120*/ 	.short	0x0380
        /*0122*/ 	.short	0x0060


	//----- nvinfo : EIATTR_SW_WAR
	.align		4
.L_10163:
        /*0124*/ 	.byte	0x04, 0x36
        /*0126*/ 	.short	(.L_10165 - .L_10164)
.L_10164:
        /*0128*/ 	.word	0x00000008
.L_10165:


//--------------------- .nv.info._ZN18transformer_engine6detail38cast_transpose_fused_kernel_notalignedILb1ELb1ELb0EfNS_16CTDBiasDActParamIff6__halffEELi1ELi2ENS_5EmptyEXadL_ZNS_6dsreluIffEET_T0_RKS5_EEEEvT3_mmm --------------------------
	.section	.nv.info._ZN18transformer_engine6detail38cast_transpose_fused_kernel_notalignedILb1ELb1ELb0EfNS_16CTDBiasDActParamIff6__halffEELi1ELi2ENS_5EmptyEXadL_ZNS_6dsreluIffEET_T0_RKS5_EEEEvT3_mmm,"",@"SHT_CUDA_INFO"
	.sectionflags	@""
	.align	4


	//----- nvinfo : EIATTR_CUDA_API_VERSION
	.align		4
        /*0000*/ 	.byte	0x04, 0x37
        /*0002*/ 	.short	(.L_10167 - .L_10166)
.L_10166:
        /*0004*/ 	.word	0x00000082


	//----- nvinfo : EIATTR_KPARAM_INFO
	.align		4
.L_10167:
        /*0008*/ 	.byte	0x04, 0x17
        /*000a*/ 	.short	(.L_10169 - .L_10168)
.L_10168:
        /*000c*/ 	.word	0x00000000
        /*0010*/ 	.short	0x0003
        /*0012*/ 	.short	0x0058
        /*0014*/ 	.byte	0x00, 0xf0, 0x21, 0x00


	//----- nvinfo : EIATTR_KPARAM_INFO
	.align		4
.L_10169:
        /*0018*/ 	.byte	0x04, 0x17
        /*001a*/ 	.short	(.L_10171 - .L_10170)
.L_10170:
        /*001c*/ 	.word	0x00000000
        /*0020*/ 	.short	0x0002
        /*0022*/ 	.short	0x0050
        /*0024*/ 	.byte	0x00, 0xf0, 0x21, 0x00


	//----- nvinfo : EIATTR_KPARAM_INFO
	.align		4
.L_10171:
        /*0028*/ 	.byte	0x04, 0x17
        /*002a*/ 	.short	(.L_10173 - .L_10172)
.L_10172:
        /*002c*/ 	.word	0x00000000
        /*0030*/ 	.short	0x0001
        /*0032*/ 	.short	0x0048
        /*0034*/ 	.byte	0x00, 0xf0, 0x21, 0x00


	//----- nvinfo : EIATTR_KPARAM_INFO
	.align		4
.L_10173:
        /*0038*/ 	.byte	0x04, 0x17
        /*003a*/ 	.short	(.L_10175 - .L_10174)
.L_10174:
        /*003c*/ 	.word	0x00000000
        /*0040*/ 	.short	0x0000
        /*0042*/ 	.short	0x0000
        /*0044*/ 	.byte	0x00, 0xf0, 0x21, 0x01


	//----- nvinfo : EIATTR_SPARSE_MMA_MASK
	.align		4
.L_10175:
        /*0048*/ 	.byte	0x03, 0x50
        /*004a*/ 	.short	0x0000


	//----- nvinfo : EIATTR_MAXREG_COUNT
	.align		4
        /*004c*/ 	.byte	0x03, 0x1b
        /*004e*/ 	.short	0x00ff


	//----- nvinfo : EIATTR_NUM_BARRIERS
	.align		4
        /*0050*/ 	.byte	0x02, 0x4c
        /*0052*/ 	.byte	0x01
	.zero		1


	//----- nvinfo : EIATTR_MERCURY_ISA_VERSION
	.align		4
        /*0054*/ 	.byte	0x03, 0x5f
        /*0056*/ 	.short	0x0101


	//----- nvinfo : EIATTR_INT_WARP_WIDE_INSTR_OFFSETS
	.align		4
        /*0058*/ 	.byte	0x04, 0x31
        /*005a*/ 	.short	(.L_10177 - .L_10176)


	//   ....[0]....
.L_10176:
        /*005c*/ 	.word	0x000008b0


	//   ....[1]....
        /*0060*/ 	.word	0x00000bf0


	//   ....[2]....
        /*0064*/ 	.word	0x00000f30


	//----- nvinfo : EIATTR_COOP_GROUP_MASK_REGIDS
	.align		4
.L_10177:
        /*0068*/ 	.byte	0x04, 0x29
        /*006a*/ 	.short	(.L_10179 - .L_10178)


	//   ....[0]....
.L_10178:
        /*006c*/ 	.word	0xffffffff


	//   ....[1]....
        /*0070*/ 	.word	0xffffffff


	//   ....[2]....
        /*0074*/ 	.word	0xffffffff


	//   ....[3]....
        /*0078*/ 	.word	0xffffffff


	//   ....[4]....
        /*007c*/ 	.word	0xffffffff


	//   ....[5]....
        /*0080*/ 	.word	0xffffffff


	//   ....[6]....
        /*0084*/ 	.word	0xffffffff


	//   ....[7]....
        /*0088*/ 	.word	0xffffffff


	//   ....[8]....
        /*008c*/ 	.word	0xffffffff


	//   ....[9]....
        /*0090*/ 	.word	0xffffffff


	//   ....[10]....
        /*0094*/ 	.word	0xffffffff


	//   ....[11]....
        /*0098*/ 	.word	0xffffffff


	//   ....[12]....
        /*009c*/ 	.word	0x05000006


	//   ....[13]....
        /*00a0*/ 	.word	0x05000006


	//   ....[14]....
        /*00a4*/ 	.word	0x05000006


	//----- nvinfo : EIATTR_COOP_GROUP_INSTR_OFFSETS
	.align		4
.L_10179:
        /*00a8*/ 	.byte	0x04, 0x28
        /*00aa*/ 	.short	(.L_10181 - .L_10180)


	//   ....[0]....
.L_10180:
        /*00ac*/ 	.word	0x000013a0


	//   ....[1]....
        /*00b0*/ 	.word	0x00001540


	//   ....[2]....
        /*00b4*/ 	.word	0x00001670


	//   ....[3]....
        /*00b8*/ 	.word	0x000017b0


	//   ....[4]....
        /*00bc*/ 	.word	0x00002150


	//   ....[5]....
        /*00c0*/ 	.word	0x000021b0


	//   ....[6]....
        /*00c4*/ 	.word	0x000021f0


	//   ....[7]....
        /*00c8*/ 	.word	0x00002210


	//   ....[8]....
        /*00cc*/ 	.word	0x00002230


	//   ....[9]....
        /*00d0*/ 	.word	0x00002310


	//   ....[10]....
        /*00d4*/ 	.word	0x00002330


	//   ....[11]....
        /*00d8*/ 	.word	0x00002350


	//   ....[12]....
        /*00dc*/ 	.word	0x00002550


	//   ....[13]....
        /*00e0*/ 	.word	0x000025c0


	//   ....[14]....
        /*00e4*/ 	.word	0x00002630


	//----- nvinfo : EIATTR_VRC_CTA_INIT_COUNT
	.align		4
.L_10181:
        /*00e8*/ 	.byte	0x02, 0x4a
	.zero		1
	.zero		1


	//----- nvinfo : EIATTR_EXIT_INSTR_OFFSETS
	.align		4
        /*00ec*/ 	.byte	0x04, 0x1c
        /*00ee*/ 	.short	(.L_10183 - .L_10182)


	//   ....[0]....
.L_10182:
        /*00f0*/ 	.word	0x00000080


	//   ....[1]....
        /*00f4*/ 	.word	0x00002400


	//   ....[2]....
        /*00f8*/ 	.word	0x00002500


	//----- nvinfo : EIATTR_MAX_THREADS
	.align		4
.L_10183:
        /*00fc*/ 	.byte	0x04, 0x05
        /*00fe*/ 	.short	(.L_10185 - .L_10184)
.L_10184:
        /*0100*/ 	.word	0x00000100
        /*0104*/ 	.word	0x00000001
        /*0108*/ 	.word	0x00000001


	//----- nvinfo : EIATTR_CRS_STACK_SIZE
	.align		4
.L_10185:
        /*010c*/ 	.byte	0x04, 0x1e
        /*010e*/ 	.short	(.L_10187 - .L_10186)
.L_10186:
        /*0110*/ 	.word	0x00000000


	//----- nvinfo : EIATTR_CBANK_PARAM_SIZE
	.align		4
.L_10187:
        /*0114*/ 	.byte	0x03, 0x19
        /*0116*/ 	.short	0x0060


	//----- nvinfo : EIATTR_PARAM_CBANK
	.align		4
        /*0118*/ 	.byte	0x04, 0x0a
        /*011a*/ 	.short	(.L_10189 - .L_10188)
	.align		4
.L_10188:
        /*011c*/ 	.word	index@(.nv.constant0._ZN18transformer_engine6detail38cast_transpose_fused_kernel_notalignedILb1ELb1ELb0EfNS_16CTDBiasDActParamIff6__halffEELi1ELi2ENS_5EmptyEXadL_ZNS_6dsreluIffEET_T0_RKS5_EEEEvT3_mmm)
        /*0120*/ 	.short	0x0380
        /*0122*/ 	.short	0x0060


	//----- nvinfo : EIATTR_SW_WAR
	.align		4
.L_10189:
        /*0124*/ 	.byte	0x04, 0x36
        /*0126*/ 	.short	(.L_10191 - .L_10190)
.L_10190:
        /*0128*/ 	.word	0x00000008
.L_10191:


//--------------------- .nv.info._ZN18transformer_engine6detail38cast_transpose_fused_kernel_notalignedILb1ELb1ELb0EfNS_16CTDBiasDActParamIffffEELi1ELi1ENS_5EmptyEXadL_ZNS_6dsreluIffEET_T0_RKS4_EEEEvT3_mmm --------------------------
	.section	.nv.info._ZN18transformer_engine6detail38cast_transpose_fused_kernel_notalignedILb1ELb1ELb0EfNS_16CTDBiasDActParamIffffEELi1ELi1ENS_5EmptyEXadL_ZNS_6dsreluIffEET_T0_RKS4_EEEEvT3_mmm,"",@"SHT_CUDA_INFO"
	.sectionflags	@""
	.align	4


	//----- nvinfo : EIATTR_CUDA_API_VERSION
	.align		4
        /*0000*/ 	.byte	0x04, 0x37
        /*0002*/ 	.short	(.L_10193 - .L_10192)
.L_10192:
        /*0004*/ 	.word	0x00000082


	//----- nvinfo : EIATTR_KPARAM_INFO
	.align		4
.L_10193:
        /*0008*/ 	.byte	0x04, 0x17
        /*000a*/ 	.short	(.L_10195 - .L_10194)
.L_10194:
        /*000c*/ 	.word	0x00000000
        /*0010*/ 	.short	0x0003
        /*0012*/ 	.short	0x0058
        /*0014*/ 	.byte	0x00, 0xf0, 0x21, 0x00


	//----- nvinfo : EIATTR_KPARAM_INFO
	.align		4
.L_10195:
        /*0018*/ 	.byte	0x04, 0x17
        /*001a*/ 	.short	(.L_10197 - .L_10196)
.L_10196:
        /*001c*/ 	.word	0x00000000
        /*0020*/ 	.short	0x0002
        /*0022*/ 	.short	0x0050
        /*0024*/ 	.byte	0x00, 0xf0, 0x21, 0x00


	//----- nvinfo : EIATTR_KPARAM_INFO
	.align		4
.L_10197:
        /*0028*/ 	.byte	0x04, 0x17
        /*002a*/ 	.short	(.L_10199 - .L_10198)
.L_10198:
        /*002c*/ 	.word	0x00000000
        /*0030*/ 	.short	0x0001
        /*0032*/ 	.short	0x0048
        /*0034*/ 	.byte	0x00, 0xf0, 0x21, 0x00


	//----- nvinfo : EIATTR_KPARAM_INFO
	.align		4
.L_10199:
        /*0038*/ 	.byte	0x04, 0x17
        /*003a*/ 	.short	(.L_10201 - .L_10200)
.L_10200:
        /*003c*/ 	.word	0x00000000
        /*0040*/ 	.short	0x0000
        /*0042*/ 	.short	0x0000
        /*0044*/ 	.byte	0x00, 0xf0, 0x21, 0x01


	//----- nvinfo : EIATTR_SPARSE_MMA_MASK
	.align		4
.L_10201:
        /*0048*/ 	.byte	0x03, 0x50
        /*004a*/ 	.short	0x0000


	//----- nvinfo : EIATTR_MAXREG_COUNT
	.align		4
        /*004c*/ 	.byte	0x03, 0x1b
        /*004e*/ 	.short	0x00ff


	//----- nvinfo : EIATTR_NUM_BARRIERS
	.align		4
        /*0050*/ 	.byte	0x02, 0x4c
        /*0052*/ 	.byte	0x01
	.zero		1


	//----- nvinfo : EIATTR_MERCURY_ISA_VERSION
	.align		4
        /*0054*/ 	.byte	0x03, 0x5f
        /*0056*/ 	.short	0x0101


	//----- nvinfo : EIATTR_COOP_GROUP_MASK_REGIDS
	.align		4
        /*0058*/ 	.byte	0x04, 0x29
        /*005a*/ 	.short	(.L_10203 - .L_10202)


	//   ....[0]....
.L_10202:
        /*005c*/ 	.word	0xffffffff


	//   ....[1]....
        /*0060*/ 	.word	0xffffffff


	//   ....[2]....
        /*0064*/ 	.word	0xffffffff


	//   ....[3]....
        /*0068*/ 	.word	0xffffffff


	//   ....[4]....
        /*006c*/ 	.word	0xffffffff


	//   ....[5]....
        /*0070*/ 	.word	0xffffffff


	//   ....[6]....
        /*0074*/ 	.word	0xffffffff


	//   ....[7]....
        /*0078*/ 	.word	0xffffffff


	//   ....[8]....
        /*007c*/ 	.word	0xffffffff


	//   ....[9]....
        /*0080*/ 	.word	0xffffffff


	//   ....[10]....
        /*0084*/ 	.word	0xffffffff


	//   ....[11]....
        /*0088*/ 	.word	0xffffffff


	//   ....[12]....
        /*008c*/ 	.word	0x05000006


	//   ....[13]....
        /*0090*/ 	.word	0x05000006


	//   ....[14]....
        /*0094*/ 	.word	0x05000006


	//----- nvinfo : EIATTR_COOP_GROUP_INSTR_OFFSETS
	.align		4
.L_10203:
        /*0098*/ 	.byte	0x04, 0x28
        /*009a*/ 	.short	(.L_10205 - .L_10204)


	//   ....[0]....
.L_10204:
        /*009c*/ 	.word	0x00000ee0


	//   ....[1]....
        /*00a0*/ 	.word	0x00000f50


	//   ....[2]....
        /*00a4*/ 	.word	0x00000f80


	//   ....[3]....
        /*00a8*/ 	.word	0x00000fd0


	//   ....[4]....
        /*00ac*/ 	.word	0x00001870


	//   ....[5]....
        /*00b0*/ 	.word	0x000018d0


	//   ....[6]....
        /*00b4*/ 	.word	0x00001910


	//   ....[7]....
        /*00b8*/ 	.word	0x00001930


	//   ....[8]....
        /*00bc*/ 	.word	0x00001950


	//   ....[9]....
        /*00c0*/ 	.word	0x00001a30


	//   ....[10]....
        /*00c4*/ 	.word	0x00001a50


	//   ....[11]....
        /*00c8*/ 	.word	0x00001a70


	//   ....[12]....
        /*00cc*/ 	.word	0x00001c70


	//   ....[13]....
        /*00d0*/ 	.word	0x00001ce0


	//   ....[14]....
        /*00d4*/ 	.word	0x00001d50


	//----- nvinfo : EIATTR_VRC_CTA_INIT_COUNT
	.align		4
.L_10205:
        /*00d8*/ 	.byte	0x02, 0x4a
	.zero		1
	.zero		1


	//----- nvinfo : EIATTR_EXIT_INSTR_OFFSETS
	.align		4
        /*00dc*/ 	.byte	0x04, 0x1c
        /*00de*/ 	.short	(.L_10207 - .L_10206)


	//   ....[0]....
.L_10206:
        /*00e0*/ 	.word	0x00000080


	//   ....[1]....
        /*00e4*/ 	.word	0x00001b20


	//   ....[2]....
        /*00e8*/ 	.word	0x00001c20


	//----- nvinfo : EIATTR_MAX_THREADS
	.align		4
.L_10207:
        /*00ec*/ 	.byte	0x04, 0x05
        /*00ee*/ 	.short	(.L_10209 - .L_10208)
.L_10208:
        /*00f0*/ 	.word	0x00000100
        /*00f4*/ 	.word	0x00000001
        /*00f8*/ 	.word	0x00000001


	//----- nvinfo : EIATTR_CRS_STACK_SIZE
	.align		4
.L_10209:
        /*00fc*/ 	.byte	0x04, 0x1e
        /*00fe*/ 	.short	(.L_10211 - .L_10210)
.L_10210:
        /*0100*/ 	.word	0x00000000


	//----- nvinfo : EIATTR_CBANK_PARAM_SIZE
	.align		4
.L_10211:
        /*0104*/ 	.byte	0x03, 0x19
        /*0106*/ 	.short	0x0060


	//----- nvinfo : EIATTR_PARAM_CBANK
	.align		4
        /*0108*/ 	.byte	0x04, 0x0a
        /*010a*/ 	.short	(.L_10213 - .L_10212)
	.align		4
.L_10212:
        /*010c*/ 	.word	index@(.nv.constant0._ZN18transformer_engine6detail38cast_transpose_fused_kernel_notalignedILb1ELb1ELb0EfNS_16CTDBiasDActParamIffffEELi1ELi1ENS_5EmptyEXadL_ZNS_6dsreluIffEET_T0_RKS4_EEEEvT3_mmm)
        /*0110*/ 	.short	0x0380
        /*0112*/ 	.short	0x0060


	//----- nvinfo : EIATTR_SW_WAR
	.align		4
.L_10213:
        /*0114*/ 	.byte	0x04, 0x36
        /*0116*/ 	.short	(.L_10215 - .L_10214)
.L_10214:
        /*0118*/ 	.word	0x00000008
.L_10215:


//--------------------- .nv.info._ZN18transformer_engine6detail38cast_transpose_fused_kernel_notalignedILb1ELb1ELb0EfNS_16CTDBiasDActParamI13__nv_bfloat16S3_13__nv_fp8_e4m3fEELi2ELi4ENS_5EmptyEXadL_ZNS_5dreluIffEET_T0_RKS6_EEEEvT3_mmm --------------------------
	.section	.nv.info._ZN18transformer_engine6detail38cast_transpose_fused_kernel_notalignedILb1ELb1ELb0EfNS_16CTDBiasDActParamI13__nv_bfloat16S3_13__nv_fp8_e4m3fEELi2ELi4ENS_5EmptyEXadL_ZNS_5dreluIffEET_T0_RKS6_EEEEvT3_mmm,"",@"SHT_CUDA_INFO"
	.sectionflags	@""
	.align	4


	//----- nvinfo : EIATTR_CUDA_API_VERSION
	.align		4
        /*0000*/ 	.byte	0x04, 0x37
        /*0002*/ 	.short	(.L_10217 - .L_10216)
.L_10216:
        /*0004*/ 	.word	0x00000082


	//----- nvinfo : EIATTR_KPARAM_INFO
	.align		4
.L_10217:
        /*0008*/ 	.byte	0x04, 0x17
        /*000a*/ 	.short	(.L_10219 - .L_10218)
.L_10218:
        /*000c*/ 	.word	0x00000000
        /*0010*/ 	.short	0x0003
        /*0012*/ 	.short	0x0058
        /*0014*/ 	.byte	0x00, 0xf0, 0x21, 0x00


	//----- nvinfo : EIATTR_KPARAM_INFO
	.align		4
.L_10219:
        /*0018*/ 	.byte	0x04, 0x17
        /*001a*/ 	.short	(.L_10221 - .L_10220)
.L_10220:
        /*001c*/ 	.word	0x00000000
        /*0020*/ 	.short	0x0002
        /*0022*/ 	.short	0x0050
        /*0024*/ 	.byte	0x00, 0xf0, 0x21, 0x00


	//----- nvinfo : EIATTR_KPARAM_INFO
	.align		4
.L_10221:
        /*0028*/ 	.byte	0x04, 0x17
        /*002a*/ 	.short	(.L_10223 - .L_10222)
.L_10222:
        /*002c*/ 	.word	0x00000000
        /*0030*/ 	.short	0x0001
        /*0032*/ 	.short	0x0048
        /*0034*/ 	.byte	0x00, 0xf0, 0x21, 0x00


	//----- nvinfo : EIATTR_KPARAM_INFO
	.align		4
.L_10223:
        /*0038*/ 	.byte	0x04, 0x17
        /*003a*/ 	.short	(.L_10225 - .L_10224)
.L_10224:
        /*003c*/ 	.word	0x00000000
        /*0040*/ 	.short	0x0000
        /*0042*/ 	.short	0x0000
        /*0044*/ 	.byte	0x00, 0xf0, 0x21, 0x01


	//----- nvinfo : EIATTR_SPARSE_MMA_MASK
	.align		4
.L_10225:
        /*0048*/ 	.byte	0x03, 0x50
        /*004a*/ 	.short	0x0000


	//----- nvinfo : EIATTR_MAXREG_COUNT
	.align		4
        /*004c*/ 	.byte	0x03, 0x1b
        /*004e*/ 	.short	0x00ff


	//----- nvinfo : EIATTR_NUM_BARRIERS
	.align		4
        /*0050*/ 	.byte	0x02, 0x4c
        /*0052*/ 	.byte	0x01
	.zero		1


	//----- nvinfo : EIATTR_MERCURY_ISA_VERSION
	.align		4
        /*0054*/ 	.byte	0x03, 0x5f
        /*0056*/ 	.short	0x0101


	//----- nvinfo : EIATTR_INT_WARP_WIDE_INSTR_OFFSETS
	.align		4
        /*0058*/ 	.byte	0x04, 0x31
        /*005a*/ 	.short	(.L_10227 - .L_10226)


	//   ....[0]....
.L_10226:
        /*005c*/ 	.word	0x00000690


	//   ....[1]....
        /*0060*/ 	.word	0x00000a30


	//   ....[2]....
        /*0064*/ 	.word	0x00001570


	//   ....[3]....
        /*0068*/ 	.word	0x00002380


	//----- nvinfo : EIATTR_COOP_GROUP_MASK_REGIDS
	.align		4
.L_10227:
        /*006c*/ 	.byte	0x04, 0x29
        /*006e*/ 	.short	(.L_10229 - .L_10228)


	//   ....[0]....
.L_10228:
        /*0070*/ 	.word	0xffffffff


	//   ....[1]....
        /*0074*/ 	.word	0xffffffff


	//   ....[2]....
        /*0078*/ 	.word	0xffffffff


	//   ....[3]....
        /*007c*/ 	.word	0xffffffff


	//   ....[4]....
        /*0080*/ 	.word	0xffffffff


	//   ....[5]....
        /*0084*/ 	.word	0xffffffff


	//   ....[6]....
        /*0088*/ 	.word	0xffffffff


	//   ....[7]....
        /*008c*/ 	.word	0xffffffff


	//   ....[8]....
        /*0090*/ 	.word	0xffffffff


	//   ....[9]....
        /*0094*/ 	.word	0xffffffff


	//   ....[10]....
        /*0098*/ 	.word	0xffffffff


	//   ....[11]....
        /*009c*/ 	.word	0xffffffff


	//   ....[12]....
        /*00a0*/ 	.word	0xffffffff


	//   ....[13]....
        /*00a4*/ 	.word	0xffffffff


	//   ....[14]....
        /*00a8*/ 	.word	0xffffffff


	//   ....[15]....
        /*00ac*/ 	.word	0xffffffff


	//   ....[16]....
        /*00b0*/ 	.word	0x05000006


	//   ....[17]....
        /*00b4*/ 	.word	0x05000006


	//   ....[18]....
        /*00b8*/ 	.word	0x05000006


	//----- nvinfo : EIATTR_COOP_GROUP_INSTR_OFFSETS
	.align		4
.L_10229:
        /*00bc*/ 	.byte	0x04, 0x28
        /*00be*/ 	.short	(.L_10231 - .L_10230)


	//   ....[0]....
.L_10230:
        /*00c0*/ 	.word	0x00001fd0


	//   ....[1]....
        /*00c4*/ 	.word	0x00002010


	//   ....[2]....
        /*00c8*/ 	.word	0x000029d0


	//   ....[3]....
        /*00cc*/ 	.word	0x00002a00


	//   ....[4]....
        /*00d0*/ 	.word	0x000032c0


	//   ....[5]....
        /*00d4*/ 	.word	0x000032e0


	//   ....[6]....
        /*00d8*/ 	.word	0x00003850


	//   ....[7]....
        /*00dc*/ 	.word	0x00003890


	//   ....[8]....
        /*00e0*/ 	.word	0x00004900


	//   ....[9]....
        /*00e4*/ 	.word	0x00004960


	//   ....[10]....
        /*00e8*/ 	.word	0x000049a0


	//   ....[11]....
        /*00ec*/ 	.word	0x000049c0


	//   ....[12]....
        /*00f0*/ 	.word	0x000049e0


	//   ....[13]....
        /*00f4*/ 	.word	0x00004ac0


	//   ....[14]....
        /*00f8*/ 	.word	0x00004ae0


	//   ....[15]....
        /*00fc*/ 	.word	0x00004b00


	//   ....[16]....
        /*0100*/ 	.word	0x00004d00


	//   ....[17]....
        /*0104*/ 	.word	0x00004d70


	//   ....[18]....
        /*0108*/ 	.word	0x00004de0


	//----- nvinfo : EIATTR_VRC_CTA_INIT_COUNT
	.align		4
.L_10231:
        /*010c*/ 	.byte	0x02, 0x4a
	.zero		1
	.zero		1


	//----- nvinfo : EIATTR_EXIT_INSTR_OFFSETS
	.align		4
        /*0110*/ 	.byte	0x04, 0x1c
        /*0112*/ 	.short	(.L_10233 - .L_10232)


	//   ....[0]....
.L_10232:
        /*0114*/ 	.word	0x00000080


	//   ....[1]....
        /*0118*/ 	.word	0x00004bb0


	//   ....[2]....
        /*011c*/ 	.word	0x00004cb0


	//----- nvinfo : EIATTR_MAX_THREADS
	.align		4
.L_10233:
        /*0120*/ 	.byte	0x04, 0x05
        /*0122*/ 	.short	(.L_10235 - .L_10234)
.L_10234:
        /*0124*/ 	.word	0x00000100
        /*0128*/ 	.word	0x00000001
        /*012c*/ 	.word	0x00000001


	//----- nvinfo : EIATTR_CRS_STACK_SIZE
	.align		4
.L_10235:
        /*0130*/ 	.byte	0x04, 0x1e
        /*0132*/ 	.short	(.L_10237 - .L_10236)
.L_10236:
        /*0134*/ 	.word	0x00000000


	//----- nvinfo : EIATTR_CBANK_PARAM_SIZE
	.align		4
.L_10237:
        /*0138*/ 	.byte	0x03, 0x19
        /*013a*/ 	.short	0x0060


	//----- nvinfo : EIATTR_PARAM_CBANK
	.align		4
        /*013c*/ 	.byte	0x04, 0x0a
        /*013e*/ 	.short	(.L_10239 - .L_10238)
	.align		4
.L_10238:
        /*0140*/ 	.word	index@(.nv.constant0._ZN18transformer_engine6detail38cast_transpose_fused_kernel_notalignedILb1ELb1ELb0EfNS_16CTDBiasDActParamI13__nv_bfloat16S3_13__nv_fp8_e4m3fEELi2ELi4ENS_5EmptyEXadL_ZNS_5dreluIffEET_T0_RKS6_EEEEvT3_mmm)
        /*0144*/ 	.short	0x0380
        /*0146*/ 	.short	0x0060


	//----- nvinfo : EIATTR_SW_WAR
	.align		4
.L_10239:
        /*0148*/ 	.byte	0x04, 0x36
        /*014a*/ 	.short	(.L_10241 - .L_10240)
.L_10240:
        /*014c*/ 	.word	0x00000008
.L_10241:


//--------------------- .nv.info._ZN18transformer_engine6detail38cast_transpose_fused_kernel_notalignedILb1ELb1ELb0EfNS_16CTDBiasDActParamI13__nv_bfloat16S3_13__nv_fp8_e5m2fEELi2ELi4ENS_5EmptyEXadL_ZNS_5dreluIffEET_T0_RKS6_EEEEvT3_mmm --------------------------
	.section	.nv.info._ZN18transformer_engine6detail38cast_transpose_fused_kernel_notalignedILb1ELb1ELb0EfNS_16CTDBiasDActParamI13__nv_bfloat16S3_13__nv_fp8_e5m2fEELi2ELi4ENS_5EmptyEXadL_ZNS_5dreluIffEET_T0_RKS6_EEEEvT3_mmm,"",@"SHT_CUDA_INFO"
	.sectionflags	@""
	.align	4


	//----- nvinfo : EIATTR_CUDA_API_VERSION
	.align		4
        /*0000*/ 	.byte	0x04, 0x37
        /*0002*/ 	.short	(.L_10243 - .L_10242)
.L_10242:
        /*0004*/ 	.word	0x00000082


	//----- nvinfo : EIATTR_KPARAM_INFO
	.align		4
.L_10243:
        /*0008*/ 	.byte	0x04, 0x17
        /*000a*/ 	.short	(.L_10245 - .L_10244)
.L_10244:
        /*000c*/ 	.word	0x00000000
        /*0010*/ 	.short	0x0003
        /*0012*/ 	.short	0x0058
        /*0014*/ 	.byte	0x00, 0xf0, 0x21, 0x00


	//----- nvinfo : EIATTR_KPARAM_INFO
	.align		4
.L_10245:
        /*0018*/ 	.byte	0x04, 0x17
        /*001a*/ 	.short	(.L_10247 - .L_10246)
.L_10246:
        /*001c*/ 	.word	0x00000000
        /*0020*/ 	.short	0x0002
        /*0022*/ 	.short	0x0050
        /*0024*/ 	.byte	0x00, 0xf0, 0x21, 0x00


	//----- nvinfo : EIATTR_KPARAM_INFO
	.align		4
.L_10247:
        /*0028*/ 	.byte	0x04, 0x17
        /*002a*/ 	.short	(.L_10249 - .L_10248)
.L_10248:
        /*002c*/ 	.word	0x00000000
        /*0030*/ 	.short	0x0001
        /*0032*/ 	.short	0x0048
        /*0034*/ 	.byte	0x00, 0xf0, 0x21, 0x00


	//----- nvinfo : EIATTR_KPARAM_INFO
	.align		4
.L_10249:
        /*0038*/ 	.byte	0x04, 0x17
        /*003a*/ 	.short	(.L_10251 - .L_10250)
.L_10250:
        /*003c*/ 	.word	0x00000000
        /*0040*/ 	.short	0x0000
        /*0042*/ 	.short	0x0000
        /*0044*/ 	.byte	0x00, 0xf0, 0x21, 0x01


	//----- nvinfo : EIATTR_SPARSE_MMA_MASK
	.align		4
.L_10251:
        /*0048*/ 	.byte	0x03, 0x50
        /*004a*/ 	.short	0x0000


	//----- nvinfo : EIATTR_MAXREG_COUNT
	.align		4
        /*004c*/ 	.byte	0x03, 0x1b
        /*004e*/ 	.short	0x00ff


	//----- nvinfo : EIATTR_NUM_BARRIERS
	.align		4
        /*0050*/ 	.byte	0x02, 0x4c
        /*0052*/ 	.byte	0x01
	.zero		1


	//----- nvinfo : EIATTR_MERCURY_ISA_VERSION
	.align		4
        /*0054*/ 	.byte	0x03, 0x5f
        /*0056*/ 	.short	0x0101


	//----- nvinfo : EIATTR_INT_WARP_WIDE_INSTR_OFFSETS
	.align		4
        /*0058*/ 	.byte	0x04, 0x31
        /*005a*/ 	.short	(.L_10253 - .L_10252)


	//   ....[0]....
.L_10252:
        /*005c*/ 	.word	0x00000690


	//   ....[1]....
        /*0060*/ 	.word	0x00000a30


	//   ....[2]....
        /*0064*/ 	.word	0x00001570


	//   ....[3]....
        /*0068*/ 	.word	0x00002380


	//----- nvinfo : EIATTR_COOP_GROUP_MASK_REGIDS
	.align		4
.L_10253:
        /*006c*/ 	.byte	0x04, 0x29
        /*006e*/ 	.short	(.L_10255 - .L_10254)


	//   ....[0]....
.L_10254:
        /*0070*/ 	.word	0xffffffff


	//   ....[1]....
        /*0074*/ 	.word	0xffffffff


	//   ....[2]....
        /*0078*/ 	.word	0xffffffff


	//   ....[3]....
        /*007c*/ 	.word	0xffffffff


	//   ....[4]....
        /*0080*/ 	.word	0xffffffff


	//   ....[5]....
        /*0084*/ 	.word	0xffffffff


	//   ....[6]....
        /*0088*/ 	.word	0xffffffff


	//   ....[7]....
        /*008c*/ 	.word	0xffffffff


	//   ....[8]....
        /*0090*/ 	.word	0xffffffff


	//   ....[9]....
        /*0094*/ 	.word	0xffffffff


	//   ....[10]....
        /*0098*/ 	.word	0xffffffff


	//   ....[11]....
        /*009c*/ 	.word	0xffffffff


	//   ....[12]....
        /*00a0*/ 	.word	0xffffffff


	//   ....[13]....
        /*00a4*/ 	.word	0xffffffff


	//   ....[14]....
        /*00a8*/ 	.word	0xffffffff


	//   ....[15]....
        /*00ac*/ 	.word	0xffffffff


	//   ....[16]....
        /*00b0*/ 	.word	0x05000006


	//   ....[17]....
        /*00b4*/ 	.word	0x05000006


	//   ....[18]....
        /*00b8*/ 	.word	0x05000006


	//----- nvinfo : EIATTR_COOP_GROUP_INSTR_OFFSETS
	.align		4
.L_10255:
        /*00bc*/ 	.byte	0x04, 0x28
        /*00be*/ 	.short	(.L_10257 - .L_10256)


	//   ....[0]....
.L_10256:
        /*00c0*/ 	.word	0x00001fd0


	//   ....[1]....
        /*00c4*/ 	.word	0x00002010


	//   ....[2]....
        /*00c8*/ 	.word	0x000029d0


	//   ....[3]....
        /*00cc*/ 	.word	0x00002a00


	//   ....[4]....
        /*00d0*/ 	.word	0x000032c0


	//   ....[5]....
        /*00d4*/ 	.word	0x000032e0


	//   ....[6]....
        /*00d8*/ 	.word	0x00003850


	//   ....[7]....
        /*00dc*/ 	.word	0x00003890


	//   ....[8]....
        /*00e0*/ 	.word	0x00004900


	//   ....[9]....
        /*00e4*/ 	.word	0x00004960


	//   ....[10]....
        /*00e8*/ 	.word	0x000049a0


	//   ....[11]....
        /*00ec*/ 	.word	0x000049c0


	//   ....[12]....
        /*00f0*/ 	.word	0x000049e0


	//   ....[13]....
        /*00f4*/ 	.word	0x00004ac0


	//   ....[14]....
        /*00f8*/ 	.word	0x00004ae0


	//   ....[15]....
        /*00fc*/ 	.word	0x00004b00


	//   ....[16]....
        /*0100*/ 	.word	0x00004d00


	//   ....[17]....
        /*0104*/ 	.word	0x00004d70


	//   ....[18]....
        /*0108*/ 	.word	0x00004de0


	//----- nvinfo : EIATTR_VRC_CTA_INIT_COUNT
	.align		4
.L_10257:
        /*010c*/ 	.byte	0x02, 0x4a
	.zero		1
	.zero		1


	//----- nvinfo : EIATTR_EXIT_INSTR_OFFSETS
	.align		4
        /*0110*/ 	.byte	0x04, 0x1c
        /*0112*/ 	.short	(.L_10259 - .L_10258)


	//   ....[0]....
.L_10258:
        /*0114*/ 	.word	0x00000080


	//   ....[1]....
        /*0118*/ 	.word	0x00004bb0


	//   ....[2]....
        /*011c*/ 	.word	0x00004cb0


	//----- nvinfo : EIATTR_MAX_THREADS
	.align		4
.L_10259:
        /*0120*/ 	.byte	0x04, 0x05
        /*0122*/ 	.short	(.L_10261 - .L_10260)
.L_10260:
        /*0124*/ 	.word	0x00000100
        /*0128*/ 	.word	0x00000001
        /*012c*/ 	.word	0x00000001


	//----- nvinfo : EIATTR_CRS_STACK_SIZE
	.align		4
.L_10261:
        /*0130*/ 	.byte	0x04, 0x1e
        /*0132*/ 	.short	(.L_10263 - .L_10262)
.L_10262:
        /*0134*/ 	.word	0x00000000


	//----- nvinfo : EIATTR_CBANK_PARAM_SIZE
	.align		4
.L_10263:
        /*0138*/ 	.byte	0x03, 0x19
        /*013a*/ 	.short	0x0060


	//----- nvinfo : EIATTR_PARAM_CBANK
	.align		4
        /*013c*/ 	.byte	0x04, 0x0a
        /*013e*/ 	.short	(.L_10265 - .L_10264)
	.align		4
.L_10264:
        /*0140*/ 	.word	index@(.nv.constant0._ZN18transformer_engine6detail38cast_transpose_fused_kernel_notalignedILb1ELb1ELb0EfNS_16CTDBiasDActParamI13__nv_bfloat16S3_13__nv_fp8_e5m2fEELi2ELi4ENS_5EmptyEXadL_ZNS_5dreluIffEET_T0_RKS6_EEEEvT3_mmm)
        /*0144*/ 	.short	0x0380
        /*0146*/ 	.short	0x0060


	//----- nvinfo : EIATTR_SW_WAR
	.align		4
.L_10265:
        /*0148*/ 	.byte	0x04, 0x36
        /*014a*/ 	.short	(.L_10267 - .L_10266)
.L_10266:
        /*014c*/ 	.word	0x00000008
.L_10267:


//--------------------- .nv.info._ZN18transformer_engine6detail38cast_transpose_fused_kernel_notalignedILb1ELb1ELb0EfNS_16CTDBiasDActParamI13__nv_bfloat16S3_S3_fEELi2ELi2ENS_5EmptyEXadL_ZNS_5dreluIffEET_T0_RKS5_EEEEvT3_mmm --------------------------
	.section	.nv.info._ZN18transformer_engine6detail38cast_transpose_fused_kernel_notalignedILb1ELb1ELb0EfNS_16CTDBiasDActParamI13__nv_bfloat16S3_S3_fEELi2ELi2ENS_5EmptyEXadL_ZNS_5dreluIffEET_T0_RKS5_EEEEvT3_mmm,"",@"SHT_CUDA_INFO"
	.sectionflags	@""
	.align	4


	//----- nvinfo : EIATTR_CUDA_API_VERSION
	.align		4
        /*0000*/ 	.byte	0x04, 0x37
        /*0002*/ 	.short	(.L_10269 - .L_10268)
.L_10268:
        /*0004*/ 	.word	0x00000082


	//----- nvinfo : EIATTR_KPARAM_INFO
	.align		4
.L_10269:
        /*0008*/ 	.byte	0x04, 0x17
        /*000a*/ 	.short	(.L_10271 - .L_10270)
.L_10270:
        /*000c*/ 	.word	0x00000000
        /*0010*/ 	.short	0x0003
        /*0012*/ 	.short	0x0058
        /*0014*/ 	.byte	0x00, 0xf0, 0x21, 0x00


	//----- nvinfo : EIATTR_KPARAM_INFO
	.align		4
.L_10271:
        /*0018*/ 	.byte	0x04, 0x17
        /*001a*/ 	.short	(.L_10273 - .L_10272)
.L_10272:
        /*001c*/ 	.word	0x00000000
        /*0020*/ 	.short	0x0002
        /*0022*/ 	.short	0x0050
        /*0024*/ 	.byte	0x00, 0xf0, 0x21, 0x00


	//----- nvinfo : EIATTR_KPARAM_INFO
	.align		4
.L_10273:
        /*0028*/ 	.byte	0x04, 0x17
        /*002a*/ 	.short	(.L_10275 - .L_10274)
.L_10274:
        /*002c*/ 	.word	0x00000000
        /*0030*/ 	.short	0x0001
        /*0032*/ 	.short	0x0048
        /*0034*/ 	.byte	0x00, 0xf0, 0x21, 0x00


	//----- nvinfo : EIATTR_KPARAM_INFO
	.align		4
.L_10275:
        /*0038*/ 	.byte	0x04, 0x17
        /*003a*/ 	.short	(.L_10277 - .L_10276)
.L_10276:
        /*003c*/ 	.word	0x00000000
        /*0040*/ 	.short	0x0000
        /*0042*/ 	.short	0x0000
        /*0044*/ 	.byte	0x00, 0xf0, 0x21, 0x01


	//----- nvinfo : EIATTR_SPARSE_MMA_MASK
	.align		4
.L_10277:
        /*0048*/ 	.byte	0x03, 0x50
        /*004a*/ 	.short	0x0000


	//----- nvinfo : EIATTR_MAXREG_COUNT
	.align		4
        /*004c*/ 	.byte	0x03, 0x1b
        /*004e*/ 	.short	0x00ff


	//----- nvinfo : EIATTR_NUM_BARRIERS
	.align		4
        /*0050*/ 	.byte	0x02, 0x4c
        /*0052*/ 	.byte	0x01
	.zero		1


	//----- nvinfo : EIATTR_MERCURY_ISA_VERSION
	.align		4
        /*0054*/ 	.byte	0x03, 0x5f
        /*0056*/ 	.short	0x0101


	//----- nvinfo : EIATTR_INT_WARP_WIDE_INSTR_OFFSETS
	.align		4
        /*0058*/ 	.byte	0x04, 0x31
        /*005a*/ 	.short	(.L_10279 - .L_10278)


	//   ....[0]....
.L_10278:
        /*005c*/ 	.word	0x00000880


	//   ....[1]....
        /*0060*/ 	.word	0x00000cd0


	//   ....[2]....
        /*0064*/ 	.word	0x000014f0


	//----- nvinfo : EIATTR_COOP_GROUP_MASK_REGIDS
	.align		4
.L_10279:
        /*0068*/ 	.byte	0x04, 0x29
        /*006a*/ 	.short	(.L_10281 - .L_10280)


	//   ....[0]....
.L_10280:
        /*006c*/ 	.word	0xffffffff


	//   ....[1]....
        /*0070*/ 	.word	0xffffffff


	//   ....[2]....
        /*0074*/ 	.word	0xffffffff


	//   ....[3]....
        /*0078*/ 	.word	0xffffffff


	//   ....[4]....
        /*007c*/ 	.word	0xffffffff


	//   ....[5]....
        /*0080*/ 	.word	0xffffffff


	//   ....[6]....
        /*0084*/ 	.word	0xffffffff


	//   ....[7]....
        /*0088*/ 	.word	0xffffffff


	//   ....[8]....
        /*008c*/ 	.word	0xffffffff


	//   ....[9]....
        /*0090*/ 	.word	0xffffffff


	//   ....[10]....
        /*0094*/ 	.word	0xffffffff


	//   ....[11]....
        /*0098*/ 	.word	0xffffffff


	//   ....[12]....
        /*009c*/ 	.word	0xffffffff


	//   ....[13]....
        /*00a0*/ 	.word	0xffffffff


	//   ....[14]....
        /*00a4*/ 	.word	0xffffffff


	//   ....[15]....
        /*00a8*/ 	.word	0xffffffff


	//   ....[16]....
        /*00ac*/ 	.word	0x05000004


	//   ....[17]....
        /*00b0*/ 	.word	0x05000004


	//   ....[18]....
        /*00b4*/ 	.word	0x05000004


	//----- nvinfo : EIATTR_COOP_GROUP_INSTR_OFFSETS
	.align		4
.L_10281:
        /*00b8*/ 	.byte	0x04, 0x28
        /*00ba*/ 	.short	(.L_10283 - .L_10282)


	//   ....[0]....
.L_10282:
        /*00bc*/ 	.word	0x00001060


	//   ....[1]....
        /*00c0*/ 	.word	0x000010f0


	//   ....[2]....
        /*00c4*/ 	.word	0x00001210


	//   ....[3]....
        /*00c8*/ 	.word	0x00001640


	//   ....[4]....
        /*00cc*/ 	.word	0x00001930


	//   ....[5]....
        /*00d0*/ 	.word	0x00001be0


	//   ....[6]....
        /*00d4*/ 	.word	0x00001df0


	//   ....[7]....
        /*00d8*/ 	.word	0x00001e10


	//   ....[8]....
        /*00dc*/ 	.word	0x00002fe0


	//   ....[9]....
        /*00e0*/ 	.word	0x00003040


	//   ....[10]....
        /*00e4*/ 	.word	0x00003080


	//   ....[11]....
        /*00e8*/ 	.word	0x000030a0


	//   ....[12]....
        /*00ec*/ 	.word	0x000030c0


	//   ....[13]....
        /*00f0*/ 	.word	0x000031a0


	//   ....[14]....
        /*00f4*/ 	.word	0x000031c0


	//   ....[15]....
        /*00f8*/ 	.word	0x000031e0


	//   ....[16]....
        /*00fc*/ 	.word	0x000033e0


	//   ....[17]....
        /*0100*/ 	.word	0x00003450


	//   ....[18]....
        /*0104*/ 	.word	0x000034c0


	//----- nvinfo : EIATTR_VRC_CTA_INIT_COUNT
	.align		4
.L_10283:
        /*0108*/ 	.byte	0x02, 0x4a
	.zero		1
	.zero		1


	//----- nvinfo : EIATTR_EXIT_INSTR_OFFSETS
	.align		4
        /*010c*/ 	.byte	0x04, 0x1c
        /*010e*/ 	.short	(.L_10285 - .L_10284)


	//   ....[0]....
.L_10284:
        /*0110*/ 	.word	0x00000080


	//   ....[1]....
        /*0114*/ 	.word	0x00003290


	//   ....[2]....
        /*0118*/ 	.word	0x00003390


	//----- nvinfo : EIATTR_MAX_THREADS
	.align		4
.L_10285:
        /*011c*/ 	.byte	0x04, 0x05
        /*011e*/ 	.short	(.L_10287 - .L_10286)
.L_10286:
        /*0120*/ 	.word	0x00000100
        /*0124*/ 	.word	0x00000001
        /*0128*/ 	.word	0x00000001


	//----- nvinfo : EIATTR_CRS_STACK_SIZE
	.align		4
.L_10287:
        /*012c*/ 	.byte	0x04, 0x1e
        /*012e*/ 	.short	(.L_10289 - .L_10288)
.L_10288:
        /*0130*/ 	.word	0x00000000


	//----- nvinfo : EIATTR_CBANK_PARAM_SIZE
	.align		4
.L_10289:
        /*0134*/ 	.byte	0x03, 0x19
        /*0136*/ 	.short	0x0060


	//----- nvinfo : EIATTR_PARAM_CBANK
	.align		4
        /*0138*/ 	.byte	0x04, 0x0a
        /*013a*/ 	.short	(.L_10291 - .L_10290)
	.align		4
.L_10290:
        /*013c*/ 	.word	index@(.nv.constant0._ZN18transformer_engine6detail38cast_transpose_fused_kernel_notalignedILb1ELb1ELb0EfNS_16CTDBiasDActParamI13__nv_bfloat16S3_S3_fEELi2ELi2ENS_5EmptyEXadL_ZNS_5dreluIffEET_T0_RKS5_EEEEvT3_mmm)
        /*0140*/ 	.short	0x0380
        /*0142*/ 	.short	0x0060


	//----- nvinfo : EIATTR_SW_WAR
	.align		4
.L_10291:
        /*0144*/ 	.byte	0x04, 0x36
        /*0146*/ 	.short	(.L_10293 - .L_10292)
.L_10292:
        /*0148*/ 	.word	0x00000008
.L_10293:


//--------------------- .nv.info._ZN18transformer_engine6detail38cast_transpose_fused_kernel_notalignedILb1ELb1ELb0EfNS_16CTDBiasDActParamI13__nv_bfloat16S3_6__halffEELi2ELi2ENS_5EmptyEXadL_ZNS_5dreluIffEET_T0_RKS6_EEEEvT3_mmm --------------------------
	.section	.nv.info._ZN18transformer_engine6detail38cast_transpose_fused_kernel_notalignedILb1ELb1ELb0EfNS_16CTDBiasDActParamI13__nv_bfloat16S3_6__halffEELi2ELi2ENS_5EmptyEXadL_ZNS_5dreluIffEET_T0_RKS6_EEEEvT3_mmm,"",@"SHT_CUDA_INFO"
	.sectionflags	@""
	.align	4


	//----- nvinfo : EIATTR_CUDA_API_VERSION
	.align		4
        /*0000*/ 	.byte	0x04, 0x37
        /*0002*/ 	.short	(.L_10295 - .L_10294)
.L_10294:
        /*0004*/ 	.word	0x00000082


	//----- nvinfo : EIATTR_KPARAM_INFO
	.align		4
.L_10295:
        /*0008*/ 	.byte	0x04, 0x17
        /*000a*/ 	.short	(.L_10297 - .L_10296)
.L_10296:
        /*000c*/ 	.word	0x00000000
        /*0010*/ 	.short	0x0003
        /*0012*/ 	.short	0x0058
        /*0014*/ 	.byte	0x00, 0xf0, 0x21, 0x00


	//----- nvinfo : EIATTR_KPARAM_INFO
	.align		4
.L_10297:
        /*0018*/ 	.byte	0x04, 0x17
        /*001a*/ 	.short	(.L_10299 - .L_10298)
.L_10298:
        /*001c*/ 	.word	0x00000000
        /*0020*/ 	.short	0x0002
        /*0022*/ 	.short	0x0050
        /*0024*/ 	.byte	0x00, 0xf0, 0x21, 0x00


	//----- nvinfo : EIATTR_KPARAM_INFO
	.align		4
.L_10299:
        /*0028*/ 	.byte	0x04, 0x17
        /*002a*/ 	.short	(.L_10301 - .L_10300)
.L_10300:
        /*002c*/ 	.word	0x00000000
        /*0030*/ 	.short	0x0001
        /*0032*/ 	.short	0x0048
        /*0034*/ 	.byte	0x00, 0xf0, 0x21, 0x00


	//----- nvinfo : EIATTR_KPARAM_INFO
	.align		4
.L_10301:
        /*0038*/ 	.byte	0x04, 0x17
        /*003a*/ 	.short	(.L_10303 - .L_10302)
.L_10302:
        /*003c*/ 	.word	0x00000000
        /*0040*/ 	.short	0x0000
        /*0042*/ 	.short	0x0000
        /*0044*/ 	.byte	0x00, 0xf0, 0x21, 0x01


	//----- nvinfo : EIATTR_SPARSE_MMA_MASK
	.align		4
.L_10303:
        /*0048*/ 	.byte	0x03, 0x50
        /*004a*/ 	.short	0x0000


	//----- nvinfo : EIATTR_MAXREG_COUNT
	.align		4
        /*004c*/ 	.byte	0x03, 0x1b
        /*004e*/ 	.short	0x00ff


	//----- nvinfo : EIATTR_NUM_BARRIERS
	.align		4
        /*0050*/ 	.byte	0x02, 0x4c
        /*0052*/ 	.byte	0x01
	.zero		1


	//----- nvinfo : EIATTR_MERCURY_ISA_VERSION
	.align		4
        /*0054*/ 	.byte	0x03, 0x5f
        /*0056*/ 	.short	0x0101


	//----- nvinfo : EIATTR_INT_WARP_WIDE_INSTR_OFFSETS
	.align		4
        /*0058*/ 	.byte	0x04, 0x31
        /*005a*/ 	.short	(.L_10305 - .L_10304)


	//   ....[0]....
.L_10304:
        /*005c*/ 	.word	0x00000880


	//   ....[1]....
        /*0060*/ 	.word	0x00000cd0


	//   ....[2]....
        /*0064*/ 	.word	0x000014f0


	//----- nvinfo : EIATTR_COOP_GROUP_MASK_REGIDS
	.align		4
.L_10305:
        /*0068*/ 	.byte	0x04, 0x29
        /*006a*/ 	.short	(.L_10307 - .L_10306)


	//   ....[0]....
.L_10306:
        /*006c*/ 	.word	0xffffffff


	//   ....[1]....
        /*0070*/ 	.word	0xffffffff


	//   ....[2]....
        /*0074*/ 	.word	0xffffffff


	//   ....[3]....
        /*0078*/ 	.word	0xffffffff


	//   ....[4]....
        /*007c*/ 	.word	0xffffffff


	//   ....[5]....
        /*0080*/ 	.word	0xffffffff


	//   ....[6]....
        /*0084*/ 	.word	0xffffffff


	//   ....[7]....
        /*0088*/ 	.word	0xffffffff


	//   ....[8]....
        /*008c*/ 	.word	0xffffffff


	//   ....[9]....
        /*0090*/ 	.word	0xffffffff


	//   ....[10]....
        /*0094*/ 	.word	0xffffffff


	//   ....[11]....
        /*0098*/ 	.word	0xffffffff


	//   ....[12]....
        /*009c*/ 	.word	0xffffffff


	//   ....[13]....
        /*00a0*/ 	.word	0xffffffff


	//   ....[14]....
        /*00a4*/ 	.word	0xffffffff


	//   ....[15]....
        /*00a8*/ 	.word	0xffffffff


	//   ....[16]....
        /*00ac*/ 	.word	0x05000004


	//   ....[17]....
        /*00b0*/ 	.word	0x05000004


	//   ....[18]....
        /*00b4*/ 	.word	0x05000004


	//----- nvinfo : EIATTR_COOP_GROUP_INSTR_OFFSETS
	.align		4
.L_10307:
        /*00b8*/ 	.byte	0x04, 0x28
        /*00ba*/ 	.short	(.L_10309 - .L_10308)


	//   ....[0]....
.L_10308:
        /*00bc*/ 	.word	0x00001060


	//   ....[1]....
        /*00c0*/ 	.word	0x000010f0


	//   ....[2]....
        /*00c4*/ 	.word	0x00001210


	//   ....[3]....
        /*00c8*/ 	.word	0x00001640


	//   ....[4]....
        /*00cc*/ 	.word	0x00001930


	//   ....[5]....
        /*00d0*/ 	.word	0x00001be0


	//   ....[6]....
        /*00d4*/ 	.word	0x00001df0


	//   ....[7]....
        /*00d8*/ 	.word	0x00001e10


	//   ....[8]....
        /*00dc*/ 	.word	0x00002fe0


	//   ....[9]....
        /*00e0*/ 	.word	0x00003040


	//   ....[10]....
        /*00e4*/ 	.word	0x00003080


	//   ....[11]....
        /*00e8*/ 	.word	0x000030a0


	//   ....[12]....
        /*00ec*/ 	.word	0x000030c0


	//   ....[13]....
        /*00f0*/ 	.word	0x000031a0


	//   ....[14]....
        /*00f4*/ 	.word	0x000031c0


	//   ....[15]....
        /*00f8*/ 	.word	0x000031e0


	//   ....[16]....
        /*00fc*/ 	.word	0x000033e0


	//   ....[17]....
        /*0100*/ 	.word	0x00003450


	//   ....[18]....
        /*0104*/ 	.word	0x000034c0


	//----- nvinfo : EIATTR_VRC_CTA_INIT_COUNT
	.align		4
.L_10309:
        /*0108*/ 	.byte	0x02, 0x4a
	.zero		1
	.zero		1


	//----- nvinfo : EIATTR_EXIT_INSTR_OFFSETS
	.align		4
        /*010c*/ 	.byte	0x04, 0x1c
        /*010e*/ 	.short	(.L_10311 - .L_10310)


	//   ....[0]....
.L_10310:
        /*0110*/ 	.word	0x00000080


	//   ....[1]....
        /*0114*/ 	.word	0x00003290


	//   ....[2]....
        /*0118*/ 	.word	0x00003390


	//----- nvinfo : EIATTR_MAX_THREADS
	.align		4
.L_10311:
        /*011c*/ 	.byte	0x04, 0x05
        /*011e*/ 	.short	(.L_10313 - .L_10312)
.L_10312:
        /*0120*/ 	.word	0x00000100
        /*0124*/ 	.word	0x00000001
        /*0128*/ 	.word	0x00000001


	//----- nvinfo : EIATTR_CRS_STACK_SIZE
	.align		4
.L_10313:
        /*012c*/ 	.byte	0x04, 0x1e
        /*012e*/ 	.short	(.L_10315 - .L_10314)
.L_10314:
        /*0130*/ 	.word	0x00000000


	//----- nvinfo : EIATTR_CBANK_PARAM_SIZE
	.align		4
.L_10315:
        /*0134*/ 	.byte	0x03, 0x19
        /*0136*/ 	.short	0x0060


	//----- nvinfo : EIATTR_PARAM_CBANK
	.align		4
        /*0138*/ 	.byte	0x04, 0x0a
        /*013a*/ 	.short	(.L_10317 - .L_10316)
	.align		4
.L_10316:
        /*013c*/ 	.word	index@(.nv.constant0._ZN18transformer_engine6detail38cast_transpose_fused_kernel_notalignedILb1ELb1ELb0EfNS_16CTDBiasDActParamI13__nv_bfloat16S3_6__halffEELi2ELi2ENS_5EmptyEXadL_ZNS_5dreluIffEET_T0_RKS6_EEEEvT3_mmm)
        /*0140*/ 	.short	0x0380
        /*0142*/ 	.short	0x0060


	//----- nvinfo : EIATTR_SW_WAR
	.align		4
.L_10317:
        /*0144*/ 	.byte	0x04, 0x36
        /*0146*/ 	.short	(.L_10319 - .L_10318)
.L_10318:
        /*0148*/ 	.word	0x00000008
.L_10319:


//--------------------- .nv.info._ZN18transformer_engine6detail38cast_transpose_fused_kernel_notalignedILb1ELb1ELb0EfNS_16CTDBiasDActParamI13__nv_bfloat16S3_ffEELi2ELi1ENS_5EmptyEXadL_ZNS_5dreluIffEET_T0_RKS5_EEEEvT3_mmm --------------------------
	.section	.nv.info._ZN18transformer_engine6detail38cast_transpose_fused_kernel_notalignedILb1ELb1ELb0EfNS_16CTDBiasDActParamI13__nv_bfloat16S3_ffEELi2ELi1ENS_5EmptyEXadL_ZNS_5dreluIffEET_T0_RKS5_EEEEvT3_mmm,"",@"SHT_CUDA_INFO"
	.sectionflags	@""
	.align	4


	//----- nvinfo : EIATTR_CUDA_API_VERSION
	.align		4
        /*0000*/ 	.byte	0x04, 0x37
        /*0002*/ 	.short	(.L_10321 - .L_10320)
.L_10320:
        /*0004*/ 	.word	0x00000082


	//----- nvinfo : EIATTR_KPARAM_INFO
	.align		4
.L_10321:
        /*0008*/ 	.byte	0x04, 0x17
        /*000a*/ 	.short	(.L_10323 - .L_10322)
.L_10322:
        /*000c*/ 	.word	0x00000000
        /*0010*/ 	.short	0x0003
        /*0012*/ 	.short	0x0058
        /*0014*/ 	.byte	0x00, 0xf0, 0x21, 0x00


	//----- nvinfo : EIATTR_KPARAM_INFO
	.align		4
.L_10323:
        /*0018*/ 	.byte	0x04, 0x17
        /*001a*/ 	.short	(.L_10325 - .L_10324)
.L_10324:
        /*001c*/ 	.word	0x00000000
        /*0020*/ 	.short	0x0002
        /*0022*/ 	.short	0x0050
        /*0024*/ 	.byte	0x00, 0xf0, 0x21, 0x00


	//----- nvinfo : EIATTR_KPARAM_INFO
	.align		4
.L_10325:
        /*0028*/ 	.byte	0x04, 0x17
        /*002a*/ 	.short	(.L_10327 - .L_10326)
.L_10326:
        /*002c*/ 	.word	0x00000000
        /*0030*/ 	.short	0x0001
        /*0032*/ 	.short	0x0048
        /*0034*/ 	.byte	0x00, 0xf0, 0x21, 0x00


	//----- nvinfo : EIATTR_KPARAM_INFO
	.align		4
.L_10327:
        /*0038*/ 	.byte	0x04, 0x17
        /*003a*/ 	.short	(.L_10329 - .L_10328)
.L_10328:
        /*003c*/ 	.word	0x00000000
        /*0040*/ 	.short	0x0000
        /*0042*/ 	.short	0x0000
        /*0044*/ 	.byte	0x00, 0xf0, 0x21, 0x01


	//----- nvinfo : EIATTR_SPARSE_MMA_MASK
	.align		4
.L_10329:
        /*0048*/ 	.byte	0x03, 0x50
        /*004a*/ 	.short	0x0000


	//----- nvinfo : EIATTR_MAXREG_COUNT
	.align		4
        /*004c*/ 	.byte	0x03, 0x1b
        /*004e*/ 	.short	0x00ff


	//----- nvinfo : EIATTR_NUM_BARRIERS
	.align		4
        /*0050*/ 	.byte	0x02, 0x4c
        /*0052*/ 	.byte	0x01
	.zero		1


	//----- nvinfo : EIATTR_MERCURY_ISA_VERSION
	.align		4
        /*0054*/ 	.byte	0x03, 0x5f
        /*0056*/ 	.short	0x0101


	//----- nvinfo : EIATTR_COOP_GROUP_MASK_REGIDS
	.align		4
        /*0058*/ 	.byte	0x04, 0x29
        /*005a*/ 	.short	(.L_10331 - .L_10330)


	//   ....[0]....
.L_10330:
        /*005c*/ 	.word	0xffffffff


	//   ....[1]....
        /*0060*/ 	.word	0xffffffff


	//   ....[2]....
        /*0064*/ 	.word	0xffffffff


	//   ....[3]....
        /*0068*/ 	.word	0xffffffff


	//   ....[4]....
        /*006c*/ 	.word	0xffffffff


	//   ....[5]....
        /*0070*/ 	.word	0xffffffff


	//   ....[6]....
        /*0074*/ 	.word	0xffffffff


	//   ....[7]....
        /*0078*/ 	.word	0xffffffff


	//   ....[8]....
        /*007c*/ 	.word	0xffffffff


	//   ....[9]....
        /*0080*/ 	.word	0xffffffff


	//   ....[10]....
        /*0084*/ 	.word	0xffffffff


	//   ....[11]....
        /*0088*/ 	.word	0xffffffff


	//   ....[12]....
        /*008c*/ 	.word	0xffffffff


	//   ....[13]....
        /*0090*/ 	.word	0xffffffff


	//   ....[14]....
        /*0094*/ 	.word	0xffffffff


	//   ....[15]....
        /*0098*/ 	.word	0xffffffff


	//   ....[16]....
        /*009c*/ 	.word	0x05000004


	//   ....[17]....
        /*00a0*/ 	.word	0x05000004


	//   ....[18]....
        /*00a4*/ 	.word	0x05000004


	//----- nvinfo : EIATTR_COOP_GROUP_INSTR_OFFSETS
	.align		4
.L_10331:
        /*00a8*/ 	.byte	0x04, 0x28
        /*00aa*/ 	.short	(.L_10333 - .L_10332)


	//   ....[0]....
.L_10332:
        /*00ac*/ 	.word	0x00000ba0


	//   ....[1]....
        /*00b0*/ 	.word	0x00000c40


	//   ....[2]....
        /*00b4*/ 	.word	0x00000c70


	//   ....[3]....
        /*00b8*/ 	.word	0x00000cc0


	//   ....[4]....
        /*00bc*/ 	.word	0x00000df0


	//   ....[5]....
        /*00c0*/ 	.word	0x00000f20


	//   ....[6]....
        /*00c4*/ 	.word	0x00001390


	//   ....[7]....
        /*00c8*/ 	.word	0x000013b0


	//   ....[8]....
        /*00cc*/ 	.word	0x000025b0


	//   ....[9]....
        /*00d0*/ 	.word	0x00002610


	//   ....[10]....
        /*00d4*/ 	.word	0x00002630


	//   ....[11]....
        /*00d8*/ 	.word	0x00002650


	//   ....[12]....
        /*00dc*/ 	.word	0x00002670


	//   ....[13]....
        /*00e0*/ 	.word	0x00002730


	//   ....[14]....
        /*00e4*/ 	.word	0x00002750


	//   ....[15]....
        /*00e8*/ 	.word	0x00002770


	//   ....[16]....
        /*00ec*/ 	.word	0x00002970


	//   ....[17]....
        /*00f0*/ 	.word	0x000029e0


	//   ....[18]....
        /*00f4*/ 	.word	0x00002a50


	//----- nvinfo : EIATTR_VRC_CTA_INIT_COUNT
	.align		4
.L_10333:
        /*00f8*/ 	.byte	0x02, 0x4a
	.zero		1
	.zero		1


	//----- nvinfo : EIATTR_EXIT_INSTR_OFFSETS
	.align		4
        /*00fc*/ 	.byte	0x04, 0x1c
        /*00fe*/ 	.short	(.L_10335 - .L_10334)


	//   ....[0]....
.L_10334:
        /*0100*/ 	.word	0x00000080


	//   ....[1]....
        /*0104*/ 	.word	0x00002820


	//   ....[2]....
        /*0108*/ 	.word	0x00002920


	//----- nvinfo : EIATTR_MAX_THREADS
	.align		4
.L_10335:
        /*010c*/ 	.byte	0x04, 0x05
        /*010e*/ 	.short	(.L_10337 - .L_10336)
.L_10336:
        /*0110*/ 	.word	0x00000100
        /*0114*/ 	.word	0x00000001
        /*0118*/ 	.word	0x00000001


	//----- nvinfo : EIATTR_CRS_STACK_SIZE
	.align		4
.L_10337:
        /*011c*/ 	.byte	0x04, 0x1e
        /*011e*/ 	.short	(.L_10339 - .L_10338)
.L_10338:
        /*0120*/ 	.word	0x00000000


	//----- nvinfo : EIATTR_CBANK_PARAM_SIZE
	.align		4
.L_10339:
        /*0124*/ 	.byte	0x03, 0x19
        /*0126*/ 	.short	0x0060


	//----- nvinfo : EIATTR_PARAM_CBANK
	.align		4
        /*0128*/ 	.byte	0x04, 0x0a
        /*012a*/ 	.short	(.L_10341 - .L_10340)
	.align		4
.L_10340:
        /*012c*/ 	.word	index@(.nv.constant0._ZN18transformer_engine6detail38cast_transpose_fused_kernel_notalignedILb1ELb1ELb0EfNS_16CTDBiasDActParamI13__nv_bfloat16S3_ffEELi2ELi1ENS_5EmptyEXadL_ZNS_5dreluIffEET_T0_RKS5_EEEEvT3_mmm)
        /*0130*/ 	.short	0x0380
        /*0132*/ 	.short	0x0060


	//----- nvinfo : EIATTR_SW_WAR
	.align		4
.L_10341:
        /*0134*/ 	.byte	0x04, 0x36
        /*0136*/ 	.short	(.L_10343 - .L_10342)
.L_10342:
        /*0138*/ 	.word	0x00000008
.L_10343:


//--------------------- .nv.info._ZN18transformer_engine6detail38cast_transpose_fused_kernel_notalignedILb1ELb1ELb0EfNS_16CTDBiasDActParamI6__halfS3_13__nv_fp8_e4m3fEELi2ELi4ENS_5EmptyEXadL_ZNS_5dreluIffEET_T0_RKS6_EEEEvT3_mmm --------------------------
	.section	.nv.info._ZN18transformer_engine6detail38cast_transpose_fused_kernel_notalignedILb1ELb1ELb0EfNS_16CTDBiasDActParamI6__halfS3_13__nv_fp8_e4m3fEELi2ELi4ENS_5EmptyEXadL_ZNS_5dreluIffEET_T0_RKS6_EEEEvT3_mmm,"",@"SHT_CUDA_INFO"
	.sectionflags	@""
	.align	4


	//----- nvinfo : EIATTR_CUDA_API_VERSION
	.align		4
        /*0000*/ 	.byte	0x04, 0x37
        /*0002*/ 	.short	(.L_10345 - .L_10344)
.L_10344:
        /*0004*/ 	.word	0x00000082


	//----- nvinfo : EIATTR_KPARAM_INFO
	.align		4
.L_10345:
        /*0008*/ 	.byte	0x04, 0x17
        /*000a*/ 	.short	(.L_10347 - .L_10346)
.L_10346:
        /*000c*/ 	.word	0x00000000
        /*0010*/ 	.short	0x0003
        /*0012*/ 	.short	0x0058
        /*0014*/ 	.byte	0x00, 0xf0, 0x21, 0x00


	//----- nvinfo : EIATTR_KPARAM_INFO
	.align		4
.L_10347:
        /*0018*/ 	.byte	0x04, 0x17
        /*001a*/ 	.short	(.L_10349 - .L_10348)
.L_10348:
        /*001c*/ 	.word	0x00000000
        /*0020*/ 	.short	0x0002
        /*0022*/ 	.short	0x0050
        /*0024*/ 	.byte	0x00, 0xf0, 0x21, 0x00


	//----- nvinfo : EIATTR_KPARAM_INFO
	.align		4
.L_10349:
        /*0028*/ 	.byte	0x04, 0x17
        /*002a*/ 	.short	(.L_10351 - .L_10350)
.L_10350:
        /*002c*/ 	.word	0x00000000
        /*0030*/ 	.short	0x0001
        /*0032*/ 	.short	0x0048
        /*0034*/ 	.byte	0x00, 0xf0, 0x21, 0x00


	//----- nvinfo : EIATTR_KPARAM_INFO
	.align		4
.L_10351:
        /*0038*/ 	.byte	0x04, 0x17
        /*003a*/ 	.short	(.L_10353 - .L_10352)
.L_10352:
        /*003c*/ 	.word	0x00000000
        /*0040*/ 	.short	0x0000
        /*0042*/ 	.short	0x0000
        /*0044*/ 	.byte	0x00, 0xf0, 0x21, 0x01


	//----- nvinfo : EIATTR_SPARSE_MMA_MASK
	.align		4
.L_10353:
        /*0048*/ 	.byte	0x03, 0x50
        /*004a*/ 	.short	0x0000


	//----- nvinfo : EIATTR_MAXREG_COUNT
	.align		4
        /*004c*/ 	.byte	0x03, 0x1b
        /*004e*/ 	.short	0x00ff


	//----- nvinfo : EIATTR_NUM_BARRIERS
	.align		4
        /*0050*/ 	.byte	0x02, 0x4c
        /*0052*/ 	.byte	0x01
	.zero		1


	//----- nvinfo : EIATTR_MERCURY_ISA_VERSION
	.align		4
        /*0054*/ 	.byte	0x03, 0x5f
        /*0056*/ 	.short	0x0101


	//----- nvinfo : EIATTR_INT_WARP_WIDE_INSTR_OFFSETS
	.align		4
        /*0058*/ 	.byte	0x04, 0x31
        /*005a*/ 	.short	(.L_10355 - .L_10354)


	//   ....[0]....
.L_10354:
        /*005c*/ 	.word	0x00000710


	//   ....[1]....
        /*0060*/ 	.word	0x00000840


	//   ....[2]....
        /*0064*/ 	.word	0x00001810


	//   ....[3]....
        /*0068*/ 	.word	0x00002180


	//----- nvinfo : EIATTR_COOP_GROUP_MASK_REGIDS
	.align		4
.L_10355:
        /*006c*/ 	.byte	0x04, 0x29
        /*006e*/ 	.short	(.L_10357 - .L_10356)


	//   ....[0]....
.L_10356:
        /*0070*/ 	.word	0xffffffff


	//   ....[1]....
        /*0074*/ 	.word	0xffffffff


	//   ....[2]....
        /*0078*/ 	.word	0xffffffff


	//   ....[3]....
        /*007c*/ 	.word	0xffffffff


	//   ....[4]....
        /*0080*/ 	.word	0xffffffff


	//   ....[5]....
        /*0084*/ 	.word	0xffffffff


	//   ....[6]....
        /*0088*/ 	.word	0xffffffff


	//   ....[7]....
        /*008c*/ 	.word	0xffffffff


	//   ....[8]....
        /*0090*/ 	.word	0xffffffff


	//   ....[9]....
        /*0094*/ 	.word	0xffffffff


	//   ....[10]....
        /*0098*/ 	.word	0xffffffff


	//   ....[11]....
        /*009c*/ 	.word	0xffffffff


	//   ....[12]....
        /*00a0*/ 	.word	0xffffffff


	//   ....[13]....
        /*00a4*/ 	.word	0xffffffff


	//   ....[14]....
        /*00a8*/ 	.word	0xffffffff


	//   ....[15]....
        /*00ac*/ 	.word	0xffffffff


	//   ....[16]....
        /*00b0*/ 	.word	0x05000004


	//   ....[17]....
        /*00b4*/ 	.word	0x05000004


	//   ....[18]....
        /*00b8*/ 	.word	0x05000004


	//----- nvinfo : EIATTR_COOP_GROUP_INSTR_OFFSETS
	.align		4
.L_10357:
        /*00bc*/ 	.byte	0x04, 0x28
        /*00be*/ 	.short	(.L_10359 - .L_10358)


	//   ....[0]....
.L_10358:
        /*00c0*/ 	.word	0x000017b0


	//   ....[1]....
        /*00c4*/ 	.word	0x000017f0


	//   ....[2]....
        /*00c8*/ 	.word	0x00002b80


	//   ....[3]....
        /*00cc*/ 	.word	0x00002ba0


	//   ....[4]....
        /*00d0*/ 	.word	0x000033d0


	//   ....[5]....
        /*00d4*/ 	.word	0x000033e0


	//   ....[6]....
        /*00d8*/ 	.word	0x00003690


	//   ....[7]....
        /*00dc*/ 	.word	0x000036d0


	//   ....[8]....
        /*00e0*/ 	.word	0x00004860


	//   ....[9]....
        /*00e4*/ 	.word	0x000048c0


	//   ....[10]....
        /*00e8*/ 	.word	0x00004900


	//   ....[11]....
        /*00ec*/ 	.word	0x00004920


	//   ....[12]....
        /*00f0*/ 	.word	0x00004940


	//   ....[13]....
        /*00f4*/ 	.word	0x00004a20


	//   ....[14]....
        /*00f8*/ 	.word	0x00004a40


	//   ....[15]....
        /*00fc*/ 	.word	0x00004a60


	//   ....[16]....
        /*0100*/ 	.word	0x00004c60


	//   ....[17]....
        /*0104*/ 	.word	0x00004cd0


	//   ....[18]....
        /*0108*/ 	.word	0x00004d40


	//----- nvinfo : EIATTR_VRC_CTA_INIT_COUNT
	.align		4
.L_10359:
        /*010c*/ 	.byte	0x02, 0x4a
	.zero		1
	.zero		1


	//----- nvinfo : EIATTR_EXIT_INSTR_OFFSETS
	.align		4
        /*0110*/ 	.byte	0x04, 0x1c
        /*0112*/ 	.short	(.L_10361 - .L_10360)


	//   ....[0]....
.L_10360:
        /*0114*/ 	.word	0x00000080


	//   ....[1]....
        /*0118*/ 	.word	0x00004b10


	//   ....[2]....
        /*011c*/ 	.word	0x00004c10


	//----- nvinfo : EIATTR_MAX_THREADS
	.align		4
.L_10361:
        /*0120*/ 	.byte	0x04, 0x05
        /*0122*/ 	.short	(.L_10363 - .L_10362)
.L_10362:
        /*0124*/ 	.word	0x00000100
        /*0128*/ 	.word	0x00000001
        /*012c*/ 	.word	0x00000001


	//----- nvinfo : EIATTR_CRS_STACK_SIZE
	.align		4
.L_10363:
        /*0130*/ 	.byte	0x04, 0x1e
        /*0132*/ 	.short	(.L_10365 - .L_10364)
.L_10364:
        /*0134*/ 	.word	0x00000000


	//----- nvinfo : EIATTR_CBANK_PARAM_SIZE
	.align		4
.L_10365:
        /*0138*/ 	.byte	0x03, 0x19
        /*013a*/ 	.short	0x0060


	//----- nvinfo : EIATTR_PARAM_CBANK
	.align		4
        /*013c*/ 	.byte	0x04, 0x0a
        /*013e*/ 	.short	(.L_10367 - .L_10366)
	.align		4
.L_10366:
        /*0140*/ 	.word	index@(.nv.constant0._ZN18transformer_engine6detail38cast_transpose_fused_kernel_notalignedILb1ELb1ELb0EfNS_16CTDBiasDActParamI6__halfS3_13__nv_fp8_e4m3fEELi2ELi4ENS_5EmptyEXadL_ZNS_5dreluIffEET_T0_RKS6_EEEEvT3_mmm)
        /*0144*/ 	.short	0x0380
        /*0146*/ 	.short	0x0060


	//----- nvinfo : EIATTR_SW_WAR
	.align		4
.L_10367:
        /*0148*/ 	.byte	0x04, 0x36
        /*014a*/ 	.short	(.L_10369 - .L_10368)
.L_10368:
        /*014c*/ 	.word	0x00000008
.L_10369:


//--------------------- .nv.info._ZN18transformer_engine6detail38cast_transpose_fused_kernel_notalignedILb1ELb1ELb0EfNS_16CTDBiasDActParamI6__halfS3_13__nv_fp8_e5m2fEELi2ELi4ENS_5EmptyEXadL_ZNS_5dreluIffEET_T0_RKS6_EEEEvT3_mmm --------------------------
	.section	.nv.info._ZN18transformer_engine6detail38cast_transpose_fused_kernel_notalignedILb1ELb1ELb0EfNS_16CTDBiasDActParamI6__halfS3_13__nv_fp8_e5m2fEELi2ELi4ENS_5EmptyEXadL_ZNS_5dreluIffEET_T0_RKS6_EEEEvT3_mmm,"",@"SHT_CUDA_INFO"
	.sectionflags	@""
	.align	4


	//----- nvinfo : EIATTR_CUDA_API_VERSION
	.align		4
        /*0000*/ 	.byte	0x04, 0x37
        /*0002*/ 	.short	(.L_10371 - .L_10370)
.L_10370:
        /*0004*/ 	.word	0x00000082


	//----- nvinfo : EIATTR_KPARAM_INFO
	.align		4
.L_10371:
        /*0008*/ 	.byte	0x04, 0x17
        /*000a*/ 	.short	(.L_10373 - .L_10372)
.L_10372:
        /*000c*/ 	.word	0x00000000
        /*0010*/ 	.short	0x0003
        /*0012*/ 	.short	0x0058
        /*0014*/ 	.byte	0x00, 0xf0, 0x21, 0x00


	//----- nvinfo : EIATTR_KPARAM_INFO
	.align		4
.L_10373:
        /*0018*/ 	.byte	0x04, 0x17
        /*001a*/ 	.short	(.L_10375 - .L_10374)
.L_10374:
        /*001c*/ 	.word	0x00000000
        /*0020*/ 	.short	0x0002
        /*0022*/ 	.short	0x0050
        /*0024*/ 	.byte	0x00, 0xf0, 0x21, 0x00


	//----- nvinfo : EIATTR_KPARAM_INFO
	.align		4
.L_10375:
        /*0028*/ 	.byte	0x04, 0x17
        /*002a*/ 	.short	(.L_10377 - .L_10376)
.L_10376:
        /*002c*/ 	.word	0x00000000
        /*0030*/ 	.short	0x0001
        /*0032*/ 	.short	0x0048
        /*0034*/ 	.byte	0x00, 0xf0, 0x21, 0x00


	//----- nvinfo : EIATTR_KPARAM_INFO
	.align		4
.L_10377:
        /*0038*/ 	.byte	0x04, 0x17
        /*003a*/ 	.short	(.L_10379 - .L_10378)
.L_10378:
        /*003c*/ 	.word	0x00000000
        /*0040*/ 	.short	0x0000
        /*0042*/ 	.short	0x0000
        /*0044*/ 	.byte	0x00, 0xf0, 0x21, 0x01


	//----- nvinfo : EIATTR_SPARSE_MMA_MASK
	.align		4
.L_10379:
        /*0048*/ 	.byte	0x03, 0x50
        /*004a*/ 	.short	0x0000


	//----- nvinfo : EIATTR_MAXREG_COUNT
	.align		4
        /*004c*/ 	.byte	0x03, 0x1b
        /*004e*/ 	.short	0x00ff


	//----- nvinfo : EIATTR_NUM_BARRIERS
	.align		4
        /*0050*/ 	.byte	0x02, 0x4c
        /*0052*/ 	.byte	0x01
	.zero		1


	//----- nvinfo : EIATTR_MERCURY_ISA_VERSION
	.align		4
        /*0054*/ 	.byte	0x03, 0x5f
        /*0056*/ 	.short	0x0101


	//----- nvinfo : EIATTR_INT_WARP_WIDE_INSTR_OFFSETS
	.align		4
        /*0058*/ 	.byte	0x04, 0x31
        /*005a*/ 	.short	(.L_10381 - .L_10380)


	//   ....[0]....
.L_10380:
        /*005c*/ 	.word	0x00000710


	//   ....[1]....
        /*0060*/ 	.word	0x00000840


	//   ....[2]....
        /*0064*/ 	.word	0x00001810


	//   ....[3]....
        /*0068*/ 	.word	0x00002180


	//----- nvinfo : EIATTR_COOP_GROUP_MASK_REGIDS
	.align		4
.L_10381:
        /*006c*/ 	.byte	0x04, 0x29
        /*006e*/ 	.short	(.L_10383 - .L_10382)


	//   ....[0]....
.L_10382:
        /*0070*/ 	.word	0xffffffff


	//   ....[1]....
        /*0074*/ 	.word	0xffffffff


	//   ....[2]....
        /*0078*/ 	.word	0xffffffff


	//   ....[3]....
        /*007c*/ 	.word	0xffffffff


	//   ....[4]....
        /*0080*/ 	.word	0xffffffff


	//   ....[5]....
        /*0084*/ 	.word	0xffffffff


	//   ....[6]....
        /*0088*/ 	.word	0xffffffff


	//   ....[7]....
        /*008c*/ 	.word	0xffffffff


	//   ....[8]....
        /*0090*/ 	.word	0xffffffff


	//   ....[9]....
        /*0094*/ 	.word	0xffffffff


	//   ....[10]....
        /*0098*/ 	.word	0xffffffff


	//   ....[11]....
        /*009c*/ 	.word	0xffffffff


	//   ....[12]....
        /*00a0*/ 	.word	0xffffffff


	//   ....[13]....
        /*00a4*/ 	.word	0xffffffff


	//   ....[14]....
        /*00a8*/ 	.word	0xffffffff


	//   ....[15]....
        /*00ac*/ 	.word	0xffffffff


	//   ....[16]....
        /*00b0*/ 	.word	0x05000004


	//   ....[17]....
        /*00b4*/ 	.word	0x05000004


	//   ....[18]....
        /*00b8*/ 	.word	0x05000004


	//----- nvinfo : EIATTR_COOP_GROUP_INSTR_OFFSETS
	.align		4
.L_10383:
        /*00bc*/ 	.byte	0x04, 0x28
        /*00be*/ 	.short	(.L_10385 - .L_10384)


	//   ....[0]....
.L_10384:
        /*00c0*/ 	.word	0x000017b0


	//   ....[1]....
        /*00c4*/ 	.word	0x000017f0


	//   ....[2]....
        /*00c8*/ 	.word	0x00002b80


	//   ....[3]....
        /*00cc*/ 	.word	0x00002ba0


	//   ....[4]....
        /*00d0*/ 	.word	0x000033d0


	//   ....[5]....
        /*00d4*/ 	.word	0x000033e0


	//   ....[6]....
        /*00d8*/ 	.word	0x00003690


	//   ....[7]....
        /*00dc*/ 	.word	0x000036d0


	//   ....[8]....
        /*00e0*/ 	.word	0x00004860


	//   ....[9]....
        /*00e4*/ 	.word	0x000048c0


	//   ....[10]....
        /*00e8*/ 	.word	0x00004900


	//   ....[11]....
        /*00ec*/ 	.word	0x00004920


	//   ....[12]....
        /*00f0*/ 	.word	0x00004940


	//   ....[13]....
        /*00f4*/ 	.word	0x00004a20


	//   ....[14]....
        /*00f8*/ 	.word	0x00004a40


	//   ....[15]....
        /*00fc*/ 	.word	0x00004a60


	//   ....[16]....
        /*0100*/ 	.word	0x00004c60


	//   ....[17]....
        /*0104*/ 	.word	0x00004cd0


	//   ....[18]....
        /*0108*/ 	.word	0x00004d40


	//----- nvinfo : EIATTR_VRC_CTA_INIT_COUNT
	.align		4
.L_10385:
        /*010c*/ 	.byte	0x02, 0x4a
	.zero		1
	.zero		1


	//----- nvinfo : EIATTR_EXIT_INSTR_OFFSETS
	.align		4
        /*0110*/ 	.byte	0x04, 0x1c
        /*0112*/ 	.short	(.L_10387 - .L_10386)


	//   ....[0]....
.L_10386:
        /*0114*/ 	.word	0x00000080


	//   ....[1]....
        /*0118*/ 	.word	0x00004b10


	//   ....[2]....
        /*011c*/ 	.word	0x00004c10


	//----- nvinfo : EIATTR_MAX_THREADS
	.align		4
.L_10387:
        /*0120*/ 	.byte	0x04, 0x05
        /*0122*/ 	.short	(.L_10389 - .L_10388)
.L_10388:
        /*0124*/ 	.word	0x00000100
        /*0128*/ 	.word	0x00000001
        /*012c*/ 	.word	0x00000001


	//----- nvinfo : EIATTR_CRS_STACK_SIZE
	.align		4
.L_10389:
        /*0130*/ 	.byte	0x04, 0x1e
        /*0132*/ 	.short	(.L_10391 - .L_10390)
.L_10390:
        /*0134*/ 	.word	0x00000000


	//----- nvinfo : EIATTR_CBANK_PARAM_SIZE
	.align		4
.L_10391:
        /*0138*/ 	.byte	0x03, 0x19
        /*013a*/ 	.short	0x0060


	//----- nvinfo : EIATTR_PARAM_CBANK
	.align		4
        /*013c*/ 	.byte	0x04, 0x0a
        /*013e*/ 	.short	(.L_10393 - .L_10392)
	.align		4
.L_10392:
        /*0140*/ 	.word	index@(.nv.constant0._ZN18transformer_engine6detail38cast_transpose_fused_kernel_notalignedILb1ELb1ELb0EfNS_16CTDBiasDActParamI6__halfS3_13__nv_fp8_e5m2fEELi2ELi4ENS_5EmptyEXadL_ZNS_5dreluIffEET_T0_RKS6_EEEEvT3_mmm)
        /*0144*/ 	.short	0x0380
        /*0146*/ 	.short	0x0060


	//----- nvinfo : EIATTR_SW_WAR
	.align		4
.L_10393:
        /*0148*/ 	.byte	0x04, 0x36
        /*014a*/ 	.short	(.L_10395 - .L_10394)
.L_10394:
        /*014c*/ 	.word	0x00000008
.L_10395:


//--------------------- .nv.info._ZN18transformer_engine6detail38cast_transpose_fused_kernel_notalignedILb1ELb1ELb0EfNS_16CTDBiasDActParamI6__halfS3_13__nv_bfloat16fEELi2ELi2ENS_5EmptyEXadL_ZNS_5dreluIffEET_T0_RKS6_EEEEvT3_mmm --------------------------
	.section	.nv.info._ZN18transformer_engine6detail38cast_transpose_fused_kernel_notalignedILb1ELb1ELb0EfNS_16CTDBiasDActParamI6__halfS3_13__nv_bfloat16fEELi2ELi2ENS_5EmptyEXadL_ZNS_5dreluIffEET_T0_RKS6_EEEEvT3_mmm,"",@"SHT_CUDA_INFO"
	.sectionflags	@""
	.align	4


	//----- nvinfo : EIATTR_CUDA_API_VERSION
	.align		4
        /*0000*/ 	.byte	0x04, 0x37
        /*0002*/ 	.short	(.L_10397 - .L_10396)
.L_10396:
        /*0004*/ 	.word	0x00000082


	//----- nvinfo : EIATTR_KPARAM_INFO
	.align		4
.L_10397:
        /*0008*/ 	.byte	0x04, 0x17
        /*000a*/ 	.short	(.L_10399 - .L_10398)
.L_10398:
        /*000c*/ 	.word	0x00000000
        /*0010*/ 	.short	0x0003
        /*0012*/ 	.short	0x0058
        /*0014*/ 	.byte	0x00, 0xf0, 0x21, 0x00


	//----- nvinfo : EIATTR_KPARAM_INFO
	.align		4
.L_10399:
        /*0018*/ 	.byte	0x04, 0x17
        /*001a*/ 	.short	(.L_10401 - .L_10400)
.L_10400:
        /*001c*/ 	.word	0x00000000
        /*0020*/ 	.short	0x0002
        /*0022*/ 	.short	0x0050
        /*0024*/ 	.byte	0x00, 0xf0, 0x21, 0x00


	//----- nvinfo : EIATTR_KPARAM_INFO
	.align		4
.L_10401:
        /*0028*/ 	.byte	0x04, 0x17
        /*002a*/ 	.short	(.L_10403 - .L_10402)
.L_10402:
        /*002c*/ 	.word	0x00000000
        /*0030*/ 	.short	0x0001
        /*0032*/ 	.short	0x0048
        /*0034*/ 	.byte	0x00, 0xf0, 0x21, 0x00


	//----- nvinfo : EIATTR_KPARAM_INFO
	.align		4
.L_10403:
        /*0038*/ 	.byte	0x04, 0x17
        /*003a*/ 	.short	(.L_10405 - .L_10404)
.L_10404:
        /*003c*/ 	.word	0x00000000
        /*0040*/ 	.short	0x0000
        /*0042*/ 	.short	0x0000
        /*0044*/ 	.byte	0x00, 0xf0, 0x21, 0x01


	//----- nvinfo : EIATTR_SPARSE_MMA_MASK
	.align		4
.L_10405:
        /*0048*/ 	.byte	0x03, 0x50
        /*004a*/ 	.short	0x0000


	//----- nvinfo : EIATTR_MAXREG_COUNT
	.align		4
        /*004c*/ 	.byte	0x03, 0x1b
        /*004e*/ 	.short	0x00ff


	//----- nvinfo : EIATTR_NUM_BARRIERS
	.align		4
        /*0050*/ 	.byte	0x02, 0x4c
        /*0052*/ 	.byte	0x01
	.zero		1


	//----- nvinfo : EIATTR_MERCURY_ISA_VERSION
	.align		4
        /*0054*/ 	.byte	0x03, 0x5f
        /*0056*/ 	.short	0x0101


	//----- nvinfo : EIATTR_INT_WARP_WIDE_INSTR_OFFSETS
	.align		4
        /*0058*/ 	.byte	0x04, 0x31
        /*005a*/ 	.short	(.L_10407 - .L_10406)


	//   ....[0]....
.L_10406:
        /*005c*/ 	.word	0x000008b0


	//   ....[1]....
        /*0060*/ 	.word	0x00000da0


	//   ....[2]....
        /*0064*/ 	.word	0x00001460


	//----- nvinfo : EIATTR_COOP_GROUP_MASK_REGIDS
	.align		4
.L_10407:
        /*0068*/ 	.byte	0x04, 0x29
        /*006a*/ 	.short	(.L_10409 - .L_10408)


	//   ....[0]....
.L_10408:
        /*006c*/ 	.word	0xffffffff


	//   ....[1]....
        /*0070*/ 	.word	0xffffffff


	//   ....[2]....
        /*0074*/ 	.word	0xffffffff


	//   ....[3]....
        /*0078*/ 	.word	0xffffffff


	//   ....[4]....
        /*007c*/ 	.word	0xffffffff


	//   ....[5]....
        /*0080*/ 	.word	0xffffffff


	//   ....[6]....
        /*0084*/ 	.word	0xffffffff


	//   ....[7]....
        /*0088*/ 	.word	0xffffffff


	//   ....[8]....
        /*008c*/ 	.word	0xffffffff


	//   ....[9]....
        /*0090*/ 	.word	0xffffffff


	//   ....[10]....
        /*0094*/ 	.word	0xffffffff


	//   ....[11]....
        /*0098*/ 	.word	0xffffffff


	//   ....[12]....
        /*009c*/ 	.word	0xffffffff


	//   ....[13]....
        /*00a0*/ 	.word	0xffffffff


	//   ....[14]....
        /*00a4*/ 	.word	0xffffffff


	//   ....[15]....
        /*00a8*/ 	.word	0xffffffff


	//   ....[16]....
        /*00ac*/ 	.word	0x05000004


	//   ....[17]....
        /*00b0*/ 	.word	0x05000004


	//   ....[18]....
        /*00b4*/ 	.word	0x05000004


	//----- nvinfo : EIATTR_COOP_GROUP_INSTR_OFFSETS
	.align		4
.L_10409:
        /*00b8*/ 	.byte	0x04, 0x28
        /*00ba*/ 	.short	(.L_10411 - .L_10410)


	//   ....[0]....
.L_10410:
        /*00bc*/ 	.word	0x000010d0


	//   ....[1]....
        /*00c0*/ 	.word	0x000010f0


	//   ....[2]....
        /*00c4*/ 	.word	0x00001150


	//   ....[3]....
        /*00c8*/ 	.word	0x000011f0


	//   ....[4]....
        /*00cc*/ 	.word	0x00001c00


	//   ....[5]....
        /*00d0*/ 	.word	0x00001c20


	//   ....[6]....
        /*00d4*/ 	.word	0x00001d00


	//   ....[7]....
        /*00d8*/ 	.word	0x00001d20


	//   ....[8]....
        /*00dc*/ 	.word	0x00002f00


	//   ....[9]....
        /*00e0*/ 	.word	0x00002f60


	//   ....[10]....
        /*00e4*/ 	.word	0x00002fa0


	//   ....[11]....
        /*00e8*/ 	.word	0x00002fc0


	//   ....[12]....
        /*00ec*/ 	.word	0x00002fe0


	//   ....[13]....
        /*00f0*/ 	.word	0x000030c0


	//   ....[14]....
        /*00f4*/ 	.word	0x000030e0


	//   ....[15]....
        /*00f8*/ 	.word	0x00003100


	//   ....[16]....
        /*00fc*/ 	.word	0x00003300


	//   ....[17]....
        /*0100*/ 	.word	0x00003370


	//   ....[18]....
        /*0104*/ 	.word	0x000033e0


	//----- nvinfo : EIATTR_VRC_CTA_INIT_COUNT
	.align		4
.L_10411:
        /*0108*/ 	.byte	0x02, 0x4a
	.zero		1
	.zero		1


	//----- nvinfo : EIATTR_EXIT_INSTR_OFFSETS
	.align		4
        /*010c*/ 	.byte	0x04, 0x1c
        /*010e*/ 	.short	(.L_10413 - .L_10412)


	//   ....[0]....
.L_10412:
        /*0110*/ 	.word	0x00000080


	//   ....[1]....
        /*0114*/ 	.word	0x000031b0


	//   ....[2]....
        /*0118*/ 	.word	0x000032b0


	//----- nvinfo : EIATTR_MAX_THREADS
	.align		4
.L_10413:
        /*011c*/ 	.byte	0x04, 0x05
        /*011e*/ 	.short	(.L_10415 - .L_10414)
.L_10414:
        /*0120*/ 	.word	0x00000100
        /*0124*/ 	.word	0x00000001
        /*0128*/ 	.word	0x00000001


	//----- nvinfo : EIATTR_CRS_STACK_SIZE
	.align		4
.L_10415:
        /*012c*/ 	.byte	0x04, 0x1e
        /*012e*/ 	.short	(.L_10417 - .L_10416)
.L_10416:
        /*0130*/ 	.word	0x00000000


	//----- nvinfo : EIATTR_CBANK_PARAM_SIZE
	.align		4
.L_10417:
        /*0134*/ 	.byte	0x03, 0x19
        /*0136*/ 	.short	0x0060


	//----- nvinfo : EIATTR_PARAM_CBANK
	.align		4
        /*0138*/ 	.byte	0x04, 0x0a
        /*013a*/ 	.short	(.L_10419 - .L_10418)
	.align		4
.L_10418:
        /*013c*/ 	.word	index@(.nv.constant0._ZN18transformer_engine6detail38cast_transpose_fused_kernel_notalignedILb1ELb1ELb0EfNS_16CTDBiasDActParamI6__halfS3_13__nv_bfloat16fEELi2ELi2ENS_5EmptyEXadL_ZNS_5dreluIffEET_T0_RKS6_EEEEvT3_mmm)
        /*0140*/ 	.short	0x0380
        /*0142*/ 	.short	0x0060


	//----- nvinfo : EIATTR_SW_WAR
	.align		4
.L_10419:
        /*0144*/ 	.byte	0x04, 0x36
        /*0146*/ 	.short	(.L_10421 - .L_10420)
.L_10420:
        /*0148*/ 	.word	0x00000008
.L_10421:


//--------------------- .nv.info._ZN18transformer_engine6detail38cast_transpose_fused_kernel_notalignedILb1ELb1ELb0EfNS_16CTDBiasDActParamI6__halfS3_S3_fEELi2ELi2ENS_5EmptyEXadL_ZNS_5dreluIffEET_T0_RKS5_EEEEvT3_mmm --------------------------
	.section	.nv.info._ZN18transformer_engine6detail38cast_transpose_fused_kernel_notalignedILb1ELb1ELb0EfNS_16CTDBiasDActParamI6__halfS3_S3_fEELi2ELi2ENS_5EmptyEXadL_ZNS_5dreluIffEET_T0_RKS5_EEEEvT3_mmm,"",@"SHT_CUDA_INFO"
	.sectionflags	@""
	.align	4


	//----- nvinfo : EIATTR_CUDA_API_VERSION
	.align		4
        /*0000*/ 	.byte	0x04, 0x37
        /*0002*/ 	.short	(.L_10423 - .L_10422)
.L_10422:
        /*0004*/ 	.word	0x00000082


	//----- nvinfo : EIATTR_KPARAM_INFO
	.align		4
.L_10423:
        /*0008*/ 	.byte	0x04, 0x17
        /*000a*/ 	.short	(.L_10425 - .L_10424)
.L_10424:
        /*000c*/ 	.word	0x00000000
        /*0010*/ 	.short	0x0003
        /*0012*/ 	.short	0x0058
        /*0014*/ 	.byte	0x00, 0xf0, 0x21, 0x00


	//----- nvinfo : EIATTR_KPARAM_INFO
	.align		4
.L_10425:
        /*0018*/ 	.byte	0x04, 0x17
        /*001a*/ 	.short	(.L_10427 - .L_10426)
.L_10426:
        /*001c*/ 	.word	0x00000000
        /*0020*/ 	.short	0x0002
        /*0022*/ 	.short	0x0050
        /*0024*/ 	.byte	0x00, 0xf0, 0x21, 0x00


	//----- nvinfo : EIATTR_KPARAM_INFO
	.align		4
.L_10427:
        /*0028*/ 	.byte	0x04, 0x17
        /*002a*/ 	.short	(.L_10429 - .L_10428)
.L_10428:
        /*002c*/ 	.word	0x00000000
        /*0030*/ 	.short	0x0001
        /*0032*/ 	.short	0x0048
        /*0034*/ 	.byte	0x00, 0xf0, 0x21, 0x00


	//----- nvinfo : EIATTR_KPARAM_INFO
	.align		4
.L_10429:
        /*0038*/ 	.byte	0x04, 0x17
        /*003a*/ 	.short	(.L_10431 - .L_10430)
.L_10430:
        /*003c*/ 	.word	0x00000000
        /*0040*/ 	.short	0x0000
        /*0042*/ 	.short	0x0000
        /*0044*/ 	.byte	0x00, 0xf0, 0x21, 0x01


	//----- nvinfo : EIATTR_SPARSE_MMA_MASK
	.align		4
.L_10431:
        /*0048*/ 	.byte	0x03, 0x50
        /*004a*/ 	.short	0x0000


	//----- nvinfo : EIATTR_MAXREG_COUNT
	.align		4
        /*004c*/ 	.byte	0x03, 0x1b
        /*004e*/ 	.short	0x00ff


	//----- nvinfo : EIATTR_NUM_BARRIERS
	.align		4
        /*0050*/ 	.byte	0x02, 0x4c
        /*0052*/ 	.byte	0x01
	.zero		1


	//----- nvinfo : EIATTR_MERCURY_ISA_VERSION
	.align		4
        /*0054*/ 	.byte	0x03, 0x5f
        /*0056*/ 	.short	0x0101


	//----- nvinfo : EIATTR_INT_WARP_WIDE_INSTR_OFFSETS
	.align		4
        /*0058*/ 	.byte	0x04, 0x31
        /*005a*/ 	.short	(.L_10433 - .L_10432)


	//   ....[0]....
.L_10432:
        /*005c*/ 	.word	0x000008b0


	//   ....[1]....
        /*0060*/ 	.word	0x00000da0


	//   ....[2]....
        /*0064*/ 	.word	0x00001460


	//----- nvinfo : EIATTR_COOP_GROUP_MASK_REGIDS
	.align		4
.L_10433:
        /*0068*/ 	.byte	0x04, 0x29
        /*006a*/ 	.short	(.L_10435 - .L_10434)


	//   ....[0]....
.L_10434:
        /*006c*/ 	.word	0xffffffff


	//   ....[1]....
        /*0070*/ 	.word	0xffffffff


	//   ....[2]....
        /*0074*/ 	.word	0xffffffff


	//   ....[3]....
        /*0078*/ 	.word	0xffffffff


	//   ....[4]....
        /*007c*/ 	.word	0xffffffff


	//   ....[5]....
        /*0080*/ 	.word	0xffffffff


	//   ....[6]....
        /*0084*/ 	.word	0xffffffff


	//   ....[7]....
        /*0088*/ 	.word	0xffffffff


	//   ....[8]....
        /*008c*/ 	.word	0xffffffff


	//   ....[9]....
        /*0090*/ 	.word	0xffffffff


	//   ....[10]....
        /*0094*/ 	.word	0xffffffff


	//   ....[11]....
        /*0098*/ 	.word	0xffffffff


	//   ....[12]....
        /*009c*/ 	.word	0xffffffff


	//   ....[13]....
        /*00a0*/ 	.word	0xffffffff


	//   ....[14]....
        /*00a4*/ 	.word	0xffffffff


	//   ....[15]....
        /*00a8*/ 	.word	0xffffffff


	//   ....[16]....
        /*00ac*/ 	.word	0x05000004


	//   ....[17]....
        /*00b0*/ 	.word	0x05000004


	//   ....[18]....
        /*00b4*/ 	.word	0x05000004


	//----- nvinfo : EIATTR_COOP_GROUP_INSTR_OFFSETS
	.align		4
.L_10435:
        /*00b8*/ 	.byte	0x04, 0x28
        /*00ba*/ 	.short	(.L_10437 - .L_10436)


	//   ....[0]....
.L_10436:
        /*00bc*/ 	.word	0x000010d0


	//   ....[1]....
        /*00c0*/ 	.word	0x000010f0


	//   ....[2]....
        /*00c4*/ 	.word	0x00001150


	//   ....[3]....
        /*00c8*/ 	.word	0x000011f0


	//   ....[4]....
        /*00cc*/ 	.word	0x00001c00


	//   ....[5]....
        /*00d0*/ 	.word	0x00001c20


	//   ....[6]....
        /*00d4*/ 	.word	0x00001d00


	//   ....[7]....
        /*00d8*/ 	.word	0x00001d20


	//   ....[8]....
        /*00dc*/ 	.word	0x00002f00


	//   ....[9]....
        /*00e0*/ 	.word	0x00002f60


	//   ....[10]....
        /*00e4*/ 	.word	0x00002fa0


	//   ....[11]....
        /*00e8*/ 	.word	0x00002fc0


	//   ....[12]....
        /*00ec*/ 	.word	0x00002fe0


	//   ....[13]....
        /*00f0*/ 	.word	0x000030c0


	//   ....[14]....
        /*00f4*/ 	.word	0x000030e0


	//   ....[15]....
        /*00f8*/ 	.word	0x00003100


	//   ....[16]....
        /*00fc*/ 	.word	0x00003300


	//   ....[17]....
        /*0100*/ 	.word	0x00003370


	//   ....[18]....
        /*0104*/ 	.word	0x000033e0


	//----- nvinfo : EIATTR_VRC_CTA_INIT_COUNT
	.align		4
.L_10437:
        /*0108*/ 	.byte	0x02, 0x4a
	.zero		1
	.zero		1


	//----- nvinfo : EIATTR_EXIT_INSTR_OFFSETS
	.align		4
        /*010c*/ 	.byte	0x04, 0x1c
        /*010e*/ 	.short	(.L_10439 - .L_10438)


	//   ....[0]....
.L_10438:
        /*0110*/ 	.word	0x00000080


	//   ....[1]....
        /*0114*/ 	.word	0x000031b0


	//   ....[2]....
        /*0118*/ 	.word	0x000032b0


	//----- nvinfo : EIATTR_MAX_THREADS
	.align		4
.L_10439:
        /*011c*/ 	.byte	0x04, 0x05
        /*011e*/ 	.short	(.L_10441 - .L_10440)
.L_10440:
        /*0120*/ 	.word	0x00000100
        /*0124*/ 	.word	0x00000001
        /*0128*/ 	.word	0x00000001


	//----- nvinfo : EIATTR_CRS_STACK_SIZE
	.align		4
.L_10441:
        /*012c*/ 	.byte	0x04, 0x1e
        /*012e*/ 	.short	(.L_10443 - .L_10442)
.L_10442:
        /*0130*/ 	.word	0x00000000


	//----- nvinfo : EIATTR_CBANK_PARAM_SIZE
	.align		4
.L_10443:
        /*0134*/ 	.byte	0x03, 0x19
        /*0136*/ 	.short	0x0060


	//----- nvinfo : EIATTR_PARAM_CBANK
	.align		4
        /*0138*/ 	.byte	0x04, 0x0a
        /*013a*/ 	.short	(.L_10445 - .L_10444)
	.align		4
.L_10444:
        /*013c*/ 	.word	index@(.nv.constant0._ZN18transformer_engine6detail38cast_transpose_fused_kernel_notalignedILb1ELb1ELb0EfNS_16CTDBiasDActParamI6__halfS3_S3_fEELi2ELi2ENS_5EmptyEXadL_ZNS_5dreluIffEET_T0_RKS5_EEEEvT3_mmm)
        /*0140*/ 	.short	0x0380
        /*0142*/ 	.short	0x0060


	//----- nvinfo : EIATTR_SW_WAR
	.align		4
.L_10445:
        /*0144*/ 	.byte	0x04, 0x36
        /*0146*/ 	.short	(.L_10447 - .L_10446)
.L_10446:
        /*0148*/ 	.word	0x00000008
.L_10447:


//--------------------- .nv.info._ZN18transformer_engine6detail38cast_transpose_fused_kernel_notalignedILb1ELb1ELb0EfNS_16CTDBiasDActParamI6__halfS3_ffEELi2ELi1ENS_5EmptyEXadL_ZNS_5dreluIffEET_T0_RKS5_EEEEvT3_mmm --------------------------
	.section	.nv.info._ZN18transformer_engine6detail38cast_transpose_fused_kernel_notalignedILb1ELb1ELb0EfNS_16CTDBiasDActParamI6__halfS3_ffEELi2ELi1ENS_5EmptyEXadL_ZNS_5dreluIffEET_T0_RKS5_EEEEvT3_mmm,"",@"SHT_CUDA_INFO"
	.sectionflags	@""
	.align	4


	//----- nvinfo : EIATTR_CUDA_API_VERSION
	.align		4
        /*0000*/ 	.byte	0x04, 0x37
        /*0002*/ 	.short	(.L_10449 - .L_10448)
.L_10448:
        /*0004*/ 	.word	0x00000082


	//----- nvinfo : EIATTR_KPARAM_INFO
	.align		4
.L_10449:
        /*0008*/ 	.byte	0x04, 0x17
        /*000a*/ 	.short	(.L_10451 - .L_10450)
.L_10450:
        /*000c*/ 	.word	0x00000000
        /*0010*/ 	.short	0x0003
        /*0012*/ 	.short	0x0058
        /*0014*/ 	.byte	0x00, 0xf0, 0x21, 0x00


	//----- nvinfo : EIATTR_KPARAM_INFO
	.align		4
.L_10451:
        /*0018*/ 	.byte	0x04, 0x17
        /*001a*/ 	.short	(.L_10453 - .L_10452)
.L_10452:
        /*001c*/ 	.word	0x00000000
        /*0020*/ 	.short	0x0002
        /*0022*/ 	.short	0x0050
        /*0024*/ 	.byte	0x00, 0xf0, 0x21, 0x00


	//----- nvinfo : EIATTR_KPARAM_INFO
	.align		4
.L_10453:
        /*0028*/ 	.byte	0x04, 0x17
        /*002a*/ 	.short	(.L_10455 - .L_10454)
.L_10454:
        /*002c*/ 	.word	0x00000000
        /*0030*/ 	.short	0x0001
        /*0032*/ 	.short	0x0048
        /*0034*/ 	.byte	0x00, 0xf0, 0x21, 0x00


	//----- nvinfo : EIATTR_KPARAM_INFO
	.align		4
.L_10455:
        /*0038*/ 	.byte	0x04, 0x17
        /*003a*/ 	.short	(.L_10457 - .L_10456)
.L_10456:
        /*003c*/ 	.word	0x00000000
        /*0040*/ 	.short	0x0000
        /*0042*/ 	.short	0x0000
        /*0044*/ 	.byte	0x00, 0xf0, 0x21, 0x01


	//----- nvinfo : EIATTR_SPARSE_MMA_MASK
	.align		4
.L_10457:
        /*0048*/ 	.byte	0x03, 0x50
        /*004a*/ 	.short	0x0000


	//----- nvinfo : EIATTR_MAXREG_COUNT
	.align		4
        /*004c*/ 	.byte	0x03, 0x1b
        /*004e*/ 	.short	0x00ff


	//----- nvinfo : EIATTR_NUM_BARRIERS
	.align		4
        /*0050*/ 	.byte	0x02, 0x4c
        /*0052*/ 	.byte	0x01
	.zero		1


	//----- nvinfo : EIATTR_MERCURY_ISA_VERSION
	.align		4
        /*0054*/ 	.byte	0x03, 0x5f
        /*0056*/ 	.short	0x0101


	//----- nvinfo : EIATTR_COOP_GROUP_MASK_REGIDS
	.align		4
        /*0058*/ 	.byte	0x04, 0x29
        /*005a*/ 	.short	(.L_10459 - .L_10458)


	//   ....[0]....
.L_10458:
        /*005c*/ 	.word	0xffffffff


	//   ....[1]....
        /*0060*/ 	.word	0xffffffff


	//   ....[2]....
        /*0064*/ 	.word	0xffffffff


	//   ....[3]....
        /*0068*/ 	.word	0xffffffff


	//   ....[4]....
        /*006c*/ 	.word	0xffffffff


	//   ....[5]....
        /*0070*/ 	.word	0xffffffff


	//   ....[6]....
        /*0074*/ 	.word	0xffffffff


	//   ....[7]....
        /*0078*/ 	.word	0xffffffff


	//   ....[8]....
        /*007c*/ 	.word	0xffffffff


	//   ....[9]....
        /*0080*/ 	.word	0xffffffff


	//   ....[10]....
        /*0084*/ 	.word	0xffffffff


	//   ....[11]....
        /*0088*/ 	.word	0xffffffff


	//   ....[12]....
        /*008c*/ 	.word	0xffffffff


	//   ....[13]....
        /*0090*/ 	.word	0xffffffff


	//   ....[14]....
        /*0094*/ 	.word	0xffffffff


	//   ....[15]....
        /*0098*/ 	.word	0xffffffff


	//   ....[16]....
        /*009c*/ 	.word	0x05000006


	//   ....[17]....
        /*00a0*/ 	.word	0x05000006


	//   ....[18]....
        /*00a4*/ 	.word	0x05000006


	//----- nvinfo : EIATTR_COOP_GROUP_INSTR_OFFSETS
	.align		4
.L_10459:
        /*00a8*/ 	.byte	0x04, 0x28
        /*00aa*/ 	.short	(.L_10461 - .L_10460)


	//   ....[0]....
.L_10460:
        /*00ac*/ 	.word	0x00000dd0


	//   ....[1]....
        /*00b0*/ 	.word	0x00000e10


	//   ....[2]....
        /*00b4*/ 	.word	0x00000ef0


	//   ....[3]....
        /*00b8*/ 	.word	0x00000f70


	//   ....[4]....
        /*00bc*/ 	.word	0x00001190


	//   ....[5]....
        /*00c0*/ 	.word	0x000011d0


	//   ....[6]....
        /*00c4*/ 	.word	0x00001320


	//   ....[7]....
        /*00c8*/ 	.word	0x00001360


	//   ....[8]....
        /*00cc*/ 	.word	0x00002480


	//   ....[9]....
        /*00d0*/ 	.word	0x000024e0


	//   ....[10]....
        /*00d4*/ 	.word	0x00002500


	//   ....[11]....
        /*00d8*/ 	.word	0x00002520


	//   ....[12]....
        /*00dc*/ 	.word	0x00002540


	//   ....[13]....
        /*00e0*/ 	.word	0x00002600


	//   ....[14]....
        /*00e4*/ 	.word	0x00002620


	//   ....[15]....
        /*00e8*/ 	.word	0x00002640


	//   ....[16]....
        /*00ec*/ 	.word	0x00002840


	//   ....[17]....
        /*00f0*/ 	.word	0x000028b0


	//   ....[18]....
        /*00f4*/ 	.word	0x00002920


	//----- nvinfo : EIATTR_VRC_CTA_INIT_COUNT
	.align		4
.L_10461:
        /*00f8*/ 	.byte	0x02, 0x4a
	.zero		1
	.zero		1


	//----- nvinfo : EIATTR_EXIT_INSTR_OFFSETS
	.align		4
        /*00fc*/ 	.byte	0x04, 0x1c
        /*00fe*/ 	.short	(.L_10463 - .L_10462)


	//   ....[0]....
.L_10462:
        /*0100*/ 	.word	0x00000080


	//   ....[1]....
        /*0104*/ 	.word	0x000026f0


	//   ....[2]....
        /*0108*/ 	.word	0x000027f0


	//----- nvinfo : EIATTR_MAX_THREADS
	.align		4
.L_10463:
        /*010c*/ 	.byte	0x04, 0x05
        /*010e*/ 	.short	(.L_10465 - .L_10464)
.L_10464:
        /*0110*/ 	.word	0x00000100
        /*0114*/ 	.word	0x00000001
        /*0118*/ 	.word	0x00000001


	//----- nvinfo : EIATTR_CRS_STACK_SIZE
	.align		4
.L_10465:
        /*011c*/ 	.byte	0x04, 0x1e
        /*011e*/ 	.short	(.L_10467 - .L_10466)
.L_10466:
        /*0120*/ 	.word	0x00000000


	//----- nvinfo : EIATTR_CBANK_PARAM_SIZE
	.align		4
.L_10467:
        /*0124*/ 	.byte	0x03, 0x19
        /*0126*/ 	.short	0x0060


	//----- nvinfo : EIATTR_PARAM_CBANK
	.align		4
        /*0128*/ 	.byte	0x04, 0x0a
        /*012a*/ 	.short	(.L_10469 - .L_10468)
	.align		4
.L_10468:
        /*012c*/ 	.word	index@(.nv.constant0._ZN18transformer_engine6detail38cast_transpose_fused_kernel_notalignedILb1ELb1ELb0EfNS_16CTDBiasDActParamI6__halfS3_ffEELi2ELi1ENS_5EmptyEXadL_ZNS_5dreluIffEET_T0_RKS5_EEEEvT3_mmm)
        /*0130*/ 	.short	0x0380
        /*0132*/ 	.short	0x0060


	//----- nvinfo : EIATTR_SW_WAR
	.align		4
.L_10469:
        /*0134*/ 	.byte	0x04, 0x36
        /*0136*/ 	.short	(.L_10471 - .L_10470)
.L_10470:
        /*0138*/ 	.word	0x00000008
.L_10471:


//--------------------- .nv.info._ZN18transformer_engine6detail38cast_transpose_fused_kernel_notalignedILb1ELb1ELb0EfNS_16CTDBiasDActParamIff13__nv_fp8_e4m3fEELi1ELi4ENS_5EmptyEXadL_ZNS_5dreluIffEET_T0_RKS5_EEEEvT3_mmm --------------------------
	.section	.nv.info._ZN18transformer_engine6detail38cast_transpose_fused_kernel_notalignedILb1ELb1ELb0EfNS_16CTDBiasDActParamIff13__nv_fp8_e4m3fEELi1ELi4ENS_5EmptyEXadL_ZNS_5dreluIffEET_T0_RKS5_EEEEvT3_mmm,"",@"SHT_CUDA_INFO"
	.sectionflags	@""
	.align	4


	//----- nvinfo : EIATTR_CUDA_API_VERSION
	.align		4
        /*0000*/ 	.byte	0x04, 0x37
        /*0002*/ 	.short	(.L_10473 - .L_10472)
.L_10472:
        /*0004*/ 	.word	0x00000082


	//----- nvinfo : EIATTR_KPARAM_INFO
	.align		4
.L_10473:
        /*0008*/ 	.byte	0x04, 0x17
        /*000a*/ 	.short	(.L_10475 - .L_10474)
.L_10474:
        /*000c*/ 	.word	0x00000000
        /*0010*/ 	.short	0x0003
        /*0012*/ 	.short	0x0058
        /*0014*/ 	.byte	0x00, 0xf0, 0x21, 0x00


	//----- nvinfo : EIATTR_KPARAM_INFO
	.align		4
.L_10475:
        /*0018*/ 	.byte	0x04, 0x17
        /*001a*/ 	.short	(.L_10477 - .L_10476)
.L_10476:
        /*001c*/ 	.word	0x00000000
        /*0020*/ 	.short	0x0002
        /*0022*/ 	.short	0x0050
        /*0024*/ 	.byte	0x00, 0xf0, 0x21, 0x00


	//----- nvinfo : EIATTR_KPARAM_INFO
	.align		4
.L_10477:
        /*0028*/ 	.byte	0x04, 0x17
        /*002a*/ 	.short	(.L_10479 - .L_10478)
.L_10478:
        /*002c*/ 	.word	0x00000000
        /*0030*/ 	.short	0x0001
        /*0032*/ 	.short	0x0048
        /*0034*/ 	.byte	0x00, 0xf0, 0x21, 0x00


	//----- nvinfo : EIATTR_KPARAM_INFO
	.align		4
.L_10479:
        /*0038*/ 	.byte	0x04, 0x17
        /*003a*/ 	.short	(.L_10481 - .L_10480)
.L_10480:
        /*003c*/ 	.word	0x00000000
        /*0040*/ 	.short	0x0000
        /*0042*/ 	.short	0x0000
        /*0044*/ 	.byte	0x00, 0xf0, 0x21, 0x01


	//----- nvinfo : EIATTR_SPARSE_MMA_MASK
	.align		4
.L_10481:
        /*0048*/ 	.byte	0x03, 0x50
        /*004a*/ 	.short	0x0000


	//----- nvinfo : EIATTR_MAXREG_COUNT
	.align		4
        /*004c*/ 	.byte	0x03, 0x1b
        /*004e*/ 	.short	0x00ff


	//----- nvinfo : EIATTR_NUM_BARRIERS
	.align		4
        /*0050*/ 	.byte	0x02, 0x4c
        /*0052*/ 	.byte	0x01
	.zero		1


	//----- nvinfo : EIATTR_MERCURY_ISA_VERSION
	.align		4
        /*0054*/ 	.byte	0x03, 0x5f
        /*0056*/ 	.short	0x0101


	//----- nvinfo : EIATTR_INT_WARP_WIDE_INSTR_OFFSETS
	.align		4
        /*0058*/ 	.byte	0x04, 0x31
        /*005a*/ 	.short	(.L_10483 - .L_10482)


	//   ....[0]....
.L_10482:
        /*005c*/ 	.word	0x00000830


	//   ....[1]....
        /*0060*/ 	.word	0x00000a20


	//   ....[2]....
        /*0064*/ 	.word	0x00001150


	//   ....[3]....
        /*0068*/ 	.word	0x00001ba0


	//----- nvinfo : EIATTR_COOP_GROUP_MASK_REGIDS
	.align		4
.L_10483:
        /*006c*/ 	.byte	0x04, 0x29
        /*006e*/ 	.short	(.L_10485 - .L_10484)


	//   ....[0]....
.L_10484:
        /*0070*/ 	.word	0xffffffff


	//   ....[1]....
        /*0074*/ 	.word	0xffffffff


	//   ....[2]....
        /*0078*/ 	.word	0xffffffff


	//   ....[3]....
        /*007c*/ 	.word	0xffffffff


	//   ....[4]....
        /*0080*/ 	.word	0xffffffff


	//   ....[5]....
        /*0084*/ 	.word	0xffffffff


	//   ....[6]....
        /*0088*/ 	.word	0xffffffff


	//   ....[7]....
        /*008c*/ 	.word	0xffffffff


	//   ....[8]....
        /*0090*/ 	.word	0xffffffff


	//   ....[9]....
        /*0094*/ 	.word	0xffffffff


	//   ....[10]....
        /*0098*/ 	.word	0xffffffff


	//   ....[11]....
        /*009c*/ 	.word	0xffffffff


	//   ....[12]....
        /*00a0*/ 	.word	0x05000006


	//   ....[13]....
        /*00a4*/ 	.word	0x05000006


	//   ....[14]....
        /*00a8*/ 	.word	0x05000006


	//----- nvinfo : EIATTR_COOP_GROUP_INSTR_OFFSETS
	.align		4
.L_10485:
        /*00ac*/ 	.byte	0x04, 0x28
        /*00ae*/ 	.short	(.L_10487 - .L_10486)


	//   ....[0]....
.L_10486:
        /*00b0*/ 	.word	0x000019b0


	//   ....[1]....
        /*00b4*/ 	.word	0x00002500


	//   ....[2]....
        /*00b8*/ 	.word	0x00002550


	//   ....[3]....
        /*00bc*/ 	.word	0x000029a0


	//   ....[4]....
        /*00c0*/ 	.word	0x00003290


	//   ....[5]....
        /*00c4*/ 	.word	0x00003310


	//   ....[6]....
        /*00c8*/ 	.word	0x00003340


	//   ....[7]....
        /*00cc*/ 	.word	0x00003370


	//   ....[8]....
        /*00d0*/ 	.word	0x00003390


	//   ....[9]....
        /*00d4*/ 	.word	0x00003470


	//   ....[10]....
        /*00d8*/ 	.word	0x00003490


	//   ....[11]....
        /*00dc*/ 	.word	0x000034b0


	//   ....[12]....
        /*00e0*/ 	.word	0x000036c0


	//   ....[13]....
        /*00e4*/ 	.word	0x00003730


	//   ....[14]....
        /*00e8*/ 	.word	0x000037a0


	//----- nvinfo : EIATTR_VRC_CTA_INIT_COUNT
	.align		4
.L_10487:
        /*00ec*/ 	.byte	0x02, 0x4a
	.zero		1
	.zero		1


	//----- nvinfo : EIATTR_EXIT_INSTR_OFFSETS
	.align		4
        /*00f0*/ 	.byte	0x04, 0x1c
        /*00f2*/ 	.short	(.L_10489 - .L_10488)


	//   ....[0]....
.L_10488:
        /*00f4*/ 	.word	0x00000080


	//   ....[1]....
        /*00f8*/ 	.word	0x00003570


	//   ....[2]....
        /*00fc*/ 	.word	0x00003670


	//----- nvinfo : EIATTR_MAX_THREADS
	.align		4
.L_10489:
        /*0100*/ 	.byte	0x04, 0x05
        /*0102*/ 	.short	(.L_10491 - .L_10490)
.L_10490:
        /*0104*/ 	.word	0x00000100
        /*0108*/ 	.word	0x00000001
        /*010c*/ 	.word	0x00000001


	//----- nvinfo : EIATTR_CRS_STACK_SIZE
	.align		4
.L_10491:
        /*0110*/ 	.byte	0x04, 0x1e
        /*0112*/ 	.short	(.L_10493 - .L_10492)
.L_10492:
        /*0114*/ 	.word	0x00000000


	//----- nvinfo : EIATTR_CBANK_PARAM_SIZE
	.align		4
.L_10493:
        /*0118*/ 	.byte	0x03, 0x19
        /*011a*/ 	.short	0x0060


	//----- nvinfo : EIATTR_PARAM_CBANK
	.align		4
        /*011c*/ 	.byte	0x04, 0x0a
        /*011e*/ 	.short	(.L_10495 - .L_10494)
	.align		4
.L_10494:
        /*0120*/ 	.word	index@(.nv.constant0._ZN18transformer_engine6detail38cast_transpose_fused_kernel_notalignedILb1ELb1ELb0EfNS_16CTDBiasDActParamIff13__nv_fp8_e4m3fEELi1ELi4ENS_5EmptyEXadL_ZNS_5dreluIffEET_T0_RKS5_EEEEvT3_mmm)
        /*0124*/ 	.short	0x0380
        /*0126*/ 	.short	0x0060


	//----- nvinfo : EIATTR_SW_WAR
	.align		4
.L_10495:
        /*0128*/ 	.byte	0x04, 0x36
        /*012a*/ 	.short	(.L_10497 - .L_10496)
.L_10496:
        /*012c*/ 	.word	0x00000008
.L_10497:


//--------------------- .nv.info._ZN18transformer_engine6detail38cast_transpose_fused_kernel_notalignedILb1ELb1ELb0EfNS_16CTDBiasDActParamIff13__nv_fp8_e5m2fEELi1ELi4ENS_5EmptyEXadL_ZNS_5dreluIffEET_T0_RKS5_EEEEvT3_mmm --------------------------
	.section	.nv.info._ZN18transformer_engine6detail38cast_transpose_fused_kernel_notalignedILb1ELb1ELb0EfNS_16CTDBiasDActParamIff13__nv_fp8_e5m2fEELi1ELi4ENS_5EmptyEXadL_ZNS_5dreluIffEET_T0_RKS5_EEEEvT3_mmm,"",@"SHT_CUDA_INFO"
	.sectionflags	@""
	.align	4


	//----- nvinfo : EIATTR_CUDA_API_VERSION
	.align		4
        /*0000*/ 	.byte	0x04, 0x37
        /*0002*/ 	.short	(.L_10499 - .L_10498)
.L_10498:
        /*0004*/ 	.word	0x00000082


	//----- nvinfo : EIATTR_KPARAM_INFO
	.align		4
.L_10499:
        /*0008*/ 	.byte	0x04, 0x17
        /*000a*/ 	.short	(.L_10501 - .L_10500)
.L_10500:
        /*000c*/ 	.word	0x00000000
        /*0010*/ 	.short	0x0003
        /*0012*/ 	.short	0x0058
        /*0014*/ 	.byte	0x00, 0xf0, 0x21, 0x00


	//----- nvinfo : EIATTR_KPARAM_INFO
	.align		4
.L_10501:
        /*0018*/ 	.byte	0x04, 0x17
        /*001a*/ 	.short	(.L_10503 - .L_10502)
.L_10502:
        /*001c*/ 	.word	0x00000000
        /*0020*/ 	.short	0x0002
        /*0022*/ 	.short	0x0050
        /*0024*/ 	.byte	0x00, 0xf0, 0x21, 0x00


	//----- nvinfo : EIATTR_KPARAM_INFO
	.align		4
.L_10503:
        /*0028*/ 	.byte	0x04, 0x17
        /*002a*/ 	.short	(.L_10505 - .L_10504)
.L_10504:
        /*002c*/ 	.word	0x00000000
        /*0030*/ 	.short	0x0001
        /*0032*/ 	.short	0x0048
        /*0034*/ 	.byte	0x00, 0xf0, 0x21, 0x00


	//----- nvinfo : EIATTR_KPARAM_INFO
	.align		4
.L_10505:
        /*0038*/ 	.byte	0x04, 0x17
        /*003a*/ 	.short	(.L_10507 - .L_10506)
.L_10506:
        /*003c*/ 	.word	0x00000000
        /*0040*/ 	.short	0x0000
        /*0042*/ 	.short	0x0000
        /*0044*/ 	.byte	0x00, 0xf0, 0x21, 0x01


	//----- nvinfo : EIATTR_SPARSE_MMA_MASK
	.align		4
.L_10507:
        /*0048*/ 	.byte	0x03, 0x50
        /*004a*/ 	.short	0x0000


	//----- nvinfo : EIATTR_MAXREG_COUNT
	.align		4
        /*004c*/ 	.byte	0x03, 0x1b
        /*004e*/ 	.short	0x00ff


	//----- nvinfo : EIATTR_NUM_BARRIERS
	.align		4
        /*0050*/ 	.byte	0x02, 0x4c
        /*0052*/ 	.byte	0x01
	.zero		1


	//----- nvinfo : EIATTR_MERCURY_ISA_VERSION
	.align		4
        /*0054*/ 	.byte	0x03, 0x5f
        /*0056*/ 	.short	0x0101


	//----- nvinfo : EIATTR_INT_WARP_WIDE_INSTR_OFFSETS
	.align		4
        /*0058*/ 	.byte	0x04, 0x31
        /*005a*/ 	.short	(.L_10509 - .L_10508)


	//   ....[0]....
.L_10508:
        /*005c*/ 	.word	0x00000830


	//   ....[1]....
        /*0060*/ 	.word	0x00000a20


	//   ....[2]....
        /*0064*/ 	.word	0x00001150


	//   ....[3]....
        /*0068*/ 	.word	0x00001ba0


	//----- nvinfo : EIATTR_COOP_GROUP_MASK_REGIDS
	.align		4
.L_10509:
        /*006c*/ 	.byte	0x04, 0x29
        /*006e*/ 	.short	(.L_10511 - .L_10510)


	//   ....[0]....
.L_10510:
        /*0070*/ 	.word	0xffffffff


	//   ....[1]....
        /*0074*/ 	.word	0xffffffff


	//   ....[2]....
        /*0078*/ 	.word	0xffffffff


	//   ....[3]....
        /*007c*/ 	.word	0xffffffff


	//   ....[4]....
        /*0080*/ 	.word	0xffffffff


	//   ....[5]....
        /*0084*/ 	.word	0xffffffff


	//   ....[6]....
        /*0088*/ 	.word	0xffffffff


	//   ....[7]....
        /*008c*/ 	.word	0xffffffff


	//   ....[8]....
        /*0090*/ 	.word	0xffffffff


	//   ....[9]....
        /*0094*/ 	.word	0xffffffff


	//   ....[10]....
        /*0098*/ 	.word	0xffffffff


	//   ....[11]....
        /*009c*/ 	.word	0xffffffff


	//   ....[12]....
        /*00a0*/ 	.word	0x05000006


	//   ....[13]....
        /*00a4*/ 	.word	0x05000006


	//   ....[14]....
        /*00a8*/ 	.word	0x05000006


	//----- nvinfo : EIATTR_COOP_GROUP_INSTR_OFFSETS
	.align		4
.L_10511:
        /*00ac*/ 	.byte	0x04, 0x28
        /*00ae*/ 	.short	(.L_10513 - .L_10512)


	//   ....[0]....
.L_10512:
        /*00b0*/ 	.word	0x000019b0


	//   ....[1]....
        /*00b4*/ 	.word	0x00002500


	//   ....[2]....
        /*00b8*/ 	.word	0x00002550


	//   ....[3]....
        /*00bc*/ 	.word	0x000029a0


	//   ....[4]....
        /*00c0*/ 	.word	0x00003290


	//   ....[5]....
        /*00c4*/ 	.word	0x00003310


	//   ....[6]....
        /*00c8*/ 	.word	0x00003340


	//   ....[7]....
        /*00cc*/ 	.word	0x00003370


	//   ....[8]....
        /*00d0*/ 	.word	0x00003390


	//   ....[9]....
        /*00d4*/ 	.word	0x00003470


	//   ....[10]....
        /*00d8*/ 	.word	0x00003490


	//   ....[11]....
        /*00dc*/ 	.word	0x000034b0


	//   ....[12]....
        /*00e0*/ 	.word	0x000036c0


	//   ....[13]....
        /*00e4*/ 	.word	0x00003730


	//   ....[14]....
        /*00e8*/ 	.word	0x000037a0


	//----- nvinfo : EIATTR_VRC_CTA_INIT_COUNT
	.align		4
.L_10513:
        /*00ec*/ 	.byte	0x02, 0x4a
	.zero		1
	.zero		1


	//----- nvinfo : EIATTR_EXIT_INSTR_OFFSETS
	.align		4
        /*00f0*/ 	.byte	0x04, 0x1c
        /*00f2*/ 	.short	(.L_10515 - .L_10514)


	//   ....[0]....
.L_10514:
        /*00f4*/ 	.word	0x00000080


	//   ....[1]....
        /*00f8*/ 	.word	0x00003570


	//   ....[2]....
        /*00fc*/ 	.word	0x00003670


	//----- nvinfo : EIATTR_MAX_THREADS
	.align		4
.L_10515:
        /*0100*/ 	.byte	0x04, 0x05
        /*0102*/ 	.short	(.L_10517 - .L_10516)
.L_10516:
        /*0104*/ 	.word	0x00000100
        /*0108*/ 	.word	0x00000001
        /*010c*/ 	.word	0x00000001


	//----- nvinfo : EIATTR_CRS_STACK_SIZE
	.align		4
.L_10517:
        /*0110*/ 	.byte	0x04, 0x1e
        /*0112*/ 	.short	(.L_10519 - .L_10518)
.L_10518:
        /*0114*/ 	.word	0x00000000


	//----- nvinfo : EIATTR_CBANK_PARAM_SIZE
	.align		4
.L_10519:
        /*0118*/ 	.byte	0x03, 0x19
        /*011a*/ 	.short	0x0060


	//----- nvinfo : EIATTR_PARAM_CBANK
	.align		4
        /*011c*/ 	.byte	0x04, 0x0a
        /*011e*/ 	.short	(.L_10521 - .L_10520)
	.align		4
.L_10520:
        /*0120*/ 	.word	index@(.nv.constant0._ZN18transformer_engine6detail38cast_transpose_fused_kernel_notalignedILb1ELb1ELb0EfNS_16CTDBiasDActParamIff13__nv_fp8_e5m2fEELi1ELi4ENS_5EmptyEXadL_ZNS_5dreluIffEET_T0_RKS5_EEEEvT3_mmm)
        /*0124*/ 	.short	0x0380
        /*0126*/ 	.short	0x0060


	//----- nvinfo : EIATTR_SW_WAR
	.align		4
.L_10521:
        /*0128*/ 	.byte	0x04, 0x36
        /*012a*/ 	.short	(.L_10523 - .L_10522)
.L_10522:
        /*012c*/ 	.word	0x00000008
.L_10523:


//--------------------- .nv.info._ZN18transformer_engine6detail38cast_transpose_fused_kernel_notalignedILb1ELb1ELb0EfNS_16CTDBiasDActParamIff13__nv_bfloat16fEELi1ELi2ENS_5EmptyEXadL_ZNS_5dreluIffEET_T0_RKS5_EEEEvT3_mmm --------------------------
	.section	.nv.info._ZN18transformer_engine6detail38cast_transpose_fused_kernel_notalignedILb1ELb1ELb0EfNS_16CTDBiasDActParamIff13__nv_bfloat16fEELi1ELi2ENS_5EmptyEXadL_ZNS_5dreluIffEET_T0_RKS5_EEEEvT3_mmm,"",@"SHT_CUDA_INFO"
	.sectionflags	@""
	.align	4


	//----- nvinfo : EIATTR_CUDA_API_VERSION
	.align		4
        /*0000*/ 	.byte	0x04, 0x37
        /*0002*/ 	.short	(.L_10525 - .L_10524)
.L_10524:
        /*0004*/ 	.word	0x00000082


	//----- nvinfo : EIATTR_KPARAM_INFO
	.align		4
.L_10525:
        /*0008*/ 	.byte	0x04, 0x17
        /*000a*/ 	.short	(.L_10527 - .L_10526)
.L_10526:
        /*000c*/ 	.word	0x00000000
        /*0010*/ 	.short	0x0003
        /*0012*/ 	.short	0x0058
        /*0014*/ 	.byte	0x00, 0xf0, 0x21, 0x00


	//----- nvinfo : EIATTR_KPARAM_INFO
	.align		4
.L_10527:
        /*0018*/ 	.byte	0x04, 0x17
        /*001a*/ 	.short	(.L_10529 - .L_10528)
.L_10528:
        /*001c*/ 	.word	0x00000000
        /*0020*/ 	.short	0x0002
        /*0022*/ 	.short	0x0050
        /*0024*/ 	.byte	0x00, 0xf0, 0x21, 0x00


	//----- nvinfo : EIATTR_KPARAM_INFO
	.align		4
.L_10529:
        /*0028*/ 	.byte	0x04, 0x17
        /*002a*/ 	.short	(.L_10531 - .L_10530)
.L_10530:
        /*002c*/ 	.word	0x00000000
        /*0030*/ 	.short	0x0001
        /*0032*/ 	.short	0x0048
        /*0034*/ 	.byte	0x00, 0xf0, 0x21, 0x00


	//----- nvinfo : EIATTR_KPARAM_INFO
	.align		4
.L_10531:
        /*0038*/ 	.byte	0x04, 0x17
        /*003a*/ 	.short	(.L_10533 - .L_10532)
.L_10532:
        /*003c*/ 	.word	0x00000000
        /*0040*/ 	.short	0x0000
        /*0042*/ 	.short	0x0000
        /*0044*/ 	.byte	0x00, 0xf0, 0x21, 0x01


	//----- nvinfo : EIATTR_SPARSE_MMA_MASK
	.align		4
.L_10533:
        /*0048*/ 	.byte	0x03, 0x50
        /*004a*/ 	.short	0x0000


	//----- nvinfo : EIATTR_MAXREG_COUNT
	.align		4
        /*004c*/ 	.byte	0x03, 0x1b
        /*004e*/ 	.short	0x00ff


	//----- nvinfo : EIATTR_NUM_BARRIERS
	.align		4
        /*0050*/ 	.byte	0x02, 0x4c
        /*0052*/ 	.byte	0x01
	.zero		1


	//----- nvinfo : EIATTR_MERCURY_ISA_VERSION
	.align		4
        /*0054*/ 	.byte	0x03, 0x5f
        /*0056*/ 	.short	0x0101


	//----- nvinfo : EIATTR_INT_WARP_WIDE_INSTR_OFFSETS
	.align		4
        /*0058*/ 	.byte	0x04, 0x31
        /*005a*/ 	.short	(.L_10535 - .L_10534)


	//   ....[0]....
.L_10534:
        /*005c*/ 	.word	0x00000840


	//   ....[1]....
        /*0060*/ 	.word	0x00000b00


	//   ....[2]....
        /*0064*/ 	.word	0x00001000


	//----- nvinfo : EIATTR_COOP_GROUP_MASK_REGIDS
	.align		4
.L_10535:
        /*0068*/ 	.byte	0x04, 0x29
        /*006a*/ 	.short	(.L_10537 - .L_10536)


	//   ....[0]....
.L_10536:
        /*006c*/ 	.word	0xffffffff


	//   ....[1]....
        /*0070*/ 	.word	0xffffffff


	//   ....[2]....
        /*0074*/ 	.word	0xffffffff


	//   ....[3]....
        /*0078*/ 	.word	0xffffffff


	//   ....[4]....
        /*007c*/ 	.word	0xffffffff


	//   ....[5]....
        /*0080*/ 	.word	0xffffffff


	//   ....[6]....
        /*0084*/ 	.word	0xffffffff


	//   ....[7]....
        /*0088*/ 	.word	0xffffffff


	//   ....[8]....
        /*008c*/ 	.word	0xffffffff


	//   ....[9]....
        /*0090*/ 	.word	0xffffffff


	//   ....[10]....
        /*0094*/ 	.word	0xffffffff


	//   ....[11]....
        /*0098*/ 	.word	0xffffffff


	//   ....[12]....
        /*009c*/ 	.word	0x05000006


	//   ....[13]....
        /*00a0*/ 	.word	0x05000006


	//   ....[14]....
        /*00a4*/ 	.word	0x05000006


	//----- nvinfo : EIATTR_COOP_GROUP_INSTR_OFFSETS
	.align		4
.L_10537:
        /*00a8*/ 	.byte	0x04, 0x28
        /*00aa*/ 	.short	(.L_10539 - .L_10538)


	//   ....[0]....
.L_10538:
        /*00ac*/ 	.word	0x00001040


	//   ....[1]....
        /*00b0*/ 	.word	0x00001130


	//   ....[2]....
        /*00b4*/ 	.word	0x00001600


	//   ....[3]....
        /*00b8*/ 	.word	0x00001780


	//   ....[4]....
        /*00bc*/ 	.word	0x000020a0


	//   ....[5]....
        /*00c0*/ 	.word	0x00002100


	//   ....[6]....
        /*00c4*/ 	.word	0x00002140


	//   ....[7]....
        /*00c8*/ 	.word	0x00002160


	//   ....[8]....
        /*00cc*/ 	.word	0x00002180


	//   ....[9]....
        /*00d0*/ 	.word	0x00002260


	//   ....[10]....
        /*00d4*/ 	.word	0x00002280


	//   ....[11]....
        /*00d8*/ 	.word	0x000022a0


	//   ....[12]....
        /*00dc*/ 	.word	0x000024a0


	//   ....[13]....
        /*00e0*/ 	.word	0x00002510


	//   ....[14]....
        /*00e4*/ 	.word	0x00002580


	//----- nvinfo : EIATTR_VRC_CTA_INIT_COUNT
	.align		4
.L_10539:
        /*00e8*/ 	.byte	0x02, 0x4a
	.zero		1
	.zero		1


	//----- nvinfo : EIATTR_EXIT_INSTR_OFFSETS
	.align		4
        /*00ec*/ 	.byte	0x04, 0x1c
        /*00ee*/ 	.short	(.L_10541 - .L_10540)


	//   ....[0]....
.L_10540:
        /*00f0*/ 	.word	0x00000080


	//   ....[1]....
        /*00f4*/ 	.word	0x00002350


	//   ....[2]....
        /*00f8*/ 	.word	0x00002450


	//----- nvinfo : EIATTR_MAX_THREADS
	.align		4
.L_10541:
        /*00fc*/ 	.byte	0x04, 0x05
        /*00fe*/ 	.short	(.L_10543 - .L_10542)
.L_10542:
        /*0100*/ 	.word	0x00000100
        /*0104*/ 	.word	0x00000001
        /*0108*/ 	.word	0x00000001


	//----- nvinfo : EIATTR_CRS_STACK_SIZE
	.align		4
.L_10543:
        /*010c*/ 	.byte	0x04, 0x1e
        /*010e*/ 	.short	(.L_10545 - .L_10544)
.L_10544:
        /*0110*/ 	.word	0x00000000


	//----- nvinfo : EIATTR_CBANK_PARAM_SIZE
	.align		4
.L_10545:
        /*0114*/ 	.byte	0x03, 0x19
        /*0116*/ 	.short	0x0060


	//----- nvinfo : EIATTR_PARAM_CBANK
	.align		4
        /*0118*/ 	.byte	0x04, 0x0a
        /*011a*/ 	.short	(.L_10547 - .L_10546)
	.align		4
.L_10546:
        /*011c*/ 	.word	index@(.nv.constant0._ZN18transformer_engine6detail38cast_transpose_fused_kernel_notalignedILb1ELb1ELb0EfNS_16CTDBiasDActParamIff13__nv_bfloat16fEELi1ELi2ENS_5EmptyEXadL_ZNS_5dreluIffEET_T0_RKS5_EEEEvT3_mmm)
        /*0120*/ 	.short	0x0380
        /*0122*/ 	.short	0x0060


	//----- nvinfo : EIATTR_SW_WAR
	.align		4
.L_10547:
        /*0124*/ 	.byte	0x04, 0x36
        /*0126*/ 	.short	(.L_10549 - .L_10548)
.L_10548:
        /*0128*/ 	.word	0x00000008
.L_10549:


//--------------------- .nv.info._ZN18transformer_engine6detail38cast_transpose_fused_kernel_notalignedILb1ELb1ELb0EfNS_16CTDBiasDActParamIff6__halffEELi1ELi2ENS_5EmptyEXadL_ZNS_5dreluIffEET_T0_RKS5_EEEEvT3_mmm --------------------------
	.section	.nv.info._ZN18transformer_engine6detail38cast_transpose_fused_kernel_notalignedILb1ELb1ELb0EfNS_16CTDBiasDActParamIff6__halffEELi1ELi2ENS_5EmptyEXadL_ZNS_5dreluIffEET_T0_RKS5_EEEEvT3_mmm,"",@"SHT_CUDA_INFO"
	.sectionflags	@""
	.align	4


	//----- nvinfo : EIATTR_CUDA_API_VERSION
	.align		4
        /*0000*/ 	.byte	0x04, 0x37
        /*0002*/ 	.short	(.L_10551 - .L_10550)
.L_10550:
        /*0004*/ 	.word	0x00000082


	//----- nvinfo : EIATTR_KPARAM_INFO
	.align		4
.L_10551:
        /*0008*/ 	.byte	0x04, 0x17
        /*000a*/ 	.short	(.L_10553 - .L_10552)
.L_10552:
        /*000c*/ 	.word	0x00000000
        /*0010*/ 	.short	0x0003
        /*0012*/ 	.short	0x0058
        /*0014*/ 	.byte	0x00, 0xf0, 0x21, 0x00


	//----- nvinfo : EIATTR_KPARAM_INFO
	.align		4
.L_10553:
        /*0018*/ 	.byte	0x04, 0x17
        /*001a*/ 	.short	(.L_10555 - .L_10554)
.L_10554:
        /*001c*/ 	.word	0x00000000
        /*0020*/ 	.short	0x0002
        /*0022*/ 	.short	0x0050
        /*0024*/ 	.byte	0x00, 0xf0, 0x21, 0x00


	//----- nvinfo : EIATTR_KPARAM_INFO
	.align		4
.L_10555:
        /*0028*/ 	.byte	0x04, 0x17
        /*002a*/ 	.short	(.L_10557 - .L_10556)
.L_10556:
        /*002c*/ 	.word	0x00000000
        /*0030*/ 	.short	0x0001
        /*0032*/ 	.short	0x0048
        /*0034*/ 	.byte	0x00, 0xf0, 0x21, 0x00


	//----- nvinfo : EIATTR_KPARAM_INFO
	.align		4
.L_10557:
        /*0038*/ 	.byte	0x04, 0x17
        /*003a*/ 	.short	(.L_10559 - .L_10558)
.L_10558:
        /*003c*/ 	.word	0x00000000
        /*0040*/ 	.short	0x0000
        /*0042*/ 	.short	0x0000
        /*0044*/ 	.byte	0x00, 0xf0, 0x21, 0x01


	//----- nvinfo : EIATTR_SPARSE_MMA_MASK
	.align		4
.L_10559:
        /*0048*/ 	.byte	0x03, 0x50
        /*004a*/ 	.short	0x0000


	//----- nvinfo : EIATTR_MAXREG_COUNT
	.align		4
        /*004c*/ 	.byte	0x03, 0x1b
        /*004e*/ 	.short	0x00ff


	//----- nvinfo : EIATTR_NUM_BARRIERS
	.align		4
        /*0050*/ 	.byte	0x02, 0x4c
        /*0052*/ 	.byte	0x01
	.zero		1


	//----- nvinfo : EIATTR_MERCURY_ISA_VERSION
	.align		4
        /*0054*/ 	.byte	0x03, 0x5f
        /*0056*/ 	.short	0x0101


	//----- nvinfo : EIATTR_INT_WARP_WIDE_INSTR_OFFSETS
	.align		4
        /*0058*/ 	.byte	0x04, 0x31
        /*005a*/ 	.short	(.L_10561 - .L_10560)


	//   ....[0]....
.L_10560:
        /*005c*/ 	.word	0x00000840


	//   ....[1]....
        /*0060*/ 	.word	0x00000b00


	//   ....[2]....
        /*0064*/ 	.word	0x00001000


	//----- nvinfo : EIATTR_COOP_GROUP_MASK_REGIDS
	.align		4
.L_10561:
        /*0068*/ 	.byte	0x04, 0x29
        /*006a*/ 	.short	(.L_10563 - .L_10562)


	//   ....[0]....
.L_10562:
        /*006c*/ 	.word	0xffffffff


	//   ....[1]....
        /*0070*/ 	.word	0xffffffff


	//   ....[2]....
        /*0074*/ 	.word	0xffffffff


	//   ....[3]....
        /*0078*/ 	.word	0xffffffff


	//   ....[4]....
        /*007c*/ 	.word	0xffffffff


	//   ....[5]....
        /*0080*/ 	.word	0xffffffff


	//   ....[6]....
        /*0084*/ 	.word	0xffffffff


	//   ....[7]....
        /*0088*/ 	.word	0xffffffff


	//   ....[8]....
        /*008c*/ 	.word	0xffffffff


	//   ....[9]....
        /*0090*/ 	.word	0xffffffff


	//   ....[10]....
        /*0094*/ 	.word	0xffffffff


	//   ....[11]....
        /*0098*/ 	.word	0xffffffff


	//   ....[12]....
        /*009c*/ 	.word	0x05000006


	//   ....[13]....
        /*00a0*/ 	.word	0x05000006


	//   ....[14]....
        /*00a4*/ 	.word	0x05000006


	//----- nvinfo : EIATTR_COOP_GROUP_INSTR_OFFSETS
	.align		4
.L_10563:
        /*00a8*/ 	.byte	0x04, 0x28
        /*00aa*/ 	.short	(.L_10565 - .L_10564)


	//   ....[0]....
.L_10564:
        /*00ac*/ 	.word	0x00001040


	//   ....[1]....
        /*00b0*/ 	.word	0x00001130


	//   ....[2]....
        /*00b4*/ 	.word	0x00001600


	//   ....[3]....
        /*00b8*/ 	.word	0x00001780


	//   ....[4]....
        /*00bc*/ 	.word	0x000020a0


	//   ....[5]....
        /*00c0*/ 	.word	0x00002100


	//   ....[6]....
        /*00c4*/ 	.word	0x00002140


	//   ....[7]....
        /*00c8*/ 	.word	0x00002160


	//   ....[8]....
        /*00cc*/ 	.word	0x00002180


	//   ....[9]....
        /*00d0*/ 	.word	0x00002260


	//   ....[10]....
        /*00d4*/ 	.word	0x00002280


	//   ....[11]....
        /*00d8*/ 	.word	0x000022a0


	//   ....[12]....
        /*00dc*/ 	.word	0x000024a0


	//   ....[13]....
        /*00e0*/ 	.word	0x00002510


	//   ....[14]....
        /*00e4*/ 	.word	0x00002580


	//----- nvinfo : EIATTR_VRC_CTA_INIT_COUNT
	.align		4
.L_10565:
        /*00e8*/ 	.byte	0x02, 0x4a
	.zero		1
	.zero		1


	//----- nvinfo : EIATTR_EXIT_INSTR_OFFSETS
	.align		4
        /*00ec*/ 	.byte	0x04, 0x1c
        /*00ee*/ 	.short	(.L_10567 - .L_10566)


	//   ....[0]....
.L_10566:
        /*00f0*/ 	.word	0x00000080


	//   ....[1]....
        /*00f4*/ 	.word	0x00002350


	//   ....[2]....
        /*00f8*/ 	.word	0x00002450


	//----- nvinfo : EIATTR_MAX_THREADS
	.align		4
.L_10567:
        /*00fc*/ 	.byte	0x04, 0x05
        /*00fe*/ 	.short	(.L_10569 - .L_10568)
.L_10568:
        /*0100*/ 	.word	0x00000100
        /*0104*/ 	.word	0x00000001
        /*0108*/ 	.word	0x00000001


	//----- nvinfo : EIATTR_CRS_STACK_SIZE
	.align		4
.L_10569:
        /*010c*/ 	.byte	0x04, 0x1e
        /*010e*/ 	.short	(.L_10571 - .L_10570)
.L_10570:
        /*0110*/ 	.word	0x00000000


	//----- nvinfo : EIATTR_CBANK_PARAM_SIZE
	.align		4
.L_10571:
        /*0114*/ 	.byte	0x03, 0x19
        /*0116*/ 	.short	0x0060


	//----- nvinfo : EIATTR_PARAM_CBANK
	.align		4
        /*0118*/ 	.byte	0x04, 0x0a
        /*011a*/ 	.short	(.L_10573 - .L_10572)
	.align		4
.L_10572:
        /*011c*/ 	.word	index@(.nv.constant0._ZN18transformer_engine6detail38cast_transpose_fused_kernel_notalignedILb1ELb1ELb0EfNS_16CTDBiasDActParamIff6__halffEELi1ELi2ENS_5EmptyEXadL_ZNS_5dreluIffEET_T0_RKS5_EEEEvT3_mmm)
        /*0120*/ 	.short	0x0380
        /*0122*/ 	.short	0x0060


	//----- nvinfo : EIATTR_SW_WAR
	.align		4
.L_10573:
        /*0124*/ 	.byte	0x04, 0x36
        /*0126*/ 	.short	(.L_10575 - .L_10574)
.L_10574:
        /*0128*/ 	.word	0x00000008
.L_10575:


//--------------------- .nv.info._ZN18transformer_engine6detail38cast_transpose_fused_kernel_notalignedILb1ELb1ELb0EfNS_16CTDBiasDActParamIffffEELi1ELi1ENS_5EmptyEXadL_ZNS_5dreluIffEET_T0_RKS4_EEEEvT3_mmm --------------------------
	.section	.nv.info._ZN18transformer_engine6detail38cast_transpose_fused_kernel_notalignedILb1ELb1ELb0EfNS_16CTDBiasDActParamIffffEELi1ELi1ENS_5EmptyEXadL_ZNS_5dreluIffEET_T0_RKS4_EEEEvT3_mmm,"",@"SHT_CUDA_INFO"
	.sectionflags	@""
	.align	4


	//----- nvinfo : EIATTR_CUDA_API_VERSION
	.align		4
        /*0000*/ 	.byte	0x04, 0x37
        /*0002*/ 	.short	(.L_10577 - .L_10576)
.L_10576:
        /*0004*/ 	.word	0x00000082


	//----- nvinfo : EIATTR_KPARAM_INFO
	.align		4
.L_10577:
        /*0008*/ 	.byte	0x04, 0x17
        /*000a*/ 	.short	(.L_10579 - .L_10578)
.L_10578:
        /*000c*/ 	.word	0x00000000
        /*0010*/ 	.short	0x0003
        /*0012*/ 	.short	0x0058
        /*0014*/ 	.byte	0x00, 0xf0, 0x21, 0x00


	//----- nvinfo : EIATTR_KPARAM_INFO
	.align		4
.L_10579:
        /*0018*/ 	.byte	0x04, 0x17
        /*001a*/ 	.short	(.L_10581 - .L_10580)
.L_10580:
        /*001c*/ 	.word	0x00000000
        /*0020*/ 	.short	0x0002
        /*0022*/ 	.short	0x0050
        /*0024*/ 	.byte	0x00, 0xf0, 0x21, 0x00


	//----- nvinfo : EIATTR_KPARAM_INFO
	.align		4
.L_10581:
        /*0028*/ 	.byte	0x04, 0x17
        /*002a*/ 	.short	(.L_10583 - .L_10582)
.L_10582:
        /*002c*/ 	.word	0x00000000
        /*0030*/ 	.short	0x0001
        /*0032*/ 	.short	0x0048
        /*0034*/ 	.byte	0x00, 0xf0, 0x21, 0x00


	//----- nvinfo : EIATTR_KPARAM_INFO
	.align		4
.L_10583:
        /*0038*/ 	.byte	0x04, 0x17
        /*003a*/ 	.short	(.L_10585 - .L_10584)
.L_10584:
        /*003c*/ 	.word	0x00000000
        /*0040*/ 	.short	0x0000
        /*0042*/ 	.short	0x0000
        /*0044*/ 	.byte	0x00, 0xf0, 0x21, 0x01


	//----- nvinfo : EIATTR_SPARSE_MMA_MASK
	.align		4
.L_10585:
        /*0048*/ 	.byte	0x03, 0x50
        /*004a*/ 	.short	0x0000


	//----- nvinfo : EIATTR_MAXREG_COUNT
	.align		4
        /*004c*/ 	.byte	0x03, 0x1b
        /*004e*/ 	.short	0x00ff


	//----- nvinfo : EIATTR_NUM_BARRIERS
	.align		4
        /*0050*/ 	.byte	0x02, 0x4c
        /*0052*/ 	.byte	0x01
	.zero		1


	//----- nvinfo : EIATTR_MERCURY_ISA_VERSION
	.align		4
        /*0054*/ 	.byte	0x03, 0x5f
        /*0056*/ 	.short	0x0101


	//----- nvinfo : EIATTR_COOP_GROUP_MASK_REGIDS
	.align		4
        /*0058*/ 	.byte	0x04, 0x29
        /*005a*/ 	.short	(.L_10587 - .L_10586)


	//   ....[0]....
.L_10586:
        /*005c*/ 	.word	0xffffffff


	//   ....[1]....
        /*0060*/ 	.word	0xffffffff


	//   ....[2]....
        /*0064*/ 	.word	0xffffffff


	//   ....[3]....
        /*0068*/ 	.word	0xffffffff


	//   ....[4]....
        /*006c*/ 	.word	0xffffffff


	//   ....[5]....
        /*0070*/ 	.word	0xffffffff


	//   ....[6]....
        /*0074*/ 	.word	0xffffffff


	//   ....[7]....
        /*0078*/ 	.word	0xffffffff


	//   ....[8]....
        /*007c*/ 	.word	0xffffffff


	//   ....[9]....
        /*0080*/ 	.word	0xffffffff


	//   ....[10]....
        /*0084*/ 	.word	0xffffffff


	//   ....[11]....
        /*0088*/ 	.word	0xffffffff


	//   ....[12]....
        /*008c*/ 	.word	0x05000006


	//   ....[13]....
        /*0090*/ 	.word	0x05000006


	//   ....[14]....
        /*0094*/ 	.word	0x05000006


	//----- nvinfo : EIATTR_COOP_GROUP_INSTR_OFFSETS
	.align		4
.L_10587:
        /*0098*/ 	.byte	0x04, 0x28
        /*009a*/ 	.short	(.L_10589 - .L_10588)


	//   ....[0]....
.L_10588:
        /*009c*/ 	.word	0x00000ca0


	//   ....[1]....
        /*00a0*/ 	.word	0x00000f50


	//   ....[2]....
        /*00a4*/ 	.word	0x00000fe0


	//   ....[3]....
        /*00a8*/ 	.word	0x00000ff0


	//   ....[4]....
        /*00ac*/ 	.word	0x00001840


	//   ....[5]....
        /*00b0*/ 	.word	0x000018a0


	//   ....[6]....
        /*00b4*/ 	.word	0x000018e0


	//   ....[7]....
        /*00b8*/ 	.word	0x00001900


	//   ....[8]....
        /*00bc*/ 	.word	0x00001920


	//   ....[9]....
        /*00c0*/ 	.word	0x00001a00


	//   ....[10]....
        /*00c4*/ 	.word	0x00001a20


	//   ....[11]....
        /*00c8*/ 	.word	0x00001a40


	//   ....[12]....
        /*00cc*/ 	.word	0x00001c40


	//   ....[13]....
        /*00d0*/ 	.word	0x00001cb0


	//   ....[14]....
        /*00d4*/ 	.word	0x00001d20


	//----- nvinfo : EIATTR_VRC_CTA_INIT_COUNT
	.align		4
.L_10589:
        /*00d8*/ 	.byte	0x02, 0x4a
	.zero		1
	.zero		1


	//----- nvinfo : EIATTR_EXIT_INSTR_OFFSETS
	.align		4
        /*00dc*/ 	.byte	0x04, 0x1c
        /*00de*/ 	.short	(.L_10591 - .L_10590)


	//   ....[0]....
.L_10590:
        /*00e0*/ 	.word	0x00000080


	//   ....[1]....
        /*00e4*/ 	.word	0x00001af0


	//   ....[2]....
        /*00e8*/ 	.word	0x00001bf0


	//----- nvinfo : EIATTR_MAX_THREADS
	.align		4
.L_10591:
        /*00ec*/ 	.byte	0x04, 0x05
        /*00ee*/ 	.short	(.L_10593 - .L_10592)
.L_10592:
        /*00f0*/ 	.word	0x00000100
        /*00f4*/ 	.word	0x00000001
        /*00f8*/ 	.word	0x00000001


	//----- nvinfo : EIATTR_CRS_STACK_SIZE
	.align		4
.L_10593:
        /*00fc*/ 	.byte	0x04, 0x1e
        /*00fe*/ 	.short	(.L_10595 - .L_10594)
.L_10594:
        /*0100*/ 	.word	0x00000000


	//----- nvinfo : EIATTR_CBANK_PARAM_SIZE
	.align		4
.L_10595:
        /*0104*/ 	.byte	0x03, 0x19
        /*0106*/ 	.short	0x0060


	//----- nvinfo : EIATTR_PARAM_CBANK
	.align		4
        /*0108*/ 	.byte	0x04, 0x0a
        /*010a*/ 	.short	(.L_10597 - .L_10596)
	.align		4
.L_10596:
        /*010c*/ 	.word	index@(.nv.constant0._ZN18transformer_engine6detail38cast_transpose_fused_kernel_notalignedILb1ELb1ELb0EfNS_16CTDBiasDActParamIffffEELi1ELi1ENS_5EmptyEXadL_ZNS_5dreluIffEET_T0_RKS4_EEEEvT3_mmm)
        /*0110*/ 	.short	0x0380
        /*0112*/ 	.short	0x0060


	//----- nvinfo : EIATTR_SW_WAR
	.align		4
.L_10597:
        /*0114*/ 	.byte	0x04, 0x36
        /*0116*/ 	.short	(.L_10599 - .L_10598)
.L_10598:
        /*0118*/ 	.word	0x00000008
.L_10599:


//--------------------- .nv.info._ZN18transformer_engine6detail38cast_transpose_fused_kernel_notalignedILb1ELb1ELb0EfNS_16CTDBiasDActParamI13__nv_bfloat16S3_13__nv_fp8_e4m3fEELi2ELi4ENS_5EmptyEXadL_ZNS_5dsiluIffEET_T0_RKS6_EEEEvT3_mmm --------------------------
	.section	.nv.info._ZN18transformer_engine6detail38cast_transpose_fused_kernel_notalignedILb1ELb1ELb0EfNS_16CTDBiasDActParamI13__nv_bfloat16S3_13__nv_fp8_e4m3fEELi2ELi4ENS_5EmptyEXadL_ZNS_5dsiluIffEET_T0_RKS6_EEEEvT3_mmm,"",@"SHT_CUDA_INFO"
	.sectionflags	@""
	.align	4


	//----- nvinfo : EIATTR_CUDA_API_VERSION
	.align		4
        /*0000*/ 	.byte	0x04, 0x37
        /*0002*/ 	.short	(.L_10601 - .L_10600)
.L_10600:
        /*0004*/ 	.word	0x00000082


	//----- nvinfo : EIATTR_KPARAM_INFO
	.align		4
.L_10601:
        /*0008*/ 	.byte	0x04, 0x17
        /*000a*/ 	.short	(.L_10603 - .L_10602)
.L_10602:
        /*000c*/ 	.word	0x00000000
        /*0010*/ 	.short	0x0003
        /*0012*/ 	.short	0x0058
        /*0014*/ 	.byte	0x00, 0xf0, 0x21, 0x00


	//----- nvinfo : EIATTR_KPARAM_INFO
	.align		4
.L_10603:
        /*0018*/ 	.byte	0x04, 0x17
        /*001a*/ 	.short	(.L_10605 - .L_10604)
.L_10604:
        /*001c*/ 	.word	0x00000000
        /*0020*/ 	.short	0x0002
        /*0022*/ 	.short	0x0050
        /*0024*/ 	.byte	0x00, 0xf0, 0x21, 0x00


	//----- nvinfo : EIATTR_KPARAM_INFO
	.align		4
.L_10605:
        /*0028*/ 	.byte	0x04, 0x17
        /*002a*/ 	.short	(.L_10607 - .L_10606)
.L_10606:
        /*002c*/ 	.word	0x00000000
        /*0030*/ 	.short	0x0001
        /*0032*/ 	.short	0x0048
        /*0034*/ 	.byte	0x00, 0xf0, 0x21, 0x00


	//----- nvinfo : EIATTR_KPARAM_INFO
	.align		4
.L_10607:
        /*0038*/ 	.byte	0x04, 0x17
        /*003a*/ 	.short	(.L_10609 - .L_10608)
.L_10608:
        /*003c*/ 	.word	0x00000000
        /*0040*/ 	.short	0x0000
        /*0042*/ 	.short	0x0000
        /*0044*/ 	.byte	0x00, 0xf0, 0x21, 0x01


	//----- nvinfo : EIATTR_SPARSE_MMA_MASK
	.align		4
.L_10609:
        /*0048*/ 	.byte	0x03, 0x50
        /*004a*/ 	.short	0x0000


	//----- nvinfo : EIATTR_MAXREG_COUNT
	.align		4
        /*004c*/ 	.byte	0x03, 0x1b
        /*004e*/ 	.short	0x00ff


	//----- nvinfo : EIATTR_NUM_BARRIERS
	.align		4
        /*0050*/ 	.byte	0x02, 0x4c
        /*0052*/ 	.byte	0x01
	.zero		1


	//----- nvinfo : EIATTR_MERCURY_ISA_VERSION
	.align		4
        /*0054*/ 	.byte	0x03, 0x5f
        /*0056*/ 	.short	0x0101


	//----- nvinfo : EIATTR_INT_WARP_WIDE_INSTR_OFFSETS
	.align		4
        /*0058*/ 	.byte	0x04, 0x31
        /*005a*/ 	.short	(.L_10611 - .L_10610)


	//   ....[0]....
.L_10610:
        /*005c*/ 	.word	0x00000740


	//   ....[1]....
        /*0060*/ 	.word	0x00000760


	//   ....[2]....
        /*0064*/ 	.word	0x000023b0


	//   ....[3]....
        /*0068*/ 	.word	0x00003c40


	//----- nvinfo : EIATTR_COOP_GROUP_MASK_REGIDS
	.align		4
.L_10611:
        /*006c*/ 	.byte	0x04, 0x29
        /*006e*/ 	.short	(.L_10613 - .L_10612)


	//   ....[0]....
.L_10612:
        /*0070*/ 	.word	0xffffffff


	//   ....[1]....
        /*0074*/ 	.word	0xffffffff


	//   ....[2]....
        /*0078*/ 	.word	0xffffffff


	//   ....[3]....
        /*007c*/ 	.word	0xffffffff


	//   ....[4]....
        /*0080*/ 	.word	0xffffffff


	//   ....[5]....
        /*0084*/ 	.word	0xffffffff


	//   ....[6]....
        /*0088*/ 	.word	0xffffffff


	//   ....[7]....
        /*008c*/ 	.word	0xffffffff


	//   ....[8]....
        /*0090*/ 	.word	0xffffffff


	//   ....[9]....
        /*0094*/ 	.word	0xffffffff


	//   ....[10]....
        /*0098*/ 	.word	0xffffffff


	//   ....[11]....
        /*009c*/ 	.word	0xffffffff


	//   ....[12]....
        /*00a0*/ 	.word	0xffffffff


	//   ....[13]....
        /*00a4*/ 	.word	0xffffffff


	//   ....[14]....
        /*00a8*/ 	.word	0xffffffff


	//   ....[15]....
        /*00ac*/ 	.word	0xffffffff


	//   ....[16]....
        /*00b0*/ 	.word	0x05000004


	//   ....[17]....
        /*00b4*/ 	.word	0x05000004


	//   ....[18]....
        /*00b8*/ 	.word	0x05000004


	//----- nvinfo : EIATTR_COOP_GROUP_INSTR_OFFSETS
	.align		4
.L_10613:
        /*00bc*/ 	.byte	0x04, 0x28
        /*00be*/ 	.short	(.L_10615 - .L_10614)


	//   ....[0]....
.L_10614:
        /*00c0*/ 	.word	0x00002920


	//   ....[1]....
        /*00c4*/ 	.word	0x00002960


	//   ....[2]....
        /*00c8*/ 	.word	0x00004190


	//   ....[3]....
        /*00cc*/ 	.word	0x000041c0


	//   ....[4]....
        /*00d0*/ 	.word	0x000055f0


	//   ....[5]....
        /*00d4*/ 	.word	0x00005650


	//   ....[6]....
        /*00d8*/ 	.word	0x00006ac0


	//   ....[7]....
        /*00dc*/ 	.word	0x00006b00


	//   ....[8]....
        /*00e0*/ 	.word	0x00007cb0


	//   ....[9]....
        /*00e4*/ 	.word	0x00007d10


	//   ....[10]....
        /*00e8*/ 	.word	0x00007d50


	//   ....[11]....
        /*00ec*/ 	.word	0x00007d70


	//   ....[12]....
        /*00f0*/ 	.word	0x00007d90


	//   ....[13]....
        /*00f4*/ 	.word	0x00007e70


	//   ....[14]....
        /*00f8*/ 	.word	0x00007e90


	//   ....[15]....
        /*00fc*/ 	.word	0x00007eb0


	//   ....[16]....
        /*0100*/ 	.word	0x000080b0


	//   ....[17]....
        /*0104*/ 	.word	0x00008120


	//   ....[18]....
        /*0108*/ 	.word	0x00008190


	//----- nvinfo : EIATTR_VRC_CTA_INIT_COUNT
	.align		4
.L_10615:
        /*010c*/ 	.byte	0x02, 0x4a
	.zero		1
	.zero		1


	//----- nvinfo : EIATTR_EXIT_INSTR_OFFSETS
	.align		4
        /*0110*/ 	.byte	0x04, 0x1c
        /*0112*/ 	.short	(.L_10617 - .L_10616)


	//   ....[0]....
.L_10616:
        /*0114*/ 	.word	0x00000080


	//   ....[1]....
        /*0118*/ 	.word	0x00007f60


	//   ....[2]....
        /*011c*/ 	.word	0x00008060


	//----- nvinfo : EIATTR_MAX_THREADS
	.align		4
.L_10617:
        /*0120*/ 	.byte	0x04, 0x05
        /*0122*/ 	.short	(.L_10619 - .L_10618)
.L_10618:
        /*0124*/ 	.word	0x00000100
        /*0128*/ 	.word	0x00000001
        /*012c*/ 	.word	0x00000001


	//----- nvinfo : EIATTR_CRS_STACK_SIZE
	.align		4
.L_10619:
        /*0130*/ 	.byte	0x04, 0x1e
        /*0132*/ 	.short	(.L_10621 - .L_10620)
.L_10620:
        /*0134*/ 	.word	0x00000000


	//----- nvinfo : EIATTR_CBANK_PARAM_SIZE
	.align		4
.L_10621:
        /*0138*/ 	.byte	0x03, 0x19
        /*013a*/ 	.short	0x0060


	//----- nvinfo : EIATTR_PARAM_CBANK
	.align		4
        /*013c*/ 	.byte	0x04, 0x0a
        /*013e*/ 	.short	(.L_10623 - .L_10622)
	.align		4
.L_10622:
        /*0140*/ 	.word	index@(.nv.constant0._ZN18transformer_engine6detail38cast_transpose_fused_kernel_notalignedILb1ELb1ELb0EfNS_16CTDBiasDActParamI13__nv_bfloat16S3_13__nv_fp8_e4m3fEELi2ELi4ENS_5EmptyEXadL_ZNS_5dsiluIffEET_T0_RKS6_EEEEvT3_mmm)
        /*0144*/ 	.short	0x0380
        /*0146*/ 	.short	0x0060


	//----- nvinfo : EIATTR_SW_WAR
	.align		4
.L_10623:
        /*0148*/ 	.byte	0x04, 0x36
        /*014a*/ 	.short	(.L_10625 - .L_10624)
.L_10624:
        /*014c*/ 	.word	0x00000008
.L_10625:


//--------------------- .nv.info._ZN18transformer_engine6detail38cast_transpose_fused_kernel_notalignedILb1ELb1ELb0EfNS_16CTDBiasDActParamI13__nv_bfloat16S3_13__nv_fp8_e5m2fEELi2ELi4ENS_5EmptyEXadL_ZNS_5dsiluIffEET_T0_RKS6_EEEEvT3_mmm --------------------------
	.section	.nv.info._ZN18transformer_engine6detail38cast_transpose_fused_kernel_notalignedILb1ELb1ELb0EfNS_16CTDBiasDActParamI13__nv_bfloat16S3_13__nv_fp8_e5m2fEELi2ELi4ENS_5EmptyEXadL_ZNS_5dsiluIffEET_T0_RKS6_EEEEvT3_mmm,"",@"SHT_CUDA_INFO"
	.sectionflags	@""
	.align	4


	//----- nvinfo : EIATTR_CUDA_API_VERSION
	.align		4
        /*0000*/ 	.byte	0x04, 0x37
        /*0002*/ 	.short	(.L_10627 - .L_10626)
.L_10626:
        /*0004*/ 	.word	0x00000082


	//----- nvinfo : EIATTR_KPARAM_INFO
	.align		4
.L_10627:
        /*0008*/ 	.byte	0x04, 0x17
        /*000a*/ 	.short	(.L_10629 - .L_10628)
.L_10628:
        /*000c*/ 	.word	0x00000000
        /*0010*/ 	.short	0x0003
        /*0012*/ 	.short	0x0058
        /*0014*/ 	.byte	0x00, 0xf0, 0x21, 0x00


	//----- nvinfo : EIATTR_KPARAM_INFO
	.align		4
.L_10629:
        /*0018*/ 	.byte	0x04, 0x17
        /*001a*/ 	.short	(.L_10631 - .L_10630)
.L_10630:
        /*001c*/ 	.word	0x00000000
        /*0020*/ 	.short	0x0002
        /*0022*/ 	.short	0x0050
        /*0024*/ 	.byte	0x00, 0xf0, 0x21, 0x00


	//----- nvinfo : EIATTR_KPARAM_INFO
	.align		4
.L_10631:
        /*0028*/ 	.byte	0x04, 0x17
        /*002a*/ 	.short	(.L_10633 - .L_10632)
.L_10632:
        /*002c*/ 	.word	0x00000000
        /*0030*/ 	.short	0x0001
        /*0032*/ 	.short	0x0048
        /*0034*/ 	.byte	0x00, 0xf0, 0x21, 0x00


	//----- nvinfo : EIATTR_KPARAM_INFO
	.align		4
.L_10633:
        /*0038*/ 	.byte	0x04, 0x17
        /*003a*/ 	.short	(.L_10635 - .L_10634)
.L_10634:
        /*003c*/ 	.word	0x00000000
        /*0040*/ 	.short	0x0000
        /*0042*/ 	.short	0x0000
        /*0044*/ 	.byte	0x00, 0xf0, 0x21, 0x01


	//----- nvinfo : EIATTR_SPARSE_MMA_MASK
	.align		4
.L_10635:
        /*0048*/ 	.byte	0x03, 0x50
        /*004a*/ 	.short	0x0000


	//----- nvinfo : EIATTR_MAXREG_COUNT
	.align		4
        /*004c*/ 	.byte	0x03, 0x1b
        /*004e*/ 	.short	0x00ff


	//----- nvinfo : EIATTR_NUM_BARRIERS
	.align		4
        /*0050*/ 	.byte	0x02, 0x4c
        /*0052*/ 	.byte	0x01
	.zero		1


	//----- nvinfo : EIATTR_MERCURY_ISA_VERSION
	.align		4
        /*0054*/ 	.byte	0x03, 0x5f
        /*0056*/ 	.short	0x0101


	//----- nvinfo : EIATTR_INT_WARP_WIDE_INSTR_OFFSETS
	.align		4
        /*0058*/ 	.byte	0x04, 0x31
        /*005a*/ 	.short	(.L_10637 - .L_10636)


	//   ....[0]....
.L_10636:
        /*005c*/ 	.word	0x00000740


	//   ....[1]....
        /*0060*/ 	.word	0x00000760


	//   ....[2]....
        /*0064*/ 	.word	0x000023b0


	//   ....[3]....
        /*0068*/ 	.word	0x00003c40


	//----- nvinfo : EIATTR_COOP_GROUP_MASK_REGIDS
	.align		4
.L_10637:
        /*006c*/ 	.byte	0x04, 0x29
        /*006e*/ 	.short	(.L_10639 - .L_10638)


	//   ....[0]....
.L_10638:
        /*0070*/ 	.word	0xffffffff


	//   ....[1]....
        /*0074*/ 	.word	0xffffffff


	//   ....[2]....
        /*0078*/ 	.word	0xffffffff


	//   ....[3]....
        /*007c*/ 	.word	0xffffffff


	//   ....[4]....
        /*0080*/ 	.word	0xffffffff


	//   ....[5]....
        /*0084*/ 	.word	0xffffffff


	//   ....[6]....
        /*0088*/ 	.word	0xffffffff


	//   ....[7]....
        /*008c*/ 	.word	0xffffffff


	//   ....[8]....
        /*0090*/ 	.word	0xffffffff


	//   ....[9]....
        /*0094*/ 	.word	0xffffffff


	//   ....[10]....
        /*0098*/ 	.word	0xffffffff


	//   ....[11]....
        /*009c*/ 	.word	0xffffffff


	//   ....[12]....
        /*00a0*/ 	.word	0xffffffff


	//   ....[13]....
        /*00a4*/ 	.word	0xffffffff


	//   ....[14]....
        /*00a8*/ 	.word	0xffffffff


	//   ....[15]....
        /*00ac*/ 	.word	0xffffffff


	//   ....[16]....
        /*00b0*/ 	.word	0x05000004


	//   ....[17]....
        /*00b4*/ 	.word	0x05000004


	//   ....[18]....
        /*00b8*/ 	.word	0x05000004


	//----- nvinfo : EIATTR_COOP_GROUP_INSTR_OFFSETS
	.align		4
.L_10639:
        /*00bc*/ 	.byte	0x04, 0x28
        /*00be*/ 	.short	(.L_10641 - .L_10640)


	//   ....[0]....
.L_10640:
        /*00c0*/ 	.word	0x00002920


	//   ....[1]....
        /*00c4*/ 	.word	0x00002960


	//   ....[2]....
        /*00c8*/ 	.word	0x00004190


	//   ....[3]....
        /*00cc*/ 	.word	0x000041c0


	//   ....[4]....
        /*00d0*/ 	.word	0x000055f0


	//   ....[5]....
        /*00d4*/ 	.word	0x00005650


	//   ....[6]....
        /*00d8*/ 	.word	0x00006ac0


	//   ....[7]....
        /*00dc*/ 	.word	0x00006b00


	//   ....[8]....
        /*00e0*/ 	.word	0x00007cb0


	//   ....[9]....
        /*00e4*/ 	.word	0x00007d10


	//   ....[10]....
        /*00e8*/ 	.word	0x00007d50


	//   ....[11]....
        /*00ec*/ 	.word	0x00007d70


	//   ....[12]....
        /*00f0*/ 	.word	0x00007d90


	//   ....[13]....
        /*00f4*/ 	.word	0x00007e70


	//   ....[14]....
        /*00f8*/ 	.word	0x00007e90


	//   ....[15]....
        /*00fc*/ 	.word	0x00007eb0


	//   ....[16]....
        /*0100*/ 	.word	0x000080b0


	//   ....[17]....
        /*0104*/ 	.word	0x00008120


	//   ....[18]....
        /*0108*/ 	.word	0x00008190


	//----- nvinfo : EIATTR_VRC_CTA_INIT_COUNT
	.align		4
.L_10641:
        /*010c*/ 	.byte	0x02, 0x4a
	.zero		1
	.zero		1


	//----- nvinfo : EIATTR_EXIT_INSTR_OFFSETS
	.align		4
        /*0110*/ 	.byte	0x04, 0x1c
        /*0112*/ 	.short	(.L_10643 - .L_10642)


	//   ....[0]....
.L_10642:
        /*0114*/ 	.word	0x00000080


	//   ....[1]....
        /*0118*/ 	.word	0x00007f60


	//   ....[2]....
        /*011c*/ 	.word	0x00008060


	//----- nvinfo : EIATTR_MAX_THREADS
	.align		4
.L_10643:
        /*0120*/ 	.byte	0x04, 0x05
        /*0122*/ 	.short	(.L_10645 - .L_10644)
.L_10644:
        /*0124*/ 	.word	0x00000100
        /*0128*/ 	.word	0x00000001
        /*012c*/ 	.word	0x00000001


	//----- nvinfo : EIATTR_CRS_STACK_SIZE
	.align		4
.L_10645:
        /*0130*/ 	.byte	0x04, 0x1e
        /*0132*/ 	.short	(.L_10647 - .L_10646)
.L_10646:
        /*0134*/ 	.word	0x00000000


	//----- nvinfo : EIATTR_CBANK_PARAM_SIZE
	.align		4
.L_10647:
        /*0138*/ 	.byte	0x03, 0x19
        /*013a*/ 	.short	0x0060


	//----- nvinfo : EIATTR_PARAM_CBANK
	.align		4
        /*013c*/ 	.byte	0x04, 0x0a
        /*013e*/ 	.short	(.L_10649 - .L_10648)
	.align		4
.L_10648:
        /*0140*/ 	.word	index@(.nv.constant0._ZN18transformer_engine6detail38cast_transpose_fused_kernel_notalignedILb1ELb1ELb0EfNS_16CTDBiasDActParamI13__nv_bfloat16S3_13__nv_fp8_e5m2fEELi2ELi4ENS_5EmptyEXadL_ZNS_5dsiluIffEET_T0_RKS6_EEEEvT3_mmm)
        /*0144*/ 	.short	0x0380
        /*0146*/ 	.short	0x0060


	//----- nvinfo : EIATTR_SW_WAR
	.align		4
.L_10649:
        /*0148*/ 	.byte	0x04, 0x36
        /*014a*/ 	.short	(.L_10651 - .L_10650)
.L_10650:
        /*014c*/ 	.word	0x00000008
.L_10651:


//--------------------- .nv.info._ZN18transformer_engine6detail38cast_transpose_fused_kernel_notalignedILb1ELb1ELb0EfNS_16CTDBiasDActParamI13__nv_bfloat16S3_S3_fEELi2ELi2ENS_5EmptyEXadL_ZNS_5dsiluIffEET_T0_RKS5_EEEEvT3_mmm --------------------------
	.section	.nv.info._ZN18transformer_engine6detail38cast_transpose_fused_kernel_notalignedILb1ELb1ELb0EfNS_16CTDBiasDActParamI13__nv_bfloat16S3_S3_fEELi2ELi2ENS_5EmptyEXadL_ZNS_5dsiluIffEET_T0_RKS5_EEEEvT3_mmm,"",@"SHT_CUDA_INFO"
	.sectionflags	@""
	.align	4


	//----- nvinfo : EIATTR_CUDA_API_VERSION
	.align		4
        /*0000*/ 	.byte	0x04, 0x37
        /*0002*/ 	.short	(.L_10653 - .L_10652)
.L_10652:
        /*0004*/ 	.word	0x00000082


	//----- nvinfo : EIATTR_KPARAM_INFO
	.align		4
.L_10653:
        /*0008*/ 	.byte	0x04, 0x17
        /*000a*/ 	.short	(.L_10655 - .L_10654)
.L_10654:
        /*000c*/ 	.word	0x00000000
        /*0010*/ 	.short	0x0003
        /*0012*/ 	.short	0x0058
        /*0014*/ 	.byte	0x00, 0xf0, 0x21, 0x00


	//----- nvinfo : EIATTR_KPARAM_INFO
	.align		4
.L_10655:
        /*0018*/ 	.byte	0x04, 0x17
        /*001a*/ 	.short	(.L_10657 - .L_10656)
.L_10656:
        /*001c*/ 	.word	0x00000000
        /*0020*/ 	.short	0x0002
        /*0022*/ 	.short	0x0050
        /*0024*/ 	.byte	0x00, 0xf0, 0x21, 0x00


	//----- nvinfo : EIATTR_KPARAM_INFO
	.align		4
.L_10657:
        /*0028*/ 	.byte	0x04, 0x17
        /*002a*/ 	.short	(.L_10659 - .L_10658)
.L_10658:
        /*002c*/ 	.word	0x00000000
        /*0030*/ 	.short	0x0001
        /*0032*/ 	.short	0x0048
        /*0034*/ 	.byte	0x00, 0xf0, 0x21, 0x00


	//----- nvinfo : EIATTR_KPARAM_INFO
	.align		4
.L_10659:
        /*0038*/ 	.byte	0x04, 0x17
        /*003a*/ 	.short	(.L_10661 - .L_10660)
.L_10660:
        /*003c*/ 	.word	0x00000000
        /*0040*/ 	.short	0x0000
        /*0042*/ 	.short	0x0000
        /*0044*/ 	.byte	0x00, 0xf0, 0x21, 0x01


	//----- nvinfo : EIATTR_SPARSE_MMA_MASK
	.align		4
.L_10661:
        /*0048*/ 	.byte	0x03, 0x50
        /*004a*/ 	.short	0x0000


	//----- nvinfo : EIATTR_MAXREG_COUNT
	.align		4
        /*004c*/ 	.byte	0x03, 0x1b
        /*004e*/ 	.short	0x00ff


	//----- nvinfo : EIATTR_NUM_BARRIERS
	.align		4
        /*0050*/ 	.byte	0x02, 0x4c
        /*0052*/ 	.byte	0x01
	.zero		1


	//----- nvinfo : EIATTR_MERCURY_ISA_VERSION
	.align		4
        /*0054*/ 	.byte	0x03, 0x5f
        /*0056*/ 	.short	0x0101


	//----- nvinfo : EIATTR_INT_WARP_WIDE_INSTR_OFFSETS
	.align		4
        /*0058*/ 	.byte	0x04, 0x31
        /*005a*/ 	.short	(.L_10663 - .L_10662)


	//   ....[0]....
.L_10662:
        /*005c*/ 	.word	0x000007c0


	//   ....[1]....
        /*0060*/ 	.word	0x000014c0


	//   ....[2]....
        /*0064*/ 	.word	0x000020c0


	//----- nvinfo : EIATTR_COOP_GROUP_MASK_REGIDS
	.align		4
.L_10663:
        /*0068*/ 	.byte	0x04, 0x29
        /*006a*/ 	.short	(.L_10665 - .L_10664)


	//   ....[0]....
.L_10664:
        /*006c*/ 	.word	0xffffffff


	//   ....[1]....
        /*0070*/ 	.word	0xffffffff


	//   ....[2]....
        /*0074*/ 	.word	0xffffffff


	//   ....[3]....
        /*0078*/ 	.word	0xffffffff


	//   ....[4]....
        /*007c*/ 	.word	0xffffffff


	//   ....[5]....
        /*0080*/ 	.word	0xffffffff


	//   ....[6]....
        /*0084*/ 	.word	0xffffffff


	//   ....[7]....
        /*0088*/ 	.word	0xffffffff


	//   ....[8]....
        /*008c*/ 	.word	0xffffffff


	//   ....[9]....
        /*0090*/ 	.word	0xffffffff


	//   ....[10]....
        /*0094*/ 	.word	0xffffffff


	//   ....[11]....
        /*0098*/ 	.word	0xffffffff


	//   ....[12]....
        /*009c*/ 	.word	0xffffffff


	//   ....[13]....
        /*00a0*/ 	.word	0xffffffff


	//   ....[14]....
        /*00a4*/ 	.word	0xffffffff


	//   ....[15]....
        /*00a8*/ 	.word	0xffffffff


	//   ....[16]....
        /*00ac*/ 	.word	0x05000004


	//   ....[17]....
        /*00b0*/ 	.word	0x05000004


	//   ....[18]....
        /*00b4*/ 	.word	0x05000004


	//----- nvinfo : EIATTR_COOP_GROUP_INSTR_OFFSETS
	.align		4
.L_10665:
        /*00b8*/ 	.byte	0x04, 0x28
        /*00ba*/ 	.short	(.L_10667 - .L_10666)


	//   ....[0]....
.L_10666:
        /*00bc*/ 	.word	0x00001860


	//   ....[1]....
        /*00c0*/ 	.word	0x00001870


	//   ....[2]....
        /*00c4*/ 	.word	0x00002360


	//   ....[3]....
        /*00c8*/ 	.word	0x000023a0


	//   ....[4]....
        /*00cc*/ 	.word	0x00002da0


	//   ....[5]....
        /*00d0*/ 	.word	0x00002dd0


	//   ....[6]....
        /*00d4*/ 	.word	0x00003820


	//   ....[7]....
        /*00d8*/ 	.word	0x00003890


	//   ....[8]....
        /*00dc*/ 	.word	0x000049c0


	//   ....[9]....
        /*00e0*/ 	.word	0x00004a20


	//   ....[10]....
        /*00e4*/ 	.word	0x00004a60


	//   ....[11]....
        /*00e8*/ 	.word	0x00004a80


	//   ....[12]....
        /*00ec*/ 	.word	0x00004aa0


	//   ....[13]....
        /*00f0*/ 	.word	0x00004b80


	//   ....[14]....
        /*00f4*/ 	.word	0x00004ba0


	//   ....[15]....
        /*00f8*/ 	.word	0x00004bc0


	//   ....[16]....
        /*00fc*/ 	.word	0x00004dc0


	//   ....[17]....
        /*0100*/ 	.word	0x00004e30


	//   ....[18]....
        /*0104*/ 	.word	0x00004ea0


	//----- nvinfo : EIATTR_VRC_CTA_INIT_COUNT
	.align		4
.L_10667:
        /*0108*/ 	.byte	0x02, 0x4a
	.zero		1
	.zero		1


	//----- nvinfo : EIATTR_EXIT_INSTR_OFFSETS
	.align		4
        /*010c*/ 	.byte	0x04, 0x1c
        /*010e*/ 	.short	(.L_10669 - .L_10668)


	//   ....[0]....
.L_10668:
        /*0110*/ 	.word	0x00000080


	//   ....[1]....
        /*0114*/ 	.word	0x00004c70


	//   ....[2]....
        /*0118*/ 	.word	0x00004d70


	//----- nvinfo : EIATTR_MAX_THREADS
	.align		4
.L_10669:
        /*011c*/ 	.byte	0x04, 0x05
        /*011e*/ 	.short	(.L_10671 - .L_10670)
.L_10670:
        /*0120*/ 	.word	0x00000100
        /*0124*/ 	.word	0x00000001
        /*0128*/ 	.word	0x00000001


	//----- nvinfo : EIATTR_CRS_STACK_SIZE
	.align		4
.L_10671:
        /*012c*/ 	.byte	0x04, 0x1e
        /*012e*/ 	.short	(.L_10673 - .L_10672)
.L_10672:
        /*0130*/ 	.word	0x00000000


	//----- nvinfo : EIATTR_CBANK_PARAM_SIZE
	.align		4
.L_10673:
        /*0134*/ 	.byte	0x03, 0x19
        /*0136*/ 	.short	0x0060


	//----- nvinfo : EIATTR_PARAM_CBANK
	.align		4
        /*0138*/ 	.byte	0x04, 0x0a
        /*013a*/ 	.short	(.L_10675 - .L_10674)
	.align		4
.L_10674:
        /*013c*/ 	.word	index@(.nv.constant0._ZN18transformer_engine6detail38cast_transpose_fused_kernel_notalignedILb1ELb1ELb0EfNS_16CTDBiasDActParamI13__nv_bfloat16S3_S3_fEELi2ELi2ENS_5EmptyEXadL_ZNS_5dsiluIffEET_T0_RKS5_EEEEvT3_mmm)
        /*0140*/ 	.short	0x0380
        /*0142*/ 	.short	0x0060


	//----- nvinfo : EIATTR_SW_WAR
	.align		4
.L_10675:
        /*0144*/ 	.byte	0x04, 0x36
        /*0146*/ 	.short	(.L_10677 - .L_10676)
.L_10676:
        /*0148*/ 	.word	0x00000008
.L_10677:


//--------------------- .nv.info._ZN18transformer_engine6detail38cast_transpose_fused_kernel_notalignedILb1ELb1ELb0EfNS_16CTDBiasDActParamI13__nv_bfloat16S3_6__halffEELi2ELi2ENS_5EmptyEXadL_ZNS_5dsiluIffEET_T0_RKS6_EEEEvT3_mmm --------------------------
	.section	.nv.info._ZN18transformer_engine6detail38cast_transpose_fused_kernel_notalignedILb1ELb1ELb0EfNS_16CTDBiasDActParamI13__nv_bfloat16S3_6__halffEELi2ELi2ENS_5EmptyEXadL_ZNS_5dsiluIffEET_T0_RKS6_EEEEvT3_mmm,"",@"SHT_CUDA_INFO"
	.sectionflags	@""
	.align	4


	//----- nvinfo : EIATTR_CUDA_API_VERSION
	.align		4
        /*0000*/ 	.byte	0x04, 0x37
        /*0002*/ 	.short	(.L_10679 - .L_10678)
.L_10678:
        /*0004*/ 	.word	0x00000082


	//----- nvinfo : EIATTR_KPARAM_INFO
	.align		4
.L_10679:
        /*0008*/ 	.byte	0x04, 0x17
        /*000a*/ 	.short	(.L_10681 - .L_10680)
.L_10680:
        /*000c*/ 	.word	0x00000000
        /*0010*/ 	.short	0x0003
        /*0012*/ 	.short	0x0058
        /*0014*/ 	.byte	0x00, 0xf0, 0x21, 0x00


	//----- nvinfo : EIATTR_KPARAM_INFO
	.align		4
.L_10681:
        /*0018*/ 	.byte	0x04, 0x17
        /*001a*/ 	.short	(.L_10683 - .L_10682)
.L_10682:
        /*001c*/ 	.word	0x00000000
        /*0020*/ 	.short	0x0002
        /*0022*/ 	.short	0x0050
        /*0024*/ 	.byte	0x00, 0xf0, 0x21, 0x00


	//----- nvinfo : EIATTR_KPARAM_INFO
	.align		4
.L_10683:
        /*0028*/ 	.byte	0x04, 0x17
        /*002a*/ 	.short	(.L_10685 - .L_10684)
.L_10684:
        /*002c*/ 	.word	0x00000000
        /*0030*/ 	.short	0x0001
        /*0032*/ 	.short	0x0048
        /*0034*/ 	.byte	0x00, 0xf0, 0x21, 0x00


	//----- nvinfo : EIATTR_KPARAM_INFO
	.align		4
.L_10685:
        /*0038*/ 	.byte	0x04, 0x17
        /*003a*/ 	.short	(.L_10687 - .L_10686)
.L_10686:
        /*003c*/ 	.word	0x00000000
        /*0040*/ 	.short	0x0000
        /*0042*/ 	.short	0x0000
        /*0044*/ 	.byte	0x00, 0xf0, 0x21, 0x01


	//----- nvinfo : EIATTR_SPARSE_MMA_MASK
	.align		4
.L_10687:
        /*0048*/ 	.byte	0x03, 0x50
        /*004a*/ 	.short	0x0000


	//----- nvinfo : EIATTR_MAXREG_COUNT
	.align		4
        /*004c*/ 	.byte	0x03, 0x1b
        /*004e*/ 	.short	0x00ff


	//----- nvinfo : EIATTR_NUM_BARRIERS
	.align		4
        /*0050*/ 	.byte	0x02, 0x4c
        /*0052*/ 	.byte	0x01
	.zero		1


	//----- nvinfo : EIATTR_MERCURY_ISA_VERSION
	.align		4
        /*0054*/ 	.byte	0x03, 0x5f
        /*0056*/ 	.short	0x0101


	//----- nvinfo : EIATTR_INT_WARP_WIDE_INSTR_OFFSETS
	.align		4
        /*0058*/ 	.byte	0x04, 0x31
        /*005a*/ 	.short	(.L_10689 - .L_10688)


	//   ....[0]....
.L_10688:
        /*005c*/ 	.word	0x000007c0


	//   ....[1]....
        /*0060*/ 	.word	0x000014c0


	//   ....[2]....
        /*0064*/ 	.word	0x000020c0


	//----- nvinfo : EIATTR_COOP_GROUP_MASK_REGIDS
	.align		4
.L_10689:
        /*0068*/ 	.byte	0x04, 0x29
        /*006a*/ 	.short	(.L_10691 - .L_10690)


	//   ....[0]....
.L_10690:
        /*006c*/ 	.word	0xffffffff


	//   ....[1]....
        /*0070*/ 	.word	0xffffffff


	//   ....[2]....
        /*0074*/ 	.word	0xffffffff


	//   ....[3]....
        /*0078*/ 	.word	0xffffffff


	//   ....[4]....
        /*007c*/ 	.word	0xffffffff


	//   ....[5]....
        /*0080*/ 	.word	0xffffffff


	//   ....[6]....
        /*0084*/ 	.word	0xffffffff


	//   ....[7]....
        /*0088*/ 	.word	0xffffffff


	//   ....[8]....
        /*008c*/ 	.word	0xffffffff


	//   ....[9]....
        /*0090*/ 	.word	0xffffffff


	//   ....[10]....
        /*0094*/ 	.word	0xffffffff


	//   ....[11]....
        /*0098*/ 	.word	0xffffffff


	//   ....[12]....
        /*009c*/ 	.word	0xffffffff


	//   ....[13]....
        /*00a0*/ 	.word	0xffffffff


	//   ....[14]....
        /*00a4*/ 	.word	0xffffffff


	//   ....[15]....
        /*00a8*/ 	.word	0xffffffff


	//   ....[16]....
        /*00ac*/ 	.word	0x05000004


	//   ....[17]....
        /*00b0*/ 	.word	0x05000004


	//   ....[18]....
        /*00b4*/ 	.word	0x05000004


	//----- nvinfo : EIATTR_COOP_GROUP_INSTR_OFFSETS
	.align		4
.L_10691:
        /*00b8*/ 	.byte	0x04, 0x28
        /*00ba*/ 	.short	(.L_10693 - .L_10692)


	//   ....[0]....
.L_10692:
        /*00bc*/ 	.word	0x00001860


	//   ....[1]....
        /*00c0*/ 	.word	0x00001870


	//   ....[2]....
        /*00c4*/ 	.word	0x00002360


	//   ....[3]....
        /*00c8*/ 	.word	0x000023a0


	//   ....[4]....
        /*00cc*/ 	.word	0x00002da0


	//   ....[5]....
        /*00d0*/ 	.word	0x00002dd0


	//   ....[6]....
        /*00d4*/ 	.word	0x00003820


	//   ....[7]....
        /*00d8*/ 	.word	0x00003890


	//   ....[8]....
        /*00dc*/ 	.word	0x000049c0


	//   ....[9]....
        /*00e0*/ 	.word	0x00004a20


	//   ....[10]....
        /*00e4*/ 	.word	0x00004a60


	//   ....[11]....
        /*00e8*/ 	.word	0x00004a80


	//   ....[12]....
        /*00ec*/ 	.word	0x00004aa0


	//   ....[13]....
        /*00f0*/ 	.word	0x00004b80


	//   ....[14]....
        /*00f4*/ 	.word	0x00004ba0


	//   ....[15]....
        /*00f8*/ 	.word	0x00004bc0


	//   ....[16]....
        /*00fc*/ 	.word	0x00004dc0


	//   ....[17]....
        /*0100*/ 	.word	0x00004e30


	//   ....[18]....
        /*0104*/ 	.word	0x00004ea0


	//----- nvinfo : EIATTR_VRC_CTA_INIT_COUNT
	.align		4
.L_10693:
        /*0108*/ 	.byte	0x02, 0x4a
	.zero		1
	.zero		1


	//----- nvinfo : EIATTR_EXIT_INSTR_OFFSETS
	.align		4
        /*010c*/ 	.byte	0x04, 0x1c
        /*010e*/ 	.short	(.L_10695 - .L_10694)


	//   ....[0]....
.L_10694:
        /*0110*/ 	.word	0x00000080


	//   ....[1]....
        /*0114*/ 	.word	0x00004c70


	//   ....[2]....
        /*0118*/ 	.word	0x00004d70


	//----- nvinfo : EIATTR_MAX_THREADS
	.align		4
.L_10695:
        /*011c*/ 	.byte	0x04, 0x05
        /*011e*/ 	.short	(.L_10697 - .L_10696)
.L_10696:
        /*0120*/ 	.word	0x00000100
        /*0124*/ 	.word	0x00000001
        /*0128*/ 	.word	0x00000001


	//----- nvinfo : EIATTR_CRS_STACK_SIZE
	.align		4
.L_10697:
        /*012c*/ 	.byte	0x04, 0x1e
        /*012e*/ 	.short	(.L_10699 - .L_10698)
.L_10698:
        /*0130*/ 	.word	0x00000000


	//----- nvinfo : EIATTR_CBANK_PARAM_SIZE
	.align		4
.L_10699:
        /*0134*/ 	.byte	0x03, 0x19
        /*0136*/ 	.short	0x0060


	//----- nvinfo : EIATTR_PARAM_CBANK
	.align		4
        /*0138*/ 	.byte	0x04, 0x0a
        /*013a*/ 	.short	(.L_10701 - .L_10700)
	.align		4
.L_10700:
        /*013c*/ 	.word	index@(.nv.constant0._ZN18transformer_engine6detail38cast_transpose_fused_kernel_notalignedILb1ELb1ELb0EfNS_16CTDBiasDActParamI13__nv_bfloat16S3_6__halffEELi2ELi2ENS_5EmptyEXadL_ZNS_5dsiluIffEET_T0_RKS6_EEEEvT3_mmm)
        /*0140*/ 	.short	0x0380
        /*0142*/ 	.short	0x0060


	//----- nvinfo : EIATTR_SW_WAR
	.align		4
.L_10701:
        /*0144*/ 	.byte	0x04, 0x36
        /*0146*/ 	.short	(.L_10703 - .L_10702)
.L_10702:
        /*0148*/ 	.word	0x00000008
.L_10703:


//--------------------- .nv.info._ZN18transformer_engine6detail38cast_transpose_fused_kernel_notalignedILb1ELb1ELb0EfNS_16CTDBiasDActParamI13__nv_bfloat16S3_ffEELi2ELi1ENS_5EmptyEXadL_ZNS_5dsiluIffEET_T0_RKS5_EEEEvT3_mmm --------------------------
	.section	.nv.info._ZN18transformer_engine6detail38cast_transpose_fused_kernel_notalignedILb1ELb1ELb0EfNS_16CTDBiasDActParamI13__nv_bfloat16S3_ffEELi2ELi1ENS_5EmptyEXadL_ZNS_5dsiluIffEET_T0_RKS5_EEEEvT3_mmm,"",@"SHT_CUDA_INFO"
	.sectionflags	@""
	.align	4


	//----- nvinfo : EIATTR_CUDA_API_VERSION
	.align		4
        /*0000*/ 	.byte	0x04, 0x37
        /*0002*/ 	.short	(.L_10705 - .L_10704)
.L_10704:
        /*0004*/ 	.word	0x00000082


	//----- nvinfo : EIATTR_KPARAM_INFO
	.align		4
.L_10705:
        /*0008*/ 	.byte	0x04, 0x17
        /*000a*/ 	.short	(.L_10707 - .L_10706)
.L_10706:
        /*000c*/ 	.word	0x00000000
        /*0010*/ 	.short	0x0003
        /*0012*/ 	.short	0x0058
        /*0014*/ 	.byte	0x00, 0xf0, 0x21, 0x00


	//----- nvinfo : EIATTR_KPARAM_INFO
	.align		4
.L_10707:
        /*0018*/ 	.byte	0x04, 0x17
        /*001a*/ 	.short	(.L_10709 - .L_10708)
.L_10708:
        /*001c*/ 	.word	0x00000000
        /*0020*/ 	.short	0x0002
        /*0022*/ 	.short	0x0050
        /*0024*/ 	.byte	0x00, 0xf0, 0x21, 0x00


	//----- nvinfo : EIATTR_KPARAM_INFO
	.align		4
.L_10709:
        /*0028*/ 	.byte	0x04, 0x17
        /*002a*/ 	.short	(.L_10711 - .L_10710)
.L_10710:
        /*002c*/ 	.word	0x00000000
        /*0030*/ 	.short	0x0001
        /*0032*/ 	.short	0x0048
        /*0034*/ 	.byte	0x00, 0xf0, 0x21, 0x00


	//----- nvinfo : EIATTR_KPARAM_INFO
	.align		4
.L_10711:
        /*0038*/ 	.byte	0x04, 0x17
        /*003a*/ 	.short	(.L_10713 - .L_10712)
.L_10712:
        /*003c*/ 	.word	0x00000000
        /*0040*/ 	.short	0x0000
        /*0042*/ 	.short	0x0000
        /*0044*/ 	.byte	0x00, 0xf0, 0x21, 0x01


	//----- nvinfo : EIATTR_SPARSE_MMA_MASK
	.align		4
.L_10713:
        /*0048*/ 	.byte	0x03, 0x50
        /*004a*/ 	.short	0x0000


	//----- nvinfo : EIATTR_MAXREG_COUNT
	.align		4
        /*004c*/ 	.byte	0x03, 0x1b
        /*004e*/ 	.short	0x00ff


	//----- nvinfo : EIATTR_NUM_BARRIERS
	.align		4
        /*0050*/ 	.byte	0x02, 0x4c
        /*0052*/ 	.byte	0x01
	.zero		1


	//----- nvinfo : EIATTR_MERCURY_ISA_VERSION
	.align		4
        /*0054*/ 	.byte	0x03, 0x5f
        /*0056*/ 	.short	0x0101


	//----- nvinfo : EIATTR_COOP_GROUP_MASK_REGIDS
	.align		4
        /*0058*/ 	.byte	0x04, 0x29
        /*005a*/ 	.short	(.L_10715 - .L_10714)


	//   ....[0]....
.L_10714:
        /*005c*/ 	.word	0xffffffff


	//   ....[1]....
        /*0060*/ 	.word	0xffffffff


	//   ....[2]....
        /*0064*/ 	.word	0xffffffff


	//   ....[3]....
        /*0068*/ 	.word	0xffffffff


	//   ....[4]....
        /*006c*/ 	.word	0xffffffff


	//   ....[5]....
        /*0070*/ 	.word	0xffffffff


	//   ....[6]....
        /*0074*/ 	.word	0xffffffff


	//   ....[7]....
        /*0078*/ 	.word	0xffffffff


	//   ....[8]....
        /*007c*/ 	.word	0xffffffff


	//   ....[9]....
        /*0080*/ 	.word	0xffffffff


	//   ....[10]....
        /*0084*/ 	.word	0xffffffff


	//   ....[11]....
        /*0088*/ 	.word	0xffffffff


	//   ....[12]....
        /*008c*/ 	.word	0xffffffff


	//   ....[13]....
        /*0090*/ 	.word	0xffffffff


	//   ....[14]....
        /*0094*/ 	.word	0xffffffff


	//   ....[15]....
        /*0098*/ 	.word	0xffffffff


	//   ....[16]....
        /*009c*/ 	.word	0x05000004


	//   ....[17]....
        /*00a0*/ 	.word	0x05000004


	//   ....[18]....
        /*00a4*/ 	.word	0x05000004


	//----- nvinfo : EIATTR_COOP_GROUP_INSTR_OFFSETS
	.align		4
.L_10715:
        /*00a8*/ 	.byte	0x04, 0x28
        /*00aa*/ 	.short	(.L_10717 - .L_10716)


	//   ....[0]....
.L_10716:
        /*00ac*/ 	.word	0x00001000


	//   ....[1]....
        /*00b0*/ 	.word	0x00001040


	//   ....[2]....
        /*00b4*/ 	.word	0x00001630


	//   ....[3]....
        /*00b8*/ 	.word	0x00001680


	//   ....[4]....
        /*00bc*/ 	.word	0x00001b20


	//   ....[5]....
        /*00c0*/ 	.word	0x00001b50


	//   ....[6]....
        /*00c4*/ 	.word	0x00001f70


	//   ....[7]....
        /*00c8*/ 	.word	0x00001fc0


	//   ....[8]....
        /*00cc*/ 	.word	0x00003230


	//   ....[9]....
        /*00d0*/ 	.word	0x00003290


	//   ....[10]....
        /*00d4*/ 	.word	0x000032b0


	//   ....[11]....
        /*00d8*/ 	.word	0x000032d0


	//   ....[12]....
        /*00dc*/ 	.word	0x000032f0


	//   ....[13]....
        /*00e0*/ 	.word	0x000033b0


	//   ....[14]....
        /*00e4*/ 	.word	0x000033d0


	//   ....[15]....
        /*00e8*/ 	.word	0x000033f0


	//   ....[16]....
        /*00ec*/ 	.word	0x000035f0


	//   ....[17]....
        /*00f0*/ 	.word	0x00003660


	//   ....[18]....
        /*00f4*/ 	.word	0x000036d0


	//----- nvinfo : EIATTR_VRC_CTA_INIT_COUNT
	.align		4
.L_10717:
        /*00f8*/ 	.byte	0x02, 0x4a
	.zero		1
	.zero		1


	//----- nvinfo : EIATTR_EXIT_INSTR_OFFSETS
	.align		4
        /*00fc*/ 	.byte	0x04, 0x1c
        /*00fe*/ 	.short	(.L_10719 - .L_10718)


	//   ....[0]....
.L_10718:
        /*0100*/ 	.word	0x00000080


	//   ....[1]....
        /*0104*/ 	.word	0x000034a0


	//   ....[2]....
        /*0108*/ 	.word	0x000035a0


	//----- nvinfo : EIATTR_MAX_THREADS
	.align		4
.L_10719:
        /*010c*/ 	.byte	0x04, 0x05
        /*010e*/ 	.short	(.L_10721 - .L_10720)
.L_10720:
        /*0110*/ 	.word	0x00000100
        /*0114*/ 	.word	0x00000001
        /*0118*/ 	.word	0x00000001


	//----- nvinfo : EIATTR_CRS_STACK_SIZE
	.align		4
.L_10721:
        /*011c*/ 	.byte	0x04, 0x1e
        /*011e*/ 	.short	(.L_10723 - .L_10722)
.L_10722:
        /*0120*/ 	.word	0x00000000


	//----- nvinfo : EIATTR_CBANK_PARAM_SIZE
	.align		4
.L_10723:
        /*0124*/ 	.byte	0x03, 0x19
        /*0126*/ 	.short	0x0060


	//----- nvinfo : EIATTR_PARAM_CBANK
	.align		4
        /*0128*/ 	.byte	0x04, 0x0a
        /*012a*/ 	.short	(.L_10725 - .L_10724)
	.align		4
.L_10724:
        /*012c*/ 	.word	index@(.nv.constant0._ZN18transformer_engine6detail38cast_transpose_fused_kernel_notalignedILb1ELb1ELb0EfNS_16CTDBiasDActParamI13__nv_bfloat16S3_ffEELi2ELi1ENS_5EmptyEXadL_ZNS_5dsiluIffEET_T0_RKS5_EEEEvT3_mmm)
        /*0130*/ 	.short	0x0380
        /*0132*/ 	.short	0x0060


	//----- nvinfo : EIATTR_SW_WAR
	.align		4
.L_10725:
        /*0134*/ 	.byte	0x04, 0x36
        /*0136*/ 	.short	(.L_10727 - .L_10726)
.L_10726:
        /*0138*/ 	.word	0x00000008
.L_10727:


//--------------------- .nv.info._ZN18transformer_engine6detail38cast_transpose_fused_kernel_notalignedILb1ELb1ELb0EfNS_16CTDBiasDActParamI6__halfS3_13__nv_fp8_e4m3fEELi2ELi4ENS_5EmptyEXadL_ZNS_5dsiluIffEET_T0_RKS6_EEEEvT3_mmm --------------------------
	.section	.nv.info._ZN18transformer_engine6detail38cast_transpose_fused_kernel_notalignedILb1ELb1ELb0EfNS_16CTDBiasDActParamI6__halfS3_13__nv_fp8_e4m3fEELi2ELi4ENS_5EmptyEXadL_ZNS_5dsiluIffEET_T0_RKS6_EEEEvT3_mmm,"",@"SHT_CUDA_INFO"
	.sectionflags	@""
	.align	4


	//----- nvinfo : EIATTR_CUDA_API_VERSION
	.align		4
        /*0000*/ 	.byte	0x04, 0x37
        /*0002*/ 	.short	(.L_10729 - .L_10728)
.L_10728:
        /*0004*/ 	.word	0x00000082


	//----- nvinfo : EIATTR_KPARAM_INFO
	.align		4
.L_10729:
        /*0008*/ 	.byte	0x04, 0x17
        /*000a*/ 	.short	(.L_10731 - .L_10730)
.L_10730:
        /*000c*/ 	.word	0x00000000
        /*0010*/ 	.short	0x0003
        /*0012*/ 	.short	0x0058
        /*0014*/ 	.byte	0x00, 0xf0, 0x21, 0x00


	//----- nvinfo : EIATTR_KPARAM_INFO
	.align		4
.L_10731:
        /*0018*/ 	.byte	0x04, 0x17
        /*001a*/ 	.short	(.L_10733 - .L_10732)
.L_10732:
        /*001c*/ 	.word	0x00000000
        /*0020*/ 	.short	0x0002
        /*0022*/ 	.short	0x0050
        /*0024*/ 	.byte	0x00, 0xf0, 0x21, 0x00


	//----- nvinfo : EIATTR_KPARAM_INFO
	.align		4
.L_10733:
        /*0028*/ 	.byte	0x04, 0x17
        /*002a*/ 	.short	(.L_10735 - .L_10734)
.L_10734:
        /*002c*/ 	.word	0x00000000
        /*0030*/ 	.short	0x0001
        /*0032*/ 	.short	0x0048
        /*0034*/ 	.byte	0x00, 0xf0, 0x21, 0x00


	//----- nvinfo : EIATTR_KPARAM_INFO
	.align		4
.L_10735:
        /*0038*/ 	.byte	0x04, 0x17
        /*003a*/ 	.short	(.L_10737 - .L_10736)
.L_10736:
        /*003c*/ 	.word	0x00000000
        /*0040*/ 	.short	0x0000
        /*0042*/ 	.short	0x0000
        /*0044*/ 	.byte	0x00, 0xf0, 0x21, 0x01


	//----- nvinfo : EIATTR_SPARSE_MMA_MASK
	.align		4
.L_10737:
        /*0048*/ 	.byte	0x03, 0x50
        /*004a*/ 	.short	0x0000


	//----- nvinfo : EIATTR_MAXREG_COUNT
	.align		4
        /*004c*/ 	.byte	0x03, 0x1b
        /*004e*/ 	.short	0x00ff


	//----- nvinfo : EIATTR_NUM_BARRIERS
	.align		4
        /*0050*/ 	.byte	0x02, 0x4c
        /*0052*/ 	.byte	0x01
	.zero		1


	//----- nvinfo : EIATTR_MERCURY_ISA_VERSION
	.align		4
        /*0054*/ 	.byte	0x03, 0x5f
        /*0056*/ 	.short	0x0101


	//----- nvinfo : EIATTR_INT_WARP_WIDE_INSTR_OFFSETS
	.align		4
        /*0058*/ 	.byte	0x04, 0x31
        /*005a*/ 	.short	(.L_10739 - .L_10738)


	//   ....[0]....
.L_10738:
        /*005c*/ 	.word	0x00000740


	//   ....[1]....
        /*0060*/ 	.word	0x00000760


	//   ....[2]....
        /*0064*/ 	.word	0x000021f0


	//   ....[3]....
        /*0068*/ 	.word	0x00003a60


	//----- nvinfo : EIATTR_COOP_GROUP_MASK_REGIDS
	.align		4
.L_10739:
        /*006c*/ 	.byte	0x04, 0x29
        /*006e*/ 	.short	(.L_10741 - .L_10740)


	//   ....[0]....
.L_10740:
        /*0070*/ 	.word	0xffffffff


	//   ....[1]....
        /*0074*/ 	.word	0xffffffff


	//   ....[2]....
        /*0078*/ 	.word	0xffffffff


	//   ....[3]....
        /*007c*/ 	.word	0xffffffff


	//   ....[4]....
        /*0080*/ 	.word	0xffffffff


	//   ....[5]....
        /*0084*/ 	.word	0xffffffff


	//   ....[6]....
        /*0088*/ 	.word	0xffffffff


	//   ....[7]....
        /*008c*/ 	.word	0xffffffff


	//   ....[8]....
        /*0090*/ 	.word	0xffffffff


	//   ....[9]....
        /*0094*/ 	.word	0xffffffff


	//   ....[10]....
        /*0098*/ 	.word	0xffffffff


	//   ....[11]....
        /*009c*/ 	.word	0xffffffff


	//   ....[12]....
        /*00a0*/ 	.word	0xffffffff


	//   ....[13]....
        /*00a4*/ 	.word	0xffffffff


	//   ....[14]....
        /*00a8*/ 	.word	0xffffffff


	//   ....[15]....
        /*00ac*/ 	.word	0xffffffff


	//   ....[16]....
        /*00b0*/ 	.word	0x05000004


	//   ....[17]....
        /*00b4*/ 	.word	0x05000004


	//   ....[18]....
        /*00b8*/ 	.word	0x05000004


	//----- nvinfo : EIATTR_COOP_GROUP_INSTR_OFFSETS
	.align		4
.L_10741:
        /*00bc*/ 	.byte	0x04, 0x28
        /*00be*/ 	.short	(.L_10743 - .L_10742)


	//   ....[0]....
.L_10742:
        /*00c0*/ 	.word	0x000027f0


	//   ....[1]....
        /*00c4*/ 	.word	0x00002820


	//   ....[2]....
        /*00c8*/ 	.word	0x00003ed0


	//   ....[3]....
        /*00cc*/ 	.word	0x00003ef0


	//   ....[4]....
        /*00d0*/ 	.word	0x00005470


	//   ....[5]....
        /*00d4*/ 	.word	0x000054c0


	//   ....[6]....
        /*00d8*/ 	.word	0x000068d0


	//   ....[7]....
        /*00dc*/ 	.word	0x00006910


	//   ....[8]....
        /*00e0*/ 	.word	0x00007ad0


	//   ....[9]....
        /*00e4*/ 	.word	0x00007b30


	//   ....[10]....
        /*00e8*/ 	.word	0x00007b70


	//   ....[11]....
        /*00ec*/ 	.word	0x00007b90


	//   ....[12]....
        /*00f0*/ 	.word	0x00007bb0


	//   ....[13]....
        /*00f4*/ 	.word	0x00007c90


	//   ....[14]....
        /*00f8*/ 	.word	0x00007cb0


	//   ....[15]....
        /*00fc*/ 	.word	0x00007cd0


	//   ....[16]....
        /*0100*/ 	.word	0x00007ed0


	//   ....[17]....
        /*0104*/ 	.word	0x00007f40


	//   ....[18]....
        /*0108*/ 	.word	0x00007fb0


	//----- nvinfo : EIATTR_VRC_CTA_INIT_COUNT
	.align		4
.L_10743:
        /*010c*/ 	.byte	0x02, 0x4a
	.zero		1
	.zero		1


	//----- nvinfo : EIATTR_EXIT_INSTR_OFFSETS
	.align		4
        /*0110*/ 	.byte	0x04, 0x1c
        /*0112*/ 	.short	(.L_10745 - .L_10744)


	//   ....[0]....
.L_10744:
        /*0114*/ 	.word	0x00000080


	//   ....[1]....
        /*0118*/ 	.word	0x00007d80


	//   ....[2]....
        /*011c*/ 	.word	0x00007e80


	//----- nvinfo : EIATTR_MAX_THREADS
	.align		4
.L_10745:
        /*0120*/ 	.byte	0x04, 0x05
        /*0122*/ 	.short	(.L_10747 - .L_10746)
.L_10746:
        /*0124*/ 	.word	0x00000100
        /*0128*/ 	.word	0x00000001
        /*012c*/ 	.word	0x00000001


	//----- nvinfo : EIATTR_CRS_STACK_SIZE
	.align		4
.L_10747:
        /*0130*/ 	.byte	0x04, 0x1e
        /*0132*/ 	.short	(.L_10749 - .L_10748)
.L_10748:
        /*0134*/ 	.word	0x00000000


	//----- nvinfo : EIATTR_CBANK_PARAM_SIZE
	.align		4
.L_10749:
        /*0138*/ 	.byte	0x03, 0x19
        /*013a*/ 	.short	0x0060


	//----- nvinfo : EIATTR_PARAM_CBANK
	.align		4
        /*013c*/ 	.byte	0x04, 0x0a
        /*013e*/ 	.short	(.L_10751 - .L_10750)
	.align		4
.L_10750:
        /*0140*/ 	.word	index@(.nv.constant0._ZN18transformer_engine6detail38cast_transpose_fused_kernel_notalignedILb1ELb1ELb0EfNS_16CTDBiasDActParamI6__halfS3_13__nv_fp8_e4m3fEELi2ELi4ENS_5EmptyEXadL_ZNS_5dsiluIffEET_T0_RKS6_EEEEvT3_mmm)
        /*0144*/ 	.short	0x0380
        /*0146*/ 	.short	0x0060


	//----- nvinfo : EIATTR_SW_WAR
	.align		4
.L_10751:
        /*0148*/ 	.byte	0x04, 0x36
        /*014a*/ 	.short	(.L_10753 - .L_10752)
.L_10752:
        /*014c*/ 	.word	0x00000008
.L_10753:


//--------------------- .nv.info._ZN18transformer_engine6detail38cast_transpose_fused_kernel_notalignedILb1ELb1ELb0EfNS_16CTDBiasDActParamI6__halfS3_13__nv_fp8_e5m2fEELi2ELi4ENS_5EmptyEXadL_ZNS_5dsiluIffEET_T0_RKS6_EEEEvT3_mmm --------------------------
	.section	.nv.info._ZN18transformer_engine6detail38cast_transpose_fused_kernel_notalignedILb1ELb1ELb0EfNS_16CTDBiasDActParamI6__halfS3_13__nv_fp8_e5m2fEELi2ELi4ENS_5EmptyEXadL_ZNS_5dsiluIffEET_T0_RKS6_EEEEvT3_mmm,"",@"SHT_CUDA_INFO"
	.sectionflags	@""
	.align	4


	//----- nvinfo : EIATTR_CUDA_API_VERSION
	.align		4
        /*0000*/ 	.byte	0x04, 0x37
        /*0002*/ 	.short	(.L_10755 - .L_10754)
.L_10754:
        /*0004*/ 	.word	0x00000082


	//----- nvinfo : EIATTR_KPARAM_INFO
	.align		4
.L_10755:
        /*0008*/ 	.byte	0x04, 0x17
        /*000a*/ 	.short	(.L_10757 - .L_10756)
.L_10756:
        /*000c*/ 	.word	0x00000000
        /*0010*/ 	.short	0x0003
        /*0012*/ 	.short	0x0058
        /*0014*/ 	.byte	0x00, 0xf0, 0x21, 0x00


	//----- nvinfo : EIATTR_KPARAM_INFO
	.align		4
.L_10757:
        /*0018*/ 	.byte	0x04, 0x17
        /*001a*/ 	.short	(.L_10759 - .L_10758)
.L_10758:
        /*001c*/ 	.word	0x00000000
        /*0020*/ 	.short	0x0002
        /*0022*/ 	.short	0x0050
        /*0024*/ 	.byte	0x00, 0xf0, 0x21, 0x00


	//----- nvinfo : EIATTR_KPARAM_INFO
	.align		4
.L_10759:
        /*0028*/ 	.byte	0x04, 0x17
        /*002a*/ 	.short	(.L_10761 - .L_10760)
.L_10760:
        /*002c*/ 	.word	0x00000000
        /*0030*/ 	.short	0x0001
        /*0032*/ 	.short	0x0048
        /*0034*/ 	.byte	0x00, 0xf0, 0x21, 0x00


	//----- nvinfo : EIATTR_KPARAM_INFO
	.align		4
.L_10761:
        /*0038*/ 	.byte	0x04, 0x17
        /*003a*/ 	.short	(.L_10763 - .L_10762)
.L_10762:
        /*003c*/ 	.word	0x00000000
        /*0040*/ 	.short	0x0000
        /*0042*/ 	.short	0x0000
        /*0044*/ 	.byte	0x00, 0xf0, 0x21, 0x01


	//----- nvinfo : EIATTR_SPARSE_MMA_MASK
	.align		4
.L_10763:
        /*0048*/ 	.byte	0x03, 0x50
        /*004a*/ 	.short	0x0000


	//----- nvinfo : EIATTR_MAXREG_COUNT
	.align		4
        /*004c*/ 	.byte	0x03, 0x1b
        /*004e*/ 	.short	0x00ff


	//----- nvinfo : EIATTR_NUM_BARRIERS
	.align		4
        /*0050*/ 	.byte	0x02, 0x4c
        /*0052*/ 	.byte	0x01
	.zero		1


	//----- nvinfo : EIATTR_MERCURY_ISA_VERSION
	.align		4
        /*0054*/ 	.byte	0x03, 0x5f
        /*0056*/ 	.short	0x0101


	//----- nvinfo : EIATTR_INT_WARP_WIDE_INSTR_OFFSETS
	.align		4
        /*0058*/ 	.byte	0x04, 0x31
        /*005a*/ 	.short	(.L_10765 - .L_10764)


	//   ....[0]....
.L_10764:
        /*005c*/ 	.word	0x00000740


	//   ....[1]....
        /*0060*/ 	.word	0x00000760


	//   ....[2]....
        /*0064*/ 	.word	0x000021f0


	//   ....[3]....
        /*0068*/ 	.word	0x00003a60


	//----- nvinfo : EIATTR_COOP_GROUP_MASK_REGIDS
	.align		4
.L_10765:
        /*006c*/ 	.byte	0x04, 0x29
        /*006e*/ 	.short	(.L_10767 - .L_10766)


	//   ....[0]....
.L_10766:
        /*0070*/ 	.word	0xffffffff


	//   ....[1]....
        /*0074*/ 	.word	0xffffffff


	//   ....[2]....
        /*0078*/ 	.word	0xffffffff


	//   ....[3]....
        /*007c*/ 	.word	0xffffffff


	//   ....[4]....
        /*0080*/ 	.word	0xffffffff


	//   ....[5]....
        /*0084*/ 	.word	0xffffffff


	//   ....[6]....
        /*0088*/ 	.word	0xffffffff


	//   ....[7]....
        /*008c*/ 	.word	0xffffffff


	//   ....[8]....
        /*0090*/ 	.word	0xffffffff


	//   ....[9]....
        /*0094*/ 	.word	0xffffffff


	//   ....[10]....
        /*0098*/ 	.word	0xffffffff


	//   ....[11]....
        /*009c*/ 	.word	0xffffffff


	//   ....[12]....
        /*00a0*/ 	.word	0xffffffff


	//   ....[13]....
        /*00a4*/ 	.word	0xffffffff


	//   ....[14]....
        /*00a8*/ 	.word	0xffffffff


	//   ....[15]....
        /*00ac*/ 	.word	0xffffffff


	//   ....[16]....
        /*00b0*/ 	.word	0x05000004


	//   ....[17]....
        /*00b4*/ 	.word	0x05000004


	//   ....[18]....
        /*00b8*/ 	.word	0x05000004


	//----- nvinfo : EIATTR_COOP_GROUP_INSTR_OFFSETS
	.align		4
.L_10767:
        /*00bc*/ 	.byte	0x04, 0x28
        /*00be*/ 	.short	(.L_10769 - .L_10768)


	//   ....[0]....
.L_10768:
        /*00c0*/ 	.word	0x000027f0


	//   ....[1]....
        /*00c4*/ 	.word	0x00002820


	//   ....[2]....
        /*00c8*/ 	.word	0x00003ed0


	//   ....[3]....
        /*00cc*/ 	.word	0x00003ef0


	//   ....[4]....
        /*00d0*/ 	.word	0x00005470


	//   ....[5]....
        /*00d4*/ 	.word	0x000054c0


	//   ....[6]....
        /*00d8*/ 	.word	0x000068d0


	//   ....[7]....
        /*00dc*/ 	.word	0x00006910


	//   ....[8]....
        /*00e0*/ 	.word	0x00007ad0


	//   ....[9]....
        /*00e4*/ 	.word	0x00007b30


	//   ....[10]....
        /*00e8*/ 	.word	0x00007b70


	//   ....[11]....
        /*00ec*/ 	.word	0x00007b90


	//   ....[12]....
        /*00f0*/ 	.word	0x00007bb0


	//   ....[13]....
        /*00f4*/ 	.word	0x00007c90


	//   ....[14]....
        /*00f8*/ 	.word	0x00007cb0


	//   ....[15]....
        /*00fc*/ 	.word	0x00007cd0


	//   ....[16]....
        /*0100*/ 	.word	0x00007ed0


	//   ....[17]....
        /*0104*/ 	.word	0x00007f40


	//   ....[18]....
        /*0108*/ 	.word	0x00007fb0


	//----- nvinfo : EIATTR_VRC_CTA_INIT_COUNT
	.align		4
.L_10769:
        /*010c*/ 	.byte	0x02, 0x4a
	.zero		1
	.zero		1


	//----- nvinfo : EIATTR_EXIT_INSTR_OFFSETS
	.align		4
        /*0110*/ 	.byte	0x04, 0x1c
        /*0112*/ 	.short	(.L_10771 - .L_10770)


	//   ....[0]....
.L_10770:
        /*0114*/ 	.word	0x00000080


	//   ....[1]....
        /*0118*/ 	.word	0x00007d80


	//   ....[2]....
        /*011c*/ 	.word	0x00007e80


	//----- nvinfo : EIATTR_MAX_THREADS
	.align		4
.L_10771:
        /*0120*/ 	.byte	0x04, 0x05
        /*0122*/ 	.short	(.L_10773 - .L_10772)
.L_10772:
        /*0124*/ 	.word	0x00000100
        /*0128*/ 	.word	0x00000001
        /*012c*/ 	.word	0x00000001


	//----- nvinfo : EIATTR_CRS_STACK_SIZE
	.align		4
.L_10773:
        /*0130*/ 	.byte	0x04, 0x1e
        /*0132*/ 	.short	(.L_10775 - .L_10774)
.L_10774:
        /*0134*/ 	.word	0x00000000


	//----- nvinfo : EIATTR_CBANK_PARAM_SIZE
	.align		4
.L_10775:
        /*0138*/ 	.byte	0x03, 0x19
        /*013a*/ 	.short	0x0060


	//----- nvinfo : EIATTR_PARAM_CBANK
	.align		4
        /*013c*/ 	.byte	0x04, 0x0a
        /*013e*/ 	.short	(.L_10777 - .L_10776)
	.align		4
.L_10776:
        /*0140*/ 	.word	index@(.nv.constant0._ZN18transformer_engine6detail38cast_transpose_fused_kernel_notalignedILb1ELb1ELb0EfNS_16CTDBiasDActParamI6__halfS3_13__nv_fp8_e5m2fEELi2ELi4ENS_5EmptyEXadL_ZNS_5dsiluIffEET_T0_RKS6_EEEEvT3_mmm)
        /*0144*/ 	.short	0x0380
        /*0146*/ 	.short	0x0060


	//----- nvinfo : EIATTR_SW_WAR
	.align		4
.L_10777:
        /*0148*/ 	.byte	0x04, 0x36
        /*014a*/ 	.short	(.L_10779 - .L_10778)
.L_10778:
        /*014c*/ 	.word	0x00000008
.L_10779:


//--------------------- .nv.info._ZN18transformer_engine6detail38cast_transpose_fused_kernel_notalignedILb1ELb1ELb0EfNS_16CTDBiasDActParamI6__halfS3_13__nv_bfloat16fEELi2ELi2ENS_5EmptyEXadL_ZNS_5dsiluIffEET_T0_RKS6_EEEEvT3_mmm --------------------------
	.section	.nv.info._ZN18transformer_engine6detail38cast_transpose_fused_kernel_notalignedILb1ELb1ELb0EfNS_16CTDBiasDActParamI6__halfS3_13__nv_bfloat16fEELi2ELi2ENS_5EmptyEXadL_ZNS_5dsiluIffEET_T0_RKS6_EEEEvT3_mmm,"",@"SHT_CUDA_INFO"
	.sectionflags	@""
	.align	4


	//----- nvinfo : EIATTR_CUDA_API_VERSION
	.align		4
        /*0000*/ 	.byte	0x04, 0x37
        /*0002*/ 	.short	(.L_10781 - .L_10780)
.L_10780:
        /*0004*/ 	.word	0x00000082


	//----- nvinfo : EIATTR_KPARAM_INFO
	.align		4
.L_10781:
        /*0008*/ 	.byte	0x04, 0x17
        /*000a*/ 	.short	(.L_10783 - .L_10782)
.L_10782:
        /*000c*/ 	.word	0x00000000
        /*0010*/ 	.short	0x0003
        /*0012*/ 	.short	0x0058
        /*0014*/ 	.byte	0x00, 0xf0, 0x21, 0x00


	//----- nvinfo : EIATTR_KPARAM_INFO
	.align		4
.L_10783:
        /*0018*/ 	.byte	0x04, 0x17
        /*001a*/ 	.short	(.L_10785 - .L_10784)
.L_10784:
        /*001c*/ 	.word	0x00000000
        /*0020*/ 	.short	0x0002
        /*0022*/ 	.short	0x0050
        /*0024*/ 	.byte	0x00, 0xf0, 0x21, 0x00


	//----- nvinfo : EIATTR_KPARAM_INFO
	.align		4
.L_10785:
        /*0028*/ 	.byte	0x04, 0x17
        /*002a*/ 	.short	(.L_10787 - .L_10786)
.L_10786:
        /*002c*/ 	.word	0x00000000
        /*0030*/ 	.short	0x0001
        /*0032*/ 	.short	0x0048
        /*0034*/ 	.byte	0x00, 0xf0, 0x21, 0x00


	//----- nvinfo : EIATTR_KPARAM_INFO
	.align		4
.L_10787:
        /*0038*/ 	.byte	0x04, 0x17
        /*003a*/ 	.short	(.L_10789 - .L_10788)
.L_10788:
        /*003c*/ 	.word	0x00000000
        /*0040*/ 	.short	0x0000
        /*0042*/ 	.short	0x0000
        /*0044*/ 	.byte	0x00, 0xf0, 0x21, 0x01


	//----- nvinfo : EIATTR_SPARSE_MMA_MASK
	.align		4
.L_10789:
        /*0048*/ 	.byte	0x03, 0x50
        /*004a*/ 	.short	0x0000


	//----- nvinfo : EIATTR_MAXREG_COUNT
	.align		4
        /*004c*/ 	.byte	0x03, 0x1b
        /*004e*/ 	.short	0x00ff


	//----- nvinfo : EIATTR_NUM_BARRIERS
	.align		4
        /*0050*/ 	.byte	0x02, 0x4c
        /*0052*/ 	.byte	0x01
	.zero		1


	//----- nvinfo : EIATTR_MERCURY_ISA_VERSION
	.align		4
        /*0054*/ 	.byte	0x03, 0x5f
        /*0056*/ 	.short	0x0101


	//----- nvinfo : EIATTR_INT_WARP_WIDE_INSTR_OFFSETS
	.align		4
        /*0058*/ 	.byte	0x04, 0x31
        /*005a*/ 	.short	(.L_10791 - .L_10790)


	//   ....[0]....
.L_10790:
        /*005c*/ 	.word	0x000007d0


	//   ....[1]....
        /*0060*/ 	.word	0x00001440


	//   ....[2]....
        /*0064*/ 	.word	0x00002050


	//----- nvinfo : EIATTR_COOP_GROUP_MASK_REGIDS
	.align		4
.L_10791:
        /*0068*/ 	.byte	0x04, 0x29
        /*006a*/ 	.short	(.L_10793 - .L_10792)


	//   ....[0]....
.L_10792:
        /*006c*/ 	.word	0xffffffff


	//   ....[1]....
        /*0070*/ 	.word	0xffffffff


	//   ....[2]....
        /*0074*/ 	.word	0xffffffff


	//   ....[3]....
        /*0078*/ 	.word	0xffffffff


	//   ....[4]....
        /*007c*/ 	.word	0xffffffff


	//   ....[5]....
        /*0080*/ 	.word	0xffffffff


	//   ....[6]....
        /*0084*/ 	.word	0xffffffff


	//   ....[7]....
        /*0088*/ 	.word	0xffffffff


	//   ....[8]....
        /*008c*/ 	.word	0xffffffff


	//   ....[9]....
        /*0090*/ 	.word	0xffffffff


	//   ....[10]....
        /*0094*/ 	.word	0xffffffff


	//   ....[11]....
        /*0098*/ 	.word	0xffffffff


	//   ....[12]....
        /*009c*/ 	.word	0xffffffff


	//   ....[13]....
        /*00a0*/ 	.word	0xffffffff


	//   ....[14]....
        /*00a4*/ 	.word	0xffffffff


	//   ....[15]....
        /*00a8*/ 	.word	0xffffffff


	//   ....[16]....
        /*00ac*/ 	.word	0x05000004


	//   ....[17]....
        /*00b0*/ 	.word	0x05000004


	//   ....[18]....
        /*00b4*/ 	.word	0x05000004


	//----- nvinfo : EIATTR_COOP_GROUP_INSTR_OFFSETS
	.align		4
.L_10793:
        /*00b8*/ 	.byte	0x04, 0x28
        /*00ba*/ 	.short	(.L_10795 - .L_10794)


	//   ....[0]....
.L_10794:
        /*00bc*/ 	.word	0x00001800


	//   ....[1]....
        /*00c0*/ 	.word	0x00001830


	//   ....[2]....
        /*00c4*/ 	.word	0x000023a0


	//   ....[3]....
        /*00c8*/ 	.word	0x000023d0


	//   ....[4]....
        /*00cc*/ 	.word	0x00002d10


	//   ....[5]....
        /*00d0*/ 	.word	0x00002d40


	//   ....[6]....
        /*00d4*/ 	.word	0x00003750


	//   ....[7]....
        /*00d8*/ 	.word	0x000037d0


	//   ....[8]....
        /*00dc*/ 	.word	0x00004950


	//   ....[9]....
        /*00e0*/ 	.word	0x000049b0


	//   ....[10]....
        /*00e4*/ 	.word	0x000049f0


	//   ....[11]....
        /*00e8*/ 	.word	0x00004a10


	//   ....[12]....
        /*00ec*/ 	.word	0x00004a30


	//   ....[13]....
        /*00f0*/ 	.word	0x00004b10


	//   ....[14]....
        /*00f4*/ 	.word	0x00004b30


	//   ....[15]....
        /*00f8*/ 	.word	0x00004b50


	//   ....[16]....
        /*00fc*/ 	.word	0x00004d50


	//   ....[17]....
        /*0100*/ 	.word	0x00004dc0


	//   ....[18]....
        /*0104*/ 	.word	0x00004e30


	//----- nvinfo : EIATTR_VRC_CTA_INIT_COUNT
	.align		4
.L_10795:
        /*0108*/ 	.byte	0x02, 0x4a
	.zero		1
	.zero		1


	//----- nvinfo : EIATTR_EXIT_INSTR_OFFSETS
	.align		4
        /*010c*/ 	.byte	0x04, 0x1c
        /*010e*/ 	.short	(.L_10797 - .L_10796)


	//   ....[0]....
.L_10796:
        /*0110*/ 	.word	0x00000080


	//   ....[1]....
        /*0114*/ 	.word	0x00004c00


	//   ....[2]....
        /*0118*/ 	.word	0x00004d00


	//----- nvinfo : EIATTR_MAX_THREADS
	.align		4
.L_10797:
        /*011c*/ 	.byte	0x04, 0x05
        /*011e*/ 	.short	(.L_10799 - .L_10798)
.L_10798:
        /*0120*/ 	.word	0x00000100
        /*0124*/ 	.word	0x00000001
        /*0128*/ 	.word	0x00000001


	//----- nvinfo : EIATTR_CRS_STACK_SIZE
	.align		4
.L_10799:
        /*012c*/ 	.byte	0x04, 0x1e
        /*012e*/ 	.short	(.L_10801 - .L_10800)
.L_10800:
        /*0130*/ 	.word	0x00000000


	//----- nvinfo : EIATTR_CBANK_PARAM_SIZE
	.align		4
.L_10801:
        /*0134*/ 	.byte	0x03, 0x19
        /*0136*/ 	.short	0x0060


	//----- nvinfo : EIATTR_PARAM_CBANK
	.align		4
        /*0138*/ 	.byte	0x04, 0x0a
        /*013a*/ 	.short	(.L_10803 - .L_10802)
	.align		4
.L_10802:
        /*013c*/ 	.word	index@(.nv.constant0._ZN18transformer_engine6detail38cast_transpose_fused_kernel_notalignedILb1ELb1ELb0EfNS_16CTDBiasDActParamI6__halfS3_13__nv_bfloat16fEELi2ELi2ENS_5EmptyEXadL_ZNS_5dsiluIffEET_T0_RKS6_EEEEvT3_mmm)
        /*0140*/ 	.short	0x0380
        /*0142*/ 	.short	0x0060


	//----- nvinfo : EIATTR_SW_WAR
	.align		4
.L_10803:
        /*0144*/ 	.byte	0x04, 0x36
        /*0146*/ 	.short	(.L_10805 - .L_10804)
.L_10804:
        /*0148*/ 	.word	0x00000008
.L_10805:


//--------------------- .nv.info._ZN18transformer_engine6detail38cast_transpose_fused_kernel_notalignedILb1ELb1ELb0EfNS_16CTDBiasDActParamI6__halfS3_S3_fEELi2ELi2ENS_5EmptyEXadL_ZNS_5dsiluIffEET_T0_RKS5_EEEEvT3_mmm --------------------------
	.section	.nv.info._ZN18transformer_engine6detail38cast_transpose_fused_kernel_notalignedILb1ELb1ELb0EfNS_16CTDBiasDActParamI6__halfS3_S3_fEELi2ELi2ENS_5EmptyEXadL_ZNS_5dsiluIffEET_T0_RKS5_EEEEvT3_mmm,"",@"SHT_CUDA_INFO"
	.sectionflags	@""
	.align	4


	//----- nvinfo : EIATTR_CUDA_API_VERSION
	.align		4
        /*0000*/ 	.byte	0x04, 0x37
        /*0002*/ 	.short	(.L_10807 - .L_10806)
.L_10806:
        /*0004*/ 	.word	0x00000082


	//----- nvinfo : EIATTR_KPARAM_INFO
	.align		4
.L_10807:
        /*0008*/ 	.byte	0x04, 0x17
        /*000a*/ 	.short	(.L_10809 - .L_10808)
.L_10808:
        /*000c*/ 	.word	0x00000000
        /*0010*/ 	.short	0x0003
        /*0012*/ 	.short	0x0058
        /*0014*/ 	.byte	0x00, 0xf0, 0x21, 0x00


	//----- nvinfo : EIATTR_KPARAM_INFO
	.align		4
.L_10809:
        /*0018*/ 	.byte	0x04, 0x17
        /*001a*/ 	.short	(.L_10811 - .L_10810)
.L_10810:
        /*001c*/ 	.word	0x00000000
        /*0020*/ 	.short	0x0002
        /*0022*/ 	.short	0x0050
        /*0024*/ 	.byte	0x00, 0xf0, 0x21, 0x00


	//----- nvinfo : EIATTR_KPARAM_INFO
	.align		4
.L_10811:
        /*0028*/ 	.byte	0x04, 0x17
        /*002a*/ 	.short	(.L_10813 - .L_10812)
.L_10812:
        /*002c*/ 	.word	0x00000000
        /*0030*/ 	.short	0x0001
        /*0032*/ 	.short	0x0048
        /*0034*/ 	.byte	0x00, 0xf0, 0x21, 0x00


	//----- nvinfo : EIATTR_KPARAM_INFO
	.align		4
.L_10813:
        /*0038*/ 	.byte	0x04, 0x17
        /*003a*/ 	.short	(.L_10815 - .L_10814)
.L_10814:
        /*003c*/ 	.word	0x00000000
        /*0040*/ 	.short	0x0000
        /*0042*/ 	.short	0x0000
        /*0044*/ 	.byte	0x00, 0xf0, 0x21, 0x01


	//----- nvinfo : EIATTR_SPARSE_MMA_MASK
	.align		4
.L_10815:
        /*0048*/ 	.byte	0x03, 0x50
        /*004a*/ 	.short	0x0000


	//----- nvinfo : EIATTR_MAXREG_COUNT
	.align		4
        /*004c*/ 	.byte	0x03, 0x1b
        /*004e*/ 	.short	0x00ff


	//----- nvinfo : EIATTR_NUM_BARRIERS
	.align		4
        /*0050*/ 	.byte	0x02, 0x4c
        /*0052*/ 	.byte	0x01
	.zero		1


	//----- nvinfo : EIATTR_MERCURY_ISA_VERSION
	.align		4
        /*0054*/ 	.byte	0x03, 0x5f
        /*0056*/ 	.short	0x0101


	//----- nvinfo : EIATTR_INT_WARP_WIDE_INSTR_OFFSETS
	.align		4
        /*0058*/ 	.byte	0x04, 0x31
        /*005a*/ 	.short	(.L_10817 - .L_10816)


	//   ....[0]....
.L_10816:
        /*005c*/ 	.word	0x000007d0


	//   ....[1]....
        /*0060*/ 	.word	0x00001440


	//   ....[2]....
        /*0064*/ 	.word	0x00002050


	//----- nvinfo : EIATTR_COOP_GROUP_MASK_REGIDS
	.align		4
.L_10817:
        /*0068*/ 	.byte	0x04, 0x29
        /*006a*/ 	.short	(.L_10819 - .L_10818)


	//   ....[0]....
.L_10818:
        /*006c*/ 	.word	0xffffffff


	//   ....[1]....
        /*0070*/ 	.word	0xffffffff


	//   ....[2]....
        /*0074*/ 	.word	0xffffffff


	//   ....[3]....
        /*0078*/ 	.word	0xffffffff


	//   ....[4]....
        /*007c*/ 	.word	0xffffffff


	//   ....[5]....
        /*0080*/ 	.word	0xffffffff


	//   ....[6]....
        /*0084*/ 	.word	0xffffffff


	//   ....[7]....
        /*0088*/ 	.word	0xffffffff


	//   ....[8]....
        /*008c*/ 	.word	0xffffffff


	//   ....[9]....
        /*0090*/ 	.word	0xffffffff


	//   ....[10]....
        /*0094*/ 	.word	0xffffffff


	//   ....[11]....
        /*0098*/ 	.word	0xffffffff


	//   ....[12]....
        /*009c*/ 	.word	0xffffffff


	//   ....[13]....
        /*00a0*/ 	.word	0xffffffff


	//   ....[14]....
        /*00a4*/ 	.word	0xffffffff


	//   ....[15]....
        /*00a8*/ 	.word	0xffffffff


	//   ....[16]....
        /*00ac*/ 	.word	0x05000004


	//   ....[17]....
        /*00b0*/ 	.word	0x05000004


	//   ....[18]....
        /*00b4*/ 	.word	0x05000004


	//----- nvinfo : EIATTR_COOP_GROUP_INSTR_OFFSETS
	.align		4
.L_10819:
        /*00b8*/ 	.byte	0x04, 0x28
        /*00ba*/ 	.short	(.L_10821 - .L_10820)


	//   ....[0]....
.L_10820:
        /*00bc*/ 	.word	0x00001800


	//   ....[1]....
        /*00c0*/ 	.word	0x00001830


	//   ....[2]....
        /*00c4*/ 	.word	0x000023a0


	//   ....[3]....
        /*00c8*/ 	.word	0x000023d0


	//   ....[4]....
        /*00cc*/ 	.word	0x00002d10


	//   ....[5]....
        /*00d0*/ 	.word	0x00002d40


	//   ....[6]....
        /*00d4*/ 	.word	0x00003750


	//   ....[7]....
        /*00d8*/ 	.word	0x000037d0


	//   ....[8]....
        /*00dc*/ 	.word	0x00004950


	//   ....[9]....
        /*00e0*/ 	.word	0x000049b0


	//   ....[10]....
        /*00e4*/ 	.word	0x000049f0


	//   ....[11]....
        /*00e8*/ 	.word	0x00004a10


	//   ....[12]....
        /*00ec*/ 	.word	0x00004a30


	//   ....[13]....
        /*00f0*/ 	.word	0x00004b10


	//   ....[14]....
        /*00f4*/ 	.word	0x00004b30


	//   ....[15]....
        /*00f8*/ 	.word	0x00004b50


	//   ....[16]....
        /*00fc*/ 	.word	0x00004d50


	//   ....[17]....
        /*0100*/ 	.word	0x00004dc0


	//   ....[18]....
        /*0104*/ 	.word	0x00004e30


	//----- nvinfo : EIATTR_VRC_CTA_INIT_COUNT
	.align		4
.L_10821:
        /*0108*/ 	.byte	0x02, 0x4a
	.zero		1
	.zero		1


	//----- nvinfo : EIATTR_EXIT_INSTR_OFFSETS
	.align		4
        /*010c*/ 	.byte	0x04, 0x1c
        /*010e*/ 	.short	(.L_10823 - .L_10822)


	//   ....[0]....
.L_10822:
        /*0110*/ 	.word	0x00000080


	//   ....[1]....
        /*0114*/ 	.word	0x00004c00


	//   ....[2]....
        /*0118*/ 	.word	0x00004d00


	//----- nvinfo : EIATTR_MAX_THREADS
	.align		4
.L_10823:
        /*011c*/ 	.byte	0x04, 0x05
        /*011e*/ 	.short	(.L_10825 - .L_10824)
.L_10824:
        /*0120*/ 	.word	0x00000100
        /*0124*/ 	.word	0x00000001
        /*0128*/ 	.word	0x00000001


	//----- nvinfo : EIATTR_CRS_STACK_SIZE
	.align		4
.L_10825:
        /*012c*/ 	.byte	0x04, 0x1e
        /*012e*/ 	.short	(.L_10827 - .L_10826)
.L_10826:
        /*0130*/ 	.word	0x00000000


	//----- nvinfo : EIATTR_CBANK_PARAM_SIZE
	.align		4
.L_10827:
        /*0134*/ 	.byte	0x03, 0x19
        /*0136*/ 	.short	0x0060


	//----- nvinfo : EIATTR_PARAM_CBANK
	.align		4
        /*0138*/ 	.byte	0x04, 0x0a
        /*013a*/ 	.short	(.L_10829 - .L_10828)
	.align		4
.L_10828:
        /*013c*/ 	.word	index@(.nv.constant0._ZN18transformer_engine6detail38cast_transpose_fused_kernel_notalignedILb1ELb1ELb0EfNS_16CTDBiasDActParamI6__halfS3_S3_fEELi2ELi2ENS_5EmptyEXadL_ZNS_5dsiluIffEET_T0_RKS5_EEEEvT3_mmm)
        /*0140*/ 	.short	0x0380
        /*0142*/ 	.short	0x0060


	//----- nvinfo : EIATTR_SW_WAR
	.align		4
.L_10829:
        /*0144*/ 	.byte	0x04, 0x36
        /*0146*/ 	.short	(.L_10831 - .L_10830)
.L_10830:
        /*0148*/ 	.word	0x00000008
.L_10831:


//--------------------- .nv.info._ZN18transformer_engine6detail38cast_transpose_fused_kernel_notalignedILb1ELb1ELb0EfNS_16CTDBiasDActParamI6__halfS3_ffEELi2ELi1ENS_5EmptyEXadL_ZNS_5dsiluIffEET_T0_RKS5_EEEEvT3_mmm --------------------------
	.section	.nv.info._ZN18transformer_engine6detail38cast_transpose_fused_kernel_notalignedILb1ELb1ELb0EfNS_16CTDBiasDActParamI6__halfS3_ffEELi2ELi1ENS_5EmptyEXadL_ZNS_5dsiluIffEET_T0_RKS5_EEEEvT3_mmm,"",@"SHT_CUDA_INFO"
	.sectionflags	@""
	.align	4


	//----- nvinfo : EIATTR_CUDA_API_VERSION
	.align		4
        /*0000*/ 	.byte	0x04, 0x37
        /*0002*/ 	.short	(.L_10833 - .L_10832)
.L_10832:
        /*0004*/ 	.word	0x00000082


	//----- nvinfo : EIATTR_KPARAM_INFO
	.align		4
.L_10833:
        /*0008*/ 	.byte	0x04, 0x17
        /*000a*/ 	.short	(.L_10835 - .L_10834)
.L_10834:
        /*000c*/ 	.word	0x00000000
        /*0010*/ 	.short	0x0003
        /*0012*/ 	.short	0x0058
        /*0014*/ 	.byte	0x00, 0xf0, 0x21, 0x00


	//----- nvinfo : EIATTR_KPARAM_INFO
	.align		4
.L_10835:
        /*0018*/ 	.byte	0x04, 0x17
        /*001a*/ 	.short	(.L_10837 - .L_10836)
.L_10836:
        /*001c*/ 	.word	0x00000000
        /*0020*/ 	.short	0x0002
        /*0022*/ 	.short	0x0050
        /*0024*/ 	.byte	0x00, 0xf0, 0x21, 0x00


	//----- nvinfo : EIATTR_KPARAM_INFO
	.align		4
.L_10837:
        /*0028*/ 	.byte	0x04, 0x17
        /*002a*/ 	.short	(.L_10839 - .L_10838)
.L_10838:
        /*002c*/ 	.word	0x00000000
        /*0030*/ 	.short	0x0001
        /*0032*/ 	.short	0x0048
        /*0034*/ 	.byte	0x00, 0xf0, 0x21, 0x00


	//----- nvinfo : EIATTR_KPARAM_INFO
	.align		4
.L_10839:
        /*0038*/ 	.byte	0x04, 0x17
        /*003a*/ 	.short	(.L_10841 - .L_10840)
.L_10840:
        /*003c*/ 	.word	0x00000000
        /*0040*/ 	.short	0x0000
        /*0042*/ 	.short	0x0000
        /*0044*/ 	.byte	0x00, 0xf0, 0x21, 0x01


	//----- nvinfo : EIATTR_SPARSE_MMA_MASK
	.align		4
.L_10841:
        /*0048*/ 	.byte	0x03, 0x50
        /*004a*/ 	.short	0x0000


	//----- nvinfo : EIATTR_MAXREG_COUNT
	.align		4
        /*004c*/ 	.byte	0x03, 0x1b
        /*004e*/ 	.short	0x00ff


	//----- nvinfo : EIATTR_NUM_BARRIERS
	.align		4
        /*0050*/ 	.byte	0x02, 0x4c
        /*0052*/ 	.byte	0x01
	.zero		1


	//----- nvinfo : EIATTR_MERCURY_ISA_VERSION
	.align		4
        /*0054*/ 	.byte	0x03, 0x5f
        /*0056*/ 	.short	0x0101


	//----- nvinfo : EIATTR_COOP_GROUP_MASK_REGIDS
	.align		4
        /*0058*/ 	.byte	0x04, 0x29
        /*005a*/ 	.short	(.L_10843 - .L_10842)


	//   ....[0]....
.L_10842:
        /*005c*/ 	.word	0xffffffff


	//   ....[1]....
        /*0060*/ 	.word	0xffffffff


	//   ....[2]....
        /*0064*/ 	.word	0xffffffff


	//   ....[3]....
        /*0068*/ 	.word	0xffffffff


	//   ....[4]....
        /*006c*/ 	.word	0xffffffff


	//   ....[5]....
        /*0070*/ 	.word	0xffffffff


	//   ....[6]....
        /*0074*/ 	.word	0xffffffff


	//   ....[7]....
        /*0078*/ 	.word	0xffffffff


	//   ....[8]....
        /*007c*/ 	.word	0xffffffff


	//   ....[9]....
        /*0080*/ 	.word	0xffffffff


	//   ....[10]....
        /*0084*/ 	.word	0xffffffff


	//   ....[11]....
        /*0088*/ 	.word	0xffffffff


	//   ....[12]....
        /*008c*/ 	.word	0xffffffff


	//   ....[13]....
        /*0090*/ 	.word	0xffffffff


	//   ....[14]....
        /*0094*/ 	.word	0xffffffff


	//   ....[15]....
        /*0098*/ 	.word	0xffffffff


	//   ....[16]....
        /*009c*/ 	.word	0x05000004


	//   ....[17]....
        /*00a0*/ 	.word	0x05000004


	//   ....[18]....
        /*00a4*/ 	.word	0x05000004


	//----- nvinfo : EIATTR_COOP_GROUP_INSTR_OFFSETS
	.align		4
.L_10843:
        /*00a8*/ 	.byte	0x04, 0x28
        /*00aa*/ 	.short	(.L_10845 - .L_10844)


	//   ....[0]....
.L_10844:
        /*00ac*/ 	.word	0x00000ff0


	//   ....[1]....
        /*00b0*/ 	.word	0x00001000


	//   ....[2]....
        /*00b4*/ 	.word	0x000015b0


	//   ....[3]....
        /*00b8*/ 	.word	0x000015c0


	//   ....[4]....
        /*00bc*/ 	.word	0x00001ab0


	//   ....[5]....
        /*00c0*/ 	.word	0x00001af0


	//   ....[6]....
        /*00c4*/ 	.word	0x00001f70


	//   ....[7]....
        /*00c8*/ 	.word	0x00002010


	//   ....[8]....
        /*00cc*/ 	.word	0x000031d0


	//   ....[9]....
        /*00d0*/ 	.word	0x00003230


	//   ....[10]....
        /*00d4*/ 	.word	0x00003250


	//   ....[11]....
        /*00d8*/ 	.word	0x00003270


	//   ....[12]....
        /*00dc*/ 	.word	0x00003290


	//   ....[13]....
        /*00e0*/ 	.word	0x00003350


	//   ....[14]....
        /*00e4*/ 	.word	0x00003370


	//   ....[15]....
        /*00e8*/ 	.word	0x00003390


	//   ....[16]....
        /*00ec*/ 	.word	0x00003590


	//   ....[17]....
        /*00f0*/ 	.word	0x00003600


	//   ....[18]....
        /*00f4*/ 	.word	0x00003670


	//----- nvinfo : EIATTR_VRC_CTA_INIT_COUNT
	.align		4
.L_10845:
        /*00f8*/ 	.byte	0x02, 0x4a
	.zero		1
	.zero		1


	//----- nvinfo : EIATTR_EXIT_INSTR_OFFSETS
	.align		4
        /*00fc*/ 	.byte	0x04, 0x1c
        /*00fe*/ 	.short	(.L_10847 - .L_10846)


	//   ....[0]....
.L_10846:
        /*0100*/ 	.word	0x00000080


	//   ....[1]....
        /*0104*/ 	.word	0x00003440


	//   ....[2]....
        /*0108*/ 	.word	0x00003540


	//----- nvinfo : EIATTR_MAX_THREADS
	.align		4
.L_10847:
        /*010c*/ 	.byte	0x04, 0x05
        /*010e*/ 	.short	(.L_10849 - .L_10848)
.L_10848:
        /*0110*/ 	.word	0x00000100
        /*0114*/ 	.word	0x00000001
        /*0118*/ 	.word	0x00000001


	//----- nvinfo : EIATTR_CRS_STACK_SIZE
	.align		4
.L_10849:
        /*011c*/ 	.byte	0x04, 0x1e
        /*011e*/ 	.short	(.L_10851 - .L_10850)
.L_10850:
        /*0120*/ 	.word	0x00000000


	//----- nvinfo : EIATTR_CBANK_PARAM_SIZE
	.align		4
.L_10851:
        /*0124*/ 	.byte	0x03, 0x19
        /*0126*/ 	.short	0x0060


	//----- nvinfo : EIATTR_PARAM_CBANK
	.align		4
        /*0128*/ 	.byte	0x04, 0x0a
        /*012a*/ 	.short	(.L_10853 - .L_10852)
	.align		4
.L_10852:
        /*012c*/ 	.word	index@(.nv.constant0._ZN18transformer_engine6detail38cast_transpose_fused_kernel_notalignedILb1ELb1ELb0EfNS_16CTDBiasDActParamI6__halfS3_ffEELi2ELi1ENS_5EmptyEXadL_ZNS_5dsiluIffEET_T0_RKS5_EEEEvT3_mmm)
        /*0130*/ 	.short	0x0380
        /*0132*/ 	.short	0x0060


	//----- nvinfo : EIATTR_SW_WAR
	.align		4
.L_10853:
        /*0134*/ 	.byte	0x04, 0x36
        /*0136*/ 	.short	(.L_10855 - .L_10854)
.L_10854:
        /*0138*/ 	.word	0x00000008
.L_10855:


//--------------------- .nv.info._ZN18transformer_engine6detail38cast_transpose_fused_kernel_notalignedILb1ELb1ELb0EfNS_16CTDBiasDActParamIff13__nv_fp8_e4m3fEELi1ELi4ENS_5EmptyEXadL_ZNS_5dsiluIffEET_T0_RKS5_EEEEvT3_mmm --------------------------
	.section	.nv.info._ZN18transformer_engine6detail38cast_transpose_fused_kernel_notalignedILb1ELb1ELb0EfNS_16CTDBiasDActParamIff13__nv_fp8_e4m3fEELi1ELi4ENS_5EmptyEXadL_ZNS_5dsiluIffEET_T0_RKS5_EEEEvT3_mmm,"",@"SHT_CUDA_INFO"
	.sectionflags	@""
	.align	4


	//----- nvinfo : EIATTR_CUDA_API_VERSION
	.align		4
        /*0000*/ 	.byte	0x04, 0x37
        /*0002*/ 	.short	(.L_10857 - .L_10856)
.L_10856:
        /*0004*/ 	.word	0x00000082


	//----- nvinfo : EIATTR_KPARAM_INFO
	.align		4
.L_10857:
        /*0008*/ 	.byte	0x04, 0x17
        /*000a*/ 	.short	(.L_10859 - .L_10858)
.L_10858:
        /*000c*/ 	.word	0x00000000
        /*0010*/ 	.short	0x0003
        /*0012*/ 	.short	0x0058
        /*0014*/ 	.byte	0x00, 0xf0, 0x21, 0x00


	//----- nvinfo : EIATTR_KPARAM_INFO
	.align		4
.L_10859:
        /*0018*/ 	.byte	0x04, 0x17
        /*001a*/ 	.short	(.L_10861 - .L_10860)
.L_10860:
        /*001c*/ 	.word	0x00000000
        /*0020*/ 	.short	0x0002
        /*0022*/ 	.short	0x0050
        /*0024*/ 	.byte	0x00, 0xf0, 0x21, 0x00


	//----- nvinfo : EIATTR_KPARAM_INFO
	.align		4
.L_10861:
        /*0028*/ 	.byte	0x04, 0x17
        /*002a*/ 	.short	(.L_10863 - .L_10862)
.L_10862:
        /*002c*/ 	.word	0x00000000
        /*0030*/ 	.short	0x0001
        /*0032*/ 	.short	0x0048
        /*0034*/ 	.byte	0x00, 0xf0, 0x21, 0x00


	//----- nvinfo : EIATTR_KPARAM_INFO
	.align		4
.L_10863:
        /*0038*/ 	.byte	0x04, 0x17
        /*003a*/ 	.short	(.L_10865 - .L_10864)
.L_10864:
        /*003c*/ 	.word	0x00000000
        /*0040*/ 	.short	0x0000
        /*0042*/ 	.short	0x0000
        /*0044*/ 	.byte	0x00, 0xf0, 0x21, 0x01


	//----- nvinfo : EIATTR_SPARSE_MMA_MASK
	.align		4
.L_10865:
        /*0048*/ 	.byte	0x03, 0x50
        /*004a*/ 	.short	0x0000


	//----- nvinfo : EIATTR_MAXREG_COUNT
	.align		4
        /*004c*/ 	.byte	0x03, 0x1b
        /*004e*/ 	.short	0x00ff


	//----- nvinfo : EIATTR_NUM_BARRIERS
	.align		4
        /*0050*/ 	.byte	0x02, 0x4c
        /*0052*/ 	.byte	0x01
	.zero		1


	//----- nvinfo : EIATTR_MERCURY_ISA_VERSION
	.align		4
        /*0054*/ 	.byte	0x03, 0x5f
        /*0056*/ 	.short	0x0101


	//----- nvinfo : EIATTR_INT_WARP_WIDE_INSTR_OFFSETS
	.align		4
        /*0058*/ 	.byte	0x04, 0x31
        /*005a*/ 	.short	(.L_10867 - .L_10866)


	//   ....[0]....
.L_10866:
        /*005c*/ 	.word	0x00000660


	//   ....[1]....
        /*0060*/ 	.word	0x000009e0


	//----- nvinfo : EIATTR_COOP_GROUP_MASK_REGIDS
	.align		4
.L_10867:
        /*0064*/ 	.byte	0x04, 0x29
        /*0066*/ 	.short	(.L_10869 - .L_10868)


	//   ....[0]....
.L_10868:
        /*0068*/ 	.word	0xffffffff


	//   ....[1]....
        /*006c*/ 	.word	0xffffffff


	//   ....[2]....
        /*0070*/ 	.word	0xffffffff


	//   ....[3]....
        /*0074*/ 	.word	0xffffffff


	//   ....[4]....
        /*0078*/ 	.word	0xffffffff


	//   ....[5]....
        /*007c*/ 	.word	0xffffffff


	//   ....[6]....
        /*0080*/ 	.word	0xffffffff


	//   ....[7]....
        /*0084*/ 	.word	0xffffffff


	//   ....[8]....
        /*0088*/ 	.word	0xffffffff


	//   ....[9]....
        /*008c*/ 	.word	0xffffffff


	//   ....[10]....
        /*0090*/ 	.word	0xffffffff


	//   ....[11]....
        /*0094*/ 	.word	0xffffffff


	//   ....[12]....
        /*0098*/ 	.word	0x05000006


	//   ....[13]....
        /*009c*/ 	.word	0x05000006


	//   ....[14]....
        /*00a0*/ 	.word	0x05000006


	//----- nvinfo : EIATTR_COOP_GROUP_INSTR_OFFSETS
	.align		4
.L_10869:
        /*00a4*/ 	.byte	0x04, 0x28
        /*00a6*/ 	.short	(.L_10871 - .L_10870)


	//   ....[0]....
.L_10870:
        /*00a8*/ 	.word	0x00002000


	//   ....[1]....
        /*00ac*/ 	.word	0x00002e70


	//   ....[2]....
        /*00b0*/ 	.word	0x000039f0


	//   ....[3]....
        /*00b4*/ 	.word	0x00004470


	//   ....[4]....
        /*00b8*/ 	.word	0x00004d30


	//   ....[5]....
        /*00bc*/ 	.word	0x00004db0


	//   ....[6]....
        /*00c0*/ 	.word	0x00004de0


	//   ....[7]....
        /*00c4*/ 	.word	0x00004e10


	//   ....[8]....
        /*00c8*/ 	.word	0x00004e30


	//   ....[9]....
        /*00cc*/ 	.word	0x00004f10


	//   ....[10]....
        /*00d0*/ 	.word	0x00004f30


	//   ....[11]....
        /*00d4*/ 	.word	0x00004f50


	//   ....[12]....
        /*00d8*/ 	.word	0x00005160


	//   ....[13]....
        /*00dc*/ 	.word	0x000051d0


	//   ....[14]....
        /*00e0*/ 	.word	0x00005240


	//----- nvinfo : EIATTR_VRC_CTA_INIT_COUNT
	.align		4
.L_10871:
        /*00e4*/ 	.byte	0x02, 0x4a
	.zero		1
	.zero		1


	//----- nvinfo : EIATTR_EXIT_INSTR_OFFSETS
	.align		4
        /*00e8*/ 	.byte	0x04, 0x1c
        /*00ea*/ 	.short	(.L_10873 - .L_10872)


	//   ....[0]....
.L_10872:
        /*00ec*/ 	.word	0x00000080


	//   ....[1]....
        /*00f0*/ 	.word	0x00005010


	//   ....[2]....
        /*00f4*/ 	.word	0x00005110


	//----- nvinfo : EIATTR_MAX_THREADS
	.align		4
.L_10873:
        /*00f8*/ 	.byte	0x04, 0x05
        /*00fa*/ 	.short	(.L_10875 - .L_10874)
.L_10874:
        /*00fc*/ 	.word	0x00000100
        /*0100*/ 	.word	0x00000001
        /*0104*/ 	.word	0x00000001


	//----- nvinfo : EIATTR_CRS_STACK_SIZE
	.align		4
.L_10875:
        /*0108*/ 	.byte	0x04, 0x1e
        /*010a*/ 	.short	(.L_10877 - .L_10876)
.L_10876:
        /*010c*/ 	.word	0x00000000


	//----- nvinfo : EIATTR_CBANK_PARAM_SIZE
	.align		4
.L_10877:
        /*0110*/ 	.byte	0x03, 0x19
        /*0112*/ 	.short	0x0060


	//----- nvinfo : EIATTR_PARAM_CBANK
	.align		4
        /*0114*/ 	.byte	0x04, 0x0a
        /*0116*/ 	.short	(.L_10879 - .L_10878)
	.align		4
.L_10878:
        /*0118*/ 	.word	index@(.nv.constant0._ZN18transformer_engine6detail38cast_transpose_fused_kernel_notalignedILb1ELb1ELb0EfNS_16CTDBiasDActParamIff13__nv_fp8_e4m3fEELi1ELi4ENS_5EmptyEXadL_ZNS_5dsiluIffEET_T0_RKS5_EEEEvT3_mmm)
        /*011c*/ 	.short	0x0380
        /*011e*/ 	.short	0x0060


	//----- nvinfo : EIATTR_SW_WAR
	.align		4
.L_10879:
        /*0120*/ 	.byte	0x04, 0x36
        /*0122*/ 	.short	(.L_10881 - .L_10880)
.L_10880:
        /*0124*/ 	.word	0x00000008
.L_10881:


//--------------------- .nv.info._ZN18transformer_engine6detail38cast_transpose_fused_kernel_notalignedILb1ELb1ELb0EfNS_16CTDBiasDActParamIff13__nv_fp8_e5m2fEELi1ELi4ENS_5EmptyEXadL_ZNS_5dsiluIffEET_T0_RKS5_EEEEvT3_mmm --------------------------
	.section	.nv.info._ZN18transformer_engine6detail38cast_transpose_fused_kernel_notalignedILb1ELb1ELb0EfNS_16CTDBiasDActParamIff13__nv_fp8_e5m2fEELi1ELi4ENS_5EmptyEXadL_ZNS_5dsiluIffEET_T0_RKS5_EEEEvT3_mmm,"",@"SHT_CUDA_INFO"
	.sectionflags	@""
	.align	4


	//----- nvinfo : EIATTR_CUDA_API_VERSION
	.align		4
        /*0000*/ 	.byte	0x04, 0x37
        /*0002*/ 	.short	(.L_10883 - .L_10882)
.L_10882:
        /*0004*/ 	.word	0x00000082


	//----- nvinfo : EIATTR_KPARAM_INFO
	.align		4
.L_10883:
        /*0008*/ 	.byte	0x04, 0x17
        /*000a*/ 	.short	(.L_10885 - .L_10884)
.L_10884:
        /*000c*/ 	.word	0x00000000
        /*0010*/ 	.short	0x0003
        /*0012*/ 	.short	0x0058
        /*0014*/ 	.byte	0x00, 0xf0, 0x21, 0x00


	//----- nvinfo : EIATTR_KPARAM_INFO
	.align		4
.L_10885:
        /*0018*/ 	.byte	0x04, 0x17
        /*001a*/ 	.short	(.L_10887 - .L_10886)
.L_10886:
        /*001c*/ 	.word	0x00000000
        /*0020*/ 	.short	0x0002
        /*0022*/ 	.short	0x0050
        /*0024*/ 	.byte	0x00, 0xf0, 0x21, 0x00


	//----- nvinfo : EIATTR_KPARAM_INFO
	.align		4
.L_10887:
        /*0028*/ 	.byte	0x04, 0x17
        /*002a*/ 	.short	(.L_10889 - .L_10888)
.L_10888:
        /*002c*/ 	.word	0x00000000
        /*0030*/ 	.short	0x0001
        /*0032*/ 	.short	0x0048
        /*0034*/ 	.byte	0x00, 0xf0, 0x21, 0x00


	//----- nvinfo : EIATTR_KPARAM_INFO
	.align		4
.L_10889:
        /*0038*/ 	.byte	0x04, 0x17
        /*003a*/ 	.short	(.L_10891 - .L_10890)
.L_10890:
        /*003c*/ 	.word	0x00000000
        /*0040*/ 	.short	0x0000
        /*0042*/ 	.short	0x0000
        /*0044*/ 	.byte	0x00, 0xf0, 0x21, 0x01


	//----- nvinfo : EIATTR_SPARSE_MMA_MASK
	.align		4
.L_10891:
        /*0048*/ 	.byte	0x03, 0x50
        /*004a*/ 	.short	0x0000


	//----- nvinfo : EIATTR_MAXREG_COUNT
	.align		4
        /*004c*/ 	.byte	0x03, 0x1b
        /*004e*/ 	.short	0x00ff


	//----- nvinfo : EIATTR_NUM_BARRIERS
	.align		4
        /*0050*/ 	.byte	0x02, 0x4c
        /*0052*/ 	.byte	0x01
	.zero		1


	//----- nvinfo : EIATTR_MERCURY_ISA_VERSION
	.align		4
        /*0054*/ 	.byte	0x03, 0x5f
        /*0056*/ 	.short	0x0101


	//----- nvinfo : EIATTR_INT_WARP_WIDE_INSTR_OFFSETS
	.align		4
        /*0058*/ 	.byte	0x04, 0x31
        /*005a*/ 	.short	(.L_10893 - .L_10892)


	//   ....[0]....
.L_10892:
        /*005c*/ 	.word	0x00000660


	//   ....[1]....
        /*0060*/ 	.word	0x000009e0


	//----- nvinfo : EIATTR_COOP_GROUP_MASK_REGIDS
	.align		4
.L_10893:
        /*0064*/ 	.byte	0x04, 0x29
        /*0066*/ 	.short	(.L_10895 - .L_10894)


	//   ....[0]....
.L_10894:
        /*0068*/ 	.word	0xffffffff


	//   ....[1]....
        /*006c*/ 	.word	0xffffffff


	//   ....[2]....
        /*0070*/ 	.word	0xffffffff


	//   ....[3]....
        /*0074*/ 	.word	0xffffffff


	//   ....[4]....
        /*0078*/ 	.word	0xffffffff


	//   ....[5]....
        /*007c*/ 	.word	0xffffffff


	//   ....[6]....
        /*0080*/ 	.word	0xffffffff


	//   ....[7]....
        /*0084*/ 	.word	0xffffffff


	//   ....[8]....
        /*0088*/ 	.word	0xffffffff


	//   ....[9]....
        /*008c*/ 	.word	0xffffffff


	//   ....[10]....
        /*0090*/ 	.word	0xffffffff


	//   ....[11]....
        /*0094*/ 	.word	0xffffffff


	//   ....[12]....
        /*0098*/ 	.word	0x05000006


	//   ....[13]....
        /*009c*/ 	.word	0x05000006


	//   ....[14]....
        /*00a0*/ 	.word	0x05000006


	//----- nvinfo : EIATTR_COOP_GROUP_INSTR_OFFSETS
	.align		4
.L_10895:
        /*00a4*/ 	.byte	0x04, 0x28
        /*00a6*/ 	.short	(.L_10897 - .L_10896)


	//   ....[0]....
.L_10896:
        /*00a8*/ 	.word	0x00002000


	//   ....[1]....
        /*00ac*/ 	.word	0x00002e70


	//   ....[2]....
        /*00b0*/ 	.word	0x000039f0


	//   ....[3]....
        /*00b4*/ 	.word	0x00004470


	//   ....[4]....
        /*00b8*/ 	.word	0x00004d30


	//   ....[5]....
        /*00bc*/ 	.word	0x00004db0


	//   ....[6]....
        /*00c0*/ 	.word	0x00004de0


	//   ....[7]....
        /*00c4*/ 	.word	0x00004e10


	//   ....[8]....
        /*00c8*/ 	.word	0x00004e30


	//   ....[9]....
        /*00cc*/ 	.word	0x00004f10


	//   ....[10]....
        /*00d0*/ 	.word	0x00004f30


	//   ....[11]....
        /*00d4*/ 	.word	0x00004f50


	//   ....[12]....
        /*00d8*/ 	.word	0x00005160


	//   ....[13]....
        /*00dc*/ 	.word	0x000051d0


	//   ....[14]....
        /*00e0*/ 	.word	0x00005240


	//----- nvinfo : EIATTR_VRC_CTA_INIT_COUNT
	.align		4
.L_10897:
        /*00e4*/ 	.byte	0x02, 0x4a
	.zero		1
	.zero		1


	//----- nvinfo : EIATTR_EXIT_INSTR_OFFSETS
	.align		4
        /*00e8*/ 	.byte	0x04, 0x1c
        /*00ea*/ 	.short	(.L_10899 - .L_10898)


	//   ....[0]....
.L_10898:
        /*00ec*/ 	.word	0x00000080


	//   ....[1]....
        /*00f0*/ 	.word	0x00005010


	//   ....[2]....
        /*00f4*/ 	.word	0x00005110


	//----- nvinfo : EIATTR_MAX_THREADS
	.align		4
.L_10899:
        /*00f8*/ 	.byte	0x04, 0x05
        /*00fa*/ 	.short	(.L_10901 - .L_10900)
.L_10900:
        /*00fc*/ 	.word	0x00000100
        /*0100*/ 	.word	0x00000001
        /*0104*/ 	.word	0x00000001


	//----- nvinfo : EIATTR_CRS_STACK_SIZE
	.align		4
.L_10901:
        /*0108*/ 	.byte	0x04, 0x1e
        /*010a*/ 	.short	(.L_10903 - .L_10902)
.L_10902:
        /*010c*/ 	.word	0x00000000


	//----- nvinfo : EIATTR_CBANK_PARAM_SIZE
	.align		4
.L_10903:
        /*0110*/ 	.byte	0x03, 0x19
        /*0112*/ 	.short	0x0060


	//----- nvinfo : EIATTR_PARAM_CBANK
	.align		4
        /*0114*/ 	.byte	0x04, 0x0a
        /*0116*/ 	.short	(.L_10905 - .L_10904)
	.align		4
.L_10904:
        /*0118*/ 	.word	index@(.nv.constant0._ZN18transformer_engine6detail38cast_transpose_fused_kernel_notalignedILb1ELb1ELb0EfNS_16CTDBiasDActParamIff13__nv_fp8_e5m2fEELi1ELi4ENS_5EmptyEXadL_ZNS_5dsiluIffEET_T0_RKS5_EEEEvT3_mmm)
        /*011c*/ 	.short	0x0380
        /*011e*/ 	.short	0x0060


	//----- nvinfo : EIATTR_SW_WAR
	.align		4
.L_10905:
        /*0120*/ 	.byte	0x04, 0x36
        /*0122*/ 	.short	(.L_10907 - .L_10906)
.L_10906:
        /*0124*/ 	.word	0x00000008
.L_10907:


//--------------------- .nv.info._ZN18transformer_engine6detail38cast_transpose_fused_kernel_notalignedILb1ELb1ELb0EfNS_16CTDBiasDActParamIff13__nv_bfloat16fEELi1ELi2ENS_5EmptyEXadL_ZNS_5dsiluIffEET_T0_RKS5_EEEEvT3_mmm --------------------------
	.section	.nv.info._ZN18transformer_engine6detail38cast_transpose_fused_kernel_notalignedILb1ELb1ELb0EfNS_16CTDBiasDActParamIff13__nv_bfloat16fEELi1ELi2ENS_5EmptyEXadL_ZNS_5dsiluIffEET_T0_RKS5_EEEEvT3_mmm,"",@"SHT_CUDA_INFO"
	.sectionflags	@""
	.align	4


	//----- nvinfo : EIATTR_CUDA_API_VERSION
	.align		4
        /*0000*/ 	.byte	0x04, 0x37
        /*0002*/ 	.short	(.L_10909 - .L_10908)
.L_10908:
        /*0004*/ 	.word	0x00000082


	//----- nvinfo : EIATTR_KPARAM_INFO
	.align		4
.L_10909:
        /*0008*/ 	.byte	0x04, 0x17
        /*000a*/ 	.short	(.L_10911 - .L_10910)
.L_10910:
        /*000c*/ 	.word	0x00000000
        /*0010*/ 	.short	0x0003
        /*0012*/ 	.short	0x0058
        /*0014*/ 	.byte	0x00, 0xf0, 0x21, 0x00


	//----- nvinfo : EIATTR_KPARAM_INFO
	.align		4
.L_10911:
        /*0018*/ 	.byte	0x04, 0x17
        /*001a*/ 	.short	(.L_10913 - .L_10912)
.L_10912:
        /*001c*/ 	.word	0x00000000
        /*0020*/ 	.short	0x0002
        /*0022*/ 	.short	0x0050
        /*0024*/ 	.byte	0x00, 0xf0, 0x21, 0x00


	//----- nvinfo : EIATTR_KPARAM_INFO
	.align		4
.L_10913:
        /*0028*/ 	.byte	0x04, 0x17
        /*002a*/ 	.short	(.L_10915 - .L_10914)
.L_10914:
        /*002c*/ 	.word	0x00000000
        /*0030*/ 	.short	0x0001
        /*0032*/ 	.short	0x0048
        /*0034*/ 	.byte	0x00, 0xf0, 0x21, 0x00


	//----- nvinfo : EIATTR_KPARAM_INFO
	.align		4
.L_10915:
        /*0038*/ 	.byte	0x04, 0x17
        /*003a*/ 	.short	(.L_10917 - .L_10916)
.L_10916:
        /*003c*/ 	.word	0x00000000
        /*0040*/ 	.short	0x0000
        /*0042*/ 	.short	0x0000
        /*0044*/ 	.byte	0x00, 0xf0, 0x21, 0x01


	//----- nvinfo : EIATTR_SPARSE_MMA_MASK
	.align		4
.L_10917:
        /*0048*/ 	.byte	0x03, 0x50
        /*004a*/ 	.short	0x0000


	//----- nvinfo : EIATTR_MAXREG_COUNT
	.align		4
        /*004c*/ 	.byte	0x03, 0x1b
        /*004e*/ 	.short	0x00ff


	//----- nvinfo : EIATTR_NUM_BARRIERS
	.align		4
        /*0050*/ 	.byte	0x02, 0x4c
        /*0052*/ 	.byte	0x01
	.zero		1


	//----- nvinfo : EIATTR_MERCURY_ISA_VERSION
	.align		4
        /*0054*/ 	.byte	0x03, 0x5f
        /*0056*/ 	.short	0x0101


	//----- nvinfo : EIATTR_INT_WARP_WIDE_INSTR_OFFSETS
	.align		4
        /*0058*/ 	.byte	0x04, 0x31
        /*005a*/ 	.short	(.L_10919 - .L_10918)


	//   ....[0]....
.L_10918:
        /*005c*/ 	.word	0x000007b0


	//----- nvinfo : EIATTR_COOP_GROUP_MASK_REGIDS
	.align		4
.L_10919:
        /*0060*/ 	.byte	0x04, 0x29
        /*0062*/ 	.short	(.L_10921 - .L_10920)


	//   ....[0]....
.L_10920:
        /*0064*/ 	.word	0xffffffff


	//   ....[1]....
        /*0068*/ 	.word	0xffffffff


	//   ....[2]....
        /*006c*/ 	.word	0xffffffff


	//   ....[3]....
        /*0070*/ 	.word	0xffffffff


	//   ....[4]....
        /*0074*/ 	.word	0xffffffff


	//   ....[5]....
        /*0078*/ 	.word	0xffffffff


	//   ....[6]....
        /*007c*/ 	.word	0xffffffff


	//   ....[7]....
        /*0080*/ 	.word	0xffffffff


	//   ....[8]....
        /*0084*/ 	.word	0xffffffff


	//   ....[9]....
        /*0088*/ 	.word	0xffffffff


	//   ....[10]....
        /*008c*/ 	.word	0xffffffff


	//   ....[11]....
        /*0090*/ 	.word	0xffffffff


	//   ....[12]....
        /*0094*/ 	.word	0x05000004


	//   ....[13]....
        /*0098*/ 	.word	0x05000004


	//   ....[14]....
        /*009c*/ 	.word	0x05000004


	//----- nvinfo : EIATTR_COOP_GROUP_INSTR_OFFSETS
	.align		4
.L_10921:
        /*00a0*/ 	.byte	0x04, 0x28
        /*00a2*/ 	.short	(.L_10923 - .L_10922)


	//   ....[0]....
.L_10922:
        /*00a4*/ 	.word	0x00001380


	//   ....[1]....
        /*00a8*/ 	.word	0x000018e0


	//   ....[2]....
        /*00ac*/ 	.word	0x00001e90


	//   ....[3]....
        /*00b0*/ 	.word	0x00002510


	//   ....[4]....
        /*00b4*/ 	.word	0x00002d70


	//   ....[5]....
        /*00b8*/ 	.word	0x00002dd0


	//   ....[6]....
        /*00bc*/ 	.word	0x00002e10


	//   ....[7]....
        /*00c0*/ 	.word	0x00002e30


	//   ....[8]....
        /*00c4*/ 	.word	0x00002e50


	//   ....[9]....
        /*00c8*/ 	.word	0x00002f30


	//   ....[10]....
        /*00cc*/ 	.word	0x00002f50


	//   ....[11]....
        /*00d0*/ 	.word	0x00002f70


	//   ....[12]....
        /*00d4*/ 	.word	0x00003170


	//   ....[13]....
        /*00d8*/ 	.word	0x000031e0


	//   ....[14]....
        /*00dc*/ 	.word	0x00003250


	//----- nvinfo : EIATTR_VRC_CTA_INIT_COUNT
	.align		4
.L_10923:
        /*00e0*/ 	.byte	0x02, 0x4a
	.zero		1
	.zero		1


	//----- nvinfo : EIATTR_EXIT_INSTR_OFFSETS
	.align		4
        /*00e4*/ 	.byte	0x04, 0x1c
        /*00e6*/ 	.short	(.L_10925 - .L_10924)


	//   ....[0]....
.L_10924:
        /*00e8*/ 	.word	0x00000080


	//   ....[1]....
        /*00ec*/ 	.word	0x00003020


	//   ....[2]....
        /*00f0*/ 	.word	0x00003120


	//----- nvinfo : EIATTR_MAX_THREADS
	.align		4
.L_10925:
        /*00f4*/ 	.byte	0x04, 0x05
        /*00f6*/ 	.short	(.L_10927 - .L_10926)
.L_10926:
        /*00f8*/ 	.word	0x00000100
        /*00fc*/ 	.word	0x00000001
        /*0100*/ 	.word	0x00000001


	//----- nvinfo : EIATTR_CRS_STACK_SIZE
	.align		4
.L_10927:
        /*0104*/ 	.byte	0x04, 0x1e
        /*0106*/ 	.short	(.L_10929 - .L_10928)
.L_10928:
        /*0108*/ 	.word	0x00000000


	//----- nvinfo : EIATTR_CBANK_PARAM_SIZE
	.align		4
.L_10929:
        /*010c*/ 	.byte	0x03, 0x19
        /*010e*/ 	.short	0x0060


	//----- nvinfo : EIATTR_PARAM_CBANK
	.align		4
        /*0110*/ 	.byte	0x04, 0x0a
        /*0112*/ 	.short	(.L_10931 - .L_10930)
	.align		4
.L_10930:
        /*0114*/ 	.word	index@(.nv.constant0._ZN18transformer_engine6detail38cast_transpose_fused_kernel_notalignedILb1ELb1ELb0EfNS_16CTDBiasDActParamIff13__nv_bfloat16fEELi1ELi2ENS_5EmptyEXadL_ZNS_5dsiluIffEET_T0_RKS5_EEEEvT3_mmm)
        /*0118*/ 	.short	0x0380
        /*011a*/ 	.short	0x0060


	//----- nvinfo : EIATTR_SW_WAR
	.align		4
.L_10931:
        /*011c*/ 	.byte	0x04, 0x36
        /*011e*/ 	.short	(.L_10933 - .L_10932)
.L_10932:
        /*0120*/ 	.word	0x00000008
.L_10933:


//--------------------- .nv.info._ZN18transformer_engine6detail38cast_transpose_fused_kernel_notalignedILb1ELb1ELb0EfNS_16CTDBiasDActParamIff6__halffEELi1ELi2ENS_5EmptyEXadL_ZNS_5dsiluIffEET_T0_RKS5_EEEEvT3_mmm --------------------------
	.section	.nv.info._ZN18transformer_engine6detail38cast_transpose_fused_kernel_notalignedILb1ELb1ELb0EfNS_16CTDBiasDActParamIff6__halffEELi1ELi2ENS_5EmptyEXadL_ZNS_5dsiluIffEET_T0_RKS5_EEEEvT3_mmm,"",@"SHT_CUDA_INFO"
	.sectionflags	@""
	.align	4


	//----- nvinfo : EIATTR_CUDA_API_VERSION
	.align		4
        /*0000*/ 	.byte	0x04, 0x37
        /*0002*/ 	.short	(.L_10935 - .L_10934)
.L_10934:
        /*0004*/ 	.word	0x00000082


	//----- nvinfo : EIATTR_KPARAM_INFO
	.align		4
.L_10935:
        /*0008*/ 	.byte	0x04, 0x17
        /*000a*/ 	.short	(.L_10937 - .L_10936)
.L_10936:
        /*000c*/ 	.word	0x00000000
        /*0010*/ 	.short	0x0003
        /*0012*/ 	.short	0x0058
        /*0014*/ 	.byte	0x00, 0xf0, 0x21, 0x00


	//----- nvinfo : EIATTR_KPARAM_INFO
	.align		4
.L_10937:
        /*0018*/ 	.byte	0x04, 0x17
        /*001a*/ 	.short	(.L_10939 - .L_10938)
.L_10938:
        /*001c*/ 	.word	0x00000000
        /*0020*/ 	.short	0x0002
        /*0022*/ 	.short	0x0050
        /*0024*/ 	.byte	0x00, 0xf0, 0x21, 0x00


	//----- nvinfo : EIATTR_KPARAM_INFO
	.align		4
.L_10939:
        /*0028*/ 	.byte	0x04, 0x17
        /*002a*/ 	.short	(.L_10941 - .L_10940)
.L_10940:
        /*002c*/ 	.word	0x00000000
        /*0030*/ 	.short	0x0001
        /*0032*/ 	.short	0x0048
        /*0034*/ 	.byte	0x00, 0xf0, 0x21, 0x00


	//----- nvinfo : EIATTR_KPARAM_INFO
	.align		4
.L_10941:
        /*0038*/ 	.byte	0x04, 0x17
        /*003a*/ 	.short	(.L_10943 - .L_10942)
.L_10942:
        /*003c*/ 	.word	0x00000000
        /*0040*/ 	.short	0x0000
        /*0042*/ 	.short	0x0000
        /*0044*/ 	.byte	0x00, 0xf0, 0x21, 0x01


	//----- nvinfo : EIATTR_SPARSE_MMA_MASK
	.align		4
.L_10943:
        /*0048*/ 	.byte	0x03, 0x50
        /*004a*/ 	.short	0x0000


	//----- nvinfo : EIATTR_MAXREG_COUNT
	.align		4
        /*004c*/ 	.byte	0x03, 0x1b
        /*004e*/ 	.short	0x00ff


	//----- nvinfo : EIATTR_NUM_BARRIERS
	.align		4
        /*0050*/ 	.byte	0x02, 0x4c
        /*0052*/ 	.byte	0x01
	.zero		1


	//----- nvinfo : EIATTR_MERCURY_ISA_VERSION
	.align		4
        /*0054*/ 	.byte	0x03, 0x5f
        /*0056*/ 	.short	0x0101


	//----- nvinfo : EIATTR_INT_WARP_WIDE_INSTR_OFFSETS
	.align		4
        /*0058*/ 	.byte	0x04, 0x31
        /*005a*/ 	.short	(.L_10945 - .L_10944)


	//   ....[0]....
.L_10944:
        /*005c*/ 	.word	0x000007b0


	//----- nvinfo : EIATTR_COOP_GROUP_MASK_REGIDS
	.align		4
.L_10945:
        /*0060*/ 	.byte	0x04, 0x29
        /*0062*/ 	.short	(.L_10947 - .L_10946)


	//   ....[0]....
.L_10946:
        /*0064*/ 	.word	0xffffffff


	//   ....[1]....
        /*0068*/ 	.word	0xffffffff


	//   ....[2]....
        /*006c*/ 	.word	0xffffffff


	//   ....[3]....
        /*0070*/ 	.word	0xffffffff


	//   ....[4]....
        /*0074*/ 	.word	0xffffffff


	//   ....[5]....
        /*0078*/ 	.word	0xffffffff


	//   ....[6]....
        /*007c*/ 	.word	0xffffffff


	//   ....[7]....
        /*0080*/ 	.word	0xffffffff


	//   ....[8]....
        /*0084*/ 	.word	0xffffffff


	//   ....[9]....
        /*0088*/ 	.word	0xffffffff


	//   ....[10]....
        /*008c*/ 	.word	0xffffffff


	//   ....[11]....
        /*0090*/ 	.word	0xffffffff


	//   ....[12]....
        /*0094*/ 	.word	0x05000004


	//   ....[13]....
        /*0098*/ 	.word	0x05000004


	//   ....[14]....
        /*009c*/ 	.word	0x05000004


	//----- nvinfo : EIATTR_COOP_GROUP_INSTR_OFFSETS
	.align		4
.L_10947:
        /*00a0*/ 	.byte	0x04, 0x28
        /*00a2*/ 	.short	(.L_10949 - .L_10948)


	//   ....[0]....
.L_10948:
        /*00a4*/ 	.word	0x00001380


	//   ....[1]....
        /*00a8*/ 	.word	0x000018e0


	//   ....[2]....
        /*00ac*/ 	.word	0x00001e90


	//   ....[3]....
        /*00b0*/ 	.word	0x00002510


	//   ....[4]....
        /*00b4*/ 	.word	0x00002d70


	//   ....[5]....
        /*00b8*/ 	.word	0x00002dd0


	//   ....[6]....
        /*00bc*/ 	.word	0x00002e10


	//   ....[7]....
        /*00c0*/ 	.word	0x00002e30


	//   ....[8]....
        /*00c4*/ 	.word	0x00002e50


	//   ....[9]....
        /*00c8*/ 	.word	0x00002f30


	//   ....[10]....
        /*00cc*/ 	.word	0x00002f50


	//   ....[11]....
        /*00d0*/ 	.word	0x00002f70


	//   ....[12]....
        /*00d4*/ 	.word	0x00003170


	//   ....[13]....
        /*00d8*/ 	.word	0x000031e0


	//   ....[14]....
        /*00dc*/ 	.word	0x00003250


	//----- nvinfo : EIATTR_VRC_CTA_INIT_COUNT
	.align		4
.L_10949:
        /*00e0*/ 	.byte	0x02, 0x4a
	.zero		1
	.zero		1


	//----- nvinfo : EIATTR_EXIT_INSTR_OFFSETS
	.align		4
        /*00e4*/ 	.byte	0x04, 0x1c
        /*00e6*/ 	.short	(.L_10951 - .L_10950)


	//   ....[0]....
.L_10950:
        /*00e8*/ 	.word	0x00000080


	//   ....[1]....
        /*00ec*/ 	.word	0x00003020


	//   ....[2]....
        /*00f0*/ 	.word	0x00003120


	//----- nvinfo : EIATTR_MAX_THREADS
	.align		4
.L_10951:
        /*00f4*/ 	.byte	0x04, 0x05
        /*00f6*/ 	.short	(.L_10953 - .L_10952)
.L_10952:
        /*00f8*/ 	.word	0x00000100
        /*00fc*/ 	.word	0x00000001
        /*0100*/ 	.word	0x00000001


	//----- nvinfo : EIATTR_CRS_STACK_SIZE
	.align		4
.L_10953:
        /*0104*/ 	.byte	0x04, 0x1e
        /*0106*/ 	.short	(.L_10955 - .L_10954)
.L_10954:
        /*0108*/ 	.word	0x00000000


	//----- nvinfo : EIATTR_CBANK_PARAM_SIZE
	.align		4
.L_10955:
        /*010c*/ 	.byte	0x03, 0x19
        /*010e*/ 	.short	0x0060


	//----- nvinfo : EIATTR_PARAM_CBANK
	.align		4
        /*0110*/ 	.byte	0x04, 0x0a
        /*0112*/ 	.short	(.L_10957 - .L_10956)
	.align		4
.L_10956:
        /*0114*/ 	.word	index@(.nv.constant0._ZN18transformer_engine6detail38cast_transpose_fused_kernel_notalignedILb1ELb1ELb0EfNS_16CTDBiasDActParamIff6__halffEELi1ELi2ENS_5EmptyEXadL_ZNS_5dsiluIffEET_T0_RKS5_EEEEvT3_mmm)
        /*0118*/ 	.short	0x0380
        /*011a*/ 	.short	0x0060


	//----- nvinfo : EIATTR_SW_WAR
	.align		4
.L_10957:
        /*011c*/ 	.byte	0x04, 0x36
        /*011e*/ 	.short	(.L_10959 - .L_10958)
.L_10958:
        /*0120*/ 	.word	0x00000008
.L_10959:


//--------------------- .nv.info._ZN18transformer_engine6detail38cast_transpose_fused_kernel_notalignedILb1ELb1ELb0EfNS_16CTDBiasDActParamIffffEELi1ELi1ENS_5EmptyEXadL_ZNS_5dsiluIffEET_T0_RKS4_EEEEvT3_mmm --------------------------
	.section	.nv.info._ZN18transformer_engine6detail38cast_transpose_fused_kernel_notalignedILb1ELb1ELb0EfNS_16CTDBiasDActParamIffffEELi1ELi1ENS_5EmptyEXadL_ZNS_5dsiluIffEET_T0_RKS4_EEEEvT3_mmm,"",@"SHT_CUDA_INFO"
	.sectionflags	@""
	.align	4


	//----- nvinfo : EIATTR_CUDA_API_VERSION
	.align		4
        /*0000*/ 	.byte	0x04, 0x37
        /*0002*/ 	.short	(.L_10961 - .L_10960)
.L_10960:
        /*0004*/ 	.word	0x00000082


	//----- nvinfo : EIATTR_KPARAM_INFO
	.align		4
.L_10961:
        /*0008*/ 	.byte	0x04, 0x17
        /*000a*/ 	.short	(.L_10963 - .L_10962)
.L_10962:
        /*000c*/ 	.word	0x00000000
        /*0010*/ 	.short	0x0003
        /*0012*/ 	.short	0x0058
        /*0014*/ 	.byte	0x00, 0xf0, 0x21, 0x00


	//----- nvinfo : EIATTR_KPARAM_INFO
	.align		4
.L_10963:
        /*0018*/ 	.byte	0x04, 0x17
        /*001a*/ 	.short	(.L_10965 - .L_10964)
.L_10964:
        /*001c*/ 	.word	0x00000000
        /*0020*/ 	.short	0x0002
        /*0022*/ 	.short	0x0050
        /*0024*/ 	.byte	0x00, 0xf0, 0x21, 0x00


	//----- nvinfo : EIATTR_KPARAM_INFO
	.align		4
.L_10965:
        /*0028*/ 	.byte	0x04, 0x17
        /*002a*/ 	.short	(.L_10967 - .L_10966)
.L_10966:
        /*002c*/ 	.word	0x00000000
        /*0030*/ 	.short	0x0001
        /*0032*/ 	.short	0x0048
        /*0034*/ 	.byte	0x00, 0xf0, 0x21, 0x00


	//----- nvinfo : EIATTR_KPARAM_INFO
	.align		4
.L_10967:
        /*0038*/ 	.byte	0x04, 0x17
        /*003a*/ 	.short	(.L_10969 - .L_10968)
.L_10968:
        /*003c*/ 	.word	0x00000000
        /*0040*/ 	.short	0x0000
        /*0042*/ 	.short	0x0000
        /*0044*/ 	.byte	0x00, 0xf0, 0x21, 0x01


	//----- nvinfo : EIATTR_SPARSE_MMA_MASK
	.align		4
.L_10969:
        /*0048*/ 	.byte	0x03, 0x50
        /*004a*/ 	.short	0x0000


	//----- nvinfo : EIATTR_MAXREG_COUNT
	.align		4
        /*004c*/ 	.byte	0x03, 0x1b
        /*004e*/ 	.short	0x00ff


	//----- nvinfo : EIATTR_NUM_BARRIERS
	.align		4
        /*0050*/ 	.byte	0x02, 0x4c
        /*0052*/ 	.byte	0x01
	.zero		1


	//----- nvinfo : EIATTR_MERCURY_ISA_VERSION
	.align		4
        /*0054*/ 	.byte	0x03, 0x5f
        /*0056*/ 	.short	0x0101


	//----- nvinfo : EIATTR_COOP_GROUP_MASK_REGIDS
	.align		4
        /*0058*/ 	.byte	0x04, 0x29
        /*005a*/ 	.short	(.L_10971 - .L_10970)


	//   ....[0]....
.L_10970:
        /*005c*/ 	.word	0xffffffff


	//   ....[1]....
        /*0060*/ 	.word	0xffffffff


	//   ....[2]....
        /*0064*/ 	.word	0xffffffff


	//   ....[3]....
        /*0068*/ 	.word	0xffffffff


	//   ....[4]....
        /*006c*/ 	.word	0xffffffff


	//   ....[5]....
        /*0070*/ 	.word	0xffffffff


	//   ....[6]....
        /*0074*/ 	.word	0xffffffff


	//   ....[7]....
        /*0078*/ 	.word	0xffffffff


	//   ....[8]....
        /*007c*/ 	.word	0xffffffff


	//   ....[9]....
        /*0080*/ 	.word	0xffffffff


	//   ....[10]....
        /*0084*/ 	.word	0xffffffff


	//   ....[11]....
        /*0088*/ 	.word	0xffffffff


	//   ....[12]....
        /*008c*/ 	.word	0x05000004


	//   ....[13]....
        /*0090*/ 	.word	0x05000004


	//   ....[14]....
        /*0094*/ 	.word	0x05000004


	//----- nvinfo : EIATTR_COOP_GROUP_INSTR_OFFSETS
	.align		4
.L_10971:
        /*0098*/ 	.byte	0x04, 0x28
        /*009a*/ 	.short	(.L_10973 - .L_10972)


	//   ....[0]....
.L_10972:
        /*009c*/ 	.word	0x00000d90


	//   ....[1]....
        /*00a0*/ 	.word	0x00001120


	//   ....[2]....
        /*00a4*/ 	.word	0x00001400


	//   ....[3]....
        /*00a8*/ 	.word	0x00001750


	//   ....[4]....
        /*00ac*/ 	.word	0x00001f10


	//   ....[5]....
        /*00b0*/ 	.word	0x00001f70


	//   ....[6]....
        /*00b4*/ 	.word	0x00001fb0


	//   ....[7]....
        /*00b8*/ 	.word	0x00001fd0


	//   ....[8]....
        /*00bc*/ 	.word	0x00001ff0


	//   ....[9]....
        /*00c0*/ 	.word	0x000020d0


	//   ....[10]....
        /*00c4*/ 	.word	0x000020f0


	//   ....[11]....
        /*00c8*/ 	.word	0x00002110


	//   ....[12]....
        /*00cc*/ 	.word	0x00002310


	//   ....[13]....
        /*00d0*/ 	.word	0x00002380


	//   ....[14]....
        /*00d4*/ 	.word	0x000023f0


	//----- nvinfo : EIATTR_VRC_CTA_INIT_COUNT
	.align		4
.L_10973:
        /*00d8*/ 	.byte	0x02, 0x4a
	.zero		1
	.zero		1


	//----- nvinfo : EIATTR_EXIT_INSTR_OFFSETS
	.align		4
        /*00dc*/ 	.byte	0x04, 0x1c
        /*00de*/ 	.short	(.L_10975 - .L_10974)


	//   ....[0]....
.L_10974:
        /*00e0*/ 	.word	0x00000080


	//   ....[1]....
        /*00e4*/ 	.word	0x000021c0


	//   ....[2]....
        /*00e8*/ 	.word	0x000022c0


	//----- nvinfo : EIATTR_MAX_THREADS
	.align		4
.L_10975:
        /*00ec*/ 	.byte	0x04, 0x05
        /*00ee*/ 	.short	(.L_10977 - .L_10976)
.L_10976:
        /*00f0*/ 	.word	0x00000100
        /*00f4*/ 	.word	0x00000001
        /*00f8*/ 	.word	0x00000001


	//----- nvinfo : EIATTR_CRS_STACK_SIZE
	.align		4
.L_10977:
        /*00fc*/ 	.byte	0x04, 0x1e
        /*00fe*/ 	.short	(.L_10979 - .L_10978)
.L_10978:
        /*0100*/ 	.word	0x00000000


	//----- nvinfo : EIATTR_CBANK_PARAM_SIZE
	.align		4
.L_10979:
        /*0104*/ 	.byte	0x03, 0x19
        /*0106*/ 	.short	0x0060


	//----- nvinfo : EIATTR_PARAM_CBANK
	.align		4
        /*0108*/ 	.byte	0x04, 0x0a
        /*010a*/ 	.short	(.L_10981 - .L_10980)
	.align		4
.L_10980:
        /*010c*/ 	.word	index@(.nv.constant0._ZN18transformer_engine6detail38cast_transpose_fused_kernel_notalignedILb1ELb1ELb0EfNS_16CTDBiasDActParamIffffEELi1ELi1ENS_5EmptyEXadL_ZNS_5dsiluIffEET_T0_RKS4_EEEEvT3_mmm)
        /*0110*/ 	.short	0x0380
        /*0112*/ 	.short	0x0060


	//----- nvinfo : EIATTR_SW_WAR
	.align		4
.L_10981:
        /*0114*/ 	.byte	0x04, 0x36
        /*0116*/ 	.short	(.L_10983 - .L_10982)
.L_10982:
        /*0118*/ 	.word	0x00000008
.L_10983:


//--------------------- .nv.info._ZN18transformer_engine6detail38cast_transpose_fused_kernel_notalignedILb1ELb1ELb0EfNS_16CTDBiasDActParamI13__nv_bfloat16S3_13__nv_fp8_e4m3fEELi2ELi4ENS_5EmptyEXadL_ZNS_5dgeluIffEET_T0_RKS6_EEEEvT3_mmm --------------------------
	.section	.nv.info._ZN18transformer_engine6detail38cast_transpose_fused_kernel_notalignedILb1ELb1ELb0EfNS_16CTDBiasDActParamI13__nv_bfloat16S3_13__nv_fp8_e4m3fEELi2ELi4ENS_5EmptyEXadL_ZNS_5dgeluIffEET_T0_RKS6_EEEEvT3_mmm,"",@"SHT_CUDA_INFO"
	.sectionflags	@""
	.align	4


	//----- nvinfo : EIATTR_CUDA_API_VERSION
	.align		4
        /*0000*/ 	.byte	0x04, 0x37
        /*0002*/ 	.short	(.L_10985 - .L_10984)
.L_10984:
        /*0004*/ 	.word	0x00000082


	//----- nvinfo : EIATTR_KPARAM_INFO
	.align		4
.L_10985:
        /*0008*/ 	.byte	0x04, 0x17
        /*000a*/ 	.short	(.L_10987 - .L_10986)
.L_10986:
        /*000c*/ 	.word	0x00000000
        /*0010*/ 	.short	0x0003
        /*0012*/ 	.short	0x0058
        /*0014*/ 	.byte	0x00, 0xf0, 0x21, 0x00


	//----- nvinfo : EIATTR_KPARAM_INFO
	.align		4
.L_10987:
        /*0018*/ 	.byte	0x04, 0x17
        /*001a*/ 	.short	(.L_10989 - .L_10988)
.L_10988:
        /*001c*/ 	.word	0x00000000
        /*0020*/ 	.short	0x0002
        /*0022*/ 	.short	0x0050
        /*0024*/ 	.byte	0x00, 0xf0, 0x21, 0x00


	//----- nvinfo : EIATTR_KPARAM_INFO
	.align		4
.L_10989:
        /*0028*/ 	.byte	0x04, 0x17
        /*002a*/ 	.short	(.L_10991 - .L_10990)
.L_10990:
        /*002c*/ 	.word	0x00000000
        /*0030*/ 	.short	0x0001
        /*0032*/ 	.short	0x0048
        /*0034*/ 	.byte	0x00, 0xf0, 0x21, 0x00


	//----- nvinfo : EIATTR_KPARAM_INFO
	.align		4
.L_10991:
        /*0038*/ 	.byte	0x04, 0x17
        /*003a*/ 	.short	(.L_10993 - .L_10992)
.L_10992:
        /*003c*/ 	.word	0x00000000
        /*0040*/ 	.short	0x0000
        /*0042*/ 	.short	0x0000
        /*0044*/ 	.byte	0x00, 0xf0, 0x21, 0x01


	//----- nvinfo : EIATTR_SPARSE_MMA_MASK
	.align		4
.L_10993:
        /*0048*/ 	.byte	0x03, 0x50
        /*004a*/ 	.short	0x0000


	//----- nvinfo : EIATTR_MAXREG_COUNT
	.align		4
        /*004c*/ 	.byte	0x03, 0x1b
        /*004e*/ 	.short	0x00ff


	//----- nvinfo : EIATTR_NUM_BARRIERS
	.align		4
        /*0050*/ 	.byte	0x02, 0x4c
        /*0052*/ 	.byte	0x01
	.zero		1


	//----- nvinfo : EIATTR_MERCURY_ISA_VERSION
	.align		4
        /*0054*/ 	.byte	0x03, 0x5f
        /*0056*/ 	.short	0x0101


	//----- nvinfo : EIATTR_INT_WARP_WIDE_INSTR_OFFSETS
	.align		4
        /*0058*/ 	.byte	0x04, 0x31
        /*005a*/ 	.short	(.L_10995 - .L_10994)


	//   ....[0]....
.L_10994:
        /*005c*/ 	.word	0x00000640


	//   ....[1]....
        /*0060*/ 	.word	0x00000980


	//   ....[2]....
        /*0064*/ 	.word	0x00003180


	//   ....[3]....
        /*0068*/ 	.word	0x00004a50


	//----- nvinfo : EIATTR_COOP_GROUP_MASK_REGIDS
	.align		4
.L_10995:
        /*006c*/ 	.byte	0x04, 0x29
        /*006e*/ 	.short	(.L_10997 - .L_10996)


	//   ....[0]....
.L_10996:
        /*0070*/ 	.word	0xffffffff


	//   ....[1]....
        /*0074*/ 	.word	0xffffffff


	//   ....[2]....
        /*0078*/ 	.word	0xffffffff


	//   ....[3]....
        /*007c*/ 	.word	0xffffffff


	//   ....[4]....
        /*0080*/ 	.word	0xffffffff


	//   ....[5]....
        /*0084*/ 	.word	0xffffffff


	//   ....[6]....
        /*0088*/ 	.word	0xffffffff


	//   ....[7]....
        /*008c*/ 	.word	0xffffffff


	//   ....[8]....
        /*0090*/ 	.word	0xffffffff


	//   ....[9]....
        /*0094*/ 	.word	0xffffffff


	//   ....[10]....
        /*0098*/ 	.word	0xffffffff


	//   ....[11]....
        /*009c*/ 	.word	0xffffffff


	//   ....[12]....
        /*00a0*/ 	.word	0xffffffff


	//   ....[13]....
        /*00a4*/ 	.word	0xffffffff


	//   ....[14]....
        /*00a8*/ 	.word	0xffffffff


	//   ....[15]....
        /*00ac*/ 	.word	0xffffffff


	//   ....[16]....
        /*00b0*/ 	.word	0x05000006


	//   ....[17]....
        /*00b4*/ 	.word	0x05000006


	//   ....[18]....
        /*00b8*/ 	.word	0x05000006


	//----- nvinfo : EIATTR_COOP_GROUP_INSTR_OFFSETS
	.align		4
.L_10997:
        /*00bc*/ 	.byte	0x04, 0x28
        /*00be*/ 	.short	(.L_10999 - .L_10998)


	//   ....[0]....
.L_10998:
        /*00c0*/ 	.word	0x00004220


	//   ....[1]....
        /*00c4*/ 	.word	0x00004250


	//   ....[2]....
        /*00c8*/ 	.word	0x00004d00


	//   ....[3]....
        /*00cc*/ 	.word	0x00004d40


	//   ....[4]....
        /*00d0*/ 	.word	0x000067d0


	//   ....[5]....
        /*00d4*/ 	.word	0x00006820


	//   ....[6]....
        /*00d8*/ 	.word	0x00006bb0


	//   ....[7]....
        /*00dc*/ 	.word	0x00006bf0


	//   ....[8]....
        /*00e0*/ 	.word	0x00007da0


	//   ....[9]....
        /*00e4*/ 	.word	0x00007e00


	//   ....[10]....
        /*00e8*/ 	.word	0x00007e40


	//   ....[11]....
        /*00ec*/ 	.word	0x00007e60


	//   ....[12]....
        /*00f0*/ 	.word	0x00007e80


	//   ....[13]....
        /*00f4*/ 	.word	0x00007f60


	//   ....[14]....
        /*00f8*/ 	.word	0x00007f80


	//   ....[15]....
        /*00fc*/ 	.word	0x00007fa0


	//   ....[16]....
        /*0100*/ 	.word	0x000081a0


	//   ....[17]....
        /*0104*/ 	.word	0x00008210


	//   ....[18]....
        /*0108*/ 	.word	0x00008280


	//----- nvinfo : EIATTR_VRC_CTA_INIT_COUNT
	.align		4
.L_10999:
        /*010c*/ 	.byte	0x02, 0x4a
	.zero		1
	.zero		1


	//----- nvinfo : EIATTR_EXIT_INSTR_OFFSETS
	.align		4
        /*0110*/ 	.byte	0x04, 0x1c
        /*0112*/ 	.short	(.L_11001 - .L_11000)


	//   ....[0]....
.L_11000:
        /*0114*/ 	.word	0x00000080


	//   ....[1]....
        /*0118*/ 	.word	0x00008050


	//   ....[2]....
        /*011c*/ 	.word	0x00008150


	//----- nvinfo : EIATTR_MAX_THREADS
	.align		4
.L_11001:
        /*0120*/ 	.byte	0x04, 0x05
        /*0122*/ 	.short	(.L_11003 - .L_11002)
.L_11002:
        /*0124*/ 	.word	0x00000100
        /*0128*/ 	.word	0x00000001
        /*012c*/ 	.word	0x00000001


	//----- nvinfo : EIATTR_CRS_STACK_SIZE
	.align		4
.L_11003:
        /*0130*/ 	.byte	0x04, 0x1e
        /*0132*/ 	.short	(.L_11005 - .L_11004)
.L_11004:
        /*0134*/ 	.word	0x00000000


	//----- nvinfo : EIATTR_CBANK_PARAM_SIZE
	.align		4
.L_11005:
        /*0138*/ 	.byte	0x03, 0x19
        /*013a*/ 	.short	0x0060


	//----- nvinfo : EIATTR_PARAM_CBANK
	.align		4
        /*013c*/ 	.byte	0x04, 0x0a
        /*013e*/ 	.short	(.L_11007 - .L_11006)
	.align		4
.L_11006:
        /*0140*/ 	.word	index@(.nv.constant0._ZN18transformer_engine6detail38cast_transpose_fused_kernel_notalignedILb1ELb1ELb0EfNS_16CTDBiasDActParamI13__nv_bfloat16S3_13__nv_fp8_e4m3fEELi2ELi4ENS_5EmptyEXadL_ZNS_5dgeluIffEET_T0_RKS6_EEEEvT3_mmm)
        /*0144*/ 	.short	0x0380
        /*0146*/ 	.short	0x0060


	//----- nvinfo : EIATTR_SW_WAR
	.align		4
.L_11007:
        /*0148*/ 	.byte	0x04, 0x36
        /*014a*/ 	.short	(.L_11009 - .L_11008)
.L_11008:
        /*014c*/ 	.word	0x00000008
.L_11009:


//--------------------- .nv.info._ZN18transformer_engine6detail38cast_transpose_fused_kernel_notalignedILb1ELb1ELb0EfNS_16CTDBiasDActParamI13__nv_bfloat16S3_13__nv_fp8_e5m2fEELi2ELi4ENS_5EmptyEXadL_ZNS_5dgeluIffEET_T0_RKS6_EEEEvT3_mmm --------------------------
	.section	.nv.info._ZN18transformer_engine6detail38cast_transpose_fused_kernel_notalignedILb1ELb1ELb0EfNS_16CTDBiasDActParamI13__nv_bfloat16S3_13__nv_fp8_e5m2fEELi2ELi4ENS_5EmptyEXadL_ZNS_5dgeluIffEET_T0_RKS6_EEEEvT3_mmm,"",@"SHT_CUDA_INFO"
	.sectionflags	@""
	.align	4


	//----- nvinfo : EIATTR_CUDA_API_VERSION
	.align		4
        /*0000*/ 	.byte	0x04, 0x37
        /*0002*/ 	.short	(.L_11011 - .L_11010)
.L_11010:
        /*0004*/ 	.word	0x00000082


	//----- nvinfo : EIATTR_KPARAM_INFO
	.align		4
.L_11011:
        /*0008*/ 	.byte	0x04, 0x17
        /*000a*/ 	.short	(.L_11013 - .L_11012)
.L_11012:
        /*000c*/ 	.word	0x00000000
        /*0010*/ 	.short	0x0003
        /*0012*/ 	.short	0x0058
        /*0014*/ 	.byte	0x00, 0xf0, 0x21, 0x00


	//----- nvinfo : EIATTR_KPARAM_INFO
	.align		4
.L_11013:
        /*0018*/ 	.byte	0x04, 0x17
        /*001a*/ 	.short	(.L_11015 - .L_11014)
.L_11014:
        /*001c*/ 	.word	0x00000000
        /*0020*/ 	.short	0x0002
        /*0022*/ 	.short	0x0050
        /*0024*/ 	.byte	0x00, 0xf0, 0x21, 0x00


	//----- nvinfo : EIATTR_KPARAM_INFO
	.align		4
.L_11015:
        /*0028*/ 	.byte	0x04, 0x17
        /*002a*/ 	.short	(.L_11017 - .L_11016)
.L_11016:
        /*002c*/ 	.word	0x00000000
        /*0030*/ 	.short	0x0001
        /*0032*/ 	.short	0x0048
        /*0034*/ 	.byte	0x00, 0xf0, 0x21, 0x00


	//----- nvinfo : EIATTR_KPARAM_INFO
	.align		4
.L_11017:
        /*0038*/ 	.byte	0x04, 0x17
        /*003a*/ 	.short	(.L_11019 - .L_11018)
.L_11018:
        /*003c*/ 	.word	0x00000000
        /*0040*/ 	.short	0x0000
        /*0042*/ 	.short	0x0000
        /*0044*/ 	.byte	0x00, 0xf0, 0x21, 0x01


	//----- nvinfo : EIATTR_SPARSE_MMA_MASK
	.align		4
.L_11019:
        /*0048*/ 	.byte	0x03, 0x50
        /*004a*/ 	.short	0x0000


	//----- nvinfo : EIATTR_MAXREG_COUNT
	.align		4
        /*004c*/ 	.byte	0x03, 0x1b
        /*004e*/ 	.short	0x00ff


	//----- nvinfo : EIATTR_NUM_BARRIERS
	.align		4
        /*0050*/ 	.byte	0x02, 0x4c
        /*0052*/ 	.byte	0x01
	.zero		1


	//----- nvinfo : EIATTR_MERCURY_ISA_VERSION
	.align		4
        /*0054*/ 	.byte	0x03, 0x5f
        /*0056*/ 	.short	0x0101


	//----- nvinfo : EIATTR_INT_WARP_WIDE_INSTR_OFFSETS
	.align		4
        /*0058*/ 	.byte	0x04, 0x31
        /*005a*/ 	.short	(.L_11021 - .L_11020)


	//   ....[0]....
.L_11020:
        /*005c*/ 	.word	0x00000640


	//   ....[1]....
        /*0060*/ 	.word	0x00000980


	//   ....[2]....
        /*0064*/ 	.word	0x00003180


	//   ....[3]....
        /*0068*/ 	.word	0x00004a50


	//----- nvinfo : EIATTR_COOP_GROUP_MASK_REGIDS
	.align		4
.L_11021:
        /*006c*/ 	.byte	0x04, 0x29
        /*006e*/ 	.short	(.L_11023 - .L_11022)


	//   ....[0]....
.L_11022:
        /*0070*/ 	.word	0xffffffff


	//   ....[1]....
        /*0074*/ 	.word	0xffffffff


	//   ....[2]....
        /*0078*/ 	.word	0xffffffff


	//   ....[3]....
        /*007c*/ 	.word	0xffffffff


	//   ....[4]....
        /*0080*/ 	.word	0xffffffff


	//   ....[5]....
        /*0084*/ 	.word	0xffffffff


	//   ....[6]....
        /*0088*/ 	.word	0xffffffff


	//   ....[7]....
        /*008c*/ 	.word	0xffffffff


	//   ....[8]....
        /*0090*/ 	.word	0xffffffff


	//   ....[9]....
        /*0094*/ 	.word	0xffffffff


	//   ....[10]....
        /*0098*/ 	.word	0xffffffff


	//   ....[11]....
        /*009c*/ 	.word	0xffffffff


	//   ....[12]....
        /*00a0*/ 	.word	0xffffffff


	//   ....[13]....
        /*00a4*/ 	.word	0xffffffff


	//   ....[14]....
        /*00a8*/ 	.word	0xffffffff


	//   ....[15]....
        /*00ac*/ 	.word	0xffffffff


	//   ....[16]....
        /*00b0*/ 	.word	0x05000006


	//   ....[17]....
        /*00b4*/ 	.word	0x05000006


	//   ....[18]....
        /*00b8*/ 	.word	0x05000006


	//----- nvinfo : EIATTR_COOP_GROUP_INSTR_OFFSETS
	.align		4
.L_11023:
        /*00bc*/ 	.byte	0x04, 0x28
        /*00be*/ 	.short	(.L_11025 - .L_11024)


	//   ....[0]....
.L_11024:
        /*00c0*/ 	.word	0x00004220


	//   ....[1]....
        /*00c4*/ 	.word	0x00004250


	//   ....[2]....
        /*00c8*/ 	.word	0x00004d00


	//   ....[3]....
        /*00cc*/ 	.word	0x00004d40


	//   ....[4]....
        /*00d0*/ 	.word	0x000067d0


	//   ....[5]....
        /*00d4*/ 	.word	0x00006820


	//   ....[6]....
        /*00d8*/ 	.word	0x00006bb0


	//   ....[7]....
        /*00dc*/ 	.word	0x00006bf0


	//   ....[8]....
        /*00e0*/ 	.word	0x00007da0


	//   ....[9]....
        /*00e4*/ 	.word	0x00007e00


	//   ....[10]....
        /*00e8*/ 	.word	0x00007e40


	//   ....[11]....
        /*00ec*/ 	.word	0x00007e60


	//   ....[12]....
        /*00f0*/ 	.word	0x00007e80


	//   ....[13]....
        /*00f4*/ 	.word	0x00007f60


	//   ....[14]....
        /*00f8*/ 	.word	0x00007f80


	//   ....[15]....
        /*00fc*/ 	.word	0x00007fa0


	//   ....[16]....
        /*0100*/ 	.word	0x000081a0


	//   ....[17]....
        /*0104*/ 	.word	0x00008210


	//   ....[18]....
        /*0108*/ 	.word	0x00008280


	//----- nvinfo : EIATTR_VRC_CTA_INIT_COUNT
	.align		4
.L_11025:
        /*010c*/ 	.byte	0x02, 0x4a
	.zero		1
	.zero		1


	//----- nvinfo : EIATTR_EXIT_INSTR_OFFSETS
	.align		4
        /*0110*/ 	.byte	0x04, 0x1c
        /*0112*/ 	.short	(.L_11027 - .L_11026)


	//   ....[0]....
.L_11026:
        /*0114*/ 	.word	0x00000080


	//   ....[1]....
        /*0118*/ 	.word	0x00008050


	//   ....[2]....
        /*011c*/ 	.word	0x00008150


	//----- nvinfo : EIATTR_MAX_THREADS
	.align		4
.L_11027:
        /*0120*/ 	.byte	0x04, 0x05
        /*0122*/ 	.short	(.L_11029 - .L_11028)
.L_11028:
        /*0124*/ 	.word	0x00000100
        /*0128*/ 	.word	0x00000001
        /*012c*/ 	.word	0x00000001


	//----- nvinfo : EIATTR_CRS_STACK_SIZE
	.align		4
.L_11029:
        /*0130*/ 	.byte	0x04, 0x1e
        /*0132*/ 	.short	(.L_11031 - .L_11030)
.L_11030:
        /*0134*/ 	.word	0x00000000


	//----- nvinfo : EIATTR_CBANK_PARAM_SIZE
	.align		4
.L_11031:
        /*0138*/ 	.byte	0x03, 0x19
        /*013a*/ 	.short	0x0060


	//----- nvinfo : EIATTR_PARAM_CBANK
	.align		4
        /*013c*/ 	.byte	0x04, 0x0a
        /*013e*/ 	.short	(.L_11033 - .L_11032)
	.align		4
.L_11032:
        /*0140*/ 	.word	index@(.nv.constant0._ZN18transformer_engine6detail38cast_transpose_fused_kernel_notalignedILb1ELb1ELb0EfNS_16CTDBiasDActParamI13__nv_bfloat16S3_13__nv_fp8_e5m2fEELi2ELi4ENS_5EmptyEXadL_ZNS_5dgeluIffEET_T0_RKS6_EEEEvT3_mmm)
        /*0144*/ 	.short	0x0380
        /*0146*/ 	.short	0x0060


	//----- nvinfo : EIATTR_SW_WAR
	.align		4
.L_11033:
        /*0148*/ 	.byte	0x04, 0x36
        /*014a*/ 	.short	(.L_11035 - .L_11034)
.L_11034:
        /*014c*/ 	.word	0x00000008
.L_11035:


//--------------------- .nv.info._ZN18transformer_engine6detail38cast_transpose_fused_kernel_notalignedILb1ELb1ELb0EfNS_16CTDBiasDActParamI13__nv_bfloat16S3_S3_fEELi2ELi2ENS_5EmptyEXadL_ZNS_5dgeluIffEET_T0_RKS5_EEEEvT3_mmm --------------------------
	.section	.nv.info._ZN18transformer_engine6detail38cast_transpose_fused_kernel_notalignedILb1ELb1ELb0EfNS_16CTDBiasDActParamI13__nv_bfloat16S3_S3_fEELi2ELi2ENS_5EmptyEXadL_ZNS_5dgeluIffEET_T0_RKS5_EEEEvT3_mmm,"",@"SHT_CUDA_INFO"
	.sectionflags	@""
	.align	4


	//----- nvinfo : EIATTR_CUDA_API_VERSION
	.align		4
        /*0000*/ 	.byte	0x04, 0x37
        /*0002*/ 	.short	(.L_11037 - .L_11036)
.L_11036:
        /*0004*/ 	.word	0x00000082


	//----- nvinfo : EIATTR_KPARAM_INFO
	.align		4
.L_11037:
        /*0008*/ 	.byte	0x04, 0x17
        /*000a*/ 	.short	(.L_11039 - .L_11038)
.L_11038:
        /*000c*/ 	.word	0x00000000
        /*0010*/ 	.short	0x0003
        /*0012*/ 	.short	0x0058
        /*0014*/ 	.byte	0x00, 0xf0, 0x21, 0x00


	//----- nvinfo : EIATTR_KPARAM_INFO
	.align		4
.L_11039:
        /*0018*/ 	.byte	0x04, 0x17
        /*001a*/ 	.short	(.L_11041 - .L_11040)
.L_11040:
        /*001c*/ 	.word	0x00000000
        /*0020*/ 	.short	0x0002
        /*0022*/ 	.short	0x0050
        /*0024*/ 	.byte	0x00, 0xf0, 0x21, 0x00


	//----- nvinfo : EIATTR_KPARAM_INFO
	.align		4
.L_11041:
        /*0028*/ 	.byte	0x04, 0x17
        /*002a*/ 	.short	(.L_11043 - .L_11042)
.L_11042:
        /*002c*/ 	.word	0x00000000
        /*0030*/ 	.short	0x0001
        /*0032*/ 	.short	0x0048
        /*0034*/ 	.byte	0x00, 0xf0, 0x21, 0x00


	//----- nvinfo : EIATTR_KPARAM_INFO
	.align		4
.L_11043:
        /*0038*/ 	.byte	0x04, 0x17
        /*003a*/ 	.short	(.L_11045 - .L_11044)
.L_11044:
        /*003c*/ 	.word	0x00000000
        /*0040*/ 	.short	0x0000
        /*0042*/ 	.short	0x0000
        /*0044*/ 	.byte	0x00, 0xf0, 0x21, 0x01


	//----- nvinfo : EIATTR_SPARSE_MMA_MASK
	.align		4
.L_11045:
        /*0048*/ 	.byte	0x03, 0x50
        /*004a*/ 	.short	0x0000


	//----- nvinfo : EIATTR_MAXREG_COUNT
	.align		4
        /*004c*/ 	.byte	0x03, 0x1b
        /*004e*/ 	.short	0x00ff


	//----- nvinfo : EIATTR_NUM_BARRIERS
	.align		4
        /*0050*/ 	.byte	0x02, 0x4c
        /*0052*/ 	.byte	0x01
	.zero		1


	//----- nvinfo : EIATTR_MERCURY_ISA_VERSION
	.align		4
        /*0054*/ 	.byte	0x03, 0x5f
        /*0056*/ 	.short	0x0101


	//----- nvinfo : EIATTR_INT_WARP_WIDE_INSTR_OFFSETS
	.align		4
        /*0058*/ 	.byte	0x04, 0x31
        /*005a*/ 	.short	(.L_11047 - .L_11046)


	//   ....[0]....
.L_11046:
        /*005c*/ 	.word	0x000006f0


	//   ....[1]....
        /*0060*/ 	.word	0x00001940


	//   ....[2]....
        /*0064*/ 	.word	0x00002980


	//----- nvinfo : EIATTR_COOP_GROUP_MASK_REGIDS
	.align		4
.L_11047:
        /*0068*/ 	.byte	0x04, 0x29
        /*006a*/ 	.short	(.L_11049 - .L_11048)


	//   ....[0]....
.L_11048:
        /*006c*/ 	.word	0xffffffff


	//   ....[1]....
        /*0070*/ 	.word	0xffffffff


	//   ....[2]....
        /*0074*/ 	.word	0xffffffff


	//   ....[3]....
        /*0078*/ 	.word	0xffffffff


	//   ....[4]....
        /*007c*/ 	.word	0xffffffff


	//   ....[5]....
        /*0080*/ 	.word	0xffffffff


	//   ....[6]....
        /*0084*/ 	.word	0xffffffff


	//   ....[7]....
        /*0088*/ 	.word	0xffffffff


	//   ....[8]....
        /*008c*/ 	.word	0xffffffff


	//   ....[9]....
        /*0090*/ 	.word	0xffffffff


	//   ....[10]....
        /*0094*/ 	.word	0xffffffff


	//   ....[11]....
        /*0098*/ 	.word	0xffffffff


	//   ....[12]....
        /*009c*/ 	.word	0xffffffff


	//   ....[13]....
        /*00a0*/ 	.word	0xffffffff


	//   ....[14]....
        /*00a4*/ 	.word	0xffffffff


	//   ....[15]....
        /*00a8*/ 	.word	0xffffffff


	//   ....[16]....
        /*00ac*/ 	.word	0x05000006


	//   ....[17]....
        /*00b0*/ 	.word	0x05000006


	//   ....[18]....
        /*00b4*/ 	.word	0x05000006


	//----- nvinfo : EIATTR_COOP_GROUP_INSTR_OFFSETS
	.align		4
.L_11049:
        /*00b8*/ 	.byte	0x04, 0x28
        /*00ba*/ 	.short	(.L_11051 - .L_11050)


	//   ....[0]....
.L_11050:
        /*00bc*/ 	.word	0x00001f30


	//   ....[1]....
        /*00c0*/ 	.word	0x00001f40


	//   ....[2]....
        /*00c4*/ 	.word	0x00002070


	//   ....[3]....
        /*00c8*/ 	.word	0x00002140


	//   ....[4]....
        /*00cc*/ 	.word	0x00002ae0


	//   ....[5]....
        /*00d0*/ 	.word	0x00002b30


	//   ....[6]....
        /*00d4*/ 	.word	0x000037d0


	//   ....[7]....
        /*00d8*/ 	.word	0x00003800


	//   ....[8]....
        /*00dc*/ 	.word	0x00004b10


	//   ....[9]....
        /*00e0*/ 	.word	0x00004b70


	//   ....[10]....
        /*00e4*/ 	.word	0x00004bb0


	//   ....[11]....
        /*00e8*/ 	.word	0x00004bd0


	//   ....[12]....
        /*00ec*/ 	.word	0x00004bf0


	//   ....[13]....
        /*00f0*/ 	.word	0x00004cd0


	//   ....[14]....
        /*00f4*/ 	.word	0x00004cf0


	//   ....[15]....
        /*00f8*/ 	.word	0x00004d10


	//   ....[16]....
        /*00fc*/ 	.word	0x00004f10


	//   ....[17]....
        /*0100*/ 	.word	0x00004f80


	//   ....[18]....
        /*0104*/ 	.word	0x00004ff0


	//----- nvinfo : EIATTR_VRC_CTA_INIT_COUNT
	.align		4
.L_11051:
        /*0108*/ 	.byte	0x02, 0x4a
	.zero		1
	.zero		1


	//----- nvinfo : EIATTR_EXIT_INSTR_OFFSETS
	.align		4
        /*010c*/ 	.byte	0x04, 0x1c
        /*010e*/ 	.short	(.L_11053 - .L_11052)


	//   ....[0]....
.L_11052:
        /*0110*/ 	.word	0x00000080


	//   ....[1]....
        /*0114*/ 	.word	0x00004dc0


	//   ....[2]....
        /*0118*/ 	.word	0x00004ec0


	//----- nvinfo : EIATTR_MAX_THREADS
	.align		4
.L_11053:
        /*011c*/ 	.byte	0x04, 0x05
        /*011e*/ 	.short	(.L_11055 - .L_11054)
.L_11054:
        /*0120*/ 	.word	0x00000100
        /*0124*/ 	.word	0x00000001
        /*0128*/ 	.word	0x00000001


	//----- nvinfo : EIATTR_CRS_STACK_SIZE
	.align		4
.L_11055:
        /*012c*/ 	.byte	0x04, 0x1e
        /*012e*/ 	.short	(.L_11057 - .L_11056)
.L_11056:
        /*0130*/ 	.word	0x00000000


	//----- nvinfo : EIATTR_CBANK_PARAM_SIZE
	.align		4
.L_11057:
        /*0134*/ 	.byte	0x03, 0x19
        /*0136*/ 	.short	0x0060


	//----- nvinfo : EIATTR_PARAM_CBANK
	.align		4
        /*0138*/ 	.byte	0x04, 0x0a
        /*013a*/ 	.short	(.L_11059 - .L_11058)
	.align		4
.L_11058:
        /*013c*/ 	.word	index@(.nv.constant0._ZN18transformer_engine6detail38cast_transpose_fused_kernel_notalignedILb1ELb1ELb0EfNS_16CTDBiasDActParamI13__nv_bfloat16S3_S3_fEELi2ELi2ENS_5EmptyEXadL_ZNS_5dgeluIffEET_T0_RKS5_EEEEvT3_mmm)
        /*0140*/ 	.short	0x0380
        /*0142*/ 	.short	0x0060


	//----- nvinfo : EIATTR_SW_WAR
	.align		4
.L_11059:
        /*0144*/ 	.byte	0x04, 0x36
        /*0146*/ 	.short	(.L_11061 - .L_11060)
.L_11060:
        /*0148*/ 	.word	0x00000008
.L_11061:


//--------------------- .nv.info._ZN18transformer_engine6detail38cast_transpose_fused_kernel_notalignedILb1ELb1ELb0EfNS_16CTDBiasDActParamI13__nv_bfloat16S3_6__halffEELi2ELi2ENS_5EmptyEXadL_ZNS_5dgeluIffEET_T0_RKS6_EEEEvT3_mmm --------------------------
	.section	.nv.info._ZN18transformer_engine6detail38cast_transpose_fused_kernel_notalignedILb1ELb1ELb0EfNS_16CTDBiasDActParamI13__nv_bfloat16S3_6__halffEELi2ELi2ENS_5EmptyEXadL_ZNS_5dgeluIffEET_T0_RKS6_EEEEvT3_mmm,"",@"SHT_CUDA_INFO"
	.sectionflags	@""
	.align	4


	//----- nvinfo : EIATTR_CUDA_API_VERSION
	.align		4
        /*0000*/ 	.byte	0x04, 0x37
        /*0002*/ 	.short	(.L_11063 - .L_11062)
.L_11062:
        /*0004*/ 	.word	0x00000082


	//----- nvinfo : EIATTR_KPARAM_INFO
	.align		4
.L_11063:
        /*0008*/ 	.byte	0x04, 0x17
        /*000a*/ 	.short	(.L_11065 - .L_11064)
.L_11064:
        /*000c*/ 	.word	0x00000000
        /*0010*/ 	.short	0x0003
        /*0012*/ 	.short	0x0058
        /*0014*/ 	.byte	0x00, 0xf0, 0x21, 0x00


	//----- nvinfo : EIATTR_KPARAM_INFO
	.align		4
.L_11065:
        /*0018*/ 	.byte	0x04, 0x17
        /*001a*/ 	.short	(.L_11067 - .L_11066)
.L_11066:
        /*001c*/ 	.word	0x00000000
        /*0020*/ 	.short	0x0002
        /*0022*/ 	.short	0x0050
        /*0024*/ 	.byte	0x00, 0xf0, 0x21, 0x00


	//----- nvinfo : EIATTR_KPARAM_INFO
	.align		4
.L_11067:
        /*0028*/ 	.byte	0x04, 0x17
        /*002a*/ 	.short	(.L_11069 - .L_11068)
.L_11068:
        /*002c*/ 	.word	0x00000000
        /*0030*/ 	.short	0x0001
        /*0032*/ 	.short	0x0048
        /*0034*/ 	.byte	0x00, 0xf0, 0x21, 0x00


	//----- nvinfo : EIATTR_KPARAM_INFO
	.align		4
.L_11069:
        /*0038*/ 	.byte	0x04, 0x17
        /*003a*/ 	.short	(.L_11071 - .L_11070)
.L_11070:
        /*003c*/ 	.word	0x00000000
        /*0040*/ 	.short	0x0000
        /*0042*/ 	.short	0x0000
        /*0044*/ 	.byte	0x00, 0xf0, 0x21, 0x01


	//----- nvinfo : EIATTR_SPARSE_MMA_MASK
	.align		4
.L_11071:
        /*0048*/ 	.byte	0x03, 0x50
        /*004a*/ 	.short	0x0000


	//----- nvinfo : EIATTR_MAXREG_COUNT
	.align		4
        /*004c*/ 	.byte	0x03, 0x1b
        /*004e*/ 	.short	0x00ff


	//----- nvinfo : EIATTR_NUM_BARRIERS
	.align		4
        /*0050*/ 	.byte	0x02, 0x4c
        /*0052*/ 	.byte	0x01
	.zero		1


	//----- nvinfo : EIATTR_MERCURY_ISA_VERSION
	.align		4
        /*0054*/ 	.byte	0x03, 0x5f
        /*0056*/ 	.short	0x0101


	//----- nvinfo : EIATTR_INT_WARP_WIDE_INSTR_OFFSETS
	.align		4
        /*0058*/ 	.byte	0x04, 0x31
        /*005a*/ 	.short	(.L_11073 - .L_11072)


	//   ....[0]....
.L_11072:
        /*005c*/ 	.word	0x000006f0


	//   ....[1]....
        /*0060*/ 	.word	0x00001940


	//   ....[2]....
        /*0064*/ 	.word	0x00002980


	//----- nvinfo : EIATTR_COOP_GROUP_MASK_REGIDS
	.align		4
.L_11073:
        /*0068*/ 	.byte	0x04, 0x29
        /*006a*/ 	.short	(.L_11075 - .L_11074)


	//   ....[0]....
.L_11074:
        /*006c*/ 	.word	0xffffffff


	//   ....[1]....
        /*0070*/ 	.word	0xffffffff


	//   ....[2]....
        /*0074*/ 	.word	0xffffffff


	//   ....[3]....
        /*0078*/ 	.word	0xffffffff


	//   ....[4]....
        /*007c*/ 	.word	0xffffffff


	//   ....[5]....
        /*0080*/ 	.word	0xffffffff


	//   ....[6]....
        /*0084*/ 	.word	0xffffffff


	//   ....[7]....
        /*0088*/ 	.word	0xffffffff


	//   ....[8]....
        /*008c*/ 	.word	0xffffffff


	//   ....[9]....
        /*0090*/ 	.word	0xffffffff


	//   ....[10]....
        /*0094*/ 	.word	0xffffffff


	//   ....[11]....
        /*0098*/ 	.word	0xffffffff


	//   ....[12]....
        /*009c*/ 	.word	0xffffffff


	//   ....[13]....
        /*00a0*/ 	.word	0xffffffff


	//   ....[14]....
        /*00a4*/ 	.word	0xffffffff


	//   ....[15]....
        /*00a8*/ 	.word	0xffffffff


	//   ....[16]....
        /*00ac*/ 	.word	0x05000006


	//   ....[17]....
        /*00b0*/ 	.word	0x05000006


	//   ....[18]....
        /*00b4*/ 	.word	0x05000006


	//----- nvinfo : EIATTR_COOP_GROUP_INSTR_OFFSETS
	.align		4
.L_11075:
        /*00b8*/ 	.byte	0x04, 0x28
        /*00ba*/ 	.short	(.L_11077 - .L_11076)


	//   ....[0]....
.L_11076:
        /*00bc*/ 	.word	0x00001f30


	//   ....[1]....
        /*00c0*/ 	.word	0x00001f40


	//   ....[2]....
        /*00c4*/ 	.word	0x00002070


	//   ....[3]....
        /*00c8*/ 	.word	0x00002140


	//   ....[4]....
        /*00cc*/ 	.word	0x00002ae0


	//   ....[5]....
        /*00d0*/ 	.word	0x00002b30


	//   ....[6]....
        /*00d4*/ 	.word	0x000037d0


	//   ....[7]....
        /*00d8*/ 	.word	0x00003800


	//   ....[8]....
        /*00dc*/ 	.word	0x00004b10


	//   ....[9]....
        /*00e0*/ 	.word	0x00004b70


	//   ....[10]....
        /*00e4*/ 	.word	0x00004bb0


	//   ....[11]....
        /*00e8*/ 	.word	0x00004bd0


	//   ....[12]....
        /*00ec*/ 	.word	0x00004bf0


	//   ....[13]....
        /*00f0*/ 	.word	0x00004cd0


	//   ....[14]....
        /*00f4*/ 	.word	0x00004cf0


	//   ....[15]....
        /*00f8*/ 	.word	0x00004d10


	//   ....[16]....
        /*00fc*/ 	.word	0x00004f10


	//   ....[17]....
        /*0100*/ 	.word	0x00004f80


	//   ....[18]....
        /*0104*/ 	.word	0x00004ff0


	//----- nvinfo : EIATTR_VRC_CTA_INIT_COUNT
	.align		4
.L_11077:
        /*0108*/ 	.byte	0x02, 0x4a
	.zero		1
	.zero		1


	//----- nvinfo : EIATTR_EXIT_INSTR_OFFSETS
	.align		4
        /*010c*/ 	.byte	0x04, 0x1c
        /*010e*/ 	.short	(.L_11079 - .L_11078)


	//   ....[0]....
.L_11078:
        /*0110*/ 	.word	0x00000080


	//   ....[1]....
        /*0114*/ 	.word	0x00004dc0


	//   ....[2]....
        /*0118*/ 	.word	0x00004ec0


	//----- nvinfo : EIATTR_MAX_THREADS
	.align		4
.L_11079:
        /*011c*/ 	.byte	0x04, 0x05
        /*011e*/ 	.short	(.L_11081 - .L_11080)
.L_11080:
        /*0120*/ 	.word	0x00000100
        /*0124*/ 	.word	0x00000001
        /*0128*/ 	.word	0x00000001


	//----- nvinfo : EIATTR_CRS_STACK_SIZE
	.align		4
.L_11081:
        /*012c*/ 	.byte	0x04, 0x1e
        /*012e*/ 	.short	(.L_11083 - .L_11082)
.L_11082:
        /*0130*/ 	.word	0x00000000


	//----- nvinfo : EIATTR_CBANK_PARAM_SIZE
	.align		4
.L_11083:
        /*0134*/ 	.byte	0x03, 0x19
        /*0136*/ 	.short	0x0060


	//----- nvinfo : EIATTR_PARAM_CBANK
	.align		4
        /*0138*/ 	.byte	0x04, 0x0a
        /*013a*/ 	.short	(.L_11085 - .L_11084)
	.align		4
.L_11084:
        /*013c*/ 	.word	index@(.nv.constant0._ZN18transformer_engine6detail38cast_transpose_fused_kernel_notalignedILb1ELb1ELb0EfNS_16CTDBiasDActParamI13__nv_bfloat16S3_6__halffEELi2ELi2ENS_5EmptyEXadL_ZNS_5dgeluIffEET_T0_RKS6_EEEEvT3_mmm)
        /*0140*/ 	.short	0x0380
        /*0142*/ 	.short	0x0060


	//----- nvinfo : EIATTR_SW_WAR
	.align		4
.L_11085:
        /*0144*/ 	.byte	0x04, 0x36
        /*0146*/ 	.short	(.L_11087 - .L_11086)
.L_11086:
        /*0148*/ 	.word	0x00000008
.L_11087:


//--------------------- .nv.info._ZN18transformer_engine6detail38cast_transpose_fused_kernel_notalignedILb1ELb1ELb0EfNS_16CTDBiasDActParamI13__nv_bfloat16S3_ffEELi2ELi1ENS_5EmptyEXadL_ZNS_5dgeluIffEET_T0_RKS5_EEEEvT3_mmm --------------------------
	.section	.nv.info._ZN18transformer_engine6detail38cast_transpose_fused_kernel_notalignedILb1ELb1ELb0EfNS_16CTDBiasDActParamI13__nv_bfloat16S3_ffEELi2ELi1ENS_5EmptyEXadL_ZNS_5dgeluIffEET_T0_RKS5_EEEEvT3_mmm,"",@"SHT_CUDA_INFO"
	.sectionflags	@""
	.align	4


	//----- nvinfo : EIATTR_CUDA_API_VERSION
	.align		4
        /*0000*/ 	.byte	0x04, 0x37
        /*0002*/ 	.short	(.L_11089 - .L_11088)
.L_11088:
        /*0004*/ 	.word	0x00000082


	//----- nvinfo : EIATTR_KPARAM_INFO
	.align		4
.L_11089:
        /*0008*/ 	.byte	0x04, 0x17
        /*000a*/ 	.short	(.L_11091 - .L_11090)
.L_11090:
        /*000c*/ 	.word	0x00000000
        /*0010*/ 	.short	0x0003
        /*0012*/ 	.short	0x0058
        /*0014*/ 	.byte	0x00, 0xf0, 0x21, 0x00


	//----- nvinfo : EIATTR_KPARAM_INFO
	.align		4
.L_11091:
        /*0018*/ 	.byte	0x04, 0x17
        /*001a*/ 	.short	(.L_11093 - .L_11092)
.L_11092:
        /*001c*/ 	.word	0x00000000
        /*0020*/ 	.short	0x0002
        /*0022*/ 	.short	0x0050
        /*0024*/ 	.byte	0x00, 0xf0, 0x21, 0x00


	//----- nvinfo : EIATTR_KPARAM_INFO
	.align		4
.L_11093:
        /*0028*/ 	.byte	0x04, 0x17
        /*002a*/ 	.short	(.L_11095 - .L_11094)
.L_11094:
        /*002c*/ 	.word	0x00000000
        /*0030*/ 	.short	0x0001
        /*0032*/ 	.short	0x0048
        /*0034*/ 	.byte	0x00, 0xf0, 0x21, 0x00


	//----- nvinfo : EIATTR_KPARAM_INFO
	.align		4
.L_11095:
        /*0038*/ 	.byte	0x04, 0x17
        /*003a*/ 	.short	(.L_11097 - .L_11096)
.L_11096:
        /*003c*/ 	.word	0x00000000
        /*0040*/ 	.short	0x0000
        /*0042*/ 	.short	0x0000
        /*0044*/ 	.byte	0x00, 0xf0, 0x21, 0x01


	//----- nvinfo : EIATTR_SPARSE_MMA_MASK
	.align		4
.L_11097:
        /*0048*/ 	.byte	0x03, 0x50
        /*004a*/ 	.short	0x0000


	//----- nvinfo : EIATTR_MAXREG_COUNT
	.align		4
        /*004c*/ 	.byte	0x03, 0x1b
        /*004e*/ 	.short	0x00ff


	//----- nvinfo : EIATTR_NUM_BARRIERS
	.align		4
        /*0050*/ 	.byte	0x02, 0x4c
        /*0052*/ 	.byte	0x01
	.zero		1


	//----- nvinfo : EIATTR_MERCURY_ISA_VERSION
	.align		4
        /*0054*/ 	.byte	0x03, 0x5f
        /*0056*/ 	.short	0x0101


	//----- nvinfo : EIATTR_COOP_GROUP_MASK_REGIDS
	.align		4
        /*0058*/ 	.byte	0x04, 0x29
        /*005a*/ 	.short	(.L_11099 - .L_11098)


	//   ....[0]....
.L_11098:
        /*005c*/ 	.word	0xffffffff


	//   ....[1]....
        /*0060*/ 	.word	0xffffffff


	//   ....[2]....
        /*0064*/ 	.word	0xffffffff


	//   ....[3]....
        /*0068*/ 	.word	0xffffffff


	//   ....[4]....
        /*006c*/ 	.word	0xffffffff


	//   ....[5]....
        /*0070*/ 	.word	0xffffffff


	//   ....[6]....
        /*0074*/ 	.word	0xffffffff


	//   ....[7]....
        /*0078*/ 	.word	0xffffffff


	//   ....[8]....
        /*007c*/ 	.word	0xffffffff


	//   ....[9]....
        /*0080*/ 	.word	0xffffffff


	//   ....[10]....
        /*0084*/ 	.word	0xffffffff


	//   ....[11]....
        /*0088*/ 	.word	0xffffffff


	//   ....[12]....
        /*008c*/ 	.word	0xffffffff


	//   ....[13]....
        /*0090*/ 	.word	0xffffffff


	//   ....[14]....
        /*0094*/ 	.word	0xffffffff


	//   ....[15]....
        /*0098*/ 	.word	0xffffffff


	//   ....[16]....
        /*009c*/ 	.word	0x05000004


	//   ....[17]....
        /*00a0*/ 	.word	0x05000004


	//   ....[18]....
        /*00a4*/ 	.word	0x05000004


	//----- nvinfo : EIATTR_COOP_GROUP_INSTR_OFFSETS
	.align		4
.L_11099:
        /*00a8*/ 	.byte	0x04, 0x28
        /*00aa*/ 	.short	(.L_11101 - .L_11100)


	//   ....[0]....
.L_11100:
        /*00ac*/ 	.word	0x00001340


	//   ....[1]....
        /*00b0*/ 	.word	0x00001410


	//   ....[2]....
        /*00b4*/ 	.word	0x00001480


	//   ....[3]....
        /*00b8*/ 	.word	0x00001590


	//   ....[4]....
        /*00bc*/ 	.word	0x00001870


	//   ....[5]....
        /*00c0*/ 	.word	0x00001890


	//   ....[6]....
        /*00c4*/ 	.word	0x00002050


	//   ....[7]....
        /*00c8*/ 	.word	0x00002080


	//   ....[8]....
        /*00cc*/ 	.word	0x00003330


	//   ....[9]....
        /*00d0*/ 	.word	0x00003390


	//   ....[10]....
        /*00d4*/ 	.word	0x000033b0


	//   ....[11]....
        /*00d8*/ 	.word	0x000033d0


	//   ....[12]....
        /*00dc*/ 	.word	0x000033f0


	//   ....[13]....
        /*00e0*/ 	.word	0x000034b0


	//   ....[14]....
        /*00e4*/ 	.word	0x000034d0


	//   ....[15]....
        /*00e8*/ 	.word	0x000034f0


	//   ....[16]....
        /*00ec*/ 	.word	0x000036f0


	//   ....[17]....
        /*00f0*/ 	.word	0x00003760


	//   ....[18]....
        /*00f4*/ 	.word	0x000037d0


	//----- nvinfo : EIATTR_VRC_CTA_INIT_COUNT
	.align		4
.L_11101:
        /*00f8*/ 	.byte	0x02, 0x4a
	.zero		1
	.zero		1


	//----- nvinfo : EIATTR_EXIT_INSTR_OFFSETS
	.align		4
        /*00fc*/ 	.byte	0x04, 0x1c
        /*00fe*/ 	.short	(.L_11103 - .L_11102)


	//   ....[0]....
.L_11102:
        /*0100*/ 	.word	0x00000080


	//   ....[1]....
        /*0104*/ 	.word	0x000035a0


	//   ....[2]....
        /*0108*/ 	.word	0x000036a0


	//----- nvinfo : EIATTR_MAX_THREADS
	.align		4
.L_11103:
        /*010c*/ 	.byte	0x04, 0x05
        /*010e*/ 	.short	(.L_11105 - .L_11104)
.L_11104:
        /*0110*/ 	.word	0x00000100
        /*0114*/ 	.word	0x00000001
        /*0118*/ 	.word	0x00000001


	//----- nvinfo : EIATTR_CRS_STACK_SIZE
	.align		4
.L_11105:
        /*011c*/ 	.byte	0x04, 0x1e
        /*011e*/ 	.short	(.L_11107 - .L_11106)
.L_11106:
        /*0120*/ 	.word	0x00000000


	//----- nvinfo : EIATTR_CBANK_PARAM_SIZE
	.align		4
.L_11107:
        /*0124*/ 	.byte	0x03, 0x19
        /*0126*/ 	.short	0x0060


	//----- nvinfo : EIATTR_PARAM_CBANK
	.align		4
        /*0128*/ 	.byte	0x04, 0x0a
        /*012a*/ 	.short	(.L_11109 - .L_11108)
	.align		4
.L_11108:
        /*012c*/ 	.word	index@(.nv.constant0._ZN18transformer_engine6detail38cast_transpose_fused_kernel_notalignedILb1ELb1ELb0EfNS_16CTDBiasDActParamI13__nv_bfloat16S3_ffEELi2ELi1ENS_5EmptyEXadL_ZNS_5dgeluIffEET_T0_RKS5_EEEEvT3_mmm)
        /*0130*/ 	.short	0x0380
        /*0132*/ 	.short	0x0060


	//----- nvinfo : EIATTR_SW_WAR
	.align		4
.L_11109:
        /*0134*/ 	.byte	0x04, 0x36
        /*0136*/ 	.short	(.L_11111 - .L_11110)
.L_11110:
        /*0138*/ 	.word	0x00000008
.L_11111:


//--------------------- .nv.info._ZN18transformer_engine6detail38cast_transpose_fused_kernel_notalignedILb1ELb1ELb0EfNS_16CTDBiasDActParamI6__halfS3_13__nv_fp8_e4m3fEELi2ELi4ENS_5EmptyEXadL_ZNS_5dgeluIffEET_T0_RKS6_EEEEvT3_mmm --------------------------
	.section	.nv.info._ZN18transformer_engine6detail38cast_transpose_fused_kernel_notalignedILb1ELb1ELb0EfNS_16CTDBiasDActParamI6__halfS3_13__nv_fp8_e4m3fEELi2ELi4ENS_5EmptyEXadL_ZNS_5dgeluIffEET_T0_RKS6_EEEEvT3_mmm,"",@"SHT_CUDA_INFO"
	.sectionflags	@""
	.align	4


	//----- nvinfo : EIATTR_CUDA_API_VERSION
	.align		4
        /*0000*/ 	.byte	0x04, 0x37
        /*0002*/ 	.short	(.L_11113 - .L_11112)
.L_11112:
        /*0004*/ 	.word	0x00000082


	//----- nvinfo : EIATTR_KPARAM_INFO
	.align		4
.L_11113:
        /*0008*/ 	.byte	0x04, 0x17
        /*000a*/ 	.short	(.L_11115 - .L_11114)
.L_11114:
        /*000c*/ 	.word	0x00000000
        /*0010*/ 	.short	0x0003
        /*0012*/ 	.short	0x0058
        /*0014*/ 	.byte	0x00, 0xf0, 0x21, 0x00


	//----- nvinfo : EIATTR_KPARAM_INFO
	.align		4
.L_11115:
        /*0018*/ 	.byte	0x04, 0x17
        /*001a*/ 	.short	(.L_11117 - .L_11116)
.L_11116:
        /*001c*/ 	.word	0x00000000
        /*0020*/ 	.short	0x0002
        /*0022*/ 	.short	0x0050
        /*0024*/ 	.byte	0x00, 0xf0, 0x21, 0x00


	//----- nvinfo : EIATTR_KPARAM_INFO
	.align		4
.L_11117:
        /*0028*/ 	.byte	0x04, 0x17
        /*002a*/ 	.short	(.L_11119 - .L_11118)
.L_11118:
        /*002c*/ 	.word	0x00000000
        /*0030*/ 	.short	0x0001
        /*0032*/ 	.short	0x0048
        /*0034*/ 	.byte	0x00, 0xf0, 0x21, 0x00


	//----- nvinfo : EIATTR_KPARAM_INFO
	.align		4
.L_11119:
        /*0038*/ 	.byte	0x04, 0x17
        /*003a*/ 	.short	(.L_11121 - .L_11120)
.L_11120:
        /*003c*/ 	.word	0x00000000
        /*0040*/ 	.short	0x0000
        /*0042*/ 	.short	0x0000
        /*0044*/ 	.byte	0x00, 0xf0, 0x21, 0x01


	//----- nvinfo : EIATTR_SPARSE_MMA_MASK
	.align		4
.L_11121:
        /*0048*/ 	.byte	0x03, 0x50
        /*004a*/ 	.short	0x0000


	//----- nvinfo : EIATTR_MAXREG_COUNT
	.align		4
        /*004c*/ 	.byte	0x03, 0x1b
        /*004e*/ 	.short	0x00ff


	//----- nvinfo : EIATTR_NUM_BARRIERS
	.align		4
        /*0050*/ 	.byte	0x02, 0x4c
        /*0052*/ 	.byte	0x01
	.zero		1


	//----- nvinfo : EIATTR_MERCURY_ISA_VERSION
	.align		4
        /*0054*/ 	.byte	0x03, 0x5f
        /*0056*/ 	.short	0x0101


	//----- nvinfo : EIATTR_INT_WARP_WIDE_INSTR_OFFSETS
	.align		4
        /*0058*/ 	.byte	0x04, 0x31
        /*005a*/ 	.short	(.L_11123 - .L_11122)


	//   ....[0]....
.L_11122:
        /*005c*/ 	.word	0x000007c0


	//   ....[1]....
        /*0060*/ 	.word	0x00000970


	//   ....[2]....
        /*0064*/ 	.word	0x00002b40


	//   ....[3]....
        /*0068*/ 	.word	0x00004820


	//----- nvinfo : EIATTR_COOP_GROUP_MASK_REGIDS
	.align		4
.L_11123:
        /*006c*/ 	.byte	0x04, 0x29
        /*006e*/ 	.short	(.L_11125 - .L_11124)


	//   ....[0]....
.L_11124:
        /*0070*/ 	.word	0xffffffff


	//   ....[1]....
        /*0074*/ 	.word	0xffffffff


	//   ....[2]....
        /*0078*/ 	.word	0xffffffff


	//   ....[3]....
        /*007c*/ 	.word	0xffffffff


	//   ....[4]....
        /*0080*/ 	.word	0xffffffff


	//   ....[5]....
        /*0084*/ 	.word	0xffffffff


	//   ....[6]....
        /*0088*/ 	.word	0xffffffff


	//   ....[7]....
        /*008c*/ 	.word	0xffffffff


	//   ....[8]....
        /*0090*/ 	.word	0xffffffff


	//   ....[9]....
        /*0094*/ 	.word	0xffffffff


	//   ....[10]....
        /*0098*/ 	.word	0xffffffff


	//   ....[11]....
        /*009c*/ 	.word	0xffffffff


	//   ....[12]....
        /*00a0*/ 	.word	0xffffffff


	//   ....[13]....
        /*00a4*/ 	.word	0xffffffff


	//   ....[14]....
        /*00a8*/ 	.word	0xffffffff


	//   ....[15]....
        /*00ac*/ 	.word	0xffffffff


	//   ....[16]....
        /*00b0*/ 	.word	0x05000006


	//   ....[17]....
        /*00b4*/ 	.word	0x05000006


	//   ....[18]....
        /*00b8*/ 	.word	0x05000006


	//----- nvinfo : EIATTR_COOP_GROUP_INSTR_OFFSETS
	.align		4
.L_11125:
        /*00bc*/ 	.byte	0x04, 0x28
        /*00be*/ 	.short	(.L_11127 - .L_11126)


	//   ....[0]....
.L_11126:
        /*00c0*/ 	.word	0x00003820


	//   ....[1]....
        /*00c4*/ 	.word	0x00003840


	//   ....[2]....
        /*00c8*/ 	.word	0x00004ce0


	//   ....[3]....
        /*00cc*/ 	.word	0x00004d20


	//   ....[4]....
        /*00d0*/ 	.word	0x000064b0


	//   ....[5]....
        /*00d4*/ 	.word	0x000064e0


	//   ....[6]....
        /*00d8*/ 	.word	0x00006930


	//   ....[7]....
        /*00dc*/ 	.word	0x00006970


	//   ....[8]....
        /*00e0*/ 	.word	0x00007b20


	//   ....[9]....
        /*00e4*/ 	.word	0x00007b80


	//   ....[10]....
        /*00e8*/ 	.word	0x00007bc0


	//   ....[11]....
        /*00ec*/ 	.word	0x00007be0


	//   ....[12]....
        /*00f0*/ 	.word	0x00007c00


	//   ....[13]....
        /*00f4*/ 	.word	0x00007ce0


	//   ....[14]....
        /*00f8*/ 	.word	0x00007d00


	//   ....[15]....
        /*00fc*/ 	.word	0x00007d20


	//   ....[16]....
        /*0100*/ 	.word	0x00007f20


	//   ....[17]....
        /*0104*/ 	.word	0x00007f90


	//   ....[18]....
        /*0108*/ 	.word	0x00008000


	//----- nvinfo : EIATTR_VRC_CTA_INIT_COUNT
	.align		4
.L_11127:
        /*010c*/ 	.byte	0x02, 0x4a
	.zero		1
	.zero		1


	//----- nvinfo : EIATTR_EXIT_INSTR_OFFSETS
	.align		4
        /*0110*/ 	.byte	0x04, 0x1c
        /*0112*/ 	.short	(.L_11129 - .L_11128)


	//   ....[0]....
.L_11128:
        /*0114*/ 	.word	0x00000080


	//   ....[1]....
        /*0118*/ 	.word	0x00007dd0


	//   ....[2]....
        /*011c*/ 	.word	0x00007ed0


	//----- nvinfo : EIATTR_MAX_THREADS
	.align		4
.L_11129:
        /*0120*/ 	.byte	0x04, 0x05
        /*0122*/ 	.short	(.L_11131 - .L_11130)
.L_11130:
        /*0124*/ 	.word	0x00000100
        /*0128*/ 	.word	0x00000001
        /*012c*/ 	.word	0x00000001


	//----- nvinfo : EIATTR_CRS_STACK_SIZE
	.align		4
.L_11131:
        /*0130*/ 	.byte	0x04, 0x1e
        /*0132*/ 	.short	(.L_11133 - .L_11132)
.L_11132:
        /*0134*/ 	.word	0x00000000


	//----- nvinfo : EIATTR_CBANK_PARAM_SIZE
	.align		4
.L_11133:
        /*0138*/ 	.byte	0x03, 0x19
        /*013a*/ 	.short	0x0060


	//----- nvinfo : EIATTR_PARAM_CBANK
	.align		4
        /*013c*/ 	.byte	0x04, 0x0a
        /*013e*/ 	.short	(.L_11135 - .L_11134)
	.align		4
.L_11134:
        /*0140*/ 	.word	index@(.nv.constant0._ZN18transformer_engine6detail38cast_transpose_fused_kernel_notalignedILb1ELb1ELb0EfNS_16CTDBiasDActParamI6__halfS3_13__nv_fp8_e4m3fEELi2ELi4ENS_5EmptyEXadL_ZNS_5dgeluIffEET_T0_RKS6_EEEEvT3_mmm)
        /*0144*/ 	.short	0x0380
        /*0146*/ 	.short	0x0060


	//----- nvinfo : EIATTR_SW_WAR
	.align		4
.L_11135:
        /*0148*/ 	.byte	0x04, 0x36
        /*014a*/ 	.short	(.L_11137 - .L_11136)
.L_11136:
        /*014c*/ 	.word	0x00000008
.L_11137:


//--------------------- .nv.info._ZN18transformer_engine6detail38cast_transpose_fused_kernel_notalignedILb1ELb1ELb0EfNS_16CTDBiasDActParamI6__halfS3_13__nv_fp8_e5m2fEELi2ELi4ENS_5EmptyEXadL_ZNS_5dgeluIffEET_T0_RKS6_EEEEvT3_mmm --------------------------
	.section	.nv.info._ZN18transformer_engine6detail38cast_transpose_fused_kernel_notalignedILb1ELb1ELb0EfNS_16CTDBiasDActParamI6__halfS3_13__nv_fp8_e5m2fEELi2ELi4ENS_5EmptyEXadL_ZNS_5dgeluIffEET_T0_RKS6_EEEEvT3_mmm,"",@"SHT_CUDA_INFO"
	.sectionflags	@""
	.align	4


	//----- nvinfo : EIATTR_CUDA_API_VERSION
	.align		4
        /*0000*/ 	.byte	0x04, 0x37
        /*0002*/ 	.short	(.L_11139 - .L_11138)
.L_11138:
        /*0004*/ 	.word	0x00000082


	//----- nvinfo : EIATTR_KPARAM_INFO
	.align		4
.L_11139:
        /*0008*/ 	.byte	0x04, 0x17
        /*000a*/ 	.short	(.L_11141 - .L_11140)
.L_11140:
        /*000c*/ 	.word	0x00000000
        /*0010*/ 	.short	0x0003
        /*0012*/ 	.short	0x0058
        /*0014*/ 	.byte	0x00, 0xf0, 0x21, 0x00


	//----- nvinfo : EIATTR_KPARAM_INFO
	.align		4
.L_11141:
        /*0018*/ 	.byte	0x04, 0x17
        /*001a*/ 	.short	(.L_11143 - .L_11142)
.L_11142:
        /*001c*/ 	.word	0x00000000
        /*0020*/ 	.short	0x0002
        /*0022*/ 	.short	0x0050
        /*0024*/ 	.byte	0x00, 0xf0, 0x21, 0x00


	//----- nvinfo : EIATTR_KPARAM_INFO
	.align		4
.L_11143:
        /*0028*/ 	.byte	0x04, 0x17
        /*002a*/ 	.short	(.L_11145 - .L_11144)
.L_11144:
        /*002c*/ 	.word	0x00000000
        /*0030*/ 	.short	0x0001
        /*0032*/ 	.short	0x0048
        /*0034*/ 	.byte	0x00, 0xf0, 0x21, 0x00


	//----- nvinfo : EIATTR_KPARAM_INFO
	.align		4
.L_11145:
        /*0038*/ 	.byte	0x04, 0x17
        /*003a*/ 	.short	(.L_11147 - .L_11146)
.L_11146:
        /*003c*/ 	.word	0x00000000
        /*0040*/ 	.short	0x0000
        /*0042*/ 	.short	0x0000
        /*0044*/ 	.byte	0x00, 0xf0, 0x21, 0x01


	//----- nvinfo : EIATTR_SPARSE_MMA_MASK
	.align		4
.L_11147:
        /*0048*/ 	.byte	0x03, 0x50
        /*004a*/ 	.short	0x0000


	//----- nvinfo : EIATTR_MAXREG_COUNT
	.align		4
        /*004c*/ 	.byte	0x03, 0x1b
        /*004e*/ 	.short	0x00ff


	//----- nvinfo : EIATTR_NUM_BARRIERS
	.align		4
        /*0050*/ 	.byte	0x02, 0x4c
        /*0052*/ 	.byte	0x01
	.zero		1


	//----- nvinfo : EIATTR_MERCURY_ISA_VERSION
	.align		4
        /*0054*/ 	.byte	0x03, 0x5f
        /*0056*/ 	.short	0x0101


	//----- nvinfo : EIATTR_INT_WARP_WIDE_INSTR_OFFSETS
	.align		4
        /*0058*/ 	.byte	0x04, 0x31
        /*005a*/ 	.short	(.L_11149 - .L_11148)


	//   ....[0]....
.L_11148:
        /*005c*/ 	.word	0x000007c0


	//   ....[1]....
        /*0060*/ 	.word	0x00000970


	//   ....[2]....
        /*0064*/ 	.word	0x00002b40


	//   ....[3]....
        /*0068*/ 	.word	0x00004820


	//----- nvinfo : EIATTR_COOP_GROUP_MASK_REGIDS
	.align		4
.L_11149:
        /*006c*/ 	.byte	0x04, 0x29
        /*006e*/ 	.short	(.L_11151 - .L_11150)


	//   ....[0]....
.L_11150:
        /*0070*/ 	.word	0xffffffff


	//   ....[1]....
        /*0074*/ 	.word	0xffffffff


	//   ....[2]....
        /*0078*/ 	.word	0xffffffff


	//   ....[3]....
        /*007c*/ 	.word	0xffffffff


	//   ....[4]....
        /*0080*/ 	.word	0xffffffff


	//   ....[5]....
        /*0084*/ 	.word	0xffffffff


	//   ....[6]....
        /*0088*/ 	.word	0xffffffff


	//   ....[7]....
        /*008c*/ 	.word	0xffffffff


	//   ....[8]....
        /*0090*/ 	.word	0xffffffff


	//   ....[9]....
        /*0094*/ 	.word	0xffffffff


	//   ....[10]....
        /*0098*/ 	.word	0xffffffff


	//   ....[11]....
        /*009c*/ 	.word	0xffffffff


	//   ....[12]....
        /*00a0*/ 	.word	0xffffffff


	//   ....[13]....
        /*00a4*/ 	.word	0xffffffff


	//   ....[14]....
        /*00a8*/ 	.word	0xffffffff


	//   ....[15]....
        /*00ac*/ 	.word	0xffffffff


	//   ....[16]....
        /*00b0*/ 	.word	0x05000006


	//   ....[17]....
        /*00b4*/ 	.word	0x05000006


	//   ....[18]....
        /*00b8*/ 	.word	0x05000006


	//----- nvinfo : EIATTR_COOP_GROUP_INSTR_OFFSETS
	.align		4
.L_11151:
        /*00bc*/ 	.byte	0x04, 0x28
        /*00be*/ 	.short	(.L_11153 - .L_11152)


	//   ....[0]....
.L_11152:
        /*00c0*/ 	.word	0x00003820


	//   ....[1]....
        /*00c4*/ 	.word	0x00003840


	//   ....[2]....
        /*00c8*/ 	.word	0x00004ce0


	//   ....[3]....
        /*00cc*/ 	.word	0x00004d20


	//   ....[4]....
        /*00d0*/ 	.word	0x000064b0


	//   ....[5]....
        /*00d4*/ 	.word	0x000064e0


	//   ....[6]....
        /*00d8*/ 	.word	0x00006930


	//   ....[7]....
        /*00dc*/ 	.word	0x00006970


	//   ....[8]....
        /*00e0*/ 	.word	0x00007b20


	//   ....[9]....
        /*00e4*/ 	.word	0x00007b80


	//   ....[10]....
        /*00e8*/ 	.word	0x00007bc0


	//   ....[11]....
        /*00ec*/ 	.word	0x00007be0


	//   ....[12]....
        /*00f0*/ 	.word	0x00007c00


	//   ....[13]....
        /*00f4*/ 	.word	0x00007ce0


	//   ....[14]....
        /*00f8*/ 	.word	0x00007d00


	//   ....[15]....
        /*00fc*/ 	.word	0x00007d20


	//   ....[16]....
        /*0100*/ 	.word	0x00007f20


	//   ....[17]....
        /*0104*/ 	.word	0x00007f90


	//   ....[18]....
        /*0108*/ 	.word	0x00008000


	//----- nvinfo : EIATTR_VRC_CTA_INIT_COUNT
	.align		4
.L_11153:
        /*010c*/ 	.byte	0x02, 0x4a
	.zero		1
	.zero		1


	//----- nvinfo : EIATTR_EXIT_INSTR_OFFSETS
	.align		4
        /*0110*/ 	.byte	0x04, 0x1c
        /*0112*/ 	.short	(.L_11155 - .L_11154)


	//   ....[0]....
.L_11154:
        /*0114*/ 	.word	0x00000080


	//   ....[1]....
        /*0118*/ 	.word	0x00007dd0


	//   ....[2]....
        /*011c*/ 	.word	0x00007ed0


	//----- nvinfo : EIATTR_MAX_THREADS
	.align		4
.L_11155:
        /*0120*/ 	.byte	0x04, 0x05
        /*0122*/ 	.short	(.L_11157 - .L_11156)
.L_11156:
        /*0124*/ 	.word	0x00000100
        /*0128*/ 	.word	0x00000001
        /*012c*/ 	.word	0x00000001


	//----- nvinfo : EIATTR_CRS_STACK_SIZE
	.align		4
.L_11157:
        /*0130*/ 	.byte	0x04, 0x1e
        /*0132*/ 	.short	(.L_11159 - .L_11158)
.L_11158:
        /*0134*/ 	.word	0x00000000


	//----- nvinfo : EIATTR_CBANK_PARAM_SIZE
	.align		4
.L_11159:
        /*0138*/ 	.byte	0x03, 0x19
        /*013a*/ 	.short	0x0060


	//----- nvinfo : EIATTR_PARAM_CBANK
	.align		4
        /*013c*/ 	.byte	0x04, 0x0a
        /*013e*/ 	.short	(.L_11161 - .L_11160)
	.align		4
.L_11160:
        /*0140*/ 	.word	index@(.nv.constant0._ZN18transformer_engine6detail38cast_transpose_fused_kernel_notalignedILb1ELb1ELb0EfNS_16CTDBiasDActParamI6__halfS3_13__nv_fp8_e5m2fEELi2ELi4ENS_5EmptyEXadL_ZNS_5dgeluIffEET_T0_RKS6_EEEEvT3_mmm)
        /*0144*/ 	.short	0x0380
        /*0146*/ 	.short	0x0060


	//----- nvinfo : EIATTR_SW_WAR
	.align		4
.L_11161:
        /*0148*/ 	.byte	0x04, 0x36
        /*014a*/ 	.short	(.L_11163 - .L_11162)
.L_11162:
        /*014c*/ 	.word	0x00000008
.L_11163:


//--------------------- .nv.info._ZN18transformer_engine6detail38cast_transpose_fused_kernel_notalignedILb1ELb1ELb0EfNS_16CTDBiasDActParamI6__halfS3_13__nv_bfloat16fEELi2ELi2ENS_5EmptyEXadL_ZNS_5dgeluIffEET_T0_RKS6_EEEEvT3_mmm --------------------------
	.section	.nv.info._ZN18transformer_engine6detail38cast_transpose_fused_kernel_notalignedILb1ELb1ELb0EfNS_16CTDBiasDActParamI6__halfS3_13__nv_bfloat16fEELi2ELi2ENS_5EmptyEXadL_ZNS_5dgeluIffEET_T0_RKS6_EEEEvT3_mmm,"",@"SHT_CUDA_INFO"
	.sectionflags	@""
	.align	4


	//----- nvinfo : EIATTR_CUDA_API_VERSION
	.align		4
        /*0000*/ 	.byte	0x04, 0x37
        /*0002*/ 	.short	(.L_11165 - .L_11164)
.L_11164:
        /*0004*/ 	.word	0x00000082


	//----- nvinfo : EIATTR_KPARAM_INFO
	.align		4
.L_11165:
        /*0008*/ 	.byte	0x04, 0x17
        /*000a*/ 	.short	(.L_11167 - .L_11166)
.L_11166:
        /*000c*/ 	.word	0x00000000
        /*0010*/ 	.short	0x0003
        /*0012*/ 	.short	0x0058
        /*0014*/ 	.byte	0x00, 0xf0, 0x21, 0x00


	//----- nvinfo : EIATTR_KPARAM_INFO
	.align		4
.L_11167:
        /*0018*/ 	.byte	0x04, 0x17
        /*001a*/ 	.short	(.L_11169 - .L_11168)
.L_11168:
        /*001c*/ 	.word	0x00000000
        /*0020*/ 	.short	0x0002
        /*0022*/ 	.short	0x0050
        /*0024*/ 	.byte	0x00, 0xf0, 0x21, 0x00


	//----- nvinfo : EIATTR_KPARAM_INFO
	.align		4
.L_11169:
        /*0028*/ 	.byte	0x04, 0x17
        /*002a*/ 	.short	(.L_11171 - .L_11170)
.L_11170:
        /*002c*/ 	.word	0x00000000
        /*0030*/ 	.short	0x0001
        /*0032*/ 	.short	0x0048
        /*0034*/ 	.byte	0x00, 0xf0, 0x21, 0x00


	//----- nvinfo : EIATTR_KPARAM_INFO
	.align		4
.L_11171:
        /*0038*/ 	.byte	0x04, 0x17
        /*003a*/ 	.short	(.L_11173 - .L_11172)
.L_11172:
        /*003c*/ 	.word	0x00000000
        /*0040*/ 	.short	0x0000
        /*0042*/ 	.short	0x0000
        /*0044*/ 	.byte	0x00, 0xf0, 0x21, 0x01


	//----- nvinfo : EIATTR_SPARSE_MMA_MASK
	.align		4
.L_11173:
        /*0048*/ 	.byte	0x03, 0x50
        /*004a*/ 	.short	0x0000


	//----- nvinfo : EIATTR_MAXREG_COUNT
	.align		4
        /*004c*/ 	.byte	0x03, 0x1b
        /*004e*/ 	.short	0x00ff


	//----- nvinfo : EIATTR_NUM_BARRIERS
	.align		4
        /*0050*/ 	.byte	0x02, 0x4c
        /*0052*/ 	.byte	0x01
	.zero		1


	//----- nvinfo : EIATTR_MERCURY_ISA_VERSION
	.align		4
        /*0054*/ 	.byte	0x03, 0x5f
        /*0056*/ 	.short	0x0101


	//----- nvinfo : EIATTR_INT_WARP_WIDE_INSTR_OFFSETS
	.align		4
        /*0058*/ 	.byte	0x04, 0x31
        /*005a*/ 	.short	(.L_11175 - .L_11174)


	//   ....[0]....
.L_11174:
        /*005c*/ 	.word	0x000006f0


	//   ....[1]....
        /*0060*/ 	.word	0x00001c50


	//   ....[2]....
        /*0064*/ 	.word	0x00002890


	//----- nvinfo : EIATTR_COOP_GROUP_MASK_REGIDS
	.align		4
.L_11175:
        /*0068*/ 	.byte	0x04, 0x29
        /*006a*/ 	.short	(.L_11177 - .L_11176)


	//   ....[0]....
.L_11176:
        /*006c*/ 	.word	0xffffffff


	//   ....[1]....
        /*0070*/ 	.word	0xffffffff


	//   ....[2]....
        /*0074*/ 	.word	0xffffffff


	//   ....[3]....
        /*0078*/ 	.word	0xffffffff


	//   ....[4]....
        /*007c*/ 	.word	0xffffffff


	//   ....[5]....
        /*0080*/ 	.word	0xffffffff


	//   ....[6]....
        /*0084*/ 	.word	0xffffffff


	//   ....[7]....
        /*0088*/ 	.word	0xffffffff


	//   ....[8]....
        /*008c*/ 	.word	0xffffffff


	//   ....[9]....
        /*0090*/ 	.word	0xffffffff


	//   ....[10]....
        /*0094*/ 	.word	0xffffffff


	//   ....[11]....
        /*0098*/ 	.word	0xffffffff


	//   ....[12]....
        /*009c*/ 	.word	0xffffffff


	//   ....[13]....
        /*00a0*/ 	.word	0xffffffff


	//   ....[14]....
        /*00a4*/ 	.word	0xffffffff


	//   ....[15]....
        /*00a8*/ 	.word	0xffffffff


	//   ....[16]....
        /*00ac*/ 	.word	0x05000004


	//   ....[17]....
        /*00b0*/ 	.word	0x05000004


	//   ....[18]....
        /*00b4*/ 	.word	0x05000004


	//----- nvinfo : EIATTR_COOP_GROUP_INSTR_OFFSETS
	.align		4
.L_11177:
        /*00b8*/ 	.byte	0x04, 0x28
        /*00ba*/ 	.short	(.L_11179 - .L_11178)


	//   ....[0]....
.L_11178:
        /*00bc*/ 	.word	0x00002230


	//   ....[1]....
        /*00c0*/ 	.word	0x00002250


	//   ....[2]....
        /*00c4*/ 	.word	0x00002280


	//   ....[3]....
        /*00c8*/ 	.word	0x000022a0


	//   ....[4]....
        /*00cc*/ 	.word	0x000035f0


	//   ....[5]....
        /*00d0*/ 	.word	0x00003630


	//   ....[6]....
        /*00d4*/ 	.word	0x000036e0


	//   ....[7]....
        /*00d8*/ 	.word	0x000036f0


	//   ....[8]....
        /*00dc*/ 	.word	0x00004990


	//   ....[9]....
        /*00e0*/ 	.word	0x000049f0


	//   ....[10]....
        /*00e4*/ 	.word	0x00004a30


	//   ....[11]....
        /*00e8*/ 	.word	0x00004a50


	//   ....[12]....
        /*00ec*/ 	.word	0x00004a70


	//   ....[13]....
        /*00f0*/ 	.word	0x00004b50


	//   ....[14]....
        /*00f4*/ 	.word	0x00004b70


	//   ....[15]....
        /*00f8*/ 	.word	0x00004b90


	//   ....[16]....
        /*00fc*/ 	.word	0x00004d90


	//   ....[17]....
        /*0100*/ 	.word	0x00004e00


	//   ....[18]....
        /*0104*/ 	.word	0x00004e70


	//----- nvinfo : EIATTR_VRC_CTA_INIT_COUNT
	.align		4
.L_11179:
        /*0108*/ 	.byte	0x02, 0x4a
	.zero		1
	.zero		1


	//----- nvinfo : EIATTR_EXIT_INSTR_OFFSETS
	.align		4
        /*010c*/ 	.byte	0x04, 0x1c
        /*010e*/ 	.short	(.L_11181 - .L_11180)


	//   ....[0]....
.L_11180:
        /*0110*/ 	.word	0x00000080


	//   ....[1]....
        /*0114*/ 	.word	0x00004c40


	//   ....[2]....
        /*0118*/ 	.word	0x00004d40


	//----- nvinfo : EIATTR_MAX_THREADS
	.align		4
.L_11181:
        /*011c*/ 	.byte	0x04, 0x05
        /*011e*/ 	.short	(.L_11183 - .L_11182)
.L_11182:
        /*0120*/ 	.word	0x00000100
        /*0124*/ 	.word	0x00000001
        /*0128*/ 	.word	0x00000001


	//----- nvinfo : EIATTR_CRS_STACK_SIZE
	.align		4
.L_11183:
        /*012c*/ 	.byte	0x04, 0x1e
        /*012e*/ 	.short	(.L_11185 - .L_11184)
.L_11184:
        /*0130*/ 	.word	0x00000000


	//----- nvinfo : EIATTR_CBANK_PARAM_SIZE
	.align		4
.L_11185:
        /*0134*/ 	.byte	0x03, 0x19
        /*0136*/ 	.short	0x0060


	//----- nvinfo : EIATTR_PARAM_CBANK
	.align		4
        /*0138*/ 	.byte	0x04, 0x0a
        /*013a*/ 	.short	(.L_11187 - .L_11186)
	.align		4
.L_11186:
        /*013c*/ 	.word	index@(.nv.constant0._ZN18transformer_engine6detail38cast_transpose_fused_kernel_notalignedILb1ELb1ELb0EfNS_16CTDBiasDActParamI6__halfS3_13__nv_bfloat16fEELi2ELi2ENS_5EmptyEXadL_ZNS_5dgeluIffEET_T0_RKS6_EEEEvT3_mmm)
        /*0140*/ 	.short	0x0380
        /*0142*/ 	.short	0x0060


	//----- nvinfo : EIATTR_SW_WAR
	.align		4
.L_11187:
        /*0144*/ 	.byte	0x04, 0x36
        /*0146*/ 	.short	(.L_11189 - .L_11188)
.L_11188:
        /*0148*/ 	.word	0x00000008
.L_11189:


//--------------------- .nv.info._ZN18transformer_engine6detail38cast_transpose_fused_kernel_notalignedILb1ELb1ELb0EfNS_16CTDBiasDActParamI6__halfS3_S3_fEELi2ELi2ENS_5EmptyEXadL_ZNS_5dgeluIffEET_T0_RKS5_EEEEvT3_mmm --------------------------
	.section	.nv.info._ZN18transformer_engine6detail38cast_transpose_fused_kernel_notalignedILb1ELb1ELb0EfNS_16CTDBiasDActParamI6__halfS3_S3_fEELi2ELi2ENS_5EmptyEXadL_ZNS_5dgeluIffEET_T0_RKS5_EEEEvT3_mmm,"",@"SHT_CUDA_INFO"
	.sectionflags	@""
	.align	4


	//----- nvinfo : EIATTR_CUDA_API_VERSION
	.align		4
        /*0000*/ 	.byte	0x04, 0x37
        /*0002*/ 	.short	(.L_11191 - .L_11190)
.L_11190:
        /*0004*/ 	.word	0x00000082


	//----- nvinfo : EIATTR_KPARAM_INFO
	.align		4
.L_11191:
        /*0008*/ 	.byte	0x04, 0x17
        /*000a*/ 	.short	(.L_11193 - .L_11192)
.L_11192:
        /*000c*/ 	.word	0x00000000
        /*0010*/ 	.short	0x0003
        /*0012*/ 	.short	0x0058
        /*0014*/ 	.byte	0x00, 0xf0, 0x21, 0x00


	//----- nvinfo : EIATTR_KPARAM_INFO
	.align		4
.L_11193:
        /*0018*/ 	.byte	0x04, 0x17
        /*001a*/ 	.short	(.L_11195 - .L_11194)
.L_11194:
        /*001c*/ 	.word	0x00000000
        /*0020*/ 	.short	0x0002
        /*0022*/ 	.short	0x0050
        /*0024*/ 	.byte	0x00, 0xf0, 0x21, 0x00


	//----- nvinfo : EIATTR_KPARAM_INFO
	.align		4
.L_11195:
        /*0028*/ 	.byte	0x04, 0x17
        /*002a*/ 	.short	(.L_11197 - .L_11196)
.L_11196:
        /*002c*/ 	.word	0x00000000
        /*0030*/ 	.short	0x0001
        /*0032*/ 	.short	0x0048
        /*0034*/ 	.byte	0x00, 0xf0, 0x21, 0x00


	//----- nvinfo : EIATTR_KPARAM_INFO
	.align		4
.L_11197:
        /*0038*/ 	.byte	0x04, 0x17
        /*003a*/ 	.short	(.L_11199 - .L_11198)
.L_11198:
        /*003c*/ 	.word	0x00000000
        /*0040*/ 	.short	0x0000
        /*0042*/ 	.short	0x0000
        /*0044*/ 	.byte	0x00, 0xf0, 0x21, 0x01


	//----- nvinfo : EIATTR_SPARSE_MMA_MASK
	.align		4
.L_11199:
        /*0048*/ 	.byte	0x03, 0x50
        /*004a*/ 	.short	0x0000


	//----- nvinfo : EIATTR_MAXREG_COUNT
	.align		4
        /*004c*/ 	.byte	0x03, 0x1b
        /*004e*/ 	.short	0x00ff


	//----- nvinfo : EIATTR_NUM_BARRIERS
	.align		4
        /*0050*/ 	.byte	0x02, 0x4c
        /*0052*/ 	.byte	0x01
	.zero		1


	//----- nvinfo : EIATTR_MERCURY_ISA_VERSION
	.align		4
        /*0054*/ 	.byte	0x03, 0x5f
        /*0056*/ 	.short	0x0101


	//----- nvinfo : EIATTR_INT_WARP_WIDE_INSTR_OFFSETS
	.align		4
        /*0058*/ 	.byte	0x04, 0x31
        /*005a*/ 	.short	(.L_11201 - .L_11200)


	//   ....[0]....
.L_11200:
        /*005c*/ 	.word	0x000006f0


	//   ....[1]....
        /*0060*/ 	.word	0x00001c50


	//   ....[2]....
        /*0064*/ 	.word	0x00002890


	//----- nvinfo : EIATTR_COOP_GROUP_MASK_REGIDS
	.align		4
.L_11201:
        /*0068*/ 	.byte	0x04, 0x29
        /*006a*/ 	.short	(.L_11203 - .L_11202)


	//   ....[0]....
.L_11202:
        /*006c*/ 	.word	0xffffffff


	//   ....[1]....
        /*0070*/ 	.word	0xffffffff


	//   ....[2]....
        /*0074*/ 	.word	0xffffffff


	//   ....[3]....
        /*0078*/ 	.word	0xffffffff


	//   ....[4]....
        /*007c*/ 	.word	0xffffffff


	//   ....[5]....
        /*0080*/ 	.word	0xffffffff


	//   ....[6]....
        /*0084*/ 	.word	0xffffffff


	//   ....[7]....
        /*0088*/ 	.word	0xffffffff


	//   ....[8]....
        /*008c*/ 	.word	0xffffffff


	//   ....[9]....
        /*0090*/ 	.word	0xffffffff


	//   ....[10]....
        /*0094*/ 	.word	0xffffffff


	//   ....[11]....
        /*0098*/ 	.word	0xffffffff


	//   ....[12]....
        /*009c*/ 	.word	0xffffffff


	//   ....[13]....
        /*00a0*/ 	.word	0xffffffff


	//   ....[14]....
        /*00a4*/ 	.word	0xffffffff


	//   ....[15]....
        /*00a8*/ 	.word	0xffffffff


	//   ....[16]....
        /*00ac*/ 	.word	0x05000004


	//   ....[17]....
        /*00b0*/ 	.word	0x05000004


	//   ....[18]....
        /*00b4*/ 	.word	0x05000004


	//----- nvinfo : EIATTR_COOP_GROUP_INSTR_OFFSETS
	.align		4
.L_11203:
        /*00b8*/ 	.byte	0x04, 0x28
        /*00ba*/ 	.short	(.L_11205 - .L_11204)


	//   ....[0]....
.L_11204:
        /*00bc*/ 	.word	0x00002230


	//   ....[1]....
        /*00c0*/ 	.word	0x00002250


	//   ....[2]....
        /*00c4*/ 	.word	0x00002280


	//   ....[3]....
        /*00c8*/ 	.word	0x000022a0


	//   ....[4]....
        /*00cc*/ 	.word	0x000035f0


	//   ....[5]....
        /*00d0*/ 	.word	0x00003630


	//   ....[6]....
        /*00d4*/ 	.word	0x000036e0


	//   ....[7]....
        /*00d8*/ 	.word	0x000036f0


	//   ....[8]....
        /*00dc*/ 	.word	0x00004990


	//   ....[9]....
        /*00e0*/ 	.word	0x000049f0


	//   ....[10]....
        /*00e4*/ 	.word	0x00004a30


	//   ....[11]....
        /*00e8*/ 	.word	0x00004a50


	//   ....[12]....
        /*00ec*/ 	.word	0x00004a70


	//   ....[13]....
        /*00f0*/ 	.word	0x00004b50


	//   ....[14]....
        /*00f4*/ 	.word	0x00004b70


	//   ....[15]....
        /*00f8*/ 	.word	0x00004b90


	//   ....[16]....
        /*00fc*/ 	.word	0x00004d90


	//   ....[17]....
        /*0100*/ 	.word	0x00004e00


	//   ....[18]....
        /*0104*/ 	.word	0x00004e70


	//----- nvinfo : EIATTR_VRC_CTA_INIT_COUNT
	.align		4
.L_11205:
        /*0108*/ 	.byte	0x02, 0x4a
	.zero		1
	.zero		1


	//----- nvinfo : EIATTR_EXIT_INSTR_OFFSETS
	.align		4
        /*010c*/ 	.byte	0x04, 0x1c
        /*010e*/ 	.short	(.L_11207 - .L_11206)


	//   ....[0]....
.L_11206:
        /*0110*/ 	.word	0x00000080


	//   ....[1]....
        /*0114*/ 	.word	0x00004c40


	//   ....[2]....
        /*0118*/ 	.word	0x00004d40


	//----- nvinfo : EIATTR_MAX_THREADS
	.align		4
.L_11207:
        /*011c*/ 	.byte	0x04, 0x05
        /*011e*/ 	.short	(.L_11209 - .L_11208)
.L_11208:
        /*0120*/ 	.word	0x00000100
        /*0124*/ 	.word	0x00000001
        /*0128*/ 	.word	0x00000001


	//----- nvinfo : EIATTR_CRS_STACK_SIZE
	.align		4
.L_11209:
        /*012c*/ 	.byte	0x04, 0x1e
        /*012e*/ 	.short	(.L_11211 - .L_11210)
.L_11210:
        /*0130*/ 	.word	0x00000000


	//----- nvinfo : EIATTR_CBANK_PARAM_SIZE
	.align		4
.L_11211:
        /*0134*/ 	.byte	0x03, 0x19
        /*0136*/ 	.short	0x0060


	//----- nvinfo : EIATTR_PARAM_CBANK
	.align		4
        /*0138*/ 	.byte	0x04, 0x0a
        /*013a*/ 	.short	(.L_11213 - .L_11212)
	.align		4
.L_11212:
        /*013c*/ 	.word	index@(.nv.constant0._ZN18transformer_engine6detail38cast_transpose_fused_kernel_notalignedILb1ELb1ELb0EfNS_16CTDBiasDActParamI6__halfS3_S3_fEELi2ELi2ENS_5EmptyEXadL_ZNS_5dgeluIffEET_T0_RKS5_EEEEvT3_mmm)
        /*0140*/ 	.short	0x0380
        /*0142*/ 	.short	0x0060


	//----- nvinfo : EIATTR_SW_WAR
	.align		4
.L_11213:
        /*0144*/ 	.byte	0x04, 0x36
        /*0146*/ 	.short	(.L_11215 - .L_11214)
.L_11214:
        /*0148*/ 	.word	0x00000008
.L_11215:


//--------------------- .nv.info._ZN18transformer_engine6detail38cast_transpose_fused_kernel_notalignedILb1ELb1ELb0EfNS_16CTDBiasDActParamI6__halfS3_ffEELi2ELi1ENS_5EmptyEXadL_ZNS_5dgeluIffEET_T0_RKS5_EEEEvT3_mmm --------------------------
	.section	.nv.info._ZN18transformer_engine6detail38cast_transpose_fused_kernel_notalignedILb1ELb1ELb0EfNS_16CTDBiasDActParamI6__halfS3_ffEELi2ELi1ENS_5EmptyEXadL_ZNS_5dgeluIffEET_T0_RKS5_EEEEvT3_mmm,"",@"SHT_CUDA_INFO"
	.sectionflags	@""
	.align	4


	//----- nvinfo : EIATTR_CUDA_API_VERSION
	.align		4
        /*0000*/ 	.byte	0x04, 0x37
        /*0002*/ 	.short	(.L_11217 - .L_11216)
.L_11216:
        /*0004*/ 	.word	0x00000082


	//----- nvinfo : EIATTR_KPARAM_INFO
	.align		4
.L_11217:
        /*0008*/ 	.byte	0x04, 0x17
        /*000a*/ 	.short	(.L_11219 - .L_11218)
.L_11218:
        /*000c*/ 	.word	0x00000000
        /*0010*/ 	.short	0x0003
        /*0012*/ 	.short	0x0058
        /*0014*/ 	.byte	0x00, 0xf0, 0x21, 0x00


	//----- nvinfo : EIATTR_KPARAM_INFO
	.align		4
.L_11219:
        /*0018*/ 	.byte	0x04, 0x17
        /*001a*/ 	.short	(.L_11221 - .L_11220)
.L_11220:
        /*001c*/ 	.word	0x00000000
        /*0020*/ 	.short	0x0002
        /*0022*/ 	.short	0x0050
        /*0024*/ 	.byte	0x00, 0xf0, 0x21, 0x00


	//----- nvinfo : EIATTR_KPARAM_INFO
	.align		4
.L_11221:
        /*0028*/ 	.byte	0x04, 0x17
        /*002a*/ 	.short	(.L_11223 - .L_11222)
.L_11222:
        /*002c*/ 	.word	0x00000000
        /*0030*/ 	.short	0x0001
        /*0032*/ 	.short	0x0048
        /*0034*/ 	.byte	0x00, 0xf0, 0x21, 0x00


	//----- nvinfo : EIATTR_KPARAM_INFO
	.align		4
.L_11223:
        /*0038*/ 	.byte	0x04, 0x17
        /*003a*/ 	.short	(.L_11225 - .L_11224)
.L_11224:
        /*003c*/ 	.word	0x00000000
        /*0040*/ 	.short	0x0000
        /*0042*/ 	.short	0x0000
        /*0044*/ 	.byte	0x00, 0xf0, 0x21, 0x01


	//----- nvinfo : EIATTR_SPARSE_MMA_MASK
	.align		4
.L_11225:
        /*0048*/ 	.byte	0x03, 0x50
        /*004a*/ 	.short	0x0000


	//----- nvinfo : EIATTR_MAXREG_COUNT
	.align		4
        /*004c*/ 	.byte	0x03, 0x1b
        /*004e*/ 	.short	0x00ff


	//----- nvinfo : EIATTR_NUM_BARRIERS
	.align		4
        /*0050*/ 	.byte	0x02, 0x4c
        /*0052*/ 	.byte	0x01
	.zero		1


	//----- nvinfo : EIATTR_MERCURY_ISA_VERSION
	.align		4
        /*0054*/ 	.byte	0x03, 0x5f
        /*0056*/ 	.short	0x0101


	//----- nvinfo : EIATTR_COOP_GROUP_MASK_REGIDS
	.align		4
        /*0058*/ 	.byte	0x04, 0x29
        /*005a*/ 	.short	(.L_11227 - .L_11226)


	//   ....[0]....
.L_11226:
        /*005c*/ 	.word	0xffffffff


	//   ....[1]....
        /*0060*/ 	.word	0xffffffff


	//   ....[2]....
        /*0064*/ 	.word	0xffffffff


	//   ....[3]....
        /*0068*/ 	.word	0xffffffff


	//   ....[4]....
        /*006c*/ 	.word	0xffffffff


	//   ....[5]....
        /*0070*/ 	.word	0xffffffff


	//   ....[6]....
        /*0074*/ 	.word	0xffffffff


	//   ....[7]....
        /*0078*/ 	.word	0xffffffff


	//   ....[8]....
        /*007c*/ 	.word	0xffffffff


	//   ....[9]....
        /*0080*/ 	.word	0xffffffff


	//   ....[10]....
        /*0084*/ 	.word	0xffffffff


	//   ....[11]....
        /*0088*/ 	.word	0xffffffff


	//   ....[12]....
        /*008c*/ 	.word	0xffffffff


	//   ....[13]....
        /*0090*/ 	.word	0xffffffff


	//   ....[14]....
        /*0094*/ 	.word	0xffffffff


	//   ....[15]....
        /*0098*/ 	.word	0xffffffff


	//   ....[16]....
        /*009c*/ 	.word	0x05000004


	//   ....[17]....
        /*00a0*/ 	.word	0x05000004


	//   ....[18]....
        /*00a4*/ 	.word	0x05000004


	//----- nvinfo : EIATTR_COOP_GROUP_INSTR_OFFSETS
	.align		4
.L_11227:
        /*00a8*/ 	.byte	0x04, 0x28
        /*00aa*/ 	.short	(.L_11229 - .L_11228)


	//   ....[0]....
.L_11228:
        /*00ac*/ 	.word	0x00001650


	//   ....[1]....
        /*00b0*/ 	.word	0x00001740


	//   ....[2]....
        /*00b4*/ 	.word	0x00001750


	//   ....[3]....
        /*00b8*/ 	.word	0x000017d0


	//   ....[4]....
        /*00bc*/ 	.word	0x00001e90


	//   ....[5]....
        /*00c0*/ 	.word	0x00001eb0


	//   ....[6]....
        /*00c4*/ 	.word	0x00001f80


	//   ....[7]....
        /*00c8*/ 	.word	0x00001fc0


	//   ....[8]....
        /*00cc*/ 	.word	0x00003290


	//   ....[9]....
        /*00d0*/ 	.word	0x000032f0


	//   ....[10]....
        /*00d4*/ 	.word	0x00003310


	//   ....[11]....
        /*00d8*/ 	.word	0x00003330


	//   ....[12]....
        /*00dc*/ 	.word	0x00003350


	//   ....[13]....
        /*00e0*/ 	.word	0x00003410


	//   ....[14]....
        /*00e4*/ 	.word	0x00003430


	//   ....[15]....
        /*00e8*/ 	.word	0x00003450


	//   ....[16]....
        /*00ec*/ 	.word	0x00003650


	//   ....[17]....
        /*00f0*/ 	.word	0x000036c0


	//   ....[18]....
        /*00f4*/ 	.word	0x00003730


	//----- nvinfo : EIATTR_VRC_CTA_INIT_COUNT
	.align		4
.L_11229:
        /*00f8*/ 	.byte	0x02, 0x4a
	.zero		1
	.zero		1


	//----- nvinfo : EIATTR_EXIT_INSTR_OFFSETS
	.align		4
        /*00fc*/ 	.byte	0x04, 0x1c
        /*00fe*/ 	.short	(.L_11231 - .L_11230)


	//   ....[0]....
.L_11230:
        /*0100*/ 	.word	0x00000080


	//   ....[1]....
        /*0104*/ 	.word	0x00003500


	//   ....[2]....
        /*0108*/ 	.word	0x00003600


	//----- nvinfo : EIATTR_MAX_THREADS
	.align		4
.L_11231:
        /*010c*/ 	.byte	0x04, 0x05
        /*010e*/ 	.short	(.L_11233 - .L_11232)
.L_11232:
        /*0110*/ 	.word	0x00000100
        /*0114*/ 	.word	0x00000001
        /*0118*/ 	.word	0x00000001


	//----- nvinfo : EIATTR_CRS_STACK_SIZE
	.align		4
.L_11233:
        /*011c*/ 	.byte	0x04, 0x1e
        /*011e*/ 	.short	(.L_11235 - .L_11234)
.L_11234:
        /*0120*/ 	.word	0x00000000


	//----- nvinfo : EIATTR_CBANK_PARAM_SIZE
	.align		4
.L_11235:
        /*0124*/ 	.byte	0x03, 0x19
        /*0126*/ 	.short	0x0060


	//----- nvinfo : EIATTR_PARAM_CBANK
	.align		4
        /*0128*/ 	.byte	0x04, 0x0a
        /*012a*/ 	.short	(.L_11237 - .L_11236)
	.align		4
.L_11236:
        /*012c*/ 	.word	index@(.nv.constant0._ZN18transformer_engine6detail38cast_transpose_fused_kernel_notalignedILb1ELb1ELb0EfNS_16CTDBiasDActParamI6__halfS3_ffEELi2ELi1ENS_5EmptyEXadL_ZNS_5dgeluIffEET_T0_RKS5_EEEEvT3_mmm)
        /*0130*/ 	.short	0x0380
        /*0132*/ 	.short	0x0060


	//----- nvinfo : EIATTR_SW_WAR
	.align		4
.L_11237:
        /*0134*/ 	.byte	0x04, 0x36
        /*0136*/ 	.short	(.L_11239 - .L_11238)
.L_11238:
        /*0138*/ 	.word	0x00000008
.L_11239:


//--------------------- .nv.info._ZN18transformer_engine6detail38cast_transpose_fused_kernel_notalignedILb1ELb1ELb0EfNS_16CTDBiasDActParamIff13__nv_fp8_e4m3fEELi1ELi4ENS_5EmptyEXadL_ZNS_5dgeluIffEET_T0_RKS5_EEEEvT3_mmm --------------------------
	.section	.nv.info._ZN18transformer_engine6detail38cast_transpose_fused_kernel_notalignedILb1ELb1ELb0EfNS_16CTDBiasDActParamIff13__nv_fp8_e4m3fEELi1ELi4ENS_5EmptyEXadL_ZNS_5dgeluIffEET_T0_RKS5_EEEEvT3_mmm,"",@"SHT_CUDA_INFO"
	.sectionflags	@""
	.align	4


	//----- nvinfo : EIATTR_CUDA_API_VERSION
	.align		4
        /*0000*/ 	.byte	0x04, 0x37
        /*0002*/ 	.short	(.L_11241 - .L_11240)
.L_11240:
        /*0004*/ 	.word	0x00000082


	//----- nvinfo : EIATTR_KPARAM_INFO
	.align		4
.L_11241:
        /*0008*/ 	.byte	0x04, 0x17
        /*000a*/ 	.short	(.L_11243 - .L_11242)
.L_11242:
        /*000c*/ 	.word	0x00000000
        /*0010*/ 	.short	0x0003
        /*0012*/ 	.short	0x0058
        /*0014*/ 	.byte	0x00, 0xf0, 0x21, 0x00


	//----- nvinfo : EIATTR_KPARAM_INFO
	.align		4
.L_11243:
        /*0018*/ 	.byte	0x04, 0x17
        /*001a*/ 	.short	(.L_11245 - .L_11244)
.L_11244:
        /*001c*/ 	.word	0x00000000
        /*0020*/ 	.short	0x0002
        /*0022*/ 	.short	0x0050
        /*0024*/ 	.byte	0x00, 0xf0, 0x21, 0x00


	//----- nvinfo : EIATTR_KPARAM_INFO
	.align		4
.L_11245:
        /*0028*/ 	.byte	0x04, 0x17
        /*002a*/ 	.short	(.L_11247 - .L_11246)
.L_11246:
        /*002c*/ 	.word	0x00000000
        /*0030*/ 	.short	0x0001
        /*0032*/ 	.short	0x0048
        /*0034*/ 	.byte	0x00, 0xf0, 0x21, 0x00


	//----- nvinfo : EIATTR_KPARAM_INFO
	.align		4
.L_11247:
        /*0038*/ 	.byte	0x04, 0x17
        /*003a*/ 	.short	(.L_11249 - .L_11248)
.L_11248:
        /*003c*/ 	.word	0x00000000
        /*0040*/ 	.short	0x0000
        /*0042*/ 	.short	0x0000
        /*0044*/ 	.byte	0x00, 0xf0, 0x21, 0x01


	//----- nvinfo : EIATTR_SPARSE_MMA_MASK
	.align		4
.L_11249:
        /*0048*/ 	.byte	0x03, 0x50
        /*004a*/ 	.short	0x0000


	//----- nvinfo : EIATTR_MAXREG_COUNT
	.align		4
        /*004c*/ 	.byte	0x03, 0x1b
        /*004e*/ 	.short	0x00ff


	//----- nvinfo : EIATTR_NUM_BARRIERS
	.align		4
        /*0050*/ 	.byte	0x02, 0x4c
        /*0052*/ 	.byte	0x01
	.zero		1


	//----- nvinfo : EIATTR_MERCURY_ISA_VERSION
	.align		4
        /*0054*/ 	.byte	0x03, 0x5f
        /*0056*/ 	.short	0x0101


	//----- nvinfo : EIATTR_INT_WARP_WIDE_INSTR_OFFSETS
	.align		4
        /*0058*/ 	.byte	0x04, 0x31
        /*005a*/ 	.short	(.L_11251 - .L_11250)


	//   ....[0]....
.L_11250:
        /*005c*/ 	.word	0x000007e0


	//   ....[1]....
        /*0060*/ 	.word	0x000009a0


	//   ....[2]....
        /*0064*/ 	.word	0x000018e0


	//   ....[3]....
        /*0068*/ 	.word	0x00002680


	//----- nvinfo : EIATTR_COOP_GROUP_MASK_REGIDS
	.align		4
.L_11251:
        /*006c*/ 	.byte	0x04, 0x29
        /*006e*/ 	.short	(.L_11253 - .L_11252)


	//   ....[0]....
.L_11252:
        /*0070*/ 	.word	0xffffffff


	//   ....[1]....
        /*0074*/ 	.word	0xffffffff


	//   ....[2]....
        /*0078*/ 	.word	0xffffffff


	//   ....[3]....
        /*007c*/ 	.word	0xffffffff


	//   ....[4]....
        /*0080*/ 	.word	0xffffffff


	//   ....[5]....
        /*0084*/ 	.word	0xffffffff


	//   ....[6]....
        /*0088*/ 	.word	0xffffffff


	//   ....[7]....
        /*008c*/ 	.word	0xffffffff


	//   ....[8]....
        /*0090*/ 	.word	0xffffffff


	//   ....[9]....
        /*0094*/ 	.word	0xffffffff


	//   ....[10]....
        /*0098*/ 	.word	0xffffffff


	//   ....[11]....
        /*009c*/ 	.word	0xffffffff


	//   ....[12]....
        /*00a0*/ 	.word	0x05000006


	//   ....[13]....
        /*00a4*/ 	.word	0x05000006


	//   ....[14]....
        /*00a8*/ 	.word	0x05000006


	//----- nvinfo : EIATTR_COOP_GROUP_INSTR_OFFSETS
	.align		4
.L_11253:
        /*00ac*/ 	.byte	0x04, 0x28
        /*00ae*/ 	.short	(.L_11255 - .L_11254)


	//   ....[0]....
.L_11254:
        /*00b0*/ 	.word	0x000027f0


	//   ....[1]....
        /*00b4*/ 	.word	0x00002890


	//   ....[2]....
        /*00b8*/ 	.word	0x00004040


	//   ....[3]....
        /*00bc*/ 	.word	0x00004180


	//   ....[4]....
        /*00c0*/ 	.word	0x00004b00


	//   ....[5]....
        /*00c4*/ 	.word	0x00004b60


	//   ....[6]....
        /*00c8*/ 	.word	0x00004ba0


	//   ....[7]....
        /*00cc*/ 	.word	0x00004bc0


	//   ....[8]....
        /*00d0*/ 	.word	0x00004be0


	//   ....[9]....
        /*00d4*/ 	.word	0x00004cc0


	//   ....[10]....
        /*00d8*/ 	.word	0x00004ce0


	//   ....[11]....
        /*00dc*/ 	.word	0x00004d00


	//   ....[12]....
        /*00e0*/ 	.word	0x00004f00


	//   ....[13]....
        /*00e4*/ 	.word	0x00004f70


	//   ....[14]....
        /*00e8*/ 	.word	0x00004fe0


	//----- nvinfo : EIATTR_VRC_CTA_INIT_COUNT
	.align		4
.L_11255:
        /*00ec*/ 	.byte	0x02, 0x4a
	.zero		1
	.zero		1


	//----- nvinfo : EIATTR_EXIT_INSTR_OFFSETS
	.align		4
        /*00f0*/ 	.byte	0x04, 0x1c
        /*00f2*/ 	.short	(.L_11257 - .L_11256)


	//   ....[0]....
.L_11256:
        /*00f4*/ 	.word	0x00000080


	//   ....[1]....
        /*00f8*/ 	.word	0x00004db0


	//   ....[2]....
        /*00fc*/ 	.word	0x00004eb0


	//----- nvinfo : EIATTR_MAX_THREADS
	.align		4
.L_11257:
        /*0100*/ 	.byte	0x04, 0x05
        /*0102*/ 	.short	(.L_11259 - .L_11258)
.L_11258:
        /*0104*/ 	.word	0x00000100
        /*0108*/ 	.word	0x00000001
        /*010c*/ 	.word	0x00000001


	//----- nvinfo : EIATTR_CRS_STACK_SIZE
	.align		4
.L_11259:
        /*0110*/ 	.byte	0x04, 0x1e
        /*0112*/ 	.short	(.L_11261 - .L_11260)
.L_11260:
        /*0114*/ 	.word	0x00000000


	//----- nvinfo : EIATTR_CBANK_PARAM_SIZE
	.align		4
.L_11261:
        /*0118*/ 	.byte	0x03, 0x19
        /*011a*/ 	.short	0x0060


	//----- nvinfo : EIATTR_PARAM_CBANK
	.align		4
        /*011c*/ 	.byte	0x04, 0x0a
        /*011e*/ 	.short	(.L_11263 - .L_11262)
	.align		4
.L_11262:
        /*0120*/ 	.word	index@(.nv.constant0._ZN18transformer_engine6detail38cast_transpose_fused_kernel_notalignedILb1ELb1ELb0EfNS_16CTDBiasDActParamIff13__nv_fp8_e4m3fEELi1ELi4ENS_5EmptyEXadL_ZNS_5dgeluIffEET_T0_RKS5_EEEEvT3_mmm)
        /*0124*/ 	.short	0x0380
        /*0126*/ 	.short	0x0060


	//----- nvinfo : EIATTR_SW_WAR
	.align		4
.L_11263:
        /*0128*/ 	.byte	0x04, 0x36
        /*012a*/ 	.short	(.L_11265 - .L_11264)
.L_11264:
        /*012c*/ 	.word	0x00000008
.L_11265:


//--------------------- .nv.info._ZN18transformer_engine6detail38cast_transpose_fused_kernel_notalignedILb1ELb1ELb0EfNS_16CTDBiasDActParamIff13__nv_fp8_e5m2fEELi1ELi4ENS_5EmptyEXadL_ZNS_5dgeluIffEET_T0_RKS5_EEEEvT3_mmm --------------------------
	.section	.nv.info._ZN18transformer_engine6detail38cast_transpose_fused_kernel_notalignedILb1ELb1ELb0EfNS_16CTDBiasDActParamIff13__nv_fp8_e5m2fEELi1ELi4ENS_5EmptyEXadL_ZNS_5dgeluIffEET_T0_RKS5_EEEEvT3_mmm,"",@"SHT_CUDA_INFO"
	.sectionflags	@""
	.align	4


	//----- nvinfo : EIATTR_CUDA_API_VERSION
	.align		4
        /*0000*/ 	.byte	0x04, 0x37
        /*0002*/ 	.short	(.L_11267 - .L_11266)
.L_11266:
        /*0004*/ 	.word	0x00000082


	//----- nvinfo : EIATTR_KPARAM_INFO
	.align		4
.L_11267:
        /*0008*/ 	.byte	0x04, 0x17
        /*000a*/ 	.short	(.L_11269 - .L_11268)
.L_11268:
        /*000c*/ 	.word	0x00000000
        /*0010*/ 	.short	0x0003
        /*0012*/ 	.short	0x0058
        /*0014*/ 	.byte	0x00, 0xf0, 0x21, 0x00


	//----- nvinfo : EIATTR_KPARAM_INFO
	.align		4
.L_11269:
        /*0018*/ 	.byte	0x04, 0x17
        /*001a*/ 	.short	(.L_11271 - .L_11270)
.L_11270:
        /*001c*/ 	.word	0x00000000
        /*0020*/ 	.short	0x0002
        /*0022*/ 	.short	0x0050
        /*0024*/ 	.byte	0x00, 0xf0, 0x21, 0x00


	//----- nvinfo : EIATTR_KPARAM_INFO
	.align		4
.L_11271:
        /*0028*/ 	.byte	0x04, 0x17
        /*002a*/ 	.short	(.L_11273 - .L_11272)
.L_11272:
        /*002c*/ 	.word	0x00000000
        /*0030*/ 	.short	0x0001
        /*0032*/ 	.short	0x0048
        /*0034*/ 	.byte	0x00, 0xf0, 0x21, 0x00


	//----- nvinfo : EIATTR_KPARAM_INFO
	.align		4
.L_11273:
        /*0038*/ 	.byte	0x04, 0x17
        /*003a*/ 	.short	(.L_11275 - .L_11274)
.L_11274:
        /*003c*/ 	.word	0x00000000
        /*0040*/ 	.short	0x0000
        /*0042*/ 	.short	0x0000
        /*0044*/ 	.byte	0x00, 0xf0, 0x21, 0x01


	//----- nvinfo : EIATTR_SPARSE_MMA_MASK
	.align		4
.L_11275:
        /*0048*/ 	.byte	0x03, 0x50
        /*004a*/ 	.short	0x0000


	//----- nvinfo : EIATTR_MAXREG_COUNT
	.align		4
        /*004c*/ 	.byte	0x03, 0x1b
        /*004e*/ 	.short	0x00ff


	//----- nvinfo : EIATTR_NUM_BARRIERS
	.align		4
        /*0050*/ 	.byte	0x02, 0x4c
        /*0052*/ 	.byte	0x01
	.zero		1


	//----- nvinfo : EIATTR_MERCURY_ISA_VERSION
	.align		4
        /*0054*/ 	.byte	0x03, 0x5f
        /*0056*/ 	.short	0x0101


	//----- nvinfo : EIATTR_INT_WARP_WIDE_INSTR_OFFSETS
	.align		4
        /*0058*/ 	.byte	0x04, 0x31
        /*005a*/ 	.short	(.L_11277 - .L_11276)


	//   ....[0]....
.L_11276:
        /*005c*/ 	.word	0x000007e0


	//   ....[1]....
        /*0060*/ 	.word	0x000009a0


	//   ....[2]....
        /*0064*/ 	.word	0x000018e0


	//   ....[3]....
        /*0068*/ 	.word	0x00002680


	//----- nvinfo : EIATTR_COOP_GROUP_MASK_REGIDS
	.align		4
.L_11277:
        /*006c*/ 	.byte	0x04, 0x29
        /*006e*/ 	.short	(.L_11279 - .L_11278)


	//   ....[0]....
.L_11278:
        /*0070*/ 	.word	0xffffffff


	//   ....[1]....
        /*0074*/ 	.word	0xffffffff


	//   ....[2]....
        /*0078*/ 	.word	0xffffffff


	//   ....[3]....
        /*007c*/ 	.word	0xffffffff


	//   ....[4]....
        /*0080*/ 	.word	0xffffffff


	//   ....[5]....
        /*0084*/ 	.word	0xffffffff


	//   ....[6]....
        /*0088*/ 	.word	0xffffffff


	//   ....[7]....
        /*008c*/ 	.word	0xffffffff


	//   ....[8]....
        /*0090*/ 	.word	0xffffffff


	//   ....[9]....
        /*0094*/ 	.word	0xffffffff


	//   ....[10]....
        /*0098*/ 	.word	0xffffffff


	//   ....[11]....
        /*009c*/ 	.word	0xffffffff


	//   ....[12]....
        /*00a0*/ 	.word	0x05000006


	//   ....[13]....
        /*00a4*/ 	.word	0x05000006


	//   ....[14]....
        /*00a8*/ 	.word	0x05000006


	//----- nvinfo : EIATTR_COOP_GROUP_INSTR_OFFSETS
	.align		4
.L_11279:
        /*00ac*/ 	.byte	0x04, 0x28
        /*00ae*/ 	.short	(.L_11281 - .L_11280)


	//   ....[0]....
.L_11280:
        /*00b0*/ 	.word	0x000027f0


	//   ....[1]....
        /*00b4*/ 	.word	0x00002890


	//   ....[2]....
        /*00b8*/ 	.word	0x00004040


	//   ....[3]....
        /*00bc*/ 	.word	0x00004180


	//   ....[4]....
        /*00c0*/ 	.word	0x00004b00


	//   ....[5]....
        /*00c4*/ 	.word	0x00004b60


	//   ....[6]....
        /*00c8*/ 	.word	0x00004ba0


	//   ....[7]....
        /*00cc*/ 	.word	0x00004bc0


	//   ....[8]....
        /*00d0*/ 	.word	0x00004be0


	//   ....[9]....
        /*00d4*/ 	.word	0x00004cc0


	//   ....[10]....
        /*00d8*/ 	.word	0x00004ce0


	//   ....[11]....
        /*00dc*/ 	.word	0x00004d00


	//   ....[12]....
        /*00e0*/ 	.word	0x00004f00


	//   ....[13]....
        /*00e4*/ 	.word	0x00004f70


	//   ....[14]....
        /*00e8*/ 	.word	0x00004fe0


	//----- nvinfo : EIATTR_VRC_CTA_INIT_COUNT
	.align		4
.L_11281:
        /*00ec*/ 	.byte	0x02, 0x4a
	.zero		1
	.zero		1


	//----- nvinfo : EIATTR_EXIT_INSTR_OFFSETS
	.align		4
        /*00f0*/ 	.byte	0x04, 0x1c
        /*00f2*/ 	.short	(.L_11283 - .L_11282)


	//   ....[0]....
.L_11282:
        /*00f4*/ 	.word	0x00000080


	//   ....[1]....
        /*00f8*/ 	.word	0x00004db0


	//   ....[2]....
        /*00fc*/ 	.word	0x00004eb0


	//----- nvinfo : EIATTR_MAX_THREADS
	.align		4
.L_11283:
        /*0100*/ 	.byte	0x04, 0x05
        /*0102*/ 	.short	(.L_11285 - .L_11284)
.L_11284:
        /*0104*/ 	.word	0x00000100
        /*0108*/ 	.word	0x00000001
        /*010c*/ 	.word	0x00000001


	//----- nvinfo : EIATTR_CRS_STACK_SIZE
	.align		4
.L_11285:
        /*0110*/ 	.byte	0x04, 0x1e
        /*0112*/ 	.short	(.L_11287 - .L_11286)
.L_11286:
        /*0114*/ 	.word	0x00000000


	//----- nvinfo : EIATTR_CBANK_PARAM_SIZE
	.align		4
.L_11287:
        /*0118*/ 	.byte	0x03, 0x19
        /*011a*/ 	.short	0x0060


	//----- nvinfo : EIATTR_PARAM_CBANK
	.align		4
        /*011c*/ 	.byte	0x04, 0x0a
        /*011e*/ 	.short	(.L_11289 - .L_11288)
	.align		4
.L_11288:
        /*0120*/ 	.word	index@(.nv.constant0._ZN18transformer_engine6detail38cast_transpose_fused_kernel_notalignedILb1ELb1ELb0EfNS_16CTDBiasDActParamIff13__nv_fp8_e5m2fEELi1ELi4ENS_5EmptyEXadL_ZNS_5dgeluIffEET_T0_RKS5_EEEEvT3_mmm)
        /*0124*/ 	.short	0x0380
        /*0126*/ 	.short	0x0060


	//----- nvinfo : EIATTR_SW_WAR
	.align		4
.L_11289:
        /*0128*/ 	.byte	0x04, 0x36
        /*012a*/ 	.short	(.L_11291 - .L_11290)
.L_11290:
        /*012c*/ 	.word	0x00000008
.L_11291:


//--------------------- .nv.info._ZN18transformer_engine6detail38cast_transpose_fused_kernel_notalignedILb1ELb1ELb0EfNS_16CTDBiasDActParamIff13__nv_bfloat16fEELi1ELi2ENS_5EmptyEXadL_ZNS_5dgeluIffEET_T0_RKS5_EEEEvT3_mmm --------------------------
	.section	.nv.info._ZN18transformer_engine6detail38cast_transpose_fused_kernel_notalignedILb1ELb1ELb0EfNS_16CTDBiasDActParamIff13__nv_bfloat16fEELi1ELi2ENS_5EmptyEXadL_ZNS_5dgeluIffEET_T0_RKS5_EEEEvT3_mmm,"",@"SHT_CUDA_INFO"
	.sectionflags	@""
	.align	4


	//----- nvinfo : EIATTR_CUDA_API_VERSION
	.align		4
        /*0000*/ 	.byte	0x04, 0x37
        /*0002*/ 	.short	(.L_11293 - .L_11292)
.L_11292:
        /*0004*/ 	.word	0x00000082


	//----- nvinfo : EIATTR_KPARAM_INFO
	.align		4
.L_11293:
        /*0008*/ 	.byte	0x04, 0x17
        /*000a*/ 	.short	(.L_11295 - .L_11294)
.L_11294:
        /*000c*/ 	.word	0x00000000
        /*0010*/ 	.short	0x0003
        /*0012*/ 	.short	0x0058
        /*0014*/ 	.byte	0x00, 0xf0, 0x21, 0x00


	//----- nvinfo : EIATTR_KPARAM_INFO
	.align		4
.L_11295:
        /*0018*/ 	.byte	0x04, 0x17
        /*001a*/ 	.short	(.L_11297 - .L_11296)
.L_11296:
        /*001c*/ 	.word	0x00000000
        /*0020*/ 	.short	0x0002
        /*0022*/ 	.short	0x0050
        /*0024*/ 	.byte	0x00, 0xf0, 0x21, 0x00


	//----- nvinfo : EIATTR_KPARAM_INFO
	.align		4
.L_11297:
        /*0028*/ 	.byte	0x04, 0x17
        /*002a*/ 	.short	(.L_11299 - .L_11298)
.L_11298:
        /*002c*/ 	.word	0x00000000
        /*0030*/ 	.short	0x0001
        /*0032*/ 	.short	0x0048
        /*0034*/ 	.byte	0x00, 0xf0, 0x21, 0x00


	//----- nvinfo : EIATTR_KPARAM_INFO
	.align		4
.L_11299:
        /*0038*/ 	.byte	0x04, 0x17
        /*003a*/ 	.short	(.L_11301 - .L_11300)
.L_11300:
        /*003c*/ 	.word	0x00000000
        /*0040*/ 	.short	0x0000
        /*0042*/ 	.short	0x0000
        /*0044*/ 	.byte	0x00, 0xf0, 0x21, 0x01


	//----- nvinfo : EIATTR_SPARSE_MMA_MASK
	.align		4
.L_11301:
        /*0048*/ 	.byte	0x03, 0x50
        /*004a*/ 	.short	0x0000


	//----- nvinfo : EIATTR_MAXREG_COUNT
	.align		4
        /*004c*/ 	.byte	0x03, 0x1b
        /*004e*/ 	.short	0x00ff


	//----- nvinfo : EIATTR_NUM_BARRIERS
	.align		4
        /*0050*/ 	.byte	0x02, 0x4c
        /*0052*/ 	.byte	0x01
	.zero		1


	//----- nvinfo : EIATTR_MERCURY_ISA_VERSION
	.align		4
        /*0054*/ 	.byte	0x03, 0x5f
        /*0056*/ 	.short	0x0101


	//----- nvinfo : EIATTR_INT_WARP_WIDE_INSTR_OFFSETS
	.align		4
        /*0058*/ 	.byte	0x04, 0x31
        /*005a*/ 	.short	(.L_11303 - .L_11302)


	//   ....[0]....
.L_11302:
        /*005c*/ 	.word	0x00000850


	//   ....[1]....
        /*0060*/ 	.word	0x000011c0


	//   ....[2]....
        /*0064*/ 	.word	0x00001b40


	//----- nvinfo : EIATTR_COOP_GROUP_MASK_REGIDS
	.align		4
.L_11303:
        /*0068*/ 	.byte	0x04, 0x29
        /*006a*/ 	.short	(.L_11305 - .L_11304)


	//   ....[0]....
.L_11304:
        /*006c*/ 	.word	0xffffffff


	//   ....[1]....
        /*0070*/ 	.word	0xffffffff


	//   ....[2]....
        /*0074*/ 	.word	0xffffffff


	//   ....[3]....
        /*0078*/ 	.word	0xffffffff


	//   ....[4]....
        /*007c*/ 	.word	0xffffffff


	//   ....[5]....
        /*0080*/ 	.word	0xffffffff


	//   ....[6]....
        /*0084*/ 	.word	0xffffffff


	//   ....[7]....
        /*0088*/ 	.word	0xffffffff


	//   ....[8]....
        /*008c*/ 	.word	0xffffffff


	//   ....[9]....
        /*0090*/ 	.word	0xffffffff


	//   ....[10]....
        /*0094*/ 	.word	0xffffffff


	//   ....[11]....
        /*0098*/ 	.word	0xffffffff


	//   ....[12]....
        /*009c*/ 	.word	0x05000006


	//   ....[13]....
        /*00a0*/ 	.word	0x05000006


	//   ....[14]....
        /*00a4*/ 	.word	0x05000006


	//----- nvinfo : EIATTR_COOP_GROUP_INSTR_OFFSETS
	.align		4
.L_11305:
        /*00a8*/ 	.byte	0x04, 0x28
        /*00aa*/ 	.short	(.L_11307 - .L_11306)


	//   ....[0]....
.L_11306:
        /*00ac*/ 	.word	0x000018f0


	//   ....[1]....
        /*00b0*/ 	.word	0x00001da0


	//   ....[2]....
        /*00b4*/ 	.word	0x00002360


	//   ....[3]....
        /*00b8*/ 	.word	0x00002480


	//   ....[4]....
        /*00bc*/ 	.word	0x00002db0


	//   ....[5]....
        /*00c0*/ 	.word	0x00002e10


	//   ....[6]....
        /*00c4*/ 	.word	0x00002e50


	//   ....[7]....
        /*00c8*/ 	.word	0x00002e70


	//   ....[8]....
        /*00cc*/ 	.word	0x00002e90


	//   ....[9]....
        /*00d0*/ 	.word	0x00002f70


	//   ....[10]....
        /*00d4*/ 	.word	0x00002f90


	//   ....[11]....
        /*00d8*/ 	.word	0x00002fb0


	//   ....[12]....
        /*00dc*/ 	.word	0x000031b0


	//   ....[13]....
        /*00e0*/ 	.word	0x00003220


	//   ....[14]....
        /*00e4*/ 	.word	0x00003290


	//----- nvinfo : EIATTR_VRC_CTA_INIT_COUNT
	.align		4
.L_11307:
        /*00e8*/ 	.byte	0x02, 0x4a
	.zero		1
	.zero		1


	//----- nvinfo : EIATTR_EXIT_INSTR_OFFSETS
	.align		4
        /*00ec*/ 	.byte	0x04, 0x1c
        /*00ee*/ 	.short	(.L_11309 - .L_11308)


	//   ....[0]....
.L_11308:
        /*00f0*/ 	.word	0x00000080


	//   ....[1]....
        /*00f4*/ 	.word	0x00003060


	//   ....[2]....
        /*00f8*/ 	.word	0x00003160


	//----- nvinfo : EIATTR_MAX_THREADS
	.align		4
.L_11309:
        /*00fc*/ 	.byte	0x04, 0x05
        /*00fe*/ 	.short	(.L_11311 - .L_11310)
.L_11310:
        /*0100*/ 	.word	0x00000100
        /*0104*/ 	.word	0x00000001
        /*0108*/ 	.word	0x00000001


	//----- nvinfo : EIATTR_CRS_STACK_SIZE
	.align		4
.L_11311:
        /*010c*/ 	.byte	0x04, 0x1e
        /*010e*/ 	.short	(.L_11313 - .L_11312)
.L_11312:
        /*0110*/ 	.word	0x00000000


	//----- nvinfo : EIATTR_CBANK_PARAM_SIZE
	.align		4
.L_11313:
        /*0114*/ 	.byte	0x03, 0x19
        /*0116*/ 	.short	0x0060


	//----- nvinfo : EIATTR_PARAM_CBANK
	.align		4
        /*0118*/ 	.byte	0x04, 0x0a
        /*011a*/ 	.short	(.L_11315 - .L_11314)
	.align		4
.L_11314:
        /*011c*/ 	.word	index@(.nv.constant0._ZN18transformer_engine6detail38cast_transpose_fused_kernel_notalignedILb1ELb1ELb0EfNS_16CTDBiasDActParamIff13__nv_bfloat16fEELi1ELi2ENS_5EmptyEXadL_ZNS_5dgeluIffEET_T0_RKS5_EEEEvT3_mmm)
        /*0120*/ 	.short	0x0380
        /*0122*/ 	.short	0x0060


	//----- nvinfo : EIATTR_SW_WAR
	.align		4
.L_11315:
        /*0124*/ 	.byte	0x04, 0x36
        /*0126*/ 	.short	(.L_11317 - .L_11316)
.L_11316:
        /*0128*/ 	.word	0x00000008
.L_11317:


//--------------------- .nv.info._ZN18transformer_engine6detail38cast_transpose_fused_kernel_notalignedILb1ELb1ELb0EfNS_16CTDBiasDActParamIff6__halffEELi1ELi2ENS_5EmptyEXadL_ZNS_5dgeluIffEET_T0_RKS5_EEEEvT3_mmm --------------------------
	.section	.nv.info._ZN18transformer_engine6detail38cast_transpose_fused_kernel_notalignedILb1ELb1ELb0EfNS_16CTDBiasDActParamIff6__halffEELi1ELi2ENS_5EmptyEXadL_ZNS_5dgeluIffEET_T0_RKS5_EEEEvT3_mmm,"",@"SHT_CUDA_INFO"
	.sectionflags	@""
	.align	4


	//----- nvinfo : EIATTR_CUDA_API_VERSION
	.align		4
        /*0000*/ 	.byte	0x04, 0x37
        /*0002*/ 	.short	(.L_11319 - .L_11318)
.L_11318:
        /*0004*/ 	.word	0x00000082


	//----- nvinfo : EIATTR_KPARAM_INFO
	.align		4
.L_11319:
        /*0008*/ 	.byte	0x04, 0x17
        /*000a*/ 	.short	(.L_11321 - .L_11320)
.L_11320:
        /*000c*/ 	.word	0x00000000
        /*0010*/ 	.short	0x0003
        /*0012*/ 	.short	0x0058
        /*0014*/ 	.byte	0x00, 0xf0, 0x21, 0x00


	//----- nvinfo : EIATTR_KPARAM_INFO
	.align		4
.L_11321:
        /*0018*/ 	.byte	0x04, 0x17
        /*001a*/ 	.short	(.L_11323 - .L_11322)
.L_11322:
        /*001c*/ 	.word	0x00000000
        /*0020*/ 	.short	0x0002
        /*0022*/ 	.short	0x0050
        /*0024*/ 	.byte	0x00, 0xf0, 0x21, 0x00


	//----- nvinfo : EIATTR_KPARAM_INFO
	.align		4
.L_11323:
        /*0028*/ 	.byte	0x04, 0x17
        /*002a*/ 	.short	(.L_11325 - .L_11324)
.L_11324:
        /*002c*/ 	.word	0x00000000
        /*0030*/ 	.short	0x0001
        /*0032*/ 	.short	0x0048
        /*0034*/ 	.byte	0x00, 0xf0, 0x21, 0x00


	//----- nvinfo : EIATTR_KPARAM_INFO
	.align		4
.L_11325:
        /*0038*/ 	.byte	0x04, 0x17
        /*003a*/ 	.short	(.L_11327 - .L_11326)
.L_11326:
        /*003c*/ 	.word	0x00000000
        /*0040*/ 	.short	0x0000
        /*0042*/ 	.short	0x0000
        /*0044*/ 	.byte	0x00, 0xf0, 0x21, 0x01


	//----- nvinfo : EIATTR_SPARSE_MMA_MASK
	.align		4
.L_11327:
        /*0048*/ 	.byte	0x03, 0x50
        /*004a*/ 	.short	0x0000


	//----- nvinfo : EIATTR_MAXREG_COUNT
	.align		4
        /*004c*/ 	.byte	0x03, 0x1b
        /*004e*/ 	.short	0x00ff


	//----- nvinfo : EIATTR_NUM_BARRIERS
	.align		4
        /*0050*/ 	.byte	0x02, 0x4c
        /*0052*/ 	.byte	0x01
	.zero		1


	//----- nvinfo : EIATTR_MERCURY_ISA_VERSION
	.align		4
        /*0054*/ 	.byte	0x03, 0x5f
        /*0056*/ 	.short	0x0101


	//----- nvinfo : EIATTR_INT_WARP_WIDE_INSTR_OFFSETS
	.align		4
        /*0058*/ 	.byte	0x04, 0x31
        /*005a*/ 	.short	(.L_11329 - .L_11328)


	//   ....[0]....
.L_11328:
        /*005c*/ 	.word	0x00000850


	//   ....[1]....
        /*0060*/ 	.word	0x000011c0


	//   ....[2]....
        /*0064*/ 	.word	0x00001b40


	//----- nvinfo : EIATTR_COOP_GROUP_MASK_REGIDS
	.align		4
.L_11329:
        /*0068*/ 	.byte	0x04, 0x29
        /*006a*/ 	.short	(.L_11331 - .L_11330)


	//   ....[0]....
.L_11330:
        /*006c*/ 	.word	0xffffffff


	//   ....[1]....
        /*0070*/ 	.word	0xffffffff


	//   ....[2]....
        /*0074*/ 	.word	0xffffffff


	//   ....[3]....
        /*0078*/ 	.word	0xffffffff


	//   ....[4]....
        /*007c*/ 	.word	0xffffffff


	//   ....[5]....
        /*0080*/ 	.word	0xffffffff


	//   ....[6]....
        /*0084*/ 	.word	0xffffffff


	//   ....[7]....
        /*0088*/ 	.word	0xffffffff


	//   ....[8]....
        /*008c*/ 	.word	0xffffffff


	//   ....[9]....
        /*0090*/ 	.word	0xffffffff


	//   ....[10]....
        /*0094*/ 	.word	0xffffffff


	//   ....[11]....
        /*0098*/ 	.word	0xffffffff


	//   ....[12]....
        /*009c*/ 	.word	0x05000006


	//   ....[13]....
        /*00a0*/ 	.word	0x05000006


	//   ....[14]....
        /*00a4*/ 	.word	0x05000006


	//----- nvinfo : EIATTR_COOP_GROUP_INSTR_OFFSETS
	.align		4
.L_11331:
        /*00a8*/ 	.byte	0x04, 0x28
        /*00aa*/ 	.short	(.L_11333 - .L_11332)


	//   ....[0]....
.L_11332:
        /*00ac*/ 	.word	0x000018f0


	//   ....[1]....
        /*00b0*/ 	.word	0x00001da0


	//   ....[2]....
        /*00b4*/ 	.word	0x00002360


	//   ....[3]....
        /*00b8*/ 	.word	0x00002480


	//   ....[4]....
        /*00bc*/ 	.word	0x00002db0


	//   ....[5]....
        /*00c0*/ 	.word	0x00002e10


	//   ....[6]....
        /*00c4*/ 	.word	0x00002e50


	//   ....[7]....
        /*00c8*/ 	.word	0x00002e70


	//   ....[8]....
        /*00cc*/ 	.word	0x00002e90


	//   ....[9]....
        /*00d0*/ 	.word	0x00002f70


	//   ....[10]....
        /*00d4*/ 	.word	0x00002f90


	//   ....[11]....
        /*00d8*/ 	.word	0x00002fb0


	//   ....[12]....
        /*00dc*/ 	.word	0x000031b0


	//   ....[13]....
        /*00e0*/ 	.word	0x00003220


	//   ....[14]....
        /*00e4*/ 	.word	0x00003290


	//----- nvinfo : EIATTR_VRC_CTA_INIT_COUNT
	.align		4
.L_11333:
        /*00e8*/ 	.byte	0x02, 0x4a
	.zero		1
	.zero		1


	//----- nvinfo : EIATTR_EXIT_INSTR_OFFSETS
	.align		4
        /*00ec*/ 	.byte	0x04, 0x1c
        /*00ee*/ 	.short	(.L_11335 - .L_11334)


	//   ....[0]....
.L_11334:
        /*00f0*/ 	.word	0x00000080


	//   ....[1]....
        /*00f4*/ 	.word	0x00003060


	//   ....[2]....
        /*00f8*/ 	.word	0x00003160


	//----- nvinfo : EIATTR_MAX_THREADS
	.align		4
.L_11335:
        /*00fc*/ 	.byte	0x04, 0x05
        /*00fe*/ 	.short	(.L_11337 - .L_11336)
.L_11336:
        /*0100*/ 	.word	0x00000100
        /*0104*/ 	.word	0x00000001
        /*0108*/ 	.word	0x00000001


	//----- nvinfo : EIATTR_CRS_STACK_SIZE
	.align		4
.L_11337:
        /*010c*/ 	.byte	0x04, 0x1e
        /*010e*/ 	.short	(.L_11339 - .L_11338)
.L_11338:
        /*0110*/ 	.word	0x00000000


	//----- nvinfo : EIATTR_CBANK_PARAM_SIZE
	.align		4
.L_11339:
        /*0114*/ 	.byte	0x03, 0x19
        /*0116*/ 	.short	0x0060


	//----- nvinfo : EIATTR_PARAM_CBANK
	.align		4
        /*0118*/ 	.byte	0x04, 0x0a
        /*011a*/ 	.short	(.L_11341 - .L_11340)
	.align		4
.L_11340:
        /*011c*/ 	.word	index@(.nv.constant0._ZN18transformer_engine6detail38cast_transpose_fused_kernel_notalignedILb1ELb1ELb0EfNS_16CTDBiasDActParamIff6__halffEELi1ELi2ENS_5EmptyEXadL_ZNS_5dgeluIffEET_T0_RKS5_EEEEvT3_mmm)
        /*0120*/ 	.short	0x0380
        /*0122*/ 	.short	0x0060


	//----- nvinfo : EIATTR_SW_WAR
	.align		4
.L_11341:
        /*0124*/ 	.byte	0x04, 0x36
        /*0126*/ 	.short	(.L_11343 - .L_11342)
.L_11342:
        /*0128*/ 	.word	0x00000008
.L_11343:


//--------------------- .nv.info._ZN18transformer_engine6detail38cast_transpose_fused_kernel_notalignedILb1ELb1ELb0EfNS_16CTDBiasDActParamIffffEELi1ELi1ENS_5EmptyEXadL_ZNS_5dgeluIffEET_T0_RKS4_EEEEvT3_mmm --------------------------
	.section	.nv.info._ZN18transformer_engine6detail38cast_transpose_fused_kernel_notalignedILb1ELb1ELb0EfNS_16CTDBiasDActParamIffffEELi1ELi1ENS_5EmptyEXadL_ZNS_5dgeluIffEET_T0_RKS4_EEEEvT3_mmm,"",@"SHT_CUDA_INFO"
	.sectionflags	@""
	.align	4


	//----- nvinfo : EIATTR_CUDA_API_VERSION
	.align		4
        /*0000*/ 	.byte	0x04, 0x37
        /*0002*/ 	.short	(.L_11345 - .L_11344)
.L_11344:
        /*0004*/ 	.word	0x00000082


	//----- nvinfo : EIATTR_KPARAM_INFO
	.align		4
.L_11345:
        /*0008*/ 	.byte	0x04, 0x17
        /*000a*/ 	.short	(.L_11347 - .L_11346)
.L_11346:
        /*000c*/ 	.word	0x00000000
        /*0010*/ 	.short	0x0003
        /*0012*/ 	.short	0x0058
        /*0014*/ 	.byte	0x00, 0xf0, 0x21, 0x00


	//----- nvinfo : EIATTR_KPARAM_INFO
	.align		4
.L_11347:
        /*0018*/ 	.byte	0x04, 0x17
        /*001a*/ 	.short	(.L_11349 - .L_11348)
.L_11348:
        /*001c*/ 	.word	0x00000000
        /*0020*/ 	.short	0x0002
        /*0022*/ 	.short	0x0050
        /*0024*/ 	.byte	0x00, 0xf0, 0x21, 0x00


	//----- nvinfo : EIATTR_KPARAM_INFO
	.align		4
.L_11349:
        /*0028*/ 	.byte	0x04, 0x17
        /*002a*/ 	.short	(.L_11351 - .L_11350)
.L_11350:
        /*002c*/ 	.word	0x00000000
        /*0030*/ 	.short	0x0001
        /*0032*/ 	.short	0x0048
        /*0034*/ 	.byte	0x00, 0xf0, 0x21, 0x00


	//----- nvinfo : EIATTR_KPARAM_INFO
	.align		4
.L_11351:
        /*0038*/ 	.byte	0x04, 0x17
        /*003a*/ 	.short	(.L_11353 - .L_11352)
.L_11352:
        /*003c*/ 	.word	0x00000000
        /*0040*/ 	.short	0x0000
        /*0042*/ 	.short	0x0000
        /*0044*/ 	.byte	0x00, 0xf0, 0x21, 0x01


	//----- nvinfo : EIATTR_SPARSE_MMA_MASK
	.align		4
.L_11353:
        /*0048*/ 	.byte	0x03, 0x50
        /*004a*/ 	.short	0x0000


	//----- nvinfo : EIATTR_MAXREG_COUNT
	.align		4
        /*004c*/ 	.byte	0x03, 0x1b
        /*004e*/ 	.short	0x00ff


	//----- nvinfo : EIATTR_NUM_BARRIERS
	.align		4
        /*0050*/ 	.byte	0x02, 0x4c
        /*0052*/ 	.byte	0x01
	.zero		1


	//----- nvinfo : EIATTR_MERCURY_ISA_VERSION
	.align		4
        /*0054*/ 	.byte	0x03, 0x5f
        /*0056*/ 	.short	0x0101


	//----- nvinfo : EIATTR_COOP_GROUP_MASK_REGIDS
	.align		4
        /*0058*/ 	.byte	0x04, 0x29
        /*005a*/ 	.short	(.L_11355 - .L_11354)


	//   ....[0]....
.L_11354:
        /*005c*/ 	.word	0xffffffff


	//   ....[1]....
        /*0060*/ 	.word	0xffffffff


	//   ....[2]....
        /*0064*/ 	.word	0xffffffff


	//   ....[3]....
        /*0068*/ 	.word	0xffffffff


	//   ....[4]....
        /*006c*/ 	.word	0xffffffff


	//   ....[5]....
        /*0070*/ 	.word	0xffffffff


	//   ....[6]....
        /*0074*/ 	.word	0xffffffff


	//   ....[7]....
        /*0078*/ 	.word	0xffffffff


	//   ....[8]....
        /*007c*/ 	.word	0xffffffff


	//   ....[9]....
        /*0080*/ 	.word	0xffffffff


	//   ....[10]....
        /*0084*/ 	.word	0xffffffff


	//   ....[11]....
        /*0088*/ 	.word	0xffffffff


	//   ....[12]....
        /*008c*/ 	.word	0x05000004


	//   ....[13]....
        /*0090*/ 	.word	0x05000004


	//   ....[14]....
        /*0094*/ 	.word	0x05000004


	//----- nvinfo : EIATTR_COOP_GROUP_INSTR_OFFSETS
	.align		4
.L_11355:
        /*0098*/ 	.byte	0x04, 0x28
        /*009a*/ 	.short	(.L_11357 - .L_11356)


	//   ....[0]....
.L_11356:
        /*009c*/ 	.word	0x00001400


	//   ....[1]....
        /*00a0*/ 	.word	0x00001440


	//   ....[2]....
        /*00a4*/ 	.word	0x00001690


	//   ....[3]....
        /*00a8*/ 	.word	0x000016c0


	//   ....[4]....
        /*00ac*/ 	.word	0x00001f10


	//   ....[5]....
        /*00b0*/ 	.word	0x00001f70


	//   ....[6]....
        /*00b4*/ 	.word	0x00001fb0


	//   ....[7]....
        /*00b8*/ 	.word	0x00001fd0


	//   ....[8]....
        /*00bc*/ 	.word	0x00001ff0


	//   ....[9]....
        /*00c0*/ 	.word	0x000020d0


	//   ....[10]....
        /*00c4*/ 	.word	0x000020f0


	//   ....[11]....
        /*00c8*/ 	.word	0x00002110


	//   ....[12]....
        /*00cc*/ 	.word	0x00002310


	//   ....[13]....
        /*00d0*/ 	.word	0x00002380


	//   ....[14]....
        /*00d4*/ 	.word	0x000023f0


	//----- nvinfo : EIATTR_VRC_CTA_INIT_COUNT
	.align		4
.L_11357:
        /*00d8*/ 	.byte	0x02, 0x4a
	.zero		1
	.zero		1


	//----- nvinfo : EIATTR_EXIT_INSTR_OFFSETS
	.align		4
        /*00dc*/ 	.byte	0x04, 0x1c
        /*00de*/ 	.short	(.L_11359 - .L_11358)


	//   ....[0]....
.L_11358:
        /*00e0*/ 	.word	0x00000080


	//   ....[1]....
        /*00e4*/ 	.word	0x000021c0


	//   ....[2]....
        /*00e8*/ 	.word	0x000022c0


	//----- nvinfo : EIATTR_MAX_THREADS
	.align		4
.L_11359:
        /*00ec*/ 	.byte	0x04, 0x05
        /*00ee*/ 	.short	(.L_11361 - .L_11360)
.L_11360:
        /*00f0*/ 	.word	0x00000100
        /*00f4*/ 	.word	0x00000001
        /*00f8*/ 	.word	0x00000001


	//----- nvinfo : EIATTR_CRS_STACK_SIZE
	.align		4
.L_11361:
        /*00fc*/ 	.byte	0x04, 0x1e
        /*00fe*/ 	.short	(.L_11363 - .L_11362)
.L_11362:
        /*0100*/ 	.word	0x00000000


	//----- nvinfo : EIATTR_CBANK_PARAM_SIZE
	.align		4
.L_11363:
        /*0104*/ 	.byte	0x03, 0x19
        /*0106*/ 	.short	0x0060


	//----- nvinfo : EIATTR_PARAM_CBANK
	.align		4
        /*0108*/ 	.byte	0x04, 0x0a
        /*010a*/ 	.short	(.L_11365 - .L_11364)
	.align		4
.L_11364:
        /*010c*/ 	.word	index@(.nv.constant0._ZN18transformer_engine6detail38cast_transpose_fused_kernel_notalignedILb1ELb1ELb0EfNS_16CTDBiasDActParamIffffEELi1ELi1ENS_5EmptyEXadL_ZNS_5dgeluIffEET_T0_RKS4_EEEEvT3_mmm)
        /*0110*/ 	.short	0x0380
        /*0112*/ 	.short	0x0060


	//----- nvinfo : EIATTR_SW_WAR
	.align		4
.L_11365:
        /*0114*/ 	.byte	0x04, 0x36
        /*0116*/ 	.short	(.L_11367 - .L_11366)
.L_11366:
        /*0118*/ 	.word	0x00000008
.L_11367:


//--------------------- .nv.info._ZN18transformer_engine6detail38cast_transpose_fused_kernel_notalignedILb0ELb1ELb0EfNS_16CTDBiasDActParamI13__nv_bfloat16S3_13__nv_fp8_e4m3fEELi2ELi4ENS_5EmptyEXadL_ZNS_5dsiluIffEET_T0_RKS6_EEEEvT3_mmm --------------------------
	.section	.nv.info._ZN18transformer_engine6detail38cast_transpose_fused_kernel_notalignedILb0ELb1ELb0EfNS_16CTDBiasDActParamI13__nv_bfloat16S3_13__nv_fp8_e4m3fEELi2ELi4ENS_5EmptyEXadL_ZNS_5dsiluIffEET_T0_RKS6_EEEEvT3_mmm,"",@"SHT_CUDA_INFO"
	.sectionflags	@""
	.align	4


	//----- nvinfo : EIATTR_CUDA_API_VERSION
	.align		4
        /*0000*/ 	.byte	0x04, 0x37
        /*0002*/ 	.short	(.L_11369 - .L_11368)
.L_11368:
        /*0004*/ 	.word	0x00000082


	//----- nvinfo : EIATTR_KPARAM_INFO
	.align		4
.L_11369:
        /*0008*/ 	.byte	0x04, 0x17
        /*000a*/ 	.short	(.L_11371 - .L_11370)
.L_11370:
        /*000c*/ 	.word	0x00000000
        /*0010*/ 	.short	0x0003
        /*0012*/ 	.short	0x0058
        /*0014*/ 	.byte	0x00, 0xf0, 0x21, 0x00


	//----- nvinfo : EIATTR_KPARAM_INFO
	.align		4
.L_11371:
        /*0018*/ 	.byte	0x04, 0x17
        /*001a*/ 	.short	(.L_11373 - .L_11372)
.L_11372:
        /*001c*/ 	.word	0x00000000
        /*0020*/ 	.short	0x0002
        /*0022*/ 	.short	0x0050
        /*0024*/ 	.byte	0x00, 0xf0, 0x21, 0x00


	//----- nvinfo : EIATTR_KPARAM_INFO
	.align		4
.L_11373:
        /*0028*/ 	.byte	0x04, 0x17
        /*002a*/ 	.short	(.L_11375 - .L_11374)
.L_11374:
        /*002c*/ 	.word	0x00000000
        /*0030*/ 	.short	0x0001
        /*0032*/ 	.short	0x0048
        /*0034*/ 	.byte	0x00, 0xf0, 0x21, 0x00


	//----- nvinfo : EIATTR_KPARAM_INFO
	.align		4
.L_11375:
        /*0038*/ 	.byte	0x04, 0x17
        /*003a*/ 	.short	(.L_11377 - .L_11376)
.L_11376:
        /*003c*/ 	.word	0x00000000
        /*0040*/ 	.short	0x0000
        /*0042*/ 	.short	0x0000
        /*0044*/ 	.byte	0x00, 0xf0, 0x21, 0x01


	//----- nvinfo : EIATTR_SPARSE_MMA_MASK
	.align		4
.L_11377:
        /*0048*/ 	.byte	0x03, 0x50
        /*004a*/ 	.short	0x0000


	//----- nvinfo : EIATTR_MAXREG_COUNT
	.align		4
        /*004c*/ 	.byte	0x03, 0x1b
        /*004e*/ 	.short	0x00ff


	//----- nvinfo : EIATTR_NUM_BARRIERS
	.align		4
        /*0050*/ 	.byte	0x02, 0x4c
        /*0052*/ 	.byte	0x01
	.zero		1


	//----- nvinfo : EIATTR_MERCURY_ISA_VERSION
	.align		4
        /*0054*/ 	.byte	0x03, 0x5f
        /*0056*/ 	.short	0x0101


	//----- nvinfo : EIATTR_INT_WARP_WIDE_INSTR_OFFSETS
	.align		4
        /*0058*/ 	.byte	0x04, 0x31
        /*005a*/ 	.short	(.L_11379 - .L_11378)


	//   ....[0]....
.L_11378:
        /*005c*/ 	.word	0x000006f0


	//   ....[1]....
        /*0060*/ 	.word	0x00000720


	//   ....[2]....
        /*0064*/ 	.word	0x000023c0


	//   ....[3]....
        /*0068*/ 	.word	0x00003c30


	//----- nvinfo : EIATTR_COOP_GROUP_MASK_REGIDS
	.align		4
.L_11379:
        /*006c*/ 	.byte	0x04, 0x29
        /*006e*/ 	.short	(.L_11381 - .L_11380)


	//   ....[0]....
.L_11380:
        /*0070*/ 	.word	0xffffffff


	//   ....[1]....
        /*0074*/ 	.word	0xffffffff


	//   ....[2]....
        /*0078*/ 	.word	0xffffffff


	//   ....[3]....
        /*007c*/ 	.word	0xffffffff


	//   ....[4]....
        /*0080*/ 	.word	0xffffffff


	//   ....[5]....
        /*0084*/ 	.word	0xffffffff


	//   ....[6]....
        /*0088*/ 	.word	0xffffffff


	//   ....[7]....
        /*008c*/ 	.word	0xffffffff


	//   ....[8]....
        /*0090*/ 	.word	0x05000004


	//   ....[9]....
        /*0094*/ 	.word	0x05000004


	//   ....[10]....
        /*0098*/ 	.word	0x05000004


	//----- nvinfo : EIATTR_COOP_GROUP_INSTR_OFFSETS
	.align		4
.L_11381:
        /*009c*/ 	.byte	0x04, 0x28
        /*009e*/ 	.short	(.L_11383 - .L_11382)


	//   ....[0]....
.L_11382:
        /*00a0*/ 	.word	0x00007850


	//   ....[1]....
        /*00a4*/ 	.word	0x000078b0


	//   ....[2]....
        /*00a8*/ 	.word	0x000078f0


	//   ....[3]....
        /*00ac*/ 	.word	0x00007910


	//   ....[4]....
        /*00b0*/ 	.word	0x00007930


	//   ....[5]....
        /*00b4*/ 	.word	0x00007a20


	//   ....[6]....
        /*00b8*/ 	.word	0x00007a40


	//   ....[7]....
        /*00bc*/ 	.word	0x00007a60


	//   ....[8]....
        /*00c0*/ 	.word	0x00007c70


	//   ....[9]....
        /*00c4*/ 	.word	0x00007ce0


	//   ....[10]....
        /*00c8*/ 	.word	0x00007d50


	//----- nvinfo : EIATTR_VRC_CTA_INIT_COUNT
	.align		4
.L_11383:
        /*00cc*/ 	.byte	0x02, 0x4a
	.zero		1
	.zero		1


	//----- nvinfo : EIATTR_EXIT_INSTR_OFFSETS
	.align		4
        /*00d0*/ 	.byte	0x04, 0x1c
        /*00d2*/ 	.short	(.L_11385 - .L_11384)


	//   ....[0]....
.L_11384:
        /*00d4*/ 	.word	0x00000080


	//   ....[1]....
        /*00d8*/ 	.word	0x00007b20


	//   ....[2]....
        /*00dc*/ 	.word	0x00007c20


	//----- nvinfo : EIATTR_MAX_THREADS
	.align		4
.L_11385:
        /*00e0*/ 	.byte	0x04, 0x05
        /*00e2*/ 	.short	(.L_11387 - .L_11386)
.L_11386:
        /*00e4*/ 	.word	0x00000100
        /*00e8*/ 	.word	0x00000001
        /*00ec*/ 	.word	0x00000001


	//----- nvinfo : EIATTR_CRS_STACK_SIZE
	.align		4
.L_11387:
        /*00f0*/ 	.byte	0x04, 0x1e
        /*00f2*/ 	.short	(.L_11389 - .L_11388)
.L_11388:
        /*00f4*/ 	.word	0x00000000


	//----- nvinfo : EIATTR_CBANK_PARAM_SIZE
	.align		4
.L_11389:
        /*00f8*/ 	.byte	0x03, 0x19
        /*00fa*/ 	.short	0x0060


	//----- nvinfo : EIATTR_PARAM_CBANK
	.align		4
        /*00fc*/ 	.byte	0x04, 0x0a
        /*00fe*/ 	.short	(.L_11391 - .L_11390)
	.align		4
.L_11390:
        /*0100*/ 	.word	index@(.nv.constant0._ZN18transformer_engine6detail38cast_transpose_fused_kernel_notalignedILb0ELb1ELb0EfNS_16CTDBiasDActParamI13__nv_bfloat16S3_13__nv_fp8_e4m3fEELi2ELi4ENS_5EmptyEXadL_ZNS_5dsiluIffEET_T0_RKS6_EEEEvT3_mmm)
        /*0104*/ 	.short	0x0380
        /*0106*/ 	.short	0x0060


	//----- nvinfo : EIATTR_SW_WAR
	.align		4
.L_11391:
        /*0108*/ 	.byte	0x04, 0x36
        /*010a*/ 	.short	(.L_11393 - .L_11392)
.L_11392:
        /*010c*/ 	.word	0x00000008
.L_11393:


//--------------------- .nv.info._ZN18transformer_engine6detail38cast_transpose_fused_kernel_notalignedILb0ELb1ELb0EfNS_16CTDBiasDActParamI13__nv_bfloat16S3_13__nv_fp8_e5m2fEELi2ELi4ENS_5EmptyEXadL_ZNS_5dsiluIffEET_T0_RKS6_EEEEvT3_mmm --------------------------
	.section	.nv.info._ZN18transformer_engine6detail38cast_transpose_fused_kernel_notalignedILb0ELb1ELb0EfNS_16CTDBiasDActParamI13__nv_bfloat16S3_13__nv_fp8_e5m2fEELi2ELi4ENS_5EmptyEXadL_ZNS_5dsiluIffEET_T0_RKS6_EEEEvT3_mmm,"",@"SHT_CUDA_INFO"
	.sectionflags	@""
	.align	4


	//----- nvinfo : EIATTR_CUDA_API_VERSION
	.align		4
        /*0000*/ 	.byte	0x04, 0x37
        /*0002*/ 	.short	(.L_11395 - .L_11394)
.L_11394:
        /*0004*/ 	.word	0x00000082


	//----- nvinfo : EIATTR_KPARAM_INFO
	.align		4
.L_11395:
        /*0008*/ 	.byte	0x04, 0x17
        /*000a*/ 	.short	(.L_11397 - .L_11396)
.L_11396:
        /*000c*/ 	.word	0x00000000
        /*0010*/ 	.short	0x0003
        /*0012*/ 	.short	0x0058
        /*0014*/ 	.byte	0x00, 0xf0, 0x21, 0x00


	//----- nvinfo : EIATTR_KPARAM_INFO
	.align		4
.L_11397:
        /*0018*/ 	.byte	0x04, 0x17
        /*001a*/ 	.short	(.L_11399 - .L_11398)
.L_11398:
        /*001c*/ 	.word	0x00000000
        /*0020*/ 	.short	0x0002
        /*0022*/ 	.short	0x0050
        /*0024*/ 	.byte	0x00, 0xf0, 0x21, 0x00


	//----- nvinfo : EIATTR_KPARAM_INFO
	.align		4
.L_11399:
        /*0028*/ 	.byte	0x04, 0x17
        /*002a*/ 	.short	(.L_11401 - .L_11400)
.L_11400:
        /*002c*/ 	.word	0x00000000
        /*0030*/ 	.short	0x0001
        /*0032*/ 	.short	0x0048
        /*0034*/ 	.byte	0x00, 0xf0, 0x21, 0x00


	//----- nvinfo : EIATTR_KPARAM_INFO
	.align		4
.L_11401:
        /*0038*/ 	.byte	0x04, 0x17
        /*003a*/ 	.short	(.L_11403 - .L_11402)
.L_11402:
        /*003c*/ 	.word	0x00000000
        /*0040*/ 	.short	0x0000
        /*0042*/ 	.short	0x0000
        /*0044*/ 	.byte	0x00, 0xf0, 0x21, 0x01


	//----- nvinfo : EIATTR_SPARSE_MMA_MASK
	.align		4
.L_11403:
        /*0048*/ 	.byte	0x03, 0x50
        /*004a*/ 	.short	0x0000


	//----- nvinfo : EIATTR_MAXREG_COUNT
	.align		4
        /*004c*/ 	.byte	0x03, 0x1b
        /*004e*/ 	.short	0x00ff


	//----- nvinfo : EIATTR_NUM_BARRIERS
	.align		4
        /*0050*/ 	.byte	0x02, 0x4c
        /*0052*/ 	.byte	0x01
	.zero		1


	//----- nvinfo : EIATTR_MERCURY_ISA_VERSION
	.align		4
        /*0054*/ 	.byte	0x03, 0x5f
        /*0056*/ 	.short	0x0101


	//----- nvinfo : EIATTR_INT_WARP_WIDE_INSTR_OFFSETS
	.align		4
        /*0058*/ 	.byte	0x04, 0x31
        /*005a*/ 	.short	(.L_11405 - .L_11404)


	//   ....[0]....
.L_11404:
        /*005c*/ 	.word	0x000006f0


	//   ....[1]....
        /*0060*/ 	.word	0x00000720


	//   ....[2]....
        /*0064*/ 	.word	0x000023c0


	//   ....[3]....
        /*0068*/ 	.word	0x00003c30


	//----- nvinfo : EIATTR_COOP_GROUP_MASK_REGIDS
	.align		4
.L_11405:
        /*006c*/ 	.byte	0x04, 0x29
        /*006e*/ 	.short	(.L_11407 - .L_11406)


	//   ....[0]....
.L_11406:
        /*0070*/ 	.word	0xffffffff


	//   ....[1]....
        /*0074*/ 	.word	0xffffffff


	//   ....[2]....
        /*0078*/ 	.word	0xffffffff


	//   ....[3]....
        /*007c*/ 	.word	0xffffffff


	//   ....[4]....
        /*0080*/ 	.word	0xffffffff


	//   ....[5]....
        /*0084*/ 	.word	0xffffffff


	//   ....[6]....
        /*0088*/ 	.word	0xffffffff


	//   ....[7]....
        /*008c*/ 	.word	0xffffffff


	//   ....[8]....
        /*0090*/ 	.word	0x05000004


	//   ....[9]....
        /*0094*/ 	.word	0x05000004


	//   ....[10]....
        /*0098*/ 	.word	0x05000004


	//----- nvinfo : EIATTR_COOP_GROUP_INSTR_OFFSETS
	.align		4
.L_11407:
        /*009c*/ 	.byte	0x04, 0x28
        /*009e*/ 	.short	(.L_11409 - .L_11408)


	//   ....[0]....
.L_11408:
        /*00a0*/ 	.word	0x00007850


	//   ....[1]....
        /*00a4*/ 	.word	0x000078b0


	//   ....[2]....
        /*00a8*/ 	.word	0x000078f0


	//   ....[3]....
        /*00ac*/ 	.word	0x00007910


	//   ....[4]....
        /*00b0*/ 	.word	0x00007930


	//   ....[5]....
        /*00b4*/ 	.word	0x00007a20


	//   ....[6]....
        /*00b8*/ 	.word	0x00007a40


	//   ....[7]....
        /*00bc*/ 	.word	0x00007a60


	//   ....[8]....
        /*00c0*/ 	.word	0x00007c70


	//   ....[9]....
        /*00c4*/ 	.word	0x00007ce0


	//   ....[10]....
        /*00c8*/ 	.word	0x00007d50


	//----- nvinfo : EIATTR_VRC_CTA_INIT_COUNT
	.align		4
.L_11409:
        /*00cc*/ 	.byte	0x02, 0x4a
	.zero		1
	.zero		1


	//----- nvinfo : EIATTR_EXIT_INSTR_OFFSETS
	.align		4
        /*00d0*/ 	.byte	0x04, 0x1c
        /*00d2*/ 	.short	(.L_11411 - .L_11410)


	//   ....[0]....
.L_11410:
        /*00d4*/ 	.word	0x00000080


	//   ....[1]....
        /*00d8*/ 	.word	0x00007b20


	//   ....[2]....
        /*00dc*/ 	.word	0x00007c20


	//----- nvinfo : EIATTR_MAX_THREADS
	.align		4
.L_11411:
        /*00e0*/ 	.byte	0x04, 0x05
        /*00e2*/ 	.short	(.L_11413 - .L_11412)
.L_11412:
        /*00e4*/ 	.word	0x00000100
        /*00e8*/ 	.word	0x00000001
        /*00ec*/ 	.word	0x00000001


	//----- nvinfo : EIATTR_CRS_STACK_SIZE
	.align		4
.L_11413:
        /*00f0*/ 	.byte	0x04, 0x1e
        /*00f2*/ 	.short	(.L_11415 - .L_11414)
.L_11414:
        /*00f4*/ 	.word	0x00000000


	//----- nvinfo : EIATTR_CBANK_PARAM_SIZE
	.align		4
.L_11415:
        /*00f8*/ 	.byte	0x03, 0x19
        /*00fa*/ 	.short	0x0060


	//----- nvinfo : EIATTR_PARAM_CBANK
	.align		4
        /*00fc*/ 	.byte	0x04, 0x0a
        /*00fe*/ 	.short	(.L_11417 - .L_11416)
	.align		4
.L_11416:
        /*0100*/ 	.word	index@(.nv.constant0._ZN18transformer_engine6detail38cast_transpose_fused_kernel_notalignedILb0ELb1ELb0EfNS_16CTDBiasDActParamI13__nv_bfloat16S3_13__nv_fp8_e5m2fEELi2ELi4ENS_5EmptyEXadL_ZNS_5dsiluIffEET_T0_RKS6_EEEEvT3_mmm)
        /*0104*/ 	.short	0x0380
        /*0106*/ 	.short	0x0060


	//----- nvinfo : EIATTR_SW_WAR
	.align		4
.L_11417:
        /*0108*/ 	.byte	0x04, 0x36
        /*010a*/ 	.short	(.L_11419 - .L_11418)
.L_11418:
        /*010c*/ 	.word	0x00000008
.L_11419:


//--------------------- .nv.info._ZN18transformer_engine6detail38cast_transpose_fused_kernel_notalignedILb0ELb1ELb0EfNS_16CTDBiasDActParamI13__nv_bfloat16S3_S3_fEELi2ELi2ENS_5EmptyEXadL_ZNS_5dsiluIffEET_T0_RKS5_EEEEvT3_mmm --------------------------
	.section	.nv.info._ZN18transformer_engine6detail38cast_transpose_fused_kernel_notalignedILb0ELb1ELb0EfNS_16CTDBiasDActParamI13__nv_bfloat16S3_S3_fEELi2ELi2ENS_5EmptyEXadL_ZNS_5dsiluIffEET_T0_RKS5_EEEEvT3_mmm,"",@"SHT_CUDA_INFO"
	.sectionflags	@""
	.align	4


	//----- nvinfo : EIATTR_CUDA_API_VERSION
	.align		4
        /*0000*/ 	.byte	0x04, 0x37
        /*0002*/ 	.short	(.L_11421 - .L_11420)
.L_11420:
        /*0004*/ 	.word	0x00000082


	//----- nvinfo : EIATTR_KPARAM_INFO
	.align		4
.L_11421:
        /*0008*/ 	.byte	0x04, 0x17
        /*000a*/ 	.short	(.L_11423 - .L_11422)
.L_11422:
        /*000c*/ 	.word	0x00000000
        /*0010*/ 	.short	0x0003
        /*0012*/ 	.short	0x0058
        /*0014*/ 	.byte	0x00, 0xf0, 0x21, 0x00


	//----- nvinfo : EIATTR_KPARAM_INFO
	.align		4
.L_11423:
        /*0018*/ 	.byte	0x04, 0x17
        /*001a*/ 	.short	(.L_11425 - .L_11424)
.L_11424:
        /*001c*/ 	.word	0x00000000
        /*0020*/ 	.short	0x0002
        /*0022*/ 	.short	0x0050
        /*0024*/ 	.byte	0x00, 0xf0, 0x21, 0x00


	//----- nvinfo : EIATTR_KPARAM_INFO
	.align		4
.L_11425:
        /*0028*/ 	.byte	0x04, 0x17
        /*002a*/ 	.short	(.L_11427 - .L_11426)
.L_11426:
        /*002c*/ 	.word	0x00000000
        /*0030*/ 	.short	0x0001
        /*0032*/ 	.short	0x0048
        /*0034*/ 	.byte	0x00, 0xf0, 0x21, 0x00


	//----- nvinfo : EIATTR_KPARAM_INFO
	.align		4
.L_11427:
        /*0038*/ 	.byte	0x04, 0x17
        /*003a*/ 	.short	(.L_11429 - .L_11428)
.L_11428:
        /*003c*/ 	.word	0x00000000
        /*0040*/ 	.short	0x0000
        /*0042*/ 	.short	0x0000
        /*0044*/ 	.byte	0x00, 0xf0, 0x21, 0x01


	//----- nvinfo : EIATTR_SPARSE_MMA_MASK
	.align		4
.L_11429:
        /*0048*/ 	.byte	0x03, 0x50
        /*004a*/ 	.short	0x0000


	//----- nvinfo : EIATTR_MAXREG_COUNT
	.align		4
        /*004c*/ 	.byte	0x03, 0x1b
        /*004e*/ 	.short	0x00ff


	//----- nvinfo : EIATTR_NUM_BARRIERS
	.align		4
        /*0050*/ 	.byte	0x02, 0x4c
        /*0052*/ 	.byte	0x01
	.zero		1


	//----- nvinfo : EIATTR_MERCURY_ISA_VERSION
	.align		4
        /*0054*/ 	.byte	0x03, 0x5f
        /*0056*/ 	.short	0x0101


	//----- nvinfo : EIATTR_INT_WARP_WIDE_INSTR_OFFSETS
	.align		4
        /*0058*/ 	.byte	0x04, 0x31
        /*005a*/ 	.short	(.L_11431 - .L_11430)


	//   ....[0]....
.L_11430:
        /*005c*/ 	.word	0x000007b0


	//   ....[1]....
        /*0060*/ 	.word	0x00001450


	//   ....[2]....
        /*0064*/ 	.word	0x00002000


	//----- nvinfo : EIATTR_COOP_GROUP_MASK_REGIDS
	.align		4
.L_11431:
        /*0068*/ 	.byte	0x04, 0x29
        /*006a*/ 	.short	(.L_11433 - .L_11432)


	//   ....[0]....
.L_11432:
        /*006c*/ 	.word	0xffffffff


	//   ....[1]....
        /*0070*/ 	.word	0xffffffff


	//   ....[2]....
        /*0074*/ 	.word	0xffffffff


	//   ....[3]....
        /*0078*/ 	.word	0xffffffff


	//   ....[4]....
        /*007c*/ 	.word	0xffffffff


	//   ....[5]....
        /*0080*/ 	.word	0xffffffff


	//   ....[6]....
        /*0084*/ 	.word	0xffffffff


	//   ....[7]....
        /*0088*/ 	.word	0xffffffff


	//   ....[8]....
        /*008c*/ 	.word	0x05000004


	//   ....[9]....
        /*0090*/ 	.word	0x05000004


	//   ....[10]....
        /*0094*/ 	.word	0x05000004


	//----- nvinfo : EIATTR_COOP_GROUP_INSTR_OFFSETS
	.align		4
.L_11433:
        /*0098*/ 	.byte	0x04, 0x28
        /*009a*/ 	.short	(.L_11435 - .L_11434)


	//   ....[0]....
.L_11434:
        /*009c*/ 	.word	0x000044b0


	//   ....[1]....
        /*00a0*/ 	.word	0x00004510


	//   ....[2]....
        /*00a4*/ 	.word	0x00004550


	//   ....[3]....
        /*00a8*/ 	.word	0x00004570


	//   ....[4]....
        /*00ac*/ 	.word	0x00004590


	//   ....[5]....
        /*00b0*/ 	.word	0x00004680


	//   ....[6]....
        /*00b4*/ 	.word	0x000046a0


	//   ....[7]....
        /*00b8*/ 	.word	0x000046c0


	//   ....[8]....
        /*00bc*/ 	.word	0x000048c0


	//   ....[9]....
        /*00c0*/ 	.word	0x00004930


	//   ....[10]....
        /*00c4*/ 	.word	0x000049a0


	//----- nvinfo : EIATTR_VRC_CTA_INIT_COUNT
	.align		4
.L_11435:
        /*00c8*/ 	.byte	0x02, 0x4a
	.zero		1
	.zero		1


	//----- nvinfo : EIATTR_EXIT_INSTR_OFFSETS
	.align		4
        /*00cc*/ 	.byte	0x04, 0x1c
        /*00ce*/ 	.short	(.L_11437 - .L_11436)


	//   ....[0]....
.L_11436:
        /*00d0*/ 	.word	0x00000080


	//   ....[1]....
        /*00d4*/ 	.word	0x00004770


	//   ....[2]....
        /*00d8*/ 	.word	0x00004870


	//----- nvinfo : EIATTR_MAX_THREADS
	.align		4
.L_11437:
        /*00dc*/ 	.byte	0x04, 0x05
        /*00de*/ 	.short	(.L_11439 - .L_11438)
.L_11438:
        /*00e0*/ 	.word	0x00000100
        /*00e4*/ 	.word	0x00000001
        /*00e8*/ 	.word	0x00000001


	//----- nvinfo : EIATTR_CRS_STACK_SIZE
	.align		4
.L_11439:
        /*00ec*/ 	.byte	0x04, 0x1e
        /*00ee*/ 	.short	(.L_11441 - .L_11440)
.L_11440:
        /*00f0*/ 	.word	0x00000000


	//----- nvinfo : EIATTR_CBANK_PARAM_SIZE
	.align		4
.L_11441:
        /*00f4*/ 	.byte	0x03, 0x19
        /*00f6*/ 	.short	0x0060


	//----- nvinfo : EIATTR_PARAM_CBANK
	.align		4
        /*00f8*/ 	.byte	0x04, 0x0a
        /*00fa*/ 	.short	(.L_11443 - .L_11442)
	.align		4
.L_11442:
        /*00fc*/ 	.word	index@(.nv.constant0._ZN18transformer_engine6detail38cast_transpose_fused_kernel_notalignedILb0ELb1ELb0EfNS_16CTDBiasDActParamI13__nv_bfloat16S3_S3_fEELi2ELi2ENS_5EmptyEXadL_ZNS_5dsiluIffEET_T0_RKS5_EEEEvT3_mmm)
        /*0100*/ 	.short	0x0380
        /*0102*/ 	.short	0x0060


	//----- nvinfo : EIATTR_SW_WAR
	.align		4
.L_11443:
        /*0104*/ 	.byte	0x04, 0x36
        /*0106*/ 	.short	(.L_11445 - .L_11444)
.L_11444:
        /*0108*/ 	.word	0x00000008
.L_11445:


//--------------------- .nv.info._ZN18transformer_engine6detail38cast_transpose_fused_kernel_notalignedILb0ELb1ELb0EfNS_16CTDBiasDActParamI13__nv_bfloat16S3_6__halffEELi2ELi2ENS_5EmptyEXadL_ZNS_5dsiluIffEET_T0_RKS6_EEEEvT3_mmm --------------------------
	.section	.nv.info._ZN18transformer_engine6detail38cast_transpose_fused_kernel_notalignedILb0ELb1ELb0EfNS_16CTDBiasDActParamI13__nv_bfloat16S3_6__halffEELi2ELi2ENS_5EmptyEXadL_ZNS_5dsiluIffEET_T0_RKS6_EEEEvT3_mmm,"",@"SHT_CUDA_INFO"
	.sectionflags	@""
	.align	4


	//----- nvinfo : EIATTR_CUDA_API_VERSION
	.align		4
        /*0000*/ 	.byte	0x04, 0x37
        /*0002*/ 	.short	(.L_11447 - .L_11446)
.L_11446:
        /*0004*/ 	.word	0x00000082


	//----- nvinfo : EIATTR_KPARAM_INFO
	.align		4
.L_11447:
        /*0008*/ 	.byte	0x04, 0x17
        /*000a*/ 	.short	(.L_11449 - .L_11448)
.L_11448:
        /*000c*/ 	.word	0x00000000
        /*0010*/ 	.short	0x0003
        /*0012*/ 	.short	0x0058
        /*0014*/ 	.byte	0x00, 0xf0, 0x21, 0x00


	//----- nvinfo : EIATTR_KPARAM_INFO
	.align		4
.L_11449:
        /*0018*/ 	.byte	0x04, 0x17
        /*001a*/ 	.short	(.L_11451 - .L_11450)
.L_11450:
        /*001c*/ 	.word	0x00000000
        /*0020*/ 	.short	0x0002
        /*0022*/ 	.short	0x0050
        /*0024*/ 	.byte	0x00, 0xf0, 0x21, 0x00


	//----- nvinfo : EIATTR_KPARAM_INFO
	.align		4
.L_11451:
        /*0028*/ 	.byte	0x04, 0x17
        /*002a*/ 	.short	(.L_11453 - .L_11452)
.L_11452:
        /*002c*/ 	.word	0x00000000
        /*0030*/ 	.short	0x0001
        /*0032*/ 	.short	0x0048
        /*0034*/ 	.byte	0x00, 0xf0, 0x21, 0x00


	//----- nvinfo : EIATTR_KPARAM_INFO
	.align		4
.L_11453:
        /*0038*/ 	.byte	0x04, 0x17
        /*003a*/ 	.short	(.L_11455 - .L_11454)
.L_11454:
        /*003c*/ 	.word	0x00000000
        /*0040*/ 	.short	0x0000
        /*0042*/ 	.short	0x0000
        /*0044*/ 	.byte	0x00, 0xf0, 0x21, 0x01


	//----- nvinfo : EIATTR_SPARSE_MMA_MASK
	.align		4
.L_11455:
        /*0048*/ 	.byte	0x03, 0x50
        /*004a*/ 	.short	0x0000


	//----- nvinfo : EIATTR_MAXREG_COUNT
	.align		4
        /*004c*/ 	.byte	0x03, 0x1b
        /*004e*/ 	.short	0x00ff


	//----- nvinfo : EIATTR_NUM_BARRIERS
	.align		4
        /*0050*/ 	.byte	0x02, 0x4c
        /*0052*/ 	.byte	0x01
	.zero		1


	//----- nvinfo : EIATTR_MERCURY_ISA_VERSION
	.align		4
        /*0054*/ 	.byte	0x03, 0x5f
        /*0056*/ 	.short	0x0101


	//----- nvinfo : EIATTR_INT_WARP_WIDE_INSTR_OFFSETS
	.align		4
        /*0058*/ 	.byte	0x04, 0x31
        /*005a*/ 	.short	(.L_11457 - .L_11456)


	//   ....[0]....
.L_11456:
        /*005c*/ 	.word	0x000007b0


	//   ....[1]....
        /*0060*/ 	.word	0x00001450


	//   ....[2]....
        /*0064*/ 	.word	0x00002000


	//----- nvinfo : EIATTR_COOP_GROUP_MASK_REGIDS
	.align		4
.L_11457:
        /*0068*/ 	.byte	0x04, 0x29
        /*006a*/ 	.short	(.L_11459 - .L_11458)


	//   ....[0]....
.L_11458:
        /*006c*/ 	.word	0xffffffff


	//   ....[1]....
        /*0070*/ 	.word	0xffffffff


	//   ....[2]....
        /*0074*/ 	.word	0xffffffff


	//   ....[3]....
        /*0078*/ 	.word	0xffffffff


	//   ....[4]....
        /*007c*/ 	.word	0xffffffff


	//   ....[5]....
        /*0080*/ 	.word	0xffffffff


	//   ....[6]....
        /*0084*/ 	.word	0xffffffff


	//   ....[7]....
        /*0088*/ 	.word	0xffffffff


	//   ....[8]....
        /*008c*/ 	.word	0x05000004


	//   ....[9]....
        /*0090*/ 	.word	0x05000004


	//   ....[10]....
        /*0094*/ 	.word	0x05000004


	//----- nvinfo : EIATTR_COOP_GROUP_INSTR_OFFSETS
	.align		4
.L_11459:
        /*0098*/ 	.byte	0x04, 0x28
        /*009a*/ 	.short	(.L_11461 - .L_11460)


	//   ....[0]....
.L_11460:
        /*009c*/ 	.word	0x000044b0


	//   ....[1]....
        /*00a0*/ 	.word	0x00004510


	//   ....[2]....
        /*00a4*/ 	.word	0x00004550


	//   ....[3]....
        /*00a8*/ 	.word	0x00004570


	//   ....[4]....
        /*00ac*/ 	.word	0x00004590


	//   ....[5]....
        /*00b0*/ 	.word	0x00004680


	//   ....[6]....
        /*00b4*/ 	.word	0x000046a0


	//   ....[7]....
        /*00b8*/ 	.word	0x000046c0


	//   ....[8]....
        /*00bc*/ 	.word	0x000048c0


	//   ....[9]....
        /*00c0*/ 	.word	0x00004930


	//   ....[10]....
        /*00c4*/ 	.word	0x000049a0


	//----- nvinfo : EIATTR_VRC_CTA_INIT_COUNT
	.align		4
.L_11461:
        /*00c8*/ 	.byte	0x02, 0x4a
	.zero		1
	.zero		1


	//----- nvinfo : EIATTR_EXIT_INSTR_OFFSETS
	.align		4
        /*00cc*/ 	.byte	0x04, 0x1c
        /*00ce*/ 	.short	(.L_11463 - .L_11462)


	//   ....[0]....
.L_11462:
        /*00d0*/ 	.word	0x00000080


	//   ....[1]....
        /*00d4*/ 	.word	0x00004770


	//   ....[2]....
        /*00d8*/ 	.word	0x00004870


	//----- nvinfo : EIATTR_MAX_THREADS
	.align		4
.L_11463:
        /*00dc*/ 	.byte	0x04, 0x05
        /*00de*/ 	.short	(.L_11465 - .L_11464)
.L_11464:
        /*00e0*/ 	.word	0x00000100
        /*00e4*/ 	.word	0x00000001
        /*00e8*/ 	.word	0x00000001


	//----- nvinfo : EIATTR_CRS_STACK_SIZE
	.align		4
.L_11465:
        /*00ec*/ 	.byte	0x04, 0x1e
        /*00ee*/ 	.short	(.L_11467 - .L_11466)
.L_11466:
        /*00f0*/ 	.word	0x00000000


	//----- nvinfo : EIATTR_CBANK_PARAM_SIZE
	.align		4
.L_11467:
        /*00f4*/ 	.byte	0x03, 0x19
        /*00f6*/ 	.short	0x0060


	//----- nvinfo : EIATTR_PARAM_CBANK
	.align		4
        /*00f8*/ 	.byte	0x04, 0x0a
        /*00fa*/ 	.short	(.L_11469 - .L_11468)
	.align		4
.L_11468:
        /*00fc*/ 	.word	index@(.nv.constant0._ZN18transformer_engine6detail38cast_transpose_fused_kernel_notalignedILb0ELb1ELb0EfNS_16CTDBiasDActParamI13__nv_bfloat16S3_6__halffEELi2ELi2ENS_5EmptyEXadL_ZNS_5dsiluIffEET_T0_RKS6_EEEEvT3_mmm)
        /*0100*/ 	.short	0x0380
        /*0102*/ 	.short	0x0060


	//----- nvinfo : EIATTR_SW_WAR
	.align		4
.L_11469:
        /*0104*/ 	.byte	0x04, 0x36
        /*0106*/ 	.short	(.L_11471 - .L_11470)
.L_11470:
        /*0108*/ 	.word	0x00000008
.L_11471:


//--------------------- .nv.info._ZN18transformer_engine6detail38cast_transpose_fused_kernel_notalignedILb0ELb1ELb0EfNS_16CTDBiasDActParamI13__nv_bfloat16S3_ffEELi2ELi1ENS_5EmptyEXadL_ZNS_5dsiluIffEET_T0_RKS5_EEEEvT3_mmm --------------------------
	.section	.nv.info._ZN18transformer_engine6detail38cast_transpose_fused_kernel_notalignedILb0ELb1ELb0EfNS_16CTDBiasDActParamI13__nv_bfloat16S3_ffEELi2ELi1ENS_5EmptyEXadL_ZNS_5dsiluIffEET_T0_RKS5_EEEEvT3_mmm,"",@"SHT_CUDA_INFO"
	.sectionflags	@""
	.align	4


	//----- nvinfo : EIATTR_CUDA_API_VERSION
	.align		4
        /*0000*/ 	.byte	0x04, 0x37
        /*0002*/ 	.short	(.L_11473 - .L_11472)
.L_11472:
        /*0004*/ 	.word	0x00000082


	//----- nvinfo : EIATTR_KPARAM_INFO
	.align		4
.L_11473:
        /*0008*/ 	.byte	0x04, 0x17
        /*000a*/ 	.short	(.L_11475 - .L_11474)
.L_11474:
        /*000c*/ 	.word	0x00000000
        /*0010*/ 	.short	0x0003
        /*0012*/ 	.short	0x0058
        /*0014*/ 	.byte	0x00, 0xf0, 0x21, 0x00


	//----- nvinfo : EIATTR_KPARAM_INFO
	.align		4
.L_11475:
        /*0018*/ 	.byte	0x04, 0x17
        /*001a*/ 	.short	(.L_11477 - .L_11476)
.L_11476:
        /*001c*/ 	.word	0x00000000
        /*0020*/ 	.short	0x0002
        /*0022*/ 	.short	0x0050
        /*0024*/ 	.byte	0x00, 0xf0, 0x21, 0x00


	//----- nvinfo : EIATTR_KPARAM_INFO
	.align		4
.L_11477:
        /*0028*/ 	.byte	0x04, 0x17
        /*002a*/ 	.short	(.L_11479 - .L_11478)
.L_11478:
        /*002c*/ 	.word	0x00000000
        /*0030*/ 	.short	0x0001
        /*0032*/ 	.short	0x0048
        /*0034*/ 	.byte	0x00, 0xf0, 0x21, 0x00


	//----- nvinfo : EIATTR_KPARAM_INFO
	.align		4
.L_11479:
        /*0038*/ 	.byte	0x04, 0x17
        /*003a*/ 	.short	(.L_11481 - .L_11480)
.L_11480:
        /*003c*/ 	.word	0x00000000
        /*0040*/ 	.short	0x0000
        /*0042*/ 	.short	0x0000
        /*0044*/ 	.byte	0x00, 0xf0, 0x21, 0x01


	//----- nvinfo : EIATTR_SPARSE_MMA_MASK
	.align		4
.L_11481:
        /*0048*/ 	.byte	0x03, 0x50
        /*004a*/ 	.short	0x0000


	//----- nvinfo : EIATTR_MAXREG_COUNT
	.align		4
        /*004c*/ 	.byte	0x03, 0x1b
        /*004e*/ 	.short	0x00ff


	//----- nvinfo : EIATTR_NUM_BARRIERS
	.align		4
        /*0050*/ 	.byte	0x02, 0x4c
        /*0052*/ 	.byte	0x01
	.zero		1


	//----- nvinfo : EIATTR_MERCURY_ISA_VERSION
	.align		4
        /*0054*/ 	.byte	0x03, 0x5f
        /*0056*/ 	.short	0x0101


	//----- nvinfo : EIATTR_COOP_GROUP_MASK_REGIDS
	.align		4
        /*0058*/ 	.byte	0x04, 0x29
        /*005a*/ 	.short	(.L_11483 - .L_11482)


	//   ....[0]....
.L_11482:
        /*005c*/ 	.word	0xffffffff


	//   ....[1]....
        /*0060*/ 	.word	0xffffffff


	//   ....[2]....
        /*0064*/ 	.word	0xffffffff


	//   ....[3]....
        /*0068*/ 	.word	0xffffffff


	//   ....[4]....
        /*006c*/ 	.word	0xffffffff


	//   ....[5]....
        /*0070*/ 	.word	0xffffffff


	//   ....[6]....
        /*0074*/ 	.word	0xffffffff


	//   ....[7]....
        /*0078*/ 	.word	0xffffffff


	//   ....[8]....
        /*007c*/ 	.word	0x05000004


	//   ....[9]....
        /*0080*/ 	.word	0x05000004


	//   ....[10]....
        /*0084*/ 	.word	0x05000004


	//----- nvinfo : EIATTR_COOP_GROUP_INSTR_OFFSETS
	.align		4
.L_11483:
        /*0088*/ 	.byte	0x04, 0x28
        /*008a*/ 	.short	(.L_11485 - .L_11484)


	//   ....[0]....
.L_11484:
        /*008c*/ 	.word	0x00002ee0


	//   ....[1]....
        /*0090*/ 	.word	0x00002f40


	//   ....[2]....
        /*0094*/ 	.word	0x00002f80


	//   ....[3]....
        /*0098*/ 	.word	0x00002fa0


	//   ....[4]....
        /*009c*/ 	.word	0x00002fc0


	//   ....[5]....
        /*00a0*/ 	.word	0x000030b0


	//   ....[6]....
        /*00a4*/ 	.word	0x000030d0


	//   ....[7]....
        /*00a8*/ 	.word	0x000030f0


	//   ....[8]....
        /*00ac*/ 	.word	0x000032f0


	//   ....[9]....
        /*00b0*/ 	.word	0x00003360


	//   ....[10]....
        /*00b4*/ 	.word	0x000033d0


	//----- nvinfo : EIATTR_VRC_CTA_INIT_COUNT
	.align		4
.L_11485:
        /*00b8*/ 	.byte	0x02, 0x4a
	.zero		1
	.zero		1


	//----- nvinfo : EIATTR_EXIT_INSTR_OFFSETS
	.align		4
        /*00bc*/ 	.byte	0x04, 0x1c
        /*00be*/ 	.short	(.L_11487 - .L_11486)


	//   ....[0]....
.L_11486:
        /*00c0*/ 	.word	0x00000080


	//   ....[1]....
        /*00c4*/ 	.word	0x000031a0


	//   ....[2]....
        /*00c8*/ 	.word	0x000032a0


	//----- nvinfo : EIATTR_MAX_THREADS
	.align		4
.L_11487:
        /*00cc*/ 	.byte	0x04, 0x05
        /*00ce*/ 	.short	(.L_11489 - .L_11488)
.L_11488:
        /*00d0*/ 	.word	0x00000100
        /*00d4*/ 	.word	0x00000001
        /*00d8*/ 	.word	0x00000001


	//----- nvinfo : EIATTR_CRS_STACK_SIZE
	.align		4
.L_11489:
        /*00dc*/ 	.byte	0x04, 0x1e
        /*00de*/ 	.short	(.L_11491 - .L_11490)
.L_11490:
        /*00e0*/ 	.word	0x00000000


	//----- nvinfo : EIATTR_CBANK_PARAM_SIZE
	.align		4
.L_11491:
        /*00e4*/ 	.byte	0x03, 0x19
        /*00e6*/ 	.short	0x0060


	//----- nvinfo : EIATTR_PARAM_CBANK
	.align		4
        /*00e8*/ 	.byte	0x04, 0x0a
        /*00ea*/ 	.short	(.L_11493 - .L_11492)
	.align		4
.L_11492:
        /*00ec*/ 	.word	index@(.nv.constant0._ZN18transformer_engine6detail38cast_transpose_fused_kernel_notalignedILb0ELb1ELb0EfNS_16CTDBiasDActParamI13__nv_bfloat16S3_ffEELi2ELi1ENS_5EmptyEXadL_ZNS_5dsiluIffEET_T0_RKS5_EEEEvT3_mmm)
        /*00f0*/ 	.short	0x0380
        /*00f2*/ 	.short	0x0060


	//----- nvinfo : EIATTR_SW_WAR
	.align		4
.L_11493:
        /*00f4*/ 	.byte	0x04, 0x36
        /*00f6*/ 	.short	(.L_11495 - .L_11494)
.L_11494:
        /*00f8*/ 	.word	0x00000008
.L_11495:


//--------------------- .nv.info._ZN18transformer_engine6detail38cast_transpose_fused_kernel_notalignedILb0ELb1ELb0EfNS_16CTDBiasDActParamI6__halfS3_13__nv_fp8_e4m3fEELi2ELi4ENS_5EmptyEXadL_ZNS_5dsiluIffEET_T0_RKS6_EEEEvT3_mmm --------------------------
	.section	.nv.info._ZN18transformer_engine6detail38cast_transpose_fused_kernel_notalignedILb0ELb1ELb0EfNS_16CTDBiasDActParamI6__halfS3_13__nv_fp8_e4m3fEELi2ELi4ENS_5EmptyEXadL_ZNS_5dsiluIffEET_T0_RKS6_EEEEvT3_mmm,"",@"SHT_CUDA_INFO"
	.sectionflags	@""
	.align	4


	//----- nvinfo : EIATTR_CUDA_API_VERSION
	.align		4
        /*0000*/ 	.byte	0x04, 0x37
        /*0002*/ 	.short	(.L_11497 - .L_11496)
.L_11496:
        /*0004*/ 	.word	0x00000082


	//----- nvinfo : EIATTR_KPARAM_INFO
	.align		4
.L_11497:
        /*0008*/ 	.byte	0x04, 0x17
        /*000a*/ 	.short	(.L_11499 - .L_11498)
.L_11498:
        /*000c*/ 	.word	0x00000000
        /*0010*/ 	.short	0x0003
        /*0012*/ 	.short	0x0058
        /*0014*/ 	.byte	0x00, 0xf0, 0x21, 0x00


	//----- nvinfo : EIATTR_KPARAM_INFO
	.align		4
.L_11499:
        /*0018*/ 	.byte	0x04, 0x17
        /*001a*/ 	.short	(.L_11501 - .L_11500)
.L_11500:
        /*001c*/ 	.word	0x00000000
        /*0020*/ 	.short	0x0002
        /*0022*/ 	.short	0x0050
        /*0024*/ 	.byte	0x00, 0xf0, 0x21, 0x00


	//----- nvinfo : EIATTR_KPARAM_INFO
	.align		4
.L_11501:
        /*0028*/ 	.byte	0x04, 0x17
        /*002a*/ 	.short	(.L_11503 - .L_11502)
.L_11502:
        /*002c*/ 	.word	0x00000000
        /*0030*/ 	.short	0x0001
        /*0032*/ 	.short	0x0048
        /*0034*/ 	.byte	0x00, 0xf0, 0x21, 0x00


	//----- nvinfo : EIATTR_KPARAM_INFO
	.align		4
.L_11503:
        /*0038*/ 	.byte	0x04, 0x17
        /*003a*/ 	.short	(.L_11505 - .L_11504)
.L_11504:
        /*003c*/ 	.word	0x00000000
        /*0040*/ 	.short	0x0000
        /*0042*/ 	.short	0x0000
        /*0044*/ 	.byte	0x00, 0xf0, 0x21, 0x01


	//----- nvinfo : EIATTR_SPARSE_MMA_MASK
	.align		4
.L_11505:
        /*0048*/ 	.byte	0x03, 0x50
        /*004a*/ 	.short	0x0000


	//----- nvinfo : EIATTR_MAXREG_COUNT
	.align		4
        /*004c*/ 	.byte	0x03, 0x1b
        /*004e*/ 	.short	0x00ff


	//----- nvinfo : EIATTR_NUM_BARRIERS
	.align		4
        /*0050*/ 	.byte	0x02, 0x4c
        /*0052*/ 	.byte	0x01
	.zero		1


	//----- nvinfo : EIATTR_MERCURY_ISA_VERSION
	.align		4
        /*0054*/ 	.byte	0x03, 0x5f
        /*0056*/ 	.short	0x0101


	//----- nvinfo : EIATTR_INT_WARP_WIDE_INSTR_OFFSETS
	.align		4
        /*0058*/ 	.byte	0x04, 0x31
        /*005a*/ 	.short	(.L_11507 - .L_11506)


	//   ....[0]....
.L_11506:
        /*005c*/ 	.word	0x000006f0


	//   ....[1]....
        /*0060*/ 	.word	0x00000720


	//   ....[2]....
        /*0064*/ 	.word	0x000022a0


	//   ....[3]....
        /*0068*/ 	.word	0x00003ab0


	//----- nvinfo : EIATTR_COOP_GROUP_MASK_REGIDS
	.align		4
.L_11507:
        /*006c*/ 	.byte	0x04, 0x29
        /*006e*/ 	.short	(.L_11509 - .L_11508)


	//   ....[0]....
.L_11508:
        /*0070*/ 	.word	0xffffffff


	//   ....[1]....
        /*0074*/ 	.word	0xffffffff


	//   ....[2]....
        /*0078*/ 	.word	0xffffffff


	//   ....[3]....
        /*007c*/ 	.word	0xffffffff


	//   ....[4]....
        /*0080*/ 	.word	0xffffffff


	//   ....[5]....
        /*0084*/ 	.word	0xffffffff


	//   ....[6]....
        /*0088*/ 	.word	0xffffffff


	//   ....[7]....
        /*008c*/ 	.word	0xffffffff


	//   ....[8]....
        /*0090*/ 	.word	0x05000004


	//   ....[9]....
        /*0094*/ 	.word	0x05000004


	//   ....[10]....
        /*0098*/ 	.word	0x05000004


	//----- nvinfo : EIATTR_COOP_GROUP_INSTR_OFFSETS
	.align		4
.L_11509:
        /*009c*/ 	.byte	0x04, 0x28
        /*009e*/ 	.short	(.L_11511 - .L_11510)


	//   ....[0]....
.L_11510:
        /*00a0*/ 	.word	0x00007690


	//   ....[1]....
        /*00a4*/ 	.word	0x000076f0


	//   ....[2]....
        /*00a8*/ 	.word	0x00007730


	//   ....[3]....
        /*00ac*/ 	.word	0x00007750


	//   ....[4]....
        /*00b0*/ 	.word	0x00007770


	//   ....[5]....
        /*00b4*/ 	.word	0x00007860


	//   ....[6]....
        /*00b8*/ 	.word	0x00007880


	//   ....[7]....
        /*00bc*/ 	.word	0x000078a0


	//   ....[8]....
        /*00c0*/ 	.word	0x00007ab0


	//   ....[9]....
        /*00c4*/ 	.word	0x00007b20


	//   ....[10]....
        /*00c8*/ 	.word	0x00007b90


	//----- nvinfo : EIATTR_VRC_CTA_INIT_COUNT
	.align		4
.L_11511:
        /*00cc*/ 	.byte	0x02, 0x4a
	.zero		1
	.zero		1


	//----- nvinfo : EIATTR_EXIT_INSTR_OFFSETS
	.align		4
        /*00d0*/ 	.byte	0x04, 0x1c
        /*00d2*/ 	.short	(.L_11513 - .L_11512)


	//   ....[0]....
.L_11512:
        /*00d4*/ 	.word	0x00000080


	//   ....[1]....
        /*00d8*/ 	.word	0x00007960


	//   ....[2]....
        /*00dc*/ 	.word	0x00007a60


	//----- nvinfo : EIATTR_MAX_THREADS
	.align		4
.L_11513:
        /*00e0*/ 	.byte	0x04, 0x05
        /*00e2*/ 	.short	(.L_11515 - .L_11514)
.L_11514:
        /*00e4*/ 	.word	0x00000100
        /*00e8*/ 	.word	0x00000001
        /*00ec*/ 	.word	0x00000001


	//----- nvinfo : EIATTR_CRS_STACK_SIZE
	.align		4
.L_11515:
        /*00f0*/ 	.byte	0x04, 0x1e
        /*00f2*/ 	.short	(.L_11517 - .L_11516)
.L_11516:
        /*00f4*/ 	.word	0x00000000


	//----- nvinfo : EIATTR_CBANK_PARAM_SIZE
	.align		4
.L_11517:
        /*00f8*/ 	.byte	0x03, 0x19
        /*00fa*/ 	.short	0x0060


	//----- nvinfo : EIATTR_PARAM_CBANK
	.align		4
        /*00fc*/ 	.byte	0x04, 0x0a
        /*00fe*/ 	.short	(.L_11519 - .L_11518)
	.align		4
.L_11518:
        /*0100*/ 	.word	index@(.nv.constant0._ZN18transformer_engine6detail38cast_transpose_fused_kernel_notalignedILb0ELb1ELb0EfNS_16CTDBiasDActParamI6__halfS3_13__nv_fp8_e4m3fEELi2ELi4ENS_5EmptyEXadL_ZNS_5dsiluIffEET_T0_RKS6_EEEEvT3_mmm)
        /*0104*/ 	.short	0x0380
        /*0106*/ 	.short	0x0060


	//----- nvinfo : EIATTR_SW_WAR
	.align		4
.L_11519:
        /*0108*/ 	.byte	0x04, 0x36
        /*010a*/ 	.short	(.L_11521 - .L_11520)
.L_11520:
        /*010c*/ 	.word	0x00000008
.L_11521:


//--------------------- .nv.info._ZN18transformer_engine6detail38cast_transpose_fused_kernel_notalignedILb0ELb1ELb0EfNS_16CTDBiasDActParamI6__halfS3_13__nv_fp8_e5m2fEELi2ELi4ENS_5EmptyEXadL_ZNS_5dsiluIffEET_T0_RKS6_EEEEvT3_mmm --------------------------
	.section	.nv.info._ZN18transformer_engine6detail38cast_transpose_fused_kernel_notalignedILb0ELb1ELb0EfNS_16CTDBiasDActParamI6__halfS3_13__nv_fp8_e5m2fEELi2ELi4ENS_5EmptyEXadL_ZNS_5dsiluIffEET_T0_RKS6_EEEEvT3_mmm,"",@"SHT_CUDA_INFO"
	.sectionflags	@""
	.align	4


	//----- nvinfo : EIATTR_CUDA_API_VERSION
	.align		4
        /*0000*/ 	.byte	0x04, 0x37
        /*0002*/ 	.short	(.L_11523 - .L_11522)
.L_11522:
        /*0004*/ 	.word	0x00000082


	//----- nvinfo : EIATTR_KPARAM_INFO
	.align		4
.L_11523:
        /*0008*/ 	.byte	0x04, 0x17
        /*000a*/ 	.short	(.L_11525 - .L_11524)
.L_11524:
        /*000c*/ 	.word	0x00000000
        /*0010*/ 	.short	0x0003
        /*0012*/ 	.short	0x0058
        /*0014*/ 	.byte	0x00, 0xf0, 0x21, 0x00


	//----- nvinfo : EIATTR_KPARAM_INFO
	.align		4
.L_11525:
        /*0018*/ 	.byte	0x04, 0x17
        /*001a*/ 	.short	(.L_11527 - .L_11526)
.L_11526:
        /*001c*/ 	.word	0x00000000
        /*0020*/ 	.short	0x0002
        /*0022*/ 	.short	0x0050
        /*0024*/ 	.byte	0x00, 0xf0, 0x21, 0x00


	//----- nvinfo : EIATTR_KPARAM_INFO
	.align		4
.L_11527:
        /*0028*/ 	.byte	0x04, 0x17
        /*002a*/ 	.short	(.L_11529 - .L_11528)
.L_11528:
        /*002c*/ 	.word	0x00000000
        /*0030*/ 	.short	0x0001
        /*0032*/ 	.short	0x0048
        /*0034*/ 	.byte	0x00, 0xf0, 0x21, 0x00


	//----- nvinfo : EIATTR_KPARAM_INFO
	.align		4
.L_11529:
        /*0038*/ 	.byte	0x04, 0x17
        /*003a*/ 	.short	(.L_11531 - .L_11530)
.L_11530:
        /*003c*/ 	.word	0x00000000
        /*0040*/ 	.short	0x0000
        /*0042*/ 	.short	0x0000
        /*0044*/ 	.byte	0x00, 0xf0, 0x21, 0x01


	//----- nvinfo : EIATTR_SPARSE_MMA_MASK
	.align		4
.L_11531:
        /*0048*/ 	.byte	0x03, 0x50
        /*004a*/ 	.short	0x0000


	//----- nvinfo : EIATTR_MAXREG_COUNT
	.align		4
        /*004c*/ 	.byte	0x03, 0x1b
        /*004e*/ 	.short	0x00ff


	//----- nvinfo : EIATTR_NUM_BARRIERS
	.align		4
        /*0050*/ 	.byte	0x02, 0x4c
        /*0052*/ 	.byte	0x01
	.zero		1


	//----- nvinfo : EIATTR_MERCURY_ISA_VERSION
	.align		4
        /*0054*/ 	.byte	0x03, 0x5f
        /*0056*/ 	.short	0x0101


	//----- nvinfo : EIATTR_INT_WARP_WIDE_INSTR_OFFSETS
	.align		4
        /*0058*/ 	.byte	0x04, 0x31
        /*005a*/ 	.short	(.L_11533 - .L_11532)


	//   ....[0]....
.L_11532:
        /*005c*/ 	.word	0x000006f0


	//   ....[1]....
        /*0060*/ 	.word	0x00000720


	//   ....[2]....
        /*0064*/ 	.word	0x000022a0


	//   ....[3]....
        /*0068*/ 	.word	0x00003ab0


	//----- nvinfo : EIATTR_COOP_GROUP_MASK_REGIDS
	.align		4
.L_11533:
        /*006c*/ 	.byte	0x04, 0x29
        /*006e*/ 	.short	(.L_11535 - .L_11534)


	//   ....[0]....
.L_11534:
        /*0070*/ 	.word	0xffffffff


	//   ....[1]....
        /*0074*/ 	.word	0xffffffff


	//   ....[2]....
        /*0078*/ 	.word	0xffffffff


	//   ....[3]....
        /*007c*/ 	.word	0xffffffff


	//   ....[4]....
        /*0080*/ 	.word	0xffffffff


	//   ....[5]....
        /*0084*/ 	.word	0xffffffff


	//   ....[6]....
        /*0088*/ 	.word	0xffffffff


	//   ....[7]....
        /*008c*/ 	.word	0xffffffff


	//   ....[8]....
        /*0090*/ 	.word	0x05000004


	//   ....[9]....
        /*0094*/ 	.word	0x05000004


	//   ....[10]....
        /*0098*/ 	.word	0x05000004


	//----- nvinfo : EIATTR_COOP_GROUP_INSTR_OFFSETS
	.align		4
.L_11535:
        /*009c*/ 	.byte	0x04, 0x28
        /*009e*/ 	.short	(.L_11537 - .L_11536)


	//   ....[0]....
.L_11536:
        /*00a0*/ 	.word	0x00007690


	//   ....[1]....
        /*00a4*/ 	.word	0x000076f0


	//   ....[2]....
        /*00a8*/ 	.word	0x00007730


	//   ....[3]....
        /*00ac*/ 	.word	0x00007750


	//   ....[4]....
        /*00b0*/ 	.word	0x00007770


	//   ....[5]....
        /*00b4*/ 	.word	0x00007860


	//   ....[6]....
        /*00b8*/ 	.word	0x00007880


	//   ....[7]....
        /*00bc*/ 	.word	0x000078a0


	//   ....[8]....
        /*00c0*/ 	.word	0x00007ab0


	//   ....[9]....
        /*00c4*/ 	.word	0x00007b20


	//   ....[10]....
        /*00c8*/ 	.word	0x00007b90


	//----- nvinfo : EIATTR_VRC_CTA_INIT_COUNT
	.align		4
.L_11537:
        /*00cc*/ 	.byte	0x02, 0x4a
	.zero		1
	.zero		1


	//----- nvinfo : EIATTR_EXIT_INSTR_OFFSETS
	.align		4
        /*00d0*/ 	.byte	0x04, 0x1c
        /*00d2*/ 	.short	(.L_11539 - .L_11538)


	//   ....[0]....
.L_11538:
        /*00d4*/ 	.word	0x00000080


	//   ....[1]....
        /*00d8*/ 	.word	0x00007960


	//   ....[2]....
        /*00dc*/ 	.word	0x00007a60


	//----- nvinfo : EIATTR_MAX_THREADS
	.align		4
.L_11539:
        /*00e0*/ 	.byte	0x04, 0x05
        /*00e2*/ 	.short	(.L_11541 - .L_11540)
.L_11540:
        /*00e4*/ 	.word	0x00000100
        /*00e8*/ 	.word	0x00000001
        /*00ec*/ 	.word	0x00000001


	//----- nvinfo : EIATTR_CRS_STACK_SIZE
	.align		4
.L_11541:
        /*00f0*/ 	.byte	0x04, 0x1e
        /*00f2*/ 	.short	(.L_11543 - .L_11542)
.L_11542:
        /*00f4*/ 	.word	0x00000000


	//----- nvinfo : EIATTR_CBANK_PARAM_SIZE
	.align		4
.L_11543:
        /*00f8*/ 	.byte	0x03, 0x19
        /*00fa*/ 	.short	0x0060


	//----- nvinfo : EIATTR_PARAM_CBANK
	.align		4
        /*00fc*/ 	.byte	0x04, 0x0a
        /*00fe*/ 	.short	(.L_11545 - .L_11544)
	.align		4
.L_11544:
        /*0100*/ 	.word	index@(.nv.constant0._ZN18transformer_engine6detail38cast_transpose_fused_kernel_notalignedILb0ELb1ELb0EfNS_16CTDBiasDActParamI6__halfS3_13__nv_fp8_e5m2fEELi2ELi4ENS_5EmptyEXadL_ZNS_5dsiluIffEET_T0_RKS6_EEEEvT3_mmm)
        /*0104*/ 	.short	0x0380
        /*0106*/ 	.short	0x0060


	//----- nvinfo : EIATTR_SW_WAR
	.align		4
.L_11545:
        /*0108*/ 	.byte	0x04, 0x36
        /*010a*/ 	.short	(.L_11547 - .L_11546)
.L_11546:
        /*010c*/ 	.word	0x00000008
.L_11547:


//--------------------- .nv.info._ZN18transformer_engine6detail38cast_transpose_fused_kernel_notalignedILb0ELb1ELb0EfNS_16CTDBiasDActParamI6__halfS3_13__nv_bfloat16fEELi2ELi2ENS_5EmptyEXadL_ZNS_5dsiluIffEET_T0_RKS6_EEEEvT3_mmm --------------------------
	.section	.nv.info._ZN18transformer_engine6detail38cast_transpose_fused_kernel_notalignedILb0ELb1ELb0EfNS_16CTDBiasDActParamI6__halfS3_13__nv_bfloat16fEELi2ELi2ENS_5EmptyEXadL_ZNS_5dsiluIffEET_T0_RKS6_EEEEvT3_mmm,"",@"SHT_CUDA_INFO"
	.sectionflags	@""
	.align	4


	//----- nvinfo : EIATTR_CUDA_API_VERSION
	.align		4
        /*0000*/ 	.byte	0x04, 0x37
        /*0002*/ 	.short	(.L_11549 - .L_11548)
.L_11548:
        /*0004*/ 	.word	0x00000082


	//----- nvinfo : EIATTR_KPARAM_INFO
	.align		4
.L_11549:
        /*0008*/ 	.byte	0x04, 0x17
        /*000a*/ 	.short	(.L_11551 - .L_11550)
.L_11550:
        /*000c*/ 	.word	0x00000000
        /*0010*/ 	.short	0x0003
        /*0012*/ 	.short	0x0058
        /*0014*/ 	.byte	0x00, 0xf0, 0x21, 0x00


	//----- nvinfo : EIATTR_KPARAM_INFO
	.align		4
.L_11551:
        /*0018*/ 	.byte	0x04, 0x17
        /*001a*/ 	.short	(.L_11553 - .L_11552)
.L_11552:
        /*001c*/ 	.word	0x00000000
        /*0020*/ 	.short	0x0002
        /*0022*/ 	.short	0x0050
        /*0024*/ 	.byte	0x00, 0xf0, 0x21, 0x00


	//----- nvinfo : EIATTR_KPARAM_INFO
	.align		4
.L_11553:
        /*0028*/ 	.byte	0x04, 0x17
        /*002a*/ 	.short	(.L_11555 - .L_11554)
.L_11554:
        /*002c*/ 	.word	0x00000000
        /*0030*/ 	.short	0x0001
        /*0032*/ 	.short	0x0048
        /*0034*/ 	.byte	0x00, 0xf0, 0x21, 0x00


	//----- nvinfo : EIATTR_KPARAM_INFO
	.align		4
.L_11555:
        /*0038*/ 	.byte	0x04, 0x17
        /*003a*/ 	.short	(.L_11557 - .L_11556)
.L_11556:
        /*003c*/ 	.word	0x00000000
        /*0040*/ 	.short	0x0000
        /*0042*/ 	.short	0x0000
        /*0044*/ 	.byte	0x00, 0xf0, 0x21, 0x01


	//----- nvinfo : EIATTR_SPARSE_MMA_MASK
	.align		4
.L_11557:
        /*0048*/ 	.byte	0x03, 0x50
        /*004a*/ 	.short	0x0000


	//----- nvinfo : EIATTR_MAXREG_COUNT
	.align		4
        /*004c*/ 	.byte	0x03, 0x1b
        /*004e*/ 	.short	0x00ff


	//----- nvinfo : EIATTR_NUM_BARRIERS
	.align		4
        /*0050*/ 	.byte	0x02, 0x4c
        /*0052*/ 	.byte	0x01
	.zero		1


	//----- nvinfo : EIATTR_MERCURY_ISA_VERSION
	.align		4
        /*0054*/ 	.byte	0x03, 0x5f
        /*0056*/ 	.short	0x0101


	//----- nvinfo : EIATTR_INT_WARP_WIDE_INSTR_OFFSETS
	.align		4
        /*0058*/ 	.byte	0x04, 0x31
        /*005a*/ 	.short	(.L_11559 - .L_11558)


	//   ....[0]....
.L_11558:
        /*005c*/ 	.word	0x000007b0


	//   ....[1]....
        /*0060*/ 	.word	0x000013f0


	//   ....[2]....
        /*0064*/ 	.word	0x00001f80


	//----- nvinfo : EIATTR_COOP_GROUP_MASK_REGIDS
	.align		4
.L_11559:
        /*0068*/ 	.byte	0x04, 0x29
        /*006a*/ 	.short	(.L_11561 - .L_11560)


	//   ....[0]....
.L_11560:
        /*006c*/ 	.word	0xffffffff


	//   ....[1]....
        /*0070*/ 	.word	0xffffffff


	//   ....[2]....
        /*0074*/ 	.word	0xffffffff


	//   ....[3]....
        /*0078*/ 	.word	0xffffffff


	//   ....[4]....
        /*007c*/ 	.word	0xffffffff


	//   ....[5]....
        /*0080*/ 	.word	0xffffffff


	//   ....[6]....
        /*0084*/ 	.word	0xffffffff


	//   ....[7]....
        /*0088*/ 	.word	0xffffffff


	//   ....[8]....
        /*008c*/ 	.word	0x05000004


	//   ....[9]....
        /*0090*/ 	.word	0x05000004


	//   ....[10]....
        /*0094*/ 	.word	0x05000004


	//----- nvinfo : EIATTR_COOP_GROUP_INSTR_OFFSETS
	.align		4
.L_11561:
        /*0098*/ 	.byte	0x04, 0x28
        /*009a*/ 	.short	(.L_11563 - .L_11562)


	//   ....[0]....
.L_11562:
        /*009c*/ 	.word	0x00004410


	//   ....[1]....
        /*00a0*/ 	.word	0x00004470


	//   ....[2]....
        /*00a4*/ 	.word	0x000044b0


	//   ....[3]....
        /*00a8*/ 	.word	0x000044d0


	//   ....[4]....
        /*00ac*/ 	.word	0x000044f0


	//   ....[5]....
        /*00b0*/ 	.word	0x000045e0


	//   ....[6]....
        /*00b4*/ 	.word	0x00004600


	//   ....[7]....
        /*00b8*/ 	.word	0x00004620


	//   ....[8]....
        /*00bc*/ 	.word	0x00004820


	//   ....[9]....
        /*00c0*/ 	.word	0x00004890


	//   ....[10]....
        /*00c4*/ 	.word	0x00004900


	//----- nvinfo : EIATTR_VRC_CTA_INIT_COUNT
	.align		4
.L_11563:
        /*00c8*/ 	.byte	0x02, 0x4a
	.zero		1
	.zero		1


	//----- nvinfo : EIATTR_EXIT_INSTR_OFFSETS
	.align		4
        /*00cc*/ 	.byte	0x04, 0x1c
        /*00ce*/ 	.short	(.L_11565 - .L_11564)


	//   ....[0]....
.L_11564:
        /*00d0*/ 	.word	0x00000080


	//   ....[1]....
        /*00d4*/ 	.word	0x000046d0


	//   ....[2]....
        /*00d8*/ 	.word	0x000047d0


	//----- nvinfo : EIATTR_MAX_THREADS
	.align		4
.L_11565:
        /*00dc*/ 	.byte	0x04, 0x05
        /*00de*/ 	.short	(.L_11567 - .L_11566)
.L_11566:
        /*00e0*/ 	.word	0x00000100
        /*00e4*/ 	.word	0x00000001
        /*00e8*/ 	.word	0x00000001


	//----- nvinfo : EIATTR_CRS_STACK_SIZE
	.align		4
.L_11567:
        /*00ec*/ 	.byte	0x04, 0x1e
        /*00ee*/ 	.short	(.L_11569 - .L_11568)
.L_11568:
        /*00f0*/ 	.word	0x00000000


	//----- nvinfo : EIATTR_CBANK_PARAM_SIZE
	.align		4
.L_11569:
        /*00f4*/ 	.byte	0x03, 0x19
        /*00f6*/ 	.short	0x0060


	//----- nvinfo : EIATTR_PARAM_CBANK
	.align		4
        /*00f8*/ 	.byte	0x04, 0x0a
        /*00fa*/ 	.short	(.L_11571 - .L_11570)
	.align		4
.L_11570:
        /*00fc*/ 	.word	index@(.nv.constant0._ZN18transformer_engine6detail38cast_transpose_fused_kernel_notalignedILb0ELb1ELb0EfNS_16CTDBiasDActParamI6__halfS3_13__nv_bfloat16fEELi2ELi2ENS_5EmptyEXadL_ZNS_5dsiluIffEET_T0_RKS6_EEEEvT3_mmm)
        /*0100*/ 	.short	0x0380
        /*0102*/ 	.short	0x0060


	//----- nvinfo : EIATTR_SW_WAR
	.align		4
.L_11571:
        /*0104*/ 	.byte	0x04, 0x36
        /*0106*/ 	.short	(.L_11573 - .L_11572)
.L_11572:
        /*0108*/ 	.word	0x00000008
.L_11573:


//--------------------- .nv.info._ZN18transformer_engine6detail38cast_transpose_fused_kernel_notalignedILb0ELb1ELb0EfNS_16CTDBiasDActParamI6__halfS3_S3_fEELi2ELi2ENS_5EmptyEXadL_ZNS_5dsiluIffEET_T0_RKS5_EEEEvT3_mmm --------------------------
	.section	.nv.info._ZN18transformer_engine6detail38cast_transpose_fused_kernel_notalignedILb0ELb1ELb0EfNS_16CTDBiasDActParamI6__halfS3_S3_fEELi2ELi2ENS_5EmptyEXadL_ZNS_5dsiluIffEET_T0_RKS5_EEEEvT3_mmm,"",@"SHT_CUDA_INFO"
	.sectionflags	@""
	.align	4


	//----- nvinfo : EIATTR_CUDA_API_VERSION
	.align		4
        /*0000*/ 	.byte	0x04, 0x37
        /*0002*/ 	.short	(.L_11575 - .L_11574)
.L_11574:
        /*0004*/ 	.word	0x00000082


	//----- nvinfo : EIATTR_KPARAM_INFO
	.align		4
.L_11575:
        /*0008*/ 	.byte	0x04, 0x17
        /*000a*/ 	.short	(.L_11577 - .L_11576)
.L_11576:
        /*000c*/ 	.word	0x00000000
        /*0010*/ 	.short	0x0003
        /*0012*/ 	.short	0x0058
        /*0014*/ 	.byte	0x00, 0xf0, 0x21, 0x00


	//----- nvinfo : EIATTR_KPARAM_INFO
	.align		4
.L_11577:
        /*0018*/ 	.byte	0x04, 0x17
        /*001a*/ 	.short	(.L_11579 - .L_11578)
.L_11578:
        /*001c*/ 	.word	0x00000000
        /*0020*/ 	.short	0x0002
        /*0022*/ 	.short	0x0050
        /*0024*/ 	.byte	0x00, 0xf0, 0x21, 0x00


	//----- nvinfo : EIATTR_KPARAM_INFO
	.align		4
.L_11579:
        /*0028*/ 	.byte	0x04, 0x17
        /*002a*/ 	.short	(.L_11581 - .L_11580)
.L_11580:
        /*002c*/ 	.word	0x00000000
        /*0030*/ 	.short	0x0001
        /*0032*/ 	.short	0x0048
        /*0034*/ 	.byte	0x00, 0xf0, 0x21, 0x00


	//----- nvinfo : EIATTR_KPARAM_INFO
	.align		4
.L_11581:
        /*0038*/ 	.byte	0x04, 0x17
        /*003a*/ 	.short	(.L_11583 - .L_11582)
.L_11582:
        /*003c*/ 	.word	0x00000000
        /*0040*/ 	.short	0x0000
        /*0042*/ 	.short	0x0000
        /*0044*/ 	.byte	0x00, 0xf0, 0x21, 0x01


	//----- nvinfo : EIATTR_SPARSE_MMA_MASK
	.align		4
.L_11583:
        /*0048*/ 	.byte	0x03, 0x50
        /*004a*/ 	.short	0x0000


	//----- nvinfo : EIATTR_MAXREG_COUNT
	.align		4
        /*004c*/ 	.byte	0x03, 0x1b
        /*004e*/ 	.short	0x00ff


	//----- nvinfo : EIATTR_NUM_BARRIERS
	.align		4
        /*0050*/ 	.byte	0x02, 0x4c
        /*0052*/ 	.byte	0x01
	.zero		1


	//----- nvinfo : EIATTR_MERCURY_ISA_VERSION
	.align		4
        /*0054*/ 	.byte	0x03, 0x5f
        /*0056*/ 	.short	0x0101


	//----- nvinfo : EIATTR_INT_WARP_WIDE_INSTR_OFFSETS
	.align		4
        /*0058*/ 	.byte	0x04, 0x31
        /*005a*/ 	.short	(.L_11585 - .L_11584)


	//   ....[0]....
.L_11584:
        /*005c*/ 	.word	0x000007b0


	//   ....[1]....
        /*0060*/ 	.word	0x000013f0


	//   ....[2]....
        /*0064*/ 	.word	0x00001f80


	//----- nvinfo : EIATTR_COOP_GROUP_MASK_REGIDS
	.align		4
.L_11585:
        /*0068*/ 	.byte	0x04, 0x29
        /*006a*/ 	.short	(.L_11587 - .L_11586)


	//   ....[0]....
.L_11586:
        /*006c*/ 	.word	0xffffffff


	//   ....[1]....
        /*0070*/ 	.word	0xffffffff


	//   ....[2]....
        /*0074*/ 	.word	0xffffffff


	//   ....[3]....
        /*0078*/ 	.word	0xffffffff


	//   ....[4]....
        /*007c*/ 	.word	0xffffffff


	//   ....[5]....
        /*0080*/ 	.word	0xffffffff


	//   ....[6]....
        /*0084*/ 	.word	0xffffffff


	//   ....[7]....
        /*0088*/ 	.word	0xffffffff


	//   ....[8]....
        /*008c*/ 	.word	0x05000004


	//   ....[9]....
        /*0090*/ 	.word	0x05000004


	//   ....[10]....
        /*0094*/ 	.word	0x05000004


	//----- nvinfo : EIATTR_COOP_GROUP_INSTR_OFFSETS
	.align		4
.L_11587:
        /*0098*/ 	.byte	0x04, 0x28
        /*009a*/ 	.short	(.L_11589 - .L_11588)


	//   ....[0]....
.L_11588:
        /*009c*/ 	.word	0x00004410


	//   ....[1]....
        /*00a0*/ 	.word	0x00004470


	//   ....[2]....
        /*00a4*/ 	.word	0x000044b0


	//   ....[3]....
        /*00a8*/ 	.word	0x000044d0


	//   ....[4]....
        /*00ac*/ 	.word	0x000044f0


	//   ....[5]....
        /*00b0*/ 	.word	0x000045e0


	//   ....[6]....
        /*00b4*/ 	.word	0x00004600


	//   ....[7]....
        /*00b8*/ 	.word	0x00004620


	//   ....[8]....
        /*00bc*/ 	.word	0x00004820


	//   ....[9]....
        /*00c0*/ 	.word	0x00004890


	//   ....[10]....
        /*00c4*/ 	.word	0x00004900


	//----- nvinfo : EIATTR_VRC_CTA_INIT_COUNT
	.align		4
.L_11589:
        /*00c8*/ 	.byte	0x02, 0x4a
	.zero		1
	.zero		1


	//----- nvinfo : EIATTR_EXIT_INSTR_OFFSETS
	.align		4
        /*00cc*/ 	.byte	0x04, 0x1c
        /*00ce*/ 	.short	(.L_11591 - .L_11590)


	//   ....[0]....
.L_11590:
        /*00d0*/ 	.word	0x00000080


	//   ....[1]....
        /*00d4*/ 	.word	0x000046d0


	//   ....[2]....
        /*00d8*/ 	.word	0x000047d0


	//----- nvinfo : EIATTR_MAX_THREADS
	.align		4
.L_11591:
        /*00dc*/ 	.byte	0x04, 0x05
        /*00de*/ 	.short	(.L_11593 - .L_11592)
.L_11592:
        /*00e0*/ 	.word	0x00000100
        /*00e4*/ 	.word	0x00000001
        /*00e8*/ 	.word	0x00000001


	//----- nvinfo : EIATTR_CRS_STACK_SIZE
	.align		4
.L_11593:
        /*00ec*/ 	.byte	0x04, 0x1e
        /*00ee*/ 	.short	(.L_11595 - .L_11594)
.L_11594:
        /*00f0*/ 	.word	0x00000000


	//----- nvinfo : EIATTR_CBANK_PARAM_SIZE
	.align		4
.L_11595:
        /*00f4*/ 	.byte	0x03, 0x19
        /*00f6*/ 	.short	0x0060


	//----- nvinfo : EIATTR_PARAM_CBANK
	.align		4
        /*00f8*/ 	.byte	0x04, 0x0a
        /*00fa*/ 	.short	(.L_11597 - .L_11596)
	.align		4
.L_11596:
        /*00fc*/ 	.word	index@(.nv.constant0._ZN18transformer_engine6detail38cast_transpose_fused_kernel_notalignedILb0ELb1ELb0EfNS_16CTDBiasDActParamI6__halfS3_S3_fEELi2ELi2ENS_5EmptyEXadL_ZNS_5dsiluIffEET_T0_RKS5_EEEEvT3_mmm)
        /*0100*/ 	.short	0x0380
        /*0102*/ 	.short	0x0060


	//----- nvinfo : EIATTR_SW_WAR
	.align		4
.L_11597:
        /*0104*/ 	.byte	0x04, 0x36
        /*0106*/ 	.short	(.L_11599 - .L_11598)
.L_11598:
        /*0108*/ 	.word	0x00000008
.L_11599:


//--------------------- .nv.info._ZN18transformer_engine6detail38cast_transpose_fused_kernel_notalignedILb0ELb1ELb0EfNS_16CTDBiasDActParamI6__halfS3_ffEELi2ELi1ENS_5EmptyEXadL_ZNS_5dsiluIffEET_T0_RKS5_EEEEvT3_mmm --------------------------
	.section	.nv.info._ZN18transformer_engine6detail38cast_transpose_fused_kernel_notalignedILb0ELb1ELb0EfNS_16CTDBiasDActParamI6__halfS3_ffEELi2ELi1ENS_5EmptyEXadL_ZNS_5dsiluIffEET_T0_RKS5_EEEEvT3_mmm,"",@"SHT_CUDA_INFO"
	.sectionflags	@""
	.align	4


	//----- nvinfo : EIATTR_CUDA_API_VERSION
	.align		4
        /*0000*/ 	.byte	0x04, 0x37
        /*0002*/ 	.short	(.L_11601 - .L_11600)
.L_11600:
        /*0004*/ 	.word	0x00000082


	//----- nvinfo : EIATTR_KPARAM_INFO
	.align		4
.L_11601:
        /*0008*/ 	.byte	0x04, 0x17
        /*000a*/ 	.short	(.L_11603 - .L_11602)
.L_11602:
        /*000c*/ 	.word	0x00000000
        /*0010*/ 	.short	0x0003
        /*0012*/ 	.short	0x0058
        /*0014*/ 	.byte	0x00, 0xf0, 0x21, 0x00


	//----- nvinfo : EIATTR_KPARAM_INFO
	.align		4
.L_11603:
        /*0018*/ 	.byte	0x04, 0x17
        /*001a*/ 	.short	(.L_11605 - .L_11604)
.L_11604:
        /*001c*/ 	.word	0x00000000
        /*0020*/ 	.short	0x0002
        /*0022*/ 	.short	0x0050
        /*0024*/ 	.byte	0x00, 0xf0, 0x21, 0x00


	//----- nvinfo : EIATTR_KPARAM_INFO
	.align		4
.L_11605:
        /*0028*/ 	.byte	0x04, 0x17
        /*002a*/ 	.short	(.L_11607 - .L_11606)
.L_11606:
        /*002c*/ 	.word	0x00000000
        /*0030*/ 	.short	0x0001
        /*0032*/ 	.short	0x0048
        /*0034*/ 	.byte	0x00, 0xf0, 0x21, 0x00


	//----- nvinfo : EIATTR_KPARAM_INFO
	.align		4
.L_11607:
        /*0038*/ 	.byte	0x04, 0x17
        /*003a*/ 	.short	(.L_11609 - .L_11608)
.L_11608:
        /*003c*/ 	.word	0x00000000
        /*0040*/ 	.short	0x0000
        /*0042*/ 	.short	0x0000
        /*0044*/ 	.byte	0x00, 0xf0, 0x21, 0x01


	//----- nvinfo : EIATTR_SPARSE_MMA_MASK
	.align		4
.L_11609:
        /*0048*/ 	.byte	0x03, 0x50
        /*004a*/ 	.short	0x0000


	//----- nvinfo : EIATTR_MAXREG_COUNT
	.align		4
        /*004c*/ 	.byte	0x03, 0x1b
        /*004e*/ 	.short	0x00ff


	//----- nvinfo : EIATTR_NUM_BARRIERS
	.align		4
        /*0050*/ 	.byte	0x02, 0x4c
        /*0052*/ 	.byte	0x01
	.zero		1


	//----- nvinfo : EIATTR_MERCURY_ISA_VERSION
	.align		4
        /*0054*/ 	.byte	0x03, 0x5f
        /*0056*/ 	.short	0x0101


	//----- nvinfo : EIATTR_COOP_GROUP_MASK_REGIDS
	.align		4
        /*0058*/ 	.byte	0x04, 0x29
        /*005a*/ 	.short	(.L_11611 - .L_11610)


	//   ....[0]....
.L_11610:
        /*005c*/ 	.word	0xffffffff


	//   ....[1]....
        /*0060*/ 	.word	0xffffffff


	//   ....[2]....
        /*0064*/ 	.word	0xffffffff


	//   ....[3]....
        /*0068*/ 	.word	0xffffffff


	//   ....[4]....
        /*006c*/ 	.word	0xffffffff


	//   ....[5]....
        /*0070*/ 	.word	0xffffffff


	//   ....[6]....
        /*0074*/ 	.word	0xffffffff


	//   ....[7]....
        /*0078*/ 	.word	0xffffffff


	//   ....[8]....
        /*007c*/ 	.word	0x05000004


	//   ....[9]....
        /*0080*/ 	.word	0x05000004


	//   ....[10]....
        /*0084*/ 	.word	0x05000004


	//----- nvinfo : EIATTR_COOP_GROUP_INSTR_OFFSETS
	.align		4
.L_11611:
        /*0088*/ 	.byte	0x04, 0x28
        /*008a*/ 	.short	(.L_11613 - .L_11612)


	//   ....[0]....
.L_11612:
        /*008c*/ 	.word	0x00002eb0


	//   ....[1]....
        /*0090*/ 	.word	0x00002f10


	//   ....[2]....
        /*0094*/ 	.word	0x00002f50


	//   ....[3]....
        /*0098*/ 	.word	0x00002f70


	//   ....[4]....
        /*009c*/ 	.word	0x00002f90


	//   ....[5]....
        /*00a0*/ 	.word	0x00003080


	//   ....[6]....
        /*00a4*/ 	.word	0x000030a0


	//   ....[7]....
        /*00a8*/ 	.word	0x000030c0


	//   ....[8]....
        /*00ac*/ 	.word	0x000032c0


	//   ....[9]....
        /*00b0*/ 	.word	0x00003330


	//   ....[10]....
        /*00b4*/ 	.word	0x000033a0


	//----- nvinfo : EIATTR_VRC_CTA_INIT_COUNT
	.align		4
.L_11613:
        /*00b8*/ 	.byte	0x02, 0x4a
	.zero		1
	.zero		1


	//----- nvinfo : EIATTR_EXIT_INSTR_OFFSETS
	.align		4
        /*00bc*/ 	.byte	0x04, 0x1c
        /*00be*/ 	.short	(.L_11615 - .L_11614)


	//   ....[0]....
.L_11614:
        /*00c0*/ 	.word	0x00000080


	//   ....[1]....
        /*00c4*/ 	.word	0x00003170


	//   ....[2]....
        /*00c8*/ 	.word	0x00003270


	//----- nvinfo : EIATTR_MAX_THREADS
	.align		4
.L_11615:
        /*00cc*/ 	.byte	0x04, 0x05
        /*00ce*/ 	.short	(.L_11617 - .L_11616)
.L_11616:
        /*00d0*/ 	.word	0x00000100
        /*00d4*/ 	.word	0x00000001
        /*00d8*/ 	.word	0x00000001


	//----- nvinfo : EIATTR_CRS_STACK_SIZE
	.align		4
.L_11617:
        /*00dc*/ 	.byte	0x04, 0x1e
        /*00de*/ 	.short	(.L_11619 - .L_11618)
.L_11618:
        /*00e0*/ 	.word	0x00000000


	//----- nvinfo : EIATTR_CBANK_PARAM_SIZE
	.align		4
.L_11619:
        /*00e4*/ 	.byte	0x03, 0x19
        /*00e6*/ 	.short	0x0060


	//----- nvinfo : EIATTR_PARAM_CBANK
	.align		4
        /*00e8*/ 	.byte	0x04, 0x0a
        /*00ea*/ 	.short	(.L_11621 - .L_11620)
	.align		4
.L_11620:
        /*00ec*/ 	.word	index@(.nv.constant0._ZN18transformer_engine6detail38cast_transpose_fused_kernel_notalignedILb0ELb1ELb0EfNS_16CTDBiasDActParamI6__halfS3_ffEELi2ELi1ENS_5EmptyEXadL_ZNS_5dsiluIffEET_T0_RKS5_EEEEvT3_mmm)
        /*00f0*/ 	.short	0x0380
        /*00f2*/ 	.short	0x0060


	//----- nvinfo : EIATTR_SW_WAR
	.align		4
.L_11621:
        /*00f4*/ 	.byte	0x04, 0x36
        /*00f6*/ 	.short	(.L_11623 - .L_11622)
.L_11622:
        /*00f8*/ 	.word	0x00000008
.L_11623:


//--------------------- .nv.info._ZN18transformer_engine6detail38cast_transpose_fused_kernel_notalignedILb0ELb1ELb0EfNS_16CTDBiasDActParamIff13__nv_fp8_e4m3fEELi1ELi4ENS_5EmptyEXadL_ZNS_5dsiluIffEET_T0_RKS5_EEEEvT3_mmm --------------------------
	.section	.nv.info._ZN18transformer_engine6detail38cast_transpose_fused_kernel_notalignedILb0ELb1ELb0EfNS_16CTDBiasDActParamIff13__nv_fp8_e4m3fEELi1ELi4ENS_5EmptyEXadL_ZNS_5dsiluIffEET_T0_RKS5_EEEEvT3_mmm,"",@"SHT_CUDA_INFO"
	.sectionflags	@""
	.align	4


	//----- nvinfo : EIATTR_CUDA_API_VERSION
	.align		4
        /*0000*/ 	.byte	0x04, 0x37
        /*0002*/ 	.short	(.L_11625 - .L_11624)
.L_11624:
        /*0004*/ 	.word	0x00000082


	//----- nvinfo : EIATTR_KPARAM_INFO
	.align		4
.L_11625:
        /*0008*/ 	.byte	0x04, 0x17
        /*000a*/ 	.short	(.L_11627 - .L_11626)
.L_11626:
        /*000c*/ 	.word	0x00000000
        /*0010*/ 	.short	0x0003
        /*0012*/ 	.short	0x0058
        /*0014*/ 	.byte	0x00, 0xf0, 0x21, 0x00


	//----- nvinfo : EIATTR_KPARAM_INFO
	.align		4
.L_11627:
        /*0018*/ 	.byte	0x04, 0x17
        /*001a*/ 	.short	(.L_11629 - .L_11628)
.L_11628:
        /*001c*/ 	.word	0x00000000
        /*0020*/ 	.short	0x0002
        /*0022*/ 	.short	0x0050
        /*0024*/ 	.byte	0x00, 0xf0, 0x21, 0x00


	//----- nvinfo : EIATTR_KPARAM_INFO
	.align		4
.L_11629:
        /*0028*/ 	.byte	0x04, 0x17
        /*002a*/ 	.short	(.L_11631 - .L_11630)
.L_11630:
        /*002c*/ 	.word	0x00000000
        /*0030*/ 	.short	0x0001
        /*0032*/ 	.short	0x0048
        /*0034*/ 	.byte	0x00, 0xf0, 0x21, 0x00


	//----- nvinfo : EIATTR_KPARAM_INFO
	.align		4
.L_11631:
        /*0038*/ 	.byte	0x04, 0x17
        /*003a*/ 	.short	(.L_11633 - .L_11632)
.L_11632:
        /*003c*/ 	.word	0x00000000
        /*0040*/ 	.short	0x0000
        /*0042*/ 	.short	0x0000
        /*0044*/ 	.byte	0x00, 0xf0, 0x21, 0x01


	//----- nvinfo : EIATTR_SPARSE_MMA_MASK
	.align		4
.L_11633:
        /*0048*/ 	.byte	0x03, 0x50
        /*004a*/ 	.short	0x0000


	//----- nvinfo : EIATTR_MAXREG_COUNT
	.align		4
        /*004c*/ 	.byte	0x03, 0x1b
        /*004e*/ 	.short	0x00ff


	//----- nvinfo : EIATTR_NUM_BARRIERS
	.align		4
        /*0050*/ 	.byte	0x02, 0x4c
        /*0052*/ 	.byte	0x01
	.zero		1


	//----- nvinfo : EIATTR_MERCURY_ISA_VERSION
	.align		4
        /*0054*/ 	.byte	0x03, 0x5f
        /*0056*/ 	.short	0x0101


	//----- nvinfo : EIATTR_INT_WARP_WIDE_INSTR_OFFSETS
	.align		4
        /*0058*/ 	.byte	0x04, 0x31
        /*005a*/ 	.short	(.L_11635 - .L_11634)


	//   ....[0]....
.L_11634:
        /*005c*/ 	.word	0x00000670


	//   ....[1]....
        /*0060*/ 	.word	0x000009b0


	//----- nvinfo : EIATTR_COOP_GROUP_MASK_REGIDS
	.align		4
.L_11635:
        /*0064*/ 	.byte	0x04, 0x29
        /*0066*/ 	.short	(.L_11637 - .L_11636)


	//   ....[0]....
.L_11636:
        /*0068*/ 	.word	0xffffffff


	//   ....[1]....
        /*006c*/ 	.word	0xffffffff


	//   ....[2]....
        /*0070*/ 	.word	0xffffffff


	//   ....[3]....
        /*0074*/ 	.word	0xffffffff


	//   ....[4]....
        /*0078*/ 	.word	0xffffffff


	//   ....[5]....
        /*007c*/ 	.word	0xffffffff


	//   ....[6]....
        /*0080*/ 	.word	0xffffffff


	//   ....[7]....
        /*0084*/ 	.word	0xffffffff


	//   ....[8]....
        /*0088*/ 	.word	0x05000006


	//   ....[9]....
        /*008c*/ 	.word	0x05000006


	//   ....[10]....
        /*0090*/ 	.word	0x05000006


	//----- nvinfo : EIATTR_COOP_GROUP_INSTR_OFFSETS
	.align		4
.L_11637:
        /*0094*/ 	.byte	0x04, 0x28
        /*0096*/ 	.short	(.L_11639 - .L_11638)


	//   ....[0]....
.L_11638:
        /*0098*/ 	.word	0x00004790


	//   ....[1]....
        /*009c*/ 	.word	0x00004810


	//   ....[2]....
        /*00a0*/ 	.word	0x00004840


	//   ....[3]....
        /*00a4*/ 	.word	0x00004870


	//   ....[4]....
        /*00a8*/ 	.word	0x00004890


	//   ....[5]....
        /*00ac*/ 	.word	0x00004980


	//   ....[6]....
        /*00b0*/ 	.word	0x000049a0


	//   ....[7]....
        /*00b4*/ 	.word	0x000049c0


	//   ....[8]....
        /*00b8*/ 	.word	0x00004bd0


	//   ....[9]....
        /*00bc*/ 	.word	0x00004c40


	//   ....[10]....
        /*00c0*/ 	.word	0x00004cb0


	//----- nvinfo : EIATTR_VRC_CTA_INIT_COUNT
	.align		4
.L_11639:
        /*00c4*/ 	.byte	0x02, 0x4a
	.zero		1
	.zero		1


	//----- nvinfo : EIATTR_EXIT_INSTR_OFFSETS
	.align		4
        /*00c8*/ 	.byte	0x04, 0x1c
        /*00ca*/ 	.short	(.L_11641 - .L_11640)


	//   ....[0]....
.L_11640:
        /*00cc*/ 	.word	0x00000080


	//   ....[1]....
        /*00d0*/ 	.word	0x00004a80


	//   ....[2]....
        /*00d4*/ 	.word	0x00004b80


	//----- nvinfo : EIATTR_MAX_THREADS
	.align		4
.L_11641:
        /*00d8*/ 	.byte	0x04, 0x05
        /*00da*/ 	.short	(.L_11643 - .L_11642)
.L_11642:
        /*00dc*/ 	.word	0x00000100
        /*00e0*/ 	.word	0x00000001
        /*00e4*/ 	.word	0x00000001


	//----- nvinfo : EIATTR_CRS_STACK_SIZE
	.align		4
.L_11643:
        /*00e8*/ 	.byte	0x04, 0x1e
        /*00ea*/ 	.short	(.L_11645 - .L_11644)
.L_11644:
        /*00ec*/ 	.word	0x00000000


	//----- nvinfo : EIATTR_CBANK_PARAM_SIZE
	.align		4
.L_11645:
        /*00f0*/ 	.byte	0x03, 0x19
        /*00f2*/ 	.short	0x0060


	//----- nvinfo : EIATTR_PARAM_CBANK
	.align		4
        /*00f4*/ 	.byte	0x04, 0x0a
        /*00f6*/ 	.short	(.L_11647 - .L_11646)
	.align		4
.L_11646:
        /*00f8*/ 	.word	index@(.nv.constant0._ZN18transformer_engine6detail38cast_transpose_fused_kernel_notalignedILb0ELb1ELb0EfNS_16CTDBiasDActParamIff13__nv_fp8_e4m3fEELi1ELi4ENS_5EmptyEXadL_ZNS_5dsiluIffEET_T0_RKS5_EEEEvT3_mmm)
        /*00fc*/ 	.short	0x0380
        /*00fe*/ 	.short	0x0060


	//----- nvinfo : EIATTR_SW_WAR
	.align		4
.L_11647:
        /*0100*/ 	.byte	0x04, 0x36
        /*0102*/ 	.short	(.L_11649 - .L_11648)
.L_11648:
        /*0104*/ 	.word	0x00000008
.L_11649:


//--------------------- .nv.info._ZN18transformer_engine6detail38cast_transpose_fused_kernel_notalignedILb0ELb1ELb0EfNS_16CTDBiasDActParamIff13__nv_fp8_e5m2fEELi1ELi4ENS_5EmptyEXadL_ZNS_5dsiluIffEET_T0_RKS5_EEEEvT3_mmm --------------------------
	.section	.nv.info._ZN18transformer_engine6detail38cast_transpose_fused_kernel_notalignedILb0ELb1ELb0EfNS_16CTDBiasDActParamIff13__nv_fp8_e5m2fEELi1ELi4ENS_5EmptyEXadL_ZNS_5dsiluIffEET_T0_RKS5_EEEEvT3_mmm,"",@"SHT_CUDA_INFO"
	.sectionflags	@""
	.align	4


	//----- nvinfo : EIATTR_CUDA_API_VERSION
	.align		4
        /*0000*/ 	.byte	0x04, 0x37
        /*0002*/ 	.short	(.L_11651 - .L_11650)
.L_11650:
        /*0004*/ 	.word	0x00000082


	//----- nvinfo : EIATTR_KPARAM_INFO
	.align		4
.L_11651:
        /*0008*/ 	.byte	0x04, 0x17
        /*000a*/ 	.short	(.L_11653 - .L_11652)
.L_11652:
        /*000c*/ 	.word	0x00000000
        /*0010*/ 	.short	0x0003
        /*0012*/ 	.short	0x0058
        /*0014*/ 	.byte	0x00, 0xf0, 0x21, 0x00


	//----- nvinfo : EIATTR_KPARAM_INFO
	.align		4
.L_11653:
        /*0018*/ 	.byte	0x04, 0x17
        /*001a*/ 	.short	(.L_11655 - .L_11654)
.L_11654:
        /*001c*/ 	.word	0x00000000
        /*0020*/ 	.short	0x0002
        /*0022*/ 	.short	0x0050
        /*0024*/ 	.byte	0x00, 0xf0, 0x21, 0x00


	//----- nvinfo : EIATTR_KPARAM_INFO
	.align		4
.L_11655:
        /*0028*/ 	.byte	0x04, 0x17
        /*002a*/ 	.short	(.L_11657 - .L_11656)
.L_11656:
        /*002c*/ 	.word	0x00000000
        /*0030*/ 	.short	0x0001
        /*0032*/ 	.short	0x0048
        /*0034*/ 	.byte	0x00, 0xf0, 0x21, 0x00


	//----- nvinfo : EIATTR_KPARAM_INFO
	.align		4
.L_11657:
        /*0038*/ 	.byte	0x04, 0x17
        /*003a*/ 	.short	(.L_11659 - .L_11658)
.L_11658:
        /*003c*/ 	.word	0x00000000
        /*0040*/ 	.short	0x0000
        /*0042*/ 	.short	0x0000
        /*0044*/ 	.byte	0x00, 0xf0, 0x21, 0x01


	//----- nvinfo : EIATTR_SPARSE_MMA_MASK
	.align		4
.L_11659:
        /*0048*/ 	.byte	0x03, 0x50
        /*004a*/ 	.short	0x0000


	//----- nvinfo : EIATTR_MAXREG_COUNT
	.align		4
        /*004c*/ 	.byte	0x03, 0x1b
        /*004e*/ 	.short	0x00ff


	//----- nvinfo : EIATTR_NUM_BARRIERS
	.align		4
        /*0050*/ 	.byte	0x02, 0x4c
        /*0052*/ 	.byte	0x01
	.zero		1


	//----- nvinfo : EIATTR_MERCURY_ISA_VERSION
	.align		4
        /*0054*/ 	.byte	0x03, 0x5f
        /*0056*/ 	.short	0x0101


	//----- nvinfo : EIATTR_INT_WARP_WIDE_INSTR_OFFSETS
	.align		4
        /*0058*/ 	.byte	0x04, 0x31
        /*005a*/ 	.short	(.L_11661 - .L_11660)


	//   ....[0]....
.L_11660:
        /*005c*/ 	.word	0x00000670


	//   ....[1]....
        /*0060*/ 	.word	0x000009b0


	//----- nvinfo : EIATTR_COOP_GROUP_MASK_REGIDS
	.align		4
.L_11661:
        /*0064*/ 	.byte	0x04, 0x29
        /*0066*/ 	.short	(.L_11663 - .L_11662)


	//   ....[0]....
.L_11662:
        /*0068*/ 	.word	0xffffffff


	//   ....[1]....
        /*006c*/ 	.word	0xffffffff


	//   ....[2]....
        /*0070*/ 	.word	0xffffffff


	//   ....[3]....
        /*0074*/ 	.word	0xffffffff


	//   ....[4]....
        /*0078*/ 	.word	0xffffffff


	//   ....[5]....
        /*007c*/ 	.word	0xffffffff


	//   ....[6]....
        /*0080*/ 	.word	0xffffffff


	//   ....[7]....
        /*0084*/ 	.word	0xffffffff


	//   ....[8]....
        /*0088*/ 	.word	0x05000006


	//   ....[9]....
        /*008c*/ 	.word	0x05000006


	//   ....[10]....
        /*0090*/ 	.word	0x05000006


	//----- nvinfo : EIATTR_COOP_GROUP_INSTR_OFFSETS
	.align		4
.L_11663:
        /*0094*/ 	.byte	0x04, 0x28
        /*0096*/ 	.short	(.L_11665 - .L_11664)


	//   ....[0]....
.L_11664:
        /*0098*/ 	.word	0x00004790


	//   ....[1]....
        /*009c*/ 	.word	0x00004810


	//   ....[2]....
        /*00a0*/ 	.word	0x00004840


	//   ....[3]....
        /*00a4*/ 	.word	0x00004870


	//   ....[4]....
        /*00a8*/ 	.word	0x00004890


	//   ....[5]....
        /*00ac*/ 	.word	0x00004980


	//   ....[6]....
        /*00b0*/ 	.word	0x000049a0


	//   ....[7]....
        /*00b4*/ 	.word	0x000049c0


	//   ....[8]....
        /*00b8*/ 	.word	0x00004bd0


	//   ....[9]....
        /*00bc*/ 	.word	0x00004c40


	//   ....[10]....
        /*00c0*/ 	.word	0x00004cb0


	//----- nvinfo : EIATTR_VRC_CTA_INIT_COUNT
	.align		4
.L_11665:
        /*00c4*/ 	.byte	0x02, 0x4a
	.zero		1
	.zero		1


	//----- nvinfo : EIATTR_EXIT_INSTR_OFFSETS
	.align		4
        /*00c8*/ 	.byte	0x04, 0x1c
        /*00ca*/ 	.short	(.L_11667 - .L_11666)


	//   ....[0]....
.L_11666:
        /*00cc*/ 	.word	0x00000080


	//   ....[1]....
        /*00d0*/ 	.word	0x00004a80


	//   ....[2]....
        /*00d4*/ 	.word	0x00004b80


	//----- nvinfo : EIATTR_MAX_THREADS
	.align		4
.L_11667:
        /*00d8*/ 	.byte	0x04, 0x05
        /*00da*/ 	.short	(.L_11669 - .L_11668)
.L_11668:
        /*00dc*/ 	.word	0x00000100
        /*00e0*/ 	.word	0x00000001
        /*00e4*/ 	.word	0x00000001


	//----- nvinfo : EIATTR_CRS_STACK_SIZE
	.align		4
.L_11669:
        /*00e8*/ 	.byte	0x04, 0x1e
        /*00ea*/ 	.short	(.L_11671 - .L_11670)
.L_11670:
        /*00ec*/ 	.word	0x00000000


	//----- nvinfo : EIATTR_CBANK_PARAM_SIZE
	.align		4
.L_11671:
        /*00f0*/ 	.byte	0x03, 0x19
        /*00f2*/ 	.short	0x0060


	//----- nvinfo : EIATTR_PARAM_CBANK
	.align		4
        /*00f4*/ 	.byte	0x04, 0x0a
        /*00f6*/ 	.short	(.L_11673 - .L_11672)
	.align		4
.L_11672:
        /*00f8*/ 	.word	index@(.nv.constant0._ZN18transformer_engine6detail38cast_transpose_fused_kernel_notalignedILb0ELb1ELb0EfNS_16CTDBiasDActParamIff13__nv_fp8_e5m2fEELi1ELi4ENS_5EmptyEXadL_ZNS_5dsiluIffEET_T0_RKS5_EEEEvT3_mmm)
        /*00fc*/ 	.short	0x0380
        /*00fe*/ 	.short	0x0060


	//----- nvinfo : EIATTR_SW_WAR
	.align		4
.L_11673:
        /*0100*/ 	.byte	0x04, 0x36
        /*0102*/ 	.short	(.L_11675 - .L_11674)
.L_11674:
        /*0104*/ 	.word	0x00000008
.L_11675:


//--------------------- .nv.info._ZN18transformer_engine6detail38cast_transpose_fused_kernel_notalignedILb0ELb1ELb0EfNS_16CTDBiasDActParamIff13__nv_bfloat16fEELi1ELi2ENS_5EmptyEXadL_ZNS_5dsiluIffEET_T0_RKS5_EEEEvT3_mmm --------------------------
	.section	.nv.info._ZN18transformer_engine6detail38cast_transpose_fused_kernel_notalignedILb0ELb1ELb0EfNS_16CTDBiasDActParamIff13__nv_bfloat16fEELi1ELi2ENS_5EmptyEXadL_ZNS_5dsiluIffEET_T0_RKS5_EEEEvT3_mmm,"",@"SHT_CUDA_INFO"
	.sectionflags	@""
	.align	4


	//----- nvinfo : EIATTR_CUDA_API_VERSION
	.align		4
        /*0000*/ 	.byte	0x04, 0x37
        /*0002*/ 	.short	(.L_11677 - .L_11676)
.L_11676:
        /*0004*/ 	.word	0x00000082


	//----- nvinfo : EIATTR_KPARAM_INFO
	.align		4
.L_11677:
        /*0008*/ 	.byte	0x04, 0x17
        /*000a*/ 	.short	(.L_11679 - .L_11678)
.L_11678:
        /*000c*/ 	.word	0x00000000
        /*0010*/ 	.short	0x0003
        /*0012*/ 	.short	0x0058
        /*0014*/ 	.byte	0x00, 0xf0, 0x21, 0x00


	//----- nvinfo : EIATTR_KPARAM_INFO
	.align		4
.L_11679:
        /*0018*/ 	.byte	0x04, 0x17
        /*001a*/ 	.short	(.L_11681 - .L_11680)
.L_11680:
        /*001c*/ 	.word	0x00000000
        /*0020*/ 	.short	0x0002
        /*0022*/ 	.short	0x0050
        /*0024*/ 	.byte	0x00, 0xf0, 0x21, 0x00


	//----- nvinfo : EIATTR_KPARAM_INFO
	.align		4
.L_11681:
        /*0028*/ 	.byte	0x04, 0x17
        /*002a*/ 	.short	(.L_11683 - .L_11682)
.L_11682:
        /*002c*/ 	.word	0x00000000
        /*0030*/ 	.short	0x0001
        /*0032*/ 	.short	0x0048
        /*0034*/ 	.byte	0x00, 0xf0, 0x21, 0x00


	//----- nvinfo : EIATTR_KPARAM_INFO
	.align		4
.L_11683:
        /*0038*/ 	.byte	0x04, 0x17
        /*003a*/ 	.short	(.L_11685 - .L_11684)
.L_11684:
        /*003c*/ 	.word	0x00000000
        /*0040*/ 	.short	0x0000
        /*0042*/ 	.short	0x0000
        /*0044*/ 	.byte	0x00, 0xf0, 0x21, 0x01


	//----- nvinfo : EIATTR_SPARSE_MMA_MASK
	.align		4
.L_11685:
        /*0048*/ 	.byte	0x03, 0x50
        /*004a*/ 	.short	0x0000


	//----- nvinfo : EIATTR_MAXREG_COUNT
	.align		4
        /*004c*/ 	.byte	0x03, 0x1b
        /*004e*/ 	.short	0x00ff


	//----- nvinfo : EIATTR_NUM_BARRIERS
	.align		4
        /*0050*/ 	.byte	0x02, 0x4c
        /*0052*/ 	.byte	0x01
	.zero		1


	//----- nvinfo : EIATTR_MERCURY_ISA_VERSION
	.align		4
        /*0054*/ 	.byte	0x03, 0x5f
        /*0056*/ 	.short	0x0101


	//----- nvinfo : EIATTR_INT_WARP_WIDE_INSTR_OFFSETS
	.align		4
        /*0058*/ 	.byte	0x04, 0x31
        /*005a*/ 	.short	(.L_11687 - .L_11686)


	//   ....[0]....
.L_11686:
        /*005c*/ 	.word	0x00000700


	//----- nvinfo : EIATTR_COOP_GROUP_MASK_REGIDS
	.align		4
.L_11687:
        /*0060*/ 	.byte	0x04, 0x29
        /*0062*/ 	.short	(.L_11689 - .L_11688)


	//   ....[0]....
.L_11688:
        /*0064*/ 	.word	0xffffffff


	//   ....[1]....
        /*0068*/ 	.word	0xffffffff


	//   ....[2]....
        /*006c*/ 	.word	0xffffffff


	//   ....[3]....
        /*0070*/ 	.word	0xffffffff


	//   ....[4]....
        /*0074*/ 	.word	0xffffffff


	//   ....[5]....
        /*0078*/ 	.word	0xffffffff


	//   ....[6]....
        /*007c*/ 	.word	0xffffffff


	//   ....[7]....
        /*0080*/ 	.word	0xffffffff


	//   ....[8]....
        /*0084*/ 	.word	0x05000004


	//   ....[9]....
        /*0088*/ 	.word	0x05000004


	//   ....[10]....
        /*008c*/ 	.word	0x05000004


	//----- nvinfo : EIATTR_COOP_GROUP_INSTR_OFFSETS
	.align		4
.L_11689:
        /*0090*/ 	.byte	0x04, 0x28
        /*0092*/ 	.short	(.L_11691 - .L_11690)


	//   ....[0]....
.L_11690:
        /*0094*/ 	.word	0x00002980


	//   ....[1]....
        /*0098*/ 	.word	0x000029e0


	//   ....[2]....
        /*009c*/ 	.word	0x00002a20


	//   ....[3]....
        /*00a0*/ 	.word	0x00002a40


	//   ....[4]....
        /*00a4*/ 	.word	0x00002a60


	//   ....[5]....
        /*00a8*/ 	.word	0x00002b50


	//   ....[6]....
        /*00ac*/ 	.word	0x00002b70


	//   ....[7]....
        /*00b0*/ 	.word	0x00002b90


	//   ....[8]....
        /*00b4*/ 	.word	0x00002d90


	//   ....[9]....
        /*00b8*/ 	.word	0x00002e00


	//   ....[10]....
        /*00bc*/ 	.word	0x00002e70


	//----- nvinfo : EIATTR_VRC_CTA_INIT_COUNT
	.align		4
.L_11691:
        /*00c0*/ 	.byte	0x02, 0x4a
	.zero		1
	.zero		1


	//----- nvinfo : EIATTR_EXIT_INSTR_OFFSETS
	.align		4
        /*00c4*/ 	.byte	0x04, 0x1c
        /*00c6*/ 	.short	(.L_11693 - .L_11692)


	//   ....[0]....
.L_11692:
        /*00c8*/ 	.word	0x00000080


	//   ....[1]....
        /*00cc*/ 	.word	0x00002c40


	//   ....[2]....
        /*00d0*/ 	.word	0x00002d40


	//----- nvinfo : EIATTR_MAX_THREADS
	.align		4
.L_11693:
        /*00d4*/ 	.byte	0x04, 0x05
        /*00d6*/ 	.short	(.L_11695 - .L_11694)
.L_11694:
        /*00d8*/ 	.word	0x00000100
        /*00dc*/ 	.word	0x00000001
        /*00e0*/ 	.word	0x00000001


	//----- nvinfo : EIATTR_CRS_STACK_SIZE
	.align		4
.L_11695:
        /*00e4*/ 	.byte	0x04, 0x1e
        /*00e6*/ 	.short	(.L_11697 - .L_11696)
.L_11696:
        /*00e8*/ 	.word	0x00000000


	//----- nvinfo : EIATTR_CBANK_PARAM_SIZE
	.align		4
.L_11697:
        /*00ec*/ 	.byte	0x03, 0x19
        /*00ee*/ 	.short	0x0060


	//----- nvinfo : EIATTR_PARAM_CBANK
	.align		4
        /*00f0*/ 	.byte	0x04, 0x0a
        /*00f2*/ 	.short	(.L_11699 - .L_11698)
	.align		4
.L_11698:
        /*00f4*/ 	.word	index@(.nv.constant0._ZN18transformer_engine6detail38cast_transpose_fused_kernel_notalignedILb0ELb1ELb0EfNS_16CTDBiasDActParamIff13__nv_bfloat16fEELi1ELi2ENS_5EmptyEXadL_ZNS_5dsiluIffEET_T0_RKS5_EEEEvT3_mmm)
        /*00f8*/ 	.short	0x0380
        /*00fa*/ 	.short	0x0060


	//----- nvinfo : EIATTR_SW_WAR
	.align		4
.L_11699:
        /*00fc*/ 	.byte	0x04, 0x36
        /*00fe*/ 	.short	(.L_11701 - .L_11700)
.L_11700:
        /*0100*/ 	.word	0x00000008
.L_11701:


//--------------------- .nv.info._ZN18transformer_engine6detail38cast_transpose_fused_kernel_notalignedILb0ELb1ELb0EfNS_16CTDBiasDActParamIff6__halffEELi1ELi2ENS_5EmptyEXadL_ZNS_5dsiluIffEET_T0_RKS5_EEEEvT3_mmm --------------------------
	.section	.nv.info._ZN18transformer_engine6detail38cast_transpose_fused_kernel_notalignedILb0ELb1ELb0EfNS_16CTDBiasDActParamIff6__halffEELi1ELi2ENS_5EmptyEXadL_ZNS_5dsiluIffEET_T0_RKS5_EEEEvT3_mmm,"",@"SHT_CUDA_INFO"
	.sectionflags	@""
	.align	4


	//----- nvinfo : EIATTR_CUDA_API_VERSION
	.align		4
        /*0000*/ 	.byte	0x04, 0x37
        /*0002*/ 	.short	(.L_11703 - .L_11702)
.L_11702:
        /*0004*/ 	.word	0x00000082


	//----- nvinfo : EIATTR_KPARAM_INFO
	.align		4
.L_11703:
        /*0008*/ 	.byte	0x04, 0x17
        /*000a*/ 	.short	(.L_11705 - .L_11704)
.L_11704:
        /*000c*/ 	.word	0x00000000
        /*0010*/ 	.short	0x0003
        /*0012*/ 	.short	0x0058
        /*0014*/ 	.byte	0x00, 0xf0, 0x21, 0x00


	//----- nvinfo : EIATTR_KPARAM_INFO
	.align		4
.L_11705:
        /*0018*/ 	.byte	0x04, 0x17
        /*001a*/ 	.short	(.L_11707 - .L_11706)
.L_11706:
        /*001c*/ 	.word	0x00000000
        /*0020*/ 	.short	0x0002
        /*0022*/ 	.short	0x0050
        /*0024*/ 	.byte	0x00, 0xf0, 0x21, 0x00


	//----- nvinfo : EIATTR_KPARAM_INFO
	.align		4
.L_11707:
        /*0028*/ 	.byte	0x04, 0x17
        /*002a*/ 	.short	(.L_11709 - .L_11708)
.L_11708:
        /*002c*/ 	.word	0x00000000
        /*0030*/ 	.short	0x0001
        /*0032*/ 	.short	0x0048
        /*0034*/ 	.byte	0x00, 0xf0, 0x21, 0x00


	//----- nvinfo : EIATTR_KPARAM_INFO
	.align		4
.L_11709:
        /*0038*/ 	.byte	0x04, 0x17
        /*003a*/ 	.short	(.L_11711 - .L_11710)
.L_11710:
        /*003c*/ 	.word	0x00000000
        /*0040*/ 	.short	0x0000
        /*0042*/ 	.short	0x0000
        /*0044*/ 	.byte	0x00, 0xf0, 0x21, 0x01


	//----- nvinfo : EIATTR_SPARSE_MMA_MASK
	.align		4
.L_11711:
        /*0048*/ 	.byte	0x03, 0x50
        /*004a*/ 	.short	0x0000


	//----- nvinfo : EIATTR_MAXREG_COUNT
	.align		4
        /*004c*/ 	.byte	0x03, 0x1b
        /*004e*/ 	.short	0x00ff


	//----- nvinfo : EIATTR_NUM_BARRIERS
	.align		4
        /*0050*/ 	.byte	0x02, 0x4c
        /*0052*/ 	.byte	0x01
	.zero		1


	//----- nvinfo : EIATTR_MERCURY_ISA_VERSION
	.align		4
        /*0054*/ 	.byte	0x03, 0x5f
        /*0056*/ 	.short	0x0101


	//----- nvinfo : EIATTR_INT_WARP_WIDE_INSTR_OFFSETS
	.align		4
        /*0058*/ 	.byte	0x04, 0x31
        /*005a*/ 	.short	(.L_11713 - .L_11712)


	//   ....[0]....
.L_11712:
        /*005c*/ 	.word	0x00000700


	//----- nvinfo : EIATTR_COOP_GROUP_MASK_REGIDS
	.align		4
.L_11713:
        /*0060*/ 	.byte	0x04, 0x29
        /*0062*/ 	.short	(.L_11715 - .L_11714)


	//   ....[0]....
.L_11714:
        /*0064*/ 	.word	0xffffffff


	//   ....[1]....
        /*0068*/ 	.word	0xffffffff


	//   ....[2]....
        /*006c*/ 	.word	0xffffffff


	//   ....[3]....
        /*0070*/ 	.word	0xffffffff


	//   ....[4]....
        /*0074*/ 	.word	0xffffffff


	//   ....[5]....
        /*0078*/ 	.word	0xffffffff


	//   ....[6]....
        /*007c*/ 	.word	0xffffffff


	//   ....[7]....
        /*0080*/ 	.word	0xffffffff


	//   ....[8]....
        /*0084*/ 	.word	0x05000004


	//   ....[9]....
        /*0088*/ 	.word	0x05000004


	//   ....[10]....
        /*008c*/ 	.word	0x05000004


	//----- nvinfo : EIATTR_COOP_GROUP_INSTR_OFFSETS
	.align		4
.L_11715:
        /*0090*/ 	.byte	0x04, 0x28
        /*0092*/ 	.short	(.L_11717 - .L_11716)


	//   ....[0]....
.L_11716:
        /*0094*/ 	.word	0x00002980


	//   ....[1]....
        /*0098*/ 	.word	0x000029e0


	//   ....[2]....
        /*009c*/ 	.word	0x00002a20


	//   ....[3]....
        /*00a0*/ 	.word	0x00002a40


	//   ....[4]....
        /*00a4*/ 	.word	0x00002a60


	//   ....[5]....
        /*00a8*/ 	.word	0x00002b50


	//   ....[6]....
        /*00ac*/ 	.word	0x00002b70


	//   ....[7]....
        /*00b0*/ 	.word	0x00002b90


	//   ....[8]....
        /*00b4*/ 	.word	0x00002d90


	//   ....[9]....
        /*00b8*/ 	.word	0x00002e00


	//   ....[10]....
        /*00bc*/ 	.word	0x00002e70


	//----- nvinfo : EIATTR_VRC_CTA_INIT_COUNT
	.align		4
.L_11717:
        /*00c0*/ 	.byte	0x02, 0x4a
	.zero		1
	.zero		1


	//----- nvinfo : EIATTR_EXIT_INSTR_OFFSETS
	.align		4
        /*00c4*/ 	.byte	0x04, 0x1c
        /*00c6*/ 	.short	(.L_11719 - .L_11718)


	//   ....[0]....
.L_11718:
        /*00c8*/ 	.word	0x00000080


	//   ....[1]....
        /*00cc*/ 	.word	0x00002c40


	//   ....[2]....
        /*00d0*/ 	.word	0x00002d40


	//----- nvinfo : EIATTR_MAX_THREADS
	.align		4
.L_11719:
        /*00d4*/ 	.byte	0x04, 0x05
        /*00d6*/ 	.short	(.L_11721 - .L_11720)
.L_11720:
        /*00d8*/ 	.word	0x00000100
        /*00dc*/ 	.word	0x00000001
        /*00e0*/ 	.word	0x00000001


	//----- nvinfo : EIATTR_CRS_STACK_SIZE
	.align		4
.L_11721:
        /*00e4*/ 	.byte	0x04, 0x1e
        /*00e6*/ 	.short	(.L_11723 - .L_11722)
.L_11722:
        /*00e8*/ 	.word	0x00000000


	//----- nvinfo : EIATTR_CBANK_PARAM_SIZE
	.align		4
.L_11723:
        /*00ec*/ 	.byte	0x03, 0x19
        /*00ee*/ 	.short	0x0060


	//----- nvinfo : EIATTR_PARAM_CBANK
	.align		4
        /*00f0*/ 	.byte	0x04, 0x0a
        /*00f2*/ 	.short	(.L_11725 - .L_11724)
	.align		4
.L_11724:
        /*00f4*/ 	.word	index@(.nv.constant0._ZN18transformer_engine6detail38cast_transpose_fused_kernel_notalignedILb0ELb1ELb0EfNS_16CTDBiasDActParamIff6__halffEELi1ELi2ENS_5EmptyEXadL_ZNS_5dsiluIffEET_T0_RKS5_EEEEvT3_mmm)
        /*00f8*/ 	.short	0x0380
        /*00fa*/ 	.short	0x0060


	//----- nvinfo : EIATTR_SW_WAR
	.align		4
.L_11725:
        /*00fc*/ 	.byte	0x04, 0x36
        /*00fe*/ 	.short	(.L_11727 - .L_11726)
.L_11726:
        /*0100*/ 	.word	0x00000008
.L_11727:


//--------------------- .nv.info._ZN18transformer_engine6detail38cast_transpose_fused_kernel_notalignedILb0ELb1ELb0EfNS_16CTDBiasDActParamIffffEELi1ELi1ENS_5EmptyEXadL_ZNS_5dsiluIffEET_T0_RKS4_EEEEvT3_mmm --------------------------
	.section	.nv.info._ZN18transformer_engine6detail38cast_transpose_fused_kernel_notalignedILb0ELb1ELb0EfNS_16CTDBiasDActParamIffffEELi1ELi1ENS_5EmptyEXadL_ZNS_5dsiluIffEET_T0_RKS4_EEEEvT3_mmm,"",@"SHT_CUDA_INFO"
	.sectionflags	@""
	.align	4


	//----- nvinfo : EIATTR_CUDA_API_VERSION
	.align		4
        /*0000*/ 	.byte	0x04, 0x37
        /*0002*/ 	.short	(.L_11729 - .L_11728)
.L_11728:
        /*0004*/ 	.word	0x00000082


	//----- nvinfo : EIATTR_KPARAM_INFO
	.align		4
.L_11729:
        /*0008*/ 	.byte	0x04, 0x17
        /*000a*/ 	.short	(.L_11731 - .L_11730)
.L_11730:
        /*000c*/ 	.word	0x00000000
        /*0010*/ 	.short	0x0003
        /*0012*/ 	.short	0x0058
        /*0014*/ 	.byte	0x00, 0xf0, 0x21, 0x00


	//----- nvinfo : EIATTR_KPARAM_INFO
	.align		4
.L_11731:
        /*0018*/ 	.byte	0x04, 0x17
        /*001a*/ 	.short	(.L_11733 - .L_11732)
.L_11732:
        /*001c*/ 	.word	0x00000000
        /*0020*/ 	.short	0x0002
        /*0022*/ 	.short	0x0050
        /*0024*/ 	.byte	0x00, 0xf0, 0x21, 0x00


	//----- nvinfo : EIATTR_KPARAM_INFO
	.align		4
.L_11733:
        /*0028*/ 	.byte	0x04, 0x17
        /*002a*/ 	.short	(.L_11735 - .L_11734)
.L_11734:
        /*002c*/ 	.word	0x00000000
        /*0030*/ 	.short	0x0001
        /*0032*/ 	.short	0x0048
        /*0034*/ 	.byte	0x00, 0xf0, 0x21, 0x00


	//----- nvinfo : EIATTR_KPARAM_INFO
	.align		4
.L_11735:
        /*0038*/ 	.byte	0x04, 0x17
        /*003a*/ 	.short	(.L_11737 - .L_11736)
.L_11736:
        /*003c*/ 	.word	0x00000000
        /*0040*/ 	.short	0x0000
        /*0042*/ 	.short	0x0000
        /*0044*/ 	.byte	0x00, 0xf0, 0x21, 0x01


	//----- nvinfo : EIATTR_SPARSE_MMA_MASK
	.align		4
.L_11737:
        /*0048*/ 	.byte	0x03, 0x50
        /*004a*/ 	.short	0x0000


	//----- nvinfo : EIATTR_MAXREG_COUNT
	.align		4
        /*004c*/ 	.byte	0x03, 0x1b
        /*004e*/ 	.short	0x00ff


	//----- nvinfo : EIATTR_NUM_BARRIERS
	.align		4
        /*0050*/ 	.byte	0x02, 0x4c
        /*0052*/ 	.byte	0x01
	.zero		1


	//----- nvinfo : EIATTR_MERCURY_ISA_VERSION
	.align		4
        /*0054*/ 	.byte	0x03, 0x5f
        /*0056*/ 	.short	0x0101


	//----- nvinfo : EIATTR_COOP_GROUP_MASK_REGIDS
	.align		4
        /*0058*/ 	.byte	0x04, 0x29
        /*005a*/ 	.short	(.L_11739 - .L_11738)


	//   ....[0]....
.L_11738:
        /*005c*/ 	.word	0xffffffff


	//   ....[1]....
        /*0060*/ 	.word	0xffffffff


	//   ....[2]....
        /*0064*/ 	.word	0xffffffff


	//   ....[3]....
        /*0068*/ 	.word	0xffffffff


	//   ....[4]....
        /*006c*/ 	.word	0xffffffff


	//   ....[5]....
        /*0070*/ 	.word	0xffffffff


	//   ....[6]....
        /*0074*/ 	.word	0xffffffff


	//   ....[7]....
        /*0078*/ 	.word	0xffffffff


	//   ....[8]....
        /*007c*/ 	.word	0x05000004


	//   ....[9]....
        /*0080*/ 	.word	0x05000004


	//   ....[10]....
        /*0084*/ 	.word	0x05000004


	//----- nvinfo : EIATTR_COOP_GROUP_INSTR_OFFSETS
	.align		4
.L_11739:
        /*0088*/ 	.byte	0x04, 0x28
        /*008a*/ 	.short	(.L_11741 - .L_11740)


	//   ....[0]....
.L_11740:
        /*008c*/ 	.word	0x00001bb0


	//   ....[1]....
        /*0090*/ 	.word	0x00001c10


	//   ....[2]....
        /*0094*/ 	.word	0x00001c50


	//   ....[3]....
        /*0098*/ 	.word	0x00001c70


	//   ....[4]....
        /*009c*/ 	.word	0x00001c90


	//   ....[5]....
        /*00a0*/ 	.word	0x00001d80


	//   ....[6]....
        /*00a4*/ 	.word	0x00001da0


	//   ....[7]....
        /*00a8*/ 	.word	0x00001dc0


	//   ....[8]....
        /*00ac*/ 	.word	0x00001fc0


	//   ....[9]....
        /*00b0*/ 	.word	0x00002030


	//   ....[10]....
        /*00b4*/ 	.word	0x000020a0


	//----- nvinfo : EIATTR_VRC_CTA_INIT_COUNT
	.align		4
.L_11741:
        /*00b8*/ 	.byte	0x02, 0x4a
	.zero		1
	.zero		1


	//----- nvinfo : EIATTR_EXIT_INSTR_OFFSETS
	.align		4
        /*00bc*/ 	.byte	0x04, 0x1c
        /*00be*/ 	.short	(.L_11743 - .L_11742)


	//   ....[0]....
.L_11742:
        /*00c0*/ 	.word	0x00000080


	//   ....[1]....
        /*00c4*/ 	.word	0x00001e70


	//   ....[2]....
        /*00c8*/ 	.word	0x00001f70


	//----- nvinfo : EIATTR_MAX_THREADS
	.align		4
.L_11743:
        /*00cc*/ 	.byte	0x04, 0x05
        /*00ce*/ 	.short	(.L_11745 - .L_11744)
.L_11744:
        /*00d0*/ 	.word	0x00000100
        /*00d4*/ 	.word	0x00000001
        /*00d8*/ 	.word	0x00000001


	//----- nvinfo : EIATTR_CRS_STACK_SIZE
	.align		4
.L_11745:
        /*00dc*/ 	.byte	0x04, 0x1e
        /*00de*/ 	.short	(.L_11747 - .L_11746)
.L_11746:
        /*00e0*/ 	.word	0x00000000


	//----- nvinfo : EIATTR_CBANK_PARAM_SIZE
	.align		4
.L_11747:
        /*00e4*/ 	.byte	0x03, 0x19
        /*00e6*/ 	.short	0x0060


	//----- nvinfo : EIATTR_PARAM_CBANK
	.align		4
        /*00e8*/ 	.byte	0x04, 0x0a
        /*00ea*/ 	.short	(.L_11749 - .L_11748)
	.align		4
.L_11748:
        /*00ec*/ 	.word	index@(.nv.constant0._ZN18transformer_engine6detail38cast_transpose_fused_kernel_notalignedILb0ELb1ELb0EfNS_16CTDBiasDActParamIffffEELi1ELi1ENS_5EmptyEXadL_ZNS_5dsiluIffEET_T0_RKS4_EEEEvT3_mmm)
        /*00f0*/ 	.short	0x0380
        /*00f2*/ 	.short	0x0060


	//----- nvinfo : EIATTR_SW_WAR
	.align		4
.L_11749:
        /*00f4*/ 	.byte	0x04, 0x36
        /*00f6*/ 	.short	(.L_11751 - .L_11750)
.L_11750:
        /*00f8*/ 	.word	0x00000008
.L_11751:


//--------------------- .nv.info._ZN18transformer_engine6detail38cast_transpose_fused_kernel_notalignedILb0ELb0ELb1EfNS_16CTDBiasDActParamI13__nv_bfloat16S3_13__nv_fp8_e4m3fEELi4ELi8ENS_5EmptyEXadL_ZNS_4siluIffEET_T0_RKS6_EEEEvT3_mmm --------------------------
	.section	.nv.info._ZN18transformer_engine6detail38cast_transpose_fused_kernel_notalignedILb0ELb0ELb1EfNS_16CTDBiasDActParamI13__nv_bfloat16S3_13__nv_fp8_e4m3fEELi4ELi8ENS_5EmptyEXadL_ZNS_4siluIffEET_T0_RKS6_EEEEvT3_mmm,"",@"SHT_CUDA_INFO"
	.sectionflags	@""
	.align	4


	//----- nvinfo : EIATTR_CUDA_API_VERSION
	.align		4
        /*0000*/ 	.byte	0x04, 0x37
        /*0002*/ 	.short	(.L_11753 - .L_11752)
.L_11752:
        /*0004*/ 	.word	0x00000082


	//----- nvinfo : EIATTR_KPARAM_INFO
	.align		4
.L_11753:
        /*0008*/ 	.byte	0x04, 0x17
        /*000a*/ 	.short	(.L_11755 - .L_11754)
.L_11754:
        /*000c*/ 	.word	0x00000000
        /*0010*/ 	.short	0x0003
        /*0012*/ 	.short	0x0058
        /*0014*/ 	.byte	0x00, 0xf0, 0x21, 0x00


	//----- nvinfo : EIATTR_KPARAM_INFO
	.align		4
.L_11755:
        /*0018*/ 	.byte	0x04, 0x17
        /*001a*/ 	.short	(.L_11757 - .L_11756)
.L_11756:
        /*001c*/ 	.word	0x00000000
        /*0020*/ 	.short	0x0002
        /*0022*/ 	.short	0x0050
        /*0024*/ 	.byte	0x00, 0xf0, 0x21, 0x00


	//----- nvinfo : EIATTR_KPARAM_INFO
	.align		4
.L_11757:
        /*0028*/ 	.byte	0x04, 0x17
        /*002a*/ 	.short	(.L_11759 - .L_11758)
.L_11758:
        /*002c*/ 	.word	0x00000000
        /*0030*/ 	.short	0x0001
        /*0032*/ 	.short	0x0048
        /*0034*/ 	.byte	0x00, 0xf0, 0x21, 0x00


	//----- nvinfo : EIATTR_KPARAM_INFO
	.align		4
.L_11759:
        /*0038*/ 	.byte	0x04, 0x17
        /*003a*/ 	.short	(.L_11761 - .L_11760)
.L_11760:
        /*003c*/ 	.word	0x00000000
        /*0040*/ 	.short	0x0000
        /*0042*/ 	.short	0x0000
        /*0044*/ 	.byte	0x00, 0xf0, 0x21, 0x01


	//----- nvinfo : EIATTR_SPARSE_MMA_MASK
	.align		4
.L_11761:
        /*0048*/ 	.byte	0x03, 0x50
        /*004a*/ 	.short	0x0000


	//----- nvinfo : EIATTR_MAXREG_COUNT
	.align		4
        /*004c*/ 	.byte	0x03, 0x1b
        /*004e*/ 	.short	0x00ff


	//----- nvinfo : EIATTR_NUM_BARRIERS
	.align		4
        /*0050*/ 	.byte	0x02, 0x4c
        /*0052*/ 	.byte	0x01
	.zero		1


	//----- nvinfo : EIATTR_MERCURY_ISA_VERSION
	.align		4
        /*0054*/ 	.byte	0x03, 0x5f
        /*0056*/ 	.short	0x0101


	//----- nvinfo : EIATTR_COOP_GROUP_MASK_REGIDS
	.align		4
        /*0058*/ 	.byte	0x04, 0x29
        /*005a*/ 	.short	(.L_11763 - .L_11762)


	//   ....[0]....
.L_11762:
        /*005c*/ 	.word	0xffffffff


	//   ....[1]....
        /*0060*/ 	.word	0xffffffff


	//   ....[2]....
        /*0064*/ 	.word	0xffffffff


	//   ....[3]....
        /*0068*/ 	.word	0xffffffff


	//   ....[4]....
        /*006c*/ 	.word	0xffffffff


	//   ....[5]....
        /*0070*/ 	.word	0xffffffff


	//   ....[6]....
        /*0074*/ 	.word	0xffffffff


	//   ....[7]....
        /*0078*/ 	.word	0xffffffff


	//   ....[8]....
        /*007c*/ 	.word	0x05000004


	//   ....[9]....
        /*0080*/ 	.word	0x05000004


	//   ....[10]....
        /*0084*/ 	.word	0x05000004


	//----- nvinfo : EIATTR_COOP_GROUP_INSTR_OFFSETS
	.align		4
.L_11763:
        /*0088*/ 	.byte	0x04, 0x28
        /*008a*/ 	.short	(.L_11765 - .L_11764)


	//   ....[0]....
.L_11764:
        /*008c*/ 	.word	0x00015850


	//   ....[1]....
        /*0090*/ 	.word	0x000158b0


	//   ....[2]....
        /*0094*/ 	.word	0x000158f0


	//   ....[3]....
        /*0098*/ 	.word	0x00015910


	//   ....[4]....
        /*009c*/ 	.word	0x00015930


	//   ....[5]....
        /*00a0*/ 	.word	0x00015a20


	//   ....[6]....
        /*00a4*/ 	.word	0x00015a40


	//   ....[7]....
        /*00a8*/ 	.word	0x00015a60


	//   ....[8]....
        /*00ac*/ 	.word	0x00015c70


	//   ....[9]....
        /*00b0*/ 	.word	0x00015ce0


	//   ....[10]....
        /*00b4*/ 	.word	0x00015d50


	//----- nvinfo : EIATTR_VRC_CTA_INIT_COUNT
	.align		4
.L_11765:
        /*00b8*/ 	.byte	0x02, 0x4a
	.zero		1
	.zero		1


	//----- nvinfo : EIATTR_EXIT_INSTR_OFFSETS
	.align		4
        /*00bc*/ 	.byte	0x04, 0x1c
        /*00be*/ 	.short	(.L_11767 - .L_11766)


	//   ....[0]....
.L_11766:
        /*00c0*/ 	.word	0x00000080


	//   ....[1]....
        /*00c4*/ 	.word	0x00015b20


	//   ....[2]....
        /*00c8*/ 	.word	0x00015c20


	//----- nvinfo : EIATTR_MAX_THREADS
	.align		4
.L_11767:
        /*00cc*/ 	.byte	0x04, 0x05
        /*00ce*/ 	.short	(.L_11769 - .L_11768)
.L_11768:
        /*00d0*/ 	.word	0x00000100
        /*00d4*/ 	.word	0x00000001
        /*00d8*/ 	.word	0x00000001


	//----- nvinfo : EIATTR_CRS_STACK_SIZE
	.align		4
.L_11769:
        /*00dc*/ 	.byte	0x04, 0x1e
        /*00de*/ 	.short	(.L_11771 - .L_11770)
.L_11770:
        /*00e0*/ 	.word	0x00000000


	//----- nvinfo : EIATTR_CBANK_PARAM_SIZE
	.align		4
.L_11771:
        /*00e4*/ 	.byte	0x03, 0x19
        /*00e6*/ 	.short	0x0060


	//----- nvinfo : EIATTR_PARAM_CBANK
	.align		4
        /*00e8*/ 	.byte	0x04, 0x0a
        /*00ea*/ 	.short	(.L_11773 - .L_11772)
	.align		4
.L_11772:
        /*00ec*/ 	.word	index@(.nv.constant0._ZN18transformer_engine6detail38cast_transpose_fused_kernel_notalignedILb0ELb0ELb1EfNS_16CTDBiasDActParamI13__nv_bfloat16S3_13__nv_fp8_e4m3fEELi4ELi8ENS_5EmptyEXadL_ZNS_4siluIffEET_T0_RKS6_EEEEvT3_mmm)
        /*00f0*/ 	.short	0x0380
        /*00f2*/ 	.short	0x0060


	//----- nvinfo : EIATTR_SW_WAR
	.align		4
.L_11773:
        /*00f4*/ 	.byte	0x04, 0x36
        /*00f6*/ 	.short	(.L_11775 - .L_11774)
.L_11774:
        /*00f8*/ 	.word	0x00000008
.L_11775:


//--------------------- .nv.info._ZN18transformer_engine6detail38cast_transpose_fused_kernel_notalignedILb0ELb0ELb1EfNS_16CTDBiasDActParamI13__nv_bfloat16S3_13__nv_fp8_e5m2fEELi4ELi8ENS_5EmptyEXadL_ZNS_4siluIffEET_T0_RKS6_EEEEvT3_mmm --------------------------
	.section	.nv.info._ZN18transformer_engine6detail38cast_transpose_fused_kernel_notalignedILb0ELb0ELb1EfNS_16CTDBiasDActParamI13__nv_bfloat16S3_13__nv_fp8_e5m2fEELi4ELi8ENS_5EmptyEXadL_ZNS_4siluIffEET_T0_RKS6_EEEEvT3_mmm,"",@"SHT_CUDA_INFO"
	.sectionflags	@""
	.align	4


	//----- nvinfo : EIATTR_CUDA_API_VERSION
	.align		4
        /*0000*/ 	.byte	0x04, 0x37
        /*0002*/ 	.short	(.L_11777 - .L_11776)
.L_11776:
        /*0004*/ 	.word	0x00000082


	//----- nvinfo : EIATTR_KPARAM_INFO
	.align		4
.L_11777:
        /*0008*/ 	.byte	0x04, 0x17
        /*000a*/ 	.short	(.L_11779 - .L_11778)
.L_11778:
        /*000c*/ 	.word	0x00000000
        /*0010*/ 	.short	0x0003
        /*0012*/ 	.short	0x0058
        /*0014*/ 	.byte	0x00, 0xf0, 0x21, 0x00


	//----- nvinfo : EIATTR_KPARAM_INFO
	.align		4
.L_11779:
        /*0018*/ 	.byte	0x04, 0x17
        /*001a*/ 	.short	(.L_11781 - .L_11780)
.L_11780:
        /*001c*/ 	.word	0x00000000
        /*0020*/ 	.short	0x0002
        /*0022*/ 	.short	0x0050
        /*0024*/ 	.byte	0x00, 0xf0, 0x21, 0x00


	//----- nvinfo : EIATTR_KPARAM_INFO
	.align		4
.L_11781:
        /*0028*/ 	.byte	0x04, 0x17
        /*002a*/ 	.short	(.L_11783 - .L_11782)
.L_11782:
        /*002c*/ 	.word	0x00000000
        /*0030*/ 	.short	0x0001
        /*0032*/ 	.short	0x0048
        /*0034*/ 	.byte	0x00, 0xf0, 0x21, 0x00


	//----- nvinfo : EIATTR_KPARAM_INFO
	.align		4
.L_11783:
        /*0038*/ 	.byte	0x04, 0x17
        /*003a*/ 	.short	(.L_11785 - .L_11784)
.L_11784:
        /*003c*/ 	.word	0x00000000
        /*0040*/ 	.short	0x0000
        /*0042*/ 	.short	0x0000
        /*0044*/ 	.byte	0x00, 0xf0, 0x21, 0x01


	//----- nvinfo : EIATTR_SPARSE_MMA_MASK
	.align		4
.L_11785:
        /*0048*/ 	.byte	0x03, 0x50
        /*004a*/ 	.short	0x0000


	//----- nvinfo : EIATTR_MAXREG_COUNT
	.align		4
        /*004c*/ 	.byte	0x03, 0x1b
        /*004e*/ 	.short	0x00ff


	//----- nvinfo : EIATTR_NUM_BARRIERS
	.align		4
        /*0050*/ 	.byte	0x02, 0x4c
        /*0052*/ 	.byte	0x01
	.zero		1


	//----- nvinfo : EIATTR_MERCURY_ISA_VERSION
	.align		4
        /*0054*/ 	.byte	0x03, 0x5f
        /*0056*/ 	.short	0x0101


	//----- nvinfo : EIATTR_COOP_GROUP_MASK_REGIDS
	.align		4
        /*0058*/ 	.byte	0x04, 0x29
        /*005a*/ 	.short	(.L_11787 - .L_11786)


	//   ....[0]....
.L_11786:
        /*005c*/ 	.word	0xffffffff


	//   ....[1]....
        /*0060*/ 	.word	0xffffffff


	//   ....[2]....
        /*0064*/ 	.word	0xffffffff


	//   ....[3]....
        /*0068*/ 	.word	0xffffffff


	//   ....[4]....
        /*006c*/ 	.word	0xffffffff


	//   ....[5]....
        /*0070*/ 	.word	0xffffffff


	//   ....[6]....
        /*0074*/ 	.word	0xffffffff


	//   ....[7]....
        /*0078*/ 	.word	0xffffffff


	//   ....[8]....
        /*007c*/ 	.word	0x05000004


	//   ....[9]....
        /*0080*/ 	.word	0x05000004


	//   ....[10]....
        /*0084*/ 	.word	0x05000004


	//----- nvinfo : EIATTR_COOP_GROUP_INSTR_OFFSETS
	.align		4
.L_11787:
        /*0088*/ 	.byte	0x04, 0x28
        /*008a*/ 	.short	(.L_11789 - .L_11788)


	//   ....[0]....
.L_11788:
        /*008c*/ 	.word	0x00015850


	//   ....[1]....
        /*0090*/ 	.word	0x000158b0


	//   ....[2]....
        /*0094*/ 	.word	0x000158f0


	//   ....[3]....
        /*0098*/ 	.word	0x00015910


	//   ....[4]....
        /*009c*/ 	.word	0x00015930


	//   ....[5]....
        /*00a0*/ 	.word	0x00015a20


	//   ....[6]....
        /*00a4*/ 	.word	0x00015a40


	//   ....[7]....
        /*00a8*/ 	.word	0x00015a60


	//   ....[8]....
        /*00ac*/ 	.word	0x00015c70


	//   ....[9]....
        /*00b0*/ 	.word	0x00015ce0


	//   ....[10]....
        /*00b4*/ 	.word	0x00015d50


	//----- nvinfo : EIATTR_VRC_CTA_INIT_COUNT
	.align		4
.L_11789:
        /*00b8*/ 	.byte	0x02, 0x4a
	.zero		1
	.zero		1


	//----- nvinfo : EIATTR_EXIT_INSTR_OFFSETS
	.align		4
        /*00bc*/ 	.byte	0x04, 0x1c
        /*00be*/ 	.short	(.L_11791 - .L_11790)


	//   ....[0]....
.L_11790:
        /*00c0*/ 	.word	0x00000080


	//   ....[1]....
        /*00c4*/ 	.word	0x00015b20


	//   ....[2]....
        /*00c8*/ 	.word	0x00015c20


	//----- nvinfo : EIATTR_MAX_THREADS
	.align		4
.L_11791:
        /*00cc*/ 	.byte	0x04, 0x05
        /*00ce*/ 	.short	(.L_11793 - .L_11792)
.L_11792:
        /*00d0*/ 	.word	0x00000100
        /*00d4*/ 	.word	0x00000001
        /*00d8*/ 	.word	0x00000001


	//----- nvinfo : EIATTR_CRS_STACK_SIZE
	.align		4
.L_11793:
        /*00dc*/ 	.byte	0x04, 0x1e
        /*00de*/ 	.short	(.L_11795 - .L_11794)
.L_11794:
        /*00e0*/ 	.word	0x00000000


	//----- nvinfo : EIATTR_CBANK_PARAM_SIZE
	.align		4
.L_11795:
        /*00e4*/ 	.byte	0x03, 0x19
        /*00e6*/ 	.short	0x0060


	//----- nvinfo : EIATTR_PARAM_CBANK
	.align		4
        /*00e8*/ 	.byte	0x04, 0x0a
        /*00ea*/ 	.short	(.L_11797 - .L_11796)
	.align		4
.L_11796:
        /*00ec*/ 	.word	index@(.nv.constant0._ZN18transformer_engine6detail38cast_transpose_fused_kernel_notalignedILb0ELb0ELb1EfNS_16CTDBiasDActParamI13__nv_bfloat16S3_13__nv_fp8_e5m2fEELi4ELi8ENS_5EmptyEXadL_ZNS_4siluIffEET_T0_RKS6_EEEEvT3_mmm)
        /*00f0*/ 	.short	0x0380
        /*00f2*/ 	.short	0x0060


	//----- nvinfo : EIATTR_SW_WAR
	.align		4
.L_11797:
        /*00f4*/ 	.byte	0x04, 0x36
        /*00f6*/ 	.short	(.L_11799 - .L_11798)
.L_11798:
        /*00f8*/ 	.word	0x00000008
.L_11799:


//--------------------- .nv.info._ZN18transformer_engine6detail38cast_transpose_fused_kernel_notalignedILb0ELb0ELb1EfNS_16CTDBiasDActParamI13__nv_bfloat16S3_S3_fEELi4ELi4ENS_5EmptyEXadL_ZNS_4siluIffEET_T0_RKS5_EEEEvT3_mmm --------------------------
	.section	.nv.info._ZN18transformer_engine6detail38cast_transpose_fused_kernel_notalignedILb0ELb0ELb1EfNS_16CTDBiasDActParamI13__nv_bfloat16S3_S3_fEELi4ELi4ENS_5EmptyEXadL_ZNS_4siluIffEET_T0_RKS5_EEEEvT3_mmm,"",@"SHT_CUDA_INFO"
	.sectionflags	@""
	.align	4


	//----- nvinfo : EIATTR_CUDA_API_VERSION
	.align		4
        /*0000*/ 	.byte	0x04, 0x37
        /*0002*/ 	.short	(.L_11801 - .L_11800)
.L_11800:
        /*0004*/ 	.word	0x00000082


	//----- nvinfo : EIATTR_KPARAM_INFO
	.align		4
.L_11801:
        /*0008*/ 	.byte	0x04, 0x17
        /*000a*/ 	.short	(.L_11803 - .L_11802)
.L_11802:
        /*000c*/ 	.word	0x00000000
        /*0010*/ 	.short	0x0003
        /*0012*/ 	.short	0x0058
        /*0014*/ 	.byte	0x00, 0xf0, 0x21, 0x00


	//----- nvinfo : EIATTR_KPARAM_INFO
	.align		4
.L_11803:
        /*0018*/ 	.byte	0x04, 0x17
        /*001a*/ 	.short	(.L_11805 - .L_11804)
.L_11804:
        /*001c*/ 	.word	0x00000000
        /*0020*/ 	.short	0x0002
        /*0022*/ 	.short	0x0050
        /*0024*/ 	.byte	0x00, 0xf0, 0x21, 0x00


	//----- nvinfo : EIATTR_KPARAM_INFO
	.align		4
.L_11805:
        /*0028*/ 	.byte	0x04, 0x17
        /*002a*/ 	.short	(.L_11807 - .L_11806)
.L_11806:
        /*002c*/ 	.word	0x00000000
        /*0030*/ 	.short	0x0001
        /*0032*/ 	.short	0x0048
        /*0034*/ 	.byte	0x00, 0xf0, 0x21, 0x00


	//----- nvinfo : EIATTR_KPARAM_INFO
	.align		4
.L_11807:
        /*0038*/ 	.byte	0x04, 0x17
        /*003a*/ 	.short	(.L_11809 - .L_11808)
.L_11808:
        /*003c*/ 	.word	0x00000000
        /*0040*/ 	.short	0x0000
        /*0042*/ 	.short	0x0000
        /*0044*/ 	.byte	0x00, 0xf0, 0x21, 0x01


	//----- nvinfo : EIATTR_SPARSE_MMA_MASK
	.align		4
.L_11809:
        /*0048*/ 	.byte	0x03, 0x50
        /*004a*/ 	.short	0x0000


	//----- nvinfo : EIATTR_MAXREG_COUNT
	.align		4
        /*004c*/ 	.byte	0x03, 0x1b
        /*004e*/ 	.short	0x00ff


	//----- nvinfo : EIATTR_NUM_BARRIERS
	.align		4
        /*0050*/ 	.byte	0x02, 0x4c
        /*0052*/ 	.byte	0x01
	.zero		1


	//----- nvinfo : EIATTR_MERCURY_ISA_VERSION
	.align		4
        /*0054*/ 	.byte	0x03, 0x5f
        /*0056*/ 	.short	0x0101


	//----- nvinfo : EIATTR_INT_WARP_WIDE_INSTR_OFFSETS
	.align		4
        /*0058*/ 	.byte	0x04, 0x31
        /*005a*/ 	.short	(.L_11811 - .L_11810)


	//   ....[0]....
.L_11810:
        /*005c*/ 	.word	0x00000760


	//   ....[1]....
        /*0060*/ 	.word	0x00000810


	//   ....[2]....
        /*0064*/ 	.word	0x00002ce0


	//   ....[3]....
        /*0068*/ 	.word	0x000051a0


	//----- nvinfo : EIATTR_COOP_GROUP_MASK_REGIDS
	.align		4
.L_11811:
        /*006c*/ 	.byte	0x04, 0x29
        /*006e*/ 	.short	(.L_11813 - .L_11812)


	//   ....[0]....
.L_11812:
        /*0070*/ 	.word	0xffffffff


	//   ....[1]....
        /*0074*/ 	.word	0xffffffff


	//   ....[2]....
        /*0078*/ 	.word	0xffffffff


	//   ....[3]....
        /*007c*/ 	.word	0xffffffff


	//   ....[4]....
        /*0080*/ 	.word	0xffffffff


	//   ....[5]....
        /*0084*/ 	.word	0xffffffff


	//   ....[6]....
        /*0088*/ 	.word	0xffffffff


	//   ....[7]....
        /*008c*/ 	.word	0xffffffff


	//   ....[8]....
        /*0090*/ 	.word	0x05000004


	//   ....[9]....
        /*0094*/ 	.word	0x05000004


	//   ....[10]....
        /*0098*/ 	.word	0x05000004


	//----- nvinfo : EIATTR_COOP_GROUP_INSTR_OFFSETS
	.align		4
.L_11813:
        /*009c*/ 	.byte	0x04, 0x28
        /*009e*/ 	.short	(.L_11815 - .L_11814)


	//   ....[0]....
.L_11814:
        /*00a0*/ 	.word	0x0000b5b0


	//   ....[1]....
        /*00a4*/ 	.word	0x0000b610


	//   ....[2]....
        /*00a8*/ 	.word	0x0000b650


	//   ....[3]....
        /*00ac*/ 	.word	0x0000b670


	//   ....[4]....
        /*00b0*/ 	.word	0x0000b690


	//   ....[5]....
        /*00b4*/ 	.word	0x0000b780


	//   ....[6]....
        /*00b8*/ 	.word	0x0000b7a0


	//   ....[7]....
        /*00bc*/ 	.word	0x0000b7c0


	//   ....[8]....
        /*00c0*/ 	.word	0x0000b9c0


	//   ....[9]....
        /*00c4*/ 	.word	0x0000ba30


	//   ....[10]....
        /*00c8*/ 	.word	0x0000baa0


	//----- nvinfo : EIATTR_VRC_CTA_INIT_COUNT
	.align		4
.L_11815:
        /*00cc*/ 	.byte	0x02, 0x4a
	.zero		1
	.zero		1


	//----- nvinfo : EIATTR_EXIT_INSTR_OFFSETS
	.align		4
        /*00d0*/ 	.byte	0x04, 0x1c
        /*00d2*/ 	.short	(.L_11817 - .L_11816)


	//   ....[0]....
.L_11816:
        /*00d4*/ 	.word	0x00000080


	//   ....[1]....
        /*00d8*/ 	.word	0x0000b870


	//   ....[2]....
        /*00dc*/ 	.word	0x0000b970


	//----- nvinfo : EIATTR_MAX_THREADS
	.align		4
.L_11817:
        /*00e0*/ 	.byte	0x04, 0x05
        /*00e2*/ 	.short	(.L_11819 - .L_11818)
.L_11818:
        /*00e4*/ 	.word	0x00000100
        /*00e8*/ 	.word	0x00000001
        /*00ec*/ 	.word	0x00000001


	//----- nvinfo : EIATTR_CRS_STACK_SIZE
	.align		4
.L_11819:
        /*00f0*/ 	.byte	0x04, 0x1e
        /*00f2*/ 	.short	(.L_11821 - .L_11820)
.L_11820:
        /*00f4*/ 	.word	0x00000000


	//----- nvinfo : EIATTR_CBANK_PARAM_SIZE
	.align		4
.L_11821:
        /*00f8*/ 	.byte	0x03, 0x19
        /*00fa*/ 	.short	0x0060


	//----- nvinfo : EIATTR_PARAM_CBANK
	.align		4
        /*00fc*/ 	.byte	0x04, 0x0a
        /*00fe*/ 	.short	(.L_11823 - .L_11822)
	.align		4
.L_11822:
        /*0100*/ 	.word	index@(.nv.constant0._ZN18transformer_engine6detail38cast_transpose_fused_kernel_notalignedILb0ELb0ELb1EfNS_16CTDBiasDActParamI13__nv_bfloat16S3_S3_fEELi4ELi4ENS_5EmptyEXadL_ZNS_4siluIffEET_T0_RKS5_EEEEvT3_mmm)
        /*0104*/ 	.short	0x0380
        /*0106*/ 	.short	0x0060


	//----- nvinfo : EIATTR_SW_WAR
	.align		4
.L_11823:
        /*0108*/ 	.byte	0x04, 0x36
        /*010a*/ 	.short	(.L_11825 - .L_11824)
.L_11824:
        /*010c*/ 	.word	0x00000008
.L_11825:


//--------------------- .nv.info._ZN18transformer_engine6detail38cast_transpose_fused_kernel_notalignedILb0ELb0ELb1EfNS_16CTDBiasDActParamI13__nv_bfloat16S3_6__halffEELi4ELi4ENS_5EmptyEXadL_ZNS_4siluIffEET_T0_RKS6_EEEEvT3_mmm --------------------------
	.section	.nv.info._ZN18transformer_engine6detail38cast_transpose_fused_kernel_notalignedILb0ELb0ELb1EfNS_16CTDBiasDActParamI13__nv_bfloat16S3_6__halffEELi4ELi4ENS_5EmptyEXadL_ZNS_4siluIffEET_T0_RKS6_EEEEvT3_mmm,"",@"SHT_CUDA_INFO"
	.sectionflags	@""
	.align	4


	//----- nvinfo : EIATTR_CUDA_API_VERSION
	.align		4
        /*0000*/ 	.byte	0x04, 0x37
        /*0002*/ 	.short	(.L_11827 - .L_11826)
.L_11826:
        /*0004*/ 	.word	0x00000082


	//----- nvinfo : EIATTR_KPARAM_INFO
	.align		4
.L_11827:
        /*0008*/ 	.byte	0x04, 0x17
        /*000a*/ 	.short	(.L_11829 - .L_11828)
.L_11828:
        /*000c*/ 	.word	0x00000000
        /*0010*/ 	.short	0x0003
        /*0012*/ 	.short	0x0058
        /*0014*/ 	.byte	0x00, 0xf0, 0x21, 0x00


	//----- nvinfo : EIATTR_KPARAM_INFO
	.align		4
.L_11829:
        /*0018*/ 	.byte	0x04, 0x17
        /*001a*/ 	.short	(.L_11831 - .L_11830)
.L_11830:
        /*001c*/ 	.word	0x00000000
        /*0020*/ 	.short	0x0002
        /*0022*/ 	.short	0x0050
        /*0024*/ 	.byte	0x00, 0xf0, 0x21, 0x00


	//----- nvinfo : EIATTR_KPARAM_INFO
	.align		4
.L_11831:
        /*0028*/ 	.byte	0x04, 0x17
        /*002a*/ 	.short	(.L_11833 - .L_11832)
.L_11832:
        /*002c*/ 	.word	0x00000000
        /*0030*/ 	.short	0x0001
        /*0032*/ 	.short	0x0048
        /*0034*/ 	.byte	0x00, 0xf0, 0x21, 0x00


	//----- nvinfo : EIATTR_KPARAM_INFO
	.align		4
.L_11833:
        /*0038*/ 	.byte	0x04, 0x17
        /*003a*/ 	.short	(.L_11835 - .L_11834)
.L_11834:
        /*003c*/ 	.word	0x00000000
        /*0040*/ 	.short	0x0000
        /*0042*/ 	.short	0x0000
        /*0044*/ 	.byte	0x00, 0xf0, 0x21, 0x01


	//----- nvinfo : EIATTR_SPARSE_MMA_MASK
	.align		4
.L_11835:
        /*0048*/ 	.byte	0x03, 0x50
        /*004a*/ 	.short	0x0000


	//----- nvinfo : EIATTR_MAXREG_COUNT
	.align		4
        /*004c*/ 	.byte	0x03, 0x1b
        /*004e*/ 	.short	0x00ff


	//----- nvinfo : EIATTR_NUM_BARRIERS
	.align		4
        /*0050*/ 	.byte	0x02, 0x4c
        /*0052*/ 	.byte	0x01
	.zero		1


	//----- nvinfo : EIATTR_MERCURY_ISA_VERSION
	.align		4
        /*0054*/ 	.byte	0x03, 0x5f
        /*0056*/ 	.short	0x0101


	//----- nvinfo : EIATTR_INT_WARP_WIDE_INSTR_OFFSETS
	.align		4
        /*0058*/ 	.byte	0x04, 0x31
        /*005a*/ 	.short	(.L_11837 - .L_11836)


	//   ....[0]....
.L_11836:
        /*005c*/ 	.word	0x00000760


	//   ....[1]....
        /*0060*/ 	.word	0x00000810


	//   ....[2]....
        /*0064*/ 	.word	0x00002ce0


	//   ....[3]....
        /*0068*/ 	.word	0x000051a0


	//----- nvinfo : EIATTR_COOP_GROUP_MASK_REGIDS
	.align		4
.L_11837:
        /*006c*/ 	.byte	0x04, 0x29
        /*006e*/ 	.short	(.L_11839 - .L_11838)


	//   ....[0]....
.L_11838:
        /*0070*/ 	.word	0xffffffff


	//   ....[1]....
        /*0074*/ 	.word	0xffffffff


	//   ....[2]....
        /*0078*/ 	.word	0xffffffff


	//   ....[3]....
        /*007c*/ 	.word	0xffffffff


	//   ....[4]....
        /*0080*/ 	.word	0xffffffff


	//   ....[5]....
        /*0084*/ 	.word	0xffffffff


	//   ....[6]....
        /*0088*/ 	.word	0xffffffff


	//   ....[7]....
        /*008c*/ 	.word	0xffffffff


	//   ....[8]....
        /*0090*/ 	.word	0x05000004


	//   ....[9]....
        /*0094*/ 	.word	0x05000004


	//   ....[10]....
        /*0098*/ 	.word	0x05000004


	//----- nvinfo : EIATTR_COOP_GROUP_INSTR_OFFSETS
	.align		4
.L_11839:
        /*009c*/ 	.byte	0x04, 0x28
        /*009e*/ 	.short	(.L_11841 - .L_11840)


	//   ....[0]....
.L_11840:
        /*00a0*/ 	.word	0x0000b5b0


	//   ....[1]....
        /*00a4*/ 	.word	0x0000b610


	//   ....[2]....
        /*00a8*/ 	.word	0x0000b650


	//   ....[3]....
        /*00ac*/ 	.word	0x0000b670


	//   ....[4]....
        /*00b0*/ 	.word	0x0000b690


	//   ....[5]....
        /*00b4*/ 	.word	0x0000b780


	//   ....[6]....
        /*00b8*/ 	.word	0x0000b7a0


	//   ....[7]....
        /*00bc*/ 	.word	0x0000b7c0


	//   ....[8]....
        /*00c0*/ 	.word	0x0000b9c0


	//   ....[9]....
        /*00c4*/ 	.word	0x0000ba30


	//   ....[10]....
        /*00c8*/ 	.word	0x0000baa0


	//----- nvinfo : EIATTR_VRC_CTA_INIT_COUNT
	.align		4
.L_11841:
        /*00cc*/ 	.byte	0x02, 0x4a
	.zero		1
	.zero		1


	//----- nvinfo : EIATTR_EXIT_INSTR_OFFSETS
	.align		4
        /*00d0*/ 	.byte	0x04, 0x1c
        /*00d2*/ 	.short	(.L_11843 - .L_11842)


	//   ....[0]....
.L_11842:
        /*00d4*/ 	.word	0x00000080


	//   ....[1]....
        /*00d8*/ 	.word	0x0000b870


	//   ....[2]....
        /*00dc*/ 	.word	0x0000b970


	//----- nvinfo : EIATTR_MAX_THREADS
	.align		4
.L_11843:
        /*00e0*/ 	.byte	0x04, 0x05
        /*00e2*/ 	.short	(.L_11845 - .L_11844)
.L_11844:
        /*00e4*/ 	.word	0x00000100
        /*00e8*/ 	.word	0x00000001
        /*00ec*/ 	.word	0x00000001


	//----- nvinfo : EIATTR_CRS_STACK_SIZE
	.align		4
.L_11845:
        /*00f0*/ 	.byte	0x04, 0x1e
        /*00f2*/ 	.short	(.L_11847 - .L_11846)
.L_11846:
        /*00f4*/ 	.word	0x00000000


	//----- nvinfo : EIATTR_CBANK_PARAM_SIZE
	.align		4
.L_11847:
        /*00f8*/ 	.byte	0x03, 0x19
        /*00fa*/ 	.short	0x0060


	//----- nvinfo : EIATTR_PARAM_CBANK
	.align		4
        /*00fc*/ 	.byte	0x04, 0x0a
        /*00fe*/ 	.short	(.L_11849 - .L_11848)
	.align		4
.L_11848:
        /*0100*/ 	.word	index@(.nv.constant0._ZN18transformer_engine6detail38cast_transpose_fused_kernel_notalignedILb0ELb0ELb1EfNS_16CTDBiasDActParamI13__nv_bfloat16S3_6__halffEELi4ELi4ENS_5EmptyEXadL_ZNS_4siluIffEET_T0_RKS6_EEEEvT3_mmm)
        /*0104*/ 	.short	0x0380
        /*0106*/ 	.short	0x0060


	//----- nvinfo : EIATTR_SW_WAR
	.align		4
.L_11849:
        /*0108*/ 	.byte	0x04, 0x36
        /*010a*/ 	.short	(.L_11851 - .L_11850)
.L_11850:
        /*010c*/ 	.word	0x00000008
.L_11851:


//--------------------- .nv.info._ZN18transformer_engine6detail38cast_transpose_fused_kernel_notalignedILb0ELb0ELb1EfNS_16CTDBiasDActParamI13__nv_bfloat16S3_ffEELi4ELi2ENS_5EmptyEXadL_ZNS_4siluIffEET_T0_RKS5_EEEEvT3_mmm --------------------------
	.section	.nv.info._ZN18transformer_engine6detail38cast_transpose_fused_kernel_notalignedILb0ELb0ELb1EfNS_16CTDBiasDActParamI13__nv_bfloat16S3_ffEELi4ELi2ENS_5EmptyEXadL_ZNS_4siluIffEET_T0_RKS5_EEEEvT3_mmm,"",@"SHT_CUDA_INFO"
	.sectionflags	@""
	.align	4


	//----- nvinfo : EIATTR_CUDA_API_VERSION
	.align		4
        /*0000*/ 	.byte	0x04, 0x37
        /*0002*/ 	.short	(.L_11853 - .L_11852)
.L_11852:
        /*0004*/ 	.word	0x00000082


	//----- nvinfo : EIATTR_KPARAM_INFO
	.align		4
.L_11853:
        /*0008*/ 	.byte	0x04, 0x17
        /*000a*/ 	.short	(.L_11855 - .L_11854)
.L_11854:
        /*000c*/ 	.word	0x00000000
        /*0010*/ 	.short	0x0003
        /*0012*/ 	.short	0x0058
        /*0014*/ 	.byte	0x00, 0xf0, 0x21, 0x00


	//----- nvinfo : EIATTR_KPARAM_INFO
	.align		4
.L_11855:
        /*0018*/ 	.byte	0x04, 0x17
        /*001a*/ 	.short	(.L_11857 - .L_11856)
.L_11856:
        /*001c*/ 	.word	0x00000000
        /*0020*/ 	.short	0x0002
        /*0022*/ 	.short	0x0050
        /*0024*/ 	.byte	0x00, 0xf0, 0x21, 0x00


	//----- nvinfo : EIATTR_KPARAM_INFO
	.align		4
.L_11857:
        /*0028*/ 	.byte	0x04, 0x17
        /*002a*/ 	.short	(.L_11859 - .L_11858)
.L_11858:
        /*002c*/ 	.word	0x00000000
        /*0030*/ 	.short	0x0001
        /*0032*/ 	.short	0x0048
        /*0034*/ 	.byte	0x00, 0xf0, 0x21, 0x00


	//----- nvinfo : EIATTR_KPARAM_INFO
	.align		4
.L_11859:
        /*0038*/ 	.byte	0x04, 0x17
        /*003a*/ 	.short	(.L_11861 - .L_11860)
.L_11860:
        /*003c*/ 	.word	0x00000000
        /*0040*/ 	.short	0x0000
        /*0042*/ 	.short	0x0000
        /*0044*/ 	.byte	0x00, 0xf0, 0x21, 0x01


	//----- nvinfo : EIATTR_SPARSE_MMA_MASK
	.align		4
.L_11861:
        /*0048*/ 	.byte	0x03, 0x50
        /*004a*/ 	.short	0x0000


	//----- nvinfo : EIATTR_MAXREG_COUNT
	.align		4
        /*004c*/ 	.byte	0x03, 0x1b
        /*004e*/ 	.short	0x00ff


	//----- nvinfo : EIATTR_NUM_BARRIERS
	.align		4
        /*0050*/ 	.byte	0x02, 0x4c
        /*0052*/ 	.byte	0x01
	.zero		1


	//----- nvinfo : EIATTR_MERCURY_ISA_VERSION
	.align		4
        /*0054*/ 	.byte	0x03, 0x5f
        /*0056*/ 	.short	0x0101


	//----- nvinfo : EIATTR_INT_WARP_WIDE_INSTR_OFFSETS
	.align		4
        /*0058*/ 	.byte	0x04, 0x31
        /*005a*/ 	.short	(.L_11863 - .L_11862)


	//   ....[0]....
.L_11862:
        /*005c*/ 	.word	0x00000750


	//   ....[1]....
        /*0060*/ 	.word	0x00001860


	//   ....[2]....
        /*0064*/ 	.word	0x00002860


	//----- nvinfo : EIATTR_COOP_GROUP_MASK_REGIDS
	.align		4
.L_11863:
        /*0068*/ 	.byte	0x04, 0x29
        /*006a*/ 	.short	(.L_11865 - .L_11864)


	//   ....[0]....
.L_11864:
        /*006c*/ 	.word	0xffffffff


	//   ....[1]....
        /*0070*/ 	.word	0xffffffff


	//   ....[2]....
        /*0074*/ 	.word	0xffffffff


	//   ....[3]....
        /*0078*/ 	.word	0xffffffff


	//   ....[4]....
        /*007c*/ 	.word	0xffffffff


	//   ....[5]....
        /*0080*/ 	.word	0xffffffff


	//   ....[6]....
        /*0084*/ 	.word	0xffffffff


	//   ....[7]....
        /*0088*/ 	.word	0xffffffff


	//   ....[8]....
        /*008c*/ 	.word	0x05000004


	//   ....[9]....
        /*0090*/ 	.word	0x05000004


	//   ....[10]....
        /*0094*/ 	.word	0x05000004


	//----- nvinfo : EIATTR_COOP_GROUP_INSTR_OFFSETS
	.align		4
.L_11865:
        /*0098*/ 	.byte	0x04, 0x28
        /*009a*/ 	.short	(.L_11867 - .L_11866)


	//   ....[0]....
.L_11866:
        /*009c*/ 	.word	0x00006770


	//   ....[1]....
        /*00a0*/ 	.word	0x000067d0


	//   ....[2]....
        /*00a4*/ 	.word	0x00006810


	//   ....[3]....
        /*00a8*/ 	.word	0x00006830


	//   ....[4]....
        /*00ac*/ 	.word	0x00006850


	//   ....[5]....
        /*00b0*/ 	.word	0x00006940


	//   ....[6]....
        /*00b4*/ 	.word	0x00006960


	//   ....[7]....
        /*00b8*/ 	.word	0x00006980


	//   ....[8]....
        /*00bc*/ 	.word	0x00006b80


	//   ....[9]....
        /*00c0*/ 	.word	0x00006bf0


	//   ....[10]....
        /*00c4*/ 	.word	0x00006c60


	//----- nvinfo : EIATTR_VRC_CTA_INIT_COUNT
	.align		4
.L_11867:
        /*00c8*/ 	.byte	0x02, 0x4a
	.zero		1
	.zero		1


	//----- nvinfo : EIATTR_EXIT_INSTR_OFFSETS
	.align		4
        /*00cc*/ 	.byte	0x04, 0x1c
        /*00ce*/ 	.short	(.L_11869 - .L_11868)


	//   ....[0]....
.L_11868:
        /*00d0*/ 	.word	0x00000080


	//   ....[1]....
        /*00d4*/ 	.word	0x00006a30


	//   ....[2]....
        /*00d8*/ 	.word	0x00006b30


	//----- nvinfo : EIATTR_MAX_THREADS
	.align		4
.L_11869:
        /*00dc*/ 	.byte	0x04, 0x05
        /*00de*/ 	.short	(.L_11871 - .L_11870)
.L_11870:
        /*00e0*/ 	.word	0x00000100
        /*00e4*/ 	.word	0x00000001
        /*00e8*/ 	.word	0x00000001


	//----- nvinfo : EIATTR_CRS_STACK_SIZE
	.align		4
.L_11871:
        /*00ec*/ 	.byte	0x04, 0x1e
        /*00ee*/ 	.short	(.L_11873 - .L_11872)
.L_11872:
        /*00f0*/ 	.word	0x00000000


	//----- nvinfo : EIATTR_CBANK_PARAM_SIZE
	.align		4
.L_11873:
        /*00f4*/ 	.byte	0x03, 0x19
        /*00f6*/ 	.short	0x0060


	//----- nvinfo : EIATTR_PARAM_CBANK
	.align		4
        /*00f8*/ 	.byte	0x04, 0x0a
        /*00fa*/ 	.short	(.L_11875 - .L_11874)
	.align		4
.L_11874:
        /*00fc*/ 	.word	index@(.nv.constant0._ZN18transformer_engine6detail38cast_transpose_fused_kernel_notalignedILb0ELb0ELb1EfNS_16CTDBiasDActParamI13__nv_bfloat16S3_ffEELi4ELi2ENS_5EmptyEXadL_ZNS_4siluIffEET_T0_RKS5_EEEEvT3_mmm)
        /*0100*/ 	.short	0x0380
        /*0102*/ 	.short	0x0060


	//----- nvinfo : EIATTR_SW_WAR
	.align		4
.L_11875:
        /*0104*/ 	.byte	0x04, 0x36
        /*0106*/ 	.short	(.L_11877 - .L_11876)
.L_11876:
        /*0108*/ 	.word	0x00000008
.L_11877:


//--------------------- .nv.info._ZN18transformer_engine6detail38cast_transpose_fused_kernel_notalignedILb0ELb0ELb1EfNS_16CTDBiasDActParamI6__halfS3_13__nv_fp8_e4m3fEELi4ELi8ENS_5EmptyEXadL_ZNS_4siluIffEET_T0_RKS6_EEEEvT3_mmm --------------------------
	.section	.nv.info._ZN18transformer_engine6detail38cast_transpose_fused_kernel_notalignedILb0ELb0ELb1EfNS_16CTDBiasDActParamI6__halfS3_13__nv_fp8_e4m3fEELi4ELi8ENS_5EmptyEXadL_ZNS_4siluIffEET_T0_RKS6_EEEEvT3_mmm,"",@"SHT_CUDA_INFO"
	.sectionflags	@""
	.align	4


	//----- nvinfo : EIATTR_CUDA_API_VERSION
	.align		4
        /*0000*/ 	.byte	0x04, 0x37
        /*0002*/ 	.short	(.L_11879 - .L_11878)
.L_11878:
        /*0004*/ 	.word	0x00000082


	//----- nvinfo : EIATTR_KPARAM_INFO
	.align		4
.L_11879:
        /*0008*/ 	.byte	0x04, 0x17
        /*000a*/ 	.short	(.L_11881 - .L_11880)
.L_11880:
        /*000c*/ 	.word	0x00000000
        /*0010*/ 	.short	0x0003
        /*0012*/ 	.short	0x0058
        /*0014*/ 	.byte	0x00, 0xf0, 0x21, 0x00


	//----- nvinfo : EIATTR_KPARAM_INFO
	.align		4
.L_11881:
        /*0018*/ 	.byte	0x04, 0x17
        /*001a*/ 	.short	(.L_11883 - .L_11882)
.L_11882:
        /*001c*/ 	.word	0x00000000
        /*0020*/ 	.short	0x0002
        /*0022*/ 	.short	0x0050
        /*0024*/ 	.byte	0x00, 0xf0, 0x21, 0x00


	//----- nvinfo : EIATTR_KPARAM_INFO
	.align		4
.L_11883:
        /*0028*/ 	.byte	0x04, 0x17
        /*002a*/ 	.short	(.L_11885 - .L_11884)
.L_11884:
        /*002c*/ 	.word	0x00000000
        /*0030*/ 	.short	0x0001
        /*0032*/ 	.short	0x0048
        /*0034*/ 	.byte	0x00, 0xf0, 0x21, 0x00


	//----- nvinfo : EIATTR_KPARAM_INFO
	.align		4
.L_11885:
        /*0038*/ 	.byte	0x04, 0x17
        /*003a*/ 	.short	(.L_11887 - .L_11886)
.L_11886:
        /*003c*/ 	.word	0x00000000
        /*0040*/ 	.short	0x0000
        /*0042*/ 	.short	0x0000
        /*0044*/ 	.byte	0x00, 0xf0, 0x21, 0x01


	//----- nvinfo : EIATTR_SPARSE_MMA_MASK
	.align		4
.L_11887:
        /*0048*/ 	.byte	0x03, 0x50
        /*004a*/ 	.short	0x0000


	//----- nvinfo : EIATTR_MAXREG_COUNT
	.align		4
        /*004c*/ 	.byte	0x03, 0x1b
        /*004e*/ 	.short	0x00ff


	//----- nvinfo : EIATTR_NUM_BARRIERS
	.align		4
        /*0050*/ 	.byte	0x02, 0x4c
        /*0052*/ 	.byte	0x01
	.zero		1


	//----- nvinfo : EIATTR_MERCURY_ISA_VERSION
	.align		4
        /*0054*/ 	.byte	0x03, 0x5f
        /*0056*/ 	.short	0x0101


	//----- nvinfo : EIATTR_COOP_GROUP_MASK_REGIDS
	.align		4
        /*0058*/ 	.byte	0x04, 0x29
        /*005a*/ 	.short	(.L_11889 - .L_11888)


	//   ....[0]....
.L_11888:
        /*005c*/ 	.word	0xffffffff


	//   ....[1]....
        /*0060*/ 	.word	0xffffffff


	//   ....[2]....
        /*0064*/ 	.word	0xffffffff


	//   ....[3]....
        /*0068*/ 	.word	0xffffffff


	//   ....[4]....
        /*006c*/ 	.word	0xffffffff


	//   ....[5]....
        /*0070*/ 	.word	0xffffffff


	//   ....[6]....
        /*0074*/ 	.word	0xffffffff


	//   ....[7]....
        /*0078*/ 	.word	0xffffffff


	//   ....[8]....
        /*007c*/ 	.word	0x05000004


	//   ....[9]....
        /*0080*/ 	.word	0x05000004


	//   ....[10]....
        /*0084*/ 	.word	0x05000004


	//----- nvinfo : EIATTR_COOP_GROUP_INSTR_OFFSETS
	.align		4
.L_11889:
        /*0088*/ 	.byte	0x04, 0x28
        /*008a*/ 	.short	(.L_11891 - .L_11890)


	//   ....[0]....
.L_11890:
        /*008c*/ 	.word	0x00015870


	//   ....[1]....
        /*0090*/ 	.word	0x000158d0


	//   ....[2]....
        /*0094*/ 	.word	0x00015910


	//   ....[3]....
        /*0098*/ 	.word	0x00015930


	//   ....[4]....
        /*009c*/ 	.word	0x00015950


	//   ....[5]....
        /*00a0*/ 	.word	0x00015a40


	//   ....[6]....
        /*00a4*/ 	.word	0x00015a60


	//   ....[7]....
        /*00a8*/ 	.word	0x00015a80


	//   ....[8]....
        /*00ac*/ 	.word	0x00015c90


	//   ....[9]....
        /*00b0*/ 	.word	0x00015d00


	//   ....[10]....
        /*00b4*/ 	.word	0x00015d70


	//----- nvinfo : EIATTR_VRC_CTA_INIT_COUNT
	.align		4
.L_11891:
        /*00b8*/ 	.byte	0x02, 0x4a
	.zero		1
	.zero		1


	//----- nvinfo : EIATTR_EXIT_INSTR_OFFSETS
	.align		4
        /*00bc*/ 	.byte	0x04, 0x1c
        /*00be*/ 	.short	(.L_11893 - .L_11892)


	//   ....[0]....
.L_11892:
        /*00c0*/ 	.word	0x00000080


	//   ....[1]....
        /*00c4*/ 	.word	0x00015b40


	//   ....[2]....
        /*00c8*/ 	.word	0x00015c40


	//----- nvinfo : EIATTR_MAX_THREADS
	.align		4
.L_11893:
        /*00cc*/ 	.byte	0x04, 0x05
        /*00ce*/ 	.short	(.L_11895 - .L_11894)
.L_11894:
        /*00d0*/ 	.word	0x00000100
        /*00d4*/ 	.word	0x00000001
        /*00d8*/ 	.word	0x00000001


	//----- nvinfo : EIATTR_CRS_STACK_SIZE
	.align		4
.L_11895:
        /*00dc*/ 	.byte	0x04, 0x1e
        /*00de*/ 	.short	(.L_11897 - .L_11896)
.L_11896:
        /*00e0*/ 	.word	0x00000000


	//----- nvinfo : EIATTR_CBANK_PARAM_SIZE
	.align		4
.L_11897:
        /*00e4*/ 	.byte	0x03, 0x19
        /*00e6*/ 	.short	0x0060


	//----- nvinfo : EIATTR_PARAM_CBANK
	.align		4
        /*00e8*/ 	.byte	0x04, 0x0a
        /*00ea*/ 	.short	(.L_11899 - .L_11898)
	.align		4
.L_11898:
        /*00ec*/ 	.word	index@(.nv.constant0._ZN18transformer_engine6detail38cast_transpose_fused_kernel_notalignedILb0ELb0ELb1EfNS_16CTDBiasDActParamI6__halfS3_13__nv_fp8_e4m3fEELi4ELi8ENS_5EmptyEXadL_ZNS_4siluIffEET_T0_RKS6_EEEEvT3_mmm)
        /*00f0*/ 	.short	0x0380
        /*00f2*/ 	.short	0x0060


	//----- nvinfo : EIATTR_SW_WAR
	.align		4
.L_11899:
        /*00f4*/ 	.byte	0x04, 0x36
        /*00f6*/ 	.short	(.L_11901 - .L_11900)
.L_11900:
        /*00f8*/ 	.word	0x00000008
.L_11901:


//--------------------- .nv.info._ZN18transformer_engine6detail38cast_transpose_fused_kernel_notalignedILb0ELb0ELb1EfNS_16CTDBiasDActParamI6__halfS3_13__nv_fp8_e5m2fEELi4ELi8ENS_5EmptyEXadL_ZNS_4siluIffEET_T0_RKS6_EEEEvT3_mmm --------------------------
	.section	.nv.info._ZN18transformer_engine6detail38cast_transpose_fused_kernel_notalignedILb0ELb0ELb1EfNS_16CTDBiasDActParamI6__halfS3_13__nv_fp8_e5m2fEELi4ELi8ENS_5EmptyEXadL_ZNS_4siluIffEET_T0_RKS6_EEEEvT3_mmm,"",@"SHT_CUDA_INFO"
	.sectionflags	@""
	.align	4


	//----- nvinfo : EIATTR_CUDA_API_VERSION
	.align		4
        /*0000*/ 	.byte	0x04, 0x37
        /*0002*/ 	.short	(.L_11903 - .L_11902)
.L_11902:
        /*0004*/ 	.word	0x00000082


	//----- nvinfo : EIATTR_KPARAM_INFO
	.align		4
.L_11903:
        /*0008*/ 	.byte	0x04, 0x17
        /*000a*/ 	.short	(.L_11905 - .L_11904)
.L_11904:
        /*000c*/ 	.word	0x00000000
        /*0010*/ 	.short	0x0003
        /*0012*/ 	.short	0x0058
        /*0014*/ 	.byte	0x00, 0xf0, 0x21, 0x00


	//----- nvinfo : EIATTR_KPARAM_INFO
	.align		4
.L_11905:
        /*0018*/ 	.byte	0x04, 0x17
        /*001a*/ 	.short	(.L_11907 - .L_11906)
.L_11906:
        /*001c*/ 	.word	0x00000000
        /*0020*/ 	.short	0x0002
        /*0022*/ 	.short	0x0050
        /*0024*/ 	.byte	0x00, 0xf0, 0x21, 0x00


	//----- nvinfo : EIATTR_KPARAM_INFO
	.align		4
.L_11907:
        /*0028*/ 	.byte	0x04, 0x17
        /*002a*/ 	.short	(.L_11909 - .L_11908)
.L_11908:
        /*002c*/ 	.word	0x00000000
        /*0030*/ 	.short	0x0001
        /*0032*/ 	.short	0x0048
        /*0034*/ 	.byte	0x00, 0xf0, 0x21, 0x00


	//----- nvinfo : EIATTR_KPARAM_INFO
	.align		4
.L_11909:
        /*0038*/ 	.byte	0x04, 0x17
        /*003a*/ 	.short	(.L_11911 - .L_11910)
.L_11910:
        /*003c*/ 	.word	0x00000000
        /*0040*/ 	.short	0x0000
        /*0042*/ 	.short	0x0000
        /*0044*/ 	.byte	0x00, 0xf0, 0x21, 0x01


	//----- nvinfo : EIATTR_SPARSE_MMA_MASK
	.align		4
.L_11911:
        /*0048*/ 	.byte	0x03, 0x50
        /*004a*/ 	.short	0x0000


	//----- nvinfo : EIATTR_MAXREG_COUNT
	.align		4
        /*004c*/ 	.byte	0x03, 0x1b
        /*004e*/ 	.short	0x00ff


	//----- nvinfo : EIATTR_NUM_BARRIERS
	.align		4
        /*0050*/ 	.byte	0x02, 0x4c
        /*0052*/ 	.byte	0x01
	.zero		1


	//----- nvinfo : EIATTR_MERCURY_ISA_VERSION
	.align		4
        /*0054*/ 	.byte	0x03, 0x5f
        /*0056*/ 	.short	0x0101


	//----- nvinfo : EIATTR_COOP_GROUP_MASK_REGIDS
	.align		4
        /*0058*/ 	.byte	0x04, 0x29
        /*005a*/ 	.short	(.L_11913 - .L_11912)


	//   ....[0]....
.L_11912:
        /*005c*/ 	.word	0xffffffff


	//   ....[1]....
        /*0060*/ 	.word	0xffffffff


	//   ....[2]....
        /*0064*/ 	.word	0xffffffff


	//   ....[3]....
        /*0068*/ 	.word	0xffffffff


	//   ....[4]....
        /*006c*/ 	.word	0xffffffff


	//   ....[5]....
        /*0070*/ 	.word	0xffffffff


	//   ....[6]....
        /*0074*/ 	.word	0xffffffff


	//   ....[7]....
        /*0078*/ 	.word	0xffffffff


	//   ....[8]....
        /*007c*/ 	.word	0x05000004


	//   ....[9]....
        /*0080*/ 	.word	0x05000004


	//   ....[10]....
        /*0084*/ 	.word	0x05000004


	//----- nvinfo : EIATTR_COOP_GROUP_INSTR_OFFSETS
	.align		4
.L_11913:
        /*0088*/ 	.byte	0x04, 0x28
        /*008a*/ 	.short	(.L_11915 - .L_11914)


	//   ....[0]....
.L_11914:
        /*008c*/ 	.word	0x00015870


	//   ....[1]....
        /*0090*/ 	.word	0x000158d0


	//   ....[2]....
        /*0094*/ 	.word	0x00015910


	//   ....[3]....
        /*0098*/ 	.word	0x00015930


	//   ....[4]....
        /*009c*/ 	.word	0x00015950


	//   ....[5]....
        /*00a0*/ 	.word	0x00015a40


	//   ....[6]....
        /*00a4*/ 	.word	0x00015a60


	//   ....[7]....
        /*00a8*/ 	.word	0x00015a80


	//   ....[8]....
        /*00ac*/ 	.word	0x00015c90


	//   ....[9]....
        /*00b0*/ 	.word	0x00015d00


	//   ....[10]....
        /*00b4*/ 	.word	0x00015d70


	//----- nvinfo : EIATTR_VRC_CTA_INIT_COUNT
	.align		4
.L_11915:
        /*00b8*/ 	.byte	0x02, 0x4a
	.zero		1
	.zero		1


	//----- nvinfo : EIATTR_EXIT_INSTR_OFFSETS
	.align		4
        /*00bc*/ 	.byte	0x04, 0x1c
        /*00be*/ 	.short	(.L_11917 - .L_11916)


	//   ....[0]....
.L_11916:
        /*00c0*/ 	.word	0x00000080


	//   ....[1]....
        /*00c4*/ 	.word	0x00015b40


	//   ....[2]....
        /*00c8*/ 	.word	0x00015c40


	//----- nvinfo : EIATTR_MAX_THREADS
	.align		4
.L_11917:
        /*00cc*/ 	.byte	0x04, 0x05
        /*00ce*/ 	.short	(.L_11919 - .L_11918)
.L_11918:
        /*00d0*/ 	.word	0x00000100
        /*00d4*/ 	.word	0x00000001
        /*00d8*/ 	.word	0x00000001


	//----- nvinfo : EIATTR_CRS_STACK_SIZE
	.align		4
.L_11919:
        /*00dc*/ 	.byte	0x04, 0x1e
        /*00de*/ 	.short	(.L_11921 - .L_11920)
.L_11920:
        /*00e0*/ 	.word	0x00000000


	//----- nvinfo : EIATTR_CBANK_PARAM_SIZE
	.align		4
.L_11921:
        /*00e4*/ 	.byte	0x03, 0x19
        /*00e6*/ 	.short	0x0060


	//----- nvinfo : EIATTR_PARAM_CBANK
	.align		4
        /*00e8*/ 	.byte	0x04, 0x0a
        /*00ea*/ 	.short	(.L_11923 - .L_11922)
	.align		4
.L_11922:
        /*00ec*/ 	.word	index@(.nv.constant0._ZN18transformer_engine6detail38cast_transpose_fused_kernel_notalignedILb0ELb0ELb1EfNS_16CTDBiasDActParamI6__halfS3_13__nv_fp8_e5m2fEELi4ELi8ENS_5EmptyEXadL_ZNS_4siluIffEET_T0_RKS6_EEEEvT3_mmm)
        /*00f0*/ 	.short	0x0380
        /*00f2*/ 	.short	0x0060


	//----- nvinfo : EIATTR_SW_WAR
	.align		4
.L_11923:
        /*00f4*/ 	.byte	0x04, 0x36
        /*00f6*/ 	.short	(.L_11925 - .L_11924)
.L_11924:
        /*00f8*/ 	.word	0x00000008
.L_11925:


//--------------------- .nv.info._ZN18transformer_engine6detail38cast_transpose_fused_kernel_notalignedILb0ELb0ELb1EfNS_16CTDBiasDActParamI6__halfS3_13__nv_bfloat16fEELi4ELi4ENS_5EmptyEXadL_ZNS_4siluIffEET_T0_RKS6_EEEEvT3_mmm --------------------------
	.section	.nv.info._ZN18transformer_engine6detail38cast_transpose_fused_kernel_notalignedILb0ELb0ELb1EfNS_16CTDBiasDActParamI6__halfS3_13__nv_bfloat16fEELi4ELi4ENS_5EmptyEXadL_ZNS_4siluIffEET_T0_RKS6_EEEEvT3_mmm,"",@"SHT_CUDA_INFO"
	.sectionflags	@""
	.align	4


	//----- nvinfo : EIATTR_CUDA_API_VERSION
	.align		4
        /*0000*/ 	.byte	0x04, 0x37
        /*0002*/ 	.short	(.L_11927 - .L_11926)
.L_11926:
        /*0004*/ 	.word	0x00000082


	//----- nvinfo : EIATTR_KPARAM_INFO
	.align		4
.L_11927:
        /*0008*/ 	.byte	0x04, 0x17
        /*000a*/ 	.short	(.L_11929 - .L_11928)
.L_11928:
        /*000c*/ 	.word	0x00000000
        /*0010*/ 	.short	0x0003
        /*0012*/ 	.short	0x0058
        /*0014*/ 	.byte	0x00, 0xf0, 0x21, 0x00


	//----- nvinfo : EIATTR_KPARAM_INFO
	.align		4
.L_11929:
        /*0018*/ 	.byte	0x04, 0x17
        /*001a*/ 	.short	(.L_11931 - .L_11930)
.L_11930:
        /*001c*/ 	.word	0x00000000
        /*0020*/ 	.short	0x0002
        /*0022*/ 	.short	0x0050
        /*0024*/ 	.byte	0x00, 0xf0, 0x21, 0x00


	//----- nvinfo : EIATTR_KPARAM_INFO
	.align		4
.L_11931:
        /*0028*/ 	.byte	0x04, 0x17
        /*002a*/ 	.short	(.L_11933 - .L_11932)
.L_11932:
        /*002c*/ 	.word	0x00000000
        /*0030*/ 	.short	0x0001
        /*0032*/ 	.short	0x0048
        /*0034*/ 	.byte	0x00, 0xf0, 0x21, 0x00


	//----- nvinfo : EIATTR_KPARAM_INFO
	.align		4
.L_11933:
        /*0038*/ 	.byte	0x04, 0x17
        /*003a*/ 	.short	(.L_11935 - .L_11934)
.L_11934:
        /*003c*/ 	.word	0x00000000
        /*0040*/ 	.short	0x0000
        /*0042*/ 	.short	0x0000
        /*0044*/ 	.byte	0x00, 0xf0, 0x21, 0x01


	//----- nvinfo : EIATTR_SPARSE_MMA_MASK
	.align		4
.L_11935:
        /*0048*/ 	.byte	0x03, 0x50
        /*004a*/ 	.short	0x0000


	//----- nvinfo : EIATTR_MAXREG_COUNT
	.align		4
        /*004c*/ 	.byte	0x03, 0x1b
        /*004e*/ 	.short	0x00ff


	//----- nvinfo : EIATTR_NUM_BARRIERS
	.align		4
        /*0050*/ 	.byte	0x02, 0x4c
        /*0052*/ 	.byte	0x01
	.zero		1


	//----- nvinfo : EIATTR_MERCURY_ISA_VERSION
	.align		4
        /*0054*/ 	.byte	0x03, 0x5f
        /*0056*/ 	.short	0x0101


	//----- nvinfo : EIATTR_INT_WARP_WIDE_INSTR_OFFSETS
	.align		4
        /*0058*/ 	.byte	0x04, 0x31
        /*005a*/ 	.short	(.L_11937 - .L_11936)


	//   ....[0]....
.L_11936:
        /*005c*/ 	.word	0x00000760


	//   ....[1]....
        /*0060*/ 	.word	0x00000810


	//   ....[2]....
        /*0064*/ 	.word	0x00002ce0


	//   ....[3]....
        /*0068*/ 	.word	0x000051a0


	//----- nvinfo : EIATTR_COOP_GROUP_MASK_REGIDS
	.align		4
.L_11937:
        /*006c*/ 	.byte	0x04, 0x29
        /*006e*/ 	.short	(.L_11939 - .L_11938)


	//   ....[0]....
.L_11938:
        /*0070*/ 	.word	0xffffffff


	//   ....[1]....
        /*0074*/ 	.word	0xffffffff


	//   ....[2]....
        /*0078*/ 	.word	0xffffffff


	//   ....[3]....
        /*007c*/ 	.word	0xffffffff


	//   ....[4]....
        /*0080*/ 	.word	0xffffffff


	//   ....[5]....
        /*0084*/ 	.word	0xffffffff


	//   ....[6]....
        /*0088*/ 	.word	0xffffffff


	//   ....[7]....
        /*008c*/ 	.word	0xffffffff


	//   ....[8]....
        /*0090*/ 	.word	0x05000004


	//   ....[9]....
        /*0094*/ 	.word	0x05000004


	//   ....[10]....
        /*0098*/ 	.word	0x05000004


	//----- nvinfo : EIATTR_COOP_GROUP_INSTR_OFFSETS
	.align		4
.L_11939:
        /*009c*/ 	.byte	0x04, 0x28
        /*009e*/ 	.short	(.L_11941 - .L_11940)


	//   ....[0]....
.L_11940:
        /*00a0*/ 	.word	0x0000b5b0


	//   ....[1]....
        /*00a4*/ 	.word	0x0000b610


	//   ....[2]....
        /*00a8*/ 	.word	0x0000b650


	//   ....[3]....
        /*00ac*/ 	.word	0x0000b670


	//   ....[4]....
        /*00b0*/ 	.word	0x0000b690


	//   ....[5]....
        /*00b4*/ 	.word	0x0000b780


	//   ....[6]....
        /*00b8*/ 	.word	0x0000b7a0


	//   ....[7]....
        /*00bc*/ 	.word	0x0000b7c0


	//   ....[8]....
        /*00c0*/ 	.word	0x0000b9c0


	//   ....[9]....
        /*00c4*/ 	.word	0x0000ba30


	//   ....[10]....
        /*00c8*/ 	.word	0x0000baa0


	//----- nvinfo : EIATTR_VRC_CTA_INIT_COUNT
	.align		4
.L_11941:
        /*00cc*/ 	.byte	0x02, 0x4a
	.zero		1
	.zero		1


	//----- nvinfo : EIATTR_EXIT_INSTR_OFFSETS
	.align		4
        /*00d0*/ 	.byte	0x04, 0x1c
        /*00d2*/ 	.short	(.L_11943 - .L_11942)


	//   ....[0]....
.L_11942:
        /*00d4*/ 	.word	0x00000080


	//   ....[1]....
        /*00d8*/ 	.word	0x0000b870


	//   ....[2]....
        /*00dc*/ 	.word	0x0000b970


	//----- nvinfo : EIATTR_MAX_THREADS
	.align		4
.L_11943:
        /*00e0*/ 	.byte	0x04, 0x05
        /*00e2*/ 	.short	(.L_11945 - .L_11944)
.L_11944:
        /*00e4*/ 	.word	0x00000100
        /*00e8*/ 	.word	0x00000001
        /*00ec*/ 	.word	0x00000001


	//----- nvinfo : EIATTR_CRS_STACK_SIZE
	.align		4
.L_11945:
        /*00f0*/ 	.byte	0x04, 0x1e
        /*00f2*/ 	.short	(.L_11947 - .L_11946)
.L_11946:
        /*00f4*/ 	.word	0x00000000


	//----- nvinfo : EIATTR_CBANK_PARAM_SIZE
	.align		4
.L_11947:
        /*00f8*/ 	.byte	0x03, 0x19
        /*00fa*/ 	.short	0x0060


	//----- nvinfo : EIATTR_PARAM_CBANK
	.align		4
        /*00fc*/ 	.byte	0x04, 0x0a
        /*00fe*/ 	.short	(.L_11949 - .L_11948)
	.align		4
.L_11948:
        /*0100*/ 	.word	index@(.nv.constant0._ZN18transformer_engine6detail38cast_transpose_fused_kernel_notalignedILb0ELb0ELb1EfNS_16CTDBiasDActParamI6__halfS3_13__nv_bfloat16fEELi4ELi4ENS_5EmptyEXadL_ZNS_4siluIffEET_T0_RKS6_EEEEvT3_mmm)
        /*0104*/ 	.short	0x0380
        /*0106*/ 	.short	0x0060


	//----- nvinfo : EIATTR_SW_WAR
	.align		4
.L_11949:
        /*0108*/ 	.byte	0x04, 0x36
        /*010a*/ 	.short	(.L_11951 - .L_11950)
.L_11950:
        /*010c*/ 	.word	0x00000008
.L_11951:


//--------------------- .nv.info._ZN18transformer_engine6detail38cast_transpose_fused_kernel_notalignedILb0ELb0ELb1EfNS_16CTDBiasDActParamI6__halfS3_S3_fEELi4ELi4ENS_5EmptyEXadL_ZNS_4siluIffEET_T0_RKS5_EEEEvT3_mmm --------------------------
	.section	.nv.info._ZN18transformer_engine6detail38cast_transpose_fused_kernel_notalignedILb0ELb0ELb1EfNS_16CTDBiasDActParamI6__halfS3_S3_fEELi4ELi4ENS_5EmptyEXadL_ZNS_4siluIffEET_T0_RKS5_EEEEvT3_mmm,"",@"SHT_CUDA_INFO"
	.sectionflags	@""
	.align	4


	//----- nvinfo : EIATTR_CUDA_API_VERSION
	.align		4
        /*0000*/ 	.byte	0x04, 0x37
        /*0002*/ 	.short	(.L_11953 - .L_11952)
.L_11952:
        /*0004*/ 	.word	0x00000082


	//----- nvinfo : EIATTR_KPARAM_INFO
	.align		4
.L_11953:
        /*0008*/ 	.byte	0x04, 0x17
        /*000a*/ 	.short	(.L_11955 - .L_11954)
.L_11954:
        /*000c*/ 	.word	0x00000000
        /*0010*/ 	.short	0x0003
        /*0012*/ 	.short	0x0058
        /*0014*/ 	.byte	0x00, 0xf0, 0x21, 0x00


	//----- nvinfo : EIATTR_KPARAM_INFO
	.align		4
.L_11955:
        /*0018*/ 	.byte	0x04, 0x17
        /*001a*/ 	.short	(.L_11957 - .L_11956)
.L_11956:
        /*001c*/ 	.word	0x00000000
        /*0020*/ 	.short	0x0002
        /*0022*/ 	.short	0x0050
        /*0024*/ 	.byte	0x00, 0xf0, 0x21, 0x00


	//----- nvinfo : EIATTR_KPARAM_INFO
	.align		4
.L_11957:
        /*0028*/ 	.byte	0x04, 0x17
        /*002a*/ 	.short	(.L_11959 - .L_11958)
.L_11958:
        /*002c*/ 	.word	0x00000000
        /*0030*/ 	.short	0x0001
        /*0032*/ 	.short	0x0048
        /*0034*/ 	.byte	0x00, 0xf0, 0x21, 0x00


	//----- nvinfo : EIATTR_KPARAM_INFO
	.align		4
.L_11959:
        /*0038*/ 	.byte	0x04, 0x17
        /*003a*/ 	.short	(.L_11961 - .L_11960)
.L_11960:
        /*003c*/ 	.word	0x00000000
        /*0040*/ 	.short	0x0000
        /*0042*/ 	.short	0x0000
        /*0044*/ 	.byte	0x00, 0xf0, 0x21, 0x01


	//----- nvinfo : EIATTR_SPARSE_MMA_MASK
	.align		4
.L_11961:
        /*0048*/ 	.byte	0x03, 0x50
        /*004a*/ 	.short	0x0000


	//----- nvinfo : EIATTR_MAXREG_COUNT
	.align		4
        /*004c*/ 	.byte	0x03, 0x1b
        /*004e*/ 	.short	0x00ff


	//----- nvinfo : EIATTR_NUM_BARRIERS
	.align		4
        /*0050*/ 	.byte	0x02, 0x4c
        /*0052*/ 	.byte	0x01
	.zero		1


	//----- nvinfo : EIATTR_MERCURY_ISA_VERSION
	.align		4
        /*0054*/ 	.byte	0x03, 0x5f
        /*0056*/ 	.short	0x0101


	//----- nvinfo : EIATTR_INT_WARP_WIDE_INSTR_OFFSETS
	.align		4
        /*0058*/ 	.byte	0x04, 0x31
        /*005a*/ 	.short	(.L_11963 - .L_11962)


	//   ....[0]....
.L_11962:
        /*005c*/ 	.word	0x00000760


	//   ....[1]....
        /*0060*/ 	.word	0x00000810


	//   ....[2]....
        /*0064*/ 	.word	0x00002ce0


	//   ....[3]....
        /*0068*/ 	.word	0x000051a0


	//----- nvinfo : EIATTR_COOP_GROUP_MASK_REGIDS
	.align		4
.L_11963:
        /*006c*/ 	.byte	0x04, 0x29
        /*006e*/ 	.short	(.L_11965 - .L_11964)


	//   ....[0]....
.L_11964:
        /*0070*/ 	.word	0xffffffff


	//   ....[1]....
        /*0074*/ 	.word	0xffffffff


	//   ....[2]....
        /*0078*/ 	.word	0xffffffff


	//   ....[3]....
        /*007c*/ 	.word	0xffffffff


	//   ....[4]....
        /*0080*/ 	.word	0xffffffff


	//   ....[5]....
        /*0084*/ 	.word	0xffffffff


	//   ....[6]....
        /*0088*/ 	.word	0xffffffff


	//   ....[7]....
        /*008c*/ 	.word	0xffffffff


	//   ....[8]....
        /*0090*/ 	.word	0x05000004


	//   ....[9]....
        /*0094*/ 	.word	0x05000004


	//   ....[10]....
        /*0098*/ 	.word	0x05000004


	//----- nvinfo : EIATTR_COOP_GROUP_INSTR_OFFSETS
	.align		4
.L_11965:
        /*009c*/ 	.byte	0x04, 0x28
        /*009e*/ 	.short	(.L_11967 - .L_11966)


	//   ....[0]....
.L_11966:
        /*00a0*/ 	.word	0x0000b5b0


	//   ....[1]....
        /*00a4*/ 	.word	0x0000b610


	//   ....[2]....
        /*00a8*/ 	.word	0x0000b650


	//   ....[3]....
        /*00ac*/ 	.word	0x0000b670


	//   ....[4]....
        /*00b0*/ 	.word	0x0000b690


	//   ....[5]....
        /*00b4*/ 	.word	0x0000b780


	//   ....[6]....
        /*00b8*/ 	.word	0x0000b7a0


	//   ....[7]....
        /*00bc*/ 	.word	0x0000b7c0


	//   ....[8]....
        /*00c0*/ 	.word	0x0000b9c0


	//   ....[9]....
        /*00c4*/ 	.word	0x0000ba30


	//   ....[10]....
        /*00c8*/ 	.word	0x0000baa0


	//----- nvinfo : EIATTR_VRC_CTA_INIT_COUNT
	.align		4
.L_11967:
        /*00cc*/ 	.byte	0x02, 0x4a
	.zero		1
	.zero		1


	//----- nvinfo : EIATTR_EXIT_INSTR_OFFSETS
	.align		4
        /*00d0*/ 	.byte	0x04, 0x1c
        /*00d2*/ 	.short	(.L_11969 - .L_11968)


	//   ....[0]....
.L_11968:
        /*00d4*/ 	.word	0x00000080


	//   ....[1]....
        /*00d8*/ 	.word	0x0000b870


	//   ....[2]....
        /*00dc*/ 	.word	0x0000b970


	//----- nvinfo : EIATTR_MAX_THREADS
	.align		4
.L_11969:
        /*00e0*/ 	.byte	0x04, 0x05
        /*00e2*/ 	.short	(.L_11971 - .L_11970)
.L_11970:
        /*00e4*/ 	.word	0x00000100
        /*00e8*/ 	.word	0x00000001
        /*00ec*/ 	.word	0x00000001


	//----- nvinfo : EIATTR_CRS_STACK_SIZE
	.align		4
.L_11971:
        /*00f0*/ 	.byte	0x04, 0x1e
        /*00f2*/ 	.short	(.L_11973 - .L_11972)
.L_11972:
        /*00f4*/ 	.word	0x00000000


	//----- nvinfo : EIATTR_CBANK_PARAM_SIZE
	.align		4
.L_11973:
        /*00f8*/ 	.byte	0x03, 0x19
        /*00fa*/ 	.short	0x0060


	//----- nvinfo : EIATTR_PARAM_CBANK
	.align		4
        /*00fc*/ 	.byte	0x04, 0x0a
        /*00fe*/ 	.short	(.L_11975 - .L_11974)
	.align		4
.L_11974:
        /*0100*/ 	.word	index@(.nv.constant0._ZN18transformer_engine6detail38cast_transpose_fused_kernel_notalignedILb0ELb0ELb1EfNS_16CTDBiasDActParamI6__halfS3_S3_fEELi4ELi4ENS_5EmptyEXadL_ZNS_4siluIffEET_T0_RKS5_EEEEvT3_mmm)
        /*0104*/ 	.short	0x0380
        /*0106*/ 	.short	0x0060


	//----- nvinfo : EIATTR_SW_WAR
	.align		4
.L_11975:
        /*0108*/ 	.byte	0x04, 0x36
        /*010a*/ 	.short	(.L_11977 - .L_11976)
.L_11976:
        /*010c*/ 	.word	0x00000008
.L_11977:


//--------------------- .nv.info._ZN18transformer_engine6detail38cast_transpose_fused_kernel_notalignedILb0ELb0ELb1EfNS_16CTDBiasDActParamI6__halfS3_ffEELi4ELi2ENS_5EmptyEXadL_ZNS_4siluIffEET_T0_RKS5_EEEEvT3_mmm --------------------------
	.section	.nv.info._ZN18transformer_engine6detail38cast_transpose_fused_kernel_notalignedILb0ELb0ELb1EfNS_16CTDBiasDActParamI6__halfS3_ffEELi4ELi2ENS_5EmptyEXadL_ZNS_4siluIffEET_T0_RKS5_EEEEvT3_mmm,"",@"SHT_CUDA_INFO"
	.sectionflags	@""
	.align	4


	//----- nvinfo : EIATTR_CUDA_API_VERSION
	.align		4
        /*0000*/ 	.byte	0x04, 0x37
        /*0002*/ 	.short	(.L_11979 - .L_11978)
.L_11978:
        /*0004*/ 	.word	0x00000082


	//----- nvinfo : EIATTR_KPARAM_INFO
	.align		4
.L_11979:
        /*0008*/ 	.byte	0x04, 0x17
        /*000a*/ 	.short	(.L_11981 - .L_11980)
.L_11980:
        /*000c*/ 	.word	0x00000000
        /*0010*/ 	.short	0x0003
        /*0012*/ 	.short	0x0058
        /*0014*/ 	.byte	0x00, 0xf0, 0x21, 0x00


	//----- nvinfo : EIATTR_KPARAM_INFO
	.align		4
.L_11981:
        /*0018*/ 	.byte	0x04, 0x17
        /*001a*/ 	.short	(.L_11983 - .L_11982)
.L_11982:
        /*001c*/ 	.word	0x00000000
        /*0020*/ 	.short	0x0002
        /*0022*/ 	.short	0x0050
        /*0024*/ 	.byte	0x00, 0xf0, 0x21, 0x00


	//----- nvinfo : EIATTR_KPARAM_INFO
	.align		4
.L_11983:
        /*0028*/ 	.byte	0x04, 0x17
        /*002a*/ 	.short	(.L_11985 - .L_11984)
.L_11984:
        /*002c*/ 	.word	0x00000000
        /*0030*/ 	.short	0x0001
        /*0032*/ 	.short	0x0048
        /*0034*/ 	.byte	0x00, 0xf0, 0x21, 0x00


	//----- nvinfo : EIATTR_KPARAM_INFO
	.align		4
.L_11985:
        /*0038*/ 	.byte	0x04, 0x17
        /*003a*/ 	.short	(.L_11987 - .L_11986)
.L_11986:
        /*003c*/ 	.word	0x00000000
        /*0040*/ 	.short	0x0000
        /*0042*/ 	.short	0x0000
        /*0044*/ 	.byte	0x00, 0xf0, 0x21, 0x01


	//----- nvinfo : EIATTR_SPARSE_MMA_MASK
	.align		4
.L_11987:
        /*0048*/ 	.byte	0x03, 0x50
        /*004a*/ 	.short	0x0000


	//----- nvinfo : EIATTR_MAXREG_COUNT
	.align		4
        /*004c*/ 	.byte	0x03, 0x1b
        /*004e*/ 	.short	0x00ff


	//----- nvinfo : EIATTR_NUM_BARRIERS
	.align		4
        /*0050*/ 	.byte	0x02, 0x4c
        /*0052*/ 	.byte	0x01
	.zero		1


	//----- nvinfo : EIATTR_MERCURY_ISA_VERSION
	.align		4
        /*0054*/ 	.byte	0x03, 0x5f
        /*0056*/ 	.short	0x0101


	//----- nvinfo : EIATTR_INT_WARP_WIDE_INSTR_OFFSETS
	.align		4
        /*0058*/ 	.byte	0x04, 0x31
        /*005a*/ 	.short	(.L_11989 - .L_11988)


	//   ....[0]....
.L_11988:
        /*005c*/ 	.word	0x00000750


	//   ....[1]....
        /*0060*/ 	.word	0x00001860


	//   ....[2]....
        /*0064*/ 	.word	0x000028a0


	//----- nvinfo : EIATTR_COOP_GROUP_MASK_REGIDS
	.align		4
.L_11989:
        /*0068*/ 	.byte	0x04, 0x29
        /*006a*/ 	.short	(.L_11991 - .L_11990)


	//   ....[0]....
.L_11990:
        /*006c*/ 	.word	0xffffffff


	//   ....[1]....
        /*0070*/ 	.word	0xffffffff


	//   ....[2]....
        /*0074*/ 	.word	0xffffffff


	//   ....[3]....
        /*0078*/ 	.word	0xffffffff


	//   ....[4]....
        /*007c*/ 	.word	0xffffffff


	//   ....[5]....
        /*0080*/ 	.word	0xffffffff


	//   ....[6]....
        /*0084*/ 	.word	0xffffffff


	//   ....[7]....
        /*0088*/ 	.word	0xffffffff


	//   ....[8]....
        /*008c*/ 	.word	0x05000004


	//   ....[9]....
        /*0090*/ 	.word	0x05000004


	//   ....[10]....
        /*0094*/ 	.word	0x05000004


	//----- nvinfo : EIATTR_COOP_GROUP_INSTR_OFFSETS
	.align		4
.L_11991:
        /*0098*/ 	.byte	0x04, 0x28
        /*009a*/ 	.short	(.L_11993 - .L_11992)


	//   ....[0]....
.L_11992:
        /*009c*/ 	.word	0x00006770


	//   ....[1]....
        /*00a0*/ 	.word	0x000067d0


	//   ....[2]....
        /*00a4*/ 	.word	0x00006810


	//   ....[3]....
        /*00a8*/ 	.word	0x00006830


	//   ....[4]....
        /*00ac*/ 	.word	0x00006850


	//   ....[5]....
        /*00b0*/ 	.word	0x00006940


	//   ....[6]....
        /*00b4*/ 	.word	0x00006960


	//   ....[7]....
        /*00b8*/ 	.word	0x00006980


	//   ....[8]....
        /*00bc*/ 	.word	0x00006b80


	//   ....[9]....
        /*00c0*/ 	.word	0x00006bf0


	//   ....[10]....
        /*00c4*/ 	.word	0x00006c60


	//----- nvinfo : EIATTR_VRC_CTA_INIT_COUNT
	.align		4
.L_11993:
        /*00c8*/ 	.byte	0x02, 0x4a
	.zero		1
	.zero		1


	//----- nvinfo : EIATTR_EXIT_INSTR_OFFSETS
	.align		4
        /*00cc*/ 	.byte	0x04, 0x1c
        /*00ce*/ 	.short	(.L_11995 - .L_11994)


	//   ....[0]....
.L_11994:
        /*00d0*/ 	.word	0x00000080


	//   ....[1]....
        /*00d4*/ 	.word	0x00006a30


	//   ....[2]....
        /*00d8*/ 	.word	0x00006b30


	//----- nvinfo : EIATTR_MAX_THREADS
	.align		4
.L_11995:
        /*00dc*/ 	.byte	0x04, 0x05
        /*00de*/ 	.short	(.L_11997 - .L_11996)
.L_11996:
        /*00e0*/ 	.word	0x00000100
        /*00e4*/ 	.word	0x00000001
        /*00e8*/ 	.word	0x00000001


	//----- nvinfo : EIATTR_CRS_STACK_SIZE
	.align		4
.L_11997:
        /*00ec*/ 	.byte	0x04, 0x1e
        /*00ee*/ 	.short	(.L_11999 - .L_11998)
.L_11998:
        /*00f0*/ 	.word	0x00000000


	//----- nvinfo : EIATTR_CBANK_PARAM_SIZE
	.align		4
.L_11999:
        /*00f4*/ 	.byte	0x03, 0x19
        /*00f6*/ 	.short	0x0060


	//----- nvinfo : EIATTR_PARAM_CBANK
	.align		4
        /*00f8*/ 	.byte	0x04, 0x0a
        /*00fa*/ 	.short	(.L_12001 - .L_12000)
	.align		4
.L_12000:
        /*00fc*/ 	.word	index@(.nv.constant0._ZN18transformer_engine6detail38cast_transpose_fused_kernel_notalignedILb0ELb0ELb1EfNS_16CTDBiasDActParamI6__halfS3_ffEELi4ELi2ENS_5EmptyEXadL_ZNS_4siluIffEET_T0_RKS5_EEEEvT3_mmm)
        /*0100*/ 	.short	0x0380
        /*0102*/ 	.short	0x0060


	//----- nvinfo : EIATTR_SW_WAR
	.align		4
.L_12001:
        /*0104*/ 	.byte	0x04, 0x36
        /*0106*/ 	.short	(.L_12003 - .L_12002)
.L_12002:
        /*0108*/ 	.word	0x00000008
.L_12003:


//--------------------- .nv.info._ZN18transformer_engine6detail38cast_transpose_fused_kernel_notalignedILb0ELb0ELb1EfNS_16CTDBiasDActParamIff13__nv_fp8_e4m3fEELi2ELi8ENS_5EmptyEXadL_ZNS_4siluIffEET_T0_RKS5_EEEEvT3_mmm --------------------------
	.section	.nv.info._ZN18transformer_engine6detail38cast_transpose_fused_kernel_notalignedILb0ELb0ELb1EfNS_16CTDBiasDActParamIff13__nv_fp8_e4m3fEELi2ELi8ENS_5EmptyEXadL_ZNS_4siluIffEET_T0_RKS5_EEEEvT3_mmm,"",@"SHT_CUDA_INFO"
	.sectionflags	@""
	.align	4


	//----- nvinfo : EIATTR_CUDA_API_VERSION
	.align		4
        /*0000*/ 	.byte	0x04, 0x37
        /*0002*/ 	.short	(.L_12005 - .L_12004)
.L_12004:
        /*0004*/ 	.word	0x00000082


	//----- nvinfo : EIATTR_KPARAM_INFO
	.align		4
.L_12005:
        /*0008*/ 	.byte	0x04, 0x17
        /*000a*/ 	.short	(.L_12007 - .L_12006)
.L_12006:
        /*000c*/ 	.word	0x00000000
        /*0010*/ 	.short	0x0003
        /*0012*/ 	.short	0x0058
        /*0014*/ 	.byte	0x00, 0xf0, 0x21, 0x00


	//----- nvinfo : EIATTR_KPARAM_INFO
	.align		4
.L_12007:
        /*0018*/ 	.byte	0x04, 0x17
        /*001a*/ 	.short	(.L_12009 - .L_12008)
.L_12008:
        /*001c*/ 	.word	0x00000000
        /*0020*/ 	.short	0x0002
        /*0022*/ 	.short	0x0050
        /*0024*/ 	.byte	0x00, 0xf0, 0x21, 0x00


	//----- nvinfo : EIATTR_KPARAM_INFO
	.align		4
.L_12009:
        /*0028*/ 	.byte	0x04, 0x17
        /*002a*/ 	.short	(.L_12011 - .L_12010)
.L_12010:
        /*002c*/ 	.word	0x00000000
        /*0030*/ 	.short	0x0001
        /*0032*/ 	.short	0x0048
        /*0034*/ 	.byte	0x00, 0xf0, 0x21, 0x00


	//----- nvinfo : EIATTR_KPARAM_INFO
	.align		4
.L_12011:
        /*0038*/ 	.byte	0x04, 0x17
        /*003a*/ 	.short	(.L_12013 - .L_12012)
.L_12012:
        /*003c*/ 	.word	0x00000000
        /*0040*/ 	.short	0x0000
        /*0042*/ 	.short	0x0000
        /*0044*/ 	.byte	0x00, 0xf0, 0x21, 0x01


	//----- nvinfo : EIATTR_SPARSE_MMA_MASK
	.align		4
.L_12013:
        /*0048*/ 	.byte	0x03, 0x50
        /*004a*/ 	.short	0x0000


	//----- nvinfo : EIATTR_MAXREG_COUNT
	.align		4
        /*004c*/ 	.byte	0x03, 0x1b
        /*004e*/ 	.short	0x00ff


	//----- nvinfo : EIATTR_NUM_BARRIERS
	.align		4
        /*0050*/ 	.byte	0x02, 0x4c
        /*0052*/ 	.byte	0x01
	.zero		1


	//----- nvinfo : EIATTR_MERCURY_ISA_VERSION
	.align		4
        /*0054*/ 	.byte	0x03, 0x5f
        /*0056*/ 	.short	0x0101


	//----- nvinfo : EIATTR_INT_WARP_WIDE_INSTR_OFFSETS
	.align		4
        /*0058*/ 	.byte	0x04, 0x31
        /*005a*/ 	.short	(.L_12015 - .L_12014)


	//   ....[0]....
.L_12014:
        /*005c*/ 	.word	0x000007a0


	//   ....[1]....
        /*0060*/ 	.word	0x00000900


	//   ....[2]....
        /*0064*/ 	.word	0x000031f0


	//   ....[3]....
        /*0068*/ 	.word	0x00005a00


	//----- nvinfo : EIATTR_COOP_GROUP_MASK_REGIDS
	.align		4
.L_12015:
        /*006c*/ 	.byte	0x04, 0x29
        /*006e*/ 	.short	(.L_12017 - .L_12016)


	//   ....[0]....
.L_12016:
        /*0070*/ 	.word	0xffffffff


	//   ....[1]....
        /*0074*/ 	.word	0xffffffff


	//   ....[2]....
        /*0078*/ 	.word	0xffffffff


	//   ....[3]....
        /*007c*/ 	.word	0xffffffff


	//   ....[4]....
        /*0080*/ 	.word	0xffffffff


	//   ....[5]....
        /*0084*/ 	.word	0xffffffff


	//   ....[6]....
        /*0088*/ 	.word	0xffffffff


	//   ....[7]....
        /*008c*/ 	.word	0xffffffff


	//   ....[8]....
        /*0090*/ 	.word	0x05000004


	//   ....[9]....
        /*0094*/ 	.word	0x05000004


	//   ....[10]....
        /*0098*/ 	.word	0x05000004


	//----- nvinfo : EIATTR_COOP_GROUP_INSTR_OFFSETS
	.align		4
.L_12017:
        /*009c*/ 	.byte	0x04, 0x28
        /*009e*/ 	.short	(.L_12019 - .L_12018)


	//   ....[0]....
.L_12018:
        /*00a0*/ 	.word	0x0000b5e0


	//   ....[1]....
        /*00a4*/ 	.word	0x0000b640


	//   ....[2]....
        /*00a8*/ 	.word	0x0000b680


	//   ....[3]....
        /*00ac*/ 	.word	0x0000b6a0


	//   ....[4]....
        /*00b0*/ 	.word	0x0000b6c0


	//   ....[5]....
        /*00b4*/ 	.word	0x0000b7b0


	//   ....[6]....
        /*00b8*/ 	.word	0x0000b7d0


	//   ....[7]....
        /*00bc*/ 	.word	0x0000b7f0


	//   ....[8]....
        /*00c0*/ 	.word	0x0000b9f0


	//   ....[9]....
        /*00c4*/ 	.word	0x0000ba60


	//   ....[10]....
        /*00c8*/ 	.word	0x0000bad0


	//----- nvinfo : EIATTR_VRC_CTA_INIT_COUNT
	.align		4
.L_12019:
        /*00cc*/ 	.byte	0x02, 0x4a
	.zero		1
	.zero		1


	//----- nvinfo : EIATTR_EXIT_INSTR_OFFSETS
	.align		4
        /*00d0*/ 	.byte	0x04, 0x1c
        /*00d2*/ 	.short	(.L_12021 - .L_12020)


	//   ....[0]....
.L_12020:
        /*00d4*/ 	.word	0x00000080


	//   ....[1]....
        /*00d8*/ 	.word	0x0000b8a0


	//   ....[2]....
        /*00dc*/ 	.word	0x0000b9a0


	//----- nvinfo : EIATTR_MAX_THREADS
	.align		4
.L_12021:
        /*00e0*/ 	.byte	0x04, 0x05
        /*00e2*/ 	.short	(.L_12023 - .L_12022)
.L_12022:
        /*00e4*/ 	.word	0x00000100
        /*00e8*/ 	.word	0x00000001
        /*00ec*/ 	.word	0x00000001


	//----- nvinfo : EIATTR_CRS_STACK_SIZE
	.align		4
.L_12023:
        /*00f0*/ 	.byte	0x04, 0x1e
        /*00f2*/ 	.short	(.L_12025 - .L_12024)
.L_12024:
        /*00f4*/ 	.word	0x00000000


	//----- nvinfo : EIATTR_CBANK_PARAM_SIZE
	.align		4
.L_12025:
        /*00f8*/ 	.byte	0x03, 0x19
        /*00fa*/ 	.short	0x0060


	//----- nvinfo : EIATTR_PARAM_CBANK
	.align		4
        /*00fc*/ 	.byte	0x04, 0x0a
        /*00fe*/ 	.short	(.L_12027 - .L_12026)
	.align		4
.L_12026:
        /*0100*/ 	.word	index@(.nv.constant0._ZN18transformer_engine6detail38cast_transpose_fused_kernel_notalignedILb0ELb0ELb1EfNS_16CTDBiasDActParamIff13__nv_fp8_e4m3fEELi2ELi8ENS_5EmptyEXadL_ZNS_4siluIffEET_T0_RKS5_EEEEvT3_mmm)
        /*0104*/ 	.short	0x0380
        /*0106*/ 	.short	0x0060


	//----- nvinfo : EIATTR_SW_WAR
	.align		4
.L_12027:
        /*0108*/ 	.byte	0x04, 0x36
        /*010a*/ 	.short	(.L_12029 - .L_12028)
.L_12028:
        /*010c*/ 	.word	0x00000008
.L_12029:


//--------------------- .nv.info._ZN18transformer_engine6detail38cast_transpose_fused_kernel_notalignedILb0ELb0ELb1EfNS_16CTDBiasDActParamIff13__nv_fp8_e5m2fEELi2ELi8ENS_5EmptyEXadL_ZNS_4siluIffEET_T0_RKS5_EEEEvT3_mmm --------------------------
	.section	.nv.info._ZN18transformer_engine6detail38cast_transpose_fused_kernel_notalignedILb0ELb0ELb1EfNS_16CTDBiasDActParamIff13__nv_fp8_e5m2fEELi2ELi8ENS_5EmptyEXadL_ZNS_4siluIffEET_T0_RKS5_EEEEvT3_mmm,"",@"SHT_CUDA_INFO"
	.sectionflags	@""
	.align	4


	//----- nvinfo : EIATTR_CUDA_API_VERSION
	.align		4
        /*0000*/ 	.byte	0x04, 0x37
        /*0002*/ 	.short	(.L_12031 - .L_12030)
.L_12030:
        /*0004*/ 	.word	0x00000082


	//----- nvinfo : EIATTR_KPARAM_INFO
	.align		4
.L_12031:
        /*0008*/ 	.byte	0x04, 0x17
        /*000a*/ 	.short	(.L_12033 - .L_12032)
.L_12032:
        /*000c*/ 	.word	0x00000000
        /*0010*/ 	.short	0x0003
        /*0012*/ 	.short	0x0058
        /*0014*/ 	.byte	0x00, 0xf0, 0x21, 0x00


	//----- nvinfo : EIATTR_KPARAM_INFO
	.align		4
.L_12033:
        /*0018*/ 	.byte	0x04, 0x17
        /*001a*/ 	.short	(.L_12035 - .L_12034)
.L_12034:
        /*001c*/ 	.word	0x00000000
        /*0020*/ 	.short	0x0002
        /*0022*/ 	.short	0x0050
        /*0024*/ 	.byte	0x00, 0xf0, 0x21, 0x00


	//----- nvinfo : EIATTR_KPARAM_INFO
	.align		4
.L_12035:
        /*0028*/ 	.byte	0x04, 0x17
        /*002a*/ 	.short	(.L_12037 - .L_12036)
.L_12036:
        /*002c*/ 	.word	0x00000000
        /*0030*/ 	.short	0x0001
        /*0032*/ 	.short	0x0048
        /*0034*/ 	.byte	0x00, 0xf0, 0x21, 0x00


	//----- nvinfo : EIATTR_KPARAM_INFO
	.align		4
.L_12037:
        /*0038*/ 	.byte	0x04, 0x17
        /*003a*/ 	.short	(.L_12039 - .L_12038)
.L_12038:
        /*003c*/ 	.word	0x00000000
        /*0040*/ 	.short	0x0000
        /*0042*/ 	.short	0x0000
        /*0044*/ 	.byte	0x00, 0xf0, 0x21, 0x01


	//----- nvinfo : EIATTR_SPARSE_MMA_MASK
	.align		4
.L_12039:
        /*0048*/ 	.byte	0x03, 0x50
        /*004a*/ 	.short	0x0000


	//----- nvinfo : EIATTR_MAXREG_COUNT
	.align		4
        /*004c*/ 	.byte	0x03, 0x1b
        /*004e*/ 	.short	0x00ff


	//----- nvinfo : EIATTR_NUM_BARRIERS
	.align		4
        /*0050*/ 	.byte	0x02, 0x4c
        /*0052*/ 	.byte	0x01
	.zero		1


	//----- nvinfo : EIATTR_MERCURY_ISA_VERSION
	.align		4
        /*0054*/ 	.byte	0x03, 0x5f
        /*0056*/ 	.short	0x0101


	//----- nvinfo : EIATTR_INT_WARP_WIDE_INSTR_OFFSETS
	.align		4
        /*0058*/ 	.byte	0x04, 0x31
        /*005a*/ 	.short	(.L_12041 - .L_12040)


	//   ....[0]....
.L_12040:
        /*005c*/ 	.word	0x000007a0


	//   ....[1]....
        /*0060*/ 	.word	0x00000900


	//   ....[2]....
        /*0064*/ 	.word	0x000031f0


	//   ....[3]....
        /*0068*/ 	.word	0x00005a00


	//----- nvinfo : EIATTR_COOP_GROUP_MASK_REGIDS
	.align		4
.L_12041:
        /*006c*/ 	.byte	0x04, 0x29
        /*006e*/ 	.short	(.L_12043 - .L_12042)


	//   ....[0]....
.L_12042:
        /*0070*/ 	.word	0xffffffff


	//   ....[1]....
        /*0074*/ 	.word	0xffffffff


	//   ....[2]....
        /*0078*/ 	.word	0xffffffff


	//   ....[3]....
        /*007c*/ 	.word	0xffffffff


	//   ....[4]....
        /*0080*/ 	.word	0xffffffff


	//   ....[5]....
        /*0084*/ 	.word	0xffffffff


	//   ....[6]....
        /*0088*/ 	.word	0xffffffff


	//   ....[7]....
        /*008c*/ 	.word	0xffffffff


	//   ....[8]....
        /*0090*/ 	.word	0x05000004


	//   ....[9]....
        /*0094*/ 	.word	0x05000004


	//   ....[10]....
        /*0098*/ 	.word	0x05000004


	//----- nvinfo : EIATTR_COOP_GROUP_INSTR_OFFSETS
	.align		4
.L_12043:
        /*009c*/ 	.byte	0x04, 0x28
        /*009e*/ 	.short	(.L_12045 - .L_12044)


	//   ....[0]....
.L_12044:
        /*00a0*/ 	.word	0x0000b5e0


	//   ....[1]....
        /*00a4*/ 	.word	0x0000b640


	//   ....[2]....
        /*00a8*/ 	.word	0x0000b680


	//   ....[3]....
        /*00ac*/ 	.word	0x0000b6a0


	//   ....[4]....
        /*00b0*/ 	.word	0x0000b6c0


	//   ....[5]....
        /*00b4*/ 	.word	0x0000b7b0


	//   ....[6]....
        /*00b8*/ 	.word	0x0000b7d0


	//   ....[7]....
        /*00bc*/ 	.word	0x0000b7f0


	//   ....[8]....
        /*00c0*/ 	.word	0x0000b9f0


	//   ....[9]....
        /*00c4*/ 	.word	0x0000ba60


	//   ....[10]....
        /*00c8*/ 	.word	0x0000bad0


	//----- nvinfo : EIATTR_VRC_CTA_INIT_COUNT
	.align		4
.L_12045:
        /*00cc*/ 	.byte	0x02, 0x4a
	.zero		1
	.zero		1


	//----- nvinfo : EIATTR_EXIT_INSTR_OFFSETS
	.align		4
        /*00d0*/ 	.byte	0x04, 0x1c
        /*00d2*/ 	.short	(.L_12047 - .L_12046)


	//   ....[0]....
.L_12046:
        /*00d4*/ 	.word	0x00000080


	//   ....[1]....
        /*00d8*/ 	.word	0x0000b8a0


	//   ....[2]....
        /*00dc*/ 	.word	0x0000b9a0


	//----- nvinfo : EIATTR_MAX_THREADS
	.align		4
.L_12047:
        /*00e0*/ 	.byte	0x04, 0x05
        /*00e2*/ 	.short	(.L_12049 - .L_12048)
.L_12048:
        /*00e4*/ 	.word	0x00000100
        /*00e8*/ 	.word	0x00000001
        /*00ec*/ 	.word	0x00000001


	//----- nvinfo : EIATTR_CRS_STACK_SIZE
	.align		4
.L_12049:
        /*00f0*/ 	.byte	0x04, 0x1e
        /*00f2*/ 	.short	(.L_12051 - .L_12050)
.L_12050:
        /*00f4*/ 	.word	0x00000000


	//----- nvinfo : EIATTR_CBANK_PARAM_SIZE
	.align		4
.L_12051:
        /*00f8*/ 	.byte	0x03, 0x19
        /*00fa*/ 	.short	0x0060


	//----- nvinfo : EIATTR_PARAM_CBANK
	.align		4
        /*00fc*/ 	.byte	0x04, 0x0a
        /*00fe*/ 	.short	(.L_12053 - .L_12052)
	.align		4
.L_12052:
        /*0100*/ 	.word	index@(.nv.constant0._ZN18transformer_engine6detail38cast_transpose_fused_kernel_notalignedILb0ELb0ELb1EfNS_16CTDBiasDActParamIff13__nv_fp8_e5m2fEELi2ELi8ENS_5EmptyEXadL_ZNS_4siluIffEET_T0_RKS5_EEEEvT3_mmm)
        /*0104*/ 	.short	0x0380
        /*0106*/ 	.short	0x0060


	//----- nvinfo : EIATTR_SW_WAR
	.align		4
.L_12053:
        /*0108*/ 	.byte	0x04, 0x36
        /*010a*/ 	.short	(.L_12055 - .L_12054)
.L_12054:
        /*010c*/ 	.word	0x00000008
.L_12055:


//--------------------- .nv.info._ZN18transformer_engine6detail38cast_transpose_fused_kernel_notalignedILb0ELb0ELb1EfNS_16CTDBiasDActParamIff13__nv_bfloat16fEELi2ELi4ENS_5EmptyEXadL_ZNS_4siluIffEET_T0_RKS5_EEEEvT3_mmm --------------------------
	.section	.nv.info._ZN18transformer_engine6detail38cast_transpose_fused_kernel_notalignedILb0ELb0ELb1EfNS_16CTDBiasDActParamIff13__nv_bfloat16fEELi2ELi4ENS_5EmptyEXadL_ZNS_4siluIffEET_T0_RKS5_EEEEvT3_mmm,"",@"SHT_CUDA_INFO"
	.sectionflags	@""
	.align	4


	//----- nvinfo : EIATTR_CUDA_API_VERSION
	.align		4
        /*0000*/ 	.byte	0x04, 0x37
        /*0002*/ 	.short	(.L_12057 - .L_12056)
.L_12056:
        /*0004*/ 	.word	0x00000082


	//----- nvinfo : EIATTR_KPARAM_INFO
	.align		4
.L_12057:
        /*0008*/ 	.byte	0x04, 0x17
        /*000a*/ 	.short	(.L_12059 - .L_12058)
.L_12058:
        /*000c*/ 	.word	0x00000000
        /*0010*/ 	.short	0x0003
        /*0012*/ 	.short	0x0058
        /*0014*/ 	.byte	0x00, 0xf0, 0x21, 0x00


	//----- nvinfo : EIATTR_KPARAM_INFO
	.align		4
.L_12059:
        /*0018*/ 	.byte	0x04, 0x17
        /*001a*/ 	.short	(.L_12061 - .L_12060)
.L_12060:
        /*001c*/ 	.word	0x00000000
        /*0020*/ 	.short	0x0002
        /*0022*/ 	.short	0x0050
        /*0024*/ 	.byte	0x00, 0xf0, 0x21, 0x00


	//----- nvinfo : EIATTR_KPARAM_INFO
	.align		4
.L_12061:
        /*0028*/ 	.byte	0x04, 0x17
        /*002a*/ 	.short	(.L_12063 - .L_12062)
.L_12062:
        /*002c*/ 	.word	0x00000000
        /*0030*/ 	.short	0x0001
        /*0032*/ 	.short	0x0048
        /*0034*/ 	.byte	0x00, 0xf0, 0x21, 0x00


	//----- nvinfo : EIATTR_KPARAM_INFO
	.align		4
.L_12063:
        /*0038*/ 	.byte	0x04, 0x17
        /*003a*/ 	.short	(.L_12065 - .L_12064)
.L_12064:
        /*003c*/ 	.word	0x00000000
        /*0040*/ 	.short	0x0000
        /*0042*/ 	.short	0x0000
        /*0044*/ 	.byte	0x00, 0xf0, 0x21, 0x01


	//----- nvinfo : EIATTR_SPARSE_MMA_MASK
	.align		4
.L_12065:
        /*0048*/ 	.byte	0x03, 0x50
        /*004a*/ 	.short	0x0000


	//----- nvinfo : EIATTR_MAXREG_COUNT
	.align		4
        /*004c*/ 	.byte	0x03, 0x1b
        /*004e*/ 	.short	0x00ff


	//----- nvinfo : EIATTR_NUM_BARRIERS
	.align		4
        /*0050*/ 	.byte	0x02, 0x4c
        /*0052*/ 	.byte	0x01
	.zero		1


	//----- nvinfo : EIATTR_MERCURY_ISA_VERSION
	.align		4
        /*0054*/ 	.byte	0x03, 0x5f
        /*0056*/ 	.short	0x0101


	//----- nvinfo : EIATTR_INT_WARP_WIDE_INSTR_OFFSETS
	.align		4
        /*0058*/ 	.byte	0x04, 0x31
        /*005a*/ 	.short	(.L_12067 - .L_12066)


	//   ....[0]....
.L_12066:
        /*005c*/ 	.word	0x000007f0


	//   ....[1]....
        /*0060*/ 	.word	0x00000830


	//   ....[2]....
        /*0064*/ 	.word	0x00001c60


	//   ....[3]....
        /*0068*/ 	.word	0x00002fd0


	//----- nvinfo : EIATTR_COOP_GROUP_MASK_REGIDS
	.align		4
.L_12067:
        /*006c*/ 	.byte	0x04, 0x29
        /*006e*/ 	.short	(.L_12069 - .L_12068)


	//   ....[0]....
.L_12068:
        /*0070*/ 	.word	0xffffffff


	//   ....[1]....
        /*0074*/ 	.word	0xffffffff


	//   ....[2]....
        /*0078*/ 	.word	0xffffffff


	//   ....[3]....
        /*007c*/ 	.word	0xffffffff


	//   ....[4]....
        /*0080*/ 	.word	0xffffffff


	//   ....[5]....
        /*0084*/ 	.word	0xffffffff


	//   ....[6]....
        /*0088*/ 	.word	0xffffffff


	//   ....[7]....
        /*008c*/ 	.word	0xffffffff


	//   ....[8]....
        /*0090*/ 	.word	0x05000004


	//   ....[9]....
        /*0094*/ 	.word	0x05000004


	//   ....[10]....
        /*0098*/ 	.word	0x05000004


	//----- nvinfo : EIATTR_COOP_GROUP_INSTR_OFFSETS
	.align		4
.L_12069:
        /*009c*/ 	.byte	0x04, 0x28
        /*009e*/ 	.short	(.L_12071 - .L_12070)


	//   ....[0]....
.L_12070:
        /*00a0*/ 	.word	0x000063c0


	//   ....[1]....
        /*00a4*/ 	.word	0x00006420


	//   ....[2]....
        /*00a8*/ 	.word	0x00006460


	//   ....[3]....
        /*00ac*/ 	.word	0x00006480


	//   ....[4]....
        /*00b0*/ 	.word	0x000064a0


	//   ....[5]....
        /*00b4*/ 	.word	0x00006590


	//   ....[6]....
        /*00b8*/ 	.word	0x000065b0


	//   ....[7]....
        /*00bc*/ 	.word	0x000065d0


	//   ....[8]....
        /*00c0*/ 	.word	0x000067d0


	//   ....[9]....
        /*00c4*/ 	.word	0x00006840


	//   ....[10]....
        /*00c8*/ 	.word	0x000068b0


	//----- nvinfo : EIATTR_VRC_CTA_INIT_COUNT
	.align		4
.L_12071:
        /*00cc*/ 	.byte	0x02, 0x4a
	.zero		1
	.zero		1


	//----- nvinfo : EIATTR_EXIT_INSTR_OFFSETS
	.align		4
        /*00d0*/ 	.byte	0x04, 0x1c
        /*00d2*/ 	.short	(.L_12073 - .L_12072)


	//   ....[0]....
.L_12072:
        /*00d4*/ 	.word	0x00000080


	//   ....[1]....
        /*00d8*/ 	.word	0x00006680


	//   ....[2]....
        /*00dc*/ 	.word	0x00006780


	//----- nvinfo : EIATTR_MAX_THREADS
	.align		4
.L_12073:
        /*00e0*/ 	.byte	0x04, 0x05
        /*00e2*/ 	.short	(.L_12075 - .L_12074)
.L_12074:
        /*00e4*/ 	.word	0x00000100
        /*00e8*/ 	.word	0x00000001
        /*00ec*/ 	.word	0x00000001


	//----- nvinfo : EIATTR_CRS_STACK_SIZE
	.align		4
.L_12075:
        /*00f0*/ 	.byte	0x04, 0x1e
        /*00f2*/ 	.short	(.L_12077 - .L_12076)
.L_12076:
        /*00f4*/ 	.word	0x00000000


	//----- nvinfo : EIATTR_CBANK_PARAM_SIZE
	.align		4
.L_12077:
        /*00f8*/ 	.byte	0x03, 0x19
        /*00fa*/ 	.short	0x0060


	//----- nvinfo : EIATTR_PARAM_CBANK
	.align		4
        /*00fc*/ 	.byte	0x04, 0x0a
        /*00fe*/ 	.short	(.L_12079 - .L_12078)
	.align		4
.L_12078:
        /*0100*/ 	.word	index@(.nv.constant0._ZN18transformer_engine6detail38cast_transpose_fused_kernel_notalignedILb0ELb0ELb1EfNS_16CTDBiasDActParamIff13__nv_bfloat16fEELi2ELi4ENS_5EmptyEXadL_ZNS_4siluIffEET_T0_RKS5_EEEEvT3_mmm)
        /*0104*/ 	.short	0x0380
        /*0106*/ 	.short	0x0060


	//----- nvinfo : EIATTR_SW_WAR
	.align		4
.L_12079:
        /*0108*/ 	.byte	0x04, 0x36
        /*010a*/ 	.short	(.L_12081 - .L_12080)
.L_12080:
        /*010c*/ 	.word	0x00000008
.L_12081:


//--------------------- .nv.info._ZN18transformer_engine6detail38cast_transpose_fused_kernel_notalignedILb0ELb0ELb1EfNS_16CTDBiasDActParamIff6__halffEELi2ELi4ENS_5EmptyEXadL_ZNS_4siluIffEET_T0_RKS5_EEEEvT3_mmm --------------------------
	.section	.nv.info._ZN18transformer_engine6detail38cast_transpose_fused_kernel_notalignedILb0ELb0ELb1EfNS_16CTDBiasDActParamIff6__halffEELi2ELi4ENS_5EmptyEXadL_ZNS_4siluIffEET_T0_RKS5_EEEEvT3_mmm,"",@"SHT_CUDA_INFO"
	.sectionflags	@""
	.align	4


	//----- nvinfo : EIATTR_CUDA_API_VERSION
	.align		4
        /*0000*/ 	.byte	0x04, 0x37
        /*0002*/ 	.short	(.L_12083 - .L_12082)
.L_12082:
        /*0004*/ 	.word	0x00000082


	//----- nvinfo : EIATTR_KPARAM_INFO
	.align		4
.L_12083:
        /*0008*/ 	.byte	0x04, 0x17
        /*000a*/ 	.short	(.L_12085 - .L_12084)
.L_12084:
        /*000c*/ 	.word	0x00000000
        /*0010*/ 	.short	0x0003
        /*0012*/ 	.short	0x0058
        /*0014*/ 	.byte	0x00, 0xf0, 0x21, 0x00


	//----- nvinfo : EIATTR_KPARAM_INFO
	.align		4
.L_12085:
        /*0018*/ 	.byte	0x04, 0x17
        /*001a*/ 	.short	(.L_12087 - .L_12086)
.L_12086:
        /*001c*/ 	.word	0x00000000
        /*0020*/ 	.short	0x0002
        /*0022*/ 	.short	0x0050
        /*0024*/ 	.byte	0x00, 0xf0, 0x21, 0x00


	//----- nvinfo : EIATTR_KPARAM_INFO
	.align		4
.L_12087:
        /*0028*/ 	.byte	0x04, 0x17
        /*002a*/ 	.short	(.L_12089 - .L_12088)
.L_12088:
        /*002c*/ 	.word	0x00000000
        /*0030*/ 	.short	0x0001
        /*0032*/ 	.short	0x0048
        /*0034*/ 	.byte	0x00, 0xf0, 0x21, 0x00


	//----- nvinfo : EIATTR_KPARAM_INFO
	.align		4
.L_12089:
        /*0038*/ 	.byte	0x04, 0x17
        /*003a*/ 	.short	(.L_12091 - .L_12090)
.L_12090:
        /*003c*/ 	.word	0x00000000
        /*0040*/ 	.short	0x0000
        /*0042*/ 	.short	0x0000
        /*0044*/ 	.byte	0x00, 0xf0, 0x21, 0x01


	//----- nvinfo : EIATTR_SPARSE_MMA_MASK
	.align		4
.L_12091:
        /*0048*/ 	.byte	0x03, 0x50
        /*004a*/ 	.short	0x0000


	//----- nvinfo : EIATTR_MAXREG_COUNT
	.align		4
        /*004c*/ 	.byte	0x03, 0x1b
        /*004e*/ 	.short	0x00ff


	//----- nvinfo : EIATTR_NUM_BARRIERS
	.align		4
        /*0050*/ 	.byte	0x02, 0x4c
        /*0052*/ 	.byte	0x01
	.zero		1


	//----- nvinfo : EIATTR_MERCURY_ISA_VERSION
	.align		4
        /*0054*/ 	.byte	0x03, 0x5f
        /*0056*/ 	.short	0x0101


	//----- nvinfo : EIATTR_INT_WARP_WIDE_INSTR_OFFSETS
	.align		4
        /*0058*/ 	.byte	0x04, 0x31
        /*005a*/ 	.short	(.L_12093 - .L_12092)


	//   ....[0]....
.L_12092:
        /*005c*/ 	.word	0x000007f0


	//   ....[1]....
        /*0060*/ 	.word	0x00000830


	//   ....[2]....
        /*0064*/ 	.word	0x00001c60


	//   ....[3]....
        /*0068*/ 	.word	0x00002fd0


	//----- nvinfo : EIATTR_COOP_GROUP_MASK_REGIDS
	.align		4
.L_12093:
        /*006c*/ 	.byte	0x04, 0x29
        /*006e*/ 	.short	(.L_12095 - .L_12094)


	//   ....[0]....
.L_12094:
        /*0070*/ 	.word	0xffffffff


	//   ....[1]....
        /*0074*/ 	.word	0xffffffff


	//   ....[2]....
        /*0078*/ 	.word	0xffffffff


	//   ....[3]....
        /*007c*/ 	.word	0xffffffff


	//   ....[4]....
        /*0080*/ 	.word	0xffffffff


	//   ....[5]....
        /*0084*/ 	.word	0xffffffff


	//   ....[6]....
        /*0088*/ 	.word	0xffffffff


	//   ....[7]....
        /*008c*/ 	.word	0xffffffff


	//   ....[8]....
        /*0090*/ 	.word	0x05000004


	//   ....[9]....
        /*0094*/ 	.word	0x05000004


	//   ....[10]....
        /*0098*/ 	.word	0x05000004


	//----- nvinfo : EIATTR_COOP_GROUP_INSTR_OFFSETS
	.align		4
.L_12095:
        /*009c*/ 	.byte	0x04, 0x28
        /*009e*/ 	.short	(.L_12097 - .L_12096)


	//   ....[0]....
.L_12096:
        /*00a0*/ 	.word	0x000063c0


	//   ....[1]....
        /*00a4*/ 	.word	0x00006420


	//   ....[2]....
        /*00a8*/ 	.word	0x00006460


	//   ....[3]....
        /*00ac*/ 	.word	0x00006480


	//   ....[4]....
        /*00b0*/ 	.word	0x000064a0


	//   ....[5]....
        /*00b4*/ 	.word	0x00006590


	//   ....[6]....
        /*00b8*/ 	.word	0x000065b0


	//   ....[7]....
        /*00bc*/ 	.word	0x000065d0


	//   ....[8]....
        /*00c0*/ 	.word	0x000067d0


	//   ....[9]....
        /*00c4*/ 	.word	0x00006840


	//   ....[10]....
        /*00c8*/ 	.word	0x000068b0


	//----- nvinfo : EIATTR_VRC_CTA_INIT_COUNT
	.align		4
.L_12097:
        /*00cc*/ 	.byte	0x02, 0x4a
	.zero		1
	.zero		1


	//----- nvinfo : EIATTR_EXIT_INSTR_OFFSETS
	.align		4
        /*00d0*/ 	.byte	0x04, 0x1c
        /*00d2*/ 	.short	(.L_12099 - .L_12098)


	//   ....[0]....
.L_12098:
        /*00d4*/ 	.word	0x00000080


	//   ....[1]....
        /*00d8*/ 	.word	0x00006680


	//   ....[2]....
        /*00dc*/ 	.word	0x00006780


	//----- nvinfo : EIATTR_MAX_THREADS
	.align		4
.L_12099:
        /*00e0*/ 	.byte	0x04, 0x05
        /*00e2*/ 	.short	(.L_12101 - .L_12100)
.L_12100:
        /*00e4*/ 	.word	0x00000100
        /*00e8*/ 	.word	0x00000001
        /*00ec*/ 	.word	0x00000001


	//----- nvinfo : EIATTR_CRS_STACK_SIZE
	.align		4
.L_12101:
        /*00f0*/ 	.byte	0x04, 0x1e
        /*00f2*/ 	.short	(.L_12103 - .L_12102)
.L_12102:
        /*00f4*/ 	.word	0x00000000


	//----- nvinfo : EIATTR_CBANK_PARAM_SIZE
	.align		4
.L_12103:
        /*00f8*/ 	.byte	0x03, 0x19
        /*00fa*/ 	.short	0x0060


	//----- nvinfo : EIATTR_PARAM_CBANK
	.align		4
        /*00fc*/ 	.byte	0x04, 0x0a
        /*00fe*/ 	.short	(.L_12105 - .L_12104)
	.align		4
.L_12104:
        /*0100*/ 	.word	index@(.nv.constant0._ZN18transformer_engine6detail38cast_transpose_fused_kernel_notalignedILb0ELb0ELb1EfNS_16CTDBiasDActParamIff6__halffEELi2ELi4ENS_5EmptyEXadL_ZNS_4siluIffEET_T0_RKS5_EEEEvT3_mmm)
        /*0104*/ 	.short	0x0380
        /*0106*/ 	.short	0x0060


	//----- nvinfo : EIATTR_SW_WAR
	.align		4
.L_12105:
        /*0108*/ 	.byte	0x04, 0x36
        /*010a*/ 	.short	(.L_12107 - .L_12106)
.L_12106:
        /*010c*/ 	.word	0x00000008
.L_12107:


//--------------------- .nv.info._ZN18transformer_engine6detail38cast_transpose_fused_kernel_notalignedILb0ELb0ELb1EfNS_16CTDBiasDActParamIffffEELi2ELi2ENS_5EmptyEXadL_ZNS_4siluIffEET_T0_RKS4_EEEEvT3_mmm --------------------------
	.section	.nv.info._ZN18transformer_engine6detail38cast_transpose_fused_kernel_notalignedILb0ELb0ELb1EfNS_16CTDBiasDActParamIffffEELi2ELi2ENS_5EmptyEXadL_ZNS_4siluIffEET_T0_RKS4_EEEEvT3_mmm,"",@"SHT_CUDA_INFO"
	.sectionflags	@""
	.align	4


	//----- nvinfo : EIATTR_CUDA_API_VERSION
	.align		4
        /*0000*/ 	.byte	0x04, 0x37
        /*0002*/ 	.short	(.L_12109 - .L_12108)
.L_12108:
        /*0004*/ 	.word	0x00000082


	//----- nvinfo : EIATTR_KPARAM_INFO
	.align		4
.L_12109:
        /*0008*/ 	.byte	0x04, 0x17
        /*000a*/ 	.short	(.L_12111 - .L_12110)
.L_12110:
        /*000c*/ 	.word	0x00000000
        /*0010*/ 	.short	0x0003
        /*0012*/ 	.short	0x0058
        /*0014*/ 	.byte	0x00, 0xf0, 0x21, 0x00


	//----- nvinfo : EIATTR_KPARAM_INFO
	.align		4
.L_12111:
        /*0018*/ 	.byte	0x04, 0x17
        /*001a*/ 	.short	(.L_12113 - .L_12112)
.L_12112:
        /*001c*/ 	.word	0x00000000
        /*0020*/ 	.short	0x0002
        /*0022*/ 	.short	0x0050
        /*0024*/ 	.byte	0x00, 0xf0, 0x21, 0x00


	//----- nvinfo : EIATTR_KPARAM_INFO
	.align		4
.L_12113:
        /*0028*/ 	.byte	0x04, 0x17
        /*002a*/ 	.short	(.L_12115 - .L_12114)
.L_12114:
        /*002c*/ 	.word	0x00000000
        /*0030*/ 	.short	0x0001
        /*0032*/ 	.short	0x0048
        /*0034*/ 	.byte	0x00, 0xf0, 0x21, 0x00


	//----- nvinfo : EIATTR_KPARAM_INFO
	.align		4
.L_12115:
        /*0038*/ 	.byte	0x04, 0x17
        /*003a*/ 	.short	(.L_12117 - .L_12116)
.L_12116:
        /*003c*/ 	.word	0x00000000
        /*0040*/ 	.short	0x0000
        /*0042*/ 	.short	0x0000
        /*0044*/ 	.byte	0x00, 0xf0, 0x21, 0x01


	//----- nvinfo : EIATTR_SPARSE_MMA_MASK
	.align		4
.L_12117:
        /*0048*/ 	.byte	0x03, 0x50
        /*004a*/ 	.short	0x0000


	//----- nvinfo : EIATTR_MAXREG_COUNT
	.align		4
        /*004c*/ 	.byte	0x03, 0x1b
        /*004e*/ 	.short	0x00ff


	//----- nvinfo : EIATTR_NUM_BARRIERS
	.align		4
        /*0050*/ 	.byte	0x02, 0x4c
        /*0052*/ 	.byte	0x01
	.zero		1


	//----- nvinfo : EIATTR_MERCURY_ISA_VERSION
	.align		4
        /*0054*/ 	.byte	0x03, 0x5f
        /*0056*/ 	.short	0x0101


	//----- nvinfo : EIATTR_INT_WARP_WIDE_INSTR_OFFSETS
	.align		4
        /*0058*/ 	.byte	0x04, 0x31
        /*005a*/ 	.short	(.L_12119 - .L_12118)


	//   ....[0]....
.L_12118:
        /*005c*/ 	.word	0x00000780


	//   ....[1]....
        /*0060*/ 	.word	0x00001140


	//   ....[2]....
        /*0064*/ 	.word	0x000019e0


	//----- nvinfo : EIATTR_COOP_GROUP_MASK_REGIDS
	.align		4
.L_12119:
        /*0068*/ 	.byte	0x04, 0x29
        /*006a*/ 	.short	(.L_12121 - .L_12120)


	//   ....[0]....
.L_12120:
        /*006c*/ 	.word	0xffffffff


	//   ....[1]....
        /*0070*/ 	.word	0xffffffff


	//   ....[2]....
        /*0074*/ 	.word	0xffffffff


	//   ....[3]....
        /*0078*/ 	.word	0xffffffff


	//   ....[4]....
        /*007c*/ 	.word	0xffffffff


	//   ....[5]....
        /*0080*/ 	.word	0xffffffff


	//   ....[6]....
        /*0084*/ 	.word	0xffffffff


	//   ....[7]....
        /*0088*/ 	.word	0xffffffff


	//   ....[8]....
        /*008c*/ 	.word	0x05000006


	//   ....[9]....
        /*0090*/ 	.word	0x05000006


	//   ....[10]....
        /*0094*/ 	.word	0x05000006


	//----- nvinfo : EIATTR_COOP_GROUP_INSTR_OFFSETS
	.align		4
.L_12121:
        /*0098*/ 	.byte	0x04, 0x28
        /*009a*/ 	.short	(.L_12123 - .L_12122)


	//   ....[0]....
.L_12122:
        /*009c*/ 	.word	0x00003bb0


	//   ....[1]....
        /*00a0*/ 	.word	0x00003c10


	//   ....[2]....
        /*00a4*/ 	.word	0x00003c50


	//   ....[3]....
        /*00a8*/ 	.word	0x00003c70


	//   ....[4]....
        /*00ac*/ 	.word	0x00003c90


	//   ....[5]....
        /*00b0*/ 	.word	0x00003d80


	//   ....[6]....
        /*00b4*/ 	.word	0x00003da0


	//   ....[7]....
        /*00b8*/ 	.word	0x00003dc0


	//   ....[8]....
        /*00bc*/ 	.word	0x00003fc0


	//   ....[9]....
        /*00c0*/ 	.word	0x00004030


	//   ....[10]....
        /*00c4*/ 	.word	0x000040a0


	//----- nvinfo : EIATTR_VRC_CTA_INIT_COUNT
	.align		4
.L_12123:
        /*00c8*/ 	.byte	0x02, 0x4a
	.zero		1
	.zero		1


	//----- nvinfo : EIATTR_EXIT_INSTR_OFFSETS
	.align		4
        /*00cc*/ 	.byte	0x04, 0x1c
        /*00ce*/ 	.short	(.L_12125 - .L_12124)


	//   ....[0]....
.L_12124:
        /*00d0*/ 	.word	0x00000080


	//   ....[1]....
        /*00d4*/ 	.word	0x00003e70


	//   ....[2]....
        /*00d8*/ 	.word	0x00003f70


	//----- nvinfo : EIATTR_MAX_THREADS
	.align		4
.L_12125:
        /*00dc*/ 	.byte	0x04, 0x05
        /*00de*/ 	.short	(.L_12127 - .L_12126)
.L_12126:
        /*00e0*/ 	.word	0x00000100
        /*00e4*/ 	.word	0x00000001
        /*00e8*/ 	.word	0x00000001


	//----- nvinfo : EIATTR_CRS_STACK_SIZE
	.align		4
.L_12127:
        /*00ec*/ 	.byte	0x04, 0x1e
        /*00ee*/ 	.short	(.L_12129 - .L_12128)
.L_12128:
        /*00f0*/ 	.word	0x00000000


	//----- nvinfo : EIATTR_CBANK_PARAM_SIZE
	.align		4
.L_12129:
        /*00f4*/ 	.byte	0x03, 0x19
        /*00f6*/ 	.short	0x0060


	//----- nvinfo : EIATTR_PARAM_CBANK
	.align		4
        /*00f8*/ 	.byte	0x04, 0x0a
        /*00fa*/ 	.short	(.L_12131 - .L_12130)
	.align		4
.L_12130:
        /*00fc*/ 	.word	index@(.nv.constant0._ZN18transformer_engine6detail38cast_transpose_fused_kernel_notalignedILb0ELb0ELb1EfNS_16CTDBiasDActParamIffffEELi2ELi2ENS_5EmptyEXadL_ZNS_4siluIffEET_T0_RKS4_EEEEvT3_mmm)
        /*0100*/ 	.short	0x0380
        /*0102*/ 	.short	0x0060


	//----- nvinfo : EIATTR_SW_WAR
	.align		4
.L_12131:
        /*0104*/ 	.byte	0x04, 0x36
        /*0106*/ 	.short	(.L_12133 - .L_12132)
.L_12132:
        /*0108*/ 	.word	0x00000008
.L_12133:


//--------------------- .nv.info._ZN18transformer_engine6detail38cast_transpose_fused_kernel_notalignedILb0ELb1ELb0EfNS_16CTDBiasDActParamI13__nv_bfloat16S3_13__nv_fp8_e4m3fEELi2ELi4ENS_5EmptyEXadL_ZNS_6dqgeluIffEET_T0_RKS6_EEEEvT3_mmm --------------------------
	.section	.nv.info._ZN18transformer_engine6detail38cast_transpose_fused_kernel_notalignedILb0ELb1ELb0EfNS_16CTDBiasDActParamI13__nv_bfloat16S3_13__nv_fp8_e4m3fEELi2ELi4ENS_5EmptyEXadL_ZNS_6dqgeluIffEET_T0_RKS6_EEEEvT3_mmm,"",@"SHT_CUDA_INFO"
	.sectionflags	@""
	.align	4


	//----- nvinfo : EIATTR_CUDA_API_VERSION
	.align		4
        /*0000*/ 	.byte	0x04, 0x37
        /*0002*/ 	.short	(.L_12135 - .L_12134)
.L_12134:
        /*0004*/ 	.word	0x00000082


	//----- nvinfo : EIATTR_KPARAM_INFO
	.align		4
.L_12135:
        /*0008*/ 	.byte	0x04, 0x17
        /*000a*/ 	.short	(.L_12137 - .L_12136)
.L_12136:
        /*000c*/ 	.word	0x00000000
        /*0010*/ 	.short	0x0003
        /*0012*/ 	.short	0x0058
        /*0014*/ 	.byte	0x00, 0xf0, 0x21, 0x00


	//----- nvinfo : EIATTR_KPARAM_INFO
	.align		4
.L_12137:
        /*0018*/ 	.byte	0x04, 0x17
        /*001a*/ 	.short	(.L_12139 - .L_12138)
.L_12138:
        /*001c*/ 	.word	0x00000000
        /*0020*/ 	.short	0x0002
        /*0022*/ 	.short	0x0050
        /*0024*/ 	.byte	0x00, 0xf0, 0x21, 0x00


	//----- nvinfo : EIATTR_KPARAM_INFO
	.align		4
.L_12139:
        /*0028*/ 	.byte	0x04, 0x17
        /*002a*/ 	.short	(.L_12141 - .L_12140)
.L_12140:
        /*002c*/ 	.word	0x00000000
        /*0030*/ 	.short	0x0001
        /*0032*/ 	.short	0x0048
        /*0034*/ 	.byte	0x00, 0xf0, 0x21, 0x00


	//----- nvinfo : EIATTR_KPARAM_INFO
	.align		4
.L_12141:
        /*0038*/ 	.byte	0x04, 0x17
        /*003a*/ 	.short	(.L_12143 - .L_12142)
.L_12142:
        /*003c*/ 	.word	0x00000000
        /*0040*/ 	.short	0x0000
        /*0042*/ 	.short	0x0000
        /*0044*/ 	.byte	0x00, 0xf0, 0x21, 0x01


	//----- nvinfo : EIATTR_SPARSE_MMA_MASK
	.align		4
.L_12143:
        /*0048*/ 	.byte	0x03, 0x50
        /*004a*/ 	.short	0x0000


	//----- nvinfo : EIATTR_MAXREG_COUNT
	.align		4
        /*004c*/ 	.byte	0x03, 0x1b
        /*004e*/ 	.short	0x00ff


	//----- nvinfo : EIATTR_NUM_BARRIERS
	.align		4
        /*0050*/ 	.byte	0x02, 0x4c
        /*0052*/ 	.byte	0x01
	.zero		1


	//----- nvinfo : EIATTR_MERCURY_ISA_VERSION
	.align		4
        /*0054*/ 	.byte	0x03, 0x5f
        /*0056*/ 	.short	0x0101


	//----- nvinfo : EIATTR_INT_WARP_WIDE_INSTR_OFFSETS
	.align		4
        /*0058*/ 	.byte	0x04, 0x31
        /*005a*/ 	.short	(.L_12145 - .L_12144)


	//   ....[0]....
.L_12144:
        /*005c*/ 	.word	0x000006f0


	//   ....[1]....
        /*0060*/ 	.word	0x00000720


	//   ....[2]....
        /*0064*/ 	.word	0x00002410


	//   ....[3]....
        /*0068*/ 	.word	0x00003d10


	//----- nvinfo : EIATTR_COOP_GROUP_MASK_REGIDS
	.align		4
.L_12145:
        /*006c*/ 	.byte	0x04, 0x29
        /*006e*/ 	.short	(.L_12147 - .L_12146)


	//   ....[0]....
.L_12146:
        /*0070*/ 	.word	0xffffffff


	//   ....[1]....
        /*0074*/ 	.word	0xffffffff


	//   ....[2]....
        /*0078*/ 	.word	0xffffffff


	//   ....[3]....
        /*007c*/ 	.word	0xffffffff


	//   ....[4]....
        /*0080*/ 	.word	0xffffffff


	//   ....[5]....
        /*0084*/ 	.word	0xffffffff


	//   ....[6]....
        /*0088*/ 	.word	0xffffffff


	//   ....[7]....
        /*008c*/ 	.word	0xffffffff


	//   ....[8]....
        /*0090*/ 	.word	0x05000004


	//   ....[9]....
        /*0094*/ 	.word	0x05000004


	//   ....[10]....
        /*0098*/ 	.word	0x05000004


	//----- nvinfo : EIATTR_COOP_GROUP_INSTR_OFFSETS
	.align		4
.L_12147:
        /*009c*/ 	.byte	0x04, 0x28
        /*009e*/ 	.short	(.L_12149 - .L_12148)


	//   ....[0]....
.L_12148:
        /*00a0*/ 	.word	0x00007a40


	//   ....[1]....
        /*00a4*/ 	.word	0x00007aa0


	//   ....[2]....
        /*00a8*/ 	.word	0x00007ae0


	//   ....[3]....
        /*00ac*/ 	.word	0x00007b00


	//   ....[4]....
        /*00b0*/ 	.word	0x00007b20


	//   ....[5]....
        /*00b4*/ 	.word	0x00007c10


	//   ....[6]....
        /*00b8*/ 	.word	0x00007c30


	//   ....[7]....
        /*00bc*/ 	.word	0x00007c50


	//   ....[8]....
        /*00c0*/ 	.word	0x00007e60


	//   ....[9]....
        /*00c4*/ 	.word	0x00007ed0


	//   ....[10]....
        /*00c8*/ 	.word	0x00007f40


	//----- nvinfo : EIATTR_VRC_CTA_INIT_COUNT
	.align		4
.L_12149:
        /*00cc*/ 	.byte	0x02, 0x4a
	.zero		1
	.zero		1


	//----- nvinfo : EIATTR_EXIT_INSTR_OFFSETS
	.align		4
        /*00d0*/ 	.byte	0x04, 0x1c
        /*00d2*/ 	.short	(.L_12151 - .L_12150)


	//   ....[0]....
.L_12150:
        /*00d4*/ 	.word	0x00000080


	//   ....[1]....
        /*00d8*/ 	.word	0x00007d10


	//   ....[2]....
        /*00dc*/ 	.word	0x00007e10


	//----- nvinfo : EIATTR_MAX_THREADS
	.align		4
.L_12151:
        /*00e0*/ 	.byte	0x04, 0x05
        /*00e2*/ 	.short	(.L_12153 - .L_12152)
.L_12152:
        /*00e4*/ 	.word	0x00000100
        /*00e8*/ 	.word	0x00000001
        /*00ec*/ 	.word	0x00000001


	//----- nvinfo : EIATTR_CRS_STACK_SIZE
	.align		4
.L_12153:
        /*00f0*/ 	.byte	0x04, 0x1e
        /*00f2*/ 	.short	(.L_12155 - .L_12154)
.L_12154:
        /*00f4*/ 	.word	0x00000000


	//----- nvinfo : EIATTR_CBANK_PARAM_SIZE
	.align		4
.L_12155:
        /*00f8*/ 	.byte	0x03, 0x19
        /*00fa*/ 	.short	0x0060


	//----- nvinfo : EIATTR_PARAM_CBANK
	.align		4
        /*00fc*/ 	.byte	0x04, 0x0a
        /*00fe*/ 	.short	(.L_12157 - .L_12156)
	.align		4
.L_12156:
        /*0100*/ 	.word	index@(.nv.constant0._ZN18transformer_engine6detail38cast_transpose_fused_kernel_notalignedILb0ELb1ELb0EfNS_16CTDBiasDActParamI13__nv_bfloat16S3_13__nv_fp8_e4m3fEELi2ELi4ENS_5EmptyEXadL_ZNS_6dqgeluIffEET_T0_RKS6_EEEEvT3_mmm)
        /*0104*/ 	.short	0x0380
        /*0106*/ 	.short	0x0060


	//----- nvinfo : EIATTR_SW_WAR
	.align		4
.L_12157:
        /*0108*/ 	.byte	0x04, 0x36
        /*010a*/ 	.short	(.L_12159 - .L_12158)
.L_12158:
        /*010c*/ 	.word	0x00000008
.L_12159:


//--------------------- .nv.info._ZN18transformer_engine6detail38cast_transpose_fused_kernel_notalignedILb0ELb1ELb0EfNS_16CTDBiasDActParamI13__nv_bfloat16S3_13__nv_fp8_e5m2fEELi2ELi4ENS_5EmptyEXadL_ZNS_6dqgeluIffEET_T0_RKS6_EEEEvT3_mmm --------------------------
	.section	.nv.info._ZN18transformer_engine6detail38cast_transpose_fused_kernel_notalignedILb0ELb1ELb0EfNS_16CTDBiasDActParamI13__nv_bfloat16S3_13__nv_fp8_e5m2fEELi2ELi4ENS_5EmptyEXadL_ZNS_6dqgeluIffEET_T0_RKS6_EEEEvT3_mmm,"",@"SHT_CUDA_INFO"
	.sectionflags	@""
	.align	4


	//----- nvinfo : EIATTR_CUDA_API_VERSION
	.align		4
        /*0000*/ 	.byte	0x04, 0x37
        /*0002*/ 	.short	(.L_12161 - .L_12160)
.L_12160:
        /*0004*/ 	.word	0x00000082


	//----- nvinfo : EIATTR_KPARAM_INFO
	.align		4
.L_12161:
        /*0008*/ 	.byte	0x04, 0x17
        /*000a*/ 	.short	(.L_12163 - .L_12162)
.L_12162:
        /*000c*/ 	.word	0x00000000
        /*0010*/ 	.short	0x0003
        /*0012*/ 	.short	0x0058
        /*0014*/ 	.byte	0x00, 0xf0, 0x21, 0x00


	//----- nvinfo : EIATTR_KPARAM_INFO
	.align		4
.L_12163:
        /*0018*/ 	.byte	0x04, 0x17
        /*001a*/ 	.short	(.L_12165 - .L_12164)
.L_12164:
        /*001c*/ 	.word	0x00000000
        /*0020*/ 	.short	0x0002
        /*0022*/ 	.short	0x0050
        /*0024*/ 	.byte	0x00, 0xf0, 0x21, 0x00


	//----- nvinfo : EIATTR_KPARAM_INFO
	.align		4
.L_12165:
        /*0028*/ 	.byte	0x04, 0x17
        /*002a*/ 	.short	(.L_12167 - .L_12166)
.L_12166:
        /*002c*/ 	.word	0x00000000
        /*0030*/ 	.short	0x0001
        /*0032*/ 	.short	0x0048
        /*0034*/ 	.byte	0x00, 0xf0, 0x21, 0x00


	//----- nvinfo : EIATTR_KPARAM_INFO
	.align		4
.L_12167:
        /*0038*/ 	.byte	0x04, 0x17
        /*003a*/ 	.short	(.L_12169 - .L_12168)
.L_12168:
        /*003c*/ 	.word	0x00000000
        /*0040*/ 	.short	0x0000
        /*0042*/ 	.short	0x0000
        /*0044*/ 	.byte	0x00, 0xf0, 0x21, 0x01


	//----- nvinfo : EIATTR_SPARSE_MMA_MASK
	.align		4
.L_12169:
        /*0048*/ 	.byte	0x03, 0x50
        /*004a*/ 	.short	0x0000


	//----- nvinfo : EIATTR_MAXREG_COUNT
	.align		4
        /*004c*/ 	.byte	0x03, 0x1b
        /*004e*/ 	.short	0x00ff


	//----- nvinfo : EIATTR_NUM_BARRIERS
	.align		4
        /*0050*/ 	.byte	0x02, 0x4c
        /*0052*/ 	.byte	0x01
	.zero		1


	//----- nvinfo : EIATTR_MERCURY_ISA_VERSION
	.align		4
        /*0054*/ 	.byte	0x03, 0x5f
        /*0056*/ 	.short	0x0101


	//----- nvinfo : EIATTR_INT_WARP_WIDE_INSTR_OFFSETS
	.align		4
        /*0058*/ 	.byte	0x04, 0x31
        /*005a*/ 	.short	(.L_12171 - .L_12170)


	//   ....[0]....
.L_12170:
        /*005c*/ 	.word	0x000006f0


	//   ....[1]....
        /*0060*/ 	.word	0x00000720


	//   ....[2]....
        /*0064*/ 	.word	0x00002410


	//   ....[3]....
        /*0068*/ 	.word	0x00003d10


	//----- nvinfo : EIATTR_COOP_GROUP_MASK_REGIDS
	.align		4
.L_12171:
        /*006c*/ 	.byte	0x04, 0x29
        /*006e*/ 	.short	(.L_12173 - .L_12172)


	//   ....[0]....
.L_12172:
        /*0070*/ 	.word	0xffffffff


	//   ....[1]....
        /*0074*/ 	.word	0xffffffff


	//   ....[2]....
        /*0078*/ 	.word	0xffffffff


	//   ....[3]....
        /*007c*/ 	.word	0xffffffff


	//   ....[4]....
        /*0080*/ 	.word	0xffffffff


	//   ....[5]....
        /*0084*/ 	.word	0xffffffff


	//   ....[6]....
        /*0088*/ 	.word	0xffffffff


	//   ....[7]....
        /*008c*/ 	.word	0xffffffff


	//   ....[8]....
        /*0090*/ 	.word	0x05000004


	//   ....[9]....
        /*0094*/ 	.word	0x05000004


	//   ....[10]....
        /*0098*/ 	.word	0x05000004


	//----- nvinfo : EIATTR_COOP_GROUP_INSTR_OFFSETS
	.align		4
.L_12173:
        /*009c*/ 	.byte	0x04, 0x28
        /*009e*/ 	.short	(.L_12175 - .L_12174)


	//   ....[0]....
.L_12174:
        /*00a0*/ 	.word	0x00007a40


	//   ....[1]....
        /*00a4*/ 	.word	0x00007aa0


	//   ....[2]....
        /*00a8*/ 	.word	0x00007ae0


	//   ....[3]....
        /*00ac*/ 	.word	0x00007b00


	//   ....[4]....
        /*00b0*/ 	.word	0x00007b20


	//   ....[5]....
        /*00b4*/ 	.word	0x00007c10


	//   ....[6]....
        /*00b8*/ 	.word	0x00007c30


	//   ....[7]....
        /*00bc*/ 	.word	0x00007c50


	//   ....[8]....
        /*00c0*/ 	.word	0x00007e60


	//   ....[9]....
        /*00c4*/ 	.word	0x00007ed0


	//   ....[10]....
        /*00c8*/ 	.word	0x00007f40


	//----- nvinfo : EIATTR_VRC_CTA_INIT_COUNT
	.align		4
.L_12175:
        /*00cc*/ 	.byte	0x02, 0x4a
	.zero		1
	.zero		1


	//----- nvinfo : EIATTR_EXIT_INSTR_OFFSETS
	.align		4
        /*00d0*/ 	.byte	0x04, 0x1c
        /*00d2*/ 	.short	(.L_12177 - .L_12176)


	//   ....[0]....
.L_12176:
        /*00d4*/ 	.word	0x00000080


	//   ....[1]....
        /*00d8*/ 	.word	0x00007d10


	//   ....[2]....
        /*00dc*/ 	.word	0x00007e10


	//----- nvinfo : EIATTR_MAX_THREADS
	.align		4
.L_12177:
        /*00e0*/ 	.byte	0x04, 0x05
        /*00e2*/ 	.short	(.L_12179 - .L_12178)
.L_12178:
        /*00e4*/ 	.word	0x00000100
        /*00e8*/ 	.word	0x00000001
        /*00ec*/ 	.word	0x00000001


	//----- nvinfo : EIATTR_CRS_STACK_SIZE
	.align		4
.L_12179:
        /*00f0*/ 	.byte	0x04, 0x1e
        /*00f2*/ 	.short	(.L_12181 - .L_12180)
.L_12180:
        /*00f4*/ 	.word	0x00000000


	//----- nvinfo : EIATTR_CBANK_PARAM_SIZE
	.align		4
.L_12181:
        /*00f8*/ 	.byte	0x03, 0x19
        /*00fa*/ 	.short	0x0060


	//----- nvinfo : EIATTR_PARAM_CBANK
	.align		4
        /*00fc*/ 	.byte	0x04, 0x0a
        /*00fe*/ 	.short	(.L_12183 - .L_12182)
	.align		4
.L_12182:
        /*0100*/ 	.word	index@(.nv.constant0._ZN18transformer_engine6detail38cast_transpose_fused_kernel_notalignedILb0ELb1ELb0EfNS_16CTDBiasDActParamI13__nv_bfloat16S3_13__nv_fp8_e5m2fEELi2ELi4ENS_5EmptyEXadL_ZNS_6dqgeluIffEET_T0_RKS6_EEEEvT3_mmm)
        /*0104*/ 	.short	0x0380
        /*0106*/ 	.short	0x0060


	//----- nvinfo : EIATTR_SW_WAR
	.align		4
.L_12183:
        /*0108*/ 	.byte	0x04, 0x36
        /*010a*/ 	.short	(.L_12185 - .L_12184)
.L_12184:
        /*010c*/ 	.word	0x00000008
.L_12185:


//--------------------- .nv.info._ZN18transformer_engine6detail38cast_transpose_fused_kernel_notalignedILb0ELb1ELb0EfNS_16CTDBiasDActParamI13__nv_bfloat16S3_S3_fEELi2ELi2ENS_5EmptyEXadL_ZNS_6dqgeluIffEET_T0_RKS5_EEEEvT3_mmm --------------------------
	.section	.nv.info._ZN18transformer_engine6detail38cast_transpose_fused_kernel_notalignedILb0ELb1ELb0EfNS_16CTDBiasDActParamI13__nv_bfloat16S3_S3_fEELi2ELi2ENS_5EmptyEXadL_ZNS_6dqgeluIffEET_T0_RKS5_EEEEvT3_mmm,"",@"SHT_CUDA_INFO"
	.sectionflags	@""
	.align	4


	//----- nvinfo : EIATTR_CUDA_API_VERSION
	.align		4
        /*0000*/ 	.byte	0x04, 0x37
        /*0002*/ 	.short	(.L_12187 - .L_12186)
.L_12186:
        /*0004*/ 	.word	0x00000082


	//----- nvinfo : EIATTR_KPARAM_INFO
	.align		4
.L_12187:
        /*0008*/ 	.byte	0x04, 0x17
        /*000a*/ 	.short	(.L_12189 - .L_12188)
.L_12188:
        /*000c*/ 	.word	0x00000000
        /*0010*/ 	.short	0x0003
        /*0012*/ 	.short	0x0058
        /*0014*/ 	.byte	0x00, 0xf0, 0x21, 0x00


	//----- nvinfo : EIATTR_KPARAM_INFO
	.align		4
.L_12189:
        /*0018*/ 	.byte	0x04, 0x17
        /*001a*/ 	.short	(.L_12191 - .L_12190)
.L_12190:
        /*001c*/ 	.word	0x00000000
        /*0020*/ 	.short	0x0002
        /*0022*/ 	.short	0x0050
        /*0024*/ 	.byte	0x00, 0xf0, 0x21, 0x00


	//----- nvinfo : EIATTR_KPARAM_INFO
	.align		4
.L_12191:
        /*0028*/ 	.byte	0x04, 0x17
        /*002a*/ 	.short	(.L_12193 - .L_12192)
.L_12192:
        /*002c*/ 	.word	0x00000000
        /*0030*/ 	.short	0x0001
        /*0032*/ 	.short	0x0048
        /*0034*/ 	.byte	0x00, 0xf0, 0x21, 0x00


	//----- nvinfo : EIATTR_KPARAM_INFO
	.align		4
.L_12193:
        /*0038*/ 	.byte	0x04, 0x17
        /*003a*/ 	.short	(.L_12195 - .L_12194)
.L_12194:
        /*003c*/ 	.word	0x00000000
        /*0040*/ 	.short	0x0000
        /*0042*/ 	.short	0x0000
        /*0044*/ 	.byte	0x00, 0xf0, 0x21, 0x01


	//----- nvinfo : EIATTR_SPARSE_MMA_MASK
	.align		4
.L_12195:
        /*0048*/ 	.byte	0x03, 0x50
        /*004a*/ 	.short	0x0000


	//----- nvinfo : EIATTR_MAXREG_COUNT
	.align		4
        /*004c*/ 	.byte	0x03, 0x1b
        /*004e*/ 	.short	0x00ff


	//----- nvinfo : EIATTR_NUM_BARRIERS
	.align		4
        /*0050*/ 	.byte	0x02, 0x4c
        /*0052*/ 	.byte	0x01
	.zero		1


	//----- nvinfo : EIATTR_MERCURY_ISA_VERSION
	.align		4
        /*0054*/ 	.byte	0x03, 0x5f
        /*0056*/ 	.short	0x0101


	//----- nvinfo : EIATTR_INT_WARP_WIDE_INSTR_OFFSETS
	.align		4
        /*0058*/ 	.byte	0x04, 0x31
        /*005a*/ 	.short	(.L_12197 - .L_12196)


	//   ....[0]....
.L_12196:
        /*005c*/ 	.word	0x000007a0


	//   ....[1]....
        /*0060*/ 	.word	0x000014b0


	//   ....[2]....
        /*0064*/ 	.word	0x00002090


	//----- nvinfo : EIATTR_COOP_GROUP_MASK_REGIDS
	.align		4
.L_12197:
        /*0068*/ 	.byte	0x04, 0x29
        /*006a*/ 	.short	(.L_12199 - .L_12198)


	//   ....[0]....
.L_12198:
        /*006c*/ 	.word	0xffffffff


	//   ....[1]....
        /*0070*/ 	.word	0xffffffff


	//   ....[2]....
        /*0074*/ 	.word	0xffffffff


	//   ....[3]....
        /*0078*/ 	.word	0xffffffff


	//   ....[4]....
        /*007c*/ 	.word	0xffffffff


	//   ....[5]....
        /*0080*/ 	.word	0xffffffff


	//   ....[6]....
        /*0084*/ 	.word	0xffffffff


	//   ....[7]....
        /*0088*/ 	.word	0xffffffff


	//   ....[8]....
        /*008c*/ 	.word	0x05000004


	//   ....[9]....
        /*0090*/ 	.word	0x05000004


	//   ....[10]....
        /*0094*/ 	.word	0x05000004


	//----- nvinfo : EIATTR_COOP_GROUP_INSTR_OFFSETS
	.align		4
.L_12199:
        /*0098*/ 	.byte	0x04, 0x28
        /*009a*/ 	.short	(.L_12201 - .L_12200)


	//   ....[0]....
.L_12200:
        /*009c*/ 	.word	0x000045c0


	//   ....[1]....
        /*00a0*/ 	.word	0x00004620


	//   ....[2]....
        /*00a4*/ 	.word	0x00004660


	//   ....[3]....
        /*00a8*/ 	.word	0x00004680


	//   ....[4]....
        /*00ac*/ 	.word	0x000046a0


	//   ....[5]....
        /*00b0*/ 	.word	0x00004790


	//   ....[6]....
        /*00b4*/ 	.word	0x000047b0


	//   ....[7]....
        /*00b8*/ 	.word	0x000047d0


	//   ....[8]....
        /*00bc*/ 	.word	0x000049d0


	//   ....[9]....
        /*00c0*/ 	.word	0x00004a40


	//   ....[10]....
        /*00c4*/ 	.word	0x00004ab0


	//----- nvinfo : EIATTR_VRC_CTA_INIT_COUNT
	.align		4
.L_12201:
        /*00c8*/ 	.byte	0x02, 0x4a
	.zero		1
	.zero		1


	//----- nvinfo : EIATTR_EXIT_INSTR_OFFSETS
	.align		4
        /*00cc*/ 	.byte	0x04, 0x1c
        /*00ce*/ 	.short	(.L_12203 - .L_12202)


	//   ....[0]....
.L_12202:
        /*00d0*/ 	.word	0x00000080


	//   ....[1]....
        /*00d4*/ 	.word	0x00004880


	//   ....[2]....
        /*00d8*/ 	.word	0x00004980


	//----- nvinfo : EIATTR_MAX_THREADS
	.align		4
.L_12203:
        /*00dc*/ 	.byte	0x04, 0x05
        /*00de*/ 	.short	(.L_12205 - .L_12204)
.L_12204:
        /*00e0*/ 	.word	0x00000100
        /*00e4*/ 	.word	0x00000001
        /*00e8*/ 	.word	0x00000001


	//----- nvinfo : EIATTR_CRS_STACK_SIZE
	.align		4
.L_12205:
        /*00ec*/ 	.byte	0x04, 0x1e
        /*00ee*/ 	.short	(.L_12207 - .L_12206)
.L_12206:
        /*00f0*/ 	.word	0x00000000


	//----- nvinfo : EIATTR_CBANK_PARAM_SIZE
	.align		4
.L_12207:
        /*00f4*/ 	.byte	0x03, 0x19
        /*00f6*/ 	.short	0x0060


	//----- nvinfo : EIATTR_PARAM_CBANK
	.align		4
        /*00f8*/ 	.byte	0x04, 0x0a
        /*00fa*/ 	.short	(.L_12209 - .L_12208)
	.align		4
.L_12208:
        /*00fc*/ 	.word	index@(.nv.constant0._ZN18transformer_engine6detail38cast_transpose_fused_kernel_notalignedILb0ELb1ELb0EfNS_16CTDBiasDActParamI13__nv_bfloat16S3_S3_fEELi2ELi2ENS_5EmptyEXadL_ZNS_6dqgeluIffEET_T0_RKS5_EEEEvT3_mmm)
        /*0100*/ 	.short	0x0380
        /*0102*/ 	.short	0x0060


	//----- nvinfo : EIATTR_SW_WAR
	.align		4
.L_12209:
        /*0104*/ 	.byte	0x04, 0x36
        /*0106*/ 	.short	(.L_12211 - .L_12210)
.L_12210:
        /*0108*/ 	.word	0x00000008
.L_12211:


//--------------------- .nv.info._ZN18transformer_engine6detail38cast_transpose_fused_kernel_notalignedILb0ELb1ELb0EfNS_16CTDBiasDActParamI13__nv_bfloat16S3_6__halffEELi2ELi2ENS_5EmptyEXadL_ZNS_6dqgeluIffEET_T0_RKS6_EEEEvT3_mmm --------------------------
	.section	.nv.info._ZN18transformer_engine6detail38cast_transpose_fused_kernel_notalignedILb0ELb1ELb0EfNS_16CTDBiasDActParamI13__nv_bfloat16S3_6__halffEELi2ELi2ENS_5EmptyEXadL_ZNS_6dqgeluIffEET_T0_RKS6_EEEEvT3_mmm,"",@"SHT_CUDA_INFO"
	.sectionflags	@""
	.align	4


	//----- nvinfo : EIATTR_CUDA_API_VERSION
	.align		4
        /*0000*/ 	.byte	0x04, 0x37
        /*0002*/ 	.short	(.L_12213 - .L_12212)
.L_12212:
        /*0004*/ 	.word	0x00000082


	//----- nvinfo : EIATTR_KPARAM_INFO
	.align		4
.L_12213:
        /*0008*/ 	.byte	0x04, 0x17
        /*000a*/ 	.short	(.L_12215 - .L_12214)
.L_12214:
        /*000c*/ 	.word	0x00000000
        /*0010*/ 	.short	0x0003
        /*0012*/ 	.short	0x0058
        /*0014*/ 	.byte	0x00, 0xf0, 0x21, 0x00


	//----- nvinfo : EIATTR_KPARAM_INFO
	.align		4
.L_12215:
        /*0018*/ 	.byte	0x04, 0x17
        /*001a*/ 	.short	(.L_12217 - .L_12216)
.L_12216:
        /*001c*/ 	.word	0x00000000
        /*0020*/ 	.short	0x0002
        /*0022*/ 	.short	0x0050
        /*0024*/ 	.byte	0x00, 0xf0, 0x21, 0x00


	//----- nvinfo : EIATTR_KPARAM_INFO
	.align		4
.L_12217:
        /*0028*/ 	.byte	0x04, 0x17
        /*002a*/ 	.short	(.L_12219 - .L_12218)
.L_12218:
        /*002c*/ 	.word	0x00000000
        /*0030*/ 	.short	0x0001
        /*0032*/ 	.short	0x0048
        /*0034*/ 	.byte	0x00, 0xf0, 0x21, 0x00


	//----- nvinfo : EIATTR_KPARAM_INFO
	.align		4
.L_12219:
        /*0038*/ 	.byte	0x04, 0x17
        /*003a*/ 	.short	(.L_12221 - .L_12220)
.L_12220:
        /*003c*/ 	.word	0x00000000
        /*0040*/ 	.short	0x0000
        /*0042*/ 	.short	0x0000
        /*0044*/ 	.byte	0x00, 0xf0, 0x21, 0x01


	//----- nvinfo : EIATTR_SPARSE_MMA_MASK
	.align		4
.L_12221:
        /*0048*/ 	.byte	0x03, 0x50
        /*004a*/ 	.short	0x0000


	//----- nvinfo : EIATTR_MAXREG_COUNT
	.align		4
        /*004c*/ 	.byte	0x03, 0x1b
        /*004e*/ 	.short	0x00ff


	//----- nvinfo : EIATTR_NUM_BARRIERS
	.align		4
        /*0050*/ 	.byte	0x02, 0x4c
        /*0052*/ 	.byte	0x01
	.zero		1


	//----- nvinfo : EIATTR_MERCURY_ISA_VERSION
	.align		4
        /*0054*/ 	.byte	0x03, 0x5f
        /*0056*/ 	.short	0x0101


	//----- nvinfo : EIATTR_INT_WARP_WIDE_INSTR_OFFSETS
	.align		4
        /*0058*/ 	.byte	0x04, 0x31
        /*005a*/ 	.short	(.L_12223 - .L_12222)


	//   ....[0]....
.L_12222:
        /*005c*/ 	.word	0x000007a0


	//   ....[1]....
        /*0060*/ 	.word	0x000014b0


	//   ....[2]....
        /*0064*/ 	.word	0x00002090


	//----- nvinfo : EIATTR_COOP_GROUP_MASK_REGIDS
	.align		4
.L_12223:
        /*0068*/ 	.byte	0x04, 0x29
        /*006a*/ 	.short	(.L_12225 - .L_12224)


	//   ....[0]....
.L_12224:
        /*006c*/ 	.word	0xffffffff


	//   ....[1]....
        /*0070*/ 	.word	0xffffffff


	//   ....[2]....
        /*0074*/ 	.word	0xffffffff


	//   ....[3]....
        /*0078*/ 	.word	0xffffffff


	//   ....[4]....
        /*007c*/ 	.word	0xffffffff


	//   ....[5]....
        /*0080*/ 	.word	0xffffffff


	//   ....[6]....
        /*0084*/ 	.word	0xffffffff


	//   ....[7]....
        /*0088*/ 	.word	0xffffffff


	//   ....[8]....
        /*008c*/ 	.word	0x05000004


	//   ....[9]....
        /*0090*/ 	.word	0x05000004


	//   ....[10]....
        /*0094*/ 	.word	0x05000004


	//----- nvinfo : EIATTR_COOP_GROUP_INSTR_OFFSETS
	.align		4
.L_12225:
        /*0098*/ 	.byte	0x04, 0x28
        /*009a*/ 	.short	(.L_12227 - .L_12226)


	//   ....[0]....
.L_12226:
        /*009c*/ 	.word	0x000045c0


	//   ....[1]....
        /*00a0*/ 	.word	0x00004620


	//   ....[2]....
        /*00a4*/ 	.word	0x00004660


	//   ....[3]....
        /*00a8*/ 	.word	0x00004680


	//   ....[4]....
        /*00ac*/ 	.word	0x000046a0


	//   ....[5]....
        /*00b0*/ 	.word	0x00004790


	//   ....[6]....
        /*00b4*/ 	.word	0x000047b0


	//   ....[7]....
        /*00b8*/ 	.word	0x000047d0


	//   ....[8]....
        /*00bc*/ 	.word	0x000049d0


	//   ....[9]....
        /*00c0*/ 	.word	0x00004a40


	//   ....[10]....
        /*00c4*/ 	.word	0x00004ab0


	//----- nvinfo : EIATTR_VRC_CTA_INIT_COUNT
	.align		4
.L_12227:
        /*00c8*/ 	.byte	0x02, 0x4a
	.zero		1
	.zero		1


	//----- nvinfo : EIATTR_EXIT_INSTR_OFFSETS
	.align		4
        /*00cc*/ 	.byte	0x04, 0x1c
        /*00ce*/ 	.short	(.L_12229 - .L_12228)


	//   ....[0]....
.L_12228:
        /*00d0*/ 	.word	0x00000080


	//   ....[1]....
        /*00d4*/ 	.word	0x00004880


	//   ....[2]....
        /*00d8*/ 	.word	0x00004980


	//----- nvinfo : EIATTR_MAX_THREADS
	.align		4
.L_12229:
        /*00dc*/ 	.byte	0x04, 0x05
        /*00de*/ 	.short	(.L_12231 - .L_12230)
.L_12230:
        /*00e0*/ 	.word	0x00000100
        /*00e4*/ 	.word	0x00000001
        /*00e8*/ 	.word	0x00000001


	//----- nvinfo : EIATTR_CRS_STACK_SIZE
	.align		4
.L_12231:
        /*00ec*/ 	.byte	0x04, 0x1e
        /*00ee*/ 	.short	(.L_12233 - .L_12232)
.L_12232:
        /*00f0*/ 	.word	0x00000000


	//----- nvinfo : EIATTR_CBANK_PARAM_SIZE
	.align		4
.L_12233:
        /*00f4*/ 	.byte	0x03, 0x19
        /*00f6*/ 	.short	0x0060


	//----- nvinfo : EIATTR_PARAM_CBANK
	.align		4
        /*00f8*/ 	.byte	0x04, 0x0a
        /*00fa*/ 	.short	(.L_12235 - .L_12234)
	.align		4
.L_12234:
        /*00fc*/ 	.word	index@(.nv.constant0._ZN18transformer_engine6detail38cast_transpose_fused_kernel_notalignedILb0ELb1ELb0EfNS_16CTDBiasDActParamI13__nv_bfloat16S3_6__halffEELi2ELi2ENS_5EmptyEXadL_ZNS_6dqgeluIffEET_T0_RKS6_EEEEvT3_mmm)
        /*0100*/ 	.short	0x0380
        /*0102*/ 	.short	0x0060


	//----- nvinfo : EIATTR_SW_WAR
	.align		4
.L_12235:
        /*0104*/ 	.byte	0x04, 0x36
        /*0106*/ 	.short	(.L_12237 - .L_12236)
.L_12236:
        /*0108*/ 	.word	0x00000008
.L_12237:


//--------------------- .nv.info._ZN18transformer_engine6detail38cast_transpose_fused_kernel_notalignedILb0ELb1ELb0EfNS_16CTDBiasDActParamI13__nv_bfloat16S3_ffEELi2ELi1ENS_5EmptyEXadL_ZNS_6dqgeluIffEET_T0_RKS5_EEEEvT3_mmm --------------------------
	.section	.nv.info._ZN18transformer_engine6detail38cast_transpose_fused_kernel_notalignedILb0ELb1ELb0EfNS_16CTDBiasDActParamI13__nv_bfloat16S3_ffEELi2ELi1ENS_5EmptyEXadL_ZNS_6dqgeluIffEET_T0_RKS5_EEEEvT3_mmm,"",@"SHT_CUDA_INFO"
	.sectionflags	@""
	.align	4


	//----- nvinfo : EIATTR_CUDA_API_VERSION
	.align		4
        /*0000*/ 	.byte	0x04, 0x37
        /*0002*/ 	.short	(.L_12239 - .L_12238)
.L_12238:
        /*0004*/ 	.word	0x00000082


	//----- nvinfo : EIATTR_KPARAM_INFO
	.align		4
.L_12239:
        /*0008*/ 	.byte	0x04, 0x17
        /*000a*/ 	.short	(.L_12241 - .L_12240)
.L_12240:
        /*000c*/ 	.word	0x00000000
        /*0010*/ 	.short	0x0003
        /*0012*/ 	.short	0x0058
        /*0014*/ 	.byte	0x00, 0xf0, 0x21, 0x00


	//----- nvinfo : EIATTR_KPARAM_INFO
	.align		4
.L_12241:
        /*0018*/ 	.byte	0x04, 0x17
        /*001a*/ 	.short	(.L_12243 - .L_12242)
.L_12242:
        /*001c*/ 	.word	0x00000000
        /*0020*/ 	.short	0x0002
        /*0022*/ 	.short	0x0050
        /*0024*/ 	.byte	0x00, 0xf0, 0x21, 0x00


	//----- nvinfo : EIATTR_KPARAM_INFO
	.align		4
.L_12243:
        /*0028*/ 	.byte	0x04, 0x17
        /*002a*/ 	.short	(.L_12245 - .L_12244)
.L_12244:
        /*002c*/ 	.word	0x00000000
        /*0030*/ 	.short	0x0001
        /*0032*/ 	.short	0x0048
        /*0034*/ 	.byte	0x00, 0xf0, 0x21, 0x00


	//----- nvinfo : EIATTR_KPARAM_INFO
	.align		4
.L_12245:
        /*0038*/ 	.byte	0x04, 0x17
        /*003a*/ 	.short	(.L_12247 - .L_12246)
.L_12246:
        /*003c*/ 	.word	0x00000000
        /*0040*/ 	.short	0x0000
        /*0042*/ 	.short	0x0000
        /*0044*/ 	.byte	0x00, 0xf0, 0x21, 0x01


	//----- nvinfo : EIATTR_SPARSE_MMA_MASK
	.align		4
.L_12247:
        /*0048*/ 	.byte	0x03, 0x50
        /*004a*/ 	.short	0x0000


	//----- nvinfo : EIATTR_MAXREG_COUNT
	.align		4
        /*004c*/ 	.byte	0x03, 0x1b
        /*004e*/ 	.short	0x00ff


	//----- nvinfo : EIATTR_NUM_BARRIERS
	.align		4
        /*0050*/ 	.byte	0x02, 0x4c
        /*0052*/ 	.byte	0x01
	.zero		1


	//----- nvinfo : EIATTR_MERCURY_ISA_VERSION
	.align		4
        /*0054*/ 	.byte	0x03, 0x5f
        /*0056*/ 	.short	0x0101


	//----- nvinfo : EIATTR_COOP_GROUP_MASK_REGIDS
	.align		4
        /*0058*/ 	.byte	0x04, 0x29
        /*005a*/ 	.short	(.L_12249 - .L_12248)


	//   ....[0]....
.L_12248:
        /*005c*/ 	.word	0xffffffff


	//   ....[1]....
        /*0060*/ 	.word	0xffffffff


	//   ....[2]....
        /*0064*/ 	.word	0xffffffff


	//   ....[3]....
        /*0068*/ 	.word	0xffffffff


	//   ....[4]....
        /*006c*/ 	.word	0xffffffff


	//   ....[5]....
        /*0070*/ 	.word	0xffffffff


	//   ....[6]....
        /*0074*/ 	.word	0xffffffff


	//   ....[7]....
        /*0078*/ 	.word	0xffffffff


	//   ....[8]....
        /*007c*/ 	.word	0x05000004


	//   ....[9]....
        /*0080*/ 	.word	0x05000004


	//   ....[10]....
        /*0084*/ 	.word	0x05000004


	//----- nvinfo : EIATTR_COOP_GROUP_INSTR_OFFSETS
	.align		4
.L_12249:
        /*0088*/ 	.byte	0x04, 0x28
        /*008a*/ 	.short	(.L_12251 - .L_12250)


	//   ....[0]....
.L_12250:
        /*008c*/ 	.word	0x00002f50


	//   ....[1]....
        /*0090*/ 	.word	0x00002fb0


	//   ....[2]....
        /*0094*/ 	.word	0x00002ff0


	//   ....[3]....
        /*0098*/ 	.word	0x00003010


	//   ....[4]....
        /*009c*/ 	.word	0x00003030


	//   ....[5]....
        /*00a0*/ 	.word	0x00003120


	//   ....[6]....
        /*00a4*/ 	.word	0x00003140


	//   ....[7]....
        /*00a8*/ 	.word	0x00003160


	//   ....[8]....
        /*00ac*/ 	.word	0x00003360


	//   ....[9]....
        /*00b0*/ 	.word	0x000033d0


	//   ....[10]....
        /*00b4*/ 	.word	0x00003440


	//----- nvinfo : EIATTR_VRC_CTA_INIT_COUNT
	.align		4
.L_12251:
        /*00b8*/ 	.byte	0x02, 0x4a
	.zero		1
	.zero		1


	//----- nvinfo : EIATTR_EXIT_INSTR_OFFSETS
	.align		4
        /*00bc*/ 	.byte	0x04, 0x1c
        /*00be*/ 	.short	(.L_12253 - .L_12252)


	//   ....[0]....
.L_12252:
        /*00c0*/ 	.word	0x00000080


	//   ....[1]....
        /*00c4*/ 	.word	0x00003210


	//   ....[2]....
        /*00c8*/ 	.word	0x00003310


	//----- nvinfo : EIATTR_MAX_THREADS
	.align		4
.L_12253:
        /*00cc*/ 	.byte	0x04, 0x05
        /*00ce*/ 	.short	(.L_12255 - .L_12254)
.L_12254:
        /*00d0*/ 	.word	0x00000100
        /*00d4*/ 	.word	0x00000001
        /*00d8*/ 	.word	0x00000001


	//----- nvinfo : EIATTR_CRS_STACK_SIZE
	.align		4
.L_12255:
        /*00dc*/ 	.byte	0x04, 0x1e
        /*00de*/ 	.short	(.L_12257 - .L_12256)
.L_12256:
        /*00e0*/ 	.word	0x00000000


	//----- nvinfo : EIATTR_CBANK_PARAM_SIZE
	.align		4
.L_12257:
        /*00e4*/ 	.byte	0x03, 0x19
        /*00e6*/ 	.short	0x0060


	//----- nvinfo : EIATTR_PARAM_CBANK
	.align		4
        /*00e8*/ 	.byte	0x04, 0x0a
        /*00ea*/ 	.short	(.L_12259 - .L_12258)
	.align		4
.L_12258:
        /*00ec*/ 	.word	index@(.nv.constant0._ZN18transformer_engine6detail38cast_transpose_fused_kernel_notalignedILb0ELb1ELb0EfNS_16CTDBiasDActParamI13__nv_bfloat16S3_ffEELi2ELi1ENS_5EmptyEXadL_ZNS_6dqgeluIffEET_T0_RKS5_EEEEvT3_mmm)
        /*00f0*/ 	.short	0x0380
        /*00f2*/ 	.short	0x0060


	//----- nvinfo : EIATTR_SW_WAR
	.align		4
.L_12259:
        /*00f4*/ 	.byte	0x04, 0x36
        /*00f6*/ 	.short	(.L_12261 - .L_12260)
.L_12260:
        /*00f8*/ 	.word	0x00000008
.L_12261:


//--------------------- .nv.info._ZN18transformer_engine6detail38cast_transpose_fused_kernel_notalignedILb0ELb1ELb0EfNS_16CTDBiasDActParamI6__halfS3_13__nv_fp8_e4m3fEELi2ELi4ENS_5EmptyEXadL_ZNS_6dqgeluIffEET_T0_RKS6_EEEEvT3_mmm --------------------------
	.section	.nv.info._ZN18transformer_engine6detail38cast_transpose_fused_kernel_notalignedILb0ELb1ELb0EfNS_16CTDBiasDActParamI6__halfS3_13__nv_fp8_e4m3fEELi2ELi4ENS_5EmptyEXadL_ZNS_6dqgeluIffEET_T0_RKS6_EEEEvT3_mmm,"",@"SHT_CUDA_INFO"
	.sectionflags	@""
	.align	4


	//----- nvinfo : EIATTR_CUDA_API_VERSION
	.align		4
        /*0000*/ 	.byte	0x04, 0x37
        /*0002*/ 	.short	(.L_12263 - .L_12262)
.L_12262:
        /*0004*/ 	.word	0x00000082


	//----- nvinfo : EIATTR_KPARAM_INFO
	.align		4
.L_12263:
        /*0008*/ 	.byte	0x04, 0x17
        /*000a*/ 	.short	(.L_12265 - .L_12264)
.L_12264:
        /*000c*/ 	.word	0x00000000
        /*0010*/ 	.short	0x0003
        /*0012*/ 	.short	0x0058
        /*0014*/ 	.byte	0x00, 0xf0, 0x21, 0x00


	//----- nvinfo : EIATTR_KPARAM_INFO
	.align		4
.L_12265:
        /*0018*/ 	.byte	0x04, 0x17
        /*001a*/ 	.short	(.L_12267 - .L_12266)
.L_12266:
        /*001c*/ 	.word	0x00000000
        /*0020*/ 	.short	0x0002
        /*0022*/ 	.short	0x0050
        /*0024*/ 	.byte	0x00, 0xf0, 0x21, 0x00


	//----- nvinfo : EIATTR_KPARAM_INFO
	.align		4
.L_12267:
        /*0028*/ 	.byte	0x04, 0x17
        /*002a*/ 	.short	(.L_12269 - .L_12268)
.L_12268:
        /*002c*/ 	.word	0x00000000
        /*0030*/ 	.short	0x0001
        /*0032*/ 	.short	0x0048
        /*0034*/ 	.byte	0x00, 0xf0, 0x21, 0x00


	//----- nvinfo : EIATTR_KPARAM_INFO
	.align		4
.L_12269:
        /*0038*/ 	.byte	0x04, 0x17
        /*003a*/ 	.short	(.L_12271 - .L_12270)
.L_12270:
        /*003c*/ 	.word	0x00000000
        /*0040*/ 	.short	0x0000
        /*0042*/ 	.short	0x0000
        /*0044*/ 	.byte	0x00, 0xf0, 0x21, 0x01


	//----- nvinfo : EIATTR_SPARSE_MMA_MASK
	.align		4
.L_12271:
        /*0048*/ 	.byte	0x03, 0x50
        /*004a*/ 	.short	0x0000


	//----- nvinfo : EIATTR_MAXREG_COUNT
	.align		4
        /*004c*/ 	.byte	0x03, 0x1b
        /*004e*/ 	.short	0x00ff


	//----- nvinfo : EIATTR_NUM_BARRIERS
	.align		4
        /*0050*/ 	.byte	0x02, 0x4c
        /*0052*/ 	.byte	0x01
	.zero		1


	//----- nvinfo : EIATTR_MERCURY_ISA_VERSION
	.align		4
        /*0054*/ 	.byte	0x03, 0x5f
        /*0056*/ 	.short	0x0101


	//----- nvinfo : EIATTR_INT_WARP_WIDE_INSTR_OFFSETS
	.align		4
        /*0058*/ 	.byte	0x04, 0x31
        /*005a*/ 	.short	(.L_12273 - .L_12272)


	//   ....[0]....
.L_12272:
        /*005c*/ 	.word	0x00000700


	//   ....[1]....
        /*0060*/ 	.word	0x00000730


	//   ....[2]....
        /*0064*/ 	.word	0x00002300


	//   ....[3]....
        /*0068*/ 	.word	0x00003b90


	//----- nvinfo : EIATTR_COOP_GROUP_MASK_REGIDS
	.align		4
.L_12273:
        /*006c*/ 	.byte	0x04, 0x29
        /*006e*/ 	.short	(.L_12275 - .L_12274)


	//   ....[0]....
.L_12274:
        /*0070*/ 	.word	0xffffffff


	//   ....[1]....
        /*0074*/ 	.word	0xffffffff


	//   ....[2]....
        /*0078*/ 	.word	0xffffffff


	//   ....[3]....
        /*007c*/ 	.word	0xffffffff


	//   ....[4]....
        /*0080*/ 	.word	0xffffffff


	//   ....[5]....
        /*0084*/ 	.word	0xffffffff


	//   ....[6]....
        /*0088*/ 	.word	0xffffffff


	//   ....[7]....
        /*008c*/ 	.word	0xffffffff


	//   ....[8]....
        /*0090*/ 	.word	0x05000004


	//   ....[9]....
        /*0094*/ 	.word	0x05000004


	//   ....[10]....
        /*0098*/ 	.word	0x05000004


	//----- nvinfo : EIATTR_COOP_GROUP_INSTR_OFFSETS
	.align		4
.L_12275:
        /*009c*/ 	.byte	0x04, 0x28
        /*009e*/ 	.short	(.L_12277 - .L_12276)


	//   ....[0]....
.L_12276:
        /*00a0*/ 	.word	0x00007850


	//   ....[1]....
        /*00a4*/ 	.word	0x000078b0


	//   ....[2]....
        /*00a8*/ 	.word	0x000078f0


	//   ....[3]....
        /*00ac*/ 	.word	0x00007910


	//   ....[4]....
        /*00b0*/ 	.word	0x00007930


	//   ....[5]....
        /*00b4*/ 	.word	0x00007a20


	//   ....[6]....
        /*00b8*/ 	.word	0x00007a40


	//   ....[7]....
        /*00bc*/ 	.word	0x00007a60


	//   ....[8]....
        /*00c0*/ 	.word	0x00007c70


	//   ....[9]....
        /*00c4*/ 	.word	0x00007ce0


	//   ....[10]....
        /*00c8*/ 	.word	0x00007d50


	//----- nvinfo : EIATTR_VRC_CTA_INIT_COUNT
	.align		4
.L_12277:
        /*00cc*/ 	.byte	0x02, 0x4a
	.zero		1
	.zero		1


	//----- nvinfo : EIATTR_EXIT_INSTR_OFFSETS
	.align		4
        /*00d0*/ 	.byte	0x04, 0x1c
        /*00d2*/ 	.short	(.L_12279 - .L_12278)


	//   ....[0]....
.L_12278:
        /*00d4*/ 	.word	0x00000080


	//   ....[1]....
        /*00d8*/ 	.word	0x00007b20


	//   ....[2]....
        /*00dc*/ 	.word	0x00007c20


	//----- nvinfo : EIATTR_MAX_THREADS
	.align		4
.L_12279:
        /*00e0*/ 	.byte	0x04, 0x05
        /*00e2*/ 	.short	(.L_12281 - .L_12280)
.L_12280:
        /*00e4*/ 	.word	0x00000100
        /*00e8*/ 	.word	0x00000001
        /*00ec*/ 	.word	0x00000001


	//----- nvinfo : EIATTR_CRS_STACK_SIZE
	.align		4
.L_12281:
        /*00f0*/ 	.byte	0x04, 0x1e
        /*00f2*/ 	.short	(.L_12283 - .L_12282)
.L_12282:
        /*00f4*/ 	.word	0x00000000


	//----- nvinfo : EIATTR_CBANK_PARAM_SIZE
	.align		4
.L_12283:
        /*00f8*/ 	.byte	0x03, 0x19
        /*00fa*/ 	.short	0x0060


	//----- nvinfo : EIATTR_PARAM_CBANK
	.align		4
        /*00fc*/ 	.byte	0x04, 0x0a
        /*00fe*/ 	.short	(.L_12285 - .L_12284)
	.align		4
.L_12284:
        /*0100*/ 	.word	index@(.nv.constant0._ZN18transformer_engine6detail38cast_transpose_fused_kernel_notalignedILb0ELb1ELb0EfNS_16CTDBiasDActParamI6__halfS3_13__nv_fp8_e4m3fEELi2ELi4ENS_5EmptyEXadL_ZNS_6dqgeluIffEET_T0_RKS6_EEEEvT3_mmm)
        /*0104*/ 	.short	0x0380
        /*0106*/ 	.short	0x0060


	//----- nvinfo : EIATTR_SW_WAR
	.align		4
.L_12285:
        /*0108*/ 	.byte	0x04, 0x36
        /*010a*/ 	.short	(.L_12287 - .L_12286)
.L_12286:
        /*010c*/ 	.word	0x00000008
.L_12287:


//--------------------- .nv.info._ZN18transformer_engine6detail38cast_transpose_fused_kernel_notalignedILb0ELb1ELb0EfNS_16CTDBiasDActParamI6__halfS3_13__nv_fp8_e5m2fEELi2ELi4ENS_5EmptyEXadL_ZNS_6dqgeluIffEET_T0_RKS6_EEEEvT3_mmm --------------------------
	.section	.nv.info._ZN18transformer_engine6detail38cast_transpose_fused_kernel_notalignedILb0ELb1ELb0EfNS_16CTDBiasDActParamI6__halfS3_13__nv_fp8_e5m2fEELi2ELi4ENS_5EmptyEXadL_ZNS_6dqgeluIffEET_T0_RKS6_EEEEvT3_mmm,"",@"SHT_CUDA_INFO"
	.sectionflags	@""
	.align	4


	//----- nvinfo : EIATTR_CUDA_API_VERSION
	.align		4
        /*0000*/ 	.byte	0x04, 0x37
        /*0002*/ 	.short	(.L_12289 - .L_12288)
.L_12288:
        /*0004*/ 	.word	0x00000082


	//----- nvinfo : EIATTR_KPARAM_INFO
	.align		4
.L_12289:
        /*0008*/ 	.byte	0x04, 0x17
        /*000a*/ 	.short	(.L_12291 - .L_12290)
.L_12290:
        /*000c*/ 	.word	0x00000000
        /*0010*/ 	.short	0x0003
        /*0012*/ 	.short	0x0058
        /*0014*/ 	.byte	0x00, 0xf0, 0x21, 0x00


	//----- nvinfo : EIATTR_KPARAM_INFO
	.align		4
.L_12291:
        /*0018*/ 	.byte	0x04, 0x17
        /*001a*/ 	.short	(.L_12293 - .L_12292)
.L_12292:
        /*001c*/ 	.word	0x00000000
        /*0020*/ 	.short	0x0002
        /*0022*/ 	.short	0x0050
        /*0024*/ 	.byte	0x00, 0xf0, 0x21, 0x00


	//----- nvinfo : EIATTR_KPARAM_INFO
	.align		4
.L_12293:
        /*0028*/ 	.byte	0x04, 0x17
        /*002a*/ 	.short	(.L_12295 - .L_12294)
.L_12294:
        /*002c*/ 	.word	0x00000000
        /*0030*/ 	.short	0x0001
        /*0032*/ 	.short	0x0048
        /*0034*/ 	.byte	0x00, 0xf0, 0x21, 0x00


	//----- nvinfo : EIATTR_KPARAM_INFO
	.align		4
.L_12295:
        /*0038*/ 	.byte	0x04, 0x17
        /*003a*/ 	.short	(.L_12297 - .L_12296)
.L_12296:
        /*003c*/ 	.word	0x00000000
        /*0040*/ 	.short	0x0000
        /*0042*/ 	.short	0x0000
        /*0044*/ 	.byte	0x00, 0xf0, 0x21, 0x01


	//----- nvinfo : EIATTR_SPARSE_MMA_MASK
	.align		4
.L_12297:
        /*0048*/ 	.byte	0x03, 0x50
        /*004a*/ 	.short	0x0000


	//----- nvinfo : EIATTR_MAXREG_COUNT
	.align		4
        /*004c*/ 	.byte	0x03, 0x1b
        /*004e*/ 	.short	0x00ff


	//----- nvinfo : EIATTR_NUM_BARRIERS
	.align		4
        /*0050*/ 	.byte	0x02, 0x4c
        /*0052*/ 	.byte	0x01
	.zero		1


	//----- nvinfo : EIATTR_MERCURY_ISA_VERSION
	.align		4
        /*0054*/ 	.byte	0x03, 0x5f
        /*0056*/ 	.short	0x0101


	//----- nvinfo : EIATTR_INT_WARP_WIDE_INSTR_OFFSETS
	.align		4
        /*0058*/ 	.byte	0x04, 0x31
        /*005a*/ 	.short	(.L_12299 - .L_12298)


	//   ....[0]....
.L_12298:
        /*005c*/ 	.word	0x00000700


	//   ....[1]....
        /*0060*/ 	.word	0x00000730


	//   ....[2]....
        /*0064*/ 	.word	0x00002300


	//   ....[3]....
        /*0068*/ 	.word	0x00003b90


	//----- nvinfo : EIATTR_COOP_GROUP_MASK_REGIDS
	.align		4
.L_12299:
        /*006c*/ 	.byte	0x04, 0x29
        /*006e*/ 	.short	(.L_12301 - .L_12300)


	//   ....[0]....
.L_12300:
        /*0070*/ 	.word	0xffffffff


	//   ....[1]....
        /*0074*/ 	.word	0xffffffff


	//   ....[2]....
        /*0078*/ 	.word	0xffffffff


	//   ....[3]....
        /*007c*/ 	.word	0xffffffff


	//   ....[4]....
        /*0080*/ 	.word	0xffffffff


	//   ....[5]....
        /*0084*/ 	.word	0xffffffff


	//   ....[6]....
        /*0088*/ 	.word	0xffffffff


	//   ....[7]....
        /*008c*/ 	.word	0xffffffff


	//   ....[8]....
        /*0090*/ 	.word	0x05000004


	//   ....[9]....
        /*0094*/ 	.word	0x05000004


	//   ....[10]....
        /*0098*/ 	.word	0x05000004


	//----- nvinfo : EIATTR_COOP_GROUP_INSTR_OFFSETS
	.align		4
.L_12301:
        /*009c*/ 	.byte	0x04, 0x28
        /*009e*/ 	.short	(.L_12303 - .L_12302)


	//   ....[0]....
.L_12302:
        /*00a0*/ 	.word	0x00007850


	//   ....[1]....
        /*00a4*/ 	.word	0x000078b0


	//   ....[2]....
        /*00a8*/ 	.word	0x000078f0


	//   ....[3]....
        /*00ac*/ 	.word	0x00007910


	//   ....[4]....
        /*00b0*/ 	.word	0x00007930


	//   ....[5]....
        /*00b4*/ 	.word	0x00007a20


	//   ....[6]....
        /*00b8*/ 	.word	0x00007a40


	//   ....[7]....
        /*00bc*/ 	.word	0x00007a60


	//   ....[8]....
        /*00c0*/ 	.word	0x00007c70


	//   ....[9]....
        /*00c4*/ 	.word	0x00007ce0


	//   ....[10]....
        /*00c8*/ 	.word	0x00007d50


	//----- nvinfo : EIATTR_VRC_CTA_INIT_COUNT
	.align		4
.L_12303:
        /*00cc*/ 	.byte	0x02, 0x4a
	.zero		1
	.zero		1


	//----- nvinfo : EIATTR_EXIT_INSTR_OFFSETS
	.align		4
        /*00d0*/ 	.byte	0x04, 0x1c
        /*00d2*/ 	.short	(.L_12305 - .L_12304)


	//   ....[0]....
.L_12304:
        /*00d4*/ 	.word	0x00000080


	//   ....[1]....
        /*00d8*/ 	.word	0x00007b20


	//   ....[2]....
        /*00dc*/ 	.word	0x00007c20


	//----- nvinfo : EIATTR_MAX_THREADS
	.align		4
.L_12305:
        /*00e0*/ 	.byte	0x04, 0x05
        /*00e2*/ 	.short	(.L_12307 - .L_12306)
.L_12306:
        /*00e4*/ 	.word	0x00000100
        /*00e8*/ 	.word	0x00000001
        /*00ec*/ 	.word	0x00000001


	//----- nvinfo : EIATTR_CRS_STACK_SIZE
	.align		4
.L_12307:
        /*00f0*/ 	.byte	0x04, 0x1e
        /*00f2*/ 	.short	(.L_12309 - .L_12308)
.L_12308:
        /*00f4*/ 	.word	0x00000000


	//----- nvinfo : EIATTR_CBANK_PARAM_SIZE
	.align		4
.L_12309:
        /*00f8*/ 	.byte	0x03, 0x19
        /*00fa*/ 	.short	0x0060


	//----- nvinfo : EIATTR_PARAM_CBANK
	.align		4
        /*00fc*/ 	.byte	0x04, 0x0a
        /*00fe*/ 	.short	(.L_12311 - .L_12310)
	.align		4
.L_12310:
        /*0100*/ 	.word	index@(.nv.constant0._ZN18transformer_engine6detail38cast_transpose_fused_kernel_notalignedILb0ELb1ELb0EfNS_16CTDBiasDActParamI6__halfS3_13__nv_fp8_e5m2fEELi2ELi4ENS_5EmptyEXadL_ZNS_6dqgeluIffEET_T0_RKS6_EEEEvT3_mmm)
        /*0104*/ 	.short	0x0380
        /*0106*/ 	.short	0x0060


	//----- nvinfo : EIATTR_SW_WAR
	.align		4
.L_12311:
        /*0108*/ 	.byte	0x04, 0x36
        /*010a*/ 	.short	(.L_12313 - .L_12312)
.L_12312:
        /*010c*/ 	.word	0x00000008
.L_12313:


//--------------------- .nv.info._ZN18transformer_engine6detail38cast_transpose_fused_kernel_notalignedILb0ELb1ELb0EfNS_16CTDBiasDActParamI6__halfS3_13__nv_bfloat16fEELi2ELi2ENS_5EmptyEXadL_ZNS_6dqgeluIffEET_T0_RKS6_EEEEvT3_mmm --------------------------
	.section	.nv.info._ZN18transformer_engine6detail38cast_transpose_fused_kernel_notalignedILb0ELb1ELb0EfNS_16CTDBiasDActParamI6__halfS3_13__nv_bfloat16fEELi2ELi2ENS_5EmptyEXadL_ZNS_6dqgeluIffEET_T0_RKS6_EEEEvT3_mmm,"",@"SHT_CUDA_INFO"
	.sectionflags	@""
	.align	4


	//----- nvinfo : EIATTR_CUDA_API_VERSION
	.align		4
        /*0000*/ 	.byte	0x04, 0x37
        /*0002*/ 	.short	(.L_12315 - .L_12314)
.L_12314:
        /*0004*/ 	.word	0x00000082


	//----- nvinfo : EIATTR_KPARAM_INFO
	.align		4
.L_12315:
        /*0008*/ 	.byte	0x04, 0x17
        /*000a*/ 	.short	(.L_12317 - .L_12316)
.L_12316:
        /*000c*/ 	.word	0x00000000
        /*0010*/ 	.short	0x0003
        /*0012*/ 	.short	0x0058
        /*0014*/ 	.byte	0x00, 0xf0, 0x21, 0x00


	//----- nvinfo : EIATTR_KPARAM_INFO
	.align		4
.L_12317:
        /*0018*/ 	.byte	0x04, 0x17
        /*001a*/ 	.short	(.L_12319 - .L_12318)
.L_12318:
        /*001c*/ 	.word	0x00000000
        /*0020*/ 	.short	0x0002
        /*0022*/ 	.short	0x0050
        /*0024*/ 	.byte	0x00, 0xf0, 0x21, 0x00


	//----- nvinfo : EIATTR_KPARAM_INFO
	.align		4
.L_12319:
        /*0028*/ 	.byte	0x04, 0x17
        /*002a*/ 	.short	(.L_12321 - .L_12320)
.L_12320:
        /*002c*/ 	.word	0x00000000
        /*0030*/ 	.short	0x0001
        /*0032*/ 	.short	0x0048
        /*0034*/ 	.byte	0x00, 0xf0, 0x21, 0x00


	//----- nvinfo : EIATTR_KPARAM_INFO
	.align		4
.L_12321:
        /*0038*/ 	.byte	0x04, 0x17
        /*003a*/ 	.short	(.L_12323 - .L_12322)
.L_12322:
        /*003c*/ 	.word	0x00000000
        /*0040*/ 	.short	0x0000
        /*0042*/ 	.short	0x0000
        /*0044*/ 	.byte	0x00, 0xf0, 0x21, 0x01


	//----- nvinfo : EIATTR_SPARSE_MMA_MASK
	.align		4
.L_12323:
        /*0048*/ 	.byte	0x03, 0x50
        /*004a*/ 	.short	0x0000


	//----- nvinfo : EIATTR_MAXREG_COUNT
	.align		4
        /*004c*/ 	.byte	0x03, 0x1b
        /*004e*/ 	.short	0x00ff


	//----- nvinfo : EIATTR_NUM_BARRIERS
	.align		4
        /*0050*/ 	.byte	0x02, 0x4c
        /*0052*/ 	.byte	0x01
	.zero		1


	//----- nvinfo : EIATTR_MERCURY_ISA_VERSION
	.align		4
        /*0054*/ 	.byte	0x03, 0x5f
        /*0056*/ 	.short	0x0101


	//----- nvinfo : EIATTR_INT_WARP_WIDE_INSTR_OFFSETS
	.align		4
        /*0058*/ 	.byte	0x04, 0x31
        /*005a*/ 	.short	(.L_12325 - .L_12324)


	//   ....[0]....
.L_12324:
        /*005c*/ 	.word	0x00000790


	//   ....[1]....
        /*0060*/ 	.word	0x00001420


	//   ....[2]....
        /*0064*/ 	.word	0x00001ff0


	//----- nvinfo : EIATTR_COOP_GROUP_MASK_REGIDS
	.align		4
.L_12325:
        /*0068*/ 	.byte	0x04, 0x29
        /*006a*/ 	.short	(.L_12327 - .L_12326)


	//   ....[0]....
.L_12326:
        /*006c*/ 	.word	0xffffffff


	//   ....[1]....
        /*0070*/ 	.word	0xffffffff


	//   ....[2]....
        /*0074*/ 	.word	0xffffffff


	//   ....[3]....
        /*0078*/ 	.word	0xffffffff


	//   ....[4]....
        /*007c*/ 	.word	0xffffffff


	//   ....[5]....
        /*0080*/ 	.word	0xffffffff


	//   ....[6]....
        /*0084*/ 	.word	0xffffffff


	//   ....[7]....
        /*0088*/ 	.word	0xffffffff


	//   ....[8]....
        /*008c*/ 	.word	0x05000004


	//   ....[9]....
        /*0090*/ 	.word	0x05000004


	//   ....[10]....
        /*0094*/ 	.word	0x05000004


	//----- nvinfo : EIATTR_COOP_GROUP_INSTR_OFFSETS
	.align		4
.L_12327:
        /*0098*/ 	.byte	0x04, 0x28
        /*009a*/ 	.short	(.L_12329 - .L_12328)


	//   ....[0]....
.L_12328:
        /*009c*/ 	.word	0x00004510


	//   ....[1]....
        /*00a0*/ 	.word	0x00004570


	//   ....[2]....
        /*00a4*/ 	.word	0x000045b0


	//   ....[3]....
        /*00a8*/ 	.word	0x000045d0


	//   ....[4]....
        /*00ac*/ 	.word	0x000045f0


	//   ....[5]....
        /*00b0*/ 	.word	0x000046e0


	//   ....[6]....
        /*00b4*/ 	.word	0x00004700


	//   ....[7]....
        /*00b8*/ 	.word	0x00004720


	//   ....[8]....
        /*00bc*/ 	.word	0x00004920


	//   ....[9]....
        /*00c0*/ 	.word	0x00004990


	//   ....[10]....
        /*00c4*/ 	.word	0x00004a00


	//----- nvinfo : EIATTR_VRC_CTA_INIT_COUNT
	.align		4
.L_12329:
        /*00c8*/ 	.byte	0x02, 0x4a
	.zero		1
	.zero		1


	//----- nvinfo : EIATTR_EXIT_INSTR_OFFSETS
	.align		4
        /*00cc*/ 	.byte	0x04, 0x1c
        /*00ce*/ 	.short	(.L_12331 - .L_12330)


	//   ....[0]....
.L_12330:
        /*00d0*/ 	.word	0x00000080


	//   ....[1]....
        /*00d4*/ 	.word	0x000047d0


	//   ....[2]....
        /*00d8*/ 	.word	0x000048d0


	//----- nvinfo : EIATTR_MAX_THREADS
	.align		4
.L_12331:
        /*00dc*/ 	.byte	0x04, 0x05
        /*00de*/ 	.short	(.L_12333 - .L_12332)
.L_12332:
        /*00e0*/ 	.word	0x00000100
        /*00e4*/ 	.word	0x00000001
        /*00e8*/ 	.word	0x00000001


	//----- nvinfo : EIATTR_CRS_STACK_SIZE
	.align		4
.L_12333:
        /*00ec*/ 	.byte	0x04, 0x1e
        /*00ee*/ 	.short	(.L_12335 - .L_12334)
.L_12334:
        /*00f0*/ 	.word	0x00000000


	//----- nvinfo : EIATTR_CBANK_PARAM_SIZE
	.align		4
.L_12335:
        /*00f4*/ 	.byte	0x03, 0x19
        /*00f6*/ 	.short	0x0060


	//----- nvinfo : EIATTR_PARAM_CBANK
	.align		4
        /*00f8*/ 	.byte	0x04, 0x0a
        /*00fa*/ 	.short	(.L_12337 - .L_12336)
	.align		4
.L_12336:
        /*00fc*/ 	.word	index@(.nv.constant0._ZN18transformer_engine6detail38cast_transpose_fused_kernel_notalignedILb0ELb1ELb0EfNS_16CTDBiasDActParamI6__halfS3_13__nv_bfloat16fEELi2ELi2ENS_5EmptyEXadL_ZNS_6dqgeluIffEET_T0_RKS6_EEEEvT3_mmm)
        /*0100*/ 	.short	0x0380
        /*0102*/ 	.short	0x0060


	//----- nvinfo : EIATTR_SW_WAR
	.align		4
.L_12337:
        /*0104*/ 	.byte	0x04, 0x36
        /*0106*/ 	.short	(.L_12339 - .L_12338)
.L_12338:
        /*0108*/ 	.word	0x00000008
.L_12339:


//--------------------- .nv.info._ZN18transformer_engine6detail38cast_transpose_fused_kernel_notalignedILb0ELb1ELb0EfNS_16CTDBiasDActParamI6__halfS3_S3_fEELi2ELi2ENS_5EmptyEXadL_ZNS_6dqgeluIffEET_T0_RKS5_EEEEvT3_mmm --------------------------
	.section	.nv.info._ZN18transformer_engine6detail38cast_transpose_fused_kernel_notalignedILb0ELb1ELb0EfNS_16CTDBiasDActParamI6__halfS3_S3_fEELi2ELi2ENS_5EmptyEXadL_ZNS_6dqgeluIffEET_T0_RKS5_EEEEvT3_mmm,"",@"SHT_CUDA_INFO"
	.sectionflags	@""
	.align	4


	//----- nvinfo : EIATTR_CUDA_API_VERSION
	.align		4
        /*0000*/ 	.byte	0x04, 0x37
        /*0002*/ 	.short	(.L_12341 - .L_12340)
.L_12340:
        /*0004*/ 	.word	0x00000082


	//----- nvinfo : EIATTR_KPARAM_INFO
	.align		4
.L_12341:
        /*0008*/ 	.byte	0x04, 0x17
        /*000a*/ 	.short	(.L_12343 - .L_12342)
.L_12342:
        /*000c*/ 	.word	0x00000000
        /*0010*/ 	.short	0x0003
        /*0012*/ 	.short	0x0058
        /*0014*/ 	.byte	0x00, 0xf0, 0x21, 0x00


	//----- nvinfo : EIATTR_KPARAM_INFO
	.align		4
.L_12343:
        /*0018*/ 	.byte	0x04, 0x17
        /*001a*/ 	.short	(.L_12345 - .L_12344)
.L_12344:
        /*001c*/ 	.word	0x00000000
        /*0020*/ 	.short	0x0002
        /*0022*/ 	.short	0x0050
        /*0024*/ 	.byte	0x00, 0xf0, 0x21, 0x00


	//----- nvinfo : EIATTR_KPARAM_INFO
	.align		4
.L_12345:
        /*0028*/ 	.byte	0x04, 0x17
        /*002a*/ 	.short	(.L_12347 - .L_12346)
.L_12346:
        /*002c*/ 	.word	0x00000000
        /*0030*/ 	.short	0x0001
        /*0032*/ 	.short	0x0048
        /*0034*/ 	.byte	0x00, 0xf0, 0x21, 0x00


	//----- nvinfo : EIATTR_KPARAM_INFO
	.align		4
.L_12347:
        /*0038*/ 	.byte	0x04, 0x17
        /*003a*/ 	.short	(.L_12349 - .L_12348)
.L_12348:
        /*003c*/ 	.word	0x00000000
        /*0040*/ 	.short	0x0000
        /*0042*/ 	.short	0x0000
        /*0044*/ 	.byte	0x00, 0xf0, 0x21, 0x01


	//----- nvinfo : EIATTR_SPARSE_MMA_MASK
	.align		4
.L_12349:
        /*0048*/ 	.byte	0x03, 0x50
        /*004a*/ 	.short	0x0000


	//----- nvinfo : EIATTR_MAXREG_COUNT
	.align		4
        /*004c*/ 	.byte	0x03, 0x1b
        /*004e*/ 	.short	0x00ff


	//----- nvinfo : EIATTR_NUM_BARRIERS
	.align		4
        /*0050*/ 	.byte	0x02, 0x4c
        /*0052*/ 	.byte	0x01
	.zero		1


	//----- nvinfo : EIATTR_MERCURY_ISA_VERSION
	.align		4
        /*0054*/ 	.byte	0x03, 0x5f
        /*0056*/ 	.short	0x0101


	//----- nvinfo : EIATTR_INT_WARP_WIDE_INSTR_OFFSETS
	.align		4
        /*0058*/ 	.byte	0x04, 0x31
        /*005a*/ 	.short	(.L_12351 - .L_12350)


	//   ....[0]....
.L_12350:
        /*005c*/ 	.word	0x00000790


	//   ....[1]....
        /*0060*/ 	.word	0x00001420


	//   ....[2]....
        /*0064*/ 	.word	0x00001ff0


	//----- nvinfo : EIATTR_COOP_GROUP_MASK_REGIDS
	.align		4
.L_12351:
        /*0068*/ 	.byte	0x04, 0x29
        /*006a*/ 	.short	(.L_12353 - .L_12352)


	//   ....[0]....
.L_12352:
        /*006c*/ 	.word	0xffffffff


	//   ....[1]....
        /*0070*/ 	.word	0xffffffff


	//   ....[2]....
        /*0074*/ 	.word	0xffffffff


	//   ....[3]....
        /*0078*/ 	.word	0xffffffff


	//   ....[4]....
        /*007c*/ 	.word	0xffffffff


	//   ....[5]....
        /*0080*/ 	.word	0xffffffff


	//   ....[6]....
        /*0084*/ 	.word	0xffffffff


	//   ....[7]....
        /*0088*/ 	.word	0xffffffff


	//   ....[8]....
        /*008c*/ 	.word	0x05000004


	//   ....[9]....
        /*0090*/ 	.word	0x05000004


	//   ....[10]....
        /*0094*/ 	.word	0x05000004


	//----- nvinfo : EIATTR_COOP_GROUP_INSTR_OFFSETS
	.align		4
.L_12353:
        /*0098*/ 	.byte	0x04, 0x28
        /*009a*/ 	.short	(.L_12355 - .L_12354)


	//   ....[0]....
.L_12354:
        /*009c*/ 	.word	0x00004510


	//   ....[1]....
        /*00a0*/ 	.word	0x00004570


	//   ....[2]....
        /*00a4*/ 	.word	0x000045b0


	//   ....[3]....
        /*00a8*/ 	.word	0x000045d0


	//   ....[4]....
        /*00ac*/ 	.word	0x000045f0


	//   ....[5]....
        /*00b0*/ 	.word	0x000046e0


	//   ....[6]....
        /*00b4*/ 	.word	0x00004700


	//   ....[7]....
        /*00b8*/ 	.word	0x00004720


	//   ....[8]....
        /*00bc*/ 	.word	0x00004920


	//   ....[9]....
        /*00c0*/ 	.word	0x00004990


	//   ....[10]....
        /*00c4*/ 	.word	0x00004a00


	//----- nvinfo : EIATTR_VRC_CTA_INIT_COUNT
	.align		4
.L_12355:
        /*00c8*/ 	.byte	0x02, 0x4a
	.zero		1
	.zero		1


	//----- nvinfo : EIATTR_EXIT_INSTR_OFFSETS
	.align		4
        /*00cc*/ 	.byte	0x04, 0x1c
        /*00ce*/ 	.short	(.L_12357 - .L_12356)


	//   ....[0]....
.L_12356:
        /*00d0*/ 	.word	0x00000080


	//   ....[1]....
        /*00d4*/ 	.word	0x000047d0


	//   ....[2]....
        /*00d8*/ 	.word	0x000048d0


	//----- nvinfo : EIATTR_MAX_THREADS
	.align		4
.L_12357:
        /*00dc*/ 	.byte	0x04, 0x05
        /*00de*/ 	.short	(.L_12359 - .L_12358)
.L_12358:
        /*00e0*/ 	.word	0x00000100
        /*00e4*/ 	.word	0x00000001
        /*00e8*/ 	.word	0x00000001


	//----- nvinfo : EIATTR_CRS_STACK_SIZE
	.align		4
.L_12359:
        /*00ec*/ 	.byte	0x04, 0x1e
        /*00ee*/ 	.short	(.L_12361 - .L_12360)
.L_12360:
        /*00f0*/ 	.word	0x00000000


	//----- nvinfo : EIATTR_CBANK_PARAM_SIZE
	.align		4
.L_12361:
        /*00f4*/ 	.byte	0x03, 0x19
        /*00f6*/ 	.short	0x0060


	//----- nvinfo : EIATTR_PARAM_CBANK
	.align		4
        /*00f8*/ 	.byte	0x04, 0x0a
        /*00fa*/ 	.short	(.L_12363 - .L_12362)
	.align		4
.L_12362:
        /*00fc*/ 	.word	index@(.nv.constant0._ZN18transformer_engine6detail38cast_transpose_fused_kernel_notalignedILb0ELb1ELb0EfNS_16CTDBiasDActParamI6__halfS3_S3_fEELi2ELi2ENS_5EmptyEXadL_ZNS_6dqgeluIffEET_T0_RKS5_EEEEvT3_mmm)
        /*0100*/ 	.short	0x0380
        /*0102*/ 	.short	0x0060


	//----- nvinfo : EIATTR_SW_WAR
	.align		4
.L_12363:
        /*0104*/ 	.byte	0x04, 0x36
        /*0106*/ 	.short	(.L_12365 - .L_12364)
.L_12364:
        /*0108*/ 	.word	0x00000008
.L_12365:


//--------------------- .nv.info._ZN18transformer_engine6detail38cast_transpose_fused_kernel_notalignedILb0ELb1ELb0EfNS_16CTDBiasDActParamI6__halfS3_ffEELi2ELi1ENS_5EmptyEXadL_ZNS_6dqgeluIffEET_T0_RKS5_EEEEvT3_mmm --------------------------
	.section	.nv.info._ZN18transformer_engine6detail38cast_transpose_fused_kernel_notalignedILb0ELb1ELb0EfNS_16CTDBiasDActParamI6__halfS3_ffEELi2ELi1ENS_5EmptyEXadL_ZNS_6dqgeluIffEET_T0_RKS5_EEEEvT3_mmm,"",@"SHT_CUDA_INFO"
	.sectionflags	@""
	.align	4


	//----- nvinfo : EIATTR_CUDA_API_VERSION
	.align		4
        /*0000*/ 	.byte	0x04, 0x37
        /*0002*/ 	.short	(.L_12367 - .L_12366)
.L_12366:
        /*0004*/ 	.word	0x00000082


	//----- nvinfo : EIATTR_KPARAM_INFO
	.align		4
.L_12367:
        /*0008*/ 	.byte	0x04, 0x17
        /*000a*/ 	.short	(.L_12369 - .L_12368)
.L_12368:
        /*000c*/ 	.word	0x00000000
        /*0010*/ 	.short	0x0003
        /*0012*/ 	.short	0x0058
        /*0014*/ 	.byte	0x00, 0xf0, 0x21, 0x00


	//----- nvinfo : EIATTR_KPARAM_INFO
	.align		4
.L_12369:
        /*0018*/ 	.byte	0x04, 0x17
        /*001a*/ 	.short	(.L_12371 - .L_12370)
.L_12370:
        /*001c*/ 	.word	0x00000000
        /*0020*/ 	.short	0x0002
        /*0022*/ 	.short	0x0050
        /*0024*/ 	.byte	0x00, 0xf0, 0x21, 0x00


	//----- nvinfo : EIATTR_KPARAM_INFO
	.align		4
.L_12371:
        /*0028*/ 	.byte	0x04, 0x17
        /*002a*/ 	.short	(.L_12373 - .L_12372)
.L_12372:
        /*002c*/ 	.word	0x00000000
        /*0030*/ 	.short	0x0001
        /*0032*/ 	.short	0x0048
        /*0034*/ 	.byte	0x00, 0xf0, 0x21, 0x00


	//----- nvinfo : EIATTR_KPARAM_INFO
	.align		4
.L_12373:
        /*0038*/ 	.byte	0x04, 0x17
        /*003a*/ 	.short	(.L_12375 - .L_12374)
.L_12374:
        /*003c*/ 	.word	0x00000000
        /*0040*/ 	.short	0x0000
        /*0042*/ 	.short	0x0000
        /*0044*/ 	.byte	0x00, 0xf0, 0x21, 0x01


	//----- nvinfo : EIATTR_SPARSE_MMA_MASK
	.align		4
.L_12375:
        /*0048*/ 	.byte	0x03, 0x50
        /*004a*/ 	.short	0x0000


	//----- nvinfo : EIATTR_MAXREG_COUNT
	.align		4
        /*004c*/ 	.byte	0x03, 0x1b
        /*004e*/ 	.short	0x00ff


	//----- nvinfo : EIATTR_NUM_BARRIERS
	.align		4
        /*0050*/ 	.byte	0x02, 0x4c
        /*0052*/ 	.byte	0x01
	.zero		1


	//----- nvinfo : EIATTR_MERCURY_ISA_VERSION
	.align		4
        /*0054*/ 	.byte	0x03, 0x5f
        /*0056*/ 	.short	0x0101


	//----- nvinfo : EIATTR_COOP_GROUP_MASK_REGIDS
	.align		4
        /*0058*/ 	.byte	0x04, 0x29
        /*005a*/ 	.short	(.L_12377 - .L_12376)


	//   ....[0]....
.L_12376:
        /*005c*/ 	.word	0xffffffff


	//   ....[1]....
        /*0060*/ 	.word	0xffffffff


	//   ....[2]....
        /*0064*/ 	.word	0xffffffff


	//   ....[3]....
        /*0068*/ 	.word	0xffffffff


	//   ....[4]....
        /*006c*/ 	.word	0xffffffff


	//   ....[5]....
        /*0070*/ 	.word	0xffffffff


	//   ....[6]....
        /*0074*/ 	.word	0xffffffff


	//   ....[7]....
        /*0078*/ 	.word	0xffffffff


	//   ....[8]....
        /*007c*/ 	.word	0x05000004


	//   ....[9]....
        /*0080*/ 	.word	0x05000004


	//   ....[10]....
        /*0084*/ 	.word	0x05000004


	//----- nvinfo : EIATTR_COOP_GROUP_INSTR_OFFSETS
	.align		4
.L_12377:
        /*0088*/ 	.byte	0x04, 0x28
        /*008a*/ 	.short	(.L_12379 - .L_12378)


	//   ....[0]....
.L_12378:
        /*008c*/ 	.word	0x00002f30


	//   ....[1]....
        /*0090*/ 	.word	0x00002f90


	//   ....[2]....
        /*0094*/ 	.word	0x00002fd0


	//   ....[3]....
        /*0098*/ 	.word	0x00002ff0


	//   ....[4]....
        /*009c*/ 	.word	0x00003010


	//   ....[5]....
        /*00a0*/ 	.word	0x00003100


	//   ....[6]....
        /*00a4*/ 	.word	0x00003120


	//   ....[7]....
        /*00a8*/ 	.word	0x00003140


	//   ....[8]....
        /*00ac*/ 	.word	0x00003340


	//   ....[9]....
        /*00b0*/ 	.word	0x000033b0


	//   ....[10]....
        /*00b4*/ 	.word	0x00003420


	//----- nvinfo : EIATTR_VRC_CTA_INIT_COUNT
	.align		4
.L_12379:
        /*00b8*/ 	.byte	0x02, 0x4a
	.zero		1
	.zero		1


	//----- nvinfo : EIATTR_EXIT_INSTR_OFFSETS
	.align		4
        /*00bc*/ 	.byte	0x04, 0x1c
        /*00be*/ 	.short	(.L_12381 - .L_12380)


	//   ....[0]....
.L_12380:
        /*00c0*/ 	.word	0x00000080


	//   ....[1]....
        /*00c4*/ 	.word	0x000031f0


	//   ....[2]....
        /*00c8*/ 	.word	0x000032f0


	//----- nvinfo : EIATTR_MAX_THREADS
	.align		4
.L_12381:
        /*00cc*/ 	.byte	0x04, 0x05
        /*00ce*/ 	.short	(.L_12383 - .L_12382)
.L_12382:
        /*00d0*/ 	.word	0x00000100
        /*00d4*/ 	.word	0x00000001
        /*00d8*/ 	.word	0x00000001


	//----- nvinfo : EIATTR_CRS_STACK_SIZE
	.align		4
.L_12383:
        /*00dc*/ 	.byte	0x04, 0x1e
        /*00de*/ 	.short	(.L_12385 - .L_12384)
.L_12384:
        /*00e0*/ 	.word	0x00000000


	//----- nvinfo : EIATTR_CBANK_PARAM_SIZE
	.align		4
.L_12385:
        /*00e4*/ 	.byte	0x03, 0x19
        /*00e6*/ 	.short	0x0060


	//----- nvinfo : EIATTR_PARAM_CBANK
	.align		4
        /*00e8*/ 	.byte	0x04, 0x0a
        /*00ea*/ 	.short	(.L_12387 - .L_12386)
	.align		4
.L_12386:
        /*00ec*/ 	.word	index@(.nv.constant0._ZN18transformer_engine6detail38cast_transpose_fused_kernel_notalignedILb0ELb1ELb0EfNS_16CTDBiasDActParamI6__halfS3_ffEELi2ELi1ENS_5EmptyEXadL_ZNS_6dqgeluIffEET_T0_RKS5_EEEEvT3_mmm)
        /*00f0*/ 	.short	0x0380
        /*00f2*/ 	.short	0x0060


	//----- nvinfo : EIATTR_SW_WAR
	.align		4
.L_12387:
        /*00f4*/ 	.byte	0x04, 0x36
        /*00f6*/ 	.short	(.L_12389 - .L_12388)
.L_12388:
        /*00f8*/ 	.word	0x00000008
.L_12389:


//--------------------- .nv.info._ZN18transformer_engine6detail38cast_transpose_fused_kernel_notalignedILb0ELb1ELb0EfNS_16CTDBiasDActParamIff13__nv_fp8_e4m3fEELi1ELi4ENS_5EmptyEXadL_ZNS_6dqgeluIffEET_T0_RKS5_EEEEvT3_mmm --------------------------
	.section	.nv.info._ZN18transformer_engine6detail38cast_transpose_fused_kernel_notalignedILb0ELb1ELb0EfNS_16CTDBiasDActParamIff13__nv_fp8_e4m3fEELi1ELi4ENS_5EmptyEXadL_ZNS_6dqgeluIffEET_T0_RKS5_EEEEvT3_mmm,"",@"SHT_CUDA_INFO"
	.sectionflags	@""
	.align	4


	//----- nvinfo : EIATTR_CUDA_API_VERSION
	.align		4
        /*0000*/ 	.byte	0x04, 0x37
        /*0002*/ 	.short	(.L_12391 - .L_12390)
.L_12390:
        /*0004*/ 	.word	0x00000082


	//----- nvinfo : EIATTR_KPARAM_INFO
	.align		4
.L_12391:
        /*0008*/ 	.byte	0x04, 0x17
        /*000a*/ 	.short	(.L_12393 - .L_12392)
.L_12392:
        /*000c*/ 	.word	0x00000000
        /*0010*/ 	.short	0x0003
        /*0012*/ 	.short	0x0058
        /*0014*/ 	.byte	0x00, 0xf0, 0x21, 0x00


	//----- nvinfo : EIATTR_KPARAM_INFO
	.align		4
.L_12393:
        /*0018*/ 	.byte	0x04, 0x17
        /*001a*/ 	.short	(.L_12395 - .L_12394)
.L_12394:
        /*001c*/ 	.word	0x00000000
        /*0020*/ 	.short	0x0002
        /*0022*/ 	.short	0x0050
        /*0024*/ 	.byte	0x00, 0xf0, 0x21, 0x00


	//----- nvinfo : EIATTR_KPARAM_INFO
	.align		4
.L_12395:
        /*0028*/ 	.byte	0x04, 0x17
        /*002a*/ 	.short	(.L_12397 - .L_12396)
.L_12396:
        /*002c*/ 	.word	0x00000000
        /*0030*/ 	.short	0x0001
        /*0032*/ 	.short	0x0048
        /*0034*/ 	.byte	0x00, 0xf0, 0x21, 0x00


	//----- nvinfo : EIATTR_KPARAM_INFO
	.align		4
.L_12397:
        /*0038*/ 	.byte	0x04, 0x17
        /*003a*/ 	.short	(.L_12399 - .L_12398)
.L_12398:
        /*003c*/ 	.word	0x00000000
        /*0040*/ 	.short	0x0000
        /*0042*/ 	.short	0x0000
        /*0044*/ 	.byte	0x00, 0xf0, 0x21, 0x01


	//----- nvinfo : EIATTR_SPARSE_MMA_MASK
	.align		4
.L_12399:
        /*0048*/ 	.byte	0x03, 0x50
        /*004a*/ 	.short	0x0000


	//----- nvinfo : EIATTR_MAXREG_COUNT
	.align		4
        /*004c*/ 	.byte	0x03, 0x1b
        /*004e*/ 	.short	0x00ff


	//----- nvinfo : EIATTR_NUM_BARRIERS
	.align		4
        /*0050*/ 	.byte	0x02, 0x4c
        /*0052*/ 	.byte	0x01
	.zero		1


	//----- nvinfo : EIATTR_MERCURY_ISA_VERSION
	.align		4
        /*0054*/ 	.byte	0x03, 0x5f
        /*0056*/ 	.short	0x0101


	//----- nvinfo : EIATTR_INT_WARP_WIDE_INSTR_OFFSETS
	.align		4
        /*0058*/ 	.byte	0x04, 0x31
        /*005a*/ 	.short	(.L_12401 - .L_12400)


	//   ....[0]....
.L_12400:
        /*005c*/ 	.word	0x00000690


	//   ....[1]....
        /*0060*/ 	.word	0x00000980


	//----- nvinfo : EIATTR_COOP_GROUP_MASK_REGIDS
	.align		4
.L_12401:
        /*0064*/ 	.byte	0x04, 0x29
        /*0066*/ 	.short	(.L_12403 - .L_12402)


	//   ....[0]....
.L_12402:
        /*0068*/ 	.word	0xffffffff


	//   ....[1]....
        /*006c*/ 	.word	0xffffffff


	//   ....[2]....
        /*0070*/ 	.word	0xffffffff


	//   ....[3]....
        /*0074*/ 	.word	0xffffffff


	//   ....[4]....
        /*0078*/ 	.word	0xffffffff


	//   ....[5]....
        /*007c*/ 	.word	0xffffffff


	//   ....[6]....
        /*0080*/ 	.word	0xffffffff


	//   ....[7]....
        /*0084*/ 	.word	0xffffffff


	//   ....[8]....
        /*0088*/ 	.word	0x05000006


	//   ....[9]....
        /*008c*/ 	.word	0x05000006


	//   ....[10]....
        /*0090*/ 	.word	0x05000006


	//----- nvinfo : EIATTR_COOP_GROUP_INSTR_OFFSETS
	.align		4
.L_12403:
        /*0094*/ 	.byte	0x04, 0x28
        /*0096*/ 	.short	(.L_12405 - .L_12404)


	//   ....[0]....
.L_12404:
        /*0098*/ 	.word	0x00004880


	//   ....[1]....
        /*009c*/ 	.word	0x00004900


	//   ....[2]....
        /*00a0*/ 	.word	0x00004930


	//   ....[3]....
        /*00a4*/ 	.word	0x00004960


	//   ....[4]....
        /*00a8*/ 	.word	0x00004980


	//   ....[5]....
        /*00ac*/ 	.word	0x00004a70


	//   ....[6]....
        /*00b0*/ 	.word	0x00004a90


	//   ....[7]....
        /*00b4*/ 	.word	0x00004ab0


	//   ....[8]....
        /*00b8*/ 	.word	0x00004cc0


	//   ....[9]....
        /*00bc*/ 	.word	0x00004d30


	//   ....[10]....
        /*00c0*/ 	.word	0x00004da0


	//----- nvinfo : EIATTR_VRC_CTA_INIT_COUNT
	.align		4
.L_12405:
        /*00c4*/ 	.byte	0x02, 0x4a
	.zero		1
	.zero		1


	//----- nvinfo : EIATTR_EXIT_INSTR_OFFSETS
	.align		4
        /*00c8*/ 	.byte	0x04, 0x1c
        /*00ca*/ 	.short	(.L_12407 - .L_12406)


	//   ....[0]....
.L_12406:
        /*00cc*/ 	.word	0x00000080


	//   ....[1]....
        /*00d0*/ 	.word	0x00004b70


	//   ....[2]....
        /*00d4*/ 	.word	0x00004c70


	//----- nvinfo : EIATTR_MAX_THREADS
	.align		4
.L_12407:
        /*00d8*/ 	.byte	0x04, 0x05
        /*00da*/ 	.short	(.L_12409 - .L_12408)
.L_12408:
        /*00dc*/ 	.word	0x00000100
        /*00e0*/ 	.word	0x00000001
        /*00e4*/ 	.word	0x00000001


	//----- nvinfo : EIATTR_CRS_STACK_SIZE
	.align		4
.L_12409:
        /*00e8*/ 	.byte	0x04, 0x1e
        /*00ea*/ 	.short	(.L_12411 - .L_12410)
.L_12410:
        /*00ec*/ 	.word	0x00000000


	//----- nvinfo : EIATTR_CBANK_PARAM_SIZE
	.align		4
.L_12411:
        /*00f0*/ 	.byte	0x03, 0x19
        /*00f2*/ 	.short	0x0060


	//----- nvinfo : EIATTR_PARAM_CBANK
	.align		4
        /*00f4*/ 	.byte	0x04, 0x0a
        /*00f6*/ 	.short	(.L_12413 - .L_12412)
	.align		4
.L_12412:
        /*00f8*/ 	.word	index@(.nv.constant0._ZN18transformer_engine6detail38cast_transpose_fused_kernel_notalignedILb0ELb1ELb0EfNS_16CTDBiasDActParamIff13__nv_fp8_e4m3fEELi1ELi4ENS_5EmptyEXadL_ZNS_6dqgeluIffEET_T0_RKS5_EEEEvT3_mmm)
        /*00fc*/ 	.short	0x0380
        /*00fe*/ 	.short	0x0060


	//----- nvinfo : EIATTR_SW_WAR
	.align		4
.L_12413:
        /*0100*/ 	.byte	0x04, 0x36
        /*0102*/ 	.short	(.L_12415 - .L_12414)
.L_12414:
        /*0104*/ 	.word	0x00000008
.L_12415:


//--------------------- .nv.info._ZN18transformer_engine6detail38cast_transpose_fused_kernel_notalignedILb0ELb1ELb0EfNS_16CTDBiasDActParamIff13__nv_fp8_e5m2fEELi1ELi4ENS_5EmptyEXadL_ZNS_6dqgeluIffEET_T0_RKS5_EEEEvT3_mmm --------------------------
	.section	.nv.info._ZN18transformer_engine6detail38cast_transpose_fused_kernel_notalignedILb0ELb1ELb0EfNS_16CTDBiasDActParamIff13__nv_fp8_e5m2fEELi1ELi4ENS_5EmptyEXadL_ZNS_6dqgeluIffEET_T0_RKS5_EEEEvT3_mmm,"",@"SHT_CUDA_INFO"
	.sectionflags	@""
	.align	4


	//----- nvinfo : EIATTR_CUDA_API_VERSION
	.align		4
        /*0000*/ 	.byte	0x04, 0x37
        /*0002*/ 	.short	(.L_12417 - .L_12416)
.L_12416:
        /*0004*/ 	.word	0x00000082


	//----- nvinfo : EIATTR_KPARAM_INFO
	.align		4
.L_12417:
        /*0008*/ 	.byte	0x04, 0x17
        /*000a*/ 	.short	(.L_12419 - .L_12418)
.L_12418:
        /*000c*/ 	.word	0x00000000
        /*0010*/ 	.short	0x0003
        /*0012*/ 	.short	0x0058
        /*0014*/ 	.byte	0x00, 0xf0, 0x21, 0x00


	//----- nvinfo : EIATTR_KPARAM_INFO
	.align		4
.L_12419:
        /*0018*/ 	.byte	0x04, 0x17
        /*001a*/ 	.short	(.L_12421 - .L_12420)
.L_12420:
        /*001c*/ 	.word	0x00000000
        /*0020*/ 	.short	0x0002
        /*0022*/ 	.short	0x0050
        /*0024*/ 	.byte	0x00, 0xf0, 0x21, 0x00


	//----- nvinfo : EIATTR_KPARAM_INFO
	.align		4
.L_12421:
        /*0028*/ 	.byte	0x04, 0x17
        /*002a*/ 	.short	(.L_12423 - .L_12422)
.L_12422:
        /*002c*/ 	.word	0x00000000
        /*0030*/ 	.short	0x0001
        /*0032*/ 	.short	0x0048
        /*0034*/ 	.byte	0x00, 0xf0, 0x21, 0x00


	//----- nvinfo : EIATTR_KPARAM_INFO
	.align		4
.L_12423:
        /*0038*/ 	.byte	0x04, 0x17
        /*003a*/ 	.short	(.L_12425 - .L_12424)
.L_12424:
        /*003c*/ 	.word	0x00000000
        /*0040*/ 	.short	0x0000
        /*0042*/ 	.short	0x0000
        /*0044*/ 	.byte	0x00, 0xf0, 0x21, 0x01


	//----- nvinfo : EIATTR_SPARSE_MMA_MASK
	.align		4
.L_12425:
        /*0048*/ 	.byte	0x03, 0x50
        /*004a*/ 	.short	0x0000


	//----- nvinfo : EIATTR_MAXREG_COUNT
	.align		4
        /*004c*/ 	.byte	0x03, 0x1b
        /*004e*/ 	.short	0x00ff


	//----- nvinfo : EIATTR_NUM_BARRIERS
	.align		4
        /*0050*/ 	.byte	0x02, 0x4c
        /*0052*/ 	.byte	0x01
	.zero		1


	//----- nvinfo : EIATTR_MERCURY_ISA_VERSION
	.align		4
        /*0054*/ 	.byte	0x03, 0x5f
        /*0056*/ 	.short	0x0101


	//----- nvinfo : EIATTR_INT_WARP_WIDE_INSTR_OFFSETS
	.align		4
        /*0058*/ 	.byte	0x04, 0x31
        /*005a*/ 	.short	(.L_12427 - .L_12426)


	//   ....[0]....
.L_12426:
        /*005c*/ 	.word	0x00000690


	//   ....[1]....
        /*0060*/ 	.word	0x00000980


	//----- nvinfo : EIATTR_COOP_GROUP_MASK_REGIDS
	.align		4
.L_12427:
        /*0064*/ 	.byte	0x04, 0x29
        /*0066*/ 	.short	(.L_12429 - .L_12428)


	//   ....[0]....
.L_12428:
        /*0068*/ 	.word	0xffffffff


	//   ....[1]....
        /*006c*/ 	.word	0xffffffff


	//   ....[2]....
        /*0070*/ 	.word	0xffffffff


	//   ....[3]....
        /*0074*/ 	.word	0xffffffff


	//   ....[4]....
        /*0078*/ 	.word	0xffffffff


	//   ....[5]....
        /*007c*/ 	.word	0xffffffff


	//   ....[6]....
        /*0080*/ 	.word	0xffffffff


	//   ....[7]....
        /*0084*/ 	.word	0xffffffff


	//   ....[8]....
        /*0088*/ 	.word	0x05000006


	//   ....[9]....
        /*008c*/ 	.word	0x05000006


	//   ....[10]....
        /*0090*/ 	.word	0x05000006


	//----- nvinfo : EIATTR_COOP_GROUP_INSTR_OFFSETS
	.align		4
.L_12429:
        /*0094*/ 	.byte	0x04, 0x28
        /*0096*/ 	.short	(.L_12431 - .L_12430)


	//   ....[0]....
.L_12430:
        /*0098*/ 	.word	0x00004880


	//   ....[1]....
        /*009c*/ 	.word	0x00004900


	//   ....[2]....
        /*00a0*/ 	.word	0x00004930


	//   ....[3]....
        /*00a4*/ 	.word	0x00004960


	//   ....[4]....
        /*00a8*/ 	.word	0x00004980


	//   ....[5]....
        /*00ac*/ 	.word	0x00004a70


	//   ....[6]....
        /*00b0*/ 	.word	0x00004a90


	//   ....[7]....
        /*00b4*/ 	.word	0x00004ab0


	//   ....[8]....
        /*00b8*/ 	.word	0x00004cc0


	//   ....[9]....
        /*00bc*/ 	.word	0x00004d30


	//   ....[10]....
        /*00c0*/ 	.word	0x00004da0


	//----- nvinfo : EIATTR_VRC_CTA_INIT_COUNT
	.align		4
.L_12431:
        /*00c4*/ 	.byte	0x02, 0x4a
	.zero		1
	.zero		1


	//----- nvinfo : EIATTR_EXIT_INSTR_OFFSETS
	.align		4
        /*00c8*/ 	.byte	0x04, 0x1c
        /*00ca*/ 	.short	(.L_12433 - .L_12432)


	//   ....[0]....
.L_12432:
        /*00cc*/ 	.word	0x00000080


	//   ....[1]....
        /*00d0*/ 	.word	0x00004b70


	//   ....[2]....
        /*00d4*/ 	.word	0x00004c70


	//----- nvinfo : EIATTR_MAX_THREADS
	.align		4
.L_12433:
        /*00d8*/ 	.byte	0x04, 0x05
        /*00da*/ 	.short	(.L_12435 - .L_12434)
.L_12434:
        /*00dc*/ 	.word	0x00000100
        /*00e0*/ 	.word	0x00000001
        /*00e4*/ 	.word	0x00000001


	//----- nvinfo : EIATTR_CRS_STACK_SIZE
	.align		4
.L_12435:
        /*00e8*/ 	.byte	0x04, 0x1e
        /*00ea*/ 	.short	(.L_12437 - .L_12436)
.L_12436:
        /*00ec*/ 	.word	0x00000000


	//----- nvinfo : EIATTR_CBANK_PARAM_SIZE
	.align		4
.L_12437:
        /*00f0*/ 	.byte	0x03, 0x19
        /*00f2*/ 	.short	0x0060


	//----- nvinfo : EIATTR_PARAM_CBANK
	.align		4
        /*00f4*/ 	.byte	0x04, 0x0a
        /*00f6*/ 	.short	(.L_12439 - .L_12438)
	.align		4
.L_12438:
        /*00f8*/ 	.word	index@(.nv.constant0._ZN18transformer_engine6detail38cast_transpose_fused_kernel_notalignedILb0ELb1ELb0EfNS_16CTDBiasDActParamIff13__nv_fp8_e5m2fEELi1ELi4ENS_5EmptyEXadL_ZNS_6dqgeluIffEET_T0_RKS5_EEEEvT3_mmm)
        /*00fc*/ 	.short	0x0380
        /*00fe*/ 	.short	0x0060


	//----- nvinfo : EIATTR_SW_WAR
	.align		4
.L_12439:
        /*0100*/ 	.byte	0x04, 0x36
        /*0102*/ 	.short	(.L_12441 - .L_12440)
.L_12440:
        /*0104*/ 	.word	0x00000008
.L_12441:


//--------------------- .nv.info._ZN18transformer_engine6detail38cast_transpose_fused_kernel_notalignedILb0ELb1ELb0EfNS_16CTDBiasDActParamIff13__nv_bfloat16fEELi1ELi2ENS_5EmptyEXadL_ZNS_6dqgeluIffEET_T0_RKS5_EEEEvT3_mmm --------------------------
	.section	.nv.info._ZN18transformer_engine6detail38cast_transpose_fused_kernel_notalignedILb0ELb1ELb0EfNS_16CTDBiasDActParamIff13__nv_bfloat16fEELi1ELi2ENS_5EmptyEXadL_ZNS_6dqgeluIffEET_T0_RKS5_EEEEvT3_mmm,"",@"SHT_CUDA_INFO"
	.sectionflags	@""
	.align	4


	//----- nvinfo : EIATTR_CUDA_API_VERSION
	.align		4
        /*0000*/ 	.byte	0x04, 0x37
        /*0002*/ 	.short	(.L_12443 - .L_12442)
.L_12442:
        /*0004*/ 	.word	0x00000082


	//----- nvinfo : EIATTR_KPARAM_INFO
	.align		4
.L_12443:
        /*0008*/ 	.byte	0x04, 0x17
        /*000a*/ 	.short	(.L_12445 - .L_12444)
.L_12444:
        /*000c*/ 	.word	0x00000000
        /*0010*/ 	.short	0x0003
        /*0012*/ 	.short	0x0058
        /*0014*/ 	.byte	0x00, 0xf0, 0x21, 0x00


	//----- nvinfo : EIATTR_KPARAM_INFO
	.align		4
.L_12445:
        /*0018*/ 	.byte	0x04, 0x17
        /*001a*/ 	.short	(.L_12447 - .L_12446)
.L_12446:
        /*001c*/ 	.word	0x00000000
        /*0020*/ 	.short	0x0002
        /*0022*/ 	.short	0x0050
        /*0024*/ 	.byte	0x00, 0xf0, 0x21, 0x00


	//----- nvinfo : EIATTR_KPARAM_INFO
	.align		4
.L_12447:
        /*0028*/ 	.byte	0x04, 0x17
        /*002a*/ 	.short	(.L_12449 - .L_12448)
.L_12448:
        /*002c*/ 	.word	0x00000000
        /*0030*/ 	.short	0x0001
        /*0032*/ 	.short	0x0048
        /*0034*/ 	.byte	0x00, 0xf0, 0x21, 0x00


	//----- nvinfo : EIATTR_KPARAM_INFO
	.align		4
.L_12449:
        /*0038*/ 	.byte	0x04, 0x17
        /*003a*/ 	.short	(.L_12451 - .L_12450)
.L_12450:
        /*003c*/ 	.word	0x00000000
        /*0040*/ 	.short	0x0000
        /*0042*/ 	.short	0x0000
        /*0044*/ 	.byte	0x00, 0xf0, 0x21, 0x01


	//----- nvinfo : EIATTR_SPARSE_MMA_MASK
	.align		4
.L_12451:
        /*0048*/ 	.byte	0x03, 0x50
        /*004a*/ 	.short	0x0000


	//----- nvinfo : EIATTR_MAXREG_COUNT
	.align		4
        /*004c*/ 	.byte	0x03, 0x1b
        /*004e*/ 	.short	0x00ff


	//----- nvinfo : EIATTR_NUM_BARRIERS
	.align		4
        /*0050*/ 	.byte	0x02, 0x4c
        /*0052*/ 	.byte	0x01
	.zero		1


	//----- nvinfo : EIATTR_MERCURY_ISA_VERSION
	.align		4
        /*0054*/ 	.byte	0x03, 0x5f
        /*0056*/ 	.short	0x0101


	//----- nvinfo : EIATTR_INT_WARP_WIDE_INSTR_OFFSETS
	.align		4
        /*0058*/ 	.byte	0x04, 0x31
        /*005a*/ 	.short	(.L_12453 - .L_12452)


	//   ....[0]....
.L_12452:
        /*005c*/ 	.word	0x000007b0


	//----- nvinfo : EIATTR_COOP_GROUP_MASK_REGIDS
	.align		4
.L_12453:
        /*0060*/ 	.byte	0x04, 0x29
        /*0062*/ 	.short	(.L_12455 - .L_12454)


	//   ....[0]....
.L_12454:
        /*0064*/ 	.word	0xffffffff


	//   ....[1]....
        /*0068*/ 	.word	0xffffffff


	//   ....[2]....
        /*006c*/ 	.word	0xffffffff


	//   ....[3]....
        /*0070*/ 	.word	0xffffffff


	//   ....[4]....
        /*0074*/ 	.word	0xffffffff


	//   ....[5]....
        /*0078*/ 	.word	0xffffffff


	//   ....[6]....
        /*007c*/ 	.word	0xffffffff


	//   ....[7]....
        /*0080*/ 	.word	0xffffffff


	//   ....[8]....
        /*0084*/ 	.word	0x05000004


	//   ....[9]....
        /*0088*/ 	.word	0x05000004


	//   ....[10]....
        /*008c*/ 	.word	0x05000004


	//----- nvinfo : EIATTR_COOP_GROUP_INSTR_OFFSETS
	.align		4
.L_12455:
        /*0090*/ 	.byte	0x04, 0x28
        /*0092*/ 	.short	(.L_12457 - .L_12456)


	//   ....[0]....
.L_12456:
        /*0094*/ 	.word	0x00002a10


	//   ....[1]....
        /*0098*/ 	.word	0x00002a70


	//   ....[2]....
        /*009c*/ 	.word	0x00002ab0


	//   ....[3]....
        /*00a0*/ 	.word	0x00002ad0


	//   ....[4]....
        /*00a4*/ 	.word	0x00002af0


	//   ....[5]....
        /*00a8*/ 	.word	0x00002be0


	//   ....[6]....
        /*00ac*/ 	.word	0x00002c00


	//   ....[7]....
        /*00b0*/ 	.word	0x00002c20


	//   ....[8]....
        /*00b4*/ 	.word	0x00002e20


	//   ....[9]....
        /*00b8*/ 	.word	0x00002e90


	//   ....[10]....
        /*00bc*/ 	.word	0x00002f00


	//----- nvinfo : EIATTR_VRC_CTA_INIT_COUNT
	.align		4
.L_12457:
        /*00c0*/ 	.byte	0x02, 0x4a
	.zero		1
	.zero		1


	//----- nvinfo : EIATTR_EXIT_INSTR_OFFSETS
	.align		4
        /*00c4*/ 	.byte	0x04, 0x1c
        /*00c6*/ 	.short	(.L_12459 - .L_12458)


	//   ....[0]....
.L_12458:
        /*00c8*/ 	.word	0x00000080


	//   ....[1]....
        /*00cc*/ 	.word	0x00002cd0


	//   ....[2]....
        /*00d0*/ 	.word	0x00002dd0


	//----- nvinfo : EIATTR_MAX_THREADS
	.align		4
.L_12459:
        /*00d4*/ 	.byte	0x04, 0x05
        /*00d6*/ 	.short	(.L_12461 - .L_12460)
.L_12460:
        /*00d8*/ 	.word	0x00000100
        /*00dc*/ 	.word	0x00000001
        /*00e0*/ 	.word	0x00000001


	//----- nvinfo : EIATTR_CRS_STACK_SIZE
	.align		4
.L_12461:
        /*00e4*/ 	.byte	0x04, 0x1e
        /*00e6*/ 	.short	(.L_12463 - .L_12462)
.L_12462:
        /*00e8*/ 	.word	0x00000000


	//----- nvinfo : EIATTR_CBANK_PARAM_SIZE
	.align		4
.L_12463:
        /*00ec*/ 	.byte	0x03, 0x19
        /*00ee*/ 	.short	0x0060


	//----- nvinfo : EIATTR_PARAM_CBANK
	.align		4
        /*00f0*/ 	.byte	0x04, 0x0a
        /*00f2*/ 	.short	(.L_12465 - .L_12464)
	.align		4
.L_12464:
        /*00f4*/ 	.word	index@(.nv.constant0._ZN18transformer_engine6detail38cast_transpose_fused_kernel_notalignedILb0ELb1ELb0EfNS_16CTDBiasDActParamIff13__nv_bfloat16fEELi1ELi2ENS_5EmptyEXadL_ZNS_6dqgeluIffEET_T0_RKS5_EEEEvT3_mmm)
        /*00f8*/ 	.short	0x0380
        /*00fa*/ 	.short	0x0060


	//----- nvinfo : EIATTR_SW_WAR
	.align		4
.L_12465:
        /*00fc*/ 	.byte	0x04, 0x36
        /*00fe*/ 	.short	(.L_12467 - .L_12466)
.L_12466:
        /*0100*/ 	.word	0x00000008
.L_12467:


//--------------------- .nv.info._ZN18transformer_engine6detail38cast_transpose_fused_kernel_notalignedILb0ELb1ELb0EfNS_16CTDBiasDActParamIff6__halffEELi1ELi2ENS_5EmptyEXadL_ZNS_6dqgeluIffEET_T0_RKS5_EEEEvT3_mmm --------------------------
	.section	.nv.info._ZN18transformer_engine6detail38cast_transpose_fused_kernel_notalignedILb0ELb1ELb0EfNS_16CTDBiasDActParamIff6__halffEELi1ELi2ENS_5EmptyEXadL_ZNS_6dqgeluIffEET_T0_RKS5_EEEEvT3_mmm,"",@"SHT_CUDA_INFO"
	.sectionflags	@""
	.align	4


	//----- nvinfo : EIATTR_CUDA_API_VERSION
	.align		4
        /*0000*/ 	.byte	0x04, 0x37
        /*0002*/ 	.short	(.L_12469 - .L_12468)
.L_12468:
        /*0004*/ 	.word	0x00000082


	//----- nvinfo : EIATTR_KPARAM_INFO
	.align		4
.L_12469:
        /*0008*/ 	.byte	0x04, 0x17
        /*000a*/ 	.short	(.L_12471 - .L_12470)
.L_12470:
        /*000c*/ 	.word	0x00000000
        /*0010*/ 	.short	0x0003
        /*0012*/ 	.short	0x0058
        /*0014*/ 	.byte	0x00, 0xf0, 0x21, 0x00


	//----- nvinfo : EIATTR_KPARAM_INFO
	.align		4
.L_12471:
        /*0018*/ 	.byte	0x04, 0x17
        /*001a*/ 	.short	(.L_12473 - .L_12472)
.L_12472:
        /*001c*/ 	.word	0x00000000
        /*0020*/ 	.short	0x0002
        /*0022*/ 	.short	0x0050
        /*0024*/ 	.byte	0x00, 0xf0, 0x21, 0x00


	//----- nvinfo : EIATTR_KPARAM_INFO
	.align		4
.L_12473:
        /*0028*/ 	.byte	0x04, 0x17
        /*002a*/ 	.short	(.L_12475 - .L_12474)
.L_12474:
        /*002c*/ 	.word	0x00000000
        /*0030*/ 	.short	0x0001
        /*0032*/ 	.short	0x0048
        /*0034*/ 	.byte	0x00, 0xf0, 0x21, 0x00


	//----- nvinfo : EIATTR_KPARAM_INFO
	.align		4
.L_12475:
        /*0038*/ 	.byte	0x04, 0x17
        /*003a*/ 	.short	(.L_12477 - .L_12476)
.L_12476:
        /*003c*/ 	.word	0x00000000
        /*0040*/ 	.short	0x0000
        /*0042*/ 	.short	0x0000
        /*0044*/ 	.byte	0x00, 0xf0, 0x21, 0x01


	//----- nvinfo : EIATTR_SPARSE_MMA_MASK
	.align		4
.L_12477:
        /*0048*/ 	.byte	0x03, 0x50
        /*004a*/ 	.short	0x0000


	//----- nvinfo : EIATTR_MAXREG_COUNT
	.align		4
        /*004c*/ 	.byte	0x03, 0x1b
        /*004e*/ 	.short	0x00ff


	//----- nvinfo : EIATTR_NUM_BARRIERS
	.align		4
        /*0050*/ 	.byte	0x02, 0x4c
        /*0052*/ 	.byte	0x01
	.zero		1


	//----- nvinfo : EIATTR_MERCURY_ISA_VERSION
	.align		4
        /*0054*/ 	.byte	0x03, 0x5f
        /*0056*/ 	.short	0x0101


	//----- nvinfo : EIATTR_INT_WARP_WIDE_INSTR_OFFSETS
	.align		4
        /*0058*/ 	.byte	0x04, 0x31
        /*005a*/ 	.short	(.L_12479 - .L_12478)


	//   ....[0]....
.L_12478:
        /*005c*/ 	.word	0x000007b0


	//----- nvinfo : EIATTR_COOP_GROUP_MASK_REGIDS
	.align		4
.L_12479:
        /*0060*/ 	.byte	0x04, 0x29
        /*0062*/ 	.short	(.L_12481 - .L_12480)


	//   ....[0]....
.L_12480:
        /*0064*/ 	.word	0xffffffff


	//   ....[1]....
        /*0068*/ 	.word	0xffffffff


	//   ....[2]....
        /*006c*/ 	.word	0xffffffff


	//   ....[3]....
        /*0070*/ 	.word	0xffffffff


	//   ....[4]....
        /*0074*/ 	.word	0xffffffff


	//   ....[5]....
        /*0078*/ 	.word	0xffffffff


	//   ....[6]....
        /*007c*/ 	.word	0xffffffff


	//   ....[7]....
        /*0080*/ 	.word	0xffffffff


	//   ....[8]....
        /*0084*/ 	.word	0x05000004


	//   ....[9]....
        /*0088*/ 	.word	0x05000004


	//   ....[10]....
        /*008c*/ 	.word	0x05000004


	//----- nvinfo : EIATTR_COOP_GROUP_INSTR_OFFSETS
	.align		4
.L_12481:
        /*0090*/ 	.byte	0x04, 0x28
        /*0092*/ 	.short	(.L_12483 - .L_12482)


	//   ....[0]....
.L_12482:
        /*0094*/ 	.word	0x00002a10


	//   ....[1]....
        /*0098*/ 	.word	0x00002a70


	//   ....[2]....
        /*009c*/ 	.word	0x00002ab0


	//   ....[3]....
        /*00a0*/ 	.word	0x00002ad0


	//   ....[4]....
        /*00a4*/ 	.word	0x00002af0


	//   ....[5]....
        /*00a8*/ 	.word	0x00002be0


	//   ....[6]....
        /*00ac*/ 	.word	0x00002c00


	//   ....[7]....
        /*00b0*/ 	.word	0x00002c20


	//   ....[8]....
        /*00b4*/ 	.word	0x00002e20


	//   ....[9]....
        /*00b8*/ 	.word	0x00002e90


	//   ....[10]....
        /*00bc*/ 	.word	0x00002f00


	//----- nvinfo : EIATTR_VRC_CTA_INIT_COUNT
	.align		4
.L_12483:
        /*00c0*/ 	.byte	0x02, 0x4a
	.zero		1
	.zero		1


	//----- nvinfo : EIATTR_EXIT_INSTR_OFFSETS
	.align		4
        /*00c4*/ 	.byte	0x04, 0x1c
        /*00c6*/ 	.short	(.L_12485 - .L_12484)


	//   ....[0]....
.L_12484:
        /*00c8*/ 	.word	0x00000080


	//   ....[1]....
        /*00cc*/ 	.word	0x00002cd0


	//   ....[2]....
        /*00d0*/ 	.word	0x00002dd0


	//----- nvinfo : EIATTR_MAX_THREADS
	.align		4
.L_12485:
        /*00d4*/ 	.byte	0x04, 0x05
        /*00d6*/ 	.short	(.L_12487 - .L_12486)
.L_12486:
        /*00d8*/ 	.word	0x00000100
        /*00dc*/ 	.word	0x00000001
        /*00e0*/ 	.word	0x00000001


	//----- nvinfo : EIATTR_CRS_STACK_SIZE
	.align		4
.L_12487:
        /*00e4*/ 	.byte	0x04, 0x1e
        /*00e6*/ 	.short	(.L_12489 - .L_12488)
.L_12488:
        /*00e8*/ 	.word	0x00000000


	//----- nvinfo : EIATTR_CBANK_PARAM_SIZE
	.align		4
.L_12489:
        /*00ec*/ 	.byte	0x03, 0x19
        /*00ee*/ 	.short	0x0060


	//----- nvinfo : EIATTR_PARAM_CBANK
	.align		4
        /*00f0*/ 	.byte	0x04, 0x0a
        /*00f2*/ 	.short	(.L_12491 - .L_12490)
	.align		4
.L_12490:
        /*00f4*/ 	.word	index@(.nv.constant0._ZN18transformer_engine6detail38cast_transpose_fused_kernel_notalignedILb0ELb1ELb0EfNS_16CTDBiasDActParamIff6__halffEELi1ELi2ENS_5EmptyEXadL_ZNS_6dqgeluIffEET_T0_RKS5_EEEEvT3_mmm)
        /*00f8*/ 	.short	0x0380
        /*00fa*/ 	.short	0x0060


	//----- nvinfo : EIATTR_SW_WAR
	.align		4
.L_12491:
        /*00fc*/ 	.byte	0x04, 0x36
        /*00fe*/ 	.short	(.L_12493 - .L_12492)
.L_12492:
        /*0100*/ 	.word	0x00000008
.L_12493:


//--------------------- .nv.info._ZN18transformer_engine6detail38cast_transpose_fused_kernel_notalignedILb0ELb1ELb0EfNS_16CTDBiasDActParamIffffEELi1ELi1ENS_5EmptyEXadL_ZNS_6dqgeluIffEET_T0_RKS4_EEEEvT3_mmm --------------------------
	.section	.nv.info._ZN18transformer_engine6detail38cast_transpose_fused_kernel_notalignedILb0ELb1ELb0EfNS_16CTDBiasDActParamIffffEELi1ELi1ENS_5EmptyEXadL_ZNS_6dqgeluIffEET_T0_RKS4_EEEEvT3_mmm,"",@"SHT_CUDA_INFO"
	.sectionflags	@""
	.align	4


	//----- nvinfo : EIATTR_CUDA_API_VERSION
	.align		4
        /*0000*/ 	.byte	0x04, 0x37
        /*0002*/ 	.short	(.L_12495 - .L_12494)
.L_12494:
        /*0004*/ 	.word	0x00000082


	//----- nvinfo : EIATTR_KPARAM_INFO
	.align		4
.L_12495:
        /*0008*/ 	.byte	0x04, 0x17
        /*000a*/ 	.short	(.L_12497 - .L_12496)
.L_12496:
        /*000c*/ 	.word	0x00000000
        /*0010*/ 	.short	0x0003
        /*0012*/ 	.short	0x0058
        /*0014*/ 	.byte	0x00, 0xf0, 0x21, 0x00


	//----- nvinfo : EIATTR_KPARAM_INFO
	.align		4
.L_12497:
        /*0018*/ 	.byte	0x04, 0x17
        /*001a*/ 	.short	(.L_12499 - .L_12498)
.L_12498:
        /*001c*/ 	.word	0x00000000
        /*0020*/ 	.short	0x0002
        /*0022*/ 	.short	0x0050
        /*0024*/ 	.byte	0x00, 0xf0, 0x21, 0x00


	//----- nvinfo : EIATTR_KPARAM_INFO
	.align		4
.L_12499:
        /*0028*/ 	.byte	0x04, 0x17
        /*002a*/ 	.short	(.L_12501 - .L_12500)
.L_12500:
        /*002c*/ 	.word	0x00000000
        /*0030*/ 	.short	0x0001
        /*0032*/ 	.short	0x0048
        /*0034*/ 	.byte	0x00, 0xf0, 0x21, 0x00


	//----- nvinfo : EIATTR_KPARAM_INFO
	.align		4
.L_12501:
        /*0038*/ 	.byte	0x04, 0x17
        /*003a*/ 	.short	(.L_12503 - .L_12502)
.L_12502:
        /*003c*/ 	.word	0x00000000
        /*0040*/ 	.short	0x0000
        /*0042*/ 	.short	0x0000
        /*0044*/ 	.byte	0x00, 0xf0, 0x21, 0x01


	//----- nvinfo : EIATTR_SPARSE_MMA_MASK
	.align		4
.L_12503:
        /*0048*/ 	.byte	0x03, 0x50
        /*004a*/ 	.short	0x0000


	//----- nvinfo : EIATTR_MAXREG_COUNT
	.align		4
        /*004c*/ 	.byte	0x03, 0x1b
        /*004e*/ 	.short	0x00ff


	//----- nvinfo : EIATTR_NUM_BARRIERS
	.align		4
        /*0050*/ 	.byte	0x02, 0x4c
        /*0052*/ 	.byte	0x01
	.zero		1


	//----- nvinfo : EIATTR_MERCURY_ISA_VERSION
	.align		4
        /*0054*/ 	.byte	0x03, 0x5f
        /*0056*/ 	.short	0x0101


	//----- nvinfo : EIATTR_COOP_GROUP_MASK_REGIDS
	.align		4
        /*0058*/ 	.byte	0x04, 0x29
        /*005a*/ 	.short	(.L_12505 - .L_12504)


	//   ....[0]....
.L_12504:
        /*005c*/ 	.word	0xffffffff


	//   ....[1]....
        /*0060*/ 	.word	0xffffffff


	//   ....[2]....
        /*0064*/ 	.word	0xffffffff


	//   ....[3]....
        /*0068*/ 	.word	0xffffffff


	//   ....[4]....
        /*006c*/ 	.word	0xffffffff


	//   ....[5]....
        /*0070*/ 	.word	0xffffffff


	//   ....[6]....
        /*0074*/ 	.word	0xffffffff


	//   ....[7]....
        /*0078*/ 	.word	0xffffffff


	//   ....[8]....
        /*007c*/ 	.word	0x05000004


	//   ....[9]....
        /*0080*/ 	.word	0x05000004


	//   ....[10]....
        /*0084*/ 	.word	0x05000004


	//----- nvinfo : EIATTR_COOP_GROUP_INSTR_OFFSETS
	.align		4
.L_12505:
        /*0088*/ 	.byte	0x04, 0x28
        /*008a*/ 	.short	(.L_12507 - .L_12506)


	//   ....[0]....
.L_12506:
        /*008c*/ 	.word	0x00001c00


	//   ....[1]....
        /*0090*/ 	.word	0x00001c60


	//   ....[2]....
        /*0094*/ 	.word	0x00001ca0


	//   ....[3]....
        /*0098*/ 	.word	0x00001cc0


	//   ....[4]....
        /*009c*/ 	.word	0x00001ce0


	//   ....[5]....
        /*00a0*/ 	.word	0x00001dd0


	//   ....[6]....
        /*00a4*/ 	.word	0x00001df0


	//   ....[7]....
        /*00a8*/ 	.word	0x00001e10


	//   ....[8]....
        /*00ac*/ 	.word	0x00002010


	//   ....[9]....
        /*00b0*/ 	.word	0x00002080


	//   ....[10]....
        /*00b4*/ 	.word	0x000020f0


	//----- nvinfo : EIATTR_VRC_CTA_INIT_COUNT
	.align		4
.L_12507:
        /*00b8*/ 	.byte	0x02, 0x4a
	.zero		1
	.zero		1


	//----- nvinfo : EIATTR_EXIT_INSTR_OFFSETS
	.align		4
        /*00bc*/ 	.byte	0x04, 0x1c
        /*00be*/ 	.short	(.L_12509 - .L_12508)


	//   ....[0]....
.L_12508:
        /*00c0*/ 	.word	0x00000080


	//   ....[1]....
        /*00c4*/ 	.word	0x00001ec0


	//   ....[2]....
        /*00c8*/ 	.word	0x00001fc0


	//----- nvinfo : EIATTR_MAX_THREADS
	.align		4
.L_12509:
        /*00cc*/ 	.byte	0x04, 0x05
        /*00ce*/ 	.short	(.L_12511 - .L_12510)
.L_12510:
        /*00d0*/ 	.word	0x00000100
        /*00d4*/ 	.word	0x00000001
        /*00d8*/ 	.word	0x00000001


	//----- nvinfo : EIATTR_CRS_STACK_SIZE
	.align		4
.L_12511:
        /*00dc*/ 	.byte	0x04, 0x1e
        /*00de*/ 	.short	(.L_12513 - .L_12512)
.L_12512:
        /*00e0*/ 	.word	0x00000000


	//----- nvinfo : EIATTR_CBANK_PARAM_SIZE
	.align		4
.L_12513:
        /*00e4*/ 	.byte	0x03, 0x19
        /*00e6*/ 	.short	0x0060


	//----- nvinfo : EIATTR_PARAM_CBANK
	.align		4
        /*00e8*/ 	.byte	0x04, 0x0a
        /*00ea*/ 	.short	(.L_12515 - .L_12514)
	.align		4
.L_12514:
        /*00ec*/ 	.word	index@(.nv.constant0._ZN18transformer_engine6detail38cast_transpose_fused_kernel_notalignedILb0ELb1ELb0EfNS_16CTDBiasDActParamIffffEELi1ELi1ENS_5EmptyEXadL_ZNS_6dqgeluIffEET_T0_RKS4_EEEEvT3_mmm)
        /*00f0*/ 	.short	0x0380
        /*00f2*/ 	.short	0x0060


	//----- nvinfo : EIATTR_SW_WAR
	.align		4
.L_12515:
        /*00f4*/ 	.byte	0x04, 0x36
        /*00f6*/ 	.short	(.L_12517 - .L_12516)
.L_12516:
        /*00f8*/ 	.word	0x00000008
.L_12517:


//--------------------- .nv.info._ZN18transformer_engine6detail38cast_transpose_fused_kernel_notalignedILb0ELb0ELb1EfNS_16CTDBiasDActParamI13__nv_bfloat16S3_13__nv_fp8_e4m3fEELi4ELi8ENS_5EmptyEXadL_ZNS_5qgeluIffEET_T0_RKS6_EEEEvT3_mmm --------------------------
	.section	.nv.info._ZN18transformer_engine6detail38cast_transpose_fused_kernel_notalignedILb0ELb0ELb1EfNS_16CTDBiasDActParamI13__nv_bfloat16S3_13__nv_fp8_e4m3fEELi4ELi8ENS_5EmptyEXadL_ZNS_5qgeluIffEET_T0_RKS6_EEEEvT3_mmm,"",@"SHT_CUDA_INFO"
	.sectionflags	@""
	.align	4


	//----- nvinfo : EIATTR_CUDA_API_VERSION
	.align		4
        /*0000*/ 	.byte	0x04, 0x37
        /*0002*/ 	.short	(.L_12519 - .L_12518)
.L_12518:
        /*0004*/ 	.word	0x00000082


	//----- nvinfo : EIATTR_KPARAM_INFO
	.align		4
.L_12519:
        /*0008*/ 	.byte	0x04, 0x17
        /*000a*/ 	.short	(.L_12521 - .L_12520)
.L_12520:
        /*000c*/ 	.word	0x00000000
        /*0010*/ 	.short	0x0003
        /*0012*/ 	.short	0x0058
        /*0014*/ 	.byte	0x00, 0xf0, 0x21, 0x00


	//----- nvinfo : EIATTR_KPARAM_INFO
	.align		4
.L_12521:
        /*0018*/ 	.byte	0x04, 0x17
        /*001a*/ 	.short	(.L_12523 - .L_12522)
.L_12522:
        /*001c*/ 	.word	0x00000000
        /*0020*/ 	.short	0x0002
        /*0022*/ 	.short	0x0050
        /*0024*/ 	.byte	0x00, 0xf0, 0x21, 0x00


	//----- nvinfo : EIATTR_KPARAM_INFO
	.align		4
.L_12523:
        /*0028*/ 	.byte	0x04, 0x17
        /*002a*/ 	.short	(.L_12525 - .L_12524)
.L_12524:
        /*002c*/ 	.word	0x00000000
        /*0030*/ 	.short	0x0001
        /*0032*/ 	.short	0x0048
        /*0034*/ 	.byte	0x00, 0xf0, 0x21, 0x00


	//----- nvinfo : EIATTR_KPARAM_INFO
	.align		4
.L_12525:
        /*0038*/ 	.byte	0x04, 0x17
        /*003a*/ 	.short	(.L_12527 - .L_12526)
.L_12526:
        /*003c*/ 	.word	0x00000000
        /*0040*/ 	.short	0x0000
        /*0042*/ 	.short	0x0000
        /*0044*/ 	.byte	0x00, 0xf0, 0x21, 0x01


	//----- nvinfo : EIATTR_SPARSE_MMA_MASK
	.align		4
.L_12527:
        /*0048*/ 	.byte	0x03, 0x50
        /*004a*/ 	.short	0x0000


	//----- nvinfo : EIATTR_MAXREG_COUNT
	.align		4
        /*004c*/ 	.byte	0x03, 0x1b
        /*004e*/ 	.short	0x00ff


	//----- nvinfo : EIATTR_NUM_BARRIERS
	.align		4
        /*0050*/ 	.byte	0x02, 0x4c
        /*0052*/ 	.byte	0x01
	.zero		1


	//----- nvinfo : EIATTR_MERCURY_ISA_VERSION
	.align		4
        /*0054*/ 	.byte	0x03, 0x5f
        /*0056*/ 	.short	0x0101


	//----- nvinfo : EIATTR_COOP_GROUP_MASK_REGIDS
	.align		4
        /*0058*/ 	.byte	0x04, 0x29
        /*005a*/ 	.short	(.L_12529 - .L_12528)


	//   ....[0]....
.L_12528:
        /*005c*/ 	.word	0xffffffff


	//   ....[1]....
        /*0060*/ 	.word	0xffffffff


	//   ....[2]....
        /*0064*/ 	.word	0xffffffff


	//   ....[3]....
        /*0068*/ 	.word	0xffffffff


	//   ....[4]....
        /*006c*/ 	.word	0xffffffff


	//   ....[5]....
        /*0070*/ 	.word	0xffffffff


	//   ....[6]....
        /*0074*/ 	.word	0xffffffff


	//   ....[7]....
        /*0078*/ 	.word	0xffffffff


	//   ....[8]....
        /*007c*/ 	.word	0x05000006


	//   ....[9]....
        /*0080*/ 	.word	0x05000006


	//   ....[10]....
        /*0084*/ 	.word	0x05000006


	//----- nvinfo : EIATTR_COOP_GROUP_INSTR_OFFSETS
	.align		4
.L_12529:
        /*0088*/ 	.byte	0x04, 0x28
        /*008a*/ 	.short	(.L_12531 - .L_12530)


	//   ....[0]....
.L_12530:
        /*008c*/ 	.word	0x00015f90


	//   ....[1]....
        /*0090*/ 	.word	0x00015ff0


	//   ....[2]....
        /*0094*/ 	.word	0x00016030


	//   ....[3]....
        /*0098*/ 	.word	0x00016050


	//   ....[4]....
        /*009c*/ 	.word	0x00016070


	//   ....[5]....
        /*00a0*/ 	.word	0x00016160


	//   ....[6]....
        /*00a4*/ 	.word	0x00016180


	//   ....[7]....
        /*00a8*/ 	.word	0x000161a0


	//   ....[8]....
        /*00ac*/ 	.word	0x000163b0


	//   ....[9]....
        /*00b0*/ 	.word	0x00016420


	//   ....[10]....
        /*00b4*/ 	.word	0x00016490


	//----- nvinfo : EIATTR_VRC_CTA_INIT_COUNT
	.align		4
.L_12531:
        /*00b8*/ 	.byte	0x02, 0x4a
	.zero		1
	.zero		1


	//----- nvinfo : EIATTR_EXIT_INSTR_OFFSETS
	.align		4
        /*00bc*/ 	.byte	0x04, 0x1c
        /*00be*/ 	.short	(.L_12533 - .L_12532)


	//   ....[0]....
.L_12532:
        /*00c0*/ 	.word	0x00000080


	//   ....[1]....
        /*00c4*/ 	.word	0x00016260


	//   ....[2]....
        /*00c8*/ 	.word	0x00016360


	//----- nvinfo : EIATTR_MAX_THREADS
	.align		4
.L_12533:
        /*00cc*/ 	.byte	0x04, 0x05
        /*00ce*/ 	.short	(.L_12535 - .L_12534)
.L_12534:
        /*00d0*/ 	.word	0x00000100
        /*00d4*/ 	.word	0x00000001
        /*00d8*/ 	.word	0x00000001


	//----- nvinfo : EIATTR_CRS_STACK_SIZE
	.align		4
.L_12535:
        /*00dc*/ 	.byte	0x04, 0x1e
        /*00de*/ 	.short	(.L_12537 - .L_12536)
.L_12536:
        /*00e0*/ 	.word	0x00000000


	//----- nvinfo : EIATTR_CBANK_PARAM_SIZE
	.align		4
.L_12537:
        /*00e4*/ 	.byte	0x03, 0x19
        /*00e6*/ 	.short	0x0060


	//----- nvinfo : EIATTR_PARAM_CBANK
	.align		4
        /*00e8*/ 	.byte	0x04, 0x0a
        /*00ea*/ 	.short	(.L_12539 - .L_12538)
	.align		4
.L_12538:
        /*00ec*/ 	.word	index@(.nv.constant0._ZN18transformer_engine6detail38cast_transpose_fused_kernel_notalignedILb0ELb0ELb1EfNS_16CTDBiasDActParamI13__nv_bfloat16S3_13__nv_fp8_e4m3fEELi4ELi8ENS_5EmptyEXadL_ZNS_5qgeluIffEET_T0_RKS6_EEEEvT3_mmm)
        /*00f0*/ 	.short	0x0380
        /*00f2*/ 	.short	0x0060


	//----- nvinfo : EIATTR_SW_WAR
	.align		4
.L_12539:
        /*00f4*/ 	.byte	0x04, 0x36
        /*00f6*/ 	.short	(.L_12541 - .L_12540)
.L_12540:
        /*00f8*/ 	.word	0x00000008
.L_12541:


//--------------------- .nv.info._ZN18transformer_engine6detail38cast_transpose_fused_kernel_notalignedILb0ELb0ELb1EfNS_16CTDBiasDActParamI13__nv_bfloat16S3_13__nv_fp8_e5m2fEELi4ELi8ENS_5EmptyEXadL_ZNS_5qgeluIffEET_T0_RKS6_EEEEvT3_mmm --------------------------
	.section	.nv.info._ZN18transformer_engine6detail38cast_transpose_fused_kernel_notalignedILb0ELb0ELb1EfNS_16CTDBiasDActParamI13__nv_bfloat16S3_13__nv_fp8_e5m2fEELi4ELi8ENS_5EmptyEXadL_ZNS_5qgeluIffEET_T0_RKS6_EEEEvT3_mmm,"",@"SHT_CUDA_INFO"
	.sectionflags	@""
	.align	4


	//----- nvinfo : EIATTR_CUDA_API_VERSION
	.align		4
        /*0000*/ 	.byte	0x04, 0x37
        /*0002*/ 	.short	(.L_12543 - .L_12542)
.L_12542:
        /*0004*/ 	.word	0x00000082


	//----- nvinfo : EIATTR_KPARAM_INFO
	.align		4
.L_12543:
        /*0008*/ 	.byte	0x04, 0x17
        /*000a*/ 	.short	(.L_12545 - .L_12544)
.L_12544:
        /*000c*/ 	.word	0x00000000
        /*0010*/ 	.short	0x0003
        /*0012*/ 	.short	0x0058
        /*0014*/ 	.byte	0x00, 0xf0, 0x21, 0x00


	//----- nvinfo : EIATTR_KPARAM_INFO
	.align		4
.L_12545:
        /*0018*/ 	.byte	0x04, 0x17
        /*001a*/ 	.short	(.L_12547 - .L_12546)
.L_12546:
        /*001c*/ 	.word	0x00000000
        /*0020*/ 	.short	0x0002
        /*0022*/ 	.short	0x0050
        /*0024*/ 	.byte	0x00, 0xf0, 0x21, 0x00


	//----- nvinfo : EIATTR_KPARAM_INFO
	.align		4
.L_12547:
        /*0028*/ 	.byte	0x04, 0x17
        /*002a*/ 	.short	(.L_12549 - .L_12548)
.L_12548:
        /*002c*/ 	.word	0x00000000
        /*0030*/ 	.short	0x0001
        /*0032*/ 	.short	0x0048
        /*0034*/ 	.byte	0x00, 0xf0, 0x21, 0x00


	//----- nvinfo : EIATTR_KPARAM_INFO
	.align		4
.L_12549:
        /*0038*/ 	.byte	0x04, 0x17
        /*003a*/ 	.short	(.L_12551 - .L_12550)
.L_12550:
        /*003c*/ 	.word	0x00000000
        /*0040*/ 	.short	0x0000
        /*0042*/ 	.short	0x0000
        /*0044*/ 	.byte	0x00, 0xf0, 0x21, 0x01


	//----- nvinfo : EIATTR_SPARSE_MMA_MASK
	.align		4
.L_12551:
        /*0048*/ 	.byte	0x03, 0x50
        /*004a*/ 	.short	0x0000


	//----- nvinfo : EIATTR_MAXREG_COUNT
	.align		4
        /*004c*/ 	.byte	0x03, 0x1b
        /*004e*/ 	.short	0x00ff


	//----- nvinfo : EIATTR_NUM_BARRIERS
	.align		4
        /*0050*/ 	.byte	0x02, 0x4c
        /*0052*/ 	.byte	0x01
	.zero		1


	//----- nvinfo : EIATTR_MERCURY_ISA_VERSION
	.align		4
        /*0054*/ 	.byte	0x03, 0x5f
        /*0056*/ 	.short	0x0101


	//----- nvinfo : EIATTR_COOP_GROUP_MASK_REGIDS
	.align		4
        /*0058*/ 	.byte	0x04, 0x29
        /*005a*/ 	.short	(.L_12553 - .L_12552)


	//   ....[0]....
.L_12552:
        /*005c*/ 	.word	0xffffffff


	//   ....[1]....
        /*0060*/ 	.word	0xffffffff


	//   ....[2]....
        /*0064*/ 	.word	0xffffffff


	//   ....[3]....
        /*0068*/ 	.word	0xffffffff


	//   ....[4]....
        /*006c*/ 	.word	0xffffffff


	//   ....[5]....
        /*0070*/ 	.word	0xffffffff


	//   ....[6]....
        /*0074*/ 	.word	0xffffffff


	//   ....[7]....
        /*0078*/ 	.word	0xffffffff


	//   ....[8]....
        /*007c*/ 	.word	0x05000006


	//   ....[9]....
        /*0080*/ 	.word	0x05000006


	//   ....[10]....
        /*0084*/ 	.word	0x05000006


	//----- nvinfo : EIATTR_COOP_GROUP_INSTR_OFFSETS
	.align		4
.L_12553:
        /*0088*/ 	.byte	0x04, 0x28
        /*008a*/ 	.short	(.L_12555 - .L_12554)


	//   ....[0]....
.L_12554:
        /*008c*/ 	.word	0x00015f90


	//   ....[1]....
        /*0090*/ 	.word	0x00015ff0


	//   ....[2]....
        /*0094*/ 	.word	0x00016030


	//   ....[3]....
        /*0098*/ 	.word	0x00016050


	//   ....[4]....
        /*009c*/ 	.word	0x00016070


	//   ....[5]....
        /*00a0*/ 	.word	0x00016160


	//   ....[6]....
        /*00a4*/ 	.word	0x00016180


	//   ....[7]....
        /*00a8*/ 	.word	0x000161a0


	//   ....[8]....
        /*00ac*/ 	.word	0x000163b0


	//   ....[9]....
        /*00b0*/ 	.word	0x00016420


	//   ....[10]....
        /*00b4*/ 	.word	0x00016490


	//----- nvinfo : EIATTR_VRC_CTA_INIT_COUNT
	.align		4
.L_12555:
        /*00b8*/ 	.byte	0x02, 0x4a
	.zero		1
	.zero		1


	//----- nvinfo : EIATTR_EXIT_INSTR_OFFSETS
	.align		4
        /*00bc*/ 	.byte	0x04, 0x1c
        /*00be*/ 	.short	(.L_12557 - .L_12556)


	//   ....[0]....
.L_12556:
        /*00c0*/ 	.word	0x00000080


	//   ....[1]....
        /*00c4*/ 	.word	0x00016260


	//   ....[2]....
        /*00c8*/ 	.word	0x00016360


	//----- nvinfo : EIATTR_MAX_THREADS
	.align		4
.L_12557:
        /*00cc*/ 	.byte	0x04, 0x05
        /*00ce*/ 	.short	(.L_12559 - .L_12558)
.L_12558:
        /*00d0*/ 	.word	0x00000100
        /*00d4*/ 	.word	0x00000001
        /*00d8*/ 	.word	0x00000001


	//----- nvinfo : EIATTR_CRS_STACK_SIZE
	.align		4
.L_12559:
        /*00dc*/ 	.byte	0x04, 0x1e
        /*00de*/ 	.short	(.L_12561 - .L_12560)
.L_12560:
        /*00e0*/ 	.word	0x00000000


	//----- nvinfo : EIATTR_CBANK_PARAM_SIZE
	.align		4
.L_12561:
        /*00e4*/ 	.byte	0x03, 0x19
        /*00e6*/ 	.short	0x0060


	//----- nvinfo : EIATTR_PARAM_CBANK
	.align		4
        /*00e8*/ 	.byte	0x04, 0x0a
        /*00ea*/ 	.short	(.L_12563 - .L_12562)
	.align		4
.L_12562:
        /*00ec*/ 	.word	index@(.nv.constant0._ZN18transformer_engine6detail38cast_transpose_fused_kernel_notalignedILb0ELb0ELb1EfNS_16CTDBiasDActParamI13__nv_bfloat16S3_13__nv_fp8_e5m2fEELi4ELi8ENS_5EmptyEXadL_ZNS_5qgeluIffEET_T0_RKS6_EEEEvT3_mmm)
        /*00f0*/ 	.short	0x0380
        /*00f2*/ 	.short	0x0060


	//----- nvinfo : EIATTR_SW_WAR
	.align		4
.L_12563:
        /*00f4*/ 	.byte	0x04, 0x36
        /*00f6*/ 	.short	(.L_12565 - .L_12564)
.L_12564:
        /*00f8*/ 	.word	0x00000008
.L_12565:


//--------------------- .nv.info._ZN18transformer_engine6detail38cast_transpose_fused_kernel_notalignedILb0ELb0ELb1EfNS_16CTDBiasDActParamI13__nv_bfloat16S3_S3_fEELi4ELi4ENS_5EmptyEXadL_ZNS_5qgeluIffEET_T0_RKS5_EEEEvT3_mmm --------------------------
	.section	.nv.info._ZN18transformer_engine6detail38cast_transpose_fused_kernel_notalignedILb0ELb0ELb1EfNS_16CTDBiasDActParamI13__nv_bfloat16S3_S3_fEELi4ELi4ENS_5EmptyEXadL_ZNS_5qgeluIffEET_T0_RKS5_EEEEvT3_mmm,"",@"SHT_CUDA_INFO"
	.sectionflags	@""
	.align	4


	//----- nvinfo : EIATTR_CUDA_API_VERSION
	.align		4
        /*0000*/ 	.byte	0x04, 0x37
        /*0002*/ 	.short	(.L_12567 - .L_12566)
.L_12566:
        /*0004*/ 	.word	0x00000082


	//----- nvinfo : EIATTR_KPARAM_INFO
	.align		4
.L_12567:
        /*0008*/ 	.byte	0x04, 0x17
        /*000a*/ 	.short	(.L_12569 - .L_12568)
.L_12568:
        /*000c*/ 	.word	0x00000000
        /*0010*/ 	.short	0x0003
        /*0012*/ 	.short	0x0058
        /*0014*/ 	.byte	0x00, 0xf0, 0x21, 0x00


	//----- nvinfo : EIATTR_KPARAM_INFO
	.align		4
.L_12569:
        /*0018*/ 	.byte	0x04, 0x17
        /*001a*/ 	.short	(.L_12571 - .L_12570)
.L_12570:
        /*001c*/ 	.word	0x00000000
        /*0020*/ 	.short	0x0002
        /*0022*/ 	.short	0x0050
        /*0024*/ 	.byte	0x00, 0xf0, 0x21, 0x00


	//----- nvinfo : EIATTR_KPARAM_INFO
	.align		4
.L_12571:
        /*0028*/ 	.byte	0x04, 0x17
        /*002a*/ 	.short	(.L_12573 - .L_12572)
.L_12572:
        /*002c*/ 	.word	0x00000000
        /*0030*/ 	.short	0x0001
        /*0032*/ 	.short	0x0048
        /*0034*/ 	.byte	0x00, 0xf0, 0x21, 0x00


	//----- nvinfo : EIATTR_KPARAM_INFO
	.align		4
.L_12573:
        /*0038*/ 	.byte	0x04, 0x17
        /*003a*/ 	.short	(.L_12575 - .L_12574)
.L_12574:
        /*003c*/ 	.word	0x00000000
        /*0040*/ 	.short	0x0000
        /*0042*/ 	.short	0x0000
        /*0044*/ 	.byte	0x00, 0xf0, 0x21, 0x01


	//----- nvinfo : EIATTR_SPARSE_MMA_MASK
	.align		4
.L_12575:
        /*0048*/ 	.byte	0x03, 0x50
        /*004a*/ 	.short	0x0000


	//----- nvinfo : EIATTR_MAXREG_COUNT
	.align		4
        /*004c*/ 	.byte	0x03, 0x1b
        /*004e*/ 	.short	0x00ff


	//----- nvinfo : EIATTR_NUM_BARRIERS
	.align		4
        /*0050*/ 	.byte	0x02, 0x4c
        /*0052*/ 	.byte	0x01
	.zero		1


	//----- nvinfo : EIATTR_MERCURY_ISA_VERSION
	.align		4
        /*0054*/ 	.byte	0x03, 0x5f
        /*0056*/ 	.short	0x0101


	//----- nvinfo : EIATTR_INT_WARP_WIDE_INSTR_OFFSETS
	.align		4
        /*0058*/ 	.byte	0x04, 0x31
        /*005a*/ 	.short	(.L_12577 - .L_12576)


	//   ....[0]....
.L_12576:
        /*005c*/ 	.word	0x00000740


	//   ....[1]....
        /*0060*/ 	.word	0x000007e0


	//   ....[2]....
        /*0064*/ 	.word	0x00002de0


	//   ....[3]....
        /*0068*/ 	.word	0x000053a0


	//----- nvinfo : EIATTR_COOP_GROUP_MASK_REGIDS
	.align		4
.L_12577:
        /*006c*/ 	.byte	0x04, 0x29
        /*006e*/ 	.short	(.L_12579 - .L_12578)


	//   ....[0]....
.L_12578:
        /*0070*/ 	.word	0xffffffff


	//   ....[1]....
        /*0074*/ 	.word	0xffffffff


	//   ....[2]....
        /*0078*/ 	.word	0xffffffff


	//   ....[3]....
        /*007c*/ 	.word	0xffffffff


	//   ....[4]....
        /*0080*/ 	.word	0xffffffff


	//   ....[5]....
        /*0084*/ 	.word	0xffffffff


	//   ....[6]....
        /*0088*/ 	.word	0xffffffff


	//   ....[7]....
        /*008c*/ 	.word	0xffffffff


	//   ....[8]....
        /*0090*/ 	.word	0x05000004


	//   ....[9]....
        /*0094*/ 	.word	0x05000004


	//   ....[10]....
        /*0098*/ 	.word	0x05000004


	//----- nvinfo : EIATTR_COOP_GROUP_INSTR_OFFSETS
	.align		4
.L_12579:
        /*009c*/ 	.byte	0x04, 0x28
        /*009e*/ 	.short	(.L_12581 - .L_12580)


	//   ....[0]....
.L_12580:
        /*00a0*/ 	.word	0x0000b9b0


	//   ....[1]....
        /*00a4*/ 	.word	0x0000ba10


	//   ....[2]....
        /*00a8*/ 	.word	0x0000ba50


	//   ....[3]....
        /*00ac*/ 	.word	0x0000ba70


	//   ....[4]....
        /*00b0*/ 	.word	0x0000ba90


	//   ....[5]....
        /*00b4*/ 	.word	0x0000bb80


	//   ....[6]....
        /*00b8*/ 	.word	0x0000bba0


	//   ....[7]....
        /*00bc*/ 	.word	0x0000bbc0


	//   ....[8]....
        /*00c0*/ 	.word	0x0000bdc0


	//   ....[9]....
        /*00c4*/ 	.word	0x0000be30


	//   ....[10]....
        /*00c8*/ 	.word	0x0000bea0


	//----- nvinfo : EIATTR_VRC_CTA_INIT_COUNT
	.align		4
.L_12581:
        /*00cc*/ 	.byte	0x02, 0x4a
	.zero		1
	.zero		1


	//----- nvinfo : EIATTR_EXIT_INSTR_OFFSETS
	.align		4
        /*00d0*/ 	.byte	0x04, 0x1c
        /*00d2*/ 	.short	(.L_12583 - .L_12582)


	//   ....[0]....
.L_12582:
        /*00d4*/ 	.word	0x00000080


	//   ....[1]....
        /*00d8*/ 	.word	0x0000bc70


	//   ....[2]....
        /*00dc*/ 	.word	0x0000bd70


	//----- nvinfo : EIATTR_MAX_THREADS
	.align		4
.L_12583:
        /*00e0*/ 	.byte	0x04, 0x05
        /*00e2*/ 	.short	(.L_12585 - .L_12584)
.L_12584:
        /*00e4*/ 	.word	0x00000100
        /*00e8*/ 	.word	0x00000001
        /*00ec*/ 	.word	0x00000001


	//----- nvinfo : EIATTR_CRS_STACK_SIZE
	.align		4
.L_12585:
        /*00f0*/ 	.byte	0x04, 0x1e
        /*00f2*/ 	.short	(.L_12587 - .L_12586)
.L_12586:
        /*00f4*/ 	.word	0x00000000


	//----- nvinfo : EIATTR_CBANK_PARAM_SIZE
	.align		4
.L_12587:
        /*00f8*/ 	.byte	0x03, 0x19
        /*00fa*/ 	.short	0x0060


	//----- nvinfo : EIATTR_PARAM_CBANK
	.align		4
        /*00fc*/ 	.byte	0x04, 0x0a
        /*00fe*/ 	.short	(.L_12589 - .L_12588)
	.align		4
.L_12588:
        /*0100*/ 	.word	index@(.nv.constant0._ZN18transformer_engine6detail38cast_transpose_fused_kernel_notalignedILb0ELb0ELb1EfNS_16CTDBiasDActParamI13__nv_bfloat16S3_S3_fEELi4ELi4ENS_5EmptyEXadL_ZNS_5qgeluIffEET_T0_RKS5_EEEEvT3_mmm)
        /*0104*/ 	.short	0x0380
        /*0106*/ 	.short	0x0060


	//----- nvinfo : EIATTR_SW_WAR
	.align		4
.L_12589:
        /*0108*/ 	.byte	0x04, 0x36
        /*010a*/ 	.short	(.L_12591 - .L_12590)
.L_12590:
        /*010c*/ 	.word	0x00000008
.L_12591:


//--------------------- .nv.info._ZN18transformer_engine6detail38cast_transpose_fused_kernel_notalignedILb0ELb0ELb1EfNS_16CTDBiasDActParamI13__nv_bfloat16S3_6__halffEELi4ELi4ENS_5EmptyEXadL_ZNS_5qgeluIffEET_T0_RKS6_EEEEvT3_mmm --------------------------
	.section	.nv.info._ZN18transformer_engine6detail38cast_transpose_fused_kernel_notalignedILb0ELb0ELb1EfNS_16CTDBiasDActParamI13__nv_bfloat16S3_6__halffEELi4ELi4ENS_5EmptyEXadL_ZNS_5qgeluIffEET_T0_RKS6_EEEEvT3_mmm,"",@"SHT_CUDA_INFO"
	.sectionflags	@""
	.align	4


	//----- nvinfo : EIATTR_CUDA_API_VERSION
	.align		4
        /*0000*/ 	.byte	0x04, 0x37
        /*0002*/ 	.short	(.L_12593 - .L_12592)
.L_12592:
        /*0004*/ 	.word	0x00000082


	//----- nvinfo : EIATTR_KPARAM_INFO
	.align		4
.L_12593:
        /*0008*/ 	.byte	0x04, 0x17
        /*000a*/ 	.short	(.L_12595 - .L_12594)
.L_12594:
        /*000c*/ 	.word	0x00000000
        /*0010*/ 	.short	0x0003
        /*0012*/ 	.short	0x0058
        /*0014*/ 	.byte	0x00, 0xf0, 0x21, 0x00


	//----- nvinfo : EIATTR_KPARAM_INFO
	.align		4
.L_12595:
        /*0018*/ 	.byte	0x04, 0x17
        /*001a*/ 	.short	(.L_12597 - .L_12596)
.L_12596:
        /*001c*/ 	.word	0x00000000
        /*0020*/ 	.short	0x0002
        /*0022*/ 	.short	0x0050
        /*0024*/ 	.byte	0x00, 0xf0, 0x21, 0x00


	//----- nvinfo : EIATTR_KPARAM_INFO
	.align		4
.L_12597:
        /*0028*/ 	.byte	0x04, 0x17
        /*002a*/ 	.short	(.L_12599 - .L_12598)
.L_12598:
        /*002c*/ 	.word	0x00000000
        /*0030*/ 	.short	0x0001
        /*0032*/ 	.short	0x0048
        /*0034*/ 	.byte	0x00, 0xf0, 0x21, 0x00


	//----- nvinfo : EIATTR_KPARAM_INFO
	.align		4
.L_12599:
        /*0038*/ 	.byte	0x04, 0x17
        /*003a*/ 	.short	(.L_12601 - .L_12600)
.L_12600:
        /*003c*/ 	.word	0x00000000
        /*0040*/ 	.short	0x0000
        /*0042*/ 	.short	0x0000
        /*0044*/ 	.byte	0x00, 0xf0, 0x21, 0x01


	//----- nvinfo : EIATTR_SPARSE_MMA_MASK
	.align		4
.L_12601:
        /*0048*/ 	.byte	0x03, 0x50
        /*004a*/ 	.short	0x0000


	//----- nvinfo : EIATTR_MAXREG_COUNT
	.align		4
        /*004c*/ 	.byte	0x03, 0x1b
        /*004e*/ 	.short	0x00ff


	//----- nvinfo : EIATTR_NUM_BARRIERS
	.align		4
        /*0050*/ 	.byte	0x02, 0x4c
        /*0052*/ 	.byte	0x01
	.zero		1


	//----- nvinfo : EIATTR_MERCURY_ISA_VERSION
	.align		4
        /*0054*/ 	.byte	0x03, 0x5f
        /*0056*/ 	.short	0x0101


	//----- nvinfo : EIATTR_INT_WARP_WIDE_INSTR_OFFSETS
	.align		4
        /*0058*/ 	.byte	0x04, 0x31
        /*005a*/ 	.short	(.L_12603 - .L_12602)


	//   ....[0]....
.L_12602:
        /*005c*/ 	.word	0x00000740


	//   ....[1]....
        /*0060*/ 	.word	0x000007e0


	//   ....[2]....
        /*0064*/ 	.word	0x00002de0


	//   ....[3]....
        /*0068*/ 	.word	0x000053a0


	//----- nvinfo : EIATTR_COOP_GROUP_MASK_REGIDS
	.align		4
.L_12603:
        /*006c*/ 	.byte	0x04, 0x29
        /*006e*/ 	.short	(.L_12605 - .L_12604)


	//   ....[0]....
.L_12604:
        /*0070*/ 	.word	0xffffffff


	//   ....[1]....
        /*0074*/ 	.word	0xffffffff


	//   ....[2]....
        /*0078*/ 	.word	0xffffffff


	//   ....[3]....
        /*007c*/ 	.word	0xffffffff


	//   ....[4]....
        /*0080*/ 	.word	0xffffffff


	//   ....[5]....
        /*0084*/ 	.word	0xffffffff


	//   ....[6]....
        /*0088*/ 	.word	0xffffffff


	//   ....[7]....
        /*008c*/ 	.word	0xffffffff


	//   ....[8]....
        /*0090*/ 	.word	0x05000004


	//   ....[9]....
        /*0094*/ 	.word	0x05000004


	//   ....[10]....
        /*0098*/ 	.word	0x05000004


	//----- nvinfo : EIATTR_COOP_GROUP_INSTR_OFFSETS
	.align		4
.L_12605:
        /*009c*/ 	.byte	0x04, 0x28
        /*009e*/ 	.short	(.L_12607 - .L_12606)


	//   ....[0]....
.L_12606:
        /*00a0*/ 	.word	0x0000b9b0


	//   ....[1]....
        /*00a4*/ 	.word	0x0000ba10


	//   ....[2]....
        /*00a8*/ 	.word	0x0000ba50


	//   ....[3]....
        /*00ac*/ 	.word	0x0000ba70


	//   ....[4]....
        /*00b0*/ 	.word	0x0000ba90


	//   ....[5]....
        /*00b4*/ 	.word	0x0000bb80


	//   ....[6]....
        /*00b8*/ 	.word	0x0000bba0


	//   ....[7]....
        /*00bc*/ 	.word	0x0000bbc0


	//   ....[8]....
        /*00c0*/ 	.word	0x0000bdc0


	//   ....[9]....
        /*00c4*/ 	.word	0x0000be30


	//   ....[10]....
        /*00c8*/ 	.word	0x0000bea0


	//----- nvinfo : EIATTR_VRC_CTA_INIT_COUNT
	.align		4
.L_12607:
        /*00cc*/ 	.byte	0x02, 0x4a
	.zero		1
	.zero		1


	//----- nvinfo : EIATTR_EXIT_INSTR_OFFSETS
	.align		4
        /*00d0*/ 	.byte	0x04, 0x1c
        /*00d2*/ 	.short	(.L_12609 - .L_12608)


	//   ....[0]....
.L_12608:
        /*00d4*/ 	.word	0x00000080


	//   ....[1]....
        /*00d8*/ 	.word	0x0000bc70


	//   ....[2]....
        /*00dc*/ 	.word	0x0000bd70


	//----- nvinfo : EIATTR_MAX_THREADS
	.align		4
.L_12609:
        /*00e0*/ 	.byte	0x04, 0x05
        /*00e2*/ 	.short	(.L_12611 - .L_12610)
.L_12610:
        /*00e4*/ 	.word	0x00000100
        /*00e8*/ 	.word	0x00000001
        /*00ec*/ 	.word	0x00000001


	//----- nvinfo : EIATTR_CRS_STACK_SIZE
	.align		4
.L_12611:
        /*00f0*/ 	.byte	0x04, 0x1e
        /*00f2*/ 	.short	(.L_12613 - .L_12612)
.L_12612:
        /*00f4*/ 	.word	0x00000000


	//----- nvinfo : EIATTR_CBANK_PARAM_SIZE
	.align		4
.L_12613:
        /*00f8*/ 	.byte	0x03, 0x19
        /*00fa*/ 	.short	0x0060


	//----- nvinfo : EIATTR_PARAM_CBANK
	.align		4
        /*00fc*/ 	.byte	0x04, 0x0a
        /*00fe*/ 	.short	(.L_12615 - .L_12614)
	.align		4
.L_12614:
        /*0100*/ 	.word	index@(.nv.constant0._ZN18transformer_engine6detail38cast_transpose_fused_kernel_notalignedILb0ELb0ELb1EfNS_16CTDBiasDActParamI13__nv_bfloat16S3_6__halffEELi4ELi4ENS_5EmptyEXadL_ZNS_5qgeluIffEET_T0_RKS6_EEEEvT3_mmm)
        /*0104*/ 	.short	0x0380
        /*0106*/ 	.short	0x0060


	//----- nvinfo : EIATTR_SW_WAR
	.align		4
.L_12615:
        /*0108*/ 	.byte	0x04, 0x36
        /*010a*/ 	.short	(.L_12617 - .L_12616)
.L_12616:
        /*010c*/ 	.word	0x00000008
.L_12617:


//--------------------- .nv.info._ZN18transformer_engine6detail38cast_transpose_fused_kernel_notalignedILb0ELb0ELb1EfNS_16CTDBiasDActParamI13__nv_bfloat16S3_ffEELi4ELi2ENS_5EmptyEXadL_ZNS_5qgeluIffEET_T0_RKS5_EEEEvT3_mmm --------------------------
	.section	.nv.info._ZN18transformer_engine6detail38cast_transpose_fused_kernel_notalignedILb0ELb0ELb1EfNS_16CTDBiasDActParamI13__nv_bfloat16S3_ffEELi4ELi2ENS_5EmptyEXadL_ZNS_5qgeluIffEET_T0_RKS5_EEEEvT3_mmm,"",@"SHT_CUDA_INFO"
	.sectionflags	@""
	.align	4


	//----- nvinfo : EIATTR_CUDA_API_VERSION
	.align		4
        /*0000*/ 	.byte	0x04, 0x37
        /*0002*/ 	.short	(.L_12619 - .L_12618)
.L_12618:
        /*0004*/ 	.word	0x00000082


	//----- nvinfo : EIATTR_KPARAM_INFO
	.align		4
.L_12619:
        /*0008*/ 	.byte	0x04, 0x17
        /*000a*/ 	.short	(.L_12621 - .L_12620)
.L_12620:
        /*000c*/ 	.word	0x00000000
        /*0010*/ 	.short	0x0003
        /*0012*/ 	.short	0x0058
        /*0014*/ 	.byte	0x00, 0xf0, 0x21, 0x00


	//----- nvinfo : EIATTR_KPARAM_INFO
	.align		4
.L_12621:
        /*0018*/ 	.byte	0x04, 0x17
        /*001a*/ 	.short	(.L_12623 - .L_12622)
.L_12622:
        /*001c*/ 	.word	0x00000000
        /*0020*/ 	.short	0x0002
        /*0022*/ 	.short	0x0050
        /*0024*/ 	.byte	0x00, 0xf0, 0x21, 0x00


	//----- nvinfo : EIATTR_KPARAM_INFO
	.align		4
.L_12623:
        /*0028*/ 	.byte	0x04, 0x17
        /*002a*/ 	.short	(.L_12625 - .L_12624)
.L_12624:
        /*002c*/ 	.word	0x00000000
        /*0030*/ 	.short	0x0001
        /*0032*/ 	.short	0x0048
        /*0034*/ 	.byte	0x00, 0xf0, 0x21, 0x00


	//----- nvinfo : EIATTR_KPARAM_INFO
	.align		4
.L_12625:
        /*0038*/ 	.byte	0x04, 0x17
        /*003a*/ 	.short	(.L_12627 - .L_12626)
.L_12626:
        /*003c*/ 	.word	0x00000000
        /*0040*/ 	.short	0x0000
        /*0042*/ 	.short	0x0000
        /*0044*/ 	.byte	0x00, 0xf0, 0x21, 0x01


	//----- nvinfo : EIATTR_SPARSE_MMA_MASK
	.align		4
.L_12627:
        /*0048*/ 	.byte	0x03, 0x50
        /*004a*/ 	.short	0x0000


	//----- nvinfo : EIATTR_MAXREG_COUNT
	.align		4
        /*004c*/ 	.byte	0x03, 0x1b
        /*004e*/ 	.short	0x00ff


	//----- nvinfo : EIATTR_NUM_BARRIERS
	.align		4
        /*0050*/ 	.byte	0x02, 0x4c
        /*0052*/ 	.byte	0x01
	.zero		1


	//----- nvinfo : EIATTR_MERCURY_ISA_VERSION
	.align		4
        /*0054*/ 	.byte	0x03, 0x5f
        /*0056*/ 	.short	0x0101


	//----- nvinfo : EIATTR_INT_WARP_WIDE_INSTR_OFFSETS
	.align		4
        /*0058*/ 	.byte	0x04, 0x31
        /*005a*/ 	.short	(.L_12629 - .L_12628)


	//   ....[0]....
.L_12628:
        /*005c*/ 	.word	0x00000760


	//   ....[1]....
        /*0060*/ 	.word	0x00001870


	//   ....[2]....
        /*0064*/ 	.word	0x00002910


	//----- nvinfo : EIATTR_COOP_GROUP_MASK_REGIDS
	.align		4
.L_12629:
        /*0068*/ 	.byte	0x04, 0x29
        /*006a*/ 	.short	(.L_12631 - .L_12630)


	//   ....[0]....
.L_12630:
        /*006c*/ 	.word	0xffffffff


	//   ....[1]....
        /*0070*/ 	.word	0xffffffff


	//   ....[2]....
        /*0074*/ 	.word	0xffffffff


	//   ....[3]....
        /*0078*/ 	.word	0xffffffff


	//   ....[4]....
        /*007c*/ 	.word	0xffffffff


	//   ....[5]....
        /*0080*/ 	.word	0xffffffff


	//   ....[6]....
        /*0084*/ 	.word	0xffffffff


	//   ....[7]....
        /*0088*/ 	.word	0xffffffff


	//   ....[8]....
        /*008c*/ 	.word	0x05000004


	//   ....[9]....
        /*0090*/ 	.word	0x05000004


	//   ....[10]....
        /*0094*/ 	.word	0x05000004


	//----- nvinfo : EIATTR_COOP_GROUP_INSTR_OFFSETS
	.align		4
.L_12631:
        /*0098*/ 	.byte	0x04, 0x28
        /*009a*/ 	.short	(.L_12633 - .L_12632)


	//   ....[0]....
.L_12632:
        /*009c*/ 	.word	0x00006970


	//   ....[1]....
        /*00a0*/ 	.word	0x000069d0


	//   ....[2]....
        /*00a4*/ 	.word	0x00006a10


	//   ....[3]....
        /*00a8*/ 	.word	0x00006a30


	//   ....[4]....
        /*00ac*/ 	.word	0x00006a50


	//   ....[5]....
        /*00b0*/ 	.word	0x00006b40


	//   ....[6]....
        /*00b4*/ 	.word	0x00006b60


	//   ....[7]....
        /*00b8*/ 	.word	0x00006b80


	//   ....[8]....
        /*00bc*/ 	.word	0x00006d80


	//   ....[9]....
        /*00c0*/ 	.word	0x00006df0


	//   ....[10]....
        /*00c4*/ 	.word	0x00006e60


	//----- nvinfo : EIATTR_VRC_CTA_INIT_COUNT
	.align		4
.L_12633:
        /*00c8*/ 	.byte	0x02, 0x4a
	.zero		1
	.zero		1


	//----- nvinfo : EIATTR_EXIT_INSTR_OFFSETS
	.align		4
        /*00cc*/ 	.byte	0x04, 0x1c
        /*00ce*/ 	.short	(.L_12635 - .L_12634)


	//   ....[0]....
.L_12634:
        /*00d0*/ 	.word	0x00000080


	//   ....[1]....
        /*00d4*/ 	.word	0x00006c30


	//   ....[2]....
        /*00d8*/ 	.word	0x00006d30


	//----- nvinfo : EIATTR_MAX_THREADS
	.align		4
.L_12635:
        /*00dc*/ 	.byte	0x04, 0x05
        /*00de*/ 	.short	(.L_12637 - .L_12636)
.L_12636:
        /*00e0*/ 	.word	0x00000100
        /*00e4*/ 	.word	0x00000001
        /*00e8*/ 	.word	0x00000001


	//----- nvinfo : EIATTR_CRS_STACK_SIZE
	.align		4
.L_12637:
        /*00ec*/ 	.byte	0x04, 0x1e
        /*00ee*/ 	.short	(.L_12639 - .L_12638)
.L_12638:
        /*00f0*/ 	.word	0x00000000


	//----- nvinfo : EIATTR_CBANK_PARAM_SIZE
	.align		4
.L_12639:
        /*00f4*/ 	.byte	0x03, 0x19
        /*00f6*/ 	.short	0x0060


	//----- nvinfo : EIATTR_PARAM_CBANK
	.align		4
        /*00f8*/ 	.byte	0x04, 0x0a
        /*00fa*/ 	.short	(.L_12641 - .L_12640)
	.align		4
.L_12640:
        /*00fc*/ 	.word	index@(.nv.constant0._ZN18transformer_engine6detail38cast_transpose_fused_kernel_notalignedILb0ELb0ELb1EfNS_16CTDBiasDActParamI13__nv_bfloat16S3_ffEELi4ELi2ENS_5EmptyEXadL_ZNS_5qgeluIffEET_T0_RKS5_EEEEvT3_mmm)
        /*0100*/ 	.short	0x0380
        /*0102*/ 	.short	0x0060


	//----- nvinfo : EIATTR_SW_WAR
	.align		4
.L_12641:
        /*0104*/ 	.byte	0x04, 0x36
        /*0106*/ 	.short	(.L_12643 - .L_12642)
.L_12642:
        /*0108*/ 	.word	0x00000008
.L_12643:


//--------------------- .nv.info._ZN18transformer_engine6detail38cast_transpose_fused_kernel_notalignedILb0ELb0ELb1EfNS_16CTDBiasDActParamI6__halfS3_13__nv_fp8_e4m3fEELi4ELi8ENS_5EmptyEXadL_ZNS_5qgeluIffEET_T0_RKS6_EEEEvT3_mmm --------------------------
	.section	.nv.info._ZN18transformer_engine6detail38cast_transpose_fused_kernel_notalignedILb0ELb0ELb1EfNS_16CTDBiasDActParamI6__halfS3_13__nv_fp8_e4m3fEELi4ELi8ENS_5EmptyEXadL_ZNS_5qgeluIffEET_T0_RKS6_EEEEvT3_mmm,"",@"SHT_CUDA_INFO"
	.sectionflags	@""
	.align	4


	//----- nvinfo : EIATTR_CUDA_API_VERSION
	.align		4
        /*0000*/ 	.byte	0x04, 0x37
        /*0002*/ 	.short	(.L_12645 - .L_12644)
.L_12644:
        /*0004*/ 	.word	0x00000082


	//----- nvinfo : EIATTR_KPARAM_INFO
	.align		4
.L_12645:
        /*0008*/ 	.byte	0x04, 0x17
        /*000a*/ 	.short	(.L_12647 - .L_12646)
.L_12646:
        /*000c*/ 	.word	0x00000000
        /*0010*/ 	.short	0x0003
        /*0012*/ 	.short	0x0058
        /*0014*/ 	.byte	0x00, 0xf0, 0x21, 0x00


	//----- nvinfo : EIATTR_KPARAM_INFO
	.align		4
.L_12647:
        /*0018*/ 	.byte	0x04, 0x17
        /*001a*/ 	.short	(.L_12649 - .L_12648)
.L_12648:
        /*001c*/ 	.word	0x00000000
        /*0020*/ 	.short	0x0002
        /*0022*/ 	.short	0x0050
        /*0024*/ 	.byte	0x00, 0xf0, 0x21, 0x00


	//----- nvinfo : EIATTR_KPARAM_INFO
	.align		4
.L_12649:
        /*0028*/ 	.byte	0x04, 0x17
        /*002a*/ 	.short	(.L_12651 - .L_12650)
.L_12650:
        /*002c*/ 	.word	0x00000000
        /*0030*/ 	.short	0x0001
        /*0032*/ 	.short	0x0048
        /*0034*/ 	.byte	0x00, 0xf0, 0x21, 0x00


	//----- nvinfo : EIATTR_KPARAM_INFO
	.align		4
.L_12651:
        /*0038*/ 	.byte	0x04, 0x17
        /*003a*/ 	.short	(.L_12653 - .L_12652)
.L_12652:
        /*003c*/ 	.word	0x00000000
        /*0040*/ 	.short	0x0000
        /*0042*/ 	.short	0x0000
        /*0044*/ 	.byte	0x00, 0xf0, 0x21, 0x01


	//----- nvinfo : EIATTR_SPARSE_MMA_MASK
	.align		4
.L_12653:
        /*0048*/ 	.byte	0x03, 0x50
        /*004a*/ 	.short	0x0000


	//----- nvinfo : EIATTR_MAXREG_COUNT
	.align		4
        /*004c*/ 	.byte	0x03, 0x1b
        /*004e*/ 	.short	0x00ff


	//----- nvinfo : EIATTR_NUM_BARRIERS
	.align		4
        /*0050*/ 	.byte	0x02, 0x4c
        /*0052*/ 	.byte	0x01
	.zero		1


	//----- nvinfo : EIATTR_MERCURY_ISA_VERSION
	.align		4
        /*0054*/ 	.byte	0x03, 0x5f
        /*0056*/ 	.short	0x0101


	//----- nvinfo : EIATTR_COOP_GROUP_MASK_REGIDS
	.align		4
        /*0058*/ 	.byte	0x04, 0x29
        /*005a*/ 	.short	(.L_12655 - .L_12654)


	//   ....[0]....
.L_12654:
        /*005c*/ 	.word	0xffffffff


	//   ....[1]....
        /*0060*/ 	.word	0xffffffff


	//   ....[2]....
        /*0064*/ 	.word	0xffffffff


	//   ....[3]....
        /*0068*/ 	.word	0xffffffff


	//   ....[4]....
        /*006c*/ 	.word	0xffffffff


	//   ....[5]....
        /*0070*/ 	.word	0xffffffff


	//   ....[6]....
        /*0074*/ 	.word	0xffffffff


	//   ....[7]....
        /*0078*/ 	.word	0xffffffff


	//   ....[8]....
        /*007c*/ 	.word	0x05000006


	//   ....[9]....
        /*0080*/ 	.word	0x05000006


	//   ....[10]....
        /*0084*/ 	.word	0x05000006


	//----- nvinfo : EIATTR_COOP_GROUP_INSTR_OFFSETS
	.align		4
.L_12655:
        /*0088*/ 	.byte	0x04, 0x28
        /*008a*/ 	.short	(.L_12657 - .L_12656)


	//   ....[0]....
.L_12656:
        /*008c*/ 	.word	0x00015f90


	//   ....[1]....
        /*0090*/ 	.word	0x00015ff0


	//   ....[2]....
        /*0094*/ 	.word	0x00016030


	//   ....[3]....
        /*0098*/ 	.word	0x00016050


	//   ....[4]....
        /*009c*/ 	.word	0x00016070


	//   ....[5]....
        /*00a0*/ 	.word	0x00016160


	//   ....[6]....
        /*00a4*/ 	.word	0x00016180


	//   ....[7]....
        /*00a8*/ 	.word	0x000161a0


	//   ....[8]....
        /*00ac*/ 	.word	0x000163b0


	//   ....[9]....
        /*00b0*/ 	.word	0x00016420


	//   ....[10]....
        /*00b4*/ 	.word	0x00016490


	//----- nvinfo : EIATTR_VRC_CTA_INIT_COUNT
	.align		4
.L_12657:
        /*00b8*/ 	.byte	0x02, 0x4a
	.zero		1
	.zero		1


	//----- nvinfo : EIATTR_EXIT_INSTR_OFFSETS
	.align		4
        /*00bc*/ 	.byte	0x04, 0x1c
        /*00be*/ 	.short	(.L_12659 - .L_12658)


	//   ....[0]....
.L_12658:
        /*00c0*/ 	.word	0x00000080


	//   ....[1]....
        /*00c4*/ 	.word	0x00016260


	//   ....[2]....
        /*00c8*/ 	.word	0x00016360


	//----- nvinfo : EIATTR_MAX_THREADS
	.align		4
.L_12659:
        /*00cc*/ 	.byte	0x04, 0x05
        /*00ce*/ 	.short	(.L_12661 - .L_12660)
.L_12660:
        /*00d0*/ 	.word	0x00000100
        /*00d4*/ 	.word	0x00000001
        /*00d8*/ 	.word	0x00000001


	//----- nvinfo : EIATTR_CRS_STACK_SIZE
	.align		4
.L_12661:
        /*00dc*/ 	.byte	0x04, 0x1e
        /*00de*/ 	.short	(.L_12663 - .L_12662)
.L_12662:
        /*00e0*/ 	.word	0x00000000


	//----- nvinfo : EIATTR_CBANK_PARAM_SIZE
	.align		4
.L_12663:
        /*00e4*/ 	.byte	0x03, 0x19
        /*00e6*/ 	.short	0x0060


	//----- nvinfo : EIATTR_PARAM_CBANK
	.align		4
        /*00e8*/ 	.byte	0x04, 0x0a
        /*00ea*/ 	.short	(.L_12665 - .L_12664)
	.align		4
.L_12664:
        /*00ec*/ 	.word	index@(.nv.constant0._ZN18transformer_engine6detail38cast_transpose_fused_kernel_notalignedILb0ELb0ELb1EfNS_16CTDBiasDActParamI6__halfS3_13__nv_fp8_e4m3fEELi4ELi8ENS_5EmptyEXadL_ZNS_5qgeluIffEET_T0_RKS6_EEEEvT3_mmm)
        /*00f0*/ 	.short	0x0380
        /*00f2*/ 	.short	0x0060


	//----- nvinfo : EIATTR_SW_WAR
	.align		4
.L_12665:
        /*00f4*/ 	.byte	0x04, 0x36
        /*00f6*/ 	.short	(.L_12667 - .L_12666)
.L_12666:
        /*00f8*/ 	.word	0x00000008
.L_12667:


//--------------------- .nv.info._ZN18transformer_engine6detail38cast_transpose_fused_kernel_notalignedILb0ELb0ELb1EfNS_16CTDBiasDActParamI6__halfS3_13__nv_fp8_e5m2fEELi4ELi8ENS_5EmptyEXadL_ZNS_5qgeluIffEET_T0_RKS6_EEEEvT3_mmm --------------------------
	.section	.nv.info._ZN18transformer_engine6detail38cast_transpose_fused_kernel_notalignedILb0ELb0ELb1EfNS_16CTDBiasDActParamI6__halfS3_13__nv_fp8_e5m2fEELi4ELi8ENS_5EmptyEXadL_ZNS_5qgeluIffEET_T0_RKS6_EEEEvT3_mmm,"",@"SHT_CUDA_INFO"
	.sectionflags	@""
	.align	4


	//----- nvinfo : EIATTR_CUDA_API_VERSION
	.align		4
        /*0000*/ 	.byte	0x04, 0x37
        /*0002*/ 	.short	(.L_12669 - .L_12668)
.L_12668:
        /*0004*/ 	.word	0x00000082


	//----- nvinfo : EIATTR_KPARAM_INFO
	.align		4
.L_12669:
        /*0008*/ 	.byte	0x04, 0x17
        /*000a*/ 	.short	(.L_12671 - .L_12670)
.L_12670:
        /*000c*/ 	.word	0x00000000
        /*0010*/ 	.short	0x0003
        /*0012*/ 	.short	0x0058
        /*0014*/ 	.byte	0x00, 0xf0, 0x21, 0x00


	//----- nvinfo : EIATTR_KPARAM_INFO
	.align		4
.L_12671:
        /*0018*/ 	.byte	0x04, 0x17
        /*001a*/ 	.short	(.L_12673 - .L_12672)
.L_12672:
        /*001c*/ 	.word	0x00000000
        /*0020*/ 	.short	0x0002
        /*0022*/ 	.short	0x0050
        /*0024*/ 	.byte	0x00, 0xf0, 0x21, 0x00


	//----- nvinfo : EIATTR_KPARAM_INFO
	.align		4
.L_12673:
        /*0028*/ 	.byte	0x04, 0x17
        /*002a*/ 	.short	(.L_12675 - .L_12674)
.L_12674:
        /*002c*/ 	.word	0x00000000
        /*0030*/ 	.short	0x0001
        /*0032*/ 	.short	0x0048
        /*0034*/ 	.byte	0x00, 0xf0, 0x21, 0x00


	//----- nvinfo : EIATTR_KPARAM_INFO
	.align		4
.L_12675:
        /*0038*/ 	.byte	0x04, 0x17
        /*003a*/ 	.short	(.L_12677 - .L_12676)
.L_12676:
        /*003c*/ 	.word	0x00000000
        /*0040*/ 	.short	0x0000
        /*0042*/ 	.short	0x0000
        /*0044*/ 	.byte	0x00, 0xf0, 0x21, 0x01


	//----- nvinfo : EIATTR_SPARSE_MMA_MASK
	.align		4
.L_12677:
        /*0048*/ 	.byte	0x03, 0x50
        /*004a*/ 	.short	0x0000


	//----- nvinfo : EIATTR_MAXREG_COUNT
	.align		4
        /*004c*/ 	.byte	0x03, 0x1b
        /*004e*/ 	.short	0x00ff


	//----- nvinfo : EIATTR_NUM_BARRIERS
	.align		4
        /*0050*/ 	.byte	0x02, 0x4c
        /*0052*/ 	.byte	0x01
	.zero		1


	//----- nvinfo : EIATTR_MERCURY_ISA_VERSION
	.align		4
        /*0054*/ 	.byte	0x03, 0x5f
        /*0056*/ 	.short	0x0101


	//----- nvinfo : EIATTR_COOP_GROUP_MASK_REGIDS
	.align		4
        /*0058*/ 	.byte	0x04, 0x29
        /*005a*/ 	.short	(.L_12679 - .L_12678)


	//   ....[0]....
.L_12678:
        /*005c*/ 	.word	0xffffffff


	//   ....[1]....
        /*0060*/ 	.word	0xffffffff


	//   ....[2]....
        /*0064*/ 	.word	0xffffffff


	//   ....[3]....
        /*0068*/ 	.word	0xffffffff


	//   ....[4]....
        /*006c*/ 	.word	0xffffffff


	//   ....[5]....
        /*0070*/ 	.word	0xffffffff


	//   ....[6]....
        /*0074*/ 	.word	0xffffffff


	//   ....[7]....
        /*0078*/ 	.word	0xffffffff


	//   ....[8]....
        /*007c*/ 	.word	0x05000006


	//   ....[9]....
        /*0080*/ 	.word	0x05000006


	//   ....[10]....
        /*0084*/ 	.word	0x05000006


	//----- nvinfo : EIATTR_COOP_GROUP_INSTR_OFFSETS
	.align		4
.L_12679:
        /*0088*/ 	.byte	0x04, 0x28
        /*008a*/ 	.short	(.L_12681 - .L_12680)


	//   ....[0]....
.L_12680:
        /*008c*/ 	.word	0x00015f90


	//   ....[1]....
        /*0090*/ 	.word	0x00015ff0


	//   ....[2]....
        /*0094*/ 	.word	0x00016030


	//   ....[3]....
        /*0098*/ 	.word	0x00016050


	//   ....[4]....
        /*009c*/ 	.word	0x00016070


	//   ....[5]....
        /*00a0*/ 	.word	0x00016160


	//   ....[6]....
        /*00a4*/ 	.word	0x00016180


	//   ....[7]....
        /*00a8*/ 	.word	0x000161a0


	//   ....[8]....
        /*00ac*/ 	.word	0x000163b0


	//   ....[9]....
        /*00b0*/ 	.word	0x00016420


	//   ....[10]....
        /*00b4*/ 	.word	0x00016490


	//----- nvinfo : EIATTR_VRC_CTA_INIT_COUNT
	.align		4
.L_12681:
        /*00b8*/ 	.byte	0x02, 0x4a
	.zero		1
	.zero		1


	//----- nvinfo : EIATTR_EXIT_INSTR_OFFSETS
	.align		4
        /*00bc*/ 	.byte	0x04, 0x1c
        /*00be*/ 	.short	(.L_12683 - .L_12682)


	//   ....[0]....
.L_12682:
        /*00c0*/ 	.word	0x00000080


	//   ....[1]....
        /*00c4*/ 	.word	0x00016260


	//   ....[2]....
        /*00c8*/ 	.word	0x00016360


	//----- nvinfo : EIATTR_MAX_THREADS
	.align		4
.L_12683:
        /*00cc*/ 	.byte	0x04, 0x05
        /*00ce*/ 	.short	(.L_12685 - .L_12684)
.L_12684:
        /*00d0*/ 	.word	0x00000100
        /*00d4*/ 	.word	0x00000001
        /*00d8*/ 	.word	0x00000001


	//----- nvinfo : EIATTR_CRS_STACK_SIZE
	.align		4
.L_12685:
        /*00dc*/ 	.byte	0x04, 0x1e
        /*00de*/ 	.short	(.L_12687 - .L_12686)
.L_12686:
        /*00e0*/ 	.word	0x00000000


	//----- nvinfo : EIATTR_CBANK_PARAM_SIZE
	.align		4
.L_12687:
        /*00e4*/ 	.byte	0x03, 0x19
        /*00e6*/ 	.short	0x0060


	//----- nvinfo : EIATTR_PARAM_CBANK
	.align		4
        /*00e8*/ 	.byte	0x04, 0x0a
        /*00ea*/ 	.short	(.L_12689 - .L_12688)
	.align		4
.L_12688:
        /*00ec*/ 	.word	index@(.nv.constant0._ZN18transformer_engine6detail38cast_transpose_fused_kernel_notalignedILb0ELb0ELb1EfNS_16CTDBiasDActParamI6__halfS3_13__nv_fp8_e5m2fEELi4ELi8ENS_5EmptyEXadL_ZNS_5qgeluIffEET_T0_RKS6_EEEEvT3_mmm)
        /*00f0*/ 	.short	0x0380
        /*00f2*/ 	.short	0x0060


	//----- nvinfo : EIATTR_SW_WAR
	.align		4
.L_12689:
        /*00f4*/ 	.byte	0x04, 0x36
        /*00f6*/ 	.short	(.L_12691 - .L_12690)
.L_12690:
        /*00f8*/ 	.word	0x00000008
.L_12691:


//--------------------- .nv.info._ZN18transformer_engine6detail38cast_transpose_fused_kernel_notalignedILb0ELb0ELb1EfNS_16CTDBiasDActParamI6__halfS3_13__nv_bfloat16fEELi4ELi4ENS_5EmptyEXadL_ZNS_5qgeluIffEET_T0_RKS6_EEEEvT3_mmm --------------------------
	.section	.nv.info._ZN18transformer_engine6detail38cast_transpose_fused_kernel_notalignedILb0ELb0ELb1EfNS_16CTDBiasDActParamI6__halfS3_13__nv_bfloat16fEELi4ELi4ENS_5EmptyEXadL_ZNS_5qgeluIffEET_T0_RKS6_EEEEvT3_mmm,"",@"SHT_CUDA_INFO"
	.sectionflags	@""
	.align	4


	//----- nvinfo : EIATTR_CUDA_API_VERSION
	.align		4
        /*0000*/ 	.byte	0x04, 0x37
        /*0002*/ 	.short	(.L_12693 - .L_12692)
.L_12692:
        /*0004*/ 	.word	0x00000082


	//----- nvinfo : EIATTR_KPARAM_INFO
	.align		4
.L_12693:
        /*0008*/ 	.byte	0x04, 0x17
        /*000a*/ 	.short	(.L_12695 - .L_12694)
.L_12694:
        /*000c*/ 	.word	0x00000000
        /*0010*/ 	.short	0x0003
        /*0012*/ 	.short	0x0058
        /*0014*/ 	.byte	0x00, 0xf0, 0x21, 0x00


	//----- nvinfo : EIATTR_KPARAM_INFO
	.align		4
.L_12695:
        /*0018*/ 	.byte	0x04, 0x17
        /*001a*/ 	.short	(.L_12697 - .L_12696)
.L_12696:
        /*001c*/ 	.word	0x00000000
        /*0020*/ 	.short	0x0002
        /*0022*/ 	.short	0x0050
        /*0024*/ 	.byte	0x00, 0xf0, 0x21, 0x00


	//----- nvinfo : EIATTR_KPARAM_INFO
	.align		4
.L_12697:
        /*0028*/ 	.byte	0x04, 0x17
        /*002a*/ 	.short	(.L_12699 - .L_12698)
.L_12698:
        /*002c*/ 	.word	0x00000000
        /*0030*/ 	.short	0x0001
        /*0032*/ 	.short	0x0048
        /*0034*/ 	.byte	0x00, 0xf0, 0x21, 0x00


	//----- nvinfo : EIATTR_KPARAM_INFO
	.align		4
.L_12699:
        /*0038*/ 	.byte	0x04, 0x17
        /*003a*/ 	.short	(.L_12701 - .L_12700)
.L_12700:
        /*003c*/ 	.word	0x00000000
        /*0040*/ 	.short	0x0000
        /*0042*/ 	.short	0x0000
        /*0044*/ 	.byte	0x00, 0xf0, 0x21, 0x01


	//----- nvinfo : EIATTR_SPARSE_MMA_MASK
	.align		4
.L_12701:
        /*0048*/ 	.byte	0x03, 0x50
        /*004a*/ 	.short	0x0000


	//----- nvinfo : EIATTR_MAXREG_COUNT
	.align		4
        /*004c*/ 	.byte	0x03, 0x1b
        /*004e*/ 	.short	0x00ff


	//----- nvinfo : EIATTR_NUM_BARRIERS
	.align		4
        /*0050*/ 	.byte	0x02, 0x4c
        /*0052*/ 	.byte	0x01
	.zero		1


	//----- nvinfo : EIATTR_MERCURY_ISA_VERSION
	.align		4
        /*0054*/ 	.byte	0x03, 0x5f
        /*0056*/ 	.short	0x0101


	//----- nvinfo : EIATTR_INT_WARP_WIDE_INSTR_OFFSETS
	.align		4
        /*0058*/ 	.byte	0x04, 0x31
        /*005a*/ 	.short	(.L_12703 - .L_12702)


	//   ....[0]....
.L_12702:
        /*005c*/ 	.word	0x00000720


	//   ....[1]....
        /*0060*/ 	.word	0x000007c0


	//   ....[2]....
        /*0064*/ 	.word	0x00002de0


	//   ....[3]....
        /*0068*/ 	.word	0x000053a0


	//----- nvinfo : EIATTR_COOP_GROUP_MASK_REGIDS
	.align		4
.L_12703:
        /*006c*/ 	.byte	0x04, 0x29
        /*006e*/ 	.short	(.L_12705 - .L_12704)


	//   ....[0]....
.L_12704:
        /*0070*/ 	.word	0xffffffff


	//   ....[1]....
        /*0074*/ 	.word	0xffffffff


	//   ....[2]....
        /*0078*/ 	.word	0xffffffff


	//   ....[3]....
        /*007c*/ 	.word	0xffffffff


	//   ....[4]....
        /*0080*/ 	.word	0xffffffff


	//   ....[5]....
        /*0084*/ 	.word	0xffffffff


	//   ....[6]....
        /*0088*/ 	.word	0xffffffff


	//   ....[7]....
        /*008c*/ 	.word	0xffffffff


	//   ....[8]....
        /*0090*/ 	.word	0x05000004


	//   ....[9]....
        /*0094*/ 	.word	0x05000004


	//   ....[10]....
        /*0098*/ 	.word	0x05000004


	//----- nvinfo : EIATTR_COOP_GROUP_INSTR_OFFSETS
	.align		4
.L_12705:
        /*009c*/ 	.byte	0x04, 0x28
        /*009e*/ 	.short	(.L_12707 - .L_12706)


	//   ....[0]....
.L_12706:
        /*00a0*/ 	.word	0x0000b9b0


	//   ....[1]....
        /*00a4*/ 	.word	0x0000ba10


	//   ....[2]....
        /*00a8*/ 	.word	0x0000ba50


	//   ....[3]....
        /*00ac*/ 	.word	0x0000ba70


	//   ....[4]....
        /*00b0*/ 	.word	0x0000ba90


	//   ....[5]....
        /*00b4*/ 	.word	0x0000bb80


	//   ....[6]....
        /*00b8*/ 	.word	0x0000bba0


	//   ....[7]....
        /*00bc*/ 	.word	0x0000bbc0


	//   ....[8]....
        /*00c0*/ 	.word	0x0000bdc0


	//   ....[9]....
        /*00c4*/ 	.word	0x0000be30


	//   ....[10]....
        /*00c8*/ 	.word	0x0000bea0


	//----- nvinfo : EIATTR_VRC_CTA_INIT_COUNT
	.align		4
.L_12707:
        /*00cc*/ 	.byte	0x02, 0x4a
	.zero		1
	.zero		1


	//----- nvinfo : EIATTR_EXIT_INSTR_OFFSETS
	.align		4
        /*00d0*/ 	.byte	0x04, 0x1c
        /*00d2*/ 	.short	(.L_12709 - .L_12708)


	//   ....[0]....
.L_12708:
        /*00d4*/ 	.word	0x00000080


	//   ....[1]....
        /*00d8*/ 	.word	0x0000bc70


	//   ....[2]....
        /*00dc*/ 	.word	0x0000bd70


	//----- nvinfo : EIATTR_MAX_THREADS
	.align		4
.L_12709:
        /*00e0*/ 	.byte	0x04, 0x05
        /*00e2*/ 	.short	(.L_12711 - .L_12710)
.L_12710:
        /*00e4*/ 	.word	0x00000100
        /*00e8*/ 	.word	0x00000001
        /*00ec*/ 	.word	0x00000001


	//----- nvinfo : EIATTR_CRS_STACK_SIZE
	.align		4
.L_12711:
        /*00f0*/ 	.byte	0x04, 0x1e
        /*00f2*/ 	.short	(.L_12713 - .L_12712)
.L_12712:
        /*00f4*/ 	.word	0x00000000


	//----- nvinfo : EIATTR_CBANK_PARAM_SIZE
	.align		4
.L_12713:
        /*00f8*/ 	.byte	0x03, 0x19
        /*00fa*/ 	.short	0x0060


	//----- nvinfo : EIATTR_PARAM_CBANK
	.align		4
        /*00fc*/ 	.byte	0x04, 0x0a
        /*00fe*/ 	.short	(.L_12715 - .L_12714)
	.align		4
.L_12714:
        /*0100*/ 	.word	index@(.nv.constant0._ZN18transformer_engine6detail38cast_transpose_fused_kernel_notalignedILb0ELb0ELb1EfNS_16CTDBiasDActParamI6__halfS3_13__nv_bfloat16fEELi4ELi4ENS_5EmptyEXadL_ZNS_5qgeluIffEET_T0_RKS6_EEEEvT3_mmm)
        /*0104*/ 	.short	0x0380
        /*0106*/ 	.short	0x0060


	//----- nvinfo : EIATTR_SW_WAR
	.align		4
.L_12715:
        /*0108*/ 	.byte	0x04, 0x36
        /*010a*/ 	.short	(.L_12717 - .L_12716)
.L_12716:
        /*010c*/ 	.word	0x00000008
.L_12717:


//--------------------- .nv.info._ZN18transformer_engine6detail38cast_transpose_fused_kernel_notalignedILb0ELb0ELb1EfNS_16CTDBiasDActParamI6__halfS3_S3_fEELi4ELi4ENS_5EmptyEXadL_ZNS_5qgeluIffEET_T0_RKS5_EEEEvT3_mmm --------------------------
	.section	.nv.info._ZN18transformer_engine6detail38cast_transpose_fused_kernel_notalignedILb0ELb0ELb1EfNS_16CTDBiasDActParamI6__halfS3_S3_fEELi4ELi4ENS_5EmptyEXadL_ZNS_5qgeluIffEET_T0_RKS5_EEEEvT3_mmm,"",@"SHT_CUDA_INFO"
	.sectionflags	@""
	.align	4


	//----- nvinfo : EIATTR_CUDA_API_VERSION
	.align		4
        /*0000*/ 	.byte	0x04, 0x37
        /*0002*/ 	.short	(.L_12719 - .L_12718)
.L_12718:
        /*0004*/ 	.word	0x00000082


	//----- nvinfo : EIATTR_KPARAM_INFO
	.align		4
.L_12719:
        /*0008*/ 	.byte	0x04, 0x17
        /*000a*/ 	.short	(.L_12721 - .L_12720)
.L_12720:
        /*000c*/ 	.word	0x00000000
        /*0010*/ 	.short	0x0003
        /*0012*/ 	.short	0x0058
        /*0014*/ 	.byte	0x00, 0xf0, 0x21, 0x00


	//----- nvinfo : EIATTR_KPARAM_INFO
	.align		4
.L_12721:
        /*0018*/ 	.byte	0x04, 0x17
        /*001a*/ 	.short	(.L_12723 - .L_12722)
.L_12722:
        /*001c*/ 	.word	0x00000000
        /*0020*/ 	.short	0x0002
        /*0022*/ 	.short	0x0050
        /*0024*/ 	.byte	0x00, 0xf0, 0x21, 0x00


	//----- nvinfo : EIATTR_KPARAM_INFO
	.align		4
.L_12723:
        /*0028*/ 	.byte	0x04, 0x17
        /*002a*/ 	.short	(.L_12725 - .L_12724)
.L_12724:
        /*002c*/ 	.word	0x00000000
        /*0030*/ 	.short	0x0001
        /*0032*/ 	.short	0x0048
        /*0034*/ 	.byte	0x00, 0xf0, 0x21, 0x00


	//----- nvinfo : EIATTR_KPARAM_INFO
	.align		4
.L_12725:
        /*0038*/ 	.byte	0x04, 0x17
        /*003a*/ 	.short	(.L_12727 - .L_12726)
.L_12726:
        /*003c*/ 	.word	0x00000000
        /*0040*/ 	.short	0x0000
        /*0042*/ 	.short	0x0000
        /*0044*/ 	.byte	0x00, 0xf0, 0x21, 0x01


	//----- nvinfo : EIATTR_SPARSE_MMA_MASK
	.align		4
.L_12727:
        /*0048*/ 	.byte	0x03, 0x50
        /*004a*/ 	.short	0x0000


	//----- nvinfo : EIATTR_MAXREG_COUNT
	.align		4
        /*004c*/ 	.byte	0x03, 0x1b
        /*004e*/ 	.short	0x00ff


	//----- nvinfo : EIATTR_NUM_BARRIERS
	.align		4
        /*0050*/ 	.byte	0x02, 0x4c
        /*0052*/ 	.byte	0x01
	.zero		1


	//----- nvinfo : EIATTR_MERCURY_ISA_VERSION
	.align		4
        /*0054*/ 	.byte	0x03, 0x5f
        /*0056*/ 	.short	0x0101


	//----- nvinfo : EIATTR_INT_WARP_WIDE_INSTR_OFFSETS
	.align		4
        /*0058*/ 	.byte	0x04, 0x31
        /*005a*/ 	.short	(.L_12729 - .L_12728)


	//   ....[0]....
.L_12728:
        /*005c*/ 	.word	0x00000720


	//   ....[1]....
        /*0060*/ 	.word	0x000007c0


	//   ....[2]....
        /*0064*/ 	.word	0x00002de0


	//   ....[3]....
        /*0068*/ 	.word	0x000053a0


	//----- nvinfo : EIATTR_COOP_GROUP_MASK_REGIDS
	.align		4
.L_12729:
        /*006c*/ 	.byte	0x04, 0x29
        /*006e*/ 	.short	(.L_12731 - .L_12730)


	//   ....[0]....
.L_12730:
        /*0070*/ 	.word	0xffffffff


	//   ....[1]....
        /*0074*/ 	.word	0xffffffff


	//   ....[2]....
        /*0078*/ 	.word	0xffffffff


	//   ....[3]....
        /*007c*/ 	.word	0xffffffff


	//   ....[4]....
        /*0080*/ 	.word	0xffffffff


	//   ....[5]....
        /*0084*/ 	.word	0xffffffff


	//   ....[6]....
        /*0088*/ 	.word	0xffffffff


	//   ....[7]....
        /*008c*/ 	.word	0xffffffff


	//   ....[8]....
        /*0090*/ 	.word	0x05000004


	//   ....[9]....
        /*0094*/ 	.word	0x05000004


	//   ....[10]....
        /*0098*/ 	.word	0x05000004


	//----- nvinfo : EIATTR_COOP_GROUP_INSTR_OFFSETS
	.align		4
.L_12731:
        /*009c*/ 	.byte	0x04, 0x28
        /*009e*/ 	.short	(.L_12733 - .L_12732)


	//   ....[0]....
.L_12732:
        /*00a0*/ 	.word	0x0000b9b0


	//   ....[1]....
        /*00a4*/ 	.word	0x0000ba10


	//   ....[2]....
        /*00a8*/ 	.word	0x0000ba50


	//   ....[3]....
        /*00ac*/ 	.word	0x0000ba70


	//   ....[4]....
        /*00b0*/ 	.word	0x0000ba90


	//   ....[5]....
        /*00b4*/ 	.word	0x0000bb80


	//   ....[6]....
        /*00b8*/ 	.word	0x0000bba0


	//   ....[7]....
        /*00bc*/ 	.word	0x0000bbc0


	//   ....[8]....
        /*00c0*/ 	.word	0x0000bdc0


	//   ....[9]....
        /*00c4*/ 	.word	0x0000be30


	//   ....[10]....
        /*00c8*/ 	.word	0x0000bea0


	//----- nvinfo : EIATTR_VRC_CTA_INIT_COUNT
	.align		4
.L_12733:
        /*00cc*/ 	.byte	0x02, 0x4a
	.zero		1
	.zero		1


	//----- nvinfo : EIATTR_EXIT_INSTR_OFFSETS
	.align		4
        /*00d0*/ 	.byte	0x04, 0x1c
        /*00d2*/ 	.short	(.L_12735 - .L_12734)


	//   ....[0]....
.L_12734:
        /*00d4*/ 	.word	0x00000080


	//   ....[1]....
        /*00d8*/ 	.word	0x0000bc70


	//   ....[2]....
        /*00dc*/ 	.word	0x0000bd70


	//----- nvinfo : EIATTR_MAX_THREADS
	.align		4
.L_12735:
        /*00e0*/ 	.byte	0x04, 0x05
        /*00e2*/ 	.short	(.L_12737 - .L_12736)
.L_12736:
        /*00e4*/ 	.word	0x00000100
        /*00e8*/ 	.word	0x00000001
        /*00ec*/ 	.word	0x00000001


	//----- nvinfo : EIATTR_CRS_STACK_SIZE
	.align		4
.L_12737:
        /*00f0*/ 	.byte	0x04, 0x1e
        /*00f2*/ 	.short	(.L_12739 - .L_12738)
.L_12738:
        /*00f4*/ 	.word	0x00000000


	//----- nvinfo : EIATTR_CBANK_PARAM_SIZE
	.align		4
.L_12739:
        /*00f8*/ 	.byte	0x03, 0x19
        /*00fa*/ 	.short	0x0060


	//----- nvinfo : EIATTR_PARAM_CBANK
	.align		4
        /*00fc*/ 	.byte	0x04, 0x0a
        /*00fe*/ 	.short	(.L_12741 - .L_12740)
	.align		4
.L_12740:
        /*0100*/ 	.word	index@(.nv.constant0._ZN18transformer_engine6detail38cast_transpose_fused_kernel_notalignedILb0ELb0ELb1EfNS_16CTDBiasDActParamI6__halfS3_S3_fEELi4ELi4ENS_5EmptyEXadL_ZNS_5qgeluIffEET_T0_RKS5_EEEEvT3_mmm)
        /*0104*/ 	.short	0x0380
        /*0106*/ 	.short	0x0060


	//----- nvinfo : EIATTR_SW_WAR
	.align		4
.L_12741:
        /*0108*/ 	.byte	0x04, 0x36
        /*010a*/ 	.short	(.L_12743 - .L_12742)
.L_12742:
        /*010c*/ 	.word	0x00000008
.L_12743:


//--------------------- .nv.info._ZN18transformer_engine6detail38cast_transpose_fused_kernel_notalignedILb0ELb0ELb1EfNS_16CTDBiasDActParamI6__halfS3_ffEELi4ELi2ENS_5EmptyEXadL_ZNS_5qgeluIffEET_T0_RKS5_EEEEvT3_mmm --------------------------
	.section	.nv.info._ZN18transformer_engine6detail38cast_transpose_fused_kernel_notalignedILb0ELb0ELb1EfNS_16CTDBiasDActParamI6__halfS3_ffEELi4ELi2ENS_5EmptyEXadL_ZNS_5qgeluIffEET_T0_RKS5_EEEEvT3_mmm,"",@"SHT_CUDA_INFO"
	.sectionflags	@""
	.align	4


	//----- nvinfo : EIATTR_CUDA_API_VERSION
	.align		4
        /*0000*/ 	.byte	0x04, 0x37
        /*0002*/ 	.short	(.L_12745 - .L_12744)
.L_12744:
        /*0004*/ 	.word	0x00000082


	//----- nvinfo : EIATTR_KPARAM_INFO
	.align		4
.L_12745:
        /*0008*/ 	.byte	0x04, 0x17
        /*000a*/ 	.short	(.L_12747 - .L_12746)
.L_12746:
        /*000c*/ 	.word	0x00000000
        /*0010*/ 	.short	0x0003
        /*0012*/ 	.short	0x0058
        /*0014*/ 	.byte	0x00, 0xf0, 0x21, 0x00


	//----- nvinfo : EIATTR_KPARAM_INFO
	.align		4
.L_12747:
        /*0018*/ 	.byte	0x04, 0x17
        /*001a*/ 	.short	(.L_12749 - .L_12748)
.L_12748:
        /*001c*/ 	.word	0x00000000
        /*0020*/ 	.short	0x0002
        /*0022*/ 	.short	0x0050
        /*0024*/ 	.byte	0x00, 0xf0, 0x21, 0x00


	//----- nvinfo : EIATTR_KPARAM_INFO
	.align		4
.L_12749:
        /*0028*/ 	.byte	0x04, 0x17
        /*002a*/ 	.short	(.L_12751 - .L_12750)
.L_12750:
        /*002c*/ 	.word	0x00000000
        /*0030*/ 	.short	0x0001
        /*0032*/ 	.short	0x0048
        /*0034*/ 	.byte	0x00, 0xf0, 0x21, 0x00


	//----- nvinfo : EIATTR_KPARAM_INFO
	.align		4
.L_12751:
        /*0038*/ 	.byte	0x04, 0x17
        /*003a*/ 	.short	(.L_12753 - .L_12752)
.L_12752:
        /*003c*/ 	.word	0x00000000
        /*0040*/ 	.short	0x0000
        /*0042*/ 	.short	0x0000
        /*0044*/ 	.byte	0x00, 0xf0, 0x21, 0x01


	//----- nvinfo : EIATTR_SPARSE_MMA_MASK
	.align		4
.L_12753:
        /*0048*/ 	.byte	0x03, 0x50
        /*004a*/ 	.short	0x0000


	//----- nvinfo : EIATTR_MAXREG_COUNT
	.align		4
        /*004c*/ 	.byte	0x03, 0x1b
        /*004e*/ 	.short	0x00ff


	//----- nvinfo : EIATTR_NUM_BARRIERS
	.align		4
        /*0050*/ 	.byte	0x02, 0x4c
        /*0052*/ 	.byte	0x01
	.zero		1


	//----- nvinfo : EIATTR_MERCURY_ISA_VERSION
	.align		4
        /*0054*/ 	.byte	0x03, 0x5f
        /*0056*/ 	.short	0x0101


	//----- nvinfo : EIATTR_INT_WARP_WIDE_INSTR_OFFSETS
	.align		4
        /*0058*/ 	.byte	0x04, 0x31
        /*005a*/ 	.short	(.L_12755 - .L_12754)


	//   ....[0]....
.L_12754:
        /*005c*/ 	.word	0x00000760


	//   ....[1]....
        /*0060*/ 	.word	0x000018e0


	//   ....[2]....
        /*0064*/ 	.word	0x00002970


	//----- nvinfo : EIATTR_COOP_GROUP_MASK_REGIDS
	.align		4
.L_12755:
        /*0068*/ 	.byte	0x04, 0x29
        /*006a*/ 	.short	(.L_12757 - .L_12756)


	//   ....[0]....
.L_12756:
        /*006c*/ 	.word	0xffffffff


	//   ....[1]....
        /*0070*/ 	.word	0xffffffff


	//   ....[2]....
        /*0074*/ 	.word	0xffffffff


	//   ....[3]....
        /*0078*/ 	.word	0xffffffff


	//   ....[4]....
        /*007c*/ 	.word	0xffffffff


	//   ....[5]....
        /*0080*/ 	.word	0xffffffff


	//   ....[6]....
        /*0084*/ 	.word	0xffffffff


	//   ....[7]....
        /*0088*/ 	.word	0xffffffff


	//   ....[8]....
        /*008c*/ 	.word	0x05000004


	//   ....[9]....
        /*0090*/ 	.word	0x05000004


	//   ....[10]....
        /*0094*/ 	.word	0x05000004


	//----- nvinfo : EIATTR_COOP_GROUP_INSTR_OFFSETS
	.align		4
.L_12757:
        /*0098*/ 	.byte	0x04, 0x28
        /*009a*/ 	.short	(.L_12759 - .L_12758)


	//   ....[0]....
.L_12758:
        /*009c*/ 	.word	0x00006970


	//   ....[1]....
        /*00a0*/ 	.word	0x000069d0


	//   ....[2]....
        /*00a4*/ 	.word	0x00006a10


	//   ....[3]....
        /*00a8*/ 	.word	0x00006a30


	//   ....[4]....
        /*00ac*/ 	.word	0x00006a50


	//   ....[5]....
        /*00b0*/ 	.word	0x00006b40


	//   ....[6]....
        /*00b4*/ 	.word	0x00006b60


	//   ....[7]....
        /*00b8*/ 	.word	0x00006b80


	//   ....[8]....
        /*00bc*/ 	.word	0x00006d80


	//   ....[9]....
        /*00c0*/ 	.word	0x00006df0


	//   ....[10]....
        /*00c4*/ 	.word	0x00006e60


	//----- nvinfo : EIATTR_VRC_CTA_INIT_COUNT
	.align		4
.L_12759:
        /*00c8*/ 	.byte	0x02, 0x4a
	.zero		1
	.zero		1


	//----- nvinfo : EIATTR_EXIT_INSTR_OFFSETS
	.align		4
        /*00cc*/ 	.byte	0x04, 0x1c
        /*00ce*/ 	.short	(.L_12761 - .L_12760)


	//   ....[0]....
.L_12760:
        /*00d0*/ 	.word	0x00000080


	//   ....[1]....
        /*00d4*/ 	.word	0x00006c30


	//   ....[2]....
        /*00d8*/ 	.word	0x00006d30


	//----- nvinfo : EIATTR_MAX_THREADS
	.align		4
.L_12761:
        /*00dc*/ 	.byte	0x04, 0x05
        /*00de*/ 	.short	(.L_12763 - .L_12762)
.L_12762:
        /*00e0*/ 	.word	0x00000100
        /*00e4*/ 	.word	0x00000001
        /*00e8*/ 	.word	0x00000001


	//----- nvinfo : EIATTR_CRS_STACK_SIZE
	.align		4
.L_12763:
        /*00ec*/ 	.byte	0x04, 0x1e
        /*00ee*/ 	.short	(.L_12765 - .L_12764)
.L_12764:
        /*00f0*/ 	.word	0x00000000


	//----- nvinfo : EIATTR_CBANK_PARAM_SIZE
	.align		4
.L_12765:
        /*00f4*/ 	.byte	0x03, 0x19
        /*00f6*/ 	.short	0x0060


	//----- nvinfo : EIATTR_PARAM_CBANK
	.align		4
        /*00f8*/ 	.byte	0x04, 0x0a
        /*00fa*/ 	.short	(.L_12767 - .L_12766)
	.align		4
.L_12766:
        /*00fc*/ 	.word	index@(.nv.constant0._ZN18transformer_engine6detail38cast_transpose_fused_kernel_notalignedILb0ELb0ELb1EfNS_16CTDBiasDActParamI6__halfS3_ffEELi4ELi2ENS_5EmptyEXadL_ZNS_5qgeluIffEET_T0_RKS5_EEEEvT3_mmm)
        /*0100*/ 	.short	0x0380
        /*0102*/ 	.short	0x0060


	//----- nvinfo : EIATTR_SW_WAR
	.align		4
.L_12767:
        /*0104*/ 	.byte	0x04, 0x36
        /*0106*/ 	.short	(.L_12769 - .L_12768)
.L_12768:
        /*0108*/ 	.word	0x00000008
.L_12769:


//--------------------- .nv.info._ZN18transformer_engine6detail38cast_transpose_fused_kernel_notalignedILb0ELb0ELb1EfNS_16CTDBiasDActParamIff13__nv_fp8_e4m3fEELi2ELi8ENS_5EmptyEXadL_ZNS_5qgeluIffEET_T0_RKS5_EEEEvT3_mmm --------------------------
	.section	.nv.info._ZN18transformer_engine6detail38cast_transpose_fused_kernel_notalignedILb0ELb0ELb1EfNS_16CTDBiasDActParamIff13__nv_fp8_e4m3fEELi2ELi8ENS_5EmptyEXadL_ZNS_5qgeluIffEET_T0_RKS5_EEEEvT3_mmm,"",@"SHT_CUDA_INFO"
	.sectionflags	@""
	.align	4


	//----- nvinfo : EIATTR_CUDA_API_VERSION
	.align		4
        /*0000*/ 	.byte	0x04, 0x37
        /*0002*/ 	.short	(.L_12771 - .L_12770)
.L_12770:
        /*0004*/ 	.word	0x00000082


	//----- nvinfo : EIATTR_KPARAM_INFO
	.align		4
.L_12771:
        /*0008*/ 	.byte	0x04, 0x17
        /*000a*/ 	.short	(.L_12773 - .L_12772)
.L_12772:
        /*000c*/ 	.word	0x00000000
        /*0010*/ 	.short	0x0003
        /*0012*/ 	.short	0x0058
        /*0014*/ 	.byte	0x00, 0xf0, 0x21, 0x00


	//----- nvinfo : EIATTR_KPARAM_INFO
	.align		4
.L_12773:
        /*0018*/ 	.byte	0x04, 0x17
        /*001a*/ 	.short	(.L_12775 - .L_12774)
.L_12774:
        /*001c*/ 	.word	0x00000000
        /*0020*/ 	.short	0x0002
        /*0022*/ 	.short	0x0050
        /*0024*/ 	.byte	0x00, 0xf0, 0x21, 0x00


	//----- nvinfo : EIATTR_KPARAM_INFO
	.align		4
.L_12775:
        /*0028*/ 	.byte	0x04, 0x17
        /*002a*/ 	.short	(.L_12777 - .L_12776)
.L_12776:
        /*002c*/ 	.word	0x00000000
        /*0030*/ 	.short	0x0001
        /*0032*/ 	.short	0x0048
        /*0034*/ 	.byte	0x00, 0xf0, 0x21, 0x00


	//----- nvinfo : EIATTR_KPARAM_INFO
	.align		4
.L_12777:
        /*0038*/ 	.byte	0x04, 0x17
        /*003a*/ 	.short	(.L_12779 - .L_12778)
.L_12778:
        /*003c*/ 	.word	0x00000000
        /*0040*/ 	.short	0x0000
        /*0042*/ 	.short	0x0000
        /*0044*/ 	.byte	0x00, 0xf0, 0x21, 0x01


	//----- nvinfo : EIATTR_SPARSE_MMA_MASK
	.align		4
.L_12779:
        /*0048*/ 	.byte	0x03, 0x50
        /*004a*/ 	.short	0x0000


	//----- nvinfo : EIATTR_MAXREG_COUNT
	.align		4
        /*004c*/ 	.byte	0x03, 0x1b
        /*004e*/ 	.short	0x00ff


	//----- nvinfo : EIATTR_NUM_BARRIERS
	.align		4
        /*0050*/ 	.byte	0x02, 0x4c
        /*0052*/ 	.byte	0x01
	.zero		1


	//----- nvinfo : EIATTR_MERCURY_ISA_VERSION
	.align		4
        /*0054*/ 	.byte	0x03, 0x5f
        /*0056*/ 	.short	0x0101


	//----- nvinfo : EIATTR_INT_WARP_WIDE_INSTR_OFFSETS
	.align		4
        /*0058*/ 	.byte	0x04, 0x31
        /*005a*/ 	.short	(.L_12781 - .L_12780)


	//   ....[0]....
.L_12780:
        /*005c*/ 	.word	0x00000740


	//   ....[1]....
        /*0060*/ 	.word	0x00000880


	//   ....[2]....
        /*0064*/ 	.word	0x000032d0


	//   ....[3]....
        /*0068*/ 	.word	0x00005c10


	//----- nvinfo : EIATTR_COOP_GROUP_MASK_REGIDS
	.align		4
.L_12781:
        /*006c*/ 	.byte	0x04, 0x29
        /*006e*/ 	.short	(.L_12783 - .L_12782)


	//   ....[0]....
.L_12782:
        /*0070*/ 	.word	0xffffffff


	//   ....[1]....
        /*0074*/ 	.word	0xffffffff


	//   ....[2]....
        /*0078*/ 	.word	0xffffffff


	//   ....[3]....
        /*007c*/ 	.word	0xffffffff


	//   ....[4]....
        /*0080*/ 	.word	0xffffffff


	//   ....[5]....
        /*0084*/ 	.word	0xffffffff


	//   ....[6]....
        /*0088*/ 	.word	0xffffffff


	//   ....[7]....
        /*008c*/ 	.word	0xffffffff


	//   ....[8]....
        /*0090*/ 	.word	0x05000004


	//   ....[9]....
        /*0094*/ 	.word	0x05000004


	//   ....[10]....
        /*0098*/ 	.word	0x05000004


	//----- nvinfo : EIATTR_COOP_GROUP_INSTR_OFFSETS
	.align		4
.L_12783:
        /*009c*/ 	.byte	0x04, 0x28
        /*009e*/ 	.short	(.L_12785 - .L_12784)


	//   ....[0]....
.L_12784:
        /*00a0*/ 	.word	0x0000ba10


	//   ....[1]....
        /*00a4*/ 	.word	0x0000ba70


	//   ....[2]....
        /*00a8*/ 	.word	0x0000bab0


	//   ....[3]....
        /*00ac*/ 	.word	0x0000bad0


	//   ....[4]....
        /*00b0*/ 	.word	0x0000baf0


	//   ....[5]....
        /*00b4*/ 	.word	0x0000bbe0


	//   ....[6]....
        /*00b8*/ 	.word	0x0000bc00


	//   ....[7]....
        /*00bc*/ 	.word	0x0000bc20


	//   ....[8]....
        /*00c0*/ 	.word	0x0000be20


	//   ....[9]....
        /*00c4*/ 	.word	0x0000be90


	//   ....[10]....
        /*00c8*/ 	.word	0x0000bf00


	//----- nvinfo : EIATTR_VRC_CTA_INIT_COUNT
	.align		4
.L_12785:
        /*00cc*/ 	.byte	0x02, 0x4a
	.zero		1
	.zero		1


	//----- nvinfo : EIATTR_EXIT_INSTR_OFFSETS
	.align		4
        /*00d0*/ 	.byte	0x04, 0x1c
        /*00d2*/ 	.short	(.L_12787 - .L_12786)


	//   ....[0]....
.L_12786:
        /*00d4*/ 	.word	0x00000080


	//   ....[1]....
        /*00d8*/ 	.word	0x0000bcd0


	//   ....[2]....
        /*00dc*/ 	.word	0x0000bdd0


	//----- nvinfo : EIATTR_MAX_THREADS
	.align		4
.L_12787:
        /*00e0*/ 	.byte	0x04, 0x05
        /*00e2*/ 	.short	(.L_12789 - .L_12788)
.L_12788:
        /*00e4*/ 	.word	0x00000100
        /*00e8*/ 	.word	0x00000001
        /*00ec*/ 	.word	0x00000001


	//----- nvinfo : EIATTR_CRS_STACK_SIZE
	.align		4
.L_12789:
        /*00f0*/ 	.byte	0x04, 0x1e
        /*00f2*/ 	.short	(.L_12791 - .L_12790)
.L_12790:
        /*00f4*/ 	.word	0x00000000


	//----- nvinfo : EIATTR_CBANK_PARAM_SIZE
	.align		4
.L_12791:
        /*00f8*/ 	.byte	0x03, 0x19
        /*00fa*/ 	.short	0x0060


	//----- nvinfo : EIATTR_PARAM_CBANK
	.align		4
        /*00fc*/ 	.byte	0x04, 0x0a
        /*00fe*/ 	.short	(.L_12793 - .L_12792)
	.align		4
.L_12792:
        /*0100*/ 	.word	index@(.nv.constant0._ZN18transformer_engine6detail38cast_transpose_fused_kernel_notalignedILb0ELb0ELb1EfNS_16CTDBiasDActParamIff13__nv_fp8_e4m3fEELi2ELi8ENS_5EmptyEXadL_ZNS_5qgeluIffEET_T0_RKS5_EEEEvT3_mmm)
        /*0104*/ 	.short	0x0380
        /*0106*/ 	.short	0x0060


	//----- nvinfo : EIATTR_SW_WAR
	.align		4
.L_12793:
        /*0108*/ 	.byte	0x04, 0x36
        /*010a*/ 	.short	(.L_12795 - .L_12794)
.L_12794:
        /*010c*/ 	.word	0x00000008
.L_12795:


//--------------------- .nv.info._ZN18transformer_engine6detail38cast_transpose_fused_kernel_notalignedILb0ELb0ELb1EfNS_16CTDBiasDActParamIff13__nv_fp8_e5m2fEELi2ELi8ENS_5EmptyEXadL_ZNS_5qgeluIffEET_T0_RKS5_EEEEvT3_mmm --------------------------
	.section	.nv.info._ZN18transformer_engine6detail38cast_transpose_fused_kernel_notalignedILb0ELb0ELb1EfNS_16CTDBiasDActParamIff13__nv_fp8_e5m2fEELi2ELi8ENS_5EmptyEXadL_ZNS_5qgeluIffEET_T0_RKS5_EEEEvT3_mmm,"",@"SHT_CUDA_INFO"
	.sectionflags	@""
	.align	4


	//----- nvinfo : EIATTR_CUDA_API_VERSION
	.align		4
        /*0000*/ 	.byte	0x04, 0x37
        /*0002*/ 	.short	(.L_12797 - .L_12796)
.L_12796:
        /*0004*/ 	.word	0x00000082


	//----- nvinfo : EIATTR_KPARAM_INFO
	.align		4
.L_12797:
        /*0008*/ 	.byte	0x04, 0x17
        /*000a*/ 	.short	(.L_12799 - .L_12798)
.L_12798:
        /*000c*/ 	.word	0x00000000
        /*0010*/ 	.short	0x0003
        /*0012*/ 	.short	0x0058
        /*0014*/ 	.byte	0x00, 0xf0, 0x21, 0x00


	//----- nvinfo : EIATTR_KPARAM_INFO
	.align		4
.L_12799:
        /*0018*/ 	.byte	0x04, 0x17
        /*001a*/ 	.short	(.L_12801 - .L_12800)
.L_12800:
        /*001c*/ 	.word	0x00000000
        /*0020*/ 	.short	0x0002
        /*0022*/ 	.short	0x0050
        /*0024*/ 	.byte	0x00, 0xf0, 0x21, 0x00


	//----- nvinfo : EIATTR_KPARAM_INFO
	.align		4
.L_12801:
        /*0028*/ 	.byte	0x04, 0x17
        /*002a*/ 	.short	(.L_12803 - .L_12802)
.L_12802:
        /*002c*/ 	.word	0x00000000
        /*0030*/ 	.short	0x0001
        /*0032*/ 	.short	0x0048
        /*0034*/ 	.byte	0x00, 0xf0, 0x21, 0x00


	//----- nvinfo : EIATTR_KPARAM_INFO
	.align		4
.L_12803:
        /*0038*/ 	.byte	0x04, 0x17
        /*003a*/ 	.short	(.L_12805 - .L_12804)
.L_12804:
        /*003c*/ 	.word	0x00000000
        /*0040*/ 	.short	0x0000
        /*0042*/ 	.short	0x0000
        /*0044*/ 	.byte	0x00, 0xf0, 0x21, 0x01


	//----- nvinfo : EIATTR_SPARSE_MMA_MASK
	.align		4
.L_12805:
        /*0048*/ 	.byte	0x03, 0x50
        /*004a*/ 	.short	0x0000


	//----- nvinfo : EIATTR_MAXREG_COUNT
	.align		4
        /*004c*/ 	.byte	0x03, 0x1b
        /*004e*/ 	.short	0x00ff


	//----- nvinfo : EIATTR_NUM_BARRIERS
	.align		4
        /*0050*/ 	.byte	0x02, 0x4c
        /*0052*/ 	.byte	0x01
	.zero		1


	//----- nvinfo : EIATTR_MERCURY_ISA_VERSION
	.align		4
        /*0054*/ 	.byte	0x03, 0x5f
        /*0056*/ 	.short	0x0101


	//----- nvinfo : EIATTR_INT_WARP_WIDE_INSTR_OFFSETS
	.align		4
        /*0058*/ 	.byte	0x04, 0x31
        /*005a*/ 	.short	(.L_12807 - .L_12806)


	//   ....[0]....
.L_12806:
        /*005c*/ 	.word	0x00000740


	//   ....[1]....
        /*0060*/ 	.word	0x00000880


	//   ....[2]....
        /*0064*/ 	.word	0x000032d0


	//   ....[3]....
        /*0068*/ 	.word	0x00005c10


	//----- nvinfo : EIATTR_COOP_GROUP_MASK_REGIDS
	.align		4
.L_12807:
        /*006c*/ 	.byte	0x04, 0x29
        /*006e*/ 	.short	(.L_12809 - .L_12808)


	//   ....[0]....
.L_12808:
        /*0070*/ 	.word	0xffffffff


	//   ....[1]....
        /*0074*/ 	.word	0xffffffff


	//   ....[2]....
        /*0078*/ 	.word	0xffffffff


	//   ....[3]....
        /*007c*/ 	.word	0xffffffff


	//   ....[4]....
        /*0080*/ 	.word	0xffffffff


	//   ....[5]....
        /*0084*/ 	.word	0xffffffff


	//   ....[6]....
        /*0088*/ 	.word	0xffffffff


	//   ....[7]....
        /*008c*/ 	.word	0xffffffff


	//   ....[8]....
        /*0090*/ 	.word	0x05000004


	//   ....[9]....
        /*0094*/ 	.word	0x05000004


	//   ....[10]....
        /*0098*/ 	.word	0x05000004


	//----- nvinfo : EIATTR_COOP_GROUP_INSTR_OFFSETS
	.align		4
.L_12809:
        /*009c*/ 	.byte	0x04, 0x28
        /*009e*/ 	.short	(.L_12811 - .L_12810)


	//   ....[0]....
.L_12810:
        /*00a0*/ 	.word	0x0000ba10


	//   ....[1]....
        /*00a4*/ 	.word	0x0000ba70


	//   ....[2]....
        /*00a8*/ 	.word	0x0000bab0


	//   ....[3]....
        /*00ac*/ 	.word	0x0000bad0


	//   ....[4]....
        /*00b0*/ 	.word	0x0000baf0


	//   ....[5]....
        /*00b4*/ 	.word	0x0000bbe0


	//   ....[6]....
        /*00b8*/ 	.word	0x0000bc00


	//   ....[7]....
        /*00bc*/ 	.word	0x0000bc20


	//   ....[8]....
        /*00c0*/ 	.word	0x0000be20


	//   ....[9]....
        /*00c4*/ 	.word	0x0000be90


	//   ....[10]....
        /*00c8*/ 	.word	0x0000bf00


	//----- nvinfo : EIATTR_VRC_CTA_INIT_COUNT
	.align		4
.L_12811:
        /*00cc*/ 	.byte	0x02, 0x4a
	.zero		1
	.zero		1


	//----- nvinfo : EIATTR_EXIT_INSTR_OFFSETS
	.align		4
        /*00d0*/ 	.byte	0x04, 0x1c
        /*00d2*/ 	.short	(.L_12813 - .L_12812)


	//   ....[0]....
.L_12812:
        /*00d4*/ 	.word	0x00000080


	//   ....[1]....
        /*00d8*/ 	.word	0x0000bcd0


	//   ....[2]....
        /*00dc*/ 	.word	0x0000bdd0


	//----- nvinfo : EIATTR_MAX_THREADS
	.align		4
.L_12813:
        /*00e0*/ 	.byte	0x04, 0x05
        /*00e2*/ 	.short	(.L_12815 - .L_12814)
.L_12814:
        /*00e4*/ 	.word	0x00000100
        /*00e8*/ 	.word	0x00000001
        /*00ec*/ 	.word	0x00000001


	//----- nvinfo : EIATTR_CRS_STACK_SIZE
	.align		4
.L_12815:
        /*00f0*/ 	.byte	0x04, 0x1e
        /*00f2*/ 	.short	(.L_12817 - .L_12816)
.L_12816:
        /*00f4*/ 	.word	0x00000000


	//----- nvinfo : EIATTR_CBANK_PARAM_SIZE
	.align		4
.L_12817:
        /*00f8*/ 	.byte	0x03, 0x19
        /*00fa*/ 	.short	0x0060


	//----- nvinfo : EIATTR_PARAM_CBANK
	.align		4
        /*00fc*/ 	.byte	0x04, 0x0a
        /*00fe*/ 	.short	(.L_12819 - .L_12818)
	.align		4
.L_12818:
        /*0100*/ 	.word	index@(.nv.constant0._ZN18transformer_engine6detail38cast_transpose_fused_kernel_notalignedILb0ELb0ELb1EfNS_16CTDBiasDActParamIff13__nv_fp8_e5m2fEELi2ELi8ENS_5EmptyEXadL_ZNS_5qgeluIffEET_T0_RKS5_EEEEvT3_mmm)
        /*0104*/ 	.short	0x0380
        /*0106*/ 	.short	0x0060


	//----- nvinfo : EIATTR_SW_WAR
	.align		4
.L_12819:
        /*0108*/ 	.byte	0x04, 0x36
        /*010a*/ 	.short	(.L_12821 - .L_12820)
.L_12820:
        /*010c*/ 	.word	0x00000008
.L_12821:


//--------------------- .nv.info._ZN18transformer_engine6detail38cast_transpose_fused_kernel_notalignedILb0ELb0ELb1EfNS_16CTDBiasDActParamIff13__nv_bfloat16fEELi2ELi4ENS_5EmptyEXadL_ZNS_5qgeluIffEET_T0_RKS5_EEEEvT3_mmm --------------------------
	.section	.nv.info._ZN18transformer_engine6detail38cast_transpose_fused_kernel_notalignedILb0ELb0ELb1EfNS_16CTDBiasDActParamIff13__nv_bfloat16fEELi2ELi4ENS_5EmptyEXadL_ZNS_5qgeluIffEET_T0_RKS5_EEEEvT3_mmm,"",@"SHT_CUDA_INFO"
	.sectionflags	@""
	.align	4


	//----- nvinfo : EIATTR_CUDA_API_VERSION
	.align		4
        /*0000*/ 	.byte	0x04, 0x37
        /*0002*/ 	.short	(.L_12823 - .L_12822)
.L_12822:
        /*0004*/ 	.word	0x00000082


	//----- nvinfo : EIATTR_KPARAM_INFO
	.align		4
.L_12823:
        /*0008*/ 	.byte	0x04, 0x17
        /*000a*/ 	.short	(.L_12825 - .L_12824)
.L_12824:
        /*000c*/ 	.word	0x00000000
        /*0010*/ 	.short	0x0003
        /*0012*/ 	.short	0x0058
        /*0014*/ 	.byte	0x00, 0xf0, 0x21, 0x00


	//----- nvinfo : EIATTR_KPARAM_INFO
	.align		4
.L_12825:
        /*0018*/ 	.byte	0x04, 0x17
        /*001a*/ 	.short	(.L_12827 - .L_12826)
.L_12826:
        /*001c*/ 	.word	0x00000000
        /*0020*/ 	.short	0x0002
        /*0022*/ 	.short	0x0050
        /*0024*/ 	.byte	0x00, 0xf0, 0x21, 0x00


	//----- nvinfo : EIATTR_KPARAM_INFO
	.align		4
.L_12827:
        /*0028*/ 	.byte	0x04, 0x17
        /*002a*/ 	.short	(.L_12829 - .L_12828)
.L_12828:
        /*002c*/ 	.word	0x00000000
        /*0030*/ 	.short	0x0001
        /*0032*/ 	.short	0x0048
        /*0034*/ 	.byte	0x00, 0xf0, 0x21, 0x00


	//----- nvinfo : EIATTR_KPARAM_INFO
	.align		4
.L_12829:
        /*0038*/ 	.byte	0x04, 0x17
        /*003a*/ 	.short	(.L_12831 - .L_12830)
.L_12830:
        /*003c*/ 	.word	0x00000000
        /*0040*/ 	.short	0x0000
        /*0042*/ 	.short	0x0000
        /*0044*/ 	.byte	0x00, 0xf0, 0x21, 0x01


	//----- nvinfo : EIATTR_SPARSE_MMA_MASK
	.align		4
.L_12831:
        /*0048*/ 	.byte	0x03, 0x50
        /*004a*/ 	.short	0x0000


	//----- nvinfo : EIATTR_MAXREG_COUNT
	.align		4
        /*004c*/ 	.byte	0x03, 0x1b
        /*004e*/ 	.short	0x00ff


	//----- nvinfo : EIATTR_NUM_BARRIERS
	.align		4
        /*0050*/ 	.byte	0x02, 0x4c
        /*0052*/ 	.byte	0x01
	.zero		1


	//----- nvinfo : EIATTR_MERCURY_ISA_VERSION
	.align		4
        /*0054*/ 	.byte	0x03, 0x5f
        /*0056*/ 	.short	0x0101


	//----- nvinfo : EIATTR_INT_WARP_WIDE_INSTR_OFFSETS
	.align		4
        /*0058*/ 	.byte	0x04, 0x31
        /*005a*/ 	.short	(.L_12833 - .L_12832)


	//   ....[0]....
.L_12832:
        /*005c*/ 	.word	0x000007d0


	//   ....[1]....
        /*0060*/ 	.word	0x00000820


	//   ....[2]....
        /*0064*/ 	.word	0x00001ce0


	//   ....[3]....
        /*0068*/ 	.word	0x000030e0


	//----- nvinfo : EIATTR_COOP_GROUP_MASK_REGIDS
	.align		4
.L_12833:
        /*006c*/ 	.byte	0x04, 0x29
        /*006e*/ 	.short	(.L_12835 - .L_12834)


	//   ....[0]....
.L_12834:
        /*0070*/ 	.word	0xffffffff


	//   ....[1]....
        /*0074*/ 	.word	0xffffffff


	//   ....[2]....
        /*0078*/ 	.word	0xffffffff


	//   ....[3]....
        /*007c*/ 	.word	0xffffffff


	//   ....[4]....
        /*0080*/ 	.word	0xffffffff


	//   ....[5]....
        /*0084*/ 	.word	0xffffffff


	//   ....[6]....
        /*0088*/ 	.word	0xffffffff


	//   ....[7]....
        /*008c*/ 	.word	0xffffffff


	//   ....[8]....
        /*0090*/ 	.word	0x05000004


	//   ....[9]....
        /*0094*/ 	.word	0x05000004


	//   ....[10]....
        /*0098*/ 	.word	0x05000004


	//----- nvinfo : EIATTR_COOP_GROUP_INSTR_OFFSETS
	.align		4
.L_12835:
        /*009c*/ 	.byte	0x04, 0x28
        /*009e*/ 	.short	(.L_12837 - .L_12836)


	//   ....[0]....
.L_12836:
        /*00a0*/ 	.word	0x000065d0


	//   ....[1]....
        /*00a4*/ 	.word	0x00006630


	//   ....[2]....
        /*00a8*/ 	.word	0x00006670


	//   ....[3]....
        /*00ac*/ 	.word	0x00006690


	//   ....[4]....
        /*00b0*/ 	.word	0x000066b0


	//   ....[5]....
        /*00b4*/ 	.word	0x000067a0


	//   ....[6]....
        /*00b8*/ 	.word	0x000067c0


	//   ....[7]....
        /*00bc*/ 	.word	0x000067e0


	//   ....[8]....
        /*00c0*/ 	.word	0x000069e0


	//   ....[9]....
        /*00c4*/ 	.word	0x00006a50


	//   ....[10]....
        /*00c8*/ 	.word	0x00006ac0


	//----- nvinfo : EIATTR_VRC_CTA_INIT_COUNT
	.align		4
.L_12837:
        /*00cc*/ 	.byte	0x02, 0x4a
	.zero		1
	.zero		1


	//----- nvinfo : EIATTR_EXIT_INSTR_OFFSETS
	.align		4
        /*00d0*/ 	.byte	0x04, 0x1c
        /*00d2*/ 	.short	(.L_12839 - .L_12838)


	//   ....[0]....
.L_12838:
        /*00d4*/ 	.word	0x00000080


	//   ....[1]....
        /*00d8*/ 	.word	0x00006890


	//   ....[2]....
        /*00dc*/ 	.word	0x00006990


	//----- nvinfo : EIATTR_MAX_THREADS
	.align		4
.L_12839:
        /*00e0*/ 	.byte	0x04, 0x05
        /*00e2*/ 	.short	(.L_12841 - .L_12840)
.L_12840:
        /*00e4*/ 	.word	0x00000100
        /*00e8*/ 	.word	0x00000001
        /*00ec*/ 	.word	0x00000001


	//----- nvinfo : EIATTR_CRS_STACK_SIZE
	.align		4
.L_12841:
        /*00f0*/ 	.byte	0x04, 0x1e
        /*00f2*/ 	.short	(.L_12843 - .L_12842)
.L_12842:
        /*00f4*/ 	.word	0x00000000


	//----- nvinfo : EIATTR_CBANK_PARAM_SIZE
	.align		4
.L_12843:
        /*00f8*/ 	.byte	0x03, 0x19
        /*00fa*/ 	.short	0x0060


	//----- nvinfo : EIATTR_PARAM_CBANK
	.align		4
        /*00fc*/ 	.byte	0x04, 0x0a
        /*00fe*/ 	.short	(.L_12845 - .L_12844)
	.align		4
.L_12844:
        /*0100*/ 	.word	index@(.nv.constant0._ZN18transformer_engine6detail38cast_transpose_fused_kernel_notalignedILb0ELb0ELb1EfNS_16CTDBiasDActParamIff13__nv_bfloat16fEELi2ELi4ENS_5EmptyEXadL_ZNS_5qgeluIffEET_T0_RKS5_EEEEvT3_mmm)
        /*0104*/ 	.short	0x0380
        /*0106*/ 	.short	0x0060


	//----- nvinfo : EIATTR_SW_WAR
	.align		4
.L_12845:
        /*0108*/ 	.byte	0x04, 0x36
        /*010a*/ 	.short	(.L_12847 - .L_12846)
.L_12846:
        /*010c*/ 	.word	0x00000008
.L_12847:


//--------------------- .nv.info._ZN18transformer_engine6detail38cast_transpose_fused_kernel_notalignedILb0ELb0ELb1EfNS_16CTDBiasDActParamIff6__halffEELi2ELi4ENS_5EmptyEXadL_ZNS_5qgeluIffEET_T0_RKS5_EEEEvT3_mmm --------------------------
	.section	.nv.info._ZN18transformer_engine6detail38cast_transpose_fused_kernel_notalignedILb0ELb0ELb1EfNS_16CTDBiasDActParamIff6__halffEELi2ELi4ENS_5EmptyEXadL_ZNS_5qgeluIffEET_T0_RKS5_EEEEvT3_mmm,"",@"SHT_CUDA_INFO"
	.sectionflags	@""
	.align	4


	//----- nvinfo : EIATTR_CUDA_API_VERSION
	.align		4
        /*0000*/ 	.byte	0x04, 0x37
        /*0002*/ 	.short	(.L_12849 - .L_12848)
.L_12848:
        /*0004*/ 	.word	0x00000082


	//----- nvinfo : EIATTR_KPARAM_INFO
	.align		4
.L_12849:
        /*0008*/ 	.byte	0x04, 0x17
        /*000a*/ 	.short	(.L_12851 - .L_12850)
.L_12850:
        /*000c*/ 	.word	0x00000000
        /*0010*/ 	.short	0x0003
        /*0012*/ 	.short	0x0058
        /*0014*/ 	.byte	0x00, 0xf0, 0x21, 0x00


	//----- nvinfo : EIATTR_KPARAM_INFO
	.align		4
.L_12851:
        /*0018*/ 	.byte	0x04, 0x17
        /*001a*/ 	.short	(.L_12853 - .L_12852)
.L_12852:
        /*001c*/ 	.word	0x00000000
        /*0020*/ 	.short	0x0002
        /*0022*/ 	.short	0x0050
        /*0024*/ 	.byte	0x00, 0xf0, 0x21, 0x00


	//----- nvinfo : EIATTR_KPARAM_INFO
	.align		4
.L_12853:
        /*0028*/ 	.byte	0x04, 0x17
        /*002a*/ 	.short	(.L_12855 - .L_12854)
.L_12854:
        /*002c*/ 	.word	0x00000000
        /*0030*/ 	.short	0x0001
        /*0032*/ 	.short	0x0048
        /*0034*/ 	.byte	0x00, 0xf0, 0x21, 0x00


	//----- nvinfo : EIATTR_KPARAM_INFO
	.align		4
.L_12855:
        /*0038*/ 	.byte	0x04, 0x17
        /*003a*/ 	.short	(.L_12857 - .L_12856)
.L_12856:
        /*003c*/ 	.word	0x00000000
        /*0040*/ 	.short	0x0000
        /*0042*/ 	.short	0x0000
        /*0044*/ 	.byte	0x00, 0xf0, 0x21, 0x01


	//----- nvinfo : EIATTR_SPARSE_MMA_MASK
	.align		4
.L_12857:
        /*0048*/ 	.byte	0x03, 0x50
        /*004a*/ 	.short	0x0000


	//----- nvinfo : EIATTR_MAXREG_COUNT
	.align		4
        /*004c*/ 	.byte	0x03, 0x1b
        /*004e*/ 	.short	0x00ff


	//----- nvinfo : EIATTR_NUM_BARRIERS
	.align		4
        /*0050*/ 	.byte	0x02, 0x4c
        /*0052*/ 	.byte	0x01
	.zero		1


	//----- nvinfo : EIATTR_MERCURY_ISA_VERSION
	.align		4
        /*0054*/ 	.byte	0x03, 0x5f
        /*0056*/ 	.short	0x0101


	//----- nvinfo : EIATTR_INT_WARP_WIDE_INSTR_OFFSETS
	.align		4
        /*0058*/ 	.byte	0x04, 0x31
        /*005a*/ 	.short	(.L_12859 - .L_12858)


	//   ....[0]....
.L_12858:
        /*005c*/ 	.word	0x000007d0


	//   ....[1]....
        /*0060*/ 	.word	0x00000820


	//   ....[2]....
        /*0064*/ 	.word	0x00001ce0


	//   ....[3]....
        /*0068*/ 	.word	0x000030e0


	//----- nvinfo : EIATTR_COOP_GROUP_MASK_REGIDS
	.align		4
.L_12859:
        /*006c*/ 	.byte	0x04, 0x29
        /*006e*/ 	.short	(.L_12861 - .L_12860)


	//   ....[0]....
.L_12860:
        /*0070*/ 	.word	0xffffffff


	//   ....[1]....
        /*0074*/ 	.word	0xffffffff


	//   ....[2]....
        /*0078*/ 	.word	0xffffffff


	//   ....[3]....
        /*007c*/ 	.word	0xffffffff


	//   ....[4]....
        /*0080*/ 	.word	0xffffffff


	//   ....[5]....
        /*0084*/ 	.word	0xffffffff


	//   ....[6]....
        /*0088*/ 	.word	0xffffffff


	//   ....[7]....
        /*008c*/ 	.word	0xffffffff


	//   ....[8]....
        /*0090*/ 	.word	0x05000004


	//   ....[9]....
        /*0094*/ 	.word	0x05000004


	//   ....[10]....
        /*0098*/ 	.word	0x05000004


	//----- nvinfo : EIATTR_COOP_GROUP_INSTR_OFFSETS
	.align		4
.L_12861:
        /*009c*/ 	.byte	0x04, 0x28
        /*009e*/ 	.short	(.L_12863 - .L_12862)


	//   ....[0]....
.L_12862:
        /*00a0*/ 	.word	0x000065d0


	//   ....[1]....
        /*00a4*/ 	.word	0x00006630


	//   ....[2]....
        /*00a8*/ 	.word	0x00006670


	//   ....[3]....
        /*00ac*/ 	.word	0x00006690


	//   ....[4]....
        /*00b0*/ 	.word	0x000066b0


	//   ....[5]....
        /*00b4*/ 	.word	0x000067a0


	//   ....[6]....
        /*00b8*/ 	.word	0x000067c0


	//   ....[7]....
        /*00bc*/ 	.word	0x000067e0


	//   ....[8]....
        /*00c0*/ 	.word	0x000069e0


	//   ....[9]....
        /*00c4*/ 	.word	0x00006a50


	//   ....[10]....
        /*00c8*/ 	.word	0x00006ac0


	//----- nvinfo : EIATTR_VRC_CTA_INIT_COUNT
	.align		4
.L_12863:
        /*00cc*/ 	.byte	0x02, 0x4a
	.zero		1
	.zero		1


	//----- nvinfo : EIATTR_EXIT_INSTR_OFFSETS
	.align		4
        /*00d0*/ 	.byte	0x04, 0x1c
        /*00d2*/ 	.short	(.L_12865 - .L_12864)


	//   ....[0]....
.L_12864:
        /*00d4*/ 	.word	0x00000080


	//   ....[1]....
        /*00d8*/ 	.word	0x00006890


	//   ....[2]....
        /*00dc*/ 	.word	0x00006990


	//----- nvinfo : EIATTR_MAX_THREADS
	.align		4
.L_12865:
        /*00e0*/ 	.byte	0x04, 0x05
        /*00e2*/ 	.short	(.L_12867 - .L_12866)
.L_12866:
        /*00e4*/ 	.word	0x00000100
        /*00e8*/ 	.word	0x00000001
        /*00ec*/ 	.word	0x00000001


	//----- nvinfo : EIATTR_CRS_STACK_SIZE
	.align		4
.L_12867:
        /*00f0*/ 	.byte	0x04, 0x1e
        /*00f2*/ 	.short	(.L_12869 - .L_12868)
.L_12868:
        /*00f4*/ 	.word	0x00000000


	//----- nvinfo : EIATTR_CBANK_PARAM_SIZE
	.align		4
.L_12869:
        /*00f8*/ 	.byte	0x03, 0x19
        /*00fa*/ 	.short	0x0060


	//----- nvinfo : EIATTR_PARAM_CBANK
	.align		4
        /*00fc*/ 	.byte	0x04, 0x0a
        /*00fe*/ 	.short	(.L_12871 - .L_12870)
	.align		4
.L_12870:
        /*0100*/ 	.word	index@(.nv.constant0._ZN18transformer_engine6detail38cast_transpose_fused_kernel_notalignedILb0ELb0ELb1EfNS_16CTDBiasDActParamIff6__halffEELi2ELi4ENS_5EmptyEXadL_ZNS_5qgeluIffEET_T0_RKS5_EEEEvT3_mmm)
        /*0104*/ 	.short	0x0380
        /*0106*/ 	.short	0x0060


	//----- nvinfo : EIATTR_SW_WAR
	.align		4
.L_12871:
        /*0108*/ 	.byte	0x04, 0x36
        /*010a*/ 	.short	(.L_12873 - .L_12872)
.L_12872:
        /*010c*/ 	.word	0x00000008
.L_12873:


//--------------------- .nv.info._ZN18transformer_engine6detail38cast_transpose_fused_kernel_notalignedILb0ELb0ELb1EfNS_16CTDBiasDActParamIffffEELi2ELi2ENS_5EmptyEXadL_ZNS_5qgeluIffEET_T0_RKS4_EEEEvT3_mmm --------------------------
	.section	.nv.info._ZN18transformer_engine6detail38cast_transpose_fused_kernel_notalignedILb0ELb0ELb1EfNS_16CTDBiasDActParamIffffEELi2ELi2ENS_5EmptyEXadL_ZNS_5qgeluIffEET_T0_RKS4_EEEEvT3_mmm,"",@"SHT_CUDA_INFO"
	.sectionflags	@""
	.align	4


	//----- nvinfo : EIATTR_CUDA_API_VERSION
	.align		4
        /*0000*/ 	.byte	0x04, 0x37
        /*0002*/ 	.short	(.L_12875 - .L_12874)
.L_12874:
        /*0004*/ 	.word	0x00000082


	//----- nvinfo : EIATTR_KPARAM_INFO
	.align		4
.L_12875:
        /*0008*/ 	.byte	0x04, 0x17
        /*000a*/ 	.short	(.L_12877 - .L_12876)
.L_12876:
        /*000c*/ 	.word	0x00000000
        /*0010*/ 	.short	0x0003
        /*0012*/ 	.short	0x0058
        /*0014*/ 	.byte	0x00, 0xf0, 0x21, 0x00


	//----- nvinfo : EIATTR_KPARAM_INFO
	.align		4
.L_12877:
        /*0018*/ 	.byte	0x04, 0x17
        /*001a*/ 	.short	(.L_12879 - .L_12878)
.L_12878:
        /*001c*/ 	.word	0x00000000
        /*0020*/ 	.short	0x0002
        /*0022*/ 	.short	0x0050
        /*0024*/ 	.byte	0x00, 0xf0, 0x21, 0x00


	//----- nvinfo : EIATTR_KPARAM_INFO
	.align		4
.L_12879:
        /*0028*/ 	.byte	0x04, 0x17
        /*002a*/ 	.short	(.L_12881 - .L_12880)
.L_12880:
        /*002c*/ 	.word	0x00000000
        /*0030*/ 	.short	0x0001
        /*0032*/ 	.short	0x0048
        /*0034*/ 	.byte	0x00, 0xf0, 0x21, 0x00


	//----- nvinfo : EIATTR_KPARAM_INFO
	.align		4
.L_12881:
        /*0038*/ 	.byte	0x04, 0x17
        /*003a*/ 	.short	(.L_12883 - .L_12882)
.L_12882:
        /*003c*/ 	.word	0x00000000
        /*0040*/ 	.short	0x0000
        /*0042*/ 	.short	0x0000
        /*0044*/ 	.byte	0x00, 0xf0, 0x21, 0x01


	//----- nvinfo : EIATTR_SPARSE_MMA_MASK
	.align		4
.L_12883:
        /*0048*/ 	.byte	0x03, 0x50
        /*004a*/ 	.short	0x0000


	//----- nvinfo : EIATTR_MAXREG_COUNT
	.align		4
        /*004c*/ 	.byte	0x03, 0x1b
        /*004e*/ 	.short	0x00ff


	//----- nvinfo : EIATTR_NUM_BARRIERS
	.align		4
        /*0050*/ 	.byte	0x02, 0x4c
        /*0052*/ 	.byte	0x01
	.zero		1


	//----- nvinfo : EIATTR_MERCURY_ISA_VERSION
	.align		4
        /*0054*/ 	.byte	0x03, 0x5f
        /*0056*/ 	.short	0x0101


	//----- nvinfo : EIATTR_INT_WARP_WIDE_INSTR_OFFSETS
	.align		4
        /*0058*/ 	.byte	0x04, 0x31
        /*005a*/ 	.short	(.L_12885 - .L_12884)


	//   ....[0]....
.L_12884:
        /*005c*/ 	.word	0x00000770


	//   ....[1]....
        /*0060*/ 	.word	0x000011d0


	//   ....[2]....
        /*0064*/ 	.word	0x00001be0


	//----- nvinfo : EIATTR_COOP_GROUP_MASK_REGIDS
	.align		4
.L_12885:
        /*0068*/ 	.byte	0x04, 0x29
        /*006a*/ 	.short	(.L_12887 - .L_12886)


	//   ....[0]....
.L_12886:
        /*006c*/ 	.word	0xffffffff


	//   ....[1]....
        /*0070*/ 	.word	0xffffffff


	//   ....[2]....
        /*0074*/ 	.word	0xffffffff


	//   ....[3]....
        /*0078*/ 	.word	0xffffffff


	//   ....[4]....
        /*007c*/ 	.word	0xffffffff


	//   ....[5]....
        /*0080*/ 	.word	0xffffffff


	//   ....[6]....
        /*0084*/ 	.word	0xffffffff


	//   ....[7]....
        /*0088*/ 	.word	0xffffffff


	//   ....[8]....
        /*008c*/ 	.word	0x05000006


	//   ....[9]....
        /*0090*/ 	.word	0x05000006


	//   ....[10]....
        /*0094*/ 	.word	0x05000006


	//----- nvinfo : EIATTR_COOP_GROUP_INSTR_OFFSETS
	.align		4
.L_12887:
        /*0098*/ 	.byte	0x04, 0x28
        /*009a*/ 	.short	(.L_12889 - .L_12888)


	//   ....[0]....
.L_12888:
        /*009c*/ 	.word	0x00003cb0


	//   ....[1]....
        /*00a0*/ 	.word	0x00003d10


	//   ....[2]....
        /*00a4*/ 	.word	0x00003d50


	//   ....[3]....
        /*00a8*/ 	.word	0x00003d70


	//   ....[4]....
        /*00ac*/ 	.word	0x00003d90


	//   ....[5]....
        /*00b0*/ 	.word	0x00003e80


	//   ....[6]....
        /*00b4*/ 	.word	0x00003ea0


	//   ....[7]....
        /*00b8*/ 	.word	0x00003ec0


	//   ....[8]....
        /*00bc*/ 	.word	0x000040c0


	//   ....[9]....
        /*00c0*/ 	.word	0x00004130


	//   ....[10]....
        /*00c4*/ 	.word	0x000041a0


	//----- nvinfo : EIATTR_VRC_CTA_INIT_COUNT
	.align		4
.L_12889:
        /*00c8*/ 	.byte	0x02, 0x4a
	.zero		1
	.zero		1


	//----- nvinfo : EIATTR_EXIT_INSTR_OFFSETS
	.align		4
        /*00cc*/ 	.byte	0x04, 0x1c
        /*00ce*/ 	.short	(.L_12891 - .L_12890)


	//   ....[0]....
.L_12890:
        /*00d0*/ 	.word	0x00000080


	//   ....[1]....
        /*00d4*/ 	.word	0x00003f70


	//   ....[2]....
        /*00d8*/ 	.word	0x00004070


	//----- nvinfo : EIATTR_MAX_THREADS
	.align		4
.L_12891:
        /*00dc*/ 	.byte	0x04, 0x05
        /*00de*/ 	.short	(.L_12893 - .L_12892)
.L_12892:
        /*00e0*/ 	.word	0x00000100
        /*00e4*/ 	.word	0x00000001
        /*00e8*/ 	.word	0x00000001


	//----- nvinfo : EIATTR_CRS_STACK_SIZE
	.align		4
.L_12893:
        /*00ec*/ 	.byte	0x04, 0x1e
        /*00ee*/ 	.short	(.L_12895 - .L_12894)
.L_12894:
        /*00f0*/ 	.word	0x00000000


	//----- nvinfo : EIATTR_CBANK_PARAM_SIZE
	.align		4
.L_12895:
        /*00f4*/ 	.byte	0x03, 0x19
        /*00f6*/ 	.short	0x0060


	//----- nvinfo : EIATTR_PARAM_CBANK
	.align		4
        /*00f8*/ 	.byte	0x04, 0x0a
        /*00fa*/ 	.short	(.L_12897 - .L_12896)
	.align		4
.L_12896:
        /*00fc*/ 	.word	index@(.nv.constant0._ZN18transformer_engine6detail38cast_transpose_fused_kernel_notalignedILb0ELb0ELb1EfNS_16CTDBiasDActParamIffffEELi2ELi2ENS_5EmptyEXadL_ZNS_5qgeluIffEET_T0_RKS4_EEEEvT3_mmm)
        /*0100*/ 	.short	0x0380
        /*0102*/ 	.short	0x0060


	//----- nvinfo : EIATTR_SW_WAR
	.align		4
.L_12897:
        /*0104*/ 	.byte	0x04, 0x36
        /*0106*/ 	.short	(.L_12899 - .L_12898)
.L_12898:
        /*0108*/ 	.word	0x00000008
.L_12899:


//--------------------- .nv.info._ZN18transformer_engine6detail38cast_transpose_fused_kernel_notalignedILb0ELb1ELb0EfNS_16CTDBiasDActParamI13__nv_bfloat16S3_13__nv_fp8_e4m3fEELi2ELi4ENS_5EmptyEXadL_ZNS_5dgeluIffEET_T0_RKS6_EEEEvT3_mmm --------------------------
	.section	.nv.info._ZN18transformer_engine6detail38cast_transpose_fused_kernel_notalignedILb0ELb1ELb0EfNS_16CTDBiasDActParamI13__nv_bfloat16S3_13__nv_fp8_e4m3fEELi2ELi4ENS_5EmptyEXadL_ZNS_5dgeluIffEET_T0_RKS6_EEEEvT3_mmm,"",@"SHT_CUDA_INFO"
	.sectionflags	@""
	.align	4


	//----- nvinfo : EIATTR_CUDA_API_VERSION
	.align		4
        /*0000*/ 	.byte	0x04, 0x37
        /*0002*/ 	.short	(.L_12901 - .L_12900)
.L_12900:
        /*0004*/ 	.word	0x00000082


	//----- nvinfo : EIATTR_KPARAM_INFO
	.align		4
.L_12901:
        /*0008*/ 	.byte	0x04, 0x17
        /*000a*/ 	.short	(.L_12903 - .L_12902)
.L_12902:
        /*000c*/ 	.word	0x00000000
        /*0010*/ 	.short	0x0003
        /*0012*/ 	.short	0x0058
        /*0014*/ 	.byte	0x00, 0xf0, 0x21, 0x00


	//----- nvinfo : EIATTR_KPARAM_INFO
	.align		4
.L_12903:
        /*0018*/ 	.byte	0x04, 0x17
        /*001a*/ 	.short	(.L_12905 - .L_12904)
.L_12904:
        /*001c*/ 	.word	0x00000000
        /*0020*/ 	.short	0x0002
        /*0022*/ 	.short	0x0050
        /*0024*/ 	.byte	0x00, 0xf0, 0x21, 0x00


	//----- nvinfo : EIATTR_KPARAM_INFO
	.align		4
.L_12905:
        /*0028*/ 	.byte	0x04, 0x17
        /*002a*/ 	.short	(.L_12907 - .L_12906)
.L_12906:
        /*002c*/ 	.word	0x00000000
        /*0030*/ 	.short	0x0001
        /*0032*/ 	.short	0x0048
        /*0034*/ 	.byte	0x00, 0xf0, 0x21, 0x00


	//----- nvinfo : EIATTR_KPARAM_INFO
	.align		4
.L_12907:
        /*0038*/ 	.byte	0x04, 0x17
        /*003a*/ 	.short	(.L_12909 - .L_12908)
.L_12908:
        /*003c*/ 	.word	0x00000000
        /*0040*/ 	.short	0x0000
        /*0042*/ 	.short	0x0000
        /*0044*/ 	.byte	0x00, 0xf0, 0x21, 0x01


	//----- nvinfo : EIATTR_SPARSE_MMA_MASK
	.align		4
.L_12909:
        /*0048*/ 	.byte	0x03, 0x50
        /*004a*/ 	.short	0x0000


	//----- nvinfo : EIATTR_MAXREG_COUNT
	.align		4
        /*004c*/ 	.byte	0x03, 0x1b
        /*004e*/ 	.short	0x00ff


	//----- nvinfo : EIATTR_NUM_BARRIERS
	.align		4
        /*0050*/ 	.byte	0x02, 0x4c
        /*0052*/ 	.byte	0x01
	.zero		1


	//----- nvinfo : EIATTR_MERCURY_ISA_VERSION
	.align		4
        /*0054*/ 	.byte	0x03, 0x5f
        /*0056*/ 	.short	0x0101


	//----- nvinfo : EIATTR_INT_WARP_WIDE_INSTR_OFFSETS
	.align		4
        /*0058*/ 	.byte	0x04, 0x31
        /*005a*/ 	.short	(.L_12911 - .L_12910)


	//   ....[0]....
.L_12910:
        /*005c*/ 	.word	0x000006b0


	//   ....[1]....
        /*0060*/ 	.word	0x000009d0


	//   ....[2]....
        /*0064*/ 	.word	0x00002f40


	//   ....[3]....
        /*0068*/ 	.word	0x00004720


	//----- nvinfo : EIATTR_COOP_GROUP_MASK_REGIDS
	.align		4
.L_12911:
        /*006c*/ 	.byte	0x04, 0x29
        /*006e*/ 	.short	(.L_12913 - .L_12912)


	//   ....[0]....
.L_12912:
        /*0070*/ 	.word	0xffffffff


	//   ....[1]....
        /*0074*/ 	.word	0xffffffff


	//   ....[2]....
        /*0078*/ 	.word	0xffffffff


	//   ....[3]....
        /*007c*/ 	.word	0xffffffff


	//   ....[4]....
        /*0080*/ 	.word	0xffffffff


	//   ....[5]....
        /*0084*/ 	.word	0xffffffff


	//   ....[6]....
        /*0088*/ 	.word	0xffffffff


	//   ....[7]....
        /*008c*/ 	.word	0xffffffff


	//   ....[8]....
        /*0090*/ 	.word	0x05000006


	//   ....[9]....
        /*0094*/ 	.word	0x05000006


	//   ....[10]....
        /*0098*/ 	.word	0x05000006


	//----- nvinfo : EIATTR_COOP_GROUP_INSTR_OFFSETS
	.align		4
.L_12913:
        /*009c*/ 	.byte	0x04, 0x28
        /*009e*/ 	.short	(.L_12915 - .L_12914)


	//   ....[0]....
.L_12914:
        /*00a0*/ 	.word	0x000077e0


	//   ....[1]....
        /*00a4*/ 	.word	0x00007840


	//   ....[2]....
        /*00a8*/ 	.word	0x00007880


	//   ....[3]....
        /*00ac*/ 	.word	0x000078a0


	//   ....[4]....
        /*00b0*/ 	.word	0x000078c0


	//   ....[5]....
        /*00b4*/ 	.word	0x000079b0


	//   ....[6]....
        /*00b8*/ 	.word	0x000079d0


	//   ....[7]....
        /*00bc*/ 	.word	0x000079f0


	//   ....[8]....
        /*00c0*/ 	.word	0x00007bf0


	//   ....[9]....
        /*00c4*/ 	.word	0x00007c60


	//   ....[10]....
        /*00c8*/ 	.word	0x00007cd0


	//----- nvinfo : EIATTR_VRC_CTA_INIT_COUNT
	.align		4
.L_12915:
        /*00cc*/ 	.byte	0x02, 0x4a
	.zero		1
	.zero		1


	//----- nvinfo : EIATTR_EXIT_INSTR_OFFSETS
	.align		4
        /*00d0*/ 	.byte	0x04, 0x1c
        /*00d2*/ 	.short	(.L_12917 - .L_12916)


	//   ....[0]....
.L_12916:
        /*00d4*/ 	.word	0x00000080


	//   ....[1]....
        /*00d8*/ 	.word	0x00007aa0


	//   ....[2]....
        /*00dc*/ 	.word	0x00007ba0


	//----- nvinfo : EIATTR_MAX_THREADS
	.align		4
.L_12917:
        /*00e0*/ 	.byte	0x04, 0x05
        /*00e2*/ 	.short	(.L_12919 - .L_12918)
.L_12918:
        /*00e4*/ 	.word	0x00000100
        /*00e8*/ 	.word	0x00000001
        /*00ec*/ 	.word	0x00000001


	//----- nvinfo : EIATTR_CRS_STACK_SIZE
	.align		4
.L_12919:
        /*00f0*/ 	.byte	0x04, 0x1e
        /*00f2*/ 	.short	(.L_12921 - .L_12920)
.L_12920:
        /*00f4*/ 	.word	0x00000000


	//----- nvinfo : EIATTR_CBANK_PARAM_SIZE
	.align		4
.L_12921:
        /*00f8*/ 	.byte	0x03, 0x19
        /*00fa*/ 	.short	0x0060


	//----- nvinfo : EIATTR_PARAM_CBANK
	.align		4
        /*00fc*/ 	.byte	0x04, 0x0a
        /*00fe*/ 	.short	(.L_12923 - .L_12922)
	.align		4
.L_12922:
        /*0100*/ 	.word	index@(.nv.constant0._ZN18transformer_engine6detail38cast_transpose_fused_kernel_notalignedILb0ELb1ELb0EfNS_16CTDBiasDActParamI13__nv_bfloat16S3_13__nv_fp8_e4m3fEELi2ELi4ENS_5EmptyEXadL_ZNS_5dgeluIffEET_T0_RKS6_EEEEvT3_mmm)
        /*0104*/ 	.short	0x0380
        /*0106*/ 	.short	0x0060


	//----- nvinfo : EIATTR_SW_WAR
	.align		4
.L_12923:
        /*0108*/ 	.byte	0x04, 0x36
        /*010a*/ 	.short	(.L_12925 - .L_12924)
.L_12924:
        /*010c*/ 	.word	0x00000008
.L_12925:


//--------------------- .nv.info._ZN18transformer_engine6detail38cast_transpose_fused_kernel_notalignedILb0ELb1ELb0EfNS_16CTDBiasDActParamI13__nv_bfloat16S3_13__nv_fp8_e5m2fEELi2ELi4ENS_5EmptyEXadL_ZNS_5dgeluIffEET_T0_RKS6_EEEEvT3_mmm --------------------------
	.section	.nv.info._ZN18transformer_engine6detail38cast_transpose_fused_kernel_notalignedILb0ELb1ELb0EfNS_16CTDBiasDActParamI13__nv_bfloat16S3_13__nv_fp8_e5m2fEELi2ELi4ENS_5EmptyEXadL_ZNS_5dgeluIffEET_T0_RKS6_EEEEvT3_mmm,"",@"SHT_CUDA_INFO"
	.sectionflags	@""
	.align	4


	//----- nvinfo : EIATTR_CUDA_API_VERSION
	.align		4
        /*0000*/ 	.byte	0x04, 0x37
        /*0002*/ 	.short	(.L_12927 - .L_12926)
.L_12926:
        /*0004*/ 	.word	0x00000082


	//----- nvinfo : EIATTR_KPARAM_INFO
	.align		4
.L_12927:
        /*0008*/ 	.byte	0x04, 0x17
        /*000a*/ 	.short	(.L_12929 - .L_12928)
.L_12928:
        /*000c*/ 	.word	0x00000000
        /*0010*/ 	.short	0x0003
        /*0012*/ 	.short	0x0058
        /*0014*/ 	.byte	0x00, 0xf0, 0x21, 0x00


	//----- nvinfo : EIATTR_KPARAM_INFO
	.align		4
.L_12929:
        /*0018*/ 	.byte	0x04, 0x17
        /*001a*/ 	.short	(.L_12931 - .L_12930)
.L_12930:
        /*001c*/ 	.word	0x00000000
        /*0020*/ 	.short	0x0002
        /*0022*/ 	.short	0x0050
        /*0024*/ 	.byte	0x00, 0xf0, 0x21, 0x00


	//----- nvinfo : EIATTR_KPARAM_INFO
	.align		4
.L_12931:
        /*0028*/ 	.byte	0x04, 0x17
        /*002a*/ 	.short	(.L_12933 - .L_12932)
.L_12932:
        /*002c*/ 	.word	0x00000000
        /*0030*/ 	.short	0x0001
        /*0032*/ 	.short	0x0048
        /*0034*/ 	.byte	0x00, 0xf0, 0x21, 0x00


	//----- nvinfo : EIATTR_KPARAM_INFO
	.align		4
.L_12933:
        /*0038*/ 	.byte	0x04, 0x17
        /*003a*/ 	.short	(.L_12935 - .L_12934)
.L_12934:
        /*003c*/ 	.word	0x00000000
        /*0040*/ 	.short	0x0000
        /*0042*/ 	.short	0x0000
        /*0044*/ 	.byte	0x00, 0xf0, 0x21, 0x01


	//----- nvinfo : EIATTR_SPARSE_MMA_MASK
	.align		4
.L_12935:
        /*0048*/ 	.byte	0x03, 0x50
        /*004a*/ 	.short	0x0000


	//----- nvinfo : EIATTR_MAXREG_COUNT
	.align		4
        /*004c*/ 	.byte	0x03, 0x1b
        /*004e*/ 	.short	0x00ff


	//----- nvinfo : EIATTR_NUM_BARRIERS
	.align		4
        /*0050*/ 	.byte	0x02, 0x4c
        /*0052*/ 	.byte	0x01
	.zero		1


	//----- nvinfo : EIATTR_MERCURY_ISA_VERSION
	.align		4
        /*0054*/ 	.byte	0x03, 0x5f
        /*0056*/ 	.short	0x0101


	//----- nvinfo : EIATTR_INT_WARP_WIDE_INSTR_OFFSETS
	.align		4
        /*0058*/ 	.byte	0x04, 0x31
        /*005a*/ 	.short	(.L_12937 - .L_12936)


	//   ....[0]....
.L_12936:
        /*005c*/ 	.word	0x000006b0


	//   ....[1]....
        /*0060*/ 	.word	0x000009d0


	//   ....[2]....
        /*0064*/ 	.word	0x00002f40


	//   ....[3]....
        /*0068*/ 	.word	0x00004720


	//----- nvinfo : EIATTR_COOP_GROUP_MASK_REGIDS
	.align		4
.L_12937:
        /*006c*/ 	.byte	0x04, 0x29
        /*006e*/ 	.short	(.L_12939 - .L_12938)


	//   ....[0]....
.L_12938:
        /*0070*/ 	.word	0xffffffff


	//   ....[1]....
        /*0074*/ 	.word	0xffffffff


	//   ....[2]....
        /*0078*/ 	.word	0xffffffff


	//   ....[3]....
        /*007c*/ 	.word	0xffffffff


	//   ....[4]....
        /*0080*/ 	.word	0xffffffff


	//   ....[5]....
        /*0084*/ 	.word	0xffffffff


	//   ....[6]....
        /*0088*/ 	.word	0xffffffff


	//   ....[7]....
        /*008c*/ 	.word	0xffffffff


	//   ....[8]....
        /*0090*/ 	.word	0x05000006


	//   ....[9]....
        /*0094*/ 	.word	0x05000006


	//   ....[10]....
        /*0098*/ 	.word	0x05000006


	//----- nvinfo : EIATTR_COOP_GROUP_INSTR_OFFSETS
	.align		4
.L_12939:
        /*009c*/ 	.byte	0x04, 0x28
        /*009e*/ 	.short	(.L_12941 - .L_12940)


	//   ....[0]....
.L_12940:
        /*00a0*/ 	.word	0x000077e0


	//   ....[1]....
        /*00a4*/ 	.word	0x00007840


	//   ....[2]....
        /*00a8*/ 	.word	0x00007880


	//   ....[3]....
        /*00ac*/ 	.word	0x000078a0


	//   ....[4]....
        /*00b0*/ 	.word	0x000078c0


	//   ....[5]....
        /*00b4*/ 	.word	0x000079b0


	//   ....[6]....
        /*00b8*/ 	.word	0x000079d0


	//   ....[7]....
        /*00bc*/ 	.word	0x000079f0


	//   ....[8]....
        /*00c0*/ 	.word	0x00007bf0


	//   ....[9]....
        /*00c4*/ 	.word	0x00007c60


	//   ....[10]....
        /*00c8*/ 	.word	0x00007cd0


	//----- nvinfo : EIATTR_VRC_CTA_INIT_COUNT
	.align		4
.L_12941:
        /*00cc*/ 	.byte	0x02, 0x4a
	.zero		1
	.zero		1


	//----- nvinfo : EIATTR_EXIT_INSTR_OFFSETS
	.align		4
        /*00d0*/ 	.byte	0x04, 0x1c
        /*00d2*/ 	.short	(.L_12943 - .L_12942)


	//   ....[0]....
.L_12942:
        /*00d4*/ 	.word	0x00000080


	//   ....[1]....
        /*00d8*/ 	.word	0x00007aa0


	//   ....[2]....
        /*00dc*/ 	.word	0x00007ba0


	//----- nvinfo : EIATTR_MAX_THREADS
	.align		4
.L_12943:
        /*00e0*/ 	.byte	0x04, 0x05
        /*00e2*/ 	.short	(.L_12945 - .L_12944)
.L_12944:
        /*00e4*/ 	.word	0x00000100
        /*00e8*/ 	.word	0x00000001
        /*00ec*/ 	.word	0x00000001


	//----- nvinfo : EIATTR_CRS_STACK_SIZE
	.align		4
.L_12945:
        /*00f0*/ 	.byte	0x04, 0x1e
        /*00f2*/ 	.short	(.L_12947 - .L_12946)
.L_12946:
        /*00f4*/ 	.word	0x00000000


	//----- nvinfo : EIATTR_CBANK_PARAM_SIZE
	.align		4
.L_12947:
        /*00f8*/ 	.byte	0x03, 0x19
        /*00fa*/ 	.short	0x0060


	//----- nvinfo : EIATTR_PARAM_CBANK
	.align		4
        /*00fc*/ 	.byte	0x04, 0x0a
        /*00fe*/ 	.short	(.L_12949 - .L_12948)
	.align		4
.L_12948:
        /*0100*/ 	.word	index@(.nv.constant0._ZN18transformer_engine6detail38cast_transpose_fused_kernel_notalignedILb0ELb1ELb0EfNS_16CTDBiasDActParamI13__nv_bfloat16S3_13__nv_fp8_e5m2fEELi2ELi4ENS_5EmptyEXadL_ZNS_5dgeluIffEET_T0_RKS6_EEEEvT3_mmm)
        /*0104*/ 	.short	0x0380
        /*0106*/ 	.short	0x0060


	//----- nvinfo : EIATTR_SW_WAR
	.align		4
.L_12949:
        /*0108*/ 	.byte	0x04, 0x36
        /*010a*/ 	.short	(.L_12951 - .L_12950)
.L_12950:
        /*010c*/ 	.word	0x00000008
.L_12951:


//--------------------- .nv.info._ZN18transformer_engine6detail38cast_transpose_fused_kernel_notalignedILb0ELb1ELb0EfNS_16CTDBiasDActParamI13__nv_bfloat16S3_S3_fEELi2ELi2ENS_5EmptyEXadL_ZNS_5dgeluIffEET_T0_RKS5_EEEEvT3_mmm --------------------------
	.section	.nv.info._ZN18transformer_engine6detail38cast_transpose_fused_kernel_notalignedILb0ELb1ELb0EfNS_16CTDBiasDActParamI13__nv_bfloat16S3_S3_fEELi2ELi2ENS_5EmptyEXadL_ZNS_5dgeluIffEET_T0_RKS5_EEEEvT3_mmm,"",@"SHT_CUDA_INFO"
	.sectionflags	@""
	.align	4


	//----- nvinfo : EIATTR_CUDA_API_VERSION
	.align		4
        /*0000*/ 	.byte	0x04, 0x37
        /*0002*/ 	.short	(.L_12953 - .L_12952)
.L_12952:
        /*0004*/ 	.word	0x00000082


	//----- nvinfo : EIATTR_KPARAM_INFO
	.align		4
.L_12953:
        /*0008*/ 	.byte	0x04, 0x17
        /*000a*/ 	.short	(.L_12955 - .L_12954)
.L_12954:
        /*000c*/ 	.word	0x00000000
        /*0010*/ 	.short	0x0003
        /*0012*/ 	.short	0x0058
        /*0014*/ 	.byte	0x00, 0xf0, 0x21, 0x00


	//----- nvinfo : EIATTR_KPARAM_INFO
	.align		4
.L_12955:
        /*0018*/ 	.byte	0x04, 0x17
        /*001a*/ 	.short	(.L_12957 - .L_12956)
.L_12956:
        /*001c*/ 	.word	0x00000000
        /*0020*/ 	.short	0x0002
        /*0022*/ 	.short	0x0050
        /*0024*/ 	.byte	0x00, 0xf0, 0x21, 0x00


	//----- nvinfo : EIATTR_KPARAM_INFO
	.align		4
.L_12957:
        /*0028*/ 	.byte	0x04, 0x17
        /*002a*/ 	.short	(.L_12959 - .L_12958)
.L_12958:
        /*002c*/ 	.word	0x00000000
        /*0030*/ 	.short	0x0001
        /*0032*/ 	.short	0x0048
        /*0034*/ 	.byte	0x00, 0xf0, 0x21, 0x00


	//----- nvinfo : EIATTR_KPARAM_INFO
	.align		4
.L_12959:
        /*0038*/ 	.byte	0x04, 0x17
        /*003a*/ 	.short	(.L_12961 - .L_12960)
.L_12960:
        /*003c*/ 	.word	0x00000000
        /*0040*/ 	.short	0x0000
        /*0042*/ 	.short	0x0000
        /*0044*/ 	.byte	0x00, 0xf0, 0x21, 0x01


	//----- nvinfo : EIATTR_SPARSE_MMA_MASK
	.align		4
.L_12961:
        /*0048*/ 	.byte	0x03, 0x50
        /*004a*/ 	.short	0x0000


	//----- nvinfo : EIATTR_MAXREG_COUNT
	.align		4
        /*004c*/ 	.byte	0x03, 0x1b
        /*004e*/ 	.short	0x00ff


	//----- nvinfo : EIATTR_NUM_BARRIERS
	.align		4
        /*0050*/ 	.byte	0x02, 0x4c
        /*0052*/ 	.byte	0x01
	.zero		1


	//----- nvinfo : EIATTR_MERCURY_ISA_VERSION
	.align		4
        /*0054*/ 	.byte	0x03, 0x5f
        /*0056*/ 	.short	0x0101


	//----- nvinfo : EIATTR_INT_WARP_WIDE_INSTR_OFFSETS
	.align		4
        /*0058*/ 	.byte	0x04, 0x31
        /*005a*/ 	.short	(.L_12963 - .L_12962)


	//   ....[0]....
.L_12962:
        /*005c*/ 	.word	0x000006e0


	//   ....[1]....
        /*0060*/ 	.word	0x00001b80


	//   ....[2]....
        /*0064*/ 	.word	0x000027f0


	//----- nvinfo : EIATTR_COOP_GROUP_MASK_REGIDS
	.align		4
.L_12963:
        /*0068*/ 	.byte	0x04, 0x29
        /*006a*/ 	.short	(.L_12965 - .L_12964)


	//   ....[0]....
.L_12964:
        /*006c*/ 	.word	0xffffffff


	//   ....[1]....
        /*0070*/ 	.word	0xffffffff


	//   ....[2]....
        /*0074*/ 	.word	0xffffffff


	//   ....[3]....
        /*0078*/ 	.word	0xffffffff


	//   ....[4]....
        /*007c*/ 	.word	0xffffffff


	//   ....[5]....
        /*0080*/ 	.word	0xffffffff


	//   ....[6]....
        /*0084*/ 	.word	0xffffffff


	//   ....[7]....
        /*0088*/ 	.word	0xffffffff


	//   ....[8]....
        /*008c*/ 	.word	0x05000006


	//   ....[9]....
        /*0090*/ 	.word	0x05000006


	//   ....[10]....
        /*0094*/ 	.word	0x05000006


	//----- nvinfo : EIATTR_COOP_GROUP_INSTR_OFFSETS
	.align		4
.L_12965:
        /*0098*/ 	.byte	0x04, 0x28
        /*009a*/ 	.short	(.L_12967 - .L_12966)


	//   ....[0]....
.L_12966:
        /*009c*/ 	.word	0x00004510


	//   ....[1]....
        /*00a0*/ 	.word	0x00004570


	//   ....[2]....
        /*00a4*/ 	.word	0x000045b0


	//   ....[3]....
        /*00a8*/ 	.word	0x000045d0


	//   ....[4]....
        /*00ac*/ 	.word	0x000045f0


	//   ....[5]....
        /*00b0*/ 	.word	0x000046e0


	//   ....[6]....
        /*00b4*/ 	.word	0x00004700


	//   ....[7]....
        /*00b8*/ 	.word	0x00004720


	//   ....[8]....
        /*00bc*/ 	.word	0x00004920


	//   ....[9]....
        /*00c0*/ 	.word	0x00004990


	//   ....[10]....
        /*00c4*/ 	.word	0x00004a00


	//----- nvinfo : EIATTR_VRC_CTA_INIT_COUNT
	.align		4
.L_12967:
        /*00c8*/ 	.byte	0x02, 0x4a
	.zero		1
	.zero		1


	//----- nvinfo : EIATTR_EXIT_INSTR_OFFSETS
	.align		4
        /*00cc*/ 	.byte	0x04, 0x1c
        /*00ce*/ 	.short	(.L_12969 - .L_12968)


	//   ....[0]....
.L_12968:
        /*00d0*/ 	.word	0x00000080


	//   ....[1]....
        /*00d4*/ 	.word	0x000047d0


	//   ....[2]....
        /*00d8*/ 	.word	0x000048d0


	//----- nvinfo : EIATTR_MAX_THREADS
	.align		4
.L_12969:
        /*00dc*/ 	.byte	0x04, 0x05
        /*00de*/ 	.short	(.L_12971 - .L_12970)
.L_12970:
        /*00e0*/ 	.word	0x00000100
        /*00e4*/ 	.word	0x00000001
        /*00e8*/ 	.word	0x00000001


	//----- nvinfo : EIATTR_CRS_STACK_SIZE
	.align		4
.L_12971:
        /*00ec*/ 	.byte	0x04, 0x1e
        /*00ee*/ 	.short	(.L_12973 - .L_12972)
.L_12972:
        /*00f0*/ 	.word	0x00000000


	//----- nvinfo : EIATTR_CBANK_PARAM_SIZE
	.align		4
.L_12973:
        /*00f4*/ 	.byte	0x03, 0x19
        /*00f6*/ 	.short	0x0060


	//----- nvinfo : EIATTR_PARAM_CBANK
	.align		4
        /*00f8*/ 	.byte	0x04, 0x0a
        /*00fa*/ 	.short	(.L_12975 - .L_12974)
	.align		4
.L_12974:
        /*00fc*/ 	.word	index@(.nv.constant0._ZN18transformer_engine6detail38cast_transpose_fused_kernel_notalignedILb0ELb1ELb0EfNS_16CTDBiasDActParamI13__nv_bfloat16S3_S3_fEELi2ELi2ENS_5EmptyEXadL_ZNS_5dgeluIffEET_T0_RKS5_EEEEvT3_mmm)
        /*0100*/ 	.short	0x0380
        /*0102*/ 	.short	0x0060


	//----- nvinfo : EIATTR_SW_WAR
	.align		4
.L_12975:
        /*0104*/ 	.byte	0x04, 0x36
        /*0106*/ 	.short	(.L_12977 - .L_12976)
.L_12976:
        /*0108*/ 	.word	0x00000008
.L_12977:


//--------------------- .nv.info._ZN18transformer_engine6detail38cast_transpose_fused_kernel_notalignedILb0ELb1ELb0EfNS_16CTDBiasDActParamI13__nv_bfloat16S3_6__halffEELi2ELi2ENS_5EmptyEXadL_ZNS_5dgeluIffEET_T0_RKS6_EEEEvT3_mmm --------------------------
	.section	.nv.info._ZN18transformer_engine6detail38cast_transpose_fused_kernel_notalignedILb0ELb1ELb0EfNS_16CTDBiasDActParamI13__nv_bfloat16S3_6__halffEELi2ELi2ENS_5EmptyEXadL_ZNS_5dgeluIffEET_T0_RKS6_EEEEvT3_mmm,"",@"SHT_CUDA_INFO"
	.sectionflags	@""
	.align	4


	//----- nvinfo : EIATTR_CUDA_API_VERSION
	.align		4
        /*0000*/ 	.byte	0x04, 0x37
        /*0002*/ 	.short	(.L_12979 - .L_12978)
.L_12978:
        /*0004*/ 	.word	0x00000082


	//----- nvinfo : EIATTR_KPARAM_INFO
	.align		4
.L_12979:
        /*0008*/ 	.byte	0x04, 0x17
        /*000a*/ 	.short	(.L_12981 - .L_12980)
.L_12980:
        /*000c*/ 	.word	0x00000000
        /*0010*/ 	.short	0x0003
        /*0012*/ 	.short	0x0058
        /*0014*/ 	.byte	0x00, 0xf0, 0x21, 0x00


	//----- nvinfo : EIATTR_KPARAM_INFO
	.align		4
.L_12981:
        /*0018*/ 	.byte	0x04, 0x17
        /*001a*/ 	.short	(.L_12983 - .L_12982)
.L_12982:
        /*001c*/ 	.word	0x00000000
        /*0020*/ 	.short	0x0002
        /*0022*/ 	.short	0x0050
        /*0024*/ 	.byte	0x00, 0xf0, 0x21, 0x00


	//----- nvinfo : EIATTR_KPARAM_INFO
	.align		4
.L_12983:
        /*0028*/ 	.byte	0x04, 0x17
        /*002a*/ 	.short	(.L_12985 - .L_12984)
.L_12984:
        /*002c*/ 	.word	0x00000000
        /*0030*/ 	.short	0x0001
        /*0032*/ 	.short	0x0048
        /*0034*/ 	.byte	0x00, 0xf0, 0x21, 0x00


	//----- nvinfo : EIATTR_KPARAM_INFO
	.align		4
.L_12985:
        /*0038*/ 	.byte	0x04, 0x17
        /*003a*/ 	.short	(.L_12987 - .L_12986)
.L_12986:
        /*003c*/ 	.word	0x00000000
        /*0040*/ 	.short	0x0000
        /*0042*/ 	.short	0x0000
        /*0044*/ 	.byte	0x00, 0xf0, 0x21, 0x01


	//----- nvinfo : EIATTR_SPARSE_MMA_MASK
	.align		4
.L_12987:
        /*0048*/ 	.byte	0x03, 0x50
        /*004a*/ 	.short	0x0000


	//----- nvinfo : EIATTR_MAXREG_COUNT
	.align		4
        /*004c*/ 	.byte	0x03, 0x1b
        /*004e*/ 	.short	0x00ff


	//----- nvinfo : EIATTR_NUM_BARRIERS
	.align		4
        /*0050*/ 	.byte	0x02, 0x4c
        /*0052*/ 	.byte	0x01
	.zero		1


	//----- nvinfo : EIATTR_MERCURY_ISA_VERSION
	.align		4
        /*0054*/ 	.byte	0x03, 0x5f
        /*0056*/ 	.short	0x0101


	//----- nvinfo : EIATTR_INT_WARP_WIDE_INSTR_OFFSETS
	.align		4
        /*0058*/ 	.byte	0x04, 0x31
        /*005a*/ 	.short	(.L_12989 - .L_12988)


	//   ....[0]....
.L_12988:
        /*005c*/ 	.word	0x000006e0


	//   ....[1]....
        /*0060*/ 	.word	0x00001b80


	//   ....[2]....
        /*0064*/ 	.word	0x000027f0


	//----- nvinfo : EIATTR_COOP_GROUP_MASK_REGIDS
	.align		4
.L_12989:
        /*0068*/ 	.byte	0x04, 0x29
        /*006a*/ 	.short	(.L_12991 - .L_12990)


	//   ....[0]....
.L_12990:
        /*006c*/ 	.word	0xffffffff


	//   ....[1]....
        /*0070*/ 	.word	0xffffffff


	//   ....[2]....
        /*0074*/ 	.word	0xffffffff


	//   ....[3]....
        /*0078*/ 	.word	0xffffffff


	//   ....[4]....
        /*007c*/ 	.word	0xffffffff


	//   ....[5]....
        /*0080*/ 	.word	0xffffffff


	//   ....[6]....
        /*0084*/ 	.word	0xffffffff


	//   ....[7]....
        /*0088*/ 	.word	0xffffffff


	//   ....[8]....
        /*008c*/ 	.word	0x05000006


	//   ....[9]....
        /*0090*/ 	.word	0x05000006


	//   ....[10]....
        /*0094*/ 	.word	0x05000006


	//----- nvinfo : EIATTR_COOP_GROUP_INSTR_OFFSETS
	.align		4
.L_12991:
        /*0098*/ 	.byte	0x04, 0x28
        /*009a*/ 	.short	(.L_12993 - .L_12992)


	//   ....[0]....
.L_12992:
        /*009c*/ 	.word	0x00004510


	//   ....[1]....
        /*00a0*/ 	.word	0x00004570


	//   ....[2]....
        /*00a4*/ 	.word	0x000045b0


	//   ....[3]....
        /*00a8*/ 	.word	0x000045d0


	//   ....[4]....
        /*00ac*/ 	.word	0x000045f0


	//   ....[5]....
        /*00b0*/ 	.word	0x000046e0


	//   ....[6]....
        /*00b4*/ 	.word	0x00004700


	//   ....[7]....
        /*00b8*/ 	.word	0x00004720


	//   ....[8]....
        /*00bc*/ 	.word	0x00004920


	//   ....[9]....
        /*00c0*/ 	.word	0x00004990


	//   ....[10]....
        /*00c4*/ 	.word	0x00004a00


	//----- nvinfo : EIATTR_VRC_CTA_INIT_COUNT
	.align		4
.L_12993:
        /*00c8*/ 	.byte	0x02, 0x4a
	.zero		1
	.zero		1


	//----- nvinfo : EIATTR_EXIT_INSTR_OFFSETS
	.align		4
        /*00cc*/ 	.byte	0x04, 0x1c
        /*00ce*/ 	.short	(.L_12995 - .L_12994)


	//   ....[0]....
.L_12994:
        /*00d0*/ 	.word	0x00000080


	//   ....[1]....
        /*00d4*/ 	.word	0x000047d0


	//   ....[2]....
        /*00d8*/ 	.word	0x000048d0


	//----- nvinfo : EIATTR_MAX_THREADS
	.align		4
.L_12995:
        /*00dc*/ 	.byte	0x04, 0x05
        /*00de*/ 	.short	(.L_12997 - .L_12996)
.L_12996:
        /*00e0*/ 	.word	0x00000100
        /*00e4*/ 	.word	0x00000001
        /*00e8*/ 	.word	0x00000001


	//----- nvinfo : EIATTR_CRS_STACK_SIZE
	.align		4
.L_12997:
        /*00ec*/ 	.byte	0x04, 0x1e
        /*00ee*/ 	.short	(.L_12999 - .L_12998)
.L_12998:
        /*00f0*/ 	.word	0x00000000


	//----- nvinfo : EIATTR_CBANK_PARAM_SIZE
	.align		4
.L_12999:
        /*00f4*/ 	.byte	0x03, 0x19
        /*00f6*/ 	.short	0x0060


	//----- nvinfo : EIATTR_PARAM_CBANK
	.align		4
        /*00f8*/ 	.byte	0x04, 0x0a
        /*00fa*/ 	.short	(.L_13001 - .L_13000)
	.align		4
.L_13000:
        /*00fc*/ 	.word	index@(.nv.constant0._ZN18transformer_engine6detail38cast_transpose_fused_kernel_notalignedILb0ELb1ELb0EfNS_16CTDBiasDActParamI13__nv_bfloat16S3_6__halffEELi2ELi2ENS_5EmptyEXadL_ZNS_5dgeluIffEET_T0_RKS6_EEEEvT3_mmm)
        /*0100*/ 	.short	0x0380
        /*0102*/ 	.short	0x0060


	//----- nvinfo : EIATTR_SW_WAR
	.align		4
.L_13001:
        /*0104*/ 	.byte	0x04, 0x36
        /*0106*/ 	.short	(.L_13003 - .L_13002)
.L_13002:
        /*0108*/ 	.word	0x00000008
.L_13003:


//--------------------- .nv.info._ZN18transformer_engine6detail38cast_transpose_fused_kernel_notalignedILb0ELb1ELb0EfNS_16CTDBiasDActParamI13__nv_bfloat16S3_ffEELi2ELi1ENS_5EmptyEXadL_ZNS_5dgeluIffEET_T0_RKS5_EEEEvT3_mmm --------------------------
	.section	.nv.info._ZN18transformer_engine6detail38cast_transpose_fused_kernel_notalignedILb0ELb1ELb0EfNS_16CTDBiasDActParamI13__nv_bfloat16S3_ffEELi2ELi1ENS_5EmptyEXadL_ZNS_5dgeluIffEET_T0_RKS5_EEEEvT3_mmm,"",@"SHT_CUDA_INFO"
	.sectionflags	@""
	.align	4


	//----- nvinfo : EIATTR_CUDA_API_VERSION
	.align		4
        /*0000*/ 	.byte	0x04, 0x37
        /*0002*/ 	.short	(.L_13005 - .L_13004)
.L_13004:
        /*0004*/ 	.word	0x00000082


	//----- nvinfo : EIATTR_KPARAM_INFO
	.align		4
.L_13005:
        /*0008*/ 	.byte	0x04, 0x17
        /*000a*/ 	.short	(.L_13007 - .L_13006)
.L_13006:
        /*000c*/ 	.word	0x00000000
        /*0010*/ 	.short	0x0003
        /*0012*/ 	.short	0x0058
        /*0014*/ 	.byte	0x00, 0xf0, 0x21, 0x00


	//----- nvinfo : EIATTR_KPARAM_INFO
	.align		4
.L_13007:
        /*0018*/ 	.byte	0x04, 0x17
        /*001a*/ 	.short	(.L_13009 - .L_13008)
.L_13008:
        /*001c*/ 	.word	0x00000000
        /*0020*/ 	.short	0x0002
        /*0022*/ 	.short	0x0050
        /*0024*/ 	.byte	0x00, 0xf0, 0x21, 0x00


	//----- nvinfo : EIATTR_KPARAM_INFO
	.align		4
.L_13009:
        /*0028*/ 	.byte	0x04, 0x17
        /*002a*/ 	.short	(.L_13011 - .L_13010)
.L_13010:
        /*002c*/ 	.word	0x00000000
        /*0030*/ 	.short	0x0001
        /*0032*/ 	.short	0x0048
        /*0034*/ 	.byte	0x00, 0xf0, 0x21, 0x00


	//----- nvinfo : EIATTR_KPARAM_INFO
	.align		4
.L_13011:
        /*0038*/ 	.byte	0x04, 0x17
        /*003a*/ 	.short	(.L_13013 - .L_13012)
.L_13012:
        /*003c*/ 	.word	0x00000000
        /*0040*/ 	.short	0x0000
        /*0042*/ 	.short	0x0000
        /*0044*/ 	.byte	0x00, 0xf0, 0x21, 0x01


	//----- nvinfo : EIATTR_SPARSE_MMA_MASK
	.align		4
.L_13013:
        /*0048*/ 	.byte	0x03, 0x50
        /*004a*/ 	.short	0x0000


	//----- nvinfo : EIATTR_MAXREG_COUNT
	.align		4
        /*004c*/ 	.byte	0x03, 0x1b
        /*004e*/ 	.short	0x00ff


	//----- nvinfo : EIATTR_NUM_BARRIERS
	.align		4
        /*0050*/ 	.byte	0x02, 0x4c
        /*0052*/ 	.byte	0x01
	.zero		1


	//----- nvinfo : EIATTR_MERCURY_ISA_VERSION
	.align		4
        /*0054*/ 	.byte	0x03, 0x5f
        /*0056*/ 	.short	0x0101


	//----- nvinfo : EIATTR_COOP_GROUP_MASK_REGIDS
	.align		4
        /*0058*/ 	.byte	0x04, 0x29
        /*005a*/ 	.short	(.L_13015 - .L_13014)


	//   ....[0]....
.L_13014:
        /*005c*/ 	.word	0xffffffff


	//   ....[1]....
        /*0060*/ 	.word	0xffffffff


	//   ....[2]....
        /*0064*/ 	.word	0xffffffff


	//   ....[3]....
        /*0068*/ 	.word	0xffffffff


	//   ....[4]....
        /*006c*/ 	.word	0xffffffff


	//   ....[5]....
        /*0070*/ 	.word	0xffffffff


	//   ....[6]....
        /*0074*/ 	.word	0xffffffff


	//   ....[7]....
        /*0078*/ 	.word	0xffffffff


	//   ....[8]....
        /*007c*/ 	.word	0x05000004


	//   ....[9]....
        /*0080*/ 	.word	0x05000004


	//   ....[10]....
        /*0084*/ 	.word	0x05000004


	//----- nvinfo : EIATTR_COOP_GROUP_INSTR_OFFSETS
	.align		4
.L_13015:
        /*0088*/ 	.byte	0x04, 0x28
        /*008a*/ 	.short	(.L_13017 - .L_13016)


	//   ....[0]....
.L_13016:
        /*008c*/ 	.word	0x00002e30


	//   ....[1]....
        /*0090*/ 	.word	0x00002e90


	//   ....[2]....
        /*0094*/ 	.word	0x00002ed0


	//   ....[3]....
        /*0098*/ 	.word	0x00002ef0


	//   ....[4]....
        /*009c*/ 	.word	0x00002f10


	//   ....[5]....
        /*00a0*/ 	.word	0x00003000


	//   ....[6]....
        /*00a4*/ 	.word	0x00003020


	//   ....[7]....
        /*00a8*/ 	.word	0x00003040


	//   ....[8]....
        /*00ac*/ 	.word	0x00003240


	//   ....[9]....
        /*00b0*/ 	.word	0x000032b0


	//   ....[10]....
        /*00b4*/ 	.word	0x00003320


	//----- nvinfo : EIATTR_VRC_CTA_INIT_COUNT
	.align		4
.L_13017:
        /*00b8*/ 	.byte	0x02, 0x4a
	.zero		1
	.zero		1


	//----- nvinfo : EIATTR_EXIT_INSTR_OFFSETS
	.align		4
        /*00bc*/ 	.byte	0x04, 0x1c
        /*00be*/ 	.short	(.L_13019 - .L_13018)


	//   ....[0]....
.L_13018:
        /*00c0*/ 	.word	0x00000080


	//   ....[1]....
        /*00c4*/ 	.word	0x000030f0


	//   ....[2]....
        /*00c8*/ 	.word	0x000031f0


	//----- nvinfo : EIATTR_MAX_THREADS
	.align		4
.L_13019:
        /*00cc*/ 	.byte	0x04, 0x05
        /*00ce*/ 	.short	(.L_13021 - .L_13020)
.L_13020:
        /*00d0*/ 	.word	0x00000100
        /*00d4*/ 	.word	0x00000001
        /*00d8*/ 	.word	0x00000001


	//----- nvinfo : EIATTR_CRS_STACK_SIZE
	.align		4
.L_13021:
        /*00dc*/ 	.byte	0x04, 0x1e
        /*00de*/ 	.short	(.L_13023 - .L_13022)
.L_13022:
        /*00e0*/ 	.word	0x00000000


	//----- nvinfo : EIATTR_CBANK_PARAM_SIZE
	.align		4
.L_13023:
        /*00e4*/ 	.byte	0x03, 0x19
        /*00e6*/ 	.short	0x0060


	//----- nvinfo : EIATTR_PARAM_CBANK
	.align		4
        /*00e8*/ 	.byte	0x04, 0x0a
        /*00ea*/ 	.short	(.L_13025 - .L_13024)
	.align		4
.L_13024:
        /*00ec*/ 	.word	index@(.nv.constant0._ZN18transformer_engine6detail38cast_transpose_fused_kernel_notalignedILb0ELb1ELb0EfNS_16CTDBiasDActParamI13__nv_bfloat16S3_ffEELi2ELi1ENS_5EmptyEXadL_ZNS_5dgeluIffEET_T0_RKS5_EEEEvT3_mmm)
        /*00f0*/ 	.short	0x0380
        /*00f2*/ 	.short	0x0060


	//----- nvinfo : EIATTR_SW_WAR
	.align		4
.L_13025:
        /*00f4*/ 	.byte	0x04, 0x36
        /*00f6*/ 	.short	(.L_13027 - .L_13026)
.L_13026:
        /*00f8*/ 	.word	0x00000008
.L_13027:


//--------------------- .nv.info._ZN18transformer_engine6detail38cast_transpose_fused_kernel_notalignedILb0ELb1ELb0EfNS_16CTDBiasDActParamI6__halfS3_13__nv_fp8_e4m3fEELi2ELi4ENS_5EmptyEXadL_ZNS_5dgeluIffEET_T0_RKS6_EEEEvT3_mmm --------------------------
	.section	.nv.info._ZN18transformer_engine6detail38cast_transpose_fused_kernel_notalignedILb0ELb1ELb0EfNS_16CTDBiasDActParamI6__halfS3_13__nv_fp8_e4m3fEELi2ELi4ENS_5EmptyEXadL_ZNS_5dgeluIffEET_T0_RKS6_EEEEvT3_mmm,"",@"SHT_CUDA_INFO"
	.sectionflags	@""
	.align	4


	//----- nvinfo : EIATTR_CUDA_API_VERSION
	.align		4
        /*0000*/ 	.byte	0x04, 0x37
        /*0002*/ 	.short	(.L_13029 - .L_13028)
.L_13028:
        /*0004*/ 	.word	0x00000082


	//----- nvinfo : EIATTR_KPARAM_INFO
	.align		4
.L_13029:
        /*0008*/ 	.byte	0x04, 0x17
        /*000a*/ 	.short	(.L_13031 - .L_13030)
.L_13030:
        /*000c*/ 	.word	0x00000000
        /*0010*/ 	.short	0x0003
        /*0012*/ 	.short	0x0058
        /*0014*/ 	.byte	0x00, 0xf0, 0x21, 0x00


	//----- nvinfo : EIATTR_KPARAM_INFO
	.align		4
.L_13031:
        /*0018*/ 	.byte	0x04, 0x17
        /*001a*/ 	.short	(.L_13033 - .L_13032)
.L_13032:
        /*001c*/ 	.word	0x00000000
        /*0020*/ 	.short	0x0002
        /*0022*/ 	.short	0x0050
        /*0024*/ 	.byte	0x00, 0xf0, 0x21, 0x00


	//----- nvinfo : EIATTR_KPARAM_INFO
	.align		4
.L_13033:
        /*0028*/ 	.byte	0x04, 0x17
        /*002a*/ 	.short	(.L_13035 - .L_13034)
.L_13034:
        /*002c*/ 	.word	0x00000000
        /*0030*/ 	.short	0x0001
        /*0032*/ 	.short	0x0048
        /*0034*/ 	.byte	0x00, 0xf0, 0x21, 0x00


	//----- nvinfo : EIATTR_KPARAM_INFO
	.align		4
.L_13035:
        /*0038*/ 	.byte	0x04, 0x17
        /*003a*/ 	.short	(.L_13037 - .L_13036)
.L_13036:
        /*003c*/ 	.word	0x00000000
        /*0040*/ 	.short	0x0000
        /*0042*/ 	.short	0x0000
        /*0044*/ 	.byte	0x00, 0xf0, 0x21, 0x01


	//----- nvinfo : EIATTR_SPARSE_MMA_MASK
	.align		4
.L_13037:
        /*0048*/ 	.byte	0x03, 0x50
        /*004a*/ 	.short	0x0000


	//----- nvinfo : EIATTR_MAXREG_COUNT
	.align		4
        /*004c*/ 	.byte	0x03, 0x1b
        /*004e*/ 	.short	0x00ff


	//----- nvinfo : EIATTR_NUM_BARRIERS
	.align		4
        /*0050*/ 	.byte	0x02, 0x4c
        /*0052*/ 	.byte	0x01
	.zero		1


	//----- nvinfo : EIATTR_MERCURY_ISA_VERSION
	.align		4
        /*0054*/ 	.byte	0x03, 0x5f
        /*0056*/ 	.short	0x0101


	//----- nvinfo : EIATTR_INT_WARP_WIDE_INSTR_OFFSETS
	.align		4
        /*0058*/ 	.byte	0x04, 0x31
        /*005a*/ 	.short	(.L_13039 - .L_13038)


	//   ....[0]....
.L_13038:
        /*005c*/ 	.word	0x000006a0


	//   ....[1]....
        /*0060*/ 	.word	0x000015a0


	//   ....[2]....
        /*0064*/ 	.word	0x00003130


	//   ....[3]....
        /*0068*/ 	.word	0x00004800


	//----- nvinfo : EIATTR_COOP_GROUP_MASK_REGIDS
	.align		4
.L_13039:
        /*006c*/ 	.byte	0x04, 0x29
        /*006e*/ 	.short	(.L_13041 - .L_13040)


	//   ....[0]....
.L_13040:
        /*0070*/ 	.word	0xffffffff


	//   ....[1]....
        /*0074*/ 	.word	0xffffffff


	//   ....[2]....
        /*0078*/ 	.word	0xffffffff


	//   ....[3]....
        /*007c*/ 	.word	0xffffffff


	//   ....[4]....
        /*0080*/ 	.word	0xffffffff


	//   ....[5]....
        /*0084*/ 	.word	0xffffffff


	//   ....[6]....
        /*0088*/ 	.word	0xffffffff


	//   ....[7]....
        /*008c*/ 	.word	0xffffffff


	//   ....[8]....
        /*0090*/ 	.word	0x05000006


	//   ....[9]....
        /*0094*/ 	.word	0x05000006


	//   ....[10]....
        /*0098*/ 	.word	0x05000006


	//----- nvinfo : EIATTR_COOP_GROUP_INSTR_OFFSETS
	.align		4
.L_13041:
        /*009c*/ 	.byte	0x04, 0x28
        /*009e*/ 	.short	(.L_13043 - .L_13042)


	//   ....[0]....
.L_13042:
        /*00a0*/ 	.word	0x00007690


	//   ....[1]....
        /*00a4*/ 	.word	0x000076f0


	//   ....[2]....
        /*00a8*/ 	.word	0x00007730


	//   ....[3]....
        /*00ac*/ 	.word	0x00007750


	//   ....[4]....
        /*00b0*/ 	.word	0x00007770


	//   ....[5]....
        /*00b4*/ 	.word	0x00007860


	//   ....[6]....
        /*00b8*/ 	.word	0x00007880


	//   ....[7]....
        /*00bc*/ 	.word	0x000078a0


	//   ....[8]....
        /*00c0*/ 	.word	0x00007aa0


	//   ....[9]....
        /*00c4*/ 	.word	0x00007b10


	//   ....[10]....
        /*00c8*/ 	.word	0x00007b80


	//----- nvinfo : EIATTR_VRC_CTA_INIT_COUNT
	.align		4
.L_13043:
        /*00cc*/ 	.byte	0x02, 0x4a
	.zero		1
	.zero		1


	//----- nvinfo : EIATTR_EXIT_INSTR_OFFSETS
	.align		4
        /*00d0*/ 	.byte	0x04, 0x1c
        /*00d2*/ 	.short	(.L_13045 - .L_13044)


	//   ....[0]....
.L_13044:
        /*00d4*/ 	.word	0x00000080


	//   ....[1]....
        /*00d8*/ 	.word	0x00007950


	//   ....[2]....
        /*00dc*/ 	.word	0x00007a50


	//----- nvinfo : EIATTR_MAX_THREADS
	.align		4
.L_13045:
        /*00e0*/ 	.byte	0x04, 0x05
        /*00e2*/ 	.short	(.L_13047 - .L_13046)
.L_13046:
        /*00e4*/ 	.word	0x00000100
        /*00e8*/ 	.word	0x00000001
        /*00ec*/ 	.word	0x00000001


	//----- nvinfo : EIATTR_CRS_STACK_SIZE
	.align		4
.L_13047:
        /*00f0*/ 	.byte	0x04, 0x1e
        /*00f2*/ 	.short	(.L_13049 - .L_13048)
.L_13048:
        /*00f4*/ 	.word	0x00000000


	//----- nvinfo : EIATTR_CBANK_PARAM_SIZE
	.align		4
.L_13049:
        /*00f8*/ 	.byte	0x03, 0x19
        /*00fa*/ 	.short	0x0060


	//----- nvinfo : EIATTR_PARAM_CBANK
	.align		4
        /*00fc*/ 	.byte	0x04, 0x0a
        /*00fe*/ 	.short	(.L_13051 - .L_13050)
	.align		4
.L_13050:
        /*0100*/ 	.word	index@(.nv.constant0._ZN18transformer_engine6detail38cast_transpose_fused_kernel_notalignedILb0ELb1ELb0EfNS_16CTDBiasDActParamI6__halfS3_13__nv_fp8_e4m3fEELi2ELi4ENS_5EmptyEXadL_ZNS_5dgeluIffEET_T0_RKS6_EEEEvT3_mmm)
        /*0104*/ 	.short	0x0380
        /*0106*/ 	.short	0x0060


	//----- nvinfo : EIATTR_SW_WAR
	.align		4
.L_13051:
        /*0108*/ 	.byte	0x04, 0x36
        /*010a*/ 	.short	(.L_13053 - .L_13052)
.L_13052:
        /*010c*/ 	.word	0x00000008
.L_13053:


//--------------------- .nv.info._ZN18transformer_engine6detail38cast_transpose_fused_kernel_notalignedILb0ELb1ELb0EfNS_16CTDBiasDActParamI6__halfS3_13__nv_fp8_e5m2fEELi2ELi4ENS_5EmptyEXadL_ZNS_5dgeluIffEET_T0_RKS6_EEEEvT3_mmm --------------------------
	.section	.nv.info._ZN18transformer_engine6detail38cast_transpose_fused_kernel_notalignedILb0ELb1ELb0EfNS_16CTDBiasDActParamI6__halfS3_13__nv_fp8_e5m2fEELi2ELi4ENS_5EmptyEXadL_ZNS_5dgeluIffEET_T0_RKS6_EEEEvT3_mmm,"",@"SHT_CUDA_INFO"
	.sectionflags	@""
	.align	4


	//----- nvinfo : EIATTR_CUDA_API_VERSION
	.align		4
        /*0000*/ 	.byte	0x04, 0x37
        /*0002*/ 	.short	(.L_13055 - .L_13054)
.L_13054:
        /*0004*/ 	.word	0x00000082


	//----- nvinfo : EIATTR_KPARAM_INFO
	.align		4
.L_13055:
        /*0008*/ 	.byte	0x04, 0x17
        /*000a*/ 	.short	(.L_13057 - .L_13056)
.L_13056:
        /*000c*/ 	.word	0x00000000
        /*0010*/ 	.short	0x0003
        /*0012*/ 	.short	0x0058
        /*0014*/ 	.byte	0x00, 0xf0, 0x21, 0x00


	//----- nvinfo : EIATTR_KPARAM_INFO
	.align		4
.L_13057:
        /*0018*/ 	.byte	0x04, 0x17
        /*001a*/ 	.short	(.L_13059 - .L_13058)
.L_13058:
        /*001c*/ 	.word	0x00000000
        /*0020*/ 	.short	0x0002
        /*0022*/ 	.short	0x0050
        /*0024*/ 	.byte	0x00, 0xf0, 0x21, 0x00


	//----- nvinfo : EIATTR_KPARAM_INFO
	.align		4
.L_13059:
        /*0028*/ 	.byte	0x04, 0x17
        /*002a*/ 	.short	(.L_13061 - .L_13060)
.L_13060:
        /*002c*/ 	.word	0x00000000
        /*0030*/ 	.short	0x0001
        /*0032*/ 	.short	0x0048
        /*0034*/ 	.byte	0x00, 0xf0, 0x21, 0x00


	//----- nvinfo : EIATTR_KPARAM_INFO
	.align		4
.L_13061:
        /*0038*/ 	.byte	0x04, 0x17
        /*003a*/ 	.short	(.L_13063 - .L_13062)
.L_13062:
        /*003c*/ 	.word	0x00000000
        /*0040*/ 	.short	0x0000
        /*0042*/ 	.short	0x0000
        /*0044*/ 	.byte	0x00, 0xf0, 0x21, 0x01


	//----- nvinfo : EIATTR_SPARSE_MMA_MASK
	.align		4
.L_13063:
        /*0048*/ 	.byte	0x03, 0x50
        /*004a*/ 	.short	0x0000


	//----- nvinfo : EIATTR_MAXREG_COUNT
	.align		4
        /*004c*/ 	.byte	0x03, 0x1b
        /*004e*/ 	.short	0x00ff


	//----- nvinfo : EIATTR_NUM_BARRIERS
	.align		4
        /*0050*/ 	.byte	0x02, 0x4c
        /*0052*/ 	.byte	0x01
	.zero		1


	//----- nvinfo : EIATTR_MERCURY_ISA_VERSION
	.align		4
        /*0054*/ 	.byte	0x03, 0x5f
        /*0056*/ 	.short	0x0101


	//----- nvinfo : EIATTR_INT_WARP_WIDE_INSTR_OFFSETS
	.align		4
        /*0058*/ 	.byte	0x04, 0x31
        /*005a*/ 	.short	(.L_13065 - .L_13064)


	//   ....[0]....
.L_13064:
        /*005c*/ 	.word	0x000006a0


	//   ....[1]....
        /*0060*/ 	.word	0x000015a0


	//   ....[2]....
        /*0064*/ 	.word	0x00003130


	//   ....[3]....
        /*0068*/ 	.word	0x00004800


	//----- nvinfo : EIATTR_COOP_GROUP_MASK_REGIDS
	.align		4
.L_13065:
        /*006c*/ 	.byte	0x04, 0x29
        /*006e*/ 	.short	(.L_13067 - .L_13066)


	//   ....[0]....
.L_13066:
        /*0070*/ 	.word	0xffffffff


	//   ....[1]....
        /*0074*/ 	.word	0xffffffff


	//   ....[2]....
        /*0078*/ 	.word	0xffffffff


	//   ....[3]....
        /*007c*/ 	.word	0xffffffff


	//   ....[4]....
        /*0080*/ 	.word	0xffffffff


	//   ....[5]....
        /*0084*/ 	.word	0xffffffff


	//   ....[6]....
        /*0088*/ 	.word	0xffffffff


	//   ....[7]....
        /*008c*/ 	.word	0xffffffff


	//   ....[8]....
        /*0090*/ 	.word	0x05000006


	//   ....[9]....
        /*0094*/ 	.word	0x05000006


	//   ....[10]....
        /*0098*/ 	.word	0x05000006


	//----- nvinfo : EIATTR_COOP_GROUP_INSTR_OFFSETS
	.align		4
.L_13067:
        /*009c*/ 	.byte	0x04, 0x28
        /*009e*/ 	.short	(.L_13069 - .L_13068)


	//   ....[0]....
.L_13068:
        /*00a0*/ 	.word	0x00007690


	//   ....[1]....
        /*00a4*/ 	.word	0x000076f0


	//   ....[2]....
        /*00a8*/ 	.word	0x00007730


	//   ....[3]....
        /*00ac*/ 	.word	0x00007750


	//   ....[4]....
        /*00b0*/ 	.word	0x00007770


	//   ....[5]....
        /*00b4*/ 	.word	0x00007860


	//   ....[6]....
        /*00b8*/ 	.word	0x00007880


	//   ....[7]....
        /*00bc*/ 	.word	0x000078a0


	//   ....[8]....
        /*00c0*/ 	.word	0x00007aa0


	//   ....[9]....
        /*00c4*/ 	.word	0x00007b10


	//   ....[10]....
        /*00c8*/ 	.word	0x00007b80


	//----- nvinfo : EIATTR_VRC_CTA_INIT_COUNT
	.align		4
.L_13069:
        /*00cc*/ 	.byte	0x02, 0x4a
	.zero		1
	.zero		1


	//----- nvinfo : EIATTR_EXIT_INSTR_OFFSETS
	.align		4
        /*00d0*/ 	.byte	0x04, 0x1c
        /*00d2*/ 	.short	(.L_13071 - .L_13070)


	//   ....[0]....
.L_13070:
        /*00d4*/ 	.word	0x00000080


	//   ....[1]....
        /*00d8*/ 	.word	0x00007950


	//   ....[2]....
        /*00dc*/ 	.word	0x00007a50


	//----- nvinfo : EIATTR_MAX_THREADS
	.align		4
.L_13071:
        /*00e0*/ 	.byte	0x04, 0x05
        /*00e2*/ 	.short	(.L_13073 - .L_13072)
.L_13072:
        /*00e4*/ 	.word	0x00000100
        /*00e8*/ 	.word	0x00000001
        /*00ec*/ 	.word	0x00000001


	//----- nvinfo : EIATTR_CRS_STACK_SIZE
	.align		4
.L_13073:
        /*00f0*/ 	.byte	0x04, 0x1e
        /*00f2*/ 	.short	(.L_13075 - .L_13074)
.L_13074:
        /*00f4*/ 	.word	0x00000000


	//----- nvinfo : EIATTR_CBANK_PARAM_SIZE
	.align		4
.L_13075:
        /*00f8*/ 	.byte	0x03, 0x19
        /*00fa*/ 	.short	0x0060


	//----- nvinfo : EIATTR_PARAM_CBANK
	.align		4
        /*00fc*/ 	.byte	0x04, 0x0a
        /*00fe*/ 	.short	(.L_13077 - .L_13076)
	.align		4
.L_13076:
        /*0100*/ 	.word	index@(.nv.constant0._ZN18transformer_engine6detail38cast_transpose_fused_kernel_notalignedILb0ELb1ELb0EfNS_16CTDBiasDActParamI6__halfS3_13__nv_fp8_e5m2fEELi2ELi4ENS_5EmptyEXadL_ZNS_5dgeluIffEET_T0_RKS6_EEEEvT3_mmm)
        /*0104*/ 	.short	0x0380
        /*0106*/ 	.short	0x0060


	//----- nvinfo : EIATTR_SW_WAR
	.align		4
.L_13077:
        /*0108*/ 	.byte	0x04, 0x36
        /*010a*/ 	.short	(.L_13079 - .L_13078)
.L_13078:
        /*010c*/ 	.word	0x00000008
.L_13079:


//--------------------- .nv.info._ZN18transformer_engine6detail38cast_transpose_fused_kernel_notalignedILb0ELb1ELb0EfNS_16CTDBiasDActParamI6__halfS3_13__nv_bfloat16fEELi2ELi2ENS_5EmptyEXadL_ZNS_5dgeluIffEET_T0_RKS6_EEEEvT3_mmm --------------------------
	.section	.nv.info._ZN18transformer_engine6detail38cast_transpose_fused_kernel_notalignedILb0ELb1ELb0EfNS_16CTDBiasDActParamI6__halfS3_13__nv_bfloat16fEELi2ELi2ENS_5EmptyEXadL_ZNS_5dgeluIffEET_T0_RKS6_EEEEvT3_mmm,"",@"SHT_CUDA_INFO"
	.sectionflags	@""
	.align	4


	//----- nvinfo : EIATTR_CUDA_API_VERSION
	.align		4
        /*0000*/ 	.byte	0x04, 0x37
        /*0002*/ 	.short	(.L_13081 - .L_13080)
.L_13080:
        /*0004*/ 	.word	0x00000082


	//----- nvinfo : EIATTR_KPARAM_INFO
	.align		4
.L_13081:
        /*0008*/ 	.byte	0x04, 0x17
        /*000a*/ 	.short	(.L_13083 - .L_13082)
.L_13082:
        /*000c*/ 	.word	0x00000000
        /*0010*/ 	.short	0x0003
        /*0012*/ 	.short	0x0058
        /*0014*/ 	.byte	0x00, 0xf0, 0x21, 0x00


	//----- nvinfo : EIATTR_KPARAM_INFO
	.align		4
.L_13083:
        /*0018*/ 	.byte	0x04, 0x17
        /*001a*/ 	.short	(.L_13085 - .L_13084)
.L_13084:
        /*001c*/ 	.word	0x00000000
        /*0020*/ 	.short	0x0002
        /*0022*/ 	.short	0x0050
        /*0024*/ 	.byte	0x00, 0xf0, 0x21, 0x00


	//----- nvinfo : EIATTR_KPARAM_INFO
	.align		4
.L_13085:
        /*0028*/ 	.byte	0x04, 0x17
        /*002a*/ 	.short	(.L_13087 - .L_13086)
.L_13086:
        /*002c*/ 	.word	0x00000000
        /*0030*/ 	.short	0x0001
        /*0032*/ 	.short	0x0048
        /*0034*/ 	.byte	0x00, 0xf0, 0x21, 0x00


	//----- nvinfo : EIATTR_KPARAM_INFO
	.align		4
.L_13087:
        /*0038*/ 	.byte	0x04, 0x17
        /*003a*/ 	.short	(.L_13089 - .L_13088)
.L_13088:
        /*003c*/ 	.word	0x00000000
        /*0040*/ 	.short	0x0000
        /*0042*/ 	.short	0x0000
        /*0044*/ 	.byte	0x00, 0xf0, 0x21, 0x01


	//----- nvinfo : EIATTR_SPARSE_MMA_MASK
	.align		4
.L_13089:
        /*0048*/ 	.byte	0x03, 0x50
        /*004a*/ 	.short	0x0000


	//----- nvinfo : EIATTR_MAXREG_COUNT
	.align		4
        /*004c*/ 	.byte	0x03, 0x1b
        /*004e*/ 	.short	0x00ff


	//----- nvinfo : EIATTR_NUM_BARRIERS
	.align		4
        /*0050*/ 	.byte	0x02, 0x4c
        /*0052*/ 	.byte	0x01
	.zero		1


	//----- nvinfo : EIATTR_MERCURY_ISA_VERSION
	.align		4
        /*0054*/ 	.byte	0x03, 0x5f
        /*0056*/ 	.short	0x0101


	//----- nvinfo : EIATTR_INT_WARP_WIDE_INSTR_OFFSETS
	.align		4
        /*0058*/ 	.byte	0x04, 0x31
        /*005a*/ 	.short	(.L_13091 - .L_13090)


	//   ....[0]....
.L_13090:
        /*005c*/ 	.word	0x000006f0


	//   ....[1]....
        /*0060*/ 	.word	0x00001b90


	//   ....[2]....
        /*0064*/ 	.word	0x000026d0


	//----- nvinfo : EIATTR_COOP_GROUP_MASK_REGIDS
	.align		4
.L_13091:
        /*0068*/ 	.byte	0x04, 0x29
        /*006a*/ 	.short	(.L_13093 - .L_13092)


	//   ....[0]....
.L_13092:
        /*006c*/ 	.word	0xffffffff


	//   ....[1]....
        /*0070*/ 	.word	0xffffffff


	//   ....[2]....
        /*0074*/ 	.word	0xffffffff


	//   ....[3]....
        /*0078*/ 	.word	0xffffffff


	//   ....[4]....
        /*007c*/ 	.word	0xffffffff


	//   ....[5]....
        /*0080*/ 	.word	0xffffffff


	//   ....[6]....
        /*0084*/ 	.word	0xffffffff


	//   ....[7]....
        /*0088*/ 	.word	0xffffffff


	//   ....[8]....
        /*008c*/ 	.word	0x05000004


	//   ....[9]....
        /*0090*/ 	.word	0x05000004


	//   ....[10]....
        /*0094*/ 	.word	0x05000004


	//----- nvinfo : EIATTR_COOP_GROUP_INSTR_OFFSETS
	.align		4
.L_13093:
        /*0098*/ 	.byte	0x04, 0x28
        /*009a*/ 	.short	(.L_13095 - .L_13094)


	//   ....[0]....
.L_13094:
        /*009c*/ 	.word	0x00004400


	//   ....[1]....
        /*00a0*/ 	.word	0x00004460


	//   ....[2]....
        /*00a4*/ 	.word	0x000044a0


	//   ....[3]....
        /*00a8*/ 	.word	0x000044c0


	//   ....[4]....
        /*00ac*/ 	.word	0x000044e0


	//   ....[5]....
        /*00b0*/ 	.word	0x000045d0


	//   ....[6]....
        /*00b4*/ 	.word	0x000045f0


	//   ....[7]....
        /*00b8*/ 	.word	0x00004610


	//   ....[8]....
        /*00bc*/ 	.word	0x00004810


	//   ....[9]....
        /*00c0*/ 	.word	0x00004880


	//   ....[10]....
        /*00c4*/ 	.word	0x000048f0


	//----- nvinfo : EIATTR_VRC_CTA_INIT_COUNT
	.align		4
.L_13095:
        /*00c8*/ 	.byte	0x02, 0x4a
	.zero		1
	.zero		1


	//----- nvinfo : EIATTR_EXIT_INSTR_OFFSETS
	.align		4
        /*00cc*/ 	.byte	0x04, 0x1c
        /*00ce*/ 	.short	(.L_13097 - .L_13096)


	//   ....[0]....
.L_13096:
        /*00d0*/ 	.word	0x00000080


	//   ....[1]....
        /*00d4*/ 	.word	0x000046c0


	//   ....[2]....
        /*00d8*/ 	.word	0x000047c0


	//----- nvinfo : EIATTR_MAX_THREADS
	.align		4
.L_13097:
        /*00dc*/ 	.byte	0x04, 0x05
        /*00de*/ 	.short	(.L_13099 - .L_13098)
.L_13098:
        /*00e0*/ 	.word	0x00000100
        /*00e4*/ 	.word	0x00000001
        /*00e8*/ 	.word	0x00000001


	//----- nvinfo : EIATTR_CRS_STACK_SIZE
	.align		4
.L_13099:
        /*00ec*/ 	.byte	0x04, 0x1e
        /*00ee*/ 	.short	(.L_13101 - .L_13100)
.L_13100:
        /*00f0*/ 	.word	0x00000000


	//----- nvinfo : EIATTR_CBANK_PARAM_SIZE
	.align		4
.L_13101:
        /*00f4*/ 	.byte	0x03, 0x19
        /*00f6*/ 	.short	0x0060


	//----- nvinfo : EIATTR_PARAM_CBANK
	.align		4
        /*00f8*/ 	.byte	0x04, 0x0a
        /*00fa*/ 	.short	(.L_13103 - .L_13102)
	.align		4
.L_13102:
        /*00fc*/ 	.word	index@(.nv.constant0._ZN18transformer_engine6detail38cast_transpose_fused_kernel_notalignedILb0ELb1ELb0EfNS_16CTDBiasDActParamI6__halfS3_13__nv_bfloat16fEELi2ELi2ENS_5EmptyEXadL_ZNS_5dgeluIffEET_T0_RKS6_EEEEvT3_mmm)
        /*0100*/ 	.short	0x0380
        /*0102*/ 	.short	0x0060


	//----- nvinfo : EIATTR_SW_WAR
	.align		4
.L_13103:
        /*0104*/ 	.byte	0x04, 0x36
        /*0106*/ 	.short	(.L_13105 - .L_13104)
.L_13104:
        /*0108*/ 	.word	0x00000008
.L_13105:


//--------------------- .nv.info._ZN18transformer_engine6detail38cast_transpose_fused_kernel_notalignedILb0ELb1ELb0EfNS_16CTDBiasDActParamI6__halfS3_S3_fEELi2ELi2ENS_5EmptyEXadL_ZNS_5dgeluIffEET_T0_RKS5_EEEEvT3_mmm --------------------------
	.section	.nv.info._ZN18transformer_engine6detail38cast_transpose_fused_kernel_notalignedILb0ELb1ELb0EfNS_16CTDBiasDActParamI6__halfS3_S3_fEELi2ELi2ENS_5EmptyEXadL_ZNS_5dgeluIffEET_T0_RKS5_EEEEvT3_mmm,"",@"SHT_CUDA_INFO"
	.sectionflags	@""
	.align	4


	//----- nvinfo : EIATTR_CUDA_API_VERSION
	.align		4
        /*0000*/ 	.byte	0x04, 0x37
        /*0002*/ 	.short	(.L_13107 - .L_13106)
.L_13106:
        /*0004*/ 	.word	0x00000082


	//----- nvinfo : EIATTR_KPARAM_INFO
	.align		4
.L_13107:
        /*0008*/ 	.byte	0x04, 0x17
        /*000a*/ 	.short	(.L_13109 - .L_13108)
.L_13108:
        /*000c*/ 	.word	0x00000000
        /*0010*/ 	.short	0x0003
        /*0012*/ 	.short	0x0058
        /*0014*/ 	.byte	0x00, 0xf0, 0x21, 0x00


	//----- nvinfo : EIATTR_KPARAM_INFO
	.align		4
.L_13109:
        /*0018*/ 	.byte	0x04, 0x17
        /*001a*/ 	.short	(.L_13111 - .L_13110)
.L_13110:
        /*001c*/ 	.word	0x00000000
        /*0020*/ 	.short	0x0002
        /*0022*/ 	.short	0x0050
        /*0024*/ 	.byte	0x00, 0xf0, 0x21, 0x00


	//----- nvinfo : EIATTR_KPARAM_INFO
	.align		4
.L_13111:
        /*0028*/ 	.byte	0x04, 0x17
        /*002a*/ 	.short	(.L_13113 - .L_13112)
.L_13112:
        /*002c*/ 	.word	0x00000000
        /*0030*/ 	.short	0x0001
        /*0032*/ 	.short	0x0048
        /*0034*/ 	.byte	0x00, 0xf0, 0x21, 0x00


	//----- nvinfo : EIATTR_KPARAM_INFO
	.align		4
.L_13113:
        /*0038*/ 	.byte	0x04, 0x17
        /*003a*/ 	.short	(.L_13115 - .L_13114)
.L_13114:
        /*003c*/ 	.word	0x00000000
        /*0040*/ 	.short	0x0000
        /*0042*/ 	.short	0x0000
        /*0044*/ 	.byte	0x00, 0xf0, 0x21, 0x01


	//----- nvinfo : EIATTR_SPARSE_MMA_MASK
	.align		4
.L_13115:
        /*0048*/ 	.byte	0x03, 0x50
        /*004a*/ 	.short	0x0000


	//----- nvinfo : EIATTR_MAXREG_COUNT
	.align		4
        /*004c*/ 	.byte	0x03, 0x1b
        /*004e*/ 	.short	0x00ff


	//----- nvinfo : EIATTR_NUM_BARRIERS
	.align		4
        /*0050*/ 	.byte	0x02, 0x4c
        /*0052*/ 	.byte	0x01
	.zero		1


	//----- nvinfo : EIATTR_MERCURY_ISA_VERSION
	.align		4
        /*0054*/ 	.byte	0x03, 0x5f
        /*0056*/ 	.short	0x0101


	//----- nvinfo : EIATTR_INT_WARP_WIDE_INSTR_OFFSETS
	.align		4
        /*0058*/ 	.byte	0x04, 0x31
        /*005a*/ 	.short	(.L_13117 - .L_13116)


	//   ....[0]....
.L_13116:
        /*005c*/ 	.word	0x000006f0


	//   ....[1]....
        /*0060*/ 	.word	0x00001b90


	//   ....[2]....
        /*0064*/ 	.word	0x000026d0


	//----- nvinfo : EIATTR_COOP_GROUP_MASK_REGIDS
	.align		4
.L_13117:
        /*0068*/ 	.byte	0x04, 0x29
        /*006a*/ 	.short	(.L_13119 - .L_13118)


	//   ....[0]....
.L_13118:
        /*006c*/ 	.word	0xffffffff


	//   ....[1]....
        /*0070*/ 	.word	0xffffffff


	//   ....[2]....
        /*0074*/ 	.word	0xffffffff


	//   ....[3]....
        /*0078*/ 	.word	0xffffffff


	//   ....[4]....
        /*007c*/ 	.word	0xffffffff


	//   ....[5]....
        /*0080*/ 	.word	0xffffffff


	//   ....[6]....
        /*0084*/ 	.word	0xffffffff


	//   ....[7]....
        /*0088*/ 	.word	0xffffffff


	//   ....[8]....
        /*008c*/ 	.word	0x05000004


	//   ....[9]....
        /*0090*/ 	.word	0x05000004


	//   ....[10]....
        /*0094*/ 	.word	0x05000004


	//----- nvinfo : EIATTR_COOP_GROUP_INSTR_OFFSETS
	.align		4
.L_13119:
        /*0098*/ 	.byte	0x04, 0x28
        /*009a*/ 	.short	(.L_13121 - .L_13120)


	//   ....[0]....
.L_13120:
        /*009c*/ 	.word	0x00004400


	//   ....[1]....
        /*00a0*/ 	.word	0x00004460


	//   ....[2]....
        /*00a4*/ 	.word	0x000044a0


	//   ....[3]....
        /*00a8*/ 	.word	0x000044c0


	//   ....[4]....
        /*00ac*/ 	.word	0x000044e0


	//   ....[5]....
        /*00b0*/ 	.word	0x000045d0


	//   ....[6]....
        /*00b4*/ 	.word	0x000045f0


	//   ....[7]....
        /*00b8*/ 	.word	0x00004610


	//   ....[8]....
        /*00bc*/ 	.word	0x00004810


	//   ....[9]....
        /*00c0*/ 	.word	0x00004880


	//   ....[10]....
        /*00c4*/ 	.word	0x000048f0


	//----- nvinfo : EIATTR_VRC_CTA_INIT_COUNT
	.align		4
.L_13121:
        /*00c8*/ 	.byte	0x02, 0x4a
	.zero		1
	.zero		1


	//----- nvinfo : EIATTR_EXIT_INSTR_OFFSETS
	.align		4
        /*00cc*/ 	.byte	0x04, 0x1c
        /*00ce*/ 	.short	(.L_13123 - .L_13122)


	//   ....[0]....
.L_13122:
        /*00d0*/ 	.word	0x00000080


	//   ....[1]....
        /*00d4*/ 	.word	0x000046c0


	//   ....[2]....
        /*00d8*/ 	.word	0x000047c0


	//----- nvinfo : EIATTR_MAX_THREADS
	.align		4
.L_13123:
        /*00dc*/ 	.byte	0x04, 0x05
        /*00de*/ 	.short	(.L_13125 - .L_13124)
.L_13124:
        /*00e0*/ 	.word	0x00000100
        /*00e4*/ 	.word	0x00000001
        /*00e8*/ 	.word	0x00000001


	//----- nvinfo : EIATTR_CRS_STACK_SIZE
	.align		4
.L_13125:
        /*00ec*/ 	.byte	0x04, 0x1e
        /*00ee*/ 	.short	(.L_13127 - .L_13126)
.L_13126:
        /*00f0*/ 	.word	0x00000000


	//----- nvinfo : EIATTR_CBANK_PARAM_SIZE
	.align		4
.L_13127:
        /*00f4*/ 	.byte	0x03, 0x19
        /*00f6*/ 	.short	0x0060


	//----- nvinfo : EIATTR_PARAM_CBANK
	.align		4
        /*00f8*/ 	.byte	0x04, 0x0a
        /*00fa*/ 	.short	(.L_13129 - .L_13128)
	.align		4
.L_13128:
        /*00fc*/ 	.word	index@(.nv.constant0._ZN18transformer_engine6detail38cast_transpose_fused_kernel_notalignedILb0ELb1ELb0EfNS_16CTDBiasDActParamI6__halfS3_S3_fEELi2ELi2ENS_5EmptyEXadL_ZNS_5dgeluIffEET_T0_RKS5_EEEEvT3_mmm)
        /*0100*/ 	.short	0x0380
        /*0102*/ 	.short	0x0060


	//----- nvinfo : EIATTR_SW_WAR
	.align		4
.L_13129:
        /*0104*/ 	.byte	0x04, 0x36
        /*0106*/ 	.short	(.L_13131 - .L_13130)
.L_13130:
        /*0108*/ 	.word	0x00000008
.L_13131:


//--------------------- .nv.info._ZN18transformer_engine6detail38cast_transpose_fused_kernel_notalignedILb0ELb1ELb0EfNS_16CTDBiasDActParamI6__halfS3_ffEELi2ELi1ENS_5EmptyEXadL_ZNS_5dgeluIffEET_T0_RKS5_EEEEvT3_mmm --------------------------
	.section	.nv.info._ZN18transformer_engine6detail38cast_transpose_fused_kernel_notalignedILb0ELb1ELb0EfNS_16CTDBiasDActParamI6__halfS3_ffEELi2ELi1ENS_5EmptyEXadL_ZNS_5dgeluIffEET_T0_RKS5_EEEEvT3_mmm,"",@"SHT_CUDA_INFO"
	.sectionflags	@""
	.align	4


	//----- nvinfo : EIATTR_CUDA_API_VERSION
	.align		4
        /*0000*/ 	.byte	0x04, 0x37
        /*0002*/ 	.short	(.L_13133 - .L_13132)
.L_13132:
        /*0004*/ 	.word	0x00000082


	//----- nvinfo : EIATTR_KPARAM_INFO
	.align		4
.L_13133:
        /*0008*/ 	.byte	0x04, 0x17
        /*000a*/ 	.short	(.L_13135 - .L_13134)
.L_13134:
        /*000c*/ 	.word	0x00000000
        /*0010*/ 	.short	0x0003
        /*0012*/ 	.short	0x0058
        /*0014*/ 	.byte	0x00, 0xf0, 0x21, 0x00


	//----- nvinfo : EIATTR_KPARAM_INFO
	.align		4
.L_13135:
        /*0018*/ 	.byte	0x04, 0x17
        /*001a*/ 	.short	(.L_13137 - .L_13136)
.L_13136:
        /*001c*/ 	.word	0x00000000
        /*0020*/ 	.short	0x0002
        /*0022*/ 	.short	0x0050
        /*0024*/ 	.byte	0x00, 0xf0, 0x21, 0x00


	//----- nvinfo : EIATTR_KPARAM_INFO
	.align		4
.L_13137:
        /*0028*/ 	.byte	0x04, 0x17
        /*002a*/ 	.short	(.L_13139 - .L_13138)
.L_13138:
        /*002c*/ 	.word	0x00000000
        /*0030*/ 	.short	0x0001
        /*0032*/ 	.short	0x0048
        /*0034*/ 	.byte	0x00, 0xf0, 0x21, 0x00


	//----- nvinfo : EIATTR_KPARAM_INFO
	.align		4
.L_13139:
        /*0038*/ 	.byte	0x04, 0x17
        /*003a*/ 	.short	(.L_13141 - .L_13140)
.L_13140:
        /*003c*/ 	.word	0x00000000
        /*0040*/ 	.short	0x0000
        /*0042*/ 	.short	0x0000
        /*0044*/ 	.byte	0x00, 0xf0, 0x21, 0x01


	//----- nvinfo : EIATTR_SPARSE_MMA_MASK
	.align		4
.L_13141:
        /*0048*/ 	.byte	0x03, 0x50
        /*004a*/ 	.short	0x0000


	//----- nvinfo : EIATTR_MAXREG_COUNT
	.align		4
        /*004c*/ 	.byte	0x03, 0x1b
        /*004e*/ 	.short	0x00ff


	//----- nvinfo : EIATTR_NUM_BARRIERS
	.align		4
        /*0050*/ 	.byte	0x02, 0x4c
        /*0052*/ 	.byte	0x01
	.zero		1


	//----- nvinfo : EIATTR_MERCURY_ISA_VERSION
	.align		4
        /*0054*/ 	.byte	0x03, 0x5f
        /*0056*/ 	.short	0x0101


	//----- nvinfo : EIATTR_COOP_GROUP_MASK_REGIDS
	.align		4
        /*0058*/ 	.byte	0x04, 0x29
        /*005a*/ 	.short	(.L_13143 - .L_13142)


	//   ....[0]....
.L_13142:
        /*005c*/ 	.word	0xffffffff


	//   ....[1]....
        /*0060*/ 	.word	0xffffffff


	//   ....[2]....
        /*0064*/ 	.word	0xffffffff


	//   ....[3]....
        /*0068*/ 	.word	0xffffffff


	//   ....[4]....
        /*006c*/ 	.word	0xffffffff


	//   ....[5]....
        /*0070*/ 	.word	0xffffffff


	//   ....[6]....
        /*0074*/ 	.word	0xffffffff


	//   ....[7]....
        /*0078*/ 	.word	0xffffffff


	//   ....[8]....
        /*007c*/ 	.word	0x05000004


	//   ....[9]....
        /*0080*/ 	.word	0x05000004


	//   ....[10]....
        /*0084*/ 	.word	0x05000004


	//----- nvinfo : EIATTR_COOP_GROUP_INSTR_OFFSETS
	.align		4
.L_13143:
        /*0088*/ 	.byte	0x04, 0x28
        /*008a*/ 	.short	(.L_13145 - .L_13144)


	//   ....[0]....
.L_13144:
        /*008c*/ 	.word	0x00002e20


	//   ....[1]....
        /*0090*/ 	.word	0x00002e80


	//   ....[2]....
        /*0094*/ 	.word	0x00002ec0


	//   ....[3]....
        /*0098*/ 	.word	0x00002ee0


	//   ....[4]....
        /*009c*/ 	.word	0x00002f00


	//   ....[5]....
        /*00a0*/ 	.word	0x00002ff0


	//   ....[6]....
        /*00a4*/ 	.word	0x00003010


	//   ....[7]....
        /*00a8*/ 	.word	0x00003030


	//   ....[8]....
        /*00ac*/ 	.word	0x00003230


	//   ....[9]....
        /*00b0*/ 	.word	0x000032a0


	//   ....[10]....
        /*00b4*/ 	.word	0x00003310


	//----- nvinfo : EIATTR_VRC_CTA_INIT_COUNT
	.align		4
.L_13145:
        /*00b8*/ 	.byte	0x02, 0x4a
	.zero		1
	.zero		1


	//----- nvinfo : EIATTR_EXIT_INSTR_OFFSETS
	.align		4
        /*00bc*/ 	.byte	0x04, 0x1c
        /*00be*/ 	.short	(.L_13147 - .L_13146)


	//   ....[0]....
.L_13146:
        /*00c0*/ 	.word	0x00000080


	//   ....[1]....
        /*00c4*/ 	.word	0x000030e0


	//   ....[2]....
        /*00c8*/ 	.word	0x000031e0


	//----- nvinfo : EIATTR_MAX_THREADS
	.align		4
.L_13147:
        /*00cc*/ 	.byte	0x04, 0x05
        /*00ce*/ 	.short	(.L_13149 - .L_13148)
.L_13148:
        /*00d0*/ 	.word	0x00000100
        /*00d4*/ 	.word	0x00000001
        /*00d8*/ 	.word	0x00000001


	//----- nvinfo : EIATTR_CRS_STACK_SIZE
	.align		4
.L_13149:
        /*00dc*/ 	.byte	0x04, 0x1e
        /*00de*/ 	.short	(.L_13151 - .L_13150)
.L_13150:
        /*00e0*/ 	.word	0x00000000


	//----- nvinfo : EIATTR_CBANK_PARAM_SIZE
	.align		4
.L_13151:
        /*00e4*/ 	.byte	0x03, 0x19
        /*00e6*/ 	.short	0x0060


	//----- nvinfo : EIATTR_PARAM_CBANK
	.align		4
        /*00e8*/ 	.byte	0x04, 0x0a
        /*00ea*/ 	.short	(.L_13153 - .L_13152)
	.align		4
.L_13152:
        /*00ec*/ 	.word	index@(.nv.constant0._ZN18transformer_engine6detail38cast_transpose_fused_kernel_notalignedILb0ELb1ELb0EfNS_16CTDBiasDActParamI6__halfS3_ffEELi2ELi1ENS_5EmptyEXadL_ZNS_5dgeluIffEET_T0_RKS5_EEEEvT3_mmm)
        /*00f0*/ 	.short	0x0380
        /*00f2*/ 	.short	0x0060


	//----- nvinfo : EIATTR_SW_WAR
	.align		4
.L_13153:
        /*00f4*/ 	.byte	0x04, 0x36
        /*00f6*/ 	.short	(.L_13155 - .L_13154)
.L_13154:
        /*00f8*/ 	.word	0x00000008
.L_13155:


//--------------------- .nv.info._ZN18transformer_engine6detail38cast_transpose_fused_kernel_notalignedILb0ELb1ELb0EfNS_16CTDBiasDActParamIff13__nv_fp8_e4m3fEELi1ELi4ENS_5EmptyEXadL_ZNS_5dgeluIffEET_T0_RKS5_EEEEvT3_mmm --------------------------
	.section	.nv.info._ZN18transformer_engine6detail38cast_transpose_fused_kernel_notalignedILb0ELb1ELb0EfNS_16CTDBiasDActParamIff13__nv_fp8_e4m3fEELi1ELi4ENS_5EmptyEXadL_ZNS_5dgeluIffEET_T0_RKS5_EEEEvT3_mmm,"",@"SHT_CUDA_INFO"
	.sectionflags	@""
	.align	4


	//----- nvinfo : EIATTR_CUDA_API_VERSION
	.align		4
        /*0000*/ 	.byte	0x04, 0x37
        /*0002*/ 	.short	(.L_13157 - .L_13156)
.L_13156:
        /*0004*/ 	.word	0x00000082


	//----- nvinfo : EIATTR_KPARAM_INFO
	.align		4
.L_13157:
        /*0008*/ 	.byte	0x04, 0x17
        /*000a*/ 	.short	(.L_13159 - .L_13158)
.L_13158:
        /*000c*/ 	.word	0x00000000
        /*0010*/ 	.short	0x0003
        /*0012*/ 	.short	0x0058
        /*0014*/ 	.byte	0x00, 0xf0, 0x21, 0x00


	//----- nvinfo : EIATTR_KPARAM_INFO
	.align		4
.L_13159:
        /*0018*/ 	.byte	0x04, 0x17
        /*001a*/ 	.short	(.L_13161 - .L_13160)
.L_13160:
        /*001c*/ 	.word	0x00000000
        /*0020*/ 	.short	0x0002
        /*0022*/ 	.short	0x0050
        /*0024*/ 	.byte	0x00, 0xf0, 0x21, 0x00


	//----- nvinfo : EIATTR_KPARAM_INFO
	.align		4
.L_13161:
        /*0028*/ 	.byte	0x04, 0x17
        /*002a*/ 	.short	(.L_13163 - .L_13162)
.L_13162:
        /*002c*/ 	.word	0x00000000
        /*0030*/ 	.short	0x0001
        /*0032*/ 	.short	0x0048
        /*0034*/ 	.byte	0x00, 0xf0, 0x21, 0x00


	//----- nvinfo : EIATTR_KPARAM_INFO
	.align		4
.L_13163:
        /*0038*/ 	.byte	0x04, 0x17
        /*003a*/ 	.short	(.L_13165 - .L_13164)
.L_13164:
        /*003c*/ 	.word	0x00000000
        /*0040*/ 	.short	0x0000
        /*0042*/ 	.short	0x0000
        /*0044*/ 	.byte	0x00, 0xf0, 0x21, 0x01


	//----- nvinfo : EIATTR_SPARSE_MMA_MASK
	.align		4
.L_13165:
        /*0048*/ 	.byte	0x03, 0x50
        /*004a*/ 	.short	0x0000


	//----- nvinfo : EIATTR_MAXREG_COUNT
	.align		4
        /*004c*/ 	.byte	0x03, 0x1b
        /*004e*/ 	.short	0x00ff


	//----- nvinfo : EIATTR_NUM_BARRIERS
	.align		4
        /*0050*/ 	.byte	0x02, 0x4c
        /*0052*/ 	.byte	0x01
	.zero		1


	//----- nvinfo : EIATTR_MERCURY_ISA_VERSION
	.align		4
        /*0054*/ 	.byte	0x03, 0x5f
        /*0056*/ 	.short	0x0101


	//----- nvinfo : EIATTR_INT_WARP_WIDE_INSTR_OFFSETS
	.align		4
        /*0058*/ 	.byte	0x04, 0x31
        /*005a*/ 	.short	(.L_13167 - .L_13166)


	//   ....[0]....
.L_13166:
        /*005c*/ 	.word	0x000007c0


	//   ....[1]....
        /*0060*/ 	.word	0x00000940


	//   ....[2]....
        /*0064*/ 	.word	0x000019e0


	//   ....[3]....
        /*0068*/ 	.word	0x000028a0


	//----- nvinfo : EIATTR_COOP_GROUP_MASK_REGIDS
	.align		4
.L_13167:
        /*006c*/ 	.byte	0x04, 0x29
        /*006e*/ 	.short	(.L_13169 - .L_13168)


	//   ....[0]....
.L_13168:
        /*0070*/ 	.word	0xffffffff


	//   ....[1]....
        /*0074*/ 	.word	0xffffffff


	//   ....[2]....
        /*0078*/ 	.word	0xffffffff


	//   ....[3]....
        /*007c*/ 	.word	0xffffffff


	//   ....[4]....
        /*0080*/ 	.word	0xffffffff


	//   ....[5]....
        /*0084*/ 	.word	0xffffffff


	//   ....[6]....
        /*0088*/ 	.word	0xffffffff


	//   ....[7]....
        /*008c*/ 	.word	0xffffffff


	//   ....[8]....
        /*0090*/ 	.word	0x05000006


	//   ....[9]....
        /*0094*/ 	.word	0x05000006


	//   ....[10]....
        /*0098*/ 	.word	0x05000006


	//----- nvinfo : EIATTR_COOP_GROUP_INSTR_OFFSETS
	.align		4
.L_13169:
        /*009c*/ 	.byte	0x04, 0x28
        /*009e*/ 	.short	(.L_13171 - .L_13170)


	//   ....[0]....
.L_13170:
        /*00a0*/ 	.word	0x00004900


	//   ....[1]....
        /*00a4*/ 	.word	0x00004980


	//   ....[2]....
        /*00a8*/ 	.word	0x000049b0


	//   ....[3]....
        /*00ac*/ 	.word	0x000049e0


	//   ....[4]....
        /*00b0*/ 	.word	0x00004a00


	//   ....[5]....
        /*00b4*/ 	.word	0x00004af0


	//   ....[6]....
        /*00b8*/ 	.word	0x00004b10


	//   ....[7]....
        /*00bc*/ 	.word	0x00004b30


	//   ....[8]....
        /*00c0*/ 	.word	0x00004d40


	//   ....[9]....
        /*00c4*/ 	.word	0x00004db0


	//   ....[10]....
        /*00c8*/ 	.word	0x00004e20


	//----- nvinfo : EIATTR_VRC_CTA_INIT_COUNT
	.align		4
.L_13171:
        /*00cc*/ 	.byte	0x02, 0x4a
	.zero		1
	.zero		1


	//----- nvinfo : EIATTR_EXIT_INSTR_OFFSETS
	.align		4
        /*00d0*/ 	.byte	0x04, 0x1c
        /*00d2*/ 	.short	(.L_13173 - .L_13172)


	//   ....[0]....
.L_13172:
        /*00d4*/ 	.word	0x00000080


	//   ....[1]....
        /*00d8*/ 	.word	0x00004bf0


	//   ....[2]....
        /*00dc*/ 	.word	0x00004cf0


	//----- nvinfo : EIATTR_MAX_THREADS
	.align		4
.L_13173:
        /*00e0*/ 	.byte	0x04, 0x05
        /*00e2*/ 	.short	(.L_13175 - .L_13174)
.L_13174:
        /*00e4*/ 	.word	0x00000100
        /*00e8*/ 	.word	0x00000001
        /*00ec*/ 	.word	0x00000001


	//----- nvinfo : EIATTR_CRS_STACK_SIZE
	.align		4
.L_13175:
        /*00f0*/ 	.byte	0x04, 0x1e
        /*00f2*/ 	.short	(.L_13177 - .L_13176)
.L_13176:
        /*00f4*/ 	.word	0x00000000


	//----- nvinfo : EIATTR_CBANK_PARAM_SIZE
	.align		4
.L_13177:
        /*00f8*/ 	.byte	0x03, 0x19
        /*00fa*/ 	.short	0x0060


	//----- nvinfo : EIATTR_PARAM_CBANK
	.align		4
        /*00fc*/ 	.byte	0x04, 0x0a
        /*00fe*/ 	.short	(.L_13179 - .L_13178)
	.align		4
.L_13178:
        /*0100*/ 	.word	index@(.nv.constant0._ZN18transformer_engine6detail38cast_transpose_fused_kernel_notalignedILb0ELb1ELb0EfNS_16CTDBiasDActParamIff13__nv_fp8_e4m3fEELi1ELi4ENS_5EmptyEXadL_ZNS_5dgeluIffEET_T0_RKS5_EEEEvT3_mmm)
        /*0104*/ 	.short	0x0380
        /*0106*/ 	.short	0x0060


	//----- nvinfo : EIATTR_SW_WAR
	.align		4
.L_13179:
        /*0108*/ 	.byte	0x04, 0x36
        /*010a*/ 	.short	(.L_13181 - .L_13180)
.L_13180:
        /*010c*/ 	.word	0x00000008
.L_13181:


//--------------------- .nv.info._ZN18transformer_engine6detail38cast_transpose_fused_kernel_notalignedILb0ELb1ELb0EfNS_16CTDBiasDActParamIff13__nv_fp8_e5m2fEELi1ELi4ENS_5EmptyEXadL_ZNS_5dgeluIffEET_T0_RKS5_EEEEvT3_mmm --------------------------
	.section	.nv.info._ZN18transformer_engine6detail38cast_transpose_fused_kernel_notalignedILb0ELb1ELb0EfNS_16CTDBiasDActParamIff13__nv_fp8_e5m2fEELi1ELi4ENS_5EmptyEXadL_ZNS_5dgeluIffEET_T0_RKS5_EEEEvT3_mmm,"",@"SHT_CUDA_INFO"
	.sectionflags	@""
	.align	4


	//----- nvinfo : EIATTR_CUDA_API_VERSION
	.align		4
        /*0000*/ 	.byte	0x04, 0x37
        /*0002*/ 	.short	(.L_13183 - .L_13182)
.L_13182:
        /*0004*/ 	.word	0x00000082


	//----- nvinfo : EIATTR_KPARAM_INFO
	.align		4
.L_13183:
        /*0008*/ 	.byte	0x04, 0x17
        /*000a*/ 	.short	(.L_13185 - .L_13184)
.L_13184:
        /*000c*/ 	.word	0x00000000
        /*0010*/ 	.short	0x0003
        /*0012*/ 	.short	0x0058
        /*0014*/ 	.byte	0x00, 0xf0, 0x21, 0x00


	//----- nvinfo : EIATTR_KPARAM_INFO
	.align		4
.L_13185:
        /*0018*/ 	.byte	0x04, 0x17
        /*001a*/ 	.short	(.L_13187 - .L_13186)
.L_13186:
        /*001c*/ 	.word	0x00000000
        /*0020*/ 	.short	0x0002
        /*0022*/ 	.short	0x0050
        /*0024*/ 	.byte	0x00, 0xf0, 0x21, 0x00


	//----- nvinfo : EIATTR_KPARAM_INFO
	.align		4
.L_13187:
        /*0028*/ 	.byte	0x04, 0x17
        /*002a*/ 	.short	(.L_13189 - .L_13188)
.L_13188:
        /*002c*/ 	.word	0x00000000
        /*0030*/ 	.short	0x0001
        /*0032*/ 	.short	0x0048
        /*0034*/ 	.byte	0x00, 0xf0, 0x21, 0x00


	//----- nvinfo : EIATTR_KPARAM_INFO
	.align		4
.L_13189:
        /*0038*/ 	.byte	0x04, 0x17
        /*003a*/ 	.short	(.L_13191 - .L_13190)
.L_13190:
        /*003c*/ 	.word	0x00000000
        /*0040*/ 	.short	0x0000
        /*0042*/ 	.short	0x0000
        /*0044*/ 	.byte	0x00, 0xf0, 0x21, 0x01


	//----- nvinfo : EIATTR_SPARSE_MMA_MASK
	.align		4
.L_13191:
        /*0048*/ 	.byte	0x03, 0x50
        /*004a*/ 	.short	0x0000


	//----- nvinfo : EIATTR_MAXREG_COUNT
	.align		4
        /*004c*/ 	.byte	0x03, 0x1b
        /*004e*/ 	.short	0x00ff


	//----- nvinfo : EIATTR_NUM_BARRIERS
	.align		4
        /*0050*/ 	.byte	0x02, 0x4c
        /*0052*/ 	.byte	0x01
	.zero		1


	//----- nvinfo : EIATTR_MERCURY_ISA_VERSION
	.align		4
        /*0054*/ 	.byte	0x03, 0x5f
        /*0056*/ 	.short	0x0101


	//----- nvinfo : EIATTR_INT_WARP_WIDE_INSTR_OFFSETS
	.align		4
        /*0058*/ 	.byte	0x04, 0x31
        /*005a*/ 	.short	(.L_13193 - .L_13192)


	//   ....[0]....
.L_13192:
        /*005c*/ 	.word	0x000007c0


	//   ....[1]....
        /*0060*/ 	.word	0x00000940


	//   ....[2]....
        /*0064*/ 	.word	0x000019e0


	//   ....[3]....
        /*0068*/ 	.word	0x000028a0


	//----- nvinfo : EIATTR_COOP_GROUP_MASK_REGIDS
	.align		4
.L_13193:
        /*006c*/ 	.byte	0x04, 0x29
        /*006e*/ 	.short	(.L_13195 - .L_13194)


	//   ....[0]....
.L_13194:
        /*0070*/ 	.word	0xffffffff


	//   ....[1]....
        /*0074*/ 	.word	0xffffffff


	//   ....[2]....
        /*0078*/ 	.word	0xffffffff


	//   ....[3]....
        /*007c*/ 	.word	0xffffffff


	//   ....[4]....
        /*0080*/ 	.word	0xffffffff


	//   ....[5]....
        /*0084*/ 	.word	0xffffffff


	//   ....[6]....
        /*0088*/ 	.word	0xffffffff


	//   ....[7]....
        /*008c*/ 	.word	0xffffffff


	//   ....[8]....
        /*0090*/ 	.word	0x05000006


	//   ....[9]....
        /*0094*/ 	.word	0x05000006


	//   ....[10]....
        /*0098*/ 	.word	0x05000006


	//----- nvinfo : EIATTR_COOP_GROUP_INSTR_OFFSETS
	.align		4
.L_13195:
        /*009c*/ 	.byte	0x04, 0x28
        /*009e*/ 	.short	(.L_13197 - .L_13196)


	//   ....[0]....
.L_13196:
        /*00a0*/ 	.word	0x00004900


	//   ....[1]....
        /*00a4*/ 	.word	0x00004980


	//   ....[2]....
        /*00a8*/ 	.word	0x000049b0


	//   ....[3]....
        /*00ac*/ 	.word	0x000049e0


	//   ....[4]....
        /*00b0*/ 	.word	0x00004a00


	//   ....[5]....
        /*00b4*/ 	.word	0x00004af0


	//   ....[6]....
        /*00b8*/ 	.word	0x00004b10


	//   ....[7]....
        /*00bc*/ 	.word	0x00004b30


	//   ....[8]....
        /*00c0*/ 	.word	0x00004d40


	//   ....[9]....
        /*00c4*/ 	.word	0x00004db0


	//   ....[10]....
        /*00c8*/ 	.word	0x00004e20


	//----- nvinfo : EIATTR_VRC_CTA_INIT_COUNT
	.align		4
.L_13197:
        /*00cc*/ 	.byte	0x02, 0x4a
	.zero		1
	.zero		1


	//----- nvinfo : EIATTR_EXIT_INSTR_OFFSETS
	.align		4
        /*00d0*/ 	.byte	0x04, 0x1c
        /*00d2*/ 	.short	(.L_13199 - .L_13198)


	//   ....[0]....
.L_13198:
        /*00d4*/ 	.word	0x00000080


	//   ....[1]....
        /*00d8*/ 	.word	0x00004bf0


	//   ....[2]....
        /*00dc*/ 	.word	0x00004cf0


	//----- nvinfo : EIATTR_MAX_THREADS
	.align		4
.L_13199:
        /*00e0*/ 	.byte	0x04, 0x05
        /*00e2*/ 	.short	(.L_13201 - .L_13200)
.L_13200:
        /*00e4*/ 	.word	0x00000100
        /*00e8*/ 	.word	0x00000001
        /*00ec*/ 	.word	0x00000001


	//----- nvinfo : EIATTR_CRS_STACK_SIZE
	.align		4
.L_13201:
        /*00f0*/ 	.byte	0x04, 0x1e
        /*00f2*/ 	.short	(.L_13203 - .L_13202)
.L_13202:
        /*00f4*/ 	.word	0x00000000


	//----- nvinfo : EIATTR_CBANK_PARAM_SIZE
	.align		4
.L_13203:
        /*00f8*/ 	.byte	0x03, 0x19
        /*00fa*/ 	.short	0x0060


	//----- nvinfo : EIATTR_PARAM_CBANK
	.align		4
        /*00fc*/ 	.byte	0x04, 0x0a
        /*00fe*/ 	.short	(.L_13205 - .L_13204)
	.align		4
.L_13204:
        /*0100*/ 	.word	index@(.nv.constant0._ZN18transformer_engine6detail38cast_transpose_fused_kernel_notalignedILb0ELb1ELb0EfNS_16CTDBiasDActParamIff13__nv_fp8_e5m2fEELi1ELi4ENS_5EmptyEXadL_ZNS_5dgeluIffEET_T0_RKS5_EEEEvT3_mmm)
        /*0104*/ 	.short	0x0380
        /*0106*/ 	.short	0x0060


	//----- nvinfo : EIATTR_SW_WAR
	.align		4
.L_13205:
        /*0108*/ 	.byte	0x04, 0x36
        /*010a*/ 	.short	(.L_13207 - .L_13206)
.L_13206:
        /*010c*/ 	.word	0x00000008
.L_13207:


//--------------------- .nv.info._ZN18transformer_engine6detail38cast_transpose_fused_kernel_notalignedILb0ELb1ELb0EfNS_16CTDBiasDActParamIff13__nv_bfloat16fEELi1ELi2ENS_5EmptyEXadL_ZNS_5dgeluIffEET_T0_RKS5_EEEEvT3_mmm --------------------------
	.section	.nv.info._ZN18transformer_engine6detail38cast_transpose_fused_kernel_notalignedILb0ELb1ELb0EfNS_16CTDBiasDActParamIff13__nv_bfloat16fEELi1ELi2ENS_5EmptyEXadL_ZNS_5dgeluIffEET_T0_RKS5_EEEEvT3_mmm,"",@"SHT_CUDA_INFO"
	.sectionflags	@""
	.align	4


	//----- nvinfo : EIATTR_CUDA_API_VERSION
	.align		4
        /*0000*/ 	.byte	0x04, 0x37
        /*0002*/ 	.short	(.L_13209 - .L_13208)
.L_13208:
        /*0004*/ 	.word	0x00000082


	//----- nvinfo : EIATTR_KPARAM_INFO
	.align		4
.L_13209:
        /*0008*/ 	.byte	0x04, 0x17
        /*000a*/ 	.short	(.L_13211 - .L_13210)
.L_13210:
        /*000c*/ 	.word	0x00000000
        /*0010*/ 	.short	0x0003
        /*0012*/ 	.short	0x0058
        /*0014*/ 	.byte	0x00, 0xf0, 0x21, 0x00


	//----- nvinfo : EIATTR_KPARAM_INFO
	.align		4
.L_13211:
        /*0018*/ 	.byte	0x04, 0x17
        /*001a*/ 	.short	(.L_13213 - .L_13212)
.L_13212:
        /*001c*/ 	.word	0x00000000
        /*0020*/ 	.short	0x0002
        /*0022*/ 	.short	0x0050
        /*0024*/ 	.byte	0x00, 0xf0, 0x21, 0x00


	//----- nvinfo : EIATTR_KPARAM_INFO
	.align		4
.L_13213:
        /*0028*/ 	.byte	0x04, 0x17
        /*002a*/ 	.short	(.L_13215 - .L_13214)
.L_13214:
        /*002c*/ 	.word	0x00000000
        /*0030*/ 	.short	0x0001
        /*0032*/ 	.short	0x0048
        /*0034*/ 	.byte	0x00, 0xf0, 0x21, 0x00


	//----- nvinfo : EIATTR_KPARAM_INFO
	.align		4
.L_13215:
        /*0038*/ 	.byte	0x04, 0x17
        /*003a*/ 	.short	(.L_13217 - .L_13216)
.L_13216:
        /*003c*/ 	.word	0x00000000
        /*0040*/ 	.short	0x0000
        /*0042*/ 	.short	0x0000
        /*0044*/ 	.byte	0x00, 0xf0, 0x21, 0x01


	//----- nvinfo : EIATTR_SPARSE_MMA_MASK
	.align		4
.L_13217:
        /*0048*/ 	.byte	0x03, 0x50
        /*004a*/ 	.short	0x0000


	//----- nvinfo : EIATTR_MAXREG_COUNT
	.align		4
        /*004c*/ 	.byte	0x03, 0x1b
        /*004e*/ 	.short	0x00ff


	//----- nvinfo : EIATTR_NUM_BARRIERS
	.align		4
        /*0050*/ 	.byte	0x02, 0x4c
        /*0052*/ 	.byte	0x01
	.zero		1


	//----- nvinfo : EIATTR_MERCURY_ISA_VERSION
	.align		4
        /*0054*/ 	.byte	0x03, 0x5f
        /*0056*/ 	.short	0x0101


	//----- nvinfo : EIATTR_INT_WARP_WIDE_INSTR_OFFSETS
	.align		4
        /*0058*/ 	.byte	0x04, 0x31
        /*005a*/ 	.short	(.L_13219 - .L_13218)


	//   ....[0]....
.L_13218:
        /*005c*/ 	.word	0x000007b0


	//   ....[1]....
        /*0060*/ 	.word	0x00001090


	//   ....[2]....
        /*0064*/ 	.word	0x00001a00


	//----- nvinfo : EIATTR_COOP_GROUP_MASK_REGIDS
	.align		4
.L_13219:
        /*0068*/ 	.byte	0x04, 0x29
        /*006a*/ 	.short	(.L_13221 - .L_13220)


	//   ....[0]....
.L_13220:
        /*006c*/ 	.word	0xffffffff


	//   ....[1]....
        /*0070*/ 	.word	0xffffffff


	//   ....[2]....
        /*0074*/ 	.word	0xffffffff


	//   ....[3]....
        /*0078*/ 	.word	0xffffffff


	//   ....[4]....
        /*007c*/ 	.word	0xffffffff


	//   ....[5]....
        /*0080*/ 	.word	0xffffffff


	//   ....[6]....
        /*0084*/ 	.word	0xffffffff


	//   ....[7]....
        /*0088*/ 	.word	0xffffffff


	//   ....[8]....
        /*008c*/ 	.word	0x05000006


	//   ....[9]....
        /*0090*/ 	.word	0x05000006


	//   ....[10]....
        /*0094*/ 	.word	0x05000006


	//----- nvinfo : EIATTR_COOP_GROUP_INSTR_OFFSETS
	.align		4
.L_13221:
        /*0098*/ 	.byte	0x04, 0x28
        /*009a*/ 	.short	(.L_13223 - .L_13222)


	//   ....[0]....
.L_13222:
        /*009c*/ 	.word	0x00002a20


	//   ....[1]....
        /*00a0*/ 	.word	0x00002a80


	//   ....[2]....
        /*00a4*/ 	.word	0x00002ac0


	//   ....[3]....
        /*00a8*/ 	.word	0x00002ae0


	//   ....[4]....
        /*00ac*/ 	.word	0x00002b00


	//   ....[5]....
        /*00b0*/ 	.word	0x00002bf0


	//   ....[6]....
        /*00b4*/ 	.word	0x00002c10


	//   ....[7]....
        /*00b8*/ 	.word	0x00002c30


	//   ....[8]....
        /*00bc*/ 	.word	0x00002e30


	//   ....[9]....
        /*00c0*/ 	.word	0x00002ea0


	//   ....[10]....
        /*00c4*/ 	.word	0x00002f10


	//----- nvinfo : EIATTR_VRC_CTA_INIT_COUNT
	.align		4
.L_13223:
        /*00c8*/ 	.byte	0x02, 0x4a
	.zero		1
	.zero		1


	//----- nvinfo : EIATTR_EXIT_INSTR_OFFSETS
	.align		4
        /*00cc*/ 	.byte	0x04, 0x1c
        /*00ce*/ 	.short	(.L_13225 - .L_13224)


	//   ....[0]....
.L_13224:
        /*00d0*/ 	.word	0x00000080


	//   ....[1]....
        /*00d4*/ 	.word	0x00002ce0


	//   ....[2]....
        /*00d8*/ 	.word	0x00002de0


	//----- nvinfo : EIATTR_MAX_THREADS
	.align		4
.L_13225:
        /*00dc*/ 	.byte	0x04, 0x05
        /*00de*/ 	.short	(.L_13227 - .L_13226)
.L_13226:
        /*00e0*/ 	.word	0x00000100
        /*00e4*/ 	.word	0x00000001
        /*00e8*/ 	.word	0x00000001


	//----- nvinfo : EIATTR_CRS_STACK_SIZE
	.align		4
.L_13227:
        /*00ec*/ 	.byte	0x04, 0x1e
        /*00ee*/ 	.short	(.L_13229 - .L_13228)
.L_13228:
        /*00f0*/ 	.word	0x00000000


	//----- nvinfo : EIATTR_CBANK_PARAM_SIZE
	.align		4
.L_13229:
        /*00f4*/ 	.byte	0x03, 0x19
        /*00f6*/ 	.short	0x0060


	//----- nvinfo : EIATTR_PARAM_CBANK
	.align		4
        /*00f8*/ 	.byte	0x04, 0x0a
        /*00fa*/ 	.short	(.L_13231 - .L_13230)
	.align		4
.L_13230:
        /*00fc*/ 	.word	index@(.nv.constant0._ZN18transformer_engine6detail38cast_transpose_fused_kernel_notalignedILb0ELb1ELb0EfNS_16CTDBiasDActParamIff13__nv_bfloat16fEELi1ELi2ENS_5EmptyEXadL_ZNS_5dgeluIffEET_T0_RKS5_EEEEvT3_mmm)
        /*0100*/ 	.short	0x0380
        /*0102*/ 	.short	0x0060


	//----- nvinfo : EIATTR_SW_WAR
	.align		4
.L_13231:
        /*0104*/ 	.byte	0x04, 0x36
        /*0106*/ 	.short	(.L_13233 - .L_13232)
.L_13232:
        /*0108*/ 	.word	0x00000008
.L_13233:


//--------------------- .nv.info._ZN18transformer_engine6detail38cast_transpose_fused_kernel_notalignedILb0ELb1ELb0EfNS_16CTDBiasDActParamIff6__halffEELi1ELi2ENS_5EmptyEXadL_ZNS_5dgeluIffEET_T0_RKS5_EEEEvT3_mmm --------------------------
	.section	.nv.info._ZN18transformer_engine6detail38cast_transpose_fused_kernel_notalignedILb0ELb1ELb0EfNS_16CTDBiasDActParamIff6__halffEELi1ELi2ENS_5EmptyEXadL_ZNS_5dgeluIffEET_T0_RKS5_EEEEvT3_mmm,"",@"SHT_CUDA_INFO"
	.sectionflags	@""
	.align	4


	//----- nvinfo : EIATTR_CUDA_API_VERSION
	.align		4
        /*0000*/ 	.byte	0x04, 0x37
        /*0002*/ 	.short	(.L_13235 - .L_13234)
.L_13234:
        /*0004*/ 	.word	0x00000082


	//----- nvinfo : EIATTR_KPARAM_INFO
	.align		4
.L_13235:
        /*0008*/ 	.byte	0x04, 0x17
        /*000a*/ 	.short	(.L_13237 - .L_13236)
.L_13236:
        /*000c*/ 	.word	0x00000000
        /*0010*/ 	.short	0x0003
        /*0012*/ 	.short	0x0058
        /*0014*/ 	.byte	0x00, 0xf0, 0x21, 0x00


	//----- nvinfo : EIATTR_KPARAM_INFO
	.align		4
.L_13237:
        /*0018*/ 	.byte	0x04, 0x17
        /*001a*/ 	.short	(.L_13239 - .L_13238)
.L_13238:
        /*001c*/ 	.word	0x00000000
        /*0020*/ 	.short	0x0002
        /*0022*/ 	.short	0x0050
        /*0024*/ 	.byte	0x00, 0xf0, 0x21, 0x00


	//----- nvinfo : EIATTR_KPARAM_INFO
	.align		4
.L_13239:
        /*0028*/ 	.byte	0x04, 0x17
        /*002a*/ 	.short	(.L_13241 - .L_13240)
.L_13240:
        /*002c*/ 	.word	0x00000000
        /*0030*/ 	.short	0x0001
        /*0032*/ 	.short	0x0048
        /*0034*/ 	.byte	0x00, 0xf0, 0x21, 0x00


	//----- nvinfo : EIATTR_KPARAM_INFO
	.align		4
.L_13241:
        /*0038*/ 	.byte	0x04, 0x17
        /*003a*/ 	.short	(.L_13243 - .L_13242)
.L_13242:
        /*003c*/ 	.word	0x00000000
        /*0040*/ 	.short	0x0000
        /*0042*/ 	.short	0x0000
        /*0044*/ 	.byte	0x00, 0xf0, 0x21, 0x01


	//----- nvinfo : EIATTR_SPARSE_MMA_MASK
	.align		4
.L_13243:
        /*0048*/ 	.byte	0x03, 0x50
        /*004a*/ 	.short	0x0000


	//----- nvinfo : EIATTR_MAXREG_COUNT
	.align		4
        /*004c*/ 	.byte	0x03, 0x1b
        /*004e*/ 	.short	0x00ff


	//----- nvinfo : EIATTR_NUM_BARRIERS
	.align		4
        /*0050*/ 	.byte	0x02, 0x4c
        /*0052*/ 	.byte	0x01
	.zero		1


	//----- nvinfo : EIATTR_MERCURY_ISA_VERSION
	.align		4
        /*0054*/ 	.byte	0x03, 0x5f
        /*0056*/ 	.short	0x0101


	//----- nvinfo : EIATTR_INT_WARP_WIDE_INSTR_OFFSETS
	.align		4
        /*0058*/ 	.byte	0x04, 0x31
        /*005a*/ 	.short	(.L_13245 - .L_13244)


	//   ....[0]....
.L_13244:
        /*005c*/ 	.word	0x000007b0


	//   ....[1]....
        /*0060*/ 	.word	0x00001090


	//   ....[2]....
        /*0064*/ 	.word	0x00001a00


	//----- nvinfo : EIATTR_COOP_GROUP_MASK_REGIDS
	.align		4
.L_13245:
        /*0068*/ 	.byte	0x04, 0x29
        /*006a*/ 	.short	(.L_13247 - .L_13246)


	//   ....[0]....
.L_13246:
        /*006c*/ 	.word	0xffffffff


	//   ....[1]....
        /*0070*/ 	.word	0xffffffff


	//   ....[2]....
        /*0074*/ 	.word	0xffffffff


	//   ....[3]....
        /*0078*/ 	.word	0xffffffff


	//   ....[4]....
        /*007c*/ 	.word	0xffffffff


	//   ....[5]....
        /*0080*/ 	.word	0xffffffff


	//   ....[6]....
        /*0084*/ 	.word	0xffffffff


	//   ....[7]....
        /*0088*/ 	.word	0xffffffff


	//   ....[8]....
        /*008c*/ 	.word	0x05000006


	//   ....[9]....
        /*0090*/ 	.word	0x05000006


	//   ....[10]....
        /*0094*/ 	.word	0x05000006


	//----- nvinfo : EIATTR_COOP_GROUP_INSTR_OFFSETS
	.align		4
.L_13247:
        /*0098*/ 	.byte	0x04, 0x28
        /*009a*/ 	.short	(.L_13249 - .L_13248)


	//   ....[0]....
.L_13248:
        /*009c*/ 	.word	0x00002a20


	//   ....[1]....
        /*00a0*/ 	.word	0x00002a80


	//   ....[2]....
        /*00a4*/ 	.word	0x00002ac0


	//   ....[3]....
        /*00a8*/ 	.word	0x00002ae0


	//   ....[4]....
        /*00ac*/ 	.word	0x00002b00


	//   ....[5]....
        /*00b0*/ 	.word	0x00002bf0


	//   ....[6]....
        /*00b4*/ 	.word	0x00002c10


	//   ....[7]....
        /*00b8*/ 	.word	0x00002c30


	//   ....[8]....
        /*00bc*/ 	.word	0x00002e30


	//   ....[9]....
        /*00c0*/ 	.word	0x00002ea0


	//   ....[10]....
        /*00c4*/ 	.word	0x00002f10


	//----- nvinfo : EIATTR_VRC_CTA_INIT_COUNT
	.align		4
.L_13249:
        /*00c8*/ 	.byte	0x02, 0x4a
	.zero		1
	.zero		1


	//----- nvinfo : EIATTR_EXIT_INSTR_OFFSETS
	.align		4
        /*00cc*/ 	.byte	0x04, 0x1c
        /*00ce*/ 	.short	(.L_13251 - .L_13250)


	//   ....[0]....
.L_13250:
        /*00d0*/ 	.word	0x00000080


	//   ....[1]....
        /*00d4*/ 	.word	0x00002ce0


	//   ....[2]....
        /*00d8*/ 	.word	0x00002de0


	//----- nvinfo : EIATTR_MAX_THREADS
	.align		4
.L_13251:
        /*00dc*/ 	.byte	0x04, 0x05
        /*00de*/ 	.short	(.L_13253 - .L_13252)
.L_13252:
        /*00e0*/ 	.word	0x00000100
        /*00e4*/ 	.word	0x00000001
        /*00e8*/ 	.word	0x00000001


	//----- nvinfo : EIATTR_CRS_STACK_SIZE
	.align		4
.L_13253:
        /*00ec*/ 	.byte	0x04, 0x1e
        /*00ee*/ 	.short	(.L_13255 - .L_13254)
.L_13254:
        /*00f0*/ 	.word	0x00000000


	//----- nvinfo : EIATTR_CBANK_PARAM_SIZE
	.align		4
.L_13255:
        /*00f4*/ 	.byte	0x03, 0x19
        /*00f6*/ 	.short	0x0060


	//----- nvinfo : EIATTR_PARAM_CBANK
	.align		4
        /*00f8*/ 	.byte	0x04, 0x0a
        /*00fa*/ 	.short	(.L_13257 - .L_13256)
	.align		4
.L_13256:
        /*00fc*/ 	.word	index@(.nv.constant0._ZN18transformer_engine6detail38cast_transpose_fused_kernel_notalignedILb0ELb1ELb0EfNS_16CTDBiasDActParamIff6__halffEELi1ELi2ENS_5EmptyEXadL_ZNS_5dgeluIffEET_T0_RKS5_EEEEvT3_mmm)
        /*0100*/ 	.short	0x0380
        /*0102*/ 	.short	0x0060


	//----- nvinfo : EIATTR_SW_WAR
	.align		4
.L_13257:
        /*0104*/ 	.byte	0x04, 0x36
        /*0106*/ 	.short	(.L_13259 - .L_13258)
.L_13258:
        /*0108*/ 	.word	0x00000008
.L_13259:


//--------------------- .nv.info._ZN18transformer_engine6detail38cast_transpose_fused_kernel_notalignedILb0ELb1ELb0EfNS_16CTDBiasDActParamIffffEELi1ELi1ENS_5EmptyEXadL_ZNS_5dgeluIffEET_T0_RKS4_EEEEvT3_mmm --------------------------
	.section	.nv.info._ZN18transformer_engine6detail38cast_transpose_fused_kernel_notalignedILb0ELb1ELb0EfNS_16CTDBiasDActParamIffffEELi1ELi1ENS_5EmptyEXadL_ZNS_5dgeluIffEET_T0_RKS4_EEEEvT3_mmm,"",@"SHT_CUDA_INFO"
	.sectionflags	@""
	.align	4


	//----- nvinfo : EIATTR_CUDA_API_VERSION
	.align		4
        /*0000*/ 	.byte	0x04, 0x37
        /*0002*/ 	.short	(.L_13261 - .L_13260)
.L_13260:
        /*0004*/ 	.word	0x00000082


	//----- nvinfo : EIATTR_KPARAM_INFO
	.align		4
.L_13261:
        /*0008*/ 	.byte	0x04, 0x17
        /*000a*/ 	.short	(.L_13263 - .L_13262)
.L_13262:
        /*000c*/ 	.word	0x00000000
        /*0010*/ 	.short	0x0003
        /*0012*/ 	.short	0x0058
        /*0014*/ 	.byte	0x00, 0xf0, 0x21, 0x00


	//----- nvinfo : EIATTR_KPARAM_INFO
	.align		4
.L_13263:
        /*0018*/ 	.byte	0x04, 0x17
        /*001a*/ 	.short	(.L_13265 - .L_13264)
.L_13264:
        /*001c*/ 	.word	0x00000000
        /*0020*/ 	.short	0x0002
        /*0022*/ 	.short	0x0050
        /*0024*/ 	.byte	0x00, 0xf0, 0x21, 0x00


	//----- nvinfo : EIATTR_KPARAM_INFO
	.align		4
.L_13265:
        /*0028*/ 	.byte	0x04, 0x17
        /*002a*/ 	.short	(.L_13267 - .L_13266)
.L_13266:
        /*002c*/ 	.word	0x00000000
        /*0030*/ 	.short	0x0001
        /*0032*/ 	.short	0x0048
        /*0034*/ 	.byte	0x00, 0xf0, 0x21, 0x00


	//----- nvinfo : EIATTR_KPARAM_INFO
	.align		4
.L_13267:
        /*0038*/ 	.byte	0x04, 0x17
        /*003a*/ 	.short	(.L_13269 - .L_13268)
.L_13268:
        /*003c*/ 	.word	0x00000000
        /*0040*/ 	.short	0x0000
        /*0042*/ 	.short	0x0000
        /*0044*/ 	.byte	0x00, 0xf0, 0x21, 0x01


	//----- nvinfo : EIATTR_SPARSE_MMA_MASK
	.align		4
.L_13269:
        /*0048*/ 	.byte	0x03, 0x50
        /*004a*/ 	.short	0x0000


	//----- nvinfo : EIATTR_MAXREG_COUNT
	.align		4
        /*004c*/ 	.byte	0x03, 0x1b
        /*004e*/ 	.short	0x00ff


	//----- nvinfo : EIATTR_NUM_BARRIERS
	.align		4
        /*0050*/ 	.byte	0x02, 0x4c
        /*0052*/ 	.byte	0x01
	.zero		1


	//----- nvinfo : EIATTR_MERCURY_ISA_VERSION
	.align		4
        /*0054*/ 	.byte	0x03, 0x5f
        /*0056*/ 	.short	0x0101


	//----- nvinfo : EIATTR_COOP_GROUP_MASK_REGIDS
	.align		4
        /*0058*/ 	.byte	0x04, 0x29
        /*005a*/ 	.short	(.L_13271 - .L_13270)


	//   ....[0]....
.L_13270:
        /*005c*/ 	.word	0xffffffff


	//   ....[1]....
        /*0060*/ 	.word	0xffffffff


	//   ....[2]....
        /*0064*/ 	.word	0xffffffff


	//   ....[3]....
        /*0068*/ 	.word	0xffffffff


	//   ....[4]....
        /*006c*/ 	.word	0xffffffff


	//   ....[5]....
        /*0070*/ 	.word	0xffffffff


	//   ....[6]....
        /*0074*/ 	.word	0xffffffff


	//   ....[7]....
        /*0078*/ 	.word	0xffffffff


	//   ....[8]....
        /*007c*/ 	.word	0x05000004


	//   ....[9]....
        /*0080*/ 	.word	0x05000004


	//   ....[10]....
        /*0084*/ 	.word	0x05000004


	//----- nvinfo : EIATTR_COOP_GROUP_INSTR_OFFSETS
	.align		4
.L_13271:
        /*0088*/ 	.byte	0x04, 0x28
        /*008a*/ 	.short	(.L_13273 - .L_13272)


	//   ....[0]....
.L_13272:
        /*008c*/ 	.word	0x00001b90


	//   ....[1]....
        /*0090*/ 	.word	0x00001bf0


	//   ....[2]....
        /*0094*/ 	.word	0x00001c30


	//   ....[3]....
        /*0098*/ 	.word	0x00001c50


	//   ....[4]....
        /*009c*/ 	.word	0x00001c70


	//   ....[5]....
        /*00a0*/ 	.word	0x00001d60


	//   ....[6]....
        /*00a4*/ 	.word	0x00001d80


	//   ....[7]....
        /*00a8*/ 	.word	0x00001da0


	//   ....[8]....
        /*00ac*/ 	.word	0x00001fa0


	//   ....[9]....
        /*00b0*/ 	.word	0x00002010


	//   ....[10]....
        /*00b4*/ 	.word	0x00002080


	//----- nvinfo : EIATTR_VRC_CTA_INIT_COUNT
	.align		4
.L_13273:
        /*00b8*/ 	.byte	0x02, 0x4a
	.zero		1
	.zero		1


	//----- nvinfo : EIATTR_EXIT_INSTR_OFFSETS
	.align		4
        /*00bc*/ 	.byte	0x04, 0x1c
        /*00be*/ 	.short	(.L_13275 - .L_13274)


	//   ....[0]....
.L_13274:
        /*00c0*/ 	.word	0x00000080


	//   ....[1]....
        /*00c4*/ 	.word	0x00001e50


	//   ....[2]....
        /*00c8*/ 	.word	0x00001f50


	//----- nvinfo : EIATTR_MAX_THREADS
	.align		4
.L_13275:
        /*00cc*/ 	.byte	0x04, 0x05
        /*00ce*/ 	.short	(.L_13277 - .L_13276)
.L_13276:
        /*00d0*/ 	.word	0x00000100
        /*00d4*/ 	.word	0x00000001
        /*00d8*/ 	.word	0x00000001


	//----- nvinfo : EIATTR_CRS_STACK_SIZE
	.align		4
.L_13277:
        /*00dc*/ 	.byte	0x04, 0x1e
        /*00de*/ 	.short	(.L_13279 - .L_13278)
.L_13278:
        /*00e0*/ 	.word	0x00000000


	//----- nvinfo : EIATTR_CBANK_PARAM_SIZE
	.align		4
.L_13279:
        /*00e4*/ 	.byte	0x03, 0x19
        /*00e6*/ 	.short	0x0060


	//----- nvinfo : EIATTR_PARAM_CBANK
	.align		4
        /*00e8*/ 	.byte	0x04, 0x0a
        /*00ea*/ 	.short	(.L_13281 - .L_13280)
	.align		4
.L_13280:
        /*00ec*/ 	.word	index@(.nv.constant0._ZN18transformer_engine6detail38cast_transpose_fused_kernel_notalignedILb0ELb1ELb0EfNS_16CTDBiasDActParamIffffEELi1ELi1ENS_5EmptyEXadL_ZNS_5dgeluIffEET_T0_RKS4_EEEEvT3_mmm)
        /*00f0*/ 	.short	0x0380
        /*00f2*/ 	.short	0x0060


	//----- nvinfo : EIATTR_SW_WAR
	.align		4
.L_13281:
        /*00f4*/ 	.byte	0x04, 0x36
        /*00f6*/ 	.short	(.L_13283 - .L_13282)
.L_13282:
        /*00f8*/ 	.word	0x00000008
.L_13283:


//--------------------- .nv.info._ZN18transformer_engine6detail38cast_transpose_fused_kernel_notalignedILb0ELb0ELb1EfNS_16CTDBiasDActParamI13__nv_bfloat16S3_13__nv_fp8_e4m3fEELi4ELi8ENS_5EmptyEXadL_ZNS_4geluIffEET_T0_RKS6_EEEEvT3_mmm --------------------------
	.section	.nv.info._ZN18transformer_engine6detail38cast_transpose_fused_kernel_notalignedILb0ELb0ELb1EfNS_16CTDBiasDActParamI13__nv_bfloat16S3_13__nv_fp8_e4m3fEELi4ELi8ENS_5EmptyEXadL_ZNS_4geluIffEET_T0_RKS6_EEEEvT3_mmm,"",@"SHT_CUDA_INFO"
	.sectionflags	@""
	.align	4


	//----- nvinfo : EIATTR_CUDA_API_VERSION
	.align		4
        /*0000*/ 	.byte	0x04, 0x37
        /*0002*/ 	.short	(.L_13285 - .L_13284)
.L_13284:
        /*0004*/ 	.word	0x00000082


	//----- nvinfo : EIATTR_KPARAM_INFO
	.align		4
.L_13285:
        /*0008*/ 	.byte	0x04, 0x17
        /*000a*/ 	.short	(.L_13287 - .L_13286)
.L_13286:
        /*000c*/ 	.word	0x00000000
        /*0010*/ 	.short	0x0003
        /*0012*/ 	.short	0x0058
        /*0014*/ 	.byte	0x00, 0xf0, 0x21, 0x00


	//----- nvinfo : EIATTR_KPARAM_INFO
	.align		4
.L_13287:
        /*0018*/ 	.byte	0x04, 0x17
        /*001a*/ 	.short	(.L_13289 - .L_13288)
.L_13288:
        /*001c*/ 	.word	0x00000000
        /*0020*/ 	.short	0x0002
        /*0022*/ 	.short	0x0050
        /*0024*/ 	.byte	0x00, 0xf0, 0x21, 0x00


	//----- nvinfo : EIATTR_KPARAM_INFO
	.align		4
.L_13289:
        /*0028*/ 	.byte	0x04, 0x17
        /*002a*/ 	.short	(.L_13291 - .L_13290)
.L_13290:
        /*002c*/ 	.word	0x00000000
        /*0030*/ 	.short	0x0001
        /*0032*/ 	.short	0x0048
        /*0034*/ 	.byte	0x00, 0xf0, 0x21, 0x00


	//----- nvinfo : EIATTR_KPARAM_INFO
	.align		4
.L_13291:
        /*0038*/ 	.byte	0x04, 0x17
        /*003a*/ 	.short	(.L_13293 - .L_13292)
.L_13292:
        /*003c*/ 	.word	0x00000000
        /*0040*/ 	.short	0x0000
        /*0042*/ 	.short	0x0000
        /*0044*/ 	.byte	0x00, 0xf0, 0x21, 0x01


	//----- nvinfo : EIATTR_SPARSE_MMA_MASK
	.align		4
.L_13293:
        /*0048*/ 	.byte	0x03, 0x50
        /*004a*/ 	.short	0x0000


	//----- nvinfo : EIATTR_MAXREG_COUNT
	.align		4
        /*004c*/ 	.byte	0x03, 0x1b
        /*004e*/ 	.short	0x00ff


	//----- nvinfo : EIATTR_NUM_BARRIERS
	.align		4
        /*0050*/ 	.byte	0x02, 0x4c
        /*0052*/ 	.byte	0x01
	.zero		1


	//----- nvinfo : EIATTR_MERCURY_ISA_VERSION
	.align		4
        /*0054*/ 	.byte	0x03, 0x5f
        /*0056*/ 	.short	0x0101


	//----- nvinfo : EIATTR_INT_WARP_WIDE_INSTR_OFFSETS
	.align		4
        /*0058*/ 	.byte	0x04, 0x31
        /*005a*/ 	.short	(.L_13295 - .L_13294)


	//   ....[0]....
.L_13294:
        /*005c*/ 	.word	0x000006d0


	//   ....[1]....
        /*0060*/ 	.word	0x00000920


	//   ....[2]....
        /*0064*/ 	.word	0x00005a90


	//   ....[3]....
        /*0068*/ 	.word	0x00008c70


	//----- nvinfo : EIATTR_COOP_GROUP_MASK_REGIDS
	.align		4
.L_13295:
        /*006c*/ 	.byte	0x04, 0x29
        /*006e*/ 	.short	(.L_13297 - .L_13296)


	//   ....[0]....
.L_13296:
        /*0070*/ 	.word	0xffffffff


	//   ....[1]....
        /*0074*/ 	.word	0xffffffff


	//   ....[2]....
        /*0078*/ 	.word	0xffffffff


	//   ....[3]....
        /*007c*/ 	.word	0xffffffff


	//   ....[4]....
        /*0080*/ 	.word	0xffffffff


	//   ....[5]....
        /*0084*/ 	.word	0xffffffff


	//   ....[6]....
        /*0088*/ 	.word	0xffffffff


	//   ....[7]....
        /*008c*/ 	.word	0xffffffff


	//   ....[8]....
        /*0090*/ 	.word	0x05000004


	//   ....[9]....
        /*0094*/ 	.word	0x05000004


	//   ....[10]....
        /*0098*/ 	.word	0x05000004


	//----- nvinfo : EIATTR_COOP_GROUP_INSTR_OFFSETS
	.align		4
.L_13297:
        /*009c*/ 	.byte	0x04, 0x28
        /*009e*/ 	.short	(.L_13299 - .L_13298)


	//   ....[0]....
.L_13298:
        /*00a0*/ 	.word	0x00012fd0


	//   ....[1]....
        /*00a4*/ 	.word	0x00013030


	//   ....[2]....
        /*00a8*/ 	.word	0x00013070


	//   ....[3]....
        /*00ac*/ 	.word	0x00013090


	//   ....[4]....
        /*00b0*/ 	.word	0x000130b0


	//   ....[5]....
        /*00b4*/ 	.word	0x000131a0


	//   ....[6]....
        /*00b8*/ 	.word	0x000131c0


	//   ....[7]....
        /*00bc*/ 	.word	0x000131e0


	//   ....[8]....
        /*00c0*/ 	.word	0x000133f0


	//   ....[9]....
        /*00c4*/ 	.word	0x00013460


	//   ....[10]....
        /*00c8*/ 	.word	0x000134d0


	//----- nvinfo : EIATTR_VRC_CTA_INIT_COUNT
	.align		4
.L_13299:
        /*00cc*/ 	.byte	0x02, 0x4a
	.zero		1
	.zero		1


	//----- nvinfo : EIATTR_EXIT_INSTR_OFFSETS
	.align		4
        /*00d0*/ 	.byte	0x04, 0x1c
        /*00d2*/ 	.short	(.L_13301 - .L_13300)


	//   ....[0]....
.L_13300:
        /*00d4*/ 	.word	0x00000080


	//   ....[1]....
        /*00d8*/ 	.word	0x000132a0


	//   ....[2]....
        /*00dc*/ 	.word	0x000133a0


	//----- nvinfo : EIATTR_MAX_THREADS
	.align		4
.L_13301:
        /*00e0*/ 	.byte	0x04, 0x05
        /*00e2*/ 	.short	(.L_13303 - .L_13302)
.L_13302:
        /*00e4*/ 	.word	0x00000100
        /*00e8*/ 	.word	0x00000001
        /*00ec*/ 	.word	0x00000001


	//----- nvinfo : EIATTR_CRS_STACK_SIZE
	.align		4
.L_13303:
        /*00f0*/ 	.byte	0x04, 0x1e
        /*00f2*/ 	.short	(.L_13305 - .L_13304)
.L_13304:
        /*00f4*/ 	.word	0x00000000


	//----- nvinfo : EIATTR_CBANK_PARAM_SIZE
	.align		4
.L_13305:
        /*00f8*/ 	.byte	0x03, 0x19
        /*00fa*/ 	.short	0x0060


	//----- nvinfo : EIATTR_PARAM_CBANK
	.align		4
        /*00fc*/ 	.byte	0x04, 0x0a
        /*00fe*/ 	.short	(.L_13307 - .L_13306)
	.align		4
.L_13306:
        /*0100*/ 	.word	index@(.nv.constant0._ZN18transformer_engine6detail38cast_transpose_fused_kernel_notalignedILb0ELb0ELb1EfNS_16CTDBiasDActParamI13__nv_bfloat16S3_13__nv_fp8_e4m3fEELi4ELi8ENS_5EmptyEXadL_ZNS_4geluIffEET_T0_RKS6_EEEEvT3_mmm)
        /*0104*/ 	.short	0x0380
        /*0106*/ 	.short	0x0060


	//----- nvinfo : EIATTR_SW_WAR
	.align		4
.L_13307:
        /*0108*/ 	.byte	0x04, 0x36
        /*010a*/ 	.short	(.L_13309 - .L_13308)
.L_13308:
        /*010c*/ 	.word	0x00000008
.L_13309:


//--------------------- .nv.info._ZN18transformer_engine6detail38cast_transpose_fused_kernel_notalignedILb0ELb0ELb1EfNS_16CTDBiasDActParamI13__nv_bfloat16S3_13__nv_fp8_e5m2fEELi4ELi8ENS_5EmptyEXadL_ZNS_4geluIffEET_T0_RKS6_EEEEvT3_mmm --------------------------
	.section	.nv.info._ZN18transformer_engine6detail38cast_transpose_fused_kernel_notalignedILb0ELb0ELb1EfNS_16CTDBiasDActParamI13__nv_bfloat16S3_13__nv_fp8_e5m2fEELi4ELi8ENS_5EmptyEXadL_ZNS_4geluIffEET_T0_RKS6_EEEEvT3_mmm,"",@"SHT_CUDA_INFO"
	.sectionflags	@""
	.align	4


	//----- nvinfo : EIATTR_CUDA_API_VERSION
	.align		4
        /*0000*/ 	.byte	0x04, 0x37
        /*0002*/ 	.short	(.L_13311 - .L_13310)
.L_13310:
        /*0004*/ 	.word	0x00000082


	//----- nvinfo : EIATTR_KPARAM_INFO
	.align		4
.L_13311:
        /*0008*/ 	.byte	0x04, 0x17
        /*000a*/ 	.short	(.L_13313 - .L_13312)
.L_13312:
        /*000c*/ 	.word	0x00000000
        /*0010*/ 	.short	0x0003
        /*0012*/ 	.short	0x0058
        /*0014*/ 	.byte	0x00, 0xf0, 0x21, 0x00


	//----- nvinfo : EIATTR_KPARAM_INFO
	.align		4
.L_13313:
        /*0018*/ 	.byte	0x04, 0x17
        /*001a*/ 	.short	(.L_13315 - .L_13314)
.L_13314:
        /*001c*/ 	.word	0x00000000
        /*0020*/ 	.short	0x0002
        /*0022*/ 	.short	0x0050
        /*0024*/ 	.byte	0x00, 0xf0, 0x21, 0x00


	//----- nvinfo : EIATTR_KPARAM_INFO
	.align		4
.L_13315:
        /*0028*/ 	.byte	0x04, 0x17
        /*002a*/ 	.short	(.L_13317 - .L_13316)
.L_13316:
        /*002c*/ 	.word	0x00000000
        /*0030*/ 	.short	0x0001
        /*0032*/ 	.short	0x0048
        /*0034*/ 	.byte	0x00, 0xf0, 0x21, 0x00


	//----- nvinfo : EIATTR_KPARAM_INFO
	.align		4
.L_13317:
        /*0038*/ 	.byte	0x04, 0x17
        /*003a*/ 	.short	(.L_13319 - .L_13318)
.L_13318:
        /*003c*/ 	.word	0x00000000
        /*0040*/ 	.short	0x0000
        /*0042*/ 	.short	0x0000
        /*0044*/ 	.byte	0x00, 0xf0, 0x21, 0x01


	//----- nvinfo : EIATTR_SPARSE_MMA_MASK
	.align		4
.L_13319:
        /*0048*/ 	.byte	0x03, 0x50
        /*004a*/ 	.short	0x0000


	//----- nvinfo : EIATTR_MAXREG_COUNT
	.align		4
        /*004c*/ 	.byte	0x03, 0x1b
        /*004e*/ 	.short	0x00ff


	//----- nvinfo : EIATTR_NUM_BARRIERS
	.align		4
        /*0050*/ 	.byte	0x02, 0x4c
        /*0052*/ 	.byte	0x01
	.zero		1


	//----- nvinfo : EIATTR_MERCURY_ISA_VERSION
	.align		4
        /*0054*/ 	.byte	0x03, 0x5f
        /*0056*/ 	.short	0x0101


	//----- nvinfo : EIATTR_INT_WARP_WIDE_INSTR_OFFSETS
	.align		4
        /*0058*/ 	.byte	0x04, 0x31
        /*005a*/ 	.short	(.L_13321 - .L_13320)


	//   ....[0]....
.L_13320:
        /*005c*/ 	.word	0x000006d0


	//   ....[1]....
        /*0060*/ 	.word	0x00000920


	//   ....[2]....
        /*0064*/ 	.word	0x00005a90


	//   ....[3]....
        /*0068*/ 	.word	0x00008c70


	//----- nvinfo : EIATTR_COOP_GROUP_MASK_REGIDS
	.align		4
.L_13321:
        /*006c*/ 	.byte	0x04, 0x29
        /*006e*/ 	.short	(.L_13323 - .L_13322)


	//   ....[0]....
.L_13322:
        /*0070*/ 	.word	0xffffffff


	//   ....[1]....
        /*0074*/ 	.word	0xffffffff


	//   ....[2]....
        /*0078*/ 	.word	0xffffffff


	//   ....[3]....
        /*007c*/ 	.word	0xffffffff


	//   ....[4]....
        /*0080*/ 	.word	0xffffffff


	//   ....[5]....
        /*0084*/ 	.word	0xffffffff


	//   ....[6]....
        /*0088*/ 	.word	0xffffffff


	//   ....[7]....
        /*008c*/ 	.word	0xffffffff


	//   ....[8]....
        /*0090*/ 	.word	0x05000004


	//   ....[9]....
        /*0094*/ 	.word	0x05000004


	//   ....[10]....
        /*0098*/ 	.word	0x05000004


	//----- nvinfo : EIATTR_COOP_GROUP_INSTR_OFFSETS
	.align		4
.L_13323:
        /*009c*/ 	.byte	0x04, 0x28
        /*009e*/ 	.short	(.L_13325 - .L_13324)


	//   ....[0]....
.L_13324:
        /*00a0*/ 	.word	0x00012fd0


	//   ....[1]....
        /*00a4*/ 	.word	0x00013030


	//   ....[2]....
        /*00a8*/ 	.word	0x00013070


	//   ....[3]....
        /*00ac*/ 	.word	0x00013090


	//   ....[4]....
        /*00b0*/ 	.word	0x000130b0


	//   ....[5]....
        /*00b4*/ 	.word	0x000131a0


	//   ....[6]....
        /*00b8*/ 	.word	0x000131c0


	//   ....[7]....
        /*00bc*/ 	.word	0x000131e0


	//   ....[8]....
        /*00c0*/ 	.word	0x000133f0


	//   ....[9]....
        /*00c4*/ 	.word	0x00013460


	//   ....[10]....
        /*00c8*/ 	.word	0x000134d0


	//----- nvinfo : EIATTR_VRC_CTA_INIT_COUNT
	.align		4
.L_13325:
        /*00cc*/ 	.byte	0x02, 0x4a
	.zero		1
	.zero		1


	//----- nvinfo : EIATTR_EXIT_INSTR_OFFSETS
	.align		4
        /*00d0*/ 	.byte	0x04, 0x1c
        /*00d2*/ 	.short	(.L_13327 - .L_13326)


	//   ....[0]....
.L_13326:
        /*00d4*/ 	.word	0x00000080


	//   ....[1]....
        /*00d8*/ 	.word	0x000132a0


	//   ....[2]....
        /*00dc*/ 	.word	0x000133a0


	//----- nvinfo : EIATTR_MAX_THREADS
	.align		4
.L_13327:
        /*00e0*/ 	.byte	0x04, 0x05
        /*00e2*/ 	.short	(.L_13329 - .L_13328)
.L_13328:
        /*00e4*/ 	.word	0x00000100
        /*00e8*/ 	.word	0x00000001
        /*00ec*/ 	.word	0x00000001


	//----- nvinfo : EIATTR_CRS_STACK_SIZE
	.align		4
.L_13329:
        /*00f0*/ 	.byte	0x04, 0x1e
        /*00f2*/ 	.short	(.L_13331 - .L_13330)
.L_13330:
        /*00f4*/ 	.word	0x00000000


	//----- nvinfo : EIATTR_CBANK_PARAM_SIZE
	.align		4
.L_13331:
        /*00f8*/ 	.byte	0x03, 0x19
        /*00fa*/ 	.short	0x0060


	//----- nvinfo : EIATTR_PARAM_CBANK
	.align		4
        /*00fc*/ 	.byte	0x04, 0x0a
        /*00fe*/ 	.short	(.L_13333 - .L_13332)
	.align		4
.L_13332:
        /*0100*/ 	.word	index@(.nv.constant0._ZN18transformer_engine6detail38cast_transpose_fused_kernel_notalignedILb0ELb0ELb1EfNS_16CTDBiasDActParamI13__nv_bfloat16S3_13__nv_fp8_e5m2fEELi4ELi8ENS_5EmptyEXadL_ZNS_4geluIffEET_T0_RKS6_EEEEvT3_mmm)
        /*0104*/ 	.short	0x0380
        /*0106*/ 	.short	0x0060


	//----- nvinfo : EIATTR_SW_WAR
	.align		4
.L_13333:
        /*0108*/ 	.byte	0x04, 0x36
        /*010a*/ 	.short	(.L_13335 - .L_13334)
.L_13334:
        /*010c*/ 	.word	0x00000008
.L_13335:


//--------------------- .nv.info._ZN18transformer_engine6detail38cast_transpose_fused_kernel_notalignedILb0ELb0ELb1EfNS_16CTDBiasDActParamI13__nv_bfloat16S3_S3_fEELi4ELi4ENS_5EmptyEXadL_ZNS_4geluIffEET_T0_RKS5_EEEEvT3_mmm --------------------------
	.section	.nv.info._ZN18transformer_engine6detail38cast_transpose_fused_kernel_notalignedILb0ELb0ELb1EfNS_16CTDBiasDActParamI13__nv_bfloat16S3_S3_fEELi4ELi4ENS_5EmptyEXadL_ZNS_4geluIffEET_T0_RKS5_EEEEvT3_mmm,"",@"SHT_CUDA_INFO"
	.sectionflags	@""
	.align	4


	//----- nvinfo : EIATTR_CUDA_API_VERSION
	.align		4
        /*0000*/ 	.byte	0x04, 0x37
        /*0002*/ 	.short	(.L_13337 - .L_13336)
.L_13336:
        /*0004*/ 	.word	0x00000082


	//----- nvinfo : EIATTR_KPARAM_INFO
	.align		4
.L_13337:
        /*0008*/ 	.byte	0x04, 0x17
        /*000a*/ 	.short	(.L_13339 - .L_13338)
.L_13338:
        /*000c*/ 	.word	0x00000000
        /*0010*/ 	.short	0x0003
        /*0012*/ 	.short	0x0058
        /*0014*/ 	.byte	0x00, 0xf0, 0x21, 0x00


	//----- nvinfo : EIATTR_KPARAM_INFO
	.align		4
.L_13339:
        /*0018*/ 	.byte	0x04, 0x17
        /*001a*/ 	.short	(.L_13341 - .L_13340)
.L_13340:
        /*001c*/ 	.word	0x00000000
        /*0020*/ 	.short	0x0002
        /*0022*/ 	.short	0x0050
        /*0024*/ 	.byte	0x00, 0xf0, 0x21, 0x00


	//----- nvinfo : EIATTR_KPARAM_INFO
	.align		4
.L_13341:
        /*0028*/ 	.byte	0x04, 0x17
        /*002a*/ 	.short	(.L_13343 - .L_13342)
.L_13342:
        /*002c*/ 	.word	0x00000000
        /*0030*/ 	.short	0x0001
        /*0032*/ 	.short	0x0048
        /*0034*/ 	.byte	0x00, 0xf0, 0x21, 0x00


	//----- nvinfo : EIATTR_KPARAM_INFO
	.align		4
.L_13343:
        /*0038*/ 	.byte	0x04, 0x17
        /*003a*/ 	.short	(.L_13345 - .L_13344)
.L_13344:
        /*003c*/ 	.word	0x00000000
        /*0040*/ 	.short	0x0000
        /*0042*/ 	.short	0x0000
        /*0044*/ 	.byte	0x00, 0xf0, 0x21, 0x01


	//----- nvinfo : EIATTR_SPARSE_MMA_MASK
	.align		4
.L_13345:
        /*0048*/ 	.byte	0x03, 0x50
        /*004a*/ 	.short	0x0000


	//----- nvinfo : EIATTR_MAXREG_COUNT
	.align		4
        /*004c*/ 	.byte	0x03, 0x1b
        /*004e*/ 	.short	0x00ff


	//----- nvinfo : EIATTR_NUM_BARRIERS
	.align		4
        /*0050*/ 	.byte	0x02, 0x4c
        /*0052*/ 	.byte	0x01
	.zero		1


	//----- nvinfo : EIATTR_MERCURY_ISA_VERSION
	.align		4
        /*0054*/ 	.byte	0x03, 0x5f
        /*0056*/ 	.short	0x0101


	//----- nvinfo : EIATTR_INT_WARP_WIDE_INSTR_OFFSETS
	.align		4
        /*0058*/ 	.byte	0x04, 0x31
        /*005a*/ 	.short	(.L_13347 - .L_13346)


	//   ....[0]....
.L_13346:
        /*005c*/ 	.word	0x00000770


	//   ....[1]....
        /*0060*/ 	.word	0x000008f0


	//   ....[2]....
        /*0064*/ 	.word	0x00003d70


	//   ....[3]....
        /*0068*/ 	.word	0x00005ca0


	//----- nvinfo : EIATTR_COOP_GROUP_MASK_REGIDS
	.align		4
.L_13347:
        /*006c*/ 	.byte	0x04, 0x29
        /*006e*/ 	.short	(.L_13349 - .L_13348)


	//   ....[0]....
.L_13348:
        /*0070*/ 	.word	0xffffffff


	//   ....[1]....
        /*0074*/ 	.word	0xffffffff


	//   ....[2]....
        /*0078*/ 	.word	0xffffffff


	//   ....[3]....
        /*007c*/ 	.word	0xffffffff


	//   ....[4]....
        /*0080*/ 	.word	0xffffffff


	//   ....[5]....
        /*0084*/ 	.word	0xffffffff


	//   ....[6]....
        /*0088*/ 	.word	0xffffffff


	//   ....[7]....
        /*008c*/ 	.word	0xffffffff


	//   ....[8]....
        /*0090*/ 	.word	0x05000006


	//   ....[9]....
        /*0094*/ 	.word	0x05000006


	//   ....[10]....
        /*0098*/ 	.word	0x05000006


	//----- nvinfo : EIATTR_COOP_GROUP_INSTR_OFFSETS
	.align		4
.L_13349:
        /*009c*/ 	.byte	0x04, 0x28
        /*009e*/ 	.short	(.L_13351 - .L_13350)


	//   ....[0]....
.L_13350:
        /*00a0*/ 	.word	0x0000a300


	//   ....[1]....
        /*00a4*/ 	.word	0x0000a360


	//   ....[2]....
        /*00a8*/ 	.word	0x0000a3a0


	//   ....[3]....
        /*00ac*/ 	.word	0x0000a3c0


	//   ....[4]....
        /*00b0*/ 	.word	0x0000a3e0


	//   ....[5]....
        /*00b4*/ 	.word	0x0000a4d0


	//   ....[6]....
        /*00b8*/ 	.word	0x0000a4f0


	//   ....[7]....
        /*00bc*/ 	.word	0x0000a510


	//   ....[8]....
        /*00c0*/ 	.word	0x0000a710


	//   ....[9]....
        /*00c4*/ 	.word	0x0000a780


	//   ....[10]....
        /*00c8*/ 	.word	0x0000a7f0


	//----- nvinfo : EIATTR_VRC_CTA_INIT_COUNT
	.align		4
.L_13351:
        /*00cc*/ 	.byte	0x02, 0x4a
	.zero		1
	.zero		1


	//----- nvinfo : EIATTR_EXIT_INSTR_OFFSETS
	.align		4
        /*00d0*/ 	.byte	0x04, 0x1c
        /*00d2*/ 	.short	(.L_13353 - .L_13352)


	//   ....[0]....
.L_13352:
        /*00d4*/ 	.word	0x00000080


	//   ....[1]....
        /*00d8*/ 	.word	0x0000a5c0


	//   ....[2]....
        /*00dc*/ 	.word	0x0000a6c0


	//----- nvinfo : EIATTR_MAX_THREADS
	.align		4
.L_13353:
        /*00e0*/ 	.byte	0x04, 0x05
        /*00e2*/ 	.short	(.L_13355 - .L_13354)
.L_13354:
        /*00e4*/ 	.word	0x00000100
        /*00e8*/ 	.word	0x00000001
        /*00ec*/ 	.word	0x00000001


	//----- nvinfo : EIATTR_CRS_STACK_SIZE
	.align		4
.L_13355:
        /*00f0*/ 	.byte	0x04, 0x1e
        /*00f2*/ 	.short	(.L_13357 - .L_13356)
.L_13356:
        /*00f4*/ 	.word	0x00000000


	//----- nvinfo : EIATTR_CBANK_PARAM_SIZE
	.align		4
.L_13357:
        /*00f8*/ 	.byte	0x03, 0x19
        /*00fa*/ 	.short	0x0060


	//----- nvinfo : EIATTR_PARAM_CBANK
	.align		4
        /*00fc*/ 	.byte	0x04, 0x0a
        /*00fe*/ 	.short	(.L_13359 - .L_13358)
	.align		4
.L_13358:
        /*0100*/ 	.word	index@(.nv.constant0._ZN18transformer_engine6detail38cast_transpose_fused_kernel_notalignedILb0ELb0ELb1EfNS_16CTDBiasDActParamI13__nv_bfloat16S3_S3_fEELi4ELi4ENS_5EmptyEXadL_ZNS_4geluIffEET_T0_RKS5_EEEEvT3_mmm)
        /*0104*/ 	.short	0x0380
        /*0106*/ 	.short	0x0060


	//----- nvinfo : EIATTR_SW_WAR
	.align		4
.L_13359:
        /*0108*/ 	.byte	0x04, 0x36
        /*010a*/ 	.short	(.L_13361 - .L_13360)
.L_13360:
        /*010c*/ 	.word	0x00000008
.L_13361:


//--------------------- .nv.info._ZN18transformer_engine6detail38cast_transpose_fused_kernel_notalignedILb0ELb0ELb1EfNS_16CTDBiasDActParamI13__nv_bfloat16S3_6__halffEELi4ELi4ENS_5EmptyEXadL_ZNS_4geluIffEET_T0_RKS6_EEEEvT3_mmm --------------------------
	.section	.nv.info._ZN18transformer_engine6detail38cast_transpose_fused_kernel_notalignedILb0ELb0ELb1EfNS_16CTDBiasDActParamI13__nv_bfloat16S3_6__halffEELi4ELi4ENS_5EmptyEXadL_ZNS_4geluIffEET_T0_RKS6_EEEEvT3_mmm,"",@"SHT_CUDA_INFO"
	.sectionflags	@""
	.align	4


	//----- nvinfo : EIATTR_CUDA_API_VERSION
	.align		4
        /*0000*/ 	.byte	0x04, 0x37
        /*0002*/ 	.short	(.L_13363 - .L_13362)
.L_13362:
        /*0004*/ 	.word	0x00000082


	//----- nvinfo : EIATTR_KPARAM_INFO
	.align		4
.L_13363:
        /*0008*/ 	.byte	0x04, 0x17
        /*000a*/ 	.short	(.L_13365 - .L_13364)
.L_13364:
        /*000c*/ 	.word	0x00000000
        /*0010*/ 	.short	0x0003
        /*0012*/ 	.short	0x0058
        /*0014*/ 	.byte	0x00, 0xf0, 0x21, 0x00


	//----- nvinfo : EIATTR_KPARAM_INFO
	.align		4
.L_13365:
        /*0018*/ 	.byte	0x04, 0x17
        /*001a*/ 	.short	(.L_13367 - .L_13366)
.L_13366:
        /*001c*/ 	.word	0x00000000
        /*0020*/ 	.short	0x0002
        /*0022*/ 	.short	0x0050
        /*0024*/ 	.byte	0x00, 0xf0, 0x21, 0x00


	//----- nvinfo : EIATTR_KPARAM_INFO
	.align		4
.L_13367:
        /*0028*/ 	.byte	0x04, 0x17
        /*002a*/ 	.short	(.L_13369 - .L_13368)
.L_13368:
        /*002c*/ 	.word	0x00000000
        /*0030*/ 	.short	0x0001
        /*0032*/ 	.short	0x0048
        /*0034*/ 	.byte	0x00, 0xf0, 0x21, 0x00


	//----- nvinfo : EIATTR_KPARAM_INFO
	.align		4
.L_13369:
        /*0038*/ 	.byte	0x04, 0x17
        /*003a*/ 	.short	(.L_13371 - .L_13370)
.L_13370:
        /*003c*/ 	.word	0x00000000
        /*0040*/ 	.short	0x0000
        /*0042*/ 	.short	0x0000
        /*0044*/ 	.byte	0x00, 0xf0, 0x21, 0x01


	//----- nvinfo : EIATTR_SPARSE_MMA_MASK
	.align		4
.L_13371:
        /*0048*/ 	.byte	0x03, 0x50
        /*004a*/ 	.short	0x0000


	//----- nvinfo : EIATTR_MAXREG_COUNT
	.align		4
        /*004c*/ 	.byte	0x03, 0x1b
        /*004e*/ 	.short	0x00ff


	//----- nvinfo : EIATTR_NUM_BARRIERS
	.align		4
        /*0050*/ 	.byte	0x02, 0x4c
        /*0052*/ 	.byte	0x01
	.zero		1


	//----- nvinfo : EIATTR_MERCURY_ISA_VERSION
	.align		4
        /*0054*/ 	.byte	0x03, 0x5f
        /*0056*/ 	.short	0x0101


	//----- nvinfo : EIATTR_INT_WARP_WIDE_INSTR_OFFSETS
	.align		4
        /*0058*/ 	.byte	0x04, 0x31
        /*005a*/ 	.short	(.L_13373 - .L_13372)


	//   ....[0]....
.L_13372:
        /*005c*/ 	.word	0x00000770


	//   ....[1]....
        /*0060*/ 	.word	0x000008f0


	//   ....[2]....
        /*0064*/ 	.word	0x00003d70


	//   ....[3]....
        /*0068*/ 	.word	0x00005ca0


	//----- nvinfo : EIATTR_COOP_GROUP_MASK_REGIDS
	.align		4
.L_13373:
        /*006c*/ 	.byte	0x04, 0x29
        /*006e*/ 	.short	(.L_13375 - .L_13374)


	//   ....[0]....
.L_13374:
        /*0070*/ 	.word	0xffffffff


	//   ....[1]....
        /*0074*/ 	.word	0xffffffff


	//   ....[2]....
        /*0078*/ 	.word	0xffffffff


	//   ....[3]....
        /*007c*/ 	.word	0xffffffff


	//   ....[4]....
        /*0080*/ 	.word	0xffffffff


	//   ....[5]....
        /*0084*/ 	.word	0xffffffff


	//   ....[6]....
        /*0088*/ 	.word	0xffffffff


	//   ....[7]....
        /*008c*/ 	.word	0xffffffff


	//   ....[8]....
        /*0090*/ 	.word	0x05000006


	//   ....[9]....
        /*0094*/ 	.word	0x05000006


	//   ....[10]....
        /*0098*/ 	.word	0x05000006


	//----- nvinfo : EIATTR_COOP_GROUP_INSTR_OFFSETS
	.align		4
.L_13375:
        /*009c*/ 	.byte	0x04, 0x28
        /*009e*/ 	.short	(.L_13377 - .L_13376)


	//   ....[0]....
.L_13376:
        /*00a0*/ 	.word	0x0000a300


	//   ....[1]....
        /*00a4*/ 	.word	0x0000a360


	//   ....[2]....
        /*00a8*/ 	.word	0x0000a3a0


	//   ....[3]....
        /*00ac*/ 	.word	0x0000a3c0


	//   ....[4]....
        /*00b0*/ 	.word	0x0000a3e0


	//   ....[5]....
        /*00b4*/ 	.word	0x0000a4d0


	//   ....[6]....
        /*00b8*/ 	.word	0x0000a4f0


	//   ....[7]....
        /*00bc*/ 	.word	0x0000a510


	//   ....[8]....
        /*00c0*/ 	.word	0x0000a710


	//   ....[9]....
        /*00c4*/ 	.word	0x0000a780


	//   ....[10]....
        /*00c8*/ 	.word	0x0000a7f0


	//----- nvinfo : EIATTR_VRC_CTA_INIT_COUNT
	.align		4
.L_13377:
        /*00cc*/ 	.byte	0x02, 0x4a
	.zero		1
	.zero		1


	//----- nvinfo : EIATTR_EXIT_INSTR_OFFSETS
	.align		4
        /*00d0*/ 	.byte	0x04, 0x1c
        /*00d2*/ 	.short	(.L_13379 - .L_13378)


	//   ....[0]....
.L_13378:
        /*00d4*/ 	.word	0x00000080


	//   ....[1]....
        /*00d8*/ 	.word	0x0000a5c0


	//   ....[2]....
        /*00dc*/ 	.word	0x0000a6c0


	//----- nvinfo : EIATTR_MAX_THREADS
	.align		4
.L_13379:
        /*00e0*/ 	.byte	0x04, 0x05
        /*00e2*/ 	.short	(.L_13381 - .L_13380)
.L_13380:
        /*00e4*/ 	.word	0x00000100
        /*00e8*/ 	.word	0x00000001
        /*00ec*/ 	.word	0x00000001


	//----- nvinfo : EIATTR_CRS_STACK_SIZE
	.align		4
.L_13381:
        /*00f0*/ 	.byte	0x04, 0x1e
        /*00f2*/ 	.short	(.L_13383 - .L_13382)
.L_13382:
        /*00f4*/ 	.word	0x00000000


	//----- nvinfo : EIATTR_CBANK_PARAM_SIZE
	.align		4
.L_13383:
        /*00f8*/ 	.byte	0x03, 0x19
        /*00fa*/ 	.short	0x0060


	//----- nvinfo : EIATTR_PARAM_CBANK
	.align		4
        /*00fc*/ 	.byte	0x04, 0x0a
        /*00fe*/ 	.short	(.L_13385 - .L_13384)
	.align		4
.L_13384:
        /*0100*/ 	.word	index@(.nv.constant0._ZN18transformer_engine6detail38cast_transpose_fused_kernel_notalignedILb0ELb0ELb1EfNS_16CTDBiasDActParamI13__nv_bfloat16S3_6__halffEELi4ELi4ENS_5EmptyEXadL_ZNS_4geluIffEET_T0_RKS6_EEEEvT3_mmm)
        /*0104*/ 	.short	0x0380
        /*0106*/ 	.short	0x0060


	//----- nvinfo : EIATTR_SW_WAR
	.align		4
.L_13385:
        /*0108*/ 	.byte	0x04, 0x36
        /*010a*/ 	.short	(.L_13387 - .L_13386)
.L_13386:
        /*010c*/ 	.word	0x00000008
.L_13387:


//--------------------- .nv.info._ZN18transformer_engine6detail38cast_transpose_fused_kernel_notalignedILb0ELb0ELb1EfNS_16CTDBiasDActParamI13__nv_bfloat16S3_ffEELi4ELi2ENS_5EmptyEXadL_ZNS_4geluIffEET_T0_RKS5_EEEEvT3_mmm --------------------------
	.section	.nv.info._ZN18transformer_engine6detail38cast_transpose_fused_kernel_notalignedILb0ELb0ELb1EfNS_16CTDBiasDActParamI13__nv_bfloat16S3_ffEELi4ELi2ENS_5EmptyEXadL_ZNS_4geluIffEET_T0_RKS5_EEEEvT3_mmm,"",@"SHT_CUDA_INFO"
	.sectionflags	@""
	.align	4


	//----- nvinfo : EIATTR_CUDA_API_VERSION
	.align		4
        /*0000*/ 	.byte	0x04, 0x37
        /*0002*/ 	.short	(.L_13389 - .L_13388)
.L_13388:
        /*0004*/ 	.word	0x00000082


	//----- nvinfo : EIATTR_KPARAM_INFO
	.align		4
.L_13389:
        /*0008*/ 	.byte	0x04, 0x17
        /*000a*/ 	.short	(.L_13391 - .L_13390)
.L_13390:
        /*000c*/ 	.word	0x00000000
        /*0010*/ 	.short	0x0003
        /*0012*/ 	.short	0x0058
        /*0014*/ 	.byte	0x00, 0xf0, 0x21, 0x00


	//----- nvinfo : EIATTR_KPARAM_INFO
	.align		4
.L_13391:
        /*0018*/ 	.byte	0x04, 0x17
        /*001a*/ 	.short	(.L_13393 - .L_13392)
.L_13392:
        /*001c*/ 	.word	0x00000000
        /*0020*/ 	.short	0x0002
        /*0022*/ 	.short	0x0050
        /*0024*/ 	.byte	0x00, 0xf0, 0x21, 0x00


	//----- nvinfo : EIATTR_KPARAM_INFO
	.align		4
.L_13393:
        /*0028*/ 	.byte	0x04, 0x17
        /*002a*/ 	.short	(.L_13395 - .L_13394)
.L_13394:
        /*002c*/ 	.word	0x00000000
        /*0030*/ 	.short	0x0001
        /*0032*/ 	.short	0x0048
        /*0034*/ 	.byte	0x00, 0xf0, 0x21, 0x00


	//----- nvinfo : EIATTR_KPARAM_INFO
	.align		4
.L_13395:
        /*0038*/ 	.byte	0x04, 0x17
        /*003a*/ 	.short	(.L_13397 - .L_13396)
.L_13396:
        /*003c*/ 	.word	0x00000000
        /*0040*/ 	.short	0x0000
        /*0042*/ 	.short	0x0000
        /*0044*/ 	.byte	0x00, 0xf0, 0x21, 0x01


	//----- nvinfo : EIATTR_SPARSE_MMA_MASK
	.align		4
.L_13397:
        /*0048*/ 	.byte	0x03, 0x50
        /*004a*/ 	.short	0x0000


	//----- nvinfo : EIATTR_MAXREG_COUNT
	.align		4
        /*004c*/ 	.byte	0x03, 0x1b
        /*004e*/ 	.short	0x00ff


	//----- nvinfo : EIATTR_NUM_BARRIERS
	.align		4
        /*0050*/ 	.byte	0x02, 0x4c
        /*0052*/ 	.byte	0x01
	.zero		1


	//----- nvinfo : EIATTR_MERCURY_ISA_VERSION
	.align		4
        /*0054*/ 	.byte	0x03, 0x5f
        /*0056*/ 	.short	0x0101


	//----- nvinfo : EIATTR_INT_WARP_WIDE_INSTR_OFFSETS
	.align		4
        /*0058*/ 	.byte	0x04, 0x31
        /*005a*/ 	.short	(.L_13399 - .L_13398)


	//   ....[0]....
.L_13398:
        /*005c*/ 	.word	0x000007c0


	//   ....[1]....
        /*0060*/ 	.word	0x00001cd0


	//   ....[2]....
        /*0064*/ 	.word	0x000028c0


	//----- nvinfo : EIATTR_COOP_GROUP_MASK_REGIDS
	.align		4
.L_13399:
        /*0068*/ 	.byte	0x04, 0x29
        /*006a*/ 	.short	(.L_13401 - .L_13400)


	//   ....[0]....
.L_13400:
        /*006c*/ 	.word	0xffffffff


	//   ....[1]....
        /*0070*/ 	.word	0xffffffff


	//   ....[2]....
        /*0074*/ 	.word	0xffffffff


	//   ....[3]....
        /*0078*/ 	.word	0xffffffff


	//   ....[4]....
        /*007c*/ 	.word	0xffffffff


	//   ....[5]....
        /*0080*/ 	.word	0xffffffff


	//   ....[6]....
        /*0084*/ 	.word	0xffffffff


	//   ....[7]....
        /*0088*/ 	.word	0xffffffff


	//   ....[8]....
        /*008c*/ 	.word	0x05000004


	//   ....[9]....
        /*0090*/ 	.word	0x05000004


	//   ....[10]....
        /*0094*/ 	.word	0x05000004


	//----- nvinfo : EIATTR_COOP_GROUP_INSTR_OFFSETS
	.align		4
.L_13401:
        /*0098*/ 	.byte	0x04, 0x28
        /*009a*/ 	.short	(.L_13403 - .L_13402)


	//   ....[0]....
.L_13402:
        /*009c*/ 	.word	0x00005e20


	//   ....[1]....
        /*00a0*/ 	.word	0x00005e80


	//   ....[2]....
        /*00a4*/ 	.word	0x00005ec0


	//   ....[3]....
        /*00a8*/ 	.word	0x00005ee0


	//   ....[4]....
        /*00ac*/ 	.word	0x00005f00


	//   ....[5]....
        /*00b0*/ 	.word	0x00005ff0


	//   ....[6]....
        /*00b4*/ 	.word	0x00006010


	//   ....[7]....
        /*00b8*/ 	.word	0x00006030


	//   ....[8]....
        /*00bc*/ 	.word	0x00006230


	//   ....[9]....
        /*00c0*/ 	.word	0x000062a0


	//   ....[10]....
        /*00c4*/ 	.word	0x00006310


	//----- nvinfo : EIATTR_VRC_CTA_INIT_COUNT
	.align		4
.L_13403:
        /*00c8*/ 	.byte	0x02, 0x4a
	.zero		1
	.zero		1


	//----- nvinfo : EIATTR_EXIT_INSTR_OFFSETS
	.align		4
        /*00cc*/ 	.byte	0x04, 0x1c
        /*00ce*/ 	.short	(.L_13405 - .L_13404)


	//   ....[0]....
.L_13404:
        /*00d0*/ 	.word	0x00000080


	//   ....[1]....
        /*00d4*/ 	.word	0x000060e0


	//   ....[2]....
        /*00d8*/ 	.word	0x000061e0


	//----- nvinfo : EIATTR_MAX_THREADS
	.align		4
.L_13405:
        /*00dc*/ 	.byte	0x04, 0x05
        /*00de*/ 	.short	(.L_13407 - .L_13406)
.L_13406:
        /*00e0*/ 	.word	0x00000100
        /*00e4*/ 	.word	0x00000001
        /*00e8*/ 	.word	0x00000001


	//----- nvinfo : EIATTR_CRS_STACK_SIZE
	.align		4
.L_13407:
        /*00ec*/ 	.byte	0x04, 0x1e
        /*00ee*/ 	.short	(.L_13409 - .L_13408)
.L_13408:
        /*00f0*/ 	.word	0x00000000


	//----- nvinfo : EIATTR_CBANK_PARAM_SIZE
	.align		4
.L_13409:
        /*00f4*/ 	.byte	0x03, 0x19
        /*00f6*/ 	.short	0x0060


	//----- nvinfo : EIATTR_PARAM_CBANK
	.align		4
        /*00f8*/ 	.byte	0x04, 0x0a
        /*00fa*/ 	.short	(.L_13411 - .L_13410)
	.align		4
.L_13410:
        /*00fc*/ 	.word	index@(.nv.constant0._ZN18transformer_engine6detail38cast_transpose_fused_kernel_notalignedILb0ELb0ELb1EfNS_16CTDBiasDActParamI13__nv_bfloat16S3_ffEELi4ELi2ENS_5EmptyEXadL_ZNS_4geluIffEET_T0_RKS5_EEEEvT3_mmm)
        /*0100*/ 	.short	0x0380
        /*0102*/ 	.short	0x0060


	//----- nvinfo : EIATTR_SW_WAR
	.align		4
.L_13411:
        /*0104*/ 	.byte	0x04, 0x36
        /*0106*/ 	.short	(.L_13413 - .L_13412)
.L_13412:
        /*0108*/ 	.word	0x00000008
.L_13413:


//--------------------- .nv.info._ZN18transformer_engine6detail38cast_transpose_fused_kernel_notalignedILb0ELb0ELb1EfNS_16CTDBiasDActParamI6__halfS3_13__nv_fp8_e4m3fEELi4ELi8ENS_5EmptyEXadL_ZNS_4geluIffEET_T0_RKS6_EEEEvT3_mmm --------------------------
	.section	.nv.info._ZN18transformer_engine6detail38cast_transpose_fused_kernel_notalignedILb0ELb0ELb1EfNS_16CTDBiasDActParamI6__halfS3_13__nv_fp8_e4m3fEELi4ELi8ENS_5EmptyEXadL_ZNS_4geluIffEET_T0_RKS6_EEEEvT3_mmm,"",@"SHT_CUDA_INFO"
	.sectionflags	@""
	.align	4


	//----- nvinfo : EIATTR_CUDA_API_VERSION
	.align		4
        /*0000*/ 	.byte	0x04, 0x37
        /*0002*/ 	.short	(.L_13415 - .L_13414)
.L_13414:
        /*0004*/ 	.word	0x00000082


	//----- nvinfo : EIATTR_KPARAM_INFO
	.align		4
.L_13415:
        /*0008*/ 	.byte	0x04, 0x17
        /*000a*/ 	.short	(.L_13417 - .L_13416)
.L_13416:
        /*000c*/ 	.word	0x00000000
        /*0010*/ 	.short	0x0003
        /*0012*/ 	.short	0x0058
        /*0014*/ 	.byte	0x00, 0xf0, 0x21, 0x00


	//----- nvinfo : EIATTR_KPARAM_INFO
	.align		4
.L_13417:
        /*0018*/ 	.byte	0x04, 0x17
        /*001a*/ 	.short	(.L_13419 - .L_13418)
.L_13418:
        /*001c*/ 	.word	0x00000000
        /*0020*/ 	.short	0x0002
        /*0022*/ 	.short	0x0050
        /*0024*/ 	.byte	0x00, 0xf0, 0x21, 0x00


	//----- nvinfo : EIATTR_KPARAM_INFO
	.align		4
.L_13419:
        /*0028*/ 	.byte	0x04, 0x17
        /*002a*/ 	.short	(.L_13421 - .L_13420)
.L_13420:
        /*002c*/ 	.word	0x00000000
        /*0030*/ 	.short	0x0001
        /*0032*/ 	.short	0x0048
        /*0034*/ 	.byte	0x00, 0xf0, 0x21, 0x00


	//----- nvinfo : EIATTR_KPARAM_INFO
	.align		4
.L_13421:
        /*0038*/ 	.byte	0x04, 0x17
        /*003a*/ 	.short	(.L_13423 - .L_13422)
.L_13422:
        /*003c*/ 	.word	0x00000000
        /*0040*/ 	.short	0x0000
        /*0042*/ 	.short	0x0000
        /*0044*/ 	.byte	0x00, 0xf0, 0x21, 0x01


	//----- nvinfo : EIATTR_SPARSE_MMA_MASK
	.align		4
.L_13423:
        /*0048*/ 	.byte	0x03, 0x50
        /*004a*/ 	.short	0x0000


	//----- nvinfo : EIATTR_MAXREG_COUNT
	.align		4
        /*004c*/ 	.byte	0x03, 0x1b
        /*004e*/ 	.short	0x00ff


	//----- nvinfo : EIATTR_NUM_BARRIERS
	.align		4
        /*0050*/ 	.byte	0x02, 0x4c
        /*0052*/ 	.byte	0x01
	.zero		1


	//----- nvinfo : EIATTR_MERCURY_ISA_VERSION
	.align		4
        /*0054*/ 	.byte	0x03, 0x5f
        /*0056*/ 	.short	0x0101


	//----- nvinfo : EIATTR_INT_WARP_WIDE_INSTR_OFFSETS
	.align		4
        /*0058*/ 	.byte	0x04, 0x31
        /*005a*/ 	.short	(.L_13425 - .L_13424)


	//   ....[0]....
.L_13424:
        /*005c*/ 	.word	0x000006d0


	//   ....[1]....
        /*0060*/ 	.word	0x000008d0


	//   ....[2]....
        /*0064*/ 	.word	0x00005a80


	//   ....[3]....
        /*0068*/ 	.word	0x00008c70


	//----- nvinfo : EIATTR_COOP_GROUP_MASK_REGIDS
	.align		4
.L_13425:
        /*006c*/ 	.byte	0x04, 0x29
        /*006e*/ 	.short	(.L_13427 - .L_13426)


	//   ....[0]....
.L_13426:
        /*0070*/ 	.word	0xffffffff


	//   ....[1]....
        /*0074*/ 	.word	0xffffffff


	//   ....[2]....
        /*0078*/ 	.word	0xffffffff


	//   ....[3]....
        /*007c*/ 	.word	0xffffffff


	//   ....[4]....
        /*0080*/ 	.word	0xffffffff


	//   ....[5]....
        /*0084*/ 	.word	0xffffffff


	//   ....[6]....
        /*0088*/ 	.word	0xffffffff


	//   ....[7]....
        /*008c*/ 	.word	0xffffffff


	//   ....[8]....
        /*0090*/ 	.word	0x05000004


	//   ....[9]....
        /*0094*/ 	.word	0x05000004


	//   ....[10]....
        /*0098*/ 	.word	0x05000004


	//----- nvinfo : EIATTR_COOP_GROUP_INSTR_OFFSETS
	.align		4
.L_13427:
        /*009c*/ 	.byte	0x04, 0x28
        /*009e*/ 	.short	(.L_13429 - .L_13428)


	//   ....[0]....
.L_13428:
        /*00a0*/ 	.word	0x00012fd0


	//   ....[1]....
        /*00a4*/ 	.word	0x00013030


	//   ....[2]....
        /*00a8*/ 	.word	0x00013070


	//   ....[3]....
        /*00ac*/ 	.word	0x00013090


	//   ....[4]....
        /*00b0*/ 	.word	0x000130b0


	//   ....[5]....
        /*00b4*/ 	.word	0x000131a0


	//   ....[6]....
        /*00b8*/ 	.word	0x000131c0


	//   ....[7]....
        /*00bc*/ 	.word	0x000131e0


	//   ....[8]....
        /*00c0*/ 	.word	0x000133f0


	//   ....[9]....
        /*00c4*/ 	.word	0x00013460


	//   ....[10]....
        /*00c8*/ 	.word	0x000134d0


	//----- nvinfo : EIATTR_VRC_CTA_INIT_COUNT
	.align		4
.L_13429:
        /*00cc*/ 	.byte	0x02, 0x4a
	.zero		1
	.zero		1


	//----- nvinfo : EIATTR_EXIT_INSTR_OFFSETS
	.align		4
        /*00d0*/ 	.byte	0x04, 0x1c
        /*00d2*/ 	.short	(.L_13431 - .L_13430)


	//   ....[0]....
.L_13430:
        /*00d4*/ 	.word	0x00000080


	//   ....[1]....
        /*00d8*/ 	.word	0x000132a0


	//   ....[2]....
        /*00dc*/ 	.word	0x000133a0


	//----- nvinfo : EIATTR_MAX_THREADS
	.align		4
.L_13431:
        /*00e0*/ 	.byte	0x04, 0x05
        /*00e2*/ 	.short	(.L_13433 - .L_13432)
.L_13432:
        /*00e4*/ 	.word	0x00000100
        /*00e8*/ 	.word	0x00000001
        /*00ec*/ 	.word	0x00000001


	//----- nvinfo : EIATTR_CRS_STACK_SIZE
	.align		4
.L_13433:
        /*00f0*/ 	.byte	0x04, 0x1e
        /*00f2*/ 	.short	(.L_13435 - .L_13434)
.L_13434:
        /*00f4*/ 	.word	0x00000000


	//----- nvinfo : EIATTR_CBANK_PARAM_SIZE
	.align		4
.L_13435:
        /*00f8*/ 	.byte	0x03, 0x19
        /*00fa*/ 	.short	0x0060


	//----- nvinfo : EIATTR_PARAM_CBANK
	.align		4
        /*00fc*/ 	.byte	0x04, 0x0a
        /*00fe*/ 	.short	(.L_13437 - .L_13436)
	.align		4
.L_13436:
        /*0100*/ 	.word	index@(.nv.constant0._ZN18transformer_engine6detail38cast_transpose_fused_kernel_notalignedILb0ELb0ELb1EfNS_16CTDBiasDActParamI6__halfS3_13__nv_fp8_e4m3fEELi4ELi8ENS_5EmptyEXadL_ZNS_4geluIffEET_T0_RKS6_EEEEvT3_mmm)
        /*0104*/ 	.short	0x0380
        /*0106*/ 	.short	0x0060


	//----- nvinfo : EIATTR_SW_WAR
	.align		4
.L_13437:
        /*0108*/ 	.byte	0x04, 0x36
        /*010a*/ 	.short	(.L_13439 - .L_13438)
.L_13438:
        /*010c*/ 	.word	0x00000008
.L_13439:


//--------------------- .nv.info._ZN18transformer_engine6detail38cast_transpose_fused_kernel_notalignedILb0ELb0ELb1EfNS_16CTDBiasDActParamI6__halfS3_13__nv_fp8_e5m2fEELi4ELi8ENS_5EmptyEXadL_ZNS_4geluIffEET_T0_RKS6_EEEEvT3_mmm --------------------------
	.section	.nv.info._ZN18transformer_engine6detail38cast_transpose_fused_kernel_notalignedILb0ELb0ELb1EfNS_16CTDBiasDActParamI6__halfS3_13__nv_fp8_e5m2fEELi4ELi8ENS_5EmptyEXadL_ZNS_4geluIffEET_T0_RKS6_EEEEvT3_mmm,"",@"SHT_CUDA_INFO"
	.sectionflags	@""
	.align	4


	//----- nvinfo : EIATTR_CUDA_API_VERSION
	.align		4
        /*0000*/ 	.byte	0x04, 0x37
        /*0002*/ 	.short	(.L_13441 - .L_13440)
.L_13440:
        /*0004*/ 	.word	0x00000082


	//----- nvinfo : EIATTR_KPARAM_INFO
	.align		4
.L_13441:
        /*0008*/ 	.byte	0x04, 0x17
        /*000a*/ 	.short	(.L_13443 - .L_13442)
.L_13442:
        /*000c*/ 	.word	0x00000000
        /*0010*/ 	.short	0x0003
        /*0012*/ 	.short	0x0058
        /*0014*/ 	.byte	0x00, 0xf0, 0x21, 0x00


	//----- nvinfo : EIATTR_KPARAM_INFO
	.align		4
.L_13443:
        /*0018*/ 	.byte	0x04, 0x17
        /*001a*/ 	.short	(.L_13445 - .L_13444)
.L_13444:
        /*001c*/ 	.word	0x00000000
        /*0020*/ 	.short	0x0002
        /*0022*/ 	.short	0x0050
        /*0024*/ 	.byte	0x00, 0xf0, 0x21, 0x00


	//----- nvinfo : EIATTR_KPARAM_INFO
	.align		4
.L_13445:
        /*0028*/ 	.byte	0x04, 0x17
        /*002a*/ 	.short	(.L_13447 - .L_13446)
.L_13446:
        /*002c*/ 	.word	0x00000000
        /*0030*/ 	.short	0x0001
        /*0032*/ 	.short	0x0048
        /*0034*/ 	.byte	0x00, 0xf0, 0x21, 0x00


	//----- nvinfo : EIATTR_KPARAM_INFO
	.align		4
.L_13447:
        /*0038*/ 	.byte	0x04, 0x17
        /*003a*/ 	.short	(.L_13449 - .L_13448)
.L_13448:
        /*003c*/ 	.word	0x00000000
        /*0040*/ 	.short	0x0000
        /*0042*/ 	.short	0x0000
        /*0044*/ 	.byte	0x00, 0xf0, 0x21, 0x01


	//----- nvinfo : EIATTR_SPARSE_MMA_MASK
	.align		4
.L_13449:
        /*0048*/ 	.byte	0x03, 0x50
        /*004a*/ 	.short	0x0000


	//----- nvinfo : EIATTR_MAXREG_COUNT
	.align		4
        /*004c*/ 	.byte	0x03, 0x1b
        /*004e*/ 	.short	0x00ff


	//----- nvinfo : EIATTR_NUM_BARRIERS
	.align		4
        /*0050*/ 	.byte	0x02, 0x4c
        /*0052*/ 	.byte	0x01
	.zero		1


	//----- nvinfo : EIATTR_MERCURY_ISA_VERSION
	.align		4
        /*0054*/ 	.byte	0x03, 0x5f
        /*0056*/ 	.short	0x0101


	//----- nvinfo : EIATTR_INT_WARP_WIDE_INSTR_OFFSETS
	.align		4
        /*0058*/ 	.byte	0x04, 0x31
        /*005a*/ 	.short	(.L_13451 - .L_13450)


	//   ....[0]....
.L_13450:
        /*005c*/ 	.word	0x000006d0


	//   ....[1]....
        /*0060*/ 	.word	0x000008d0


	//   ....[2]....
        /*0064*/ 	.word	0x00005a80


	//   ....[3]....
        /*0068*/ 	.word	0x00008c70


	//----- nvinfo : EIATTR_COOP_GROUP_MASK_REGIDS
	.align		4
.L_13451:
        /*006c*/ 	.byte	0x04, 0x29
        /*006e*/ 	.short	(.L_13453 - .L_13452)


	//   ....[0]....
.L_13452:
        /*0070*/ 	.word	0xffffffff


	//   ....[1]....
        /*0074*/ 	.word	0xffffffff


	//   ....[2]....
        /*0078*/ 	.word	0xffffffff


	//   ....[3]....
        /*007c*/ 	.word	0xffffffff


	//   ....[4]....
        /*0080*/ 	.word	0xffffffff


	//   ....[5]....
        /*0084*/ 	.word	0xffffffff


	//   ....[6]....
        /*0088*/ 	.word	0xffffffff


	//   ....[7]....
        /*008c*/ 	.word	0xffffffff


	//   ....[8]....
        /*0090*/ 	.word	0x05000004


	//   ....[9]....
        /*0094*/ 	.word	0x05000004


	//   ....[10]....
        /*0098*/ 	.word	0x05000004


	//----- nvinfo : EIATTR_COOP_GROUP_INSTR_OFFSETS
	.align		4
.L_13453:
        /*009c*/ 	.byte	0x04, 0x28
        /*009e*/ 	.short	(.L_13455 - .L_13454)


	//   ....[0]....
.L_13454:
        /*00a0*/ 	.word	0x00012fd0


	//   ....[1]....
        /*00a4*/ 	.word	0x00013030


	//   ....[2]....
        /*00a8*/ 	.word	0x00013070


	//   ....[3]....
        /*00ac*/ 	.word	0x00013090


	//   ....[4]....
        /*00b0*/ 	.word	0x000130b0


	//   ....[5]....
        /*00b4*/ 	.word	0x000131a0


	//   ....[6]....
        /*00b8*/ 	.word	0x000131c0


	//   ....[7]....
        /*00bc*/ 	.word	0x000131e0


	//   ....[8]....
        /*00c0*/ 	.word	0x000133f0


	//   ....[9]....
        /*00c4*/ 	.word	0x00013460


	//   ....[10]....
        /*00c8*/ 	.word	0x000134d0


	//----- nvinfo : EIATTR_VRC_CTA_INIT_COUNT
	.align		4
.L_13455:
        /*00cc*/ 	.byte	0x02, 0x4a
	.zero		1
	.zero		1


	//----- nvinfo : EIATTR_EXIT_INSTR_OFFSETS
	.align		4
        /*00d0*/ 	.byte	0x04, 0x1c
        /*00d2*/ 	.short	(.L_13457 - .L_13456)


	//   ....[0]....
.L_13456:
        /*00d4*/ 	.word	0x00000080


	//   ....[1]....
        /*00d8*/ 	.word	0x000132a0


	//   ....[2]....
        /*00dc*/ 	.word	0x000133a0


	//----- nvinfo : EIATTR_MAX_THREADS
	.align		4
.L_13457:
        /*00e0*/ 	.byte	0x04, 0x05
        /*00e2*/ 	.short	(.L_13459 - .L_13458)
.L_13458:
        /*00e4*/ 	.word	0x00000100
        /*00e8*/ 	.word	0x00000001
        /*00ec*/ 	.word	0x00000001


	//----- nvinfo : EIATTR_CRS_STACK_SIZE
	.align		4
.L_13459:
        /*00f0*/ 	.byte	0x04, 0x1e
        /*00f2*/ 	.short	(.L_13461 - .L_13460)
.L_13460:
        /*00f4*/ 	.word	0x00000000


	//----- nvinfo : EIATTR_CBANK_PARAM_SIZE
	.align		4
.L_13461:
        /*00f8*/ 	.byte	0x03, 0x19
        /*00fa*/ 	.short	0x0060


	//----- nvinfo : EIATTR_PARAM_CBANK
	.align		4
        /*00fc*/ 	.byte	0x04, 0x0a
        /*00fe*/ 	.short	(.L_13463 - .L_13462)
	.align		4
.L_13462:
        /*0100*/ 	.word	index@(.nv.constant0._ZN18transformer_engine6detail38cast_transpose_fused_kernel_notalignedILb0ELb0ELb1EfNS_16CTDBiasDActParamI6__halfS3_13__nv_fp8_e5m2fEELi4ELi8ENS_5EmptyEXadL_ZNS_4geluIffEET_T0_RKS6_EEEEvT3_mmm)
        /*0104*/ 	.short	0x0380
        /*0106*/ 	.short	0x0060


	//----- nvinfo : EIATTR_SW_WAR
	.align		4
.L_13463:
        /*0108*/ 	.byte	0x04, 0x36
        /*010a*/ 	.short	(.L_13465 - .L_13464)
.L_13464:
        /*010c*/ 	.word	0x00000008
.L_13465:


//--------------------- .nv.info._ZN18transformer_engine6detail38cast_transpose_fused_kernel_notalignedILb0ELb0ELb1EfNS_16CTDBiasDActParamI6__halfS3_13__nv_bfloat16fEELi4ELi4ENS_5EmptyEXadL_ZNS_4geluIffEET_T0_RKS6_EEEEvT3_mmm --------------------------
	.section	.nv.info._ZN18transformer_engine6detail38cast_transpose_fused_kernel_notalignedILb0ELb0ELb1EfNS_16CTDBiasDActParamI6__halfS3_13__nv_bfloat16fEELi4ELi4ENS_5EmptyEXadL_ZNS_4geluIffEET_T0_RKS6_EEEEvT3_mmm,"",@"SHT_CUDA_INFO"
	.sectionflags	@""
	.align	4


	//----- nvinfo : EIATTR_CUDA_API_VERSION
	.align		4
        /*0000*/ 	.byte	0x04, 0x37
        /*0002*/ 	.short	(.L_13467 - .L_13466)
.L_13466:
        /*0004*/ 	.word	0x00000082


	//----- nvinfo : EIATTR_KPARAM_INFO
	.align		4
.L_13467:
        /*0008*/ 	.byte	0x04, 0x17
        /*000a*/ 	.short	(.L_13469 - .L_13468)
.L_13468:
        /*000c*/ 	.word	0x00000000
        /*0010*/ 	.short	0x0003
        /*0012*/ 	.short	0x0058
        /*0014*/ 	.byte	0x00, 0xf0, 0x21, 0x00


	//----- nvinfo : EIATTR_KPARAM_INFO
	.align		4
.L_13469:
        /*0018*/ 	.byte	0x04, 0x17
        /*001a*/ 	.short	(.L_13471 - .L_13470)
.L_13470:
        /*001c*/ 	.word	0x00000000
        /*0020*/ 	.short	0x0002
        /*0022*/ 	.short	0x0050
        /*0024*/ 	.byte	0x00, 0xf0, 0x21, 0x00


	//----- nvinfo : EIATTR_KPARAM_INFO
	.align		4
.L_13471:
        /*0028*/ 	.byte	0x04, 0x17
        /*002a*/ 	.short	(.L_13473 - .L_13472)
.L_13472:
        /*002c*/ 	.word	0x00000000
        /*0030*/ 	.short	0x0001
        /*0032*/ 	.short	0x0048
        /*0034*/ 	.byte	0x00, 0xf0, 0x21, 0x00


	//----- nvinfo : EIATTR_KPARAM_INFO
	.align		4
.L_13473:
        /*0038*/ 	.byte	0x04, 0x17
        /*003a*/ 	.short	(.L_13475 - .L_13474)
.L_13474:
        /*003c*/ 	.word	0x00000000
        /*0040*/ 	.short	0x0000
        /*0042*/ 	.short	0x0000
        /*0044*/ 	.byte	0x00, 0xf0, 0x21, 0x01


	//----- nvinfo : EIATTR_SPARSE_MMA_MASK
	.align		4
.L_13475:
        /*0048*/ 	.byte	0x03, 0x50
        /*004a*/ 	.short	0x0000


	//----- nvinfo : EIATTR_MAXREG_COUNT
	.align		4
        /*004c*/ 	.byte	0x03, 0x1b
        /*004e*/ 	.short	0x00ff


	//----- nvinfo : EIATTR_NUM_BARRIERS
	.align		4
        /*0050*/ 	.byte	0x02, 0x4c
        /*0052*/ 	.byte	0x01
	.zero		1


	//----- nvinfo : EIATTR_MERCURY_ISA_VERSION
	.align		4
        /*0054*/ 	.byte	0x03, 0x5f
        /*0056*/ 	.short	0x0101


	//----- nvinfo : EIATTR_INT_WARP_WIDE_INSTR_OFFSETS
	.align		4
        /*0058*/ 	.byte	0x04, 0x31
        /*005a*/ 	.short	(.L_13477 - .L_13476)


	//   ....[0]....
.L_13476:
        /*005c*/ 	.word	0x00000770


	//   ....[1]....
        /*0060*/ 	.word	0x000008f0


	//   ....[2]....
        /*0064*/ 	.word	0x00003dc0


	//   ....[3]....
        /*0068*/ 	.word	0x00005d70


	//----- nvinfo : EIATTR_COOP_GROUP_MASK_REGIDS
	.align		4
.L_13477:
        /*006c*/ 	.byte	0x04, 0x29
        /*006e*/ 	.short	(.L_13479 - .L_13478)


	//   ....[0]....
.L_13478:
        /*0070*/ 	.word	0xffffffff


	//   ....[1]....
        /*0074*/ 	.word	0xffffffff


	//   ....[2]....
        /*0078*/ 	.word	0xffffffff


	//   ....[3]....
        /*007c*/ 	.word	0xffffffff


	//   ....[4]....
        /*0080*/ 	.word	0xffffffff


	//   ....[5]....
        /*0084*/ 	.word	0xffffffff


	//   ....[6]....
        /*0088*/ 	.word	0xffffffff


	//   ....[7]....
        /*008c*/ 	.word	0xffffffff


	//   ....[8]....
        /*0090*/ 	.word	0x05000004


	//   ....[9]....
        /*0094*/ 	.word	0x05000004


	//   ....[10]....
        /*0098*/ 	.word	0x05000004


	//----- nvinfo : EIATTR_COOP_GROUP_INSTR_OFFSETS
	.align		4
.L_13479:
        /*009c*/ 	.byte	0x04, 0x28
        /*009e*/ 	.short	(.L_13481 - .L_13480)


	//   ....[0]....
.L_13480:
        /*00a0*/ 	.word	0x0000a300


	//   ....[1]....
        /*00a4*/ 	.word	0x0000a360


	//   ....[2]....
        /*00a8*/ 	.word	0x0000a3a0


	//   ....[3]....
        /*00ac*/ 	.word	0x0000a3c0


	//   ....[4]....
        /*00b0*/ 	.word	0x0000a3e0


	//   ....[5]....
        /*00b4*/ 	.word	0x0000a4d0


	//   ....[6]....
        /*00b8*/ 	.word	0x0000a4f0


	//   ....[7]....
        /*00bc*/ 	.word	0x0000a510


	//   ....[8]....
        /*00c0*/ 	.word	0x0000a710


	//   ....[9]....
        /*00c4*/ 	.word	0x0000a780


	//   ....[10]....
        /*00c8*/ 	.word	0x0000a7f0


	//----- nvinfo : EIATTR_VRC_CTA_INIT_COUNT
	.align		4
.L_13481:
        /*00cc*/ 	.byte	0x02, 0x4a
	.zero		1
	.zero		1


	//----- nvinfo : EIATTR_EXIT_INSTR_OFFSETS
	.align		4
        /*00d0*/ 	.byte	0x04, 0x1c
        /*00d2*/ 	.short	(.L_13483 - .L_13482)


	//   ....[0]....
.L_13482:
        /*00d4*/ 	.word	0x00000080


	//   ....[1]....
        /*00d8*/ 	.word	0x0000a5c0


	//   ....[2]....
        /*00dc*/ 	.word	0x0000a6c0


	//----- nvinfo : EIATTR_MAX_THREADS
	.align		4
.L_13483:
        /*00e0*/ 	.byte	0x04, 0x05
        /*00e2*/ 	.short	(.L_13485 - .L_13484)
.L_13484:
        /*00e4*/ 	.word	0x00000100
        /*00e8*/ 	.word	0x00000001
        /*00ec*/ 	.word	0x00000001


	//----- nvinfo : EIATTR_CRS_STACK_SIZE
	.align		4
.L_13485:
        /*00f0*/ 	.byte	0x04, 0x1e
        /*00f2*/ 	.short	(.L_13487 - .L_13486)
.L_13486:
        /*00f4*/ 	.word	0x00000000


	//----- nvinfo : EIATTR_CBANK_PARAM_SIZE
	.align		4
.L_13487:
        /*00f8*/ 	.byte	0x03, 0x19
        /*00fa*/ 	.short	0x0060


	//----- nvinfo : EIATTR_PARAM_CBANK
	.align		4
        /*00fc*/ 	.byte	0x04, 0x0a
        /*00fe*/ 	.short	(.L_13489 - .L_13488)
	.align		4
.L_13488:
        /*0100*/ 	.word	index@(.nv.constant0._ZN18transformer_engine6detail38cast_transpose_fused_kernel_notalignedILb0ELb0ELb1EfNS_16CTDBiasDActParamI6__halfS3_13__nv_bfloat16fEELi4ELi4ENS_5EmptyEXadL_ZNS_4geluIffEET_T0_RKS6_EEEEvT3_mmm)
        /*0104*/ 	.short	0x0380
        /*0106*/ 	.short	0x0060


	//----- nvinfo : EIATTR_SW_WAR
	.align		4
.L_13489:
        /*0108*/ 	.byte	0x04, 0x36
        /*010a*/ 	.short	(.L_13491 - .L_13490)
.L_13490:
        /*010c*/ 	.word	0x00000008
.L_13491:


//--------------------- .nv.info._ZN18transformer_engine6detail38cast_transpose_fused_kernel_notalignedILb0ELb0ELb1EfNS_16CTDBiasDActParamI6__halfS3_S3_fEELi4ELi4ENS_5EmptyEXadL_ZNS_4geluIffEET_T0_RKS5_EEEEvT3_mmm --------------------------
	.section	.nv.info._ZN18transformer_engine6detail38cast_transpose_fused_kernel_notalignedILb0ELb0ELb1EfNS_16CTDBiasDActParamI6__halfS3_S3_fEELi4ELi4ENS_5EmptyEXadL_ZNS_4geluIffEET_T0_RKS5_EEEEvT3_mmm,"",@"SHT_CUDA_INFO"
	.sectionflags	@""
	.align	4


	//----- nvinfo : EIATTR_CUDA_API_VERSION
	.align		4
        /*0000*/ 	.byte	0x04, 0x37
        /*0002*/ 	.short	(.L_13493 - .L_13492)
.L_13492:
        /*0004*/ 	.word	0x00000082


	//----- nvinfo : EIATTR_KPARAM_INFO
	.align		4
.L_13493:
        /*0008*/ 	.byte	0x04, 0x17
        /*000a*/ 	.short	(.L_13495 - .L_13494)
.L_13494:
        /*000c*/ 	.word	0x00000000
        /*0010*/ 	.short	0x0003
        /*0012*/ 	.short	0x0058
        /*0014*/ 	.byte	0x00, 0xf0, 0x21, 0x00


	//----- nvinfo : EIATTR_KPARAM_INFO
	.align		4
.L_13495:
        /*0018*/ 	.byte	0x04, 0x17
        /*001a*/ 	.short	(.L_13497 - .L_13496)
.L_13496:
        /*001c*/ 	.word	0x00000000
        /*0020*/ 	.short	0x0002
        /*0022*/ 	.short	0x0050
        /*0024*/ 	.byte	0x00, 0xf0, 0x21, 0x00


	//----- nvinfo : EIATTR_KPARAM_INFO
	.align		4
.L_13497:
        /*0028*/ 	.byte	0x04, 0x17
        /*002a*/ 	.short	(.L_13499 - .L_13498)
.L_13498:
        /*002c*/ 	.word	0x00000000
        /*0030*/ 	.short	0x0001
        /*0032*/ 	.short	0x0048
        /*0034*/ 	.byte	0x00, 0xf0, 0x21, 0x00


	//----- nvinfo : EIATTR_KPARAM_INFO
	.align		4
.L_13499:
        /*0038*/ 	.byte	0x04, 0x17
        /*003a*/ 	.short	(.L_13501 - .L_13500)
.L_13500:
        /*003c*/ 	.word	0x00000000
        /*0040*/ 	.short	0x0000
        /*0042*/ 	.short	0x0000
        /*0044*/ 	.byte	0x00, 0xf0, 0x21, 0x01


	//----- nvinfo : EIATTR_SPARSE_MMA_MASK
	.align		4
.L_13501:
        /*0048*/ 	.byte	0x03, 0x50
        /*004a*/ 	.short	0x0000


	//----- nvinfo : EIATTR_MAXREG_COUNT
	.align		4
        /*004c*/ 	.byte	0x03, 0x1b
        /*004e*/ 	.short	0x00ff


	//----- nvinfo : EIATTR_NUM_BARRIERS
	.align		4
        /*0050*/ 	.byte	0x02, 0x4c
        /*0052*/ 	.byte	0x01
	.zero		1


	//----- nvinfo : EIATTR_MERCURY_ISA_VERSION
	.align		4
        /*0054*/ 	.byte	0x03, 0x5f
        /*0056*/ 	.short	0x0101


	//----- nvinfo : EIATTR_INT_WARP_WIDE_INSTR_OFFSETS
	.align		4
        /*0058*/ 	.byte	0x04, 0x31
        /*005a*/ 	.short	(.L_13503 - .L_13502)


	//   ....[0]....
.L_13502:
        /*005c*/ 	.word	0x00000770


	//   ....[1]....
        /*0060*/ 	.word	0x000008f0


	//   ....[2]....
        /*0064*/ 	.word	0x00003dc0


	//   ....[3]....
        /*0068*/ 	.word	0x00005d70


	//----- nvinfo : EIATTR_COOP_GROUP_MASK_REGIDS
	.align		4
.L_13503:
        /*006c*/ 	.byte	0x04, 0x29
        /*006e*/ 	.short	(.L_13505 - .L_13504)


	//   ....[0]....
.L_13504:
        /*0070*/ 	.word	0xffffffff


	//   ....[1]....
        /*0074*/ 	.word	0xffffffff


	//   ....[2]....
        /*0078*/ 	.word	0xffffffff


	//   ....[3]....
        /*007c*/ 	.word	0xffffffff


	//   ....[4]....
        /*0080*/ 	.word	0xffffffff


	//   ....[5]....
        /*0084*/ 	.word	0xffffffff


	//   ....[6]....
        /*0088*/ 	.word	0xffffffff


	//   ....[7]....
        /*008c*/ 	.word	0xffffffff


	//   ....[8]....
        /*0090*/ 	.word	0x05000004


	//   ....[9]....
        /*0094*/ 	.word	0x05000004


	//   ....[10]....
        /*0098*/ 	.word	0x05000004


	//----- nvinfo : EIATTR_COOP_GROUP_INSTR_OFFSETS
	.align		4
.L_13505:
        /*009c*/ 	.byte	0x04, 0x28
        /*009e*/ 	.short	(.L_13507 - .L_13506)


	//   ....[0]....
.L_13506:
        /*00a0*/ 	.word	0x0000a300


	//   ....[1]....
        /*00a4*/ 	.word	0x0000a360


	//   ....[2]....
        /*00a8*/ 	.word	0x0000a3a0


	//   ....[3]....
        /*00ac*/ 	.word	0x0000a3c0


	//   ....[4]....
        /*00b0*/ 	.word	0x0000a3e0


	//   ....[5]....
        /*00b4*/ 	.word	0x0000a4d0


	//   ....[6]....
        /*00b8*/ 	.word	0x0000a4f0


	//   ....[7]....
        /*00bc*/ 	.word	0x0000a510


	//   ....[8]....
        /*00c0*/ 	.word	0x0000a710


	//   ....[9]....
        /*00c4*/ 	.word	0x0000a780


	//   ....[10]....
        /*00c8*/ 	.word	0x0000a7f0


	//----- nvinfo : EIATTR_VRC_CTA_INIT_COUNT
	.align		4
.L_13507:
        /*00cc*/ 	.byte	0x02, 0x4a
	.zero		1
	.zero		1


	//----- nvinfo : EIATTR_EXIT_INSTR_OFFSETS
	.align		4
        /*00d0*/ 	.byte	0x04, 0x1c
        /*00d2*/ 	.short	(.L_13509 - .L_13508)


	//   ....[0]....
.L_13508:
        /*00d4*/ 	.word	0x00000080


	//   ....[1]....
        /*00d8*/ 	.word	0x0000a5c0


	//   ....[2]....
        /*00dc*/ 	.word	0x0000a6c0


	//----- nvinfo : EIATTR_MAX_THREADS
	.align		4
.L_13509:
        /*00e0*/ 	.byte	0x04, 0x05
        /*00e2*/ 	.short	(.L_13511 - .L_13510)
.L_13510:
        /*00e4*/ 	.word	0x00000100
        /*00e8*/ 	.word	0x00000001
        /*00ec*/ 	.word	0x00000001


	//----- nvinfo : EIATTR_CRS_STACK_SIZE
	.align		4
.L_13511:
        /*00f0*/ 	.byte	0x04, 0x1e
        /*00f2*/ 	.short	(.L_13513 - .L_13512)
.L_13512:
        /*00f4*/ 	.word	0x00000000


	//----- nvinfo : EIATTR_CBANK_PARAM_SIZE
	.align		4
.L_13513:
        /*00f8*/ 	.byte	0x03, 0x19
        /*00fa*/ 	.short	0x0060


	//----- nvinfo : EIATTR_PARAM_CBANK
	.align		4
        /*00fc*/ 	.byte	0x04, 0x0a
        /*00fe*/ 	.short	(.L_13515 - .L_13514)
	.align		4
.L_13514:
        /*0100*/ 	.word	index@(.nv.constant0._ZN18transformer_engine6detail38cast_transpose_fused_kernel_notalignedILb0ELb0ELb1EfNS_16CTDBiasDActParamI6__halfS3_S3_fEELi4ELi4ENS_5EmptyEXadL_ZNS_4geluIffEET_T0_RKS5_EEEEvT3_mmm)
        /*0104*/ 	.short	0x0380
        /*0106*/ 	.short	0x0060


	//----- nvinfo : EIATTR_SW_WAR
	.align		4
.L_13515:
        /*0108*/ 	.byte	0x04, 0x36
        /*010a*/ 	.short	(.L_13517 - .L_13516)
.L_13516:
        /*010c*/ 	.word	0x00000008
.L_13517:


//--------------------- .nv.info._ZN18transformer_engine6detail38cast_transpose_fused_kernel_notalignedILb0ELb0ELb1EfNS_16CTDBiasDActParamI6__halfS3_ffEELi4ELi2ENS_5EmptyEXadL_ZNS_4geluIffEET_T0_RKS5_EEEEvT3_mmm --------------------------
	.section	.nv.info._ZN18transformer_engine6detail38cast_transpose_fused_kernel_notalignedILb0ELb0ELb1EfNS_16CTDBiasDActParamI6__halfS3_ffEELi4ELi2ENS_5EmptyEXadL_ZNS_4geluIffEET_T0_RKS5_EEEEvT3_mmm,"",@"SHT_CUDA_INFO"
	.sectionflags	@""
	.align	4


	//----- nvinfo : EIATTR_CUDA_API_VERSION
	.align		4
        /*0000*/ 	.byte	0x04, 0x37
        /*0002*/ 	.short	(.L_13519 - .L_13518)
.L_13518:
        /*0004*/ 	.word	0x00000082


	//----- nvinfo : EIATTR_KPARAM_INFO
	.align		4
.L_13519:
        /*0008*/ 	.byte	0x04, 0x17
        /*000a*/ 	.short	(.L_13521 - .L_13520)
.L_13520:
        /*000c*/ 	.word	0x00000000
        /*0010*/ 	.short	0x0003
        /*0012*/ 	.short	0x0058
        /*0014*/ 	.byte	0x00, 0xf0, 0x21, 0x00


	//----- nvinfo : EIATTR_KPARAM_INFO
	.align		4
.L_13521:
        /*0018*/ 	.byte	0x04, 0x17
        /*001a*/ 	.short	(.L_13523 - .L_13522)
.L_13522:
        /*001c*/ 	.word	0x00000000
        /*0020*/ 	.short	0x0002
        /*0022*/ 	.short	0x0050
        /*0024*/ 	.byte	0x00, 0xf0, 0x21, 0x00


	//----- nvinfo : EIATTR_KPARAM_INFO
	.align		4
.L_13523:
        /*0028*/ 	.byte	0x04, 0x17
        /*002a*/ 	.short	(.L_13525 - .L_13524)
.L_13524:
        /*002c*/ 	.word	0x00000000
        /*0030*/ 	.short	0x0001
        /*0032*/ 	.short	0x0048
        /*0034*/ 	.byte	0x00, 0xf0, 0x21, 0x00


	//----- nvinfo : EIATTR_KPARAM_INFO
	.align		4
.L_13525:
        /*0038*/ 	.byte	0x04, 0x17
        /*003a*/ 	.short	(.L_13527 - .L_13526)
.L_13526:
        /*003c*/ 	.word	0x00000000
        /*0040*/ 	.short	0x0000
        /*0042*/ 	.short	0x0000
        /*0044*/ 	.byte	0x00, 0xf0, 0x21, 0x01


	//----- nvinfo : EIATTR_SPARSE_MMA_MASK
	.align		4
.L_13527:
        /*0048*/ 	.byte	0x03, 0x50
        /*004a*/ 	.short	0x0000


	//----- nvinfo : EIATTR_MAXREG_COUNT
	.align		4
        /*004c*/ 	.byte	0x03, 0x1b
        /*004e*/ 	.short	0x00ff


	//----- nvinfo : EIATTR_NUM_BARRIERS
	.align		4
        /*0050*/ 	.byte	0x02, 0x4c
        /*0052*/ 	.byte	0x01
	.zero		1


	//----- nvinfo : EIATTR_MERCURY_ISA_VERSION
	.align		4
        /*0054*/ 	.byte	0x03, 0x5f
        /*0056*/ 	.short	0x0101


	//----- nvinfo : EIATTR_INT_WARP_WIDE_INSTR_OFFSETS
	.align		4
        /*0058*/ 	.byte	0x04, 0x31
        /*005a*/ 	.short	(.L_13529 - .L_13528)


	//   ....[0]....
.L_13528:
        /*005c*/ 	.word	0x000007c0


	//   ....[1]....
        /*0060*/ 	.word	0x00001cc0


	//   ....[2]....
        /*0064*/ 	.word	0x000028f0


	//----- nvinfo : EIATTR_COOP_GROUP_MASK_REGIDS
	.align		4
.L_13529:
        /*0068*/ 	.byte	0x04, 0x29
        /*006a*/ 	.short	(.L_13531 - .L_13530)


	//   ....[0]....
.L_13530:
        /*006c*/ 	.word	0xffffffff


	//   ....[1]....
        /*0070*/ 	.word	0xffffffff


	//   ....[2]....
        /*0074*/ 	.word	0xffffffff


	//   ....[3]....
        /*0078*/ 	.word	0xffffffff


	//   ....[4]....
        /*007c*/ 	.word	0xffffffff


	//   ....[5]....
        /*0080*/ 	.word	0xffffffff


	//   ....[6]....
        /*0084*/ 	.word	0xffffffff


	//   ....[7]....
        /*0088*/ 	.word	0xffffffff


	//   ....[8]....
        /*008c*/ 	.word	0x05000004


	//   ....[9]....
        /*0090*/ 	.word	0x05000004


	//   ....[10]....
        /*0094*/ 	.word	0x05000004


	//----- nvinfo : EIATTR_COOP_GROUP_INSTR_OFFSETS
	.align		4
.L_13531:
        /*0098*/ 	.byte	0x04, 0x28
        /*009a*/ 	.short	(.L_13533 - .L_13532)


	//   ....[0]....
.L_13532:
        /*009c*/ 	.word	0x00005e20


	//   ....[1]....
        /*00a0*/ 	.word	0x00005e80


	//   ....[2]....
        /*00a4*/ 	.word	0x00005ec0


	//   ....[3]....
        /*00a8*/ 	.word	0x00005ee0


	//   ....[4]....
        /*00ac*/ 	.word	0x00005f00


	//   ....[5]....
        /*00b0*/ 	.word	0x00005ff0


	//   ....[6]....
        /*00b4*/ 	.word	0x00006010


	//   ....[7]....
        /*00b8*/ 	.word	0x00006030


	//   ....[8]....
        /*00bc*/ 	.word	0x00006230


	//   ....[9]....
        /*00c0*/ 	.word	0x000062a0


	//   ....[10]....
        /*00c4*/ 	.word	0x00006310


	//----- nvinfo : EIATTR_VRC_CTA_INIT_COUNT
	.align		4
.L_13533:
        /*00c8*/ 	.byte	0x02, 0x4a
	.zero		1
	.zero		1


	//----- nvinfo : EIATTR_EXIT_INSTR_OFFSETS
	.align		4
        /*00cc*/ 	.byte	0x04, 0x1c
        /*00ce*/ 	.short	(.L_13535 - .L_13534)


	//   ....[0]....
.L_13534:
        /*00d0*/ 	.word	0x00000080


	//   ....[1]....
        /*00d4*/ 	.word	0x000060e0


	//   ....[2]....
        /*00d8*/ 	.word	0x000061e0


	//----- nvinfo : EIATTR_MAX_THREADS
	.align		4
.L_13535:
        /*00dc*/ 	.byte	0x04, 0x05
        /*00de*/ 	.short	(.L_13537 - .L_13536)
.L_13536:
        /*00e0*/ 	.word	0x00000100
        /*00e4*/ 	.word	0x00000001
        /*00e8*/ 	.word	0x00000001


	//----- nvinfo : EIATTR_CRS_STACK_SIZE
	.align		4
.L_13537:
        /*00ec*/ 	.byte	0x04, 0x1e
        /*00ee*/ 	.short	(.L_13539 - .L_13538)
.L_13538:
        /*00f0*/ 	.word	0x00000000


	//----- nvinfo : EIATTR_CBANK_PARAM_SIZE
	.align		4
.L_13539:
        /*00f4*/ 	.byte	0x03, 0x19
        /*00f6*/ 	.short	0x0060


	//----- nvinfo : EIATTR_PARAM_CBANK
	.align		4
        /*00f8*/ 	.byte	0x04, 0x0a
        /*00fa*/ 	.short	(.L_13541 - .L_13540)
	.align		4
.L_13540:
        /*00fc*/ 	.word	index@(.nv.constant0._ZN18transformer_engine6detail38cast_transpose_fused_kernel_notalignedILb0ELb0ELb1EfNS_16CTDBiasDActParamI6__halfS3_ffEELi4ELi2ENS_5EmptyEXadL_ZNS_4geluIffEET_T0_RKS5_EEEEvT3_mmm)
        /*0100*/ 	.short	0x0380
        /*0102*/ 	.short	0x0060


	//----- nvinfo : EIATTR_SW_WAR
	.align		4
.L_13541:
        /*0104*/ 	.byte	0x04, 0x36
        /*0106*/ 	.short	(.L_13543 - .L_13542)
.L_13542:
        /*0108*/ 	.word	0x00000008
.L_13543:


//--------------------- .nv.info._ZN18transformer_engine6detail38cast_transpose_fused_kernel_notalignedILb0ELb0ELb1EfNS_16CTDBiasDActParamIff13__nv_fp8_e4m3fEELi2ELi8ENS_5EmptyEXadL_ZNS_4geluIffEET_T0_RKS5_EEEEvT3_mmm --------------------------
	.section	.nv.info._ZN18transformer_engine6detail38cast_transpose_fused_kernel_notalignedILb0ELb0ELb1EfNS_16CTDBiasDActParamIff13__nv_fp8_e4m3fEELi2ELi8ENS_5EmptyEXadL_ZNS_4geluIffEET_T0_RKS5_EEEEvT3_mmm,"",@"SHT_CUDA_INFO"
	.sectionflags	@""
	.align	4


	//----- nvinfo : EIATTR_CUDA_API_VERSION
	.align		4
        /*0000*/ 	.byte	0x04, 0x37
        /*0002*/ 	.short	(.L_13545 - .L_13544)
.L_13544:
        /*0004*/ 	.word	0x00000082


	//----- nvinfo : EIATTR_KPARAM_INFO
	.align		4
.L_13545:
        /*0008*/ 	.byte	0x04, 0x17
        /*000a*/ 	.short	(.L_13547 - .L_13546)
.L_13546:
        /*000c*/ 	.word	0x00000000
        /*0010*/ 	.short	0x0003
        /*0012*/ 	.short	0x0058
        /*0014*/ 	.byte	0x00, 0xf0, 0x21, 0x00


	//----- nvinfo : EIATTR_KPARAM_INFO
	.align		4
.L_13547:
        /*0018*/ 	.byte	0x04, 0x17
        /*001a*/ 	.short	(.L_13549 - .L_13548)
.L_13548:
        /*001c*/ 	.word	0x00000000
        /*0020*/ 	.short	0x0002
        /*0022*/ 	.short	0x0050
        /*0024*/ 	.byte	0x00, 0xf0, 0x21, 0x00


	//----- nvinfo : EIATTR_KPARAM_INFO
	.align		4
.L_13549:
        /*0028*/ 	.byte	0x04, 0x17
        /*002a*/ 	.short	(.L_13551 - .L_13550)
.L_13550:
        /*002c*/ 	.word	0x00000000
        /*0030*/ 	.short	0x0001
        /*0032*/ 	.short	0x0048
        /*0034*/ 	.byte	0x00, 0xf0, 0x21, 0x00


	//----- nvinfo : EIATTR_KPARAM_INFO
	.align		4
.L_13551:
        /*0038*/ 	.byte	0x04, 0x17
        /*003a*/ 	.short	(.L_13553 - .L_13552)
.L_13552:
        /*003c*/ 	.word	0x00000000
        /*0040*/ 	.short	0x0000
        /*0042*/ 	.short	0x0000
        /*0044*/ 	.byte	0x00, 0xf0, 0x21, 0x01


	//----- nvinfo : EIATTR_SPARSE_MMA_MASK
	.align		4
.L_13553:
        /*0048*/ 	.byte	0x03, 0x50
        /*004a*/ 	.short	0x0000


	//----- nvinfo : EIATTR_MAXREG_COUNT
	.align		4
        /*004c*/ 	.byte	0x03, 0x1b
        /*004e*/ 	.short	0x00ff


	//----- nvinfo : EIATTR_NUM_BARRIERS
	.align		4
        /*0050*/ 	.byte	0x02, 0x4c
        /*0052*/ 	.byte	0x01
	.zero		1


	//----- nvinfo : EIATTR_MERCURY_ISA_VERSION
	.align		4
        /*0054*/ 	.byte	0x03, 0x5f
        /*0056*/ 	.short	0x0101


	//----- nvinfo : EIATTR_INT_WARP_WIDE_INSTR_OFFSETS
	.align		4
        /*0058*/ 	.byte	0x04, 0x31
        /*005a*/ 	.short	(.L_13555 - .L_13554)


	//   ....[0]....
.L_13554:
        /*005c*/ 	.word	0x00000650


	//   ....[1]....
        /*0060*/ 	.word	0x00001c70


	//   ....[2]....
        /*0064*/ 	.word	0x00002d40


	//   ....[3]....
        /*0068*/ 	.word	0x00006570


	//----- nvinfo : EIATTR_COOP_GROUP_MASK_REGIDS
	.align		4
.L_13555:
        /*006c*/ 	.byte	0x04, 0x29
        /*006e*/ 	.short	(.L_13557 - .L_13556)


	//   ....[0]....
.L_13556:
        /*0070*/ 	.word	0xffffffff


	//   ....[1]....
        /*0074*/ 	.word	0xffffffff


	//   ....[2]....
        /*0078*/ 	.word	0xffffffff


	//   ....[3]....
        /*007c*/ 	.word	0xffffffff


	//   ....[4]....
        /*0080*/ 	.word	0xffffffff


	//   ....[5]....
        /*0084*/ 	.word	0xffffffff


	//   ....[6]....
        /*0088*/ 	.word	0xffffffff


	//   ....[7]....
        /*008c*/ 	.word	0xffffffff


	//   ....[8]....
        /*0090*/ 	.word	0x05000006


	//   ....[9]....
        /*0094*/ 	.word	0x05000006


	//   ....[10]....
        /*0098*/ 	.word	0x05000006


	//----- nvinfo : EIATTR_COOP_GROUP_INSTR_OFFSETS
	.align		4
.L_13557:
        /*009c*/ 	.byte	0x04, 0x28
        /*009e*/ 	.short	(.L_13559 - .L_13558)


	//   ....[0]....
.L_13558:
        /*00a0*/ 	.word	0x0000a3d0


	//   ....[1]....
        /*00a4*/ 	.word	0x0000a430


	//   ....[2]....
        /*00a8*/ 	.word	0x0000a470


	//   ....[3]....
        /*00ac*/ 	.word	0x0000a490


	//   ....[4]....
        /*00b0*/ 	.word	0x0000a4b0


	//   ....[5]....
        /*00b4*/ 	.word	0x0000a5a0


	//   ....[6]....
        /*00b8*/ 	.word	0x0000a5c0


	//   ....[7]....
        /*00bc*/ 	.word	0x0000a5e0


	//   ....[8]....
        /*00c0*/ 	.word	0x0000a7e0


	//   ....[9]....
        /*00c4*/ 	.word	0x0000a850


	//   ....[10]....
        /*00c8*/ 	.word	0x0000a8c0


	//----- nvinfo : EIATTR_VRC_CTA_INIT_COUNT
	.align		4
.L_13559:
        /*00cc*/ 	.byte	0x02, 0x4a
	.zero		1
	.zero		1


	//----- nvinfo : EIATTR_EXIT_INSTR_OFFSETS
	.align		4
        /*00d0*/ 	.byte	0x04, 0x1c
        /*00d2*/ 	.short	(.L_13561 - .L_13560)


	//   ....[0]....
.L_13560:
        /*00d4*/ 	.word	0x00000080


	//   ....[1]....
        /*00d8*/ 	.word	0x0000a690


	//   ....[2]....
        /*00dc*/ 	.word	0x0000a790


	//----- nvinfo : EIATTR_MAX_THREADS
	.align		4
.L_13561:
        /*00e0*/ 	.byte	0x04, 0x05
        /*00e2*/ 	.short	(.L_13563 - .L_13562)
.L_13562:
        /*00e4*/ 	.word	0x00000100
        /*00e8*/ 	.word	0x00000001
        /*00ec*/ 	.word	0x00000001


	//----- nvinfo : EIATTR_CRS_STACK_SIZE
	.align		4
.L_13563:
        /*00f0*/ 	.byte	0x04, 0x1e
        /*00f2*/ 	.short	(.L_13565 - .L_13564)
.L_13564:
        /*00f4*/ 	.word	0x00000000


	//----- nvinfo : EIATTR_CBANK_PARAM_SIZE
	.align		4
.L_13565:
        /*00f8*/ 	.byte	0x03, 0x19
        /*00fa*/ 	.short	0x0060


	//----- nvinfo : EIATTR_PARAM_CBANK
	.align		4
        /*00fc*/ 	.byte	0x04, 0x0a
        /*00fe*/ 	.short	(.L_13567 - .L_13566)
	.align		4
.L_13566:
        /*0100*/ 	.word	index@(.nv.constant0._ZN18transformer_engine6detail38cast_transpose_fused_kernel_notalignedILb0ELb0ELb1EfNS_16CTDBiasDActParamIff13__nv_fp8_e4m3fEELi2ELi8ENS_5EmptyEXadL_ZNS_4geluIffEET_T0_RKS5_EEEEvT3_mmm)
        /*0104*/ 	.short	0x0380
        /*0106*/ 	.short	0x0060


	//----- nvinfo : EIATTR_SW_WAR
	.align		4
.L_13567:
        /*0108*/ 	.byte	0x04, 0x36
        /*010a*/ 	.short	(.L_13569 - .L_13568)
.L_13568:
        /*010c*/ 	.word	0x00000008
.L_13569:


//--------------------- .nv.info._ZN18transformer_engine6detail38cast_transpose_fused_kernel_notalignedILb0ELb0ELb1EfNS_16CTDBiasDActParamIff13__nv_fp8_e5m2fEELi2ELi8ENS_5EmptyEXadL_ZNS_4geluIffEET_T0_RKS5_EEEEvT3_mmm --------------------------
	.section	.nv.info._ZN18transformer_engine6detail38cast_transpose_fused_kernel_notalignedILb0ELb0ELb1EfNS_16CTDBiasDActParamIff13__nv_fp8_e5m2fEELi2ELi8ENS_5EmptyEXadL_ZNS_4geluIffEET_T0_RKS5_EEEEvT3_mmm,"",@"SHT_CUDA_INFO"
	.sectionflags	@""
	.align	4


	//----- nvinfo : EIATTR_CUDA_API_VERSION
	.align		4
        /*0000*/ 	.byte	0x04, 0x37
        /*0002*/ 	.short	(.L_13571 - .L_13570)
.L_13570:
        /*0004*/ 	.word	0x00000082


	//----- nvinfo : EIATTR_KPARAM_INFO
	.align		4
.L_13571:
        /*0008*/ 	.byte	0x04, 0x17
        /*000a*/ 	.short	(.L_13573 - .L_13572)
.L_13572:
        /*000c*/ 	.word	0x00000000
        /*0010*/ 	.short	0x0003
        /*0012*/ 	.short	0x0058
        /*0014*/ 	.byte	0x00, 0xf0, 0x21, 0x00


	//----- nvinfo : EIATTR_KPARAM_INFO
	.align		4
.L_13573:
        /*0018*/ 	.byte	0x04, 0x17
        /*001a*/ 	.short	(.L_13575 - .L_13574)
.L_13574:
        /*001c*/ 	.word	0x00000000
        /*0020*/ 	.short	0x0002
        /*0022*/ 	.short	0x0050
        /*0024*/ 	.byte	0x00, 0xf0, 0x21, 0x00


	//----- nvinfo : EIATTR_KPARAM_INFO
	.align		4
.L_13575:
        /*0028*/ 	.byte	0x04, 0x17
        /*002a*/ 	.short	(.L_13577 - .L_13576)
.L_13576:
        /*002c*/ 	.word	0x00000000
        /*0030*/ 	.short	0x0001
        /*0032*/ 	.short	0x0048
        /*0034*/ 	.byte	0x00, 0xf0, 0x21, 0x00


	//----- nvinfo : EIATTR_KPARAM_INFO
	.align		4
.L_13577:
        /*0038*/ 	.byte	0x04, 0x17
        /*003a*/ 	.short	(.L_13579 - .L_13578)
.L_13578:
        /*003c*/ 	.word	0x00000000
        /*0040*/ 	.short	0x0000
        /*0042*/ 	.short	0x0000
        /*0044*/ 	.byte	0x00, 0xf0, 0x21, 0x01


	//----- nvinfo : EIATTR_SPARSE_MMA_MASK
	.align		4
.L_13579:
        /*0048*/ 	.byte	0x03, 0x50
        /*004a*/ 	.short	0x0000


	//----- nvinfo : EIATTR_MAXREG_COUNT
	.align		4
        /*004c*/ 	.byte	0x03, 0x1b
        /*004e*/ 	.short	0x00ff


	//----- nvinfo : EIATTR_NUM_BARRIERS
	.align		4
        /*0050*/ 	.byte	0x02, 0x4c
        /*0052*/ 	.byte	0x01
	.zero		1


	//----- nvinfo : EIATTR_MERCURY_ISA_VERSION
	.align		4
        /*0054*/ 	.byte	0x03, 0x5f
        /*0056*/ 	.short	0x0101


	//----- nvinfo : EIATTR_INT_WARP_WIDE_INSTR_OFFSETS
	.align		4
        /*0058*/ 	.byte	0x04, 0x31
        /*005a*/ 	.short	(.L_13581 - .L_13580)


	//   ....[0]....
.L_13580:
        /*005c*/ 	.word	0x00000650


	//   ....[1]....
        /*0060*/ 	.word	0x00001c70


	//   ....[2]....
        /*0064*/ 	.word	0x00002d40


	//   ....[3]....
        /*0068*/ 	.word	0x00006570


	//----- nvinfo : EIATTR_COOP_GROUP_MASK_REGIDS
	.align		4
.L_13581:
        /*006c*/ 	.byte	0x04, 0x29
        /*006e*/ 	.short	(.L_13583 - .L_13582)


	//   ....[0]....
.L_13582:
        /*0070*/ 	.word	0xffffffff


	//   ....[1]....
        /*0074*/ 	.word	0xffffffff


	//   ....[2]....
        /*0078*/ 	.word	0xffffffff


	//   ....[3]....
        /*007c*/ 	.word	0xffffffff


	//   ....[4]....
        /*0080*/ 	.word	0xffffffff


	//   ....[5]....
        /*0084*/ 	.word	0xffffffff


	//   ....[6]....
        /*0088*/ 	.word	0xffffffff


	//   ....[7]....
        /*008c*/ 	.word	0xffffffff


	//   ....[8]....
        /*0090*/ 	.word	0x05000006


	//   ....[9]....
        /*0094*/ 	.word	0x05000006


	//   ....[10]....
        /*0098*/ 	.word	0x05000006


	//----- nvinfo : EIATTR_COOP_GROUP_INSTR_OFFSETS
	.align		4
.L_13583:
        /*009c*/ 	.byte	0x04, 0x28
        /*009e*/ 	.short	(.L_13585 - .L_13584)


	//   ....[0]....
.L_13584:
        /*00a0*/ 	.word	0x0000a3d0


	//   ....[1]....
        /*00a4*/ 	.word	0x0000a430


	//   ....[2]....
        /*00a8*/ 	.word	0x0000a470


	//   ....[3]....
        /*00ac*/ 	.word	0x0000a490


	//   ....[4]....
        /*00b0*/ 	.word	0x0000a4b0


	//   ....[5]....
        /*00b4*/ 	.word	0x0000a5a0


	//   ....[6]....
        /*00b8*/ 	.word	0x0000a5c0


	//   ....[7]....
        /*00bc*/ 	.word	0x0000a5e0


	//   ....[8]....
        /*00c0*/ 	.word	0x0000a7e0


	//   ....[9]....
        /*00c4*/ 	.word	0x0000a850


	//   ....[10]....
        /*00c8*/ 	.word	0x0000a8c0


	//----- nvinfo : EIATTR_VRC_CTA_INIT_COUNT
	.align		4
.L_13585:
        /*00cc*/ 	.byte	0x02, 0x4a
	.zero		1
	.zero		1


	//----- nvinfo : EIATTR_EXIT_INSTR_OFFSETS
	.align		4
        /*00d0*/ 	.byte	0x04, 0x1c
        /*00d2*/ 	.short	(.L_13587 - .L_13586)


	//   ....[0]....
.L_13586:
        /*00d4*/ 	.word	0x00000080


	//   ....[1]....
        /*00d8*/ 	.word	0x0000a690


	//   ....[2]....
        /*00dc*/ 	.word	0x0000a790


	//----- nvinfo : EIATTR_MAX_THREADS
	.align		4
.L_13587:
        /*00e0*/ 	.byte	0x04, 0x05
        /*00e2*/ 	.short	(.L_13589 - .L_13588)
.L_13588:
        /*00e4*/ 	.word	0x00000100
        /*00e8*/ 	.word	0x00000001
        /*00ec*/ 	.word	0x00000001


	//----- nvinfo : EIATTR_CRS_STACK_SIZE
	.align		4
.L_13589:
        /*00f0*/ 	.byte	0x04, 0x1e
        /*00f2*/ 	.short	(.L_13591 - .L_13590)
.L_13590:
        /*00f4*/ 	.word	0x00000000


	//----- nvinfo : EIATTR_CBANK_PARAM_SIZE
	.align		4
.L_13591:
        /*00f8*/ 	.byte	0x03, 0x19
        /*00fa*/ 	.short	0x0060


	//----- nvinfo : EIATTR_PARAM_CBANK
	.align		4
        /*00fc*/ 	.byte	0x04, 0x0a
        /*00fe*/ 	.short	(.L_13593 - .L_13592)
	.align		4
.L_13592:
        /*0100*/ 	.word	index@(.nv.constant0._ZN18transformer_engine6detail38cast_transpose_fused_kernel_notalignedILb0ELb0ELb1EfNS_16CTDBiasDActParamIff13__nv_fp8_e5m2fEELi2ELi8ENS_5EmptyEXadL_ZNS_4geluIffEET_T0_RKS5_EEEEvT3_mmm)
        /*0104*/ 	.short	0x0380
        /*0106*/ 	.short	0x0060


	//----- nvinfo : EIATTR_SW_WAR
	.align		4
.L_13593:
        /*0108*/ 	.byte	0x04, 0x36
        /*010a*/ 	.short	(.L_13595 - .L_13594)
.L_13594:
        /*010c*/ 	.word	0x00000008
.L_13595:


//--------------------- .nv.info._ZN18transformer_engine6detail38cast_transpose_fused_kernel_notalignedILb0ELb0ELb1EfNS_16CTDBiasDActParamIff13__nv_bfloat16fEELi2ELi4ENS_5EmptyEXadL_ZNS_4geluIffEET_T0_RKS5_EEEEvT3_mmm --------------------------
	.section	.nv.info._ZN18transformer_engine6detail38cast_transpose_fused_kernel_notalignedILb0ELb0ELb1EfNS_16CTDBiasDActParamIff13__nv_bfloat16fEELi2ELi4ENS_5EmptyEXadL_ZNS_4geluIffEET_T0_RKS5_EEEEvT3_mmm,"",@"SHT_CUDA_INFO"
	.sectionflags	@""
	.align	4


	//----- nvinfo : EIATTR_CUDA_API_VERSION
	.align		4
        /*0000*/ 	.byte	0x04, 0x37
        /*0002*/ 	.short	(.L_13597 - .L_13596)
.L_13596:
        /*0004*/ 	.word	0x00000082


	//----- nvinfo : EIATTR_KPARAM_INFO
	.align		4
.L_13597:
        /*0008*/ 	.byte	0x04, 0x17
        /*000a*/ 	.short	(.L_13599 - .L_13598)
.L_13598:
        /*000c*/ 	.word	0x00000000
        /*0010*/ 	.short	0x0003
        /*0012*/ 	.short	0x0058
        /*0014*/ 	.byte	0x00, 0xf0, 0x21, 0x00


	//----- nvinfo : EIATTR_KPARAM_INFO
	.align		4
.L_13599:
        /*0018*/ 	.byte	0x04, 0x17
        /*001a*/ 	.short	(.L_13601 - .L_13600)
.L_13600:
        /*001c*/ 	.word	0x00000000
        /*0020*/ 	.short	0x0002
        /*0022*/ 	.short	0x0050
        /*0024*/ 	.byte	0x00, 0xf0, 0x21, 0x00


	//----- nvinfo : EIATTR_KPARAM_INFO
	.align		4
.L_13601:
        /*0028*/ 	.byte	0x04, 0x17
        /*002a*/ 	.short	(.L_13603 - .L_13602)
.L_13602:
        /*002c*/ 	.word	0x00000000
        /*0030*/ 	.short	0x0001
        /*0032*/ 	.short	0x0048
        /*0034*/ 	.byte	0x00, 0xf0, 0x21, 0x00


	//----- nvinfo : EIATTR_KPARAM_INFO
	.align		4
.L_13603:
        /*0038*/ 	.byte	0x04, 0x17
        /*003a*/ 	.short	(.L_13605 - .L_13604)
.L_13604:
        /*003c*/ 	.word	0x00000000
        /*0040*/ 	.short	0x0000
        /*0042*/ 	.short	0x0000
        /*0044*/ 	.byte	0x00, 0xf0, 0x21, 0x01


	//----- nvinfo : EIATTR_SPARSE_MMA_MASK
	.align		4
.L_13605:
        /*0048*/ 	.byte	0x03, 0x50
        /*004a*/ 	.short	0x0000


	//----- nvinfo : EIATTR_MAXREG_COUNT
	.align		4
        /*004c*/ 	.byte	0x03, 0x1b
        /*004e*/ 	.short	0x00ff


	//----- nvinfo : EIATTR_NUM_BARRIERS
	.align		4
        /*0050*/ 	.byte	0x02, 0x4c
        /*0052*/ 	.byte	0x01
	.zero		1


	//----- nvinfo : EIATTR_MERCURY_ISA_VERSION
	.align		4
        /*0054*/ 	.byte	0x03, 0x5f
        /*0056*/ 	.short	0x0101


	//----- nvinfo : EIATTR_INT_WARP_WIDE_INSTR_OFFSETS
	.align		4
        /*0058*/ 	.byte	0x04, 0x31
        /*005a*/ 	.short	(.L_13607 - .L_13606)


	//   ....[0]....
.L_13606:
        /*005c*/ 	.word	0x00000620


	//   ....[1]....
        /*0060*/ 	.word	0x00000910


	//   ....[2]....
        /*0064*/ 	.word	0x00001a80


	//   ....[3]....
        /*0068*/ 	.word	0x00002ad0


	//----- nvinfo : EIATTR_COOP_GROUP_MASK_REGIDS
	.align		4
.L_13607:
        /*006c*/ 	.byte	0x04, 0x29
        /*006e*/ 	.short	(.L_13609 - .L_13608)


	//   ....[0]....
.L_13608:
        /*0070*/ 	.word	0xffffffff


	//   ....[1]....
        /*0074*/ 	.word	0xffffffff


	//   ....[2]....
        /*0078*/ 	.word	0xffffffff


	//   ....[3]....
        /*007c*/ 	.word	0xffffffff


	//   ....[4]....
        /*0080*/ 	.word	0xffffffff


	//   ....[5]....
        /*0084*/ 	.word	0xffffffff


	//   ....[6]....
        /*0088*/ 	.word	0xffffffff


	//   ....[7]....
        /*008c*/ 	.word	0xffffffff


	//   ....[8]....
        /*0090*/ 	.word	0x05000006


	//   ....[9]....
        /*0094*/ 	.word	0x05000006


	//   ....[10]....
        /*0098*/ 	.word	0x05000006


	//----- nvinfo : EIATTR_COOP_GROUP_INSTR_OFFSETS
	.align		4
.L_13609:
        /*009c*/ 	.byte	0x04, 0x28
        /*009e*/ 	.short	(.L_13611 - .L_13610)


	//   ....[0]....
.L_13610:
        /*00a0*/ 	.word	0x000059c0


	//   ....[1]....
        /*00a4*/ 	.word	0x00005a20


	//   ....[2]....
        /*00a8*/ 	.word	0x00005a60


	//   ....[3]....
        /*00ac*/ 	.word	0x00005a80


	//   ....[4]....
        /*00b0*/ 	.word	0x00005aa0


	//   ....[5]....
        /*00b4*/ 	.word	0x00005b90


	//   ....[6]....
        /*00b8*/ 	.word	0x00005bb0


	//   ....[7]....
        /*00bc*/ 	.word	0x00005bd0


	//   ....[8]....
        /*00c0*/ 	.word	0x00005dd0


	//   ....[9]....
        /*00c4*/ 	.word	0x00005e40


	//   ....[10]....
        /*00c8*/ 	.word	0x00005eb0


	//----- nvinfo : EIATTR_VRC_CTA_INIT_COUNT
	.align		4
.L_13611:
        /*00cc*/ 	.byte	0x02, 0x4a
	.zero		1
	.zero		1


	//----- nvinfo : EIATTR_EXIT_INSTR_OFFSETS
	.align		4
        /*00d0*/ 	.byte	0x04, 0x1c
        /*00d2*/ 	.short	(.L_13613 - .L_13612)


	//   ....[0]....
.L_13612:
        /*00d4*/ 	.word	0x00000080


	//   ....[1]....
        /*00d8*/ 	.word	0x00005c80


	//   ....[2]....
        /*00dc*/ 	.word	0x00005d80


	//----- nvinfo : EIATTR_MAX_THREADS
	.align		4
.L_13613:
        /*00e0*/ 	.byte	0x04, 0x05
        /*00e2*/ 	.short	(.L_13615 - .L_13614)
.L_13614:
        /*00e4*/ 	.word	0x00000100
        /*00e8*/ 	.word	0x00000001
        /*00ec*/ 	.word	0x00000001


	//----- nvinfo : EIATTR_CRS_STACK_SIZE
	.align		4
.L_13615:
        /*00f0*/ 	.byte	0x04, 0x1e
        /*00f2*/ 	.short	(.L_13617 - .L_13616)
.L_13616:
        /*00f4*/ 	.word	0x00000000


	//----- nvinfo : EIATTR_CBANK_PARAM_SIZE
	.align		4
.L_13617:
        /*00f8*/ 	.byte	0x03, 0x19
        /*00fa*/ 	.short	0x0060


	//----- nvinfo : EIATTR_PARAM_CBANK
	.align		4
        /*00fc*/ 	.byte	0x04, 0x0a
        /*00fe*/ 	.short	(.L_13619 - .L_13618)
	.align		4
.L_13618:
        /*0100*/ 	.word	index@(.nv.constant0._ZN18transformer_engine6detail38cast_transpose_fused_kernel_notalignedILb0ELb0ELb1EfNS_16CTDBiasDActParamIff13__nv_bfloat16fEELi2ELi4ENS_5EmptyEXadL_ZNS_4geluIffEET_T0_RKS5_EEEEvT3_mmm)
        /*0104*/ 	.short	0x0380
        /*0106*/ 	.short	0x0060


	//----- nvinfo : EIATTR_SW_WAR
	.align		4
.L_13619:
        /*0108*/ 	.byte	0x04, 0x36
        /*010a*/ 	.short	(.L_13621 - .L_13620)
.L_13620:
        /*010c*/ 	.word	0x00000008
.L_13621:


//--------------------- .nv.info._ZN18transformer_engine6detail38cast_transpose_fused_kernel_notalignedILb0ELb0ELb1EfNS_16CTDBiasDActParamIff6__halffEELi2ELi4ENS_5EmptyEXadL_ZNS_4geluIffEET_T0_RKS5_EEEEvT3_mmm --------------------------
	.section	.nv.info._ZN18transformer_engine6detail38cast_transpose_fused_kernel_notalignedILb0ELb0ELb1EfNS_16CTDBiasDActParamIff6__halffEELi2ELi4ENS_5EmptyEXadL_ZNS_4geluIffEET_T0_RKS5_EEEEvT3_mmm,"",@"SHT_CUDA_INFO"
	.sectionflags	@""
	.align	4


	//----- nvinfo : EIATTR_CUDA_API_VERSION
	.align		4
        /*0000*/ 	.byte	0x04, 0x37
        /*0002*/ 	.short	(.L_13623 - .L_13622)
.L_13622:
        /*0004*/ 	.word	0x00000082


	//----- nvinfo : EIATTR_KPARAM_INFO
	.align		4
.L_13623:
        /*0008*/ 	.byte	0x04, 0x17
        /*000a*/ 	.short	(.L_13625 - .L_13624)
.L_13624:
        /*000c*/ 	.word	0x00000000
        /*0010*/ 	.short	0x0003
        /*0012*/ 	.short	0x0058
        /*0014*/ 	.byte	0x00, 0xf0, 0x21, 0x00


	//----- nvinfo : EIATTR_KPARAM_INFO
	.align		4
.L_13625:
        /*0018*/ 	.byte	0x04, 0x17
        /*001a*/ 	.short	(.L_13627 - .L_13626)
.L_13626:
        /*001c*/ 	.word	0x00000000
        /*0020*/ 	.short	0x0002
        /*0022*/ 	.short	0x0050
        /*0024*/ 	.byte	0x00, 0xf0, 0x21, 0x00


	//----- nvinfo : EIATTR_KPARAM_INFO
	.align		4
.L_13627:
        /*0028*/ 	.byte	0x04, 0x17
        /*002a*/ 	.short	(.L_13629 - .L_13628)
.L_13628:
        /*002c*/ 	.word	0x00000000
        /*0030*/ 	.short	0x0001
        /*0032*/ 	.short	0x0048
        /*0034*/ 	.byte	0x00, 0xf0, 0x21, 0x00


	//----- nvinfo : EIATTR_KPARAM_INFO
	.align		4
.L_13629:
        /*0038*/ 	.byte	0x04, 0x17
        /*003a*/ 	.short	(.L_13631 - .L_13630)
.L_13630:
        /*003c*/ 	.word	0x00000000
        /*0040*/ 	.short	0x0000
        /*0042*/ 	.short	0x0000
        /*0044*/ 	.byte	0x00, 0xf0, 0x21, 0x01


	//----- nvinfo : EIATTR_SPARSE_MMA_MASK
	.align		4
.L_13631:
        /*0048*/ 	.byte	0x03, 0x50
        /*004a*/ 	.short	0x0000


	//----- nvinfo : EIATTR_MAXREG_COUNT
	.align		4
        /*004c*/ 	.byte	0x03, 0x1b
        /*004e*/ 	.short	0x00ff


	//----- nvinfo : EIATTR_NUM_BARRIERS
	.align		4
        /*0050*/ 	.byte	0x02, 0x4c
        /*0052*/ 	.byte	0x01
	.zero		1


	//----- nvinfo : EIATTR_MERCURY_ISA_VERSION
	.align		4
        /*0054*/ 	.byte	0x03, 0x5f
        /*0056*/ 	.short	0x0101


	//----- nvinfo : EIATTR_INT_WARP_WIDE_INSTR_OFFSETS
	.align		4
        /*0058*/ 	.byte	0x04, 0x31
        /*005a*/ 	.short	(.L_13633 - .L_13632)


	//   ....[0]....
.L_13632:
        /*005c*/ 	.word	0x00000620


	//   ....[1]....
        /*0060*/ 	.word	0x00000910


	//   ....[2]....
        /*0064*/ 	.word	0x00001a80


	//   ....[3]....
        /*0068*/ 	.word	0x00002ad0


	//----- nvinfo : EIATTR_COOP_GROUP_MASK_REGIDS
	.align		4
.L_13633:
        /*006c*/ 	.byte	0x04, 0x29
        /*006e*/ 	.short	(.L_13635 - .L_13634)


	//   ....[0]....
.L_13634:
        /*0070*/ 	.word	0xffffffff


	//   ....[1]....
        /*0074*/ 	.word	0xffffffff


	//   ....[2]....
        /*0078*/ 	.word	0xffffffff


	//   ....[3]....
        /*007c*/ 	.word	0xffffffff


	//   ....[4]....
        /*0080*/ 	.word	0xffffffff


	//   ....[5]....
        /*0084*/ 	.word	0xffffffff


	//   ....[6]....
        /*0088*/ 	.word	0xffffffff


	//   ....[7]....
        /*008c*/ 	.word	0xffffffff


	//   ....[8]....
        /*0090*/ 	.word	0x05000006


	//   ....[9]....
        /*0094*/ 	.word	0x05000006


	//   ....[10]....
        /*0098*/ 	.word	0x05000006


	//----- nvinfo : EIATTR_COOP_GROUP_INSTR_OFFSETS
	.align		4
.L_13635:
        /*009c*/ 	.byte	0x04, 0x28
        /*009e*/ 	.short	(.L_13637 - .L_13636)


	//   ....[0]....
.L_13636:
        /*00a0*/ 	.word	0x000059c0


	//   ....[1]....
        /*00a4*/ 	.word	0x00005a20


	//   ....[2]....
        /*00a8*/ 	.word	0x00005a60


	//   ....[3]....
        /*00ac*/ 	.word	0x00005a80


	//   ....[4]....
        /*00b0*/ 	.word	0x00005aa0


	//   ....[5]....
        /*00b4*/ 	.word	0x00005b90


	//   ....[6]....
        /*00b8*/ 	.word	0x00005bb0


	//   ....[7]....
        /*00bc*/ 	.word	0x00005bd0


	//   ....[8]....
        /*00c0*/ 	.word	0x00005dd0


	//   ....[9]....
        /*00c4*/ 	.word	0x00005e40


	//   ....[10]....
        /*00c8*/ 	.word	0x00005eb0


	//----- nvinfo : EIATTR_VRC_CTA_INIT_COUNT
	.align		4
.L_13637:
        /*00cc*/ 	.byte	0x02, 0x4a
	.zero		1
	.zero		1


	//----- nvinfo : EIATTR_EXIT_INSTR_OFFSETS
	.align		4
        /*00d0*/ 	.byte	0x04, 0x1c
        /*00d2*/ 	.short	(.L_13639 - .L_13638)


	//   ....[0]....
.L_13638:
        /*00d4*/ 	.word	0x00000080


	//   ....[1]....
        /*00d8*/ 	.word	0x00005c80


	//   ....[2]....
        /*00dc*/ 	.word	0x00005d80


	//----- nvinfo : EIATTR_MAX_THREADS
	.align		4
.L_13639:
        /*00e0*/ 	.byte	0x04, 0x05
        /*00e2*/ 	.short	(.L_13641 - .L_13640)
.L_13640:
        /*00e4*/ 	.word	0x00000100
        /*00e8*/ 	.word	0x00000001
        /*00ec*/ 	.word	0x00000001


	//----- nvinfo : EIATTR_CRS_STACK_SIZE
	.align		4
.L_13641:
        /*00f0*/ 	.byte	0x04, 0x1e
        /*00f2*/ 	.short	(.L_13643 - .L_13642)
.L_13642:
        /*00f4*/ 	.word	0x00000000


	//----- nvinfo : EIATTR_CBANK_PARAM_SIZE
	.align		4
.L_13643:
        /*00f8*/ 	.byte	0x03, 0x19
        /*00fa*/ 	.short	0x0060


	//----- nvinfo : EIATTR_PARAM_CBANK
	.align		4
        /*00fc*/ 	.byte	0x04, 0x0a
        /*00fe*/ 	.short	(.L_13645 - .L_13644)
	.align		4
.L_13644:
        /*0100*/ 	.word	index@(.nv.constant0._ZN18transformer_engine6detail38cast_transpose_fused_kernel_notalignedILb0ELb0ELb1EfNS_16CTDBiasDActParamIff6__halffEELi2ELi4ENS_5EmptyEXadL_ZNS_4geluIffEET_T0_RKS5_EEEEvT3_mmm)
        /*0104*/ 	.short	0x0380
        /*0106*/ 	.short	0x0060


	//----- nvinfo : EIATTR_SW_WAR
	.align		4
.L_13645:
        /*0108*/ 	.byte	0x04, 0x36
        /*010a*/ 	.short	(.L_13647 - .L_13646)
.L_13646:
        /*010c*/ 	.word	0x00000008
.L_13647:


//--------------------- .nv.info._ZN18transformer_engine6detail38cast_transpose_fused_kernel_notalignedILb0ELb0ELb1EfNS_16CTDBiasDActParamIffffEELi2ELi2ENS_5EmptyEXadL_ZNS_4geluIffEET_T0_RKS4_EEEEvT3_mmm --------------------------
	.section	.nv.info._ZN18transformer_engine6detail38cast_transpose_fused_kernel_notalignedILb0ELb0ELb1EfNS_16CTDBiasDActParamIffffEELi2ELi2ENS_5EmptyEXadL_ZNS_4geluIffEET_T0_RKS4_EEEEvT3_mmm,"",@"SHT_CUDA_INFO"
	.sectionflags	@""
	.align	4


	//----- nvinfo : EIATTR_CUDA_API_VERSION
	.align		4
        /*0000*/ 	.byte	0x04, 0x37
        /*0002*/ 	.short	(.L_13649 - .L_13648)
.L_13648:
        /*0004*/ 	.word	0x00000082


	//----- nvinfo : EIATTR_KPARAM_INFO
	.align		4
.L_13649:
        /*0008*/ 	.byte	0x04, 0x17
        /*000a*/ 	.short	(.L_13651 - .L_13650)
.L_13650:
        /*000c*/ 	.word	0x00000000
        /*0010*/ 	.short	0x0003
        /*0012*/ 	.short	0x0058
        /*0014*/ 	.byte	0x00, 0xf0, 0x21, 0x00


	//----- nvinfo : EIATTR_KPARAM_INFO
	.align		4
.L_13651:
        /*0018*/ 	.byte	0x04, 0x17
        /*001a*/ 	.short	(.L_13653 - .L_13652)
.L_13652:
        /*001c*/ 	.word	0x00000000
        /*0020*/ 	.short	0x0002
        /*0022*/ 	.short	0x0050
        /*0024*/ 	.byte	0x00, 0xf0, 0x21, 0x00


	//----- nvinfo : EIATTR_KPARAM_INFO
	.align		4
.L_13653:
        /*0028*/ 	.byte	0x04, 0x17
        /*002a*/ 	.short	(.L_13655 - .L_13654)
.L_13654:
        /*002c*/ 	.word	0x00000000
        /*0030*/ 	.short	0x0001
        /*0032*/ 	.short	0x0048
        /*0034*/ 	.byte	0x00, 0xf0, 0x21, 0x00


	//----- nvinfo : EIATTR_KPARAM_INFO
	.align		4
.L_13655:
        /*0038*/ 	.byte	0x04, 0x17
        /*003a*/ 	.short	(.L_13657 - .L_13656)
.L_13656:
        /*003c*/ 	.word	0x00000000
        /*0040*/ 	.short	0x0000
        /*0042*/ 	.short	0x0000
        /*0044*/ 	.byte	0x00, 0xf0, 0x21, 0x01


	//----- nvinfo : EIATTR_SPARSE_MMA_MASK
	.align		4
.L_13657:
        /*0048*/ 	.byte	0x03, 0x50
        /*004a*/ 	.short	0x0000


	//----- nvinfo : EIATTR_MAXREG_COUNT
	.align		4
        /*004c*/ 	.byte	0x03, 0x1b
        /*004e*/ 	.short	0x00ff


	//----- nvinfo : EIATTR_NUM_BARRIERS
	.align		4
        /*0050*/ 	.byte	0x02, 0x4c
        /*0052*/ 	.byte	0x01
	.zero		1


	//----- nvinfo : EIATTR_MERCURY_ISA_VERSION
	.align		4
        /*0054*/ 	.byte	0x03, 0x5f
        /*0056*/ 	.short	0x0101


	//----- nvinfo : EIATTR_INT_WARP_WIDE_INSTR_OFFSETS
	.align		4
        /*0058*/ 	.byte	0x04, 0x31
        /*005a*/ 	.short	(.L_13659 - .L_13658)


	//   ....[0]....
.L_13658:
        /*005c*/ 	.word	0x00000830


	//   ....[1]....
        /*0060*/ 	.word	0x00001000


	//   ....[2]....
        /*0064*/ 	.word	0x00001c20


	//----- nvinfo : EIATTR_COOP_GROUP_MASK_REGIDS
	.align		4
.L_13659:
        /*0068*/ 	.byte	0x04, 0x29
        /*006a*/ 	.short	(.L_13661 - .L_13660)


	//   ....[0]....
.L_13660:
        /*006c*/ 	.word	0xffffffff


	//   ....[1]....
        /*0070*/ 	.word	0xffffffff


	//   ....[2]....
        /*0074*/ 	.word	0xffffffff


	//   ....[3]....
        /*0078*/ 	.word	0xffffffff


	//   ....[4]....
        /*007c*/ 	.word	0xffffffff


	//   ....[5]....
        /*0080*/ 	.word	0xffffffff


	//   ....[6]....
        /*0084*/ 	.word	0xffffffff


	//   ....[7]....
        /*0088*/ 	.word	0xffffffff


	//   ....[8]....
        /*008c*/ 	.word	0x05000004


	//   ....[9]....
        /*0090*/ 	.word	0x05000004


	//   ....[10]....
        /*0094*/ 	.word	0x05000004


	//----- nvinfo : EIATTR_COOP_GROUP_INSTR_OFFSETS
	.align		4
.L_13661:
        /*0098*/ 	.byte	0x04, 0x28
        /*009a*/ 	.short	(.L_13663 - .L_13662)


	//   ....[0]....
.L_13662:
        /*009c*/ 	.word	0x00003770


	//   ....[1]....
        /*00a0*/ 	.word	0x000037d0


	//   ....[2]....
        /*00a4*/ 	.word	0x00003810


	//   ....[3]....
        /*00a8*/ 	.word	0x00003830


	//   ....[4]....
        /*00ac*/ 	.word	0x00003850


	//   ....[5]....
        /*00b0*/ 	.word	0x00003940


	//   ....[6]....
        /*00b4*/ 	.word	0x00003960


	//   ....[7]....
        /*00b8*/ 	.word	0x00003980


	//   ....[8]....
        /*00bc*/ 	.word	0x00003b80


	//   ....[9]....
        /*00c0*/ 	.word	0x00003bf0


	//   ....[10]....
        /*00c4*/ 	.word	0x00003c60


	//----- nvinfo : EIATTR_VRC_CTA_INIT_COUNT
	.align		4
.L_13663:
        /*00c8*/ 	.byte	0x02, 0x4a
	.zero		1
	.zero		1


	//----- nvinfo : EIATTR_EXIT_INSTR_OFFSETS
	.align		4
        /*00cc*/ 	.byte	0x04, 0x1c
        /*00ce*/ 	.short	(.L_13665 - .L_13664)


	//   ....[0]....
.L_13664:
        /*00d0*/ 	.word	0x00000080


	//   ....[1]....
        /*00d4*/ 	.word	0x00003a30


	//   ....[2]....
        /*00d8*/ 	.word	0x00003b30


	//----- nvinfo : EIATTR_MAX_THREADS
	.align		4
.L_13665:
        /*00dc*/ 	.byte	0x04, 0x05
        /*00de*/ 	.short	(.L_13667 - .L_13666)
.L_13666:
        /*00e0*/ 	.word	0x00000100
        /*00e4*/ 	.word	0x00000001
        /*00e8*/ 	.word	0x00000001


	//----- nvinfo : EIATTR_CRS_STACK_SIZE
	.align		4
.L_13667:
        /*00ec*/ 	.byte	0x04, 0x1e
        /*00ee*/ 	.short	(.L_13669 - .L_13668)
.L_13668:
        /*00f0*/ 	.word	0x00000000


	//----- nvinfo : EIATTR_CBANK_PARAM_SIZE
	.align		4
.L_13669:
        /*00f4*/ 	.byte	0x03, 0x19
        /*00f6*/ 	.short	0x0060


	//----- nvinfo : EIATTR_PARAM_CBANK
	.align		4
        /*00f8*/ 	.byte	0x04, 0x0a
        /*00fa*/ 	.short	(.L_13671 - .L_13670)
	.align		4
.L_13670:
        /*00fc*/ 	.word	index@(.nv.constant0._ZN18transformer_engine6detail38cast_transpose_fused_kernel_notalignedILb0ELb0ELb1EfNS_16CTDBiasDActParamIffffEELi2ELi2ENS_5EmptyEXadL_ZNS_4geluIffEET_T0_RKS4_EEEEvT3_mmm)
        /*0100*/ 	.short	0x0380
        /*0102*/ 	.short	0x0060


	//----- nvinfo : EIATTR_SW_WAR
	.align		4
.L_13671:
        /*0104*/ 	.byte	0x04, 0x36
        /*0106*/ 	.short	(.L_13673 - .L_13672)
.L_13672:
        /*0108*/ 	.word	0x00000008
.L_13673:


//--------------------- .nv.info._ZN18transformer_engine6detail38cast_transpose_fused_kernel_notalignedILb0ELb1ELb0EfNS_16CTDBiasDActParamI13__nv_bfloat16S3_13__nv_fp8_e4m3fEELi2ELi4ENS_5EmptyEXadL_ZNS_6dsreluIffEET_T0_RKS6_EEEEvT3_mmm --------------------------
	.section	.nv.info._ZN18transformer_engine6detail38cast_transpose_fused_kernel_notalignedILb0ELb1ELb0EfNS_16CTDBiasDActParamI13__nv_bfloat16S3_13__nv_fp8_e4m3fEELi2ELi4ENS_5EmptyEXadL_ZNS_6dsreluIffEET_T0_RKS6_EEEEvT3_mmm,"",@"SHT_CUDA_INFO"
	.sectionflags	@""
	.align	4


	//----- nvinfo : EIATTR_CUDA_API_VERSION
	.align		4
        /*0000*/ 	.byte	0x04, 0x37
        /*0002*/ 	.short	(.L_13675 - .L_13674)
.L_13674:
        /*0004*/ 	.word	0x00000082


	//----- nvinfo : EIATTR_KPARAM_INFO
	.align		4
.L_13675:
        /*0008*/ 	.byte	0x04, 0x17
        /*000a*/ 	.short	(.L_13677 - .L_13676)
.L_13676:
        /*000c*/ 	.word	0x00000000
        /*0010*/ 	.short	0x0003
        /*0012*/ 	.short	0x0058
        /*0014*/ 	.byte	0x00, 0xf0, 0x21, 0x00


	//----- nvinfo : EIATTR_KPARAM_INFO
	.align		4
.L_13677:
        /*0018*/ 	.byte	0x04, 0x17
        /*001a*/ 	.short	(.L_13679 - .L_13678)
.L_13678:
        /*001c*/ 	.word	0x00000000
        /*0020*/ 	.short	0x0002
        /*0022*/ 	.short	0x0050
        /*0024*/ 	.byte	0x00, 0xf0, 0x21, 0x00


	//----- nvinfo : EIATTR_KPARAM_INFO
	.align		4
.L_13679:
        /*0028*/ 	.byte	0x04, 0x17
        /*002a*/ 	.short	(.L_13681 - .L_13680)
.L_13680:
        /*002c*/ 	.word	0x00000000
        /*0030*/ 	.short	0x0001
        /*0032*/ 	.short	0x0048
        /*0034*/ 	.byte	0x00, 0xf0, 0x21, 0x00


	//----- nvinfo : EIATTR_KPARAM_INFO
	.align		4
.L_13681:
        /*0038*/ 	.byte	0x04, 0x17
        /*003a*/ 	.short	(.L_13683 - .L_13682)
.L_13682:
        /*003c*/ 	.word	0x00000000
        /*0040*/ 	.short	0x0000
        /*0042*/ 	.short	0x0000
        /*0044*/ 	.byte	0x00, 0xf0, 0x21, 0x01


	//----- nvinfo : EIATTR_SPARSE_MMA_MASK
	.align		4
.L_13683:
        /*0048*/ 	.byte	0x03, 0x50
        /*004a*/ 	.short	0x0000


	//----- nvinfo : EIATTR_MAXREG_COUNT
	.align		4
        /*004c*/ 	.byte	0x03, 0x1b
        /*004e*/ 	.short	0x00ff


	//----- nvinfo : EIATTR_NUM_BARRIERS
	.align		4
        /*0050*/ 	.byte	0x02, 0x4c
        /*0052*/ 	.byte	0x01
	.zero		1


	//----- nvinfo : EIATTR_MERCURY_ISA_VERSION
	.align		4
        /*0054*/ 	.byte	0x03, 0x5f
        /*0056*/ 	.short	0x0101


	//----- nvinfo : EIATTR_INT_WARP_WIDE_INSTR_OFFSETS
	.align		4
        /*0058*/ 	.byte	0x04, 0x31
        /*005a*/ 	.short	(.L_13685 - .L_13684)


	//   ....[0]....
.L_13684:
        /*005c*/ 	.word	0x00000720


	//   ....[1]....
        /*0060*/ 	.word	0x00000a40


	//   ....[2]....
        /*0064*/ 	.word	0x00001730


	//   ....[3]....
        /*0068*/ 	.word	0x00002110


	//----- nvinfo : EIATTR_COOP_GROUP_MASK_REGIDS
	.align		4
.L_13685:
        /*006c*/ 	.byte	0x04, 0x29
        /*006e*/ 	.short	(.L_13687 - .L_13686)


	//   ....[0]....
.L_13686:
        /*0070*/ 	.word	0xffffffff


	//   ....[1]....
        /*0074*/ 	.word	0xffffffff


	//   ....[2]....
        /*0078*/ 	.word	0xffffffff


	//   ....[3]....
        /*007c*/ 	.word	0xffffffff


	//   ....[4]....
        /*0080*/ 	.word	0xffffffff


	//   ....[5]....
        /*0084*/ 	.word	0xffffffff


	//   ....[6]....
        /*0088*/ 	.word	0xffffffff


	//   ....[7]....
        /*008c*/ 	.word	0xffffffff


	//   ....[8]....
        /*0090*/ 	.word	0x05000004


	//   ....[9]....
        /*0094*/ 	.word	0x05000004


	//   ....[10]....
        /*0098*/ 	.word	0x05000004


	//----- nvinfo : EIATTR_COOP_GROUP_INSTR_OFFSETS
	.align		4
.L_13687:
        /*009c*/ 	.byte	0x04, 0x28
        /*009e*/ 	.short	(.L_13689 - .L_13688)


	//   ....[0]....
.L_13688:
        /*00a0*/ 	.word	0x00004610


	//   ....[1]....
        /*00a4*/ 	.word	0x00004670


	//   ....[2]....
        /*00a8*/ 	.word	0x000046b0


	//   ....[3]....
        /*00ac*/ 	.word	0x000046d0


	//   ....[4]....
        /*00b0*/ 	.word	0x000046f0


	//   ....[5]....
        /*00b4*/ 	.word	0x000047e0


	//   ....[6]....
        /*00b8*/ 	.word	0x00004800


	//   ....[7]....
        /*00bc*/ 	.word	0x00004820


	//   ....[8]....
        /*00c0*/ 	.word	0x00004a30


	//   ....[9]....
        /*00c4*/ 	.word	0x00004aa0


	//   ....[10]....
        /*00c8*/ 	.word	0x00004b10


	//----- nvinfo : EIATTR_VRC_CTA_INIT_COUNT
	.align		4
.L_13689:
        /*00cc*/ 	.byte	0x02, 0x4a
	.zero		1
	.zero		1


	//----- nvinfo : EIATTR_EXIT_INSTR_OFFSETS
	.align		4
        /*00d0*/ 	.byte	0x04, 0x1c
        /*00d2*/ 	.short	(.L_13691 - .L_13690)


	//   ....[0]....
.L_13690:
        /*00d4*/ 	.word	0x00000080


	//   ....[1]....
        /*00d8*/ 	.word	0x000048e0


	//   ....[2]....
        /*00dc*/ 	.word	0x000049e0


	//----- nvinfo : EIATTR_MAX_THREADS
	.align		4
.L_13691:
        /*00e0*/ 	.byte	0x04, 0x05
        /*00e2*/ 	.short	(.L_13693 - .L_13692)
.L_13692:
        /*00e4*/ 	.word	0x00000100
        /*00e8*/ 	.word	0x00000001
        /*00ec*/ 	.word	0x00000001


	//----- nvinfo : EIATTR_CRS_STACK_SIZE
	.align		4
.L_13693:
        /*00f0*/ 	.byte	0x04, 0x1e
        /*00f2*/ 	.short	(.L_13695 - .L_13694)
.L_13694:
        /*00f4*/ 	.word	0x00000000


	//----- nvinfo : EIATTR_CBANK_PARAM_SIZE
	.align		4
.L_13695:
        /*00f8*/ 	.byte	0x03, 0x19
        /*00fa*/ 	.short	0x0060


	//----- nvinfo : EIATTR_PARAM_CBANK
	.align		4
        /*00fc*/ 	.byte	0x04, 0x0a
        /*00fe*/ 	.short	(.L_13697 - .L_13696)
	.align		4
.L_13696:
        /*0100*/ 	.word	index@(.nv.constant0._ZN18transformer_engine6detail38cast_transpose_fused_kernel_notalignedILb0ELb1ELb0EfNS_16CTDBiasDActParamI13__nv_bfloat16S3_13__nv_fp8_e4m3fEELi2ELi4ENS_5EmptyEXadL_ZNS_6dsreluIffEET_T0_RKS6_EEEEvT3_mmm)
        /*0104*/ 	.short	0x0380
        /*0106*/ 	.short	0x0060


	//----- nvinfo : EIATTR_SW_WAR
	.align		4
.L_13697:
        /*0108*/ 	.byte	0x04, 0x36
        /*010a*/ 	.short	(.L_13699 - .L_13698)
.L_13698:
        /*010c*/ 	.word	0x00000008
.L_13699:


//--------------------- .nv.info._ZN18transformer_engine6detail38cast_transpose_fused_kernel_notalignedILb0ELb1ELb0EfNS_16CTDBiasDActParamI13__nv_bfloat16S3_13__nv_fp8_e5m2fEELi2ELi4ENS_5EmptyEXadL_ZNS_6dsreluIffEET_T0_RKS6_EEEEvT3_mmm --------------------------
	.section	.nv.info._ZN18transformer_engine6detail38cast_transpose_fused_kernel_notalignedILb0ELb1ELb0EfNS_16CTDBiasDActParamI13__nv_bfloat16S3_13__nv_fp8_e5m2fEELi2ELi4ENS_5EmptyEXadL_ZNS_6dsreluIffEET_T0_RKS6_EEEEvT3_mmm,"",@"SHT_CUDA_INFO"
	.sectionflags	@""
	.align	4


	//----- nvinfo : EIATTR_CUDA_API_VERSION
	.align		4
        /*0000*/ 	.byte	0x04, 0x37
        /*0002*/ 	.short	(.L_13701 - .L_13700)
.L_13700:
        /*0004*/ 	.word	0x00000082


	//----- nvinfo : EIATTR_KPARAM_INFO
	.align		4
.L_13701:
        /*0008*/ 	.byte	0x04, 0x17
        /*000a*/ 	.short	(.L_13703 - .L_13702)
.L_13702:
        /*000c*/ 	.word	0x00000000
        /*0010*/ 	.short	0x0003
        /*0012*/ 	.short	0x0058
        /*0014*/ 	.byte	0x00, 0xf0, 0x21, 0x00


	//----- nvinfo : EIATTR_KPARAM_INFO
	.align		4
.L_13703:
        /*0018*/ 	.byte	0x04, 0x17
        /*001a*/ 	.short	(.L_13705 - .L_13704)
.L_13704:
        /*001c*/ 	.word	0x00000000
        /*0020*/ 	.short	0x0002
        /*0022*/ 	.short	0x0050
        /*0024*/ 	.byte	0x00, 0xf0, 0x21, 0x00


	//----- nvinfo : EIATTR_KPARAM_INFO
	.align		4
.L_13705:
        /*0028*/ 	.byte	0x04, 0x17
        /*002a*/ 	.short	(.L_13707 - .L_13706)
.L_13706:
        /*002c*/ 	.word	0x00000000
        /*0030*/ 	.short	0x0001
        /*0032*/ 	.short	0x0048
        /*0034*/ 	.byte	0x00, 0xf0, 0x21, 0x00


	//----- nvinfo : EIATTR_KPARAM_INFO
	.align		4
.L_13707:
        /*0038*/ 	.byte	0x04, 0x17
        /*003a*/ 	.short	(.L_13709 - .L_13708)
.L_13708:
        /*003c*/ 	.word	0x00000000
        /*0040*/ 	.short	0x0000
        /*0042*/ 	.short	0x0000
        /*0044*/ 	.byte	0x00, 0xf0, 0x21, 0x01


	//----- nvinfo : EIATTR_SPARSE_MMA_MASK
	.align		4
.L_13709:
        /*0048*/ 	.byte	0x03, 0x50
        /*004a*/ 	.short	0x0000


	//----- nvinfo : EIATTR_MAXREG_COUNT
	.align		4
        /*004c*/ 	.byte	0x03, 0x1b
        /*004e*/ 	.short	0x00ff


	//----- nvinfo : EIATTR_NUM_BARRIERS
	.align		4
        /*0050*/ 	.byte	0x02, 0x4c
        /*0052*/ 	.byte	0x01
	.zero		1


	//----- nvinfo : EIATTR_MERCURY_ISA_VERSION
	.align		4
        /*0054*/ 	.byte	0x03, 0x5f
        /*0056*/ 	.short	0x0101


	//----- nvinfo : EIATTR_INT_WARP_WIDE_INSTR_OFFSETS
	.align		4
        /*0058*/ 	.byte	0x04, 0x31
        /*005a*/ 	.short	(.L_13711 - .L_13710)


	//   ....[0]....
.L_13710:
        /*005c*/ 	.word	0x00000720


	//   ....[1]....
        /*0060*/ 	.word	0x00000a40


	//   ....[2]....
        /*0064*/ 	.word	0x00001730


	//   ....[3]....
        /*0068*/ 	.word	0x00002110


	//----- nvinfo : EIATTR_COOP_GROUP_MASK_REGIDS
	.align		4
.L_13711:
        /*006c*/ 	.byte	0x04, 0x29
        /*006e*/ 	.short	(.L_13713 - .L_13712)


	//   ....[0]....
.L_13712:
        /*0070*/ 	.word	0xffffffff


	//   ....[1]....
        /*0074*/ 	.word	0xffffffff


	//   ....[2]....
        /*0078*/ 	.word	0xffffffff


	//   ....[3]....
        /*007c*/ 	.word	0xffffffff


	//   ....[4]....
        /*0080*/ 	.word	0xffffffff


	//   ....[5]....
        /*0084*/ 	.word	0xffffffff


	//   ....[6]....
        /*0088*/ 	.word	0xffffffff


	//   ....[7]....
        /*008c*/ 	.word	0xffffffff


	//   ....[8]....
        /*0090*/ 	.word	0x05000004


	//   ....[9]....
        /*0094*/ 	.word	0x05000004


	//   ....[10]....
        /*0098*/ 	.word	0x05000004


	//----- nvinfo : EIATTR_COOP_GROUP_INSTR_OFFSETS
	.align		4
.L_13713:
        /*009c*/ 	.byte	0x04, 0x28
        /*009e*/ 	.short	(.L_13715 - .L_13714)


	//   ....[0]....
.L_13714:
        /*00a0*/ 	.word	0x00004610


	//   ....[1]....
        /*00a4*/ 	.word	0x00004670


	//   ....[2]....
        /*00a8*/ 	.word	0x000046b0


	//   ....[3]....
        /*00ac*/ 	.word	0x000046d0


	//   ....[4]....
        /*00b0*/ 	.word	0x000046f0


	//   ....[5]....
        /*00b4*/ 	.word	0x000047e0


	//   ....[6]....
        /*00b8*/ 	.word	0x00004800


	//   ....[7]....
        /*00bc*/ 	.word	0x00004820


	//   ....[8]....
        /*00c0*/ 	.word	0x00004a30


	//   ....[9]....
        /*00c4*/ 	.word	0x00004aa0


	//   ....[10]....
        /*00c8*/ 	.word	0x00004b10


	//----- nvinfo : EIATTR_VRC_CTA_INIT_COUNT
	.align		4
.L_13715:
        /*00cc*/ 	.byte	0x02, 0x4a
	.zero		1
	.zero		1


	//----- nvinfo : EIATTR_EXIT_INSTR_OFFSETS
	.align		4
        /*00d0*/ 	.byte	0x04, 0x1c
        /*00d2*/ 	.short	(.L_13717 - .L_13716)


	//   ....[0]....
.L_13716:
        /*00d4*/ 	.word	0x00000080


	//   ....[1]....
        /*00d8*/ 	.word	0x000048e0


	//   ....[2]....
        /*00dc*/ 	.word	0x000049e0


	//----- nvinfo : EIATTR_MAX_THREADS
	.align		4
.L_13717:
        /*00e0*/ 	.byte	0x04, 0x05
        /*00e2*/ 	.short	(.L_13719 - .L_13718)
.L_13718:
        /*00e4*/ 	.word	0x00000100
        /*00e8*/ 	.word	0x00000001
        /*00ec*/ 	.word	0x00000001


	//----- nvinfo : EIATTR_CRS_STACK_SIZE
	.align		4
.L_13719:
        /*00f0*/ 	.byte	0x04, 0x1e
        /*00f2*/ 	.short	(.L_13721 - .L_13720)
.L_13720:
        /*00f4*/ 	.word	0x00000000


	//----- nvinfo : EIATTR_CBANK_PARAM_SIZE
	.align		4
.L_13721:
        /*00f8*/ 	.byte	0x03, 0x19
        /*00fa*/ 	.short	0x0060


	//----- nvinfo : EIATTR_PARAM_CBANK
	.align		4
        /*00fc*/ 	.byte	0x04, 0x0a
        /*00fe*/ 	.short	(.L_13723 - .L_13722)
	.align		4
.L_13722:
        /*0100*/ 	.word	index@(.nv.constant0._ZN18transformer_engine6detail38cast_transpose_fused_kernel_notalignedILb0ELb1ELb0EfNS_16CTDBiasDActParamI13__nv_bfloat16S3_13__nv_fp8_e5m2fEELi2ELi4ENS_5EmptyEXadL_ZNS_6dsreluIffEET_T0_RKS6_EEEEvT3_mmm)
        /*0104*/ 	.short	0x0380
        /*0106*/ 	.short	0x0060


	//----- nvinfo : EIATTR_SW_WAR
	.align		4
.L_13723:
        /*0108*/ 	.byte	0x04, 0x36
        /*010a*/ 	.short	(.L_13725 - .L_13724)
.L_13724:
        /*010c*/ 	.word	0x00000008
.L_13725:


//--------------------- .nv.info._ZN18transformer_engine6detail38cast_transpose_fused_kernel_notalignedILb0ELb1ELb0EfNS_16CTDBiasDActParamI13__nv_bfloat16S3_S3_fEELi2ELi2ENS_5EmptyEXadL_ZNS_6dsreluIffEET_T0_RKS5_EEEEvT3_mmm --------------------------
	.section	.nv.info._ZN18transformer_engine6detail38cast_transpose_fused_kernel_notalignedILb0ELb1ELb0EfNS_16CTDBiasDActParamI13__nv_bfloat16S3_S3_fEELi2ELi2ENS_5EmptyEXadL_ZNS_6dsreluIffEET_T0_RKS5_EEEEvT3_mmm,"",@"SHT_CUDA_INFO"
	.sectionflags	@""
	.align	4


	//----- nvinfo : EIATTR_CUDA_API_VERSION
	.align		4
        /*0000*/ 	.byte	0x04, 0x37
        /*0002*/ 	.short	(.L_13727 - .L_13726)
.L_13726:
        /*0004*/ 	.word	0x00000082


	//----- nvinfo : EIATTR_KPARAM_INFO
	.align		4
.L_13727:
        /*0008*/ 	.byte	0x04, 0x17
        /*000a*/ 	.short	(.L_13729 - .L_13728)
.L_13728:
        /*000c*/ 	.word	0x00000000
        /*0010*/ 	.short	0x0003
        /*0012*/ 	.short	0x0058
        /*0014*/ 	.byte	0x00, 0xf0, 0x21, 0x00


	//----- nvinfo : EIATTR_KPARAM_INFO
	.align		4
.L_13729:
        /*0018*/ 	.byte	0x04, 0x17
        /*001a*/ 	.short	(.L_13731 - .L_13730)
.L_13730:
        /*001c*/ 	.word	0x00000000
        /*0020*/ 	.short	0x0002
        /*0022*/ 	.short	0x0050
        /*0024*/ 	.byte	0x00, 0xf0, 0x21, 0x00


	//----- nvinfo : EIATTR_KPARAM_INFO
	.align		4
.L_13731:
        /*0028*/ 	.byte	0x04, 0x17
        /*002a*/ 	.short	(.L_13733 - .L_13732)
.L_13732:
        /*002c*/ 	.word	0x00000000
        /*0030*/ 	.short	0x0001
        /*0032*/ 	.short	0x0048
        /*0034*/ 	.byte	0x00, 0xf0, 0x21, 0x00


	//----- nvinfo : EIATTR_KPARAM_INFO
	.align		4
.L_13733:
        /*0038*/ 	.byte	0x04, 0x17
        /*003a*/ 	.short	(.L_13735 - .L_13734)
.L_13734:
        /*003c*/ 	.word	0x00000000
        /*0040*/ 	.short	0x0000
        /*0042*/ 	.short	0x0000
        /*0044*/ 	.byte	0x00, 0xf0, 0x21, 0x01


	//----- nvinfo : EIATTR_SPARSE_MMA_MASK
	.align		4
.L_13735:
        /*0048*/ 	.byte	0x03, 0x50
        /*004a*/ 	.short	0x0000


	//----- nvinfo : EIATTR_MAXREG_COUNT
	.align		4
        /*004c*/ 	.byte	0x03, 0x1b
        /*004e*/ 	.short	0x00ff


	//----- nvinfo : EIATTR_NUM_BARRIERS
	.align		4
        /*0050*/ 	.byte	0x02, 0x4c
        /*0052*/ 	.byte	0x01
	.zero		1


	//----- nvinfo : EIATTR_MERCURY_ISA_VERSION
	.align		4
        /*0054*/ 	.byte	0x03, 0x5f
        /*0056*/ 	.short	0x0101


	//----- nvinfo : EIATTR_INT_WARP_WIDE_INSTR_OFFSETS
	.align		4
        /*0058*/ 	.byte	0x04, 0x31
        /*005a*/ 	.short	(.L_13737 - .L_13736)


	//   ....[0]....
.L_13736:
        /*005c*/ 	.word	0x00000920


	//   ....[1]....
        /*0060*/ 	.word	0x00000e80


	//   ....[2]....
        /*0064*/ 	.word	0x00001410


	//----- nvinfo : EIATTR_COOP_GROUP_MASK_REGIDS
	.align		4
.L_13737:
        /*0068*/ 	.byte	0x04, 0x29
        /*006a*/ 	.short	(.L_13739 - .L_13738)


	//   ....[0]....
.L_13738:
        /*006c*/ 	.word	0xffffffff


	//   ....[1]....
        /*0070*/ 	.word	0xffffffff


	//   ....[2]....
        /*0074*/ 	.word	0xffffffff


	//   ....[3]....
        /*0078*/ 	.word	0xffffffff


	//   ....[4]....
        /*007c*/ 	.word	0xffffffff


	//   ....[5]....
        /*0080*/ 	.word	0xffffffff


	//   ....[6]....
        /*0084*/ 	.word	0xffffffff


	//   ....[7]....
        /*0088*/ 	.word	0xffffffff


	//   ....[8]....
        /*008c*/ 	.word	0x05000004


	//   ....[9]....
        /*0090*/ 	.word	0x05000004


	//   ....[10]....
        /*0094*/ 	.word	0x05000004


	//----- nvinfo : EIATTR_COOP_GROUP_INSTR_OFFSETS
	.align		4
.L_13739:
        /*0098*/ 	.byte	0x04, 0x28
        /*009a*/ 	.short	(.L_13741 - .L_13740)


	//   ....[0]....
.L_13740:
        /*009c*/ 	.word	0x00002bc0


	//   ....[1]....
        /*00a0*/ 	.word	0x00002c20


	//   ....[2]....
        /*00a4*/ 	.word	0x00002c60


	//   ....[3]....
        /*00a8*/ 	.word	0x00002c80


	//   ....[4]....
        /*00ac*/ 	.word	0x00002ca0


	//   ....[5]....
        /*00b0*/ 	.word	0x00002d90


	//   ....[6]....
        /*00b4*/ 	.word	0x00002db0


	//   ....[7]....
        /*00b8*/ 	.word	0x00002dd0


	//   ....[8]....
        /*00bc*/ 	.word	0x00002fd0


	//   ....[9]....
        /*00c0*/ 	.word	0x00003040


	//   ....[10]....
        /*00c4*/ 	.word	0x000030b0


	//----- nvinfo : EIATTR_VRC_CTA_INIT_COUNT
	.align		4
.L_13741:
        /*00c8*/ 	.byte	0x02, 0x4a
	.zero		1
	.zero		1


	//----- nvinfo : EIATTR_EXIT_INSTR_OFFSETS
	.align		4
        /*00cc*/ 	.byte	0x04, 0x1c
        /*00ce*/ 	.short	(.L_13743 - .L_13742)


	//   ....[0]....
.L_13742:
        /*00d0*/ 	.word	0x00000080


	//   ....[1]....
        /*00d4*/ 	.word	0x00002e80


	//   ....[2]....
        /*00d8*/ 	.word	0x00002f80


	//----- nvinfo : EIATTR_MAX_THREADS
	.align		4
.L_13743:
        /*00dc*/ 	.byte	0x04, 0x05
        /*00de*/ 	.short	(.L_13745 - .L_13744)
.L_13744:
        /*00e0*/ 	.word	0x00000100
        /*00e4*/ 	.word	0x00000001
        /*00e8*/ 	.word	0x00000001


	//----- nvinfo : EIATTR_CRS_STACK_SIZE
	.align		4
.L_13745:
        /*00ec*/ 	.byte	0x04, 0x1e
        /*00ee*/ 	.short	(.L_13747 - .L_13746)
.L_13746:
        /*00f0*/ 	.word	0x00000000


	//----- nvinfo : EIATTR_CBANK_PARAM_SIZE
	.align		4
.L_13747:
        /*00f4*/ 	.byte	0x03, 0x19
        /*00f6*/ 	.short	0x0060


	//----- nvinfo : EIATTR_PARAM_CBANK
	.align		4
        /*00f8*/ 	.byte	0x04, 0x0a
        /*00fa*/ 	.short	(.L_13749 - .L_13748)
	.align		4
.L_13748:
        /*00fc*/ 	.word	index@(.nv.constant0._ZN18transformer_engine6detail38cast_transpose_fused_kernel_notalignedILb0ELb1ELb0EfNS_16CTDBiasDActParamI13__nv_bfloat16S3_S3_fEELi2ELi2ENS_5EmptyEXadL_ZNS_6dsreluIffEET_T0_RKS5_EEEEvT3_mmm)
        /*0100*/ 	.short	0x0380
        /*0102*/ 	.short	0x0060


	//----- nvinfo : EIATTR_SW_WAR
	.align		4
.L_13749:
        /*0104*/ 	.byte	0x04, 0x36
        /*0106*/ 	.short	(.L_13751 - .L_13750)
.L_13750:
        /*0108*/ 	.word	0x00000008
.L_13751:


//--------------------- .nv.info._ZN18transformer_engine6detail38cast_transpose_fused_kernel_notalignedILb0ELb1ELb0EfNS_16CTDBiasDActParamI13__nv_bfloat16S3_6__halffEELi2ELi2ENS_5EmptyEXadL_ZNS_6dsreluIffEET_T0_RKS6_EEEEvT3_mmm --------------------------
	.section	.nv.info._ZN18transformer_engine6detail38cast_transpose_fused_kernel_notalignedILb0ELb1ELb0EfNS_16CTDBiasDActParamI13__nv_bfloat16S3_6__halffEELi2ELi2ENS_5EmptyEXadL_ZNS_6dsreluIffEET_T0_RKS6_EEEEvT3_mmm,"",@"SHT_CUDA_INFO"
	.sectionflags	@""
	.align	4


	//----- nvinfo : EIATTR_CUDA_API_VERSION
	.align		4
        /*0000*/ 	.byte	0x04, 0x37
        /*0002*/ 	.short	(.L_13753 - .L_13752)
.L_13752:
        /*0004*/ 	.word	0x00000082


	//----- nvinfo : EIATTR_KPARAM_INFO
	.align		4
.L_13753:
        /*0008*/ 	.byte	0x04, 0x17
        /*000a*/ 	.short	(.L_13755 - .L_13754)
.L_13754:
        /*000c*/ 	.word	0x00000000
        /*0010*/ 	.short	0x0003
        /*0012*/ 	.short	0x0058
        /*0014*/ 	.byte	0x00, 0xf0, 0x21, 0x00


	//----- nvinfo : EIATTR_KPARAM_INFO
	.align		4
.L_13755:
        /*0018*/ 	.byte	0x04, 0x17
        /*001a*/ 	.short	(.L_13757 - .L_13756)
.L_13756:
        /*001c*/ 	.word	0x00000000
        /*0020*/ 	.short	0x0002
        /*0022*/ 	.short	0x0050
        /*0024*/ 	.byte	0x00, 0xf0, 0x21, 0x00


	//----- nvinfo : EIATTR_KPARAM_INFO
	.align		4
.L_13757:
        /*0028*/ 	.byte	0x04, 0x17
        /*002a*/ 	.short	(.L_13759 - .L_13758)
.L_13758:
        /*002c*/ 	.word	0x00000000
        /*0030*/ 	.short	0x0001
        /*0032*/ 	.short	0x0048
        /*0034*/ 	.byte	0x00, 0xf0, 0x21, 0x00


	//----- nvinfo : EIATTR_KPARAM_INFO
	.align		4
.L_13759:
        /*0038*/ 	.byte	0x04, 0x17
        /*003a*/ 	.short	(.L_13761 - .L_13760)
.L_13760:
        /*003c*/ 	.word	0x00000000
        /*0040*/ 	.short	0x0000
        /*0042*/ 	.short	0x0000
        /*0044*/ 	.byte	0x00, 0xf0, 0x21, 0x01


	//----- nvinfo : EIATTR_SPARSE_MMA_MASK
	.align		4
.L_13761:
        /*0048*/ 	.byte	0x03, 0x50
        /*004a*/ 	.short	0x0000


	//----- nvinfo : EIATTR_MAXREG_COUNT
	.align		4
        /*004c*/ 	.byte	0x03, 0x1b
        /*004e*/ 	.short	0x00ff


	//----- nvinfo : EIATTR_NUM_BARRIERS
	.align		4
        /*0050*/ 	.byte	0x02, 0x4c
        /*0052*/ 	.byte	0x01
	.zero		1


	//----- nvinfo : EIATTR_MERCURY_ISA_VERSION
	.align		4
        /*0054*/ 	.byte	0x03, 0x5f
        /*0056*/ 	.short	0x0101


	//----- nvinfo : EIATTR_INT_WARP_WIDE_INSTR_OFFSETS
	.align		4
        /*0058*/ 	.byte	0x04, 0x31
        /*005a*/ 	.short	(.L_13763 - .L_13762)


	//   ....[0]....
.L_13762:
        /*005c*/ 	.word	0x00000920


	//   ....[1]....
        /*0060*/ 	.word	0x00000e80


	//   ....[2]....
        /*0064*/ 	.word	0x00001410


	//----- nvinfo : EIATTR_COOP_GROUP_MASK_REGIDS
	.align		4
.L_13763:
        /*0068*/ 	.byte	0x04, 0x29
        /*006a*/ 	.short	(.L_13765 - .L_13764)


	//   ....[0]....
.L_13764:
        /*006c*/ 	.word	0xffffffff


	//   ....[1]....
        /*0070*/ 	.word	0xffffffff


	//   ....[2]....
        /*0074*/ 	.word	0xffffffff


	//   ....[3]....
        /*0078*/ 	.word	0xffffffff


	//   ....[4]....
        /*007c*/ 	.word	0xffffffff


	//   ....[5]....
        /*0080*/ 	.word	0xffffffff


	//   ....[6]....
        /*0084*/ 	.word	0xffffffff


	//   ....[7]....
        /*0088*/ 	.word	0xffffffff


	//   ....[8]....
        /*008c*/ 	.word	0x05000004


	//   ....[9]....
        /*0090*/ 	.word	0x05000004


	//   ....[10]....
        /*0094*/ 	.word	0x05000004


	//----- nvinfo : EIATTR_COOP_GROUP_INSTR_OFFSETS
	.align		4
.L_13765:
        /*0098*/ 	.byte	0x04, 0x28
        /*009a*/ 	.short	(.L_13767 - .L_13766)


	//   ....[0]....
.L_13766:
        /*009c*/ 	.word	0x00002bc0


	//   ....[1]....
        /*00a0*/ 	.word	0x00002c20


	//   ....[2]....
        /*00a4*/ 	.word	0x00002c60


	//   ....[3]....
        /*00a8*/ 	.word	0x00002c80


	//   ....[4]....
        /*00ac*/ 	.word	0x00002ca0


	//   ....[5]....
        /*00b0*/ 	.word	0x00002d90


	//   ....[6]....
        /*00b4*/ 	.word	0x00002db0


	//   ....[7]....
        /*00b8*/ 	.word	0x00002dd0


	//   ....[8]....
        /*00bc*/ 	.word	0x00002fd0


	//   ....[9]....
        /*00c0*/ 	.word	0x00003040


	//   ....[10]....
        /*00c4*/ 	.word	0x000030b0


	//----- nvinfo : EIATTR_VRC_CTA_INIT_COUNT
	.align		4
.L_13767:
        /*00c8*/ 	.byte	0x02, 0x4a
	.zero		1
	.zero		1


	//----- nvinfo : EIATTR_EXIT_INSTR_OFFSETS
	.align		4
        /*00cc*/ 	.byte	0x04, 0x1c
        /*00ce*/ 	.short	(.L_13769 - .L_13768)


	//   ....[0]....
.L_13768:
        /*00d0*/ 	.word	0x00000080


	//   ....[1]....
        /*00d4*/ 	.word	0x00002e80


	//   ....[2]....
        /*00d8*/ 	.word	0x00002f80


	//----- nvinfo : EIATTR_MAX_THREADS
	.align		4
.L_13769:
        /*00dc*/ 	.byte	0x04, 0x05
        /*00de*/ 	.short	(.L_13771 - .L_13770)
.L_13770:
        /*00e0*/ 	.word	0x00000100
        /*00e4*/ 	.word	0x00000001
        /*00e8*/ 	.word	0x00000001


	//----- nvinfo : EIATTR_CRS_STACK_SIZE
	.align		4
.L_13771:
        /*00ec*/ 	.byte	0x04, 0x1e
        /*00ee*/ 	.short	(.L_13773 - .L_13772)
.L_13772:
        /*00f0*/ 	.word	0x00000000


	//----- nvinfo : EIATTR_CBANK_PARAM_SIZE
	.align		4
.L_13773:
        /*00f4*/ 	.byte	0x03, 0x19
        /*00f6*/ 	.short	0x0060


	//----- nvinfo : EIATTR_PARAM_CBANK
	.align		4
        /*00f8*/ 	.byte	0x04, 0x0a
        /*00fa*/ 	.short	(.L_13775 - .L_13774)
	.align		4
.L_13774:
        /*00fc*/ 	.word	index@(.nv.constant0._ZN18transformer_engine6detail38cast_transpose_fused_kernel_notalignedILb0ELb1ELb0EfNS_16CTDBiasDActParamI13__nv_bfloat16S3_6__halffEELi2ELi2ENS_5EmptyEXadL_ZNS_6dsreluIffEET_T0_RKS6_EEEEvT3_mmm)
        /*0100*/ 	.short	0x0380
        /*0102*/ 	.short	0x0060


	//----- nvinfo : EIATTR_SW_WAR
	.align		4
.L_13775:
        /*0104*/ 	.byte	0x04, 0x36
        /*0106*/ 	.short	(.L_13777 - .L_13776)
.L_13776:
        /*0108*/ 	.word	0x00000008
.L_13777:


//--------------------- .nv.info._ZN18transformer_engine6detail38cast_transpose_fused_kernel_notalignedILb0ELb1ELb0EfNS_16CTDBiasDActParamI13__nv_bfloat16S3_ffEELi2ELi1ENS_5EmptyEXadL_ZNS_6dsreluIffEET_T0_RKS5_EEEEvT3_mmm --------------------------
	.section	.nv.info._ZN18transformer_engine6detail38cast_transpose_fused_kernel_notalignedILb0ELb1ELb0EfNS_16CTDBiasDActParamI13__nv_bfloat16S3_ffEELi2ELi1ENS_5EmptyEXadL_ZNS_6dsreluIffEET_T0_RKS5_EEEEvT3_mmm,"",@"SHT_CUDA_INFO"
	.sectionflags	@""
	.align	4


	//----- nvinfo : EIATTR_CUDA_API_VERSION
	.align		4
        /*0000*/ 	.byte	0x04, 0x37
        /*0002*/ 	.short	(.L_13779 - .L_13778)
.L_13778:
        /*0004*/ 	.word	0x00000082


	//----- nvinfo : EIATTR_KPARAM_INFO
	.align		4
.L_13779:
        /*0008*/ 	.byte	0x04, 0x17
        /*000a*/ 	.short	(.L_13781 - .L_13780)
.L_13780:
        /*000c*/ 	.word	0x00000000
        /*0010*/ 	.short	0x0003
        /*0012*/ 	.short	0x0058
        /*0014*/ 	.byte	0x00, 0xf0, 0x21, 0x00


	//----- nvinfo : EIATTR_KPARAM_INFO
	.align		4
.L_13781:
        /*0018*/ 	.byte	0x04, 0x17
        /*001a*/ 	.short	(.L_13783 - .L_13782)
.L_13782:
        /*001c*/ 	.word	0x00000000
        /*0020*/ 	.short	0x0002
        /*0022*/ 	.short	0x0050
        /*0024*/ 	.byte	0x00, 0xf0, 0x21, 0x00


	//----- nvinfo : EIATTR_KPARAM_INFO
	.align		4
.L_13783:
        /*0028*/ 	.byte	0x04, 0x17
        /*002a*/ 	.short	(.L_13785 - .L_13784)
.L_13784:
        /*002c*/ 	.word	0x00000000
        /*0030*/ 	.short	0x0001
        /*0032*/ 	.short	0x0048
        /*0034*/ 	.byte	0x00, 0xf0, 0x21, 0x00


	//----- nvinfo : EIATTR_KPARAM_INFO
	.align		4
.L_13785:
        /*0038*/ 	.byte	0x04, 0x17
        /*003a*/ 	.short	(.L_13787 - .L_13786)
.L_13786:
        /*003c*/ 	.word	0x00000000
        /*0040*/ 	.short	0x0000
        /*0042*/ 	.short	0x0000
        /*0044*/ 	.byte	0x00, 0xf0, 0x21, 0x01


	//----- nvinfo : EIATTR_SPARSE_MMA_MASK
	.align		4
.L_13787:
        /*0048*/ 	.byte	0x03, 0x50
        /*004a*/ 	.short	0x0000


	//----- nvinfo : EIATTR_MAXREG_COUNT
	.align		4
        /*004c*/ 	.byte	0x03, 0x1b
        /*004e*/ 	.short	0x00ff


	//----- nvinfo : EIATTR_NUM_BARRIERS
	.align		4
        /*0050*/ 	.byte	0x02, 0x4c
        /*0052*/ 	.byte	0x01
	.zero		1


	//----- nvinfo : EIATTR_MERCURY_ISA_VERSION
	.align		4
        /*0054*/ 	.byte	0x03, 0x5f
        /*0056*/ 	.short	0x0101


	//----- nvinfo : EIATTR_COOP_GROUP_MASK_REGIDS
	.align		4
        /*0058*/ 	.byte	0x04, 0x29
        /*005a*/ 	.short	(.L_13789 - .L_13788)


	//   ....[0]....
.L_13788:
        /*005c*/ 	.word	0xffffffff


	//   ....[1]....
        /*0060*/ 	.word	0xffffffff


	//   ....[2]....
        /*0064*/ 	.word	0xffffffff


	//   ....[3]....
        /*0068*/ 	.word	0xffffffff


	//   ....[4]....
        /*006c*/ 	.word	0xffffffff


	//   ....[5]....
        /*0070*/ 	.word	0xffffffff


	//   ....[6]....
        /*0074*/ 	.word	0xffffffff


	//   ....[7]....
        /*0078*/ 	.word	0xffffffff


	//   ....[8]....
        /*007c*/ 	.word	0x05000004


	//   ....[9]....
        /*0080*/ 	.word	0x05000004


	//   ....[10]....
        /*0084*/ 	.word	0x05000004


	//----- nvinfo : EIATTR_COOP_GROUP_INSTR_OFFSETS
	.align		4
.L_13789:
        /*0088*/ 	.byte	0x04, 0x28
        /*008a*/ 	.short	(.L_13791 - .L_13790)


	//   ....[0]....
.L_13790:
        /*008c*/ 	.word	0x00002320


	//   ....[1]....
        /*0090*/ 	.word	0x00002380


	//   ....[2]....
        /*0094*/ 	.word	0x000023c0


	//   ....[3]....
        /*0098*/ 	.word	0x000023e0


	//   ....[4]....
        /*009c*/ 	.word	0x00002400


	//   ....[5]....
        /*00a0*/ 	.word	0x000024f0


	//   ....[6]....
        /*00a4*/ 	.word	0x00002510


	//   ....[7]....
        /*00a8*/ 	.word	0x00002530


	//   ....[8]....
        /*00ac*/ 	.word	0x00002730


	//   ....[9]....
        /*00b0*/ 	.word	0x000027a0


	//   ....[10]....
        /*00b4*/ 	.word	0x00002810


	//----- nvinfo : EIATTR_VRC_CTA_INIT_COUNT
	.align		4
.L_13791:
        /*00b8*/ 	.byte	0x02, 0x4a
	.zero		1
	.zero		1


	//----- nvinfo : EIATTR_EXIT_INSTR_OFFSETS
	.align		4
        /*00bc*/ 	.byte	0x04, 0x1c
        /*00be*/ 	.short	(.L_13793 - .L_13792)


	//   ....[0]....
.L_13792:
        /*00c0*/ 	.word	0x00000080


	//   ....[1]....
        /*00c4*/ 	.word	0x000025e0


	//   ....[2]....
        /*00c8*/ 	.word	0x000026e0


	//----- nvinfo : EIATTR_MAX_THREADS
	.align		4
.L_13793:
        /*00cc*/ 	.byte	0x04, 0x05
        /*00ce*/ 	.short	(.L_13795 - .L_13794)
.L_13794:
        /*00d0*/ 	.word	0x00000100
        /*00d4*/ 	.word	0x00000001
        /*00d8*/ 	.word	0x00000001


	//----- nvinfo : EIATTR_CRS_STACK_SIZE
	.align		4
.L_13795:
        /*00dc*/ 	.byte	0x04, 0x1e
        /*00de*/ 	.short	(.L_13797 - .L_13796)
.L_13796:
        /*00e0*/ 	.word	0x00000000


	//----- nvinfo : EIATTR_CBANK_PARAM_SIZE
	.align		4
.L_13797:
        /*00e4*/ 	.byte	0x03, 0x19
        /*00e6*/ 	.short	0x0060


	//----- nvinfo : EIATTR_PARAM_CBANK
	.align		4
        /*00e8*/ 	.byte	0x04, 0x0a
        /*00ea*/ 	.short	(.L_13799 - .L_13798)
	.align		4
.L_13798:
        /*00ec*/ 	.word	index@(.nv.constant0._ZN18transformer_engine6detail38cast_transpose_fused_kernel_notalignedILb0ELb1ELb0EfNS_16CTDBiasDActParamI13__nv_bfloat16S3_ffEELi2ELi1ENS_5EmptyEXadL_ZNS_6dsreluIffEET_T0_RKS5_EEEEvT3_mmm)
        /*00f0*/ 	.short	0x0380
        /*00f2*/ 	.short	0x0060


	//----- nvinfo : EIATTR_SW_WAR
	.align		4
.L_13799:
        /*00f4*/ 	.byte	0x04, 0x36
        /*00f6*/ 	.short	(.L_13801 - .L_13800)
.L_13800:
        /*00f8*/ 	.word	0x00000008
.L_13801:


//--------------------- .nv.info._ZN18transformer_engine6detail38cast_transpose_fused_kernel_notalignedILb0ELb1ELb0EfNS_16CTDBiasDActParamI6__halfS3_13__nv_fp8_e4m3fEELi2ELi4ENS_5EmptyEXadL_ZNS_6dsreluIffEET_T0_RKS6_EEEEvT3_mmm --------------------------
	.section	.nv.info._ZN18transformer_engine6detail38cast_transpose_fused_kernel_notalignedILb0ELb1ELb0EfNS_16CTDBiasDActParamI6__halfS3_13__nv_fp8_e4m3fEELi2ELi4ENS_5EmptyEXadL_ZNS_6dsreluIffEET_T0_RKS6_EEEEvT3_mmm,"",@"SHT_CUDA_INFO"
	.sectionflags	@""
	.align	4


	//----- nvinfo : EIATTR_CUDA_API_VERSION
	.align		4
        /*0000*/ 	.byte	0x04, 0x37
        /*0002*/ 	.short	(.L_13803 - .L_13802)
.L_13802:
        /*0004*/ 	.word	0x00000082


	//----- nvinfo : EIATTR_KPARAM_INFO
	.align		4
.L_13803:
        /*0008*/ 	.byte	0x04, 0x17
        /*000a*/ 	.short	(.L_13805 - .L_13804)
.L_13804:
        /*000c*/ 	.word	0x00000000
        /*0010*/ 	.short	0x0003
        /*0012*/ 	.short	0x0058
        /*0014*/ 	.byte	0x00, 0xf0, 0x21, 0x00


	//----- nvinfo : EIATTR_KPARAM_INFO
	.align		4
.L_13805:
        /*0018*/ 	.byte	0x04, 0x17
        /*001a*/ 	.short	(.L_13807 - .L_13806)
.L_13806:
        /*001c*/ 	.word	0x00000000
        /*0020*/ 	.short	0x0002
        /*0022*/ 	.short	0x0050
        /*0024*/ 	.byte	0x00, 0xf0, 0x21, 0x00


	//----- nvinfo : EIATTR_KPARAM_INFO
	.align		4
.L_13807:
        /*0028*/ 	.byte	0x04, 0x17
        /*002a*/ 	.short	(.L_13809 - .L_13808)
.L_13808:
        /*002c*/ 	.word	0x00000000
        /*0030*/ 	.short	0x0001
        /*0032*/ 	.short	0x0048
        /*0034*/ 	.byte	0x00, 0xf0, 0x21, 0x00


	//----- nvinfo : EIATTR_KPARAM_INFO
	.align		4
.L_13809:
        /*0038*/ 	.byte	0x04, 0x17
        /*003a*/ 	.short	(.L_13811 - .L_13810)
.L_13810:
        /*003c*/ 	.word	0x00000000
        /*0040*/ 	.short	0x0000
        /*0042*/ 	.short	0x0000
        /*0044*/ 	.byte	0x00, 0xf0, 0x21, 0x01


	//----- nvinfo : EIATTR_SPARSE_MMA_MASK
	.align		4
.L_13811:
        /*0048*/ 	.byte	0x03, 0x50
        /*004a*/ 	.short	0x0000


	//----- nvinfo : EIATTR_MAXREG_COUNT
	.align		4
        /*004c*/ 	.byte	0x03, 0x1b
        /*004e*/ 	.short	0x00ff


	//----- nvinfo : EIATTR_NUM_BARRIERS
	.align		4
        /*0050*/ 	.byte	0x02, 0x4c
        /*0052*/ 	.byte	0x01
	.zero		1


	//----- nvinfo : EIATTR_MERCURY_ISA_VERSION
	.align		4
        /*0054*/ 	.byte	0x03, 0x5f
        /*0056*/ 	.short	0x0101


	//----- nvinfo : EIATTR_INT_WARP_WIDE_INSTR_OFFSETS
	.align		4
        /*0058*/ 	.byte	0x04, 0x31
        /*005a*/ 	.short	(.L_13813 - .L_13812)


	//   ....[0]....
.L_13812:
        /*005c*/ 	.word	0x000007e0


	//   ....[1]....
        /*0060*/ 	.word	0x00000a20


	//   ....[2]....
        /*0064*/ 	.word	0x00001650


	//   ....[3]....
        /*0068*/ 	.word	0x00002160


	//----- nvinfo : EIATTR_COOP_GROUP_MASK_REGIDS
	.align		4
.L_13813:
        /*006c*/ 	.byte	0x04, 0x29
        /*006e*/ 	.short	(.L_13815 - .L_13814)


	//   ....[0]....
.L_13814:
        /*0070*/ 	.word	0xffffffff


	//   ....[1]....
        /*0074*/ 	.word	0xffffffff


	//   ....[2]....
        /*0078*/ 	.word	0xffffffff


	//   ....[3]....
        /*007c*/ 	.word	0xffffffff


	//   ....[4]....
        /*0080*/ 	.word	0xffffffff


	//   ....[5]....
        /*0084*/ 	.word	0xffffffff


	//   ....[6]....
        /*0088*/ 	.word	0xffffffff


	//   ....[7]....
        /*008c*/ 	.word	0xffffffff


	//   ....[8]....
        /*0090*/ 	.word	0x05000006


	//   ....[9]....
        /*0094*/ 	.word	0x05000006


	//   ....[10]....
        /*0098*/ 	.word	0x05000006


	//----- nvinfo : EIATTR_COOP_GROUP_INSTR_OFFSETS
	.align		4
.L_13815:
        /*009c*/ 	.byte	0x04, 0x28
        /*009e*/ 	.short	(.L_13817 - .L_13816)


	//   ....[0]....
.L_13816:
        /*00a0*/ 	.word	0x000044a0


	//   ....[1]....
        /*00a4*/ 	.word	0x00004500


	//   ....[2]....
        /*00a8*/ 	.word	0x00004540


	//   ....[3]....
        /*00ac*/ 	.word	0x00004560


	//   ....[4]....
        /*00b0*/ 	.word	0x00004580


	//   ....[5]....
        /*00b4*/ 	.word	0x00004670


	//   ....[6]....
        /*00b8*/ 	.word	0x00004690


	//   ....[7]....
        /*00bc*/ 	.word	0x000046b0


	//   ....[8]....
        /*00c0*/ 	.word	0x000048c0


	//   ....[9]....
        /*00c4*/ 	.word	0x00004930


	//   ....[10]....
        /*00c8*/ 	.word	0x000049a0


	//----- nvinfo : EIATTR_VRC_CTA_INIT_COUNT
	.align		4
.L_13817:
        /*00cc*/ 	.byte	0x02, 0x4a
	.zero		1
	.zero		1


	//----- nvinfo : EIATTR_EXIT_INSTR_OFFSETS
	.align		4
        /*00d0*/ 	.byte	0x04, 0x1c
        /*00d2*/ 	.short	(.L_13819 - .L_13818)


	//   ....[0]....
.L_13818:
        /*00d4*/ 	.word	0x00000080


	//   ....[1]....
        /*00d8*/ 	.word	0x00004770


	//   ....[2]....
        /*00dc*/ 	.word	0x00004870


	//----- nvinfo : EIATTR_MAX_THREADS
	.align		4
.L_13819:
        /*00e0*/ 	.byte	0x04, 0x05
        /*00e2*/ 	.short	(.L_13821 - .L_13820)
.L_13820:
        /*00e4*/ 	.word	0x00000100
        /*00e8*/ 	.word	0x00000001
        /*00ec*/ 	.word	0x00000001


	//----- nvinfo : EIATTR_CRS_STACK_SIZE
	.align		4
.L_13821:
        /*00f0*/ 	.byte	0x04, 0x1e
        /*00f2*/ 	.short	(.L_13823 - .L_13822)
.L_13822:
        /*00f4*/ 	.word	0x00000000


	//----- nvinfo : EIATTR_CBANK_PARAM_SIZE
	.align		4
.L_13823:
        /*00f8*/ 	.byte	0x03, 0x19
        /*00fa*/ 	.short	0x0060


	//----- nvinfo : EIATTR_PARAM_CBANK
	.align		4
        /*00fc*/ 	.byte	0x04, 0x0a
        /*00fe*/ 	.short	(.L_13825 - .L_13824)
	.align		4
.L_13824:
        /*0100*/ 	.word	index@(.nv.constant0._ZN18transformer_engine6detail38cast_transpose_fused_kernel_notalignedILb0ELb1ELb0EfNS_16CTDBiasDActParamI6__halfS3_13__nv_fp8_e4m3fEELi2ELi4ENS_5EmptyEXadL_ZNS_6dsreluIffEET_T0_RKS6_EEEEvT3_mmm)
        /*0104*/ 	.short	0x0380
        /*0106*/ 	.short	0x0060


	//----- nvinfo : EIATTR_SW_WAR
	.align		4
.L_13825:
        /*0108*/ 	.byte	0x04, 0x36
        /*010a*/ 	.short	(.L_13827 - .L_13826)
.L_13826:
        /*010c*/ 	.word	0x00000008
.L_13827:


//--------------------- .nv.info._ZN18transformer_engine6detail38cast_transpose_fused_kernel_notalignedILb0ELb1ELb0EfNS_16CTDBiasDActParamI6__halfS3_13__nv_fp8_e5m2fEELi2ELi4ENS_5EmptyEXadL_ZNS_6dsreluIffEET_T0_RKS6_EEEEvT3_mmm --------------------------
	.section	.nv.info._ZN18transformer_engine6detail38cast_transpose_fused_kernel_notalignedILb0ELb1ELb0EfNS_16CTDBiasDActParamI6__halfS3_13__nv_fp8_e5m2fEELi2ELi4ENS_5EmptyEXadL_ZNS_6dsreluIffEET_T0_RKS6_EEEEvT3_mmm,"",@"SHT_CUDA_INFO"
	.sectionflags	@""
	.align	4


	//----- nvinfo : EIATTR_CUDA_API_VERSION
	.align		4
        /*0000*/ 	.byte	0x04, 0x37
        /*0002*/ 	.short	(.L_13829 - .L_13828)
.L_13828:
        /*0004*/ 	.word	0x00000082


	//----- nvinfo : EIATTR_KPARAM_INFO
	.align		4
.L_13829:
        /*0008*/ 	.byte	0x04, 0x17
        /*000a*/ 	.short	(.L_13831 - .L_13830)
.L_13830:
        /*000c*/ 	.word	0x00000000
        /*0010*/ 	.short	0x0003
        /*0012*/ 	.short	0x0058
        /*0014*/ 	.byte	0x00, 0xf0, 0x21, 0x00


	//----- nvinfo : EIATTR_KPARAM_INFO
	.align		4
.L_13831:
        /*0018*/ 	.byte	0x04, 0x17
        /*001a*/ 	.short	(.L_13833 - .L_13832)
.L_13832:
        /*001c*/ 	.word	0x00000000
        /*0020*/ 	.short	0x0002
        /*0022*/ 	.short	0x0050
        /*0024*/ 	.byte	0x00, 0xf0, 0x21, 0x00


	//----- nvinfo : EIATTR_KPARAM_INFO
	.align		4
.L_13833:
        /*0028*/ 	.byte	0x04, 0x17
        /*002a*/ 	.short	(.L_13835 - .L_13834)
.L_13834:
        /*002c*/ 	.word	0x00000000
        /*0030*/ 	.short	0x0001
        /*0032*/ 	.short	0x0048
        /*0034*/ 	.byte	0x00, 0xf0, 0x21, 0x00


	//----- nvinfo : EIATTR_KPARAM_INFO
	.align		4
.L_13835:
        /*0038*/ 	.byte	0x04, 0x17
        /*003a*/ 	.short	(.L_13837 - .L_13836)
.L_13836:
        /*003c*/ 	.word	0x00000000
        /*0040*/ 	.short	0x0000
        /*0042*/ 	.short	0x0000
        /*0044*/ 	.byte	0x00, 0xf0, 0x21, 0x01


	//----- nvinfo : EIATTR_SPARSE_MMA_MASK
	.align		4
.L_13837:
        /*0048*/ 	.byte	0x03, 0x50
        /*004a*/ 	.short	0x0000


	//----- nvinfo : EIATTR_MAXREG_COUNT
	.align		4
        /*004c*/ 	.byte	0x03, 0x1b
        /*004e*/ 	.short	0x00ff


	//----- nvinfo : EIATTR_NUM_BARRIERS
	.align		4
        /*0050*/ 	.byte	0x02, 0x4c
        /*0052*/ 	.byte	0x01
	.zero		1


	//----- nvinfo : EIATTR_MERCURY_ISA_VERSION
	.align		4
        /*0054*/ 	.byte	0x03, 0x5f
        /*0056*/ 	.short	0x0101


	//----- nvinfo : EIATTR_INT_WARP_WIDE_INSTR_OFFSETS
	.align		4
        /*0058*/ 	.byte	0x04, 0x31
        /*005a*/ 	.short	(.L_13839 - .L_13838)


	//   ....[0]....
.L_13838:
        /*005c*/ 	.word	0x000007e0


	//   ....[1]....
        /*0060*/ 	.word	0x00000a20


	//   ....[2]....
        /*0064*/ 	.word	0x00001650


	//   ....[3]....
        /*0068*/ 	.word	0x00002160


	//----- nvinfo : EIATTR_COOP_GROUP_MASK_REGIDS
	.align		4
.L_13839:
        /*006c*/ 	.byte	0x04, 0x29
        /*006e*/ 	.short	(.L_13841 - .L_13840)


	//   ....[0]....
.L_13840:
        /*0070*/ 	.word	0xffffffff


	//   ....[1]....
        /*0074*/ 	.word	0xffffffff


	//   ....[2]....
        /*0078*/ 	.word	0xffffffff


	//   ....[3]....
        /*007c*/ 	.word	0xffffffff


	//   ....[4]....
        /*0080*/ 	.word	0xffffffff


	//   ....[5]....
        /*0084*/ 	.word	0xffffffff


	//   ....[6]....
        /*0088*/ 	.word	0xffffffff


	//   ....[7]....
        /*008c*/ 	.word	0xffffffff


	//   ....[8]....
        /*0090*/ 	.word	0x05000006


	//   ....[9]....
        /*0094*/ 	.word	0x05000006


	//   ....[10]....
        /*0098*/ 	.word	0x05000006


	//----- nvinfo : EIATTR_COOP_GROUP_INSTR_OFFSETS
	.align		4
.L_13841:
        /*009c*/ 	.byte	0x04, 0x28
        /*009e*/ 	.short	(.L_13843 - .L_13842)


	//   ....[0]....
.L_13842:
        /*00a0*/ 	.word	0x000044a0


	//   ....[1]....
        /*00a4*/ 	.word	0x00004500


	//   ....[2]....
        /*00a8*/ 	.word	0x00004540


	//   ....[3]....
        /*00ac*/ 	.word	0x00004560


	//   ....[4]....
        /*00b0*/ 	.word	0x00004580


	//   ....[5]....
        /*00b4*/ 	.word	0x00004670


	//   ....[6]....
        /*00b8*/ 	.word	0x00004690


	//   ....[7]....
        /*00bc*/ 	.word	0x000046b0


	//   ....[8]....
        /*00c0*/ 	.word	0x000048c0


	//   ....[9]....
        /*00c4*/ 	.word	0x00004930


	//   ....[10]....
        /*00c8*/ 	.word	0x000049a0


	//----- nvinfo : EIATTR_VRC_CTA_INIT_COUNT
	.align		4
.L_13843:
        /*00cc*/ 	.byte	0x02, 0x4a
	.zero		1
	.zero		1


	//----- nvinfo : EIATTR_EXIT_INSTR_OFFSETS
	.align		4
        /*00d0*/ 	.byte	0x04, 0x1c
        /*00d2*/ 	.short	(.L_13845 - .L_13844)


	//   ....[0]....
.L_13844:
        /*00d4*/ 	.word	0x00000080


	//   ....[1]....
        /*00d8*/ 	.word	0x00004770


	//   ....[2]....
        /*00dc*/ 	.word	0x00004870


	//----- nvinfo : EIATTR_MAX_THREADS
	.align		4
.L_13845:
        /*00e0*/ 	.byte	0x04, 0x05
        /*00e2*/ 	.short	(.L_13847 - .L_13846)
.L_13846:
        /*00e4*/ 	.word	0x00000100
        /*00e8*/ 	.word	0x00000001
        /*00ec*/ 	.word	0x00000001


	//----- nvinfo : EIATTR_CRS_STACK_SIZE
	.align		4
.L_13847:
        /*00f0*/ 	.byte	0x04, 0x1e
        /*00f2*/ 	.short	(.L_13849 - .L_13848)
.L_13848:
        /*00f4*/ 	.word	0x00000000


	//----- nvinfo : EIATTR_CBANK_PARAM_SIZE
	.align		4
.L_13849:
        /*00f8*/ 	.byte	0x03, 0x19
        /*00fa*/ 	.short	0x0060


	//----- nvinfo : EIATTR_PARAM_CBANK
	.align		4
        /*00fc*/ 	.byte	0x04, 0x0a
        /*00fe*/ 	.short	(.L_13851 - .L_13850)
	.align		4
.L_13850:
        /*0100*/ 	.word	index@(.nv.constant0._ZN18transformer_engine6detail38cast_transpose_fused_kernel_notalignedILb0ELb1ELb0EfNS_16CTDBiasDActParamI6__halfS3_13__nv_fp8_e5m2fEELi2ELi4ENS_5EmptyEXadL_ZNS_6dsreluIffEET_T0_RKS6_EEEEvT3_mmm)
        /*0104*/ 	.short	0x0380
        /*0106*/ 	.short	0x0060


	//----- nvinfo : EIATTR_SW_WAR
	.align		4
.L_13851:
        /*0108*/ 	.byte	0x04, 0x36
        /*010a*/ 	.short	(.L_13853 - .L_13852)
.L_13852:
        /*010c*/ 	.word	0x00000008
.L_13853:


//--------------------- .nv.info._ZN18transformer_engine6detail38cast_transpose_fused_kernel_notalignedILb0ELb1ELb0EfNS_16CTDBiasDActParamI6__halfS3_13__nv_bfloat16fEELi2ELi2ENS_5EmptyEXadL_ZNS_6dsreluIffEET_T0_RKS6_EEEEvT3_mmm --------------------------
	.section	.nv.info._ZN18transformer_engine6detail38cast_transpose_fused_kernel_notalignedILb0ELb1ELb0EfNS_16CTDBiasDActParamI6__halfS3_13__nv_bfloat16fEELi2ELi2ENS_5EmptyEXadL_ZNS_6dsreluIffEET_T0_RKS6_EEEEvT3_mmm,"",@"SHT_CUDA_INFO"
	.sectionflags	@""
	.align	4


	//----- nvinfo : EIATTR_CUDA_API_VERSION
	.align		4
        /*0000*/ 	.byte	0x04, 0x37
        /*0002*/ 	.short	(.L_13855 - .L_13854)
.L_13854:
        /*0004*/ 	.word	0x00000082


	//----- nvinfo : EIATTR_KPARAM_INFO
	.align		4
.L_13855:
        /*0008*/ 	.byte	0x04, 0x17
        /*000a*/ 	.short	(.L_13857 - .L_13856)
.L_13856:
        /*000c*/ 	.word	0x00000000
        /*0010*/ 	.short	0x0003
        /*0012*/ 	.short	0x0058
        /*0014*/ 	.byte	0x00, 0xf0, 0x21, 0x00


	//----- nvinfo : EIATTR_KPARAM_INFO
	.align		4
.L_13857:
        /*0018*/ 	.byte	0x04, 0x17
        /*001a*/ 	.short	(.L_13859 - .L_13858)
.L_13858:
        /*001c*/ 	.word	0x00000000
        /*0020*/ 	.short	0x0002
        /*0022*/ 	.short	0x0050
        /*0024*/ 	.byte	0x00, 0xf0, 0x21, 0x00


	//----- nvinfo : EIATTR_KPARAM_INFO
	.align		4
.L_13859:
        /*0028*/ 	.byte	0x04, 0x17
        /*002a*/ 	.short	(.L_13861 - .L_13860)
.L_13860:
        /*002c*/ 	.word	0x00000000
        /*0030*/ 	.short	0x0001
        /*0032*/ 	.short	0x0048
        /*0034*/ 	.byte	0x00, 0xf0, 0x21, 0x00


	//----- nvinfo : EIATTR_KPARAM_INFO
	.align		4
.L_13861:
        /*0038*/ 	.byte	0x04, 0x17
        /*003a*/ 	.short	(.L_13863 - .L_13862)
.L_13862:
        /*003c*/ 	.word	0x00000000
        /*0040*/ 	.short	0x0000
        /*0042*/ 	.short	0x0000
        /*0044*/ 	.byte	0x00, 0xf0, 0x21, 0x01


	//----- nvinfo : EIATTR_SPARSE_MMA_MASK
	.align		4
.L_13863:
        /*0048*/ 	.byte	0x03, 0x50
        /*004a*/ 	.short	0x0000


	//----- nvinfo : EIATTR_MAXREG_COUNT
	.align		4
        /*004c*/ 	.byte	0x03, 0x1b
        /*004e*/ 	.short	0x00ff


	//----- nvinfo : EIATTR_NUM_BARRIERS
	.align		4
        /*0050*/ 	.byte	0x02, 0x4c
        /*0052*/ 	.byte	0x01
	.zero		1


	//----- nvinfo : EIATTR_MERCURY_ISA_VERSION
	.align		4
        /*0054*/ 	.byte	0x03, 0x5f
        /*0056*/ 	.short	0x0101


	//----- nvinfo : EIATTR_INT_WARP_WIDE_INSTR_OFFSETS
	.align		4
        /*0058*/ 	.byte	0x04, 0x31
        /*005a*/ 	.short	(.L_13865 - .L_13864)


	//   ....[0]....
.L_13864:
        /*005c*/ 	.word	0x000007a0


	//   ....[1]....
        /*0060*/ 	.word	0x00000ba0


	//   ....[2]....
        /*0064*/ 	.word	0x00001300


	//----- nvinfo : EIATTR_COOP_GROUP_MASK_REGIDS
	.align		4
.L_13865:
        /*0068*/ 	.byte	0x04, 0x29
        /*006a*/ 	.short	(.L_13867 - .L_13866)


	//   ....[0]....
.L_13866:
        /*006c*/ 	.word	0xffffffff


	//   ....[1]....
        /*0070*/ 	.word	0xffffffff


	//   ....[2]....
        /*0074*/ 	.word	0xffffffff


	//   ....[3]....
        /*0078*/ 	.word	0xffffffff


	//   ....[4]....
        /*007c*/ 	.word	0xffffffff


	//   ....[5]....
        /*0080*/ 	.word	0xffffffff


	//   ....[6]....
        /*0084*/ 	.word	0xffffffff


	//   ....[7]....
        /*0088*/ 	.word	0xffffffff


	//   ....[8]....
        /*008c*/ 	.word	0x05000004


	//   ....[9]....
        /*0090*/ 	.word	0x05000004


	//   ....[10]....
        /*0094*/ 	.word	0x05000004


	//----- nvinfo : EIATTR_COOP_GROUP_INSTR_OFFSETS
	.align		4
.L_13867:
        /*0098*/ 	.byte	0x04, 0x28
        /*009a*/ 	.short	(.L_13869 - .L_13868)


	//   ....[0]....
.L_13868:
        /*009c*/ 	.word	0x00002b30


	//   ....[1]....
        /*00a0*/ 	.word	0x00002b90


	//   ....[2]....
        /*00a4*/ 	.word	0x00002bd0


	//   ....[3]....
        /*00a8*/ 	.word	0x00002bf0


	//   ....[4]....
        /*00ac*/ 	.word	0x00002c10


	//   ....[5]....
        /*00b0*/ 	.word	0x00002d00


	//   ....[6]....
        /*00b4*/ 	.word	0x00002d20


	//   ....[7]....
        /*00b8*/ 	.word	0x00002d40


	//   ....[8]....
        /*00bc*/ 	.word	0x00002f40


	//   ....[9]....
        /*00c0*/ 	.word	0x00002fb0


	//   ....[10]....
        /*00c4*/ 	.word	0x00003020


	//----- nvinfo : EIATTR_VRC_CTA_INIT_COUNT
	.align		4
.L_13869:
        /*00c8*/ 	.byte	0x02, 0x4a
	.zero		1
	.zero		1


	//----- nvinfo : EIATTR_EXIT_INSTR_OFFSETS
	.align		4
        /*00cc*/ 	.byte	0x04, 0x1c
        /*00ce*/ 	.short	(.L_13871 - .L_13870)


	//   ....[0]....
.L_13870:
        /*00d0*/ 	.word	0x00000080


	//   ....[1]....
        /*00d4*/ 	.word	0x00002df0


	//   ....[2]....
        /*00d8*/ 	.word	0x00002ef0


	//----- nvinfo : EIATTR_MAX_THREADS
	.align		4
.L_13871:
        /*00dc*/ 	.byte	0x04, 0x05
        /*00de*/ 	.short	(.L_13873 - .L_13872)
.L_13872:
        /*00e0*/ 	.word	0x00000100
        /*00e4*/ 	.word	0x00000001
        /*00e8*/ 	.word	0x00000001


	//----- nvinfo : EIATTR_CRS_STACK_SIZE
	.align		4
.L_13873:
        /*00ec*/ 	.byte	0x04, 0x1e
        /*00ee*/ 	.short	(.L_13875 - .L_13874)
.L_13874:
        /*00f0*/ 	.word	0x00000000


	//----- nvinfo : EIATTR_CBANK_PARAM_SIZE
	.align		4
.L_13875:
        /*00f4*/ 	.byte	0x03, 0x19
        /*00f6*/ 	.short	0x0060


	//----- nvinfo : EIATTR_PARAM_CBANK
	.align		4
        /*00f8*/ 	.byte	0x04, 0x0a
        /*00fa*/ 	.short	(.L_13877 - .L_13876)
	.align		4
.L_13876:
        /*00fc*/ 	.word	index@(.nv.constant0._ZN18transformer_engine6detail38cast_transpose_fused_kernel_notalignedILb0ELb1ELb0EfNS_16CTDBiasDActParamI6__halfS3_13__nv_bfloat16fEELi2ELi2ENS_5EmptyEXadL_ZNS_6dsreluIffEET_T0_RKS6_EEEEvT3_mmm)
        /*0100*/ 	.short	0x0380
        /*0102*/ 	.short	0x0060


	//----- nvinfo : EIATTR_SW_WAR
	.align		4
.L_13877:
        /*0104*/ 	.byte	0x04, 0x36
        /*0106*/ 	.short	(.L_13879 - .L_13878)
.L_13878:
        /*0108*/ 	.word	0x00000008
.L_13879:


//--------------------- .nv.info._ZN18transformer_engine6detail38cast_transpose_fused_kernel_notalignedILb0ELb1ELb0EfNS_16CTDBiasDActParamI6__halfS3_S3_fEELi2ELi2ENS_5EmptyEXadL_ZNS_6dsreluIffEET_T0_RKS5_EEEEvT3_mmm --------------------------
	.section	.nv.info._ZN18transformer_engine6detail38cast_transpose_fused_kernel_notalignedILb0ELb1ELb0EfNS_16CTDBiasDActParamI6__halfS3_S3_fEELi2ELi2ENS_5EmptyEXadL_ZNS_6dsreluIffEET_T0_RKS5_EEEEvT3_mmm,"",@"SHT_CUDA_INFO"
	.sectionflags	@""
	.align	4


	//----- nvinfo : EIATTR_CUDA_API_VERSION
	.align		4
        /*0000*/ 	.byte	0x04, 0x37
        /*0002*/ 	.short	(.L_13881 - .L_13880)
.L_13880:
        /*0004*/ 	.word	0x00000082


	//----- nvinfo : EIATTR_KPARAM_INFO
	.align		4
.L_13881:
        /*0008*/ 	.byte	0x04, 0x17
        /*000a*/ 	.short	(.L_13883 - .L_13882)
.L_13882:
        /*000c*/ 	.word	0x00000000
        /*0010*/ 	.short	0x0003
        /*0012*/ 	.short	0x0058
        /*0014*/ 	.byte	0x00, 0xf0, 0x21, 0x00


	//----- nvinfo : EIATTR_KPARAM_INFO
	.align		4
.L_13883:
        /*0018*/ 	.byte	0x04, 0x17
        /*001a*/ 	.short	(.L_13885 - .L_13884)
.L_13884:
        /*001c*/ 	.word	0x00000000
        /*0020*/ 	.short	0x0002
        /*0022*/ 	.short	0x0050
        /*0024*/ 	.byte	0x00, 0xf0, 0x21, 0x00


	//----- nvinfo : EIATTR_KPARAM_INFO
	.align		4
.L_13885:
        /*0028*/ 	.byte	0x04, 0x17
        /*002a*/ 	.short	(.L_13887 - .L_13886)
.L_13886:
        /*002c*/ 	.word	0x00000000
        /*0030*/ 	.short	0x0001
        /*0032*/ 	.short	0x0048
        /*0034*/ 	.byte	0x00, 0xf0, 0x21, 0x00


	//----- nvinfo : EIATTR_KPARAM_INFO
	.align		4
.L_13887:
        /*0038*/ 	.byte	0x04, 0x17
        /*003a*/ 	.short	(.L_13889 - .L_13888)
.L_13888:
        /*003c*/ 	.word	0x00000000
        /*0040*/ 	.short	0x0000
        /*0042*/ 	.short	0x0000
        /*0044*/ 	.byte	0x00, 0xf0, 0x21, 0x01


	//----- nvinfo : EIATTR_SPARSE_MMA_MASK
	.align		4
.L_13889:
        /*0048*/ 	.byte	0x03, 0x50
        /*004a*/ 	.short	0x0000


	//----- nvinfo : EIATTR_MAXREG_COUNT
	.align		4
        /*004c*/ 	.byte	0x03, 0x1b
        /*004e*/ 	.short	0x00ff


	//----- nvinfo : EIATTR_NUM_BARRIERS
	.align		4
        /*0050*/ 	.byte	0x02, 0x4c
        /*0052*/ 	.byte	0x01
	.zero		1


	//----- nvinfo : EIATTR_MERCURY_ISA_VERSION
	.align		4
        /*0054*/ 	.byte	0x03, 0x5f
        /*0056*/ 	.short	0x0101


	//----- nvinfo : EIATTR_INT_WARP_WIDE_INSTR_OFFSETS
	.align		4
        /*0058*/ 	.byte	0x04, 0x31
        /*005a*/ 	.short	(.L_13891 - .L_13890)


	//   ....[0]....
.L_13890:
        /*005c*/ 	.word	0x000007a0


	//   ....[1]....
        /*0060*/ 	.word	0x00000ba0


	//   ....[2]....
        /*0064*/ 	.word	0x00001300


	//----- nvinfo : EIATTR_COOP_GROUP_MASK_REGIDS
	.align		4
.L_13891:
        /*0068*/ 	.byte	0x04, 0x29
        /*006a*/ 	.short	(.L_13893 - .L_13892)


	//   ....[0]....
.L_13892:
        /*006c*/ 	.word	0xffffffff


	//   ....[1]....
        /*0070*/ 	.word	0xffffffff


	//   ....[2]....
        /*0074*/ 	.word	0xffffffff


	//   ....[3]....
        /*0078*/ 	.word	0xffffffff


	//   ....[4]....
        /*007c*/ 	.word	0xffffffff


	//   ....[5]....
        /*0080*/ 	.word	0xffffffff


	//   ....[6]....
        /*0084*/ 	.word	0xffffffff


	//   ....[7]....
        /*0088*/ 	.word	0xffffffff


	//   ....[8]....
        /*008c*/ 	.word	0x05000004


	//   ....[9]....
        /*0090*/ 	.word	0x05000004


	//   ....[10]....
        /*0094*/ 	.word	0x05000004


	//----- nvinfo : EIATTR_COOP_GROUP_INSTR_OFFSETS
	.align		4
.L_13893:
        /*0098*/ 	.byte	0x04, 0x28
        /*009a*/ 	.short	(.L_13895 - .L_13894)


	//   ....[0]....
.L_13894:
        /*009c*/ 	.word	0x00002b30


	//   ....[1]....
        /*00a0*/ 	.word	0x00002b90


	//   ....[2]....
        /*00a4*/ 	.word	0x00002bd0


	//   ....[3]....
        /*00a8*/ 	.word	0x00002bf0


	//   ....[4]....
        /*00ac*/ 	.word	0x00002c10


	//   ....[5]....
        /*00b0*/ 	.word	0x00002d00


	//   ....[6]....
        /*00b4*/ 	.word	0x00002d20


	//   ....[7]....
        /*00b8*/ 	.word	0x00002d40


	//   ....[8]....
        /*00bc*/ 	.word	0x00002f40


	//   ....[9]....
        /*00c0*/ 	.word	0x00002fb0


	//   ....[10]....
        /*00c4*/ 	.word	0x00003020


	//----- nvinfo : EIATTR_VRC_CTA_INIT_COUNT
	.align		4
.L_13895:
        /*00c8*/ 	.byte	0x02, 0x4a
	.zero		1
	.zero		1


	//----- nvinfo : EIATTR_EXIT_INSTR_OFFSETS
	.align		4
        /*00cc*/ 	.byte	0x04, 0x1c
        /*00ce*/ 	.short	(.L_13897 - .L_13896)


	//   ....[0]....
.L_13896:
        /*00d0*/ 	.word	0x00000080


	//   ....[1]....
        /*00d4*/ 	.word	0x00002df0


	//   ....[2]....
        /*00d8*/ 	.word	0x00002ef0


	//----- nvinfo : EIATTR_MAX_THREADS
	.align		4
.L_13897:
        /*00dc*/ 	.byte	0x04, 0x05
        /*00de*/ 	.short	(.L_13899 - .L_13898)
.L_13898:
        /*00e0*/ 	.word	0x00000100
        /*00e4*/ 	.word	0x00000001
        /*00e8*/ 	.word	0x00000001


	//----- nvinfo : EIATTR_CRS_STACK_SIZE
	.align		4
.L_13899:
        /*00ec*/ 	.byte	0x04, 0x1e
        /*00ee*/ 	.short	(.L_13901 - .L_13900)
.L_13900:
        /*00f0*/ 	.word	0x00000000


	//----- nvinfo : EIATTR_CBANK_PARAM_SIZE
	.align		4
.L_13901:
        /*00f4*/ 	.byte	0x03, 0x19
        /*00f6*/ 	.short	0x0060


	//----- nvinfo : EIATTR_PARAM_CBANK
	.align		4
        /*00f8*/ 	.byte	0x04, 0x0a
        /*00fa*/ 	.short	(.L_13903 - .L_13902)
	.align		4
.L_13902:
        /*00fc*/ 	.word	index@(.nv.constant0._ZN18transformer_engine6detail38cast_transpose_fused_kernel_notalignedILb0ELb1ELb0EfNS_16CTDBiasDActParamI6__halfS3_S3_fEELi2ELi2ENS_5EmptyEXadL_ZNS_6dsreluIffEET_T0_RKS5_EEEEvT3_mmm)
        /*0100*/ 	.short	0x0380
        /*0102*/ 	.short	0x0060


	//----- nvinfo : EIATTR_SW_WAR
	.align		4
.L_13903:
        /*0104*/ 	.byte	0x04, 0x36
        /*0106*/ 	.short	(.L_13905 - .L_13904)
.L_13904:
        /*0108*/ 	.word	0x00000008
.L_13905:


//--------------------- .nv.info._ZN18transformer_engine6detail38cast_transpose_fused_kernel_notalignedILb0ELb1ELb0EfNS_16CTDBiasDActParamI6__halfS3_ffEELi2ELi1ENS_5EmptyEXadL_ZNS_6dsreluIffEET_T0_RKS5_EEEEvT3_mmm --------------------------
	.section	.nv.info._ZN18transformer_engine6detail38cast_transpose_fused_kernel_notalignedILb0ELb1ELb0EfNS_16CTDBiasDActParamI6__halfS3_ffEELi2ELi1ENS_5EmptyEXadL_ZNS_6dsreluIffEET_T0_RKS5_EEEEvT3_mmm,"",@"SHT_CUDA_INFO"
	.sectionflags	@""
	.align	4


	//----- nvinfo : EIATTR_CUDA_API_VERSION
	.align		4
        /*0000*/ 	.byte	0x04, 0x37
        /*0002*/ 	.short	(.L_13907 - .L_13906)
.L_13906:
        /*0004*/ 	.word	0x00000082


	//----- nvinfo : EIATTR_KPARAM_INFO
	.align		4
.L_13907:
        /*0008*/ 	.byte	0x04, 0x17
        /*000a*/ 	.short	(.L_13909 - .L_13908)
.L_13908:
        /*000c*/ 	.word	0x00000000
        /*0010*/ 	.short	0x0003
        /*0012*/ 	.short	0x0058
        /*0014*/ 	.byte	0x00, 0xf0, 0x21, 0x00


	//----- nvinfo : EIATTR_KPARAM_INFO
	.align		4
.L_13909:
        /*0018*/ 	.byte	0x04, 0x17
        /*001a*/ 	.short	(.L_13911 - .L_13910)
.L_13910:
        /*001c*/ 	.word	0x00000000
        /*0020*/ 	.short	0x0002
        /*0022*/ 	.short	0x0050
        /*0024*/ 	.byte	0x00, 0xf0, 0x21, 0x00


	//----- nvinfo : EIATTR_KPARAM_INFO
	.align		4
.L_13911:
        /*0028*/ 	.byte	0x04, 0x17
        /*002a*/ 	.short	(.L_13913 - .L_13912)
.L_13912:
        /*002c*/ 	.word	0x00000000
        /*0030*/ 	.short	0x0001
        /*0032*/ 	.short	0x0048
        /*0034*/ 	.byte	0x00, 0xf0, 0x21, 0x00


	//----- nvinfo : EIATTR_KPARAM_INFO
	.align		4
.L_13913:
        /*0038*/ 	.byte	0x04, 0x17
        /*003a*/ 	.short	(.L_13915 - .L_13914)
.L_13914:
        /*003c*/ 	.word	0x00000000
        /*0040*/ 	.short	0x0000
        /*0042*/ 	.short	0x0000
        /*0044*/ 	.byte	0x00, 0xf0, 0x21, 0x01


	//----- nvinfo : EIATTR_SPARSE_MMA_MASK
	.align		4
.L_13915:
        /*0048*/ 	.byte	0x03, 0x50
        /*004a*/ 	.short	0x0000


	//----- nvinfo : EIATTR_MAXREG_COUNT
	.align		4
        /*004c*/ 	.byte	0x03, 0x1b
        /*004e*/ 	.short	0x00ff


	//----- nvinfo : EIATTR_NUM_BARRIERS
	.align		4
        /*0050*/ 	.byte	0x02, 0x4c
        /*0052*/ 	.byte	0x01
	.zero		1


	//----- nvinfo : EIATTR_MERCURY_ISA_VERSION
	.align		4
        /*0054*/ 	.byte	0x03, 0x5f
        /*0056*/ 	.short	0x0101


	//----- nvinfo : EIATTR_COOP_GROUP_MASK_REGIDS
	.align		4
        /*0058*/ 	.byte	0x04, 0x29
        /*005a*/ 	.short	(.L_13917 - .L_13916)


	//   ....[0]....
.L_13916:
        /*005c*/ 	.word	0xffffffff


	//   ....[1]....
        /*0060*/ 	.word	0xffffffff


	//   ....[2]....
        /*0064*/ 	.word	0xffffffff


	//   ....[3]....
        /*0068*/ 	.word	0xffffffff


	//   ....[4]....
        /*006c*/ 	.word	0xffffffff


	//   ....[5]....
        /*0070*/ 	.word	0xffffffff


	//   ....[6]....
        /*0074*/ 	.word	0xffffffff


	//   ....[7]....
        /*0078*/ 	.word	0xffffffff


	//   ....[8]....
        /*007c*/ 	.word	0x05000004


	//   ....[9]....
        /*0080*/ 	.word	0x05000004


	//   ....[10]....
        /*0084*/ 	.word	0x05000004


	//----- nvinfo : EIATTR_COOP_GROUP_INSTR_OFFSETS
	.align		4
.L_13917:
        /*0088*/ 	.byte	0x04, 0x28
        /*008a*/ 	.short	(.L_13919 - .L_13918)


	//   ....[0]....
.L_13918:
        /*008c*/ 	.word	0x000021c0


	//   ....[1]....
        /*0090*/ 	.word	0x00002220


	//   ....[2]....
        /*0094*/ 	.word	0x00002260


	//   ....[3]....
        /*0098*/ 	.word	0x00002280


	//   ....[4]....
        /*009c*/ 	.word	0x000022a0


	//   ....[5]....
        /*00a0*/ 	.word	0x00002390


	//   ....[6]....
        /*00a4*/ 	.word	0x000023b0


	//   ....[7]....
        /*00a8*/ 	.word	0x000023d0


	//   ....[8]....
        /*00ac*/ 	.word	0x000025d0


	//   ....[9]....
        /*00b0*/ 	.word	0x00002640


	//   ....[10]....
        /*00b4*/ 	.word	0x000026b0


	//----- nvinfo : EIATTR_VRC_CTA_INIT_COUNT
	.align		4
.L_13919:
        /*00b8*/ 	.byte	0x02, 0x4a
	.zero		1
	.zero		1


	//----- nvinfo : EIATTR_EXIT_INSTR_OFFSETS
	.align		4
        /*00bc*/ 	.byte	0x04, 0x1c
        /*00be*/ 	.short	(.L_13921 - .L_13920)


	//   ....[0]....
.L_13920:
        /*00c0*/ 	.word	0x00000080


	//   ....[1]....
        /*00c4*/ 	.word	0x00002480


	//   ....[2]....
        /*00c8*/ 	.word	0x00002580


	//----- nvinfo : EIATTR_MAX_THREADS
	.align		4
.L_13921:
        /*00cc*/ 	.byte	0x04, 0x05
        /*00ce*/ 	.short	(.L_13923 - .L_13922)
.L_13922:
        /*00d0*/ 	.word	0x00000100
        /*00d4*/ 	.word	0x00000001
        /*00d8*/ 	.word	0x00000001


	//----- nvinfo : EIATTR_CRS_STACK_SIZE
	.align		4
.L_13923:
        /*00dc*/ 	.byte	0x04, 0x1e
        /*00de*/ 	.short	(.L_13925 - .L_13924)
.L_13924:
        /*00e0*/ 	.word	0x00000000


	//----- nvinfo : EIATTR_CBANK_PARAM_SIZE
	.align		4
.L_13925:
        /*00e4*/ 	.byte	0x03, 0x19
        /*00e6*/ 	.short	0x0060


	//----- nvinfo : EIATTR_PARAM_CBANK
	.align		4
        /*00e8*/ 	.byte	0x04, 0x0a
        /*00ea*/ 	.short	(.L_13927 - .L_13926)
	.align		4
.L_13926:
        /*00ec*/ 	.word	index@(.nv.constant0._ZN18transformer_engine6detail38cast_transpose_fused_kernel_notalignedILb0ELb1ELb0EfNS_16CTDBiasDActParamI6__halfS3_ffEELi2ELi1ENS_5EmptyEXadL_ZNS_6dsreluIffEET_T0_RKS5_EEEEvT3_mmm)
        /*00f0*/ 	.short	0x0380
        /*00f2*/ 	.short	0x0060


	//----- nvinfo : EIATTR_SW_WAR
	.align		4
.L_13927:
        /*00f4*/ 	.byte	0x04, 0x36
        /*00f6*/ 	.short	(.L_13929 - .L_13928)
.L_13928:
        /*00f8*/ 	.word	0x00000008
.L_13929:


//--------------------- .nv.info._ZN18transformer_engine6detail38cast_transpose_fused_kernel_notalignedILb0ELb1ELb0EfNS_16CTDBiasDActParamIff13__nv_fp8_e4m3fEELi1ELi4ENS_5EmptyEXadL_ZNS_6dsreluIffEET_T0_RKS5_EEEEvT3_mmm --------------------------
	.section	.nv.info._ZN18transformer_engine6detail38cast_transpose_fused_kernel_notalignedILb0ELb1ELb0EfNS_16CTDBiasDActParamIff13__nv_fp8_e4m3fEELi1ELi4ENS_5EmptyEXadL_ZNS_6dsreluIffEET_T0_RKS5_EEEEvT3_mmm,"",@"SHT_CUDA_INFO"
	.sectionflags	@""
	.align	4


	//----- nvinfo : EIATTR_CUDA_API_VERSION
	.align		4
        /*0000*/ 	.byte	0x04, 0x37
        /*0002*/ 	.short	(.L_13931 - .L_13930)
.L_13930:
        /*0004*/ 	.word	0x00000082


	//----- nvinfo : EIATTR_KPARAM_INFO
	.align		4
.L_13931:
        /*0008*/ 	.byte	0x04, 0x17
        /*000a*/ 	.short	(.L_13933 - .L_13932)
.L_13932:
        /*000c*/ 	.word	0x00000000
        /*0010*/ 	.short	0x0003
        /*0012*/ 	.short	0x0058
        /*0014*/ 	.byte	0x00, 0xf0, 0x21, 0x00


	//----- nvinfo : EIATTR_KPARAM_INFO
	.align		4
.L_13933:
        /*0018*/ 	.byte	0x04, 0x17
        /*001a*/ 	.short	(.L_13935 - .L_13934)
.L_13934:
        /*001c*/ 	.word	0x00000000
        /*0020*/ 	.short	0x0002
        /*0022*/ 	.short	0x0050
        /*0024*/ 	.byte	0x00, 0xf0, 0x21, 0x00


	//----- nvinfo : EIATTR_KPARAM_INFO
	.align		4
.L_13935:
        /*0028*/ 	.byte	0x04, 0x17
        /*002a*/ 	.short	(.L_13937 - .L_13936)
.L_13936:
        /*002c*/ 	.word	0x00000000
        /*0030*/ 	.short	0x0001
        /*0032*/ 	.short	0x0048
        /*0034*/ 	.byte	0x00, 0xf0, 0x21, 0x00


	//----- nvinfo : EIATTR_KPARAM_INFO
	.align		4
.L_13937:
        /*0038*/ 	.byte	0x04, 0x17
        /*003a*/ 	.short	(.L_13939 - .L_13938)
.L_13938:
        /*003c*/ 	.word	0x00000000
        /*0040*/ 	.short	0x0000
        /*0042*/ 	.short	0x0000
        /*0044*/ 	.byte	0x00, 0xf0, 0x21, 0x01


	//----- nvinfo : EIATTR_SPARSE_MMA_MASK
	.align		4
.L_13939:
        /*0048*/ 	.byte	0x03, 0x50
        /*004a*/ 	.short	0x0000


	//----- nvinfo : EIATTR_MAXREG_COUNT
	.align		4
        /*004c*/ 	.byte	0x03, 0x1b
        /*004e*/ 	.short	0x00ff


	//----- nvinfo : EIATTR_NUM_BARRIERS
	.align		4
        /*0050*/ 	.byte	0x02, 0x4c
        /*0052*/ 	.byte	0x01
	.zero		1


	//----- nvinfo : EIATTR_MERCURY_ISA_VERSION
	.align		4
        /*0054*/ 	.byte	0x03, 0x5f
        /*0056*/ 	.short	0x0101


	//----- nvinfo : EIATTR_INT_WARP_WIDE_INSTR_OFFSETS
	.align		4
        /*0058*/ 	.byte	0x04, 0x31
        /*005a*/ 	.short	(.L_13941 - .L_13940)


	//   ....[0]....
.L_13940:
        /*005c*/ 	.word	0x00000680


	//   ....[1]....
        /*0060*/ 	.word	0x00000950


	//   ....[2]....
        /*0064*/ 	.word	0x00000fd0


	//   ....[3]....
        /*0068*/ 	.word	0x00001b70


	//----- nvinfo : EIATTR_COOP_GROUP_MASK_REGIDS
	.align		4
.L_13941:
        /*006c*/ 	.byte	0x04, 0x29
        /*006e*/ 	.short	(.L_13943 - .L_13942)


	//   ....[0]....
.L_13942:
        /*0070*/ 	.word	0xffffffff


	//   ....[1]....
        /*0074*/ 	.word	0xffffffff


	//   ....[2]....
        /*0078*/ 	.word	0xffffffff


	//   ....[3]....
        /*007c*/ 	.word	0xffffffff


	//   ....[4]....
        /*0080*/ 	.word	0xffffffff


	//   ....[5]....
        /*0084*/ 	.word	0xffffffff


	//   ....[6]....
        /*0088*/ 	.word	0xffffffff


	//   ....[7]....
        /*008c*/ 	.word	0xffffffff


	//   ....[8]....
        /*0090*/ 	.word	0x05000004


	//   ....[9]....
        /*0094*/ 	.word	0x05000004


	//   ....[10]....
        /*0098*/ 	.word	0x05000004


	//----- nvinfo : EIATTR_COOP_GROUP_INSTR_OFFSETS
	.align		4
.L_13943:
        /*009c*/ 	.byte	0x04, 0x28
        /*009e*/ 	.short	(.L_13945 - .L_13944)


	//   ....[0]....
.L_13944:
        /*00a0*/ 	.word	0x00002fc0


	//   ....[1]....
        /*00a4*/ 	.word	0x00003040


	//   ....[2]....
        /*00a8*/ 	.word	0x00003080


	//   ....[3]....
        /*00ac*/ 	.word	0x000030a0


	//   ....[4]....
        /*00b0*/ 	.word	0x000030c0


	//   ....[5]....
        /*00b4*/ 	.word	0x000031b0


	//   ....[6]....
        /*00b8*/ 	.word	0x000031d0


	//   ....[7]....
        /*00bc*/ 	.word	0x000031f0


	//   ....[8]....
        /*00c0*/ 	.word	0x00003400


	//   ....[9]....
        /*00c4*/ 	.word	0x00003470


	//   ....[10]....
        /*00c8*/ 	.word	0x000034e0


	//----- nvinfo : EIATTR_VRC_CTA_INIT_COUNT
	.align		4
.L_13945:
        /*00cc*/ 	.byte	0x02, 0x4a
	.zero		1
	.zero		1


	//----- nvinfo : EIATTR_EXIT_INSTR_OFFSETS
	.align		4
        /*00d0*/ 	.byte	0x04, 0x1c
        /*00d2*/ 	.short	(.L_13947 - .L_13946)


	//   ....[0]....
.L_13946:
        /*00d4*/ 	.word	0x00000080


	//   ....[1]....
        /*00d8*/ 	.word	0x000032b0


	//   ....[2]....
        /*00dc*/ 	.word	0x000033b0


	//----- nvinfo : EIATTR_MAX_THREADS
	.align		4
.L_13947:
        /*00e0*/ 	.byte	0x04, 0x05
        /*00e2*/ 	.short	(.L_13949 - .L_13948)
.L_13948:
        /*00e4*/ 	.word	0x00000100
        /*00e8*/ 	.word	0x00000001
        /*00ec*/ 	.word	0x00000001


	//----- nvinfo : EIATTR_CRS_STACK_SIZE
	.align		4
.L_13949:
        /*00f0*/ 	.byte	0x04, 0x1e
        /*00f2*/ 	.short	(.L_13951 - .L_13950)
.L_13950:
        /*00f4*/ 	.word	0x00000000


	//----- nvinfo : EIATTR_CBANK_PARAM_SIZE
	.align		4
.L_13951:
        /*00f8*/ 	.byte	0x03, 0x19
        /*00fa*/ 	.short	0x0060


	//----- nvinfo : EIATTR_PARAM_CBANK
	.align		4
        /*00fc*/ 	.byte	0x04, 0x0a
        /*00fe*/ 	.short	(.L_13953 - .L_13952)
	.align		4
.L_13952:
        /*0100*/ 	.word	index@(.nv.constant0._ZN18transformer_engine6detail38cast_transpose_fused_kernel_notalignedILb0ELb1ELb0EfNS_16CTDBiasDActParamIff13__nv_fp8_e4m3fEELi1ELi4ENS_5EmptyEXadL_ZNS_6dsreluIffEET_T0_RKS5_EEEEvT3_mmm)
        /*0104*/ 	.short	0x0380
        /*0106*/ 	.short	0x0060


	//----- nvinfo : EIATTR_SW_WAR
	.align		4
.L_13953:
        /*0108*/ 	.byte	0x04, 0x36
        /*010a*/ 	.short	(.L_13955 - .L_13954)
.L_13954:
        /*010c*/ 	.word	0x00000008
.L_13955:


//--------------------- .nv.info._ZN18transformer_engine6detail38cast_transpose_fused_kernel_notalignedILb0ELb1ELb0EfNS_16CTDBiasDActParamIff13__nv_fp8_e5m2fEELi1ELi4ENS_5EmptyEXadL_ZNS_6dsreluIffEET_T0_RKS5_EEEEvT3_mmm --------------------------
	.section	.nv.info._ZN18transformer_engine6detail38cast_transpose_fused_kernel_notalignedILb0ELb1ELb0EfNS_16CTDBiasDActParamIff13__nv_fp8_e5m2fEELi1ELi4ENS_5EmptyEXadL_ZNS_6dsreluIffEET_T0_RKS5_EEEEvT3_mmm,"",@"SHT_CUDA_INFO"
	.sectionflags	@""
	.align	4


	//----- nvinfo : EIATTR_CUDA_API_VERSION
	.align		4
        /*0000*/ 	.byte	0x04, 0x37
        /*0002*/ 	.short	(.L_13957 - .L_13956)
.L_13956:
        /*0004*/ 	.word	0x00000082


	//----- nvinfo : EIATTR_KPARAM_INFO
	.align		4
.L_13957:
        /*0008*/ 	.byte	0x04, 0x17
        /*000a*/ 	.short	(.L_13959 - .L_13958)
.L_13958:
        /*000c*/ 	.word	0x00000000
        /*0010*/ 	.short	0x0003
        /*0012*/ 	.short	0x0058
        /*0014*/ 	.byte	0x00, 0xf0, 0x21, 0x00


	//----- nvinfo : EIATTR_KPARAM_INFO
	.align		4
.L_13959:
        /*0018*/ 	.byte	0x04, 0x17
        /*001a*/ 	.short	(.L_13961 - .L_13960)
.L_13960:
        /*001c*/ 	.word	0x00000000
        /*0020*/ 	.short	0x0002
        /*0022*/ 	.short	0x0050
        /*0024*/ 	.byte	0x00, 0xf0, 0x21, 0x00


	//----- nvinfo : EIATTR_KPARAM_INFO
	.align		4
.L_13961:
        /*0028*/ 	.byte	0x04, 0x17
        /*002a*/ 	.short	(.L_13963 - .L_13962)
.L_13962:
        /*002c*/ 	.word	0x00000000
        /*0030*/ 	.short	0x0001
        /*0032*/ 	.short	0x0048
        /*0034*/ 	.byte	0x00, 0xf0, 0x21, 0x00


	//----- nvinfo : EIATTR_KPARAM_INFO
	.align		4
.L_13963:
        /*0038*/ 	.byte	0x04, 0x17
        /*003a*/ 	.short	(.L_13965 - .L_13964)
.L_13964:
        /*003c*/ 	.word	0x00000000
        /*0040*/ 	.short	0x0000
        /*0042*/ 	.short	0x0000
        /*0044*/ 	.byte	0x00, 0xf0, 0x21, 0x01


	//----- nvinfo : EIATTR_SPARSE_MMA_MASK
	.align		4
.L_13965:
        /*0048*/ 	.byte	0x03, 0x50
        /*004a*/ 	.short	0x0000


	//----- nvinfo : EIATTR_MAXREG_COUNT
	.align		4
        /*004c*/ 	.byte	0x03, 0x1b
        /*004e*/ 	.short	0x00ff


	//----- nvinfo : EIATTR_NUM_BARRIERS
	.align		4
        /*0050*/ 	.byte	0x02, 0x4c
        /*0052*/ 	.byte	0x01
	.zero		1


	//----- nvinfo : EIATTR_MERCURY_ISA_VERSION
	.align		4
        /*0054*/ 	.byte	0x03, 0x5f
        /*0056*/ 	.short	0x0101


	//----- nvinfo : EIATTR_INT_WARP_WIDE_INSTR_OFFSETS
	.align		4
        /*0058*/ 	.byte	0x04, 0x31
        /*005a*/ 	.short	(.L_13967 - .L_13966)


	//   ....[0]....
.L_13966:
        /*005c*/ 	.word	0x00000680


	//   ....[1]....
        /*0060*/ 	.word	0x00000950


	//   ....[2]....
        /*0064*/ 	.word	0x00000fd0


	//   ....[3]....
        /*0068*/ 	.word	0x00001b70


	//----- nvinfo : EIATTR_COOP_GROUP_MASK_REGIDS
	.align		4
.L_13967:
        /*006c*/ 	.byte	0x04, 0x29
        /*006e*/ 	.short	(.L_13969 - .L_13968)


	//   ....[0]....
.L_13968:
        /*0070*/ 	.word	0xffffffff


	//   ....[1]....
        /*0074*/ 	.word	0xffffffff


	//   ....[2]....
        /*0078*/ 	.word	0xffffffff


	//   ....[3]....
        /*007c*/ 	.word	0xffffffff


	//   ....[4]....
        /*0080*/ 	.word	0xffffffff


	//   ....[5]....
        /*0084*/ 	.word	0xffffffff


	//   ....[6]....
        /*0088*/ 	.word	0xffffffff


	//   ....[7]....
        /*008c*/ 	.word	0xffffffff


	//   ....[8]....
        /*0090*/ 	.word	0x05000004


	//   ....[9]....
        /*0094*/ 	.word	0x05000004


	//   ....[10]....
        /*0098*/ 	.word	0x05000004


	//----- nvinfo : EIATTR_COOP_GROUP_INSTR_OFFSETS
	.align		4
.L_13969:
        /*009c*/ 	.byte	0x04, 0x28
        /*009e*/ 	.short	(.L_13971 - .L_13970)


	//   ....[0]....
.L_13970:
        /*00a0*/ 	.word	0x00002fc0


	//   ....[1]....
        /*00a4*/ 	.word	0x00003040


	//   ....[2]....
        /*00a8*/ 	.word	0x00003080


	//   ....[3]....
        /*00ac*/ 	.word	0x000030a0


	//   ....[4]....
        /*00b0*/ 	.word	0x000030c0


	//   ....[5]....
        /*00b4*/ 	.word	0x000031b0


	//   ....[6]....
        /*00b8*/ 	.word	0x000031d0


	//   ....[7]....
        /*00bc*/ 	.word	0x000031f0


	//   ....[8]....
        /*00c0*/ 	.word	0x00003400


	//   ....[9]....
        /*00c4*/ 	.word	0x00003470


	//   ....[10]....
        /*00c8*/ 	.word	0x000034e0


	//----- nvinfo : EIATTR_VRC_CTA_INIT_COUNT
	.align		4
.L_13971:
        /*00cc*/ 	.byte	0x02, 0x4a
	.zero		1
	.zero		1


	//----- nvinfo : EIATTR_EXIT_INSTR_OFFSETS
	.align		4
        /*00d0*/ 	.byte	0x04, 0x1c
        /*00d2*/ 	.short	(.L_13973 - .L_13972)


	//   ....[0]....
.L_13972:
        /*00d4*/ 	.word	0x00000080


	//   ....[1]....
        /*00d8*/ 	.word	0x000032b0


	//   ....[2]....
        /*00dc*/ 	.word	0x000033b0


	//----- nvinfo : EIATTR_MAX_THREADS
	.align		4
.L_13973:
        /*00e0*/ 	.byte	0x04, 0x05
        /*00e2*/ 	.short	(.L_13975 - .L_13974)
.L_13974:
        /*00e4*/ 	.word	0x00000100
        /*00e8*/ 	.word	0x00000001
        /*00ec*/ 	.word	0x00000001


	//----- nvinfo : EIATTR_CRS_STACK_SIZE
	.align		4
.L_13975:
        /*00f0*/ 	.byte	0x04, 0x1e
        /*00f2*/ 	.short	(.L_13977 - .L_13976)
.L_13976:
        /*00f4*/ 	.word	0x00000000


	//----- nvinfo : EIATTR_CBANK_PARAM_SIZE
	.align		4
.L_13977:
        /*00f8*/ 	.byte	0x03, 0x19
        /*00fa*/ 	.short	0x0060


	//----- nvinfo : EIATTR_PARAM_CBANK
	.align		4
        /*00fc*/ 	.byte	0x04, 0x0a
        /*00fe*/ 	.short	(.L_13979 - .L_13978)
	.align		4
.L_13978:
        /*0100*/ 	.word	index@(.nv.constant0._ZN18transformer_engine6detail38cast_transpose_fused_kernel_notalignedILb0ELb1ELb0EfNS_16CTDBiasDActParamIff13__nv_fp8_e5m2fEELi1ELi4ENS_5EmptyEXadL_ZNS_6dsreluIffEET_T0_RKS5_EEEEvT3_mmm)
        /*0104*/ 	.short	0x0380
        /*0106*/ 	.short	0x0060


	//----- nvinfo : EIATTR_SW_WAR
	.align		4
.L_13979:
        /*0108*/ 	.byte	0x04, 0x36
        /*010a*/ 	.short	(.L_13981 - .L_13980)
.L_13980:
        /*010c*/ 	.word	0x00000008
.L_13981:


//--------------------- .nv.info._ZN18transformer_engine6detail38cast_transpose_fused_kernel_notalignedILb0ELb1ELb0EfNS_16CTDBiasDActParamIff13__nv_bfloat16fEELi1ELi2ENS_5EmptyEXadL_ZNS_6dsreluIffEET_T0_RKS5_EEEEvT3_mmm --------------------------
	.section	.nv.info._ZN18transformer_engine6detail38cast_transpose_fused_kernel_notalignedILb0ELb1ELb0EfNS_16CTDBiasDActParamIff13__nv_bfloat16fEELi1ELi2ENS_5EmptyEXadL_ZNS_6dsreluIffEET_T0_RKS5_EEEEvT3_mmm,"",@"SHT_CUDA_INFO"
	.sectionflags	@""
	.align	4


	//----- nvinfo : EIATTR_CUDA_API_VERSION
	.align		4
        /*0000*/ 	.byte	0x04, 0x37
        /*0002*/ 	.short	(.L_13983 - .L_13982)
.L_13982:
        /*0004*/ 	.word	0x00000082


	//----- nvinfo : EIATTR_KPARAM_INFO
	.align		4
.L_13983:
        /*0008*/ 	.byte	0x04, 0x17
        /*000a*/ 	.short	(.L_13985 - .L_13984)
.L_13984:
        /*000c*/ 	.word	0x00000000
        /*0010*/ 	.short	0x0003
        /*0012*/ 	.short	0x0058
        /*0014*/ 	.byte	0x00, 0xf0, 0x21, 0x00


	//----- nvinfo : EIATTR_KPARAM_INFO
	.align		4
.L_13985:
        /*0018*/ 	.byte	0x04, 0x17
        /*001a*/ 	.short	(.L_13987 - .L_13986)
.L_13986:
        /*001c*/ 	.word	0x00000000
        /*0020*/ 	.short	0x0002
        /*0022*/ 	.short	0x0050
        /*0024*/ 	.byte	0x00, 0xf0, 0x21, 0x00


	//----- nvinfo : EIATTR_KPARAM_INFO
	.align		4
.L_13987:
        /*0028*/ 	.byte	0x04, 0x17
        /*002a*/ 	.short	(.L_13989 - .L_13988)
.L_13988:
        /*002c*/ 	.word	0x00000000
        /*0030*/ 	.short	0x0001
        /*0032*/ 	.short	0x0048
        /*0034*/ 	.byte	0x00, 0xf0, 0x21, 0x00


	//----- nvinfo : EIATTR_KPARAM_INFO
	.align		4
.L_13989:
        /*0038*/ 	.byte	0x04, 0x17
        /*003a*/ 	.short	(.L_13991 - .L_13990)
.L_13990:
        /*003c*/ 	.word	0x00000000
        /*0040*/ 	.short	0x0000
        /*0042*/ 	.short	0x0000
        /*0044*/ 	.byte	0x00, 0xf0, 0x21, 0x01


	//----- nvinfo : EIATTR_SPARSE_MMA_MASK
	.align		4
.L_13991:
        /*0048*/ 	.byte	0x03, 0x50
        /*004a*/ 	.short	0x0000


	//----- nvinfo : EIATTR_MAXREG_COUNT
	.align		4
        /*004c*/ 	.byte	0x03, 0x1b
        /*004e*/ 	.short	0x00ff


	//----- nvinfo : EIATTR_NUM_BARRIERS
	.align		4
        /*0050*/ 	.byte	0x02, 0x4c
        /*0052*/ 	.byte	0x01
	.zero		1


	//----- nvinfo : EIATTR_MERCURY_ISA_VERSION
	.align		4
        /*0054*/ 	.byte	0x03, 0x5f
        /*0056*/ 	.short	0x0101


	//----- nvinfo : EIATTR_INT_WARP_WIDE_INSTR_OFFSETS
	.align		4
        /*0058*/ 	.byte	0x04, 0x31
        /*005a*/ 	.short	(.L_13993 - .L_13992)


	//   ....[0]....
.L_13992:
        /*005c*/ 	.word	0x00000720


	//   ....[1]....
        /*0060*/ 	.word	0x00000ba0


	//   ....[2]....
        /*0064*/ 	.word	0x00001010


	//----- nvinfo : EIATTR_COOP_GROUP_MASK_REGIDS
	.align		4
.L_13993:
        /*0068*/ 	.byte	0x04, 0x29
        /*006a*/ 	.short	(.L_13995 - .L_13994)


	//   ....[0]....
.L_13994:
        /*006c*/ 	.word	0xffffffff


	//   ....[1]....
        /*0070*/ 	.word	0xffffffff


	//   ....[2]....
        /*0074*/ 	.word	0xffffffff


	//   ....[3]....
        /*0078*/ 	.word	0xffffffff


	//   ....[4]....
        /*007c*/ 	.word	0xffffffff


	//   ....[5]....
        /*0080*/ 	.word	0xffffffff


	//   ....[6]....
        /*0084*/ 	.word	0xffffffff


	//   ....[7]....
        /*0088*/ 	.word	0xffffffff


	//   ....[8]....
        /*008c*/ 	.word	0x05000004


	//   ....[9]....
        /*0090*/ 	.word	0x05000004


	//   ....[10]....
        /*0094*/ 	.word	0x05000004


	//----- nvinfo : EIATTR_COOP_GROUP_INSTR_OFFSETS
	.align		4
.L_13995:
        /*0098*/ 	.byte	0x04, 0x28
        /*009a*/ 	.short	(.L_13997 - .L_13996)


	//   ....[0]....
.L_13996:
        /*009c*/ 	.word	0x00001d80


	//   ....[1]....
        /*00a0*/ 	.word	0x00001de0


	//   ....[2]....
        /*00a4*/ 	.word	0x00001e20


	//   ....[3]....
        /*00a8*/ 	.word	0x00001e40


	//   ....[4]....
        /*00ac*/ 	.word	0x00001e60


	//   ....[5]....
        /*00b0*/ 	.word	0x00001f50


	//   ....[6]....
        /*00b4*/ 	.word	0x00001f70


	//   ....[7]....
        /*00b8*/ 	.word	0x00001f90


	//   ....[8]....
        /*00bc*/ 	.word	0x00002190


	//   ....[9]....
        /*00c0*/ 	.word	0x00002200


	//   ....[10]....
        /*00c4*/ 	.word	0x00002270


	//----- nvinfo : EIATTR_VRC_CTA_INIT_COUNT
	.align		4
.L_13997:
        /*00c8*/ 	.byte	0x02, 0x4a
	.zero		1
	.zero		1


	//----- nvinfo : EIATTR_EXIT_INSTR_OFFSETS
	.align		4
        /*00cc*/ 	.byte	0x04, 0x1c
        /*00ce*/ 	.short	(.L_13999 - .L_13998)


	//   ....[0]....
.L_13998:
        /*00d0*/ 	.word	0x00000080


	//   ....[1]....
        /*00d4*/ 	.word	0x00002040


	//   ....[2]....
        /*00d8*/ 	.word	0x00002140


	//----- nvinfo : EIATTR_MAX_THREADS
	.align		4
.L_13999:
        /*00dc*/ 	.byte	0x04, 0x05
        /*00de*/ 	.short	(.L_14001 - .L_14000)
.L_14000:
        /*00e0*/ 	.word	0x00000100
        /*00e4*/ 	.word	0x00000001
        /*00e8*/ 	.word	0x00000001


	//----- nvinfo : EIATTR_CRS_STACK_SIZE
	.align		4
.L_14001:
        /*00ec*/ 	.byte	0x04, 0x1e
        /*00ee*/ 	.short	(.L_14003 - .L_14002)
.L_14002:
        /*00f0*/ 	.word	0x00000000


	//----- nvinfo : EIATTR_CBANK_PARAM_SIZE
	.align		4
.L_14003:
        /*00f4*/ 	.byte	0x03, 0x19
        /*00f6*/ 	.short	0x0060


	//----- nvinfo : EIATTR_PARAM_CBANK
	.align		4
        /*00f8*/ 	.byte	0x04, 0x0a
        /*00fa*/ 	.short	(.L_14005 - .L_14004)
	.align		4
.L_14004:
        /*00fc*/ 	.word	index@(.nv.constant0._ZN18transformer_engine6detail38cast_transpose_fused_kernel_notalignedILb0ELb1ELb0EfNS_16CTDBiasDActParamIff13__nv_bfloat16fEELi1ELi2ENS_5EmptyEXadL_ZNS_6dsreluIffEET_T0_RKS5_EEEEvT3_mmm)
        /*0100*/ 	.short	0x0380
        /*0102*/ 	.short	0x0060


	//----- nvinfo : EIATTR_SW_WAR
	.align		4
.L_14005:
        /*0104*/ 	.byte	0x04, 0x36
        /*0106*/ 	.short	(.L_14007 - .L_14006)
.L_14006:
        /*0108*/ 	.word	0x00000008
.L_14007:


//--------------------- .nv.info._ZN18transformer_engine6detail38cast_transpose_fused_kernel_notalignedILb0ELb1ELb0EfNS_16CTDBiasDActParamIff6__halffEELi1ELi2ENS_5EmptyEXadL_ZNS_6dsreluIffEET_T0_RKS5_EEEEvT3_mmm --------------------------
	.section	.nv.info._ZN18transformer_engine6detail38cast_transpose_fused_kernel_notalignedILb0ELb1ELb0EfNS_16CTDBiasDActParamIff6__halffEELi1ELi2ENS_5EmptyEXadL_ZNS_6dsreluIffEET_T0_RKS5_EEEEvT3_mmm,"",@"SHT_CUDA_INFO"
	.sectionflags	@""
	.align	4


	//----- nvinfo : EIATTR_CUDA_API_VERSION
	.align		4
        /*0000*/ 	.byte	0x04, 0x37
        /*0002*/ 	.short	(.L_14009 - .L_14008)
.L_14008:
        /*0004*/ 	.word	0x00000082


	//----- nvinfo : EIATTR_KPARAM_INFO
	.align		4
.L_14009:
        /*0008*/ 	.byte	0x04, 0x17
        /*000a*/ 	.short	(.L_14011 - .L_14010)
.L_14010:
        /*000c*/ 	.word	0x00000000
        /*0010*/ 	.short	0x0003
        /*0012*/ 	.short	0x0058
        /*0014*/ 	.byte	0x00, 0xf0, 0x21, 0x00


	//----- nvinfo : EIATTR_KPARAM_INFO
	.align		4
.L_14011:
        /*0018*/ 	.byte	0x04, 0x17
        /*001a*/ 	.short	(.L_14013 - .L_14012)
.L_14012:
        /*001c*/ 	.word	0x00000000
        /*0020*/ 	.short	0x0002
        /*0022*/ 	.short	0x0050
        /*0024*/ 	.byte	0x00, 0xf0, 0x21, 0x00


	//----- nvinfo : EIATTR_KPARAM_INFO
	.align		4
.L_14013:
        /*0028*/ 	.byte	0x04, 0x17
        /*002a*/ 	.short	(.L_14015 - .L_14014)
.L_14014:
        /*002c*/ 	.word	0x00000000
        /*0030*/ 	.short	0x0001
        /*0032*/ 	.short	0x0048
        /*0034*/ 	.byte	0x00, 0xf0, 0x21, 0x00


	//----- nvinfo : EIATTR_KPARAM_INFO
	.align		4
.L_14015:
        /*0038*/ 	.byte	0x04, 0x17
        /*003a*/ 	.short	(.L_14017 - .L_14016)
.L_14016:
        /*003c*/ 	.word	0x00000000
        /*0040*/ 	.short	0x0000
        /*0042*/ 	.short	0x0000
        /*0044*/ 	.byte	0x00, 0xf0, 0x21, 0x01


	//----- nvinfo : EIATTR_SPARSE_MMA_MASK
	.align		4
.L_14017:
        /*0048*/ 	.byte	0x03, 0x50
        /*004a*/ 	.short	0x0000


	//----- nvinfo : EIATTR_MAXREG_COUNT
	.align		4
        /*004c*/ 	.byte	0x03, 0x1b
        /*004e*/ 	.short	0x00ff


	//----- nvinfo : EIATTR_NUM_BARRIERS
	.align		4
        /*0050*/ 	.byte	0x02, 0x4c
        /*0052*/ 	.byte	0x01
	.zero		1


	//----- nvinfo : EIATTR_MERCURY_ISA_VERSION
	.align		4
        /*0054*/ 	.byte	0x03, 0x5f
        /*0056*/ 	.short	0x0101


	//----- nvinfo : EIATTR_INT_WARP_WIDE_INSTR_OFFSETS
	.align		4
        /*0058*/ 	.byte	0x04, 0x31
        /*005a*/ 	.short	(.L_14019 - .L_14018)


	//   ....[0]....
.L_14018:
        /*005c*/ 	.word	0x00000720


	//   ....[1]....
        /*0060*/ 	.word	0x00000ba0


	//   ....[2]....
        /*0064*/ 	.word	0x00001010


	//----- nvinfo : EIATTR_COOP_GROUP_MASK_REGIDS
	.align		4
.L_14019:
        /*0068*/ 	.byte	0x04, 0x29
        /*006a*/ 	.short	(.L_14021 - .L_14020)


	//   ....[0]....
.L_14020:
        /*006c*/ 	.word	0xffffffff


	//   ....[1]....
        /*0070*/ 	.word	0xffffffff


	//   ....[2]....
        /*0074*/ 	.word	0xffffffff


	//   ....[3]....
        /*0078*/ 	.word	0xffffffff


	//   ....[4]....
        /*007c*/ 	.word	0xffffffff


	//   ....[5]....
        /*0080*/ 	.word	0xffffffff


	//   ....[6]....
        /*0084*/ 	.word	0xffffffff


	//   ....[7]....
        /*0088*/ 	.word	0xffffffff


	//   ....[8]....
        /*008c*/ 	.word	0x05000004


	//   ....[9]....
        /*0090*/ 	.word	0x05000004


	//   ....[10]....
        /*0094*/ 	.word	0x05000004


	//----- nvinfo : EIATTR_COOP_GROUP_INSTR_OFFSETS
	.align		4
.L_14021:
        /*0098*/ 	.byte	0x04, 0x28
        /*009a*/ 	.short	(.L_14023 - .L_14022)


	//   ....[0]....
.L_14022:
        /*009c*/ 	.word	0x00001d80


	//   ....[1]....
        /*00a0*/ 	.word	0x00001de0


	//   ....[2]....
        /*00a4*/ 	.word	0x00001e20


	//   ....[3]....
        /*00a8*/ 	.word	0x00001e40


	//   ....[4]....
        /*00ac*/ 	.word	0x00001e60


	//   ....[5]....
        /*00b0*/ 	.word	0x00001f50


	//   ....[6]....
        /*00b4*/ 	.word	0x00001f70


	//   ....[7]....
        /*00b8*/ 	.word	0x00001f90


	//   ....[8]....
        /*00bc*/ 	.word	0x00002190


	//   ....[9]....
        /*00c0*/ 	.word	0x00002200


	//   ....[10]....
        /*00c4*/ 	.word	0x00002270


	//----- nvinfo : EIATTR_VRC_CTA_INIT_COUNT
	.align		4
.L_14023:
        /*00c8*/ 	.byte	0x02, 0x4a
	.zero		1
	.zero		1


	//----- nvinfo : EIATTR_EXIT_INSTR_OFFSETS
	.align		4
        /*00cc*/ 	.byte	0x04, 0x1c
        /*00ce*/ 	.short	(.L_14025 - .L_14024)


	//   ....[0]....
.L_14024:
        /*00d0*/ 	.word	0x00000080


	//   ....[1]....
        /*00d4*/ 	.word	0x00002040


	//   ....[2]....
        /*00d8*/ 	.word	0x00002140


	//----- nvinfo : EIATTR_MAX_THREADS
	.align		4
.L_14025:
        /*00dc*/ 	.byte	0x04, 0x05
        /*00de*/ 	.short	(.L_14027 - .L_14026)
.L_14026:
        /*00e0*/ 	.word	0x00000100
        /*00e4*/ 	.word	0x00000001
        /*00e8*/ 	.word	0x00000001


	//----- nvinfo : EIATTR_CRS_STACK_SIZE
	.align		4
.L_14027:
        /*00ec*/ 	.byte	0x04, 0x1e
        /*00ee*/ 	.short	(.L_14029 - .L_14028)
.L_14028:
        /*00f0*/ 	.word	0x00000000


	//----- nvinfo : EIATTR_CBANK_PARAM_SIZE
	.align		4
.L_14029:
        /*00f4*/ 	.byte	0x03, 0x19
        /*00f6*/ 	.short	0x0060


	//----- nvinfo : EIATTR_PARAM_CBANK
	.align		4
        /*00f8*/ 	.byte	0x04, 0x0a
        /*00fa*/ 	.short	(.L_14031 - .L_14030)
	.align		4
.L_14030:
        /*00fc*/ 	.word	index@(.nv.constant0._ZN18transformer_engine6detail38cast_transpose_fused_kernel_notalignedILb0ELb1ELb0EfNS_16CTDBiasDActParamIff6__halffEELi1ELi2ENS_5EmptyEXadL_ZNS_6dsreluIffEET_T0_RKS5_EEEEvT3_mmm)
        /*0100*/ 	.short	0x0380
        /*0102*/ 	.short	0x0060


	//----- nvinfo : EIATTR_SW_WAR
	.align		4
.L_14031:
        /*0104*/ 	.byte	0x04, 0x36
        /*0106*/ 	.short	(.L_14033 - .L_14032)
.L_14032:
        /*0108*/ 	.word	0x00000008
.L_14033:


//--------------------- .nv.info._ZN18transformer_engine6detail38cast_transpose_fused_kernel_notalignedILb0ELb1ELb0EfNS_16CTDBiasDActParamIffffEELi1ELi1ENS_5EmptyEXadL_ZNS_6dsreluIffEET_T0_RKS4_EEEEvT3_mmm --------------------------
	.section	.nv.info._ZN18transformer_engine6detail38cast_transpose_fused_kernel_notalignedILb0ELb1ELb0EfNS_16CTDBiasDActParamIffffEELi1ELi1ENS_5EmptyEXadL_ZNS_6dsreluIffEET_T0_RKS4_EEEEvT3_mmm,"",@"SHT_CUDA_INFO"
	.sectionflags	@""
	.align	4


	//----- nvinfo : EIATTR_CUDA_API_VERSION
	.align		4
        /*0000*/ 	.byte	0x04, 0x37
        /*0002*/ 	.short	(.L_14035 - .L_14034)
.L_14034:
        /*0004*/ 	.word	0x00000082


	//----- nvinfo : EIATTR_KPARAM_INFO
	.align		4
.L_14035:
        /*0008*/ 	.byte	0x04, 0x17
        /*000a*/ 	.short	(.L_14037 - .L_14036)
.L_14036:
        /*000c*/ 	.word	0x00000000
        /*0010*/ 	.short	0x0003
        /*0012*/ 	.short	0x0058
        /*0014*/ 	.byte	0x00, 0xf0, 0x21, 0x00


	//----- nvinfo : EIATTR_KPARAM_INFO
	.align		4
.L_14037:
        /*0018*/ 	.byte	0x04, 0x17
        /*001a*/ 	.short	(.L_14039 - .L_14038)
.L_14038:
        /*001c*/ 	.word	0x00000000
        /*0020*/ 	.short	0x0002
        /*0022*/ 	.short	0x0050
        /*0024*/ 	.byte	0x00, 0xf0, 0x21, 0x00


	//----- nvinfo : EIATTR_KPARAM_INFO
	.align		4
.L_14039:
        /*0028*/ 	.byte	0x04, 0x17
        /*002a*/ 	.short	(.L_14041 - .L_14040)
.L_14040:
        /*002c*/ 	.word	0x00000000
        /*0030*/ 	.short	0x0001
        /*0032*/ 	.short	0x0048
        /*0034*/ 	.byte	0x00, 0xf0, 0x21, 0x00


	//----- nvinfo : EIATTR_KPARAM_INFO
	.align		4
.L_14041:
        /*0038*/ 	.byte	0x04, 0x17
        /*003a*/ 	.short	(.L_14043 - .L_14042)
.L_14042:
        /*003c*/ 	.word	0x00000000
        /*0040*/ 	.short	0x0000
        /*0042*/ 	.short	0x0000
        /*0044*/ 	.byte	0x00, 0xf0, 0x21, 0x01


	//----- nvinfo : EIATTR_SPARSE_MMA_MASK
	.align		4
.L_14043:
        /*0048*/ 	.byte	0x03, 0x50
        /*004a*/ 	.short	0x0000


	//----- nvinfo : EIATTR_MAXREG_COUNT
	.align		4
        /*004c*/ 	.byte	0x03, 0x1b
        /*004e*/ 	.short	0x00ff


	//----- nvinfo : EIATTR_NUM_BARRIERS
	.align		4
        /*0050*/ 	.byte	0x02, 0x4c
        /*0052*/ 	.byte	0x01
	.zero		1


	//----- nvinfo : EIATTR_MERCURY_ISA_VERSION
	.align		4
        /*0054*/ 	.byte	0x03, 0x5f
        /*0056*/ 	.short	0x0101


	//----- nvinfo : EIATTR_COOP_GROUP_MASK_REGIDS
	.align		4
        /*0058*/ 	.byte	0x04, 0x29
        /*005a*/ 	.short	(.L_14045 - .L_14044)


	//   ....[0]....
.L_14044:
        /*005c*/ 	.word	0xffffffff


	//   ....[1]....
        /*0060*/ 	.word	0xffffffff


	//   ....[2]....
        /*0064*/ 	.word	0xffffffff


	//   ....[3]....
        /*0068*/ 	.word	0xffffffff


	//   ....[4]....
        /*006c*/ 	.word	0xffffffff


	//   ....[5]....
        /*0070*/ 	.word	0xffffffff


	//   ....[6]....
        /*0074*/ 	.word	0xffffffff


	//   ....[7]....
        /*0078*/ 	.word	0xffffffff


	//   ....[8]....
        /*007c*/ 	.word	0x05000004


	//   ....[9]....
        /*0080*/ 	.word	0x05000004


	//   ....[10]....
        /*0084*/ 	.word	0x05000004


	//----- nvinfo : EIATTR_COOP_GROUP_INSTR_OFFSETS
	.align		4
.L_14045:
        /*0088*/ 	.byte	0x04, 0x28
        /*008a*/ 	.short	(.L_14047 - .L_14046)


	//   ....[0]....
.L_14046:
        /*008c*/ 	.word	0x00001570


	//   ....[1]....
        /*0090*/ 	.word	0x000015d0


	//   ....[2]....
        /*0094*/ 	.word	0x00001610


	//   ....[3]....
        /*0098*/ 	.word	0x00001630


	//   ....[4]....
        /*009c*/ 	.word	0x00001650


	//   ....[5]....
        /*00a0*/ 	.word	0x00001740


	//   ....[6]....
        /*00a4*/ 	.word	0x00001760


	//   ....[7]....
        /*00a8*/ 	.word	0x00001780


	//   ....[8]....
        /*00ac*/ 	.word	0x00001980


	//   ....[9]....
        /*00b0*/ 	.word	0x000019f0


	//   ....[10]....
        /*00b4*/ 	.word	0x00001a60


	//----- nvinfo : EIATTR_VRC_CTA_INIT_COUNT
	.align		4
.L_14047:
        /*00b8*/ 	.byte	0x02, 0x4a
	.zero		1
	.zero		1


	//----- nvinfo : EIATTR_EXIT_INSTR_OFFSETS
	.align		4
        /*00bc*/ 	.byte	0x04, 0x1c
        /*00be*/ 	.short	(.L_14049 - .L_14048)


	//   ....[0]....
.L_14048:
        /*00c0*/ 	.word	0x00000080


	//   ....[1]....
        /*00c4*/ 	.word	0x00001830


	//   ....[2]....
        /*00c8*/ 	.word	0x00001930


	//----- nvinfo : EIATTR_MAX_THREADS
	.align		4
.L_14049:
        /*00cc*/ 	.byte	0x04, 0x05
        /*00ce*/ 	.short	(.L_14051 - .L_14050)
.L_14050:
        /*00d0*/ 	.word	0x00000100
        /*00d4*/ 	.word	0x00000001
        /*00d8*/ 	.word	0x00000001


	//----- nvinfo : EIATTR_CRS_STACK_SIZE
	.align		4
.L_14051:
        /*00dc*/ 	.byte	0x04, 0x1e
        /*00de*/ 	.short	(.L_14053 - .L_14052)
.L_14052:
        /*00e0*/ 	.word	0x00000000


	//----- nvinfo : EIATTR_CBANK_PARAM_SIZE
	.align		4
.L_14053:
        /*00e4*/ 	.byte	0x03, 0x19
        /*00e6*/ 	.short	0x0060


	//----- nvinfo : EIATTR_PARAM_CBANK
	.align		4
        /*00e8*/ 	.byte	0x04, 0x0a
        /*00ea*/ 	.short	(.L_14055 - .L_14054)
	.align		4
.L_14054:
        /*00ec*/ 	.word	index@(.nv.constant0._ZN18transformer_engine6detail38cast_transpose_fused_kernel_notalignedILb0ELb1ELb0EfNS_16CTDBiasDActParamIffffEELi1ELi1ENS_5EmptyEXadL_ZNS_6dsreluIffEET_T0_RKS4_EEEEvT3_mmm)
        /*00f0*/ 	.short	0x0380
        /*00f2*/ 	.short	0x0060


	//----- nvinfo : EIATTR_SW_WAR
	.align		4
.L_14055:
        /*00f4*/ 	.byte	0x04, 0x36
        /*00f6*/ 	.short	(.L_14057 - .L_14056)
.L_14056:
        /*00f8*/ 	.word	0x00000008
.L_14057:


//--------------------- .nv.info._ZN18transformer_engine6detail38cast_transpose_fused_kernel_notalignedILb0ELb0ELb1EfNS_16CTDBiasDActParamI13__nv_bfloat16S3_13__nv_fp8_e4m3fEELi4ELi8ENS_5EmptyEXadL_ZNS_5sreluIffEET_T0_RKS6_EEEEvT3_mmm --------------------------
	.section	.nv.info._ZN18transformer_engine6detail38cast_transpose_fused_kernel_notalignedILb0ELb0ELb1EfNS_16CTDBiasDActParamI13__nv_bfloat16S3_13__nv_fp8_e4m3fEELi4ELi8ENS_5EmptyEXadL_ZNS_5sreluIffEET_T0_RKS6_EEEEvT3_mmm,"",@"SHT_CUDA_INFO"
	.sectionflags	@""
	.align	4


	//----- nvinfo : EIATTR_CUDA_API_VERSION
	.align		4
        /*0000*/ 	.byte	0x04, 0x37
        /*0002*/ 	.short	(.L_14059 - .L_14058)
.L_14058:
        /*0004*/ 	.word	0x00000082


	//----- nvinfo : EIATTR_KPARAM_INFO
	.align		4
.L_14059:
        /*0008*/ 	.byte	0x04, 0x17
        /*000a*/ 	.short	(.L_14061 - .L_14060)
.L_14060:
        /*000c*/ 	.word	0x00000000
        /*0010*/ 	.short	0x0003
        /*0012*/ 	.short	0x0058
        /*0014*/ 	.byte	0x00, 0xf0, 0x21, 0x00


	//----- nvinfo : EIATTR_KPARAM_INFO
	.align		4
.L_14061:
        /*0018*/ 	.byte	0x04, 0x17
        /*001a*/ 	.short	(.L_14063 - .L_14062)
.L_14062:
        /*001c*/ 	.word	0x00000000
        /*0020*/ 	.short	0x0002
        /*0022*/ 	.short	0x0050
        /*0024*/ 	.byte	0x00, 0xf0, 0x21, 0x00


	//----- nvinfo : EIATTR_KPARAM_INFO
	.align		4
.L_14063:
        /*0028*/ 	.byte	0x04, 0x17
        /*002a*/ 	.short	(.L_14065 - .L_14064)
.L_14064:
        /*002c*/ 	.word	0x00000000
        /*0030*/ 	.short	0x0001
        /*0032*/ 	.short	0x0048
        /*0034*/ 	.byte	0x00, 0xf0, 0x21, 0x00


	//----- nvinfo : EIATTR_KPARAM_INFO
	.align		4
.L_14065:
        /*0038*/ 	.byte	0x04, 0x17
        /*003a*/ 	.short	(.L_14067 - .L_14066)
.L_14066:
        /*003c*/ 	.word	0x00000000
        /*0040*/ 	.short	0x0000
        /*0042*/ 	.short	0x0000
        /*0044*/ 	.byte	0x00, 0xf0, 0x21, 0x01


	//----- nvinfo : EIATTR_SPARSE_MMA_MASK
	.align		4
.L_14067:
        /*0048*/ 	.byte	0x03, 0x50
        /*004a*/ 	.short	0x0000


	//----- nvinfo : EIATTR_MAXREG_COUNT
	.align		4
        /*004c*/ 	.byte	0x03, 0x1b
        /*004e*/ 	.short	0x00ff


	//----- nvinfo : EIATTR_NUM_BARRIERS
	.align		4
        /*0050*/ 	.byte	0x02, 0x4c
        /*0052*/ 	.byte	0x01
	.zero		1


	//----- nvinfo : EIATTR_MERCURY_ISA_VERSION
	.align		4
        /*0054*/ 	.byte	0x03, 0x5f
        /*0056*/ 	.short	0x0101


	//----- nvinfo : EIATTR_INT_WARP_WIDE_INSTR_OFFSETS
	.align		4
        /*0058*/ 	.byte	0x04, 0x31
        /*005a*/ 	.short	(.L_14069 - .L_14068)


	//   ....[0]....
.L_14068:
        /*005c*/ 	.word	0x00000630


	//   ....[1]....
        /*0060*/ 	.word	0x00000b30


	//   ....[2]....
        /*0064*/ 	.word	0x00002a40


	//   ....[3]....
        /*0068*/ 	.word	0x00004cb0


	//----- nvinfo : EIATTR_COOP_GROUP_MASK_REGIDS
	.align		4
.L_14069:
        /*006c*/ 	.byte	0x04, 0x29
        /*006e*/ 	.short	(.L_14071 - .L_14070)


	//   ....[0]....
.L_14070:
        /*0070*/ 	.word	0xffffffff


	//   ....[1]....
        /*0074*/ 	.word	0xffffffff


	//   ....[2]....
        /*0078*/ 	.word	0xffffffff


	//   ....[3]....
        /*007c*/ 	.word	0xffffffff


	//   ....[4]....
        /*0080*/ 	.word	0xffffffff


	//   ....[5]....
        /*0084*/ 	.word	0xffffffff


	//   ....[6]....
        /*0088*/ 	.word	0xffffffff


	//   ....[7]....
        /*008c*/ 	.word	0xffffffff


	//   ....[8]....
        /*0090*/ 	.word	0x05000004


	//   ....[9]....
        /*0094*/ 	.word	0x05000004


	//   ....[10]....
        /*0098*/ 	.word	0x05000004


	//----- nvinfo : EIATTR_COOP_GROUP_INSTR_OFFSETS
	.align		4
.L_14071:
        /*009c*/ 	.byte	0x04, 0x28
        /*009e*/ 	.short	(.L_14073 - .L_14072)


	//   ....[0]....
.L_14072:
        /*00a0*/ 	.word	0x0000a760


	//   ....[1]....
        /*00a4*/ 	.word	0x0000a7c0


	//   ....[2]....
        /*00a8*/ 	.word	0x0000a800


	//   ....[3]....
        /*00ac*/ 	.word	0x0000a820


	//   ....[4]....
        /*00b0*/ 	.word	0x0000a840


	//   ....[5]....
        /*00b4*/ 	.word	0x0000a930


	//   ....[6]....
        /*00b8*/ 	.word	0x0000a950


	//   ....[7]....
        /*00bc*/ 	.word	0x0000a970


	//   ....[8]....
        /*00c0*/ 	.word	0x0000ab80


	//   ....[9]....
        /*00c4*/ 	.word	0x0000abf0


	//   ....[10]....
        /*00c8*/ 	.word	0x0000ac60


	//----- nvinfo : EIATTR_VRC_CTA_INIT_COUNT
	.align		4
.L_14073:
        /*00cc*/ 	.byte	0x02, 0x4a
	.zero		1
	.zero		1


	//----- nvinfo : EIATTR_EXIT_INSTR_OFFSETS
	.align		4
        /*00d0*/ 	.byte	0x04, 0x1c
        /*00d2*/ 	.short	(.L_14075 - .L_14074)


	//   ....[0]....
.L_14074:
        /*00d4*/ 	.word	0x00000080


	//   ....[1]....
        /*00d8*/ 	.word	0x0000aa30


	//   ....[2]....
        /*00dc*/ 	.word	0x0000ab30


	//----- nvinfo : EIATTR_MAX_THREADS
	.align		4
.L_14075:
        /*00e0*/ 	.byte	0x04, 0x05
        /*00e2*/ 	.short	(.L_14077 - .L_14076)
.L_14076:
        /*00e4*/ 	.word	0x00000100
        /*00e8*/ 	.word	0x00000001
        /*00ec*/ 	.word	0x00000001


	//----- nvinfo : EIATTR_CRS_STACK_SIZE
	.align		4
.L_14077:
        /*00f0*/ 	.byte	0x04, 0x1e
        /*00f2*/ 	.short	(.L_14079 - .L_14078)
.L_14078:
        /*00f4*/ 	.word	0x00000000


	//----- nvinfo : EIATTR_CBANK_PARAM_SIZE
	.align		4
.L_14079:
        /*00f8*/ 	.byte	0x03, 0x19
        /*00fa*/ 	.short	0x0060


	//----- nvinfo : EIATTR_PARAM_CBANK
	.align		4
        /*00fc*/ 	.byte	0x04, 0x0a
        /*00fe*/ 	.short	(.L_14081 - .L_14080)
	.align		4
.L_14080:
        /*0100*/ 	.word	index@(.nv.constant0._ZN18transformer_engine6detail38cast_transpose_fused_kernel_notalignedILb0ELb0ELb1EfNS_16CTDBiasDActParamI13__nv_bfloat16S3_13__nv_fp8_e4m3fEELi4ELi8ENS_5EmptyEXadL_ZNS_5sreluIffEET_T0_RKS6_EEEEvT3_mmm)
        /*0104*/ 	.short	0x0380
        /*0106*/ 	.short	0x0060


	//----- nvinfo : EIATTR_SW_WAR
	.align		4
.L_14081:
        /*0108*/ 	.byte	0x04, 0x36
        /*010a*/ 	.short	(.L_14083 - .L_14082)
.L_14082:
        /*010c*/ 	.word	0x00000008
.L_14083:


//--------------------- .nv.info._ZN18transformer_engine6detail38cast_transpose_fused_kernel_notalignedILb0ELb0ELb1EfNS_16CTDBiasDActParamI13__nv_bfloat16S3_13__nv_fp8_e5m2fEELi4ELi8ENS_5EmptyEXadL_ZNS_5sreluIffEET_T0_RKS6_EEEEvT3_mmm --------------------------
	.section	.nv.info._ZN18transformer_engine6detail38cast_transpose_fused_kernel_notalignedILb0ELb0ELb1EfNS_16CTDBiasDActParamI13__nv_bfloat16S3_13__nv_fp8_e5m2fEELi4ELi8ENS_5EmptyEXadL_ZNS_5sreluIffEET_T0_RKS6_EEEEvT3_mmm,"",@"SHT_CUDA_INFO"
	.sectionflags	@""
	.align	4


	//----- nvinfo : EIATTR_CUDA_API_VERSION
	.align		4
        /*0000*/ 	.byte	0x04, 0x37
        /*0002*/ 	.short	(.L_14085 - .L_14084)
.L_14084:
        /*0004*/ 	.word	0x00000082


	//----- nvinfo : EIATTR_KPARAM_INFO
	.align		4
.L_14085:
        /*0008*/ 	.byte	0x04, 0x17
        /*000a*/ 	.short	(.L_14087 - .L_14086)
.L_14086:
        /*000c*/ 	.word	0x00000000
        /*0010*/ 	.short	0x0003
        /*0012*/ 	.short	0x0058
        /*0014*/ 	.byte	0x00, 0xf0, 0x21, 0x00


	//----- nvinfo : EIATTR_KPARAM_INFO
	.align		4
.L_14087:
        /*0018*/ 	.byte	0x04, 0x17
        /*001a*/ 	.short	(.L_14089 - .L_14088)
.L_14088:
        /*001c*/ 	.word	0x00000000
        /*0020*/ 	.short	0x0002
        /*0022*/ 	.short	0x0050
        /*0024*/ 	.byte	0x00, 0xf0, 0x21, 0x00


	//----- nvinfo : EIATTR_KPARAM_INFO
	.align		4
.L_14089:
        /*0028*/ 	.byte	0x04, 0x17
        /*002a*/ 	.short	(.L_14091 - .L_14090)
.L_14090:
        /*002c*/ 	.word	0x00000000
        /*0030*/ 	.short	0x0001
        /*0032*/ 	.short	0x0048
        /*0034*/ 	.byte	0x00, 0xf0, 0x21, 0x00


	//----- nvinfo : EIATTR_KPARAM_INFO
	.align		4
.L_14091:
        /*0038*/ 	.byte	0x04, 0x17
        /*003a*/ 	.short	(.L_14093 - .L_14092)
.L_14092:
        /*003c*/ 	.word	0x00000000
        /*0040*/ 	.short	0x0000
        /*0042*/ 	.short	0x0000
        /*0044*/ 	.byte	0x00, 0xf0, 0x21, 0x01


	//----- nvinfo : EIATTR_SPARSE_MMA_MASK
	.align		4
.L_14093:
        /*0048*/ 	.byte	0x03, 0x50
        /*004a*/ 	.short	0x0000


	//----- nvinfo : EIATTR_MAXREG_COUNT
	.align		4
        /*004c*/ 	.byte	0x03, 0x1b
        /*004e*/ 	.short	0x00ff


	//----- nvinfo : EIATTR_NUM_BARRIERS
	.align		4
        /*0050*/ 	.byte	0x02, 0x4c
        /*0052*/ 	.byte	0x01
	.zero		1


	//----- nvinfo : EIATTR_MERCURY_ISA_VERSION
	.align		4
        /*0054*/ 	.byte	0x03, 0x5f
        /*0056*/ 	.short	0x0101


	//----- nvinfo : EIATTR_INT_WARP_WIDE_INSTR_OFFSETS
	.align		4
        /*0058*/ 	.byte	0x04, 0x31
        /*005a*/ 	.short	(.L_14095 - .L_14094)


	//   ....[0]....
.L_14094:
        /*005c*/ 	.word	0x00000630


	//   ....[1]....
        /*0060*/ 	.word	0x00000b30


	//   ....[2]....
        /*0064*/ 	.word	0x00002a40


	//   ....[3]....
        /*0068*/ 	.word	0x00004cb0


	//----- nvinfo : EIATTR_COOP_GROUP_MASK_REGIDS
	.align		4
.L_14095:
        /*006c*/ 	.byte	0x04, 0x29
        /*006e*/ 	.short	(.L_14097 - .L_14096)


	//   ....[0]....
.L_14096:
        /*0070*/ 	.word	0xffffffff


	//   ....[1]....
        /*0074*/ 	.word	0xffffffff


	//   ....[2]....
        /*0078*/ 	.word	0xffffffff


	//   ....[3]....
        /*007c*/ 	.word	0xffffffff


	//   ....[4]....
        /*0080*/ 	.word	0xffffffff


	//   ....[5]....
        /*0084*/ 	.word	0xffffffff


	//   ....[6]....
        /*0088*/ 	.word	0xffffffff


	//   ....[7]....
        /*008c*/ 	.word	0xffffffff


	//   ....[8]....
        /*0090*/ 	.word	0x05000004


	//   ....[9]....
        /*0094*/ 	.word	0x05000004


	//   ....[10]....
        /*0098*/ 	.word	0x05000004


	//----- nvinfo : EIATTR_COOP_GROUP_INSTR_OFFSETS
	.align		4
.L_14097:
        /*009c*/ 	.byte	0x04, 0x28
        /*009e*/ 	.short	(.L_14099 - .L_14098)


	//   ....[0]....
.L_14098:
        /*00a0*/ 	.word	0x0000a760


	//   ....[1]....
        /*00a4*/ 	.word	0x0000a7c0


	//   ....[2]....
        /*00a8*/ 	.word	0x0000a800


	//   ....[3]....
        /*00ac*/ 	.word	0x0000a820


	//   ....[4]....
        /*00b0*/ 	.word	0x0000a840


	//   ....[5]....
        /*00b4*/ 	.word	0x0000a930


	//   ....[6]....
        /*00b8*/ 	.word	0x0000a950


	//   ....[7]....
        /*00bc*/ 	.word	0x0000a970


	//   ....[8]....
        /*00c0*/ 	.word	0x0000ab80


	//   ....[9]....
        /*00c4*/ 	.word	0x0000abf0


	//   ....[10]....
        /*00c8*/ 	.word	0x0000ac60


	//----- nvinfo : EIATTR_VRC_CTA_INIT_COUNT
	.align		4
.L_14099:
        /*00cc*/ 	.byte	0x02, 0x4a
	.zero		1
	.zero		1


	//----- nvinfo : EIATTR_EXIT_INSTR_OFFSETS
	.align		4
        /*00d0*/ 	.byte	0x04, 0x1c
        /*00d2*/ 	.short	(.L_14101 - .L_14100)


	//   ....[0]....
.L_14100:
        /*00d4*/ 	.word	0x00000080


	//   ....[1]....
        /*00d8*/ 	.word	0x0000aa30


	//   ....[2]....
        /*00dc*/ 	.word	0x0000ab30


	//----- nvinfo : EIATTR_MAX_THREADS
	.align		4
.L_14101:
        /*00e0*/ 	.byte	0x04, 0x05
        /*00e2*/ 	.short	(.L_14103 - .L_14102)
.L_14102:
        /*00e4*/ 	.word	0x00000100
        /*00e8*/ 	.word	0x00000001
        /*00ec*/ 	.word	0x00000001


	//----- nvinfo : EIATTR_CRS_STACK_SIZE
	.align		4
.L_14103:
        /*00f0*/ 	.byte	0x04, 0x1e
        /*00f2*/ 	.short	(.L_14105 - .L_14104)
.L_14104:
        /*00f4*/ 	.word	0x00000000


	//----- nvinfo : EIATTR_CBANK_PARAM_SIZE
	.align		4
.L_14105:
        /*00f8*/ 	.byte	0x03, 0x19
        /*00fa*/ 	.short	0x0060


	//----- nvinfo : EIATTR_PARAM_CBANK
	.align		4
        /*00fc*/ 	.byte	0x04, 0x0a
        /*00fe*/ 	.short	(.L_14107 - .L_14106)
	.align		4
.L_14106:
        /*0100*/ 	.word	index@(.nv.constant0._ZN18transformer_engine6detail38cast_transpose_fused_kernel_notalignedILb0ELb0ELb1EfNS_16CTDBiasDActParamI13__nv_bfloat16S3_13__nv_fp8_e5m2fEELi4ELi8ENS_5EmptyEXadL_ZNS_5sreluIffEET_T0_RKS6_EEEEvT3_mmm)
        /*0104*/ 	.short	0x0380
        /*0106*/ 	.short	0x0060


	//----- nvinfo : EIATTR_SW_WAR
	.align		4
.L_14107:
        /*0108*/ 	.byte	0x04, 0x36
        /*010a*/ 	.short	(.L_14109 - .L_14108)
.L_14108:
        /*010c*/ 	.word	0x00000008
.L_14109:


//--------------------- .nv.info._ZN18transformer_engine6detail38cast_transpose_fused_kernel_notalignedILb0ELb0ELb1EfNS_16CTDBiasDActParamI13__nv_bfloat16S3_S3_fEELi4ELi4ENS_5EmptyEXadL_ZNS_5sreluIffEET_T0_RKS5_EEEEvT3_mmm --------------------------
	.section	.nv.info._ZN18transformer_engine6detail38cast_transpose_fused_kernel_notalignedILb0ELb0ELb1EfNS_16CTDBiasDActParamI13__nv_bfloat16S3_S3_fEELi4ELi4ENS_5EmptyEXadL_ZNS_5sreluIffEET_T0_RKS5_EEEEvT3_mmm,"",@"SHT_CUDA_INFO"
	.sectionflags	@""
	.align	4


	//----- nvinfo : EIATTR_CUDA_API_VERSION
	.align		4
        /*0000*/ 	.byte	0x04, 0x37
        /*0002*/ 	.short	(.L_14111 - .L_14110)
.L_14110:
        /*0004*/ 	.word	0x00000082


	//----- nvinfo : EIATTR_KPARAM_INFO
	.align		4
.L_14111:
        /*0008*/ 	.byte	0x04, 0x17
        /*000a*/ 	.short	(.L_14113 - .L_14112)
.L_14112:
        /*000c*/ 	.word	0x00000000
        /*0010*/ 	.short	0x0003
        /*0012*/ 	.short	0x0058
        /*0014*/ 	.byte	0x00, 0xf0, 0x21, 0x00


	//----- nvinfo : EIATTR_KPARAM_INFO
	.align		4
.L_14113:
        /*0018*/ 	.byte	0x04, 0x17
        /*001a*/ 	.short	(.L_14115 - .L_14114)
.L_14114:
        /*001c*/ 	.word	0x00000000
        /*0020*/ 	.short	0x0002
        /*0022*/ 	.short	0x0050
        /*0024*/ 	.byte	0x00, 0xf0, 0x21, 0x00


	//----- nvinfo : EIATTR_KPARAM_INFO
	.align		4
.L_14115:
        /*0028*/ 	.byte	0x04, 0x17
        /*002a*/ 	.short	(.L_14117 - .L_14116)
.L_14116:
        /*002c*/ 	.word	0x00000000
        /*0030*/ 	.short	0x0001
        /*0032*/ 	.short	0x0048
        /*0034*/ 	.byte	0x00, 0xf0, 0x21, 0x00


	//----- nvinfo : EIATTR_KPARAM_INFO
	.align		4
.L_14117:
        /*0038*/ 	.byte	0x04, 0x17
        /*003a*/ 	.short	(.L_14119 - .L_14118)
.L_14118:
        /*003c*/ 	.word	0x00000000
        /*0040*/ 	.short	0x0000
        /*0042*/ 	.short	0x0000
        /*0044*/ 	.byte	0x00, 0xf0, 0x21, 0x01


	//----- nvinfo : EIATTR_SPARSE_MMA_MASK
	.align		4
.L_14119:
        /*0048*/ 	.byte	0x03, 0x50
        /*004a*/ 	.short	0x0000


	//----- nvinfo : EIATTR_MAXREG_COUNT
	.align		4
        /*004c*/ 	.byte	0x03, 0x1b
        /*004e*/ 	.short	0x00ff


	//----- nvinfo : EIATTR_NUM_BARRIERS
	.align		4
        /*0050*/ 	.byte	0x02, 0x4c
        /*0052*/ 	.byte	0x01
	.zero		1


	//----- nvinfo : EIATTR_MERCURY_ISA_VERSION
	.align		4
        /*0054*/ 	.byte	0x03, 0x5f
        /*0056*/ 	.short	0x0101


	//----- nvinfo : EIATTR_INT_WARP_WIDE_INSTR_OFFSETS
	.align		4
        /*0058*/ 	.byte	0x04, 0x31
        /*005a*/ 	.short	(.L_14121 - .L_14120)


	//   ....[0]....
.L_14120:
        /*005c*/ 	.word	0x000007c0


	//   ....[1]....
        /*0060*/ 	.word	0x000008d0


	//   ....[2]....
        /*0064*/ 	.word	0x00001740


	//   ....[3]....
        /*0068*/ 	.word	0x00002420


	//----- nvinfo : EIATTR_COOP_GROUP_MASK_REGIDS
	.align		4
.L_14121:
        /*006c*/ 	.byte	0x04, 0x29
        /*006e*/ 	.short	(.L_14123 - .L_14122)


	//   ....[0]....
.L_14122:
        /*0070*/ 	.word	0xffffffff


	//   ....[1]....
        /*0074*/ 	.word	0xffffffff


	//   ....[2]....
        /*0078*/ 	.word	0xffffffff


	//   ....[3]....
        /*007c*/ 	.word	0xffffffff


	//   ....[4]....
        /*0080*/ 	.word	0xffffffff


	//   ....[5]....
        /*0084*/ 	.word	0xffffffff


	//   ....[6]....
        /*0088*/ 	.word	0xffffffff


	//   ....[7]....
        /*008c*/ 	.word	0xffffffff


	//   ....[8]....
        /*0090*/ 	.word	0x05000004


	//   ....[9]....
        /*0094*/ 	.word	0x05000004


	//   ....[10]....
        /*0098*/ 	.word	0x05000004


	//----- nvinfo : EIATTR_COOP_GROUP_INSTR_OFFSETS
	.align		4
.L_14123:
        /*009c*/ 	.byte	0x04, 0x28
        /*009e*/ 	.short	(.L_14125 - .L_14124)


	//   ....[0]....
.L_14124:
        /*00a0*/ 	.word	0x00005e50


	//   ....[1]....
        /*00a4*/ 	.word	0x00005eb0


	//   ....[2]....
        /*00a8*/ 	.word	0x00005ef0


	//   ....[3]....
        /*00ac*/ 	.word	0x00005f10


	//   ....[4]....
        /*00b0*/ 	.word	0x00005f30


	//   ....[5]....
        /*00b4*/ 	.word	0x00006020


	//   ....[6]....
        /*00b8*/ 	.word	0x00006040


	//   ....[7]....
        /*00bc*/ 	.word	0x00006060


	//   ....[8]....
        /*00c0*/ 	.word	0x00006260


	//   ....[9]....
        /*00c4*/ 	.word	0x000062d0


	//   ....[10]....
        /*00c8*/ 	.word	0x00006340


	//----- nvinfo : EIATTR_VRC_CTA_INIT_COUNT
	.align		4
.L_14125:
        /*00cc*/ 	.byte	0x02, 0x4a
	.zero		1
	.zero		1


	//----- nvinfo : EIATTR_EXIT_INSTR_OFFSETS
	.align		4
        /*00d0*/ 	.byte	0x04, 0x1c
        /*00d2*/ 	.short	(.L_14127 - .L_14126)


	//   ....[0]....
.L_14126:
        /*00d4*/ 	.word	0x00000080


	//   ....[1]....
        /*00d8*/ 	.word	0x00006110


	//   ....[2]....
        /*00dc*/ 	.word	0x00006210


	//----- nvinfo : EIATTR_MAX_THREADS
	.align		4
.L_14127:
        /*00e0*/ 	.byte	0x04, 0x05
        /*00e2*/ 	.short	(.L_14129 - .L_14128)
.L_14128:
        /*00e4*/ 	.word	0x00000100
        /*00e8*/ 	.word	0x00000001
        /*00ec*/ 	.word	0x00000001


	//----- nvinfo : EIATTR_CRS_STACK_SIZE
	.align		4
.L_14129:
        /*00f0*/ 	.byte	0x04, 0x1e
        /*00f2*/ 	.short	(.L_14131 - .L_14130)
.L_14130:
        /*00f4*/ 	.word	0x00000000


	//----- nvinfo : EIATTR_CBANK_PARAM_SIZE
	.align		4
.L_14131:
        /*00f8*/ 	.byte	0x03, 0x19
        /*00fa*/ 	.short	0x0060


	//----- nvinfo : EIATTR_PARAM_CBANK
	.align		4
        /*00fc*/ 	.byte	0x04, 0x0a
        /*00fe*/ 	.short	(.L_14133 - .L_14132)
	.align		4
.L_14132:
        /*0100*/ 	.word	index@(.nv.constant0._ZN18transformer_engine6detail38cast_transpose_fused_kernel_notalignedILb0ELb0ELb1EfNS_16CTDBiasDActParamI13__nv_bfloat16S3_S3_fEELi4ELi4ENS_5EmptyEXadL_ZNS_5sreluIffEET_T0_RKS5_EEEEvT3_mmm)
        /*0104*/ 	.short	0x0380
        /*0106*/ 	.short	0x0060


	//----- nvinfo : EIATTR_SW_WAR
	.align		4
.L_14133:
        /*0108*/ 	.byte	0x04, 0x36
        /*010a*/ 	.short	(.L_14135 - .L_14134)
.L_14134:
        /*010c*/ 	.word	0x00000008
.L_14135:


//--------------------- .nv.info._ZN18transformer_engine6detail38cast_transpose_fused_kernel_notalignedILb0ELb0ELb1EfNS_16CTDBiasDActParamI13__nv_bfloat16S3_6__halffEELi4ELi4ENS_5EmptyEXadL_ZNS_5sreluIffEET_T0_RKS6_EEEEvT3_mmm --------------------------
	.section	.nv.info._ZN18transformer_engine6detail38cast_transpose_fused_kernel_notalignedILb0ELb0ELb1EfNS_16CTDBiasDActParamI13__nv_bfloat16S3_6__halffEELi4ELi4ENS_5EmptyEXadL_ZNS_5sreluIffEET_T0_RKS6_EEEEvT3_mmm,"",@"SHT_CUDA_INFO"
	.sectionflags	@""
	.align	4


	//----- nvinfo : EIATTR_CUDA_API_VERSION
	.align		4
        /*0000*/ 	.byte	0x04, 0x37
        /*0002*/ 	.short	(.L_14137 - .L_14136)
.L_14136:
        /*0004*/ 	.word	0x00000082


	//----- nvinfo : EIATTR_KPARAM_INFO
	.align		4
.L_14137:
        /*0008*/ 	.byte	0x04, 0x17
        /*000a*/ 	.short	(.L_14139 - .L_14138)
.L_14138:
        /*000c*/ 	.word	0x00000000
        /*0010*/ 	.short	0x0003
        /*0012*/ 	.short	0x0058
        /*0014*/ 	.byte	0x00, 0xf0, 0x21, 0x00


	//----- nvinfo : EIATTR_KPARAM_INFO
	.align		4
.L_14139:
        /*0018*/ 	.byte	0x04, 0x17
        /*001a*/ 	.short	(.L_14141 - .L_14140)
.L_14140:
        /*001c*/ 	.word	0x00000000
        /*0020*/ 	.short	0x0002
        /*0022*/ 	.short	0x0050
        /*0024*/ 	.byte	0x00, 0xf0, 0x21, 0x00


	//----- nvinfo : EIATTR_KPARAM_INFO
	.align		4
.L_14141:
        /*0028*/ 	.byte	0x04, 0x17
        /*002a*/ 	.short	(.L_14143 - .L_14142)
.L_14142:
        /*002c*/ 	.word	0x00000000
        /*0030*/ 	.short	0x0001
        /*0032*/ 	.short	0x0048
        /*0034*/ 	.byte	0x00, 0xf0, 0x21, 0x00


	//----- nvinfo : EIATTR_KPARAM_INFO
	.align		4
.L_14143:
        /*0038*/ 	.byte	0x04, 0x17
        /*003a*/ 	.short	(.L_14145 - .L_14144)
.L_14144:
        /*003c*/ 	.word	0x00000000
        /*0040*/ 	.short	0x0000
        /*0042*/ 	.short	0x0000
        /*0044*/ 	.byte	0x00, 0xf0, 0x21, 0x01


	//----- nvinfo : EIATTR_SPARSE_MMA_MASK
	.align		4
.L_14145:
        /*0048*/ 	.byte	0x03, 0x50
        /*004a*/ 	.short	0x0000


	//----- nvinfo : EIATTR_MAXREG_COUNT
	.align		4
        /*004c*/ 	.byte	0x03, 0x1b
        /*004e*/ 	.short	0x00ff


	//----- nvinfo : EIATTR_NUM_BARRIERS
	.align		4
        /*0050*/ 	.byte	0x02, 0x4c
        /*0052*/ 	.byte	0x01
	.zero		1


	//----- nvinfo : EIATTR_MERCURY_ISA_VERSION
	.align		4
        /*0054*/ 	.byte	0x03, 0x5f
        /*0056*/ 	.short	0x0101


	//----- nvinfo : EIATTR_INT_WARP_WIDE_INSTR_OFFSETS
	.align		4
        /*0058*/ 	.byte	0x04, 0x31
        /*005a*/ 	.short	(.L_14147 - .L_14146)


	//   ....[0]....
.L_14146:
        /*005c*/ 	.word	0x000007c0


	//   ....[1]....
        /*0060*/ 	.word	0x000008d0


	//   ....[2]....
        /*0064*/ 	.word	0x00001740


	//   ....[3]....
        /*0068*/ 	.word	0x00002420


	//----- nvinfo : EIATTR_COOP_GROUP_MASK_REGIDS
	.align		4
.L_14147:
        /*006c*/ 	.byte	0x04, 0x29
        /*006e*/ 	.short	(.L_14149 - .L_14148)


	//   ....[0]....
.L_14148:
        /*0070*/ 	.word	0xffffffff


	//   ....[1]....
        /*0074*/ 	.word	0xffffffff


	//   ....[2]....
        /*0078*/ 	.word	0xffffffff


	//   ....[3]....
        /*007c*/ 	.word	0xffffffff


	//   ....[4]....
        /*0080*/ 	.word	0xffffffff


	//   ....[5]....
        /*0084*/ 	.word	0xffffffff


	//   ....[6]....
        /*0088*/ 	.word	0xffffffff


	//   ....[7]....
        /*008c*/ 	.word	0xffffffff


	//   ....[8]....
        /*0090*/ 	.word	0x05000004


	//   ....[9]....
        /*0094*/ 	.word	0x05000004


	//   ....[10]....
        /*0098*/ 	.word	0x05000004


	//----- nvinfo : EIATTR_COOP_GROUP_INSTR_OFFSETS
	.align		4
.L_14149:
        /*009c*/ 	.byte	0x04, 0x28
        /*009e*/ 	.short	(.L_14151 - .L_14150)


	//   ....[0]....
.L_14150:
        /*00a0*/ 	.word	0x00005e50


	//   ....[1]....
        /*00a4*/ 	.word	0x00005eb0


	//   ....[2]....
        /*00a8*/ 	.word	0x00005ef0


	//   ....[3]....
        /*00ac*/ 	.word	0x00005f10


	//   ....[4]....
        /*00b0*/ 	.word	0x00005f30


	//   ....[5]....
        /*00b4*/ 	.word	0x00006020


	//   ....[6]....
        /*00b8*/ 	.word	0x00006040


	//   ....[7]....
        /*00bc*/ 	.word	0x00006060


	//   ....[8]....
        /*00c0*/ 	.word	0x00006260


	//   ....[9]....
        /*00c4*/ 	.word	0x000062d0


	//   ....[10]....
        /*00c8*/ 	.word	0x00006340


	//----- nvinfo : EIATTR_VRC_CTA_INIT_COUNT
	.align		4
.L_14151:
        /*00cc*/ 	.byte	0x02, 0x4a
	.zero		1
	.zero		1


	//----- nvinfo : EIATTR_EXIT_INSTR_OFFSETS
	.align		4
        /*00d0*/ 	.byte	0x04, 0x1c
        /*00d2*/ 	.short	(.L_14153 - .L_14152)


	//   ....[0]....
.L_14152:
        /*00d4*/ 	.word	0x00000080


	//   ....[1]....
        /*00d8*/ 	.word	0x00006110


	//   ....[2]....
        /*00dc*/ 	.word	0x00006210


	//----- nvinfo : EIATTR_MAX_THREADS
	.align		4
.L_14153:
        /*00e0*/ 	.byte	0x04, 0x05
        /*00e2*/ 	.short	(.L_14155 - .L_14154)
.L_14154:
        /*00e4*/ 	.word	0x00000100
        /*00e8*/ 	.word	0x00000001
        /*00ec*/ 	.word	0x00000001


	//----- nvinfo : EIATTR_CRS_STACK_SIZE
	.align		4
.L_14155:
        /*00f0*/ 	.byte	0x04, 0x1e
        /*00f2*/ 	.short	(.L_14157 - .L_14156)
.L_14156:
        /*00f4*/ 	.word	0x00000000


	//----- nvinfo : EIATTR_CBANK_PARAM_SIZE
	.align		4
.L_14157:
        /*00f8*/ 	.byte	0x03, 0x19
        /*00fa*/ 	.short	0x0060


	//----- nvinfo : EIATTR_PARAM_CBANK
	.align		4
        /*00fc*/ 	.byte	0x04, 0x0a
        /*00fe*/ 	.short	(.L_14159 - .L_14158)
	.align		4
.L_14158:
        /*0100*/ 	.word	index@(.nv.constant0._ZN18transformer_engine6detail38cast_transpose_fused_kernel_notalignedILb0ELb0ELb1EfNS_16CTDBiasDActParamI13__nv_bfloat16S3_6__halffEELi4ELi4ENS_5EmptyEXadL_ZNS_5sreluIffEET_T0_RKS6_EEEEvT3_mmm)
        /*0104*/ 	.short	0x0380
        /*0106*/ 	.short	0x0060


	//----- nvinfo : EIATTR_SW_WAR
	.align		4
.L_14159:
        /*0108*/ 	.byte	0x04, 0x36
        /*010a*/ 	.short	(.L_14161 - .L_14160)
.L_14160:
        /*010c*/ 	.word	0x00000008
.L_14161:


//--------------------- .nv.info._ZN18transformer_engine6detail38cast_transpose_fused_kernel_notalignedILb0ELb0ELb1EfNS_16CTDBiasDActParamI13__nv_bfloat16S3_ffEELi4ELi2ENS_5EmptyEXadL_ZNS_5sreluIffEET_T0_RKS5_EEEEvT3_mmm --------------------------
	.section	.nv.info._ZN18transformer_engine6detail38cast_transpose_fused_kernel_notalignedILb0ELb0ELb1EfNS_16CTDBiasDActParamI13__nv_bfloat16S3_ffEELi4ELi2ENS_5EmptyEXadL_ZNS_5sreluIffEET_T0_RKS5_EEEEvT3_mmm,"",@"SHT_CUDA_INFO"
	.sectionflags	@""
	.align	4


	//----- nvinfo : EIATTR_CUDA_API_VERSION
	.align		4
        /*0000*/ 	.byte	0x04, 0x37
        /*0002*/ 	.short	(.L_14163 - .L_14162)
.L_14162:
        /*0004*/ 	.word	0x00000082


	//----- nvinfo : EIATTR_KPARAM_INFO
	.align		4
.L_14163:
        /*0008*/ 	.byte	0x04, 0x17
        /*000a*/ 	.short	(.L_14165 - .L_14164)
.L_14164:
        /*000c*/ 	.word	0x00000000
        /*0010*/ 	.short	0x0003
        /*0012*/ 	.short	0x0058
        /*0014*/ 	.byte	0x00, 0xf0, 0x21, 0x00


	//----- nvinfo : EIATTR_KPARAM_INFO
	.align		4
.L_14165:
        /*0018*/ 	.byte	0x04, 0x17
        /*001a*/ 	.short	(.L_14167 - .L_14166)
.L_14166:
        /*001c*/ 	.word	0x00000000
        /*0020*/ 	.short	0x0002
        /*0022*/ 	.short	0x0050
        /*0024*/ 	.byte	0x00, 0xf0, 0x21, 0x00


	//----- nvinfo : EIATTR_KPARAM_INFO
	.align		4
.L_14167:
        /*0028*/ 	.byte	0x04, 0x17
        /*002a*/ 	.short	(.L_14169 - .L_14168)
.L_14168:
        /*002c*/ 	.word	0x00000000
        /*0030*/ 	.short	0x0001
        /*0032*/ 	.short	0x0048
        /*0034*/ 	.byte	0x00, 0xf0, 0x21, 0x00


	//----- nvinfo : EIATTR_KPARAM_INFO
	.align		4
.L_14169:
        /*0038*/ 	.byte	0x04, 0x17
        /*003a*/ 	.short	(.L_14171 - .L_14170)
.L_14170:
        /*003c*/ 	.word	0x00000000
        /*0040*/ 	.short	0x0000
        /*0042*/ 	.short	0x0000
        /*0044*/ 	.byte	0x00, 0xf0, 0x21, 0x01


	//----- nvinfo : EIATTR_SPARSE_MMA_MASK
	.align		4
.L_14171:
        /*0048*/ 	.byte	0x03, 0x50
        /*004a*/ 	.short	0x0000


	//----- nvinfo : EIATTR_MAXREG_COUNT
	.align		4
        /*004c*/ 	.byte	0x03, 0x1b
        /*004e*/ 	.short	0x00ff


	//----- nvinfo : EIATTR_NUM_BARRIERS
	.align		4
        /*0050*/ 	.byte	0x02, 0x4c
        /*0052*/ 	.byte	0x01
	.zero		1


	//----- nvinfo : EIATTR_MERCURY_ISA_VERSION
	.align		4
        /*0054*/ 	.byte	0x03, 0x5f
        /*0056*/ 	.short	0x0101


	//----- nvinfo : EIATTR_INT_WARP_WIDE_INSTR_OFFSETS
	.align		4
        /*0058*/ 	.byte	0x04, 0x31
        /*005a*/ 	.short	(.L_14173 - .L_14172)


	//   ....[0]....
.L_14172:
        /*005c*/ 	.word	0x000007a0


	//   ....[1]....
        /*0060*/ 	.word	0x000009e0


	//   ....[2]....
        /*0064*/ 	.word	0x000011a0


	//----- nvinfo : EIATTR_COOP_GROUP_MASK_REGIDS
	.align		4
.L_14173:
        /*0068*/ 	.byte	0x04, 0x29
        /*006a*/ 	.short	(.L_14175 - .L_14174)


	//   ....[0]....
.L_14174:
        /*006c*/ 	.word	0xffffffff


	//   ....[1]....
        /*0070*/ 	.word	0xffffffff


	//   ....[2]....
        /*0074*/ 	.word	0xffffffff


	//   ....[3]....
        /*0078*/ 	.word	0xffffffff


	//   ....[4]....
        /*007c*/ 	.word	0xffffffff


	//   ....[5]....
        /*0080*/ 	.word	0xffffffff


	//   ....[6]....
        /*0084*/ 	.word	0xffffffff


	//   ....[7]....
        /*0088*/ 	.word	0xffffffff


	//   ....[8]....
        /*008c*/ 	.word	0x05000004


	//   ....[9]....
        /*0090*/ 	.word	0x05000004


	//   ....[10]....
        /*0094*/ 	.word	0x05000004


	//----- nvinfo : EIATTR_COOP_GROUP_INSTR_OFFSETS
	.align		4
.L_14175:
        /*0098*/ 	.byte	0x04, 0x28
        /*009a*/ 	.short	(.L_14177 - .L_14176)


	//   ....[0]....
.L_14176:
        /*009c*/ 	.word	0x00003bb0


	//   ....[1]....
        /*00a0*/ 	.word	0x00003c10


	//   ....[2]....
        /*00a4*/ 	.word	0x00003c50


	//   ....[3]....
        /*00a8*/ 	.word	0x00003c70


	//   ....[4]....
        /*00ac*/ 	.word	0x00003c90


	//   ....[5]....
        /*00b0*/ 	.word	0x00003d80


	//   ....[6]....
        /*00b4*/ 	.word	0x00003da0


	//   ....[7]....
        /*00b8*/ 	.word	0x00003dc0


	//   ....[8]....
        /*00bc*/ 	.word	0x00003fc0


	//   ....[9]....
        /*00c0*/ 	.word	0x00004030


	//   ....[10]....
        /*00c4*/ 	.word	0x000040a0


	//----- nvinfo : EIATTR_VRC_CTA_INIT_COUNT
	.align		4
.L_14177:
        /*00c8*/ 	.byte	0x02, 0x4a
	.zero		1
	.zero		1


	//----- nvinfo : EIATTR_EXIT_INSTR_OFFSETS
	.align		4
        /*00cc*/ 	.byte	0x04, 0x1c
        /*00ce*/ 	.short	(.L_14179 - .L_14178)


	//   ....[0]....
.L_14178:
        /*00d0*/ 	.word	0x00000080


	//   ....[1]....
        /*00d4*/ 	.word	0x00003e70


	//   ....[2]....
        /*00d8*/ 	.word	0x00003f70


	//----- nvinfo : EIATTR_MAX_THREADS
	.align		4
.L_14179:
        /*00dc*/ 	.byte	0x04, 0x05
        /*00de*/ 	.short	(.L_14181 - .L_14180)
.L_14180:
        /*00e0*/ 	.word	0x00000100
        /*00e4*/ 	.word	0x00000001
        /*00e8*/ 	.word	0x00000001


	//----- nvinfo : EIATTR_CRS_STACK_SIZE
	.align		4
.L_14181:
        /*00ec*/ 	.byte	0x04, 0x1e
        /*00ee*/ 	.short	(.L_14183 - .L_14182)
.L_14182:
        /*00f0*/ 	.word	0x00000000


	//----- nvinfo : EIATTR_CBANK_PARAM_SIZE
	.align		4
.L_14183:
        /*00f4*/ 	.byte	0x03, 0x19
        /*00f6*/ 	.short	0x0060


	//----- nvinfo : EIATTR_PARAM_CBANK
	.align		4
        /*00f8*/ 	.byte	0x04, 0x0a
        /*00fa*/ 	.short	(.L_14185 - .L_14184)
	.align		4
.L_14184:
        /*00fc*/ 	.word	index@(.nv.constant0._ZN18transformer_engine6detail38cast_transpose_fused_kernel_notalignedILb0ELb0ELb1EfNS_16CTDBiasDActParamI13__nv_bfloat16S3_ffEELi4ELi2ENS_5EmptyEXadL_ZNS_5sreluIffEET_T0_RKS5_EEEEvT3_mmm)
        /*0100*/ 	.short	0x0380
        /*0102*/ 	.short	0x0060


	//----- nvinfo : EIATTR_SW_WAR
	.align		4
.L_14185:
        /*0104*/ 	.byte	0x04, 0x36
        /*0106*/ 	.short	(.L_14187 - .L_14186)
.L_14186:
        /*0108*/ 	.word	0x00000008
.L_14187:


//--------------------- .nv.info._ZN18transformer_engine6detail38cast_transpose_fused_kernel_notalignedILb0ELb0ELb1EfNS_16CTDBiasDActParamI6__halfS3_13__nv_fp8_e4m3fEELi4ELi8ENS_5EmptyEXadL_ZNS_5sreluIffEET_T0_RKS6_EEEEvT3_mmm --------------------------
	.section	.nv.info._ZN18transformer_engine6detail38cast_transpose_fused_kernel_notalignedILb0ELb0ELb1EfNS_16CTDBiasDActParamI6__halfS3_13__nv_fp8_e4m3fEELi4ELi8ENS_5EmptyEXadL_ZNS_5sreluIffEET_T0_RKS6_EEEEvT3_mmm,"",@"SHT_CUDA_INFO"
	.sectionflags	@""
	.align	4


	//----- nvinfo : EIATTR_CUDA_API_VERSION
	.align		4
        /*0000*/ 	.byte	0x04, 0x37
        /*0002*/ 	.short	(.L_14189 - .L_14188)
.L_14188:
        /*0004*/ 	.word	0x00000082


	//----- nvinfo : EIATTR_KPARAM_INFO
	.align		4
.L_14189:
        /*0008*/ 	.byte	0x04, 0x17
        /*000a*/ 	.short	(.L_14191 - .L_14190)
.L_14190:
        /*000c*/ 	.word	0x00000000
        /*0010*/ 	.short	0x0003
        /*0012*/ 	.short	0x0058
        /*0014*/ 	.byte	0x00, 0xf0, 0x21, 0x00


	//----- nvinfo : EIATTR_KPARAM_INFO
	.align		4
.L_14191:
        /*0018*/ 	.byte	0x04, 0x17
        /*001a*/ 	.short	(.L_14193 - .L_14192)
.L_14192:
        /*001c*/ 	.word	0x00000000
        /*0020*/ 	.short	0x0002
        /*0022*/ 	.short	0x0050
        /*0024*/ 	.byte	0x00, 0xf0, 0x21, 0x00


	//----- nvinfo : EIATTR_KPARAM_INFO
	.align		4
.L_14193:
        /*0028*/ 	.byte	0x04, 0x17
        /*002a*/ 	.short	(.L_14195 - .L_14194)
.L_14194:
        /*002c*/ 	.word	0x00000000
        /*0030*/ 	.short	0x0001
        /*0032*/ 	.short	0x0048
        /*0034*/ 	.byte	0x00, 0xf0, 0x21, 0x00


	//----- nvinfo : EIATTR_KPARAM_INFO
	.align		4
.L_14195:
        /*0038*/ 	.byte	0x04, 0x17
        /*003a*/ 	.short	(.L_14197 - .L_14196)
.L_14196:
        /*003c*/ 	.word	0x00000000
        /*0040*/ 	.short	0x0000
        /*0042*/ 	.short	0x0000
        /*0044*/ 	.byte	0x00, 0xf0, 0x21, 0x01


	//----- nvinfo : EIATTR_SPARSE_MMA_MASK
	.align		4
.L_14197:
        /*0048*/ 	.byte	0x03, 0x50
        /*004a*/ 	.short	0x0000


	//----- nvinfo : EIATTR_MAXREG_COUNT
	.align		4
        /*004c*/ 	.byte	0x03, 0x1b
        /*004e*/ 	.short	0x00ff


	//----- nvinfo : EIATTR_NUM_BARRIERS
	.align		4
        /*0050*/ 	.byte	0x02, 0x4c
        /*0052*/ 	.byte	0x01
	.zero		1


	//----- nvinfo : EIATTR_MERCURY_ISA_VERSION
	.align		4
        /*0054*/ 	.byte	0x03, 0x5f
        /*0056*/ 	.short	0x0101


	//----- nvinfo : EIATTR_INT_WARP_WIDE_INSTR_OFFSETS
	.align		4
        /*0058*/ 	.byte	0x04, 0x31
        /*005a*/ 	.short	(.L_14199 - .L_14198)


	//   ....[0]....
.L_14198:
        /*005c*/ 	.word	0x00000630


	//   ....[1]....
        /*0060*/ 	.word	0x00000b40


	//   ....[2]....
        /*0064*/ 	.word	0x00002a30


	//   ....[3]....
        /*0068*/ 	.word	0x00004cb0


	//----- nvinfo : EIATTR_COOP_GROUP_MASK_REGIDS
	.align		4
.L_14199:
        /*006c*/ 	.byte	0x04, 0x29
        /*006e*/ 	.short	(.L_14201 - .L_14200)


	//   ....[0]....
.L_14200:
        /*0070*/ 	.word	0xffffffff


	//   ....[1]....
        /*0074*/ 	.word	0xffffffff


	//   ....[2]....
        /*0078*/ 	.word	0xffffffff


	//   ....[3]....
        /*007c*/ 	.word	0xffffffff


	//   ....[4]....
        /*0080*/ 	.word	0xffffffff


	//   ....[5]....
        /*0084*/ 	.word	0xffffffff


	//   ....[6]....
        /*0088*/ 	.word	0xffffffff


	//   ....[7]....
        /*008c*/ 	.word	0xffffffff


	//   ....[8]....
        /*0090*/ 	.word	0x05000004


	//   ....[9]....
        /*0094*/ 	.word	0x05000004


	//   ....[10]....
        /*0098*/ 	.word	0x05000004


	//----- nvinfo : EIATTR_COOP_GROUP_INSTR_OFFSETS
	.align		4
.L_14201:
        /*009c*/ 	.byte	0x04, 0x28
        /*009e*/ 	.short	(.L_14203 - .L_14202)


	//   ....[0]....
.L_14202:
        /*00a0*/ 	.word	0x0000a760


	//   ....[1]....
        /*00a4*/ 	.word	0x0000a7c0


	//   ....[2]....
        /*00a8*/ 	.word	0x0000a800


	//   ....[3]....
        /*00ac*/ 	.word	0x0000a820


	//   ....[4]....
        /*00b0*/ 	.word	0x0000a840


	//   ....[5]....
        /*00b4*/ 	.word	0x0000a930


	//   ....[6]....
        /*00b8*/ 	.word	0x0000a950


	//   ....[7]....
        /*00bc*/ 	.word	0x0000a970


	//   ....[8]....
        /*00c0*/ 	.word	0x0000ab80


	//   ....[9]....
        /*00c4*/ 	.word	0x0000abf0


	//   ....[10]....
        /*00c8*/ 	.word	0x0000ac60


	//----- nvinfo : EIATTR_VRC_CTA_INIT_COUNT
	.align		4
.L_14203:
        /*00cc*/ 	.byte	0x02, 0x4a
	.zero		1
	.zero		1


	//----- nvinfo : EIATTR_EXIT_INSTR_OFFSETS
	.align		4
        /*00d0*/ 	.byte	0x04, 0x1c
        /*00d2*/ 	.short	(.L_14205 - .L_14204)


	//   ....[0]....
.L_14204:
        /*00d4*/ 	.word	0x00000080


	//   ....[1]....
        /*00d8*/ 	.word	0x0000aa30


	//   ....[2]....
        /*00dc*/ 	.word	0x0000ab30


	//----- nvinfo : EIATTR_MAX_THREADS
	.align		4
.L_14205:
        /*00e0*/ 	.byte	0x04, 0x05
        /*00e2*/ 	.short	(.L_14207 - .L_14206)
.L_14206:
        /*00e4*/ 	.word	0x00000100
        /*00e8*/ 	.word	0x00000001
        /*00ec*/ 	.word	0x00000001


	//----- nvinfo : EIATTR_CRS_STACK_SIZE
	.align		4
.L_14207:
        /*00f0*/ 	.byte	0x04, 0x1e
        /*00f2*/ 	.short	(.L_14209 - .L_14208)
.L_14208:
        /*00f4*/ 	.word	0x00000000


	//----- nvinfo : EIATTR_CBANK_PARAM_SIZE
	.align		4
.L_14209:
        /*00f8*/ 	.byte	0x03, 0x19
        /*00fa*/ 	.short	0x0060


	//----- nvinfo : EIATTR_PARAM_CBANK
	.align		4
        /*00fc*/ 	.byte	0x04, 0x0a
        /*00fe*/ 	.short	(.L_14211 - .L_14210)
	.align		4
.L_14210:
        /*0100*/ 	.word	index@(.nv.constant0._ZN18transformer_engine6detail38cast_transpose_fused_kernel_notalignedILb0ELb0ELb1EfNS_16CTDBiasDActParamI6__halfS3_13__nv_fp8_e4m3fEELi4ELi8ENS_5EmptyEXadL_ZNS_5sreluIffEET_T0_RKS6_EEEEvT3_mmm)
        /*0104*/ 	.short	0x0380
        /*0106*/ 	.short	0x0060


	//----- nvinfo : EIATTR_SW_WAR
	.align		4
.L_14211:
        /*0108*/ 	.byte	0x04, 0x36
        /*010a*/ 	.short	(.L_14213 - .L_14212)
.L_14212:
        /*010c*/ 	.word	0x00000008
.L_14213:


//--------------------- .nv.info._ZN18transformer_engine6detail38cast_transpose_fused_kernel_notalignedILb0ELb0ELb1EfNS_16CTDBiasDActParamI6__halfS3_13__nv_fp8_e5m2fEELi4ELi8ENS_5EmptyEXadL_ZNS_5sreluIffEET_T0_RKS6_EEEEvT3_mmm --------------------------
	.section	.nv.info._ZN18transformer_engine6detail38cast_transpose_fused_kernel_notalignedILb0ELb0ELb1EfNS_16CTDBiasDActParamI6__halfS3_13__nv_fp8_e5m2fEELi4ELi8ENS_5EmptyEXadL_ZNS_5sreluIffEET_T0_RKS6_EEEEvT3_mmm,"",@"SHT_CUDA_INFO"
	.sectionflags	@""
	.align	4


	//----- nvinfo : EIATTR_CUDA_API_VERSION
	.align		4
        /*0000*/ 	.byte	0x04, 0x37
        /*0002*/ 	.short	(.L_14215 - .L_14214)
.L_14214:
        /*0004*/ 	.word	0x00000082


	//----- nvinfo : EIATTR_KPARAM_INFO
	.align		4
.L_14215:
        /*0008*/ 	.byte	0x04, 0x17
        /*000a*/ 	.short	(.L_14217 - .L_14216)
.L_14216:
        /*000c*/ 	.word	0x00000000
        /*0010*/ 	.short	0x0003
        /*0012*/ 	.short	0x0058
        /*0014*/ 	.byte	0x00, 0xf0, 0x21, 0x00


	//----- nvinfo : EIATTR_KPARAM_INFO
	.align		4
.L_14217:
        /*0018*/ 	.byte	0x04, 0x17
        /*001a*/ 	.short	(.L_14219 - .L_14218)
.L_14218:
        /*001c*/ 	.word	0x00000000
        /*0020*/ 	.short	0x0002
        /*0022*/ 	.short	0x0050
        /*0024*/ 	.byte	0x00, 0xf0, 0x21, 0x00


	//----- nvinfo : EIATTR_KPARAM_INFO
	.align		4
.L_14219:
        /*0028*/ 	.byte	0x04, 0x17
        /*002a*/ 	.short	(.L_14221 - .L_14220)
.L_14220:
        /*002c*/ 	.word	0x00000000
        /*0030*/ 	.short	0x0001
        /*0032*/ 	.short	0x0048
        /*0034*/ 	.byte	0x00, 0xf0, 0x21, 0x00


	//----- nvinfo : EIATTR_KPARAM_INFO
	.align		4
.L_14221:
        /*0038*/ 	.byte	0x04, 0x17
        /*003a*/ 	.short	(.L_14223 - .L_14222)
.L_14222:
        /*003c*/ 	.word	0x00000000
        /*0040*/ 	.short	0x0000
        /*0042*/ 	.short	0x0000
        /*0044*/ 	.byte	0x00, 0xf0, 0x21, 0x01


	//----- nvinfo : EIATTR_SPARSE_MMA_MASK
	.align		4
.L_14223:
        /*0048*/ 	.byte	0x03, 0x50
        /*004a*/ 	.short	0x0000


	//----- nvinfo : EIATTR_MAXREG_COUNT
	.align		4
        /*004c*/ 	.byte	0x03, 0x1b
        /*004e*/ 	.short	0x00ff


	//----- nvinfo : EIATTR_NUM_BARRIERS
	.align		4
        /*0050*/ 	.byte	0x02, 0x4c
        /*0052*/ 	.byte	0x01
	.zero		1


	//----- nvinfo : EIATTR_MERCURY_ISA_VERSION
	.align		4
        /*0054*/ 	.byte	0x03, 0x5f
        /*0056*/ 	.short	0x0101


	//----- nvinfo : EIATTR_INT_WARP_WIDE_INSTR_OFFSETS
	.align		4
        /*0058*/ 	.byte	0x04, 0x31
        /*005a*/ 	.short	(.L_14225 - .L_14224)


	//   ....[0]....
.L_14224:
        /*005c*/ 	.word	0x00000630


	//   ....[1]....
        /*0060*/ 	.word	0x00000b40


	//   ....[2]....
        /*0064*/ 	.word	0x00002a30


	//   ....[3]....
        /*0068*/ 	.word	0x00004cb0


	//----- nvinfo : EIATTR_COOP_GROUP_MASK_REGIDS
	.align		4
.L_14225:
        /*006c*/ 	.byte	0x04, 0x29
        /*006e*/ 	.short	(.L_14227 - .L_14226)


	//   ....[0]....
.L_14226:
        /*0070*/ 	.word	0xffffffff


	//   ....[1]....
        /*0074*/ 	.word	0xffffffff


	//   ....[2]....
        /*0078*/ 	.word	0xffffffff


	//   ....[3]....
        /*007c*/ 	.word	0xffffffff


	//   ....[4]....
        /*0080*/ 	.word	0xffffffff


	//   ....[5]....
        /*0084*/ 	.word	0xffffffff


	//   ....[6]....
        /*0088*/ 	.word	0xffffffff


	//   ....[7]....
        /*008c*/ 	.word	0xffffffff


	//   ....[8]....
        /*0090*/ 	.word	0x05000004


	//   ....[9]....
        /*0094*/ 	.word	0x05000004


	//   ....[10]....
        /*0098*/ 	.word	0x05000004


	//----- nvinfo : EIATTR_COOP_GROUP_INSTR_OFFSETS
	.align		4
.L_14227:
        /*009c*/ 	.byte	0x04, 0x28
        /*009e*/ 	.short	(.L_14229 - .L_14228)


	//   ....[0]....
.L_14228:
        /*00a0*/ 	.word	0x0000a760


	//   ....[1]....
        /*00a4*/ 	.word	0x0000a7c0


	//   ....[2]....
        /*00a8*/ 	.word	0x0000a800


	//   ....[3]....
        /*00ac*/ 	.word	0x0000a820


	//   ....[4]....
        /*00b0*/ 	.word	0x0000a840


	//   ....[5]....
        /*00b4*/ 	.word	0x0000a930


	//   ....[6]....
        /*00b8*/ 	.word	0x0000a950


	//   ....[7]....
        /*00bc*/ 	.word	0x0000a970


	//   ....[8]....
        /*00c0*/ 	.word	0x0000ab80


	//   ....[9]....
        /*00c4*/ 	.word	0x0000abf0


	//   ....[10]....
        /*00c8*/ 	.word	0x0000ac60


	//----- nvinfo : EIATTR_VRC_CTA_INIT_COUNT
	.align		4
.L_14229:
        /*00cc*/ 	.byte	0x02, 0x4a
	.zero		1
	.zero		1


	//----- nvinfo : EIATTR_EXIT_INSTR_OFFSETS
	.align		4
        /*00d0*/ 	.byte	0x04, 0x1c
        /*00d2*/ 	.short	(.L_14231 - .L_14230)


	//   ....[0]....
.L_14230:
        /*00d4*/ 	.word	0x00000080


	//   ....[1]....
        /*00d8*/ 	.word	0x0000aa30


	//   ....[2]....
        /*00dc*/ 	.word	0x0000ab30


	//----- nvinfo : EIATTR_MAX_THREADS
	.align		4
.L_14231:
        /*00e0*/ 	.byte	0x04, 0x05
        /*00e2*/ 	.short	(.L_14233 - .L_14232)
.L_14232:
        /*00e4*/ 	.word	0x00000100
        /*00e8*/ 	.word	0x00000001
        /*00ec*/ 	.word	0x00000001


	//----- nvinfo : EIATTR_CRS_STACK_SIZE
	.align		4
.L_14233:
        /*00f0*/ 	.byte	0x04, 0x1e
        /*00f2*/ 	.short	(.L_14235 - .L_14234)
.L_14234:
        /*00f4*/ 	.word	0x00000000


	//----- nvinfo : EIATTR_CBANK_PARAM_SIZE
	.align		4
.L_14235:
        /*00f8*/ 	.byte	0x03, 0x19
        /*00fa*/ 	.short	0x0060


	//----- nvinfo : EIATTR_PARAM_CBANK
	.align		4
        /*00fc*/ 	.byte	0x04, 0x0a
        /*00fe*/ 	.short	(.L_14237 - .L_14236)
	.align		4
.L_14236:
        /*0100*/ 	.word	index@(.nv.constant0._ZN18transformer_engine6detail38cast_transpose_fused_kernel_notalignedILb0ELb0ELb1EfNS_16CTDBiasDActParamI6__halfS3_13__nv_fp8_e5m2fEELi4ELi8ENS_5EmptyEXadL_ZNS_5sreluIffEET_T0_RKS6_EEEEvT3_mmm)
        /*0104*/ 	.short	0x0380
        /*0106*/ 	.short	0x0060


	//----- nvinfo : EIATTR_SW_WAR
	.align		4
.L_14237:
        /*0108*/ 	.byte	0x04, 0x36
        /*010a*/ 	.short	(.L_14239 - .L_14238)
.L_14238:
        /*010c*/ 	.word	0x00000008
.L_14239:


//--------------------- .nv.info._ZN18transformer_engine6detail38cast_transpose_fused_kernel_notalignedILb0ELb0ELb1EfNS_16CTDBiasDActParamI6__halfS3_13__nv_bfloat16fEELi4ELi4ENS_5EmptyEXadL_ZNS_5sreluIffEET_T0_RKS6_EEEEvT3_mmm --------------------------
	.section	.nv.info._ZN18transformer_engine6detail38cast_transpose_fused_kernel_notalignedILb0ELb0ELb1EfNS_16CTDBiasDActParamI6__halfS3_13__nv_bfloat16fEELi4ELi4ENS_5EmptyEXadL_ZNS_5sreluIffEET_T0_RKS6_EEEEvT3_mmm,"",@"SHT_CUDA_INFO"
	.sectionflags	@""
	.align	4


	//----- nvinfo : EIATTR_CUDA_API_VERSION
	.align		4
        /*0000*/ 	.byte	0x04, 0x37
        /*0002*/ 	.short	(.L_14241 - .L_14240)
.L_14240:
        /*0004*/ 	.word	0x00000082


	//----- nvinfo : EIATTR_KPARAM_INFO
	.align		4
.L_14241:
        /*0008*/ 	.byte	0x04, 0x17
        /*000a*/ 	.short	(.L_14243 - .L_14242)
.L_14242:
        /*000c*/ 	.word	0x00000000
        /*0010*/ 	.short	0x0003
        /*0012*/ 	.short	0x0058
        /*0014*/ 	.byte	0x00, 0xf0, 0x21, 0x00


	//----- nvinfo : EIATTR_KPARAM_INFO
	.align		4
.L_14243:
        /*0018*/ 	.byte	0x04, 0x17
        /*001a*/ 	.short	(.L_14245 - .L_14244)
.L_14244:
        /*001c*/ 	.word	0x00000000
        /*0020*/ 	.short	0x0002
        /*0022*/ 	.short	0x0050
        /*0024*/ 	.byte	0x00, 0xf0, 0x21, 0x00


	//----- nvinfo : EIATTR_KPARAM_INFO
	.align		4
.L_14245:
        /*0028*/ 	.byte	0x04, 0x17
        /*002a*/ 	.short	(.L_14247 - .L_14246)
.L_14246:
        /*002c*/ 	.word	0x00000000
        /*0030*/ 	.short	0x0001
        /*0032*/ 	.short	0x0048
        /*0034*/ 	.byte	0x00, 0xf0, 0x21, 0x00


	//----- nvinfo : EIATTR_KPARAM_INFO
	.align		4
.L_14247:
        /*0038*/ 	.byte	0x04, 0x17
        /*003a*/ 	.short	(.L_14249 - .L_14248)
.L_14248:
        /*003c*/ 	.word	0x00000000
        /*0040*/ 	.short	0x0000
        /*0042*/ 	.short	0x0000
        /*0044*/ 	.byte	0x00, 0xf0, 0x21, 0x01


	//----- nvinfo : EIATTR_SPARSE_MMA_MASK
	.align		4
.L_14249:
        /*0048*/ 	.byte	0x03, 0x50
        /*004a*/ 	.short	0x0000


	//----- nvinfo : EIATTR_MAXREG_COUNT
	.align		4
        /*004c*/ 	.byte	0x03, 0x1b
        /*004e*/ 	.short	0x00ff


	//----- nvinfo : EIATTR_NUM_BARRIERS
	.align		4
        /*0050*/ 	.byte	0x02, 0x4c
        /*0052*/ 	.byte	0x01
	.zero		1


	//----- nvinfo : EIATTR_MERCURY_ISA_VERSION
	.align		4
        /*0054*/ 	.byte	0x03, 0x5f
        /*0056*/ 	.short	0x0101


	//----- nvinfo : EIATTR_INT_WARP_WIDE_INSTR_OFFSETS
	.align		4
        /*0058*/ 	.byte	0x04, 0x31
        /*005a*/ 	.short	(.L_14251 - .L_14250)


	//   ....[0]....
.L_14250:
        /*005c*/ 	.word	0x000007c0


	//   ....[1]....
        /*0060*/ 	.word	0x00000920


	//   ....[2]....
        /*0064*/ 	.word	0x00001750


	//   ....[3]....
        /*0068*/ 	.word	0x00002430


	//----- nvinfo : EIATTR_COOP_GROUP_MASK_REGIDS
	.align		4
.L_14251:
        /*006c*/ 	.byte	0x04, 0x29
        /*006e*/ 	.short	(.L_14253 - .L_14252)


	//   ....[0]....
.L_14252:
        /*0070*/ 	.word	0xffffffff


	//   ....[1]....
        /*0074*/ 	.word	0xffffffff


	//   ....[2]....
        /*0078*/ 	.word	0xffffffff


	//   ....[3]....
        /*007c*/ 	.word	0xffffffff


	//   ....[4]....
        /*0080*/ 	.word	0xffffffff


	//   ....[5]....
        /*0084*/ 	.word	0xffffffff


	//   ....[6]....
        /*0088*/ 	.word	0xffffffff


	//   ....[7]....
        /*008c*/ 	.word	0xffffffff


	//   ....[8]....
        /*0090*/ 	.word	0x05000006


	//   ....[9]....
        /*0094*/ 	.word	0x05000006


	//   ....[10]....
        /*0098*/ 	.word	0x05000006


	//----- nvinfo : EIATTR_COOP_GROUP_INSTR_OFFSETS
	.align		4
.L_14253:
        /*009c*/ 	.byte	0x04, 0x28
        /*009e*/ 	.short	(.L_14255 - .L_14254)


	//   ....[0]....
.L_14254:
        /*00a0*/ 	.word	0x00005e60


	//   ....[1]....
        /*00a4*/ 	.word	0x00005ec0


	//   ....[2]....
        /*00a8*/ 	.word	0x00005f00


	//   ....[3]....
        /*00ac*/ 	.word	0x00005f20


	//   ....[4]....
        /*00b0*/ 	.word	0x00005f40


	//   ....[5]....
        /*00b4*/ 	.word	0x00006030


	//   ....[6]....
        /*00b8*/ 	.word	0x00006050


	//   ....[7]....
        /*00bc*/ 	.word	0x00006070


	//   ....[8]....
        /*00c0*/ 	.word	0x00006270


	//   ....[9]....
        /*00c4*/ 	.word	0x000062e0


	//   ....[10]....
        /*00c8*/ 	.word	0x00006350


	//----- nvinfo : EIATTR_VRC_CTA_INIT_COUNT
	.align		4
.L_14255:
        /*00cc*/ 	.byte	0x02, 0x4a
	.zero		1
	.zero		1


	//----- nvinfo : EIATTR_EXIT_INSTR_OFFSETS
	.align		4
        /*00d0*/ 	.byte	0x04, 0x1c
        /*00d2*/ 	.short	(.L_14257 - .L_14256)


	//   ....[0]....
.L_14256:
        /*00d4*/ 	.word	0x00000080


	//   ....[1]....
        /*00d8*/ 	.word	0x00006120


	//   ....[2]....
        /*00dc*/ 	.word	0x00006220


	//----- nvinfo : EIATTR_MAX_THREADS
	.align		4
.L_14257:
        /*00e0*/ 	.byte	0x04, 0x05
        /*00e2*/ 	.short	(.L_14259 - .L_14258)
.L_14258:
        /*00e4*/ 	.word	0x00000100
        /*00e8*/ 	.word	0x00000001
        /*00ec*/ 	.word	0x00000001


	//----- nvinfo : EIATTR_CRS_STACK_SIZE
	.align		4
.L_14259:
        /*00f0*/ 	.byte	0x04, 0x1e
        /*00f2*/ 	.short	(.L_14261 - .L_14260)
.L_14260:
        /*00f4*/ 	.word	0x00000000


	//----- nvinfo : EIATTR_CBANK_PARAM_SIZE
	.align		4
.L_14261:
        /*00f8*/ 	.byte	0x03, 0x19
        /*00fa*/ 	.short	0x0060


	//----- nvinfo : EIATTR_PARAM_CBANK
	.align		4
        /*00fc*/ 	.byte	0x04, 0x0a
        /*00fe*/ 	.short	(.L_14263 - .L_14262)
	.align		4
.L_14262:
        /*0100*/ 	.word	index@(.nv.constant0._ZN18transformer_engine6detail38cast_transpose_fused_kernel_notalignedILb0ELb0ELb1EfNS_16CTDBiasDActParamI6__halfS3_13__nv_bfloat16fEELi4ELi4ENS_5EmptyEXadL_ZNS_5sreluIffEET_T0_RKS6_EEEEvT3_mmm)
        /*0104*/ 	.short	0x0380
        /*0106*/ 	.short	0x0060


	//----- nvinfo : EIATTR_SW_WAR
	.align		4
.L_14263:
        /*0108*/ 	.byte	0x04, 0x36
        /*010a*/ 	.short	(.L_14265 - .L_14264)
.L_14264:
        /*010c*/ 	.word	0x00000008
.L_14265:


//--------------------- .nv.info._ZN18transformer_engine6detail38cast_transpose_fused_kernel_notalignedILb0ELb0ELb1EfNS_16CTDBiasDActParamI6__halfS3_S3_fEELi4ELi4ENS_5EmptyEXadL_ZNS_5sreluIffEET_T0_RKS5_EEEEvT3_mmm --------------------------
	.section	.nv.info._ZN18transformer_engine6detail38cast_transpose_fused_kernel_notalignedILb0ELb0ELb1EfNS_16CTDBiasDActParamI6__halfS3_S3_fEELi4ELi4ENS_5EmptyEXadL_ZNS_5sreluIffEET_T0_RKS5_EEEEvT3_mmm,"",@"SHT_CUDA_INFO"
	.sectionflags	@""
	.align	4


	//----- nvinfo : EIATTR_CUDA_API_VERSION
	.align		4
        /*0000*/ 	.byte	0x04, 0x37
        /*0002*/ 	.short	(.L_14267 - .L_14266)
.L_14266:
        /*0004*/ 	.word	0x00000082


	//----- nvinfo : EIATTR_KPARAM_INFO
	.align		4
.L_14267:
        /*0008*/ 	.byte	0x04, 0x17
        /*000a*/ 	.short	(.L_14269 - .L_14268)
.L_14268:
        /*000c*/ 	.word	0x00000000
        /*0010*/ 	.short	0x0003
        /*0012*/ 	.short	0x0058
        /*0014*/ 	.byte	0x00, 0xf0, 0x21, 0x00


	//----- nvinfo : EIATTR_KPARAM_INFO
	.align		4
.L_14269:
        /*0018*/ 	.byte	0x04, 0x17
        /*001a*/ 	.short	(.L_14271 - .L_14270)
.L_14270:
        /*001c*/ 	.word	0x00000000
        /*0020*/ 	.short	0x0002
        /*0022*/ 	.short	0x0050
        /*0024*/ 	.byte	0x00, 0xf0, 0x21, 0x00


	//----- nvinfo : EIATTR_KPARAM_INFO
	.align		4
.L_14271:
        /*0028*/ 	.byte	0x04, 0x17
        /*002a*/ 	.short	(.L_14273 - .L_14272)
.L_14272:
        /*002c*/ 	.word	0x00000000
        /*0030*/ 	.short	0x0001
        /*0032*/ 	.short	0x0048
        /*0034*/ 	.byte	0x00, 0xf0, 0x21, 0x00


	//----- nvinfo : EIATTR_KPARAM_INFO
	.align		4
.L_14273:
        /*0038*/ 	.byte	0x04, 0x17
        /*003a*/ 	.short	(.L_14275 - .L_14274)
.L_14274:
        /*003c*/ 	.word	0x00000000
        /*0040*/ 	.short	0x0000
        /*0042*/ 	.short	0x0000
        /*0044*/ 	.byte	0x00, 0xf0, 0x21, 0x01


	//----- nvinfo : EIATTR_SPARSE_MMA_MASK
	.align		4
.L_14275:
        /*0048*/ 	.byte	0x03, 0x50
        /*004a*/ 	.short	0x0000


	//----- nvinfo : EIATTR_MAXREG_COUNT
	.align		4
        /*004c*/ 	.byte	0x03, 0x1b
        /*004e*/ 	.short	0x00ff


	//----- nvinfo : EIATTR_NUM_BARRIERS
	.align		4
        /*0050*/ 	.byte	0x02, 0x4c
        /*0052*/ 	.byte	0x01
	.zero		1


	//----- nvinfo : EIATTR_MERCURY_ISA_VERSION
	.align		4
        /*0054*/ 	.byte	0x03, 0x5f
        /*0056*/ 	.short	0x0101


	//----- nvinfo : EIATTR_INT_WARP_WIDE_INSTR_OFFSETS
	.align		4
        /*0058*/ 	.byte	0x04, 0x31
        /*005a*/ 	.short	(.L_14277 - .L_14276)


	//   ....[0]....
.L_14276:
        /*005c*/ 	.word	0x000007c0


	//   ....[1]....
        /*0060*/ 	.word	0x00000920


	//   ....[2]....
        /*0064*/ 	.word	0x00001750


	//   ....[3]....
        /*0068*/ 	.word	0x00002430


	//----- nvinfo : EIATTR_COOP_GROUP_MASK_REGIDS
	.align		4
.L_14277:
        /*006c*/ 	.byte	0x04, 0x29
        /*006e*/ 	.short	(.L_14279 - .L_14278)


	//   ....[0]....
.L_14278:
        /*0070*/ 	.word	0xffffffff


	//   ....[1]....
        /*0074*/ 	.word	0xffffffff


	//   ....[2]....
        /*0078*/ 	.word	0xffffffff


	//   ....[3]....
        /*007c*/ 	.word	0xffffffff


	//   ....[4]....
        /*0080*/ 	.word	0xffffffff


	//   ....[5]....
        /*0084*/ 	.word	0xffffffff


	//   ....[6]....
        /*0088*/ 	.word	0xffffffff


	//   ....[7]....
        /*008c*/ 	.word	0xffffffff


	//   ....[8]....
        /*0090*/ 	.word	0x05000006


	//   ....[9]....
        /*0094*/ 	.word	0x05000006


	//   ....[10]....
        /*0098*/ 	.word	0x05000006


	//----- nvinfo : EIATTR_COOP_GROUP_INSTR_OFFSETS
	.align		4
.L_14279:
        /*009c*/ 	.byte	0x04, 0x28
        /*009e*/ 	.short	(.L_14281 - .L_14280)


	//   ....[0]....
.L_14280:
        /*00a0*/ 	.word	0x00005e60


	//   ....[1]....
        /*00a4*/ 	.word	0x00005ec0


	//   ....[2]....
        /*00a8*/ 	.word	0x00005f00


	//   ....[3]....
        /*00ac*/ 	.word	0x00005f20


	//   ....[4]....
        /*00b0*/ 	.word	0x00005f40


	//   ....[5]....
        /*00b4*/ 	.word	0x00006030


	//   ....[6]....
        /*00b8*/ 	.word	0x00006050


	//   ....[7]....
        /*00bc*/ 	.word	0x00006070


	//   ....[8]....
        /*00c0*/ 	.word	0x00006270


	//   ....[9]....
        /*00c4*/ 	.word	0x000062e0


	//   ....[10]....
        /*00c8*/ 	.word	0x00006350


	//----- nvinfo : EIATTR_VRC_CTA_INIT_COUNT
	.align		4
.L_14281:
        /*00cc*/ 	.byte	0x02, 0x4a
	.zero		1
	.zero		1


	//----- nvinfo : EIATTR_EXIT_INSTR_OFFSETS
	.align		4
        /*00d0*/ 	.byte	0x04, 0x1c
        /*00d2*/ 	.short	(.L_14283 - .L_14282)


	//   ....[0]....
.L_14282:
        /*00d4*/ 	.word	0x00000080


	//   ....[1]....
        /*00d8*/ 	.word	0x00006120


	//   ....[2]....
        /*00dc*/ 	.word	0x00006220


	//----- nvinfo : EIATTR_MAX_THREADS
	.align		4
.L_14283:
        /*00e0*/ 	.byte	0x04, 0x05
        /*00e2*/ 	.short	(.L_14285 - .L_14284)
.L_14284:
        /*00e4*/ 	.word	0x00000100
        /*00e8*/ 	.word	0x00000001
        /*00ec*/ 	.word	0x00000001


	//----- nvinfo : EIATTR_CRS_STACK_SIZE
	.align		4
.L_14285:
        /*00f0*/ 	.byte	0x04, 0x1e
        /*00f2*/ 	.short	(.L_14287 - .L_14286)
.L_14286:
        /*00f4*/ 	.word	0x00000000


	//----- nvinfo : EIATTR_CBANK_PARAM_SIZE
	.align		4
.L_14287:
        /*00f8*/ 	.byte	0x03, 0x19
        /*00fa*/ 	.short	0x0060


	//----- nvinfo : EIATTR_PARAM_CBANK
	.align		4
        /*00fc*/ 	.byte	0x04, 0x0a
        /*00fe*/ 	.short	(.L_14289 - .L_14288)
	.align		4
.L_14288:
        /*0100*/ 	.word	index@(.nv.constant0._ZN18transformer_engine6detail38cast_transpose_fused_kernel_notalignedILb0ELb0ELb1EfNS_16CTDBiasDActParamI6__halfS3_S3_fEELi4ELi4ENS_5EmptyEXadL_ZNS_5sreluIffEET_T0_RKS5_EEEEvT3_mmm)
        /*0104*/ 	.short	0x0380
        /*0106*/ 	.short	0x0060


	//----- nvinfo : EIATTR_SW_WAR
	.align		4
.L_14289:
        /*0108*/ 	.byte	0x04, 0x36
        /*010a*/ 	.short	(.L_14291 - .L_14290)
.L_14290:
        /*010c*/ 	.word	0x00000008
.L_14291:


//--------------------- .nv.info._ZN18transformer_engine6detail38cast_transpose_fused_kernel_notalignedILb0ELb0ELb1EfNS_16CTDBiasDActParamI6__halfS3_ffEELi4ELi2ENS_5EmptyEXadL_ZNS_5sreluIffEET_T0_RKS5_EEEEvT3_mmm --------------------------
	.section	.nv.info._ZN18transformer_engine6detail38cast_transpose_fused_kernel_notalignedILb0ELb0ELb1EfNS_16CTDBiasDActParamI6__halfS3_ffEELi4ELi2ENS_5EmptyEXadL_ZNS_5sreluIffEET_T0_RKS5_EEEEvT3_mmm,"",@"SHT_CUDA_INFO"
	.sectionflags	@""
	.align	4


	//----- nvinfo : EIATTR_CUDA_API_VERSION
	.align		4
        /*0000*/ 	.byte	0x04, 0x37
        /*0002*/ 	.short	(.L_14293 - .L_14292)
.L_14292:
        /*0004*/ 	.word	0x00000082


	//----- nvinfo : EIATTR_KPARAM_INFO
	.align		4
.L_14293:
        /*0008*/ 	.byte	0x04, 0x17
        /*000a*/ 	.short	(.L_14295 - .L_14294)
.L_14294:
        /*000c*/ 	.word	0x00000000
        /*0010*/ 	.short	0x0003
        /*0012*/ 	.short	0x0058
        /*0014*/ 	.byte	0x00, 0xf0, 0x21, 0x00


	//----- nvinfo : EIATTR_KPARAM_INFO
	.align		4
.L_14295:
        /*0018*/ 	.byte	0x04, 0x17
        /*001a*/ 	.short	(.L_14297 - .L_14296)
.L_14296:
        /*001c*/ 	.word	0x00000000
        /*0020*/ 	.short	0x0002
        /*0022*/ 	.short	0x0050
        /*0024*/ 	.byte	0x00, 0xf0, 0x21, 0x00


	//----- nvinfo : EIATTR_KPARAM_INFO
	.align		4
.L_14297:
        /*0028*/ 	.byte	0x04, 0x17
        /*002a*/ 	.short	(.L_14299 - .L_14298)
.L_14298:
        /*002c*/ 	.word	0x00000000
        /*0030*/ 	.short	0x0001
        /*0032*/ 	.short	0x0048
        /*0034*/ 	.byte	0x00, 0xf0, 0x21, 0x00


	//----- nvinfo : EIATTR_KPARAM_INFO
	.align		4
.L_14299:
        /*0038*/ 	.byte	0x04, 0x17
        /*003a*/ 	.short	(.L_14301 - .L_14300)
.L_14300:
        /*003c*/ 	.word	0x00000000
        /*0040*/ 	.short	0x0000
        /*0042*/ 	.short	0x0000
        /*0044*/ 	.byte	0x00, 0xf0, 0x21, 0x01


	//----- nvinfo : EIATTR_SPARSE_MMA_MASK
	.align		4
.L_14301:
        /*0048*/ 	.byte	0x03, 0x50
        /*004a*/ 	.short	0x0000


	//----- nvinfo : EIATTR_MAXREG_COUNT
	.align		4
        /*004c*/ 	.byte	0x03, 0x1b
        /*004e*/ 	.short	0x00ff


	//----- nvinfo : EIATTR_NUM_BARRIERS
	.align		4
        /*0050*/ 	.byte	0x02, 0x4c
        /*0052*/ 	.byte	0x01
	.zero		1


	//----- nvinfo : EIATTR_MERCURY_ISA_VERSION
	.align		4
        /*0054*/ 	.byte	0x03, 0x5f
        /*0056*/ 	.short	0x0101


	//----- nvinfo : EIATTR_INT_WARP_WIDE_INSTR_OFFSETS
	.align		4
        /*0058*/ 	.byte	0x04, 0x31
        /*005a*/ 	.short	(.L_14303 - .L_14302)


	//   ....[0]....
.L_14302:
        /*005c*/ 	.word	0x000007a0


	//   ....[1]....
        /*0060*/ 	.word	0x000009e0


	//   ....[2]....
        /*0064*/ 	.word	0x000011a0


	//----- nvinfo : EIATTR_COOP_GROUP_MASK_REGIDS
	.align		4
.L_14303:
        /*0068*/ 	.byte	0x04, 0x29
        /*006a*/ 	.short	(.L_14305 - .L_14304)


	//   ....[0]....
.L_14304:
        /*006c*/ 	.word	0xffffffff


	//   ....[1]....
        /*0070*/ 	.word	0xffffffff


	//   ....[2]....
        /*0074*/ 	.word	0xffffffff


	//   ....[3]....
        /*0078*/ 	.word	0xffffffff


	//   ....[4]....
        /*007c*/ 	.word	0xffffffff


	//   ....[5]....
        /*0080*/ 	.word	0xffffffff


	//   ....[6]....
        /*0084*/ 	.word	0xffffffff


	//   ....[7]....
        /*0088*/ 	.word	0xffffffff


	//   ....[8]....
        /*008c*/ 	.word	0x05000004


	//   ....[9]....
        /*0090*/ 	.word	0x05000004


	//   ....[10]....
        /*0094*/ 	.word	0x05000004


	//----- nvinfo : EIATTR_COOP_GROUP_INSTR_OFFSETS
	.align		4
.L_14305:
        /*0098*/ 	.byte	0x04, 0x28
        /*009a*/ 	.short	(.L_14307 - .L_14306)


	//   ....[0]....
.L_14306:
        /*009c*/ 	.word	0x00003bb0


	//   ....[1]....
        /*00a0*/ 	.word	0x00003c10


	//   ....[2]....
        /*00a4*/ 	.word	0x00003c50


	//   ....[3]....
        /*00a8*/ 	.word	0x00003c70


	//   ....[4]....
        /*00ac*/ 	.word	0x00003c90


	//   ....[5]....
        /*00b0*/ 	.word	0x00003d80


	//   ....[6]....
        /*00b4*/ 	.word	0x00003da0


	//   ....[7]....
        /*00b8*/ 	.word	0x00003dc0


	//   ....[8]....
        /*00bc*/ 	.word	0x00003fc0


	//   ....[9]....
        /*00c0*/ 	.word	0x00004030


	//   ....[10]....
        /*00c4*/ 	.word	0x000040a0


	//----- nvinfo : EIATTR_VRC_CTA_INIT_COUNT
	.align		4
.L_14307:
        /*00c8*/ 	.byte	0x02, 0x4a
	.zero		1
	.zero		1


	//----- nvinfo : EIATTR_EXIT_INSTR_OFFSETS
	.align		4
        /*00cc*/ 	.byte	0x04, 0x1c
        /*00ce*/ 	.short	(.L_14309 - .L_14308)


	//   ....[0]....
.L_14308:
        /*00d0*/ 	.word	0x00000080


	//   ....[1]....
        /*00d4*/ 	.word	0x00003e70


	//   ....[2]....
        /*00d8*/ 	.word	0x00003f70


	//----- nvinfo : EIATTR_MAX_THREADS
	.align		4
.L_14309:
        /*00dc*/ 	.byte	0x04, 0x05
        /*00de*/ 	.short	(.L_14311 - .L_14310)
.L_14310:
        /*00e0*/ 	.word	0x00000100
        /*00e4*/ 	.word	0x00000001
        /*00e8*/ 	.word	0x00000001


	//----- nvinfo : EIATTR_CRS_STACK_SIZE
	.align		4
.L_14311:
        /*00ec*/ 	.byte	0x04, 0x1e
        /*00ee*/ 	.short	(.L_14313 - .L_14312)
.L_14312:
        /*00f0*/ 	.word	0x00000000


	//----- nvinfo : EIATTR_CBANK_PARAM_SIZE
	.align		4
.L_14313:
        /*00f4*/ 	.byte	0x03, 0x19
        /*00f6*/ 	.short	0x0060


	//----- nvinfo : EIATTR_PARAM_CBANK
	.align		4
        /*00f8*/ 	.byte	0x04, 0x0a
        /*00fa*/ 	.short	(.L_14315 - .L_14314)
	.align		4
.L_14314:
        /*00fc*/ 	.word	index@(.nv.constant0._ZN18transformer_engine6detail38cast_transpose_fused_kernel_notalignedILb0ELb0ELb1EfNS_16CTDBiasDActParamI6__halfS3_ffEELi4ELi2ENS_5EmptyEXadL_ZNS_5sreluIffEET_T0_RKS5_EEEEvT3_mmm)
        /*0100*/ 	.short	0x0380
        /*0102*/ 	.short	0x0060


	//----- nvinfo : EIATTR_SW_WAR
	.align		4
.L_14315:
        /*0104*/ 	.byte	0x04, 0x36
        /*0106*/ 	.short	(.L_14317 - .L_14316)
.L_14316:
        /*0108*/ 	.word	0x00000008
.L_14317:


//--------------------- .nv.info._ZN18transformer_engine6detail38cast_transpose_fused_kernel_notalignedILb0ELb0ELb1EfNS_16CTDBiasDActParamIff13__nv_fp8_e4m3fEELi2ELi8ENS_5EmptyEXadL_ZNS_5sreluIffEET_T0_RKS5_EEEEvT3_mmm --------------------------
	.section	.nv.info._ZN18transformer_engine6detail38cast_transpose_fused_kernel_notalignedILb0ELb0ELb1EfNS_16CTDBiasDActParamIff13__nv_fp8_e4m3fEELi2ELi8ENS_5EmptyEXadL_ZNS_5sreluIffEET_T0_RKS5_EEEEvT3_mmm,"",@"SHT_CUDA_INFO"
	.sectionflags	@""
	.align	4


	//----- nvinfo : EIATTR_CUDA_API_VERSION
	.align		4
        /*0000*/ 	.byte	0x04, 0x37
        /*0002*/ 	.short	(.L_14319 - .L_14318)
.L_14318:
        /*0004*/ 	.word	0x00000082


	//----- nvinfo : EIATTR_KPARAM_INFO
	.align		4
.L_14319:
        /*0008*/ 	.byte	0x04, 0x17
        /*000a*/ 	.short	(.L_14321 - .L_14320)
.L_14320:
        /*000c*/ 	.word	0x00000000
        /*0010*/ 	.short	0x0003
        /*0012*/ 	.short	0x0058
        /*0014*/ 	.byte	0x00, 0xf0, 0x21, 0x00


	//----- nvinfo : EIATTR_KPARAM_INFO
	.align		4
.L_14321:
        /*0018*/ 	.byte	0x04, 0x17
        /*001a*/ 	.short	(.L_14323 - .L_14322)
.L_14322:
        /*001c*/ 	.word	0x00000000
        /*0020*/ 	.short	0x0002
        /*0022*/ 	.short	0x0050
        /*0024*/ 	.byte	0x00, 0xf0, 0x21, 0x00


	//----- nvinfo : EIATTR_KPARAM_INFO
	.align		4
.L_14323:
        /*0028*/ 	.byte	0x04, 0x17
        /*002a*/ 	.short	(.L_14325 - .L_14324)
.L_14324:
        /*002c*/ 	.word	0x00000000
        /*0030*/ 	.short	0x0001
        /*0032*/ 	.short	0x0048
        /*0034*/ 	.byte	0x00, 0xf0, 0x21, 0x00


	//----- nvinfo : EIATTR_KPARAM_INFO
	.align		4
.L_14325:
        /*0038*/ 	.byte	0x04, 0x17
        /*003a*/ 	.short	(.L_14327 - .L_14326)
.L_14326:
        /*003c*/ 	.word	0x00000000
        /*0040*/ 	.short	0x0000
        /*0042*/ 	.short	0x0000
        /*0044*/ 	.byte	0x00, 0xf0, 0x21, 0x01


	//----- nvinfo : EIATTR_SPARSE_MMA_MASK
	.align		4
.L_14327:
        /*0048*/ 	.byte	0x03, 0x50
        /*004a*/ 	.short	0x0000


	//----- nvinfo : EIATTR_MAXREG_COUNT
	.align		4
        /*004c*/ 	.byte	0x03, 0x1b
        /*004e*/ 	.short	0x00ff


	//----- nvinfo : EIATTR_NUM_BARRIERS
	.align		4
        /*0050*/ 	.byte	0x02, 0x4c
        /*0052*/ 	.byte	0x01
	.zero		1


	//----- nvinfo : EIATTR_MERCURY_ISA_VERSION
	.align		4
        /*0054*/ 	.byte	0x03, 0x5f
        /*0056*/ 	.short	0x0101


	//----- nvinfo : EIATTR_INT_WARP_WIDE_INSTR_OFFSETS
	.align		4
        /*0058*/ 	.byte	0x04, 0x31
        /*005a*/ 	.short	(.L_14329 - .L_14328)


	//   ....[0]....
.L_14328:
        /*005c*/ 	.word	0x00000700


	//   ....[1]....
        /*0060*/ 	.word	0x00000b60


	//   ....[2]....
        /*0064*/ 	.word	0x00001b70


	//   ....[3]....
        /*0068*/ 	.word	0x00002db0


	//----- nvinfo : EIATTR_COOP_GROUP_MASK_REGIDS
	.align		4
.L_14329:
        /*006c*/ 	.byte	0x04, 0x29
        /*006e*/ 	.short	(.L_14331 - .L_14330)


	//   ....[0]....
.L_14330:
        /*0070*/ 	.word	0xffffffff


	//   ....[1]....
        /*0074*/ 	.word	0xffffffff


	//   ....[2]....
        /*0078*/ 	.word	0xffffffff


	//   ....[3]....
        /*007c*/ 	.word	0xffffffff


	//   ....[4]....
        /*0080*/ 	.word	0xffffffff


	//   ....[5]....
        /*0084*/ 	.word	0xffffffff


	//   ....[6]....
        /*0088*/ 	.word	0xffffffff


	//   ....[7]....
        /*008c*/ 	.word	0xffffffff


	//   ....[8]....
        /*0090*/ 	.word	0x05000004


	//   ....[9]....
        /*0094*/ 	.word	0x05000004


	//   ....[10]....
        /*0098*/ 	.word	0x05000004


	//----- nvinfo : EIATTR_COOP_GROUP_INSTR_OFFSETS
	.align		4
.L_14331:
        /*009c*/ 	.byte	0x04, 0x28
        /*009e*/ 	.short	(.L_14333 - .L_14332)


	//   ....[0]....
.L_14332:
        /*00a0*/ 	.word	0x00005e40


	//   ....[1]....
        /*00a4*/ 	.word	0x00005ea0


	//   ....[2]....
        /*00a8*/ 	.word	0x00005ee0


	//   ....[3]....
        /*00ac*/ 	.word	0x00005f00


	//   ....[4]....
        /*00b0*/ 	.word	0x00005f20


	//   ....[5]....
        /*00b4*/ 	.word	0x00006010


	//   ....[6]....
        /*00b8*/ 	.word	0x00006030


	//   ....[7]....
        /*00bc*/ 	.word	0x00006050


	//   ....[8]....
        /*00c0*/ 	.word	0x00006250


	//   ....[9]....
        /*00c4*/ 	.word	0x000062c0


	//   ....[10]....
        /*00c8*/ 	.word	0x00006330


	//----- nvinfo : EIATTR_VRC_CTA_INIT_COUNT
	.align		4
.L_14333:
        /*00cc*/ 	.byte	0x02, 0x4a
	.zero		1
	.zero		1


	//----- nvinfo : EIATTR_EXIT_INSTR_OFFSETS
	.align		4
        /*00d0*/ 	.byte	0x04, 0x1c
        /*00d2*/ 	.short	(.L_14335 - .L_14334)


	//   ....[0]....
.L_14334:
        /*00d4*/ 	.word	0x00000080


	//   ....[1]....
        /*00d8*/ 	.word	0x00006100


	//   ....[2]....
        /*00dc*/ 	.word	0x00006200


	//----- nvinfo : EIATTR_MAX_THREADS
	.align		4
.L_14335:
        /*00e0*/ 	.byte	0x04, 0x05
        /*00e2*/ 	.short	(.L_14337 - .L_14336)
.L_14336:
        /*00e4*/ 	.word	0x00000100
        /*00e8*/ 	.word	0x00000001
        /*00ec*/ 	.word	0x00000001


	//----- nvinfo : EIATTR_CRS_STACK_SIZE
	.align		4
.L_14337:
        /*00f0*/ 	.byte	0x04, 0x1e
        /*00f2*/ 	.short	(.L_14339 - .L_14338)
.L_14338:
        /*00f4*/ 	.word	0x00000000


	//----- nvinfo : EIATTR_CBANK_PARAM_SIZE
	.align		4
.L_14339:
        /*00f8*/ 	.byte	0x03, 0x19
        /*00fa*/ 	.short	0x0060


	//----- nvinfo : EIATTR_PARAM_CBANK
	.align		4
        /*00fc*/ 	.byte	0x04, 0x0a
        /*00fe*/ 	.short	(.L_14341 - .L_14340)
	.align		4
.L_14340:
        /*0100*/ 	.word	index@(.nv.constant0._ZN18transformer_engine6detail38cast_transpose_fused_kernel_notalignedILb0ELb0ELb1EfNS_16CTDBiasDActParamIff13__nv_fp8_e4m3fEELi2ELi8ENS_5EmptyEXadL_ZNS_5sreluIffEET_T0_RKS5_EEEEvT3_mmm)
        /*0104*/ 	.short	0x0380
        /*0106*/ 	.short	0x0060


	//----- nvinfo : EIATTR_SW_WAR
	.align		4
.L_14341:
        /*0108*/ 	.byte	0x04, 0x36
        /*010a*/ 	.short	(.L_14343 - .L_14342)
.L_14342:
        /*010c*/ 	.word	0x00000008
.L_14343:


//--------------------- .nv.info._ZN18transformer_engine6detail38cast_transpose_fused_kernel_notalignedILb0ELb0ELb1EfNS_16CTDBiasDActParamIff13__nv_fp8_e5m2fEELi2ELi8ENS_5EmptyEXadL_ZNS_5sreluIffEET_T0_RKS5_EEEEvT3_mmm --------------------------
	.section	.nv.info._ZN18transformer_engine6detail38cast_transpose_fused_kernel_notalignedILb0ELb0ELb1EfNS_16CTDBiasDActParamIff13__nv_fp8_e5m2fEELi2ELi8ENS_5EmptyEXadL_ZNS_5sreluIffEET_T0_RKS5_EEEEvT3_mmm,"",@"SHT_CUDA_INFO"
	.sectionflags	@""
	.align	4


	//----- nvinfo : EIATTR_CUDA_API_VERSION
	.align		4
        /*0000*/ 	.byte	0x04, 0x37
        /*0002*/ 	.short	(.L_14345 - .L_14344)
.L_14344:
        /*0004*/ 	.word	0x00000082


	//----- nvinfo : EIATTR_KPARAM_INFO
	.align		4
.L_14345:
        /*0008*/ 	.byte	0x04, 0x17
        /*000a*/ 	.short	(.L_14347 - .L_14346)
.L_14346:
        /*000c*/ 	.word	0x00000000
        /*0010*/ 	.short	0x0003
        /*0012*/ 	.short	0x0058
        /*0014*/ 	.byte	0x00, 0xf0, 0x21, 0x00


	//----- nvinfo : EIATTR_KPARAM_INFO
	.align		4
.L_14347:
        /*0018*/ 	.byte	0x04, 0x17
        /*001a*/ 	.short	(.L_14349 - .L_14348)
.L_14348:
        /*001c*/ 	.word	0x00000000
        /*0020*/ 	.short	0x0002
        /*0022*/ 	.short	0x0050
        /*0024*/ 	.byte	0x00, 0xf0, 0x21, 0x00


	//----- nvinfo : EIATTR_KPARAM_INFO
	.align		4
.L_14349:
        /*0028*/ 	.byte	0x04, 0x17
        /*002a*/ 	.short	(.L_14351 - .L_14350)
.L_14350:
        /*002c*/ 	.word	0x00000000
        /*0030*/ 	.short	0x0001
        /*0032*/ 	.short	0x0048
        /*0034*/ 	.byte	0x00, 0xf0, 0x21, 0x00


	//----- nvinfo : EIATTR_KPARAM_INFO
	.align		4
.L_14351:
        /*0038*/ 	.byte	0x04, 0x17
        /*003a*/ 	.short	(.L_14353 - .L_14352)
.L_14352:
        /*003c*/ 	.word	0x00000000
        /*0040*/ 	.short	0x0000
        /*0042*/ 	.short	0x0000
        /*0044*/ 	.byte	0x00, 0xf0, 0x21, 0x01


	//----- nvinfo : EIATTR_SPARSE_MMA_MASK
	.align		4
.L_14353:
        /*0048*/ 	.byte	0x03, 0x50
        /*004a*/ 	.short	0x0000


	//----- nvinfo : EIATTR_MAXREG_COUNT
	.align		4
        /*004c*/ 	.byte	0x03, 0x1b
        /*004e*/ 	.short	0x00ff


	//----- nvinfo : EIATTR_NUM_BARRIERS
	.align		4
        /*0050*/ 	.byte	0x02, 0x4c
        /*0052*/ 	.byte	0x01
	.zero		1


	//----- nvinfo : EIATTR_MERCURY_ISA_VERSION
	.align		4
        /*0054*/ 	.byte	0x03, 0x5f
        /*0056*/ 	.short	0x0101


	//----- nvinfo : EIATTR_INT_WARP_WIDE_INSTR_OFFSETS
	.align		4
        /*0058*/ 	.byte	0x04, 0x31
        /*005a*/ 	.short	(.L_14355 - .L_14354)


	//   ....[0]....
.L_14354:
        /*005c*/ 	.word	0x00000700


	//   ....[1]....
        /*0060*/ 	.word	0x00000b60


	//   ....[2]....
        /*0064*/ 	.word	0x00001b70


	//   ....[3]....
        /*0068*/ 	.word	0x00002db0


	//----- nvinfo : EIATTR_COOP_GROUP_MASK_REGIDS
	.align		4
.L_14355:
        /*006c*/ 	.byte	0x04, 0x29
        /*006e*/ 	.short	(.L_14357 - .L_14356)


	//   ....[0]....
.L_14356:
        /*0070*/ 	.word	0xffffffff


	//   ....[1]....
        /*0074*/ 	.word	0xffffffff


	//   ....[2]....
        /*0078*/ 	.word	0xffffffff


	//   ....[3]....
        /*007c*/ 	.word	0xffffffff


	//   ....[4]....
        /*0080*/ 	.word	0xffffffff


	//   ....[5]....
        /*0084*/ 	.word	0xffffffff


	//   ....[6]....
        /*0088*/ 	.word	0xffffffff


	//   ....[7]....
        /*008c*/ 	.word	0xffffffff


	//   ....[8]....
        /*0090*/ 	.word	0x05000004


	//   ....[9]....
        /*0094*/ 	.word	0x05000004


	//   ....[10]....
        /*0098*/ 	.word	0x05000004


	//----- nvinfo : EIATTR_COOP_GROUP_INSTR_OFFSETS
	.align		4
.L_14357:
        /*009c*/ 	.byte	0x04, 0x28
        /*009e*/ 	.short	(.L_14359 - .L_14358)


	//   ....[0]....
.L_14358:
        /*00a0*/ 	.word	0x00005e40


	//   ....[1]....
        /*00a4*/ 	.word	0x00005ea0


	//   ....[2]....
        /*00a8*/ 	.word	0x00005ee0


	//   ....[3]....
        /*00ac*/ 	.word	0x00005f00


	//   ....[4]....
        /*00b0*/ 	.word	0x00005f20


	//   ....[5]....
        /*00b4*/ 	.word	0x00006010


	//   ....[6]....
        /*00b8*/ 	.word	0x00006030


	//   ....[7]....
        /*00bc*/ 	.word	0x00006050


	//   ....[8]....
        /*00c0*/ 	.word	0x00006250


	//   ....[9]....
        /*00c4*/ 	.word	0x000062c0


	//   ....[10]....
        /*00c8*/ 	.word	0x00006330


	//----- nvinfo : EIATTR_VRC_CTA_INIT_COUNT
	.align		4
.L_14359:
        /*00cc*/ 	.byte	0x02, 0x4a
	.zero		1
	.zero		1


	//----- nvinfo : EIATTR_EXIT_INSTR_OFFSETS
	.align		4
        /*00d0*/ 	.byte	0x04, 0x1c
        /*00d2*/ 	.short	(.L_14361 - .L_14360)


	//   ....[0]....
.L_14360:
        /*00d4*/ 	.word	0x00000080


	//   ....[1]....
        /*00d8*/ 	.word	0x00006100


	//   ....[2]....
        /*00dc*/ 	.word	0x00006200


	//----- nvinfo : EIATTR_MAX_THREADS
	.align		4
.L_14361:
        /*00e0*/ 	.byte	0x04, 0x05
        /*00e2*/ 	.short	(.L_14363 - .L_14362)
.L_14362:
        /*00e4*/ 	.word	0x00000100
        /*00e8*/ 	.word	0x00000001
        /*00ec*/ 	.word	0x00000001


	//----- nvinfo : EIATTR_CRS_STACK_SIZE
	.align		4
.L_14363:
        /*00f0*/ 	.byte	0x04, 0x1e
        /*00f2*/ 	.short	(.L_14365 - .L_14364)
.L_14364:
        /*00f4*/ 	.word	0x00000000


	//----- nvinfo : EIATTR_CBANK_PARAM_SIZE
	.align		4
.L_14365:
        /*00f8*/ 	.byte	0x03, 0x19
        /*00fa*/ 	.short	0x0060


	//----- nvinfo : EIATTR_PARAM_CBANK
	.align		4
        /*00fc*/ 	.byte	0x04, 0x0a
        /*00fe*/ 	.short	(.L_14367 - .L_14366)
	.align		4
.L_14366:
        /*0100*/ 	.word	index@(.nv.constant0._ZN18transformer_engine6detail38cast_transpose_fused_kernel_notalignedILb0ELb0ELb1EfNS_16CTDBiasDActParamIff13__nv_fp8_e5m2fEELi2ELi8ENS_5EmptyEXadL_ZNS_5sreluIffEET_T0_RKS5_EEEEvT3_mmm)
        /*0104*/ 	.short	0x0380
        /*0106*/ 	.short	0x0060


	//----- nvinfo : EIATTR_SW_WAR
	.align		4
.L_14367:
        /*0108*/ 	.byte	0x04, 0x36
        /*010a*/ 	.short	(.L_14369 - .L_14368)
.L_14368:
        /*010c*/ 	.word	0x00000008
.L_14369:


//--------------------- .nv.info._ZN18transformer_engine6detail38cast_transpose_fused_kernel_notalignedILb0ELb0ELb1EfNS_16CTDBiasDActParamIff13__nv_bfloat16fEELi2ELi4ENS_5EmptyEXadL_ZNS_5sreluIffEET_T0_RKS5_EEEEvT3_mmm --------------------------
	.section	.nv.info._ZN18transformer_engine6detail38cast_transpose_fused_kernel_notalignedILb0ELb0ELb1EfNS_16CTDBiasDActParamIff13__nv_bfloat16fEELi2ELi4ENS_5EmptyEXadL_ZNS_5sreluIffEET_T0_RKS5_EEEEvT3_mmm,"",@"SHT_CUDA_INFO"
	.sectionflags	@""
	.align	4


	//----- nvinfo : EIATTR_CUDA_API_VERSION
	.align		4
        /*0000*/ 	.byte	0x04, 0x37
        /*0002*/ 	.short	(.L_14371 - .L_14370)
.L_14370:
        /*0004*/ 	.word	0x00000082


	//----- nvinfo : EIATTR_KPARAM_INFO
	.align		4
.L_14371:
        /*0008*/ 	.byte	0x04, 0x17
        /*000a*/ 	.short	(.L_14373 - .L_14372)
.L_14372:
        /*000c*/ 	.word	0x00000000
        /*0010*/ 	.short	0x0003
        /*0012*/ 	.short	0x0058
        /*0014*/ 	.byte	0x00, 0xf0, 0x21, 0x00


	//----- nvinfo : EIATTR_KPARAM_INFO
	.align		4
.L_14373:
        /*0018*/ 	.byte	0x04, 0x17
        /*001a*/ 	.short	(.L_14375 - .L_14374)
.L_14374:
        /*001c*/ 	.word	0x00000000
        /*0020*/ 	.short	0x0002
        /*0022*/ 	.short	0x0050
        /*0024*/ 	.byte	0x00, 0xf0, 0x21, 0x00


	//----- nvinfo : EIATTR_KPARAM_INFO
	.align		4
.L_14375:
        /*0028*/ 	.byte	0x04, 0x17
        /*002a*/ 	.short	(.L_14377 - .L_14376)
.L_14376:
        /*002c*/ 	.word	0x00000000
        /*0030*/ 	.short	0x0001
        /*0032*/ 	.short	0x0048
        /*0034*/ 	.byte	0x00, 0xf0, 0x21, 0x00


	//----- nvinfo : EIATTR_KPARAM_INFO
	.align		4
.L_14377:
        /*0038*/ 	.byte	0x04, 0x17
        /*003a*/ 	.short	(.L_14379 - .L_14378)
.L_14378:
        /*003c*/ 	.word	0x00000000
        /*0040*/ 	.short	0x0000
        /*0042*/ 	.short	0x0000
        /*0044*/ 	.byte	0x00, 0xf0, 0x21, 0x01


	//----- nvinfo : EIATTR_SPARSE_MMA_MASK
	.align		4
.L_14379:
        /*0048*/ 	.byte	0x03, 0x50
        /*004a*/ 	.short	0x0000


	//----- nvinfo : EIATTR_MAXREG_COUNT
	.align		4
        /*004c*/ 	.byte	0x03, 0x1b
        /*004e*/ 	.short	0x00ff


	//----- nvinfo : EIATTR_NUM_BARRIERS
	.align		4
        /*0050*/ 	.byte	0x02, 0x4c
        /*0052*/ 	.byte	0x01
	.zero		1


	//----- nvinfo : EIATTR_MERCURY_ISA_VERSION
	.align		4
        /*0054*/ 	.byte	0x03, 0x5f
        /*0056*/ 	.short	0x0101


	//----- nvinfo : EIATTR_INT_WARP_WIDE_INSTR_OFFSETS
	.align		4
        /*0058*/ 	.byte	0x04, 0x31
        /*005a*/ 	.short	(.L_14381 - .L_14380)


	//   ....[0]....
.L_14380:
        /*005c*/ 	.word	0x000006e0


	//   ....[1]....
        /*0060*/ 	.word	0x000008c0


	//   ....[2]....
        /*0064*/ 	.word	0x00001160


	//   ....[3]....
        /*0068*/ 	.word	0x000019c0


	//----- nvinfo : EIATTR_COOP_GROUP_MASK_REGIDS
	.align		4
.L_14381:
        /*006c*/ 	.byte	0x04, 0x29
        /*006e*/ 	.short	(.L_14383 - .L_14382)


	//   ....[0]....
.L_14382:
        /*0070*/ 	.word	0xffffffff


	//   ....[1]....
        /*0074*/ 	.word	0xffffffff


	//   ....[2]....
        /*0078*/ 	.word	0xffffffff


	//   ....[3]....
        /*007c*/ 	.word	0xffffffff


	//   ....[4]....
        /*0080*/ 	.word	0xffffffff


	//   ....[5]....
        /*0084*/ 	.word	0xffffffff


	//   ....[6]....
        /*0088*/ 	.word	0xffffffff


	//   ....[7]....
        /*008c*/ 	.word	0xffffffff


	//   ....[8]....
        /*0090*/ 	.word	0x05000006


	//   ....[9]....
        /*0094*/ 	.word	0x05000006


	//   ....[10]....
        /*0098*/ 	.word	0x05000006


	//----- nvinfo : EIATTR_COOP_GROUP_INSTR_OFFSETS
	.align		4
.L_14383:
        /*009c*/ 	.byte	0x04, 0x28
        /*009e*/ 	.short	(.L_14385 - .L_14384)


	//   ....[0]....
.L_14384:
        /*00a0*/ 	.word	0x000038e0


	//   ....[1]....
        /*00a4*/ 	.word	0x00003940


	//   ....[2]....
        /*00a8*/ 	.word	0x00003980


	//   ....[3]....
        /*00ac*/ 	.word	0x000039a0


	//   ....[4]....
        /*00b0*/ 	.word	0x000039c0


	//   ....[5]....
        /*00b4*/ 	.word	0x00003ab0


	//   ....[6]....
        /*00b8*/ 	.word	0x00003ad0


	//   ....[7]....
        /*00bc*/ 	.word	0x00003af0


	//   ....[8]....
        /*00c0*/ 	.word	0x00003cf0


	//   ....[9]....
        /*00c4*/ 	.word	0x00003d60


	//   ....[10]....
        /*00c8*/ 	.word	0x00003dd0


	//----- nvinfo : EIATTR_VRC_CTA_INIT_COUNT
	.align		4
.L_14385:
        /*00cc*/ 	.byte	0x02, 0x4a
	.zero		1
	.zero		1


	//----- nvinfo : EIATTR_EXIT_INSTR_OFFSETS
	.align		4
        /*00d0*/ 	.byte	0x04, 0x1c
        /*00d2*/ 	.short	(.L_14387 - .L_14386)


	//   ....[0]....
.L_14386:
        /*00d4*/ 	.word	0x00000080


	//   ....[1]....
        /*00d8*/ 	.word	0x00003ba0


	//   ....[2]....
        /*00dc*/ 	.word	0x00003ca0


	//----- nvinfo : EIATTR_MAX_THREADS
	.align		4
.L_14387:
        /*00e0*/ 	.byte	0x04, 0x05
        /*00e2*/ 	.short	(.L_14389 - .L_14388)
.L_14388:
        /*00e4*/ 	.word	0x00000100
        /*00e8*/ 	.word	0x00000001
        /*00ec*/ 	.word	0x00000001


	//----- nvinfo : EIATTR_CRS_STACK_SIZE
	.align		4
.L_14389:
        /*00f0*/ 	.byte	0x04, 0x1e
        /*00f2*/ 	.short	(.L_14391 - .L_14390)
.L_14390:
        /*00f4*/ 	.word	0x00000000


	//----- nvinfo : EIATTR_CBANK_PARAM_SIZE
	.align		4
.L_14391:
        /*00f8*/ 	.byte	0x03, 0x19
        /*00fa*/ 	.short	0x0060


	//----- nvinfo : EIATTR_PARAM_CBANK
	.align		4
        /*00fc*/ 	.byte	0x04, 0x0a
        /*00fe*/ 	.short	(.L_14393 - .L_14392)
	.align		4
.L_14392:
        /*0100*/ 	.word	index@(.nv.constant0._ZN18transformer_engine6detail38cast_transpose_fused_kernel_notalignedILb0ELb0ELb1EfNS_16CTDBiasDActParamIff13__nv_bfloat16fEELi2ELi4ENS_5EmptyEXadL_ZNS_5sreluIffEET_T0_RKS5_EEEEvT3_mmm)
        /*0104*/ 	.short	0x0380
        /*0106*/ 	.short	0x0060


	//----- nvinfo : EIATTR_SW_WAR
	.align		4
.L_14393:
        /*0108*/ 	.byte	0x04, 0x36
        /*010a*/ 	.short	(.L_14395 - .L_14394)
.L_14394:
        /*010c*/ 	.word	0x00000008
.L_14395:


//--------------------- .nv.info._ZN18transformer_engine6detail38cast_transpose_fused_kernel_notalignedILb0ELb0ELb1EfNS_16CTDBiasDActParamIff6__halffEELi2ELi4ENS_5EmptyEXadL_ZNS_5sreluIffEET_T0_RKS5_EEEEvT3_mmm --------------------------
	.section	.nv.info._ZN18transformer_engine6detail38cast_transpose_fused_kernel_notalignedILb0ELb0ELb1EfNS_16CTDBiasDActParamIff6__halffEELi2ELi4ENS_5EmptyEXadL_ZNS_5sreluIffEET_T0_RKS5_EEEEvT3_mmm,"",@"SHT_CUDA_INFO"
	.sectionflags	@""
	.align	4


	//----- nvinfo : EIATTR_CUDA_API_VERSION
	.align		4
        /*0000*/ 	.byte	0x04, 0x37
        /*0002*/ 	.short	(.L_14397 - .L_14396)
.L_14396:
        /*0004*/ 	.word	0x00000082


	//----- nvinfo : EIATTR_KPARAM_INFO
	.align		4
.L_14397:
        /*0008*/ 	.byte	0x04, 0x17
        /*000a*/ 	.short	(.L_14399 - .L_14398)
.L_14398:
        /*000c*/ 	.word	0x00000000
        /*0010*/ 	.short	0x0003
        /*0012*/ 	.short	0x0058
        /*0014*/ 	.byte	0x00, 0xf0, 0x21, 0x00


	//----- nvinfo : EIATTR_KPARAM_INFO
	.align		4
.L_14399:
        /*0018*/ 	.byte	0x04, 0x17
        /*001a*/ 	.short	(.L_14401 - .L_14400)
.L_14400:
        /*001c*/ 	.word	0x00000000
        /*0020*/ 	.short	0x0002
        /*0022*/ 	.short	0x0050
        /*0024*/ 	.byte	0x00, 0xf0, 0x21, 0x00


	//----- nvinfo : EIATTR_KPARAM_INFO
	.align		4
.L_14401:
        /*0028*/ 	.byte	0x04, 0x17
        /*002a*/ 	.short	(.L_14403 - .L_14402)
.L_14402:
        /*002c*/ 	.word	0x00000000
        /*0030*/ 	.short	0x0001
        /*0032*/ 	.short	0x0048
        /*0034*/ 	.byte	0x00, 0xf0, 0x21, 0x00


	//----- nvinfo : EIATTR_KPARAM_INFO
	.align		4
.L_14403:
        /*0038*/ 	.byte	0x04, 0x17
        /*003a*/ 	.short	(.L_14405 - .L_14404)
.L_14404:
        /*003c*/ 	.word	0x00000000
        /*0040*/ 	.short	0x0000
        /*0042*/ 	.short	0x0000
        /*0044*/ 	.byte	0x00, 0xf0, 0x21, 0x01


	//----- nvinfo : EIATTR_SPARSE_MMA_MASK
	.align		4
.L_14405:
        /*0048*/ 	.byte	0x03, 0x50
        /*004a*/ 	.short	0x0000


	//----- nvinfo : EIATTR_MAXREG_COUNT
	.align		4
        /*004c*/ 	.byte	0x03, 0x1b
        /*004e*/ 	.short	0x00ff


	//----- nvinfo : EIATTR_NUM_BARRIERS
	.align		4
        /*0050*/ 	.byte	0x02, 0x4c
        /*0052*/ 	.byte	0x01
	.zero		1


	//----- nvinfo : EIATTR_MERCURY_ISA_VERSION
	.align		4
        /*0054*/ 	.byte	0x03, 0x5f
        /*0056*/ 	.short	0x0101


	//----- nvinfo : EIATTR_INT_WARP_WIDE_INSTR_OFFSETS
	.align		4
        /*0058*/ 	.byte	0x04, 0x31
        /*005a*/ 	.short	(.L_14407 - .L_14406)


	//   ....[0]....
.L_14406:
        /*005c*/ 	.word	0x000006e0


	//   ....[1]....
        /*0060*/ 	.word	0x000008c0


	//   ....[2]....
        /*0064*/ 	.word	0x00001160


	//   ....[3]....
        /*0068*/ 	.word	0x000019c0


	//----- nvinfo : EIATTR_COOP_GROUP_MASK_REGIDS
	.align		4
.L_14407:
        /*006c*/ 	.byte	0x04, 0x29
        /*006e*/ 	.short	(.L_14409 - .L_14408)


	//   ....[0]....
.L_14408:
        /*0070*/ 	.word	0xffffffff


	//   ....[1]....
        /*0074*/ 	.word	0xffffffff


	//   ....[2]....
        /*0078*/ 	.word	0xffffffff


	//   ....[3]....
        /*007c*/ 	.word	0xffffffff


	//   ....[4]....
        /*0080*/ 	.word	0xffffffff


	//   ....[5]....
        /*0084*/ 	.word	0xffffffff


	//   ....[6]....
        /*0088*/ 	.word	0xffffffff


	//   ....[7]....
        /*008c*/ 	.word	0xffffffff


	//   ....[8]....
        /*0090*/ 	.word	0x05000006


	//   ....[9]....
        /*0094*/ 	.word	0x05000006


	//   ....[10]....
        /*0098*/ 	.word	0x05000006


	//----- nvinfo : EIATTR_COOP_GROUP_INSTR_OFFSETS
	.align		4
.L_14409:
        /*009c*/ 	.byte	0x04, 0x28
        /*009e*/ 	.short	(.L_14411 - .L_14410)


	//   ....[0]....
.L_14410:
        /*00a0*/ 	.word	0x000038e0


	//   ....[1]....
        /*00a4*/ 	.word	0x00003940


	//   ....[2]....
        /*00a8*/ 	.word	0x00003980


	//   ....[3]....
        /*00ac*/ 	.word	0x000039a0


	//   ....[4]....
        /*00b0*/ 	.word	0x000039c0


	//   ....[5]....
        /*00b4*/ 	.word	0x00003ab0


	//   ....[6]....
        /*00b8*/ 	.word	0x00003ad0


	//   ....[7]....
        /*00bc*/ 	.word	0x00003af0


	//   ....[8]....
        /*00c0*/ 	.word	0x00003cf0


	//   ....[9]....
        /*00c4*/ 	.word	0x00003d60


	//   ....[10]....
        /*00c8*/ 	.word	0x00003dd0


	//----- nvinfo : EIATTR_VRC_CTA_INIT_COUNT
	.align		4
.L_14411:
        /*00cc*/ 	.byte	0x02, 0x4a
	.zero		1
	.zero		1


	//----- nvinfo : EIATTR_EXIT_INSTR_OFFSETS
	.align		4
        /*00d0*/ 	.byte	0x04, 0x1c
        /*00d2*/ 	.short	(.L_14413 - .L_14412)


	//   ....[0]....
.L_14412:
        /*00d4*/ 	.word	0x00000080


	//   ....[1]....
        /*00d8*/ 	.word	0x00003ba0


	//   ....[2]....
        /*00dc*/ 	.word	0x00003ca0


	//----- nvinfo : EIATTR_MAX_THREADS
	.align		4
.L_14413:
        /*00e0*/ 	.byte	0x04, 0x05
        /*00e2*/ 	.short	(.L_14415 - .L_14414)
.L_14414:
        /*00e4*/ 	.word	0x00000100
        /*00e8*/ 	.word	0x00000001
        /*00ec*/ 	.word	0x00000001


	//----- nvinfo : EIATTR_CRS_STACK_SIZE
	.align		4
.L_14415:
        /*00f0*/ 	.byte	0x04, 0x1e
        /*00f2*/ 	.short	(.L_14417 - .L_14416)
.L_14416:
        /*00f4*/ 	.word	0x00000000


	//----- nvinfo : EIATTR_CBANK_PARAM_SIZE
	.align		4
.L_14417:
        /*00f8*/ 	.byte	0x03, 0x19
        /*00fa*/ 	.short	0x0060


	//----- nvinfo : EIATTR_PARAM_CBANK
	.align		4
        /*00fc*/ 	.byte	0x04, 0x0a
        /*00fe*/ 	.short	(.L_14419 - .L_14418)
	.align		4
.L_14418:
        /*0100*/ 	.word	index@(.nv.constant0._ZN18transformer_engine6detail38cast_transpose_fused_kernel_notalignedILb0ELb0ELb1EfNS_16CTDBiasDActParamIff6__halffEELi2ELi4ENS_5EmptyEXadL_ZNS_5sreluIffEET_T0_RKS5_EEEEvT3_mmm)
        /*0104*/ 	.short	0x0380
        /*0106*/ 	.short	0x0060


	//----- nvinfo : EIATTR_SW_WAR
	.align		4
.L_14419:
        /*0108*/ 	.byte	0x04, 0x36
        /*010a*/ 	.short	(.L_14421 - .L_14420)
.L_14420:
        /*010c*/ 	.word	0x00000008
.L_14421:


//--------------------- .nv.info._ZN18transformer_engine6detail38cast_transpose_fused_kernel_notalignedILb0ELb0ELb1EfNS_16CTDBiasDActParamIffffEELi2ELi2ENS_5EmptyEXadL_ZNS_5sreluIffEET_T0_RKS4_EEEEvT3_mmm --------------------------
	.section	.nv.info._ZN18transformer_engine6detail38cast_transpose_fused_kernel_notalignedILb0ELb0ELb1EfNS_16CTDBiasDActParamIffffEELi2ELi2ENS_5EmptyEXadL_ZNS_5sreluIffEET_T0_RKS4_EEEEvT3_mmm,"",@"SHT_CUDA_INFO"
	.sectionflags	@""
	.align	4


	//----- nvinfo : EIATTR_CUDA_API_VERSION
	.align		4
        /*0000*/ 	.byte	0x04, 0x37
        /*0002*/ 	.short	(.L_14423 - .L_14422)
.L_14422:
        /*0004*/ 	.word	0x00000082


	//----- nvinfo : EIATTR_KPARAM_INFO
	.align		4
.L_14423:
        /*0008*/ 	.byte	0x04, 0x17
        /*000a*/ 	.short	(.L_14425 - .L_14424)
.L_14424:
        /*000c*/ 	.word	0x00000000
        /*0010*/ 	.short	0x0003
        /*0012*/ 	.short	0x0058
        /*0014*/ 	.byte	0x00, 0xf0, 0x21, 0x00


	//----- nvinfo : EIATTR_KPARAM_INFO
	.align		4
.L_14425:
        /*0018*/ 	.byte	0x04, 0x17
        /*001a*/ 	.short	(.L_14427 - .L_14426)
.L_14426:
        /*001c*/ 	.word	0x00000000
        /*0020*/ 	.short	0x0002
        /*0022*/ 	.short	0x0050
        /*0024*/ 	.byte	0x00, 0xf0, 0x21, 0x00


	//----- nvinfo : EIATTR_KPARAM_INFO
	.align		4
.L_14427:
        /*0028*/ 	.byte	0x04, 0x17
        /*002a*/ 	.short	(.L_14429 - .L_14428)
.L_14428:
        /*002c*/ 	.word	0x00000000
        /*0030*/ 	.short	0x0001
        /*0032*/ 	.short	0x0048
        /*0034*/ 	.byte	0x00, 0xf0, 0x21, 0x00


	//----- nvinfo : EIATTR_KPARAM_INFO
	.align		4
.L_14429:
        /*0038*/ 	.byte	0x04, 0x17
        /*003a*/ 	.short	(.L_14431 - .L_14430)
.L_14430:
        /*003c*/ 	.word	0x00000000
        /*0040*/ 	.short	0x0000
        /*0042*/ 	.short	0x0000
        /*0044*/ 	.byte	0x00, 0xf0, 0x21, 0x01


	//----- nvinfo : EIATTR_SPARSE_MMA_MASK
	.align		4
.L_14431:
        /*0048*/ 	.byte	0x03, 0x50
        /*004a*/ 	.short	0x0000


	//----- nvinfo : EIATTR_MAXREG_COUNT
	.align		4
        /*004c*/ 	.byte	0x03, 0x1b
        /*004e*/ 	.short	0x00ff


	//----- nvinfo : EIATTR_NUM_BARRIERS
	.align		4
        /*0050*/ 	.byte	0x02, 0x4c
        /*0052*/ 	.byte	0x01
	.zero		1


	//----- nvinfo : EIATTR_MERCURY_ISA_VERSION
	.align		4
        /*0054*/ 	.byte	0x03, 0x5f
        /*0056*/ 	.short	0x0101


	//----- nvinfo : EIATTR_INT_WARP_WIDE_INSTR_OFFSETS
	.align		4
        /*0058*/ 	.byte	0x04, 0x31
        /*005a*/ 	.short	(.L_14433 - .L_14432)


	//   ....[0]....
.L_14432:
        /*005c*/ 	.word	0x000007e0


	//   ....[1]....
        /*0060*/ 	.word	0x000009e0


	//   ....[2]....
        /*0064*/ 	.word	0x00000ea0


	//----- nvinfo : EIATTR_COOP_GROUP_MASK_REGIDS
	.align		4
.L_14433:
        /*0068*/ 	.byte	0x04, 0x29
        /*006a*/ 	.short	(.L_14435 - .L_14434)


	//   ....[0]....
.L_14434:
        /*006c*/ 	.word	0xffffffff


	//   ....[1]....
        /*0070*/ 	.word	0xffffffff


	//   ....[2]....
        /*0074*/ 	.word	0xffffffff


	//   ....[3]....
        /*0078*/ 	.word	0xffffffff


	//   ....[4]....
        /*007c*/ 	.word	0xffffffff


	//   ....[5]....
        /*0080*/ 	.word	0xffffffff


	//   ....[6]....
        /*0084*/ 	.word	0xffffffff


	//   ....[7]....
        /*0088*/ 	.word	0xffffffff


	//   ....[8]....
        /*008c*/ 	.word	0x05000004


	//   ....[9]....
        /*0090*/ 	.word	0x05000004


	//   ....[10]....
        /*0094*/ 	.word	0x05000004


	//----- nvinfo : EIATTR_COOP_GROUP_INSTR_OFFSETS
	.align		4
.L_14435:
        /*0098*/ 	.byte	0x04, 0x28
        /*009a*/ 	.short	(.L_14437 - .L_14436)


	//   ....[0]....
.L_14436:
        /*009c*/ 	.word	0x00002610


	//   ....[1]....
        /*00a0*/ 	.word	0x00002670


	//   ....[2]....
        /*00a4*/ 	.word	0x000026b0


	//   ....[3]....
        /*00a8*/ 	.word	0x000026d0


	//   ....[4]....
        /*00ac*/ 	.word	0x000026f0


	//   ....[5]....
        /*00b0*/ 	.word	0x000027e0


	//   ....[6]....
        /*00b4*/ 	.word	0x00002800


	//   ....[7]....
        /*00b8*/ 	.word	0x00002820


	//   ....[8]....
        /*00bc*/ 	.word	0x00002a20


	//   ....[9]....
        /*00c0*/ 	.word	0x00002a90


	//   ....[10]....
        /*00c4*/ 	.word	0x00002b00


	//----- nvinfo : EIATTR_VRC_CTA_INIT_COUNT
	.align		4
.L_14437:
        /*00c8*/ 	.byte	0x02, 0x4a
	.zero		1
	.zero		1


	//----- nvinfo : EIATTR_EXIT_INSTR_OFFSETS
	.align		4
        /*00cc*/ 	.byte	0x04, 0x1c
        /*00ce*/ 	.short	(.L_14439 - .L_14438)


	//   ....[0]....
.L_14438:
        /*00d0*/ 	.word	0x00000080


	//   ....[1]....
        /*00d4*/ 	.word	0x000028d0


	//   ....[2]....
        /*00d8*/ 	.word	0x000029d0


	//----- nvinfo : EIATTR_MAX_THREADS
	.align		4
.L_14439:
        /*00dc*/ 	.byte	0x04, 0x05
        /*00de*/ 	.short	(.L_14441 - .L_14440)
.L_14440:
        /*00e0*/ 	.word	0x00000100
        /*00e4*/ 	.word	0x00000001
        /*00e8*/ 	.word	0x00000001


	//----- nvinfo : EIATTR_CRS_STACK_SIZE
	.align		4
.L_14441:
        /*00ec*/ 	.byte	0x04, 0x1e
        /*00ee*/ 	.short	(.L_14443 - .L_14442)
.L_14442:
        /*00f0*/ 	.word	0x00000000


	//----- nvinfo : EIATTR_CBANK_PARAM_SIZE
	.align		4
.L_14443:
        /*00f4*/ 	.byte	0x03, 0x19
        /*00f6*/ 	.short	0x0060


	//----- nvinfo : EIATTR_PARAM_CBANK
	.align		4
        /*00f8*/ 	.byte	0x04, 0x0a
        /*00fa*/ 	.short	(.L_14445 - .L_14444)
	.align		4
.L_14444:
        /*00fc*/ 	.word	index@(.nv.constant0._ZN18transformer_engine6detail38cast_transpose_fused_kernel_notalignedILb0ELb0ELb1EfNS_16CTDBiasDActParamIffffEELi2ELi2ENS_5EmptyEXadL_ZNS_5sreluIffEET_T0_RKS4_EEEEvT3_mmm)
        /*0100*/ 	.short	0x0380
        /*0102*/ 	.short	0x0060


	//----- nvinfo : EIATTR_SW_WAR
	.align		4
.L_14445:
        /*0104*/ 	.byte	0x04, 0x36
        /*0106*/ 	.short	(.L_14447 - .L_14446)
.L_14446:
        /*0108*/ 	.word	0x00000008
.L_14447:


//--------------------- .nv.info._ZN18transformer_engine6detail38cast_transpose_fused_kernel_notalignedILb0ELb1ELb0EfNS_16CTDBiasDActParamI13__nv_bfloat16S3_13__nv_fp8_e4m3fEELi2ELi4ENS_5EmptyEXadL_ZNS_5dreluIffEET_T0_RKS6_EEEEvT3_mmm --------------------------
	.section	.nv.info._ZN18transformer_engine6detail38cast_transpose_fused_kernel_notalignedILb0ELb1ELb0EfNS_16CTDBiasDActParamI13__nv_bfloat16S3_13__nv_fp8_e4m3fEELi2ELi4ENS_5EmptyEXadL_ZNS_5dreluIffEET_T0_RKS6_EEEEvT3_mmm,"",@"SHT_CUDA_INFO"
	.sectionflags	@""
	.align	4


	//----- nvinfo : EIATTR_CUDA_API_VERSION
	.align		4
        /*0000*/ 	.byte	0x04, 0x37
        /*0002*/ 	.short	(.L_14449 - .L_14448)
.L_14448:
        /*0004*/ 	.word	0x00000082


	//----- nvinfo : EIATTR_KPARAM_INFO
	.align		4
.L_14449:
        /*0008*/ 	.byte	0x04, 0x17
        /*000a*/ 	.short	(.L_14451 - .L_14450)
.L_14450:
        /*000c*/ 	.word	0x00000000
        /*0010*/ 	.short	0x0003
        /*0012*/ 	.short	0x0058
        /*0014*/ 	.byte	0x00, 0xf0, 0x21, 0x00


	//----- nvinfo : EIATTR_KPARAM_INFO
	.align		4
.L_14451:
        /*0018*/ 	.byte	0x04, 0x17
        /*001a*/ 	.short	(.L_14453 - .L_14452)
.L_14452:
        /*001c*/ 	.word	0x00000000
        /*0020*/ 	.short	0x0002
        /*0022*/ 	.short	0x0050
        /*0024*/ 	.byte	0x00, 0xf0, 0x21, 0x00


	//----- nvinfo : EIATTR_KPARAM_INFO
	.align		4
.L_14453:
        /*0028*/ 	.byte	0x04, 0x17
        /*002a*/ 	.short	(.L_14455 - .L_14454)
.L_14454:
        /*002c*/ 	.word	0x00000000
        /*0030*/ 	.short	0x0001
        /*0032*/ 	.short	0x0048
        /*0034*/ 	.byte	0x00, 0xf0, 0x21, 0x00


	//----- nvinfo : EIATTR_KPARAM_INFO
	.align		4
.L_14455:
        /*0038*/ 	.byte	0x04, 0x17
        /*003a*/ 	.short	(.L_14457 - .L_14456)
.L_14456:
        /*003c*/ 	.word	0x00000000
        /*0040*/ 	.short	0x0000
        /*0042*/ 	.short	0x0000
        /*0044*/ 	.byte	0x00, 0xf0, 0x21, 0x01


	//----- nvinfo : EIATTR_SPARSE_MMA_MASK
	.align		4
.L_14457:
        /*0048*/ 	.byte	0x03, 0x50
        /*004a*/ 	.short	0x0000


	//----- nvinfo : EIATTR_MAXREG_COUNT
	.align		4
        /*004c*/ 	.byte	0x03, 0x1b
        /*004e*/ 	.short	0x00ff


	//----- nvinfo : EIATTR_NUM_BARRIERS
	.align		4
        /*0050*/ 	.byte	0x02, 0x4c
        /*0052*/ 	.byte	0x01
	.zero		1


	//----- nvinfo : EIATTR_MERCURY_ISA_VERSION
	.align		4
        /*0054*/ 	.byte	0x03, 0x5f
        /*0056*/ 	.short	0x0101


	//----- nvinfo : EIATTR_INT_WARP_WIDE_INSTR_OFFSETS
	.align		4
        /*0058*/ 	.byte	0x04, 0x31
        /*005a*/ 	.short	(.L_14459 - .L_14458)


	//   ....[0]....
.L_14458:
        /*005c*/ 	.word	0x00000860


	//   ....[1]....
        /*0060*/ 	.word	0x00000a90


	//   ....[2]....
        /*0064*/ 	.word	0x00001870


	//   ....[3]....
        /*0068*/ 	.word	0x00001ff0


	//----- nvinfo : EIATTR_COOP_GROUP_MASK_REGIDS
	.align		4
.L_14459:
        /*006c*/ 	.byte	0x04, 0x29
        /*006e*/ 	.short	(.L_14461 - .L_14460)


	//   ....[0]....
.L_14460:
        /*0070*/ 	.word	0xffffffff


	//   ....[1]....
        /*0074*/ 	.word	0xffffffff


	//   ....[2]....
        /*0078*/ 	.word	0xffffffff


	//   ....[3]....
        /*007c*/ 	.word	0xffffffff


	//   ....[4]....
        /*0080*/ 	.word	0xffffffff


	//   ....[5]....
        /*0084*/ 	.word	0xffffffff


	//   ....[6]....
        /*0088*/ 	.word	0xffffffff


	//   ....[7]....
        /*008c*/ 	.word	0xffffffff


	//   ....[8]....
        /*0090*/ 	.word	0x05000004


	//   ....[9]....
        /*0094*/ 	.word	0x05000004


	//   ....[10]....
        /*0098*/ 	.word	0x05000004


	//----- nvinfo : EIATTR_COOP_GROUP_INSTR_OFFSETS
	.align		4
.L_14461:
        /*009c*/ 	.byte	0x04, 0x28
        /*009e*/ 	.short	(.L_14463 - .L_14462)


	//   ....[0]....
.L_14462:
        /*00a0*/ 	.word	0x000043d0


	//   ....[1]....
        /*00a4*/ 	.word	0x00004430


	//   ....[2]....
        /*00a8*/ 	.word	0x00004470


	//   ....[3]....
        /*00ac*/ 	.word	0x00004490


	//   ....[4]....
        /*00b0*/ 	.word	0x000044b0


	//   ....[5]....
        /*00b4*/ 	.word	0x000045a0


	//   ....[6]....
        /*00b8*/ 	.word	0x000045c0


	//   ....[7]....
        /*00bc*/ 	.word	0x000045e0


	//   ....[8]....
        /*00c0*/ 	.word	0x000047f0


	//   ....[9]....
        /*00c4*/ 	.word	0x00004860


	//   ....[10]....
        /*00c8*/ 	.word	0x000048d0


	//----- nvinfo : EIATTR_VRC_CTA_INIT_COUNT
	.align		4
.L_14463:
        /*00cc*/ 	.byte	0x02, 0x4a
	.zero		1
	.zero		1


	//----- nvinfo : EIATTR_EXIT_INSTR_OFFSETS
	.align		4
        /*00d0*/ 	.byte	0x04, 0x1c
        /*00d2*/ 	.short	(.L_14465 - .L_14464)


	//   ....[0]....
.L_14464:
        /*00d4*/ 	.word	0x00000080


	//   ....[1]....
        /*00d8*/ 	.word	0x000046a0


	//   ....[2]....
        /*00dc*/ 	.word	0x000047a0


	//----- nvinfo : EIATTR_MAX_THREADS
	.align		4
.L_14465:
        /*00e0*/ 	.byte	0x04, 0x05
        /*00e2*/ 	.short	(.L_14467 - .L_14466)
.L_14466:
        /*00e4*/ 	.word	0x00000100
        /*00e8*/ 	.word	0x00000001
        /*00ec*/ 	.word	0x00000001


	//----- nvinfo : EIATTR_CRS_STACK_SIZE
	.align		4
.L_14467:
        /*00f0*/ 	.byte	0x04, 0x1e
        /*00f2*/ 	.short	(.L_14469 - .L_14468)
.L_14468:
        /*00f4*/ 	.word	0x00000000


	//----- nvinfo : EIATTR_CBANK_PARAM_SIZE
	.align		4
.L_14469:
        /*00f8*/ 	.byte	0x03, 0x19
        /*00fa*/ 	.short	0x0060


	//----- nvinfo : EIATTR_PARAM_CBANK
	.align		4
        /*00fc*/ 	.byte	0x04, 0x0a
        /*00fe*/ 	.short	(.L_14471 - .L_14470)
	.align		4
.L_14470:
        /*0100*/ 	.word	index@(.nv.constant0._ZN18transformer_engine6detail38cast_transpose_fused_kernel_notalignedILb0ELb1ELb0EfNS_16CTDBiasDActParamI13__nv_bfloat16S3_13__nv_fp8_e4m3fEELi2ELi4ENS_5EmptyEXadL_ZNS_5dreluIffEET_T0_RKS6_EEEEvT3_mmm)
        /*0104*/ 	.short	0x0380
        /*0106*/ 	.short	0x0060


	//----- nvinfo : EIATTR_SW_WAR
	.align		4
.L_14471:
        /*0108*/ 	.byte	0x04, 0x36
        /*010a*/ 	.short	(.L_14473 - .L_14472)
.L_14472:
        /*010c*/ 	.word	0x00000008
.L_14473:


//--------------------- .nv.info._ZN18transformer_engine6detail38cast_transpose_fused_kernel_notalignedILb0ELb1ELb0EfNS_16CTDBiasDActParamI13__nv_bfloat16S3_13__nv_fp8_e5m2fEELi2ELi4ENS_5EmptyEXadL_ZNS_5dreluIffEET_T0_RKS6_EEEEvT3_mmm --------------------------
	.section	.nv.info._ZN18transformer_engine6detail38cast_transpose_fused_kernel_notalignedILb0ELb1ELb0EfNS_16CTDBiasDActParamI13__nv_bfloat16S3_13__nv_fp8_e5m2fEELi2ELi4ENS_5EmptyEXadL_ZNS_5dreluIffEET_T0_RKS6_EEEEvT3_mmm,"",@"SHT_CUDA_INFO"
	.sectionflags	@""
	.align	4


	//----- nvinfo : EIATTR_CUDA_API_VERSION
	.align		4
        /*0000*/ 	.byte	0x04, 0x37
        /*0002*/ 	.short	(.L_14475 - .L_14474)
.L_14474:
        /*0004*/ 	.word	0x00000082


	//----- nvinfo : EIATTR_KPARAM_INFO
	.align		4
.L_14475:
        /*0008*/ 	.byte	0x04, 0x17
        /*000a*/ 	.short	(.L_14477 - .L_14476)
.L_14476:
        /*000c*/ 	.word	0x00000000
        /*0010*/ 	.short	0x0003
        /*0012*/ 	.short	0x0058
        /*0014*/ 	.byte	0x00, 0xf0, 0x21, 0x00


	//----- nvinfo : EIATTR_KPARAM_INFO
	.align		4
.L_14477:
        /*0018*/ 	.byte	0x04, 0x17
        /*001a*/ 	.short	(.L_14479 - .L_14478)
.L_14478:
        /*001c*/ 	.word	0x00000000
        /*0020*/ 	.short	0x0002
        /*0022*/ 	.short	0x0050
        /*0024*/ 	.byte	0x00, 0xf0, 0x21, 0x00


	//----- nvinfo : EIATTR_KPARAM_INFO
	.align		4
.L_14479:
        /*0028*/ 	.byte	0x04, 0x17
        /*002a*/ 	.short	(.L_14481 - .L_14480)
.L_14480:
        /*002c*/ 	.word	0x00000000
        /*0030*/ 	.short	0x0001
        /*0032*/ 	.short	0x0048
        /*0034*/ 	.byte	0x00, 0xf0, 0x21, 0x00


	//----- nvinfo : EIATTR_KPARAM_INFO
	.align		4
.L_14481:
        /*0038*/ 	.byte	0x04, 0x17
        /*003a*/ 	.short	(.L_14483 - .L_14482)
.L_14482:
        /*003c*/ 	.word	0x00000000
        /*0040*/ 	.short	0x0000
        /*0042*/ 	.short	0x0000
        /*0044*/ 	.byte	0x00, 0xf0, 0x21, 0x01


	//----- nvinfo : EIATTR_SPARSE_MMA_MASK
	.align		4
.L_14483:
        /*0048*/ 	.byte	0x03, 0x50
        /*004a*/ 	.short	0x0000


	//----- nvinfo : EIATTR_MAXREG_COUNT
	.align		4
        /*004c*/ 	.byte	0x03, 0x1b
        /*004e*/ 	.short	0x00ff


	//----- nvinfo : EIATTR_NUM_BARRIERS
	.align		4
        /*0050*/ 	.byte	0x02, 0x4c
        /*0052*/ 	.byte	0x01
	.zero		1


	//----- nvinfo : EIATTR_MERCURY_ISA_VERSION
	.align		4
        /*0054*/ 	.byte	0x03, 0x5f
        /*0056*/ 	.short	0x0101


	//----- nvinfo : EIATTR_INT_WARP_WIDE_INSTR_OFFSETS
	.align		4
        /*0058*/ 	.byte	0x04, 0x31
        /*005a*/ 	.short	(.L_14485 - .L_14484)


	//   ....[0]....
.L_14484:
        /*005c*/ 	.word	0x00000860


	//   ....[1]....
        /*0060*/ 	.word	0x00000a90


	//   ....[2]....
        /*0064*/ 	.word	0x00001870


	//   ....[3]....
        /*0068*/ 	.word	0x00001ff0


	//----- nvinfo : EIATTR_COOP_GROUP_MASK_REGIDS
	.align		4
.L_14485:
        /*006c*/ 	.byte	0x04, 0x29
        /*006e*/ 	.short	(.L_14487 - .L_14486)


	//   ....[0]....
.L_14486:
        /*0070*/ 	.word	0xffffffff


	//   ....[1]....
        /*0074*/ 	.word	0xffffffff


	//   ....[2]....
        /*0078*/ 	.word	0xffffffff


	//   ....[3]....
        /*007c*/ 	.word	0xffffffff


	//   ....[4]....
        /*0080*/ 	.word	0xffffffff


	//   ....[5]....
        /*0084*/ 	.word	0xffffffff


	//   ....[6]....
        /*0088*/ 	.word	0xffffffff


	//   ....[7]....
        /*008c*/ 	.word	0xffffffff


	//   ....[8]....
        /*0090*/ 	.word	0x05000004


	//   ....[9]....
        /*0094*/ 	.word	0x05000004


	//   ....[10]....
        /*0098*/ 	.word	0x05000004


	//----- nvinfo : EIATTR_COOP_GROUP_INSTR_OFFSETS
	.align		4
.L_14487:
        /*009c*/ 	.byte	0x04, 0x28
        /*009e*/ 	.short	(.L_14489 - .L_14488)


	//   ....[0]....
.L_14488:
        /*00a0*/ 	.word	0x000043d0


	//   ....[1]....
        /*00a4*/ 	.word	0x00004430


	//   ....[2]....
        /*00a8*/ 	.word	0x00004470


	//   ....[3]....
        /*00ac*/ 	.word	0x00004490


	//   ....[4]....
        /*00b0*/ 	.word	0x000044b0


	//   ....[5]....
        /*00b4*/ 	.word	0x000045a0


	//   ....[6]....
        /*00b8*/ 	.word	0x000045c0


	//   ....[7]....
        /*00bc*/ 	.word	0x000045e0


	//   ....[8]....
        /*00c0*/ 	.word	0x000047f0


	//   ....[9]....
        /*00c4*/ 	.word	0x00004860


	//   ....[10]....
        /*00c8*/ 	.word	0x000048d0


	//----- nvinfo : EIATTR_VRC_CTA_INIT_COUNT
	.align		4
.L_14489:
        /*00cc*/ 	.byte	0x02, 0x4a
	.zero		1
	.zero		1


	//----- nvinfo : EIATTR_EXIT_INSTR_OFFSETS
	.align		4
        /*00d0*/ 	.byte	0x04, 0x1c
        /*00d2*/ 	.short	(.L_14491 - .L_14490)


	//   ....[0]....
.L_14490:
        /*00d4*/ 	.word	0x00000080


	//   ....[1]....
        /*00d8*/ 	.word	0x000046a0


	//   ....[2]....
        /*00dc*/ 	.word	0x000047a0


	//----- nvinfo : EIATTR_MAX_THREADS
	.align		4
.L_14491:
        /*00e0*/ 	.byte	0x04, 0x05
        /*00e2*/ 	.short	(.L_14493 - .L_14492)
.L_14492:
        /*00e4*/ 	.word	0x00000100
        /*00e8*/ 	.word	0x00000001
        /*00ec*/ 	.word	0x00000001


	//----- nvinfo : EIATTR_CRS_STACK_SIZE
	.align		4
.L_14493:
        /*00f0*/ 	.byte	0x04, 0x1e
        /*00f2*/ 	.short	(.L_14495 - .L_14494)
.L_14494:
        /*00f4*/ 	.word	0x00000000


	//----- nvinfo : EIATTR_CBANK_PARAM_SIZE
	.align		4
.L_14495:
        /*00f8*/ 	.byte	0x03, 0x19
        /*00fa*/ 	.short	0x0060


	//----- nvinfo : EIATTR_PARAM_CBANK
	.align		4
        /*00fc*/ 	.byte	0x04, 0x0a
        /*00fe*/ 	.short	(.L_14497 - .L_14496)
	.align		4
.L_14496:
        /*0100*/ 	.word	index@(.nv.constant0._ZN18transformer_engine6detail38cast_transpose_fused_kernel_notalignedILb0ELb1ELb0EfNS_16CTDBiasDActParamI13__nv_bfloat16S3_13__nv_fp8_e5m2fEELi2ELi4ENS_5EmptyEXadL_ZNS_5dreluIffEET_T0_RKS6_EEEEvT3_mmm)
        /*0104*/ 	.short	0x0380
        /*0106*/ 	.short	0x0060


	//----- nvinfo : EIATTR_SW_WAR
	.align		4
.L_14497:
        /*0108*/ 	.byte	0x04, 0x36
        /*010a*/ 	.short	(.L_14499 - .L_14498)
.L_14498:
        /*010c*/ 	.word	0x00000008
.L_14499:


//--------------------- .nv.info._ZN18transformer_engine6detail38cast_transpose_fused_kernel_notalignedILb0ELb1ELb0EfNS_16CTDBiasDActParamI13__nv_bfloat16S3_S3_fEELi2ELi2ENS_5EmptyEXadL_ZNS_5dreluIffEET_T0_RKS5_EEEEvT3_mmm --------------------------
	.section	.nv.info._ZN18transformer_engine6detail38cast_transpose_fused_kernel_notalignedILb0ELb1ELb0EfNS_16CTDBiasDActParamI13__nv_bfloat16S3_S3_fEELi2ELi2ENS_5EmptyEXadL_ZNS_5dreluIffEET_T0_RKS5_EEEEvT3_mmm,"",@"SHT_CUDA_INFO"
	.sectionflags	@""
	.align	4


	//----- nvinfo : EIATTR_CUDA_API_VERSION
	.align		4
        /*0000*/ 	.byte	0x04, 0x37
        /*0002*/ 	.short	(.L_14501 - .L_14500)
.L_14500:
        /*0004*/ 	.word	0x00000082


	//----- nvinfo : EIATTR_KPARAM_INFO
	.align		4
.L_14501:
        /*0008*/ 	.byte	0x04, 0x17
        /*000a*/ 	.short	(.L_14503 - .L_14502)
.L_14502:
        /*000c*/ 	.word	0x00000000
        /*0010*/ 	.short	0x0003
        /*0012*/ 	.short	0x0058
        /*0014*/ 	.byte	0x00, 0xf0, 0x21, 0x00


	//----- nvinfo : EIATTR_KPARAM_INFO
	.align		4
.L_14503:
        /*0018*/ 	.byte	0x04, 0x17
        /*001a*/ 	.short	(.L_14505 - .L_14504)
.L_14504:
        /*001c*/ 	.word	0x00000000
        /*0020*/ 	.short	0x0002
        /*0022*/ 	.short	0x0050
        /*0024*/ 	.byte	0x00, 0xf0, 0x21, 0x00


	//----- nvinfo : EIATTR_KPARAM_INFO
	.align		4
.L_14505:
        /*0028*/ 	.byte	0x04, 0x17
        /*002a*/ 	.short	(.L_14507 - .L_14506)
.L_14506:
        /*002c*/ 	.word	0x00000000
        /*0030*/ 	.short	0x0001
        /*0032*/ 	.short	0x0048
        /*0034*/ 	.byte	0x00, 0xf0, 0x21, 0x00


	//----- nvinfo : EIATTR_KPARAM_INFO
	.align		4
.L_14507:
        /*0038*/ 	.byte	0x04, 0x17
        /*003a*/ 	.short	(.L_14509 - .L_14508)
.L_14508:
        /*003c*/ 	.word	0x00000000
        /*0040*/ 	.short	0x0000
        /*0042*/ 	.short	0x0000
        /*0044*/ 	.byte	0x00, 0xf0, 0x21, 0x01


	//----- nvinfo : EIATTR_SPARSE_MMA_MASK
	.align		4
.L_14509:
        /*0048*/ 	.byte	0x03, 0x50
        /*004a*/ 	.short	0x0000


	//----- nvinfo : EIATTR_MAXREG_COUNT
	.align		4
        /*004c*/ 	.byte	0x03, 0x1b
        /*004e*/ 	.short	0x00ff


	//----- nvinfo : EIATTR_NUM_BARRIERS
	.align		4
        /*0050*/ 	.byte	0x02, 0x4c
        /*0052*/ 	.byte	0x01
	.zero		1


	//----- nvinfo : EIATTR_MERCURY_ISA_VERSION
	.align		4
        /*0054*/ 	.byte	0x03, 0x5f
        /*0056*/ 	.short	0x0101


	//----- nvinfo : EIATTR_INT_WARP_WIDE_INSTR_OFFSETS
	.align		4
        /*0058*/ 	.byte	0x04, 0x31
        /*005a*/ 	.short	(.L_14511 - .L_14510)


	//   ....[0]....
.L_14510:
        /*005c*/ 	.word	0x000009b0


	//   ....[1]....
        /*0060*/ 	.word	0x00000eb0


	//   ....[2]....
        /*0064*/ 	.word	0x00001370


	//----- nvinfo : EIATTR_COOP_GROUP_MASK_REGIDS
	.align		4
.L_14511:
        /*0068*/ 	.byte	0x04, 0x29
        /*006a*/ 	.short	(.L_14513 - .L_14512)


	//   ....[0]....
.L_14512:
        /*006c*/ 	.word	0xffffffff


	//   ....[1]....
        /*0070*/ 	.word	0xffffffff


	//   ....[2]....
        /*0074*/ 	.word	0xffffffff


	//   ....[3]....
        /*0078*/ 	.word	0xffffffff


	//   ....[4]....
        /*007c*/ 	.word	0xffffffff


	//   ....[5]....
        /*0080*/ 	.word	0xffffffff


	//   ....[6]....
        /*0084*/ 	.word	0xffffffff


	//   ....[7]....
        /*0088*/ 	.word	0xffffffff


	//   ....[8]....
        /*008c*/ 	.word	0x05000004


	//   ....[9]....
        /*0090*/ 	.word	0x05000004


	//   ....[10]....
        /*0094*/ 	.word	0x05000004


	//----- nvinfo : EIATTR_COOP_GROUP_INSTR_OFFSETS
	.align		4
.L_14513:
        /*0098*/ 	.byte	0x04, 0x28
        /*009a*/ 	.short	(.L_14515 - .L_14514)


	//   ....[0]....
.L_14514:
        /*009c*/ 	.word	0x00002ac0


	//   ....[1]....
        /*00a0*/ 	.word	0x00002b20


	//   ....[2]....
        /*00a4*/ 	.word	0x00002b60


	//   ....[3]....
        /*00a8*/ 	.word	0x00002b80


	//   ....[4]....
        /*00ac*/ 	.word	0x00002ba0


	//   ....[5]....
        /*00b0*/ 	.word	0x00002c90


	//   ....[6]....
        /*00b4*/ 	.word	0x00002cb0


	//   ....[7]....
        /*00b8*/ 	.word	0x00002cd0


	//   ....[8]....
        /*00bc*/ 	.word	0x00002ed0


	//   ....[9]....
        /*00c0*/ 	.word	0x00002f40


	//   ....[10]....
        /*00c4*/ 	.word	0x00002fb0


	//----- nvinfo : EIATTR_VRC_CTA_INIT_COUNT
	.align		4
.L_14515:
        /*00c8*/ 	.byte	0x02, 0x4a
	.zero		1
	.zero		1


	//----- nvinfo : EIATTR_EXIT_INSTR_OFFSETS
	.align		4
        /*00cc*/ 	.byte	0x04, 0x1c
        /*00ce*/ 	.short	(.L_14517 - .L_14516)


	//   ....[0]....
.L_14516:
        /*00d0*/ 	.word	0x00000080


	//   ....[1]....
        /*00d4*/ 	.word	0x00002d80


	//   ....[2]....
        /*00d8*/ 	.word	0x00002e80


	//----- nvinfo : EIATTR_MAX_THREADS
	.align		4
.L_14517:
        /*00dc*/ 	.byte	0x04, 0x05
        /*00de*/ 	.short	(.L_14519 - .L_14518)
.L_14518:
        /*00e0*/ 	.word	0x00000100
        /*00e4*/ 	.word	0x00000001
        /*00e8*/ 	.word	0x00000001


	//----- nvinfo : EIATTR_CRS_STACK_SIZE
	.align		4
.L_14519:
        /*00ec*/ 	.byte	0x04, 0x1e
        /*00ee*/ 	.short	(.L_14521 - .L_14520)
.L_14520:
        /*00f0*/ 	.word	0x00000000


	//----- nvinfo : EIATTR_CBANK_PARAM_SIZE
	.align		4
.L_14521:
        /*00f4*/ 	.byte	0x03, 0x19
        /*00f6*/ 	.short	0x0060


	//----- nvinfo : EIATTR_PARAM_CBANK
	.align		4
        /*00f8*/ 	.byte	0x04, 0x0a
        /*00fa*/ 	.short	(.L_14523 - .L_14522)
	.align		4
.L_14522:
        /*00fc*/ 	.word	index@(.nv.constant0._ZN18transformer_engine6detail38cast_transpose_fused_kernel_notalignedILb0ELb1ELb0EfNS_16CTDBiasDActParamI13__nv_bfloat16S3_S3_fEELi2ELi2ENS_5EmptyEXadL_ZNS_5dreluIffEET_T0_RKS5_EEEEvT3_mmm)
        /*0100*/ 	.short	0x0380
        /*0102*/ 	.short	0x0060


	//----- nvinfo : EIATTR_SW_WAR
	.align		4
.L_14523:
        /*0104*/ 	.byte	0x04, 0x36
        /*0106*/ 	.short	(.L_14525 - .L_14524)
.L_14524:
        /*0108*/ 	.word	0x00000008
.L_14525:


//--------------------- .nv.info._ZN18transformer_engine6detail38cast_transpose_fused_kernel_notalignedILb0ELb1ELb0EfNS_16CTDBiasDActParamI13__nv_bfloat16S3_6__halffEELi2ELi2ENS_5EmptyEXadL_ZNS_5dreluIffEET_T0_RKS6_EEEEvT3_mmm --------------------------
	.section	.nv.info._ZN18transformer_engine6detail38cast_transpose_fused_kernel_notalignedILb0ELb1ELb0EfNS_16CTDBiasDActParamI13__nv_bfloat16S3_6__halffEELi2ELi2ENS_5EmptyEXadL_ZNS_5dreluIffEET_T0_RKS6_EEEEvT3_mmm,"",@"SHT_CUDA_INFO"
	.sectionflags	@""
	.align	4


	//----- nvinfo : EIATTR_CUDA_API_VERSION
	.align		4
        /*0000*/ 	.byte	0x04, 0x37
        /*0002*/ 	.short	(.L_14527 - .L_14526)
.L_14526:
        /*0004*/ 	.word	0x00000082


	//----- nvinfo : EIATTR_KPARAM_INFO
	.align		4
.L_14527:
        /*0008*/ 	.byte	0x04, 0x17
        /*000a*/ 	.short	(.L_14529 - .L_14528)
.L_14528:
        /*000c*/ 	.word	0x00000000
        /*0010*/ 	.short	0x0003
        /*0012*/ 	.short	0x0058
        /*0014*/ 	.byte	0x00, 0xf0, 0x21, 0x00


	//----- nvinfo : EIATTR_KPARAM_INFO
	.align		4
.L_14529:
        /*0018*/ 	.byte	0x04, 0x17
        /*001a*/ 	.short	(.L_14531 - .L_14530)
.L_14530:
        /*001c*/ 	.word	0x00000000
        /*0020*/ 	.short	0x0002
        /*0022*/ 	.short	0x0050
        /*0024*/ 	.byte	0x00, 0xf0, 0x21, 0x00


	//----- nvinfo : EIATTR_KPARAM_INFO
	.align		4
.L_14531:
        /*0028*/ 	.byte	0x04, 0x17
        /*002a*/ 	.short	(.L_14533 - .L_14532)
.L_14532:
        /*002c*/ 	.word	0x00000000
        /*0030*/ 	.short	0x0001
        /*0032*/ 	.short	0x0048
        /*0034*/ 	.byte	0x00, 0xf0, 0x21, 0x00


	//----- nvinfo : EIATTR_KPARAM_INFO
	.align		4
.L_14533:
        /*0038*/ 	.byte	0x04, 0x17
        /*003a*/ 	.short	(.L_14535 - .L_14534)
.L_14534:
        /*003c*/ 	.word	0x00000000
        /*0040*/ 	.short	0x0000
        /*0042*/ 	.short	0x0000
        /*0044*/ 	.byte	0x00, 0xf0, 0x21, 0x01


	//----- nvinfo : EIATTR_SPARSE_MMA_MASK
	.align		4
.L_14535:
        /*0048*/ 	.byte	0x03, 0x50
        /*004a*/ 	.short	0x0000


	//----- nvinfo : EIATTR_MAXREG_COUNT
	.align		4
        /*004c*/ 	.byte	0x03, 0x1b
        /*004e*/ 	.short	0x00ff


	//----- nvinfo : EIATTR_NUM_BARRIERS
	.align		4
        /*0050*/ 	.byte	0x02, 0x4c
        /*0052*/ 	.byte	0x01
	.zero		1


	//----- nvinfo : EIATTR_MERCURY_ISA_VERSION
	.align		4
        /*0054*/ 	.byte	0x03, 0x5f
        /*0056*/ 	.short	0x0101


	//----- nvinfo : EIATTR_INT_WARP_WIDE_INSTR_OFFSETS
	.align		4
        /*0058*/ 	.byte	0x04, 0x31
        /*005a*/ 	.short	(.L_14537 - .L_14536)


	//   ....[0]....
.L_14536:
        /*005c*/ 	.word	0x000009b0


	//   ....[1]....
        /*0060*/ 	.word	0x00000eb0


	//   ....[2]....
        /*0064*/ 	.word	0x00001370


	//----- nvinfo : EIATTR_COOP_GROUP_MASK_REGIDS
	.align		4
.L_14537:
        /*0068*/ 	.byte	0x04, 0x29
        /*006a*/ 	.short	(.L_14539 - .L_14538)


	//   ....[0]....
.L_14538:
        /*006c*/ 	.word	0xffffffff


	//   ....[1]....
        /*0070*/ 	.word	0xffffffff


	//   ....[2]....
        /*0074*/ 	.word	0xffffffff


	//   ....[3]....
        /*0078*/ 	.word	0xffffffff


	//   ....[4]....
        /*007c*/ 	.word	0xffffffff


	//   ....[5]....
        /*0080*/ 	.word	0xffffffff


	//   ....[6]....
        /*0084*/ 	.word	0xffffffff


	//   ....[7]....
        /*0088*/ 	.word	0xffffffff


	//   ....[8]....
        /*008c*/ 	.word	0x05000004


	//   ....[9]....
        /*0090*/ 	.word	0x05000004


	//   ....[10]....
        /*0094*/ 	.word	0x05000004


	//----- nvinfo : EIATTR_COOP_GROUP_INSTR_OFFSETS
	.align		4
.L_14539:
        /*0098*/ 	.byte	0x04, 0x28
        /*009a*/ 	.short	(.L_14541 - .L_14540)


	//   ....[0]....
.L_14540:
        /*009c*/ 	.word	0x00002ac0


	//   ....[1]....
        /*00a0*/ 	.word	0x00002b20


	//   ....[2]....
        /*00a4*/ 	.word	0x00002b60


	//   ....[3]....
        /*00a8*/ 	.word	0x00002b80


	//   ....[4]....
        /*00ac*/ 	.word	0x00002ba0


	//   ....[5]....
        /*00b0*/ 	.word	0x00002c90


	//   ....[6]....
        /*00b4*/ 	.word	0x00002cb0


	//   ....[7]....
        /*00b8*/ 	.word	0x00002cd0


	//   ....[8]....
        /*00bc*/ 	.word	0x00002ed0


	//   ....[9]....
        /*00c0*/ 	.word	0x00002f40


	//   ....[10]....
        /*00c4*/ 	.word	0x00002fb0


	//----- nvinfo : EIATTR_VRC_CTA_INIT_COUNT
	.align		4
.L_14541:
        /*00c8*/ 	.byte	0x02, 0x4a
	.zero		1
	.zero		1


	//----- nvinfo : EIATTR_EXIT_INSTR_OFFSETS
	.align		4
        /*00cc*/ 	.byte	0x04, 0x1c
        /*00ce*/ 	.short	(.L_14543 - .L_14542)


	//   ....[0]....
.L_14542:
        /*00d0*/ 	.word	0x00000080


	//   ....[1]....
        /*00d4*/ 	.word	0x00002d80


	//   ....[2]....
        /*00d8*/ 	.word	0x00002e80


	//----- nvinfo : EIATTR_MAX_THREADS
	.align		4
.L_14543:
        /*00dc*/ 	.byte	0x04, 0x05
        /*00de*/ 	.short	(.L_14545 - .L_14544)
.L_14544:
        /*00e0*/ 	.word	0x00000100
        /*00e4*/ 	.word	0x00000001
        /*00e8*/ 	.word	0x00000001


	//----- nvinfo : EIATTR_CRS_STACK_SIZE
	.align		4
.L_14545:
        /*00ec*/ 	.byte	0x04, 0x1e
        /*00ee*/ 	.short	(.L_14547 - .L_14546)
.L_14546:
        /*00f0*/ 	.word	0x00000000


	//----- nvinfo : EIATTR_CBANK_PARAM_SIZE
	.align		4
.L_14547:
        /*00f4*/ 	.byte	0x03, 0x19
        /*00f6*/ 	.short	0x0060


	//----- nvinfo : EIATTR_PARAM_CBANK
	.align		4
        /*00f8*/ 	.byte	0x04, 0x0a
        /*00fa*/ 	.short	(.L_14549 - .L_14548)
	.align		4
.L_14548:
        /*00fc*/ 	.word	index@(.nv.constant0._ZN18transformer_engine6detail38cast_transpose_fused_kernel_notalignedILb0ELb1ELb0EfNS_16CTDBiasDActParamI13__nv_bfloat16S3_6__halffEELi2ELi2ENS_5EmptyEXadL_ZNS_5dreluIffEET_T0_RKS6_EEEEvT3_mmm)
        /*0100*/ 	.short	0x0380
        /*0102*/ 	.short	0x0060


	//----- nvinfo : EIATTR_SW_WAR
	.align		4
.L_14549:
        /*0104*/ 	.byte	0x04, 0x36
        /*0106*/ 	.short	(.L_14551 - .L_14550)
.L_14550:
        /*0108*/ 	.word	0x00000008
.L_14551:


//--------------------- .nv.info._ZN18transformer_engine6detail38cast_transpose_fused_kernel_notalignedILb0ELb1ELb0EfNS_16CTDBiasDActParamI13__nv_bfloat16S3_ffEELi2ELi1ENS_5EmptyEXadL_ZNS_5dreluIffEET_T0_RKS5_EEEEvT3_mmm --------------------------
	.section	.nv.info._ZN18transformer_engine6detail38cast_transpose_fused_kernel_notalignedILb0ELb1ELb0EfNS_16CTDBiasDActParamI13__nv_bfloat16S3_ffEELi2ELi1ENS_5EmptyEXadL_ZNS_5dreluIffEET_T0_RKS5_EEEEvT3_mmm,"",@"SHT_CUDA_INFO"
	.sectionflags	@""
	.align	4


	//----- nvinfo : EIATTR_CUDA_API_VERSION
	.align		4
        /*0000*/ 	.byte	0x04, 0x37
        /*0002*/ 	.short	(.L_14553 - .L_14552)
.L_14552:
        /*0004*/ 	.word	0x00000082


	//----- nvinfo : EIATTR_KPARAM_INFO
	.align		4
.L_14553:
        /*0008*/ 	.byte	0x04, 0x17
        /*000a*/ 	.short	(.L_14555 - .L_14554)
.L_14554:
        /*000c*/ 	.word	0x00000000
        /*0010*/ 	.short	0x0003
        /*0012*/ 	.short	0x0058
        /*0014*/ 	.byte	0x00, 0xf0, 0x21, 0x00


	//----- nvinfo : EIATTR_KPARAM_INFO
	.align		4
.L_14555:
        /*0018*/ 	.byte	0x04, 0x17
        /*001a*/ 	.short	(.L_14557 - .L_14556)
.L_14556:
        /*001c*/ 	.word	0x00000000
        /*0020*/ 	.short	0x0002
        /*0022*/ 	.short	0x0050
        /*0024*/ 	.byte	0x00, 0xf0, 0x21, 0x00


	//----- nvinfo : EIATTR_KPARAM_INFO
	.align		4
.L_14557:
        /*0028*/ 	.byte	0x04, 0x17
        /*002a*/ 	.short	(.L_14559 - .L_14558)
.L_14558:
        /*002c*/ 	.word	0x00000000
        /*0030*/ 	.short	0x0001
        /*0032*/ 	.short	0x0048
        /*0034*/ 	.byte	0x00, 0xf0, 0x21, 0x00


	//----- nvinfo : EIATTR_KPARAM_INFO
	.align		4
.L_14559:
        /*0038*/ 	.byte	0x04, 0x17
        /*003a*/ 	.short	(.L_14561 - .L_14560)
.L_14560:
        /*003c*/ 	.word	0x00000000
        /*0040*/ 	.short	0x0000
        /*0042*/ 	.short	0x0000
        /*0044*/ 	.byte	0x00, 0xf0, 0x21, 0x01


	//----- nvinfo : EIATTR_SPARSE_MMA_MASK
	.align		4
.L_14561:
        /*0048*/ 	.byte	0x03, 0x50
        /*004a*/ 	.short	0x0000


	//----- nvinfo : EIATTR_MAXREG_COUNT
	.align		4
        /*004c*/ 	.byte	0x03, 0x1b
        /*004e*/ 	.short	0x00ff


	//----- nvinfo : EIATTR_NUM_BARRIERS
	.align		4
        /*0050*/ 	.byte	0x02, 0x4c
        /*0052*/ 	.byte	0x01
	.zero		1


	//----- nvinfo : EIATTR_MERCURY_ISA_VERSION
	.align		4
        /*0054*/ 	.byte	0x03, 0x5f
        /*0056*/ 	.short	0x0101


	//----- nvinfo : EIATTR_COOP_GROUP_MASK_REGIDS
	.align		4
        /*0058*/ 	.byte	0x04, 0x29
        /*005a*/ 	.short	(.L_14563 - .L_14562)


	//   ....[0]....
.L_14562:
        /*005c*/ 	.word	0xffffffff


	//   ....[1]....
        /*0060*/ 	.word	0xffffffff


	//   ....[2]....
        /*0064*/ 	.word	0xffffffff


	//   ....[3]....
        /*0068*/ 	.word	0xffffffff


	//   ....[4]....
        /*006c*/ 	.word	0xffffffff


	//   ....[5]....
        /*0070*/ 	.word	0xffffffff


	//   ....[6]....
        /*0074*/ 	.word	0xffffffff


	//   ....[7]....
        /*0078*/ 	.word	0xffffffff


	//   ....[8]....
        /*007c*/ 	.word	0x05000004


	//   ....[9]....
        /*0080*/ 	.word	0x05000004


	//   ....[10]....
        /*0084*/ 	.word	0x05000004


	//----- nvinfo : EIATTR_COOP_GROUP_INSTR_OFFSETS
	.align		4
.L_14563:
        /*0088*/ 	.byte	0x04, 0x28
        /*008a*/ 	.short	(.L_14565 - .L_14564)


	//   ....[0]....
.L_14564:
        /*008c*/ 	.word	0x000022b0


	//   ....[1]....
        /*0090*/ 	.word	0x00002310


	//   ....[2]....
        /*0094*/ 	.word	0x00002350


	//   ....[3]....
        /*0098*/ 	.word	0x00002370


	//   ....[4]....
        /*009c*/ 	.word	0x00002390


	//   ....[5]....
        /*00a0*/ 	.word	0x00002480


	//   ....[6]....
        /*00a4*/ 	.word	0x000024a0


	//   ....[7]....
        /*00a8*/ 	.word	0x000024c0


	//   ....[8]....
        /*00ac*/ 	.word	0x000026c0


	//   ....[9]....
        /*00b0*/ 	.word	0x00002730


	//   ....[10]....
        /*00b4*/ 	.word	0x000027a0


	//----- nvinfo : EIATTR_VRC_CTA_INIT_COUNT
	.align		4
.L_14565:
        /*00b8*/ 	.byte	0x02, 0x4a
	.zero		1
	.zero		1


	//----- nvinfo : EIATTR_EXIT_INSTR_OFFSETS
	.align		4
        /*00bc*/ 	.byte	0x04, 0x1c
        /*00be*/ 	.short	(.L_14567 - .L_14566)


	//   ....[0]....
.L_14566:
        /*00c0*/ 	.word	0x00000080


	//   ....[1]....
        /*00c4*/ 	.word	0x00002570


	//   ....[2]....
        /*00c8*/ 	.word	0x00002670


	//----- nvinfo : EIATTR_MAX_THREADS
	.align		4
.L_14567:
        /*00cc*/ 	.byte	0x04, 0x05
        /*00ce*/ 	.short	(.L_14569 - .L_14568)
.L_14568:
        /*00d0*/ 	.word	0x00000100
        /*00d4*/ 	.word	0x00000001
        /*00d8*/ 	.word	0x00000001


	//----- nvinfo : EIATTR_CRS_STACK_SIZE
	.align		4
.L_14569:
        /*00dc*/ 	.byte	0x04, 0x1e
        /*00de*/ 	.short	(.L_14571 - .L_14570)
.L_14570:
        /*00e0*/ 	.word	0x00000000


	//----- nvinfo : EIATTR_CBANK_PARAM_SIZE
	.align		4
.L_14571:
        /*00e4*/ 	.byte	0x03, 0x19
        /*00e6*/ 	.short	0x0060


	//----- nvinfo : EIATTR_PARAM_CBANK
	.align		4
        /*00e8*/ 	.byte	0x04, 0x0a
        /*00ea*/ 	.short	(.L_14573 - .L_14572)
	.align		4
.L_14572:
        /*00ec*/ 	.word	index@(.nv.constant0._ZN18transformer_engine6detail38cast_transpose_fused_kernel_notalignedILb0ELb1ELb0EfNS_16CTDBiasDActParamI13__nv_bfloat16S3_ffEELi2ELi1ENS_5EmptyEXadL_ZNS_5dreluIffEET_T0_RKS5_EEEEvT3_mmm)
        /*00f0*/ 	.short	0x0380
        /*00f2*/ 	.short	0x0060


	//----- nvinfo : EIATTR_SW_WAR
	.align		4
.L_14573:
        /*00f4*/ 	.byte	0x04, 0x36
        /*00f6*/ 	.short	(.L_14575 - .L_14574)
.L_14574:
        /*00f8*/ 	.word	0x00000008
.L_14575:


//--------------------- .nv.info._ZN18transformer_engine6detail38cast_transpose_fused_kernel_notalignedILb0ELb1ELb0EfNS_16CTDBiasDActParamI6__halfS3_13__nv_fp8_e4m3fEELi2ELi4ENS_5EmptyEXadL_ZNS_5dreluIffEET_T0_RKS6_EEEEvT3_mmm --------------------------
	.section	.nv.info._ZN18transformer_engine6detail38cast_transpose_fused_kernel_notalignedILb0ELb1ELb0EfNS_16CTDBiasDActParamI6__halfS3_13__nv_fp8_e4m3fEELi2ELi4ENS_5EmptyEXadL_ZNS_5dreluIffEET_T0_RKS6_EEEEvT3_mmm,"",@"SHT_CUDA_INFO"
	.sectionflags	@""
	.align	4


	//----- nvinfo : EIATTR_CUDA_API_VERSION
	.align		4
        /*0000*/ 	.byte	0x04, 0x37
        /*0002*/ 	.short	(.L_14577 - .L_14576)
.L_14576:
        /*0004*/ 	.word	0x00000082


	//----- nvinfo : EIATTR_KPARAM_INFO
	.align		4
.L_14577:
        /*0008*/ 	.byte	0x04, 0x17
        /*000a*/ 	.short	(.L_14579 - .L_14578)
.L_14578:
        /*000c*/ 	.word	0x00000000
        /*0010*/ 	.short	0x0003
        /*0012*/ 	.short	0x0058
        /*0014*/ 	.byte	0x00, 0xf0, 0x21, 0x00


	//----- nvinfo : EIATTR_KPARAM_INFO
	.align		4
.L_14579:
        /*0018*/ 	.byte	0x04, 0x17
        /*001a*/ 	.short	(.L_14581 - .L_14580)
.L_14580:
        /*001c*/ 	.word	0x00000000
        /*0020*/ 	.short	0x0002
        /*0022*/ 	.short	0x0050
        /*0024*/ 	.byte	0x00, 0xf0, 0x21, 0x00


	//----- nvinfo : EIATTR_KPARAM_INFO
	.align		4
.L_14581:
        /*0028*/ 	.byte	0x04, 0x17
        /*002a*/ 	.short	(.L_14583 - .L_14582)
.L_14582:
        /*002c*/ 	.word	0x00000000
        /*0030*/ 	.short	0x0001
        /*0032*/ 	.short	0x0048
        /*0034*/ 	.byte	0x00, 0xf0, 0x21, 0x00


	//----- nvinfo : EIATTR_KPARAM_INFO
	.align		4
.L_14583:
        /*0038*/ 	.byte	0x04, 0x17
        /*003a*/ 	.short	(.L_14585 - .L_14584)
.L_14584:
        /*003c*/ 	.word	0x00000000
        /*0040*/ 	.short	0x0000
        /*0042*/ 	.short	0x0000
        /*0044*/ 	.byte	0x00, 0xf0, 0x21, 0x01


	//----- nvinfo : EIATTR_SPARSE_MMA_MASK
	.align		4
.L_14585:
        /*0048*/ 	.byte	0x03, 0x50
        /*004a*/ 	.short	0x0000


	//----- nvinfo : EIATTR_MAXREG_COUNT
	.align		4
        /*004c*/ 	.byte	0x03, 0x1b
        /*004e*/ 	.short	0x00ff


	//----- nvinfo : EIATTR_NUM_BARRIERS
	.align		4
        /*0050*/ 	.byte	0x02, 0x4c
        /*0052*/ 	.byte	0x01
	.zero		1


	//----- nvinfo : EIATTR_MERCURY_ISA_VERSION
	.align		4
        /*0054*/ 	.byte	0x03, 0x5f
        /*0056*/ 	.short	0x0101


	//----- nvinfo : EIATTR_INT_WARP_WIDE_INSTR_OFFSETS
	.align		4
        /*0058*/ 	.byte	0x04, 0x31
        /*005a*/ 	.short	(.L_14587 - .L_14586)


	//   ....[0]....
.L_14586:
        /*005c*/ 	.word	0x000007e0


	//   ....[1]....
        /*0060*/ 	.word	0x00000a40


	//   ....[2]....
        /*0064*/ 	.word	0x000015b0


	//   ....[3]....
        /*0068*/ 	.word	0x00002040


	//----- nvinfo : EIATTR_COOP_GROUP_MASK_REGIDS
	.align		4
.L_14587:
        /*006c*/ 	.byte	0x04, 0x29
        /*006e*/ 	.short	(.L_14589 - .L_14588)


	//   ....[0]....
.L_14588:
        /*0070*/ 	.word	0xffffffff


	//   ....[1]....
        /*0074*/ 	.word	0xffffffff


	//   ....[2]....
        /*0078*/ 	.word	0xffffffff


	//   ....[3]....
        /*007c*/ 	.word	0xffffffff


	//   ....[4]....
        /*0080*/ 	.word	0xffffffff


	//   ....[5]....
        /*0084*/ 	.word	0xffffffff


	//   ....[6]....
        /*0088*/ 	.word	0xffffffff


	//   ....[7]....
        /*008c*/ 	.word	0xffffffff


	//   ....[8]....
        /*0090*/ 	.word	0x05000006


	//   ....[9]....
        /*0094*/ 	.word	0x05000006


	//   ....[10]....
        /*0098*/ 	.word	0x05000006


	//----- nvinfo : EIATTR_COOP_GROUP_INSTR_OFFSETS
	.align		4
.L_14589:
        /*009c*/ 	.byte	0x04, 0x28
        /*009e*/ 	.short	(.L_14591 - .L_14590)


	//   ....[0]....
.L_14590:
        /*00a0*/ 	.word	0x00004290


	//   ....[1]....
        /*00a4*/ 	.word	0x000042f0


	//   ....[2]....
        /*00a8*/ 	.word	0x00004330


	//   ....[3]....
        /*00ac*/ 	.word	0x00004350


	//   ....[4]....
        /*00b0*/ 	.word	0x00004370


	//   ....[5]....
        /*00b4*/ 	.word	0x00004460


	//   ....[6]....
        /*00b8*/ 	.word	0x00004480


	//   ....[7]....
        /*00bc*/ 	.word	0x000044a0


	//   ....[8]....
        /*00c0*/ 	.word	0x000046b0


	//   ....[9]....
        /*00c4*/ 	.word	0x00004720


	//   ....[10]....
        /*00c8*/ 	.word	0x00004790


	//----- nvinfo : EIATTR_VRC_CTA_INIT_COUNT
	.align		4
.L_14591:
        /*00cc*/ 	.byte	0x02, 0x4a
	.zero		1
	.zero		1


	//----- nvinfo : EIATTR_EXIT_INSTR_OFFSETS
	.align		4
        /*00d0*/ 	.byte	0x04, 0x1c
        /*00d2*/ 	.short	(.L_14593 - .L_14592)


	//   ....[0]....
.L_14592:
        /*00d4*/ 	.word	0x00000080


	//   ....[1]....
        /*00d8*/ 	.word	0x00004560


	//   ....[2]....
        /*00dc*/ 	.word	0x00004660


	//----- nvinfo : EIATTR_MAX_THREADS
	.align		4
.L_14593:
        /*00e0*/ 	.byte	0x04, 0x05
        /*00e2*/ 	.short	(.L_14595 - .L_14594)
.L_14594:
        /*00e4*/ 	.word	0x00000100
        /*00e8*/ 	.word	0x00000001
        /*00ec*/ 	.word	0x00000001


	//----- nvinfo : EIATTR_CRS_STACK_SIZE
	.align		4
.L_14595:
        /*00f0*/ 	.byte	0x04, 0x1e
        /*00f2*/ 	.short	(.L_14597 - .L_14596)
.L_14596:
        /*00f4*/ 	.word	0x00000000


	//----- nvinfo : EIATTR_CBANK_PARAM_SIZE
	.align		4
.L_14597:
        /*00f8*/ 	.byte	0x03, 0x19
        /*00fa*/ 	.short	0x0060


	//----- nvinfo : EIATTR_PARAM_CBANK
	.align		4
        /*00fc*/ 	.byte	0x04, 0x0a
        /*00fe*/ 	.short	(.L_14599 - .L_14598)
	.align		4
.L_14598:
        /*0100*/ 	.word	index@(.nv.constant0._ZN18transformer_engine6detail38cast_transpose_fused_kernel_notalignedILb0ELb1ELb0EfNS_16CTDBiasDActParamI6__halfS3_13__nv_fp8_e4m3fEELi2ELi4ENS_5EmptyEXadL_ZNS_5dreluIffEET_T0_RKS6_EEEEvT3_mmm)
        /*0104*/ 	.short	0x0380
        /*0106*/ 	.short	0x0060


	//----- nvinfo : EIATTR_SW_WAR
	.align		4
.L_14599:
        /*0108*/ 	.byte	0x04, 0x36
        /*010a*/ 	.short	(.L_14601 - .L_14600)
.L_14600:
        /*010c*/ 	.word	0x00000008
.L_14601:


//--------------------- .nv.info._ZN18transformer_engine6detail38cast_transpose_fused_kernel_notalignedILb0ELb1ELb0EfNS_16CTDBiasDActParamI6__halfS3_13__nv_fp8_e5m2fEELi2ELi4ENS_5EmptyEXadL_ZNS_5dreluIffEET_T0_RKS6_EEEEvT3_mmm --------------------------
	.section	.nv.info._ZN18transformer_engine6detail38cast_transpose_fused_kernel_notalignedILb0ELb1ELb0EfNS_16CTDBiasDActParamI6__halfS3_13__nv_fp8_e5m2fEELi2ELi4ENS_5EmptyEXadL_ZNS_5dreluIffEET_T0_RKS6_EEEEvT3_mmm,"",@"SHT_CUDA_INFO"
	.sectionflags	@""
	.align	4


	//----- nvinfo : EIATTR_CUDA_API_VERSION
	.align		4
        /*0000*/ 	.byte	0x04, 0x37
        /*0002*/ 	.short	(.L_14603 - .L_14602)
.L_14602:
        /*0004*/ 	.word	0x00000082


	//----- nvinfo : EIATTR_KPARAM_INFO
	.align		4
.L_14603:
        /*0008*/ 	.byte	0x04, 0x17
        /*000a*/ 	.short	(.L_14605 - .L_14604)
.L_14604:
        /*000c*/ 	.word	0x00000000
        /*0010*/ 	.short	0x0003
        /*0012*/ 	.short	0x0058
        /*0014*/ 	.byte	0x00, 0xf0, 0x21, 0x00


	//----- nvinfo : EIATTR_KPARAM_INFO
	.align		4
.L_14605:
        /*0018*/ 	.byte	0x04, 0x17
        /*001a*/ 	.short	(.L_14607 - .L_14606)
.L_14606:
        /*001c*/ 	.word	0x00000000
        /*0020*/ 	.short	0x0002
        /*0022*/ 	.short	0x0050
        /*0024*/ 	.byte	0x00, 0xf0, 0x21, 0x00


	//----- nvinfo : EIATTR_KPARAM_INFO
	.align		4
.L_14607:
        /*0028*/ 	.byte	0x04, 0x17
        /*002a*/ 	.short	(.L_14609 - .L_14608)
.L_14608:
        /*002c*/ 	.word	0x00000000
        /*0030*/ 	.short	0x0001
        /*0032*/ 	.short	0x0048
        /*0034*/ 	.byte	0x00, 0xf0, 0x21, 0x00


	//----- nvinfo : EIATTR_KPARAM_INFO
	.align		4
.L_14609:
        /*0038*/ 	.byte	0x04, 0x17
        /*003a*/ 	.short	(.L_14611 - .L_14610)
.L_14610:
        /*003c*/ 	.word	0x00000000
        /*0040*/ 	.short	0x0000
        /*0042*/ 	.short	0x0000
        /*0044*/ 	.byte	0x00, 0xf0, 0x21, 0x01


	//----- nvinfo : EIATTR_SPARSE_MMA_MASK
	.align		4
.L_14611:
        /*0048*/ 	.byte	0x03, 0x50
        /*004a*/ 	.short	0x0000


	//----- nvinfo : EIATTR_MAXREG_COUNT
	.align		4
        /*004c*/ 	.byte	0x03, 0x1b
        /*004e*/ 	.short	0x00ff


	//----- nvinfo : EIATTR_NUM_BARRIERS
	.align		4
        /*0050*/ 	.byte	0x02, 0x4c
        /*0052*/ 	.byte	0x01
	.zero		1


	//----- nvinfo : EIATTR_MERCURY_ISA_VERSION
	.align		4
        /*0054*/ 	.byte	0x03, 0x5f
        /*0056*/ 	.short	0x0101


	//----- nvinfo : EIATTR_INT_WARP_WIDE_INSTR_OFFSETS
	.align		4
        /*0058*/ 	.byte	0x04, 0x31
        /*005a*/ 	.short	(.L_14613 - .L_14612)


	//   ....[0]....
.L_14612:
        /*005c*/ 	.word	0x000007e0


	//   ....[1]....
        /*0060*/ 	.word	0x00000a40


	//   ....[2]....
        /*0064*/ 	.word	0x000015b0


	//   ....[3]....
        /*0068*/ 	.word	0x00002040


	//----- nvinfo : EIATTR_COOP_GROUP_MASK_REGIDS
	.align		4
.L_14613:
        /*006c*/ 	.byte	0x04, 0x29
        /*006e*/ 	.short	(.L_14615 - .L_14614)


	//   ....[0]....
.L_14614:
        /*0070*/ 	.word	0xffffffff


	//   ....[1]....
        /*0074*/ 	.word	0xffffffff


	//   ....[2]....
        /*0078*/ 	.word	0xffffffff


	//   ....[3]....
        /*007c*/ 	.word	0xffffffff


	//   ....[4]....
        /*0080*/ 	.word	0xffffffff


	//   ....[5]....
        /*0084*/ 	.word	0xffffffff


	//   ....[6]....
        /*0088*/ 	.word	0xffffffff


	//   ....[7]....
        /*008c*/ 	.word	0xffffffff


	//   ....[8]....
        /*0090*/ 	.word	0x05000006


	//   ....[9]....
        /*0094*/ 	.word	0x05000006


	//   ....[10]....
        /*0098*/ 	.word	0x05000006


	//----- nvinfo : EIATTR_COOP_GROUP_INSTR_OFFSETS
	.align		4
.L_14615:
        /*009c*/ 	.byte	0x04, 0x28
        /*009e*/ 	.short	(.L_14617 - .L_14616)


	//   ....[0]....
.L_14616:
        /*00a0*/ 	.word	0x00004290


	//   ....[1]....
        /*00a4*/ 	.word	0x000042f0


	//   ....[2]....
        /*00a8*/ 	.word	0x00004330


	//   ....[3]....
        /*00ac*/ 	.word	0x00004350


	//   ....[4]....
        /*00b0*/ 	.word	0x00004370


	//   ....[5]....
        /*00b4*/ 	.word	0x00004460


	//   ....[6]....
        /*00b8*/ 	.word	0x00004480


	//   ....[7]....
        /*00bc*/ 	.word	0x000044a0


	//   ....[8]....
        /*00c0*/ 	.word	0x000046b0


	//   ....[9]....
        /*00c4*/ 	.word	0x00004720


	//   ....[10]....
        /*00c8*/ 	.word	0x00004790


	//----- nvinfo : EIATTR_VRC_CTA_INIT_COUNT
	.align		4
.L_14617:
        /*00cc*/ 	.byte	0x02, 0x4a
	.zero		1
	.zero		1


	//----- nvinfo : EIATTR_EXIT_INSTR_OFFSETS
	.align		4
        /*00d0*/ 	.byte	0x04, 0x1c
        /*00d2*/ 	.short	(.L_14619 - .L_14618)


	//   ....[0]....
.L_14618:
        /*00d4*/ 	.word	0x00000080


	//   ....[1]....
        /*00d8*/ 	.word	0x00004560


	//   ....[2]....
        /*00dc*/ 	.word	0x00004660


	//----- nvinfo : EIATTR_MAX_THREADS
	.align		4
.L_14619:
        /*00e0*/ 	.byte	0x04, 0x05
        /*00e2*/ 	.short	(.L_14621 - .L_14620)
.L_14620:
        /*00e4*/ 	.word	0x00000100
        /*00e8*/ 	.word	0x00000001
        /*00ec*/ 	.word	0x00000001


	//----- nvinfo : EIATTR_CRS_STACK_SIZE
	.align		4
.L_14621:
        /*00f0*/ 	.byte	0x04, 0x1e
        /*00f2*/ 	.short	(.L_14623 - .L_14622)
.L_14622:
        /*00f4*/ 	.word	0x00000000


	//----- nvinfo : EIATTR_CBANK_PARAM_SIZE
	.align		4
.L_14623:
        /*00f8*/ 	.byte	0x03, 0x19
        /*00fa*/ 	.short	0x0060


	//----- nvinfo : EIATTR_PARAM_CBANK
	.align		4
        /*00fc*/ 	.byte	0x04, 0x0a
        /*00fe*/ 	.short	(.L_14625 - .L_14624)
	.align		4
.L_14624:
        /*0100*/ 	.word	index@(.nv.constant0._ZN18transformer_engine6detail38cast_transpose_fused_kernel_notalignedILb0ELb1ELb0EfNS_16CTDBiasDActParamI6__halfS3_13__nv_fp8_e5m2fEELi2ELi4ENS_5EmptyEXadL_ZNS_5dreluIffEET_T0_RKS6_EEEEvT3_mmm)
        /*0104*/ 	.short	0x0380
        /*0106*/ 	.short	0x0060


	//----- nvinfo : EIATTR_SW_WAR
	.align		4
.L_14625:
        /*0108*/ 	.byte	0x04, 0x36
        /*010a*/ 	.short	(.L_14627 - .L_14626)
.L_14626:
        /*010c*/ 	.word	0x00000008
.L_14627:


//--------------------- .nv.info._ZN18transformer_engine6detail38cast_transpose_fused_kernel_notalignedILb0ELb1ELb0EfNS_16CTDBiasDActParamI6__halfS3_13__nv_bfloat16fEELi2ELi2ENS_5EmptyEXadL_ZNS_5dreluIffEET_T0_RKS6_EEEEvT3_mmm --------------------------
	.section	.nv.info._ZN18transformer_engine6detail38cast_transpose_fused_kernel_notalignedILb0ELb1ELb0EfNS_16CTDBiasDActParamI6__halfS3_13__nv_bfloat16fEELi2ELi2ENS_5EmptyEXadL_ZNS_5dreluIffEET_T0_RKS6_EEEEvT3_mmm,"",@"SHT_CUDA_INFO"
	.sectionflags	@""
	.align	4


	//----- nvinfo : EIATTR_CUDA_API_VERSION
	.align		4
        /*0000*/ 	.byte	0x04, 0x37
        /*0002*/ 	.short	(.L_14629 - .L_14628)
.L_14628:
        /*0004*/ 	.word	0x00000082


	//----- nvinfo : EIATTR_KPARAM_INFO
	.align		4
.L_14629:
        /*0008*/ 	.byte	0x04, 0x17
        /*000a*/ 	.short	(.L_14631 - .L_14630)
.L_14630:
        /*000c*/ 	.word	0x00000000
        /*0010*/ 	.short	0x0003
        /*0012*/ 	.short	0x0058
        /*0014*/ 	.byte	0x00, 0xf0, 0x21, 0x00


	//----- nvinfo : EIATTR_KPARAM_INFO
	.align		4
.L_14631:
        /*0018*/ 	.byte	0x04, 0x17
        /*001a*/ 	.short	(.L_14633 - .L_14632)
.L_14632:
        /*001c*/ 	.word	0x00000000
        /*0020*/ 	.short	0x0002
        /*0022*/ 	.short	0x0050
        /*0024*/ 	.byte	0x00, 0xf0, 0x21, 0x00


	//----- nvinfo : EIATTR_KPARAM_INFO
	.align		4
.L_14633:
        /*0028*/ 	.byte	0x04, 0x17
        /*002a*/ 	.short	(.L_14635 - .L_14634)
.L_14634:
        /*002c*/ 	.word	0x00000000
        /*0030*/ 	.short	0x0001
        /*0032*/ 	.short	0x0048
        /*0034*/ 	.byte	0x00, 0xf0, 0x21, 0x00


	//----- nvinfo : EIATTR_KPARAM_INFO
	.align		4
.L_14635:
        /*0038*/ 	.byte	0x04, 0x17
        /*003a*/ 	.short	(.L_14637 - .L_14636)
.L_14636:
        /*003c*/ 	.word	0x00000000
        /*0040*/ 	.short	0x0000
        /*0042*/ 	.short	0x0000
        /*0044*/ 	.byte	0x00, 0xf0, 0x21, 0x01


	//----- nvinfo : EIATTR_SPARSE_MMA_MASK
	.align		4
.L_14637:
        /*0048*/ 	.byte	0x03, 0x50
        /*004a*/ 	.short	0x0000


	//----- nvinfo : EIATTR_MAXREG_COUNT
	.align		4
        /*004c*/ 	.byte	0x03, 0x1b
        /*004e*/ 	.short	0x00ff


	//----- nvinfo : EIATTR_NUM_BARRIERS
	.align		4
        /*0050*/ 	.byte	0x02, 0x4c
        /*0052*/ 	.byte	0x01
	.zero		1


	//----- nvinfo : EIATTR_MERCURY_ISA_VERSION
	.align		4
        /*0054*/ 	.byte	0x03, 0x5f
        /*0056*/ 	.short	0x0101


	//----- nvinfo : EIATTR_INT_WARP_WIDE_INSTR_OFFSETS
	.align		4
        /*0058*/ 	.byte	0x04, 0x31
        /*005a*/ 	.short	(.L_14639 - .L_14638)


	//   ....[0]....
.L_14638:
        /*005c*/ 	.word	0x00000710


	//   ....[1]....
        /*0060*/ 	.word	0x00000b60


	//   ....[2]....
        /*0064*/ 	.word	0x00001220


	//----- nvinfo : EIATTR_COOP_GROUP_MASK_REGIDS
	.align		4
.L_14639:
        /*0068*/ 	.byte	0x04, 0x29
        /*006a*/ 	.short	(.L_14641 - .L_14640)


	//   ....[0]....
.L_14640:
        /*006c*/ 	.word	0xffffffff


	//   ....[1]....
        /*0070*/ 	.word	0xffffffff


	//   ....[2]....
        /*0074*/ 	.word	0xffffffff


	//   ....[3]....
        /*0078*/ 	.word	0xffffffff


	//   ....[4]....
        /*007c*/ 	.word	0xffffffff


	//   ....[5]....
        /*0080*/ 	.word	0xffffffff


	//   ....[6]....
        /*0084*/ 	.word	0xffffffff


	//   ....[7]....
        /*0088*/ 	.word	0xffffffff


	//   ....[8]....
        /*008c*/ 	.word	0x05000004


	//   ....[9]....
        /*0090*/ 	.word	0x05000004


	//   ....[10]....
        /*0094*/ 	.word	0x05000004


	//----- nvinfo : EIATTR_COOP_GROUP_INSTR_OFFSETS
	.align		4
.L_14641:
        /*0098*/ 	.byte	0x04, 0x28
        /*009a*/ 	.short	(.L_14643 - .L_14642)


	//   ....[0]....
.L_14642:
        /*009c*/ 	.word	0x00002a40


	//   ....[1]....
        /*00a0*/ 	.word	0x00002aa0


	//   ....[2]....
        /*00a4*/ 	.word	0x00002ae0


	//   ....[3]....
        /*00a8*/ 	.word	0x00002b00


	//   ....[4]....
        /*00ac*/ 	.word	0x00002b20


	//   ....[5]....
        /*00b0*/ 	.word	0x00002c10


	//   ....[6]....
        /*00b4*/ 	.word	0x00002c30


	//   ....[7]....
        /*00b8*/ 	.word	0x00002c50


	//   ....[8]....
        /*00bc*/ 	.word	0x00002e50


	//   ....[9]....
        /*00c0*/ 	.word	0x00002ec0


	//   ....[10]....
        /*00c4*/ 	.word	0x00002f30


	//----- nvinfo : EIATTR_VRC_CTA_INIT_COUNT
	.align		4
.L_14643:
        /*00c8*/ 	.byte	0x02, 0x4a
	.zero		1
	.zero		1


	//----- nvinfo : EIATTR_EXIT_INSTR_OFFSETS
	.align		4
        /*00cc*/ 	.byte	0x04, 0x1c
        /*00ce*/ 	.short	(.L_14645 - .L_14644)


	//   ....[0]....
.L_14644:
        /*00d0*/ 	.word	0x00000080


	//   ....[1]....
        /*00d4*/ 	.word	0x00002d00


	//   ....[2]....
        /*00d8*/ 	.word	0x00002e00


	//----- nvinfo : EIATTR_MAX_THREADS
	.align		4
.L_14645:
        /*00dc*/ 	.byte	0x04, 0x05
        /*00de*/ 	.short	(.L_14647 - .L_14646)
.L_14646:
        /*00e0*/ 	.word	0x00000100
        /*00e4*/ 	.word	0x00000001
        /*00e8*/ 	.word	0x00000001


	//----- nvinfo : EIATTR_CRS_STACK_SIZE
	.align		4
.L_14647:
        /*00ec*/ 	.byte	0x04, 0x1e
        /*00ee*/ 	.short	(.L_14649 - .L_14648)
.L_14648:
        /*00f0*/ 	.word	0x00000000


	//----- nvinfo : EIATTR_CBANK_PARAM_SIZE
	.align		4
.L_14649:
        /*00f4*/ 	.byte	0x03, 0x19
        /*00f6*/ 	.short	0x0060


	//----- nvinfo : EIATTR_PARAM_CBANK
	.align		4
        /*00f8*/ 	.byte	0x04, 0x0a
        /*00fa*/ 	.short	(.L_14651 - .L_14650)
	.align		4
.L_14650:
        /*00fc*/ 	.word	index@(.nv.constant0._ZN18transformer_engine6detail38cast_transpose_fused_kernel_notalignedILb0ELb1ELb0EfNS_16CTDBiasDActParamI6__halfS3_13__nv_bfloat16fEELi2ELi2ENS_5EmptyEXadL_ZNS_5dreluIffEET_T0_RKS6_EEEEvT3_mmm)
        /*0100*/ 	.short	0x0380
        /*0102*/ 	.short	0x0060


	//----- nvinfo : EIATTR_SW_WAR
	.align		4
.L_14651:
        /*0104*/ 	.byte	0x04, 0x36
        /*0106*/ 	.short	(.L_14653 - .L_14652)
.L_14652:
        /*0108*/ 	.word	0x00000008
.L_14653:


//--------------------- .nv.info._ZN18transformer_engine6detail38cast_transpose_fused_kernel_notalignedILb0ELb1ELb0EfNS_16CTDBiasDActParamI6__halfS3_S3_fEELi2ELi2ENS_5EmptyEXadL_ZNS_5dreluIffEET_T0_RKS5_EEEEvT3_mmm --------------------------
	.section	.nv.info._ZN18transformer_engine6detail38cast_transpose_fused_kernel_notalignedILb0ELb1ELb0EfNS_16CTDBiasDActParamI6__halfS3_S3_fEELi2ELi2ENS_5EmptyEXadL_ZNS_5dreluIffEET_T0_RKS5_EEEEvT3_mmm,"",@"SHT_CUDA_INFO"
	.sectionflags	@""
	.align	4


	//----- nvinfo : EIATTR_CUDA_API_VERSION
	.align		4
        /*0000*/ 	.byte	0x04, 0x37
        /*0002*/ 	.short	(.L_14655 - .L_14654)
.L_14654:
        /*0004*/ 	.word	0x00000082


	//----- nvinfo : EIATTR_KPARAM_INFO
	.align		4
.L_14655:
        /*0008*/ 	.byte	0x04, 0x17
        /*000a*/ 	.short	(.L_14657 - .L_14656)
.L_14656:
        /*000c*/ 	.word	0x00000000
        /*0010*/ 	.short	0x0003
        /*0012*/ 	.short	0x0058
        /*0014*/ 	.byte	0x00, 0xf0, 0x21, 0x00


	//----- nvinfo : EIATTR_KPARAM_INFO
	.align		4
.L_14657:
        /*0018*/ 	.byte	0x04, 0x17
        /*001a*/ 	.short	(.L_14659 - .L_14658)
.L_14658:
        /*001c*/ 	.word	0x00000000
        /*0020*/ 	.short	0x0002
        /*0022*/ 	.short	0x0050
        /*0024*/ 	.byte	0x00, 0xf0, 0x21, 0x00


	//----- nvinfo : EIATTR_KPARAM_INFO
	.align		4
.L_14659:
        /*0028*/ 	.byte	0x04, 0x17
        /*002a*/ 	.short	(.L_14661 - .L_14660)
.L_14660:
        /*002c*/ 	.word	0x00000000
        /*0030*/ 	.short	0x0001
        /*0032*/ 	.short	0x0048
        /*0034*/ 	.byte	0x00, 0xf0, 0x21, 0x00


	//----- nvinfo : EIATTR_KPARAM_INFO
	.align		4
.L_14661:
        /*0038*/ 	.byte	0x04, 0x17
        /*003a*/ 	.short	(.L_14663 - .L_14662)
.L_14662:
        /*003c*/ 	.word	0x00000000
        /*0040*/ 	.short	0x0000
        /*0042*/ 	.short	0x0000
        /*0044*/ 	.byte	0x00, 0xf0, 0x21, 0x01


	//----- nvinfo : EIATTR_SPARSE_MMA_MASK
	.align		4
.L_14663:
        /*0048*/ 	.byte	0x03, 0x50
        /*004a*/ 	.short	0x0000


	//----- nvinfo : EIATTR_MAXREG_COUNT
	.align		4
        /*004c*/ 	.byte	0x03, 0x1b
        /*004e*/ 	.short	0x00ff


	//----- nvinfo : EIATTR_NUM_BARRIERS
	.align		4
        /*0050*/ 	.byte	0x02, 0x4c
        /*0052*/ 	.byte	0x01
	.zero		1


	//----- nvinfo : EIATTR_MERCURY_ISA_VERSION
	.align		4
        /*0054*/ 	.byte	0x03, 0x5f
        /*0056*/ 	.short	0x0101


	//----- nvinfo : EIATTR_INT_WARP_WIDE_INSTR_OFFSETS
	.align		4
        /*0058*/ 	.byte	0x04, 0x31
        /*005a*/ 	.short	(.L_14665 - .L_14664)


	//   ....[0]....
.L_14664:
        /*005c*/ 	.word	0x00000710


	//   ....[1]....
        /*0060*/ 	.word	0x00000b60


	//   ....[2]....
        /*0064*/ 	.word	0x00001220


	//----- nvinfo : EIATTR_COOP_GROUP_MASK_REGIDS
	.align		4
.L_14665:
        /*0068*/ 	.byte	0x04, 0x29
        /*006a*/ 	.short	(.L_14667 - .L_14666)


	//   ....[0]....
.L_14666:
        /*006c*/ 	.word	0xffffffff


	//   ....[1]....
        /*0070*/ 	.word	0xffffffff


	//   ....[2]....
        /*0074*/ 	.word	0xffffffff


	//   ....[3]....
        /*0078*/ 	.word	0xffffffff


	//   ....[4]....
        /*007c*/ 	.word	0xffffffff


	//   ....[5]....
        /*0080*/ 	.word	0xffffffff


	//   ....[6]....
        /*0084*/ 	.word	0xffffffff


	//   ....[7]....
        /*0088*/ 	.word	0xffffffff


	//   ....[8]....
        /*008c*/ 	.word	0x05000004


	//   ....[9]....
        /*0090*/ 	.word	0x05000004


	//   ....[10]....
        /*0094*/ 	.word	0x05000004


	//----- nvinfo : EIATTR_COOP_GROUP_INSTR_OFFSETS
	.align		4
.L_14667:
        /*0098*/ 	.byte	0x04, 0x28
        /*009a*/ 	.short	(.L_14669 - .L_14668)


	//   ....[0]....
.L_14668:
        /*009c*/ 	.word	0x00002a40


	//   ....[1]....
        /*00a0*/ 	.word	0x00002aa0


	//   ....[2]....
        /*00a4*/ 	.word	0x00002ae0


	//   ....[3]....
        /*00a8*/ 	.word	0x00002b00


	//   ....[4]....
        /*00ac*/ 	.word	0x00002b20


	//   ....[5]....
        /*00b0*/ 	.word	0x00002c10


	//   ....[6]....
        /*00b4*/ 	.word	0x00002c30


	//   ....[7]....
        /*00b8*/ 	.word	0x00002c50


	//   ....[8]....
        /*00bc*/ 	.word	0x00002e50


	//   ....[9]....
        /*00c0*/ 	.word	0x00002ec0


	//   ....[10]....
        /*00c4*/ 	.word	0x00002f30


	//----- nvinfo : EIATTR_VRC_CTA_INIT_COUNT
	.align		4
.L_14669:
        /*00c8*/ 	.byte	0x02, 0x4a
	.zero		1
	.zero		1


	//----- nvinfo : EIATTR_EXIT_INSTR_OFFSETS
	.align		4
        /*00cc*/ 	.byte	0x04, 0x1c
        /*00ce*/ 	.short	(.L_14671 - .L_14670)


	//   ....[0]....
.L_14670:
        /*00d0*/ 	.word	0x00000080


	//   ....[1]....
        /*00d4*/ 	.word	0x00002d00


	//   ....[2]....
        /*00d8*/ 	.word	0x00002e00


	//----- nvinfo : EIATTR_MAX_THREADS
	.align		4
.L_14671:
        /*00dc*/ 	.byte	0x04, 0x05
        /*00de*/ 	.short	(.L_14673 - .L_14672)
.L_14672:
        /*00e0*/ 	.word	0x00000100
        /*00e4*/ 	.word	0x00000001
        /*00e8*/ 	.word	0x00000001


	//----- nvinfo : EIATTR_CRS_STACK_SIZE
	.align		4
.L_14673:
        /*00ec*/ 	.byte	0x04, 0x1e
        /*00ee*/ 	.short	(.L_14675 - .L_14674)
.L_14674:
        /*00f0*/ 	.word	0x00000000


	//----- nvinfo : EIATTR_CBANK_PARAM_SIZE
	.align		4
.L_14675:
        /*00f4*/ 	.byte	0x03, 0x19
        /*00f6*/ 	.short	0x0060


	//----- nvinfo : EIATTR_PARAM_CBANK
	.align		4
        /*00f8*/ 	.byte	0x04, 0x0a
        /*00fa*/ 	.short	(.L_14677 - .L_14676)
	.align		4
.L_14676:
        /*00fc*/ 	.word	index@(.nv.constant0._ZN18transformer_engine6detail38cast_transpose_fused_kernel_notalignedILb0ELb1ELb0EfNS_16CTDBiasDActParamI6__halfS3_S3_fEELi2ELi2ENS_5EmptyEXadL_ZNS_5dreluIffEET_T0_RKS5_EEEEvT3_mmm)
        /*0100*/ 	.short	0x0380
        /*0102*/ 	.short	0x0060


	//----- nvinfo : EIATTR_SW_WAR
	.align		4
.L_14677:
        /*0104*/ 	.byte	0x04, 0x36
        /*0106*/ 	.short	(.L_14679 - .L_14678)
.L_14678:
        /*0108*/ 	.word	0x00000008
.L_14679:


//--------------------- .nv.info._ZN18transformer_engine6detail38cast_transpose_fused_kernel_notalignedILb0ELb1ELb0EfNS_16CTDBiasDActParamI6__halfS3_ffEELi2ELi1ENS_5EmptyEXadL_ZNS_5dreluIffEET_T0_RKS5_EEEEvT3_mmm --------------------------
	.section	.nv.info._ZN18transformer_engine6detail38cast_transpose_fused_kernel_notalignedILb0ELb1ELb0EfNS_16CTDBiasDActParamI6__halfS3_ffEELi2ELi1ENS_5EmptyEXadL_ZNS_5dreluIffEET_T0_RKS5_EEEEvT3_mmm,"",@"SHT_CUDA_INFO"
	.sectionflags	@""
	.align	4


	//----- nvinfo : EIATTR_CUDA_API_VERSION
	.align		4
        /*0000*/ 	.byte	0x04, 0x37
        /*0002*/ 	.short	(.L_14681 - .L_14680)
.L_14680:
        /*0004*/ 	.word	0x00000082


	//----- nvinfo : EIATTR_KPARAM_INFO
	.align		4
.L_14681:
        /*0008*/ 	.byte	0x04, 0x17
        /*000a*/ 	.short	(.L_14683 - .L_14682)
.L_14682:
        /*000c*/ 	.word	0x00000000
        /*0010*/ 	.short	0x0003
        /*0012*/ 	.short	0x0058
        /*0014*/ 	.byte	0x00, 0xf0, 0x21, 0x00


	//----- nvinfo : EIATTR_KPARAM_INFO
	.align		4
.L_14683:
        /*0018*/ 	.byte	0x04, 0x17
        /*001a*/ 	.short	(.L_14685 - .L_14684)
.L_14684:
        /*001c*/ 	.word	0x00000000
        /*0020*/ 	.short	0x0002
        /*0022*/ 	.short	0x0050
        /*0024*/ 	.byte	0x00, 0xf0, 0x21, 0x00


	//----- nvinfo : EIATTR_KPARAM_INFO
	.align		4
.L_14685:
        /*0028*/ 	.byte	0x04, 0x17
        /*002a*/ 	.short	(.L_14687 - .L_14686)
.L_14686:
        /*002c*/ 	.word	0x00000000
        /*0030*/ 	.short	0x0001
        /*0032*/ 	.short	0x0048
        /*0034*/ 	.byte	0x00, 0xf0, 0x21, 0x00


	//----- nvinfo : EIATTR_KPARAM_INFO
	.align		4
.L_14687:
        /*0038*/ 	.byte	0x04, 0x17
        /*003a*/ 	.short	(.L_14689 - .L_14688)
.L_14688:
        /*003c*/ 	.word	0x00000000
        /*0040*/ 	.short	0x0000
        /*0042*/ 	.short	0x0000
        /*0044*/ 	.byte	0x00, 0xf0, 0x21, 0x01


	//----- nvinfo : EIATTR_SPARSE_MMA_MASK
	.align		4
.L_14689:
        /*0048*/ 	.byte	0x03, 0x50
        /*004a*/ 	.short	0x0000


	//----- nvinfo : EIATTR_MAXREG_COUNT
	.align		4
        /*004c*/ 	.byte	0x03, 0x1b
        /*004e*/ 	.short	0x00ff


	//----- nvinfo : EIATTR_NUM_BARRIERS
	.align		4
        /*0050*/ 	.byte	0x02, 0x4c
        /*0052*/ 	.byte	0x01
	.zero		1


	//----- nvinfo : EIATTR_MERCURY_ISA_VERSION
	.align		4
        /*0054*/ 	.byte	0x03, 0x5f
        /*0056*/ 	.short	0x0101


	//----- nvinfo : EIATTR_COOP_GROUP_MASK_REGIDS
	.align		4
        /*0058*/ 	.byte	0x04, 0x29
        /*005a*/ 	.short	(.L_14691 - .L_14690)


	//   ....[0]....
.L_14690:
        /*005c*/ 	.word	0xffffffff


	//   ....[1]....
        /*0060*/ 	.word	0xffffffff


	//   ....[2]....
        /*0064*/ 	.word	0xffffffff


	//   ....[3]....
        /*0068*/ 	.word	0xffffffff


	//   ....[4]....
        /*006c*/ 	.word	0xffffffff


	//   ....[5]....
        /*0070*/ 	.word	0xffffffff


	//   ....[6]....
        /*0074*/ 	.word	0xffffffff


	//   ....[7]....
        /*0078*/ 	.word	0xffffffff


	//   ....[8]....
        /*007c*/ 	.word	0x05000004


	//   ....[9]....
        /*0080*/ 	.word	0x05000004


	//   ....[10]....
        /*0084*/ 	.word	0x05000004


	//----- nvinfo : EIATTR_COOP_GROUP_INSTR_OFFSETS
	.align		4
.L_14691:
        /*0088*/ 	.byte	0x04, 0x28
        /*008a*/ 	.short	(.L_14693 - .L_14692)


	//   ....[0]....
.L_14692:
        /*008c*/ 	.word	0x00002140


	//   ....[1]....
        /*0090*/ 	.word	0x000021a0


	//   ....[2]....
        /*0094*/ 	.word	0x000021e0


	//   ....[3]....
        /*0098*/ 	.word	0x00002200


	//   ....[4]....
        /*009c*/ 	.word	0x00002220


	//   ....[5]....
        /*00a0*/ 	.word	0x00002310


	//   ....[6]....
        /*00a4*/ 	.word	0x00002330


	//   ....[7]....
        /*00a8*/ 	.word	0x00002350


	//   ....[8]....
        /*00ac*/ 	.word	0x00002550


	//   ....[9]....
        /*00b0*/ 	.word	0x000025c0


	//   ....[10]....
        /*00b4*/ 	.word	0x00002630


	//----- nvinfo : EIATTR_VRC_CTA_INIT_COUNT
	.align		4
.L_14693:
        /*00b8*/ 	.byte	0x02, 0x4a
	.zero		1
	.zero		1


	//----- nvinfo : EIATTR_EXIT_INSTR_OFFSETS
	.align		4
        /*00bc*/ 	.byte	0x04, 0x1c
        /*00be*/ 	.short	(.L_14695 - .L_14694)


	//   ....[0]....
.L_14694:
        /*00c0*/ 	.word	0x00000080


	//   ....[1]....
        /*00c4*/ 	.word	0x00002400


	//   ....[2]....
        /*00c8*/ 	.word	0x00002500


	//----- nvinfo : EIATTR_MAX_THREADS
	.align		4
.L_14695:
        /*00cc*/ 	.byte	0x04, 0x05
        /*00ce*/ 	.short	(.L_14697 - .L_14696)
.L_14696:
        /*00d0*/ 	.word	0x00000100
        /*00d4*/ 	.word	0x00000001
        /*00d8*/ 	.word	0x00000001


	//----- nvinfo : EIATTR_CRS_STACK_SIZE
	.align		4
.L_14697:
        /*00dc*/ 	.byte	0x04, 0x1e
        /*00de*/ 	.short	(.L_14699 - .L_14698)
.L_14698:
        /*00e0*/ 	.word	0x00000000


	//----- nvinfo : EIATTR_CBANK_PARAM_SIZE
	.align		4
.L_14699:
        /*00e4*/ 	.byte	0x03, 0x19
        /*00e6*/ 	.short	0x0060


	//----- nvinfo : EIATTR_PARAM_CBANK
	.align		4
        /*00e8*/ 	.byte	0x04, 0x0a
        /*00ea*/ 	.short	(.L_14701 - .L_14700)
	.align		4
.L_14700:
        /*00ec*/ 	.word	index@(.nv.constant0._ZN18transformer_engine6detail38cast_transpose_fused_kernel_notalignedILb0ELb1ELb0EfNS_16CTDBiasDActParamI6__halfS3_ffEELi2ELi1ENS_5EmptyEXadL_ZNS_5dreluIffEET_T0_RKS5_EEEEvT3_mmm)
        /*00f0*/ 	.short	0x0380
        /*00f2*/ 	.short	0x0060


	//----- nvinfo : EIATTR_SW_WAR
	.align		4
.L_14701:
        /*00f4*/ 	.byte	0x04, 0x36
        /*00f6*/ 	.short	(.L_14703 - .L_14702)
.L_14702:
        /*00f8*/ 	.word	0x00000008
.L_14703:


//--------------------- .nv.info._ZN18transformer_engine6detail38cast_transpose_fused_kernel_notalignedILb0ELb1ELb0EfNS_16CTDBiasDActParamIff13__nv_fp8_e4m3fEELi1ELi4ENS_5EmptyEXadL_ZNS_5dreluIffEET_T0_RKS5_EEEEvT3_mmm --------------------------
	.section	.nv.info._ZN18transformer_engine6detail38cast_transpose_fused_kernel_notalignedILb0ELb1ELb0EfNS_16CTDBiasDActParamIff13__nv_fp8_e4m3fEELi1ELi4ENS_5EmptyEXadL_ZNS_5dreluIffEET_T0_RKS5_EEEEvT3_mmm,"",@"SHT_CUDA_INFO"
	.sectionflags	@""
	.align	4


	//----- nvinfo : EIATTR_CUDA_API_VERSION
	.align		4
        /*0000*/ 	.byte	0x04, 0x37
        /*0002*/ 	.short	(.L_14705 - .L_14704)
.L_14704:
        /*0004*/ 	.word	0x00000082


	//----- nvinfo : EIATTR_KPARAM_INFO
	.align		4
.L_14705:
        /*0008*/ 	.byte	0x04, 0x17
        /*000a*/ 	.short	(.L_14707 - .L_14706)
.L_14706:
        /*000c*/ 	.word	0x00000000
        /*0010*/ 	.short	0x0003
        /*0012*/ 	.short	0x0058
        /*0014*/ 	.byte	0x00, 0xf0, 0x21, 0x00


	//----- nvinfo : EIATTR_KPARAM_INFO
	.align		4
.L_14707:
        /*0018*/ 	.byte	0x04, 0x17
        /*001a*/ 	.short	(.L_14709 - .L_14708)
.L_14708:
        /*001c*/ 	.word	0x00000000
        /*0020*/ 	.short	0x0002
        /*0022*/ 	.short	0x0050
        /*0024*/ 	.byte	0x00, 0xf0, 0x21, 0x00


	//----- nvinfo : EIATTR_KPARAM_INFO
	.align		4
.L_14709:
        /*0028*/ 	.byte	0x04, 0x17
        /*002a*/ 	.short	(.L_14711 - .L_14710)
.L_14710:
        /*002c*/ 	.word	0x00000000
        /*0030*/ 	.short	0x0001
        /*0032*/ 	.short	0x0048
        /*0034*/ 	.byte	0x00, 0xf0, 0x21, 0x00


	//----- nvinfo : EIATTR_KPARAM_INFO
	.align		4
.L_14711:
        /*0038*/ 	.byte	0x04, 0x17
        /*003a*/ 	.short	(.L_14713 - .L_14712)
.L_14712:
        /*003c*/ 	.word	0x00000000
        /*0040*/ 	.short	0x0000
        /*0042*/ 	.short	0x0000
        /*0044*/ 	.byte	0x00, 0xf0, 0x21, 0x01


	//----- nvinfo : EIATTR_SPARSE_MMA_MASK
	.align		4
.L_14713:
        /*0048*/ 	.byte	0x03, 0x50
        /*004a*/ 	.short	0x0000


	//----- nvinfo : EIATTR_MAXREG_COUNT
	.align		4
        /*004c*/ 	.byte	0x03, 0x1b
        /*004e*/ 	.short	0x00ff


	//----- nvinfo : EIATTR_NUM_BARRIERS
	.align		4
        /*0050*/ 	.byte	0x02, 0x4c
        /*0052*/ 	.byte	0x01
	.zero		1


	//----- nvinfo : EIATTR_MERCURY_ISA_VERSION
	.align		4
        /*0054*/ 	.byte	0x03, 0x5f
        /*0056*/ 	.short	0x0101


	//----- nvinfo : EIATTR_INT_WARP_WIDE_INSTR_OFFSETS
	.align		4
        /*0058*/ 	.byte	0x04, 0x31
        /*005a*/ 	.short	(.L_14715 - .L_14714)


	//   ....[0]....
.L_14714:
        /*005c*/ 	.word	0x00000670


	//   ....[1]....
        /*0060*/ 	.word	0x00000a20


	//   ....[2]....
        /*0064*/ 	.word	0x00001200


	//   ....[3]....
        /*0068*/ 	.word	0x00001ac0


	//----- nvinfo : EIATTR_COOP_GROUP_MASK_REGIDS
	.align		4
.L_14715:
        /*006c*/ 	.byte	0x04, 0x29
        /*006e*/ 	.short	(.L_14717 - .L_14716)


	//   ....[0]....
.L_14716:
        /*0070*/ 	.word	0xffffffff


	//   ....[1]....
        /*0074*/ 	.word	0xffffffff


	//   ....[2]....
        /*0078*/ 	.word	0xffffffff


	//   ....[3]....
        /*007c*/ 	.word	0xffffffff


	//   ....[4]....
        /*0080*/ 	.word	0xffffffff


	//   ....[5]....
        /*0084*/ 	.word	0xffffffff


	//   ....[6]....
        /*0088*/ 	.word	0xffffffff


	//   ....[7]....
        /*008c*/ 	.word	0xffffffff


	//   ....[8]....
        /*0090*/ 	.word	0x05000004


	//   ....[9]....
        /*0094*/ 	.word	0x05000004


	//   ....[10]....
        /*0098*/ 	.word	0x05000004


	//----- nvinfo : EIATTR_COOP_GROUP_INSTR_OFFSETS
	.align		4
.L_14717:
        /*009c*/ 	.byte	0x04, 0x28
        /*009e*/ 	.short	(.L_14719 - .L_14718)


	//   ....[0]....
.L_14718:
        /*00a0*/ 	.word	0x00002e80


	//   ....[1]....
        /*00a4*/ 	.word	0x00002f00


	//   ....[2]....
        /*00a8*/ 	.word	0x00002f40


	//   ....[3]....
        /*00ac*/ 	.word	0x00002f60


	//   ....[4]....
        /*00b0*/ 	.word	0x00002f80


	//   ....[5]....
        /*00b4*/ 	.word	0x00003070


	//   ....[6]....
        /*00b8*/ 	.word	0x00003090


	//   ....[7]....
        /*00bc*/ 	.word	0x000030b0


	//   ....[8]....
        /*00c0*/ 	.word	0x000032c0


	//   ....[9]....
        /*00c4*/ 	.word	0x00003330


	//   ....[10]....
        /*00c8*/ 	.word	0x000033a0


	//----- nvinfo : EIATTR_VRC_CTA_INIT_COUNT
	.align		4
.L_14719:
        /*00cc*/ 	.byte	0x02, 0x4a
	.zero		1
	.zero		1


	//----- nvinfo : EIATTR_EXIT_INSTR_OFFSETS
	.align		4
        /*00d0*/ 	.byte	0x04, 0x1c
        /*00d2*/ 	.short	(.L_14721 - .L_14720)


	//   ....[0]....
.L_14720:
        /*00d4*/ 	.word	0x00000080


	//   ....[1]....
        /*00d8*/ 	.word	0x00003170


	//   ....[2]....
        /*00dc*/ 	.word	0x00003270


	//----- nvinfo : EIATTR_MAX_THREADS
	.align		4
.L_14721:
        /*00e0*/ 	.byte	0x04, 0x05
        /*00e2*/ 	.short	(.L_14723 - .L_14722)
.L_14722:
        /*00e4*/ 	.word	0x00000100
        /*00e8*/ 	.word	0x00000001
        /*00ec*/ 	.word	0x00000001


	//----- nvinfo : EIATTR_CRS_STACK_SIZE
	.align		4
.L_14723:
        /*00f0*/ 	.byte	0x04, 0x1e
        /*00f2*/ 	.short	(.L_14725 - .L_14724)
.L_14724:
        /*00f4*/ 	.word	0x00000000


	//----- nvinfo : EIATTR_CBANK_PARAM_SIZE
	.align		4
.L_14725:
        /*00f8*/ 	.byte	0x03, 0x19
        /*00fa*/ 	.short	0x0060


	//----- nvinfo : EIATTR_PARAM_CBANK
	.align		4
        /*00fc*/ 	.byte	0x04, 0x0a
        /*00fe*/ 	.short	(.L_14727 - .L_14726)
	.align		4
.L_14726:
        /*0100*/ 	.word	index@(.nv.constant0._ZN18transformer_engine6detail38cast_transpose_fused_kernel_notalignedILb0ELb1ELb0EfNS_16CTDBiasDActParamIff13__nv_fp8_e4m3fEELi1ELi4ENS_5EmptyEXadL_ZNS_5dreluIffEET_T0_RKS5_EEEEvT3_mmm)
        /*0104*/ 	.short	0x0380
        /*0106*/ 	.short	0x0060


	//----- nvinfo : EIATTR_SW_WAR
	.align		4
.L_14727:
        /*0108*/ 	.byte	0x04, 0x36
        /*010a*/ 	.short	(.L_14729 - .L_14728)
.L_14728:
        /*010c*/ 	.word	0x00000008
.L_14729:


//--------------------- .nv.info._ZN18transformer_engine6detail38cast_transpose_fused_kernel_notalignedILb0ELb1ELb0EfNS_16CTDBiasDActParamIff13__nv_fp8_e5m2fEELi1ELi4ENS_5EmptyEXadL_ZNS_5dreluIffEET_T0_RKS5_EEEEvT3_mmm --------------------------
	.section	.nv.info._ZN18transformer_engine6detail38cast_transpose_fused_kernel_notalignedILb0ELb1ELb0EfNS_16CTDBiasDActParamIff13__nv_fp8_e5m2fEELi1ELi4ENS_5EmptyEXadL_ZNS_5dreluIffEET_T0_RKS5_EEEEvT3_mmm,"",@"SHT_CUDA_INFO"
	.sectionflags	@""
	.align	4


	//----- nvinfo : EIATTR_CUDA_API_VERSION
	.align		4
        /*0000*/ 	.byte	0x04, 0x37
        /*0002*/ 	.short	(.L_14731 - .L_14730)
.L_14730:
        /*0004*/ 	.word	0x00000082


	//----- nvinfo : EIATTR_KPARAM_INFO
	.align		4
.L_14731:
        /*0008*/ 	.byte	0x04, 0x17
        /*000a*/ 	.short	(.L_14733 - .L_14732)
.L_14732:
        /*000c*/ 	.word	0x00000000
        /*0010*/ 	.short	0x0003
        /*0012*/ 	.short	0x0058
        /*0014*/ 	.byte	0x00, 0xf0, 0x21, 0x00


	//----- nvinfo : EIATTR_KPARAM_INFO
	.align		4
.L_14733:
        /*0018*/ 	.byte	0x04, 0x17
        /*001a*/ 	.short	(.L_14735 - .L_14734)
.L_14734:
        /*001c*/ 	.word	0x00000000
        /*0020*/ 	.short	0x0002
        /*0022*/ 	.short	0x0050
        /*0024*/ 	.byte	0x00, 0xf0, 0x21, 0x00


	//----- nvinfo : EIATTR_KPARAM_INFO
	.align		4
.L_14735:
        /*0028*/ 	.byte	0x04, 0x17
        /*002a*/ 	.short	(.L_14737 - .L_14736)
.L_14736:
        /*002c*/ 	.word	0x00000000
        /*0030*/ 	.short	0x0001
        /*0032*/ 	.short	0x0048
        /*0034*/ 	.byte	0x00, 0xf0, 0x21, 0x00


	//----- nvinfo : EIATTR_KPARAM_INFO
	.align		4
.L_14737:
        /*0038*/ 	.byte	0x04, 0x17
        /*003a*/ 	.short	(.L_14739 - .L_14738)
.L_14738:
        /*003c*/ 	.word	0x00000000
        /*0040*/ 	.short	0x0000
        /*0042*/ 	.short	0x0000
        /*0044*/ 	.byte	0x00, 0xf0, 0x21, 0x01


	//----- nvinfo : EIATTR_SPARSE_MMA_MASK
	.align		4
.L_14739:
        /*0048*/ 	.byte	0x03, 0x50
        /*004a*/ 	.short	0x0000


	//----- nvinfo : EIATTR_MAXREG_COUNT
	.align		4
        /*004c*/ 	.byte	0x03, 0x1b
        /*004e*/ 	.short	0x00ff


	//----- nvinfo : EIATTR_NUM_BARRIERS
	.align		4
        /*0050*/ 	.byte	0x02, 0x4c
        /*0052*/ 	.byte	0x01
	.zero		1


	//----- nvinfo : EIATTR_MERCURY_ISA_VERSION
	.align		4
        /*0054*/ 	.byte	0x03, 0x5f
        /*0056*/ 	.short	0x0101


	//----- nvinfo : EIATTR_INT_WARP_WIDE_INSTR_OFFSETS
	.align		4
        /*0058*/ 	.byte	0x04, 0x31
        /*005a*/ 	.short	(.L_14741 - .L_14740)


	//   ....[0]....
.L_14740:
        /*005c*/ 	.word	0x00000670


	//   ....[1]....
        /*0060*/ 	.word	0x00000a20


	//   ....[2]....
        /*0064*/ 	.word	0x00001200


	//   ....[3]....
        /*0068*/ 	.word	0x00001ac0


	//----- nvinfo : EIATTR_COOP_GROUP_MASK_REGIDS
	.align		4
.L_14741:
        /*006c*/ 	.byte	0x04, 0x29
        /*006e*/ 	.short	(.L_14743 - .L_14742)


	//   ....[0]....
.L_14742:
        /*0070*/ 	.word	0xffffffff


	//   ....[1]....
        /*0074*/ 	.word	0xffffffff


	//   ....[2]....
        /*0078*/ 	.word	0xffffffff


	//   ....[3]....
        /*007c*/ 	.word	0xffffffff


	//   ....[4]....
        /*0080*/ 	.word	0xffffffff


	//   ....[5]....
        /*0084*/ 	.word	0xffffffff


	//   ....[6]....
        /*0088*/ 	.word	0xffffffff


	//   ....[7]....
        /*008c*/ 	.word	0xffffffff


	//   ....[8]....
        /*0090*/ 	.word	0x05000004


	//   ....[9]....
        /*0094*/ 	.word	0x05000004


	//   ....[10]....
        /*0098*/ 	.word	0x05000004


	//----- nvinfo : EIATTR_COOP_GROUP_INSTR_OFFSETS
	.align		4
.L_14743:
        /*009c*/ 	.byte	0x04, 0x28
        /*009e*/ 	.short	(.L_14745 - .L_14744)


	//   ....[0]....
.L_14744:
        /*00a0*/ 	.word	0x00002e80


	//   ....[1]....
        /*00a4*/ 	.word	0x00002f00


	//   ....[2]....
        /*00a8*/ 	.word	0x00002f40


	//   ....[3]....
        /*00ac*/ 	.word	0x00002f60


	//   ....[4]....
        /*00b0*/ 	.word	0x00002f80


	//   ....[5]....
        /*00b4*/ 	.word	0x00003070


	//   ....[6]....
        /*00b8*/ 	.word	0x00003090


	//   ....[7]....
        /*00bc*/ 	.word	0x000030b0


	//   ....[8]....
        /*00c0*/ 	.word	0x000032c0


	//   ....[9]....
        /*00c4*/ 	.word	0x00003330


	//   ....[10]....
        /*00c8*/ 	.word	0x000033a0


	//----- nvinfo : EIATTR_VRC_CTA_INIT_COUNT
	.align		4
.L_14745:
        /*00cc*/ 	.byte	0x02, 0x4a
	.zero		1
	.zero		1


	//----- nvinfo : EIATTR_EXIT_INSTR_OFFSETS
	.align		4
        /*00d0*/ 	.byte	0x04, 0x1c
        /*00d2*/ 	.short	(.L_14747 - .L_14746)


	//   ....[0]....
.L_14746:
        /*00d4*/ 	.word	0x00000080


	//   ....[1]....
        /*00d8*/ 	.word	0x00003170


	//   ....[2]....
        /*00dc*/ 	.word	0x00003270


	//----- nvinfo : EIATTR_MAX_THREADS
	.align		4
.L_14747:
        /*00e0*/ 	.byte	0x04, 0x05
        /*00e2*/ 	.short	(.L_14749 - .L_14748)
.L_14748:
        /*00e4*/ 	.word	0x00000100
        /*00e8*/ 	.word	0x00000001
        /*00ec*/ 	.word	0x00000001


	//----- nvinfo : EIATTR_CRS_STACK_SIZE
	.align		4
.L_14749:
        /*00f0*/ 	.byte	0x04, 0x1e
        /*00f2*/ 	.short	(.L_14751 - .L_14750)
.L_14750:
        /*00f4*/ 	.word	0x00000000


	//----- nvinfo : EIATTR_CBANK_PARAM_SIZE
	.align		4
.L_14751:
        /*00f8*/ 	.byte	0x03, 0x19
        /*00fa*/ 	.short	0x0060


	//----- nvinfo : EIATTR_PARAM_CBANK
	.align		4
        /*00fc*/ 	.byte	0x04, 0x0a
        /*00fe*/ 	.short	(.L_14753 - .L_14752)
	.align		4
.L_14752:
        /*0100*/ 	.word	index@(.nv.constant0._ZN18transformer_engine6detail38cast_transpose_fused_kernel_notalignedILb0ELb1ELb0EfNS_16CTDBiasDActParamIff13__nv_fp8_e5m2fEELi1ELi4ENS_5EmptyEXadL_ZNS_5dreluIffEET_T0_RKS5_EEEEvT3_mmm)
        /*0104*/ 	.short	0x0380
        /*0106*/ 	.short	0x0060


	//----- nvinfo : EIATTR_SW_WAR
	.align		4
.L_14753:
        /*0108*/ 	.byte	0x04, 0x36
        /*010a*/ 	.short	(.L_14755 - .L_14754)
.L_14754:
        /*010c*/ 	.word	0x00000008
.L_14755:


//--------------------- .nv.info._ZN18transformer_engine6detail38cast_transpose_fused_kernel_notalignedILb0ELb1ELb0EfNS_16CTDBiasDActParamIff13__nv_bfloat16fEELi1ELi2ENS_5EmptyEXadL_ZNS_5dreluIffEET_T0_RKS5_EEEEvT3_mmm --------------------------
	.section	.nv.info._ZN18transformer_engine6detail38cast_transpose_fused_kernel_notalignedILb0ELb1ELb0EfNS_16CTDBiasDActParamIff13__nv_bfloat16fEELi1ELi2ENS_5EmptyEXadL_ZNS_5dreluIffEET_T0_RKS5_EEEEvT3_mmm,"",@"SHT_CUDA_INFO"
	.sectionflags	@""
	.align	4


	//----- nvinfo : EIATTR_CUDA_API_VERSION
	.align		4
        /*0000*/ 	.byte	0x04, 0x37
        /*0002*/ 	.short	(.L_14757 - .L_14756)
.L_14756:
        /*0004*/ 	.word	0x00000082


	//----- nvinfo : EIATTR_KPARAM_INFO
	.align		4
.L_14757:
        /*0008*/ 	.byte	0x04, 0x17
        /*000a*/ 	.short	(.L_14759 - .L_14758)
.L_14758:
        /*000c*/ 	.word	0x00000000
        /*0010*/ 	.short	0x0003
        /*0012*/ 	.short	0x0058
        /*0014*/ 	.byte	0x00, 0xf0, 0x21, 0x00


	//----- nvinfo : EIATTR_KPARAM_INFO
	.align		4
.L_14759:
        /*0018*/ 	.byte	0x04, 0x17
        /*001a*/ 	.short	(.L_14761 - .L_14760)
.L_14760:
        /*001c*/ 	.word	0x00000000
        /*0020*/ 	.short	0x0002
        /*0022*/ 	.short	0x0050
        /*0024*/ 	.byte	0x00, 0xf0, 0x21, 0x00


	//----- nvinfo : EIATTR_KPARAM_INFO
	.align		4
.L_14761:
        /*0028*/ 	.byte	0x04, 0x17
        /*002a*/ 	.short	(.L_14763 - .L_14762)
.L_14762:
        /*002c*/ 	.word	0x00000000
        /*0030*/ 	.short	0x0001
        /*0032*/ 	.short	0x0048
        /*0034*/ 	.byte	0x00, 0xf0, 0x21, 0x00


	//----- nvinfo : EIATTR_KPARAM_INFO
	.align		4
.L_14763:
        /*0038*/ 	.byte	0x04, 0x17
        /*003a*/ 	.short	(.L_14765 - .L_14764)
.L_14764:
        /*003c*/ 	.word	0x00000000
        /*0040*/ 	.short	0x0000
        /*0042*/ 	.short	0x0000
        /*0044*/ 	.byte	0x00, 0xf0, 0x21, 0x01


	//----- nvinfo : EIATTR_SPARSE_MMA_MASK
	.align		4
.L_14765:
        /*0048*/ 	.byte	0x03, 0x50
        /*004a*/ 	.short	0x0000


	//----- nvinfo : EIATTR_MAXREG_COUNT
	.align		4
        /*004c*/ 	.byte	0x03, 0x1b
        /*004e*/ 	.short	0x00ff


	//----- nvinfo : EIATTR_NUM_BARRIERS
	.align		4
        /*0050*/ 	.byte	0x02, 0x4c
        /*0052*/ 	.byte	0x01
	.zero		1


	//----- nvinfo : EIATTR_MERCURY_ISA_VERSION
	.align		4
        /*0054*/ 	.byte	0x03, 0x5f
        /*0056*/ 	.short	0x0101


	//----- nvinfo : EIATTR_INT_WARP_WIDE_INSTR_OFFSETS
	.align		4
        /*0058*/ 	.byte	0x04, 0x31
        /*005a*/ 	.short	(.L_14767 - .L_14766)


	//   ....[0]....
.L_14766:
        /*005c*/ 	.word	0x00000670


	//   ....[1]....
        /*0060*/ 	.word	0x00000b20


	//   ....[2]....
        /*0064*/ 	.word	0x00000f30


	//----- nvinfo : EIATTR_COOP_GROUP_MASK_REGIDS
	.align		4
.L_14767:
        /*0068*/ 	.byte	0x04, 0x29
        /*006a*/ 	.short	(.L_14769 - .L_14768)


	//   ....[0]....
.L_14768:
        /*006c*/ 	.word	0xffffffff


	//   ....[1]....
        /*0070*/ 	.word	0xffffffff


	//   ....[2]....
        /*0074*/ 	.word	0xffffffff


	//   ....[3]....
        /*0078*/ 	.word	0xffffffff


	//   ....[4]....
        /*007c*/ 	.word	0xffffffff


	//   ....[5]....
        /*0080*/ 	.word	0xffffffff


	//   ....[6]....
        /*0084*/ 	.word	0xffffffff


	//   ....[7]....
        /*0088*/ 	.word	0xffffffff


	//   ....[8]....
        /*008c*/ 	.word	0x05000004


	//   ....[9]....
        /*0090*/ 	.word	0x05000004


	//   ....[10]....
        /*0094*/ 	.word	0x05000004


	//----- nvinfo : EIATTR_COOP_GROUP_INSTR_OFFSETS
	.align		4
.L_14769:
        /*0098*/ 	.byte	0x04, 0x28
        /*009a*/ 	.short	(.L_14771 - .L_14770)


	//   ....[0]....
.L_14770:
        /*009c*/ 	.word	0x00001d00


	//   ....[1]....
        /*00a0*/ 	.word	0x00001d60


	//   ....[2]....
        /*00a4*/ 	.word	0x00001da0


	//   ....[3]....
        /*00a8*/ 	.word	0x00001dc0


	//   ....[4]....
        /*00ac*/ 	.word	0x00001de0


	//   ....[5]....
        /*00b0*/ 	.word	0x00001ed0


	//   ....[6]....
        /*00b4*/ 	.word	0x00001ef0


	//   ....[7]....
        /*00b8*/ 	.word	0x00001f10


	//   ....[8]....
        /*00bc*/ 	.word	0x00002110


	//   ....[9]....
        /*00c0*/ 	.word	0x00002180


	//   ....[10]....
        /*00c4*/ 	.word	0x000021f0


	//----- nvinfo : EIATTR_VRC_CTA_INIT_COUNT
	.align		4
.L_14771:
        /*00c8*/ 	.byte	0x02, 0x4a
	.zero		1
	.zero		1


	//----- nvinfo : EIATTR_EXIT_INSTR_OFFSETS
	.align		4
        /*00cc*/ 	.byte	0x04, 0x1c
        /*00ce*/ 	.short	(.L_14773 - .L_14772)


	//   ....[0]....
.L_14772:
        /*00d0*/ 	.word	0x00000080


	//   ....[1]....
        /*00d4*/ 	.word	0x00001fc0


	//   ....[2]....
        /*00d8*/ 	.word	0x000020c0


	//----- nvinfo : EIATTR_MAX_THREADS
	.align		4
.L_14773:
        /*00dc*/ 	.byte	0x04, 0x05
        /*00de*/ 	.short	(.L_14775 - .L_14774)
.L_14774:
        /*00e0*/ 	.word	0x00000100
        /*00e4*/ 	.word	0x00000001
        /*00e8*/ 	.word	0x00000001


	//----- nvinfo : EIATTR_CRS_STACK_SIZE
	.align		4
.L_14775:
        /*00ec*/ 	.byte	0x04, 0x1e
        /*00ee*/ 	.short	(.L_14777 - .L_14776)
.L_14776:
        /*00f0*/ 	.word	0x00000000


	//----- nvinfo : EIATTR_CBANK_PARAM_SIZE
	.align		4
.L_14777:
        /*00f4*/ 	.byte	0x03, 0x19
        /*00f6*/ 	.short	0x0060


	//----- nvinfo : EIATTR_PARAM_CBANK
	.align		4
        /*00f8*/ 	.byte	0x04, 0x0a
        /*00fa*/ 	.short	(.L_14779 - .L_14778)
	.align		4
.L_14778:
        /*00fc*/ 	.word	index@(.nv.constant0._ZN18transformer_engine6detail38cast_transpose_fused_kernel_notalignedILb0ELb1ELb0EfNS_16CTDBiasDActParamIff13__nv_bfloat16fEELi1ELi2ENS_5EmptyEXadL_ZNS_5dreluIffEET_T0_RKS5_EEEEvT3_mmm)
        /*0100*/ 	.short	0x0380
        /*0102*/ 	.short	0x0060


	//----- nvinfo : EIATTR_SW_WAR
	.align		4
.L_14779:
        /*0104*/ 	.byte	0x04, 0x36
        /*0106*/ 	.short	(.L_14781 - .L_14780)
.L_14780:
        /*0108*/ 	.word	0x00000008
.L_14781:


//--------------------- .nv.info._ZN18transformer_engine6detail38cast_transpose_fused_kernel_notalignedILb0ELb1ELb0EfNS_16CTDBiasDActParamIff6__halffEELi1ELi2ENS_5EmptyEXadL_ZNS_5dreluIffEET_T0_RKS5_EEEEvT3_mmm --------------------------
	.section	.nv.info._ZN18transformer_engine6detail38cast_transpose_fused_kernel_notalignedILb0ELb1ELb0EfNS_16CTDBiasDActParamIff6__halffEELi1ELi2ENS_5EmptyEXadL_ZNS_5dreluIffEET_T0_RKS5_EEEEvT3_mmm,"",@"SHT_CUDA_INFO"
	.sectionflags	@""
	.align	4


	//----- nvinfo : EIATTR_CUDA_API_VERSION
	.align		4
        /*0000*/ 	.byte	0x04, 0x37
        /*0002*/ 	.short	(.L_14783 - .L_14782)
.L_14782:
        /*0004*/ 	.word	0x00000082


	//----- nvinfo : EIATTR_KPARAM_INFO
	.align		4
.L_14783:
        /*0008*/ 	.byte	0x04, 0x17
        /*000a*/ 	.short	(.L_14785 - .L_14784)
.L_14784:
        /*000c*/ 	.word	0x00000000
        /*0010*/ 	.short	0x0003
        /*0012*/ 	.short	0x0058
        /*0014*/ 	.byte	0x00, 0xf0, 0x21, 0x00


	//----- nvinfo : EIATTR_KPARAM_INFO
	.align		4
.L_14785:
        /*0018*/ 	.byte	0x04, 0x17
        /*001a*/ 	.short	(.L_14787 - .L_14786)
.L_14786:
        /*001c*/ 	.word	0x00000000
        /*0020*/ 	.short	0x0002
        /*0022*/ 	.short	0x0050
        /*0024*/ 	.byte	0x00, 0xf0, 0x21, 0x00


	//----- nvinfo : EIATTR_KPARAM_INFO
	.align		4
.L_14787:
        /*0028*/ 	.byte	0x04, 0x17
        /*002a*/ 	.short	(.L_14789 - .L_14788)
.L_14788:
        /*002c*/ 	.word	0x00000000
        /*0030*/ 	.short	0x0001
        /*0032*/ 	.short	0x0048
        /*0034*/ 	.byte	0x00, 0xf0, 0x21, 0x00


	//----- nvinfo : EIATTR_KPARAM_INFO
	.align		4
.L_14789:
        /*0038*/ 	.byte	0x04, 0x17
        /*003a*/ 	.short	(.L_14791 - .L_14790)
.L_14790:
        /*003c*/ 	.word	0x00000000
        /*0040*/ 	.short	0x0000
        /*0042*/ 	.short	0x0000
        /*0044*/ 	.byte	0x00, 0xf0, 0x21, 0x01


	//----- nvinfo : EIATTR_SPARSE_MMA_MASK
	.align		4
.L_14791:
        /*0048*/ 	.byte	0x03, 0x50
        /*004a*/ 	.short	0x0000


	//----- nvinfo : EIATTR_MAXREG_COUNT
	.align		4
        /*004c*/ 	.byte	0x03, 0x1b
        /*004e*/ 	.short	0x00ff


	//----- nvinfo : EIATTR_NUM_BARRIERS
	.align		4
        /*0050*/ 	.byte	0x02, 0x4c
        /*0052*/ 	.byte	0x01
	.zero		1


	//----- nvinfo : EIATTR_MERCURY_ISA_VERSION
	.align		4
        /*0054*/ 	.byte	0x03, 0x5f
        /*0056*/ 	.short	0x0101


	//----- nvinfo : EIATTR_INT_WARP_WIDE_INSTR_OFFSETS
	.align		4
        /*0058*/ 	.byte	0x04, 0x31
        /*005a*/ 	.short	(.L_14793 - .L_14792)


	//   ....[0]....
.L_14792:
        /*005c*/ 	.word	0x00000670


	//   ....[1]....
        /*0060*/ 	.word	0x00000b20


	//   ....[2]....
        /*0064*/ 	.word	0x00000f30


	//----- nvinfo : EIATTR_COOP_GROUP_MASK_REGIDS
	.align		4
.L_14793:
        /*0068*/ 	.byte	0x04, 0x29
        /*006a*/ 	.short	(.L_14795 - .L_14794)


	//   ....[0]....
.L_14794:
        /*006c*/ 	.word	0xffffffff


	//   ....[1]....
        /*0070*/ 	.word	0xffffffff


	//   ....[2]....
        /*0074*/ 	.word	0xffffffff


	//   ....[3]....
        /*0078*/ 	.word	0xffffffff


	//   ....[4]....
        /*007c*/ 	.word	0xffffffff


	//   ....[5]....
        /*0080*/ 	.word	0xffffffff


	//   ....[6]....
        /*0084*/ 	.word	0xffffffff


	//   ....[7]....
        /*0088*/ 	.word	0xffffffff


	//   ....[8]....
        /*008c*/ 	.word	0x05000004


	//   ....[9]....
        /*0090*/ 	.word	0x05000004


	//   ....[10]....
        /*0094*/ 	.word	0x05000004


	//----- nvinfo : EIATTR_COOP_GROUP_INSTR_OFFSETS
	.align		4
.L_14795:
        /*0098*/ 	.byte	0x04, 0x28
        /*009a*/ 	.short	(.L_14797 - .L_14796)


	//   ....[0]....
.L_14796:
        /*009c*/ 	.word	0x00001d00


	//   ....[1]....
        /*00a0*/ 	.word	0x00001d60


	//   ....[2]....
        /*00a4*/ 	.word	0x00001da0


	//   ....[3]....
        /*00a8*/ 	.word	0x00001dc0


	//   ....[4]....
        /*00ac*/ 	.word	0x00001de0


	//   ....[5]....
        /*00b0*/ 	.word	0x00001ed0


	//   ....[6]....
        /*00b4*/ 	.word	0x00001ef0


	//   ....[7]....
        /*00b8*/ 	.word	0x00001f10


	//   ....[8]....
        /*00bc*/ 	.word	0x00002110


	//   ....[9]....
        /*00c0*/ 	.word	0x00002180


	//   ....[10]....
        /*00c4*/ 	.word	0x000021f0


	//----- nvinfo : EIATTR_VRC_CTA_INIT_COUNT
	.align		4
.L_14797:
        /*00c8*/ 	.byte	0x02, 0x4a
	.zero		1
	.zero		1


	//----- nvinfo : EIATTR_EXIT_INSTR_OFFSETS
	.align		4
        /*00cc*/ 	.byte	0x04, 0x1c
        /*00ce*/ 	.short	(.L_14799 - .L_14798)


	//   ....[0]....
.L_14798:
        /*00d0*/ 	.word	0x00000080


	//   ....[1]....
        /*00d4*/ 	.word	0x00001fc0


	//   ....[2]....
        /*00d8*/ 	.word	0x000020c0


	//----- nvinfo : EIATTR_MAX_THREADS
	.align		4
.L_14799:
        /*00dc*/ 	.byte	0x04, 0x05
        /*00de*/ 	.short	(.L_14801 - .L_14800)
.L_14800:
        /*00e0*/ 	.word	0x00000100
        /*00e4*/ 	.word	0x00000001
        /*00e8*/ 	.word	0x00000001


	//----- nvinfo : EIATTR_CRS_STACK_SIZE
	.align		4
.L_14801:
        /*00ec*/ 	.byte	0x04, 0x1e
        /*00ee*/ 	.short	(.L_14803 - .L_14802)
.L_14802:
        /*00f0*/ 	.word	0x00000000


	//----- nvinfo : EIATTR_CBANK_PARAM_SIZE
	.align		4
.L_14803:
        /*00f4*/ 	.byte	0x03, 0x19
        /*00f6*/ 	.short	0x0060


	//----- nvinfo : EIATTR_PARAM_CBANK
	.align		4
        /*00f8*/ 	.byte	0x04, 0x0a
        /*00fa*/ 	.short	(.L_14805 - .L_14804)
	.align		4
.L_14804:
        /*00fc*/ 	.word	index@(.nv.constant0._ZN18transformer_engine6detail38cast_transpose_fused_kernel_notalignedILb0ELb1ELb0EfNS_16CTDBiasDActParamIff6__halffEELi1ELi2ENS_5EmptyEXadL_ZNS_5dreluIffEET_T0_RKS5_EEEEvT3_mmm)
        /*0100*/ 	.short	0x0380
        /*0102*/ 	.short	0x0060


	//----- nvinfo : EIATTR_SW_WAR
	.align		4
.L_14805:
        /*0104*/ 	.byte	0x04, 0x36
        /*0106*/ 	.short	(.L_14807 - .L_14806)
.L_14806:
        /*0108*/ 	.word	0x00000008
.L_14807:


//--------------------- .nv.info._ZN18transformer_engine6detail38cast_transpose_fused_kernel_notalignedILb0ELb1ELb0EfNS_16CTDBiasDActParamIffffEELi1ELi1ENS_5EmptyEXadL_ZNS_5dreluIffEET_T0_RKS4_EEEEvT3_mmm --------------------------
	.section	.nv.info._ZN18transformer_engine6detail38cast_transpose_fused_kernel_notalignedILb0ELb1ELb0EfNS_16CTDBiasDActParamIffffEELi1ELi1ENS_5EmptyEXadL_ZNS_5dreluIffEET_T0_RKS4_EEEEvT3_mmm,"",@"SHT_CUDA_INFO"
	.sectionflags	@""
	.align	4


	//----- nvinfo : EIATTR_CUDA_API_VERSION
	.align		4
        /*0000*/ 	.byte	0x04, 0x37
        /*0002*/ 	.short	(.L_14809 - .L_14808)
.L_14808:
        /*0004*/ 	.word	0x00000082


	//----- nvinfo : EIATTR_KPARAM_INFO
	.align		4
.L_14809:
        /*0008*/ 	.byte	0x04, 0x17
        /*000a*/ 	.short	(.L_14811 - .L_14810)
.L_14810:
        /*000c*/ 	.word	0x00000000
        /*0010*/ 	.short	0x0003
        /*0012*/ 	.short	0x0058
        /*0014*/ 	.byte	0x00, 0xf0, 0x21, 0x00


	//----- nvinfo : EIATTR_KPARAM_INFO
	.align		4
.L_14811:
        /*0018*/ 	.byte	0x04, 0x17
        /*001a*/ 	.short	(.L_14813 - .L_14812)
.L_14812:
        /*001c*/ 	.word	0x00000000
        /*0020*/ 	.short	0x0002
        /*0022*/ 	.short	0x0050
        /*0024*/ 	.byte	0x00, 0xf0, 0x21, 0x00


	//----- nvinfo : EIATTR_KPARAM_INFO
	.align		4
.L_14813:
        /*0028*/ 	.byte	0x04, 0x17
        /*002a*/ 	.short	(.L_14815 - .L_14814)
.L_14814:
        /*002c*/ 	.word	0x00000000
        /*0030*/ 	.short	0x0001
        /*0032*/ 	.short	0x0048
        /*0034*/ 	.byte	0x00, 0xf0, 0x21, 0x00


	//----- nvinfo : EIATTR_KPARAM_INFO
	.align		4
.L_14815:
        /*0038*/ 	.byte	0x04, 0x17
        /*003a*/ 	.short	(.L_14817 - .L_14816)
.L_14816:
        /*003c*/ 	.word	0x00000000
        /*0040*/ 	.short	0x0000
        /*0042*/ 	.short	0x0000
        /*0044*/ 	.byte	0x00, 0xf0, 0x21, 0x01


	//----- nvinfo : EIATTR_SPARSE_MMA_MASK
	.align		4
.L_14817:
        /*0048*/ 	.byte	0x03, 0x50
        /*004a*/ 	.short	0x0000


	//----- nvinfo : EIATTR_MAXREG_COUNT
	.align		4
        /*004c*/ 	.byte	0x03, 0x1b
        /*004e*/ 	.short	0x00ff


	//----- nvinfo : EIATTR_NUM_BARRIERS
	.align		4
        /*0050*/ 	.byte	0x02, 0x4c
        /*0052*/ 	.byte	0x01
	.zero		1


	//----- nvinfo : EIATTR_MERCURY_ISA_VERSION
	.align		4
        /*0054*/ 	.byte	0x03, 0x5f
        /*0056*/ 	.short	0x0101


	//----- nvinfo : EIATTR_COOP_GROUP_MASK_REGIDS
	.align		4
        /*0058*/ 	.byte	0x04, 0x29
        /*005a*/ 	.short	(.L_14819 - .L_14818)


	//   ....[0]....
.L_14818:
        /*005c*/ 	.word	0xffffffff


	//   ....[1]....
        /*0060*/ 	.word	0xffffffff


	//   ....[2]....
        /*0064*/ 	.word	0xffffffff


	//   ....[3]....
        /*0068*/ 	.word	0xffffffff


	//   ....[4]....
        /*006c*/ 	.word	0xffffffff


	//   ....[5]....
        /*0070*/ 	.word	0xffffffff


	//   ....[6]....
        /*0074*/ 	.word	0xffffffff


	//   ....[7]....
        /*0078*/ 	.word	0xffffffff


	//   ....[8]....
        /*007c*/ 	.word	0x05000004


	//   ....[9]....
        /*0080*/ 	.word	0x05000004


	//   ....[10]....
        /*0084*/ 	.word	0x05000004


	//----- nvinfo : EIATTR_COOP_GROUP_INSTR_OFFSETS
	.align		4
.L_14819:
        /*0088*/ 	.byte	0x04, 0x28
        /*008a*/ 	.short	(.L_14821 - .L_14820)


	//   ....[0]....
.L_14820:
        /*008c*/ 	.word	0x00001530


	//   ....[1]....
        /*0090*/ 	.word	0x00001590


	//   ....[2]....
        /*0094*/ 	.word	0x000015d0


	//   ....[3]....
        /*0098*/ 	.word	0x000015f0


	//   ....[4]....
        /*009c*/ 	.word	0x00001610


	//   ....[5]....
        /*00a0*/ 	.word	0x00001700


	//   ....[6]....
        /*00a4*/ 	.word	0x00001720


	//   ....[7]....
        /*00a8*/ 	.word	0x00001740


	//   ....[8]....
        /*00ac*/ 	.word	0x00001940


	//   ....[9]....
        /*00b0*/ 	.word	0x000019b0


	//   ....[10]....
        /*00b4*/ 	.word	0x00001a20


	//----- nvinfo : EIATTR_VRC_CTA_INIT_COUNT
	.align		4
.L_14821:
        /*00b8*/ 	.byte	0x02, 0x4a
	.zero		1
	.zero		1


	//----- nvinfo : EIATTR_EXIT_INSTR_OFFSETS
	.align		4
        /*00bc*/ 	.byte	0x04, 0x1c
        /*00be*/ 	.short	(.L_14823 - .L_14822)


	//   ....[0]....
.L_14822:
        /*00c0*/ 	.word	0x00000080


	//   ....[1]....
        /*00c4*/ 	.word	0x000017f0


	//   ....[2]....
        /*00c8*/ 	.word	0x000018f0


	//----- nvinfo : EIATTR_MAX_THREADS
	.align		4
.L_14823:
        /*00cc*/ 	.byte	0x04, 0x05
        /*00ce*/ 	.short	(.L_14825 - .L_14824)
.L_14824:
        /*00d0*/ 	.word	0x00000100
        /*00d4*/ 	.word	0x00000001
        /*00d8*/ 	.word	0x00000001


	//----- nvinfo : EIATTR_CRS_STACK_SIZE
	.align		4
.L_14825:
        /*00dc*/ 	.byte	0x04, 0x1e
        /*00de*/ 	.short	(.L_14827 - .L_14826)
.L_14826:
        /*00e0*/ 	.word	0x00000000


	//----- nvinfo : EIATTR_CBANK_PARAM_SIZE
	.align		4
.L_14827:
        /*00e4*/ 	.byte	0x03, 0x19
        /*00e6*/ 	.short	0x0060


	//----- nvinfo : EIATTR_PARAM_CBANK
	.align		4
        /*00e8*/ 	.byte	0x04, 0x0a
        /*00ea*/ 	.short	(.L_14829 - .L_14828)
	.align		4
.L_14828:
        /*00ec*/ 	.word	index@(.nv.constant0._ZN18transformer_engine6detail38cast_transpose_fused_kernel_notalignedILb0ELb1ELb0EfNS_16CTDBiasDActParamIffffEELi1ELi1ENS_5EmptyEXadL_ZNS_5dreluIffEET_T0_RKS4_EEEEvT3_mmm)
        /*00f0*/ 	.short	0x0380
        /*00f2*/ 	.short	0x0060


	//----- nvinfo : EIATTR_SW_WAR
	.align		4
.L_14829:
        /*00f4*/ 	.byte	0x04, 0x36
        /*00f6*/ 	.short	(.L_14831 - .L_14830)
.L_14830:
        /*00f8*/ 	.word	0x00000008
.L_14831:


//--------------------- .nv.info._ZN18transformer_engine6detail38cast_transpose_fused_kernel_notalignedILb0ELb0ELb1EfNS_16CTDBiasDActParamI13__nv_bfloat16S3_13__nv_fp8_e4m3fEELi4ELi8ENS_5EmptyEXadL_ZNS_4reluIffEET_T0_RKS6_EEEEvT3_mmm --------------------------
	.section	.nv.info._ZN18transformer_engine6detail38cast_transpose_fused_kernel_notalignedILb0ELb0ELb1EfNS_16CTDBiasDActParamI13__nv_bfloat16S3_13__nv_fp8_e4m3fEELi4ELi8ENS_5EmptyEXadL_ZNS_4reluIffEET_T0_RKS6_EEEEvT3_mmm,"",@"SHT_CUDA_INFO"
	.sectionflags	@""
	.align	4


	//----- nvinfo : EIATTR_CUDA_API_VERSION
	.align		4
        /*0000*/ 	.byte	0x04, 0x37
        /*0002*/ 	.short	(.L_14833 - .L_14832)
.L_14832:
        /*0004*/ 	.word	0x00000082


	//----- nvinfo : EIATTR_KPARAM_INFO
	.align		4
.L_14833:
        /*0008*/ 	.byte	0x04, 0x17
        /*000a*/ 	.short	(.L_14835 - .L_14834)
.L_14834:
        /*000c*/ 	.word	0x00000000
        /*0010*/ 	.short	0x0003
        /*0012*/ 	.short	0x0058
        /*0014*/ 	.byte	0x00, 0xf0, 0x21, 0x00


	//----- nvinfo : EIATTR_KPARAM_INFO
	.align		4
.L_14835:
        /*0018*/ 	.byte	0x04, 0x17
        /*001a*/ 	.short	(.L_14837 - .L_14836)
.L_14836:
        /*001c*/ 	.word	0x00000000
        /*0020*/ 	.short	0x0002
        /*0022*/ 	.short	0x0050
        /*0024*/ 	.byte	0x00, 0xf0, 0x21, 0x00


	//----- nvinfo : EIATTR_KPARAM_INFO
	.align		4
.L_14837:
        /*0028*/ 	.byte	0x04, 0x17
        /*002a*/ 	.short	(.L_14839 - .L_14838)
.L_14838:
        /*002c*/ 	.word	0x00000000
        /*0030*/ 	.short	0x0001
        /*0032*/ 	.short	0x0048
        /*0034*/ 	.byte	0x00, 0xf0, 0x21, 0x00


	//----- nvinfo : EIATTR_KPARAM_INFO
	.align		4
.L_14839:
        /*0038*/ 	.byte	0x04, 0x17
        /*003a*/ 	.short	(.L_14841 - .L_14840)
.L_14840:
        /*003c*/ 	.word	0x00000000
        /*0040*/ 	.short	0x0000
        /*0042*/ 	.short	0x0000
        /*0044*/ 	.byte	0x00, 0xf0, 0x21, 0x01


	//----- nvinfo : EIATTR_SPARSE_MMA_MASK
	.align		4
.L_14841:
        /*0048*/ 	.byte	0x03, 0x50
        /*004a*/ 	.short	0x0000


	//----- nvinfo : EIATTR_MAXREG_COUNT
	.align		4
        /*004c*/ 	.byte	0x03, 0x1b
        /*004e*/ 	.short	0x00ff


	//----- nvinfo : EIATTR_NUM_BARRIERS
	.align		4
        /*0050*/ 	.byte	0x02, 0x4c
        /*0052*/ 	.byte	0x01
	.zero		1


	//----- nvinfo : EIATTR_MERCURY_ISA_VERSION
	.align		4
        /*0054*/ 	.byte	0x03, 0x5f
        /*0056*/ 	.short	0x0101


	//----- nvinfo : EIATTR_INT_WARP_WIDE_INSTR_OFFSETS
	.align		4
        /*0058*/ 	.byte	0x04, 0x31
        /*005a*/ 	.short	(.L_14843 - .L_14842)


	//   ....[0]....
.L_14842:
        /*005c*/ 	.word	0x00000630


	//   ....[1]....
        /*0060*/ 	.word	0x00000b30


	//   ....[2]....
        /*0064*/ 	.word	0x00002650


	//   ....[3]....
        /*0068*/ 	.word	0x00004450


	//----- nvinfo : EIATTR_COOP_GROUP_MASK_REGIDS
	.align		4
.L_14843:
        /*006c*/ 	.byte	0x04, 0x29
        /*006e*/ 	.short	(.L_14845 - .L_14844)


	//   ....[0]....
.L_14844:
        /*0070*/ 	.word	0xffffffff


	//   ....[1]....
        /*0074*/ 	.word	0xffffffff


	//   ....[2]....
        /*0078*/ 	.word	0xffffffff


	//   ....[3]....
        /*007c*/ 	.word	0xffffffff


	//   ....[4]....
        /*0080*/ 	.word	0xffffffff


	//   ....[5]....
        /*0084*/ 	.word	0xffffffff


	//   ....[6]....
        /*0088*/ 	.word	0xffffffff


	//   ....[7]....
        /*008c*/ 	.word	0xffffffff


	//   ....[8]....
        /*0090*/ 	.word	0x05000004


	//   ....[9]....
        /*0094*/ 	.word	0x05000004


	//   ....[10]....
        /*0098*/ 	.word	0x05000004


	//----- nvinfo : EIATTR_COOP_GROUP_INSTR_OFFSETS
	.align		4
.L_14845:
        /*009c*/ 	.byte	0x04, 0x28
        /*009e*/ 	.short	(.L_14847 - .L_14846)


	//   ....[0]....
.L_14846:
        /*00a0*/ 	.word	0x00009880


	//   ....[1]....
        /*00a4*/ 	.word	0x000098e0


	//   ....[2]....
        /*00a8*/ 	.word	0x00009920


	//   ....[3]....
        /*00ac*/ 	.word	0x00009940


	//   ....[4]....
        /*00b0*/ 	.word	0x00009960


	//   ....[5]....
        /*00b4*/ 	.word	0x00009a50


	//   ....[6]....
        /*00b8*/ 	.word	0x00009a70


	//   ....[7]....
        /*00bc*/ 	.word	0x00009a90


	//   ....[8]....
        /*00c0*/ 	.word	0x00009ca0


	//   ....[9]....
        /*00c4*/ 	.word	0x00009d10


	//   ....[10]....
        /*00c8*/ 	.word	0x00009d80


	//----- nvinfo : EIATTR_VRC_CTA_INIT_COUNT
	.align		4
.L_14847:
        /*00cc*/ 	.byte	0x02, 0x4a
	.zero		1
	.zero		1


	//----- nvinfo : EIATTR_EXIT_INSTR_OFFSETS
	.align		4
        /*00d0*/ 	.byte	0x04, 0x1c
        /*00d2*/ 	.short	(.L_14849 - .L_14848)


	//   ....[0]....
.L_14848:
        /*00d4*/ 	.word	0x00000080


	//   ....[1]....
        /*00d8*/ 	.word	0x00009b50


	//   ....[2]....
        /*00dc*/ 	.word	0x00009c50


	//----- nvinfo : EIATTR_MAX_THREADS
	.align		4
.L_14849:
        /*00e0*/ 	.byte	0x04, 0x05
        /*00e2*/ 	.short	(.L_14851 - .L_14850)
.L_14850:
        /*00e4*/ 	.word	0x00000100
        /*00e8*/ 	.word	0x00000001
        /*00ec*/ 	.word	0x00000001


	//----- nvinfo : EIATTR_CRS_STACK_SIZE
	.align		4
.L_14851:
        /*00f0*/ 	.byte	0x04, 0x1e
        /*00f2*/ 	.short	(.L_14853 - .L_14852)
.L_14852:
        /*00f4*/ 	.word	0x00000000


	//----- nvinfo : EIATTR_CBANK_PARAM_SIZE
	.align		4
.L_14853:
        /*00f8*/ 	.byte	0x03, 0x19
        /*00fa*/ 	.short	0x0060


	//----- nvinfo : EIATTR_PARAM_CBANK
	.align		4
        /*00fc*/ 	.byte	0x04, 0x0a
        /*00fe*/ 	.short	(.L_14855 - .L_14854)
	.align		4
.L_14854:
        /*0100*/ 	.word	index@(.nv.constant0._ZN18transformer_engine6detail38cast_transpose_fused_kernel_notalignedILb0ELb0ELb1EfNS_16CTDBiasDActParamI13__nv_bfloat16S3_13__nv_fp8_e4m3fEELi4ELi8ENS_5EmptyEXadL_ZNS_4reluIffEET_T0_RKS6_EEEEvT3_mmm)
        /*0104*/ 	.short	0x0380
        /*0106*/ 	.short	0x0060


	//----- nvinfo : EIATTR_SW_WAR
	.align		4
.L_14855:
        /*0108*/ 	.byte	0x04, 0x36
        /*010a*/ 	.short	(.L_14857 - .L_14856)
.L_14856:
        /*010c*/ 	.word	0x00000008
.L_14857:


//--------------------- .nv.info._ZN18transformer_engine6detail38cast_transpose_fused_kernel_notalignedILb0ELb0ELb1EfNS_16CTDBiasDActParamI13__nv_bfloat16S3_13__nv_fp8_e5m2fEELi4ELi8ENS_5EmptyEXadL_ZNS_4reluIffEET_T0_RKS6_EEEEvT3_mmm --------------------------
	.section	.nv.info._ZN18transformer_engine6detail38cast_transpose_fused_kernel_notalignedILb0ELb0ELb1EfNS_16CTDBiasDActParamI13__nv_bfloat16S3_13__nv_fp8_e5m2fEELi4ELi8ENS_5EmptyEXadL_ZNS_4reluIffEET_T0_RKS6_EEEEvT3_mmm,"",@"SHT_CUDA_INFO"
	.sectionflags	@""
	.align	4


	//----- nvinfo : EIATTR_CUDA_API_VERSION
	.align		4
        /*0000*/ 	.byte	0x04, 0x37
        /*0002*/ 	.short	(.L_14859 - .L_14858)
.L_14858:
        /*0004*/ 	.word	0x00000082


	//----- nvinfo : EIATTR_KPARAM_INFO
	.align		4
.L_14859:
        /*0008*/ 	.byte	0x04, 0x17
        /*000a*/ 	.short	(.L_14861 - .L_14860)
.L_14860:
        /*000c*/ 	.word	0x00000000
        /*0010*/ 	.short	0x0003
        /*0012*/ 	.short	0x0058
        /*0014*/ 	.byte	0x00, 0xf0, 0x21, 0x00


	//----- nvinfo : EIATTR_KPARAM_INFO
	.align		4
.L_14861:
        /*0018*/ 	.byte	0x04, 0x17
        /*001a*/ 	.short	(.L_14863 - .L_14862)
.L_14862:
        /*001c*/ 	.word	0x00000000
        /*0020*/ 	.short	0x0002
        /*0022*/ 	.short	0x0050
        /*0024*/ 	.byte	0x00, 0xf0, 0x21, 0x00


	//----- nvinfo : EIATTR_KPARAM_INFO
	.align		4
.L_14863:
        /*0028*/ 	.byte	0x04, 0x17
        /*002a*/ 	.short	(.L_14865 - .L_14864)
.L_14864:
        /*002c*/ 	.word	0x00000000
        /*0030*/ 	.short	0x0001
        /*0032*/ 	.short	0x0048
        /*0034*/ 	.byte	0x00, 0xf0, 0x21, 0x00


	//----- nvinfo : EIATTR_KPARAM_INFO
	.align		4
.L_14865:
        /*0038*/ 	.byte	0x04, 0x17
        /*003a*/ 	.short	(.L_14867 - .L_14866)
.L_14866:
        /*003c*/ 	.word	0x00000000
        /*0040*/ 	.short	0x0000
        /*0042*/ 	.short	0x0000
        /*0044*/ 	.byte	0x00, 0xf0, 0x21, 0x01


	//----- nvinfo : EIATTR_SPARSE_MMA_MASK
	.align		4
.L_14867:
        /*0048*/ 	.byte	0x03, 0x50
        /*004a*/ 	.short	0x0000


	//----- nvinfo : EIATTR_MAXREG_COUNT
	.align		4
        /*004c*/ 	.byte	0x03, 0x1b
        /*004e*/ 	.short	0x00ff


	//----- nvinfo : EIATTR_NUM_BARRIERS
	.align		4
        /*0050*/ 	.byte	0x02, 0x4c
        /*0052*/ 	.byte	0x01
	.zero		1


	//----- nvinfo : EIATTR_MERCURY_ISA_VERSION
	.align		4
        /*0054*/ 	.byte	0x03, 0x5f
        /*0056*/ 	.short	0x0101


	//----- nvinfo : EIATTR_INT_WARP_WIDE_INSTR_OFFSETS
	.align		4
        /*0058*/ 	.byte	0x04, 0x31
        /*005a*/ 	.short	(.L_14869 - .L_14868)


	//   ....[0]....
.L_14868:
        /*005c*/ 	.word	0x00000630


	//   ....[1]....
        /*0060*/ 	.word	0x00000b30


	//   ....[2]....
        /*0064*/ 	.word	0x00002650


	//   ....[3]....
        /*0068*/ 	.word	0x00004450


	//----- nvinfo : EIATTR_COOP_GROUP_MASK_REGIDS
	.align		4
.L_14869:
        /*006c*/ 	.byte	0x04, 0x29
        /*006e*/ 	.short	(.L_14871 - .L_14870)


	//   ....[0]....
.L_14870:
        /*0070*/ 	.word	0xffffffff


	//   ....[1]....
        /*0074*/ 	.word	0xffffffff


	//   ....[2]....
        /*0078*/ 	.word	0xffffffff


	//   ....[3]....
        /*007c*/ 	.word	0xffffffff


	//   ....[4]....
        /*0080*/ 	.word	0xffffffff


	//   ....[5]....
        /*0084*/ 	.word	0xffffffff


	//   ....[6]....
        /*0088*/ 	.word	0xffffffff


	//   ....[7]....
        /*008c*/ 	.word	0xffffffff


	//   ....[8]....
        /*0090*/ 	.word	0x05000004


	//   ....[9]....
        /*0094*/ 	.word	0x05000004


	//   ....[10]....
        /*0098*/ 	.word	0x05000004


	//----- nvinfo : EIATTR_COOP_GROUP_INSTR_OFFSETS
	.align		4
.L_14871:
        /*009c*/ 	.byte	0x04, 0x28
        /*009e*/ 	.short	(.L_14873 - .L_14872)


	//   ....[0]....
.L_14872:
        /*00a0*/ 	.word	0x00009880


	//   ....[1]....
        /*00a4*/ 	.word	0x000098e0


	//   ....[2]....
        /*00a8*/ 	.word	0x00009920


	//   ....[3]....
        /*00ac*/ 	.word	0x00009940


	//   ....[4]....
        /*00b0*/ 	.word	0x00009960


	//   ....[5]....
        /*00b4*/ 	.word	0x00009a50


	//   ....[6]....
        /*00b8*/ 	.word	0x00009a70


	//   ....[7]....
        /*00bc*/ 	.word	0x00009a90


	//   ....[8]....
        /*00c0*/ 	.word	0x00009ca0


	//   ....[9]....
        /*00c4*/ 	.word	0x00009d10


	//   ....[10]....
        /*00c8*/ 	.word	0x00009d80


	//----- nvinfo : EIATTR_VRC_CTA_INIT_COUNT
	.align		4
.L_14873:
        /*00cc*/ 	.byte	0x02, 0x4a
	.zero		1
	.zero		1


	//----- nvinfo : EIATTR_EXIT_INSTR_OFFSETS
	.align		4
        /*00d0*/ 	.byte	0x04, 0x1c
        /*00d2*/ 	.short	(.L_14875 - .L_14874)


	//   ....[0]....
.L_14874:
        /*00d4*/ 	.word	0x00000080


	//   ....[1]....
        /*00d8*/ 	.word	0x00009b50


	//   ....[2]....
        /*00dc*/ 	.word	0x00009c50


	//----- nvinfo : EIATTR_MAX_THREADS
	.align		4
.L_14875:
        /*00e0*/ 	.byte	0x04, 0x05
        /*00e2*/ 	.short	(.L_14877 - .L_14876)
.L_14876:
        /*00e4*/ 	.word	0x00000100
        /*00e8*/ 	.word	0x00000001
        /*00ec*/ 	.word	0x00000001


	//----- nvinfo : EIATTR_CRS_STACK_SIZE
	.align		4
.L_14877:
        /*00f0*/ 	.byte	0x04, 0x1e
        /*00f2*/ 	.short	(.L_14879 - .L_14878)
.L_14878:
        /*00f4*/ 	.word	0x00000000


	//----- nvinfo : EIATTR_CBANK_PARAM_SIZE
	.align		4
.L_14879:
        /*00f8*/ 	.byte	0x03, 0x19
        /*00fa*/ 	.short	0x0060


	//----- nvinfo : EIATTR_PARAM_CBANK
	.align		4
        /*00fc*/ 	.byte	0x04, 0x0a
        /*00fe*/ 	.short	(.L_14881 - .L_14880)
	.align		4
.L_14880:
        /*0100*/ 	.word	index@(.nv.constant0._ZN18transformer_engine6detail38cast_transpose_fused_kernel_notalignedILb0ELb0ELb1EfNS_16CTDBiasDActParamI13__nv_bfloat16S3_13__nv_fp8_e5m2fEELi4ELi8ENS_5EmptyEXadL_ZNS_4reluIffEET_T0_RKS6_EEEEvT3_mmm)
        /*0104*/ 	.short	0x0380
        /*0106*/ 	.short	0x0060


	//----- nvinfo : EIATTR_SW_WAR
	.align		4
.L_14881:
        /*0108*/ 	.byte	0x04, 0x36
        /*010a*/ 	.short	(.L_14883 - .L_14882)
.L_14882:
        /*010c*/ 	.word	0x00000008
.L_14883:


//--------------------- .nv.info._ZN18transformer_engine6detail38cast_transpose_fused_kernel_notalignedILb0ELb0ELb1EfNS_16CTDBiasDActParamI13__nv_bfloat16S3_S3_fEELi4ELi4ENS_5EmptyEXadL_ZNS_4reluIffEET_T0_RKS5_EEEEvT3_mmm --------------------------
	.section	.nv.info._ZN18transformer_engine6detail38cast_transpose_fused_kernel_notalignedILb0ELb0ELb1EfNS_16CTDBiasDActParamI13__nv_bfloat16S3_S3_fEELi4ELi4ENS_5EmptyEXadL_ZNS_4reluIffEET_T0_RKS5_EEEEvT3_mmm,"",@"SHT_CUDA_INFO"
	.sectionflags	@""
	.align	4


	//----- nvinfo : EIATTR_CUDA_API_VERSION
	.align		4
        /*0000*/ 	.byte	0x04, 0x37
        /*0002*/ 	.short	(.L_14885 - .L_14884)
.L_14884:
        /*0004*/ 	.word	0x00000082


	//----- nvinfo : EIATTR_KPARAM_INFO
	.align		4
.L_14885:
        /*0008*/ 	.byte	0x04, 0x17
        /*000a*/ 	.short	(.L_14887 - .L_14886)
.L_14886:
        /*000c*/ 	.word	0x00000000
        /*0010*/ 	.short	0x0003
        /*0012*/ 	.short	0x0058
        /*0014*/ 	.byte	0x00, 0xf0, 0x21, 0x00


	//----- nvinfo : EIATTR_KPARAM_INFO
	.align		4
.L_14887:
        /*0018*/ 	.byte	0x04, 0x17
        /*001a*/ 	.short	(.L_14889 - .L_14888)
.L_14888:
        /*001c*/ 	.word	0x00000000
        /*0020*/ 	.short	0x0002
        /*0022*/ 	.short	0x0050
        /*0024*/ 	.byte	0x00, 0xf0, 0x21, 0x00


	//----- nvinfo : EIATTR_KPARAM_INFO
	.align		4
.L_14889:
        /*0028*/ 	.byte	0x04, 0x17
        /*002a*/ 	.short	(.L_14891 - .L_14890)
.L_14890:
        /*002c*/ 	.word	0x00000000
        /*0030*/ 	.short	0x0001
        /*0032*/ 	.short	0x0048
        /*0034*/ 	.byte	0x00, 0xf0, 0x21, 0x00


	//----- nvinfo : EIATTR_KPARAM_INFO
	.align		4
.L_14891:
        /*0038*/ 	.byte	0x04, 0x17
        /*003a*/ 	.short	(.L_14893 - .L_14892)
.L_14892:
        /*003c*/ 	.word	0x00000000
        /*0040*/ 	.short	0x0000
        /*0042*/ 	.short	0x0000
        /*0044*/ 	.byte	0x00, 0xf0, 0x21, 0x01


	//----- nvinfo : EIATTR_SPARSE_MMA_MASK
	.align		4
.L_14893:
        /*0048*/ 	.byte	0x03, 0x50
        /*004a*/ 	.short	0x0000


	//----- nvinfo : EIATTR_MAXREG_COUNT
	.align		4
        /*004c*/ 	.byte	0x03, 0x1b
        /*004e*/ 	.short	0x00ff


	//----- nvinfo : EIATTR_NUM_BARRIERS
	.align		4
        /*0050*/ 	.byte	0x02, 0x4c
        /*0052*/ 	.byte	0x01
	.zero		1


	//----- nvinfo : EIATTR_MERCURY_ISA_VERSION
	.align		4
        /*0054*/ 	.byte	0x03, 0x5f
        /*0056*/ 	.short	0x0101


	//----- nvinfo : EIATTR_INT_WARP_WIDE_INSTR_OFFSETS
	.align		4
        /*0058*/ 	.byte	0x04, 0x31
        /*005a*/ 	.short	(.L_14895 - .L_14894)


	//   ....[0]....
.L_14894:
        /*005c*/ 	.word	0x00000720


	//   ....[1]....
        /*0060*/ 	.word	0x000008f0


	//   ....[2]....
        /*0064*/ 	.word	0x00001500


	//   ....[3]....
        /*0068*/ 	.word	0x000020a0


	//----- nvinfo : EIATTR_COOP_GROUP_MASK_REGIDS
	.align		4
.L_14895:
        /*006c*/ 	.byte	0x04, 0x29
        /*006e*/ 	.short	(.L_14897 - .L_14896)


	//   ....[0]....
.L_14896:
        /*0070*/ 	.word	0xffffffff


	//   ....[1]....
        /*0074*/ 	.word	0xffffffff


	//   ....[2]....
        /*0078*/ 	.word	0xffffffff


	//   ....[3]....
        /*007c*/ 	.word	0xffffffff


	//   ....[4]....
        /*0080*/ 	.word	0xffffffff


	//   ....[5]....
        /*0084*/ 	.word	0xffffffff


	//   ....[6]....
        /*0088*/ 	.word	0xffffffff


	//   ....[7]....
        /*008c*/ 	.word	0xffffffff


	//   ....[8]....
        /*0090*/ 	.word	0x05000006


	//   ....[9]....
        /*0094*/ 	.word	0x05000006


	//   ....[10]....
        /*0098*/ 	.word	0x05000006


	//----- nvinfo : EIATTR_COOP_GROUP_INSTR_OFFSETS
	.align		4
.L_14897:
        /*009c*/ 	.byte	0x04, 0x28
        /*009e*/ 	.short	(.L_14899 - .L_14898)


	//   ....[0]....
.L_14898:
        /*00a0*/ 	.word	0x00005610


	//   ....[1]....
        /*00a4*/ 	.word	0x00005670


	//   ....[2]....
        /*00a8*/ 	.word	0x000056b0


	//   ....[3]....
        /*00ac*/ 	.word	0x000056d0


	//   ....[4]....
        /*00b0*/ 	.word	0x000056f0


	//   ....[5]....
        /*00b4*/ 	.word	0x000057e0


	//   ....[6]....
        /*00b8*/ 	.word	0x00005800


	//   ....[7]....
        /*00bc*/ 	.word	0x00005820


	//   ....[8]....
        /*00c0*/ 	.word	0x00005a20


	//   ....[9]....
        /*00c4*/ 	.word	0x00005a90


	//   ....[10]....
        /*00c8*/ 	.word	0x00005b00


	//----- nvinfo : EIATTR_VRC_CTA_INIT_COUNT
	.align		4
.L_14899:
        /*00cc*/ 	.byte	0x02, 0x4a
	.zero		1
	.zero		1


	//----- nvinfo : EIATTR_EXIT_INSTR_OFFSETS
	.align		4
        /*00d0*/ 	.byte	0x04, 0x1c
        /*00d2*/ 	.short	(.L_14901 - .L_14900)


	//   ....[0]....
.L_14900:
        /*00d4*/ 	.word	0x00000080


	//   ....[1]....
        /*00d8*/ 	.word	0x000058d0


	//   ....[2]....
        /*00dc*/ 	.word	0x000059d0


	//----- nvinfo : EIATTR_MAX_THREADS
	.align		4
.L_14901:
        /*00e0*/ 	.byte	0x04, 0x05
        /*00e2*/ 	.short	(.L_14903 - .L_14902)
.L_14902:
        /*00e4*/ 	.word	0x00000100
        /*00e8*/ 	.word	0x00000001
        /*00ec*/ 	.word	0x00000001


	//----- nvinfo : EIATTR_CRS_STACK_SIZE
	.align		4
.L_14903:
        /*00f0*/ 	.byte	0x04, 0x1e
        /*00f2*/ 	.short	(.L_14905 - .L_14904)
.L_14904:
        /*00f4*/ 	.word	0x00000000


	//----- nvinfo : EIATTR_CBANK_PARAM_SIZE
	.align		4
.L_14905:
        /*00f8*/ 	.byte	0x03, 0x19
        /*00fa*/ 	.short	0x0060


	//----- nvinfo : EIATTR_PARAM_CBANK
	.align		4
        /*00fc*/ 	.byte	0x04, 0x0a
        /*00fe*/ 	.short	(.L_14907 - .L_14906)
	.align		4
.L_14906:
        /*0100*/ 	.word	index@(.nv.constant0._ZN18transformer_engine6detail38cast_transpose_fused_kernel_notalignedILb0ELb0ELb1EfNS_16CTDBiasDActParamI13__nv_bfloat16S3_S3_fEELi4ELi4ENS_5EmptyEXadL_ZNS_4reluIffEET_T0_RKS5_EEEEvT3_mmm)
        /*0104*/ 	.short	0x0380
        /*0106*/ 	.short	0x0060


	//----- nvinfo : EIATTR_SW_WAR
	.align		4
.L_14907:
        /*0108*/ 	.byte	0x04, 0x36
        /*010a*/ 	.short	(.L_14909 - .L_14908)
.L_14908:
        /*010c*/ 	.word	0x00000008
.L_14909:


//--------------------- .nv.info._ZN18transformer_engine6detail38cast_transpose_fused_kernel_notalignedILb0ELb0ELb1EfNS_16CTDBiasDActParamI13__nv_bfloat16S3_6__halffEELi4ELi4ENS_5EmptyEXadL_ZNS_4reluIffEET_T0_RKS6_EEEEvT3_mmm --------------------------
	.section	.nv.info._ZN18transformer_engine6detail38cast_transpose_fused_kernel_notalignedILb0ELb0ELb1EfNS_16CTDBiasDActParamI13__nv_bfloat16S3_6__halffEELi4ELi4ENS_5EmptyEXadL_ZNS_4reluIffEET_T0_RKS6_EEEEvT3_mmm,"",@"SHT_CUDA_INFO"
	.sectionflags	@""
	.align	4


	//----- nvinfo : EIATTR_CUDA_API_VERSION
	.align		4
        /*0000*/ 	.byte	0x04, 0x37
        /*0002*/ 	.short	(.L_14911 - .L_14910)
.L_14910:
        /*0004*/ 	.word	0x00000082


	//----- nvinfo : EIATTR_KPARAM_INFO
	.align		4
.L_14911:
        /*0008*/ 	.byte	0x04, 0x17
        /*000a*/ 	.short	(.L_14913 - .L_14912)
.L_14912:
        /*000c*/ 	.word	0x00000000
        /*0010*/ 	.short	0x0003
        /*0012*/ 	.short	0x0058
        /*0014*/ 	.byte	0x00, 0xf0, 0x21, 0x00


	//----- nvinfo : EIATTR_KPARAM_INFO
	.align		4
.L_14913:
        /*0018*/ 	.byte	0x04, 0x17
        /*001a*/ 	.short	(.L_14915 - .L_14914)
.L_14914:
        /*001c*/ 	.word	0x00000000
        /*0020*/ 	.short	0x0002
        /*0022*/ 	.short	0x0050
        /*0024*/ 	.byte	0x00, 0xf0, 0x21, 0x00


	//----- nvinfo : EIATTR_KPARAM_INFO
	.align		4
.L_14915:
        /*0028*/ 	.byte	0x04, 0x17
        /*002a*/ 	.short	(.L_14917 - .L_14916)
.L_14916:
        /*002c*/ 	.word	0x00000000
        /*0030*/ 	.short	0x0001
        /*0032*/ 	.short	0x0048
        /*0034*/ 	.byte	0x00, 0xf0, 0x21, 0x00


	//----- nvinfo : EIATTR_KPARAM_INFO
	.align		4
.L_14917:
        /*0038*/ 	.byte	0x04, 0x17
        /*003a*/ 	.short	(.L_14919 - .L_14918)
.L_14918:
        /*003c*/ 	.word	0x00000000
        /*0040*/ 	.short	0x0000
        /*0042*/ 	.short	0x0000
        /*0044*/ 	.byte	0x00, 0xf0, 0x21, 0x01


	//----- nvinfo : EIATTR_SPARSE_MMA_MASK
	.align		4
.L_14919:
        /*0048*/ 	.byte	0x03, 0x50
        /*004a*/ 	.short	0x0000


	//----- nvinfo : EIATTR_MAXREG_COUNT
	.align		4
        /*004c*/ 	.byte	0x03, 0x1b
        /*004e*/ 	.short	0x00ff


	//----- nvinfo : EIATTR_NUM_BARRIERS
	.align		4
        /*0050*/ 	.byte	0x02, 0x4c
        /*0052*/ 	.byte	0x01
	.zero		1


	//----- nvinfo : EIATTR_MERCURY_ISA_VERSION
	.align		4
        /*0054*/ 	.byte	0x03, 0x5f
        /*0056*/ 	.short	0x0101


	//----- nvinfo : EIATTR_INT_WARP_WIDE_INSTR_OFFSETS
	.align		4
        /*0058*/ 	.byte	0x04, 0x31
        /*005a*/ 	.short	(.L_14921 - .L_14920)


	//   ....[0]....
.L_14920:
        /*005c*/ 	.word	0x00000720


	//   ....[1]....
        /*0060*/ 	.word	0x000008f0


	//   ....[2]....
        /*0064*/ 	.word	0x00001500


	//   ....[3]....
        /*0068*/ 	.word	0x000020a0


	//----- nvinfo : EIATTR_COOP_GROUP_MASK_REGIDS
	.align		4
.L_14921:
        /*006c*/ 	.byte	0x04, 0x29
        /*006e*/ 	.short	(.L_14923 - .L_14922)


	//   ....[0]....
.L_14922:
        /*0070*/ 	.word	0xffffffff


	//   ....[1]....
        /*0074*/ 	.word	0xffffffff


	//   ....[2]....
        /*0078*/ 	.word	0xffffffff


	//   ....[3]....
        /*007c*/ 	.word	0xffffffff


	//   ....[4]....
        /*0080*/ 	.word	0xffffffff


	//   ....[5]....
        /*0084*/ 	.word	0xffffffff


	//   ....[6]....
        /*0088*/ 	.word	0xffffffff


	//   ....[7]....
        /*008c*/ 	.word	0xffffffff


	//   ....[8]....
        /*0090*/ 	.word	0x05000006


	//   ....[9]....
        /*0094*/ 	.word	0x05000006


	//   ....[10]....
        /*0098*/ 	.word	0x05000006


	//----- nvinfo : EIATTR_COOP_GROUP_INSTR_OFFSETS
	.align		4
.L_14923:
        /*009c*/ 	.byte	0x04, 0x28
        /*009e*/ 	.short	(.L_14925 - .L_14924)


	//   ....[0]....
.L_14924:
        /*00a0*/ 	.word	0x00005610


	//   ....[1]....
        /*00a4*/ 	.word	0x00005670


	//   ....[2]....
        /*00a8*/ 	.word	0x000056b0


	//   ....[3]....
        /*00ac*/ 	.word	0x000056d0


	//   ....[4]....
        /*00b0*/ 	.word	0x000056f0


	//   ....[5]....
        /*00b4*/ 	.word	0x000057e0


	//   ....[6]....
        /*00b8*/ 	.word	0x00005800


	//   ....[7]....
        /*00bc*/ 	.word	0x00005820


	//   ....[8]....
        /*00c0*/ 	.word	0x00005a20


	//   ....[9]....
        /*00c4*/ 	.word	0x00005a90


	//   ....[10]....
        /*00c8*/ 	.word	0x00005b00


	//----- nvinfo : EIATTR_VRC_CTA_INIT_COUNT
	.align		4
.L_14925:
        /*00cc*/ 	.byte	0x02, 0x4a
	.zero		1
	.zero		1


	//----- nvinfo : EIATTR_EXIT_INSTR_OFFSETS
	.align		4
        /*00d0*/ 	.byte	0x04, 0x1c
        /*00d2*/ 	.short	(.L_14927 - .L_14926)


	//   ....[0]....
.L_14926:
        /*00d4*/ 	.word	0x00000080


	//   ....[1]....
        /*00d8*/ 	.word	0x000058d0


	//   ....[2]....
        /*00dc*/ 	.word	0x000059d0


	//----- nvinfo : EIATTR_MAX_THREADS
	.align		4
.L_14927:
        /*00e0*/ 	.byte	0x04, 0x05
        /*00e2*/ 	.short	(.L_14929 - .L_14928)
.L_14928:
        /*00e4*/ 	.word	0x00000100
        /*00e8*/ 	.word	0x00000001
        /*00ec*/ 	.word	0x00000001


	//----- nvinfo : EIATTR_CRS_STACK_SIZE
	.align		4
.L_14929:
        /*00f0*/ 	.byte	0x04, 0x1e
        /*00f2*/ 	.short	(.L_14931 - .L_14930)
.L_14930:
        /*00f4*/ 	.word	0x00000000


	//----- nvinfo : EIATTR_CBANK_PARAM_SIZE
	.align		4
.L_14931:
        /*00f8*/ 	.byte	0x03, 0x19
        /*00fa*/ 	.short	0x0060


	//----- nvinfo : EIATTR_PARAM_CBANK
	.align		4
        /*00fc*/ 	.byte	0x04, 0x0a
        /*00fe*/ 	.short	(.L_14933 - .L_14932)
	.align		4
.L_14932:
        /*0100*/ 	.word	index@(.nv.constant0._ZN18transformer_engine6detail38cast_transpose_fused_kernel_notalignedILb0ELb0ELb1EfNS_16CTDBiasDActParamI13__nv_bfloat16S3_6__halffEELi4ELi4ENS_5EmptyEXadL_ZNS_4reluIffEET_T0_RKS6_EEEEvT3_mmm)
        /*0104*/ 	.short	0x0380
        /*0106*/ 	.short	0x0060


	//----- nvinfo : EIATTR_SW_WAR
	.align		4
.L_14933:
        /*0108*/ 	.byte	0x04, 0x36
        /*010a*/ 	.short	(.L_14935 - .L_14934)
.L_14934:
        /*010c*/ 	.word	0x00000008
.L_14935:


//--------------------- .nv.info._ZN18transformer_engine6detail38cast_transpose_fused_kernel_notalignedILb0ELb0ELb1EfNS_16CTDBiasDActParamI13__nv_bfloat16S3_ffEELi4ELi2ENS_5EmptyEXadL_ZNS_4reluIffEET_T0_RKS5_EEEEvT3_mmm --------------------------
	.section	.nv.info._ZN18transformer_engine6detail38cast_transpose_fused_kernel_notalignedILb0ELb0ELb1EfNS_16CTDBiasDActParamI13__nv_bfloat16S3_ffEELi4ELi2ENS_5EmptyEXadL_ZNS_4reluIffEET_T0_RKS5_EEEEvT3_mmm,"",@"SHT_CUDA_INFO"
	.sectionflags	@""
	.align	4


	//----- nvinfo : EIATTR_CUDA_API_VERSION
	.align		4
        /*0000*/ 	.byte	0x04, 0x37
        /*0002*/ 	.short	(.L_14937 - .L_14936)
.L_14936:
        /*0004*/ 	.word	0x00000082


	//----- nvinfo : EIATTR_KPARAM_INFO
	.align		4
.L_14937:
        /*0008*/ 	.byte	0x04, 0x17
        /*000a*/ 	.short	(.L_14939 - .L_14938)
.L_14938:
        /*000c*/ 	.word	0x00000000
        /*0010*/ 	.short	0x0003
        /*0012*/ 	.short	0x0058
        /*0014*/ 	.byte	0x00, 0xf0, 0x21, 0x00


	//----- nvinfo : EIATTR_KPARAM_INFO
	.align		4
.L_14939:
        /*0018*/ 	.byte	0x04, 0x17
        /*001a*/ 	.short	(.L_14941 - .L_14940)
.L_14940:
        /*001c*/ 	.word	0x00000000
        /*0020*/ 	.short	0x0002
        /*0022*/ 	.short	0x0050
        /*0024*/ 	.byte	0x00, 0xf0, 0x21, 0x00


	//----- nvinfo : EIATTR_KPARAM_INFO
	.align		4
.L_14941:
        /*0028*/ 	.byte	0x04, 0x17
        /*002a*/ 	.short	(.L_14943 - .L_14942)
.L_14942:
        /*002c*/ 	.word	0x00000000
        /*0030*/ 	.short	0x0001
        /*0032*/ 	.short	0x0048
        /*0034*/ 	.byte	0x00, 0xf0, 0x21, 0x00


	//----- nvinfo : EIATTR_KPARAM_INFO
	.align		4
.L_14943:
        /*0038*/ 	.byte	0x04, 0x17
        /*003a*/ 	.short	(.L_14945 - .L_14944)
.L_14944:
        /*003c*/ 	.word	0x00000000
        /*0040*/ 	.short	0x0000
        /*0042*/ 	.short	0x0000
        /*0044*/ 	.byte	0x00, 0xf0, 0x21, 0x01


	//----- nvinfo : EIATTR_SPARSE_MMA_MASK
	.align		4
.L_14945:
        /*0048*/ 	.byte	0x03, 0x50
        /*004a*/ 	.short	0x0000


	//----- nvinfo : EIATTR_MAXREG_COUNT
	.align		4
        /*004c*/ 	.byte	0x03, 0x1b
        /*004e*/ 	.short	0x00ff


	//----- nvinfo : EIATTR_NUM_BARRIERS
	.align		4
        /*0050*/ 	.byte	0x02, 0x4c
        /*0052*/ 	.byte	0x01
	.zero		1


	//----- nvinfo : EIATTR_MERCURY_ISA_VERSION
	.align		4
        /*0054*/ 	.byte	0x03, 0x5f
        /*0056*/ 	.short	0x0101


	//----- nvinfo : EIATTR_INT_WARP_WIDE_INSTR_OFFSETS
	.align		4
        /*0058*/ 	.byte	0x04, 0x31
        /*005a*/ 	.short	(.L_14947 - .L_14946)


	//   ....[0]....
.L_14946:
        /*005c*/ 	.word	0x000007b0


	//   ....[1]....
        /*0060*/ 	.word	0x000009a0


	//   ....[2]....
        /*0064*/ 	.word	0x00000ea0


	//----- nvinfo : EIATTR_COOP_GROUP_MASK_REGIDS
	.align		4
.L_14947:
        /*0068*/ 	.byte	0x04, 0x29
        /*006a*/ 	.short	(.L_14949 - .L_14948)


	//   ....[0]....
.L_14948:
        /*006c*/ 	.word	0xffffffff


	//   ....[1]....
        /*0070*/ 	.word	0xffffffff


	//   ....[2]....
        /*0074*/ 	.word	0xffffffff


	//   ....[3]....
        /*0078*/ 	.word	0xffffffff


	//   ....[4]....
        /*007c*/ 	.word	0xffffffff


	//   ....[5]....
        /*0080*/ 	.word	0xffffffff


	//   ....[6]....
        /*0084*/ 	.word	0xffffffff


	//   ....[7]....
        /*0088*/ 	.word	0xffffffff


	//   ....[8]....
        /*008c*/ 	.word	0x05000006


	//   ....[9]....
        /*0090*/ 	.word	0x05000006


	//   ....[10]....
        /*0094*/ 	.word	0x05000006


	//----- nvinfo : EIATTR_COOP_GROUP_INSTR_OFFSETS
	.align		4
.L_14949:
        /*0098*/ 	.byte	0x04, 0x28
        /*009a*/ 	.short	(.L_14951 - .L_14950)


	//   ....[0]....
.L_14950:
        /*009c*/ 	.word	0x000037d0


	//   ....[1]....
        /*00a0*/ 	.word	0x00003830


	//   ....[2]....
        /*00a4*/ 	.word	0x00003870


	//   ....[3]....
        /*00a8*/ 	.word	0x00003890


	//   ....[4]....
        /*00ac*/ 	.word	0x000038b0


	//   ....[5]....
        /*00b0*/ 	.word	0x000039a0


	//   ....[6]....
        /*00b4*/ 	.word	0x000039c0


	//   ....[7]....
        /*00b8*/ 	.word	0x000039e0


	//   ....[8]....
        /*00bc*/ 	.word	0x00003be0


	//   ....[9]....
        /*00c0*/ 	.word	0x00003c50


	//   ....[10]....
        /*00c4*/ 	.word	0x00003cc0


	//----- nvinfo : EIATTR_VRC_CTA_INIT_COUNT
	.align		4
.L_14951:
        /*00c8*/ 	.byte	0x02, 0x4a
	.zero		1
	.zero		1


	//----- nvinfo : EIATTR_EXIT_INSTR_OFFSETS
	.align		4
        /*00cc*/ 	.byte	0x04, 0x1c
        /*00ce*/ 	.short	(.L_14953 - .L_14952)


	//   ....[0]....
.L_14952:
        /*00d0*/ 	.word	0x00000080


	//   ....[1]....
        /*00d4*/ 	.word	0x00003a90


	//   ....[2]....
        /*00d8*/ 	.word	0x00003b90


	//----- nvinfo : EIATTR_MAX_THREADS
	.align		4
.L_14953:
        /*00dc*/ 	.byte	0x04, 0x05
        /*00de*/ 	.short	(.L_14955 - .L_14954)
.L_14954:
        /*00e0*/ 	.word	0x00000100
        /*00e4*/ 	.word	0x00000001
        /*00e8*/ 	.word	0x00000001


	//----- nvinfo : EIATTR_CRS_STACK_SIZE
	.align		4
.L_14955:
        /*00ec*/ 	.byte	0x04, 0x1e
        /*00ee*/ 	.short	(.L_14957 - .L_14956)
.L_14956:
        /*00f0*/ 	.word	0x00000000


	//----- nvinfo : EIATTR_CBANK_PARAM_SIZE
	.align		4
.L_14957:
        /*00f4*/ 	.byte	0x03, 0x19
        /*00f6*/ 	.short	0x0060


	//----- nvinfo : EIATTR_PARAM_CBANK
	.align		4
        /*00f8*/ 	.byte	0x04, 0x0a
        /*00fa*/ 	.short	(.L_14959 - .L_14958)
	.align		4
.L_14958:
        /*00fc*/ 	.word	index@(.nv.constant0._ZN18transformer_engine6detail38cast_transpose_fused_kernel_notalignedILb0ELb0ELb1EfNS_16CTDBiasDActParamI13__nv_bfloat16S3_ffEELi4ELi2ENS_5EmptyEXadL_ZNS_4reluIffEET_T0_RKS5_EEEEvT3_mmm)
        /*0100*/ 	.short	0x0380
        /*0102*/ 	.short	0x0060


	//----- nvinfo : EIATTR_SW_WAR
	.align		4
.L_14959:
        /*0104*/ 	.byte	0x04, 0x36
        /*0106*/ 	.short	(.L_14961 - .L_14960)
.L_14960:
        /*0108*/ 	.word	0x00000008
.L_14961:


//--------------------- .nv.info._ZN18transformer_engine6detail38cast_transpose_fused_kernel_notalignedILb0ELb0ELb1EfNS_16CTDBiasDActParamI6__halfS3_13__nv_fp8_e4m3fEELi4ELi8ENS_5EmptyEXadL_ZNS_4reluIffEET_T0_RKS6_EEEEvT3_mmm --------------------------
	.section	.nv.info._ZN18transformer_engine6detail38cast_transpose_fused_kernel_notalignedILb0ELb0ELb1EfNS_16CTDBiasDActParamI6__halfS3_13__nv_fp8_e4m3fEELi4ELi8ENS_5EmptyEXadL_ZNS_4reluIffEET_T0_RKS6_EEEEvT3_mmm,"",@"SHT_CUDA_INFO"
	.sectionflags	@""
	.align	4


	//----- nvinfo : EIATTR_CUDA_API_VERSION
	.align		4
        /*0000*/ 	.byte	0x04, 0x37
        /*0002*/ 	.short	(.L_14963 - .L_14962)
.L_14962:
        /*0004*/ 	.word	0x00000082


	//----- nvinfo : EIATTR_KPARAM_INFO
	.align		4
.L_14963:
        /*0008*/ 	.byte	0x04, 0x17
        /*000a*/ 	.short	(.L_14965 - .L_14964)
.L_14964:
        /*000c*/ 	.word	0x00000000
        /*0010*/ 	.short	0x0003
        /*0012*/ 	.short	0x0058
        /*0014*/ 	.byte	0x00, 0xf0, 0x21, 0x00


	//----- nvinfo : EIATTR_KPARAM_INFO
	.align		4
.L_14965:
        /*0018*/ 	.byte	0x04, 0x17
        /*001a*/ 	.short	(.L_14967 - .L_14966)
.L_14966:
        /*001c*/ 	.word	0x00000000
        /*0020*/ 	.short	0x0002
        /*0022*/ 	.short	0x0050
        /*0024*/ 	.byte	0x00, 0xf0, 0x21, 0x00


	//----- nvinfo : EIATTR_KPARAM_INFO
	.align		4
.L_14967:
        /*0028*/ 	.byte	0x04, 0x17
        /*002a*/ 	.short	(.L_14969 - .L_14968)
.L_14968:
        /*002c*/ 	.word	0x00000000
        /*0030*/ 	.short	0x0001
        /*0032*/ 	.short	0x0048
        /*0034*/ 	.byte	0x00, 0xf0, 0x21, 0x00


	//----- nvinfo : EIATTR_KPARAM_INFO
	.align		4
.L_14969:
        /*0038*/ 	.byte	0x04, 0x17
        /*003a*/ 	.short	(.L_14971 - .L_14970)
.L_14970:
        /*003c*/ 	.word	0x00000000
        /*0040*/ 	.short	0x0000
        /*0042*/ 	.short	0x0000
        /*0044*/ 	.byte	0x00, 0xf0, 0x21, 0x01


	//----- nvinfo : EIATTR_SPARSE_MMA_MASK
	.align		4
.L_14971:
        /*0048*/ 	.byte	0x03, 0x50
        /*004a*/ 	.short	0x0000


	//----- nvinfo : EIATTR_MAXREG_COUNT
	.align		4
        /*004c*/ 	.byte	0x03, 0x1b
        /*004e*/ 	.short	0x00ff


	//----- nvinfo : EIATTR_NUM_BARRIERS
	.align		4
        /*0050*/ 	.byte	0x02, 0x4c
        /*0052*/ 	.byte	0x01
	.zero		1


	//----- nvinfo : EIATTR_MERCURY_ISA_VERSION
	.align		4
        /*0054*/ 	.byte	0x03, 0x5f
        /*0056*/ 	.short	0x0101


	//----- nvinfo : EIATTR_INT_WARP_WIDE_INSTR_OFFSETS
	.align		4
        /*0058*/ 	.byte	0x04, 0x31
        /*005a*/ 	.short	(.L_14973 - .L_14972)


	//   ....[0]....
.L_14972:
        /*005c*/ 	.word	0x00000630


	//   ....[1]....
        /*0060*/ 	.word	0x00000b10


	//   ....[2]....
        /*0064*/ 	.word	0x00002580


	//   ....[3]....
        /*0068*/ 	.word	0x00004610


	//----- nvinfo : EIATTR_COOP_GROUP_MASK_REGIDS
	.align		4
.L_14973:
        /*006c*/ 	.byte	0x04, 0x29
        /*006e*/ 	.short	(.L_14975 - .L_14974)


	//   ....[0]....
.L_14974:
        /*0070*/ 	.word	0xffffffff


	//   ....[1]....
        /*0074*/ 	.word	0xffffffff


	//   ....[2]....
        /*0078*/ 	.word	0xffffffff


	//   ....[3]....
        /*007c*/ 	.word	0xffffffff


	//   ....[4]....
        /*0080*/ 	.word	0xffffffff


	//   ....[5]....
        /*0084*/ 	.word	0xffffffff


	//   ....[6]....
        /*0088*/ 	.word	0xffffffff


	//   ....[7]....
        /*008c*/ 	.word	0xffffffff


	//   ....[8]....
        /*0090*/ 	.word	0x05000004


	//   ....[9]....
        /*0094*/ 	.word	0x05000004


	//   ....[10]....
        /*0098*/ 	.word	0x05000004


	//----- nvinfo : EIATTR_COOP_GROUP_INSTR_OFFSETS
	.align		4
.L_14975:
        /*009c*/ 	.byte	0x04, 0x28
        /*009e*/ 	.short	(.L_14977 - .L_14976)


	//   ....[0]....
.L_14976:
        /*00a0*/ 	.word	0x00009840


	//   ....[1]....
        /*00a4*/ 	.word	0x000098a0


	//   ....[2]....
        /*00a8*/ 	.word	0x000098e0


	//   ....[3]....
        /*00ac*/ 	.word	0x00009900


	//   ....[4]....
        /*00b0*/ 	.word	0x00009920


	//   ....[5]....
        /*00b4*/ 	.word	0x00009a10


	//   ....[6]....
        /*00b8*/ 	.word	0x00009a30


	//   ....[7]....
        /*00bc*/ 	.word	0x00009a50


	//   ....[8]....
        /*00c0*/ 	.word	0x00009c60


	//   ....[9]....
        /*00c4*/ 	.word	0x00009cd0


	//   ....[10]....
        /*00c8*/ 	.word	0x00009d40


	//----- nvinfo : EIATTR_VRC_CTA_INIT_COUNT
	.align		4
.L_14977:
        /*00cc*/ 	.byte	0x02, 0x4a
	.zero		1
	.zero		1


	//----- nvinfo : EIATTR_EXIT_INSTR_OFFSETS
	.align		4
        /*00d0*/ 	.byte	0x04, 0x1c
        /*00d2*/ 	.short	(.L_14979 - .L_14978)


	//   ....[0]....
.L_14978:
        /*00d4*/ 	.word	0x00000080


	//   ....[1]....
        /*00d8*/ 	.word	0x00009b10


	//   ....[2]....
        /*00dc*/ 	.word	0x00009c10


	//----- nvinfo : EIATTR_MAX_THREADS
	.align		4
.L_14979:
        /*00e0*/ 	.byte	0x04, 0x05
        /*00e2*/ 	.short	(.L_14981 - .L_14980)
.L_14980:
        /*00e4*/ 	.word	0x00000100
        /*00e8*/ 	.word	0x00000001
        /*00ec*/ 	.word	0x00000001


	//----- nvinfo : EIATTR_CRS_STACK_SIZE
	.align		4
.L_14981:
        /*00f0*/ 	.byte	0x04, 0x1e
        /*00f2*/ 	.short	(.L_14983 - .L_14982)
.L_14982:
        /*00f4*/ 	.word	0x00000000


	//----- nvinfo : EIATTR_CBANK_PARAM_SIZE
	.align		4
.L_14983:
        /*00f8*/ 	.byte	0x03, 0x19
        /*00fa*/ 	.short	0x0060


	//----- nvinfo : EIATTR_PARAM_CBANK
	.align		4
        /*00fc*/ 	.byte	0x04, 0x0a
        /*00fe*/ 	.short	(.L_14985 - .L_14984)
	.align		4
.L_14984:
        /*0100*/ 	.word	index@(.nv.constant0._ZN18transformer_engine6detail38cast_transpose_fused_kernel_notalignedILb0ELb0ELb1EfNS_16CTDBiasDActParamI6__halfS3_13__nv_fp8_e4m3fEELi4ELi8ENS_5EmptyEXadL_ZNS_4reluIffEET_T0_RKS6_EEEEvT3_mmm)
        /*0104*/ 	.short	0x0380
        /*0106*/ 	.short	0x0060


	//----- nvinfo : EIATTR_SW_WAR
	.align		4
.L_14985:
        /*0108*/ 	.byte	0x04, 0x36
        /*010a*/ 	.short	(.L_14987 - .L_14986)
.L_14986:
        /*010c*/ 	.word	0x00000008
.L_14987:


//--------------------- .nv.info._ZN18transformer_engine6detail38cast_transpose_fused_kernel_notalignedILb0ELb0ELb1EfNS_16CTDBiasDActParamI6__halfS3_13__nv_fp8_e5m2fEELi4ELi8ENS_5EmptyEXadL_ZNS_4reluIffEET_T0_RKS6_EEEEvT3_mmm --------------------------
	.section	.nv.info._ZN18transformer_engine6detail38cast_transpose_fused_kernel_notalignedILb0ELb0ELb1EfNS_16CTDBiasDActParamI6__halfS3_13__nv_fp8_e5m2fEELi4ELi8ENS_5EmptyEXadL_ZNS_4reluIffEET_T0_RKS6_EEEEvT3_mmm,"",@"SHT_CUDA_INFO"
	.sectionflags	@""
	.align	4


	//----- nvinfo : EIATTR_CUDA_API_VERSION
	.align		4
        /*0000*/ 	.byte	0x04, 0x37
        /*0002*/ 	.short	(.L_14989 - .L_14988)
.L_14988:
        /*0004*/ 	.word	0x00000082


	//----- nvinfo : EIATTR_KPARAM_INFO
	.align		4
.L_14989:
        /*0008*/ 	.byte	0x04, 0x17
        /*000a*/ 	.short	(.L_14991 - .L_14990)
.L_14990:
        /*000c*/ 	.word	0x00000000
        /*0010*/ 	.short	0x0003
        /*0012*/ 	.short	0x0058
        /*0014*/ 	.byte	0x00, 0xf0, 0x21, 0x00


	//----- nvinfo : EIATTR_KPARAM_INFO
	.align		4
.L_14991:
        /*0018*/ 	.byte	0x04, 0x17
        /*001a*/ 	.short	(.L_14993 - .L_14992)
.L_14992:
        /*001c*/ 	.word	0x00000000
        /*0020*/ 	.short	0x0002
        /*0022*/ 	.short	0x0050
        /*0024*/ 	.byte	0x00, 0xf0, 0x21, 0x00


	//----- nvinfo : EIATTR_KPARAM_INFO
	.align		4
.L_14993:
        /*0028*/ 	.byte	0x04, 0x17
        /*002a*/ 	.short	(.L_14995 - .L_14994)
.L_14994:
        /*002c*/ 	.word	0x00000000
        /*0030*/ 	.short	0x0001
        /*0032*/ 	.short	0x0048
        /*0034*/ 	.byte	0x00, 0xf0, 0x21, 0x00


	//----- nvinfo : EIATTR_KPARAM_INFO
	.align		4
.L_14995:
        /*0038*/ 	.byte	0x04, 0x17
        /*003a*/ 	.short	(.L_14997 - .L_14996)
.L_14996:
        /*003c*/ 	.word	0x00000000
        /*0040*/ 	.short	0x0000
        /*0042*/ 	.short	0x0000
        /*0044*/ 	.byte	0x00, 0xf0, 0x21, 0x01


	//----- nvinfo : EIATTR_SPARSE_MMA_MASK
	.align		4
.L_14997:
        /*0048*/ 	.byte	0x03, 0x50
        /*004a*/ 	.short	0x0000


	//----- nvinfo : EIATTR_MAXREG_COUNT
	.align		4
        /*004c*/ 	.byte	0x03, 0x1b
        /*004e*/ 	.short	0x00ff


	//----- nvinfo : EIATTR_NUM_BARRIERS
	.align		4
        /*0050*/ 	.byte	0x02, 0x4c
        /*0052*/ 	.byte	0x01
	.zero		1


	//----- nvinfo : EIATTR_MERCURY_ISA_VERSION
	.align		4
        /*0054*/ 	.byte	0x03, 0x5f
        /*0056*/ 	.short	0x0101


	//----- nvinfo : EIATTR_INT_WARP_WIDE_INSTR_OFFSETS
	.align		4
        /*0058*/ 	.byte	0x04, 0x31
        /*005a*/ 	.short	(.L_14999 - .L_14998)


	//   ....[0]....
.L_14998:
        /*005c*/ 	.word	0x00000630


	//   ....[1]....
        /*0060*/ 	.word	0x00000b10


	//   ....[2]....
        /*0064*/ 	.word	0x00002580


	//   ....[3]....
        /*0068*/ 	.word	0x00004610


	//----- nvinfo : EIATTR_COOP_GROUP_MASK_REGIDS
	.align		4
.L_14999:
        /*006c*/ 	.byte	0x04, 0x29
        /*006e*/ 	.short	(.L_15001 - .L_15000)


	//   ....[0]....
.L_15000:
        /*0070*/ 	.word	0xffffffff


	//   ....[1]....
        /*0074*/ 	.word	0xffffffff


	//   ....[2]....
        /*0078*/ 	.word	0xffffffff


	//   ....[3]....
        /*007c*/ 	.word	0xffffffff


	//   ....[4]....
        /*0080*/ 	.word	0xffffffff


	//   ....[5]....
        /*0084*/ 	.word	0xffffffff


	//   ....[6]....
        /*0088*/ 	.word	0xffffffff


	//   ....[7]....
        /*008c*/ 	.word	0xffffffff


	//   ....[8]....
        /*0090*/ 	.word	0x05000004


	//   ....[9]....
        /*0094*/ 	.word	0x05000004


	//   ....[10]....
        /*0098*/ 	.word	0x05000004


	//----- nvinfo : EIATTR_COOP_GROUP_INSTR_OFFSETS
	.align		4
.L_15001:
        /*009c*/ 	.byte	0x04, 0x28
        /*009e*/ 	.short	(.L_15003 - .L_15002)


	//   ....[0]....
.L_15002:
        /*00a0*/ 	.word	0x00009840


	//   ....[1]....
        /*00a4*/ 	.word	0x000098a0


	//   ....[2]....
        /*00a8*/ 	.word	0x000098e0


	//   ....[3]....
        /*00ac*/ 	.word	0x00009900


	//   ....[4]....
        /*00b0*/ 	.word	0x00009920


	//   ....[5]....
        /*00b4*/ 	.word	0x00009a10


	//   ....[6]....
        /*00b8*/ 	.word	0x00009a30


	//   ....[7]....
        /*00bc*/ 	.word	0x00009a50


	//   ....[8]....
        /*00c0*/ 	.word	0x00009c60


	//   ....[9]....
        /*00c4*/ 	.word	0x00009cd0


	//   ....[10]....
        /*00c8*/ 	.word	0x00009d40


	//----- nvinfo : EIATTR_VRC_CTA_INIT_COUNT
	.align		4
.L_15003:
        /*00cc*/ 	.byte	0x02, 0x4a
	.zero		1
	.zero		1


	//----- nvinfo : EIATTR_EXIT_INSTR_OFFSETS
	.align		4
        /*00d0*/ 	.byte	0x04, 0x1c
        /*00d2*/ 	.short	(.L_15005 - .L_15004)


	//   ....[0]....
.L_15004:
        /*00d4*/ 	.word	0x00000080


	//   ....[1]....
        /*00d8*/ 	.word	0x00009b10


	//   ....[2]....
        /*00dc*/ 	.word	0x00009c10


	//----- nvinfo : EIATTR_MAX_THREADS
	.align		4
.L_15005:
        /*00e0*/ 	.byte	0x04, 0x05
        /*00e2*/ 	.short	(.L_15007 - .L_15006)
.L_15006:
        /*00e4*/ 	.word	0x00000100
        /*00e8*/ 	.word	0x00000001
        /*00ec*/ 	.word	0x00000001


	//----- nvinfo : EIATTR_CRS_STACK_SIZE
	.align		4
.L_15007:
        /*00f0*/ 	.byte	0x04, 0x1e
        /*00f2*/ 	.short	(.L_15009 - .L_15008)
.L_15008:
        /*00f4*/ 	.word	0x00000000


	//----- nvinfo : EIATTR_CBANK_PARAM_SIZE
	.align		4
.L_15009:
        /*00f8*/ 	.byte	0x03, 0x19
        /*00fa*/ 	.short	0x0060


	//----- nvinfo : EIATTR_PARAM_CBANK
	.align		4
        /*00fc*/ 	.byte	0x04, 0x0a
        /*00fe*/ 	.short	(.L_15011 - .L_15010)
	.align		4
.L_15010:
        /*0100*/ 	.word	index@(.nv.constant0._ZN18transformer_engine6detail38cast_transpose_fused_kernel_notalignedILb0ELb0ELb1EfNS_16CTDBiasDActParamI6__halfS3_13__nv_fp8_e5m2fEELi4ELi8ENS_5EmptyEXadL_ZNS_4reluIffEET_T0_RKS6_EEEEvT3_mmm)
        /*0104*/ 	.short	0x0380
        /*0106*/ 	.short	0x0060


	//----- nvinfo : EIATTR_SW_WAR
	.align		4
.L_15011:
        /*0108*/ 	.byte	0x04, 0x36
        /*010a*/ 	.short	(.L_15013 - .L_15012)
.L_15012:
        /*010c*/ 	.word	0x00000008
.L_15013:


//--------------------- .nv.info._ZN18transformer_engine6detail38cast_transpose_fused_kernel_notalignedILb0ELb0ELb1EfNS_16CTDBiasDActParamI6__halfS3_13__nv_bfloat16fEELi4ELi4ENS_5EmptyEXadL_ZNS_4reluIffEET_T0_RKS6_EEEEvT3_mmm --------------------------
	.section	.nv.info._ZN18transformer_engine6detail38cast_transpose_fused_kernel_notalignedILb0ELb0ELb1EfNS_16CTDBiasDActParamI6__halfS3_13__nv_bfloat16fEELi4ELi4ENS_5EmptyEXadL_ZNS_4reluIffEET_T0_RKS6_EEEEvT3_mmm,"",@"SHT_CUDA_INFO"
	.sectionflags	@""
	.align	4


	//----- nvinfo : EIATTR_CUDA_API_VERSION
	.align		4
        /*0000*/ 	.byte	0x04, 0x37
        /*0002*/ 	.short	(.L_15015 - .L_15014)
.L_15014:
        /*0004*/ 	.word	0x00000082


	//----- nvinfo : EIATTR_KPARAM_INFO
	.align		4
.L_15015:
        /*0008*/ 	.byte	0x04, 0x17
        /*000a*/ 	.short	(.L_15017 - .L_15016)
.L_15016:
        /*000c*/ 	.word	0x00000000
        /*0010*/ 	.short	0x0003
        /*0012*/ 	.short	0x0058
        /*0014*/ 	.byte	0x00, 0xf0, 0x21, 0x00


	//----- nvinfo : EIATTR_KPARAM_INFO
	.align		4
.L_15017:
        /*0018*/ 	.byte	0x04, 0x17
        /*001a*/ 	.short	(.L_15019 - .L_15018)
.L_15018:
        /*001c*/ 	.word	0x00000000
        /*0020*/ 	.short	0x0002
        /*0022*/ 	.short	0x0050
        /*0024*/ 	.byte	0x00, 0xf0, 0x21, 0x00


	//----- nvinfo : EIATTR_KPARAM_INFO
	.align		4
.L_15019:
        /*0028*/ 	.byte	0x04, 0x17
        /*002a*/ 	.short	(.L_15021 - .L_15020)
.L_15020:
        /*002c*/ 	.word	0x00000000
        /*0030*/ 	.short	0x0001
        /*0032*/ 	.short	0x0048
        /*0034*/ 	.byte	0x00, 0xf0, 0x21, 0x00


	//----- nvinfo : EIATTR_KPARAM_INFO
	.align		4
.L_15021:
        /*0038*/ 	.byte	0x04, 0x17
        /*003a*/ 	.short	(.L_15023 - .L_15022)
.L_15022:
        /*003c*/ 	.word	0x00000000
        /*0040*/ 	.short	0x0000
        /*0042*/ 	.short	0x0000
        /*0044*/ 	.byte	0x00, 0xf0, 0x21, 0x01


	//----- nvinfo : EIATTR_SPARSE_MMA_MASK
	.align		4
.L_15023:
        /*0048*/ 	.byte	0x03, 0x50
        /*004a*/ 	.short	0x0000


	//----- nvinfo : EIATTR_MAXREG_COUNT
	.align		4
        /*004c*/ 	.byte	0x03, 0x1b
        /*004e*/ 	.short	0x00ff


	//----- nvinfo : EIATTR_NUM_BARRIERS
	.align		4
        /*0050*/ 	.byte	0x02, 0x4c
        /*0052*/ 	.byte	0x01
	.zero		1


	//----- nvinfo : EIATTR_MERCURY_ISA_VERSION
	.align		4
        /*0054*/ 	.byte	0x03, 0x5f
        /*0056*/ 	.short	0x0101


	//----- nvinfo : EIATTR_INT_WARP_WIDE_INSTR_OFFSETS
	.align		4
        /*0058*/ 	.byte	0x04, 0x31
        /*005a*/ 	.short	(.L_15025 - .L_15024)


	//   ....[0]....
.L_15024:
        /*005c*/ 	.word	0x00000740


	//   ....[1]....
        /*0060*/ 	.word	0x00000920


	//   ....[2]....
        /*0064*/ 	.word	0x00001510


	//   ....[3]....
        /*0068*/ 	.word	0x000020b0


	//----- nvinfo : EIATTR_COOP_GROUP_MASK_REGIDS
	.align		4
.L_15025:
        /*006c*/ 	.byte	0x04, 0x29
        /*006e*/ 	.short	(.L_15027 - .L_15026)


	//   ....[0]....
.L_15026:
        /*0070*/ 	.word	0xffffffff


	//   ....[1]....
        /*0074*/ 	.word	0xffffffff


	//   ....[2]....
        /*0078*/ 	.word	0xffffffff


	//   ....[3]....
        /*007c*/ 	.word	0xffffffff


	//   ....[4]....
        /*0080*/ 	.word	0xffffffff


	//   ....[5]....
        /*0084*/ 	.word	0xffffffff


	//   ....[6]....
        /*0088*/ 	.word	0xffffffff


	//   ....[7]....
        /*008c*/ 	.word	0xffffffff


	//   ....[8]....
        /*0090*/ 	.word	0x05000004


	//   ....[9]....
        /*0094*/ 	.word	0x05000004


	//   ....[10]....
        /*0098*/ 	.word	0x05000004


	//----- nvinfo : EIATTR_COOP_GROUP_INSTR_OFFSETS
	.align		4
.L_15027:
        /*009c*/ 	.byte	0x04, 0x28
        /*009e*/ 	.short	(.L_15029 - .L_15028)


	//   ....[0]....
.L_15028:
        /*00a0*/ 	.word	0x00005620


	//   ....[1]....
        /*00a4*/ 	.word	0x00005680


	//   ....[2]....
        /*00a8*/ 	.word	0x000056c0


	//   ....[3]....
        /*00ac*/ 	.word	0x000056e0


	//   ....[4]....
        /*00b0*/ 	.word	0x00005700


	//   ....[5]....
        /*00b4*/ 	.word	0x000057f0


	//   ....[6]....
        /*00b8*/ 	.word	0x00005810


	//   ....[7]....
        /*00bc*/ 	.word	0x00005830


	//   ....[8]....
        /*00c0*/ 	.word	0x00005a30


	//   ....[9]....
        /*00c4*/ 	.word	0x00005aa0


	//   ....[10]....
        /*00c8*/ 	.word	0x00005b10


	//----- nvinfo : EIATTR_VRC_CTA_INIT_COUNT
	.align		4
.L_15029:
        /*00cc*/ 	.byte	0x02, 0x4a
	.zero		1
	.zero		1


	//----- nvinfo : EIATTR_EXIT_INSTR_OFFSETS
	.align		4
        /*00d0*/ 	.byte	0x04, 0x1c
        /*00d2*/ 	.short	(.L_15031 - .L_15030)


	//   ....[0]....
.L_15030:
        /*00d4*/ 	.word	0x00000080


	//   ....[1]....
        /*00d8*/ 	.word	0x000058e0


	//   ....[2]....
        /*00dc*/ 	.word	0x000059e0


	//----- nvinfo : EIATTR_MAX_THREADS
	.align		4
.L_15031:
        /*00e0*/ 	.byte	0x04, 0x05
        /*00e2*/ 	.short	(.L_15033 - .L_15032)
.L_15032:
        /*00e4*/ 	.word	0x00000100
        /*00e8*/ 	.word	0x00000001
        /*00ec*/ 	.word	0x00000001


	//----- nvinfo : EIATTR_CRS_STACK_SIZE
	.align		4
.L_15033:
        /*00f0*/ 	.byte	0x04, 0x1e
        /*00f2*/ 	.short	(.L_15035 - .L_15034)
.L_15034:
        /*00f4*/ 	.word	0x00000000


	//----- nvinfo : EIATTR_CBANK_PARAM_SIZE
	.align		4
.L_15035:
        /*00f8*/ 	.byte	0x03, 0x19
        /*00fa*/ 	.short	0x0060


	//----- nvinfo : EIATTR_PARAM_CBANK
	.align		4
        /*00fc*/ 	.byte	0x04, 0x0a
        /*00fe*/ 	.short	(.L_15037 - .L_15036)
	.align		4
.L_15036:
        /*0100*/ 	.word	index@(.nv.constant0._ZN18transformer_engine6detail38cast_transpose_fused_kernel_notalignedILb0ELb0ELb1EfNS_16CTDBiasDActParamI6__halfS3_13__nv_bfloat16fEELi4ELi4ENS_5EmptyEXadL_ZNS_4reluIffEET_T0_RKS6_EEEEvT3_mmm)
        /*0104*/ 	.short	0x0380
        /*0106*/ 	.short	0x0060


	//----- nvinfo : EIATTR_SW_WAR
	.align		4
.L_15037:
        /*0108*/ 	.byte	0x04, 0x36
        /*010a*/ 	.short	(.L_15039 - .L_15038)
.L_15038:
        /*010c*/ 	.word	0x00000008
.L_15039:


//--------------------- .nv.info._ZN18transformer_engine6detail38cast_transpose_fused_kernel_notalignedILb0ELb0ELb1EfNS_16CTDBiasDActParamI6__halfS3_S3_fEELi4ELi4ENS_5EmptyEXadL_ZNS_4reluIffEET_T0_RKS5_EEEEvT3_mmm --------------------------
	.section	.nv.info._ZN18transformer_engine6detail38cast_transpose_fused_kernel_notalignedILb0ELb0ELb1EfNS_16CTDBiasDActParamI6__halfS3_S3_fEELi4ELi4ENS_5EmptyEXadL_ZNS_4reluIffEET_T0_RKS5_EEEEvT3_mmm,"",@"SHT_CUDA_INFO"
	.sectionflags	@""
	.align	4


	//----- nvinfo : EIATTR_CUDA_API_VERSION
	.align		4
        /*0000*/ 	.byte	0x04, 0x37
        /*0002*/ 	.short	(.L_15041 - .L_15040)
.L_15040:
        /*0004*/ 	.word	0x00000082


	//----- nvinfo : EIATTR_KPARAM_INFO
	.align		4
.L_15041:
        /*0008*/ 	.byte	0x04, 0x17
        /*000a*/ 	.short	(.L_15043 - .L_15042)
.L_15042:
        /*000c*/ 	.word	0x00000000
        /*0010*/ 	.short	0x0003
        /*0012*/ 	.short	0x0058
        /*0014*/ 	.byte	0x00, 0xf0, 0x21, 0x00


	//----- nvinfo : EIATTR_KPARAM_INFO
	.align		4
.L_15043:
        /*0018*/ 	.byte	0x04, 0x17
        /*001a*/ 	.short	(.L_15045 - .L_15044)
.L_15044:
        /*001c*/ 	.word	0x00000000
        /*0020*/ 	.short	0x0002
        /*0022*/ 	.short	0x0050
        /*0024*/ 	.byte	0x00, 0xf0, 0x21, 0x00


	//----- nvinfo : EIATTR_KPARAM_INFO
	.align		4
.L_15045:
        /*0028*/ 	.byte	0x04, 0x17
        /*002a*/ 	.short	(.L_15047 - .L_15046)
.L_15046:
        /*002c*/ 	.word	0x00000000
        /*0030*/ 	.short	0x0001
        /*0032*/ 	.short	0x0048
        /*0034*/ 	.byte	0x00, 0xf0, 0x21, 0x00


	//----- nvinfo : EIATTR_KPARAM_INFO
	.align		4
.L_15047:
        /*0038*/ 	.byte	0x04, 0x17
        /*003a*/ 	.short	(.L_15049 - .L_15048)
.L_15048:
        /*003c*/ 	.word	0x00000000
        /*0040*/ 	.short	0x0000
        /*0042*/ 	.short	0x0000
        /*0044*/ 	.byte	0x00, 0xf0, 0x21, 0x01


	//----- nvinfo : EIATTR_SPARSE_MMA_MASK
	.align		4
.L_15049:
        /*0048*/ 	.byte	0x03, 0x50
        /*004a*/ 	.short	0x0000


	//----- nvinfo : EIATTR_MAXREG_COUNT
	.align		4
        /*004c*/ 	.byte	0x03, 0x1b
        /*004e*/ 	.short	0x00ff


	//----- nvinfo : EIATTR_NUM_BARRIERS
	.align		4
        /*0050*/ 	.byte	0x02, 0x4c
        /*0052*/ 	.byte	0x01
	.zero		1


	//----- nvinfo : EIATTR_MERCURY_ISA_VERSION
	.align		4
        /*0054*/ 	.byte	0x03, 0x5f
        /*0056*/ 	.short	0x0101


	//----- nvinfo : EIATTR_INT_WARP_WIDE_INSTR_OFFSETS
	.align		4
        /*0058*/ 	.byte	0x04, 0x31
        /*005a*/ 	.short	(.L_15051 - .L_15050)


	//   ....[0]....
.L_15050:
        /*005c*/ 	.word	0x00000740


	//   ....[1]....
        /*0060*/ 	.word	0x00000920


	//   ....[2]....
        /*0064*/ 	.word	0x00001510


	//   ....[3]....
        /*0068*/ 	.word	0x000020b0


	//----- nvinfo : EIATTR_COOP_GROUP_MASK_REGIDS
	.align		4
.L_15051:
        /*006c*/ 	.byte	0x04, 0x29
        /*006e*/ 	.short	(.L_15053 - .L_15052)


	//   ....[0]....
.L_15052:
        /*0070*/ 	.word	0xffffffff


	//   ....[1]....
        /*0074*/ 	.word	0xffffffff


	//   ....[2]....
        /*0078*/ 	.word	0xffffffff


	//   ....[3]....
        /*007c*/ 	.word	0xffffffff


	//   ....[4]....
        /*0080*/ 	.word	0xffffffff


	//   ....[5]....
        /*0084*/ 	.word	0xffffffff


	//   ....[6]....
        /*0088*/ 	.word	0xffffffff


	//   ....[7]....
        /*008c*/ 	.word	0xffffffff


	//   ....[8]....
        /*0090*/ 	.word	0x05000004


	//   ....[9]....
        /*0094*/ 	.word	0x05000004


	//   ....[10]....
        /*0098*/ 	.word	0x05000004


	//----- nvinfo : EIATTR_COOP_GROUP_INSTR_OFFSETS
	.align		4
.L_15053:
        /*009c*/ 	.byte	0x04, 0x28
        /*009e*/ 	.short	(.L_15055 - .L_15054)


	//   ....[0]....
.L_15054:
        /*00a0*/ 	.word	0x00005620


	//   ....[1]....
        /*00a4*/ 	.word	0x00005680


	//   ....[2]....
        /*00a8*/ 	.word	0x000056c0


	//   ....[3]....
        /*00ac*/ 	.word	0x000056e0


	//   ....[4]....
        /*00b0*/ 	.word	0x00005700


	//   ....[5]....
        /*00b4*/ 	.word	0x000057f0


	//   ....[6]....
        /*00b8*/ 	.word	0x00005810


	//   ....[7]....
        /*00bc*/ 	.word	0x00005830


	//   ....[8]....
        /*00c0*/ 	.word	0x00005a30


	//   ....[9]....
        /*00c4*/ 	.word	0x00005aa0


	//   ....[10]....
        /*00c8*/ 	.word	0x00005b10


	//----- nvinfo : EIATTR_VRC_CTA_INIT_COUNT
	.align		4
.L_15055:
        /*00cc*/ 	.byte	0x02, 0x4a
	.zero		1
	.zero		1


	//----- nvinfo : EIATTR_EXIT_INSTR_OFFSETS
	.align		4
        /*00d0*/ 	.byte	0x04, 0x1c
        /*00d2*/ 	.short	(.L_15057 - .L_15056)


	//   ....[0]....
.L_15056:
        /*00d4*/ 	.word	0x00000080


	//   ....[1]....
        /*00d8*/ 	.word	0x000058e0


	//   ....[2]....
        /*00dc*/ 	.word	0x000059e0


	//----- nvinfo : EIATTR_MAX_THREADS
	.align		4
.L_15057:
        /*00e0*/ 	.byte	0x04, 0x05
        /*00e2*/ 	.short	(.L_15059 - .L_15058)
.L_15058:
        /*00e4*/ 	.word	0x00000100
        /*00e8*/ 	.word	0x00000001
        /*00ec*/ 	.word	0x00000001


	//----- nvinfo : EIATTR_CRS_STACK_SIZE
	.align		4
.L_15059:
        /*00f0*/ 	.byte	0x04, 0x1e
        /*00f2*/ 	.short	(.L_15061 - .L_15060)
.L_15060:
        /*00f4*/ 	.word	0x00000000


	//----- nvinfo : EIATTR_CBANK_PARAM_SIZE
	.align		4
.L_15061:
        /*00f8*/ 	.byte	0x03, 0x19
        /*00fa*/ 	.short	0x0060


	//----- nvinfo : EIATTR_PARAM_CBANK
	.align		4
        /*00fc*/ 	.byte	0x04, 0x0a
        /*00fe*/ 	.short	(.L_15063 - .L_15062)
	.align		4
.L_15062:
        /*0100*/ 	.word	index@(.nv.constant0._ZN18transformer_engine6detail38cast_transpose_fused_kernel_notalignedILb0ELb0ELb1EfNS_16CTDBiasDActParamI6__halfS3_S3_fEELi4ELi4ENS_5EmptyEXadL_ZNS_4reluIffEET_T0_RKS5_EEEEvT3_mmm)
        /*0104*/ 	.short	0x0380
        /*0106*/ 	.short	0x0060


	//----- nvinfo : EIATTR_SW_WAR
	.align		4
.L_15063:
        /*0108*/ 	.byte	0x04, 0x36
        /*010a*/ 	.short	(.L_15065 - .L_15064)
.L_15064:
        /*010c*/ 	.word	0x00000008
.L_15065:


//--------------------- .nv.info._ZN18transformer_engine6detail38cast_transpose_fused_kernel_notalignedILb0ELb0ELb1EfNS_16CTDBiasDActParamI6__halfS3_ffEELi4ELi2ENS_5EmptyEXadL_ZNS_4reluIffEET_T0_RKS5_EEEEvT3_mmm --------------------------
	.section	.nv.info._ZN18transformer_engine6detail38cast_transpose_fused_kernel_notalignedILb0ELb0ELb1EfNS_16CTDBiasDActParamI6__halfS3_ffEELi4ELi2ENS_5EmptyEXadL_ZNS_4reluIffEET_T0_RKS5_EEEEvT3_mmm,"",@"SHT_CUDA_INFO"
	.sectionflags	@""
	.align	4


	//----- nvinfo : EIATTR_CUDA_API_VERSION
	.align		4
        /*0000*/ 	.byte	0x04, 0x37
        /*0002*/ 	.short	(.L_15067 - .L_15066)
.L_15066:
        /*0004*/ 	.word	0x00000082


	//----- nvinfo : EIATTR_KPARAM_INFO
	.align		4
.L_15067:
        /*0008*/ 	.byte	0x04, 0x17
        /*000a*/ 	.short	(.L_15069 - .L_15068)
.L_15068:
        /*000c*/ 	.word	0x00000000
        /*0010*/ 	.short	0x0003
        /*0012*/ 	.short	0x0058
        /*0014*/ 	.byte	0x00, 0xf0, 0x21, 0x00


	//----- nvinfo : EIATTR_KPARAM_INFO
	.align		4
.L_15069:
        /*0018*/ 	.byte	0x04, 0x17
        /*001a*/ 	.short	(.L_15071 - .L_15070)
.L_15070:
        /*001c*/ 	.word	0x00000000
        /*0020*/ 	.short	0x0002
        /*0022*/ 	.short	0x0050
        /*0024*/ 	.byte	0x00, 0xf0, 0x21, 0x00


	//----- nvinfo : EIATTR_KPARAM_INFO
	.align		4
.L_15071:
        /*0028*/ 	.byte	0x04, 0x17
        /*002a*/ 	.short	(.L_15073 - .L_15072)
.L_15072:
        /*002c*/ 	.word	0x00000000
        /*0030*/ 	.short	0x0001
        /*0032*/ 	.short	0x0048
        /*0034*/ 	.byte	0x00, 0xf0, 0x21, 0x00


	//----- nvinfo : EIATTR_KPARAM_INFO
	.align		4
.L_15073:
        /*0038*/ 	.byte	0x04, 0x17
        /*003a*/ 	.short	(.L_15075 - .L_15074)
.L_15074:
        /*003c*/ 	.word	0x00000000
        /*0040*/ 	.short	0x0000
        /*0042*/ 	.short	0x0000
        /*0044*/ 	.byte	0x00, 0xf0, 0x21, 0x01


	//----- nvinfo : EIATTR_SPARSE_MMA_MASK
	.align		4
.L_15075:
        /*0048*/ 	.byte	0x03, 0x50
        /*004a*/ 	.short	0x0000


	//----- nvinfo : EIATTR_MAXREG_COUNT
	.align		4
        /*004c*/ 	.byte	0x03, 0x1b
        /*004e*/ 	.short	0x00ff


	//----- nvinfo : EIATTR_NUM_BARRIERS
	.align		4
        /*0050*/ 	.byte	0x02, 0x4c
        /*0052*/ 	.byte	0x01
	.zero		1


	//----- nvinfo : EIATTR_MERCURY_ISA_VERSION
	.align		4
        /*0054*/ 	.byte	0x03, 0x5f
        /*0056*/ 	.short	0x0101


	//----- nvinfo : EIATTR_INT_WARP_WIDE_INSTR_OFFSETS
	.align		4
        /*0058*/ 	.byte	0x04, 0x31
        /*005a*/ 	.short	(.L_15077 - .L_15076)


	//   ....[0]....
.L_15076:
        /*005c*/ 	.word	0x000007a0


	//   ....[1]....
        /*0060*/ 	.word	0x000009a0


	//   ....[2]....
        /*0064*/ 	.word	0x00000eb0


	//----- nvinfo : EIATTR_COOP_GROUP_MASK_REGIDS
	.align		4
.L_15077:
        /*0068*/ 	.byte	0x04, 0x29
        /*006a*/ 	.short	(.L_15079 - .L_15078)


	//   ....[0]....
.L_15078:
        /*006c*/ 	.word	0xffffffff


	//   ....[1]....
        /*0070*/ 	.word	0xffffffff


	//   ....[2]....
        /*0074*/ 	.word	0xffffffff


	//   ....[3]....
        /*0078*/ 	.word	0xffffffff


	//   ....[4]....
        /*007c*/ 	.word	0xffffffff


	//   ....[5]....
        /*0080*/ 	.word	0xffffffff


	//   ....[6]....
        /*0084*/ 	.word	0xffffffff


	//   ....[7]....
        /*0088*/ 	.word	0xffffffff


	//   ....[8]....
        /*008c*/ 	.word	0x05000004


	//   ....[9]....
        /*0090*/ 	.word	0x05000004


	//   ....[10]....
        /*0094*/ 	.word	0x05000004


	//----- nvinfo : EIATTR_COOP_GROUP_INSTR_OFFSETS
	.align		4
.L_15079:
        /*0098*/ 	.byte	0x04, 0x28
        /*009a*/ 	.short	(.L_15081 - .L_15080)


	//   ....[0]....
.L_15080:
        /*009c*/ 	.word	0x000037b0


	//   ....[1]....
        /*00a0*/ 	.word	0x00003810


	//   ....[2]....
        /*00a4*/ 	.word	0x00003850


	//   ....[3]....
        /*00a8*/ 	.word	0x00003870


	//   ....[4]....
        /*00ac*/ 	.word	0x00003890


	//   ....[5]....
        /*00b0*/ 	.word	0x00003980


	//   ....[6]....
        /*00b4*/ 	.word	0x000039a0


	//   ....[7]....
        /*00b8*/ 	.word	0x000039c0


	//   ....[8]....
        /*00bc*/ 	.word	0x00003bc0


	//   ....[9]....
        /*00c0*/ 	.word	0x00003c30


	//   ....[10]....
        /*00c4*/ 	.word	0x00003ca0


	//----- nvinfo : EIATTR_VRC_CTA_INIT_COUNT
	.align		4
.L_15081:
        /*00c8*/ 	.byte	0x02, 0x4a
	.zero		1
	.zero		1


	//----- nvinfo : EIATTR_EXIT_INSTR_OFFSETS
	.align		4
        /*00cc*/ 	.byte	0x04, 0x1c
        /*00ce*/ 	.short	(.L_15083 - .L_15082)


	//   ....[0]....
.L_15082:
        /*00d0*/ 	.word	0x00000080


	//   ....[1]....
        /*00d4*/ 	.word	0x00003a70


	//   ....[2]....
        /*00d8*/ 	.word	0x00003b70


	//----- nvinfo : EIATTR_MAX_THREADS
	.align		4
.L_15083:
        /*00dc*/ 	.byte	0x04, 0x05
        /*00de*/ 	.short	(.L_15085 - .L_15084)
.L_15084:
        /*00e0*/ 	.word	0x00000100
        /*00e4*/ 	.word	0x00000001
        /*00e8*/ 	.word	0x00000001


	//----- nvinfo : EIATTR_CRS_STACK_SIZE
	.align		4
.L_15085:
        /*00ec*/ 	.byte	0x04, 0x1e
        /*00ee*/ 	.short	(.L_15087 - .L_15086)
.L_15086:
        /*00f0*/ 	.word	0x00000000


	//----- nvinfo : EIATTR_CBANK_PARAM_SIZE
	.align		4
.L_15087:
        /*00f4*/ 	.byte	0x03, 0x19
        /*00f6*/ 	.short	0x0060


	//----- nvinfo : EIATTR_PARAM_CBANK
	.align		4
        /*00f8*/ 	.byte	0x04, 0x0a
        /*00fa*/ 	.short	(.L_15089 - .L_15088)
	.align		4
.L_15088:
        /*00fc*/ 	.word	index@(.nv.constant0._ZN18transformer_engine6detail38cast_transpose_fused_kernel_notalignedILb0ELb0ELb1EfNS_16CTDBiasDActParamI6__halfS3_ffEELi4ELi2ENS_5EmptyEXadL_ZNS_4reluIffEET_T0_RKS5_EEEEvT3_mmm)
        /*0100*/ 	.short	0x0380
        /*0102*/ 	.short	0x0060


	//----- nvinfo : EIATTR_SW_WAR
	.align		4
.L_15089:
        /*0104*/ 	.byte	0x04, 0x36
        /*0106*/ 	.short	(.L_15091 - .L_15090)
.L_15090:
        /*0108*/ 	.word	0x00000008
.L_15091:


//--------------------- .nv.info._ZN18transformer_engine6detail38cast_transpose_fused_kernel_notalignedILb0ELb0ELb1EfNS_16CTDBiasDActParamIff13__nv_fp8_e4m3fEELi2ELi8ENS_5EmptyEXadL_ZNS_4reluIffEET_T0_RKS5_EEEEvT3_mmm --------------------------
	.section	.nv.info._ZN18transformer_engine6detail38cast_transpose_fused_kernel_notalignedILb0ELb0ELb1EfNS_16CTDBiasDActParamIff13__nv_fp8_e4m3fEELi2ELi8ENS_5EmptyEXadL_ZNS_4reluIffEET_T0_RKS5_EEEEvT3_mmm,"",@"SHT_CUDA_INFO"
	.sectionflags	@""
	.align	4


	//----- nvinfo : EIATTR_CUDA_API_VERSION
	.align		4
        /*0000*/ 	.byte	0x04, 0x37
        /*0002*/ 	.short	(.L_15093 - .L_15092)
.L_15092:
        /*0004*/ 	.word	0x00000082


	//----- nvinfo : EIATTR_KPARAM_INFO
	.align		4
.L_15093:
        /*0008*/ 	.byte	0x04, 0x17
        /*000a*/ 	.short	(.L_15095 - .L_15094)
.L_15094:
        /*000c*/ 	.word	0x00000000
        /*0010*/ 	.short	0x0003
        /*0012*/ 	.short	0x0058
        /*0014*/ 	.byte	0x00, 0xf0, 0x21, 0x00


	//----- nvinfo : EIATTR_KPARAM_INFO
	.align		4
.L_15095:
        /*0018*/ 	.byte	0x04, 0x17
        /*001a*/ 	.short	(.L_15097 - .L_15096)
.L_15096:
        /*001c*/ 	.word	0x00000000
        /*0020*/ 	.short	0x0002
        /*0022*/ 	.short	0x0050
        /*0024*/ 	.byte	0x00, 0xf0, 0x21, 0x00


	//----- nvinfo : EIATTR_KPARAM_INFO
	.align		4
.L_15097:
        /*0028*/ 	.byte	0x04, 0x17
        /*002a*/ 	.short	(.L_15099 - .L_15098)
.L_15098:
        /*002c*/ 	.word	0x00000000
        /*0030*/ 	.short	0x0001
        /*0032*/ 	.short	0x0048
        /*0034*/ 	.byte	0x00, 0xf0, 0x21, 0x00


	//----- nvinfo : EIATTR_KPARAM_INFO
	.align		4
.L_15099:
        /*0038*/ 	.byte	0x04, 0x17
        /*003a*/ 	.short	(.L_15101 - .L_15100)
.L_15100:
        /*003c*/ 	.word	0x00000000
        /*0040*/ 	.short	0x0000
        /*0042*/ 	.short	0x0000
        /*0044*/ 	.byte	0x00, 0xf0, 0x21, 0x01


	//----- nvinfo : EIATTR_SPARSE_MMA_MASK
	.align		4
.L_15101:
        /*0048*/ 	.byte	0x03, 0x50
        /*004a*/ 	.short	0x0000


	//----- nvinfo : EIATTR_MAXREG_COUNT
	.align		4
        /*004c*/ 	.byte	0x03, 0x1b
        /*004e*/ 	.short	0x00ff


	//----- nvinfo : EIATTR_NUM_BARRIERS
	.align		4
        /*0050*/ 	.byte	0x02, 0x4c
        /*0052*/ 	.byte	0x01
	.zero		1


	//----- nvinfo : EIATTR_MERCURY_ISA_VERSION
	.align		4
        /*0054*/ 	.byte	0x03, 0x5f
        /*0056*/ 	.short	0x0101


	//----- nvinfo : EIATTR_INT_WARP_WIDE_INSTR_OFFSETS
	.align		4
        /*0058*/ 	.byte	0x04, 0x31
        /*005a*/ 	.short	(.L_15103 - .L_15102)


	//   ....[0]....
.L_15102:
        /*005c*/ 	.word	0x000006a0


	//   ....[1]....
        /*0060*/ 	.word	0x00000b00


	//   ....[2]....
        /*0064*/ 	.word	0x000019f0


	//   ....[3]....
        /*0068*/ 	.word	0x00002a30


	//----- nvinfo : EIATTR_COOP_GROUP_MASK_REGIDS
	.align		4
.L_15103:
        /*006c*/ 	.byte	0x04, 0x29
        /*006e*/ 	.short	(.L_15105 - .L_15104)


	//   ....[0]....
.L_15104:
        /*0070*/ 	.word	0xffffffff


	//   ....[1]....
        /*0074*/ 	.word	0xffffffff


	//   ....[2]....
        /*0078*/ 	.word	0xffffffff


	//   ....[3]....
        /*007c*/ 	.word	0xffffffff


	//   ....[4]....
        /*0080*/ 	.word	0xffffffff


	//   ....[5]....
        /*0084*/ 	.word	0xffffffff


	//   ....[6]....
        /*0088*/ 	.word	0xffffffff


	//   ....[7]....
        /*008c*/ 	.word	0xffffffff


	//   ....[8]....
        /*0090*/ 	.word	0x05000004


	//   ....[9]....
        /*0094*/ 	.word	0x05000004


	//   ....[10]....
        /*0098*/ 	.word	0x05000004


	//----- nvinfo : EIATTR_COOP_GROUP_INSTR_OFFSETS
	.align		4
.L_15105:
        /*009c*/ 	.byte	0x04, 0x28
        /*009e*/ 	.short	(.L_15107 - .L_15106)


	//   ....[0]....
.L_15106:
        /*00a0*/ 	.word	0x000056e0


	//   ....[1]....
        /*00a4*/ 	.word	0x00005740


	//   ....[2]....
        /*00a8*/ 	.word	0x00005780


	//   ....[3]....
        /*00ac*/ 	.word	0x000057a0


	//   ....[4]....
        /*00b0*/ 	.word	0x000057c0


	//   ....[5]....
        /*00b4*/ 	.word	0x000058b0


	//   ....[6]....
        /*00b8*/ 	.word	0x000058d0


	//   ....[7]....
        /*00bc*/ 	.word	0x000058f0


	//   ....[8]....
        /*00c0*/ 	.word	0x00005af0


	//   ....[9]....
        /*00c4*/ 	.word	0x00005b60


	//   ....[10]....
        /*00c8*/ 	.word	0x00005bd0


	//----- nvinfo : EIATTR_VRC_CTA_INIT_COUNT
	.align		4
.L_15107:
        /*00cc*/ 	.byte	0x02, 0x4a
	.zero		1
	.zero		1


	//----- nvinfo : EIATTR_EXIT_INSTR_OFFSETS
	.align		4
        /*00d0*/ 	.byte	0x04, 0x1c
        /*00d2*/ 	.short	(.L_15109 - .L_15108)


	//   ....[0]....
.L_15108:
        /*00d4*/ 	.word	0x00000080


	//   ....[1]....
        /*00d8*/ 	.word	0x000059a0


	//   ....[2]....
        /*00dc*/ 	.word	0x00005aa0


	//----- nvinfo : EIATTR_MAX_THREADS
	.align		4
.L_15109:
        /*00e0*/ 	.byte	0x04, 0x05
        /*00e2*/ 	.short	(.L_15111 - .L_15110)
.L_15110:
        /*00e4*/ 	.word	0x00000100
        /*00e8*/ 	.word	0x00000001
        /*00ec*/ 	.word	0x00000001


	//----- nvinfo : EIATTR_CRS_STACK_SIZE
	.align		4
.L_15111:
        /*00f0*/ 	.byte	0x04, 0x1e
        /*00f2*/ 	.short	(.L_15113 - .L_15112)
.L_15112:
        /*00f4*/ 	.word	0x00000000


	//----- nvinfo : EIATTR_CBANK_PARAM_SIZE
	.align		4
.L_15113:
        /*00f8*/ 	.byte	0x03, 0x19
        /*00fa*/ 	.short	0x0060


	//----- nvinfo : EIATTR_PARAM_CBANK
	.align		4
        /*00fc*/ 	.byte	0x04, 0x0a
        /*00fe*/ 	.short	(.L_15115 - .L_15114)
	.align		4
.L_15114:
        /*0100*/ 	.word	index@(.nv.constant0._ZN18transformer_engine6detail38cast_transpose_fused_kernel_notalignedILb0ELb0ELb1EfNS_16CTDBiasDActParamIff13__nv_fp8_e4m3fEELi2ELi8ENS_5EmptyEXadL_ZNS_4reluIffEET_T0_RKS5_EEEEvT3_mmm)
        /*0104*/ 	.short	0x0380
        /*0106*/ 	.short	0x0060


	//----- nvinfo : EIATTR_SW_WAR
	.align		4
.L_15115:
        /*0108*/ 	.byte	0x04, 0x36
        /*010a*/ 	.short	(.L_15117 - .L_15116)
.L_15116:
        /*010c*/ 	.word	0x00000008
.L_15117:


//--------------------- .nv.info._ZN18transformer_engine6detail38cast_transpose_fused_kernel_notalignedILb0ELb0ELb1EfNS_16CTDBiasDActParamIff13__nv_fp8_e5m2fEELi2ELi8ENS_5EmptyEXadL_ZNS_4reluIffEET_T0_RKS5_EEEEvT3_mmm --------------------------
	.section	.nv.info._ZN18transformer_engine6detail38cast_transpose_fused_kernel_notalignedILb0ELb0ELb1EfNS_16CTDBiasDActParamIff13__nv_fp8_e5m2fEELi2ELi8ENS_5EmptyEXadL_ZNS_4reluIffEET_T0_RKS5_EEEEvT3_mmm,"",@"SHT_CUDA_INFO"
	.sectionflags	@""
	.align	4


	//----- nvinfo : EIATTR_CUDA_API_VERSION
	.align		4
        /*0000*/ 	.byte	0x04, 0x37
        /*0002*/ 	.short	(.L_15119 - .L_15118)
.L_15118:
        /*0004*/ 	.word	0x00000082


	//----- nvinfo : EIATTR_KPARAM_INFO
	.align		4
.L_15119:
        /*0008*/ 	.byte	0x04, 0x17
        /*000a*/ 	.short	(.L_15121 - .L_15120)
.L_15120:
        /*000c*/ 	.word	0x00000000
        /*0010*/ 	.short	0x0003
        /*0012*/ 	.short	0x0058
        /*0014*/ 	.byte	0x00, 0xf0, 0x21, 0x00


	//----- nvinfo : EIATTR_KPARAM_INFO
	.align		4
.L_15121:
        /*0018*/ 	.byte	0x04, 0x17
        /*001a*/ 	.short	(.L_15123 - .L_15122)
.L_15122:
        /*001c*/ 	.word	0x00000000
        /*0020*/ 	.short	0x0002
        /*0022*/ 	.short	0x0050
        /*0024*/ 	.byte	0x00, 0xf0, 0x21, 0x00


	//----- nvinfo : EIATTR_KPARAM_INFO
	.align		4
.L_15123:
        /*0028*/ 	.byte	0x04, 0x17
        /*002a*/ 	.short	(.L_15125 - .L_15124)
.L_15124:
        /*002c*/ 	.word	0x00000000
        /*0030*/ 	.short	0x0001
        /*0032*/ 	.short	0x0048
        /*0034*/ 	.byte	0x00, 0xf0, 0x21, 0x00


	//----- nvinfo : EIATTR_KPARAM_INFO
	.align		4
.L_15125:
        /*0038*/ 	.byte	0x04, 0x17
        /*003a*/ 	.short	(.L_15127 - .L_15126)
.L_15126:
        /*003c*/ 	.word	0x00000000
        /*0040*/ 	.short	0x0000
        /*0042*/ 	.short	0x0000
        /*0044*/ 	.byte	0x00, 0xf0, 0x21, 0x01


	//----- nvinfo : EIATTR_SPARSE_MMA_MASK
	.align		4
.L_15127:
        /*0048*/ 	.byte	0x03, 0x50
        /*004a*/ 	.short	0x0000


	//----- nvinfo : EIATTR_MAXREG_COUNT
	.align		4
        /*004c*/ 	.byte	0x03, 0x1b
        /*004e*/ 	.short	0x00ff


	//----- nvinfo : EIATTR_NUM_BARRIERS
	.align		4
        /*0050*/ 	.byte	0x02, 0x4c
        /*0052*/ 	.byte	0x01
	.zero		1


	//----- nvinfo : EIATTR_MERCURY_ISA_VERSION
	.align		4
        /*0054*/ 	.byte	0x03, 0x5f
        /*0056*/ 	.short	0x0101


	//----- nvinfo : EIATTR_INT_WARP_WIDE_INSTR_OFFSETS
	.align		4
        /*0058*/ 	.byte	0x04, 0x31
        /*005a*/ 	.short	(.L_15129 - .L_15128)


	//   ....[0]....
.L_15128:
        /*005c*/ 	.word	0x000006a0


	//   ....[1]....
        /*0060*/ 	.word	0x00000b00


	//   ....[2]....
        /*0064*/ 	.word	0x000019f0


	//   ....[3]....
        /*0068*/ 	.word	0x00002a30


	//----- nvinfo : EIATTR_COOP_GROUP_MASK_REGIDS
	.align		4
.L_15129:
        /*006c*/ 	.byte	0x04, 0x29
        /*006e*/ 	.short	(.L_15131 - .L_15130)


	//   ....[0]....
.L_15130:
        /*0070*/ 	.word	0xffffffff


	//   ....[1]....
        /*0074*/ 	.word	0xffffffff


	//   ....[2]....
        /*0078*/ 	.word	0xffffffff


	//   ....[3]....
        /*007c*/ 	.word	0xffffffff


	//   ....[4]....
        /*0080*/ 	.word	0xffffffff


	//   ....[5]....
        /*0084*/ 	.word	0xffffffff


	//   ....[6]....
        /*0088*/ 	.word	0xffffffff


	//   ....[7]....
        /*008c*/ 	.word	0xffffffff


	//   ....[8]....
        /*0090*/ 	.word	0x05000004


	//   ....[9]....
        /*0094*/ 	.word	0x05000004


	//   ....[10]....
        /*0098*/ 	.word	0x05000004


	//----- nvinfo : EIATTR_COOP_GROUP_INSTR_OFFSETS
	.align		4
.L_15131:
        /*009c*/ 	.byte	0x04, 0x28
        /*009e*/ 	.short	(.L_15133 - .L_15132)


	//   ....[0]....
.L_15132:
        /*00a0*/ 	.word	0x000056e0


	//   ....[1]....
        /*00a4*/ 	.word	0x00005740


	//   ....[2]....
        /*00a8*/ 	.word	0x00005780


	//   ....[3]....
        /*00ac*/ 	.word	0x000057a0


	//   ....[4]....
        /*00b0*/ 	.word	0x000057c0


	//   ....[5]....
        /*00b4*/ 	.word	0x000058b0


	//   ....[6]....
        /*00b8*/ 	.word	0x000058d0


	//   ....[7]....
        /*00bc*/ 	.word	0x000058f0


	//   ....[8]....
        /*00c0*/ 	.word	0x00005af0


	//   ....[9]....
        /*00c4*/ 	.word	0x00005b60


	//   ....[10]....
        /*00c8*/ 	.word	0x00005bd0


	//----- nvinfo : EIATTR_VRC_CTA_INIT_COUNT
	.align		4
.L_15133:
        /*00cc*/ 	.byte	0x02, 0x4a
	.zero		1
	.zero		1


	//----- nvinfo : EIATTR_EXIT_INSTR_OFFSETS
	.align		4
        /*00d0*/ 	.byte	0x04, 0x1c
        /*00d2*/ 	.short	(.L_15135 - .L_15134)


	//   ....[0]....
.L_15134:
        /*00d4*/ 	.word	0x00000080


	//   ....[1]....
        /*00d8*/ 	.word	0x000059a0


	//   ....[2]....
        /*00dc*/ 	.word	0x00005aa0


	//----- nvinfo : EIATTR_MAX_THREADS
	.align		4
.L_15135:
        /*00e0*/ 	.byte	0x04, 0x05
        /*00e2*/ 	.short	(.L_15137 - .L_15136)
.L_15136:
        /*00e4*/ 	.word	0x00000100
        /*00e8*/ 	.word	0x00000001
        /*00ec*/ 	.word	0x00000001


	//----- nvinfo : EIATTR_CRS_STACK_SIZE
	.align		4
.L_15137:
        /*00f0*/ 	.byte	0x04, 0x1e
        /*00f2*/ 	.short	(.L_15139 - .L_15138)
.L_15138:
        /*00f4*/ 	.word	0x00000000


	//----- nvinfo : EIATTR_CBANK_PARAM_SIZE
	.align		4
.L_15139:
        /*00f8*/ 	.byte	0x03, 0x19
        /*00fa*/ 	.short	0x0060


	//----- nvinfo : EIATTR_PARAM_CBANK
	.align		4
        /*00fc*/ 	.byte	0x04, 0x0a
        /*00fe*/ 	.short	(.L_15141 - .L_15140)
	.align		4
.L_15140:
        /*0100*/ 	.word	index@(.nv.constant0._ZN18transformer_engine6detail38cast_transpose_fused_kernel_notalignedILb0ELb0ELb1EfNS_16CTDBiasDActParamIff13__nv_fp8_e5m2fEELi2ELi8ENS_5EmptyEXadL_ZNS_4reluIffEET_T0_RKS5_EEEEvT3_mmm)
        /*0104*/ 	.short	0x0380
        /*0106*/ 	.short	0x0060


	//----- nvinfo : EIATTR_SW_WAR
	.align		4
.L_15141:
        /*0108*/ 	.byte	0x04, 0x36
        /*010a*/ 	.short	(.L_15143 - .L_15142)
.L_15142:
        /*010c*/ 	.word	0x00000008
.L_15143:


//--------------------- .nv.info._ZN18transformer_engine6detail38cast_transpose_fused_kernel_notalignedILb0ELb0ELb1EfNS_16CTDBiasDActParamIff13__nv_bfloat16fEELi2ELi4ENS_5EmptyEXadL_ZNS_4reluIffEET_T0_RKS5_EEEEvT3_mmm --------------------------
	.section	.nv.info._ZN18transformer_engine6detail38cast_transpose_fused_kernel_notalignedILb0ELb0ELb1EfNS_16CTDBiasDActParamIff13__nv_bfloat16fEELi2ELi4ENS_5EmptyEXadL_ZNS_4reluIffEET_T0_RKS5_EEEEvT3_mmm,"",@"SHT_CUDA_INFO"
	.sectionflags	@""
	.align	4


	//----- nvinfo : EIATTR_CUDA_API_VERSION
	.align		4
        /*0000*/ 	.byte	0x04, 0x37
        /*0002*/ 	.short	(.L_15145 - .L_15144)
.L_15144:
        /*0004*/ 	.word	0x00000082


	//----- nvinfo : EIATTR_KPARAM_INFO
	.align		4
.L_15145:
        /*0008*/ 	.byte	0x04, 0x17
        /*000a*/ 	.short	(.L_15147 - .L_15146)
.L_15146:
        /*000c*/ 	.word	0x00000000
        /*0010*/ 	.short	0x0003
        /*0012*/ 	.short	0x0058
        /*0014*/ 	.byte	0x00, 0xf0, 0x21, 0x00


	//----- nvinfo : EIATTR_KPARAM_INFO
	.align		4
.L_15147:
        /*0018*/ 	.byte	0x04, 0x17
        /*001a*/ 	.short	(.L_15149 - .L_15148)
.L_15148:
        /*001c*/ 	.word	0x00000000
        /*0020*/ 	.short	0x0002
        /*0022*/ 	.short	0x0050
        /*0024*/ 	.byte	0x00, 0xf0, 0x21, 0x00


	//----- nvinfo : EIATTR_KPARAM_INFO
	.align		4
.L_15149:
        /*0028*/ 	.byte	0x04, 0x17
        /*002a*/ 	.short	(.L_15151 - .L_15150)
.L_15150:
        /*002c*/ 	.word	0x00000000
        /*0030*/ 	.short	0x0001
        /*0032*/ 	.short	0x0048
        /*0034*/ 	.byte	0x00, 0xf0, 0x21, 0x00


	//----- nvinfo : EIATTR_KPARAM_INFO
	.align		4
.L_15151:
        /*0038*/ 	.byte	0x04, 0x17
        /*003a*/ 	.short	(.L_15153 - .L_15152)
.L_15152:
        /*003c*/ 	.word	0x00000000
        /*0040*/ 	.short	0x0000
        /*0042*/ 	.short	0x0000
        /*0044*/ 	.byte	0x00, 0xf0, 0x21, 0x01


	//----- nvinfo : EIATTR_SPARSE_MMA_MASK
	.align		4
.L_15153:
        /*0048*/ 	.byte	0x03, 0x50
        /*004a*/ 	.short	0x0000


	//----- nvinfo : EIATTR_MAXREG_COUNT
	.align		4
        /*004c*/ 	.byte	0x03, 0x1b
        /*004e*/ 	.short	0x00ff


	//----- nvinfo : EIATTR_NUM_BARRIERS
	.align		4
        /*0050*/ 	.byte	0x02, 0x4c
        /*0052*/ 	.byte	0x01
	.zero		1


	//----- nvinfo : EIATTR_MERCURY_ISA_VERSION
	.align		4
        /*0054*/ 	.byte	0x03, 0x5f
        /*0056*/ 	.short	0x0101


	//----- nvinfo : EIATTR_INT_WARP_WIDE_INSTR_OFFSETS
	.align		4
        /*0058*/ 	.byte	0x04, 0x31
        /*005a*/ 	.short	(.L_15155 - .L_15154)


	//   ....[0]....
.L_15154:
        /*005c*/ 	.word	0x00000670


	//   ....[1]....
        /*0060*/ 	.word	0x000008c0


	//   ....[2]....
        /*0064*/ 	.word	0x00001020


	//   ....[3]....
        /*0068*/ 	.word	0x00001780


	//----- nvinfo : EIATTR_COOP_GROUP_MASK_REGIDS
	.align		4
.L_15155:
        /*006c*/ 	.byte	0x04, 0x29
        /*006e*/ 	.short	(.L_15157 - .L_15156)


	//   ....[0]....
.L_15156:
        /*0070*/ 	.word	0xffffffff


	//   ....[1]....
        /*0074*/ 	.word	0xffffffff


	//   ....[2]....
        /*0078*/ 	.word	0xffffffff


	//   ....[3]....
        /*007c*/ 	.word	0xffffffff


	//   ....[4]....
        /*0080*/ 	.word	0xffffffff


	//   ....[5]....
        /*0084*/ 	.word	0xffffffff


	//   ....[6]....
        /*0088*/ 	.word	0xffffffff


	//   ....[7]....
        /*008c*/ 	.word	0xffffffff


	//   ....[8]....
        /*0090*/ 	.word	0x05000004


	//   ....[9]....
        /*0094*/ 	.word	0x05000004


	//   ....[10]....
        /*0098*/ 	.word	0x05000004


	//----- nvinfo : EIATTR_COOP_GROUP_INSTR_OFFSETS
	.align		4
.L_15157:
        /*009c*/ 	.byte	0x04, 0x28
        /*009e*/ 	.short	(.L_15159 - .L_15158)


	//   ....[0]....
.L_15158:
        /*00a0*/ 	.word	0x000034e0


	//   ....[1]....
        /*00a4*/ 	.word	0x00003540


	//   ....[2]....
        /*00a8*/ 	.word	0x00003580


	//   ....[3]....
        /*00ac*/ 	.word	0x000035a0


	//   ....[4]....
        /*00b0*/ 	.word	0x000035c0


	//   ....[5]....
        /*00b4*/ 	.word	0x000036b0


	//   ....[6]....
        /*00b8*/ 	.word	0x000036d0


	//   ....[7]....
        /*00bc*/ 	.word	0x000036f0


	//   ....[8]....
        /*00c0*/ 	.word	0x000038f0


	//   ....[9]....
        /*00c4*/ 	.word	0x00003960


	//   ....[10]....
        /*00c8*/ 	.word	0x000039d0


	//----- nvinfo : EIATTR_VRC_CTA_INIT_COUNT
	.align		4
.L_15159:
        /*00cc*/ 	.byte	0x02, 0x4a
	.zero		1
	.zero		1


	//----- nvinfo : EIATTR_EXIT_INSTR_OFFSETS
	.align		4
        /*00d0*/ 	.byte	0x04, 0x1c
        /*00d2*/ 	.short	(.L_15161 - .L_15160)


	//   ....[0]....
.L_15160:
        /*00d4*/ 	.word	0x00000080


	//   ....[1]....
        /*00d8*/ 	.word	0x000037a0


	//   ....[2]....
        /*00dc*/ 	.word	0x000038a0


	//----- nvinfo : EIATTR_MAX_THREADS
	.align		4
.L_15161:
        /*00e0*/ 	.byte	0x04, 0x05
        /*00e2*/ 	.short	(.L_15163 - .L_15162)
.L_15162:
        /*00e4*/ 	.word	0x00000100
        /*00e8*/ 	.word	0x00000001
        /*00ec*/ 	.word	0x00000001


	//----- nvinfo : EIATTR_CRS_STACK_SIZE
	.align		4
.L_15163:
        /*00f0*/ 	.byte	0x04, 0x1e
        /*00f2*/ 	.short	(.L_15165 - .L_15164)
.L_15164:
        /*00f4*/ 	.word	0x00000000


	//----- nvinfo : EIATTR_CBANK_PARAM_SIZE
	.align		4
.L_15165:
        /*00f8*/ 	.byte	0x03, 0x19
        /*00fa*/ 	.short	0x0060


	//----- nvinfo : EIATTR_PARAM_CBANK
	.align		4
        /*00fc*/ 	.byte	0x04, 0x0a
        /*00fe*/ 	.short	(.L_15167 - .L_15166)
	.align		4
.L_15166:
        /*0100*/ 	.word	index@(.nv.constant0._ZN18transformer_engine6detail38cast_transpose_fused_kernel_notalignedILb0ELb0ELb1EfNS_16CTDBiasDActParamIff13__nv_bfloat16fEELi2ELi4ENS_5EmptyEXadL_ZNS_4reluIffEET_T0_RKS5_EEEEvT3_mmm)
        /*0104*/ 	.short	0x0380
        /*0106*/ 	.short	0x0060


	//----- nvinfo : EIATTR_SW_WAR
	.align		4
.L_15167:
        /*0108*/ 	.byte	0x04, 0x36
        /*010a*/ 	.short	(.L_15169 - .L_15168)
.L_15168:
        /*010c*/ 	.word	0x00000008
.L_15169:


//--------------------- .nv.info._ZN18transformer_engine6detail38cast_transpose_fused_kernel_notalignedILb0ELb0ELb1EfNS_16CTDBiasDActParamIff6__halffEELi2ELi4ENS_5EmptyEXadL_ZNS_4reluIffEET_T0_RKS5_EEEEvT3_mmm --------------------------
	.section	.nv.info._ZN18transformer_engine6detail38cast_transpose_fused_kernel_notalignedILb0ELb0ELb1EfNS_16CTDBiasDActParamIff6__halffEELi2ELi4ENS_5EmptyEXadL_ZNS_4reluIffEET_T0_RKS5_EEEEvT3_mmm,"",@"SHT_CUDA_INFO"
	.sectionflags	@""
	.align	4


	//----- nvinfo : EIATTR_CUDA_API_VERSION
	.align		4
        /*0000*/ 	.byte	0x04, 0x37
        /*0002*/ 	.short	(.L_15171 - .L_15170)
.L_15170:
        /*0004*/ 	.word	0x00000082


	//----- nvinfo : EIATTR_KPARAM_INFO
	.align		4
.L_15171:
        /*0008*/ 	.byte	0x04, 0x17
        /*000a*/ 	.short	(.L_15173 - .L_15172)
.L_15172:
        /*000c*/ 	.word	0x00000000
        /*0010*/ 	.short	0x0003
        /*0012*/ 	.short	0x0058
        /*0014*/ 	.byte	0x00, 0xf0, 0x21, 0x00


	//----- nvinfo : EIATTR_KPARAM_INFO
	.align		4
.L_15173:
        /*0018*/ 	.byte	0x04, 0x17
        /*001a*/ 	.short	(.L_15175 - .L_15174)
.L_15174:
        /*001c*/ 	.word	0x00000000
        /*0020*/ 	.short	0x0002
        /*0022*/ 	.short	0x0050
        /*0024*/ 	.byte	0x00, 0xf0, 0x21, 0x00


	//----- nvinfo : EIATTR_KPARAM_INFO
	.align		4
.L_15175:
        /*0028*/ 	.byte	0x04, 0x17
        /*002a*/ 	.short	(.L_15177 - .L_15176)
.L_15176:
        /*002c*/ 	.word	0x00000000
        /*0030*/ 	.short	0x0001
        /*0032*/ 	.short	0x0048
        /*0034*/ 	.byte	0x00, 0xf0, 0x21, 0x00


	//----- nvinfo : EIATTR_KPARAM_INFO
	.align		4
.L_15177:
        /*0038*/ 	.byte	0x04, 0x17
        /*003a*/ 	.short	(.L_15179 - .L_15178)
.L_15178:
        /*003c*/ 	.word	0x00000000
        /*0040*/ 	.short	0x0000
        /*0042*/ 	.short	0x0000
        /*0044*/ 	.byte	0x00, 0xf0, 0x21, 0x01


	//----- nvinfo : EIATTR_SPARSE_MMA_MASK
	.align		4
.L_15179:
        /*0048*/ 	.byte	0x03, 0x50
        /*004a*/ 	.short	0x0000


	//----- nvinfo : EIATTR_MAXREG_COUNT
	.align		4
        /*004c*/ 	.byte	0x03, 0x1b
        /*004e*/ 	.short	0x00ff


	//----- nvinfo : EIATTR_NUM_BARRIERS
	.align		4
        /*0050*/ 	.byte	0x02, 0x4c
        /*0052*/ 	.byte	0x01
	.zero		1


	//----- nvinfo : EIATTR_MERCURY_ISA_VERSION
	.align		4
        /*0054*/ 	.byte	0x03, 0x5f
        /*0056*/ 	.short	0x0101


	//----- nvinfo : EIATTR_INT_WARP_WIDE_INSTR_OFFSETS
	.align		4
        /*0058*/ 	.byte	0x04, 0x31
        /*005a*/ 	.short	(.L_15181 - .L_15180)


	//   ....[0]....
.L_15180:
        /*005c*/ 	.word	0x00000670


	//   ....[1]....
        /*0060*/ 	.word	0x000008c0


	//   ....[2]....
        /*0064*/ 	.word	0x00001020


	//   ....[3]....
        /*0068*/ 	.word	0x00001780


	//----- nvinfo : EIATTR_COOP_GROUP_MASK_REGIDS
	.align		4
.L_15181:
        /*006c*/ 	.byte	0x04, 0x29
        /*006e*/ 	.short	(.L_15183 - .L_15182)


	//   ....[0]....
.L_15182:
        /*0070*/ 	.word	0xffffffff


	//   ....[1]....
        /*0074*/ 	.word	0xffffffff


	//   ....[2]....
        /*0078*/ 	.word	0xffffffff


	//   ....[3]....
        /*007c*/ 	.word	0xffffffff


	//   ....[4]....
        /*0080*/ 	.word	0xffffffff


	//   ....[5]....
        /*0084*/ 	.word	0xffffffff


	//   ....[6]....
        /*0088*/ 	.word	0xffffffff


	//   ....[7]....
        /*008c*/ 	.word	0xffffffff


	//   ....[8]....
        /*0090*/ 	.word	0x05000004


	//   ....[9]....
        /*0094*/ 	.word	0x05000004


	//   ....[10]....
        /*0098*/ 	.word	0x05000004


	//----- nvinfo : EIATTR_COOP_GROUP_INSTR_OFFSETS
	.align		4
.L_15183:
        /*009c*/ 	.byte	0x04, 0x28
        /*009e*/ 	.short	(.L_15185 - .L_15184)


	//   ....[0]....
.L_15184:
        /*00a0*/ 	.word	0x000034e0


	//   ....[1]....
        /*00a4*/ 	.word	0x00003540


	//   ....[2]....
        /*00a8*/ 	.word	0x00003580


	//   ....[3]....
        /*00ac*/ 	.word	0x000035a0


	//   ....[4]....
        /*00b0*/ 	.word	0x000035c0


	//   ....[5]....
        /*00b4*/ 	.word	0x000036b0


	//   ....[6]....
        /*00b8*/ 	.word	0x000036d0


	//   ....[7]....
        /*00bc*/ 	.word	0x000036f0


	//   ....[8]....
        /*00c0*/ 	.word	0x000038f0


	//   ....[9]....
        /*00c4*/ 	.word	0x00003960


	//   ....[10]....
        /*00c8*/ 	.word	0x000039d0


	//----- nvinfo : EIATTR_VRC_CTA_INIT_COUNT
	.align		4
.L_15185:
        /*00cc*/ 	.byte	0x02, 0x4a
	.zero		1
	.zero		1


	//----- nvinfo : EIATTR_EXIT_INSTR_OFFSETS
	.align		4
        /*00d0*/ 	.byte	0x04, 0x1c
        /*00d2*/ 	.short	(.L_15187 - .L_15186)


	//   ....[0]....
.L_15186:
        /*00d4*/ 	.word	0x00000080


	//   ....[1]....
        /*00d8*/ 	.word	0x000037a0


	//   ....[2]....
        /*00dc*/ 	.word	0x000038a0


	//----- nvinfo : EIATTR_MAX_THREADS
	.align		4
.L_15187:
        /*00e0*/ 	.byte	0x04, 0x05
        /*00e2*/ 	.short	(.L_15189 - .L_15188)
.L_15188:
        /*00e4*/ 	.word	0x00000100
        /*00e8*/ 	.word	0x00000001
        /*00ec*/ 	.word	0x00000001


	//----- nvinfo : EIATTR_CRS_STACK_SIZE
	.align		4
.L_15189:
        /*00f0*/ 	.byte	0x04, 0x1e
        /*00f2*/ 	.short	(.L_15191 - .L_15190)
.L_15190:
        /*00f4*/ 	.word	0x00000000


	//----- nvinfo : EIATTR_CBANK_PARAM_SIZE
	.align		4
.L_15191:
        /*00f8*/ 	.byte	0x03, 0x19
        /*00fa*/ 	.short	0x0060


	//----- nvinfo : EIATTR_PARAM_CBANK
	.align		4
        /*00fc*/ 	.byte	0x04, 0x0a
        /*00fe*/ 	.short	(.L_15193 - .L_15192)
	.align		4
.L_15192:
        /*0100*/ 	.word	index@(.nv.constant0._ZN18transformer_engine6detail38cast_transpose_fused_kernel_notalignedILb0ELb0ELb1EfNS_16CTDBiasDActParamIff6__halffEELi2ELi4ENS_5EmptyEXadL_ZNS_4reluIffEET_T0_RKS5_EEEEvT3_mmm)
        /*0104*/ 	.short	0x0380
        /*0106*/ 	.short	0x0060


	//----- nvinfo : EIATTR_SW_WAR
	.align		4
.L_15193:
        /*0108*/ 	.byte	0x04, 0x36
        /*010a*/ 	.short	(.L_15195 - .L_15194)
.L_15194:
        /*010c*/ 	.word	0x00000008
.L_15195:


//--------------------- .nv.info._ZN18transformer_engine6detail38cast_transpose_fused_kernel_notalignedILb0ELb0ELb1EfNS_16CTDBiasDActParamIffffEELi2ELi2ENS_5EmptyEXadL_ZNS_4reluIffEET_T0_RKS4_EEEEvT3_mmm --------------------------
	.section	.nv.info._ZN18transformer_engine6detail38cast_transpose_fused_kernel_notalignedILb0ELb0ELb1EfNS_16CTDBiasDActParamIffffEELi2ELi2ENS_5EmptyEXadL_ZNS_4reluIffEET_T0_RKS4_EEEEvT3_mmm,"",@"SHT_CUDA_INFO"
	.sectionflags	@""
	.align	4


	//----- nvinfo : EIATTR_CUDA_API_VERSION
	.align		4
        /*0000*/ 	.byte	0x04, 0x37
        /*0002*/ 	.short	(.L_15197 - .L_15196)
.L_15196:
        /*0004*/ 	.word	0x00000082


	//----- nvinfo : EIATTR_KPARAM_INFO
	.align		4
.L_15197:
        /*0008*/ 	.byte	0x04, 0x17
        /*000a*/ 	.short	(.L_15199 - .L_15198)
.L_15198:
        /*000c*/ 	.word	0x00000000
        /*0010*/ 	.short	0x0003
        /*0012*/ 	.short	0x0058
        /*0014*/ 	.byte	0x00, 0xf0, 0x21, 0x00


	//----- nvinfo : EIATTR_KPARAM_INFO
	.align		4
.L_15199:
        /*0018*/ 	.byte	0x04, 0x17
        /*001a*/ 	.short	(.L_15201 - .L_15200)
.L_15200:
        /*001c*/ 	.word	0x00000000
        /*0020*/ 	.short	0x0002
        /*0022*/ 	.short	0x0050
        /*0024*/ 	.byte	0x00, 0xf0, 0x21, 0x00


	//----- nvinfo : EIATTR_KPARAM_INFO
	.align		4
.L_15201:
        /*0028*/ 	.byte	0x04, 0x17
        /*002a*/ 	.short	(.L_15203 - .L_15202)
.L_15202:
        /*002c*/ 	.word	0x00000000
        /*0030*/ 	.short	0x0001
        /*0032*/ 	.short	0x0048
        /*0034*/ 	.byte	0x00, 0xf0, 0x21, 0x00


	//----- nvinfo : EIATTR_KPARAM_INFO
	.align		4
.L_15203:
        /*0038*/ 	.byte	0x04, 0x17
        /*003a*/ 	.short	(.L_15205 - .L_15204)
.L_15204:
        /*003c*/ 	.word	0x00000000
        /*0040*/ 	.short	0x0000
        /*0042*/ 	.short	0x0000
        /*0044*/ 	.byte	0x00, 0xf0, 0x21, 0x01


	//----- nvinfo : EIATTR_SPARSE_MMA_MASK
	.align		4
.L_15205:
        /*0048*/ 	.byte	0x03, 0x50
        /*004a*/ 	.short	0x0000


	//----- nvinfo : EIATTR_MAXREG_COUNT
	.align		4
        /*004c*/ 	.byte	0x03, 0x1b
        /*004e*/ 	.short	0x00ff


	//----- nvinfo : EIATTR_NUM_BARRIERS
	.align		4
        /*0050*/ 	.byte	0x02, 0x4c
        /*0052*/ 	.byte	0x01
	.zero		1


	//----- nvinfo : EIATTR_MERCURY_ISA_VERSION
	.align		4
        /*0054*/ 	.byte	0x03, 0x5f
        /*0056*/ 	.short	0x0101


	//----- nvinfo : EIATTR_INT_WARP_WIDE_INSTR_OFFSETS
	.align		4
        /*0058*/ 	.byte	0x04, 0x31
        /*005a*/ 	.short	(.L_15207 - .L_15206)


	//   ....[0]....
.L_15206:
        /*005c*/ 	.word	0x00000760


	//   ....[1]....
        /*0060*/ 	.word	0x00000ab0


	//   ....[2]....
        /*0064*/ 	.word	0x00000de0


	//----- nvinfo : EIATTR_COOP_GROUP_MASK_REGIDS
	.align		4
.L_15207:
        /*0068*/ 	.byte	0x04, 0x29
        /*006a*/ 	.short	(.L_15209 - .L_15208)


	//   ....[0]....
.L_15208:
        /*006c*/ 	.word	0xffffffff


	//   ....[1]....
        /*0070*/ 	.word	0xffffffff


	//   ....[2]....
        /*0074*/ 	.word	0xffffffff


	//   ....[3]....
        /*0078*/ 	.word	0xffffffff


	//   ....[4]....
        /*007c*/ 	.word	0xffffffff


	//   ....[5]....
        /*0080*/ 	.word	0xffffffff


	//   ....[6]....
        /*0084*/ 	.word	0xffffffff


	//   ....[7]....
        /*0088*/ 	.word	0xffffffff


	//   ....[8]....
        /*008c*/ 	.word	0x05000004


	//   ....[9]....
        /*0090*/ 	.word	0x05000004


	//   ....[10]....
        /*0094*/ 	.word	0x05000004


	//----- nvinfo : EIATTR_COOP_GROUP_INSTR_OFFSETS
	.align		4
.L_15209:
        /*0098*/ 	.byte	0x04, 0x28
        /*009a*/ 	.short	(.L_15211 - .L_15210)


	//   ....[0]....
.L_15210:
        /*009c*/ 	.word	0x00002410


	//   ....[1]....
        /*00a0*/ 	.word	0x00002470


	//   ....[2]....
        /*00a4*/ 	.word	0x000024b0


	//   ....[3]....
        /*00a8*/ 	.word	0x000024d0


	//   ....[4]....
        /*00ac*/ 	.word	0x000024f0


	//   ....[5]....
        /*00b0*/ 	.word	0x000025e0


	//   ....[6]....
        /*00b4*/ 	.word	0x00002600


	//   ....[7]....
        /*00b8*/ 	.word	0x00002620


	//   ....[8]....
        /*00bc*/ 	.word	0x00002820


	//   ....[9]....
        /*00c0*/ 	.word	0x00002890


	//   ....[10]....
        /*00c4*/ 	.word	0x00002900


	//----- nvinfo : EIATTR_VRC_CTA_INIT_COUNT
	.align		4
.L_15211:
        /*00c8*/ 	.byte	0x02, 0x4a
	.zero		1
	.zero		1


	//----- nvinfo : EIATTR_EXIT_INSTR_OFFSETS
	.align		4
        /*00cc*/ 	.byte	0x04, 0x1c
        /*00ce*/ 	.short	(.L_15213 - .L_15212)


	//   ....[0]....
.L_15212:
        /*00d0*/ 	.word	0x00000080


	//   ....[1]....
        /*00d4*/ 	.word	0x000026d0


	//   ....[2]....
        /*00d8*/ 	.word	0x000027d0


	//----- nvinfo : EIATTR_MAX_THREADS
	.align		4
.L_15213:
        /*00dc*/ 	.byte	0x04, 0x05
        /*00de*/ 	.short	(.L_15215 - .L_15214)
.L_15214:
        /*00e0*/ 	.word	0x00000100
        /*00e4*/ 	.word	0x00000001
        /*00e8*/ 	.word	0x00000001


	//----- nvinfo : EIATTR_CRS_STACK_SIZE
	.align		4
.L_15215:
        /*00ec*/ 	.byte	0x04, 0x1e
        /*00ee*/ 	.short	(.L_15217 - .L_15216)
.L_15216:
        /*00f0*/ 	.word	0x00000000


	//----- nvinfo : EIATTR_CBANK_PARAM_SIZE
	.align		4
.L_15217:
        /*00f4*/ 	.byte	0x03, 0x19
        /*00f6*/ 	.short	0x0060


	//----- nvinfo : EIATTR_PARAM_CBANK
	.align		4
        /*00f8*/ 	.byte	0x04, 0x0a
        /*00fa*/ 	.short	(.L_15219 - .L_15218)
	.align		4
.L_15218:
        /*00fc*/ 	.word	index@(.nv.constant0._ZN18transformer_engine6detail38cast_transpose_fused_kernel_notalignedILb0ELb0ELb1EfNS_16CTDBiasDActParamIffffEELi2ELi2ENS_5EmptyEXadL_ZNS_4reluIffEET_T0_RKS4_EEEEvT3_mmm)
        /*0100*/ 	.short	0x0380
        /*0102*/ 	.short	0x0060


	//----- nvinfo : EIATTR_SW_WAR
	.align		4
.L_15219:
        /*0104*/ 	.byte	0x04, 0x36
        /*0106*/ 	.short	(.L_15221 - .L_15220)
.L_15220:
        /*0108*/ 	.word	0x00000008
.L_15221:


//--------------------- .nv.info._ZN18transformer_engine6detail38cast_transpose_fused_kernel_notalignedILb1ELb0ELb0EfNS_16CTDBiasDActParamI13__nv_bfloat16S3_13__nv_fp8_e4m3fEELi4ELi8ENS_5EmptyELPFffRKS6_E0EEEvT3_mmm --------------------------
	.section	.nv.info._ZN18transformer_engine6detail38cast_transpose_fused_kernel_notalignedILb1ELb0ELb0EfNS_16CTDBiasDActParamI13__nv_bfloat16S3_13__nv_fp8_e4m3fEELi4ELi8ENS_5EmptyELPFffRKS6_E0EEEvT3_mmm,"",@"SHT_CUDA_INFO"
	.sectionflags	@""
	.align	4


	//----- nvinfo : EIATTR_CUDA_API_VERSION
	.align		4
        /*0000*/ 	.byte	0x04, 0x37
        /*0002*/ 	.short	(.L_15223 - .L_15222)
.L_15222:
        /*0004*/ 	.word	0x00000082


	//----- nvinfo : EIATTR_KPARAM_INFO
	.align		4
.L_15223:
        /*0008*/ 	.byte	0x04, 0x17
        /*000a*/ 	.short	(.L_15225 - .L_15224)
.L_15224:
        /*000c*/ 	.word	0x00000000
        /*0010*/ 	.short	0x0003
        /*0012*/ 	.short	0x0058
        /*0014*/ 	.byte	0x00, 0xf0, 0x21, 0x00


	//----- nvinfo : EIATTR_KPARAM_INFO
	.align		4
.L_15225:
        /*0018*/ 	.byte	0x04, 0x17
        /*001a*/ 	.short	(.L_15227 - .L_15226)
.L_15226:
        /*001c*/ 	.word	0x00000000
        /*0020*/ 	.short	0x0002
        /*0022*/ 	.short	0x0050
        /*0024*/ 	.byte	0x00, 0xf0, 0x21, 0x00


	//----- nvinfo : EIATTR_KPARAM_INFO
	.align		4
.L_15227:
        /*0028*/ 	.byte	0x04, 0x17
        /*002a*/ 	.short	(.L_15229 - .L_15228)
.L_15228:
        /*002c*/ 	.word	0x00000000
        /*0030*/ 	.short	0x0001
        /*0032*/ 	.short	0x0048
        /*0034*/ 	.byte	0x00, 0xf0, 0x21, 0x00


	//----- nvinfo : EIATTR_KPARAM_INFO
	.align		4
.L_15229:
        /*0038*/ 	.byte	0x04, 0x17
        /*003a*/ 	.short	(.L_15231 - .L_15230)
.L_15230:
        /*003c*/ 	.word	0x00000000
        /*0040*/ 	.short	0x0000
        /*0042*/ 	.short	0x0000
        /*0044*/ 	.byte	0x00, 0xf0, 0x21, 0x01


	//----- nvinfo : EIATTR_SPARSE_MMA_MASK
	.align		4
.L_15231:
        /*0048*/ 	.byte	0x03, 0x50
        /*004a*/ 	.short	0x0000


	//----- nvinfo : EIATTR_MAXREG_COUNT
	.align		4
        /*004c*/ 	.byte	0x03, 0x1b
        /*004e*/ 	.short	0x00ff


	//----- nvinfo : EIATTR_NUM_BARRIERS
	.align		4
        /*0050*/ 	.byte	0x02, 0x4c
        /*0052*/ 	.byte	0x01
	.zero		1


	//----- nvinfo : EIATTR_MERCURY_ISA_VERSION
	.align		4
        /*0054*/ 	.byte	0x03, 0x5f
        /*0056*/ 	.short	0x0101


	//----- nvinfo : EIATTR_COOP_GROUP_MASK_REGIDS
	.align		4
        /*0058*/ 	.byte	0x04, 0x29
        /*005a*/ 	.short	(.L_15233 - .L_15232)


	//   ....[0]....
.L_15232:
        /*005c*/ 	.word	0xffffffff


	//   ....[1]....
        /*0060*/ 	.word	0xffffffff


	//   ....[2]....
        /*0064*/ 	.word	0xffffffff


	//   ....[3]....
        /*0068*/ 	.word	0xffffffff


	//   ....[4]....
        /*006c*/ 	.word	0xffffffff


	//   ....[5]....
        /*0070*/ 	.word	0xffffffff


	//   ....[6]....
        /*0074*/ 	.word	0xffffffff


	//   ....[7]....
        /*0078*/ 	.word	0xffffffff


	//   ....[8]....
        /*007c*/ 	.word	0xffffffff


	//   ....[9]....
        /*0080*/ 	.word	0xffffffff


	//   ....[10]....
        /*0084*/ 	.word	0xffffffff


	//   ....[11]....
        /*0088*/ 	.word	0xffffffff


	//   ....[12]....
        /*008c*/ 	.word	0xffffffff


	//   ....[13]....
        /*0090*/ 	.word	0xffffffff


	//   ....[14]....
        /*0094*/ 	.word	0xffffffff


	//   ....[15]....
        /*0098*/ 	.word	0xffffffff


	//   ....[16]....
        /*009c*/ 	.word	0xffffffff


	//   ....[17]....
        /*00a0*/ 	.word	0xffffffff


	//   ....[18]....
        /*00a4*/ 	.word	0xffffffff


	//   ....[19]....
        /*00a8*/ 	.word	0xffffffff


	//   ....[20]....
        /*00ac*/ 	.word	0xffffffff


	//   ....[21]....
        /*00b0*/ 	.word	0xffffffff


	//   ....[22]....
        /*00b4*/ 	.word	0xffffffff


	//   ....[23]....
        /*00b8*/ 	.word	0xffffffff


	//   ....[24]....
        /*00bc*/ 	.word	0x05000004


	//   ....[25]....
        /*00c0*/ 	.word	0x05000004


	//   ....[26]....
        /*00c4*/ 	.word	0x05000004


	//----- nvinfo : EIATTR_COOP_GROUP_INSTR_OFFSETS
	.align		4
.L_15233:
        /*00c8*/ 	.byte	0x04, 0x28
        /*00ca*/ 	.short	(.L_15235 - .L_15234)


	//   ....[0]....
.L_15234:
        /*00cc*/ 	.word	0x00002c00


	//   ....[1]....
        /*00d0*/ 	.word	0x00002c80


	//   ....[2]....
        /*00d4*/ 	.word	0x00002ca0


	//   ....[3]....
        /*00d8*/ 	.word	0x00002cd0


	//   ....[4]....
        /*00dc*/ 	.word	0x000055f0


	//   ....[5]....
        /*00e0*/ 	.word	0x00005630


	//   ....[6]....
        /*00e4*/ 	.word	0x00005650


	//   ....[7]....
        /*00e8*/ 	.word	0x00005670


	//   ....[8]....
        /*00ec*/ 	.word	0x00007050


	//   ....[9]....
        /*00f0*/ 	.word	0x00007080


	//   ....[10]....
        /*00f4*/ 	.word	0x00007090


	//   ....[11]....
        /*00f8*/ 	.word	0x000070a0


	//   ....[12]....
        /*00fc*/ 	.word	0x00007bb0


	//   ....[13]....
        /*0100*/ 	.word	0x00007bf0


	//   ....[14]....
        /*0104*/ 	.word	0x00007c30


	//   ....[15]....
        /*0108*/ 	.word	0x00007c70


	//   ....[16]....
        /*010c*/ 	.word	0x00009c10


	//   ....[17]....
        /*0110*/ 	.word	0x00009c70


	//   ....[18]....
        /*0114*/ 	.word	0x00009cb0


	//   ....[19]....
        /*0118*/ 	.word	0x00009cd0


	//   ....[20]....
        /*011c*/ 	.word	0x00009cf0


	//   ....[21]....
        /*0120*/ 	.word	0x00009dd0


	//   ....[22]....
        /*0124*/ 	.word	0x00009df0


	//   ....[23]....
        /*0128*/ 	.word	0x00009e10


	//   ....[24]....
        /*012c*/ 	.word	0x0000a010


	//   ....[25]....
        /*0130*/ 	.word	0x0000a080


	//   ....[26]....
        /*0134*/ 	.word	0x0000a0f0


	//----- nvinfo : EIATTR_VRC_CTA_INIT_COUNT
	.align		4
.L_15235:
        /*0138*/ 	.byte	0x02, 0x4a
	.zero		1
	.zero		1


	//----- nvinfo : EIATTR_EXIT_INSTR_OFFSETS
	.align		4
        /*013c*/ 	.byte	0x04, 0x1c
        /*013e*/ 	.short	(.L_15237 - .L_15236)


	//   ....[0]....
.L_15236:
        /*0140*/ 	.word	0x00000080


	//   ....[1]....
        /*0144*/ 	.word	0x00009ed0


	//   ....[2]....
        /*0148*/ 	.word	0x00009fc0


	//----- nvinfo : EIATTR_MAX_THREADS
	.align		4
.L_15237:
        /*014c*/ 	.byte	0x04, 0x05
        /*014e*/ 	.short	(.L_15239 - .L_15238)
.L_15238:
        /*0150*/ 	.word	0x00000100
        /*0154*/ 	.word	0x00000001
        /*0158*/ 	.word	0x00000001


	//----- nvinfo : EIATTR_CRS_STACK_SIZE
	.align		4
.L_15239:
        /*015c*/ 	.byte	0x04, 0x1e
        /*015e*/ 	.short	(.L_15241 - .L_15240)
.L_15240:
        /*0160*/ 	.word	0x00000000


	//----- nvinfo : EIATTR_CBANK_PARAM_SIZE
	.align		4
.L_15241:
        /*0164*/ 	.byte	0x03, 0x19
        /*0166*/ 	.short	0x0060


	//----- nvinfo : EIATTR_PARAM_CBANK
	.align		4
        /*0168*/ 	.byte	0x04, 0x0a
        /*016a*/ 	.short	(.L_15243 - .L_15242)
	.align		4
.L_15242:
        /*016c*/ 	.word	index@(.nv.constant0._ZN18transformer_engine6detail38cast_transpose_fused_kernel_notalignedILb1ELb0ELb0EfNS_16CTDBiasDActParamI13__nv_bfloat16S3_13__nv_fp8_e4m3fEELi4ELi8ENS_5EmptyELPFffRKS6_E0EEEvT3_mmm)
        /*0170*/ 	.short	0x0380
        /*0172*/ 	.short	0x0060


	//----- nvinfo : EIATTR_SW_WAR
	.align		4
.L_15243:
        /*0174*/ 	.byte	0x04, 0x36
        /*0176*/ 	.short	(.L_15245 - .L_15244)
.L_15244:
        /*0178*/ 	.word	0x00000008
.L_15245:


//--------------------- .nv.info._ZN18transformer_engine6detail38cast_transpose_fused_kernel_notalignedILb1ELb0ELb0EfNS_16CTDBiasDActParamI13__nv_bfloat16S3_13__nv_fp8_e5m2fEELi4ELi8ENS_5EmptyELPFffRKS6_E0EEEvT3_mmm --------------------------
	.section	.nv.info._ZN18transformer_engine6detail38cast_transpose_fused_kernel_notalignedILb1ELb0ELb0EfNS_16CTDBiasDActParamI13__nv_bfloat16S3_13__nv_fp8_e5m2fEELi4ELi8ENS_5EmptyELPFffRKS6_E0EEEvT3_mmm,"",@"SHT_CUDA_INFO"
	.sectionflags	@""
	.align	4


	//----- nvinfo : EIATTR_CUDA_API_VERSION
	.align		4
        /*0000*/ 	.byte	0x04, 0x37
        /*0002*/ 	.short	(.L_15247 - .L_15246)
.L_15246:
        /*0004*/ 	.word	0x00000082


	//----- nvinfo : EIATTR_KPARAM_INFO
	.align		4
.L_15247:
        /*0008*/ 	.byte	0x04, 0x17
        /*000a*/ 	.short	(.L_15249 - .L_15248)
.L_15248:
        /*000c*/ 	.word	0x00000000
        /*0010*/ 	.short	0x0003
        /*0012*/ 	.short	0x0058
        /*0014*/ 	.byte	0x00, 0xf0, 0x21, 0x00


	//----- nvinfo : EIATTR_KPARAM_INFO
	.align		4
.L_15249:
        /*0018*/ 	.byte	0x04, 0x17
        /*001a*/ 	.short	(.L_15251 - .L_15250)
.L_15250:
        /*001c*/ 	.word	0x00000000
        /*0020*/ 	.short	0x0002
        /*0022*/ 	.short	0x0050
        /*0024*/ 	.byte	0x00, 0xf0, 0x21, 0x00


	//----- nvinfo : EIATTR_KPARAM_INFO
	.align		4
.L_15251:
        /*0028*/ 	.byte	0x04, 0x17
        /*002a*/ 	.short	(.L_15253 - .L_15252)
.L_15252:
        /*002c*/ 	.word	0x00000000
        /*0030*/ 	.short	0x0001
        /*0032*/ 	.short	0x0048
        /*0034*/ 	.byte	0x00, 0xf0, 0x21, 0x00


	//----- nvinfo : EIATTR_KPARAM_INFO
	.align		4
.L_15253:
        /*0038*/ 	.byte	0x04, 0x17
        /*003a*/ 	.short	(.L_15255 - .L_15254)
.L_15254:
        /*003c*/ 	.word	0x00000000
        /*0040*/ 	.short	0x0000
        /*0042*/ 	.short	0x0000
        /*0044*/ 	.byte	0x00, 0xf0, 0x21, 0x01


	//----- nvinfo : EIATTR_SPARSE_MMA_MASK
	.align		4
.L_15255:
        /*0048*/ 	.byte	0x03, 0x50
        /*004a*/ 	.short	0x0000


	//----- nvinfo : EIATTR_MAXREG_COUNT
	.align		4
        /*004c*/ 	.byte	0x03, 0x1b
        /*004e*/ 	.short	0x00ff


	//----- nvinfo : EIATTR_NUM_BARRIERS
	.align		4
        /*0050*/ 	.byte	0x02, 0x4c
        /*0052*/ 	.byte	0x01
	.zero		1


	//----- nvinfo : EIATTR_MERCURY_ISA_VERSION
	.align		4
        /*0054*/ 	.byte	0x03, 0x5f
        /*0056*/ 	.short	0x0101


	//----- nvinfo : EIATTR_COOP_GROUP_MASK_REGIDS
	.align		4
        /*0058*/ 	.byte	0x04, 0x29
        /*005a*/ 	.short	(.L_15257 - .L_15256)


	//   ....[0]....
.L_15256:
        /*005c*/ 	.word	0xffffffff


	//   ....[1]....
        /*0060*/ 	.word	0xffffffff


	//   ....[2]....
        /*0064*/ 	.word	0xffffffff


	//   ....[3]....
        /*0068*/ 	.word	0xffffffff


	//   ....[4]....
        /*006c*/ 	.word	0xffffffff


	//   ....[5]....
        /*0070*/ 	.word	0xffffffff


	//   ....[6]....
        /*0074*/ 	.word	0xffffffff


	//   ....[7]....
        /*0078*/ 	.word	0xffffffff


	//   ....[8]....
        /*007c*/ 	.word	0xffffffff


	//   ....[9]....
        /*0080*/ 	.word	0xffffffff


	//   ....[10]....
        /*0084*/ 	.word	0xffffffff


	//   ....[11]....
        /*0088*/ 	.word	0xffffffff


	//   ....[12]....
        /*008c*/ 	.word	0xffffffff


	//   ....[13]....
        /*0090*/ 	.word	0xffffffff


	//   ....[14]....
        /*0094*/ 	.word	0xffffffff


	//   ....[15]....
        /*0098*/ 	.word	0xffffffff


	//   ....[16]....
        /*009c*/ 	.word	0xffffffff


	//   ....[17]....
        /*00a0*/ 	.word	0xffffffff


	//   ....[18]....
        /*00a4*/ 	.word	0xffffffff


	//   ....[19]....
        /*00a8*/ 	.word	0xffffffff


	//   ....[20]....
        /*00ac*/ 	.word	0xffffffff


	//   ....[21]....
        /*00b0*/ 	.word	0xffffffff


	//   ....[22]....
        /*00b4*/ 	.word	0xffffffff


	//   ....[23]....
        /*00b8*/ 	.word	0xffffffff


	//   ....[24]....
        /*00bc*/ 	.word	0x05000004


	//   ....[25]....
        /*00c0*/ 	.word	0x05000004


	//   ....[26]....
        /*00c4*/ 	.word	0x05000004


	//----- nvinfo : EIATTR_COOP_GROUP_INSTR_OFFSETS
	.align		4
.L_15257:
        /*00c8*/ 	.byte	0x04, 0x28
        /*00ca*/ 	.short	(.L_15259 - .L_15258)


	//   ....[0]....
.L_15258:
        /*00cc*/ 	.word	0x00002c00


	//   ....[1]....
        /*00d0*/ 	.word	0x00002c80


	//   ....[2]....
        /*00d4*/ 	.word	0x00002ca0


	//   ....[3]....
        /*00d8*/ 	.word	0x00002cd0


	//   ....[4]....
        /*00dc*/ 	.word	0x000055f0


	//   ....[5]....
        /*00e0*/ 	.word	0x00005630


	//   ....[6]....
        /*00e4*/ 	.word	0x00005650


	//   ....[7]....
        /*00e8*/ 	.word	0x00005670


	//   ....[8]....
        /*00ec*/ 	.word	0x00007050


	//   ....[9]....
        /*00f0*/ 	.word	0x00007080


	//   ....[10]....
        /*00f4*/ 	.word	0x00007090


	//   ....[11]....
        /*00f8*/ 	.word	0x000070a0


	//   ....[12]....
        /*00fc*/ 	.word	0x00007bb0


	//   ....[13]....
        /*0100*/ 	.word	0x00007bf0


	//   ....[14]....
        /*0104*/ 	.word	0x00007c30


	//   ....[15]....
        /*0108*/ 	.word	0x00007c70


	//   ....[16]....
        /*010c*/ 	.word	0x00009c10


	//   ....[17]....
        /*0110*/ 	.word	0x00009c70


	//   ....[18]....
        /*0114*/ 	.word	0x00009cb0


	//   ....[19]....
        /*0118*/ 	.word	0x00009cd0


	//   ....[20]....
        /*011c*/ 	.word	0x00009cf0


	//   ....[21]....
        /*0120*/ 	.word	0x00009dd0


	//   ....[22]....
        /*0124*/ 	.word	0x00009df0


	//   ....[23]....
        /*0128*/ 	.word	0x00009e10


	//   ....[24]....
        /*012c*/ 	.word	0x0000a010


	//   ....[25]....
        /*0130*/ 	.word	0x0000a080


	//   ....[26]....
        /*0134*/ 	.word	0x0000a0f0


	//----- nvinfo : EIATTR_VRC_CTA_INIT_COUNT
	.align		4
.L_15259:
        /*0138*/ 	.byte	0x02, 0x4a
	.zero		1
	.zero		1


	//----- nvinfo : EIATTR_EXIT_INSTR_OFFSETS
	.align		4
        /*013c*/ 	.byte	0x04, 0x1c
        /*013e*/ 	.short	(.L_15261 - .L_15260)


	//   ....[0]....
.L_15260:
        /*0140*/ 	.word	0x00000080


	//   ....[1]....
        /*0144*/ 	.word	0x00009ed0


	//   ....[2]....
        /*0148*/ 	.word	0x00009fc0


	//----- nvinfo : EIATTR_MAX_THREADS
	.align		4
.L_15261:
        /*014c*/ 	.byte	0x04, 0x05
        /*014e*/ 	.short	(.L_15263 - .L_15262)
.L_15262:
        /*0150*/ 	.word	0x00000100
        /*0154*/ 	.word	0x00000001
        /*0158*/ 	.word	0x00000001


	//----- nvinfo : EIATTR_CRS_STACK_SIZE
	.align		4
.L_15263:
        /*015c*/ 	.byte	0x04, 0x1e
        /*015e*/ 	.short	(.L_15265 - .L_15264)
.L_15264:
        /*0160*/ 	.word	0x00000000


	//----- nvinfo : EIATTR_CBANK_PARAM_SIZE
	.align		4
.L_15265:
        /*0164*/ 	.byte	0x03, 0x19
        /*0166*/ 	.short	0x0060


	//----- nvinfo : EIATTR_PARAM_CBANK
	.align		4
        /*0168*/ 	.byte	0x04, 0x0a
        /*016a*/ 	.short	(.L_15267 - .L_15266)
	.align		4
.L_15266:
        /*016c*/ 	.word	index@(.nv.constant0._ZN18transformer_engine6detail38cast_transpose_fused_kernel_notalignedILb1ELb0ELb0EfNS_16CTDBiasDActParamI13__nv_bfloat16S3_13__nv_fp8_e5m2fEELi4ELi8ENS_5EmptyELPFffRKS6_E0EEEvT3_mmm)
        /*0170*/ 	.short	0x0380
        /*0172*/ 	.short	0x0060


	//----- nvinfo : EIATTR_SW_WAR
	.align		4
.L_15267:
        /*0174*/ 	.byte	0x04, 0x36
        /*0176*/ 	.short	(.L_15269 - .L_15268)
.L_15268:
        /*0178*/ 	.word	0x00000008
.L_15269:


//--------------------- .nv.info._ZN18transformer_engine6detail38cast_transpose_fused_kernel_notalignedILb1ELb0ELb0EfNS_16CTDBiasDActParamI13__nv_bfloat16S3_S3_fEELi4ELi4ENS_5EmptyELPFffRKS5_E0EEEvT3_mmm --------------------------
	.section	.nv.info._ZN18transformer_engine6detail38cast_transpose_fused_kernel_notalignedILb1ELb0ELb0EfNS_16CTDBiasDActParamI13__nv_bfloat16S3_S3_fEELi4ELi4ENS_5EmptyELPFffRKS5_E0EEEvT3_mmm,"",@"SHT_CUDA_INFO"
	.sectionflags	@""
	.align	4


	//----- nvinfo : EIATTR_CUDA_API_VERSION
	.align		4
        /*0000*/ 	.byte	0x04, 0x37
        /*0002*/ 	.short	(.L_15271 - .L_15270)
.L_15270:
        /*0004*/ 	.word	0x00000082


	//----- nvinfo : EIATTR_KPARAM_INFO
	.align		4
.L_15271:
        /*0008*/ 	.byte	0x04, 0x17
        /*000a*/ 	.short	(.L_15273 - .L_15272)
.L_15272:
        /*000c*/ 	.word	0x00000000
        /*0010*/ 	.short	0x0003
        /*0012*/ 	.short	0x0058
        /*0014*/ 	.byte	0x00, 0xf0, 0x21, 0x00


	//----- nvinfo : EIATTR_KPARAM_INFO
	.align		4
.L_15273:
        /*0018*/ 	.byte	0x04, 0x17
        /*001a*/ 	.short	(.L_15275 - .L_15274)
.L_15274:
        /*001c*/ 	.word	0x00000000
        /*0020*/ 	.short	0x0002
        /*0022*/ 	.short	0x0050
        /*0024*/ 	.byte	0x00, 0xf0, 0x21, 0x00


	//----- nvinfo : EIATTR_KPARAM_INFO
	.align		4
.L_15275:
        /*0028*/ 	.byte	0x04, 0x17
        /*002a*/ 	.short	(.L_15277 - .L_15276)
.L_15276:
        /*002c*/ 	.word	0x00000000
        /*0030*/ 	.short	0x0001
        /*0032*/ 	.short	0x0048
        /*0034*/ 	.byte	0x00, 0xf0, 0x21, 0x00


	//----- nvinfo : EIATTR_KPARAM_INFO
	.align		4
.L_15277:
        /*0038*/ 	.byte	0x04, 0x17
        /*003a*/ 	.short	(.L_15279 - .L_15278)
.L_15278:
        /*003c*/ 	.word	0x00000000
        /*0040*/ 	.short	0x0000
        /*0042*/ 	.short	0x0000
        /*0044*/ 	.byte	0x00, 0xf0, 0x21, 0x01


	//----- nvinfo : EIATTR_SPARSE_MMA_MASK
	.align		4
.L_15279:
        /*0048*/ 	.byte	0x03, 0x50
        /*004a*/ 	.short	0x0000


	//----- nvinfo : EIATTR_MAXREG_COUNT
	.align		4
        /*004c*/ 	.byte	0x03, 0x1b
        /*004e*/ 	.short	0x00ff


	//----- nvinfo : EIATTR_NUM_BARRIERS
	.align		4
        /*0050*/ 	.byte	0x02, 0x4c
        /*0052*/ 	.byte	0x01
	.zero		1


	//----- nvinfo : EIATTR_MERCURY_ISA_VERSION
	.align		4
        /*0054*/ 	.byte	0x03, 0x5f
        /*0056*/ 	.short	0x0101


	//----- nvinfo : EIATTR_INT_WARP_WIDE_INSTR_OFFSETS
	.align		4
        /*0058*/ 	.byte	0x04, 0x31
        /*005a*/ 	.short	(.L_15281 - .L_15280)


	//   ....[0]....
.L_15280:
        /*005c*/ 	.word	0x00000760


	//   ....[1]....
        /*0060*/ 	.word	0x00000920


	//   ....[2]....
        /*0064*/ 	.word	0x000016f0


	//   ....[3]....
        /*0068*/ 	.word	0x000022a0


	//----- nvinfo : EIATTR_COOP_GROUP_MASK_REGIDS
	.align		4
.L_15281:
        /*006c*/ 	.byte	0x04, 0x29
        /*006e*/ 	.short	(.L_15283 - .L_15282)


	//   ....[0]....
.L_15282:
        /*0070*/ 	.word	0xffffffff


	//   ....[1]....
        /*0074*/ 	.word	0xffffffff


	//   ....[2]....
        /*0078*/ 	.word	0xffffffff


	//   ....[3]....
        /*007c*/ 	.word	0xffffffff


	//   ....[4]....
        /*0080*/ 	.word	0xffffffff


	//   ....[5]....
        /*0084*/ 	.word	0xffffffff


	//   ....[6]....
        /*0088*/ 	.word	0xffffffff


	//   ....[7]....
        /*008c*/ 	.word	0xffffffff


	//   ....[8]....
        /*0090*/ 	.word	0xffffffff


	//   ....[9]....
        /*0094*/ 	.word	0xffffffff


	//   ....[10]....
        /*0098*/ 	.word	0xffffffff


	//   ....[11]....
        /*009c*/ 	.word	0xffffffff


	//   ....[12]....
        /*00a0*/ 	.word	0xffffffff


	//   ....[13]....
        /*00a4*/ 	.word	0xffffffff


	//   ....[14]....
        /*00a8*/ 	.word	0xffffffff


	//   ....[15]....
        /*00ac*/ 	.word	0xffffffff


	//   ....[16]....
        /*00b0*/ 	.word	0xffffffff


	//   ....[17]....
        /*00b4*/ 	.word	0xffffffff


	//   ....[18]....
        /*00b8*/ 	.word	0xffffffff


	//   ....[19]....
        /*00bc*/ 	.word	0xffffffff


	//   ....[20]....
        /*00c0*/ 	.word	0xffffffff


	//   ....[21]....
        /*00c4*/ 	.word	0xffffffff


	//   ....[22]....
        /*00c8*/ 	.word	0xffffffff


	//   ....[23]....
        /*00cc*/ 	.word	0xffffffff


	//   ....[24]....
        /*00d0*/ 	.word	0x05000004


	//   ....[25]....
        /*00d4*/ 	.word	0x05000004


	//   ....[26]....
        /*00d8*/ 	.word	0x05000004


	//----- nvinfo : EIATTR_COOP_GROUP_INSTR_OFFSETS
	.align		4
.L_15283:
        /*00dc*/ 	.byte	0x04, 0x28
        /*00de*/ 	.short	(.L_15285 - .L_15284)


	//   ....[0]....
.L_15284:
        /*00e0*/ 	.word	0x00001ab0


	//   ....[1]....
        /*00e4*/ 	.word	0x00001b20


	//   ....[2]....
        /*00e8*/ 	.word	0x00001bd0


	//   ....[3]....
        /*00ec*/ 	.word	0x00001bf0


	//   ....[4]....
        /*00f0*/ 	.word	0x000025e0


	//   ....[5]....
        /*00f4*/ 	.word	0x00002680


	//   ....[6]....
        /*00f8*/ 	.word	0x00002780


	//   ....[7]....
        /*00fc*/ 	.word	0x000027c0


	//   ....[8]....
        /*0100*/ 	.word	0x000033a0


	//   ....[9]....
        /*0104*/ 	.word	0x000033d0


	//   ....[10]....
        /*0108*/ 	.word	0x00003410


	//   ....[11]....
        /*010c*/ 	.word	0x00003420


	//   ....[12]....
        /*0110*/ 	.word	0x00003d60


	//   ....[13]....
        /*0114*/ 	.word	0x00003d80


	//   ....[14]....
        /*0118*/ 	.word	0x00003da0


	//   ....[15]....
        /*011c*/ 	.word	0x00003dc0


	//   ....[16]....
        /*0120*/ 	.word	0x00005da0


	//   ....[17]....
        /*0124*/ 	.word	0x00005e00


	//   ....[18]....
        /*0128*/ 	.word	0x00005e40


	//   ....[19]....
        /*012c*/ 	.word	0x00005e60


	//   ....[20]....
        /*0130*/ 	.word	0x00005e80


	//   ....[21]....
        /*0134*/ 	.word	0x00005f60


	//   ....[22]....
        /*0138*/ 	.word	0x00005f80


	//   ....[23]....
        /*013c*/ 	.word	0x00005fa0


	//   ....[24]....
        /*0140*/ 	.word	0x000061b0


	//   ....[25]....
        /*0144*/ 	.word	0x00006220


	//   ....[26]....
        /*0148*/ 	.word	0x00006290


	//----- nvinfo : EIATTR_VRC_CTA_INIT_COUNT
	.align		4
.L_15285:
        /*014c*/ 	.byte	0x02, 0x4a
	.zero		1
	.zero		1


	//----- nvinfo : EIATTR_EXIT_INSTR_OFFSETS
	.align		4
        /*0150*/ 	.byte	0x04, 0x1c
        /*0152*/ 	.short	(.L_15287 - .L_15286)


	//   ....[0]....
.L_15286:
        /*0154*/ 	.word	0x00000080


	//   ....[1]....
        /*0158*/ 	.word	0x00006060


	//   ....[2]....
        /*015c*/ 	.word	0x00006160


	//----- nvinfo : EIATTR_MAX_THREADS
	.align		4
.L_15287:
        /*0160*/ 	.byte	0x04, 0x05
        /*0162*/ 	.short	(.L_15289 - .L_15288)
.L_15288:
        /*0164*/ 	.word	0x00000100
        /*0168*/ 	.word	0x00000001
        /*016c*/ 	.word	0x00000001


	//----- nvinfo : EIATTR_CRS_STACK_SIZE
	.align		4
.L_15289:
        /*0170*/ 	.byte	0x04, 0x1e
        /*0172*/ 	.short	(.L_15291 - .L_15290)
.L_15290:
        /*0174*/ 	.word	0x00000000


	//----- nvinfo : EIATTR_CBANK_PARAM_SIZE
	.align		4
.L_15291:
        /*0178*/ 	.byte	0x03, 0x19
        /*017a*/ 	.short	0x0060


	//----- nvinfo : EIATTR_PARAM_CBANK
	.align		4
        /*017c*/ 	.byte	0x04, 0x0a
        /*017e*/ 	.short	(.L_15293 - .L_15292)
	.align		4
.L_15292:
        /*0180*/ 	.word	index@(.nv.constant0._ZN18transformer_engine6detail38cast_transpose_fused_kernel_notalignedILb1ELb0ELb0EfNS_16CTDBiasDActParamI13__nv_bfloat16S3_S3_fEELi4ELi4ENS_5EmptyELPFffRKS5_E0EEEvT3_mmm)
        /*0184*/ 	.short	0x0380
        /*0186*/ 	.short	0x0060


	//----- nvinfo : EIATTR_SW_WAR
	.align		4
.L_15293:
        /*0188*/ 	.byte	0x04, 0x36
        /*018a*/ 	.short	(.L_15295 - .L_15294)
.L_15294:
        /*018c*/ 	.word	0x00000008
.L_15295:


//--------------------- .nv.info._ZN18transformer_engine6detail38cast_transpose_fused_kernel_notalignedILb1ELb0ELb0EfNS_16CTDBiasDActParamI13__nv_bfloat16S3_6__halffEELi4ELi4ENS_5EmptyELPFffRKS6_E0EEEvT3_mmm --------------------------
	.section	.nv.info._ZN18transformer_engine6detail38cast_transpose_fused_kernel_notalignedILb1ELb0ELb0EfNS_16CTDBiasDActParamI13__nv_bfloat16S3_6__halffEELi4ELi4ENS_5EmptyELPFffRKS6_E0EEEvT3_mmm,"",@"SHT_CUDA_INFO"
	.sectionflags	@""
	.align	4


	//----- nvinfo : EIATTR_CUDA_API_VERSION
	.align		4
        /*0000*/ 	.byte	0x04, 0x37
        /*0002*/ 	.short	(.L_15297 - .L_15296)
.L_15296:
        /*0004*/ 	.word	0x00000082


	//----- nvinfo : EIATTR_KPARAM_INFO
	.align		4
.L_15297:
        /*0008*/ 	.byte	0x04, 0x17
        /*000a*/ 	.short	(.L_15299 - .L_15298)
.L_15298:
        /*000c*/ 	.word	0x00000000
        /*0010*/ 	.short	0x0003
        /*0012*/ 	.short	0x0058
        /*0014*/ 	.byte	0x00, 0xf0, 0x21, 0x00


	//----- nvinfo : EIATTR_KPARAM_INFO
	.align		4
.L_15299:
        /*0018*/ 	.byte	0x04, 0x17
        /*001a*/ 	.short	(.L_15301 - .L_15300)
.L_15300:
        /*001c*/ 	.word	0x00000000
        /*0020*/ 	.short	0x0002
        /*0022*/ 	.short	0x0050
        /*0024*/ 	.byte	0x00, 0xf0, 0x21, 0x00


	//----- nvinfo : EIATTR_KPARAM_INFO
	.align		4
.L_15301:
        /*0028*/ 	.byte	0x04, 0x17
        /*002a*/ 	.short	(.L_15303 - .L_15302)
.L_15302:
        /*002c*/ 	.word	0x00000000
        /*0030*/ 	.short	0x0001
        /*0032*/ 	.short	0x0048
        /*0034*/ 	.byte	0x00, 0xf0, 0x21, 0x00


	//----- nvinfo : EIATTR_KPARAM_INFO
	.align		4
.L_15303:
        /*0038*/ 	.byte	0x04, 0x17
        /*003a*/ 	.short	(.L_15305 - .L_15304)
.L_15304:
        /*003c*/ 	.word	0x00000000
        /*0040*/ 	.short	0x0000
        /*0042*/ 	.short	0x0000
        /*0044*/ 	.byte	0x00, 0xf0, 0x21, 0x01


	//----- nvinfo : EIATTR_SPARSE_MMA_MASK
	.align		4
.L_15305:
        /*0048*/ 	.byte	0x03, 0x50
        /*004a*/ 	.short	0x0000


	//----- nvinfo : EIATTR_MAXREG_COUNT
	.align		4
        /*004c*/ 	.byte	0x03, 0x1b
        /*004e*/ 	.short	0x00ff


	//----- nvinfo : EIATTR_NUM_BARRIERS
	.align		4
        /*0050*/ 	.byte	0x02, 0x4c
        /*0052*/ 	.byte	0x01
	.zero		1


	//----- nvinfo : EIATTR_MERCURY_ISA_VERSION
	.align		4
        /*0054*/ 	.byte	0x03, 0x5f
        /*0056*/ 	.short	0x0101


	//----- nvinfo : EIATTR_INT_WARP_WIDE_INSTR_OFFSETS
	.align		4
        /*0058*/ 	.byte	0x04, 0x31
        /*005a*/ 	.short	(.L_15307 - .L_15306)


	//   ....[0]....
.L_15306:
        /*005c*/ 	.word	0x00000760


	//   ....[1]....
        /*0060*/ 	.word	0x00000920


	//   ....[2]....
        /*0064*/ 	.word	0x000016f0


	//   ....[3]....
        /*0068*/ 	.word	0x000022a0


	//----- nvinfo : EIATTR_COOP_GROUP_MASK_REGIDS
	.align		4
.L_15307:
        /*006c*/ 	.byte	0x04, 0x29
        /*006e*/ 	.short	(.L_15309 - .L_15308)


	//   ....[0]....
.L_15308:
        /*0070*/ 	.word	0xffffffff


	//   ....[1]....
        /*0074*/ 	.word	0xffffffff


	//   ....[2]....
        /*0078*/ 	.word	0xffffffff


	//   ....[3]....
        /*007c*/ 	.word	0xffffffff


	//   ....[4]....
        /*0080*/ 	.word	0xffffffff


	//   ....[5]....
        /*0084*/ 	.word	0xffffffff


	//   ....[6]....
        /*0088*/ 	.word	0xffffffff


	//   ....[7]....
        /*008c*/ 	.word	0xffffffff


	//   ....[8]....
        /*0090*/ 	.word	0xffffffff


	//   ....[9]....
        /*0094*/ 	.word	0xffffffff


	//   ....[10]....
        /*0098*/ 	.word	0xffffffff


	//   ....[11]....
        /*009c*/ 	.word	0xffffffff


	//   ....[12]....
        /*00a0*/ 	.word	0xffffffff


	//   ....[13]....
        /*00a4*/ 	.word	0xffffffff


	//   ....[14]....
        /*00a8*/ 	.word	0xffffffff


	//   ....[15]....
        /*00ac*/ 	.word	0xffffffff


	//   ....[16]....
        /*00b0*/ 	.word	0xffffffff


	//   ....[17]....
        /*00b4*/ 	.word	0xffffffff


	//   ....[18]....
        /*00b8*/ 	.word	0xffffffff


	//   ....[19]....
        /*00bc*/ 	.word	0xffffffff


	//   ....[20]....
        /*00c0*/ 	.word	0xffffffff


	//   ....[21]....
        /*00c4*/ 	.word	0xffffffff


	//   ....[22]....
        /*00c8*/ 	.word	0xffffffff


	//   ....[23]....
        /*00cc*/ 	.word	0xffffffff


	//   ....[24]....
        /*00d0*/ 	.word	0x05000004


	//   ....[25]....
        /*00d4*/ 	.word	0x05000004


	//   ....[26]....
        /*00d8*/ 	.word	0x05000004


	//----- nvinfo : EIATTR_COOP_GROUP_INSTR_OFFSETS
	.align		4
.L_15309:
        /*00dc*/ 	.byte	0x04, 0x28
        /*00de*/ 	.short	(.L_15311 - .L_15310)


	//   ....[0]....
.L_15310:
        /*00e0*/ 	.word	0x00001ab0


	//   ....[1]....
        /*00e4*/ 	.word	0x00001b20


	//   ....[2]....
        /*00e8*/ 	.word	0x00001bd0


	//   ....[3]....
        /*00ec*/ 	.word	0x00001bf0


	//   ....[4]....
        /*00f0*/ 	.word	0x000025e0


	//   ....[5]....
        /*00f4*/ 	.word	0x00002680


	//   ....[6]....
        /*00f8*/ 	.word	0x00002780


	//   ....[7]....
        /*00fc*/ 	.word	0x000027c0


	//   ....[8]....
        /*0100*/ 	.word	0x000033a0


	//   ....[9]....
        /*0104*/ 	.word	0x000033d0


	//   ....[10]....
        /*0108*/ 	.word	0x00003410


	//   ....[11]....
        /*010c*/ 	.word	0x00003420


	//   ....[12]....
        /*0110*/ 	.word	0x00003d60


	//   ....[13]....
        /*0114*/ 	.word	0x00003d80


	//   ....[14]....
        /*0118*/ 	.word	0x00003da0


	//   ....[15]....
        /*011c*/ 	.word	0x00003dc0


	//   ....[16]....
        /*0120*/ 	.word	0x00005da0


	//   ....[17]....
        /*0124*/ 	.word	0x00005e00


	//   ....[18]....
        /*0128*/ 	.word	0x00005e40


	//   ....[19]....
        /*012c*/ 	.word	0x00005e60


	//   ....[20]....
        /*0130*/ 	.word	0x00005e80


	//   ....[21]....
        /*0134*/ 	.word	0x00005f60


	//   ....[22]....
        /*0138*/ 	.word	0x00005f80


	//   ....[23]....
        /*013c*/ 	.word	0x00005fa0


	//   ....[24]....
        /*0140*/ 	.word	0x000061b0


	//   ....[25]....
        /*0144*/ 	.word	0x00006220


	//   ....[26]....
        /*0148*/ 	.word	0x00006290


	//----- nvinfo : EIATTR_VRC_CTA_INIT_COUNT
	.align		4
.L_15311:
        /*014c*/ 	.byte	0x02, 0x4a
	.zero		1
	.zero		1


	//----- nvinfo : EIATTR_EXIT_INSTR_OFFSETS
	.align		4
        /*0150*/ 	.byte	0x04, 0x1c
        /*0152*/ 	.short	(.L_15313 - .L_15312)


	//   ....[0]....
.L_15312:
        /*0154*/ 	.word	0x00000080


	//   ....[1]....
        /*0158*/ 	.word	0x00006060


	//   ....[2]....
        /*015c*/ 	.word	0x00006160


	//----- nvinfo : EIATTR_MAX_THREADS
	.align		4
.L_15313:
        /*0160*/ 	.byte	0x04, 0x05
        /*0162*/ 	.short	(.L_15315 - .L_15314)
.L_15314:
        /*0164*/ 	.word	0x00000100
        /*0168*/ 	.word	0x00000001
        /*016c*/ 	.word	0x00000001


	//----- nvinfo : EIATTR_CRS_STACK_SIZE
	.align		4
.L_15315:
        /*0170*/ 	.byte	0x04, 0x1e
        /*0172*/ 	.short	(.L_15317 - .L_15316)
.L_15316:
        /*0174*/ 	.word	0x00000000


	//----- nvinfo : EIATTR_CBANK_PARAM_SIZE
	.align		4
.L_15317:
        /*0178*/ 	.byte	0x03, 0x19
        /*017a*/ 	.short	0x0060


	//----- nvinfo : EIATTR_PARAM_CBANK
	.align		4
        /*017c*/ 	.byte	0x04, 0x0a
        /*017e*/ 	.short	(.L_15319 - .L_15318)
	.align		4
.L_15318:
        /*0180*/ 	.word	index@(.nv.constant0._ZN18transformer_engine6detail38cast_transpose_fused_kernel_notalignedILb1ELb0ELb0EfNS_16CTDBiasDActParamI13__nv_bfloat16S3_6__halffEELi4ELi4ENS_5EmptyELPFffRKS6_E0EEEvT3_mmm)
        /*0184*/ 	.short	0x0380
        /*0186*/ 	.short	0x0060


	//----- nvinfo : EIATTR_SW_WAR
	.align		4
.L_15319:
        /*0188*/ 	.byte	0x04, 0x36
        /*018a*/ 	.short	(.L_15321 - .L_15320)
.L_15320:
        /*018c*/ 	.word	0x00000008
.L_15321:


//--------------------- .nv.info._ZN18transformer_engine6detail19reduce_dbias_kernelILi4Ef13__nv_bfloat16EEvPT1_PKT0_ii --------------------------
	.section	.nv.info._ZN18transformer_engine6detail19reduce_dbias_kernelILi4Ef13__nv_bfloat16EEvPT1_PKT0_ii,"",@"SHT_CUDA_INFO"
	.sectionflags	@""
	.align	4


	//----- nvinfo : EIATTR_CUDA_API_VERSION
	.align		4
        /*0000*/ 	.byte	0x04, 0x37
        /*0002*/ 	.short	(.L_15323 - .L_15322)
.L_15322:
        /*0004*/ 	.word	0x00000082


	//----- nvinfo : EIATTR_KPARAM_INFO
	.align		4
.L_15323:
        /*0008*/ 	.byte	0x04, 0x17
        /*000a*/ 	.short	(.L_15325 - .L_15324)
.L_15324:
        /*000c*/ 	.word	0x00000000
        /*0010*/ 	.short	0x0003
        /*0012*/ 	.short	0x0014
        /*0014*/ 	.byte	0x00, 0xf0, 0x11, 0x00


	//----- nvinfo : EIATTR_KPARAM_INFO
	.align		4
.L_15325:
        /*0018*/ 	.byte	0x04, 0x17
        /*001a*/ 	.short	(.L_15327 - .L_15326)
.L_15326:
        /*001c*/ 	.word	0x00000000
        /*0020*/ 	.short	0x0002
        /*0022*/ 	.short	0x0010
        /*0024*/ 	.byte	0x00, 0xf0, 0x11, 0x00


	//----- nvinfo : EIATTR_KPARAM_INFO
	.align		4
.L_15327:
        /*0028*/ 	.byte	0x04, 0x17
        /*002a*/ 	.short	(.L_15329 - .L_15328)
.L_15328:
        /*002c*/ 	.word	0x00000000
        /*0030*/ 	.short	0x0001
        /*0032*/ 	.short	0x0008
        /*0034*/ 	.byte	0x00, 0xf5, 0x21, 0x00


	//----- nvinfo : EIATTR_KPARAM_INFO
	.align		4
.L_15329:
        /*0038*/ 	.byte	0x04, 0x17
        /*003a*/ 	.short	(.L_15331 - .L_15330)
.L_15330:
        /*003c*/ 	.word	0x00000000
        /*0040*/ 	.short	0x0000
        /*0042*/ 	.short	0x0000
        /*0044*/ 	.byte	0x00, 0xf5, 0x21, 0x00


	//----- nvinfo : EIATTR_SPARSE_MMA_MASK
	.align		4
.L_15331:
        /*0048*/ 	.byte	0x03, 0x50
        /*004a*/ 	.short	0x0000


	//----- nvinfo : EIATTR_MAXREG_COUNT
	.align		4
        /*004c*/ 	.byte	0x03, 0x1b
        /*004e*/ 	.short	0x00ff


	//----- nvinfo : EIATTR_MERCURY_ISA_VERSION
	.align		4
        /*0050*/ 	.byte	0x03, 0x5f
        /*0052*/ 	.short	0x0101


	//----- nvinfo : EIATTR_VRC_CTA_INIT_COUNT
	.align		4
        /*0054*/ 	.byte	0x02, 0x4a
	.zero		1
	.zero		1


	//----- nvinfo : EIATTR_EXIT_INSTR_OFFSETS
	.align		4
        /*0058*/ 	.byte	0x04, 0x1c
        /*005a*/ 	.short	(.L_15333 - .L_15332)


	//   ....[0]....
.L_15332:
        /*005c*/ 	.word	0x00000080


	//   ....[1]....
        /*0060*/ 	.word	0x00000990


	//----- nvinfo : EIATTR_MAX_THREADS
	.align		4
.L_15333:
        /*0064*/ 	.byte	0x04, 0x05
        /*0066*/ 	.short	(.L_15335 - .L_15334)
.L_15334:
        /*0068*/ 	.word	0x00000100
        /*006c*/ 	.word	0x00000001
        /*0070*/ 	.word	0x00000001


	//----- nvinfo : EIATTR_CBANK_PARAM_SIZE
	.align		4
.L_15335:
        /*0074*/ 	.byte	0x03, 0x19
        /*0076*/ 	.short	0x0018


	//----- nvinfo : EIATTR_PARAM_CBANK
	.align		4
        /*0078*/ 	.byte	0x04, 0x0a
        /*007a*/ 	.short	(.L_15337 - .L_15336)
	.align		4
.L_15336:
        /*007c*/ 	.word	index@(.nv.constant0._ZN18transformer_engine6detail19reduce_dbias_kernelILi4Ef13__nv_bfloat16EEvPT1_PKT0_ii)
        /*0080*/ 	.short	0x0380
        /*0082*/ 	.short	0x0018


	//----- nvinfo : EIATTR_SW_WAR
	.align		4
.L_15337:
        /*0084*/ 	.byte	0x04, 0x36
        /*0086*/ 	.short	(.L_15339 - .L_15338)
.L_15338:
        /*0088*/ 	.word	0x00000008
.L_15339:


//--------------------- .nv.info._ZN18transformer_engine6detail38cast_transpose_fused_kernel_notalignedILb1ELb0ELb0EfNS_16CTDBiasDActParamI13__nv_bfloat16S3_ffEELi4ELi2ENS_5EmptyELPFffRKS5_E0EEEvT3_mmm --------------------------
	.section	.nv.info._ZN18transformer_engine6detail38cast_transpose_fused_kernel_notalignedILb1ELb0ELb0EfNS_16CTDBiasDActParamI13__nv_bfloat16S3_ffEELi4ELi2ENS_5EmptyELPFffRKS5_E0EEEvT3_mmm,"",@"SHT_CUDA_INFO"
	.sectionflags	@""
	.align	4


	//----- nvinfo : EIATTR_CUDA_API_VERSION
	.align		4
        /*0000*/ 	.byte	0x04, 0x37
        /*0002*/ 	.short	(.L_15341 - .L_15340)
.L_15340:
        /*0004*/ 	.word	0x00000082


	//----- nvinfo : EIATTR_KPARAM_INFO
	.align		4
.L_15341:
        /*0008*/ 	.byte	0x04, 0x17
        /*000a*/ 	.short	(.L_15343 - .L_15342)
.L_15342:
        /*000c*/ 	.word	0x00000000
        /*0010*/ 	.short	0x0003
        /*0012*/ 	.short	0x0058
        /*0014*/ 	.byte	0x00, 0xf0, 0x21, 0x00


	//----- nvinfo : EIATTR_KPARAM_INFO
	.align		4
.L_15343:
        /*0018*/ 	.byte	0x04, 0x17
        /*001a*/ 	.short	(.L_15345 - .L_15344)
.L_15344:
        /*001c*/ 	.word	0x00000000
        /*0020*/ 	.short	0x0002
        /*0022*/ 	.short	0x0050
        /*0024*/ 	.byte	0x00, 0xf0, 0x21, 0x00


	//----- nvinfo : EIATTR_KPARAM_INFO
	.align		4
.L_15345:
        /*0028*/ 	.byte	0x04, 0x17
        /*002a*/ 	.short	(.L_15347 - .L_15346)
.L_15346:
        /*002c*/ 	.word	0x00000000
        /*0030*/ 	.short	0x0001
        /*0032*/ 	.short	0x0048
        /*0034*/ 	.byte	0x00, 0xf0, 0x21, 0x00


	//----- nvinfo : EIATTR_KPARAM_INFO
	.align		4
.L_15347:
        /*0038*/ 	.byte	0x04, 0x17
        /*003a*/ 	.short	(.L_15349 - .L_15348)
.L_15348:
        /*003c*/ 	.word	0x00000000
        /*0040*/ 	.short	0x0000
        /*0042*/ 	.short	0x0000
        /*0044*/ 	.byte	0x00, 0xf0, 0x21, 0x01


	//----- nvinfo : EIATTR_SPARSE_MMA_MASK
	.align		4
.L_15349:
        /*0048*/ 	.byte	0x03, 0x50
        /*004a*/ 	.short	0x0000


	//----- nvinfo : EIATTR_MAXREG_COUNT
	.align		4
        /*004c*/ 	.byte	0x03, 0x1b
        /*004e*/ 	.short	0x00ff


	//----- nvinfo : EIATTR_NUM_BARRIERS
	.align		4
        /*0050*/ 	.byte	0x02, 0x4c
        /*0052*/ 	.byte	0x01
	.zero		1


	//----- nvinfo : EIATTR_MERCURY_ISA_VERSION
	.align		4
        /*0054*/ 	.byte	0x03, 0x5f
        /*0056*/ 	.short	0x0101


	//----- nvinfo : EIATTR_INT_WARP_WIDE_INSTR_OFFSETS
	.align		4
        /*0058*/ 	.byte	0x04, 0x31
        /*005a*/ 	.short	(.L_15351 - .L_15350)


	//   ....[0]....
.L_15350:
        /*005c*/ 	.word	0x000007a0


	//   ....[1]....
        /*0060*/ 	.word	0x00000960


	//   ....[2]....
        /*0064*/ 	.word	0x00000df0


	//----- nvinfo : EIATTR_COOP_GROUP_MASK_REGIDS
	.align		4
.L_15351:
        /*0068*/ 	.byte	0x04, 0x29
        /*006a*/ 	.short	(.L_15353 - .L_15352)


	//   ....[0]....
.L_15352:
        /*006c*/ 	.word	0xffffffff


	//   ....[1]....
        /*0070*/ 	.word	0xffffffff


	//   ....[2]....
        /*0074*/ 	.word	0xffffffff


	//   ....[3]....
        /*0078*/ 	.word	0xffffffff


	//   ....[4]....
        /*007c*/ 	.word	0xffffffff


	//   ....[5]....
        /*0080*/ 	.word	0xffffffff


	//   ....[6]....
        /*0084*/ 	.word	0xffffffff


	//   ....[7]....
        /*0088*/ 	.word	0xffffffff


	//   ....[8]....
        /*008c*/ 	.word	0xffffffff


	//   ....[9]....
        /*0090*/ 	.word	0xffffffff


	//   ....[10]....
        /*0094*/ 	.word	0xffffffff


	//   ....[11]....
        /*0098*/ 	.word	0xffffffff


	//   ....[12]....
        /*009c*/ 	.word	0xffffffff


	//   ....[13]....
        /*00a0*/ 	.word	0xffffffff


	//   ....[14]....
        /*00a4*/ 	.word	0xffffffff


	//   ....[15]....
        /*00a8*/ 	.word	0xffffffff


	//   ....[16]....
        /*00ac*/ 	.word	0xffffffff


	//   ....[17]....
        /*00b0*/ 	.word	0xffffffff


	//   ....[18]....
        /*00b4*/ 	.word	0xffffffff


	//   ....[19]....
        /*00b8*/ 	.word	0xffffffff


	//   ....[20]....
        /*00bc*/ 	.word	0xffffffff


	//   ....[21]....
        /*00c0*/ 	.word	0xffffffff


	//   ....[22]....
        /*00c4*/ 	.word	0xffffffff


	//   ....[23]....
        /*00c8*/ 	.word	0xffffffff


	//   ....[24]....
        /*00cc*/ 	.word	0x05000004


	//   ....[25]....
        /*00d0*/ 	.word	0x05000004


	//   ....[26]....
        /*00d4*/ 	.word	0x05000004


	//----- nvinfo : EIATTR_COOP_GROUP_INSTR_OFFSETS
	.align		4
.L_15353:
        /*00d8*/ 	.byte	0x04, 0x28
        /*00da*/ 	.short	(.L_15355 - .L_15354)


	//   ....[0]....
.L_15354:
        /*00dc*/ 	.word	0x000010d0


	//   ....[1]....
        /*00e0*/ 	.word	0x000010f0


	//   ....[2]....
        /*00e4*/ 	.word	0x00001110


	//   ....[3]....
        /*00e8*/ 	.word	0x00001130


	//   ....[4]....
        /*00ec*/ 	.word	0x00001160


	//   ....[5]....
        /*00f0*/ 	.word	0x00001180


	//   ....[6]....
        /*00f4*/ 	.word	0x000011c0


	//   ....[7]....
        /*00f8*/ 	.word	0x00001370


	//   ....[8]....
        /*00fc*/ 	.word	0x00001770


	//   ....[9]....
        /*0100*/ 	.word	0x000017b0


	//   ....[10]....
        /*0104*/ 	.word	0x000018a0


	//   ....[11]....
        /*0108*/ 	.word	0x00001900


	//   ....[12]....
        /*010c*/ 	.word	0x00001b80


	//   ....[13]....
        /*0110*/ 	.word	0x00001c00


	//   ....[14]....
        /*0114*/ 	.word	0x00001c90


	//   ....[15]....
        /*0118*/ 	.word	0x00001cf0


	//   ....[16]....
        /*011c*/ 	.word	0x00004170


	//   ....[17]....
        /*0120*/ 	.word	0x000041d0


	//   ....[18]....
        /*0124*/ 	.word	0x000041f0


	//   ....[19]....
        /*0128*/ 	.word	0x00004210


	//   ....[20]....
        /*012c*/ 	.word	0x00004230


	//   ....[21]....
        /*0130*/ 	.word	0x000042f0


	//   ....[22]....
        /*0134*/ 	.word	0x00004310


	//   ....[23]....
        /*0138*/ 	.word	0x00004330


	//   ....[24]....
        /*013c*/ 	.word	0x00004530


	//   ....[25]....
        /*0140*/ 	.word	0x000045a0


	//   ....[26]....
        /*0144*/ 	.word	0x00004610


	//----- nvinfo : EIATTR_VRC_CTA_INIT_COUNT
	.align		4
.L_15355:
        /*0148*/ 	.byte	0x02, 0x4a
	.zero		1
	.zero		1


	//----- nvinfo : EIATTR_EXIT_INSTR_OFFSETS
	.align		4
        /*014c*/ 	.byte	0x04, 0x1c
        /*014e*/ 	.short	(.L_15357 - .L_15356)


	//   ....[0]....
.L_15356:
        /*0150*/ 	.word	0x00000080


	//   ....[1]....
        /*0154*/ 	.word	0x000043e0


	//   ....[2]....
        /*0158*/ 	.word	0x000044e0


	//----- nvinfo : EIATTR_MAX_THREADS
	.align		4
.L_15357:
        /*015c*/ 	.byte	0x04, 0x05
        /*015e*/ 	.short	(.L_15359 - .L_15358)
.L_15358:
        /*0160*/ 	.word	0x00000100
        /*0164*/ 	.word	0x00000001
        /*0168*/ 	.word	0x00000001


	//----- nvinfo : EIATTR_CRS_STACK_SIZE
	.align		4
.L_15359:
        /*016c*/ 	.byte	0x04, 0x1e
        /*016e*/ 	.short	(.L_15361 - .L_15360)
.L_15360:
        /*0170*/ 	.word	0x00000000


	//----- nvinfo : EIATTR_CBANK_PARAM_SIZE
	.align		4
.L_15361:
        /*0174*/ 	.byte	0x03, 0x19
        /*0176*/ 	.short	0x0060


	//----- nvinfo : EIATTR_PARAM_CBANK
	.align		4
        /*0178*/ 	.byte	0x04, 0x0a
        /*017a*/ 	.short	(.L_15363 - .L_15362)
	.align		4
.L_15362:
        /*017c*/ 	.word	index@(.nv.constant0._ZN18transformer_engine6detail38cast_transpose_fused_kernel_notalignedILb1ELb0ELb0EfNS_16CTDBiasDActParamI13__nv_bfloat16S3_ffEELi4ELi2ENS_5EmptyELPFffRKS5_E0EEEvT3_mmm)
        /*0180*/ 	.short	0x0380
        /*0182*/ 	.short	0x0060


	//----- nvinfo : EIATTR_SW_WAR
	.align		4
.L_15363:
        /*0184*/ 	.byte	0x04, 0x36
        /*0186*/ 	.short	(.L_15365 - .L_15364)
.L_15364:
        /*0188*/ 	.word	0x00000008
.L_15365:


//--------------------- .nv.info._ZN18transformer_engine6detail38cast_transpose_fused_kernel_notalignedILb1ELb0ELb0EfNS_16CTDBiasDActParamI6__halfS3_13__nv_fp8_e4m3fEELi4ELi8ENS_5EmptyELPFffRKS6_E0EEEvT3_mmm --------------------------
	.section	.nv.info._ZN18transformer_engine6detail38cast_transpose_fused_kernel_notalignedILb1ELb0ELb0EfNS_16CTDBiasDActParamI6__halfS3_13__nv_fp8_e4m3fEELi4ELi8ENS_5EmptyELPFffRKS6_E0EEEvT3_mmm,"",@"SHT_CUDA_INFO"
	.sectionflags	@""
	.align	4


	//----- nvinfo : EIATTR_CUDA_API_VERSION
	.align		4
        /*0000*/ 	.byte	0x04, 0x37
        /*0002*/ 	.short	(.L_15367 - .L_15366)
.L_15366:
        /*0004*/ 	.word	0x00000082


	//----- nvinfo : EIATTR_KPARAM_INFO
	.align		4
.L_15367:
        /*0008*/ 	.byte	0x04, 0x17
        /*000a*/ 	.short	(.L_15369 - .L_15368)
.L_15368:
        /*000c*/ 	.word	0x00000000
        /*0010*/ 	.short	0x0003
        /*0012*/ 	.short	0x0058
        /*0014*/ 	.byte	0x00, 0xf0, 0x21, 0x00


	//----- nvinfo : EIATTR_KPARAM_INFO
	.align		4
.L_15369:
        /*0018*/ 	.byte	0x04, 0x17
        /*001a*/ 	.short	(.L_15371 - .L_15370)
.L_15370:
        /*001c*/ 	.word	0x00000000
        /*0020*/ 	.short	0x0002
        /*0022*/ 	.short	0x0050
        /*0024*/ 	.byte	0x00, 0xf0, 0x21, 0x00


	//----- nvinfo : EIATTR_KPARAM_INFO
	.align		4
.L_15371:
        /*0028*/ 	.byte	0x04, 0x17
        /*002a*/ 	.short	(.L_15373 - .L_15372)
.L_15372:
        /*002c*/ 	.word	0x00000000
        /*0030*/ 	.short	0x0001
        /*0032*/ 	.short	0x0048
        /*0034*/ 	.byte	0x00, 0xf0, 0x21, 0x00


	//----- nvinfo : EIATTR_KPARAM_INFO
	.align		4
.L_15373:
        /*0038*/ 	.byte	0x04, 0x17
        /*003a*/ 	.short	(.L_15375 - .L_15374)
.L_15374:
        /*003c*/ 	.word	0x00000000
        /*0040*/ 	.short	0x0000
        /*0042*/ 	.short	0x0000
        /*0044*/ 	.byte	0x00, 0xf0, 0x21, 0x01


	//----- nvinfo : EIATTR_SPARSE_MMA_MASK
	.align		4
.L_15375:
        /*0048*/ 	.byte	0x03, 0x50
        /*004a*/ 	.short	0x0000


	//----- nvinfo : EIATTR_MAXREG_COUNT
	.align		4
        /*004c*/ 	.byte	0x03, 0x1b
        /*004e*/ 	.short	0x00ff


	//----- nvinfo : EIATTR_NUM_BARRIERS
	.align		4
        /*0050*/ 	.byte	0x02, 0x4c
        /*0052*/ 	.byte	0x01
	.zero		1


	//----- nvinfo : EIATTR_MERCURY_ISA_VERSION
	.align		4
        /*0054*/ 	.byte	0x03, 0x5f
        /*0056*/ 	.short	0x0101


	//----- nvinfo : EIATTR_COOP_GROUP_MASK_REGIDS
	.align		4
        /*0058*/ 	.byte	0x04, 0x29
        /*005a*/ 	.short	(.L_15377 - .L_15376)


	//   ....[0]....
.L_15376:
        /*005c*/ 	.word	0xffffffff


	//   ....[1]....
        /*0060*/ 	.word	0xffffffff


	//   ....[2]....
        /*0064*/ 	.word	0xffffffff


	//   ....[3]....
        /*0068*/ 	.word	0xffffffff


	//   ....[4]....
        /*006c*/ 	.word	0xffffffff


	//   ....[5]....
        /*0070*/ 	.word	0xffffffff


	//   ....[6]....
        /*0074*/ 	.word	0xffffffff


	//   ....[7]....
        /*0078*/ 	.word	0xffffffff


	//   ....[8]....
        /*007c*/ 	.word	0xffffffff


	//   ....[9]....
        /*0080*/ 	.word	0xffffffff


	//   ....[10]....
        /*0084*/ 	.word	0xffffffff


	//   ....[11]....
        /*0088*/ 	.word	0xffffffff


	//   ....[12]....
        /*008c*/ 	.word	0xffffffff


	//   ....[13]....
        /*0090*/ 	.word	0xffffffff


	//   ....[14]....
        /*0094*/ 	.word	0xffffffff


	//   ....[15]....
        /*0098*/ 	.word	0xffffffff


	//   ....[16]....
        /*009c*/ 	.word	0xffffffff


	//   ....[17]....
        /*00a0*/ 	.word	0xffffffff


	//   ....[18]....
        /*00a4*/ 	.word	0xffffffff


	//   ....[19]....
        /*00a8*/ 	.word	0xffffffff


	//   ....[20]....
        /*00ac*/ 	.word	0xffffffff


	//   ....[21]....
        /*00b0*/ 	.word	0xffffffff


	//   ....[22]....
        /*00b4*/ 	.word	0xffffffff


	//   ....[23]....
        /*00b8*/ 	.word	0xffffffff


	//   ....[24]....
        /*00bc*/ 	.word	0x05000004


	//   ....[25]....
        /*00c0*/ 	.word	0x05000004


	//   ....[26]....
        /*00c4*/ 	.word	0x05000004


	//----- nvinfo : EIATTR_COOP_GROUP_INSTR_OFFSETS
	.align		4
.L_15377:
        /*00c8*/ 	.byte	0x04, 0x28
        /*00ca*/ 	.short	(.L_15379 - .L_15378)


	//   ....[0]....
.L_15378:
        /*00cc*/ 	.word	0x00002a80


	//   ....[1]....
        /*00d0*/ 	.word	0x00002b00


	//   ....[2]....
        /*00d4*/ 	.word	0x00002b30


	//   ....[3]....
        /*00d8*/ 	.word	0x00002b50


	//   ....[4]....
        /*00dc*/ 	.word	0x00005690


	//   ....[5]....
        /*00e0*/ 	.word	0x000056b0


	//   ....[6]....
        /*00e4*/ 	.word	0x000056d0


	//   ....[7]....
        /*00e8*/ 	.word	0x000056f0


	//   ....[8]....
        /*00ec*/ 	.word	0x00007050


	//   ....[9]....
        /*00f0*/ 	.word	0x00007090


	//   ....[10]....
        /*00f4*/ 	.word	0x000070a0


	//   ....[11]....
        /*00f8*/ 	.word	0x000070b0


	//   ....[12]....
        /*00fc*/ 	.word	0x00007bc0


	//   ....[13]....
        /*0100*/ 	.word	0x00007c00


	//   ....[14]....
        /*0104*/ 	.word	0x00007c40


	//   ....[15]....
        /*0108*/ 	.word	0x00007c80


	//   ....[16]....
        /*010c*/ 	.word	0x00009c20


	//   ....[17]....
        /*0110*/ 	.word	0x00009c80


	//   ....[18]....
        /*0114*/ 	.word	0x00009cc0


	//   ....[19]....
        /*0118*/ 	.word	0x00009ce0


	//   ....[20]....
        /*011c*/ 	.word	0x00009d00


	//   ....[21]....
        /*0120*/ 	.word	0x00009de0


	//   ....[22]....
        /*0124*/ 	.word	0x00009e00


	//   ....[23]....
        /*0128*/ 	.word	0x00009e20


	//   ....[24]....
        /*012c*/ 	.word	0x0000a020


	//   ....[25]....
        /*0130*/ 	.word	0x0000a090


	//   ....[26]....
        /*0134*/ 	.word	0x0000a100


	//----- nvinfo : EIATTR_VRC_CTA_INIT_COUNT
	.align		4
.L_15379:
        /*0138*/ 	.byte	0x02, 0x4a
	.zero		1
	.zero		1


	//----- nvinfo : EIATTR_EXIT_INSTR_OFFSETS
	.align		4
        /*013c*/ 	.byte	0x04, 0x1c
        /*013e*/ 	.short	(.L_15381 - .L_15380)


	//   ....[0]....
.L_15380:
        /*0140*/ 	.word	0x00000080


	//   ....[1]....
        /*0144*/ 	.word	0x00009ee0


	//   ....[2]....
        /*0148*/ 	.word	0x00009fd0


	//----- nvinfo : EIATTR_MAX_THREADS
	.align		4
.L_15381:
        /*014c*/ 	.byte	0x04, 0x05
        /*014e*/ 	.short	(.L_15383 - .L_15382)
.L_15382:
        /*0150*/ 	.word	0x00000100
        /*0154*/ 	.word	0x00000001
        /*0158*/ 	.word	0x00000001


	//----- nvinfo : EIATTR_CRS_STACK_SIZE
	.align		4
.L_15383:
        /*015c*/ 	.byte	0x04, 0x1e
        /*015e*/ 	.short	(.L_15385 - .L_15384)
.L_15384:
        /*0160*/ 	.word	0x00000000


	//----- nvinfo : EIATTR_CBANK_PARAM_SIZE
	.align		4
.L_15385:
        /*0164*/ 	.byte	0x03, 0x19
        /*0166*/ 	.short	0x0060


	//----- nvinfo : EIATTR_PARAM_CBANK
	.align		4
        /*0168*/ 	.byte	0x04, 0x0a
        /*016a*/ 	.short	(.L_15387 - .L_15386)
	.align		4
.L_15386:
        /*016c*/ 	.word	index@(.nv.constant0._ZN18transformer_engine6detail38cast_transpose_fused_kernel_notalignedILb1ELb0ELb0EfNS_16CTDBiasDActParamI6__halfS3_13__nv_fp8_e4m3fEELi4ELi8ENS_5EmptyELPFffRKS6_E0EEEvT3_mmm)
        /*0170*/ 	.short	0x0380
        /*0172*/ 	.short	0x0060


	//----- nvinfo : EIATTR_SW_WAR
	.align		4
.L_15387:
        /*0174*/ 	.byte	0x04, 0x36
        /*0176*/ 	.short	(.L_15389 - .L_15388)
.L_15388:
        /*0178*/ 	.word	0x00000008
.L_15389:


//--------------------- .nv.info._ZN18transformer_engine6detail38cast_transpose_fused_kernel_notalignedILb1ELb0ELb0EfNS_16CTDBiasDActParamI6__halfS3_13__nv_fp8_e5m2fEELi4ELi8ENS_5EmptyELPFffRKS6_E0EEEvT3_mmm --------------------------
	.section	.nv.info._ZN18transformer_engine6detail38cast_transpose_fused_kernel_notalignedILb1ELb0ELb0EfNS_16CTDBiasDActParamI6__halfS3_13__nv_fp8_e5m2fEELi4ELi8ENS_5EmptyELPFffRKS6_E0EEEvT3_mmm,"",@"SHT_CUDA_INFO"
	.sectionflags	@""
	.align	4


	//----- nvinfo : EIATTR_CUDA_API_VERSION
	.align		4
        /*0000*/ 	.byte	0x04, 0x37
        /*0002*/ 	.short	(.L_15391 - .L_15390)
.L_15390:
        /*0004*/ 	.word	0x00000082


	//----- nvinfo : EIATTR_KPARAM_INFO
	.align		4
.L_15391:
        /*0008*/ 	.byte	0x04, 0x17
        /*000a*/ 	.short	(.L_15393 - .L_15392)
.L_15392:
        /*000c*/ 	.word	0x00000000
        /*0010*/ 	.short	0x0003
        /*0012*/ 	.short	0x0058
        /*0014*/ 	.byte	0x00, 0xf0, 0x21, 0x00


	//----- nvinfo : EIATTR_KPARAM_INFO
	.align		4
.L_15393:
        /*0018*/ 	.byte	0x04, 0x17
        /*001a*/ 	.short	(.L_15395 - .L_15394)
.L_15394:
        /*001c*/ 	.word	0x00000000
        /*0020*/ 	.short	0x0002
        /*0022*/ 	.short	0x0050
        /*0024*/ 	.byte	0x00, 0xf0, 0x21, 0x00


	//----- nvinfo : EIATTR_KPARAM_INFO
	.align		4
.L_15395:
        /*0028*/ 	.byte	0x04, 0x17
        /*002a*/ 	.short	(.L_15397 - .L_15396)
.L_15396:
        /*002c*/ 	.word	0x00000000
        /*0030*/ 	.short	0x0001
        /*0032*/ 	.short	0x0048
        /*0034*/ 	.byte	0x00, 0xf0, 0x21, 0x00


	//----- nvinfo : EIATTR_KPARAM_INFO
	.align		4
.L_15397:
        /*0038*/ 	.byte	0x04, 0x17
        /*003a*/ 	.short	(.L_15399 - .L_15398)
.L_15398:
        /*003c*/ 	.word	0x00000000
        /*0040*/ 	.short	0x0000
        /*0042*/ 	.short	0x0000
        /*0044*/ 	.byte	0x00, 0xf0, 0x21, 0x01


	//----- nvinfo : EIATTR_SPARSE_MMA_MASK
	.align		4
.L_15399:
        /*0048*/ 	.byte	0x03, 0x50
        /*004a*/ 	.short	0x0000


	//----- nvinfo : EIATTR_MAXREG_COUNT
	.align		4
        /*004c*/ 	.byte	0x03, 0x1b
        /*004e*/ 	.short	0x00ff


	//----- nvinfo : EIATTR_NUM_BARRIERS
	.align		4
        /*0050*/ 	.byte	0x02, 0x4c
        /*0052*/ 	.byte	0x01
	.zero		1


	//----- nvinfo : EIATTR_MERCURY_ISA_VERSION
	.align		4
        /*0054*/ 	.byte	0x03, 0x5f
        /*0056*/ 	.short	0x0101


	//----- nvinfo : EIATTR_COOP_GROUP_MASK_REGIDS
	.align		4
        /*0058*/ 	.byte	0x04, 0x29
        /*005a*/ 	.short	(.L_15401 - .L_15400)


	//   ....[0]....
.L_15400:
        /*005c*/ 	.word	0xffffffff


	//   ....[1]....
        /*0060*/ 	.word	0xffffffff


	//   ....[2]....
        /*0064*/ 	.word	0xffffffff


	//   ....[3]....
        /*0068*/ 	.word	0xffffffff


	//   ....[4]....
        /*006c*/ 	.word	0xffffffff


	//   ....[5]....
        /*0070*/ 	.word	0xffffffff


	//   ....[6]....
        /*0074*/ 	.word	0xffffffff


	//   ....[7]....
        /*0078*/ 	.word	0xffffffff


	//   ....[8]....
        /*007c*/ 	.word	0xffffffff


	//   ....[9]....
        /*0080*/ 	.word	0xffffffff


	//   ....[10]....
        /*0084*/ 	.word	0xffffffff


	//   ....[11]....
        /*0088*/ 	.word	0xffffffff


	//   ....[12]....
        /*008c*/ 	.word	0xffffffff


	//   ....[13]....
        /*0090*/ 	.word	0xffffffff


	//   ....[14]....
        /*0094*/ 	.word	0xffffffff


	//   ....[15]....
        /*0098*/ 	.word	0xffffffff


	//   ....[16]....
        /*009c*/ 	.word	0xffffffff


	//   ....[17]....
        /*00a0*/ 	.word	0xffffffff


	//   ....[18]....
        /*00a4*/ 	.word	0xffffffff


	//   ....[19]....
        /*00a8*/ 	.word	0xffffffff


	//   ....[20]....
        /*00ac*/ 	.word	0xffffffff


	//   ....[21]....
        /*00b0*/ 	.word	0xffffffff


	//   ....[22]....
        /*00b4*/ 	.word	0xffffffff


	//   ....[23]....
        /*00b8*/ 	.word	0xffffffff


	//   ....[24]....
        /*00bc*/ 	.word	0x05000004


	//   ....[25]....
        /*00c0*/ 	.word	0x05000004


	//   ....[26]....
        /*00c4*/ 	.word	0x05000004


	//----- nvinfo : EIATTR_COOP_GROUP_INSTR_OFFSETS
	.align		4
.L_15401:
        /*00c8*/ 	.byte	0x04, 0x28
        /*00ca*/ 	.short	(.L_15403 - .L_15402)


	//   ....[0]....
.L_15402:
        /*00cc*/ 	.word	0x00002a80


	//   ....[1]....
        /*00d0*/ 	.word	0x00002b00


	//   ....[2]....
        /*00d4*/ 	.word	0x00002b30


	//   ....[3]....
        /*00d8*/ 	.word	0x00002b50


	//   ....[4]....
        /*00dc*/ 	.word	0x00005690


	//   ....[5]....
        /*00e0*/ 	.word	0x000056b0


	//   ....[6]....
        /*00e4*/ 	.word	0x000056d0


	//   ....[7]....
        /*00e8*/ 	.word	0x000056f0


	//   ....[8]....
        /*00ec*/ 	.word	0x00007050


	//   ....[9]....
        /*00f0*/ 	.word	0x00007090


	//   ....[10]....
        /*00f4*/ 	.word	0x000070a0


	//   ....[11]....
        /*00f8*/ 	.word	0x000070b0


	//   ....[12]....
        /*00fc*/ 	.word	0x00007bc0


	//   ....[13]....
        /*0100*/ 	.word	0x00007c00


	//   ....[14]....
        /*0104*/ 	.word	0x00007c40


	//   ....[15]....
        /*0108*/ 	.word	0x00007c80


	//   ....[16]....
        /*010c*/ 	.word	0x00009c20


	//   ....[17]....
        /*0110*/ 	.word	0x00009c80


	//   ....[18]....
        /*0114*/ 	.word	0x00009cc0


	//   ....[19]....
        /*0118*/ 	.word	0x00009ce0


	//   ....[20]....
        /*011c*/ 	.word	0x00009d00


	//   ....[21]....
        /*0120*/ 	.word	0x00009de0


	//   ....[22]....
        /*0124*/ 	.word	0x00009e00


	//   ....[23]....
        /*0128*/ 	.word	0x00009e20


	//   ....[24]....
        /*012c*/ 	.word	0x0000a020


	//   ....[25]....
        /*0130*/ 	.word	0x0000a090


	//   ....[26]....
        /*0134*/ 	.word	0x0000a100


	//----- nvinfo : EIATTR_VRC_CTA_INIT_COUNT
	.align		4
.L_15403:
        /*0138*/ 	.byte	0x02, 0x4a
	.zero		1
	.zero		1


	//----- nvinfo : EIATTR_EXIT_INSTR_OFFSETS
	.align		4
        /*013c*/ 	.byte	0x04, 0x1c
        /*013e*/ 	.short	(.L_15405 - .L_15404)


	//   ....[0]....
.L_15404:
        /*0140*/ 	.word	0x00000080


	//   ....[1]....
        /*0144*/ 	.word	0x00009ee0


	//   ....[2]....
        /*0148*/ 	.word	0x00009fd0


	//----- nvinfo : EIATTR_MAX_THREADS
	.align		4
.L_15405:
        /*014c*/ 	.byte	0x04, 0x05
        /*014e*/ 	.short	(.L_15407 - .L_15406)
.L_15406:
        /*0150*/ 	.word	0x00000100
        /*0154*/ 	.word	0x00000001
        /*0158*/ 	.word	0x00000001


	//----- nvinfo : EIATTR_CRS_STACK_SIZE
	.align		4
.L_15407:
        /*015c*/ 	.byte	0x04, 0x1e
        /*015e*/ 	.short	(.L_15409 - .L_15408)
.L_15408:
        /*0160*/ 	.word	0x00000000


	//----- nvinfo : EIATTR_CBANK_PARAM_SIZE
	.align		4
.L_15409:
        /*0164*/ 	.byte	0x03, 0x19
        /*0166*/ 	.short	0x0060


	//----- nvinfo : EIATTR_PARAM_CBANK
	.align		4
        /*0168*/ 	.byte	0x04, 0x0a
        /*016a*/ 	.short	(.L_15411 - .L_15410)
	.align		4
.L_15410:
        /*016c*/ 	.word	index@(.nv.constant0._ZN18transformer_engine6detail38cast_transpose_fused_kernel_notalignedILb1ELb0ELb0EfNS_16CTDBiasDActParamI6__halfS3_13__nv_fp8_e5m2fEELi4ELi8ENS_5EmptyELPFffRKS6_E0EEEvT3_mmm)
        /*0170*/ 	.short	0x0380
        /*0172*/ 	.short	0x0060


	//----- nvinfo : EIATTR_SW_WAR
	.align		4
.L_15411:
        /*0174*/ 	.byte	0x04, 0x36
        /*0176*/ 	.short	(.L_15413 - .L_15412)
.L_15412:
        /*0178*/ 	.word	0x00000008
.L_15413:


//--------------------- .nv.info._ZN18transformer_engine6detail38cast_transpose_fused_kernel_notalignedILb1ELb0ELb0EfNS_16CTDBiasDActParamI6__halfS3_13__nv_bfloat16fEELi4ELi4ENS_5EmptyELPFffRKS6_E0EEEvT3_mmm --------------------------
	.section	.nv.info._ZN18transformer_engine6detail38cast_transpose_fused_kernel_notalignedILb1ELb0ELb0EfNS_16CTDBiasDActParamI6__halfS3_13__nv_bfloat16fEELi4ELi4ENS_5EmptyELPFffRKS6_E0EEEvT3_mmm,"",@"SHT_CUDA_INFO"
	.sectionflags	@""
	.align	4


	//----- nvinfo : EIATTR_CUDA_API_VERSION
	.align		4
        /*0000*/ 	.byte	0x04, 0x37
        /*0002*/ 	.short	(.L_15415 - .L_15414)
.L_15414:
        /*0004*/ 	.word	0x00000082


	//----- nvinfo : EIATTR_KPARAM_INFO
	.align		4
.L_15415:
        /*0008*/ 	.byte	0x04, 0x17
        /*000a*/ 	.short	(.L_15417 - .L_15416)
.L_15416:
        /*000c*/ 	.word	0x00000000
        /*0010*/ 	.short	0x0003
        /*0012*/ 	.short	0x0058
        /*0014*/ 	.byte	0x00, 0xf0, 0x21, 0x00


	//----- nvinfo : EIATTR_KPARAM_INFO
	.align		4
.L_15417:
        /*0018*/ 	.byte	0x04, 0x17
        /*001a*/ 	.short	(.L_15419 - .L_15418)
.L_15418:
        /*001c*/ 	.word	0x00000000
        /*0020*/ 	.short	0x0002
        /*0022*/ 	.short	0x0050
        /*0024*/ 	.byte	0x00, 0xf0, 0x21, 0x00


	//----- nvinfo : EIATTR_KPARAM_INFO
	.align		4
.L_15419:
        /*0028*/ 	.byte	0x04, 0x17
        /*002a*/ 	.short	(.L_15421 - .L_15420)
.L_15420:
        /*002c*/ 	.word	0x00000000
        /*0030*/ 	.short	0x0001
        /*0032*/ 	.short	0x0048
        /*0034*/ 	.byte	0x00, 0xf0, 0x21, 0x00


	//----- nvinfo : EIATTR_KPARAM_INFO
	.align		4
.L_15421:
        /*0038*/ 	.byte	0x04, 0x17
        /*003a*/ 	.short	(.L_15423 - .L_15422)
.L_15422:
        /*003c*/ 	.word	0x00000000
        /*0040*/ 	.short	0x0000
        /*0042*/ 	.short	0x0000
        /*0044*/ 	.byte	0x00, 0xf0, 0x21, 0x01


	//----- nvinfo : EIATTR_SPARSE_MMA_MASK
	.align		4
.L_15423:
        /*0048*/ 	.byte	0x03, 0x50
        /*004a*/ 	.short	0x0000


	//----- nvinfo : EIATTR_MAXREG_COUNT
	.align		4
        /*004c*/ 	.byte	0x03, 0x1b
        /*004e*/ 	.short	0x00ff


	//----- nvinfo : EIATTR_NUM_BARRIERS
	.align		4
        /*0050*/ 	.byte	0x02, 0x4c
        /*0052*/ 	.byte	0x01
	.zero		1


	//----- nvinfo : EIATTR_MERCURY_ISA_VERSION
	.align		4
        /*0054*/ 	.byte	0x03, 0x5f
        /*0056*/ 	.short	0x0101


	//----- nvinfo : EIATTR_INT_WARP_WIDE_INSTR_OFFSETS
	.align		4
        /*0058*/ 	.byte	0x04, 0x31
        /*005a*/ 	.short	(.L_15425 - .L_15424)


	//   ....[0]....
.L_15424:
        /*005c*/ 	.word	0x00000770


	//   ....[1]....
        /*0060*/ 	.word	0x00000920


	//   ....[2]....
        /*0064*/ 	.word	0x000016d0


	//   ....[3]....
        /*0068*/ 	.word	0x000022b0


	//----- nvinfo : EIATTR_COOP_GROUP_MASK_REGIDS
	.align		4
.L_15425:
        /*006c*/ 	.byte	0x04, 0x29
        /*006e*/ 	.short	(.L_15427 - .L_15426)


	//   ....[0]....
.L_15426:
        /*0070*/ 	.word	0xffffffff


	//   ....[1]....
        /*0074*/ 	.word	0xffffffff


	//   ....[2]....
        /*0078*/ 	.word	0xffffffff


	//   ....[3]....
        /*007c*/ 	.word	0xffffffff


	//   ....[4]....
        /*0080*/ 	.word	0xffffffff


	//   ....[5]....
        /*0084*/ 	.word	0xffffffff


	//   ....[6]....
        /*0088*/ 	.word	0xffffffff


	//   ....[7]....
        /*008c*/ 	.word	0xffffffff


	//   ....[8]....
        /*0090*/ 	.word	0xffffffff


	//   ....[9]....
        /*0094*/ 	.word	0xffffffff


	//   ....[10]....
        /*0098*/ 	.word	0xffffffff


	//   ....[11]....
        /*009c*/ 	.word	0xffffffff


	//   ....[12]....
        /*00a0*/ 	.word	0xffffffff


	//   ....[13]....
        /*00a4*/ 	.word	0xffffffff


	//   ....[14]....
        /*00a8*/ 	.word	0xffffffff


	//   ....[15]....
        /*00ac*/ 	.word	0xffffffff


	//   ....[16]....
        /*00b0*/ 	.word	0xffffffff


	//   ....[17]....
        /*00b4*/ 	.word	0xffffffff


	//   ....[18]....
        /*00b8*/ 	.word	0xffffffff


	//   ....[19]....
        /*00bc*/ 	.word	0xffffffff


	//   ....[20]....
        /*00c0*/ 	.word	0xffffffff


	//   ....[21]....
        /*00c4*/ 	.word	0xffffffff


	//   ....[22]....
        /*00c8*/ 	.word	0xffffffff


	//   ....[23]....
        /*00cc*/ 	.word	0xffffffff


	//   ....[24]....
        /*00d0*/ 	.word	0x05000004


	//   ....[25]....
        /*00d4*/ 	.word	0x05000004


	//   ....[26]....
        /*00d8*/ 	.word	0x05000004


	//----- nvinfo : EIATTR_COOP_GROUP_INSTR_OFFSETS
	.align		4
.L_15427:
        /*00dc*/ 	.byte	0x04, 0x28
        /*00de*/ 	.short	(.L_15429 - .L_15428)


	//   ....[0]....
.L_15428:
        /*00e0*/ 	.word	0x00001880


	//   ....[1]....
        /*00e4*/ 	.word	0x000018c0


	//   ....[2]....
        /*00e8*/ 	.word	0x00001be0


	//   ....[3]....
        /*00ec*/ 	.word	0x00001c10


	//   ....[4]....
        /*00f0*/ 	.word	0x00002600


	//   ....[5]....
        /*00f4*/ 	.word	0x00002710


	//   ....[6]....
        /*00f8*/ 	.word	0x00002750


	//   ....[7]....
        /*00fc*/ 	.word	0x00002780


	//   ....[8]....
        /*0100*/ 	.word	0x000033e0


	//   ....[9]....
        /*0104*/ 	.word	0x00003410


	//   ....[10]....
        /*0108*/ 	.word	0x00003430


	//   ....[11]....
        /*010c*/ 	.word	0x00003440


	//   ....[12]....
        /*0110*/ 	.word	0x00003d70


	//   ....[13]....
        /*0114*/ 	.word	0x00003d90


	//   ....[14]....
        /*0118*/ 	.word	0x00003db0


	//   ....[15]....
        /*011c*/ 	.word	0x00003dc0


	//   ....[16]....
        /*0120*/ 	.word	0x00005db0


	//   ....[17]....
        /*0124*/ 	.word	0x00005e10


	//   ....[18]....
        /*0128*/ 	.word	0x00005e50


	//   ....[19]....
        /*012c*/ 	.word	0x00005e70


	//   ....[20]....
        /*0130*/ 	.word	0x00005e90


	//   ....[21]....
        /*0134*/ 	.word	0x00005f70


	//   ....[22]....
        /*0138*/ 	.word	0x00005f90


	//   ....[23]....
        /*013c*/ 	.word	0x00005fb0


	//   ....[24]....
        /*0140*/ 	.word	0x000061c0


	//   ....[25]....
        /*0144*/ 	.word	0x00006230


	//   ....[26]....
        /*0148*/ 	.word	0x000062a0


	//----- nvinfo : EIATTR_VRC_CTA_INIT_COUNT
	.align		4
.L_15429:
        /*014c*/ 	.byte	0x02, 0x4a
	.zero		1
	.zero		1


	//----- nvinfo : EIATTR_EXIT_INSTR_OFFSETS
	.align		4
        /*0150*/ 	.byte	0x04, 0x1c
        /*0152*/ 	.short	(.L_15431 - .L_15430)


	//   ....[0]....
.L_15430:
        /*0154*/ 	.word	0x00000080


	//   ....[1]....
        /*0158*/ 	.word	0x00006070


	//   ....[2]....
        /*015c*/ 	.word	0x00006170


	//----- nvinfo : EIATTR_MAX_THREADS
	.align		4
.L_15431:
        /*0160*/ 	.byte	0x04, 0x05
        /*0162*/ 	.short	(.L_15433 - .L_15432)
.L_15432:
        /*0164*/ 	.word	0x00000100
        /*0168*/ 	.word	0x00000001
        /*016c*/ 	.word	0x00000001


	//----- nvinfo : EIATTR_CRS_STACK_SIZE
	.align		4
.L_15433:
        /*0170*/ 	.byte	0x04, 0x1e
        /*0172*/ 	.short	(.L_15435 - .L_15434)
.L_15434:
        /*0174*/ 	.word	0x00000000


	//----- nvinfo : EIATTR_CBANK_PARAM_SIZE
	.align		4
.L_15435:
        /*0178*/ 	.byte	0x03, 0x19
        /*017a*/ 	.short	0x0060


	//----- nvinfo : EIATTR_PARAM_CBANK
	.align		4
        /*017c*/ 	.byte	0x04, 0x0a
        /*017e*/ 	.short	(.L_15437 - .L_15436)
	.align		4
.L_15436:
        /*0180*/ 	.word	index@(.nv.constant0._ZN18transformer_engine6detail38cast_transpose_fused_kernel_notalignedILb1ELb0ELb0EfNS_16CTDBiasDActParamI6__halfS3_13__nv_bfloat16fEELi4ELi4ENS_5EmptyELPFffRKS6_E0EEEvT3_mmm)
        /*0184*/ 	.short	0x0380
        /*0186*/ 	.short	0x0060


	//----- nvinfo : EIATTR_SW_WAR
	.align		4
.L_15437:
        /*0188*/ 	.byte	0x04, 0x36
        /*018a*/ 	.short	(.L_15439 - .L_15438)
.L_15438:
        /*018c*/ 	.word	0x00000008
.L_15439:


//--------------------- .nv.info._ZN18transformer_engine6detail38cast_transpose_fused_kernel_notalignedILb1ELb0ELb0EfNS_16CTDBiasDActParamI6__halfS3_S3_fEELi4ELi4ENS_5EmptyELPFffRKS5_E0EEEvT3_mmm --------------------------
	.section	.nv.info._ZN18transformer_engine6detail38cast_transpose_fused_kernel_notalignedILb1ELb0ELb0EfNS_16CTDBiasDActParamI6__halfS3_S3_fEELi4ELi4ENS_5EmptyELPFffRKS5_E0EEEvT3_mmm,"",@"SHT_CUDA_INFO"
	.sectionflags	@""
	.align	4


	//----- nvinfo : EIATTR_CUDA_API_VERSION
	.align		4
        /*0000*/ 	.byte	0x04, 0x37
        /*0002*/ 	.short	(.L_15441 - .L_15440)
.L_15440:
        /*0004*/ 	.word	0x00000082


	//----- nvinfo : EIATTR_KPARAM_INFO
	.align		4
.L_15441:
        /*0008*/ 	.byte	0x04, 0x17
        /*000a*/ 	.short	(.L_15443 - .L_15442)
.L_15442:
        /*000c*/ 	.word	0x00000000
        /*0010*/ 	.short	0x0003
        /*0012*/ 	.short	0x0058
        /*0014*/ 	.byte	0x00, 0xf0, 0x21, 0x00


	//----- nvinfo : EIATTR_KPARAM_INFO
	.align		4
.L_15443:
        /*0018*/ 	.byte	0x04, 0x17
        /*001a*/ 	.short	(.L_15445 - .L_15444)
.L_15444:
        /*001c*/ 	.word	0x00000000
        /*0020*/ 	.short	0x0002
        /*0022*/ 	.short	0x0050
        /*0024*/ 	.byte	0x00, 0xf0, 0x21, 0x00


	//----- nvinfo : EIATTR_KPARAM_INFO
	.align		4
.L_15445:
        /*0028*/ 	.byte	0x04, 0x17
        /*002a*/ 	.short	(.L_15447 - .L_15446)
.L_15446:
        /*002c*/ 	.word	0x00000000
        /*0030*/ 	.short	0x0001
        /*0032*/ 	.short	0x0048
        /*0034*/ 	.byte	0x00, 0xf0, 0x21, 0x00


	//----- nvinfo : EIATTR_KPARAM_INFO
	.align		4
.L_15447:
        /*0038*/ 	.byte	0x04, 0x17
        /*003a*/ 	.short	(.L_15449 - .L_15448)
.L_15448:
        /*003c*/ 	.word	0x00000000
        /*0040*/ 	.short	0x0000
        /*0042*/ 	.short	0x0000
        /*0044*/ 	.byte	0x00, 0xf0, 0x21, 0x01


	//----- nvinfo : EIATTR_SPARSE_MMA_MASK
	.align		4
.L_15449:
        /*0048*/ 	.byte	0x03, 0x50
        /*004a*/ 	.short	0x0000


	//----- nvinfo : EIATTR_MAXREG_COUNT
	.align		4
        /*004c*/ 	.byte	0x03, 0x1b
        /*004e*/ 	.short	0x00ff


	//----- nvinfo : EIATTR_NUM_BARRIERS
	.align		4
        /*0050*/ 	.byte	0x02, 0x4c
        /*0052*/ 	.byte	0x01
	.zero		1


	//----- nvinfo : EIATTR_MERCURY_ISA_VERSION
	.align		4
        /*0054*/ 	.byte	0x03, 0x5f
        /*0056*/ 	.short	0x0101


	//----- nvinfo : EIATTR_INT_WARP_WIDE_INSTR_OFFSETS
	.align		4
        /*0058*/ 	.byte	0x04, 0x31
        /*005a*/ 	.short	(.L_15451 - .L_15450)


	//   ....[0]....
.L_15450:
        /*005c*/ 	.word	0x00000770


	//   ....[1]....
        /*0060*/ 	.word	0x00000920


	//   ....[2]....
        /*0064*/ 	.word	0x000016d0


	//   ....[3]....
        /*0068*/ 	.word	0x000022b0


	//----- nvinfo : EIATTR_COOP_GROUP_MASK_REGIDS
	.align		4
.L_15451:
        /*006c*/ 	.byte	0x04, 0x29
        /*006e*/ 	.short	(.L_15453 - .L_15452)


	//   ....[0]....
.L_15452:
        /*0070*/ 	.word	0xffffffff


	//   ....[1]....
        /*0074*/ 	.word	0xffffffff


	//   ....[2]....
        /*0078*/ 	.word	0xffffffff


	//   ....[3]....
        /*007c*/ 	.word	0xffffffff


	//   ....[4]....
        /*0080*/ 	.word	0xffffffff


	//   ....[5]....
        /*0084*/ 	.word	0xffffffff


	//   ....[6]....
        /*0088*/ 	.word	0xffffffff


	//   ....[7]....
        /*008c*/ 	.word	0xffffffff


	//   ....[8]....
        /*0090*/ 	.word	0xffffffff


	//   ....[9]....
        /*0094*/ 	.word	0xffffffff


	//   ....[10]....
        /*0098*/ 	.word	0xffffffff


	//   ....[11]....
        /*009c*/ 	.word	0xffffffff


	//   ....[12]....
        /*00a0*/ 	.word	0xffffffff


	//   ....[13]....
        /*00a4*/ 	.word	0xffffffff


	//   ....[14]....
        /*00a8*/ 	.word	0xffffffff


	//   ....[15]....
        /*00ac*/ 	.word	0xffffffff


	//   ....[16]....
        /*00b0*/ 	.word	0xffffffff


	//   ....[17]....
        /*00b4*/ 	.word	0xffffffff


	//   ....[18]....
        /*00b8*/ 	.word	0xffffffff


	//   ....[19]....
        /*00bc*/ 	.word	0xffffffff


	//   ....[20]....
        /*00c0*/ 	.word	0xffffffff


	//   ....[21]....
        /*00c4*/ 	.word	0xffffffff


	//   ....[22]....
        /*00c8*/ 	.word	0xffffffff


	//   ....[23]....
        /*00cc*/ 	.word	0xffffffff


	//   ....[24]....
        /*00d0*/ 	.word	0x05000004


	//   ....[25]....
        /*00d4*/ 	.word	0x05000004


	//   ....[26]....
        /*00d8*/ 	.word	0x05000004


	//----- nvinfo : EIATTR_COOP_GROUP_INSTR_OFFSETS
	.align		4
.L_15453:
        /*00dc*/ 	.byte	0x04, 0x28
        /*00de*/ 	.short	(.L_15455 - .L_15454)


	//   ....[0]....
.L_15454:
        /*00e0*/ 	.word	0x00001880


	//   ....[1]....
        /*00e4*/ 	.word	0x000018c0


	//   ....[2]....
        /*00e8*/ 	.word	0x00001be0


	//   ....[3]....
        /*00ec*/ 	.word	0x00001c10


	//   ....[4]....
        /*00f0*/ 	.word	0x00002600


	//   ....[5]....
        /*00f4*/ 	.word	0x00002710


	//   ....[6]....
        /*00f8*/ 	.word	0x00002750


	//   ....[7]....
        /*00fc*/ 	.word	0x00002780


	//   ....[8]....
        /*0100*/ 	.word	0x000033e0


	//   ....[9]....
        /*0104*/ 	.word	0x00003410


	//   ....[10]....
        /*0108*/ 	.word	0x00003430


	//   ....[11]....
        /*010c*/ 	.word	0x00003440


	//   ....[12]....
        /*0110*/ 	.word	0x00003d70


	//   ....[13]....
        /*0114*/ 	.word	0x00003d90


	//   ....[14]....
        /*0118*/ 	.word	0x00003db0


	//   ....[15]....
        /*011c*/ 	.word	0x00003dc0


	//   ....[16]....
        /*0120*/ 	.word	0x00005db0


	//   ....[17]....
        /*0124*/ 	.word	0x00005e10


	//   ....[18]....
        /*0128*/ 	.word	0x00005e50


	//   ....[19]....
        /*012c*/ 	.word	0x00005e70


	//   ....[20]....
        /*0130*/ 	.word	0x00005e90


	//   ....[21]....
        /*0134*/ 	.word	0x00005f70


	//   ....[22]....
        /*0138*/ 	.word	0x00005f90


	//   ....[23]....
        /*013c*/ 	.word	0x00005fb0


	//   ....[24]....
        /*0140*/ 	.word	0x000061c0


	//   ....[25]....
        /*0144*/ 	.word	0x00006230


	//   ....[26]....
        /*0148*/ 	.word	0x000062a0


	//----- nvinfo : EIATTR_VRC_CTA_INIT_COUNT
	.align		4
.L_15455:
        /*014c*/ 	.byte	0x02, 0x4a
	.zero		1
	.zero		1


	//----- nvinfo : EIATTR_EXIT_INSTR_OFFSETS
	.align		4
        /*0150*/ 	.byte	0x04, 0x1c
        /*0152*/ 	.short	(.L_15457 - .L_15456)


	//   ....[0]....
.L_15456:
        /*0154*/ 	.word	0x00000080


	//   ....[1]....
        /*0158*/ 	.word	0x00006070


	//   ....[2]....
        /*015c*/ 	.word	0x00006170


	//----- nvinfo : EIATTR_MAX_THREADS
	.align		4
.L_15457:
        /*0160*/ 	.byte	0x04, 0x05
        /*0162*/ 	.short	(.L_15459 - .L_15458)
.L_15458:
        /*0164*/ 	.word	0x00000100
        /*0168*/ 	.word	0x00000001
        /*016c*/ 	.word	0x00000001


	//----- nvinfo : EIATTR_CRS_STACK_SIZE
	.align		4
.L_15459:
        /*0170*/ 	.byte	0x04, 0x1e
        /*0172*/ 	.short	(.L_15461 - .L_15460)
.L_15460:
        /*0174*/ 	.word	0x00000000


	//----- nvinfo : EIATTR_CBANK_PARAM_SIZE
	.align		4
.L_15461:
        /*0178*/ 	.byte	0x03, 0x19
        /*017a*/ 	.short	0x0060


	//----- nvinfo : EIATTR_PARAM_CBANK
	.align		4
        /*017c*/ 	.byte	0x04, 0x0a
        /*017e*/ 	.short	(.L_15463 - .L_15462)
	.align		4
.L_15462:
        /*0180*/ 	.word	index@(.nv.constant0._ZN18transformer_engine6detail38cast_transpose_fused_kernel_notalignedILb1ELb0ELb0EfNS_16CTDBiasDActParamI6__halfS3_S3_fEELi4ELi4ENS_5EmptyELPFffRKS5_E0EEEvT3_mmm)
        /*0184*/ 	.short	0x0380
        /*0186*/ 	.short	0x0060


	//----- nvinfo : EIATTR_SW_WAR
	.align		4
.L_15463:
        /*0188*/ 	.byte	0x04, 0x36
        /*018a*/ 	.short	(.L_15465 - .L_15464)
.L_15464:
        /*018c*/ 	.word	0x00000008
.L_15465:


//--------------------- .nv.info._ZN18transformer_engine6detail19reduce_dbias_kernelILi4Ef6__halfEEvPT1_PKT0_ii --------------------------
	.section	.nv.info._ZN18transformer_engine6detail19reduce_dbias_kernelILi4Ef6__halfEEvPT1_PKT0_ii,"",@"SHT_CUDA_INFO"
	.sectionflags	@""
	.align	4


	//----- nvinfo : EIATTR_CUDA_API_VERSION
	.align		4
        /*0000*/ 	.byte	0x04, 0x37
        /*0002*/ 	.short	(.L_15467 - .L_15466)
.L_15466:
        /*0004*/ 	.word	0x00000082


	//----- nvinfo : EIATTR_KPARAM_INFO
	.align		4
.L_15467:
        /*0008*/ 	.byte	0x04, 0x17
        /*000a*/ 	.short	(.L_15469 - .L_15468)
.L_15468:
        /*000c*/ 	.word	0x00000000
        /*0010*/ 	.short	0x0003
        /*0012*/ 	.short	0x0014
        /*0014*/ 	.byte	0x00, 0xf0, 0x11, 0x00


	//----- nvinfo : EIATTR_KPARAM_INFO
	.align		4
.L_15469:
        /*0018*/ 	.byte	0x04, 0x17
        /*001a*/ 	.short	(.L_15471 - .L_15470)
.L_15470:
        /*001c*/ 	.word	0x00000000
        /*0020*/ 	.short	0x0002
        /*0022*/ 	.short	0x0010
        /*0024*/ 	.byte	0x00, 0xf0, 0x11, 0x00


	//----- nvinfo : EIATTR_KPARAM_INFO
	.align		4
.L_15471:
        /*0028*/ 	.byte	0x04, 0x17
        /*002a*/ 	.short	(.L_15473 - .L_15472)
.L_15472:
        /*002c*/ 	.word	0x00000000
        /*0030*/ 	.short	0x0001
        /*0032*/ 	.short	0x0008
        /*0034*/ 	.byte	0x00, 0xf5, 0x21, 0x00


	//----- nvinfo : EIATTR_KPARAM_INFO
	.align		4
.L_15473:
        /*0038*/ 	.byte	0x04, 0x17
        /*003a*/ 	.short	(.L_15475 - .L_15474)
.L_15474:
        /*003c*/ 	.word	0x00000000
        /*0040*/ 	.short	0x0000
        /*0042*/ 	.short	0x0000
        /*0044*/ 	.byte	0x00, 0xf5, 0x21, 0x00


	//----- nvinfo : EIATTR_SPARSE_MMA_MASK
	.align		4
.L_15475:
        /*0048*/ 	.byte	0x03, 0x50
        /*004a*/ 	.short	0x0000


	//----- nvinfo : EIATTR_MAXREG_COUNT
	.align		4
        /*004c*/ 	.byte	0x03, 0x1b
        /*004e*/ 	.short	0x00ff


	//----- nvinfo : EIATTR_MERCURY_ISA_VERSION
	.align		4
        /*0050*/ 	.byte	0x03, 0x5f
        /*0052*/ 	.short	0x0101


	//----- nvinfo : EIATTR_VRC_CTA_INIT_COUNT
	.align		4
        /*0054*/ 	.byte	0x02, 0x4a
	.zero		1
	.zero		1


	//----- nvinfo : EIATTR_EXIT_INSTR_OFFSETS
	.align		4
        /*0058*/ 	.byte	0x04, 0x1c
        /*005a*/ 	.short	(.L_15477 - .L_15476)


	//   ....[0]....
.L_15476:
        /*005c*/ 	.word	0x00000080


	//   ....[1]....
        /*0060*/ 	.word	0x00000990


	//----- nvinfo : EIATTR_MAX_THREADS
	.align		4
.L_15477:
        /*0064*/ 	.byte	0x04, 0x05
        /*0066*/ 	.short	(.L_15479 - .L_15478)
.L_15478:
        /*0068*/ 	.word	0x00000100
        /*006c*/ 	.word	0x00000001
        /*0070*/ 	.word	0x00000001


	//----- nvinfo : EIATTR_CBANK_PARAM_SIZE
	.align		4
.L_15479:
        /*0074*/ 	.byte	0x03, 0x19
        /*0076*/ 	.short	0x0018


	//----- nvinfo : EIATTR_PARAM_CBANK
	.align		4
        /*0078*/ 	.byte	0x04, 0x0a
        /*007a*/ 	.short	(.L_15481 - .L_15480)
	.align		4
.L_15480:
        /*007c*/ 	.word	index@(.nv.constant0._ZN18transformer_engine6detail19reduce_dbias_kernelILi4Ef6__halfEEvPT1_PKT0_ii)
        /*0080*/ 	.short	0x0380
        /*0082*/ 	.short	0x0018


	//----- nvinfo : EIATTR_SW_WAR
	.align		4
.L_15481:
        /*0084*/ 	.byte	0x04, 0x36
        /*0086*/ 	.short	(.L_15483 - .L_15482)
.L_15482:
        /*0088*/ 	.word	0x00000008
.L_15483:


//--------------------- .nv.info._ZN18transformer_engine6detail38cast_transpose_fused_kernel_notalignedILb1ELb0ELb0EfNS_16CTDBiasDActParamI6__halfS3_ffEELi4ELi2ENS_5EmptyELPFffRKS5_E0EEEvT3_mmm --------------------------
	.section	.nv.info._ZN18transformer_engine6detail38cast_transpose_fused_kernel_notalignedILb1ELb0ELb0EfNS_16CTDBiasDActParamI6__halfS3_ffEELi4ELi2ENS_5EmptyELPFffRKS5_E0EEEvT3_mmm,"",@"SHT_CUDA_INFO"
	.sectionflags	@""
	.align	4


	//----- nvinfo : EIATTR_CUDA_API_VERSION
	.align		4
        /*0000*/ 	.byte	0x04, 0x37
        /*0002*/ 	.short	(.L_15485 - .L_15484)
.L_15484:
        /*0004*/ 	.word	0x00000082


	//----- nvinfo : EIATTR_KPARAM_INFO
	.align		4
.L_15485:
        /*0008*/ 	.byte	0x04, 0x17
        /*000a*/ 	.short	(.L_15487 - .L_15486)
.L_15486:
        /*000c*/ 	.word	0x00000000
        /*0010*/ 	.short	0x0003
        /*0012*/ 	.short	0x0058
        /*0014*/ 	.byte	0x00, 0xf0, 0x21, 0x00


	//----- nvinfo : EIATTR_KPARAM_INFO
	.align		4
.L_15487:
        /*0018*/ 	.byte	0x04, 0x17
        /*001a*/ 	.short	(.L_15489 - .L_15488)
.L_15488:
        /*001c*/ 	.word	0x00000000
        /*0020*/ 	.short	0x0002
        /*0022*/ 	.short	0x0050
        /*0024*/ 	.byte	0x00, 0xf0, 0x21, 0x00


	//----- nvinfo : EIATTR_KPARAM_INFO
	.align		4
.L_15489:
        /*0028*/ 	.byte	0x04, 0x17
        /*002a*/ 	.short	(.L_15491 - .L_15490)
.L_15490:
        /*002c*/ 	.word	0x00000000
        /*0030*/ 	.short	0x0001
        /*0032*/ 	.short	0x0048
        /*0034*/ 	.byte	0x00, 0xf0, 0x21, 0x00


	//----- nvinfo : EIATTR_KPARAM_INFO
	.align		4
.L_15491:
        /*0038*/ 	.byte	0x04, 0x17
        /*003a*/ 	.short	(.L_15493 - .L_15492)
.L_15492:
        /*003c*/ 	.word	0x00000000
        /*0040*/ 	.short	0x0000
        /*0042*/ 	.short	0x0000
        /*0044*/ 	.byte	0x00, 0xf0, 0x21, 0x01


	//----- nvinfo : EIATTR_SPARSE_MMA_MASK
	.align		4
.L_15493:
        /*0048*/ 	.byte	0x03, 0x50
        /*004a*/ 	.short	0x0000


	//----- nvinfo : EIATTR_MAXREG_COUNT
	.align		4
        /*004c*/ 	.byte	0x03, 0x1b
        /*004e*/ 	.short	0x00ff


	//----- nvinfo : EIATTR_NUM_BARRIERS
	.align		4
        /*0050*/ 	.byte	0x02, 0x4c
        /*0052*/ 	.byte	0x01
	.zero		1


	//----- nvinfo : EIATTR_MERCURY_ISA_VERSION
	.align		4
        /*0054*/ 	.byte	0x03, 0x5f
        /*0056*/ 	.short	0x0101


	//----- nvinfo : EIATTR_INT_WARP_WIDE_INSTR_OFFSETS
	.align		4
        /*0058*/ 	.byte	0x04, 0x31
        /*005a*/ 	.short	(.L_15495 - .L_15494)


	//   ....[0]....
.L_15494:
        /*005c*/ 	.word	0x000007a0


	//   ....[1]....
        /*0060*/ 	.word	0x00000960


	//   ....[2]....
        /*0064*/ 	.word	0x00000e30


	//----- nvinfo : EIATTR_COOP_GROUP_MASK_REGIDS
	.align		4
.L_15495:
        /*0068*/ 	.byte	0x04, 0x29
        /*006a*/ 	.short	(.L_15497 - .L_15496)


	//   ....[0]....
.L_15496:
        /*006c*/ 	.word	0xffffffff


	//   ....[1]....
        /*0070*/ 	.word	0xffffffff


	//   ....[2]....
        /*0074*/ 	.word	0xffffffff


	//   ....[3]....
        /*0078*/ 	.word	0xffffffff


	//   ....[4]....
        /*007c*/ 	.word	0xffffffff


	//   ....[5]....
        /*0080*/ 	.word	0xffffffff


	//   ....[6]....
        /*0084*/ 	.word	0xffffffff


	//   ....[7]....
        /*0088*/ 	.word	0xffffffff


	//   ....[8]....
        /*008c*/ 	.word	0xffffffff


	//   ....[9]....
        /*0090*/ 	.word	0xffffffff


	//   ....[10]....
        /*0094*/ 	.word	0xffffffff


	//   ....[11]....
        /*0098*/ 	.word	0xffffffff


	//   ....[12]....
        /*009c*/ 	.word	0xffffffff


	//   ....[13]....
        /*00a0*/ 	.word	0xffffffff


	//   ....[14]....
        /*00a4*/ 	.word	0xffffffff


	//   ....[15]....
        /*00a8*/ 	.word	0xffffffff


	//   ....[16]....
        /*00ac*/ 	.word	0xffffffff


	//   ....[17]....
        /*00b0*/ 	.word	0xffffffff


	//   ....[18]....
        /*00b4*/ 	.word	0xffffffff


	//   ....[19]....
        /*00b8*/ 	.word	0xffffffff


	//   ....[20]....
        /*00bc*/ 	.word	0xffffffff


	//   ....[21]....
        /*00c0*/ 	.word	0xffffffff


	//   ....[22]....
        /*00c4*/ 	.word	0xffffffff


	//   ....[23]....
        /*00c8*/ 	.word	0xffffffff


	//   ....[24]....
        /*00cc*/ 	.word	0x05000004


	//   ....[25]....
        /*00d0*/ 	.word	0x05000004


	//   ....[26]....
        /*00d4*/ 	.word	0x05000004


	//----- nvinfo : EIATTR_COOP_GROUP_INSTR_OFFSETS
	.align		4
.L_15497:
        /*00d8*/ 	.byte	0x04, 0x28
        /*00da*/ 	.short	(.L_15499 - .L_15498)


	//   ....[0]....
.L_15498:
        /*00dc*/ 	.word	0x000010d0


	//   ....[1]....
        /*00e0*/ 	.word	0x000010f0


	//   ....[2]....
        /*00e4*/ 	.word	0x00001110


	//   ....[3]....
        /*00e8*/ 	.word	0x00001130


	//   ....[4]....
        /*00ec*/ 	.word	0x00001160


	//   ....[5]....
        /*00f0*/ 	.word	0x00001180


	//   ....[6]....
        /*00f4*/ 	.word	0x000011c0


	//   ....[7]....
        /*00f8*/ 	.word	0x00001370


	//   ....[8]....
        /*00fc*/ 	.word	0x00001770


	//   ....[9]....
        /*0100*/ 	.word	0x000017b0


	//   ....[10]....
        /*0104*/ 	.word	0x000018a0


	//   ....[11]....
        /*0108*/ 	.word	0x000018f0


	//   ....[12]....
        /*010c*/ 	.word	0x00001b80


	//   ....[13]....
        /*0110*/ 	.word	0x00001c00


	//   ....[14]....
        /*0114*/ 	.word	0x00001c90


	//   ....[15]....
        /*0118*/ 	.word	0x00001cf0


	//   ....[16]....
        /*011c*/ 	.word	0x00004170


	//   ....[17]....
        /*0120*/ 	.word	0x000041d0


	//   ....[18]....
        /*0124*/ 	.word	0x000041f0


	//   ....[19]....
        /*0128*/ 	.word	0x00004210


	//   ....[20]....
        /*012c*/ 	.word	0x00004230


	//   ....[21]....
        /*0130*/ 	.word	0x000042f0


	//   ....[22]....
        /*0134*/ 	.word	0x00004310


	//   ....[23]....
        /*0138*/ 	.word	0x00004330


	//   ....[24]....
        /*013c*/ 	.word	0x00004530


	//   ....[25]....
        /*0140*/ 	.word	0x000045a0


	//   ....[26]....
        /*0144*/ 	.word	0x00004610


	//----- nvinfo : EIATTR_VRC_CTA_INIT_COUNT
	.align		4
.L_15499:
        /*0148*/ 	.byte	0x02, 0x4a
	.zero		1
	.zero		1


	//----- nvinfo : EIATTR_EXIT_INSTR_OFFSETS
	.align		4
        /*014c*/ 	.byte	0x04, 0x1c
        /*014e*/ 	.short	(.L_15501 - .L_15500)


	//   ....[0]....
.L_15500:
        /*0150*/ 	.word	0x00000080


	//   ....[1]....
        /*0154*/ 	.word	0x000043e0


	//   ....[2]....
        /*0158*/ 	.word	0x000044e0


	//----- nvinfo : EIATTR_MAX_THREADS
	.align		4
.L_15501:
        /*015c*/ 	.byte	0x04, 0x05
        /*015e*/ 	.short	(.L_15503 - .L_15502)
.L_15502:
        /*0160*/ 	.word	0x00000100
        /*0164*/ 	.word	0x00000001
        /*0168*/ 	.word	0x00000001


	//----- nvinfo : EIATTR_CRS_STACK_SIZE
	.align		4
.L_15503:
        /*016c*/ 	.byte	0x04, 0x1e
        /*016e*/ 	.short	(.L_15505 - .L_15504)
.L_15504:
        /*0170*/ 	.word	0x00000000


	//----- nvinfo : EIATTR_CBANK_PARAM_SIZE
	.align		4
.L_15505:
        /*0174*/ 	.byte	0x03, 0x19
        /*0176*/ 	.short	0x0060


	//----- nvinfo : EIATTR_PARAM_CBANK
	.align		4
        /*0178*/ 	.byte	0x04, 0x0a
        /*017a*/ 	.short	(.L_15507 - .L_15506)
	.align		4
.L_15506:
        /*017c*/ 	.word	index@(.nv.constant0._ZN18transformer_engine6detail38cast_transpose_fused_kernel_notalignedILb1ELb0ELb0EfNS_16CTDBiasDActParamI6__halfS3_ffEELi4ELi2ENS_5EmptyELPFffRKS5_E0EEEvT3_mmm)
        /*0180*/ 	.short	0x0380
        /*0182*/ 	.short	0x0060


	//----- nvinfo : EIATTR_SW_WAR
	.align		4
.L_15507:
        /*0184*/ 	.byte	0x04, 0x36
        /*0186*/ 	.short	(.L_15509 - .L_15508)
.L_15508:
        /*0188*/ 	.word	0x00000008
.L_15509:


//--------------------- .nv.info._ZN18transformer_engine6detail38cast_transpose_fused_kernel_notalignedILb1ELb0ELb0EfNS_16CTDBiasDActParamIff13__nv_fp8_e4m3fEELi2ELi8ENS_5EmptyELPFffRKS5_E0EEEvT3_mmm --------------------------
	.section	.nv.info._ZN18transformer_engine6detail38cast_transpose_fused_kernel_notalignedILb1ELb0ELb0EfNS_16CTDBiasDActParamIff13__nv_fp8_e4m3fEELi2ELi8ENS_5EmptyELPFffRKS5_E0EEEvT3_mmm,"",@"SHT_CUDA_INFO"
	.sectionflags	@""
	.align	4


	//----- nvinfo : EIATTR_CUDA_API_VERSION
	.align		4
        /*0000*/ 	.byte	0x04, 0x37
        /*0002*/ 	.short	(.L_15511 - .L_15510)
.L_15510:
        /*0004*/ 	.word	0x00000082


	//----- nvinfo : EIATTR_KPARAM_INFO
	.align		4
.L_15511:
        /*0008*/ 	.byte	0x04, 0x17
        /*000a*/ 	.short	(.L_15513 - .L_15512)
.L_15512:
        /*000c*/ 	.word	0x00000000
        /*0010*/ 	.short	0x0003
        /*0012*/ 	.short	0x0058
        /*0014*/ 	.byte	0x00, 0xf0, 0x21, 0x00


	//----- nvinfo : EIATTR_KPARAM_INFO
	.align		4
.L_15513:
        /*0018*/ 	.byte	0x04, 0x17
        /*001a*/ 	.short	(.L_15515 - .L_15514)
.L_15514:
        /*001c*/ 	.word	0x00000000
        /*0020*/ 	.short	0x0002
        /*0022*/ 	.short	0x0050
        /*0024*/ 	.byte	0x00, 0xf0, 0x21, 0x00


	//----- nvinfo : EIATTR_KPARAM_INFO
	.align		4
.L_15515:
        /*0028*/ 	.byte	0x04, 0x17
        /*002a*/ 	.short	(.L_15517 - .L_15516)
.L_15516:
        /*002c*/ 	.word	0x00000000
        /*0030*/ 	.short	0x0001
        /*0032*/ 	.short	0x0048
        /*0034*/ 	.byte	0x00, 0xf0, 0x21, 0x00


	//----- nvinfo : EIATTR_KPARAM_INFO
	.align		4
.L_15517:
        /*0038*/ 	.byte	0x04, 0x17
        /*003a*/ 	.short	(.L_15519 - .L_15518)
.L_15518:
        /*003c*/ 	.word	0x00000000
        /*0040*/ 	.short	0x0000
        /*0042*/ 	.short	0x0000
        /*0044*/ 	.byte	0x00, 0xf0, 0x21, 0x01


	//----- nvinfo : EIATTR_SPARSE_MMA_MASK
	.align		4
.L_15519:
        /*0048*/ 	.byte	0x03, 0x50
        /*004a*/ 	.short	0x0000


	//----- nvinfo : EIATTR_MAXREG_COUNT
	.align		4
        /*004c*/ 	.byte	0x03, 0x1b
        /*004e*/ 	.short	0x00ff


	//----- nvinfo : EIATTR_NUM_BARRIERS
	.align		4
        /*0050*/ 	.byte	0x02, 0x4c
        /*0052*/ 	.byte	0x01
	.zero		1


	//----- nvinfo : EIATTR_MERCURY_ISA_VERSION
	.align		4
        /*0054*/ 	.byte	0x03, 0x5f
        /*0056*/ 	.short	0x0101


	//----- nvinfo : EIATTR_INT_WARP_WIDE_INSTR_OFFSETS
	.align		4
        /*0058*/ 	.byte	0x04, 0x31
        /*005a*/ 	.short	(.L_15521 - .L_15520)


	//   ....[0]....
.L_15520:
        /*005c*/ 	.word	0x000006e0


	//   ....[1]....
        /*0060*/ 	.word	0x00000bb0


	//   ....[2]....
        /*0064*/ 	.word	0x000018d0


	//   ....[3]....
        /*0068*/ 	.word	0x00002a60


	//----- nvinfo : EIATTR_COOP_GROUP_MASK_REGIDS
	.align		4
.L_15521:
        /*006c*/ 	.byte	0x04, 0x29
        /*006e*/ 	.short	(.L_15523 - .L_15522)


	//   ....[0]....
.L_15522:
        /*0070*/ 	.word	0xffffffff


	//   ....[1]....
        /*0074*/ 	.word	0xffffffff


	//   ....[2]....
        /*0078*/ 	.word	0xffffffff


	//   ....[3]....
        /*007c*/ 	.word	0xffffffff


	//   ....[4]....
        /*0080*/ 	.word	0xffffffff


	//   ....[5]....
        /*0084*/ 	.word	0xffffffff


	//   ....[6]....
        /*0088*/ 	.word	0xffffffff


	//   ....[7]....
        /*008c*/ 	.word	0xffffffff


	//   ....[8]....
        /*0090*/ 	.word	0xffffffff


	//   ....[9]....
        /*0094*/ 	.word	0xffffffff


	//   ....[10]....
        /*0098*/ 	.word	0xffffffff


	//   ....[11]....
        /*009c*/ 	.word	0xffffffff


	//   ....[12]....
        /*00a0*/ 	.word	0xffffffff


	//   ....[13]....
        /*00a4*/ 	.word	0xffffffff


	//   ....[14]....
        /*00a8*/ 	.word	0xffffffff


	//   ....[15]....
        /*00ac*/ 	.word	0xffffffff


	//   ....[16]....
        /*00b0*/ 	.word	0x05000004


	//   ....[17]....
        /*00b4*/ 	.word	0x05000004


	//   ....[18]....
        /*00b8*/ 	.word	0x05000004


	//----- nvinfo : EIATTR_COOP_GROUP_INSTR_OFFSETS
	.align		4
.L_15523:
        /*00bc*/ 	.byte	0x04, 0x28
        /*00be*/ 	.short	(.L_15525 - .L_15524)


	//   ....[0]....
.L_15524:
        /*00c0*/ 	.word	0x000021d0


	//   ....[1]....
        /*00c4*/ 	.word	0x000021f0


	//   ....[2]....
        /*00c8*/ 	.word	0x00003410


	//   ....[3]....
        /*00cc*/ 	.word	0x00003430


	//   ....[4]....
        /*00d0*/ 	.word	0x000043d0


	//   ....[5]....
        /*00d4*/ 	.word	0x00004420


	//   ....[6]....
        /*00d8*/ 	.word	0x00004950


	//   ....[7]....
        /*00dc*/ 	.word	0x00004990


	//   ....[8]....
        /*00e0*/ 	.word	0x00005ad0


	//   ....[9]....
        /*00e4*/ 	.word	0x00005b30


	//   ....[10]....
        /*00e8*/ 	.word	0x00005b70


	//   ....[11]....
        /*00ec*/ 	.word	0x00005b90


	//   ....[12]....
        /*00f0*/ 	.word	0x00005bb0


	//   ....[13]....
        /*00f4*/ 	.word	0x00005c90


	//   ....[14]....
        /*00f8*/ 	.word	0x00005cb0


	//   ....[15]....
        /*00fc*/ 	.word	0x00005cd0


	//   ....[16]....
        /*0100*/ 	.word	0x00005ed0


	//   ....[17]....
        /*0104*/ 	.word	0x00005f40


	//   ....[18]....
        /*0108*/ 	.word	0x00005fb0


	//----- nvinfo : EIATTR_VRC_CTA_INIT_COUNT
	.align		4
.L_15525:
        /*010c*/ 	.byte	0x02, 0x4a
	.zero		1
	.zero		1


	//----- nvinfo : EIATTR_EXIT_INSTR_OFFSETS
	.align		4
        /*0110*/ 	.byte	0x04, 0x1c
        /*0112*/ 	.short	(.L_15527 - .L_15526)


	//   ....[0]....
.L_15526:
        /*0114*/ 	.word	0x00000080


	//   ....[1]....
        /*0118*/ 	.word	0x00005d80


	//   ....[2]....
        /*011c*/ 	.word	0x00005e80


	//----- nvinfo : EIATTR_MAX_THREADS
	.align		4
.L_15527:
        /*0120*/ 	.byte	0x04, 0x05
        /*0122*/ 	.short	(.L_15529 - .L_15528)
.L_15528:
        /*0124*/ 	.word	0x00000100
        /*0128*/ 	.word	0x00000001
        /*012c*/ 	.word	0x00000001


	//----- nvinfo : EIATTR_CRS_STACK_SIZE
	.align		4
.L_15529:
        /*0130*/ 	.byte	0x04, 0x1e
        /*0132*/ 	.short	(.L_15531 - .L_15530)
.L_15530:
        /*0134*/ 	.word	0x00000000


	//----- nvinfo : EIATTR_CBANK_PARAM_SIZE
	.align		4
.L_15531:
        /*0138*/ 	.byte	0x03, 0x19
        /*013a*/ 	.short	0x0060


	//----- nvinfo : EIATTR_PARAM_CBANK
	.align		4
        /*013c*/ 	.byte	0x04, 0x0a
        /*013e*/ 	.short	(.L_15533 - .L_15532)
	.align		4
.L_15532:
        /*0140*/ 	.word	index@(.nv.constant0._ZN18transformer_engine6detail38cast_transpose_fused_kernel_notalignedILb1ELb0ELb0EfNS_16CTDBiasDActParamIff13__nv_fp8_e4m3fEELi2ELi8ENS_5EmptyELPFffRKS5_E0EEEvT3_mmm)
        /*0144*/ 	.short	0x0380
        /*0146*/ 	.short	0x0060


	//----- nvinfo : EIATTR_SW_WAR
	.align		4
.L_15533:
        /*0148*/ 	.byte	0x04, 0x36
        /*014a*/ 	.short	(.L_15535 - .L_15534)
.L_15534:
        /*014c*/ 	.word	0x00000008
.L_15535:


//--------------------- .nv.info._ZN18transformer_engine6detail38cast_transpose_fused_kernel_notalignedILb1ELb0ELb0EfNS_16CTDBiasDActParamIff13__nv_fp8_e5m2fEELi2ELi8ENS_5EmptyELPFffRKS5_E0EEEvT3_mmm --------------------------
	.section	.nv.info._ZN18transformer_engine6detail38cast_transpose_fused_kernel_notalignedILb1ELb0ELb0EfNS_16CTDBiasDActParamIff13__nv_fp8_e5m2fEELi2ELi8ENS_5EmptyELPFffRKS5_E0EEEvT3_mmm,"",@"SHT_CUDA_INFO"
	.sectionflags	@""
	.align	4


	//----- nvinfo : EIATTR_CUDA_API_VERSION
	.align		4
        /*0000*/ 	.byte	0x04, 0x37
        /*0002*/ 	.short	(.L_15537 - .L_15536)
.L_15536:
        /*0004*/ 	.word	0x00000082


	//----- nvinfo : EIATTR_KPARAM_INFO
	.align		4
.L_15537:
        /*0008*/ 	.byte	0x04, 0x17
        /*000a*/ 	.short	(.L_15539 - .L_15538)
.L_15538:
        /*000c*/ 	.word	0x00000000
        /*0010*/ 	.short	0x0003
        /*0012*/ 	.short	0x0058
        /*0014*/ 	.byte	0x00, 0xf0, 0x21, 0x00


	//----- nvinfo : EIATTR_KPARAM_INFO
	.align		4
.L_15539:
        /*0018*/ 	.byte	0x04, 0x17
        /*001a*/ 	.short	(.L_15541 - .L_15540)
.L_15540:
        /*001c*/ 	.word	0x00000000
        /*0020*/ 	.short	0x0002
        /*0022*/ 	.short	0x0050
        /*0024*/ 	.byte	0x00, 0xf0, 0x21, 0x00


	//----- nvinfo : EIATTR_KPARAM_INFO
	.align		4
.L_15541:
        /*0028*/ 	.byte	0x04, 0x17
        /*002a*/ 	.short	(.L_15543 - .L_15542)
.L_15542:
        /*002c*/ 	.word	0x00000000
        /*0030*/ 	.short	0x0001
        /*0032*/ 	.short	0x0048
        /*0034*/ 	.byte	0x00, 0xf0, 0x21, 0x00


	//----- nvinfo : EIATTR_KPARAM_INFO
	.align		4
.L_15543:
        /*0038*/ 	.byte	0x04, 0x17
        /*003a*/ 	.short	(.L_15545 - .L_15544)
.L_15544:
        /*003c*/ 	.word	0x00000000
        /*0040*/ 	.short	0x0000
        /*0042*/ 	.short	0x0000
        /*0044*/ 	.byte	0x00, 0xf0, 0x21, 0x01


	//----- nvinfo : EIATTR_SPARSE_MMA_MASK
	.align		4
.L_15545:
        /*0048*/ 	.byte	0x03, 0x50
        /*004a*/ 	.short	0x0000


	//----- nvinfo : EIATTR_MAXREG_COUNT
	.align		4
        /*004c*/ 	.byte	0x03, 0x1b
        /*004e*/ 	.short	0x00ff


	//----- nvinfo : EIATTR_NUM_BARRIERS
	.align		4
        /*0050*/ 	.byte	0x02, 0x4c
        /*0052*/ 	.byte	0x01
	.zero		1


	//----- nvinfo : EIATTR_MERCURY_ISA_VERSION
	.align		4
        /*0054*/ 	.byte	0x03, 0x5f
        /*0056*/ 	.short	0x0101


	//----- nvinfo : EIATTR_INT_WARP_WIDE_INSTR_OFFSETS
	.align		4
        /*0058*/ 	.byte	0x04, 0x31
        /*005a*/ 	.short	(.L_15547 - .L_15546)


	//   ....[0]....
.L_15546:
        /*005c*/ 	.word	0x000006e0


	//   ....[1]....
        /*0060*/ 	.word	0x00000bb0


	//   ....[2]....
        /*0064*/ 	.word	0x000018d0


	//   ....[3]....
        /*0068*/ 	.word	0x00002a60


	//----- nvinfo : EIATTR_COOP_GROUP_MASK_REGIDS
	.align		4
.L_15547:
        /*006c*/ 	.byte	0x04, 0x29
        /*006e*/ 	.short	(.L_15549 - .L_15548)


	//   ....[0]....
.L_15548:
        /*0070*/ 	.word	0xffffffff


	//   ....[1]....
        /*0074*/ 	.word	0xffffffff


	//   ....[2]....
        /*0078*/ 	.word	0xffffffff


	//   ....[3]....
        /*007c*/ 	.word	0xffffffff


	//   ....[4]....
        /*0080*/ 	.word	0xffffffff


	//   ....[5]....
        /*0084*/ 	.word	0xffffffff


	//   ....[6]....
        /*0088*/ 	.word	0xffffffff


	//   ....[7]....
        /*008c*/ 	.word	0xffffffff


	//   ....[8]....
        /*0090*/ 	.word	0xffffffff


	//   ....[9]....
        /*0094*/ 	.word	0xffffffff


	//   ....[10]....
        /*0098*/ 	.word	0xffffffff


	//   ....[11]....
        /*009c*/ 	.word	0xffffffff


	//   ....[12]....
        /*00a0*/ 	.word	0xffffffff


	//   ....[13]....
        /*00a4*/ 	.word	0xffffffff


	//   ....[14]....
        /*00a8*/ 	.word	0xffffffff


	//   ....[15]....
        /*00ac*/ 	.word	0xffffffff


	//   ....[16]....
        /*00b0*/ 	.word	0x05000004


	//   ....[17]....
        /*00b4*/ 	.word	0x05000004


	//   ....[18]....
        /*00b8*/ 	.word	0x05000004


	//----- nvinfo : EIATTR_COOP_GROUP_INSTR_OFFSETS
	.align		4
.L_15549:
        /*00bc*/ 	.byte	0x04, 0x28
        /*00be*/ 	.short	(.L_15551 - .L_15550)


	//   ....[0]....
.L_15550:
        /*00c0*/ 	.word	0x000021d0


	//   ....[1]....
        /*00c4*/ 	.word	0x000021f0


	//   ....[2]....
        /*00c8*/ 	.word	0x00003410


	//   ....[3]....
        /*00cc*/ 	.word	0x00003430


	//   ....[4]....
        /*00d0*/ 	.word	0x000043d0


	//   ....[5]....
        /*00d4*/ 	.word	0x00004420


	//   ....[6]....
        /*00d8*/ 	.word	0x00004950


	//   ....[7]....
        /*00dc*/ 	.word	0x00004990


	//   ....[8]....
        /*00e0*/ 	.word	0x00005ad0


	//   ....[9]....
        /*00e4*/ 	.word	0x00005b30


	//   ....[10]....
        /*00e8*/ 	.word	0x00005b70


	//   ....[11]....
        /*00ec*/ 	.word	0x00005b90


	//   ....[12]....
        /*00f0*/ 	.word	0x00005bb0


	//   ....[13]....
        /*00f4*/ 	.word	0x00005c90


	//   ....[14]....
        /*00f8*/ 	.word	0x00005cb0


	//   ....[15]....
        /*00fc*/ 	.word	0x00005cd0


	//   ....[16]....
        /*0100*/ 	.word	0x00005ed0


	//   ....[17]....
        /*0104*/ 	.word	0x00005f40


	//   ....[18]....
        /*0108*/ 	.word	0x00005fb0


	//----- nvinfo : EIATTR_VRC_CTA_INIT_COUNT
	.align		4
.L_15551:
        /*010c*/ 	.byte	0x02, 0x4a
	.zero		1
	.zero		1


	//----- nvinfo : EIATTR_EXIT_INSTR_OFFSETS
	.align		4
        /*0110*/ 	.byte	0x04, 0x1c
        /*0112*/ 	.short	(.L_15553 - .L_15552)


	//   ....[0]....
.L_15552:
        /*0114*/ 	.word	0x00000080


	//   ....[1]....
        /*0118*/ 	.word	0x00005d80


	//   ....[2]....
        /*011c*/ 	.word	0x00005e80


	//----- nvinfo : EIATTR_MAX_THREADS
	.align		4
.L_15553:
        /*0120*/ 	.byte	0x04, 0x05
        /*0122*/ 	.short	(.L_15555 - .L_15554)
.L_15554:
        /*0124*/ 	.word	0x00000100
        /*0128*/ 	.word	0x00000001
        /*012c*/ 	.word	0x00000001


	//----- nvinfo : EIATTR_CRS_STACK_SIZE
	.align		4
.L_15555:
        /*0130*/ 	.byte	0x04, 0x1e
        /*0132*/ 	.short	(.L_15557 - .L_15556)
.L_15556:
        /*0134*/ 	.word	0x00000000


	//----- nvinfo : EIATTR_CBANK_PARAM_SIZE
	.align		4
.L_15557:
        /*0138*/ 	.byte	0x03, 0x19
        /*013a*/ 	.short	0x0060


	//----- nvinfo : EIATTR_PARAM_CBANK
	.align		4
        /*013c*/ 	.byte	0x04, 0x0a
        /*013e*/ 	.short	(.L_15559 - .L_15558)
	.align		4
.L_15558:
        /*0140*/ 	.word	index@(.nv.constant0._ZN18transformer_engine6detail38cast_transpose_fused_kernel_notalignedILb1ELb0ELb0EfNS_16CTDBiasDActParamIff13__nv_fp8_e5m2fEELi2ELi8ENS_5EmptyELPFffRKS5_E0EEEvT3_mmm)
        /*0144*/ 	.short	0x0380
        /*0146*/ 	.short	0x0060


	//----- nvinfo : EIATTR_SW_WAR
	.align		4
.L_15559:
        /*0148*/ 	.byte	0x04, 0x36
        /*014a*/ 	.short	(.L_15561 - .L_15560)
.L_15560:
        /*014c*/ 	.word	0x00000008
.L_15561:


//--------------------- .nv.info._ZN18transformer_engine6detail38cast_transpose_fused_kernel_notalignedILb1ELb0ELb0EfNS_16CTDBiasDActParamIff13__nv_bfloat16fEELi2ELi4ENS_5EmptyELPFffRKS5_E0EEEvT3_mmm --------------------------
	.section	.nv.info._ZN18transformer_engine6detail38cast_transpose_fused_kernel_notalignedILb1ELb0ELb0EfNS_16CTDBiasDActParamIff13__nv_bfloat16fEELi2ELi4ENS_5EmptyELPFffRKS5_E0EEEvT3_mmm,"",@"SHT_CUDA_INFO"
	.sectionflags	@""
	.align	4


	//----- nvinfo : EIATTR_CUDA_API_VERSION
	.align		4
        /*0000*/ 	.byte	0x04, 0x37
        /*0002*/ 	.short	(.L_15563 - .L_15562)
.L_15562:
        /*0004*/ 	.word	0x00000082


	//----- nvinfo : EIATTR_KPARAM_INFO
	.align		4
.L_15563:
        /*0008*/ 	.byte	0x04, 0x17
        /*000a*/ 	.short	(.L_15565 - .L_15564)
.L_15564:
        /*000c*/ 	.word	0x00000000
        /*0010*/ 	.short	0x0003
        /*0012*/ 	.short	0x0058
        /*0014*/ 	.byte	0x00, 0xf0, 0x21, 0x00


	//----- nvinfo : EIATTR_KPARAM_INFO
	.align		4
.L_15565:
        /*0018*/ 	.byte	0x04, 0x17
        /*001a*/ 	.short	(.L_15567 - .L_15566)
.L_15566:
        /*001c*/ 	.word	0x00000000
        /*0020*/ 	.short	0x0002
        /*0022*/ 	.short	0x0050
        /*0024*/ 	.byte	0x00, 0xf0, 0x21, 0x00


	//----- nvinfo : EIATTR_KPARAM_INFO
	.align		4
.L_15567:
        /*0028*/ 	.byte	0x04, 0x17
        /*002a*/ 	.short	(.L_15569 - .L_15568)
.L_15568:
        /*002c*/ 	.word	0x00000000
        /*0030*/ 	.short	0x0001
        /*0032*/ 	.short	0x0048
        /*0034*/ 	.byte	0x00, 0xf0, 0x21, 0x00


	//----- nvinfo : EIATTR_KPARAM_INFO
	.align		4
.L_15569:
        /*0038*/ 	.byte	0x04, 0x17
        /*003a*/ 	.short	(.L_15571 - .L_15570)
.L_15570:
        /*003c*/ 	.word	0x00000000
        /*0040*/ 	.short	0x0000
        /*0042*/ 	.short	0x0000
        /*0044*/ 	.byte	0x00, 0xf0, 0x21, 0x01


	//----- nvinfo : EIATTR_SPARSE_MMA_MASK
	.align		4
.L_15571:
        /*0048*/ 	.byte	0x03, 0x50
        /*004a*/ 	.short	0x0000


	//----- nvinfo : EIATTR_MAXREG_COUNT
	.align		4
        /*004c*/ 	.byte	0x03, 0x1b
        /*004e*/ 	.short	0x00ff


	//----- nvinfo : EIATTR_NUM_BARRIERS
	.align		4
        /*0050*/ 	.byte	0x02, 0x4c
        /*0052*/ 	.byte	0x01
	.zero		1


	//----- nvinfo : EIATTR_MERCURY_ISA_VERSION
	.align		4
        /*0054*/ 	.byte	0x03, 0x5f
        /*0056*/ 	.short	0x0101


	//----- nvinfo : EIATTR_INT_WARP_WIDE_INSTR_OFFSETS
	.align		4
        /*0058*/ 	.byte	0x04, 0x31
        /*005a*/ 	.short	(.L_15573 - .L_15572)


	//   ....[0]....
.L_15572:
        /*005c*/ 	.word	0x000006e0


	//   ....[1]....
        /*0060*/ 	.word	0x000008b0


	//   ....[2]....
        /*0064*/ 	.word	0x00000fc0


	//   ....[3]....
        /*0068*/ 	.word	0x00001880


	//----- nvinfo : EIATTR_COOP_GROUP_MASK_REGIDS
	.align		4
.L_15573:
        /*006c*/ 	.byte	0x04, 0x29
        /*006e*/ 	.short	(.L_15575 - .L_15574)


	//   ....[0]....
.L_15574:
        /*0070*/ 	.word	0xffffffff


	//   ....[1]....
        /*0074*/ 	.word	0xffffffff


	//   ....[2]....
        /*0078*/ 	.word	0xffffffff


	//   ....[3]....
        /*007c*/ 	.word	0xffffffff


	//   ....[4]....
        /*0080*/ 	.word	0xffffffff


	//   ....[5]....
        /*0084*/ 	.word	0xffffffff


	//   ....[6]....
        /*0088*/ 	.word	0xffffffff


	//   ....[7]....
        /*008c*/ 	.word	0xffffffff


	//   ....[8]....
        /*0090*/ 	.word	0xffffffff


	//   ....[9]....
        /*0094*/ 	.word	0xffffffff


	//   ....[10]....
        /*0098*/ 	.word	0xffffffff


	//   ....[11]....
        /*009c*/ 	.word	0xffffffff


	//   ....[12]....
        /*00a0*/ 	.word	0xffffffff


	//   ....[13]....
        /*00a4*/ 	.word	0xffffffff


	//   ....[14]....
        /*00a8*/ 	.word	0xffffffff


	//   ....[15]....
        /*00ac*/ 	.word	0xffffffff


	//   ....[16]....
        /*00b0*/ 	.word	0x05000004


	//   ....[17]....
        /*00b4*/ 	.word	0x05000004


	//   ....[18]....
        /*00b8*/ 	.word	0x05000004


	//----- nvinfo : EIATTR_COOP_GROUP_INSTR_OFFSETS
	.align		4
.L_15575:
        /*00bc*/ 	.byte	0x04, 0x28
        /*00be*/ 	.short	(.L_15577 - .L_15576)


	//   ....[0]....
.L_15576:
        /*00c0*/ 	.word	0x00001520


	//   ....[1]....
        /*00c4*/ 	.word	0x00001540


	//   ....[2]....
        /*00c8*/ 	.word	0x00001d90


	//   ....[3]....
        /*00cc*/ 	.word	0x00001da0


	//   ....[4]....
        /*00d0*/ 	.word	0x00002300


	//   ....[5]....
        /*00d4*/ 	.word	0x00002330


	//   ....[6]....
        /*00d8*/ 	.word	0x00002660


	//   ....[7]....
        /*00dc*/ 	.word	0x000026b0


	//   ....[8]....
        /*00e0*/ 	.word	0x000038c0


	//   ....[9]....
        /*00e4*/ 	.word	0x00003920


	//   ....[10]....
        /*00e8*/ 	.word	0x00003960


	//   ....[11]....
        /*00ec*/ 	.word	0x00003980


	//   ....[12]....
        /*00f0*/ 	.word	0x000039a0


	//   ....[13]....
        /*00f4*/ 	.word	0x00003a80


	//   ....[14]....
        /*00f8*/ 	.word	0x00003aa0


	//   ....[15]....
        /*00fc*/ 	.word	0x00003ac0


	//   ....[16]....
        /*0100*/ 	.word	0x00003cc0


	//   ....[17]....
        /*0104*/ 	.word	0x00003d30


	//   ....[18]....
        /*0108*/ 	.word	0x00003da0


	//----- nvinfo : EIATTR_VRC_CTA_INIT_COUNT
	.align		4
.L_15577:
        /*010c*/ 	.byte	0x02, 0x4a
	.zero		1
	.zero		1


	//----- nvinfo : EIATTR_EXIT_INSTR_OFFSETS
	.align		4
        /*0110*/ 	.byte	0x04, 0x1c
        /*0112*/ 	.short	(.L_15579 - .L_15578)


	//   ....[0]....
.L_15578:
        /*0114*/ 	.word	0x00000080


	//   ....[1]....
        /*0118*/ 	.word	0x00003b70


	//   ....[2]....
        /*011c*/ 	.word	0x00003c70


	//----- nvinfo : EIATTR_MAX_THREADS
	.align		4
.L_15579:
        /*0120*/ 	.byte	0x04, 0x05
        /*0122*/ 	.short	(.L_15581 - .L_15580)
.L_15580:
        /*0124*/ 	.word	0x00000100
        /*0128*/ 	.word	0x00000001
        /*012c*/ 	.word	0x00000001


	//----- nvinfo : EIATTR_CRS_STACK_SIZE
	.align		4
.L_15581:
        /*0130*/ 	.byte	0x04, 0x1e
        /*0132*/ 	.short	(.L_15583 - .L_15582)
.L_15582:
        /*0134*/ 	.word	0x00000000


	//----- nvinfo : EIATTR_CBANK_PARAM_SIZE
	.align		4
.L_15583:
        /*0138*/ 	.byte	0x03, 0x19
        /*013a*/ 	.short	0x0060


	//----- nvinfo : EIATTR_PARAM_CBANK
	.align		4
        /*013c*/ 	.byte	0x04, 0x0a
        /*013e*/ 	.short	(.L_15585 - .L_15584)
	.align		4
.L_15584:
        /*0140*/ 	.word	index@(.nv.constant0._ZN18transformer_engine6detail38cast_transpose_fused_kernel_notalignedILb1ELb0ELb0EfNS_16CTDBiasDActParamIff13__nv_bfloat16fEELi2ELi4ENS_5EmptyELPFffRKS5_E0EEEvT3_mmm)
        /*0144*/ 	.short	0x0380
        /*0146*/ 	.short	0x0060


	//----- nvinfo : EIATTR_SW_WAR
	.align		4
.L_15585:
        /*0148*/ 	.byte	0x04, 0x36
        /*014a*/ 	.short	(.L_15587 - .L_15586)
.L_15586:
        /*014c*/ 	.word	0x00000008
.L_15587:


//--------------------- .nv.info._ZN18transformer_engine6detail38cast_transpose_fused_kernel_notalignedILb1ELb0ELb0EfNS_16CTDBiasDActParamIff6__halffEELi2ELi4ENS_5EmptyELPFffRKS5_E0EEEvT3_mmm --------------------------
	.section	.nv.info._ZN18transformer_engine6detail38cast_transpose_fused_kernel_notalignedILb1ELb0ELb0EfNS_16CTDBiasDActParamIff6__halffEELi2ELi4ENS_5EmptyELPFffRKS5_E0EEEvT3_mmm,"",@"SHT_CUDA_INFO"
	.sectionflags	@""
	.align	4


	//----- nvinfo : EIATTR_CUDA_API_VERSION
	.align		4
        /*0000*/ 	.byte	0x04, 0x37
        /*0002*/ 	.short	(.L_15589 - .L_15588)
.L_15588:
        /*0004*/ 	.word	0x00000082


	//----- nvinfo : EIATTR_KPARAM_INFO
	.align		4
.L_15589:
        /*0008*/ 	.byte	0x04, 0x17
        /*000a*/ 	.short	(.L_15591 - .L_15590)
.L_15590:
        /*000c*/ 	.word	0x00000000
        /*0010*/ 	.short	0x0003
        /*0012*/ 	.short	0x0058
        /*0014*/ 	.byte	0x00, 0xf0, 0x21, 0x00


	//----- nvinfo : EIATTR_KPARAM_INFO
	.align		4
.L_15591:
        /*0018*/ 	.byte	0x04, 0x17
        /*001a*/ 	.short	(.L_15593 - .L_15592)
.L_15592:
        /*001c*/ 	.word	0x00000000
        /*0020*/ 	.short	0x0002
        /*0022*/ 	.short	0x0050
        /*0024*/ 	.byte	0x00, 0xf0, 0x21, 0x00


	//----- nvinfo : EIATTR_KPARAM_INFO
	.align		4
.L_15593:
        /*0028*/ 	.byte	0x04, 0x17
        /*002a*/ 	.short	(.L_15595 - .L_15594)
.L_15594:
        /*002c*/ 	.word	0x00000000
        /*0030*/ 	.short	0x0001
        /*0032*/ 	.short	0x0048
        /*0034*/ 	.byte	0x00, 0xf0, 0x21, 0x00


	//----- nvinfo : EIATTR_KPARAM_INFO
	.align		4
.L_15595:
        /*0038*/ 	.byte	0x04, 0x17
        /*003a*/ 	.short	(.L_15597 - .L_15596)
.L_15596:
        /*003c*/ 	.word	0x00000000
        /*0040*/ 	.short	0x0000
        /*0042*/ 	.short	0x0000
        /*0044*/ 	.byte	0x00, 0xf0, 0x21, 0x01


	//----- nvinfo : EIATTR_SPARSE_MMA_MASK
	.align		4
.L_15597:
        /*0048*/ 	.byte	0x03, 0x50
        /*004a*/ 	.short	0x0000


	//----- nvinfo : EIATTR_MAXREG_COUNT
	.align		4
        /*004c*/ 	.byte	0x03, 0x1b
        /*004e*/ 	.short	0x00ff


	//----- nvinfo : EIATTR_NUM_BARRIERS
	.align		4
        /*0050*/ 	.byte	0x02, 0x4c
        /*0052*/ 	.byte	0x01
	.zero		1


	//----- nvinfo : EIATTR_MERCURY_ISA_VERSION
	.align		4
        /*0054*/ 	.byte	0x03, 0x5f
        /*0056*/ 	.short	0x0101


	//----- nvinfo : EIATTR_INT_WARP_WIDE_INSTR_OFFSETS
	.align		4
        /*0058*/ 	.byte	0x04, 0x31
        /*005a*/ 	.short	(.L_15599 - .L_15598)


	//   ....[0]....
.L_15598:
        /*005c*/ 	.word	0x000006e0


	//   ....[1]....
        /*0060*/ 	.word	0x000008b0


	//   ....[2]....
        /*0064*/ 	.word	0x00000fc0


	//   ....[3]....
        /*0068*/ 	.word	0x00001880


	//----- nvinfo : EIATTR_COOP_GROUP_MASK_REGIDS
	.align		4
.L_15599:
        /*006c*/ 	.byte	0x04, 0x29
        /*006e*/ 	.short	(.L_15601 - .L_15600)


	//   ....[0]....
.L_15600:
        /*0070*/ 	.word	0xffffffff


	//   ....[1]....
        /*0074*/ 	.word	0xffffffff


	//   ....[2]....
        /*0078*/ 	.word	0xffffffff


	//   ....[3]....
        /*007c*/ 	.word	0xffffffff


	//   ....[4]....
        /*0080*/ 	.word	0xffffffff


	//   ....[5]....
        /*0084*/ 	.word	0xffffffff


	//   ....[6]....
        /*0088*/ 	.word	0xffffffff


	//   ....[7]....
        /*008c*/ 	.word	0xffffffff


	//   ....[8]....
        /*0090*/ 	.word	0xffffffff


	//   ....[9]....
        /*0094*/ 	.word	0xffffffff


	//   ....[10]....
        /*0098*/ 	.word	0xffffffff


	//   ....[11]....
        /*009c*/ 	.word	0xffffffff


	//   ....[12]....
        /*00a0*/ 	.word	0xffffffff


	//   ....[13]....
        /*00a4*/ 	.word	0xffffffff


	//   ....[14]....
        /*00a8*/ 	.word	0xffffffff


	//   ....[15]....
        /*00ac*/ 	.word	0xffffffff


	//   ....[16]....
        /*00b0*/ 	.word	0x05000004


	//   ....[17]....
        /*00b4*/ 	.word	0x05000004


	//   ....[18]....
        /*00b8*/ 	.word	0x05000004


	//----- nvinfo : EIATTR_COOP_GROUP_INSTR_OFFSETS
	.align		4
.L_15601:
        /*00bc*/ 	.byte	0x04, 0x28
        /*00be*/ 	.short	(.L_15603 - .L_15602)


	//   ....[0]....
.L_15602:
        /*00c0*/ 	.word	0x00001520


	//   ....[1]....
        /*00c4*/ 	.word	0x00001540


	//   ....[2]....
        /*00c8*/ 	.word	0x00001d90


	//   ....[3]....
        /*00cc*/ 	.word	0x00001da0


	//   ....[4]....
        /*00d0*/ 	.word	0x00002300


	//   ....[5]....
        /*00d4*/ 	.word	0x00002330


	//   ....[6]....
        /*00d8*/ 	.word	0x00002660


	//   ....[7]....
        /*00dc*/ 	.word	0x000026b0


	//   ....[8]....
        /*00e0*/ 	.word	0x000038c0


	//   ....[9]....
        /*00e4*/ 	.word	0x00003920


	//   ....[10]....
        /*00e8*/ 	.word	0x00003960


	//   ....[11]....
        /*00ec*/ 	.word	0x00003980


	//   ....[12]....
        /*00f0*/ 	.word	0x000039a0


	//   ....[13]....
        /*00f4*/ 	.word	0x00003a80


	//   ....[14]....
        /*00f8*/ 	.word	0x00003aa0


	//   ....[15]....
        /*00fc*/ 	.word	0x00003ac0


	//   ....[16]....
        /*0100*/ 	.word	0x00003cc0


	//   ....[17]....
        /*0104*/ 	.word	0x00003d30


	//   ....[18]....
        /*0108*/ 	.word	0x00003da0


	//----- nvinfo : EIATTR_VRC_CTA_INIT_COUNT
	.align		4
.L_15603:
        /*010c*/ 	.byte	0x02, 0x4a
	.zero		1
	.zero		1


	//----- nvinfo : EIATTR_EXIT_INSTR_OFFSETS
	.align		4
        /*0110*/ 	.byte	0x04, 0x1c
        /*0112*/ 	.short	(.L_15605 - .L_15604)


	//   ....[0]....
.L_15604:
        /*0114*/ 	.word	0x00000080


	//   ....[1]....
        /*0118*/ 	.word	0x00003b70


	//   ....[2]....
        /*011c*/ 	.word	0x00003c70


	//----- nvinfo : EIATTR_MAX_THREADS
	.align		4
.L_15605:
        /*0120*/ 	.byte	0x04, 0x05
        /*0122*/ 	.short	(.L_15607 - .L_15606)
.L_15606:
        /*0124*/ 	.word	0x00000100
        /*0128*/ 	.word	0x00000001
        /*012c*/ 	.word	0x00000001


	//----- nvinfo : EIATTR_CRS_STACK_SIZE
	.align		4
.L_15607:
        /*0130*/ 	.byte	0x04, 0x1e
        /*0132*/ 	.short	(.L_15609 - .L_15608)
.L_15608:
        /*0134*/ 	.word	0x00000000


	//----- nvinfo : EIATTR_CBANK_PARAM_SIZE
	.align		4
.L_15609:
        /*0138*/ 	.byte	0x03, 0x19
        /*013a*/ 	.short	0x0060


	//----- nvinfo : EIATTR_PARAM_CBANK
	.align		4
        /*013c*/ 	.byte	0x04, 0x0a
        /*013e*/ 	.short	(.L_15611 - .L_15610)
	.align		4
.L_15610:
        /*0140*/ 	.word	index@(.nv.constant0._ZN18transformer_engine6detail38cast_transpose_fused_kernel_notalignedILb1ELb0ELb0EfNS_16CTDBiasDActParamIff6__halffEELi2ELi4ENS_5EmptyELPFffRKS5_E0EEEvT3_mmm)
        /*0144*/ 	.short	0x0380
        /*0146*/ 	.short	0x0060


	//----- nvinfo : EIATTR_SW_WAR
	.align		4
.L_15611:
        /*0148*/ 	.byte	0x04, 0x36
        /*014a*/ 	.short	(.L_15613 - .L_15612)
.L_15612:
        /*014c*/ 	.word	0x00000008
.L_15613:


//--------------------- .nv.info._ZN18transformer_engine6detail19reduce_dbias_kernelILi2EffEEvPT1_PKT0_ii --------------------------
	.section	.nv.info._ZN18transformer_engine6detail19reduce_dbias_kernelILi2EffEEvPT1_PKT0_ii,"",@"SHT_CUDA_INFO"
	.sectionflags	@""
	.align	4


	//----- nvinfo : EIATTR_CUDA_API_VERSION
	.align		4
        /*0000*/ 	.byte	0x04, 0x37
        /*0002*/ 	.short	(.L_15615 - .L_15614)
.L_15614:
        /*0004*/ 	.word	0x00000082


	//----- nvinfo : EIATTR_KPARAM_INFO
	.align		4
.L_15615:
        /*0008*/ 	.byte	0x04, 0x17
        /*000a*/ 	.short	(.L_15617 - .L_15616)
.L_15616:
        /*000c*/ 	.word	0x00000000
        /*0010*/ 	.short	0x0003
        /*0012*/ 	.short	0x0014
        /*0014*/ 	.byte	0x00, 0xf0, 0x11, 0x00


	//----- nvinfo : EIATTR_KPARAM_INFO
	.align		4
.L_15617:
        /*0018*/ 	.byte	0x04, 0x17
        /*001a*/ 	.short	(.L_15619 - .L_15618)
.L_15618:
        /*001c*/ 	.word	0x00000000
        /*0020*/ 	.short	0x0002
        /*0022*/ 	.short	0x0010
        /*0024*/ 	.byte	0x00, 0xf0, 0x11, 0x00


	//----- nvinfo : EIATTR_KPARAM_INFO
	.align		4
.L_15619:
        /*0028*/ 	.byte	0x04, 0x17
        /*002a*/ 	.short	(.L_15621 - .L_15620)
.L_15620:
        /*002c*/ 	.word	0x00000000
        /*0030*/ 	.short	0x0001
        /*0032*/ 	.short	0x0008
        /*0034*/ 	.byte	0x00, 0xf5, 0x21, 0x00


	//----- nvinfo : EIATTR_KPARAM_INFO
	.align		4
.L_15621:
        /*0038*/ 	.byte	0x04, 0x17
        /*003a*/ 	.short	(.L_15623 - .L_15622)
.L_15622:
        /*003c*/ 	.word	0x00000000
        /*0040*/ 	.short	0x0000
        /*0042*/ 	.short	0x0000
        /*0044*/ 	.byte	0x00, 0xf5, 0x21, 0x00


	//----- nvinfo : EIATTR_SPARSE_MMA_MASK
	.align		4
.L_15623:
        /*0048*/ 	.byte	0x03, 0x50
        /*004a*/ 	.short	0x0000


	//----- nvinfo : EIATTR_MAXREG_COUNT
	.align		4
        /*004c*/ 	.byte	0x03, 0x1b
        /*004e*/ 	.short	0x00ff


	//----- nvinfo : EIATTR_MERCURY_ISA_VERSION
	.align		4
        /*0050*/ 	.byte	0x03, 0x5f
        /*0052*/ 	.short	0x0101


	//----- nvinfo : EIATTR_VRC_CTA_INIT_COUNT
	.align		4
        /*0054*/ 	.byte	0x02, 0x4a
	.zero		1
	.zero		1


	//----- nvinfo : EIATTR_EXIT_INSTR_OFFSETS
	.align		4
        /*0058*/ 	.byte	0x04, 0x1c
        /*005a*/ 	.short	(.L_15625 - .L_15624)


	//   ....[0]....
.L_15624:
        /*005c*/ 	.word	0x00000080


	//   ....[1]....
        /*0060*/ 	.word	0x00000ad0


	//----- nvinfo : EIATTR_MAX_THREADS
	.align		4
.L_15625:
        /*0064*/ 	.byte	0x04, 0x05
        /*0066*/ 	.short	(.L_15627 - .L_15626)
.L_15626:
        /*0068*/ 	.word	0x00000100
        /*006c*/ 	.word	0x00000001
        /*0070*/ 	.word	0x00000001


	//----- nvinfo : EIATTR_CBANK_PARAM_SIZE
	.align		4
.L_15627:
        /*0074*/ 	.byte	0x03, 0x19
        /*0076*/ 	.short	0x0018


	//----- nvinfo : EIATTR_PARAM_CBANK
	.align		4
        /*0078*/ 	.byte	0x04, 0x0a
        /*007a*/ 	.short	(.L_15629 - .L_15628)
	.align		4
.L_15628:
        /*007c*/ 	.word	index@(.nv.constant0._ZN18transformer_engine6detail19reduce_dbias_kernelILi2EffEEvPT1_PKT0_ii)
        /*0080*/ 	.short	0x0380
        /*0082*/ 	.short	0x0018


	//----- nvinfo : EIATTR_SW_WAR
	.align		4
.L_15629:
        /*0084*/ 	.byte	0x04, 0x36
        /*0086*/ 	.short	(.L_15631 - .L_15630)
.L_15630:
        /*0088*/ 	.word	0x00000008
.L_15631:


//--------------------- .nv.info._ZN18transformer_engine6detail38cast_transpose_fused_kernel_notalignedILb1ELb0ELb0EfNS_16CTDBiasDActParamIffffEELi2ELi2ENS_5EmptyELPFffRKS4_E0EEEvT3_mmm --------------------------
	.section	.nv.info._ZN18transformer_engine6detail38cast_transpose_fused_kernel_notalignedILb1ELb0ELb0EfNS_16CTDBiasDActParamIffffEELi2ELi2ENS_5EmptyELPFffRKS4_E0EEEvT3_mmm,"",@"SHT_CUDA_INFO"
	.sectionflags	@""
	.align	4


	//----- nvinfo : EIATTR_CUDA_API_VERSION
	.align		4
        /*0000*/ 	.byte	0x04, 0x37
        /*0002*/ 	.short	(.L_15633 - .L_15632)
.L_15632:
        /*0004*/ 	.word	0x00000082


	//----- nvinfo : EIATTR_KPARAM_INFO
	.align		4
.L_15633:
        /*0008*/ 	.byte	0x04, 0x17
        /*000a*/ 	.short	(.L_15635 - .L_15634)
.L_15634:
        /*000c*/ 	.word	0x00000000
        /*0010*/ 	.short	0x0003
        /*0012*/ 	.short	0x0058
        /*0014*/ 	.byte	0x00, 0xf0, 0x21, 0x00


	//----- nvinfo : EIATTR_KPARAM_INFO
	.align		4
.L_15635:
        /*0018*/ 	.byte	0x04, 0x17
        /*001a*/ 	.short	(.L_15637 - .L_15636)
.L_15636:
        /*001c*/ 	.word	0x00000000
        /*0020*/ 	.short	0x0002
        /*0022*/ 	.short	0x0050
        /*0024*/ 	.byte	0x00, 0xf0, 0x21, 0x00


	//----- nvinfo : EIATTR_KPARAM_INFO
	.align		4
.L_15637:
        /*0028*/ 	.byte	0x04, 0x17
        /*002a*/ 	.short	(.L_15639 - .L_15638)
.L_15638:
        /*002c*/ 	.word	0x00000000
        /*0030*/ 	.short	0x0001
        /*0032*/ 	.short	0x0048
        /*0034*/ 	.byte	0x00, 0xf0, 0x21, 0x00


	//----- nvinfo : EIATTR_KPARAM_INFO
	.align		4
.L_15639:
        /*0038*/ 	.byte	0x04, 0x17
        /*003a*/ 	.short	(.L_15641 - .L_15640)
.L_15640:
        /*003c*/ 	.word	0x00000000
        /*0040*/ 	.short	0x0000
        /*0042*/ 	.short	0x0000
        /*0044*/ 	.byte	0x00, 0xf0, 0x21, 0x01


	//----- nvinfo : EIATTR_SPARSE_MMA_MASK
	.align		4
.L_15641:
        /*0048*/ 	.byte	0x03, 0x50
        /*004a*/ 	.short	0x0000


	//----- nvinfo : EIATTR_MAXREG_COUNT
	.align		4
        /*004c*/ 	.byte	0x03, 0x1b
        /*004e*/ 	.short	0x00ff


	//----- nvinfo : EIATTR_NUM_BARRIERS
	.align		4
        /*0050*/ 	.byte	0x02, 0x4c
        /*0052*/ 	.byte	0x01
	.zero		1


	//----- nvinfo : EIATTR_MERCURY_ISA_VERSION
	.align		4
        /*0054*/ 	.byte	0x03, 0x5f
        /*0056*/ 	.short	0x0101


	//----- nvinfo : EIATTR_INT_WARP_WIDE_INSTR_OFFSETS
	.align		4
        /*0058*/ 	.byte	0x04, 0x31
        /*005a*/ 	.short	(.L_15643 - .L_15642)


	//   ....[0]....
.L_15642:
        /*005c*/ 	.word	0x000007d0


	//   ....[1]....
        /*0060*/ 	.word	0x00000a20


	//   ....[2]....
        /*0064*/ 	.word	0x00001010


	//----- nvinfo : EIATTR_COOP_GROUP_MASK_REGIDS
	.align		4
.L_15643:
        /*0068*/ 	.byte	0x04, 0x29
        /*006a*/ 	.short	(.L_15645 - .L_15644)


	//   ....[0]....
.L_15644:
        /*006c*/ 	.word	0xffffffff


	//   ....[1]....
        /*0070*/ 	.word	0xffffffff


	//   ....[2]....
        /*0074*/ 	.word	0xffffffff


	//   ....[3]....
        /*0078*/ 	.word	0xffffffff


	//   ....[4]....
        /*007c*/ 	.word	0xffffffff


	//   ....[5]....
        /*0080*/ 	.word	0xffffffff


	//   ....[6]....
        /*0084*/ 	.word	0xffffffff


	//   ....[7]....
        /*0088*/ 	.word	0xffffffff


	//   ....[8]....
        /*008c*/ 	.word	0xffffffff


	//   ....[9]....
        /*0090*/ 	.word	0xffffffff


	//   ....[10]....
        /*0094*/ 	.word	0xffffffff


	//   ....[11]....
        /*0098*/ 	.word	0xffffffff


	//   ....[12]....
        /*009c*/ 	.word	0xffffffff


	//   ....[13]....
        /*00a0*/ 	.word	0xffffffff


	//   ....[14]....
        /*00a4*/ 	.word	0xffffffff


	//   ....[15]....
        /*00a8*/ 	.word	0xffffffff


	//   ....[16]....
        /*00ac*/ 	.word	0x05000006


	//   ....[17]....
        /*00b0*/ 	.word	0x05000006


	//   ....[18]....
        /*00b4*/ 	.word	0x05000006


	//----- nvinfo : EIATTR_COOP_GROUP_INSTR_OFFSETS
	.align		4
.L_15645:
        /*00b8*/ 	.byte	0x04, 0x28
        /*00ba*/ 	.short	(.L_15647 - .L_15646)


	//   ....[0]....
.L_15646:
        /*00bc*/ 	.word	0x00000d50


	//   ....[1]....
        /*00c0*/ 	.word	0x00000d60


	//   ....[2]....
        /*00c4*/ 	.word	0x00001110


	//   ....[3]....
        /*00c8*/ 	.word	0x00001140


	//   ....[4]....
        /*00cc*/ 	.word	0x00001730


	//   ....[5]....
        /*00d0*/ 	.word	0x00001740


	//   ....[6]....
        /*00d4*/ 	.word	0x00001780


	//   ....[7]....
        /*00d8*/ 	.word	0x000017b0


	//   ....[8]....
        /*00dc*/ 	.word	0x000029c0


	//   ....[9]....
        /*00e0*/ 	.word	0x00002a20


	//   ....[10]....
        /*00e4*/ 	.word	0x00002a40


	//   ....[11]....
        /*00e8*/ 	.word	0x00002a60


	//   ....[12]....
        /*00ec*/ 	.word	0x00002a80


	//   ....[13]....
        /*00f0*/ 	.word	0x00002b40


	//   ....[14]....
        /*00f4*/ 	.word	0x00002b60


	//   ....[15]....
        /*00f8*/ 	.word	0x00002b80


	//   ....[16]....
        /*00fc*/ 	.word	0x00002d80


	//   ....[17]....
        /*0100*/ 	.word	0x00002df0


	//   ....[18]....
        /*0104*/ 	.word	0x00002e60


	//----- nvinfo : EIATTR_VRC_CTA_INIT_COUNT
	.align		4
.L_15647:
        /*0108*/ 	.byte	0x02, 0x4a
	.zero		1
	.zero		1


	//----- nvinfo : EIATTR_EXIT_INSTR_OFFSETS
	.align		4
        /*010c*/ 	.byte	0x04, 0x1c
        /*010e*/ 	.short	(.L_15649 - .L_15648)


	//   ....[0]....
.L_15648:
        /*0110*/ 	.word	0x00000080


	//   ....[1]....
        /*0114*/ 	.word	0x00002c30


	//   ....[2]....
        /*0118*/ 	.word	0x00002d30


	//----- nvinfo : EIATTR_MAX_THREADS
	.align		4
.L_15649:
        /*011c*/ 	.byte	0x04, 0x05
        /*011e*/ 	.short	(.L_15651 - .L_15650)
.L_15650:
        /*0120*/ 	.word	0x00000100
        /*0124*/ 	.word	0x00000001
        /*0128*/ 	.word	0x00000001


	//----- nvinfo : EIATTR_CRS_STACK_SIZE
	.align		4
.L_15651:
        /*012c*/ 	.byte	0x04, 0x1e
        /*012e*/ 	.short	(.L_15653 - .L_15652)
.L_15652:
        /*0130*/ 	.word	0x00000000


	//----- nvinfo : EIATTR_CBANK_PARAM_SIZE
	.align		4
.L_15653:
        /*0134*/ 	.byte	0x03, 0x19
        /*0136*/ 	.short	0x0060


	//----- nvinfo : EIATTR_PARAM_CBANK
	.align		4
        /*0138*/ 	.byte	0x04, 0x0a
        /*013a*/ 	.short	(.L_15655 - .L_15654)
	.align		4
.L_15654:
        /*013c*/ 	.word	index@(.nv.constant0._ZN18transformer_engine6detail38cast_transpose_fused_kernel_notalignedILb1ELb0ELb0EfNS_16CTDBiasDActParamIffffEELi2ELi2ENS_5EmptyELPFffRKS4_E0EEEvT3_mmm)
        /*0140*/ 	.short	0x0380
        /*0142*/ 	.short	0x0060


	//----- nvinfo : EIATTR_SW_WAR
	.align		4
.L_15655:
        /*0144*/ 	.byte	0x04, 0x36
        /*0146*/ 	.short	(.L_15657 - .L_15656)
.L_15656:
        /*0148*/ 	.word	0x00000008
.L_15657:


//--------------------- .nv.callgraph             --------------------------
	.section	.nv.callgraph,"",@"SHT_CUDA_CALLGRAPH"
	.align	4
	.sectionentsize	8
	.align		4
        /*0000*/ 	.word	0x00000000
	.align		4
        /*0004*/ 	.word	0xffffffff
	.align		4
        /*0008*/ 	.word	0x00000000
	.align		4
        /*000c*/ 	.word	0xfffffffe
	.align		4
        /*0010*/ 	.word	0x00000000
	.align		4
        /*0014*/ 	.word	0xfffffffd
	.align		4
        /*0018*/ 	.word	0x00000000
	.align		4
        /*001c*/ 	.word	0xfffffffc


//--------------------- .text._ZN18transformer_engine6detail43dgated_act_cast_transpose_kernel_notalignedILi2ELi4Ef13__nv_bfloat1613__nv_fp8_e4m3NS_5EmptyEXadL_ZNS_6dqgeluIffEET_T0_RKS4_EEXadL_ZNS_5qgeluIffEES6_S7_S9_EEEEvPKT2_SD_PT3_SF_PKT1_PSG_SJ_mmm --------------------------
	.section	.text._ZN18transformer_engine6detail43dgated_act_cast_transpose_kernel_notalignedILi2ELi4Ef13__nv_bfloat1613__nv_fp8_e4m3NS_5EmptyEXadL_ZNS_6dqgeluIffEET_T0_RKS4_EEXadL_ZNS_5qgeluIffEES6_S7_S9_EEEEvPKT2_SD_PT3_SF_PKT1_PSG_SJ_mmm,"ax",@progbits
	.align	128
        .global         _ZN18transformer_engine6detail43dgated_act_cast_transpose_kernel_notalignedILi2ELi4Ef13__nv_bfloat1613__nv_fp8_e4m3NS_5EmptyEXadL_ZNS_6dqgeluIffEET_T0_RKS4_EEXadL_ZNS_5qgeluIffEES6_S7_S9_EEEEvPKT2_SD_PT3_SF_PKT1_PSG_SJ_mmm
        .type           _ZN18transformer_engine6detail43dgated_act_cast_transpose_kernel_notalignedILi2ELi4Ef13__nv_bfloat1613__nv_fp8_e4m3NS_5EmptyEXadL_ZNS_6dqgeluIffEET_T0_RKS4_EEXadL_ZNS_5qgeluIffEES6_S7_S9_EEEEvPKT2_SD_PT3_SF_PKT1_PSG_SJ_mmm,@function
        .size           _ZN18transformer_engine6detail43dgated_act_cast_transpose_kernel_notalignedILi2ELi4Ef13__nv_bfloat1613__nv_fp8_e4m3NS_5EmptyEXadL_ZNS_6dqgeluIffEET_T0_RKS4_EEXadL_ZNS_5qgeluIffEES6_S7_S9_EEEEvPKT2_SD_PT3_SF_PKT1_PSG_SJ_mmm,(.L_x_29302 - _ZN18transformer_engine6detail43dgated_act_cast_transpose_kernel_notalignedILi2ELi4Ef13__nv_bfloat1613__nv_fp8_e4m3NS_5EmptyEXadL_ZNS_6dqgeluIffEET_T0_RKS4_EEXadL_ZNS_5qgeluIffEES6_S7_S9_EEEEvPKT2_SD_PT3_SF_PKT1_PSG_SJ_mmm)
        .other          _ZN18transformer_engine6detail43dgated_act_cast_transpose_kernel_notalignedILi2ELi4Ef13__nv_bfloat1613__nv_fp8_e4m3NS_5EmptyEXadL_ZNS_6dqgeluIffEET_T0_RKS4_EEXadL_ZNS_5qgeluIffEES6_S7_S9_EEEEvPKT2_SD_PT3_SF_PKT1_PSG_SJ_mmm,@"STO_CUDA_ENTRY STV_DEFAULT"
_ZN18transformer_engine6detail43dgated_act_cast_transpose_kernel_notalignedILi2ELi4Ef13__nv_bfloat1613__nv_fp8_e4m3NS_5EmptyEXadL_ZNS_6dqgeluIffEET_T0_RKS4_EEXadL_ZNS_5qgeluIffEES6_S7_S9_EEEEvPKT2_SD_PT3_SF_PKT1_PSG_SJ_mmm:
.text._ZN18transformer_engine6detail43dgated_act_cast_transpose_kernel_notalignedILi2ELi4Ef13__nv_bfloat1613__nv_fp8_e4m3NS_5EmptyEXadL_ZNS_6dqgeluIffEET_T0_RKS4_EEXadL_ZNS_5qgeluIffEES6_S7_S9_EEEEvPKT2_SD_PT3_SF_PKT1_PSG_SJ_mmm:
[----:B------:R-:W-:Y:S08]  /*0000*/  LDC R1, c[0x0][0x37c] ;  /* 0x0000df00ff017b82 */ /* 0x000ff00000000800 */
[----:B------:R-:W0:Y:S01]  /*0010*/  S2UR UR7, SR_CTAID.X ;  /* 0x00000000000779c3 */ /* 0x000e220000002500 */
[----:B------:R-:W0:Y:S07]  /*0020*/  LDCU UR4, c[0x0][0x360] ;  /* 0x00006c00ff0477ac */ /* 0x000e2e0008000800 */
[----:B------:R-:W1:Y:S01]  /*0030*/  LDC.64 R2, c[0x0][0x3c8] ;  /* 0x0000f200ff027b82 */ /* 0x000e620000000a00 */
[----:B0-----:R-:W-:-:S04]  /*0040*/  UIMAD UR7, UR7, UR4, URZ ;  /* 0x00000004070772a4 */ /* 0x001fc8000f8e02ff */
[----:B------:R-:W-:-:S06]  /*0050*/  USHF.R.U32.HI UR7, URZ, 0x8, UR7 ;  /* 0x00000008ff077899 */ /* 0x000fcc0008011607 */
[----:B-1----:R-:W-:-:S04]  /*0060*/  ISETP.LE.U32.AND P0, PT, R2, UR7, PT ;  /* 0x0000000702007c0c */ /* 0x002fc8000bf03070 */
[----:B------:R-:W-:-:S13]  /*0070*/  ISETP.GE.U32.AND.EX P0, PT, RZ, R3, PT, P0 ;  /* 0x00000003ff00720c */ /* 0x000fda0003f06100 */
[----:B------:R-:W-:Y:S05]  /*0080*/  @P0 EXIT ;  /* 0x000000000000094d */ /* 0x000fea0003800000 */
[----:B------:R-:W0:Y:S01]  /*0090*/  LDCU.64 UR4, c[0x0][0x3b8] ;  /* 0x00007700ff0477ac */ /* 0x000e220008000a00 */
[----:B------:R-:W1:Y:S01]  /*00a0*/  S2R R2, SR_TID.X ;  /* 0x0000000000027919 */ /* 0x000e620000002100 */
[----:B0-----:R-:W-:-:S04]  /*00b0*/  UIADD3 UR6, UP0, UPT, UR4, 0x3f, URZ ;  /* 0x0000003f04067890 */ /* 0x001fc8000ff1e0ff */
[----:B------:R-:W-:-:S04]  /*00c0*/  UIADD3.X UR4, UPT, UPT, URZ, UR5, URZ, UP0, !UPT ;  /* 0x00000005ff047290 */ /* 0x000fc800087fe4ff */
[----:B------:R-:W-:Y:S02]  /*00d0*/  USHF.R.U32.HI UR9, URZ, 0x6, UR4 ;  /* 0x00000006ff097899 */ /* 0x000fe40008011604 */
[----:B------:R-:W-:Y:S02]  /*00e0*/  USHF.R.U64 UR6, UR6, 0x6, UR4 ;  /* 0x0000000606067899 */ /* 0x000fe40008001204 */
[----:B------:R-:W-:Y:S01]  /*00f0*/  ULOP3.LUT UP0, URZ, UR9, 0x3ffffff, URZ, 0xc0, !UPT ;  /* 0x03ffffff09ff7892 */ /* 0x000fe2000f80c0ff */
[----:B-1----:R-:W-:-:S08]  /*0100*/  SHF.R.U32.HI R17, RZ, 0x5, R2 ;  /* 0x00000005ff117819 */ /* 0x002fd00000011602 */
[----:B------:R-:W-:Y:S05]  /*0110*/  BRA.U UP0, `(.L_x_0) ;  /* 0x0000000100647547 */ /* 0x000fea000b800000 */
[----:B------:R-:W0:Y:S01]  /*0120*/  I2F.U32.RP R0, UR6 ;  /* 0x0000000600007d06 */ /* 0x000e220008209000 */
[----:B------:R-:W-:Y:S01]  /*0130*/  UMOV UR4, URZ ;  /* 0x000000ff00047c82 */ /* 0x000fe20008000000 */
[----:B------:R-:W-:-:S06]  /*0140*/  UISETP.NE.U32.AND UP2, UPT, UR6, URZ, UPT ;  /* 0x000000ff0600728c */ /* 0x000fcc000bf45070 */
[----:B0-----:R-:W0:Y:S02]  /*0150*/  MUFU.RCP R0, R0 ;  /* 0x0000000000007308 */ /* 0x001e240000001000 */
[----:B0-----:R-:W-:-:S06]  /*0160*/  VIADD R3, R0, 0xffffffe ;  /* 0x0ffffffe00037836 */ /* 0x001fcc0000000000 */
[----:B------:R-:W0:Y:S02]  /*0170*/  F2I.FTZ.U32.TRUNC.NTZ R3, R3 ;  /* 0x0000000300037305 */ /* 0x000e24000021f000 */
[----:B0-----:R-:W-:-:S13]  /*0180*/  R2UR UR5, R3 ;  /* 0x00000000030572ca */ /* 0x001fda00000e0000 */
[----:B------:R-:W-:-:S04]  /*0190*/  UIADD3 UR8, UPT, UPT, URZ, -UR5, URZ ;  /* 0x80000005ff087290 */ /* 0x000fc8000fffe0ff */
[----:B------:R-:W-:-:S04]  /*01a0*/  UIMAD UR8, UR8, UR6, URZ ;  /* 0x00000006080872a4 */ /* 0x000fc8000f8e02ff */
[----:B------:R-:W-:-:S04]  /*01b0*/  UIMAD.WIDE.U32 UR4, UR5, UR8, UR4 ;  /* 0x00000008050472a5 */ /* 0x000fc8000f8e0004 */
[----:B------:R-:W-:-:S07]  /*01c0*/  UIMAD.WIDE.U32 UR4, UR5, UR7, URZ ;  /* 0x00000007050472a5 */ /* 0x000fce000f8e00ff */
[----:B------:R-:W-:Y:S02]  /*01d0*/  UMOV UR4, UR5 ;  /* 0x0000000500047c82 */ /* 0x000fe40008000000 */
[----:B------:R-:W-:-:S04]  /*01e0*/  UIADD3 UR5, UPT, UPT, -UR4, URZ, URZ ;  /* 0x000000ff04057290 */ /* 0x000fc8000fffe1ff */
[----:B------:R-:W-:-:S04]  /*01f0*/  UIMAD UR5, UR6, UR5, UR7 ;  /* 0x00000005060572a4 */ /* 0x000fc8000f8e0207 */
[----:B------:R-:W-:-:S11]  /*0200*/  UISETP.GE.U32.AND UP0, UPT, UR5, UR6, UPT ;  /* 0x000000060500728c */ /* 0x000fd6000bf06070 */
[----:B------:R-:W-:Y:S02]  /*0210*/  @UP0 UIADD3 UR5, UPT, UPT, UR5, -UR6, URZ ;  /* 0x8000000605050290 */ /* 0x000fe4000fffe0ff */
[----:B------:R-:W-:Y:S02]  /*0220*/  @UP0 UIADD3 UR4, UPT, UPT, UR4, 0x1, URZ ;  /* 0x0000000104040890 */ /* 0x000fe4000fffe0ff */
[----:B------:R-:W-:-:S03]  /*0230*/  UISETP.GE.U32.AND UP1, UPT, UR5, UR6, UPT ;  /* 0x000000060500728c */ /* 0x000fc6000bf26070 */
[----:B------:R-:W-:-:S08]  /*0240*/  UMOV UR5, URZ ;  /* 0x000000ff00057c82 */ /* 0x000fd00008000000 */
[----:B------:R-:W-:Y:S02]  /*0250*/  @UP1 UIADD3 UR4, UPT, UPT, UR4, 0x1, URZ ;  /* 0x0000000104041890 */ /* 0x000fe4000fffe0ff */
[----:B------:R-:W-:-:S04]  /*0260*/  @!UP2 ULOP3.LUT UR4, URZ, UR6, URZ, 0x33, !UPT ;  /* 0x00000006ff04a292 */ /* 0x000fc8000f8e33ff */
[----:B------:R-:W-:-:S04]  /*0270*/  UIADD3 UR23, UPT, UPT, -UR4, URZ, URZ ;  /* 0x000000ff04177290 */ /* 0x000fc8000fffe1ff */
[----:B------:R-:W-:-:S03]  /*0280*/  UIMAD UR23, UR6, UR23, UR7 ;  /* 0x00000017061772a4 */ /* 0x000fc6000f8e0207 */
[----:B------:R-:W-:Y:S01]  /*0290*/  UMOV UR6, URZ ;  /* 0x000000ff00067c82 */ /* 0x000fe20008000000 */
[----:B------:R-:W-:Y:S08]  /*02a0*/  BRA `(.L_x_1) ;  /* 0x0000000000347947 */ /* 0x000ff00003800000 */
.L_x_0:
[----:B------:R-:W-:-:S07]  /*02b0*/  MOV R3, 0x2d0 ;  /* 0x000002d000037802 */ /* 0x000fce0000000f00 */
[----:B------:R-:W-:Y:S05]  /*02c0*/  CALL.REL.NOINC `($__internal_0_$__cuda_sm20_div_u64) ;  /* 0x000000e000bc7944 */ /* 0x000fea0003c00000 */
[----:B------:R-:W-:Y:S01]  /*02d0*/  UIADD3 UR12, UP0, UPT, URZ, -UR8, URZ ;  /* 0x80000008ff0c7290 */ /* 0x000fe2000ff1e0ff */
[----:B------:R-:W-:Y:S01]  /*02e0*/  UMOV UR4, UR7 ;  /* 0x0000000700047c82 */ /* 0x000fe20008000000 */
[----:B------:R-:W-:Y:S02]  /*02f0*/  UMOV UR5, URZ ;  /* 0x000000ff00057c82 */ /* 0x000fe40008000000 */
[----:B------:R-:W-:Y:S02]  /*0300*/  UIADD3.X UR11, UPT, UPT, URZ, ~UR10, URZ, UP0, !UPT ;  /* 0x8000000aff0b7290 */ /* 0x000fe400087fe4ff */
[----:B------:R-:W-:Y:S02]  /*0310*/  UIMAD.WIDE.U32 UR4, UR6, UR12, UR4 ;  /* 0x0000000c060472a5 */ /* 0x000fe4000f8e0004 */
[----:B------:R-:W-:-:S04]  /*0320*/  UIMAD UR11, UR11, UR6, URZ ;  /* 0x000000060b0b72a4 */ /* 0x000fc8000f8e02ff */
[----:B------:R-:W-:Y:S01]  /*0330*/  UIMAD UR11, UR9, UR12, UR11 ;  /* 0x0000000c090b72a4 */ /* 0x000fe2000f8e020b */
[----:B------:R-:W-:Y:S01]  /*0340*/  UMOV UR23, UR4 ;  /* 0x0000000400177c82 */ /* 0x000fe20008000000 */
[----:B------:R-:W-:Y:S02]  /*0350*/  UMOV UR4, UR8 ;  /* 0x0000000800047c82 */ /* 0x000fe40008000000 */
[----:B------:R-:W-:-:S03]  /*0360*/  UIADD3 UR6, UPT, UPT, UR5, UR11, URZ ;  /* 0x0000000b05067290 */ /* 0x000fc6000fffe0ff */
[----:B------:R-:W-:-:S09]  /*0370*/  UMOV UR5, UR10 ;  /* 0x0000000a00057c82 */ /* 0x000fd20008000000 */
.L_x_1:
[----:B------:R-:W0:Y:S01]  /*0380*/  LDCU.64 UR12, c[0x0][0x3c0] ;  /* 0x00007800ff0c77ac */ /* 0x000e220008000a00 */
[C---:B------:R-:W-:Y:S02]  /*0390*/  IMAD.SHL.U32 R3, R17.reuse, 0x4, RZ ;  /* 0x0000000411037824 */ /* 0x040fe400078e00ff */
[----:B------:R-:W-:Y:S01]  /*03a0*/  IMAD.SHL.U32 R17, R17, 0x10, RZ ;  /* 0x0000001011117824 */ /* 0x000fe200078e00ff */
[----:B------:R-:W1:Y:S02]  /*03b0*/  LDCU.64 UR26, c[0x0][0x3b8] ;  /* 0x00007700ff1a77ac */ /* 0x000e640008000a00 */
[----:B------:R-:W-:Y:S01]  /*03c0*/  IADD3 R7, PT, PT, -R3, R2, RZ ;  /* 0x0000000203077210 */ /* 0x000fe20007ffe1ff */
[----:B------:R-:W-:Y:S02]  /*03d0*/  USHF.L.U64.HI UR14, UR4, 0x5, UR5 ;  /* 0x00000005040e7899 */ /* 0x000fe40008010205 */
[----:B------:R-:W-:Y:S01]  /*03e0*/  USHF.L.U64.HI UR16, UR23, 0x5, UR6 ;  /* 0x0000000517107899 */ /* 0x000fe20008010206 */
[----:B------:R-:W-:Y:S01]  /*03f0*/  LOP3.LUT R36, R7, 0x1f, RZ, 0xc0, !PT ;  /* 0x0000001f07247812 */ /* 0x000fe200078ec0ff */
[----:B------:R-:W2:Y:S01]  /*0400*/  LDCU.128 UR8, c[0x0][0x380] ;  /* 0x00007000ff0877ac */ /* 0x000ea20008000c00 */
[----:B------:R-:W-:-:S02]  /*0410*/  USHF.L.U32 UR17, UR23, 0x6, URZ ;  /* 0x0000000617117899 */ /* 0x000fc400080006ff */
[----:B0-----:R-:W-:Y:S01]  /*0420*/  USHF.R.U64 UR7, UR12, 0x2, UR13 ;  /* 0x000000020c077899 */ /* 0x001fe2000800120d */
[----:B------:R-:W0:Y:S01]  /*0430*/  LDCU.64 UR28, c[0x0][0x3a0] ;  /* 0x00007400ff1c77ac */ /* 0x000e220008000a00 */
[----:B-1----:R-:W-:Y:S02]  /*0440*/  USHF.R.U64 UR30, UR26, 0x1, UR27 ;  /* 0x000000011a1e7899 */ /* 0x002fe4000800121b */
[----:B------:R-:W-:Y:S02]  /*0450*/  ULEA UR7, UP1, -UR4, UR7, 0x5 ;  /* 0x0000000704077291 */ /* 0x000fe4000f8229ff */
[----:B------:R-:W-:Y:S02]  /*0460*/  USHF.R.U32.HI UR31, URZ, 0x1, UR27 ;  /* 0x00000001ff1f7899 */ /* 0x000fe4000801161b */
[----:B------:R-:W-:Y:S02]  /*0470*/  ULEA UR15, UP0, -UR23, UR30, 0x5 ;  /* 0x0000001e170f7291 */ /* 0x000fe4000f8029ff */
[----:B------:R-:W-:Y:S01]  /*0480*/  IMAD.WIDE.U32 R4, R17, UR30, RZ ;  /* 0x0000001e11047c25 */ /* 0x000fe2000f8e00ff */
[----:B------:R-:W-:-:S02]  /*0490*/  ULEA.HI.X UR14, UR13, ~UR14, URZ, 0x1e, UP1 ;  /* 0x8000000e0d0e7291 */ /* 0x000fc400088ff4ff */
[----:B------:R-:W-:Y:S01]  /*04a0*/  UISETP.LT.U32.AND UP1, UPT, UR7, 0x20, UPT ;  /* 0x000000200700788c */ /* 0x000fe2000bf21070 */
[----:B------:R-:W-:Y:S01]  /*04b0*/  IMAD R31, R17, UR31, RZ ;  /* 0x0000001f111f7c24 */ /* 0x000fe2000f8e02ff */
[----:B------:R-:W-:Y:S01]  /*04c0*/  UIADD3.X UR16, UPT, UPT, ~UR16, UR31, URZ, UP0, !UPT ;  /* 0x0000001f10107290 */ /* 0x000fe200087fe5ff */
[----:B------:R-:W-:Y:S01]  /*04d0*/  IADD3 R12, P1, PT, R36, R4, RZ ;  /* 0x00000004240c7210 */ /* 0x000fe20007f3e0ff */
[----:B------:R-:W-:Y:S02]  /*04e0*/  UISETP.LT.U32.AND UP0, UPT, UR15, 0x20, UPT ;  /* 0x000000200f00788c */ /* 0x000fe4000bf01070 */
[----:B------:R-:W-:Y:S02]  /*04f0*/  UISETP.LT.U32.AND.EX UP1, UPT, UR14, URZ, UPT, UP1 ;  /* 0x000000ff0e00728c */ /* 0x000fe4000bf21110 */
[----:B------:R-:W-:Y:S01]  /*0500*/  UISETP.LT.U32.AND.EX UP0, UPT, UR16, URZ, UPT, UP0 ;  /* 0x000000ff1000728c */ /* 0x000fe2000bf01100 */
[----:B------:R-:W-:Y:S01]  /*0510*/  IMAD.X R13, R5, 0x1, R31, P1 ;  /* 0x00000001050d7824 */ /* 0x000fe200008e061f */
[----:B------:R-:W-:Y:S01]  /*0520*/  USEL UR7, UR7, 0x20, UP1 ;  /* 0x0000002007077887 */ /* 0x000fe20008800000 */
[----:B------:R-:W-:Y:S01]  /*0530*/  IMAD.WIDE.U32 R4, R17, UR26, RZ ;  /* 0x0000001a11047c25 */ /* 0x000fe2000f8e00ff */
[----:B------:R-:W-:-:S02]  /*0540*/  USEL UR14, UR15, 0x20, UP0 ;  /* 0x000000200f0e7887 */ /* 0x000fc40008000000 */
[----:B------:R-:W-:Y:S02]  /*0550*/  UIMAD UR16, UR5, UR26, URZ ;  /* 0x0000001a051072a4 */ /* 0x000fe4000f8e02ff */
[----:B------:R-:W-:Y:S01]  /*0560*/  ISETP.GE.U32.AND P0, PT, R3, UR7, PT ;  /* 0x0000000703007c0c */ /* 0x000fe2000bf06070 */
[----:B------:R-:W-:Y:S01]  /*0570*/  UIMAD.WIDE.U32 UR18, UR4, UR26, URZ ;  /* 0x0000001a041272a5 */ /* 0x000fe2000f8e00ff */
[C---:B------:R-:W-:Y:S01]  /*0580*/  IADD3 R14, P1, PT, R36.reuse, R4, RZ ;  /* 0x00000004240e7210 */ /* 0x040fe20007f3e0ff */
[----:B------:R-:W-:Y:S01]  /*0590*/  UIMAD UR16, UR4, UR27, UR16 ;  /* 0x0000001b041072a4 */ /* 0x000fe2000f8e0210 */
[----:B------:R-:W-:Y:S01]  /*05a0*/  ISETP.LT.U32.AND P0, PT, R36, UR14, !P0 ;  /* 0x0000000e24007c0c */ /* 0x000fe2000c701070 */
[----:B------:R-:W-:Y:S02]  /*05b0*/  ULOP3.LUT UR32, UR27, 0x7fffffff, URZ, 0xc0, !UPT ;  /* 0x7fffffff1b207892 */ /* 0x000fe4000f8ec0ff */
[----:B------:R-:W-:Y:S02]  /*05c0*/  ULEA UR22, UP2, UR18, UR17, 0x8 ;  /* 0x0000001112167291 */ /* 0x000fe4000f8440ff */
[----:B------:R-:W-:-:S02]  /*05d0*/  ULEA UR17, UP0, UR18, UR17, 0x7 ;  /* 0x0000001112117291 */ /* 0x000fc4000f8038ff */
[----:B------:R-:W-:Y:S01]  /*05e0*/  USHF.L.U64.HI UR20, UR23, 0x6, UR6 ;  /* 0x0000000617147899 */ /* 0x000fe20008010206 */
[----:B------:R-:W-:Y:S01]  /*05f0*/  IMAD R0, R17, UR32, RZ ;  /* 0x0000002011007c24 */ /* 0x000fe2000f8e02ff */
[----:B------:R-:W-:Y:S02]  /*0600*/  UIADD3 UR19, UPT, UPT, UR19, UR16, URZ ;  /* 0x0000001013137290 */ /* 0x000fe4000fffe0ff */
[----:B--2---:R-:W-:Y:S02]  /*0610*/  ULEA UR16, UP1, UR17, UR8, 0x1 ;  /* 0x0000000811107291 */ /* 0x004fe4000f8208ff */
[----:B------:R-:W-:Y:S01]  /*0620*/  ULEA.HI.X UR8, UR18, UR20, UR19, 0x7, UP0 ;  /* 0x0000001412087291 */ /* 0x000fe200080f3c13 */
[----:B------:R-:W-:Y:S01]  /*0630*/  IADD3.X R15, PT, PT, R5, R0, RZ, P1, !PT ;  /* 0x00000000050f7210 */ /* 0x000fe20000ffe4ff */
[----:B------:R-:W1:Y:S01]  /*0640*/  LDCU.64 UR24, c[0x0][0x358] ;  /* 0x00006b00ff1877ac */ /* 0x000e620008000a00 */
[C---:B------:R-:W-:Y:S02]  /*0650*/  @P0 IADD3 R6, P2, PT, R12.reuse, UR30, RZ ;  /* 0x0000001e0c060c10 */ /* 0x040fe4000ff5e0ff */
[----:B------:R-:W-:Y:S01]  /*0660*/  @P0 LEA R4, P1, R12, UR16, 0x2 ;  /* 0x000000100c040c11 */ /* 0x000fe2000f8210ff */
[----:B------:R-:W-:Y:S01]  /*0670*/  ULEA.HI.X UR17, UR17, UR9, UR8, 0x1, UP1 ;  /* 0x0000000911117291 */ /* 0x000fe200088f0c08 */
[----:B------:R-:W-:Y:S01]  /*0680*/  @P0 IADD3.X R9, PT, PT, R13, UR31, RZ, P2, !PT ;  /* 0x0000001f0d090c10 */ /* 0x000fe200097fe4ff */
[----:B------:R-:W-:Y:S01]  /*0690*/  VOTEU.ANY UP1, P0 ;  /* 0x0000000000ff7886 */ /* 0x000fe20000020100 */
[----:B------:R-:W-:Y:S01]  /*06a0*/  ULEA UR15, UP3, UR22, UR10, 0x1 ;  /* 0x0000000a160f7291 */ /* 0x000fe2000f8608ff */
[----:B------:R-:W-:Y:S01]  /*06b0*/  @P0 LEA R22, P2, R6, UR16, 0x2 ;  /* 0x0000001006160c11 */ /* 0x000fe2000f8410ff */
[----:B------:R-:W-:Y:S01]  /*06c0*/  ULEA.HI.X UR19, UR18, UR20, UR19, 0x8, UP2 ;  /* 0x0000001412137291 */ /* 0x000fe200090f4413 */
[----:B------:R-:W-:Y:S01]  /*06d0*/  @P0 LEA.HI.X R5, R12, UR17, R13, 0x2, P1 ;  /* 0x000000110c050c11 */ /* 0x000fe200088f140d */
[----:B------:R-:W-:Y:S01]  /*06e0*/  USHF.L.U32 UR33, UR26, 0x1, URZ ;  /* 0x000000011a217899 */ /* 0x000fe200080006ff */
[----:B0-----:R-:W-:Y:S01]  /*06f0*/  ISETP.NE.U32.AND P1, PT, RZ, UR28, PT ;  /* 0x0000001cff007c0c */ /* 0x001fe2000bf25070 */
[----:B------:R-:W-:Y:S01]  /*0700*/  @UP1 ULOP3.LUT UR8, UR26, 0xfffffffe, URZ, 0xc0, !UPT ;  /* 0xfffffffe1a081892 */ /* 0x000fe2000f8ec0ff */
[----:B------:R-:W-:Y:S01]  /*0710*/  @P0 IMAD.SHL.U32 R20, R14, 0x4, RZ ;  /* 0x000000040e140824 */ /* 0x000fe200078e00ff */
[----:B------:R-:W-:Y:S01]  /*0720*/  ULEA.HI.X UR18, UR22, UR11, UR19, 0x1, UP3 ;  /* 0x0000000b16127291 */ /* 0x000fe200098f0c13 */
[----:B------:R-:W-:Y:S01]  /*0730*/  @P0 LEA.HI.X R23, R6, UR17, R9, 0x2, P2 ;  /* 0x0000001106170c11 */ /* 0x000fe200090f1409 */
[----:B------:R-:W-:Y:S01]  /*0740*/  USHF.L.U64.HI UR34, UR26, 0x1, UR27 ;  /* 0x000000011a227899 */ /* 0x000fe2000801021b */
[----:B-1----:R0:W5:Y:S01]  /*0750*/  @P0 LDG.E R11, desc[UR24][R4.64] ;  /* 0x00000018040b0981 */ /* 0x002162000c1e1900 */
[----:B------:R-:W-:Y:S01]  /*0760*/  UIADD3 UR28, UP0, UPT, UR33, UR15, URZ ;  /* 0x0000000f211c7290 */ /* 0x000fe2000ff1e0ff */
[----:B------:R-:W-:Y:S01]  /*0770*/  ISETP.NE.AND.EX P1, PT, RZ, UR29, PT, P1 ;  /* 0x0000001dff007c0c */ /* 0x000fe2000bf25310 */
[----:B------:R-:W-:Y:S01]  /*0780*/  @UP1 ULOP3.LUT UR9, UR27, 0x3fffffff, URZ, 0xc0, !UPT ;  /* 0x3fffffff1b091892 */ /* 0x000fe2000f8ec0ff */
[----:B------:R-:W-:Y:S01]  /*0790*/  @P0 IADD3 R6, P5, PT, R12, UR8, RZ ;  /* 0x000000080c060c10 */ /* 0x000fe2000ffbe0ff */
[----:B------:R-:W-:Y:S01]  /*07a0*/  UIADD3.X UR29, UPT, UPT, UR34, UR18, URZ, UP0, !UPT ;  /* 0x00000012221d7290 */ /* 0x000fe200087fe4ff */
[----:B------:R-:W-:-:S02]  /*07b0*/  @P0 IADD3 R18, P2, PT, R20, UR15, RZ ;  /* 0x0000000f14120c10 */ /* 0x000fc4000ff5e0ff */
[----:B------:R-:W-:Y:S02]  /*07c0*/  @P0 SHF.L.U64.HI R9, R14, 0x2, R15 ;  /* 0x000000020e090819 */ /* 0x000fe4000001020f */
[----:B------:R-:W-:Y:S01]  /*07d0*/  @P0 IADD3 R20, P3, PT, R20, UR28, RZ ;  /* 0x0000001c14140c10 */ /* 0x000fe2000ff7e0ff */
[----:B------:R-:W-:Y:S01]  /*07e0*/  @!P0 IMAD.MOV.U32 R53, RZ, RZ, RZ ;  /* 0x000000ffff358224 */ /* 0x000fe200078e00ff */
[----:B0-----:R-:W-:Y:S02]  /*07f0*/  @P0 IADD3.X R5, PT, PT, R13, UR9, RZ, P5, !PT ;  /* 0x000000090d050c10 */ /* 0x001fe4000affe4ff */
[----:B------:R-:W-:Y:S01]  /*0800*/  @P0 LEA R28, P5, R6, UR16, 0x2 ;  /* 0x00000010061c0c11 */ /* 0x000fe2000f8a10ff */
[----:B------:R-:W-:Y:S01]  /*0810*/  @!P0 IMAD.MOV.U32 R27, RZ, RZ, RZ ;  /* 0x000000ffff1b8224 */ /* 0x000fe200078e00ff */
[----:B------:R-:W-:Y:S01]  /*0820*/  @P0 IADD3.X R21, PT, PT, R9, UR29, RZ, P3, !PT ;  /* 0x0000001d09150c10 */ /* 0x000fe20009ffe4ff */
[----:B------:R0:W5:Y:S01]  /*0830*/  @P0 LDG.E R53, desc[UR24][R22.64] ;  /* 0x0000001816350981 */ /* 0x000162000c1e1900 */
[C---:B------:R-:W-:Y:S01]  /*0840*/  @P0 IADD3 R8, P4, PT, R14.reuse, UR26, RZ ;  /* 0x0000001a0e080c10 */ /* 0x040fe2000ff9e0ff */
[----:B------:R-:W1:Y:S01]  /*0850*/  LDCU.128 UR8, c[0x0][0x390] ;  /* 0x00007200ff0877ac */ /* 0x000e620008000c00 */
[----:B------:R-:W-:-:S02]  /*0860*/  @P0 IADD3 R32, P3, PT, R14, UR33, RZ ;  /* 0x000000210e200c10 */ /* 0x000fc4000ff7e0ff */
[----:B------:R-:W-:Y:S01]  /*0870*/  @P0 LEA.HI.X R29, R6, UR17, R5, 0x2, P5 ;  /* 0x00000011061d0c11 */ /* 0x000fe2000a8f1405 */
[----:B------:R-:W-:Y:S01]  /*0880*/  UIMAD.WIDE.U32 UR20, UR23, UR12, URZ ;  /* 0x0000000c171472a5 */ /* 0x000fe2000f8e00ff */
[----:B------:R-:W-:Y:S01]  /*0890*/  @P0 IADD3.X R5, PT, PT, R15, UR32, RZ, P4, !PT ;  /* 0x000000200f050c10 */ /* 0x000fe2000a7fe4ff */
[----:B------:R-:W-:Y:S01]  /*08a0*/  VIADD R34, R7, 0xffffffff ;  /* 0xffffffff07227836 */ /* 0x000fe20000000000 */
[C---:B------:R-:W-:Y:S01]  /*08b0*/  @P0 SHF.L.U32 R4, R8.reuse, 0x2, RZ ;  /* 0x0000000208040819 */ /* 0x040fe200000006ff */
[----:B------:R-:W-:Y:S01]  /*08c0*/  HFMA2 R35, -RZ, RZ, 0, 0 ;  /* 0x00000000ff237431 */ /* 0x000fe200000001ff */
[----:B0-----:R-:W-:Y:S01]  /*08d0*/  @P0 IADD3.X R23, PT, PT, R15, UR34, RZ, P3, !PT ;  /* 0x000000220f170c10 */ /* 0x001fe20009ffe4ff */
[----:B------:R-:W-:Y:S01]  /*08e0*/  VIADD R16, R3, 0x1 ;  /* 0x0000000103107836 */ /* 0x000fe20000000000 */
[----:B------:R-:W-:Y:S01]  /*08f0*/  @P0 IADD3.X R19, PT, PT, R9, UR18, RZ, P2, !PT ;  /* 0x0000001209130c10 */ /* 0x000fe200097fe4ff */
[----:B------:R-:W-:Y:S01]  /*0900*/  @!P0 IMAD.MOV.U32 R56, RZ, RZ, RZ ;  /* 0x000000ffff388224 */ /* 0x000fe200078e00ff */
[----:B------:R-:W-:Y:S01]  /*0910*/  @P0 SHF.L.U64.HI R10, R8, 0x2, R5 ;  /* 0x00000002080a0819 */ /* 0x000fe20000010205 */
[----:B------:R-:W-:Y:S01]  /*0920*/  BSSY.RECONVERGENT B0, `(.L_x_2) ;  /* 0x000003f000007945 */ /* 0x000fe20003800200 */
[----:B------:R-:W-:Y:S01]  /*0930*/  @P0 IADD3 R24, P2, PT, R4, UR15, RZ ;  /* 0x0000000f04180c10 */ /* 0x000fe2000ff5e0ff */
[----:B------:R0:W5:Y:S01]  /*0940*/  @P0 LDG.E R59, desc[UR24][R18.64] ;  /* 0x00000018123b0981 */ /* 0x000162000c1e1900 */
[----:B------:R-:W-:-:S02]  /*0950*/  @P0 SHF.L.U64.HI R6, R32, 0x2, R23 ;  /* 0x0000000220060819 */ /* 0x000fc40000010217 */
[----:B------:R-:W-:Y:S01]  /*0960*/  @P0 IADD3 R22, P3, PT, R4, UR28, RZ ;  /* 0x0000001c04160c10 */ /* 0x000fe2000ff7e0ff */
[----:B------:R-:W5:Y:S01]  /*0970*/  @P0 LDG.E R21, desc[UR24][R20.64] ;  /* 0x0000001814150981 */ /* 0x000f62000c1e1900 */
[----:B------:R-:W-:Y:S02]  /*0980*/  @P0 SHF.L.U32 R32, R32, 0x2, RZ ;  /* 0x0000000220200819 */ /* 0x000fe400000006ff */
[C---:B------:R-:W-:Y:S02]  /*0990*/  @P0 IADD3.X R25, PT, PT, R10.reuse, UR18, RZ, P2, !PT ;  /* 0x000000120a190c10 */ /* 0x040fe400097fe4ff */
[----:B------:R-:W-:Y:S02]  /*09a0*/  @P0 IADD3.X R23, PT, PT, R10, UR29, RZ, P3, !PT ;  /* 0x0000001d0a170c10 */ /* 0x000fe40009ffe4ff */
[C---:B0-----:R-:W-:Y:S02]  /*09b0*/  @P0 IADD3 R18, P2, PT, R32.reuse, UR15, RZ ;  /* 0x0000000f20120c10 */ /* 0x041fe4000ff5e0ff */
[----:B------:R-:W-:Y:S01]  /*09c0*/  @P0 IADD3 R32, P3, PT, R32, UR28, RZ ;  /* 0x0000001c20200c10 */ /* 0x000fe2000ff7e0ff */
[----:B------:R-:W-:Y:S01]  /*09d0*/  @!P0 IMAD.MOV.U32 R4, RZ, RZ, RZ ;  /* 0x000000ffff048224 */ /* 0x000fe200078e00ff */
[----:B------:R-:W-:Y:S01]  /*09e0*/  @!P0 MOV R10, RZ ;  /* 0x000000ff000a8202 */ /* 0x000fe20000000f00 */
[----:B------:R-:W0:Y:S01]  /*09f0*/  @P1 LDC.64 R8, c[0x0][0x3a0] ;  /* 0x0000e800ff081b82 */ /* 0x000e220000000a00 */
[C---:B------:R-:W-:Y:S01]  /*0a00*/  @P0 IADD3.X R19, PT, PT, R6.reuse, UR18, RZ, P2, !PT ;  /* 0x0000001206130c10 */ /* 0x040fe200097fe4ff */
[----:B------:R-:W-:Y:S01]  /*0a10*/  UIMAD UR12, UR6, UR12, URZ ;  /* 0x0000000c060c72a4 */ /* 0x000fe2000f8e02ff */
[----:B------:R-:W-:Y:S01]  /*0a20*/  @P0 IADD3.X R33, PT, PT, R6, UR29, RZ, P3, !PT ;  /* 0x0000001d06210c10 */ /* 0x000fe20009ffe4ff */
[----:B-1----:R-:W-:Y:S01]  /*0a30*/  UIADD3 UR8, UP0, UPT, UR22, UR8, URZ ;  /* 0x0000000816087290 */ /* 0x002fe2000ff1e0ff */
[----:B------:R-:W5:Y:S04]  /*0a40*/  @P0 LDG.E R10, desc[UR24][R28.64] ;  /* 0x000000181c0a0981 */ /* 0x000f68000c1e1900 */
[----:B------:R-:W5:Y:S04]  /*0a50*/  @P0 LDG.E R4, desc[UR24][R18.64] ;  /* 0x0000001812040981 */ /* 0x000f68000c1e1900 */
[----:B------:R-:W5:Y:S01]  /*0a60*/  @P0 LDG.E R27, desc[UR24][R32.64] ;  /* 0x00000018201b0981 */ /* 0x000f62000c1e1900 */
[----:B------:R-:W-:-:S02]  /*0a70*/  UIMAD UR12, UR23, UR13, UR12 ;  /* 0x0000000d170c72a4 */ /* 0x000fc4000f8e020c */
[----:B------:R-:W-:Y:S01]  /*0a80*/  USHF.L.U32 UR6, UR20, 0x6, URZ ;  /* 0x0000000614067899 */ /* 0x000fe200080006ff */
[----:B------:R-:W-:Y:S01]  /*0a90*/  @!P0 IMAD.MOV.U32 R5, RZ, RZ, RZ ;  /* 0x000000ffff058224 */ /* 0x000fe200078e00ff */
[----:B------:R-:W-:Y:S01]  /*0aa0*/  UIADD3 UR12, UPT, UPT, UR21, UR12, URZ ;  /* 0x0000000c150c7290 */ /* 0x000fe2000fffe0ff */
[----:B------:R-:W-:Y:S01]  /*0ab0*/  LOP3.LUT R34, R34, 0x1f, RZ, 0xc0, !PT ;  /* 0x0000001f22227812 */ /* 0x000fe200078ec0ff */
[----:B------:R-:W-:Y:S01]  /*0ac0*/  ULEA UR6, UP2, UR4, UR6, 0x7 ;  /* 0x0000000604067291 */ /* 0x000fe2000f8438ff */
[----:B------:R-:W5:Y:S01]  /*0ad0*/  @P0 LDG.E R56, desc[UR24][R22.64] ;  /* 0x0000001816380981 */ /* 0x000f62000c1e1900 */
[----:B------:R-:W-:Y:S02]  /*0ae0*/  USHF.L.U64.HI UR20, UR20, 0x6, UR12 ;  /* 0x0000000614147899 */ /* 0x000fe4000801020c */
[----:B------:R-:W-:Y:S01]  /*0af0*/  UIADD3 UR10, UP3, UPT, UR6, UR10, URZ ;  /* 0x0000000a060a7290 */ /* 0x000fe2000ff7e0ff */
[----:B------:R-:W-:Y:S01]  /*0b00*/  ISETP.GE.U32.AND P2, PT, R16, UR7, PT ;  /* 0x0000000710007c0c */ /* 0x000fe2000bf46070 */
[----:B------:R-:W-:Y:S01]  /*0b10*/  UIADD3 UR6, UP1, UPT, UR8, UR26, URZ ;  /* 0x0000001a08067290 */ /* 0x000fe2000ff3e0ff */
[----:B------:R1:W5:Y:S01]  /*0b20*/  @P0 LDG.E R5, desc[UR24][R24.64] ;  /* 0x0000001818050981 */ /* 0x000362000c1e1900 */
[----:B------:R-:W-:-:S02]  /*0b30*/  ULEA.HI.X UR4, UR4, UR20, UR5, 0x7, UP2 ;  /* 0x0000001404047291 */ /* 0x000fc400090f3c05 */
[----:B------:R-:W-:Y:S01]  /*0b40*/  UIADD3.X UR9, UPT, UPT, UR19, UR9, URZ, UP0, !UPT ;  /* 0x0000000913097290 */ /* 0x000fe200087fe4ff */
[----:B0-----:R0:W5:Y:S01]  /*0b50*/  @P1 LDG.E R6, desc[UR24][R8.64] ;  /* 0x0000001808061981 */ /* 0x001162000c1e1900 */
[----:B------:R-:W-:Y:S02]  /*0b60*/  UIADD3.X UR11, UPT, UPT, UR4, UR11, URZ, UP3, !UPT ;  /* 0x0000000b040b7290 */ /* 0x000fe40009ffe4ff */
[----:B------:R-:W-:Y:S01]  /*0b70*/  UIADD3.X UR12, UPT, UPT, UR9, UR27, URZ, UP1, !UPT ;  /* 0x0000001b090c7290 */ /* 0x000fe20008ffe4ff */
[----:B------:R-:W-:Y:S01]  /*0b80*/  ISETP.LT.U32.AND P2, PT, R34, UR14, !P2 ;  /* 0x0000000e22007c0c */ /* 0x000fe2000d741070 */
[----:B------:R-:W-:Y:S01]  /*0b90*/  @!P0 IMAD.MOV.U32 R22, RZ, RZ, RZ ;  /* 0x000000ffff168224 */ /* 0x000fe200078e00ff */
[----:B------:R-:W-:Y:S01]  /*0ba0*/  @!P0 MOV R20, RZ ;  /* 0x000000ff00148202 */ /* 0x000fe20000000f00 */
[----:B-1----:R-:W-:-:S04]  /*0bb0*/  IMAD.WIDE.U32 R24, R17, UR30, R34 ;  /* 0x0000001e11187c25 */ /* 0x002fc8000f8e0022 */
[----:B0-----:R-:W-:Y:S01]  /*0bc0*/  @!P0 IMAD.MOV.U32 R9, RZ, RZ, RZ ;  /* 0x000000ffff098224 */ /* 0x001fe200078e00ff */
[----:B------:R-:W-:Y:S06]  /*0bd0*/  @!P0 BRA `(.L_x_3) ;  /* 0x00000000004c8947 */ /* 0x000fec0003800000 */
[----:B------:R-:W-:Y:S01]  /*0be0*/  IMAD.U32 R9, RZ, RZ, UR26 ;  /* 0x0000001aff097e24 */ /* 0x000fe2000f8e00ff */
[----:B------:R-:W-:Y:S01]  /*0bf0*/  UIMAD UR5, UR32, 0x3, URZ ;  /* 0x00000003200578a4 */ /* 0x000fe2000f8e02ff */
[----:B------:R-:W-:Y:S01]  /*0c00*/  IMAD.U32 R19, RZ, RZ, UR30 ;  /* 0x0000001eff137e24 */ /* 0x000fe2000f8e00ff */
[----:B------:R-:W-:Y:S01]  /*0c10*/  UIMAD UR4, UR31, 0x3, URZ ;  /* 0x000000031f0478a4 */ /* 0x000fe2000f8e02ff */
[----:B------:R-:W-:-:S04]  /*0c20*/  IMAD.WIDE.U32 R8, R9, 0x3, R14 ;  /* 0x0000000309087825 */ /* 0x000fc800078e000e */
[----:B------:R-:W-:Y:S01]  /*0c30*/  IMAD.WIDE.U32 R12, R19, 0x3, R12 ;  /* 0x00000003130c7825 */ /* 0x000fe200078e000c */
[----:B------:R-:W-:-:S03]  /*0c40*/  IADD3 R9, PT, PT, R9, UR5, RZ ;  /* 0x0000000509097c10 */ /* 0x000fc6000fffe0ff */
[----:B------:R-:W-:Y:S01]  /*0c50*/  IMAD.SHL.U32 R22, R8, 0x4, RZ ;  /* 0x0000000408167824 */ /* 0x000fe200078e00ff */
[----:B------:R-:W-:Y:S01]  /*0c60*/  LEA R14, P3, R12, UR16, 0x2 ;  /* 0x000000100c0e7c11 */ /* 0x000fe2000f8610ff */
[----:B------:R-:W-:Y:S01]  /*0c70*/  VIADD R15, R13, UR4 ;  /* 0x000000040d0f7c36 */ /* 0x000fe20008000000 */
[----:B------:R-:W-:Y:S02]  /*0c80*/  SHF.L.U64.HI R13, R8, 0x2, R9 ;  /* 0x00000002080d7819 */ /* 0x000fe40000010209 */
[C---:B------:R-:W-:Y:S02]  /*0c90*/  IADD3 R8, P4, PT, R22.reuse, UR15, RZ ;  /* 0x0000000f16087c10 */ /* 0x040fe4000ff9e0ff */
[----:B------:R-:W-:Y:S02]  /*0ca0*/  IADD3 R22, P5, PT, R22, UR28, RZ ;  /* 0x0000001c16167c10 */ /* 0x000fe4000ffbe0ff */
[----:B------:R-:W-:Y:S02]  /*0cb0*/  IADD3.X R9, PT, PT, R13, UR18, RZ, P4, !PT ;  /* 0x000000120d097c10 */ /* 0x000fe4000a7fe4ff */
[----:B------:R-:W-:-:S02]  /*0cc0*/  LEA.HI.X R15, R12, UR17, R15, 0x2, P3 ;  /* 0x000000110c0f7c11 */ /* 0x000fc400098f140f */
[----:B------:R-:W-:Y:S02]  /*0cd0*/  IADD3.X R23, PT, PT, R13, UR29, RZ, P5, !PT ;  /* 0x0000001d0d177c10 */ /* 0x000fe4000affe4ff */
[----:B------:R0:W5:Y:S04]  /*0ce0*/  LDG.E R9, desc[UR24][R8.64] ;  /* 0x0000001808097981 */ /* 0x000168000c1e1900 */
[----:B------:R0:W5:Y:S04]  /*0cf0*/  LDG.E R20, desc[UR24][R14.64] ;  /* 0x000000180e147981 */ /* 0x000168000c1e1900 */
[----:B------:R0:W5:Y:S02]  /*0d00*/  LDG.E R22, desc[UR24][R22.64] ;  /* 0x0000001816167981 */ /* 0x000164000c1e1900 */
.L_x_3:
[----:B------:R-:W-:Y:S05]  /*0d10*/  BSYNC.RECONVERGENT B0 ;  /* 0x0000000000007941 */ /* 0x000fea0003800200 */
.L_x_2:
[----:B-----5:R-:W-:Y:S01]  /*0d20*/  @!P0 IMAD.MOV.U32 R11, RZ, RZ, RZ ;  /* 0x000000ffff0b8224 */ /* 0x020fe200078e00ff */
[----:B------:R-:W-:Y:S01]  /*0d30*/  UMOV UR19, 0x3f800000 ;  /* 0x3f80000000137882 */ /* 0x000fe20000000000 */
[----:B------:R-:W-:Y:S01]  /*0d40*/  @!P0 IMAD.MOV.U32 R59, RZ, RZ, RZ ;  /* 0x000000ffff3b8224 */ /* 0x000fe200078e00ff */
[----:B------:R-:W-:Y:S01]  /*0d50*/  @!P0 MOV R21, RZ ;  /* 0x000000ff00158202 */ /* 0x000fe20000000f00 */
[----:B------:R-:W-:Y:S01]  /*0d60*/  BSSY.RECONVERGENT B0, `(.L_x_4) ;  /* 0x000002a000007945 */ /* 0x000fe20003800200 */
[----:B------:R-:W-:Y:S02]  /*0d70*/  @P1 R2UR UR19, R6 ;  /* 0x00000000061312ca */ /* 0x000fe400000e0000 */
[----:B------:R-:W-:Y:S02]  /*0d80*/  IADD3 R31, PT, PT, R31, R25, RZ ;  /* 0x000000191f1f7210 */ /* 0x000fe40007ffe0ff */
[----:B------:R-:W-:Y:S02]  /*0d90*/  PRMT R12, R53, 0x7632, R12 ;  /* 0x00007632350c7816 */ /* 0x000fe4000000000c */
[----:B0-----:R-:W-:-:S02]  /*0da0*/  PRMT R8, R11, 0x7632, R8 ;  /* 0x000076320b087816 */ /* 0x001fc40000000008 */
[----:B------:R-:W-:Y:S02]  /*0db0*/  PRMT R49, R5, 0x7632, R49 ;  /* 0x0000763205317816 */ /* 0x000fe40000000031 */
[----:B------:R-:W-:Y:S02]  /*0dc0*/  PRMT R28, R56, 0x7632, R28 ;  /* 0x00007632381c7816 */ /* 0x000fe4000000001c */
[----:B------:R-:W-:Y:S02]  /*0dd0*/  PRMT R6, R4, 0x7632, R6 ;  /* 0x0000763204067816 */ /* 0x000fe40000000006 */
[----:B------:R-:W-:Y:S02]  /*0de0*/  PRMT R26, R27, 0x7632, R26 ;  /* 0x000076321b1a7816 */ /* 0x000fe4000000001a */
[----:B------:R-:W-:Y:S02]  /*0df0*/  PRMT R58, R59, 0x7632, R58 ;  /* 0x000076323b3a7816 */ /* 0x000fe4000000003a */
[----:B------:R-:W-:-:S02]  /*0e00*/  PRMT R15, R21, 0x7632, R15 ;  /* 0x00007632150f7816 */ /* 0x000fc4000000000f */
[----:B------:R-:W-:Y:S02]  /*0e10*/  PRMT R18, R22, 0x7632, R18 ;  /* 0x0000763216127816 */ /* 0x000fe40000000012 */
[----:B------:R-:W-:Y:S02]  /*0e20*/  PRMT R16, R20, 0x7632, R16 ;  /* 0x0000763214107816 */ /* 0x000fe40000000010 */
[----:B------:R-:W-:Y:S02]  /*0e30*/  PRMT R19, R9, 0x7632, R19 ;  /* 0x0000763209137816 */ /* 0x000fe40000000013 */
[----:B------:R-:W-:Y:S01]  /*0e40*/  PRMT R13, R10, 0x7632, R13 ;  /* 0x000076320a0d7816 */ /* 0x000fe2000000000d */
[----:B------:R-:W-:Y:S06]  /*0e50*/  @!P2 BRA `(.L_x_5) ;  /* 0x000000000060a947 */ /* 0x000fec0003800000 */
[----:B------:R-:W-:Y:S01]  /*0e60*/  IMAD.WIDE.U32 R32, R17, UR26, R34 ;  /* 0x0000001a11207c25 */ /* 0x000fe2000f8e0022 */
[----:B------:R-:W-:-:S03]  /*0e70*/  MOV R38, UR26 ;  /* 0x0000001a00267c02 */ /* 0x000fc60008000f00 */
[----:B------:R-:W-:Y:S02]  /*0e80*/  IMAD.U32 R23, RZ, RZ, UR26 ;  /* 0x0000001aff177e24 */ /* 0x000fe4000f8e00ff */
[----:B------:R-:W-:Y:S02]  /*0e90*/  IMAD.U32 R29, RZ, RZ, UR30 ;  /* 0x0000001eff1d7e24 */ /* 0x000fe4000f8e00ff */
[----:B------:R-:W-:Y:S01]  /*0ea0*/  IMAD.U32 R42, RZ, RZ, UR31 ;  /* 0x0000001fff2a7e24 */ /* 0x000fe2000f8e00ff */
[----:B------:R-:W-:Y:S01]  /*0eb0*/  LEA R14, P1, R23, R32, 0x2 ;  /* 0x00000020170e7211 */ /* 0x000fe200078210ff */
[----:B------:R-:W-:Y:S01]  /*0ec0*/  IMAD.U32 R32, RZ, RZ, UR27 ;  /* 0x0000001bff207e24 */ /* 0x000fe2000f8e00ff */
[----:B------:R-:W-:Y:S01]  /*0ed0*/  IADD3 R23, PT, PT, R0, R33, RZ ;  /* 0x0000002100177210 */ /* 0x000fe20007ffe0ff */
[----:B------:R-:W-:Y:S01]  /*0ee0*/  IMAD.U32 R33, RZ, RZ, UR30 ;  /* 0x0000001eff217e24 */ /* 0x000fe2000f8e00ff */
[----:B------:R-:W-:Y:S02]  /*0ef0*/  LEA R29, P0, R29, R24, 0x2 ;  /* 0x000000181d1d7211 */ /* 0x000fe400078010ff */
[----:B------:R-:W-:Y:S01]  /*0f00*/  LEA.HI.X R23, R38, R23, R32, 0x2, P1 ;  /* 0x0000001726177211 */ /* 0x000fe200008f1420 */
[----:B------:R-:W-:Y:S01]  /*0f10*/  IMAD.SHL.U32 R38, R14, 0x4, RZ ;  /* 0x000000040e267824 */ /* 0x000fe200078e00ff */
[----:B------:R-:W-:-:S02]  /*0f20*/  LEA.HI.X R42, R33, R31, R42, 0x2, P0 ;  /* 0x0000001f212a7211 */ /* 0x000fc400000f142a */
[C---:B------:R-:W-:Y:S02]  /*0f30*/  LEA R40, P0, R29.reuse, UR16, 0x2 ;  /* 0x000000101d287c11 */ /* 0x040fe4000f8010ff */
[----:B------:R-:W-:Y:S02]  /*0f40*/  IADD3 R32, P1, PT, R38, UR15, RZ ;  /* 0x0000000f26207c10 */ /* 0x000fe4000ff3e0ff */
[----:B------:R-:W-:Y:S02]  /*0f50*/  SHF.L.U64.HI R14, R14, 0x2, R23 ;  /* 0x000000020e0e7819 */ /* 0x000fe40000010217 */
[----:B------:R-:W-:Y:S02]  /*0f60*/  IADD3 R38, P3, PT, R38, UR28, RZ ;  /* 0x0000001c26267c10 */ /* 0x000fe4000ff7e0ff */
[----:B------:R-:W-:Y:S02]  /*0f70*/  LEA.HI.X R41, R29, UR17, R42, 0x2, P0 ;  /* 0x000000111d297c11 */ /* 0x000fe400080f142a */
[----:B------:R-:W-:-:S02]  /*0f80*/  IADD3.X R33, PT, PT, R14, UR18, RZ, P1, !PT ;  /* 0x000000120e217c10 */ /* 0x000fc40008ffe4ff */
[----:B------:R-:W-:Y:S01]  /*0f90*/  IADD3.X R39, PT, PT, R14, UR29, RZ, P3, !PT ;  /* 0x0000001d0e277c10 */ /* 0x000fe20009ffe4ff */
[----:B------:R0:W5:Y:S04]  /*0fa0*/  LDG.E R55, desc[UR24][R40.64] ;  /* 0x0000001828377981 */ /* 0x000168000c1e1900 */
[----:B------:R0:W5:Y:S04]  /*0fb0*/  LDG.E R57, desc[UR24][R32.64] ;  /* 0x0000001820397981 */ /* 0x000168000c1e1900 */
[----:B------:R0:W5:Y:S01]  /*0fc0*/  LDG.E R54, desc[UR24][R38.64] ;  /* 0x0000001826367981 */ /* 0x000162000c1e1900 */
[----:B------:R-:W-:Y:S05]  /*0fd0*/  BRA `(.L_x_6) ;  /* 0x0000000000087947 */ /* 0x000fea0003800000 */
.L_x_5:
[----:B------:R-:W-:Y:S01]  /*0fe0*/  HFMA2 R57, -RZ, RZ, 0, 0 ;  /* 0x00000000ff397431 */ /* 0x000fe200000001ff */
[----:B------:R-:W-:-:S07]  /*0ff0*/  CS2R R54, SRZ ;  /* 0x0000000000367805 */ /* 0x000fce000001ff00 */
.L_x_6:
[----:B------:R-:W-:Y:S05]  /*1000*/  BSYNC.RECONVERGENT B0 ;  /* 0x0000000000007941 */ /* 0x000fea0003800200 */
.L_x_4:
[----:B------:R-:W-:Y:S01]  /*1010*/  IMAD.U32 R59, R59, 0x10000, RZ ;  /* 0x000100003b3b7824 */ /* 0x000fe200078e00ff */
[----:B0-----:R-:W-:Y:S01]  /*1020*/  MOV R32, 0x437c0000 ;  /* 0x437c000000207802 */ /* 0x001fe20000000f00 */
[----:B------:R-:W-:Y:S01]  /*1030*/  IMAD.MOV.U32 R23, RZ, RZ, 0x3bbb989d ;  /* 0x3bbb989dff177424 */ /* 0x000fe200078e00ff */
[----:B------:R-:W-:Y:S01]  /*1040*/  BSSY.RECONVERGENT B0, `(.L_x_7) ;  /* 0x0000023000007945 */ /* 0x000fe20003800200 */
[----:B------:R-:W-:Y:S01]  /*1050*/  FMUL R14, R59, 1.7020000219345092773 ;  /* 0x3fd9db233b0e7820 */ /* 0x000fe20000400000 */
[----:B------:R-:W-:Y:S02]  /*1060*/  @!P2 IMAD.MOV.U32 R50, RZ, RZ, RZ ;  /* 0x000000ffff32a224 */ /* 0x000fe400078e00ff */
[----:B------:R-:W-:Y:S02]  /*1070*/  @!P2 IMAD.MOV.U32 R48, RZ, RZ, RZ ;  /* 0x000000ffff30a224 */ /* 0x000fe400078e00ff */
[----:B------:R-:W-:Y:S01]  /*1080*/  FFMA.SAT R23, R14, -R23, 0.5 ;  /* 0x3f0000000e177423 */ /* 0x000fe20000002817 */
[----:B------:R-:W-:-:S03]  /*1090*/  @!P2 IMAD.MOV.U32 R47, RZ, RZ, RZ ;  /* 0x000000ffff2fa224 */ /* 0x000fc600078e00ff */
[----:B------:R-:W-:-:S04]  /*10a0*/  FFMA.RM R23, R23, R32, 12582913 ;  /* 0x4b40000117177423 */ /* 0x000fc80000004020 */
[C---:B------:R-:W-:Y:S01]  /*10b0*/  FADD R29, R23.reuse, -12583039 ;  /* 0xcb40007f171d7421 */ /* 0x040fe20000000000 */
[----:B------:R-:W-:-:S03]  /*10c0*/  SHF.L.U32 R23, R23, 0x17, RZ ;  /* 0x0000001717177819 */ /* 0x000fc600000006ff */
[----:B------:R-:W-:-:S04]  /*10d0*/  FFMA R29, R14, -1.4426950216293334961, -R29 ;  /* 0xbfb8aa3b0e1d7823 */ /* 0x000fc8000000081d */
[----:B------:R-:W-:-:S04]  /*10e0*/  FFMA R29, R14, -1.925963033500011079e-08, R29 ;  /* 0xb2a570600e1d7823 */ /* 0x000fc8000000001d */
[----:B------:R0:W1:Y:S01]  /*10f0*/  MUFU.EX2 R38, R29 ;  /* 0x0000001d00267308 */ /* 0x0000620000000800 */
[----:B------:R-:W-:Y:S05]  /*1100*/  @!P2 BRA `(.L_x_8) ;  /* 0x000000000058a947 */ /* 0x000fea0003800000 */
[----:B------:R-:W-:Y:S01]  /*1110*/  IMAD.WIDE.U32 R32, R17, UR26, R34 ;  /* 0x0000001a11207c25 */ /* 0x000fe2000f8e0022 */
[----:B------:R-:W-:Y:S01]  /*1120*/  MOV R25, UR26 ;  /* 0x0000001a00197c02 */ /* 0x000fe20008000f00 */
[----:B------:R-:W-:Y:S02]  /*1130*/  UIMAD UR5, UR32, 0x5, URZ ;  /* 0x00000005200578a4 */ /* 0x000fe4000f8e02ff */
[----:B------:R-:W-:Y:S01]  /*1140*/  IMAD.IADD R33, R0, 0x1, R33 ;  /* 0x0000000100217824 */ /* 0x000fe200078e0221 */
[----:B------:R-:W-:Y:S01]  /*1150*/  UIMAD UR4, UR31, 0x5, URZ ;  /* 0x000000051f0478a4 */ /* 0x000fe2000f8e02ff */
[----:B------:R-:W-:Y:S02]  /*1160*/  IMAD.MOV.U32 R30, RZ, RZ, R24 ;  /* 0x000000ffff1e7224 */ /* 0x000fe400078e0018 */
[----:B------:R-:W-:Y:S02]  /*1170*/  IMAD.U32 R17, RZ, RZ, UR30 ;  /* 0x0000001eff117e24 */ /* 0x000fe4000f8e00ff */
[----:B------:R-:W-:-:S04]  /*1180*/  IMAD.WIDE.U32 R32, R25, 0x5, R32 ;  /* 0x0000000519207825 */ /* 0x000fc800078e0020 */
[----:B------:R-:W-:Y:S01]  /*1190*/  IMAD.WIDE.U32 R30, R17, 0x5, R30 ;  /* 0x00000005111e7825 */ /* 0x000fe200078e001e */
[----:B------:R-:W-:-:S03]  /*11a0*/  IADD3 R17, PT, PT, R33, UR5, RZ ;  /* 0x0000000521117c10 */ /* 0x000fc6000fffe0ff */
[C---:B------:R-:W-:Y:S01]  /*11b0*/  IMAD.SHL.U32 R50, R32.reuse, 0x4, RZ ;  /* 0x0000000420327824 */ /* 0x040fe200078e00ff */
[----:B------:R-:W-:Y:S01]  /*11c0*/  SHF.L.U64.HI R0, R32, 0x2, R17 ;  /* 0x0000000220007819 */ /* 0x000fe20000010211 */
[----:B------:R-:W-:Y:S01]  /*11d0*/  VIADD R25, R31, UR4 ;  /* 0x000000041f197c36 */ /* 0x000fe20008000000 */
[----:B------:R-:W-:Y:S02]  /*11e0*/  LEA R24, P0, R30, UR16, 0x2 ;  /* 0x000000101e187c11 */ /* 0x000fe4000f8010ff */
[C---:B------:R-:W-:Y:S02]  /*11f0*/  IADD3 R32, P1, PT, R50.reuse, UR15, RZ ;  /* 0x0000000f32207c10 */ /* 0x040fe4000ff3e0ff */
[----:B------:R-:W-:Y:S02]  /*1200*/  IADD3 R50, P3, PT, R50, UR28, RZ ;  /* 0x0000001c32327c10 */ /* 0x000fe4000ff7e0ff */
[----:B------:R-:W-:Y:S02]  /*1210*/  LEA.HI.X R25, R30, UR17, R25, 0x2, P0 ;  /* 0x000000111e197c11 */ /* 0x000fe400080f1419 */
[----:B------:R-:W-:-:S02]  /*1220*/  IADD3.X R33, PT, PT, R0, UR18, RZ, P1, !PT ;  /* 0x0000001200217c10 */ /* 0x000fc40008ffe4ff */
[----:B------:R-:W-:Y:S01]  /*1230*/  IADD3.X R51, PT, PT, R0, UR29, RZ, P3, !PT ;  /* 0x0000001d00337c10 */ /* 0x000fe20009ffe4ff */
[----:B------:R2:W5:Y:S04]  /*1240*/  LDG.E R47, desc[UR24][R24.64] ;  /* 0x00000018182f7981 */ /* 0x000568000c1e1900 */
[----:B------:R2:W5:Y:S04]  /*1250*/  LDG.E R48, desc[UR24][R32.64] ;  /* 0x0000001820307981 */ /* 0x000568000c1e1900 */
[----:B------:R2:W5:Y:S02]  /*1260*/  LDG.E R50, desc[UR24][R50.64] ;  /* 0x0000001832327981 */ /* 0x000564000c1e1900 */
.L_x_8:
[----:B------:R-:W-:Y:S05]  /*1270*/  BSYNC.RECONVERGENT B0 ;  /* 0x0000000000007941 */ /* 0x000fea0003800200 */
.L_x_7:
[----:B------:R-:W-:Y:S01]  /*1280*/  SHF.R.U32.HI R17, RZ, 0x1, R2 ;  /* 0x00000001ff117819 */ /* 0x000fe20000011602 */
[----:B-1----:R-:W-:Y:S01]  /*1290*/  FFMA R0, R23, R38, 1 ;  /* 0x3f80000017007423 */ /* 0x002fe20000000026 */
[----:B------:R-:W-:Y:S01]  /*12a0*/  IMAD.MOV.U32 R37, RZ, RZ, RZ ;  /* 0x000000ffff257224 */ /* 0x000fe200078e00ff */
[----:B------:R-:W-:Y:S01]  /*12b0*/  BSSY.RECONVERGENT B0, `(.L_x_9) ;  /* 0x0000024000007945 */ /* 0x000fe20003800200 */
[----:B------:R-:W-:Y:S02]  /*12c0*/  LOP3.LUT R17, R17, 0x1f0, RZ, 0xc0, !PT ;  /* 0x000001f011117812 */ /* 0x000fe400078ec0ff */
[----:B------:R-:W-:Y:S02]  /*12d0*/  @!P2 CS2R R42, SRZ ;  /* 0x00000000002aa805 */ /* 0x000fe4000001ff00 */
[----:B------:R-:W-:Y:S02]  /*12e0*/  IADD3 R23, PT, PT, R0, 0x1800000, RZ ;  /* 0x0180000000177810 */ /* 0x000fe40007ffe0ff */
[----:B------:R-:W-:-:S02]  /*12f0*/  @!P2 CS2R R30, SRZ ;  /* 0x00000000001ea805 */ /* 0x000fc4000001ff00 */
[----:B--2---:R-:W-:Y:S01]  /*1300*/  @!P2 CS2R R32, SRZ ;  /* 0x000000000020a805 */ /* 0x004fe2000001ff00 */
[----:B------:R-:W-:Y:S01]  /*1310*/  IMAD.WIDE.U32 R24, R17, UR26, R36 ;  /* 0x0000001a11187c25 */ /* 0x000fe2000f8e0024 */
[----:B------:R-:W-:Y:S01]  /*1320*/  LOP3.LUT R23, R23, 0x7f800000, RZ, 0xc0, !PT ;  /* 0x7f80000017177812 */ /* 0x000fe200078ec0ff */
[----:B------:R-:W-:Y:S06]  /*1330*/  @!P2 BRA `(.L_x_10) ;  /* 0x00000000006ca947 */ /* 0x000fec0003800000 */
[----:B0-----:R-:W-:Y:S01]  /*1340*/  SHF.R.U32.HI R29, RZ, 0x1, R2 ;  /* 0x00000001ff1d7819 */ /* 0x001fe20000011602 */
[----:B------:R-:W-:Y:S02]  /*1350*/  UIMAD UR5, UR32, 0x6, URZ ;  /* 0x00000006200578a4 */ /* 0x000fe4000f8e02ff */
[----:B------:R-:W-:Y:S01]  /*1360*/  UIMAD UR4, UR31, 0x6, URZ ;  /* 0x000000061f0478a4 */ /* 0x000fe2000f8e02ff */
[----:B------:R-:W-:-:S05]  /*1370*/  LOP3.LUT R29, R29, 0x1f0, RZ, 0xc0, !PT ;  /* 0x000001f01d1d7812 */ /* 0x000fca00078ec0ff */
[C---:B------:R-:W-:Y:S02]  /*1380*/  IMAD R41, R29.reuse, UR32, RZ ;  /* 0x000000201d297c24 */ /* 0x040fe4000f8e02ff */
[----:B------:R-:W-:-:S04]  /*1390*/  IMAD.WIDE.U32 R38, R29, UR26, R34 ;  /* 0x0000001a1d267c25 */ /* 0x000fc8000f8e0022 */
[----:B------:R-:W-:Y:S01]  /*13a0*/  IMAD R33, R29, UR31, RZ ;  /* 0x0000001f1d217c24 */ /* 0x000fe2000f8e02ff */
[----:B------:R-:W-:Y:S01]  /*13b0*/  IADD3 R39, PT, PT, R39, R41, RZ ;  /* 0x0000002927277210 */ /* 0x000fe20007ffe0ff */
[----:B------:R-:W-:-:S04]  /*13c0*/  IMAD.WIDE.U32 R42, R29, UR30, R34 ;  /* 0x0000001e1d2a7c25 */ /* 0x000fc8000f8e0022 */
[----:B------:R-:W-:Y:S02]  /*13d0*/  IMAD.IADD R43, R43, 0x1, R33 ;  /* 0x000000012b2b7824 */ /* 0x000fe400078e0221 */
[----:B------:R-:W-:Y:S02]  /*13e0*/  IMAD.U32 R33, RZ, RZ, UR26 ;  /* 0x0000001aff217e24 */ /* 0x000fe4000f8e00ff */
[----:B------:R-:W-:Y:S02]  /*13f0*/  IMAD.U32 R29, RZ, RZ, UR30 ;  /* 0x0000001eff1d7e24 */ /* 0x000fe4000f8e00ff */
[----:B------:R-:W-:-:S04]  /*1400*/  IMAD.WIDE.U32 R38, R33, 0x6, R38 ;  /* 0x0000000621267825 */ /* 0x000fc800078e0026 */
[----:B------:R-:W-:Y:S01]  /*1410*/  IMAD.WIDE.U32 R42, R29, 0x6, R42 ;  /* 0x000000061d2a7825 */ /* 0x000fe200078e002a */
[----:B------:R-:W-:-:S03]  /*1420*/  IADD3 R29, PT, PT, R39, UR5, RZ ;  /* 0x00000005271d7c10 */ /* 0x000fc6000fffe0ff */
[C---:B------:R-:W-:Y:S01]  /*1430*/  IMAD.SHL.U32 R39, R38.reuse, 0x4, RZ ;  /* 0x0000000426277824 */ /* 0x040fe200078e00ff */
[----:B------:R-:W-:Y:S01]  /*1440*/  SHF.L.U64.HI R29, R38, 0x2, R29 ;  /* 0x00000002261d7819 */ /* 0x000fe2000001021d */
[----:B------:R-:W-:Y:S01]  /*1450*/  VIADD R33, R43, UR4 ;  /* 0x000000042b217c36 */ /* 0x000fe20008000000 */
[C---:B------:R-:W-:Y:S02]  /*1460*/  LEA R44, P0, R42.reuse, UR16, 0x2 ;  /* 0x000000102a2c7c11 */ /* 0x040fe4000f8010ff */
        /* <DEDUP_REMOVED lines=8> */
.L_x_10:
[----:B------:R-:W-:Y:S05]  /*14f0*/  BSYNC.RECONVERGENT B0 ;  /* 0x0000000000007941 */ /* 0x000fea0003800200 */
.L_x_9:
[----:B------:R-:W-:Y:S04]  /*1500*/  BSSY.RECONVERGENT B0, `(.L_x_11) ;  /* 0x000001d000007945 */ /* 0x000fe80003800200 */
[----:B------:R-:W-:Y:S05]  /*1510*/  @!P2 BRA `(.L_x_12) ;  /* 0x00000000006ca947 */ /* 0x000fea0003800000 */
[----:B0-----:R-:W-:Y:S01]  /*1520*/  SHF.R.U32.HI R29, RZ, 0x1, R2 ;  /* 0x00000001ff1d7819 */ /* 0x001fe20000011602 */
[----:B------:R-:W-:Y:S02]  /*1530*/  UIMAD UR5, UR32, 0x7, URZ ;  /* 0x00000007200578a4 */ /* 0x000fe4000f8e02ff */
[----:B------:R-:W-:Y:S01]  /*1540*/  UIMAD UR4, UR31, 0x7, URZ ;  /* 0x000000071f0478a4 */ /* 0x000fe2000f8e02ff */
[----:B------:R-:W-:-:S05]  /*1550*/  LOP3.LUT R29, R29, 0x1f0, RZ, 0xc0, !PT ;  /* 0x000001f01d1d7812 */ /* 0x000fca00078ec0ff */
[C---:B-1----:R-:W-:Y:S02]  /*1560*/  IMAD R39, R29.reuse, UR31, RZ ;  /* 0x0000001f1d277c24 */ /* 0x042fe4000f8e02ff */
[----:B------:R-:W-:-:S04]  /*1570*/  IMAD.WIDE.U32 R30, R29, UR30, R34 ;  /* 0x0000001e1d1e7c25 */ /* 0x000fc8000f8e0022 */
[----:B------:R-:W-:Y:S01]  /*1580*/  IMAD.WIDE.U32 R34, R29, UR26, R34 ;  /* 0x0000001a1d227c25 */ /* 0x000fe2000f8e0022 */
[----:B------:R-:W-:-:S03]  /*1590*/  IADD3 R31, PT, PT, R31, R39, RZ ;  /* 0x000000271f1f7210 */ /* 0x000fc60007ffe0ff */
[----:B------:R-:W-:Y:S02]  /*15a0*/  IMAD R29, R29, UR32, RZ ;  /* 0x000000201d1d7c24 */ /* 0x000fe4000f8e02ff */
[----:B------:R-:W-:Y:S02]  /*15b0*/  IMAD.U32 R39, RZ, RZ, UR26 ;  /* 0x0000001aff277e24 */ /* 0x000fe4000f8e00ff */
[----:B------:R-:W-:Y:S01]  /*15c0*/  IMAD.IADD R35, R35, 0x1, R29 ;  /* 0x0000000123237824 */ /* 0x000fe200078e021d */
[----:B------:R-:W-:Y:S01]  /*15d0*/  MOV R29, UR30 ;  /* 0x0000001e001d7c02 */ /* 0x000fe20008000f00 */
[----:B------:R-:W-:-:S04]  /*15e0*/  IMAD.WIDE.U32 R34, R39, 0x7, R34 ;  /* 0x0000000727227825 */ /* 0x000fc800078e0022 */
[----:B------:R-:W-:-:S04]  /*15f0*/  IMAD.WIDE.U32 R30, R29, 0x7, R30 ;  /* 0x000000071d1e7825 */ /* 0x000fc800078e001e */
[----:B------:R-:W-:Y:S01]  /*1600*/  VIADD R29, R35, UR5 ;  /* 0x00000005231d7c36 */ /* 0x000fe20008000000 */
[----:B------:R-:W-:Y:S01]  /*1610*/  SHF.L.U32 R35, R34, 0x2, RZ ;  /* 0x0000000222237819 */ /* 0x000fe200000006ff */
[----:B------:R-:W-:Y:S01]  /*1620*/  VIADD R31, R31, UR4 ;  /* 0x000000041f1f7c36 */ /* 0x000fe20008000000 */
[----:B------:R-:W-:Y:S02]  /*1630*/  LEA R40, P0, R30, UR16, 0x2 ;  /* 0x000000101e287c11 */ /* 0x000fe4000f8010ff */
[----:B------:R-:W-:Y:S02]  /*1640*/  SHF.L.U64.HI R29, R34, 0x2, R29 ;  /* 0x00000002221d7819 */ /* 0x000fe4000001021d */
[C---:B------:R-:W-:Y:S02]  /*1650*/  IADD3 R38, P1, PT, R35.reuse, UR15, RZ ;  /* 0x0000000f23267c10 */ /* 0x040fe4000ff3e0ff */
[----:B------:R-:W-:Y:S02]  /*1660*/  IADD3 R34, P2, PT, R35, UR28, RZ ;  /* 0x0000001c23227c10 */ /* 0x000fe4000ff5e0ff */
[----:B------:R-:W-:-:S02]  /*1670*/  LEA.HI.X R41, R30, UR17, R31, 0x2, P0 ;  /* 0x000000111e297c11 */ /* 0x000fc400080f141f */
[C---:B------:R-:W-:Y:S02]  /*1680*/  IADD3.X R39, PT, PT, R29.reuse, UR18, RZ, P1, !PT ;  /* 0x000000121d277c10 */ /* 0x040fe40008ffe4ff */
[----:B------:R-:W-:Y:S01]  /*1690*/  IADD3.X R35, PT, PT, R29, UR29, RZ, P2, !PT ;  /* 0x0000001d1d237c10 */ /* 0x000fe200097fe4ff */
[----:B------:R2:W5:Y:S04]  /*16a0*/  LDG.E R32, desc[UR24][R40.64] ;  /* 0x0000001828207981 */ /* 0x000568000c1e1900 */
[----:B------:R2:W5:Y:S04]  /*16b0*/  LDG.E R31, desc[UR24][R38.64] ;  /* 0x00000018261f7981 */ /* 0x000568000c1e1900 */
[----:B------:R2:W5:Y:S02]  /*16c0*/  LDG.E R30, desc[UR24][R34.64] ;  /* 0x00000018221e7981 */ /* 0x000564000c1e1900 */
.L_x_12:
[----:B------:R-:W-:Y:S05]  /*16d0*/  BSYNC.RECONVERGENT B0 ;  /* 0x0000000000007941 */ /* 0x000fea0003800200 */
.L_x_11:
[----:B------:R-:W-:Y:S01]  /*16e0*/  ISETP.GT.U32.AND P0, PT, R23, 0x1ffffff, PT ;  /* 0x01ffffff1700780c */ /* 0x000fe20003f04070 */
[----:B--2---:R-:W-:Y:S01]  /*16f0*/  IMAD R35, R17, UR32, RZ ;  /* 0x0000002011237c24 */ /* 0x004fe2000f8e02ff */
[----:B------:R-:W-:Y:S01]  /*1700*/  BSSY.RECONVERGENT B1, `(.L_x_13) ;  /* 0x0000016000017945 */ /* 0x000fe20003800200 */
[----:B0----5:R-:W-:Y:S02]  /*1710*/  PRMT R29, R57, 0x7632, R29 ;  /* 0x00007632391d7816 */ /* 0x021fe4000000001d */
[----:B------:R-:W-:Y:S02]  /*1720*/  PRMT R52, R54, 0x7632, R52 ;  /* 0x0000763236347816 */ /* 0x000fe40000000034 */
[----:B------:R-:W-:Y:S02]  /*1730*/  IADD3 R23, PT, PT, R35, R25, RZ ;  /* 0x0000001923177210 */ /* 0x000fe40007ffe0ff */
[----:B------:R-:W-:Y:S02]  /*1740*/  PRMT R51, R55, 0x7632, R51 ;  /* 0x0000763237337816 */ /* 0x000fe40000000033 */
[----:B------:R-:W-:-:S02]  /*1750*/  PRMT R46, R48, 0x7632, R46 ;  /* 0x00007632302e7816 */ /* 0x000fc4000000002e */
[----:B-1----:R-:W-:Y:S02]  /*1760*/  PRMT R45, R50, 0x7632, R45 ;  /* 0x00007632322d7816 */ /* 0x002fe4000000002d */
[----:B------:R-:W-:Y:S02]  /*1770*/  PRMT R44, R47, 0x7632, R44 ;  /* 0x000076322f2c7816 */ /* 0x000fe4000000002c */
[----:B------:R-:W-:Y:S02]  /*1780*/  PRMT R34, R42, 0x7632, R34 ;  /* 0x000076322a227816 */ /* 0x000fe40000000022 */
[----:B------:R-:W-:Y:S02]  /*1790*/  PRMT R35, R43, 0x7632, R35 ;  /* 0x000076322b237816 */ /* 0x000fe40000000023 */
[----:B------:R-:W-:Y:S02]  /*17a0*/  PRMT R38, R33, 0x7632, R38 ;  /* 0x0000763221267816 */ /* 0x000fe40000000026 */
[----:B------:R-:W-:-:S02]  /*17b0*/  PRMT R39, R30, 0x7632, R39 ;  /* 0x000076321e277816 */ /* 0x000fc40000000027 */
[----:B------:R-:W-:Y:S02]  /*17c0*/  PRMT R40, R32, 0x7632, R40 ;  /* 0x0000763220287816 */ /* 0x000fe40000000028 */
[----:B------:R-:W-:Y:S01]  /*17d0*/  PRMT R41, R31, 0x7632, R41 ;  /* 0x000076321f297816 */ /* 0x000fe20000000029 */
[----:B------:R-:W-:Y:S06]  /*17e0*/  @P0 BRA `(.L_x_14) ;  /* 0x00000000000c0947 */ /* 0x000fec0003800000 */
[----:B------:R-:W-:-:S07]  /*17f0*/  MOV R66, 0x1810 ;  /* 0x0000181000427802 */ /* 0x000fce0000000f00 */
[----:B------:R-:W-:Y:S05]  /*1800*/  CALL.REL.NOINC `($__internal_1_$__cuda_sm20_rcp_rn_f32_slowpath) ;  /* 0x000000d0008c7944 */ /* 0x000fea0003c00000 */
[----:B------:R-:W-:Y:S05]  /*1810*/  BRA `(.L_x_15) ;  /* 0x0000000000107947 */ /* 0x000fea0003800000 */
.L_x_14:
[----:B------:R-:W0:Y:S02]  /*1820*/  MUFU.RCP R69, R0 ;  /* 0x0000000000457308 */ /* 0x000e240000001000 */
[----:B0-----:R-:W-:-:S04]  /*1830*/  FFMA R60, R0, R69, -1 ;  /* 0xbf800000003c7423 */ /* 0x001fc80000000045 */
[----:B------:R-:W-:-:S04]  /*1840*/  FADD.FTZ R60, -R60, -RZ ;  /* 0x800000ff3c3c7221 */ /* 0x000fc80000010100 */
[----:B------:R-:W-:-:S07]  /*1850*/  FFMA R69, R69, R60, R69 ;  /* 0x0000003c45457223 */ /* 0x000fce0000000045 */
.L_x_15:
[----:B------:R-:W-:Y:S05]  /*1860*/  BSYNC.RECONVERGENT B1 ;  /* 0x0000000000017941 */ /* 0x000fea0003800200 */
.L_x_13:
[----:B------:R-:W-:Y:S02]  /*1870*/  HFMA2 R63, -RZ, RZ, 3.7421875, 0 ;  /* 0x437c0000ff3f7431 */ /* 0x000fe400000001ff */
[----:B------:R-:W-:Y:S02]  /*1880*/  IMAD.MOV.U32 R61, RZ, RZ, 0x3bbb989d ;  /* 0x3bbb989dff3d7424 */ /* 0x000fe400078e00ff */
[----:B------:R-:W-:Y:S01]  /*1890*/  FMUL R0, R59, -1.7020000219345092773 ;  /* 0xbfd9db233b007820 */ /* 0x000fe20000400000 */
[----:B------:R-:W-:Y:S01]  /*18a0*/  IMAD.U32 R11, R11, 0x10000, RZ ;  /* 0x000100000b0b7824 */ /* 0x000fe200078e00ff */
[----:B------:R-:W-:Y:S01]  /*18b0*/  SHF.L.U32 R21, R21, 0x10, RZ ;  /* 0x0000001015157819 */ /* 0x000fe200000006ff */
[----:B------:R-:W-:Y:S01]  /*18c0*/  BSSY.RECONVERGENT B1, `(.L_x_16) ;  /* 0x000001a000017945 */ /* 0x000fe20003800200 */
[----:B------:R-:W-:-:S04]  /*18d0*/  FFMA.SAT R60, R0, R61, 0.5 ;  /* 0x3f000000003c7423 */ /* 0x000fc8000000203d */
[----:B------:R-:W-:-:S04]  /*18e0*/  FFMA.RM R60, R60, R63, 12582913 ;  /* 0x4b4000013c3c7423 */ /* 0x000fc8000000403f */
[C---:B------:R-:W-:Y:S01]  /*18f0*/  FADD R61, R60.reuse, -12583039 ;  /* 0xcb40007f3c3d7421 */ /* 0x040fe20000000000 */
[----:B------:R-:W-:-:S03]  /*1900*/  IMAD.SHL.U32 R60, R60, 0x800000, RZ ;  /* 0x008000003c3c7824 */ /* 0x000fc600078e00ff */
[----:B------:R-:W-:-:S04]  /*1910*/  FFMA R61, R0, 1.4426950216293334961, -R61 ;  /* 0x3fb8aa3b003d7823 */ /* 0x000fc8000000083d */
[----:B------:R-:W-:Y:S01]  /*1920*/  FFMA R61, R0, 1.925963033500011079e-08, R61 ;  /* 0x32a57060003d7823 */ /* 0x000fe2000000003d */
[----:B------:R-:W-:-:S04]  /*1930*/  FADD R0, -R69, 1 ;  /* 0x3f80000045007421 */ /* 0x000fc80000000100 */
[----:B------:R-:W-:Y:S01]  /*1940*/  FMUL R0, R0, R69 ;  /* 0x0000004500007220 */ /* 0x000fe20000400000 */
[----:B------:R-:W0:Y:S03]  /*1950*/  MUFU.EX2 R61, R61 ;  /* 0x0000003d003d7308 */ /* 0x000e260000000800 */
[----:B------:R-:W-:-:S04]  /*1960*/  FFMA R0, R14, R0, R69 ;  /* 0x000000000e007223 */ /* 0x000fc80000000045 */
[----:B------:R-:W-:-:S04]  /*1970*/  FMUL R0, R0, R11 ;  /* 0x0000000b00007220 */ /* 0x000fc80000400000 */
[----:B------:R-:W-:Y:S01]  /*1980*/  FMUL R21, R0, R21 ;  /* 0x0000001500157220 */ /* 0x000fe20000400000 */
[----:B0-----:R-:W-:-:S05]  /*1990*/  FFMA R62, R60, R61, 1 ;  /* 0x3f8000003c3e7423 */ /* 0x001fca000000003d */
[----:B------:R-:W-:-:S04]  /*19a0*/  IADD3 R60, PT, PT, R62, 0x1800000, RZ ;  /* 0x018000003e3c7810 */ /* 0x000fc80007ffe0ff */
[----:B------:R-:W-:-:S04]  /*19b0*/  LOP3.LUT R60, R60, 0x7f800000, RZ, 0xc0, !PT ;  /* 0x7f8000003c3c7812 */ /* 0x000fc800078ec0ff */
[----:B------:R-:W-:-:S13]  /*19c0*/  ISETP.GT.U32.AND P0, PT, R60, 0x1ffffff, PT ;  /* 0x01ffffff3c00780c */ /* 0x000fda0003f04070 */
[----:B------:R-:W-:Y:S05]  /*19d0*/  @P0 BRA `(.L_x_17) ;  /* 0x0000000000100947 */ /* 0x000fea0003800000 */
[----:B------:R-:W-:Y:S01]  /*19e0*/  IMAD.MOV.U32 R0, RZ, RZ, R62 ;  /* 0x000000ffff007224 */ /* 0x000fe200078e003e */
[----:B------:R-:W-:-:S07]  /*19f0*/  MOV R66, 0x1a10 ;  /* 0x00001a1000427802 */ /* 0x000fce0000000f00 */
[----:B------:R-:W-:Y:S05]  /*1a00*/  CALL.REL.NOINC `($__internal_1_$__cuda_sm20_rcp_rn_f32_slowpath) ;  /* 0x000000d0000c7944 */ /* 0x000fea0003c00000 */
[----:B------:R-:W-:Y:S05]  /*1a10*/  BRA `(.L_x_18) ;  /* 0x0000000000107947 */ /* 0x000fea0003800000 */
.L_x_17:
[----:B------:R-:W0:Y:S02]  /*1a20*/  MUFU.RCP R69, R62 ;  /* 0x0000003e00457308 */ /* 0x000e240000001000 */
[----:B0-----:R-:W-:-:S04]  /*1a30*/  FFMA R0, R62, R69, -1 ;  /* 0xbf8000003e007423 */ /* 0x001fc80000000045 */
[----:B------:R-:W-:-:S04]  /*1a40*/  FADD.FTZ R0, -R0, -RZ ;  /* 0x800000ff00007221 */ /* 0x000fc80000010100 */
[----:B------:R-:W-:-:S07]  /*1a50*/  FFMA R69, R69, R0, R69 ;  /* 0x0000000045457223 */ /* 0x000fce0000000045 */
.L_x_18:
[----:B------:R-:W-:Y:S05]  /*1a60*/  BSYNC.RECONVERGENT B1 ;  /* 0x0000000000017941 */ /* 0x000fea0003800200 */
.L_x_16:
[----:B------:R-:W-:Y:S01]  /*1a70*/  SHF.L.U32 R58, R58, 0x10, RZ ;  /* 0x000000103a3a7819 */ /* 0x000fe200000006ff */
[----:B------:R-:W-:Y:S01]  /*1a80*/  IMAD.MOV.U32 R61, RZ, RZ, 0x3bbb989d ;  /* 0x3bbb989dff3d7424 */ /* 0x000fe200078e00ff */
[----:B------:R-:W-:Y:S01]  /*1a90*/  MOV R63, 0x437c0000 ;  /* 0x437c0000003f7802 */ /* 0x000fe20000000f00 */
[----:B------:R-:W-:Y:S02]  /*1aa0*/  BSSY.RECONVERGENT B1, `(.L_x_19) ;  /* 0x0000018000017945 */ /* 0x000fe40003800200 */
[----:B------:R-:W-:-:S04]  /*1ab0*/  FMUL R14, R58, 1.7020000219345092773 ;  /* 0x3fd9db233a0e7820 */ /* 0x000fc80000400000 */
[----:B------:R-:W-:-:S04]  /*1ac0*/  FFMA.SAT R0, R14, -R61, 0.5 ;  /* 0x3f0000000e007423 */ /* 0x000fc8000000283d */
[----:B------:R-:W-:-:S04]  /*1ad0*/  FFMA.RM R0, R0, R63, 12582913 ;  /* 0x4b40000100007423 */ /* 0x000fc8000000403f */
[C---:B------:R-:W-:Y:S01]  /*1ae0*/  FADD R61, R0.reuse, -12583039 ;  /* 0xcb40007f003d7421 */ /* 0x040fe20000000000 */
[----:B------:R-:W-:-:S03]  /*1af0*/  IMAD.SHL.U32 R0, R0, 0x800000, RZ ;  /* 0x0080000000007824 */ /* 0x000fc600078e00ff */
[----:B------:R-:W-:-:S04]  /*1b00*/  FFMA R61, R14, -1.4426950216293334961, -R61 ;  /* 0xbfb8aa3b0e3d7823 */ /* 0x000fc8000000083d */
[----:B------:R-:W-:-:S06]  /*1b10*/  FFMA R61, R14, -1.925963033500011079e-08, R61 ;  /* 0xb2a570600e3d7823 */ /* 0x000fcc000000003d */
[----:B------:R-:W0:Y:S02]  /*1b20*/  MUFU.EX2 R61, R61 ;  /* 0x0000003d003d7308 */ /* 0x000e240000000800 */
[----:B0-----:R-:W-:-:S05]  /*1b30*/  FFMA R60, R0, R61, 1 ;  /* 0x3f800000003c7423 */ /* 0x001fca000000003d */
[----:B------:R-:W-:-:S04]  /*1b40*/  IADD3 R0, PT, PT, R60, 0x1800000, RZ ;  /* 0x018000003c007810 */ /* 0x000fc80007ffe0ff */
[----:B------:R-:W-:-:S04]  /*1b50*/  LOP3.LUT R0, R0, 0x7f800000, RZ, 0xc0, !PT ;  /* 0x7f80000000007812 */ /* 0x000fc800078ec0ff */
[----:B------:R-:W-:Y:S01]  /*1b60*/  ISETP.GT.U32.AND P0, PT, R0, 0x1ffffff, PT ;  /* 0x01ffffff0000780c */ /* 0x000fe20003f04070 */
[----:B------:R-:W-:-:S04]  /*1b70*/  FMUL R0, R59, R69 ;  /* 0x000000453b007220 */ /* 0x000fc80000400000 */
[----:B------:R-:W-:-:S08]  /*1b80*/  FMUL R11, R11, R0 ;  /* 0x000000000b0b7220 */ /* 0x000fd00000400000 */
[----:B------:R-:W-:Y:S05]  /*1b90*/  @P0 BRA `(.L_x_20) ;  /* 0x0000000000100947 */ /* 0x000fea0003800000 */
[----:B------:R-:W-:Y:S01]  /*1ba0*/  IMAD.MOV.U32 R0, RZ, RZ, R60 ;  /* 0x000000ffff007224 */ /* 0x000fe200078e003c */
[----:B------:R-:W-:-:S07]  /*1bb0*/  MOV R66, 0x1bd0 ;  /* 0x00001bd000427802 */ /* 0x000fce0000000f00 */
[----:B------:R-:W-:Y:S05]  /*1bc0*/  CALL.REL.NOINC `($__internal_1_$__cuda_sm20_rcp_rn_f32_slowpath) ;  /* 0x000000cc009c7944 */ /* 0x000fea0003c00000 */
[----:B------:R-:W-:Y:S05]  /*1bd0*/  BRA `(.L_x_21) ;  /* 0x0000000000107947 */ /* 0x000fea0003800000 */
.L_x_20:
[----:B------:R-:W0:Y:S02]  /*1be0*/  MUFU.RCP R69, R60 ;  /* 0x0000003c00457308 */ /* 0x000e240000001000 */
[----:B0-----:R-:W-:-:S04]  /*1bf0*/  FFMA R0, R60, R69, -1 ;  /* 0xbf8000003c007423 */ /* 0x001fc80000000045 */
[----:B------:R-:W-:-:S04]  /*1c00*/  FADD.FTZ R0, -R0, -RZ ;  /* 0x800000ff00007221 */ /* 0x000fc80000010100 */
[----:B------:R-:W-:-:S07]  /*1c10*/  FFMA R69, R69, R0, R69 ;  /* 0x0000000045457223 */ /* 0x000fce0000000045 */
.L_x_21:
[----:B------:R-:W-:Y:S05]  /*1c20*/  BSYNC.RECONVERGENT B1 ;  /* 0x0000000000017941 */ /* 0x000fea0003800200 */
.L_x_19:
[----:B------:R-:W-:Y:S02]  /*1c30*/  HFMA2 R59, -RZ, RZ, 0.96630859375, -0.0022525787353515625 ;  /* 0x3bbb989dff3b7431 */ /* 0x000fe400000001ff */
[----:B------:R-:W-:Y:S01]  /*1c40*/  FMUL R0, R58, -1.7020000219345092773 ;  /* 0xbfd9db233a007820 */ /* 0x000fe20000400000 */
[----:B------:R-:W-:Y:S01]  /*1c50*/  IMAD.MOV.U32 R60, RZ, RZ, 0x437c0000 ;  /* 0x437c0000ff3c7424 */ /* 0x000fe200078e00ff */
[----:B------:R-:W-:Y:S01]  /*1c60*/  SHF.L.U32 R8, R8, 0x10, RZ ;  /* 0x0000001008087819 */ /* 0x000fe200000006ff */
[----:B------:R-:W-:Y:S01]  /*1c70*/  IMAD.U32 R15, R15, 0x10000, RZ ;  /* 0x000100000f0f7824 */ /* 0x000fe200078e00ff */
[----:B------:R-:W-:Y:S01]  /*1c80*/  BSSY.RECONVERGENT B1, `(.L_x_22) ;  /* 0x000001a000017945 */ /* 0x000fe20003800200 */
[----:B------:R-:W-:-:S04]  /*1c90*/  FFMA.SAT R59, R0, R59, 0.5 ;  /* 0x3f000000003b7423 */ /* 0x000fc8000000203b */
[----:B------:R-:W-:-:S04]  /*1ca0*/  FFMA.RM R59, R59, R60, 12582913 ;  /* 0x4b4000013b3b7423 */ /* 0x000fc8000000403c */
[C---:B------:R-:W-:Y:S01]  /*1cb0*/  FADD R61, R59.reuse, -12583039 ;  /* 0xcb40007f3b3d7421 */ /* 0x040fe20000000000 */
[----:B------:R-:W-:-:S03]  /*1cc0*/  SHF.L.U32 R59, R59, 0x17, RZ ;  /* 0x000000173b3b7819 */ /* 0x000fc600000006ff */
[----:B------:R-:W-:-:S04]  /*1cd0*/  FFMA R61, R0, 1.4426950216293334961, -R61 ;  /* 0x3fb8aa3b003d7823 */ /* 0x000fc8000000083d */
[----:B------:R-:W-:-:S04]  /*1ce0*/  FFMA R61, R0, 1.925963033500011079e-08, R61 ;  /* 0x32a57060003d7823 */ /* 0x000fc8000000003d */
[----:B------:R-:W0:Y:S02]  /*1cf0*/  MUFU.EX2 R0, R61 ;  /* 0x0000003d00007308 */ /* 0x000e240000000800 */
[----:B0-----:R-:W-:Y:S01]  /*1d00*/  FFMA R60, R59, R0, 1 ;  /* 0x3f8000003b3c7423 */ /* 0x001fe20000000000 */
[----:B------:R-:W-:-:S03]  /*1d10*/  FADD R0, -R69, 1 ;  /* 0x3f80000045007421 */ /* 0x000fc60000000100 */
[----:B------:R-:W-:Y:S02]  /*1d20*/  VIADD R59, R60, 0x1800000 ;  /* 0x018000003c3b7836 */ /* 0x000fe40000000000 */
[----:B------:R-:W-:-:S03]  /*1d30*/  FMUL R0, R0, R69 ;  /* 0x0000004500007220 */ /* 0x000fc60000400000 */
[----:B------:R-:W-:Y:S01]  /*1d40*/  LOP3.LUT R59, R59, 0x7f800000, RZ, 0xc0, !PT ;  /* 0x7f8000003b3b7812 */ /* 0x000fe200078ec0ff */
[----:B------:R-:W-:-:S03]  /*1d50*/  FFMA R69, R14, R0, R69 ;  /* 0x000000000e457223 */ /* 0x000fc60000000045 */
[----:B------:R-:W-:Y:S01]  /*1d60*/  ISETP.GT.U32.AND P0, PT, R59, 0x1ffffff, PT ;  /* 0x01ffffff3b00780c */ /* 0x000fe20003f04070 */
[----:B------:R-:W-:-:S04]  /*1d70*/  FMUL R14, R69, R8 ;  /* 0x00000008450e7220 */ /* 0x000fc80000400000 */
[----:B------:R-:W-:-:S08]  /*1d80*/  FMUL R14, R14, R15 ;  /* 0x0000000f0e0e7220 */ /* 0x000fd00000400000 */
[----:B------:R-:W-:Y:S05]  /*1d90*/  @P0 BRA `(.L_x_23) ;  /* 0x0000000000100947 */ /* 0x000fea0003800000 */
[----:B------:R-:W-:Y:S02]  /*1da0*/  MOV R0, R60 ;  /* 0x0000003c00007202 */ /* 0x000fe40000000f00 */
[----:B------:R-:W-:-:S07]  /*1db0*/  MOV R66, 0x1dd0 ;  /* 0x00001dd000427802 */ /* 0x000fce0000000f00 */
[----:B------:R-:W-:Y:S05]  /*1dc0*/  CALL.REL.NOINC `($__internal_1_$__cuda_sm20_rcp_rn_f32_slowpath) ;  /* 0x000000cc001c7944 */ /* 0x000fea0003c00000 */
[----:B------:R-:W-:Y:S05]  /*1dd0*/  BRA `(.L_x_24) ;  /* 0x0000000000107947 */ /* 0x000fea0003800000 */
.L_x_23:
[----:B------:R-:W0:Y:S02]  /*1de0*/  MUFU.RCP R69, R60 ;  /* 0x0000003c00457308 */ /* 0x000e240000001000 */
[----:B0-----:R-:W-:-:S04]  /*1df0*/  FFMA R0, R60, R69, -1 ;  /* 0xbf8000003c007423 */ /* 0x001fc80000000045 */
[----:B------:R-:W-:-:S04]  /*1e00*/  FADD.FTZ R0, -R0, -RZ ;  /* 0x800000ff00007221 */ /* 0x000fc80000010100 */
[----:B------:R-:W-:-:S07]  /*1e10*/  FFMA R69, R69, R0, R69 ;  /* 0x0000000045457223 */ /* 0x000fce0000000045 */
.L_x_24:
[----:B------:R-:W-:Y:S05]  /*1e20*/  BSYNC.RECONVERGENT B1 ;  /* 0x0000000000017941 */ /* 0x000fea0003800200 */
.L_x_22:
[----:B------:R-:W-:Y:S01]  /*1e30*/  IMAD.U32 R5, R5, 0x10000, RZ ;  /* 0x0001000005057824 */ /* 0x000fe200078e00ff */
[----:B------:R-:W-:Y:S01]  /*1e40*/  MOV R0, 0x3bbb989d ;  /* 0x3bbb989d00007802 */ /* 0x000fe20000000f00 */
[----:B------:R-:W-:Y:S02]  /*1e50*/  IMAD.MOV.U32 R59, RZ, RZ, 0x437c0000 ;  /* 0x437c0000ff3b7424 */ /* 0x000fe400078e00ff */
[----:B------:R-:W-:Y:S01]  /*1e60*/  FMUL R69, R58, R69 ;  /* 0x000000453a457220 */ /* 0x000fe20000400000 */
[----:B------:R-:W-:Y:S01]  /*1e70*/  FMUL R15, R5, 1.7020000219345092773 ;  /* 0x3fd9db23050f7820 */ /* 0x000fe20000400000 */
[----:B------:R-:W-:Y:S02]  /*1e80*/  BSSY.RECONVERGENT B1, `(.L_x_25) ;  /* 0x0000016000017945 */ /* 0x000fe40003800200 */
[----:B------:R-:W-:Y:S01]  /*1e90*/  FMUL R8, R8, R69 ;  /* 0x0000004508087220 */ /* 0x000fe20000400000 */
[----:B------:R-:W-:-:S04]  /*1ea0*/  FFMA.SAT R0, R15, -R0, 0.5 ;  /* 0x3f0000000f007423 */ /* 0x000fc80000002800 */
[----:B------:R-:W-:-:S04]  /*1eb0*/  FFMA.RM R0, R0, R59, 12582913 ;  /* 0x4b40000100007423 */ /* 0x000fc8000000403b */
[C---:B------:R-:W-:Y:S01]  /*1ec0*/  FADD R60, R0.reuse, -12583039 ;  /* 0xcb40007f003c7421 */ /* 0x040fe20000000000 */
[----:B------:R-:W-:-:S03]  /*1ed0*/  SHF.L.U32 R0, R0, 0x17, RZ ;  /* 0x0000001700007819 */ /* 0x000fc600000006ff */
[----:B------:R-:W-:-:S04]  /*1ee0*/  FFMA R60, R15, -1.4426950216293334961, -R60 ;  /* 0xbfb8aa3b0f3c7823 */ /* 0x000fc8000000083c */
[----:B------:R-:W-:-:S04]  /*1ef0*/  FFMA R60, R15, -1.925963033500011079e-08, R60 ;  /* 0xb2a570600f3c7823 */ /* 0x000fc8000000003c */
[----:B------:R-:W0:Y:S02]  /*1f00*/  MUFU.EX2 R59, R60 ;  /* 0x0000003c003b7308 */ /* 0x000e240000000800 */
[----:B0-----:R-:W-:-:S04]  /*1f10*/  FFMA R62, R0, R59, 1 ;  /* 0x3f800000003e7423 */ /* 0x001fc8000000003b */
[----:B------:R-:W-:-:S05]  /*1f20*/  VIADD R0, R62, 0x1800000 ;  /* 0x018000003e007836 */ /* 0x000fca0000000000 */
[----:B------:R-:W-:-:S04]  /*1f30*/  LOP3.LUT R0, R0, 0x7f800000, RZ, 0xc0, !PT ;  /* 0x7f80000000007812 */ /* 0x000fc800078ec0ff */
[----:B------:R-:W-:-:S13]  /*1f40*/  ISETP.GT.U32.AND P0, PT, R0, 0x1ffffff, PT ;  /* 0x01ffffff0000780c */ /* 0x000fda0003f04070 */
[----:B------:R-:W-:Y:S05]  /*1f50*/  @P0 BRA `(.L_x_26) ;  /* 0x0000000000100947 */ /* 0x000fea0003800000 */
[----:B------:R-:W-:Y:S02]  /*1f60*/  MOV R0, R62 ;  /* 0x0000003e00007202 */ /* 0x000fe40000000f00 */
[----:B------:R-:W-:-:S07]  /*1f70*/  MOV R66, 0x1f90 ;  /* 0x00001f9000427802 */ /* 0x000fce0000000f00 */
[----:B------:R-:W-:Y:S05]  /*1f80*/  CALL.REL.NOINC `($__internal_1_$__cuda_sm20_rcp_rn_f32_slowpath) ;  /* 0x000000c800ac7944 */ /* 0x000fea0003c00000 */
[----:B------:R-:W-:Y:S05]  /*1f90*/  BRA `(.L_x_27) ;  /* 0x0000000000107947 */ /* 0x000fea0003800000 */
.L_x_26:
[----:B------:R-:W0:Y:S02]  /*1fa0*/  MUFU.RCP R69, R62 ;  /* 0x0000003e00457308 */ /* 0x000e240000001000 */
[----:B0-----:R-:W-:-:S04]  /*1fb0*/  FFMA R0, R62, R69, -1 ;  /* 0xbf8000003e007423 */ /* 0x001fc80000000045 */
[----:B------:R-:W-:-:S04]  /*1fc0*/  FADD.FTZ R0, -R0, -RZ ;  /* 0x800000ff00007221 */ /* 0x000fc80000010100 */
[----:B------:R-:W-:-:S07]  /*1fd0*/  FFMA R69, R69, R0, R69 ;  /* 0x0000000045457223 */ /* 0x000fce0000000045 */
.L_x_27:
[----:B------:R-:W-:Y:S05]  /*1fe0*/  BSYNC.RECONVERGENT B1 ;  /* 0x0000000000017941 */ /* 0x000fea0003800200 */
.L_x_25:
[----:B------:R-:W-:Y:S02]  /*1ff0*/  HFMA2 R61, -RZ, RZ, 3.7421875, 0 ;  /* 0x437c0000ff3d7431 */ /* 0x000fe400000001ff */
[----:B------:R-:W-:Y:S02]  /*2000*/  IMAD.MOV.U32 R59, RZ, RZ, 0x3bbb989d ;  /* 0x3bbb989dff3b7424 */ /* 0x000fe400078e00ff */
[----:B------:R-:W-:Y:S01]  /*2010*/  FMUL R0, R5, -1.7020000219345092773 ;  /* 0xbfd9db2305007820 */ /* 0x000fe20000400000 */
[----:B------:R-:W-:Y:S01]  /*2020*/  IMAD.U32 R53, R53, 0x10000, RZ ;  /* 0x0001000035357824 */ /* 0x000fe200078e00ff */
[----:B------:R-:W-:Y:S02]  /*2030*/  BSSY.RECONVERGENT B1, `(.L_x_28) ;  /* 0x000001b000017945 */ /* 0x000fe40003800200 */
        /* <DEDUP_REMOVED lines=9> */
[----:B------:R-:W-:Y:S01]  /*20d0*/  FFMA R0, R15, R0, R69 ;  /* 0x000000000f007223 */ /* 0x000fe20000000045 */
[----:B------:R-:W-:-:S03]  /*20e0*/  SHF.L.U32 R15, R56, 0x10, RZ ;  /* 0x00000010380f7819 */ /* 0x000fc600000006ff */
        /* <DEDUP_REMOVED lines=11> */
.L_x_29:
[----:B------:R-:W0:Y:S02]  /*21a0*/  MUFU.RCP R69, R60 ;  /* 0x0000003c00457308 */ /* 0x000e240000001000 */
[----:B0-----:R-:W-:-:S04]  /*21b0*/  FFMA R0, R60, R69, -1 ;  /* 0xbf8000003c007423 */ /* 0x001fc80000000045 */
[----:B------:R-:W-:-:S04]  /*21c0*/  FADD.FTZ R0, -R0, -RZ ;  /* 0x800000ff00007221 */ /* 0x000fc80000010100 */
[----:B------:R-:W-:-:S07]  /*21d0*/  FFMA R69, R69, R0, R69 ;  /* 0x0000000045457223 */ /* 0x000fce0000000045 */
.L_x_30:
[----:B------:R-:W-:Y:S05]  /*21e0*/  BSYNC.RECONVERGENT B1 ;  /* 0x0000000000017941 */ /* 0x000fea0003800200 */
.L_x_28:
        /* <DEDUP_REMOVED lines=23> */
.L_x_32:
[----:B------:R-:W0:Y:S02]  /*2360*/  MUFU.RCP R69, R58 ;  /* 0x0000003a00457308 */ /* 0x000e240000001000 */
[----:B0-----:R-:W-:-:S04]  /*2370*/  FFMA R0, R58, R69, -1 ;  /* 0xbf8000003a007423 */ /* 0x001fc80000000045 */
[----:B------:R-:W-:-:S04]  /*2380*/  FADD.FTZ R0, -R0, -RZ ;  /* 0x800000ff00007221 */ /* 0x000fc80000010100 */
[----:B------:R-:W-:-:S07]  /*2390*/  FFMA R69, R69, R0, R69 ;  /* 0x0000000045457223 */ /* 0x000fce0000000045 */
.L_x_33:
[----:B------:R-:W-:Y:S05]  /*23a0*/  BSYNC.RECONVERGENT B1 ;  /* 0x0000000000017941 */ /* 0x000fea0003800200 */
.L_x_31:
[----:B------:R-:W-:Y:S02]  /*23b0*/  HFMA2 R53, -RZ, RZ, 0.96630859375, -0.0022525787353515625 ;  /* 0x3bbb989dff357431 */ /* 0x000fe400000001ff */
[----:B------:R-:W-:Y:S01]  /*23c0*/  FMUL R0, R49, -1.7020000219345092773 ;  /* 0xbfd9db2331007820 */ /* 0x000fe20000400000 */
[----:B------:R-:W-:Y:S01]  /*23d0*/  IMAD.MOV.U32 R58, RZ, RZ, 0x437c0000 ;  /* 0x437c0000ff3a7424 */ /* 0x000fe200078e00ff */
[----:B------:R-:W-:Y:S02]  /*23e0*/  BSSY.RECONVERGENT B1, `(.L_x_34) ;  /* 0x000001c000017945 */ /* 0x000fe40003800200 */
[----:B------:R-:W-:-:S04]  /*23f0*/  FFMA.SAT R53, R0, R53, 0.5 ;  /* 0x3f00000000357423 */ /* 0x000fc80000002035 */
[----:B------:R-:W-:-:S04]  /*2400*/  FFMA.RM R53, R53, R58, 12582913 ;  /* 0x4b40000135357423 */ /* 0x000fc8000000403a */
[C---:B------:R-:W-:Y:S01]  /*2410*/  FADD R59, R53.reuse, -12583039 ;  /* 0xcb40007f353b7421 */ /* 0x040fe20000000000 */
[----:B------:R-:W-:-:S03]  /*2420*/  SHF.L.U32 R53, R53, 0x17, RZ ;  /* 0x0000001735357819 */ /* 0x000fc600000006ff */
[----:B------:R-:W-:-:S04]  /*2430*/  FFMA R59, R0, 1.4426950216293334961, -R59 ;  /* 0x3fb8aa3b003b7823 */ /* 0x000fc8000000083b */
[----:B------:R-:W-:Y:S01]  /*2440*/  FFMA R58, R0, 1.925963033500011079e-08, R59 ;  /* 0x32a57060003a7823 */ /* 0x000fe2000000003b */
[----:B------:R-:W-:-:S04]  /*2450*/  FADD R0, -R69, 1 ;  /* 0x3f80000045007421 */ /* 0x000fc80000000100 */
[----:B------:R-:W-:Y:S01]  /*2460*/  FMUL R0, R0, R69 ;  /* 0x0000004500007220 */ /* 0x000fe20000400000 */
[----:B------:R-:W0:Y:S03]  /*2470*/  MUFU.EX2 R58, R58 ;  /* 0x0000003a003a7308 */ /* 0x000e260000000800 */
[----:B------:R-:W-:Y:S01]  /*2480*/  FFMA R0, R56, R0, R69 ;  /* 0x0000000038007223 */ /* 0x000fe20000000045 */
[----:B0-----:R-:W-:-:S04]  /*2490*/  FFMA R60, R53, R58, 1 ;  /* 0x3f800000353c7423 */ /* 0x001fc8000000003a */
[----:B------:R-:W-:-:S05]  /*24a0*/  VIADD R53, R60, 0x1800000 ;  /* 0x018000003c357836 */ /* 0x000fca0000000000 */
[----:B------:R-:W-:Y:S02]  /*24b0*/  LOP3.LUT R59, R53, 0x7f800000, RZ, 0xc0, !PT ;  /* 0x7f800000353b7812 */ /* 0x000fe400078ec0ff */
[----:B------:R-:W-:Y:S02]  /*24c0*/  SHF.L.U32 R53, R12, 0x10, RZ ;  /* 0x000000100c357819 */ /* 0x000fe400000006ff */
[----:B------:R-:W-:Y:S01]  /*24d0*/  ISETP.GT.U32.AND P0, PT, R59, 0x1ffffff, PT ;  /* 0x01ffffff3b00780c */ /* 0x000fe20003f04070 */
[----:B------:R-:W-:Y:S02]  /*24e0*/  IMAD.U32 R59, R28, 0x10000, RZ ;  /* 0x000100001c3b7824 */ /* 0x000fe400078e00ff */
[----:B------:R-:W-:-:S04]  /*24f0*/  FMUL R0, R0, R53 ;  /* 0x0000003500007220 */ /* 0x000fc80000400000 */
[----:B------:R-:W-:-:S06]  /*2500*/  FMUL R12, R0, R59 ;  /* 0x0000003b000c7220 */ /* 0x000fcc0000400000 */
[----:B------:R-:W-:Y:S05]  /*2510*/  @P0 BRA `(.L_x_35) ;  /* 0x0000000000100947 */ /* 0x000fea0003800000 */
[----:B------:R-:W-:Y:S02]  /*2520*/  MOV R0, R60 ;  /* 0x0000003c00007202 */ /* 0x000fe40000000f00 */
[----:B------:R-:W-:-:S07]  /*2530*/  MOV R66, 0x2550 ;  /* 0x0000255000427802 */ /* 0x000fce0000000f00 */
[----:B------:R-:W-:Y:S05]  /*2540*/  CALL.REL.NOINC `($__internal_1_$__cuda_sm20_rcp_rn_f32_slowpath) ;  /* 0x000000c4003c7944 */ /* 0x000fea0003c00000 */
[----:B------:R-:W-:Y:S05]  /*2550*/  BRA `(.L_x_36) ;  /* 0x0000000000107947 */ /* 0x000fea0003800000 */
.L_x_35:
[----:B------:R-:W0:Y:S02]  /*2560*/  MUFU.RCP R69, R60 ;  /* 0x0000003c00457308 */ /* 0x000e240000001000 */
[----:B0-----:R-:W-:-:S04]  /*2570*/  FFMA R0, R60, R69, -1 ;  /* 0xbf8000003c007423 */ /* 0x001fc80000000045 */
[----:B------:R-:W-:-:S04]  /*2580*/  FADD.FTZ R0, -R0, -RZ ;  /* 0x800000ff00007221 */ /* 0x000fc80000010100 */
[----:B------:R-:W-:-:S07]  /*2590*/  FFMA R69, R69, R0, R69 ;  /* 0x0000000045457223 */ /* 0x000fce0000000045 */
.L_x_36:
[----:B------:R-:W-:Y:S05]  /*25a0*/  BSYNC.RECONVERGENT B1 ;  /* 0x0000000000017941 */ /* 0x000fea0003800200 */
.L_x_34:
        /* <DEDUP_REMOVED lines=12> */
[----:B------:R-:W-:-:S06]  /*2670*/  FFMA R59, R56, -1.925963033500011079e-08, R59 ;  /* 0xb2a57060383b7823 */ /* 0x000fcc000000003b */
        /* <DEDUP_REMOVED lines=10> */
.L_x_38:
[----:B------:R-:W0:Y:S02]  /*2720*/  MUFU.RCP R69, R58 ;  /* 0x0000003a00457308 */ /* 0x000e240000001000 */
[----:B0-----:R-:W-:-:S04]  /*2730*/  FFMA R0, R58, R69, -1 ;  /* 0xbf8000003a007423 */ /* 0x001fc80000000045 */
[----:B------:R-:W-:-:S04]  /*2740*/  FADD.FTZ R0, -R0, -RZ ;  /* 0x800000ff00007221 */ /* 0x000fc80000010100 */
[----:B------:R-:W-:-:S07]  /*2750*/  FFMA R69, R69, R0, R69 ;  /* 0x0000000045457223 */ /* 0x000fce0000000045 */
.L_x_39:
[----:B------:R-:W-:Y:S05]  /*2760*/  BSYNC.RECONVERGENT B1 ;  /* 0x0000000000017941 */ /* 0x000fea0003800200 */
.L_x_37:
[----:B------:R-:W-:Y:S02]  /*2770*/  HFMA2 R58, -RZ, RZ, 3.7421875, 0 ;  /* 0x437c0000ff3a7431 */ /* 0x000fe400000001ff */
[----:B------:R-:W-:Y:S02]  /*2780*/  IMAD.MOV.U32 R49, RZ, RZ, 0x3bbb989d ;  /* 0x3bbb989dff317424 */ /* 0x000fe400078e00ff */
[----:B------:R-:W-:Y:S01]  /*2790*/  FMUL R0, R28, -1.7020000219345092773 ;  /* 0xbfd9db231c007820 */ /* 0x000fe20000400000 */
[----:B------:R-:W-:Y:S01]  /*27a0*/  SHF.L.U32 R27, R27, 0x10, RZ ;  /* 0x000000101b1b7819 */ /* 0x000fe200000006ff */
[----:B------:R-:W-:Y:S02]  /*27b0*/  BSSY.RECONVERGENT B1, `(.L_x_40) ;  /* 0x000001b000017945 */ /* 0x000fe40003800200 */
[----:B------:R-:W-:-:S04]  /*27c0*/  FFMA.SAT R49, R0, R49, 0.5 ;  /* 0x3f00000000317423 */ /* 0x000fc80000002031 */
[----:B------:R-:W-:-:S04]  /*27d0*/  FFMA.RM R49, R49, R58, 12582913 ;  /* 0x4b40000131317423 */ /* 0x000fc8000000403a */
[C---:B------:R-:W-:Y:S01]  /*27e0*/  FADD R53, R49.reuse, -12583039 ;  /* 0xcb40007f31357421 */ /* 0x040fe20000000000 */
[----:B------:R-:W-:-:S03]  /*27f0*/  IMAD.SHL.U32 R49, R49, 0x800000, RZ ;  /* 0x0080000031317824 */ /* 0x000fc600078e00ff */
[----:B------:R-:W-:-:S04]  /*2800*/  FFMA R53, R0, 1.4426950216293334961, -R53 ;  /* 0x3fb8aa3b00357823 */ /* 0x000fc80000000835 */
[----:B------:R-:W-:-:S04]  /*2810*/  FFMA R53, R0, 1.925963033500011079e-08, R53 ;  /* 0x32a5706000357823 */ /* 0x000fc80000000035 */
[----:B------:R-:W0:Y:S02]  /*2820*/  MUFU.EX2 R0, R53 ;  /* 0x0000003500007308 */ /* 0x000e240000000800 */
[----:B0-----:R-:W-:Y:S01]  /*2830*/  FFMA R60, R49, R0, 1 ;  /* 0x3f800000313c7423 */ /* 0x001fe20000000000 */
[----:B------:R-:W-:-:S04]  /*2840*/  FADD R0, -R69, 1 ;  /* 0x3f80000045007421 */ /* 0x000fc80000000100 */
[----:B------:R-:W-:Y:S01]  /*2850*/  IADD3 R49, PT, PT, R60, 0x1800000, RZ ;  /* 0x018000003c317810 */ /* 0x000fe20007ffe0ff */
[----:B------:R-:W-:-:S03]  /*2860*/  FMUL R0, R0, R69 ;  /* 0x0000004500007220 */ /* 0x000fc60000400000 */
[----:B------:R-:W-:Y:S01]  /*2870*/  LOP3.LUT R58, R49, 0x7f800000, RZ, 0xc0, !PT ;  /* 0x7f800000313a7812 */ /* 0x000fe200078ec0ff */
[----:B------:R-:W-:Y:S02]  /*2880*/  IMAD.U32 R49, R10, 0x10000, RZ ;  /* 0x000100000a317824 */ /* 0x000fe400078e00ff */
[----:B------:R-:W-:Y:S01]  /*2890*/  FFMA R0, R56, R0, R69 ;  /* 0x0000000038007223 */ /* 0x000fe20000000045 */
[----:B------:R-:W-:-:S03]  /*28a0*/  ISETP.GT.U32.AND P0, PT, R58, 0x1ffffff, PT ;  /* 0x01ffffff3a00780c */ /* 0x000fc60003f04070 */
[----:B------:R-:W-:-:S04]  /*28b0*/  FMUL R0, R0, R49 ;  /* 0x0000003100007220 */ /* 0x000fc80000400000 */
[----:B------:R-:W-:-:S06]  /*28c0*/  FMUL R10, R0, R27 ;  /* 0x0000001b000a7220 */ /* 0x000fcc0000400000 */
[----:B------:R-:W-:Y:S05]  /*28d0*/  @P0 BRA `(.L_x_41) ;  /* 0x0000000000100947 */ /* 0x000fea0003800000 */
[----:B------:R-:W-:Y:S01]  /*28e0*/  IMAD.MOV.U32 R0, RZ, RZ, R60 ;  /* 0x000000ffff007224 */ /* 0x000fe200078e003c */
[----:B------:R-:W-:-:S07]  /*28f0*/  MOV R66, 0x2910 ;  /* 0x0000291000427802 */ /* 0x000fce0000000f00 */
[----:B------:R-:W-:Y:S05]  /*2900*/  CALL.REL.NOINC `($__internal_1_$__cuda_sm20_rcp_rn_f32_slowpath) ;  /* 0x000000c0004c7944 */ /* 0x000fea0003c00000 */
[----:B------:R-:W-:Y:S05]  /*2910*/  BRA `(.L_x_42) ;  /* 0x0000000000107947 */ /* 0x000fea0003800000 */
.L_x_41:
[----:B------:R-:W0:Y:S02]  /*2920*/  MUFU.RCP R69, R60 ;  /* 0x0000003c00457308 */ /* 0x000e240000001000 */
[----:B0-----:R-:W-:-:S04]  /*2930*/  FFMA R0, R60, R69, -1 ;  /* 0xbf8000003c007423 */ /* 0x001fc80000000045 */
[----:B------:R-:W-:-:S04]  /*2940*/  FADD.FTZ R0, -R0, -RZ ;  /* 0x800000ff00007221 */ /* 0x000fc80000010100 */
[----:B------:R-:W-:-:S07]  /*2950*/  FFMA R69, R69, R0, R69 ;  /* 0x0000000045457223 */ /* 0x000fce0000000045 */
.L_x_42:
[----:B------:R-:W-:Y:S05]  /*2960*/  BSYNC.RECONVERGENT B1 ;  /* 0x0000000000017941 */ /* 0x000fea0003800200 */
.L_x_40:
        /* <DEDUP_REMOVED lines=10> */
[----:B------:R-:W-:Y:S01]  /*2a10*/  FFMA R56, R53, -1.925963033500011079e-08, R6 ;  /* 0xb2a5706035387823 */ /* 0x000fe20000000006 */
[----:B------:R-:W-:-:S03]  /*2a20*/  FMUL R6, R28, R69 ;  /* 0x000000451c067220 */ /* 0x000fc60000400000 */
[----:B------:R-:W0:Y:S01]  /*2a30*/  MUFU.EX2 R59, R56 ;  /* 0x00000038003b7308 */ /* 0x000e220000000800 */
        /* <DEDUP_REMOVED lines=10> */
.L_x_44:
[----:B------:R-:W0:Y:S02]  /*2ae0*/  MUFU.RCP R69, R58 ;  /* 0x0000003a00457308 */ /* 0x000e240000001000 */
[----:B0-----:R-:W-:-:S04]  /*2af0*/  FFMA R0, R58, R69, -1 ;  /* 0xbf8000003a007423 */ /* 0x001fc80000000045 */
[----:B------:R-:W-:-:S04]  /*2b00*/  FADD.FTZ R0, -R0, -RZ ;  /* 0x800000ff00007221 */ /* 0x000fc80000010100 */
[----:B------:R-:W-:-:S07]  /*2b10*/  FFMA R69, R69, R0, R69 ;  /* 0x0000000045457223 */ /* 0x000fce0000000045 */
.L_x_45:
[----:B------:R-:W-:Y:S05]  /*2b20*/  BSYNC.RECONVERGENT B1 ;  /* 0x0000000000017941 */ /* 0x000fea0003800200 */
.L_x_43:
[----:B------:R-:W-:Y:S02]  /*2b30*/  HFMA2 R49, -RZ, RZ, 0.96630859375, -0.0022525787353515625 ;  /* 0x3bbb989dff317431 */ /* 0x000fe400000001ff */
[----:B------:R-:W-:Y:S01]  /*2b40*/  FMUL R0, R27, -1.7020000219345092773 ;  /* 0xbfd9db231b007820 */ /* 0x000fe20000400000 */
[----:B------:R-:W-:Y:S01]  /*2b50*/  IMAD.MOV.U32 R59, RZ, RZ, 0x437c0000 ;  /* 0x437c0000ff3b7424 */ /* 0x000fe200078e00ff */
[----:B------:R-:W-:Y:S01]  /*2b60*/  BSSY.RECONVERGENT B1, `(.L_x_46) ;  /* 0x000001c000017945 */ /* 0x000fe20003800200 */
[----:B------:R-:W-:Y:S02]  /*2b70*/  IMAD.U32 R26, R26, 0x10000, RZ ;  /* 0x000100001a1a7824 */ /* 0x000fe400078e00ff */
        /* <DEDUP_REMOVED lines=14> */
[----:B------:R-:W-:-:S03]  /*2c60*/  ISETP.GT.U32.AND P0, PT, R56, 0x1ffffff, PT ;  /* 0x01ffffff3800780c */ /* 0x000fc60003f04070 */
[----:B------:R-:W-:-:S04]  /*2c70*/  FMUL R13, R53, R28 ;  /* 0x0000001c350d7220 */ /* 0x000fc80000400000 */
[----:B------:R-:W-:-:S06]  /*2c80*/  FMUL R13, R13, R26 ;  /* 0x0000001a0d0d7220 */ /* 0x000fcc0000400000 */
[----:B------:R-:W-:Y:S05]  /*2c90*/  @P0 BRA `(.L_x_47) ;  /* 0x0000000000100947 */ /* 0x000fea0003800000 */
[----:B------:R-:W-:Y:S02]  /*2ca0*/  MOV R0, R58 ;  /* 0x0000003a00007202 */ /* 0x000fe40000000f00 */
[----:B------:R-:W-:-:S07]  /*2cb0*/  MOV R66, 0x2cd0 ;  /* 0x00002cd000427802 */ /* 0x000fce0000000f00 */
[----:B------:R-:W-:Y:S05]  /*2cc0*/  CALL.REL.NOINC `($__internal_1_$__cuda_sm20_rcp_rn_f32_slowpath) ;  /* 0x000000bc005c7944 */ /* 0x000fea0003c00000 */
[----:B------:R-:W-:Y:S05]  /*2cd0*/  BRA `(.L_x_48) ;  /* 0x0000000000107947 */ /* 0x000fea0003800000 */
.L_x_47:
[----:B------:R-:W0:Y:S02]  /*2ce0*/  MUFU.RCP R69, R58 ;  /* 0x0000003a00457308 */ /* 0x000e240000001000 */
[----:B0-----:R-:W-:-:S04]  /*2cf0*/  FFMA R0, R58, R69, -1 ;  /* 0xbf8000003a007423 */ /* 0x001fc80000000045 */
[----:B------:R-:W-:-:S04]  /*2d00*/  FADD.FTZ R0, -R0, -RZ ;  /* 0x800000ff00007221 */ /* 0x000fc80000010100 */
[----:B------:R-:W-:-:S07]  /*2d10*/  FFMA R69, R69, R0, R69 ;  /* 0x0000000045457223 */ /* 0x000fce0000000045 */
.L_x_48:
[----:B------:R-:W-:Y:S05]  /*2d20*/  BSYNC.RECONVERGENT B1 ;  /* 0x0000000000017941 */ /* 0x000fea0003800200 */
.L_x_46:
[----:B------:R-:W-:Y:S01]  /*2d30*/  IMAD.U32 R26, R9, 0x10000, RZ ;  /* 0x00010000091a7824 */ /* 0x000fe200078e00ff */
[----:B------:R-:W-:Y:S01]  /*2d40*/  MOV R0, 0x3bbb989d ;  /* 0x3bbb989d00007802 */ /* 0x000fe20000000f00 */
[----:B------:R-:W-:Y:S01]  /*2d50*/  IMAD.MOV.U32 R9, RZ, RZ, 0x437c0000 ;  /* 0x437c0000ff097424 */ /* 0x000fe200078e00ff */
[----:B------:R-:W-:Y:S01]  /*2d60*/  BSSY.RECONVERGENT B1, `(.L_x_49) ;  /* 0x0000018000017945 */ /* 0x000fe20003800200 */
[----:B------:R-:W-:-:S04]  /*2d70*/  FMUL R49, R26, 1.7020000219345092773 ;  /* 0x3fd9db231a317820 */ /* 0x000fc80000400000 */
[----:B------:R-:W-:-:S04]  /*2d80*/  FFMA.SAT R0, R49, -R0, 0.5 ;  /* 0x3f00000031007423 */ /* 0x000fc80000002800 */
[----:B------:R-:W-:-:S04]  /*2d90*/  FFMA.RM R0, R0, R9, 12582913 ;  /* 0x4b40000100007423 */ /* 0x000fc80000004009 */
[C---:B------:R-:W-:Y:S01]  /*2da0*/  FADD R56, R0.reuse, -12583039 ;  /* 0xcb40007f00387421 */ /* 0x040fe20000000000 */
[----:B------:R-:W-:-:S03]  /*2db0*/  SHF.L.U32 R0, R0, 0x17, RZ ;  /* 0x0000001700007819 */ /* 0x000fc600000006ff */
[----:B------:R-:W-:-:S04]  /*2dc0*/  FFMA R56, R49, -1.4426950216293334961, -R56 ;  /* 0xbfb8aa3b31387823 */ /* 0x000fc80000000838 */
[----:B------:R-:W-:-:S04]  /*2dd0*/  FFMA R56, R49, -1.925963033500011079e-08, R56 ;  /* 0xb2a5706031387823 */ /* 0x000fc80000000038 */
[----:B------:R-:W0:Y:S02]  /*2de0*/  MUFU.EX2 R9, R56 ;  /* 0x0000003800097308 */ /* 0x000e240000000800 */
[----:B0-----:R-:W-:Y:S01]  /*2df0*/  FFMA R58, R0, R9, 1 ;  /* 0x3f800000003a7423 */ /* 0x001fe20000000009 */
[----:B------:R-:W-:-:S03]  /*2e00*/  FMUL R9, R27, R69 ;  /* 0x000000451b097220 */ /* 0x000fc60000400000 */
[----:B------:R-:W-:Y:S02]  /*2e10*/  VIADD R0, R58, 0x1800000 ;  /* 0x018000003a007836 */ /* 0x000fe40000000000 */
[----:B------:R-:W-:-:S03]  /*2e20*/  FMUL R9, R28, R9 ;  /* 0x000000091c097220 */ /* 0x000fc60000400000 */
[----:B------:R-:W-:-:S04]  /*2e30*/  LOP3.LUT R0, R0, 0x7f800000, RZ, 0xc0, !PT ;  /* 0x7f80000000007812 */ /* 0x000fc800078ec0ff */
[----:B------:R-:W-:-:S13]  /*2e40*/  ISETP.GT.U32.AND P0, PT, R0, 0x1ffffff, PT ;  /* 0x01ffffff0000780c */ /* 0x000fda0003f04070 */
[----:B------:R-:W-:Y:S05]  /*2e50*/  @P0 BRA `(.L_x_50) ;  /* 0x0000000000100947 */ /* 0x000fea0003800000 */
[----:B------:R-:W-:Y:S02]  /*2e60*/  MOV R0, R58 ;  /* 0x0000003a00007202 */ /* 0x000fe40000000f00 */
[----:B------:R-:W-:-:S07]  /*2e70*/  MOV R66, 0x2e90 ;  /* 0x00002e9000427802 */ /* 0x000fce0000000f00 */
[----:B------:R-:W-:Y:S05]  /*2e80*/  CALL.REL.NOINC `($__internal_1_$__cuda_sm20_rcp_rn_f32_slowpath) ;  /* 0x000000b800ec7944 */ /* 0x000fea0003c00000 */
[----:B------:R-:W-:Y:S05]  /*2e90*/  BRA `(.L_x_51) ;  /* 0x0000000000107947 */ /* 0x000fea0003800000 */
.L_x_50:
[----:B------:R-:W0:Y:S02]  /*2ea0*/  MUFU.RCP R69, R58 ;  /* 0x0000003a00457308 */ /* 0x000e240000001000 */
[----:B0-----:R-:W-:-:S04]  /*2eb0*/  FFMA R0, R58, R69, -1 ;  /* 0xbf8000003a007423 */ /* 0x001fc80000000045 */
[----:B------:R-:W-:-:S04]  /*2ec0*/  FADD.FTZ R0, -R0, -RZ ;  /* 0x800000ff00007221 */ /* 0x000fc80000010100 */
[----:B------:R-:W-:-:S07]  /*2ed0*/  FFMA R69, R69, R0, R69 ;  /* 0x0000000045457223 */ /* 0x000fce0000000045 */
.L_x_51:
[----:B------:R-:W-:Y:S05]  /*2ee0*/  BSYNC.RECONVERGENT B1 ;  /* 0x0000000000017941 */ /* 0x000fea0003800200 */
.L_x_49:
[----:B------:R-:W-:Y:S02]  /*2ef0*/  HFMA2 R28, -RZ, RZ, 3.7421875, 0 ;  /* 0x437c0000ff1c7431 */ /* 0x000fe400000001ff */
[----:B------:R-:W-:Y:S02]  /*2f00*/  IMAD.MOV.U32 R27, RZ, RZ, 0x3bbb989d ;  /* 0x3bbb989dff1b7424 */ /* 0x000fe400078e00ff */
[----:B------:R-:W-:Y:S01]  /*2f10*/  FMUL R0, R26, -1.7020000219345092773 ;  /* 0xbfd9db231a007820 */ /* 0x000fe20000400000 */
[----:B------:R-:W-:Y:S03]  /*2f20*/  BSSY.RECONVERGENT B1, `(.L_x_52) ;  /* 0x000001c000017945 */ /* 0x000fe60003800200 */
[----:B------:R-:W-:-:S04]  /*2f30*/  FFMA.SAT R27, R0, R27, 0.5 ;  /* 0x3f000000001b7423 */ /* 0x000fc8000000201b */
[----:B------:R-:W-:-:S04]  /*2f40*/  FFMA.RM R27, R27, R28, 12582913 ;  /* 0x4b4000011b1b7423 */ /* 0x000fc8000000401c */
[C---:B------:R-:W-:Y:S01]  /*2f50*/  FADD R53, R27.reuse, -12583039 ;  /* 0xcb40007f1b357421 */ /* 0x040fe20000000000 */
[----:B------:R-:W-:-:S03]  /*2f60*/  IMAD.SHL.U32 R27, R27, 0x800000, RZ ;  /* 0x008000001b1b7824 */ /* 0x000fc600078e00ff */
[----:B------:R-:W-:-:S04]  /*2f70*/  FFMA R53, R0, 1.4426950216293334961, -R53 ;  /* 0x3fb8aa3b00357823 */ /* 0x000fc80000000835 */
[----:B------:R-:W-:Y:S01]  /*2f80*/  FFMA R28, R0, 1.925963033500011079e-08, R53 ;  /* 0x32a57060001c7823 */ /* 0x000fe20000000035 */
[----:B------:R-:W-:Y:S01]  /*2f90*/  FADD R0, -R69, 1 ;  /* 0x3f80000045007421 */ /* 0x000fe20000000100 */
[----:B------:R-:W-:-:S03]  /*2fa0*/  IMAD.U32 R53, R20, 0x10000, RZ ;  /* 0x0001000014357824 */ /* 0x000fc600078e00ff */
[----:B------:R-:W-:Y:S01]  /*2fb0*/  FMUL R0, R0, R69 ;  /* 0x0000004500007220 */ /* 0x000fe20000400000 */
[----:B------:R-:W0:Y:S03]  /*2fc0*/  MUFU.EX2 R28, R28 ;  /* 0x0000001c001c7308 */ /* 0x000e260000000800 */
[----:B------:R-:W-:-:S04]  /*2fd0*/  FFMA R0, R49, R0, R69 ;  /* 0x0000000031007223 */ /* 0x000fc80000000045 */
[----:B------:R-:W-:Y:S01]  /*2fe0*/  FMUL R0, R0, R53 ;  /* 0x0000003500007220 */ /* 0x000fe20000400000 */
[----:B0-----:R-:W-:-:S05]  /*2ff0*/  FFMA R56, R27, R28, 1 ;  /* 0x3f8000001b387423 */ /* 0x001fca000000001c */
[----:B------:R-:W-:-:S04]  /*3000*/  IADD3 R27, PT, PT, R56, 0x1800000, RZ ;  /* 0x01800000381b7810 */ /* 0x000fc80007ffe0ff */
[----:B------:R-:W-:-:S04]  /*3010*/  LOP3.LUT R27, R27, 0x7f800000, RZ, 0xc0, !PT ;  /* 0x7f8000001b1b7812 */ /* 0x000fc800078ec0ff */
[----:B------:R-:W-:Y:S02]  /*3020*/  ISETP.GT.U32.AND P0, PT, R27, 0x1ffffff, PT ;  /* 0x01ffffff1b00780c */ /* 0x000fe40003f04070 */
[----:B------:R-:W-:-:S05]  /*3030*/  SHF.L.U32 R27, R22, 0x10, RZ ;  /* 0x00000010161b7819 */ /* 0x000fca00000006ff */
[----:B------:R-:W-:-:S06]  /*3040*/  FMUL R20, R0, R27 ;  /* 0x0000001b00147220 */ /* 0x000fcc0000400000 */
[----:B------:R-:W-:Y:S05]  /*3050*/  @P0 BRA `(.L_x_53) ;  /* 0x0000000000100947 */ /* 0x000fea0003800000 */
[----:B------:R-:W-:Y:S01]  /*3060*/  IMAD.MOV.U32 R0, RZ, RZ, R56 ;  /* 0x000000ffff007224 */ /* 0x000fe200078e0038 */
[----:B------:R-:W-:-:S07]  /*3070*/  MOV R66, 0x3090 ;  /* 0x0000309000427802 */ /* 0x000fce0000000f00 */
[----:B------:R-:W-:Y:S05]  /*3080*/  CALL.REL.NOINC `($__internal_1_$__cuda_sm20_rcp_rn_f32_slowpath) ;  /* 0x000000b8006c7944 */ /* 0x000fea0003c00000 */
[----:B------:R-:W-:Y:S05]  /*3090*/  BRA `(.L_x_54) ;  /* 0x0000000000107947 */ /* 0x000fea0003800000 */
.L_x_53:
[----:B------:R-:W0:Y:S02]  /*30a0*/  MUFU.RCP R69, R56 ;  /* 0x0000003800457308 */ /* 0x000e240000001000 */
[----:B0-----:R-:W-:-:S04]  /*30b0*/  FFMA R0, R56, R69, -1 ;  /* 0xbf80000038007423 */ /* 0x001fc80000000045 */
[----:B------:R-:W-:-:S04]  /*30c0*/  FADD.FTZ R0, -R0, -RZ ;  /* 0x800000ff00007221 */ /* 0x000fc80000010100 */
[----:B------:R-:W-:-:S07]  /*30d0*/  FFMA R69, R69, R0, R69 ;  /* 0x0000000045457223 */ /* 0x000fce0000000045 */
.L_x_54:
[----:B------:R-:W-:Y:S05]  /*30e0*/  BSYNC.RECONVERGENT B1 ;  /* 0x0000000000017941 */ /* 0x000fea0003800200 */
.L_x_52:
[----:B------:R-:W-:Y:S01]  /*30f0*/  SHF.L.U32 R19, R19, 0x10, RZ ;  /* 0x0000001013137819 */ /* 0x000fe200000006ff */
[----:B------:R-:W-:Y:S01]  /*3100*/  IMAD.MOV.U32 R0, RZ, RZ, 0x3bbb989d ;  /* 0x3bbb989dff007424 */ /* 0x000fe200078e00ff */
[----:B------:R-:W-:Y:S01]  /*3110*/  MOV R49, 0x437c0000 ;  /* 0x437c000000317802 */ /* 0x000fe20000000f00 */
[----:B------:R-:W-:Y:S01]  /*3120*/  FMUL R26, R26, R69 ;  /* 0x000000451a1a7220 */ /* 0x000fe20000400000 */
[----:B------:R-:W-:Y:S01]  /*3130*/  BSSY.RECONVERGENT B1, `(.L_x_55) ;  /* 0x0000017000017945 */ /* 0x000fe20003800200 */
[----:B------:R-:W-:Y:S02]  /*3140*/  FMUL R27, R19, 1.7020000219345092773 ;  /* 0x3fd9db23131b7820 */ /* 0x000fe40000400000 */
[----:B------:R-:W-:Y:S02]  /*3150*/  FMUL R53, R53, R26 ;  /* 0x0000001a35357220 */ /* 0x000fe40000400000 */
[----:B------:R-:W-:-:S04]  /*3160*/  FFMA.SAT R0, R27, -R0, 0.5 ;  /* 0x3f0000001b007423 */ /* 0x000fc80000002800 */
[----:B------:R-:W-:-:S04]  /*3170*/  FFMA.RM R0, R0, R49, 12582913 ;  /* 0x4b40000100007423 */ /* 0x000fc80000004031 */
[C---:B------:R-:W-:Y:S01]  /*3180*/  FADD R28, R0.reuse, -12583039 ;  /* 0xcb40007f001c7421 */ /* 0x040fe20000000000 */
[----:B------:R-:W-:-:S03]  /*3190*/  IMAD.SHL.U32 R0, R0, 0x800000, RZ ;  /* 0x0080000000007824 */ /* 0x000fc600078e00ff */
[----:B------:R-:W-:-:S04]  /*31a0*/  FFMA R28, R27, -1.4426950216293334961, -R28 ;  /* 0xbfb8aa3b1b1c7823 */ /* 0x000fc8000000081c */
[----:B------:R-:W-:-:S04]  /*31b0*/  FFMA R28, R27, -1.925963033500011079e-08, R28 ;  /* 0xb2a570601b1c7823 */ /* 0x000fc8000000001c */
[----:B------:R-:W0:Y:S02]  /*31c0*/  MUFU.EX2 R49, R28 ;  /* 0x0000001c00317308 */ /* 0x000e240000000800 */
        /* <DEDUP_REMOVED lines=9> */
.L_x_56:
[----:B------:R-:W0:Y:S02]  /*3260*/  MUFU.RCP R69, R56 ;  /* 0x0000003800457308 */ /* 0x000e240000001000 */
[----:B0-----:R-:W-:-:S04]  /*3270*/  FFMA R0, R56, R69, -1 ;  /* 0xbf80000038007423 */ /* 0x001fc80000000045 */
[----:B------:R-:W-:-:S04]  /*3280*/  FADD.FTZ R0, -R0, -RZ ;  /* 0x800000ff00007221 */ /* 0x000fc80000010100 */
[----:B------:R-:W-:-:S07]  /*3290*/  FFMA R69, R69, R0, R69 ;  /* 0x0000000045457223 */ /* 0x000fce0000000045 */
.L_x_57:
[----:B------:R-:W-:Y:S05]  /*32a0*/  BSYNC.RECONVERGENT B1 ;  /* 0x0000000000017941 */ /* 0x000fea0003800200 */
.L_x_55:
        /* <DEDUP_REMOVED lines=27> */
.L_x_59:
[----:B------:R-:W0:Y:S02]  /*3460*/  MUFU.RCP R69, R28 ;  /* 0x0000001c00457308 */ /* 0x000e240000001000 */
[----:B0-----:R-:W-:-:S04]  /*3470*/  FFMA R0, R28, R69, -1 ;  /* 0xbf8000001c007423 */ /* 0x001fc80000000045 */
[----:B------:R-:W-:-:S04]  /*3480*/  FADD.FTZ R0, -R0, -RZ ;  /* 0x800000ff00007221 */ /* 0x000fc80000010100 */
[----:B------:R-:W-:-:S07]  /*3490*/  FFMA R69, R69, R0, R69 ;  /* 0x0000000045457223 */ /* 0x000fce0000000045 */
.L_x_60:
[----:B------:R-:W-:Y:S05]  /*34a0*/  BSYNC.RECONVERGENT B1 ;  /* 0x0000000000017941 */ /* 0x000fea0003800200 */
.L_x_58:
[----:B------:R-:W-:Y:S01]  /*34b0*/  ISETP.GE.U32.AND P0, PT, R3, UR7, PT ;  /* 0x0000000703007c0c */ /* 0x000fe2000bf06070 */
[----:B------:R-:W-:Y:S01]  /*34c0*/  FMUL R49, R19, R69 ;  /* 0x0000004513317220 */ /* 0x000fe20000400000 */
[----:B------:R-:W-:Y:S01]  /*34d0*/  FMUL R61, R21, UR19 ;  /* 0x00000013153d7c20 */ /* 0x000fe20008400000 */
[----:B------:R-:W-:Y:S01]  /*34e0*/  FMUL R28, R14, UR19 ;  /* 0x000000130e1c7c20 */ /* 0x000fe20008400000 */
[----:B------:R-:W-:Y:S01]  /*34f0*/  ISETP.GE.U32.OR P0, PT, R36, UR14, P0 ;  /* 0x0000000e24007c0c */ /* 0x000fe20008706470 */
[----:B------:R-:W-:Y:S01]  /*3500*/  FMUL R73, R15, UR19 ;  /* 0x000000130f497c20 */ /* 0x000fe20008400000 */
[----:B------:R-:W-:Y:S01]  /*3510*/  FMUL R68, R12, UR19 ;  /* 0x000000130c447c20 */ /* 0x000fe20008400000 */
[----:B------:R-:W-:Y:S01]  /*3520*/  F2FP.SATFINITE.E4M3.F32.PACK_AB_MERGE_C R61, RZ, R61, RZ ;  /* 0x0000003dff3d723e */ /* 0x000fe200048070ff */
        /* <DEDUP_REMOVED lines=8> */
[----:B------:R-:W-:Y:S01]  /*35b0*/  BSSY.RECONVERGENT B0, `(.L_x_61) ;  /* 0x0000030000007945 */ /* 0x000fe20003800200 */
[----:B------:R-:W0:Y:S01]  /*35c0*/  @!P0 LDC R59, c[0x0][0x3b8] ;  /* 0x0000ee00ff3b8b82 */ /* 0x000e220000000800 */
[----:B------:R-:W-:-:S02]  /*35d0*/  @!P0 IADD3 R0, P2, PT, R24, UR33, RZ ;  /* 0x0000002118008c10 */ /* 0x000fc4000ff5e0ff */
[C---:B------:R-:W-:Y:S02]  /*35e0*/  @!P0 LEA R36, P1, R24.reuse, UR8, 0x1 ;  /* 0x0000000818248c11 */ /* 0x040fe4000f8208ff */
[----:B------:R-:W-:Y:S02]  /*35f0*/  @!P0 IADD3.X R63, PT, PT, R23, UR34, RZ, P2, !PT ;  /* 0x00000022173f8c10 */ /* 0x000fe400097fe4ff */
[----:B------:R-:W-:Y:S01]  /*3600*/  @!P0 LEA.HI.X R37, R24, UR9, R23, 0x1, P1 ;  /* 0x0000000918258c11 */ /* 0x000fe200088f0c17 */
[----:B------:R-:W1:Y:S01]  /*3610*/  @!P0 LDC R67, c[0x0][0x3b8] ;  /* 0x0000ee00ff438b82 */ /* 0x000e620000000800 */
[C---:B------:R-:W-:Y:S02]  /*3620*/  @!P0 LEA R18, P2, R0.reuse, UR8, 0x1 ;  /* 0x0000000800128c11 */ /* 0x040fe4000f8408ff */
[----:B------:R-:W-:Y:S02]  /*3630*/  F2FP.SATFINITE.E4M3.F32.PACK_AB_MERGE_C R60, RZ, R60, RZ ;  /* 0x0000003cff3c723e */ /* 0x000fe400048070ff */
[----:B------:R-:W-:-:S02]  /*3640*/  @!P0 LEA.HI.X R19, R0, UR9, R63, 0x1, P2 ;  /* 0x0000000900138c11 */ /* 0x000fc400090f0c3f */
[----:B------:R-:W-:Y:S02]  /*3650*/  F2FP.SATFINITE.E4M3.F32.PACK_AB_MERGE_C R62, RZ, R62, RZ ;  /* 0x0000003eff3e723e */ /* 0x000fe400048070ff */
[----:B------:R-:W-:Y:S02]  /*3660*/  F2FP.SATFINITE.E4M3.F32.PACK_AB_MERGE_C R69, RZ, R69, RZ ;  /* 0x00000045ff45723e */ /* 0x000fe400048070ff */
[----:B0-----:R-:W-:Y:S02]  /*3670*/  @!P0 IADD3 R26, P1, PT, R24, R59, RZ ;  /* 0x0000003b181a8210 */ /* 0x001fe40007f3e0ff */
[----:B------:R-:W-:Y:S02]  /*3680*/  @!P0 PRMT R59, R28, 0x7604, R61 ;  /* 0x000076041c3b8816 */ /* 0x000fe4000000003d */
[----:B------:R-:W-:Y:S02]  /*3690*/  @!P0 IADD3.X R63, PT, PT, R23, UR32, RZ, P1, !PT ;  /* 0x00000020173f8c10 */ /* 0x000fe40008ffe4ff */
[C---:B------:R-:W-:Y:S01]  /*36a0*/  @!P0 LEA R64, P1, R26.reuse, UR8, 0x1 ;  /* 0x000000081a408c11 */ /* 0x040fe2000f8208ff */
[----:B------:R0:W-:Y:S03]  /*36b0*/  @!P0 STG.E.U16 desc[UR24][R36.64], R59 ;  /* 0x0000003b24008986 */ /* 0x0001e6000c101518 */
[----:B------:R-:W-:Y:S01]  /*36c0*/  @!P0 LEA.HI.X R65, R26, UR9, R63, 0x1, P1 ;  /* 0x000000091a418c11 */ /* 0x000fe200088f0c3f */
[----:B------:R-:W-:Y:S01]  /*36d0*/  FMUL R63, R13, UR19 ;  /* 0x000000130d3f7c20 */ /* 0x000fe20008400000 */
[----:B-1----:R-:W-:Y:S01]  /*36e0*/  @!P0 IADD3 R67, P1, PT, R24, R67, RZ ;  /* 0x0000004318438210 */ /* 0x002fe20007f3e0ff */
[----:B------:R-:W-:-:S03]  /*36f0*/  FMUL R26, R27, UR19 ;  /* 0x000000131b1a7c20 */ /* 0x000fc60008400000 */
[----:B------:R-:W-:Y:S02]  /*3700*/  F2FP.SATFINITE.E4M3.F32.PACK_AB_MERGE_C R63, RZ, R63, RZ ;  /* 0x0000003fff3f723e */ /* 0x000fe400048070ff */
[----:B------:R-:W-:Y:S02]  /*3710*/  @!P0 IADD3.X R0, PT, PT, R23, UR32, RZ, P1, !PT ;  /* 0x0000002017008c10 */ /* 0x000fe40008ffe4ff */
[----:B0-----:R-:W-:Y:S02]  /*3720*/  @!P0 PRMT R59, R68, 0x7604, R73 ;  /* 0x00007604443b8816 */ /* 0x001fe40000000049 */
[----:B------:R-:W-:Y:S02]  /*3730*/  @!P0 PRMT R75, R63, 0x7604, R58 ;  /* 0x000076043f4b8816 */ /* 0x000fe4000000003a */
[----:B------:R-:W-:Y:S01]  /*3740*/  @!P0 LEA R36, P1, R67, UR6, 0x1 ;  /* 0x0000000643248c11 */ /* 0x000fe2000f8208ff */
[----:B------:R0:W-:Y:S01]  /*3750*/  @!P0 STG.E.U16 desc[UR24][R64.64], R59 ;  /* 0x0000003b40008986 */ /* 0x0001e2000c101518 */
[----:B------:R-:W-:-:S02]  /*3760*/  F2FP.SATFINITE.E4M3.F32.PACK_AB_MERGE_C R26, RZ, R26, RZ ;  /* 0x0000001aff1a723e */ /* 0x000fc400048070ff */
[----:B------:R-:W-:Y:S01]  /*3770*/  @!P0 LEA.HI.X R37, R67, UR12, R0, 0x1, P1 ;  /* 0x0000000c43258c11 */ /* 0x000fe200088f0c00 */
[----:B------:R1:W-:Y:S01]  /*3780*/  @!P0 STG.E.U16 desc[UR24][R18.64], R75 ;  /* 0x0000004b12008986 */ /* 0x0003e2000c101518 */
[----:B------:R-:W-:Y:S01]  /*3790*/  FMUL R0, R8, UR19 ;  /* 0x0000001308007c20 */ /* 0x000fe20008400000 */
[----:B------:R-:W-:Y:S01]  /*37a0*/  FMUL R67, R4, UR19 ;  /* 0x0000001304437c20 */ /* 0x000fe20008400000 */
[----:B------:R-:W-:-:S04]  /*37b0*/  @!P0 LEA R70, P1, R24, UR6, 0x1 ;  /* 0x0000000618468c11 */ /* 0x000fc8000f8208ff */
[----:B------:R-:W-:Y:S02]  /*37c0*/  F2FP.SATFINITE.E4M3.F32.PACK_AB_MERGE_C R67, RZ, R67, RZ ;  /* 0x00000043ff43723e */ /* 0x000fe400048070ff */
[----:B0-----:R-:W-:Y:S02]  /*37d0*/  F2FP.SATFINITE.E4M3.F32.PACK_AB_MERGE_C R65, RZ, R0, RZ ;  /* 0x00000000ff41723e */ /* 0x001fe400048070ff */
[----:B------:R-:W-:Y:S02]  /*37e0*/  @!P0 LEA.HI.X R71, R24, UR12, R23, 0x1, P1 ;  /* 0x0000000c18478c11 */ /* 0x000fe400088f0c17 */
[----:B------:R-:W-:Y:S02]  /*37f0*/  @!P0 PRMT R66, R65, 0x7604, R60 ;  /* 0x0000760441428816 */ /* 0x000fe4000000003c */
[----:B------:R-:W-:Y:S01]  /*3800*/  @!P0 PRMT R72, R67, 0x7604, R62 ;  /* 0x0000760443488816 */ /* 0x000fe2000000003e */
[----:B-1----:R-:W-:Y:S06]  /*3810*/  @P0 BRA `(.L_x_62) ;  /* 0x0000000000240947 */ /* 0x002fec0003800000 */
[----:B------:R-:W0:Y:S01]  /*3820*/  LDC R75, c[0x0][0x3b8] ;  /* 0x0000ee00ff4b7b82 */ /* 0x000e220000000800 */
[----:B------:R-:W-:Y:S01]  /*3830*/  IMAD.MOV.U32 R22, RZ, RZ, R24 ;  /* 0x000000ffff167224 */ /* 0x000fe200078e0018 */
[----:B------:R-:W-:Y:S01]  /*3840*/  UIMAD UR4, UR32, 0x3, URZ ;  /* 0x00000003200478a4 */ /* 0x000fe2000f8e02ff */
[----:B------:R-:W-:Y:S02]  /*3850*/  PRMT R59, R26, 0x7604, R69 ;  /* 0x000076041a3b7816 */ /* 0x000fe40000000045 */
[----:B0-----:R-:W-:-:S05]  /*3860*/  IMAD.WIDE.U32 R74, R75, 0x3, R22 ;  /* 0x000000034b4a7825 */ /* 0x001fca00078e0016 */
[----:B------:R-:W-:Y:S02]  /*3870*/  IADD3 R19, PT, PT, R75, UR4, RZ ;  /* 0x000000044b137c10 */ /* 0x000fe4000fffe0ff */
[----:B------:R-:W-:-:S04]  /*3880*/  LEA R18, P1, R74, UR8, 0x1 ;  /* 0x000000084a127c11 */ /* 0x000fc8000f8208ff */
[----:B------:R-:W-:-:S05]  /*3890*/  LEA.HI.X R19, R74, UR9, R19, 0x1, P1 ;  /* 0x000000094a137c11 */ /* 0x000fca00088f0c13 */
[----:B------:R0:W-:Y:S04]  /*38a0*/  STG.E.U16 desc[UR24][R18.64], R59 ;  /* 0x0000003b12007986 */ /* 0x0001e8000c101518 */
.L_x_62:
[----:B------:R-:W-:Y:S05]  /*38b0*/  BSYNC.RECONVERGENT B0 ;  /* 0x0000000000007941 */ /* 0x000fea0003800200 */
.L_x_61:
[----:B------:R-:W-:Y:S01]  /*38c0*/  FMUL R64, R6, UR19 ;  /* 0x0000001306407c20 */ /* 0x000fe20008400000 */
[----:B------:R-:W-:Y:S01]  /*38d0*/  FMUL R0, R9, UR19 ;  /* 0x0000001309007c20 */ /* 0x000fe20008400000 */
[----:B------:R-:W-:Y:S01]  /*38e0*/  @!P0 IADD3 R74, P1, PT, R24, UR33, RZ ;  /* 0x00000021184a8c10 */ /* 0x000fe2000ff3e0ff */
[----:B------:R1:W-:Y:S01]  /*38f0*/  @!P0 STG.E.U16 desc[UR24][R70.64], R66 ;  /* 0x0000004246008986 */ /* 0x0003e2000c101518 */
[----:B0-----:R-:W0:Y:S01]  /*3900*/  LDC.64 R18, c[0x0][0x3b8] ;  /* 0x0000ee00ff127b82 */ /* 0x001e220000000a00 */
[----:B------:R-:W-:Y:S01]  /*3910*/  F2FP.SATFINITE.E4M3.F32.PACK_AB_MERGE_C R64, RZ, R64, RZ ;  /* 0x00000040ff40723e */ /* 0x000fe200048070ff */
[----:B------:R-:W-:Y:S01]  /*3920*/  VIADD R56, R3, 0x2 ;  /* 0x0000000203387836 */ /* 0x000fe20000000000 */
[----:B------:R-:W-:Y:S01]  /*3930*/  @!P0 IADD3.X R75, PT, PT, R23, UR34, RZ, P1, !PT ;  /* 0x00000022174b8c10 */ /* 0x000fe20008ffe4ff */
[----:B------:R0:W-:Y:S01]  /*3940*/  @!P0 STG.E.U16 desc[UR24][R36.64], R72 ;  /* 0x0000004824008986 */ /* 0x0001e2000c101518 */
[----:B------:R-:W-:Y:S01]  /*3950*/  @!P0 LEA R76, P2, R74, UR6, 0x1 ;  /* 0x000000064a4c8c11 */ /* 0x000fe2000f8408ff */
[----:B------:R-:W-:Y:S01]  /*3960*/  FMUL R16, R16, R49 ;  /* 0x0000003110107220 */ /* 0x000fe20000400000 */
[----:B------:R-:W-:Y:S01]  /*3970*/  IADD3 R59, PT, PT, R7, 0x1e, RZ ;  /* 0x0000001e073b7810 */ /* 0x000fe20007ffe0ff */
[----:B------:R-:W-:Y:S01]  /*3980*/  BSSY.RECONVERGENT B0, `(.L_x_63) ;  /* 0x0000018000007945 */ /* 0x000fe20003800200 */
[----:B------:R-:W-:Y:S01]  /*3990*/  @!P0 LEA.HI.X R77, R74, UR12, R75, 0x1, P2 ;  /* 0x0000000c4a4d8c11 */ /* 0x000fe200090f0c4b */
[----:B------:R-:W-:Y:S01]  /*39a0*/  FMUL R75, R53, UR19 ;  /* 0x00000013354b7c20 */ /* 0x000fe20008400000 */
[----:B-1----:R-:W-:Y:S01]  /*39b0*/  F2FP.SATFINITE.E4M3.F32.PACK_AB_MERGE_C R71, RZ, R0, RZ ;  /* 0x00000000ff47723e */ /* 0x002fe200048070ff */
[----:B------:R-:W-:Y:S01]  /*39c0*/  FMUL R66, R16, UR19 ;  /* 0x0000001310427c20 */ /* 0x000fe20008400000 */
[----:B------:R-:W-:-:S02]  /*39d0*/  ISETP.GE.U32.AND P1, PT, R56, UR7, PT ;  /* 0x0000000738007c0c */ /* 0x000fc4000bf26070 */
[----:B------:R-:W-:Y:S02]  /*39e0*/  @!P0 PRMT R0, R71, 0x7604, R64 ;  /* 0x0000760447008816 */ /* 0x000fe40000000040 */
[----:B------:R-:W-:Y:S02]  /*39f0*/  LOP3.LUT R59, R59, 0x1f, RZ, 0xc0, !PT ;  /* 0x0000001f3b3b7812 */ /* 0x000fe400078ec0ff */
[----:B------:R-:W-:Y:S01]  /*3a00*/  F2FP.SATFINITE.E4M3.F32.PACK_AB_MERGE_C R75, RZ, R75, RZ ;  /* 0x0000004bff4b723e */ /* 0x000fe200048070ff */
[----:B------:R1:W-:Y:S01]  /*3a10*/  @!P0 STG.E.U16 desc[UR24][R76.64], R0 ;  /* 0x000000004c008986 */ /* 0x0003e2000c101518 */
[----:B------:R-:W-:Y:S02]  /*3a20*/  ISETP.LT.U32.AND P1, PT, R59, UR14, !P1 ;  /* 0x0000000e3b007c0c */ /* 0x000fe4000cf21070 */
[----:B------:R-:W-:Y:S01]  /*3a30*/  F2FP.SATFINITE.E4M3.F32.PACK_AB_MERGE_C R66, RZ, R66, RZ ;  /* 0x00000042ff42723e */ /* 0x000fe200048070ff */
[C---:B0-----:R-:W-:Y:S01]  /*3a40*/  IMAD.SHL.U32 R36, R18.reuse, 0x4, RZ ;  /* 0x0000000412247824 */ /* 0x041fe200078e00ff */
[----:B------:R-:W-:Y:S01]  /*3a50*/  SHF.L.U64.HI R37, R18, 0x2, R19 ;  /* 0x0000000212257819 */ /* 0x000fe20000010213 */
[----:B-1----:R-:W-:Y:S08]  /*3a60*/  @P0 BRA `(.L_x_64) ;  /* 0x0000000000240947 */ /* 0x002ff00003800000 */
[----:B------:R-:W0:Y:S01]  /*3a70*/  LDC R19, c[0x0][0x3b8] ;  /* 0x0000ee00ff137b82 */ /* 0x000e220000000800 */
[----:B------:R-:W-:Y:S01]  /*3a80*/  MOV R22, R24 ;  /* 0x0000001800167202 */ /* 0x000fe20000000f00 */
[----:B------:R-:W-:-:S04]  /*3a90*/  UIMAD UR4, UR32, 0x3, URZ ;  /* 0x00000003200478a4 */ /* 0x000fc8000f8e02ff */
[----:B0-----:R-:W-:-:S04]  /*3aa0*/  IMAD.WIDE.U32 R22, R19, 0x3, R22 ;  /* 0x0000000313167825 */ /* 0x001fc800078e0016 */
[----:B------:R-:W-:Y:S01]  /*3ab0*/  VIADD R19, R23, UR4 ;  /* 0x0000000417137c36 */ /* 0x000fe20008000000 */
[----:B------:R-:W-:-:S04]  /*3ac0*/  LEA R24, P0, R22, UR6, 0x1 ;  /* 0x0000000616187c11 */ /* 0x000fc8000f8008ff */
[----:B------:R-:W-:Y:S02]  /*3ad0*/  LEA.HI.X R25, R22, UR12, R19, 0x1, P0 ;  /* 0x0000000c16197c11 */ /* 0x000fe400080f0c13 */
[----:B------:R-:W-:-:S05]  /*3ae0*/  PRMT R19, R66, 0x7604, R75 ;  /* 0x0000760442137816 */ /* 0x000fca000000004b */
[----:B------:R0:W-:Y:S02]  /*3af0*/  STG.E.U16 desc[UR24][R24.64], R19 ;  /* 0x0000001318007986 */ /* 0x0001e4000c101518 */
.L_x_64:
[----:B------:R-:W-:Y:S05]  /*3b00*/  BSYNC.RECONVERGENT B0 ;  /* 0x0000000000007941 */ /* 0x000fea0003800200 */
.L_x_63:
[----:B------:R-:W-:Y:S01]  /*3b10*/  IMAD.WIDE.U32 R22, R17, R18, R36 ;  /* 0x0000001211167225 */ /* 0x000fe200078e0024 */
[----:B------:R-:W-:-:S03]  /*3b20*/  @!P1 MOV R49, RZ ;  /* 0x000000ff00319202 */ /* 0x000fc60000000f00 */
[----:B0-----:R-:W-:Y:S01]  /*3b30*/  IMAD R19, R17, UR32, RZ ;  /* 0x0000002011137c24 */ /* 0x001fe2000f8e02ff */
[----:B------:R-:W-:-:S04]  /*3b40*/  @P1 IADD3 R36, P0, P2, R36, R22, R59 ;  /* 0x0000001624241210 */ /* 0x000fc80007a1e03b */
[----:B------:R-:W-:Y:S01]  /*3b50*/  IADD3 R0, PT, PT, R19, R23, RZ ;  /* 0x0000001713007210 */ /* 0x000fe20007ffe0ff */
[----:B------:R-:W-:-:S03]  /*3b60*/  @P1 IMAD.SHL.U32 R76, R36, 0x4, RZ ;  /* 0x00000004244c1824 */ /* 0x000fc600078e00ff */
[----:B------:R-:W-:Y:S02]  /*3b70*/  @P1 IADD3.X R37, PT, PT, R37, R0, RZ, P0, P2 ;  /* 0x0000000025251210 */ /* 0x000fe400007e44ff */
[----:B------:R-:W-:Y:S02]  /*3b80*/  @P1 IADD3 R24, P0, PT, R76, UR15, RZ ;  /* 0x0000000f4c181c10 */ /* 0x000fe4000ff1e0ff */
[----:B------:R-:W-:Y:S01]  /*3b90*/  @P1 SHF.L.U64.HI R36, R36, 0x2, R37 ;  /* 0x0000000224241819 */ /* 0x000fe20000010225 */
[----:B------:R-:W-:Y:S02]  /*3ba0*/  USHF.L.U64.HI UR5, UR30, 0x2, UR31 ;  /* 0x000000021e057899 */ /* 0x000fe4000801021f */
[----:B------:R-:W-:Y:S01]  /*3bb0*/  USHF.L.U32 UR4, UR30, 0x2, URZ ;  /* 0x000000021e047899 */ /* 0x000fe200080006ff */
[----:B------:R-:W-:Y:S01]  /*3bc0*/  @P1 IADD3.X R25, PT, PT, R36, UR18, RZ, P0, !PT ;  /* 0x0000001224191c10 */ /* 0x000fe200087fe4ff */
[----:B------:R-:W-:-:S04]  /*3bd0*/  UIADD3 UR13, UP0, UPT, UR33, UR15, URZ ;  /* 0x0000000f210d7290 */ /* 0x000fc8000ff1e0ff */
[----:B------:R0:W5:Y:S01]  /*3be0*/  @P1 LDG.E R49, desc[UR24][R24.64] ;  /* 0x0000001818311981 */ /* 0x000162000c1e1900 */
[----:B------:R-:W-:Y:S01]  /*3bf0*/  UIADD3.X UR20, UPT, UPT, UR34, UR18, URZ, UP0, !UPT ;  /* 0x0000001222147290 */ /* 0x000fe200087fe4ff */
[----:B------:R-:W-:Y:S02]  /*3c00*/  @P1 IADD3 R76, P0, PT, R76, UR13, RZ ;  /* 0x0000000d4c4c1c10 */ /* 0x000fe4000ff1e0ff */
[----:B------:R-:W-:-:S03]  /*3c10*/  FMNMX3 R14, |R21|, RZ, |R14|, !PT ;  /* 0x000000ff150e7276 */ /* 0x000fc6000780060e */
[----:B------:R-:W-:Y:S02]  /*3c20*/  @P1 IADD3.X R77, PT, PT, R36, UR20, RZ, P0, !PT ;  /* 0x00000014244d1c10 */ /* 0x000fe400087fe4ff */
[----:B------:R-:W-:Y:S02]  /*3c30*/  @!P1 CS2R R36, SRZ ;  /* 0x0000000000249805 */ /* 0x000fe4000001ff00 */
[----:B0-----:R-:W-:Y:S01]  /*3c40*/  MOV R25, UR5 ;  /* 0x0000000500197c02 */ /* 0x001fe20008000f00 */
[----:B------:R-:W-:-:S03]  /*3c50*/  IMAD.U32 R24, RZ, RZ, UR4 ;  /* 0x00000004ff187e24 */ /* 0x000fc6000f8e00ff */
[----:B------:R0:W5:Y:S01]  /*3c60*/  @P1 LDG.E R36, desc[UR24][R76.64] ;  /* 0x000000184c241981 */ /* 0x000162000c1e1900 */
[----:B------:R-:W-:-:S04]  /*3c70*/  IMAD.WIDE.U32 R24, R17, UR30, R24 ;  /* 0x0000001e11187c25 */ /* 0x000fc8000f8e0018 */
[----:B------:R-:W-:Y:S01]  /*3c80*/  IMAD R17, R17, UR31, RZ ;  /* 0x0000001f11117c24 */ /* 0x000fe2000f8e02ff */
[----:B------:R-:W-:-:S03]  /*3c90*/  @P1 IADD3 R21, P0, P2, R24, UR4, R59 ;  /* 0x0000000418151c10 */ /* 0x000fc6000fa1e03b */
[----:B------:R-:W-:-:S05]  /*3ca0*/  IMAD.IADD R17, R17, 0x1, R25 ;  /* 0x0000000111117824 */ /* 0x000fca00078e0219 */
[----:B------:R-:W-:Y:S02]  /*3cb0*/  @P1 IADD3.X R56, PT, PT, R17, UR5, RZ, P0, P2 ;  /* 0x0000000511381c10 */ /* 0x000fe400087e44ff */
[----:B0-----:R-:W-:-:S04]  /*3cc0*/  @P1 LEA R76, P0, R21, UR16, 0x2 ;  /* 0x00000010154c1c11 */ /* 0x001fc8000f8010ff */
[----:B------:R-:W-:-:S05]  /*3cd0*/  @P1 LEA.HI.X R77, R21, UR17, R56, 0x2, P0 ;  /* 0x00000011154d1c11 */ /* 0x000fca00080f1438 */
[----:B------:R0:W5:Y:S01]  /*3ce0*/  @P1 LDG.E R37, desc[UR24][R76.64] ;  /* 0x000000184c251981 */ /* 0x000162000c1e1900 */
[----:B------:R-:W-:Y:S01]  /*3cf0*/  FMNMX3 R14, |R15|, R14, |R12|, !PT ;  /* 0x0000000e0f0e7276 */ /* 0x000fe2000780060c */
[----:B------:R-:W-:Y:S01]  /*3d00*/  HFMA2 R15, -RZ, RZ, 3.7421875, 0 ;  /* 0x437c0000ff0f7431 */ /* 0x000fe200000001ff */
[----:B------:R-:W-:Y:S01]  /*3d10*/  SHF.L.U32 R57, R57, 0x10, RZ ;  /* 0x0000001039397819 */ /* 0x000fe200000006ff */
[----:B------:R-:W-:Y:S01]  /*3d20*/  IMAD.U32 R63, R63, 0x10000, RZ ;  /* 0x000100003f3f7824 */ /* 0x000fe200078e00ff */
[----:B------:R-:W-:Y:S01]  /*3d30*/  FMNMX3 R14, |R10|, R14, |R13|, !PT ;  /* 0x0000000e0a0e7276 */ /* 0x000fe2000780060d */
[----:B------:R-:W-:Y:S01]  /*3d40*/  IMAD.MOV.U32 R13, RZ, RZ, 0x3bbb989d ;  /* 0x3bbb989dff0d7424 */ /* 0x000fe200078e00ff */
[----:B------:R-:W-:Y:S01]  /*3d50*/  LOP3.LUT R12, R61, 0xff, RZ, 0xc0, !PT ;  /* 0x000000ff3d0c7812 */ /* 0x000fe200078ec0ff */
[----:B------:R-:W-:Y:S01]  /*3d60*/  FMUL R56, R57, 1.7020000219345092773 ;  /* 0x3fd9db2339387820 */ /* 0x000fe20000400000 */
[----:B------:R-:W-:Y:S01]  /*3d70*/  FMNMX3 R20, |R20|, R14, |R27|, !PT ;  /* 0x0000000e14147276 */ /* 0x000fe2000780061b */
[----:B------:R-:W-:Y:S01]  /*3d80*/  IMAD.U32 R64, R64, 0x10000, RZ ;  /* 0x0001000040407824 */ /* 0x000fe200078e00ff */
[----:B------:R-:W-:Y:S01]  /*3d90*/  SHF.L.U32 R58, R58, 0x10, RZ ;  /* 0x000000103a3a7819 */ /* 0x000fe200000006ff */
[----:B------:R-:W-:Y:S01]  /*3da0*/  FFMA.SAT R10, R56, -R13, 0.5 ;  /* 0x3f000000380a7423 */ /* 0x000fe2000000280d */
[----:B------:R-:W-:Y:S01]  /*3db0*/  FMNMX3 R20, |R11|, R20, |R8|, !PT ;  /* 0x000000140b147276 */ /* 0x000fe20007800608 */
[----:B------:R-:W-:Y:S01]  /*3dc0*/  IMAD R73, R73, 0x100, R12 ;  /* 0x0000010049497824 */ /* 0x000fe200078e020c */
[----:B------:R-:W-:Y:S01]  /*3dd0*/  LOP3.LUT R13, R28, 0xff, RZ, 0xc0, !PT ;  /* 0x000000ff1c0d7812 */ /* 0x000fe200078ec0ff */
[----:B------:R-:W-:Y:S01]  /*3de0*/  FFMA.RM R10, R10, R15, 12582913 ;  /* 0x4b4000010a0a7423 */ /* 0x000fe2000000400f */
[----:B------:R-:W-:Y:S01]  /*3df0*/  LOP3.LUT R15, R60, 0xff, RZ, 0xc0, !PT ;  /* 0x000000ff3c0f7812 */ /* 0x000fe200078ec0ff */
[----:B------:R-:W-:Y:S01]  /*3e00*/  IMAD.U32 R71, R71, 0x10000, RZ ;  /* 0x0001000047477824 */ /* 0x000fe200078e00ff */
[----:B------:R-:W-:Y:S01]  /*3e10*/  FMNMX3 R20, |R5|, R20, |R4|, !PT ;  /* 0x0000001405147276 */ /* 0x000fe20007800604 */
[C---:B------:R-:W-:Y:S01]  /*3e20*/  FADD R21, R10.reuse, -12583039 ;  /* 0xcb40007f0a157421 */ /* 0x040fe20000000000 */
[----:B------:R-:W-:Y:S01]  /*3e30*/  SHF.L.U32 R5, R10, 0x17, RZ ;  /* 0x000000170a057819 */ /* 0x000fe200000006ff */
[----:B------:R-:W-:Y:S01]  /*3e40*/  IMAD R15, R62, 0x100, R15 ;  /* 0x000001003e0f7824 */ /* 0x000fe200078e020f */
[----:B------:R-:W-:Y:S01]  /*3e50*/  LEA R13, R68, R13, 0x8 ;  /* 0x0000000d440d7211 */ /* 0x000fe200078e40ff */
[C---:B------:R-:W-:Y:S01]  /*3e60*/  FFMA R21, R56.reuse, -1.4426950216293334961, -R21 ;  /* 0xbfb8aa3b38157823 */ /* 0x040fe20000000815 */
[----:B------:R-:W-:Y:S01]  /*3e70*/  LOP3.LUT R12, R65, 0xff, RZ, 0xc0, !PT ;  /* 0x000000ff410c7812 */ /* 0x000fe200078ec0ff */
[----:B------:R-:W-:Y:S01]  /*3e80*/  BSSY.RECONVERGENT B0, `(.L_x_65) ;  /* 0x000003a000007945 */ /* 0x000fe20003800200 */
[----:B------:R-:W-:Y:S01]  /*3e90*/  LOP3.LUT R8, R13, 0xffff, RZ, 0xc0, !PT ;  /* 0x0000ffff0d087812 */ /* 0x000fe200078ec0ff */
[----:B------:R-:W-:Y:S01]  /*3ea0*/  FFMA R21, R56, -1.925963033500011079e-08, R21 ;  /* 0xb2a5706038157823 */ /* 0x000fe20000000015 */
[----:B------:R-:W-:-:S02]  /*3eb0*/  LEA R12, R67, R12, 0x8 ;  /* 0x0000000c430c7211 */ /* 0x000fc400078e40ff */
[----:B------:R-:W-:Y:S01]  /*3ec0*/  LOP3.LUT R63, R8, 0xff0000, R63, 0xf8, !PT ;  /* 0x00ff0000083f7812 */ /* 0x000fe200078ef83f */
[----:B------:R-:W1:Y:S01]  /*3ed0*/  MUFU.EX2 R62, R21 ;  /* 0x00000015003e7308 */ /* 0x000e620000000800 */
[----:B------:R-:W-:Y:S02]  /*3ee0*/  LOP3.LUT R75, R75, 0xffff, RZ, 0xc0, !PT ;  /* 0x0000ffff4b4b7812 */ /* 0x000fe400078ec0ff */
[----:B------:R-:W-:Y:S02]  /*3ef0*/  LOP3.LUT R26, R26, 0xffff, RZ, 0xc0, !PT ;  /* 0x0000ffff1a1a7812 */ /* 0x000fe400078ec0ff */
[----:B------:R-:W-:Y:S02]  /*3f00*/  LOP3.LUT R58, R58, 0xff0000, RZ, 0xc0, !PT ;  /* 0x00ff00003a3a7812 */ /* 0x000fe400078ec0ff */
[----:B------:R-:W-:Y:S01]  /*3f10*/  LOP3.LUT R64, R64, 0xff0000, RZ, 0xc0, !PT ;  /* 0x00ff000040407812 */ /* 0x000fe200078ec0ff */
[----:B------:R-:W-:Y:S01]  /*3f20*/  IMAD.SHL.U32 R26, R26, 0x1000000, RZ ;  /* 0x010000001a1a7824 */ /* 0x000fe200078e00ff */
[----:B------:R-:W-:-:S02]  /*3f30*/  LOP3.LUT R69, R69, 0xffff, RZ, 0xc0, !PT ;  /* 0x0000ffff45457812 */ /* 0x000fc400078ec0ff */
[----:B------:R-:W-:Y:S02]  /*3f40*/  LOP3.LUT R12, R12, 0xffff, RZ, 0xc0, !PT ;  /* 0x0000ffff0c0c7812 */ /* 0x000fe400078ec0ff */
[----:B------:R-:W-:Y:S02]  /*3f50*/  LOP3.LUT R66, R66, 0xffff, RZ, 0xc0, !PT ;  /* 0x0000ffff42427812 */ /* 0x000fe400078ec0ff */
[----:B------:R-:W-:Y:S01]  /*3f60*/  LOP3.LUT R11, R58, 0xffff, R73, 0xf8, !PT ;  /* 0x0000ffff3a0b7812 */ /* 0x000fe200078ef849 */
[----:B-1----:R-:W-:Y:S01]  /*3f70*/  FFMA R62, R5, R62, 1 ;  /* 0x3f800000053e7423 */ /* 0x002fe2000000003e */
[----:B------:R-:W-:Y:S01]  /*3f80*/  IMAD.SHL.U32 R5, R75, 0x1000000, RZ ;  /* 0x010000004b057824 */ /* 0x000fe200078e00ff */
[----:B------:R-:W-:Y:S02]  /*3f90*/  LOP3.LUT R64, R64, 0xffff, R15, 0xf8, !PT ;  /* 0x0000ffff40407812 */ /* 0x000fe400078ef80f */
[----:B------:R-:W-:Y:S02]  /*3fa0*/  SHF.L.U32 R4, R69, 0x18, RZ ;  /* 0x0000001845047819 */ /* 0x000fe400000006ff */
[----:B------:R-:W-:-:S02]  /*3fb0*/  IADD3 R8, PT, PT, R62, 0x1800000, RZ ;  /* 0x018000003e087810 */ /* 0x000fc40007ffe0ff */
[----:B------:R-:W-:Y:S02]  /*3fc0*/  LOP3.LUT R71, R12, 0xff0000, R71, 0xf8, !PT ;  /* 0x00ff00000c477812 */ /* 0x000fe400078ef847 */
[----:B------:R-:W-:Y:S02]  /*3fd0*/  LOP3.LUT R8, R8, 0x7f800000, RZ, 0xc0, !PT ;  /* 0x7f80000008087812 */ /* 0x000fe400078ec0ff */
[----:B------:R-:W-:Y:S02]  /*3fe0*/  FMNMX3 R20, |R6|, R20, |R9|, !PT ;  /* 0x0000001406147276 */ /* 0x000fe40007800609 */
[----:B------:R-:W-:Y:S01]  /*3ff0*/  ISETP.GT.U32.AND P0, PT, R8, 0x1ffffff, PT ;  /* 0x01ffffff0800780c */ /* 0x000fe20003f04070 */
[----:B------:R-:W-:Y:S01]  /*4000*/  VIADD R8, R7, 0xffffffff ;  /* 0xffffffff07087836 */ /* 0x000fe20000000000 */
[----:B------:R-:W-:Y:S02]  /*4010*/  SHF.L.U32 R66, R66, 0x18, RZ ;  /* 0x0000001842427819 */ /* 0x000fe400000006ff */
[----:B------:R-:W-:-:S02]  /*4020*/  LOP3.LUT R4, R11, R4, RZ, 0xfc, !PT ;  /* 0x000000040b047212 */ /* 0x000fc400078efcff */
[----:B------:R-:W-:Y:S02]  /*4030*/  LOP3.LUT R61, R8, 0x1f, RZ, 0xc0, !PT ;  /* 0x0000001f083d7812 */ /* 0x000fe400078ec0ff */
[----:B------:R-:W-:Y:S02]  /*4040*/  @!P1 CS2R R8, SRZ ;  /* 0x0000000000089805 */ /* 0x000fe4000001ff00 */
[----:B------:R-:W-:Y:S02]  /*4050*/  LOP3.LUT R5, R64, R5, RZ, 0xfc, !PT ;  /* 0x0000000540057212 */ /* 0x000fe400078efcff */
[----:B------:R-:W-:Y:S02]  /*4060*/  LOP3.LUT R6, R63, R26, RZ, 0xfc, !PT ;  /* 0x0000001a3f067212 */ /* 0x000fe400078efcff */
[----:B------:R-:W-:Y:S02]  /*4070*/  LOP3.LUT R7, R71, R66, RZ, 0xfc, !PT ;  /* 0x0000004247077212 */ /* 0x000fe400078efcff */
[----:B------:R-:W-:-:S02]  /*4080*/  FMNMX3 R53, |R53|, R20, |R16|, !PT ;  /* 0x0000001435357276 */ /* 0x000fc40007800610 */
[----:B------:R-:W-:Y:S02]  /*4090*/  LOP3.LUT R21, RZ, R3, RZ, 0x33, !PT ;  /* 0x00000003ff157212 */ /* 0x000fe400078e33ff */
[----:B------:R-:W-:Y:S01]  /*40a0*/  @!P1 MOV R10, RZ ;  /* 0x000000ff000a9202 */ /* 0x000fe20000000f00 */
[----:B0-----:R-:W-:Y:S06]  /*40b0*/  @!P1 BRA `(.L_x_66) ;  /* 0x0000000000589947 */ /* 0x001fec0003800000 */
[C---:B------:R-:W-:Y:S01]  /*40c0*/  IADD3 R12, P3, PT, R59.reuse, R22, RZ ;  /* 0x000000163b0c7210 */ /* 0x040fe20007f7e0ff */
[----:B------:R-:W-:Y:S01]  /*40d0*/  UIMAD UR5, UR32, 0x5, URZ ;  /* 0x00000005200578a4 */ /* 0x000fe2000f8e02ff */
[----:B------:R-:W-:Y:S01]  /*40e0*/  IADD3 R8, P2, PT, R59, R24, RZ ;  /* 0x000000183b087210 */ /* 0x000fe20007f5e0ff */
[----:B------:R-:W-:Y:S01]  /*40f0*/  IMAD.U32 R11, RZ, RZ, UR30 ;  /* 0x0000001eff0b7e24 */ /* 0x000fe2000f8e00ff */
[----:B------:R-:W-:Y:S01]  /*4100*/  UIMAD UR4, UR31, 0x5, URZ ;  /* 0x000000051f0478a4 */ /* 0x000fe2000f8e02ff */
[----:B------:R-:W-:Y:S01]  /*4110*/  IMAD.X R13, RZ, RZ, R0, P3 ;  /* 0x000000ffff0d7224 */ /* 0x000fe200018e0600 */
[----:B------:R-:W-:Y:S01]  /*4120*/  IADD3.X R9, PT, PT, RZ, R17, RZ, P2, !PT ;  /* 0x00000011ff097210 */ /* 0x000fe200017fe4ff */
[----:B------:R-:W-:-:S04]  /*4130*/  IMAD.WIDE.U32 R12, R18, 0x5, R12 ;  /* 0x00000005120c7825 */ /* 0x000fc800078e000c */
[----:B------:R-:W-:Y:S01]  /*4140*/  IMAD.WIDE.U32 R8, R11, 0x5, R8 ;  /* 0x000000050b087825 */ /* 0x000fe200078e0008 */
[----:B------:R-:W-:-:S03]  /*4150*/  IADD3 R11, PT, PT, R13, UR5, RZ ;  /* 0x000000050d0b7c10 */ /* 0x000fc6000fffe0ff */
[----:B------:R-:W-:Y:S01]  /*4160*/  IMAD.SHL.U32 R13, R12, 0x4, RZ ;  /* 0x000000040c0d7824 */ /* 0x000fe200078e00ff */
[----:B------:R-:W-:Y:S02]  /*4170*/  IADD3 R15, PT, PT, R9, UR4, RZ ;  /* 0x00000004090f7c10 */ /* 0x000fe4000fffe0ff */
        /* <DEDUP_REMOVED lines=10> */
.L_x_66:
[----:B------:R-:W-:Y:S05]  /*4220*/  BSYNC.RECONVERGENT B0 ;  /* 0x0000000000007941 */ /* 0x000fea0003800200 */
.L_x_65:
[----:B------:R-:W-:Y:S01]  /*4230*/  BSSY.RECONVERGENT B0, `(.L_x_67) ;  /* 0x0000020000007945 */ /* 0x000fe20003800200 */
[----:B------:R-:W-:Y:S01]  /*4240*/  IADD3 R60, P2, PT, R61, R22, RZ ;  /* 0x000000163d3c7210 */ /* 0x000fe20007f5e0ff */
[----:B------:R-:W-:Y:S01]  /*4250*/  IMAD.IADD R28, R21, 0x1, R2 ;  /* 0x00000001151c7824 */ /* 0x000fe200078e0202 */
[----:B0-----:R-:W-:Y:S02]  /*4260*/  @!P1 MOV R11, RZ ;  /* 0x000000ff000b9202 */ /* 0x001fe40000000f00 */
[----:B------:R-:W-:Y:S02]  /*4270*/  @!P1 CS2R R12, SRZ ;  /* 0x00000000000c9805 */ /* 0x000fe4000001ff00 */
[----:B------:R-:W-:Y:S01]  /*4280*/  @!P1 CS2R R14, SRZ ;  /* 0x00000000000e9805 */ /* 0x000fe2000001ff00 */
[----:B------:R-:W-:Y:S01]  /*4290*/  @!P1 IMAD.MOV.U32 R16, RZ, RZ, RZ ;  /* 0x000000ffff109224 */ /* 0x000fe200078e00ff */
[----:B------:R-:W-:Y:S06]  /*42a0*/  @!P1 BRA `(.L_x_68) ;  /* 0x0000000000609947 */ /* 0x000fec0003800000 */
[----:B------:R-:W-:Y:S01]  /*42b0*/  IADD3 R11, PT, PT, R2, 0x1e, -R3 ;  /* 0x0000001e020b7810 */ /* 0x000fe20007ffe803 */
[----:B------:R-:W-:Y:S02]  /*42c0*/  UIMAD UR5, UR32, 0x6, URZ ;  /* 0x00000006200578a4 */ /* 0x000fe4000f8e02ff */
[----:B------:R-:W-:Y:S01]  /*42d0*/  UIMAD UR4, UR31, 0x6, URZ ;  /* 0x000000061f0478a4 */ /* 0x000fe2000f8e02ff */
[----:B------:R-:W-:-:S04]  /*42e0*/  LOP3.LUT R11, R11, 0x1f, RZ, 0xc0, !PT ;  /* 0x0000001f0b0b7812 */ /* 0x000fc800078ec0ff */
[C---:B------:R-:W-:Y:S02]  /*42f0*/  IADD3 R20, P4, PT, R11.reuse, R22, RZ ;  /* 0x000000160b147210 */ /* 0x040fe40007f9e0ff */
[----:B------:R-:W-:Y:S02]  /*4300*/  IADD3 R64, P3, PT, R11, R24, RZ ;  /* 0x000000180b407210 */ /* 0x000fe40007f7e0ff */
[----:B------:R-:W-:Y:S02]  /*4310*/  IADD3.X R21, PT, PT, RZ, R0, RZ, P4, !PT ;  /* 0x00000000ff157210 */ /* 0x000fe400027fe4ff */
[----:B------:R-:W-:Y:S01]  /*4320*/  MOV R11, UR30 ;  /* 0x0000001e000b7c02 */ /* 0x000fe20008000f00 */
[----:B------:R-:W-:Y:S02]  /*4330*/  IMAD.X R65, RZ, RZ, R17, P3 ;  /* 0x000000ffff417224 */ /* 0x000fe400018e0611 */
        /* <DEDUP_REMOVED lines=15> */
.L_x_68:
[----:B------:R-:W-:Y:S05]  /*4430*/  BSYNC.RECONVERGENT B0 ;  /* 0x0000000000007941 */ /* 0x000fea0003800200 */
.L_x_67:
[----:B------:R-:W-:Y:S04]  /*4440*/  BSSY.RECONVERGENT B0, `(.L_x_69) ;  /* 0x0000018000007945 */ /* 0x000fe80003800200 */
[----:B------:R-:W-:Y:S05]  /*4450*/  @!P1 BRA `(.L_x_70) ;  /* 0x0000000000589947 */ /* 0x000fea0003800000 */
[----:B------:R-:W-:Y:S01]  /*4460*/  IADD3 R13, PT, PT, R2, 0x1e, -R3 ;  /* 0x0000001e020d7810 */ /* 0x000fe20007ffe803 */
[----:B------:R-:W-:Y:S02]  /*4470*/  UIMAD UR4, UR31, 0x7, URZ ;  /* 0x000000071f0478a4 */ /* 0x000fe4000f8e02ff */
[----:B------:R-:W-:Y:S01]  /*4480*/  UIMAD UR5, UR32, 0x7, URZ ;  /* 0x00000007200578a4 */ /* 0x000fe2000f8e02ff */
[----:B------:R-:W-:-:S04]  /*4490*/  LOP3.LUT R13, R13, 0x1f, RZ, 0xc0, !PT ;  /* 0x0000001f0d0d7812 */ /* 0x000fc800078ec0ff */
[C---:B------:R-:W-:Y:S02]  /*44a0*/  IADD3 R24, P1, PT, R13.reuse, R24, RZ ;  /* 0x000000180d187210 */ /* 0x040fe40007f3e0ff */
[----:B------:R-:W-:Y:S01]  /*44b0*/  IADD3 R14, P3, PT, R13, R22, RZ ;  /* 0x000000160d0e7210 */ /* 0x000fe20007f7e0ff */
[----:B------:R-:W-:Y:S01]  /*44c0*/  IMAD.U32 R13, RZ, RZ, UR30 ;  /* 0x0000001eff0d7e24 */ /* 0x000fe2000f8e00ff */
[----:B------:R-:W-:Y:S02]  /*44d0*/  IADD3.X R25, PT, PT, RZ, R17, RZ, P1, !PT ;  /* 0x00000011ff197210 */ /* 0x000fe40000ffe4ff */
[----:B------:R-:W-:Y:S01]  /*44e0*/  IADD3.X R15, PT, PT, R19, R23, RZ, P3, !PT ;  /* 0x00000017130f7210 */ /* 0x000fe20001ffe4ff */
[----:B------:R-:W-:-:S04]  /*44f0*/  IMAD.WIDE.U32 R24, R13, 0x7, R24 ;  /* 0x000000070d187825 */ /* 0x000fc800078e0018 */
[----:B------:R-:W-:Y:S01]  /*4500*/  IMAD.WIDE.U32 R14, R18, 0x7, R14 ;  /* 0x00000007120e7825 */ /* 0x000fe200078e000e */
[----:B------:R-:W-:-:S03]  /*4510*/  LEA R22, P1, R24, UR16, 0x2 ;  /* 0x0000001018167c11 */ /* 0x000fc6000f8210ff */
[----:B------:R-:W-:Y:S01]  /*4520*/  VIADD R17, R25, UR4 ;  /* 0x0000000419117c36 */ /* 0x000fe20008000000 */
[----:B------:R-:W-:Y:S02]  /*4530*/  IADD3 R13, PT, PT, R15, UR5, RZ ;  /* 0x000000050f0d7c10 */ /* 0x000fe4000fffe0ff */
[----:B0-----:R-:W-:Y:S02]  /*4540*/  LEA R20, P3, R14, UR15, 0x2 ;  /* 0x0000000f0e147c11 */ /* 0x001fe4000f8610ff */
[----:B------:R-:W-:Y:S02]  /*4550*/  LEA.HI.X R23, R24, UR17, R17, 0x2, P1 ;  /* 0x0000001118177c11 */ /* 0x000fe400088f1411 */
[----:B------:R-:W-:Y:S02]  /*4560*/  LEA.HI.X R21, R14, UR18, R13, 0x2, P3 ;  /* 0x000000120e157c11 */ /* 0x000fe400098f140d */
[----:B------:R-:W-:Y:S01]  /*4570*/  IADD3 R18, P1, PT, R20, UR33, RZ ;  /* 0x0000002114127c10 */ /* 0x000fe2000ff3e0ff */
[----:B------:R1:W5:Y:S03]  /*4580*/  LDG.E R15, desc[UR24][R22.64] ;  /* 0x00000018160f7981 */ /* 0x000366000c1e1900 */
[----:B------:R-:W-:Y:S01]  /*4590*/  IADD3.X R19, PT, PT, R21, UR34, RZ, P1, !PT ;  /* 0x0000002215137c10 */ /* 0x000fe20008ffe4ff */
[----:B------:R1:W5:Y:S04]  /*45a0*/  LDG.E R13, desc[UR24][R20.64] ;  /* 0x00000018140d7981 */ /* 0x000368000c1e1900 */
[----:B------:R1:W5:Y:S04]  /*45b0*/  LDG.E R14, desc[UR24][R18.64] ;  /* 0x00000018120e7981 */ /* 0x000368000c1e1900 */
.L_x_70:
[----:B------:R-:W-:Y:S05]  /*45c0*/  BSYNC.RECONVERGENT B0 ;  /* 0x0000000000007941 */ /* 0x000fea0003800200 */
.L_x_69:
[----:B------:R-:W-:Y:S01]  /*45d0*/  BSSY.RECONVERGENT B1, `(.L_x_71) ;  /* 0x0000018000017945 */ /* 0x000fe20003800200 */
[----:B0-----:R-:W-:Y:S01]  /*45e0*/  LOP3.LUT R58, R28, 0x1f, RZ, 0xc0, !PT ;  /* 0x0000001f1c3a7812 */ /* 0x001fe200078ec0ff */
[----:B------:R-:W-:Y:S01]  /*45f0*/  IMAD.X R61, RZ, RZ, R0, P2 ;  /* 0x000000ffff3d7224 */ /* 0x000fe200010e0600 */
[----:B-----5:R-:W-:Y:S02]  /*4600*/  PRMT R17, R49, 0x7632, R17 ;  /* 0x0000763231117816 */ /* 0x020fe40000000011 */
[----:B-1----:R-:W-:Y:S02]  /*4610*/  PRMT R18, R36, 0x7632, R18 ;  /* 0x0000763224127816 */ /* 0x002fe40000000012 */
[----:B------:R-:W-:Y:S02]  /*4620*/  PRMT R19, R8, 0x7632, R19 ;  /* 0x0000763208137816 */ /* 0x000fe40000000013 */
[----:B------:R-:W-:Y:S02]  /*4630*/  PRMT R20, R9, 0x7632, R20 ;  /* 0x0000763209147816 */ /* 0x000fe40000000014 */
[----:B------:R-:W-:-:S02]  /*4640*/  PRMT R21, R10, 0x7632, R21 ;  /* 0x000076320a157816 */ /* 0x000fc40000000015 */
[----:B------:R-:W-:Y:S02]  /*4650*/  PRMT R22, R37, 0x7632, R22 ;  /* 0x0000763225167816 */ /* 0x000fe40000000016 */
[----:B------:R-:W-:Y:S02]  /*4660*/  PRMT R23, R11, 0x7632, R23 ;  /* 0x000076320b177816 */ /* 0x000fe40000000017 */
[----:B------:R-:W-:Y:S02]  /*4670*/  PRMT R24, R12, 0x7632, R24 ;  /* 0x000076320c187816 */ /* 0x000fe40000000018 */
[----:B------:R-:W-:Y:S02]  /*4680*/  PRMT R25, R16, 0x7632, R25 ;  /* 0x0000763210197816 */ /* 0x000fe40000000019 */
[----:B------:R-:W-:Y:S02]  /*4690*/  PRMT R26, R14, 0x7632, R26 ;  /* 0x000076320e1a7816 */ /* 0x000fe4000000001a */
[----:B------:R-:W-:-:S02]  /*46a0*/  PRMT R27, R15, 0x7632, R27 ;  /* 0x000076320f1b7816 */ /* 0x000fc4000000001b */
[----:B------:R-:W-:Y:S01]  /*46b0*/  PRMT R28, R13, 0x7632, R28 ;  /* 0x000076320d1c7816 */ /* 0x000fe2000000001c */
[----:B------:R-:W-:Y:S06]  /*46c0*/  @P0 BRA `(.L_x_72) ;  /* 0x0000000000100947 */ /* 0x000fec0003800000 */
[----:B------:R-:W-:Y:S02]  /*46d0*/  MOV R0, R62 ;  /* 0x0000003e00007202 */ /* 0x000fe40000000f00 */
[----:B------:R-:W-:-:S07]  /*46e0*/  MOV R66, 0x4700 ;  /* 0x0000470000427802 */ /* 0x000fce0000000f00 */
[----:B------:R-:W-:Y:S05]  /*46f0*/  CALL.REL.NOINC `($__internal_1_$__cuda_sm20_rcp_rn_f32_slowpath) ;  /* 0x000000a000d07944 */ /* 0x000fea0003c00000 */
[----:B------:R-:W-:Y:S05]  /*4700*/  BRA `(.L_x_73) ;  /* 0x0000000000107947 */ /* 0x000fea0003800000 */
.L_x_72:
[----:B------:R-:W0:Y:S02]  /*4710*/  MUFU.RCP R69, R62 ;  /* 0x0000003e00457308 */ /* 0x000e240000001000 */
[----:B0-----:R-:W-:-:S04]  /*4720*/  FFMA R0, R62, R69, -1 ;  /* 0xbf8000003e007423 */ /* 0x001fc80000000045 */
[----:B------:R-:W-:-:S04]  /*4730*/  FADD.FTZ R0, -R0, -RZ ;  /* 0x800000ff00007221 */ /* 0x000fc80000010100 */
[----:B------:R-:W-:-:S07]  /*4740*/  FFMA R69, R69, R0, R69 ;  /* 0x0000000045457223 */ /* 0x000fce0000000045 */
.L_x_73:
[----:B------:R-:W-:Y:S05]  /*4750*/  BSYNC.RECONVERGENT B1 ;  /* 0x0000000000017941 */ /* 0x000fea0003800200 */
.L_x_71:
        /* <DEDUP_REMOVED lines=17> */
[----:B------:R-:W-:-:S03]  /*4870*/  FFMA R0, R56, R0, R69 ;  /* 0x0000000038007223 */ /* 0x000fc60000000045 */
[----:B------:R-:W-:Y:S01]  /*4880*/  ISETP.GT.U32.AND P0, PT, R59, 0x1ffffff, PT ;  /* 0x01ffffff3b00780c */ /* 0x000fe20003f04070 */
[----:B------:R-:W-:Y:S01]  /*4890*/  FMUL R0, R0, R55 ;  /* 0x0000003700007220 */ /* 0x000fe20000400000 */
[----:B------:R-:W-:-:S05]  /*48a0*/  SHF.L.U32 R59, R54, 0x10, RZ ;  /* 0x00000010363b7819 */ /* 0x000fca00000006ff */
[----:B------:R-:W-:-:S06]  /*48b0*/  FMUL R54, R0, R59 ;  /* 0x0000003b00367220 */ /* 0x000fcc0000400000 */
[----:B------:R-:W-:Y:S05]  /*48c0*/  @P0 BRA `(.L_x_75) ;  /* 0x0000000000100947 */ /* 0x000fea0003800000 */
[----:B------:R-:W-:Y:S01]  /*48d0*/  IMAD.MOV.U32 R0, RZ, RZ, R62 ;  /* 0x000000ffff007224 */ /* 0x000fe200078e003e */
[----:B------:R-:W-:-:S07]  /*48e0*/  MOV R66, 0x4900 ;  /* 0x0000490000427802 */ /* 0x000fce0000000f00 */
[----:B------:R-:W-:Y:S05]  /*48f0*/  CALL.REL.NOINC `($__internal_1_$__cuda_sm20_rcp_rn_f32_slowpath) ;  /* 0x000000a000507944 */ /* 0x000fea0003c00000 */
[----:B------:R-:W-:Y:S05]  /*4900*/  BRA `(.L_x_76) ;  /* 0x0000000000107947 */ /* 0x000fea0003800000 */
.L_x_75:
[----:B------:R-:W0:Y:S02]  /*4910*/  MUFU.RCP R69, R62 ;  /* 0x0000003e00457308 */ /* 0x000e240000001000 */
[----:B0-----:R-:W-:-:S04]  /*4920*/  FFMA R0, R62, R69, -1 ;  /* 0xbf8000003e007423 */ /* 0x001fc80000000045 */
[----:B------:R-:W-:-:S04]  /*4930*/  FADD.FTZ R0, -R0, -RZ ;  /* 0x800000ff00007221 */ /* 0x000fc80000010100 */
[----:B------:R-:W-:-:S07]  /*4940*/  FFMA R69, R69, R0, R69 ;  /* 0x0000000045457223 */ /* 0x000fce0000000045 */
.L_x_76:
[----:B------:R-:W-:Y:S05]  /*4950*/  BSYNC.RECONVERGENT B1 ;  /* 0x0000000000017941 */ /* 0x000fea0003800200 */
.L_x_74:
        /* <DEDUP_REMOVED lines=23> */
.L_x_78:
[----:B------:R-:W0:Y:S02]  /*4ad0*/  MUFU.RCP R69, R64 ;  /* 0x0000004000457308 */ /* 0x000e240000001000 */
[----:B0-----:R-:W-:-:S04]  /*4ae0*/  FFMA R0, R64, R69, -1 ;  /* 0xbf80000040007423 */ /* 0x001fc80000000045 */
[----:B------:R-:W-:-:S04]  /*4af0*/  FADD.FTZ R0, -R0, -RZ ;  /* 0x800000ff00007221 */ /* 0x000fc80000010100 */
[----:B------:R-:W-:-:S07]  /*4b00*/  FFMA R69, R69, R0, R69 ;  /* 0x0000000045457223 */ /* 0x000fce0000000045 */
.L_x_79:
[----:B------:R-:W-:Y:S05]  /*4b10*/  BSYNC.RECONVERGENT B1 ;  /* 0x0000000000017941 */ /* 0x000fea0003800200 */
.L_x_77:
        /* <DEDUP_REMOVED lines=16> */
[----:B------:R-:W-:Y:S01]  /*4c20*/  FFMA R0, R56, R0, R69 ;  /* 0x0000000038007223 */ /* 0x000fe20000000045 */
[----:B------:R-:W-:Y:S01]  /*4c30*/  SHF.L.U32 R55, R51, 0x10, RZ ;  /* 0x0000001033377819 */ /* 0x000fe200000006ff */
[----:B------:R-:W-:Y:S01]  /*4c40*/  IMAD.U32 R51, R52, 0x10000, RZ ;  /* 0x0001000034337824 */ /* 0x000fe200078e00ff */
        /* <DEDUP_REMOVED lines=8> */
.L_x_81:
[----:B------:R-:W0:Y:S02]  /*4cd0*/  MUFU.RCP R69, R64 ;  /* 0x0000004000457308 */ /* 0x000e240000001000 */
[----:B0-----:R-:W-:-:S04]  /*4ce0*/  FFMA R0, R64, R69, -1 ;  /* 0xbf80000040007423 */ /* 0x001fc80000000045 */
[----:B------:R-:W-:-:S04]  /*4cf0*/  FADD.FTZ R0, -R0, -RZ ;  /* 0x800000ff00007221 */ /* 0x000fc80000010100 */
[----:B------:R-:W-:-:S07]  /*4d00*/  FFMA R69, R69, R0, R69 ;  /* 0x0000000045457223 */ /* 0x000fce0000000045 */
.L_x_82:
[----:B------:R-:W-:Y:S05]  /*4d10*/  BSYNC.RECONVERGENT B1 ;  /* 0x0000000000017941 */ /* 0x000fea0003800200 */
.L_x_80:
        /* <DEDUP_REMOVED lines=23> */
.L_x_84:
[----:B------:R-:W0:Y:S02]  /*4e90*/  MUFU.RCP R69, R62 ;  /* 0x0000003e00457308 */ /* 0x000e240000001000 */
[----:B0-----:R-:W-:-:S04]  /*4ea0*/  FFMA R0, R62, R69, -1 ;  /* 0xbf8000003e007423 */ /* 0x001fc80000000045 */
[----:B------:R-:W-:-:S04]  /*4eb0*/  FADD.FTZ R0, -R0, -RZ ;  /* 0x800000ff00007221 */ /* 0x000fc80000010100 */
[----:B------:R-:W-:-:S07]  /*4ec0*/  FFMA R69, R69, R0, R69 ;  /* 0x0000000045457223 */ /* 0x000fce0000000045 */
.L_x_85:
[----:B------:R-:W-:Y:S05]  /*4ed0*/  BSYNC.RECONVERGENT B1 ;  /* 0x0000000000017941 */ /* 0x000fea0003800200 */
.L_x_83:
        /* <DEDUP_REMOVED lines=18> */
[----:B------:R-:W-:Y:S02]  /*5000*/  SHF.L.U32 R47, R50, 0x10, RZ ;  /* 0x00000010322f7819 */ /* 0x000fe400000006ff */
        /* <DEDUP_REMOVED lines=8> */
.L_x_87:
[----:B------:R-:W0:Y:S02]  /*5090*/  MUFU.RCP R69, R62 ;  /* 0x0000003e00457308 */ /* 0x000e240000001000 */
[----:B0-----:R-:W-:-:S04]  /*50a0*/  FFMA R0, R62, R69, -1 ;  /* 0xbf8000003e007423 */ /* 0x001fc80000000045 */
[----:B------:R-:W-:-:S04]  /*50b0*/  FADD.FTZ R0, -R0, -RZ ;  /* 0x800000ff00007221 */ /* 0x000fc80000010100 */
[----:B------:R-:W-:-:S07]  /*50c0*/  FFMA R69, R69, R0, R69 ;  /* 0x0000000045457223 */ /* 0x000fce0000000045 */
.L_x_88:
[----:B------:R-:W-:Y:S05]  /*50d0*/  BSYNC.RECONVERGENT B1 ;  /* 0x0000000000017941 */ /* 0x000fea0003800200 */
.L_x_86:
        /* <DEDUP_REMOVED lines=23> */
.L_x_90:
[----:B------:R-:W0:Y:S02]  /*5250*/  MUFU.RCP R69, R62 ;  /* 0x0000003e00457308 */ /* 0x000e240000001000 */
[----:B0-----:R-:W-:-:S04]  /*5260*/  FFMA R0, R62, R69, -1 ;  /* 0xbf8000003e007423 */ /* 0x001fc80000000045 */
[----:B------:R-:W-:-:S04]  /*5270*/  FADD.FTZ R0, -R0, -RZ ;  /* 0x800000ff00007221 */ /* 0x000fc80000010100 */
[----:B------:R-:W-:-:S07]  /*5280*/  FFMA R69, R69, R0, R69 ;  /* 0x0000000045457223 */ /* 0x000fce0000000045 */
.L_x_91:
[----:B------:R-:W-:Y:S05]  /*5290*/  BSYNC.RECONVERGENT B1 ;  /* 0x0000000000017941 */ /* 0x000fea0003800200 */
.L_x_89:
        /* <DEDUP_REMOVED lines=27> */
.L_x_93:
[----:B------:R-:W0:Y:S02]  /*5450*/  MUFU.RCP R69, R62 ;  /* 0x0000003e00457308 */ /* 0x000e240000001000 */
[----:B0-----:R-:W-:-:S04]  /*5460*/  FFMA R0, R62, R69, -1 ;  /* 0xbf8000003e007423 */ /* 0x001fc80000000045 */
[----:B------:R-:W-:-:S04]  /*5470*/  FADD.FTZ R0, -R0, -RZ ;  /* 0x800000ff00007221 */ /* 0x000fc80000010100 */
[----:B------:R-:W-:-:S07]  /*5480*/  FFMA R69, R69, R0, R69 ;  /* 0x0000000045457223 */ /* 0x000fce0000000045 */
.L_x_94:
[----:B------:R-:W-:Y:S05]  /*5490*/  BSYNC.RECONVERGENT B1 ;  /* 0x0000000000017941 */ /* 0x000fea0003800200 */
.L_x_92:
        /* <DEDUP_REMOVED lines=23> */
.L_x_96:
[----:B------:R-:W0:Y:S02]  /*5610*/  MUFU.RCP R69, R62 ;  /* 0x0000003e00457308 */ /* 0x000e240000001000 */
[----:B0-----:R-:W-:-:S04]  /*5620*/  FFMA R0, R62, R69, -1 ;  /* 0xbf8000003e007423 */ /* 0x001fc80000000045 */
[----:B------:R-:W-:-:S04]  /*5630*/  FADD.FTZ R0, -R0, -RZ ;  /* 0x800000ff00007221 */ /* 0x000fc80000010100 */
[----:B------:R-:W-:-:S07]  /*5640*/  FFMA R69, R69, R0, R69 ;  /* 0x0000000045457223 */ /* 0x000fce0000000045 */
.L_x_97:
[----:B------:R-:W-:Y:S05]  /*5650*/  BSYNC.RECONVERGENT B1 ;  /* 0x0000000000017941 */ /* 0x000fea0003800200 */
.L_x_95:
        /* <DEDUP_REMOVED lines=27> */
.L_x_99:
[----:B------:R-:W0:Y:S02]  /*5810*/  MUFU.RCP R69, R52 ;  /* 0x0000003400457308 */ /* 0x000e240000001000 */
[----:B0-----:R-:W-:-:S04]  /*5820*/  FFMA R0, R52, R69, -1 ;  /* 0xbf80000034007423 */ /* 0x001fc80000000045 */
[----:B------:R-:W-:-:S04]  /*5830*/  FADD.FTZ R0, -R0, -RZ ;  /* 0x800000ff00007221 */ /* 0x000fc80000010100 */
[----:B------:R-:W-:-:S07]  /*5840*/  FFMA R69, R69, R0, R69 ;  /* 0x0000000045457223 */ /* 0x000fce0000000045 */
.L_x_100:
[----:B------:R-:W-:Y:S05]  /*5850*/  BSYNC.RECONVERGENT B1 ;  /* 0x0000000000017941 */ /* 0x000fea0003800200 */
.L_x_98:
        /* <DEDUP_REMOVED lines=23> */
.L_x_102:
[----:B------:R-:W0:Y:S02]  /*59d0*/  MUFU.RCP R69, R50 ;  /* 0x0000003200457308 */ /* 0x000e240000001000 */
[----:B0-----:R-:W-:-:S04]  /*59e0*/  FFMA R0, R50, R69, -1 ;  /* 0xbf80000032007423 */ /* 0x001fc80000000045 */
[----:B------:R-:W-:-:S04]  /*59f0*/  FADD.FTZ R0, -R0, -RZ ;  /* 0x800000ff00007221 */ /* 0x000fc80000010100 */
[----:B------:R-:W-:-:S07]  /*5a00*/  FFMA R69, R69, R0, R69 ;  /* 0x0000000045457223 */ /* 0x000fce0000000045 */
.L_x_103:
[----:B------:R-:W-:Y:S05]  /*5a10*/  BSYNC.RECONVERGENT B1 ;  /* 0x0000000000017941 */ /* 0x000fea0003800200 */
.L_x_101:
[----:B------:R-:W-:Y:S02]  /*5a20*/  HFMA2 R55, -RZ, RZ, 0.96630859375, -0.0022525787353515625 ;  /* 0x3bbb989dff377431 */ /* 0x000fe400000001ff */
[----:B------:R-:W-:Y:S01]  /*5a30*/  FMUL R0, R43, -1.7020000219345092773 ;  /* 0xbfd9db232b007820 */ /* 0x000fe20000400000 */
[----:B------:R-:W-:Y:S01]  /*5a40*/  IMAD.MOV.U32 R57, RZ, RZ, 0x437c0000 ;  /* 0x437c0000ff397424 */ /* 0x000fe200078e00ff */
[----:B------:R-:W-:Y:S01]  /*5a50*/  SHF.L.U32 R38, R38, 0x10, RZ ;  /* 0x0000001026267819 */ /* 0x000fe200000006ff */
        /* <DEDUP_REMOVED lines=11> */
[----:B------:R-:W-:-:S03]  /*5b10*/  IMAD.U32 R0, R35, 0x10000, RZ ;  /* 0x0001000023007824 */ /* 0x000fc600078e00ff */
        /* <DEDUP_REMOVED lines=11> */
.L_x_105:
[----:B------:R-:W0:Y:S02]  /*5bd0*/  MUFU.RCP R69, R52 ;  /* 0x0000003400457308 */ /* 0x000e240000001000 */
[----:B0-----:R-:W-:-:S04]  /*5be0*/  FFMA R0, R52, R69, -1 ;  /* 0xbf80000034007423 */ /* 0x001fc80000000045 */
[----:B------:R-:W-:-:S04]  /*5bf0*/  FADD.FTZ R0, -R0, -RZ ;  /* 0x800000ff00007221 */ /* 0x000fc80000010100 */
[----:B------:R-:W-:-:S07]  /*5c00*/  FFMA R69, R69, R0, R69 ;  /* 0x0000000045457223 */ /* 0x000fce0000000045 */
.L_x_106:
[----:B------:R-:W-:Y:S05]  /*5c10*/  BSYNC.RECONVERGENT B1 ;  /* 0x0000000000017941 */ /* 0x000fea0003800200 */
.L_x_104:
[----:B------:R-:W-:Y:S01]  /*5c20*/  IMAD.U32 R50, R31, 0x10000, RZ ;  /* 0x000100001f327824 */ /* 0x000fe200078e00ff */
[----:B------:R-:W-:Y:S01]  /*5c30*/  MOV R0, 0x3bbb989d ;  /* 0x3bbb989d00007802 */ /* 0x000fe20000000f00 */
[----:B------:R-:W-:Y:S02]  /*5c40*/  IMAD.MOV.U32 R55, RZ, RZ, 0x437c0000 ;  /* 0x437c0000ff377424 */ /* 0x000fe400078e00ff */
[----:B------:R-:W-:Y:S01]  /*5c50*/  FMUL R69, R43, R69 ;  /* 0x000000452b457220 */ /* 0x000fe20000400000 */
[----:B------:R-:W-:Y:S01]  /*5c60*/  FMUL R31, R50, 1.7020000219345092773 ;  /* 0x3fd9db23321f7820 */ /* 0x000fe20000400000 */
[----:B------:R-:W-:Y:S03]  /*5c70*/  BSSY.RECONVERGENT B1, `(.L_x_107) ;  /* 0x0000016000017945 */ /* 0x000fe60003800200 */
[----:B------:R-:W-:-:S04]  /*5c80*/  FFMA.SAT R0, R31, -R0, 0.5 ;  /* 0x3f0000001f007423 */ /* 0x000fc80000002800 */
[----:B------:R-:W-:-:S04]  /*5c90*/  FFMA.RM R0, R0, R55, 12582913 ;  /* 0x4b40000100007423 */ /* 0x000fc80000004037 */
[C---:B------:R-:W-:Y:S01]  /*5ca0*/  FADD R34, R0.reuse, -12583039 ;  /* 0xcb40007f00227421 */ /* 0x040fe20000000000 */
[----:B------:R-:W-:-:S03]  /*5cb0*/  SHF.L.U32 R0, R0, 0x17, RZ ;  /* 0x0000001700007819 */ /* 0x000fc600000006ff */
[----:B------:R-:W-:-:S04]  /*5cc0*/  FFMA R34, R31, -1.4426950216293334961, -R34 ;  /* 0xbfb8aa3b1f227823 */ /* 0x000fc80000000822 */
[----:B------:R-:W-:Y:S01]  /*5cd0*/  FFMA R52, R31, -1.925963033500011079e-08, R34 ;  /* 0xb2a570601f347823 */ /* 0x000fe20000000022 */
[----:B------:R-:W-:-:S03]  /*5ce0*/  FMUL R34, R38, R69 ;  /* 0x0000004526227220 */ /* 0x000fc60000400000 */
        /* <DEDUP_REMOVED lines=10> */
.L_x_108:
[----:B------:R-:W0:Y:S02]  /*5d90*/  MUFU.RCP R69, R56 ;  /* 0x0000003800457308 */ /* 0x000e240000001000 */
[----:B0-----:R-:W-:-:S04]  /*5da0*/  FFMA R0, R56, R69, -1 ;  /* 0xbf80000038007423 */ /* 0x001fc80000000045 */
[----:B------:R-:W-:-:S04]  /*5db0*/  FADD.FTZ R0, -R0, -RZ ;  /* 0x800000ff00007221 */ /* 0x000fc80000010100 */
[----:B------:R-:W-:-:S07]  /*5dc0*/  FFMA R69, R69, R0, R69 ;  /* 0x0000000045457223 */ /* 0x000fce0000000045 */
.L_x_109:
[----:B------:R-:W-:Y:S05]  /*5dd0*/  BSYNC.RECONVERGENT B1 ;  /* 0x0000000000017941 */ /* 0x000fea0003800200 */
.L_x_107:
        /* <DEDUP_REMOVED lines=11> */
[----:B------:R-:W-:-:S03]  /*5e90*/  FADD R0, -R69, 1 ;  /* 0x3f80000045007421 */ /* 0x000fc60000000100 */
[----:B------:R-:W0:Y:S01]  /*5ea0*/  MUFU.EX2 R43, R52 ;  /* 0x00000034002b7308 */ /* 0x000e220000000800 */
[----:B------:R-:W-:-:S04]  /*5eb0*/  FMUL R0, R0, R69 ;  /* 0x0000004500007220 */ /* 0x000fc80000400000 */
[----:B------:R-:W-:Y:S01]  /*5ec0*/  FFMA R31, R31, R0, R69 ;  /* 0x000000001f1f7223 */ /* 0x000fe20000000045 */
[----:B0-----:R-:W-:Y:S01]  /*5ed0*/  FFMA R56, R38, R43, 1 ;  /* 0x3f80000026387423 */ /* 0x001fe2000000002b */
[----:B------:R-:W-:Y:S02]  /*5ee0*/  SHF.L.U32 R43, R30, 0x10, RZ ;  /* 0x000000101e2b7819 */ /* 0x000fe400000006ff */
[----:B------:R-:W-:Y:S02]  /*5ef0*/  FMUL R30, R31, R32 ;  /* 0x000000201f1e7220 */ /* 0x000fe40000400000 */
[----:B------:R-:W-:Y:S02]  /*5f00*/  IADD3 R38, PT, PT, R56, 0x1800000, RZ ;  /* 0x0180000038267810 */ /* 0x000fe40007ffe0ff */
[----:B------:R-:W-:Y:S02]  /*5f10*/  FMUL R30, R30, R43 ;  /* 0x0000002b1e1e7220 */ /* 0x000fe40000400000 */
[----:B------:R-:W-:-:S04]  /*5f20*/  LOP3.LUT R38, R38, 0x7f800000, RZ, 0xc0, !PT ;  /* 0x7f80000026267812 */ /* 0x000fc800078ec0ff */
[----:B------:R-:W-:-:S13]  /*5f30*/  ISETP.GT.U32.AND P0, PT, R38, 0x1ffffff, PT ;  /* 0x01ffffff2600780c */ /* 0x000fda0003f04070 */
[----:B------:R-:W-:Y:S05]  /*5f40*/  @P0 BRA `(.L_x_111) ;  /* 0x0000000000100947 */ /* 0x000fea0003800000 */
[----:B------:R-:W-:Y:S01]  /*5f50*/  IMAD.MOV.U32 R0, RZ, RZ, R56 ;  /* 0x000000ffff007224 */ /* 0x000fe200078e0038 */
[----:B------:R-:W-:-:S07]  /*5f60*/  MOV R66, 0x5f80 ;  /* 0x00005f8000427802 */ /* 0x000fce0000000f00 */
[----:B------:R-:W-:Y:S05]  /*5f70*/  CALL.REL.NOINC `($__internal_1_$__cuda_sm20_rcp_rn_f32_slowpath) ;  /* 0x0000008800b07944 */ /* 0x000fea0003c00000 */
[----:B------:R-:W-:Y:S05]  /*5f80*/  BRA `(.L_x_112) ;  /* 0x0000000000107947 */ /* 0x000fea0003800000 */
.L_x_111:
[----:B------:R-:W0:Y:S02]  /*5f90*/  MUFU.RCP R69, R56 ;  /* 0x0000003800457308 */ /* 0x000e240000001000 */
[----:B0-----:R-:W-:-:S04]  /*5fa0*/  FFMA R0, R56, R69, -1 ;  /* 0xbf80000038007423 */ /* 0x001fc80000000045 */
[----:B------:R-:W-:-:S04]  /*5fb0*/  FADD.FTZ R0, -R0, -RZ ;  /* 0x800000ff00007221 */ /* 0x000fc80000010100 */
[----:B------:R-:W-:-:S07]  /*5fc0*/  FFMA R69, R69, R0, R69 ;  /* 0x0000000045457223 */ /* 0x000fce0000000045 */
.L_x_112:
[----:B------:R-:W-:Y:S05]  /*5fd0*/  BSYNC.RECONVERGENT B1 ;  /* 0x0000000000017941 */ /* 0x000fea0003800200 */
.L_x_110:
        /* <DEDUP_REMOVED lines=12> */
[----:B0-----:R-:W-:Y:S01]  /*60a0*/  FFMA R52, R0, R43, 1 ;  /* 0x3f80000000347423 */ /* 0x001fe2000000002b */
[----:B------:R-:W-:-:S04]  /*60b0*/  FMUL R43, R50, R69 ;  /* 0x00000045322b7220 */ /* 0x000fc80000400000 */
[----:B------:R-:W-:Y:S01]  /*60c0*/  IADD3 R0, PT, PT, R52, 0x1800000, RZ ;  /* 0x0180000034007810 */ /* 0x000fe20007ffe0ff */
[----:B------:R-:W-:-:S03]  /*60d0*/  FMUL R43, R32, R43 ;  /* 0x0000002b202b7220 */ /* 0x000fc60000400000 */
[----:B------:R-:W-:-:S04]  /*60e0*/  LOP3.LUT R0, R0, 0x7f800000, RZ, 0xc0, !PT ;  /* 0x7f80000000007812 */ /* 0x000fc800078ec0ff */
[----:B------:R-:W-:-:S13]  /*60f0*/  ISETP.GT.U32.AND P0, PT, R0, 0x1ffffff, PT ;  /* 0x01ffffff0000780c */ /* 0x000fda0003f04070 */
[----:B------:R-:W-:Y:S05]  /*6100*/  @P0 BRA `(.L_x_114) ;  /* 0x0000000000100947 */ /* 0x000fea0003800000 */
[----:B------:R-:W-:Y:S01]  /*6110*/  IMAD.MOV.U32 R0, RZ, RZ, R52 ;  /* 0x000000ffff007224 */ /* 0x000fe200078e0034 */
[----:B------:R-:W-:-:S07]  /*6120*/  MOV R66, 0x6140 ;  /* 0x0000614000427802 */ /* 0x000fce0000000f00 */
[----:B------:R-:W-:Y:S05]  /*6130*/  CALL.REL.NOINC `($__internal_1_$__cuda_sm20_rcp_rn_f32_slowpath) ;  /* 0x0000008800407944 */ /* 0x000fea0003c00000 */
[----:B------:R-:W-:Y:S05]  /*6140*/  BRA `(.L_x_115) ;  /* 0x0000000000107947 */ /* 0x000fea0003800000 */
.L_x_114:
[----:B------:R-:W0:Y:S02]  /*6150*/  MUFU.RCP R69, R52 ;  /* 0x0000003400457308 */ /* 0x000e240000001000 */
[----:B0-----:R-:W-:-:S04]  /*6160*/  FFMA R0, R52, R69, -1 ;  /* 0xbf80000034007423 */ /* 0x001fc80000000045 */
[----:B------:R-:W-:-:S04]  /*6170*/  FADD.FTZ R0, -R0, -RZ ;  /* 0x800000ff00007221 */ /* 0x000fc80000010100 */
[----:B------:R-:W-:-:S07]  /*6180*/  FFMA R69, R69, R0, R69 ;  /* 0x0000000045457223 */ /* 0x000fce0000000045 */
.L_x_115:
[----:B------:R-:W-:Y:S05]  /*6190*/  BSYNC.RECONVERGENT B1 ;  /* 0x0000000000017941 */ /* 0x000fea0003800200 */
.L_x_113:
        /* <DEDUP_REMOVED lines=27> */
.L_x_117:
[----:B------:R-:W0:Y:S02]  /*6350*/  MUFU.RCP R69, R38 ;  /* 0x0000002600457308 */ /* 0x000e240000001000 */
[----:B0-----:R-:W-:-:S04]  /*6360*/  FFMA R0, R38, R69, -1 ;  /* 0xbf80000026007423 */ /* 0x001fc80000000045 */
[----:B------:R-:W-:-:S04]  /*6370*/  FADD.FTZ R0, -R0, -RZ ;  /* 0x800000ff00007221 */ /* 0x000fc80000010100 */
[----:B------:R-:W-:-:S07]  /*6380*/  FFMA R69, R69, R0, R69 ;  /* 0x0000000045457223 */ /* 0x000fce0000000045 */
.L_x_118:
[----:B------:R-:W-:Y:S05]  /*6390*/  BSYNC.RECONVERGENT B1 ;  /* 0x0000000000017941 */ /* 0x000fea0003800200 */
.L_x_116:
[----:B------:R-:W-:Y:S02]  /*63a0*/  VIADD R0, R3, 0x1 ;  /* 0x0000000103007836 */ /* 0x000fe40000000000 */
[----:B------:R-:W-:Y:S01]  /*63b0*/  FMUL R69, R41, R69 ;  /* 0x0000004529457220 */ /* 0x000fe20000400000 */
[C---:B------:R-:W-:Y:S01]  /*63c0*/  FMNMX3 R53, |R54|.reuse, R53, |R51|, !PT ;  /* 0x0000003536357276 */ /* 0x040fe20007800633 */
[----:B------:R-:W-:Y:S01]  /*63d0*/  FMUL R68, R54, UR19 ;  /* 0x0000001336447c20 */ /* 0x000fe20008400000 */
[----:B------:R-:W-:Y:S01]  /*63e0*/  IADD3 R38, PT, PT, R3, 0x3, RZ ;  /* 0x0000000303267810 */ /* 0x000fe20007ffe0ff */
[----:B------:R-:W-:Y:S01]  /*63f0*/  FMUL R32, R40, R69 ;  /* 0x0000004528207220 */ /* 0x000fe20000400000 */
[----:B------:R-:W-:Y:S01]  /*6400*/  ISETP.GE.U32.AND P0, PT, R0, UR7, PT ;  /* 0x0000000700007c0c */ /* 0x000fe2000bf06070 */
[----:B------:R-:W-:Y:S01]  /*6410*/  FMUL R62, R29, UR19 ;  /* 0x000000131d3e7c20 */ /* 0x000fe20008400000 */
[C---:B------:R-:W-:Y:S01]  /*6420*/  FMNMX3 R72, |R47|.reuse, R53, |R44|, !PT ;  /* 0x000000352f487276 */ /* 0x040fe2000780062c */
[----:B------:R-:W-:Y:S01]  /*6430*/  FMUL R44, R44, UR19 ;  /* 0x000000132c2c7c20 */ /* 0x000fe20008400000 */
[----:B------:R-:W-:Y:S01]  /*6440*/  ISETP.GE.U32.OR P0, PT, R58, UR14, P0 ;  /* 0x0000000e3a007c0c */ /* 0x000fe20008706470 */
[----:B------:R-:W-:Y:S01]  /*6450*/  FMUL R53, R47, UR19 ;  /* 0x000000132f357c20 */ /* 0x000fe20008400000 */
[----:B------:R-:W-:Y:S01]  /*6460*/  ISETP.GE.U32.AND P1, PT, R38, UR7, PT ;  /* 0x0000000726007c0c */ /* 0x000fe2000bf26070 */
[----:B------:R-:W-:Y:S01]  /*6470*/  FMUL R47, R35, UR19 ;  /* 0x00000013232f7c20 */ /* 0x000fe20008400000 */
[----:B------:R-:W-:Y:S01]  /*6480*/  FMNMX3 R72, |R42|, R72, |R35|, !PT ;  /* 0x000000482a487276 */ /* 0x000fe20007800623 */
        /* <DEDUP_REMOVED lines=8> */
[----:B------:R-:W0:Y:S01]  /*6510*/  @!P0 LDC R39, c[0x0][0x3b8] ;  /* 0x0000ee00ff278b82 */ /* 0x000e220000000800 */
[----:B------:R-:W-:Y:S01]  /*6520*/  @!P0 IADD3 R0, P3, PT, R60, UR33, RZ ;  /* 0x000000213c008c10 */ /* 0x000fe2000ff7e0ff */
[----:B------:R-:W-:Y:S01]  /*6530*/  BSSY.RECONVERGENT B0, `(.L_x_119) ;  /* 0x000002e000007945 */ /* 0x000fe20003800200 */
[----:B------:R-:W-:-:S02]  /*6540*/  F2FP.SATFINITE.E4M3.F32.PACK_AB_MERGE_C R71, RZ, R71, RZ ;  /* 0x00000047ff47723e */ /* 0x000fc400048070ff */
[----:B------:R-:W-:Y:S02]  /*6550*/  F2FP.SATFINITE.E4M3.F32.PACK_AB_MERGE_C R64, RZ, R64, RZ ;  /* 0x00000040ff40723e */ /* 0x000fe400048070ff */
[----:B------:R-:W-:Y:S01]  /*6560*/  F2FP.SATFINITE.E4M3.F32.PACK_AB_MERGE_C R73, RZ, R73, RZ ;  /* 0x00000049ff49723e */ /* 0x000fe200048070ff */
[----:B------:R-:W1:Y:S01]  /*6570*/  @!P0 LDC R65, c[0x0][0x3b8] ;  /* 0x0000ee00ff418b82 */ /* 0x000e620000000800 */
[----:B------:R-:W-:Y:S02]  /*6580*/  F2FP.SATFINITE.E4M3.F32.PACK_AB_MERGE_C R75, RZ, R75, RZ ;  /* 0x0000004bff4b723e */ /* 0x000fe400048070ff */
[----:B------:R-:W-:Y:S02]  /*6590*/  @!P0 PRMT R69, R73, 0x7604, R64 ;  /* 0x0000760449458816 */ /* 0x000fe40000000040 */
[----:B0-----:R-:W-:Y:S02]  /*65a0*/  @!P0 IADD3 R40, P2, PT, R60, R39, RZ ;  /* 0x000000273c288210 */ /* 0x001fe40007f5e0ff */
[----:B------:R-:W-:-:S02]  /*65b0*/  @!P0 IADD3.X R39, PT, PT, R61, UR34, RZ, P3, !PT ;  /* 0x000000223d278c10 */ /* 0x000fc40009ffe4ff */
[----:B------:R-:W-:Y:S02]  /*65c0*/  @!P0 IADD3.X R41, PT, PT, R61, UR32, RZ, P2, !PT ;  /* 0x000000203d298c10 */ /* 0x000fe400097fe4ff */
[----:B------:R-:W-:Y:S02]  /*65d0*/  @!P0 LEA R56, P2, R40, UR8, 0x1 ;  /* 0x0000000828388c11 */ /* 0x000fe4000f8408ff */
[----:B------:R-:W-:Y:S02]  /*65e0*/  @!P0 LEA R38, P3, R0, UR8, 0x1 ;  /* 0x0000000800268c11 */ /* 0x000fe4000f8608ff */
[----:B------:R-:W-:Y:S01]  /*65f0*/  @!P0 LEA.HI.X R57, R40, UR9, R41, 0x1, P2 ;  /* 0x0000000928398c11 */ /* 0x000fe200090f0c29 */
[----:B------:R-:W-:Y:S01]  /*6600*/  FMUL R40, R42, UR19 ;  /* 0x000000132a287c20 */ /* 0x000fe20008400000 */
[----:B------:R-:W-:Y:S02]  /*6610*/  F2FP.SATFINITE.E4M3.F32.PACK_AB_MERGE_C R42, RZ, R44, RZ ;  /* 0x0000002cff2a723e */ /* 0x000fe400048070ff */
[----:B------:R-:W-:Y:S01]  /*6620*/  @!P0 LEA.HI.X R39, R0, UR9, R39, 0x1, P3 ;  /* 0x0000000900278c11 */ /* 0x000fe200098f0c27 */
[----:B------:R-:W-:Y:S01]  /*6630*/  FMUL R0, R51, UR19 ;  /* 0x0000001333007c20 */ /* 0x000fe20008400000 */
[----:B------:R-:W-:-:S02]  /*6640*/  F2FP.SATFINITE.E4M3.F32.PACK_AB_MERGE_C R44, RZ, R40, RZ ;  /* 0x00000028ff2c723e */ /* 0x000fc400048070ff */
[C---:B------:R-:W-:Y:S01]  /*6650*/  @!P0 LEA R54, P2, R60.reuse, UR8, 0x1 ;  /* 0x000000083c368c11 */ /* 0x040fe2000f8408ff */
[----:B------:R-:W0:Y:S01]  /*6660*/  LDC.64 R40, c[0x0][0x3b8] ;  /* 0x0000ee00ff287b82 */ /* 0x000e220000000a00 */
[----:B------:R-:W-:Y:S02]  /*6670*/  F2FP.SATFINITE.E4M3.F32.PACK_AB_MERGE_C R0, RZ, R0, RZ ;  /* 0x00000000ff00723e */ /* 0x000fe400048070ff */
[C---:B------:R-:W-:Y:S02]  /*6680*/  @!P0 LEA.HI.X R55, R60.reuse, UR9, R61, 0x1, P2 ;  /* 0x000000093c378c11 */ /* 0x040fe400090f0c3d */
[----:B-1----:R-:W-:Y:S02]  /*6690*/  @!P0 IADD3 R35, P2, PT, R60, R65, RZ ;  /* 0x000000413c238210 */ /* 0x002fe40007f5e0ff */
[----:B------:R-:W-:Y:S02]  /*66a0*/  @!P0 PRMT R59, R0, 0x7604, R68 ;  /* 0x00007604003b8816 */ /* 0x000fe40000000044 */
[----:B------:R-:W-:-:S02]  /*66b0*/  @!P0 IADD3.X R52, PT, PT, R61, UR32, RZ, P2, !PT ;  /* 0x000000203d348c10 */ /* 0x000fc400097fe4ff */
[----:B------:R-:W-:Y:S01]  /*66c0*/  @!P0 LEA R50, P2, R35, UR6, 0x1 ;  /* 0x0000000623328c11 */ /* 0x000fe2000f8408ff */
[----:B------:R1:W-:Y:S01]  /*66d0*/  @!P0 STG.E.U16 desc[UR24][R54.64], R59 ;  /* 0x0000003b36008986 */ /* 0x0003e2000c101518 */
[----:B------:R-:W-:Y:S02]  /*66e0*/  @!P0 PRMT R63, R42, 0x7604, R53 ;  /* 0x000076042a3f8816 */ /* 0x000fe40000000035 */
[----:B------:R-:W-:Y:S02]  /*66f0*/  @!P0 PRMT R65, R47, 0x7604, R44 ;  /* 0x000076042f418816 */ /* 0x000fe4000000002c */
[----:B------:R-:W-:Y:S01]  /*6700*/  @!P0 LEA.HI.X R51, R35, UR12, R52, 0x1, P2 ;  /* 0x0000000c23338c11 */ /* 0x000fe200090f0c34 */
[----:B------:R-:W-:Y:S01]  /*6710*/  FMUL R35, R31, UR19 ;  /* 0x000000131f237c20 */ /* 0x000fe20008400000 */
[----:B------:R2:W-:Y:S04]  /*6720*/  @!P0 STG.E.U16 desc[UR24][R56.64], R63 ;  /* 0x0000003f38008986 */ /* 0x0005e8000c101518 */
[----:B------:R3:W-:Y:S01]  /*6730*/  @!P0 STG.E.U16 desc[UR24][R38.64], R65 ;  /* 0x0000004126008986 */ /* 0x0007e2000c101518 */
[----:B-1----:R-:W-:-:S04]  /*6740*/  @!P0 LEA R54, P2, R60, UR6, 0x1 ;  /* 0x000000063c368c11 */ /* 0x002fc8000f8408ff */
[----:B------:R-:W-:Y:S02]  /*6750*/  @!P0 LEA.HI.X R55, R60, UR12, R61, 0x1, P2 ;  /* 0x0000000c3c378c11 */ /* 0x000fe400090f0c3d */
[----:B--2---:R-:W-:Y:S02]  /*6760*/  @!P0 PRMT R63, R71, 0x7604, R62 ;  /* 0x00007604473f8816 */ /* 0x004fe4000000003e */
[----:B---3--:R-:W-:Y:S01]  /*6770*/  F2FP.SATFINITE.E4M3.F32.PACK_AB_MERGE_C R38, RZ, R35, RZ ;  /* 0x00000023ff26723e */ /* 0x008fe200048070ff */
[----:B------:R-:W-:Y:S06]  /*6780*/  @P0 BRA `(.L_x_120) ;  /* 0x0000000000200947 */ /* 0x000fec0003800000 */
[----:B------:R-:W1:Y:S01]  /*6790*/  LDC R59, c[0x0][0x3b8] ;  /* 0x0000ee00ff3b7b82 */ /* 0x000e620000000800 */
[----:B------:R-:W-:Y:S01]  /*67a0*/  UIMAD UR4, UR32, 0x3, URZ ;  /* 0x00000003200478a4 */ /* 0x000fe2000f8e02ff */
[----:B-1----:R-:W-:-:S05]  /*67b0*/  IMAD.WIDE.U32 R58, R59, 0x3, R60 ;  /* 0x000000033b3a7825 */ /* 0x002fca00078e003c */
[----:B------:R-:W-:Y:S01]  /*67c0*/  VIADD R35, R59, UR4 ;  /* 0x000000043b237c36 */ /* 0x000fe20008000000 */
[----:B------:R-:W-:-:S04]  /*67d0*/  LEA R56, P2, R58, UR8, 0x1 ;  /* 0x000000083a387c11 */ /* 0x000fc8000f8408ff */
[----:B------:R-:W-:Y:S02]  /*67e0*/  LEA.HI.X R57, R58, UR9, R35, 0x1, P2 ;  /* 0x000000093a397c11 */ /* 0x000fe400090f0c23 */
[----:B------:R-:W-:-:S05]  /*67f0*/  PRMT R35, R38, 0x7604, R75 ;  /* 0x0000760426237816 */ /* 0x000fca000000004b */
[----:B------:R1:W-:Y:S02]  /*6800*/  STG.E.U16 desc[UR24][R56.64], R35 ;  /* 0x0000002338007986 */ /* 0x0003e4000c101518 */
.L_x_120:
[----:B------:R-:W-:Y:S05]  /*6810*/  BSYNC.RECONVERGENT B0 ;  /* 0x0000000000007941 */ /* 0x000fea0003800200 */
.L_x_119:
[----:B------:R-:W-:Y:S01]  /*6820*/  FMUL R66, R33, UR19 ;  /* 0x0000001321427c20 */ /* 0x000fe20008400000 */
[----:B------:R-:W-:Y:S01]  /*6830*/  FMUL R77, R34, UR19 ;  /* 0x00000013224d7c20 */ /* 0x000fe20008400000 */
[----:B-1----:R-:W-:Y:S01]  /*6840*/  @!P0 IADD3 R35, P2, PT, R60, UR33, RZ ;  /* 0x000000213c238c10 */ /* 0x002fe2000ff5e0ff */
[----:B------:R-:W-:Y:S01]  /*6850*/  @!P0 STG.E.U16 desc[UR24][R54.64], R63 ;  /* 0x0000003f36008986 */ /* 0x000fe2000c101518 */
[----:B------:R-:W-:Y:S01]  /*6860*/  IADD3 R65, PT, PT, -R3, R2, RZ ;  /* 0x0000000203417210 */ /* 0x000fe20007ffe1ff */
[----:B------:R-:W-:Y:S01]  /*6870*/  FMUL R70, R43, UR19 ;  /* 0x000000132b467c20 */ /* 0x000fe20008400000 */
[----:B------:R-:W-:Y:S01]  /*6880*/  @!P0 IADD3.X R52, PT, PT, R61, UR34, RZ, P2, !PT ;  /* 0x000000223d348c10 */ /* 0x000fe200097fe4ff */
[----:B------:R1:W-:Y:S01]  /*6890*/  @!P0 STG.E.U16 desc[UR24][R50.64], R69 ;  /* 0x0000004532008986 */ /* 0x0003e2000c101518 */
[----:B------:R-:W-:Y:S01]  /*68a0*/  F2FP.SATFINITE.E4M3.F32.PACK_AB_MERGE_C R66, RZ, R66, RZ ;  /* 0x00000042ff42723e */ /* 0x000fe200048070ff */
[----:B------:R-:W-:Y:S01]  /*68b0*/  VIADD R39, R65, 0x1d ;  /* 0x0000001d41277836 */ /* 0x000fe20000000000 */
[----:B------:R-:W-:Y:S01]  /*68c0*/  F2FP.SATFINITE.E4M3.F32.PACK_AB_MERGE_C R77, RZ, R77, RZ ;  /* 0x0000004dff4d723e */ /* 0x000fe200048070ff */
[----:B------:R-:W-:Y:S01]  /*68d0*/  BSSY.RECONVERGENT B0, `(.L_x_121) ;  /* 0x0000020000007945 */ /* 0x000fe20003800200 */
[----:B------:R-:W-:-:S02]  /*68e0*/  SHF.R.U32.HI R67, RZ, 0x1, R2 ;  /* 0x00000001ff437819 */ /* 0x000fc40000011602 */
[----:B------:R-:W-:Y:S02]  /*68f0*/  @!P0 PRMT R59, R77, 0x7604, R66 ;  /* 0x000076044d3b8816 */ /* 0x000fe40000000042 */
[----:B------:R-:W-:Y:S02]  /*6900*/  LOP3.LUT R39, R39, 0x1f, RZ, 0xc0, !PT ;  /* 0x0000001f27277812 */ /* 0x000fe400078ec0ff */
[----:B------:R-:W-:Y:S02]  /*6910*/  LOP3.LUT R67, R67, 0x1f0, RZ, 0xc0, !PT ;  /* 0x000001f043437812 */ /* 0x000fe400078ec0ff */
[----:B-1----:R-:W-:Y:S02]  /*6920*/  @!P0 LEA R50, P2, R35, UR6, 0x1 ;  /* 0x0000000623328c11 */ /* 0x002fe4000f8408ff */
[----:B0-----:R-:W-:Y:S01]  /*6930*/  SHF.L.U64.HI R57, R40, 0x2, R41 ;  /* 0x0000000228397819 */ /* 0x001fe20000010229 */
[----:B------:R-:W-:Y:S01]  /*6940*/  IMAD R69, R67, UR32, RZ ;  /* 0x0000002043457c24 */ /* 0x000fe2000f8e02ff */
[----:B------:R-:W-:Y:S01]  /*6950*/  @!P0 LEA.HI.X R51, R35, UR12, R52, 0x1, P2 ;  /* 0x0000000c23338c11 */ /* 0x000fe200090f0c34 */
[----:B------:R-:W-:Y:S01]  /*6960*/  FMUL R41, R32, UR19 ;  /* 0x0000001320297c20 */ /* 0x000fe20008400000 */
[----:B------:R-:W-:-:S02]  /*6970*/  SHF.L.U32 R56, R40, 0x2, RZ ;  /* 0x0000000228387819 */ /* 0x000fc400000006ff */
[----:B------:R-:W-:Y:S01]  /*6980*/  ISETP.LT.U32.AND P1, PT, R39, UR14, !P1 ;  /* 0x0000000e27007c0c */ /* 0x000fe2000cf21070 */
[----:B------:R0:W-:Y:S01]  /*6990*/  @!P0 STG.E.U16 desc[UR24][R50.64], R59 ;  /* 0x0000003b32008986 */ /* 0x0001e2000c101518 */
[----:B------:R-:W-:Y:S01]  /*69a0*/  FMNMX3 R72, |R30|, R72, |R31|, !PT ;  /* 0x000000481e487276 */ /* 0x000fe2000780061f */
[----:B------:R-:W-:Y:S01]  /*69b0*/  IMAD.WIDE.U32 R54, R67, R40, R56 ;  /* 0x0000002843367225 */ /* 0x000fe200078e0038 */
[----:B------:R-:W-:Y:S02]  /*69c0*/  F2FP.SATFINITE.E4M3.F32.PACK_AB_MERGE_C R70, RZ, R70, RZ ;  /* 0x00000046ff46723e */ /* 0x000fe400048070ff */
[----:B------:R-:W-:Y:S01]  /*69d0*/  F2FP.SATFINITE.E4M3.F32.PACK_AB_MERGE_C R41, RZ, R41, RZ ;  /* 0x00000029ff29723e */ /* 0x000fe200048070ff */
[----:B------:R-:W-:Y:S01]  /*69e0*/  IMAD.IADD R69, R69, 0x1, R55 ;  /* 0x0000000145457824 */ /* 0x000fe200078e0237 */
[----:B------:R-:W-:-:S04]  /*69f0*/  IADD3 R35, P2, PT, R56, R54, RZ ;  /* 0x0000003638237210 */ /* 0x000fc80007f5e0ff */
[----:B------:R-:W-:Y:S02]  /*6a00*/  IADD3.X R63, PT, PT, R69, R57, RZ, P2, !PT ;  /* 0x00000039453f7210 */ /* 0x000fe400017fe4ff */
[----:B------:R-:W-:Y:S01]  /*6a10*/  @P1 IADD3 R52, P3, P4, R56, R35, R39 ;  /* 0x0000002338341210 */ /* 0x000fe20007c7e027 */
[----:B0-----:R-:W-:-:S12]  /*6a20*/  @P0 BRA `(.L_x_122) ;  /* 0x0000000000280947 */ /* 0x001fd80003800000 */
[----:B------:R-:W0:Y:S01]  /*6a30*/  LDC R51, c[0x0][0x3b8] ;  /* 0x0000ee00ff337b82 */ /* 0x000e220000000800 */
[----:B------:R-:W-:Y:S01]  /*6a40*/  MOV R31, R61 ;  /* 0x0000003d001f7202 */ /* 0x000fe20000000f00 */
[----:B------:R-:W-:Y:S01]  /*6a50*/  IMAD.MOV.U32 R30, RZ, RZ, R60 ;  /* 0x000000ffff1e7224 */ /* 0x000fe200078e003c */
[----:B------:R-:W-:-:S03]  /*6a60*/  UIMAD UR4, UR32, 0x3, URZ ;  /* 0x00000003200478a4 */ /* 0x000fc6000f8e02ff */
[----:B0-----:R-:W-:-:S04]  /*6a70*/  IMAD.WIDE.U32 R30, R51, 0x3, R30 ;  /* 0x00000003331e7825 */ /* 0x001fc800078e001e */
[----:B------:R-:W-:Y:S01]  /*6a80*/  VIADD R31, R31, UR4 ;  /* 0x000000041f1f7c36 */ /* 0x000fe20008000000 */
[----:B------:R-:W-:-:S04]  /*6a90*/  LEA R50, P0, R30, UR6, 0x1 ;  /* 0x000000061e327c11 */ /* 0x000fc8000f8008ff */
[----:B------:R-:W-:Y:S02]  /*6aa0*/  LEA.HI.X R51, R30, UR12, R31, 0x1, P0 ;  /* 0x0000000c1e337c11 */ /* 0x000fe400080f0c1f */
[----:B------:R-:W-:-:S05]  /*6ab0*/  PRMT R31, R41, 0x7604, R70 ;  /* 0x00007604291f7816 */ /* 0x000fca0000000046 */
[----:B------:R0:W-:Y:S02]  /*6ac0*/  STG.E.U16 desc[UR24][R50.64], R31 ;  /* 0x0000001f32007986 */ /* 0x0001e4000c101518 */
.L_x_122:
[----:B------:R-:W-:Y:S05]  /*6ad0*/  BSYNC.RECONVERGENT B0 ;  /* 0x0000000000007941 */ /* 0x000fea0003800200 */
.L_x_121:
[----:B------:R-:W-:Y:S01]  /*6ae0*/  USHF.L.U32 UR20, UR30, 0x2, URZ ;  /* 0x000000021e147899 */ /* 0x000fe200080006ff */
[----:B0-----:R-:W-:Y:S01]  /*6af0*/  @P1 IADD3.X R31, PT, PT, R57, R63, RZ, P3, P4 ;  /* 0x0000003f391f1210 */ /* 0x001fe20001fe84ff */
[----:B------:R-:W-:Y:S01]  /*6b00*/  USHF.L.U64.HI UR13, UR30, 0x2, UR31 ;  /* 0x000000021e0d7899 */ /* 0x000fe2000801021f */
[C---:B------:R-:W-:Y:S01]  /*6b10*/  @P1 SHF.L.U32 R60, R52.reuse, 0x2, RZ ;  /* 0x00000002343c1819 */ /* 0x040fe200000006ff */
[----:B------:R-:W-:Y:S01]  /*6b20*/  UIADD3 UR4, UP0, UPT, UR33, UR15, URZ ;  /* 0x0000000f21047290 */ /* 0x000fe2000ff1e0ff */
[----:B------:R-:W-:Y:S01]  /*6b30*/  @P1 SHF.L.U64.HI R30, R52, 0x2, R31 ;  /* 0x00000002341e1819 */ /* 0x000fe2000001021f */
[----:B------:R-:W-:Y:S01]  /*6b40*/  @!P1 IMAD.MOV.U32 R52, RZ, RZ, RZ ;  /* 0x000000ffff349224 */ /* 0x000fe200078e00ff */
[----:B------:R-:W-:Y:S01]  /*6b50*/  @P1 IADD3 R50, P0, PT, R60, UR15, RZ ;  /* 0x0000000f3c321c10 */ /* 0x000fe2000ff1e0ff */
[----:B------:R-:W-:Y:S01]  /*6b60*/  IMAD.U32 R59, RZ, RZ, UR13 ;  /* 0x0000000dff3b7e24 */ /* 0x000fe2000f8e00ff */
[----:B------:R-:W-:Y:S01]  /*6b70*/  MOV R58, UR20 ;  /* 0x00000014003a7c02 */ /* 0x000fe20008000f00 */
[----:B------:R-:W-:-:S02]  /*6b80*/  UIADD3.X UR5, UPT, UPT, UR34, UR18, URZ, UP0, !UPT ;  /* 0x0000001222057290 */ /* 0x000fc400087fe4ff */
[----:B------:R-:W-:Y:S01]  /*6b90*/  @P1 IADD3.X R51, PT, PT, R30, UR18, RZ, P0, !PT ;  /* 0x000000121e331c10 */ /* 0x000fe200087fe4ff */
[C---:B------:R-:W-:Y:S01]  /*6ba0*/  IMAD R31, R67.reuse, UR31, RZ ;  /* 0x0000001f431f7c24 */ /* 0x040fe2000f8e02ff */
[----:B------:R-:W-:Y:S01]  /*6bb0*/  @P1 IADD3 R60, P3, PT, R60, UR4, RZ ;  /* 0x000000043c3c1c10 */ /* 0x000fe2000ff7e0ff */
[----:B------:R-:W-:Y:S02]  /*6bc0*/  IMAD.WIDE.U32 R58, R67, UR30, R58 ;  /* 0x0000001e433a7c25 */ /* 0x000fe4000f8e003a */
[----:B------:R0:W5:Y:S01]  /*6bd0*/  @P1 LDG.E R52, desc[UR24][R50.64] ;  /* 0x0000001832341981 */ /* 0x000162000c1e1900 */
[----:B------:R-:W-:Y:S02]  /*6be0*/  @P1 IADD3.X R61, PT, PT, R30, UR5, RZ, P3, !PT ;  /* 0x000000051e3d1c10 */ /* 0x000fe40009ffe4ff */
[----:B------:R-:W-:Y:S02]  /*6bf0*/  IADD3 R31, PT, PT, R31, R59, RZ ;  /* 0x0000003b1f1f7210 */ /* 0x000fe40007ffe0ff */
[----:B------:R-:W-:Y:S01]  /*6c00*/  IADD3 R58, P0, P2, R39, UR20, R58 ;  /* 0x00000014273a7c10 */ /* 0x000fe2000fa1e03a */
[----:B------:R-:W-:Y:S01]  /*6c10*/  @!P1 IMAD.MOV.U32 R51, RZ, RZ, RZ ;  /* 0x000000ffff339224 */ /* 0x000fe200078e00ff */
[----:B------:R-:W-:Y:S01]  /*6c20*/  LOP3.LUT R68, R68, 0xff, RZ, 0xc0, !PT ;  /* 0x000000ff44447812 */ /* 0x000fe200078ec0ff */
[----:B------:R-:W-:Y:S01]  /*6c30*/  IMAD.U32 R49, R49, 0x10000, RZ ;  /* 0x0001000031317824 */ /* 0x000fe200078e00ff */
[----:B------:R-:W-:-:S02]  /*6c40*/  IADD3.X R59, PT, PT, RZ, UR13, R31, P0, P2 ;  /* 0x0000000dff3b7c10 */ /* 0x000fc400087e441f */
[----:B------:R-:W-:Y:S01]  /*6c50*/  @P1 IADD3 R31, P0, PT, R58, UR20, RZ ;  /* 0x000000143a1f1c10 */ /* 0x000fe2000ff1e0ff */
[----:B------:R1:W5:Y:S01]  /*6c60*/  @P1 LDG.E R51, desc[UR24][R60.64] ;  /* 0x000000183c331981 */ /* 0x000362000c1e1900 */
[----:B------:R-:W-:Y:S01]  /*6c70*/  FMNMX3 R72, |R29|, R72, |R48|, !PT ;  /* 0x000000481d487276 */ /* 0x000fe20007800630 */
[----:B------:R-:W-:Y:S01]  /*6c80*/  IMAD.MOV.U32 R48, RZ, RZ, 0x3bbb989d ;  /* 0x3bbb989dff307424 */ /* 0x000fe200078e00ff */
[----:B------:R-:W-:Y:S01]  /*6c90*/  LEA R29, R53, R68, 0x8 ;  /* 0x00000044351d7211 */ /* 0x000fe200078e40ff */
[----:B------:R-:W-:Y:S01]  /*6ca0*/  FMUL R53, R49, 1.7020000219345092773 ;  /* 0x3fd9db2331357820 */ /* 0x000fe20000400000 */
[----:B0-----:R-:W-:Y:S02]  /*6cb0*/  @P1 IADD3.X R50, PT, PT, R59, UR13, RZ, P0, !PT ;  /* 0x0000000d3b321c10 */ /* 0x001fe400087fe4ff */
[----:B------:R-:W-:Y:S01]  /*6cc0*/  @P1 LEA R30, P0, R31, UR16, 0x2 ;  /* 0x000000101f1e1c11 */ /* 0x000fe2000f8010ff */
[----:B-1----:R-:W-:Y:S02]  /*6cd0*/  HFMA2 R60, -RZ, RZ, 3.7421875, 0 ;  /* 0x437c0000ff3c7431 */ /* 0x002fe400000001ff */
[----:B------:R-:W-:Y:S01]  /*6ce0*/  FFMA.SAT R48, R53, -R48, 0.5 ;  /* 0x3f00000035307423 */ /* 0x000fe20000002830 */
[----:B------:R-:W-:-:S02]  /*6cf0*/  @P1 LEA.HI.X R31, R31, UR17, R50, 0x2, P0 ;  /* 0x000000111f1f1c11 */ /* 0x000fc400080f1432 */
[----:B------:R-:W-:Y:S02]  /*6d00*/  @!P1 MOV R50, RZ ;  /* 0x000000ff00329202 */ /* 0x000fe40000000f00 */
[----:B------:R-:W-:Y:S01]  /*6d10*/  LOP3.LUT R61, R0, 0xff, RZ, 0xc0, !PT ;  /* 0x000000ff003d7812 */ /* 0x000fe200078ec0ff */
[----:B------:R-:W-:-:S03]  /*6d20*/  FFMA.RM R0, R48, R60, 12582913 ;  /* 0x4b40000130007423 */ /* 0x000fc6000000403c */
[----:B------:R0:W5:Y:S01]  /*6d30*/  @P1 LDG.E R50, desc[UR24][R30.64] ;  /* 0x000000181e321981 */ /* 0x000162000c1e1900 */
[----:B------:R-:W-:Y:S01]  /*6d40*/  IMAD.U32 R66, R66, 0x10000, RZ ;  /* 0x0001000042427824 */ /* 0x000fe200078e00ff */
[----:B------:R-:W-:Y:S01]  /*6d50*/  LOP3.LUT R62, R62, 0xff, RZ, 0xc0, !PT ;  /* 0x000000ff3e3e7812 */ /* 0x000fe200078ec0ff */
[----:B------:R-:W-:Y:S01]  /*6d60*/  FADD R48, R0, -12583039 ;  /* 0xcb40007f00307421 */ /* 0x000fe20000000000 */
[----:B------:R-:W-:Y:S01]  /*6d70*/  SHF.L.U32 R44, R44, 0x10, RZ ;  /* 0x000000102c2c7819 */ /* 0x000fe200000006ff */
[----:B------:R-:W-:Y:S01]  /*6d80*/  IMAD R42, R42, 0x100, R61 ;  /* 0x000001002a2a7824 */ /* 0x000fe200078e023d */
[----:B------:R-:W-:Y:S01]  /*6d90*/  LEA R64, R64, R62, 0x8 ;  /* 0x0000003e40407211 */ /* 0x000fe200078e40ff */
[----:B------:R-:W-:Y:S01]  /*6da0*/  FFMA R48, R53, -1.4426950216293334961, -R48 ;  /* 0xbfb8aa3b35307823 */ /* 0x000fe20000000830 */
[----:B------:R-:W-:Y:S01]  /*6db0*/  LOP3.LUT R44, R44, 0xff0000, RZ, 0xc0, !PT ;  /* 0x00ff00002c2c7812 */ /* 0x000fe200078ec0ff */
[----:B------:R-:W-:Y:S01]  /*6dc0*/  IMAD.U32 R77, R77, 0x10000, RZ ;  /* 0x000100004d4d7824 */ /* 0x000fe200078e00ff */
[----:B0-----:R-:W-:Y:S01]  /*6dd0*/  LOP3.LUT R30, R71, 0xff, RZ, 0xc0, !PT ;  /* 0x000000ff471e7812 */ /* 0x001fe200078ec0ff */
[----:B------:R-:W-:Y:S01]  /*6de0*/  BSSY.RECONVERGENT B0, `(.L_x_123) ;  /* 0x000003e000007945 */ /* 0x000fe20003800200 */
[----:B------:R-:W-:-:S02]  /*6df0*/  LOP3.LUT R31, R66, 0xff0000, RZ, 0xc0, !PT ;  /* 0x00ff0000421f7812 */ /* 0x000fc400078ec0ff */
[----:B------:R-:W-:Y:S01]  /*6e00*/  LOP3.LUT R75, R75, 0xffff, RZ, 0xc0, !PT ;  /* 0x0000ffff4b4b7812 */ /* 0x000fe200078ec0ff */
[----:B------:R-:W-:Y:S02]  /*6e10*/  IMAD R73, R73, 0x100, R30 ;  /* 0x0000010049497824 */ /* 0x000fe400078e021e */
[----:B------:R-:W-:Y:S01]  /*6e20*/  FFMA R30, R53, -1.925963033500011079e-08, R48 ;  /* 0xb2a57060351e7823 */ /* 0x000fe20000000030 */
[----:B------:R-:W-:Y:S01]  /*6e30*/  LOP3.LUT R64, R31, 0xffff, R64, 0xf8, !PT ;  /* 0x0000ffff1f407812 */ /* 0x000fe200078ef840 */
[----:B------:R-:W-:Y:S01]  /*6e40*/  IMAD.SHL.U32 R31, R0, 0x800000, RZ ;  /* 0x00800000001f7824 */ /* 0x000fe200078e00ff */
[----:B------:R-:W-:Y:S02]  /*6e50*/  LOP3.LUT R29, R44, 0xffff, R29, 0xf8, !PT ;  /* 0x0000ffff2c1d7812 */ /* 0x000fe400078ef81d */
[----:B------:R-:W-:Y:S01]  /*6e60*/  SHF.L.U32 R48, R75, 0x18, RZ ;  /* 0x000000184b307819 */ /* 0x000fe200000006ff */
[----:B------:R-:W0:Y:S01]  /*6e70*/  MUFU.EX2 R30, R30 ;  /* 0x0000001e001e7308 */ /* 0x000e220000000800 */
[----:B------:R-:W-:-:S02]  /*6e80*/  LOP3.LUT R38, R38, 0xffff, RZ, 0xc0, !PT ;  /* 0x0000ffff26267812 */ /* 0x000fc400078ec0ff */
[----:B------:R-:W-:Y:S02]  /*6e90*/  FMNMX3 R72, |R46|, R72, |R45|, !PT ;  /* 0x000000482e487276 */ /* 0x000fe4000780062d */
[----:B------:R-:W-:Y:S01]  /*6ea0*/  SHF.L.U32 R47, R47, 0x10, RZ ;  /* 0x000000102f2f7819 */ /* 0x000fe200000006ff */
[----:B------:R-:W-:Y:S01]  /*6eb0*/  IMAD.SHL.U32 R38, R38, 0x1000000, RZ ;  /* 0x0100000026267824 */ /* 0x000fe200078e00ff */
[----:B------:R-:W-:Y:S02]  /*6ec0*/  LOP3.LUT R42, R42, 0xffff, RZ, 0xc0, !PT ;  /* 0x0000ffff2a2a7812 */ /* 0x000fe400078ec0ff */
[----:B------:R-:W-:Y:S02]  /*6ed0*/  LOP3.LUT R48, R29, R48, RZ, 0xfc, !PT ;  /* 0x000000301d307212 */ /* 0x000fe400078efcff */
[----:B------:R-:W-:Y:S02]  /*6ee0*/  LOP3.LUT R44, R73, 0xffff, RZ, 0xc0, !PT ;  /* 0x0000ffff492c7812 */ /* 0x000fe400078ec0ff */
[----:B------:R-:W-:-:S02]  /*6ef0*/  LOP3.LUT R41, R41, 0xffff, RZ, 0xc0, !PT ;  /* 0x0000ffff29297812 */ /* 0x000fc400078ec0ff */
[----:B------:R-:W-:Y:S01]  /*6f00*/  IADD3 R46, PT, PT, R65, 0x1e, RZ ;  /* 0x0000001e412e7810 */ /* 0x000fe20007ffe0ff */
[----:B0-----:R-:W-:Y:S01]  /*6f10*/  FFMA R0, R31, R30, 1 ;  /* 0x3f8000001f007423 */ /* 0x001fe2000000001e */
[----:B------:R-:W-:Y:S02]  /*6f20*/  LOP3.LUT R70, R70, 0xffff, RZ, 0xc0, !PT ;  /* 0x0000ffff46467812 */ /* 0x000fe400078ec0ff */
[----:B------:R-:W-:Y:S01]  /*6f30*/  LOP3.LUT R45, R42, 0xff0000, R47, 0xf8, !PT ;  /* 0x00ff00002a2d7812 */ /* 0x000fe200078ef82f */
[----:B------:R-:W-:Y:S01]  /*6f40*/  VIADD R29, R0, 0x1800000 ;  /* 0x01800000001d7836 */ /* 0x000fe20000000000 */
[----:B------:R-:W-:Y:S01]  /*6f50*/  LOP3.LUT R44, R44, 0xff0000, R77, 0xf8, !PT ;  /* 0x00ff00002c2c7812 */ /* 0x000fe200078ef84d */
[----:B------:R-:W-:Y:S01]  /*6f60*/  @!P1 IMAD.MOV.U32 R42, RZ, RZ, RZ ;  /* 0x000000ffff2a9224 */ /* 0x000fe200078e00ff */
[----:B------:R-:W-:Y:S02]  /*6f70*/  FMNMX3 R72, |R33|, R72, |R34|, !PT ;  /* 0x0000004821487276 */ /* 0x000fe40007800622 */
[----:B------:R-:W-:-:S02]  /*6f80*/  SHF.L.U32 R41, R41, 0x18, RZ ;  /* 0x0000001829297819 */ /* 0x000fc400000006ff */
[----:B------:R-:W-:Y:S02]  /*6f90*/  LOP3.LUT R46, R46, 0x1f, RZ, 0xc0, !PT ;  /* 0x0000001f2e2e7812 */ /* 0x000fe400078ec0ff */
[----:B------:R-:W-:Y:S02]  /*6fa0*/  SHF.L.U32 R47, R70, 0x18, RZ ;  /* 0x00000018462f7819 */ /* 0x000fe400000006ff */
[----:B------:R-:W-:Y:S02]  /*6fb0*/  LOP3.LUT R29, R29, 0x7f800000, RZ, 0xc0, !PT ;  /* 0x7f8000001d1d7812 */ /* 0x000fe400078ec0ff */
[----:B------:R-:W-:Y:S02]  /*6fc0*/  LOP3.LUT R45, R45, R38, RZ, 0xfc, !PT ;  /* 0x000000262d2d7212 */ /* 0x000fe400078efcff */
[----:B------:R-:W-:Y:S02]  /*6fd0*/  LOP3.LUT R44, R44, R41, RZ, 0xfc, !PT ;  /* 0x000000292c2c7212 */ /* 0x000fe400078efcff */
[----:B------:R-:W-:-:S02]  /*6fe0*/  IADD3 R38, P2, PT, R46, R35, RZ ;  /* 0x000000232e267210 */ /* 0x000fc40007f5e0ff */
[----:B------:R-:W-:Y:S02]  /*6ff0*/  @!P1 CS2R R34, SRZ ;  /* 0x0000000000229805 */ /* 0x000fe4000001ff00 */
[----:B------:R-:W-:Y:S02]  /*7000*/  FMNMX3 R43, |R43|, R72, |R32|, !PT ;  /* 0x000000482b2b7276 */ /* 0x000fe40007800620 */
[----:B------:R-:W-:Y:S02]  /*7010*/  @!P1 CS2R R32, SRZ ;  /* 0x0000000000209805 */ /* 0x000fe4000001ff00 */
[----:B------:R-:W-:Y:S02]  /*7020*/  LOP3.LUT R47, R64, R47, RZ, 0xfc, !PT ;  /* 0x0000002f402f7212 */ /* 0x000fe400078efcff */
[----:B------:R-:W-:Y:S02]  /*7030*/  ISETP.GT.U32.AND P0, PT, R29, 0x1ffffff, PT ;  /* 0x01ffffff1d00780c */ /* 0x000fe40003f04070 */
[----:B------:R-:W-:Y:S01]  /*7040*/  @!P1 MOV R41, RZ ;  /* 0x000000ff00299202 */ /* 0x000fe20000000f00 */
[----:B------:R-:W-:Y:S10]  /*7050*/  @!P1 BRA `(.L_x_124) ;  /* 0x0000000000589947 */ /* 0x000ff40003800000 */
[----:B------:R-:W-:Y:S01]  /*7060*/  IMAD R69, R67, UR32, RZ ;  /* 0x0000002043457c24 */ /* 0x000fe2000f8e02ff */
[----:B------:R-:W-:Y:S01]  /*7070*/  IADD3 R30, P3, P4, R39, R54, R56 ;  /* 0x00000036271e7210 */ /* 0x000fe20007c7e038 */
[----:B------:R-:W-:Y:S01]  /*7080*/  UIMAD UR20, UR32, 0x5, URZ ;  /* 0x00000005201478a4 */ /* 0x000fe2000f8e02ff */
[----:B------:R-:W-:Y:S01]  /*7090*/  MOV R73, UR30 ;  /* 0x0000001e00497c02 */ /* 0x000fe20008000f00 */
[----:B------:R-:W-:Y:S01]  /*70a0*/  IMAD.IADD R69, R69, 0x1, R55 ;  /* 0x0000000145457824 */ /* 0x000fe200078e0237 */
[----:B------:R-:W-:-:S03]  /*70b0*/  UIMAD UR13, UR31, 0x5, URZ ;  /* 0x000000051f0d78a4 */ /* 0x000fc6000f8e02ff */
[----:B------:R-:W-:Y:S01]  /*70c0*/  IMAD.WIDE.U32 R72, R73, 0x5, R58 ;  /* 0x0000000549487825 */ /* 0x000fe200078e003a */
[----:B------:R-:W-:-:S03]  /*70d0*/  IADD3.X R31, PT, PT, RZ, R69, R57, P3, P4 ;  /* 0x00000045ff1f7210 */ /* 0x000fc60001fe8439 */
[----:B------:R-:W-:Y:S01]  /*70e0*/  VIADD R41, R73, UR13 ;  /* 0x0000000d49297c36 */ /* 0x000fe20008000000 */
[----:B------:R-:W-:Y:S01]  /*70f0*/  LEA R70, P3, R72, UR16, 0x2 ;  /* 0x0000001048467c11 */ /* 0x000fe2000f8610ff */
[----:B------:R-:W-:-:S03]  /*7100*/  IMAD.WIDE.U32 R30, R40, 0x5, R30 ;  /* 0x00000005281e7825 */ /* 0x000fc600078e001e */
[----:B------:R-:W-:Y:S01]  /*7110*/  LEA.HI.X R71, R72, UR17, R41, 0x2, P3 ;  /* 0x0000001148477c11 */ /* 0x000fe200098f1429 */
[----:B------:R-:W-:Y:S01]  /*7120*/  VIADD R29, R31, UR20 ;  /* 0x000000141f1d7c36 */ /* 0x000fe20008000000 */
[----:B------:R-:W-:-:S03]  /*7130*/  SHF.L.U32 R31, R30, 0x2, RZ ;  /* 0x000000021e1f7819 */ /* 0x000fc600000006ff */
[----:B------:R0:W5:Y:S01]  /*7140*/  LDG.E R32, desc[UR24][R70.64] ;  /* 0x0000001846207981 */ /* 0x000162000c1e1900 */
[----:B------:R-:W-:Y:S02]  /*7150*/  SHF.L.U64.HI R29, R30, 0x2, R29 ;  /* 0x000000021e1d7819 */ /* 0x000fe4000001021d */
[C---:B------:R-:W-:Y:S02]  /*7160*/  IADD3 R60, P4, PT, R31.reuse, UR15, RZ ;  /* 0x0000000f1f3c7c10 */ /* 0x040fe4000ff9e0ff */
[----:B------:R-:W-:Y:S02]  /*7170*/  IADD3 R30, P5, PT, R31, UR4, RZ ;  /* 0x000000041f1e7c10 */ /* 0x000fe4000ffbe0ff */
[C---:B------:R-:W-:Y:S02]  /*7180*/  IADD3.X R61, PT, PT, R29.reuse, UR18, RZ, P4, !PT ;  /* 0x000000121d3d7c10 */ /* 0x040fe4000a7fe4ff */
[----:B------:R-:W-:-:S03]  /*7190*/  IADD3.X R31, PT, PT, R29, UR5, RZ, P5, !PT ;  /* 0x000000051d1f7c10 */ /* 0x000fc6000affe4ff */
[----:B------:R0:W5:Y:S04]  /*71a0*/  LDG.E R41, desc[UR24][R60.64] ;  /* 0x000000183c297981 */ /* 0x000168000c1e1900 */
[----:B------:R0:W5:Y:S02]  /*71b0*/  LDG.E R42, desc[UR24][R30.64] ;  /* 0x000000181e2a7981 */ /* 0x000164000c1e1900 */
.L_x_124:
[----:B------:R-:W-:Y:S05]  /*71c0*/  BSYNC.RECONVERGENT B0 ;  /* 0x0000000000007941 */ /* 0x000fea0003800200 */
.L_x_123:
[----:B------:R-:W-:Y:S04]  /*71d0*/  BSSY.RECONVERGENT B0, `(.L_x_125) ;  /* 0x000001b000007945 */ /* 0x000fe80003800200 */
[----:B------:R-:W-:Y:S05]  /*71e0*/  @!P1 BRA `(.L_x_126) ;  /* 0x0000000000649947 */ /* 0x000fea0003800000 */
[----:B------:R-:W-:Y:S01]  /*71f0*/  MOV R54, R56 ;  /* 0x0000003800367202 */ /* 0x000fe20000000f00 */
[----:B------:R-:W-:Y:S01]  /*7200*/  IMAD.MOV.U32 R55, RZ, RZ, R57 ;  /* 0x000000ffff377224 */ /* 0x000fe200078e0039 */
[----:B------:R-:W-:Y:S01]  /*7210*/  MOV R34, R58 ;  /* 0x0000003a00227202 */ /* 0x000fe20000000f00 */
[C---:B------:R-:W-:Y:S01]  /*7220*/  IMAD R69, R67.reuse, UR32, RZ ;  /* 0x0000002043457c24 */ /* 0x040fe2000f8e02ff */
[----:B------:R-:W-:Y:S01]  /*7230*/  UIMAD UR5, UR32, 0x6, URZ ;  /* 0x00000006200578a4 */ /* 0x000fe2000f8e02ff */
[----:B------:R-:W-:Y:S01]  /*7240*/  IMAD.WIDE.U32 R54, R67, R40, R54 ;  /* 0x0000002843367225 */ /* 0x000fe200078e0036 */
[----:B------:R-:W-:-:S03]  /*7250*/  UIMAD UR4, UR31, 0x6, URZ ;  /* 0x000000061f0478a4 */ /* 0x000fc6000f8e02ff */
[----:B------:R-:W-:Y:S01]  /*7260*/  IMAD.U32 R29, RZ, RZ, UR30 ;  /* 0x0000001eff1d7e24 */ /* 0x000fe2000f8e00ff */
[----:B------:R-:W-:Y:S01]  /*7270*/  IADD3 R69, PT, PT, R69, R55, RZ ;  /* 0x0000003745457210 */ /* 0x000fe20007ffe0ff */
[----:B------:R-:W-:Y:S01]  /*7280*/  IMAD.MOV.U32 R35, RZ, RZ, R59 ;  /* 0x000000ffff237224 */ /* 0x000fe200078e003b */
[----:B0-----:R-:W-:Y:S01]  /*7290*/  IADD3 R30, P3, P4, R39, R54, R56 ;  /* 0x00000036271e7210 */ /* 0x001fe20007c7e038 */
[----:B------:R-:W-:-:S03]  /*72a0*/  IMAD.WIDE.U32 R34, R29, 0x6, R34 ;  /* 0x000000061d227825 */ /* 0x000fc600078e0022 */
[----:B------:R-:W-:Y:S02]  /*72b0*/  IADD3.X R31, PT, PT, RZ, R69, R57, P3, P4 ;  /* 0x00000045ff1f7210 */ /* 0x000fe40001fe8439 */
[----:B------:R-:W-:Y:S01]  /*72c0*/  IADD3 R33, PT, PT, R35, UR4, RZ ;  /* 0x0000000423217c10 */ /* 0x000fe2000fffe0ff */
[----:B------:R-:W-:Y:S01]  /*72d0*/  IMAD.WIDE.U32 R30, R40, 0x6, R30 ;  /* 0x00000006281e7825 */ /* 0x000fe200078e001e */
[----:B------:R-:W-:-:S03]  /*72e0*/  LEA R66, P3, R34, UR16, 0x2 ;  /* 0x0000001022427c11 */ /* 0x000fc6000f8610ff */
[----:B------:R-:W-:Y:S01]  /*72f0*/  VIADD R29, R31, UR5 ;  /* 0x000000051f1d7c36 */ /* 0x000fe20008000000 */
[----:B------:R-:W-:Y:S02]  /*7300*/  LEA R60, P4, R30, UR15, 0x2 ;  /* 0x0000000f1e3c7c11 */ /* 0x000fe4000f8810ff */
[----:B------:R-:W-:Y:S02]  /*7310*/  LEA.HI.X R67, R34, UR17, R33, 0x2, P3 ;  /* 0x0000001122437c11 */ /* 0x000fe400098f1421 */
[----:B------:R-:W-:Y:S02]  /*7320*/  LEA.HI.X R61, R30, UR18, R29, 0x2, P4 ;  /* 0x000000121e3d7c11 */ /* 0x000fe4000a0f141d */
[----:B------:R-:W-:Y:S01]  /*7330*/  IADD3 R30, P3, PT, R60, UR33, RZ ;  /* 0x000000213c1e7c10 */ /* 0x000fe2000ff7e0ff */
[----:B------:R1:W5:Y:S03]  /*7340*/  LDG.E R33, desc[UR24][R66.64] ;  /* 0x0000001842217981 */ /* 0x000366000c1e1900 */
[----:B------:R-:W-:Y:S01]  /*7350*/  IADD3.X R31, PT, PT, R61, UR34, RZ, P3, !PT ;  /* 0x000000223d1f7c10 */ /* 0x000fe20009ffe4ff */
[----:B------:R1:W5:Y:S04]  /*7360*/  LDG.E R34, desc[UR24][R60.64] ;  /* 0x000000183c227981 */ /* 0x000368000c1e1900 */
[----:B------:R1:W5:Y:S04]  /*7370*/  LDG.E R35, desc[UR24][R30.64] ;  /* 0x000000181e237981 */ /* 0x000368000c1e1900 */
.L_x_126:
[----:B------:R-:W-:Y:S05]  /*7380*/  BSYNC.RECONVERGENT B0 ;  /* 0x0000000000007941 */ /* 0x000fea0003800200 */
.L_x_125:
[----:B------:R-:W-:Y:S01]  /*7390*/  BSSY.RECONVERGENT B0, `(.L_x_127) ;  /* 0x0000018000007945 */ /* 0x000fe20003800200 */
[----:B01----:R-:W-:Y:S02]  /*73a0*/  @!P1 CS2R R30, SRZ ;  /* 0x00000000001e9805 */ /* 0x003fe4000001ff00 */
[----:B------:R-:W-:Y:S01]  /*73b0*/  @!P1 MOV R29, RZ ;  /* 0x000000ff001d9202 */ /* 0x000fe20000000f00 */
[----:B------:R-:W-:Y:S06]  /*73c0*/  @!P1 BRA `(.L_x_128) ;  /* 0x0000000000509947 */ /* 0x000fec0003800000 */
[----:B------:R-:W-:Y:S01]  /*73d0*/  IADD3 R54, P1, P3, R39, R54, R56 ;  /* 0x0000003627367210 */ /* 0x000fe20007b3e038 */
[----:B------:R-:W-:Y:S01]  /*73e0*/  IMAD.U32 R29, RZ, RZ, UR30 ;  /* 0x0000001eff1d7e24 */ /* 0x000fe2000f8e00ff */
[----:B------:R-:W-:Y:S01]  /*73f0*/  MOV R30, R58 ;  /* 0x0000003a001e7202 */ /* 0x000fe20000000f00 */
[----:B------:R-:W-:Y:S01]  /*7400*/  IMAD.MOV.U32 R31, RZ, RZ, R59 ;  /* 0x000000ffff1f7224 */ /* 0x000fe200078e003b */
[----:B------:R-:W-:Y:S01]  /*7410*/  IADD3.X R55, PT, PT, RZ, R69, R57, P1, P3 ;  /* 0x00000045ff377210 */ /* 0x000fe20000fe6439 */
[----:B------:R-:W-:Y:S02]  /*7420*/  UIMAD UR5, UR32, 0x7, URZ ;  /* 0x00000007200578a4 */ /* 0x000fe4000f8e02ff */
[----:B------:R-:W-:Y:S01]  /*7430*/  UIMAD UR4, UR31, 0x7, URZ ;  /* 0x000000071f0478a4 */ /* 0x000fe2000f8e02ff */
[----:B------:R-:W-:-:S04]  /*7440*/  IMAD.WIDE.U32 R30, R29, 0x7, R30 ;  /* 0x000000071d1e7825 */ /* 0x000fc800078e001e */
[----:B------:R-:W-:Y:S01]  /*7450*/  IMAD.WIDE.U32 R54, R40, 0x7, R54 ;  /* 0x0000000728367825 */ /* 0x000fe200078e0036 */
[----:B------:R-:W-:Y:S02]  /*7460*/  IADD3 R31, PT, PT, R31, UR4, RZ ;  /* 0x000000041f1f7c10 */ /* 0x000fe4000fffe0ff */
[----:B------:R-:W-:Y:S01]  /*7470*/  LEA R58, P1, R30, UR16, 0x2 ;  /* 0x000000101e3a7c11 */ /* 0x000fe2000f8210ff */
        /* <DEDUP_REMOVED lines=9> */
.L_x_128:
[----:B------:R-:W-:Y:S05]  /*7510*/  BSYNC.RECONVERGENT B0 ;  /* 0x0000000000007941 */ /* 0x000fea0003800200 */
.L_x_127:
[----:B------:R-:W-:Y:S01]  /*7520*/  BSSY.RECONVERGENT B1, `(.L_x_129) ;  /* 0x0000016000017945 */ /* 0x000fe20003800200 */
[----:B------:R-:W-:Y:S02]  /*7530*/  IADD3.X R39, PT, PT, RZ, R63, RZ, P2, !PT ;  /* 0x0000003fff277210 */ /* 0x000fe400017fe4ff */
[----:B-----5:R-:W-:Y:S02]  /*7540*/  PRMT R64, R52, 0x7632, R64 ;  /* 0x0000763234407816 */ /* 0x020fe40000000040 */
[----:B------:R-:W-:Y:S02]  /*7550*/  PRMT R63, R51, 0x7632, R63 ;  /* 0x00007632333f7816 */ /* 0x000fe4000000003f */
[----:B------:R-:W-:Y:S02]  /*7560*/  PRMT R62, R41, 0x7632, R62 ;  /* 0x00007632293e7816 */ /* 0x000fe4000000003e */
[----:B------:R-:W-:Y:S02]  /*7570*/  PRMT R61, R42, 0x7632, R61 ;  /* 0x000076322a3d7816 */ /* 0x000fe4000000003d */
[----:B------:R-:W-:-:S02]  /*7580*/  PRMT R60, R32, 0x7632, R60 ;  /* 0x00007632203c7816 */ /* 0x000fc4000000003c */
[----:B0-----:R-:W-:Y:S02]  /*7590*/  PRMT R59, R50, 0x7632, R59 ;  /* 0x00007632323b7816 */ /* 0x001fe4000000003b */
[----:B------:R-:W-:Y:S02]  /*75a0*/  PRMT R58, R34, 0x7632, R58 ;  /* 0x00007632223a7816 */ /* 0x000fe4000000003a */
[----:B------:R-:W-:Y:S02]  /*75b0*/  PRMT R57, R35, 0x7632, R57 ;  /* 0x0000763223397816 */ /* 0x000fe40000000039 */
[----:B------:R-:W-:Y:S02]  /*75c0*/  PRMT R56, R33, 0x7632, R56 ;  /* 0x0000763221387816 */ /* 0x000fe40000000038 */
[----:B------:R-:W-:Y:S02]  /*75d0*/  PRMT R55, R31, 0x7632, R55 ;  /* 0x000076321f377816 */ /* 0x000fe40000000037 */
[----:B------:R-:W-:-:S02]  /*75e0*/  PRMT R54, R29, 0x7632, R54 ;  /* 0x000076321d367816 */ /* 0x000fc40000000036 */
[----:B------:R-:W-:Y:S01]  /*75f0*/  PRMT R40, R30, 0x7632, R40 ;  /* 0x000076321e287816 */ /* 0x000fe20000000028 */
[----:B------:R-:W-:Y:S06]  /*7600*/  @P0 BRA `(.L_x_130) ;  /* 0x00000000000c0947 */ /* 0x000fec0003800000 */
[----:B------:R-:W-:-:S07]  /*7610*/  MOV R66, 0x7630 ;  /* 0x0000763000427802 */ /* 0x000fce0000000f00 */
[----:B------:R-:W-:Y:S05]  /*7620*/  CALL.REL.NOINC `($__internal_1_$__cuda_sm20_rcp_rn_f32_slowpath) ;  /* 0x0000007400047944 */ /* 0x000fea0003c00000 */
[----:B------:R-:W-:Y:S05]  /*7630*/  BRA `(.L_x_131) ;  /* 0x0000000000107947 */ /* 0x000fea0003800000 */
.L_x_130:
[----:B------:R-:W0:Y:S02]  /*7640*/  MUFU.RCP R69, R0 ;  /* 0x0000000000457308 */ /* 0x000e240000001000 */
[----:B0-----:R-:W-:-:S04]  /*7650*/  FFMA R66, R0, R69, -1 ;  /* 0xbf80000000427423 */ /* 0x001fc80000000045 */
[----:B------:R-:W-:-:S04]  /*7660*/  FADD.FTZ R66, -R66, -RZ ;  /* 0x800000ff42427221 */ /* 0x000fc80000010100 */
[----:B------:R-:W-:-:S07]  /*7670*/  FFMA R69, R69, R66, R69 ;  /* 0x0000004245457223 */ /* 0x000fce0000000045 */
.L_x_131:
[----:B------:R-:W-:Y:S05]  /*7680*/  BSYNC.RECONVERGENT B1 ;  /* 0x0000000000017941 */ /* 0x000fea0003800200 */
.L_x_129:
        /* <DEDUP_REMOVED lines=27> */
.L_x_133:
[----:B------:R-:W0:Y:S02]  /*7840*/  MUFU.RCP R69, R68 ;  /* 0x0000004400457308 */ /* 0x000e240000001000 */
[----:B0-----:R-:W-:-:S04]  /*7850*/  FFMA R0, R68, R69, -1 ;  /* 0xbf80000044007423 */ /* 0x001fc80000000045 */
[----:B------:R-:W-:-:S04]  /*7860*/  FADD.FTZ R0, -R0, -RZ ;  /* 0x800000ff00007221 */ /* 0x000fc80000010100 */
[----:B------:R-:W-:-:S07]  /*7870*/  FFMA R69, R69, R0, R69 ;  /* 0x0000000045457223 */ /* 0x000fce0000000045 */
.L_x_134:
[----:B------:R-:W-:Y:S05]  /*7880*/  BSYNC.RECONVERGENT B1 ;  /* 0x0000000000017941 */ /* 0x000fea0003800200 */
.L_x_132:
        /* <DEDUP_REMOVED lines=23> */
.L_x_136:
[----:B------:R-:W0:Y:S02]  /*7a00*/  MUFU.RCP R69, R68 ;  /* 0x0000004400457308 */ /* 0x000e240000001000 */
[----:B0-----:R-:W-:-:S04]  /*7a10*/  FFMA R0, R68, R69, -1 ;  /* 0xbf80000044007423 */ /* 0x001fc80000000045 */
[----:B------:R-:W-:-:S04]  /*7a20*/  FADD.FTZ R0, -R0, -RZ ;  /* 0x800000ff00007221 */ /* 0x000fc80000010100 */
[----:B------:R-:W-:-:S07]  /*7a30*/  FFMA R69, R69, R0, R69 ;  /* 0x0000000045457223 */ /* 0x000fce0000000045 */
.L_x_137:
[----:B------:R-:W-:Y:S05]  /*7a40*/  BSYNC.RECONVERGENT B1 ;  /* 0x0000000000017941 */ /* 0x000fea0003800200 */
.L_x_135:
        /* <DEDUP_REMOVED lines=27> */
.L_x_139:
[----:B------:R-:W0:Y:S02]  /*7c00*/  MUFU.RCP R69, R66 ;  /* 0x0000004200457308 */ /* 0x000e240000001000 */
[----:B0-----:R-:W-:-:S04]  /*7c10*/  FFMA R0, R66, R69, -1 ;  /* 0xbf80000042007423 */ /* 0x001fc80000000045 */
[----:B------:R-:W-:-:S04]  /*7c20*/  FADD.FTZ R0, -R0, -RZ ;  /* 0x800000ff00007221 */ /* 0x000fc80000010100 */
[----:B------:R-:W-:-:S07]  /*7c30*/  FFMA R69, R69, R0, R69 ;  /* 0x0000000045457223 */ /* 0x000fce0000000045 */
.L_x_140:
[----:B------:R-:W-:Y:S05]  /*7c40*/  BSYNC.RECONVERGENT B1 ;  /* 0x0000000000017941 */ /* 0x000fea0003800200 */
.L_x_138:
        /* <DEDUP_REMOVED lines=23> */
.L_x_142:
[----:B------:R-:W0:Y:S02]  /*7dc0*/  MUFU.RCP R69, R66 ;  /* 0x0000004200457308 */ /* 0x000e240000001000 */
[----:B0-----:R-:W-:-:S04]  /*7dd0*/  FFMA R0, R66, R69, -1 ;  /* 0xbf80000042007423 */ /* 0x001fc80000000045 */
[----:B------:R-:W-:-:S04]  /*7de0*/  FADD.FTZ R0, -R0, -RZ ;  /* 0x800000ff00007221 */ /* 0x000fc80000010100 */
[----:B------:R-:W-:-:S07]  /*7df0*/  FFMA R69, R69, R0, R69 ;  /* 0x0000000045457223 */ /* 0x000fce0000000045 */
.L_x_143:
[----:B------:R-:W-:Y:S05]  /*7e00*/  BSYNC.RECONVERGENT B1 ;  /* 0x0000000000017941 */ /* 0x000fea0003800200 */
.L_x_141:
        /* <DEDUP_REMOVED lines=27> */
.L_x_145:
[----:B------:R-:W0:Y:S02]  /*7fc0*/  MUFU.RCP R69, R66 ;  /* 0x0000004200457308 */ /* 0x000e240000001000 */
[----:B0-----:R-:W-:-:S04]  /*7fd0*/  FFMA R0, R66, R69, -1 ;  /* 0xbf80000042007423 */ /* 0x001fc80000000045 */
[----:B------:R-:W-:-:S04]  /*7fe0*/  FADD.FTZ R0, -R0, -RZ ;  /* 0x800000ff00007221 */ /* 0x000fc80000010100 */
[----:B------:R-:W-:-:S07]  /*7ff0*/  FFMA R69, R69, R0, R69 ;  /* 0x0000000045457223 */ /* 0x000fce0000000045 */
.L_x_146:
[----:B------:R-:W-:Y:S05]  /*8000*/  BSYNC.RECONVERGENT B1 ;  /* 0x0000000000017941 */ /* 0x000fea0003800200 */
.L_x_144:
        /* <DEDUP_REMOVED lines=23> */
.L_x_148:
[----:B------:R-:W0:Y:S02]  /*8180*/  MUFU.RCP R69, R68 ;  /* 0x0000004400457308 */ /* 0x000e240000001000 */
[----:B0-----:R-:W-:-:S04]  /*8190*/  FFMA R0, R68, R69, -1 ;  /* 0xbf80000044007423 */ /* 0x001fc80000000045 */
[----:B------:R-:W-:-:S04]  /*81a0*/  FADD.FTZ R0, -R0, -RZ ;  /* 0x800000ff00007221 */ /* 0x000fc80000010100 */
[----:B------:R-:W-:-:S07]  /*81b0*/  FFMA R69, R69, R0, R69 ;  /* 0x0000000045457223 */ /* 0x000fce0000000045 */
.L_x_149:
[----:B------:R-:W-:Y:S05]  /*81c0*/  BSYNC.RECONVERGENT B1 ;  /* 0x0000000000017941 */ /* 0x000fea0003800200 */
.L_x_147:
        /* <DEDUP_REMOVED lines=18> */
[----:B------:R-:W-:Y:S02]  /*82f0*/  IMAD.U32 R9, R20, 0x10000, RZ ;  /* 0x0001000014097824 */ /* 0x000fe400078e00ff */
        /* <DEDUP_REMOVED lines=8> */
.L_x_151:
[----:B------:R-:W0:Y:S02]  /*8380*/  MUFU.RCP R69, R66 ;  /* 0x0000004200457308 */ /* 0x000e240000001000 */
[----:B0-----:R-:W-:-:S04]  /*8390*/  FFMA R0, R66, R69, -1 ;  /* 0xbf80000042007423 */ /* 0x001fc80000000045 */
[----:B------:R-:W-:-:S04]  /*83a0*/  FADD.FTZ R0, -R0, -RZ ;  /* 0x800000ff00007221 */ /* 0x000fc80000010100 */
[----:B------:R-:W-:-:S07]  /*83b0*/  FFMA R69, R69, R0, R69 ;  /* 0x0000000045457223 */ /* 0x000fce0000000045 */
.L_x_152:
[----:B------:R-:W-:Y:S05]  /*83c0*/  BSYNC.RECONVERGENT B1 ;  /* 0x0000000000017941 */ /* 0x000fea0003800200 */
.L_x_150:
        /* <DEDUP_REMOVED lines=23> */
.L_x_154:
[----:B------:R-:W0:Y:S02]  /*8540*/  MUFU.RCP R69, R66 ;  /* 0x0000004200457308 */ /* 0x000e240000001000 */
[----:B0-----:R-:W-:-:S04]  /*8550*/  FFMA R0, R66, R69, -1 ;  /* 0xbf80000042007423 */ /* 0x001fc80000000045 */
[----:B------:R-:W-:-:S04]  /*8560*/  FADD.FTZ R0, -R0, -RZ ;  /* 0x800000ff00007221 */ /* 0x000fc80000010100 */
[----:B------:R-:W-:-:S07]  /*8570*/  FFMA R69, R69, R0, R69 ;  /* 0x0000000045457223 */ /* 0x000fce0000000045 */
.L_x_155:
[----:B------:R-:W-:Y:S05]  /*8580*/  BSYNC.RECONVERGENT B1 ;  /* 0x0000000000017941 */ /* 0x000fea0003800200 */
.L_x_153:
        /* <DEDUP_REMOVED lines=27> */
.L_x_157:
[----:B------:R-:W0:Y:S02]  /*8740*/  MUFU.RCP R69, R20 ;  /* 0x0000001400457308 */ /* 0x000e240000001000 */
[----:B0-----:R-:W-:-:S04]  /*8750*/  FFMA R0, R20, R69, -1 ;  /* 0xbf80000014007423 */ /* 0x001fc80000000045 */
[----:B------:R-:W-:-:S04]  /*8760*/  FADD.FTZ R0, -R0, -RZ ;  /* 0x800000ff00007221 */ /* 0x000fc80000010100 */
[----:B------:R-:W-:-:S07]  /*8770*/  FFMA R69, R69, R0, R69 ;  /* 0x0000000045457223 */ /* 0x000fce0000000045 */
.L_x_158:
[----:B------:R-:W-:Y:S05]  /*8780*/  BSYNC.RECONVERGENT B1 ;  /* 0x0000000000017941 */ /* 0x000fea0003800200 */
.L_x_156:
        /* <DEDUP_REMOVED lines=23> */
.L_x_160:
[----:B------:R-:W0:Y:S02]  /*8900*/  MUFU.RCP R69, R20 ;  /* 0x0000001400457308 */ /* 0x000e240000001000 */
[----:B0-----:R-:W-:-:S04]  /*8910*/  FFMA R0, R20, R69, -1 ;  /* 0xbf80000014007423 */ /* 0x001fc80000000045 */
[----:B------:R-:W-:-:S04]  /*8920*/  FADD.FTZ R0, -R0, -RZ ;  /* 0x800000ff00007221 */ /* 0x000fc80000010100 */
[----:B------:R-:W-:-:S07]  /*8930*/  FFMA R69, R69, R0, R69 ;  /* 0x0000000045457223 */ /* 0x000fce0000000045 */
.L_x_161:
[----:B------:R-:W-:Y:S05]  /*8940*/  BSYNC.RECONVERGENT B1 ;  /* 0x0000000000017941 */ /* 0x000fea0003800200 */
.L_x_159:
        /* <DEDUP_REMOVED lines=27> */
.L_x_163:
[----:B------:R-:W0:Y:S02]  /*8b00*/  MUFU.RCP R69, R20 ;  /* 0x0000001400457308 */ /* 0x000e240000001000 */
[----:B0-----:R-:W-:-:S04]  /*8b10*/  FFMA R0, R20, R69, -1 ;  /* 0xbf80000014007423 */ /* 0x001fc80000000045 */
[----:B------:R-:W-:-:S04]  /*8b20*/  FADD.FTZ R0, -R0, -RZ ;  /* 0x800000ff00007221 */ /* 0x000fc80000010100 */
[----:B------:R-:W-:-:S07]  /*8b30*/  FFMA R69, R69, R0, R69 ;  /* 0x0000000045457223 */ /* 0x000fce0000000045 */
.L_x_164:
[----:B------:R-:W-:Y:S05]  /*8b40*/  BSYNC.RECONVERGENT B1 ;  /* 0x0000000000017941 */ /* 0x000fea0003800200 */
.L_x_162:
        /* <DEDUP_REMOVED lines=23> */
.L_x_166:
[----:B------:R-:W0:Y:S02]  /*8cc0*/  MUFU.RCP R69, R24 ;  /* 0x0000001800457308 */ /* 0x000e240000001000 */
[----:B0-----:R-:W-:-:S04]  /*8cd0*/  FFMA R0, R24, R69, -1 ;  /* 0xbf80000018007423 */ /* 0x001fc80000000045 */
[----:B------:R-:W-:-:S04]  /*8ce0*/  FADD.FTZ R0, -R0, -RZ ;  /* 0x800000ff00007221 */ /* 0x000fc80000010100 */
[----:B------:R-:W-:-:S07]  /*8cf0*/  FFMA R69, R69, R0, R69 ;  /* 0x0000000045457223 */ /* 0x000fce0000000045 */
.L_x_167:
[----:B------:R-:W-:Y:S05]  /*8d00*/  BSYNC.RECONVERGENT B1 ;  /* 0x0000000000017941 */ /* 0x000fea0003800200 */
.L_x_165:
        /* <DEDUP_REMOVED lines=27> */
.L_x_169:
[----:B------:R-:W0:Y:S02]  /*8ec0*/  MUFU.RCP R69, R20 ;  /* 0x0000001400457308 */ /* 0x000e240000001000 */
[----:B0-----:R-:W-:-:S04]  /*8ed0*/  FFMA R0, R20, R69, -1 ;  /* 0xbf80000014007423 */ /* 0x001fc80000000045 */
[----:B------:R-:W-:-:S04]  /*8ee0*/  FADD.FTZ R0, -R0, -RZ ;  /* 0x800000ff00007221 */ /* 0x000fc80000010100 */
[----:B------:R-:W-:-:S07]  /*8ef0*/  FFMA R69, R69, R0, R69 ;  /* 0x0000000045457223 */ /* 0x000fce0000000045 */
.L_x_170:
[----:B------:R-:W-:Y:S05]  /*8f00*/  BSYNC.RECONVERGENT B1 ;  /* 0x0000000000017941 */ /* 0x000fea0003800200 */
.L_x_168:
        /* <DEDUP_REMOVED lines=23> */
.L_x_172:
[----:B------:R-:W0:Y:S02]  /*9080*/  MUFU.RCP R69, R20 ;  /* 0x0000001400457308 */ /* 0x000e240000001000 */
[----:B0-----:R-:W-:-:S04]  /*9090*/  FFMA R0, R20, R69, -1 ;  /* 0xbf80000014007423 */ /* 0x001fc80000000045 */
[----:B------:R-:W-:-:S04]  /*90a0*/  FADD.FTZ R0, -R0, -RZ ;  /* 0x800000ff00007221 */ /* 0x000fc80000010100 */
[----:B------:R-:W-:-:S07]  /*90b0*/  FFMA R69, R69, R0, R69 ;  /* 0x0000000045457223 */ /* 0x000fce0000000045 */
.L_x_173:
[----:B------:R-:W-:Y:S05]  /*90c0*/  BSYNC.RECONVERGENT B1 ;  /* 0x0000000000017941 */ /* 0x000fea0003800200 */
.L_x_171:
        /* <DEDUP_REMOVED lines=27> */
.L_x_175:
[----:B------:R-:W0:Y:S02]  /*9280*/  MUFU.RCP R69, R20 ;  /* 0x0000001400457308 */ /* 0x000e240000001000 */
[----:B0-----:R-:W-:-:S04]  /*9290*/  FFMA R0, R20, R69, -1 ;  /* 0xbf80000014007423 */ /* 0x001fc80000000045 */
[----:B------:R-:W-:-:S04]  /*92a0*/  FADD.FTZ R0, -R0, -RZ ;  /* 0x800000ff00007221 */ /* 0x000fc80000010100 */
[----:B------:R-:W-:-:S07]  /*92b0*/  FFMA R69, R69, R0, R69 ;  /* 0x0000000045457223 */ /* 0x000fce0000000045 */
.L_x_176:
[----:B------:R-:W-:Y:S05]  /*92c0*/  BSYNC.RECONVERGENT B1 ;  /* 0x0000000000017941 */ /* 0x000fea0003800200 */
.L_x_174:
[----:B------:R-:W-:Y:S01]  /*92d0*/  VIADD R0, R3, 0x2 ;  /* 0x0000000203007836 */ /* 0x000fe20000000000 */
[C---:B------:R-:W-:Y:S01]  /*92e0*/  FMNMX3 R43, |R36|.reuse, R43, |R18|, !PT ;  /* 0x0000002b242b7276 */ /* 0x040fe20007800612 */
[----:B------:R-:W-:Y:S01]  /*92f0*/  FMUL R36, R36, UR19 ;  /* 0x0000001324247c20 */ /* 0x000fe20008400000 */
[----:B------:R-:W-:Y:S01]  /*9300*/  FMUL R19, R8, UR19 ;  /* 0x0000001308137c20 */ /* 0x000fe20008400000 */
[----:B------:R-:W-:Y:S01]  /*9310*/  FMUL R17, R18, UR19 ;  /* 0x0000001312117c20 */ /* 0x000fe20008400000 */
[----:B------:R-:W-:Y:S01]  /*9320*/  ISETP.GE.U32.AND P0, PT, R0, UR7, PT ;  /* 0x0000000700007c0c */ /* 0x000fe2000bf06070 */
[----:B------:R-:W-:Y:S01]  /*9330*/  FMUL R20, R9, UR19 ;  /* 0x0000001309147c20 */ /* 0x000fe20008400000 */
[----:B------:R-:W-:Y:S01]  /*9340*/  FMNMX3 R18, |R8|, R43, |R9|, !PT ;  /* 0x0000002b08127276 */ /* 0x000fe20007800609 */
[----:B------:R-:W-:Y:S01]  /*9350*/  FMUL R0, R28, R69 ;  /* 0x000000451c007220 */ /* 0x000fe20000400000 */
[----:B------:R-:W-:Y:S01]  /*9360*/  ISETP.GE.U32.OR P0, PT, R46, UR14, P0 ;  /* 0x0000000e2e007c0c */ /* 0x000fe20008706470 */
[----:B------:R-:W-:Y:S01]  /*9370*/  FMUL R23, R10, UR19 ;  /* 0x000000130a177c20 */ /* 0x000fe20008400000 */
[----:B------:R-:W-:Y:S01]  /*9380*/  F2FP.SATFINITE.E4M3.F32.PACK_AB_MERGE_C R36, RZ, R36, RZ ;  /* 0x00000024ff24723e */ /* 0x000fe200048070ff */
[----:B------:R-:W-:Y:S01]  /*9390*/  FMUL R0, R27, R0 ;  /* 0x000000001b007220 */ /* 0x000fe20000400000 */
[----:B------:R-:W-:Y:S01]  /*93a0*/  F2FP.SATFINITE.E4M3.F32.PACK_AB_MERGE_C R8, RZ, R19, RZ ;  /* 0x00000013ff08723e */ /* 0x000fe200048070ff */
[----:B------:R-:W-:Y:S01]  /*93b0*/  IMAD.MOV.U32 R27, RZ, RZ, 0x3bbb989d ;  /* 0x3bbb989dff1b7424 */ /* 0x000fe200078e00ff */
[----:B------:R-:W-:Y:S01]  /*93c0*/  F2FP.SATFINITE.E4M3.F32.PACK_AB_MERGE_C R71, RZ, R17, RZ ;  /* 0x00000011ff47723e */ /* 0x000fe200048070ff */
[----:B------:R-:W-:Y:S01]  /*93d0*/  FMUL R24, R21, UR19 ;  /* 0x0000001315187c20 */ /* 0x000fe20008400000 */
[----:B------:R-:W-:Y:S01]  /*93e0*/  F2FP.SATFINITE.E4M3.F32.PACK_AB_MERGE_C R20, RZ, R20, RZ ;  /* 0x00000014ff14723e */ /* 0x000fe200048070ff */
[----:B------:R-:W-:Y:S01]  /*93f0*/  FMUL R70, R11, UR19 ;  /* 0x000000130b467c20 */ /* 0x000fe20008400000 */
[----:B------:R-:W-:Y:S01]  /*9400*/  LOP3.LUT R17, R36, 0xff, RZ, 0xc0, !PT ;  /* 0x000000ff24117812 */ /* 0x000fe200078ec0ff */
[----:B------:R-:W-:Y:S01]  /*9410*/  BSSY.RECONVERGENT B0, `(.L_x_177) ;  /* 0x000004b000007945 */ /* 0x000fe20003800200 */
[----:B------:R-:W-:Y:S01]  /*9420*/  LOP3.LUT R9, R71, 0xff, RZ, 0xc0, !PT ;  /* 0x000000ff47097812 */ /* 0x000fe200078ec0ff */
[----:B------:R-:W0:Y:S01]  /*9430*/  @!P0 LDC R19, c[0x0][0x3b8] ;  /* 0x0000ee00ff138b82 */ /* 0x000e220000000800 */
[----:B------:R-:W-:-:S02]  /*9440*/  LEA R17, R8, R17, 0x8 ;  /* 0x0000001108117211 */ /* 0x000fc400078e40ff */
[----:B------:R-:W-:Y:S01]  /*9450*/  @!P0 PRMT R53, R20, 0x7604, R8 ;  /* 0x0000760414358816 */ /* 0x000fe20000000008 */
[----:B------:R-:W-:Y:S01]  /*9460*/  FMUL R8, R37, UR19 ;  /* 0x0000001325087c20 */ /* 0x000fe20008400000 */
[----:B------:R-:W-:Y:S01]  /*9470*/  SHF.L.U32 R52, R52, 0x10, RZ ;  /* 0x0000001034347819 */ /* 0x000fe200000006ff */
[----:B------:R-:W-:Y:S01]  /*9480*/  IMAD R9, R20, 0x100, R9 ;  /* 0x0000010014097824 */ /* 0x000fe200078e0209 */
[----:B------:R-:W-:Y:S01]  /*9490*/  @!P0 LEA R66, P1, R38, UR8, 0x1 ;  /* 0x0000000826428c11 */ /* 0x000fe2000f8208ff */
[----:B------:R-:W-:Y:S01]  /*94a0*/  FMUL R20, R22, UR19 ;  /* 0x0000001316147c20 */ /* 0x000fe20008400000 */
[----:B------:R-:W-:Y:S01]  /*94b0*/  F2FP.SATFINITE.E4M3.F32.PACK_AB_MERGE_C R49, RZ, R8, RZ ;  /* 0x00000008ff31723e */ /* 0x000fe200048070ff */
[----:B------:R-:W-:Y:S01]  /*94c0*/  FMUL R8, R52, 1.7020000219345092773 ;  /* 0x3fd9db2334087820 */ /* 0x000fe20000400000 */
[----:B------:R-:W-:Y:S01]  /*94d0*/  MOV R28, 0x437c0000 ;  /* 0x437c0000001c7802 */ /* 0x000fe20000000f00 */
[----:B------:R-:W1:Y:S01]  /*94e0*/  @!P0 LDC R69, c[0x0][0x3b8] ;  /* 0x0000ee00ff458b82 */ /* 0x000e620000000800 */
[----:B------:R-:W-:Y:S01]  /*94f0*/  F2FP.SATFINITE.E4M3.F32.PACK_AB_MERGE_C R43, RZ, R23, RZ ;  /* 0x00000017ff2b723e */ /* 0x000fe200048070ff */
[----:B------:R-:W-:Y:S01]  /*9500*/  FFMA.SAT R23, R8, -R27, 0.5 ;  /* 0x3f00000008177423 */ /* 0x000fe2000000281b */
[----:B------:R-:W-:-:S02]  /*9510*/  @!P0 LEA.HI.X R67, R38, UR9, R39, 0x1, P1 ;  /* 0x0000000926438c11 */ /* 0x000fc400088f0c27 */
[----:B------:R-:W-:Y:S01]  /*9520*/  @!P0 IADD3 R27, P1, PT, R38, UR33, RZ ;  /* 0x00000021261b8c10 */ /* 0x000fe2000ff3e0ff */
[----:B------:R-:W-:Y:S01]  /*9530*/  FFMA.RM R23, R23, R28, 12582913 ;  /* 0x4b40000117177423 */ /* 0x000fe2000000401c */
[----:B------:R-:W-:Y:S02]  /*9540*/  F2FP.SATFINITE.E4M3.F32.PACK_AB_MERGE_C R20, RZ, R20, RZ ;  /* 0x00000014ff14723e */ /* 0x000fe400048070ff */
[----:B------:R-:W-:Y:S02]  /*9550*/  F2FP.SATFINITE.E4M3.F32.PACK_AB_MERGE_C R26, RZ, R24, RZ ;  /* 0x00000018ff1a723e */ /* 0x000fe400048070ff */
[----:B------:R-:W-:Y:S02]  /*9560*/  @!P0 PRMT R71, R71, 0x7604, R36 ;  /* 0x0000760447478816 */ /* 0x000fe40000000024 */
[----:B------:R-:W-:Y:S02]  /*9570*/  LOP3.LUT R24, R49, 0xff, RZ, 0xc0, !PT ;  /* 0x000000ff31187812 */ /* 0x000fe400078ec0ff */
[----:B------:R-:W-:Y:S01]  /*9580*/  @!P0 IADD3.X R28, PT, PT, R39, UR34, RZ, P1, !PT ;  /* 0x00000022271c8c10 */ /* 0x000fe20008ffe4ff */
[----:B------:R2:W-:Y:S01]  /*9590*/  @!P0 STG.E.U16 desc[UR24][R66.64], R71 ;  /* 0x0000004742008986 */ /* 0x0005e2000c101518 */
[----:B------:R-:W-:Y:S01]  /*95a0*/  @!P0 PRMT R49, R20, 0x7604, R49 ;  /* 0x0000760414318816 */ /* 0x000fe20000000031 */
[----:B------:R-:W-:Y:S01]  /*95b0*/  IMAD R24, R43, 0x100, R24 ;  /* 0x000001002b187824 */ /* 0x000fe200078e0218 */
[----:B------:R-:W-:Y:S01]  /*95c0*/  FMNMX3 R36, |R11|, R18, |R12|, !PT ;  /* 0x000000120b247276 */ /* 0x000fe2000780060c */
[----:B------:R-:W-:Y:S01]  /*95d0*/  FMUL R11, R12, UR19 ;  /* 0x000000130c0b7c20 */ /* 0x000fe20008400000 */
[----:B0-----:R-:W-:-:S02]  /*95e0*/  @!P0 IADD3 R46, P1, PT, R38, R19, RZ ;  /* 0x00000013262e8210 */ /* 0x001fc40007f3e0ff */
[----:B------:R-:W-:Y:S02]  /*95f0*/  LOP3.LUT R20, R20, 0xff, RZ, 0xc0, !PT ;  /* 0x000000ff14147812 */ /* 0x000fe400078ec0ff */
[----:B------:R-:W-:Y:S02]  /*9600*/  @!P0 IADD3.X R73, PT, PT, R39, UR32, RZ, P1, !PT ;  /* 0x0000002027498c10 */ /* 0x000fe40008ffe4ff */
[C---:B------:R-:W-:Y:S01]  /*9610*/  LEA R20, R26.reuse, R20, 0x8 ;  /* 0x000000141a147211 */ /* 0x040fe200078e40ff */
[----:B--2---:R-:W-:Y:S01]  /*9620*/  FADD R71, R23, -12583039 ;  /* 0xcb40007f17477421 */ /* 0x004fe20000000000 */
[----:B------:R-:W-:Y:S02]  /*9630*/  @!P0 PRMT R43, R26, 0x7604, R43 ;  /* 0x000076041a2b8816 */ /* 0x000fe4000000002b */
[----:B------:R-:W-:Y:S01]  /*9640*/  @!P0 LEA R66, P1, R46, UR8, 0x1 ;  /* 0x000000082e428c11 */ /* 0x000fe2000f8208ff */
[----:B------:R-:W-:Y:S01]  /*9650*/  FFMA R71, R8, -1.4426950216293334961, -R71 ;  /* 0xbfb8aa3b08477823 */ /* 0x000fe20000000847 */
[----:B------:R-:W-:-:S02]  /*9660*/  @!P0 LEA R26, P2, R27, UR8, 0x1 ;  /* 0x000000081b1a8c11 */ /* 0x000fc4000f8408ff */
[----:B------:R-:W-:Y:S02]  /*9670*/  F2FP.SATFINITE.E4M3.F32.PACK_AB_MERGE_C R70, RZ, R70, RZ ;  /* 0x00000046ff46723e */ /* 0x000fe400048070ff */
[----:B------:R-:W-:Y:S02]  /*9680*/  F2FP.SATFINITE.E4M3.F32.PACK_AB_MERGE_C R11, RZ, R11, RZ ;  /* 0x0000000bff0b723e */ /* 0x000fe400048070ff */
[----:B------:R-:W-:Y:S01]  /*9690*/  @!P0 LEA.HI.X R67, R46, UR9, R73, 0x1, P1 ;  /* 0x000000092e438c11 */ /* 0x000fe200088f0c49 */
[----:B------:R-:W-:Y:S01]  /*96a0*/  FMUL R46, R25, UR19 ;  /* 0x00000013192e7c20 */ /* 0x000fe20008400000 */
[----:B------:R-:W-:Y:S01]  /*96b0*/  @!P0 LEA.HI.X R27, R27, UR9, R28, 0x1, P2 ;  /* 0x000000091b1b8c11 */ /* 0x000fe200090f0c1c */
[----:B------:R-:W-:Y:S01]  /*96c0*/  FFMA R28, R8, -1.925963033500011079e-08, R71 ;  /* 0xb2a57060081c7823 */ /* 0x000fe20000000047 */
[----:B------:R-:W-:Y:S01]  /*96d0*/  @!P0 PRMT R73, R11, 0x7604, R70 ;  /* 0x000076040b498816 */ /* 0x000fe20000000046 */
[----:B------:R0:W-:Y:S01]  /*96e0*/  @!P0 STG.E.U16 desc[UR24][R66.64], R53 ;  /* 0x0000003542008986 */ /* 0x0001e2000c101518 */
[C---:B------:R-:W-:Y:S01]  /*96f0*/  @!P0 IADD3 R68, P3, PT, R38.reuse, UR33, RZ ;  /* 0x0000002126448c10 */ /* 0x040fe2000ff7e0ff */
[----:B------:R-:W-:Y:S01]  /*9700*/  FMUL R71, R13, UR19 ;  /* 0x000000130d477c20 */ /* 0x000fe20008400000 */
[----:B-1----:R-:W-:Y:S01]  /*9710*/  @!P0 IADD3 R69, P1, PT, R38, R69, RZ ;  /* 0x0000004526458210 */ /* 0x002fe20007f3e0ff */
[----:B------:R1:W-:Y:S01]  /*9720*/  @!P0 STG.E.U16 desc[UR24][R26.64], R73 ;  /* 0x000000491a008986 */ /* 0x0003e2000c101518 */
[----:B------:R-:W-:Y:S01]  /*9730*/  @!P0 IADD3.X R19, PT, PT, R39, UR34, RZ, P3, !PT ;  /* 0x0000002227138c10 */ /* 0x000fe20009ffe4ff */
[----:B------:R-:W2:Y:S01]  /*9740*/  MUFU.EX2 R28, R28 ;  /* 0x0000001c001c7308 */ /* 0x000ea20000000800 */
[----:B------:R-:W-:-:S02]  /*9750*/  @!P0 LEA R18, P3, R68, UR6, 0x1 ;  /* 0x0000000644128c11 */ /* 0x000fc4000f8608ff */
[----:B------:R-:W-:Y:S02]  /*9760*/  @!P0 IADD3.X R12, PT, PT, R39, UR32, RZ, P1, !PT ;  /* 0x00000020270c8c10 */ /* 0x000fe40008ffe4ff */
[----:B------:R-:W-:Y:S01]  /*9770*/  @!P0 LEA.HI.X R19, R68, UR12, R19, 0x1, P3 ;  /* 0x0000000c44138c11 */ /* 0x000fe200098f0c13 */
[----:B0-----:R-:W-:Y:S01]  /*9780*/  FMUL R53, R16, UR19 ;  /* 0x0000001310357c20 */ /* 0x001fe20008400000 */
[----:B------:R-:W-:Y:S02]  /*9790*/  @!P0 LEA R68, P1, R69, UR6, 0x1 ;  /* 0x0000000645448c11 */ /* 0x000fe4000f8208ff */
[----:B------:R-:W-:Y:S01]  /*97a0*/  FMNMX3 R36, |R13|, R36, |R14|, !PT ;  /* 0x000000240d247276 */ /* 0x000fe2000780060e */
[----:B------:R-:W-:Y:S01]  /*97b0*/  FMUL R14, R14, UR19 ;  /* 0x000000130e0e7c20 */ /* 0x000fe20008400000 */
[----:B------:R-:W-:Y:S02]  /*97c0*/  @!P0 LEA.HI.X R69, R69, UR12, R12, 0x1, P1 ;  /* 0x0000000c45458c11 */ /* 0x000fe400088f0c0c */
[----:B------:R-:W-:-:S02]  /*97d0*/  @!P0 LEA R12, P1, R38, UR6, 0x1 ;  /* 0x00000006260c8c11 */ /* 0x000fc4000f8208ff */
[----:B------:R-:W-:Y:S02]  /*97e0*/  F2FP.SATFINITE.E4M3.F32.PACK_AB_MERGE_C R14, RZ, R14, RZ ;  /* 0x0000000eff0e723e */ /* 0x000fe400048070ff */
[----:B------:R-:W-:Y:S02]  /*97f0*/  @!P0 LEA.HI.X R13, R38, UR12, R39, 0x1, P1 ;  /* 0x0000000c260d8c11 */ /* 0x000fe400088f0c27 */
[----:B------:R-:W-:Y:S02]  /*9800*/  F2FP.SATFINITE.E4M3.F32.PACK_AB_MERGE_C R71, RZ, R71, RZ ;  /* 0x00000047ff47723e */ /* 0x000fe400048070ff */
[----:B------:R-:W-:Y:S02]  /*9810*/  F2FP.SATFINITE.E4M3.F32.PACK_AB_MERGE_C R53, RZ, R53, RZ ;  /* 0x00000035ff35723e */ /* 0x000fe400048070ff */
[----:B------:R-:W-:Y:S01]  /*9820*/  F2FP.SATFINITE.E4M3.F32.PACK_AB_MERGE_C R46, RZ, R46, RZ ;  /* 0x0000002eff2e723e */ /* 0x000fe200048070ff */
[----:B-12---:R-:W-:Y:S06]  /*9830*/  @P0 BRA `(.L_x_178) ;  /* 0x0000000000200947 */ /* 0x006fec0003800000 */
[----:B------:R-:W0:Y:S01]  /*9840*/  LDC R67, c[0x0][0x3b8] ;  /* 0x0000ee00ff437b82 */ /* 0x000e220000000800 */
[----:B------:R-:W-:Y:S01]  /*9850*/  UIMAD UR4, UR32, 0x3, URZ ;  /* 0x00000003200478a4 */ /* 0x000fe2000f8e02ff */
[----:B0-----:R-:W-:-:S05]  /*9860*/  IMAD.WIDE.U32 R66, R67, 0x3, R38 ;  /* 0x0000000343427825 */ /* 0x001fca00078e0026 */
[----:B------:R-:W-:Y:S01]  /*9870*/  VIADD R27, R67, UR4 ;  /* 0x00000004431b7c36 */ /* 0x000fe20008000000 */
[----:B------:R-:W-:Y:S02]  /*9880*/  LEA R26, P1, R66, UR8, 0x1 ;  /* 0x00000008421a7c11 */ /* 0x000fe4000f8208ff */
[----:B------:R-:W-:Y:S02]  /*9890*/  PRMT R67, R14, 0x7604, R71 ;  /* 0x000076040e437816 */ /* 0x000fe40000000047 */
[----:B------:R-:W-:-:S05]  /*98a0*/  LEA.HI.X R27, R66, UR9, R27, 0x1, P1 ;  /* 0x00000009421b7c11 */ /* 0x000fca00088f0c1b */
[----:B------:R0:W-:Y:S04]  /*98b0*/  STG.E.U16 desc[UR24][R26.64], R67 ;  /* 0x000000431a007986 */ /* 0x0001e8000c101518 */
.L_x_178:
[----:B------:R-:W-:Y:S05]  /*98c0*/  BSYNC.RECONVERGENT B0 ;  /* 0x0000000000007941 */ /* 0x000fea0003800200 */
.L_x_177:
[----:B0-----:R-:W-:Y:S01]  /*98d0*/  @!P0 PRMT R67, R46, 0x7604, R53 ;  /* 0x000076042e438816 */ /* 0x001fe20000000035 */
[----:B------:R0:W-:Y:S01]  /*98e0*/  @!P0 STG.E.U16 desc[UR24][R12.64], R49 ;  /* 0x000000310c008986 */ /* 0x0001e2000c101518 */
[----:B------:R-:W-:Y:S01]  /*98f0*/  FMUL R27, R15, UR19 ;  /* 0x000000130f1b7c20 */ /* 0x000fe20008400000 */
[----:B------:R-:W-:Y:S01]  /*9900*/  FMUL R26, R0, UR19 ;  /* 0x00000013001a7c20 */ /* 0x000fe20008400000 */
[----:B------:R-:W-:Y:S01]  /*9910*/  BSSY.RECONVERGENT B0, `(.L_x_179) ;  /* 0x0000011000007945 */ /* 0x000fe20003800200 */
[----:B------:R0:W-:Y:S01]  /*9920*/  @!P0 STG.E.U16 desc[UR24][R68.64], R43 ;  /* 0x0000002b44008986 */ /* 0x0001e2000c101518 */
[----:B------:R-:W-:Y:S02]  /*9930*/  SHF.L.U32 R70, R70, 0x10, RZ ;  /* 0x0000001046467819 */ /* 0x000fe400000006ff */
[----:B------:R-:W-:Y:S01]  /*9940*/  F2FP.SATFINITE.E4M3.F32.PACK_AB_MERGE_C R27, RZ, R27, RZ ;  /* 0x0000001bff1b723e */ /* 0x000fe200048070ff */
[----:B------:R0:W-:Y:S01]  /*9950*/  @!P0 STG.E.U16 desc[UR24][R18.64], R67 ;  /* 0x0000004312008986 */ /* 0x0001e2000c101518 */
[----:B------:R-:W-:Y:S01]  /*9960*/  F2FP.SATFINITE.E4M3.F32.PACK_AB_MERGE_C R26, RZ, R26, RZ ;  /* 0x0000001aff1a723e */ /* 0x000fe200048070ff */
[----:B------:R-:W-:Y:S06]  /*9970*/  @P0 BRA `(.L_x_180) ;  /* 0x0000000000280947 */ /* 0x000fec0003800000 */
[----:B0-----:R-:W0:Y:S01]  /*9980*/  LDC R19, c[0x0][0x3b8] ;  /* 0x0000ee00ff137b82 */ /* 0x001e220000000800 */
        /* <DEDUP_REMOVED lines=9> */
.L_x_180:
[----:B------:R-:W-:Y:S05]  /*9a20*/  BSYNC.RECONVERGENT B0 ;  /* 0x0000000000007941 */ /* 0x000fea0003800200 */
.L_x_179:
[----:B------:R-:W2:Y:S01]  /*9a30*/  LDCU.64 UR16, c[0x0][0x3b8] ;  /* 0x00007700ff1077ac */ /* 0x000ea20008000a00 */
[----:B------:R-:W-:Y:S01]  /*9a40*/  LOP3.LUT R70, R70, 0xff0000, RZ, 0xc0, !PT ;  /* 0x00ff000046467812 */ /* 0x000fe200078ec0ff */
[----:B------:R-:W-:Y:S01]  /*9a50*/  IMAD.SHL.U32 R23, R23, 0x800000, RZ ;  /* 0x0080000017177824 */ /* 0x000fe200078e00ff */
[----:B------:R-:W-:Y:S01]  /*9a60*/  FMNMX3 R36, |R37|, R36, |R22|, !PT ;  /* 0x0000002425247276 */ /* 0x000fe20007800616 */
[----:B------:R-:W-:Y:S01]  /*9a70*/  BSSY.RECONVERGENT B1, `(.L_x_181) ;  /* 0x0000036000017945 */ /* 0x000fe20003800200 */
[----:B------:R-:W-:Y:S01]  /*9a80*/  LOP3.LUT R70, R70, 0xffff, R17, 0xf8, !PT ;  /* 0x0000ffff46467812 */ /* 0x000fe200078ef811 */
[----:B------:R-:W-:Y:S01]  /*9a90*/  FFMA R28, R23, R28, 1 ;  /* 0x3f800000171c7423 */ /* 0x000fe2000000001c */
[----:B------:R-:W-:Y:S01]  /*9aa0*/  IMAD.U32 R17, R11, 0x10000, RZ ;  /* 0x000100000b117824 */ /* 0x000fe200078e00ff */
[----:B------:R-:W-:Y:S02]  /*9ab0*/  FMNMX3 R21, |R10|, R36, |R21|, !PT ;  /* 0x000000240a157276 */ /* 0x000fe40007800615 */
[----:B0-----:R-:W-:-:S02]  /*9ac0*/  LOP3.LUT R12, R9, 0xffff, RZ, 0xc0, !PT ;  /* 0x0000ffff090c7812 */ /* 0x001fc400078ec0ff */
[----:B------:R-:W-:Y:S02]  /*9ad0*/  SHF.R.U32.HI R10, RZ, 0x1, R2 ;  /* 0x00000001ff0a7819 */ /* 0x000fe40000011602 */
[----:B-1----:R-:W-:Y:S02]  /*9ae0*/  IADD3 R18, PT, PT, R28, 0x1800000, RZ ;  /* 0x018000001c127810 */ /* 0x002fe40007ffe0ff */
[----:B------:R-:W-:Y:S01]  /*9af0*/  LOP3.LUT R17, R12, 0xff0000, R17, 0xf8, !PT ;  /* 0x00ff00000c117812 */ /* 0x000fe200078ef811 */
[----:B--2---:R-:W-:Y:S01]  /*9b00*/  USHF.L.U64.HI UR4, UR16, 0x2, UR17 ;  /* 0x0000000210047899 */ /* 0x004fe20008010211 */
[----:B------:R-:W-:Y:S01]  /*9b10*/  LOP3.LUT R23, R10, 0x1f0, RZ, 0xc0, !PT ;  /* 0x000001f00a177812 */ /* 0x000fe200078ec0ff */
[----:B------:R-:W-:Y:S01]  /*9b20*/  USHF.L.U32 UR5, UR16, 0x2, URZ ;  /* 0x0000000210057899 */ /* 0x000fe200080006ff */
[----:B------:R-:W-:Y:S01]  /*9b30*/  VIADD R10, R65, 0x1d ;  /* 0x0000001d410a7836 */ /* 0x000fe20000000000 */
[----:B------:R-:W-:Y:S02]  /*9b40*/  LOP3.LUT R18, R18, 0x7f800000, RZ, 0xc0, !PT ;  /* 0x7f80000012127812 */ /* 0x000fe400078ec0ff */
[----:B------:R-:W-:-:S02]  /*9b50*/  MOV R13, UR4 ;  /* 0x00000004000d7c02 */ /* 0x000fc40008000f00 */
[----:B------:R-:W-:Y:S01]  /*9b60*/  IMAD.U32 R12, RZ, RZ, UR5 ;  /* 0x00000005ff0c7e24 */ /* 0x000fe2000f8e00ff */
[----:B------:R-:W-:Y:S02]  /*9b70*/  LOP3.LUT R10, R10, 0x1f, RZ, 0xc0, !PT ;  /* 0x0000001f0a0a7812 */ /* 0x000fe400078ec0ff */
[----:B------:R-:W-:Y:S01]  /*9b80*/  ISETP.GT.U32.AND P0, PT, R18, 0x1ffffff, PT ;  /* 0x01ffffff1200780c */ /* 0x000fe20003f04070 */
[----:B------:R-:W-:Y:S01]  /*9b90*/  IMAD.WIDE.U32 R12, R23, UR16, R12 ;  /* 0x00000010170c7c25 */ /* 0x000fe2000f8e000c */
[----:B------:R-:W-:Y:S02]  /*9ba0*/  SHF.L.U32 R53, R53, 0x10, RZ ;  /* 0x0000001035357819 */ /* 0x000fe400000006ff */
[----:B------:R-:W-:Y:S01]  /*9bb0*/  SHF.L.U32 R46, R46, 0x10, RZ ;  /* 0x000000102e2e7819 */ /* 0x000fe200000006ff */
[----:B------:R-:W-:Y:S01]  /*9bc0*/  IMAD R23, R23, UR32, RZ ;  /* 0x0000002017177c24 */ /* 0x000fe2000f8e02ff */
[----:B------:R-:W-:Y:S02]  /*9bd0*/  LOP3.LUT R9, R20, 0xffff, RZ, 0xc0, !PT ;  /* 0x0000ffff14097812 */ /* 0x000fe400078ec0ff */
[----:B------:R-:W-:-:S02]  /*9be0*/  LOP3.LUT R26, R26, 0xffff, RZ, 0xc0, !PT ;  /* 0x0000ffff1a1a7812 */ /* 0x000fc400078ec0ff */
[----:B------:R-:W-:Y:S02]  /*9bf0*/  IADD3 R18, P1, P2, R10, UR5, R12 ;  /* 0x000000050a127c10 */ /* 0x000fe4000fa3e00c */
[----:B------:R-:W-:Y:S02]  /*9c00*/  IADD3 R23, PT, PT, R23, R13, RZ ;  /* 0x0000000d17177210 */ /* 0x000fe40007ffe0ff */
[----:B------:R-:W-:Y:S02]  /*9c10*/  LOP3.LUT R27, R27, 0xffff, RZ, 0xc0, !PT ;  /* 0x0000ffff1b1b7812 */ /* 0x000fe400078ec0ff */
[----:B------:R-:W-:Y:S02]  /*9c20*/  LOP3.LUT R14, R14, 0xffff, RZ, 0xc0, !PT ;  /* 0x0000ffff0e0e7812 */ /* 0x000fe400078ec0ff */
[----:B------:R-:W-:Y:S02]  /*9c30*/  LOP3.LUT R71, R71, 0xffff, RZ, 0xc0, !PT ;  /* 0x0000ffff47477812 */ /* 0x000fe400078ec0ff */
[----:B------:R-:W-:Y:S01]  /*9c40*/  LOP3.LUT R53, R53, 0xff0000, RZ, 0xc0, !PT ;  /* 0x00ff000035357812 */ /* 0x000fe200078ec0ff */
[----:B------:R-:W-:Y:S01]  /*9c50*/  IMAD.SHL.U32 R14, R14, 0x1000000, RZ ;  /* 0x010000000e0e7824 */ /* 0x000fe200078e00ff */
[----:B------:R-:W-:Y:S01]  /*9c60*/  LOP3.LUT R19, R9, 0xff0000, R46, 0xf8, !PT ;  /* 0x00ff000009137812 */ /* 0x000fe200078ef82e */
[----:B------:R-:W-:Y:S01]  /*9c70*/  IMAD.SHL.U32 R9, R27, 0x1000000, RZ ;  /* 0x010000001b097824 */ /* 0x000fe200078e00ff */
[----:B------:R-:W-:-:S02]  /*9c80*/  SHF.L.U32 R12, R26, 0x18, RZ ;  /* 0x000000181a0c7819 */ /* 0x000fc400000006ff */
[----:B------:R-:W-:Y:S02]  /*9c90*/  FMNMX3 R21, |R16|, R21, |R25|, !PT ;  /* 0x0000001510157276 */ /* 0x000fe40007800619 */
[----:B------:R-:W-:Y:S02]  /*9ca0*/  IADD3 R18, P3, PT, R18, UR5, RZ ;  /* 0x0000000512127c10 */ /* 0x000fe4000ff7e0ff */
[----:B------:R-:W-:Y:S02]  /*9cb0*/  IADD3.X R16, PT, PT, RZ, UR4, R23, P1, P2 ;  /* 0x00000004ff107c10 */ /* 0x000fe40008fe4417 */
[----:B------:R-:W-:Y:S02]  /*9cc0*/  SHF.L.U32 R11, R71, 0x18, RZ ;  /* 0x00000018470b7819 */ /* 0x000fe400000006ff */
[----:B------:R-:W-:Y:S02]  /*9cd0*/  LOP3.LUT R24, R53, 0xffff, R24, 0xf8, !PT ;  /* 0x0000ffff35187812 */ /* 0x000fe400078ef818 */
[----:B------:R-:W-:-:S02]  /*9ce0*/  LOP3.LUT R12, R19, R12, RZ, 0xfc, !PT ;  /* 0x0000000c130c7212 */ /* 0x000fc400078efcff */
[----:B------:R-:W-:Y:S02]  /*9cf0*/  IADD3.X R19, PT, PT, R16, UR4, RZ, P3, !PT ;  /* 0x0000000410137c10 */ /* 0x000fe40009ffe4ff */
[----:B------:R-:W-:Y:S02]  /*9d00*/  LOP3.LUT R11, R70, R11, RZ, 0xfc, !PT ;  /* 0x0000000b460b7212 */ /* 0x000fe400078efcff */
[----:B------:R-:W-:Y:S02]  /*9d10*/  LOP3.LUT R9, R24, R9, RZ, 0xfc, !PT ;  /* 0x0000000918097212 */ /* 0x000fe400078efcff */
[----:B------:R-:W-:Y:S02]  /*9d20*/  LOP3.LUT R13, R17, R14, RZ, 0xfc, !PT ;  /* 0x0000000e110d7212 */ /* 0x000fe400078efcff */
[----:B------:R-:W-:Y:S01]  /*9d30*/  FMNMX3 R15, |R15|, R21, |R0|, !PT ;  /* 0x000000150f0f7276 */ /* 0x000fe20007800600 */
[----:B------:R-:W-:Y:S06]  /*9d40*/  @P0 BRA `(.L_x_182) ;  /* 0x0000000000100947 */ /* 0x000fec0003800000 */
[----:B------:R-:W-:Y:S01]  /*9d50*/  IMAD.MOV.U32 R0, RZ, RZ, R28 ;  /* 0x000000ffff007224 */ /* 0x000fe200078e001c */
[----:B------:R-:W-:-:S07]  /*9d60*/  MOV R66, 0x9d80 ;  /* 0x00009d8000427802 */ /* 0x000fce0000000f00 */
[----:B------:R-:W-:Y:S05]  /*9d70*/  CALL.REL.NOINC `($__internal_1_$__cuda_sm20_rcp_rn_f32_slowpath) ;  /* 0x0000004c00307944 */ /* 0x000fea0003c00000 */
[----:B------:R-:W-:Y:S05]  /*9d80*/  BRA `(.L_x_183) ;  /* 0x0000000000107947 */ /* 0x000fea0003800000 */
.L_x_182:
[----:B------:R-:W0:Y:S02]  /*9d90*/  MUFU.RCP R69, R28 ;  /* 0x0000001c00457308 */ /* 0x000e240000001000 */
[----:B0-----:R-:W-:-:S04]  /*9da0*/  FFMA R0, R28, R69, -1 ;  /* 0xbf8000001c007423 */ /* 0x001fc80000000045 */
[----:B------:R-:W-:-:S04]  /*9db0*/  FADD.FTZ R0, -R0, -RZ ;  /* 0x800000ff00007221 */ /* 0x000fc80000010100 */
[----:B------:R-:W-:-:S07]  /*9dc0*/  FFMA R69, R69, R0, R69 ;  /* 0x0000000045457223 */ /* 0x000fce0000000045 */
.L_x_183:
[----:B------:R-:W-:Y:S05]  /*9dd0*/  BSYNC.RECONVERGENT B1 ;  /* 0x0000000000017941 */ /* 0x000fea0003800200 */
.L_x_181:
        /* <DEDUP_REMOVED lines=27> */
.L_x_185:
[----:B------:R-:W0:Y:S02]  /*9f90*/  MUFU.RCP R69, R16 ;  /* 0x0000001000457308 */ /* 0x000e240000001000 */
[----:B0-----:R-:W-:-:S04]  /*9fa0*/  FFMA R0, R16, R69, -1 ;  /* 0xbf80000010007423 */ /* 0x001fc80000000045 */
[----:B------:R-:W-:-:S04]  /*9fb0*/  FADD.FTZ R0, -R0, -RZ ;  /* 0x800000ff00007221 */ /* 0x000fc80000010100 */
[----:B------:R-:W-:-:S07]  /*9fc0*/  FFMA R69, R69, R0, R69 ;  /* 0x0000000045457223 */ /* 0x000fce0000000045 */
.L_x_186:
[----:B------:R-:W-:Y:S05]  /*9fd0*/  BSYNC.RECONVERGENT B1 ;  /* 0x0000000000017941 */ /* 0x000fea0003800200 */
.L_x_184:
        /* <DEDUP_REMOVED lines=23> */
.L_x_188:
[----:B------:R-:W0:Y:S02]  /*a150*/  MUFU.RCP R69, R16 ;  /* 0x0000001000457308 */ /* 0x000e240000001000 */
[----:B0-----:R-:W-:-:S04]  /*a160*/  FFMA R0, R16, R69, -1 ;  /* 0xbf80000010007423 */ /* 0x001fc80000000045 */
[----:B------:R-:W-:-:S04]  /*a170*/  FADD.FTZ R0, -R0, -RZ ;  /* 0x800000ff00007221 */ /* 0x000fc80000010100 */
[----:B------:R-:W-:-:S07]  /*a180*/  FFMA R69, R69, R0, R69 ;  /* 0x0000000045457223 */ /* 0x000fce0000000045 */
.L_x_189:
[----:B------:R-:W-:Y:S05]  /*a190*/  BSYNC.RECONVERGENT B1 ;  /* 0x0000000000017941 */ /* 0x000fea0003800200 */
.L_x_187:
        /* <DEDUP_REMOVED lines=27> */
.L_x_191:
[----:B------:R-:W0:Y:S02]  /*a350*/  MUFU.RCP R69, R20 ;  /* 0x0000001400457308 */ /* 0x000e240000001000 */
[----:B0-----:R-:W-:-:S04]  /*a360*/  FFMA R0, R20, R69, -1 ;  /* 0xbf80000014007423 */ /* 0x001fc80000000045 */
[----:B------:R-:W-:-:S04]  /*a370*/  FADD.FTZ R0, -R0, -RZ ;  /* 0x800000ff00007221 */ /* 0x000fc80000010100 */
[----:B------:R-:W-:-:S07]  /*a380*/  FFMA R69, R69, R0, R69 ;  /* 0x0000000045457223 */ /* 0x000fce0000000045 */
.L_x_192:
[----:B------:R-:W-:Y:S05]  /*a390*/  BSYNC.RECONVERGENT B1 ;  /* 0x0000000000017941 */ /* 0x000fea0003800200 */
.L_x_190:
        /* <DEDUP_REMOVED lines=23> */
.L_x_194:
[----:B------:R-:W0:Y:S02]  /*a510*/  MUFU.RCP R69, R20 ;  /* 0x0000001400457308 */ /* 0x000e240000001000 */
[----:B0-----:R-:W-:-:S04]  /*a520*/  FFMA R0, R20, R69, -1 ;  /* 0xbf80000014007423 */ /* 0x001fc80000000045 */
[----:B------:R-:W-:-:S04]  /*a530*/  FADD.FTZ R0, -R0, -RZ ;  /* 0x800000ff00007221 */ /* 0x000fc80000010100 */
[----:B------:R-:W-:-:S07]  /*a540*/  FFMA R69, R69, R0, R69 ;  /* 0x0000000045457223 */ /* 0x000fce0000000045 */
.L_x_195:
[----:B------:R-:W-:Y:S05]  /*a550*/  BSYNC.RECONVERGENT B1 ;  /* 0x0000000000017941 */ /* 0x000fea0003800200 */
.L_x_193:
        /* <DEDUP_REMOVED lines=27> */
.L_x_197:
[----:B------:R-:W0:Y:S02]  /*a710*/  MUFU.RCP R69, R20 ;  /* 0x0000001400457308 */ /* 0x000e240000001000 */
[----:B0-----:R-:W-:-:S04]  /*a720*/  FFMA R0, R20, R69, -1 ;  /* 0xbf80000014007423 */ /* 0x001fc80000000045 */
[----:B------:R-:W-:-:S04]  /*a730*/  FADD.FTZ R0, -R0, -RZ ;  /* 0x800000ff00007221 */ /* 0x000fc80000010100 */
[----:B------:R-:W-:-:S07]  /*a740*/  FFMA R69, R69, R0, R69 ;  /* 0x0000000045457223 */ /* 0x000fce0000000045 */
.L_x_198:
[----:B------:R-:W-:Y:S05]  /*a750*/  BSYNC.RECONVERGENT B1 ;  /* 0x0000000000017941 */ /* 0x000fea0003800200 */
.L_x_196:
        /* <DEDUP_REMOVED lines=23> */
.L_x_200:
[----:B------:R-:W0:Y:S02]  /*a8d0*/  MUFU.RCP R69, R22 ;  /* 0x0000001600457308 */ /* 0x000e240000001000 */
[----:B0-----:R-:W-:-:S04]  /*a8e0*/  FFMA R0, R22, R69, -1 ;  /* 0xbf80000016007423 */ /* 0x001fc80000000045 */
[----:B------:R-:W-:-:S04]  /*a8f0*/  FADD.FTZ R0, -R0, -RZ ;  /* 0x800000ff00007221 */ /* 0x000fc80000010100 */
[----:B------:R-:W-:-:S07]  /*a900*/  FFMA R69, R69, R0, R69 ;  /* 0x0000000045457223 */ /* 0x000fce0000000045 */
.L_x_201:
[----:B------:R-:W-:Y:S05]  /*a910*/  BSYNC.RECONVERGENT B1 ;  /* 0x0000000000017941 */ /* 0x000fea0003800200 */
.L_x_199:
        /* <DEDUP_REMOVED lines=27> */
.L_x_203:
[----:B------:R-:W0:Y:S02]  /*aad0*/  MUFU.RCP R69, R22 ;  /* 0x0000001600457308 */ /* 0x000e240000001000 */
[----:B0-----:R-:W-:-:S04]  /*aae0*/  FFMA R0, R22, R69, -1 ;  /* 0xbf80000016007423 */ /* 0x001fc80000000045 */
[----:B------:R-:W-:-:S04]  /*aaf0*/  FADD.FTZ R0, -R0, -RZ ;  /* 0x800000ff00007221 */ /* 0x000fc80000010100 */
[----:B------:R-:W-:-:S07]  /*ab00*/  FFMA R69, R69, R0, R69 ;  /* 0x0000000045457223 */ /* 0x000fce0000000045 */
.L_x_204:
[----:B------:R-:W-:Y:S05]  /*ab10*/  BSYNC.RECONVERGENT B1 ;  /* 0x0000000000017941 */ /* 0x000fea0003800200 */
.L_x_202:
        /* <DEDUP_REMOVED lines=23> */
.L_x_206:
[----:B------:R-:W0:Y:S02]  /*ac90*/  MUFU.RCP R69, R24 ;  /* 0x0000001800457308 */ /* 0x000e240000001000 */
[----:B0-----:R-:W-:-:S04]  /*aca0*/  FFMA R0, R24, R69, -1 ;  /* 0xbf80000018007423 */ /* 0x001fc80000000045 */
[----:B------:R-:W-:-:S04]  /*acb0*/  FADD.FTZ R0, -R0, -RZ ;  /* 0x800000ff00007221 */ /* 0x000fc80000010100 */
[----:B------:R-:W-:-:S07]  /*acc0*/  FFMA R69, R69, R0, R69 ;  /* 0x0000000045457223 */ /* 0x000fce0000000045 */
.L_x_207:
[----:B------:R-:W-:Y:S05]  /*acd0*/  BSYNC.RECONVERGENT B1 ;  /* 0x0000000000017941 */ /* 0x000fea0003800200 */
.L_x_205:
        /* <DEDUP_REMOVED lines=27> */
.L_x_209:
[----:B------:R-:W0:Y:S02]  /*ae90*/  MUFU.RCP R69, R24 ;  /* 0x0000001800457308 */ /* 0x000e240000001000 */
[----:B0-----:R-:W-:-:S04]  /*aea0*/  FFMA R0, R24, R69, -1 ;  /* 0xbf80000018007423 */ /* 0x001fc80000000045 */
[----:B------:R-:W-:-:S04]  /*aeb0*/  FADD.FTZ R0, -R0, -RZ ;  /* 0x800000ff00007221 */ /* 0x000fc80000010100 */
[----:B------:R-:W-:-:S07]  /*aec0*/  FFMA R69, R69, R0, R69 ;  /* 0x0000000045457223 */ /* 0x000fce0000000045 */
.L_x_210:
[----:B------:R-:W-:Y:S05]  /*aed0*/  BSYNC.RECONVERGENT B1 ;  /* 0x0000000000017941 */ /* 0x000fea0003800200 */
.L_x_208:
        /* <DEDUP_REMOVED lines=23> */
.L_x_212:
[----:B------:R-:W0:Y:S02]  /*b050*/  MUFU.RCP R69, R24 ;  /* 0x0000001800457308 */ /* 0x000e240000001000 */
[----:B0-----:R-:W-:-:S04]  /*b060*/  FFMA R0, R24, R69, -1 ;  /* 0xbf80000018007423 */ /* 0x001fc80000000045 */
[----:B------:R-:W-:-:S04]  /*b070*/  FADD.FTZ R0, -R0, -RZ ;  /* 0x800000ff00007221 */ /* 0x000fc80000010100 */
[----:B------:R-:W-:-:S07]  /*b080*/  FFMA R69, R69, R0, R69 ;  /* 0x0000000045457223 */ /* 0x000fce0000000045 */
.L_x_213:
[----:B------:R-:W-:Y:S05]  /*b090*/  BSYNC.RECONVERGENT B1 ;  /* 0x0000000000017941 */ /* 0x000fea0003800200 */
.L_x_211:
        /* <DEDUP_REMOVED lines=27> */
.L_x_215:
[----:B------:R-:W0:Y:S02]  /*b250*/  MUFU.RCP R69, R24 ;  /* 0x0000001800457308 */ /* 0x000e240000001000 */
[----:B0-----:R-:W-:-:S04]  /*b260*/  FFMA R0, R24, R69, -1 ;  /* 0xbf80000018007423 */ /* 0x001fc80000000045 */
[----:B------:R-:W-:-:S04]  /*b270*/  FADD.FTZ R0, -R0, -RZ ;  /* 0x800000ff00007221 */ /* 0x000fc80000010100 */
[----:B------:R-:W-:-:S07]  /*b280*/  FFMA R69, R69, R0, R69 ;  /* 0x0000000045457223 */ /* 0x000fce0000000045 */
.L_x_216:
[----:B------:R-:W-:Y:S05]  /*b290*/  BSYNC.RECONVERGENT B1 ;  /* 0x0000000000017941 */ /* 0x000fea0003800200 */
.L_x_214:
        /* <DEDUP_REMOVED lines=23> */
.L_x_218:
[----:B------:R-:W0:Y:S02]  /*b410*/  MUFU.RCP R69, R26 ;  /* 0x0000001a00457308 */ /* 0x000e240000001000 */
[----:B0-----:R-:W-:-:S04]  /*b420*/  FFMA R0, R26, R69, -1 ;  /* 0xbf8000001a007423 */ /* 0x001fc80000000045 */
[----:B------:R-:W-:-:S04]  /*b430*/  FADD.FTZ R0, -R0, -RZ ;  /* 0x800000ff00007221 */ /* 0x000fc80000010100 */
[----:B------:R-:W-:-:S07]  /*b440*/  FFMA R69, R69, R0, R69 ;  /* 0x0000000045457223 */ /* 0x000fce0000000045 */
.L_x_219:
[----:B------:R-:W-:Y:S05]  /*b450*/  BSYNC.RECONVERGENT B1 ;  /* 0x0000000000017941 */ /* 0x000fea0003800200 */
.L_x_217:
        /* <DEDUP_REMOVED lines=27> */
.L_x_221:
[----:B------:R-:W0:Y:S02]  /*b610*/  MUFU.RCP R69, R26 ;  /* 0x0000001a00457308 */ /* 0x000e240000001000 */
[----:B0-----:R-:W-:-:S04]  /*b620*/  FFMA R0, R26, R69, -1 ;  /* 0xbf8000001a007423 */ /* 0x001fc80000000045 */
[----:B------:R-:W-:-:S04]  /*b630*/  FADD.FTZ R0, -R0, -RZ ;  /* 0x800000ff00007221 */ /* 0x000fc80000010100 */
[----:B------:R-:W-:-:S07]  /*b640*/  FFMA R69, R69, R0, R69 ;  /* 0x0000000045457223 */ /* 0x000fce0000000045 */
.L_x_222:
[----:B------:R-:W-:Y:S05]  /*b650*/  BSYNC.RECONVERGENT B1 ;  /* 0x0000000000017941 */ /* 0x000fea0003800200 */
.L_x_220:
        /* <DEDUP_REMOVED lines=23> */
.L_x_224:
[----:B------:R-:W0:Y:S02]  /*b7d0*/  MUFU.RCP R69, R28 ;  /* 0x0000001c00457308 */ /* 0x000e240000001000 */
[----:B0-----:R-:W-:-:S04]  /*b7e0*/  FFMA R0, R28, R69, -1 ;  /* 0xbf8000001c007423 */ /* 0x001fc80000000045 */
[----:B------:R-:W-:-:S04]  /*b7f0*/  FADD.FTZ R0, -R0, -RZ ;  /* 0x800000ff00007221 */ /* 0x000fc80000010100 */
[----:B------:R-:W-:-:S07]  /*b800*/  FFMA R69, R69, R0, R69 ;  /* 0x0000000045457223 */ /* 0x000fce0000000045 */
.L_x_225:
[----:B------:R-:W-:Y:S05]  /*b810*/  BSYNC.RECONVERGENT B1 ;  /* 0x0000000000017941 */ /* 0x000fea0003800200 */
.L_x_223:
        /* <DEDUP_REMOVED lines=27> */
.L_x_227:
[----:B------:R-:W0:Y:S02]  /*b9d0*/  MUFU.RCP R69, R28 ;  /* 0x0000001c00457308 */ /* 0x000e240000001000 */
[----:B0-----:R-:W-:-:S04]  /*b9e0*/  FFMA R0, R28, R69, -1 ;  /* 0xbf8000001c007423 */ /* 0x001fc80000000045 */
[----:B------:R-:W-:-:S04]  /*b9f0*/  FADD.FTZ R0, -R0, -RZ ;  /* 0x800000ff00007221 */ /* 0x000fc80000010100 */
[----:B------:R-:W-:-:S07]  /*ba00*/  FFMA R69, R69, R0, R69 ;  /* 0x0000000045457223 */ /* 0x000fce0000000045 */
.L_x_228:
[----:B------:R-:W-:Y:S05]  /*ba10*/  BSYNC.RECONVERGENT B1 ;  /* 0x0000000000017941 */ /* 0x000fea0003800200 */
.L_x_226:
[----:B------:R-:W0:Y:S01]  /*ba20*/  S2R R31, SR_CgaCtaId ;  /* 0x00000000001f7919 */ /* 0x000e220000008800 */
[C---:B------:R-:W-:Y:S01]  /*ba30*/  FMNMX3 R15, |R8|.reuse, R15, |R14|, !PT ;  /* 0x0000000f080f7276 */ /* 0x040fe2000780060e */
[----:B------:R-:W-:Y:S01]  /*ba40*/  FMUL R8, R8, UR19 ;  /* 0x0000001308087c20 */ /* 0x000fe20008400000 */
[----:B------:R-:W-:Y:S01]  /*ba50*/  IADD3 R29, PT, PT, R3, 0x3, RZ ;  /* 0x00000003031d7810 */ /* 0x000fe20007ffe0ff */
[----:B------:R-:W-:Y:S01]  /*ba60*/  FMUL R14, R14, UR19 ;  /* 0x000000130e0e7c20 */ /* 0x000fe20008400000 */
[C---:B------:R-:W-:Y:S01]  /*ba70*/  FMNMX3 R30, |R16|.reuse, R15, |R17|, !PT ;  /* 0x0000000f101e7276 */ /* 0x040fe20007800611 */
[----:B------:R-:W-:Y:S01]  /*ba80*/  FMUL R16, R16, UR19 ;  /* 0x0000001310107c20 */ /* 0x000fe20008400000 */
[----:B------:R-:W-:Y:S01]  /*ba90*/  ISETP.GE.U32.AND P0, PT, R29, UR7, PT ;  /* 0x000000071d007c0c */ /* 0x000fe2000bf06070 */
[----:B------:R-:W-:Y:S01]  /*baa0*/  FMUL R17, R17, UR19 ;  /* 0x0000001311117c20 */ /* 0x000fe20008400000 */
[----:B------:R-:W-:Y:S01]  /*bab0*/  F2FP.SATFINITE.E4M3.F32.PACK_AB_MERGE_C R43, RZ, R8, RZ ;  /* 0x00000008ff2b723e */ /* 0x000fe200048070ff */
[----:B------:R-:W-:Y:S01]  /*bac0*/  FMUL R15, R32, UR19 ;  /* 0x00000013200f7c20 */ /* 0x000fe20008400000 */
[----:B------:R-:W-:Y:S01]  /*bad0*/  ISETP.GE.U32.OR P0, PT, R10, UR14, P0 ;  /* 0x0000000e0a007c0c */ /* 0x000fe20008706470 */
[----:B------:R-:W-:Y:S01]  /*bae0*/  FMUL R37, R25, UR19 ;  /* 0x0000001319257c20 */ /* 0x000fe20008400000 */
[----:B------:R-:W-:Y:S01]  /*baf0*/  F2FP.SATFINITE.E4M3.F32.PACK_AB_MERGE_C R49, RZ, R16, RZ ;  /* 0x00000010ff31723e */ /* 0x000fe200048070ff */
[----:B------:R-:W-:Y:S01]  /*bb00*/  FMUL R16, R21, UR19 ;  /* 0x0000001315107c20 */ /* 0x000fe20008400000 */
[----:B------:R-:W-:Y:S01]  /*bb10*/  LOP3.LUT R8, R43, 0xff, RZ, 0xc0, !PT ;  /* 0x000000ff2b087812 */ /* 0x000fe200078ec0ff */
[----:B------:R-:W-:Y:S01]  /*bb20*/  FMUL R27, R40, R69 ;  /* 0x00000045281b7220 */ /* 0x000fe20000400000 */
[----:B------:R-:W-:Y:S01]  /*bb30*/  MOV R0, 0x400 ;  /* 0x0000040000007802 */ /* 0x000fe20000000f00 */
[----:B------:R-:W-:Y:S01]  /*bb40*/  BSSY.RECONVERGENT B0, `(.L_x_229) ;  /* 0x0000053000007945 */ /* 0x000fe20003800200 */
[----:B------:R-:W-:Y:S01]  /*bb50*/  F2FP.SATFINITE.E4M3.F32.PACK_AB_MERGE_C R14, RZ, R14, RZ ;  /* 0x0000000eff0e723e */ /* 0x000fe200048070ff */
[----:B------:R-:W-:Y:S01]  /*bb60*/  FMUL R27, R54, R27 ;  /* 0x0000001b361b7220 */ /* 0x000fe20000400000 */
[----:B------:R-:W-:Y:S01]  /*bb70*/  LEA R28, R49, R8, 0x8 ;  /* 0x00000008311c7211 */ /* 0x000fe200078e40ff */
[----:B------:R-:W-:Y:S01]  /*bb80*/  FMUL R8, R50, UR19 ;  /* 0x0000001332087c20 */ /* 0x000fe20008400000 */
[----:B------:R-:W-:Y:S01]  /*bb90*/  VIADD R0, R0, 0x20 ;  /* 0x0000002000007836 */ /* 0x000fe20000000000 */
[----:B------:R-:W-:Y:S01]  /*bba0*/  F2FP.SATFINITE.E4M3.F32.PACK_AB_MERGE_C R17, RZ, R17, RZ ;  /* 0x00000011ff11723e */ /* 0x000fe200048070ff */
[----:B------:R-:W1:Y:S01]  /*bbb0*/  @!P0 LDC R35, c[0x0][0x3b8] ;  /* 0x0000ee00ff238b82 */ /* 0x000e620000000800 */
[----:B------:R-:W-:-:S02]  /*bbc0*/  LOP3.LUT R10, R14, 0xff, RZ, 0xc0, !PT ;  /* 0x000000ff0e0a7812 */ /* 0x000fc400078ec0ff */
[----:B------:R-:W-:Y:S02]  /*bbd0*/  F2FP.SATFINITE.E4M3.F32.PACK_AB_MERGE_C R39, RZ, R8, RZ ;  /* 0x00000008ff27723e */ /* 0x000fe400048070ff */
[----:B------:R-:W-:Y:S01]  /*bbe0*/  @!P0 PRMT R43, R14, 0x7604, R43 ;  /* 0x000076040e2b8816 */ /* 0x000fe2000000002b */
[----:B------:R-:W-:Y:S01]  /*bbf0*/  IMAD R14, R17, 0x100, R10 ;  /* 0x00000100110e7824 */ /* 0x000fe200078e020a */
[----:B0-----:R-:W-:Y:S01]  /*bc00*/  LEA R0, R31, R0, 0x18 ;  /* 0x000000001f007211 */ /* 0x001fe200078ec0ff */
[----:B------:R-:W-:Y:S01]  /*bc10*/  FMUL R10, R59, UR19 ;  /* 0x000000133b0a7c20 */ /* 0x000fe20008400000 */
[----:B------:R-:W-:Y:S01]  /*bc20*/  F2FP.SATFINITE.E4M3.F32.PACK_AB_MERGE_C R15, RZ, R15, RZ ;  /* 0x0000000fff0f723e */ /* 0x000fe200048070ff */
[----:B------:R-:W0:Y:S01]  /*bc30*/  @!P0 LDC R31, c[0x0][0x3b8] ;  /* 0x0000ee00ff1f8b82 */ /* 0x000e220000000800 */
[----:B------:R-:W-:Y:S02]  /*bc40*/  LOP3.LUT R8, R39, 0xff, RZ, 0xc0, !PT ;  /* 0x000000ff27087812 */ /* 0x000fe400078ec0ff */
[----:B------:R-:W-:-:S02]  /*bc50*/  @!P0 PRMT R49, R17, 0x7604, R49 ;  /* 0x0000760411318816 */ /* 0x000fc40000000031 */
[C---:B------:R-:W-:Y:S01]  /*bc60*/  FMNMX3 R30, |R20|.reuse, R30, |R23|, !PT ;  /* 0x0000001e141e7276 */ /* 0x040fe20007800617 */
[----:B------:R-:W-:Y:S01]  /*bc70*/  FMUL R20, R20, UR19 ;  /* 0x0000001314147c20 */ /* 0x000fe20008400000 */
[----:B------:R-:W-:Y:S01]  /*bc80*/  LEA R17, R15, R8, 0x8 ;  /* 0x000000080f117211 */ /* 0x000fe200078e40ff */
[----:B------:R-:W-:Y:S01]  /*bc90*/  FMUL R23, R23, UR19 ;  /* 0x0000001317177c20 */ /* 0x000fe20008400000 */
[----:B------:R-:W-:Y:S01]  /*bca0*/  F2FP.SATFINITE.E4M3.F32.PACK_AB_MERGE_C R34, RZ, R10, RZ ;  /* 0x0000000aff22723e */ /* 0x000fe200048070ff */
[----:B------:R-:W-:Y:S01]  /*bcb0*/  FMUL R8, R33, UR19 ;  /* 0x0000001321087c20 */ /* 0x000fe20008400000 */
[----:B------:R-:W-:Y:S02]  /*bcc0*/  F2FP.SATFINITE.E4M3.F32.PACK_AB_MERGE_C R16, RZ, R16, RZ ;  /* 0x00000010ff10723e */ /* 0x000fe400048070ff */
[----:B------:R-:W-:Y:S02]  /*bcd0*/  LOP3.LUT R10, R34, 0xff, RZ, 0xc0, !PT ;  /* 0x000000ff220a7812 */ /* 0x000fe400078ec0ff */
[----:B------:R-:W-:-:S02]  /*bce0*/  F2FP.SATFINITE.E4M3.F32.PACK_AB_MERGE_C R20, RZ, R20, RZ ;  /* 0x00000014ff14723e */ /* 0x000fc400048070ff */
[----:B------:R-:W-:Y:S01]  /*bcf0*/  F2FP.SATFINITE.E4M3.F32.PACK_AB_MERGE_C R23, RZ, R23, RZ ;  /* 0x00000017ff17723e */ /* 0x000fe200048070ff */
[C---:B------:R-:W-:Y:S01]  /*bd00*/  IMAD R10, R16.reuse, 0x100, R10 ;  /* 0x00000100100a7824 */ /* 0x040fe200078e020a */
[----:B------:R-:W-:Y:S02]  /*bd10*/  F2FP.SATFINITE.E4M3.F32.PACK_AB_MERGE_C R8, RZ, R8, RZ ;  /* 0x00000008ff08723e */ /* 0x000fe400048070ff */
[----:B------:R-:W-:Y:S02]  /*bd20*/  @!P0 PRMT R41, R16, 0x7604, R15 ;  /* 0x0000760410298816 */ /* 0x000fe4000000000f */
[----:B------:R-:W-:Y:S01]  /*bd30*/  SHF.L.U32 R15, R20, 0x10, RZ ;  /* 0x00000010140f7819 */ /* 0x000fe200000006ff */
[----:B------:R-:W-:Y:S01]  /*bd40*/  IMAD.U32 R16, R8, 0x10000, RZ ;  /* 0x0001000008107824 */ /* 0x000fe200078e00ff */
[----:B------:R-:W-:Y:S01]  /*bd50*/  FMNMX3 R30, |R25|, R30, |R26|, !PT ;  /* 0x0000001e191e7276 */ /* 0x000fe2000780061a */
[----:B------:R-:W-:Y:S01]  /*bd60*/  FMUL R26, R26, UR19 ;  /* 0x000000131a1a7c20 */ /* 0x000fe20008400000 */
[----:B------:R-:W-:-:S02]  /*bd70*/  @!P0 PRMT R51, R23, 0x7604, R20 ;  /* 0x0000760417338816 */ /* 0x000fc40000000014 */
[----:B------:R-:W-:Y:S02]  /*bd80*/  SHF.L.U32 R25, R23, 0x10, RZ ;  /* 0x0000001017197819 */ /* 0x000fe400000006ff */
[----:B------:R-:W-:Y:S02]  /*bd90*/  LOP3.LUT R20, R14, 0xffff, RZ, 0xc0, !PT ;  /* 0x0000ffff0e147812 */ /* 0x000fe400078ec0ff */
[----:B------:R-:W-:Y:S02]  /*bda0*/  FMNMX3 R30, |R50|, R30, |R59|, !PT ;  /* 0x0000001e321e7276 */ /* 0x000fe4000780063b */
[----:B------:R-:W-:Y:S02]  /*bdb0*/  LOP3.LUT R25, R20, 0xff0000, R25, 0xf8, !PT ;  /* 0x00ff000014197812 */ /* 0x000fe400078ef819 */
[----:B------:R-:W-:Y:S02]  /*bdc0*/  @!P0 LEA R20, P1, R18, UR8, 0x1 ;  /* 0x0000000812148c11 */ /* 0x000fe4000f8208ff */
[----:B------:R-:W-:-:S02]  /*bdd0*/  LOP3.LUT R16, R16, 0xff0000, RZ, 0xc0, !PT ;  /* 0x00ff000010107812 */ /* 0x000fc400078ec0ff */
[----:B------:R-:W-:Y:S02]  /*bde0*/  FMNMX3 R32, |R32|, R30, |R21|, !PT ;  /* 0x0000001e20207276 */ /* 0x000fe40007800615 */
[----:B------:R-:W-:Y:S02]  /*bdf0*/  @!P0 LEA.HI.X R21, R18, UR9, R19, 0x1, P1 ;  /* 0x0000000912158c11 */ /* 0x000fe400088f0c13 */
[----:B------:R-:W-:Y:S02]  /*be00*/  LOP3.LUT R23, R16, 0xffff, R17, 0xf8, !PT ;  /* 0x0000ffff10177812 */ /* 0x000fe400078ef811 */
[C---:B0-----:R-:W-:Y:S01]  /*be10*/  @!P0 IADD3 R31, P1, PT, R18.reuse, R31, RZ ;  /* 0x0000001f121f8210 */ /* 0x041fe20007f3e0ff */
[----:B------:R0:W-:Y:S01]  /*be20*/  @!P0 STG.E.U16 desc[UR24][R20.64], R43 ;  /* 0x0000002b14008986 */ /* 0x0001e2000c101518 */
[----:B------:R-:W-:Y:S02]  /*be30*/  @!P0 IADD3 R17, P2, PT, R18, UR33, RZ ;  /* 0x0000002112118c10 */ /* 0x000fe4000ff5e0ff */
[----:B------:R-:W-:-:S02]  /*be40*/  @!P0 PRMT R39, R34, 0x7604, R39 ;  /* 0x0000760422278816 */ /* 0x000fc40000000027 */
[C---:B------:R-:W-:Y:S02]  /*be50*/  @!P0 IADD3.X R36, PT, PT, R19.reuse, UR32, RZ, P1, !PT ;  /* 0x0000002013248c10 */ /* 0x040fe40008ffe4ff */
[----:B------:R-:W-:Y:S02]  /*be60*/  @!P0 IADD3.X R34, PT, PT, R19, UR34, RZ, P2, !PT ;  /* 0x0000002213228c10 */ /* 0x000fe400097fe4ff */
[----:B------:R-:W-:Y:S02]  /*be70*/  @!P0 LEA R30, P1, R31, UR8, 0x1 ;  /* 0x000000081f1e8c11 */ /* 0x000fe4000f8208ff */
[----:B------:R-:W-:Y:S02]  /*be80*/  @!P0 LEA R16, P2, R17, UR8, 0x1 ;  /* 0x0000000811108c11 */ /* 0x000fe4000f8408ff */
[----:B------:R-:W-:Y:S02]  /*be90*/  @!P0 LEA.HI.X R31, R31, UR9, R36, 0x1, P1 ;  /* 0x000000091f1f8c11 */ /* 0x000fe400088f0c24 */
[----:B------:R-:W-:-:S02]  /*bea0*/  @!P0 LEA.HI.X R17, R17, UR9, R34, 0x1, P2 ;  /* 0x0000000911118c11 */ /* 0x000fc400090f0c22 */
[----:B------:R-:W-:Y:S01]  /*beb0*/  F2FP.SATFINITE.E4M3.F32.PACK_AB_MERGE_C R37, RZ, R37, RZ ;  /* 0x00000025ff25723e */ /* 0x000fe200048070ff */
[----:B------:R0:W-:Y:S01]  /*bec0*/  @!P0 STG.E.U16 desc[UR24][R30.64], R49 ;  /* 0x000000311e008986 */ /* 0x0001e2000c101518 */
[----:B------:R-:W-:Y:S02]  /*bed0*/  LOP3.LUT R15, R15, 0xff0000, RZ, 0xc0, !PT ;  /* 0x00ff00000f0f7812 */ /* 0x000fe400078ec0ff */
[----:B------:R-:W-:Y:S01]  /*bee0*/  LOP3.LUT R14, R37, 0xffff, RZ, 0xc0, !PT ;  /* 0x0000ffff250e7812 */ /* 0x000fe200078ec0ff */
[----:B------:R0:W-:Y:S01]  /*bef0*/  @!P0 STG.E.U16 desc[UR24][R16.64], R51 ;  /* 0x0000003310008986 */ /* 0x0001e2000c101518 */
[----:B------:R-:W-:Y:S02]  /*bf00*/  @!P0 IADD3 R38, P3, PT, R18, UR33, RZ ;  /* 0x0000002112268c10 */ /* 0x000fe4000ff7e0ff */
[----:B------:R-:W-:Y:S01]  /*bf10*/  LOP3.LUT R15, R15, 0xffff, R28, 0xf8, !PT ;  /* 0x0000ffff0f0f7812 */ /* 0x000fe200078ef81c */
[----:B------:R-:W-:Y:S01]  /*bf20*/  IMAD.SHL.U32 R28, R14, 0x1000000, RZ ;  /* 0x010000000e1c7824 */ /* 0x000fe200078e00ff */
[----:B------:R-:W-:-:S02]  /*bf30*/  @!P0 IADD3.X R53, PT, PT, R19, UR34, RZ, P3, !PT ;  /* 0x0000002213358c10 */ /* 0x000fc40009ffe4ff */
[C---:B------:R-:W-:Y:S02]  /*bf40*/  @!P0 LEA R14, P3, R38.reuse, UR6, 0x1 ;  /* 0x00000006260e8c11 */ /* 0x040fe4000f8608ff */
[----:B------:R-:W-:Y:S02]  /*bf50*/  LOP3.LUT R28, R15, R28, RZ, 0xfc, !PT ;  /* 0x0000001c0f1c7212 */ /* 0x000fe400078efcff */
[----:B------:R-:W-:Y:S01]  /*bf60*/  @!P0 LEA.HI.X R15, R38, UR12, R53, 0x1, P3 ;  /* 0x0000000c260f8c11 */ /* 0x000fe200098f0c35 */
[----:B------:R-:W-:Y:S01]  /*bf70*/  FMUL R38, R22, UR19 ;  /* 0x0000001316267c20 */ /* 0x000fe20008400000 */
[C---:B-1----:R-:W-:Y:S02]  /*bf80*/  @!P0 IADD3 R40, P3, PT, R18.reuse, R35, RZ ;  /* 0x0000002312288210 */ /* 0x042fe40007f7e0ff */
[----:B------:R-:W-:Y:S02]  /*bf90*/  @!P0 LEA R34, P1, R18, UR6, 0x1 ;  /* 0x0000000612228c11 */ /* 0x000fe4000f8208ff */
[----:B------:R-:W-:-:S02]  /*bfa0*/  @!P0 LEA R36, P2, R40, UR6, 0x1 ;  /* 0x0000000628248c11 */ /* 0x000fc4000f8408ff */
[----:B------:R-:W-:Y:S02]  /*bfb0*/  @!P0 LEA.HI.X R35, R18, UR12, R19, 0x1, P1 ;  /* 0x0000000c12238c11 */ /* 0x000fe400088f0c13 */
[----:B------:R-:W-:Y:S02]  /*bfc0*/  @!P0 IADD3.X R53, PT, PT, R19, UR32, RZ, P3, !PT ;  /* 0x0000002013358c10 */ /* 0x000fe40009ffe4ff */
[----:B------:R-:W-:Y:S01]  /*bfd0*/  F2FP.SATFINITE.E4M3.F32.PACK_AB_MERGE_C R26, RZ, R26, RZ ;  /* 0x0000001aff1a723e */ /* 0x000fe200048070ff */
[----:B0-----:R-:W-:Y:S06]  /*bfe0*/  @P0 BRA `(.L_x_230) ;  /* 0x0000000000200947 */ /* 0x001fec0003800000 */
[----:B------:R-:W0:Y:S01]  /*bff0*/  LDC R21, c[0x0][0x3b8] ;  /* 0x0000ee00ff157b82 */ /* 0x000e220000000800 */
[----:B------:R-:W-:Y:S01]  /*c000*/  UIMAD UR4, UR32, 0x3, URZ ;  /* 0x00000003200478a4 */ /* 0x000fe2000f8e02ff */
[----:B0-----:R-:W-:-:S05]  /*c010*/  IMAD.WIDE.U32 R20, R21, 0x3, R18 ;  /* 0x0000000315147825 */ /* 0x001fca00078e0012 */
[----:B------:R-:W-:Y:S02]  /*c020*/  IADD3 R17, PT, PT, R21, UR4, RZ ;  /* 0x0000000415117c10 */ /* 0x000fe4000fffe0ff */
[----:B------:R-:W-:Y:S02]  /*c030*/  LEA R16, P1, R20, UR8, 0x1 ;  /* 0x0000000814107c11 */ /* 0x000fe4000f8208ff */
[----:B------:R-:W-:Y:S02]  /*c040*/  PRMT R21, R26, 0x7604, R37 ;  /* 0x000076041a157816 */ /* 0x000fe40000000025 */
[----:B------:R-:W-:-:S05]  /*c050*/  LEA.HI.X R17, R20, UR9, R17, 0x1, P1 ;  /* 0x0000000914117c11 */ /* 0x000fca00088f0c11 */
[----:B------:R0:W-:Y:S04]  /*c060*/  STG.E.U16 desc[UR24][R16.64], R21 ;  /* 0x0000001510007986 */ /* 0x0001e8000c101518 */
.L_x_230:
[----:B------:R-:W-:Y:S05]  /*c070*/  BSYNC.RECONVERGENT B0 ;  /* 0x0000000000007941 */ /* 0x000fea0003800200 */
.L_x_229:
[----:B0-----:R-:W-:Y:S01]  /*c080*/  F2FP.SATFINITE.E4M3.F32.PACK_AB_MERGE_C R21, RZ, R38, RZ ;  /* 0x00000026ff15723e */ /* 0x001fe200048070ff */
[----:B------:R0:W-:Y:S01]  /*c090*/  @!P0 STG.E.U16 desc[UR24][R34.64], R39 ;  /* 0x0000002722008986 */ /* 0x0001e2000c101518 */
[----:B------:R-:W-:Y:S01]  /*c0a0*/  @!P0 LEA.HI.X R37, R40, UR12, R53, 0x1, P2 ;  /* 0x0000000c28258c11 */ /* 0x000fe200090f0c35 */
[----:B------:R-:W-:Y:S01]  /*c0b0*/  FMUL R16, R24, UR19 ;  /* 0x0000001318107c20 */ /* 0x000fe20008400000 */
[----:B------:R-:W-:Y:S01]  /*c0c0*/  @!P0 PRMT R17, R21, 0x7604, R8 ;  /* 0x0000760415118816 */ /* 0x000fe20000000008 */
[----:B------:R-:W-:Y:S01]  /*c0d0*/  FMUL R8, R27, UR19 ;  /* 0x000000131b087c20 */ /* 0x000fe20008400000 */
[----:B------:R-:W-:Y:S01]  /*c0e0*/  BSSY.RECONVERGENT B0, `(.L_x_231) ;  /* 0x000000e000007945 */ /* 0x000fe20003800200 */
[----:B------:R0:W-:Y:S01]  /*c0f0*/  @!P0 STG.E.U16 desc[UR24][R36.64], R41 ;  /* 0x0000002924008986 */ /* 0x0001e2000c101518 */
[----:B------:R-:W-:Y:S02]  /*c100*/  F2FP.SATFINITE.E4M3.F32.PACK_AB_MERGE_C R30, RZ, R16, RZ ;  /* 0x00000010ff1e723e */ /* 0x000fe400048070ff */
[----:B------:R-:W-:Y:S01]  /*c110*/  F2FP.SATFINITE.E4M3.F32.PACK_AB_MERGE_C R31, RZ, R8, RZ ;  /* 0x00000008ff1f723e */ /* 0x000fe200048070ff */
[----:B------:R0:W-:Y:S01]  /*c120*/  @!P0 STG.E.U16 desc[UR24][R14.64], R17 ;  /* 0x000000110e008986 */ /* 0x0001e2000c101518 */
[----:B------:R-:W-:Y:S05]  /*c130*/  @P0 BRA `(.L_x_232) ;  /* 0x0000000000200947 */ /* 0x000fea0003800000 */
[----:B0-----:R-:W0:Y:S01]  /*c140*/  LDC R15, c[0x0][0x3b8] ;  /* 0x0000ee00ff0f7b82 */ /* 0x001e220000000800 */
[----:B------:R-:W-:Y:S01]  /*c150*/  UIMAD UR4, UR32, 0x3, URZ ;  /* 0x00000003200478a4 */ /* 0x000fe2000f8e02ff */
[----:B------:R-:W-:Y:S01]  /*c160*/  PRMT R17, R31, 0x7604, R30 ;  /* 0x000076041f117816 */ /* 0x000fe2000000001e */
[----:B0-----:R-:W-:-:S04]  /*c170*/  IMAD.WIDE.U32 R18, R15, 0x3, R18 ;  /* 0x000000030f127825 */ /* 0x001fc800078e0012 */
[----:B------:R-:W-:Y:S01]  /*c180*/  VIADD R15, R19, UR4 ;  /* 0x00000004130f7c36 */ /* 0x000fe20008000000 */
[----:B------:R-:W-:-:S04]  /*c190*/  LEA R14, P0, R18, UR6, 0x1 ;  /* 0x00000006120e7c11 */ /* 0x000fc8000f8008ff */
[----:B------:R-:W-:-:S05]  /*c1a0*/  LEA.HI.X R15, R18, UR12, R15, 0x1, P0 ;  /* 0x0000000c120f7c11 */ /* 0x000fca00080f0c0f */
[----:B------:R1:W-:Y:S04]  /*c1b0*/  STG.E.U16 desc[UR24][R14.64], R17 ;  /* 0x000000110e007986 */ /* 0x0003e8000c101518 */
.L_x_232:
[----:B------:R-:W-:Y:S05]  /*c1c0*/  BSYNC.RECONVERGENT B0 ;  /* 0x0000000000007941 */ /* 0x000fea0003800200 */
.L_x_231:
[----:B0-----:R-:W-:Y:S01]  /*c1d0*/  LOP3.LUT R35, RZ, R3, RZ, 0x33, !PT ;  /* 0x00000003ff237212 */ /* 0x001fe200078e33ff */
[----:B------:R-:W0:Y:S01]  /*c1e0*/  LDCU.64 UR4, c[0x0][0x3c0] ;  /* 0x00007800ff0477ac */ /* 0x000e220008000a00 */
[----:B------:R-:W-:Y:S01]  /*c1f0*/  SHF.L.U32 R8, R65, 0x2, RZ ;  /* 0x0000000241087819 */ /* 0x000fe200000006ff */
[C---:B------:R-:W-:Y:S01]  /*c200*/  IMAD.IADD R29, R2.reuse, 0x1, -R29 ;  /* 0x00000001021d7824 */ /* 0x040fe200078e0a1d */
[----:B-1----:R-:W-:Y:S01]  /*c210*/  IADD3 R14, PT, PT, R35, R2, RZ ;  /* 0x00000002230e7210 */ /* 0x002fe20007ffe0ff */
[----:B------:R-:W-:Y:S01]  /*c220*/  BSSY.RECONVERGENT B0, `(.L_x_233) ;  /* 0x0000094000007945 */ /* 0x000fe20003800200 */
[----:B------:R-:W-:Y:S01]  /*c230*/  LOP3.LUT R15, R2, 0x1f, RZ, 0xc0, !PT ;  /* 0x0000001f020f7812 */ /* 0x000fe200078ec0ff */
[C---:B------:R-:W-:Y:S01]  /*c240*/  VIADD R16, R8.reuse, 0xfffffff8 ;  /* 0xfffffff808107836 */ /* 0x040fe20000000000 */
[----:B------:R-:W-:Y:S01]  /*c250*/  LOP3.LUT R19, R8, 0x7c, RZ, 0xc0, !PT ;  /* 0x0000007c08137812 */ /* 0x000fe200078ec0ff */
[----:B------:R-:W-:Y:S01]  /*c260*/  IMAD.SHL.U32 R14, R14, 0x4, RZ ;  /* 0x000000040e0e7824 */ /* 0x000fe200078e00ff */
[----:B------:R-:W-:Y:S01]  /*c270*/  SHF.L.U32 R18, R29, 0x2, RZ ;  /* 0x000000021d127819 */ /* 0x000fe200000006ff */
[----:B------:R-:W-:Y:S01]  /*c280*/  IMAD R8, R15, 0x84, R0 ;  /* 0x000000840f087824 */ /* 0x000fe200078e0200 */
[----:B------:R-:W-:-:S02]  /*c290*/  LOP3.LUT R29, R16, 0x7c, RZ, 0xc0, !PT ;  /* 0x0000007c101d7812 */ /* 0x000fc400078ec0ff */
[----:B------:R-:W-:Y:S02]  /*c2a0*/  SHF.L.U32 R17, R21, 0x10, RZ ;  /* 0x0000001015117819 */ /* 0x000fe400000006ff */
[----:B------:R-:W-:Y:S01]  /*c2b0*/  LOP3.LUT R20, R10, 0xffff, RZ, 0xc0, !PT ;  /* 0x0000ffff0a147812 */ /* 0x000fe200078ec0ff */
[----:B------:R-:W-:Y:S01]  /*c2c0*/  IMAD.IADD R10, R8, 0x1, R19 ;  /* 0x00000001080a7824 */ /* 0x000fe200078e0213 */
[----:B------:R-:W-:Y:S01]  /*c2d0*/  LOP3.LUT R21, R14, 0x7c, RZ, 0xc0, !PT ;  /* 0x0000007c0e157812 */ /* 0x000fe200078ec0ff */
[----:B------:R-:W-:Y:S01]  /*c2e0*/  IMAD.IADD R16, R8, 0x1, R29 ;  /* 0x0000000108107824 */ /* 0x000fe200078e021d */
[----:B------:R-:W-:Y:S01]  /*c2f0*/  LOP3.LUT R26, R26, 0xffff, RZ, 0xc0, !PT ;  /* 0x0000ffff1a1a7812 */ /* 0x000fe200078ec0ff */
[----:B0-----:R-:W-:Y:S01]  /*c300*/  USHF.R.U64 UR8, UR4, 0x2, UR5 ;  /* 0x0000000204087899 */ /* 0x001fe20008001205 */
[----:B------:R-:W-:Y:S01]  /*c310*/  ISETP.LT.U32.AND P0, PT, R3, UR14, PT ;  /* 0x0000000e03007c0c */ /* 0x000fe2000bf01070 */
[----:B------:R-:W-:Y:S01]  /*c320*/  USHF.R.U32.HI UR9, URZ, 0x2, UR5 ;  /* 0x00000002ff097899 */ /* 0x000fe20008011605 */
[----:B------:R-:W-:Y:S01]  /*c330*/  LOP3.LUT R19, R18, 0x7c, RZ, 0xc0, !PT ;  /* 0x0000007c12137812 */ /* 0x000fe200078ec0ff */
[----:B------:R0:W-:Y:S01]  /*c340*/  STS [R10], R4 ;  /* 0x000000040a007388 */ /* 0x0001e20000000800 */
[----:B------:R-:W-:Y:S01]  /*c350*/  SHF.R.U32.HI R18, RZ, 0x5, R2 ;  /* 0x00000005ff127819 */ /* 0x000fe20000011602 */
[----:B------:R-:W-:Y:S01]  /*c360*/  USHF.L.U64.HI UR18, UR8, 0x1, UR9 ;  /* 0x0000000108127899 */ /* 0x000fe20008010209 */
[----:B------:R-:W-:Y:S01]  /*c370*/  IADD3 R14, PT, PT, R8, R21, RZ ;  /* 0x00000015080e7210 */ /* 0x000fe20007ffe0ff */
[----:B------:R-:W-:Y:S01]  /*c380*/  USHF.L.U32 UR15, UR8, 0x1, URZ ;  /* 0x00000001080f7899 */ /* 0x000fe200080006ff */
[----:B------:R-:W-:Y:S01]  /*c390*/  LOP3.LUT R29, R20, 0xff0000, R17, 0xf8, !PT ;  /* 0x00ff0000141d7812 */ /* 0x000fe200078ef811 */
[----:B------:R-:W-:Y:S01]  /*c3a0*/  IMAD.SHL.U32 R20, R26, 0x1000000, RZ ;  /* 0x010000001a147824 */ /* 0x000fe200078e00ff */
[----:B------:R-:W-:Y:S01]  /*c3b0*/  IADD3 R17, PT, PT, R8, R19, RZ ;  /* 0x0000001308117210 */ /* 0x000fe20007ffe0ff */
[----:B------:R-:W-:Y:S01]  /*c3c0*/  IMAD.SHL.U32 R21, R18, 0x8, RZ ;  /* 0x0000000812157824 */ /* 0x000fe200078e00ff */
[----:B------:R-:W-:Y:S01]  /*c3d0*/  LOP3.LUT R19, R30, 0xffff, RZ, 0xc0, !PT ;  /* 0x0000ffff1e137812 */ /* 0x000fe200078ec0ff */
[----:B------:R-:W-:Y:S01]  /*c3e0*/  STS [R14], R48 ;  /* 0x000000300e007388 */ /* 0x000fe20000000800 */
[----:B0-----:R-:W-:-:S02]  /*c3f0*/  LOP3.LUT R4, R31, 0xffff, RZ, 0xc0, !PT ;  /* 0x0000ffff1f047812 */ /* 0x001fc400078ec0ff */
[----:B------:R-:W-:Y:S01]  /*c400*/  FMNMX3 R22, |R33|, R32, |R22|, !PT ;  /* 0x0000002021167276 */ /* 0x000fe20007800616 */
[----:B------:R0:W-:Y:S01]  /*c410*/  STS [R16], R11 ;  /* 0x0000000b10007388 */ /* 0x0001e20000000800 */
[----:B------:R-:W-:Y:S01]  /*c420*/  LOP3.LUT R20, R25, R20, RZ, 0xfc, !PT ;  /* 0x0000001419147212 */ /* 0x000fe200078efcff */
[----:B------:R-:W-:Y:S01]  /*c430*/  IMAD R25, R21, UR9, RZ ;  /* 0x0000000915197c24 */ /* 0x000fe2000f8e02ff */
[----:B------:R-:W-:Y:S01]  /*c440*/  SHF.L.U32 R34, R19, 0x18, RZ ;  /* 0x0000001813227819 */ /* 0x000fe200000006ff */
[----:B------:R1:W-:Y:S01]  /*c450*/  STS [R17], R28 ;  /* 0x0000001c11007388 */ /* 0x0003e20000000800 */
[----:B------:R-:W-:Y:S01]  /*c460*/  SHF.L.U32 R4, R4, 0x18, RZ ;  /* 0x0000001804047819 */ /* 0x000fe200000006ff */
[----:B------:R-:W-:Y:S01]  /*c470*/  IMAD.WIDE.U32 R32, R21, UR8, RZ ;  /* 0x0000000815207c25 */ /* 0x000fe2000f8e00ff */
[----:B------:R-:W-:Y:S02]  /*c480*/  LOP3.LUT R34, R23, R34, RZ, 0xfc, !PT ;  /* 0x0000002217227212 */ /* 0x000fe400078efcff */
[----:B------:R-:W-:Y:S01]  /*c490*/  LOP3.LUT R4, R29, R4, RZ, 0xfc, !PT ;  /* 0x000000041d047212 */ /* 0x000fe200078efcff */
[----:B------:R-:W-:Y:S01]  /*c4a0*/  IMAD.IADD R25, R33, 0x1, R25 ;  /* 0x0000000121197824 */ /* 0x000fe200078e0219 */
[----:B------:R-:W-:Y:S01]  /*c4b0*/  FMNMX3 R24, |R24|, R22, |R27|, !PT ;  /* 0x0000001618187276 */ /* 0x000fe2000780061b */
[----:B------:R-:W-:Y:S01]  /*c4c0*/  IMAD R21, R15, 0x84, RZ ;  /* 0x000000840f157824 */ /* 0x000fe200078e02ff */
[----:B0-----:R-:W-:-:S02]  /*c4d0*/  IADD3 R11, PT, PT, -R3, UR14, RZ ;  /* 0x0000000e030b7c10 */ /* 0x001fc4000fffe1ff */
[----:B------:R-:W-:Y:S01]  /*c4e0*/  IADD3 R19, PT, PT, R35, UR14, RZ ;  /* 0x0000000e23137c10 */ /* 0x000fe2000fffe0ff */
[----:B------:R-:W-:Y:S06]  /*c4f0*/  BAR.SYNC.DEFER_BLOCKING 0x0 ;  /* 0x0000000000007b1d */ /* 0x000fec0000010000 */
[----:B-1----:R-:W-:Y:S05]  /*c500*/  @!P0 BRA `(.L_x_234) ;  /* 0x0000000400948947 */ /* 0x002fea0003800000 */
[----:B------:R-:W-:Y:S01]  /*c510*/  ISETP.GE.U32.AND P1, PT, R19, 0x3, PT ;  /* 0x000000031300780c */ /* 0x000fe20003f26070 */
[----:B------:R-:W-:Y:S01]  /*c520*/  IMAD.U32 R36, RZ, RZ, UR14 ;  /* 0x0000000eff247e24 */ /* 0x000fe2000f8e00ff */
[----:B------:R-:W-:Y:S01]  /*c530*/  BSSY.RECONVERGENT B1, `(.L_x_235) ;  /* 0x000003f000017945 */ /* 0x000fe20003800200 */
[----:B------:R-:W-:Y:S01]  /*c540*/  MOV R38, RZ ;  /* 0x000000ff00267202 */ /* 0x000fe20000000f00 */
[----:B------:R-:W-:Y:S01]  /*c550*/  IMAD.MOV.U32 R33, RZ, RZ, R65 ;  /* 0x000000ffff217224 */ /* 0x000fe200078e0041 */
[----:B------:R-:W-:Y:S01]  /*c560*/  MOV R40, R32 ;  /* 0x0000002000287202 */ /* 0x000fe20000000f00 */
[----:B------:R-:W-:Y:S01]  /*c570*/  IMAD.MOV.U32 R42, RZ, RZ, R25 ;  /* 0x000000ffff2a7224 */ /* 0x000fe200078e0019 */
[----:B------:R-:W-:-:S04]  /*c580*/  LOP3.LUT R36, R36, 0x3, RZ, 0xc0, !PT ;  /* 0x0000000324247812 */ /* 0x000fc800078ec0ff */
[----:B------:R-:W-:Y:S02]  /*c590*/  ISETP.NE.AND P0, PT, R36, RZ, PT ;  /* 0x000000ff2400720c */ /* 0x000fe40003f05270 */
[----:B------:R-:W-:Y:S11]  /*c5a0*/  @!P1 BRA `(.L_x_236) ;  /* 0x0000000000dc9947 */ /* 0x000ff60003800000 */
[----:B------:R-:W-:Y:S01]  /*c5b0*/  LEA R23, R18, R21, 0x4 ;  /* 0x0000001512177211 */ /* 0x000fe200078e20ff */
[----:B------:R-:W-:Y:S01]  /*c5c0*/  IMAD.IADD R38, R11, 0x1, -R36 ;  /* 0x000000010b267824 */ /* 0x000fe200078e0a24 */
[----:B------:R-:W-:Y:S01]  /*c5d0*/  MOV R33, R65 ;  /* 0x0000004100217202 */ /* 0x000fe20000000f00 */
[----:B------:R-:W-:Y:S01]  /*c5e0*/  IMAD.MOV.U32 R40, RZ, RZ, R32 ;  /* 0x000000ffff287224 */ /* 0x000fe200078e0020 */
[----:B------:R-:W-:Y:S01]  /*c5f0*/  MOV R42, R25 ;  /* 0x00000019002a7202 */ /* 0x000fe20000000f00 */
[----:B------:R-:W-:Y:S01]  /*c600*/  IMAD.MOV R35, RZ, RZ, -R38 ;  /* 0x000000ffff237224 */ /* 0x000fe200078e0a26 */
[----:B------:R-:W-:-:S07]  /*c610*/  IADD3 R37, PT, PT, R23, 0x8, R0 ;  /* 0x0000000817257810 */ /* 0x000fce0007ffe000 */
.L_x_237:
[C---:B0-----:R-:W-:Y:S01]  /*c620*/  IADD3 R22, PT, PT, R33.reuse, -0x1, RZ ;  /* 0xffffffff21167810 */ /* 0x041fe20007ffe0ff */
[C---:B------:R-:W-:Y:S01]  /*c630*/  VIADD R26, R33.reuse, 0x1d ;  /* 0x0000001d211a7836 */ /* 0x040fe20000000000 */
[----:B------:R-:W-:Y:S01]  /*c640*/  IADD3 R23, PT, PT, R33, 0x1e, RZ ;  /* 0x0000001e21177810 */ /* 0x000fe20007ffe0ff */
[----:B------:R-:W-:Y:S01]  /*c650*/  VIADD R35, R35, 0x4 ;  /* 0x0000000423237836 */ /* 0x000fe20000000000 */
[----:B------:R-:W-:Y:S02]  /*c660*/  LOP3.LUT R27, R33, 0x1f, RZ, 0xc0, !PT ;  /* 0x0000001f211b7812 */ /* 0x000fe400078ec0ff */
[----:B------:R-:W-:Y:S02]  /*c670*/  LOP3.LUT R28, R22, 0x1f, RZ, 0xc0, !PT ;  /* 0x0000001f161c7812 */ /* 0x000fe400078ec0ff */
[----:B------:R-:W-:Y:S02]  /*c680*/  LOP3.LUT R46, R23, 0x1f, RZ, 0xc0, !PT ;  /* 0x0000001f172e7812 */ /* 0x000fe400078ec0ff */
[----:B------:R-:W-:-:S02]  /*c690*/  ISETP.GE.U32.AND P4, PT, R27, UR7, PT ;  /* 0x000000071b007c0c */ /* 0x000fc4000bf86070 */
[----:B------:R-:W-:Y:S02]  /*c6a0*/  ISETP.GE.U32.AND P3, PT, R28, UR7, PT ;  /* 0x000000071c007c0c */ /* 0x000fe4000bf66070 */
[----:B------:R-:W-:Y:S02]  /*c6b0*/  ISETP.GE.U32.AND P2, PT, R46, UR7, PT ;  /* 0x000000072e007c0c */ /* 0x000fe4000bf46070 */
[----:B------:R-:W-:Y:S02]  /*c6c0*/  LOP3.LUT R51, R26, 0x1f, RZ, 0xc0, !PT ;  /* 0x0000001f1a337812 */ /* 0x000fe400078ec0ff */
[----:B------:R-:W-:Y:S02]  /*c6d0*/  IADD3 R29, P5, PT, R40, UR15, RZ ;  /* 0x0000000f281d7c10 */ /* 0x000fe4000ffbe0ff */
[----:B------:R-:W-:Y:S02]  /*c6e0*/  ISETP.GE.U32.AND P1, PT, R51, UR7, PT ;  /* 0x0000000733007c0c */ /* 0x000fe4000bf26070 */
[----:B------:R-:W-:Y:S01]  /*c6f0*/  IADD3.X R30, PT, PT, R42, UR18, RZ, P5, !PT ;  /* 0x000000122a1e7c10 */ /* 0x000fe2000affe4ff */
[----:B------:R-:W0:Y:S01]  /*c700*/  @!P4 LDS R39, [R37+-0x8] ;  /* 0xfffff8002527c984 */ /* 0x000e220000000800 */
[----:B------:R-:W-:-:S02]  /*c710*/  @!P4 IADD3 R23, P6, PT, R27, R40, RZ ;  /* 0x000000281b17c210 */ /* 0x000fc40007fde0ff */
[----:B------:R-:W-:Y:S01]  /*c720*/  @!P3 IADD3 R27, P5, PT, R28, R29, RZ ;  /* 0x0000001d1c1bb210 */ /* 0x000fe20007fbe0ff */
[----:B------:R-:W1:Y:S02]  /*c730*/  @!P3 LDS R41, [R37+-0x4] ;  /* 0xfffffc002529b984 */ /* 0x000e640000000800 */
[----:B------:R-:W-:Y:S01]  /*c740*/  @!P4 IMAD.X R26, RZ, RZ, R42, P6 ;  /* 0x000000ffff1ac224 */ /* 0x000fe200030e062a */
[C---:B------:R-:W-:Y:S01]  /*c750*/  @!P4 LEA R22, P6, R23.reuse, UR10, 0x2 ;  /* 0x0000000a1716cc11 */ /* 0x040fe2000f8c10ff */
[----:B------:R-:W2:Y:S01]  /*c760*/  @!P2 LDS R43, [R37] ;  /* 0x00000000252ba984 */ /* 0x000ea20000000800 */
[----:B------:R-:W-:Y:S02]  /*c770*/  @!P3 IADD3.X R28, PT, PT, RZ, R30, RZ, P5, !PT ;  /* 0x0000001eff1cb210 */ /* 0x000fe40002ffe4ff */
[----:B------:R-:W-:Y:S01]  /*c780*/  @!P4 LEA.HI.X R23, R23, UR11, R26, 0x2, P6 ;  /* 0x0000000b1717cc11 */ /* 0x000fe2000b0f141a */
[----:B------:R3:W4:Y:S01]  /*c790*/  @!P1 LDS R49, [R37+0x4] ;  /* 0x0000040025319984 */ /* 0x0007220000000800 */
[----:B------:R-:W-:-:S02]  /*c7a0*/  @!P3 LEA R26, P5, R27, UR10, 0x2 ;  /* 0x0000000a1b1abc11 */ /* 0x000fc4000f8a10ff */
[----:B------:R-:W-:Y:S02]  /*c7b0*/  IADD3 R31, P6, PT, R29, UR15, RZ ;  /* 0x0000000f1d1f7c10 */ /* 0x000fe4000ffde0ff */
[----:B------:R-:W-:Y:S02]  /*c7c0*/  @!P3 LEA.HI.X R27, R27, UR11, R28, 0x2, P5 ;  /* 0x0000000b1b1bbc11 */ /* 0x000fe4000a8f141c */
[----:B------:R-:W-:Y:S01]  /*c7d0*/  IADD3.X R33, PT, PT, R30, UR18, RZ, P6, !PT ;  /* 0x000000121e217c10 */ /* 0x000fe2000b7fe4ff */
[----:B---3--:R-:W-:Y:S01]  /*c7e0*/  VIADD R37, R37, 0x10 ;  /* 0x0000001025257836 */ /* 0x008fe20000000000 */
[----:B------:R-:W-:Y:S02]  /*c7f0*/  @!P2 IADD3 R29, P5, PT, R46, R31, RZ ;  /* 0x0000001f2e1da210 */ /* 0x000fe40007fbe0ff */
[----:B------:R-:W-:-:S03]  /*c800*/  IADD3 R42, P6, PT, R31, UR15, RZ ;  /* 0x0000000f1f2a7c10 */ /* 0x000fc6000ffde0ff */
[----:B------:R-:W-:Y:S01]  /*c810*/  @!P2 IMAD.X R30, RZ, RZ, R33, P5 ;  /* 0x000000ffff1ea224 */ /* 0x000fe200028e0621 */
[----:B------:R-:W-:Y:S02]  /*c820*/  @!P2 LEA R28, P5, R29, UR10, 0x2 ;  /* 0x0000000a1d1cac11 */ /* 0x000fe4000f8a10ff */
[----:B------:R-:W-:Y:S02]  /*c830*/  IADD3.X R46, PT, PT, R33, UR18, RZ, P6, !PT ;  /* 0x00000012212e7c10 */ /* 0x000fe4000b7fe4ff */
[----:B------:R-:W-:Y:S02]  /*c840*/  @!P2 LEA.HI.X R29, R29, UR11, R30, 0x2, P5 ;  /* 0x0000000b1d1dac11 */ /* 0x000fe4000a8f141e */
[C---:B------:R-:W-:Y:S02]  /*c850*/  @!P1 IADD3 R31, P5, PT, R51.reuse, R42, RZ ;  /* 0x0000002a331f9210 */ /* 0x040fe40007fbe0ff */
[----:B------:R-:W-:Y:S02]  /*c860*/  IADD3 R33, PT, PT, R51, 0x1f, RZ ;  /* 0x0000001f33217810 */ /* 0x000fe40007ffe0ff */
[----:B------:R-:W-:-:S02]  /*c870*/  @!P1 IADD3.X R40, PT, PT, RZ, R46, RZ, P5, !PT ;  /* 0x0000002eff289210 */ /* 0x000fc40002ffe4ff */
[C---:B------:R-:W-:Y:S01]  /*c880*/  @!P1 LEA R30, P5, R31.reuse, UR10, 0x2 ;  /* 0x0000000a1f1e9c11 */ /* 0x040fe2000f8a10ff */
[----:B0-----:R0:W-:Y:S03]  /*c890*/  @!P4 STG.E desc[UR24][R22.64], R39 ;  /* 0x000000271600c986 */ /* 0x0011e6000c101918 */
[----:B------:R-:W-:Y:S01]  /*c8a0*/  @!P1 LEA.HI.X R31, R31, UR11, R40, 0x2, P5 ;  /* 0x0000000b1f1f9c11 */ /* 0x000fe2000a8f1428 */
[----:B-1----:R0:W-:Y:S04]  /*c8b0*/  @!P3 STG.E desc[UR24][R26.64], R41 ;  /* 0x000000291a00b986 */ /* 0x0021e8000c101918 */
[----:B--2---:R0:W-:Y:S01]  /*c8c0*/  @!P2 STG.E desc[UR24][R28.64], R43 ;  /* 0x0000002b1c00a986 */ /* 0x0041e2000c101918 */
[----:B------:R-:W-:-:S03]  /*c8d0*/  ISETP.NE.AND P2, PT, R35, RZ, PT ;  /* 0x000000ff2300720c */ /* 0x000fc60003f45270 */
[----:B----4-:R0:W-:Y:S01]  /*c8e0*/  @!P1 STG.E desc[UR24][R30.64], R49 ;  /* 0x000000311e009986 */ /* 0x0101e2000c101918 */
[----:B------:R-:W-:-:S04]  /*c8f0*/  IADD3 R40, P1, PT, R42, UR15, RZ ;  /* 0x0000000f2a287c10 */ /* 0x000fc8000ff3e0ff */
[----:B------:R-:W-:-:S05]  /*c900*/  IADD3.X R42, PT, PT, R46, UR18, RZ, P1, !PT ;  /* 0x000000122e2a7c10 */ /* 0x000fca0008ffe4ff */
[----:B------:R-:W-:Y:S05]  /*c910*/  @P2 BRA `(.L_x_237) ;  /* 0xfffffffc00402947 */ /* 0x000fea000383ffff */
.L_x_236:
[----:B------:R-:W-:Y:S05]  /*c920*/  BSYNC.RECONVERGENT B1 ;  /* 0x0000000000017941 */ /* 0x000fea0003800200 */
.L_x_235:
[----:B------:R-:W-:Y:S05]  /*c930*/  @!P0 BRA `(.L_x_234) ;  /* 0x0000000000888947 */ /* 0x000fea0003800000 */
[----:B0-----:R-:W-:Y:S02]  /*c940*/  LOP3.LUT R29, R33, 0x1f, RZ, 0xc0, !PT ;  /* 0x0000001f211d7812 */ /* 0x001fe400078ec0ff */
[----:B------:R-:W-:Y:S02]  /*c950*/  IADD3 R23, PT, PT, R3, R38, RZ ;  /* 0x0000002603177210 */ /* 0x000fe40007ffe0ff */
[----:B------:R-:W-:-:S03]  /*c960*/  ISETP.GE.U32.AND P0, PT, R29, UR7, PT ;  /* 0x000000071d007c0c */ /* 0x000fc6000bf06070 */
[----:B------:R-:W-:-:S10]  /*c970*/  IMAD R28, R23, 0x4, R8 ;  /* 0x00000004171c7824 */ /* 0x000fd400078e0208 */
[----:B------:R-:W0:Y:S01]  /*c980*/  @!P0 LDS R27, [R28] ;  /* 0x000000001c1b8984 */ /* 0x000e220000000800 */
[----:B------:R-:W-:-:S04]  /*c990*/  @!P0 IADD3 R23, P1, PT, R29, R40, RZ ;  /* 0x000000281d178210 */ /* 0x000fc80007f3e0ff */
[----:B------:R-:W-:Y:S02]  /*c9a0*/  @!P0 IADD3.X R26, PT, PT, RZ, R42, RZ, P1, !PT ;  /* 0x0000002aff1a8210 */ /* 0x000fe40000ffe4ff */
[----:B------:R-:W-:-:S04]  /*c9b0*/  @!P0 LEA R22, P1, R23, UR10, 0x2 ;  /* 0x0000000a17168c11 */ /* 0x000fc8000f8210ff */
[----:B------:R-:W-:Y:S02]  /*c9c0*/  @!P0 LEA.HI.X R23, R23, UR11, R26, 0x2, P1 ;  /* 0x0000000b17178c11 */ /* 0x000fe400088f141a */
[----:B------:R-:W-:-:S04]  /*c9d0*/  IADD3 R29, P1, PT, R40, UR15, RZ ;  /* 0x0000000f281d7c10 */ /* 0x000fc8000ff3e0ff */
[----:B------:R-:W-:Y:S01]  /*c9e0*/  IADD3.X R30, PT, PT, R42, UR18, RZ, P1, !PT ;  /* 0x000000122a1e7c10 */ /* 0x000fe20008ffe4ff */
[----:B0-----:R1:W-:Y:S01]  /*c9f0*/  @!P0 STG.E desc[UR24][R22.64], R27 ;  /* 0x0000001b16008986 */ /* 0x0013e2000c101918 */
[----:B------:R-:W-:-:S13]  /*ca00*/  ISETP.NE.AND P0, PT, R36, 0x1, PT ;  /* 0x000000012400780c */ /* 0x000fda0003f05270 */
[----:B-1----:R-:W-:Y:S05]  /*ca10*/  @!P0 BRA `(.L_x_234) ;  /* 0x0000000000508947 */ /* 0x002fea0003800000 */
[----:B------:R-:W-:-:S05]  /*ca20*/  VIADD R22, R33, 0xffffffff ;  /* 0xffffffff21167836 */ /* 0x000fca0000000000 */
[----:B------:R-:W-:-:S04]  /*ca30*/  LOP3.LUT R22, R22, 0x1f, RZ, 0xc0, !PT ;  /* 0x0000001f16167812 */ /* 0x000fc800078ec0ff */
[----:B------:R-:W-:-:S13]  /*ca40*/  ISETP.GE.U32.AND P0, PT, R22, UR7, PT ;  /* 0x0000000716007c0c */ /* 0x000fda000bf06070 */
[----:B------:R-:W0:Y:S01]  /*ca50*/  @!P0 LDS R27, [R28+0x4] ;  /* 0x000004001c1b8984 */ /* 0x000e220000000800 */
[----:B------:R-:W-:-:S04]  /*ca60*/  @!P0 IADD3 R23, P1, PT, R22, R29, RZ ;  /* 0x0000001d16178210 */ /* 0x000fc80007f3e0ff */
[----:B------:R-:W-:Y:S02]  /*ca70*/  @!P0 IADD3.X R26, PT, PT, RZ, R30, RZ, P1, !PT ;  /* 0x0000001eff1a8210 */ /* 0x000fe40000ffe4ff */
[----:B------:R-:W-:-:S04]  /*ca80*/  @!P0 LEA R22, P1, R23, UR10, 0x2 ;  /* 0x0000000a17168c11 */ /* 0x000fc8000f8210ff */
[----:B------:R-:W-:-:S05]  /*ca90*/  @!P0 LEA.HI.X R23, R23, UR11, R26, 0x2, P1 ;  /* 0x0000000b17178c11 */ /* 0x000fca00088f141a */
[----:B0-----:R1:W-:Y:S01]  /*caa0*/  @!P0 STG.E desc[UR24][R22.64], R27 ;  /* 0x0000001b16008986 */ /* 0x0013e2000c101918 */
[----:B------:R-:W-:-:S13]  /*cab0*/  ISETP.NE.AND P0, PT, R36, 0x2, PT ;  /* 0x000000022400780c */ /* 0x000fda0003f05270 */
[----:B-1----:R-:W-:Y:S05]  /*cac0*/  @!P0 BRA `(.L_x_234) ;  /* 0x0000000000248947 */ /* 0x002fea0003800000 */
[----:B------:R-:W-:-:S05]  /*cad0*/  VIADD R22, R33, 0x1e ;  /* 0x0000001e21167836 */ /* 0x000fca0000000000 */
[----:B------:R-:W-:-:S04]  /*cae0*/  LOP3.LUT R22, R22, 0x1f, RZ, 0xc0, !PT ;  /* 0x0000001f16167812 */ /* 0x000fc800078ec0ff */
[----:B------:R-:W-:-:S13]  /*caf0*/  ISETP.GE.U32.AND P0, PT, R22, UR7, PT ;  /* 0x0000000716007c0c */ /* 0x000fda000bf06070 */
[----:B------:R-:W0:Y:S01]  /*cb00*/  @!P0 LDS R27, [R28+0x8] ;  /* 0x000008001c1b8984 */ /* 0x000e220000000800 */
[----:B------:R-:W-:-:S04]  /*cb10*/  @!P0 IADD3 R23, P1, P2, R22, UR15, R29 ;  /* 0x0000000f16178c10 */ /* 0x000fc8000fa3e01d */
[----:B------:R-:W-:Y:S02]  /*cb20*/  @!P0 IADD3.X R26, PT, PT, RZ, UR18, R30, P1, P2 ;  /* 0x00000012ff1a8c10 */ /* 0x000fe40008fe441e */
[----:B------:R-:W-:-:S04]  /*cb30*/  @!P0 LEA R22, P1, R23, UR10, 0x2 ;  /* 0x0000000a17168c11 */ /* 0x000fc8000f8210ff */
[----:B------:R-:W-:-:S05]  /*cb40*/  @!P0 LEA.HI.X R23, R23, UR11, R26, 0x2, P1 ;  /* 0x0000000b17178c11 */ /* 0x000fca00088f141a */
[----:B0-----:R1:W-:Y:S04]  /*cb50*/  @!P0 STG.E desc[UR24][R22.64], R27 ;  /* 0x0000001b16008986 */ /* 0x0013e8000c101918 */
.L_x_234:
[----:B------:R-:W-:Y:S05]  /*cb60*/  BSYNC.RECONVERGENT B0 ;  /* 0x0000000000007941 */ /* 0x000fea0003800200 */
.L_x_233:
[----:B------:R-:W-:Y:S01]  /*cb70*/  BAR.SYNC.DEFER_BLOCKING 0x0 ;  /* 0x0000000000007b1d */ /* 0x000fe20000010000 */
[----:B------:R-:W-:-:S05]  /*cb80*/  ISETP.LT.U32.AND P0, PT, R3, UR14, PT ;  /* 0x0000000e03007c0c */ /* 0x000fca000bf01070 */
[----:B------:R-:W2:Y:S01]  /*cb90*/  LDCU.64 UR12, c[0x0][0x3c0] ;  /* 0x00007800ff0c77ac */ /* 0x000ea20008000a00 */
[----:B------:R-:W-:Y:S01]  /*cba0*/  BSSY.RECONVERGENT B0, `(.L_x_238) ;  /* 0x000006d000007945 */ /* 0x000fe20003800200 */
[----:B------:R-:W2:Y:S01]  /*cbb0*/  LDCU.64 UR16, c[0x0][0x3b8] ;  /* 0x00007700ff1077ac */ /* 0x000ea20008000a00 */
[----:B------:R3:W-:Y:S01]  /*cbc0*/  STS [R10], R5 ;  /* 0x000000050a007388 */ /* 0x0007e20000000800 */
[----:B--2---:R-:W-:-:S03]  /*cbd0*/  UIMAD UR6, UR13, UR16, URZ ;  /* 0x000000100d0672a4 */ /* 0x004fc6000f8e02ff */
[----:B------:R3:W-:Y:S01]  /*cbe0*/  STS [R14], R47 ;  /* 0x0000002f0e007388 */ /* 0x0007e20000000800 */
[----:B------:R-:W-:Y:S02]  /*cbf0*/  UIMAD.WIDE.U32 UR4, UR16, UR12, UR10 ;  /* 0x0000000c100472a5 */ /* 0x000fe4000f8e000a */
[----:B------:R-:W-:Y:S01]  /*cc00*/  UIMAD UR6, UR17, UR12, UR6 ;  /* 0x0000000c110672a4 */ /* 0x000fe2000f8e0206 */
[----:B------:R3:W-:Y:S03]  /*cc10*/  STS [R16], R9 ;  /* 0x0000000910007388 */ /* 0x0007e60000000800 */
[----:B------:R-:W-:Y:S01]  /*cc20*/  UIADD3 UR6, UPT, UPT, UR5, UR6, URZ ;  /* 0x0000000605067290 */ /* 0x000fe2000fffe0ff */
[----:B------:R3:W-:Y:S01]  /*cc30*/  STS [R17], R34 ;  /* 0x0000002211007388 */ /* 0x0007e20000000800 */
[----:B------:R-:W-:Y:S06]  /*cc40*/  BAR.SYNC.DEFER_BLOCKING 0x0 ;  /* 0x0000000000007b1d */ /* 0x000fec0000010000 */
[----:B------:R-:W-:Y:S05]  /*cc50*/  @!P0 BRA `(.L_x_239) ;  /* 0x0000000400848947 */ /* 0x000fea0003800000 */
[----:B------:R-:W-:Y:S01]  /*cc60*/  ISETP.GE.U32.AND P1, PT, R19, 0x3, PT ;  /* 0x000000031300780c */ /* 0x000fe20003f26070 */
[----:B------:R-:W-:Y:S01]  /*cc70*/  BSSY.RECONVERGENT B1, `(.L_x_240) ;  /* 0x000003c000017945 */ /* 0x000fe20003800200 */
[----:B---3--:R-:W-:Y:S01]  /*cc80*/  MOV R34, UR14 ;  /* 0x0000000e00227c02 */ /* 0x008fe20008000f00 */
[----:B------:R-:W-:Y:S01]  /*cc90*/  IMAD.MOV.U32 R36, RZ, RZ, RZ ;  /* 0x000000ffff247224 */ /* 0x000fe200078e00ff */
[----:B------:R-:W-:Y:S02]  /*cca0*/  MOV R5, R65 ;  /* 0x0000004100057202 */ /* 0x000fe40000000f00 */
[----:B------:R-:W-:-:S04]  /*ccb0*/  LOP3.LUT R34, R34, 0x3, RZ, 0xc0, !PT ;  /* 0x0000000322227812 */ /* 0x000fc800078ec0ff */
[----:B------:R-:W-:-:S03]  /*ccc0*/  ISETP.NE.AND P0, PT, R34, RZ, PT ;  /* 0x000000ff2200720c */ /* 0x000fc60003f05270 */
[----:B------:R-:W-:Y:S10]  /*ccd0*/  @!P1 BRA `(.L_x_241) ;  /* 0x0000000000d49947 */ /* 0x000ff40003800000 */
[----:B------:R-:W-:Y:S01]  /*cce0*/  IMAD R33, R18, 0x10, R21 ;  /* 0x0000001012217824 */ /* 0x000fe200078e0215 */
[----:B------:R-:W-:Y:S01]  /*ccf0*/  IADD3 R36, PT, PT, R11, -R34, RZ ;  /* 0x800000220b247210 */ /* 0x000fe20007ffe0ff */
[----:B------:R-:W-:-:S03]  /*cd00*/  IMAD.MOV.U32 R5, RZ, RZ, R65 ;  /* 0x000000ffff057224 */ /* 0x000fc600078e0041 */
[----:B------:R-:W-:Y:S02]  /*cd10*/  IADD3 R33, PT, PT, R33, 0x8, R0 ;  /* 0x0000000821217810 */ /* 0x000fe40007ffe000 */
[----:B------:R-:W-:-:S07]  /*cd20*/  IADD3 R9, PT, PT, -R36, RZ, RZ ;  /* 0x000000ff24097210 */ /* 0x000fce0007ffe1ff */
.L_x_242:
[C---:B01----:R-:W-:Y:S01]  /*cd30*/  LOP3.LUT R27, R5.reuse, 0x1f, RZ, 0xc0, !PT ;  /* 0x0000001f051b7812 */ /* 0x043fe200078ec0ff */
[C---:B------:R-:W-:Y:S01]  /*cd40*/  VIADD R22, R5.reuse, 0xffffffff ;  /* 0xffffffff05167836 */ /* 0x040fe20000000000 */
[C---:B------:R-:W-:Y:S01]  /*cd50*/  IADD3 R23, PT, PT, R5.reuse, 0x1d, RZ ;  /* 0x0000001d05177810 */ /* 0x040fe20007ffe0ff */
[----:B------:R-:W-:Y:S01]  /*cd60*/  VIADD R5, R5, 0x1e ;  /* 0x0000001e05057836 */ /* 0x000fe20000000000 */
[----:B------:R-:W-:Y:S02]  /*cd70*/  ISETP.GE.U32.AND P4, PT, R27, UR7, PT ;  /* 0x000000071b007c0c */ /* 0x000fe4000bf86070 */
[----:B------:R-:W-:Y:S02]  /*cd80*/  LOP3.LUT R29, R22, 0x1f, RZ, 0xc0, !PT ;  /* 0x0000001f161d7812 */ /* 0x000fe400078ec0ff */
[----:B------:R-:W-:Y:S02]  /*cd90*/  LOP3.LUT R31, R5, 0x1f, RZ, 0xc0, !PT ;  /* 0x0000001f051f7812 */ /* 0x000fe400078ec0ff */
[----:B------:R-:W-:-:S02]  /*cda0*/  ISETP.GE.U32.AND P3, PT, R29, UR7, PT ;  /* 0x000000071d007c0c */ /* 0x000fc4000bf66070 */
[----:B------:R-:W-:Y:S02]  /*cdb0*/  ISETP.GE.U32.AND P2, PT, R31, UR7, PT ;  /* 0x000000071f007c0c */ /* 0x000fe4000bf46070 */
[----:B------:R-:W-:Y:S02]  /*cdc0*/  LOP3.LUT R43, R23, 0x1f, RZ, 0xc0, !PT ;  /* 0x0000001f172b7812 */ /* 0x000fe400078ec0ff */
[----:B------:R-:W-:Y:S01]  /*cdd0*/  IADD3 R9, PT, PT, R9, 0x4, RZ ;  /* 0x0000000409097810 */ /* 0x000fe20007ffe0ff */
[----:B------:R-:W0:Y:S01]  /*cde0*/  @!P4 LDS R35, [R33+-0x8] ;  /* 0xfffff8002123c984 */ /* 0x000e220000000800 */
[----:B------:R-:W-:Y:S02]  /*cdf0*/  ISETP.GE.U32.AND P1, PT, R43, UR7, PT ;  /* 0x000000072b007c0c */ /* 0x000fe4000bf26070 */
[----:B------:R-:W-:Y:S02]  /*ce00*/  @!P4 IADD3 R5, P6, PT, R27, R32, RZ ;  /* 0x000000201b05c210 */ /* 0x000fe40007fde0ff */
[----:B------:R-:W-:Y:S01]  /*ce10*/  IADD3 R32, P5, PT, R32, UR15, RZ ;  /* 0x0000000f20207c10 */ /* 0x000fe2000ffbe0ff */
[----:B------:R-:W1:Y:S01]  /*ce20*/  @!P3 LDS R37, [R33+-0x4] ;  /* 0xfffffc002125b984 */ /* 0x000e620000000800 */
[----:B------:R-:W-:-:S02]  /*ce30*/  @!P4 IADD3.X R26, PT, PT, RZ, R25, RZ, P6, !PT ;  /* 0x00000019ff1ac210 */ /* 0x000fc400037fe4ff */
[----:B------:R-:W-:Y:S01]  /*ce40*/  @!P4 LEA R22, P6, R5, UR4, 0x2 ;  /* 0x000000040516cc11 */ /* 0x000fe2000f8c10ff */
[----:B------:R-:W2:Y:S01]  /*ce50*/  @!P2 LDS R39, [R33] ;  /* 0x000000002127a984 */ /* 0x000ea20000000800 */
[----:B------:R-:W-:Y:S02]  /*ce60*/  IADD3.X R25, PT, PT, R25, UR18, RZ, P5, !PT ;  /* 0x0000001219197c10 */ /* 0x000fe4000affe4ff */
[----:B------:R-:W-:Y:S01]  /*ce70*/  @!P4 LEA.HI.X R23, R5, UR6, R26, 0x2, P6 ;  /* 0x000000060517cc11 */ /* 0x000fe2000b0f141a */
[----:B------:R3:W4:Y:S01]  /*ce80*/  @!P1 LDS R41, [R33+0x4] ;  /* 0x0000040021299984 */ /* 0x0007220000000800 */
[----:B------:R-:W-:Y:S02]  /*ce90*/  @!P3 IADD3 R5, P5, PT, R29, R32, RZ ;  /* 0x000000201d05b210 */ /* 0x000fe40007fbe0ff */
[----:B------:R-:W-:-:S03]  /*cea0*/  IADD3 R32, P6, PT, R32, UR15, RZ ;  /* 0x0000000f20207c10 */ /* 0x000fc6000ffde0ff */
[----:B------:R-:W-:Y:S01]  /*ceb0*/  @!P3 IMAD.X R28, RZ, RZ, R25, P5 ;  /* 0x000000ffff1cb224 */ /* 0x000fe200028e0619 */
[----:B------:R-:W-:Y:S02]  /*cec0*/  @!P3 LEA R26, P5, R5, UR4, 0x2 ;  /* 0x00000004051abc11 */ /* 0x000fe4000f8a10ff */
[----:B------:R-:W-:Y:S02]  /*ced0*/  IADD3.X R25, PT, PT, R25, UR18, RZ, P6, !PT ;  /* 0x0000001219197c10 */ /* 0x000fe4000b7fe4ff */
[----:B------:R-:W-:Y:S02]  /*cee0*/  @!P3 LEA.HI.X R27, R5, UR6, R28, 0x2, P5 ;  /* 0x00000006051bbc11 */ /* 0x000fe4000a8f141c */
[----:B------:R-:W-:Y:S02]  /*cef0*/  @!P2 IADD3 R5, P5, PT, R31, R32, RZ ;  /* 0x000000201f05a210 */ /* 0x000fe40007fbe0ff */
[----:B------:R-:W-:Y:S02]  /*cf00*/  IADD3 R38, P6, PT, R32, UR15, RZ ;  /* 0x0000000f20267c10 */ /* 0x000fe4000ffde0ff */
[----:B------:R-:W-:-:S02]  /*cf10*/  @!P2 IADD3.X R30, PT, PT, RZ, R25, RZ, P5, !PT ;  /* 0x00000019ff1ea210 */ /* 0x000fc40002ffe4ff */
[----:B------:R-:W-:Y:S02]  /*cf20*/  @!P2 LEA R28, P5, R5, UR4, 0x2 ;  /* 0x00000004051cac11 */ /* 0x000fe4000f8a10ff */
[----:B------:R-:W-:Y:S02]  /*cf30*/  IADD3.X R25, PT, PT, R25, UR18, RZ, P6, !PT ;  /* 0x0000001219197c10 */ /* 0x000fe4000b7fe4ff */
[----:B------:R-:W-:Y:S02]  /*cf40*/  @!P2 LEA.HI.X R29, R5, UR6, R30, 0x2, P5 ;  /* 0x00000006051dac11 */ /* 0x000fe4000a8f141e */
[----:B------:R-:W-:Y:S01]  /*cf50*/  @!P1 IADD3 R5, P5, PT, R43, R38, RZ ;  /* 0x000000262b059210 */ /* 0x000fe20007fbe0ff */
[----:B0-----:R0:W-:Y:S01]  /*cf60*/  @!P4 STG.E desc[UR24][R22.64], R35 ;  /* 0x000000231600c986 */ /* 0x0011e2000c101918 */
[----:B---3--:R-:W-:-:S03]  /*cf70*/  IADD3 R33, PT, PT, R33, 0x10, RZ ;  /* 0x0000001021217810 */ /* 0x008fc60007ffe0ff */
[----:B------:R-:W-:Y:S01]  /*cf80*/  @!P1 IMAD.X R32, RZ, RZ, R25, P5 ;  /* 0x000000ffff209224 */ /* 0x000fe200028e0619 */
[C---:B------:R-:W-:Y:S01]  /*cf90*/  @!P1 LEA R30, P5, R5.reuse, UR4, 0x2 ;  /* 0x00000004051e9c11 */ /* 0x040fe2000f8a10ff */
[----:B-1----:R0:W-:Y:S03]  /*cfa0*/  @!P3 STG.E desc[UR24][R26.64], R37 ;  /* 0x000000251a00b986 */ /* 0x0021e6000c101918 */
[----:B------:R-:W-:Y:S01]  /*cfb0*/  @!P1 LEA.HI.X R31, R5, UR6, R32, 0x2, P5 ;  /* 0x00000006051f9c11 */ /* 0x000fe2000a8f1420 */
[----:B--2---:R0:W-:Y:S01]  /*cfc0*/  @!P2 STG.E desc[UR24][R28.64], R39 ;  /* 0x000000271c00a986 */ /* 0x0041e2000c101918 */
[----:B------:R-:W-:Y:S01]  /*cfd0*/  ISETP.NE.AND P2, PT, R9, RZ, PT ;  /* 0x000000ff0900720c */ /* 0x000fe20003f45270 */
[----:B------:R-:W-:Y:S02]  /*cfe0*/  VIADD R5, R43, 0x1f ;  /* 0x0000001f2b057836 */ /* 0x000fe40000000000 */
[----:B----4-:R0:W-:Y:S01]  /*cff0*/  @!P1 STG.E desc[UR24][R30.64], R41 ;  /* 0x000000291e009986 */ /* 0x0101e2000c101918 */
[----:B------:R-:W-:-:S04]  /*d000*/  IADD3 R32, P1, PT, R38, UR15, RZ ;  /* 0x0000000f26207c10 */ /* 0x000fc8000ff3e0ff */
[----:B------:R-:W-:-:S05]  /*d010*/  IADD3.X R25, PT, PT, R25, UR18, RZ, P1, !PT ;  /* 0x0000001219197c10 */ /* 0x000fca0008ffe4ff */
[----:B------:R-:W-:Y:S05]  /*d020*/  @P2 BRA `(.L_x_242) ;  /* 0xfffffffc00402947 */ /* 0x000fea000383ffff */
.L_x_241:
[----:B------:R-:W-:Y:S05]  /*d030*/  BSYNC.RECONVERGENT B1 ;  /* 0x0000000000017941 */ /* 0x000fea0003800200 */
.L_x_240:
[----:B------:R-:W-:Y:S05]  /*d040*/  @!P0 BRA `(.L_x_239) ;  /* 0x0000000000888947 */ /* 0x000fea0003800000 */
[----:B01----:R-:W-:Y:S01]  /*d050*/  LOP3.LUT R23, R5, 0x1f, RZ, 0xc0, !PT ;  /* 0x0000001f05177812 */ /* 0x003fe200078ec0ff */
[----:B------:R-:W-:-:S03]  /*d060*/  IMAD.IADD R9, R3, 0x1, R36 ;  /* 0x0000000103097824 */ /* 0x000fc600078e0224 */
[----:B------:R-:W-:Y:S02]  /*d070*/  ISETP.GE.U32.AND P0, PT, R23, UR7, PT ;  /* 0x0000000717007c0c */ /* 0x000fe4000bf06070 */
[----:B------:R-:W-:-:S11]  /*d080*/  LEA R27, R9, R8, 0x2 ;  /* 0x00000008091b7211 */ /* 0x000fd600078e10ff */
[----:B------:R-:W0:Y:S01]  /*d090*/  @!P0 LDS R9, [R27] ;  /* 0x000000001b098984 */ /* 0x000e220000000800 */
[----:B------:R-:W-:-:S05]  /*d0a0*/  @!P0 IADD3 R23, P1, PT, R23, R32, RZ ;  /* 0x0000002017178210 */ /* 0x000fca0007f3e0ff */
[----:B------:R-:W-:Y:S01]  /*d0b0*/  @!P0 IMAD.X R26, RZ, RZ, R25, P1 ;  /* 0x000000ffff1a8224 */ /* 0x000fe200008e0619 */
[----:B------:R-:W-:-:S04]  /*d0c0*/  @!P0 LEA R22, P1, R23, UR4, 0x2 ;  /* 0x0000000417168c11 */ /* 0x000fc8000f8210ff */
[----:B------:R-:W-:Y:S02]  /*d0d0*/  @!P0 LEA.HI.X R23, R23, UR6, R26, 0x2, P1 ;  /* 0x0000000617178c11 */ /* 0x000fe400088f141a */
[----:B------:R-:W-:-:S04]  /*d0e0*/  IADD3 R32, P1, PT, R32, UR15, RZ ;  /* 0x0000000f20207c10 */ /* 0x000fc8000ff3e0ff */
[----:B------:R-:W-:Y:S01]  /*d0f0*/  IADD3.X R25, PT, PT, R25, UR18, RZ, P1, !PT ;  /* 0x0000001219197c10 */ /* 0x000fe20008ffe4ff */
[----:B0-----:R2:W-:Y:S01]  /*d100*/  @!P0 STG.E desc[UR24][R22.64], R9 ;  /* 0x0000000916008986 */ /* 0x0015e2000c101918 */
[----:B------:R-:W-:-:S13]  /*d110*/  ISETP.NE.AND P0, PT, R34, 0x1, PT ;  /* 0x000000012200780c */ /* 0x000fda0003f05270 */
[----:B--2---:R-:W-:Y:S05]  /*d120*/  @!P0 BRA `(.L_x_239) ;  /* 0x0000000000508947 */ /* 0x004fea0003800000 */
[----:B------:R-:W-:-:S04]  /*d130*/  IADD3 R9, PT, PT, R5, -0x1, RZ ;  /* 0xffffffff05097810 */ /* 0x000fc80007ffe0ff */
[----:B------:R-:W-:-:S04]  /*d140*/  LOP3.LUT R23, R9, 0x1f, RZ, 0xc0, !PT ;  /* 0x0000001f09177812 */ /* 0x000fc800078ec0ff */
[----:B------:R-:W-:-:S13]  /*d150*/  ISETP.GE.U32.AND P0, PT, R23, UR7, PT ;  /* 0x0000000717007c0c */ /* 0x000fda000bf06070 */
[----:B------:R-:W0:Y:S01]  /*d160*/  @!P0 LDS R9, [R27+0x4] ;  /* 0x000004001b098984 */ /* 0x000e220000000800 */
[----:B------:R-:W-:-:S05]  /*d170*/  @!P0 IADD3 R23, P1, PT, R23, R32, RZ ;  /* 0x0000002017178210 */ /* 0x000fca0007f3e0ff */
[----:B------:R-:W-:Y:S01]  /*d180*/  @!P0 IMAD.X R26, RZ, RZ, R25, P1 ;  /* 0x000000ffff1a8224 */ /* 0x000fe200008e0619 */
[----:B------:R-:W-:-:S04]  /*d190*/  @!P0 LEA R22, P1, R23, UR4, 0x2 ;  /* 0x0000000417168c11 */ /* 0x000fc8000f8210ff */
[----:B------:R-:W-:-:S05]  /*d1a0*/  @!P0 LEA.HI.X R23, R23, UR6, R26, 0x2, P1 ;  /* 0x0000000617178c11 */ /* 0x000fca00088f141a */
[----:B0-----:R2:W-:Y:S01]  /*d1b0*/  @!P0 STG.E desc[UR24][R22.64], R9 ;  /* 0x0000000916008986 */ /* 0x0015e2000c101918 */
[----:B------:R-:W-:-:S13]  /*d1c0*/  ISETP.NE.AND P0, PT, R34, 0x2, PT ;  /* 0x000000022200780c */ /* 0x000fda0003f05270 */
[----:B--2---:R-:W-:Y:S05]  /*d1d0*/  @!P0 BRA `(.L_x_239) ;  /* 0x0000000000248947 */ /* 0x004fea0003800000 */
[----:B------:R-:W-:-:S04]  /*d1e0*/  IADD3 R5, PT, PT, R5, 0x1e, RZ ;  /* 0x0000001e05057810 */ /* 0x000fc80007ffe0ff */
        /* <DEDUP_REMOVED lines=8> */
.L_x_239:
[----:B------:R-:W-:Y:S05]  /*d270*/  BSYNC.RECONVERGENT B0 ;  /* 0x0000000000007941 */ /* 0x000fea0003800200 */
.L_x_238:
[----:B------:R-:W-:Y:S01]  /*d280*/  BAR.SYNC.DEFER_BLOCKING 0x0 ;  /* 0x0000000000007b1d */ /* 0x000fe20000010000 */
[C---:B------:R-:W-:Y:S02]  /*d290*/  ISETP.LT.U32.AND P0, PT, R3.reuse, UR14, PT ;  /* 0x0000000e03007c0c */ /* 0x040fe4000bf01070 */
[----:B012---:R-:W-:-:S03]  /*d2a0*/  IADD3 R22, PT, PT, R3, 0x1, R3 ;  /* 0x0000000103167810 */ /* 0x007fc60007ffe003 */
[----:B------:R-:W-:Y:S02]  /*d2b0*/  BSSY.RECONVERGENT B0, `(.L_x_243) ;  /* 0x000006f000007945 */ /* 0x000fe40003800200 */
[C---:B---3--:R-:W-:Y:S02]  /*d2c0*/  IMAD R5, R22.reuse, UR9, RZ ;  /* 0x0000000916057c24 */ /* 0x048fe4000f8e02ff */
[----:B------:R-:W-:-:S04]  /*d2d0*/  IMAD.WIDE.U32 R22, R22, UR8, RZ ;  /* 0x0000000816167c25 */ /* 0x000fc8000f8e00ff */
[----:B------:R-:W-:Y:S01]  /*d2e0*/  IMAD.IADD R5, R23, 0x1, R5 ;  /* 0x0000000117057824 */ /* 0x000fe200078e0205 */
[----:B------:R0:W-:Y:S04]  /*d2f0*/  STS [R10], R6 ;  /* 0x000000060a007388 */ /* 0x0001e80000000800 */
[----:B------:R0:W-:Y:S04]  /*d300*/  STS [R14], R45 ;  /* 0x0000002d0e007388 */ /* 0x0001e80000000800 */
[----:B------:R0:W-:Y:S04]  /*d310*/  STS [R16], R13 ;  /* 0x0000000d10007388 */ /* 0x0001e80000000800 */
[----:B------:R0:W-:Y:S01]  /*d320*/  STS [R17], R20 ;  /* 0x0000001411007388 */ /* 0x0001e20000000800 */
[----:B------:R-:W-:Y:S06]  /*d330*/  BAR.SYNC.DEFER_BLOCKING 0x0 ;  /* 0x0000000000007b1d */ /* 0x000fec0000010000 */
[----:B------:R-:W-:Y:S05]  /*d340*/  @!P0 BRA `(.L_x_244) ;  /* 0x0000000400948947 */ /* 0x000fea0003800000 */
[----:B------:R-:W-:Y:S01]  /*d350*/  ISETP.GE.U32.AND P1, PT, R19, 0x3, PT ;  /* 0x000000031300780c */ /* 0x000fe20003f26070 */
[----:B------:R-:W-:Y:S01]  /*d360*/  BSSY.RECONVERGENT B1, `(.L_x_245) ;  /* 0x0000040000017945 */ /* 0x000fe20003800200 */
[----:B0-----:R-:W-:Y:S01]  /*d370*/  MOV R6, UR14 ;  /* 0x0000000e00067c02 */ /* 0x001fe20008000f00 */
[----:B------:R-:W-:Y:S01]  /*d380*/  IMAD.MOV.U32 R20, RZ, RZ, RZ ;  /* 0x000000ffff147224 */ /* 0x000fe200078e00ff */
[----:B------:R-:W-:Y:S01]  /*d390*/  MOV R9, R65 ;  /* 0x0000004100097202 */ /* 0x000fe20000000f00 */
[----:B------:R-:W-:Y:S01]  /*d3a0*/  IMAD.MOV.U32 R34, RZ, RZ, R22 ;  /* 0x000000ffff227224 */ /* 0x000fe200078e0016 */
[----:B------:R-:W-:Y:S02]  /*d3b0*/  LOP3.LUT R6, R6, 0x3, RZ, 0xc0, !PT ;  /* 0x0000000306067812 */ /* 0x000fe400078ec0ff */
[----:B------:R-:W-:Y:S02]  /*d3c0*/  MOV R36, R5 ;  /* 0x0000000500247202 */ /* 0x000fe40000000f00 */
[----:B------:R-:W-:-:S03]  /*d3d0*/  ISETP.NE.AND P0, PT, R6, RZ, PT ;  /* 0x000000ff0600720c */ /* 0x000fc60003f05270 */
[----:B------:R-:W-:Y:S10]  /*d3e0*/  @!P1 BRA `(.L_x_246) ;  /* 0x0000000000dc9947 */ /* 0x000ff40003800000 */
[----:B------:R-:W-:Y:S01]  /*d3f0*/  IMAD R23, R18, 0x10, R21 ;  /* 0x0000001012177824 */ /* 0x000fe200078e0215 */
[----:B------:R-:W-:Y:S01]  /*d400*/  IADD3 R20, PT, PT, R11, -R6, RZ ;  /* 0x800000060b147210 */ /* 0x000fe20007ffe0ff */
[----:B------:R-:W-:Y:S01]  /*d410*/  IMAD.MOV.U32 R9, RZ, RZ, R65 ;  /* 0x000000ffff097224 */ /* 0x000fe200078e0041 */
[----:B------:R-:W-:Y:S01]  /*d420*/  MOV R34, R22 ;  /* 0x0000001600227202 */ /* 0x000fe20000000f00 */
[----:B------:R-:W-:Y:S01]  /*d430*/  IMAD.MOV.U32 R36, RZ, RZ, R5 ;  /* 0x000000ffff247224 */ /* 0x000fe200078e0005 */
[----:B------:R-:W-:Y:S02]  /*d440*/  IADD3 R23, PT, PT, R23, 0x8, R0 ;  /* 0x0000000817177810 */ /* 0x000fe40007ffe000 */
[----:B------:R-:W-:-:S07]  /*d450*/  IADD3 R13, PT, PT, -R20, RZ, RZ ;  /* 0x000000ff140d7210 */ /* 0x000fce0007ffe1ff */
.L_x_247:
[C---:B0-----:R-:W-:Y:S01]  /*d460*/  LOP3.LUT R27, R9.reuse, 0x1f, RZ, 0xc0, !PT ;  /* 0x0000001f091b7812 */ /* 0x041fe200078ec0ff */
        /* <DEDUP_REMOVED lines=9> */
[----:B------:R-:W-:Y:S01]  /*d500*/  IADD3 R29, P5, PT, R34, UR15, RZ ;  /* 0x0000000f221d7c10 */ /* 0x000fe2000ffbe0ff */
[----:B------:R-:W0:Y:S01]  /*d510*/  @!P4 LDS R25, [R23+-0x8] ;  /* 0xfffff8001719c984 */ /* 0x000e220000000800 */
[----:B------:R-:W-:Y:S02]  /*d520*/  ISETP.GE.U32.AND P1, PT, R41, UR7, PT ;  /* 0x0000000729007c0c */ /* 0x000fe4000bf26070 */
[----:B------:R-:W-:Y:S02]  /*d530*/  @!P4 IADD3 R9, P6, PT, R27, R34, RZ ;  /* 0x000000221b09c210 */ /* 0x000fe40007fde0ff */
[----:B------:R-:W-:Y:S01]  /*d540*/  IADD3.X R31, PT, PT, R36, UR18, RZ, P5, !PT ;  /* 0x00000012241f7c10 */ /* 0x000fe2000affe4ff */
[----:B------:R-:W1:Y:S01]  /*d550*/  @!P3 LDS R35, [R23+-0x4] ;  /* 0xfffffc001723b984 */ /* 0x000e620000000800 */
[----:B------:R-:W-:-:S02]  /*d560*/  @!P4 IADD3.X R28, PT, PT, RZ, R36, RZ, P6, !PT ;  /* 0x00000024ff1cc210 */ /* 0x000fc400037fe4ff */
[----:B------:R-:W-:Y:S01]  /*d570*/  @!P4 LEA R26, P6, R9, UR10, 0x2 ;  /* 0x0000000a091acc11 */ /* 0x000fe2000f8c10ff */
[----:B------:R-:W2:Y:S01]  /*d580*/  @!P2 LDS R37, [R23] ;  /* 0x000000001725a984 */ /* 0x000ea20000000800 */
[----:B------:R-:W-:Y:S02]  /*d590*/  IADD3 R13, PT, PT, R13, 0x4, RZ ;  /* 0x000000040d0d7810 */ /* 0x000fe40007ffe0ff */
        /* <DEDUP_REMOVED lines=11> */
[C---:B------:R-:W-:Y:S02]  /*d650*/  @!P2 LEA R30, P5, R9.reuse, UR10, 0x2 ;  /* 0x0000000a091eac11 */ /* 0x040fe4000f8a10ff */
        /* <DEDUP_REMOVED lines=16> */
.L_x_246:
[----:B------:R-:W-:Y:S05]  /*d760*/  BSYNC.RECONVERGENT B1 ;  /* 0x0000000000017941 */ /* 0x000fea0003800200 */
.L_x_245:
[----:B------:R-:W-:Y:S05]  /*d770*/  @!P0 BRA `(.L_x_244) ;  /* 0x0000000000888947 */ /* 0x000fea0003800000 */
[----:B------:R-:W-:Y:S01]  /*d780*/  LOP3.LUT R23, R9, 0x1f, RZ, 0xc0, !PT ;  /* 0x0000001f09177812 */ /* 0x000fe200078ec0ff */
[----:B------:R-:W-:-:S03]  /*d790*/  IMAD.IADD R13, R3, 0x1, R20 ;  /* 0x00000001030d7824 */ /* 0x000fc600078e0214 */
[----:B------:R-:W-:Y:S02]  /*d7a0*/  ISETP.GE.U32.AND P0, PT, R23, UR7, PT ;  /* 0x0000000717007c0c */ /* 0x000fe4000bf06070 */
[----:B0-----:R-:W-:-:S11]  /*d7b0*/  LEA R25, R13, R8, 0x2 ;  /* 0x000000080d197211 */ /* 0x001fd600078e10ff */
        /* <DEDUP_REMOVED lines=9> */
[----:B-1----:R-:W-:Y:S05]  /*d850*/  @!P0 BRA `(.L_x_244) ;  /* 0x0000000000508947 */ /* 0x002fea0003800000 */
        /* <DEDUP_REMOVED lines=10> */
[----:B-1----:R-:W-:Y:S05]  /*d900*/  @!P0 BRA `(.L_x_244) ;  /* 0x0000000000248947 */ /* 0x002fea0003800000 */
        /* <DEDUP_REMOVED lines=9> */
.L_x_244:
[----:B------:R-:W-:Y:S05]  /*d9a0*/  BSYNC.RECONVERGENT B0 ;  /* 0x0000000000007941 */ /* 0x000fea0003800200 */
.L_x_243:
[----:B------:R-:W-:Y:S01]  /*d9b0*/  BAR.SYNC.DEFER_BLOCKING 0x0 ;  /* 0x0000000000007b1d */ /* 0x000fe20000010000 */
[----:B------:R-:W-:-:S05]  /*d9c0*/  ISETP.LT.U32.AND P0, PT, R3, UR14, PT ;  /* 0x0000000e03007c0c */ /* 0x000fca000bf01070 */
[----:B------:R-:W-:Y:S01]  /*d9d0*/  BSSY.RECONVERGENT B0, `(.L_x_248) ;  /* 0x0000066000007945 */ /* 0x000fe20003800200 */
[----:B------:R2:W-:Y:S04]  /*d9e0*/  STS [R10], R7 ;  /* 0x000000070a007388 */ /* 0x0005e80000000800 */
[----:B------:R2:W-:Y:S04]  /*d9f0*/  STS [R14], R44 ;  /* 0x0000002c0e007388 */ /* 0x0005e80000000800 */
[----:B------:R2:W-:Y:S04]  /*da00*/  STS [R16], R12 ;  /* 0x0000000c10007388 */ /* 0x0005e80000000800 */
[----:B------:R2:W-:Y:S01]  /*da10*/  STS [R17], R4 ;  /* 0x0000000411007388 */ /* 0x0005e20000000800 */
[----:B------:R-:W-:Y:S06]  /*da20*/  BAR.SYNC.DEFER_BLOCKING 0x0 ;  /* 0x0000000000007b1d */ /* 0x000fec0000010000 */
[----:B------:R-:W-:Y:S05]  /*da30*/  @!P0 BRA `(.L_x_249) ;  /* 0x00000004007c8947 */ /* 0x000fea0003800000 */
[----:B------:R-:W-:Y:S01]  /*da40*/  ISETP.GE.U32.AND P1, PT, R19, 0x3, PT ;  /* 0x000000031300780c */ /* 0x000fe20003f26070 */
[----:B01----:R-:W-:Y:S01]  /*da50*/  IMAD.U32 R26, RZ, RZ, UR14 ;  /* 0x0000000eff1a7e24 */ /* 0x003fe2000f8e00ff */
[----:B------:R-:W-:Y:S01]  /*da60*/  BSSY.RECONVERGENT B1, `(.L_x_250) ;  /* 0x0000039000017945 */ /* 0x000fe20003800200 */
[----:B--2---:R-:W-:-:S03]  /*da70*/  HFMA2 R4, -RZ, RZ, 0, 0 ;  /* 0x00000000ff047431 */ /* 0x004fc600000001ff */
[----:B------:R-:W-:-:S04]  /*da80*/  LOP3.LUT R26, R26, 0x3, RZ, 0xc0, !PT ;  /* 0x000000031a1a7812 */ /* 0x000fc800078ec0ff */
[----:B------:R-:W-:-:S03]  /*da90*/  ISETP.NE.AND P0, PT, R26, RZ, PT ;  /* 0x000000ff1a00720c */ /* 0x000fc60003f05270 */
[----:B------:R-:W-:Y:S10]  /*daa0*/  @!P1 BRA `(.L_x_251) ;  /* 0x0000000000d09947 */ /* 0x000ff40003800000 */
[----:B------:R-:W-:Y:S01]  /*dab0*/  IMAD R9, R18, 0x10, R21 ;  /* 0x0000001012097824 */ /* 0x000fe200078e0215 */
[----:B------:R-:W-:-:S04]  /*dac0*/  IADD3 R4, PT, PT, R11, -R26, RZ ;  /* 0x8000001a0b047210 */ /* 0x000fc80007ffe0ff */
[----:B------:R-:W-:Y:S01]  /*dad0*/  IADD3 R9, PT, PT, R9, 0x8, R0 ;  /* 0x0000000809097810 */ /* 0x000fe20007ffe000 */
[----:B------:R-:W-:-:S07]  /*dae0*/  IMAD.MOV R0, RZ, RZ, -R4 ;  /* 0x000000ffff007224 */ /* 0x000fce00078e0a04 */
.L_x_252:
[C---:B0-----:R-:W-:Y:S01]  /*daf0*/  LOP3.LUT R11, R65.reuse, 0x1f, RZ, 0xc0, !PT ;  /* 0x0000001f410b7812 */ /* 0x041fe200078ec0ff */
[C---:B------:R-:W-:Y:S01]  /*db00*/  VIADD R7, R65.reuse, 0x1d ;  /* 0x0000001d41077836 */ /* 0x040fe20000000000 */
[C---:B------:R-:W-:Y:S01]  /*db10*/  IADD3 R6, PT, PT, R65.reuse, -0x1, RZ ;  /* 0xffffffff41067810 */ /* 0x040fe20007ffe0ff */
[----:B------:R-:W-:Y:S01]  /*db20*/  VIADD R0, R0, 0x4 ;  /* 0x0000000400007836 */ /* 0x000fe20000000000 */
[----:B------:R-:W-:Y:S02]  /*db30*/  IADD3 R65, PT, PT, R65, 0x1e, RZ ;  /* 0x0000001e41417810 */ /* 0x000fe40007ffe0ff */
[----:B------:R-:W-:Y:S02]  /*db40*/  LOP3.LUT R17, R6, 0x1f, RZ, 0xc0, !PT ;  /* 0x0000001f06117812 */ /* 0x000fe400078ec0ff */
[----:B------:R-:W-:Y:S02]  /*db50*/  LOP3.LUT R65, R65, 0x1f, RZ, 0xc0, !PT ;  /* 0x0000001f41417812 */ /* 0x000fe400078ec0ff */
[----:B------:R-:W-:-:S02]  /*db60*/  ISETP.GE.U32.AND P4, PT, R11, UR7, PT ;  /* 0x000000070b007c0c */ /* 0x000fc4000bf86070 */
[----:B------:R-:W-:Y:S02]  /*db70*/  ISETP.GE.U32.AND P3, PT, R17, UR7, PT ;  /* 0x0000000711007c0c */ /* 0x000fe4000bf66070 */
[----:B------:R-:W-:Y:S02]  /*db80*/  ISETP.GE.U32.AND P2, PT, R65, UR7, PT ;  /* 0x0000000741007c0c */ /* 0x000fe4000bf46070 */
[----:B------:R-:W-:-:S04]  /*db90*/  LOP3.LUT R27, R7, 0x1f, RZ, 0xc0, !PT ;  /* 0x0000001f071b7812 */ /* 0x000fc800078ec0ff */
[----:B------:R-:W-:-:S03]  /*dba0*/  ISETP.GE.U32.AND P1, PT, R27, UR7, PT ;  /* 0x000000071b007c0c */ /* 0x000fc6000bf26070 */
[----:B------:R-:W0:Y:S01]  /*dbb0*/  @!P4 LDS R19, [R9+-0x8] ;  /* 0xfffff8000913c984 */ /* 0x000e220000000800 */
[----:B------:R-:W-:Y:S02]  /*dbc0*/  @!P4 IADD3 R7, P6, PT, R11, R22, RZ ;  /* 0x000000160b07c210 */ /* 0x000fe40007fde0ff */
[----:B------:R-:W-:Y:S01]  /*dbd0*/  IADD3 R22, P5, PT, R22, UR15, RZ ;  /* 0x0000000f16167c10 */ /* 0x000fe2000ffbe0ff */
[----:B------:R-:W1:Y:S02]  /*dbe0*/  @!P3 LDS R21, [R9+-0x4] ;  /* 0xfffffc000915b984 */ /* 0x000e640000000800 */
[----:B------:R-:W-:Y:S01]  /*dbf0*/  @!P4 IMAD.X R10, RZ, RZ, R5, P6 ;  /* 0x000000ffff0ac224 */ /* 0x000fe200030e0605 */
[----:B------:R-:W-:Y:S01]  /*dc00*/  IADD3.X R13, PT, PT, R5, UR18, RZ, P5, !PT ;  /* 0x00000012050d7c10 */ /* 0x000fe2000affe4ff */
[----:B------:R-:W2:Y:S01]  /*dc10*/  @!P2 LDS R23, [R9] ;  /* 0x000000000917a984 */ /* 0x000ea20000000800 */
[----:B------:R-:W-:Y:S02]  /*dc20*/  @!P4 LEA R6, P6, R7, UR4, 0x2 ;  /* 0x000000040706cc11 */ /* 0x000fe4000f8c10ff */
[----:B------:R-:W-:Y:S01]  /*dc30*/  @!P3 IADD3 R5, P5, PT, R17, R22, RZ ;  /* 0x000000161105b210 */ /* 0x000fe20007fbe0ff */
[----:B------:R3:W4:Y:S01]  /*dc40*/  @!P1 LDS R25, [R9+0x4] ;  /* 0x0000040009199984 */ /* 0x0007220000000800 */
[----:B------:R-:W-:-:S02]  /*dc50*/  @!P4 LEA.HI.X R7, R7, UR6, R10, 0x2, P6 ;  /* 0x000000060707cc11 */ /* 0x000fc4000b0f140a */
[----:B------:R-:W-:Y:S02]  /*dc60*/  @!P3 IADD3.X R12, PT, PT, RZ, R13, RZ, P5, !PT ;  /* 0x0000000dff0cb210 */ /* 0x000fe40002ffe4ff */
[----:B------:R-:W-:Y:S02]  /*dc70*/  @!P3 LEA R10, P5, R5, UR4, 0x2 ;  /* 0x00000004050abc11 */ /* 0x000fe4000f8a10ff */
[----:B------:R-:W-:Y:S01]  /*dc80*/  IADD3 R22, P6, PT, R22, UR15, RZ ;  /* 0x0000000f16167c10 */ /* 0x000fe2000ffde0ff */
[----:B---3--:R-:W-:Y:S01]  /*dc90*/  VIADD R9, R9, 0x10 ;  /* 0x0000001009097836 */ /* 0x008fe20000000000 */
[----:B------:R-:W-:Y:S02]  /*dca0*/  @!P3 LEA.HI.X R11, R5, UR6, R12, 0x2, P5 ;  /* 0x00000006050bbc11 */ /* 0x000fe4000a8f140c */
[----:B------:R-:W-:Y:S02]  /*dcb0*/  IADD3.X R16, PT, PT, R13, UR18, RZ, P6, !PT ;  /* 0x000000120d107c10 */ /* 0x000fe4000b7fe4ff */
[----:B------:R-:W-:-:S02]  /*dcc0*/  @!P2 IADD3 R5, P5, PT, R65, R22, RZ ;  /* 0x000000164105a210 */ /* 0x000fc40007fbe0ff */
[----:B------:R-:W-:Y:S02]  /*dcd0*/  IADD3 R22, P6, PT, R22, UR15, RZ ;  /* 0x0000000f16167c10 */ /* 0x000fe4000ffde0ff */
[----:B------:R-:W-:Y:S01]  /*dce0*/  IADD3 R65, PT, PT, R27, 0x1f, RZ ;  /* 0x0000001f1b417810 */ /* 0x000fe20007ffe0ff */
[----:B------:R-:W-:Y:S01]  /*dcf0*/  @!P2 IMAD.X R14, RZ, RZ, R16, P5 ;  /* 0x000000ffff0ea224 */ /* 0x000fe200028e0610 */
[C---:B------:R-:W-:Y:S02]  /*dd00*/  @!P2 LEA R12, P5, R5.reuse, UR4, 0x2 ;  /* 0x00000004050cac11 */ /* 0x040fe4000f8a10ff */
[----:B------:R-:W-:Y:S02]  /*dd10*/  IADD3.X R20, PT, PT, R16, UR18, RZ, P6, !PT ;  /* 0x0000001210147c10 */ /* 0x000fe4000b7fe4ff */
[----:B------:R-:W-:Y:S02]  /*dd20*/  @!P2 LEA.HI.X R13, R5, UR6, R14, 0x2, P5 ;  /* 0x00000006050dac11 */ /* 0x000fe4000a8f140e */
[----:B------:R-:W-:Y:S01]  /*dd30*/  @!P1 IADD3 R5, P5, PT, R27, R22, RZ ;  /* 0x000000161b059210 */ /* 0x000fe20007fbe0ff */
[----:B0-----:R0:W-:Y:S03]  /*dd40*/  @!P4 STG.E desc[UR24][R6.64], R19 ;  /* 0x000000130600c986 */ /* 0x0011e6000c101918 */
[----:B------:R-:W-:-:S02]  /*dd50*/  @!P1 IADD3.X R14, PT, PT, RZ, R20, RZ, P5, !PT ;  /* 0x00000014ff0e9210 */ /* 0x000fc40002ffe4ff */
[C---:B------:R-:W-:Y:S01]  /*dd60*/  @!P1 LEA R16, P5, R5.reuse, UR4, 0x2 ;  /* 0x0000000405109c11 */ /* 0x040fe2000f8a10ff */
[----:B-1----:R0:W-:Y:S03]  /*dd70*/  @!P3 STG.E desc[UR24][R10.64], R21 ;  /* 0x000000150a00b986 */ /* 0x0021e6000c101918 */
[----:B------:R-:W-:Y:S01]  /*dd80*/  @!P1 LEA.HI.X R17, R5, UR6, R14, 0x2, P5 ;  /* 0x0000000605119c11 */ /* 0x000fe2000a8f140e */
[----:B--2---:R0:W-:Y:S01]  /*dd90*/  @!P2 STG.E desc[UR24][R12.64], R23 ;  /* 0x000000170c00a986 */ /* 0x0041e2000c101918 */
[----:B------:R-:W-:-:S03]  /*dda0*/  ISETP.NE.AND P2, PT, R0, RZ, PT ;  /* 0x000000ff0000720c */ /* 0x000fc60003f45270 */
[----:B----4-:R0:W-:Y:S01]  /*ddb0*/  @!P1 STG.E desc[UR24][R16.64], R25 ;  /* 0x0000001910009986 */ /* 0x0101e2000c101918 */
[----:B------:R-:W-:-:S04]  /*ddc0*/  IADD3 R22, P1, PT, R22, UR15, RZ ;  /* 0x0000000f16167c10 */ /* 0x000fc8000ff3e0ff */
[----:B------:R-:W-:-:S05]  /*ddd0*/  IADD3.X R5, PT, PT, R20, UR18, RZ, P1, !PT ;  /* 0x0000001214057c10 */ /* 0x000fca0008ffe4ff */
[----:B------:R-:W-:Y:S05]  /*dde0*/  @P2 BRA `(.L_x_252) ;  /* 0xfffffffc00402947 */ /* 0x000fea000383ffff */
.L_x_251:
[----:B------:R-:W-:Y:S05]  /*ddf0*/  BSYNC.RECONVERGENT B1 ;  /* 0x0000000000017941 */ /* 0x000fea0003800200 */
.L_x_250:
        /* <DEDUP_REMOVED lines=14> */
[----:B---3--:R-:W-:Y:S05]  /*dee0*/  @!P0 BRA `(.L_x_249) ;  /* 0x0000000000508947 */ /* 0x008fea0003800000 */
        /* <DEDUP_REMOVED lines=10> */
[----:B---3--:R-:W-:Y:S05]  /*df90*/  @!P0 BRA `(.L_x_249) ;  /* 0x0000000000248947 */ /* 0x008fea0003800000 */
        /* <DEDUP_REMOVED lines=9> */
.L_x_249:
[----:B------:R-:W-:Y:S05]  /*e030*/  BSYNC.RECONVERGENT B0 ;  /* 0x0000000000007941 */ /* 0x000fea0003800200 */
.L_x_248:
[----:B------:R-:W4:Y:S02]  /*e040*/  LDCU.64 UR4, c[0x0][0x3a8] ;  /* 0x00007500ff0477ac */ /* 0x000f240008000a00 */
[----:B----4-:R-:W-:-:S04]  /*e050*/  UISETP.NE.U32.AND UP0, UPT, UR4, URZ, UPT ;  /* 0x000000ff0400728c */ /* 0x010fc8000bf05070 */
[----:B------:R-:W-:Y:S01]  /*e060*/  UISETP.NE.AND.EX UP0, UPT, UR5, URZ, UPT, UP0 ;  /* 0x000000ff0500728c */ /* 0x000fe2000bf05300 */
[----:B------:R-:W-:Y:S08]  /*e070*/  BAR.SYNC.DEFER_BLOCKING 0x0 ;  /* 0x0000000000007b1d */ /* 0x000ff00000010000 */
[----:B------:R-:W-:Y:S05]  /*e080*/  BRA.U !UP0, `(.L_x_253) ;  /* 0x0000000108a07547 */ /* 0x000fea000b800000 */
[----:B---3--:R-:W3:Y:S01]  /*e090*/  SHFL.DOWN PT, R3, R24, 0x10, 0x1f ;  /* 0x0a001f0018037f89 */ /* 0x008ee200000e0000 */
[----:B------:R-:W-:Y:S01]  /*e0a0*/  ISETP.NE.AND P0, PT, R15, RZ, PT ;  /* 0x000000ff0f00720c */ /* 0x000fe20003f05270 */
[----:B------:R-:W-:-:S12]  /*e0b0*/  BSSY B0, `(.L_x_253) ;  /* 0x0000025000007945 */ /* 0x000fd80003800000 */
[----:B0-----:R-:W0:Y:S01]  /*e0c0*/  @!P0 S2R R6, SR_CgaCtaId ;  /* 0x0000000000068919 */ /* 0x001e220000008800 */
[----:B-1----:R-:W-:Y:S02]  /*e0d0*/  @!P0 MOV R9, 0x400 ;  /* 0x0000040000098802 */ /* 0x002fe40000000f00 */
[----:B---3--:R-:W-:-:S05]  /*e0e0*/  FMNMX R3, R24, R3, !PT ;  /* 0x0000000318037209 */ /* 0x008fca0007800000 */
[----:B------:R-:W1:Y:S01]  /*e0f0*/  SHFL.DOWN PT, R0, R3, 0x8, 0x1f ;  /* 0x09001f0003007f89 */ /* 0x000e6200000e0000 */
[----:B0-----:R-:W-:-:S04]  /*e100*/  @!P0 LEA R9, R6, R9, 0x18 ;  /* 0x0000000906098211 */ /* 0x001fc800078ec0ff */
[----:B------:R-:W-:Y:S02]  /*e110*/  @!P0 LEA R9, R18, R9, 0x2 ;  /* 0x0000000912098211 */ /* 0x000fe400078e10ff */
[----:B-1----:R-:W-:-:S05]  /*e120*/  FMNMX R0, R3, R0, !PT ;  /* 0x0000000003007209 */ /* 0x002fca0007800000 */
[----:B------:R-:W0:Y:S02]  /*e130*/  SHFL.DOWN PT, R5, R0, 0x4, 0x1f ;  /* 0x08801f0000057f89 */ /* 0x000e2400000e0000 */
[----:B0-----:R-:W-:-:S05]  /*e140*/  FMNMX R5, R0, R5, !PT ;  /* 0x0000000500057209 */ /* 0x001fca0007800000 */
[----:B--2---:R-:W0:Y:S02]  /*e150*/  SHFL.DOWN PT, R4, R5, 0x2, 0x1f ;  /* 0x08401f0005047f89 */ /* 0x004e2400000e0000 */
[----:B0-----:R-:W-:-:S05]  /*e160*/  FMNMX R4, R5, R4, !PT ;  /* 0x0000000405047209 */ /* 0x001fca0007800000 */
[----:B------:R-:W0:Y:S02]  /*e170*/  SHFL.DOWN PT, R7, R4, 0x1, 0x1f ;  /* 0x08201f0004077f89 */ /* 0x000e2400000e0000 */
[----:B0-----:R-:W-:-:S05]  /*e180*/  FMNMX R6, R4, R7, !PT ;  /* 0x0000000704067209 */ /* 0x001fca0007800000 */
[----:B------:R0:W-:Y:S01]  /*e190*/  @!P0 STS [R9], R6 ;  /* 0x0000000609008388 */ /* 0x0001e20000000800 */
[----:B------:R-:W-:Y:S01]  /*e1a0*/  BAR.SYNC.DEFER_BLOCKING 0x0 ;  /* 0x0000000000007b1d */ /* 0x000fe20000010000 */
[----:B------:R-:W-:-:S13]  /*e1b0*/  ISETP.GT.U32.AND P0, PT, R2, 0x1f, PT ;  /* 0x0000001f0200780c */ /* 0x000fda0003f04070 */
[----:B0-----:R-:W-:Y:S05]  /*e1c0*/  @P0 BRA `(.L_x_254) ;  /* 0x00000000004c0947 */ /* 0x001fea0003800000 */
[----:B------:R-:W-:Y:S01]  /*e1d0*/  ISETP.GT.U32.AND P0, PT, R2, 0x7, PT ;  /* 0x000000070200780c */ /* 0x000fe20003f04070 */
[----:B------:R-:W-:-:S12]  /*e1e0*/  UMOV UR4, 0xffffffff ;  /* 0xffffffff00047882 */ /* 0x000fd80000000000 */
[----:B------:R-:W0:Y:S01]  /*e1f0*/  @!P0 S2R R3, SR_CgaCtaId ;  /* 0x0000000000038919 */ /* 0x000e220000008800 */
[----:B------:R-:W-:-:S04]  /*e200*/  @!P0 MOV R0, 0x400 ;  /* 0x0000040000008802 */ /* 0x000fc80000000f00 */
[----:B0-----:R-:W-:Y:S01]  /*e210*/  @!P0 LEA R3, R3, R0, 0x18 ;  /* 0x0000000003038211 */ /* 0x001fe200078ec0ff */
[----:B------:R-:W-:-:S03]  /*e220*/  IMAD.MOV.U32 R0, RZ, RZ, RZ ;  /* 0x000000ffff007224 */ /* 0x000fc600078e00ff */
[----:B------:R-:W-:-:S05]  /*e230*/  @!P0 LEA R3, R2, R3, 0x2 ;  /* 0x0000000302038211 */ /* 0x000fca00078e10ff */
[----:B------:R0:W1:Y:S01]  /*e240*/  @!P0 LDS R0, [R3] ;  /* 0x0000000003008984 */ /* 0x0000620000000800 */
[----:B------:R-:W-:Y:S05]  /*e250*/  BRA.DIV UR4, `(.L_x_255) ;  /* 0x0000000204847947 */ /* 0x000fea000b800000 */
[----:B01----:R-:W0:Y:S02]  /*e260*/  SHFL.DOWN PT, R3, R0, 0x4, 0x1f ;  /* 0x08801f0000037f89 */ /* 0x003e2400000e0000 */
[----:B0-----:R-:W-:-:S05]  /*e270*/  FMNMX R3, R3, R0, !PT ;  /* 0x0000000003037209 */ /* 0x001fca0007800000 */
[----:B------:R-:W0:Y:S02]  /*e280*/  SHFL.DOWN PT, R4, R3, 0x2, 0x1f ;  /* 0x08401f0003047f89 */ /* 0x000e2400000e0000 */
[----:B0-----:R-:W-:-:S05]  /*e290*/  FMNMX R4, R3, R4, !PT ;  /* 0x0000000403047209 */ /* 0x001fca0007800000 */
[----:B------:R0:W1:Y:S02]  /*e2a0*/  SHFL.DOWN PT, R5, R4, 0x1, 0x1f ;  /* 0x08201f0004057f89 */ /* 0x00006400000e0000 */
.L_x_261:
[----:B------:R-:W-:Y:S02]  /*e2b0*/  ISETP.NE.AND P0, PT, R2, RZ, PT ;  /* 0x000000ff0200720c */ /* 0x000fe40003f05270 */
[----:B-1----:R-:W-:-:S11]  /*e2c0*/  FMNMX R3, R4, R5, !PT ;  /* 0x0000000504037209 */ /* 0x002fd60007800000 */
[----:B------:R-:W-:Y:S05]  /*e2d0*/  @P0 BRA `(.L_x_254) ;  /* 0x0000000000080947 */ /* 0x000fea0003800000 */
[----:B0-----:R-:W0:Y:S02]  /*e2e0*/  LDC.64 R4, c[0x0][0x3a8] ;  /* 0x0000ea00ff047b82 */ /* 0x001e240000000a00 */
[----:B0-----:R1:W-:Y:S02]  /*e2f0*/  REDG.E.MAX.S32.STRONG.GPU desc[UR24][R4.64], R3 ;  /* 0x000000030400798e */ /* 0x0013e4000d12e318 */
.L_x_254:
[----:B------:R-:W-:Y:S05]  /*e300*/  BSYNC B0 ;  /* 0x0000000000007941 */ /* 0x000fea0003800000 */
.L_x_253:
[----:B------:R-:W4:Y:S01]  /*e310*/  S2UR UR6, SR_CTAID.X ;  /* 0x00000000000679c3 */ /* 0x000f220000002500 */
[----:B------:R-:W5:Y:S02]  /*e320*/  LDCU.64 UR4, c[0x0][0x3b0] ;  /* 0x00007600ff0477ac */ /* 0x000f640008000a00 */
[----:B-----5:R-:W-:Y:S02]  /*e330*/  ISETP.EQ.U32.AND P1, PT, RZ, UR4, PT ;  /* 0x00000004ff007c0c */ /* 0x020fe4000bf22070 */
[----:B----4-:R-:W-:-:S04]  /*e340*/  LOP3.LUT P0, RZ, R2, UR6, RZ, 0xfc, !PT ;  /* 0x0000000602ff7c12 */ /* 0x010fc8000f80fcff */
[----:B------:R-:W-:-:S13]  /*e350*/  ISETP.EQ.OR.EX P0, PT, RZ, UR5, P0, P1 ;  /* 0x00000005ff007c0c */ /* 0x000fda0008702710 */
[----:B------:R-:W-:Y:S05]  /*e360*/  @P0 EXIT ;  /* 0x000000000000094d */ /* 0x000fea0003800000 */
[----:B------:R-:W-:-:S04]  /*e370*/  UIADD3 UR4, UPT, UPT, UR19, 0x1800000, URZ ;  /* 0x0180000013047890 */ /* 0x000fc8000fffe0ff */
[----:B------:R-:W-:-:S04]  /*e380*/  ULOP3.LUT UR4, UR4, 0x7f800000, URZ, 0xc0, !UPT ;  /* 0x7f80000004047892 */ /* 0x000fc8000f8ec0ff */
[----:B------:R-:W-:-:S09]  /*e390*/  UISETP.GT.U32.AND UP0, UPT, UR4, 0x1ffffff, UPT ;  /* 0x01ffffff0400788c */ /* 0x000fd2000bf04070 */
[----:B------:R-:W-:Y:S05]  /*e3a0*/  BRA.U UP0, `(.L_x_256) ;  /* 0x0000000100107547 */ /* 0x000fea000b800000 */
[----:B------:R-:W-:Y:S01]  /*e3b0*/  IMAD.U32 R0, RZ, RZ, UR19 ;  /* 0x00000013ff007e24 */ /* 0x000fe2000f8e00ff */
[----:B------:R-:W-:-:S07]  /*e3c0*/  MOV R66, 0xe3e0 ;  /* 0x0000e3e000427802 */ /* 0x000fce0000000f00 */
[----:B0123--:R-:W-:Y:S05]  /*e3d0*/  CALL.REL.NOINC `($__internal_1_$__cuda_sm20_rcp_rn_f32_slowpath) ;  /* 0x0000000400987944 */ /* 0x00ffea0003c00000 */
[----:B------:R-:W-:Y:S05]  /*e3e0*/  BRA `(.L_x_257) ;  /* 0x0000000000147947 */ /* 0x000fea0003800000 */
.L_x_256:
[----:B------:R-:W4:Y:S01]  /*e3f0*/  MUFU.RCP R69, UR19 ;  /* 0x0000001300457d08 */ /* 0x000f220008001000 */
[----:B------:R-:W-:-:S05]  /*e400*/  MOV R0, UR19 ;  /* 0x0000001300007c02 */ /* 0x000fca0008000f00 */
[----:B----4-:R-:W-:-:S04]  /*e410*/  FFMA R0, R69, R0, -1 ;  /* 0xbf80000045007423 */ /* 0x010fc80000000000 */
[----:B------:R-:W-:-:S04]  /*e420*/  FADD.FTZ R0, -R0, -RZ ;  /* 0x800000ff00007221 */ /* 0x000fc80000010100 */
[----:B------:R-:W-:-:S07]  /*e430*/  FFMA R69, R69, R0, R69 ;  /* 0x0000000045457223 */ /* 0x000fce0000000045 */
.L_x_257:
[----:B-1-3--:R-:W1:Y:S02]  /*e440*/  LDC.64 R2, c[0x0][0x3b0] ;  /* 0x0000ec00ff027b82 */ /* 0x00ae640000000a00 */
[----:B-1----:R-:W-:Y:S01]  /*e450*/  STG.E desc[UR24][R2.64], R69 ;  /* 0x0000004502007986 */ /* 0x002fe2000c101918 */
[----:B------:R-:W-:Y:S05]  /*e460*/  EXIT ;  /* 0x000000000000794d */ /* 0x000fea0003800000 */
.L_x_255:
[----:B------:R-:W-:Y:S02]  /*e470*/  HFMA2 R9, -RZ, RZ, 0, 1.847743988037109375e-06 ;  /* 0x0000001fff097431 */ /* 0x000fe400000001ff */
[----:B------:R-:W-:Y:S02]  /*e480*/  IMAD.MOV.U32 R7, RZ, RZ, 0x4 ;  /* 0x00000004ff077424 */ /* 0x000fe400078e00ff */
[----:B------:R-:W-:-:S07]  /*e490*/  IMAD.MOV.U32 R6, RZ, RZ, -0x1 ;  /* 0xffffffffff067424 */ /* 0x000fce00078e00ff */
[----:B01----:R-:W-:Y:S05]  /*e4a0*/  WARPSYNC.COLLECTIVE R6, `(.L_x_258) ;  /* 0x0000000006087348 */ /* 0x003fea0003c00000 */
[----:B-1----:R1:W2:Y:S02]  /*e4b0*/  SHFL.DOWN P0, R5, R0, R7, R9 ;  /* 0x0800000700057389 */ /* 0x0022a40000000009 */
[----:B012---:R-:W-:Y:S05]  /*e4c0*/  ENDCOLLECTIVE ;  /* 0x000000000000791b */ /* 0x007fea0003800000 */
.L_x_258:
[----:B------:R-:W-:Y:S01]  /*e4d0*/  HFMA2 R7, -RZ, RZ, 0, 1.1920928955078125e-07 ;  /* 0x00000002ff077431 */ /* 0x000fe200000001ff */
[----:B------:R-:W-:-:S04]  /*e4e0*/  MOV R3, R5 ;  /* 0x0000000500037202 */ /* 0x000fc80000000f00 */
[----:B------:R-:W-:-:S05]  /*e4f0*/  FMNMX R3, R3, R0, !PT ;  /* 0x0000000003037209 */ /* 0x000fca0007800000 */
[----:B------:R-:W-:-:S07]  /*e500*/  IMAD.MOV.U32 R0, RZ, RZ, R3 ;  /* 0x000000ffff007224 */ /* 0x000fce00078e0003 */
[----:B------:R-:W-:Y:S05]  /*e510*/  WARPSYNC.COLLECTIVE R6, `(.L_x_259) ;  /* 0x0000000006087348 */ /* 0x000fea0003c00000 */
[----:B------:R0:W1:Y:S02]  /*e520*/  SHFL.DOWN P0, R5, R0, R7, R9 ;  /* 0x0800000700057389 */ /* 0x0000640000000009 */
[----:B01----:R-:W-:Y:S05]  /*e530*/  ENDCOLLECTIVE ;  /* 0x000000000000791b */ /* 0x003fea0003800000 */
.L_x_259:
[----:B------:R-:W-:Y:S02]  /*e540*/  IMAD.MOV.U32 R7, RZ, RZ, 0x1 ;  /* 0x00000001ff077424 */ /* 0x000fe400078e00ff */
[----:B------:R-:W-:-:S05]  /*e550*/  IMAD.MOV.U32 R4, RZ, RZ, R5 ;  /* 0x000000ffff047224 */ /* 0x000fca00078e0005 */
[----:B------:R-:W-:-:S04]  /*e560*/  FMNMX R4, R3, R4, !PT ;  /* 0x0000000403047209 */ /* 0x000fc80007800000 */
[----:B------:R-:W-:-:S07]  /*e570*/  MOV R0, R4 ;  /* 0x0000000400007202 */ /* 0x000fce0000000f00 */
[----:B------:R-:W-:Y:S05]  /*e580*/  WARPSYNC.COLLECTIVE R6, `(.L_x_260) ;  /* 0x0000000006087348 */ /* 0x000fea0003c00000 */
[----:B------:R0:W1:Y:S02]  /*e590*/  SHFL.DOWN P0, R5, R0, R7, R9 ;  /* 0x0800000700057389 */ /* 0x0000640000000009 */
[----:B01----:R-:W-:Y:S05]  /*e5a0*/  ENDCOLLECTIVE ;  /* 0x000000000000791b */ /* 0x003fea0003800000 */
.L_x_260:
[----:B------:R-:W-:Y:S05]  /*e5b0*/  BRA `(.L_x_261) ;  /* 0xfffffffc003c7947 */ /* 0x000fea000383ffff */
        .weak           $__internal_0_$__cuda_sm20_div_u64
        .type           $__internal_0_$__cuda_sm20_div_u64,@function
        .size           $__internal_0_$__cuda_sm20_div_u64,($__internal_1_$__cuda_sm20_rcp_rn_f32_slowpath - $__internal_0_$__cuda_sm20_div_u64)
$__internal_0_$__cuda_sm20_div_u64:
[----:B------:R-:W-:Y:S02]  /*e5c0*/  UMOV UR8, UR6 ;  /* 0x0000000600087c82 */ /* 0x000fe40008000000 */
[----:B------:R-:W0:Y:S08]  /*e5d0*/  I2F.U64.RP R0, UR8 ;  /* 0x0000000800007d12 */ /* 0x000e300008309000 */
[----:B0-----:R-:W0:Y:S02]  /*e5e0*/  MUFU.RCP R0, R0 ;  /* 0x0000000000007308 */ /* 0x001e240000001000 */
[----:B0-----:R-:W-:-:S06]  /*e5f0*/  IADD3 R4, PT, PT, R0, 0x1ffffffe, RZ ;  /* 0x1ffffffe00047810 */ /* 0x001fcc0007ffe0ff */
[----:B------:R-:W0:Y:S02]  /*e600*/  F2I.U64.TRUNC R4, R4 ;  /* 0x0000000400047311 */ /* 0x000e24000020d800 */
[----:B0-----:R-:W-:Y:S01]  /*e610*/  R2UR UR4, R4 ;  /* 0x00000000040472ca */ /* 0x001fe200000e0000 */
[----:B------:R-:W-:Y:S01]  /*e620*/  IMAD.MOV.U32 R4, RZ, RZ, R3 ;  /* 0x000000ffff047224 */ /* 0x000fe200078e0003 */
[----:B------:R-:W-:Y:S01]  /*e630*/  R2UR UR5, R5 ;  /* 0x00000000050572ca */ /* 0x000fe200000e0000 */
[----:B------:R-:W-:-:S10]  /*e640*/  HFMA2 R5, -RZ, RZ, 0, 0 ;  /* 0x00000000ff057431 */ /* 0x000fd400000001ff */
[----:B------:R-:W-:-:S04]  /*e650*/  UIMAD.WIDE.U32 UR10, UR4, UR6, URZ ;  /* 0x00000006040a72a5 */ /* 0x000fc8000f8e00ff */
[----:B------:R-:W-:Y:S02]  /*e660*/  UIADD3 UR12, UP0, UPT, URZ, -UR10, URZ ;  /* 0x8000000aff0c7290 */ /* 0x000fe4000ff1e0ff */
[----:B------:R-:W-:Y:S02]  /*e670*/  UIMAD UR8, UR4, UR9, UR11 ;  /* 0x00000009040872a4 */ /* 0x000fe4000f8e020b */
[----:B------:R-:W-:Y:S02]  /*e680*/  UIMAD.WIDE.U32 UR10, UR4, UR12, URZ ;  /* 0x0000000c040a72a5 */ /* 0x000fe4000f8e00ff */
[----:B------:R-:W-:-:S04]  /*e690*/  UIMAD UR8, UR5, UR6, UR8 ;  /* 0x00000006050872a4 */ /* 0x000fc8000f8e0208 */
[----:B------:R-:W-:Y:S01]  /*e6a0*/  UIADD3.X UR8, UPT, UPT, URZ, ~UR8, URZ, UP0, !UPT ;  /* 0x80000008ff087290 */ /* 0x000fe200087fe4ff */
[----:B------:R-:W-:Y:S01]  /*e6b0*/  UMOV UR10, UR11 ;  /* 0x0000000b000a7c82 */ /* 0x000fe20008000000 */
[----:B------:R-:W-:Y:S02]  /*e6c0*/  UMOV UR11, UR4 ;  /* 0x00000004000b7c82 */ /* 0x000fe40008000000 */
[----:B------:R-:W-:-:S04]  /*e6d0*/  UIMAD.WIDE.U32 UR10, UP0, UR4, UR8, UR10 ;  /* 0x00000008040a72a5 */ /* 0x000fc8000f80000a */
[----:B------:R-:W-:Y:S02]  /*e6e0*/  UIMAD.WIDE.U32 UR10, UP1, UR5, UR12, UR10 ;  /* 0x0000000c050a72a5 */ /* 0x000fe4000f82000a */
[----:B------:R-:W-:Y:S02]  /*e6f0*/  UIMAD.WIDE.U32 UR12, UR5, UR8, URZ ;  /* 0x00000008050c72a5 */ /* 0x000fe4000f8e00ff */
[----:B------:R-:W-:-:S04]  /*e700*/  UIMAD UR8, UR5, UR8, URZ ;  /* 0x00000008050872a4 */ /* 0x000fc8000f8e02ff */
[----:B------:R-:W-:Y:S02]  /*e710*/  UIADD3 UR11, UP2, UPT, UR8, UR11, URZ ;  /* 0x0000000b080b7290 */ /* 0x000fe4000ff5e0ff */
[----:B------:R-:W-:Y:S02]  /*e720*/  UIADD3.X UR8, UPT, UPT, UR13, UR5, URZ, UP0, !UPT ;  /* 0x000000050d087290 */ /* 0x000fe400087fe4ff */
[----:B------:R-:W-:Y:S02]  /*e730*/  UIMAD.WIDE.U32 UR4, UR11, UR6, URZ ;  /* 0x000000060b0472a5 */ /* 0x000fe4000f8e00ff */
[----:B------:R-:W-:Y:S02]  /*e740*/  UIADD3.X UR8, UPT, UPT, URZ, URZ, UR8, UP2, UP1 ;  /* 0x000000ffff087290 */ /* 0x000fe400097e2408 */
[----:B------:R-:W-:Y:S02]  /*e750*/  UIADD3 UR4, UP0, UPT, URZ, -UR4, URZ ;  /* 0x80000004ff047290 */ /* 0x000fe4000ff1e0ff */
[----:B------:R-:W-:-:S02]  /*e760*/  UIMAD UR5, UR11, UR9, UR5 ;  /* 0x000000090b0572a4 */ /* 0x000fc4000f8e0205 */
[----:B------:R-:W-:Y:S02]  /*e770*/  UIMAD.WIDE.U32 UR12, UR11, UR4, URZ ;  /* 0x000000040b0c72a5 */ /* 0x000fe4000f8e00ff */
[----:B------:R-:W-:-:S04]  /*e780*/  UIMAD UR5, UR8, UR6, UR5 ;  /* 0x00000006080572a4 */ /* 0x000fc8000f8e0205 */
[----:B------:R-:W-:Y:S01]  /*e790*/  UIADD3.X UR5, UPT, UPT, URZ, ~UR5, URZ, UP0, !UPT ;  /* 0x80000005ff057290 */ /* 0x000fe200087fe4ff */
[----:B------:R-:W-:-:S03]  /*e7a0*/  UMOV UR10, UR13 ;  /* 0x0000000d000a7c82 */ /* 0x000fc60008000000 */
[----:B------:R-:W-:Y:S02]  /*e7b0*/  UIMAD.WIDE.U32 UR10, UP0, UR11, UR5, UR10 ;  /* 0x000000050b0a72a5 */ /* 0x000fe4000f80000a */
[----:B------:R-:W-:Y:S02]  /*e7c0*/  UIMAD UR12, UR8, UR5, URZ ;  /* 0x00000005080c72a4 */ /* 0x000fe4000f8e02ff */
[----:B------:R-:W-:Y:S02]  /*e7d0*/  UIMAD.WIDE.U32 UR10, UP1, UR8, UR4, UR10 ;  /* 0x00000004080a72a5 */ /* 0x000fe4000f82000a */
[----:B------:R-:W-:Y:S02]  /*e7e0*/  UIMAD.WIDE.U32 UR4, UR8, UR5, URZ ;  /* 0x00000005080472a5 */ /* 0x000fe4000f8e00ff */
[----:B------:R-:W-:Y:S02]  /*e7f0*/  UIADD3 UR12, UP2, UPT, UR12, UR11, URZ ;  /* 0x0000000b0c0c7290 */ /* 0x000fe4000ff5e0ff */
[----:B------:R-:W-:-:S02]  /*e800*/  UIADD3.X UR8, UPT, UPT, UR5, UR8, URZ, UP0, !UPT ;  /* 0x0000000805087290 */ /* 0x000fc400087fe4ff */
[----:B------:R-:W-:Y:S01]  /*e810*/  UIMAD.WIDE.U32 UR10, UR12, UR7, URZ ;  /* 0x000000070c0a72a5 */ /* 0x000fe2000f8e00ff */
[----:B------:R-:W-:Y:S01]  /*e820*/  UMOV UR5, URZ ;  /* 0x000000ff00057c82 */ /* 0x000fe20008000000 */
[----:B------:R-:W-:-:S05]  /*e830*/  UIADD3.X UR8, UPT, UPT, URZ, URZ, UR8, UP2, UP1 ;  /* 0x000000ffff087290 */ /* 0x000fca00097e2408 */
[----:B------:R-:W-:Y:S02]  /*e840*/  UMOV UR4, UR11 ;  /* 0x0000000b00047c82 */ /* 0x000fe40008000000 */
[----:B------:R-:W-:-:S04]  /*e850*/  UIMAD.WIDE.U32 UR4, URZ, UR12, UR4 ;  /* 0x0000000cff0472a5 */ /* 0x000fc8000f8e0004 */
[----:B------:R-:W-:-:S04]  /*e860*/  UIMAD.WIDE.U32 UR4, UP0, UR8, UR7, UR4 ;  /* 0x00000007080472a5 */ /* 0x000fc8000f800004 */
[----:B------:R-:W-:Y:S02]  /*e870*/  UIADD3 UR10, UP1, UPT, URZ, UR5, URZ ;  /* 0x00000005ff0a7290 */ /* 0x000fe4000ff3e0ff */
[----:B------:R-:W-:Y:S02]  /*e880*/  UIADD3.X UR8, UPT, UPT, URZ, URZ, URZ, UP0, !UPT ;  /* 0x000000ffff087290 */ /* 0x000fe400087fe4ff */
[----:B------:R-:W-:Y:S02]  /*e890*/  UIMAD.WIDE.U32 UR4, UR10, UR6, URZ ;  /* 0x000000060a0472a5 */ /* 0x000fe4000f8e00ff */
[----:B------:R-:W-:Y:S02]  /*e8a0*/  UIADD3.X UR8, UPT, UPT, URZ, UR8, URZ, UP1, !UPT ;  /* 0x00000008ff087290 */ /* 0x000fe40008ffe4ff */
[----:B------:R-:W-:Y:S02]  /*e8b0*/  UIMAD UR5, UR10, UR9, UR5 ;  /* 0x000000090a0572a4 */ /* 0x000fe4000f8e0205 */
[----:B------:R-:W-:-:S02]  /*e8c0*/  UIADD3 UR13, UP1, UPT, -UR4, UR7, URZ ;  /* 0x00000007040d7290 */ /* 0x000fc4000ff3e1ff */
[----:B------:R-:W-:Y:S02]  /*e8d0*/  UIMAD UR5, UR8, UR6, UR5 ;  /* 0x00000006080572a4 */ /* 0x000fe4000f8e0205 */
[----:B------:R-:W-:Y:S02]  /*e8e0*/  UISETP.GE.U32.AND UP0, UPT, UR13, UR6, UPT ;  /* 0x000000060d00728c */ /* 0x000fe4000bf06070 */
[----:B------:R-:W-:Y:S02]  /*e8f0*/  UIADD3.X UR14, UPT, UPT, URZ, ~UR5, URZ, UP1, !UPT ;  /* 0x80000005ff0e7290 */ /* 0x000fe40008ffe4ff */
[----:B------:R-:W-:Y:S02]  /*e900*/  UIADD3 UR11, UP1, UPT, -UR6, UR13, URZ ;  /* 0x0000000d060b7290 */ /* 0x000fe4000ff3e1ff */
[----:B------:R-:W-:Y:S02]  /*e910*/  UIADD3 UR4, UP2, UPT, UR10, 0x1, URZ ;  /* 0x000000010a047890 */ /* 0x000fe4000ff5e0ff */
[----:B------:R-:W-:-:S02]  /*e920*/  UISETP.GE.U32.AND.EX UP0, UPT, UR14, UR9, UPT, UP0 ;  /* 0x000000090e00728c */ /* 0x000fc4000bf06100 */
[----:B------:R-:W-:Y:S02]  /*e930*/  UIADD3.X UR12, UPT, UPT, ~UR9, UR14, URZ, UP1, !UPT ;  /* 0x0000000e090c7290 */ /* 0x000fe40008ffe5ff */
[----:B------:R-:W-:Y:S02]  /*e940*/  UIADD3.X UR5, UPT, UPT, URZ, UR8, URZ, UP2, !UPT ;  /* 0x00000008ff057290 */ /* 0x000fe400097fe4ff */
[----:B------:R-:W-:Y:S02]  /*e950*/  USEL UR11, UR11, UR13, UP0 ;  /* 0x0000000d0b0b7287 */ /* 0x000fe40008000000 */
[----:B------:R-:W-:Y:S02]  /*e960*/  USEL UR4, UR4, UR10, UP0 ;  /* 0x0000000a04047287 */ /* 0x000fe40008000000 */
[----:B------:R-:W-:Y:S02]  /*e970*/  USEL UR12, UR12, UR14, UP0 ;  /* 0x0000000e0c0c7287 */ /* 0x000fe40008000000 */
[----:B------:R-:W-:-:S02]  /*e980*/  USEL UR5, UR5, UR8, UP0 ;  /* 0x0000000805057287 */ /* 0x000fc40008000000 */
[----:B------:R-:W-:Y:S02]  /*e990*/  UISETP.GE.U32.AND UP0, UPT, UR11, UR6, UPT ;  /* 0x000000060b00728c */ /* 0x000fe4000bf06070 */
[----:B------:R-:W-:Y:S02]  /*e9a0*/  UIADD3 UR8, UP2, UPT, UR4, 0x1, URZ ;  /* 0x0000000104087890 */ /* 0x000fe4000ff5e0ff */
[----:B------:R-:W-:Y:S02]  /*e9b0*/  UISETP.NE.U32.AND UP1, UPT, UR6, URZ, UPT ;  /* 0x000000ff0600728c */ /* 0x000fe4000bf25070 */
[----:B------:R-:W-:Y:S02]  /*e9c0*/  UISETP.GE.U32.AND.EX UP0, UPT, UR12, UR9, UPT, UP0 ;  /* 0x000000090c00728c */ /* 0x000fe4000bf06100 */
[----:B------:R-:W-:Y:S02]  /*e9d0*/  UIADD3.X UR10, UPT, UPT, URZ, UR5, URZ, UP2, !UPT ;  /* 0x00000005ff0a7290 */ /* 0x000fe400097fe4ff */
[----:B------:R-:W-:-:S02]  /*e9e0*/  UISETP.NE.AND.EX UP1, UPT, UR9, URZ, UPT, UP1 ;  /* 0x000000ff0900728c */ /* 0x000fc4000bf25310 */
[----:B------:R-:W-:Y:S02]  /*e9f0*/  USEL UR8, UR8, UR4, UP0 ;  /* 0x0000000408087287 */ /* 0x000fe40008000000 */
[----:B------:R-:W-:Y:S02]  /*ea00*/  USEL UR10, UR10, UR5, UP0 ;  /* 0x000000050a0a7287 */ /* 0x000fe40008000000 */
[----:B------:R-:W-:Y:S02]  /*ea10*/  USEL UR8, UR8, 0xffffffff, UP1 ;  /* 0xffffffff08087887 */ /* 0x000fe40008800000 */
[----:B------:R-:W-:Y:S01]  /*ea20*/  USEL UR10, UR10, 0xffffffff, UP1 ;  /* 0xffffffff0a0a7887 */ /* 0x000fe20008800000 */
[----:B------:R-:W-:Y:S11]  /*ea30*/  RET.REL.NODEC R4 `(_ZN18transformer_engine6detail43dgated_act_cast_transpose_kernel_notalignedILi2ELi4Ef13__nv_bfloat1613__nv_fp8_e4m3NS_5EmptyEXadL_ZNS_6dqgeluIffEET_T0_RKS4_EEXadL_ZNS_5qgeluIffEES6_S7_S9_EEEEvPKT2_SD_PT3_SF_PKT1_PSG_SJ_mmm) ;  /* 0xffffff1404707950 */ /* 0x000ff60003c3ffff */
        .weak           $__internal_1_$__cuda_sm20_rcp_rn_f32_slowpath
        .type           $__internal_1_$__cuda_sm20_rcp_rn_f32_slowpath,@function
        .size           $__internal_1_$__cuda_sm20_rcp_rn_f32_slowpath,(.L_x_29302 - $__internal_1_$__cuda_sm20_rcp_rn_f32_slowpath)
$__internal_1_$__cuda_sm20_rcp_rn_f32_slowpath:
[----:B------:R-:W-:Y:S01]  /*ea40*/  IMAD.SHL.U32 R67, R0, 0x2, RZ ;  /* 0x0000000200437824 */ /* 0x000fe200078e00ff */
[----:B------:R-:W-:Y:S04]  /*ea50*/  BSSY B0, `(.L_x_262) ;  /* 0x0000030000007945 */ /* 0x000fe80003800000 */
[----:B------:R-:W-:-:S04]  /*ea60*/  SHF.R.U32.HI R67, RZ, 0x18, R67 ;  /* 0x00000018ff437819 */ /* 0x000fc80000011643 */
[----:B------:R-:W-:-:S13]  /*ea70*/  ISETP.NE.U32.AND P0, PT, R67, RZ, PT ;  /* 0x000000ff4300720c */ /* 0x000fda0003f05070 */
[----:B------:R-:W-:Y:S05]  /*ea80*/  @P0 BRA `(.L_x_263) ;  /* 0x0000000000280947 */ /* 0x000fea0003800000 */
[----:B------:R-:W-:-:S04]  /*ea90*/  SHF.L.U32 R67, R0, 0x1, RZ ;  /* 0x0000000100437819 */ /* 0x000fc800000006ff */
[----:B------:R-:W-:-:S13]  /*eaa0*/  ISETP.NE.AND P0, PT, R67, RZ, PT ;  /* 0x000000ff4300720c */ /* 0x000fda0003f05270 */
[----:B------:R-:W-:Y:S01]  /*eab0*/  @P0 FFMA R68, R0, 1.84467440737095516160e+19, RZ ;  /* 0x5f80000000440823 */ /* 0x000fe200000000ff */
[----:B------:R-:W-:Y:S08]  /*eac0*/  @!P0 MUFU.RCP R69, R0 ;  /* 0x0000000000458308 */ /* 0x000ff00000001000 */
[----:B------:R-:W0:Y:S02]  /*ead0*/  @P0 MUFU.RCP R67, R68 ;  /* 0x0000004400430308 */ /* 0x000e240000001000 */
[----:B0-----:R-:W-:-:S04]  /*eae0*/  @P0 FFMA R70, R68, R67, -1 ;  /* 0xbf80000044460423 */ /* 0x001fc80000000043 */
[----:B------:R-:W-:-:S04]  /*eaf0*/  @P0 FADD.FTZ R70, -R70, -RZ ;  /* 0x800000ff46460221 */ /* 0x000fc80000010100 */
[----:B------:R-:W-:-:S04]  /*eb00*/  @P0 FFMA R70, R67, R70, R67 ;  /* 0x0000004643460223 */ /* 0x000fc80000000043 */
[----:B------:R-:W-:Y:S01]  /*eb10*/  @P0 FFMA R69, R70, 1.84467440737095516160e+19, RZ ;  /* 0x5f80000046450823 */ /* 0x000fe200000000ff */
[----:B------:R-:W-:Y:S06]  /*eb20*/  BRA `(.L_x_264) ;  /* 0x0000000000887947 */ /* 0x000fec0003800000 */
.L_x_263:
[----:B------:R-:W-:-:S05]  /*eb30*/  VIADD R68, R67, 0xffffff03 ;  /* 0xffffff0343447836 */ /* 0x000fca0000000000 */
[----:B------:R-:W-:-:S13]  /*eb40*/  ISETP.GT.U32.AND P0, PT, R68, 0x1, PT ;  /* 0x000000014400780c */ /* 0x000fda0003f04070 */
[----:B------:R-:W-:Y:S05]  /*eb50*/  @P0 BRA `(.L_x_265) ;  /* 0x0000000000780947 */ /* 0x000fea0003800000 */
[----:B------:R-:W-:-:S04]  /*eb60*/  LOP3.LUT R73, R0, 0x7fffff, RZ, 0xc0, !PT ;  /* 0x007fffff00497812 */ /* 0x000fc800078ec0ff */
[----:B------:R-:W-:-:S04]  /*eb70*/  LOP3.LUT R73, R73, 0x3f800000, RZ, 0xfc, !PT ;  /* 0x3f80000049497812 */ /* 0x000fc800078efcff */
[----:B------:R-:W0:Y:S02]  /*eb80*/  MUFU.RCP R70, R73 ;  /* 0x0000004900467308 */ /* 0x000e240000001000 */
[----:B0-----:R-:W-:-:S04]  /*eb90*/  FFMA R71, R73, R70, -1 ;  /* 0xbf80000049477423 */ /* 0x001fc80000000046 */
[----:B------:R-:W-:-:S04]  /*eba0*/  FADD.FTZ R71, -R71, -RZ ;  /* 0x800000ff47477221 */ /* 0x000fc80000010100 */
[CCC-:B------:R-:W-:Y:S01]  /*ebb0*/  FFMA.RM R69, R70.reuse, R71.reuse, R70.reuse ;  /* 0x0000004746457223 */ /* 0x1c0fe20000004046 */
[----:B------:R-:W-:Y:S01]  /*ebc0*/  FFMA.RP R70, R70, R71, R70 ;  /* 0x0000004746467223 */ /* 0x000fe20000008046 */
[----:B------:R-:W-:-:S04]  /*ebd0*/  MOV R71, 0x3 ;  /* 0x0000000300477802 */ /* 0x000fc80000000f00 */
[C---:B------:R-:W-:Y:S02]  /*ebe0*/  FSETP.NEU.FTZ.AND P0, PT, R69.reuse, R70, PT ;  /* 0x000000464500720b */ /* 0x040fe40003f1d000 */
[----:B------:R-:W-:Y:S02]  /*ebf0*/  LOP3.LUT R69, R69, 0x7fffff, RZ, 0xc0, !PT ;  /* 0x007fffff45457812 */ /* 0x000fe400078ec0ff */
[----:B------:R-:W-:Y:S02]  /*ec00*/  SHF.L.U32 R70, R71, R68, RZ ;  /* 0x0000004447467219 */ /* 0x000fe400000006ff */
[----:B------:R-:W-:-:S04]  /*ec10*/  LOP3.LUT R69, R69, 0x800000, RZ, 0xfc, !PT ;  /* 0x0080000045457812 */ /* 0x000fc800078efcff */
[----:B------:R-:W-:Y:S02]  /*ec20*/  LOP3.LUT R71, R70, R69, RZ, 0xc0, !PT ;  /* 0x0000004546477212 */ /* 0x000fe400078ec0ff */
[----:B------:R-:W-:Y:S02]  /*ec30*/  SEL R70, RZ, 0xffffffff, !P0 ;  /* 0xffffffffff467807 */ /* 0x000fe40004000000 */
[----:B------:R-:W-:-:S03]  /*ec40*/  SHF.R.U32.HI R71, RZ, R68, R71 ;  /* 0x00000044ff477219 */ /* 0x000fc60000011647 */
[----:B------:R-:W-:Y:S01]  /*ec50*/  IMAD.MOV R70, RZ, RZ, -R70 ;  /* 0x000000ffff467224 */ /* 0x000fe200078e0a46 */
[C---:B------:R-:W-:Y:S02]  /*ec60*/  LOP3.LUT P0, RZ, R71.reuse, 0x1, RZ, 0xc0, !PT ;  /* 0x0000000147ff7812 */ /* 0x040fe4000780c0ff */
[----:B------:R-:W-:Y:S02]  /*ec70*/  LOP3.LUT P2, RZ, R71, 0x2, RZ, 0xc0, !PT ;  /* 0x0000000247ff7812 */ /* 0x000fe4000784c0ff */
[----:B------:R-:W-:-:S04]  /*ec80*/  LOP3.LUT P1, RZ, R70, R68, R69, 0xf8, !PT ;  /* 0x0000004446ff7212 */ /* 0x000fc8000782f845 */
[----:B------:R-:W-:Y:S02]  /*ec90*/  PLOP3.LUT P0, PT, P0, P1, P2, 0xe0, 0x0 ;  /* 0x000000000000781c */ /* 0x000fe40000703c20 */
[----:B------:R-:W-:Y:S02]  /*eca0*/  LOP3.LUT P1, RZ, R0, 0x7fffff, RZ, 0xc0, !PT ;  /* 0x007fffff00ff7812 */ /* 0x000fe4000782c0ff */
[----:B------:R-:W-:-:S04]  /*ecb0*/  SEL R68, RZ, 0x1, !P0 ;  /* 0x00000001ff447807 */ /* 0x000fc80004000000 */
[----:B------:R-:W-:-:S04]  /*ecc0*/  IADD3 R68, PT, PT, -R68, RZ, RZ ;  /* 0x000000ff44447210 */ /* 0x000fc80007ffe1ff */
[----:B------:R-:W-:Y:S01]  /*ecd0*/  ISETP.GE.AND P0, PT, R68, RZ, PT ;  /* 0x000000ff4400720c */ /* 0x000fe20003f06270 */
[----:B------:R-:W-:-:S05]  /*ece0*/  VIADD R68, R67, 0xffffff04 ;  /* 0xffffff0443447836 */ /* 0x000fca0000000000 */
[----:B------:R-:W-:-:S07]  /*ecf0*/  SHF.R.U32.HI R69, RZ, R68, R69 ;  /* 0x00000044ff457219 */ /* 0x000fce0000011645 */
[----:B------:R-:W-:-:S05]  /*ed00*/  @!P0 IADD3 R69, PT, PT, R69, 0x1, RZ ;  /* 0x0000000145458810 */ /* 0x000fca0007ffe0ff */
[----:B------:R-:W-:-:S05]  /*ed10*/  @!P1 IMAD.SHL.U32 R69, R69, 0x2, RZ ;  /* 0x0000000245459824 */ /* 0x000fca00078e00ff */
[----:B------:R-:W-:Y:S01]  /*ed20*/  LOP3.LUT R69, R69, 0x80000000, R0, 0xf8, !PT ;  /* 0x8000000045457812 */ /* 0x000fe200078ef800 */
[----:B------:R-:W-:Y:S06]  /*ed30*/  BRA `(.L_x_264) ;  /* 0x0000000000047947 */ /* 0x000fec0003800000 */
.L_x_265:
[----:B------:R0:W1:Y:S02]  /*ed40*/  MUFU.RCP R69, R0 ;  /* 0x0000000000457308 */ /* 0x0000640000001000 */
.L_x_264:
[----:B------:R-:W-:Y:S05]  /*ed50*/  BSYNC B0 ;  /* 0x0000000000007941 */ /* 0x000fea0003800000 */
.L_x_262:
[----:B------:R-:W-:-:S04]  /*ed60*/  HFMA2 R67, -RZ, RZ, 0, 0 ;  /* 0x00000000ff437431 */ /* 0x000fc800000001ff */
[----:B01----:R-:W-:Y:S05]  /*ed70*/  RET.REL.NODEC R66 `(_ZN18transformer_engine6detail43dgated_act_cast_transpose_kernel_notalignedILi2ELi4Ef13__nv_bfloat1613__nv_fp8_e4m3NS_5EmptyEXadL_ZNS_6dqgeluIffEET_T0_RKS4_EEXadL_ZNS_5qgeluIffEES6_S7_S9_EEEEvPKT2_SD_PT3_SF_PKT1_PSG_SJ_mmm) ;  /* 0xffffff1042a07950 */ /* 0x003fea0003c3ffff */
.L_x_266:
[----:B------:R-:W-:-:S00]  /*ed80*/  BRA `(.L_x_266) ;  /* 0xfffffffc00fc7947 */ /* 0x000fc0000383ffff */
[----:B------:R-:W-:-:S00]  /*ed90*/  NOP ;  /* 0x0000000000007918 */ /* 0x000fc00000000000 */
        /* <DEDUP_REMOVED lines=14> */
.L_x_29302:


//--------------------- .text._ZN18transformer_engine6detail32dgated_act_cast_transpose_kernelILi2ELi4Ef13__nv_bfloat1613__nv_fp8_e4m3NS_5EmptyEXadL_ZNS_6dqgeluIffEET_T0_RKS4_EEXadL_ZNS_5qgeluIffEES6_S7_S9_EEEEvPKT2_SD_PT3_SF_PKT1_PSG_SJ_mmm --------------------------
	.section	.text._ZN18transformer_engine6detail32dgated_act_cast_transpose_kernelILi2ELi4Ef13__nv_bfloat1613__nv_fp8_e4m3NS_5EmptyEXadL_ZNS_6dqgeluIffEET_T0_RKS4_EEXadL_ZNS_5qgeluIffEES6_S7_S9_EEEEvPKT2_SD_PT3_SF_PKT1_PSG_SJ_mmm,"ax",@progbits
	.align	128
        .global         _ZN18transformer_engine6detail32dgated_act_cast_transpose_kernelILi2ELi4Ef13__nv_bfloat1613__nv_fp8_e4m3NS_5EmptyEXadL_ZNS_6dqgeluIffEET_T0_RKS4_EEXadL_ZNS_5qgeluIffEES6_S7_S9_EEEEvPKT2_SD_PT3_SF_PKT1_PSG_SJ_mmm
        .type           _ZN18transformer_engine6detail32dgated_act_cast_transpose_kernelILi2ELi4Ef13__nv_bfloat1613__nv_fp8_e4m3NS_5EmptyEXadL_ZNS_6dqgeluIffEET_T0_RKS4_EEXadL_ZNS_5qgeluIffEES6_S7_S9_EEEEvPKT2_SD_PT3_SF_PKT1_PSG_SJ_mmm,@function
        .size           _ZN18transformer_engine6detail32dgated_act_cast_transpose_kernelILi2ELi4Ef13__nv_bfloat1613__nv_fp8_e4m3NS_5EmptyEXadL_ZNS_6dqgeluIffEET_T0_RKS4_EEXadL_ZNS_5qgeluIffEES6_S7_S9_EEEEvPKT2_SD_PT3_SF_PKT1_PSG_SJ_mmm,(.L_x_29304 - _ZN18transformer_engine6detail32dgated_act_cast_transpose_kernelILi2ELi4Ef13__nv_bfloat1613__nv_fp8_e4m3NS_5EmptyEXadL_ZNS_6dqgeluIffEET_T0_RKS4_EEXadL_ZNS_5qgeluIffEES6_S7_S9_EEEEvPKT2_SD_PT3_SF_PKT1_PSG_SJ_mmm)
        .other          _ZN18transformer_engine6detail32dgated_act_cast_transpose_kernelILi2ELi4Ef13__nv_bfloat1613__nv_fp8_e4m3NS_5EmptyEXadL_ZNS_6dqgeluIffEET_T0_RKS4_EEXadL_ZNS_5qgeluIffEES6_S7_S9_EEEEvPKT2_SD_PT3_SF_PKT1_PSG_SJ_mmm,@"STO_CUDA_ENTRY STV_DEFAULT"
_ZN18transformer_engine6detail32dgated_act_cast_transpose_kernelILi2ELi4Ef13__nv_bfloat1613__nv_fp8_e4m3NS_5EmptyEXadL_ZNS_6dqgeluIffEET_T0_RKS4_EEXadL_ZNS_5qgeluIffEES6_S7_S9_EEEEvPKT2_SD_PT3_SF_PKT1_PSG_SJ_mmm:
.text._ZN18transformer_engine6detail32dgated_act_cast_transpose_kernelILi2ELi4Ef13__nv_bfloat1613__nv_fp8_e4m3NS_5EmptyEXadL_ZNS_6dqgeluIffEET_T0_RKS4_EEXadL_ZNS_5qgeluIffEES6_S7_S9_EEEEvPKT2_SD_PT3_SF_PKT1_PSG_SJ_mmm:
        /* <DEDUP_REMOVED lines=9> */
[----:B------:R-:W0:Y:S02]  /*0090*/  LDCU.64 UR4, c[0x0][0x3b8] ;  /* 0x00007700ff0477ac */ /* 0x000e240008000a00 */
[----:B0-----:R-:W-:Y:S02]  /*00a0*/  USHF.R.U32.HI UR9, URZ, 0x6, UR5 ;  /* 0x00000006ff097899 */ /* 0x001fe40008011605 */
[----:B------:R-:W-:Y:S02]  /*00b0*/  USHF.R.U64 UR6, UR4, 0x6, UR5 ;  /* 0x0000000604067899 */ /* 0x000fe40008001205 */
[----:B------:R-:W-:-:S09]  /*00c0*/  ULOP3.LUT UP0, URZ, UR9, 0x3ffffff, URZ, 0xc0, !UPT ;  /* 0x03ffffff09ff7892 */ /* 0x000fd2000f80c0ff */
[----:B------:R-:W-:Y:S05]  /*00d0*/  BRA.U UP0, `(.L_x_267) ;  /* 0x0000000100647547 */ /* 0x000fea000b800000 */
[----:B------:R-:W0:Y:S01]  /*00e0*/  I2F.U32.RP R0, UR6 ;  /* 0x0000000600007d06 */ /* 0x000e220008209000 */
[----:B------:R-:W-:Y:S01]  /*00f0*/  UMOV UR4, URZ ;  /* 0x000000ff00047c82 */ /* 0x000fe20008000000 */
[----:B------:R-:W-:-:S06]  /*0100*/  UISETP.NE.U32.AND UP2, UPT, UR6, URZ, UPT ;  /* 0x000000ff0600728c */ /* 0x000fcc000bf45070 */
[----:B0-----:R-:W0:Y:S02]  /*0110*/  MUFU.RCP R0, R0 ;  /* 0x0000000000007308 */ /* 0x001e240000001000 */
[----:B0-----:R-:W-:-:S06]  /*0120*/  IADD3 R2, PT, PT, R0, 0xffffffe, RZ ;  /* 0x0ffffffe00027810 */ /* 0x001fcc0007ffe0ff */
        /* <DEDUP_REMOVED lines=20> */
.L_x_267:
[----:B------:R-:W-:-:S07]  /*0270*/  MOV R4, 0x290 ;  /* 0x0000029000047802 */ /* 0x000fce0000000f00 */
[----:B------:R-:W-:Y:S05]  /*0280*/  CALL.REL.NOINC `($__internal_2_$__cuda_sm20_div_u64) ;  /* 0x000000b400307944 */ /* 0x000fea0003c00000 */
        /* <DEDUP_REMOVED lines=11> */
.L_x_268:
[----:B------:R-:W0:Y:S01]  /*0340*/  S2R R74, SR_TID.X ;  /* 0x00000000004a7919 */ /* 0x000e220000002100 */
[----:B------:R-:W1:Y:S01]  /*0350*/  LDCU.64 UR16, c[0x0][0x3b8] ;  /* 0x00007700ff1077ac */ /* 0x000e620008000a00 */
[----:B------:R-:W2:Y:S01]  /*0360*/  LDCU.128 UR12, c[0x0][0x380] ;  /* 0x00007000ff0c77ac */ /* 0x000ea20008000c00 */
[----:B------:R-:W-:Y:S02]  /*0370*/  USHF.L.U32 UR7, UR23, 0x6, URZ ;  /* 0x0000000617077899 */ /* 0x000fe400080006ff */
[----:B------:R-:W-:Y:S01]  /*0380*/  USHF.L.U64.HI UR22, UR23, 0x6, UR6 ;  /* 0x0000000617167899 */ /* 0x000fe20008010206 */
[----:B------:R-:W3:Y:S01]  /*0390*/  LDCU.64 UR28, c[0x0][0x358] ;  /* 0x00006b00ff1c77ac */ /* 0x000ee20008000a00 */
[----:B------:R-:W4:Y:S01]  /*03a0*/  LDCU.64 UR24, c[0x0][0x3c0] ;  /* 0x00007800ff1877ac */ /* 0x000f220008000a00 */
[----:B-1----:R-:W-:Y:S02]  /*03b0*/  ULOP3.LUT UR20, UR17, 0x7fffffff, URZ, 0xc0, !UPT ;  /* 0x7fffffff11147892 */ /* 0x002fe4000f8ec0ff */
[----:B------:R-:W-:-:S02]  /*03c0*/  UIMAD UR8, UR5, UR16, URZ ;  /* 0x00000010050872a4 */ /* 0x000fc4000f8e02ff */
[----:B------:R-:W-:Y:S02]  /*03d0*/  UIMAD.WIDE.U32 UR18, UR4, UR16, URZ ;  /* 0x00000010041272a5 */ /* 0x000fe4000f8e00ff */
[----:B------:R-:W-:Y:S02]  /*03e0*/  UIMAD UR8, UR4, UR17, UR8 ;  /* 0x00000011040872a4 */ /* 0x000fe4000f8e0208 */
[----:B------:R-:W-:Y:S02]  /*03f0*/  ULEA UR21, UP0, UR18, UR7, 0x8 ;  /* 0x0000000712157291 */ /* 0x000fe4000f8040ff */
[----:B------:R-:W-:Y:S01]  /*0400*/  UIADD3 UR19, UPT, UPT, UR19, UR8, URZ ;  /* 0x0000000813137290 */ /* 0x000fe2000fffe0ff */
[----:B0-----:R-:W-:Y:S01]  /*0410*/  SHF.R.U32.HI R75, RZ, 0x5, R74 ;  /* 0x00000005ff4b7819 */ /* 0x001fe2000001164a */
[----:B--2---:R-:W-:Y:S02]  /*0420*/  ULEA UR26, UP1, UR21, UR14, 0x1 ;  /* 0x0000000e151a7291 */ /* 0x004fe4000f8208ff */
[----:B------:R-:W-:Y:S01]  /*0430*/  ULEA.HI.X UR14, UR18, UR22, UR19, 0x8, UP0 ;  /* 0x00000016120e7291 */ /* 0x000fe200080f4413 */
[C---:B------:R-:W-:Y:S01]  /*0440*/  SHF.L.U32 R8, R75.reuse, 0x4, RZ ;  /* 0x000000044b087819 */ /* 0x040fe200000006ff */
[----:B------:R-:W-:Y:S01]  /*0450*/  IMAD.SHL.U32 R73, R75, 0x4, RZ ;  /* 0x000000044b497824 */ /* 0x000fe200078e00ff */
[----:B------:R-:W0:Y:S03]  /*0460*/  LDCU.64 UR8, c[0x0][0x3a0] ;  /* 0x00007400ff0877ac */ /* 0x000e260008000a00 */
[C---:B------:R-:W-:Y:S01]  /*0470*/  IMAD R7, R8.reuse, UR20, RZ ;  /* 0x0000001408077c24 */ /* 0x040fe2000f8e02ff */
[----:B------:R-:W-:Y:S01]  /*0480*/  IADD3 R66, PT, PT, -R73, R74, RZ ;  /* 0x0000004a49427210 */ /* 0x000fe20007ffe1ff */
[----:B------:R-:W-:Y:S01]  /*0490*/  IMAD.WIDE.U32 R16, R8, UR16, RZ ;  /* 0x0000001008107c25 */ /* 0x000fe2000f8e00ff */
[----:B------:R-:W-:-:S02]  /*04a0*/  ULEA.HI.X UR27, UR21, UR15, UR14, 0x1, UP1 ;  /* 0x0000000f151b7291 */ /* 0x000fc400088f0c0e */
[----:B------:R-:W-:Y:S02]  /*04b0*/  LOP3.LUT R18, R66, 0x1f, RZ, 0xc0, !PT ;  /* 0x0000001f42127812 */ /* 0x000fe400078ec0ff */
[----:B------:R-:W-:Y:S02]  /*04c0*/  IADD3 R7, PT, PT, R17, R7, RZ ;  /* 0x0000000711077210 */ /* 0x000fe40007ffe0ff */
[----:B------:R-:W-:-:S04]  /*04d0*/  IADD3 R6, P0, PT, R18, R16, RZ ;  /* 0x0000001012067210 */ /* 0x000fc80007f1e0ff */
[----:B------:R-:W-:Y:S01]  /*04e0*/  SHF.L.U32 R26, R6, 0x2, RZ ;  /* 0x00000002061a7819 */ /* 0x000fe200000006ff */
[----:B------:R-:W-:-:S03]  /*04f0*/  IMAD.X R5, RZ, RZ, R7, P0 ;  /* 0x000000ffff057224 */ /* 0x000fc600000e0607 */
[----:B------:R-:W-:Y:S02]  /*0500*/  IADD3 R14, P0, PT, R26, UR26, RZ ;  /* 0x0000001a1a0e7c10 */ /* 0x000fe4000ff1e0ff */
[----:B------:R-:W-:-:S04]  /*0510*/  SHF.L.U64.HI R28, R6, 0x2, R5 ;  /* 0x00000002061c7819 */ /* 0x000fc80000010205 */
[----:B------:R-:W-:-:S05]  /*0520*/  IADD3.X R15, PT, PT, R28, UR27, RZ, P0, !PT ;  /* 0x0000001b1c0f7c10 */ /* 0x000fca00087fe4ff */
[----:B---3--:R-:W2:Y:S01]  /*0530*/  LDG.E R68, desc[UR28][R14.64] ;  /* 0x0000001c0e447981 */ /* 0x008ea2000c1e1900 */
[----:B0-----:R-:W-:-:S04]  /*0540*/  ISETP.NE.U32.AND P0, PT, RZ, UR8, PT ;  /* 0x00000008ff007c0c */ /* 0x001fc8000bf05070 */
[----:B------:R-:W-:Y:S01]  /*0550*/  ISETP.NE.AND.EX P0, PT, RZ, UR9, PT, P0 ;  /* 0x00000009ff007c0c */ /* 0x000fe2000bf05300 */
[----:B------:R-:W0:Y:S01]  /*0560*/  S2R R27, SR_CgaCtaId ;  /* 0x00000000001b7919 */ /* 0x000e220000008800 */
[----:B------:R-:W-:Y:S01]  /*0570*/  HFMA2 R9, -RZ, RZ, 3.7421875, 0 ;  /* 0x437c0000ff097431 */ /* 0x000fe200000001ff */
[----:B------:R-:W-:Y:S01]  /*0580*/  MOV R0, 0x400 ;  /* 0x0000040000007802 */ /* 0x000fe20000000f00 */
[----:B------:R-:W-:Y:S01]  /*0590*/  ULEA UR7, UP0, UR18, UR7, 0x7 ;  /* 0x0000000712077291 */ /* 0x000fe2000f8038ff */
[----:B------:R-:W1:Y:S08]  /*05a0*/  LDCU.128 UR8, c[0x0][0x390] ;  /* 0x00007200ff0877ac */ /* 0x000e700008000c00 */
[----:B------:R-:W3:Y:S02]  /*05b0*/  @P0 LDC.64 R2, c[0x0][0x3a0] ;  /* 0x0000e800ff020b82 */ /* 0x000ee40000000a00 */
[----:B---3--:R3:W5:Y:S01]  /*05c0*/  @P0 LDG.E R13, desc[UR28][R2.64] ;  /* 0x0000001c020d0981 */ /* 0x008762000c1e1900 */
[----:B------:R-:W-:Y:S01]  /*05d0*/  IADD3 R0, PT, PT, R0, 0x20, RZ ;  /* 0x0000002000007810 */ /* 0x000fe20007ffe0ff */
[----:B------:R-:W-:Y:S01]  /*05e0*/  ULEA UR15, UP1, UR7, UR12, 0x1 ;  /* 0x0000000c070f7291 */ /* 0x000fe2000f8208ff */
[----:B------:R-:W-:Y:S01]  /*05f0*/  MOV R19, RZ ;  /* 0x000000ff00137202 */ /* 0x000fe20000000f00 */
[----:B------:R-:W-:Y:S01]  /*0600*/  ULEA.HI.X UR18, UR18, UR22, UR19, 0x7, UP0 ;  /* 0x0000001612127291 */ /* 0x000fe200080f3c13 */
[----:B0-----:R-:W-:Y:S01]  /*0610*/  LEA R27, R27, R0, 0x18 ;  /* 0x000000001b1b7211 */ /* 0x001fe200078ec0ff */
[----:B----4-:R-:W-:Y:S01]  /*0620*/  UIMAD UR12, UR6, UR24, URZ ;  /* 0x00000018060c72a4 */ /* 0x010fe2000f8e02ff */
[----:B------:R-:W-:Y:S01]  /*0630*/  VIADD R4, R66, 0xffffffff ;  /* 0xffffffff42047836 */ /* 0x000fe20000000000 */
[----:B------:R-:W-:Y:S01]  /*0640*/  ULEA.HI.X UR13, UR7, UR13, UR18, 0x1, UP1 ;  /* 0x0000000d070d7291 */ /* 0x000fe200088f0c12 */
[----:B------:R-:W-:Y:S01]  /*0650*/  MOV R25, UR16 ;  /* 0x0000001000197c02 */ /* 0x000fe20008000f00 */
[----:B---3--:R-:W-:Y:S01]  /*0660*/  IMAD.MOV.U32 R3, RZ, RZ, 0x3bbb989d ;  /* 0x3bbb989dff037424 */ /* 0x008fe200078e00ff */
[----:B------:R-:W-:Y:S01]  /*0670*/  UIMAD.WIDE.U32 UR6, UR23, UR24, URZ ;  /* 0x00000018170672a5 */ /* 0x000fe2000f8e00ff */
[----:B------:R-:W-:Y:S01]  /*0680*/  LOP3.LUT R4, R4, 0x1f, RZ, 0xc0, !PT ;  /* 0x0000001f04047812 */ /* 0x000fe200078ec0ff */
[----:B------:R-:W-:Y:S01]  /*0690*/  USHF.R.U64 UR22, UR16, 0x1, UR17 ;  /* 0x0000000110167899 */ /* 0x000fe20008001211 */
[----:B------:R-:W-:Y:S01]  /*06a0*/  LOP3.LUT R76, R74, 0x1f, RZ, 0xc0, !PT ;  /* 0x0000001f4a4c7812 */ /* 0x000fe200078ec0ff */
[----:B------:R-:W-:Y:S01]  /*06b0*/  USHF.R.U32.HI UR24, URZ, 0x1, UR17 ;  /* 0x00000001ff187899 */ /* 0x000fe20008011611 */
[----:B------:R-:W-:Y:S01]  /*06c0*/  BSSY.RECONVERGENT B1, `(.L_x_269) ;  /* 0x0000071000017945 */ /* 0x000fe20003800200 */
[----:B------:R-:W-:-:S02]  /*06d0*/  USHF.L.U32 UR18, UR22, 0x2, URZ ;  /* 0x0000000216127899 */ /* 0x000fc400080006ff */
[----:B------:R-:W-:Y:S02]  /*06e0*/  USHF.L.U64.HI UR19, UR22, 0x2, UR24 ;  /* 0x0000000216137899 */ /* 0x000fe40008010218 */
[C---:B------:R-:W-:Y:S01]  /*06f0*/  IMAD R11, R8.reuse, UR24, RZ ;  /* 0x00000018080b7c24 */ /* 0x040fe2000f8e02ff */
[----:B------:R-:W-:Y:S01]  /*0700*/  UIMAD UR23, UR23, UR25, UR12 ;  /* 0x00000019171772a4 */ /* 0x000fe2000f8e020c */
[----:B------:R-:W-:Y:S01]  /*0710*/  IMAD.U32 R20, RZ, RZ, UR18 ;  /* 0x00000012ff147e24 */ /* 0x000fe2000f8e00ff */
[----:B------:R-:W-:Y:S01]  /*0720*/  USHF.L.U32 UR12, UR6, 0x6, URZ ;  /* 0x00000006060c7899 */ /* 0x000fe200080006ff */
[----:B------:R-:W-:Y:S01]  /*0730*/  MOV R21, UR19 ;  /* 0x0000001300157c02 */ /* 0x000fe20008000f00 */
[----:B------:R-:W-:Y:S02]  /*0740*/  UIADD3 UR7, UPT, UPT, UR7, UR23, URZ ;  /* 0x0000001707077290 */ /* 0x000fe4000fffe0ff */
[----:B-1----:R-:W-:Y:S02]  /*0750*/  UIADD3 UR21, UP0, UPT, UR21, UR8, URZ ;  /* 0x0000000815157290 */ /* 0x002fe4000ff1e0ff */
[----:B------:R-:W-:Y:S01]  /*0760*/  ULEA UR8, UP1, UR4, UR12, 0x7 ;  /* 0x0000000c04087291 */ /* 0x000fe2000f8238ff */
[----:B------:R-:W-:Y:S01]  /*0770*/  IMAD.WIDE.U32 R20, R8, UR22, R20 ;  /* 0x0000001608147c25 */ /* 0x000fe2000f8e0014 */
[----:B------:R-:W-:-:S02]  /*0780*/  USHF.L.U64.HI UR6, UR6, 0x6, UR7 ;  /* 0x0000000606067899 */ /* 0x000fc40008010207 */
[----:B------:R-:W-:Y:S02]  /*0790*/  UIADD3 UR8, UP2, UPT, UR8, UR10, URZ ;  /* 0x0000000a08087290 */ /* 0x000fe4000ff5e0ff */
[----:B------:R-:W-:Y:S02]  /*07a0*/  ULEA.HI.X UR4, UR4, UR6, UR5, 0x7, UP1 ;  /* 0x0000000604047291 */ /* 0x000fe400088f3c05 */
[----:B------:R-:W-:Y:S02]  /*07b0*/  USHF.L.U32 UR12, UR16, 0x1, URZ ;  /* 0x00000001100c7899 */ /* 0x000fe400080006ff */
[----:B------:R-:W-:Y:S02]  /*07c0*/  UIADD3.X UR11, UPT, UPT, UR4, UR11, URZ, UP2, !UPT ;  /* 0x0000000b040b7290 */ /* 0x000fe400097fe4ff */
[----:B------:R-:W-:Y:S02]  /*07d0*/  USHF.L.U32 UR7, UR16, 0x2, URZ ;  /* 0x0000000210077899 */ /* 0x000fe400080006ff */
[----:B------:R-:W-:-:S02]  /*07e0*/  UIMAD UR4, UR20, 0x5, URZ ;  /* 0x00000005140478a4 */ /* 0x000fc4000f8e02ff */
[----:B------:R-:W-:Y:S02]  /*07f0*/  UIADD3.X UR9, UPT, UPT, UR14, UR9, URZ, UP0, !UPT ;  /* 0x000000090e097290 */ /* 0x000fe400087fe4ff */
[----:B------:R-:W-:Y:S02]  /*0800*/  USHF.L.U64.HI UR14, UR16, 0x1, UR17 ;  /* 0x00000001100e7899 */ /* 0x000fe40008010211 */
[----:B------:R-:W-:Y:S02]  /*0810*/  USHF.L.U64.HI UR10, UR16, 0x2, UR17 ;  /* 0x00000002100a7899 */ /* 0x000fe40008010211 */
[----:B------:R-:W-:Y:S01]  /*0820*/  UIADD3 UR5, UP0, UPT, UR12, UR26, URZ ;  /* 0x0000001a0c057290 */ /* 0x000fe2000ff1e0ff */
[----:B------:R-:W-:Y:S01]  /*0830*/  UMOV UR6, 0x3f800000 ;  /* 0x3f80000000067882 */ /* 0x000fe20000000000 */
[C---:B--2---:R-:W-:Y:S02]  /*0840*/  SHF.L.U32 R67, R68.reuse, 0x10, RZ ;  /* 0x0000001044437819 */ /* 0x044fe400000006ff */
[----:B------:R-:W-:-:S03]  /*0850*/  PRMT R68, R68, 0x7632, R68 ;  /* 0x0000763244447816 */ /* 0x000fc60000000044 */
[----:B------:R-:W-:-:S04]  /*0860*/  FMUL R12, R67, 1.7020000219345092773 ;  /* 0x3fd9db23430c7820 */ /* 0x000fc80000400000 */
[----:B------:R-:W-:-:S04]  /*0870*/  FFMA.SAT R2, R12, -R3, 0.5 ;  /* 0x3f0000000c027423 */ /* 0x000fc80000002803 */
[----:B------:R-:W-:-:S04]  /*0880*/  FFMA.RM R0, R2, R9, 12582913 ;  /* 0x4b40000102007423 */ /* 0x000fc80000004009 */
[C---:B------:R-:W-:Y:S01]  /*0890*/  FADD R3, R0.reuse, -12583039 ;  /* 0xcb40007f00037421 */ /* 0x040fe20000000000 */
[----:B------:R-:W-:-:S03]  /*08a0*/  SHF.L.U32 R0, R0, 0x17, RZ ;  /* 0x0000001700007819 */ /* 0x000fc600000006ff */
[----:B------:R-:W-:Y:S01]  /*08b0*/  FFMA R9, R12, -1.4426950216293334961, -R3 ;  /* 0xbfb8aa3b0c097823 */ /* 0x000fe20000000803 */
[----:B------:R-:W-:Y:S01]  /*08c0*/  IMAD.WIDE.U32 R2, R8, UR22, R18 ;  /* 0x0000001608027c25 */ /* 0x000fe2000f8e0012 */
[----:B------:R-:W-:-:S03]  /*08d0*/  UIADD3.X UR22, UPT, UPT, UR14, UR27, URZ, UP0, !UPT ;  /* 0x0000001b0e167290 */ /* 0x000fc600087fe4ff */
[----:B------:R-:W-:Y:S01]  /*08e0*/  FFMA R9, R12, -1.925963033500011079e-08, R9 ;  /* 0xb2a570600c097823 */ /* 0x000fe20000000009 */
[----:B------:R-:W-:Y:S02]  /*08f0*/  IADD3 R3, PT, PT, R3, R11, RZ ;  /* 0x0000000b03037210 */ /* 0x000fe40007ffe0ff */
[----:B------:R-:W-:-:S03]  /*0900*/  LEA R64, P1, R2, UR15, 0x2 ;  /* 0x0000000f02407c11 */ /* 0x000fc6000f8210ff */
[----:B------:R-:W0:Y:S01]  /*0910*/  MUFU.EX2 R9, R9 ;  /* 0x0000000900097308 */ /* 0x000e220000000800 */
[----:B------:R-:W-:Y:S01]  /*0920*/  LEA.HI.X R65, R2, UR13, R3, 0x2, P1 ;  /* 0x0000000d02417c11 */ /* 0x000fe200088f1403 */
[----:B------:R-:W-:Y:S01]  /*0930*/  IMAD.IADD R3, R11, 0x1, R21 ;  /* 0x000000010b037824 */ /* 0x000fe200078e0215 */
[C---:B------:R-:W-:Y:S02]  /*0940*/  IADD3 R10, P1, PT, R4.reuse, R16, RZ ;  /* 0x00000010040a7210 */ /* 0x040fe40007f3e0ff */
[----:B------:R-:W-:Y:S02]  /*0950*/  IADD3 R2, P2, PT, R4, R20, RZ ;  /* 0x0000001404027210 */ /* 0x000fe40007f5e0ff */
[----:B------:R-:W-:Y:S02]  /*0960*/  IADD3.X R11, PT, PT, RZ, R7, RZ, P1, !PT ;  /* 0x00000007ff0b7210 */ /* 0x000fe40000ffe4ff */
[----:B------:R-:W-:Y:S01]  /*0970*/  LEA R22, P1, R2, UR15, 0x2 ;  /* 0x0000000f02167c11 */ /* 0x000fe2000f8210ff */
[----:B------:R-:W-:Y:S01]  /*0980*/  IMAD.X R23, RZ, RZ, R3, P2 ;  /* 0x000000ffff177224 */ /* 0x000fe200010e0603 */
[----:B------:R-:W-:Y:S01]  /*0990*/  IADD3 R38, P2, PT, R10, UR7, RZ ;  /* 0x000000070a267c10 */ /* 0x000fe2000ff5e0ff */
[----:B------:R-:W-:Y:S01]  /*09a0*/  IMAD.WIDE.U32 R24, R25, 0x5, R10 ;  /* 0x0000000519187825 */ /* 0x000fe200078e000a */
[----:B-----5:R-:W-:-:S02]  /*09b0*/  @P0 R2UR UR6, R13 ;  /* 0x000000000d0602ca */ /* 0x020fc400000e0000 */
[----:B------:R-:W-:Y:S01]  /*09c0*/  LEA.HI.X R23, R2, UR13, R23, 0x2, P1 ;  /* 0x0000000d02177c11 */ /* 0x000fe200088f1417 */
[----:B0-----:R-:W-:Y:S01]  /*09d0*/  FFMA R0, R0, R9, 1 ;  /* 0x3f80000000007423 */ /* 0x001fe20000000009 */
[----:B------:R-:W-:Y:S01]  /*09e0*/  IADD3 R9, PT, PT, R25, UR4, RZ ;  /* 0x0000000419097c10 */ /* 0x000fe2000fffe0ff */
[----:B------:R-:W-:Y:S01]  /*09f0*/  USHF.L.U32 UR4, UR16, 0x3, URZ ;  /* 0x0000000310047899 */ /* 0x000fe200080006ff */
[----:B------:R-:W-:Y:S01]  /*0a00*/  IADD3 R10, P1, PT, R26, UR5, RZ ;  /* 0x000000051a0a7c10 */ /* 0x000fe2000ff3e0ff */
[----:B------:R-:W-:Y:S01]  /*0a10*/  USHF.L.U64.HI UR16, UR16, 0x3, UR17 ;  /* 0x0000000310107899 */ /* 0x000fe20008010211 */
[----:B------:R-:W-:Y:S01]  /*0a20*/  IADD3 R2, PT, PT, R0, 0x1800000, RZ ;  /* 0x0180000000027810 */ /* 0x000fe20007ffe0ff */
[----:B------:R-:W-:Y:S01]  /*0a30*/  IMAD.SHL.U32 R52, R24, 0x4, RZ ;  /* 0x0000000418347824 */ /* 0x000fe200078e00ff */
[----:B------:R-:W-:Y:S02]  /*0a40*/  IADD3.X R13, PT, PT, R11, UR10, RZ, P2, !PT ;  /* 0x0000000a0b0d7c10 */ /* 0x000fe400097fe4ff */
[----:B------:R-:W-:-:S02]  /*0a50*/  LOP3.LUT R2, R2, 0x7f800000, RZ, 0xc0, !PT ;  /* 0x7f80000002027812 */ /* 0x000fc400078ec0ff */
[----:B------:R-:W-:Y:S02]  /*0a60*/  SHF.L.U64.HI R9, R24, 0x2, R9 ;  /* 0x0000000218097819 */ /* 0x000fe40000010209 */
[----:B------:R-:W-:Y:S02]  /*0a70*/  IADD3.X R11, PT, PT, R28, UR22, RZ, P1, !PT ;  /* 0x000000161c0b7c10 */ /* 0x000fe40008ffe4ff */
[----:B------:R-:W-:Y:S02]  /*0a80*/  IADD3 R26, P4, PT, R14, UR4, RZ ;  /* 0x000000040e1a7c10 */ /* 0x000fe4000ff9e0ff */
[----:B------:R-:W-:Y:S02]  /*0a90*/  SHF.L.U64.HI R13, R38, 0x2, R13 ;  /* 0x00000002260d7819 */ /* 0x000fe4000001020d */
[----:B------:R-:W-:Y:S02]  /*0aa0*/  IADD3 R24, P1, PT, R14, UR7, RZ ;  /* 0x000000070e187c10 */ /* 0x000fe4000ff3e0ff */
[----:B------:R-:W-:-:S02]  /*0ab0*/  SHF.L.U32 R38, R38, 0x2, RZ ;  /* 0x0000000226267819 */ /* 0x000fc400000006ff */
[----:B------:R-:W-:Y:S01]  /*0ac0*/  ISETP.GT.U32.AND P0, PT, R2, 0x1ffffff, PT ;  /* 0x01ffffff0200780c */ /* 0x000fe20003f04070 */
[----:B------:R-:W-:Y:S01]  /*0ad0*/  IMAD R2, R76, 0x84, R27 ;  /* 0x000000844c027824 */ /* 0x000fe200078e021b */
[----:B------:R-:W-:Y:S02]  /*0ae0*/  IADD3 R28, P3, PT, R64, UR18, RZ ;  /* 0x00000012401c7c10 */ /* 0x000fe4000ff7e0ff */
[----:B------:R-:W-:Y:S02]  /*0af0*/  IADD3 R32, P5, PT, R10, UR4, RZ ;  /* 0x000000040a207c10 */ /* 0x000fe4000ffbe0ff */
[C---:B------:R-:W-:Y:S02]  /*0b00*/  IADD3.X R27, PT, PT, R15.reuse, UR16, RZ, P4, !PT ;  /* 0x000000100f1b7c10 */ /* 0x040fe4000a7fe4ff */
[----:B------:R-:W-:Y:S02]  /*0b10*/  IADD3.X R25, PT, PT, R15, UR10, RZ, P1, !PT ;  /* 0x0000000a0f197c10 */ /* 0x000fe40008ffe4ff */
[----:B------:R-:W-:-:S02]  /*0b20*/  IADD3 R36, P4, PT, R38, UR26, RZ ;  /* 0x0000001a26247c10 */ /* 0x000fc4000ff9e0ff */
[----:B------:R-:W-:Y:S02]  /*0b30*/  IADD3 R38, P1, PT, R38, UR5, RZ ;  /* 0x0000000526267c10 */ /* 0x000fe4000ff3e0ff */
[----:B------:R-:W-:Y:S02]  /*0b40*/  IADD3.X R29, PT, PT, R65, UR19, RZ, P3, !PT ;  /* 0x00000013411d7c10 */ /* 0x000fe40009ffe4ff */
[----:B------:R-:W-:Y:S02]  /*0b50*/  IADD3.X R33, PT, PT, R11, UR16, RZ, P5, !PT ;  /* 0x000000100b217c10 */ /* 0x000fe4000affe4ff */
[----:B------:R-:W-:Y:S02]  /*0b60*/  IADD3 R40, P3, PT, R28, UR18, RZ ;  /* 0x000000121c287c10 */ /* 0x000fe4000ff7e0ff */
[----:B------:R-:W-:Y:S02]  /*0b70*/  IADD3 R44, P5, PT, R32, UR7, RZ ;  /* 0x00000007202c7c10 */ /* 0x000fe4000ffbe0ff */
[----:B------:R-:W-:-:S02]  /*0b80*/  IADD3 R34, P2, PT, R22, UR18, RZ ;  /* 0x0000001216227c10 */ /* 0x000fc4000ff5e0ff */
[C---:B------:R-:W-:Y:S02]  /*0b90*/  IADD3.X R37, PT, PT, R13.reuse, UR27, RZ, P4, !PT ;  /* 0x0000001b0d257c10 */ /* 0x040fe4000a7fe4ff */
[----:B------:R-:W-:Y:S02]  /*0ba0*/  IADD3.X R39, PT, PT, R13, UR22, RZ, P1, !PT ;  /* 0x000000160d277c10 */ /* 0x000fe40008ffe4ff */
[----:B------:R-:W-:Y:S02]  /*0bb0*/  IADD3.X R41, PT, PT, R29, UR19, RZ, P3, !PT ;  /* 0x000000131d297c10 */ /* 0x000fe40009ffe4ff */
[----:B------:R-:W-:Y:S02]  /*0bc0*/  IADD3 R48, P1, PT, R40, UR18, RZ ;  /* 0x0000001228307c10 */ /* 0x000fe4000ff3e0ff */
[----:B------:R-:W-:Y:S02]  /*0bd0*/  IADD3.X R45, PT, PT, R33, UR10, RZ, P5, !PT ;  /* 0x0000000a212d7c10 */ /* 0x000fe4000affe4ff */
[----:B------:R-:W-:-:S02]  /*0be0*/  IADD3 R50, P4, PT, R52, UR26, RZ ;  /* 0x0000001a34327c10 */ /* 0x000fc4000ff9e0ff */
[----:B------:R-:W-:Y:S02]  /*0bf0*/  IADD3 R52, P5, PT, R52, UR5, RZ ;  /* 0x0000000534347c10 */ /* 0x000fe4000ffbe0ff */
[----:B------:R-:W-:Y:S02]  /*0c00*/  IADD3.X R35, PT, PT, R23, UR19, RZ, P2, !PT ;  /* 0x0000001317237c10 */ /* 0x000fe400097fe4ff */
[----:B------:R-:W-:Y:S02]  /*0c10*/  IADD3 R30, P6, PT, R10, UR7, RZ ;  /* 0x000000070a1e7c10 */ /* 0x000fe4000ffde0ff */
[----:B------:R-:W-:Y:S02]  /*0c20*/  IADD3 R46, P2, PT, R34, UR18, RZ ;  /* 0x00000012222e7c10 */ /* 0x000fe4000ff5e0ff */
[----:B------:R-:W-:Y:S02]  /*0c30*/  IADD3.X R49, PT, PT, R41, UR19, RZ, P1, !PT ;  /* 0x0000001329317c10 */ /* 0x000fe40008ffe4ff */
[----:B------:R-:W-:-:S02]  /*0c40*/  IADD3 R56, P3, PT, R50, UR7, RZ ;  /* 0x0000000732387c10 */ /* 0x000fc4000ff7e0ff */
[----:B------:R-:W-:Y:S02]  /*0c50*/  IADD3 R58, P1, PT, R52, UR7, RZ ;  /* 0x00000007343a7c10 */ /* 0x000fe4000ff3e0ff */
[C---:B------:R-:W-:Y:S02]  /*0c60*/  IADD3.X R51, PT, PT, R9.reuse, UR27, RZ, P4, !PT ;  /* 0x0000001b09337c10 */ /* 0x040fe4000a7fe4ff */
[----:B------:R-:W-:Y:S02]  /*0c70*/  IADD3.X R53, PT, PT, R9, UR22, RZ, P5, !PT ;  /* 0x0000001609357c10 */ /* 0x000fe4000affe4ff */
[----:B------:R-:W-:Y:S02]  /*0c80*/  IADD3.X R31, PT, PT, R11, UR10, RZ, P6, !PT ;  /* 0x0000000a0b1f7c10 */ /* 0x000fe4000b7fe4ff */
[----:B------:R-:W-:Y:S02]  /*0c90*/  IADD3.X R47, PT, PT, R35, UR19, RZ, P2, !PT ;  /* 0x00000013232f7c10 */ /* 0x000fe400097fe4ff */
[----:B------:R-:W-:-:S02]  /*0ca0*/  IADD3 R42, P6, PT, R26, UR7, RZ ;  /* 0x000000071a2a7c10 */ /* 0x000fc4000ffde0ff */
[----:B------:R-:W-:Y:S02]  /*0cb0*/  IADD3 R54, P2, PT, R46, UR18, RZ ;  /* 0x000000122e367c10 */ /* 0x000fe4000ff5e0ff */
[----:B------:R-:W-:Y:S02]  /*0cc0*/  IADD3 R60, P4, PT, R56, UR7, RZ ;  /* 0x00000007383c7c10 */ /* 0x000fe4000ff9e0ff */
[----:B------:R-:W-:Y:S02]  /*0cd0*/  IADD3 R62, P5, PT, R58, UR7, RZ ;  /* 0x000000073a3e7c10 */ /* 0x000fe4000ffbe0ff */
[----:B------:R-:W-:Y:S02]  /*0ce0*/  IADD3.X R57, PT, PT, R51, UR10, RZ, P3, !PT ;  /* 0x0000000a33397c10 */ /* 0x000fe40009ffe4ff */
[----:B------:R-:W-:Y:S02]  /*0cf0*/  IADD3.X R59, PT, PT, R53, UR10, RZ, P1, !PT ;  /* 0x0000000a353b7c10 */ /* 0x000fe40008ffe4ff */
[----:B------:R-:W-:-:S02]  /*0d00*/  IADD3.X R43, PT, PT, R27, UR10, RZ, P6, !PT ;  /* 0x0000000a1b2b7c10 */ /* 0x000fc4000b7fe4ff */
[----:B------:R-:W-:Y:S02]  /*0d10*/  IADD3.X R55, PT, PT, R47, UR19, RZ, P2, !PT ;  /* 0x000000132f377c10 */ /* 0x000fe400097fe4ff */
[----:B------:R-:W-:Y:S02]  /*0d20*/  IADD3.X R61, PT, PT, R57, UR10, RZ, P4, !PT ;  /* 0x0000000a393d7c10 */ /* 0x000fe4000a7fe4ff */
[----:B------:R-:W-:Y:S01]  /*0d30*/  IADD3.X R63, PT, PT, R59, UR10, RZ, P5, !PT ;  /* 0x0000000a3b3f7c10 */ /* 0x000fe2000affe4ff */
[----:B------:R-:W-:Y:S06]  /*0d40*/  @P0 BRA `(.L_x_270) ;  /* 0x0000000000100947 */ /* 0x000fec0003800000 */
[----:B------:R-:W-:-:S07]  /*0d50*/  MOV R9, 0xd70 ;  /* 0x00000d7000097802 */ /* 0x000fce0000000f00 */
[----:B------:R-:W-:Y:S05]  /*0d60*/  CALL.REL.NOINC `($__internal_3_$__cuda_sm20_rcp_rn_f32_slowpath) ;  /* 0x000000ac00987944 */ /* 0x000fea0003c00000 */
[----:B------:R-:W-:Y:S01]  /*0d70*/  MOV R9, R0 ;  /* 0x0000000000097202 */ /* 0x000fe20000000f00 */
[----:B------:R-:W-:Y:S06]  /*0d80*/  BRA `(.L_x_271) ;  /* 0x0000000000107947 */ /* 0x000fec0003800000 */
.L_x_270:
[----:B------:R-:W0:Y:S02]  /*0d90*/  MUFU.RCP R9, R0 ;  /* 0x0000000000097308 */ /* 0x000e240000001000 */
[----:B0-----:R-:W-:-:S04]  /*0da0*/  FFMA R13, R0, R9, -1 ;  /* 0xbf800000000d7423 */ /* 0x001fc80000000009 */
[----:B------:R-:W-:-:S04]  /*0db0*/  FADD.FTZ R14, -R13, -RZ ;  /* 0x800000ff0d0e7221 */ /* 0x000fc80000010100 */
[----:B------:R-:W-:-:S07]  /*0dc0*/  FFMA R9, R9, R14, R9 ;  /* 0x0000000e09097223 */ /* 0x000fce0000000009 */
.L_x_271:
[----:B------:R-:W-:Y:S05]  /*0dd0*/  BSYNC.RECONVERGENT B1 ;  /* 0x0000000000017941 */ /* 0x000fea0003800200 */
.L_x_269:
[----:B------:R-:W2:Y:S04]  /*0de0*/  LDG.E R64, desc[UR28][R64.64] ;  /* 0x0000001c40407981 */ /* 0x000ea8000c1e1900 */
[----:B------:R0:W3:Y:S01]  /*0df0*/  LDG.E R10, desc[UR28][R10.64] ;  /* 0x0000001c0a0a7981 */ /* 0x0000e2000c1e1900 */
[----:B------:R-:W-:Y:S02]  /*0e00*/  HFMA2 R14, -RZ, RZ, 3.7421875, 0 ;  /* 0x437c0000ff0e7431 */ /* 0x000fe400000001ff */
[----:B------:R-:W-:Y:S02]  /*0e10*/  IMAD.MOV.U32 R13, RZ, RZ, 0x3bbb989d ;  /* 0x3bbb989dff0d7424 */ /* 0x000fe400078e00ff */
[----:B------:R-:W-:Y:S01]  /*0e20*/  FMUL R0, R67, -1.7020000219345092773 ;  /* 0xbfd9db2343007820 */ /* 0x000fe20000400000 */
[----:B------:R-:W-:Y:S03]  /*0e30*/  BSSY.RECONVERGENT B1, `(.L_x_272) ;  /* 0x000001d000017945 */ /* 0x000fe60003800200 */
[----:B------:R-:W-:-:S04]  /*0e40*/  FFMA.SAT R13, R0, R13, 0.5 ;  /* 0x3f000000000d7423 */ /* 0x000fc8000000200d */
[----:B------:R-:W-:Y:S01]  /*0e50*/  FFMA.RM R13, R13, R14, 12582913 ;  /* 0x4b4000010d0d7423 */ /* 0x000fe2000000400e */
[----:B------:R-:W-:-:S03]  /*0e60*/  FADD R14, -R9, 1 ;  /* 0x3f800000090e7421 */ /* 0x000fc60000000100 */
[----:B------:R-:W-:Y:S01]  /*0e70*/  FADD R15, R13, -12583039 ;  /* 0xcb40007f0d0f7421 */ /* 0x000fe20000000000 */
[----:B------:R-:W-:-:S03]  /*0e80*/  FMUL R14, R14, R9 ;  /* 0x000000090e0e7220 */ /* 0x000fc60000400000 */
[----:B------:R-:W-:Y:S01]  /*0e90*/  FFMA R15, R0, 1.4426950216293334961, -R15 ;  /* 0x3fb8aa3b000f7823 */ /* 0x000fe2000000080f */
[----:B------:R-:W-:-:S03]  /*0ea0*/  FFMA R14, R12, R14, R9 ;  /* 0x0000000e0c0e7223 */ /* 0x000fc60000000009 */
[----:B------:R-:W-:Y:S01]  /*0eb0*/  FFMA R15, R0, 1.925963033500011079e-08, R15 ;  /* 0x32a57060000f7823 */ /* 0x000fe2000000000f */
[----:B------:R-:W-:-:S05]  /*0ec0*/  SHF.L.U32 R0, R13, 0x17, RZ ;  /* 0x000000170d007819 */ /* 0x000fca00000006ff */
[----:B------:R-:W1:Y:S02]  /*0ed0*/  MUFU.EX2 R15, R15 ;  /* 0x0000000f000f7308 */ /* 0x000e640000000800 */
[----:B-1----:R-:W-:-:S04]  /*0ee0*/  FFMA R0, R0, R15, 1 ;  /* 0x3f80000000007423 */ /* 0x002fc8000000000f */
[----:B0-----:R-:W-:-:S05]  /*0ef0*/  VIADD R11, R0, 0x1800000 ;  /* 0x01800000000b7836 */ /* 0x001fca0000000000 */
[----:B------:R-:W-:-:S04]  /*0f00*/  LOP3.LUT R9, R11, 0x7f800000, RZ, 0xc0, !PT ;  /* 0x7f8000000b097812 */ /* 0x000fc800078ec0ff */
[----:B------:R-:W-:Y:S02]  /*0f10*/  ISETP.GT.U32.AND P0, PT, R9, 0x1ffffff, PT ;  /* 0x01ffffff0900780c */ /* 0x000fe40003f04070 */
[C---:B--2---:R-:W-:Y:S02]  /*0f20*/  SHF.L.U32 R11, R64.reuse, 0x10, RZ ;  /* 0x00000010400b7819 */ /* 0x044fe400000006ff */
[----:B------:R-:W-:Y:S02]  /*0f30*/  PRMT R64, R64, 0x7632, R64 ;  /* 0x0000763240407816 */ /* 0x000fe40000000040 */
[----:B---3--:R-:W-:Y:S01]  /*0f40*/  SHF.L.U32 R9, R10, 0x10, RZ ;  /* 0x000000100a097819 */ /* 0x008fe200000006ff */
[----:B------:R-:W-:Y:S01]  /*0f50*/  FMUL R12, R14, R11 ;  /* 0x0000000b0e0c7220 */ /* 0x000fe20000400000 */
[----:B------:R-:W-:-:S03]  /*0f60*/  PRMT R10, R10, 0x7632, R10 ;  /* 0x000076320a0a7816 */ /* 0x000fc6000000000a */
[----:B------:R-:W-:Y:S02]  /*0f70*/  FMUL R12, R12, R9 ;  /* 0x000000090c0c7220 */ /* 0x000fe40000400000 */
[----:B------:R-:W-:Y:S05]  /*0f80*/  @P0 BRA `(.L_x_273) ;  /* 0x00000000000c0947 */ /* 0x000fea0003800000 */
[----:B------:R-:W-:-:S07]  /*0f90*/  MOV R9, 0xfb0 ;  /* 0x00000fb000097802 */ /* 0x000fce0000000f00 */
[----:B------:R-:W-:Y:S05]  /*0fa0*/  CALL.REL.NOINC `($__internal_3_$__cuda_sm20_rcp_rn_f32_slowpath) ;  /* 0x000000ac00087944 */ /* 0x000fea0003c00000 */
[----:B------:R-:W-:Y:S05]  /*0fb0*/  BRA `(.L_x_274) ;  /* 0x0000000000107947 */ /* 0x000fea0003800000 */
.L_x_273:
[----:B------:R-:W0:Y:S02]  /*0fc0*/  MUFU.RCP R9, R0 ;  /* 0x0000000000097308 */ /* 0x000e240000001000 */
[----:B0-----:R-:W-:-:S04]  /*0fd0*/  FFMA R13, R0, R9, -1 ;  /* 0xbf800000000d7423 */ /* 0x001fc80000000009 */
[----:B------:R-:W-:-:S04]  /*0fe0*/  FADD.FTZ R14, -R13, -RZ ;  /* 0x800000ff0d0e7221 */ /* 0x000fc80000010100 */
[----:B------:R-:W-:-:S07]  /*0ff0*/  FFMA R0, R9, R14, R9 ;  /* 0x0000000e09007223 */ /* 0x000fce0000000009 */
.L_x_274:
[----:B------:R-:W-:Y:S05]  /*1000*/  BSYNC.RECONVERGENT B1 ;  /* 0x0000000000017941 */ /* 0x000fea0003800200 */
.L_x_272:
[----:B------:R-:W-:Y:S02]  /*1010*/  IMAD.U32 R68, R68, 0x10000, RZ ;  /* 0x0001000044447824 */ /* 0x000fe400078e00ff */
[----:B------:R-:W-:Y:S01]  /*1020*/  HFMA2 R70, -RZ, RZ, 3.7421875, 0 ;  /* 0x437c0000ff467431 */ /* 0x000fe200000001ff */
[----:B------:R-:W-:Y:S01]  /*1030*/  MOV R14, 0x3bbb989d ;  /* 0x3bbb989d000e7802 */ /* 0x000fe20000000f00 */
[----:B------:R-:W-:Y:S01]  /*1040*/  FMUL R0, R67, R0 ;  /* 0x0000000043007220 */ /* 0x000fe20000400000 */
[----:B------:R-:W-:Y:S01]  /*1050*/  FMUL R65, R68, 1.7020000219345092773 ;  /* 0x3fd9db2344417820 */ /* 0x000fe20000400000 */
[----:B------:R-:W-:Y:S02]  /*1060*/  BSSY.RECONVERGENT B1, `(.L_x_275) ;  /* 0x0000016000017945 */ /* 0x000fe40003800200 */
[----:B------:R-:W-:Y:S01]  /*1070*/  FMUL R11, R11, R0 ;  /* 0x000000000b0b7220 */ /* 0x000fe20000400000 */
        /* <DEDUP_REMOVED lines=12> */
[----:B------:R-:W-:Y:S02]  /*1140*/  MOV R0, R13 ;  /* 0x0000000d00007202 */ /* 0x000fe40000000f00 */
[----:B------:R-:W-:-:S07]  /*1150*/  MOV R9, 0x1170 ;  /* 0x0000117000097802 */ /* 0x000fce0000000f00 */
[----:B------:R-:W-:Y:S05]  /*1160*/  CALL.REL.NOINC `($__internal_3_$__cuda_sm20_rcp_rn_f32_slowpath) ;  /* 0x000000a800987944 */ /* 0x000fea0003c00000 */
[----:B------:R-:W-:Y:S05]  /*1170*/  BRA `(.L_x_277) ;  /* 0x0000000000107947 */ /* 0x000fea0003800000 */
.L_x_276:
[----:B------:R-:W0:Y:S02]  /*1180*/  MUFU.RCP R0, R13 ;  /* 0x0000000d00007308 */ /* 0x000e240000001000 */
[----:B0-----:R-:W-:-:S04]  /*1190*/  FFMA R9, R13, R0, -1 ;  /* 0xbf8000000d097423 */ /* 0x001fc80000000000 */
[----:B------:R-:W-:-:S04]  /*11a0*/  FADD.FTZ R9, -R9, -RZ ;  /* 0x800000ff09097221 */ /* 0x000fc80000010100 */
[----:B------:R-:W-:-:S07]  /*11b0*/  FFMA R0, R0, R9, R0 ;  /* 0x0000000900007223 */ /* 0x000fce0000000000 */
.L_x_277:
[----:B------:R-:W-:Y:S05]  /*11c0*/  BSYNC.RECONVERGENT B1 ;  /* 0x0000000000017941 */ /* 0x000fea0003800200 */
.L_x_275:
[----:B------:R-:W-:Y:S02]  /*11d0*/  IMAD.MOV.U32 R14, RZ, RZ, 0x3bbb989d ;  /* 0x3bbb989dff0e7424 */ /* 0x000fe400078e00ff */
[----:B------:R-:W-:Y:S01]  /*11e0*/  FMUL R9, R68, -1.7020000219345092773 ;  /* 0xbfd9db2344097820 */ /* 0x000fe20000400000 */
[----:B------:R-:W-:Y:S01]  /*11f0*/  MOV R70, 0x437c0000 ;  /* 0x437c000000467802 */ /* 0x000fe20000000f00 */
[----:B------:R-:W-:Y:S01]  /*1200*/  BSSY.RECONVERGENT B1, `(.L_x_278) ;  /* 0x000001d000017945 */ /* 0x000fe20003800200 */
[----:B------:R-:W-:Y:S01]  /*1210*/  SHF.L.U32 R64, R64, 0x10, RZ ;  /* 0x0000001040407819 */ /* 0x000fe200000006ff */
[----:B------:R-:W-:-:S04]  /*1220*/  FFMA.SAT R13, R9, R14, 0.5 ;  /* 0x3f000000090d7423 */ /* 0x000fc8000000200e */
[----:B------:R-:W-:-:S04]  /*1230*/  FFMA.RM R13, R13, R70, 12582913 ;  /* 0x4b4000010d0d7423 */ /* 0x000fc80000004046 */
[----:B------:R-:W-:-:S04]  /*1240*/  FADD R14, R13, -12583039 ;  /* 0xcb40007f0d0e7421 */ /* 0x000fc80000000000 */
[----:B------:R-:W-:-:S04]  /*1250*/  FFMA R14, R9, 1.4426950216293334961, -R14 ;  /* 0x3fb8aa3b090e7823 */ /* 0x000fc8000000080e */
[----:B------:R-:W-:Y:S01]  /*1260*/  FFMA R14, R9, 1.925963033500011079e-08, R14 ;  /* 0x32a57060090e7823 */ /* 0x000fe2000000000e */
[----:B------:R-:W-:Y:S01]  /*1270*/  SHF.L.U32 R9, R13, 0x17, RZ ;  /* 0x000000170d097819 */ /* 0x000fe200000006ff */
[----:B------:R-:W-:-:S04]  /*1280*/  FADD R13, -R0, 1 ;  /* 0x3f800000000d7421 */ /* 0x000fc80000000100 */
[----:B------:R-:W0:Y:S01]  /*1290*/  MUFU.EX2 R14, R14 ;  /* 0x0000000e000e7308 */ /* 0x000e220000000800 */
[----:B------:R-:W-:-:S04]  /*12a0*/  FMUL R13, R13, R0 ;  /* 0x000000000d0d7220 */ /* 0x000fc80000400000 */
[----:B------:R-:W-:Y:S01]  /*12b0*/  FFMA R13, R65, R13, R0 ;  /* 0x0000000d410d7223 */ /* 0x000fe20000000000 */
[----:B0-----:R-:W-:-:S04]  /*12c0*/  FFMA R9, R9, R14, 1 ;  /* 0x3f80000009097423 */ /* 0x001fc8000000000e */
[----:B------:R-:W-:-:S05]  /*12d0*/  VIADD R15, R9, 0x1800000 ;  /* 0x01800000090f7836 */ /* 0x000fca0000000000 */
[----:B------:R-:W-:-:S04]  /*12e0*/  LOP3.LUT R15, R15, 0x7f800000, RZ, 0xc0, !PT ;  /* 0x7f8000000f0f7812 */ /* 0x000fc800078ec0ff */
[----:B------:R-:W-:Y:S02]  /*12f0*/  ISETP.GT.U32.AND P0, PT, R15, 0x1ffffff, PT ;  /* 0x01ffffff0f00780c */ /* 0x000fe40003f04070 */
[----:B------:R-:W-:Y:S01]  /*1300*/  SHF.L.U32 R15, R10, 0x10, RZ ;  /* 0x000000100a0f7819 */ /* 0x000fe200000006ff */
[----:B------:R-:W-:-:S04]  /*1310*/  FMUL R10, R13, R64 ;  /* 0x000000400d0a7220 */ /* 0x000fc80000400000 */
[----:B------:R-:W-:-:S06]  /*1320*/  FMUL R10, R10, R15 ;  /* 0x0000000f0a0a7220 */ /* 0x000fcc0000400000 */
[----:B------:R-:W-:Y:S05]  /*1330*/  @P0 BRA `(.L_x_279) ;  /* 0x0000000000140947 */ /* 0x000fea0003800000 */
[----:B------:R-:W-:Y:S01]  /*1340*/  IMAD.MOV.U32 R0, RZ, RZ, R9 ;  /* 0x000000ffff007224 */ /* 0x000fe200078e0009 */
[----:B------:R-:W-:-:S07]  /*1350*/  MOV R9, 0x1370 ;  /* 0x0000137000097802 */ /* 0x000fce0000000f00 */
[----:B------:R-:W-:Y:S05]  /*1360*/  CALL.REL.NOINC `($__internal_3_$__cuda_sm20_rcp_rn_f32_slowpath) ;  /* 0x000000a800187944 */ /* 0x000fea0003c00000 */
[----:B------:R-:W-:Y:S01]  /*1370*/  MOV R13, R0 ;  /* 0x00000000000d7202 */ /* 0x000fe20000000f00 */
[----:B------:R-:W-:Y:S06]  /*1380*/  BRA `(.L_x_280) ;  /* 0x0000000000107947 */ /* 0x000fec0003800000 */
.L_x_279:
[----:B------:R-:W0:Y:S02]  /*1390*/  MUFU.RCP R0, R9 ;  /* 0x0000000900007308 */ /* 0x000e240000001000 */
[----:B0-----:R-:W-:-:S04]  /*13a0*/  FFMA R13, R9, R0, -1 ;  /* 0xbf800000090d7423 */ /* 0x001fc80000000000 */
[----:B------:R-:W-:-:S04]  /*13b0*/  FADD.FTZ R13, -R13, -RZ ;  /* 0x800000ff0d0d7221 */ /* 0x000fc80000010100 */
[----:B------:R-:W-:-:S07]  /*13c0*/  FFMA R13, R0, R13, R0 ;  /* 0x0000000d000d7223 */ /* 0x000fce0000000000 */
.L_x_280:
[----:B------:R-:W-:Y:S05]  /*13d0*/  BSYNC.RECONVERGENT B1 ;  /* 0x0000000000017941 */ /* 0x000fea0003800200 */
.L_x_278:
[----:B------:R0:W2:Y:S01]  /*13e0*/  LDG.E R0, desc[UR28][R24.64] ;  /* 0x0000001c18007981 */ /* 0x0000a2000c1e1900 */
[----:B------:R-:W-:Y:S02]  /*13f0*/  HFMA2 R70, -RZ, RZ, 3.7421875, 0 ;  /* 0x437c0000ff467431 */ /* 0x000fe400000001ff */
[----:B------:R-:W-:Y:S02]  /*1400*/  IMAD.MOV.U32 R14, RZ, RZ, 0x3bbb989d ;  /* 0x3bbb989dff0e7424 */ /* 0x000fe400078e00ff */
[----:B------:R-:W-:Y:S01]  /*1410*/  FMUL R13, R68, R13 ;  /* 0x0000000d440d7220 */ /* 0x000fe20000400000 */
[----:B------:R-:W-:Y:S03]  /*1420*/  BSSY.RECONVERGENT B1, `(.L_x_281) ;  /* 0x0000019000017945 */ /* 0x000fe60003800200 */
[----:B0-----:R-:W-:Y:S01]  /*1430*/  FMUL R24, R64, R13 ;  /* 0x0000000d40187220 */ /* 0x001fe20000400000 */
[----:B--2---:R-:W-:-:S02]  /*1440*/  SHF.L.U32 R25, R0, 0x10, RZ ;  /* 0x0000001000197819 */ /* 0x004fc400000006ff */
[----:B------:R-:W-:-:S03]  /*1450*/  PRMT R64, R0, 0x7632, R64 ;  /* 0x0000763200407816 */ /* 0x000fc60000000040 */
[----:B------:R-:W-:-:S04]  /*1460*/  FMUL R65, R25, 1.7020000219345092773 ;  /* 0x3fd9db2319417820 */ /* 0x000fc80000400000 */
        /* <DEDUP_REMOVED lines=14> */
[----:B------:R-:W-:Y:S05]  /*1550*/  CALL.REL.NOINC `($__internal_3_$__cuda_sm20_rcp_rn_f32_slowpath) ;  /* 0x000000a4009c7944 */ /* 0x000fea0003c00000 */
[----:B------:R-:W-:Y:S05]  /*1560*/  BRA `(.L_x_283) ;  /* 0x0000000000107947 */ /* 0x000fea0003800000 */
.L_x_282:
[----:B------:R-:W0:Y:S02]  /*1570*/  MUFU.RCP R0, R15 ;  /* 0x0000000f00007308 */ /* 0x000e240000001000 */
[----:B0-----:R-:W-:-:S04]  /*1580*/  FFMA R9, R15, R0, -1 ;  /* 0xbf8000000f097423 */ /* 0x001fc80000000000 */
[----:B------:R-:W-:-:S04]  /*1590*/  FADD.FTZ R9, -R9, -RZ ;  /* 0x800000ff09097221 */ /* 0x000fc80000010100 */
[----:B------:R-:W-:-:S07]  /*15a0*/  FFMA R0, R0, R9, R0 ;  /* 0x0000000900007223 */ /* 0x000fce0000000000 */
.L_x_283:
[----:B------:R-:W-:Y:S05]  /*15b0*/  BSYNC.RECONVERGENT B1 ;  /* 0x0000000000017941 */ /* 0x000fea0003800200 */
.L_x_281:
[----:B------:R-:W2:Y:S04]  /*15c0*/  LDG.E R29, desc[UR28][R28.64] ;  /* 0x0000001c1c1d7981 */ /* 0x000ea8000c1e1900 */
[----:B------:R0:W3:Y:S01]  /*15d0*/  LDG.E R30, desc[UR28][R30.64] ;  /* 0x0000001c1e1e7981 */ /* 0x0000e2000c1e1900 */
[----:B------:R-:W-:Y:S01]  /*15e0*/  MOV R14, 0x3bbb989d ;  /* 0x3bbb989d000e7802 */ /* 0x000fe20000000f00 */
        /* <DEDUP_REMOVED lines=11> */
[----:B------:R-:W1:Y:S03]  /*16a0*/  MUFU.EX2 R14, R14 ;  /* 0x0000000e000e7308 */ /* 0x000e660000000800 */
[----:B------:R-:W-:Y:S01]  /*16b0*/  FFMA R9, R65, R9, R0 ;  /* 0x0000000941097223 */ /* 0x000fe20000000000 */
[----:B-1----:R-:W-:-:S05]  /*16c0*/  FFMA R15, R13, R14, 1 ;  /* 0x3f8000000d0f7423 */ /* 0x002fca000000000e */
[----:B------:R-:W-:-:S04]  /*16d0*/  IADD3 R13, PT, PT, R15, 0x1800000, RZ ;  /* 0x018000000f0d7810 */ /* 0x000fc80007ffe0ff */
[----:B------:R-:W-:-:S04]  /*16e0*/  LOP3.LUT R13, R13, 0x7f800000, RZ, 0xc0, !PT ;  /* 0x7f8000000d0d7812 */ /* 0x000fc800078ec0ff */
[----:B------:R-:W-:Y:S01]  /*16f0*/  ISETP.GT.U32.AND P0, PT, R13, 0x1ffffff, PT ;  /* 0x01ffffff0d00780c */ /* 0x000fe20003f04070 */
[C---:B--2---:R-:W-:Y:S01]  /*1700*/  IMAD.U32 R28, R29.reuse, 0x10000, RZ ;  /* 0x000100001d1c7824 */ /* 0x044fe200078e00ff */
[----:B0-----:R-:W-:Y:S02]  /*1710*/  PRMT R31, R29, 0x7632, R31 ;  /* 0x000076321d1f7816 */ /* 0x001fe4000000001f */
[C---:B---3--:R-:W-:Y:S01]  /*1720*/  SHF.L.U32 R0, R30.reuse, 0x10, RZ ;  /* 0x000000101e007819 */ /* 0x048fe200000006ff */
[----:B------:R-:W-:Y:S01]  /*1730*/  FMUL R9, R9, R28 ;  /* 0x0000001c09097220 */ /* 0x000fe20000400000 */
[----:B------:R-:W-:-:S03]  /*1740*/  PRMT R30, R30, 0x7632, R30 ;  /* 0x000076321e1e7816 */ /* 0x000fc6000000001e */
[----:B------:R-:W-:-:S04]  /*1750*/  FMUL R29, R9, R0 ;  /* 0x00000000091d7220 */ /* 0x000fc80000400000 */
[----:B------:R-:W-:Y:S05]  /*1760*/  @P0 BRA `(.L_x_285) ;  /* 0x0000000000100947 */ /* 0x000fea0003800000 */
[----:B------:R-:W-:Y:S02]  /*1770*/  MOV R0, R15 ;  /* 0x0000000f00007202 */ /* 0x000fe40000000f00 */
[----:B------:R-:W-:-:S07]  /*1780*/  MOV R9, 0x17a0 ;  /* 0x000017a000097802 */ /* 0x000fce0000000f00 */
[----:B------:R-:W-:Y:S05]  /*1790*/  CALL.REL.NOINC `($__internal_3_$__cuda_sm20_rcp_rn_f32_slowpath) ;  /* 0x000000a4000c7944 */ /* 0x000fea0003c00000 */
[----:B------:R-:W-:Y:S05]  /*17a0*/  BRA `(.L_x_286) ;  /* 0x0000000000107947 */ /* 0x000fea0003800000 */
.L_x_285:
[----:B------:R-:W0:Y:S02]  /*17b0*/  MUFU.RCP R0, R15 ;  /* 0x0000000f00007308 */ /* 0x000e240000001000 */
[----:B0-----:R-:W-:-:S04]  /*17c0*/  FFMA R9, R15, R0, -1 ;  /* 0xbf8000000f097423 */ /* 0x001fc80000000000 */
[----:B------:R-:W-:-:S04]  /*17d0*/  FADD.FTZ R9, -R9, -RZ ;  /* 0x800000ff09097221 */ /* 0x000fc80000010100 */
[----:B------:R-:W-:-:S07]  /*17e0*/  FFMA R0, R0, R9, R0 ;  /* 0x0000000900007223 */ /* 0x000fce0000000000 */
.L_x_286:
[----:B------:R-:W-:Y:S05]  /*17f0*/  BSYNC.RECONVERGENT B1 ;  /* 0x0000000000017941 */ /* 0x000fea0003800200 */
.L_x_284:
[----:B------:R-:W-:Y:S02]  /*1800*/  HFMA2 R14, -RZ, RZ, 0.96630859375, -0.0022525787353515625 ;  /* 0x3bbb989dff0e7431 */ /* 0x000fe400000001ff */
[----:B------:R-:W-:Y:S01]  /*1810*/  IMAD.U32 R64, R64, 0x10000, RZ ;  /* 0x0001000040407824 */ /* 0x000fe200078e00ff */
        /* <DEDUP_REMOVED lines=21> */
.L_x_288:
[----:B------:R-:W0:Y:S02]  /*1970*/  MUFU.RCP R0, R13 ;  /* 0x0000000d00007308 */ /* 0x000e240000001000 */
[----:B0-----:R-:W-:-:S04]  /*1980*/  FFMA R9, R13, R0, -1 ;  /* 0xbf8000000d097423 */ /* 0x001fc80000000000 */
[----:B------:R-:W-:-:S04]  /*1990*/  FADD.FTZ R9, -R9, -RZ ;  /* 0x800000ff09097221 */ /* 0x000fc80000010100 */
[----:B------:R-:W-:-:S07]  /*19a0*/  FFMA R0, R0, R9, R0 ;  /* 0x0000000900007223 */ /* 0x000fce0000000000 */
.L_x_289:
[----:B------:R-:W-:Y:S05]  /*19b0*/  BSYNC.RECONVERGENT B1 ;  /* 0x0000000000017941 */ /* 0x000fea0003800200 */
.L_x_287:
[----:B------:R-:W-:Y:S02]  /*19c0*/  HFMA2 R68, -RZ, RZ, 3.7421875, 0 ;  /* 0x437c0000ff447431 */ /* 0x000fe400000001ff */
[----:B------:R-:W-:Y:S02]  /*19d0*/  IMAD.MOV.U32 R14, RZ, RZ, 0x3bbb989d ;  /* 0x3bbb989dff0e7424 */ /* 0x000fe400078e00ff */
[----:B------:R-:W-:Y:S01]  /*19e0*/  FMUL R9, R64, -1.7020000219345092773 ;  /* 0xbfd9db2340097820 */ /* 0x000fe20000400000 */
[----:B------:R-:W-:Y:S01]  /*19f0*/  SHF.L.U32 R31, R31, 0x10, RZ ;  /* 0x000000101f1f7819 */ /* 0x000fe200000006ff */
[----:B------:R-:W-:Y:S01]  /*1a00*/  BSSY.RECONVERGENT B1, `(.L_x_290) ;  /* 0x000001b000017945 */ /* 0x000fe20003800200 */
[----:B------:R-:W-:Y:S01]  /*1a10*/  SHF.L.U32 R25, R30, 0x10, RZ ;  /* 0x000000101e197819 */ /* 0x000fe200000006ff */
        /* <DEDUP_REMOVED lines=17> */
[----:B------:R-:W-:Y:S01]  /*1b30*/  IMAD.MOV.U32 R0, RZ, RZ, R15 ;  /* 0x000000ffff007224 */ /* 0x000fe200078e000f */
[----:B------:R-:W-:-:S07]  /*1b40*/  MOV R9, 0x1b60 ;  /* 0x00001b6000097802 */ /* 0x000fce0000000f00 */
[----:B------:R-:W-:Y:S05]  /*1b50*/  CALL.REL.NOINC `($__internal_3_$__cuda_sm20_rcp_rn_f32_slowpath) ;  /* 0x000000a0001c7944 */ /* 0x000fea0003c00000 */
[----:B------:R-:W-:Y:S05]  /*1b60*/  BRA `(.L_x_292) ;  /* 0x0000000000107947 */ /* 0x000fea0003800000 */
.L_x_291:
[----:B------:R-:W0:Y:S02]  /*1b70*/  MUFU.RCP R0, R15 ;  /* 0x0000000f00007308 */ /* 0x000e240000001000 */
[----:B0-----:R-:W-:-:S04]  /*1b80*/  FFMA R9, R15, R0, -1 ;  /* 0xbf8000000f097423 */ /* 0x001fc80000000000 */
[----:B------:R-:W-:-:S04]  /*1b90*/  FADD.FTZ R9, -R9, -RZ ;  /* 0x800000ff09097221 */ /* 0x000fc80000010100 */
[----:B------:R-:W-:-:S07]  /*1ba0*/  FFMA R0, R0, R9, R0 ;  /* 0x0000000900007223 */ /* 0x000fce0000000000 */
.L_x_292:
[----:B------:R-:W-:Y:S05]  /*1bb0*/  BSYNC.RECONVERGENT B1 ;  /* 0x0000000000017941 */ /* 0x000fea0003800200 */
.L_x_290:
[----:B------:R0:W2:Y:S01]  /*1bc0*/  LDG.E R9, desc[UR28][R26.64] ;  /* 0x0000001c1a097981 */ /* 0x0000a2000c1e1900 */
[----:B------:R-:W-:Y:S01]  /*1bd0*/  MOV R13, 0x3bbb989d ;  /* 0x3bbb989d000d7802 */ /* 0x000fe20000000f00 */
[----:B------:R-:W-:Y:S02]  /*1be0*/  IMAD.MOV.U32 R14, RZ, RZ, 0x437c0000 ;  /* 0x437c0000ff0e7424 */ /* 0x000fe400078e00ff */
[----:B------:R-:W-:Y:S01]  /*1bf0*/  FMUL R0, R64, R0 ;  /* 0x0000000040007220 */ /* 0x000fe20000400000 */
[----:B------:R-:W-:Y:S03]  /*1c00*/  BSSY.RECONVERGENT B1, `(.L_x_293) ;  /* 0x0000019000017945 */ /* 0x000fe60003800200 */
[----:B0-----:R-:W-:Y:S01]  /*1c10*/  FMUL R26, R31, R0 ;  /* 0x000000001f1a7220 */ /* 0x001fe20000400000 */
[C---:B--2---:R-:W-:Y:S02]  /*1c20*/  SHF.L.U32 R27, R9.reuse, 0x10, RZ ;  /* 0x00000010091b7819 */ /* 0x044fe400000006ff */
[----:B------:R-:W-:-:S03]  /*1c30*/  PRMT R64, R9, 0x7632, R64 ;  /* 0x0000763209407816 */ /* 0x000fc60000000040 */
        /* <DEDUP_REMOVED lines=15> */
[----:B------:R-:W-:Y:S05]  /*1d30*/  CALL.REL.NOINC `($__internal_3_$__cuda_sm20_rcp_rn_f32_slowpath) ;  /* 0x0000009c00a47944 */ /* 0x000fea0003c00000 */
[----:B------:R-:W-:Y:S05]  /*1d40*/  BRA `(.L_x_295) ;  /* 0x0000000000107947 */ /* 0x000fea0003800000 */
.L_x_294:
[----:B------:R-:W0:Y:S02]  /*1d50*/  MUFU.RCP R0, R65 ;  /* 0x0000004100007308 */ /* 0x000e240000001000 */
[----:B0-----:R-:W-:-:S04]  /*1d60*/  FFMA R9, R65, R0, -1 ;  /* 0xbf80000041097423 */ /* 0x001fc80000000000 */
[----:B------:R-:W-:-:S04]  /*1d70*/  FADD.FTZ R9, -R9, -RZ ;  /* 0x800000ff09097221 */ /* 0x000fc80000010100 */
[----:B------:R-:W-:-:S07]  /*1d80*/  FFMA R0, R0, R9, R0 ;  /* 0x0000000900007223 */ /* 0x000fce0000000000 */
.L_x_295:
[----:B------:R-:W-:Y:S05]  /*1d90*/  BSYNC.RECONVERGENT B1 ;  /* 0x0000000000017941 */ /* 0x000fea0003800200 */
.L_x_293:
[----:B------:R-:W2:Y:S04]  /*1da0*/  LDG.E R41, desc[UR28][R40.64] ;  /* 0x0000001c28297981 */ /* 0x000ea8000c1e1900 */
[----:B------:R0:W3:Y:S01]  /*1db0*/  LDG.E R32, desc[UR28][R32.64] ;  /* 0x0000001c20207981 */ /* 0x0000e2000c1e1900 */
[----:B------:R-:W-:Y:S02]  /*1dc0*/  HFMA2 R14, -RZ, RZ, 0.96630859375, -0.0022525787353515625 ;  /* 0x3bbb989dff0e7431 */ /* 0x000fe400000001ff */
[----:B------:R-:W-:Y:S01]  /*1dd0*/  FMUL R9, R27, -1.7020000219345092773 ;  /* 0xbfd9db231b097820 */ /* 0x000fe20000400000 */
[----:B------:R-:W-:Y:S01]  /*1de0*/  MOV R68, 0x437c0000 ;  /* 0x437c000000447802 */ /* 0x000fe20000000f00 */
        /* <DEDUP_REMOVED lines=14> */
[----:B------:R-:W-:Y:S02]  /*1ed0*/  ISETP.GT.U32.AND P0, PT, R13, 0x1ffffff, PT ;  /* 0x01ffffff0d00780c */ /* 0x000fe40003f04070 */
[C---:B--2---:R-:W-:Y:S02]  /*1ee0*/  SHF.L.U32 R40, R41.reuse, 0x10, RZ ;  /* 0x0000001029287819 */ /* 0x044fe400000006ff */
[----:B0-----:R-:W-:Y:S01]  /*1ef0*/  PRMT R33, R41, 0x7632, R33 ;  /* 0x0000763229217816 */ /* 0x001fe20000000021 */
[C---:B---3--:R-:W-:Y:S02]  /*1f00*/  IMAD.U32 R0, R32.reuse, 0x10000, RZ ;  /* 0x0001000020007824 */ /* 0x048fe400078e00ff */
[----:B------:R-:W-:Y:S01]  /*1f10*/  FMUL R9, R9, R40 ;  /* 0x0000002809097220 */ /* 0x000fe20000400000 */
[----:B------:R-:W-:-:S03]  /*1f20*/  PRMT R32, R32, 0x7632, R32 ;  /* 0x0000763220207816 */ /* 0x000fc60000000020 */
[----:B------:R-:W-:Y:S02]  /*1f30*/  FMUL R31, R9, R0 ;  /* 0x00000000091f7220 */ /* 0x000fe40000400000 */
[----:B------:R-:W-:Y:S05]  /*1f40*/  @P0 BRA `(.L_x_297) ;  /* 0x0000000000100947 */ /* 0x000fea0003800000 */
[----:B------:R-:W-:Y:S02]  /*1f50*/  MOV R0, R15 ;  /* 0x0000000f00007202 */ /* 0x000fe40000000f00 */
[----:B------:R-:W-:-:S07]  /*1f60*/  MOV R9, 0x1f80 ;  /* 0x00001f8000097802 */ /* 0x000fce0000000f00 */
[----:B------:R-:W-:Y:S05]  /*1f70*/  CALL.REL.NOINC `($__internal_3_$__cuda_sm20_rcp_rn_f32_slowpath) ;  /* 0x0000009c00147944 */ /* 0x000fea0003c00000 */
[----:B------:R-:W-:Y:S05]  /*1f80*/  BRA `(.L_x_298) ;  /* 0x0000000000107947 */ /* 0x000fea0003800000 */
.L_x_297:
[----:B------:R-:W0:Y:S02]  /*1f90*/  MUFU.RCP R0, R15 ;  /* 0x0000000f00007308 */ /* 0x000e240000001000 */
[----:B0-----:R-:W-:-:S04]  /*1fa0*/  FFMA R9, R15, R0, -1 ;  /* 0xbf8000000f097423 */ /* 0x001fc80000000000 */
[----:B------:R-:W-:-:S04]  /*1fb0*/  FADD.FTZ R9, -R9, -RZ ;  /* 0x800000ff09097221 */ /* 0x000fc80000010100 */
[----:B------:R-:W-:-:S07]  /*1fc0*/  FFMA R0, R0, R9, R0 ;  /* 0x0000000900007223 */ /* 0x000fce0000000000 */
.L_x_298:
[----:B------:R-:W-:Y:S05]  /*1fd0*/  BSYNC.RECONVERGENT B1 ;  /* 0x0000000000017941 */ /* 0x000fea0003800200 */
.L_x_296:
[----:B------:R-:W-:Y:S01]  /*1fe0*/  SHF.L.U32 R64, R64, 0x10, RZ ;  /* 0x0000001040407819 */ /* 0x000fe200000006ff */
[----:B------:R-:W-:Y:S02]  /*1ff0*/  HFMA2 R30, -RZ, RZ, 3.7421875, 0 ;  /* 0x437c0000ff1e7431 */ /* 0x000fe400000001ff */
[----:B------:R-:W-:Y:S02]  /*2000*/  IMAD.MOV.U32 R14, RZ, RZ, 0x3bbb989d ;  /* 0x3bbb989dff0e7424 */ /* 0x000fe400078e00ff */
[----:B------:R-:W-:Y:S01]  /*2010*/  FMUL R27, R27, R0 ;  /* 0x000000001b1b7220 */ /* 0x000fe20000400000 */
[----:B------:R-:W-:Y:S01]  /*2020*/  BSSY.RECONVERGENT B1, `(.L_x_299) ;  /* 0x0000017000017945 */ /* 0x000fe20003800200 */
[----:B------:R-:W-:-:S04]  /*2030*/  FMUL R41, R64, 1.7020000219345092773 ;  /* 0x3fd9db2340297820 */ /* 0x000fc80000400000 */
[----:B------:R-:W-:-:S04]  /*2040*/  FFMA.SAT R9, R41, -R14, 0.5 ;  /* 0x3f00000029097423 */ /* 0x000fc8000000280e */
[----:B------:R-:W-:Y:S01]  /*2050*/  FFMA.RM R9, R9, R30, 12582913 ;  /* 0x4b40000109097423 */ /* 0x000fe2000000401e */
[----:B------:R-:W-:-:S03]  /*2060*/  FMUL R30, R40, R27 ;  /* 0x0000001b281e7220 */ /* 0x000fc60000400000 */
        /* <DEDUP_REMOVED lines=14> */
.L_x_300:
[----:B------:R-:W0:Y:S02]  /*2150*/  MUFU.RCP R0, R13 ;  /* 0x0000000d00007308 */ /* 0x000e240000001000 */
[----:B0-----:R-:W-:-:S04]  /*2160*/  FFMA R9, R13, R0, -1 ;  /* 0xbf8000000d097423 */ /* 0x001fc80000000000 */
[----:B------:R-:W-:-:S04]  /*2170*/  FADD.FTZ R9, -R9, -RZ ;  /* 0x800000ff09097221 */ /* 0x000fc80000010100 */
[----:B------:R-:W-:-:S07]  /*2180*/  FFMA R0, R0, R9, R0 ;  /* 0x0000000900007223 */ /* 0x000fce0000000000 */
.L_x_301:
[----:B------:R-:W-:Y:S05]  /*2190*/  BSYNC.RECONVERGENT B1 ;  /* 0x0000000000017941 */ /* 0x000fea0003800200 */
.L_x_299:
[----:B------:R-:W-:Y:S01]  /*21a0*/  MOV R14, 0x3bbb989d ;  /* 0x3bbb989d000e7802 */ /* 0x000fe20000000f00 */
[----:B------:R-:W-:Y:S01]  /*21b0*/  FMUL R9, R64, -1.7020000219345092773 ;  /* 0xbfd9db2340097820 */ /* 0x000fe20000400000 */
[----:B------:R-:W-:Y:S01]  /*21c0*/  IMAD.MOV.U32 R40, RZ, RZ, 0x437c0000 ;  /* 0x437c0000ff287424 */ /* 0x000fe200078e00ff */
[----:B------:R-:W-:Y:S01]  /*21d0*/  SHF.L.U32 R27, R32, 0x10, RZ ;  /* 0x00000010201b7819 */ /* 0x000fe200000006ff */
[----:B------:R-:W-:Y:S02]  /*21e0*/  IMAD.U32 R33, R33, 0x10000, RZ ;  /* 0x0001000021217824 */ /* 0x000fe400078e00ff */
[----:B------:R-:W-:Y:S01]  /*21f0*/  FFMA.SAT R13, R9, R14, 0.5 ;  /* 0x3f000000090d7423 */ /* 0x000fe2000000200e */
[----:B------:R-:W-:Y:S03]  /*2200*/  BSSY.RECONVERGENT B1, `(.L_x_302) ;  /* 0x0000019000017945 */ /* 0x000fe60003800200 */
        /* <DEDUP_REMOVED lines=20> */
.L_x_303:
[----:B------:R-:W0:Y:S02]  /*2350*/  MUFU.RCP R0, R15 ;  /* 0x0000000f00007308 */ /* 0x000e240000001000 */
[----:B0-----:R-:W-:-:S04]  /*2360*/  FFMA R9, R15, R0, -1 ;  /* 0xbf8000000f097423 */ /* 0x001fc80000000000 */
[----:B------:R-:W-:-:S04]  /*2370*/  FADD.FTZ R9, -R9, -RZ ;  /* 0x800000ff09097221 */ /* 0x000fc80000010100 */
[----:B------:R-:W-:-:S07]  /*2380*/  FFMA R0, R0, R9, R0 ;  /* 0x0000000900007223 */ /* 0x000fce0000000000 */
.L_x_304:
[----:B------:R-:W-:Y:S05]  /*2390*/  BSYNC.RECONVERGENT B1 ;  /* 0x0000000000017941 */ /* 0x000fea0003800200 */
.L_x_302:
[----:B------:R-:W2:Y:S01]  /*23a0*/  LDG.E R43, desc[UR28][R42.64] ;  /* 0x0000001c2a2b7981 */ /* 0x000ea2000c1e1900 */
[----:B------:R-:W-:Y:S01]  /*23b0*/  HFMA2 R14, -RZ, RZ, 0.96630859375, -0.0022525787353515625 ;  /* 0x3bbb989dff0e7431 */ /* 0x000fe200000001ff */
[----:B------:R-:W-:Y:S01]  /*23c0*/  MOV R32, 0x437c0000 ;  /* 0x437c000000207802 */ /* 0x000fe20000000f00 */
[----:B------:R-:W-:Y:S01]  /*23d0*/  FMUL R0, R64, R0 ;  /* 0x0000000040007220 */ /* 0x000fe20000400000 */
[----:B------:R-:W-:Y:S01]  /*23e0*/  BSSY.RECONVERGENT B1, `(.L_x_305) ;  /* 0x0000019000017945 */ /* 0x000fe20003800200 */
[C---:B--2---:R-:W-:Y:S01]  /*23f0*/  IMAD.U32 R40, R43.reuse, 0x10000, RZ ;  /* 0x000100002b287824 */ /* 0x044fe200078e00ff */
[----:B------:R-:W-:-:S03]  /*2400*/  PRMT R43, R43, 0x7632, R43 ;  /* 0x000076322b2b7816 */ /* 0x000fc6000000002b */
[----:B------:R-:W-:-:S04]  /*2410*/  FMUL R41, R40, 1.7020000219345092773 ;  /* 0x3fd9db2328297820 */ /* 0x000fc80000400000 */
[----:B------:R-:W-:-:S04]  /*2420*/  FFMA.SAT R9, R41, -R14, 0.5 ;  /* 0x3f00000029097423 */ /* 0x000fc8000000280e */
[----:B------:R-:W-:Y:S01]  /*2430*/  FFMA.RM R9, R9, R32, 12582913 ;  /* 0x4b40000109097423 */ /* 0x000fe20000004020 */
[----:B------:R-:W-:-:S03]  /*2440*/  FMUL R32, R33, R0 ;  /* 0x0000000021207220 */ /* 0x000fc60000400000 */
        /* <DEDUP_REMOVED lines=14> */
.L_x_306:
[----:B------:R-:W0:Y:S02]  /*2530*/  MUFU.RCP R0, R13 ;  /* 0x0000000d00007308 */ /* 0x000e240000001000 */
[----:B0-----:R-:W-:-:S04]  /*2540*/  FFMA R9, R13, R0, -1 ;  /* 0xbf8000000d097423 */ /* 0x001fc80000000000 */
[----:B------:R-:W-:-:S04]  /*2550*/  FADD.FTZ R9, -R9, -RZ ;  /* 0x800000ff09097221 */ /* 0x000fc80000010100 */
[----:B------:R-:W-:-:S07]  /*2560*/  FFMA R0, R0, R9, R0 ;  /* 0x0000000900007223 */ /* 0x000fce0000000000 */
.L_x_307:
[----:B------:R-:W-:Y:S05]  /*2570*/  BSYNC.RECONVERGENT B1 ;  /* 0x0000000000017941 */ /* 0x000fea0003800200 */
.L_x_305:
[----:B------:R-:W2:Y:S04]  /*2580*/  LDG.E R48, desc[UR28][R48.64] ;  /* 0x0000001c30307981 */ /* 0x000ea8000c1e1900 */
[----:B------:R2:W3:Y:S01]  /*2590*/  LDG.E R45, desc[UR28][R44.64] ;  /* 0x0000001c2c2d7981 */ /* 0x0004e2000c1e1900 */
[----:B------:R-:W-:Y:S02]  /*25a0*/  HFMA2 R42, -RZ, RZ, 3.7421875, 0 ;  /* 0x437c0000ff2a7431 */ /* 0x000fe400000001ff */
[----:B------:R-:W-:Y:S02]  /*25b0*/  IMAD.MOV.U32 R14, RZ, RZ, 0x3bbb989d ;  /* 0x3bbb989dff0e7424 */ /* 0x000fe400078e00ff */
[----:B------:R-:W-:Y:S01]  /*25c0*/  FMUL R9, R40, -1.7020000219345092773 ;  /* 0xbfd9db2328097820 */ /* 0x000fe20000400000 */
[----:B------:R-:W-:Y:S03]  /*25d0*/  BSSY.RECONVERGENT B1, `(.L_x_308) ;  /* 0x000001e000017945 */ /* 0x000fe60003800200 */
        /* <DEDUP_REMOVED lines=12> */
[----:B------:R-:W-:-:S04]  /*26a0*/  LOP3.LUT R13, R13, 0x7f800000, RZ, 0xc0, !PT ;  /* 0x7f8000000d0d7812 */ /* 0x000fc800078ec0ff */
[----:B------:R-:W-:Y:S02]  /*26b0*/  ISETP.GT.U32.AND P0, PT, R13, 0x1ffffff, PT ;  /* 0x01ffffff0d00780c */ /* 0x000fe40003f04070 */
[----:B--2---:R-:W-:Y:S02]  /*26c0*/  SHF.L.U32 R44, R48, 0x10, RZ ;  /* 0x00000010302c7819 */ /* 0x004fe400000006ff */
[----:B---3--:R-:W-:-:S03]  /*26d0*/  SHF.L.U32 R42, R45, 0x10, RZ ;  /* 0x000000102d2a7819 */ /* 0x008fc600000006ff */
[----:B------:R-:W-:Y:S01]  /*26e0*/  FMUL R9, R9, R44 ;  /* 0x0000002c09097220 */ /* 0x000fe20000400000 */
[----:B------:R-:W-:-:S03]  /*26f0*/  PRMT R45, R48, 0x7632, R45 ;  /* 0x00007632302d7816 */ /* 0x000fc6000000002d */
[----:B------:R-:W-:Y:S01]  /*2700*/  FMUL R42, R9, R42 ;  /* 0x0000002a092a7220 */ /* 0x000fe20000400000 */
[----:B------:R-:W-:Y:S01]  /*2710*/  PRMT R33, R45, 0x7632, R33 ;  /* 0x000076322d217816 */ /* 0x000fe20000000021 */
[----:B------:R-:W-:Y:S06]  /*2720*/  @P0 BRA `(.L_x_309) ;  /* 0x0000000000100947 */ /* 0x000fec0003800000 */
[----:B------:R-:W-:Y:S01]  /*2730*/  IMAD.MOV.U32 R0, RZ, RZ, R15 ;  /* 0x000000ffff007224 */ /* 0x000fe200078e000f */
[----:B------:R-:W-:-:S07]  /*2740*/  MOV R9, 0x2760 ;  /* 0x0000276000097802 */ /* 0x000fce0000000f00 */
[----:B------:R-:W-:Y:S05]  /*2750*/  CALL.REL.NOINC `($__internal_3_$__cuda_sm20_rcp_rn_f32_slowpath) ;  /* 0x00000094001c7944 */ /* 0x000fea0003c00000 */
[----:B------:R-:W-:Y:S05]  /*2760*/  BRA `(.L_x_310) ;  /* 0x0000000000107947 */ /* 0x000fea0003800000 */
.L_x_309:
[----:B------:R-:W0:Y:S02]  /*2770*/  MUFU.RCP R0, R15 ;  /* 0x0000000f00007308 */ /* 0x000e240000001000 */
[----:B0-----:R-:W-:-:S04]  /*2780*/  FFMA R9, R15, R0, -1 ;  /* 0xbf8000000f097423 */ /* 0x001fc80000000000 */
[----:B------:R-:W-:-:S04]  /*2790*/  FADD.FTZ R9, -R9, -RZ ;  /* 0x800000ff09097221 */ /* 0x000fc80000010100 */
[----:B------:R-:W-:-:S07]  /*27a0*/  FFMA R0, R0, R9, R0 ;  /* 0x0000000900007223 */ /* 0x000fce0000000000 */
.L_x_310:
[----:B------:R-:W-:Y:S05]  /*27b0*/  BSYNC.RECONVERGENT B1 ;  /* 0x0000000000017941 */ /* 0x000fea0003800200 */
.L_x_308:
        /* <DEDUP_REMOVED lines=23> */
.L_x_312:
[----:B------:R-:W0:Y:S02]  /*2930*/  MUFU.RCP R0, R15 ;  /* 0x0000000f00007308 */ /* 0x000e240000001000 */
[----:B0-----:R-:W-:-:S04]  /*2940*/  FFMA R9, R15, R0, -1 ;  /* 0xbf8000000f097423 */ /* 0x001fc80000000000 */
[----:B------:R-:W-:-:S04]  /*2950*/  FADD.FTZ R9, -R9, -RZ ;  /* 0x800000ff09097221 */ /* 0x000fc80000010100 */
[----:B------:R-:W-:-:S07]  /*2960*/  FFMA R0, R0, R9, R0 ;  /* 0x0000000900007223 */ /* 0x000fce0000000000 */
.L_x_313:
[----:B------:R-:W-:Y:S05]  /*2970*/  BSYNC.RECONVERGENT B1 ;  /* 0x0000000000017941 */ /* 0x000fea0003800200 */
.L_x_311:
[----:B------:R-:W-:Y:S02]  /*2980*/  HFMA2 R14, -RZ, RZ, 0.96630859375, -0.0022525787353515625 ;  /* 0x3bbb989dff0e7431 */ /* 0x000fe400000001ff */
[----:B------:R-:W-:Y:S01]  /*2990*/  FMUL R9, R43, -1.7020000219345092773 ;  /* 0xbfd9db232b097820 */ /* 0x000fe20000400000 */
[----:B------:R-:W-:Y:S01]  /*29a0*/  MOV R40, 0x437c0000 ;  /* 0x437c000000287802 */ /* 0x000fe20000000f00 */
[----:B------:R-:W-:Y:S02]  /*29b0*/  BSSY.RECONVERGENT B1, `(.L_x_314) ;  /* 0x000001c000017945 */ /* 0x000fe40003800200 */
[----:B------:R-:W-:-:S04]  /*29c0*/  FFMA.SAT R13, R9, R14, 0.5 ;  /* 0x3f000000090d7423 */ /* 0x000fc8000000200e */
[----:B------:R-:W-:Y:S01]  /*29d0*/  FFMA.RM R13, R13, R40, 12582913 ;  /* 0x4b4000010d0d7423 */ /* 0x000fe20000004028 */
[----:B------:R-:W-:-:S03]  /*29e0*/  SHF.L.U32 R40, R45, 0x10, RZ ;  /* 0x000000102d287819 */ /* 0x000fc600000006ff */
        /* <DEDUP_REMOVED lines=20> */
.L_x_315:
[----:B------:R-:W0:Y:S02]  /*2b30*/  MUFU.RCP R0, R15 ;  /* 0x0000000f00007308 */ /* 0x000e240000001000 */
[----:B0-----:R-:W-:-:S04]  /*2b40*/  FFMA R9, R15, R0, -1 ;  /* 0xbf8000000f097423 */ /* 0x001fc80000000000 */
[----:B------:R-:W-:-:S04]  /*2b50*/  FADD.FTZ R9, -R9, -RZ ;  /* 0x800000ff09097221 */ /* 0x000fc80000010100 */
[----:B------:R-:W-:-:S07]  /*2b60*/  FFMA R0, R0, R9, R0 ;  /* 0x0000000900007223 */ /* 0x000fce0000000000 */
.L_x_316:
[----:B------:R-:W-:Y:S05]  /*2b70*/  BSYNC.RECONVERGENT B1 ;  /* 0x0000000000017941 */ /* 0x000fea0003800200 */
.L_x_314:
[----:B------:R-:W2:Y:S01]  /*2b80*/  LDG.E R36, desc[UR28][R36.64] ;  /* 0x0000001c24247981 */ /* 0x000ea2000c1e1900 */
[----:B------:R-:W-:Y:S01]  /*2b90*/  FMUL R43, R43, R0 ;  /* 0x000000002b2b7220 */ /* 0x000fe20000400000 */
[----:B------:R-:W-:Y:S02]  /*2ba0*/  LEA R14, P0, R6, UR21, 0x1 ;  /* 0x00000015060e7c11 */ /* 0x000fe4000f8008ff */
[C---:B------:R-:W-:Y:S01]  /*2bb0*/  FMNMX3 R0, |R12|.reuse, RZ, |R10|, !PT ;  /* 0x000000ff0c007276 */ /* 0x040fe2000780060a */
[----:B------:R-:W-:Y:S01]  /*2bc0*/  FMUL R12, R12, UR6 ;  /* 0x000000060c0c7c20 */ /* 0x000fe20008400000 */
[----:B------:R-:W-:Y:S01]  /*2bd0*/  FMUL R10, R10, UR6 ;  /* 0x000000060a0a7c20 */ /* 0x000fe20008400000 */
[----:B------:R-:W-:Y:S01]  /*2be0*/  LEA.HI.X R15, R6, UR9, R5, 0x1, P0 ;  /* 0x00000009060f7c11 */ /* 0x000fe200080f0c05 */
[----:B------:R0:W5:Y:S01]  /*2bf0*/  LDG.E R34, desc[UR28][R34.64] ;  /* 0x0000001c22227981 */ /* 0x000162000c1e1900 */
[C---:B------:R-:W-:Y:S01]  /*2c00*/  FMNMX3 R6, |R29|.reuse, R0, |R25|, !PT ;  /* 0x000000001d067276 */ /* 0x040fe20007800619 */
[----:B------:R-:W-:Y:S01]  /*2c10*/  FMUL R29, R29, UR6 ;  /* 0x000000061d1d7c20 */ /* 0x000fe20008400000 */
[----:B------:R-:W-:Y:S01]  /*2c20*/  FMUL R25, R25, UR6 ;  /* 0x0000000619197c20 */ /* 0x000fe20008400000 */
[----:B------:R-:W-:Y:S01]  /*2c30*/  F2FP.SATFINITE.E4M3.F32.PACK_AB_MERGE_C R12, RZ, R12, RZ ;  /* 0x0000000cff0c723e */ /* 0x000fe200048070ff */
[----:B------:R1:W5:Y:S01]  /*2c40*/  LDG.E R22, desc[UR28][R22.64] ;  /* 0x0000001c16167981 */ /* 0x000362000c1e1900 */
[----:B------:R-:W-:Y:S01]  /*2c50*/  F2FP.SATFINITE.E4M3.F32.PACK_AB_MERGE_C R5, RZ, R10, RZ ;  /* 0x0000000aff05723e */ /* 0x000fe200048070ff */
[----:B------:R-:W-:Y:S01]  /*2c60*/  FMUL R9, R11, UR6 ;  /* 0x000000060b097c20 */ /* 0x000fe20008400000 */
[----:B------:R-:W-:Y:S01]  /*2c70*/  FMUL R13, R24, UR6 ;  /* 0x00000006180d7c20 */ /* 0x000fe20008400000 */
[----:B------:R-:W-:Y:S01]  /*2c80*/  F2FP.SATFINITE.E4M3.F32.PACK_AB_MERGE_C R29, RZ, R29, RZ ;  /* 0x0000001dff1d723e */ /* 0x000fe200048070ff */
[----:B------:R-:W5:Y:S01]  /*2c90*/  LDG.E R38, desc[UR28][R38.64] ;  /* 0x0000001c26267981 */ /* 0x000f62000c1e1900 */
[----:B0-----:R-:W-:-:S02]  /*2ca0*/  PRMT R35, R5, 0x7604, R12 ;  /* 0x0000760405237816 */ /* 0x001fc4000000000c */
[----:B------:R-:W-:Y:S01]  /*2cb0*/  F2FP.SATFINITE.E4M3.F32.PACK_AB_MERGE_C R72, RZ, R25, RZ ;  /* 0x00000019ff48723e */ /* 0x000fe200048070ff */
[----:B------:R-:W5:Y:S01]  /*2cc0*/  LDG.E R46, desc[UR28][R46.64] ;  /* 0x0000001c2e2e7981 */ /* 0x000f62000c1e1900 */
[----:B------:R-:W-:Y:S02]  /*2cd0*/  LOP3.LUT R5, R5, 0xff, RZ, 0xc0, !PT ;  /* 0x000000ff05057812 */ /* 0x000fe400078ec0ff */
[----:B------:R-:W-:Y:S01]  /*2ce0*/  LOP3.LUT R0, R12, 0xff, RZ, 0xc0, !PT ;  /* 0x000000ff0c007812 */ /* 0x000fe200078ec0ff */
[----:B------:R-:W-:Y:S01]  /*2cf0*/  FMUL R12, R26, UR6 ;  /* 0x000000061a0c7c20 */ /* 0x000fe20008400000 */
[----:B------:R-:W-:Y:S01]  /*2d00*/  F2FP.SATFINITE.E4M3.F32.PACK_AB_MERGE_C R9, RZ, R9, RZ ;  /* 0x00000009ff09723e */ /* 0x000fe200048070ff */
[----:B------:R0:W5:Y:S01]  /*2d10*/  LDG.E R62, desc[UR28][R62.64] ;  /* 0x0000001c3e3e7981 */ /* 0x000162000c1e1900 */
[----:B------:R-:W-:Y:S01]  /*2d20*/  IADD3 R17, P2, PT, R20, UR18, RZ ;  /* 0x0000001214117c10 */ /* 0x000fe2000ff5e0ff */
[----:B------:R-:W-:Y:S01]  /*2d30*/  FMUL R20, R28, UR6 ;  /* 0x000000061c147c20 */ /* 0x000fe20008400000 */
[----:B------:R-:W-:Y:S01]  /*2d40*/  F2FP.SATFINITE.E4M3.F32.PACK_AB_MERGE_C R10, RZ, R13, RZ ;  /* 0x0000000dff0a723e */ /* 0x000fe200048070ff */
[----:B------:R3:W5:Y:S01]  /*2d50*/  LDG.E R50, desc[UR28][R50.64] ;  /* 0x0000001c32327981 */ /* 0x000762000c1e1900 */
[C---:B------:R-:W-:Y:S01]  /*2d60*/  PRMT R37, R72.reuse, 0x7604, R29 ;  /* 0x0000760448257816 */ /* 0x040fe2000000001d */
[----:B------:R-:W-:Y:S01]  /*2d70*/  IMAD R72, R72, 0x100, R5 ;  /* 0x0000010048487824 */ /* 0x000fe200078e0205 */
[C---:B------:R-:W-:Y:S01]  /*2d80*/  FMNMX3 R6, |R31|.reuse, R6, |R27|, !PT ;  /* 0x000000061f067276 */ /* 0x040fe2000780061b */
[----:B------:R-:W-:Y:S01]  /*2d90*/  FMUL R31, R31, UR6 ;  /* 0x000000061f1f7c20 */ /* 0x000fe20008400000 */
[----:B------:R-:W-:Y:S01]  /*2da0*/  LOP3.LUT R5, R9, 0xff, RZ, 0xc0, !PT ;  /* 0x000000ff09057812 */ /* 0x000fe200078ec0ff */
[----:B------:R-:W-:Y:S01]  /*2db0*/  FMUL R27, R27, UR6 ;  /* 0x000000061b1b7c20 */ /* 0x000fe20008400000 */
[----:B------:R-:W-:Y:S01]  /*2dc0*/  PRMT R9, R10, 0x7604, R9 ;  /* 0x000076040a097816 */ /* 0x000fe20000000009 */
[----:B------:R3:W5:Y:S01]  /*2dd0*/  LDG.E R52, desc[UR28][R52.64] ;  /* 0x0000001c34347981 */ /* 0x000762000c1e1900 */
[----:B-1----:R-:W-:-:S02]  /*2de0*/  F2FP.SATFINITE.E4M3.F32.PACK_AB_MERGE_C R23, RZ, R12, RZ ;  /* 0x0000000cff17723e */ /* 0x002fc400048070ff */
[----:B------:R-:W-:Y:S01]  /*2df0*/  LOP3.LUT R10, R10, 0xff, RZ, 0xc0, !PT ;  /* 0x000000ff0a0a7812 */ /* 0x000fe200078ec0ff */
[----:B------:R3:W5:Y:S01]  /*2e00*/  LDG.E R56, desc[UR28][R56.64] ;  /* 0x0000001c38387981 */ /* 0x000762000c1e1900 */
[----:B------:R-:W-:Y:S02]  /*2e10*/  F2FP.SATFINITE.E4M3.F32.PACK_AB_MERGE_C R20, RZ, R20, RZ ;  /* 0x00000014ff14723e */ /* 0x000fe400048070ff */
[----:B------:R-:W-:Y:S01]  /*2e20*/  FMNMX3 R21, |R42|, R6, |R33|, !PT ;  /* 0x000000062a157276 */ /* 0x000fe20007800621 */
[----:B------:R3:W5:Y:S01]  /*2e30*/  LDG.E R58, desc[UR28][R58.64] ;  /* 0x0000001c3a3a7981 */ /* 0x000762000c1e1900 */
[----:B------:R-:W-:Y:S02]  /*2e40*/  F2FP.SATFINITE.E4M3.F32.PACK_AB_MERGE_C R31, RZ, R31, RZ ;  /* 0x0000001fff1f723e */ /* 0x000fe400048070ff */
[C---:B------:R-:W-:Y:S01]  /*2e50*/  LEA R6, R23.reuse, R10, 0x8 ;  /* 0x0000000a17067211 */ /* 0x040fe200078e40ff */
[----:B------:R3:W5:Y:S01]  /*2e60*/  LDG.E R60, desc[UR28][R60.64] ;  /* 0x0000001c3c3c7981 */ /* 0x000762000c1e1900 */
[----:B------:R-:W-:Y:S01]  /*2e70*/  PRMT R13, R23, 0x7604, R20 ;  /* 0x00007604170d7816 */ /* 0x000fe20000000014 */
[----:B------:R-:W-:Y:S01]  /*2e80*/  HFMA2 R23, -RZ, RZ, 3.7421875, 0 ;  /* 0x437c0000ff177431 */ /* 0x000fe200000001ff */
[----:B------:R-:W-:Y:S01]  /*2e90*/  FMNMX3 R21, |R11|, R21, |R24|, !PT ;  /* 0x000000150b157276 */ /* 0x000fe20007800618 */
[----:B------:R-:W-:Y:S01]  /*2ea0*/  FMUL R11, R30, UR6 ;  /* 0x000000061e0b7c20 */ /* 0x000fe20008400000 */
[----:B------:R-:W-:Y:S01]  /*2eb0*/  F2FP.SATFINITE.E4M3.F32.PACK_AB_MERGE_C R10, RZ, R27, RZ ;  /* 0x0000001bff0a723e */ /* 0x000fe200048070ff */
[----:B------:R-:W-:Y:S01]  /*2ec0*/  IMAD.MOV.U32 R12, RZ, RZ, 0x3bbb989d ;  /* 0x3bbb989dff0c7424 */ /* 0x000fe200078e00ff */
[----:B------:R-:W-:Y:S01]  /*2ed0*/  LEA R67, R20, R5, 0x8 ;  /* 0x0000000514437211 */ /* 0x000fe200078e40ff */
[----:B------:R-:W-:Y:S01]  /*2ee0*/  IMAD.U32 R5, R31, 0x10000, RZ ;  /* 0x000100001f057824 */ /* 0x000fe200078e00ff */
[----:B------:R-:W-:Y:S01]  /*2ef0*/  PRMT R31, R10, 0x7604, R31 ;  /* 0x000076040a1f7816 */ /* 0x000fe2000000001f */
[----:B------:R-:W-:Y:S01]  /*2f00*/  FMUL R40, R40, R43 ;  /* 0x0000002b28287220 */ /* 0x000fe20000400000 */
[----:B------:R-:W-:Y:S01]  /*2f10*/  SHF.L.U32 R10, R10, 0x10, RZ ;  /* 0x000000100a0a7819 */ /* 0x000fe200000006ff */
[----:B------:R3:W5:Y:S01]  /*2f20*/  LDG.E R54, desc[UR28][R54.64] ;  /* 0x0000001c36367981 */ /* 0x000762000c1e1900 */
[----:B------:R-:W-:-:S02]  /*2f30*/  F2FP.SATFINITE.E4M3.F32.PACK_AB_MERGE_C R43, RZ, R11, RZ ;  /* 0x0000000bff2b723e */ /* 0x000fc400048070ff */
[----:B------:R-:W-:Y:S02]  /*2f40*/  LEA R0, R29, R0, 0x8 ;  /* 0x000000001d007211 */ /* 0x000fe400078e40ff */
[----:B------:R-:W-:Y:S02]  /*2f50*/  LOP3.LUT R5, R5, 0xff0000, RZ, 0xc0, !PT ;  /* 0x00ff000005057812 */ /* 0x000fe400078ec0ff */
[----:B------:R-:W-:Y:S02]  /*2f60*/  LOP3.LUT R11, R10, 0xff0000, RZ, 0xc0, !PT ;  /* 0x00ff00000a0b7812 */ /* 0x000fe400078ec0ff */
[----:B------:R-:W-:Y:S02]  /*2f70*/  SHF.L.U32 R10, R43, 0x10, RZ ;  /* 0x000000102b0a7819 */ /* 0x000fe400000006ff */
[----:B------:R-:W-:Y:S01]  /*2f80*/  LOP3.LUT R0, R5, 0xffff, R0, 0xf8, !PT ;  /* 0x0000ffff05007812 */ /* 0x000fe200078ef800 */
[----:B------:R-:W-:Y:S01]  /*2f90*/  FMUL R5, R32, UR6 ;  /* 0x0000000620057c20 */ /* 0x000fe20008400000 */
[----:B------:R-:W-:Y:S01]  /*2fa0*/  LOP3.LUT R10, R10, 0xff0000, RZ, 0xc0, !PT ;  /* 0x00ff00000a0a7812 */ /* 0x000fe200078ec0ff */
[----:B------:R-:W-:Y:S01]  /*2fb0*/  FMUL R42, R42, UR6 ;  /* 0x000000062a2a7c20 */ /* 0x000fe20008400000 */
[----:B------:R-:W-:Y:S01]  /*2fc0*/  LOP3.LUT R72, R11, 0xffff, R72, 0xf8, !PT ;  /* 0x0000ffff0b487812 */ /* 0x000fe200078ef848 */
[----:B------:R-:W-:Y:S01]  /*2fd0*/  VIADD R11, R66, 0x1e ;  /* 0x0000001e420b7836 */ /* 0x000fe20000000000 */
[----:B------:R-:W-:-:S02]  /*2fe0*/  LOP3.LUT R67, R10, 0xffff, R67, 0xf8, !PT ;  /* 0x0000ffff0a437812 */ /* 0x000fc400078ef843 */
[----:B------:R-:W-:Y:S02]  /*2ff0*/  F2FP.SATFINITE.E4M3.F32.PACK_AB_MERGE_C R10, RZ, R5, RZ ;  /* 0x00000005ff0a723e */ /* 0x000fe400048070ff */
[----:B------:R-:W-:Y:S02]  /*3000*/  F2FP.SATFINITE.E4M3.F32.PACK_AB_MERGE_C R42, RZ, R42, RZ ;  /* 0x0000002aff2a723e */ /* 0x000fe400048070ff */
[----:B------:R-:W-:Y:S02]  /*3010*/  IADD3.X R5, PT, PT, R3, UR19, RZ, P2, !PT ;  /* 0x0000001303057c10 */ /* 0x000fe400097fe4ff */
[----:B------:R-:W-:Y:S02]  /*3020*/  LOP3.LUT R3, R11, 0x1f, RZ, 0xc0, !PT ;  /* 0x0000001f0b037812 */ /* 0x000fe400078ec0ff */
[----:B------:R-:W-:Y:S02]  /*3030*/  PRMT R43, R10, 0x7604, R43 ;  /* 0x000076040a2b7816 */ /* 0x000fe4000000002b */
[----:B------:R-:W-:-:S02]  /*3040*/  LOP3.LUT R11, R42, 0xffff, RZ, 0xc0, !PT ;  /* 0x0000ffff2a0b7812 */ /* 0x000fc400078ec0ff */
[----:B------:R-:W-:Y:S01]  /*3050*/  SHF.L.U32 R10, R10, 0x10, RZ ;  /* 0x000000100a0a7819 */ /* 0x000fe200000006ff */
[----:B------:R-:W-:Y:S02]  /*3060*/  FMUL R33, R33, UR6 ;  /* 0x0000000621217c20 */ /* 0x000fe40008400000 */
[----:B0-----:R-:W-:-:S03]  /*3070*/  IMAD.SHL.U32 R63, R11, 0x1000000, RZ ;  /* 0x010000000b3f7824 */ /* 0x001fc600078e00ff */
[----:B------:R-:W-:Y:S02]  /*3080*/  F2FP.SATFINITE.E4M3.F32.PACK_AB_MERGE_C R33, RZ, R33, RZ ;  /* 0x00000021ff21723e */ /* 0x000fe400048070ff */
[----:B------:R-:W-:Y:S01]  /*3090*/  LOP3.LUT R63, R0, R63, RZ, 0xfc, !PT ;  /* 0x0000003f003f7212 */ /* 0x000fe200078efcff */
[----:B------:R-:W-:Y:S01]  /*30a0*/  FMUL R0, R40, UR6 ;  /* 0x0000000628007c20 */ /* 0x000fe20008400000 */
[C---:B------:R-:W-:Y:S02]  /*30b0*/  PRMT R45, R33.reuse, 0x7604, R42 ;  /* 0x00007604212d7816 */ /* 0x040fe4000000002a */
[----:B------:R-:W-:Y:S02]  /*30c0*/  LOP3.LUT R33, R33, 0xffff, RZ, 0xc0, !PT ;  /* 0x0000ffff21217812 */ /* 0x000fe400078ec0ff */
[----:B------:R-:W-:Y:S01]  /*30d0*/  IADD3 R16, P1, PT, R16, UR7, RZ ;  /* 0x0000000710107c10 */ /* 0x000fe2000ff3e0ff */
[----:B------:R0:W-:Y:S01]  /*30e0*/  STG.E.U16 desc[UR28][R14.64], R35 ;  /* 0x000000230e007986 */ /* 0x0001e2000c10151c */
[----:B------:R-:W-:Y:S01]  /*30f0*/  UIMAD UR4, UR20, 0x5, URZ ;  /* 0x00000005140478a4 */ /* 0x000fe2000f8e02ff */
[----:B------:R-:W-:Y:S01]  /*3100*/  BSSY.RECONVERGENT B1, `(.L_x_317) ;  /* 0x0000064000017945 */ /* 0x000fe20003800200 */
[----:B--2---:R-:W-:-:S05]  /*3110*/  SHF.L.U32 R39, R36, 0x10, RZ ;  /* 0x0000001024277819 */ /* 0x004fca00000006ff */
[----:B------:R-:W-:-:S04]  /*3120*/  FMUL R47, R39, 1.7020000219345092773 ;  /* 0x3fd9db23272f7820 */ /* 0x000fc80000400000 */
[----:B------:R-:W-:-:S04]  /*3130*/  FFMA.SAT R12, R47, -R12, 0.5 ;  /* 0x3f0000002f0c7423 */ /* 0x000fc8000000280c */
[----:B------:R-:W-:-:S04]  /*3140*/  FFMA.RM R12, R12, R23, 12582913 ;  /* 0x4b4000010c0c7423 */ /* 0x000fc80000004017 */
[----:B------:R-:W-:-:S04]  /*3150*/  FADD R20, R12, -12583039 ;  /* 0xcb40007f0c147421 */ /* 0x000fc80000000000 */
[----:B------:R-:W-:-:S04]  /*3160*/  FFMA R20, R47, -1.4426950216293334961, -R20 ;  /* 0xbfb8aa3b2f147823 */ /* 0x000fc80000000814 */
[----:B------:R-:W-:Y:S01]  /*3170*/  FFMA R24, R47, -1.925963033500011079e-08, R20 ;  /* 0xb2a570602f187823 */ /* 0x000fe20000000014 */
[----:B------:R-:W-:-:S03]  /*3180*/  IADD3 R20, P0, PT, R3, R17, RZ ;  /* 0x0000001103147210 */ /* 0x000fc60007f1e0ff */
[----:B------:R-:W1:Y:S01]  /*3190*/  MUFU.EX2 R27, R24 ;  /* 0x00000018001b7308 */ /* 0x000e620000000800 */
[----:B------:R-:W-:Y:S02]  /*31a0*/  LOP3.LUT R23, R10, 0xff0000, RZ, 0xc0, !PT ;  /* 0x00ff00000a177812 */ /* 0x000fe400078ec0ff */
[----:B------:R-:W-:Y:S02]  /*31b0*/  IADD3.X R25, PT, PT, RZ, R5, RZ, P0, !PT ;  /* 0x00000005ff197210 */ /* 0x000fe400007fe4ff */
[----:B------:R-:W-:-:S04]  /*31c0*/  LEA R10, P0, R20, UR15, 0x2 ;  /* 0x0000000f140a7c11 */ /* 0x000fc8000f8010ff */
[----:B------:R-:W-:Y:S01]  /*31d0*/  LEA.HI.X R11, R20, UR13, R25, 0x2, P0 ;  /* 0x0000000d140b7c11 */ /* 0x000fe200080f1419 */
[----:B------:R-:W-:Y:S01]  /*31e0*/  FMUL R20, R41, UR6 ;  /* 0x0000000629147c20 */ /* 0x000fe20008400000 */
[----:B------:R-:W-:Y:S02]  /*31f0*/  FMNMX3 R25, |R28|, R21, |R26|, !PT ;  /* 0x000000151c197276 */ /* 0x000fe4000780061a */
[----:B------:R-:W-:Y:S02]  /*3200*/  SHF.L.U32 R12, R12, 0x17, RZ ;  /* 0x000000170c0c7819 */ /* 0x000fe400000006ff */
[----:B------:R-:W-:Y:S02]  /*3210*/  F2FP.SATFINITE.E4M3.F32.PACK_AB_MERGE_C R20, RZ, R20, RZ ;  /* 0x00000014ff14723e */ /* 0x000fe400048070ff */
[----:B------:R-:W-:Y:S01]  /*3220*/  F2FP.SATFINITE.E4M3.F32.PACK_AB_MERGE_C R21, RZ, R0, RZ ;  /* 0x00000000ff15723e */ /* 0x000fe200048070ff */
[----:B-1----:R-:W-:Y:S01]  /*3230*/  FFMA R0, R12, R27, 1 ;  /* 0x3f8000000c007423 */ /* 0x002fe2000000001b */
[----:B------:R-:W-:-:S02]  /*3240*/  LOP3.LUT R6, R23, 0xffff, R6, 0xf8, !PT ;  /* 0x0000ffff17067812 */ /* 0x000fc400078ef806 */
[----:B------:R-:W-:Y:S02]  /*3250*/  SHF.L.U32 R23, R33, 0x18, RZ ;  /* 0x0000001821177819 */ /* 0x000fe400000006ff */
[----:B------:R-:W-:Y:S02]  /*3260*/  LOP3.LUT R12, R20, 0xffff, RZ, 0xc0, !PT ;  /* 0x0000ffff140c7812 */ /* 0x000fe400078ec0ff */
[C---:B------:R-:W-:Y:S02]  /*3270*/  PRMT R33, R21.reuse, 0x7604, R20 ;  /* 0x0000760415217816 */ /* 0x040fe40000000014 */
[----:B------:R-:W-:Y:S02]  /*3280*/  LOP3.LUT R24, R21, 0xffff, RZ, 0xc0, !PT ;  /* 0x0000ffff15187812 */ /* 0x000fe400078ec0ff */
[----:B------:R-:W0:Y:S01]  /*3290*/  LDC.64 R20, c[0x0][0x3b8] ;  /* 0x0000ee00ff147b82 */ /* 0x000e220000000a00 */
[----:B------:R-:W-:Y:S02]  /*32a0*/  LOP3.LUT R72, R72, R23, RZ, 0xfc, !PT ;  /* 0x0000001748487212 */ /* 0x000fe400078efcff */
[----:B------:R-:W-:-:S02]  /*32b0*/  SHF.L.U32 R23, R24, 0x18, RZ ;  /* 0x0000001818177819 */ /* 0x000fc400000006ff */
[----:B------:R-:W-:Y:S01]  /*32c0*/  IADD3 R24, PT, PT, R0, 0x1800000, RZ ;  /* 0x0180000000187810 */ /* 0x000fe20007ffe0ff */
[----:B------:R-:W-:Y:S01]  /*32d0*/  IMAD.SHL.U32 R12, R12, 0x1000000, RZ ;  /* 0x010000000c0c7824 */ /* 0x000fe200078e00ff */
[----:B------:R-:W-:Y:S02]  /*32e0*/  LOP3.LUT R68, R6, R23, RZ, 0xfc, !PT ;  /* 0x0000001706447212 */ /* 0x000fe400078efcff */
[----:B------:R-:W-:Y:S02]  /*32f0*/  LOP3.LUT R6, R24, 0x7f800000, RZ, 0xc0, !PT ;  /* 0x7f80000018067812 */ /* 0x000fe400078ec0ff */
[C---:B------:R-:W-:Y:S02]  /*3300*/  IADD3 R26, P2, PT, R14.reuse, UR12, RZ ;  /* 0x0000000c0e1a7c10 */ /* 0x040fe4000ff5e0ff */
[----:B------:R-:W-:Y:S02]  /*3310*/  IADD3 R24, P3, PT, R14, UR7, RZ ;  /* 0x000000070e187c10 */ /* 0x000fe4000ff7e0ff */
[----:B------:R-:W-:-:S02]  /*3320*/  LOP3.LUT R67, R67, R12, RZ, 0xfc, !PT ;  /* 0x0000000c43437212 */ /* 0x000fc400078efcff */
[----:B------:R-:W-:Y:S02]  /*3330*/  FMNMX3 R12, |R30|, R25, |R32|, !PT ;  /* 0x000000191e0c7276 */ /* 0x000fe40007800620 */
[C---:B------:R-:W-:Y:S02]  /*3340*/  IADD3.X R27, PT, PT, R15.reuse, UR14, RZ, P2, !PT ;  /* 0x0000000e0f1b7c10 */ /* 0x040fe400097fe4ff */
[----:B------:R-:W-:Y:S02]  /*3350*/  IADD3.X R25, PT, PT, R15, UR10, RZ, P3, !PT ;  /* 0x0000000a0f197c10 */ /* 0x000fe40009ffe4ff */
[----:B------:R-:W-:Y:S02]  /*3360*/  IADD3 R28, P2, PT, R24, UR12, RZ ;  /* 0x0000000c181c7c10 */ /* 0x000fe4000ff5e0ff */
[----:B------:R-:W-:Y:S02]  /*3370*/  ISETP.GT.U32.AND P0, PT, R6, 0x1ffffff, PT ;  /* 0x01ffffff0600780c */ /* 0x000fe40003f04070 */
[----:B------:R-:W-:-:S02]  /*3380*/  IADD3.X R29, PT, PT, R25, UR14, RZ, P2, !PT ;  /* 0x0000000e191d7c10 */ /* 0x000fc400097fe4ff */
[----:B------:R-:W-:Y:S02]  /*3390*/  IADD3.X R23, PT, PT, R7, UR10, RZ, P1, !PT ;  /* 0x0000000a07177c10 */ /* 0x000fe40008ffe4ff */
[----:B0-----:R-:W-:Y:S02]  /*33a0*/  IADD3 R14, P1, PT, R14, R20, RZ ;  /* 0x000000140e0e7210 */ /* 0x001fe40007f3e0ff */
[----:B------:R-:W-:Y:S01]  /*33b0*/  IADD3 R6, P2, PT, R3, R16, RZ ;  /* 0x0000001003067210 */ /* 0x000fe20007f5e0ff */
[----:B------:R0:W-:Y:S01]  /*33c0*/  STG.E.U16 desc[UR28][R26.64], R37 ;  /* 0x000000251a007986 */ /* 0x0001e2000c10151c */
[----:B------:R-:W-:-:S03]  /*33d0*/  IADD3.X R15, PT, PT, R15, R21, RZ, P1, !PT ;  /* 0x000000150f0f7210 */ /* 0x000fc60000ffe4ff */
[----:B------:R-:W-:Y:S01]  /*33e0*/  IMAD.X R7, RZ, RZ, R23, P2 ;  /* 0x000000ffff077224 */ /* 0x000fe200010e0617 */
[----:B------:R1:W-:Y:S01]  /*33f0*/  STG.E.U16 desc[UR28][R24.64], R31 ;  /* 0x0000001f18007986 */ /* 0x0003e2000c10151c */
[----:B0-----:R-:W-:-:S04]  /*3400*/  IADD3 R26, P1, PT, R26, R20, RZ ;  /* 0x000000141a1a7210 */ /* 0x001fc80007f3e0ff */
[----:B------:R-:W-:Y:S01]  /*3410*/  IADD3.X R27, PT, PT, R27, R21, RZ, P1, !PT ;  /* 0x000000151b1b7210 */ /* 0x000fe20000ffe4ff */
[----:B-1----:R-:W-:Y:S01]  /*3420*/  IMAD.WIDE.U32 R30, R20, 0x5, R6 ;  /* 0x00000005141e7825 */ /* 0x002fe200078e0006 */
[----:B------:R-:W-:Y:S02]  /*3430*/  IADD3 R6, P1, PT, R6, UR7, RZ ;  /* 0x0000000706067c10 */ /* 0x000fe4000ff3e0ff */
[----:B------:R-:W-:Y:S01]  /*3440*/  IADD3 R24, P2, PT, R24, R20, RZ ;  /* 0x0000001418187210 */ /* 0x000fe20007f5e0ff */
[----:B------:R0:W-:Y:S01]  /*3450*/  STG.E.U16 desc[UR28][R28.64], R45 ;  /* 0x0000002d1c007986 */ /* 0x0001e2000c10151c */
[----:B------:R-:W-:-:S03]  /*3460*/  FMNMX3 R12, |R41|, R12, |R40|, !PT ;  /* 0x0000000c290c7276 */ /* 0x000fc60007800628 */
[----:B------:R-:W-:Y:S01]  /*3470*/  IMAD.X R25, R25, 0x1, R21, P2 ;  /* 0x0000000119197824 */ /* 0x000fe200010e0615 */
[----:B------:R-:W-:Y:S01]  /*3480*/  IADD3 R41, PT, PT, R31, UR4, RZ ;  /* 0x000000041f297c10 */ /* 0x000fe2000fffe0ff */
[----:B------:R-:W-:Y:S01]  /*3490*/  STG.E.U16 desc[UR28][R14.64], R9 ;  /* 0x000000090e007986 */ /* 0x000fe2000c10151c */
[----:B------:R-:W-:Y:S01]  /*34a0*/  IMAD.SHL.U32 R31, R30, 0x4, RZ ;  /* 0x000000041e1f7824 */ /* 0x000fe200078e00ff */
[----:B0-----:R-:W-:Y:S02]  /*34b0*/  IADD3 R28, P3, PT, R28, R20, RZ ;  /* 0x000000141c1c7210 */ /* 0x001fe40007f7e0ff */
[----:B------:R-:W-:Y:S02]  /*34c0*/  IADD3.X R45, PT, PT, R7, UR10, RZ, P1, !PT ;  /* 0x0000000a072d7c10 */ /* 0x000fe40008ffe4ff */
[----:B------:R-:W-:Y:S02]  /*34d0*/  SHF.L.U32 R7, R6, 0x2, RZ ;  /* 0x0000000206077819 */ /* 0x000fe400000006ff */
[----:B------:R-:W-:-:S02]  /*34e0*/  IADD3 R37, P1, PT, R4, R16, RZ ;  /* 0x0000001004257210 */ /* 0x000fc40007f3e0ff */
[----:B------:R-:W-:Y:S02]  /*34f0*/  IADD3.X R29, PT, PT, R29, R21, RZ, P3, !PT ;  /* 0x000000151d1d7210 */ /* 0x000fe40001ffe4ff */
[----:B------:R-:W-:Y:S01]  /*3500*/  SHF.L.U64.HI R45, R6, 0x2, R45 ;  /* 0x00000002062d7819 */ /* 0x000fe2000001022d */
[----:B------:R0:W-:Y:S01]  /*3510*/  STG.E.U16 desc[UR28][R26.64], R13 ;  /* 0x0000000d1a007986 */ /* 0x0001e2000c10151c */
[----:B------:R-:W-:Y:S02]  /*3520*/  IADD3 R6, P3, PT, R10, UR18, RZ ;  /* 0x000000120a067c10 */ /* 0x000fe4000ff7e0ff */
[----:B------:R-:W-:Y:S01]  /*3530*/  IADD3 R20, P2, PT, R7, UR26, RZ ;  /* 0x0000001a07147c10 */ /* 0x000fe2000ff5e0ff */
[----:B------:R1:W-:Y:S01]  /*3540*/  STG.E.U16 desc[UR28][R24.64], R43 ;  /* 0x0000002b18007986 */ /* 0x0003e2000c10151c */
[----:B------:R-:W-:Y:S02]  /*3550*/  IADD3.X R35, PT, PT, RZ, R23, RZ, P1, !PT ;  /* 0x00000017ff237210 */ /* 0x000fe40000ffe4ff */
[----:B------:R-:W-:Y:S01]  /*3560*/  SHF.L.U64.HI R41, R30, 0x2, R41 ;  /* 0x000000021e297819 */ /* 0x000fe20000010229 */
[----:B------:R2:W-:Y:S01]  /*3570*/  STG.E.U16 desc[UR28][R28.64], R33 ;  /* 0x000000211c007986 */ /* 0x0005e2000c10151c */
[----:B------:R-:W-:-:S02]  /*3580*/  IADD3.X R21, PT, PT, R45, UR27, RZ, P2, !PT ;  /* 0x0000001b2d157c10 */ /* 0x000fc400097fe4ff */
[----:B------:R-:W-:Y:S02]  /*3590*/  IADD3 R30, P2, PT, R31, UR5, RZ ;  /* 0x000000051f1e7c10 */ /* 0x000fe4000ff5e0ff */
[----:B0-----:R-:W-:Y:S02]  /*35a0*/  IADD3 R26, P4, PT, R6, UR18, RZ ;  /* 0x00000012061a7c10 */ /* 0x001fe4000ff9e0ff */
[----:B-1----:R-:W-:Y:S02]  /*35b0*/  IADD3 R24, P1, PT, R7, UR5, RZ ;  /* 0x0000000507187c10 */ /* 0x002fe4000ff3e0ff */
[----:B------:R-:W-:Y:S02]  /*35c0*/  IADD3.X R7, PT, PT, R11, UR19, RZ, P3, !PT ;  /* 0x000000130b077c10 */ /* 0x000fe40009ffe4ff */
[----:B--2---:R-:W-:Y:S02]  /*35d0*/  IADD3 R28, P3, PT, R31, UR26, RZ ;  /* 0x0000001a1f1c7c10 */ /* 0x004fe4000ff7e0ff */
[----:B------:R-:W-:-:S02]  /*35e0*/  IADD3.X R27, PT, PT, R7, UR19, RZ, P4, !PT ;  /* 0x00000013071b7c10 */ /* 0x000fc4000a7fe4ff */
[C---:B------:R-:W-:Y:S02]  /*35f0*/  IADD3.X R29, PT, PT, R41.reuse, UR27, RZ, P3, !PT ;  /* 0x0000001b291d7c10 */ /* 0x040fe40009ffe4ff */
[----:B------:R-:W-:Y:S02]  /*3600*/  IADD3 R32, P5, PT, R28, UR7, RZ ;  /* 0x000000071c207c10 */ /* 0x000fe4000ffbe0ff */
[----:B------:R-:W-:Y:S02]  /*3610*/  IADD3 R40, P4, PT, R30, UR7, RZ ;  /* 0x000000071e287c10 */ /* 0x000fe4000ff9e0ff */
[----:B------:R-:W-:Y:S02]  /*3620*/  IADD3.X R31, PT, PT, R41, UR22, RZ, P2, !PT ;  /* 0x00000016291f7c10 */ /* 0x000fe400097fe4ff */
[----:B------:R-:W-:Y:S02]  /*3630*/  IADD3 R42, P3, PT, R26, UR18, RZ ;  /* 0x000000121a2a7c10 */ /* 0x000fe4000ff7e0ff */
[----:B------:R-:W-:-:S02]  /*3640*/  IADD3 R44, P2, PT, R32, UR7, RZ ;  /* 0x00000007202c7c10 */ /* 0x000fc4000ff5e0ff */
[----:B------:R-:W-:Y:S02]  /*3650*/  IADD3 R48, P6, PT, R40, UR7, RZ ;  /* 0x0000000728307c10 */ /* 0x000fe4000ffde0ff */
[----:B------:R-:W-:Y:S02]  /*3660*/  IADD3.X R33, PT, PT, R29, UR10, RZ, P5, !PT ;  /* 0x0000000a1d217c10 */ /* 0x000fe4000affe4ff */
[----:B------:R-:W-:Y:S02]  /*3670*/  IADD3.X R41, PT, PT, R31, UR10, RZ, P4, !PT ;  /* 0x0000000a1f297c10 */ /* 0x000fe4000a7fe4ff */
[----:B------:R-:W-:Y:S02]  /*3680*/  IADD3.X R25, PT, PT, R45, UR22, RZ, P1, !PT ;  /* 0x000000162d197c10 */ /* 0x000fe40008ffe4ff */
[----:B------:R-:W-:Y:S02]  /*3690*/  IADD3.X R43, PT, PT, R27, UR19, RZ, P3, !PT ;  /* 0x000000131b2b7c10 */ /* 0x000fe40009ffe4ff */
[----:B------:R-:W-:-:S02]  /*36a0*/  IADD3.X R45, PT, PT, R33, UR10, RZ, P2, !PT ;  /* 0x0000000a212d7c10 */ /* 0x000fc400097fe4ff */
[----:B------:R-:W-:Y:S01]  /*36b0*/  IADD3.X R49, PT, PT, R41, UR10, RZ, P6, !PT ;  /* 0x0000000a29317c10 */ /* 0x000fe2000b7fe4ff */
[----:B---3--:R-:W-:Y:S06]  /*36c0*/  @P0 BRA `(.L_x_318) ;  /* 0x00000000000c0947 */ /* 0x008fec0003800000 */
[----:B------:R-:W-:-:S07]  /*36d0*/  MOV R9, 0x36f0 ;  /* 0x000036f000097802 */ /* 0x000fce0000000f00 */
[----:B-----5:R-:W-:Y:S05]  /*36e0*/  CALL.REL.NOINC `($__internal_3_$__cuda_sm20_rcp_rn_f32_slowpath) ;  /* 0x0000008400387944 */ /* 0x020fea0003c00000 */
[----:B------:R-:W-:Y:S05]  /*36f0*/  BRA `(.L_x_319) ;  /* 0x0000000000107947 */ /* 0x000fea0003800000 */
.L_x_318:
[----:B------:R-:W0:Y:S02]  /*3700*/  MUFU.RCP R9, R0 ;  /* 0x0000000000097308 */ /* 0x000e240000001000 */
[----:B0-----:R-:W-:-:S04]  /*3710*/  FFMA R13, R0, R9, -1 ;  /* 0xbf800000000d7423 */ /* 0x001fc80000000009 */
[----:B------:R-:W-:-:S04]  /*3720*/  FADD.FTZ R14, -R13, -RZ ;  /* 0x800000ff0d0e7221 */ /* 0x000fc80000010100 */
[----:B------:R-:W-:-:S07]  /*3730*/  FFMA R0, R9, R14, R9 ;  /* 0x0000000e09007223 */ /* 0x000fce0000000009 */
.L_x_319:
[----:B------:R-:W-:Y:S05]  /*3740*/  BSYNC.RECONVERGENT B1 ;  /* 0x0000000000017941 */ /* 0x000fea0003800200 */
.L_x_317:
[----:B------:R-:W-:Y:S02]  /*3750*/  IMAD.MOV.U32 R14, RZ, RZ, 0x3bbb989d ;  /* 0x3bbb989dff0e7424 */ /* 0x000fe400078e00ff */
[----:B------:R-:W-:Y:S01]  /*3760*/  FMUL R9, R39, -1.7020000219345092773 ;  /* 0xbfd9db2327097820 */ /* 0x000fe20000400000 */
[----:B------:R-:W-:Y:S01]  /*3770*/  MOV R64, 0x437c0000 ;  /* 0x437c000000407802 */ /* 0x000fe20000000f00 */
[----:B------:R-:W-:Y:S01]  /*3780*/  BSSY.RECONVERGENT B1, `(.L_x_320) ;  /* 0x000001d000017945 */ /* 0x000fe20003800200 */
[----:B-----5:R-:W-:Y:S01]  /*3790*/  SHF.L.U32 R51, R22, 0x10, RZ ;  /* 0x0000001016337819 */ /* 0x020fe200000006ff */
        /* <DEDUP_REMOVED lines=10> */
[----:B------:R-:W-:Y:S02]  /*3840*/  SHF.L.U32 R9, R38, 0x10, RZ ;  /* 0x0000001026097819 */ /* 0x000fe400000006ff */
[----:B------:R-:W-:Y:S01]  /*3850*/  PRMT R47, R36, 0x7632, R47 ;  /* 0x00007632242f7816 */ /* 0x000fe2000000002f */
        /* <DEDUP_REMOVED lines=11> */
.L_x_321:
[----:B------:R-:W0:Y:S02]  /*3910*/  MUFU.RCP R0, R15 ;  /* 0x0000000f00007308 */ /* 0x000e240000001000 */
[----:B0-----:R-:W-:-:S04]  /*3920*/  FFMA R9, R15, R0, -1 ;  /* 0xbf8000000f097423 */ /* 0x001fc80000000000 */
[----:B------:R-:W-:-:S04]  /*3930*/  FADD.FTZ R9, -R9, -RZ ;  /* 0x800000ff09097221 */ /* 0x000fc80000010100 */
[----:B------:R-:W-:-:S07]  /*3940*/  FFMA R0, R0, R9, R0 ;  /* 0x0000000900007223 */ /* 0x000fce0000000000 */
.L_x_322:
[----:B------:R-:W-:Y:S05]  /*3950*/  BSYNC.RECONVERGENT B1 ;  /* 0x0000000000017941 */ /* 0x000fea0003800200 */
.L_x_320:
[----:B------:R-:W-:Y:S01]  /*3960*/  HFMA2 R14, -RZ, RZ, 0.96630859375, -0.0022525787353515625 ;  /* 0x3bbb989dff0e7431 */ /* 0x000fe200000001ff */
[----:B------:R-:W-:Y:S01]  /*3970*/  SHF.L.U32 R47, R47, 0x10, RZ ;  /* 0x000000102f2f7819 */ /* 0x000fe200000006ff */
[----:B------:R-:W-:Y:S02]  /*3980*/  IMAD.MOV.U32 R64, RZ, RZ, 0x437c0000 ;  /* 0x437c0000ff407424 */ /* 0x000fe400078e00ff */
[----:B------:R-:W-:Y:S01]  /*3990*/  FMUL R0, R39, R0 ;  /* 0x0000000027007220 */ /* 0x000fe20000400000 */
[----:B------:R-:W-:Y:S01]  /*39a0*/  BSSY.RECONVERGENT B1, `(.L_x_323) ;  /* 0x0000019000017945 */ /* 0x000fe20003800200 */
[----:B------:R-:W-:Y:S01]  /*39b0*/  PRMT R39, R38, 0x7632, R39 ;  /* 0x0000763226277816 */ /* 0x000fe20000000027 */
[----:B------:R-:W-:Y:S01]  /*39c0*/  FMUL R53, R47, 1.7020000219345092773 ;  /* 0x3fd9db232f357820 */ /* 0x000fe20000400000 */
[----:B------:R-:W-:Y:S01]  /*39d0*/  FMUL R38, R51, R0 ;  /* 0x0000000033267220 */ /* 0x000fe20000400000 */
[----:B------:R-:W-:Y:S02]  /*39e0*/  PRMT R22, R22, 0x7632, R22 ;  /* 0x0000763216167816 */ /* 0x000fe40000000016 */
[----:B------:R-:W-:-:S04]  /*39f0*/  FFMA.SAT R9, R53, -R14, 0.5 ;  /* 0x3f00000035097423 */ /* 0x000fc8000000280e */
[----:B------:R-:W-:-:S04]  /*3a00*/  FFMA.RM R9, R9, R64, 12582913 ;  /* 0x4b40000109097423 */ /* 0x000fc80000004040 */
[C---:B------:R-:W-:Y:S01]  /*3a10*/  FADD R14, R9.reuse, -12583039 ;  /* 0xcb40007f090e7421 */ /* 0x040fe20000000000 */
[----:B------:R-:W-:-:S03]  /*3a20*/  SHF.L.U32 R9, R9, 0x17, RZ ;  /* 0x0000001709097819 */ /* 0x000fc600000006ff */
        /* <DEDUP_REMOVED lines=12> */
.L_x_324:
[----:B------:R-:W0:Y:S02]  /*3af0*/  MUFU.RCP R0, R13 ;  /* 0x0000000d00007308 */ /* 0x000e240000001000 */
[----:B0-----:R-:W-:-:S04]  /*3b00*/  FFMA R9, R13, R0, -1 ;  /* 0xbf8000000d097423 */ /* 0x001fc80000000000 */
[----:B------:R-:W-:-:S04]  /*3b10*/  FADD.FTZ R9, -R9, -RZ ;  /* 0x800000ff09097221 */ /* 0x000fc80000010100 */
[----:B------:R-:W-:-:S07]  /*3b20*/  FFMA R0, R0, R9, R0 ;  /* 0x0000000900007223 */ /* 0x000fce0000000000 */
.L_x_325:
[----:B------:R-:W-:Y:S05]  /*3b30*/  BSYNC.RECONVERGENT B1 ;  /* 0x0000000000017941 */ /* 0x000fea0003800200 */
.L_x_323:
[----:B------:R-:W-:Y:S01]  /*3b40*/  HFMA2 R64, -RZ, RZ, 3.7421875, 0 ;  /* 0x437c0000ff407431 */ /* 0x000fe200000001ff */
[----:B------:R-:W-:Y:S01]  /*3b50*/  MOV R14, 0x3bbb989d ;  /* 0x3bbb989d000e7802 */ /* 0x000fe20000000f00 */
        /* <DEDUP_REMOVED lines=25> */
.L_x_327:
[----:B------:R-:W0:Y:S02]  /*3cf0*/  MUFU.RCP R0, R15 ;  /* 0x0000000f00007308 */ /* 0x000e240000001000 */
[----:B0-----:R-:W-:-:S04]  /*3d00*/  FFMA R9, R15, R0, -1 ;  /* 0xbf8000000f097423 */ /* 0x001fc80000000000 */
[----:B------:R-:W-:-:S04]  /*3d10*/  FADD.FTZ R9, -R9, -RZ ;  /* 0x800000ff09097221 */ /* 0x000fc80000010100 */
[----:B------:R-:W-:-:S07]  /*3d20*/  FFMA R0, R0, R9, R0 ;  /* 0x0000000900007223 */ /* 0x000fce0000000000 */
.L_x_328:
[----:B------:R-:W-:Y:S05]  /*3d30*/  BSYNC.RECONVERGENT B1 ;  /* 0x0000000000017941 */ /* 0x000fea0003800200 */
.L_x_326:
        /* <DEDUP_REMOVED lines=23> */
.L_x_330:
[----:B------:R-:W0:Y:S02]  /*3eb0*/  MUFU.RCP R0, R13 ;  /* 0x0000000d00007308 */ /* 0x000e240000001000 */
[----:B0-----:R-:W-:-:S04]  /*3ec0*/  FFMA R9, R13, R0, -1 ;  /* 0xbf8000000d097423 */ /* 0x001fc80000000000 */
[----:B------:R-:W-:-:S04]  /*3ed0*/  FADD.FTZ R9, -R9, -RZ ;  /* 0x800000ff09097221 */ /* 0x000fc80000010100 */
[----:B------:R-:W-:-:S07]  /*3ee0*/  FFMA R0, R0, R9, R0 ;  /* 0x0000000900007223 */ /* 0x000fce0000000000 */
.L_x_331:
[----:B------:R-:W-:Y:S05]  /*3ef0*/  BSYNC.RECONVERGENT B1 ;  /* 0x0000000000017941 */ /* 0x000fea0003800200 */
.L_x_329:
[----:B------:R-:W-:Y:S02]  /*3f00*/  HFMA2 R14, -RZ, RZ, 0.96630859375, -0.0022525787353515625 ;  /* 0x3bbb989dff0e7431 */ /* 0x000fe400000001ff */
[----:B------:R-:W-:Y:S01]  /*3f10*/  FMUL R9, R53, -1.7020000219345092773 ;  /* 0xbfd9db2335097820 */ /* 0x000fe20000400000 */
[----:B------:R-:W-:Y:S01]  /*3f20*/  IMAD.MOV.U32 R64, RZ, RZ, 0x437c0000 ;  /* 0x437c0000ff407424 */ /* 0x000fe200078e00ff */
[----:B------:R-:W-:Y:S01]  /*3f30*/  SHF.L.U32 R47, R52, 0x10, RZ ;  /* 0x00000010342f7819 */ /* 0x000fe200000006ff */
[----:B------:R-:W-:Y:S01]  /*3f40*/  IMAD.U32 R57, R34, 0x10000, RZ ;  /* 0x0001000022397824 */ /* 0x000fe200078e00ff */
[----:B------:R-:W-:Y:S01]  /*3f50*/  BSSY.RECONVERGENT B1, `(.L_x_332) ;  /* 0x000001b000017945 */ /* 0x000fe20003800200 */
[----:B------:R-:W-:Y:S01]  /*3f60*/  PRMT R55, R50, 0x7632, R55 ;  /* 0x0000763232377816 */ /* 0x000fe20000000037 */
        /* <DEDUP_REMOVED lines=21> */
.L_x_333:
[----:B------:R-:W0:Y:S02]  /*40c0*/  MUFU.RCP R0, R15 ;  /* 0x0000000f00007308 */ /* 0x000e240000001000 */
[----:B0-----:R-:W-:-:S04]  /*40d0*/  FFMA R9, R15, R0, -1 ;  /* 0xbf8000000f097423 */ /* 0x001fc80000000000 */
[----:B------:R-:W-:-:S04]  /*40e0*/  FADD.FTZ R9, -R9, -RZ ;  /* 0x800000ff09097221 */ /* 0x000fc80000010100 */
[----:B------:R-:W-:-:S07]  /*40f0*/  FFMA R0, R0, R9, R0 ;  /* 0x0000000900007223 */ /* 0x000fce0000000000 */
.L_x_334:
[----:B------:R-:W-:Y:S05]  /*4100*/  BSYNC.RECONVERGENT B1 ;  /* 0x0000000000017941 */ /* 0x000fea0003800200 */
.L_x_332:
[----:B------:R-:W-:Y:S02]  /*4110*/  IMAD.U32 R55, R55, 0x10000, RZ ;  /* 0x0001000037377824 */ /* 0x000fe400078e00ff */
[----:B------:R-:W-:Y:S01]  /*4120*/  HFMA2 R50, -RZ, RZ, 3.7421875, 0 ;  /* 0x437c0000ff327431 */ /* 0x000fe200000001ff */
[----:B------:R-:W-:Y:S01]  /*4130*/  MOV R14, 0x3bbb989d ;  /* 0x3bbb989d000e7802 */ /* 0x000fe20000000f00 */
[----:B------:R-:W-:Y:S01]  /*4140*/  FMUL R0, R53, R0 ;  /* 0x0000000035007220 */ /* 0x000fe20000400000 */
[----:B------:R-:W-:Y:S01]  /*4150*/  FMUL R51, R55, 1.7020000219345092773 ;  /* 0x3fd9db2337337820 */ /* 0x000fe20000400000 */
[----:B------:R-:W-:Y:S01]  /*4160*/  BSSY.RECONVERGENT B1, `(.L_x_335) ;  /* 0x0000018000017945 */ /* 0x000fe20003800200 */
[----:B------:R-:W-:Y:S02]  /*4170*/  PRMT R52, R52, 0x7632, R52 ;  /* 0x0000763234347816 */ /* 0x000fe40000000034 */
[----:B------:R-:W-:Y:S01]  /*4180*/  FFMA.SAT R9, R51, -R14, 0.5 ;  /* 0x3f00000033097423 */ /* 0x000fe2000000280e */
[----:B------:R-:W-:-:S03]  /*4190*/  PRMT R34, R34, 0x7632, R34 ;  /* 0x0000763222227816 */ /* 0x000fc60000000022 */
        /* <DEDUP_REMOVED lines=16> */
.L_x_336:
[----:B------:R-:W0:Y:S02]  /*42a0*/  MUFU.RCP R0, R13 ;  /* 0x0000000d00007308 */ /* 0x000e240000001000 */
[----:B0-----:R-:W-:-:S04]  /*42b0*/  FFMA R9, R13, R0, -1 ;  /* 0xbf8000000d097423 */ /* 0x001fc80000000000 */
[----:B------:R-:W-:-:S04]  /*42c0*/  FADD.FTZ R9, -R9, -RZ ;  /* 0x800000ff09097221 */ /* 0x000fc80000010100 */
[----:B------:R-:W-:-:S07]  /*42d0*/  FFMA R0, R0, R9, R0 ;  /* 0x0000000900007223 */ /* 0x000fce0000000000 */
.L_x_337:
[----:B------:R-:W-:Y:S05]  /*42e0*/  BSYNC.RECONVERGENT B1 ;  /* 0x0000000000017941 */ /* 0x000fea0003800200 */
.L_x_335:
[----:B------:R-:W-:Y:S02]  /*42f0*/  IMAD.MOV.U32 R14, RZ, RZ, 0x3bbb989d ;  /* 0x3bbb989dff0e7424 */ /* 0x000fe400078e00ff */
[----:B------:R-:W-:Y:S01]  /*4300*/  FMUL R9, R55, -1.7020000219345092773 ;  /* 0xbfd9db2337097820 */ /* 0x000fe20000400000 */
[----:B------:R-:W-:Y:S01]  /*4310*/  MOV R64, 0x437c0000 ;  /* 0x437c000000407802 */ /* 0x000fe20000000f00 */
[----:B------:R-:W-:Y:S01]  /*4320*/  BSSY.RECONVERGENT B1, `(.L_x_338) ;  /* 0x000001c000017945 */ /* 0x000fe20003800200 */
[----:B------:R-:W-:Y:S01]  /*4330*/  SHF.L.U32 R34, R34, 0x10, RZ ;  /* 0x0000001022227819 */ /* 0x000fe200000006ff */
[----:B------:R-:W-:Y:S01]  /*4340*/  FFMA.SAT R13, R9, R14, 0.5 ;  /* 0x3f000000090d7423 */ /* 0x000fe2000000200e */
[----:B------:R-:W-:-:S03]  /*4350*/  SHF.L.U32 R52, R52, 0x10, RZ ;  /* 0x0000001034347819 */ /* 0x000fc600000006ff */
        /* <DEDUP_REMOVED lines=20> */
.L_x_339:
[----:B------:R-:W0:Y:S02]  /*44a0*/  MUFU.RCP R0, R15 ;  /* 0x0000000f00007308 */ /* 0x000e240000001000 */
[----:B0-----:R-:W-:-:S04]  /*44b0*/  FFMA R9, R15, R0, -1 ;  /* 0xbf8000000f097423 */ /* 0x001fc80000000000 */
[----:B------:R-:W-:-:S04]  /*44c0*/  FADD.FTZ R9, -R9, -RZ ;  /* 0x800000ff09097221 */ /* 0x000fc80000010100 */
[----:B------:R-:W-:-:S07]  /*44d0*/  FFMA R0, R0, R9, R0 ;  /* 0x0000000900007223 */ /* 0x000fce0000000000 */
.L_x_340:
[----:B------:R-:W-:Y:S05]  /*44e0*/  BSYNC.RECONVERGENT B1 ;  /* 0x0000000000017941 */ /* 0x000fea0003800200 */
.L_x_338:
[----:B------:R-:W-:Y:S01]  /*44f0*/  HFMA2 R9, -RZ, RZ, 0.96630859375, -0.0022525787353515625 ;  /* 0x3bbb989dff097431 */ /* 0x000fe200000001ff */
[----:B------:R-:W-:Y:S01]  /*4500*/  SHF.L.U32 R53, R56, 0x10, RZ ;  /* 0x0000001038357819 */ /* 0x000fe200000006ff */
[----:B------:R-:W-:Y:S02]  /*4510*/  IMAD.MOV.U32 R14, RZ, RZ, 0x437c0000 ;  /* 0x437c0000ff0e7424 */ /* 0x000fe400078e00ff */
        /* <DEDUP_REMOVED lines=20> */
.L_x_342:
[----:B------:R-:W0:Y:S02]  /*4660*/  MUFU.RCP R0, R15 ;  /* 0x0000000f00007308 */ /* 0x000e240000001000 */
[----:B0-----:R-:W-:-:S04]  /*4670*/  FFMA R9, R15, R0, -1 ;  /* 0xbf8000000f097423 */ /* 0x001fc80000000000 */
[----:B------:R-:W-:-:S04]  /*4680*/  FADD.FTZ R9, -R9, -RZ ;  /* 0x800000ff09097221 */ /* 0x000fc80000010100 */
[----:B------:R-:W-:-:S07]  /*4690*/  FFMA R0, R0, R9, R0 ;  /* 0x0000000900007223 */ /* 0x000fce0000000000 */
.L_x_343:
[----:B------:R-:W-:Y:S05]  /*46a0*/  BSYNC.RECONVERGENT B1 ;  /* 0x0000000000017941 */ /* 0x000fea0003800200 */
.L_x_341:
[----:B------:R-:W-:Y:S01]  /*46b0*/  HFMA2 R64, -RZ, RZ, 3.7421875, 0 ;  /* 0x437c0000ff407431 */ /* 0x000fe200000001ff */
[----:B------:R-:W-:Y:S01]  /*46c0*/  MOV R14, 0x3bbb989d ;  /* 0x3bbb989d000e7802 */ /* 0x000fe20000000f00 */
[----:B------:R-:W-:Y:S01]  /*46d0*/  FMUL R9, R53, -1.7020000219345092773 ;  /* 0xbfd9db2335097820 */ /* 0x000fe20000400000 */
[----:B------:R-:W-:Y:S01]  /*46e0*/  SHF.L.U32 R57, R46, 0x10, RZ ;  /* 0x000000102e397819 */ /* 0x000fe200000006ff */
[----:B------:R-:W-:Y:S01]  /*46f0*/  BSSY.RECONVERGENT B1, `(.L_x_344) ;  /* 0x000001c000017945 */ /* 0x000fe20003800200 */
[----:B------:R-:W-:Y:S01]  /*4700*/  PRMT R56, R56, 0x7632, R56 ;  /* 0x0000763238387816 */ /* 0x000fe20000000038 */
        /* <DEDUP_REMOVED lines=22> */
.L_x_345:
[----:B------:R-:W0:Y:S02]  /*4870*/  MUFU.RCP R0, R15 ;  /* 0x0000000f00007308 */ /* 0x000e240000001000 */
[----:B0-----:R-:W-:-:S04]  /*4880*/  FFMA R9, R15, R0, -1 ;  /* 0xbf8000000f097423 */ /* 0x001fc80000000000 */
[----:B------:R-:W-:-:S04]  /*4890*/  FADD.FTZ R9, -R9, -RZ ;  /* 0x800000ff09097221 */ /* 0x000fc80000010100 */
[----:B------:R-:W-:-:S07]  /*48a0*/  FFMA R0, R0, R9, R0 ;  /* 0x0000000900007223 */ /* 0x000fce0000000000 */
.L_x_346:
[----:B------:R-:W-:Y:S05]  /*48b0*/  BSYNC.RECONVERGENT B1 ;  /* 0x0000000000017941 */ /* 0x000fea0003800200 */
.L_x_344:
[----:B------:R-:W-:Y:S01]  /*48c0*/  SHF.L.U32 R56, R56, 0x10, RZ ;  /* 0x0000001038387819 */ /* 0x000fe200000006ff */
[----:B------:R-:W-:Y:S01]  /*48d0*/  HFMA2 R64, -RZ, RZ, 3.7421875, 0 ;  /* 0x437c0000ff407431 */ /* 0x000fe200000001ff */
[----:B------:R-:W-:Y:S01]  /*48e0*/  MOV R14, 0x3bbb989d ;  /* 0x3bbb989d000e7802 */ /* 0x000fe20000000f00 */
[----:B------:R-:W-:Y:S01]  /*48f0*/  FMUL R0, R53, R0 ;  /* 0x0000000035007220 */ /* 0x000fe20000400000 */
[----:B------:R-:W-:Y:S01]  /*4900*/  BSSY.RECONVERGENT B1, `(.L_x_347) ;  /* 0x0000019000017945 */ /* 0x000fe20003800200 */
[----:B------:R-:W-:Y:S01]  /*4910*/  FMUL R55, R56, 1.7020000219345092773 ;  /* 0x3fd9db2338377820 */ /* 0x000fe20000400000 */
[----:B------:R-:W-:Y:S01]  /*4920*/  PRMT R58, R58, 0x7632, R58 ;  /* 0x000076323a3a7816 */ /* 0x000fe2000000003a */
[----:B------:R-:W-:Y:S01]  /*4930*/  FMUL R53, R57, R0 ;  /* 0x0000000039357220 */ /* 0x000fe20000400000 */
[----:B------:R-:W-:Y:S01]  /*4940*/  PRMT R46, R46, 0x7632, R46 ;  /* 0x000076322e2e7816 */ /* 0x000fe2000000002e */
        /* <DEDUP_REMOVED lines=16> */
.L_x_348:
[----:B------:R-:W0:Y:S02]  /*4a50*/  MUFU.RCP R0, R13 ;  /* 0x0000000d00007308 */ /* 0x000e240000001000 */
[----:B0-----:R-:W-:-:S04]  /*4a60*/  FFMA R9, R13, R0, -1 ;  /* 0xbf8000000d097423 */ /* 0x001fc80000000000 */
[----:B------:R-:W-:-:S04]  /*4a70*/  FADD.FTZ R9, -R9, -RZ ;  /* 0x800000ff09097221 */ /* 0x000fc80000010100 */
[----:B------:R-:W-:-:S07]  /*4a80*/  FFMA R0, R0, R9, R0 ;  /* 0x0000000900007223 */ /* 0x000fce0000000000 */
.L_x_349:
[----:B------:R-:W-:Y:S05]  /*4a90*/  BSYNC.RECONVERGENT B1 ;  /* 0x0000000000017941 */ /* 0x000fea0003800200 */
.L_x_347:
        /* <DEDUP_REMOVED lines=27> */
.L_x_351:
[----:B------:R-:W0:Y:S02]  /*4c50*/  MUFU.RCP R0, R15 ;  /* 0x0000000f00007308 */ /* 0x000e240000001000 */
[----:B0-----:R-:W-:-:S04]  /*4c60*/  FFMA R9, R15, R0, -1 ;  /* 0xbf8000000f097423 */ /* 0x001fc80000000000 */
[----:B------:R-:W-:-:S04]  /*4c70*/  FADD.FTZ R9, -R9, -RZ ;  /* 0x800000ff09097221 */ /* 0x000fc80000010100 */
[----:B------:R-:W-:-:S07]  /*4c80*/  FFMA R0, R0, R9, R0 ;  /* 0x0000000900007223 */ /* 0x000fce0000000000 */
.L_x_352:
[----:B------:R-:W-:Y:S05]  /*4c90*/  BSYNC.RECONVERGENT B1 ;  /* 0x0000000000017941 */ /* 0x000fea0003800200 */
.L_x_350:
[----:B------:R-:W-:Y:S01]  /*4ca0*/  HFMA2 R14, -RZ, RZ, 0.96630859375, -0.0022525787353515625 ;  /* 0x3bbb989dff0e7431 */ /* 0x000fe200000001ff */
[----:B------:R-:W-:Y:S01]  /*4cb0*/  SHF.L.U32 R58, R60, 0x10, RZ ;  /* 0x000000103c3a7819 */ /* 0x000fe200000006ff */
[----:B------:R-:W-:Y:S01]  /*4cc0*/  IMAD.MOV.U32 R64, RZ, RZ, 0x437c0000 ;  /* 0x437c0000ff407424 */ /* 0x000fe200078e00ff */
[----:B------:R-:W-:Y:S03]  /*4cd0*/  BSSY.RECONVERGENT B1, `(.L_x_353) ;  /* 0x0000018000017945 */ /* 0x000fe60003800200 */
        /* <DEDUP_REMOVED lines=15> */
[----:B------:R-:W-:Y:S02]  /*4dd0*/  MOV R0, R13 ;  /* 0x0000000d00007202 */ /* 0x000fe40000000f00 */
[----:B------:R-:W-:-:S07]  /*4de0*/  MOV R9, 0x4e00 ;  /* 0x00004e0000097802 */ /* 0x000fce0000000f00 */
[----:B------:R-:W-:Y:S05]  /*4df0*/  CALL.REL.NOINC `($__internal_3_$__cuda_sm20_rcp_rn_f32_slowpath) ;  /* 0x0000006c00747944 */ /* 0x000fea0003c00000 */
[----:B------:R-:W-:Y:S05]  /*4e00*/  BRA `(.L_x_355) ;  /* 0x0000000000107947 */ /* 0x000fea0003800000 */
.L_x_354:
[----:B------:R-:W0:Y:S02]  /*4e10*/  MUFU.RCP R0, R13 ;  /* 0x0000000d00007308 */ /* 0x000e240000001000 */
[----:B0-----:R-:W-:-:S04]  /*4e20*/  FFMA R9, R13, R0, -1 ;  /* 0xbf8000000d097423 */ /* 0x001fc80000000000 */
[----:B------:R-:W-:-:S04]  /*4e30*/  FADD.FTZ R9, -R9, -RZ ;  /* 0x800000ff09097221 */ /* 0x000fc80000010100 */
[----:B------:R-:W-:-:S07]  /*4e40*/  FFMA R0, R0, R9, R0 ;  /* 0x0000000900007223 */ /* 0x000fce0000000000 */
.L_x_355:
[----:B------:R-:W-:Y:S05]  /*4e50*/  BSYNC.RECONVERGENT B1 ;  /* 0x0000000000017941 */ /* 0x000fea0003800200 */
.L_x_353:
[----:B------:R-:W-:Y:S02]  /*4e60*/  IMAD.MOV.U32 R14, RZ, RZ, 0x3bbb989d ;  /* 0x3bbb989dff0e7424 */ /* 0x000fe400078e00ff */
[----:B------:R-:W-:Y:S01]  /*4e70*/  FMUL R9, R58, -1.7020000219345092773 ;  /* 0xbfd9db233a097820 */ /* 0x000fe20000400000 */
[----:B------:R-:W-:Y:S01]  /*4e80*/  MOV R56, 0x437c0000 ;  /* 0x437c000000387802 */ /* 0x000fe20000000f00 */
        /* <DEDUP_REMOVED lines=25> */
.L_x_357:
[----:B------:R-:W0:Y:S02]  /*5020*/  MUFU.RCP R0, R15 ;  /* 0x0000000f00007308 */ /* 0x000e240000001000 */
[----:B0-----:R-:W-:-:S04]  /*5030*/  FFMA R9, R15, R0, -1 ;  /* 0xbf8000000f097423 */ /* 0x001fc80000000000 */
[----:B------:R-:W-:-:S04]  /*5040*/  FADD.FTZ R9, -R9, -RZ ;  /* 0x800000ff09097221 */ /* 0x000fc80000010100 */
[----:B------:R-:W-:-:S07]  /*5050*/  FFMA R0, R0, R9, R0 ;  /* 0x0000000900007223 */ /* 0x000fce0000000000 */
.L_x_358:
[----:B------:R-:W-:Y:S05]  /*5060*/  BSYNC.RECONVERGENT B1 ;  /* 0x0000000000017941 */ /* 0x000fea0003800200 */
.L_x_356:
[----:B------:R-:W-:Y:S01]  /*5070*/  SHF.L.U32 R57, R57, 0x10, RZ ;  /* 0x0000001039397819 */ /* 0x000fe200000006ff */
[----:B------:R-:W-:Y:S02]  /*5080*/  HFMA2 R14, -RZ, RZ, 3.7421875, 0 ;  /* 0x437c0000ff0e7431 */ /* 0x000fe400000001ff */
[----:B------:R-:W-:Y:S02]  /*5090*/  IMAD.MOV.U32 R9, RZ, RZ, 0x3bbb989d ;  /* 0x3bbb989dff097424 */ /* 0x000fe400078e00ff */
        /* <DEDUP_REMOVED lines=22> */
.L_x_360:
[----:B------:R-:W0:Y:S02]  /*5200*/  MUFU.RCP R0, R15 ;  /* 0x0000000f00007308 */ /* 0x000e240000001000 */
[----:B0-----:R-:W-:-:S04]  /*5210*/  FFMA R9, R15, R0, -1 ;  /* 0xbf8000000f097423 */ /* 0x001fc80000000000 */
[----:B------:R-:W-:-:S04]  /*5220*/  FADD.FTZ R9, -R9, -RZ ;  /* 0x800000ff09097221 */ /* 0x000fc80000010100 */
[----:B------:R-:W-:-:S07]  /*5230*/  FFMA R0, R0, R9, R0 ;  /* 0x0000000900007223 */ /* 0x000fce0000000000 */
.L_x_361:
[----:B------:R-:W-:Y:S05]  /*5240*/  BSYNC.RECONVERGENT B1 ;  /* 0x0000000000017941 */ /* 0x000fea0003800200 */
.L_x_359:
        /* <DEDUP_REMOVED lines=27> */
.L_x_363:
[----:B------:R-:W0:Y:S02]  /*5400*/  MUFU.RCP R0, R15 ;  /* 0x0000000f00007308 */ /* 0x000e240000001000 */
[----:B0-----:R-:W-:-:S04]  /*5410*/  FFMA R9, R15, R0, -1 ;  /* 0xbf8000000f097423 */ /* 0x001fc80000000000 */
[----:B------:R-:W-:-:S04]  /*5420*/  FADD.FTZ R9, -R9, -RZ ;  /* 0x800000ff09097221 */ /* 0x000fc80000010100 */
[----:B------:R-:W-:-:S07]  /*5430*/  FFMA R0, R0, R9, R0 ;  /* 0x0000000900007223 */ /* 0x000fce0000000000 */
.L_x_364:
[----:B------:R-:W-:Y:S05]  /*5440*/  BSYNC.RECONVERGENT B1 ;  /* 0x0000000000017941 */ /* 0x000fea0003800200 */
.L_x_362:
[----:B------:R-:W2:Y:S01]  /*5450*/  LDG.E R20, desc[UR28][R20.64] ;  /* 0x0000001c14147981 */ /* 0x000ea2000c1e1900 */
[----:B------:R-:W-:-:S03]  /*5460*/  FMUL R0, R57, R0 ;  /* 0x0000000039007220 */ /* 0x000fc60000400000 */
[----:B------:R0:W5:Y:S01]  /*5470*/  LDG.E R6, desc[UR28][R6.64] ;  /* 0x0000001c06067981 */ /* 0x000162000c1e1900 */
[----:B------:R-:W-:Y:S01]  /*5480*/  FMUL R59, R59, R0 ;  /* 0x000000003b3b7220 */ /* 0x000fe20000400000 */
[----:B------:R-:W-:Y:S01]  /*5490*/  FMNMX3 R0, |R36|, R12, |R39|, !PT ;  /* 0x0000000c24007276 */ /* 0x000fe20007800627 */
[----:B------:R-:W-:Y:S01]  /*54a0*/  FMUL R39, R39, UR6 ;  /* 0x0000000627277c20 */ /* 0x000fe20008400000 */
[----:B------:R1:W5:Y:S02]  /*54b0*/  LDG.E R32, desc[UR28][R32.64] ;  /* 0x0000001c20207981 */ /* 0x000364000c1e1900 */
[C---:B------:R-:W-:Y:S01]  /*54c0*/  FMNMX3 R9, |R47|.reuse, R0, |R51|, !PT ;  /* 0x000000002f097276 */ /* 0x040fe20007800633 */
[----:B------:R-:W-:Y:S01]  /*54d0*/  FMUL R47, R47, UR6 ;  /* 0x000000062f2f7c20 */ /* 0x000fe20008400000 */
[----:B------:R-:W-:Y:S01]  /*54e0*/  FMUL R51, R51, UR6 ;  /* 0x0000000633337c20 */ /* 0x000fe20008400000 */
[----:B------:R-:W-:Y:S01]  /*54f0*/  F2FP.SATFINITE.E4M3.F32.PACK_AB_MERGE_C R39, RZ, R39, RZ ;  /* 0x00000027ff27723e */ /* 0x000fe200048070ff */
[----:B------:R3:W5:Y:S02]  /*5500*/  LDG.E R10, desc[UR28][R10.64] ;  /* 0x0000001c0a0a7981 */ /* 0x000764000c1e1900 */
[----:B------:R-:W-:-:S02]  /*5510*/  F2FP.SATFINITE.E4M3.F32.PACK_AB_MERGE_C R47, RZ, R47, RZ ;  /* 0x0000002fff2f723e */ /* 0x000fc400048070ff */
[----:B------:R-:W-:Y:S01]  /*5520*/  F2FP.SATFINITE.E4M3.F32.PACK_AB_MERGE_C R14, RZ, R51, RZ ;  /* 0x00000033ff0e723e */ /* 0x000fe200048070ff */
[----:B------:R4:W5:Y:S01]  /*5530*/  LDG.E R44, desc[UR28][R44.64] ;  /* 0x0000001c2c2c7981 */ /* 0x000962000c1e1900 */
[----:B0-----:R-:W-:Y:S02]  /*5540*/  LOP3.LUT R7, R39, 0xff, RZ, 0xc0, !PT ;  /* 0x000000ff27077812 */ /* 0x001fe400078ec0ff */
[C---:B-1----:R-:W-:Y:S01]  /*5550*/  PRMT R33, R14.reuse, 0x7604, R47 ;  /* 0x000076040e217816 */ /* 0x042fe2000000002f */
[----:B------:R0:W5:Y:S01]  /*5560*/  LDG.E R40, desc[UR28][R40.64] ;  /* 0x0000001c28287981 */ /* 0x000162000c1e1900 */
[----:B------:R-:W-:Y:S02]  /*5570*/  LEA R14, R14, R7, 0x8 ;  /* 0x000000070e0e7211 */ /* 0x000fe400078e40ff */
[----:B------:R-:W-:Y:S01]  /*5580*/  FMNMX3 R7, |R52|, R9, |R55|, !PT ;  /* 0x0000000934077276 */ /* 0x000fe20007800637 */
[----:B------:R-:W-:Y:S01]  /*5590*/  FMUL R9, R38, UR6 ;  /* 0x0000000626097c20 */ /* 0x000fe20008400000 */
[----:B------:R-:W-:Y:S01]  /*55a0*/  FMUL R15, R50, UR6 ;  /* 0x00000006320f7c20 */ /* 0x000fe20008400000 */
[----:B------:R-:W-:Y:S01]  /*55b0*/  FMUL R21, R34, UR6 ;  /* 0x0000000622157c20 */ /* 0x000fe20008400000 */
[----:B------:R-:W-:Y:S01]  /*55c0*/  FMUL R36, R36, UR6 ;  /* 0x0000000624247c20 */ /* 0x000fe20008400000 */
[----:B------:R-:W-:Y:S01]  /*55d0*/  FMUL R52, R52, UR6 ;  /* 0x0000000634347c20 */ /* 0x000fe20008400000 */
[----:B------:R-:W-:Y:S01]  /*55e0*/  F2FP.SATFINITE.E4M3.F32.PACK_AB_MERGE_C R9, RZ, R9, RZ ;  /* 0x00000009ff09723e */ /* 0x000fe200048070ff */
[----:B---3--:R-:W-:Y:S01]  /*55f0*/  FMUL R11, R22, UR6 ;  /* 0x00000006160b7c20 */ /* 0x008fe20008400000 */
[----:B------:R-:W-:Y:S01]  /*5600*/  F2FP.SATFINITE.E4M3.F32.PACK_AB_MERGE_C R15, RZ, R15, RZ ;  /* 0x0000000fff0f723e */ /* 0x000fe200048070ff */
[----:B------:R1:W5:Y:S01]  /*5610*/  LDG.E R24, desc[UR28][R24.64] ;  /* 0x0000001c18187981 */ /* 0x000362000c1e1900 */
[----:B------:R-:W-:-:S02]  /*5620*/  F2FP.SATFINITE.E4M3.F32.PACK_AB_MERGE_C R62, RZ, R21, RZ ;  /* 0x00000015ff3e723e */ /* 0x000fc400048070ff */
[----:B------:R-:W-:Y:S01]  /*5630*/  LOP3.LUT R60, R9, 0xff, RZ, 0xc0, !PT ;  /* 0x000000ff093c7812 */ /* 0x000fe200078ec0ff */
[----:B------:R3:W5:Y:S01]  /*5640*/  LDG.E R26, desc[UR28][R26.64] ;  /* 0x0000001c1a1a7981 */ /* 0x000762000c1e1900 */
[----:B------:R-:W-:Y:S02]  /*5650*/  F2FP.SATFINITE.E4M3.F32.PACK_AB_MERGE_C R36, RZ, R36, RZ ;  /* 0x00000024ff24723e */ /* 0x000fe400048070ff */
[----:B------:R-:W-:Y:S01]  /*5660*/  F2FP.SATFINITE.E4M3.F32.PACK_AB_MERGE_C R52, RZ, R52, RZ ;  /* 0x00000034ff34723e */ /* 0x000fe200048070ff */
[----:B------:R-:W5:Y:S01]  /*5670*/  LDG.E R30, desc[UR28][R30.64] ;  /* 0x0000001c1e1e7981 */ /* 0x000f62000c1e1900 */
[----:B------:R-:W-:Y:S02]  /*5680*/  FMNMX3 R7, |R56|, R7, |R54|, !PT ;  /* 0x0000000738077276 */ /* 0x000fe40007800636 */
[----:B------:R-:W-:Y:S01]  /*5690*/  LEA R21, R15, R60, 0x8 ;  /* 0x0000003c0f157211 */ /* 0x000fe200078e40ff */
[----:B------:R3:W5:Y:S01]  /*56a0*/  LDG.E R28, desc[UR28][R28.64] ;  /* 0x0000001c1c1c7981 */ /* 0x000762000c1e1900 */
[----:B----4-:R-:W-:-:S02]  /*56b0*/  PRMT R45, R62, 0x7604, R15 ;  /* 0x000076043e2d7816 */ /* 0x010fc4000000000f */
[----:B------:R-:W-:Y:S01]  /*56c0*/  LOP3.LUT R0, R36, 0xff, RZ, 0xc0, !PT ;  /* 0x000000ff24007812 */ /* 0x000fe200078ec0ff */
[----:B------:R4:W5:Y:S01]  /*56d0*/  LDG.E R48, desc[UR28][R48.64] ;  /* 0x0000001c30307981 */ /* 0x000962000c1e1900 */
[----:B0-----:R-:W-:Y:S02]  /*56e0*/  PRMT R41, R39, 0x7604, R36 ;  /* 0x0000760427297816 */ /* 0x001fe40000000024 */
[----:B------:R-:W-:Y:S01]  /*56f0*/  FMNMX3 R15, |R38|, R7, |R22|, !PT ;  /* 0x00000007260f7276 */ /* 0x000fe20007800616 */
[----:B------:R-:W-:Y:S01]  /*5700*/  IMAD.U32 R7, R52, 0x10000, RZ ;  /* 0x0001000034077824 */ /* 0x000fe200078e00ff */
[----:B------:R-:W-:Y:S01]  /*5710*/  F2FP.SATFINITE.E4M3.F32.PACK_AB_MERGE_C R36, RZ, R11, RZ ;  /* 0x0000000bff24723e */ /* 0x000fe200048070ff */
[----:B------:R-:W-:Y:S01]  /*5720*/  FMUL R22, R53, UR6 ;  /* 0x0000000635167c20 */ /* 0x000fe20008400000 */
[----:B------:R0:W5:Y:S02]  /*5730*/  LDG.E R42, desc[UR28][R42.64] ;  /* 0x0000001c2a2a7981 */ /* 0x000164000c1e1900 */
[----:B------:R-:W-:-:S02]  /*5740*/  PRMT R9, R36, 0x7604, R9 ;  /* 0x0000760424097816 */ /* 0x000fc40000000009 */
[----:B-1----:R-:W-:Y:S02]  /*5750*/  LOP3.LUT R25, R36, 0xff, RZ, 0xc0, !PT ;  /* 0x000000ff24197812 */ /* 0x002fe400078ec0ff */
[----:B------:R-:W-:Y:S02]  /*5760*/  MOV R36, 0x3bbb989d ;  /* 0x3bbb989d00247802 */ /* 0x000fe40000000f00 */
[----:B---3--:R-:W-:Y:S01]  /*5770*/  LOP3.LUT R27, R7, 0xff0000, RZ, 0xc0, !PT ;  /* 0x00ff0000071b7812 */ /* 0x008fe200078ec0ff */
[----:B------:R-:W-:Y:S01]  /*5780*/  IMAD R0, R47, 0x100, R0 ;  /* 0x000001002f007824 */ /* 0x000fe200078e0200 */
[----:B------:R-:W-:Y:S01]  /*5790*/  F2FP.SATFINITE.E4M3.F32.PACK_AB_MERGE_C R22, RZ, R22, RZ ;  /* 0x00000016ff16723e */ /* 0x000fe200048070ff */
[----:B------:R-:W-:Y:S02]  /*57a0*/  IMAD.MOV.U32 R38, RZ, RZ, 0x437c0000 ;  /* 0x437c0000ff267424 */ /* 0x000fe400078e00ff */
[----:B------:R-:W-:Y:S01]  /*57b0*/  FMUL R29, R46, UR6 ;  /* 0x000000062e1d7c20 */ /* 0x000fe20008400000 */
[----:B------:R-:W-:-:S02]  /*57c0*/  LEA R12, P0, R37, UR21, 0x1 ;  /* 0x00000015250c7c11 */ /* 0x000fc4000f8008ff */
[----:B------:R-:W-:Y:S02]  /*57d0*/  LOP3.LUT R0, R27, 0xffff, R0, 0xf8, !PT ;  /* 0x0000ffff1b007812 */ /* 0x000fe400078ef800 */
[----:B------:R-:W-:Y:S02]  /*57e0*/  SHF.L.U32 R27, R22, 0x10, RZ ;  /* 0x00000010161b7819 */ /* 0x000fe400000006ff */
[----:B------:R-:W-:Y:S01]  /*57f0*/  F2FP.SATFINITE.E4M3.F32.PACK_AB_MERGE_C R29, RZ, R29, RZ ;  /* 0x0000001dff1d723e */ /* 0x000fe200048070ff */
[----:B------:R-:W-:Y:S01]  /*5800*/  FMUL R56, R56, UR6 ;  /* 0x0000000638387c20 */ /* 0x000fe20008400000 */
[----:B------:R-:W-:Y:S02]  /*5810*/  LEA.HI.X R13, R37, UR9, R35, 0x1, P0 ;  /* 0x00000009250d7c11 */ /* 0x000fe400080f0c23 */
[----:B------:R-:W-:Y:S01]  /*5820*/  IADD3 R35, PT, PT, R66, 0x1d, RZ ;  /* 0x0000001d42237810 */ /* 0x000fe20007ffe0ff */
[----:B------:R-:W-:Y:S01]  /*5830*/  FMUL R55, R55, UR6 ;  /* 0x0000000637377c20 */ /* 0x000fe20008400000 */
[----:B----4-:R-:W-:-:S02]  /*5840*/  PRMT R49, R29, 0x7604, R22 ;  /* 0x000076041d317816 */ /* 0x010fc40000000016 */
[----:B------:R-:W-:Y:S02]  /*5850*/  SHF.L.U32 R29, R29, 0x10, RZ ;  /* 0x000000101d1d7819 */ /* 0x000fe400000006ff */
[----:B------:R-:W-:Y:S02]  /*5860*/  F2FP.SATFINITE.E4M3.F32.PACK_AB_MERGE_C R56, RZ, R56, RZ ;  /* 0x00000038ff38723e */ /* 0x000fe400048070ff */
[----:B------:R-:W-:Y:S02]  /*5870*/  F2FP.SATFINITE.E4M3.F32.PACK_AB_MERGE_C R55, RZ, R55, RZ ;  /* 0x00000037ff37723e */ /* 0x000fe400048070ff */
[----:B------:R-:W-:Y:S02]  /*5880*/  LEA R25, R62, R25, 0x8 ;  /* 0x000000193e197211 */ /* 0x000fe400078e40ff */
[C---:B0-----:R-:W-:Y:S01]  /*5890*/  PRMT R43, R55.reuse, 0x7604, R52 ;  /* 0x00007604372b7816 */ /* 0x041fe20000000034 */
[----:B------:R-:W-:Y:S01]  /*58a0*/  FMUL R54, R54, UR6 ;  /* 0x0000000636367c20 */ /* 0x000fe20008400000 */
[----:B------:R-:W-:-:S04]  /*58b0*/  SHF.L.U32 R55, R55, 0x10, RZ ;  /* 0x0000001037377819 */ /* 0x000fc800000006ff */
[----:B------:R-:W-:Y:S02]  /*58c0*/  LOP3.LUT R55, R55, 0xff0000, RZ, 0xc0, !PT ;  /* 0x00ff000037377812 */ /* 0x000fe400078ec0ff */
[----:B------:R-:W-:Y:S02]  /*58d0*/  FMNMX3 R15, |R50|, R15, |R34|, !PT ;  /* 0x0000000f320f7276 */ /* 0x000fe40007800622 */
[----:B------:R-:W-:Y:S01]  /*58e0*/  LOP3.LUT R14, R55, 0xffff, R14, 0xf8, !PT ;  /* 0x0000ffff370e7812 */ /* 0x000fe200078ef80e */
[----:B------:R0:W-:Y:S01]  /*58f0*/  STG.E.U16 desc[UR28][R12.64], R41 ;  /* 0x000000290c007986 */ /* 0x0001e2000c10151c */
[----:B------:R-:W-:Y:S01]  /*5900*/  UIMAD UR20, UR20, 0x5, URZ ;  /* 0x00000005141478a4 */ /* 0x000fe2000f8e02ff */
[----:B------:R-:W-:Y:S01]  /*5910*/  BSSY.RECONVERGENT B1, `(.L_x_365) ;  /* 0x000006e000017945 */ /* 0x000fe20003800200 */
[----:B--2---:R-:W-:-:S05]  /*5920*/  SHF.L.U32 R11, R20, 0x10, RZ ;  /* 0x00000010140b7819 */ /* 0x004fca00000006ff */
[----:B------:R-:W-:-:S04]  /*5930*/  FMUL R7, R11, 1.7020000219345092773 ;  /* 0x3fd9db230b077820 */ /* 0x000fc80000400000 */
[----:B------:R-:W-:Y:S01]  /*5940*/  FFMA.SAT R31, R7, -R36, 0.5 ;  /* 0x3f000000071f7423 */ /* 0x000fe20000002824 */
[----:B------:R-:W-:-:S03]  /*5950*/  LOP3.LUT R36, R27, 0xff0000, RZ, 0xc0, !PT ;  /* 0x00ff00001b247812 */ /* 0x000fc600078ec0ff */
[----:B------:R-:W-:Y:S01]  /*5960*/  FFMA.RM R31, R31, R38, 12582913 ;  /* 0x4b4000011f1f7423 */ /* 0x000fe20000004026 */
[----:B------:R-:W-:-:S03]  /*5970*/  LOP3.LUT R22, R36, 0xffff, R21, 0xf8, !PT ;  /* 0x0000ffff24167812 */ /* 0x000fc600078ef815 */
[----:B------:R-:W-:Y:S01]  /*5980*/  FADD R38, R31, -12583039 ;  /* 0xcb40007f1f267421 */ /* 0x000fe20000000000 */
[----:B------:R-:W-:-:S03]  /*5990*/  LOP3.LUT R21, R35, 0x1f, RZ, 0xc0, !PT ;  /* 0x0000001f23157812 */ /* 0x000fc600078ec0ff */
[----:B------:R-:W-:Y:S01]  /*59a0*/  FFMA R38, R7, -1.4426950216293334961, -R38 ;  /* 0xbfb8aa3b07267823 */ /* 0x000fe20000000826 */
[----:B------:R-:W-:Y:S02]  /*59b0*/  IADD3 R27, P0, P1, R17, UR18, R21 ;  /* 0x00000012111b7c10 */ /* 0x000fe4000f91e015 */
[----:B------:R-:W-:Y:S01]  /*59c0*/  LOP3.LUT R36, R29, 0xff0000, RZ, 0xc0, !PT ;  /* 0x00ff00001d247812 */ /* 0x000fe200078ec0ff */
[----:B------:R-:W-:Y:S01]  /*59d0*/  FFMA R38, R7, -1.925963033500011079e-08, R38 ;  /* 0xb2a5706007267823 */ /* 0x000fe20000000026 */
[----:B------:R-:W-:Y:S02]  /*59e0*/  LOP3.LUT R17, R56, 0xffff, RZ, 0xc0, !PT ;  /* 0x0000ffff38117812 */ /* 0x000fe400078ec0ff */
[----:B------:R-:W-:Y:S02]  /*59f0*/  LOP3.LUT R29, R36, 0xffff, R25, 0xf8, !PT ;  /* 0x0000ffff241d7812 */ /* 0x000fe400078ef819 */
[----:B------:R-:W-:Y:S01]  /*5a00*/  IADD3.X R52, PT, PT, R5, UR19, RZ, P0, P1 ;  /* 0x0000001305347c10 */ /* 0x000fe200087e24ff */
[----:B------:R-:W1:Y:S01]  /*5a10*/  MUFU.EX2 R38, R38 ;  /* 0x0000002600267308 */ /* 0x000e620000000800 */
[----:B------:R-:W-:Y:S01]  /*5a20*/  LEA R36, P0, R27, UR15, 0x2 ;  /* 0x0000000f1b247c11 */ /* 0x000fe2000f8010ff */
[----:B------:R-:W-:Y:S01]  /*5a30*/  IMAD.SHL.U32 R17, R17, 0x1000000, RZ ;  /* 0x0100000011117824 */ /* 0x000fe200078e00ff */
[----:B------:R-:W-:-:S02]  /*5a40*/  F2FP.SATFINITE.E4M3.F32.PACK_AB_MERGE_C R5, RZ, R54, RZ ;  /* 0x00000036ff05723e */ /* 0x000fc400048070ff */
[----:B------:R-:W-:Y:S01]  /*5a50*/  LEA.HI.X R37, R27, UR13, R52, 0x2, P0 ;  /* 0x0000000d1b257c11 */ /* 0x000fe200080f1434 */
[----:B------:R-:W-:Y:S01]  /*5a60*/  FMUL R25, R58, UR6 ;  /* 0x000000063a197c20 */ /* 0x000fe20008400000 */
[----:B------:R-:W-:Y:S01]  /*5a70*/  LOP3.LUT R27, R0, R17, RZ, 0xfc, !PT ;  /* 0x00000011001b7212 */ /* 0x000fe200078efcff */
[----:B------:R-:W-:Y:S01]  /*5a80*/  FMUL R0, R59, UR6 ;  /* 0x000000063b007c20 */ /* 0x000fe20008400000 */
[C---:B------:R-:W-:Y:S02]  /*5a90*/  PRMT R55, R5.reuse, 0x7604, R56 ;  /* 0x0000760405377816 */ /* 0x040fe40000000038 */
[----:B------:R-:W-:Y:S02]  /*5aa0*/  LOP3.LUT R5, R5, 0xffff, RZ, 0xc0, !PT ;  /* 0x0000ffff05057812 */ /* 0x000fe400078ec0ff */
[----:B------:R-:W-:Y:S02]  /*5ab0*/  F2FP.SATFINITE.E4M3.F32.PACK_AB_MERGE_C R25, RZ, R25, RZ ;  /* 0x00000019ff19723e */ /* 0x000fe400048070ff */
[----:B------:R-:W-:-:S02]  /*5ac0*/  F2FP.SATFINITE.E4M3.F32.PACK_AB_MERGE_C R34, RZ, R0, RZ ;  /* 0x00000000ff22723e */ /* 0x000fc400048070ff */
[----:B------:R-:W-:Y:S02]  /*5ad0*/  SHF.L.U32 R31, R31, 0x17, RZ ;  /* 0x000000171f1f7819 */ /* 0x000fe400000006ff */
[----:B------:R-:W-:Y:S02]  /*5ae0*/  SHF.L.U32 R5, R5, 0x18, RZ ;  /* 0x0000001805057819 */ /* 0x000fe400000006ff */
[C---:B------:R-:W-:Y:S01]  /*5af0*/  PRMT R51, R34.reuse, 0x7604, R25 ;  /* 0x0000760422337816 */ /* 0x040fe20000000019 */
[----:B-1----:R-:W-:Y:S01]  /*5b00*/  FFMA R0, R31, R38, 1 ;  /* 0x3f8000001f007423 */ /* 0x002fe20000000026 */
[----:B------:R-:W-:Y:S02]  /*5b10*/  LOP3.LUT R34, R34, 0xffff, RZ, 0xc0, !PT ;  /* 0x0000ffff22227812 */ /* 0x000fe400078ec0ff */
[----:B------:R-:W-:Y:S02]  /*5b20*/  LOP3.LUT R17, R25, 0xffff, RZ, 0xc0, !PT ;  /* 0x0000ffff19117812 */ /* 0x000fe400078ec0ff */
[----:B------:R-:W-:-:S02]  /*5b30*/  LOP3.LUT R25, R14, R5, RZ, 0xfc, !PT ;  /* 0x000000050e197212 */ /* 0x000fc400078efcff */
[----:B------:R-:W-:Y:S02]  /*5b40*/  FMNMX3 R31, |R53|, R15, |R46|, !PT ;  /* 0x0000000f351f7276 */ /* 0x000fe4000780062e */
[----:B------:R-:W0:Y:S01]  /*5b50*/  LDC.64 R14, c[0x0][0x3b8] ;  /* 0x0000ee00ff0e7b82 */ /* 0x000e220000000a00 */
[----:B------:R-:W-:Y:S02]  /*5b60*/  SHF.L.U32 R34, R34, 0x18, RZ ;  /* 0x0000001822227819 */ /* 0x000fe400000006ff */
[----:B------:R-:W-:Y:S02]  /*5b70*/  SHF.L.U32 R17, R17, 0x18, RZ ;  /* 0x0000001811117819 */ /* 0x000fe400000006ff */
[----:B------:R-:W-:Y:S02]  /*5b80*/  LOP3.LUT R29, R29, R34, RZ, 0xfc, !PT ;  /* 0x000000221d1d7212 */ /* 0x000fe400078efcff */
[C---:B------:R-:W-:Y:S02]  /*5b90*/  IADD3 R34, P1, PT, R12.reuse, UR12, RZ ;  /* 0x0000000c0c227c10 */ /* 0x040fe4000ff3e0ff */
[----:B------:R-:W-:-:S02]  /*5ba0*/  IADD3 R46, P2, PT, R12, UR7, RZ ;  /* 0x000000070c2e7c10 */ /* 0x000fc4000ff5e0ff */
[----:B------:R-:W-:Y:S01]  /*5bb0*/  LOP3.LUT R5, R22, R17, RZ, 0xfc, !PT ;  /* 0x0000001116057212 */ /* 0x000fe200078efcff */
[----:B------:R-:W-:Y:S01]  /*5bc0*/  VIADD R17, R0, 0x1800000 ;  /* 0x0180000000117836 */ /* 0x000fe20000000000 */
[C---:B------:R-:W-:Y:S02]  /*5bd0*/  IADD3.X R35, PT, PT, R13.reuse, UR14, RZ, P1, !PT ;  /* 0x0000000e0d237c10 */ /* 0x040fe40008ffe4ff */
[----:B------:R-:W-:Y:S02]  /*5be0*/  IADD3.X R47, PT, PT, R13, UR10, RZ, P2, !PT ;  /* 0x0000000a0d2f7c10 */ /* 0x000fe400097fe4ff */
[----:B------:R-:W-:Y:S02]  /*5bf0*/  IADD3 R38, P1, PT, R46, UR12, RZ ;  /* 0x0000000c2e267c10 */ /* 0x000fe4000ff3e0ff */
[----:B------:R-:W-:Y:S02]  /*5c00*/  IADD3 R52, P2, PT, R16, UR7, RZ ;  /* 0x0000000710347c10 */ /* 0x000fe4000ff5e0ff */
[----:B------:R-:W-:-:S02]  /*5c10*/  LOP3.LUT R17, R17, 0x7f800000, RZ, 0xc0, !PT ;  /* 0x7f80000011117812 */ /* 0x000fc400078ec0ff */
[----:B------:R-:W-:Y:S02]  /*5c20*/  IADD3.X R39, PT, PT, R47, UR14, RZ, P1, !PT ;  /* 0x0000000e2f277c10 */ /* 0x000fe40008ffe4ff */
[----:B------:R-:W-:Y:S02]  /*5c30*/  IADD3.X R53, PT, PT, R23, UR10, RZ, P2, !PT ;  /* 0x0000000a17357c10 */ /* 0x000fe400097fe4ff */
[----:B------:R-:W-:Y:S02]  /*5c40*/  IADD3 R16, P1, PT, R21, R52, RZ ;  /* 0x0000003415107210 */ /* 0x000fe40007f3e0ff */
[----:B------:R-:W-:Y:S02]  /*5c50*/  ISETP.GT.U32.AND P0, PT, R17, 0x1ffffff, PT ;  /* 0x01ffffff1100780c */ /* 0x000fe40003f04070 */
[----:B------:R-:W-:Y:S01]  /*5c60*/  IADD3.X R17, PT, PT, RZ, R53, RZ, P1, !PT ;  /* 0x00000035ff117210 */ /* 0x000fe20000ffe4ff */
[----:B------:R1:W-:Y:S01]  /*5c70*/  STG.E.U16 desc[UR28][R34.64], R33 ;  /* 0x0000002122007986 */ /* 0x0003e2000c10151c */
[----:B0-----:R-:W-:-:S03]  /*5c80*/  IADD3 R12, P1, PT, R12, R14, RZ ;  /* 0x0000000e0c0c7210 */ /* 0x001fc60007f3e0ff */
[----:B------:R0:W-:Y:S01]  /*5c90*/  STG.E.U16 desc[UR28][R46.64], R43 ;  /* 0x0000002b2e007986 */ /* 0x0001e2000c10151c */
[----:B------:R-:W-:-:S03]  /*5ca0*/  IMAD.WIDE.U32 R22, R14, 0x5, R16 ;  /* 0x000000050e167825 */ /* 0x000fc600078e0010 */
[----:B------:R2:W-:Y:S01]  /*5cb0*/  STG.E.U16 desc[UR28][R38.64], R55 ;  /* 0x0000003726007986 */ /* 0x0005e2000c10151c */
[-C--:B-1----:R-:W-:Y:S02]  /*5cc0*/  IADD3 R34, P2, PT, R34, R14.reuse, RZ ;  /* 0x0000000e22227210 */ /* 0x082fe40007f5e0ff */
[-C--:B0-----:R-:W-:Y:S02]  /*5cd0*/  IADD3 R46, P3, PT, R46, R14.reuse, RZ ;  /* 0x0000000e2e2e7210 */ /* 0x081fe40007f7e0ff */
[----:B--2---:R-:W-:Y:S01]  /*5ce0*/  IADD3 R38, P4, PT, R38, R14, RZ ;  /* 0x0000000e26267210 */ /* 0x004fe20007f9e0ff */
[----:B------:R-:W-:Y:S01]  /*5cf0*/  IMAD.X R35, R35, 0x1, R15, P2 ;  /* 0x0000000123237824 */ /* 0x000fe200010e060f */
[-C--:B------:R-:W-:Y:S02]  /*5d00*/  IADD3.X R13, PT, PT, R13, R15.reuse, RZ, P1, !PT ;  /* 0x0000000f0d0d7210 */ /* 0x080fe40000ffe4ff */
[-C--:B------:R-:W-:Y:S02]  /*5d10*/  IADD3.X R47, PT, PT, R47, R15.reuse, RZ, P3, !PT ;  /* 0x0000000f2f2f7210 */ /* 0x080fe40001ffe4ff */
[----:B------:R-:W-:-:S02]  /*5d20*/  IADD3.X R39, PT, PT, R39, R15, RZ, P4, !PT ;  /* 0x0000000f27277210 */ /* 0x000fc400027fe4ff */
[----:B------:R-:W-:Y:S02]  /*5d30*/  IADD3 R15, PT, PT, R23, UR20, RZ ;  /* 0x00000014170f7c10 */ /* 0x000fe4000fffe0ff */
[----:B------:R-:W-:Y:S01]  /*5d40*/  IADD3 R43, P2, PT, R16, UR7, RZ ;  /* 0x00000007102b7c10 */ /* 0x000fe2000ff5e0ff */
[----:B------:R0:W-:Y:S01]  /*5d50*/  STG.E.U16 desc[UR28][R12.64], R9 ;  /* 0x000000090c007986 */ /* 0x0001e2000c10151c */
[C---:B------:R-:W-:Y:S02]  /*5d60*/  SHF.L.U64.HI R14, R22.reuse, 0x2, R15 ;  /* 0x00000002160e7819 */ /* 0x040fe4000001020f */
[----:B------:R-:W-:Y:S01]  /*5d70*/  SHF.L.U32 R15, R43, 0x2, RZ ;  /* 0x000000022b0f7819 */ /* 0x000fe200000006ff */
[----:B------:R-:W-:Y:S01]  /*5d80*/  IMAD.SHL.U32 R50, R22, 0x4, RZ ;  /* 0x0000000416327824 */ /* 0x000fe200078e00ff */
[----:B------:R-:W-:Y:S01]  /*5d90*/  IADD3 R16, P3, PT, R36, UR18, RZ ;  /* 0x0000001224107c10 */ /* 0x000fe2000ff7e0ff */
[----:B------:R-:W-:Y:S01]  /*5da0*/  STG.E.U16 desc[UR28][R34.64], R45 ;  /* 0x0000002d22007986 */ /* 0x000fe2000c10151c */
[----:B0-----:R-:W-:-:S02]  /*5db0*/  IADD3.X R12, PT, PT, R17, UR10, RZ, P2, !PT ;  /* 0x0000000a110c7c10 */ /* 0x001fc400097fe4ff */
[----:B------:R-:W-:Y:S02]  /*5dc0*/  IADD3 R22, P2, PT, R15, UR26, RZ ;  /* 0x0000001a0f167c10 */ /* 0x000fe4000ff5e0ff */
[----:B------:R-:W-:Y:S01]  /*5dd0*/  SHF.L.U64.HI R9, R43, 0x2, R12 ;  /* 0x000000022b097819 */ /* 0x000fe2000001020c */
[----:B------:R0:W-:Y:S01]  /*5de0*/  STG.E.U16 desc[UR28][R46.64], R49 ;  /* 0x000000312e007986 */ /* 0x0001e2000c10151c */
[----:B------:R-:W-:Y:S02]  /*5df0*/  IADD3.X R17, PT, PT, R37, UR19, RZ, P3, !PT ;  /* 0x0000001325117c10 */ /* 0x000fe40009ffe4ff */
[----:B------:R-:W-:Y:S01]  /*5e00*/  IADD3.X R23, PT, PT, R9, UR27, RZ, P2, !PT ;  /* 0x0000001b09177c10 */ /* 0x000fe200097fe4ff */
[----:B------:R1:W-:Y:S01]  /*5e10*/  STG.E.U16 desc[UR28][R38.64], R51 ;  /* 0x0000003326007986 */ /* 0x0003e2000c10151c */
[----:B------:R-:W-:Y:S02]  /*5e20*/  IADD3 R41, P1, PT, R3, R52, RZ ;  /* 0x0000003403297210 */ /* 0x000fe40007f3e0ff */
[----:B0-----:R-:W-:-:S02]  /*5e30*/  IADD3 R46, P3, PT, R50, UR26, RZ ;  /* 0x0000001a322e7c10 */ /* 0x001fc4000ff7e0ff */
[----:B------:R-:W-:Y:S02]  /*5e40*/  IADD3 R50, P2, PT, R50, UR5, RZ ;  /* 0x0000000532327c10 */ /* 0x000fe4000ff5e0ff */
[----:B-1----:R-:W-:Y:S02]  /*5e50*/  IADD3 R38, P4, PT, R16, UR18, RZ ;  /* 0x0000001210267c10 */ /* 0x002fe4000ff9e0ff */
[----:B------:R-:W-:Y:S02]  /*5e60*/  IADD3.X R47, PT, PT, R14, UR27, RZ, P3, !PT ;  /* 0x0000001b0e2f7c10 */ /* 0x000fe40009ffe4ff */
[----:B------:R-:W-:Y:S02]  /*5e70*/  IADD3.X R39, PT, PT, R17, UR19, RZ, P4, !PT ;  /* 0x0000001311277c10 */ /* 0x000fe4000a7fe4ff */
[----:B------:R-:W-:Y:S02]  /*5e80*/  IADD3 R52, P5, PT, R46, UR7, RZ ;  /* 0x000000072e347c10 */ /* 0x000fe4000ffbe0ff */
[----:B------:R-:W-:-:S02]  /*5e90*/  IADD3 R54, P4, PT, R50, UR7, RZ ;  /* 0x0000000732367c10 */ /* 0x000fc4000ff9e0ff */
[----:B------:R-:W-:Y:S02]  /*5ea0*/  IADD3.X R51, PT, PT, R14, UR22, RZ, P2, !PT ;  /* 0x000000160e337c10 */ /* 0x000fe400097fe4ff */
[----:B------:R-:W-:Y:S02]  /*5eb0*/  FMNMX3 R31, |R58|, R31, |R59|, !PT ;  /* 0x0000001f3a1f7276 */ /* 0x000fe4000780063b */
[----:B------:R-:W-:Y:S02]  /*5ec0*/  IADD3.X R33, PT, PT, RZ, R53, RZ, P1, !PT ;  /* 0x00000035ff217210 */ /* 0x000fe40000ffe4ff */
[----:B------:R-:W-:Y:S02]  /*5ed0*/  IADD3 R34, P1, PT, R15, UR5, RZ ;  /* 0x000000050f227c10 */ /* 0x000fe4000ff3e0ff */
        /* <DEDUP_REMOVED lines=9> */
[----:B------:R-:W-:Y:S06]  /*5f70*/  @P0 BRA `(.L_x_366) ;  /* 0x00000000000c0947 */ /* 0x000fec0003800000 */
[----:B------:R-:W-:-:S07]  /*5f80*/  MOV R9, 0x5fa0 ;  /* 0x00005fa000097802 */ /* 0x000fce0000000f00 */
[----:B-----5:R-:W-:Y:S05]  /*5f90*/  CALL.REL.NOINC `($__internal_3_$__cuda_sm20_rcp_rn_f32_slowpath) ;  /* 0x0000005c000c7944 */ /* 0x020fea0003c00000 */
[----:B------:R-:W-:Y:S05]  /*5fa0*/  BRA `(.L_x_367) ;  /* 0x0000000000107947 */ /* 0x000fea0003800000 */
.L_x_366:
[----:B------:R-:W0:Y:S02]  /*5fb0*/  MUFU.RCP R9, R0 ;  /* 0x0000000000097308 */ /* 0x000e240000001000 */
[----:B0-----:R-:W-:-:S04]  /*5fc0*/  FFMA R13, R0, R9, -1 ;  /* 0xbf800000000d7423 */ /* 0x001fc80000000009 */
[----:B------:R-:W-:-:S04]  /*5fd0*/  FADD.FTZ R14, -R13, -RZ ;  /* 0x800000ff0d0e7221 */ /* 0x000fc80000010100 */
[----:B------:R-:W-:-:S07]  /*5fe0*/  FFMA R0, R9, R14, R9 ;  /* 0x0000000e09007223 */ /* 0x000fce0000000009 */
.L_x_367:
[----:B------:R-:W-:Y:S05]  /*5ff0*/  BSYNC.RECONVERGENT B1 ;  /* 0x0000000000017941 */ /* 0x000fea0003800200 */
.L_x_365:
[----:B------:R-:W-:Y:S02]  /*6000*/  HFMA2 R14, -RZ, RZ, 0.96630859375, -0.0022525787353515625 ;  /* 0x3bbb989dff0e7431 */ /* 0x000fe400000001ff */
[----:B------:R-:W-:Y:S01]  /*6010*/  FMUL R9, R11, -1.7020000219345092773 ;  /* 0xbfd9db230b097820 */ /* 0x000fe20000400000 */
[----:B------:R-:W-:Y:S01]  /*6020*/  IMAD.MOV.U32 R62, RZ, RZ, 0x437c0000 ;  /* 0x437c0000ff3e7424 */ /* 0x000fe200078e00ff */
[----:B-----5:R-:W-:Y:S01]  /*6030*/  SHF.L.U32 R49, R10, 0x10, RZ ;  /* 0x000000100a317819 */ /* 0x020fe200000006ff */
        /* <DEDUP_REMOVED lines=24> */
.L_x_369:
[----:B------:R-:W0:Y:S02]  /*61c0*/  MUFU.RCP R0, R15 ;  /* 0x0000000f00007308 */ /* 0x000e240000001000 */
[----:B0-----:R-:W-:-:S04]  /*61d0*/  FFMA R9, R15, R0, -1 ;  /* 0xbf8000000f097423 */ /* 0x001fc80000000000 */
[----:B------:R-:W-:-:S04]  /*61e0*/  FADD.FTZ R9, -R9, -RZ ;  /* 0x800000ff09097221 */ /* 0x000fc80000010100 */
[----:B------:R-:W-:-:S07]  /*61f0*/  FFMA R0, R0, R9, R0 ;  /* 0x0000000900007223 */ /* 0x000fce0000000000 */
.L_x_370:
[----:B------:R-:W-:Y:S05]  /*6200*/  BSYNC.RECONVERGENT B1 ;  /* 0x0000000000017941 */ /* 0x000fea0003800200 */
.L_x_368:
[----:B------:R-:W-:Y:S01]  /*6210*/  SHF.L.U32 R45, R45, 0x10, RZ ;  /* 0x000000102d2d7819 */ /* 0x000fe200000006ff */
[----:B------:R-:W-:Y:S01]  /*6220*/  IMAD.MOV.U32 R14, RZ, RZ, 0x437c0000 ;  /* 0x437c0000ff0e7424 */ /* 0x000fe200078e00ff */
        /* <DEDUP_REMOVED lines=23> */
.L_x_372:
[----:B------:R-:W0:Y:S02]  /*63a0*/  MUFU.RCP R0, R15 ;  /* 0x0000000f00007308 */ /* 0x000e240000001000 */
[----:B0-----:R-:W-:-:S04]  /*63b0*/  FFMA R9, R15, R0, -1 ;  /* 0xbf8000000f097423 */ /* 0x001fc80000000000 */
[----:B------:R-:W-:-:S04]  /*63c0*/  FADD.FTZ R9, -R9, -RZ ;  /* 0x800000ff09097221 */ /* 0x000fc80000010100 */
[----:B------:R-:W-:-:S07]  /*63d0*/  FFMA R0, R0, R9, R0 ;  /* 0x0000000900007223 */ /* 0x000fce0000000000 */
.L_x_373:
[----:B------:R-:W-:Y:S05]  /*63e0*/  BSYNC.RECONVERGENT B1 ;  /* 0x0000000000017941 */ /* 0x000fea0003800200 */
.L_x_371:
        /* <DEDUP_REMOVED lines=27> */
.L_x_375:
[----:B------:R-:W0:Y:S02]  /*65a0*/  MUFU.RCP R0, R15 ;  /* 0x0000000f00007308 */ /* 0x000e240000001000 */
[----:B0-----:R-:W-:-:S04]  /*65b0*/  FFMA R9, R15, R0, -1 ;  /* 0xbf8000000f097423 */ /* 0x001fc80000000000 */
[----:B------:R-:W-:-:S04]  /*65c0*/  FADD.FTZ R9, -R9, -RZ ;  /* 0x800000ff09097221 */ /* 0x000fc80000010100 */
[----:B------:R-:W-:-:S07]  /*65d0*/  FFMA R0, R0, R9, R0 ;  /* 0x0000000900007223 */ /* 0x000fce0000000000 */
.L_x_376:
[----:B------:R-:W-:Y:S05]  /*65e0*/  BSYNC.RECONVERGENT B1 ;  /* 0x0000000000017941 */ /* 0x000fea0003800200 */
.L_x_374:
        /* <DEDUP_REMOVED lines=23> */
.L_x_378:
[----:B------:R-:W0:Y:S02]  /*6760*/  MUFU.RCP R0, R15 ;  /* 0x0000000f00007308 */ /* 0x000e240000001000 */
[----:B0-----:R-:W-:-:S04]  /*6770*/  FFMA R9, R15, R0, -1 ;  /* 0xbf8000000f097423 */ /* 0x001fc80000000000 */
[----:B------:R-:W-:-:S04]  /*6780*/  FADD.FTZ R9, -R9, -RZ ;  /* 0x800000ff09097221 */ /* 0x000fc80000010100 */
[----:B------:R-:W-:-:S07]  /*6790*/  FFMA R0, R0, R9, R0 ;  /* 0x0000000900007223 */ /* 0x000fce0000000000 */
.L_x_379:
[----:B------:R-:W-:Y:S05]  /*67a0*/  BSYNC.RECONVERGENT B1 ;  /* 0x0000000000017941 */ /* 0x000fea0003800200 */
.L_x_377:
[----:B------:R-:W-:Y:S02]  /*67b0*/  HFMA2 R14, -RZ, RZ, 0.96630859375, -0.0022525787353515625 ;  /* 0x3bbb989dff0e7431 */ /* 0x000fe400000001ff */
[----:B------:R-:W-:Y:S01]  /*67c0*/  FMUL R9, R62, -1.7020000219345092773 ;  /* 0xbfd9db233e097820 */ /* 0x000fe20000400000 */
[----:B------:R-:W-:Y:S01]  /*67d0*/  MOV R64, 0x437c0000 ;  /* 0x437c000000407802 */ /* 0x000fe20000000f00 */
[----:B------:R-:W-:Y:S01]  /*67e0*/  BSSY.RECONVERGENT B1, `(.L_x_380) ;  /* 0x000001d000017945 */ /* 0x000fe20003800200 */
[----:B------:R-:W-:Y:S01]  /*67f0*/  PRMT R45, R28, 0x7632, R45 ;  /* 0x000076321c2d7816 */ /* 0x000fe2000000002d */
[----:B------:R-:W-:-:S04]  /*6800*/  FFMA.SAT R13, R9, R14, 0.5 ;  /* 0x3f000000090d7423 */ /* 0x000fc8000000200e */
[----:B------:R-:W-:Y:S01]  /*6810*/  FFMA.RM R13, R13, R64, 12582913 ;  /* 0x4b4000010d0d7423 */ /* 0x000fe20000004040 */
[----:B------:R-:W-:-:S03]  /*6820*/  SHF.L.U32 R64, R6, 0x10, RZ ;  /* 0x0000001006407819 */ /* 0x000fc600000006ff */
        /* <DEDUP_REMOVED lines=20> */
.L_x_381:
[----:B------:R-:W0:Y:S02]  /*6970*/  MUFU.RCP R0, R15 ;  /* 0x0000000f00007308 */ /* 0x000e240000001000 */
[----:B0-----:R-:W-:-:S04]  /*6980*/  FFMA R9, R15, R0, -1 ;  /* 0xbf8000000f097423 */ /* 0x001fc80000000000 */
[----:B------:R-:W-:-:S04]  /*6990*/  FADD.FTZ R9, -R9, -RZ ;  /* 0x800000ff09097221 */ /* 0x000fc80000010100 */
[----:B------:R-:W-:-:S07]  /*69a0*/  FFMA R0, R0, R9, R0 ;  /* 0x0000000900007223 */ /* 0x000fce0000000000 */
.L_x_382:
[----:B------:R-:W-:Y:S05]  /*69b0*/  BSYNC.RECONVERGENT B1 ;  /* 0x0000000000017941 */ /* 0x000fea0003800200 */
.L_x_380:
[----:B------:R-:W-:Y:S02]  /*69c0*/  HFMA2 R14, -RZ, RZ, 0.96630859375, -0.0022525787353515625 ;  /* 0x3bbb989dff0e7431 */ /* 0x000fe400000001ff */
[----:B------:R-:W-:Y:S01]  /*69d0*/  IMAD.U32 R45, R45, 0x10000, RZ ;  /* 0x000100002d2d7824 */ /* 0x000fe200078e00ff */
[----:B------:R-:W-:Y:S01]  /*69e0*/  MOV R28, 0x437c0000 ;  /* 0x437c0000001c7802 */ /* 0x000fe20000000f00 */
[----:B------:R-:W-:Y:S01]  /*69f0*/  BSSY.RECONVERGENT B1, `(.L_x_383) ;  /* 0x000001a000017945 */ /* 0x000fe20003800200 */
[----:B------:R-:W-:Y:S01]  /*6a00*/  PRMT R30, R30, 0x7632, R30 ;  /* 0x000076321e1e7816 */ /* 0x000fe2000000001e */
[----:B------:R-:W-:Y:S01]  /*6a10*/  FMUL R49, R45, 1.7020000219345092773 ;  /* 0x3fd9db232d317820 */ /* 0x000fe20000400000 */
[----:B------:R-:W-:-:S03]  /*6a20*/  PRMT R6, R6, 0x7632, R6 ;  /* 0x0000763206067816 */ /* 0x000fc60000000006 */
        /* <DEDUP_REMOVED lines=18> */
.L_x_384:
[----:B------:R-:W0:Y:S02]  /*6b50*/  MUFU.RCP R0, R13 ;  /* 0x0000000d00007308 */ /* 0x000e240000001000 */
[----:B0-----:R-:W-:-:S04]  /*6b60*/  FFMA R9, R13, R0, -1 ;  /* 0xbf8000000d097423 */ /* 0x001fc80000000000 */
[----:B------:R-:W-:-:S04]  /*6b70*/  FADD.FTZ R9, -R9, -RZ ;  /* 0x800000ff09097221 */ /* 0x000fc80000010100 */
[----:B------:R-:W-:-:S07]  /*6b80*/  FFMA R0, R0, R9, R0 ;  /* 0x0000000900007223 */ /* 0x000fce0000000000 */
.L_x_385:
[----:B------:R-:W-:Y:S05]  /*6b90*/  BSYNC.RECONVERGENT B1 ;  /* 0x0000000000017941 */ /* 0x000fea0003800200 */
.L_x_383:
[----:B------:R-:W-:Y:S02]  /*6ba0*/  HFMA2 R14, -RZ, RZ, 0.96630859375, -0.0022525787353515625 ;  /* 0x3bbb989dff0e7431 */ /* 0x000fe400000001ff */
[----:B------:R-:W-:Y:S01]  /*6bb0*/  FMUL R9, R45, -1.7020000219345092773 ;  /* 0xbfd9db232d097820 */ /* 0x000fe20000400000 */
[----:B------:R-:W-:Y:S01]  /*6bc0*/  MOV R62, 0x437c0000 ;  /* 0x437c0000003e7802 */ /* 0x000fe20000000f00 */
[----:B------:R-:W-:Y:S01]  /*6bd0*/  BSSY.RECONVERGENT B1, `(.L_x_386) ;  /* 0x000001c000017945 */ /* 0x000fe20003800200 */
[----:B------:R-:W-:Y:S02]  /*6be0*/  SHF.L.U32 R6, R6, 0x10, RZ ;  /* 0x0000001006067819 */ /* 0x000fe400000006ff */
[----:B------:R-:W-:Y:S01]  /*6bf0*/  SHF.L.U32 R30, R30, 0x10, RZ ;  /* 0x000000101e1e7819 */ /* 0x000fe200000006ff */
        /* <DEDUP_REMOVED lines=21> */
.L_x_387:
[----:B------:R-:W0:Y:S02]  /*6d50*/  MUFU.RCP R0, R15 ;  /* 0x0000000f00007308 */ /* 0x000e240000001000 */
[----:B0-----:R-:W-:-:S04]  /*6d60*/  FFMA R9, R15, R0, -1 ;  /* 0xbf8000000f097423 */ /* 0x001fc80000000000 */
[----:B------:R-:W-:-:S04]  /*6d70*/  FADD.FTZ R9, -R9, -RZ ;  /* 0x800000ff09097221 */ /* 0x000fc80000010100 */
[----:B------:R-:W-:-:S07]  /*6d80*/  FFMA R0, R0, R9, R0 ;  /* 0x0000000900007223 */ /* 0x000fce0000000000 */
.L_x_388:
[----:B------:R-:W-:Y:S05]  /*6d90*/  BSYNC.RECONVERGENT B1 ;  /* 0x0000000000017941 */ /* 0x000fea0003800200 */
.L_x_386:
[----:B------:R-:W-:Y:S01]  /*6da0*/  HFMA2 R14, -RZ, RZ, 0.96630859375, -0.0022525787353515625 ;  /* 0x3bbb989dff0e7431 */ /* 0x000fe200000001ff */
[----:B------:R-:W-:Y:S01]  /*6db0*/  SHF.L.U32 R64, R32, 0x10, RZ ;  /* 0x0000001020407819 */ /* 0x000fe200000006ff */
[----:B------:R-:W-:Y:S01]  /*6dc0*/  FMUL R45, R45, R0 ;  /* 0x000000002d2d7220 */ /* 0x000fe20000400000 */
[----:B------:R-:W-:Y:S01]  /*6dd0*/  MOV R62, 0x437c0000 ;  /* 0x437c0000003e7802 */ /* 0x000fe20000000f00 */
[----:B------:R-:W-:Y:S02]  /*6de0*/  BSSY.RECONVERGENT B1, `(.L_x_389) ;  /* 0x0000017000017945 */ /* 0x000fe40003800200 */
[----:B------:R-:W-:Y:S01]  /*6df0*/  FMUL R49, R64, 1.7020000219345092773 ;  /* 0x3fd9db2340317820 */ /* 0x000fe20000400000 */
[----:B------:R-:W-:-:S03]  /*6e00*/  FMUL R6, R6, R45 ;  /* 0x0000002d06067220 */ /* 0x000fc60000400000 */
        /* <DEDUP_REMOVED lines=16> */
.L_x_390:
[----:B------:R-:W0:Y:S02]  /*6f10*/  MUFU.RCP R0, R13 ;  /* 0x0000000d00007308 */ /* 0x000e240000001000 */
[----:B0-----:R-:W-:-:S04]  /*6f20*/  FFMA R9, R13, R0, -1 ;  /* 0xbf8000000d097423 */ /* 0x001fc80000000000 */
[----:B------:R-:W-:-:S04]  /*6f30*/  FADD.FTZ R9, -R9, -RZ ;  /* 0x800000ff09097221 */ /* 0x000fc80000010100 */
[----:B------:R-:W-:-:S07]  /*6f40*/  FFMA R0, R0, R9, R0 ;  /* 0x0000000900007223 */ /* 0x000fce0000000000 */
.L_x_391:
[----:B------:R-:W-:Y:S05]  /*6f50*/  BSYNC.RECONVERGENT B1 ;  /* 0x0000000000017941 */ /* 0x000fea0003800200 */
.L_x_389:
[----:B------:R-:W-:Y:S02]  /*6f60*/  HFMA2 R14, -RZ, RZ, 0.96630859375, -0.0022525787353515625 ;  /* 0x3bbb989dff0e7431 */ /* 0x000fe400000001ff */
[----:B------:R-:W-:Y:S01]  /*6f70*/  FMUL R9, R64, -1.7020000219345092773 ;  /* 0xbfd9db2340097820 */ /* 0x000fe20000400000 */
[----:B------:R-:W-:Y:S01]  /*6f80*/  IMAD.MOV.U32 R62, RZ, RZ, 0x437c0000 ;  /* 0x437c0000ff3e7424 */ /* 0x000fe200078e00ff */
[----:B------:R-:W-:Y:S01]  /*6f90*/  BSSY.RECONVERGENT B1, `(.L_x_392) ;  /* 0x000001d000017945 */ /* 0x000fe20003800200 */
[----:B------:R-:W-:Y:S01]  /*6fa0*/  PRMT R45, R32, 0x7632, R45 ;  /* 0x00007632202d7816 */ /* 0x000fe2000000002d */
[----:B------:R-:W-:-:S04]  /*6fb0*/  FFMA.SAT R13, R9, R14, 0.5 ;  /* 0x3f000000090d7423 */ /* 0x000fc8000000200e */
[----:B------:R-:W-:Y:S01]  /*6fc0*/  FFMA.RM R13, R13, R62, 12582913 ;  /* 0x4b4000010d0d7423 */ /* 0x000fe2000000403e */
[----:B------:R-:W-:-:S03]  /*6fd0*/  SHF.L.U32 R62, R26, 0x10, RZ ;  /* 0x000000101a3e7819 */ /* 0x000fc600000006ff */
        /* <DEDUP_REMOVED lines=20> */
.L_x_393:
[----:B------:R-:W0:Y:S02]  /*7120*/  MUFU.RCP R0, R9 ;  /* 0x0000000900007308 */ /* 0x000e240000001000 */
[----:B0-----:R-:W-:-:S04]  /*7130*/  FFMA R13, R9, R0, -1 ;  /* 0xbf800000090d7423 */ /* 0x001fc80000000000 */
[----:B------:R-:W-:-:S04]  /*7140*/  FADD.FTZ R13, -R13, -RZ ;  /* 0x800000ff0d0d7221 */ /* 0x000fc80000010100 */
[----:B------:R-:W-:-:S07]  /*7150*/  FFMA R0, R0, R13, R0 ;  /* 0x0000000d00007223 */ /* 0x000fce0000000000 */
.L_x_394:
[----:B------:R-:W-:Y:S05]  /*7160*/  BSYNC.RECONVERGENT B1 ;  /* 0x0000000000017941 */ /* 0x000fea0003800200 */
.L_x_392:
[----:B------:R-:W-:Y:S01]  /*7170*/  SHF.L.U32 R45, R45, 0x10, RZ ;  /* 0x000000102d2d7819 */ /* 0x000fe200000006ff */
[----:B------:R-:W-:Y:S01]  /*7180*/  IMAD.MOV.U32 R70, RZ, RZ, 0x437c0000 ;  /* 0x437c0000ff467424 */ /* 0x000fe200078e00ff */
[----:B------:R-:W-:Y:S01]  /*7190*/  MOV R14, 0x3bbb989d ;  /* 0x3bbb989d000e7802 */ /* 0x000fe20000000f00 */
[----:B------:R-:W-:Y:S01]  /*71a0*/  BSSY.RECONVERGENT B1, `(.L_x_395) ;  /* 0x000001a000017945 */ /* 0x000fe20003800200 */
[----:B------:R-:W-:Y:S01]  /*71b0*/  PRMT R40, R40, 0x7632, R40 ;  /* 0x0000763228287816 */ /* 0x000fe20000000028 */
        /* <DEDUP_REMOVED lines=12> */
[----:B------:R-:W-:Y:S01]  /*7280*/  FMUL R9, R64, R0 ;  /* 0x0000000040097220 */ /* 0x000fe20000400000 */
[----:B------:R-:W-:-:S03]  /*7290*/  PRMT R64, R26, 0x7632, R64 ;  /* 0x000076321a407816 */ /* 0x000fc60000000040 */
[----:B------:R-:W-:-:S08]  /*72a0*/  FMUL R26, R62, R9 ;  /* 0x000000093e1a7220 */ /* 0x000fd00000400000 */
[----:B------:R-:W-:Y:S05]  /*72b0*/  @P0 BRA `(.L_x_396) ;  /* 0x0000000000100947 */ /* 0x000fea0003800000 */
[----:B------:R-:W-:Y:S02]  /*72c0*/  MOV R0, R13 ;  /* 0x0000000d00007202 */ /* 0x000fe40000000f00 */
[----:B------:R-:W-:-:S07]  /*72d0*/  MOV R9, 0x72f0 ;  /* 0x000072f000097802 */ /* 0x000fce0000000f00 */
[----:B------:R-:W-:Y:S05]  /*72e0*/  CALL.REL.NOINC `($__internal_3_$__cuda_sm20_rcp_rn_f32_slowpath) ;  /* 0x0000004800387944 */ /* 0x000fea0003c00000 */
[----:B------:R-:W-:Y:S05]  /*72f0*/  BRA `(.L_x_397) ;  /* 0x0000000000107947 */ /* 0x000fea0003800000 */
.L_x_396:
[----:B------:R-:W0:Y:S02]  /*7300*/  MUFU.RCP R0, R13 ;  /* 0x0000000d00007308 */ /* 0x000e240000001000 */
[----:B0-----:R-:W-:-:S04]  /*7310*/  FFMA R9, R13, R0, -1 ;  /* 0xbf8000000d097423 */ /* 0x001fc80000000000 */
[----:B------:R-:W-:-:S04]  /*7320*/  FADD.FTZ R9, -R9, -RZ ;  /* 0x800000ff09097221 */ /* 0x000fc80000010100 */
[----:B------:R-:W-:-:S07]  /*7330*/  FFMA R0, R0, R9, R0 ;  /* 0x0000000900007223 */ /* 0x000fce0000000000 */
.L_x_397:
[----:B------:R-:W-:Y:S05]  /*7340*/  BSYNC.RECONVERGENT B1 ;  /* 0x0000000000017941 */ /* 0x000fea0003800200 */
.L_x_395:
        /* <DEDUP_REMOVED lines=27> */
.L_x_399:
[----:B------:R-:W0:Y:S02]  /*7500*/  MUFU.RCP R0, R9 ;  /* 0x0000000900007308 */ /* 0x000e240000001000 */
[----:B0-----:R-:W-:-:S04]  /*7510*/  FFMA R13, R9, R0, -1 ;  /* 0xbf800000090d7423 */ /* 0x001fc80000000000 */
[----:B------:R-:W-:-:S04]  /*7520*/  FADD.FTZ R13, -R13, -RZ ;  /* 0x800000ff0d0d7221 */ /* 0x000fc80000010100 */
[----:B------:R-:W-:-:S07]  /*7530*/  FFMA R0, R0, R13, R0 ;  /* 0x0000000d00007223 */ /* 0x000fce0000000000 */
.L_x_400:
[----:B------:R-:W-:Y:S05]  /*7540*/  BSYNC.RECONVERGENT B1 ;  /* 0x0000000000017941 */ /* 0x000fea0003800200 */
.L_x_398:
        /* <DEDUP_REMOVED lines=23> */
.L_x_402:
[----:B------:R-:W0:Y:S02]  /*76c0*/  MUFU.RCP R0, R15 ;  /* 0x0000000f00007308 */ /* 0x000e240000001000 */
[----:B0-----:R-:W-:-:S04]  /*76d0*/  FFMA R9, R15, R0, -1 ;  /* 0xbf8000000f097423 */ /* 0x001fc80000000000 */
[----:B------:R-:W-:-:S04]  /*76e0*/  FADD.FTZ R9, -R9, -RZ ;  /* 0x800000ff09097221 */ /* 0x000fc80000010100 */
[----:B------:R-:W-:-:S07]  /*76f0*/  FFMA R0, R0, R9, R0 ;  /* 0x0000000900007223 */ /* 0x000fce0000000000 */
.L_x_403:
[----:B------:R-:W-:Y:S05]  /*7700*/  BSYNC.RECONVERGENT B1 ;  /* 0x0000000000017941 */ /* 0x000fea0003800200 */
.L_x_401:
[----:B------:R-:W-:Y:S02]  /*7710*/  HFMA2 R14, -RZ, RZ, 0.96630859375, -0.0022525787353515625 ;  /* 0x3bbb989dff0e7431 */ /* 0x000fe400000001ff */
[----:B------:R-:W-:Y:S01]  /*7720*/  FMUL R9, R49, -1.7020000219345092773 ;  /* 0xbfd9db2331097820 */ /* 0x000fe20000400000 */
[----:B------:R-:W-:Y:S01]  /*7730*/  MOV R64, 0x437c0000 ;  /* 0x437c000000407802 */ /* 0x000fe20000000f00 */
[----:B------:R-:W-:Y:S02]  /*7740*/  BSSY.RECONVERGENT B1, `(.L_x_404) ;  /* 0x000001d000017945 */ /* 0x000fe40003800200 */
[----:B------:R-:W-:-:S04]  /*7750*/  FFMA.SAT R13, R9, R14, 0.5 ;  /* 0x3f000000090d7423 */ /* 0x000fc8000000200e */
[----:B------:R-:W-:Y:S01]  /*7760*/  FFMA.RM R13, R13, R64, 12582913 ;  /* 0x4b4000010d0d7423 */ /* 0x000fe20000004040 */
[----:B------:R-:W-:-:S03]  /*7770*/  PRMT R64, R44, 0x7632, R64 ;  /* 0x000076322c407816 */ /* 0x000fc60000000040 */
        /* <DEDUP_REMOVED lines=8> */
[----:B------:R-:W-:Y:S02]  /*7800*/  SHF.L.U32 R40, R42, 0x10, RZ ;  /* 0x000000102a287819 */ /* 0x000fe400000006ff */
        /* <DEDUP_REMOVED lines=12> */
.L_x_405:
[----:B------:R-:W0:Y:S02]  /*78d0*/  MUFU.RCP R0, R9 ;  /* 0x0000000900007308 */ /* 0x000e240000001000 */
[----:B0-----:R-:W-:-:S04]  /*78e0*/  FFMA R13, R9, R0, -1 ;  /* 0xbf800000090d7423 */ /* 0x001fc80000000000 */
[----:B------:R-:W-:-:S04]  /*78f0*/  FADD.FTZ R13, -R13, -RZ ;  /* 0x800000ff0d0d7221 */ /* 0x000fc80000010100 */
[----:B------:R-:W-:-:S07]  /*7900*/  FFMA R0, R0, R13, R0 ;  /* 0x0000000d00007223 */ /* 0x000fce0000000000 */
.L_x_406:
[----:B------:R-:W-:Y:S05]  /*7910*/  BSYNC.RECONVERGENT B1 ;  /* 0x0000000000017941 */ /* 0x000fea0003800200 */
.L_x_404:
[----:B------:R-:W-:Y:S02]  /*7920*/  HFMA2 R9, -RZ, RZ, 0.96630859375, -0.0022525787353515625 ;  /* 0x3bbb989dff097431 */ /* 0x000fe400000001ff */
[----:B------:R-:W-:Y:S01]  /*7930*/  IMAD.U32 R64, R64, 0x10000, RZ ;  /* 0x0001000040407824 */ /* 0x000fe200078e00ff */
        /* <DEDUP_REMOVED lines=23> */
.L_x_408:
[----:B------:R-:W0:Y:S02]  /*7ab0*/  MUFU.RCP R0, R15 ;  /* 0x0000000f00007308 */ /* 0x000e240000001000 */
[----:B0-----:R-:W-:-:S04]  /*7ac0*/  FFMA R9, R15, R0, -1 ;  /* 0xbf8000000f097423 */ /* 0x001fc80000000000 */
[----:B------:R-:W-:-:S04]  /*7ad0*/  FADD.FTZ R9, -R9, -RZ ;  /* 0x800000ff09097221 */ /* 0x000fc80000010100 */
[----:B------:R-:W-:-:S07]  /*7ae0*/  FFMA R0, R0, R9, R0 ;  /* 0x0000000900007223 */ /* 0x000fce0000000000 */
.L_x_409:
[----:B------:R-:W-:Y:S05]  /*7af0*/  BSYNC.RECONVERGENT B1 ;  /* 0x0000000000017941 */ /* 0x000fea0003800200 */
.L_x_407:
[----:B------:R-:W-:Y:S02]  /*7b00*/  HFMA2 R14, -RZ, RZ, 0.96630859375, -0.0022525787353515625 ;  /* 0x3bbb989dff0e7431 */ /* 0x000fe400000001ff */
[----:B------:R-:W-:Y:S01]  /*7b10*/  FMUL R9, R64, -1.7020000219345092773 ;  /* 0xbfd9db2340097820 */ /* 0x000fe20000400000 */
[----:B------:R-:W-:Y:S01]  /*7b20*/  SHF.L.U32 R42, R42, 0x10, RZ ;  /* 0x000000102a2a7819 */ /* 0x000fe200000006ff */
[----:B------:R-:W-:Y:S02]  /*7b30*/  BSSY.RECONVERGENT B1, `(.L_x_410) ;  /* 0x000001c000017945 */ /* 0x000fe40003800200 */
[----:B------:R-:W-:Y:S01]  /*7b40*/  FFMA.SAT R13, R9, R14, 0.5 ;  /* 0x3f000000090d7423 */ /* 0x000fe2000000200e */
[----:B------:R-:W-:-:S05]  /*7b50*/  MOV R14, 0x437c0000 ;  /* 0x437c0000000e7802 */ /* 0x000fca0000000f00 */
[----:B------:R-:W-:-:S04]  /*7b60*/  FFMA.RM R13, R13, R14, 12582913 ;  /* 0x4b4000010d0d7423 */ /* 0x000fc8000000400e */
[----:B------:R-:W-:-:S04]  /*7b70*/  FADD R14, R13, -12583039 ;  /* 0xcb40007f0d0e7421 */ /* 0x000fc80000000000 */
[----:B------:R-:W-:-:S04]  /*7b80*/  FFMA R14, R9, 1.4426950216293334961, -R14 ;  /* 0x3fb8aa3b090e7823 */ /* 0x000fc8000000080e */
[----:B------:R-:W-:Y:S01]  /*7b90*/  FFMA R14, R9, 1.925963033500011079e-08, R14 ;  /* 0x32a57060090e7823 */ /* 0x000fe2000000000e */
[----:B------:R-:W-:Y:S02]  /*7ba0*/  IMAD.SHL.U32 R9, R13, 0x800000, RZ ;  /* 0x008000000d097824 */ /* 0x000fe400078e00ff */
[----:B------:R-:W-:-:S03]  /*7bb0*/  FADD R13, -R0, 1 ;  /* 0x3f800000000d7421 */ /* 0x000fc60000000100 */
[----:B------:R-:W0:Y:S01]  /*7bc0*/  MUFU.EX2 R14, R14 ;  /* 0x0000000e000e7308 */ /* 0x000e220000000800 */
[----:B------:R-:W-:-:S04]  /*7bd0*/  FMUL R13, R13, R0 ;  /* 0x000000000d0d7220 */ /* 0x000fc80000400000 */
        /* <DEDUP_REMOVED lines=13> */
.L_x_411:
[----:B------:R-:W0:Y:S02]  /*7cb0*/  MUFU.RCP R0, R9 ;  /* 0x0000000900007308 */ /* 0x000e240000001000 */
[----:B0-----:R-:W-:-:S04]  /*7cc0*/  FFMA R13, R9, R0, -1 ;  /* 0xbf800000090d7423 */ /* 0x001fc80000000000 */
[----:B------:R-:W-:-:S04]  /*7cd0*/  FADD.FTZ R13, -R13, -RZ ;  /* 0x800000ff0d0d7221 */ /* 0x000fc80000010100 */
[----:B------:R-:W-:-:S07]  /*7ce0*/  FFMA R0, R0, R13, R0 ;  /* 0x0000000d00007223 */ /* 0x000fce0000000000 */
.L_x_412:
[----:B------:R-:W-:Y:S05]  /*7cf0*/  BSYNC.RECONVERGENT B1 ;  /* 0x0000000000017941 */ /* 0x000fea0003800200 */
.L_x_410:
[----:B------:R0:W2:Y:S01]  /*7d00*/  LDG.E R22, desc[UR28][R22.64] ;  /* 0x0000001c16167981 */ /* 0x0000a2000c1e1900 */
[----:B------:R-:W-:Y:S01]  /*7d10*/  FMUL R9, R64, R0 ;  /* 0x0000000040097220 */ /* 0x000fe20000400000 */
[C---:B------:R-:W-:Y:S01]  /*7d20*/  FMNMX3 R31, |R7|.reuse, R31, |R20|, !PT ;  /* 0x0000001f071f7276 */ /* 0x040fe20007800614 */
[----:B------:R-:W-:Y:S01]  /*7d30*/  FMUL R7, R7, UR6 ;  /* 0x0000000607077c20 */ /* 0x000fe20008400000 */
[----:B------:R-:W-:Y:S01]  /*7d40*/  FMUL R0, R20, UR6 ;  /* 0x0000000614007c20 */ /* 0x000fe20008400000 */
[----:B------:R-:W-:Y:S01]  /*7d50*/  FMUL R9, R42, R9 ;  /* 0x000000092a097220 */ /* 0x000fe20000400000 */
[----:B------:R-:W-:Y:S01]  /*7d60*/  HFMA2 R42, -RZ, RZ, 0.96630859375, -0.0022525787353515625 ;  /* 0x3bbb989dff2a7431 */ /* 0x000fe200000001ff */
[C---:B------:R-:W-:Y:S01]  /*7d70*/  LEA R14, P0, R41.reuse, UR21, 0x1 ;  /* 0x00000015290e7c11 */ /* 0x040fe2000f8008ff */
[----:B------:R1:W5:Y:S01]  /*7d80*/  LDG.E R34, desc[UR28][R34.64] ;  /* 0x0000001c22227981 */ /* 0x000362000c1e1900 */
[----:B------:R-:W3:Y:S01]  /*7d90*/  LDCU.64 UR4, c[0x0][0x3b8] ;  /* 0x00007700ff0477ac */ /* 0x000ee20008000a00 */
[C---:B0-----:R-:W-:Y:S01]  /*7da0*/  FMNMX3 R23, |R24|.reuse, R31, |R30|, !PT ;  /* 0x0000001f18177276 */ /* 0x041fe2000780061e */
[----:B------:R-:W-:Y:S01]  /*7db0*/  FMUL R24, R24, UR6 ;  /* 0x0000000618187c20 */ /* 0x000fe20008400000 */
[----:B------:R-:W-:Y:S01]  /*7dc0*/  F2FP.SATFINITE.E4M3.F32.PACK_AB_MERGE_C R7, RZ, R7, RZ ;  /* 0x00000007ff07723e */ /* 0x000fe200048070ff */
[----:B------:R-:W-:Y:S01]  /*7dd0*/  FMUL R30, R30, UR6 ;  /* 0x000000061e1e7c20 */ /* 0x000fe20008400000 */
[----:B------:R-:W-:Y:S01]  /*7de0*/  F2FP.SATFINITE.E4M3.F32.PACK_AB_MERGE_C R0, RZ, R0, RZ ;  /* 0x00000000ff00723e */ /* 0x000fe200048070ff */
[----:B------:R-:W5:Y:S01]  /*7df0*/  LDG.E R16, desc[UR28][R16.64] ;  /* 0x0000001c10107981 */ /* 0x000f62000c1e1900 */
[----:B------:R-:W-:-:S02]  /*7e00*/  LEA.HI.X R15, R41, UR9, R33, 0x1, P0 ;  /* 0x00000009290f7c11 */ /* 0x000fc400080f0c21 */
[----:B-1----:R-:W-:Y:S01]  /*7e10*/  F2FP.SATFINITE.E4M3.F32.PACK_AB_MERGE_C R35, RZ, R24, RZ ;  /* 0x00000018ff23723e */ /* 0x002fe200048070ff */
[----:B------:R0:W5:Y:S01]  /*7e20*/  LDG.E R46, desc[UR28][R46.64] ;  /* 0x0000001c2e2e7981 */ /* 0x000162000c1e1900 */
[----:B------:R-:W-:Y:S02]  /*7e30*/  LOP3.LUT R24, R7, 0xff, RZ, 0xc0, !PT ;  /* 0x000000ff07187812 */ /* 0x000fe400078ec0ff */
[C---:B------:R-:W-:Y:S01]  /*7e40*/  PRMT R41, R0.reuse, 0x7604, R7 ;  /* 0x0000760400297816 */ /* 0x040fe20000000007 */
[----:B------:R1:W5:Y:S01]  /*7e50*/  LDG.E R36, desc[UR28][R36.64] ;  /* 0x0000001c24247981 */ /* 0x000362000c1e1900 */
[----:B------:R-:W-:Y:S02]  /*7e60*/  MOV R64, 0x437c0000 ;  /* 0x437c000000407802 */ /* 0x000fe40000000f00 */
[----:B------:R-:W-:Y:S01]  /*7e70*/  F2FP.SATFINITE.E4M3.F32.PACK_AB_MERGE_C R30, RZ, R30, RZ ;  /* 0x0000001eff1e723e */ /* 0x000fe200048070ff */
[----:B------:R4:W5:Y:S01]  /*7e80*/  LDG.E R38, desc[UR28][R38.64] ;  /* 0x0000001c26267981 */ /* 0x000962000c1e1900 */
[----:B------:R-:W-:Y:S01]  /*7e90*/  LOP3.LUT R7, R0, 0xff, RZ, 0xc0, !PT ;  /* 0x000000ff00077812 */ /* 0x000fe200078ec0ff */
[----:B------:R-:W-:Y:S01]  /*7ea0*/  FMUL R0, R11, UR6 ;  /* 0x000000060b007c20 */ /* 0x000fe20008400000 */
[----:B------:R-:W-:Y:S01]  /*7eb0*/  IMAD R24, R35, 0x100, R24 ;  /* 0x0000010023187824 */ /* 0x000fe200078e0218 */
[----:B------:R-:W-:Y:S01]  /*7ec0*/  PRMT R35, R30, 0x7604, R35 ;  /* 0x000076041e237816 */ /* 0x000fe20000000023 */
[----:B------:R-:W-:Y:S01]  /*7ed0*/  FMUL R31, R6, UR6 ;  /* 0x00000006061f7c20 */ /* 0x000fe20008400000 */
[----:B------:R-:W-:Y:S01]  /*7ee0*/  LEA R48, R30, R7, 0x8 ;  /* 0x000000071e307211 */ /* 0x000fe200078e40ff */
[----:B------:R-:W-:Y:S01]  /*7ef0*/  FMUL R7, R10, UR6 ;  /* 0x000000060a077c20 */ /* 0x000fe20008400000 */
[----:B------:R-:W-:Y:S01]  /*7f00*/  FMUL R30, R28, UR6 ;  /* 0x000000061c1e7c20 */ /* 0x000fe20008400000 */
[----:B------:R-:W-:Y:S01]  /*7f10*/  F2FP.SATFINITE.E4M3.F32.PACK_AB_MERGE_C R0, RZ, R0, RZ ;  /* 0x00000000ff00723e */ /* 0x000fe200048070ff */
[----:B------:R3:W5:Y:S01]  /*7f20*/  LDG.E R50, desc[UR28][R50.64] ;  /* 0x0000001c32327981 */ /* 0x000762000c1e1900 */
[C---:B------:R-:W-:Y:S01]  /*7f30*/  FMNMX3 R23, |R32|.reuse, R23, |R62|, !PT ;  /* 0x0000001720177276 */ /* 0x040fe2000780063e */
[----:B------:R-:W-:Y:S01]  /*7f40*/  FMUL R32, R32, UR6 ;  /* 0x0000000620207c20 */ /* 0x000fe20008400000 */
[----:B------:R-:W-:Y:S01]  /*7f50*/  F2FP.SATFINITE.E4M3.F32.PACK_AB_MERGE_C R33, RZ, R31, RZ ;  /* 0x0000001fff21723e */ /* 0x000fe200048070ff */
[----:B------:R-:W-:Y:S01]  /*7f60*/  FMUL R62, R62, UR6 ;  /* 0x000000063e3e7c20 */ /* 0x000fe20008400000 */
[----:B------:R-:W-:Y:S01]  /*7f70*/  F2FP.SATFINITE.E4M3.F32.PACK_AB_MERGE_C R7, RZ, R7, RZ ;  /* 0x00000007ff07723e */ /* 0x000fe200048070ff */
[----:B0-----:R-:W-:Y:S01]  /*7f80*/  FMUL R47, R26, UR6 ;  /* 0x000000061a2f7c20 */ /* 0x001fe20008400000 */
[----:B------:R-:W-:Y:S01]  /*7f90*/  F2FP.SATFINITE.E4M3.F32.PACK_AB_MERGE_C R30, RZ, R30, RZ ;  /* 0x0000001eff1e723e */ /* 0x000fe200048070ff */
[----:B------:R0:W5:Y:S01]  /*7fa0*/  LDG.E R52, desc[UR28][R52.64] ;  /* 0x0000001c34347981 */ /* 0x000162000c1e1900 */
[----:B------:R-:W-:-:S02]  /*7fb0*/  LOP3.LUT R31, R0, 0xff, RZ, 0xc0, !PT ;  /* 0x000000ff001f7812 */ /* 0x000fc400078ec0ff */
[C---:B-1----:R-:W-:Y:S01]  /*7fc0*/  PRMT R37, R7.reuse, 0x7604, R0 ;  /* 0x0000760407257816 */ /* 0x042fe20000000000 */
[----:B------:R0:W5:Y:S01]  /*7fd0*/  LDG.E R54, desc[UR28][R54.64] ;  /* 0x0000001c36367981 */ /* 0x000162000c1e1900 */
[----:B------:R-:W-:Y:S02]  /*7fe0*/  F2FP.SATFINITE.E4M3.F32.PACK_AB_MERGE_C R32, RZ, R32, RZ ;  /* 0x00000020ff20723e */ /* 0x000fe400048070ff */
[----:B------:R-:W-:Y:S01]  /*7ff0*/  LOP3.LUT R0, R7, 0xff, RZ, 0xc0, !PT ;  /* 0x000000ff07007812 */ /* 0x000fe200078ec0ff */
[----:B------:R0:W5:Y:S01]  /*8000*/  LDG.E R58, desc[UR28][R58.64] ;  /* 0x0000001c3a3a7981 */ /* 0x000162000c1e1900 */
[----:B------:R-:W-:Y:S02]  /*8010*/  F2FP.SATFINITE.E4M3.F32.PACK_AB_MERGE_C R7, RZ, R47, RZ ;  /* 0x0000002fff07723e */ /* 0x000fe400048070ff */
[----:B----4-:R-:W-:Y:S01]  /*8020*/  PRMT R39, R33, 0x7604, R30 ;  /* 0x0000760421277816 */ /* 0x010fe2000000001e */
[----:B------:R0:W5:Y:S01]  /*8030*/  LDG.E R56, desc[UR28][R56.64] ;  /* 0x0000001c38387981 */ /* 0x000162000c1e1900 */
[----:B------:R-:W-:-:S02]  /*8040*/  FMNMX3 R23, |R65|, R23, |R44|, !PT ;  /* 0x0000001741177276 */ /* 0x000fc4000780062c */
[----:B------:R-:W-:Y:S01]  /*8050*/  LEA R0, R33, R0, 0x8 ;  /* 0x0000000021007211 */ /* 0x000fe200078e40ff */
[----:B------:R-:W-:Y:S01]  /*8060*/  FMUL R49, R65, UR6 ;  /* 0x0000000641317c20 */ /* 0x000fe20008400000 */
[----:B------:R-:W-:Y:S01]  /*8070*/  FMNMX3 R23, |R11|, R23, |R10|, !PT ;  /* 0x000000170b177276 */ /* 0x000fe2000780060a */
[----:B------:R-:W-:Y:S01]  /*8080*/  FMUL R44, R44, UR6 ;  /* 0x000000062c2c7c20 */ /* 0x000fe20008400000 */
[----:B------:R0:W5:Y:S02]  /*8090*/  LDG.E R60, desc[UR28][R60.64] ;  /* 0x0000001c3c3c7981 */ /* 0x000164000c1e1900 */
[----:B------:R-:W-:Y:S02]  /*80a0*/  F2FP.SATFINITE.E4M3.F32.PACK_AB_MERGE_C R49, RZ, R49, RZ ;  /* 0x00000031ff31723e */ /* 0x000fe400048070ff */
[----:B------:R1:W-:Y:S01]  /*80b0*/  STG.E.U16 desc[UR28][R14.64], R41 ;  /* 0x000000290e007986 */ /* 0x0003e2000c10151c */
[----:B------:R-:W-:-:S04]  /*80c0*/  F2FP.SATFINITE.E4M3.F32.PACK_AB_MERGE_C R44, RZ, R44, RZ ;  /* 0x0000002cff2c723e */ /* 0x000fc800048070ff */
[C---:B---3--:R-:W-:Y:S01]  /*80d0*/  PRMT R51, R44.reuse, 0x7604, R49 ;  /* 0x000076042c337816 */ /* 0x048fe20000000031 */
[----:B-1----:R-:W-:Y:S01]  /*80e0*/  FMUL R41, R45, UR6 ;  /* 0x000000062d297c20 */ /* 0x002fe20008400000 */
[----:B------:R-:W-:Y:S02]  /*80f0*/  LOP3.LUT R44, R44, 0xffff, RZ, 0xc0, !PT ;  /* 0x0000ffff2c2c7812 */ /* 0x000fe400078ec0ff */
[----:B------:R-:W-:Y:S02]  /*8100*/  LOP3.LUT R49, R49, 0xffff, RZ, 0xc0, !PT ;  /* 0x0000ffff31317812 */ /* 0x000fe400078ec0ff */
[----:B------:R-:W-:Y:S01]  /*8110*/  FMNMX3 R23, |R28|, R23, |R6|, !PT ;  /* 0x000000171c177276 */ /* 0x000fe20007800606 */
[----:B------:R-:W-:Y:S01]  /*8120*/  BSSY.RECONVERGENT B1, `(.L_x_413) ;  /* 0x000004e000017945 */ /* 0x000fe20003800200 */
[----:B------:R-:W-:Y:S02]  /*8130*/  SHF.L.U32 R49, R49, 0x18, RZ ;  /* 0x0000001831317819 */ /* 0x000fe400000006ff */
[----:B------:R-:W-:-:S02]  /*8140*/  FMNMX3 R23, |R26|, R23, |R45|, !PT ;  /* 0x000000171a177276 */ /* 0x000fc4000780062d */
[----:B--2---:R-:W-:-:S05]  /*8150*/  SHF.L.U32 R20, R22, 0x10, RZ ;  /* 0x0000001016147819 */ /* 0x004fca00000006ff */
[----:B------:R-:W-:-:S04]  /*8160*/  FMUL R17, R20, 1.7020000219345092773 ;  /* 0x3fd9db2314117820 */ /* 0x000fc80000400000 */
[----:B------:R-:W-:-:S04]  /*8170*/  FFMA.SAT R13, R17, -R42, 0.5 ;  /* 0x3f000000110d7423 */ /* 0x000fc8000000282a */
[----:B------:R-:W-:-:S04]  /*8180*/  FFMA.RM R13, R13, R64, 12582913 ;  /* 0x4b4000010d0d7423 */ /* 0x000fc80000004040 */
[----:B------:R-:W-:-:S04]  /*8190*/  FADD R42, R13, -12583039 ;  /* 0xcb40007f0d2a7421 */ /* 0x000fc80000000000 */
[C---:B------:R-:W-:Y:S01]  /*81a0*/  FFMA R64, R17.reuse, -1.4426950216293334961, -R42 ;  /* 0xbfb8aa3b11407823 */ /* 0x040fe2000000082a */
[----:B------:R-:W-:Y:S02]  /*81b0*/  LEA R42, R30, R31, 0x8 ;  /* 0x0000001f1e2a7211 */ /* 0x000fe400078e40ff */
[----:B------:R-:W-:Y:S01]  /*81c0*/  F2FP.SATFINITE.E4M3.F32.PACK_AB_MERGE_C R31, RZ, R62, RZ ;  /* 0x0000003eff1f723e */ /* 0x000fe200048070ff */
[----:B------:R-:W-:Y:S01]  /*81d0*/  FFMA R64, R17, -1.925963033500011079e-08, R64 ;  /* 0xb2a5706011407823 */ /* 0x000fe20000000040 */
[----:B------:R-:W-:Y:S02]  /*81e0*/  IMAD.U32 R30, R32, 0x10000, RZ ;  /* 0x00010000201e7824 */ /* 0x000fe400078e00ff */
[----:B------:R-:W-:Y:S02]  /*81f0*/  PRMT R47, R31, 0x7604, R32 ;  /* 0x000076041f2f7816 */ /* 0x000fe40000000020 */
[----:B------:R-:W-:Y:S02]  /*8200*/  SHF.L.U32 R32, R7, 0x10, RZ ;  /* 0x0000001007207819 */ /* 0x000fe400000006ff */
[----:B------:R-:W-:Y:S01]  /*8210*/  SHF.L.U32 R31, R31, 0x10, RZ ;  /* 0x000000101f1f7819 */ /* 0x000fe200000006ff */
[----:B------:R-:W1:Y:S01]  /*8220*/  MUFU.EX2 R64, R64 ;  /* 0x0000004000407308 */ /* 0x000e620000000800 */
[----:B------:R-:W-:-:S02]  /*8230*/  LOP3.LUT R33, R32, 0xff0000, RZ, 0xc0, !PT ;  /* 0x00ff000020217812 */ /* 0x000fc400078ec0ff */
[----:B------:R-:W-:Y:S02]  /*8240*/  LOP3.LUT R11, R30, 0xff0000, RZ, 0xc0, !PT ;  /* 0x00ff00001e0b7812 */ /* 0x000fe400078ec0ff */
[----:B------:R-:W-:Y:S02]  /*8250*/  LOP3.LUT R31, R31, 0xff0000, RZ, 0xc0, !PT ;  /* 0x00ff00001f1f7812 */ /* 0x000fe400078ec0ff */
[C---:B------:R-:W-:Y:S02]  /*8260*/  IADD3 R32, P0, PT, R14.reuse, UR12, RZ ;  /* 0x0000000c0e207c10 */ /* 0x040fe4000ff1e0ff */
[----:B------:R-:W-:Y:S02]  /*8270*/  IADD3 R30, P1, PT, R14, UR7, RZ ;  /* 0x000000070e1e7c10 */ /* 0x000fe4000ff3e0ff */
[----:B------:R-:W-:Y:S02]  /*8280*/  LOP3.LUT R42, R33, 0xffff, R42, 0xf8, !PT ;  /* 0x0000ffff212a7812 */ /* 0x000fe400078ef82a */
[----:B------:R-:W-:-:S02]  /*8290*/  LOP3.LUT R48, R31, 0xffff, R48, 0xf8, !PT ;  /* 0x0000ffff1f307812 */ /* 0x000fc400078ef830 */
[C---:B------:R-:W-:Y:S02]  /*82a0*/  IADD3.X R33, PT, PT, R15.reuse, UR14, RZ, P0, !PT ;  /* 0x0000000e0f217c10 */ /* 0x040fe400087fe4ff */
[----:B------:R-:W-:Y:S02]  /*82b0*/  IADD3.X R31, PT, PT, R15, UR10, RZ, P1, !PT ;  /* 0x0000000a0f1f7c10 */ /* 0x000fe40008ffe4ff */
[----:B------:R-:W-:Y:S02]  /*82c0*/  IADD3 R10, P0, PT, R30, UR12, RZ ;  /* 0x0000000c1e0a7c10 */ /* 0x000fe4000ff1e0ff */
[----:B------:R-:W-:Y:S02]  /*82d0*/  IADD3 R14, P1, PT, R14, UR4, RZ ;  /* 0x000000040e0e7c10 */ /* 0x000fe4000ff3e0ff */
[----:B------:R-:W-:Y:S01]  /*82e0*/  LOP3.LUT R24, R11, 0xffff, R24, 0xf8, !PT ;  /* 0x0000ffff0b187812 */ /* 0x000fe200078ef818 */
[----:B------:R2:W-:Y:S01]  /*82f0*/  STG.E.U16 desc[UR28][R32.64], R35 ;  /* 0x0000002320007986 */ /* 0x0005e2000c10151c */
[----:B------:R-:W-:-:S02]  /*8300*/  IADD3.X R11, PT, PT, R31, UR14, RZ, P0, !PT ;  /* 0x0000000e1f0b7c10 */ /* 0x000fc400087fe4ff */
[----:B------:R-:W-:Y:S02]  /*8310*/  IADD3.X R15, PT, PT, R15, UR5, RZ, P1, !PT ;  /* 0x000000050f0f7c10 */ /* 0x000fe40008ffe4ff */
[----:B------:R-:W-:Y:S01]  /*8320*/  SHF.L.U32 R13, R13, 0x17, RZ ;  /* 0x000000170d0d7819 */ /* 0x000fe200000006ff */
[----:B------:R-:W-:Y:S01]  /*8330*/  STG.E.U16 desc[UR28][R30.64], R47 ;  /* 0x0000002f1e007986 */ /* 0x000fe2000c10151c */
[----:B--2---:R-:W-:-:S03]  /*8340*/  IADD3 R32, P0, PT, R32, UR4, RZ ;  /* 0x0000000420207c10 */ /* 0x004fc6000ff1e0ff */
[----:B------:R-:W-:Y:S01]  /*8350*/  STG.E.U16 desc[UR28][R10.64], R51 ;  /* 0x000000330a007986 */ /* 0x000fe2000c10151c */
[----:B-1----:R-:W-:Y:S01]  /*8360*/  FFMA R13, R13, R64, 1 ;  /* 0x3f8000000d0d7423 */ /* 0x002fe20000000040 */
[----:B------:R-:W-:Y:S02]  /*8370*/  IADD3.X R33, PT, PT, R33, UR5, RZ, P0, !PT ;  /* 0x0000000521217c10 */ /* 0x000fe400087fe4ff */
[----:B------:R1:W-:Y:S01]  /*8380*/  STG.E.U16 desc[UR28][R14.64], R37 ;  /* 0x000000250e007986 */ /* 0x0003e2000c10151c */
[----:B------:R-:W-:Y:S01]  /*8390*/  FMUL R35, R40, UR6 ;  /* 0x0000000628237c20 */ /* 0x000fe20008400000 */
[----:B------:R-:W-:Y:S02]  /*83a0*/  F2FP.SATFINITE.E4M3.F32.PACK_AB_MERGE_C R62, RZ, R41, RZ ;  /* 0x00000029ff3e723e */ /* 0x000fe400048070ff */
[----:B-1----:R-:W-:-:S04]  /*83b0*/  IADD3 R14, P0, PT, R30, UR4, RZ ;  /* 0x000000041e0e7c10 */ /* 0x002fc8000ff1e0ff */
[----:B------:R-:W-:Y:S02]  /*83c0*/  IADD3.X R15, PT, PT, R31, UR5, RZ, P0, !PT ;  /* 0x000000051f0f7c10 */ /* 0x000fe400087fe4ff */
[----:B------:R-:W-:Y:S01]  /*83d0*/  IADD3 R31, PT, PT, R13, 0x1800000, RZ ;  /* 0x018000000d1f7810 */ /* 0x000fe20007ffe0ff */
[----:B------:R-:W-:-:S03]  /*83e0*/  FMUL R30, R9, UR6 ;  /* 0x00000006091e7c20 */ /* 0x000fc60008400000 */
[----:B------:R-:W-:Y:S02]  /*83f0*/  LOP3.LUT R31, R31, 0x7f800000, RZ, 0xc0, !PT ;  /* 0x7f8000001f1f7812 */ /* 0x000fe400078ec0ff */
[C---:B------:R-:W-:Y:S01]  /*8400*/  PRMT R41, R62.reuse, 0x7604, R7 ;  /* 0x000076043e297816 */ /* 0x040fe20000000007 */
[----:B------:R-:W-:Y:S01]  /*8410*/  IMAD.U32 R62, R62, 0x10000, RZ ;  /* 0x000100003e3e7824 */ /* 0x000fe200078e00ff */
[----:B------:R-:W-:Y:S02]  /*8420*/  F2FP.SATFINITE.E4M3.F32.PACK_AB_MERGE_C R35, RZ, R35, RZ ;  /* 0x00000023ff23723e */ /* 0x000fe400048070ff */
[----:B------:R-:W-:Y:S02]  /*8430*/  IADD3 R10, P1, PT, R10, UR4, RZ ;  /* 0x000000040a0a7c10 */ /* 0x000fe4000ff3e0ff */
[----:B------:R-:W-:Y:S02]  /*8440*/  F2FP.SATFINITE.E4M3.F32.PACK_AB_MERGE_C R30, RZ, R30, RZ ;  /* 0x0000001eff1e723e */ /* 0x000fe400048070ff */
[----:B------:R-:W-:Y:S01]  /*8450*/  ISETP.GT.U32.AND P0, PT, R31, 0x1ffffff, PT ;  /* 0x01ffffff1f00780c */ /* 0x000fe20003f04070 */
[----:B------:R1:W-:Y:S01]  /*8460*/  STG.E.U16 desc[UR28][R32.64], R39 ;  /* 0x0000002720007986 */ /* 0x0003e2000c10151c */
[----:B------:R-:W-:-:S02]  /*8470*/  IADD3.X R11, PT, PT, R11, UR5, RZ, P1, !PT ;  /* 0x000000050b0b7c10 */ /* 0x000fc40008ffe4ff */
[----:B------:R-:W-:Y:S01]  /*8480*/  LOP3.LUT R7, R62, 0xff0000, RZ, 0xc0, !PT ;  /* 0x00ff00003e077812 */ /* 0x000fe200078ec0ff */
[----:B------:R2:W-:Y:S03]  /*8490*/  STG.E.U16 desc[UR28][R14.64], R41 ;  /* 0x000000290e007986 */ /* 0x0005e6000c10151c */
[----:B------:R-:W-:Y:S02]  /*84a0*/  LOP3.LUT R0, R7, 0xffff, R0, 0xf8, !PT ;  /* 0x0000ffff07007812 */ /* 0x000fe400078ef800 */
[C---:B-1----:R-:W-:Y:S02]  /*84b0*/  PRMT R33, R30.reuse, 0x7604, R35 ;  /* 0x000076041e217816 */ /* 0x042fe40000000023 */
[----:B------:R-:W-:Y:S02]  /*84c0*/  LOP3.LUT R35, R35, 0xffff, RZ, 0xc0, !PT ;  /* 0x0000ffff23237812 */ /* 0x000fe400078ec0ff */
[----:B------:R-:W-:Y:S01]  /*84d0*/  LOP3.LUT R30, R30, 0xffff, RZ, 0xc0, !PT ;  /* 0x0000ffff1e1e7812 */ /* 0x000fe200078ec0ff */
[----:B------:R1:W-:Y:S01]  /*84e0*/  STG.E.U16 desc[UR28][R10.64], R33 ;  /* 0x000000210a007986 */ /* 0x0003e2000c10151c */
[----:B------:R-:W-:-:S02]  /*84f0*/  SHF.L.U32 R7, R44, 0x18, RZ ;  /* 0x000000182c077819 */ /* 0x000fc400000006ff */
[----:B--2---:R-:W-:Y:S02]  /*8500*/  SHF.L.U32 R15, R30, 0x18, RZ ;  /* 0x000000181e0f7819 */ /* 0x004fe400000006ff */
[----:B------:R-:W-:Y:S02]  /*8510*/  LOP3.LUT R6, R24, R49, RZ, 0xfc, !PT ;  /* 0x0000003118067212 */ /* 0x000fe400078efcff */
[----:B------:R-:W-:Y:S01]  /*8520*/  FMNMX3 R40, |R40|, R23, |R9|, !PT ;  /* 0x0000001728287276 */ /* 0x000fe20007800609 */
[----:B-1----:R-:W-:Y:S01]  /*8530*/  IMAD.SHL.U32 R11, R35, 0x1000000, RZ ;  /* 0x01000000230b7824 */ /* 0x002fe200078e00ff */
[----:B------:R-:W-:Y:S02]  /*8540*/  LOP3.LUT R10, R48, R7, RZ, 0xfc, !PT ;  /* 0x00000007300a7212 */ /* 0x000fe400078efcff */
[----:B------:R-:W-:Y:S02]  /*8550*/  LOP3.LUT R7, R0, R15, RZ, 0xfc, !PT ;  /* 0x0000000f00077212 */ /* 0x000fe400078efcff */
[----:B------:R-:W-:Y:S01]  /*8560*/  LOP3.LUT R11, R42, R11, RZ, 0xfc, !PT ;  /* 0x0000000b2a0b7212 */ /* 0x000fe200078efcff */
[----:B0-----:R-:W-:Y:S06]  /*8570*/  @P0 BRA `(.L_x_414) ;  /* 0x0000000000100947 */ /* 0x001fec0003800000 */
[----:B------:R-:W-:Y:S02]  /*8580*/  MOV R0, R13 ;  /* 0x0000000d00007202 */ /* 0x000fe40000000f00 */
[----:B------:R-:W-:-:S07]  /*8590*/  MOV R9, 0x85b0 ;  /* 0x000085b000097802 */ /* 0x000fce0000000f00 */
[----:B-----5:R-:W-:Y:S05]  /*85a0*/  CALL.REL.NOINC `($__internal_3_$__cuda_sm20_rcp_rn_f32_slowpath) ;  /* 0x0000003400887944 */ /* 0x020fea0003c00000 */
[----:B------:R-:W-:Y:S05]  /*85b0*/  BRA `(.L_x_415) ;  /* 0x0000000000107947 */ /* 0x000fea0003800000 */
.L_x_414:
[----:B------:R-:W0:Y:S02]  /*85c0*/  MUFU.RCP R0, R13 ;  /* 0x0000000d00007308 */ /* 0x000e240000001000 */
[----:B0-----:R-:W-:-:S04]  /*85d0*/  FFMA R9, R13, R0, -1 ;  /* 0xbf8000000d097423 */ /* 0x001fc80000000000 */
[----:B------:R-:W-:-:S04]  /*85e0*/  FADD.FTZ R9, -R9, -RZ ;  /* 0x800000ff09097221 */ /* 0x000fc80000010100 */
[----:B------:R-:W-:-:S07]  /*85f0*/  FFMA R0, R0, R9, R0 ;  /* 0x0000000900007223 */ /* 0x000fce0000000000 */
.L_x_415:
[----:B------:R-:W-:Y:S05]  /*8600*/  BSYNC.RECONVERGENT B1 ;  /* 0x0000000000017941 */ /* 0x000fea0003800200 */
.L_x_413:
        /* <DEDUP_REMOVED lines=28> */
.L_x_417:
[----:B------:R-:W0:Y:S02]  /*87d0*/  MUFU.RCP R0, R15 ;  /* 0x0000000f00007308 */ /* 0x000e240000001000 */
[----:B0-----:R-:W-:-:S04]  /*87e0*/  FFMA R9, R15, R0, -1 ;  /* 0xbf8000000f097423 */ /* 0x001fc80000000000 */
[----:B------:R-:W-:-:S04]  /*87f0*/  FADD.FTZ R9, -R9, -RZ ;  /* 0x800000ff09097221 */ /* 0x000fc80000010100 */
[----:B------:R-:W-:-:S07]  /*8800*/  FFMA R0, R0, R9, R0 ;  /* 0x0000000900007223 */ /* 0x000fce0000000000 */
.L_x_418:
[----:B------:R-:W-:Y:S05]  /*8810*/  BSYNC.RECONVERGENT B1 ;  /* 0x0000000000017941 */ /* 0x000fea0003800200 */
.L_x_416:
        /* <DEDUP_REMOVED lines=25> */
.L_x_420:
[----:B------:R-:W0:Y:S02]  /*89b0*/  MUFU.RCP R0, R15 ;  /* 0x0000000f00007308 */ /* 0x000e240000001000 */
[----:B0-----:R-:W-:-:S04]  /*89c0*/  FFMA R9, R15, R0, -1 ;  /* 0xbf8000000f097423 */ /* 0x001fc80000000000 */
[----:B------:R-:W-:-:S04]  /*89d0*/  FADD.FTZ R9, -R9, -RZ ;  /* 0x800000ff09097221 */ /* 0x000fc80000010100 */
[----:B------:R-:W-:-:S07]  /*89e0*/  FFMA R0, R0, R9, R0 ;  /* 0x0000000900007223 */ /* 0x000fce0000000000 */
.L_x_421:
[----:B------:R-:W-:Y:S05]  /*89f0*/  BSYNC.RECONVERGENT B1 ;  /* 0x0000000000017941 */ /* 0x000fea0003800200 */
.L_x_419:
        /* <DEDUP_REMOVED lines=27> */
.L_x_423:
[----:B------:R-:W0:Y:S02]  /*8bb0*/  MUFU.RCP R0, R15 ;  /* 0x0000000f00007308 */ /* 0x000e240000001000 */
[----:B0-----:R-:W-:-:S04]  /*8bc0*/  FFMA R9, R15, R0, -1 ;  /* 0xbf8000000f097423 */ /* 0x001fc80000000000 */
[----:B------:R-:W-:-:S04]  /*8bd0*/  FADD.FTZ R9, -R9, -RZ ;  /* 0x800000ff09097221 */ /* 0x000fc80000010100 */
[----:B------:R-:W-:-:S07]  /*8be0*/  FFMA R0, R0, R9, R0 ;  /* 0x0000000900007223 */ /* 0x000fce0000000000 */
.L_x_424:
[----:B------:R-:W-:Y:S05]  /*8bf0*/  BSYNC.RECONVERGENT B1 ;  /* 0x0000000000017941 */ /* 0x000fea0003800200 */
.L_x_422:
        /* <DEDUP_REMOVED lines=21> */
[----:B------:R-:W-:Y:S05]  /*8d50*/  CALL.REL.NOINC `($__internal_3_$__cuda_sm20_rcp_rn_f32_slowpath) ;  /* 0x0000002c009c7944 */ /* 0x000fea0003c00000 */
[----:B------:R-:W-:Y:S05]  /*8d60*/  BRA `(.L_x_427) ;  /* 0x0000000000107947 */ /* 0x000fea0003800000 */
.L_x_426:
[----:B------:R-:W0:Y:S02]  /*8d70*/  MUFU.RCP R0, R15 ;  /* 0x0000000f00007308 */ /* 0x000e240000001000 */
[----:B0-----:R-:W-:-:S04]  /*8d80*/  FFMA R9, R15, R0, -1 ;  /* 0xbf8000000f097423 */ /* 0x001fc80000000000 */
[----:B------:R-:W-:-:S04]  /*8d90*/  FADD.FTZ R9, -R9, -RZ ;  /* 0x800000ff09097221 */ /* 0x000fc80000010100 */
[----:B------:R-:W-:-:S07]  /*8da0*/  FFMA R0, R0, R9, R0 ;  /* 0x0000000900007223 */ /* 0x000fce0000000000 */
.L_x_427:
[----:B------:R-:W-:Y:S05]  /*8db0*/  BSYNC.RECONVERGENT B1 ;  /* 0x0000000000017941 */ /* 0x000fea0003800200 */
.L_x_425:
[----:B------:R-:W-:Y:S02]  /*8dc0*/  HFMA2 R14, -RZ, RZ, 0.96630859375, -0.0022525787353515625 ;  /* 0x3bbb989dff0e7431 */ /* 0x000fe400000001ff */
[----:B------:R-:W-:Y:S01]  /*8dd0*/  FMUL R9, R26, -1.7020000219345092773 ;  /* 0xbfd9db231a097820 */ /* 0x000fe20000400000 */
[----:B------:R-:W-:Y:S01]  /*8de0*/  MOV R28, 0x437c0000 ;  /* 0x437c0000001c7802 */ /* 0x000fe20000000f00 */
[----:B------:R-:W-:Y:S01]  /*8df0*/  BSSY.RECONVERGENT B1, `(.L_x_428) ;  /* 0x000001d000017945 */ /* 0x000fe20003800200 */
[----:B------:R-:W-:Y:S02]  /*8e00*/  SHF.L.U32 R31, R16, 0x10, RZ ;  /* 0x00000010101f7819 */ /* 0x000fe400000006ff */
        /* <DEDUP_REMOVED lines=23> */
.L_x_429:
[----:B------:R-:W0:Y:S02]  /*8f80*/  MUFU.RCP R0, R15 ;  /* 0x0000000f00007308 */ /* 0x000e240000001000 */
[----:B0-----:R-:W-:-:S04]  /*8f90*/  FFMA R9, R15, R0, -1 ;  /* 0xbf8000000f097423 */ /* 0x001fc80000000000 */
[----:B------:R-:W-:-:S04]  /*8fa0*/  FADD.FTZ R9, -R9, -RZ ;  /* 0x800000ff09097221 */ /* 0x000fc80000010100 */
[----:B------:R-:W-:-:S07]  /*8fb0*/  FFMA R0, R0, R9, R0 ;  /* 0x0000000900007223 */ /* 0x000fce0000000000 */
.L_x_430:
[----:B------:R-:W-:Y:S05]  /*8fc0*/  BSYNC.RECONVERGENT B1 ;  /* 0x0000000000017941 */ /* 0x000fea0003800200 */
.L_x_428:
        /* <DEDUP_REMOVED lines=25> */
.L_x_432:
[----:B------:R-:W0:Y:S02]  /*9160*/  MUFU.RCP R0, R15 ;  /* 0x0000000f00007308 */ /* 0x000e240000001000 */
[----:B0-----:R-:W-:-:S04]  /*9170*/  FFMA R9, R15, R0, -1 ;  /* 0xbf8000000f097423 */ /* 0x001fc80000000000 */
[----:B------:R-:W-:-:S04]  /*9180*/  FADD.FTZ R9, -R9, -RZ ;  /* 0x800000ff09097221 */ /* 0x000fc80000010100 */
[----:B------:R-:W-:-:S07]  /*9190*/  FFMA R0, R0, R9, R0 ;  /* 0x0000000900007223 */ /* 0x000fce0000000000 */
.L_x_433:
[----:B------:R-:W-:Y:S05]  /*91a0*/  BSYNC.RECONVERGENT B1 ;  /* 0x0000000000017941 */ /* 0x000fea0003800200 */
.L_x_431:
[----:B------:R-:W-:Y:S02]  /*91b0*/  HFMA2 R14, -RZ, RZ, 0.96630859375, -0.0022525787353515625 ;  /* 0x3bbb989dff0e7431 */ /* 0x000fe400000001ff */
[----:B------:R-:W-:Y:S01]  /*91c0*/  FMUL R9, R30, -1.7020000219345092773 ;  /* 0xbfd9db231e097820 */ /* 0x000fe20000400000 */
[----:B------:R-:W-:Y:S01]  /*91d0*/  MOV R32, 0x437c0000 ;  /* 0x437c000000207802 */ /* 0x000fe20000000f00 */
[----:B------:R-:W-:Y:S01]  /*91e0*/  BSSY.RECONVERGENT B1, `(.L_x_434) ;  /* 0x000001c000017945 */ /* 0x000fe20003800200 */
        /* <DEDUP_REMOVED lines=23> */
.L_x_435:
[----:B------:R-:W0:Y:S02]  /*9360*/  MUFU.RCP R0, R15 ;  /* 0x0000000f00007308 */ /* 0x000e240000001000 */
[----:B0-----:R-:W-:-:S04]  /*9370*/  FFMA R9, R15, R0, -1 ;  /* 0xbf8000000f097423 */ /* 0x001fc80000000000 */
[----:B------:R-:W-:-:S04]  /*9380*/  FADD.FTZ R9, -R9, -RZ ;  /* 0x800000ff09097221 */ /* 0x000fc80000010100 */
[----:B------:R-:W-:-:S07]  /*9390*/  FFMA R0, R0, R9, R0 ;  /* 0x0000000900007223 */ /* 0x000fce0000000000 */
.L_x_436:
[----:B------:R-:W-:Y:S05]  /*93a0*/  BSYNC.RECONVERGENT B1 ;  /* 0x0000000000017941 */ /* 0x000fea0003800200 */
.L_x_434:
[----:B------:R-:W-:Y:S01]  /*93b0*/  HFMA2 R9, -RZ, RZ, 0.96630859375, -0.0022525787353515625 ;  /* 0x3bbb989dff097431 */ /* 0x000fe200000001ff */
[----:B------:R-:W-:Y:S01]  /*93c0*/  SHF.L.U32 R31, R52, 0x10, RZ ;  /* 0x00000010341f7819 */ /* 0x000fe200000006ff */
[----:B------:R-:W-:Y:S01]  /*93d0*/  BSSY.RECONVERGENT B1, `(.L_x_437) ;  /* 0x0000019000017945 */ /* 0x000fe20003800200 */
[----:B------:R-:W-:-:S03]  /*93e0*/  MOV R14, 0x437c0000 ;  /* 0x437c0000000e7802 */ /* 0x000fc60000000f00 */
        /* <DEDUP_REMOVED lines=19> */
.L_x_438:
[----:B------:R-:W0:Y:S02]  /*9520*/  MUFU.RCP R0, R15 ;  /* 0x0000000f00007308 */ /* 0x000e240000001000 */
[----:B0-----:R-:W-:-:S04]  /*9530*/  FFMA R9, R15, R0, -1 ;  /* 0xbf8000000f097423 */ /* 0x001fc80000000000 */
[----:B------:R-:W-:-:S04]  /*9540*/  FADD.FTZ R9, -R9, -RZ ;  /* 0x800000ff09097221 */ /* 0x000fc80000010100 */
[----:B------:R-:W-:-:S07]  /*9550*/  FFMA R0, R0, R9, R0 ;  /* 0x0000000900007223 */ /* 0x000fce0000000000 */
.L_x_439:
[----:B------:R-:W-:Y:S05]  /*9560*/  BSYNC.RECONVERGENT B1 ;  /* 0x0000000000017941 */ /* 0x000fea0003800200 */
.L_x_437:
[----:B------:R-:W-:Y:S02]  /*9570*/  HFMA2 R14, -RZ, RZ, 0.96630859375, -0.0022525787353515625 ;  /* 0x3bbb989dff0e7431 */ /* 0x000fe400000001ff */
[----:B------:R-:W-:Y:S01]  /*9580*/  FMUL R9, R31, -1.7020000219345092773 ;  /* 0xbfd9db231f097820 */ /* 0x000fe20000400000 */
[----:B------:R-:W-:Y:S01]  /*9590*/  IMAD.MOV.U32 R30, RZ, RZ, 0x437c0000 ;  /* 0x437c0000ff1e7424 */ /* 0x000fe200078e00ff */
[----:B------:R-:W-:Y:S01]  /*95a0*/  SHF.L.U32 R34, R38, 0x10, RZ ;  /* 0x0000001026227819 */ /* 0x000fe200000006ff */
[----:B------:R-:W-:Y:S01]  /*95b0*/  BSSY.RECONVERGENT B1, `(.L_x_440) ;  /* 0x000001c000017945 */ /* 0x000fe20003800200 */
[----:B------:R-:W-:-:S04]  /*95c0*/  FFMA.SAT R13, R9, R14, 0.5 ;  /* 0x3f000000090d7423 */ /* 0x000fc8000000200e */
[----:B------:R-:W-:Y:S01]  /*95d0*/  FFMA.RM R13, R13, R30, 12582913 ;  /* 0x4b4000010d0d7423 */ /* 0x000fe2000000401e */
[----:B------:R-:W-:-:S03]  /*95e0*/  IMAD.U32 R30, R54, 0x10000, RZ ;  /* 0x00010000361e7824 */ /* 0x000fc600078e00ff */
        /* <DEDUP_REMOVED lines=8> */
[----:B------:R-:W-:-:S03]  /*9670*/  PRMT R32, R52, 0x7632, R32 ;  /* 0x0000763234207816 */ /* 0x000fc60000000020 */
        /* <DEDUP_REMOVED lines=11> */
.L_x_441:
[----:B------:R-:W0:Y:S02]  /*9730*/  MUFU.RCP R0, R15 ;  /* 0x0000000f00007308 */ /* 0x000e240000001000 */
[----:B0-----:R-:W-:-:S04]  /*9740*/  FFMA R9, R15, R0, -1 ;  /* 0xbf8000000f097423 */ /* 0x001fc80000000000 */
[----:B------:R-:W-:-:S04]  /*9750*/  FADD.FTZ R9, -R9, -RZ ;  /* 0x800000ff09097221 */ /* 0x000fc80000010100 */
[----:B------:R-:W-:-:S07]  /*9760*/  FFMA R0, R0, R9, R0 ;  /* 0x0000000900007223 */ /* 0x000fce0000000000 */
.L_x_442:
[----:B------:R-:W-:Y:S05]  /*9770*/  BSYNC.RECONVERGENT B1 ;  /* 0x0000000000017941 */ /* 0x000fea0003800200 */
.L_x_440:
[----:B------:R-:W-:Y:S01]  /*9780*/  SHF.L.U32 R32, R32, 0x10, RZ ;  /* 0x0000001020207819 */ /* 0x000fe200000006ff */
[----:B------:R-:W-:Y:S01]  /*9790*/  IMAD.MOV.U32 R36, RZ, RZ, 0x437c0000 ;  /* 0x437c0000ff247424 */ /* 0x000fe200078e00ff */
[----:B------:R-:W-:Y:S01]  /*97a0*/  MOV R14, 0x3bbb989d ;  /* 0x3bbb989d000e7802 */ /* 0x000fe20000000f00 */
[----:B------:R-:W-:Y:S01]  /*97b0*/  FMUL R31, R31, R0 ;  /* 0x000000001f1f7220 */ /* 0x000fe20000400000 */
[----:B------:R-:W-:Y:S01]  /*97c0*/  BSSY.RECONVERGENT B1, `(.L_x_443) ;  /* 0x0000019000017945 */ /* 0x000fe20003800200 */
[----:B------:R-:W-:Y:S01]  /*97d0*/  FMUL R33, R32, 1.7020000219345092773 ;  /* 0x3fd9db2320217820 */ /* 0x000fe20000400000 */
[----:B------:R-:W-:Y:S01]  /*97e0*/  PRMT R54, R54, 0x7632, R54 ;  /* 0x0000763236367816 */ /* 0x000fe20000000036 */
[----:B------:R-:W-:Y:S02]  /*97f0*/  FMUL R31, R34, R31 ;  /* 0x0000001f221f7220 */ /* 0x000fe40000400000 */
[----:B------:R-:W-:-:S04]  /*9800*/  FFMA.SAT R9, R33, -R14, 0.5 ;  /* 0x3f00000021097423 */ /* 0x000fc8000000280e */
[----:B------:R-:W-:Y:S01]  /*9810*/  FFMA.RM R9, R9, R36, 12582913 ;  /* 0x4b40000109097423 */ /* 0x000fe20000004024 */
[----:B------:R-:W-:-:S03]  /*9820*/  PRMT R36, R38, 0x7632, R36 ;  /* 0x0000763226247816 */ /* 0x000fc60000000024 */
        /* <DEDUP_REMOVED lines=14> */
.L_x_444:
[----:B------:R-:W0:Y:S02]  /*9910*/  MUFU.RCP R0, R13 ;  /* 0x0000000d00007308 */ /* 0x000e240000001000 */
[----:B0-----:R-:W-:-:S04]  /*9920*/  FFMA R9, R13, R0, -1 ;  /* 0xbf8000000d097423 */ /* 0x001fc80000000000 */
[----:B------:R-:W-:-:S04]  /*9930*/  FADD.FTZ R9, -R9, -RZ ;  /* 0x800000ff09097221 */ /* 0x000fc80000010100 */
[----:B------:R-:W-:-:S07]  /*9940*/  FFMA R0, R0, R9, R0 ;  /* 0x0000000900007223 */ /* 0x000fce0000000000 */
.L_x_445:
[----:B------:R-:W-:Y:S05]  /*9950*/  BSYNC.RECONVERGENT B1 ;  /* 0x0000000000017941 */ /* 0x000fea0003800200 */
.L_x_443:
        /* <DEDUP_REMOVED lines=27> */
.L_x_447:
[----:B------:R-:W0:Y:S02]  /*9b10*/  MUFU.RCP R0, R15 ;  /* 0x0000000f00007308 */ /* 0x000e240000001000 */
[----:B0-----:R-:W-:-:S04]  /*9b20*/  FFMA R9, R15, R0, -1 ;  /* 0xbf8000000f097423 */ /* 0x001fc80000000000 */
[----:B------:R-:W-:-:S04]  /*9b30*/  FADD.FTZ R9, -R9, -RZ ;  /* 0x800000ff09097221 */ /* 0x000fc80000010100 */
[----:B------:R-:W-:-:S07]  /*9b40*/  FFMA R0, R0, R9, R0 ;  /* 0x0000000900007223 */ /* 0x000fce0000000000 */
.L_x_448:
[----:B------:R-:W-:Y:S05]  /*9b50*/  BSYNC.RECONVERGENT B1 ;  /* 0x0000000000017941 */ /* 0x000fea0003800200 */
.L_x_446:
        /* <DEDUP_REMOVED lines=23> */
.L_x_450:
[----:B------:R-:W0:Y:S02]  /*9cd0*/  MUFU.RCP R0, R15 ;  /* 0x0000000f00007308 */ /* 0x000e240000001000 */
[----:B0-----:R-:W-:-:S04]  /*9ce0*/  FFMA R9, R15, R0, -1 ;  /* 0xbf8000000f097423 */ /* 0x001fc80000000000 */
[----:B------:R-:W-:-:S04]  /*9cf0*/  FADD.FTZ R9, -R9, -RZ ;  /* 0x800000ff09097221 */ /* 0x000fc80000010100 */
[----:B------:R-:W-:-:S07]  /*9d00*/  FFMA R0, R0, R9, R0 ;  /* 0x0000000900007223 */ /* 0x000fce0000000000 */
.L_x_451:
[----:B------:R-:W-:Y:S05]  /*9d10*/  BSYNC.RECONVERGENT B1 ;  /* 0x0000000000017941 */ /* 0x000fea0003800200 */
.L_x_449:
        /* <DEDUP_REMOVED lines=28> */
.L_x_453:
[----:B------:R-:W0:Y:S02]  /*9ee0*/  MUFU.RCP R0, R15 ;  /* 0x0000000f00007308 */ /* 0x000e240000001000 */
[----:B0-----:R-:W-:-:S04]  /*9ef0*/  FFMA R9, R15, R0, -1 ;  /* 0xbf8000000f097423 */ /* 0x001fc80000000000 */
[----:B------:R-:W-:-:S04]  /*9f00*/  FADD.FTZ R9, -R9, -RZ ;  /* 0x800000ff09097221 */ /* 0x000fc80000010100 */
[----:B------:R-:W-:-:S07]  /*9f10*/  FFMA R0, R0, R9, R0 ;  /* 0x0000000900007223 */ /* 0x000fce0000000000 */
.L_x_454:
[----:B------:R-:W-:Y:S05]  /*9f20*/  BSYNC.RECONVERGENT B1 ;  /* 0x0000000000017941 */ /* 0x000fea0003800200 */
.L_x_452:
        /* <DEDUP_REMOVED lines=25> */
.L_x_456:
[----:B------:R-:W0:Y:S02]  /*a0c0*/  MUFU.RCP R0, R15 ;  /* 0x0000000f00007308 */ /* 0x000e240000001000 */
[----:B0-----:R-:W-:-:S04]  /*a0d0*/  FFMA R9, R15, R0, -1 ;  /* 0xbf8000000f097423 */ /* 0x001fc80000000000 */
[----:B------:R-:W-:-:S04]  /*a0e0*/  FADD.FTZ R9, -R9, -RZ ;  /* 0x800000ff09097221 */ /* 0x000fc80000010100 */
[----:B------:R-:W-:-:S07]  /*a0f0*/  FFMA R0, R0, R9, R0 ;  /* 0x0000000900007223 */ /* 0x000fce0000000000 */
.L_x_457:
[----:B------:R-:W-:Y:S05]  /*a100*/  BSYNC.RECONVERGENT B1 ;  /* 0x0000000000017941 */ /* 0x000fea0003800200 */
.L_x_455:
[----:B------:R-:W-:Y:S02]  /*a110*/  HFMA2 R14, -RZ, RZ, 0.96630859375, -0.0022525787353515625 ;  /* 0x3bbb989dff0e7431 */ /* 0x000fe400000001ff */
[----:B------:R-:W-:Y:S01]  /*a120*/  FMUL R9, R37, -1.7020000219345092773 ;  /* 0xbfd9db2325097820 */ /* 0x000fe20000400000 */
[----:B------:R-:W-:Y:S01]  /*a130*/  MOV R36, 0x437c0000 ;  /* 0x437c000000247802 */ /* 0x000fe20000000f00 */
[----:B------:R-:W0:Y:S01]  /*a140*/  LDCU.64 UR4, c[0x0][0x3c0] ;  /* 0x00007800ff0477ac */ /* 0x000e220008000a00 */
[----:B------:R-:W-:Y:S01]  /*a150*/  BSSY.RECONVERGENT B1, `(.L_x_458) ;  /* 0x000001e000017945 */ /* 0x000fe20003800200 */
[----:B------:R-:W-:-:S04]  /*a160*/  FFMA.SAT R13, R9, R14, 0.5 ;  /* 0x3f000000090d7423 */ /* 0x000fc8000000200e */
[----:B------:R-:W-:Y:S01]  /*a170*/  FFMA.RM R13, R13, R36, 12582913 ;  /* 0x4b4000010d0d7423 */ /* 0x000fe20000004024 */
[----:B------:R-:W-:-:S03]  /*a180*/  SHF.L.U32 R36, R60, 0x10, RZ ;  /* 0x000000103c247819 */ /* 0x000fc600000006ff */
[C---:B------:R-:W-:Y:S01]  /*a190*/  FADD R14, R13.reuse, -12583039 ;  /* 0xcb40007f0d0e7421 */ /* 0x040fe20000000000 */
[----:B------:R-:W-:Y:S01]  /*a1a0*/  IMAD.SHL.U32 R13, R13, 0x800000, RZ ;  /* 0x008000000d0d7824 */ /* 0x000fe200078e00ff */
[----:B0-----:R-:W-:Y:S02]  /*a1b0*/  USHF.R.U64 UR4, UR4, 0x2, UR5 ;  /* 0x0000000204047899 */ /* 0x001fe40008001205 */
[----:B------:R-:W-:Y:S01]  /*a1c0*/  FFMA R14, R9, 1.4426950216293334961, -R14 ;  /* 0x3fb8aa3b090e7823 */ /* 0x000fe2000000080e */
[----:B------:R-:W-:-:S03]  /*a1d0*/  USHF.R.U32.HI UR5, URZ, 0x2, UR5 ;  /* 0x00000002ff057899 */ /* 0x000fc60008011605 */
[----:B------:R-:W-:Y:S01]  /*a1e0*/  FFMA R14, R9, 1.925963033500011079e-08, R14 ;  /* 0x32a57060090e7823 */ /* 0x000fe2000000000e */
[----:B------:R-:W-:-:S04]  /*a1f0*/  FADD R9, -R0, 1 ;  /* 0x3f80000000097421 */ /* 0x000fc80000000100 */
[----:B------:R-:W-:Y:S01]  /*a200*/  FMUL R9, R9, R0 ;  /* 0x0000000009097220 */ /* 0x000fe20000400000 */
[----:B------:R-:W0:Y:S03]  /*a210*/  MUFU.EX2 R14, R14 ;  /* 0x0000000e000e7308 */ /* 0x000e260000000800 */
[----:B------:R-:W-:Y:S01]  /*a220*/  FFMA R9, R38, R9, R0 ;  /* 0x0000000926097223 */ /* 0x000fe20000000000 */
[----:B------:R-:W-:-:S05]  /*a230*/  SHF.L.U32 R38, R56, 0x10, RZ ;  /* 0x0000001038267819 */ /* 0x000fca00000006ff */
        /* <DEDUP_REMOVED lines=11> */
.L_x_459:
[----:B------:R-:W0:Y:S02]  /*a2f0*/  MUFU.RCP R0, R15 ;  /* 0x0000000f00007308 */ /* 0x000e240000001000 */
[----:B0-----:R-:W-:-:S04]  /*a300*/  FFMA R9, R15, R0, -1 ;  /* 0xbf8000000f097423 */ /* 0x001fc80000000000 */
[----:B------:R-:W-:-:S04]  /*a310*/  FADD.FTZ R9, -R9, -RZ ;  /* 0x800000ff09097221 */ /* 0x000fc80000010100 */
[----:B------:R-:W-:-:S07]  /*a320*/  FFMA R0, R0, R9, R0 ;  /* 0x0000000900007223 */ /* 0x000fce0000000000 */
.L_x_460:
[----:B------:R-:W-:Y:S05]  /*a330*/  BSYNC.RECONVERGENT B1 ;  /* 0x0000000000017941 */ /* 0x000fea0003800200 */
.L_x_458:
[----:B------:R-:W-:Y:S01]  /*a340*/  FMUL R13, R17, UR6 ;  /* 0x00000006110d7c20 */ /* 0x000fe20008400000 */
[----:B------:R-:W-:Y:S01]  /*a350*/  FMUL R9, R37, R0 ;  /* 0x0000000025097220 */ /* 0x000fe20000400000 */
[----:B------:R-:W-:Y:S01]  /*a360*/  FMUL R15, R23, UR6 ;  /* 0x00000006170f7c20 */ /* 0x000fe20008400000 */
[----:B------:R-:W-:Y:S01]  /*a370*/  LEA R14, P0, R43, UR21, 0x1 ;  /* 0x000000152b0e7c11 */ /* 0x000fe2000f8008ff */
[----:B------:R-:W-:Y:S01]  /*a380*/  FMUL R41, R28, UR6 ;  /* 0x000000061c297c20 */ /* 0x000fe20008400000 */
[----:B------:R-:W-:Y:S01]  /*a390*/  F2FP.SATFINITE.E4M3.F32.PACK_AB_MERGE_C R42, RZ, R13, RZ ;  /* 0x0000000dff2a723e */ /* 0x000fe200048070ff */
[----:B------:R-:W-:Y:S01]  /*a3a0*/  FMUL R13, R30, UR6 ;  /* 0x000000061e0d7c20 */ /* 0x000fe20008400000 */
[----:B------:R-:W-:Y:S01]  /*a3b0*/  FMUL R0, R38, R9 ;  /* 0x0000000926007220 */ /* 0x000fe20000400000 */
[----:B------:R-:W-:Y:S01]  /*a3c0*/  FMUL R9, R24, UR6 ;  /* 0x0000000618097c20 */ /* 0x000fe20008400000 */
[----:B------:R-:W-:Y:S01]  /*a3d0*/  F2FP.SATFINITE.E4M3.F32.PACK_AB_MERGE_C R37, RZ, R15, RZ ;  /* 0x0000000fff25723e */ /* 0x000fe200048070ff */
[----:B------:R-:W-:Y:S01]  /*a3e0*/  FMUL R50, R33, UR6 ;  /* 0x0000000621327c20 */ /* 0x000fe20008400000 */
[----:B------:R-:W-:Y:S01]  /*a3f0*/  F2FP.SATFINITE.E4M3.F32.PACK_AB_MERGE_C R19, RZ, R13, RZ ;  /* 0x0000000dff13723e */ /* 0x000fe200048070ff */
[----:B------:R-:W-:Y:S01]  /*a400*/  FMUL R48, R34, UR6 ;  /* 0x0000000622307c20 */ /* 0x000fe20008400000 */
[----:B------:R-:W-:Y:S01]  /*a410*/  LEA.HI.X R15, R43, UR9, R12, 0x1, P0 ;  /* 0x000000092b0f7c11 */ /* 0x000fe200080f0c0c */
[----:B------:R-:W0:Y:S01]  /*a420*/  LDCU.64 UR16, c[0x0][0x3b8] ;  /* 0x00007700ff1077ac */ /* 0x000e220008000a00 */
[----:B------:R-:W-:Y:S01]  /*a430*/  F2FP.SATFINITE.E4M3.F32.PACK_AB_MERGE_C R12, RZ, R9, RZ ;  /* 0x00000009ff0c723e */ /* 0x000fe200048070ff */
[----:B------:R-:W-:Y:S01]  /*a440*/  FMUL R51, R36, UR6 ;  /* 0x0000000624337c20 */ /* 0x000fe20008400000 */
[----:B------:R-:W-:Y:S01]  /*a450*/  LOP3.LUT R13, R42, 0xff, RZ, 0xc0, !PT ;  /* 0x000000ff2a0d7812 */ /* 0x000fe200078ec0ff */
[----:B------:R-:W-:Y:S01]  /*a460*/  FMUL R46, R20, UR6 ;  /* 0x00000006142e7c20 */ /* 0x000fe20008400000 */
[----:B------:R-:W-:Y:S01]  /*a470*/  PRMT R43, R37, 0x7604, R42 ;  /* 0x00007604252b7816 */ /* 0x000fe2000000002a */
[----:B------:R-:W-:Y:S01]  /*a480*/  FMUL R52, R31, UR6 ;  /* 0x000000061f347c20 */ /* 0x000fe20008400000 */
[----:B------:R-:W-:Y:S01]  /*a490*/  SHF.L.U32 R42, R19, 0x10, RZ ;  /* 0x00000010132a7819 */ /* 0x000fe200000006ff */
[----:B------:R-:W-:Y:S01]  /*a4a0*/  IMAD R13, R12, 0x100, R13 ;  /* 0x000001000c0d7824 */ /* 0x000fe200078e020d */
[----:B------:R-:W-:Y:S01]  /*a4b0*/  F2FP.SATFINITE.E4M3.F32.PACK_AB_MERGE_C R41, RZ, R41, RZ ;  /* 0x00000029ff29723e */ /* 0x000fe200048070ff */
[----:B------:R-:W-:Y:S01]  /*a4c0*/  STG.E.U16 desc[UR28][R14.64], R43 ;  /* 0x0000002b0e007986 */ /* 0x000fe2000c10151c */
[----:B------:R-:W-:Y:S01]  /*a4d0*/  LOP3.LUT R42, R42, 0xff0000, RZ, 0xc0, !PT ;  /* 0x00ff00002a2a7812 */ /* 0x000fe200078ec0ff */
[----:B------:R-:W-:Y:S01]  /*a4e0*/  FMUL R54, R35, UR6 ;  /* 0x0000000623367c20 */ /* 0x000fe20008400000 */
[----:B------:R-:W-:Y:S01]  /*a4f0*/  SHF.L.U32 R66, R66, 0x2, RZ ;  /* 0x0000000242427819 */ /* 0x000fe200000006ff */
[----:B------:R-:W-:Y:S01]  /*a500*/  USHF.L.U64.HI UR9, UR4, 0x1, UR5 ;  /* 0x0000000104097899 */ /* 0x000fe20008010205 */
[----:B------:R-:W-:-:S02]  /*a510*/  LOP3.LUT R44, R42, 0xffff, R13, 0xf8, !PT ;  /* 0x0000ffff2a2c7812 */ /* 0x000fc400078ef80d */
[----:B------:R-:W-:Y:S02]  /*a520*/  LOP3.LUT R13, RZ, R73, RZ, 0x33, !PT ;  /* 0x00000049ff0d7212 */ /* 0x000fe400078e33ff */
[----:B------:R-:W-:Y:S02]  /*a530*/  IADD3 R38, P0, PT, R14, UR12, RZ ;  /* 0x0000000c0e267c10 */ /* 0x000fe4000ff1e0ff */
[----:B------:R-:W-:Y:S02]  /*a540*/  IADD3 R13, PT, PT, R13, R74, RZ ;  /* 0x0000004a0d0d7210 */ /* 0x000fe40007ffe0ff */
[----:B------:R-:W-:Y:S02]  /*a550*/  PRMT R45, R41, 0x7604, R12 ;  /* 0x00007604292d7816 */ /* 0x000fe4000000000c */
[----:B------:R-:W-:Y:S02]  /*a560*/  LOP3.LUT R9, R66, 0x7c, RZ, 0xc0, !PT ;  /* 0x0000007c42097812 */ /* 0x000fe400078ec0ff */
[----:B------:R-:W-:-:S02]  /*a570*/  IADD3.X R39, PT, PT, R15, UR14, RZ, P0, !PT ;  /* 0x0000000e0f277c10 */ /* 0x000fc400087fe4ff */
[C---:B------:R-:W-:Y:S01]  /*a580*/  IADD3 R12, PT, PT, R66.reuse, -0x8, RZ ;  /* 0xfffffff8420c7810 */ /* 0x040fe20007ffe0ff */
[----:B------:R-:W-:Y:S01]  /*a590*/  VIADD R66, R66, 0xfffffff4 ;  /* 0xfffffff442427836 */ /* 0x000fe20000000000 */
[----:B------:R-:W-:Y:S01]  /*a5a0*/  F2FP.SATFINITE.E4M3.F32.PACK_AB_MERGE_C R50, RZ, R50, RZ ;  /* 0x00000032ff32723e */ /* 0x000fe200048070ff */
[----:B------:R1:W-:Y:S01]  /*a5b0*/  STG.E.U16 desc[UR28][R38.64], R45 ;  /* 0x0000002d26007986 */ /* 0x0003e2000c10151c */
[----:B------:R-:W-:Y:S02]  /*a5c0*/  SHF.L.U32 R13, R13, 0x2, RZ ;  /* 0x000000020d0d7819 */ /* 0x000fe400000006ff */
[----:B------:R-:W-:Y:S02]  /*a5d0*/  F2FP.SATFINITE.E4M3.F32.PACK_AB_MERGE_C R48, RZ, R48, RZ ;  /* 0x00000030ff30723e */ /* 0x000fe400048070ff */
[----:B------:R-:W-:Y:S02]  /*a5e0*/  PRMT R53, R50, 0x7604, R19 ;  /* 0x0000760432357816 */ /* 0x000fe40000000013 */
[----:B------:R-:W-:-:S02]  /*a5f0*/  LOP3.LUT R47, R12, 0x7c, RZ, 0xc0, !PT ;  /* 0x0000007c0c2f7812 */ /* 0x000fc400078ec0ff */
[----:B------:R-:W-:Y:S02]  /*a600*/  LOP3.LUT R49, R66, 0x7c, RZ, 0xc0, !PT ;  /* 0x0000007c42317812 */ /* 0x000fe400078ec0ff */
[----:B------:R-:W-:Y:S02]  /*a610*/  LOP3.LUT R19, R48, 0xffff, RZ, 0xc0, !PT ;  /* 0x0000ffff30137812 */ /* 0x000fe400078ec0ff */
[----:B-1----:R-:W-:Y:S02]  /*a620*/  LOP3.LUT R45, R13, 0x7c, RZ, 0xc0, !PT ;  /* 0x0000007c0d2d7812 */ /* 0x002fe400078ec0ff */
[C---:B------:R-:W-:Y:S02]  /*a630*/  IADD3 R9, PT, PT, R2.reuse, R9, RZ ;  /* 0x0000000902097210 */ /* 0x040fe40007ffe0ff */
[C---:B------:R-:W-:Y:S02]  /*a640*/  IADD3 R8, PT, PT, R2.reuse, R8, RZ ;  /* 0x0000000802087210 */ /* 0x040fe40007ffe0ff */
[----:B------:R-:W-:Y:S01]  /*a650*/  IADD3 R13, PT, PT, R2, R47, RZ ;  /* 0x0000002f020d7210 */ /* 0x000fe20007ffe0ff */
[----:B------:R-:W-:Y:S01]  /*a660*/  FMUL R47, R26, UR6 ;  /* 0x000000061a2f7c20 */ /* 0x000fe20008400000 */
[C---:B------:R-:W-:Y:S01]  /*a670*/  IADD3 R12, PT, PT, R2.reuse, R49, RZ ;  /* 0x00000031020c7210 */ /* 0x040fe20007ffe0ff */
[----:B------:R-:W-:Y:S01]  /*a680*/  IMAD.IADD R2, R2, 0x1, R45 ;  /* 0x0000000102027824 */ /* 0x000fe200078e022d */
[----:B------:R-:W-:Y:S01]  /*a690*/  IADD3 R42, P0, PT, R14, UR7, RZ ;  /* 0x000000070e2a7c10 */ /* 0x000fe2000ff1e0ff */
[----:B------:R-:W-:Y:S01]  /*a6a0*/  FMUL R45, R22, UR6 ;  /* 0x00000006162d7c20 */ /* 0x000fe20008400000 */
[----:B------:R-:W-:Y:S01]  /*a6b0*/  SHF.L.U32 R19, R19, 0x18, RZ ;  /* 0x0000001813137819 */ /* 0x000fe200000006ff */
[----:B------:R-:W-:Y:S01]  /*a6c0*/  STS [R9], R63 ;  /* 0x0000003f09007388 */ /* 0x000fe20000000800 */
[----:B------:R-:W-:Y:S01]  /*a6d0*/  IADD3.X R43, PT, PT, R15, UR10, RZ, P0, !PT ;  /* 0x0000000a0f2b7c10 */ /* 0x000fe200087fe4ff */
[----:B------:R-:W-:Y:S01]  /*a6e0*/  USHF.L.U32 UR7, UR4, 0x1, URZ ;  /* 0x0000000104077899 */ /* 0x000fe200080006ff */
[----:B------:R-:W-:Y:S01]  /*a6f0*/  LOP3.LUT R49, R44, R19, RZ, 0xfc, !PT ;  /* 0x000000132c317212 */ /* 0x000fe200078efcff */
[----:B------:R-:W-:Y:S01]  /*a700*/  STS [R2], R27 ;  /* 0x0000001b02007388 */ /* 0x000fe20000000800 */
[----:B------:R-:W-:-:S02]  /*a710*/  F2FP.SATFINITE.E4M3.F32.PACK_AB_MERGE_C R51, RZ, R51, RZ ;  /* 0x00000033ff33723e */ /* 0x000fc400048070ff */
[----:B------:R-:W-:Y:S01]  /*a720*/  IADD3 R44, P0, PT, R42, UR12, RZ ;  /* 0x0000000c2a2c7c10 */ /* 0x000fe2000ff1e0ff */
[----:B------:R1:W-:Y:S01]  /*a730*/  STG.E.U16 desc[UR28][R42.64], R53 ;  /* 0x000000352a007986 */ /* 0x0003e2000c10151c */
[----:B------:R-:W-:Y:S02]  /*a740*/  F2FP.SATFINITE.E4M3.F32.PACK_AB_MERGE_C R46, RZ, R46, RZ ;  /* 0x0000002eff2e723e */ /* 0x000fe400048070ff */
[----:B------:R-:W-:Y:S01]  /*a750*/  F2FP.SATFINITE.E4M3.F32.PACK_AB_MERGE_C R19, RZ, R45, RZ ;  /* 0x0000002dff13723e */ /* 0x000fe200048070ff */
[----:B------:R2:W-:Y:S01]  /*a760*/  STS [R13], R6 ;  /* 0x000000060d007388 */ /* 0x0005e20000000800 */
[----:B0-----:R-:W-:Y:S02]  /*a770*/  IADD3 R14, P1, PT, R14, UR16, RZ ;  /* 0x000000100e0e7c10 */ /* 0x001fe4000ff3e0ff */
[----:B------:R-:W-:Y:S01]  /*a780*/  IADD3.X R45, PT, PT, R43, UR14, RZ, P0, !PT ;  /* 0x0000000e2b2d7c10 */ /* 0x000fe200087fe4ff */
[----:B------:R-:W-:Y:S01]  /*a790*/  STS [R12], R49 ;  /* 0x000000310c007388 */ /* 0x000fe20000000800 */
[----:B------:R-:W-:Y:S01]  /*a7a0*/  PRMT R55, R51, 0x7604, R48 ;  /* 0x0000760433377816 */ /* 0x000fe20000000030 */
[----:B------:R-:W-:Y:S01]  /*a7b0*/  FMUL R48, R16, UR6 ;  /* 0x0000000610307c20 */ /* 0x000fe20008400000 */
[----:B------:R-:W-:Y:S01]  /*a7c0*/  IADD3.X R15, PT, PT, R15, UR17, RZ, P1, !PT ;  /* 0x000000110f0f7c10 */ /* 0x000fe20008ffe4ff */
[----:B-1----:R-:W-:Y:S01]  /*a7d0*/  FMUL R53, R32, UR6 ;  /* 0x0000000620357c20 */ /* 0x002fe20008400000 */
[----:B------:R-:W-:Y:S01]  /*a7e0*/  PRMT R57, R19, 0x7604, R46 ;  /* 0x0000760413397816 */ /* 0x000fe2000000002e */
[----:B------:R0:W-:Y:S01]  /*a7f0*/  STG.E.U16 desc[UR28][R44.64], R55 ;  /* 0x000000372c007986 */ /* 0x0001e2000c10151c */
[----:B------:R-:W-:-:S02]  /*a800*/  IADD3 R38, P0, PT, R38, UR16, RZ ;  /* 0x0000001026267c10 */ /* 0x000fc4000ff1e0ff */
[----:B------:R-:W-:Y:S01]  /*a810*/  F2FP.SATFINITE.E4M3.F32.PACK_AB_MERGE_C R47, RZ, R47, RZ ;  /* 0x0000002fff2f723e */ /* 0x000fe200048070ff */
[----:B------:R1:W-:Y:S01]  /*a820*/  STG.E.U16 desc[UR28][R14.64], R57 ;  /* 0x000000390e007986 */ /* 0x0003e2000c10151c */
[----:B------:R-:W-:Y:S02]  /*a830*/  F2FP.SATFINITE.E4M3.F32.PACK_AB_MERGE_C R27, RZ, R52, RZ ;  /* 0x00000034ff1b723e */ /* 0x000fe400048070ff */
[----:B--2---:R-:W-:Y:S02]  /*a840*/  F2FP.SATFINITE.E4M3.F32.PACK_AB_MERGE_C R6, RZ, R53, RZ ;  /* 0x00000035ff06723e */ /* 0x004fe400048070ff */
[----:B------:R-:W-:Y:S02]  /*a850*/  IADD3 R42, P1, PT, R42, UR16, RZ ;  /* 0x000000102a2a7c10 */ /* 0x000fe4000ff3e0ff */
[----:B------:R-:W-:Y:S02]  /*a860*/  IADD3.X R39, PT, PT, R39, UR17, RZ, P0, !PT ;  /* 0x0000001127277c10 */ /* 0x000fe400087fe4ff */
[----:B0-----:R-:W-:-:S02]  /*a870*/  IADD3 R44, P0, PT, R44, UR16, RZ ;  /* 0x000000102c2c7c10 */ /* 0x001fc4000ff1e0ff */
[----:B------:R-:W-:Y:S01]  /*a880*/  PRMT R55, R6, 0x7604, R27 ;  /* 0x0000760406377816 */ /* 0x000fe2000000001b */
[----:B-1----:R-:W-:Y:S01]  /*a890*/  FMUL R15, R0, UR6 ;  /* 0x00000006000f7c20 */ /* 0x002fe20008400000 */
[----:B------:R-:W-:Y:S01]  /*a8a0*/  F2FP.SATFINITE.E4M3.F32.PACK_AB_MERGE_C R14, RZ, R48, RZ ;  /* 0x00000030ff0e723e */ /* 0x000fe200048070ff */
[----:B------:R-:W-:Y:S01]  /*a8b0*/  IMAD.U32 R27, R27, 0x10000, RZ ;  /* 0x000100001b1b7824 */ /* 0x000fe200078e00ff */
[----:B------:R-:W-:Y:S02]  /*a8c0*/  F2FP.SATFINITE.E4M3.F32.PACK_AB_MERGE_C R48, RZ, R54, RZ ;  /* 0x00000036ff30723e */ /* 0x000fe400048070ff */
[----:B------:R-:W-:Y:S02]  /*a8d0*/  F2FP.SATFINITE.E4M3.F32.PACK_AB_MERGE_C R15, RZ, R15, RZ ;  /* 0x0000000fff0f723e */ /* 0x000fe400048070ff */
[----:B------:R-:W-:Y:S02]  /*a8e0*/  PRMT R49, R14, 0x7604, R47 ;  /* 0x000076040e317816 */ /* 0x000fe4000000002f */
[----:B------:R-:W-:-:S02]  /*a8f0*/  IADD3.X R43, PT, PT, R43, UR17, RZ, P1, !PT ;  /* 0x000000112b2b7c10 */ /* 0x000fc40008ffe4ff */
[----:B------:R-:W-:Y:S01]  /*a900*/  IADD3.X R45, PT, PT, R45, UR17, RZ, P0, !PT ;  /* 0x000000112d2d7c10 */ /* 0x000fe200087fe4ff */
[----:B------:R0:W-:Y:S01]  /*a910*/  STG.E.U16 desc[UR28][R38.64], R49 ;  /* 0x0000003126007986 */ /* 0x0001e2000c10151c */
[----:B------:R-:W-:Y:S02]  /*a920*/  PRMT R59, R15, 0x7604, R48 ;  /* 0x000076040f3b7816 */ /* 0x000fe40000000030 */
[----:B------:R-:W-:Y:S01]  /*a930*/  SHF.L.U32 R75, R75, 0x3, RZ ;  /* 0x000000034b4b7819 */ /* 0x000fe200000006ff */
[----:B------:R1:W-:Y:S01]  /*a940*/  STG.E.U16 desc[UR28][R42.64], R55 ;  /* 0x000000372a007986 */ /* 0x0003e2000c10151c */
[----:B------:R-:W-:Y:S02]  /*a950*/  LOP3.LUT R46, R46, 0xff, RZ, 0xc0, !PT ;  /* 0x000000ff2e2e7812 */ /* 0x000fe400078ec0ff */
[----:B------:R-:W-:Y:S01]  /*a960*/  LOP3.LUT R27, R27, 0xff0000, RZ, 0xc0, !PT ;  /* 0x00ff00001b1b7812 */ /* 0x000fe200078ec0ff */
[----:B------:R2:W-:Y:S01]  /*a970*/  STG.E.U16 desc[UR28][R44.64], R59 ;  /* 0x0000003b2c007986 */ /* 0x0005e2000c10151c */
[----:B------:R-:W-:-:S02]  /*a980*/  LEA R46, R47, R46, 0x8 ;  /* 0x0000002e2f2e7211 */ /* 0x000fc400078e40ff */
[----:B------:R-:W-:Y:S01]  /*a990*/  LOP3.LUT R48, R48, 0xffff, RZ, 0xc0, !PT ;  /* 0x0000ffff30307812 */ /* 0x000fe200078ec0ff */
[----:B------:R-:W-:Y:S01]  /*a9a0*/  BAR.SYNC.DEFER_BLOCKING 0x0 ;  /* 0x0000000000007b1d */ /* 0x000fe20000010000 */
[----:B0-----:R-:W-:Y:S01]  /*a9b0*/  IMAD R49, R75, UR5, RZ ;  /* 0x000000054b317c24 */ /* 0x001fe2000f8e02ff */
[----:B------:R-:W-:Y:S02]  /*a9c0*/  LOP3.LUT R27, R27, 0xffff, R46, 0xf8, !PT ;  /* 0x0000ffff1b1b7812 */ /* 0x000fe400078ef82e */
[----:B-1----:R-:W-:Y:S01]  /*a9d0*/  MOV R42, R18 ;  /* 0x00000012002a7202 */ /* 0x002fe20000000f00 */
[----:B------:R-:W-:Y:S01]  /*a9e0*/  IMAD.MOV.U32 R43, RZ, RZ, RZ ;  /* 0x000000ffff2b7224 */ /* 0x000fe200078e00ff */
[----:B------:R-:W-:Y:S02]  /*a9f0*/  SHF.L.U32 R50, R50, 0x10, RZ ;  /* 0x0000001032327819 */ /* 0x000fe400000006ff */
[----:B--2---:R-:W-:Y:S01]  /*aa00*/  MOV R44, UR7 ;  /* 0x00000007002c7c02 */ /* 0x004fe20008000f00 */
[----:B------:R-:W-:Y:S01]  /*aa10*/  IMAD.WIDE.U32 R42, R75, UR4, R42 ;  /* 0x000000044b2a7c25 */ /* 0x000fe2000f8e002a */
[----:B------:R-:W-:-:S02]  /*aa20*/  MOV R45, UR9 ;  /* 0x00000009002d7c02 */ /* 0x000fc40008000f00 */
[----:B------:R-:W-:Y:S02]  /*aa30*/  LOP3.LUT R19, R19, 0xff, RZ, 0xc0, !PT ;  /* 0x000000ff13137812 */ /* 0x000fe400078ec0ff */
[----:B------:R-:W-:Y:S01]  /*aa40*/  IADD3 R39, PT, PT, R43, R49, RZ ;  /* 0x000000312b277210 */ /* 0x000fe20007ffe0ff */
[----:B------:R-:W-:Y:S01]  /*aa50*/  IMAD.WIDE.U32 R44, R75, UR4, R44 ;  /* 0x000000044b2c7c25 */ /* 0x000fe2000f8e002c */
[----:B------:R-:W-:Y:S01]  /*aa60*/  LEA R38, P0, R42, UR8, 0x2 ;  /* 0x000000082a267c11 */ /* 0x000fe2000f8010ff */
[----:B------:R-:W0:Y:S01]  /*aa70*/  LDCU.64 UR4, c[0x0][0x3a8] ;  /* 0x00007500ff0477ac */ /* 0x000e220008000a00 */
[----:B------:R-:W-:Y:S02]  /*aa80*/  SHF.L.U32 R6, R6, 0x10, RZ ;  /* 0x0000001006067819 */ /* 0x000fe400000006ff */
[----:B------:R-:W-:Y:S02]  /*aa90*/  IADD3 R18, P1, PT, R44, UR7, RZ ;  /* 0x000000072c127c10 */ /* 0x000fe4000ff3e0ff */
[----:B------:R-:W-:Y:S01]  /*aaa0*/  LEA.HI.X R39, R42, UR11, R39, 0x2, P0 ;  /* 0x0000000b2a277c11 */ /* 0x000fe200080f1427 */
[----:B------:R-:W1:Y:S01]  /*aab0*/  LDS R53, [R8] ;  /* 0x0000000008357984 */ /* 0x000e620000000800 */
[----:B------:R-:W-:-:S02]  /*aac0*/  IADD3 R52, PT, PT, R49, R45, RZ ;  /* 0x0000002d31347210 */ /* 0x000fc40007ffe0ff */
[----:B------:R-:W-:Y:S01]  /*aad0*/  IADD3 R45, P0, PT, R4, R44, RZ ;  /* 0x0000002c042d7210 */ /* 0x000fe20007f1e0ff */
[----:B------:R-:W2:Y:S01]  /*aae0*/  LDS R57, [R8+0x4] ;  /* 0x0000040008397984 */ /* 0x000ea20000000800 */
[----:B------:R-:W-:Y:S02]  /*aaf0*/  IADD3 R3, P2, PT, R3, R18, RZ ;  /* 0x0000001203037210 */ /* 0x000fe40007f5e0ff */
[----:B------:R-:W-:Y:S01]  /*ab00*/  IADD3 R21, P3, P4, R21, UR7, R18 ;  /* 0x0000000715157c10 */ /* 0x000fe2000fc7e012 */
[----:B------:R-:W3:Y:S01]  /*ab10*/  LDS R61, [R8+0x8] ;  /* 0x00000800083d7984 */ /* 0x000ee20000000800 */
[----:B------:R-:W-:Y:S01]  /*ab20*/  IADD3.X R18, PT, PT, R52, UR9, RZ, P1, !PT ;  /* 0x0000000934127c10 */ /* 0x000fe20008ffe4ff */
[----:B------:R-:W-:Y:S01]  /*ab30*/  IMAD.X R52, RZ, RZ, R52, P0 ;  /* 0x000000ffff347224 */ /* 0x000fe200000e0634 */
[----:B------:R-:W-:Y:S01]  /*ab40*/  LEA R44, P0, R45, UR8, 0x2 ;  /* 0x000000082d2c7c11 */ /* 0x000fe2000f8010ff */
[----:B------:R-:W4:Y:S01]  /*ab50*/  LDS R55, [R8+0xc] ;  /* 0x00000c0008377984 */ /* 0x000f220000000800 */
[----:B------:R-:W-:Y:S01]  /*ab60*/  SHF.L.U32 R4, R48, 0x18, RZ ;  /* 0x0000001830047819 */ /* 0x000fe200000006ff */
[----:B0-----:R-:W-:Y:S01]  /*ab70*/  UISETP.NE.U32.AND UP0, UPT, UR4, URZ, UPT ;  /* 0x000000ff0400728c */ /* 0x001fe2000bf05070 */
[----:B------:R-:W-:-:S02]  /*ab80*/  IADD3.X R46, PT, PT, RZ, R18, RZ, P2, !PT ;  /* 0x00000012ff2e7210 */ /* 0x000fc400017fe4ff */
[----:B------:R-:W-:Y:S01]  /*ab90*/  LEA R42, P1, R3, UR8, 0x2 ;  /* 0x00000008032a7c11 */ /* 0x000fe2000f8210ff */
[----:B------:R-:W-:Y:S01]  /*aba0*/  UISETP.NE.AND.EX UP0, UPT, UR5, URZ, UPT, UP0 ;  /* 0x000000ff0500728c */ /* 0x000fe2000bf05300 */
[----:B------:R-:W-:Y:S02]  /*abb0*/  IADD3.X R18, PT, PT, RZ, UR9, R18, P3, P4 ;  /* 0x00000009ff127c10 */ /* 0x000fe40009fe8412 */
[----:B------:R-:W-:Y:S02]  /*abc0*/  LEA R48, P2, R21, UR8, 0x2 ;  /* 0x0000000815307c11 */ /* 0x000fe4000f8410ff */
[----:B------:R-:W-:Y:S02]  /*abd0*/  LEA.HI.X R45, R45, UR11, R52, 0x2, P0 ;  /* 0x0000000b2d2d7c11 */ /* 0x000fe400080f1434 */
[----:B------:R-:W-:Y:S02]  /*abe0*/  LEA.HI.X R43, R3, UR11, R46, 0x2, P1 ;  /* 0x0000000b032b7c11 */ /* 0x000fe400088f142e */
[----:B------:R-:W-:Y:S01]  /*abf0*/  LEA.HI.X R49, R21, UR11, R18, 0x2, P2 ;  /* 0x0000000b15317c11 */ /* 0x000fe200090f1412 */
[----:B------:R-:W0:Y:S01]  /*ac00*/  LDC.64 R46, c[0x0][0x3c0] ;  /* 0x0000f000ff2e7b82 */ /* 0x000e220000000a00 */
[----:B------:R-:W-:-:S02]  /*ac10*/  LOP3.LUT R63, R27, R4, RZ, 0xfc, !PT ;  /* 0x000000041b3f7212 */ /* 0x000fc400078efcff */
[----:B------:R-:W-:Y:S02]  /*ac20*/  LOP3.LUT R4, R37, 0xff, RZ, 0xc0, !PT ;  /* 0x000000ff25047812 */ /* 0x000fe400078ec0ff */
[----:B------:R-:W-:Y:S02]  /*ac30*/  LOP3.LUT R3, R50, 0xff0000, RZ, 0xc0, !PT ;  /* 0x00ff000032037812 */ /* 0x000fe400078ec0ff */
[----:B------:R-:W-:Y:S02]  /*ac40*/  LEA R4, R41, R4, 0x8 ;  /* 0x0000000429047211 */ /* 0x000fe400078e40ff */
[----:B------:R-:W-:Y:S02]  /*ac50*/  LOP3.LUT R18, R51, 0xffff, RZ, 0xc0, !PT ;  /* 0x0000ffff33127812 */ /* 0x000fe400078ec0ff */
[----:B------:R-:W-:Y:S01]  /*ac60*/  LEA R19, R14, R19, 0x8 ;  /* 0x000000130e137211 */ /* 0x000fe200078e40ff */
[----:B-1----:R0:W-:Y:S01]  /*ac70*/  STG.E desc[UR28][R38.64], R53 ;  /* 0x0000003526007986 */ /* 0x0021e2000c10191c */
[----:B------:R-:W-:Y:S01]  /*ac80*/  LOP3.LUT R6, R6, 0xff0000, RZ, 0xc0, !PT ;  /* 0x00ff000006067812 */ /* 0x000fe200078ec0ff */
[----:B------:R-:W-:Y:S01]  /*ac90*/  IMAD.SHL.U32 R18, R18, 0x1000000, RZ ;  /* 0x0100000012127824 */ /* 0x000fe200078e00ff */
[----:B------:R-:W-:Y:S01]  /*aca0*/  LOP3.LUT R15, R15, 0xffff, RZ, 0xc0, !PT ;  /* 0x0000ffff0f0f7812 */ /* 0x000fe200078ec0ff */
[----:B--2---:R-:W-:Y:S01]  /*acb0*/  STG.E desc[UR28][R44.64], R57 ;  /* 0x000000392c007986 */ /* 0x004fe2000c10191c */
[----:B------:R-:W-:-:S02]  /*acc0*/  LOP3.LUT R6, R6, 0xffff, R19, 0xf8, !PT ;  /* 0x0000ffff06067812 */ /* 0x000fc400078ef813 */
[----:B------:R-:W-:Y:S01]  /*acd0*/  SHF.L.U32 R15, R15, 0x18, RZ ;  /* 0x000000180f0f7819 */ /* 0x000fe200000006ff */
[----:B---3--:R-:W-:Y:S01]  /*ace0*/  STG.E desc[UR28][R42.64], R61 ;  /* 0x0000003d2a007986 */ /* 0x008fe2000c10191c */
[----:B------:R-:W-:-:S03]  /*acf0*/  FMNMX3 R17, |R17|, R40, |R23|, !PT ;  /* 0x0000002811117276 */ /* 0x000fc60007800617 */
[----:B----4-:R1:W-:Y:S01]  /*ad00*/  STG.E desc[UR28][R48.64], R55 ;  /* 0x0000003730007986 */ /* 0x0103e2000c10191c */
[----:B0-----:R-:W-:Y:S01]  /*ad10*/  IMAD.WIDE.U32 R52, R46, UR16, R38 ;  /* 0x000000102e347c25 */ /* 0x001fe2000f8e0026 */
[----:B------:R-:W-:Y:S01]  /*ad20*/  FMNMX3 R17, |R24|, R17, |R28|, !PT ;  /* 0x0000001118117276 */ /* 0x000fe2000780061c */
[----:B------:R-:W-:Y:S02]  /*ad30*/  BAR.SYNC.DEFER_BLOCKING 0x0 ;  /* 0x0000000000007b1d */ /* 0x000fe40000010000 */
[----:B------:R-:W-:Y:S01]  /*ad40*/  IMAD.WIDE.U32 R50, R46, UR16, R48 ;  /* 0x000000102e327c25 */ /* 0x000fe2000f8e0030 */
[----:B------:R-:W-:-:S04]  /*ad50*/  FMNMX3 R17, |R30|, R17, |R33|, !PT ;  /* 0x000000111e117276 */ /* 0x000fc80007800621 */
[----:B------:R-:W-:Y:S01]  /*ad60*/  FMNMX3 R17, |R34|, R17, |R36|, !PT ;  /* 0x0000001122117276 */ /* 0x000fe20007800624 */
[----:B-1----:R-:W-:-:S03]  /*ad70*/  IMAD.WIDE.U32 R54, R46, UR16, R44 ;  /* 0x000000102e367c25 */ /* 0x002fc6000f8e002c */
[----:B------:R-:W-:-:S04]  /*ad80*/  FMNMX3 R17, |R20|, R17, |R22|, !PT ;  /* 0x0000001114117276 */ /* 0x000fc80007800616 */
[----:B------:R-:W-:-:S04]  /*ad90*/  FMNMX3 R17, |R26|, R17, |R16|, !PT ;  /* 0x000000111a117276 */ /* 0x000fc80007800610 */
[----:B------:R-:W-:-:S04]  /*ada0*/  FMNMX3 R17, |R31|, R17, |R32|, !PT ;  /* 0x000000111f117276 */ /* 0x000fc80007800620 */
[----:B------:R-:W-:Y:S01]  /*adb0*/  FMNMX3 R17, |R35|, R17, |R0|, !PT ;  /* 0x0000001123117276 */ /* 0x000fe20007800600 */
[----:B------:R-:W-:Y:S04]  /*adc0*/  STS [R9], R67 ;  /* 0x0000004309007388 */ /* 0x000fe80000000800 */
[----:B------:R0:W-:Y:S04]  /*add0*/  STS [R2], R5 ;  /* 0x0000000502007388 */ /* 0x0001e80000000800 */
[----:B------:R1:W-:Y:S04]  /*ade0*/  STS [R13], R11 ;  /* 0x0000000b0d007388 */ /* 0x0003e80000000800 */
[----:B------:R-:W-:Y:S01]  /*adf0*/  STS [R12], R63 ;  /* 0x0000003f0c007388 */ /* 0x000fe20000000800 */
[----:B0-----:R-:W-:Y:S01]  /*ae00*/  IMAD R5, R47, UR16, RZ ;  /* 0x000000102f057c24 */ /* 0x001fe2000f8e02ff */
[----:B------:R-:W-:Y:S01]  /*ae10*/  BAR.SYNC.DEFER_BLOCKING 0x0 ;  /* 0x0000000000007b1d */ /* 0x000fe20000010000 */
[----:B-1----:R-:W-:-:S02]  /*ae20*/  LOP3.LUT R11, R3, 0xffff, R4, 0xf8, !PT ;  /* 0x0000ffff030b7812 */ /* 0x002fc400078ef804 */
[C---:B------:R-:W-:Y:S02]  /*ae30*/  IMAD R3, R46.reuse, UR17, R5 ;  /* 0x000000112e037c24 */ /* 0x040fe4000f8e0205 */
[C---:B------:R-:W-:Y:S01]  /*ae40*/  IMAD.WIDE.U32 R4, R46.reuse, UR16, R42 ;  /* 0x000000102e047c25 */ /* 0x040fe2000f8e002a */
[----:B------:R-:W-:Y:S02]  /*ae50*/  LOP3.LUT R11, R11, R18, RZ, 0xfc, !PT ;  /* 0x000000120b0b7212 */ /* 0x000fe400078efcff */
[----:B------:R-:W-:Y:S01]  /*ae60*/  IADD3 R53, PT, PT, R53, R3, RZ ;  /* 0x0000000335357210 */ /* 0x000fe20007ffe0ff */
[C---:B------:R-:W-:Y:S01]  /*ae70*/  IMAD.IADD R51, R3.reuse, 0x1, R51 ;  /* 0x0000000103337824 */ /* 0x040fe200078e0233 */
[C---:B------:R-:W-:Y:S02]  /*ae80*/  IADD3 R55, PT, PT, R3.reuse, R55, RZ ;  /* 0x0000003703377210 */ /* 0x040fe40007ffe0ff */
[----:B------:R-:W-:Y:S01]  /*ae90*/  IADD3 R5, PT, PT, R3, R5, RZ ;  /* 0x0000000503057210 */ /* 0x000fe20007ffe0ff */
[----:B------:R-:W0:Y:S04]  /*aea0*/  LDS R59, [R8] ;  /* 0x00000000083b7984 */ /* 0x000e280000000800 */
[----:B------:R-:W1:Y:S04]  /*aeb0*/  LDS R57, [R8+0x4] ;  /* 0x0000040008397984 */ /* 0x000e680000000800 */
[----:B------:R-:W2:Y:S04]  /*aec0*/  LDS R27, [R8+0x8] ;  /* 0x00000800081b7984 */ /* 0x000ea80000000800 */
[----:B------:R-:W3:Y:S04]  /*aed0*/  LDS R21, [R8+0xc] ;  /* 0x00000c0008157984 */ /* 0x000ee80000000800 */
[----:B0-----:R-:W-:Y:S04]  /*aee0*/  STG.E desc[UR28][R52.64], R59 ;  /* 0x0000003b34007986 */ /* 0x001fe8000c10191c */
[----:B-1----:R-:W-:Y:S04]  /*aef0*/  STG.E desc[UR28][R54.64], R57 ;  /* 0x0000003936007986 */ /* 0x002fe8000c10191c */
[----:B--2---:R0:W-:Y:S04]  /*af00*/  STG.E desc[UR28][R4.64], R27 ;  /* 0x0000001b04007986 */ /* 0x0041e8000c10191c */
[----:B---3--:R1:W-:Y:S01]  /*af10*/  STG.E desc[UR28][R50.64], R21 ;  /* 0x0000001532007986 */ /* 0x0083e2000c10191c */
[----:B------:R-:W-:Y:S01]  /*af20*/  BAR.SYNC.DEFER_BLOCKING 0x0 ;  /* 0x0000000000007b1d */ /* 0x000fe20000010000 */
[----:B0-----:R-:W-:-:S04]  /*af30*/  LOP3.LUT R5, R46, 0xfffffffc, RZ, 0xc0, !PT ;  /* 0xfffffffc2e057812 */ /* 0x001fc800078ec0ff */
[C---:B------:R-:W-:Y:S02]  /*af40*/  IADD3 R18, P0, PT, R5.reuse, R38, RZ ;  /* 0x0000002605127210 */ /* 0x040fe40007f1e0ff */
[C---:B------:R-:W-:Y:S02]  /*af50*/  IADD3 R4, P1, PT, R5.reuse, R44, RZ ;  /* 0x0000002c05047210 */ /* 0x040fe40007f3e0ff */
[----:B------:R-:W-:Y:S01]  /*af60*/  IADD3 R14, P2, PT, R5, R42, RZ ;  /* 0x0000002a050e7210 */ /* 0x000fe20007f5e0ff */
[----:B------:R-:W-:Y:S01]  /*af70*/  IMAD.X R19, R39, 0x1, R47, P0 ;  /* 0x0000000127137824 */ /* 0x000fe200000e062f */
[----:B-1----:R-:W-:Y:S02]  /*af80*/  LOP3.LUT R21, R6, R15, RZ, 0xfc, !PT ;  /* 0x0000000f06157212 */ /* 0x002fe400078efcff */
[----:B------:R-:W-:Y:S01]  /*af90*/  IADD3.X R15, PT, PT, R43, R47, RZ, P2, !PT ;  /* 0x0000002f2b0f7210 */ /* 0x000fe200017fe4ff */
[----:B------:R-:W-:Y:S04]  /*afa0*/  STS [R9], R72 ;  /* 0x0000004809007388 */ /* 0x000fe80000000800 */
[----:B------:R-:W-:Y:S04]  /*afb0*/  STS [R2], R25 ;  /* 0x0000001902007388 */ /* 0x000fe80000000800 */
[----:B------:R0:W-:Y:S04]  /*afc0*/  STS [R13], R10 ;  /* 0x0000000a0d007388 */ /* 0x0001e80000000800 */
[----:B------:R1:W-:Y:S01]  /*afd0*/  STS [R12], R11 ;  /* 0x0000000b0c007388 */ /* 0x0003e20000000800 */
[----:B------:R-:W-:Y:S01]  /*afe0*/  BAR.SYNC.DEFER_BLOCKING 0x0 ;  /* 0x0000000000007b1d */ /* 0x000fe20000010000 */
[----:B0-----:R-:W-:-:S02]  /*aff0*/  IADD3 R10, P3, PT, R5, R48, RZ ;  /* 0x00000030050a7210 */ /* 0x001fc40007f7e0ff */
[-C--:B------:R-:W-:Y:S02]  /*b000*/  IADD3.X R5, PT, PT, R45, R47.reuse, RZ, P1, !PT ;  /* 0x0000002f2d057210 */ /* 0x080fe40000ffe4ff */
[----:B-1----:R-:W-:Y:S01]  /*b010*/  IADD3.X R11, PT, PT, R49, R47, RZ, P3, !PT ;  /* 0x0000002f310b7210 */ /* 0x002fe20001ffe4ff */
[----:B------:R-:W0:Y:S04]  /*b020*/  LDS R37, [R8] ;  /* 0x0000000008257984 */ /* 0x000e280000000800 */
[----:B------:R-:W1:Y:S04]  /*b030*/  LDS R41, [R8+0x4] ;  /* 0x0000040008297984 */ /* 0x000e680000000800 */
[----:B------:R-:W2:Y:S04]  /*b040*/  LDS R53, [R8+0x8] ;  /* 0x0000080008357984 */ /* 0x000ea80000000800 */
[----:B------:R-:W3:Y:S04]  /*b050*/  LDS R27, [R8+0xc] ;  /* 0x00000c00081b7984 */ /* 0x000ee80000000800 */
[----:B0-----:R0:W-:Y:S04]  /*b060*/  STG.E desc[UR28][R18.64], R37 ;  /* 0x0000002512007986 */ /* 0x0011e8000c10191c */
[----:B-1----:R1:W-:Y:S04]  /*b070*/  STG.E desc[UR28][R4.64], R41 ;  /* 0x0000002904007986 */ /* 0x0023e8000c10191c */
[----:B--2---:R2:W-:Y:S04]  /*b080*/  STG.E desc[UR28][R14.64], R53 ;  /* 0x000000350e007986 */ /* 0x0045e8000c10191c */
[----:B---3--:R3:W-:Y:S01]  /*b090*/  STG.E desc[UR28][R10.64], R27 ;  /* 0x0000001b0a007986 */ /* 0x0087e2000c10191c */
[C---:B0-----:R-:W-:Y:S01]  /*b0a0*/  IMAD.WIDE.U32 R18, R46.reuse, UR16, R18 ;  /* 0x000000102e127c25 */ /* 0x041fe2000f8e0012 */
[----:B------:R-:W-:Y:S03]  /*b0b0*/  BAR.SYNC.DEFER_BLOCKING 0x0 ;  /* 0x0000000000007b1d */ /* 0x000fe60000010000 */
[----:B-1----:R-:W-:-:S04]  /*b0c0*/  IMAD.WIDE.U32 R4, R46, UR16, R4 ;  /* 0x000000102e047c25 */ /* 0x002fc8000f8e0004 */
[----:B--2---:R-:W-:Y:S01]  /*b0d0*/  IMAD.WIDE.U32 R14, R46, UR16, R14 ;  /* 0x000000102e0e7c25 */ /* 0x004fe2000f8e000e */
[----:B------:R-:W-:-:S03]  /*b0e0*/  IADD3 R5, PT, PT, R3, R5, RZ ;  /* 0x0000000503057210 */ /* 0x000fc60007ffe0ff */
[----:B---3--:R-:W-:Y:S01]  /*b0f0*/  IMAD.WIDE.U32 R10, R46, UR16, R10 ;  /* 0x000000102e0a7c25 */ /* 0x008fe2000f8e000a */
[----:B------:R-:W-:-:S03]  /*b100*/  IADD3 R15, PT, PT, R3, R15, RZ ;  /* 0x0000000f030f7210 */ /* 0x000fc60007ffe0ff */
[C---:B------:R-:W-:Y:S01]  /*b110*/  IMAD.IADD R19, R3.reuse, 0x1, R19 ;  /* 0x0000000103137824 */ /* 0x040fe200078e0213 */
[----:B------:R-:W-:Y:S01]  /*b120*/  IADD3 R11, PT, PT, R3, R11, RZ ;  /* 0x0000000b030b7210 */ /* 0x000fe20007ffe0ff */
[----:B------:R-:W-:Y:S04]  /*b130*/  STS [R9], R68 ;  /* 0x0000004409007388 */ /* 0x000fe80000000800 */
[----:B------:R-:W-:Y:S04]  /*b140*/  STS [R2], R29 ;  /* 0x0000001d02007388 */ /* 0x000fe80000000800 */
[----:B------:R-:W-:Y:S04]  /*b150*/  STS [R13], R7 ;  /* 0x000000070d007388 */ /* 0x000fe80000000800 */
[----:B------:R-:W-:Y:S01]  /*b160*/  STS [R12], R21 ;  /* 0x000000150c007388 */ /* 0x000fe20000000800 */
[----:B------:R-:W-:Y:S06]  /*b170*/  BAR.SYNC.DEFER_BLOCKING 0x0 ;  /* 0x0000000000007b1d */ /* 0x000fec0000010000 */
        /* <DEDUP_REMOVED lines=8> */
[----:B------:R-:W-:Y:S06]  /*b200*/  BAR.SYNC.DEFER_BLOCKING 0x0 ;  /* 0x0000000000007b1d */ /* 0x000fec0000010000 */
[----:B------:R-:W-:Y:S05]  /*b210*/  BRA.U !UP0, `(.L_x_461) ;  /* 0x0000000108a07547 */ /* 0x000fea000b800000 */
[----:B------:R-:W1:Y:S01]  /*b220*/  SHFL.DOWN PT, R0, R17, 0x10, 0x1f ;  /* 0x0a001f0011007f89 */ /* 0x000e6200000e0000 */
[----:B------:R-:W-:Y:S01]  /*b230*/  ISETP.NE.AND P0, PT, R76, RZ, PT ;  /* 0x000000ff4c00720c */ /* 0x000fe20003f05270 */
[----:B------:R-:W-:-:S12]  /*b240*/  BSSY B0, `(.L_x_461) ;  /* 0x0000025000007945 */ /* 0x000fd80003800000 */
[----:B------:R-:W2:Y:S01]  /*b250*/  @!P0 S2R R7, SR_CgaCtaId ;  /* 0x0000000000078919 */ /* 0x000ea20000008800 */
[----:B------:R-:W-:Y:S02]  /*b260*/  @!P0 MOV R6, 0x400 ;  /* 0x0000040000068802 */ /* 0x000fe40000000f00 */
[----:B-1----:R-:W-:-:S05]  /*b270*/  FMNMX R0, R17, R0, !PT ;  /* 0x0000000011007209 */ /* 0x002fca0007800000 */
[----:B------:R-:W1:Y:S01]  /*b280*/  SHFL.DOWN PT, R3, R0, 0x8, 0x1f ;  /* 0x09001f0000037f89 */ /* 0x000e6200000e0000 */
[----:B--2---:R-:W-:-:S05]  /*b290*/  @!P0 LEA R6, R7, R6, 0x18 ;  /* 0x0000000607068211 */ /* 0x004fca00078ec0ff */
[----:B------:R-:W-:Y:S01]  /*b2a0*/  @!P0 IMAD.IADD R6, R73, 0x1, R6 ;  /* 0x0000000149068824 */ /* 0x000fe200078e0206 */
[----:B-1----:R-:W-:-:S05]  /*b2b0*/  FMNMX R3, R0, R3, !PT ;  /* 0x0000000300037209 */ /* 0x002fca0007800000 */
[----:B------:R-:W1:Y:S02]  /*b2c0*/  SHFL.DOWN PT, R2, R3, 0x4, 0x1f ;  /* 0x08801f0003027f89 */ /* 0x000e6400000e0000 */
[----:B-1----:R-:W-:-:S05]  /*b2d0*/  FMNMX R2, R3, R2, !PT ;  /* 0x0000000203027209 */ /* 0x002fca0007800000 */
[----:B0-----:R-:W0:Y:S02]  /*b2e0*/  SHFL.DOWN PT, R5, R2, 0x2, 0x1f ;  /* 0x08401f0002057f89 */ /* 0x001e2400000e0000 */
        /* <DEDUP_REMOVED lines=12> */
[----:B------:R-:W-:-:S03]  /*b3b0*/  HFMA2 R0, -RZ, RZ, 0, 0 ;  /* 0x00000000ff007431 */ /* 0x000fc600000001ff */
[----:B------:R-:W-:-:S05]  /*b3c0*/  @!P0 LEA R2, R74, R3, 0x2 ;  /* 0x000000034a028211 */ /* 0x000fca00078e10ff */
[----:B------:R0:W1:Y:S01]  /*b3d0*/  @!P0 LDS R0, [R2] ;  /* 0x0000000002008984 */ /* 0x0000620000000800 */
[----:B------:R-:W-:Y:S05]  /*b3e0*/  BRA.DIV UR4, `(.L_x_463) ;  /* 0x0000000204847947 */ /* 0x000fea000b800000 */
[----:B-1----:R-:W1:Y:S02]  /*b3f0*/  SHFL.DOWN PT, R3, R0, 0x4, 0x1f ;  /* 0x08801f0000037f89 */ /* 0x002e6400000e0000 */
[----:B-1----:R-:W-:-:S05]  /*b400*/  FMNMX R3, R3, R0, !PT ;  /* 0x0000000003037209 */ /* 0x002fca0007800000 */
[----:B0-----:R-:W0:Y:S02]  /*b410*/  SHFL.DOWN PT, R2, R3, 0x2, 0x1f ;  /* 0x08401f0003027f89 */ /* 0x001e2400000e0000 */
[----:B0-----:R-:W-:-:S05]  /*b420*/  FMNMX R2, R3, R2, !PT ;  /* 0x0000000203027209 */ /* 0x001fca0007800000 */
[----:B------:R0:W1:Y:S02]  /*b430*/  SHFL.DOWN PT, R5, R2, 0x1, 0x1f ;  /* 0x08201f0002057f89 */ /* 0x00006400000e0000 */
.L_x_469:
[----:B------:R-:W-:Y:S02]  /*b440*/  ISETP.NE.AND P0, PT, R74, RZ, PT ;  /* 0x000000ff4a00720c */ /* 0x000fe40003f05270 */
[----:B-1----:R-:W-:-:S11]  /*b450*/  FMNMX R5, R2, R5, !PT ;  /* 0x0000000502057209 */ /* 0x002fd60007800000 */
[----:B------:R-:W-:Y:S05]  /*b460*/  @P0 BRA `(.L_x_462) ;  /* 0x0000000000080947 */ /* 0x000fea0003800000 */
[----:B0-----:R-:W0:Y:S02]  /*b470*/  LDC.64 R2, c[0x0][0x3a8] ;  /* 0x0000ea00ff027b82 */ /* 0x001e240000000a00 */
[----:B0-----:R1:W-:Y:S02]  /*b480*/  REDG.E.MAX.S32.STRONG.GPU desc[UR28][R2.64], R5 ;  /* 0x000000050200798e */ /* 0x0013e4000d12e31c */
.L_x_462:
[----:B------:R-:W-:Y:S05]  /*b490*/  BSYNC B0 ;  /* 0x0000000000007941 */ /* 0x000fea0003800000 */
.L_x_461:
[----:B------:R-:W2:Y:S01]  /*b4a0*/  S2UR UR7, SR_CTAID.X ;  /* 0x00000000000779c3 */ /* 0x000ea20000002500 */
[----:B------:R-:W3:Y:S02]  /*b4b0*/  LDCU.64 UR4, c[0x0][0x3b0] ;  /* 0x00007600ff0477ac */ /* 0x000ee40008000a00 */
[----:B---3--:R-:W-:Y:S02]  /*b4c0*/  ISETP.EQ.U32.AND P1, PT, RZ, UR4, PT ;  /* 0x00000004ff007c0c */ /* 0x008fe4000bf22070 */
[----:B--2---:R-:W-:-:S04]  /*b4d0*/  LOP3.LUT P0, RZ, R74, UR7, RZ, 0xfc, !PT ;  /* 0x000000074aff7c12 */ /* 0x004fc8000f80fcff */
[----:B------:R-:W-:-:S13]  /*b4e0*/  ISETP.EQ.OR.EX P0, PT, RZ, UR5, P0, P1 ;  /* 0x00000005ff007c0c */ /* 0x000fda0008702710 */
[----:B------:R-:W-:Y:S05]  /*b4f0*/  @P0 EXIT ;  /* 0x000000000000094d */ /* 0x000fea0003800000 */
[----:B------:R-:W-:-:S04]  /*b500*/  UIADD3 UR4, UPT, UPT, UR6, 0x1800000, URZ ;  /* 0x0180000006047890 */ /* 0x000fc8000fffe0ff */
[----:B------:R-:W-:-:S04]  /*b510*/  ULOP3.LUT UR4, UR4, 0x7f800000, URZ, 0xc0, !UPT ;  /* 0x7f80000004047892 */ /* 0x000fc8000f8ec0ff */
[----:B------:R-:W-:-:S09]  /*b520*/  UISETP.GT.U32.AND UP0, UPT, UR4, 0x1ffffff, UPT ;  /* 0x01ffffff0400788c */ /* 0x000fd2000bf04070 */
[----:B------:R-:W-:Y:S05]  /*b530*/  BRA.U UP0, `(.L_x_464) ;  /* 0x0000000100107547 */ /* 0x000fea000b800000 */
[----:B------:R-:W-:Y:S02]  /*b540*/  MOV R0, UR6 ;  /* 0x0000000600007c02 */ /* 0x000fe40008000f00 */
[----:B------:R-:W-:-:S07]  /*b550*/  MOV R9, 0xb570 ;  /* 0x0000b57000097802 */ /* 0x000fce0000000f00 */
[----:B01----:R-:W-:Y:S05]  /*b560*/  CALL.REL.NOINC `($__internal_3_$__cuda_sm20_rcp_rn_f32_slowpath) ;  /* 0x0000000400987944 */ /* 0x003fea0003c00000 */
[----:B------:R-:W-:Y:S05]  /*b570*/  BRA `(.L_x_465) ;  /* 0x0000000000147947 */ /* 0x000fea0003800000 */
.L_x_464:
[----:B------:R-:W0:Y:S01]  /*b580*/  MUFU.RCP R0, UR6 ;  /* 0x0000000600007d08 */ /* 0x000e220008001000 */
[----:B-1----:R-:W-:-:S04]  /*b590*/  IMAD.U32 R3, RZ, RZ, UR6 ;  /* 0x00000006ff037e24 */ /* 0x002fc8000f8e00ff */
[----:B0-----:R-:W-:-:S04]  /*b5a0*/  FFMA R2, R0, R3, -1 ;  /* 0xbf80000000027423 */ /* 0x001fc80000000003 */
[----:B------:R-:W-:-:S04]  /*b5b0*/  FADD.FTZ R3, -R2, -RZ ;  /* 0x800000ff02037221 */ /* 0x000fc80000010100 */
[----:B------:R-:W-:-:S07]  /*b5c0*/  FFMA R0, R0, R3, R0 ;  /* 0x0000000300007223 */ /* 0x000fce0000000000 */
.L_x_465:
[----:B------:R-:W0:Y:S02]  /*b5d0*/  LDC.64 R2, c[0x0][0x3b0] ;  /* 0x0000ec00ff027b82 */ /* 0x000e240000000a00 */
[----:B0-----:R-:W-:Y:S01]  /*b5e0*/  STG.E desc[UR28][R2.64], R0 ;  /* 0x0000000002007986 */ /* 0x001fe2000c10191c */
[----:B------:R-:W-:Y:S05]  /*b5f0*/  EXIT ;  /* 0x000000000000794d */ /* 0x000fea0003800000 */
.L_x_463:
[----:B------:R-:W-:Y:S02]  /*b600*/  MOV R7, 0x4 ;  /* 0x0000000400077802 */ /* 0x000fe40000000f00 */
[----:B------:R-:W-:Y:S02]  /*b610*/  MOV R9, 0x1f ;  /* 0x0000001f00097802 */ /* 0x000fe40000000f00 */
[----:B------:R-:W-:-:S07]  /*b620*/  MOV R4, 0xffffffff ;  /* 0xffffffff00047802 */ /* 0x000fce0000000f00 */
[----:B01----:R-:W-:Y:S05]  /*b630*/  WARPSYNC.COLLECTIVE R4, `(.L_x_466) ;  /* 0x0000000004087348 */ /* 0x003fea0003c00000 */
[----:B-1----:R1:W2:Y:S02]  /*b640*/  SHFL.DOWN P0, R5, R0, R7, R9 ;  /* 0x0800000700057389 */ /* 0x0022a40000000009 */
[----:B012---:R-:W-:Y:S05]  /*b650*/  ENDCOLLECTIVE ;  /* 0x000000000000791b */ /* 0x007fea0003800000 */
.L_x_466:
[----:B------:R-:W-:Y:S01]  /*b660*/  MOV R7, 0x2 ;  /* 0x0000000200077802 */ /* 0x000fe20000000f00 */
[----:B------:R-:W-:-:S05]  /*b670*/  IMAD.MOV.U32 R3, RZ, RZ, R5 ;  /* 0x000000ffff037224 */ /* 0x000fca00078e0005 */
[----:B------:R-:W-:-:S04]  /*b680*/  FMNMX R3, R3, R0, !PT ;  /* 0x0000000003037209 */ /* 0x000fc80007800000 */
[----:B------:R-:W-:-:S07]  /*b690*/  MOV R0, R3 ;  /* 0x0000000300007202 */ /* 0x000fce0000000f00 */
[----:B------:R-:W-:Y:S05]  /*b6a0*/  WARPSYNC.COLLECTIVE R4, `(.L_x_467) ;  /* 0x0000000004087348 */ /* 0x000fea0003c00000 */
[----:B------:R0:W1:Y:S02]  /*b6b0*/  SHFL.DOWN P0, R5, R0, R7, R9 ;  /* 0x0800000700057389 */ /* 0x0000640000000009 */
[----:B01----:R-:W-:Y:S05]  /*b6c0*/  ENDCOLLECTIVE ;  /* 0x000000000000791b */ /* 0x003fea0003800000 */
.L_x_467:
[----:B------:R-:W-:Y:S02]  /*b6d0*/  MOV R7, 0x1 ;  /* 0x0000000100077802 */ /* 0x000fe40000000f00 */
[----:B------:R-:W-:-:S04]  /*b6e0*/  MOV R2, R5 ;  /* 0x0000000500027202 */ /* 0x000fc80000000f00 */
[----:B------:R-:W-:-:S05]  /*b6f0*/  FMNMX R2, R3, R2, !PT ;  /* 0x0000000203027209 */ /* 0x000fca0007800000 */
[----:B------:R-:W-:-:S07]  /*b700*/  IMAD.MOV.U32 R0, RZ, RZ, R2 ;  /* 0x000000ffff007224 */ /* 0x000fce00078e0002 */
[----:B------:R-:W-:Y:S05]  /*b710*/  WARPSYNC.COLLECTIVE R4, `(.L_x_468) ;  /* 0x0000000004087348 */ /* 0x000fea0003c00000 */
[----:B------:R0:W1:Y:S02]  /*b720*/  SHFL.DOWN P0, R5, R0, R7, R9 ;  /* 0x0800000700057389 */ /* 0x0000640000000009 */
[----:B01----:R-:W-:Y:S05]  /*b730*/  ENDCOLLECTIVE ;  /* 0x000000000000791b */ /* 0x003fea0003800000 */
.L_x_468:
[----:B------:R-:W-:Y:S05]  /*b740*/  BRA `(.L_x_469) ;  /* 0xfffffffc003c7947 */ /* 0x000fea000383ffff */
        .weak           $__internal_2_$__cuda_sm20_div_u64
        .type           $__internal_2_$__cuda_sm20_div_u64,@function
        .size           $__internal_2_$__cuda_sm20_div_u64,($__internal_3_$__cuda_sm20_rcp_rn_f32_slowpath - $__internal_2_$__cuda_sm20_div_u64)
$__internal_2_$__cuda_sm20_div_u64:
[----:B------:R-:W-:Y:S02]  /*b750*/  UMOV UR8, UR6 ;  /* 0x0000000600087c82 */ /* 0x000fe40008000000 */
[----:B------:R-:W0:Y:S08]  /*b760*/  I2F.U64.RP R0, UR8 ;  /* 0x0000000800007d12 */ /* 0x000e300008309000 */
[----:B0-----:R-:W0:Y:S02]  /*b770*/  MUFU.RCP R0, R0 ;  /* 0x0000000000007308 */ /* 0x001e240000001000 */
[----:B0-----:R-:W-:-:S06]  /*b780*/  IADD3 R2, PT, PT, R0, 0x1ffffffe, RZ ;  /* 0x1ffffffe00027810 */ /* 0x001fcc0007ffe0ff */
[----:B------:R-:W0:Y:S02]  /*b790*/  F2I.U64.TRUNC R2, R2 ;  /* 0x0000000200027311 */ /* 0x000e24000020d800 */
[----:B0-----:R-:W-:Y:S02]  /*b7a0*/  R2UR UR4, R2 ;  /* 0x00000000020472ca */ /* 0x001fe400000e0000 */
[----:B------:R-:W-:Y:S01]  /*b7b0*/  R2UR UR5, R3 ;  /* 0x00000000030572ca */ /* 0x000fe200000e0000 */
[----:B------:R-:W-:Y:S01]  /*b7c0*/  IMAD.MOV.U32 R3, RZ, RZ, 0x0 ;  /* 0x00000000ff037424 */ /* 0x000fe200078e00ff */
[----:B------:R-:W-:-:S09]  /*b7d0*/  MOV R2, R4 ;  /* 0x0000000400027202 */ /* 0x000fd20000000f00 */
        /* <DEDUP_REMOVED lines=62> */
[----:B------:R-:W-:Y:S11]  /*bbc0*/  RET.REL.NODEC R2 `(_ZN18transformer_engine6detail32dgated_act_cast_transpose_kernelILi2ELi4Ef13__nv_bfloat1613__nv_fp8_e4m3NS_5EmptyEXadL_ZNS_6dqgeluIffEET_T0_RKS4_EEXadL_ZNS_5qgeluIffEES6_S7_S9_EEEEvPKT2_SD_PT3_SF_PKT1_PSG_SJ_mmm) ;  /* 0xffffff44020c7950 */ /* 0x000ff60003c3ffff */
        .weak           $__internal_3_$__cuda_sm20_rcp_rn_f32_slowpath
        .type           $__internal_3_$__cuda_sm20_rcp_rn_f32_slowpath,@function
        .size           $__internal_3_$__cuda_sm20_rcp_rn_f32_slowpath,(.L_x_29304 - $__internal_3_$__cuda_sm20_rcp_rn_f32_slowpath)
$__internal_3_$__cuda_sm20_rcp_rn_f32_slowpath:
[----:B------:R-:W-:Y:S01]  /*bbd0*/  SHF.L.U32 R13, R0, 0x1, RZ ;  /* 0x00000001000d7819 */ /* 0x000fe200000006ff */
[----:B------:R-:W-:Y:S03]  /*bbe0*/  BSSY B0, `(.L_x_470) ;  /* 0x0000030000007945 */ /* 0x000fe60003800000 */
[----:B------:R-:W-:-:S04]  /*bbf0*/  SHF.R.U32.HI R13, RZ, 0x18, R13 ;  /* 0x00000018ff0d7819 */ /* 0x000fc8000001160d */
[----:B------:R-:W-:-:S13]  /*bc00*/  ISETP.NE.U32.AND P0, PT, R13, RZ, PT ;  /* 0x000000ff0d00720c */ /* 0x000fda0003f05070 */
[----:B------:R-:W-:Y:S05]  /*bc10*/  @P0 BRA `(.L_x_471) ;  /* 0x0000000000280947 */ /* 0x000fea0003800000 */
[----:B------:R-:W-:-:S04]  /*bc20*/  SHF.L.U32 R13, R0, 0x1, RZ ;  /* 0x00000001000d7819 */ /* 0x000fc800000006ff */
[----:B------:R-:W-:-:S13]  /*bc30*/  ISETP.NE.AND P0, PT, R13, RZ, PT ;  /* 0x000000ff0d00720c */ /* 0x000fda0003f05270 */
[----:B------:R-:W-:Y:S02]  /*bc40*/  @P0 FFMA R14, R0, 1.84467440737095516160e+19, RZ ;  /* 0x5f800000000e0823 */ /* 0x000fe400000000ff */
[----:B------:R-:W-:Y:S08]  /*bc50*/  @!P0 MUFU.RCP R0, R0 ;  /* 0x0000000000008308 */ /* 0x000ff00000001000 */
[----:B------:R-:W0:Y:S02]  /*bc60*/  @P0 MUFU.RCP R13, R14 ;  /* 0x0000000e000d0308 */ /* 0x000e240000001000 */
[----:B0-----:R-:W-:-:S04]  /*bc70*/  @P0 FFMA R14, R14, R13, -1 ;  /* 0xbf8000000e0e0423 */ /* 0x001fc8000000000d */
[----:B------:R-:W-:-:S04]  /*bc80*/  @P0 FADD.FTZ R14, -R14, -RZ ;  /* 0x800000ff0e0e0221 */ /* 0x000fc80000010100 */
[----:B------:R-:W-:-:S04]  /*bc90*/  @P0 FFMA R13, R13, R14, R13 ;  /* 0x0000000e0d0d0223 */ /* 0x000fc8000000000d */
[----:B------:R-:W-:Y:S01]  /*bca0*/  @P0 FFMA R0, R13, 1.84467440737095516160e+19, RZ ;  /* 0x5f8000000d000823 */ /* 0x000fe200000000ff */
[----:B------:R-:W-:Y:S06]  /*bcb0*/  BRA `(.L_x_472) ;  /* 0x0000000000887947 */ /* 0x000fec0003800000 */
.L_x_471:
[----:B------:R-:W-:-:S04]  /*bcc0*/  IADD3 R70, PT, PT, R13, -0xfd, RZ ;  /* 0xffffff030d467810 */ /* 0x000fc80007ffe0ff */
[----:B------:R-:W-:-:S13]  /*bcd0*/  ISETP.GT.U32.AND P0, PT, R70, 0x1, PT ;  /* 0x000000014600780c */ /* 0x000fda0003f04070 */
[----:B------:R-:W-:Y:S05]  /*bce0*/  @P0 BRA `(.L_x_473) ;  /* 0x0000000000780947 */ /* 0x000fea0003800000 */
[----:B------:R-:W-:Y:S01]  /*bcf0*/  LOP3.LUT R15, R0, 0x7fffff, RZ, 0xc0, !PT ;  /* 0x007fffff000f7812 */ /* 0x000fe200078ec0ff */
[----:B------:R-:W-:Y:S01]  /*bd00*/  IMAD.MOV.U32 R71, RZ, RZ, 0x3 ;  /* 0x00000003ff477424 */ /* 0x000fe200078e00ff */
[----:B------:R-:W-:Y:S02]  /*bd10*/  IADD3 R13, PT, PT, R13, -0xfc, RZ ;  /* 0xffffff040d0d7810 */ /* 0x000fe40007ffe0ff */
[----:B------:R-:W-:Y:S02]  /*bd20*/  LOP3.LUT R15, R15, 0x3f800000, RZ, 0xfc, !PT ;  /* 0x3f8000000f0f7812 */ /* 0x000fe400078efcff */
[----:B------:R-:W-:Y:S02]  /*bd30*/  SHF.L.U32 R71, R71, R70, RZ ;  /* 0x0000004647477219 */ /* 0x000fe400000006ff */
[----:B------:R-:W0:Y:S02]  /*bd40*/  MUFU.RCP R14, R15 ;  /* 0x0000000f000e7308 */ /* 0x000e240000001000 */
[----:B0-----:R-:W-:-:S04]  /*bd50*/  FFMA R69, R15, R14, -1 ;  /* 0xbf8000000f457423 */ /* 0x001fc8000000000e */
[----:B------:R-:W-:-:S04]  /*bd60*/  FADD.FTZ R69, -R69, -RZ ;  /* 0x800000ff45457221 */ /* 0x000fc80000010100 */
[CCC-:B------:R-:W-:Y:S01]  /*bd70*/  FFMA.RM R15, R14.reuse, R69.reuse, R14.reuse ;  /* 0x000000450e0f7223 */ /* 0x1c0fe2000000400e */
[----:B------:R-:W-:-:S05]  /*bd80*/  FFMA.RP R14, R14, R69, R14 ;  /* 0x000000450e0e7223 */ /* 0x000fca000000800e */
[C---:B------:R-:W-:Y:S02]  /*bd90*/  FSETP.NEU.FTZ.AND P0, PT, R15.reuse, R14, PT ;  /* 0x0000000e0f00720b */ /* 0x040fe40003f1d000 */
[----:B------:R-:W-:Y:S02]  /*bda0*/  LOP3.LUT R14, R15, 0x7fffff, RZ, 0xc0, !PT ;  /* 0x007fffff0f0e7812 */ /* 0x000fe400078ec0ff */
[----:B------:R-:W-:Y:S02]  /*bdb0*/  SEL R15, RZ, 0xffffffff, !P0 ;  /* 0xffffffffff0f7807 */ /* 0x000fe40004000000 */
[----:B------:R-:W-:Y:S02]  /*bdc0*/  LOP3.LUT R14, R14, 0x800000, RZ, 0xfc, !PT ;  /* 0x008000000e0e7812 */ /* 0x000fe400078efcff */
[----:B------:R-:W-:Y:S02]  /*bdd0*/  IADD3 R69, PT, PT, -R15, RZ, RZ ;  /* 0x000000ff0f457210 */ /* 0x000fe40007ffe1ff */
[----:B------:R-:W-:-:S02]  /*bde0*/  LOP3.LUT R71, R71, R14, RZ, 0xc0, !PT ;  /* 0x0000000e47477212 */ /* 0x000fc400078ec0ff */
[-CC-:B------:R-:W-:Y:S02]  /*bdf0*/  LOP3.LUT P1, RZ, R69, R70.reuse, R14.reuse, 0xf8, !PT ;  /* 0x0000004645ff7212 */ /* 0x180fe4000782f80e */
[----:B------:R-:W-:Y:S02]  /*be00*/  SHF.R.U32.HI R15, RZ, R70, R71 ;  /* 0x00000046ff0f7219 */ /* 0x000fe40000011647 */
[----:B------:R-:W-:Y:S02]  /*be10*/  SHF.R.U32.HI R14, RZ, R13, R14 ;  /* 0x0000000dff0e7219 */ /* 0x000fe4000001160e */
[C---:B------:R-:W-:Y:S02]  /*be20*/  LOP3.LUT P0, RZ, R15.reuse, 0x1, RZ, 0xc0, !PT ;  /* 0x000000010fff7812 */ /* 0x040fe4000780c0ff */
[----:B------:R-:W-:-:S04]  /*be30*/  LOP3.LUT P2, RZ, R15, 0x2, RZ, 0xc0, !PT ;  /* 0x000000020fff7812 */ /* 0x000fc8000784c0ff */
[----:B------:R-:W-:Y:S02]  /*be40*/  PLOP3.LUT P0, PT, P0, P1, P2, 0xe0, 0x0 ;  /* 0x000000000000781c */ /* 0x000fe40000703c20 */
[----:B------:R-:W-:Y:S02]  /*be50*/  LOP3.LUT P1, RZ, R0, 0x7fffff, RZ, 0xc0, !PT ;  /* 0x007fffff00ff7812 */ /* 0x000fe4000782c0ff */
[----:B------:R-:W-:-:S04]  /*be60*/  SEL R15, RZ, 0x1, !P0 ;  /* 0x00000001ff0f7807 */ /* 0x000fc80004000000 */
[----:B------:R-:W-:-:S04]  /*be70*/  IADD3 R15, PT, PT, -R15, RZ, RZ ;  /* 0x000000ff0f0f7210 */ /* 0x000fc80007ffe1ff */
[----:B------:R-:W-:-:S13]  /*be80*/  ISETP.GE.AND P0, PT, R15, RZ, PT ;  /* 0x000000ff0f00720c */ /* 0x000fda0003f06270 */
[----:B------:R-:W-:-:S05]  /*be90*/  @!P0 VIADD R14, R14, 0x1 ;  /* 0x000000010e0e8836 */ /* 0x000fca0000000000 */
[----:B------:R-:W-:-:S04]  /*bea0*/  @!P1 SHF.L.U32 R14, R14, 0x1, RZ ;  /* 0x000000010e0e9819 */ /* 0x000fc800000006ff */
[----:B------:R-:W-:Y:S01]  /*beb0*/  LOP3.LUT R0, R14, 0x80000000, R0, 0xf8, !PT ;  /* 0x800000000e007812 */ /* 0x000fe200078ef800 */
[----:B------:R-:W-:Y:S06]  /*bec0*/  BRA `(.L_x_472) ;  /* 0x0000000000047947 */ /* 0x000fec0003800000 */
.L_x_473:
[----:B------:R-:W0:Y:S02]  /*bed0*/  MUFU.RCP R0, R0 ;  /* 0x0000000000007308 */ /* 0x000e240000001000 */
.L_x_472:
[----:B------:R-:W-:Y:S05]  /*bee0*/  BSYNC B0 ;  /* 0x0000000000007941 */ /* 0x000fea0003800000 */
.L_x_470:
[----:B------:R-:W-:Y:S01]  /*bef0*/  HFMA2 R15, -RZ, RZ, 0, 0 ;  /* 0x00000000ff0f7431 */ /* 0x000fe200000001ff */
[----:B------:R-:W-:-:S04]  /*bf00*/  MOV R14, R9 ;  /* 0x00000009000e7202 */ /* 0x000fc80000000f00 */
[----:B0-----:R-:W-:Y:S05]  /*bf10*/  RET.REL.NODEC R14 `(_ZN18transformer_engine6detail32dgated_act_cast_transpose_kernelILi2ELi4Ef13__nv_bfloat1613__nv_fp8_e4m3NS_5EmptyEXadL_ZNS_6dqgeluIffEET_T0_RKS4_EEXadL_ZNS_5qgeluIffEES6_S7_S9_EEEEvPKT2_SD_PT3_SF_PKT1_PSG_SJ_mmm) ;  /* 0xffffff400e387950 */ /* 0x001fea0003c3ffff */
.L_x_474:
        /* <DEDUP_REMOVED lines=14> */
.L_x_29304:


//--------------------- .text._ZN18transformer_engine6detail43dgated_act_cast_transpose_kernel_notalignedILi2ELi4Ef13__nv_bfloat1613__nv_fp8_e5m2NS_5EmptyEXadL_ZNS_6dqgeluIffEET_T0_RKS4_EEXadL_ZNS_5qgeluIffEES6_S7_S9_EEEEvPKT2_SD_PT3_SF_PKT1_PSG_SJ_mmm --------------------------
	.section	.text._ZN18transformer_engine6detail43dgated_act_cast_transpose_kernel_notalignedILi2ELi4Ef13__nv_bfloat1613__nv_fp8_e5m2NS_5EmptyEXadL_ZNS_6dqgeluIffEET_T0_RKS4_EEXadL_ZNS_5qgeluIffEES6_S7_S9_EEEEvPKT2_SD_PT3_SF_PKT1_PSG_SJ_mmm,"ax",@progbits
	.align	128
        .global         _ZN18transformer_engine6detail43dgated_act_cast_transpose_kernel_notalignedILi2ELi4Ef13__nv_bfloat1613__nv_fp8_e5m2NS_5EmptyEXadL_ZNS_6dqgeluIffEET_T0_RKS4_EEXadL_ZNS_5qgeluIffEES6_S7_S9_EEEEvPKT2_SD_PT3_SF_PKT1_PSG_SJ_mmm
        .type           _ZN18transformer_engine6detail43dgated_act_cast_transpose_kernel_notalignedILi2ELi4Ef13__nv_bfloat1613__nv_fp8_e5m2NS_5EmptyEXadL_ZNS_6dqgeluIffEET_T0_RKS4_EEXadL_ZNS_5qgeluIffEES6_S7_S9_EEEEvPKT2_SD_PT3_SF_PKT1_PSG_SJ_mmm,@function
        .size           _ZN18transformer_engine6detail43dgated_act_cast_transpose_kernel_notalignedILi2ELi4Ef13__nv_bfloat1613__nv_fp8_e5m2NS_5EmptyEXadL_ZNS_6dqgeluIffEET_T0_RKS4_EEXadL_ZNS_5qgeluIffEES6_S7_S9_EEEEvPKT2_SD_PT3_SF_PKT1_PSG_SJ_mmm,(.L_x_29306 - _ZN18transformer_engine6detail43dgated_act_cast_transpose_kernel_notalignedILi2ELi4Ef13__nv_bfloat1613__nv_fp8_e5m2NS_5EmptyEXadL_ZNS_6dqgeluIffEET_T0_RKS4_EEXadL_ZNS_5qgeluIffEES6_S7_S9_EEEEvPKT2_SD_PT3_SF_PKT1_PSG_SJ_mmm)
        .other          _ZN18transformer_engine6detail43dgated_act_cast_transpose_kernel_notalignedILi2ELi4Ef13__nv_bfloat1613__nv_fp8_e5m2NS_5EmptyEXadL_ZNS_6dqgeluIffEET_T0_RKS4_EEXadL_ZNS_5qgeluIffEES6_S7_S9_EEEEvPKT2_SD_PT3_SF_PKT1_PSG_SJ_mmm,@"STO_CUDA_ENTRY STV_DEFAULT"
_ZN18transformer_engine6detail43dgated_act_cast_transpose_kernel_notalignedILi2ELi4Ef13__nv_bfloat1613__nv_fp8_e5m2NS_5EmptyEXadL_ZNS_6dqgeluIffEET_T0_RKS4_EEXadL_ZNS_5qgeluIffEES6_S7_S9_EEEEvPKT2_SD_PT3_SF_PKT1_PSG_SJ_mmm:
.text._ZN18transformer_engine6detail43dgated_act_cast_transpose_kernel_notalignedILi2ELi4Ef13__nv_bfloat1613__nv_fp8_e5m2NS_5EmptyEXadL_ZNS_6dqgeluIffEET_T0_RKS4_EEXadL_ZNS_5qgeluIffEES6_S7_S9_EEEEvPKT2_SD_PT3_SF_PKT1_PSG_SJ_mmm:
        /* <DEDUP_REMOVED lines=43> */
.L_x_475:
[----:B------:R-:W-:-:S07]  /*02b0*/  MOV R3, 0x2d0 ;  /* 0x000002d000037802 */ /* 0x000fce0000000f00 */
[----:B------:R-:W-:Y:S05]  /*02c0*/  CALL.REL.NOINC `($__internal_4_$__cuda_sm20_div_u64) ;  /* 0x000000e000bc7944 */ /* 0x000fea0003c00000 */
        /* <DEDUP_REMOVED lines=11> */
.L_x_476:
        /* <DEDUP_REMOVED lines=153> */
.L_x_478:
[----:B------:R-:W-:Y:S05]  /*0d10*/  BSYNC.RECONVERGENT B0 ;  /* 0x0000000000007941 */ /* 0x000fea0003800200 */
.L_x_477:
        /* <DEDUP_REMOVED lines=44> */
.L_x_480:
[----:B------:R-:W-:Y:S01]  /*0fe0*/  HFMA2 R57, -RZ, RZ, 0, 0 ;  /* 0x00000000ff397431 */ /* 0x000fe200000001ff */
[----:B------:R-:W-:-:S07]  /*0ff0*/  CS2R R54, SRZ ;  /* 0x0000000000367805 */ /* 0x000fce000001ff00 */
.L_x_481:
[----:B------:R-:W-:Y:S05]  /*1000*/  BSYNC.RECONVERGENT B0 ;  /* 0x0000000000007941 */ /* 0x000fea0003800200 */
.L_x_479:
        /* <DEDUP_REMOVED lines=38> */
.L_x_483:
[----:B------:R-:W-:Y:S05]  /*1270*/  BSYNC.RECONVERGENT B0 ;  /* 0x0000000000007941 */ /* 0x000fea0003800200 */
.L_x_482:
        /* <DEDUP_REMOVED lines=39> */
.L_x_485:
[----:B------:R-:W-:Y:S05]  /*14f0*/  BSYNC.RECONVERGENT B0 ;  /* 0x0000000000007941 */ /* 0x000fea0003800200 */
.L_x_484:
        /* <DEDUP_REMOVED lines=29> */
.L_x_487:
[----:B------:R-:W-:Y:S05]  /*16d0*/  BSYNC.RECONVERGENT B0 ;  /* 0x0000000000007941 */ /* 0x000fea0003800200 */
.L_x_486:
        /* <DEDUP_REMOVED lines=18> */
[----:B------:R-:W-:Y:S05]  /*1800*/  CALL.REL.NOINC `($__internal_5_$__cuda_sm20_rcp_rn_f32_slowpath) ;  /* 0x000000d0008c7944 */ /* 0x000fea0003c00000 */
[----:B------:R-:W-:Y:S05]  /*1810*/  BRA `(.L_x_490) ;  /* 0x0000000000107947 */ /* 0x000fea0003800000 */
.L_x_489:
[----:B------:R-:W0:Y:S02]  /*1820*/  MUFU.RCP R69, R0 ;  /* 0x0000000000457308 */ /* 0x000e240000001000 */
[----:B0-----:R-:W-:-:S04]  /*1830*/  FFMA R60, R0, R69, -1 ;  /* 0xbf800000003c7423 */ /* 0x001fc80000000045 */
[----:B------:R-:W-:-:S04]  /*1840*/  FADD.FTZ R60, -R60, -RZ ;  /* 0x800000ff3c3c7221 */ /* 0x000fc80000010100 */
[----:B------:R-:W-:-:S07]  /*1850*/  FFMA R69, R69, R60, R69 ;  /* 0x0000003c45457223 */ /* 0x000fce0000000045 */
.L_x_490:
[----:B------:R-:W-:Y:S05]  /*1860*/  BSYNC.RECONVERGENT B1 ;  /* 0x0000000000017941 */ /* 0x000fea0003800200 */
.L_x_488:
        /* <DEDUP_REMOVED lines=25> */
[----:B------:R-:W-:Y:S05]  /*1a00*/  CALL.REL.NOINC `($__internal_5_$__cuda_sm20_rcp_rn_f32_slowpath) ;  /* 0x000000d0000c7944 */ /* 0x000fea0003c00000 */
[----:B------:R-:W-:Y:S05]  /*1a10*/  BRA `(.L_x_493) ;  /* 0x0000000000107947 */ /* 0x000fea0003800000 */
.L_x_492:
[----:B------:R-:W0:Y:S02]  /*1a20*/  MUFU.RCP R69, R62 ;  /* 0x0000003e00457308 */ /* 0x000e240000001000 */
[----:B0-----:R-:W-:-:S04]  /*1a30*/  FFMA R0, R62, R69, -1 ;  /* 0xbf8000003e007423 */ /* 0x001fc80000000045 */
[----:B------:R-:W-:-:S04]  /*1a40*/  FADD.FTZ R0, -R0, -RZ ;  /* 0x800000ff00007221 */ /* 0x000fc80000010100 */
[----:B------:R-:W-:-:S07]  /*1a50*/  FFMA R69, R69, R0, R69 ;  /* 0x0000000045457223 */ /* 0x000fce0000000045 */
.L_x_493:
[----:B------:R-:W-:Y:S05]  /*1a60*/  BSYNC.RECONVERGENT B1 ;  /* 0x0000000000017941 */ /* 0x000fea0003800200 */
.L_x_491:
        /* <DEDUP_REMOVED lines=21> */
[----:B------:R-:W-:Y:S05]  /*1bc0*/  CALL.REL.NOINC `($__internal_5_$__cuda_sm20_rcp_rn_f32_slowpath) ;  /* 0x000000cc009c7944 */ /* 0x000fea0003c00000 */
[----:B------:R-:W-:Y:S05]  /*1bd0*/  BRA `(.L_x_496) ;  /* 0x0000000000107947 */ /* 0x000fea0003800000 */
.L_x_495:
[----:B------:R-:W0:Y:S02]  /*1be0*/  MUFU.RCP R69, R60 ;  /* 0x0000003c00457308 */ /* 0x000e240000001000 */
[----:B0-----:R-:W-:-:S04]  /*1bf0*/  FFMA R0, R60, R69, -1 ;  /* 0xbf8000003c007423 */ /* 0x001fc80000000045 */
[----:B------:R-:W-:-:S04]  /*1c00*/  FADD.FTZ R0, -R0, -RZ ;  /* 0x800000ff00007221 */ /* 0x000fc80000010100 */
[----:B------:R-:W-:-:S07]  /*1c10*/  FFMA R69, R69, R0, R69 ;  /* 0x0000000045457223 */ /* 0x000fce0000000045 */
.L_x_496:
[----:B------:R-:W-:Y:S05]  /*1c20*/  BSYNC.RECONVERGENT B1 ;  /* 0x0000000000017941 */ /* 0x000fea0003800200 */
.L_x_494:
        /* <DEDUP_REMOVED lines=25> */
[----:B------:R-:W-:Y:S05]  /*1dc0*/  CALL.REL.NOINC `($__internal_5_$__cuda_sm20_rcp_rn_f32_slowpath) ;  /* 0x000000cc001c7944 */ /* 0x000fea0003c00000 */
[----:B------:R-:W-:Y:S05]  /*1dd0*/  BRA `(.L_x_499) ;  /* 0x0000000000107947 */ /* 0x000fea0003800000 */
.L_x_498:
[----:B------:R-:W0:Y:S02]  /*1de0*/  MUFU.RCP R69, R60 ;  /* 0x0000003c00457308 */ /* 0x000e240000001000 */
[----:B0-----:R-:W-:-:S04]  /*1df0*/  FFMA R0, R60, R69, -1 ;  /* 0xbf8000003c007423 */ /* 0x001fc80000000045 */
[----:B------:R-:W-:-:S04]  /*1e00*/  FADD.FTZ R0, -R0, -RZ ;  /* 0x800000ff00007221 */ /* 0x000fc80000010100 */
[----:B------:R-:W-:-:S07]  /*1e10*/  FFMA R69, R69, R0, R69 ;  /* 0x0000000045457223 */ /* 0x000fce0000000045 */
.L_x_499:
[----:B------:R-:W-:Y:S05]  /*1e20*/  BSYNC.RECONVERGENT B1 ;  /* 0x0000000000017941 */ /* 0x000fea0003800200 */
.L_x_497:
        /* <DEDUP_REMOVED lines=21> */
[----:B------:R-:W-:Y:S05]  /*1f80*/  CALL.REL.NOINC `($__internal_5_$__cuda_sm20_rcp_rn_f32_slowpath) ;  /* 0x000000c800ac7944 */ /* 0x000fea0003c00000 */
[----:B------:R-:W-:Y:S05]  /*1f90*/  BRA `(.L_x_502) ;  /* 0x0000000000107947 */ /* 0x000fea0003800000 */
.L_x_501:
[----:B------:R-:W0:Y:S02]  /*1fa0*/  MUFU.RCP R69, R62 ;  /* 0x0000003e00457308 */ /* 0x000e240000001000 */
[----:B0-----:R-:W-:-:S04]  /*1fb0*/  FFMA R0, R62, R69, -1 ;  /* 0xbf8000003e007423 */ /* 0x001fc80000000045 */
[----:B------:R-:W-:-:S04]  /*1fc0*/  FADD.FTZ R0, -R0, -RZ ;  /* 0x800000ff00007221 */ /* 0x000fc80000010100 */
[----:B------:R-:W-:-:S07]  /*1fd0*/  FFMA R69, R69, R0, R69 ;  /* 0x0000000045457223 */ /* 0x000fce0000000045 */
.L_x_502:
[----:B------:R-:W-:Y:S05]  /*1fe0*/  BSYNC.RECONVERGENT B1 ;  /* 0x0000000000017941 */ /* 0x000fea0003800200 */
.L_x_500:
        /* <DEDUP_REMOVED lines=27> */
.L_x_504:
[----:B------:R-:W0:Y:S02]  /*21a0*/  MUFU.RCP R69, R60 ;  /* 0x0000003c00457308 */ /* 0x000e240000001000 */
[----:B0-----:R-:W-:-:S04]  /*21b0*/  FFMA R0, R60, R69, -1 ;  /* 0xbf8000003c007423 */ /* 0x001fc80000000045 */
[----:B------:R-:W-:-:S04]  /*21c0*/  FADD.FTZ R0, -R0, -RZ ;  /* 0x800000ff00007221 */ /* 0x000fc80000010100 */
[----:B------:R-:W-:-:S07]  /*21d0*/  FFMA R69, R69, R0, R69 ;  /* 0x0000000045457223 */ /* 0x000fce0000000045 */
.L_x_505:
[----:B------:R-:W-:Y:S05]  /*21e0*/  BSYNC.RECONVERGENT B1 ;  /* 0x0000000000017941 */ /* 0x000fea0003800200 */
.L_x_503:
        /* <DEDUP_REMOVED lines=23> */
.L_x_507:
[----:B------:R-:W0:Y:S02]  /*2360*/  MUFU.RCP R69, R58 ;  /* 0x0000003a00457308 */ /* 0x000e240000001000 */
[----:B0-----:R-:W-:-:S04]  /*2370*/  FFMA R0, R58, R69, -1 ;  /* 0xbf8000003a007423 */ /* 0x001fc80000000045 */
[----:B------:R-:W-:-:S04]  /*2380*/  FADD.FTZ R0, -R0, -RZ ;  /* 0x800000ff00007221 */ /* 0x000fc80000010100 */
[----:B------:R-:W-:-:S07]  /*2390*/  FFMA R69, R69, R0, R69 ;  /* 0x0000000045457223 */ /* 0x000fce0000000045 */
.L_x_508:
[----:B------:R-:W-:Y:S05]  /*23a0*/  BSYNC.RECONVERGENT B1 ;  /* 0x0000000000017941 */ /* 0x000fea0003800200 */
.L_x_506:
        /* <DEDUP_REMOVED lines=25> */
[----:B------:R-:W-:Y:S05]  /*2540*/  CALL.REL.NOINC `($__internal_5_$__cuda_sm20_rcp_rn_f32_slowpath) ;  /* 0x000000c4003c7944 */ /* 0x000fea0003c00000 */
[----:B------:R-:W-:Y:S05]  /*2550*/  BRA `(.L_x_511) ;  /* 0x0000000000107947 */ /* 0x000fea0003800000 */
.L_x_510:
[----:B------:R-:W0:Y:S02]  /*2560*/  MUFU.RCP R69, R60 ;  /* 0x0000003c00457308 */ /* 0x000e240000001000 */
[----:B0-----:R-:W-:-:S04]  /*2570*/  FFMA R0, R60, R69, -1 ;  /* 0xbf8000003c007423 */ /* 0x001fc80000000045 */
[----:B------:R-:W-:-:S04]  /*2580*/  FADD.FTZ R0, -R0, -RZ ;  /* 0x800000ff00007221 */ /* 0x000fc80000010100 */
[----:B------:R-:W-:-:S07]  /*2590*/  FFMA R69, R69, R0, R69 ;  /* 0x0000000045457223 */ /* 0x000fce0000000045 */
.L_x_511:
[----:B------:R-:W-:Y:S05]  /*25a0*/  BSYNC.RECONVERGENT B1 ;  /* 0x0000000000017941 */ /* 0x000fea0003800200 */
.L_x_509:
        /* <DEDUP_REMOVED lines=23> */
.L_x_513:
[----:B------:R-:W0:Y:S02]  /*2720*/  MUFU.RCP R69, R58 ;  /* 0x0000003a00457308 */ /* 0x000e240000001000 */
[----:B0-----:R-:W-:-:S04]  /*2730*/  FFMA R0, R58, R69, -1 ;  /* 0xbf8000003a007423 */ /* 0x001fc80000000045 */
[----:B------:R-:W-:-:S04]  /*2740*/  FADD.FTZ R0, -R0, -RZ ;  /* 0x800000ff00007221 */ /* 0x000fc80000010100 */
[----:B------:R-:W-:-:S07]  /*2750*/  FFMA R69, R69, R0, R69 ;  /* 0x0000000045457223 */ /* 0x000fce0000000045 */
.L_x_514:
[----:B------:R-:W-:Y:S05]  /*2760*/  BSYNC.RECONVERGENT B1 ;  /* 0x0000000000017941 */ /* 0x000fea0003800200 */
.L_x_512:
        /* <DEDUP_REMOVED lines=25> */
[----:B------:R-:W-:Y:S05]  /*2900*/  CALL.REL.NOINC `($__internal_5_$__cuda_sm20_rcp_rn_f32_slowpath) ;  /* 0x000000c0004c7944 */ /* 0x000fea0003c00000 */
[----:B------:R-:W-:Y:S05]  /*2910*/  BRA `(.L_x_517) ;  /* 0x0000000000107947 */ /* 0x000fea0003800000 */
.L_x_516:
[----:B------:R-:W0:Y:S02]  /*2920*/  MUFU.RCP R69, R60 ;  /* 0x0000003c00457308 */ /* 0x000e240000001000 */
[----:B0-----:R-:W-:-:S04]  /*2930*/  FFMA R0, R60, R69, -1 ;  /* 0xbf8000003c007423 */ /* 0x001fc80000000045 */
[----:B------:R-:W-:-:S04]  /*2940*/  FADD.FTZ R0, -R0, -RZ ;  /* 0x800000ff00007221 */ /* 0x000fc80000010100 */
[----:B------:R-:W-:-:S07]  /*2950*/  FFMA R69, R69, R0, R69 ;  /* 0x0000000045457223 */ /* 0x000fce0000000045 */
.L_x_517:
[----:B------:R-:W-:Y:S05]  /*2960*/  BSYNC.RECONVERGENT B1 ;  /* 0x0000000000017941 */ /* 0x000fea0003800200 */
.L_x_515:
        /* <DEDUP_REMOVED lines=23> */
.L_x_519:
[----:B------:R-:W0:Y:S02]  /*2ae0*/  MUFU.RCP R69, R58 ;  /* 0x0000003a00457308 */ /* 0x000e240000001000 */
[----:B0-----:R-:W-:-:S04]  /*2af0*/  FFMA R0, R58, R69, -1 ;  /* 0xbf8000003a007423 */ /* 0x001fc80000000045 */
[----:B------:R-:W-:-:S04]  /*2b00*/  FADD.FTZ R0, -R0, -RZ ;  /* 0x800000ff00007221 */ /* 0x000fc80000010100 */
[----:B------:R-:W-:-:S07]  /*2b10*/  FFMA R69, R69, R0, R69 ;  /* 0x0000000045457223 */ /* 0x000fce0000000045 */
.L_x_520:
[----:B------:R-:W-:Y:S05]  /*2b20*/  BSYNC.RECONVERGENT B1 ;  /* 0x0000000000017941 */ /* 0x000fea0003800200 */
.L_x_518:
        /* <DEDUP_REMOVED lines=25> */
[----:B------:R-:W-:Y:S05]  /*2cc0*/  CALL.REL.NOINC `($__internal_5_$__cuda_sm20_rcp_rn_f32_slowpath) ;  /* 0x000000bc005c7944 */ /* 0x000fea0003c00000 */
[----:B------:R-:W-:Y:S05]  /*2cd0*/  BRA `(.L_x_523) ;  /* 0x0000000000107947 */ /* 0x000fea0003800000 */
.L_x_522:
[----:B------:R-:W0:Y:S02]  /*2ce0*/  MUFU.RCP R69, R58 ;  /* 0x0000003a00457308 */ /* 0x000e240000001000 */
[----:B0-----:R-:W-:-:S04]  /*2cf0*/  FFMA R0, R58, R69, -1 ;  /* 0xbf8000003a007423 */ /* 0x001fc80000000045 */
[----:B------:R-:W-:-:S04]  /*2d00*/  FADD.FTZ R0, -R0, -RZ ;  /* 0x800000ff00007221 */ /* 0x000fc80000010100 */
[----:B------:R-:W-:-:S07]  /*2d10*/  FFMA R69, R69, R0, R69 ;  /* 0x0000000045457223 */ /* 0x000fce0000000045 */
.L_x_523:
[----:B------:R-:W-:Y:S05]  /*2d20*/  BSYNC.RECONVERGENT B1 ;  /* 0x0000000000017941 */ /* 0x000fea0003800200 */
.L_x_521:
        /* <DEDUP_REMOVED lines=21> */
[----:B------:R-:W-:Y:S05]  /*2e80*/  CALL.REL.NOINC `($__internal_5_$__cuda_sm20_rcp_rn_f32_slowpath) ;  /* 0x000000b800ec7944 */ /* 0x000fea0003c00000 */
[----:B------:R-:W-:Y:S05]  /*2e90*/  BRA `(.L_x_526) ;  /* 0x0000000000107947 */ /* 0x000fea0003800000 */
.L_x_525:
[----:B------:R-:W0:Y:S02]  /*2ea0*/  MUFU.RCP R69, R58 ;  /* 0x0000003a00457308 */ /* 0x000e240000001000 */
[----:B0-----:R-:W-:-:S04]  /*2eb0*/  FFMA R0, R58, R69, -1 ;  /* 0xbf8000003a007423 */ /* 0x001fc80000000045 */
[----:B------:R-:W-:-:S04]  /*2ec0*/  FADD.FTZ R0, -R0, -RZ ;  /* 0x800000ff00007221 */ /* 0x000fc80000010100 */
[----:B------:R-:W-:-:S07]  /*2ed0*/  FFMA R69, R69, R0, R69 ;  /* 0x0000000045457223 */ /* 0x000fce0000000045 */
.L_x_526:
[----:B------:R-:W-:Y:S05]  /*2ee0*/  BSYNC.RECONVERGENT B1 ;  /* 0x0000000000017941 */ /* 0x000fea0003800200 */
.L_x_524:
        /* <DEDUP_REMOVED lines=25> */
[----:B------:R-:W-:Y:S05]  /*3080*/  CALL.REL.NOINC `($__internal_5_$__cuda_sm20_rcp_rn_f32_slowpath) ;  /* 0x000000b8006c7944 */ /* 0x000fea0003c00000 */
[----:B------:R-:W-:Y:S05]  /*3090*/  BRA `(.L_x_529) ;  /* 0x0000000000107947 */ /* 0x000fea0003800000 */
.L_x_528:
[----:B------:R-:W0:Y:S02]  /*30a0*/  MUFU.RCP R69, R56 ;  /* 0x0000003800457308 */ /* 0x000e240000001000 */
[----:B0-----:R-:W-:-:S04]  /*30b0*/  FFMA R0, R56, R69, -1 ;  /* 0xbf80000038007423 */ /* 0x001fc80000000045 */
[----:B------:R-:W-:-:S04]  /*30c0*/  FADD.FTZ R0, -R0, -RZ ;  /* 0x800000ff00007221 */ /* 0x000fc80000010100 */
[----:B------:R-:W-:-:S07]  /*30d0*/  FFMA R69, R69, R0, R69 ;  /* 0x0000000045457223 */ /* 0x000fce0000000045 */
.L_x_529:
[----:B------:R-:W-:Y:S05]  /*30e0*/  BSYNC.RECONVERGENT B1 ;  /* 0x0000000000017941 */ /* 0x000fea0003800200 */
.L_x_527:
        /* <DEDUP_REMOVED lines=23> */
.L_x_531:
[----:B------:R-:W0:Y:S02]  /*3260*/  MUFU.RCP R69, R56 ;  /* 0x0000003800457308 */ /* 0x000e240000001000 */
[----:B0-----:R-:W-:-:S04]  /*3270*/  FFMA R0, R56, R69, -1 ;  /* 0xbf80000038007423 */ /* 0x001fc80000000045 */
[----:B------:R-:W-:-:S04]  /*3280*/  FADD.FTZ R0, -R0, -RZ ;  /* 0x800000ff00007221 */ /* 0x000fc80000010100 */
[----:B------:R-:W-:-:S07]  /*3290*/  FFMA R69, R69, R0, R69 ;  /* 0x0000000045457223 */ /* 0x000fce0000000045 */
.L_x_532:
[----:B------:R-:W-:Y:S05]  /*32a0*/  BSYNC.RECONVERGENT B1 ;  /* 0x0000000000017941 */ /* 0x000fea0003800200 */
.L_x_530:
        /* <DEDUP_REMOVED lines=27> */
.L_x_534:
[----:B------:R-:W0:Y:S02]  /*3460*/  MUFU.RCP R69, R28 ;  /* 0x0000001c00457308 */ /* 0x000e240000001000 */
[----:B0-----:R-:W-:-:S04]  /*3470*/  FFMA R0, R28, R69, -1 ;  /* 0xbf8000001c007423 */ /* 0x001fc80000000045 */
[----:B------:R-:W-:-:S04]  /*3480*/  FADD.FTZ R0, -R0, -RZ ;  /* 0x800000ff00007221 */ /* 0x000fc80000010100 */
[----:B------:R-:W-:-:S07]  /*3490*/  FFMA R69, R69, R0, R69 ;  /* 0x0000000045457223 */ /* 0x000fce0000000045 */
.L_x_535:
[----:B------:R-:W-:Y:S05]  /*34a0*/  BSYNC.RECONVERGENT B1 ;  /* 0x0000000000017941 */ /* 0x000fea0003800200 */
.L_x_533:
[----:B------:R-:W-:Y:S01]  /*34b0*/  ISETP.GE.U32.AND P0, PT, R3, UR7, PT ;  /* 0x0000000703007c0c */ /* 0x000fe2000bf06070 */
[----:B------:R-:W-:Y:S01]  /*34c0*/  FMUL R49, R19, R69 ;  /* 0x0000004513317220 */ /* 0x000fe20000400000 */
[----:B------:R-:W-:Y:S01]  /*34d0*/  FMUL R61, R21, UR19 ;  /* 0x00000013153d7c20 */ /* 0x000fe20008400000 */
[----:B------:R-:W-:Y:S01]  /*34e0*/  FMUL R28, R14, UR19 ;  /* 0x000000130e1c7c20 */ /* 0x000fe20008400000 */
[----:B------:R-:W-:Y:S01]  /*34f0*/  ISETP.GE.U32.OR P0, PT, R36, UR14, P0 ;  /* 0x0000000e24007c0c */ /* 0x000fe20008706470 */
[----:B------:R-:W-:Y:S01]  /*3500*/  FMUL R73, R15, UR19 ;  /* 0x000000130f497c20 */ /* 0x000fe20008400000 */
[----:B------:R-:W-:Y:S01]  /*3510*/  FMUL R68, R12, UR19 ;  /* 0x000000130c447c20 */ /* 0x000fe20008400000 */
[----:B------:R-:W-:Y:S01]  /*3520*/  F2FP.SATFINITE.E5M2.F32.PACK_AB_MERGE_C R61, RZ, R61, RZ ;  /* 0x0000003dff3d723e */ /* 0x000fe200048060ff */
        /* <DEDUP_REMOVED lines=16> */
[----:B------:R-:W-:Y:S02]  /*3630*/  F2FP.SATFINITE.E5M2.F32.PACK_AB_MERGE_C R60, RZ, R60, RZ ;  /* 0x0000003cff3c723e */ /* 0x000fe400048060ff */
[----:B------:R-:W-:-:S02]  /*3640*/  @!P0 LEA.HI.X R19, R0, UR9, R63, 0x1, P2 ;  /* 0x0000000900138c11 */ /* 0x000fc400090f0c3f */
[----:B------:R-:W-:Y:S02]  /*3650*/  F2FP.SATFINITE.E5M2.F32.PACK_AB_MERGE_C R62, RZ, R62, RZ ;  /* 0x0000003eff3e723e */ /* 0x000fe400048060ff */
[----:B------:R-:W-:Y:S02]  /*3660*/  F2FP.SATFINITE.E5M2.F32.PACK_AB_MERGE_C R69, RZ, R69, RZ ;  /* 0x00000045ff45723e */ /* 0x000fe400048060ff */
        /* <DEDUP_REMOVED lines=9> */
[----:B------:R-:W-:Y:S02]  /*3700*/  F2FP.SATFINITE.E5M2.F32.PACK_AB_MERGE_C R63, RZ, R63, RZ ;  /* 0x0000003fff3f723e */ /* 0x000fe400048060ff */
[----:B------:R-:W-:Y:S02]  /*3710*/  @!P0 IADD3.X R0, PT, PT, R23, UR32, RZ, P1, !PT ;  /* 0x0000002017008c10 */ /* 0x000fe40008ffe4ff */
[----:B0-----:R-:W-:Y:S02]  /*3720*/  @!P0 PRMT R59, R68, 0x7604, R73 ;  /* 0x00007604443b8816 */ /* 0x001fe40000000049 */
[----:B------:R-:W-:Y:S02]  /*3730*/  @!P0 PRMT R75, R63, 0x7604, R58 ;  /* 0x000076043f4b8816 */ /* 0x000fe4000000003a */
[----:B------:R-:W-:Y:S01]  /*3740*/  @!P0 LEA R36, P1, R67, UR6, 0x1 ;  /* 0x0000000643248c11 */ /* 0x000fe2000f8208ff */
[----:B------:R0:W-:Y:S01]  /*3750*/  @!P0 STG.E.U16 desc[UR24][R64.64], R59 ;  /* 0x0000003b40008986 */ /* 0x0001e2000c101518 */
[----:B------:R-:W-:-:S02]  /*3760*/  F2FP.SATFINITE.E5M2.F32.PACK_AB_MERGE_C R26, RZ, R26, RZ ;  /* 0x0000001aff1a723e */ /* 0x000fc400048060ff */
[----:B------:R-:W-:Y:S01]  /*3770*/  @!P0 LEA.HI.X R37, R67, UR12, R0, 0x1, P1 ;  /* 0x0000000c43258c11 */ /* 0x000fe200088f0c00 */
[----:B------:R1:W-:Y:S01]  /*3780*/  @!P0 STG.E.U16 desc[UR24][R18.64], R75 ;  /* 0x0000004b12008986 */ /* 0x0003e2000c101518 */
[----:B------:R-:W-:Y:S01]  /*3790*/  FMUL R0, R8, UR19 ;  /* 0x0000001308007c20 */ /* 0x000fe20008400000 */
[----:B------:R-:W-:Y:S01]  /*37a0*/  FMUL R67, R4, UR19 ;  /* 0x0000001304437c20 */ /* 0x000fe20008400000 */
[----:B------:R-:W-:-:S04]  /*37b0*/  @!P0 LEA R70, P1, R24, UR6, 0x1 ;  /* 0x0000000618468c11 */ /* 0x000fc8000f8208ff */
[----:B------:R-:W-:Y:S02]  /*37c0*/  F2FP.SATFINITE.E5M2.F32.PACK_AB_MERGE_C R67, RZ, R67, RZ ;  /* 0x00000043ff43723e */ /* 0x000fe400048060ff */
[----:B0-----:R-:W-:Y:S02]  /*37d0*/  F2FP.SATFINITE.E5M2.F32.PACK_AB_MERGE_C R65, RZ, R0, RZ ;  /* 0x00000000ff41723e */ /* 0x001fe400048060ff */
        /* <DEDUP_REMOVED lines=13> */
.L_x_537:
[----:B------:R-:W-:Y:S05]  /*38b0*/  BSYNC.RECONVERGENT B0 ;  /* 0x0000000000007941 */ /* 0x000fea0003800200 */
.L_x_536:
[----:B------:R-:W-:Y:S01]  /*38c0*/  FMUL R64, R6, UR19 ;  /* 0x0000001306407c20 */ /* 0x000fe20008400000 */
[----:B------:R-:W-:Y:S01]  /*38d0*/  FMUL R0, R9, UR19 ;  /* 0x0000001309007c20 */ /* 0x000fe20008400000 */
[----:B------:R-:W-:Y:S01]  /*38e0*/  @!P0 IADD3 R74, P1, PT, R24, UR33, RZ ;  /* 0x00000021184a8c10 */ /* 0x000fe2000ff3e0ff */
[----:B------:R1:W-:Y:S01]  /*38f0*/  @!P0 STG.E.U16 desc[UR24][R70.64], R66 ;  /* 0x0000004246008986 */ /* 0x0003e2000c101518 */
[----:B0-----:R-:W0:Y:S01]  /*3900*/  LDC.64 R18, c[0x0][0x3b8] ;  /* 0x0000ee00ff127b82 */ /* 0x001e220000000a00 */
[----:B------:R-:W-:Y:S01]  /*3910*/  F2FP.SATFINITE.E5M2.F32.PACK_AB_MERGE_C R64, RZ, R64, RZ ;  /* 0x00000040ff40723e */ /* 0x000fe200048060ff */
        /* <DEDUP_REMOVED lines=9> */
[----:B-1----:R-:W-:Y:S01]  /*39b0*/  F2FP.SATFINITE.E5M2.F32.PACK_AB_MERGE_C R71, RZ, R0, RZ ;  /* 0x00000000ff47723e */ /* 0x002fe200048060ff */
[----:B------:R-:W-:Y:S01]  /*39c0*/  FMUL R66, R16, UR19 ;  /* 0x0000001310427c20 */ /* 0x000fe20008400000 */
[----:B------:R-:W-:-:S02]  /*39d0*/  ISETP.GE.U32.AND P1, PT, R56, UR7, PT ;  /* 0x0000000738007c0c */ /* 0x000fc4000bf26070 */
[----:B------:R-:W-:Y:S02]  /*39e0*/  @!P0 PRMT R0, R71, 0x7604, R64 ;  /* 0x0000760447008816 */ /* 0x000fe40000000040 */
[----:B------:R-:W-:Y:S02]  /*39f0*/  LOP3.LUT R59, R59, 0x1f, RZ, 0xc0, !PT ;  /* 0x0000001f3b3b7812 */ /* 0x000fe400078ec0ff */
[----:B------:R-:W-:Y:S01]  /*3a00*/  F2FP.SATFINITE.E5M2.F32.PACK_AB_MERGE_C R75, RZ, R75, RZ ;  /* 0x0000004bff4b723e */ /* 0x000fe200048060ff */
[----:B------:R1:W-:Y:S01]  /*3a10*/  @!P0 STG.E.U16 desc[UR24][R76.64], R0 ;  /* 0x000000004c008986 */ /* 0x0003e2000c101518 */
[----:B------:R-:W-:Y:S02]  /*3a20*/  ISETP.LT.U32.AND P1, PT, R59, UR14, !P1 ;  /* 0x0000000e3b007c0c */ /* 0x000fe4000cf21070 */
[----:B------:R-:W-:Y:S01]  /*3a30*/  F2FP.SATFINITE.E5M2.F32.PACK_AB_MERGE_C R66, RZ, R66, RZ ;  /* 0x00000042ff42723e */ /* 0x000fe200048060ff */
        /* <DEDUP_REMOVED lines=12> */
.L_x_539:
[----:B------:R-:W-:Y:S05]  /*3b00*/  BSYNC.RECONVERGENT B0 ;  /* 0x0000000000007941 */ /* 0x000fea0003800200 */
.L_x_538:
        /* <DEDUP_REMOVED lines=113> */
.L_x_541:
[----:B------:R-:W-:Y:S05]  /*4220*/  BSYNC.RECONVERGENT B0 ;  /* 0x0000000000007941 */ /* 0x000fea0003800200 */
.L_x_540:
        /* <DEDUP_REMOVED lines=32> */
.L_x_543:
[----:B------:R-:W-:Y:S05]  /*4430*/  BSYNC.RECONVERGENT B0 ;  /* 0x0000000000007941 */ /* 0x000fea0003800200 */
.L_x_542:
        /* <DEDUP_REMOVED lines=24> */
.L_x_545:
[----:B------:R-:W-:Y:S05]  /*45c0*/  BSYNC.RECONVERGENT B0 ;  /* 0x0000000000007941 */ /* 0x000fea0003800200 */
.L_x_544:
        /* <DEDUP_REMOVED lines=18> */
[----:B------:R-:W-:Y:S05]  /*46f0*/  CALL.REL.NOINC `($__internal_5_$__cuda_sm20_rcp_rn_f32_slowpath) ;  /* 0x000000a000d07944 */ /* 0x000fea0003c00000 */
[----:B------:R-:W-:Y:S05]  /*4700*/  BRA `(.L_x_548) ;  /* 0x0000000000107947 */ /* 0x000fea0003800000 */
.L_x_547:
[----:B------:R-:W0:Y:S02]  /*4710*/  MUFU.RCP R69, R62 ;  /* 0x0000003e00457308 */ /* 0x000e240000001000 */
[----:B0-----:R-:W-:-:S04]  /*4720*/  FFMA R0, R62, R69, -1 ;  /* 0xbf8000003e007423 */ /* 0x001fc80000000045 */
[----:B------:R-:W-:-:S04]  /*4730*/  FADD.FTZ R0, -R0, -RZ ;  /* 0x800000ff00007221 */ /* 0x000fc80000010100 */
[----:B------:R-:W-:-:S07]  /*4740*/  FFMA R69, R69, R0, R69 ;  /* 0x0000000045457223 */ /* 0x000fce0000000045 */
.L_x_548:
[----:B------:R-:W-:Y:S05]  /*4750*/  BSYNC.RECONVERGENT B1 ;  /* 0x0000000000017941 */ /* 0x000fea0003800200 */
.L_x_546:
        /* <DEDUP_REMOVED lines=25> */
[----:B------:R-:W-:Y:S05]  /*48f0*/  CALL.REL.NOINC `($__internal_5_$__cuda_sm20_rcp_rn_f32_slowpath) ;  /* 0x000000a000507944 */ /* 0x000fea0003c00000 */
[----:B------:R-:W-:Y:S05]  /*4900*/  BRA `(.L_x_551) ;  /* 0x0000000000107947 */ /* 0x000fea0003800000 */
.L_x_550:
[----:B------:R-:W0:Y:S02]  /*4910*/  MUFU.RCP R69, R62 ;  /* 0x0000003e00457308 */ /* 0x000e240000001000 */
[----:B0-----:R-:W-:-:S04]  /*4920*/  FFMA R0, R62, R69, -1 ;  /* 0xbf8000003e007423 */ /* 0x001fc80000000045 */
[----:B------:R-:W-:-:S04]  /*4930*/  FADD.FTZ R0, -R0, -RZ ;  /* 0x800000ff00007221 */ /* 0x000fc80000010100 */
[----:B------:R-:W-:-:S07]  /*4940*/  FFMA R69, R69, R0, R69 ;  /* 0x0000000045457223 */ /* 0x000fce0000000045 */
.L_x_551:
[----:B------:R-:W-:Y:S05]  /*4950*/  BSYNC.RECONVERGENT B1 ;  /* 0x0000000000017941 */ /* 0x000fea0003800200 */
.L_x_549:
        /* <DEDUP_REMOVED lines=23> */
.L_x_553:
[----:B------:R-:W0:Y:S02]  /*4ad0*/  MUFU.RCP R69, R64 ;  /* 0x0000004000457308 */ /* 0x000e240000001000 */
[----:B0-----:R-:W-:-:S04]  /*4ae0*/  FFMA R0, R64, R69, -1 ;  /* 0xbf80000040007423 */ /* 0x001fc80000000045 */
[----:B------:R-:W-:-:S04]  /*4af0*/  FADD.FTZ R0, -R0, -RZ ;  /* 0x800000ff00007221 */ /* 0x000fc80000010100 */
[----:B------:R-:W-:-:S07]  /*4b00*/  FFMA R69, R69, R0, R69 ;  /* 0x0000000045457223 */ /* 0x000fce0000000045 */
.L_x_554:
[----:B------:R-:W-:Y:S05]  /*4b10*/  BSYNC.RECONVERGENT B1 ;  /* 0x0000000000017941 */ /* 0x000fea0003800200 */
.L_x_552:
        /* <DEDUP_REMOVED lines=27> */
.L_x_556:
[----:B------:R-:W0:Y:S02]  /*4cd0*/  MUFU.RCP R69, R64 ;  /* 0x0000004000457308 */ /* 0x000e240000001000 */
[----:B0-----:R-:W-:-:S04]  /*4ce0*/  FFMA R0, R64, R69, -1 ;  /* 0xbf80000040007423 */ /* 0x001fc80000000045 */
[----:B------:R-:W-:-:S04]  /*4cf0*/  FADD.FTZ R0, -R0, -RZ ;  /* 0x800000ff00007221 */ /* 0x000fc80000010100 */
[----:B------:R-:W-:-:S07]  /*4d00*/  FFMA R69, R69, R0, R69 ;  /* 0x0000000045457223 */ /* 0x000fce0000000045 */
.L_x_557:
[----:B------:R-:W-:Y:S05]  /*4d10*/  BSYNC.RECONVERGENT B1 ;  /* 0x0000000000017941 */ /* 0x000fea0003800200 */
.L_x_555:
        /* <DEDUP_REMOVED lines=23> */
.L_x_559:
[----:B------:R-:W0:Y:S02]  /*4e90*/  MUFU.RCP R69, R62 ;  /* 0x0000003e00457308 */ /* 0x000e240000001000 */
[----:B0-----:R-:W-:-:S04]  /*4ea0*/  FFMA R0, R62, R69, -1 ;  /* 0xbf8000003e007423 */ /* 0x001fc80000000045 */
[----:B------:R-:W-:-:S04]  /*4eb0*/  FADD.FTZ R0, -R0, -RZ ;  /* 0x800000ff00007221 */ /* 0x000fc80000010100 */
[----:B------:R-:W-:-:S07]  /*4ec0*/  FFMA R69, R69, R0, R69 ;  /* 0x0000000045457223 */ /* 0x000fce0000000045 */
.L_x_560:
[----:B------:R-:W-:Y:S05]  /*4ed0*/  BSYNC.RECONVERGENT B1 ;  /* 0x0000000000017941 */ /* 0x000fea0003800200 */
.L_x_558:
        /* <DEDUP_REMOVED lines=27> */
.L_x_562:
[----:B------:R-:W0:Y:S02]  /*5090*/  MUFU.RCP R69, R62 ;  /* 0x0000003e00457308 */ /* 0x000e240000001000 */
[----:B0-----:R-:W-:-:S04]  /*50a0*/  FFMA R0, R62, R69, -1 ;  /* 0xbf8000003e007423 */ /* 0x001fc80000000045 */
[----:B------:R-:W-:-:S04]  /*50b0*/  FADD.FTZ R0, -R0, -RZ ;  /* 0x800000ff00007221 */ /* 0x000fc80000010100 */
[----:B------:R-:W-:-:S07]  /*50c0*/  FFMA R69, R69, R0, R69 ;  /* 0x0000000045457223 */ /* 0x000fce0000000045 */
.L_x_563:
[----:B------:R-:W-:Y:S05]  /*50d0*/  BSYNC.RECONVERGENT B1 ;  /* 0x0000000000017941 */ /* 0x000fea0003800200 */
.L_x_561:
        /* <DEDUP_REMOVED lines=23> */
.L_x_565:
[----:B------:R-:W0:Y:S02]  /*5250*/  MUFU.RCP R69, R62 ;  /* 0x0000003e00457308 */ /* 0x000e240000001000 */
[----:B0-----:R-:W-:-:S04]  /*5260*/  FFMA R0, R62, R69, -1 ;  /* 0xbf8000003e007423 */ /* 0x001fc80000000045 */
[----:B------:R-:W-:-:S04]  /*5270*/  FADD.FTZ R0, -R0, -RZ ;  /* 0x800000ff00007221 */ /* 0x000fc80000010100 */
[----:B------:R-:W-:-:S07]  /*5280*/  FFMA R69, R69, R0, R69 ;  /* 0x0000000045457223 */ /* 0x000fce0000000045 */
.L_x_566:
[----:B------:R-:W-:Y:S05]  /*5290*/  BSYNC.RECONVERGENT B1 ;  /* 0x0000000000017941 */ /* 0x000fea0003800200 */
.L_x_564:
        /* <DEDUP_REMOVED lines=27> */
.L_x_568:
[----:B------:R-:W0:Y:S02]  /*5450*/  MUFU.RCP R69, R62 ;  /* 0x0000003e00457308 */ /* 0x000e240000001000 */
[----:B0-----:R-:W-:-:S04]  /*5460*/  FFMA R0, R62, R69, -1 ;  /* 0xbf8000003e007423 */ /* 0x001fc80000000045 */
[----:B------:R-:W-:-:S04]  /*5470*/  FADD.FTZ R0, -R0, -RZ ;  /* 0x800000ff00007221 */ /* 0x000fc80000010100 */
[----:B------:R-:W-:-:S07]  /*5480*/  FFMA R69, R69, R0, R69 ;  /* 0x0000000045457223 */ /* 0x000fce0000000045 */
.L_x_569:
[----:B------:R-:W-:Y:S05]  /*5490*/  BSYNC.RECONVERGENT B1 ;  /* 0x0000000000017941 */ /* 0x000fea0003800200 */
.L_x_567:
        /* <DEDUP_REMOVED lines=23> */
.L_x_571:
[----:B------:R-:W0:Y:S02]  /*5610*/  MUFU.RCP R69, R62 ;  /* 0x0000003e00457308 */ /* 0x000e240000001000 */
[----:B0-----:R-:W-:-:S04]  /*5620*/  FFMA R0, R62, R69, -1 ;  /* 0xbf8000003e007423 */ /* 0x001fc80000000045 */
[----:B------:R-:W-:-:S04]  /*5630*/  FADD.FTZ R0, -R0, -RZ ;  /* 0x800000ff00007221 */ /* 0x000fc80000010100 */
[----:B------:R-:W-:-:S07]  /*5640*/  FFMA R69, R69, R0, R69 ;  /* 0x0000000045457223 */ /* 0x000fce0000000045 */
.L_x_572:
[----:B------:R-:W-:Y:S05]  /*5650*/  BSYNC.RECONVERGENT B1 ;  /* 0x0000000000017941 */ /* 0x000fea0003800200 */
.L_x_570:
        /* <DEDUP_REMOVED lines=27> */
.L_x_574:
[----:B------:R-:W0:Y:S02]  /*5810*/  MUFU.RCP R69, R52 ;  /* 0x0000003400457308 */ /* 0x000e240000001000 */
[----:B0-----:R-:W-:-:S04]  /*5820*/  FFMA R0, R52, R69, -1 ;  /* 0xbf80000034007423 */ /* 0x001fc80000000045 */
[----:B------:R-:W-:-:S04]  /*5830*/  FADD.FTZ R0, -R0, -RZ ;  /* 0x800000ff00007221 */ /* 0x000fc80000010100 */
[----:B------:R-:W-:-:S07]  /*5840*/  FFMA R69, R69, R0, R69 ;  /* 0x0000000045457223 */ /* 0x000fce0000000045 */
.L_x_575:
[----:B------:R-:W-:Y:S05]  /*5850*/  BSYNC.RECONVERGENT B1 ;  /* 0x0000000000017941 */ /* 0x000fea0003800200 */
.L_x_573:
        /* <DEDUP_REMOVED lines=23> */
.L_x_577:
[----:B------:R-:W0:Y:S02]  /*59d0*/  MUFU.RCP R69, R50 ;  /* 0x0000003200457308 */ /* 0x000e240000001000 */
[----:B0-----:R-:W-:-:S04]  /*59e0*/  FFMA R0, R50, R69, -1 ;  /* 0xbf80000032007423 */ /* 0x001fc80000000045 */
[----:B------:R-:W-:-:S04]  /*59f0*/  FADD.FTZ R0, -R0, -RZ ;  /* 0x800000ff00007221 */ /* 0x000fc80000010100 */
[----:B------:R-:W-:-:S07]  /*5a00*/  FFMA R69, R69, R0, R69 ;  /* 0x0000000045457223 */ /* 0x000fce0000000045 */
.L_x_578:
[----:B------:R-:W-:Y:S05]  /*5a10*/  BSYNC.RECONVERGENT B1 ;  /* 0x0000000000017941 */ /* 0x000fea0003800200 */
.L_x_576:
        /* <DEDUP_REMOVED lines=27> */
.L_x_580:
[----:B------:R-:W0:Y:S02]  /*5bd0*/  MUFU.RCP R69, R52 ;  /* 0x0000003400457308 */ /* 0x000e240000001000 */
[----:B0-----:R-:W-:-:S04]  /*5be0*/  FFMA R0, R52, R69, -1 ;  /* 0xbf80000034007423 */ /* 0x001fc80000000045 */
[----:B------:R-:W-:-:S04]  /*5bf0*/  FADD.FTZ R0, -R0, -RZ ;  /* 0x800000ff00007221 */ /* 0x000fc80000010100 */
[----:B------:R-:W-:-:S07]  /*5c00*/  FFMA R69, R69, R0, R69 ;  /* 0x0000000045457223 */ /* 0x000fce0000000045 */
.L_x_581:
[----:B------:R-:W-:Y:S05]  /*5c10*/  BSYNC.RECONVERGENT B1 ;  /* 0x0000000000017941 */ /* 0x000fea0003800200 */
.L_x_579:
        /* <DEDUP_REMOVED lines=23> */
.L_x_583:
[----:B------:R-:W0:Y:S02]  /*5d90*/  MUFU.RCP R69, R56 ;  /* 0x0000003800457308 */ /* 0x000e240000001000 */
[----:B0-----:R-:W-:-:S04]  /*5da0*/  FFMA R0, R56, R69, -1 ;  /* 0xbf80000038007423 */ /* 0x001fc80000000045 */
[----:B------:R-:W-:-:S04]  /*5db0*/  FADD.FTZ R0, -R0, -RZ ;  /* 0x800000ff00007221 */ /* 0x000fc80000010100 */
[----:B------:R-:W-:-:S07]  /*5dc0*/  FFMA R69, R69, R0, R69 ;  /* 0x0000000045457223 */ /* 0x000fce0000000045 */
.L_x_584:
[----:B------:R-:W-:Y:S05]  /*5dd0*/  BSYNC.RECONVERGENT B1 ;  /* 0x0000000000017941 */ /* 0x000fea0003800200 */
.L_x_582:
        /* <DEDUP_REMOVED lines=25> */
[----:B------:R-:W-:Y:S05]  /*5f70*/  CALL.REL.NOINC `($__internal_5_$__cuda_sm20_rcp_rn_f32_slowpath) ;  /* 0x0000008800b07944 */ /* 0x000fea0003c00000 */
[----:B------:R-:W-:Y:S05]  /*5f80*/  BRA `(.L_x_587) ;  /* 0x0000000000107947 */ /* 0x000fea0003800000 */
.L_x_586:
[----:B------:R-:W0:Y:S02]  /*5f90*/  MUFU.RCP R69, R56 ;  /* 0x0000003800457308 */ /* 0x000e240000001000 */
[----:B0-----:R-:W-:-:S04]  /*5fa0*/  FFMA R0, R56, R69, -1 ;  /* 0xbf80000038007423 */ /* 0x001fc80000000045 */
[----:B------:R-:W-:-:S04]  /*5fb0*/  FADD.FTZ R0, -R0, -RZ ;  /* 0x800000ff00007221 */ /* 0x000fc80000010100 */
[----:B------:R-:W-:-:S07]  /*5fc0*/  FFMA R69, R69, R0, R69 ;  /* 0x0000000045457223 */ /* 0x000fce0000000045 */
.L_x_587:
[----:B------:R-:W-:Y:S05]  /*5fd0*/  BSYNC.RECONVERGENT B1 ;  /* 0x0000000000017941 */ /* 0x000fea0003800200 */
.L_x_585:
        /* <DEDUP_REMOVED lines=21> */
[----:B------:R-:W-:Y:S05]  /*6130*/  CALL.REL.NOINC `($__internal_5_$__cuda_sm20_rcp_rn_f32_slowpath) ;  /* 0x0000008800407944 */ /* 0x000fea0003c00000 */
[----:B------:R-:W-:Y:S05]  /*6140*/  BRA `(.L_x_590) ;  /* 0x0000000000107947 */ /* 0x000fea0003800000 */
.L_x_589:
[----:B------:R-:W0:Y:S02]  /*6150*/  MUFU.RCP R69, R52 ;  /* 0x0000003400457308 */ /* 0x000e240000001000 */
[----:B0-----:R-:W-:-:S04]  /*6160*/  FFMA R0, R52, R69, -1 ;  /* 0xbf80000034007423 */ /* 0x001fc80000000045 */
[----:B------:R-:W-:-:S04]  /*6170*/  FADD.FTZ R0, -R0, -RZ ;  /* 0x800000ff00007221 */ /* 0x000fc80000010100 */
[----:B------:R-:W-:-:S07]  /*6180*/  FFMA R69, R69, R0, R69 ;  /* 0x0000000045457223 */ /* 0x000fce0000000045 */
.L_x_590:
[----:B------:R-:W-:Y:S05]  /*6190*/  BSYNC.RECONVERGENT B1 ;  /* 0x0000000000017941 */ /* 0x000fea0003800200 */
.L_x_588:
        /* <DEDUP_REMOVED lines=27> */
.L_x_592:
[----:B------:R-:W0:Y:S02]  /*6350*/  MUFU.RCP R69, R38 ;  /* 0x0000002600457308 */ /* 0x000e240000001000 */
[----:B0-----:R-:W-:-:S04]  /*6360*/  FFMA R0, R38, R69, -1 ;  /* 0xbf80000026007423 */ /* 0x001fc80000000045 */
[----:B------:R-:W-:-:S04]  /*6370*/  FADD.FTZ R0, -R0, -RZ ;  /* 0x800000ff00007221 */ /* 0x000fc80000010100 */
[----:B------:R-:W-:-:S07]  /*6380*/  FFMA R69, R69, R0, R69 ;  /* 0x0000000045457223 */ /* 0x000fce0000000045 */
.L_x_593:
[----:B------:R-:W-:Y:S05]  /*6390*/  BSYNC.RECONVERGENT B1 ;  /* 0x0000000000017941 */ /* 0x000fea0003800200 */
.L_x_591:
        /* <DEDUP_REMOVED lines=23> */
[----:B------:R-:W0:Y:S01]  /*6510*/  @!P0 LDC R39, c[0x0][0x3b8] ;  /* 0x0000ee00ff278b82 */ /* 0x000e220000000800 */
[----:B------:R-:W-:Y:S01]  /*6520*/  @!P0 IADD3 R0, P3, PT, R60, UR33, RZ ;  /* 0x000000213c008c10 */ /* 0x000fe2000ff7e0ff */
[----:B------:R-:W-:Y:S01]  /*6530*/  BSSY.RECONVERGENT B0, `(.L_x_594) ;  /* 0x000002e000007945 */ /* 0x000fe20003800200 */
[----:B------:R-:W-:-:S02]  /*6540*/  F2FP.SATFINITE.E5M2.F32.PACK_AB_MERGE_C R71, RZ, R71, RZ ;  /* 0x00000047ff47723e */ /* 0x000fc400048060ff */
[----:B------:R-:W-:Y:S02]  /*6550*/  F2FP.SATFINITE.E5M2.F32.PACK_AB_MERGE_C R64, RZ, R64, RZ ;  /* 0x00000040ff40723e */ /* 0x000fe400048060ff */
[----:B------:R-:W-:Y:S01]  /*6560*/  F2FP.SATFINITE.E5M2.F32.PACK_AB_MERGE_C R73, RZ, R73, RZ ;  /* 0x00000049ff49723e */ /* 0x000fe200048060ff */
[----:B------:R-:W1:Y:S01]  /*6570*/  @!P0 LDC R65, c[0x0][0x3b8] ;  /* 0x0000ee00ff418b82 */ /* 0x000e620000000800 */
[----:B------:R-:W-:Y:S02]  /*6580*/  F2FP.SATFINITE.E5M2.F32.PACK_AB_MERGE_C R75, RZ, R75, RZ ;  /* 0x0000004bff4b723e */ /* 0x000fe400048060ff */
        /* <DEDUP_REMOVED lines=8> */
[----:B------:R-:W-:Y:S02]  /*6610*/  F2FP.SATFINITE.E5M2.F32.PACK_AB_MERGE_C R42, RZ, R44, RZ ;  /* 0x0000002cff2a723e */ /* 0x000fe400048060ff */
[----:B------:R-:W-:Y:S01]  /*6620*/  @!P0 LEA.HI.X R39, R0, UR9, R39, 0x1, P3 ;  /* 0x0000000900278c11 */ /* 0x000fe200098f0c27 */
[----:B------:R-:W-:Y:S01]  /*6630*/  FMUL R0, R51, UR19 ;  /* 0x0000001333007c20 */ /* 0x000fe20008400000 */
[----:B------:R-:W-:-:S02]  /*6640*/  F2FP.SATFINITE.E5M2.F32.PACK_AB_MERGE_C R44, RZ, R40, RZ ;  /* 0x00000028ff2c723e */ /* 0x000fc400048060ff */
[C---:B------:R-:W-:Y:S01]  /*6650*/  @!P0 LEA R54, P2, R60.reuse, UR8, 0x1 ;  /* 0x000000083c368c11 */ /* 0x040fe2000f8408ff */
[----:B------:R-:W0:Y:S01]  /*6660*/  LDC.64 R40, c[0x0][0x3b8] ;  /* 0x0000ee00ff287b82 */ /* 0x000e220000000a00 */
[----:B------:R-:W-:Y:S02]  /*6670*/  F2FP.SATFINITE.E5M2.F32.PACK_AB_MERGE_C R0, RZ, R0, RZ ;  /* 0x00000000ff00723e */ /* 0x000fe400048060ff */
        /* <DEDUP_REMOVED lines=15> */
[----:B---3--:R-:W-:Y:S01]  /*6770*/  F2FP.SATFINITE.E5M2.F32.PACK_AB_MERGE_C R38, RZ, R35, RZ ;  /* 0x00000023ff26723e */ /* 0x008fe200048060ff */
        /* <DEDUP_REMOVED lines=9> */
.L_x_595:
[----:B------:R-:W-:Y:S05]  /*6810*/  BSYNC.RECONVERGENT B0 ;  /* 0x0000000000007941 */ /* 0x000fea0003800200 */
.L_x_594:
        /* <DEDUP_REMOVED lines=8> */
[----:B------:R-:W-:Y:S01]  /*68a0*/  F2FP.SATFINITE.E5M2.F32.PACK_AB_MERGE_C R66, RZ, R66, RZ ;  /* 0x00000042ff42723e */ /* 0x000fe200048060ff */
[----:B------:R-:W-:Y:S01]  /*68b0*/  VIADD R39, R65, 0x1d ;  /* 0x0000001d41277836 */ /* 0x000fe20000000000 */
[----:B------:R-:W-:Y:S01]  /*68c0*/  F2FP.SATFINITE.E5M2.F32.PACK_AB_MERGE_C R77, RZ, R77, RZ ;  /* 0x0000004dff4d723e */ /* 0x000fe200048060ff */
        /* <DEDUP_REMOVED lines=15> */
[----:B------:R-:W-:Y:S02]  /*69c0*/  F2FP.SATFINITE.E5M2.F32.PACK_AB_MERGE_C R70, RZ, R70, RZ ;  /* 0x00000046ff46723e */ /* 0x000fe400048060ff */
[----:B------:R-:W-:Y:S01]  /*69d0*/  F2FP.SATFINITE.E5M2.F32.PACK_AB_MERGE_C R41, RZ, R41, RZ ;  /* 0x00000029ff29723e */ /* 0x000fe200048060ff */
        /* <DEDUP_REMOVED lines=15> */
.L_x_597:
[----:B------:R-:W-:Y:S05]  /*6ad0*/  BSYNC.RECONVERGENT B0 ;  /* 0x0000000000007941 */ /* 0x000fea0003800200 */
.L_x_596:
        /* <DEDUP_REMOVED lines=110> */
.L_x_599:
[----:B------:R-:W-:Y:S05]  /*71c0*/  BSYNC.RECONVERGENT B0 ;  /* 0x0000000000007941 */ /* 0x000fea0003800200 */
.L_x_598:
        /* <DEDUP_REMOVED lines=27> */
.L_x_601:
[----:B------:R-:W-:Y:S05]  /*7380*/  BSYNC.RECONVERGENT B0 ;  /* 0x0000000000007941 */ /* 0x000fea0003800200 */
.L_x_600:
        /* <DEDUP_REMOVED lines=24> */
.L_x_603:
[----:B------:R-:W-:Y:S05]  /*7510*/  BSYNC.RECONVERGENT B0 ;  /* 0x0000000000007941 */ /* 0x000fea0003800200 */
.L_x_602:
        /* <DEDUP_REMOVED lines=16> */
[----:B------:R-:W-:Y:S05]  /*7620*/  CALL.REL.NOINC `($__internal_5_$__cuda_sm20_rcp_rn_f32_slowpath) ;  /* 0x0000007400047944 */ /* 0x000fea0003c00000 */
[----:B------:R-:W-:Y:S05]  /*7630*/  BRA `(.L_x_606) ;  /* 0x0000000000107947 */ /* 0x000fea0003800000 */
.L_x_605:
[----:B------:R-:W0:Y:S02]  /*7640*/  MUFU.RCP R69, R0 ;  /* 0x0000000000457308 */ /* 0x000e240000001000 */
[----:B0-----:R-:W-:-:S04]  /*7650*/  FFMA R66, R0, R69, -1 ;  /* 0xbf80000000427423 */ /* 0x001fc80000000045 */
[----:B------:R-:W-:-:S04]  /*7660*/  FADD.FTZ R66, -R66, -RZ ;  /* 0x800000ff42427221 */ /* 0x000fc80000010100 */
[----:B------:R-:W-:-:S07]  /*7670*/  FFMA R69, R69, R66, R69 ;  /* 0x0000004245457223 */ /* 0x000fce0000000045 */
.L_x_606:
[----:B------:R-:W-:Y:S05]  /*7680*/  BSYNC.RECONVERGENT B1 ;  /* 0x0000000000017941 */ /* 0x000fea0003800200 */
.L_x_604:
        /* <DEDUP_REMOVED lines=27> */
.L_x_608:
[----:B------:R-:W0:Y:S02]  /*7840*/  MUFU.RCP R69, R68 ;  /* 0x0000004400457308 */ /* 0x000e240000001000 */
[----:B0-----:R-:W-:-:S04]  /*7850*/  FFMA R0, R68, R69, -1 ;  /* 0xbf80000044007423 */ /* 0x001fc80000000045 */
[----:B------:R-:W-:-:S04]  /*7860*/  FADD.FTZ R0, -R0, -RZ ;  /* 0x800000ff00007221 */ /* 0x000fc80000010100 */
[----:B------:R-:W-:-:S07]  /*7870*/  FFMA R69, R69, R0, R69 ;  /* 0x0000000045457223 */ /* 0x000fce0000000045 */
.L_x_609:
[----:B------:R-:W-:Y:S05]  /*7880*/  BSYNC.RECONVERGENT B1 ;  /* 0x0000000000017941 */ /* 0x000fea0003800200 */
.L_x_607:
        /* <DEDUP_REMOVED lines=23> */
.L_x_611:
[----:B------:R-:W0:Y:S02]  /*7a00*/  MUFU.RCP R69, R68 ;  /* 0x0000004400457308 */ /* 0x000e240000001000 */
[----:B0-----:R-:W-:-:S04]  /*7a10*/  FFMA R0, R68, R69, -1 ;  /* 0xbf80000044007423 */ /* 0x001fc80000000045 */
[----:B------:R-:W-:-:S04]  /*7a20*/  FADD.FTZ R0, -R0, -RZ ;  /* 0x800000ff00007221 */ /* 0x000fc80000010100 */
[----:B------:R-:W-:-:S07]  /*7a30*/  FFMA R69, R69, R0, R69 ;  /* 0x0000000045457223 */ /* 0x000fce0000000045 */
.L_x_612:
[----:B------:R-:W-:Y:S05]  /*7a40*/  BSYNC.RECONVERGENT B1 ;  /* 0x0000000000017941 */ /* 0x000fea0003800200 */
.L_x_610:
        /* <DEDUP_REMOVED lines=27> */
.L_x_614:
[----:B------:R-:W0:Y:S02]  /*7c00*/  MUFU.RCP R69, R66 ;  /* 0x0000004200457308 */ /* 0x000e240000001000 */
[----:B0-----:R-:W-:-:S04]  /*7c10*/  FFMA R0, R66, R69, -1 ;  /* 0xbf80000042007423 */ /* 0x001fc80000000045 */
[----:B------:R-:W-:-:S04]  /*7c20*/  FADD.FTZ R0, -R0, -RZ ;  /* 0x800000ff00007221 */ /* 0x000fc80000010100 */
[----:B------:R-:W-:-:S07]  /*7c30*/  FFMA R69, R69, R0, R69 ;  /* 0x0000000045457223 */ /* 0x000fce0000000045 */
.L_x_615:
[----:B------:R-:W-:Y:S05]  /*7c40*/  BSYNC.RECONVERGENT B1 ;  /* 0x0000000000017941 */ /* 0x000fea0003800200 */
.L_x_613:
        /* <DEDUP_REMOVED lines=23> */
.L_x_617:
[----:B------:R-:W0:Y:S02]  /*7dc0*/  MUFU.RCP R69, R66 ;  /* 0x0000004200457308 */ /* 0x000e240000001000 */
[----:B0-----:R-:W-:-:S04]  /*7dd0*/  FFMA R0, R66, R69, -1 ;  /* 0xbf80000042007423 */ /* 0x001fc80000000045 */
[----:B------:R-:W-:-:S04]  /*7de0*/  FADD.FTZ R0, -R0, -RZ ;  /* 0x800000ff00007221 */ /* 0x000fc80000010100 */
[----:B------:R-:W-:-:S07]  /*7df0*/  FFMA R69, R69, R0, R69 ;  /* 0x0000000045457223 */ /* 0x000fce0000000045 */
.L_x_618:
[----:B------:R-:W-:Y:S05]  /*7e00*/  BSYNC.RECONVERGENT B1 ;  /* 0x0000000000017941 */ /* 0x000fea0003800200 */
.L_x_616:
        /* <DEDUP_REMOVED lines=27> */
.L_x_620:
[----:B------:R-:W0:Y:S02]  /*7fc0*/  MUFU.RCP R69, R66 ;  /* 0x0000004200457308 */ /* 0x000e240000001000 */
[----:B0-----:R-:W-:-:S04]  /*7fd0*/  FFMA R0, R66, R69, -1 ;  /* 0xbf80000042007423 */ /* 0x001fc80000000045 */
[----:B------:R-:W-:-:S04]  /*7fe0*/  FADD.FTZ R0, -R0, -RZ ;  /* 0x800000ff00007221 */ /* 0x000fc80000010100 */
[----:B------:R-:W-:-:S07]  /*7ff0*/  FFMA R69, R69, R0, R69 ;  /* 0x0000000045457223 */ /* 0x000fce0000000045 */
.L_x_621:
[----:B------:R-:W-:Y:S05]  /*8000*/  BSYNC.RECONVERGENT B1 ;  /* 0x0000000000017941 */ /* 0x000fea0003800200 */
.L_x_619:
        /* <DEDUP_REMOVED lines=23> */
.L_x_623:
[----:B------:R-:W0:Y:S02]  /*8180*/  MUFU.RCP R69, R68 ;  /* 0x0000004400457308 */ /* 0x000e240000001000 */
[----:B0-----:R-:W-:-:S04]  /*8190*/  FFMA R0, R68, R69, -1 ;  /* 0xbf80000044007423 */ /* 0x001fc80000000045 */
[----:B------:R-:W-:-:S04]  /*81a0*/  FADD.FTZ R0, -R0, -RZ ;  /* 0x800000ff00007221 */ /* 0x000fc80000010100 */
[----:B------:R-:W-:-:S07]  /*81b0*/  FFMA R69, R69, R0, R69 ;  /* 0x0000000045457223 */ /* 0x000fce0000000045 */
.L_x_624:
[----:B------:R-:W-:Y:S05]  /*81c0*/  BSYNC.RECONVERGENT B1 ;  /* 0x0000000000017941 */ /* 0x000fea0003800200 */
.L_x_622:
        /* <DEDUP_REMOVED lines=27> */
.L_x_626:
[----:B------:R-:W0:Y:S02]  /*8380*/  MUFU.RCP R69, R66 ;  /* 0x0000004200457308 */ /* 0x000e240000001000 */
[----:B0-----:R-:W-:-:S04]  /*8390*/  FFMA R0, R66, R69, -1 ;  /* 0xbf80000042007423 */ /* 0x001fc80000000045 */
[----:B------:R-:W-:-:S04]  /*83a0*/  FADD.FTZ R0, -R0, -RZ ;  /* 0x800000ff00007221 */ /* 0x000fc80000010100 */
[----:B------:R-:W-:-:S07]  /*83b0*/  FFMA R69, R69, R0, R69 ;  /* 0x0000000045457223 */ /* 0x000fce0000000045 */
.L_x_627:
[----:B------:R-:W-:Y:S05]  /*83c0*/  BSYNC.RECONVERGENT B1 ;  /* 0x0000000000017941 */ /* 0x000fea0003800200 */
.L_x_625:
        /* <DEDUP_REMOVED lines=23> */
.L_x_629:
[----:B------:R-:W0:Y:S02]  /*8540*/  MUFU.RCP R69, R66 ;  /* 0x0000004200457308 */ /* 0x000e240000001000 */
[----:B0-----:R-:W-:-:S04]  /*8550*/  FFMA R0, R66, R69, -1 ;  /* 0xbf80000042007423 */ /* 0x001fc80000000045 */
[----:B------:R-:W-:-:S04]  /*8560*/  FADD.FTZ R0, -R0, -RZ ;  /* 0x800000ff00007221 */ /* 0x000fc80000010100 */
[----:B------:R-:W-:-:S07]  /*8570*/  FFMA R69, R69, R0, R69 ;  /* 0x0000000045457223 */ /* 0x000fce0000000045 */
.L_x_630:
[----:B------:R-:W-:Y:S05]  /*8580*/  BSYNC.RECONVERGENT B1 ;  /* 0x0000000000017941 */ /* 0x000fea0003800200 */
.L_x_628:
        /* <DEDUP_REMOVED lines=27> */
.L_x_632:
[----:B------:R-:W0:Y:S02]  /*8740*/  MUFU.RCP R69, R20 ;  /* 0x0000001400457308 */ /* 0x000e240000001000 */
[----:B0-----:R-:W-:-:S04]  /*8750*/  FFMA R0, R20, R69, -1 ;  /* 0xbf80000014007423 */ /* 0x001fc80000000045 */
[----:B------:R-:W-:-:S04]  /*8760*/  FADD.FTZ R0, -R0, -RZ ;  /* 0x800000ff00007221 */ /* 0x000fc80000010100 */
[----:B------:R-:W-:-:S07]  /*8770*/  FFMA R69, R69, R0, R69 ;  /* 0x0000000045457223 */ /* 0x000fce0000000045 */
.L_x_633:
[----:B------:R-:W-:Y:S05]  /*8780*/  BSYNC.RECONVERGENT B1 ;  /* 0x0000000000017941 */ /* 0x000fea0003800200 */
.L_x_631:
        /* <DEDUP_REMOVED lines=23> */
.L_x_635:
[----:B------:R-:W0:Y:S02]  /*8900*/  MUFU.RCP R69, R20 ;  /* 0x0000001400457308 */ /* 0x000e240000001000 */
[----:B0-----:R-:W-:-:S04]  /*8910*/  FFMA R0, R20, R69, -1 ;  /* 0xbf80000014007423 */ /* 0x001fc80000000045 */
[----:B------:R-:W-:-:S04]  /*8920*/  FADD.FTZ R0, -R0, -RZ ;  /* 0x800000ff00007221 */ /* 0x000fc80000010100 */
[----:B------:R-:W-:-:S07]  /*8930*/  FFMA R69, R69, R0, R69 ;  /* 0x0000000045457223 */ /* 0x000fce0000000045 */
.L_x_636:
[----:B------:R-:W-:Y:S05]  /*8940*/  BSYNC.RECONVERGENT B1 ;  /* 0x0000000000017941 */ /* 0x000fea0003800200 */
.L_x_634:
        /* <DEDUP_REMOVED lines=27> */
.L_x_638:
[----:B------:R-:W0:Y:S02]  /*8b00*/  MUFU.RCP R69, R20 ;  /* 0x0000001400457308 */ /* 0x000e240000001000 */
[----:B0-----:R-:W-:-:S04]  /*8b10*/  FFMA R0, R20, R69, -1 ;  /* 0xbf80000014007423 */ /* 0x001fc80000000045 */
[----:B------:R-:W-:-:S04]  /*8b20*/  FADD.FTZ R0, -R0, -RZ ;  /* 0x800000ff00007221 */ /* 0x000fc80000010100 */
[----:B------:R-:W-:-:S07]  /*8b30*/  FFMA R69, R69, R0, R69 ;  /* 0x0000000045457223 */ /* 0x000fce0000000045 */
.L_x_639:
[----:B------:R-:W-:Y:S05]  /*8b40*/  BSYNC.RECONVERGENT B1 ;  /* 0x0000000000017941 */ /* 0x000fea0003800200 */
.L_x_637:
        /* <DEDUP_REMOVED lines=23> */
.L_x_641:
[----:B------:R-:W0:Y:S02]  /*8cc0*/  MUFU.RCP R69, R24 ;  /* 0x0000001800457308 */ /* 0x000e240000001000 */
[----:B0-----:R-:W-:-:S04]  /*8cd0*/  FFMA R0, R24, R69, -1 ;  /* 0xbf80000018007423 */ /* 0x001fc80000000045 */
[----:B------:R-:W-:-:S04]  /*8ce0*/  FADD.FTZ R0, -R0, -RZ ;  /* 0x800000ff00007221 */ /* 0x000fc80000010100 */
[----:B------:R-:W-:-:S07]  /*8cf0*/  FFMA R69, R69, R0, R69 ;  /* 0x0000000045457223 */ /* 0x000fce0000000045 */
.L_x_642:
[----:B------:R-:W-:Y:S05]  /*8d00*/  BSYNC.RECONVERGENT B1 ;  /* 0x0000000000017941 */ /* 0x000fea0003800200 */
.L_x_640:
        /* <DEDUP_REMOVED lines=27> */
.L_x_644:
[----:B------:R-:W0:Y:S02]  /*8ec0*/  MUFU.RCP R69, R20 ;  /* 0x0000001400457308 */ /* 0x000e240000001000 */
[----:B0-----:R-:W-:-:S04]  /*8ed0*/  FFMA R0, R20, R69, -1 ;  /* 0xbf80000014007423 */ /* 0x001fc80000000045 */
[----:B------:R-:W-:-:S04]  /*8ee0*/  FADD.FTZ R0, -R0, -RZ ;  /* 0x800000ff00007221 */ /* 0x000fc80000010100 */
[----:B------:R-:W-:-:S07]  /*8ef0*/  FFMA R69, R69, R0, R69 ;  /* 0x0000000045457223 */ /* 0x000fce0000000045 */
.L_x_645:
[----:B------:R-:W-:Y:S05]  /*8f00*/  BSYNC.RECONVERGENT B1 ;  /* 0x0000000000017941 */ /* 0x000fea0003800200 */
.L_x_643:
        /* <DEDUP_REMOVED lines=23> */
.L_x_647:
[----:B------:R-:W0:Y:S02]  /*9080*/  MUFU.RCP R69, R20 ;  /* 0x0000001400457308 */ /* 0x000e240000001000 */
[----:B0-----:R-:W-:-:S04]  /*9090*/  FFMA R0, R20, R69, -1 ;  /* 0xbf80000014007423 */ /* 0x001fc80000000045 */
[----:B------:R-:W-:-:S04]  /*90a0*/  FADD.FTZ R0, -R0, -RZ ;  /* 0x800000ff00007221 */ /* 0x000fc80000010100 */
[----:B------:R-:W-:-:S07]  /*90b0*/  FFMA R69, R69, R0, R69 ;  /* 0x0000000045457223 */ /* 0x000fce0000000045 */
.L_x_648:
[----:B------:R-:W-:Y:S05]  /*90c0*/  BSYNC.RECONVERGENT B1 ;  /* 0x0000000000017941 */ /* 0x000fea0003800200 */
.L_x_646:
        /* <DEDUP_REMOVED lines=27> */
.L_x_650:
[----:B------:R-:W0:Y:S02]  /*9280*/  MUFU.RCP R69, R20 ;  /* 0x0000001400457308 */ /* 0x000e240000001000 */
[----:B0-----:R-:W-:-:S04]  /*9290*/  FFMA R0, R20, R69, -1 ;  /* 0xbf80000014007423 */ /* 0x001fc80000000045 */
[----:B------:R-:W-:-:S04]  /*92a0*/  FADD.FTZ R0, -R0, -RZ ;  /* 0x800000ff00007221 */ /* 0x000fc80000010100 */
[----:B------:R-:W-:-:S07]  /*92b0*/  FFMA R69, R69, R0, R69 ;  /* 0x0000000045457223 */ /* 0x000fce0000000045 */
.L_x_651:
[----:B------:R-:W-:Y:S05]  /*92c0*/  BSYNC.RECONVERGENT B1 ;  /* 0x0000000000017941 */ /* 0x000fea0003800200 */
.L_x_649:
        /* <DEDUP_REMOVED lines=11> */
[----:B------:R-:W-:Y:S01]  /*9380*/  F2FP.SATFINITE.E5M2.F32.PACK_AB_MERGE_C R36, RZ, R36, RZ ;  /* 0x00000024ff24723e */ /* 0x000fe200048060ff */
[----:B------:R-:W-:Y:S01]  /*9390*/  FMUL R0, R27, R0 ;  /* 0x000000001b007220 */ /* 0x000fe20000400000 */
[----:B------:R-:W-:Y:S01]  /*93a0*/  F2FP.SATFINITE.E5M2.F32.PACK_AB_MERGE_C R8, RZ, R19, RZ ;  /* 0x00000013ff08723e */ /* 0x000fe200048060ff */
[----:B------:R-:W-:Y:S01]  /*93b0*/  IMAD.MOV.U32 R27, RZ, RZ, 0x3bbb989d ;  /* 0x3bbb989dff1b7424 */ /* 0x000fe200078e00ff */
[----:B------:R-:W-:Y:S01]  /*93c0*/  F2FP.SATFINITE.E5M2.F32.PACK_AB_MERGE_C R71, RZ, R17, RZ ;  /* 0x00000011ff47723e */ /* 0x000fe200048060ff */
[----:B------:R-:W-:Y:S01]  /*93d0*/  FMUL R24, R21, UR19 ;  /* 0x0000001315187c20 */ /* 0x000fe20008400000 */
[----:B------:R-:W-:Y:S01]  /*93e0*/  F2FP.SATFINITE.E5M2.F32.PACK_AB_MERGE_C R20, RZ, R20, RZ ;  /* 0x00000014ff14723e */ /* 0x000fe200048060ff */
        /* <DEDUP_REMOVED lines=12> */
[----:B------:R-:W-:Y:S01]  /*94b0*/  F2FP.SATFINITE.E5M2.F32.PACK_AB_MERGE_C R49, RZ, R8, RZ ;  /* 0x00000008ff31723e */ /* 0x000fe200048060ff */
[----:B------:R-:W-:Y:S01]  /*94c0*/  FMUL R8, R52, 1.7020000219345092773 ;  /* 0x3fd9db2334087820 */ /* 0x000fe20000400000 */
[----:B------:R-:W-:Y:S01]  /*94d0*/  MOV R28, 0x437c0000 ;  /* 0x437c0000001c7802 */ /* 0x000fe20000000f00 */
[----:B------:R-:W1:Y:S01]  /*94e0*/  @!P0 LDC R69, c[0x0][0x3b8] ;  /* 0x0000ee00ff458b82 */ /* 0x000e620000000800 */
[----:B------:R-:W-:Y:S01]  /*94f0*/  F2FP.SATFINITE.E5M2.F32.PACK_AB_MERGE_C R43, RZ, R23, RZ ;  /* 0x00000017ff2b723e */ /* 0x000fe200048060ff */
[----:B------:R-:W-:Y:S01]  /*9500*/  FFMA.SAT R23, R8, -R27, 0.5 ;  /* 0x3f00000008177423 */ /* 0x000fe2000000281b */
[----:B------:R-:W-:-:S02]  /*9510*/  @!P0 LEA.HI.X R67, R38, UR9, R39, 0x1, P1 ;  /* 0x0000000926438c11 */ /* 0x000fc400088f0c27 */
[----:B------:R-:W-:Y:S01]  /*9520*/  @!P0 IADD3 R27, P1, PT, R38, UR33, RZ ;  /* 0x00000021261b8c10 */ /* 0x000fe2000ff3e0ff */
[----:B------:R-:W-:Y:S01]  /*9530*/  FFMA.RM R23, R23, R28, 12582913 ;  /* 0x4b40000117177423 */ /* 0x000fe2000000401c */
[----:B------:R-:W-:Y:S02]  /*9540*/  F2FP.SATFINITE.E5M2.F32.PACK_AB_MERGE_C R20, RZ, R20, RZ ;  /* 0x00000014ff14723e */ /* 0x000fe400048060ff */
[----:B------:R-:W-:Y:S02]  /*9550*/  F2FP.SATFINITE.E5M2.F32.PACK_AB_MERGE_C R26, RZ, R24, RZ ;  /* 0x00000018ff1a723e */ /* 0x000fe400048060ff */
        /* <DEDUP_REMOVED lines=17> */
[----:B------:R-:W-:Y:S02]  /*9670*/  F2FP.SATFINITE.E5M2.F32.PACK_AB_MERGE_C R70, RZ, R70, RZ ;  /* 0x00000046ff46723e */ /* 0x000fe400048060ff */
[----:B------:R-:W-:Y:S02]  /*9680*/  F2FP.SATFINITE.E5M2.F32.PACK_AB_MERGE_C R11, RZ, R11, RZ ;  /* 0x0000000bff0b723e */ /* 0x000fe400048060ff */
        /* <DEDUP_REMOVED lines=21> */
[----:B------:R-:W-:Y:S02]  /*97e0*/  F2FP.SATFINITE.E5M2.F32.PACK_AB_MERGE_C R14, RZ, R14, RZ ;  /* 0x0000000eff0e723e */ /* 0x000fe400048060ff */
[----:B------:R-:W-:Y:S02]  /*97f0*/  @!P0 LEA.HI.X R13, R38, UR12, R39, 0x1, P1 ;  /* 0x0000000c260d8c11 */ /* 0x000fe400088f0c27 */
[----:B------:R-:W-:Y:S02]  /*9800*/  F2FP.SATFINITE.E5M2.F32.PACK_AB_MERGE_C R71, RZ, R71, RZ ;  /* 0x00000047ff47723e */ /* 0x000fe400048060ff */
[----:B------:R-:W-:Y:S02]  /*9810*/  F2FP.SATFINITE.E5M2.F32.PACK_AB_MERGE_C R53, RZ, R53, RZ ;  /* 0x00000035ff35723e */ /* 0x000fe400048060ff */
[----:B------:R-:W-:Y:S01]  /*9820*/  F2FP.SATFINITE.E5M2.F32.PACK_AB_MERGE_C R46, RZ, R46, RZ ;  /* 0x0000002eff2e723e */ /* 0x000fe200048060ff */
        /* <DEDUP_REMOVED lines=9> */
.L_x_653:
[----:B------:R-:W-:Y:S05]  /*98c0*/  BSYNC.RECONVERGENT B0 ;  /* 0x0000000000007941 */ /* 0x000fea0003800200 */
.L_x_652:
[----:B0-----:R-:W-:Y:S01]  /*98d0*/  @!P0 PRMT R67, R46, 0x7604, R53 ;  /* 0x000076042e438816 */ /* 0x001fe20000000035 */
[----:B------:R0:W-:Y:S01]  /*98e0*/  @!P0 STG.E.U16 desc[UR24][R12.64], R49 ;  /* 0x000000310c008986 */ /* 0x0001e2000c101518 */
[----:B------:R-:W-:Y:S01]  /*98f0*/  FMUL R27, R15, UR19 ;  /* 0x000000130f1b7c20 */ /* 0x000fe20008400000 */
[----:B------:R-:W-:Y:S01]  /*9900*/  FMUL R26, R0, UR19 ;  /* 0x00000013001a7c20 */ /* 0x000fe20008400000 */
[----:B------:R-:W-:Y:S01]  /*9910*/  BSSY.RECONVERGENT B0, `(.L_x_654) ;  /* 0x0000011000007945 */ /* 0x000fe20003800200 */
[----:B------:R0:W-:Y:S01]  /*9920*/  @!P0 STG.E.U16 desc[UR24][R68.64], R43 ;  /* 0x0000002b44008986 */ /* 0x0001e2000c101518 */
[----:B------:R-:W-:Y:S02]  /*9930*/  SHF.L.U32 R70, R70, 0x10, RZ ;  /* 0x0000001046467819 */ /* 0x000fe400000006ff */
[----:B------:R-:W-:Y:S01]  /*9940*/  F2FP.SATFINITE.E5M2.F32.PACK_AB_MERGE_C R27, RZ, R27, RZ ;  /* 0x0000001bff1b723e */ /* 0x000fe200048060ff */
[----:B------:R0:W-:Y:S01]  /*9950*/  @!P0 STG.E.U16 desc[UR24][R18.64], R67 ;  /* 0x0000004312008986 */ /* 0x0001e2000c101518 */
[----:B------:R-:W-:Y:S01]  /*9960*/  F2FP.SATFINITE.E5M2.F32.PACK_AB_MERGE_C R26, RZ, R26, RZ ;  /* 0x0000001aff1a723e */ /* 0x000fe200048060ff */
        /* <DEDUP_REMOVED lines=11> */
.L_x_655:
[----:B------:R-:W-:Y:S05]  /*9a20*/  BSYNC.RECONVERGENT B0 ;  /* 0x0000000000007941 */ /* 0x000fea0003800200 */
.L_x_654:
        /* <DEDUP_REMOVED lines=52> */
[----:B------:R-:W-:Y:S05]  /*9d70*/  CALL.REL.NOINC `($__internal_5_$__cuda_sm20_rcp_rn_f32_slowpath) ;  /* 0x0000004c00307944 */ /* 0x000fea0003c00000 */
[----:B------:R-:W-:Y:S05]  /*9d80*/  BRA `(.L_x_658) ;  /* 0x0000000000107947 */ /* 0x000fea0003800000 */
.L_x_657:
[----:B------:R-:W0:Y:S02]  /*9d90*/  MUFU.RCP R69, R28 ;  /* 0x0000001c00457308 */ /* 0x000e240000001000 */
[----:B0-----:R-:W-:-:S04]  /*9da0*/  FFMA R0, R28, R69, -1 ;  /* 0xbf8000001c007423 */ /* 0x001fc80000000045 */
[----:B------:R-:W-:-:S04]  /*9db0*/  FADD.FTZ R0, -R0, -RZ ;  /* 0x800000ff00007221 */ /* 0x000fc80000010100 */
[----:B------:R-:W-:-:S07]  /*9dc0*/  FFMA R69, R69, R0, R69 ;  /* 0x0000000045457223 */ /* 0x000fce0000000045 */
.L_x_658:
[----:B------:R-:W-:Y:S05]  /*9dd0*/  BSYNC.RECONVERGENT B1 ;  /* 0x0000000000017941 */ /* 0x000fea0003800200 */
.L_x_656:
        /* <DEDUP_REMOVED lines=27> */
.L_x_660:
[----:B------:R-:W0:Y:S02]  /*9f90*/  MUFU.RCP R69, R16 ;  /* 0x0000001000457308 */ /* 0x000e240000001000 */
[----:B0-----:R-:W-:-:S04]  /*9fa0*/  FFMA R0, R16, R69, -1 ;  /* 0xbf80000010007423 */ /* 0x001fc80000000045 */
[----:B------:R-:W-:-:S04]  /*9fb0*/  FADD.FTZ R0, -R0, -RZ ;  /* 0x800000ff00007221 */ /* 0x000fc80000010100 */
[----:B------:R-:W-:-:S07]  /*9fc0*/  FFMA R69, R69, R0, R69 ;  /* 0x0000000045457223 */ /* 0x000fce0000000045 */
.L_x_661:
[----:B------:R-:W-:Y:S05]  /*9fd0*/  BSYNC.RECONVERGENT B1 ;  /* 0x0000000000017941 */ /* 0x000fea0003800200 */
.L_x_659:
        /* <DEDUP_REMOVED lines=23> */
.L_x_663:
[----:B------:R-:W0:Y:S02]  /*a150*/  MUFU.RCP R69, R16 ;  /* 0x0000001000457308 */ /* 0x000e240000001000 */
[----:B0-----:R-:W-:-:S04]  /*a160*/  FFMA R0, R16, R69, -1 ;  /* 0xbf80000010007423 */ /* 0x001fc80000000045 */
[----:B------:R-:W-:-:S04]  /*a170*/  FADD.FTZ R0, -R0, -RZ ;  /* 0x800000ff00007221 */ /* 0x000fc80000010100 */
[----:B------:R-:W-:-:S07]  /*a180*/  FFMA R69, R69, R0, R69 ;  /* 0x0000000045457223 */ /* 0x000fce0000000045 */
.L_x_664:
[----:B------:R-:W-:Y:S05]  /*a190*/  BSYNC.RECONVERGENT B1 ;  /* 0x0000000000017941 */ /* 0x000fea0003800200 */
.L_x_662:
        /* <DEDUP_REMOVED lines=27> */
.L_x_666:
[----:B------:R-:W0:Y:S02]  /*a350*/  MUFU.RCP R69, R20 ;  /* 0x0000001400457308 */ /* 0x000e240000001000 */
[----:B0-----:R-:W-:-:S04]  /*a360*/  FFMA R0, R20, R69, -1 ;  /* 0xbf80000014007423 */ /* 0x001fc80000000045 */
[----:B------:R-:W-:-:S04]  /*a370*/  FADD.FTZ R0, -R0, -RZ ;  /* 0x800000ff00007221 */ /* 0x000fc80000010100 */
[----:B------:R-:W-:-:S07]  /*a380*/  FFMA R69, R69, R0, R69 ;  /* 0x0000000045457223 */ /* 0x000fce0000000045 */
.L_x_667:
[----:B------:R-:W-:Y:S05]  /*a390*/  BSYNC.RECONVERGENT B1 ;  /* 0x0000000000017941 */ /* 0x000fea0003800200 */
.L_x_665:
        /* <DEDUP_REMOVED lines=23> */
.L_x_669:
[----:B------:R-:W0:Y:S02]  /*a510*/  MUFU.RCP R69, R20 ;  /* 0x0000001400457308 */ /* 0x000e240000001000 */
[----:B0-----:R-:W-:-:S04]  /*a520*/  FFMA R0, R20, R69, -1 ;  /* 0xbf80000014007423 */ /* 0x001fc80000000045 */
[----:B------:R-:W-:-:S04]  /*a530*/  FADD.FTZ R0, -R0, -RZ ;  /* 0x800000ff00007221 */ /* 0x000fc80000010100 */
[----:B------:R-:W-:-:S07]  /*a540*/  FFMA R69, R69, R0, R69 ;  /* 0x0000000045457223 */ /* 0x000fce0000000045 */
.L_x_670:
[----:B------:R-:W-:Y:S05]  /*a550*/  BSYNC.RECONVERGENT B1 ;  /* 0x0000000000017941 */ /* 0x000fea0003800200 */
.L_x_668:
        /* <DEDUP_REMOVED lines=27> */
.L_x_672:
[----:B------:R-:W0:Y:S02]  /*a710*/  MUFU.RCP R69, R20 ;  /* 0x0000001400457308 */ /* 0x000e240000001000 */
[----:B0-----:R-:W-:-:S04]  /*a720*/  FFMA R0, R20, R69, -1 ;  /* 0xbf80000014007423 */ /* 0x001fc80000000045 */
[----:B------:R-:W-:-:S04]  /*a730*/  FADD.FTZ R0, -R0, -RZ ;  /* 0x800000ff00007221 */ /* 0x000fc80000010100 */
[----:B------:R-:W-:-:S07]  /*a740*/  FFMA R69, R69, R0, R69 ;  /* 0x0000000045457223 */ /* 0x000fce0000000045 */
.L_x_673:
[----:B------:R-:W-:Y:S05]  /*a750*/  BSYNC.RECONVERGENT B1 ;  /* 0x0000000000017941 */ /* 0x000fea0003800200 */
.L_x_671:
        /* <DEDUP_REMOVED lines=23> */
.L_x_675:
[----:B------:R-:W0:Y:S02]  /*a8d0*/  MUFU.RCP R69, R22 ;  /* 0x0000001600457308 */ /* 0x000e240000001000 */
[----:B0-----:R-:W-:-:S04]  /*a8e0*/  FFMA R0, R22, R69, -1 ;  /* 0xbf80000016007423 */ /* 0x001fc80000000045 */
[----:B------:R-:W-:-:S04]  /*a8f0*/  FADD.FTZ R0, -R0, -RZ ;  /* 0x800000ff00007221 */ /* 0x000fc80000010100 */
[----:B------:R-:W-:-:S07]  /*a900*/  FFMA R69, R69, R0, R69 ;  /* 0x0000000045457223 */ /* 0x000fce0000000045 */
.L_x_676:
[----:B------:R-:W-:Y:S05]  /*a910*/  BSYNC.RECONVERGENT B1 ;  /* 0x0000000000017941 */ /* 0x000fea0003800200 */
.L_x_674:
        /* <DEDUP_REMOVED lines=27> */
.L_x_678:
[----:B------:R-:W0:Y:S02]  /*aad0*/  MUFU.RCP R69, R22 ;  /* 0x0000001600457308 */ /* 0x000e240000001000 */
[----:B0-----:R-:W-:-:S04]  /*aae0*/  FFMA R0, R22, R69, -1 ;  /* 0xbf80000016007423 */ /* 0x001fc80000000045 */
[----:B------:R-:W-:-:S04]  /*aaf0*/  FADD.FTZ R0, -R0, -RZ ;  /* 0x800000ff00007221 */ /* 0x000fc80000010100 */
[----:B------:R-:W-:-:S07]  /*ab00*/  FFMA R69, R69, R0, R69 ;  /* 0x0000000045457223 */ /* 0x000fce0000000045 */
.L_x_679:
[----:B------:R-:W-:Y:S05]  /*ab10*/  BSYNC.RECONVERGENT B1 ;  /* 0x0000000000017941 */ /* 0x000fea0003800200 */
.L_x_677:
        /* <DEDUP_REMOVED lines=23> */
.L_x_681:
[----:B------:R-:W0:Y:S02]  /*ac90*/  MUFU.RCP R69, R24 ;  /* 0x0000001800457308 */ /* 0x000e240000001000 */
[----:B0-----:R-:W-:-:S04]  /*aca0*/  FFMA R0, R24, R69, -1 ;  /* 0xbf80000018007423 */ /* 0x001fc80000000045 */
[----:B------:R-:W-:-:S04]  /*acb0*/  FADD.FTZ R0, -R0, -RZ ;  /* 0x800000ff00007221 */ /* 0x000fc80000010100 */
[----:B------:R-:W-:-:S07]  /*acc0*/  FFMA R69, R69, R0, R69 ;  /* 0x0000000045457223 */ /* 0x000fce0000000045 */
.L_x_682:
[----:B------:R-:W-:Y:S05]  /*acd0*/  BSYNC.RECONVERGENT B1 ;  /* 0x0000000000017941 */ /* 0x000fea0003800200 */
.L_x_680:
        /* <DEDUP_REMOVED lines=27> */
.L_x_684:
[----:B------:R-:W0:Y:S02]  /*ae90*/  MUFU.RCP R69, R24 ;  /* 0x0000001800457308 */ /* 0x000e240000001000 */
[----:B0-----:R-:W-:-:S04]  /*aea0*/  FFMA R0, R24, R69, -1 ;  /* 0xbf80000018007423 */ /* 0x001fc80000000045 */
[----:B------:R-:W-:-:S04]  /*aeb0*/  FADD.FTZ R0, -R0, -RZ ;  /* 0x800000ff00007221 */ /* 0x000fc80000010100 */
[----:B------:R-:W-:-:S07]  /*aec0*/  FFMA R69, R69, R0, R69 ;  /* 0x0000000045457223 */ /* 0x000fce0000000045 */
.L_x_685:
[----:B------:R-:W-:Y:S05]  /*aed0*/  BSYNC.RECONVERGENT B1 ;  /* 0x0000000000017941 */ /* 0x000fea0003800200 */
.L_x_683:
        /* <DEDUP_REMOVED lines=23> */
.L_x_687:
[----:B------:R-:W0:Y:S02]  /*b050*/  MUFU.RCP R69, R24 ;  /* 0x0000001800457308 */ /* 0x000e240000001000 */
[----:B0-----:R-:W-:-:S04]  /*b060*/  FFMA R0, R24, R69, -1 ;  /* 0xbf80000018007423 */ /* 0x001fc80000000045 */
[----:B------:R-:W-:-:S04]  /*b070*/  FADD.FTZ R0, -R0, -RZ ;  /* 0x800000ff00007221 */ /* 0x000fc80000010100 */
[----:B------:R-:W-:-:S07]  /*b080*/  FFMA R69, R69, R0, R69 ;  /* 0x0000000045457223 */ /* 0x000fce0000000045 */
.L_x_688:
[----:B------:R-:W-:Y:S05]  /*b090*/  BSYNC.RECONVERGENT B1 ;  /* 0x0000000000017941 */ /* 0x000fea0003800200 */
.L_x_686:
        /* <DEDUP_REMOVED lines=27> */
.L_x_690:
[----:B------:R-:W0:Y:S02]  /*b250*/  MUFU.RCP R69, R24 ;  /* 0x0000001800457308 */ /* 0x000e240000001000 */
[----:B0-----:R-:W-:-:S04]  /*b260*/  FFMA R0, R24, R69, -1 ;  /* 0xbf80000018007423 */ /* 0x001fc80000000045 */
[----:B------:R-:W-:-:S04]  /*b270*/  FADD.FTZ R0, -R0, -RZ ;  /* 0x800000ff00007221 */ /* 0x000fc80000010100 */
[----:B------:R-:W-:-:S07]  /*b280*/  FFMA R69, R69, R0, R69 ;  /* 0x0000000045457223 */ /* 0x000fce0000000045 */
.L_x_691:
[----:B------:R-:W-:Y:S05]  /*b290*/  BSYNC.RECONVERGENT B1 ;  /* 0x0000000000017941 */ /* 0x000fea0003800200 */
.L_x_689:
        /* <DEDUP_REMOVED lines=23> */
.L_x_693:
[----:B------:R-:W0:Y:S02]  /*b410*/  MUFU.RCP R69, R26 ;  /* 0x0000001a00457308 */ /* 0x000e240000001000 */
[----:B0-----:R-:W-:-:S04]  /*b420*/  FFMA R0, R26, R69, -1 ;  /* 0xbf8000001a007423 */ /* 0x001fc80000000045 */
[----:B------:R-:W-:-:S04]  /*b430*/  FADD.FTZ R0, -R0, -RZ ;  /* 0x800000ff00007221 */ /* 0x000fc80000010100 */
[----:B------:R-:W-:-:S07]  /*b440*/  FFMA R69, R69, R0, R69 ;  /* 0x0000000045457223 */ /* 0x000fce0000000045 */
.L_x_694:
[----:B------:R-:W-:Y:S05]  /*b450*/  BSYNC.RECONVERGENT B1 ;  /* 0x0000000000017941 */ /* 0x000fea0003800200 */
.L_x_692:
        /* <DEDUP_REMOVED lines=27> */
.L_x_696:
[----:B------:R-:W0:Y:S02]  /*b610*/  MUFU.RCP R69, R26 ;  /* 0x0000001a00457308 */ /* 0x000e240000001000 */
[----:B0-----:R-:W-:-:S04]  /*b620*/  FFMA R0, R26, R69, -1 ;  /* 0xbf8000001a007423 */ /* 0x001fc80000000045 */
[----:B------:R-:W-:-:S04]  /*b630*/  FADD.FTZ R0, -R0, -RZ ;  /* 0x800000ff00007221 */ /* 0x000fc80000010100 */
[----:B------:R-:W-:-:S07]  /*b640*/  FFMA R69, R69, R0, R69 ;  /* 0x0000000045457223 */ /* 0x000fce0000000045 */
.L_x_697:
[----:B------:R-:W-:Y:S05]  /*b650*/  BSYNC.RECONVERGENT B1 ;  /* 0x0000000000017941 */ /* 0x000fea0003800200 */
.L_x_695:
        /* <DEDUP_REMOVED lines=23> */
.L_x_699:
[----:B------:R-:W0:Y:S02]  /*b7d0*/  MUFU.RCP R69, R28 ;  /* 0x0000001c00457308 */ /* 0x000e240000001000 */
[----:B0-----:R-:W-:-:S04]  /*b7e0*/  FFMA R0, R28, R69, -1 ;  /* 0xbf8000001c007423 */ /* 0x001fc80000000045 */
[----:B------:R-:W-:-:S04]  /*b7f0*/  FADD.FTZ R0, -R0, -RZ ;  /* 0x800000ff00007221 */ /* 0x000fc80000010100 */
[----:B------:R-:W-:-:S07]  /*b800*/  FFMA R69, R69, R0, R69 ;  /* 0x0000000045457223 */ /* 0x000fce0000000045 */
.L_x_700:
[----:B------:R-:W-:Y:S05]  /*b810*/  BSYNC.RECONVERGENT B1 ;  /* 0x0000000000017941 */ /* 0x000fea0003800200 */
.L_x_698:
        /* <DEDUP_REMOVED lines=27> */
.L_x_702:
[----:B------:R-:W0:Y:S02]  /*b9d0*/  MUFU.RCP R69, R28 ;  /* 0x0000001c00457308 */ /* 0x000e240000001000 */
[----:B0-----:R-:W-:-:S04]  /*b9e0*/  FFMA R0, R28, R69, -1 ;  /* 0xbf8000001c007423 */ /* 0x001fc80000000045 */
[----:B------:R-:W-:-:S04]  /*b9f0*/  FADD.FTZ R0, -R0, -RZ ;  /* 0x800000ff00007221 */ /* 0x000fc80000010100 */
[----:B------:R-:W-:-:S07]  /*ba00*/  FFMA R69, R69, R0, R69 ;  /* 0x0000000045457223 */ /* 0x000fce0000000045 */
.L_x_703:
[----:B------:R-:W-:Y:S05]  /*ba10*/  BSYNC.RECONVERGENT B1 ;  /* 0x0000000000017941 */ /* 0x000fea0003800200 */
.L_x_701:
        /* <DEDUP_REMOVED lines=9> */
[----:B------:R-:W-:Y:S01]  /*bab0*/  F2FP.SATFINITE.E5M2.F32.PACK_AB_MERGE_C R43, RZ, R8, RZ ;  /* 0x00000008ff2b723e */ /* 0x000fe200048060ff */
[----:B------:R-:W-:Y:S01]  /*bac0*/  FMUL R15, R32, UR19 ;  /* 0x00000013200f7c20 */ /* 0x000fe20008400000 */
[----:B------:R-:W-:Y:S01]  /*bad0*/  ISETP.GE.U32.OR P0, PT, R10, UR14, P0 ;  /* 0x0000000e0a007c0c */ /* 0x000fe20008706470 */
[----:B------:R-:W-:Y:S01]  /*bae0*/  FMUL R37, R25, UR19 ;  /* 0x0000001319257c20 */ /* 0x000fe20008400000 */
[----:B------:R-:W-:Y:S01]  /*baf0*/  F2FP.SATFINITE.E5M2.F32.PACK_AB_MERGE_C R49, RZ, R16, RZ ;  /* 0x00000010ff31723e */ /* 0x000fe200048060ff */
[----:B------:R-:W-:Y:S01]  /*bb00*/  FMUL R16, R21, UR19 ;  /* 0x0000001315107c20 */ /* 0x000fe20008400000 */
[----:B------:R-:W-:Y:S01]  /*bb10*/  LOP3.LUT R8, R43, 0xff, RZ, 0xc0, !PT ;  /* 0x000000ff2b087812 */ /* 0x000fe200078ec0ff */
[----:B------:R-:W-:Y:S01]  /*bb20*/  FMUL R27, R40, R69 ;  /* 0x00000045281b7220 */ /* 0x000fe20000400000 */
[----:B------:R-:W-:Y:S01]  /*bb30*/  MOV R0, 0x400 ;  /* 0x0000040000007802 */ /* 0x000fe20000000f00 */
[----:B------:R-:W-:Y:S01]  /*bb40*/  BSSY.RECONVERGENT B0, `(.L_x_704) ;  /* 0x0000053000007945 */ /* 0x000fe20003800200 */
[----:B------:R-:W-:Y:S01]  /*bb50*/  F2FP.SATFINITE.E5M2.F32.PACK_AB_MERGE_C R14, RZ, R14, RZ ;  /* 0x0000000eff0e723e */ /* 0x000fe200048060ff */
[----:B------:R-:W-:Y:S01]  /*bb60*/  FMUL R27, R54, R27 ;  /* 0x0000001b361b7220 */ /* 0x000fe20000400000 */
[----:B------:R-:W-:Y:S01]  /*bb70*/  LEA R28, R49, R8, 0x8 ;  /* 0x00000008311c7211 */ /* 0x000fe200078e40ff */
[----:B------:R-:W-:Y:S01]  /*bb80*/  FMUL R8, R50, UR19 ;  /* 0x0000001332087c20 */ /* 0x000fe20008400000 */
[----:B------:R-:W-:Y:S01]  /*bb90*/  VIADD R0, R0, 0x20 ;  /* 0x0000002000007836 */ /* 0x000fe20000000000 */
[----:B------:R-:W-:Y:S01]  /*bba0*/  F2FP.SATFINITE.E5M2.F32.PACK_AB_MERGE_C R17, RZ, R17, RZ ;  /* 0x00000011ff11723e */ /* 0x000fe200048060ff */
[----:B------:R-:W1:Y:S01]  /*bbb0*/  @!P0 LDC R35, c[0x0][0x3b8] ;  /* 0x0000ee00ff238b82 */ /* 0x000e620000000800 */
[----:B------:R-:W-:-:S02]  /*bbc0*/  LOP3.LUT R10, R14, 0xff, RZ, 0xc0, !PT ;  /* 0x000000ff0e0a7812 */ /* 0x000fc400078ec0ff */
[----:B------:R-:W-:Y:S02]  /*bbd0*/  F2FP.SATFINITE.E5M2.F32.PACK_AB_MERGE_C R39, RZ, R8, RZ ;  /* 0x00000008ff27723e */ /* 0x000fe400048060ff */
[----:B------:R-:W-:Y:S01]  /*bbe0*/  @!P0 PRMT R43, R14, 0x7604, R43 ;  /* 0x000076040e2b8816 */ /* 0x000fe2000000002b */
[----:B------:R-:W-:Y:S01]  /*bbf0*/  IMAD R14, R17, 0x100, R10 ;  /* 0x00000100110e7824 */ /* 0x000fe200078e020a */
[----:B0-----:R-:W-:Y:S01]  /*bc00*/  LEA R0, R31, R0, 0x18 ;  /* 0x000000001f007211 */ /* 0x001fe200078ec0ff */
[----:B------:R-:W-:Y:S01]  /*bc10*/  FMUL R10, R59, UR19 ;  /* 0x000000133b0a7c20 */ /* 0x000fe20008400000 */
[----:B------:R-:W-:Y:S01]  /*bc20*/  F2FP.SATFINITE.E5M2.F32.PACK_AB_MERGE_C R15, RZ, R15, RZ ;  /* 0x0000000fff0f723e */ /* 0x000fe200048060ff */
[----:B------:R-:W0:Y:S01]  /*bc30*/  @!P0 LDC R31, c[0x0][0x3b8] ;  /* 0x0000ee00ff1f8b82 */ /* 0x000e220000000800 */
[----:B------:R-:W-:Y:S02]  /*bc40*/  LOP3.LUT R8, R39, 0xff, RZ, 0xc0, !PT ;  /* 0x000000ff27087812 */ /* 0x000fe400078ec0ff */
[----:B------:R-:W-:-:S02]  /*bc50*/  @!P0 PRMT R49, R17, 0x7604, R49 ;  /* 0x0000760411318816 */ /* 0x000fc40000000031 */
[C---:B------:R-:W-:Y:S01]  /*bc60*/  FMNMX3 R30, |R20|.reuse, R30, |R23|, !PT ;  /* 0x0000001e141e7276 */ /* 0x040fe20007800617 */
[----:B------:R-:W-:Y:S01]  /*bc70*/  FMUL R20, R20, UR19 ;  /* 0x0000001314147c20 */ /* 0x000fe20008400000 */
[----:B------:R-:W-:Y:S01]  /*bc80*/  LEA R17, R15, R8, 0x8 ;  /* 0x000000080f117211 */ /* 0x000fe200078e40ff */
[----:B------:R-:W-:Y:S01]  /*bc90*/  FMUL R23, R23, UR19 ;  /* 0x0000001317177c20 */ /* 0x000fe20008400000 */
[----:B------:R-:W-:Y:S01]  /*bca0*/  F2FP.SATFINITE.E5M2.F32.PACK_AB_MERGE_C R34, RZ, R10, RZ ;  /* 0x0000000aff22723e */ /* 0x000fe200048060ff */
[----:B------:R-:W-:Y:S01]  /*bcb0*/  FMUL R8, R33, UR19 ;  /* 0x0000001321087c20 */ /* 0x000fe20008400000 */
[----:B------:R-:W-:Y:S02]  /*bcc0*/  F2FP.SATFINITE.E5M2.F32.PACK_AB_MERGE_C R16, RZ, R16, RZ ;  /* 0x00000010ff10723e */ /* 0x000fe400048060ff */
[----:B------:R-:W-:Y:S02]  /*bcd0*/  LOP3.LUT R10, R34, 0xff, RZ, 0xc0, !PT ;  /* 0x000000ff220a7812 */ /* 0x000fe400078ec0ff */
[----:B------:R-:W-:-:S02]  /*bce0*/  F2FP.SATFINITE.E5M2.F32.PACK_AB_MERGE_C R20, RZ, R20, RZ ;  /* 0x00000014ff14723e */ /* 0x000fc400048060ff */
[----:B------:R-:W-:Y:S01]  /*bcf0*/  F2FP.SATFINITE.E5M2.F32.PACK_AB_MERGE_C R23, RZ, R23, RZ ;  /* 0x00000017ff17723e */ /* 0x000fe200048060ff */
[C---:B------:R-:W-:Y:S01]  /*bd00*/  IMAD R10, R16.reuse, 0x100, R10 ;  /* 0x00000100100a7824 */ /* 0x040fe200078e020a */
[----:B------:R-:W-:Y:S02]  /*bd10*/  F2FP.SATFINITE.E5M2.F32.PACK_AB_MERGE_C R8, RZ, R8, RZ ;  /* 0x00000008ff08723e */ /* 0x000fe400048060ff */
        /* <DEDUP_REMOVED lines=25> */
[----:B------:R-:W-:Y:S01]  /*beb0*/  F2FP.SATFINITE.E5M2.F32.PACK_AB_MERGE_C R37, RZ, R37, RZ ;  /* 0x00000025ff25723e */ /* 0x000fe200048060ff */
        /* <DEDUP_REMOVED lines=17> */
[----:B------:R-:W-:Y:S01]  /*bfd0*/  F2FP.SATFINITE.E5M2.F32.PACK_AB_MERGE_C R26, RZ, R26, RZ ;  /* 0x0000001aff1a723e */ /* 0x000fe200048060ff */
        /* <DEDUP_REMOVED lines=9> */
.L_x_705:
[----:B------:R-:W-:Y:S05]  /*c070*/  BSYNC.RECONVERGENT B0 ;  /* 0x0000000000007941 */ /* 0x000fea0003800200 */
.L_x_704:
[----:B0-----:R-:W-:Y:S01]  /*c080*/  F2FP.SATFINITE.E5M2.F32.PACK_AB_MERGE_C R21, RZ, R38, RZ ;  /* 0x00000026ff15723e */ /* 0x001fe200048060ff */
[----:B------:R0:W-:Y:S01]  /*c090*/  @!P0 STG.E.U16 desc[UR24][R34.64], R39 ;  /* 0x0000002722008986 */ /* 0x0001e2000c101518 */
[----:B------:R-:W-:Y:S01]  /*c0a0*/  @!P0 LEA.HI.X R37, R40, UR12, R53, 0x1, P2 ;  /* 0x0000000c28258c11 */ /* 0x000fe200090f0c35 */
[----:B------:R-:W-:Y:S01]  /*c0b0*/  FMUL R16, R24, UR19 ;  /* 0x0000001318107c20 */ /* 0x000fe20008400000 */
[----:B------:R-:W-:Y:S01]  /*c0c0*/  @!P0 PRMT R17, R21, 0x7604, R8 ;  /* 0x0000760415118816 */ /* 0x000fe20000000008 */
[----:B------:R-:W-:Y:S01]  /*c0d0*/  FMUL R8, R27, UR19 ;  /* 0x000000131b087c20 */ /* 0x000fe20008400000 */
[----:B------:R-:W-:Y:S01]  /*c0e0*/  BSSY.RECONVERGENT B0, `(.L_x_706) ;  /* 0x000000e000007945 */ /* 0x000fe20003800200 */
[----:B------:R0:W-:Y:S01]  /*c0f0*/  @!P0 STG.E.U16 desc[UR24][R36.64], R41 ;  /* 0x0000002924008986 */ /* 0x0001e2000c101518 */
[----:B------:R-:W-:Y:S02]  /*c100*/  F2FP.SATFINITE.E5M2.F32.PACK_AB_MERGE_C R30, RZ, R16, RZ ;  /* 0x00000010ff1e723e */ /* 0x000fe400048060ff */
[----:B------:R-:W-:Y:S01]  /*c110*/  F2FP.SATFINITE.E5M2.F32.PACK_AB_MERGE_C R31, RZ, R8, RZ ;  /* 0x00000008ff1f723e */ /* 0x000fe200048060ff */
        /* <DEDUP_REMOVED lines=10> */
.L_x_707:
[----:B------:R-:W-:Y:S05]  /*c1c0*/  BSYNC.RECONVERGENT B0 ;  /* 0x0000000000007941 */ /* 0x000fea0003800200 */
.L_x_706:
        /* <DEDUP_REMOVED lines=69> */
.L_x_712:
        /* <DEDUP_REMOVED lines=48> */
.L_x_711:
[----:B------:R-:W-:Y:S05]  /*c920*/  BSYNC.RECONVERGENT B1 ;  /* 0x0000000000017941 */ /* 0x000fea0003800200 */
.L_x_710:
        /* <DEDUP_REMOVED lines=35> */
.L_x_709:
[----:B------:R-:W-:Y:S05]  /*cb60*/  BSYNC.RECONVERGENT B0 ;  /* 0x0000000000007941 */ /* 0x000fea0003800200 */
.L_x_708:
        /* <DEDUP_REMOVED lines=28> */
.L_x_717:
        /* <DEDUP_REMOVED lines=48> */
.L_x_716:
[----:B------:R-:W-:Y:S05]  /*d030*/  BSYNC.RECONVERGENT B1 ;  /* 0x0000000000017941 */ /* 0x000fea0003800200 */
.L_x_715:
        /* <DEDUP_REMOVED lines=35> */
.L_x_714:
[----:B------:R-:W-:Y:S05]  /*d270*/  BSYNC.RECONVERGENT B0 ;  /* 0x0000000000007941 */ /* 0x000fea0003800200 */
.L_x_713:
        /* <DEDUP_REMOVED lines=30> */
.L_x_722:
        /* <DEDUP_REMOVED lines=48> */
.L_x_721:
[----:B------:R-:W-:Y:S05]  /*d760*/  BSYNC.RECONVERGENT B1 ;  /* 0x0000000000017941 */ /* 0x000fea0003800200 */
.L_x_720:
        /* <DEDUP_REMOVED lines=35> */
.L_x_719:
[----:B------:R-:W-:Y:S05]  /*d9a0*/  BSYNC.RECONVERGENT B0 ;  /* 0x0000000000007941 */ /* 0x000fea0003800200 */
.L_x_718:
        /* <DEDUP_REMOVED lines=20> */
.L_x_727:
        /* <DEDUP_REMOVED lines=48> */
.L_x_726:
[----:B------:R-:W-:Y:S05]  /*ddf0*/  BSYNC.RECONVERGENT B1 ;  /* 0x0000000000017941 */ /* 0x000fea0003800200 */
.L_x_725:
        /* <DEDUP_REMOVED lines=35> */
.L_x_724:
[----:B------:R-:W-:Y:S05]  /*e030*/  BSYNC.RECONVERGENT B0 ;  /* 0x0000000000007941 */ /* 0x000fea0003800200 */
.L_x_723:
        /* <DEDUP_REMOVED lines=39> */
.L_x_736:
[----:B------:R-:W-:Y:S02]  /*e2b0*/  ISETP.NE.AND P0, PT, R2, RZ, PT ;  /* 0x000000ff0200720c */ /* 0x000fe40003f05270 */
[----:B-1----:R-:W-:-:S11]  /*e2c0*/  FMNMX R3, R4, R5, !PT ;  /* 0x0000000504037209 */ /* 0x002fd60007800000 */
[----:B------:R-:W-:Y:S05]  /*e2d0*/  @P0 BRA `(.L_x_729) ;  /* 0x0000000000080947 */ /* 0x000fea0003800000 */
[----:B0-----:R-:W0:Y:S02]  /*e2e0*/  LDC.64 R4, c[0x0][0x3a8] ;  /* 0x0000ea00ff047b82 */ /* 0x001e240000000a00 */
[----:B0-----:R1:W-:Y:S02]  /*e2f0*/  REDG.E.MAX.S32.STRONG.GPU desc[UR24][R4.64], R3 ;  /* 0x000000030400798e */ /* 0x0013e4000d12e318 */
.L_x_729:
[----:B------:R-:W-:Y:S05]  /*e300*/  BSYNC B0 ;  /* 0x0000000000007941 */ /* 0x000fea0003800000 */
.L_x_728:
        /* <DEDUP_REMOVED lines=12> */
[----:B0123--:R-:W-:Y:S05]  /*e3d0*/  CALL.REL.NOINC `($__internal_5_$__cuda_sm20_rcp_rn_f32_slowpath) ;  /* 0x0000000400987944 */ /* 0x00ffea0003c00000 */
[----:B------:R-:W-:Y:S05]  /*e3e0*/  BRA `(.L_x_732) ;  /* 0x0000000000147947 */ /* 0x000fea0003800000 */
.L_x_731:
[----:B------:R-:W4:Y:S01]  /*e3f0*/  MUFU.RCP R69, UR19 ;  /* 0x0000001300457d08 */ /* 0x000f220008001000 */
[----:B------:R-:W-:-:S05]  /*e400*/  MOV R0, UR19 ;  /* 0x0000001300007c02 */ /* 0x000fca0008000f00 */
[----:B----4-:R-:W-:-:S04]  /*e410*/  FFMA R0, R69, R0, -1 ;  /* 0xbf80000045007423 */ /* 0x010fc80000000000 */
[----:B------:R-:W-:-:S04]  /*e420*/  FADD.FTZ R0, -R0, -RZ ;  /* 0x800000ff00007221 */ /* 0x000fc80000010100 */
[----:B------:R-:W-:-:S07]  /*e430*/  FFMA R69, R69, R0, R69 ;  /* 0x0000000045457223 */ /* 0x000fce0000000045 */
.L_x_732:
[----:B-1-3--:R-:W1:Y:S02]  /*e440*/  LDC.64 R2, c[0x0][0x3b0] ;  /* 0x0000ec00ff027b82 */ /* 0x00ae640000000a00 */
[----:B-1----:R-:W-:Y:S01]  /*e450*/  STG.E desc[UR24][R2.64], R69 ;  /* 0x0000004502007986 */ /* 0x002fe2000c101918 */
[----:B------:R-:W-:Y:S05]  /*e460*/  EXIT ;  /* 0x000000000000794d */ /* 0x000fea0003800000 */
.L_x_730:
[----:B------:R-:W-:Y:S02]  /*e470*/  HFMA2 R9, -RZ, RZ, 0, 1.847743988037109375e-06 ;  /* 0x0000001fff097431 */ /* 0x000fe400000001ff */
[----:B------:R-:W-:Y:S02]  /*e480*/  IMAD.MOV.U32 R7, RZ, RZ, 0x4 ;  /* 0x00000004ff077424 */ /* 0x000fe400078e00ff */
[----:B------:R-:W-:-:S07]  /*e490*/  IMAD.MOV.U32 R6, RZ, RZ, -0x1 ;  /* 0xffffffffff067424 */ /* 0x000fce00078e00ff */
[----:B01----:R-:W-:Y:S05]  /*e4a0*/  WARPSYNC.COLLECTIVE R6, `(.L_x_733) ;  /* 0x0000000006087348 */ /* 0x003fea0003c00000 */
[----:B-1----:R1:W2:Y:S02]  /*e4b0*/  SHFL.DOWN P0, R5, R0, R7, R9 ;  /* 0x0800000700057389 */ /* 0x0022a40000000009 */
[----:B012---:R-:W-:Y:S05]  /*e4c0*/  ENDCOLLECTIVE ;  /* 0x000000000000791b */ /* 0x007fea0003800000 */
.L_x_733:
[----:B------:R-:W-:Y:S01]  /*e4d0*/  HFMA2 R7, -RZ, RZ, 0, 1.1920928955078125e-07 ;  /* 0x00000002ff077431 */ /* 0x000fe200000001ff */
[----:B------:R-:W-:-:S04]  /*e4e0*/  MOV R3, R5 ;  /* 0x0000000500037202 */ /* 0x000fc80000000f00 */
[----:B------:R-:W-:-:S05]  /*e4f0*/  FMNMX R3, R3, R0, !PT ;  /* 0x0000000003037209 */ /* 0x000fca0007800000 */
[----:B------:R-:W-:-:S07]  /*e500*/  IMAD.MOV.U32 R0, RZ, RZ, R3 ;  /* 0x000000ffff007224 */ /* 0x000fce00078e0003 */
[----:B------:R-:W-:Y:S05]  /*e510*/  WARPSYNC.COLLECTIVE R6, `(.L_x_734) ;  /* 0x0000000006087348 */ /* 0x000fea0003c00000 */
[----:B------:R0:W1:Y:S02]  /*e520*/  SHFL.DOWN P0, R5, R0, R7, R9 ;  /* 0x0800000700057389 */ /* 0x0000640000000009 */
[----:B01----:R-:W-:Y:S05]  /*e530*/  ENDCOLLECTIVE ;  /* 0x000000000000791b */ /* 0x003fea0003800000 */
.L_x_734:
[----:B------:R-:W-:Y:S02]  /*e540*/  IMAD.MOV.U32 R7, RZ, RZ, 0x1 ;  /* 0x00000001ff077424 */ /* 0x000fe400078e00ff */
[----:B------:R-:W-:-:S05]  /*e550*/  IMAD.MOV.U32 R4, RZ, RZ, R5 ;  /* 0x000000ffff047224 */ /* 0x000fca00078e0005 */
[----:B------:R-:W-:-:S04]  /*e560*/  FMNMX R4, R3, R4, !PT ;  /* 0x0000000403047209 */ /* 0x000fc80007800000 */
[----:B------:R-:W-:-:S07]  /*e570*/  MOV R0, R4 ;  /* 0x0000000400007202 */ /* 0x000fce0000000f00 */
[----:B------:R-:W-:Y:S05]  /*e580*/  WARPSYNC.COLLECTIVE R6, `(.L_x_735) ;  /* 0x0000000006087348 */ /* 0x000fea0003c00000 */
[----:B------:R0:W1:Y:S02]  /*e590*/  SHFL.DOWN P0, R5, R0, R7, R9 ;  /* 0x0800000700057389 */ /* 0x0000640000000009 */
[----:B01----:R-:W-:Y:S05]  /*e5a0*/  ENDCOLLECTIVE ;  /* 0x000000000000791b */ /* 0x003fea0003800000 */
.L_x_735:
[----:B------:R-:W-:Y:S05]  /*e5b0*/  BRA `(.L_x_736) ;  /* 0xfffffffc003c7947 */ /* 0x000fea000383ffff */
        .weak           $__internal_4_$__cuda_sm20_div_u64
        .type           $__internal_4_$__cuda_sm20_div_u64,@function
        .size           $__internal_4_$__cuda_sm20_div_u64,($__internal_5_$__cuda_sm20_rcp_rn_f32_slowpath - $__internal_4_$__cuda_sm20_div_u64)
$__internal_4_$__cuda_sm20_div_u64:
        /* <DEDUP_REMOVED lines=71> */
[----:B------:R-:W-:Y:S11]  /*ea30*/  RET.REL.NODEC R4 `(_ZN18transformer_engine6detail43dgated_act_cast_transpose_kernel_notalignedILi2ELi4Ef13__nv_bfloat1613__nv_fp8_e5m2NS_5EmptyEXadL_ZNS_6dqgeluIffEET_T0_RKS4_EEXadL_ZNS_5qgeluIffEES6_S7_S9_EEEEvPKT2_SD_PT3_SF_PKT1_PSG_SJ_mmm) ;  /* 0xffffff1404707950 */ /* 0x000ff60003c3ffff */
        .weak           $__internal_5_$__cuda_sm20_rcp_rn_f32_slowpath
        .type           $__internal_5_$__cuda_sm20_rcp_rn_f32_slowpath,@function
        .size           $__internal_5_$__cuda_sm20_rcp_rn_f32_slowpath,(.L_x_29306 - $__internal_5_$__cuda_sm20_rcp_rn_f32_slowpath)
$__internal_5_$__cuda_sm20_rcp_rn_f32_slowpath:
        /* <DEDUP_REMOVED lines=15> */
.L_x_738:
        /* <DEDUP_REMOVED lines=33> */
.L_x_740:
[----:B------:R0:W1:Y:S02]  /*ed40*/  MUFU.RCP R69, R0 ;  /* 0x0000000000457308 */ /* 0x0000640000001000 */
.L_x_739:
[----:B------:R-:W-:Y:S05]  /*ed50*/  BSYNC B0 ;  /* 0x0000000000007941 */ /* 0x000fea0003800000 */
.L_x_737:
[----:B------:R-:W-:-:S04]  /*ed60*/  HFMA2 R67, -RZ, RZ, 0, 0 ;  /* 0x00000000ff437431 */ /* 0x000fc800000001ff */
[----:B01----:R-:W-:Y:S05]  /*ed70*/  RET.REL.NODEC R66 `(_ZN18transformer_engine6detail43dgated_act_cast_transpose_kernel_notalignedILi2ELi4Ef13__nv_bfloat1613__nv_fp8_e5m2NS_5EmptyEXadL_ZNS_6dqgeluIffEET_T0_RKS4_EEXadL_ZNS_5qgeluIffEES6_S7_S9_EEEEvPKT2_SD_PT3_SF_PKT1_PSG_SJ_mmm) ;  /* 0xffffff1042a07950 */ /* 0x003fea0003c3ffff */
.L_x_741:
        /* <DEDUP_REMOVED lines=16> */
.L_x_29306:


//--------------------- .text._ZN18transformer_engine6detail32dgated_act_cast_transpose_kernelILi2ELi4Ef13__nv_bfloat1613__nv_fp8_e5m2NS_5EmptyEXadL_ZNS_6dqgeluIffEET_T0_RKS4_EEXadL_ZNS_5qgeluIffEES6_S7_S9_EEEEvPKT2_SD_PT3_SF_PKT1_PSG_SJ_mmm --------------------------
	.section	.text._ZN18transformer_engine6detail32dgated_act_cast_transpose_kernelILi2ELi4Ef13__nv_bfloat1613__nv_fp8_e5m2NS_5EmptyEXadL_ZNS_6dqgeluIffEET_T0_RKS4_EEXadL_ZNS_5qgeluIffEES6_S7_S9_EEEEvPKT2_SD_PT3_SF_PKT1_PSG_SJ_mmm,"ax",@progbits
	.align	128
        .global         _ZN18transformer_engine6detail32dgated_act_cast_transpose_kernelILi2ELi4Ef13__nv_bfloat1613__nv_fp8_e5m2NS_5EmptyEXadL_ZNS_6dqgeluIffEET_T0_RKS4_EEXadL_ZNS_5qgeluIffEES6_S7_S9_EEEEvPKT2_SD_PT3_SF_PKT1_PSG_SJ_mmm
        .type           _ZN18transformer_engine6detail32dgated_act_cast_transpose_kernelILi2ELi4Ef13__nv_bfloat1613__nv_fp8_e5m2NS_5EmptyEXadL_ZNS_6dqgeluIffEET_T0_RKS4_EEXadL_ZNS_5qgeluIffEES6_S7_S9_EEEEvPKT2_SD_PT3_SF_PKT1_PSG_SJ_mmm,@function
        .size           _ZN18transformer_engine6detail32dgated_act_cast_transpose_kernelILi2ELi4Ef13__nv_bfloat1613__nv_fp8_e5m2NS_5EmptyEXadL_ZNS_6dqgeluIffEET_T0_RKS4_EEXadL_ZNS_5qgeluIffEES6_S7_S9_EEEEvPKT2_SD_PT3_SF_PKT1_PSG_SJ_mmm,(.L_x_29308 - _ZN18transformer_engine6detail32dgated_act_cast_transpose_kernelILi2ELi4Ef13__nv_bfloat1613__nv_fp8_e5m2NS_5EmptyEXadL_ZNS_6dqgeluIffEET_T0_RKS4_EEXadL_ZNS_5qgeluIffEES6_S7_S9_EEEEvPKT2_SD_PT3_SF_PKT1_PSG_SJ_mmm)
        .other          _ZN18transformer_engine6detail32dgated_act_cast_transpose_kernelILi2ELi4Ef13__nv_bfloat1613__nv_fp8_e5m2NS_5EmptyEXadL_ZNS_6dqgeluIffEET_T0_RKS4_EEXadL_ZNS_5qgeluIffEES6_S7_S9_EEEEvPKT2_SD_PT3_SF_PKT1_PSG_SJ_mmm,@"STO_CUDA_ENTRY STV_DEFAULT"
_ZN18transformer_engine6detail32dgated_act_cast_transpose_kernelILi2ELi4Ef13__nv_bfloat1613__nv_fp8_e5m2NS_5EmptyEXadL_ZNS_6dqgeluIffEET_T0_RKS4_EEXadL_ZNS_5qgeluIffEES6_S7_S9_EEEEvPKT2_SD_PT3_SF_PKT1_PSG_SJ_mmm:
.text._ZN18transformer_engine6detail32dgated_act_cast_transpose_kernelILi2ELi4Ef13__nv_bfloat1613__nv_fp8_e5m2NS_5EmptyEXadL_ZNS_6dqgeluIffEET_T0_RKS4_EEXadL_ZNS_5qgeluIffEES6_S7_S9_EEEEvPKT2_SD_PT3_SF_PKT1_PSG_SJ_mmm:
        /* <DEDUP_REMOVED lines=39> */
.L_x_742:
[----:B------:R-:W-:-:S07]  /*0270*/  MOV R4, 0x290 ;  /* 0x0000029000047802 */ /* 0x000fce0000000f00 */
[----:B------:R-:W-:Y:S05]  /*0280*/  CALL.REL.NOINC `($__internal_6_$__cuda_sm20_div_u64) ;  /* 0x000000b400307944 */ /* 0x000fea0003c00000 */
        /* <DEDUP_REMOVED lines=11> */
.L_x_743:
        /* <DEDUP_REMOVED lines=162> */
[----:B------:R-:W-:Y:S05]  /*0d60*/  CALL.REL.NOINC `($__internal_7_$__cuda_sm20_rcp_rn_f32_slowpath) ;  /* 0x000000ac00987944 */ /* 0x000fea0003c00000 */
[----:B------:R-:W-:Y:S01]  /*0d70*/  MOV R9, R0 ;  /* 0x0000000000097202 */ /* 0x000fe20000000f00 */
[----:B------:R-:W-:Y:S06]  /*0d80*/  BRA `(.L_x_746) ;  /* 0x0000000000107947 */ /* 0x000fec0003800000 */
.L_x_745:
[----:B------:R-:W0:Y:S02]  /*0d90*/  MUFU.RCP R9, R0 ;  /* 0x0000000000097308 */ /* 0x000e240000001000 */
[----:B0-----:R-:W-:-:S04]  /*0da0*/  FFMA R13, R0, R9, -1 ;  /* 0xbf800000000d7423 */ /* 0x001fc80000000009 */
[----:B------:R-:W-:-:S04]  /*0db0*/  FADD.FTZ R14, -R13, -RZ ;  /* 0x800000ff0d0e7221 */ /* 0x000fc80000010100 */
[----:B------:R-:W-:-:S07]  /*0dc0*/  FFMA R9, R9, R14, R9 ;  /* 0x0000000e09097223 */ /* 0x000fce0000000009 */
.L_x_746:
[----:B------:R-:W-:Y:S05]  /*0dd0*/  BSYNC.RECONVERGENT B1 ;  /* 0x0000000000017941 */ /* 0x000fea0003800200 */
.L_x_744:
        /* <DEDUP_REMOVED lines=28> */
[----:B------:R-:W-:Y:S05]  /*0fa0*/  CALL.REL.NOINC `($__internal_7_$__cuda_sm20_rcp_rn_f32_slowpath) ;  /* 0x000000ac00087944 */ /* 0x000fea0003c00000 */
[----:B------:R-:W-:Y:S05]  /*0fb0*/  BRA `(.L_x_749) ;  /* 0x0000000000107947 */ /* 0x000fea0003800000 */
.L_x_748:
[----:B------:R-:W0:Y:S02]  /*0fc0*/  MUFU.RCP R9, R0 ;  /* 0x0000000000097308 */ /* 0x000e240000001000 */
[----:B0-----:R-:W-:-:S04]  /*0fd0*/  FFMA R13, R0, R9, -1 ;  /* 0xbf800000000d7423 */ /* 0x001fc80000000009 */
[----:B------:R-:W-:-:S04]  /*0fe0*/  FADD.FTZ R14, -R13, -RZ ;  /* 0x800000ff0d0e7221 */ /* 0x000fc80000010100 */
[----:B------:R-:W-:-:S07]  /*0ff0*/  FFMA R0, R9, R14, R9 ;  /* 0x0000000e09007223 */ /* 0x000fce0000000009 */
.L_x_749:
[----:B------:R-:W-:Y:S05]  /*1000*/  BSYNC.RECONVERGENT B1 ;  /* 0x0000000000017941 */ /* 0x000fea0003800200 */
.L_x_747:
        /* <DEDUP_REMOVED lines=21> */
[----:B------:R-:W-:Y:S05]  /*1160*/  CALL.REL.NOINC `($__internal_7_$__cuda_sm20_rcp_rn_f32_slowpath) ;  /* 0x000000a800987944 */ /* 0x000fea0003c00000 */
[----:B------:R-:W-:Y:S05]  /*1170*/  BRA `(.L_x_752) ;  /* 0x0000000000107947 */ /* 0x000fea0003800000 */
.L_x_751:
[----:B------:R-:W0:Y:S02]  /*1180*/  MUFU.RCP R0, R13 ;  /* 0x0000000d00007308 */ /* 0x000e240000001000 */
[----:B0-----:R-:W-:-:S04]  /*1190*/  FFMA R9, R13, R0, -1 ;  /* 0xbf8000000d097423 */ /* 0x001fc80000000000 */
[----:B------:R-:W-:-:S04]  /*11a0*/  FADD.FTZ R9, -R9, -RZ ;  /* 0x800000ff09097221 */ /* 0x000fc80000010100 */
[----:B------:R-:W-:-:S07]  /*11b0*/  FFMA R0, R0, R9, R0 ;  /* 0x0000000900007223 */ /* 0x000fce0000000000 */
.L_x_752:
[----:B------:R-:W-:Y:S05]  /*11c0*/  BSYNC.RECONVERGENT B1 ;  /* 0x0000000000017941 */ /* 0x000fea0003800200 */
.L_x_750:
        /* <DEDUP_REMOVED lines=25> */
[----:B------:R-:W-:Y:S05]  /*1360*/  CALL.REL.NOINC `($__internal_7_$__cuda_sm20_rcp_rn_f32_slowpath) ;  /* 0x000000a800187944 */ /* 0x000fea0003c00000 */
[----:B------:R-:W-:Y:S01]  /*1370*/  MOV R13, R0 ;  /* 0x00000000000d7202 */ /* 0x000fe20000000f00 */
[----:B------:R-:W-:Y:S06]  /*1380*/  BRA `(.L_x_755) ;  /* 0x0000000000107947 */ /* 0x000fec0003800000 */
.L_x_754:
[----:B------:R-:W0:Y:S02]  /*1390*/  MUFU.RCP R0, R9 ;  /* 0x0000000900007308 */ /* 0x000e240000001000 */
[----:B0-----:R-:W-:-:S04]  /*13a0*/  FFMA R13, R9, R0, -1 ;  /* 0xbf800000090d7423 */ /* 0x001fc80000000000 */
[----:B------:R-:W-:-:S04]  /*13b0*/  FADD.FTZ R13, -R13, -RZ ;  /* 0x800000ff0d0d7221 */ /* 0x000fc80000010100 */
[----:B------:R-:W-:-:S07]  /*13c0*/  FFMA R13, R0, R13, R0 ;  /* 0x0000000d000d7223 */ /* 0x000fce0000000000 */
.L_x_755:
[----:B------:R-:W-:Y:S05]  /*13d0*/  BSYNC.RECONVERGENT B1 ;  /* 0x0000000000017941 */ /* 0x000fea0003800200 */
.L_x_753:
        /* <DEDUP_REMOVED lines=23> */
[----:B------:R-:W-:Y:S05]  /*1550*/  CALL.REL.NOINC `($__internal_7_$__cuda_sm20_rcp_rn_f32_slowpath) ;  /* 0x000000a4009c7944 */ /* 0x000fea0003c00000 */
[----:B------:R-:W-:Y:S05]  /*1560*/  BRA `(.L_x_758) ;  /* 0x0000000000107947 */ /* 0x000fea0003800000 */
.L_x_757:
[----:B------:R-:W0:Y:S02]  /*1570*/  MUFU.RCP R0, R15 ;  /* 0x0000000f00007308 */ /* 0x000e240000001000 */
[----:B0-----:R-:W-:-:S04]  /*1580*/  FFMA R9, R15, R0, -1 ;  /* 0xbf8000000f097423 */ /* 0x001fc80000000000 */
[----:B------:R-:W-:-:S04]  /*1590*/  FADD.FTZ R9, -R9, -RZ ;  /* 0x800000ff09097221 */ /* 0x000fc80000010100 */
[----:B------:R-:W-:-:S07]  /*15a0*/  FFMA R0, R0, R9, R0 ;  /* 0x0000000900007223 */ /* 0x000fce0000000000 */
.L_x_758:
[----:B------:R-:W-:Y:S05]  /*15b0*/  BSYNC.RECONVERGENT B1 ;  /* 0x0000000000017941 */ /* 0x000fea0003800200 */
.L_x_756:
        /* <DEDUP_REMOVED lines=29> */
[----:B------:R-:W-:Y:S05]  /*1790*/  CALL.REL.NOINC `($__internal_7_$__cuda_sm20_rcp_rn_f32_slowpath) ;  /* 0x000000a4000c7944 */ /* 0x000fea0003c00000 */
[----:B------:R-:W-:Y:S05]  /*17a0*/  BRA `(.L_x_761) ;  /* 0x0000000000107947 */ /* 0x000fea0003800000 */
.L_x_760:
[----:B------:R-:W0:Y:S02]  /*17b0*/  MUFU.RCP R0, R15 ;  /* 0x0000000f00007308 */ /* 0x000e240000001000 */
[----:B0-----:R-:W-:-:S04]  /*17c0*/  FFMA R9, R15, R0, -1 ;  /* 0xbf8000000f097423 */ /* 0x001fc80000000000 */
[----:B------:R-:W-:-:S04]  /*17d0*/  FADD.FTZ R9, -R9, -RZ ;  /* 0x800000ff09097221 */ /* 0x000fc80000010100 */
[----:B------:R-:W-:-:S07]  /*17e0*/  FFMA R0, R0, R9, R0 ;  /* 0x0000000900007223 */ /* 0x000fce0000000000 */
.L_x_761:
[----:B------:R-:W-:Y:S05]  /*17f0*/  BSYNC.RECONVERGENT B1 ;  /* 0x0000000000017941 */ /* 0x000fea0003800200 */
.L_x_759:
        /* <DEDUP_REMOVED lines=23> */
.L_x_763:
[----:B------:R-:W0:Y:S02]  /*1970*/  MUFU.RCP R0, R13 ;  /* 0x0000000d00007308 */ /* 0x000e240000001000 */
[----:B0-----:R-:W-:-:S04]  /*1980*/  FFMA R9, R13, R0, -1 ;  /* 0xbf8000000d097423 */ /* 0x001fc80000000000 */
[----:B------:R-:W-:-:S04]  /*1990*/  FADD.FTZ R9, -R9, -RZ ;  /* 0x800000ff09097221 */ /* 0x000fc80000010100 */
[----:B------:R-:W-:-:S07]  /*19a0*/  FFMA R0, R0, R9, R0 ;  /* 0x0000000900007223 */ /* 0x000fce0000000000 */
.L_x_764:
[----:B------:R-:W-:Y:S05]  /*19b0*/  BSYNC.RECONVERGENT B1 ;  /* 0x0000000000017941 */ /* 0x000fea0003800200 */
.L_x_762:
        /* <DEDUP_REMOVED lines=25> */
[----:B------:R-:W-:Y:S05]  /*1b50*/  CALL.REL.NOINC `($__internal_7_$__cuda_sm20_rcp_rn_f32_slowpath) ;  /* 0x000000a0001c7944 */ /* 0x000fea0003c00000 */
[----:B------:R-:W-:Y:S05]  /*1b60*/  BRA `(.L_x_767) ;  /* 0x0000000000107947 */ /* 0x000fea0003800000 */
.L_x_766:
[----:B------:R-:W0:Y:S02]  /*1b70*/  MUFU.RCP R0, R15 ;  /* 0x0000000f00007308 */ /* 0x000e240000001000 */
[----:B0-----:R-:W-:-:S04]  /*1b80*/  FFMA R9, R15, R0, -1 ;  /* 0xbf8000000f097423 */ /* 0x001fc80000000000 */
[----:B------:R-:W-:-:S04]  /*1b90*/  FADD.FTZ R9, -R9, -RZ ;  /* 0x800000ff09097221 */ /* 0x000fc80000010100 */
[----:B------:R-:W-:-:S07]  /*1ba0*/  FFMA R0, R0, R9, R0 ;  /* 0x0000000900007223 */ /* 0x000fce0000000000 */
.L_x_767:
[----:B------:R-:W-:Y:S05]  /*1bb0*/  BSYNC.RECONVERGENT B1 ;  /* 0x0000000000017941 */ /* 0x000fea0003800200 */
.L_x_765:
        /* <DEDUP_REMOVED lines=23> */
[----:B------:R-:W-:Y:S05]  /*1d30*/  CALL.REL.NOINC `($__internal_7_$__cuda_sm20_rcp_rn_f32_slowpath) ;  /* 0x0000009c00a47944 */ /* 0x000fea0003c00000 */
[----:B------:R-:W-:Y:S05]  /*1d40*/  BRA `(.L_x_770) ;  /* 0x0000000000107947 */ /* 0x000fea0003800000 */
.L_x_769:
[----:B------:R-:W0:Y:S02]  /*1d50*/  MUFU.RCP R0, R65 ;  /* 0x0000004100007308 */ /* 0x000e240000001000 */
[----:B0-----:R-:W-:-:S04]  /*1d60*/  FFMA R9, R65, R0, -1 ;  /* 0xbf80000041097423 */ /* 0x001fc80000000000 */
[----:B------:R-:W-:-:S04]  /*1d70*/  FADD.FTZ R9, -R9, -RZ ;  /* 0x800000ff09097221 */ /* 0x000fc80000010100 */
[----:B------:R-:W-:-:S07]  /*1d80*/  FFMA R0, R0, R9, R0 ;  /* 0x0000000900007223 */ /* 0x000fce0000000000 */
.L_x_770:
[----:B------:R-:W-:Y:S05]  /*1d90*/  BSYNC.RECONVERGENT B1 ;  /* 0x0000000000017941 */ /* 0x000fea0003800200 */
.L_x_768:
        /* <DEDUP_REMOVED lines=29> */
[----:B------:R-:W-:Y:S05]  /*1f70*/  CALL.REL.NOINC `($__internal_7_$__cuda_sm20_rcp_rn_f32_slowpath) ;  /* 0x0000009c00147944 */ /* 0x000fea0003c00000 */
[----:B------:R-:W-:Y:S05]  /*1f80*/  BRA `(.L_x_773) ;  /* 0x0000000000107947 */ /* 0x000fea0003800000 */
.L_x_772:
[----:B------:R-:W0:Y:S02]  /*1f90*/  MUFU.RCP R0, R15 ;  /* 0x0000000f00007308 */ /* 0x000e240000001000 */
[----:B0-----:R-:W-:-:S04]  /*1fa0*/  FFMA R9, R15, R0, -1 ;  /* 0xbf8000000f097423 */ /* 0x001fc80000000000 */
[----:B------:R-:W-:-:S04]  /*1fb0*/  FADD.FTZ R9, -R9, -RZ ;  /* 0x800000ff09097221 */ /* 0x000fc80000010100 */
[----:B------:R-:W-:-:S07]  /*1fc0*/  FFMA R0, R0, R9, R0 ;  /* 0x0000000900007223 */ /* 0x000fce0000000000 */
.L_x_773:
[----:B------:R-:W-:Y:S05]  /*1fd0*/  BSYNC.RECONVERGENT B1 ;  /* 0x0000000000017941 */ /* 0x000fea0003800200 */
.L_x_771:
        /* <DEDUP_REMOVED lines=23> */
.L_x_775:
[----:B------:R-:W0:Y:S02]  /*2150*/  MUFU.RCP R0, R13 ;  /* 0x0000000d00007308 */ /* 0x000e240000001000 */
[----:B0-----:R-:W-:-:S04]  /*2160*/  FFMA R9, R13, R0, -1 ;  /* 0xbf8000000d097423 */ /* 0x001fc80000000000 */
[----:B------:R-:W-:-:S04]  /*2170*/  FADD.FTZ R9, -R9, -RZ ;  /* 0x800000ff09097221 */ /* 0x000fc80000010100 */
[----:B------:R-:W-:-:S07]  /*2180*/  FFMA R0, R0, R9, R0 ;  /* 0x0000000900007223 */ /* 0x000fce0000000000 */
.L_x_776:
[----:B------:R-:W-:Y:S05]  /*2190*/  BSYNC.RECONVERGENT B1 ;  /* 0x0000000000017941 */ /* 0x000fea0003800200 */
.L_x_774:
        /* <DEDUP_REMOVED lines=27> */
.L_x_778:
[----:B------:R-:W0:Y:S02]  /*2350*/  MUFU.RCP R0, R15 ;  /* 0x0000000f00007308 */ /* 0x000e240000001000 */
[----:B0-----:R-:W-:-:S04]  /*2360*/  FFMA R9, R15, R0, -1 ;  /* 0xbf8000000f097423 */ /* 0x001fc80000000000 */
[----:B------:R-:W-:-:S04]  /*2370*/  FADD.FTZ R9, -R9, -RZ ;  /* 0x800000ff09097221 */ /* 0x000fc80000010100 */
[----:B------:R-:W-:-:S07]  /*2380*/  FFMA R0, R0, R9, R0 ;  /* 0x0000000900007223 */ /* 0x000fce0000000000 */
.L_x_779:
[----:B------:R-:W-:Y:S05]  /*2390*/  BSYNC.RECONVERGENT B1 ;  /* 0x0000000000017941 */ /* 0x000fea0003800200 */
.L_x_777:
        /* <DEDUP_REMOVED lines=25> */
.L_x_781:
[----:B------:R-:W0:Y:S02]  /*2530*/  MUFU.RCP R0, R13 ;  /* 0x0000000d00007308 */ /* 0x000e240000001000 */
[----:B0-----:R-:W-:-:S04]  /*2540*/  FFMA R9, R13, R0, -1 ;  /* 0xbf8000000d097423 */ /* 0x001fc80000000000 */
[----:B------:R-:W-:-:S04]  /*2550*/  FADD.FTZ R9, -R9, -RZ ;  /* 0x800000ff09097221 */ /* 0x000fc80000010100 */
[----:B------:R-:W-:-:S07]  /*2560*/  FFMA R0, R0, R9, R0 ;  /* 0x0000000900007223 */ /* 0x000fce0000000000 */
.L_x_782:
[----:B------:R-:W-:Y:S05]  /*2570*/  BSYNC.RECONVERGENT B1 ;  /* 0x0000000000017941 */ /* 0x000fea0003800200 */
.L_x_780:
        /* <DEDUP_REMOVED lines=29> */
[----:B------:R-:W-:Y:S05]  /*2750*/  CALL.REL.NOINC `($__internal_7_$__cuda_sm20_rcp_rn_f32_slowpath) ;  /* 0x00000094001c7944 */ /* 0x000fea0003c00000 */
[----:B------:R-:W-:Y:S05]  /*2760*/  BRA `(.L_x_785) ;  /* 0x0000000000107947 */ /* 0x000fea0003800000 */
.L_x_784:
[----:B------:R-:W0:Y:S02]  /*2770*/  MUFU.RCP R0, R15 ;  /* 0x0000000f00007308 */ /* 0x000e240000001000 */
[----:B0-----:R-:W-:-:S04]  /*2780*/  FFMA R9, R15, R0, -1 ;  /* 0xbf8000000f097423 */ /* 0x001fc80000000000 */
[----:B------:R-:W-:-:S04]  /*2790*/  FADD.FTZ R9, -R9, -RZ ;  /* 0x800000ff09097221 */ /* 0x000fc80000010100 */
[----:B------:R-:W-:-:S07]  /*27a0*/  FFMA R0, R0, R9, R0 ;  /* 0x0000000900007223 */ /* 0x000fce0000000000 */
.L_x_785:
[----:B------:R-:W-:Y:S05]  /*27b0*/  BSYNC.RECONVERGENT B1 ;  /* 0x0000000000017941 */ /* 0x000fea0003800200 */
.L_x_783:
        /* <DEDUP_REMOVED lines=23> */
.L_x_787:
[----:B------:R-:W0:Y:S02]  /*2930*/  MUFU.RCP R0, R15 ;  /* 0x0000000f00007308 */ /* 0x000e240000001000 */
[----:B0-----:R-:W-:-:S04]  /*2940*/  FFMA R9, R15, R0, -1 ;  /* 0xbf8000000f097423 */ /* 0x001fc80000000000 */
[----:B------:R-:W-:-:S04]  /*2950*/  FADD.FTZ R9, -R9, -RZ ;  /* 0x800000ff09097221 */ /* 0x000fc80000010100 */
[----:B------:R-:W-:-:S07]  /*2960*/  FFMA R0, R0, R9, R0 ;  /* 0x0000000900007223 */ /* 0x000fce0000000000 */
.L_x_788:
[----:B------:R-:W-:Y:S05]  /*2970*/  BSYNC.RECONVERGENT B1 ;  /* 0x0000000000017941 */ /* 0x000fea0003800200 */
.L_x_786:
        /* <DEDUP_REMOVED lines=27> */
.L_x_790:
[----:B------:R-:W0:Y:S02]  /*2b30*/  MUFU.RCP R0, R15 ;  /* 0x0000000f00007308 */ /* 0x000e240000001000 */
[----:B0-----:R-:W-:-:S04]  /*2b40*/  FFMA R9, R15, R0, -1 ;  /* 0xbf8000000f097423 */ /* 0x001fc80000000000 */
[----:B------:R-:W-:-:S04]  /*2b50*/  FADD.FTZ R9, -R9, -RZ ;  /* 0x800000ff09097221 */ /* 0x000fc80000010100 */
[----:B------:R-:W-:-:S07]  /*2b60*/  FFMA R0, R0, R9, R0 ;  /* 0x0000000900007223 */ /* 0x000fce0000000000 */
.L_x_791:
[----:B------:R-:W-:Y:S05]  /*2b70*/  BSYNC.RECONVERGENT B1 ;  /* 0x0000000000017941 */ /* 0x000fea0003800200 */
.L_x_789:
        /* <DEDUP_REMOVED lines=11> */
[----:B------:R-:W-:Y:S01]  /*2c30*/  F2FP.SATFINITE.E5M2.F32.PACK_AB_MERGE_C R12, RZ, R12, RZ ;  /* 0x0000000cff0c723e */ /* 0x000fe200048060ff */
[----:B------:R1:W5:Y:S01]  /*2c40*/  LDG.E R22, desc[UR28][R22.64] ;  /* 0x0000001c16167981 */ /* 0x000362000c1e1900 */
[----:B------:R-:W-:Y:S01]  /*2c50*/  F2FP.SATFINITE.E5M2.F32.PACK_AB_MERGE_C R5, RZ, R10, RZ ;  /* 0x0000000aff05723e */ /* 0x000fe200048060ff */
[----:B------:R-:W-:Y:S01]  /*2c60*/  FMUL R9, R11, UR6 ;  /* 0x000000060b097c20 */ /* 0x000fe20008400000 */
[----:B------:R-:W-:Y:S01]  /*2c70*/  FMUL R13, R24, UR6 ;  /* 0x00000006180d7c20 */ /* 0x000fe20008400000 */
[----:B------:R-:W-:Y:S01]  /*2c80*/  F2FP.SATFINITE.E5M2.F32.PACK_AB_MERGE_C R29, RZ, R29, RZ ;  /* 0x0000001dff1d723e */ /* 0x000fe200048060ff */
[----:B------:R-:W5:Y:S01]  /*2c90*/  LDG.E R38, desc[UR28][R38.64] ;  /* 0x0000001c26267981 */ /* 0x000f62000c1e1900 */
[----:B0-----:R-:W-:-:S02]  /*2ca0*/  PRMT R35, R5, 0x7604, R12 ;  /* 0x0000760405237816 */ /* 0x001fc4000000000c */
[----:B------:R-:W-:Y:S01]  /*2cb0*/  F2FP.SATFINITE.E5M2.F32.PACK_AB_MERGE_C R72, RZ, R25, RZ ;  /* 0x00000019ff48723e */ /* 0x000fe200048060ff */
[----:B------:R-:W5:Y:S01]  /*2cc0*/  LDG.E R46, desc[UR28][R46.64] ;  /* 0x0000001c2e2e7981 */ /* 0x000f62000c1e1900 */
[----:B------:R-:W-:Y:S02]  /*2cd0*/  LOP3.LUT R5, R5, 0xff, RZ, 0xc0, !PT ;  /* 0x000000ff05057812 */ /* 0x000fe400078ec0ff */
[----:B------:R-:W-:Y:S01]  /*2ce0*/  LOP3.LUT R0, R12, 0xff, RZ, 0xc0, !PT ;  /* 0x000000ff0c007812 */ /* 0x000fe200078ec0ff */
[----:B------:R-:W-:Y:S01]  /*2cf0*/  FMUL R12, R26, UR6 ;  /* 0x000000061a0c7c20 */ /* 0x000fe20008400000 */
[----:B------:R-:W-:Y:S01]  /*2d00*/  F2FP.SATFINITE.E5M2.F32.PACK_AB_MERGE_C R9, RZ, R9, RZ ;  /* 0x00000009ff09723e */ /* 0x000fe200048060ff */
[----:B------:R0:W5:Y:S01]  /*2d10*/  LDG.E R62, desc[UR28][R62.64] ;  /* 0x0000001c3e3e7981 */ /* 0x000162000c1e1900 */
[----:B------:R-:W-:Y:S01]  /*2d20*/  IADD3 R17, P2, PT, R20, UR18, RZ ;  /* 0x0000001214117c10 */ /* 0x000fe2000ff5e0ff */
[----:B------:R-:W-:Y:S01]  /*2d30*/  FMUL R20, R28, UR6 ;  /* 0x000000061c147c20 */ /* 0x000fe20008400000 */
[----:B------:R-:W-:Y:S01]  /*2d40*/  F2FP.SATFINITE.E5M2.F32.PACK_AB_MERGE_C R10, RZ, R13, RZ ;  /* 0x0000000dff0a723e */ /* 0x000fe200048060ff */
        /* <DEDUP_REMOVED lines=9> */
[----:B-1----:R-:W-:-:S02]  /*2de0*/  F2FP.SATFINITE.E5M2.F32.PACK_AB_MERGE_C R23, RZ, R12, RZ ;  /* 0x0000000cff17723e */ /* 0x002fc400048060ff */
[----:B------:R-:W-:Y:S01]  /*2df0*/  LOP3.LUT R10, R10, 0xff, RZ, 0xc0, !PT ;  /* 0x000000ff0a0a7812 */ /* 0x000fe200078ec0ff */
[----:B------:R3:W5:Y:S01]  /*2e00*/  LDG.E R56, desc[UR28][R56.64] ;  /* 0x0000001c38387981 */ /* 0x000762000c1e1900 */
[----:B------:R-:W-:Y:S02]  /*2e10*/  F2FP.SATFINITE.E5M2.F32.PACK_AB_MERGE_C R20, RZ, R20, RZ ;  /* 0x00000014ff14723e */ /* 0x000fe400048060ff */
[----:B------:R-:W-:Y:S01]  /*2e20*/  FMNMX3 R21, |R42|, R6, |R33|, !PT ;  /* 0x000000062a157276 */ /* 0x000fe20007800621 */
[----:B------:R3:W5:Y:S01]  /*2e30*/  LDG.E R58, desc[UR28][R58.64] ;  /* 0x0000001c3a3a7981 */ /* 0x000762000c1e1900 */
[----:B------:R-:W-:Y:S02]  /*2e40*/  F2FP.SATFINITE.E5M2.F32.PACK_AB_MERGE_C R31, RZ, R31, RZ ;  /* 0x0000001fff1f723e */ /* 0x000fe400048060ff */
[C---:B------:R-:W-:Y:S01]  /*2e50*/  LEA R6, R23.reuse, R10, 0x8 ;  /* 0x0000000a17067211 */ /* 0x040fe200078e40ff */
[----:B------:R3:W5:Y:S01]  /*2e60*/  LDG.E R60, desc[UR28][R60.64] ;  /* 0x0000001c3c3c7981 */ /* 0x000762000c1e1900 */
[----:B------:R-:W-:Y:S01]  /*2e70*/  PRMT R13, R23, 0x7604, R20 ;  /* 0x00007604170d7816 */ /* 0x000fe20000000014 */
[----:B------:R-:W-:Y:S01]  /*2e80*/  HFMA2 R23, -RZ, RZ, 3.7421875, 0 ;  /* 0x437c0000ff177431 */ /* 0x000fe200000001ff */
[----:B------:R-:W-:Y:S01]  /*2e90*/  FMNMX3 R21, |R11|, R21, |R24|, !PT ;  /* 0x000000150b157276 */ /* 0x000fe20007800618 */
[----:B------:R-:W-:Y:S01]  /*2ea0*/  FMUL R11, R30, UR6 ;  /* 0x000000061e0b7c20 */ /* 0x000fe20008400000 */
[----:B------:R-:W-:Y:S01]  /*2eb0*/  F2FP.SATFINITE.E5M2.F32.PACK_AB_MERGE_C R10, RZ, R27, RZ ;  /* 0x0000001bff0a723e */ /* 0x000fe200048060ff */
[----:B------:R-:W-:Y:S01]  /*2ec0*/  IMAD.MOV.U32 R12, RZ, RZ, 0x3bbb989d ;  /* 0x3bbb989dff0c7424 */ /* 0x000fe200078e00ff */
[----:B------:R-:W-:Y:S01]  /*2ed0*/  LEA R67, R20, R5, 0x8 ;  /* 0x0000000514437211 */ /* 0x000fe200078e40ff */
[----:B------:R-:W-:Y:S01]  /*2ee0*/  IMAD.U32 R5, R31, 0x10000, RZ ;  /* 0x000100001f057824 */ /* 0x000fe200078e00ff */
[----:B------:R-:W-:Y:S01]  /*2ef0*/  PRMT R31, R10, 0x7604, R31 ;  /* 0x000076040a1f7816 */ /* 0x000fe2000000001f */
[----:B------:R-:W-:Y:S01]  /*2f00*/  FMUL R40, R40, R43 ;  /* 0x0000002b28287220 */ /* 0x000fe20000400000 */
[----:B------:R-:W-:Y:S01]  /*2f10*/  SHF.L.U32 R10, R10, 0x10, RZ ;  /* 0x000000100a0a7819 */ /* 0x000fe200000006ff */
[----:B------:R3:W5:Y:S01]  /*2f20*/  LDG.E R54, desc[UR28][R54.64] ;  /* 0x0000001c36367981 */ /* 0x000762000c1e1900 */
[----:B------:R-:W-:-:S02]  /*2f30*/  F2FP.SATFINITE.E5M2.F32.PACK_AB_MERGE_C R43, RZ, R11, RZ ;  /* 0x0000000bff2b723e */ /* 0x000fc400048060ff */
        /* <DEDUP_REMOVED lines=11> */
[----:B------:R-:W-:Y:S02]  /*2ff0*/  F2FP.SATFINITE.E5M2.F32.PACK_AB_MERGE_C R10, RZ, R5, RZ ;  /* 0x00000005ff0a723e */ /* 0x000fe400048060ff */
[----:B------:R-:W-:Y:S02]  /*3000*/  F2FP.SATFINITE.E5M2.F32.PACK_AB_MERGE_C R42, RZ, R42, RZ ;  /* 0x0000002aff2a723e */ /* 0x000fe400048060ff */
[----:B------:R-:W-:Y:S02]  /*3010*/  IADD3.X R5, PT, PT, R3, UR19, RZ, P2, !PT ;  /* 0x0000001303057c10 */ /* 0x000fe400097fe4ff */
[----:B------:R-:W-:Y:S02]  /*3020*/  LOP3.LUT R3, R11, 0x1f, RZ, 0xc0, !PT ;  /* 0x0000001f0b037812 */ /* 0x000fe400078ec0ff */
[----:B------:R-:W-:Y:S02]  /*3030*/  PRMT R43, R10, 0x7604, R43 ;  /* 0x000076040a2b7816 */ /* 0x000fe4000000002b */
[----:B------:R-:W-:-:S02]  /*3040*/  LOP3.LUT R11, R42, 0xffff, RZ, 0xc0, !PT ;  /* 0x0000ffff2a0b7812 */ /* 0x000fc400078ec0ff */
[----:B------:R-:W-:Y:S01]  /*3050*/  SHF.L.U32 R10, R10, 0x10, RZ ;  /* 0x000000100a0a7819 */ /* 0x000fe200000006ff */
[----:B------:R-:W-:Y:S02]  /*3060*/  FMUL R33, R33, UR6 ;  /* 0x0000000621217c20 */ /* 0x000fe40008400000 */
[----:B0-----:R-:W-:-:S03]  /*3070*/  IMAD.SHL.U32 R63, R11, 0x1000000, RZ ;  /* 0x010000000b3f7824 */ /* 0x001fc600078e00ff */
[----:B------:R-:W-:Y:S02]  /*3080*/  F2FP.SATFINITE.E5M2.F32.PACK_AB_MERGE_C R33, RZ, R33, RZ ;  /* 0x00000021ff21723e */ /* 0x000fe400048060ff */
        /* <DEDUP_REMOVED lines=24> */
[----:B------:R-:W-:Y:S02]  /*3210*/  F2FP.SATFINITE.E5M2.F32.PACK_AB_MERGE_C R20, RZ, R20, RZ ;  /* 0x00000014ff14723e */ /* 0x000fe400048060ff */
[----:B------:R-:W-:Y:S01]  /*3220*/  F2FP.SATFINITE.E5M2.F32.PACK_AB_MERGE_C R21, RZ, R0, RZ ;  /* 0x00000000ff15723e */ /* 0x000fe200048060ff */
        /* <DEDUP_REMOVED lines=75> */
[----:B-----5:R-:W-:Y:S05]  /*36e0*/  CALL.REL.NOINC `($__internal_7_$__cuda_sm20_rcp_rn_f32_slowpath) ;  /* 0x0000008400387944 */ /* 0x020fea0003c00000 */
[----:B------:R-:W-:Y:S05]  /*36f0*/  BRA `(.L_x_794) ;  /* 0x0000000000107947 */ /* 0x000fea0003800000 */
.L_x_793:
[----:B------:R-:W0:Y:S02]  /*3700*/  MUFU.RCP R9, R0 ;  /* 0x0000000000097308 */ /* 0x000e240000001000 */
[----:B0-----:R-:W-:-:S04]  /*3710*/  FFMA R13, R0, R9, -1 ;  /* 0xbf800000000d7423 */ /* 0x001fc80000000009 */
[----:B------:R-:W-:-:S04]  /*3720*/  FADD.FTZ R14, -R13, -RZ ;  /* 0x800000ff0d0e7221 */ /* 0x000fc80000010100 */
[----:B------:R-:W-:-:S07]  /*3730*/  FFMA R0, R9, R14, R9 ;  /* 0x0000000e09007223 */ /* 0x000fce0000000009 */
.L_x_794:
[----:B------:R-:W-:Y:S05]  /*3740*/  BSYNC.RECONVERGENT B1 ;  /* 0x0000000000017941 */ /* 0x000fea0003800200 */
.L_x_792:
        /* <DEDUP_REMOVED lines=28> */
.L_x_796:
[----:B------:R-:W0:Y:S02]  /*3910*/  MUFU.RCP R0, R15 ;  /* 0x0000000f00007308 */ /* 0x000e240000001000 */
[----:B0-----:R-:W-:-:S04]  /*3920*/  FFMA R9, R15, R0, -1 ;  /* 0xbf8000000f097423 */ /* 0x001fc80000000000 */
[----:B------:R-:W-:-:S04]  /*3930*/  FADD.FTZ R9, -R9, -RZ ;  /* 0x800000ff09097221 */ /* 0x000fc80000010100 */
[----:B------:R-:W-:-:S07]  /*3940*/  FFMA R0, R0, R9, R0 ;  /* 0x0000000900007223 */ /* 0x000fce0000000000 */
.L_x_797:
[----:B------:R-:W-:Y:S05]  /*3950*/  BSYNC.RECONVERGENT B1 ;  /* 0x0000000000017941 */ /* 0x000fea0003800200 */
.L_x_795:
        /* <DEDUP_REMOVED lines=25> */
.L_x_799:
[----:B------:R-:W0:Y:S02]  /*3af0*/  MUFU.RCP R0, R13 ;  /* 0x0000000d00007308 */ /* 0x000e240000001000 */
[----:B0-----:R-:W-:-:S04]  /*3b00*/  FFMA R9, R13, R0, -1 ;  /* 0xbf8000000d097423 */ /* 0x001fc80000000000 */
[----:B------:R-:W-:-:S04]  /*3b10*/  FADD.FTZ R9, -R9, -RZ ;  /* 0x800000ff09097221 */ /* 0x000fc80000010100 */
[----:B------:R-:W-:-:S07]  /*3b20*/  FFMA R0, R0, R9, R0 ;  /* 0x0000000900007223 */ /* 0x000fce0000000000 */
.L_x_800:
[----:B------:R-:W-:Y:S05]  /*3b30*/  BSYNC.RECONVERGENT B1 ;  /* 0x0000000000017941 */ /* 0x000fea0003800200 */
.L_x_798:
        /* <DEDUP_REMOVED lines=27> */
.L_x_802:
[----:B------:R-:W0:Y:S02]  /*3cf0*/  MUFU.RCP R0, R15 ;  /* 0x0000000f00007308 */ /* 0x000e240000001000 */
[----:B0-----:R-:W-:-:S04]  /*3d00*/  FFMA R9, R15, R0, -1 ;  /* 0xbf8000000f097423 */ /* 0x001fc80000000000 */
[----:B------:R-:W-:-:S04]  /*3d10*/  FADD.FTZ R9, -R9, -RZ ;  /* 0x800000ff09097221 */ /* 0x000fc80000010100 */
[----:B------:R-:W-:-:S07]  /*3d20*/  FFMA R0, R0, R9, R0 ;  /* 0x0000000900007223 */ /* 0x000fce0000000000 */
.L_x_803:
[----:B------:R-:W-:Y:S05]  /*3d30*/  BSYNC.RECONVERGENT B1 ;  /* 0x0000000000017941 */ /* 0x000fea0003800200 */
.L_x_801:
        /* <DEDUP_REMOVED lines=23> */
.L_x_805:
[----:B------:R-:W0:Y:S02]  /*3eb0*/  MUFU.RCP R0, R13 ;  /* 0x0000000d00007308 */ /* 0x000e240000001000 */
[----:B0-----:R-:W-:-:S04]  /*3ec0*/  FFMA R9, R13, R0, -1 ;  /* 0xbf8000000d097423 */ /* 0x001fc80000000000 */
[----:B------:R-:W-:-:S04]  /*3ed0*/  FADD.FTZ R9, -R9, -RZ ;  /* 0x800000ff09097221 */ /* 0x000fc80000010100 */
[----:B------:R-:W-:-:S07]  /*3ee0*/  FFMA R0, R0, R9, R0 ;  /* 0x0000000900007223 */ /* 0x000fce0000000000 */
.L_x_806:
[----:B------:R-:W-:Y:S05]  /*3ef0*/  BSYNC.RECONVERGENT B1 ;  /* 0x0000000000017941 */ /* 0x000fea0003800200 */
.L_x_804:
        /* <DEDUP_REMOVED lines=28> */
.L_x_808:
[----:B------:R-:W0:Y:S02]  /*40c0*/  MUFU.RCP R0, R15 ;  /* 0x0000000f00007308 */ /* 0x000e240000001000 */
[----:B0-----:R-:W-:-:S04]  /*40d0*/  FFMA R9, R15, R0, -1 ;  /* 0xbf8000000f097423 */ /* 0x001fc80000000000 */
[----:B------:R-:W-:-:S04]  /*40e0*/  FADD.FTZ R9, -R9, -RZ ;  /* 0x800000ff09097221 */ /* 0x000fc80000010100 */
[----:B------:R-:W-:-:S07]  /*40f0*/  FFMA R0, R0, R9, R0 ;  /* 0x0000000900007223 */ /* 0x000fce0000000000 */
.L_x_809:
[----:B------:R-:W-:Y:S05]  /*4100*/  BSYNC.RECONVERGENT B1 ;  /* 0x0000000000017941 */ /* 0x000fea0003800200 */
.L_x_807:
        /* <DEDUP_REMOVED lines=25> */
.L_x_811:
[----:B------:R-:W0:Y:S02]  /*42a0*/  MUFU.RCP R0, R13 ;  /* 0x0000000d00007308 */ /* 0x000e240000001000 */
[----:B0-----:R-:W-:-:S04]  /*42b0*/  FFMA R9, R13, R0, -1 ;  /* 0xbf8000000d097423 */ /* 0x001fc80000000000 */
[----:B------:R-:W-:-:S04]  /*42c0*/  FADD.FTZ R9, -R9, -RZ ;  /* 0x800000ff09097221 */ /* 0x000fc80000010100 */
[----:B------:R-:W-:-:S07]  /*42d0*/  FFMA R0, R0, R9, R0 ;  /* 0x0000000900007223 */ /* 0x000fce0000000000 */
.L_x_812:
[----:B------:R-:W-:Y:S05]  /*42e0*/  BSYNC.RECONVERGENT B1 ;  /* 0x0000000000017941 */ /* 0x000fea0003800200 */
.L_x_810:
        /* <DEDUP_REMOVED lines=27> */
.L_x_814:
[----:B------:R-:W0:Y:S02]  /*44a0*/  MUFU.RCP R0, R15 ;  /* 0x0000000f00007308 */ /* 0x000e240000001000 */
[----:B0-----:R-:W-:-:S04]  /*44b0*/  FFMA R9, R15, R0, -1 ;  /* 0xbf8000000f097423 */ /* 0x001fc80000000000 */
[----:B------:R-:W-:-:S04]  /*44c0*/  FADD.FTZ R9, -R9, -RZ ;  /* 0x800000ff09097221 */ /* 0x000fc80000010100 */
[----:B------:R-:W-:-:S07]  /*44d0*/  FFMA R0, R0, R9, R0 ;  /* 0x0000000900007223 */ /* 0x000fce0000000000 */
.L_x_815:
[----:B------:R-:W-:Y:S05]  /*44e0*/  BSYNC.RECONVERGENT B1 ;  /* 0x0000000000017941 */ /* 0x000fea0003800200 */
.L_x_813:
        /* <DEDUP_REMOVED lines=23> */
.L_x_817:
[----:B------:R-:W0:Y:S02]  /*4660*/  MUFU.RCP R0, R15 ;  /* 0x0000000f00007308 */ /* 0x000e240000001000 */
[----:B0-----:R-:W-:-:S04]  /*4670*/  FFMA R9, R15, R0, -1 ;  /* 0xbf8000000f097423 */ /* 0x001fc80000000000 */
[----:B------:R-:W-:-:S04]  /*4680*/  FADD.FTZ R9, -R9, -RZ ;  /* 0x800000ff09097221 */ /* 0x000fc80000010100 */
[----:B------:R-:W-:-:S07]  /*4690*/  FFMA R0, R0, R9, R0 ;  /* 0x0000000900007223 */ /* 0x000fce0000000000 */
.L_x_818:
[----:B------:R-:W-:Y:S05]  /*46a0*/  BSYNC.RECONVERGENT B1 ;  /* 0x0000000000017941 */ /* 0x000fea0003800200 */
.L_x_816:
        /* <DEDUP_REMOVED lines=28> */
.L_x_820:
[----:B------:R-:W0:Y:S02]  /*4870*/  MUFU.RCP R0, R15 ;  /* 0x0000000f00007308 */ /* 0x000e240000001000 */
[----:B0-----:R-:W-:-:S04]  /*4880*/  FFMA R9, R15, R0, -1 ;  /* 0xbf8000000f097423 */ /* 0x001fc80000000000 */
[----:B------:R-:W-:-:S04]  /*4890*/  FADD.FTZ R9, -R9, -RZ ;  /* 0x800000ff09097221 */ /* 0x000fc80000010100 */
[----:B------:R-:W-:-:S07]  /*48a0*/  FFMA R0, R0, R9, R0 ;  /* 0x0000000900007223 */ /* 0x000fce0000000000 */
.L_x_821:
[----:B------:R-:W-:Y:S05]  /*48b0*/  BSYNC.RECONVERGENT B1 ;  /* 0x0000000000017941 */ /* 0x000fea0003800200 */
.L_x_819:
        /* <DEDUP_REMOVED lines=25> */
.L_x_823:
[----:B------:R-:W0:Y:S02]  /*4a50*/  MUFU.RCP R0, R13 ;  /* 0x0000000d00007308 */ /* 0x000e240000001000 */
[----:B0-----:R-:W-:-:S04]  /*4a60*/  FFMA R9, R13, R0, -1 ;  /* 0xbf8000000d097423 */ /* 0x001fc80000000000 */
[----:B------:R-:W-:-:S04]  /*4a70*/  FADD.FTZ R9, -R9, -RZ ;  /* 0x800000ff09097221 */ /* 0x000fc80000010100 */
[----:B------:R-:W-:-:S07]  /*4a80*/  FFMA R0, R0, R9, R0 ;  /* 0x0000000900007223 */ /* 0x000fce0000000000 */
.L_x_824:
[----:B------:R-:W-:Y:S05]  /*4a90*/  BSYNC.RECONVERGENT B1 ;  /* 0x0000000000017941 */ /* 0x000fea0003800200 */
.L_x_822:
        /* <DEDUP_REMOVED lines=27> */
.L_x_826:
[----:B------:R-:W0:Y:S02]  /*4c50*/  MUFU.RCP R0, R15 ;  /* 0x0000000f00007308 */ /* 0x000e240000001000 */
[----:B0-----:R-:W-:-:S04]  /*4c60*/  FFMA R9, R15, R0, -1 ;  /* 0xbf8000000f097423 */ /* 0x001fc80000000000 */
[----:B------:R-:W-:-:S04]  /*4c70*/  FADD.FTZ R9, -R9, -RZ ;  /* 0x800000ff09097221 */ /* 0x000fc80000010100 */
[----:B------:R-:W-:-:S07]  /*4c80*/  FFMA R0, R0, R9, R0 ;  /* 0x0000000900007223 */ /* 0x000fce0000000000 */
.L_x_827:
[----:B------:R-:W-:Y:S05]  /*4c90*/  BSYNC.RECONVERGENT B1 ;  /* 0x0000000000017941 */ /* 0x000fea0003800200 */
.L_x_825:
        /* <DEDUP_REMOVED lines=21> */
[----:B------:R-:W-:Y:S05]  /*4df0*/  CALL.REL.NOINC `($__internal_7_$__cuda_sm20_rcp_rn_f32_slowpath) ;  /* 0x0000006c00747944 */ /* 0x000fea0003c00000 */
[----:B------:R-:W-:Y:S05]  /*4e00*/  BRA `(.L_x_830) ;  /* 0x0000000000107947 */ /* 0x000fea0003800000 */
.L_x_829:
[----:B------:R-:W0:Y:S02]  /*4e10*/  MUFU.RCP R0, R13 ;  /* 0x0000000d00007308 */ /* 0x000e240000001000 */
[----:B0-----:R-:W-:-:S04]  /*4e20*/  FFMA R9, R13, R0, -1 ;  /* 0xbf8000000d097423 */ /* 0x001fc80000000000 */
[----:B------:R-:W-:-:S04]  /*4e30*/  FADD.FTZ R9, -R9, -RZ ;  /* 0x800000ff09097221 */ /* 0x000fc80000010100 */
[----:B------:R-:W-:-:S07]  /*4e40*/  FFMA R0, R0, R9, R0 ;  /* 0x0000000900007223 */ /* 0x000fce0000000000 */
.L_x_830:
[----:B------:R-:W-:Y:S05]  /*4e50*/  BSYNC.RECONVERGENT B1 ;  /* 0x0000000000017941 */ /* 0x000fea0003800200 */
.L_x_828:
        /* <DEDUP_REMOVED lines=28> */
.L_x_832:
[----:B------:R-:W0:Y:S02]  /*5020*/  MUFU.RCP R0, R15 ;  /* 0x0000000f00007308 */ /* 0x000e240000001000 */
[----:B0-----:R-:W-:-:S04]  /*5030*/  FFMA R9, R15, R0, -1 ;  /* 0xbf8000000f097423 */ /* 0x001fc80000000000 */
[----:B------:R-:W-:-:S04]  /*5040*/  FADD.FTZ R9, -R9, -RZ ;  /* 0x800000ff09097221 */ /* 0x000fc80000010100 */
[----:B------:R-:W-:-:S07]  /*5050*/  FFMA R0, R0, R9, R0 ;  /* 0x0000000900007223 */ /* 0x000fce0000000000 */
.L_x_833:
[----:B------:R-:W-:Y:S05]  /*5060*/  BSYNC.RECONVERGENT B1 ;  /* 0x0000000000017941 */ /* 0x000fea0003800200 */
.L_x_831:
        /* <DEDUP_REMOVED lines=25> */
.L_x_835:
[----:B------:R-:W0:Y:S02]  /*5200*/  MUFU.RCP R0, R15 ;  /* 0x0000000f00007308 */ /* 0x000e240000001000 */
[----:B0-----:R-:W-:-:S04]  /*5210*/  FFMA R9, R15, R0, -1 ;  /* 0xbf8000000f097423 */ /* 0x001fc80000000000 */
[----:B------:R-:W-:-:S04]  /*5220*/  FADD.FTZ R9, -R9, -RZ ;  /* 0x800000ff09097221 */ /* 0x000fc80000010100 */
[----:B------:R-:W-:-:S07]  /*5230*/  FFMA R0, R0, R9, R0 ;  /* 0x0000000900007223 */ /* 0x000fce0000000000 */
.L_x_836:
[----:B------:R-:W-:Y:S05]  /*5240*/  BSYNC.RECONVERGENT B1 ;  /* 0x0000000000017941 */ /* 0x000fea0003800200 */
.L_x_834:
        /* <DEDUP_REMOVED lines=27> */
.L_x_838:
[----:B------:R-:W0:Y:S02]  /*5400*/  MUFU.RCP R0, R15 ;  /* 0x0000000f00007308 */ /* 0x000e240000001000 */
[----:B0-----:R-:W-:-:S04]  /*5410*/  FFMA R9, R15, R0, -1 ;  /* 0xbf8000000f097423 */ /* 0x001fc80000000000 */
[----:B------:R-:W-:-:S04]  /*5420*/  FADD.FTZ R9, -R9, -RZ ;  /* 0x800000ff09097221 */ /* 0x000fc80000010100 */
[----:B------:R-:W-:-:S07]  /*5430*/  FFMA R0, R0, R9, R0 ;  /* 0x0000000900007223 */ /* 0x000fce0000000000 */
.L_x_839:
[----:B------:R-:W-:Y:S05]  /*5440*/  BSYNC.RECONVERGENT B1 ;  /* 0x0000000000017941 */ /* 0x000fea0003800200 */
.L_x_837:
        /* <DEDUP_REMOVED lines=10> */
[----:B------:R-:W-:Y:S01]  /*54f0*/  F2FP.SATFINITE.E5M2.F32.PACK_AB_MERGE_C R39, RZ, R39, RZ ;  /* 0x00000027ff27723e */ /* 0x000fe200048060ff */
[----:B------:R3:W5:Y:S02]  /*5500*/  LDG.E R10, desc[UR28][R10.64] ;  /* 0x0000001c0a0a7981 */ /* 0x000764000c1e1900 */
[----:B------:R-:W-:-:S02]  /*5510*/  F2FP.SATFINITE.E5M2.F32.PACK_AB_MERGE_C R47, RZ, R47, RZ ;  /* 0x0000002fff2f723e */ /* 0x000fc400048060ff */
[----:B------:R-:W-:Y:S01]  /*5520*/  F2FP.SATFINITE.E5M2.F32.PACK_AB_MERGE_C R14, RZ, R51, RZ ;  /* 0x00000033ff0e723e */ /* 0x000fe200048060ff */
        /* <DEDUP_REMOVED lines=11> */
[----:B------:R-:W-:Y:S01]  /*55e0*/  F2FP.SATFINITE.E5M2.F32.PACK_AB_MERGE_C R9, RZ, R9, RZ ;  /* 0x00000009ff09723e */ /* 0x000fe200048060ff */
[----:B---3--:R-:W-:Y:S01]  /*55f0*/  FMUL R11, R22, UR6 ;  /* 0x00000006160b7c20 */ /* 0x008fe20008400000 */
[----:B------:R-:W-:Y:S01]  /*5600*/  F2FP.SATFINITE.E5M2.F32.PACK_AB_MERGE_C R15, RZ, R15, RZ ;  /* 0x0000000fff0f723e */ /* 0x000fe200048060ff */
[----:B------:R1:W5:Y:S01]  /*5610*/  LDG.E R24, desc[UR28][R24.64] ;  /* 0x0000001c18187981 */ /* 0x000362000c1e1900 */
[----:B------:R-:W-:-:S02]  /*5620*/  F2FP.SATFINITE.E5M2.F32.PACK_AB_MERGE_C R62, RZ, R21, RZ ;  /* 0x00000015ff3e723e */ /* 0x000fc400048060ff */
[----:B------:R-:W-:Y:S01]  /*5630*/  LOP3.LUT R60, R9, 0xff, RZ, 0xc0, !PT ;  /* 0x000000ff093c7812 */ /* 0x000fe200078ec0ff */
[----:B------:R3:W5:Y:S01]  /*5640*/  LDG.E R26, desc[UR28][R26.64] ;  /* 0x0000001c1a1a7981 */ /* 0x000762000c1e1900 */
[----:B------:R-:W-:Y:S02]  /*5650*/  F2FP.SATFINITE.E5M2.F32.PACK_AB_MERGE_C R36, RZ, R36, RZ ;  /* 0x00000024ff24723e */ /* 0x000fe400048060ff */
[----:B------:R-:W-:Y:S01]  /*5660*/  F2FP.SATFINITE.E5M2.F32.PACK_AB_MERGE_C R52, RZ, R52, RZ ;  /* 0x00000034ff34723e */ /* 0x000fe200048060ff */
        /* <DEDUP_REMOVED lines=10> */
[----:B------:R-:W-:Y:S01]  /*5710*/  F2FP.SATFINITE.E5M2.F32.PACK_AB_MERGE_C R36, RZ, R11, RZ ;  /* 0x0000000bff24723e */ /* 0x000fe200048060ff */
[----:B------:R-:W-:Y:S01]  /*5720*/  FMUL R22, R53, UR6 ;  /* 0x0000000635167c20 */ /* 0x000fe20008400000 */
[----:B------:R0:W5:Y:S02]  /*5730*/  LDG.E R42, desc[UR28][R42.64] ;  /* 0x0000001c2a2a7981 */ /* 0x000164000c1e1900 */
[----:B------:R-:W-:-:S02]  /*5740*/  PRMT R9, R36, 0x7604, R9 ;  /* 0x0000760424097816 */ /* 0x000fc40000000009 */
[----:B-1----:R-:W-:Y:S02]  /*5750*/  LOP3.LUT R25, R36, 0xff, RZ, 0xc0, !PT ;  /* 0x000000ff24197812 */ /* 0x002fe400078ec0ff */
[----:B------:R-:W-:Y:S02]  /*5760*/  MOV R36, 0x3bbb989d ;  /* 0x3bbb989d00247802 */ /* 0x000fe40000000f00 */
[----:B---3--:R-:W-:Y:S01]  /*5770*/  LOP3.LUT R27, R7, 0xff0000, RZ, 0xc0, !PT ;  /* 0x00ff0000071b7812 */ /* 0x008fe200078ec0ff */
[----:B------:R-:W-:Y:S01]  /*5780*/  IMAD R0, R47, 0x100, R0 ;  /* 0x000001002f007824 */ /* 0x000fe200078e0200 */
[----:B------:R-:W-:Y:S01]  /*5790*/  F2FP.SATFINITE.E5M2.F32.PACK_AB_MERGE_C R22, RZ, R22, RZ ;  /* 0x00000016ff16723e */ /* 0x000fe200048060ff */
[----:B------:R-:W-:Y:S02]  /*57a0*/  IMAD.MOV.U32 R38, RZ, RZ, 0x437c0000 ;  /* 0x437c0000ff267424 */ /* 0x000fe400078e00ff */
[----:B------:R-:W-:Y:S01]  /*57b0*/  FMUL R29, R46, UR6 ;  /* 0x000000062e1d7c20 */ /* 0x000fe20008400000 */
[----:B------:R-:W-:-:S02]  /*57c0*/  LEA R12, P0, R37, UR21, 0x1 ;  /* 0x00000015250c7c11 */ /* 0x000fc4000f8008ff */
[----:B------:R-:W-:Y:S02]  /*57d0*/  LOP3.LUT R0, R27, 0xffff, R0, 0xf8, !PT ;  /* 0x0000ffff1b007812 */ /* 0x000fe400078ef800 */
[----:B------:R-:W-:Y:S02]  /*57e0*/  SHF.L.U32 R27, R22, 0x10, RZ ;  /* 0x00000010161b7819 */ /* 0x000fe400000006ff */
[----:B------:R-:W-:Y:S01]  /*57f0*/  F2FP.SATFINITE.E5M2.F32.PACK_AB_MERGE_C R29, RZ, R29, RZ ;  /* 0x0000001dff1d723e */ /* 0x000fe200048060ff */
[----:B------:R-:W-:Y:S01]  /*5800*/  FMUL R56, R56, UR6 ;  /* 0x0000000638387c20 */ /* 0x000fe20008400000 */
[----:B------:R-:W-:Y:S02]  /*5810*/  LEA.HI.X R13, R37, UR9, R35, 0x1, P0 ;  /* 0x00000009250d7c11 */ /* 0x000fe400080f0c23 */
[----:B------:R-:W-:Y:S01]  /*5820*/  IADD3 R35, PT, PT, R66, 0x1d, RZ ;  /* 0x0000001d42237810 */ /* 0x000fe20007ffe0ff */
[----:B------:R-:W-:Y:S01]  /*5830*/  FMUL R55, R55, UR6 ;  /* 0x0000000637377c20 */ /* 0x000fe20008400000 */
[----:B----4-:R-:W-:-:S02]  /*5840*/  PRMT R49, R29, 0x7604, R22 ;  /* 0x000076041d317816 */ /* 0x010fc40000000016 */
[----:B------:R-:W-:Y:S02]  /*5850*/  SHF.L.U32 R29, R29, 0x10, RZ ;  /* 0x000000101d1d7819 */ /* 0x000fe400000006ff */
[----:B------:R-:W-:Y:S02]  /*5860*/  F2FP.SATFINITE.E5M2.F32.PACK_AB_MERGE_C R56, RZ, R56, RZ ;  /* 0x00000038ff38723e */ /* 0x000fe400048060ff */
[----:B------:R-:W-:Y:S02]  /*5870*/  F2FP.SATFINITE.E5M2.F32.PACK_AB_MERGE_C R55, RZ, R55, RZ ;  /* 0x00000037ff37723e */ /* 0x000fe400048060ff */
        /* <DEDUP_REMOVED lines=28> */
[----:B------:R-:W-:-:S02]  /*5a40*/  F2FP.SATFINITE.E5M2.F32.PACK_AB_MERGE_C R5, RZ, R54, RZ ;  /* 0x00000036ff05723e */ /* 0x000fc400048060ff */
[----:B------:R-:W-:Y:S01]  /*5a50*/  LEA.HI.X R37, R27, UR13, R52, 0x2, P0 ;  /* 0x0000000d1b257c11 */ /* 0x000fe200080f1434 */
[----:B------:R-:W-:Y:S01]  /*5a60*/  FMUL R25, R58, UR6 ;  /* 0x000000063a197c20 */ /* 0x000fe20008400000 */
[----:B------:R-:W-:Y:S01]  /*5a70*/  LOP3.LUT R27, R0, R17, RZ, 0xfc, !PT ;  /* 0x00000011001b7212 */ /* 0x000fe200078efcff */
[----:B------:R-:W-:Y:S01]  /*5a80*/  FMUL R0, R59, UR6 ;  /* 0x000000063b007c20 */ /* 0x000fe20008400000 */
[C---:B------:R-:W-:Y:S02]  /*5a90*/  PRMT R55, R5.reuse, 0x7604, R56 ;  /* 0x0000760405377816 */ /* 0x040fe40000000038 */
[----:B------:R-:W-:Y:S02]  /*5aa0*/  LOP3.LUT R5, R5, 0xffff, RZ, 0xc0, !PT ;  /* 0x0000ffff05057812 */ /* 0x000fe400078ec0ff */
[----:B------:R-:W-:Y:S02]  /*5ab0*/  F2FP.SATFINITE.E5M2.F32.PACK_AB_MERGE_C R25, RZ, R25, RZ ;  /* 0x00000019ff19723e */ /* 0x000fe400048060ff */
[----:B------:R-:W-:-:S02]  /*5ac0*/  F2FP.SATFINITE.E5M2.F32.PACK_AB_MERGE_C R34, RZ, R0, RZ ;  /* 0x00000000ff22723e */ /* 0x000fc400048060ff */
        /* <DEDUP_REMOVED lines=76> */
[----:B-----5:R-:W-:Y:S05]  /*5f90*/  CALL.REL.NOINC `($__internal_7_$__cuda_sm20_rcp_rn_f32_slowpath) ;  /* 0x0000005c000c7944 */ /* 0x020fea0003c00000 */
[----:B------:R-:W-:Y:S05]  /*5fa0*/  BRA `(.L_x_842) ;  /* 0x0000000000107947 */ /* 0x000fea0003800000 */
.L_x_841:
[----:B------:R-:W0:Y:S02]  /*5fb0*/  MUFU.RCP R9, R0 ;  /* 0x0000000000097308 */ /* 0x000e240000001000 */
[----:B0-----:R-:W-:-:S04]  /*5fc0*/  FFMA R13, R0, R9, -1 ;  /* 0xbf800000000d7423 */ /* 0x001fc80000000009 */
[----:B------:R-:W-:-:S04]  /*5fd0*/  FADD.FTZ R14, -R13, -RZ ;  /* 0x800000ff0d0e7221 */ /* 0x000fc80000010100 */
[----:B------:R-:W-:-:S07]  /*5fe0*/  FFMA R0, R9, R14, R9 ;  /* 0x0000000e09007223 */ /* 0x000fce0000000009 */
.L_x_842:
[----:B------:R-:W-:Y:S05]  /*5ff0*/  BSYNC.RECONVERGENT B1 ;  /* 0x0000000000017941 */ /* 0x000fea0003800200 */
.L_x_840:
        /* <DEDUP_REMOVED lines=28> */
.L_x_844:
[----:B------:R-:W0:Y:S02]  /*61c0*/  MUFU.RCP R0, R15 ;  /* 0x0000000f00007308 */ /* 0x000e240000001000 */
[----:B0-----:R-:W-:-:S04]  /*61d0*/  FFMA R9, R15, R0, -1 ;  /* 0xbf8000000f097423 */ /* 0x001fc80000000000 */
[----:B------:R-:W-:-:S04]  /*61e0*/  FADD.FTZ R9, -R9, -RZ ;  /* 0x800000ff09097221 */ /* 0x000fc80000010100 */
[----:B------:R-:W-:-:S07]  /*61f0*/  FFMA R0, R0, R9, R0 ;  /* 0x0000000900007223 */ /* 0x000fce0000000000 */
.L_x_845:
[----:B------:R-:W-:Y:S05]  /*6200*/  BSYNC.RECONVERGENT B1 ;  /* 0x0000000000017941 */ /* 0x000fea0003800200 */
.L_x_843:
        /* <DEDUP_REMOVED lines=25> */
.L_x_847:
[----:B------:R-:W0:Y:S02]  /*63a0*/  MUFU.RCP R0, R15 ;  /* 0x0000000f00007308 */ /* 0x000e240000001000 */
[----:B0-----:R-:W-:-:S04]  /*63b0*/  FFMA R9, R15, R0, -1 ;  /* 0xbf8000000f097423 */ /* 0x001fc80000000000 */
[----:B------:R-:W-:-:S04]  /*63c0*/  FADD.FTZ R9, -R9, -RZ ;  /* 0x800000ff09097221 */ /* 0x000fc80000010100 */
[----:B------:R-:W-:-:S07]  /*63d0*/  FFMA R0, R0, R9, R0 ;  /* 0x0000000900007223 */ /* 0x000fce0000000000 */
.L_x_848:
[----:B------:R-:W-:Y:S05]  /*63e0*/  BSYNC.RECONVERGENT B1 ;  /* 0x0000000000017941 */ /* 0x000fea0003800200 */
.L_x_846:
        /* <DEDUP_REMOVED lines=27> */
.L_x_850:
[----:B------:R-:W0:Y:S02]  /*65a0*/  MUFU.RCP R0, R15 ;  /* 0x0000000f00007308 */ /* 0x000e240000001000 */
[----:B0-----:R-:W-:-:S04]  /*65b0*/  FFMA R9, R15, R0, -1 ;  /* 0xbf8000000f097423 */ /* 0x001fc80000000000 */
[----:B------:R-:W-:-:S04]  /*65c0*/  FADD.FTZ R9, -R9, -RZ ;  /* 0x800000ff09097221 */ /* 0x000fc80000010100 */
[----:B------:R-:W-:-:S07]  /*65d0*/  FFMA R0, R0, R9, R0 ;  /* 0x0000000900007223 */ /* 0x000fce0000000000 */
.L_x_851:
[----:B------:R-:W-:Y:S05]  /*65e0*/  BSYNC.RECONVERGENT B1 ;  /* 0x0000000000017941 */ /* 0x000fea0003800200 */
.L_x_849:
        /* <DEDUP_REMOVED lines=23> */
.L_x_853:
[----:B------:R-:W0:Y:S02]  /*6760*/  MUFU.RCP R0, R15 ;  /* 0x0000000f00007308 */ /* 0x000e240000001000 */
[----:B0-----:R-:W-:-:S04]  /*6770*/  FFMA R9, R15, R0, -1 ;  /* 0xbf8000000f097423 */ /* 0x001fc80000000000 */
[----:B------:R-:W-:-:S04]  /*6780*/  FADD.FTZ R9, -R9, -RZ ;  /* 0x800000ff09097221 */ /* 0x000fc80000010100 */
[----:B------:R-:W-:-:S07]  /*6790*/  FFMA R0, R0, R9, R0 ;  /* 0x0000000900007223 */ /* 0x000fce0000000000 */
.L_x_854:
[----:B------:R-:W-:Y:S05]  /*67a0*/  BSYNC.RECONVERGENT B1 ;  /* 0x0000000000017941 */ /* 0x000fea0003800200 */
.L_x_852:
        /* <DEDUP_REMOVED lines=28> */
.L_x_856:
[----:B------:R-:W0:Y:S02]  /*6970*/  MUFU.RCP R0, R15 ;  /* 0x0000000f00007308 */ /* 0x000e240000001000 */
[----:B0-----:R-:W-:-:S04]  /*6980*/  FFMA R9, R15, R0, -1 ;  /* 0xbf8000000f097423 */ /* 0x001fc80000000000 */
[----:B------:R-:W-:-:S04]  /*6990*/  FADD.FTZ R9, -R9, -RZ ;  /* 0x800000ff09097221 */ /* 0x000fc80000010100 */
[----:B------:R-:W-:-:S07]  /*69a0*/  FFMA R0, R0, R9, R0 ;  /* 0x0000000900007223 */ /* 0x000fce0000000000 */
.L_x_857:
[----:B------:R-:W-:Y:S05]  /*69b0*/  BSYNC.RECONVERGENT B1 ;  /* 0x0000000000017941 */ /* 0x000fea0003800200 */
.L_x_855:
        /* <DEDUP_REMOVED lines=25> */
.L_x_859:
[----:B------:R-:W0:Y:S02]  /*6b50*/  MUFU.RCP R0, R13 ;  /* 0x0000000d00007308 */ /* 0x000e240000001000 */
[----:B0-----:R-:W-:-:S04]  /*6b60*/  FFMA R9, R13, R0, -1 ;  /* 0xbf8000000d097423 */ /* 0x001fc80000000000 */
[----:B------:R-:W-:-:S04]  /*6b70*/  FADD.FTZ R9, -R9, -RZ ;  /* 0x800000ff09097221 */ /* 0x000fc80000010100 */
[----:B------:R-:W-:-:S07]  /*6b80*/  FFMA R0, R0, R9, R0 ;  /* 0x0000000900007223 */ /* 0x000fce0000000000 */
.L_x_860:
[----:B------:R-:W-:Y:S05]  /*6b90*/  BSYNC.RECONVERGENT B1 ;  /* 0x0000000000017941 */ /* 0x000fea0003800200 */
.L_x_858:
        /* <DEDUP_REMOVED lines=27> */
.L_x_862:
[----:B------:R-:W0:Y:S02]  /*6d50*/  MUFU.RCP R0, R15 ;  /* 0x0000000f00007308 */ /* 0x000e240000001000 */
[----:B0-----:R-:W-:-:S04]  /*6d60*/  FFMA R9, R15, R0, -1 ;  /* 0xbf8000000f097423 */ /* 0x001fc80000000000 */
[----:B------:R-:W-:-:S04]  /*6d70*/  FADD.FTZ R9, -R9, -RZ ;  /* 0x800000ff09097221 */ /* 0x000fc80000010100 */
[----:B------:R-:W-:-:S07]  /*6d80*/  FFMA R0, R0, R9, R0 ;  /* 0x0000000900007223 */ /* 0x000fce0000000000 */
.L_x_863:
[----:B------:R-:W-:Y:S05]  /*6d90*/  BSYNC.RECONVERGENT B1 ;  /* 0x0000000000017941 */ /* 0x000fea0003800200 */
.L_x_861:
        /* <DEDUP_REMOVED lines=23> */
.L_x_865:
[----:B------:R-:W0:Y:S02]  /*6f10*/  MUFU.RCP R0, R13 ;  /* 0x0000000d00007308 */ /* 0x000e240000001000 */
[----:B0-----:R-:W-:-:S04]  /*6f20*/  FFMA R9, R13, R0, -1 ;  /* 0xbf8000000d097423 */ /* 0x001fc80000000000 */
[----:B------:R-:W-:-:S04]  /*6f30*/  FADD.FTZ R9, -R9, -RZ ;  /* 0x800000ff09097221 */ /* 0x000fc80000010100 */
[----:B------:R-:W-:-:S07]  /*6f40*/  FFMA R0, R0, R9, R0 ;  /* 0x0000000900007223 */ /* 0x000fce0000000000 */
.L_x_866:
[----:B------:R-:W-:Y:S05]  /*6f50*/  BSYNC.RECONVERGENT B1 ;  /* 0x0000000000017941 */ /* 0x000fea0003800200 */
.L_x_864:
        /* <DEDUP_REMOVED lines=28> */
.L_x_868:
[----:B------:R-:W0:Y:S02]  /*7120*/  MUFU.RCP R0, R9 ;  /* 0x0000000900007308 */ /* 0x000e240000001000 */
[----:B0-----:R-:W-:-:S04]  /*7130*/  FFMA R13, R9, R0, -1 ;  /* 0xbf800000090d7423 */ /* 0x001fc80000000000 */
[----:B------:R-:W-:-:S04]  /*7140*/  FADD.FTZ R13, -R13, -RZ ;  /* 0x800000ff0d0d7221 */ /* 0x000fc80000010100 */
[----:B------:R-:W-:-:S07]  /*7150*/  FFMA R0, R0, R13, R0 ;  /* 0x0000000d00007223 */ /* 0x000fce0000000000 */
.L_x_869:
[----:B------:R-:W-:Y:S05]  /*7160*/  BSYNC.RECONVERGENT B1 ;  /* 0x0000000000017941 */ /* 0x000fea0003800200 */
.L_x_867:
        /* <DEDUP_REMOVED lines=23> */
[----:B------:R-:W-:Y:S05]  /*72e0*/  CALL.REL.NOINC `($__internal_7_$__cuda_sm20_rcp_rn_f32_slowpath) ;  /* 0x0000004800387944 */ /* 0x000fea0003c00000 */
[----:B------:R-:W-:Y:S05]  /*72f0*/  BRA `(.L_x_872) ;  /* 0x0000000000107947 */ /* 0x000fea0003800000 */
.L_x_871:
[----:B------:R-:W0:Y:S02]  /*7300*/  MUFU.RCP R0, R13 ;  /* 0x0000000d00007308 */ /* 0x000e240000001000 */
[----:B0-----:R-:W-:-:S04]  /*7310*/  FFMA R9, R13, R0, -1 ;  /* 0xbf8000000d097423 */ /* 0x001fc80000000000 */
[----:B------:R-:W-:-:S04]  /*7320*/  FADD.FTZ R9, -R9, -RZ ;  /* 0x800000ff09097221 */ /* 0x000fc80000010100 */
[----:B------:R-:W-:-:S07]  /*7330*/  FFMA R0, R0, R9, R0 ;  /* 0x0000000900007223 */ /* 0x000fce0000000000 */
.L_x_872:
[----:B------:R-:W-:Y:S05]  /*7340*/  BSYNC.RECONVERGENT B1 ;  /* 0x0000000000017941 */ /* 0x000fea0003800200 */
.L_x_870:
        /* <DEDUP_REMOVED lines=27> */
.L_x_874:
[----:B------:R-:W0:Y:S02]  /*7500*/  MUFU.RCP R0, R9 ;  /* 0x0000000900007308 */ /* 0x000e240000001000 */
[----:B0-----:R-:W-:-:S04]  /*7510*/  FFMA R13, R9, R0, -1 ;  /* 0xbf800000090d7423 */ /* 0x001fc80000000000 */
[----:B------:R-:W-:-:S04]  /*7520*/  FADD.FTZ R13, -R13, -RZ ;  /* 0x800000ff0d0d7221 */ /* 0x000fc80000010100 */
[----:B------:R-:W-:-:S07]  /*7530*/  FFMA R0, R0, R13, R0 ;  /* 0x0000000d00007223 */ /* 0x000fce0000000000 */
.L_x_875:
[----:B------:R-:W-:Y:S05]  /*7540*/  BSYNC.RECONVERGENT B1 ;  /* 0x0000000000017941 */ /* 0x000fea0003800200 */
.L_x_873:
        /* <DEDUP_REMOVED lines=23> */
.L_x_877:
[----:B------:R-:W0:Y:S02]  /*76c0*/  MUFU.RCP R0, R15 ;  /* 0x0000000f00007308 */ /* 0x000e240000001000 */
[----:B0-----:R-:W-:-:S04]  /*76d0*/  FFMA R9, R15, R0, -1 ;  /* 0xbf8000000f097423 */ /* 0x001fc80000000000 */
[----:B------:R-:W-:-:S04]  /*76e0*/  FADD.FTZ R9, -R9, -RZ ;  /* 0x800000ff09097221 */ /* 0x000fc80000010100 */
[----:B------:R-:W-:-:S07]  /*76f0*/  FFMA R0, R0, R9, R0 ;  /* 0x0000000900007223 */ /* 0x000fce0000000000 */
.L_x_878:
[----:B------:R-:W-:Y:S05]  /*7700*/  BSYNC.RECONVERGENT B1 ;  /* 0x0000000000017941 */ /* 0x000fea0003800200 */
.L_x_876:
        /* <DEDUP_REMOVED lines=28> */
.L_x_880:
[----:B------:R-:W0:Y:S02]  /*78d0*/  MUFU.RCP R0, R9 ;  /* 0x0000000900007308 */ /* 0x000e240000001000 */
[----:B0-----:R-:W-:-:S04]  /*78e0*/  FFMA R13, R9, R0, -1 ;  /* 0xbf800000090d7423 */ /* 0x001fc80000000000 */
[----:B------:R-:W-:-:S04]  /*78f0*/  FADD.FTZ R13, -R13, -RZ ;  /* 0x800000ff0d0d7221 */ /* 0x000fc80000010100 */
[----:B------:R-:W-:-:S07]  /*7900*/  FFMA R0, R0, R13, R0 ;  /* 0x0000000d00007223 */ /* 0x000fce0000000000 */
.L_x_881:
[----:B------:R-:W-:Y:S05]  /*7910*/  BSYNC.RECONVERGENT B1 ;  /* 0x0000000000017941 */ /* 0x000fea0003800200 */
.L_x_879:
        /* <DEDUP_REMOVED lines=25> */
.L_x_883:
[----:B------:R-:W0:Y:S02]  /*7ab0*/  MUFU.RCP R0, R15 ;  /* 0x0000000f00007308 */ /* 0x000e240000001000 */
[----:B0-----:R-:W-:-:S04]  /*7ac0*/  FFMA R9, R15, R0, -1 ;  /* 0xbf8000000f097423 */ /* 0x001fc80000000000 */
[----:B------:R-:W-:-:S04]  /*7ad0*/  FADD.FTZ R9, -R9, -RZ ;  /* 0x800000ff09097221 */ /* 0x000fc80000010100 */
[----:B------:R-:W-:-:S07]  /*7ae0*/  FFMA R0, R0, R9, R0 ;  /* 0x0000000900007223 */ /* 0x000fce0000000000 */
.L_x_884:
[----:B------:R-:W-:Y:S05]  /*7af0*/  BSYNC.RECONVERGENT B1 ;  /* 0x0000000000017941 */ /* 0x000fea0003800200 */
.L_x_882:
        /* <DEDUP_REMOVED lines=27> */
.L_x_886:
[----:B------:R-:W0:Y:S02]  /*7cb0*/  MUFU.RCP R0, R9 ;  /* 0x0000000900007308 */ /* 0x000e240000001000 */
[----:B0-----:R-:W-:-:S04]  /*7cc0*/  FFMA R13, R9, R0, -1 ;  /* 0xbf800000090d7423 */ /* 0x001fc80000000000 */
[----:B------:R-:W-:-:S04]  /*7cd0*/  FADD.FTZ R13, -R13, -RZ ;  /* 0x800000ff0d0d7221 */ /* 0x000fc80000010100 */
[----:B------:R-:W-:-:S07]  /*7ce0*/  FFMA R0, R0, R13, R0 ;  /* 0x0000000d00007223 */ /* 0x000fce0000000000 */
.L_x_887:
[----:B------:R-:W-:Y:S05]  /*7cf0*/  BSYNC.RECONVERGENT B1 ;  /* 0x0000000000017941 */ /* 0x000fea0003800200 */
.L_x_885:
        /* <DEDUP_REMOVED lines=12> */
[----:B------:R-:W-:Y:S01]  /*7dc0*/  F2FP.SATFINITE.E5M2.F32.PACK_AB_MERGE_C R7, RZ, R7, RZ ;  /* 0x00000007ff07723e */ /* 0x000fe200048060ff */
[----:B------:R-:W-:Y:S01]  /*7dd0*/  FMUL R30, R30, UR6 ;  /* 0x000000061e1e7c20 */ /* 0x000fe20008400000 */
[----:B------:R-:W-:Y:S01]  /*7de0*/  F2FP.SATFINITE.E5M2.F32.PACK_AB_MERGE_C R0, RZ, R0, RZ ;  /* 0x00000000ff00723e */ /* 0x000fe200048060ff */
[----:B------:R-:W5:Y:S01]  /*7df0*/  LDG.E R16, desc[UR28][R16.64] ;  /* 0x0000001c10107981 */ /* 0x000f62000c1e1900 */
[----:B------:R-:W-:-:S02]  /*7e00*/  LEA.HI.X R15, R41, UR9, R33, 0x1, P0 ;  /* 0x00000009290f7c11 */ /* 0x000fc400080f0c21 */
[----:B-1----:R-:W-:Y:S01]  /*7e10*/  F2FP.SATFINITE.E5M2.F32.PACK_AB_MERGE_C R35, RZ, R24, RZ ;  /* 0x00000018ff23723e */ /* 0x002fe200048060ff */
[----:B------:R0:W5:Y:S01]  /*7e20*/  LDG.E R46, desc[UR28][R46.64] ;  /* 0x0000001c2e2e7981 */ /* 0x000162000c1e1900 */
[----:B------:R-:W-:Y:S02]  /*7e30*/  LOP3.LUT R24, R7, 0xff, RZ, 0xc0, !PT ;  /* 0x000000ff07187812 */ /* 0x000fe400078ec0ff */
[C---:B------:R-:W-:Y:S01]  /*7e40*/  PRMT R41, R0.reuse, 0x7604, R7 ;  /* 0x0000760400297816 */ /* 0x040fe20000000007 */
[----:B------:R1:W5:Y:S01]  /*7e50*/  LDG.E R36, desc[UR28][R36.64] ;  /* 0x0000001c24247981 */ /* 0x000362000c1e1900 */
[----:B------:R-:W-:Y:S02]  /*7e60*/  MOV R64, 0x437c0000 ;  /* 0x437c000000407802 */ /* 0x000fe40000000f00 */
[----:B------:R-:W-:Y:S01]  /*7e70*/  F2FP.SATFINITE.E5M2.F32.PACK_AB_MERGE_C R30, RZ, R30, RZ ;  /* 0x0000001eff1e723e */ /* 0x000fe200048060ff */
        /* <DEDUP_REMOVED lines=9> */
[----:B------:R-:W-:Y:S01]  /*7f10*/  F2FP.SATFINITE.E5M2.F32.PACK_AB_MERGE_C R0, RZ, R0, RZ ;  /* 0x00000000ff00723e */ /* 0x000fe200048060ff */
[----:B------:R3:W5:Y:S01]  /*7f20*/  LDG.E R50, desc[UR28][R50.64] ;  /* 0x0000001c32327981 */ /* 0x000762000c1e1900 */
[C---:B------:R-:W-:Y:S01]  /*7f30*/  FMNMX3 R23, |R32|.reuse, R23, |R62|, !PT ;  /* 0x0000001720177276 */ /* 0x040fe2000780063e */
[----:B------:R-:W-:Y:S01]  /*7f40*/  FMUL R32, R32, UR6 ;  /* 0x0000000620207c20 */ /* 0x000fe20008400000 */
[----:B------:R-:W-:Y:S01]  /*7f50*/  F2FP.SATFINITE.E5M2.F32.PACK_AB_MERGE_C R33, RZ, R31, RZ ;  /* 0x0000001fff21723e */ /* 0x000fe200048060ff */
[----:B------:R-:W-:Y:S01]  /*7f60*/  FMUL R62, R62, UR6 ;  /* 0x000000063e3e7c20 */ /* 0x000fe20008400000 */
[----:B------:R-:W-:Y:S01]  /*7f70*/  F2FP.SATFINITE.E5M2.F32.PACK_AB_MERGE_C R7, RZ, R7, RZ ;  /* 0x00000007ff07723e */ /* 0x000fe200048060ff */
[----:B0-----:R-:W-:Y:S01]  /*7f80*/  FMUL R47, R26, UR6 ;  /* 0x000000061a2f7c20 */ /* 0x001fe20008400000 */
[----:B------:R-:W-:Y:S01]  /*7f90*/  F2FP.SATFINITE.E5M2.F32.PACK_AB_MERGE_C R30, RZ, R30, RZ ;  /* 0x0000001eff1e723e */ /* 0x000fe200048060ff */
[----:B------:R0:W5:Y:S01]  /*7fa0*/  LDG.E R52, desc[UR28][R52.64] ;  /* 0x0000001c34347981 */ /* 0x000162000c1e1900 */
[----:B------:R-:W-:-:S02]  /*7fb0*/  LOP3.LUT R31, R0, 0xff, RZ, 0xc0, !PT ;  /* 0x000000ff001f7812 */ /* 0x000fc400078ec0ff */
[C---:B-1----:R-:W-:Y:S01]  /*7fc0*/  PRMT R37, R7.reuse, 0x7604, R0 ;  /* 0x0000760407257816 */ /* 0x042fe20000000000 */
[----:B------:R0:W5:Y:S01]  /*7fd0*/  LDG.E R54, desc[UR28][R54.64] ;  /* 0x0000001c36367981 */ /* 0x000162000c1e1900 */
[----:B------:R-:W-:Y:S02]  /*7fe0*/  F2FP.SATFINITE.E5M2.F32.PACK_AB_MERGE_C R32, RZ, R32, RZ ;  /* 0x00000020ff20723e */ /* 0x000fe400048060ff */
[----:B------:R-:W-:Y:S01]  /*7ff0*/  LOP3.LUT R0, R7, 0xff, RZ, 0xc0, !PT ;  /* 0x000000ff07007812 */ /* 0x000fe200078ec0ff */
[----:B------:R0:W5:Y:S01]  /*8000*/  LDG.E R58, desc[UR28][R58.64] ;  /* 0x0000001c3a3a7981 */ /* 0x000162000c1e1900 */
[----:B------:R-:W-:Y:S02]  /*8010*/  F2FP.SATFINITE.E5M2.F32.PACK_AB_MERGE_C R7, RZ, R47, RZ ;  /* 0x0000002fff07723e */ /* 0x000fe400048060ff */
        /* <DEDUP_REMOVED lines=8> */
[----:B------:R-:W-:Y:S02]  /*80a0*/  F2FP.SATFINITE.E5M2.F32.PACK_AB_MERGE_C R49, RZ, R49, RZ ;  /* 0x00000031ff31723e */ /* 0x000fe400048060ff */
[----:B------:R1:W-:Y:S01]  /*80b0*/  STG.E.U16 desc[UR28][R14.64], R41 ;  /* 0x000000290e007986 */ /* 0x0003e2000c10151c */
[----:B------:R-:W-:-:S04]  /*80c0*/  F2FP.SATFINITE.E5M2.F32.PACK_AB_MERGE_C R44, RZ, R44, RZ ;  /* 0x0000002cff2c723e */ /* 0x000fc800048060ff */
        /* <DEDUP_REMOVED lines=15> */
[----:B------:R-:W-:Y:S01]  /*81c0*/  F2FP.SATFINITE.E5M2.F32.PACK_AB_MERGE_C R31, RZ, R62, RZ ;  /* 0x0000003eff1f723e */ /* 0x000fe200048060ff */
        /* <DEDUP_REMOVED lines=29> */
[----:B------:R-:W-:Y:S02]  /*83a0*/  F2FP.SATFINITE.E5M2.F32.PACK_AB_MERGE_C R62, RZ, R41, RZ ;  /* 0x00000029ff3e723e */ /* 0x000fe400048060ff */
[----:B-1----:R-:W-:-:S04]  /*83b0*/  IADD3 R14, P0, PT, R30, UR4, RZ ;  /* 0x000000041e0e7c10 */ /* 0x002fc8000ff1e0ff */
[----:B------:R-:W-:Y:S02]  /*83c0*/  IADD3.X R15, PT, PT, R31, UR5, RZ, P0, !PT ;  /* 0x000000051f0f7c10 */ /* 0x000fe400087fe4ff */
[----:B------:R-:W-:Y:S01]  /*83d0*/  IADD3 R31, PT, PT, R13, 0x1800000, RZ ;  /* 0x018000000d1f7810 */ /* 0x000fe20007ffe0ff */
[----:B------:R-:W-:-:S03]  /*83e0*/  FMUL R30, R9, UR6 ;  /* 0x00000006091e7c20 */ /* 0x000fc60008400000 */
[----:B------:R-:W-:Y:S02]  /*83f0*/  LOP3.LUT R31, R31, 0x7f800000, RZ, 0xc0, !PT ;  /* 0x7f8000001f1f7812 */ /* 0x000fe400078ec0ff */
[C---:B------:R-:W-:Y:S01]  /*8400*/  PRMT R41, R62.reuse, 0x7604, R7 ;  /* 0x000076043e297816 */ /* 0x040fe20000000007 */
[----:B------:R-:W-:Y:S01]  /*8410*/  IMAD.U32 R62, R62, 0x10000, RZ ;  /* 0x000100003e3e7824 */ /* 0x000fe200078e00ff */
[----:B------:R-:W-:Y:S02]  /*8420*/  F2FP.SATFINITE.E5M2.F32.PACK_AB_MERGE_C R35, RZ, R35, RZ ;  /* 0x00000023ff23723e */ /* 0x000fe400048060ff */
[----:B------:R-:W-:Y:S02]  /*8430*/  IADD3 R10, P1, PT, R10, UR4, RZ ;  /* 0x000000040a0a7c10 */ /* 0x000fe4000ff3e0ff */
[----:B------:R-:W-:Y:S02]  /*8440*/  F2FP.SATFINITE.E5M2.F32.PACK_AB_MERGE_C R30, RZ, R30, RZ ;  /* 0x0000001eff1e723e */ /* 0x000fe400048060ff */
        /* <DEDUP_REMOVED lines=21> */
[----:B-----5:R-:W-:Y:S05]  /*85a0*/  CALL.REL.NOINC `($__internal_7_$__cuda_sm20_rcp_rn_f32_slowpath) ;  /* 0x0000003400887944 */ /* 0x020fea0003c00000 */
[----:B------:R-:W-:Y:S05]  /*85b0*/  BRA `(.L_x_890) ;  /* 0x0000000000107947 */ /* 0x000fea0003800000 */
.L_x_889:
[----:B------:R-:W0:Y:S02]  /*85c0*/  MUFU.RCP R0, R13 ;  /* 0x0000000d00007308 */ /* 0x000e240000001000 */
[----:B0-----:R-:W-:-:S04]  /*85d0*/  FFMA R9, R13, R0, -1 ;  /* 0xbf8000000d097423 */ /* 0x001fc80000000000 */
[----:B------:R-:W-:-:S04]  /*85e0*/  FADD.FTZ R9, -R9, -RZ ;  /* 0x800000ff09097221 */ /* 0x000fc80000010100 */
[----:B------:R-:W-:-:S07]  /*85f0*/  FFMA R0, R0, R9, R0 ;  /* 0x0000000900007223 */ /* 0x000fce0000000000 */
.L_x_890:
[----:B------:R-:W-:Y:S05]  /*8600*/  BSYNC.RECONVERGENT B1 ;  /* 0x0000000000017941 */ /* 0x000fea0003800200 */
.L_x_888:
        /* <DEDUP_REMOVED lines=28> */
.L_x_892:
[----:B------:R-:W0:Y:S02]  /*87d0*/  MUFU.RCP R0, R15 ;  /* 0x0000000f00007308 */ /* 0x000e240000001000 */
[----:B0-----:R-:W-:-:S04]  /*87e0*/  FFMA R9, R15, R0, -1 ;  /* 0xbf8000000f097423 */ /* 0x001fc80000000000 */
[----:B------:R-:W-:-:S04]  /*87f0*/  FADD.FTZ R9, -R9, -RZ ;  /* 0x800000ff09097221 */ /* 0x000fc80000010100 */
[----:B------:R-:W-:-:S07]  /*8800*/  FFMA R0, R0, R9, R0 ;  /* 0x0000000900007223 */ /* 0x000fce0000000000 */
.L_x_893:
[----:B------:R-:W-:Y:S05]  /*8810*/  BSYNC.RECONVERGENT B1 ;  /* 0x0000000000017941 */ /* 0x000fea0003800200 */
.L_x_891:
        /* <DEDUP_REMOVED lines=25> */
.L_x_895:
[----:B------:R-:W0:Y:S02]  /*89b0*/  MUFU.RCP R0, R15 ;  /* 0x0000000f00007308 */ /* 0x000e240000001000 */
[----:B0-----:R-:W-:-:S04]  /*89c0*/  FFMA R9, R15, R0, -1 ;  /* 0xbf8000000f097423 */ /* 0x001fc80000000000 */
[----:B------:R-:W-:-:S04]  /*89d0*/  FADD.FTZ R9, -R9, -RZ ;  /* 0x800000ff09097221 */ /* 0x000fc80000010100 */
[----:B------:R-:W-:-:S07]  /*89e0*/  FFMA R0, R0, R9, R0 ;  /* 0x0000000900007223 */ /* 0x000fce0000000000 */
.L_x_896:
[----:B------:R-:W-:Y:S05]  /*89f0*/  BSYNC.RECONVERGENT B1 ;  /* 0x0000000000017941 */ /* 0x000fea0003800200 */
.L_x_894:
        /* <DEDUP_REMOVED lines=27> */
.L_x_898:
[----:B------:R-:W0:Y:S02]  /*8bb0*/  MUFU.RCP R0, R15 ;  /* 0x0000000f00007308 */ /* 0x000e240000001000 */
[----:B0-----:R-:W-:-:S04]  /*8bc0*/  FFMA R9, R15, R0, -1 ;  /* 0xbf8000000f097423 */ /* 0x001fc80000000000 */
[----:B------:R-:W-:-:S04]  /*8bd0*/  FADD.FTZ R9, -R9, -RZ ;  /* 0x800000ff09097221 */ /* 0x000fc80000010100 */
[----:B------:R-:W-:-:S07]  /*8be0*/  FFMA R0, R0, R9, R0 ;  /* 0x0000000900007223 */ /* 0x000fce0000000000 */
.L_x_899:
[----:B------:R-:W-:Y:S05]  /*8bf0*/  BSYNC.RECONVERGENT B1 ;  /* 0x0000000000017941 */ /* 0x000fea0003800200 */
.L_x_897:
        /* <DEDUP_REMOVED lines=21> */
[----:B------:R-:W-:Y:S05]  /*8d50*/  CALL.REL.NOINC `($__internal_7_$__cuda_sm20_rcp_rn_f32_slowpath) ;  /* 0x0000002c009c7944 */ /* 0x000fea0003c00000 */
[----:B------:R-:W-:Y:S05]  /*8d60*/  BRA `(.L_x_902) ;  /* 0x0000000000107947 */ /* 0x000fea0003800000 */
.L_x_901:
[----:B------:R-:W0:Y:S02]  /*8d70*/  MUFU.RCP R0, R15 ;  /* 0x0000000f00007308 */ /* 0x000e240000001000 */
[----:B0-----:R-:W-:-:S04]  /*8d80*/  FFMA R9, R15, R0, -1 ;  /* 0xbf8000000f097423 */ /* 0x001fc80000000000 */
[----:B------:R-:W-:-:S04]  /*8d90*/  FADD.FTZ R9, -R9, -RZ ;  /* 0x800000ff09097221 */ /* 0x000fc80000010100 */
[----:B------:R-:W-:-:S07]  /*8da0*/  FFMA R0, R0, R9, R0 ;  /* 0x0000000900007223 */ /* 0x000fce0000000000 */
.L_x_902:
[----:B------:R-:W-:Y:S05]  /*8db0*/  BSYNC.RECONVERGENT B1 ;  /* 0x0000000000017941 */ /* 0x000fea0003800200 */
.L_x_900:
        /* <DEDUP_REMOVED lines=28> */
.L_x_904:
[----:B------:R-:W0:Y:S02]  /*8f80*/  MUFU.RCP R0, R15 ;  /* 0x0000000f00007308 */ /* 0x000e240000001000 */
[----:B0-----:R-:W-:-:S04]  /*8f90*/  FFMA R9, R15, R0, -1 ;  /* 0xbf8000000f097423 */ /* 0x001fc80000000000 */
[----:B------:R-:W-:-:S04]  /*8fa0*/  FADD.FTZ R9, -R9, -RZ ;  /* 0x800000ff09097221 */ /* 0x000fc80000010100 */
[----:B------:R-:W-:-:S07]  /*8fb0*/  FFMA R0, R0, R9, R0 ;  /* 0x0000000900007223 */ /* 0x000fce0000000000 */
.L_x_905:
[----:B------:R-:W-:Y:S05]  /*8fc0*/  BSYNC.RECONVERGENT B1 ;  /* 0x0000000000017941 */ /* 0x000fea0003800200 */
.L_x_903:
        /* <DEDUP_REMOVED lines=25> */
.L_x_907:
[----:B------:R-:W0:Y:S02]  /*9160*/  MUFU.RCP R0, R15 ;  /* 0x0000000f00007308 */ /* 0x000e240000001000 */
[----:B0-----:R-:W-:-:S04]  /*9170*/  FFMA R9, R15, R0, -1 ;  /* 0xbf8000000f097423 */ /* 0x001fc80000000000 */
[----:B------:R-:W-:-:S04]  /*9180*/  FADD.FTZ R9, -R9, -RZ ;  /* 0x800000ff09097221 */ /* 0x000fc80000010100 */
[----:B------:R-:W-:-:S07]  /*9190*/  FFMA R0, R0, R9, R0 ;  /* 0x0000000900007223 */ /* 0x000fce0000000000 */
.L_x_908:
[----:B------:R-:W-:Y:S05]  /*91a0*/  BSYNC.RECONVERGENT B1 ;  /* 0x0000000000017941 */ /* 0x000fea0003800200 */
.L_x_906:
        /* <DEDUP_REMOVED lines=27> */
.L_x_910:
[----:B------:R-:W0:Y:S02]  /*9360*/  MUFU.RCP R0, R15 ;  /* 0x0000000f00007308 */ /* 0x000e240000001000 */
[----:B0-----:R-:W-:-:S04]  /*9370*/  FFMA R9, R15, R0, -1 ;  /* 0xbf8000000f097423 */ /* 0x001fc80000000000 */
[----:B------:R-:W-:-:S04]  /*9380*/  FADD.FTZ R9, -R9, -RZ ;  /* 0x800000ff09097221 */ /* 0x000fc80000010100 */
[----:B------:R-:W-:-:S07]  /*9390*/  FFMA R0, R0, R9, R0 ;  /* 0x0000000900007223 */ /* 0x000fce0000000000 */
.L_x_911:
[----:B------:R-:W-:Y:S05]  /*93a0*/  BSYNC.RECONVERGENT B1 ;  /* 0x0000000000017941 */ /* 0x000fea0003800200 */
.L_x_909:
        /* <DEDUP_REMOVED lines=23> */
.L_x_913:
[----:B------:R-:W0:Y:S02]  /*9520*/  MUFU.RCP R0, R15 ;  /* 0x0000000f00007308 */ /* 0x000e240000001000 */
[----:B0-----:R-:W-:-:S04]  /*9530*/  FFMA R9, R15, R0, -1 ;  /* 0xbf8000000f097423 */ /* 0x001fc80000000000 */
[----:B------:R-:W-:-:S04]  /*9540*/  FADD.FTZ R9, -R9, -RZ ;  /* 0x800000ff09097221 */ /* 0x000fc80000010100 */
[----:B------:R-:W-:-:S07]  /*9550*/  FFMA R0, R0, R9, R0 ;  /* 0x0000000900007223 */ /* 0x000fce0000000000 */
.L_x_914:
[----:B------:R-:W-:Y:S05]  /*9560*/  BSYNC.RECONVERGENT B1 ;  /* 0x0000000000017941 */ /* 0x000fea0003800200 */
.L_x_912:
        /* <DEDUP_REMOVED lines=28> */
.L_x_916:
[----:B------:R-:W0:Y:S02]  /*9730*/  MUFU.RCP R0, R15 ;  /* 0x0000000f00007308 */ /* 0x000e240000001000 */
[----:B0-----:R-:W-:-:S04]  /*9740*/  FFMA R9, R15, R0, -1 ;  /* 0xbf8000000f097423 */ /* 0x001fc80000000000 */
[----:B------:R-:W-:-:S04]  /*9750*/  FADD.FTZ R9, -R9, -RZ ;  /* 0x800000ff09097221 */ /* 0x000fc80000010100 */
[----:B------:R-:W-:-:S07]  /*9760*/  FFMA R0, R0, R9, R0 ;  /* 0x0000000900007223 */ /* 0x000fce0000000000 */
.L_x_917:
[----:B------:R-:W-:Y:S05]  /*9770*/  BSYNC.RECONVERGENT B1 ;  /* 0x0000000000017941 */ /* 0x000fea0003800200 */
.L_x_915:
        /* <DEDUP_REMOVED lines=25> */
.L_x_919:
[----:B------:R-:W0:Y:S02]  /*9910*/  MUFU.RCP R0, R13 ;  /* 0x0000000d00007308 */ /* 0x000e240000001000 */
[----:B0-----:R-:W-:-:S04]  /*9920*/  FFMA R9, R13, R0, -1 ;  /* 0xbf8000000d097423 */ /* 0x001fc80000000000 */
[----:B------:R-:W-:-:S04]  /*9930*/  FADD.FTZ R9, -R9, -RZ ;  /* 0x800000ff09097221 */ /* 0x000fc80000010100 */
[----:B------:R-:W-:-:S07]  /*9940*/  FFMA R0, R0, R9, R0 ;  /* 0x0000000900007223 */ /* 0x000fce0000000000 */
.L_x_920:
[----:B------:R-:W-:Y:S05]  /*9950*/  BSYNC.RECONVERGENT B1 ;  /* 0x0000000000017941 */ /* 0x000fea0003800200 */
.L_x_918:
        /* <DEDUP_REMOVED lines=27> */
.L_x_922:
[----:B------:R-:W0:Y:S02]  /*9b10*/  MUFU.RCP R0, R15 ;  /* 0x0000000f00007308 */ /* 0x000e240000001000 */
[----:B0-----:R-:W-:-:S04]  /*9b20*/  FFMA R9, R15, R0, -1 ;  /* 0xbf8000000f097423 */ /* 0x001fc80000000000 */
[----:B------:R-:W-:-:S04]  /*9b30*/  FADD.FTZ R9, -R9, -RZ ;  /* 0x800000ff09097221 */ /* 0x000fc80000010100 */
[----:B------:R-:W-:-:S07]  /*9b40*/  FFMA R0, R0, R9, R0 ;  /* 0x0000000900007223 */ /* 0x000fce0000000000 */
.L_x_923:
[----:B------:R-:W-:Y:S05]  /*9b50*/  BSYNC.RECONVERGENT B1 ;  /* 0x0000000000017941 */ /* 0x000fea0003800200 */
.L_x_921:
        /* <DEDUP_REMOVED lines=23> */
.L_x_925:
[----:B------:R-:W0:Y:S02]  /*9cd0*/  MUFU.RCP R0, R15 ;  /* 0x0000000f00007308 */ /* 0x000e240000001000 */
[----:B0-----:R-:W-:-:S04]  /*9ce0*/  FFMA R9, R15, R0, -1 ;  /* 0xbf8000000f097423 */ /* 0x001fc80000000000 */
[----:B------:R-:W-:-:S04]  /*9cf0*/  FADD.FTZ R9, -R9, -RZ ;  /* 0x800000ff09097221 */ /* 0x000fc80000010100 */
[----:B------:R-:W-:-:S07]  /*9d00*/  FFMA R0, R0, R9, R0 ;  /* 0x0000000900007223 */ /* 0x000fce0000000000 */
.L_x_926:
[----:B------:R-:W-:Y:S05]  /*9d10*/  BSYNC.RECONVERGENT B1 ;  /* 0x0000000000017941 */ /* 0x000fea0003800200 */
.L_x_924:
        /* <DEDUP_REMOVED lines=28> */
.L_x_928:
[----:B------:R-:W0:Y:S02]  /*9ee0*/  MUFU.RCP R0, R15 ;  /* 0x0000000f00007308 */ /* 0x000e240000001000 */
[----:B0-----:R-:W-:-:S04]  /*9ef0*/  FFMA R9, R15, R0, -1 ;  /* 0xbf8000000f097423 */ /* 0x001fc80000000000 */
[----:B------:R-:W-:-:S04]  /*9f00*/  FADD.FTZ R9, -R9, -RZ ;  /* 0x800000ff09097221 */ /* 0x000fc80000010100 */
[----:B------:R-:W-:-:S07]  /*9f10*/  FFMA R0, R0, R9, R0 ;  /* 0x0000000900007223 */ /* 0x000fce0000000000 */
.L_x_929:
[----:B------:R-:W-:Y:S05]  /*9f20*/  BSYNC.RECONVERGENT B1 ;  /* 0x0000000000017941 */ /* 0x000fea0003800200 */
.L_x_927:
        /* <DEDUP_REMOVED lines=25> */
.L_x_931:
[----:B------:R-:W0:Y:S02]  /*a0c0*/  MUFU.RCP R0, R15 ;  /* 0x0000000f00007308 */ /* 0x000e240000001000 */
[----:B0-----:R-:W-:-:S04]  /*a0d0*/  FFMA R9, R15, R0, -1 ;  /* 0xbf8000000f097423 */ /* 0x001fc80000000000 */
[----:B------:R-:W-:-:S04]  /*a0e0*/  FADD.FTZ R9, -R9, -RZ ;  /* 0x800000ff09097221 */ /* 0x000fc80000010100 */
[----:B------:R-:W-:-:S07]  /*a0f0*/  FFMA R0, R0, R9, R0 ;  /* 0x0000000900007223 */ /* 0x000fce0000000000 */
.L_x_932:
[----:B------:R-:W-:Y:S05]  /*a100*/  BSYNC.RECONVERGENT B1 ;  /* 0x0000000000017941 */ /* 0x000fea0003800200 */
.L_x_930:
        /* <DEDUP_REMOVED lines=30> */
.L_x_934:
[----:B------:R-:W0:Y:S02]  /*a2f0*/  MUFU.RCP R0, R15 ;  /* 0x0000000f00007308 */ /* 0x000e240000001000 */
[----:B0-----:R-:W-:-:S04]  /*a300*/  FFMA R9, R15, R0, -1 ;  /* 0xbf8000000f097423 */ /* 0x001fc80000000000 */
[----:B------:R-:W-:-:S04]  /*a310*/  FADD.FTZ R9, -R9, -RZ ;  /* 0x800000ff09097221 */ /* 0x000fc80000010100 */
[----:B------:R-:W-:-:S07]  /*a320*/  FFMA R0, R0, R9, R0 ;  /* 0x0000000900007223 */ /* 0x000fce0000000000 */
.L_x_935:
[----:B------:R-:W-:Y:S05]  /*a330*/  BSYNC.RECONVERGENT B1 ;  /* 0x0000000000017941 */ /* 0x000fea0003800200 */
.L_x_933:
[----:B------:R-:W-:Y:S01]  /*a340*/  FMUL R13, R17, UR6 ;  /* 0x00000006110d7c20 */ /* 0x000fe20008400000 */
[----:B------:R-:W-:Y:S01]  /*a350*/  FMUL R9, R37, R0 ;  /* 0x0000000025097220 */ /* 0x000fe20000400000 */
[----:B------:R-:W-:Y:S01]  /*a360*/  FMUL R15, R23, UR6 ;  /* 0x00000006170f7c20 */ /* 0x000fe20008400000 */
[----:B------:R-:W-:Y:S01]  /*a370*/  LEA R14, P0, R43, UR21, 0x1 ;  /* 0x000000152b0e7c11 */ /* 0x000fe2000f8008ff */
[----:B------:R-:W-:Y:S01]  /*a380*/  FMUL R41, R28, UR6 ;  /* 0x000000061c297c20 */ /* 0x000fe20008400000 */
[----:B------:R-:W-:Y:S01]  /*a390*/  F2FP.SATFINITE.E5M2.F32.PACK_AB_MERGE_C R42, RZ, R13, RZ ;  /* 0x0000000dff2a723e */ /* 0x000fe200048060ff */
[----:B------:R-:W-:Y:S01]  /*a3a0*/  FMUL R13, R30, UR6 ;  /* 0x000000061e0d7c20 */ /* 0x000fe20008400000 */
[----:B------:R-:W-:Y:S01]  /*a3b0*/  FMUL R0, R38, R9 ;  /* 0x0000000926007220 */ /* 0x000fe20000400000 */
[----:B------:R-:W-:Y:S01]  /*a3c0*/  FMUL R9, R24, UR6 ;  /* 0x0000000618097c20 */ /* 0x000fe20008400000 */
[----:B------:R-:W-:Y:S01]  /*a3d0*/  F2FP.SATFINITE.E5M2.F32.PACK_AB_MERGE_C R37, RZ, R15, RZ ;  /* 0x0000000fff25723e */ /* 0x000fe200048060ff */
[----:B------:R-:W-:Y:S01]  /*a3e0*/  FMUL R50, R33, UR6 ;  /* 0x0000000621327c20 */ /* 0x000fe20008400000 */
[----:B------:R-:W-:Y:S01]  /*a3f0*/  F2FP.SATFINITE.E5M2.F32.PACK_AB_MERGE_C R19, RZ, R13, RZ ;  /* 0x0000000dff13723e */ /* 0x000fe200048060ff */
[----:B------:R-:W-:Y:S01]  /*a400*/  FMUL R48, R34, UR6 ;  /* 0x0000000622307c20 */ /* 0x000fe20008400000 */
[----:B------:R-:W-:Y:S01]  /*a410*/  LEA.HI.X R15, R43, UR9, R12, 0x1, P0 ;  /* 0x000000092b0f7c11 */ /* 0x000fe200080f0c0c */
[----:B------:R-:W0:Y:S01]  /*a420*/  LDCU.64 UR16, c[0x0][0x3b8] ;  /* 0x00007700ff1077ac */ /* 0x000e220008000a00 */
[----:B------:R-:W-:Y:S01]  /*a430*/  F2FP.SATFINITE.E5M2.F32.PACK_AB_MERGE_C R12, RZ, R9, RZ ;  /* 0x00000009ff0c723e */ /* 0x000fe200048060ff */
[----:B------:R-:W-:Y:S01]  /*a440*/  FMUL R51, R36, UR6 ;  /* 0x0000000624337c20 */ /* 0x000fe20008400000 */
[----:B------:R-:W-:Y:S01]  /*a450*/  LOP3.LUT R13, R42, 0xff, RZ, 0xc0, !PT ;  /* 0x000000ff2a0d7812 */ /* 0x000fe200078ec0ff */
[----:B------:R-:W-:Y:S01]  /*a460*/  FMUL R46, R20, UR6 ;  /* 0x00000006142e7c20 */ /* 0x000fe20008400000 */
[----:B------:R-:W-:Y:S01]  /*a470*/  PRMT R43, R37, 0x7604, R42 ;  /* 0x00007604252b7816 */ /* 0x000fe2000000002a */
[----:B------:R-:W-:Y:S01]  /*a480*/  FMUL R52, R31, UR6 ;  /* 0x000000061f347c20 */ /* 0x000fe20008400000 */
[----:B------:R-:W-:Y:S01]  /*a490*/  SHF.L.U32 R42, R19, 0x10, RZ ;  /* 0x00000010132a7819 */ /* 0x000fe200000006ff */
[----:B------:R-:W-:Y:S01]  /*a4a0*/  IMAD R13, R12, 0x100, R13 ;  /* 0x000001000c0d7824 */ /* 0x000fe200078e020d */
[----:B------:R-:W-:Y:S01]  /*a4b0*/  F2FP.SATFINITE.E5M2.F32.PACK_AB_MERGE_C R41, RZ, R41, RZ ;  /* 0x00000029ff29723e */ /* 0x000fe200048060ff */
        /* <DEDUP_REMOVED lines=14> */
[----:B------:R-:W-:Y:S01]  /*a5a0*/  F2FP.SATFINITE.E5M2.F32.PACK_AB_MERGE_C R50, RZ, R50, RZ ;  /* 0x00000032ff32723e */ /* 0x000fe200048060ff */
[----:B------:R1:W-:Y:S01]  /*a5b0*/  STG.E.U16 desc[UR28][R38.64], R45 ;  /* 0x0000002d26007986 */ /* 0x0003e2000c10151c */
[----:B------:R-:W-:Y:S02]  /*a5c0*/  SHF.L.U32 R13, R13, 0x2, RZ ;  /* 0x000000020d0d7819 */ /* 0x000fe400000006ff */
[----:B------:R-:W-:Y:S02]  /*a5d0*/  F2FP.SATFINITE.E5M2.F32.PACK_AB_MERGE_C R48, RZ, R48, RZ ;  /* 0x00000030ff30723e */ /* 0x000fe400048060ff */
        /* <DEDUP_REMOVED lines=19> */
[----:B------:R-:W-:-:S02]  /*a710*/  F2FP.SATFINITE.E5M2.F32.PACK_AB_MERGE_C R51, RZ, R51, RZ ;  /* 0x00000033ff33723e */ /* 0x000fc400048060ff */
[----:B------:R-:W-:Y:S01]  /*a720*/  IADD3 R44, P0, PT, R42, UR12, RZ ;  /* 0x0000000c2a2c7c10 */ /* 0x000fe2000ff1e0ff */
[----:B------:R1:W-:Y:S01]  /*a730*/  STG.E.U16 desc[UR28][R42.64], R53 ;  /* 0x000000352a007986 */ /* 0x0003e2000c10151c */
[----:B------:R-:W-:Y:S02]  /*a740*/  F2FP.SATFINITE.E5M2.F32.PACK_AB_MERGE_C R46, RZ, R46, RZ ;  /* 0x0000002eff2e723e */ /* 0x000fe400048060ff */
[----:B------:R-:W-:Y:S01]  /*a750*/  F2FP.SATFINITE.E5M2.F32.PACK_AB_MERGE_C R19, RZ, R45, RZ ;  /* 0x0000002dff13723e */ /* 0x000fe200048060ff */
        /* <DEDUP_REMOVED lines=11> */
[----:B------:R-:W-:Y:S01]  /*a810*/  F2FP.SATFINITE.E5M2.F32.PACK_AB_MERGE_C R47, RZ, R47, RZ ;  /* 0x0000002fff2f723e */ /* 0x000fe200048060ff */
[----:B------:R1:W-:Y:S01]  /*a820*/  STG.E.U16 desc[UR28][R14.64], R57 ;  /* 0x000000390e007986 */ /* 0x0003e2000c10151c */
[----:B------:R-:W-:Y:S02]  /*a830*/  F2FP.SATFINITE.E5M2.F32.PACK_AB_MERGE_C R27, RZ, R52, RZ ;  /* 0x00000034ff1b723e */ /* 0x000fe400048060ff */
[----:B--2---:R-:W-:Y:S02]  /*a840*/  F2FP.SATFINITE.E5M2.F32.PACK_AB_MERGE_C R6, RZ, R53, RZ ;  /* 0x00000035ff06723e */ /* 0x004fe400048060ff */
[----:B------:R-:W-:Y:S02]  /*a850*/  IADD3 R42, P1, PT, R42, UR16, RZ ;  /* 0x000000102a2a7c10 */ /* 0x000fe4000ff3e0ff */
[----:B------:R-:W-:Y:S02]  /*a860*/  IADD3.X R39, PT, PT, R39, UR17, RZ, P0, !PT ;  /* 0x0000001127277c10 */ /* 0x000fe400087fe4ff */
[----:B0-----:R-:W-:-:S02]  /*a870*/  IADD3 R44, P0, PT, R44, UR16, RZ ;  /* 0x000000102c2c7c10 */ /* 0x001fc4000ff1e0ff */
[----:B------:R-:W-:Y:S01]  /*a880*/  PRMT R55, R6, 0x7604, R27 ;  /* 0x0000760406377816 */ /* 0x000fe2000000001b */
[----:B-1----:R-:W-:Y:S01]  /*a890*/  FMUL R15, R0, UR6 ;  /* 0x00000006000f7c20 */ /* 0x002fe20008400000 */
[----:B------:R-:W-:Y:S01]  /*a8a0*/  F2FP.SATFINITE.E5M2.F32.PACK_AB_MERGE_C R14, RZ, R48, RZ ;  /* 0x00000030ff0e723e */ /* 0x000fe200048060ff */
[----:B------:R-:W-:Y:S01]  /*a8b0*/  IMAD.U32 R27, R27, 0x10000, RZ ;  /* 0x000100001b1b7824 */ /* 0x000fe200078e00ff */
[----:B------:R-:W-:Y:S02]  /*a8c0*/  F2FP.SATFINITE.E5M2.F32.PACK_AB_MERGE_C R48, RZ, R54, RZ ;  /* 0x00000036ff30723e */ /* 0x000fe400048060ff */
[----:B------:R-:W-:Y:S02]  /*a8d0*/  F2FP.SATFINITE.E5M2.F32.PACK_AB_MERGE_C R15, RZ, R15, RZ ;  /* 0x0000000fff0f723e */ /* 0x000fe400048060ff */
        /* <DEDUP_REMOVED lines=182> */
.L_x_944:
[----:B------:R-:W-:Y:S02]  /*b440*/  ISETP.NE.AND P0, PT, R74, RZ, PT ;  /* 0x000000ff4a00720c */ /* 0x000fe40003f05270 */
[----:B-1----:R-:W-:-:S11]  /*b450*/  FMNMX R5, R2, R5, !PT ;  /* 0x0000000502057209 */ /* 0x002fd60007800000 */
[----:B------:R-:W-:Y:S05]  /*b460*/  @P0 BRA `(.L_x_937) ;  /* 0x0000000000080947 */ /* 0x000fea0003800000 */
[----:B0-----:R-:W0:Y:S02]  /*b470*/  LDC.64 R2, c[0x0][0x3a8] ;  /* 0x0000ea00ff027b82 */ /* 0x001e240000000a00 */
[----:B0-----:R1:W-:Y:S02]  /*b480*/  REDG.E.MAX.S32.STRONG.GPU desc[UR28][R2.64], R5 ;  /* 0x000000050200798e */ /* 0x0013e4000d12e31c */
.L_x_937:
[----:B------:R-:W-:Y:S05]  /*b490*/  BSYNC B0 ;  /* 0x0000000000007941 */ /* 0x000fea0003800000 */
.L_x_936:
        /* <DEDUP_REMOVED lines=12> */
[----:B01----:R-:W-:Y:S05]  /*b560*/  CALL.REL.NOINC `($__internal_7_$__cuda_sm20_rcp_rn_f32_slowpath) ;  /* 0x0000000400987944 */ /* 0x003fea0003c00000 */
[----:B------:R-:W-:Y:S05]  /*b570*/  BRA `(.L_x_940) ;  /* 0x0000000000147947 */ /* 0x000fea0003800000 */
.L_x_939:
[----:B------:R-:W0:Y:S01]  /*b580*/  MUFU.RCP R0, UR6 ;  /* 0x0000000600007d08 */ /* 0x000e220008001000 */
[----:B-1----:R-:W-:-:S04]  /*b590*/  IMAD.U32 R3, RZ, RZ, UR6 ;  /* 0x00000006ff037e24 */ /* 0x002fc8000f8e00ff */
[----:B0-----:R-:W-:-:S04]  /*b5a0*/  FFMA R2, R0, R3, -1 ;  /* 0xbf80000000027423 */ /* 0x001fc80000000003 */
[----:B------:R-:W-:-:S04]  /*b5b0*/  FADD.FTZ R3, -R2, -RZ ;  /* 0x800000ff02037221 */ /* 0x000fc80000010100 */
[----:B------:R-:W-:-:S07]  /*b5c0*/  FFMA R0, R0, R3, R0 ;  /* 0x0000000300007223 */ /* 0x000fce0000000000 */
.L_x_940:
[----:B------:R-:W0:Y:S02]  /*b5d0*/  LDC.64 R2, c[0x0][0x3b0] ;  /* 0x0000ec00ff027b82 */ /* 0x000e240000000a00 */
[----:B0-----:R-:W-:Y:S01]  /*b5e0*/  STG.E desc[UR28][R2.64], R0 ;  /* 0x0000000002007986 */ /* 0x001fe2000c10191c */
[----:B------:R-:W-:Y:S05]  /*b5f0*/  EXIT ;  /* 0x000000000000794d */ /* 0x000fea0003800000 */
.L_x_938:
[----:B------:R-:W-:Y:S02]  /*b600*/  MOV R7, 0x4 ;  /* 0x0000000400077802 */ /* 0x000fe40000000f00 */
[----:B------:R-:W-:Y:S02]  /*b610*/  MOV R9, 0x1f ;  /* 0x0000001f00097802 */ /* 0x000fe40000000f00 */
[----:B------:R-:W-:-:S07]  /*b620*/  MOV R4, 0xffffffff ;  /* 0xffffffff00047802 */ /* 0x000fce0000000f00 */
[----:B01----:R-:W-:Y:S05]  /*b630*/  WARPSYNC.COLLECTIVE R4, `(.L_x_941) ;  /* 0x0000000004087348 */ /* 0x003fea0003c00000 */
[----:B-1----:R1:W2:Y:S02]  /*b640*/  SHFL.DOWN P0, R5, R0, R7, R9 ;  /* 0x0800000700057389 */ /* 0x0022a40000000009 */
[----:B012---:R-:W-:Y:S05]  /*b650*/  ENDCOLLECTIVE ;  /* 0x000000000000791b */ /* 0x007fea0003800000 */
.L_x_941:
[----:B------:R-:W-:Y:S01]  /*b660*/  MOV R7, 0x2 ;  /* 0x0000000200077802 */ /* 0x000fe20000000f00 */
[----:B------:R-:W-:-:S05]  /*b670*/  IMAD.MOV.U32 R3, RZ, RZ, R5 ;  /* 0x000000ffff037224 */ /* 0x000fca00078e0005 */
[----:B------:R-:W-:-:S04]  /*b680*/  FMNMX R3, R3, R0, !PT ;  /* 0x0000000003037209 */ /* 0x000fc80007800000 */
[----:B------:R-:W-:-:S07]  /*b690*/  MOV R0, R3 ;  /* 0x0000000300007202 */ /* 0x000fce0000000f00 */
[----:B------:R-:W-:Y:S05]  /*b6a0*/  WARPSYNC.COLLECTIVE R4, `(.L_x_942) ;  /* 0x0000000004087348 */ /* 0x000fea0003c00000 */
[----:B------:R0:W1:Y:S02]  /*b6b0*/  SHFL.DOWN P0, R5, R0, R7, R9 ;  /* 0x0800000700057389 */ /* 0x0000640000000009 */
[----:B01----:R-:W-:Y:S05]  /*b6c0*/  ENDCOLLECTIVE ;  /* 0x000000000000791b */ /* 0x003fea0003800000 */
.L_x_942:
[----:B------:R-:W-:Y:S02]  /*b6d0*/  MOV R7, 0x1 ;  /* 0x0000000100077802 */ /* 0x000fe40000000f00 */
[----:B------:R-:W-:-:S04]  /*b6e0*/  MOV R2, R5 ;  /* 0x0000000500027202 */ /* 0x000fc80000000f00 */
[----:B------:R-:W-:-:S05]  /*b6f0*/  FMNMX R2, R3, R2, !PT ;  /* 0x0000000203027209 */ /* 0x000fca0007800000 */
[----:B------:R-:W-:-:S07]  /*b700*/  IMAD.MOV.U32 R0, RZ, RZ, R2 ;  /* 0x000000ffff007224 */ /* 0x000fce00078e0002 */
[----:B------:R-:W-:Y:S05]  /*b710*/  WARPSYNC.COLLECTIVE R4, `(.L_x_943) ;  /* 0x0000000004087348 */ /* 0x000fea0003c00000 */
[----:B------:R0:W1:Y:S02]  /*b720*/  SHFL.DOWN P0, R5, R0, R7, R9 ;  /* 0x0800000700057389 */ /* 0x0000640000000009 */
[----:B01----:R-:W-:Y:S05]  /*b730*/  ENDCOLLECTIVE ;  /* 0x000000000000791b */ /* 0x003fea0003800000 */
.L_x_943:
[----:B------:R-:W-:Y:S05]  /*b740*/  BRA `(.L_x_944) ;  /* 0xfffffffc003c7947 */ /* 0x000fea000383ffff */
        .weak           $__internal_6_$__cuda_sm20_div_u64
        .type           $__internal_6_$__cuda_sm20_div_u64,@function
        .size           $__internal_6_$__cuda_sm20_div_u64,($__internal_7_$__cuda_sm20_rcp_rn_f32_slowpath - $__internal_6_$__cuda_sm20_div_u64)
$__internal_6_$__cuda_sm20_div_u64:
        /* <DEDUP_REMOVED lines=71> */
[----:B------:R-:W-:Y:S11]  /*bbc0*/  RET.REL.NODEC R2 `(_ZN18transformer_engine6detail32dgated_act_cast_transpose_kernelILi2ELi4Ef13__nv_bfloat1613__nv_fp8_e5m2NS_5EmptyEXadL_ZNS_6dqgeluIffEET_T0_RKS4_EEXadL_ZNS_5qgeluIffEES6_S7_S9_EEEEvPKT2_SD_PT3_SF_PKT1_PSG_SJ_mmm) ;  /* 0xffffff44020c7950 */ /* 0x000ff60003c3ffff */
        .weak           $__internal_7_$__cuda_sm20_rcp_rn_f32_slowpath
        .type           $__internal_7_$__cuda_sm20_rcp_rn_f32_slowpath,@function
        .size           $__internal_7_$__cuda_sm20_rcp_rn_f32_slowpath,(.L_x_29308 - $__internal_7_$__cuda_sm20_rcp_rn_f32_slowpath)
$__internal_7_$__cuda_sm20_rcp_rn_f32_slowpath:
        /* <DEDUP_REMOVED lines=15> */
.L_x_946:
        /* <DEDUP_REMOVED lines=33> */
.L_x_948:
[----:B------:R-:W0:Y:S02]  /*bed0*/  MUFU.RCP R0, R0 ;  /* 0x0000000000007308 */ /* 0x000e240000001000 */
.L_x_947:
[----:B------:R-:W-:Y:S05]  /*bee0*/  BSYNC B0 ;  /* 0x0000000000007941 */ /* 0x000fea0003800000 */
.L_x_945:
[----:B------:R-:W-:Y:S01]  /*bef0*/  HFMA2 R15, -RZ, RZ, 0, 0 ;  /* 0x00000000ff0f7431 */ /* 0x000fe200000001ff */
[----:B------:R-:W-:-:S04]  /*bf00*/  MOV R14, R9 ;  /* 0x00000009000e7202 */ /* 0x000fc80000000f00 */
[----:B0-----:R-:W-:Y:S05]  /*bf10*/  RET.REL.NODEC R14 `(_ZN18transformer_engine6detail32dgated_act_cast_transpose_kernelILi2ELi4Ef13__nv_bfloat1613__nv_fp8_e5m2NS_5EmptyEXadL_ZNS_6dqgeluIffEET_T0_RKS4_EEXadL_ZNS_5qgeluIffEES6_S7_S9_EEEEvPKT2_SD_PT3_SF_PKT1_PSG_SJ_mmm) ;  /* 0xffffff400e387950 */ /* 0x001fea0003c3ffff */
.L_x_949:
        /* <DEDUP_REMOVED lines=14> */
.L_x_29308:


//--------------------- .text._ZN18transformer_engine6detail43dgated_act_cast_transpose_kernel_notalignedILi2ELi2Ef13__nv_bfloat16S2_NS_5EmptyEXadL_ZNS_6dqgeluIffEET_T0_RKS3_EEXadL_ZNS_5qgeluIffEES5_S6_S8_EEEEvPKT2_SC_PT3_SE_PKT1_PSF_SI_mmm --------------------------
	.section	.text._ZN18transformer_engine6detail43dgated_act_cast_transpose_kernel_notalignedILi2ELi2Ef13__nv_bfloat16S2_NS_5EmptyEXadL_ZNS_6dqgeluIffEET_T0_RKS3_EEXadL_ZNS_5qgeluIffEES5_S6_S8_EEEEvPKT2_SC_PT3_SE_PKT1_PSF_SI_mmm,"ax",@progbits
	.align	128
        .global         _ZN18transformer_engine6detail43dgated_act_cast_transpose_kernel_notalignedILi2ELi2Ef13__nv_bfloat16S2_NS_5EmptyEXadL_ZNS_6dqgeluIffEET_T0_RKS3_EEXadL_ZNS_5qgeluIffEES5_S6_S8_EEEEvPKT2_SC_PT3_SE_PKT1_PSF_SI_mmm
        .type           _ZN18transformer_engine6detail43dgated_act_cast_transpose_kernel_notalignedILi2ELi2Ef13__nv_bfloat16S2_NS_5EmptyEXadL_ZNS_6dqgeluIffEET_T0_RKS3_EEXadL_ZNS_5qgeluIffEES5_S6_S8_EEEEvPKT2_SC_PT3_SE_PKT1_PSF_SI_mmm,@function
        .size           _ZN18transformer_engine6detail43dgated_act_cast_transpose_kernel_notalignedILi2ELi2Ef13__nv_bfloat16S2_NS_5EmptyEXadL_ZNS_6dqgeluIffEET_T0_RKS3_EEXadL_ZNS_5qgeluIffEES5_S6_S8_EEEEvPKT2_SC_PT3_SE_PKT1_PSF_SI_mmm,(.L_x_29310 - _ZN18transformer_engine6detail43dgated_act_cast_transpose_kernel_notalignedILi2ELi2Ef13__nv_bfloat16S2_NS_5EmptyEXadL_ZNS_6dqgeluIffEET_T0_RKS3_EEXadL_ZNS_5qgeluIffEES5_S6_S8_EEEEvPKT2_SC_PT3_SE_PKT1_PSF_SI_mmm)
        .other          _ZN18transformer_engine6detail43dgated_act_cast_transpose_kernel_notalignedILi2ELi2Ef13__nv_bfloat16S2_NS_5EmptyEXadL_ZNS_6dqgeluIffEET_T0_RKS3_EEXadL_ZNS_5qgeluIffEES5_S6_S8_EEEEvPKT2_SC_PT3_SE_PKT1_PSF_SI_mmm,@"STO_CUDA_ENTRY STV_DEFAULT"
_ZN18transformer_engine6detail43dgated_act_cast_transpose_kernel_notalignedILi2ELi2Ef13__nv_bfloat16S2_NS_5EmptyEXadL_ZNS_6dqgeluIffEET_T0_RKS3_EEXadL_ZNS_5qgeluIffEES5_S6_S8_EEEEvPKT2_SC_PT3_SE_PKT1_PSF_SI_mmm:
.text._ZN18transformer_engine6detail43dgated_act_cast_transpose_kernel_notalignedILi2ELi2Ef13__nv_bfloat16S2_NS_5EmptyEXadL_ZNS_6dqgeluIffEET_T0_RKS3_EEXadL_ZNS_5qgeluIffEES5_S6_S8_EEEEvPKT2_SC_PT3_SE_PKT1_PSF_SI_mmm:
        /* <DEDUP_REMOVED lines=43> */
.L_x_950:
[----:B------:R-:W-:-:S07]  /*02b0*/  MOV R4, 0x2d0 ;  /* 0x000002d000047802 */ /* 0x000fce0000000f00 */
[----:B------:R-:W-:Y:S05]  /*02c0*/  CALL.REL.NOINC `($__internal_8_$__cuda_sm20_div_u64) ;  /* 0x0000008000187944 */ /* 0x000fea0003c00000 */
        /* <DEDUP_REMOVED lines=11> */
.L_x_951:
[----:B------:R-:W0:Y:S01]  /*0380*/  LDCU.64 UR12, c[0x0][0x3c0] ;  /* 0x00007800ff0c77ac */ /* 0x000e220008000a00 */
[C---:B------:R-:W-:Y:S02]  /*0390*/  IMAD.SHL.U32 R45, R23.reuse, 0x4, RZ ;  /* 0x00000004172d7824 */ /* 0x040fe400078e00ff */
[----:B------:R-:W-:Y:S01]  /*03a0*/  IMAD.SHL.U32 R23, R23, 0x8, RZ ;  /* 0x0000000817177824 */ /* 0x000fe200078e00ff */
[----:B------:R-:W1:Y:S02]  /*03b0*/  LDCU.64 UR24, c[0x0][0x3b8] ;  /* 0x00007700ff1877ac */ /* 0x000e640008000a00 */
[C---:B------:R-:W-:Y:S01]  /*03c0*/  IADD3 R43, PT, PT, -R45.reuse, R44, RZ ;  /* 0x0000002c2d2b7210 */ /* 0x040fe20007ffe1ff */
[----:B------:R-:W-:Y:S01]  /*03d0*/  USHF.L.U64.HI UR14, UR4, 0x5, UR5 ;  /* 0x00000005040e7899 */ /* 0x000fe20008010205 */
[----:B------:R-:W-:Y:S01]  /*03e0*/  IADD3 R42, PT, PT, R45, 0x1, RZ ;  /* 0x000000012d2a7810 */ /* 0x000fe20007ffe0ff */
[----:B------:R-:W-:Y:S01]  /*03f0*/  USHF.L.U64.HI UR19, UR26, 0x5, UR6 ;  /* 0x000000051a137899 */ /* 0x000fe20008010206 */
[C---:B------:R-:W-:Y:S01]  /*0400*/  LOP3.LUT R7, R43.reuse, 0x1f, RZ, 0xc0, !PT ;  /* 0x0000001f2b077812 */ /* 0x040fe200078ec0ff */
[----:B------:R-:W2:Y:S01]  /*0410*/  LDCU.128 UR8, c[0x0][0x380] ;  /* 0x00007000ff0877ac */ /* 0x000ea20008000c00 */
[----:B------:R-:W-:Y:S01]  /*0420*/  VIADD R21, R43, 0xffffffff ;  /* 0xffffffff2b157836 */ /* 0x000fe20000000000 */
[----:B------:R-:W3:Y:S01]  /*0430*/  LDCU.64 UR22, c[0x0][0x358] ;  /* 0x00006b00ff1677ac */ /* 0x000ee20008000a00 */
[----:B0-----:R-:W-:-:S02]  /*0440*/  USHF.R.U64 UR31, UR12, 0x1, UR13 ;  /* 0x000000010c1f7899 */ /* 0x001fc4000800120d */
[----:B-1----:R-:W-:Y:S02]  /*0450*/  UIMAD UR18, UR5, UR24, URZ ;  /* 0x00000018051272a4 */ /* 0x002fe4000f8e02ff */
[----:B------:R-:W-:Y:S01]  /*0460*/  IMAD.WIDE.U32 R18, R23, UR24, RZ ;  /* 0x0000001817127c25 */ /* 0x000fe2000f8e00ff */
[----:B------:R-:W-:Y:S02]  /*0470*/  USHF.R.U64 UR35, UR24, 0x1, UR25 ;  /* 0x0000000118237899 */ /* 0x000fe40008001219 */
[----:B------:R-:W-:Y:S02]  /*0480*/  USHF.R.U32.HI UR32, URZ, 0x1, UR13 ;  /* 0x00000001ff207899 */ /* 0x000fe4000801160d */
[----:B------:R-:W-:Y:S01]  /*0490*/  ULEA UR7, UP1, -UR4, UR31, 0x5 ;  /* 0x0000001f04077291 */ /* 0x000fe2000f8229ff */
[----:B------:R-:W-:Y:S01]  /*04a0*/  IADD3 R5, P1, PT, R7, R18, RZ ;  /* 0x0000001207057210 */ /* 0x000fe20007f3e0ff */
[----:B------:R-:W-:Y:S02]  /*04b0*/  UIMAD UR20, UR4, UR25, UR18 ;  /* 0x00000019041472a4 */ /* 0x000fe4000f8e0212 */
[----:B------:R-:W-:-:S02]  /*04c0*/  USHF.R.U32.HI UR34, URZ, 0x1, UR25 ;  /* 0x00000001ff227899 */ /* 0x000fc40008011619 */
[----:B------:R-:W-:Y:S02]  /*04d0*/  ULEA UR18, UP0, -UR26, UR35, 0x5 ;  /* 0x000000231a127291 */ /* 0x000fe4000f8029ff */
[----:B------:R-:W-:Y:S02]  /*04e0*/  UIADD3.X UR14, UPT, UPT, ~UR14, UR32, URZ, UP1, !UPT ;  /* 0x000000200e0e7290 */ /* 0x000fe40008ffe5ff */
[----:B------:R-:W-:Y:S02]  /*04f0*/  UISETP.LT.U32.AND UP1, UPT, UR7, 0x20, UPT ;  /* 0x000000200700788c */ /* 0x000fe4000bf21070 */
[----:B------:R-:W-:Y:S02]  /*0500*/  UIADD3.X UR19, UPT, UPT, ~UR19, UR34, URZ, UP0, !UPT ;  /* 0x0000002213137290 */ /* 0x000fe400087fe5ff */
[----:B------:R-:W-:Y:S02]  /*0510*/  UISETP.LT.U32.AND UP0, UPT, UR18, 0x20, UPT ;  /* 0x000000201200788c */ /* 0x000fe4000bf01070 */
[----:B------:R-:W-:-:S02]  /*0520*/  UISETP.LT.U32.AND.EX UP1, UPT, UR14, URZ, UPT, UP1 ;  /* 0x000000ff0e00728c */ /* 0x000fc4000bf21110 */
[----:B------:R-:W-:Y:S02]  /*0530*/  UISETP.LT.U32.AND.EX UP0, UPT, UR19, URZ, UPT, UP0 ;  /* 0x000000ff1300728c */ /* 0x000fe4000bf01100 */
[----:B------:R-:W-:Y:S02]  /*0540*/  USEL UR7, UR7, 0x20, UP1 ;  /* 0x0000002007077887 */ /* 0x000fe40008800000 */
[----:B------:R-:W-:Y:S02]  /*0550*/  USEL UR14, UR18, 0x20, UP0 ;  /* 0x00000020120e7887 */ /* 0x000fe40008000000 */
[----:B------:R-:W-:Y:S02]  /*0560*/  UIMAD.WIDE.U32 UR16, UR4, UR24, URZ ;  /* 0x00000018041072a5 */ /* 0x000fe4000f8e00ff */
[----:B------:R-:W-:Y:S01]  /*0570*/  ISETP.GE.U32.AND P0, PT, R45, UR7, PT ;  /* 0x000000072d007c0c */ /* 0x000fe2000bf06070 */
[----:B------:R-:W-:Y:S02]  /*0580*/  ULOP3.LUT UR33, UR25, 0x7fffffff, URZ, 0xc0, !UPT ;  /* 0x7fffffff19217892 */ /* 0x000fe4000f8ec0ff */
[----:B------:R-:W-:Y:S01]  /*0590*/  USHF.L.U32 UR21, UR16, 0x6, URZ ;  /* 0x0000000610157899 */ /* 0x000fe200080006ff */
[----:B------:R-:W-:Y:S01]  /*05a0*/  ISETP.LT.U32.AND P0, PT, R7, UR14, !P0 ;  /* 0x0000000e07007c0c */ /* 0x000fe2000c701070 */
[----:B------:R-:W-:-:S02]  /*05b0*/  UIADD3 UR20, UPT, UPT, UR17, UR20, URZ ;  /* 0x0000001411147290 */ /* 0x000fc4000fffe0ff */
[----:B------:R-:W-:Y:S01]  /*05c0*/  UIADD3 UR19, UP1, UPT, UR26, UR16, URZ ;  /* 0x000000101a137290 */ /* 0x000fe2000ff3e0ff */
[----:B------:R-:W-:Y:S01]  /*05d0*/  IMAD R17, R23, UR33, RZ ;  /* 0x0000002117117c24 */ /* 0x000fe2000f8e02ff */
[----:B------:R-:W-:Y:S02]  /*05e0*/  ULEA UR17, UP0, UR26, UR21, 0x6 ;  /* 0x000000151a117291 */ /* 0x000fe4000f8030ff */
[----:B------:R-:W-:Y:S01]  /*05f0*/  USHF.L.U64.HI UR18, UR16, 0x6, UR20 ;  /* 0x0000000610127899 */ /* 0x000fe20008010214 */
[----:B------:R-:W-:Y:S01]  /*0600*/  IMAD.IADD R17, R19, 0x1, R17 ;  /* 0x0000000113117824 */ /* 0x000fe200078e0211 */
[----:B------:R-:W-:Y:S02]  /*0610*/  ULEA UR21, UP2, UR19, UR21, 0x6 ;  /* 0x0000001513157291 */ /* 0x000fe4000f8430ff */
[----:B------:R-:W-:Y:S02]  /*0620*/  UIADD3.X UR16, UPT, UPT, UR6, UR20, URZ, UP1, !UPT ;  /* 0x0000001406107290 */ /* 0x000fe40008ffe4ff */
[----:B------:R-:W-:Y:S01]  /*0630*/  USHF.L.U32 UR20, UR21, 0x1, URZ ;  /* 0x0000000115147899 */ /* 0x000fe200080006ff */
[----:B------:R-:W-:Y:S01]  /*0640*/  @P0 IMAD.SHL.U32 R11, R5, 0x4, RZ ;  /* 0x00000004050b0824 */ /* 0x000fe200078e00ff */
[----:B------:R-:W-:Y:S01]  /*0650*/  ULEA.HI.X UR16, UR19, UR18, UR16, 0x6, UP2 ;  /* 0x0000001213107291 */ /* 0x000fe200090f3410 */
[----:B------:R-:W-:Y:S01]  /*0660*/  IADD3.X R4, PT, PT, RZ, R17, RZ, P1, !PT ;  /* 0x00000011ff047210 */ /* 0x000fe20000ffe4ff */
[----:B--2---:R-:W-:-:S02]  /*0670*/  UIADD3 UR29, UP2, UPT, UR20, UR10, URZ ;  /* 0x0000000a141d7290 */ /* 0x004fc4000ff5e0ff */
[----:B------:R-:W-:Y:S01]  /*0680*/  USHF.L.U64.HI UR21, UR21, 0x1, UR16 ;  /* 0x0000000115157899 */ /* 0x000fe20008010210 */
[----:B------:R-:W-:Y:S02]  /*0690*/  @P0 SHF.L.U64.HI R19, R5, 0x2, R4 ;  /* 0x0000000205130819 */ /* 0x000fe40000010204 */
[----:B------:R-:W-:Y:S01]  /*06a0*/  LOP3.LUT R21, R21, 0x1f, RZ, 0xc0, !PT ;  /* 0x0000001f15157812 */ /* 0x000fe200078ec0ff */
[----:B------:R-:W-:Y:S01]  /*06b0*/  UIADD3.X UR30, UPT, UPT, UR21, UR11, URZ, UP2, !UPT ;  /* 0x0000000b151e7290 */ /* 0x000fe200097fe4ff */
[----:B------:R-:W-:Y:S01]  /*06c0*/  @P0 IADD3 R2, P1, PT, R11, UR29, RZ ;  /* 0x0000001d0b020c10 */ /* 0x000fe2000ff3e0ff */
[----:B------:R-:W-:Y:S01]  /*06d0*/  IMAD.WIDE.U32 R12, R23, UR35, RZ ;  /* 0x00000023170c7c25 */ /* 0x000fe2000f8e00ff */
[----:B------:R-:W-:Y:S02]  /*06e0*/  ULEA UR27, UP1, UR17, UR8, 0x1 ;  /* 0x00000008111b7291 */ /* 0x000fe4000f8208ff */
[----:B------:R-:W-:Y:S01]  /*06f0*/  ULEA.HI.X UR8, UR26, UR18, UR6, 0x6, UP0 ;  /* 0x000000121a087291 */ /* 0x000fe200080f3406 */
[----:B------:R-:W-:Y:S01]  /*0700*/  @P0 IADD3.X R3, PT, PT, R19, UR30, RZ, P1, !PT ;  /* 0x0000001e13030c10 */ /* 0x000fe20008ffe4ff */
[----:B------:R-:W-:Y:S01]  /*0710*/  IMAD R9, R23, UR34, RZ ;  /* 0x0000002217097c24 */ /* 0x000fe2000f8e02ff */
[----:B------:R-:W-:Y:S01]  /*0720*/  IADD3 R7, P2, PT, R7, R12, RZ ;  /* 0x0000000c07077210 */ /* 0x000fe20007f5e0ff */
[----:B------:R-:W-:-:S02]  /*0730*/  ULOP3.LUT UR36, UR24, 0xfffffffe, URZ, 0xc0, !UPT ;  /* 0xfffffffe18247892 */ /* 0x000fc4000f8ec0ff */
[----:B---3--:R0:W2:Y:S01]  /*0740*/  @P0 LDG.E R0, desc[UR22][R2.64] ;  /* 0x0000001602000981 */ /* 0x0080a2000c1e1900 */
[----:B------:R-:W-:Y:S01]  /*0750*/  ISETP.GE.U32.AND P1, PT, R42, UR7, PT ;  /* 0x000000072a007c0c */ /* 0x000fe2000bf26070 */
[----:B------:R-:W-:-:S03]  /*0760*/  ULEA.HI.X UR28, UR17, UR9, UR8, 0x1, UP1 ;  /* 0x00000009111c7291 */ /* 0x000fc600088f0c08 */
[----:B------:R-:W-:Y:S01]  /*0770*/  ISETP.LT.U32.AND P1, PT, R21, UR14, !P1 ;  /* 0x0000000e15007c0c */ /* 0x000fe2000cf21070 */
[----:B------:R-:W-:Y:S01]  /*0780*/  IMAD.IADD R6, R13, 0x1, R9 ;  /* 0x000000010d067824 */ /* 0x000fe200078e0209 */
[----:B------:R-:W-:Y:S01]  /*0790*/  IADD3 R12, P5, PT, R21, R12, RZ ;  /* 0x0000000c150c7210 */ /* 0x000fe20007fbe0ff */
[----:B------:R-:W-:Y:S02]  /*07a0*/  USHF.L.U32 UR18, UR24, 0x1, URZ ;  /* 0x0000000118127899 */ /* 0x000fe400080006ff */
[----:B------:R-:W-:Y:S01]  /*07b0*/  IMAD.X R10, RZ, RZ, R6, P2 ;  /* 0x000000ffff0a7224 */ /* 0x000fe200010e0606 */
[C---:B0-----:R-:W-:Y:S01]  /*07c0*/  @P0 LEA R2, P2, R7.reuse, UR27, 0x2 ;  /* 0x0000001b07020c11 */ /* 0x041fe2000f8410ff */
[----:B------:R-:W-:Y:S01]  /*07d0*/  USHF.L.U64.HI UR19, UR24, 0x1, UR25 ;  /* 0x0000000118137899 */ /* 0x000fe20008010219 */
[----:B------:R-:W-:Y:S01]  /*07e0*/  @P0 IADD3 R9, P4, PT, R7, UR35, RZ ;  /* 0x0000002307090c10 */ /* 0x000fe2000ff9e0ff */
[----:B------:R-:W0:Y:S01]  /*07f0*/  LDCU.64 UR8, c[0x0][0x3a0] ;  /* 0x00007400ff0877ac */ /* 0x000e220008000a00 */
[----:B------:R-:W-:-:S03]  /*0800*/  IADD3.X R13, PT, PT, RZ, R6, RZ, P5, !PT ;  /* 0x00000006ff0d7210 */ /* 0x000fc60002ffe4ff */
[----:B------:R-:W-:Y:S02]  /*0810*/  @P1 IADD3 R6, P5, PT, R12, UR36, RZ ;  /* 0x000000240c061c10 */ /* 0x000fe4000ffbe0ff */
[----:B------:R-:W-:Y:S02]  /*0820*/  @P0 LEA.HI.X R3, R7, UR28, R10, 0x2, P2 ;  /* 0x0000001c07030c11 */ /* 0x000fe400090f140a */
[----:B------:R-:W-:Y:S02]  /*0830*/  @P0 IADD3.X R10, PT, PT, R10, UR34, RZ, P4, !PT ;  /* 0x000000220a0a0c10 */ /* 0x000fe4000a7fe4ff */
[----:B------:R-:W-:Y:S01]  /*0840*/  @P0 LEA R14, P4, R9, UR27, 0x2 ;  /* 0x0000001b090e0c11 */ /* 0x000fe2000f8810ff */
[----:B------:R-:W5:Y:S01]  /*0850*/  @P0 LDG.E R29, desc[UR22][R2.64] ;  /* 0x00000016021d0981 */ /* 0x000f62000c1e1900 */
[----:B------:R-:W-:Y:S01]  /*0860*/  @P1 IADD3.X R7, PT, PT, R13, UR25, RZ, P5, !PT ;  /* 0x000000190d071c10 */ /* 0x000fe2000affe4ff */
[----:B------:R-:W-:Y:S01]  /*0870*/  UIADD3 UR25, UP0, UPT, UR18, UR29, URZ ;  /* 0x0000001d12197290 */ /* 0x000fe2000ff1e0ff */
[----:B------:R-:W-:-:S02]  /*0880*/  @P1 LEA R8, P5, R6, UR27, 0x2 ;  /* 0x0000001b06081c11 */ /* 0x000fc4000f8a10ff */
[----:B------:R-:W-:Y:S01]  /*0890*/  @P0 LEA.HI.X R15, R9, UR28, R10, 0x2, P4 ;  /* 0x0000001c090f0c11 */ /* 0x000fe2000a0f140a */
[----:B------:R-:W-:Y:S01]  /*08a0*/  UIADD3.X UR37, UPT, UPT, UR19, UR30, URZ, UP0, !UPT ;  /* 0x0000001e13257290 */ /* 0x000fe200087fe4ff */
[----:B------:R-:W-:Y:S02]  /*08b0*/  @P1 LEA.HI.X R9, R6, UR28, R7, 0x2, P5 ;  /* 0x0000001c06091c11 */ /* 0x000fe4000a8f1407 */
[----:B------:R-:W-:Y:S02]  /*08c0*/  @P0 IADD3 R30, P5, PT, R5, UR24, RZ ;  /* 0x00000018051e0c10 */ /* 0x000fe4000ffbe0ff */
[----:B------:R-:W-:Y:S01]  /*08d0*/  IADD3 R18, P3, PT, R21, R18, RZ ;  /* 0x0000001215127210 */ /* 0x000fe20007f7e0ff */
[----:B------:R-:W-:Y:S01]  /*08e0*/  @!P0 IMAD.MOV.U32 R3, RZ, RZ, RZ ;  /* 0x000000ffff038224 */ /* 0x000fe200078e00ff */
[----:B------:R-:W-:Y:S01]  /*08f0*/  @P0 IADD3 R10, P4, PT, R11, UR25, RZ ;  /* 0x000000190b0a0c10 */ /* 0x000fe2000ff9e0ff */
[----:B------:R-:W-:Y:S01]  /*0900*/  @!P0 IMAD.MOV.U32 R16, RZ, RZ, RZ ;  /* 0x000000ffff108224 */ /* 0x000fe200078e00ff */
[----:B------:R-:W-:Y:S01]  /*0910*/  @P0 IADD3.X R25, PT, PT, R4, UR33, RZ, P5, !PT ;  /* 0x0000002104190c10 */ /* 0x000fe2000affe4ff */
[----:B------:R1:W5:Y:S01]  /*0920*/  @P1 LDG.E R27, desc[UR22][R8.64] ;  /* 0x00000016081b1981 */ /* 0x000362000c1e1900 */
[----:B------:R-:W-:Y:S01]  /*0930*/  @P0 IADD3.X R11, PT, PT, R19, UR37, RZ, P4, !PT ;  /* 0x00000025130b0c10 */ /* 0x000fe2000a7fe4ff */
[----:B------:R-:W-:Y:S01]  /*0940*/  IMAD.X R19, RZ, RZ, R17, P3 ;  /* 0x000000ffff137224 */ /* 0x000fe200018e0611 */
[----:B------:R-:W-:Y:S01]  /*0950*/  @P1 IADD3 R32, P3, PT, R18, UR18, RZ ;  /* 0x0000001212201c10 */ /* 0x000fe2000ff7e0ff */
[----:B------:R3:W5:Y:S01]  /*0960*/  @P0 LDG.E R16, desc[UR22][R14.64] ;  /* 0x000000160e100981 */ /* 0x000762000c1e1900 */
[----:B------:R-:W-:-:S02]  /*0970*/  @P0 SHF.L.U64.HI R20, R30, 0x2, R25 ;  /* 0x000000021e140819 */ /* 0x000fc40000010219 */
[----:B------:R-:W-:Y:S01]  /*0980*/  @P0 SHF.L.U32 R30, R30, 0x2, RZ ;  /* 0x000000021e1e0819 */ /* 0x000fe200000006ff */
[----:B------:R-:W-:Y:S01]  /*0990*/  UIMAD.WIDE.U32 UR16, UR26, UR12, URZ ;  /* 0x0000000c1a1072a5 */ /* 0x000fe2000f8e00ff */
[----:B------:R-:W-:Y:S01]  /*09a0*/  @P1 IADD3.X R17, PT, PT, R19, UR19, RZ, P3, !PT ;  /* 0x0000001313111c10 */ /* 0x000fe20009ffe4ff */
[----:B-1----:R-:W-:Y:S01]  /*09b0*/  HFMA2 R9, -RZ, RZ, 0.96630859375, -0.0022525787353515625 ;  /* 0x3bbb989dff097431 */ /* 0x002fe200000001ff */
[C---:B------:R-:W-:Y:S01]  /*09c0*/  @P0 IADD3 R24, P3, PT, R30.reuse, UR29, RZ ;  /* 0x0000001d1e180c10 */ /* 0x040fe2000ff7e0ff */
[----:B------:R1:W5:Y:S01]  /*09d0*/  @P0 LDG.E R28, desc[UR22][R10.64] ;  /* 0x000000160a1c0981 */ /* 0x000362000c1e1900 */
[----:B------:R-:W-:Y:S02]  /*09e0*/  @P0 IADD3 R30, P4, PT, R30, UR25, RZ ;  /* 0x000000191e1e0c10 */ /* 0x000fe4000ff9e0ff */
[----:B------:R-:W-:Y:S02]  /*09f0*/  @P1 SHF.L.U64.HI R2, R32, 0x2, R17 ;  /* 0x0000000220021819 */ /* 0x000fe40000010211 */
[----:B------:R-:W-:-:S02]  /*0a00*/  @!P0 MOV R17, RZ ;  /* 0x000000ff00118202 */ /* 0x000fc40000000f00 */
[C---:B------:R-:W-:Y:S02]  /*0a10*/  @P0 IADD3.X R25, PT, PT, R20.reuse, UR30, RZ, P3, !PT ;  /* 0x0000001e14190c10 */ /* 0x040fe40009ffe4ff */
[----:B------:R-:W-:-:S03]  /*0a20*/  @P0 IADD3.X R31, PT, PT, R20, UR37, RZ, P4, !PT ;  /* 0x00000025141f0c10 */ /* 0x000fc6000a7fe4ff */
[----:B------:R-:W5:Y:S04]  /*0a30*/  @P0 LDG.E R3, desc[UR22][R24.64] ;  /* 0x0000001618030981 */ /* 0x000f68000c1e1900 */
[----:B------:R-:W5:Y:S01]  /*0a40*/  @P0 LDG.E R17, desc[UR22][R30.64] ;  /* 0x000000161e110981 */ /* 0x000f62000c1e1900 */
[----:B---3--:R-:W-:Y:S01]  /*0a50*/  IMAD.MOV.U32 R15, RZ, RZ, 0x437c0000 ;  /* 0x437c0000ff0f7424 */ /* 0x008fe200078e00ff */
[----:B0-----:R-:W-:-:S04]  /*0a60*/  ISETP.NE.U32.AND P2, PT, RZ, UR8, PT ;  /* 0x00000008ff007c0c */ /* 0x001fc8000bf45070 */
[----:B------:R-:W-:Y:S01]  /*0a70*/  ISETP.NE.AND.EX P2, PT, RZ, UR9, PT, P2 ;  /* 0x00000009ff007c0c */ /* 0x000fe2000bf45320 */
[----:B------:R-:W0:Y:S01]  /*0a80*/  LDCU.128 UR8, c[0x0][0x390] ;  /* 0x00007200ff0877ac */ /* 0x000e220008000c00 */
[----:B------:R-:W-:Y:S01]  /*0a90*/  @P1 IMAD.SHL.U32 R32, R32, 0x4, RZ ;  /* 0x0000000420201824 */ /* 0x000fe200078e00ff */
[----:B------:R-:W-:-:S10]  /*0aa0*/  UIMAD UR12, UR6, UR12, URZ ;  /* 0x0000000c060c72a4 */ /* 0x000fd4000f8e02ff */
[----:B------:R-:W3:Y:S01]  /*0ab0*/  @P2 LDC.64 R6, c[0x0][0x3a0] ;  /* 0x0000e800ff062b82 */ /* 0x000ee20000000a00 */
[C---:B-1----:R-:W-:Y:S01]  /*0ac0*/  @P1 IADD3 R10, P5, PT, R32.reuse, UR29, RZ ;  /* 0x0000001d200a1c10 */ /* 0x042fe2000ffbe0ff */
[----:B------:R-:W-:Y:S01]  /*0ad0*/  UIMAD UR12, UR26, UR13, UR12 ;  /* 0x0000000d1a0c72a4 */ /* 0x000fe2000f8e020c */
[----:B------:R-:W-:Y:S01]  /*0ae0*/  @P1 IADD3 R32, P3, PT, R32, UR25, RZ ;  /* 0x0000001920201c10 */ /* 0x000fe2000ff7e0ff */
[----:B------:R-:W-:Y:S02]  /*0af0*/  USHF.L.U32 UR6, UR16, 0x6, URZ ;  /* 0x0000000610067899 */ /* 0x000fe400080006ff */
[----:B------:R-:W-:Y:S01]  /*0b00*/  UIADD3 UR12, UPT, UPT, UR17, UR12, URZ ;  /* 0x0000000c110c7290 */ /* 0x000fe2000fffe0ff */
[----:B------:R-:W-:Y:S01]  /*0b10*/  @P1 IADD3.X R33, PT, PT, R2, UR37, RZ, P3, !PT ;  /* 0x0000002502211c10 */ /* 0x000fe20009ffe4ff */
[----:B------:R-:W-:Y:S02]  /*0b20*/  ULEA UR6, UP2, UR4, UR6, 0x6 ;  /* 0x0000000604067291 */ /* 0x000fe4000f8430ff */
[----:B------:R-:W-:-:S02]  /*0b30*/  USHF.L.U64.HI UR16, UR16, 0x6, UR12 ;  /* 0x0000000610107899 */ /* 0x000fc4000801020c */
[----:B0-----:R-:W-:Y:S01]  /*0b40*/  UIADD3 UR8, UP1, UPT, UR20, UR8, URZ ;  /* 0x0000000814087290 */ /* 0x001fe2000ff3e0ff */
[----:B------:R-:W5:Y:S01]  /*0b50*/  @P1 LDG.E R26, desc[UR22][R32.64] ;  /* 0x00000016201a1981 */ /* 0x000f62000c1e1900 */
[----:B------:R-:W-:Y:S01]  /*0b60*/  ULEA.HI.X UR4, UR4, UR16, UR5, 0x6, UP2 ;  /* 0x0000001004047291 */ /* 0x000fe200090f3405 */
[----:B------:R-:W-:Y:S01]  /*0b70*/  @P1 IADD3.X R11, PT, PT, R2, UR30, RZ, P5, !PT ;  /* 0x0000001e020b1c10 */ /* 0x000fe2000affe4ff */
[----:B------:R-:W-:Y:S02]  /*0b80*/  ULEA UR10, UP0, UR6, UR10, 0x1 ;  /* 0x0000000a060a7291 */ /* 0x000fe4000f8008ff */
[----:B------:R-:W-:Y:S02]  /*0b90*/  UIADD3 UR12, UP2, UPT, UR8, UR18, URZ ;  /* 0x00000012080c7290 */ /* 0x000fe4000ff5e0ff */
[----:B------:R-:W-:Y:S01]  /*0ba0*/  UIADD3.X UR9, UPT, UPT, UR21, UR9, URZ, UP1, !UPT ;  /* 0x0000000915097290 */ /* 0x000fe20008ffe4ff */
[----:B------:R-:W-:Y:S01]  /*0bb0*/  BSSY.RECONVERGENT B0, `(.L_x_952) ;  /* 0x0000029000007945 */ /* 0x000fe20003800200 */
[----:B------:R-:W-:Y:S01]  /*0bc0*/  ULEA.HI.X UR11, UR6, UR11, UR4, 0x1, UP0 ;  /* 0x0000000b060b7291 */ /* 0x000fe200080f0c04 */
[----:B------:R-:W5:Y:S01]  /*0bd0*/  @P1 LDG.E R11, desc[UR22][R10.64] ;  /* 0x000000160a0b1981 */ /* 0x000f62000c1e1900 */
[----:B------:R-:W-:-:S03]  /*0be0*/  UIADD3.X UR13, UPT, UPT, UR9, UR19, URZ, UP2, !UPT ;  /* 0x00000013090d7290 */ /* 0x000fc600097fe4ff */
[----:B---3--:R0:W5:Y:S01]  /*0bf0*/  @P2 LDG.E R2, desc[UR22][R6.64] ;  /* 0x0000001606022981 */ /* 0x008162000c1e1900 */
[----:B------:R-:W-:Y:S01]  /*0c00*/  @!P1 IMAD.MOV.U32 R10, RZ, RZ, RZ ;  /* 0x000000ffff0a9224 */ /* 0x000fe200078e00ff */
[----:B0-----:R-:W-:Y:S01]  /*0c10*/  @!P1 MOV R7, RZ ;  /* 0x000000ff00079202 */ /* 0x001fe20000000f00 */
[----:B------:R-:W-:-:S04]  /*0c20*/  @!P0 IMAD.MOV.U32 R0, RZ, RZ, RZ ;  /* 0x000000ffff008224 */ /* 0x000fc800078e00ff */
[----:B--2---:R-:W-:-:S04]  /*0c30*/  IMAD.U32 R22, R0, 0x10000, RZ ;  /* 0x0001000000167824 */ /* 0x004fc800078e00ff */
[----:B------:R-:W-:-:S04]  /*0c40*/  FMUL R14, R22, 1.7020000219345092773 ;  /* 0x3fd9db23160e7820 */ /* 0x000fc80000400000 */
[----:B------:R-:W-:-:S04]  /*0c50*/  FFMA.SAT R8, R14, -R9, 0.5 ;  /* 0x3f0000000e087423 */ /* 0x000fc80000002809 */
[----:B------:R-:W-:-:S04]  /*0c60*/  FFMA.RM R8, R8, R15, 12582913 ;  /* 0x4b40000108087423 */ /* 0x000fc8000000400f */
[----:B------:R-:W-:-:S04]  /*0c70*/  FADD R9, R8, -12583039 ;  /* 0xcb40007f08097421 */ /* 0x000fc80000000000 */
[----:B------:R-:W-:-:S04]  /*0c80*/  FFMA R9, R14, -1.4426950216293334961, -R9 ;  /* 0xbfb8aa3b0e097823 */ /* 0x000fc80000000809 */
[----:B------:R-:W-:-:S06]  /*0c90*/  FFMA R9, R14, -1.925963033500011079e-08, R9 ;  /* 0xb2a570600e097823 */ /* 0x000fcc0000000009 */
[----:B------:R-:W0:Y:S01]  /*0ca0*/  MUFU.EX2 R9, R9 ;  /* 0x0000000900097308 */ /* 0x000e220000000800 */
[----:B------:R-:W-:-:S04]  /*0cb0*/  IMAD.SHL.U32 R8, R8, 0x800000, RZ ;  /* 0x0080000008087824 */ /* 0x000fc800078e00ff */
[----:B0-----:R-:W-:Y:S01]  /*0cc0*/  FFMA R32, R8, R9, 1 ;  /* 0x3f80000008207423 */ /* 0x001fe20000000009 */
[----:B------:R-:W-:-:S04]  /*0cd0*/  @!P1 IMAD.MOV.U32 R8, RZ, RZ, RZ ;  /* 0x000000ffff089224 */ /* 0x000fc800078e00ff */
[----:B------:R-:W-:-:S04]  /*0ce0*/  IADD3 R6, PT, PT, R32, 0x1800000, RZ ;  /* 0x0180000020067810 */ /* 0x000fc80007ffe0ff */
[----:B------:R-:W-:Y:S01]  /*0cf0*/  LOP3.LUT R15, R6, 0x7f800000, RZ, 0xc0, !PT ;  /* 0x7f800000060f7812 */ /* 0x000fe200078ec0ff */
        /* <DEDUP_REMOVED lines=16> */
[----:B------:R-:W-:Y:S02]  /*0e00*/  IADD3.X R9, PT, PT, R9, UR37, RZ, P5, !PT ;  /* 0x0000002509097c10 */ /* 0x000fe4000affe4ff */
[----:B------:R0:W5:Y:S04]  /*0e10*/  LDG.E R7, desc[UR22][R6.64] ;  /* 0x0000001606077981 */ /* 0x000168000c1e1900 */
[----:B------:R0:W5:Y:S04]  /*0e20*/  LDG.E R10, desc[UR22][R18.64] ;  /* 0x00000016120a7981 */ /* 0x000168000c1e1900 */
[----:B------:R0:W5:Y:S02]  /*0e30*/  LDG.E R8, desc[UR22][R8.64] ;  /* 0x0000001608087981 */ /* 0x000164000c1e1900 */
.L_x_953:
[----:B------:R-:W-:Y:S05]  /*0e40*/  BSYNC.RECONVERGENT B0 ;  /* 0x0000000000007941 */ /* 0x000fea0003800200 */
.L_x_952:
[----:B------:R-:W-:Y:S02]  /*0e50*/  ISETP.GT.U32.AND P3, PT, R15, 0x1ffffff, PT ;  /* 0x01ffffff0f00780c */ /* 0x000fe40003f64070 */
[----:B-----5:R-:W-:Y:S02]  /*0e60*/  @!P0 CS2R R28, SRZ ;  /* 0x00000000001c8805 */ /* 0x020fe4000001ff00 */
[----:B------:R-:W-:Y:S01]  /*0e70*/  @!P1 CS2R R26, SRZ ;  /* 0x00000000001a9805 */ /* 0x000fe2000001ff00 */
[----:B------:R-:W-:Y:S01]  /*0e80*/  UMOV UR6, 0x3f800000 ;  /* 0x3f80000000067882 */ /* 0x000fe20000000000 */
[----:B------:R-:W-:Y:S01]  /*0e90*/  @!P1 MOV R11, RZ ;  /* 0x000000ff000b9202 */ /* 0x000fe20000000f00 */
[----:B------:R-:W-:Y:S01]  /*0ea0*/  BSSY.RECONVERGENT B1, `(.L_x_954) ;  /* 0x0000017000017945 */ /* 0x000fe20003800200 */
[----:B------:R-:W-:Y:S02]  /*0eb0*/  @P2 R2UR UR6, R2 ;  /* 0x00000000020622ca */ /* 0x000fe400000e0000 */
        /* <DEDUP_REMOVED lines=10> */
[----:B------:R-:W-:Y:S02]  /*0f60*/  PRMT R25, R11, 0x7632, R25 ;  /* 0x000076320b197816 */ /* 0x000fe40000000019 */
[----:B------:R-:W-:Y:S01]  /*0f70*/  PRMT R24, R26, 0x7632, R24 ;  /* 0x000076321a187816 */ /* 0x000fe20000000018 */
[----:B------:R-:W-:Y:S06]  /*0f80*/  @P3 BRA `(.L_x_955) ;  /* 0x0000000000103947 */ /* 0x000fec0003800000 */
[----:B------:R-:W-:Y:S01]  /*0f90*/  IMAD.MOV.U32 R0, RZ, RZ, R32 ;  /* 0x000000ffff007224 */ /* 0x000fe200078e0020 */
[----:B------:R-:W-:-:S07]  /*0fa0*/  MOV R46, 0xfc0 ;  /* 0x00000fc0002e7802 */ /* 0x000fce0000000f00 */
[----:B------:R-:W-:Y:S05]  /*0fb0*/  CALL.REL.NOINC `($__internal_9_$__cuda_sm20_rcp_rn_f32_slowpath) ;  /* 0x0000007400fc7944 */ /* 0x000fea0003c00000 */
[----:B------:R-:W-:Y:S05]  /*0fc0*/  BRA `(.L_x_956) ;  /* 0x0000000000107947 */ /* 0x000fea0003800000 */
.L_x_955:
[----:B------:R-:W0:Y:S02]  /*0fd0*/  MUFU.RCP R49, R32 ;  /* 0x0000002000317308 */ /* 0x000e240000001000 */
[----:B0-----:R-:W-:-:S04]  /*0fe0*/  FFMA R0, R32, R49, -1 ;  /* 0xbf80000020007423 */ /* 0x001fc80000000031 */
[----:B------:R-:W-:-:S04]  /*0ff0*/  FADD.FTZ R0, -R0, -RZ ;  /* 0x800000ff00007221 */ /* 0x000fc80000010100 */
[----:B------:R-:W-:-:S07]  /*1000*/  FFMA R49, R49, R0, R49 ;  /* 0x0000000031317223 */ /* 0x000fce0000000031 */
.L_x_956:
[----:B------:R-:W-:Y:S05]  /*1010*/  BSYNC.RECONVERGENT B1 ;  /* 0x0000000000017941 */ /* 0x000fea0003800200 */
.L_x_954:
        /* <DEDUP_REMOVED lines=23> */
[----:B------:R-:W-:Y:S01]  /*1190*/  IMAD.MOV.U32 R0, RZ, RZ, R32 ;  /* 0x000000ffff007224 */ /* 0x000fe200078e0020 */
[----:B------:R-:W-:-:S07]  /*11a0*/  MOV R46, 0x11c0 ;  /* 0x000011c0002e7802 */ /* 0x000fce0000000f00 */
[----:B------:R-:W-:Y:S05]  /*11b0*/  CALL.REL.NOINC `($__internal_9_$__cuda_sm20_rcp_rn_f32_slowpath) ;  /* 0x00000074007c7944 */ /* 0x000fea0003c00000 */
[----:B------:R-:W-:Y:S05]  /*11c0*/  BRA `(.L_x_959) ;  /* 0x0000000000107947 */ /* 0x000fea0003800000 */
.L_x_958:
[----:B------:R-:W0:Y:S02]  /*11d0*/  MUFU.RCP R49, R32 ;  /* 0x0000002000317308 */ /* 0x000e240000001000 */
[----:B0-----:R-:W-:-:S04]  /*11e0*/  FFMA R0, R32, R49, -1 ;  /* 0xbf80000020007423 */ /* 0x001fc80000000031 */
[----:B------:R-:W-:-:S04]  /*11f0*/  FADD.FTZ R0, -R0, -RZ ;  /* 0x800000ff00007221 */ /* 0x000fc80000010100 */
[----:B------:R-:W-:-:S07]  /*1200*/  FFMA R49, R49, R0, R49 ;  /* 0x0000000031317223 */ /* 0x000fce0000000031 */
.L_x_959:
[----:B------:R-:W-:Y:S05]  /*1210*/  BSYNC.RECONVERGENT B1 ;  /* 0x0000000000017941 */ /* 0x000fea0003800200 */
.L_x_957:
[----:B------:R-:W-:Y:S01]  /*1220*/  SHF.L.U32 R18, R18, 0x10, RZ ;  /* 0x0000001012127819 */ /* 0x000fe200000006ff */
[----:B------:R-:W-:Y:S02]  /*1230*/  IMAD.MOV.U32 R33, RZ, RZ, 0x3bbb989d ;  /* 0x3bbb989dff217424 */ /* 0x000fe400078e00ff */
[----:B------:R-:W-:Y:S01]  /*1240*/  FMUL R22, R22, R49 ;  /* 0x0000003116167220 */ /* 0x000fe20000400000 */
[----:B------:R-:W-:Y:S01]  /*1250*/  IMAD.MOV.U32 R35, RZ, RZ, 0x437c0000 ;  /* 0x437c0000ff237424 */ /* 0x000fe200078e00ff */
[----:B------:R-:W-:Y:S01]  /*1260*/  BSSY.RECONVERGENT B1, `(.L_x_960) ;  /* 0x0000017000017945 */ /* 0x000fe20003800200 */
[----:B------:R-:W-:Y:S01]  /*1270*/  FMUL R14, R18, 1.7020000219345092773 ;  /* 0x3fd9db23120e7820 */ /* 0x000fe20000400000 */
[----:B------:R-:W-:-:S03]  /*1280*/  FMUL R29, R29, R22 ;  /* 0x000000161d1d7220 */ /* 0x000fc60000400000 */
        /* <DEDUP_REMOVED lines=12> */
[----:B------:R-:W-:Y:S01]  /*1350*/  IMAD.MOV.U32 R0, RZ, RZ, R28 ;  /* 0x000000ffff007224 */ /* 0x000fe200078e001c */
[----:B------:R-:W-:-:S07]  /*1360*/  MOV R46, 0x1380 ;  /* 0x00001380002e7802 */ /* 0x000fce0000000f00 */
[----:B------:R-:W-:Y:S05]  /*1370*/  CALL.REL.NOINC `($__internal_9_$__cuda_sm20_rcp_rn_f32_slowpath) ;  /* 0x00000074000c7944 */ /* 0x000fea0003c00000 */
[----:B------:R-:W-:Y:S05]  /*1380*/  BRA `(.L_x_962) ;  /* 0x0000000000107947 */ /* 0x000fea0003800000 */
.L_x_961:
[----:B------:R-:W0:Y:S02]  /*1390*/  MUFU.RCP R49, R28 ;  /* 0x0000001c00317308 */ /* 0x000e240000001000 */
[----:B0-----:R-:W-:-:S04]  /*13a0*/  FFMA R0, R28, R49, -1 ;  /* 0xbf8000001c007423 */ /* 0x001fc80000000031 */
[----:B------:R-:W-:-:S04]  /*13b0*/  FADD.FTZ R0, -R0, -RZ ;  /* 0x800000ff00007221 */ /* 0x000fc80000010100 */
[----:B------:R-:W-:-:S07]  /*13c0*/  FFMA R49, R49, R0, R49 ;  /* 0x0000000031317223 */ /* 0x000fce0000000031 */
.L_x_962:
[----:B------:R-:W-:Y:S05]  /*13d0*/  BSYNC.RECONVERGENT B1 ;  /* 0x0000000000017941 */ /* 0x000fea0003800200 */
.L_x_960:
[----:B------:R-:W-:Y:S01]  /*13e0*/  MOV R33, 0x3bbb989d ;  /* 0x3bbb989d00217802 */ /* 0x000fe20000000f00 */
[----:B------:R-:W-:Y:S01]  /*13f0*/  FMUL R0, R18, -1.7020000219345092773 ;  /* 0xbfd9db2312007820 */ /* 0x000fe20000400000 */
[----:B------:R-:W-:Y:S01]  /*1400*/  IMAD.MOV.U32 R35, RZ, RZ, 0x437c0000 ;  /* 0x437c0000ff237424 */ /* 0x000fe200078e00ff */
[----:B------:R-:W-:Y:S01]  /*1410*/  BSSY.RECONVERGENT B1, `(.L_x_963) ;  /* 0x000001c000017945 */ /* 0x000fe20003800200 */
[----:B------:R-:W-:Y:S02]  /*1420*/  IMAD.U32 R30, R30, 0x10000, RZ ;  /* 0x000100001e1e7824 */ /* 0x000fe400078e00ff */
        /* <DEDUP_REMOVED lines=20> */
[----:B------:R-:W-:Y:S05]  /*1570*/  CALL.REL.NOINC `($__internal_9_$__cuda_sm20_rcp_rn_f32_slowpath) ;  /* 0x00000070008c7944 */ /* 0x000fea0003c00000 */
[----:B------:R-:W-:Y:S05]  /*1580*/  BRA `(.L_x_965) ;  /* 0x0000000000107947 */ /* 0x000fea0003800000 */
.L_x_964:
[----:B------:R-:W0:Y:S02]  /*1590*/  MUFU.RCP R49, R28 ;  /* 0x0000001c00317308 */ /* 0x000e240000001000 */
[----:B0-----:R-:W-:-:S04]  /*15a0*/  FFMA R0, R28, R49, -1 ;  /* 0xbf8000001c007423 */ /* 0x001fc80000000031 */
[----:B------:R-:W-:-:S04]  /*15b0*/  FADD.FTZ R0, -R0, -RZ ;  /* 0x800000ff00007221 */ /* 0x000fc80000010100 */
[----:B------:R-:W-:-:S07]  /*15c0*/  FFMA R49, R49, R0, R49 ;  /* 0x0000000031317223 */ /* 0x000fce0000000031 */
.L_x_965:
[----:B------:R-:W-:Y:S05]  /*15d0*/  BSYNC.RECONVERGENT B1 ;  /* 0x0000000000017941 */ /* 0x000fea0003800200 */
.L_x_963:
[----:B------:R-:W-:Y:S02]  /*15e0*/  IMAD.U32 R3, R3, 0x10000, RZ ;  /* 0x0001000003037824 */ /* 0x000fe400078e00ff */
[----:B------:R-:W-:Y:S02]  /*15f0*/  HFMA2 R35, -RZ, RZ, 3.7421875, 0 ;  /* 0x437c0000ff237431 */ /* 0x000fe400000001ff */
        /* <DEDUP_REMOVED lines=19> */
[----:B------:R-:W-:Y:S05]  /*1730*/  CALL.REL.NOINC `($__internal_9_$__cuda_sm20_rcp_rn_f32_slowpath) ;  /* 0x00000070001c7944 */ /* 0x000fea0003c00000 */
[----:B------:R-:W-:Y:S05]  /*1740*/  BRA `(.L_x_968) ;  /* 0x0000000000107947 */ /* 0x000fea0003800000 */
.L_x_967:
[----:B------:R-:W0:Y:S02]  /*1750*/  MUFU.RCP R49, R22 ;  /* 0x0000001600317308 */ /* 0x000e240000001000 */
[----:B0-----:R-:W-:-:S04]  /*1760*/  FFMA R0, R22, R49, -1 ;  /* 0xbf80000016007423 */ /* 0x001fc80000000031 */
[----:B------:R-:W-:-:S04]  /*1770*/  FADD.FTZ R0, -R0, -RZ ;  /* 0x800000ff00007221 */ /* 0x000fc80000010100 */
[----:B------:R-:W-:-:S07]  /*1780*/  FFMA R49, R49, R0, R49 ;  /* 0x0000000031317223 */ /* 0x000fce0000000031 */
.L_x_968:
[----:B------:R-:W-:Y:S05]  /*1790*/  BSYNC.RECONVERGENT B1 ;  /* 0x0000000000017941 */ /* 0x000fea0003800200 */
.L_x_966:
[----:B------:R-:W-:Y:S02]  /*17a0*/  IMAD.MOV.U32 R33, RZ, RZ, 0x3bbb989d ;  /* 0x3bbb989dff217424 */ /* 0x000fe400078e00ff */
        /* <DEDUP_REMOVED lines=18> */
[----:B------:R-:W-:Y:S01]  /*18d0*/  ISETP.GT.U32.AND P0, PT, R18, 0x1ffffff, PT ;  /* 0x01ffffff1200780c */ /* 0x000fe20003f04070 */
[----:B------:R-:W-:-:S04]  /*18e0*/  FMUL R18, R49, R16 ;  /* 0x0000001031127220 */ /* 0x000fc80000400000 */
[----:B------:R-:W-:-:S08]  /*18f0*/  FMUL R18, R18, R17 ;  /* 0x0000001112127220 */ /* 0x000fd00000400000 */
[----:B------:R-:W-:Y:S05]  /*1900*/  @P0 BRA `(.L_x_970) ;  /* 0x0000000000100947 */ /* 0x000fea0003800000 */
[----:B------:R-:W-:Y:S01]  /*1910*/  IMAD.MOV.U32 R0, RZ, RZ, R22 ;  /* 0x000000ffff007224 */ /* 0x000fe200078e0016 */
[----:B------:R-:W-:-:S07]  /*1920*/  MOV R46, 0x1940 ;  /* 0x00001940002e7802 */ /* 0x000fce0000000f00 */
[----:B------:R-:W-:Y:S05]  /*1930*/  CALL.REL.NOINC `($__internal_9_$__cuda_sm20_rcp_rn_f32_slowpath) ;  /* 0x0000006c009c7944 */ /* 0x000fea0003c00000 */
[----:B------:R-:W-:Y:S05]  /*1940*/  BRA `(.L_x_971) ;  /* 0x0000000000107947 */ /* 0x000fea0003800000 */
.L_x_970:
[----:B------:R-:W0:Y:S02]  /*1950*/  MUFU.RCP R49, R22 ;  /* 0x0000001600317308 */ /* 0x000e240000001000 */
[----:B0-----:R-:W-:-:S04]  /*1960*/  FFMA R0, R22, R49, -1 ;  /* 0xbf80000016007423 */ /* 0x001fc80000000031 */
[----:B------:R-:W-:-:S04]  /*1970*/  FADD.FTZ R0, -R0, -RZ ;  /* 0x800000ff00007221 */ /* 0x000fc80000010100 */
[----:B------:R-:W-:-:S07]  /*1980*/  FFMA R49, R49, R0, R49 ;  /* 0x0000000031317223 */ /* 0x000fce0000000031 */
.L_x_971:
[----:B------:R-:W-:Y:S05]  /*1990*/  BSYNC.RECONVERGENT B1 ;  /* 0x0000000000017941 */ /* 0x000fea0003800200 */
.L_x_969:
        /* <DEDUP_REMOVED lines=21> */
[----:B------:R-:W-:Y:S05]  /*1af0*/  CALL.REL.NOINC `($__internal_9_$__cuda_sm20_rcp_rn_f32_slowpath) ;  /* 0x0000006c002c7944 */ /* 0x000fea0003c00000 */
[----:B------:R-:W-:Y:S05]  /*1b00*/  BRA `(.L_x_974) ;  /* 0x0000000000107947 */ /* 0x000fea0003800000 */
.L_x_973:
[----:B------:R-:W0:Y:S02]  /*1b10*/  MUFU.RCP R49, R22 ;  /* 0x0000001600317308 */ /* 0x000e240000001000 */
[----:B0-----:R-:W-:-:S04]  /*1b20*/  FFMA R0, R22, R49, -1 ;  /* 0xbf80000016007423 */ /* 0x001fc80000000031 */
[----:B------:R-:W-:-:S04]  /*1b30*/  FADD.FTZ R0, -R0, -RZ ;  /* 0x800000ff00007221 */ /* 0x000fc80000010100 */
[----:B------:R-:W-:-:S07]  /*1b40*/  FFMA R49, R49, R0, R49 ;  /* 0x0000000031317223 */ /* 0x000fce0000000031 */
.L_x_974:
[----:B------:R-:W-:Y:S05]  /*1b50*/  BSYNC.RECONVERGENT B1 ;  /* 0x0000000000017941 */ /* 0x000fea0003800200 */
.L_x_972:
        /* <DEDUP_REMOVED lines=27> */
.L_x_976:
[----:B------:R-:W0:Y:S02]  /*1d10*/  MUFU.RCP R49, R28 ;  /* 0x0000001c00317308 */ /* 0x000e240000001000 */
[----:B0-----:R-:W-:-:S04]  /*1d20*/  FFMA R0, R28, R49, -1 ;  /* 0xbf8000001c007423 */ /* 0x001fc80000000031 */
[----:B------:R-:W-:-:S04]  /*1d30*/  FADD.FTZ R0, -R0, -RZ ;  /* 0x800000ff00007221 */ /* 0x000fc80000010100 */
[----:B------:R-:W-:-:S07]  /*1d40*/  FFMA R49, R49, R0, R49 ;  /* 0x0000000031317223 */ /* 0x000fce0000000031 */
.L_x_977:
[----:B------:R-:W-:Y:S05]  /*1d50*/  BSYNC.RECONVERGENT B1 ;  /* 0x0000000000017941 */ /* 0x000fea0003800200 */
.L_x_975:
[----:B------:R-:W-:Y:S01]  /*1d60*/  ISETP.GE.U32.AND P0, PT, R45, UR7, PT ;  /* 0x000000072d007c0c */ /* 0x000fe2000bf06070 */
[----:B------:R-:W-:Y:S01]  /*1d70*/  FMUL R33, R13, R49 ;  /* 0x000000310d217220 */ /* 0x000fe20000400000 */
[----:B------:R-:W-:Y:S01]  /*1d80*/  LOP3.LUT R0, R43, 0x1f, RZ, 0xc0, !PT ;  /* 0x0000001f2b007812 */ /* 0x000fe200078ec0ff */
[----:B------:R-:W-:Y:S01]  /*1d90*/  FMUL R41, R31, UR6 ;  /* 0x000000061f297c20 */ /* 0x000fe20008400000 */
[----:B------:R-:W-:Y:S01]  /*1da0*/  FMUL R46, R19, UR6 ;  /* 0x00000006132e7c20 */ /* 0x000fe20008400000 */
[----:B------:R-:W-:Y:S01]  /*1db0*/  FMUL R33, R16, R33 ;  /* 0x0000002110217220 */ /* 0x000fe20000400000 */
[----:B------:R-:W-:Y:S01]  /*1dc0*/  ISETP.GE.U32.OR P0, PT, R0, UR14, P0 ;  /* 0x0000000e00007c0c */ /* 0x000fe20008706470 */
[----:B------:R-:W-:Y:S01]  /*1dd0*/  VIADD R38, R45, 0x2 ;  /* 0x000000022d267836 */ /* 0x000fe20000000000 */
[----:B------:R-:W-:Y:S01]  /*1de0*/  F2FP.BF16.F32.PACK_AB R41, RZ, R41 ;  /* 0x00000029ff29723e */ /* 0x000fe200000010ff */
[----:B------:R-:W-:Y:S01]  /*1df0*/  FMUL R40, R18, UR6 ;  /* 0x0000000612287c20 */ /* 0x000fe20008400000 */
[----:B------:R-:W-:Y:S01]  /*1e00*/  F2FP.BF16.F32.PACK_AB R46, RZ, R46 ;  /* 0x0000002eff2e723e */ /* 0x000fe200000010ff */
[----:B------:R-:W-:Y:S01]  /*1e10*/  FMUL R32, R2, UR6 ;  /* 0x0000000602207c20 */ /* 0x000fe20008400000 */
[----:B------:R-:W-:Y:S01]  /*1e20*/  FMUL R39, R29, UR6 ;  /* 0x000000061d277c20 */ /* 0x000fe20008400000 */
[----:B------:R-:W-:Y:S01]  /*1e30*/  UMOV UR4, UR18 ;  /* 0x0000001200047c82 */ /* 0x000fe20008000000 */
[----:B------:R-:W-:Y:S01]  /*1e40*/  F2FP.BF16.F32.PACK_AB R40, RZ, R40 ;  /* 0x00000028ff28723e */ /* 0x000fe200000010ff */
[----:B------:R-:W-:Y:S01]  /*1e50*/  UMOV UR5, UR19 ;  /* 0x0000001300057c82 */ /* 0x000fe20008000000 */
[----:B------:R-:W-:Y:S01]  /*1e60*/  F2FP.BF16.F32.PACK_AB R32, RZ, R32 ;  /* 0x00000020ff20723e */ /* 0x000fe200000010ff */
[----:B------:R-:W-:Y:S01]  /*1e70*/  IMAD R49, R23, UR34, RZ ;  /* 0x0000002217317c24 */ /* 0x000fe2000f8e02ff */
[----:B------:R-:W-:Y:S01]  /*1e80*/  F2FP.BF16.F32.PACK_AB R39, RZ, R39 ;  /* 0x00000027ff27723e */ /* 0x000fe200000010ff */
[----:B------:R-:W0:Y:S01]  /*1e90*/  @!P0 LDC R0, c[0x0][0x3b8] ;  /* 0x0000ee00ff008b82 */ /* 0x000e220000000800 */
[----:B------:R-:W-:Y:S01]  /*1ea0*/  @!P0 LEA R36, P1, R5, UR8, 0x2 ;  /* 0x0000000805248c11 */ /* 0x000fe2000f8210ff */
[----:B------:R-:W-:Y:S01]  /*1eb0*/  FMUL R47, R33, UR6 ;  /* 0x00000006212f7c20 */ /* 0x000fe20008400000 */
[----:B------:R-:W-:-:S02]  /*1ec0*/  @!P0 PRMT R41, R41, 0x5410, R46 ;  /* 0x0000541029298816 */ /* 0x000fc4000000002e */
[----:B------:R-:W-:Y:S02]  /*1ed0*/  @!P0 LEA.HI.X R37, R5, UR9, R4, 0x2, P1 ;  /* 0x0000000905258c11 */ /* 0x000fe400088f1404 */
[----:B------:R-:W-:Y:S01]  /*1ee0*/  @!P0 PRMT R40, R40, 0x5410, R32 ;  /* 0x0000541028288816 */ /* 0x000fe20000000020 */
[----:B------:R-:W1:Y:S01]  /*1ef0*/  @!P0 LDC R14, c[0x0][0x3b8] ;  /* 0x0000ee00ff0e8b82 */ /* 0x000e620000000800 */
[----:B------:R-:W-:Y:S01]  /*1f00*/  F2FP.BF16.F32.PACK_AB R47, RZ, R47 ;  /* 0x0000002fff2f723e */ /* 0x000fe200000010ff */
[----:B------:R2:W-:Y:S02]  /*1f10*/  @!P0 STG.E desc[UR22][R36.64], R41 ;  /* 0x0000002924008986 */ /* 0x0005e4000c101916 */
[----:B--2---:R-:W-:Y:S01]  /*1f20*/  IADD3 R37, PT, PT, R43, 0x1e, RZ ;  /* 0x0000001e2b257810 */ /* 0x004fe20007ffe0ff */
[----:B------:R-:W-:Y:S01]  /*1f30*/  FMUL R36, R3, UR6 ;  /* 0x0000000603247c20 */ /* 0x000fe20008400000 */
[----:B0-----:R-:W-:Y:S02]  /*1f40*/  @!P0 IADD3 R0, P1, PT, R5, R0, RZ ;  /* 0x0000000005008210 */ /* 0x001fe40007f3e0ff */
[----:B------:R-:W-:-:S02]  /*1f50*/  LOP3.LUT R37, R37, 0x1f, RZ, 0xc0, !PT ;  /* 0x0000001f25257812 */ /* 0x000fc400078ec0ff */
[----:B------:R-:W-:Y:S02]  /*1f60*/  @!P0 IADD3.X R13, PT, PT, R4, UR33, RZ, P1, !PT ;  /* 0x00000021040d8c10 */ /* 0x000fe40008ffe4ff */
[C---:B------:R-:W-:Y:S02]  /*1f70*/  @!P0 LEA R16, P1, R0.reuse, UR8, 0x2 ;  /* 0x0000000800108c11 */ /* 0x040fe4000f8210ff */
[C---:B-1----:R-:W-:Y:S02]  /*1f80*/  @!P0 IADD3 R14, P2, PT, R5.reuse, R14, RZ ;  /* 0x0000000e050e8210 */ /* 0x042fe40007f5e0ff */
[----:B------:R-:W-:Y:S01]  /*1f90*/  @!P0 LEA.HI.X R17, R0, UR9, R13, 0x2, P1 ;  /* 0x0000000900118c11 */ /* 0x000fe200088f140d */
[----:B------:R-:W-:Y:S01]  /*1fa0*/  FMUL R0, R30, UR6 ;  /* 0x000000061e007c20 */ /* 0x000fe20008400000 */
[----:B------:R-:W0:Y:S01]  /*1fb0*/  LDC.64 R12, c[0x0][0x3b8] ;  /* 0x0000ee00ff0c7b82 */ /* 0x000e220000000a00 */
[----:B------:R-:W-:Y:S02]  /*1fc0*/  @!P0 LEA R34, P1, R5, UR12, 0x2 ;  /* 0x0000000c05228c11 */ /* 0x000fe4000f8210ff */
[----:B------:R1:W-:Y:S01]  /*1fd0*/  @!P0 STG.E desc[UR22][R16.64], R40 ;  /* 0x0000002810008986 */ /* 0x0003e2000c101916 */
[----:B------:R-:W-:-:S02]  /*1fe0*/  F2FP.BF16.F32.PACK_AB R0, RZ, R0 ;  /* 0x00000000ff00723e */ /* 0x000fc400000010ff */
[----:B------:R-:W-:Y:S02]  /*1ff0*/  @!P0 LEA.HI.X R35, R5, UR13, R4, 0x2, P1 ;  /* 0x0000000d05238c11 */ /* 0x000fe400088f1404 */
[----:B------:R-:W-:Y:S02]  /*2000*/  ISETP.GE.U32.AND P1, PT, R38, UR7, PT ;  /* 0x0000000726007c0c */ /* 0x000fe4000bf26070 */
[----:B------:R-:W-:Y:S01]  /*2010*/  @!P0 IADD3.X R5, PT, PT, R4, UR33, RZ, P2, !PT ;  /* 0x0000002104058c10 */ /* 0x000fe200097fe4ff */
[----:B------:R-:W-:Y:S01]  /*2020*/  IMAD.U32 R4, RZ, RZ, UR36 ;  /* 0x00000024ff047e24 */ /* 0x000fe2000f8e00ff */
[C---:B------:R-:W-:Y:S02]  /*2030*/  @!P0 LEA R52, P2, R14.reuse, UR12, 0x2 ;  /* 0x0000000c0e348c11 */ /* 0x040fe4000f8410ff */
[----:B------:R-:W-:Y:S02]  /*2040*/  ISETP.LT.U32.AND P1, PT, R37, UR14, !P1 ;  /* 0x0000000e25007c0c */ /* 0x000fe4000cf21070 */
[----:B------:R-:W-:-:S02]  /*2050*/  @!P0 LEA.HI.X R53, R14, UR13, R5, 0x2, P2 ;  /* 0x0000000d0e358c11 */ /* 0x000fc400090f1405 */
[----:B------:R-:W-:Y:S02]  /*2060*/  @!P0 PRMT R39, R39, 0x5410, R0 ;  /* 0x0000541027278816 */ /* 0x000fe40000000000 */
[----:B------:R-:W-:-:S03]  /*2070*/  F2FP.BF16.F32.PACK_AB R36, RZ, R36 ;  /* 0x00000024ff24723e */ /* 0x000fc600000010ff */
[----:B------:R2:W-:Y:S01]  /*2080*/  @!P0 STG.E desc[UR22][R34.64], R39 ;  /* 0x0000002722008986 */ /* 0x0005e2000c101916 */
[----:B0-----:R-:W-:Y:S02]  /*2090*/  MOV R5, R13 ;  /* 0x0000000d00057202 */ /* 0x001fe40000000f00 */
[----:B------:R-:W-:Y:S01]  /*20a0*/  @!P0 PRMT R36, R36, 0x5410, R47 ;  /* 0x0000541024248816 */ /* 0x000fe2000000002f */
[----:B------:R-:W-:Y:S02]  /*20b0*/  IMAD.U32 R11, R11, 0x10000, RZ ;  /* 0x000100000b0b7824 */ /* 0x000fe400078e00ff */
[C---:B-1----:R-:W-:Y:S02]  /*20c0*/  IMAD.WIDE.U32 R16, R23.reuse, UR35, R4 ;  /* 0x0000002317107c25 */ /* 0x042fe4000f8e0004 */
[----:B------:R0:W-:Y:S02]  /*20d0*/  @!P0 STG.E desc[UR22][R52.64], R36 ;  /* 0x0000002434008986 */ /* 0x0001e4000c101916 */
[----:B------:R-:W-:-:S02]  /*20e0*/  IMAD R5, R23, UR33, RZ ;  /* 0x0000002117057c24 */ /* 0x000fc4000f8e02ff */
[----:B------:R-:W-:Y:S01]  /*20f0*/  IMAD.WIDE.U32 R22, R23, R12, UR4 ;  /* 0x0000000417167e25 */ /* 0x000fe2000f8e000c */
[----:B--2---:R-:W-:-:S03]  /*2100*/  @P1 IADD3 R35, P2, P3, R16, UR36, R37 ;  /* 0x0000002410231c10 */ /* 0x004fc6000fb5e025 */
[----:B------:R-:W-:Y:S02]  /*2110*/  IMAD.IADD R4, R49, 0x1, R17 ;  /* 0x0000000131047824 */ /* 0x000fe400078e0211 */
[----:B------:R-:W-:Y:S01]  /*2120*/  IMAD.IADD R14, R5, 0x1, R23 ;  /* 0x00000001050e7824 */ /* 0x000fe200078e0217 */
[----:B------:R-:W-:Y:S01]  /*2130*/  @P1 IADD3 R5, P4, P5, R22, UR18, R37 ;  /* 0x0000001216051c10 */ /* 0x000fe2000fd9e025 */
[----:B------:R-:W-:Y:S01]  /*2140*/  @!P1 IMAD.MOV.U32 R54, RZ, RZ, RZ ;  /* 0x000000ffff369224 */ /* 0x000fe200078e00ff */
[----:B------:R-:W-:Y:S02]  /*2150*/  @P1 IADD3.X R48, PT, PT, R13, R4, RZ, P2, P3 ;  /* 0x000000040d301210 */ /* 0x000fe400017e64ff */
[----:B------:R-:W-:Y:S02]  /*2160*/  @P1 LEA R50, P2, R35, UR27, 0x2 ;  /* 0x0000001b23321c11 */ /* 0x000fe4000f8410ff */
[----:B------:R-:W-:Y:S02]  /*2170*/  @P1 SHF.L.U32 R34, R5, 0x2, RZ ;  /* 0x0000000205221819 */ /* 0x000fe400000006ff */
[----:B------:R-:W-:-:S02]  /*2180*/  @P1 IADD3.X R28, PT, PT, R14, UR19, RZ, P4, P5 ;  /* 0x000000130e1c1c10 */ /* 0x000fc4000a7ea4ff */
[----:B------:R-:W-:Y:S02]  /*2190*/  @P1 LEA.HI.X R51, R35, UR28, R48, 0x2, P2 ;  /* 0x0000001c23331c11 */ /* 0x000fe400090f1430 */
[C---:B------:R-:W-:Y:S02]  /*21a0*/  @P1 IADD3 R48, P0, PT, R34.reuse, UR29, RZ ;  /* 0x0000001d22301c10 */ /* 0x040fe4000ff1e0ff */
[----:B------:R-:W-:Y:S01]  /*21b0*/  @P1 SHF.L.U64.HI R5, R5, 0x2, R28 ;  /* 0x0000000205051819 */ /* 0x000fe2000001021c */
[----:B0-----:R-:W-:Y:S01]  /*21c0*/  HFMA2 R52, -RZ, RZ, 3.7421875, 0 ;  /* 0x437c0000ff347431 */ /* 0x001fe200000001ff */
[----:B------:R-:W-:Y:S01]  /*21d0*/  @P1 IADD3 R34, P2, PT, R34, UR25, RZ ;  /* 0x0000001922221c10 */ /* 0x000fe2000ff5e0ff */
[----:B------:R-:W-:Y:S01]  /*21e0*/  IMAD.MOV.U32 R13, RZ, RZ, 0x3bbb989d ;  /* 0x3bbb989dff0d7424 */ /* 0x000fe200078e00ff */
[C---:B------:R-:W-:Y:S01]  /*21f0*/  @P1 IADD3.X R49, PT, PT, R5.reuse, UR30, RZ, P0, !PT ;  /* 0x0000001e05311c10 */ /* 0x040fe200087fe4ff */
[----:B------:R0:W5:Y:S01]  /*2200*/  @P1 LDG.E R54, desc[UR22][R50.64] ;  /* 0x0000001632361981 */ /* 0x000162000c1e1900 */
[----:B------:R-:W-:Y:S01]  /*2210*/  @P1 IADD3.X R35, PT, PT, R5, UR37, RZ, P2, !PT ;  /* 0x0000002505231c10 */ /* 0x000fe200097fe4ff */
[----:B------:R-:W-:Y:S01]  /*2220*/  @!P1 IMAD.MOV.U32 R58, RZ, RZ, RZ ;  /* 0x000000ffff3a9224 */ /* 0x000fe200078e00ff */
[----:B------:R-:W-:Y:S01]  /*2230*/  @!P1 MOV R5, RZ ;  /* 0x000000ff00059202 */ /* 0x000fe20000000f00 */
[----:B------:R-:W-:Y:S01]  /*2240*/  FMUL R28, R11, 1.7020000219345092773 ;  /* 0x3fd9db230b1c7820 */ /* 0x000fe20000400000 */
[----:B------:R-:W-:-:S03]  /*2250*/  FMNMX R31, RZ, |R31|, !PT ;  /* 0x4000001fff1f7209 */ /* 0x000fc60007800000 */
[----:B------:R1:W5:Y:S04]  /*2260*/  @P1 LDG.E R58, desc[UR22][R48.64] ;  /* 0x00000016303a1981 */ /* 0x000368000c1e1900 */
[----:B------:R2:W5:Y:S01]  /*2270*/  @P1 LDG.E R5, desc[UR22][R34.64] ;  /* 0x0000001622051981 */ /* 0x000562000c1e1900 */
[----:B------:R-:W-:Y:S01]  /*2280*/  FFMA.SAT R13, R28, -R13, 0.5 ;  /* 0x3f0000001c0d7423 */ /* 0x000fe2000000280d */
[----:B------:R-:W-:Y:S01]  /*2290*/  FMNMX3 R19, |R19|, R31, |R18|, !PT ;  /* 0x0000001f13137276 */ /* 0x000fe20007800612 */
[----:B------:R-:W-:Y:S02]  /*22a0*/  BSSY.RECONVERGENT B0, `(.L_x_978) ;  /* 0x0000029000007945 */ /* 0x000fe40003800200 */
[----:B------:R-:W-:Y:S01]  /*22b0*/  FFMA.RM R13, R13, R52, 12582913 ;  /* 0x4b4000010d0d7423 */ /* 0x000fe20000004034 */
[----:B------:R-:W-:-:S02]  /*22c0*/  FMNMX R18, |R2|, R19, !PT ;  /* 0x0000001302127209 */ /* 0x000fc40007800200 */
[----:B------:R-:W-:Y:S02]  /*22d0*/  @!P1 CS2R R52, SRZ ;  /* 0x0000000000349805 */ /* 0x000fe4000001ff00 */
[----:B------:R-:W-:Y:S01]  /*22e0*/  IADD3 R19, P2, PT, R21, R22, RZ ;  /* 0x0000001615137210 */ /* 0x000fe20007f5e0ff */
[C---:B0-----:R-:W-:Y:S01]  /*22f0*/  FADD R51, R13.reuse, -12583039 ;  /* 0xcb40007f0d337421 */ /* 0x041fe20000000000 */
[----:B-1----:R-:W-:Y:S01]  /*2300*/  IMAD.SHL.U32 R48, R13, 0x800000, RZ ;  /* 0x008000000d307824 */ /* 0x002fe200078e00ff */
[----:B------:R-:W-:Y:S02]  /*2310*/  FMNMX R18, |R29|, R18, !PT ;  /* 0x000000121d127209 */ /* 0x000fe40007800200 */
[----:B------:R-:W-:Y:S02]  /*2320*/  FFMA R51, R28, -1.4426950216293334961, -R51 ;  /* 0xbfb8aa3b1c337823 */ /* 0x000fe40000000833 */
[----:B------:R-:W-:Y:S02]  /*2330*/  FMNMX3 R30, |R30|, R18, |R3|, !PT ;  /* 0x000000121e1e7276 */ /* 0x000fe40007800603 */
[----:B------:R-:W-:-:S02]  /*2340*/  FFMA R51, R28, -1.925963033500011079e-08, R51 ;  /* 0xb2a570601c337823 */ /* 0x000fc40000000033 */
[----:B------:R-:W-:-:S04]  /*2350*/  FMNMX R13, |R33|, R30, !PT ;  /* 0x0000001e210d7209 */ /* 0x000fc80007800200 */
[----:B------:R-:W0:Y:S02]  /*2360*/  MUFU.EX2 R51, R51 ;  /* 0x0000003300337308 */ /* 0x000e240000000800 */
[----:B0-----:R-:W-:-:S04]  /*2370*/  FFMA R48, R48, R51, 1 ;  /* 0x3f80000030307423 */ /* 0x001fc80000000033 */
[----:B------:R-:W-:-:S05]  /*2380*/  VIADD R2, R48, 0x1800000 ;  /* 0x0180000030027836 */ /* 0x000fca0000000000 */
[----:B------:R-:W-:-:S04]  /*2390*/  LOP3.LUT R2, R2, 0x7f800000, RZ, 0xc0, !PT ;  /* 0x7f80000002027812 */ /* 0x000fc800078ec0ff */
[----:B------:R-:W-:Y:S02]  /*23a0*/  ISETP.GT.U32.AND P0, PT, R2, 0x1ffffff, PT ;  /* 0x01ffffff0200780c */ /* 0x000fe40003f04070 */
[----:B------:R-:W-:Y:S01]  /*23b0*/  @!P1 MOV R2, RZ ;  /* 0x000000ff00029202 */ /* 0x000fe20000000f00 */
[----:B--2---:R-:W-:Y:S10]  /*23c0*/  @!P1 BRA `(.L_x_979) ;  /* 0x0000000000589947 */ /* 0x004ff40003800000 */
[C---:B------:R-:W-:Y:S01]  /*23d0*/  IADD3 R2, P3, PT, R37.reuse, R22, RZ ;  /* 0x0000001625027210 */ /* 0x040fe20007f7e0ff */
[----:B------:R-:W-:Y:S01]  /*23e0*/  UIMAD UR5, UR33, 0x3, URZ ;  /* 0x00000003210578a4 */ /* 0x000fe2000f8e02ff */
[----:B------:R-:W-:Y:S01]  /*23f0*/  IADD3 R50, P1, PT, R37, R16, RZ ;  /* 0x0000001025327210 */ /* 0x000fe20007f3e0ff */
[----:B------:R-:W-:Y:S01]  /*2400*/  UIMAD UR4, UR34, 0x3, URZ ;  /* 0x00000003220478a4 */ /* 0x000fe2000f8e02ff */
[----:B------:R-:W-:Y:S01]  /*2410*/  MOV R29, UR35 ;  /* 0x00000023001d7c02 */ /* 0x000fe20008000f00 */
[----:B------:R-:W-:Y:S02]  /*2420*/  IMAD.X R3, RZ, RZ, R14, P3 ;  /* 0x000000ffff037224 */ /* 0x000fe400018e060e */
[----:B------:R-:W-:Y:S02]  /*2430*/  IMAD.X R51, RZ, RZ, R4, P1 ;  /* 0x000000ffff337224 */ /* 0x000fe400008e0604 */
[----:B------:R-:W-:-:S04]  /*2440*/  IMAD.WIDE.U32 R2, R12, 0x3, R2 ;  /* 0x000000030c027825 */ /* 0x000fc800078e0002 */
[----:B------:R-:W-:Y:S02]  /*2450*/  VIADD R3, R3, UR5 ;  /* 0x0000000503037c36 */ /* 0x000fe40008000000 */
[C---:B------:R-:W-:Y:S02]  /*2460*/  IMAD.SHL.U32 R30, R2.reuse, 0x4, RZ ;  /* 0x00000004021e7824 */ /* 0x040fe400078e00ff */
[----:B------:R-:W-:Y:S01]  /*2470*/  IMAD.WIDE.U32 R50, R29, 0x3, R50 ;  /* 0x000000031d327825 */ /* 0x000fe200078e0032 */
[----:B------:R-:W-:Y:S02]  /*2480*/  SHF.L.U64.HI R12, R2, 0x2, R3 ;  /* 0x00000002020c7819 */ /* 0x000fe40000010203 */
[----:B------:R-:W-:Y:S02]  /*2490*/  IADD3 R2, P3, PT, R30, UR29, RZ ;  /* 0x0000001d1e027c10 */ /* 0x000fe4000ff7e0ff */
[----:B------:R-:W-:Y:S02]  /*24a0*/  IADD3 R29, PT, PT, R51, UR4, RZ ;  /* 0x00000004331d7c10 */ /* 0x000fe4000fffe0ff */
[----:B------:R-:W-:-:S02]  /*24b0*/  LEA R34, P1, R50, UR27, 0x2 ;  /* 0x0000001b32227c11 */ /* 0x000fc4000f8210ff */
[----:B------:R-:W-:Y:S02]  /*24c0*/  IADD3 R30, P4, PT, R30, UR25, RZ ;  /* 0x000000191e1e7c10 */ /* 0x000fe4000ff9e0ff */
[----:B------:R-:W-:Y:S02]  /*24d0*/  LEA.HI.X R35, R50, UR28, R29, 0x2, P1 ;  /* 0x0000001c32237c11 */ /* 0x000fe400088f141d */
[C---:B------:R-:W-:Y:S02]  /*24e0*/  IADD3.X R3, PT, PT, R12.reuse, UR30, RZ, P3, !PT ;  /* 0x0000001e0c037c10 */ /* 0x040fe40009ffe4ff */
[----:B------:R-:W-:Y:S01]  /*24f0*/  IADD3.X R31, PT, PT, R12, UR37, RZ, P4, !PT ;  /* 0x000000250c1f7c10 */ /* 0x000fe2000a7fe4ff */
[----:B------:R0:W5:Y:S04]  /*2500*/  LDG.E R53, desc[UR22][R34.64] ;  /* 0x0000001622357981 */ /* 0x000168000c1e1900 */
[----:B------:R0:W5:Y:S04]  /*2510*/  LDG.E R2, desc[UR22][R2.64] ;  /* 0x0000001602027981 */ /* 0x000168000c1e1900 */
[----:B------:R0:W5:Y:S02]  /*2520*/  LDG.E R52, desc[UR22][R30.64] ;  /* 0x000000161e347981 */ /* 0x000164000c1e1900 */
.L_x_979:
[----:B------:R-:W-:Y:S05]  /*2530*/  BSYNC.RECONVERGENT B0 ;  /* 0x0000000000007941 */ /* 0x000fea0003800200 */
.L_x_978:
[----:B------:R-:W-:Y:S01]  /*2540*/  BSSY.RECONVERGENT B1, `(.L_x_980) ;  /* 0x0000013000017945 */ /* 0x000fe20003800200 */
[----:B------:R-:W-:Y:S01]  /*2550*/  IMAD.X R18, RZ, RZ, R14, P2 ;  /* 0x000000ffff127224 */ /* 0x000fe200010e060e */
[----:B-----5:R-:W-:Y:S02]  /*2560*/  PRMT R56, R54, 0x7632, R56 ;  /* 0x0000763236387816 */ /* 0x020fe40000000038 */
[----:B------:R-:W-:Y:S02]  /*2570*/  PRMT R55, R58, 0x7632, R55 ;  /* 0x000076323a377816 */ /* 0x000fe40000000037 */
[----:B0-----:R-:W-:Y:S02]  /*2580*/  PRMT R3, R5, 0x7632, R3 ;  /* 0x0000763205037816 */ /* 0x001fe40000000003 */
[----:B------:R-:W-:Y:S02]  /*2590*/  PRMT R35, R52, 0x7632, R35 ;  /* 0x0000763234237816 */ /* 0x000fe40000000023 */
[----:B------:R-:W-:-:S02]  /*25a0*/  PRMT R34, R53, 0x7632, R34 ;  /* 0x0000763235227816 */ /* 0x000fc40000000022 */
        /* <DEDUP_REMOVED lines=8> */
.L_x_981:
[----:B------:R-:W0:Y:S02]  /*2630*/  MUFU.RCP R49, R48 ;  /* 0x0000003000317308 */ /* 0x000e240000001000 */
[----:B0-----:R-:W-:-:S04]  /*2640*/  FFMA R0, R48, R49, -1 ;  /* 0xbf80000030007423 */ /* 0x001fc80000000031 */
[----:B------:R-:W-:-:S04]  /*2650*/  FADD.FTZ R0, -R0, -RZ ;  /* 0x800000ff00007221 */ /* 0x000fc80000010100 */
[----:B------:R-:W-:-:S07]  /*2660*/  FFMA R49, R49, R0, R49 ;  /* 0x0000000031317223 */ /* 0x000fce0000000031 */
.L_x_982:
[----:B------:R-:W-:Y:S05]  /*2670*/  BSYNC.RECONVERGENT B1 ;  /* 0x0000000000017941 */ /* 0x000fea0003800200 */
.L_x_980:
[----:B------:R-:W-:Y:S02]  /*2680*/  HFMA2 R31, -RZ, RZ, 0.96630859375, -0.0022525787353515625 ;  /* 0x3bbb989dff1f7431 */ /* 0x000fe400000001ff */
[----:B------:R-:W-:Y:S01]  /*2690*/  FMUL R0, R11, -1.7020000219345092773 ;  /* 0xbfd9db230b007820 */ /* 0x000fe20000400000 */
[----:B------:R-:W-:Y:S01]  /*26a0*/  IMAD.U32 R27, R27, 0x10000, RZ ;  /* 0x000100001b1b7824 */ /* 0x000fe200078e00ff */
[----:B------:R-:W-:Y:S02]  /*26b0*/  BSSY.RECONVERGENT B1, `(.L_x_983) ;  /* 0x000001c000017945 */ /* 0x000fe40003800200 */
[----:B------:R-:W-:Y:S01]  /*26c0*/  FFMA.SAT R12, R0, R31, 0.5 ;  /* 0x3f000000000c7423 */ /* 0x000fe2000000201f */
[----:B------:R-:W-:-:S04]  /*26d0*/  IMAD.MOV.U32 R31, RZ, RZ, 0x437c0000 ;  /* 0x437c0000ff1f7424 */ /* 0x000fc800078e00ff */
        /* <DEDUP_REMOVED lines=8> */
[----:B------:R-:W-:-:S04]  /*2760*/  FFMA R0, R28, R0, R49 ;  /* 0x000000001c007223 */ /* 0x000fc80000000031 */
[----:B------:R-:W-:Y:S01]  /*2770*/  FMUL R0, R0, R27 ;  /* 0x0000001b00007220 */ /* 0x000fe20000400000 */
[----:B0-----:R-:W-:Y:S01]  /*2780*/  FFMA R46, R12, R31, 1 ;  /* 0x3f8000000c2e7423 */ /* 0x001fe2000000001f */
[----:B------:R-:W-:-:S04]  /*2790*/  IMAD.U32 R31, R26, 0x10000, RZ ;  /* 0x000100001a1f7824 */ /* 0x000fc800078e00ff */
[----:B------:R-:W-:-:S04]  /*27a0*/  IADD3 R12, PT, PT, R46, 0x1800000, RZ ;  /* 0x018000002e0c7810 */ /* 0x000fc80007ffe0ff */
[----:B------:R-:W-:-:S04]  /*27b0*/  LOP3.LUT R12, R12, 0x7f800000, RZ, 0xc0, !PT ;  /* 0x7f8000000c0c7812 */ /* 0x000fc800078ec0ff */
[----:B------:R-:W-:Y:S01]  /*27c0*/  ISETP.GT.U32.AND P0, PT, R12, 0x1ffffff, PT ;  /* 0x01ffffff0c00780c */ /* 0x000fe20003f04070 */
[----:B------:R-:W-:-:S12]  /*27d0*/  FMUL R12, R0, R31 ;  /* 0x0000001f000c7220 */ /* 0x000fd80000400000 */
[----:B------:R-:W-:Y:S05]  /*27e0*/  @P0 BRA `(.L_x_984) ;  /* 0x0000000000100947 */ /* 0x000fea0003800000 */
[----:B------:R-:W-:Y:S02]  /*27f0*/  MOV R0, R46 ;  /* 0x0000002e00007202 */ /* 0x000fe40000000f00 */
[----:B------:R-:W-:-:S07]  /*2800*/  MOV R46, 0x2820 ;  /* 0x00002820002e7802 */ /* 0x000fce0000000f00 */
[----:B------:R-:W-:Y:S05]  /*2810*/  CALL.REL.NOINC `($__internal_9_$__cuda_sm20_rcp_rn_f32_slowpath) ;  /* 0x0000005c00e47944 */ /* 0x000fea0003c00000 */
[----:B------:R-:W-:Y:S05]  /*2820*/  BRA `(.L_x_985) ;  /* 0x0000000000107947 */ /* 0x000fea0003800000 */
.L_x_984:
[----:B------:R-:W0:Y:S02]  /*2830*/  MUFU.RCP R49, R46 ;  /* 0x0000002e00317308 */ /* 0x000e240000001000 */
[----:B0-----:R-:W-:-:S04]  /*2840*/  FFMA R0, R46, R49, -1 ;  /* 0xbf8000002e007423 */ /* 0x001fc80000000031 */
[----:B------:R-:W-:-:S04]  /*2850*/  FADD.FTZ R0, -R0, -RZ ;  /* 0x800000ff00007221 */ /* 0x000fc80000010100 */
[----:B------:R-:W-:-:S07]  /*2860*/  FFMA R49, R49, R0, R49 ;  /* 0x0000000031317223 */ /* 0x000fce0000000031 */
.L_x_985:
[----:B------:R-:W-:Y:S05]  /*2870*/  BSYNC.RECONVERGENT B1 ;  /* 0x0000000000017941 */ /* 0x000fea0003800200 */
.L_x_983:
[----:B------:R-:W-:Y:S01]  /*2880*/  IMAD.U32 R25, R25, 0x10000, RZ ;  /* 0x0001000019197824 */ /* 0x000fe200078e00ff */
[----:B------:R-:W-:Y:S01]  /*2890*/  BSSY.RECONVERGENT B1, `(.L_x_986) ;  /* 0x000001a000017945 */ /* 0x000fe20003800200 */
[----:B------:R-:W-:Y:S02]  /*28a0*/  IMAD.MOV.U32 R31, RZ, RZ, 0x3bbb989d ;  /* 0x3bbb989dff1f7424 */ /* 0x000fe400078e00ff */
[----:B------:R-:W-:-:S04]  /*28b0*/  FMUL R26, R25, 1.7020000219345092773 ;  /* 0x3fd9db23191a7820 */ /* 0x000fc80000400000 */
[----:B------:R-:W-:Y:S01]  /*28c0*/  FFMA.SAT R0, R26, -R31, 0.5 ;  /* 0x3f0000001a007423 */ /* 0x000fe2000000281f */
[----:B------:R-:W-:-:S05]  /*28d0*/  MOV R31, 0x437c0000 ;  /* 0x437c0000001f7802 */ /* 0x000fca0000000f00 */
        /* <DEDUP_REMOVED lines=15> */
[----:B------:R-:W-:Y:S05]  /*29d0*/  CALL.REL.NOINC `($__internal_9_$__cuda_sm20_rcp_rn_f32_slowpath) ;  /* 0x0000005c00747944 */ /* 0x000fea0003c00000 */
[----:B------:R-:W-:Y:S05]  /*29e0*/  BRA `(.L_x_988) ;  /* 0x0000000000107947 */ /* 0x000fea0003800000 */
.L_x_987:
[----:B------:R-:W0:Y:S02]  /*29f0*/  MUFU.RCP R49, R28 ;  /* 0x0000001c00317308 */ /* 0x000e240000001000 */
[----:B0-----:R-:W-:-:S04]  /*2a00*/  FFMA R0, R28, R49, -1 ;  /* 0xbf8000001c007423 */ /* 0x001fc80000000031 */
[----:B------:R-:W-:-:S04]  /*2a10*/  FADD.FTZ R0, -R0, -RZ ;  /* 0x800000ff00007221 */ /* 0x000fc80000010100 */
[----:B------:R-:W-:-:S07]  /*2a20*/  FFMA R49, R49, R0, R49 ;  /* 0x0000000031317223 */ /* 0x000fce0000000031 */
.L_x_988:
[----:B------:R-:W-:Y:S05]  /*2a30*/  BSYNC.RECONVERGENT B1 ;  /* 0x0000000000017941 */ /* 0x000fea0003800200 */
.L_x_986:
[----:B------:R-:W-:Y:S02]  /*2a40*/  IMAD.MOV.U32 R27, RZ, RZ, 0x3bbb989d ;  /* 0x3bbb989dff1b7424 */ /* 0x000fe400078e00ff */
        /* <DEDUP_REMOVED lines=12> */
[----:B------:R-:W-:-:S04]  /*2b10*/  FADD R0, -R49, 1 ;  /* 0x3f80000031007421 */ /* 0x000fc80000000100 */
[----:B------:R-:W-:-:S04]  /*2b20*/  FMUL R0, R0, R49 ;  /* 0x0000003100007220 */ /* 0x000fc80000400000 */
[----:B------:R-:W-:Y:S01]  /*2b30*/  FFMA R49, R26, R0, R49 ;  /* 0x000000001a317223 */ /* 0x000fe20000000031 */
[----:B------:R-:W-:Y:S02]  /*2b40*/  VIADD R0, R28, 0x1800000 ;  /* 0x018000001c007836 */ /* 0x000fe40000000000 */
[----:B------:R-:W-:-:S03]  /*2b50*/  IMAD.U32 R26, R9, 0x10000, RZ ;  /* 0x00010000091a7824 */ /* 0x000fc600078e00ff */
[----:B------:R-:W-:Y:S01]  /*2b60*/  LOP3.LUT R0, R0, 0x7f800000, RZ, 0xc0, !PT ;  /* 0x7f80000000007812 */ /* 0x000fe200078ec0ff */
[----:B------:R-:W-:-:S03]  /*2b70*/  FMUL R9, R49, R26 ;  /* 0x0000001a31097220 */ /* 0x000fc60000400000 */
[----:B------:R-:W-:Y:S01]  /*2b80*/  ISETP.GT.U32.AND P0, PT, R0, 0x1ffffff, PT ;  /* 0x01ffffff0000780c */ /* 0x000fe20003f04070 */
[----:B------:R-:W-:-:S12]  /*2b90*/  FMUL R9, R9, R24 ;  /* 0x0000001809097220 */ /* 0x000fd80000400000 */
[----:B------:R-:W-:Y:S05]  /*2ba0*/  @P0 BRA `(.L_x_990) ;  /* 0x0000000000100947 */ /* 0x000fea0003800000 */
[----:B------:R-:W-:Y:S01]  /*2bb0*/  IMAD.MOV.U32 R0, RZ, RZ, R28 ;  /* 0x000000ffff007224 */ /* 0x000fe200078e001c */
[----:B------:R-:W-:-:S07]  /*2bc0*/  MOV R46, 0x2be0 ;  /* 0x00002be0002e7802 */ /* 0x000fce0000000f00 */
[----:B------:R-:W-:Y:S05]  /*2bd0*/  CALL.REL.NOINC `($__internal_9_$__cuda_sm20_rcp_rn_f32_slowpath) ;  /* 0x0000005800f47944 */ /* 0x000fea0003c00000 */
[----:B------:R-:W-:Y:S05]  /*2be0*/  BRA `(.L_x_991) ;  /* 0x0000000000107947 */ /* 0x000fea0003800000 */
.L_x_990:
[----:B------:R-:W0:Y:S02]  /*2bf0*/  MUFU.RCP R49, R28 ;  /* 0x0000001c00317308 */ /* 0x000e240000001000 */
[----:B0-----:R-:W-:-:S04]  /*2c00*/  FFMA R0, R28, R49, -1 ;  /* 0xbf8000001c007423 */ /* 0x001fc80000000031 */
[----:B------:R-:W-:-:S04]  /*2c10*/  FADD.FTZ R0, -R0, -RZ ;  /* 0x800000ff00007221 */ /* 0x000fc80000010100 */
[----:B------:R-:W-:-:S07]  /*2c20*/  FFMA R49, R49, R0, R49 ;  /* 0x0000000031317223 */ /* 0x000fce0000000031 */
.L_x_991:
[----:B------:R-:W-:Y:S05]  /*2c30*/  BSYNC.RECONVERGENT B1 ;  /* 0x0000000000017941 */ /* 0x000fea0003800200 */
.L_x_989:
[----:B------:R-:W-:Y:S02]  /*2c40*/  HFMA2 R0, -RZ, RZ, 0.96630859375, -0.0022525787353515625 ;  /* 0x3bbb989dff007431 */ /* 0x000fe400000001ff */
[----:B------:R-:W-:Y:S02]  /*2c50*/  IMAD.U32 R24, R10, 0x10000, RZ ;  /* 0x000100000a187824 */ /* 0x000fe400078e00ff */
[----:B------:R-:W-:Y:S01]  /*2c60*/  FMUL R49, R25, R49 ;  /* 0x0000003119317220 */ /* 0x000fe20000400000 */
[----:B------:R-:W-:Y:S01]  /*2c70*/  IMAD.MOV.U32 R31, RZ, RZ, 0x437c0000 ;  /* 0x437c0000ff1f7424 */ /* 0x000fe200078e00ff */
[----:B------:R-:W-:Y:S01]  /*2c80*/  BSSY.RECONVERGENT B1, `(.L_x_992) ;  /* 0x0000017000017945 */ /* 0x000fe20003800200 */
        /* <DEDUP_REMOVED lines=18> */
.L_x_993:
[----:B------:R-:W0:Y:S02]  /*2db0*/  MUFU.RCP R49, R30 ;  /* 0x0000001e00317308 */ /* 0x000e240000001000 */
[----:B0-----:R-:W-:-:S04]  /*2dc0*/  FFMA R0, R30, R49, -1 ;  /* 0xbf8000001e007423 */ /* 0x001fc80000000031 */
[----:B------:R-:W-:-:S04]  /*2dd0*/  FADD.FTZ R0, -R0, -RZ ;  /* 0x800000ff00007221 */ /* 0x000fc80000010100 */
[----:B------:R-:W-:-:S07]  /*2de0*/  FFMA R49, R49, R0, R49 ;  /* 0x0000000031317223 */ /* 0x000fce0000000031 */
.L_x_994:
[----:B------:R-:W-:Y:S05]  /*2df0*/  BSYNC.RECONVERGENT B1 ;  /* 0x0000000000017941 */ /* 0x000fea0003800200 */
.L_x_992:
[----:B------:R-:W-:Y:S02]  /*2e00*/  IMAD.MOV.U32 R25, RZ, RZ, 0x3bbb989d ;  /* 0x3bbb989dff197424 */ /* 0x000fe400078e00ff */
        /* <DEDUP_REMOVED lines=26> */
.L_x_996:
[----:B------:R-:W0:Y:S02]  /*2fb0*/  MUFU.RCP R49, R26 ;  /* 0x0000001a00317308 */ /* 0x000e240000001000 */
[----:B0-----:R-:W-:-:S04]  /*2fc0*/  FFMA R0, R26, R49, -1 ;  /* 0xbf8000001a007423 */ /* 0x001fc80000000031 */
[----:B------:R-:W-:-:S04]  /*2fd0*/  FADD.FTZ R0, -R0, -RZ ;  /* 0x800000ff00007221 */ /* 0x000fc80000010100 */
[----:B------:R-:W-:-:S07]  /*2fe0*/  FFMA R49, R49, R0, R49 ;  /* 0x0000000031317223 */ /* 0x000fce0000000031 */
.L_x_997:
[----:B------:R-:W-:Y:S05]  /*2ff0*/  BSYNC.RECONVERGENT B1 ;  /* 0x0000000000017941 */ /* 0x000fea0003800200 */
.L_x_995:
        /* <DEDUP_REMOVED lines=23> */
.L_x_999:
[----:B------:R-:W0:Y:S02]  /*3170*/  MUFU.RCP R49, R28 ;  /* 0x0000001c00317308 */ /* 0x000e240000001000 */
[----:B0-----:R-:W-:-:S04]  /*3180*/  FFMA R0, R28, R49, -1 ;  /* 0xbf8000001c007423 */ /* 0x001fc80000000031 */
[----:B------:R-:W-:-:S04]  /*3190*/  FADD.FTZ R0, -R0, -RZ ;  /* 0x800000ff00007221 */ /* 0x000fc80000010100 */
[----:B------:R-:W-:-:S07]  /*31a0*/  FFMA R49, R49, R0, R49 ;  /* 0x0000000031317223 */ /* 0x000fce0000000031 */
.L_x_1000:
[----:B------:R-:W-:Y:S05]  /*31b0*/  BSYNC.RECONVERGENT B1 ;  /* 0x0000000000017941 */ /* 0x000fea0003800200 */
.L_x_998:
        /* <DEDUP_REMOVED lines=27> */
.L_x_1002:
[----:B------:R-:W0:Y:S02]  /*3370*/  MUFU.RCP R49, R26 ;  /* 0x0000001a00317308 */ /* 0x000e240000001000 */
[----:B0-----:R-:W-:-:S04]  /*3380*/  FFMA R0, R26, R49, -1 ;  /* 0xbf8000001a007423 */ /* 0x001fc80000000031 */
[----:B------:R-:W-:-:S04]  /*3390*/  FADD.FTZ R0, -R0, -RZ ;  /* 0x800000ff00007221 */ /* 0x000fc80000010100 */
[----:B------:R-:W-:-:S07]  /*33a0*/  FFMA R49, R49, R0, R49 ;  /* 0x0000000031317223 */ /* 0x000fce0000000031 */
.L_x_1003:
[----:B------:R-:W-:Y:S05]  /*33b0*/  BSYNC.RECONVERGENT B1 ;  /* 0x0000000000017941 */ /* 0x000fea0003800200 */
.L_x_1001:
[----:B------:R-:W-:Y:S01]  /*33c0*/  ISETP.GE.U32.AND P0, PT, R42, UR7, PT ;  /* 0x000000072a007c0c */ /* 0x000fe2000bf06070 */
[----:B------:R-:W-:Y:S01]  /*33d0*/  FMUL R28, R12, UR6 ;  /* 0x000000060c1c7c20 */ /* 0x000fe20008400000 */
[----:B------:R-:W-:Y:S01]  /*33e0*/  FMUL R47, R9, UR6 ;  /* 0x00000006092f7c20 */ /* 0x000fe20008400000 */
[----:B------:R-:W-:Y:S01]  /*33f0*/  FMUL R27, R8, UR6 ;  /* 0x00000006081b7c20 */ /* 0x000fe20008400000 */
[----:B------:R-:W-:Y:S01]  /*3400*/  ISETP.GE.U32.OR P0, PT, R21, UR14, P0 ;  /* 0x0000000e15007c0c */ /* 0x000fe20008706470 */
[----:B------:R-:W-:Y:S01]  /*3410*/  FMUL R48, R6, UR6 ;  /* 0x0000000606307c20 */ /* 0x000fe20008400000 */
[----:B------:R-:W-:Y:S01]  /*3420*/  F2FP.BF16.F32.PACK_AB R28, RZ, R28 ;  /* 0x0000001cff1c723e */ /* 0x000fe200000010ff */
[----:B------:R-:W-:Y:S01]  /*3430*/  FMUL R20, R20, R49 ;  /* 0x0000003114147220 */ /* 0x000fe20000400000 */
[----:B------:R-:W-:Y:S01]  /*3440*/  F2FP.BF16.F32.PACK_AB R47, RZ, R47 ;  /* 0x0000002fff2f723e */ /* 0x000fe200000010ff */
[----:B------:R-:W-:Y:S01]  /*3450*/  FMUL R26, R11, UR6 ;  /* 0x000000060b1a7c20 */ /* 0x000fe20008400000 */
[----:B------:R-:W-:Y:S01]  /*3460*/  F2FP.BF16.F32.PACK_AB R27, RZ, R27 ;  /* 0x0000001bff1b723e */ /* 0x000fe200000010ff */
[----:B------:R-:W-:Y:S01]  /*3470*/  FMUL R15, R15, R20 ;  /* 0x000000140f0f7220 */ /* 0x000fe20000400000 */
[----:B------:R-:W-:Y:S01]  /*3480*/  F2FP.BF16.F32.PACK_AB R48, RZ, R48 ;  /* 0x00000030ff30723e */ /* 0x000fe200000010ff */
[----:B------:R-:W-:Y:S01]  /*3490*/  FMUL R23, R7, UR6 ;  /* 0x0000000607177c20 */ /* 0x000fe20008400000 */
[----:B------:R-:W-:Y:S01]  /*34a0*/  F2FP.BF16.F32.PACK_AB R26, RZ, R26 ;  /* 0x0000001aff1a723e */ /* 0x000fe200000010ff */
[----:B------:R-:W0:Y:S02]  /*34b0*/  LDCU UR4, c[0x0][0x3bc] ;  /* 0x00007780ff0477ac */ /* 0x000e240008000800 */
[----:B------:R-:W1:Y:S01]  /*34c0*/  @!P0 LDC R0, c[0x0][0x3b8] ;  /* 0x0000ee00ff008b82 */ /* 0x000e620000000800 */
[----:B------:R-:W-:-:S02]  /*34d0*/  @!P0 LEA R30, P1, R19, UR8, 0x2 ;  /* 0x00000008131e8c11 */ /* 0x000fc4000f8210ff */
[----:B------:R-:W-:Y:S02]  /*34e0*/  @!P0 PRMT R28, R28, 0x5410, R47 ;  /* 0x000054101c1c8816 */ /* 0x000fe4000000002f */
[----:B------:R-:W-:Y:S02]  /*34f0*/  @!P0 LEA.HI.X R31, R19, UR9, R18, 0x2, P1 ;  /* 0x00000009131f8c11 */ /* 0x000fe400088f1412 */
[----:B------:R-:W-:Y:S01]  /*3500*/  @!P0 PRMT R27, R27, 0x5410, R48 ;  /* 0x000054101b1b8816 */ /* 0x000fe20000000030 */
[----:B------:R-:W2:Y:S01]  /*3510*/  @!P0 LDC R46, c[0x0][0x3b8] ;  /* 0x0000ee00ff2e8b82 */ /* 0x000ea20000000800 */
[----:B------:R-:W-:Y:S01]  /*3520*/  F2FP.BF16.F32.PACK_AB R23, RZ, R23 ;  /* 0x00000017ff17723e */ /* 0x000fe200000010ff */
[----:B------:R3:W-:Y:S01]  /*3530*/  @!P0 STG.E desc[UR22][R30.64], R28 ;  /* 0x0000001c1e008986 */ /* 0x0007e2000c101916 */
[----:B-1----:R-:W-:-:S04]  /*3540*/  @!P0 IADD3 R0, P1, PT, R19, R0, RZ ;  /* 0x0000000013008210 */ /* 0x002fc80007f3e0ff */
[----:B------:R-:W-:Y:S02]  /*3550*/  @!P0 IADD3.X R17, PT, PT, R18, UR33, RZ, P1, !PT ;  /* 0x0000002112118c10 */ /* 0x000fe40008ffe4ff */
[----:B------:R-:W-:-:S04]  /*3560*/  @!P0 LEA R24, P1, R0, UR8, 0x2 ;  /* 0x0000000800188c11 */ /* 0x000fc8000f8210ff */
[----:B------:R-:W-:Y:S01]  /*3570*/  @!P0 LEA.HI.X R25, R0, UR9, R17, 0x2, P1 ;  /* 0x0000000900198c11 */ /* 0x000fe200088f1411 */
[----:B------:R-:W-:Y:S01]  /*3580*/  FMUL R0, R10, UR6 ;  /* 0x000000060a007c20 */ /* 0x000fe20008400000 */
[C---:B---3--:R-:W-:Y:S02]  /*3590*/  @!P0 LEA R30, P1, R19.reuse, UR12, 0x2 ;  /* 0x0000000c131e8c11 */ /* 0x048fe4000f8210ff */
[----:B------:R-:W-:Y:S01]  /*35a0*/  IADD3 R17, P3, PT, R22, UR18, RZ ;  /* 0x0000001216117c10 */ /* 0x000fe2000ff7e0ff */
[----:B------:R1:W-:Y:S01]  /*35b0*/  @!P0 STG.E desc[UR22][R24.64], R27 ;  /* 0x0000001b18008986 */ /* 0x0003e2000c101916 */
[C---:B------:R-:W-:Y:S02]  /*35c0*/  @!P0 LEA.HI.X R31, R19.reuse, UR13, R18, 0x2, P1 ;  /* 0x0000000d131f8c11 */ /* 0x040fe400088f1412 */
[----:B--2---:R-:W-:Y:S01]  /*35d0*/  @!P0 IADD3 R19, P2, PT, R19, R46, RZ ;  /* 0x0000002e13138210 */ /* 0x004fe20007f5e0ff */
[----:B------:R-:W-:Y:S01]  /*35e0*/  FMUL R46, R15, UR6 ;  /* 0x000000060f2e7c20 */ /* 0x000fe20008400000 */
[----:B------:R-:W-:-:S02]  /*35f0*/  F2FP.BF16.F32.PACK_AB R0, RZ, R0 ;  /* 0x00000000ff00723e */ /* 0x000fc400000010ff */
[----:B------:R-:W-:Y:S02]  /*3600*/  @!P0 IADD3.X R18, PT, PT, R18, UR33, RZ, P2, !PT ;  /* 0x0000002112128c10 */ /* 0x000fe400097fe4ff */
[----:B------:R-:W-:Y:S02]  /*3610*/  @!P0 PRMT R26, R26, 0x5410, R0 ;  /* 0x000054101a1a8816 */ /* 0x000fe40000000000 */
[----:B------:R-:W-:Y:S01]  /*3620*/  @!P0 LEA R20, P2, R19, UR12, 0x2 ;  /* 0x0000000c13148c11 */ /* 0x000fe2000f8410ff */
[----:B-1----:R-:W-:Y:S01]  /*3630*/  VIADD R24, R43, 0x1d ;  /* 0x0000001d2b187836 */ /* 0x002fe20000000000 */
[----:B------:R-:W-:Y:S01]  /*3640*/  F2FP.BF16.F32.PACK_AB R46, RZ, R46 ;  /* 0x0000002eff2e723e */ /* 0x000fe200000010ff */
[----:B------:R-:W-:Y:S01]  /*3650*/  VIADD R25, R45, 0x3 ;  /* 0x000000032d197836 */ /* 0x000fe20000000000 */
[----:B------:R-:W-:Y:S01]  /*3660*/  @!P0 LEA.HI.X R21, R19, UR13, R18, 0x2, P2 ;  /* 0x0000000d13158c11 */ /* 0x000fe200090f1412 */
[----:B------:R1:W-:Y:S01]  /*3670*/  @!P0 STG.E desc[UR22][R30.64], R26 ;  /* 0x0000001a1e008986 */ /* 0x0003e2000c101916 */
[----:B------:R-:W-:-:S02]  /*3680*/  LOP3.LUT R24, R24, 0x1f, RZ, 0xc0, !PT ;  /* 0x0000001f18187812 */ /* 0x000fc400078ec0ff */
[----:B------:R-:W-:Y:S02]  /*3690*/  ISETP.GE.U32.AND P1, PT, R25, UR7, PT ;  /* 0x0000000719007c0c */ /* 0x000fe4000bf26070 */
[----:B------:R-:W-:Y:S02]  /*36a0*/  @!P0 PRMT R23, R23, 0x5410, R46 ;  /* 0x0000541017178816 */ /* 0x000fe4000000002e */
[----:B------:R-:W-:Y:S02]  /*36b0*/  ISETP.LT.U32.AND P1, PT, R24, UR14, !P1 ;  /* 0x0000000e18007c0c */ /* 0x000fe4000cf21070 */
[----:B------:R-:W-:Y:S01]  /*36c0*/  IADD3.X R14, PT, PT, R14, UR19, RZ, P3, !PT ;  /* 0x000000130e0e7c10 */ /* 0x000fe20009ffe4ff */
[----:B------:R2:W-:Y:S01]  /*36d0*/  @!P0 STG.E desc[UR22][R20.64], R23 ;  /* 0x0000001714008986 */ /* 0x0005e2000c101916 */
[----:B-1----:R-:W-:-:S04]  /*36e0*/  IADD3 R30, P2, PT, R24, R17, RZ ;  /* 0x00000011181e7210 */ /* 0x002fc80007f5e0ff */
[----:B------:R-:W-:-:S05]  /*36f0*/  IADD3.X R31, PT, PT, RZ, R14, RZ, P2, !PT ;  /* 0x0000000eff1f7210 */ /* 0x000fca00017fe4ff */
[----:B------:R-:W-:Y:S01]  /*3700*/  @P1 IADD3 R51, P0, PT, R30, UR18, RZ ;  /* 0x000000121e331c10 */ /* 0x000fe2000ff1e0ff */
[----:B------:R-:W-:-:S03]  /*3710*/  @!P1 IMAD.MOV.U32 R22, RZ, RZ, RZ ;  /* 0x000000ffff169224 */ /* 0x000fc600078e00ff */
[----:B------:R-:W-:Y:S01]  /*3720*/  @P1 IADD3.X R18, PT, PT, R31, UR19, RZ, P0, !PT ;  /* 0x000000131f121c10 */ /* 0x000fe200087fe4ff */
[----:B------:R-:W-:-:S03]  /*3730*/  @P1 IMAD.SHL.U32 R49, R51, 0x4, RZ ;  /* 0x0000000433311824 */ /* 0x000fc600078e00ff */
[----:B------:R-:W-:Y:S02]  /*3740*/  @P1 SHF.L.U64.HI R51, R51, 0x2, R18 ;  /* 0x0000000233331819 */ /* 0x000fe40000010212 */
[----:B------:R-:W-:-:S04]  /*3750*/  @P1 IADD3 R18, P0, PT, R49, UR29, RZ ;  /* 0x0000001d31121c10 */ /* 0x000fc8000ff1e0ff */
[----:B------:R-:W-:Y:S02]  /*3760*/  @P1 IADD3.X R19, PT, PT, R51, UR30, RZ, P0, !PT ;  /* 0x0000001e33131c10 */ /* 0x000fe400087fe4ff */
[----:B------:R-:W-:-:S03]  /*3770*/  IADD3 R50, P0, P2, R24, UR36, R16 ;  /* 0x0000002418327c10 */ /* 0x000fc6000fa1e010 */
[----:B------:R1:W5:Y:S01]  /*3780*/  @P1 LDG.E R22, desc[UR22][R18.64] ;  /* 0x0000001612161981 */ /* 0x000362000c1e1900 */
[----:B--2---:R-:W-:Y:S02]  /*3790*/  @!P1 CS2R R20, SRZ ;  /* 0x0000000000149805 */ /* 0x004fe4000001ff00 */
[----:B-1----:R-:W-:-:S04]  /*37a0*/  @P1 IADD3 R18, P3, PT, R49, UR25, RZ ;  /* 0x0000001931121c10 */ /* 0x002fc8000ff7e0ff */
[----:B------:R-:W-:Y:S02]  /*37b0*/  @P1 IADD3.X R19, PT, PT, R51, UR37, RZ, P3, !PT ;  /* 0x0000002533131c10 */ /* 0x000fe40009ffe4ff */
[----:B0-----:R-:W-:Y:S02]  /*37c0*/  IADD3.X R51, PT, PT, RZ, UR4, R4, P0, P2 ;  /* 0x00000004ff337c10 */ /* 0x001fe400087e4404 */
[----:B------:R-:W-:Y:S01]  /*37d0*/  @P1 IADD3 R4, P0, PT, R50, UR36, RZ ;  /* 0x0000002432041c10 */ /* 0x000fe2000ff1e0ff */
[----:B------:R0:W5:Y:S03]  /*37e0*/  @P1 LDG.E R21, desc[UR22][R18.64] ;  /* 0x0000001612151981 */ /* 0x000166000c1e1900 */
[----:B------:R-:W-:Y:S02]  /*37f0*/  @P1 IADD3.X R49, PT, PT, R51, UR4, RZ, P0, !PT ;  /* 0x0000000433311c10 */ /* 0x000fe400087fe4ff */
[----:B------:R-:W-:-:S04]  /*3800*/  @P1 LEA R60, P0, R4, UR27, 0x2 ;  /* 0x0000001b043c1c11 */ /* 0x000fc8000f8010ff */
[----:B------:R-:W-:-:S05]  /*3810*/  @P1 LEA.HI.X R61, R4, UR28, R49, 0x2, P0 ;  /* 0x0000001c043d1c11 */ /* 0x000fca00080f1431 */
[----:B------:R1:W5:Y:S01]  /*3820*/  @P1 LDG.E R20, desc[UR22][R60.64] ;  /* 0x000000163c141981 */ /* 0x000362000c1e1900 */
[----:B------:R-:W-:Y:S01]  /*3830*/  SHF.L.U32 R58, R58, 0x10, RZ ;  /* 0x000000103a3a7819 */ /* 0x000fe200000006ff */
[----:B------:R-:W-:Y:S01]  /*3840*/  IMAD.MOV.U32 R49, RZ, RZ, 0x3bbb989d ;  /* 0x3bbb989dff317424 */ /* 0x000fe200078e00ff */
[----:B------:R-:W-:Y:S01]  /*3850*/  FMNMX R13, R13, |R12|, !PT ;  /* 0x4000000c0d0d7209 */ /* 0x000fe20007800000 */
[----:B0-----:R-:W-:Y:S01]  /*3860*/  IMAD.MOV.U32 R19, RZ, RZ, 0x437c0000 ;  /* 0x437c0000ff137424 */ /* 0x001fe200078e00ff */
[----:B------:R-:W-:Y:S01]  /*3870*/  BSSY.RECONVERGENT B0, `(.L_x_1004) ;  /* 0x0000029000007945 */ /* 0x000fe20003800200 */
[----:B------:R-:W-:Y:S01]  /*3880*/  FMUL R4, R58, 1.7020000219345092773 ;  /* 0x3fd9db233a047820 */ /* 0x000fe20000400000 */
[----:B------:R-:W-:-:S03]  /*3890*/  FMNMX3 R9, |R9|, R13, |R8|, !PT ;  /* 0x0000000d09097276 */ /* 0x000fc60007800608 */
[----:B------:R-:W-:Y:S01]  /*38a0*/  FFMA.SAT R16, R4, -R49, 0.5 ;  /* 0x3f00000004107423 */ /* 0x000fe20000002831 */
[----:B------:R-:W-:-:S03]  /*38b0*/  FMNMX R8, |R6|, R9, !PT ;  /* 0x0000000906087209 */ /* 0x000fc60007800200 */
[----:B------:R-:W-:Y:S01]  /*38c0*/  FFMA.RM R16, R16, R19, 12582913 ;  /* 0x4b40000110107423 */ /* 0x000fe20000004013 */
[----:B------:R-:W-:-:S03]  /*38d0*/  FMNMX R8, |R11|, R8, !PT ;  /* 0x000000080b087209 */ /* 0x000fc60007800200 */
[C---:B------:R-:W-:Y:S01]  /*38e0*/  FADD R19, R16.reuse, -12583039 ;  /* 0xcb40007f10137421 */ /* 0x040fe20000000000 */
[----:B------:R-:W-:-:S03]  /*38f0*/  SHF.L.U32 R49, R16, 0x17, RZ ;  /* 0x0000001710317819 */ /* 0x000fc600000006ff */
[----:B------:R-:W-:-:S04]  /*3900*/  FFMA R19, R4, -1.4426950216293334961, -R19 ;  /* 0xbfb8aa3b04137823 */ /* 0x000fc80000000813 */
[----:B------:R-:W-:-:S04]  /*3910*/  FFMA R19, R4, -1.925963033500011079e-08, R19 ;  /* 0xb2a5706004137823 */ /* 0x000fc80000000013 */
[----:B------:R0:W2:Y:S02]  /*3920*/  MUFU.EX2 R18, R19 ;  /* 0x0000001300127308 */ /* 0x0000a40000000800 */
[----:B0-----:R-:W-:Y:S02]  /*3930*/  IADD3 R19, P2, PT, R37, R17, RZ ;  /* 0x0000001125137210 */ /* 0x001fe40007f5e0ff */
[----:B------:R-:W-:Y:S01]  /*3940*/  @!P1 CS2R R16, SRZ ;  /* 0x0000000000109805 */ /* 0x000fe2000001ff00 */
[----:B--2---:R-:W-:Y:S01]  /*3950*/  FFMA R49, R49, R18, 1 ;  /* 0x3f80000031317423 */ /* 0x004fe20000000012 */
[----:B------:R-:W-:-:S03]  /*3960*/  FMNMX3 R18, |R10|, R8, |R7|, !PT ;  /* 0x000000080a127276 */ /* 0x000fc60007800607 */
[----:B------:R-:W-:Y:S01]  /*3970*/  VIADD R6, R49, 0x1800000 ;  /* 0x0180000031067836 */ /* 0x000fe20000000000 */
[----:B------:R-:W-:Y:S01]  /*3980*/  FMNMX R18, |R15|, R18, !PT ;  /* 0x000000120f127209 */ /* 0x000fe20007800200 */
[----:B------:R-:W-:-:S03]  /*3990*/  @!P1 IMAD.MOV.U32 R15, RZ, RZ, RZ ;  /* 0x000000ffff0f9224 */ /* 0x000fc600078e00ff */
[----:B------:R-:W-:-:S04]  /*39a0*/  LOP3.LUT R6, R6, 0x7f800000, RZ, 0xc0, !PT ;  /* 0x7f80000006067812 */ /* 0x000fc800078ec0ff */
[----:B------:R-:W-:Y:S01]  /*39b0*/  ISETP.GT.U32.AND P0, PT, R6, 0x1ffffff, PT ;  /* 0x01ffffff0600780c */ /* 0x000fe20003f04070 */
[----:B-1----:R-:W-:-:S12]  /*39c0*/  @!P1 BRA `(.L_x_1005) ;  /* 0x00000000004c9947 */ /* 0x002fd80003800000 */
[----:B------:R-:W0:Y:S01]  /*39d0*/  LDC R7, c[0x0][0x3b8] ;  /* 0x0000ee00ff077b82 */ /* 0x000e220000000800 */
[----:B------:R-:W-:Y:S01]  /*39e0*/  UIMAD UR5, UR33, 0x3, URZ ;  /* 0x00000003210578a4 */ /* 0x000fe2000f8e02ff */
[----:B------:R-:W-:Y:S01]  /*39f0*/  MOV R9, UR35 ;  /* 0x0000002300097c02 */ /* 0x000fe20008000f00 */
[----:B------:R-:W-:-:S04]  /*3a00*/  UIMAD UR4, UR34, 0x3, URZ ;  /* 0x00000003220478a4 */ /* 0x000fc8000f8e02ff */
[----:B------:R-:W-:-:S05]  /*3a10*/  IMAD.WIDE.U32 R50, R9, 0x3, R50 ;  /* 0x0000000309327825 */ /* 0x000fca00078e0032 */
[----:B------:R-:W-:Y:S02]  /*3a20*/  IADD3 R11, PT, PT, R51, UR4, RZ ;  /* 0x00000004330b7c10 */ /* 0x000fe4000fffe0ff */
[----:B------:R-:W-:-:S04]  /*3a30*/  LEA R10, P1, R50, UR27, 0x2 ;  /* 0x0000001b320a7c11 */ /* 0x000fc8000f8210ff */
[----:B------:R-:W-:-:S05]  /*3a40*/  LEA.HI.X R11, R50, UR28, R11, 0x2, P1 ;  /* 0x0000001c320b7c11 */ /* 0x000fca00088f140b */
[----:B------:R1:W5:Y:S01]  /*3a50*/  LDG.E R15, desc[UR22][R10.64] ;  /* 0x000000160a0f7981 */ /* 0x000362000c1e1900 */
[----:B0-----:R-:W-:-:S04]  /*3a60*/  IMAD.WIDE.U32 R6, R7, 0x3, R30 ;  /* 0x0000000307067825 */ /* 0x001fc800078e001e */
[----:B------:R-:W-:Y:S02]  /*3a70*/  VIADD R9, R7, UR5 ;  /* 0x0000000507097c36 */ /* 0x000fe40008000000 */
[----:B------:R-:W-:-:S03]  /*3a80*/  IMAD.SHL.U32 R7, R6, 0x4, RZ ;  /* 0x0000000406077824 */ /* 0x000fc600078e00ff */
[----:B------:R-:W-:Y:S02]  /*3a90*/  SHF.L.U64.HI R12, R6, 0x2, R9 ;  /* 0x00000002060c7819 */ /* 0x000fe40000010209 */
[C---:B------:R-:W-:Y:S02]  /*3aa0*/  IADD3 R8, P3, PT, R7.reuse, UR29, RZ ;  /* 0x0000001d07087c10 */ /* 0x040fe4000ff7e0ff */
[----:B------:R-:W-:Y:S02]  /*3ab0*/  IADD3 R6, P4, PT, R7, UR25, RZ ;  /* 0x0000001907067c10 */ /* 0x000fe4000ff9e0ff */
[C---:B------:R-:W-:Y:S02]  /*3ac0*/  IADD3.X R9, PT, PT, R12.reuse, UR30, RZ, P3, !PT ;  /* 0x0000001e0c097c10 */ /* 0x040fe40009ffe4ff */
[----:B------:R-:W-:-:S03]  /*3ad0*/  IADD3.X R7, PT, PT, R12, UR37, RZ, P4, !PT ;  /* 0x000000250c077c10 */ /* 0x000fc6000a7fe4ff */
[----:B------:R1:W5:Y:S04]  /*3ae0*/  LDG.E R16, desc[UR22][R8.64] ;  /* 0x0000001608107981 */ /* 0x000368000c1e1900 */
[----:B------:R1:W5:Y:S02]  /*3af0*/  LDG.E R17, desc[UR22][R6.64] ;  /* 0x0000001606117981 */ /* 0x000364000c1e1900 */
.L_x_1005:
[----:B------:R-:W-:Y:S05]  /*3b00*/  BSYNC.RECONVERGENT B0 ;  /* 0x0000000000007941 */ /* 0x000fea0003800200 */
.L_x_1004:
[----:B------:R-:W-:Y:S01]  /*3b10*/  BSSY.RECONVERGENT B1, `(.L_x_1006) ;  /* 0x0000014000017945 */ /* 0x000fe20003800200 */
[----:B------:R-:W-:Y:S01]  /*3b20*/  IMAD.X R14, RZ, RZ, R14, P2 ;  /* 0x000000ffff0e7224 */ /* 0x000fe200010e060e */
[----:B-----5:R-:W-:Y:S02]  /*3b30*/  PRMT R13, R22, 0x7632, R13 ;  /* 0x00007632160d7816 */ /* 0x020fe4000000000d */
[----:B------:R-:W-:Y:S02]  /*3b40*/  PRMT R12, R21, 0x7632, R12 ;  /* 0x00007632150c7816 */ /* 0x000fe4000000000c */
[----:B-1----:R-:W-:Y:S02]  /*3b50*/  PRMT R11, R20, 0x7632, R11 ;  /* 0x00007632140b7816 */ /* 0x002fe4000000000b */
        /* <DEDUP_REMOVED lines=9> */
[----:B------:R-:W-:Y:S01]  /*3bf0*/  MOV R47, R49 ;  /* 0x00000031002f7202 */ /* 0x000fe20000000f00 */
[----:B------:R-:W-:Y:S06]  /*3c00*/  BRA `(.L_x_1008) ;  /* 0x0000000000107947 */ /* 0x000fec0003800000 */
.L_x_1007:
[----:B------:R-:W0:Y:S02]  /*3c10*/  MUFU.RCP R0, R49 ;  /* 0x0000003100007308 */ /* 0x000e240000001000 */
[----:B0-----:R-:W-:-:S04]  /*3c20*/  FFMA R46, R49, R0, -1 ;  /* 0xbf800000312e7423 */ /* 0x001fc80000000000 */
[----:B------:R-:W-:-:S04]  /*3c30*/  FADD.FTZ R47, -R46, -RZ ;  /* 0x800000ff2e2f7221 */ /* 0x000fc80000010100 */
[----:B------:R-:W-:-:S07]  /*3c40*/  FFMA R47, R0, R47, R0 ;  /* 0x0000002f002f7223 */ /* 0x000fce0000000000 */
.L_x_1008:
[----:B------:R-:W-:Y:S05]  /*3c50*/  BSYNC.RECONVERGENT B1 ;  /* 0x0000000000017941 */ /* 0x000fea0003800200 */
.L_x_1006:
[----:B------:R-:W-:Y:S01]  /*3c60*/  FADD R0, -R47, 1 ;  /* 0x3f8000002f007421 */ /* 0x000fe20000000100 */
[----:B------:R-:W-:Y:S01]  /*3c70*/  IMAD.MOV.U32 R49, RZ, RZ, 0x3bbb989d ;  /* 0x3bbb989dff317424 */ /* 0x000fe200078e00ff */
[----:B------:R-:W-:Y:S02]  /*3c80*/  BSSY.RECONVERGENT B1, `(.L_x_1009) ;  /* 0x000001d000017945 */ /* 0x000fe40003800200 */
[----:B------:R-:W-:-:S04]  /*3c90*/  FMUL R0, R0, R47 ;  /* 0x0000002f00007220 */ /* 0x000fc80000400000 */
[----:B------:R-:W-:Y:S01]  /*3ca0*/  FFMA R47, R4, R0, R47 ;  /* 0x00000000042f7223 */ /* 0x000fe2000000002f */
[----:B------:R-:W-:-:S04]  /*3cb0*/  FMUL R0, R58, -1.7020000219345092773 ;  /* 0xbfd9db233a007820 */ /* 0x000fc80000400000 */
[----:B------:R-:W-:Y:S01]  /*3cc0*/  FFMA.SAT R4, R0, R49, 0.5 ;  /* 0x3f00000000047423 */ /* 0x000fe20000002031 */
[----:B------:R-:W-:-:S04]  /*3cd0*/  IMAD.MOV.U32 R49, RZ, RZ, 0x437c0000 ;  /* 0x437c0000ff317424 */ /* 0x000fc800078e00ff */
[----:B------:R-:W-:-:S04]  /*3ce0*/  FFMA.RM R4, R4, R49, 12582913 ;  /* 0x4b40000104047423 */ /* 0x000fc80000004031 */
[C---:B------:R-:W-:Y:S01]  /*3cf0*/  FADD R49, R4.reuse, -12583039 ;  /* 0xcb40007f04317421 */ /* 0x040fe20000000000 */
[----:B------:R-:W-:-:S03]  /*3d00*/  SHF.L.U32 R4, R4, 0x17, RZ ;  /* 0x0000001704047819 */ /* 0x000fc600000006ff */
[----:B------:R-:W-:-:S04]  /*3d10*/  FFMA R49, R0, 1.4426950216293334961, -R49 ;  /* 0x3fb8aa3b00317823 */ /* 0x000fc80000000831 */
[----:B------:R-:W-:-:S06]  /*3d20*/  FFMA R49, R0, 1.925963033500011079e-08, R49 ;  /* 0x32a5706000317823 */ /* 0x000fcc0000000031 */
[----:B------:R-:W0:Y:S02]  /*3d30*/  MUFU.EX2 R49, R49 ;  /* 0x0000003100317308 */ /* 0x000e240000000800 */
[----:B0-----:R-:W-:Y:S01]  /*3d40*/  FFMA R46, R4, R49, 1 ;  /* 0x3f800000042e7423 */ /* 0x001fe20000000031 */
[----:B------:R-:W-:-:S03]  /*3d50*/  IMAD.U32 R4, R54, 0x10000, RZ ;  /* 0x0001000036047824 */ /* 0x000fc600078e00ff */
        /* <DEDUP_REMOVED lines=9> */
[----:B------:R-:W-:Y:S05]  /*3df0*/  CALL.REL.NOINC `($__internal_9_$__cuda_sm20_rcp_rn_f32_slowpath) ;  /* 0x00000048006c7944 */ /* 0x000fea0003c00000 */
[----:B------:R-:W-:Y:S05]  /*3e00*/  BRA `(.L_x_1011) ;  /* 0x0000000000107947 */ /* 0x000fea0003800000 */
.L_x_1010:
[----:B------:R-:W0:Y:S02]  /*3e10*/  MUFU.RCP R49, R46 ;  /* 0x0000002e00317308 */ /* 0x000e240000001000 */
[----:B0-----:R-:W-:-:S04]  /*3e20*/  FFMA R0, R46, R49, -1 ;  /* 0xbf8000002e007423 */ /* 0x001fc80000000031 */
[----:B------:R-:W-:-:S04]  /*3e30*/  FADD.FTZ R0, -R0, -RZ ;  /* 0x800000ff00007221 */ /* 0x000fc80000010100 */
[----:B------:R-:W-:-:S07]  /*3e40*/  FFMA R49, R49, R0, R49 ;  /* 0x0000000031317223 */ /* 0x000fce0000000031 */
.L_x_1011:
[----:B------:R-:W-:Y:S05]  /*3e50*/  BSYNC.RECONVERGENT B1 ;  /* 0x0000000000017941 */ /* 0x000fea0003800200 */
.L_x_1009:
[----:B------:R-:W-:Y:S02]  /*3e60*/  HFMA2 R47, -RZ, RZ, 0.96630859375, -0.0022525787353515625 ;  /* 0x3bbb989dff2f7431 */ /* 0x000fe400000001ff */
[----:B------:R-:W-:Y:S02]  /*3e70*/  IMAD.U32 R55, R55, 0x10000, RZ ;  /* 0x0001000037377824 */ /* 0x000fe400078e00ff */
[----:B------:R-:W-:Y:S01]  /*3e80*/  FMUL R49, R58, R49 ;  /* 0x000000313a317220 */ /* 0x000fe20000400000 */
[----:B------:R-:W-:Y:S01]  /*3e90*/  BSSY.RECONVERGENT B1, `(.L_x_1012) ;  /* 0x0000018000017945 */ /* 0x000fe20003800200 */
[----:B------:R-:W-:Y:S02]  /*3ea0*/  FMUL R54, R55, 1.7020000219345092773 ;  /* 0x3fd9db2337367820 */ /* 0x000fe40000400000 */
[----:B------:R-:W-:Y:S02]  /*3eb0*/  FMUL R4, R4, R49 ;  /* 0x0000003104047220 */ /* 0x000fe40000400000 */
[----:B------:R-:W-:Y:S01]  /*3ec0*/  FFMA.SAT R0, R54, -R47, 0.5 ;  /* 0x3f00000036007423 */ /* 0x000fe2000000282f */
[----:B------:R-:W-:-:S04]  /*3ed0*/  IMAD.MOV.U32 R47, RZ, RZ, 0x437c0000 ;  /* 0x437c0000ff2f7424 */ /* 0x000fc800078e00ff */
        /* <DEDUP_REMOVED lines=15> */
.L_x_1013:
[----:B------:R-:W0:Y:S02]  /*3fd0*/  MUFU.RCP R49, R46 ;  /* 0x0000002e00317308 */ /* 0x000e240000001000 */
[----:B0-----:R-:W-:-:S04]  /*3fe0*/  FFMA R0, R46, R49, -1 ;  /* 0xbf8000002e007423 */ /* 0x001fc80000000031 */
[----:B------:R-:W-:-:S04]  /*3ff0*/  FADD.FTZ R0, -R0, -RZ ;  /* 0x800000ff00007221 */ /* 0x000fc80000010100 */
[----:B------:R-:W-:-:S07]  /*4000*/  FFMA R49, R49, R0, R49 ;  /* 0x0000000031317223 */ /* 0x000fce0000000031 */
.L_x_1014:
[----:B------:R-:W-:Y:S05]  /*4010*/  BSYNC.RECONVERGENT B1 ;  /* 0x0000000000017941 */ /* 0x000fea0003800200 */
.L_x_1012:
[----:B------:R-:W-:Y:S02]  /*4020*/  IMAD.MOV.U32 R47, RZ, RZ, 0x3bbb989d ;  /* 0x3bbb989dff2f7424 */ /* 0x000fe400078e00ff */
[----:B------:R-:W-:Y:S01]  /*4030*/  FMUL R0, R55, -1.7020000219345092773 ;  /* 0xbfd9db2337007820 */ /* 0x000fe20000400000 */
[----:B------:R-:W-:Y:S01]  /*4040*/  SHF.L.U32 R56, R56, 0x10, RZ ;  /* 0x0000001038387819 */ /* 0x000fe200000006ff */
[----:B------:R-:W-:Y:S02]  /*4050*/  BSSY.RECONVERGENT B1, `(.L_x_1015) ;  /* 0x000001c000017945 */ /* 0x000fe40003800200 */
[----:B------:R-:W-:Y:S01]  /*4060*/  FFMA.SAT R46, R0, R47, 0.5 ;  /* 0x3f000000002e7423 */ /* 0x000fe2000000202f */
[----:B------:R-:W-:-:S05]  /*4070*/  MOV R47, 0x437c0000 ;  /* 0x437c0000002f7802 */ /* 0x000fca0000000f00 */
        /* <DEDUP_REMOVED lines=21> */
.L_x_1016:
[----:B------:R-:W0:Y:S02]  /*41d0*/  MUFU.RCP R49, R46 ;  /* 0x0000002e00317308 */ /* 0x000e240000001000 */
[----:B0-----:R-:W-:-:S04]  /*41e0*/  FFMA R0, R46, R49, -1 ;  /* 0xbf8000002e007423 */ /* 0x001fc80000000031 */
[----:B------:R-:W-:-:S04]  /*41f0*/  FADD.FTZ R0, -R0, -RZ ;  /* 0x800000ff00007221 */ /* 0x000fc80000010100 */
[----:B------:R-:W-:-:S07]  /*4200*/  FFMA R49, R49, R0, R49 ;  /* 0x0000000031317223 */ /* 0x000fce0000000031 */
.L_x_1017:
[----:B------:R-:W-:Y:S05]  /*4210*/  BSYNC.RECONVERGENT B1 ;  /* 0x0000000000017941 */ /* 0x000fea0003800200 */
.L_x_1015:
[----:B------:R-:W-:Y:S01]  /*4220*/  SHF.L.U32 R2, R2, 0x10, RZ ;  /* 0x0000001002027819 */ /* 0x000fe200000006ff */
[----:B------:R-:W-:Y:S02]  /*4230*/  IMAD.MOV.U32 R47, RZ, RZ, 0x3bbb989d ;  /* 0x3bbb989dff2f7424 */ /* 0x000fe400078e00ff */
        /* <DEDUP_REMOVED lines=21> */
.L_x_1019:
[----:B------:R-:W0:Y:S02]  /*4390*/  MUFU.RCP R49, R46 ;  /* 0x0000002e00317308 */ /* 0x000e240000001000 */
[----:B0-----:R-:W-:-:S04]  /*43a0*/  FFMA R0, R46, R49, -1 ;  /* 0xbf8000002e007423 */ /* 0x001fc80000000031 */
[----:B------:R-:W-:-:S04]  /*43b0*/  FADD.FTZ R0, -R0, -RZ ;  /* 0x800000ff00007221 */ /* 0x000fc80000010100 */
[----:B------:R-:W-:-:S07]  /*43c0*/  FFMA R49, R49, R0, R49 ;  /* 0x0000000031317223 */ /* 0x000fce0000000031 */
.L_x_1020:
[----:B------:R-:W-:Y:S05]  /*43d0*/  BSYNC.RECONVERGENT B1 ;  /* 0x0000000000017941 */ /* 0x000fea0003800200 */
.L_x_1018:
        /* <DEDUP_REMOVED lines=18> */
[----:B------:R-:W-:Y:S01]  /*4500*/  IADD3 R46, PT, PT, R50, 0x1800000, RZ ;  /* 0x01800000322e7810 */ /* 0x000fe20007ffe0ff */
[----:B------:R-:W-:-:S03]  /*4510*/  FMUL R52, R0, R47 ;  /* 0x0000002f00347220 */ /* 0x000fc60000400000 */
[----:B------:R-:W-:-:S04]  /*4520*/  LOP3.LUT R46, R46, 0x7f800000, RZ, 0xc0, !PT ;  /* 0x7f8000002e2e7812 */ /* 0x000fc800078ec0ff */
[----:B------:R-:W-:-:S13]  /*4530*/  ISETP.GT.U32.AND P0, PT, R46, 0x1ffffff, PT ;  /* 0x01ffffff2e00780c */ /* 0x000fda0003f04070 */
[----:B------:R-:W-:Y:S05]  /*4540*/  @P0 BRA `(.L_x_1022) ;  /* 0x0000000000100947 */ /* 0x000fea0003800000 */
[----:B------:R-:W-:Y:S02]  /*4550*/  MOV R0, R50 ;  /* 0x0000003200007202 */ /* 0x000fe40000000f00 */
[----:B------:R-:W-:-:S07]  /*4560*/  MOV R46, 0x4580 ;  /* 0x00004580002e7802 */ /* 0x000fce0000000f00 */
[----:B------:R-:W-:Y:S05]  /*4570*/  CALL.REL.NOINC `($__internal_9_$__cuda_sm20_rcp_rn_f32_slowpath) ;  /* 0x00000040008c7944 */ /* 0x000fea0003c00000 */
[----:B------:R-:W-:Y:S05]  /*4580*/  BRA `(.L_x_1023) ;  /* 0x0000000000107947 */ /* 0x000fea0003800000 */
.L_x_1022:
[----:B------:R-:W0:Y:S02]  /*4590*/  MUFU.RCP R49, R50 ;  /* 0x0000003200317308 */ /* 0x000e240000001000 */
[----:B0-----:R-:W-:-:S04]  /*45a0*/  FFMA R0, R50, R49, -1 ;  /* 0xbf80000032007423 */ /* 0x001fc80000000031 */
[----:B------:R-:W-:-:S04]  /*45b0*/  FADD.FTZ R0, -R0, -RZ ;  /* 0x800000ff00007221 */ /* 0x000fc80000010100 */
[----:B------:R-:W-:-:S07]  /*45c0*/  FFMA R49, R49, R0, R49 ;  /* 0x0000000031317223 */ /* 0x000fce0000000031 */
.L_x_1023:
[----:B------:R-:W-:Y:S05]  /*45d0*/  BSYNC.RECONVERGENT B1 ;  /* 0x0000000000017941 */ /* 0x000fea0003800200 */
.L_x_1021:
        /* <DEDUP_REMOVED lines=23> */
.L_x_1025:
[----:B------:R-:W0:Y:S02]  /*4750*/  MUFU.RCP R49, R46 ;  /* 0x0000002e00317308 */ /* 0x000e240000001000 */
[----:B0-----:R-:W-:-:S04]  /*4760*/  FFMA R0, R46, R49, -1 ;  /* 0xbf8000002e007423 */ /* 0x001fc80000000031 */
[----:B------:R-:W-:-:S04]  /*4770*/  FADD.FTZ R0, -R0, -RZ ;  /* 0x800000ff00007221 */ /* 0x000fc80000010100 */
[----:B------:R-:W-:-:S07]  /*4780*/  FFMA R49, R49, R0, R49 ;  /* 0x0000000031317223 */ /* 0x000fce0000000031 */
.L_x_1026:
[----:B------:R-:W-:Y:S05]  /*4790*/  BSYNC.RECONVERGENT B1 ;  /* 0x0000000000017941 */ /* 0x000fea0003800200 */
.L_x_1024:
        /* <DEDUP_REMOVED lines=26> */
[----:B------:R-:W-:Y:S01]  /*4940*/  IMAD.MOV.U32 R50, RZ, RZ, R49 ;  /* 0x000000ffff327224 */ /* 0x000fe200078e0031 */
[----:B------:R-:W-:Y:S06]  /*4950*/  BRA `(.L_x_1029) ;  /* 0x0000000000107947 */ /* 0x000fec0003800000 */
.L_x_1028:
[----:B------:R-:W0:Y:S02]  /*4960*/  MUFU.RCP R50, R51 ;  /* 0x0000003300327308 */ /* 0x000e240000001000 */
[----:B0-----:R-:W-:-:S04]  /*4970*/  FFMA R0, R51, R50, -1 ;  /* 0xbf80000033007423 */ /* 0x001fc80000000032 */
[----:B------:R-:W-:-:S04]  /*4980*/  FADD.FTZ R35, -R0, -RZ ;  /* 0x800000ff00237221 */ /* 0x000fc80000010100 */
[----:B------:R-:W-:-:S07]  /*4990*/  FFMA R50, R50, R35, R50 ;  /* 0x0000002332327223 */ /* 0x000fce0000000032 */
.L_x_1029:
[----:B------:R-:W-:Y:S05]  /*49a0*/  BSYNC.RECONVERGENT B1 ;  /* 0x0000000000017941 */ /* 0x000fea0003800200 */
.L_x_1027:
[----:B------:R-:W-:Y:S01]  /*49b0*/  ISETP.GE.U32.AND P0, PT, R38, UR7, PT ;  /* 0x0000000726007c0c */ /* 0x000fe2000bf06070 */
[----:B------:R-:W-:Y:S01]  /*49c0*/  FMUL R35, R5, UR6 ;  /* 0x0000000605237c20 */ /* 0x000fe20008400000 */
[----:B------:R-:W-:Y:S01]  /*49d0*/  FMUL R0, R3, UR6 ;  /* 0x0000000603007c20 */ /* 0x000fe20008400000 */
[----:B------:R-:W-:Y:S01]  /*49e0*/  FMUL R51, R2, UR6 ;  /* 0x0000000602337c20 */ /* 0x000fe20008400000 */
[----:B------:R-:W-:Y:S01]  /*49f0*/  ISETP.GE.U32.OR P0, PT, R37, UR14, P0 ;  /* 0x0000000e25007c0c */ /* 0x000fe20008706470 */
[----:B------:R-:W-:Y:S01]  /*4a00*/  IMAD.MOV.U32 R55, RZ, RZ, 0x437c0000 ;  /* 0x437c0000ff377424 */ /* 0x000fe200078e00ff */
[----:B------:R-:W-:Y:S01]  /*4a10*/  F2FP.BF16.F32.PACK_AB R35, RZ, R35 ;  /* 0x00000023ff23723e */ /* 0x000fe200000010ff */
[----:B------:R-:W-:Y:S01]  /*4a20*/  FMUL R37, R52, UR6 ;  /* 0x0000000634257c20 */ /* 0x000fe20008400000 */
[----:B------:R-:W-:Y:S01]  /*4a30*/  F2FP.BF16.F32.PACK_AB R0, RZ, R0 ;  /* 0x00000000ff00723e */ /* 0x000fe200000010ff */
[----:B------:R-:W-:Y:S01]  /*4a40*/  FMUL R33, R33, R50 ;  /* 0x0000003221217220 */ /* 0x000fe20000400000 */
[----:B------:R-:W-:Y:S01]  /*4a50*/  FMNMX R18, R18, |R5|, !PT ;  /* 0x4000000512127209 */ /* 0x000fe20007800000 */
[----:B------:R-:W-:Y:S01]  /*4a60*/  FMUL R5, R56, UR6 ;  /* 0x0000000638057c20 */ /* 0x000fe20008400000 */
[----:B------:R-:W-:Y:S01]  /*4a70*/  F2FP.BF16.F32.PACK_AB R37, RZ, R37 ;  /* 0x00000025ff25723e */ /* 0x000fe200000010ff */
[----:B------:R-:W-:Y:S01]  /*4a80*/  FMUL R50, R34, R33 ;  /* 0x0000002122327220 */ /* 0x000fe20000400000 */
[----:B------:R-:W-:Y:S02]  /*4a90*/  BSSY.RECONVERGENT B1, `(.L_x_1030) ;  /* 0x000003f000017945 */ /* 0x000fe40003800200 */
[----:B------:R-:W-:Y:S01]  /*4aa0*/  F2FP.BF16.F32.PACK_AB R34, RZ, R5 ;  /* 0x00000005ff22723e */ /* 0x000fe200000010ff */
[----:B------:R-:W0:Y:S01]  /*4ab0*/  @!P0 LDC R46, c[0x0][0x3b8] ;  /* 0x0000ee00ff2e8b82 */ /* 0x000e220000000800 */
[----:B------:R-:W-:Y:S01]  /*4ac0*/  @!P0 LEA R48, P1, R19, UR8, 0x2 ;  /* 0x0000000813308c11 */ /* 0x000fe2000f8210ff */
[----:B------:R-:W-:Y:S01]  /*4ad0*/  FMUL R5, R53, UR6 ;  /* 0x0000000635057c20 */ /* 0x000fe20008400000 */
[----:B------:R-:W-:-:S02]  /*4ae0*/  @!P0 PRMT R35, R35, 0x5410, R0 ;  /* 0x0000541023238816 */ /* 0x000fc40000000000 */
[----:B------:R-:W-:Y:S02]  /*4af0*/  @!P0 LEA.HI.X R49, R19, UR9, R14, 0x2, P1 ;  /* 0x0000000913318c11 */ /* 0x000fe400088f140e */
[----:B------:R-:W-:-:S03]  /*4b00*/  F2FP.BF16.F32.PACK_AB R5, RZ, R5 ;  /* 0x00000005ff05723e */ /* 0x000fc600000010ff */
[----:B------:R1:W-:Y:S02]  /*4b10*/  @!P0 STG.E desc[UR22][R48.64], R35 ;  /* 0x0000002330008986 */ /* 0x0003e4000c101916 */
[----:B-1----:R-:W-:Y:S01]  /*4b20*/  F2FP.BF16.F32.PACK_AB R49, RZ, R51 ;  /* 0x00000033ff31723e */ /* 0x002fe200000010ff */
[----:B------:R-:W-:Y:S01]  /*4b30*/  IMAD.MOV.U32 R51, RZ, RZ, 0x3bbb989d ;  /* 0x3bbb989dff337424 */ /* 0x000fe200078e00ff */
[----:B0-----:R-:W-:Y:S02]  /*4b40*/  @!P0 IADD3 R47, P1, PT, R19, R46, RZ ;  /* 0x0000002e132f8210 */ /* 0x001fe40007f3e0ff */
[----:B------:R-:W-:Y:S02]  /*4b50*/  @!P0 PRMT R37, R37, 0x5410, R49 ;  /* 0x0000541025258816 */ /* 0x000fe40000000031 */
[----:B------:R-:W-:Y:S02]  /*4b60*/  @!P0 IADD3.X R54, PT, PT, R14, UR33, RZ, P1, !PT ;  /* 0x000000210e368c10 */ /* 0x000fe40008ffe4ff */
[----:B------:R-:W-:-:S04]  /*4b70*/  @!P0 LEA R46, P1, R47, UR8, 0x2 ;  /* 0x000000082f2e8c11 */ /* 0x000fc8000f8210ff */
[----:B------:R-:W-:Y:S02]  /*4b80*/  @!P0 LEA.HI.X R47, R47, UR9, R54, 0x2, P1 ;  /* 0x000000092f2f8c11 */ /* 0x000fe400088f1436 */
[----:B------:R-:W-:-:S03]  /*4b90*/  SHF.L.U32 R54, R22, 0x10, RZ ;  /* 0x0000001016367819 */ /* 0x000fc600000006ff */
[----:B------:R0:W-:Y:S02]  /*4ba0*/  @!P0 STG.E desc[UR22][R46.64], R37 ;  /* 0x000000252e008986 */ /* 0x0001e4000c101916 */
[----:B------:R-:W-:-:S04]  /*4bb0*/  FMUL R22, R54, 1.7020000219345092773 ;  /* 0x3fd9db2336167820 */ /* 0x000fc80000400000 */
[----:B------:R-:W-:-:S04]  /*4bc0*/  FFMA.SAT R48, R22, -R51, 0.5 ;  /* 0x3f00000016307423 */ /* 0x000fc80000002833 */
[----:B------:R-:W-:Y:S02]  /*4bd0*/  FFMA.RM R55, R48, R55, 12582913 ;  /* 0x4b40000130377423 */ /* 0x000fe40000004037 */
[----:B------:R-:W1:Y:S01]  /*4be0*/  @!P0 LDC R48, c[0x0][0x3b8] ;  /* 0x0000ee00ff308b82 */ /* 0x000e620000000800 */
[----:B0-----:R-:W-:Y:S01]  /*4bf0*/  FMUL R47, R50, UR6 ;  /* 0x00000006322f7c20 */ /* 0x001fe20008400000 */
[C---:B------:R-:W-:Y:S01]  /*4c00*/  FADD R51, R55.reuse, -12583039 ;  /* 0xcb40007f37337421 */ /* 0x040fe20000000000 */
[----:B------:R-:W-:-:S03]  /*4c10*/  SHF.L.U32 R55, R55, 0x17, RZ ;  /* 0x0000001737377819 */ /* 0x000fc600000006ff */
[----:B------:R-:W-:-:S04]  /*4c20*/  FFMA R51, R22, -1.4426950216293334961, -R51 ;  /* 0xbfb8aa3b16337823 */ /* 0x000fc80000000833 */
[----:B------:R-:W-:Y:S01]  /*4c30*/  FFMA R57, R22, -1.925963033500011079e-08, R51 ;  /* 0xb2a5706016397823 */ /* 0x000fe20000000033 */
[----:B------:R-:W-:Y:S01]  /*4c40*/  FMNMX3 R51, |R3|, R18, |R52|, !PT ;  /* 0x0000001203337276 */ /* 0x000fe20007800634 */
[----:B------:R-:W-:Y:S01]  /*4c50*/  FMUL R3, R4, UR6 ;  /* 0x0000000604037c20 */ /* 0x000fe20008400000 */
[----:B------:R-:W-:Y:S01]  /*4c60*/  @!P0 LEA R18, P1, R19, UR12, 0x2 ;  /* 0x0000000c13128c11 */ /* 0x000fe2000f8210ff */
[----:B------:R-:W0:Y:S01]  /*4c70*/  MUFU.EX2 R58, R57 ;  /* 0x00000039003a7308 */ /* 0x000e220000000800 */
[----:B------:R-:W-:Y:S02]  /*4c80*/  FMNMX R51, |R2|, R51, !PT ;  /* 0x0000003302337209 */ /* 0x000fe40007800200 */
[----:B------:R-:W-:Y:S02]  /*4c90*/  F2FP.BF16.F32.PACK_AB R3, RZ, R3 ;  /* 0x00000003ff03723e */ /* 0x000fe400000010ff */
[----:B------:R-:W-:Y:S02]  /*4ca0*/  FMNMX R51, |R4|, R51, !PT ;  /* 0x0000003304337209 */ /* 0x000fe40007800200 */
[----:B------:R-:W-:-:S02]  /*4cb0*/  @!P0 PRMT R3, R3, 0x5410, R34 ;  /* 0x0000541003038816 */ /* 0x000fc40000000022 */
[----:B------:R-:W-:Y:S02]  /*4cc0*/  FMNMX3 R53, |R56|, R51, |R53|, !PT ;  /* 0x0000003338357276 */ /* 0x000fe40007800635 */
[C---:B-1----:R-:W-:Y:S02]  /*4cd0*/  @!P0 IADD3 R48, P2, PT, R19.reuse, R48, RZ ;  /* 0x0000003013308210 */ /* 0x042fe40007f5e0ff */
[----:B------:R-:W-:Y:S02]  /*4ce0*/  @!P0 LEA.HI.X R19, R19, UR13, R14, 0x2, P1 ;  /* 0x0000000d13138c11 */ /* 0x000fe400088f140e */
[----:B------:R-:W-:Y:S01]  /*4cf0*/  @!P0 LEA R46, P1, R48, UR12, 0x2 ;  /* 0x0000000c302e8c11 */ /* 0x000fe2000f8210ff */
[----:B0-----:R-:W-:Y:S01]  /*4d00*/  FFMA R33, R55, R58, 1 ;  /* 0x3f80000037217423 */ /* 0x001fe2000000003a */
[----:B------:R-:W-:Y:S01]  /*4d10*/  @!P0 IADD3.X R55, PT, PT, R14, UR33, RZ, P2, !PT ;  /* 0x000000210e378c10 */ /* 0x000fe200097fe4ff */
[----:B------:R0:W-:Y:S01]  /*4d20*/  @!P0 STG.E desc[UR22][R18.64], R3 ;  /* 0x0000000312008986 */ /* 0x0001e2000c101916 */
[----:B------:R-:W-:-:S02]  /*4d30*/  F2FP.BF16.F32.PACK_AB R14, RZ, R47 ;  /* 0x0000002fff0e723e */ /* 0x000fc400000010ff */
[----:B------:R-:W-:Y:S01]  /*4d40*/  @!P0 LEA.HI.X R47, R48, UR13, R55, 0x2, P1 ;  /* 0x0000000d302f8c11 */ /* 0x000fe200088f1437 */
[----:B------:R-:W-:Y:S01]  /*4d50*/  VIADD R48, R33, 0x1800000 ;  /* 0x0180000021307836 */ /* 0x000fe20000000000 */
[----:B------:R-:W-:Y:S02]  /*4d60*/  @!P0 PRMT R5, R5, 0x5410, R14 ;  /* 0x0000541005058816 */ /* 0x000fe4000000000e */
[----:B------:R-:W-:Y:S02]  /*4d70*/  IADD3 R2, P1, PT, R30, UR18, RZ ;  /* 0x000000121e027c10 */ /* 0x000fe4000ff3e0ff */
[----:B------:R-:W-:Y:S01]  /*4d80*/  LOP3.LUT R48, R48, 0x7f800000, RZ, 0xc0, !PT ;  /* 0x7f80000030307812 */ /* 0x000fe200078ec0ff */
[----:B------:R1:W-:Y:S01]  /*4d90*/  @!P0 STG.E desc[UR22][R46.64], R5 ;  /* 0x000000052e008986 */ /* 0x0003e2000c101916 */
[----:B------:R-:W-:Y:S02]  /*4da0*/  FMNMX R4, |R50|, R53, !PT ;  /* 0x0000003532047209 */ /* 0x000fe40007800200 */
[----:B------:R-:W-:-:S02]  /*4db0*/  ISETP.GT.U32.AND P0, PT, R48, 0x1ffffff, PT ;  /* 0x01ffffff3000780c */ /* 0x000fc40003f04070 */
[----:B------:R-:W-:Y:S02]  /*4dc0*/  IADD3.X R31, PT, PT, R31, UR19, RZ, P1, !PT ;  /* 0x000000131f1f7c10 */ /* 0x000fe40008ffe4ff */
[----:B0-----:R-:W-:Y:S02]  /*4dd0*/  PRMT R18, R0, 0x5410, R49 ;  /* 0x0000541000127816 */ /* 0x001fe40000000031 */
[----:B------:R-:W-:-:S07]  /*4de0*/  PRMT R14, R34, 0x5410, R14 ;  /* 0x00005410220e7816 */ /* 0x000fce000000000e */
[----:B-1----:R-:W-:Y:S05]  /*4df0*/  @P0 BRA `(.L_x_1031) ;  /* 0x0000000000100947 */ /* 0x002fea0003800000 */
[----:B------:R-:W-:Y:S01]  /*4e00*/  IMAD.MOV.U32 R0, RZ, RZ, R33 ;  /* 0x000000ffff007224 */ /* 0x000fe200078e0021 */
[----:B------:R-:W-:-:S07]  /*4e10*/  MOV R46, 0x4e30 ;  /* 0x00004e30002e7802 */ /* 0x000fce0000000f00 */
[----:B------:R-:W-:Y:S05]  /*4e20*/  CALL.REL.NOINC `($__internal_9_$__cuda_sm20_rcp_rn_f32_slowpath) ;  /* 0x0000003800607944 */ /* 0x000fea0003c00000 */
[----:B------:R-:W-:Y:S05]  /*4e30*/  BRA `(.L_x_1032) ;  /* 0x0000000000107947 */ /* 0x000fea0003800000 */
.L_x_1031:
[----:B------:R-:W0:Y:S02]  /*4e40*/  MUFU.RCP R0, R33 ;  /* 0x0000002100007308 */ /* 0x000e240000001000 */
[----:B0-----:R-:W-:-:S04]  /*4e50*/  FFMA R19, R33, R0, -1 ;  /* 0xbf80000021137423 */ /* 0x001fc80000000000 */
[----:B------:R-:W-:-:S04]  /*4e60*/  FADD.FTZ R19, -R19, -RZ ;  /* 0x800000ff13137221 */ /* 0x000fc80000010100 */
[----:B------:R-:W-:-:S07]  /*4e70*/  FFMA R49, R0, R19, R0 ;  /* 0x0000001300317223 */ /* 0x000fce0000000000 */
.L_x_1032:
[----:B------:R-:W-:Y:S05]  /*4e80*/  BSYNC.RECONVERGENT B1 ;  /* 0x0000000000017941 */ /* 0x000fea0003800200 */
.L_x_1030:
        /* <DEDUP_REMOVED lines=27> */
.L_x_1034:
[----:B------:R-:W0:Y:S02]  /*5040*/  MUFU.RCP R49, R30 ;  /* 0x0000001e00317308 */ /* 0x000e240000001000 */
[----:B0-----:R-:W-:-:S04]  /*5050*/  FFMA R0, R30, R49, -1 ;  /* 0xbf8000001e007423 */ /* 0x001fc80000000031 */
[----:B------:R-:W-:-:S04]  /*5060*/  FADD.FTZ R0, -R0, -RZ ;  /* 0x800000ff00007221 */ /* 0x000fc80000010100 */
[----:B------:R-:W-:-:S07]  /*5070*/  FFMA R49, R49, R0, R49 ;  /* 0x0000000031317223 */ /* 0x000fce0000000031 */
.L_x_1035:
[----:B------:R-:W-:Y:S05]  /*5080*/  BSYNC.RECONVERGENT B1 ;  /* 0x0000000000017941 */ /* 0x000fea0003800200 */
.L_x_1033:
        /* <DEDUP_REMOVED lines=23> */
.L_x_1037:
[----:B------:R-:W0:Y:S02]  /*5200*/  MUFU.RCP R49, R30 ;  /* 0x0000001e00317308 */ /* 0x000e240000001000 */
[----:B0-----:R-:W-:-:S04]  /*5210*/  FFMA R0, R30, R49, -1 ;  /* 0xbf8000001e007423 */ /* 0x001fc80000000031 */
[----:B------:R-:W-:-:S04]  /*5220*/  FADD.FTZ R0, -R0, -RZ ;  /* 0x800000ff00007221 */ /* 0x000fc80000010100 */
[----:B------:R-:W-:-:S07]  /*5230*/  FFMA R49, R49, R0, R49 ;  /* 0x0000000031317223 */ /* 0x000fce0000000031 */
.L_x_1038:
[----:B------:R-:W-:Y:S05]  /*5240*/  BSYNC.RECONVERGENT B1 ;  /* 0x0000000000017941 */ /* 0x000fea0003800200 */
.L_x_1036:
[----:B------:R-:W-:Y:S02]  /*5250*/  IMAD.MOV.U32 R33, RZ, RZ, 0x3bbb989d ;  /* 0x3bbb989dff217424 */ /* 0x000fe400078e00ff */
        /* <DEDUP_REMOVED lines=26> */
.L_x_1040:
[----:B------:R-:W0:Y:S02]  /*5400*/  MUFU.RCP R49, R30 ;  /* 0x0000001e00317308 */ /* 0x000e240000001000 */
[----:B0-----:R-:W-:-:S04]  /*5410*/  FFMA R0, R30, R49, -1 ;  /* 0xbf8000001e007423 */ /* 0x001fc80000000031 */
[----:B------:R-:W-:-:S04]  /*5420*/  FADD.FTZ R0, -R0, -RZ ;  /* 0x800000ff00007221 */ /* 0x000fc80000010100 */
[----:B------:R-:W-:-:S07]  /*5430*/  FFMA R49, R49, R0, R49 ;  /* 0x0000000031317223 */ /* 0x000fce0000000031 */
.L_x_1041:
[----:B------:R-:W-:Y:S05]  /*5440*/  BSYNC.RECONVERGENT B1 ;  /* 0x0000000000017941 */ /* 0x000fea0003800200 */
.L_x_1039:
[----:B------:R-:W-:Y:S02]  /*5450*/  HFMA2 R0, -RZ, RZ, 0.96630859375, -0.0022525787353515625 ;  /* 0x3bbb989dff007431 */ /* 0x000fe400000001ff */
[----:B------:R-:W-:Y:S01]  /*5460*/  IMAD.U32 R16, R16, 0x10000, RZ ;  /* 0x0001000010107824 */ /* 0x000fe200078e00ff */
[----:B------:R-:W-:Y:S01]  /*5470*/  BSSY.RECONVERGENT B1, `(.L_x_1042) ;  /* 0x0000019000017945 */ /* 0x000fe20003800200 */
[----:B------:R-:W-:Y:S02]  /*5480*/  IMAD.MOV.U32 R33, RZ, RZ, 0x437c0000 ;  /* 0x437c0000ff217424 */ /* 0x000fe400078e00ff */
        /* <DEDUP_REMOVED lines=19> */
.L_x_1043:
[----:B------:R-:W0:Y:S02]  /*55c0*/  MUFU.RCP R49, R30 ;  /* 0x0000001e00317308 */ /* 0x000e240000001000 */
[----:B0-----:R-:W-:-:S04]  /*55d0*/  FFMA R0, R30, R49, -1 ;  /* 0xbf8000001e007423 */ /* 0x001fc80000000031 */
[----:B------:R-:W-:-:S04]  /*55e0*/  FADD.FTZ R0, -R0, -RZ ;  /* 0x800000ff00007221 */ /* 0x000fc80000010100 */
[----:B------:R-:W-:-:S07]  /*55f0*/  FFMA R49, R49, R0, R49 ;  /* 0x0000000031317223 */ /* 0x000fce0000000031 */
.L_x_1044:
[----:B------:R-:W-:Y:S05]  /*5600*/  BSYNC.RECONVERGENT B1 ;  /* 0x0000000000017941 */ /* 0x000fea0003800200 */
.L_x_1042:
        /* <DEDUP_REMOVED lines=27> */
.L_x_1046:
[----:B------:R-:W0:Y:S02]  /*57c0*/  MUFU.RCP R49, R22 ;  /* 0x0000001600317308 */ /* 0x000e240000001000 */
[----:B0-----:R-:W-:-:S04]  /*57d0*/  FFMA R0, R22, R49, -1 ;  /* 0xbf80000016007423 */ /* 0x001fc80000000031 */
[----:B------:R-:W-:-:S04]  /*57e0*/  FADD.FTZ R0, -R0, -RZ ;  /* 0x800000ff00007221 */ /* 0x000fc80000010100 */
[----:B------:R-:W-:-:S07]  /*57f0*/  FFMA R49, R49, R0, R49 ;  /* 0x0000000031317223 */ /* 0x000fce0000000031 */
.L_x_1047:
[----:B------:R-:W-:Y:S05]  /*5800*/  BSYNC.RECONVERGENT B1 ;  /* 0x0000000000017941 */ /* 0x000fea0003800200 */
.L_x_1045:
        /* <DEDUP_REMOVED lines=23> */
.L_x_1049:
[----:B------:R-:W0:Y:S02]  /*5980*/  MUFU.RCP R49, R22 ;  /* 0x0000001600317308 */ /* 0x000e240000001000 */
[----:B0-----:R-:W-:-:S04]  /*5990*/  FFMA R0, R22, R49, -1 ;  /* 0xbf80000016007423 */ /* 0x001fc80000000031 */
[----:B------:R-:W-:-:S04]  /*59a0*/  FADD.FTZ R0, -R0, -RZ ;  /* 0x800000ff00007221 */ /* 0x000fc80000010100 */
[----:B------:R-:W-:-:S07]  /*59b0*/  FFMA R49, R49, R0, R49 ;  /* 0x0000000031317223 */ /* 0x000fce0000000031 */
.L_x_1050:
[----:B------:R-:W-:Y:S05]  /*59c0*/  BSYNC.RECONVERGENT B1 ;  /* 0x0000000000017941 */ /* 0x000fea0003800200 */
.L_x_1048:
        /* <DEDUP_REMOVED lines=25> */
[----:B------:R-:W-:Y:S05]  /*5b60*/  CALL.REL.NOINC `($__internal_9_$__cuda_sm20_rcp_rn_f32_slowpath) ;  /* 0x0000002c00107944 */ /* 0x000fea0003c00000 */
[----:B------:R-:W-:Y:S05]  /*5b70*/  BRA `(.L_x_1053) ;  /* 0x0000000000107947 */ /* 0x000fea0003800000 */
.L_x_1052:
[----:B------:R-:W0:Y:S02]  /*5b80*/  MUFU.RCP R49, R22 ;  /* 0x0000001600317308 */ /* 0x000e240000001000 */
[----:B0-----:R-:W-:-:S04]  /*5b90*/  FFMA R0, R22, R49, -1 ;  /* 0xbf80000016007423 */ /* 0x001fc80000000031 */
[----:B------:R-:W-:-:S04]  /*5ba0*/  FADD.FTZ R0, -R0, -RZ ;  /* 0x800000ff00007221 */ /* 0x000fc80000010100 */
[----:B------:R-:W-:-:S07]  /*5bb0*/  FFMA R49, R49, R0, R49 ;  /* 0x0000000031317223 */ /* 0x000fce0000000031 */
.L_x_1053:
[----:B------:R-:W-:Y:S05]  /*5bc0*/  BSYNC.RECONVERGENT B1 ;  /* 0x0000000000017941 */ /* 0x000fea0003800200 */
.L_x_1051:
[----:B------:R-:W0:Y:S01]  /*5bd0*/  S2R R15, SR_CgaCtaId ;  /* 0x00000000000f7919 */ /* 0x000e220000008800 */
[----:B------:R-:W-:Y:S01]  /*5be0*/  ISETP.GE.U32.AND P0, PT, R25, UR7, PT ;  /* 0x0000000719007c0c */ /* 0x000fe2000bf06070 */
[----:B------:R-:W-:Y:S01]  /*5bf0*/  FMUL R0, R17, R49 ;  /* 0x0000003111007220 */ /* 0x000fe20000400000 */
[----:B------:R-:W-:Y:S01]  /*5c00*/  MOV R10, 0x400 ;  /* 0x00000400000a7802 */ /* 0x000fe20000000f00 */
[----:B------:R-:W-:Y:S01]  /*5c10*/  IMAD.IADD R38, R44, 0x1, -R38 ;  /* 0x000000012c267824 */ /* 0x000fe200078e0a26 */
[----:B------:R-:W-:Y:S01]  /*5c20*/  ISETP.GE.U32.OR P0, PT, R24, UR14, P0 ;  /* 0x0000000e18007c0c */ /* 0x000fe20008706470 */
[----:B------:R-:W-:Y:S01]  /*5c30*/  FMUL R21, R9, R0 ;  /* 0x0000000009157220 */ /* 0x000fe20000400000 */
[----:B------:R-:W-:Y:S01]  /*5c40*/  LOP3.LUT R17, RZ, R45, RZ, 0x33, !PT ;  /* 0x0000002dff117212 */ /* 0x000fe200078e33ff */
[----:B------:R-:W-:Y:S01]  /*5c50*/  VIADD R10, R10, 0x20 ;  /* 0x000000200a0a7836 */ /* 0x000fe20000000000 */
[----:B------:R-:W-:Y:S01]  /*5c60*/  LOP3.LUT R22, R44, 0x1f, RZ, 0xc0, !PT ;  /* 0x0000001f2c167812 */ /* 0x000fe200078ec0ff */
[----:B------:R-:W-:Y:S01]  /*5c70*/  FMUL R24, R19, UR6 ;  /* 0x0000000613187c20 */ /* 0x000fe20008400000 */
[----:B------:R-:W-:Y:S01]  /*5c80*/  FMNMX R49, R4, |R19|, !PT ;  /* 0x4000001304317209 */ /* 0x000fe20007800000 */
[----:B------:R-:W-:-:S02]  /*5c90*/  IMAD.SHL.U32 R4, R43, 0x4, RZ ;  /* 0x000000042b047824 */ /* 0x000fc400078e00ff */
[----:B------:R-:W-:Y:S01]  /*5ca0*/  FMUL R34, R12, UR6 ;  /* 0x000000060c227c20 */ /* 0x000fe20008400000 */
[----:B------:R-:W-:Y:S01]  /*5cb0*/  IMAD R9, R22, 0x84, RZ ;  /* 0x0000008416097824 */ /* 0x000fe200078e02ff */
[----:B------:R-:W-:Y:S01]  /*5cc0*/  IADD3 R25, PT, PT, -R25, R44, RZ ;  /* 0x0000002c19197210 */ /* 0x000fe20007ffe1ff */
[----:B------:R-:W-:Y:S01]  /*5cd0*/  IMAD.SHL.U32 R38, R38, 0x4, RZ ;  /* 0x0000000426267824 */ /* 0x000fe200078e00ff */
[----:B------:R-:W-:Y:S01]  /*5ce0*/  PRMT R41, R41, 0x5410, R40 ;  /* 0x0000541029297816 */ /* 0x000fe20000000028 */
[----:B------:R-:W1:Y:S01]  /*5cf0*/  @!P0 LDC R33, c[0x0][0x3b8] ;  /* 0x0000ee00ff218b82 */ /* 0x000e620000000800 */
[----:B------:R-:W-:Y:S01]  /*5d00*/  @!P0 LEA R46, P1, R2, UR8, 0x2 ;  /* 0x00000008022e8c11 */ /* 0x000fe2000f8210ff */
[----:B------:R-:W-:Y:S01]  /*5d10*/  IMAD.SHL.U32 R25, R25, 0x4, RZ ;  /* 0x0000000419197824 */ /* 0x000fe200078e00ff */
[----:B------:R-:W-:Y:S01]  /*5d20*/  PRMT R28, R28, 0x5410, R27 ;  /* 0x000054101c1c7816 */ /* 0x000fe2000000001b */
[----:B------:R-:W2:Y:S01]  /*5d30*/  LDCU UR4, c[0x0][0x3c0] ;  /* 0x00007800ff0477ac */ /* 0x000ea20008000800 */
[----:B------:R-:W-:Y:S01]  /*5d40*/  @!P0 LEA.HI.X R47, R2, UR9, R31, 0x2, P1 ;  /* 0x00000009022f8c11 */ /* 0x000fe200088f141f */
[----:B------:R-:W-:Y:S01]  /*5d50*/  BSSY.RECONVERGENT B0, `(.L_x_1054) ;  /* 0x00000ae000007945 */ /* 0x000fe20003800200 */
[----:B------:R-:W-:Y:S01]  /*5d60*/  F2FP.BF16.F32.PACK_AB R24, RZ, R24 ;  /* 0x00000018ff18723e */ /* 0x000fe200000010ff */
[----:B------:R-:W3:Y:S01]  /*5d70*/  @!P0 LDC R51, c[0x0][0x3b8] ;  /* 0x0000ee00ff338b82 */ /* 0x000ee20000000800 */
[----:B------:R-:W-:Y:S01]  /*5d80*/  F2FP.BF16.F32.PACK_AB R34, RZ, R34 ;  /* 0x00000022ff22723e */ /* 0x000fe200000010ff */
[----:B------:R-:W4:Y:S01]  /*5d90*/  LDCU UR5, c[0x0][0x3c4] ;  /* 0x00007880ff0577ac */ /* 0x000f220008000800 */
[----:B------:R-:W-:Y:S01]  /*5da0*/  LOP3.LUT R27, R38, 0x7c, RZ, 0xc0, !PT ;  /* 0x0000007c261b7812 */ /* 0x000fe200078ec0ff */
[----:B------:R-:W-:Y:S01]  /*5db0*/  FMUL R38, R8, UR6 ;  /* 0x0000000608267c20 */ /* 0x000fe20008400000 */
[----:B------:R-:W-:-:S02]  /*5dc0*/  FMNMX3 R49, |R12|, R49, |R13|, !PT ;  /* 0x000000310c317276 */ /* 0x000fc4000780060d */
[----:B0-----:R-:W-:Y:S02]  /*5dd0*/  LEA R0, R15, R10, 0x18 ;  /* 0x0000000a0f007211 */ /* 0x001fe400078ec0ff */
[----:B------:R-:W-:Y:S02]  /*5de0*/  IADD3 R10, PT, PT, R17, R44, RZ ;  /* 0x0000002c110a7210 */ /* 0x000fe40007ffe0ff */
[----:B------:R-:W-:Y:S01]  /*5df0*/  LOP3.LUT R15, R4, 0x7c, RZ, 0xc0, !PT ;  /* 0x0000007c040f7812 */ /* 0x000fe200078ec0ff */
[----:B------:R-:W-:Y:S01]  /*5e00*/  IMAD.IADD R4, R9, 0x1, R0 ;  /* 0x0000000109047824 */ /* 0x000fe200078e0200 */
[----:B------:R-:W-:Y:S01]  /*5e10*/  @!P0 PRMT R24, R24, 0x5410, R34 ;  /* 0x0000541018188816 */ /* 0x000fe20000000022 */
[----:B------:R-:W-:Y:S01]  /*5e20*/  IMAD.SHL.U32 R10, R10, 0x4, RZ ;  /* 0x000000040a0a7824 */ /* 0x000fe200078e00ff */
[----:B------:R-:W-:Y:S01]  /*5e30*/  PRMT R35, R35, 0x5410, R37 ;  /* 0x0000541023237816 */ /* 0x000fe20000000025 */
[----:B------:R-:W-:Y:S01]  /*5e40*/  FMUL R37, R16, UR6 ;  /* 0x0000000610257c20 */ /* 0x000fe20008400000 */
[----:B-1----:R-:W-:Y:S01]  /*5e50*/  @!P0 IADD3 R30, P1, PT, R2, R33, RZ ;  /* 0x00000021021e8210 */ /* 0x002fe20007f3e0ff */
[----:B------:R-:W-:Y:S01]  /*5e60*/  @!P0 STG.E desc[UR22][R46.64], R24 ;  /* 0x000000182e008986 */ /* 0x000fe2000c101916 */
[----:B------:R-:W-:Y:S01]  /*5e70*/  LOP3.LUT R19, R10, 0x7c, RZ, 0xc0, !PT ;  /* 0x0000007c0a137812 */ /* 0x000fe200078ec0ff */
[----:B------:R-:W-:Y:S01]  /*5e80*/  FMUL R33, R20, UR6 ;  /* 0x0000000614217c20 */ /* 0x000fe20008400000 */
[C---:B------:R-:W-:Y:S01]  /*5e90*/  IADD3 R10, PT, PT, R4.reuse, R15, RZ ;  /* 0x0000000f040a7210 */ /* 0x040fe20007ffe0ff */
[----:B--2---:R-:W-:Y:S01]  /*5ea0*/  ULOP3.LUT UR4, UR4, 0xfffffffe, URZ, 0xc0, !UPT ;  /* 0xfffffffe04047892 */ /* 0x004fe2000f8ec0ff */
[C---:B------:R-:W-:Y:S01]  /*5eb0*/  IADD3 R27, PT, PT, R4.reuse, R27, RZ ;  /* 0x0000001b041b7210 */ /* 0x040fe20007ffe0ff */
[----:B------:R-:W-:-:S02]  /*5ec0*/  IMAD.IADD R15, R4, 0x1, R19 ;  /* 0x00000001040f7824 */ /* 0x000fc400078e0213 */
[----:B------:R-:W-:Y:S01]  /*5ed0*/  FMUL R19, R13, UR6 ;  /* 0x000000060d137c20 */ /* 0x000fe20008400000 */
[----:B------:R-:W-:Y:S01]  /*5ee0*/  STS [R10], R41 ;  /* 0x000000290a007388 */ /* 0x000fe20000000800 */
[----:B------:R-:W-:Y:S02]  /*5ef0*/  @!P0 IADD3.X R13, PT, PT, R31, UR33, RZ, P1, !PT ;  /* 0x000000211f0d8c10 */ /* 0x000fe40008ffe4ff */
[C---:B------:R-:W-:Y:S01]  /*5f00*/  @!P0 LEA R12, P1, R30.reuse, UR8, 0x2 ;  /* 0x000000081e0c8c11 */ /* 0x040fe2000f8210ff */
[----:B------:R0:W-:Y:S01]  /*5f10*/  STS [R15], R28 ;  /* 0x0000001c0f007388 */ /* 0x0001e20000000800 */
[----:B------:R-:W-:Y:S02]  /*5f20*/  LOP3.LUT R25, R25, 0x7c, RZ, 0xc0, !PT ;  /* 0x0000007c19197812 */ /* 0x000fe400078ec0ff */
[----:B------:R-:W-:Y:S01]  /*5f30*/  F2FP.BF16.F32.PACK_AB R38, RZ, R38 ;  /* 0x00000026ff26723e */ /* 0x000fe200000010ff */
[----:B------:R1:W-:Y:S01]  /*5f40*/  STS [R27], R35 ;  /* 0x000000231b007388 */ /* 0x0003e20000000800 */
[----:B------:R-:W-:-:S02]  /*5f50*/  @!P0 LEA.HI.X R13, R30, UR9, R13, 0x2, P1 ;  /* 0x000000091e0d8c11 */ /* 0x000fc400088f140d */
[----:B---3--:R-:W-:Y:S02]  /*5f60*/  @!P0 IADD3 R51, P2, PT, R2, R51, RZ ;  /* 0x0000003302338210 */ /* 0x008fe40007f5e0ff */
[----:B------:R-:W-:Y:S02]  /*5f70*/  F2FP.BF16.F32.PACK_AB R33, RZ, R33 ;  /* 0x00000021ff21723e */ /* 0x000fe400000010ff */
[----:B0-----:R-:W-:Y:S01]  /*5f80*/  F2FP.BF16.F32.PACK_AB R28, RZ, R19 ;  /* 0x00000013ff1c723e */ /* 0x001fe200000010ff */
[----:B------:R-:W-:Y:S01]  /*5f90*/  IMAD.IADD R19, R4, 0x1, R25 ;  /* 0x0000000104137824 */ /* 0x000fe200078e0219 */
[----:B------:R-:W-:Y:S02]  /*5fa0*/  @!P0 IADD3.X R46, PT, PT, R31, UR33, RZ, P2, !PT ;  /* 0x000000211f2e8c10 */ /* 0x000fe400097fe4ff */
[----:B------:R-:W-:Y:S02]  /*5fb0*/  PRMT R40, R24, 0x5410, R28 ;  /* 0x0000541018287816 */ /* 0x000fe4000000001c */
[----:B------:R-:W-:-:S02]  /*5fc0*/  @!P0 LEA R24, P1, R2, UR12, 0x2 ;  /* 0x0000000c02188c11 */ /* 0x000fc4000f8210ff */
[----:B-1----:R-:W-:Y:S01]  /*5fd0*/  @!P0 PRMT R35, R28, 0x5410, R38 ;  /* 0x000054101c238816 */ /* 0x002fe20000000026 */
[----:B------:R-:W-:Y:S01]  /*5fe0*/  FMUL R28, R11, UR6 ;  /* 0x000000060b1c7c20 */ /* 0x000fe20008400000 */
[----:B------:R-:W-:Y:S01]  /*5ff0*/  @!P0 LEA.HI.X R25, R2, UR13, R31, 0x2, P1 ;  /* 0x0000000d02198c11 */ /* 0x000fe200088f141f */
[----:B------:R-:W-:Y:S01]  /*6000*/  FMUL R2, R21, UR6 ;  /* 0x0000000615027c20 */ /* 0x000fe20008400000 */
[----:B------:R0:W-:Y:S01]  /*6010*/  STS [R19], R40 ;  /* 0x0000002813007388 */ /* 0x0001e20000000800 */
[C---:B------:R-:W-:Y:S02]  /*6020*/  @!P0 LEA R30, P1, R51.reuse, UR12, 0x2 ;  /* 0x0000000c331e8c11 */ /* 0x040fe4000f8210ff */
[----:B------:R-:W-:Y:S01]  /*6030*/  FMNMX R49, |R8|, R49, !PT ;  /* 0x0000003108317209 */ /* 0x000fe20007800200 */
[----:B------:R1:W-:Y:S01]  /*6040*/  @!P0 STG.E desc[UR22][R12.64], R35 ;  /* 0x000000230c008986 */ /* 0x0003e2000c101916 */
[----:B------:R-:W-:Y:S02]  /*6050*/  @!P0 LEA.HI.X R31, R51, UR13, R46, 0x2, P1 ;  /* 0x0000000d331f8c11 */ /* 0x000fe400088f142e */
[----:B------:R-:W-:-:S02]  /*6060*/  FMNMX R8, |R20|, R49, !PT ;  /* 0x0000003114087209 */ /* 0x000fc40007800200 */
[----:B------:R-:W-:Y:S02]  /*6070*/  PRMT R34, R34, 0x5410, R38 ;  /* 0x0000541022227816 */ /* 0x000fe40000000026 */
[----:B0-----:R-:W-:Y:S02]  /*6080*/  F2FP.BF16.F32.PACK_AB R40, RZ, R28 ;  /* 0x0000001cff28723e */ /* 0x001fe400000010ff */
[----:B------:R-:W-:Y:S02]  /*6090*/  F2FP.BF16.F32.PACK_AB R28, RZ, R37 ;  /* 0x00000025ff1c723e */ /* 0x000fe400000010ff */
[----:B------:R-:W-:Y:S02]  /*60a0*/  F2FP.BF16.F32.PACK_AB R37, RZ, R2 ;  /* 0x00000002ff25723e */ /* 0x000fe400000010ff */
[----:B------:R-:W-:Y:S02]  /*60b0*/  @!P0 PRMT R33, R33, 0x5410, R40 ;  /* 0x0000541021218816 */ /* 0x000fe40000000028 */
[----:B------:R-:W-:-:S02]  /*60c0*/  @!P0 PRMT R28, R28, 0x5410, R37 ;  /* 0x000054101c1c8816 */ /* 0x000fc40000000025 */
[----:B------:R-:W-:Y:S01]  /*60d0*/  SHF.R.U32.HI R2, RZ, 0x5, R44 ;  /* 0x00000005ff027819 */ /* 0x000fe2000001162c */
[----:B------:R0:W-:Y:S01]  /*60e0*/  @!P0 STG.E desc[UR22][R24.64], R33 ;  /* 0x0000002118008986 */ /* 0x0001e2000c101916 */
[----:B------:R-:W-:Y:S02]  /*60f0*/  FMNMX3 R8, |R11|, R8, |R16|, !PT ;  /* 0x000000080b087276 */ /* 0x000fe40007800610 */
[C---:B------:R-:W-:Y:S01]  /*6100*/  IADD3 R11, PT, PT, -R45.reuse, UR14, RZ ;  /* 0x0000000e2d0b7c10 */ /* 0x040fe2000fffe1ff */
[----:B------:R2:W-:Y:S01]  /*6110*/  @!P0 STG.E desc[UR22][R30.64], R28 ;  /* 0x0000001c1e008986 */ /* 0x0005e2000c101916 */
[----:B------:R-:W-:Y:S01]  /*6120*/  BAR.SYNC.DEFER_BLOCKING 0x0 ;  /* 0x0000000000007b1d */ /* 0x000fe20000010000 */
[----:B------:R-:W-:Y:S01]  /*6130*/  ISETP.LT.U32.AND P0, PT, R45, UR14, PT ;  /* 0x0000000e2d007c0c */ /* 0x000fe2000bf01070 */
[----:B-1----:R-:W-:Y:S01]  /*6140*/  IMAD.SHL.U32 R12, R2, 0x8, RZ ;  /* 0x00000008020c7824 */ /* 0x002fe200078e00ff */
[----:B------:R-:W-:Y:S01]  /*6150*/  FMNMX R8, |R21|, R8, !PT ;  /* 0x0000000815087209 */ /* 0x000fe20007800200 */
[----:B0-----:R-:W-:-:S02]  /*6160*/  VIADD R24, R17, UR14 ;  /* 0x0000000e11187c36 */ /* 0x001fc40008000000 */
[C---:B------:R-:W-:Y:S02]  /*6170*/  IMAD R35, R12.reuse, UR32, RZ ;  /* 0x000000200c237c24 */ /* 0x040fe4000f8e02ff */
[----:B------:R-:W-:Y:S01]  /*6180*/  IMAD.WIDE.U32 R12, R12, UR31, RZ ;  /* 0x0000001f0c0c7c25 */ /* 0x000fe2000f8e00ff */
[----:B--2---:R-:W-:-:S03]  /*6190*/  PRMT R30, R40, 0x5410, R37 ;  /* 0x00005410281e7816 */ /* 0x004fc60000000025 */
[----:B------:R-:W-:Y:S01]  /*61a0*/  IMAD.MOV.U32 R31, RZ, RZ, R12 ;  /* 0x000000ffff1f7224 */ /* 0x000fe200078e000c */
[----:B------:R-:W-:Y:S01]  /*61b0*/  IADD3 R25, PT, PT, R13, R35, RZ ;  /* 0x000000230d197210 */ /* 0x000fe20007ffe0ff */
[----:B----4-:R-:W-:Y:S06]  /*61c0*/  @!P0 BRA `(.L_x_1055) ;  /* 0x0000000400988947 */ /* 0x010fec0003800000 */
[----:B------:R-:W-:Y:S01]  /*61d0*/  ISETP.GE.U32.AND P1, PT, R24, 0x3, PT ;  /* 0x000000031800780c */ /* 0x000fe20003f26070 */
[----:B------:R-:W-:Y:S01]  /*61e0*/  BSSY.RECONVERGENT B1, `(.L_x_1056) ;  /* 0x0000040000017945 */ /* 0x000fe20003800200 */
[----:B------:R-:W-:Y:S01]  /*61f0*/  MOV R38, UR14 ;  /* 0x0000000e00267c02 */ /* 0x000fe20008000f00 */
[----:B------:R-:W-:Y:S01]  /*6200*/  IMAD.MOV.U32 R40, RZ, RZ, RZ ;  /* 0x000000ffff287224 */ /* 0x000fe200078e00ff */
[----:B------:R-:W-:Y:S01]  /*6210*/  MOV R48, R31 ;  /* 0x0000001f00307202 */ /* 0x000fe20000000f00 */
[----:B------:R-:W-:Y:S01]  /*6220*/  IMAD.MOV.U32 R41, RZ, RZ, R43 ;  /* 0x000000ffff297224 */ /* 0x000fe200078e002b */
[----:B------:R-:W-:Y:S01]  /*6230*/  LOP3.LUT R38, R38, 0x3, RZ, 0xc0, !PT ;  /* 0x0000000326267812 */ /* 0x000fe200078ec0ff */
[----:B------:R-:W-:-:S03]  /*6240*/  IMAD.MOV.U32 R46, RZ, RZ, R25 ;  /* 0x000000ffff2e7224 */ /* 0x000fc600078e0019 */
[----:B------:R-:W-:-:S03]  /*6250*/  ISETP.NE.AND P0, PT, R38, RZ, PT ;  /* 0x000000ff2600720c */ /* 0x000fc60003f05270 */
[----:B------:R-:W-:Y:S10]  /*6260*/  @!P1 BRA `(.L_x_1057) ;  /* 0x0000000000dc9947 */ /* 0x000ff40003800000 */
[----:B------:R-:W-:Y:S01]  /*6270*/  IMAD R35, R2, 0x10, R9 ;  /* 0x0000001002237824 */ /* 0x000fe200078e0209 */
[----:B------:R-:W-:Y:S01]  /*6280*/  IADD3 R40, PT, PT, R11, -R38, RZ ;  /* 0x800000260b287210 */ /* 0x000fe20007ffe0ff */
[----:B------:R-:W-:Y:S01]  /*6290*/  IMAD.MOV.U32 R41, RZ, RZ, R43 ;  /* 0x000000ffff297224 */ /* 0x000fe200078e002b */
[----:B------:R-:W-:Y:S01]  /*62a0*/  MOV R46, R25 ;  /* 0x00000019002e7202 */ /* 0x000fe20000000f00 */
[----:B------:R-:W-:Y:S01]  /*62b0*/  IMAD.MOV.U32 R48, RZ, RZ, R31 ;  /* 0x000000ffff307224 */ /* 0x000fe200078e001f */
[----:B------:R-:W-:Y:S01]  /*62c0*/  IADD3 R35, PT, PT, R35, 0x8, R0 ;  /* 0x0000000823237810 */ /* 0x000fe20007ffe000 */
[----:B------:R-:W-:-:S07]  /*62d0*/  IMAD.MOV R37, RZ, RZ, -R40 ;  /* 0x000000ffff257224 */ /* 0x000fce00078e0a28 */
.L_x_1058:
[C---:B-1----:R-:W-:Y:S01]  /*62e0*/  LOP3.LUT R17, R41.reuse, 0x1f, RZ, 0xc0, !PT ;  /* 0x0000001f29117812 */ /* 0x042fe200078ec0ff */
        /* <DEDUP_REMOVED lines=13> */
[----:B------:R-:W-:Y:S01]  /*63c0*/  IADD3 R37, PT, PT, R37, 0x4, RZ ;  /* 0x0000000425257810 */ /* 0x000fe20007ffe0ff */
[----:B------:R-:W1:Y:S02]  /*63d0*/  @!P3 LDS R47, [R35+-0x4] ;  /* 0xfffffc00232fb984 */ /* 0x000e640000000800 */
[----:B------:R-:W-:Y:S01]  /*63e0*/  @!P4 IMAD.X R13, RZ, RZ, R46, P5 ;  /* 0x000000ffff0dc224 */ /* 0x000fe200028e062e */
[----:B------:R-:W-:Y:S01]  /*63f0*/  @!P4 LEA R16, P5, R12, UR10, 0x2 ;  /* 0x0000000a0c10cc11 */ /* 0x000fe2000f8a10ff */
[----:B------:R-:W2:Y:S01]  /*6400*/  @!P2 LDS R51, [R35] ;  /* 0x000000002333a984 */ /* 0x000ea20000000800 */
[----:B------:R-:W-:-:S02]  /*6410*/  IADD3.X R46, PT, PT, R46, UR5, RZ, P6, !PT ;  /* 0x000000052e2e7c10 */ /* 0x000fc4000b7fe4ff */
[----:B------:R-:W-:Y:S01]  /*6420*/  @!P4 LEA.HI.X R17, R12, UR11, R13, 0x2, P5 ;  /* 0x0000000b0c11cc11 */ /* 0x000fe2000a8f140d */
[----:B------:R3:W4:Y:S01]  /*6430*/  @!P1 LDS R49, [R35+0x4] ;  /* 0x0000040023319984 */ /* 0x0007220000000800 */
[----:B------:R-:W-:Y:S02]  /*6440*/  @!P3 IADD3 R13, P5, PT, R53, R20, RZ ;  /* 0x00000014350db210 */ /* 0x000fe40007fbe0ff */
[----:B------:R-:W-:Y:S02]  /*6450*/  IADD3 R48, P6, PT, R20, UR4, RZ ;  /* 0x0000000414307c10 */ /* 0x000fe4000ffde0ff */
[----:B------:R-:W-:Y:S02]  /*6460*/  @!P3 IADD3.X R20, PT, PT, RZ, R46, RZ, P5, !PT ;  /* 0x0000002eff14b210 */ /* 0x000fe40002ffe4ff */
[----:B------:R-:W-:Y:S01]  /*6470*/  IADD3 R50, P5, PT, R48, UR4, RZ ;  /* 0x0000000430327c10 */ /* 0x000fe2000ffbe0ff */
[----:B---3--:R-:W-:Y:S01]  /*6480*/  VIADD R35, R35, 0x10 ;  /* 0x0000001023237836 */ /* 0x008fe20000000000 */
[----:B------:R-:W-:-:S04]  /*6490*/  IADD3.X R53, PT, PT, R46, UR5, RZ, P6, !PT ;  /* 0x000000052e357c10 */ /* 0x000fc8000b7fe4ff */
[----:B------:R-:W-:Y:S02]  /*64a0*/  IADD3.X R52, PT, PT, R53, UR5, RZ, P5, !PT ;  /* 0x0000000535347c10 */ /* 0x000fe4000affe4ff */
[C---:B------:R-:W-:Y:S01]  /*64b0*/  @!P1 IADD3 R46, P5, PT, R41.reuse, R50, RZ ;  /* 0x00000032292e9210 */ /* 0x040fe20007fbe0ff */
[----:B------:R-:W-:Y:S01]  /*64c0*/  VIADD R41, R41, 0x1f ;  /* 0x0000001f29297836 */ /* 0x000fe20000000000 */
[----:B0-----:R0:W-:Y:S01]  /*64d0*/  @!P4 STG.E desc[UR22][R16.64], R21 ;  /* 0x000000151000c986 */ /* 0x0011e2000c101916 */
[----:B------:R-:W-:-:S04]  /*64e0*/  @!P3 LEA R12, P4, R13, UR10, 0x2 ;  /* 0x0000000a0d0cbc11 */ /* 0x000fc8000f8810ff */
[----:B------:R-:W-:Y:S02]  /*64f0*/  @!P3 LEA.HI.X R13, R13, UR11, R20, 0x2, P4 ;  /* 0x0000000b0d0dbc11 */ /* 0x000fe4000a0f1414 */
[----:B------:R-:W-:-:S03]  /*6500*/  @!P2 IADD3 R48, P4, PT, R55, R48, RZ ;  /* 0x000000303730a210 */ /* 0x000fc60007f9e0ff */
[----:B-1----:R1:W-:Y:S02]  /*6510*/  @!P3 STG.E desc[UR22][R12.64], R47 ;  /* 0x0000002f0c00b986 */ /* 0x0023e4000c101916 */
[----:B------:R-:W-:Y:S01]  /*6520*/  @!P2 IMAD.X R53, RZ, RZ, R53, P4 ;  /* 0x000000ffff35a224 */ /* 0x000fe200020e0635 */
[----:B0-----:R-:W-:Y:S01]  /*6530*/  @!P2 LEA R16, P4, R48, UR10, 0x2 ;  /* 0x0000000a3010ac11 */ /* 0x001fe2000f8810ff */
[----:B------:R-:W-:Y:S01]  /*6540*/  @!P1 IMAD.X R21, RZ, RZ, R52, P5 ;  /* 0x000000ffff159224 */ /* 0x000fe200028e0634 */
[----:B------:R-:W-:Y:S02]  /*6550*/  @!P1 LEA R20, P5, R46, UR10, 0x2 ;  /* 0x0000000a2e149c11 */ /* 0x000fe4000f8a10ff */
[----:B------:R-:W-:Y:S02]  /*6560*/  @!P2 LEA.HI.X R17, R48, UR11, R53, 0x2, P4 ;  /* 0x0000000b3011ac11 */ /* 0x000fe4000a0f1435 */
[----:B------:R-:W-:-:S03]  /*6570*/  @!P1 LEA.HI.X R21, R46, UR11, R21, 0x2, P5 ;  /* 0x0000000b2e159c11 */ /* 0x000fc6000a8f1415 */
[----:B--2---:R1:W-:Y:S01]  /*6580*/  @!P2 STG.E desc[UR22][R16.64], R51 ;  /* 0x000000331000a986 */ /* 0x0043e2000c101916 */
[----:B------:R-:W-:-:S03]  /*6590*/  ISETP.NE.AND P2, PT, R37, RZ, PT ;  /* 0x000000ff2500720c */ /* 0x000fc60003f45270 */
[----:B----4-:R1:W-:Y:S01]  /*65a0*/  @!P1 STG.E desc[UR22][R20.64], R49 ;  /* 0x0000003114009986 */ /* 0x0103e2000c101916 */
[----:B------:R-:W-:-:S04]  /*65b0*/  IADD3 R48, P1, PT, R50, UR4, RZ ;  /* 0x0000000432307c10 */ /* 0x000fc8000ff3e0ff */
[----:B------:R-:W-:-:S05]  /*65c0*/  IADD3.X R46, PT, PT, R52, UR5, RZ, P1, !PT ;  /* 0x00000005342e7c10 */ /* 0x000fca0008ffe4ff */
[----:B------:R-:W-:Y:S05]  /*65d0*/  @P2 BRA `(.L_x_1058) ;  /* 0xfffffffc00402947 */ /* 0x000fea000383ffff */
.L_x_1057:
[----:B------:R-:W-:Y:S05]  /*65e0*/  BSYNC.RECONVERGENT B1 ;  /* 0x0000000000017941 */ /* 0x000fea0003800200 */
.L_x_1056:
[----:B------:R-:W-:Y:S05]  /*65f0*/  @!P0 BRA `(.L_x_1055) ;  /* 0x00000000008c8947 */ /* 0x000fea0003800000 */
[----:B-1----:R-:W-:Y:S01]  /*6600*/  LOP3.LUT R21, R41, 0x1f, RZ, 0xc0, !PT ;  /* 0x0000001f29157812 */ /* 0x002fe200078ec0ff */
[----:B------:R-:W0:Y:S01]  /*6610*/  LDCU UR8, c[0x0][0x3c4] ;  /* 0x00007880ff0877ac */ /* 0x000e220008000800 */
[----:B------:R-:W-:Y:S02]  /*6620*/  IADD3 R13, PT, PT, R45, R40, RZ ;  /* 0x000000282d0d7210 */ /* 0x000fe40007ffe0ff */
[----:B------:R-:W-:-:S03]  /*6630*/  ISETP.GE.U32.AND P0, PT, R21, UR7, PT ;  /* 0x0000000715007c0c */ /* 0x000fc6000bf06070 */
[----:B------:R-:W-:-:S10]  /*6640*/  IMAD R20, R13, 0x4, R4 ;  /* 0x000000040d147824 */ /* 0x000fd400078e0204 */
[----:B------:R-:W1:Y:S01]  /*6650*/  @!P0 LDS R17, [R20] ;  /* 0x0000000014118984 */ /* 0x000e620000000800 */
[----:B------:R-:W-:-:S05]  /*6660*/  @!P0 IADD3 R13, P1, PT, R21, R48, RZ ;  /* 0x00000030150d8210 */ /* 0x000fca0007f3e0ff */
[----:B------:R-:W-:Y:S01]  /*6670*/  @!P0 IMAD.X R16, RZ, RZ, R46, P1 ;  /* 0x000000ffff108224 */ /* 0x000fe200008e062e */
[----:B------:R-:W-:-:S04]  /*6680*/  @!P0 LEA R12, P1, R13, UR10, 0x2 ;  /* 0x0000000a0d0c8c11 */ /* 0x000fc8000f8210ff */
[----:B------:R-:W-:Y:S02]  /*6690*/  @!P0 LEA.HI.X R13, R13, UR11, R16, 0x2, P1 ;  /* 0x0000000b0d0d8c11 */ /* 0x000fe400088f1410 */
[----:B------:R-:W-:-:S04]  /*66a0*/  IADD3 R21, P1, PT, R48, UR4, RZ ;  /* 0x0000000430157c10 */ /* 0x000fc8000ff3e0ff */
[----:B0-----:R-:W-:Y:S01]  /*66b0*/  IADD3.X R35, PT, PT, R46, UR8, RZ, P1, !PT ;  /* 0x000000082e237c10 */ /* 0x001fe20008ffe4ff */
[----:B-1----:R0:W-:Y:S01]  /*66c0*/  @!P0 STG.E desc[UR22][R12.64], R17 ;  /* 0x000000110c008986 */ /* 0x0021e2000c101916 */
[----:B------:R-:W-:-:S13]  /*66d0*/  ISETP.NE.AND P0, PT, R38, 0x1, PT ;  /* 0x000000012600780c */ /* 0x000fda0003f05270 */
[----:B0-----:R-:W-:Y:S05]  /*66e0*/  @!P0 BRA `(.L_x_1055) ;  /* 0x0000000000508947 */ /* 0x001fea0003800000 */
        /* <DEDUP_REMOVED lines=10> */
[----:B0-----:R-:W-:Y:S05]  /*6790*/  @!P0 BRA `(.L_x_1055) ;  /* 0x0000000000248947 */ /* 0x001fea0003800000 */
        /* <DEDUP_REMOVED lines=9> */
.L_x_1055:
[----:B------:R-:W-:Y:S05]  /*6830*/  BSYNC.RECONVERGENT B0 ;  /* 0x0000000000007941 */ /* 0x000fea0003800200 */
.L_x_1054:
[----:B01----:R-:W0:Y:S01]  /*6840*/  LDC.64 R12, c[0x0][0x3b8] ;  /* 0x0000ee00ff0c7b82 */ /* 0x003e220000000a00 */
[----:B------:R-:W1:Y:S01]  /*6850*/  LDCU.64 UR8, c[0x0][0x3c0] ;  /* 0x00007800ff0877ac */ /* 0x000e620008000a00 */
[----:B------:R-:W-:Y:S01]  /*6860*/  PRMT R20, R26, 0x5410, R23 ;  /* 0x000054101a147816 */ /* 0x000fe20000000017 */
[----:B------:R-:W-:Y:S01]  /*6870*/  BSSY.RECONVERGENT B0, `(.L_x_1059) ;  /* 0x0000075000007945 */ /* 0x000fe20003800200 */
[----:B------:R-:W-:-:S04]  /*6880*/  PRMT R39, R39, 0x5410, R36 ;  /* 0x0000541027277816 */ /* 0x000fc80000000024 */
[----:B------:R-:W-:Y:S01]  /*6890*/  BAR.SYNC.DEFER_BLOCKING 0x0 ;  /* 0x0000000000007b1d */ /* 0x000fe20000010000 */
[----:B------:R-:W-:Y:S02]  /*68a0*/  ISETP.LT.U32.AND P1, PT, R45, UR14, PT ;  /* 0x0000000e2d007c0c */ /* 0x000fe4000bf21070 */
[----:B------:R-:W-:Y:S02]  /*68b0*/  PRMT R33, R33, 0x5410, R28 ;  /* 0x0000541021217816 */ /* 0x000fe4000000001c */
[----:B-1----:R-:W-:-:S05]  /*68c0*/  MOV R26, UR9 ;  /* 0x00000009001a7c02 */ /* 0x002fca0008000f00 */
[----:B0-----:R-:W-:Y:S02]  /*68d0*/  IMAD R28, R26, R12, RZ ;  /* 0x0000000c1a1c7224 */ /* 0x001fe400078e02ff */
[----:B------:R-:W-:Y:S01]  /*68e0*/  IMAD.WIDE.U32 R16, R12, UR8, RZ ;  /* 0x000000080c107c25 */ /* 0x000fe2000f8e00ff */
[----:B------:R-:W-:Y:S04]  /*68f0*/  STS [R10], R39 ;  /* 0x000000270a007388 */ /* 0x000fe80000000800 */
[----:B------:R0:W-:Y:S02]  /*6900*/  STS [R15], R20 ;  /* 0x000000140f007388 */ /* 0x0001e40000000800 */
[----:B0-----:R-:W-:Y:S01]  /*6910*/  PRMT R20, R3, 0x5410, R5 ;  /* 0x0000541003147816 */ /* 0x001fe20000000005 */
[----:B------:R-:W-:Y:S01]  /*6920*/  IMAD R5, R13, UR8, R28 ;  /* 0x000000080d057c24 */ /* 0x000fe2000f8e021c */
[----:B------:R-:W-:-:S03]  /*6930*/  LEA R3, P0, R16, UR10, 0x1 ;  /* 0x0000000a10037c11 */ /* 0x000fc6000f8008ff */
[----:B------:R0:W-:Y:S01]  /*6940*/  STS [R27], R20 ;  /* 0x000000141b007388 */ /* 0x0001e20000000800 */
[----:B------:R-:W-:-:S03]  /*6950*/  IMAD.IADD R5, R17, 0x1, R5 ;  /* 0x0000000111057824 */ /* 0x000fc600078e0205 */
[----:B------:R0:W-:Y:S02]  /*6960*/  STS [R19], R33 ;  /* 0x0000002113007388 */ /* 0x0001e40000000800 */
[----:B------:R-:W-:Y:S01]  /*6970*/  LEA.HI.X R5, R16, UR11, R5, 0x1, P0 ;  /* 0x0000000b10057c11 */ /* 0x000fe200080f0c05 */
[----:B------:R-:W-:Y:S06]  /*6980*/  BAR.SYNC.DEFER_BLOCKING 0x0 ;  /* 0x0000000000007b1d */ /* 0x000fec0000010000 */
[----:B------:R-:W-:Y:S05]  /*6990*/  @!P1 BRA `(.L_x_1060) ;  /* 0x0000000400889947 */ /* 0x000fea0003800000 */
[----:B------:R-:W-:Y:S01]  /*69a0*/  ISETP.GE.U32.AND P1, PT, R24, 0x3, PT ;  /* 0x000000031800780c */ /* 0x000fe20003f26070 */
[----:B------:R-:W-:Y:S01]  /*69b0*/  IMAD.U32 R28, RZ, RZ, UR14 ;  /* 0x0000000eff1c7e24 */ /* 0x000fe2000f8e00ff */
[----:B------:R-:W-:Y:S01]  /*69c0*/  BSSY.RECONVERGENT B1, `(.L_x_1061) ;  /* 0x000003c000017945 */ /* 0x000fe20003800200 */
[----:B------:R-:W-:Y:S02]  /*69d0*/  HFMA2 R38, -RZ, RZ, 0, 0 ;  /* 0x00000000ff267431 */ /* 0x000fe400000001ff */
[----:B------:R-:W-:Y:S01]  /*69e0*/  IMAD.MOV.U32 R35, RZ, RZ, R43 ;  /* 0x000000ffff237224 */ /* 0x000fe200078e002b */
[----:B------:R-:W-:-:S04]  /*69f0*/  LOP3.LUT R28, R28, 0x3, RZ, 0xc0, !PT ;  /* 0x000000031c1c7812 */ /* 0x000fc800078ec0ff */
[----:B------:R-:W-:-:S03]  /*6a00*/  ISETP.NE.AND P0, PT, R28, RZ, PT ;  /* 0x000000ff1c00720c */ /* 0x000fc60003f05270 */
[----:B------:R-:W-:Y:S10]  /*6a10*/  @!P1 BRA `(.L_x_1062) ;  /* 0x0000000000d89947 */ /* 0x000ff40003800000 */
[----:B------:R-:W1:Y:S01]  /*6a20*/  LDC R26, c[0x0][0x3c4] ;  /* 0x0000f100ff1a7b82 */ /* 0x000e620000000800 */
[----:B------:R-:W-:Y:S01]  /*6a30*/  IMAD R23, R2, 0x10, R9 ;  /* 0x0000001002177824 */ /* 0x000fe200078e0209 */
[----:B------:R-:W-:Y:S01]  /*6a40*/  IADD3 R38, PT, PT, R11, -R28, RZ ;  /* 0x8000001c0b267210 */ /* 0x000fe20007ffe0ff */
[----:B------:R-:W-:-:S03]  /*6a50*/  IMAD.MOV.U32 R35, RZ, RZ, R43 ;  /* 0x000000ffff237224 */ /* 0x000fc600078e002b */
[----:B------:R-:W-:Y:S01]  /*6a60*/  IADD3 R23, PT, PT, R23, 0x8, R0 ;  /* 0x0000000817177810 */ /* 0x000fe20007ffe000 */
[----:B0-----:R-:W-:-:S07]  /*6a70*/  IMAD.MOV R33, RZ, RZ, -R38 ;  /* 0x000000ffff217224 */ /* 0x001fce00078e0a26 */
.L_x_1063:
[C---:B0-----:R-:W-:Y:S01]  /*6a80*/  LOP3.LUT R20, R35.reuse, 0x1f, RZ, 0xc0, !PT ;  /* 0x0000001f23147812 */ /* 0x041fe200078ec0ff */
[C---:B------:R-:W-:Y:S01]  /*6a90*/  VIADD R13, R35.reuse, 0x1e ;  /* 0x0000001e230d7836 */ /* 0x040fe20000000000 */
[C---:B------:R-:W-:Y:S01]  /*6aa0*/  IADD3 R12, PT, PT, R35.reuse, -0x1, RZ ;  /* 0xffffffff230c7810 */ /* 0x040fe20007ffe0ff */
[----:B------:R-:W-:Y:S01]  /*6ab0*/  VIADD R16, R35, 0x1d ;  /* 0x0000001d23107836 */ /* 0x000fe20000000000 */
[----:B------:R-:W-:Y:S01]  /*6ac0*/  ISETP.GE.U32.AND P4, PT, R20, UR7, PT ;  /* 0x0000000714007c0c */ /* 0x000fe2000bf86070 */
[----:B------:R-:W-:Y:S01]  /*6ad0*/  VIADD R33, R33, 0x4 ;  /* 0x0000000421217836 */ /* 0x000fe20000000000 */
[----:B------:R-:W-:Y:S02]  /*6ae0*/  LOP3.LUT R36, R12, 0x1f, RZ, 0xc0, !PT ;  /* 0x0000001f0c247812 */ /* 0x000fe400078ec0ff */
[----:B------:R-:W-:Y:S02]  /*6af0*/  LOP3.LUT R46, R13, 0x1f, RZ, 0xc0, !PT ;  /* 0x0000001f0d2e7812 */ /* 0x000fe400078ec0ff */
[----:B------:R-:W-:-:S02]  /*6b00*/  ISETP.GE.U32.AND P3, PT, R36, UR7, PT ;  /* 0x0000000724007c0c */ /* 0x000fc4000bf66070 */
[----:B------:R-:W-:Y:S02]  /*6b10*/  ISETP.GE.U32.AND P2, PT, R46, UR7, PT ;  /* 0x000000072e007c0c */ /* 0x000fe4000bf46070 */
[----:B------:R-:W-:-:S03]  /*6b20*/  LOP3.LUT R35, R16, 0x1f, RZ, 0xc0, !PT ;  /* 0x0000001f10237812 */ /* 0x000fc600078ec0ff */
[----:B------:R-:W0:Y:S01]  /*6b30*/  @!P4 LDS R49, [R23+-0x8] ;  /* 0xfffff8001731c984 */ /* 0x000e220000000800 */
[----:B------:R-:W-:Y:S02]  /*6b40*/  ISETP.GE.U32.AND P1, PT, R35, UR7, PT ;  /* 0x0000000723007c0c */ /* 0x000fe4000bf26070 */
[----:B------:R-:W-:Y:S02]  /*6b50*/  @!P4 IADD3 R12, P6, PT, R20, R31, RZ ;  /* 0x0000001f140cc210 */ /* 0x000fe40007fde0ff */
[----:B------:R-:W-:Y:S01]  /*6b60*/  IADD3 R31, P5, PT, R31, UR4, RZ ;  /* 0x000000041f1f7c10 */ /* 0x000fe2000ffbe0ff */
[----:B------:R-:W2:Y:S01]  /*6b70*/  @!P3 LDS R39, [R23+-0x4] ;  /* 0xfffffc001727b984 */ /* 0x000ea20000000800 */
[----:B------:R-:W-:Y:S02]  /*6b80*/  @!P4 IADD3.X R13, PT, PT, RZ, R25, RZ, P6, !PT ;  /* 0x00000019ff0dc210 */ /* 0x000fe400037fe4ff */
[----:B------:R-:W-:Y:S01]  /*6b90*/  @!P4 LEA R16, P6, R12, R3, 0x2 ;  /* 0x000000030c10c211 */ /* 0x000fe200078c10ff */
[----:B------:R-:W3:Y:S01]  /*6ba0*/  @!P2 LDS R47, [R23] ;  /* 0x00000000172fa984 */ /* 0x000ee20000000800 */
[----:B-1----:R-:W-:Y:S01]  /*6bb0*/  IMAD.X R25, R25, 0x1, R26, P5 ;  /* 0x0000000119197824 */ /* 0x002fe200028e061a */
[----:B------:R-:W-:-:S02]  /*6bc0*/  @!P3 IADD3 R20, P5, PT, R36, R31, RZ ;  /* 0x0000001f2414b210 */ /* 0x000fc40007fbe0ff */
[----:B------:R1:W4:Y:S01]  /*6bd0*/  @!P1 LDS R41, [R23+0x4] ;  /* 0x0000040017299984 */ /* 0x0003220000000800 */
[----:B------:R-:W-:Y:S02]  /*6be0*/  @!P4 LEA.HI.X R17, R12, R5, R13, 0x2, P6 ;  /* 0x000000050c11c211 */ /* 0x000fe400030f140d */
[----:B------:R-:W-:Y:S01]  /*6bf0*/  @!P3 IMAD.X R13, RZ, RZ, R25, P5 ;  /* 0x000000ffff0db224 */ /* 0x000fe200028e0619 */
[C---:B------:R-:W-:Y:S02]  /*6c00*/  @!P3 LEA R12, P5, R20.reuse, R3, 0x2 ;  /* 0x00000003140cb211 */ /* 0x040fe400078a10ff */
[----:B------:R-:W-:Y:S02]  /*6c10*/  IADD3 R31, P6, PT, R31, UR4, RZ ;  /* 0x000000041f1f7c10 */ /* 0x000fe4000ffde0ff */
[----:B------:R-:W-:Y:S01]  /*6c20*/  @!P3 LEA.HI.X R13, R20, R5, R13, 0x2, P5 ;  /* 0x00000005140db211 */ /* 0x000fe200028f140d */
[----:B-1----:R-:W-:Y:S01]  /*6c30*/  VIADD R23, R23, 0x10 ;  /* 0x0000001017177836 */ /* 0x002fe20000000000 */
[----:B------:R-:W-:-:S02]  /*6c40*/  IADD3.X R21, PT, PT, R25, R26, RZ, P6, !PT ;  /* 0x0000001a19157210 */ /* 0x000fc400037fe4ff */
[----:B------:R-:W-:-:S05]  /*6c50*/  IADD3 R48, P5, PT, R31, UR4, RZ ;  /* 0x000000041f307c10 */ /* 0x000fca000ffbe0ff */
[----:B------:R-:W-:Y:S01]  /*6c60*/  IMAD.X R51, R21, 0x1, R26, P5 ;  /* 0x0000000115337824 */ /* 0x000fe200028e061a */
[C---:B------:R-:W-:Y:S01]  /*6c70*/  @!P1 IADD3 R40, P5, PT, R35.reuse, R48, RZ ;  /* 0x0000003023289210 */ /* 0x040fe20007fbe0ff */
[----:B------:R-:W-:-:S03]  /*6c80*/  VIADD R35, R35, 0x1f ;  /* 0x0000001f23237836 */ /* 0x000fc60000000000 */
[----:B------:R-:W-:Y:S02]  /*6c90*/  @!P1 IADD3.X R25, PT, PT, RZ, R51, RZ, P5, !PT ;  /* 0x00000033ff199210 */ /* 0x000fe40002ffe4ff */
[----:B------:R-:W-:Y:S01]  /*6ca0*/  @!P1 LEA R36, P5, R40, R3, 0x2 ;  /* 0x0000000328249211 */ /* 0x000fe200078a10ff */
[----:B0-----:R0:W-:Y:S01]  /*6cb0*/  @!P4 STG.E desc[UR22][R16.64], R49 ;  /* 0x000000311000c986 */ /* 0x0011e2000c101916 */
[----:B------:R-:W-:Y:S02]  /*6cc0*/  @!P2 IADD3 R46, P4, PT, R46, R31, RZ ;  /* 0x0000001f2e2ea210 */ /* 0x000fe40007f9e0ff */
[----:B------:R-:W-:-:S03]  /*6cd0*/  @!P1 LEA.HI.X R37, R40, R5, R25, 0x2, P5 ;  /* 0x0000000528259211 */ /* 0x000fc600028f1419 */
[----:B------:R-:W-:Y:S01]  /*6ce0*/  @!P2 IMAD.X R21, RZ, RZ, R21, P4 ;  /* 0x000000ffff15a224 */ /* 0x000fe200020e0615 */
[C---:B------:R-:W-:Y:S01]  /*6cf0*/  @!P2 LEA R20, P4, R46.reuse, R3, 0x2 ;  /* 0x000000032e14a211 */ /* 0x040fe200078810ff */
[----:B--2---:R0:W-:Y:S03]  /*6d00*/  @!P3 STG.E desc[UR22][R12.64], R39 ;  /* 0x000000270c00b986 */ /* 0x0041e6000c101916 */
[----:B------:R-:W-:-:S05]  /*6d10*/  @!P2 LEA.HI.X R21, R46, R5, R21, 0x2, P4 ;  /* 0x000000052e15a211 */ /* 0x000fca00020f1415 */
[----:B---3--:R0:W-:Y:S01]  /*6d20*/  @!P2 STG.E desc[UR22][R20.64], R47 ;  /* 0x0000002f1400a986 */ /* 0x0081e2000c101916 */
[----:B------:R-:W-:-:S03]  /*6d30*/  ISETP.NE.AND P2, PT, R33, RZ, PT ;  /* 0x000000ff2100720c */ /* 0x000fc60003f45270 */
[----:B----4-:R0:W-:Y:S01]  /*6d40*/  @!P1 STG.E desc[UR22][R36.64], R41 ;  /* 0x0000002924009986 */ /* 0x0101e2000c101916 */
[----:B------:R-:W-:-:S04]  /*6d50*/  IADD3 R31, P1, PT, R48, UR4, RZ ;  /* 0x00000004301f7c10 */ /* 0x000fc8000ff3e0ff */
[----:B------:R-:W-:-:S05]  /*6d60*/  IADD3.X R25, PT, PT, R51, R26, RZ, P1, !PT ;  /* 0x0000001a33197210 */ /* 0x000fca0000ffe4ff */
[----:B------:R-:W-:Y:S05]  /*6d70*/  @P2 BRA `(.L_x_1063) ;  /* 0xfffffffc00402947 */ /* 0x000fea000383ffff */
.L_x_1062:
[----:B------:R-:W-:Y:S05]  /*6d80*/  BSYNC.RECONVERGENT B1 ;  /* 0x0000000000017941 */ /* 0x000fea0003800200 */
.L_x_1061:
[----:B------:R-:W-:Y:S05]  /*6d90*/  @!P0 BRA `(.L_x_1060) ;  /* 0x0000000000888947 */ /* 0x000fea0003800000 */
[----:B0-----:R-:W-:Y:S01]  /*6da0*/  LOP3.LUT R16, R35, 0x1f, RZ, 0xc0, !PT ;  /* 0x0000001f23107812 */ /* 0x001fe200078ec0ff */
[----:B------:R-:W-:-:S03]  /*6db0*/  IMAD.IADD R13, R45, 0x1, R38 ;  /* 0x000000012d0d7824 */ /* 0x000fc600078e0226 */
[----:B------:R-:W-:Y:S02]  /*6dc0*/  ISETP.GE.U32.AND P0, PT, R16, UR7, PT ;  /* 0x0000000710007c0c */ /* 0x000fe4000bf06070 */
[----:B------:R-:W-:-:S11]  /*6dd0*/  LEA R20, R13, R4, 0x2 ;  /* 0x000000040d147211 */ /* 0x000fd600078e10ff */
[----:B------:R-:W0:Y:S01]  /*6de0*/  @!P0 LDS R17, [R20] ;  /* 0x0000000014118984 */ /* 0x000e220000000800 */
[----:B------:R-:W-:-:S05]  /*6df0*/  @!P0 IADD3 R16, P1, PT, R16, R31, RZ ;  /* 0x0000001f10108210 */ /* 0x000fca0007f3e0ff */
[----:B------:R-:W-:Y:S01]  /*6e00*/  @!P0 IMAD.X R13, RZ, RZ, R25, P1 ;  /* 0x000000ffff0d8224 */ /* 0x000fe200008e0619 */
[----:B------:R-:W-:-:S04]  /*6e10*/  @!P0 LEA R12, P1, R16, R3, 0x2 ;  /* 0x00000003100c8211 */ /* 0x000fc800078210ff */
[----:B------:R-:W-:Y:S02]  /*6e20*/  @!P0 LEA.HI.X R13, R16, R5, R13, 0x2, P1 ;  /* 0x00000005100d8211 */ /* 0x000fe400008f140d */
[----:B------:R-:W-:-:S05]  /*6e30*/  IADD3 R31, P1, PT, R31, UR4, RZ ;  /* 0x000000041f1f7c10 */ /* 0x000fca000ff3e0ff */
[----:B------:R-:W-:Y:S01]  /*6e40*/  IMAD.X R25, R25, 0x1, R26, P1 ;  /* 0x0000000119197824 */ /* 0x000fe200008e061a */
        /* <DEDUP_REMOVED lines=9> */
[----:B------:R-:W-:-:S04]  /*6ee0*/  @!P0 LEA R12, P1, R16, R3, 0x2 ;  /* 0x00000003100c8211 */ /* 0x000fc800078210ff */
[----:B------:R-:W-:-:S05]  /*6ef0*/  @!P0 LEA.HI.X R13, R16, R5, R13, 0x2, P1 ;  /* 0x00000005100d8211 */ /* 0x000fca00008f140d */
        /* <DEDUP_REMOVED lines=8> */
[----:B------:R-:W-:Y:S02]  /*6f80*/  @!P0 IADD3.X R13, PT, PT, RZ, R25, R26, P1, P2 ;  /* 0x00000019ff0d8210 */ /* 0x000fe40000fe441a */
[----:B------:R-:W-:-:S04]  /*6f90*/  @!P0 LEA R12, P1, R16, R3, 0x2 ;  /* 0x00000003100c8211 */ /* 0x000fc800078210ff */
[----:B------:R-:W-:-:S05]  /*6fa0*/  @!P0 LEA.HI.X R13, R16, R5, R13, 0x2, P1 ;  /* 0x00000005100d8211 */ /* 0x000fca00008f140d */
[----:B0-----:R1:W-:Y:S04]  /*6fb0*/  @!P0 STG.E desc[UR22][R12.64], R17 ;  /* 0x000000110c008986 */ /* 0x0013e8000c101916 */
.L_x_1060:
[----:B------:R-:W-:Y:S05]  /*6fc0*/  BSYNC.RECONVERGENT B0 ;  /* 0x0000000000007941 */ /* 0x000fea0003800200 */
.L_x_1059:
[----:B------:R-:W-:Y:S01]  /*6fd0*/  BAR.SYNC.DEFER_BLOCKING 0x0 ;  /* 0x0000000000007b1d */ /* 0x000fe20000010000 */
[C---:B------:R-:W-:Y:S02]  /*6fe0*/  ISETP.LT.U32.AND P0, PT, R45.reuse, UR14, PT ;  /* 0x0000000e2d007c0c */ /* 0x040fe4000bf01070 */
[----:B01----:R-:W-:-:S03]  /*6ff0*/  IADD3 R12, PT, PT, R45, R42, RZ ;  /* 0x0000002a2d0c7210 */ /* 0x003fc60007ffe0ff */
[----:B------:R-:W-:Y:S02]  /*7000*/  BSSY.RECONVERGENT B0, `(.L_x_1064) ;  /* 0x0000071000007945 */ /* 0x000fe40003800200 */
[C---:B------:R-:W-:Y:S02]  /*7010*/  IMAD R23, R12.reuse, UR32, RZ ;  /* 0x000000200c177c24 */ /* 0x040fe4000f8e02ff */
[----:B------:R-:W-:-:S04]  /*7020*/  IMAD.WIDE.U32 R12, R12, UR31, RZ ;  /* 0x0000001f0c0c7c25 */ /* 0x000fc8000f8e00ff */
[----:B------:R-:W-:Y:S02]  /*7030*/  IMAD.IADD R23, R13, 0x1, R23 ;  /* 0x000000010d177824 */ /* 0x000fe400078e0217 */
[----:B------:R-:W-:Y:S01]  /*7040*/  IMAD.MOV.U32 R28, RZ, RZ, R12 ;  /* 0x000000ffff1c7224 */ /* 0x000fe200078e000c */
        /* <DEDUP_REMOVED lines=12> */
[----:B------:R-:W-:Y:S01]  /*7110*/  LOP3.LUT R18, R18, 0x3, RZ, 0xc0, !PT ;  /* 0x0000000312127812 */ /* 0x000fe200078ec0ff */
[----:B------:R-:W-:-:S03]  /*7120*/  IMAD.MOV.U32 R47, RZ, RZ, R23 ;  /* 0x000000ffff2f7224 */ /* 0x000fc600078e0017 */
[----:B------:R-:W-:-:S03]  /*7130*/  ISETP.NE.AND P0, PT, R18, RZ, PT ;  /* 0x000000ff1200720c */ /* 0x000fc60003f05270 */
[----:B------:R-:W-:Y:S10]  /*7140*/  @!P1 BRA `(.L_x_1067) ;  /* 0x0000000000e09947 */ /* 0x000ff40003800000 */
[----:B------:R-:W0:Y:S01]  /*7150*/  LDC R26, c[0x0][0x3c4] ;  /* 0x0000f100ff1a7b82 */ /* 0x000e220000000800 */
[----:B------:R-:W-:Y:S01]  /*7160*/  IMAD R7, R2, 0x10, R9 ;  /* 0x0000001002077824 */ /* 0x000fe200078e0209 */
[----:B------:R-:W-:Y:S01]  /*7170*/  IADD3 R34, PT, PT, R11, -R18, RZ ;  /* 0x800000120b227210 */ /* 0x000fe20007ffe0ff */
[----:B------:R-:W-:Y:S01]  /*7180*/  IMAD.MOV.U32 R31, RZ, RZ, R43 ;  /* 0x000000ffff1f7224 */ /* 0x000fe200078e002b */
[----:B------:R-:W-:Y:S01]  /*7190*/  MOV R47, R23 ;  /* 0x00000017002f7202 */ /* 0x000fe20000000f00 */
[----:B------:R-:W-:Y:S01]  /*71a0*/  IMAD.MOV.U32 R36, RZ, RZ, R28 ;  /* 0x000000ffff247224 */ /* 0x000fe200078e001c */
[----:B------:R-:W-:Y:S01]  /*71b0*/  IADD3 R7, PT, PT, R7, 0x8, R0 ;  /* 0x0000000807077810 */ /* 0x000fe20007ffe000 */
[----:B------:R-:W-:-:S07]  /*71c0*/  IMAD.MOV R25, RZ, RZ, -R34 ;  /* 0x000000ffff197224 */ /* 0x000fce00078e0a22 */
.L_x_1068:
[C---:B---3--:R-:W-:Y:S01]  /*71d0*/  VIADD R12, R31.reuse, 0xffffffff ;  /* 0xffffffff1f0c7836 */ /* 0x048fe20000000000 */
[C---:B------:R-:W-:Y:S01]  /*71e0*/  LOP3.LUT R17, R31.reuse, 0x1f, RZ, 0xc0, !PT ;  /* 0x0000001f1f117812 */ /* 0x040fe200078ec0ff */
[C---:B------:R-:W-:Y:S01]  /*71f0*/  VIADD R13, R31.reuse, 0x1e ;  /* 0x0000001e1f0d7836 */ /* 0x040fe20000000000 */
[----:B------:R-:W-:Y:S02]  /*7200*/  IADD3 R16, PT, PT, R31, 0x1d, RZ ;  /* 0x0000001d1f107810 */ /* 0x000fe40007ffe0ff */
[----:B------:R-:W-:Y:S02]  /*7210*/  LOP3.LUT R20, R12, 0x1f, RZ, 0xc0, !PT ;  /* 0x0000001f0c147812 */ /* 0x000fe400078ec0ff */
[----:B------:R-:W-:Y:S02]  /*7220*/  LOP3.LUT R49, R13, 0x1f, RZ, 0xc0, !PT ;  /* 0x0000001f0d317812 */ /* 0x000fe400078ec0ff */
[----:B------:R-:W-:Y:S02]  /*7230*/  ISETP.GE.U32.AND P4, PT, R17, UR7, PT ;  /* 0x0000000711007c0c */ /* 0x000fe4000bf86070 */
[----:B------:R-:W-:-:S02]  /*7240*/  ISETP.GE.U32.AND P3, PT, R20, UR7, PT ;  /* 0x0000000714007c0c */ /* 0x000fc4000bf66070 */
[----:B------:R-:W-:Y:S02]  /*7250*/  ISETP.GE.U32.AND P2, PT, R49, UR7, PT ;  /* 0x0000000731007c0c */ /* 0x000fe4000bf46070 */
[----:B------:R-:W-:Y:S02]  /*7260*/  LOP3.LUT R31, R16, 0x1f, RZ, 0xc0, !PT ;  /* 0x0000001f101f7812 */ /* 0x000fe400078ec0ff */
[----:B------:R-:W-:Y:S02]  /*7270*/  IADD3 R21, P5, PT, R36, UR4, RZ ;  /* 0x0000000424157c10 */ /* 0x000fe4000ffbe0ff */
[----:B------:R-:W-:Y:S02]  /*7280*/  ISETP.GE.U32.AND P1, PT, R31, UR7, PT ;  /* 0x000000071f007c0c */ /* 0x000fe4000bf26070 */
[----:B0-----:R-:W-:Y:S01]  /*7290*/  IADD3.X R33, PT, PT, R47, R26, RZ, P5, !PT ;  /* 0x0000001a2f217210 */ /* 0x001fe20002ffe4ff */
[----:B------:R-:W0:Y:S01]  /*72a0*/  @!P4 LDS R35, [R7+-0x8] ;  /* 0xfffff8000723c984 */ /* 0x000e220000000800 */
[----:B------:R-:W-:-:S02]  /*72b0*/  @!P4 IADD3 R13, P6, PT, R17, R36, RZ ;  /* 0x00000024110dc210 */ /* 0x000fc40007fde0ff */
[----:B------:R-:W-:Y:S01]  /*72c0*/  @!P3 IADD3 R17, P5, PT, R20, R21, RZ ;  /* 0x000000151411b210 */ /* 0x000fe20007fbe0ff */
[----:B------:R-:W1:Y:S01]  /*72d0*/  @!P3 LDS R37, [R7+-0x4] ;  /* 0xfffffc000725b984 */ /* 0x000e620000000800 */
[----:B------:R-:W-:Y:S01]  /*72e0*/  IADD3 R25, PT, PT, R25, 0x4, RZ ;  /* 0x0000000419197810 */ /* 0x000fe20007ffe0ff */
[----:B------:R-:W-:Y:S01]  /*72f0*/  @!P4 IMAD.X R16, RZ, RZ, R47, P6 ;  /* 0x000000ffff10c224 */ /* 0x000fe200030e062f */
[C---:B------:R-:W-:Y:S01]  /*7300*/  @!P4 LEA R12, P6, R13.reuse, UR10, 0x2 ;  /* 0x0000000a0d0ccc11 */ /* 0x040fe2000f8c10ff */
[----:B------:R-:W2:Y:S01]  /*7310*/  @!P2 LDS R39, [R7] ;  /* 0x000000000727a984 */ /* 0x000ea20000000800 */
[----:B------:R-:W-:Y:S02]  /*7320*/  @!P3 IMAD.X R20, RZ, RZ, R33, P5 ;  /* 0x000000ffff14b224 */ /* 0x000fe400028e0621 */
[----:B------:R-:W-:Y:S01]  /*7330*/  @!P4 LEA.HI.X R13, R13, UR11, R16, 0x2, P6 ;  /* 0x0000000b0d0dcc11 */ /* 0x000fe2000b0f1410 */
[----:B------:R3:W4:Y:S01]  /*7340*/  @!P1 LDS R41, [R7+0x4] ;  /* 0x0000040007299984 */ /* 0x0007220000000800 */
[----:B------:R-:W-:-:S02]  /*7350*/  IADD3 R36, P6, PT, R21, UR4, RZ ;  /* 0x0000000415247c10 */ /* 0x000fc4000ffde0ff */
[----:B------:R-:W-:-:S03]  /*7360*/  @!P3 LEA R16, P5, R17, UR10, 0x2 ;  /* 0x0000000a1110bc11 */ /* 0x000fc6000f8a10ff */
[----:B------:R-:W-:Y:S01]  /*7370*/  IMAD.X R33, R33, 0x1, R26, P6 ;  /* 0x0000000121217824 */ /* 0x000fe200030e061a */
[----:B------:R-:W-:Y:S02]  /*7380*/  @!P3 LEA.HI.X R17, R17, UR11, R20, 0x2, P5 ;  /* 0x0000000b1111bc11 */ /* 0x000fe4000a8f1414 */
[----:B------:R-:W-:Y:S02]  /*7390*/  @!P2 IADD3 R21, P5, PT, R49, R36, RZ ;  /* 0x000000243115a210 */ /* 0x000fe40007fbe0ff */
[----:B------:R-:W-:Y:S02]  /*73a0*/  IADD3 R38, P6, PT, R36, UR4, RZ ;  /* 0x0000000424267c10 */ /* 0x000fe4000ffde0ff */
[----:B------:R-:W-:Y:S02]  /*73b0*/  @!P2 IADD3.X R32, PT, PT, RZ, R33, RZ, P5, !PT ;  /* 0x00000021ff20a210 */ /* 0x000fe40002ffe4ff */
[----:B------:R-:W-:Y:S01]  /*73c0*/  @!P2 LEA R20, P5, R21, UR10, 0x2 ;  /* 0x0000000a1514ac11 */ /* 0x000fe2000f8a10ff */
[----:B------:R-:W-:Y:S01]  /*73d0*/  IMAD.X R47, R33, 0x1, R26, P6 ;  /* 0x00000001212f7824 */ /* 0x000fe200030e061a */
[----:B---3--:R-:W-:-:S02]  /*73e0*/  IADD3 R7, PT, PT, R7, 0x10, RZ ;  /* 0x0000001007077810 */ /* 0x008fc40007ffe0ff */
[----:B------:R-:W-:Y:S02]  /*73f0*/  @!P2 LEA.HI.X R21, R21, UR11, R32, 0x2, P5 ;  /* 0x0000000b1515ac11 */ /* 0x000fe4000a8f1420 */
[C---:B------:R-:W-:Y:S01]  /*7400*/  @!P1 IADD3 R33, P5, PT, R31.reuse, R38, RZ ;  /* 0x000000261f219210 */ /* 0x040fe20007fbe0ff */
[----:B------:R-:W-:-:S04]  /*7410*/  VIADD R31, R31, 0x1f ;  /* 0x0000001f1f1f7836 */ /* 0x000fc80000000000 */
[----:B------:R-:W-:Y:S01]  /*7420*/  @!P1 IMAD.X R36, RZ, RZ, R47, P5 ;  /* 0x000000ffff249224 */ /* 0x000fe200028e062f */
[C---:B------:R-:W-:Y:S01]  /*7430*/  @!P1 LEA R32, P5, R33.reuse, UR10, 0x2 ;  /* 0x0000000a21209c11 */ /* 0x040fe2000f8a10ff */
[----:B0-----:R3:W-:Y:S03]  /*7440*/  @!P4 STG.E desc[UR22][R12.64], R35 ;  /* 0x000000230c00c986 */ /* 0x0017e6000c101916 */
[----:B------:R-:W-:Y:S01]  /*7450*/  @!P1 LEA.HI.X R33, R33, UR11, R36, 0x2, P5 ;  /* 0x0000000b21219c11 */ /* 0x000fe2000a8f1424 */
[----:B-1----:R3:W-:Y:S04]  /*7460*/  @!P3 STG.E desc[UR22][R16.64], R37 ;  /* 0x000000251000b986 */ /* 0x0027e8000c101916 */
[----:B--2---:R3:W-:Y:S01]  /*7470*/  @!P2 STG.E desc[UR22][R20.64], R39 ;  /* 0x000000271400a986 */ /* 0x0047e2000c101916 */
[----:B------:R-:W-:-:S03]  /*7480*/  ISETP.NE.AND P2, PT, R25, RZ, PT ;  /* 0x000000ff1900720c */ /* 0x000fc60003f45270 */
[----:B----4-:R3:W-:Y:S01]  /*7490*/  @!P1 STG.E desc[UR22][R32.64], R41 ;  /* 0x0000002920009986 */ /* 0x0107e2000c101916 */
[----:B------:R-:W-:-:S05]  /*74a0*/  IADD3 R36, P1, PT, R38, UR4, RZ ;  /* 0x0000000426247c10 */ /* 0x000fca000ff3e0ff */
[----:B------:R-:W-:-:S04]  /*74b0*/  IMAD.X R47, R47, 0x1, R26, P1 ;  /* 0x000000012f2f7824 */ /* 0x000fc800008e061a */
[----:B------:R-:W-:Y:S05]  /*74c0*/  @P2 BRA `(.L_x_1068) ;  /* 0xfffffffc00402947 */ /* 0x000fea000383ffff */
.L_x_1067:
[----:B------:R-:W-:Y:S05]  /*74d0*/  BSYNC.RECONVERGENT B1 ;  /* 0x0000000000017941 */ /* 0x000fea0003800200 */
.L_x_1066:
[----:B------:R-:W-:Y:S05]  /*74e0*/  @!P0 BRA `(.L_x_1065) ;  /* 0x0000000000888947 */ /* 0x000fea0003800000 */
[----:B---3--:R-:W-:Y:S01]  /*74f0*/  LOP3.LUT R13, R31, 0x1f, RZ, 0xc0, !PT ;  /* 0x0000001f1f0d7812 */ /* 0x008fe200078ec0ff */
[----:B------:R-:W-:-:S03]  /*7500*/  IMAD.IADD R7, R45, 0x1, R34 ;  /* 0x000000012d077824 */ /* 0x000fc600078e0222 */
[----:B------:R-:W-:Y:S01]  /*7510*/  ISETP.GE.U32.AND P0, PT, R13, UR7, PT ;  /* 0x000000070d007c0c */ /* 0x000fe2000bf06070 */
[----:B------:R-:W-:-:S12]  /*7520*/  IMAD R17, R7, 0x4, R4 ;  /* 0x0000000407117824 */ /* 0x000fd800078e0204 */
[----:B------:R-:W0:Y:S01]  /*7530*/  @!P0 LDS R7, [R17] ;  /* 0x0000000011078984 */ /* 0x000e220000000800 */
[----:B------:R-:W-:-:S04]  /*7540*/  @!P0 IADD3 R13, P1, PT, R13, R36, RZ ;  /* 0x000000240d0d8210 */ /* 0x000fc80007f3e0ff */
[----:B------:R-:W-:Y:S02]  /*7550*/  @!P0 IADD3.X R16, PT, PT, RZ, R47, RZ, P1, !PT ;  /* 0x0000002fff108210 */ /* 0x000fe40000ffe4ff */
[----:B------:R-:W-:-:S04]  /*7560*/  @!P0 LEA R12, P1, R13, UR10, 0x2 ;  /* 0x0000000a0d0c8c11 */ /* 0x000fc8000f8210ff */
[----:B------:R-:W-:Y:S02]  /*7570*/  @!P0 LEA.HI.X R13, R13, UR11, R16, 0x2, P1 ;  /* 0x0000000b0d0d8c11 */ /* 0x000fe400088f1410 */
[----:B------:R-:W-:-:S05]  /*7580*/  IADD3 R20, P1, PT, R36, UR4, RZ ;  /* 0x0000000424147c10 */ /* 0x000fca000ff3e0ff */
[----:B------:R-:W-:Y:S01]  /*7590*/  IMAD.X R21, R47, 0x1, R26, P1 ;  /* 0x000000012f157824 */ /* 0x000fe200008e061a */
        /* <DEDUP_REMOVED lines=20> */
[----:B------:R-:W-:-:S04]  /*76e0*/  @!P0 LEA R12, P1, R13, UR10, 0x2 ;  /* 0x0000000a0d0c8c11 */ /* 0x000fc8000f8210ff */
[----:B------:R-:W-:-:S05]  /*76f0*/  @!P0 LEA.HI.X R13, R13, UR11, R16, 0x2, P1 ;  /* 0x0000000b0d0d8c11 */ /* 0x000fca00088f1410 */
[----:B0-----:R1:W-:Y:S04]  /*7700*/  @!P0 STG.E desc[UR22][R12.64], R7 ;  /* 0x000000070c008986 */ /* 0x0013e8000c101916 */
.L_x_1065:
[----:B------:R-:W-:Y:S05]  /*7710*/  BSYNC.RECONVERGENT B0 ;  /* 0x0000000000007941 */ /* 0x000fea0003800200 */
.L_x_1064:
        /* <DEDUP_REMOVED lines=10> */
[----:B-1-3--:R-:W-:Y:S01]  /*77c0*/  IMAD.U32 R12, RZ, RZ, UR14 ;  /* 0x0000000eff0c7e24 */ /* 0x00afe2000f8e00ff */
[----:B------:R-:W-:Y:S01]  /*77d0*/  BSSY.RECONVERGENT B1, `(.L_x_1071) ;  /* 0x000003a000017945 */ /* 0x000fe20003800200 */
[----:B0-----:R-:W-:-:S03]  /*77e0*/  HFMA2 R18, -RZ, RZ, 0, 0 ;  /* 0x00000000ff127431 */ /* 0x001fc600000001ff */
[----:B------:R-:W-:-:S04]  /*77f0*/  LOP3.LUT R12, R12, 0x3, RZ, 0xc0, !PT ;  /* 0x000000030c0c7812 */ /* 0x000fc800078ec0ff */
[----:B------:R-:W-:-:S03]  /*7800*/  ISETP.NE.AND P0, PT, R12, RZ, PT ;  /* 0x000000ff0c00720c */ /* 0x000fc60003f05270 */
[----:B------:R-:W-:Y:S10]  /*7810*/  @!P1 BRA `(.L_x_1072) ;  /* 0x0000000000d49947 */ /* 0x000ff40003800000 */
[----:B------:R-:W0:Y:S01]  /*7820*/  LDC R26, c[0x0][0x3c4] ;  /* 0x0000f100ff1a7b82 */ /* 0x000e220000000800 */
[----:B------:R-:W-:Y:S02]  /*7830*/  IMAD R9, R2, 0x10, R9 ;  /* 0x0000001002097824 */ /* 0x000fe400078e0209 */
[----:B------:R-:W-:-:S03]  /*7840*/  IMAD.IADD R18, R11, 0x1, -R12 ;  /* 0x000000010b127824 */ /* 0x000fc600078e0a0c */
[----:B------:R-:W-:Y:S02]  /*7850*/  IADD3 R9, PT, PT, R9, 0x8, R0 ;  /* 0x0000000809097810 */ /* 0x000fe40007ffe000 */
[----:B------:R-:W-:-:S07]  /*7860*/  IADD3 R0, PT, PT, -R18, RZ, RZ ;  /* 0x000000ff12007210 */ /* 0x000fce0007ffe1ff */
.L_x_1073:
[C---:B-12---:R-:W-:Y:S01]  /*7870*/  VIADD R6, R43.reuse, 0xffffffff ;  /* 0xffffffff2b067836 */ /* 0x046fe20000000000 */
[C---:B------:R-:W-:Y:S01]  /*7880*/  LOP3.LUT R11, R43.reuse, 0x1f, RZ, 0xc0, !PT ;  /* 0x0000001f2b0b7812 */ /* 0x040fe200078ec0ff */
[C---:B------:R-:W-:Y:S01]  /*7890*/  VIADD R7, R43.reuse, 0x1d ;  /* 0x0000001d2b077836 */ /* 0x040fe20000000000 */
[----:B------:R-:W-:Y:S01]  /*78a0*/  IADD3 R43, PT, PT, R43, 0x1e, RZ ;  /* 0x0000001e2b2b7810 */ /* 0x000fe20007ffe0ff */
[----:B------:R-:W-:Y:S01]  /*78b0*/  VIADD R0, R0, 0x4 ;  /* 0x0000000400007836 */ /* 0x000fe20000000000 */
[----:B------:R-:W-:Y:S02]  /*78c0*/  LOP3.LUT R15, R6, 0x1f, RZ, 0xc0, !PT ;  /* 0x0000001f060f7812 */ /* 0x000fe400078ec0ff */
[----:B------:R-:W-:Y:S02]  /*78d0*/  LOP3.LUT R43, R43, 0x1f, RZ, 0xc0, !PT ;  /* 0x0000001f2b2b7812 */ /* 0x000fe400078ec0ff */
[----:B------:R-:W-:Y:S02]  /*78e0*/  ISETP.GE.U32.AND P4, PT, R11, UR7, PT ;  /* 0x000000070b007c0c */ /* 0x000fe4000bf86070 */
[----:B------:R-:W-:-:S02]  /*78f0*/  ISETP.GE.U32.AND P3, PT, R15, UR7, PT ;  /* 0x000000070f007c0c */ /* 0x000fc4000bf66070 */
[----:B------:R-:W-:Y:S02]  /*7900*/  ISETP.GE.U32.AND P2, PT, R43, UR7, PT ;  /* 0x000000072b007c0c */ /* 0x000fe4000bf46070 */
[----:B------:R-:W-:-:S04]  /*7910*/  LOP3.LUT R27, R7, 0x1f, RZ, 0xc0, !PT ;  /* 0x0000001f071b7812 */ /* 0x000fc800078ec0ff */
[----:B------:R-:W-:-:S03]  /*7920*/  ISETP.GE.U32.AND P1, PT, R27, UR7, PT ;  /* 0x000000071b007c0c */ /* 0x000fc6000bf26070 */
[----:B------:R-:W1:Y:S01]  /*7930*/  @!P4 LDS R13, [R9+-0x8] ;  /* 0xfffff800090dc984 */ /* 0x000e620000000800 */
[----:B------:R-:W-:Y:S02]  /*7940*/  @!P4 IADD3 R10, P6, PT, R11, R28, RZ ;  /* 0x0000001c0b0ac210 */ /* 0x000fe40007fde0ff */
[----:B------:R-:W-:Y:S01]  /*7950*/  IADD3 R28, P5, PT, R28, UR4, RZ ;  /* 0x000000041c1c7c10 */ /* 0x000fe2000ffbe0ff */
[----:B------:R-:W2:Y:S02]  /*7960*/  @!P3 LDS R19, [R9+-0x4] ;  /* 0xfffffc000913b984 */ /* 0x000ea40000000800 */
[----:B------:R-:W-:Y:S01]  /*7970*/  @!P4 IMAD.X R7, RZ, RZ, R23, P6 ;  /* 0x000000ffff07c224 */ /* 0x000fe200030e0617 */
[----:B------:R-:W-:Y:S01]  /*7980*/  @!P4 LEA R6, P6, R10, R3, 0x2 ;  /* 0x000000030a06c211 */ /* 0x000fe200078c10ff */
[----:B------:R-:W3:Y:S01]  /*7990*/  @!P2 LDS R21, [R9] ;  /* 0x000000000915a984 */ /* 0x000ee20000000800 */
[----:B0-----:R-:W-:Y:S01]  /*79a0*/  IMAD.X R23, R23, 0x1, R26, P5 ;  /* 0x0000000117177824 */ /* 0x001fe200028e061a */
[----:B------:R-:W-:-:S02]  /*79b0*/  @!P3 IADD3 R14, P5, PT, R15, R28, RZ ;  /* 0x0000001c0f0eb210 */ /* 0x000fc40007fbe0ff */
[----:B------:R0:W4:Y:S01]  /*79c0*/  @!P1 LDS R25, [R9+0x4] ;  /* 0x0000040009199984 */ /* 0x0001220000000800 */
[----:B------:R-:W-:Y:S02]  /*79d0*/  @!P4 LEA.HI.X R7, R10, R5, R7, 0x2, P6 ;  /* 0x000000050a07c211 */ /* 0x000fe400030f1407 */
[----:B------:R-:W-:Y:S02]  /*79e0*/  @!P3 IADD3.X R11, PT, PT, RZ, R23, RZ, P5, !PT ;  /* 0x00000017ff0bb210 */ /* 0x000fe40002ffe4ff */
[----:B------:R-:W-:Y:S02]  /*79f0*/  @!P3 LEA R10, P5, R14, R3, 0x2 ;  /* 0x000000030e0ab211 */ /* 0x000fe400078a10ff */
[----:B------:R-:W-:Y:S01]  /*7a00*/  IADD3 R28, P6, PT, R28, UR4, RZ ;  /* 0x000000041c1c7c10 */ /* 0x000fe2000ffde0ff */
[----:B0-----:R-:W-:Y:S01]  /*7a10*/  VIADD R9, R9, 0x10 ;  /* 0x0000001009097836 */ /* 0x001fe20000000000 */
[----:B------:R-:W-:Y:S02]  /*7a20*/  @!P3 LEA.HI.X R11, R14, R5, R11, 0x2, P5 ;  /* 0x000000050e0bb211 */ /* 0x000fe400028f140b */
[----:B------:R-:W-:Y:S01]  /*7a30*/  @!P2 IADD3 R16, P5, PT, R43, R28, RZ ;  /* 0x0000001c2b10a210 */ /* 0x000fe20007fbe0ff */
[----:B------:R-:W-:Y:S01]  /*7a40*/  IMAD.X R23, R23, 0x1, R26, P6 ;  /* 0x0000000117177824 */ /* 0x000fe200030e061a */
[----:B------:R-:W-:-:S02]  /*7a50*/  IADD3 R28, P6, PT, R28, UR4, RZ ;  /* 0x000000041c1c7c10 */ /* 0x000fc4000ffde0ff */
[----:B------:R-:W-:Y:S01]  /*7a60*/  IADD3 R43, PT, PT, R27, 0x1f, RZ ;  /* 0x0000001f1b2b7810 */ /* 0x000fe20007ffe0ff */
[----:B------:R-:W-:Y:S01]  /*7a70*/  @!P2 IMAD.X R15, RZ, RZ, R23, P5 ;  /* 0x000000ffff0fa224 */ /* 0x000fe200028e0617 */
[C---:B------:R-:W-:Y:S02]  /*7a80*/  @!P2 LEA R14, P5, R16.reuse, R3, 0x2 ;  /* 0x00000003100ea211 */ /* 0x040fe400078a10ff */
[----:B------:R-:W-:Y:S02]  /*7a90*/  IADD3.X R23, PT, PT, R23, R26, RZ, P6, !PT ;  /* 0x0000001a17177210 */ /* 0x000fe400037fe4ff */
[----:B------:R-:W-:Y:S02]  /*7aa0*/  @!P2 LEA.HI.X R15, R16, R5, R15, 0x2, P5 ;  /* 0x00000005100fa211 */ /* 0x000fe400028f140f */
[----:B------:R-:W-:Y:S01]  /*7ab0*/  @!P1 IADD3 R20, P5, PT, R27, R28, RZ ;  /* 0x0000001c1b149210 */ /* 0x000fe20007fbe0ff */
[----:B-1----:R1:W-:Y:S04]  /*7ac0*/  @!P4 STG.E desc[UR22][R6.64], R13 ;  /* 0x0000000d0600c986 */ /* 0x0023e8000c101916 */
[----:B------:R-:W-:Y:S01]  /*7ad0*/  @!P1 IMAD.X R17, RZ, RZ, R23, P5 ;  /* 0x000000ffff119224 */ /* 0x000fe200028e0617 */
[C---:B------:R-:W-:Y:S01]  /*7ae0*/  @!P1 LEA R16, P5, R20.reuse, R3, 0x2 ;  /* 0x0000000314109211 */ /* 0x040fe200078a10ff */
[----:B--2---:R1:W-:Y:S03]  /*7af0*/  @!P3 STG.E desc[UR22][R10.64], R19 ;  /* 0x000000130a00b986 */ /* 0x0043e6000c101916 */
[----:B------:R-:W-:Y:S01]  /*7b00*/  @!P1 LEA.HI.X R17, R20, R5, R17, 0x2, P5 ;  /* 0x0000000514119211 */ /* 0x000fe200028f1411 */
[----:B---3--:R1:W-:Y:S01]  /*7b10*/  @!P2 STG.E desc[UR22][R14.64], R21 ;  /* 0x000000150e00a986 */ /* 0x0083e2000c101916 */
[----:B------:R-:W-:-:S03]  /*7b20*/  ISETP.NE.AND P2, PT, R0, RZ, PT ;  /* 0x000000ff0000720c */ /* 0x000fc60003f45270 */
[----:B----4-:R1:W-:Y:S01]  /*7b30*/  @!P1 STG.E desc[UR22][R16.64], R25 ;  /* 0x0000001910009986 */ /* 0x0103e2000c101916 */
[----:B------:R-:W-:-:S05]  /*7b40*/  IADD3 R28, P1, PT, R28, UR4, RZ ;  /* 0x000000041c1c7c10 */ /* 0x000fca000ff3e0ff */
[----:B------:R-:W-:-:S04]  /*7b50*/  IMAD.X R23, R23, 0x1, R26, P1 ;  /* 0x0000000117177824 */ /* 0x000fc800008e061a */
[----:B------:R-:W-:Y:S05]  /*7b60*/  @P2 BRA `(.L_x_1073) ;  /* 0xfffffffc00402947 */ /* 0x000fea000383ffff */
.L_x_1072:
[----:B------:R-:W-:Y:S05]  /*7b70*/  BSYNC.RECONVERGENT B1 ;  /* 0x0000000000017941 */ /* 0x000fea0003800200 */
.L_x_1071:
[----:B------:R-:W-:Y:S05]  /*7b80*/  @!P0 BRA `(.L_x_1070) ;  /* 0x0000000000888947 */ /* 0x000fea0003800000 */
[----:B-1----:R-:W-:Y:S02]  /*7b90*/  LOP3.LUT R7, R43, 0x1f, RZ, 0xc0, !PT ;  /* 0x0000001f2b077812 */ /* 0x002fe400078ec0ff */
[----:B------:R-:W-:Y:S02]  /*7ba0*/  IADD3 R45, PT, PT, R45, R18, RZ ;  /* 0x000000122d2d7210 */ /* 0x000fe40007ffe0ff */
[----:B------:R-:W-:-:S03]  /*7bb0*/  ISETP.GE.U32.AND P0, PT, R7, UR7, PT ;  /* 0x0000000707007c0c */ /* 0x000fc6000bf06070 */
[----:B------:R-:W-:-:S10]  /*7bc0*/  IMAD R45, R45, 0x4, R4 ;  /* 0x000000042d2d7824 */ /* 0x000fd400078e0204 */
[----:B------:R-:W0:Y:S01]  /*7bd0*/  @!P0 LDS R9, [R45] ;  /* 0x000000002d098984 */ /* 0x000e220000000800 */
[----:B------:R-:W-:-:S05]  /*7be0*/  @!P0 IADD3 R0, P1, PT, R7, R28, RZ ;  /* 0x0000001c07008210 */ /* 0x000fca0007f3e0ff */
[----:B------:R-:W-:Y:S01]  /*7bf0*/  @!P0 IMAD.X R4, RZ, RZ, R23, P1 ;  /* 0x000000ffff048224 */ /* 0x000fe200008e0617 */
[----:B--2---:R-:W-:-:S04]  /*7c00*/  @!P0 LEA R6, P1, R0, R3, 0x2 ;  /* 0x0000000300068211 */ /* 0x004fc800078210ff */
[----:B------:R-:W-:Y:S02]  /*7c10*/  @!P0 LEA.HI.X R7, R0, R5, R4, 0x2, P1 ;  /* 0x0000000500078211 */ /* 0x000fe400008f1404 */
[----:B------:R-:W-:-:S04]  /*7c20*/  IADD3 R28, P1, PT, R28, UR4, RZ ;  /* 0x000000041c1c7c10 */ /* 0x000fc8000ff3e0ff */
[----:B------:R-:W-:Y:S01]  /*7c30*/  IADD3.X R23, PT, PT, R23, R26, RZ, P1, !PT ;  /* 0x0000001a17177210 */ /* 0x000fe20000ffe4ff */
[----:B0-----:R4:W-:Y:S01]  /*7c40*/  @!P0 STG.E desc[UR22][R6.64], R9 ;  /* 0x0000000906008986 */ /* 0x0019e2000c101916 */
[----:B------:R-:W-:-:S13]  /*7c50*/  ISETP.NE.AND P0, PT, R12, 0x1, PT ;  /* 0x000000010c00780c */ /* 0x000fda0003f05270 */
[----:B----4-:R-:W-:Y:S05]  /*7c60*/  @!P0 BRA `(.L_x_1070) ;  /* 0x0000000000508947 */ /* 0x010fea0003800000 */
[----:B------:R-:W-:-:S05]  /*7c70*/  VIADD R0, R43, 0xffffffff ;  /* 0xffffffff2b007836 */ /* 0x000fca0000000000 */
        /* <DEDUP_REMOVED lines=9> */
[----:B----4-:R-:W-:Y:S05]  /*7d10*/  @!P0 BRA `(.L_x_1070) ;  /* 0x0000000000248947 */ /* 0x010fea0003800000 */
[----:B------:R-:W-:-:S04]  /*7d20*/  IADD3 R43, PT, PT, R43, 0x1e, RZ ;  /* 0x0000001e2b2b7810 */ /* 0x000fc80007ffe0ff */
        /* <DEDUP_REMOVED lines=8> */
.L_x_1070:
[----:B------:R-:W-:Y:S05]  /*7db0*/  BSYNC.RECONVERGENT B0 ;  /* 0x0000000000007941 */ /* 0x000fea0003800200 */
.L_x_1069:
[----:B------:R-:W5:Y:S02]  /*7dc0*/  LDCU.64 UR4, c[0x0][0x3a8] ;  /* 0x00007500ff0477ac */ /* 0x000f640008000a00 */
[----:B-----5:R-:W-:-:S04]  /*7dd0*/  UISETP.NE.U32.AND UP0, UPT, UR4, URZ, UPT ;  /* 0x000000ff0400728c */ /* 0x020fc8000bf05070 */
[----:B------:R-:W-:Y:S01]  /*7de0*/  UISETP.NE.AND.EX UP0, UPT, UR5, URZ, UPT, UP0 ;  /* 0x000000ff0500728c */ /* 0x000fe2000bf05300 */
[----:B------:R-:W-:Y:S08]  /*7df0*/  BAR.SYNC.DEFER_BLOCKING 0x0 ;  /* 0x0000000000007b1d */ /* 0x000ff00000010000 */
[----:B------:R-:W-:Y:S05]  /*7e00*/  BRA.U !UP0, `(.L_x_1074) ;  /* 0x0000000108a07547 */ /* 0x000fea000b800000 */
[----:B------:R-:W5:Y:S01]  /*7e10*/  SHFL.DOWN PT, R3, R8, 0x10, 0x1f ;  /* 0x0a001f0008037f89 */ /* 0x000f6200000e0000 */
[----:B------:R-:W-:Y:S01]  /*7e20*/  ISETP.NE.AND P0, PT, R22, RZ, PT ;  /* 0x000000ff1600720c */ /* 0x000fe20003f05270 */
[----:B------:R-:W-:-:S12]  /*7e30*/  BSSY B0, `(.L_x_1074) ;  /* 0x0000025000007945 */ /* 0x000fd80003800000 */
[----:B-12---:R-:W1:Y:S01]  /*7e40*/  @!P0 S2R R6, SR_CgaCtaId ;  /* 0x0000000000068919 */ /* 0x006e620000008800 */
[----:B------:R-:W-:Y:S02]  /*7e50*/  @!P0 MOV R9, 0x400 ;  /* 0x0000040000098802 */ /* 0x000fe40000000f00 */
[----:B-----5:R-:W-:-:S05]  /*7e60*/  FMNMX R3, R8, R3, !PT ;  /* 0x0000000308037209 */ /* 0x020fca0007800000 */
[----:B------:R-:W2:Y:S01]  /*7e70*/  SHFL.DOWN PT, R0, R3, 0x8, 0x1f ;  /* 0x09001f0003007f89 */ /* 0x000ea200000e0000 */
[----:B-1----:R-:W-:-:S05]  /*7e80*/  @!P0 LEA R9, R6, R9, 0x18 ;  /* 0x0000000906098211 */ /* 0x002fca00078ec0ff */
[----:B------:R-:W-:Y:S01]  /*7e90*/  @!P0 IMAD R9, R2, 0x4, R9 ;  /* 0x0000000402098824 */ /* 0x000fe200078e0209 */
[----:B--2---:R-:W-:-:S05]  /*7ea0*/  FMNMX R0, R3, R0, !PT ;  /* 0x0000000003007209 */ /* 0x004fca0007800000 */
[----:B----4-:R-:W1:Y:S02]  /*7eb0*/  SHFL.DOWN PT, R5, R0, 0x4, 0x1f ;  /* 0x08801f0000057f89 */ /* 0x010e6400000e0000 */
[----:B-1----:R-:W-:-:S05]  /*7ec0*/  FMNMX R5, R0, R5, !PT ;  /* 0x0000000500057209 */ /* 0x002fca0007800000 */
[----:B------:R-:W1:Y:S02]  /*7ed0*/  SHFL.DOWN PT, R4, R5, 0x2, 0x1f ;  /* 0x08401f0005047f89 */ /* 0x000e6400000e0000 */
[----:B-1----:R-:W-:-:S05]  /*7ee0*/  FMNMX R4, R5, R4, !PT ;  /* 0x0000000405047209 */ /* 0x002fca0007800000 */
[----:B0-----:R-:W0:Y:S02]  /*7ef0*/  SHFL.DOWN PT, R7, R4, 0x1, 0x1f ;  /* 0x08201f0004077f89 */ /* 0x001e2400000e0000 */
        /* <DEDUP_REMOVED lines=19> */
.L_x_1082:
[----:B------:R-:W-:Y:S02]  /*8030*/  ISETP.NE.AND P0, PT, R44, RZ, PT ;  /* 0x000000ff2c00720c */ /* 0x000fe40003f05270 */
[----:B-1----:R-:W-:-:S11]  /*8040*/  FMNMX R5, R2, R5, !PT ;  /* 0x0000000502057209 */ /* 0x002fd60007800000 */
[----:B------:R-:W-:Y:S05]  /*8050*/  @P0 BRA `(.L_x_1075) ;  /* 0x0000000000080947 */ /* 0x000fea0003800000 */
[----:B0-----:R-:W0:Y:S02]  /*8060*/  LDC.64 R2, c[0x0][0x3a8] ;  /* 0x0000ea00ff027b82 */ /* 0x001e240000000a00 */
[----:B0-----:R1:W-:Y:S02]  /*8070*/  REDG.E.MAX.S32.STRONG.GPU desc[UR22][R2.64], R5 ;  /* 0x000000050200798e */ /* 0x0013e4000d12e316 */
.L_x_1075:
[----:B------:R-:W-:Y:S05]  /*8080*/  BSYNC B0 ;  /* 0x0000000000007941 */ /* 0x000fea0003800000 */
.L_x_1074:
[----:B------:R-:W5:Y:S01]  /*8090*/  LDCU.64 UR4, c[0x0][0x3b0] ;  /* 0x00007600ff0477ac */ /* 0x000f620008000a00 */
[----:B------:R-:W-:Y:S02]  /*80a0*/  LOP3.LUT P0, RZ, R44, UR15, RZ, 0xfc, !PT ;  /* 0x0000000f2cff7c12 */ /* 0x000fe4000f80fcff */
[----:B-----5:R-:W-:-:S04]  /*80b0*/  ISETP.EQ.U32.AND P1, PT, RZ, UR4, PT ;  /* 0x00000004ff007c0c */ /* 0x020fc8000bf22070 */
        /* <DEDUP_REMOVED lines=8> */
[----:B01234-:R-:W-:Y:S05]  /*8140*/  CALL.REL.NOINC `($__internal_9_$__cuda_sm20_rcp_rn_f32_slowpath) ;  /* 0x0000000400987944 */ /* 0x01ffea0003c00000 */
[----:B------:R-:W-:Y:S05]  /*8150*/  BRA `(.L_x_1078) ;  /* 0x0000000000147947 */ /* 0x000fea0003800000 */
.L_x_1077:
[----:B------:R-:W5:Y:S01]  /*8160*/  MUFU.RCP R49, UR6 ;  /* 0x0000000600317d08 */ /* 0x000f620008001000 */
[----:B------:R-:W-:-:S05]  /*8170*/  MOV R0, UR6 ;  /* 0x0000000600007c02 */ /* 0x000fca0008000f00 */
[----:B-----5:R-:W-:-:S04]  /*8180*/  FFMA R0, R49, R0, -1 ;  /* 0xbf80000031007423 */ /* 0x020fc80000000000 */
[----:B------:R-:W-:-:S04]  /*8190*/  FADD.FTZ R0, -R0, -RZ ;  /* 0x800000ff00007221 */ /* 0x000fc80000010100 */
[----:B------:R-:W-:-:S07]  /*81a0*/  FFMA R49, R49, R0, R49 ;  /* 0x0000000031317223 */ /* 0x000fce0000000031 */
.L_x_1078:
[----:B01----:R-:W0:Y:S02]  /*81b0*/  LDC.64 R2, c[0x0][0x3b0] ;  /* 0x0000ec00ff027b82 */ /* 0x003e240000000a00 */
[----:B0-----:R-:W-:Y:S01]  /*81c0*/  STG.E desc[UR22][R2.64], R49 ;  /* 0x0000003102007986 */ /* 0x001fe2000c101916 */
[----:B------:R-:W-:Y:S05]  /*81d0*/  EXIT ;  /* 0x000000000000794d */ /* 0x000fea0003800000 */
.L_x_1076:
[----:B------:R-:W-:Y:S02]  /*81e0*/  HFMA2 R9, -RZ, RZ, 0, 1.847743988037109375e-06 ;  /* 0x0000001fff097431 */ /* 0x000fe400000001ff */
[----:B------:R-:W-:Y:S02]  /*81f0*/  IMAD.MOV.U32 R7, RZ, RZ, 0x4 ;  /* 0x00000004ff077424 */ /* 0x000fe400078e00ff */
[----:B------:R-:W-:-:S07]  /*8200*/  IMAD.MOV.U32 R4, RZ, RZ, -0x1 ;  /* 0xffffffffff047424 */ /* 0x000fce00078e00ff */
[----:B01-3--:R-:W-:Y:S05]  /*8210*/  WARPSYNC.COLLECTIVE R4, `(.L_x_1079) ;  /* 0x0000000004087348 */ /* 0x00bfea0003c00000 */
[----:B-1----:R1:W2:Y:S02]  /*8220*/  SHFL.DOWN P0, R5, R0, R7, R9 ;  /* 0x0800000700057389 */ /* 0x0022a40000000009 */
[----:B0123--:R-:W-:Y:S05]  /*8230*/  ENDCOLLECTIVE ;  /* 0x000000000000791b */ /* 0x00ffea0003800000 */
.L_x_1079:
[----:B------:R-:W-:Y:S01]  /*8240*/  HFMA2 R7, -RZ, RZ, 0, 1.1920928955078125e-07 ;  /* 0x00000002ff077431 */ /* 0x000fe200000001ff */
[----:B------:R-:W-:-:S04]  /*8250*/  MOV R3, R5 ;  /* 0x0000000500037202 */ /* 0x000fc80000000f00 */
[----:B------:R-:W-:-:S05]  /*8260*/  FMNMX R3, R3, R0, !PT ;  /* 0x0000000003037209 */ /* 0x000fca0007800000 */
[----:B------:R-:W-:-:S07]  /*8270*/  IMAD.MOV.U32 R0, RZ, RZ, R3 ;  /* 0x000000ffff007224 */ /* 0x000fce00078e0003 */
[----:B------:R-:W-:Y:S05]  /*8280*/  WARPSYNC.COLLECTIVE R4, `(.L_x_1080) ;  /* 0x0000000004087348 */ /* 0x000fea0003c00000 */
[----:B------:R0:W1:Y:S02]  /*8290*/  SHFL.DOWN P0, R5, R0, R7, R9 ;  /* 0x0800000700057389 */ /* 0x0000640000000009 */
[----:B01----:R-:W-:Y:S05]  /*82a0*/  ENDCOLLECTIVE ;  /* 0x000000000000791b */ /* 0x003fea0003800000 */
.L_x_1080:
[----:B------:R-:W-:Y:S02]  /*82b0*/  IMAD.MOV.U32 R7, RZ, RZ, 0x1 ;  /* 0x00000001ff077424 */ /* 0x000fe400078e00ff */
[----:B------:R-:W-:-:S05]  /*82c0*/  IMAD.MOV.U32 R2, RZ, RZ, R5 ;  /* 0x000000ffff027224 */ /* 0x000fca00078e0005 */
[----:B------:R-:W-:-:S04]  /*82d0*/  FMNMX R2, R3, R2, !PT ;  /* 0x0000000203027209 */ /* 0x000fc80007800000 */
[----:B------:R-:W-:-:S07]  /*82e0*/  MOV R0, R2 ;  /* 0x0000000200007202 */ /* 0x000fce0000000f00 */
[----:B------:R-:W-:Y:S05]  /*82f0*/  WARPSYNC.COLLECTIVE R4, `(.L_x_1081) ;  /* 0x0000000004087348 */ /* 0x000fea0003c00000 */
[----:B------:R0:W1:Y:S02]  /*8300*/  SHFL.DOWN P0, R5, R0, R7, R9 ;  /* 0x0800000700057389 */ /* 0x0000640000000009 */
[----:B01----:R-:W-:Y:S05]  /*8310*/  ENDCOLLECTIVE ;  /* 0x000000000000791b */ /* 0x003fea0003800000 */
.L_x_1081:
[----:B------:R-:W-:Y:S05]  /*8320*/  BRA `(.L_x_1082) ;  /* 0xfffffffc00407947 */ /* 0x000fea000383ffff */
        .weak           $__internal_8_$__cuda_sm20_div_u64
        .type           $__internal_8_$__cuda_sm20_div_u64,@function
        .size           $__internal_8_$__cuda_sm20_div_u64,($__internal_9_$__cuda_sm20_rcp_rn_f32_slowpath - $__internal_8_$__cuda_sm20_div_u64)
$__internal_8_$__cuda_sm20_div_u64:
        /* <DEDUP_REMOVED lines=71> */
[----:B------:R-:W-:Y:S11]  /*87a0*/  RET.REL.NODEC R2 `(_ZN18transformer_engine6detail43dgated_act_cast_transpose_kernel_notalignedILi2ELi2Ef13__nv_bfloat16S2_NS_5EmptyEXadL_ZNS_6dqgeluIffEET_T0_RKS3_EEXadL_ZNS_5qgeluIffEES5_S6_S8_EEEEvPKT2_SC_PT3_SE_PKT1_PSF_SI_mmm) ;  /* 0xffffff7802147950 */ /* 0x000ff60003c3ffff */
        .weak           $__internal_9_$__cuda_sm20_rcp_rn_f32_slowpath
        .type           $__internal_9_$__cuda_sm20_rcp_rn_f32_slowpath,@function
        .size           $__internal_9_$__cuda_sm20_rcp_rn_f32_slowpath,(.L_x_29310 - $__internal_9_$__cuda_sm20_rcp_rn_f32_slowpath)
$__internal_9_$__cuda_sm20_rcp_rn_f32_slowpath:
        /* <DEDUP_REMOVED lines=15> */
.L_x_1084:
[----:B------:R-:W-:-:S05]  /*88a0*/  VIADD R47, R49, 0xffffff03 ;  /* 0xffffff03312f7836 */ /* 0x000fca0000000000 */
[----:B------:R-:W-:-:S13]  /*88b0*/  ISETP.GT.U32.AND P0, PT, R47, 0x1, PT ;  /* 0x000000012f00780c */ /* 0x000fda0003f04070 */
[----:B------:R-:W-:Y:S05]  /*88c0*/  @P0 BRA `(.L_x_1086) ;  /* 0x0000000000780947 */ /* 0x000fea0003800000 */
[----:B------:R-:W-:Y:S01]  /*88d0*/  LOP3.LUT R57, R0, 0x7fffff, RZ, 0xc0, !PT ;  /* 0x007fffff00397812 */ /* 0x000fe200078ec0ff */
[----:B------:R-:W-:-:S03]  /*88e0*/  VIADD R49, R49, 0xffffff04 ;  /* 0xffffff0431317836 */ /* 0x000fc60000000000 */
[----:B------:R-:W-:-:S04]  /*88f0*/  LOP3.LUT R57, R57, 0x3f800000, RZ, 0xfc, !PT ;  /* 0x3f80000039397812 */ /* 0x000fc800078efcff */
[----:B------:R-:W0:Y:S02]  /*8900*/  MUFU.RCP R48, R57 ;  /* 0x0000003900307308 */ /* 0x000e240000001000 */
[----:B0-----:R-:W-:-:S04]  /*8910*/  FFMA R51, R57, R48, -1 ;  /* 0xbf80000039337423 */ /* 0x001fc80000000030 */
[----:B------:R-:W-:-:S04]  /*8920*/  FADD.FTZ R51, -R51, -RZ ;  /* 0x800000ff33337221 */ /* 0x000fc80000010100 */
[CCC-:B------:R-:W-:Y:S01]  /*8930*/  FFMA.RM R50, R48.reuse, R51.reuse, R48.reuse ;  /* 0x0000003330327223 */ /* 0x1c0fe20000004030 */
[----:B------:R-:W-:-:S04]  /*8940*/  FFMA.RP R51, R48, R51, R48 ;  /* 0x0000003330337223 */ /* 0x000fc80000008030 */
[C---:B------:R-:W-:Y:S02]  /*8950*/  LOP3.LUT R48, R50.reuse, 0x7fffff, RZ, 0xc0, !PT ;  /* 0x007fffff32307812 */ /* 0x040fe400078ec0ff */
[----:B------:R-:W-:Y:S02]  /*8960*/  FSETP.NEU.FTZ.AND P0, PT, R50, R51, PT ;  /* 0x000000333200720b */ /* 0x000fe40003f1d000 */
[----:B------:R-:W-:Y:S02]  /*8970*/  MOV R50, 0x3 ;  /* 0x0000000300327802 */ /* 0x000fe40000000f00 */
[----:B------:R-:W-:Y:S02]  /*8980*/  LOP3.LUT R48, R48, 0x800000, RZ, 0xfc, !PT ;  /* 0x0080000030307812 */ /* 0x000fe400078efcff */
[----:B------:R-:W-:Y:S02]  /*8990*/  SHF.L.U32 R51, R50, R47, RZ ;  /* 0x0000002f32337219 */ /* 0x000fe400000006ff */
[----:B------:R-:W-:-:S02]  /*89a0*/  SHF.R.U32.HI R49, RZ, R49, R48 ;  /* 0x00000031ff317219 */ /* 0x000fc40000011630 */
[----:B------:R-:W-:Y:S02]  /*89b0*/  LOP3.LUT R50, R51, R48, RZ, 0xc0, !PT ;  /* 0x0000003033327212 */ /* 0x000fe400078ec0ff */
[----:B------:R-:W-:Y:S02]  /*89c0*/  SEL R51, RZ, 0xffffffff, !P0 ;  /* 0xffffffffff337807 */ /* 0x000fe40004000000 */
[-C--:B------:R-:W-:Y:S02]  /*89d0*/  SHF.R.U32.HI R50, RZ, R47.reuse, R50 ;  /* 0x0000002fff327219 */ /* 0x080fe40000011632 */
[----:B------:R-:W-:Y:S02]  /*89e0*/  IADD3 R51, PT, PT, -R51, RZ, RZ ;  /* 0x000000ff33337210 */ /* 0x000fe40007ffe1ff */
[----:B------:R-:W-:Y:S02]  /*89f0*/  LOP3.LUT P0, RZ, R50, 0x1, RZ, 0xc0, !PT ;  /* 0x0000000132ff7812 */ /* 0x000fe4000780c0ff */
[----:B------:R-:W-:-:S02]  /*8a00*/  LOP3.LUT P1, RZ, R51, R47, R48, 0xf8, !PT ;  /* 0x0000002f33ff7212 */ /* 0x000fc4000782f830 */
[----:B------:R-:W-:-:S04]  /*8a10*/  LOP3.LUT P2, RZ, R50, 0x2, RZ, 0xc0, !PT ;  /* 0x0000000232ff7812 */ /* 0x000fc8000784c0ff */
[----:B------:R-:W-:Y:S02]  /*8a20*/  PLOP3.LUT P0, PT, P0, P1, P2, 0xe0, 0x0 ;  /* 0x000000000000781c */ /* 0x000fe40000703c20 */
[----:B------:R-:W-:Y:S02]  /*8a30*/  LOP3.LUT P1, RZ, R0, 0x7fffff, RZ, 0xc0, !PT ;  /* 0x007fffff00ff7812 */ /* 0x000fe4000782c0ff */
[----:B------:R-:W-:-:S05]  /*8a40*/  SEL R47, RZ, 0x1, !P0 ;  /* 0x00000001ff2f7807 */ /* 0x000fca0004000000 */
[----:B------:R-:W-:-:S05]  /*8a50*/  IMAD.MOV R47, RZ, RZ, -R47 ;  /* 0x000000ffff2f7224 */ /* 0x000fca00078e0a2f */
[----:B------:R-:W-:-:S13]  /*8a60*/  ISETP.GE.AND P0, PT, R47, RZ, PT ;  /* 0x000000ff2f00720c */ /* 0x000fda0003f06270 */
[----:B------:R-:W-:-:S05]  /*8a70*/  @!P0 IADD3 R49, PT, PT, R49, 0x1, RZ ;  /* 0x0000000131318810 */ /* 0x000fca0007ffe0ff */
[----:B------:R-:W-:-:S05]  /*8a80*/  @!P1 IMAD.SHL.U32 R49, R49, 0x2, RZ ;  /* 0x0000000231319824 */ /* 0x000fca00078e00ff */
[----:B------:R-:W-:Y:S01]  /*8a90*/  LOP3.LUT R49, R49, 0x80000000, R0, 0xf8, !PT ;  /* 0x8000000031317812 */ /* 0x000fe200078ef800 */
[----:B------:R-:W-:Y:S06]  /*8aa0*/  BRA `(.L_x_1085) ;  /* 0x0000000000047947 */ /* 0x000fec0003800000 */
.L_x_1086:
[----:B------:R0:W1:Y:S02]  /*8ab0*/  MUFU.RCP R49, R0 ;  /* 0x0000000000317308 */ /* 0x0000640000001000 */
.L_x_1085:
[----:B------:R-:W-:Y:S05]  /*8ac0*/  BSYNC B0 ;  /* 0x0000000000007941 */ /* 0x000fea0003800000 */
.L_x_1083:
[----:B------:R-:W-:-:S04]  /*8ad0*/  HFMA2 R47, -RZ, RZ, 0, 0 ;  /* 0x00000000ff2f7431 */ /* 0x000fc800000001ff */
[----:B01----:R-:W-:Y:S05]  /*8ae0*/  RET.REL.NODEC R46 `(_ZN18transformer_engine6detail43dgated_act_cast_transpose_kernel_notalignedILi2ELi2Ef13__nv_bfloat16S2_NS_5EmptyEXadL_ZNS_6dqgeluIffEET_T0_RKS3_EEXadL_ZNS_5qgeluIffEES5_S6_S8_EEEEvPKT2_SC_PT3_SE_PKT1_PSF_SI_mmm) ;  /* 0xffffff742e447950 */ /* 0x003fea0003c3ffff */
.L_x_1087:
        /* <DEDUP_REMOVED lines=9> */
.L_x_29310:


//--------------------- .text._ZN18transformer_engine6detail32dgated_act_cast_transpose_kernelILi2ELi2Ef13__nv_bfloat16S2_NS_5EmptyEXadL_ZNS_6dqgeluIffEET_T0_RKS3_EEXadL_ZNS_5qgeluIffEES5_S6_S8_EEEEvPKT2_SC_PT3_SE_PKT1_PSF_SI_mmm --------------------------
	.section	.text._ZN18transformer_engine6detail32dgated_act_cast_transpose_kernelILi2ELi2Ef13__nv_bfloat16S2_NS_5EmptyEXadL_ZNS_6dqgeluIffEET_T0_RKS3_EEXadL_ZNS_5qgeluIffEES5_S6_S8_EEEEvPKT2_SC_PT3_SE_PKT1_PSF_SI_mmm,"ax",@progbits
	.align	128
        .global         _ZN18transformer_engine6detail32dgated_act_cast_transpose_kernelILi2ELi2Ef13__nv_bfloat16S2_NS_5EmptyEXadL_ZNS_6dqgeluIffEET_T0_RKS3_EEXadL_ZNS_5qgeluIffEES5_S6_S8_EEEEvPKT2_SC_PT3_SE_PKT1_PSF_SI_mmm
        .type           _ZN18transformer_engine6detail32dgated_act_cast_transpose_kernelILi2ELi2Ef13__nv_bfloat16S2_NS_5EmptyEXadL_ZNS_6dqgeluIffEET_T0_RKS3_EEXadL_ZNS_5qgeluIffEES5_S6_S8_EEEEvPKT2_SC_PT3_SE_PKT1_PSF_SI_mmm,@function
        .size           _ZN18transformer_engine6detail32dgated_act_cast_transpose_kernelILi2ELi2Ef13__nv_bfloat16S2_NS_5EmptyEXadL_ZNS_6dqgeluIffEET_T0_RKS3_EEXadL_ZNS_5qgeluIffEES5_S6_S8_EEEEvPKT2_SC_PT3_SE_PKT1_PSF_SI_mmm,(.L_x_29312 - _ZN18transformer_engine6detail32dgated_act_cast_transpose_kernelILi2ELi2Ef13__nv_bfloat16S2_NS_5EmptyEXadL_ZNS_6dqgeluIffEET_T0_RKS3_EEXadL_ZNS_5qgeluIffEES5_S6_S8_EEEEvPKT2_SC_PT3_SE_PKT1_PSF_SI_mmm)
        .other          _ZN18transformer_engine6detail32dgated_act_cast_transpose_kernelILi2ELi2Ef13__nv_bfloat16S2_NS_5EmptyEXadL_ZNS_6dqgeluIffEET_T0_RKS3_EEXadL_ZNS_5qgeluIffEES5_S6_S8_EEEEvPKT2_SC_PT3_SE_PKT1_PSF_SI_mmm,@"STO_CUDA_ENTRY STV_DEFAULT"
_ZN18transformer_engine6detail32dgated_act_cast_transpose_kernelILi2ELi2Ef13__nv_bfloat16S2_NS_5EmptyEXadL_ZNS_6dqgeluIffEET_T0_RKS3_EEXadL_ZNS_5qgeluIffEES5_S6_S8_EEEEvPKT2_SC_PT3_SE_PKT1_PSF_SI_mmm:
.text._ZN18transformer_engine6detail32dgated_act_cast_transpose_kernelILi2ELi2Ef13__nv_bfloat16S2_NS_5EmptyEXadL_ZNS_6dqgeluIffEET_T0_RKS3_EEXadL_ZNS_5qgeluIffEES5_S6_S8_EEEEvPKT2_SC_PT3_SE_PKT1_PSF_SI_mmm:
        /* <DEDUP_REMOVED lines=39> */
.L_x_1088:
[----:B------:R-:W-:-:S07]  /*0270*/  MOV R4, 0x290 ;  /* 0x0000029000047802 */ /* 0x000fce0000000f00 */
[----:B------:R-:W-:Y:S05]  /*0280*/  CALL.REL.NOINC `($__internal_10_$__cuda_sm20_div_u64) ;  /* 0x0000006000b87944 */ /* 0x000fea0003c00000 */
        /* <DEDUP_REMOVED lines=11> */
.L_x_1089:
[----:B------:R-:W0:Y:S01]  /*0340*/  S2R R43, SR_TID.X ;  /* 0x00000000002b7919 */ /* 0x000e220000002100 */
[----:B------:R-:W1:Y:S01]  /*0350*/  LDCU.64 UR16, c[0x0][0x3b8] ;  /* 0x00007700ff1077ac */ /* 0x000e620008000a00 */
[----:B------:R-:W2:Y:S01]  /*0360*/  LDCU.128 UR12, c[0x0][0x380] ;  /* 0x00007000ff0c77ac */ /* 0x000ea20008000c00 */
[----:B------:R-:W3:Y:S01]  /*0370*/  LDCU.64 UR22, c[0x0][0x358] ;  /* 0x00006b00ff1677ac */ /* 0x000ee20008000a00 */
[----:B-1----:R-:W-:Y:S02]  /*0380*/  UIMAD UR10, UR5, UR16, URZ ;  /* 0x00000010050a72a4 */ /* 0x002fe4000f8e02ff */
[----:B------:R-:W-:Y:S02]  /*0390*/  UIMAD.WIDE.U32 UR8, UR4, UR16, URZ ;  /* 0x00000010040872a5 */ /* 0x000fe4000f8e00ff */
[----:B------:R-:W-:Y:S02]  /*03a0*/  UIMAD UR20, UR4, UR17, UR10 ;  /* 0x00000011041472a4 */ /* 0x000fe4000f8e020a */
[----:B------:R-:W-:-:S02]  /*03b0*/  ULOP3.LUT UR7, UR17, 0x7fffffff, URZ, 0xc0, !UPT ;  /* 0x7fffffff11077892 */ /* 0x000fc4000f8ec0ff */
[----:B------:R-:W-:Y:S02]  /*03c0*/  UIADD3 UR20, UPT, UPT, UR9, UR20, URZ ;  /* 0x0000001409147290 */ /* 0x000fe4000fffe0ff */
[----:B------:R-:W-:Y:S02]  /*03d0*/  USHF.L.U32 UR19, UR8, 0x6, URZ ;  /* 0x0000000608137899 */ /* 0x000fe400080006ff */
[----:B------:R-:W-:Y:S01]  /*03e0*/  UIADD3 UR10, UP0, UPT, UR21, UR8, URZ ;  /* 0x00000008150a7290 */ /* 0x000fe2000ff1e0ff */
[----:B0-----:R-:W-:Y:S01]  /*03f0*/  SHF.R.U32.HI R41, RZ, 0x5, R43 ;  /* 0x00000005ff297819 */ /* 0x001fe2000001162b */
[----:B------:R-:W-:Y:S02]  /*0400*/  USHF.L.U64.HI UR11, UR8, 0x6, UR20 ;  /* 0x00000006080b7899 */ /* 0x000fe40008010214 */
[----:B------:R-:W-:Y:S01]  /*0410*/  ULEA UR9, UP1, UR10, UR19, 0x6 ;  /* 0x000000130a097291 */ /* 0x000fe2000f8230ff */
[C---:B------:R-:W-:Y:S01]  /*0420*/  SHF.L.U32 R38, R41.reuse, 0x2, RZ ;  /* 0x0000000229267819 */ /* 0x040fe200000006ff */
[----:B------:R-:W-:Y:S01]  /*0430*/  IMAD.SHL.U32 R39, R41, 0x8, RZ ;  /* 0x0000000829277824 */ /* 0x000fe200078e00ff */
[----:B------:R-:W-:-:S02]  /*0440*/  UIADD3.X UR8, UPT, UPT, UR6, UR20, URZ, UP0, !UPT ;  /* 0x0000001406087290 */ /* 0x000fc400087fe4ff */
[----:B------:R-:W-:Y:S01]  /*0450*/  USHF.L.U32 UR28, UR9, 0x1, URZ ;  /* 0x00000001091c7899 */ /* 0x000fe200080006ff */
[----:B------:R-:W-:Y:S01]  /*0460*/  IMAD.IADD R23, R43, 0x1, -R38 ;  /* 0x000000012b177824 */ /* 0x000fe200078e0a26 */
[----:B------:R-:W-:Y:S01]  /*0470*/  ULEA.HI.X UR8, UR10, UR11, UR8, 0x6, UP1 ;  /* 0x0000000b0a087291 */ /* 0x000fe200088f3408 */
[C---:B------:R-:W-:Y:S01]  /*0480*/  IMAD R3, R39.reuse, UR7, RZ ;  /* 0x0000000727037c24 */ /* 0x040fe2000f8e02ff */
[----:B--2---:R-:W-:Y:S01]  /*0490*/  UIADD3 UR29, UP0, UPT, UR28, UR14, URZ ;  /* 0x0000000e1c1d7290 */ /* 0x004fe2000ff1e0ff */
[----:B------:R-:W-:Y:S01]  /*04a0*/  IMAD.WIDE.U32 R32, R39, UR16, RZ ;  /* 0x0000001027207c25 */ /* 0x000fe2000f8e00ff */
[----:B------:R-:W-:Y:S01]  /*04b0*/  LOP3.LUT R24, R23, 0x1f, RZ, 0xc0, !PT ;  /* 0x0000001f17187812 */ /* 0x000fe200078ec0ff */
[----:B------:R-:W-:-:S03]  /*04c0*/  USHF.L.U64.HI UR27, UR9, 0x1, UR8 ;  /* 0x00000001091b7899 */ /* 0x000fc60008010208 */
[----:B------:R-:W-:Y:S01]  /*04d0*/  IADD3 R4, PT, PT, R33, R3, RZ ;  /* 0x0000000321047210 */ /* 0x000fe20007ffe0ff */
[----:B------:R-:W-:Y:S01]  /*04e0*/  UIADD3.X UR30, UPT, UPT, UR27, UR15, URZ, UP0, !UPT ;  /* 0x0000000f1b1e7290 */ /* 0x000fe200087fe4ff */
[----:B------:R-:W-:Y:S01]  /*04f0*/  IADD3 R17, P0, PT, R24, R32, RZ ;  /* 0x0000002018117210 */ /* 0x000fe20007f1e0ff */
[----:B------:R-:W0:Y:S03]  /*0500*/  LDCU.64 UR8, c[0x0][0x3a0] ;  /* 0x00007400ff0877ac */ /* 0x000e260008000a00 */
[----:B------:R-:W-:Y:S01]  /*0510*/  SHF.L.U32 R19, R17, 0x2, RZ ;  /* 0x0000000211137819 */ /* 0x000fe200000006ff */
[----:B------:R-:W-:Y:S01]  /*0520*/  IMAD.X R0, RZ, RZ, R4, P0 ;  /* 0x000000ffff007224 */ /* 0x000fe200000e0604 */
[----:B------:R-:W1:Y:S01]  /*0530*/  S2R R13, SR_CgaCtaId ;  /* 0x00000000000d7919 */ /* 0x000e620000008800 */
[----:B------:R-:W2:Y:S01]  /*0540*/  LDCU.64 UR14, c[0x0][0x3c0] ;  /* 0x00007800ff0e77ac */ /* 0x000ea20008000a00 */
[----:B------:R-:W-:-:S02]  /*0550*/  IADD3 R8, P0, PT, R19, UR29, RZ ;  /* 0x0000001d13087c10 */ /* 0x000fc4000ff1e0ff */
[----:B------:R-:W-:-:S04]  /*0560*/  SHF.L.U64.HI R17, R17, 0x2, R0 ;  /* 0x0000000211117819 */ /* 0x000fc80000010200 */
[----:B------:R-:W-:-:S05]  /*0570*/  IADD3.X R9, PT, PT, R17, UR30, RZ, P0, !PT ;  /* 0x0000001e11097c10 */ /* 0x000fca00087fe4ff */
[----:B---3--:R-:W3:Y:S01]  /*0580*/  LDG.E R3, desc[UR22][R8.64] ;  /* 0x0000001608037981 */ /* 0x008ee2000c1e1900 */
[----:B0-----:R-:W-:-:S04]  /*0590*/  ISETP.NE.U32.AND P0, PT, RZ, UR8, PT ;  /* 0x00000008ff007c0c */ /* 0x001fc8000bf05070 */
[----:B------:R-:W-:-:S13]  /*05a0*/  ISETP.NE.AND.EX P0, PT, RZ, UR9, PT, P0 ;  /* 0x00000009ff007c0c */ /* 0x000fda000bf05300 */
[----:B------:R-:W0:Y:S02]  /*05b0*/  @P0 LDC.64 R6, c[0x0][0x3a0] ;  /* 0x0000e800ff060b82 */ /* 0x000e240000000a00 */
[----:B0-----:R3:W4:Y:S01]  /*05c0*/  @P0 LDG.E R5, desc[UR22][R6.64] ;  /* 0x0000001606050981 */ /* 0x001722000c1e1900 */
[----:B------:R-:W-:Y:S01]  /*05d0*/  ULEA UR19, UP0, UR21, UR19, 0x6 ;  /* 0x0000001315137291 */ /* 0x000fe2000f8030ff */
[----:B------:R-:W-:Y:S01]  /*05e0*/  IMAD.MOV.U32 R11, RZ, RZ, 0x3bbb989d ;  /* 0x3bbb989dff0b7424 */ /* 0x000fe200078e00ff */
[----:B------:R-:W-:Y:S01]  /*05f0*/  USHF.R.U32.HI UR20, URZ, 0x1, UR17 ;  /* 0x00000001ff147899 */ /* 0x000fe20008011611 */
[----:B------:R-:W-:Y:S01]  /*0600*/  MOV R0, 0x400 ;  /* 0x0000040000007802 */ /* 0x000fe20000000f00 */
[----:B------:R-:W-:Y:S01]  /*0610*/  ULEA UR25, UP1, UR19, UR12, 0x1 ;  /* 0x0000000c13197291 */ /* 0x000fe2000f8208ff */
[----:B------:R-:W-:Y:S01]  /*0620*/  IMAD.MOV.U32 R25, RZ, RZ, RZ ;  /* 0x000000ffff197224 */ /* 0x000fe200078e00ff */
[----:B------:R-:W-:Y:S01]  /*0630*/  ULEA.HI.X UR12, UR21, UR11, UR6, 0x6, UP0 ;  /* 0x0000000b150c7291 */ /* 0x000fe200080f3406 */
[----:B------:R-:W-:Y:S01]  /*0640*/  IMAD.MOV.U32 R15, RZ, RZ, 0x437c0000 ;  /* 0x437c0000ff0f7424 */ /* 0x000fe200078e00ff */
[----:B------:R-:W-:Y:S01]  /*0650*/  IADD3 R0, PT, PT, R0, 0x20, RZ ;  /* 0x0000002000007810 */ /* 0x000fe20007ffe0ff */
[----:B------:R-:W-:Y:S01]  /*0660*/  IMAD R21, R39, UR20, RZ ;  /* 0x0000001427157c24 */ /* 0x000fe2000f8e02ff */
[----:B------:R-:W-:Y:S01]  /*0670*/  ULEA.HI.X UR26, UR19, UR13, UR12, 0x1, UP1 ;  /* 0x0000000d131a7291 */ /* 0x000fe200088f0c0c */
[----:B------:R-:W-:Y:S01]  /*0680*/  VIADD R22, R23, 0xffffffff ;  /* 0xffffffff17167836 */ /* 0x000fe20000000000 */
[----:B------:R-:W-:Y:S01]  /*0690*/  USHF.R.U64 UR19, UR16, 0x1, UR17 ;  /* 0x0000000110137899 */ /* 0x000fe20008001211 */
[----:B-1----:R-:W-:Y:S01]  /*06a0*/  LEA R20, R13, R0, 0x18 ;  /* 0x000000000d147211 */ /* 0x002fe200078ec0ff */
[----:B------:R-:W0:Y:S01]  /*06b0*/  LDCU.128 UR8, c[0x0][0x390] ;  /* 0x00007200ff0877ac */ /* 0x000e220008000c00 */
[----:B------:R-:W-:Y:S01]  /*06c0*/  IMAD.U32 R31, RZ, RZ, UR17 ;  /* 0x00000011ff1f7e24 */ /* 0x000fe2000f8e00ff */
[----:B------:R-:W-:Y:S01]  /*06d0*/  LOP3.LUT R22, R22, 0x1f, RZ, 0xc0, !PT ;  /* 0x0000001f16167812 */ /* 0x000fe200078ec0ff */
[----:B------:R-:W-:Y:S01]  /*06e0*/  BSSY.RECONVERGENT B1, `(.L_x_1090) ;  /* 0x0000061000017945 */ /* 0x000fe20003800200 */
[----:B--2---:R-:W-:-:S02]  /*06f0*/  UIMAD UR24, UR6, UR14, URZ ;  /* 0x0000000e061872a4 */ /* 0x004fc4000f8e02ff */
[----:B------:R-:W-:Y:S02]  /*0700*/  UIMAD.WIDE.U32 UR12, UR21, UR14, URZ ;  /* 0x0000000e150c72a5 */ /* 0x000fe4000f8e00ff */
[----:B------:R-:W-:Y:S02]  /*0710*/  UIMAD UR24, UR21, UR15, UR24 ;  /* 0x0000000f151872a4 */ /* 0x000fe4000f8e0218 */
[----:B------:R-:W-:Y:S02]  /*0720*/  USHF.L.U32 UR6, UR12, 0x6, URZ ;  /* 0x000000060c067899 */ /* 0x000fe400080006ff */
[----:B------:R-:W-:Y:S02]  /*0730*/  UIADD3 UR13, UPT, UPT, UR13, UR24, URZ ;  /* 0x000000180d0d7290 */ /* 0x000fe4000fffe0ff */
[----:B------:R-:W-:Y:S02]  /*0740*/  ULOP3.LUT UR31, UR16, 0xfffffffe, URZ, 0xc0, !UPT ;  /* 0xfffffffe101f7892 */ /* 0x000fe4000f8ec0ff */
[----:B------:R-:W-:-:S02]  /*0750*/  ULEA UR6, UP1, UR4, UR6, 0x6 ;  /* 0x0000000604067291 */ /* 0x000fc4000f8230ff */
[----:B------:R-:W-:Y:S02]  /*0760*/  USHF.L.U64.HI UR12, UR12, 0x6, UR13 ;  /* 0x000000060c0c7899 */ /* 0x000fe4000801020d */
[----:B0-----:R-:W-:Y:S01]  /*0770*/  ULEA UR10, UP2, UR6, UR10, 0x1 ;  /* 0x0000000a060a7291 */ /* 0x001fe2000f8408ff */
[----:B------:R-:W-:Y:S01]  /*0780*/  MOV R30, UR31 ;  /* 0x0000001f001e7c02 */ /* 0x000fe20008000f00 */
[----:B------:R-:W-:Y:S02]  /*0790*/  ULEA.HI.X UR4, UR4, UR12, UR5, 0x6, UP1 ;  /* 0x0000000c04047291 */ /* 0x000fe400088f3405 */
[----:B------:R-:W-:Y:S02]  /*07a0*/  UIADD3 UR28, UP0, UPT, UR28, UR8, URZ ;  /* 0x000000081c1c7290 */ /* 0x000fe4000ff1e0ff */
[----:B------:R-:W-:Y:S01]  /*07b0*/  ULEA.HI.X UR11, UR6, UR11, UR4, 0x1, UP2 ;  /* 0x0000000b060b7291 */ /* 0x000fe200090f0c04 */
[----:B------:R-:W-:Y:S01]  /*07c0*/  IMAD.WIDE.U32 R30, R39, UR19, R30 ;  /* 0x00000013271e7c25 */ /* 0x000fe2000f8e001e */
[----:B------:R-:W-:-:S02]  /*07d0*/  UIMAD UR6, UR7, 0x3, URZ ;  /* 0x00000003070678a4 */ /* 0x000fc4000f8e02ff */
[----:B------:R-:W-:Y:S01]  /*07e0*/  UIMAD UR15, UR15, UR16, URZ ;  /* 0x000000100f0f72a4 */ /* 0x000fe2000f8e02ff */
[----:B------:R-:W-:Y:S01]  /*07f0*/  IADD3 R14, P2, PT, R22, R30, RZ ;  /* 0x0000001e160e7210 */ /* 0x000fe20007f5e0ff */
[----:B------:R-:W-:Y:S02]  /*0800*/  USHF.L.U32 UR24, UR16, 0x1, URZ ;  /* 0x0000000110187899 */ /* 0x000fe400080006ff */
[----:B------:R-:W-:Y:S02]  /*0810*/  UIADD3.X UR9, UPT, UPT, UR27, UR9, URZ, UP0, !UPT ;  /* 0x000000091b097290 */ /* 0x000fe400087fe4ff */
[----:B------:R-:W-:Y:S02]  /*0820*/  UIMAD.WIDE.U32 UR4, UR14, UR16, URZ ;  /* 0x000000100e0472a5 */ /* 0x000fe4000f8e00ff */
[----:B------:R-:W-:Y:S02]  /*0830*/  UIMAD UR15, UR17, UR14, UR15 ;  /* 0x0000000e110f72a4 */ /* 0x000fe4000f8e020f */
[----:B------:R-:W-:-:S02]  /*0840*/  USHF.L.U64.HI UR27, UR16, 0x1, UR17 ;  /* 0x00000001101b7899 */ /* 0x000fc40008010211 */
[----:B------:R-:W-:Y:S02]  /*0850*/  USHF.L.U64.HI UR8, UR19, 0x2, UR20 ;  /* 0x0000000213087899 */ /* 0x000fe40008010214 */
[----:B------:R-:W-:Y:S01]  /*0860*/  USHF.L.U64.HI UR21, UR16, 0x2, UR17 ;  /* 0x0000000210157899 */ /* 0x000fe20008010211 */
[----:B------:R-:W-:Y:S01]  /*0870*/  UMOV UR13, 0x3f800000 ;  /* 0x3f800000000d7882 */ /* 0x000fe20000000000 */
[----:B------:R-:W-:Y:S02]  /*0880*/  UIADD3 UR5, UPT, UPT, UR5, UR15, URZ ;  /* 0x0000000f05057290 */ /* 0x000fe4000fffe0ff */
[----:B------:R-:W-:Y:S02]  /*0890*/  UIADD3 UR14, UP0, UPT, UR24, UR29, URZ ;  /* 0x0000001d180e7290 */ /* 0x000fe4000ff1e0ff */
[----:B------:R-:W-:-:S04]  /*08a0*/  UIADD3 UR15, UP1, UPT, UR28, UR24, URZ ;  /* 0x000000181c0f7290 */ /* 0x000fc8000ff3e0ff */
[----:B------:R-:W-:Y:S01]  /*08b0*/  UIADD3.X UR17, UPT, UPT, UR9, UR27, URZ, UP1, !UPT ;  /* 0x0000001b09117290 */ /* 0x000fe20008ffe4ff */
[C---:B---3--:R-:W-:Y:S02]  /*08c0*/  SHF.L.U32 R7, R3.reuse, 0x10, RZ ;  /* 0x0000001003077819 */ /* 0x048fe400000006ff */
[----:B------:R-:W-:-:S03]  /*08d0*/  PRMT R3, R3, 0x7632, R3 ;  /* 0x0000763203037816 */ /* 0x000fc60000000003 */
[----:B------:R-:W-:-:S04]  /*08e0*/  FMUL R2, R7, 1.7020000219345092773 ;  /* 0x3fd9db2307027820 */ /* 0x000fc80000400000 */
[----:B------:R-:W-:Y:S01]  /*08f0*/  FFMA.SAT R6, R2, -R11, 0.5 ;  /* 0x3f00000002067423 */ /* 0x000fe2000000280b */
[----:B------:R-:W-:-:S04]  /*0900*/  IMAD.WIDE.U32 R10, R39, UR19, R24 ;  /* 0x00000013270a7c25 */ /* 0x000fc8000f8e0018 */
[----:B------:R-:W-:Y:S01]  /*0910*/  FFMA.RM R12, R6, R15, 12582913 ;  /* 0x4b400001060c7423 */ /* 0x000fe2000000400f */
[----:B------:R-:W-:Y:S02]  /*0920*/  IADD3 R6, PT, PT, R21, R31, RZ ;  /* 0x0000001f15067210 */ /* 0x000fe40007ffe0ff */
[----:B------:R-:W-:Y:S01]  /*0930*/  IADD3 R13, PT, PT, R11, R21, RZ ;  /* 0x000000150b0d7210 */ /* 0x000fe20007ffe0ff */
[----:B------:R-:W-:Y:S01]  /*0940*/  FADD R11, R12, -12583039 ;  /* 0xcb40007f0c0b7421 */ /* 0x000fe20000000000 */
[----:B------:R-:W-:Y:S01]  /*0950*/  LEA R26, P1, R10, UR25, 0x2 ;  /* 0x000000190a1a7c11 */ /* 0x000fe2000f8210ff */
[----:B------:R-:W-:Y:S02]  /*0960*/  IMAD.X R21, RZ, RZ, R6, P2 ;  /* 0x000000ffff157224 */ /* 0x000fe400010e0606 */
[----:B------:R-:W-:Y:S01]  /*0970*/  FFMA R11, R2, -1.4426950216293334961, -R11 ;  /* 0xbfb8aa3b020b7823 */ /* 0x000fe2000000080b */
[----:B------:R-:W-:Y:S02]  /*0980*/  LEA.HI.X R27, R10, UR26, R13, 0x2, P1 ;  /* 0x0000001a0a1b7c11 */ /* 0x000fe400088f140d */
[----:B------:R-:W-:Y:S01]  /*0990*/  IADD3 R10, P1, PT, R22, R32, RZ ;  /* 0x00000020160a7210 */ /* 0x000fe20007f3e0ff */
[----:B------:R-:W-:Y:S01]  /*09a0*/  FFMA R0, R2, -1.925963033500011079e-08, R11 ;  /* 0xb2a5706002007823 */ /* 0x000fe2000000000b */
[----:B------:R-:W-:Y:S01]  /*09b0*/  MOV R13, UR16 ;  /* 0x00000010000d7c02 */ /* 0x000fe20008000f00 */
[----:B------:R-:W-:-:S02]  /*09c0*/  USHF.L.U32 UR16, UR16, 0x2, URZ ;  /* 0x0000000210107899 */ /* 0x000fc400080006ff */
[----:B------:R0:W1:Y:S01]  /*09d0*/  MUFU.EX2 R15, R0 ;  /* 0x00000000000f7308 */ /* 0x0000620000000800 */
[----:B------:R-:W-:Y:S01]  /*09e0*/  IMAD.X R11, RZ, RZ, R4, P1 ;  /* 0x000000ffff0b7224 */ /* 0x000fe200008e0604 */
[----:B------:R-:W-:-:S04]  /*09f0*/  LEA R54, P1, R14, UR25, 0x2 ;  /* 0x000000190e367c11 */ /* 0x000fc8000f8210ff */
[----:B------:R-:W-:Y:S02]  /*0a00*/  LEA.HI.X R55, R14, UR26, R21, 0x2, P1 ;  /* 0x0000001a0e377c11 */ /* 0x000fe400088f1415 */
[----:B------:R-:W-:Y:S02]  /*0a10*/  IADD3 R52, P1, PT, R10, UR24, RZ ;  /* 0x000000180a347c10 */ /* 0x000fe4000ff3e0ff */
[----:B0-----:R-:W-:Y:S01]  /*0a20*/  SHF.L.U32 R0, R12, 0x17, RZ ;  /* 0x000000170c007819 */ /* 0x001fe200000006ff */
[----:B------:R-:W-:Y:S01]  /*0a30*/  IMAD.WIDE.U32 R12, R13, 0x3, R10 ;  /* 0x000000030d0c7825 */ /* 0x000fe200078e000a */
[----:B------:R-:W-:Y:S02]  /*0a40*/  IADD3 R10, P5, PT, R8, UR16, RZ ;  /* 0x00000010080a7c10 */ /* 0x000fe4000ffbe0ff */
[----:B----4-:R-:W-:Y:S01]  /*0a50*/  @P0 R2UR UR13, R5 ;  /* 0x00000000050d02ca */ /* 0x010fe200000e0000 */
[----:B------:R-:W-:Y:S01]  /*0a60*/  VIADD R13, R13, UR6 ;  /* 0x000000060d0d7c36 */ /* 0x000fe20008000000 */
[----:B------:R-:W-:Y:S01]  /*0a70*/  SHF.L.U32 R34, R12, 0x2, RZ ;  /* 0x000000020c227819 */ /* 0x000fe200000006ff */
[----:B-1----:R-:W-:Y:S01]  /*0a80*/  FFMA R0, R0, R15, 1 ;  /* 0x3f80000000007423 */ /* 0x002fe2000000000f */
[----:B------:R-:W-:Y:S01]  /*0a90*/  USHF.L.U32 UR6, UR19, 0x2, URZ ;  /* 0x0000000213067899 */ /* 0x000fe200080006ff */
[----:B------:R-:W-:Y:S01]  /*0aa0*/  IADD3.X R5, PT, PT, R11, UR27, RZ, P1, !PT ;  /* 0x0000001b0b057c10 */ /* 0x000fe20008ffe4ff */
[----:B------:R-:W-:Y:S01]  /*0ab0*/  ULEA UR19, UP2, UR4, UR10, 0x1 ;  /* 0x0000000a04137291 */ /* 0x000fe2000f8408ff */
[----:B------:R-:W-:Y:S01]  /*0ac0*/  SHF.L.U64.HI R16, R12, 0x2, R13 ;  /* 0x000000020c107819 */ /* 0x000fe2000001020d */
[----:B------:R-:W-:Y:S01]  /*0ad0*/  VIADD R12, R0, 0x1800000 ;  /* 0x01800000000c7836 */ /* 0x000fe20000000000 */
[----:B------:R-:W-:Y:S01]  /*0ae0*/  IADD3 R14, P1, PT, R19, UR14, RZ ;  /* 0x0000000e130e7c10 */ /* 0x000fe2000ff3e0ff */
[----:B------:R-:W-:Y:S01]  /*0af0*/  ULEA.HI.X UR12, UR4, UR11, UR5, 0x1, UP2 ;  /* 0x0000000b040c7291 */ /* 0x000fe200090f0c05 */
[----:B------:R-:W-:Y:S01]  /*0b00*/  SHF.L.U64.HI R5, R52, 0x2, R5 ;  /* 0x0000000234057819 */ /* 0x000fe20000010205 */
[----:B------:R-:W-:Y:S01]  /*0b10*/  UIADD3.X UR4, UPT, UPT, UR27, UR30, URZ, UP0, !UPT ;  /* 0x0000001e1b047290 */ /* 0x000fe200087fe4ff */
[----:B------:R-:W-:-:S02]  /*0b20*/  LOP3.LUT R12, R12, 0x7f800000, RZ, 0xc0, !PT ;  /* 0x7f8000000c0c7812 */ /* 0x000fc400078ec0ff */
[----:B------:R-:W-:Y:S02]  /*0b30*/  SHF.L.U32 R52, R52, 0x2, RZ ;  /* 0x0000000234347819 */ /* 0x000fe400000006ff */
[----:B------:R-:W-:Y:S02]  /*0b40*/  ISETP.GT.U32.AND P0, PT, R12, 0x1ffffff, PT ;  /* 0x01ffffff0c00780c */ /* 0x000fe40003f04070 */
[----:B------:R-:W-:Y:S02]  /*0b50*/  IADD3 R12, P2, PT, R26, UR6, RZ ;  /* 0x000000061a0c7c10 */ /* 0x000fe4000ff5e0ff */
[----:B------:R-:W-:Y:S02]  /*0b60*/  IADD3.X R11, PT, PT, R9, UR21, RZ, P5, !PT ;  /* 0x00000015090b7c10 */ /* 0x000fe4000affe4ff */
[----:B------:R-:W-:Y:S02]  /*0b70*/  IADD3.X R15, PT, PT, R17, UR4, RZ, P1, !PT ;  /* 0x00000004110f7c10 */ /* 0x000fe40008ffe4ff */
[----:B------:R-:W-:-:S02]  /*0b80*/  LOP3.LUT R21, R43, 0x1f, RZ, 0xc0, !PT ;  /* 0x0000001f2b157812 */ /* 0x000fc400078ec0ff */
[----:B------:R-:W-:Y:S02]  /*0b90*/  IADD3 R58, P5, PT, R52, UR29, RZ ;  /* 0x0000001d343a7c10 */ /* 0x000fe4000ffbe0ff */
[----:B------:R-:W-:Y:S01]  /*0ba0*/  IADD3.X R13, PT, PT, R27, UR8, RZ, P2, !PT ;  /* 0x000000081b0d7c10 */ /* 0x000fe200097fe4ff */
[----:B------:R-:W-:Y:S01]  /*0bb0*/  IMAD R20, R21, 0x84, R20 ;  /* 0x0000008415147824 */ /* 0x000fe200078e0214 */
[----:B------:R-:W-:Y:S02]  /*0bc0*/  IADD3 R44, P1, PT, R34, UR29, RZ ;  /* 0x0000001d222c7c10 */ /* 0x000fe4000ff3e0ff */
[----:B------:R-:W-:Y:S02]  /*0bd0*/  IADD3 R8, P3, PT, R14, UR16, RZ ;  /* 0x000000100e087c10 */ /* 0x000fe4000ff7e0ff */
[----:B------:R-:W-:Y:S02]  /*0be0*/  IADD3 R36, P4, PT, R54, UR6, RZ ;  /* 0x0000000636247c10 */ /* 0x000fe4000ff9e0ff */
[----:B------:R-:W-:-:S02]  /*0bf0*/  IADD3 R52, P6, PT, R52, UR14, RZ ;  /* 0x0000000e34347c10 */ /* 0x000fc4000ffde0ff */
[----:B------:R-:W-:Y:S02]  /*0c00*/  IADD3 R34, P2, PT, R34, UR14, RZ ;  /* 0x0000000e22227c10 */ /* 0x000fe4000ff5e0ff */
[----:B------:R-:W-:Y:S02]  /*0c10*/  IADD3.X R37, PT, PT, R55, UR8, RZ, P4, !PT ;  /* 0x0000000837257c10 */ /* 0x000fe4000a7fe4ff */
[C---:B------:R-:W-:Y:S02]  /*0c20*/  IADD3.X R59, PT, PT, R5.reuse, UR30, RZ, P5, !PT ;  /* 0x0000001e053b7c10 */ /* 0x040fe4000affe4ff */
[----:B------:R-:W-:Y:S02]  /*0c30*/  IADD3.X R53, PT, PT, R5, UR4, RZ, P6, !PT ;  /* 0x0000000405357c10 */ /* 0x000fe4000b7fe4ff */
[----:B------:R-:W-:Y:S02]  /*0c40*/  IADD3.X R9, PT, PT, R15, UR21, RZ, P3, !PT ;  /* 0x000000150f097c10 */ /* 0x000fe40009ffe4ff */
[----:B------:R-:W-:-:S02]  /*0c50*/  IADD3.X R45, PT, PT, R16, UR30, RZ, P1, !PT ;  /* 0x0000001e102d7c10 */ /* 0x000fc40008ffe4ff */
[----:B------:R-:W-:Y:S01]  /*0c60*/  IADD3.X R35, PT, PT, R16, UR4, RZ, P2, !PT ;  /* 0x0000000410237c10 */ /* 0x000fe200097fe4ff */
[----:B------:R-:W-:Y:S06]  /*0c70*/  @P0 BRA `(.L_x_1091) ;  /* 0x00000000000c0947 */ /* 0x000fec0003800000 */
[----:B------:R-:W-:-:S07]  /*0c80*/  MOV R40, 0xca0 ;  /* 0x00000ca000287802 */ /* 0x000fce0000000f00 */
[----:B------:R-:W-:Y:S05]  /*0c90*/  CALL.REL.NOINC `($__internal_11_$__cuda_sm20_rcp_rn_f32_slowpath) ;  /* 0x0000005c00547944 */ /* 0x000fea0003c00000 */
[----:B------:R-:W-:Y:S05]  /*0ca0*/  BRA `(.L_x_1092) ;  /* 0x0000000000107947 */ /* 0x000fea0003800000 */
.L_x_1091:
[----:B------:R-:W0:Y:S02]  /*0cb0*/  MUFU.RCP R57, R0 ;  /* 0x0000000000397308 */ /* 0x000e240000001000 */
[----:B0-----:R-:W-:-:S04]  /*0cc0*/  FFMA R5, R0, R57, -1 ;  /* 0xbf80000000057423 */ /* 0x001fc80000000039 */
[----:B------:R-:W-:-:S04]  /*0cd0*/  FADD.FTZ R16, -R5, -RZ ;  /* 0x800000ff05107221 */ /* 0x000fc80000010100 */
[----:B------:R-:W-:-:S07]  /*0ce0*/  FFMA R57, R57, R16, R57 ;  /* 0x0000001039397223 */ /* 0x000fce0000000039 */
.L_x_1092:
[----:B------:R-:W-:Y:S05]  /*0cf0*/  BSYNC.RECONVERGENT B1 ;  /* 0x0000000000017941 */ /* 0x000fea0003800200 */
.L_x_1090:
        /* <DEDUP_REMOVED lines=17> */
[----:B0-----:R-:W-:-:S04]  /*0e10*/  IADD3 R14, PT, PT, R16, 0x1800000, RZ ;  /* 0x01800000100e7810 */ /* 0x001fc80007ffe0ff */
[----:B------:R-:W-:-:S04]  /*0e20*/  LOP3.LUT R14, R14, 0x7f800000, RZ, 0xc0, !PT ;  /* 0x7f8000000e0e7812 */ /* 0x000fc800078ec0ff */
[----:B------:R-:W-:Y:S01]  /*0e30*/  ISETP.GT.U32.AND P0, PT, R14, 0x1ffffff, PT ;  /* 0x01ffffff0e00780c */ /* 0x000fe20003f04070 */
[C---:B--2---:R-:W-:Y:S01]  /*0e40*/  IMAD.U32 R18, R26.reuse, 0x10000, RZ ;  /* 0x000100001a127824 */ /* 0x044fe200078e00ff */
[----:B------:R-:W-:Y:S02]  /*0e50*/  PRMT R15, R26, 0x7632, R15 ;  /* 0x000076321a0f7816 */ /* 0x000fe4000000000f */
[----:B---3--:R-:W-:Y:S01]  /*0e60*/  SHF.L.U32 R27, R5, 0x10, RZ ;  /* 0x00000010051b7819 */ /* 0x008fe200000006ff */
[----:B------:R-:W-:Y:S01]  /*0e70*/  FMUL R28, R57, R18 ;  /* 0x00000012391c7220 */ /* 0x000fe20000400000 */
[----:B------:R-:W-:-:S03]  /*0e80*/  PRMT R5, R5, 0x7632, R5 ;  /* 0x0000763205057816 */ /* 0x000fc60000000005 */
[----:B------:R-:W-:-:S04]  /*0e90*/  FMUL R28, R28, R27 ;  /* 0x0000001b1c1c7220 */ /* 0x000fc80000400000 */
[----:B------:R-:W-:Y:S05]  /*0ea0*/  @P0 BRA `(.L_x_1094) ;  /* 0x0000000000100947 */ /* 0x000fea0003800000 */
[----:B------:R-:W-:Y:S01]  /*0eb0*/  IMAD.MOV.U32 R0, RZ, RZ, R16 ;  /* 0x000000ffff007224 */ /* 0x000fe200078e0010 */
[----:B------:R-:W-:-:S07]  /*0ec0*/  MOV R40, 0xee0 ;  /* 0x00000ee000287802 */ /* 0x000fce0000000f00 */
[----:B------:R-:W-:Y:S05]  /*0ed0*/  CALL.REL.NOINC `($__internal_11_$__cuda_sm20_rcp_rn_f32_slowpath) ;  /* 0x0000005800c47944 */ /* 0x000fea0003c00000 */
[----:B------:R-:W-:Y:S05]  /*0ee0*/  BRA `(.L_x_1095) ;  /* 0x0000000000107947 */ /* 0x000fea0003800000 */
.L_x_1094:
[----:B------:R-:W0:Y:S02]  /*0ef0*/  MUFU.RCP R57, R16 ;  /* 0x0000001000397308 */ /* 0x000e240000001000 */
[----:B0-----:R-:W-:-:S04]  /*0f00*/  FFMA R0, R16, R57, -1 ;  /* 0xbf80000010007423 */ /* 0x001fc80000000039 */
[----:B------:R-:W-:-:S04]  /*0f10*/  FADD.FTZ R0, -R0, -RZ ;  /* 0x800000ff00007221 */ /* 0x000fc80000010100 */
[----:B------:R-:W-:-:S07]  /*0f20*/  FFMA R57, R57, R0, R57 ;  /* 0x0000000039397223 */ /* 0x000fce0000000039 */
.L_x_1095:
[----:B------:R-:W-:Y:S05]  /*0f30*/  BSYNC.RECONVERGENT B1 ;  /* 0x0000000000017941 */ /* 0x000fea0003800200 */
.L_x_1093:
        /* <DEDUP_REMOVED lines=21> */
[----:B------:R-:W-:Y:S05]  /*1090*/  CALL.REL.NOINC `($__internal_11_$__cuda_sm20_rcp_rn_f32_slowpath) ;  /* 0x0000005800547944 */ /* 0x000fea0003c00000 */
[----:B------:R-:W-:Y:S05]  /*10a0*/  BRA `(.L_x_1098) ;  /* 0x0000000000107947 */ /* 0x000fea0003800000 */
.L_x_1097:
[----:B------:R-:W0:Y:S02]  /*10b0*/  MUFU.RCP R57, R14 ;  /* 0x0000000e00397308 */ /* 0x000e240000001000 */
[----:B0-----:R-:W-:-:S04]  /*10c0*/  FFMA R0, R14, R57, -1 ;  /* 0xbf8000000e007423 */ /* 0x001fc80000000039 */
[----:B------:R-:W-:-:S04]  /*10d0*/  FADD.FTZ R0, -R0, -RZ ;  /* 0x800000ff00007221 */ /* 0x000fc80000010100 */
[----:B------:R-:W-:-:S07]  /*10e0*/  FFMA R57, R57, R0, R57 ;  /* 0x0000000039397223 */ /* 0x000fce0000000039 */
.L_x_1098:
[----:B------:R-:W-:Y:S05]  /*10f0*/  BSYNC.RECONVERGENT B1 ;  /* 0x0000000000017941 */ /* 0x000fea0003800200 */
.L_x_1096:
[----:B------:R-:W-:Y:S02]  /*1100*/  HFMA2 R7, -RZ, RZ, 0.96630859375, -0.0022525787353515625 ;  /* 0x3bbb989dff077431 */ /* 0x000fe400000001ff */
[----:B------:R-:W-:Y:S01]  /*1110*/  FMUL R0, R3, -1.7020000219345092773 ;  /* 0xbfd9db2303007820 */ /* 0x000fe20000400000 */
[----:B------:R-:W-:Y:S01]  /*1120*/  MOV R14, 0x437c0000 ;  /* 0x437c0000000e7802 */ /* 0x000fe20000000f00 */
        /* <DEDUP_REMOVED lines=22> */
[----:B------:R-:W-:Y:S05]  /*1290*/  CALL.REL.NOINC `($__internal_11_$__cuda_sm20_rcp_rn_f32_slowpath) ;  /* 0x0000005400d47944 */ /* 0x000fea0003c00000 */
[----:B------:R-:W-:Y:S05]  /*12a0*/  BRA `(.L_x_1101) ;  /* 0x0000000000107947 */ /* 0x000fea0003800000 */
.L_x_1100:
[----:B------:R-:W0:Y:S02]  /*12b0*/  MUFU.RCP R57, R14 ;  /* 0x0000000e00397308 */ /* 0x000e240000001000 */
[----:B0-----:R-:W-:-:S04]  /*12c0*/  FFMA R0, R14, R57, -1 ;  /* 0xbf8000000e007423 */ /* 0x001fc80000000039 */
[----:B------:R-:W-:-:S04]  /*12d0*/  FADD.FTZ R0, -R0, -RZ ;  /* 0x800000ff00007221 */ /* 0x000fc80000010100 */
[----:B------:R-:W-:-:S07]  /*12e0*/  FFMA R57, R57, R0, R57 ;  /* 0x0000000039397223 */ /* 0x000fce0000000039 */
.L_x_1101:
[----:B------:R-:W-:Y:S05]  /*12f0*/  BSYNC.RECONVERGENT B1 ;  /* 0x0000000000017941 */ /* 0x000fea0003800200 */
.L_x_1099:
[----:B------:R-:W2:Y:S01]  /*1300*/  LDG.E R10, desc[UR22][R10.64] ;  /* 0x000000160a0a7981 */ /* 0x000ea2000c1e1900 */
[----:B------:R-:W-:Y:S02]  /*1310*/  HFMA2 R29, -RZ, RZ, 3.7421875, 0 ;  /* 0x437c0000ff1d7431 */ /* 0x000fe400000001ff */
[----:B------:R-:W-:Y:S01]  /*1320*/  IMAD.MOV.U32 R27, RZ, RZ, 0x3bbb989d ;  /* 0x3bbb989dff1b7424 */ /* 0x000fe200078e00ff */
[----:B------:R-:W-:Y:S01]  /*1330*/  BSSY.RECONVERGENT B1, `(.L_x_1102) ;  /* 0x000001a000017945 */ /* 0x000fe20003800200 */
        /* <DEDUP_REMOVED lines=21> */
.L_x_1103:
[----:B------:R-:W0:Y:S02]  /*1490*/  MUFU.RCP R57, R14 ;  /* 0x0000000e00397308 */ /* 0x000e240000001000 */
[----:B0-----:R-:W-:-:S04]  /*14a0*/  FFMA R0, R14, R57, -1 ;  /* 0xbf8000000e007423 */ /* 0x001fc80000000039 */
[----:B------:R-:W-:-:S04]  /*14b0*/  FADD.FTZ R0, -R0, -RZ ;  /* 0x800000ff00007221 */ /* 0x000fc80000010100 */
[----:B------:R-:W-:-:S07]  /*14c0*/  FFMA R57, R57, R0, R57 ;  /* 0x0000000039397223 */ /* 0x000fce0000000039 */
.L_x_1104:
[----:B------:R-:W-:Y:S05]  /*14d0*/  BSYNC.RECONVERGENT B1 ;  /* 0x0000000000017941 */ /* 0x000fea0003800200 */
.L_x_1102:
[----:B------:R-:W2:Y:S04]  /*14e0*/  LDG.E R12, desc[UR22][R12.64] ;  /* 0x000000160c0c7981 */ /* 0x000ea8000c1e1900 */
[----:B------:R-:W3:Y:S01]  /*14f0*/  LDG.E R8, desc[UR22][R8.64] ;  /* 0x0000001608087981 */ /* 0x000ee2000c1e1900 */
        /* <DEDUP_REMOVED lines=18> */
[C---:B--2---:R-:W-:Y:S01]  /*1620*/  IMAD.U32 R14, R12.reuse, 0x10000, RZ ;  /* 0x000100000c0e7824 */ /* 0x044fe200078e00ff */
[----:B------:R-:W-:Y:S02]  /*1630*/  PRMT R26, R12, 0x7632, R26 ;  /* 0x000076320c1a7816 */ /* 0x000fe4000000001a */
[C---:B---3--:R-:W-:Y:S01]  /*1640*/  SHF.L.U32 R0, R8.reuse, 0x10, RZ ;  /* 0x0000001008007819 */ /* 0x048fe200000006ff */
[----:B------:R-:W-:Y:S01]  /*1650*/  FMUL R27, R57, R14 ;  /* 0x0000000e391b7220 */ /* 0x000fe20000400000 */
[----:B------:R-:W-:-:S03]  /*1660*/  PRMT R3, R8, 0x7632, R3 ;  /* 0x0000763208037816 */ /* 0x000fc60000000003 */
[----:B------:R-:W-:-:S04]  /*1670*/  FMUL R27, R27, R0 ;  /* 0x000000001b1b7220 */ /* 0x000fc80000400000 */
[----:B------:R-:W-:Y:S05]  /*1680*/  @P0 BRA `(.L_x_1106) ;  /* 0x0000000000100947 */ /* 0x000fea0003800000 */
[----:B------:R-:W-:Y:S02]  /*1690*/  MOV R0, R16 ;  /* 0x0000001000007202 */ /* 0x000fe40000000f00 */
[----:B------:R-:W-:-:S07]  /*16a0*/  MOV R40, 0x16c0 ;  /* 0x000016c000287802 */ /* 0x000fce0000000f00 */
[----:B------:R-:W-:Y:S05]  /*16b0*/  CALL.REL.NOINC `($__internal_11_$__cuda_sm20_rcp_rn_f32_slowpath) ;  /* 0x0000005000cc7944 */ /* 0x000fea0003c00000 */
[----:B------:R-:W-:Y:S05]  /*16c0*/  BRA `(.L_x_1107) ;  /* 0x0000000000107947 */ /* 0x000fea0003800000 */
.L_x_1106:
[----:B------:R-:W0:Y:S02]  /*16d0*/  MUFU.RCP R57, R16 ;  /* 0x0000001000397308 */ /* 0x000e240000001000 */
[----:B0-----:R-:W-:-:S04]  /*16e0*/  FFMA R0, R16, R57, -1 ;  /* 0xbf80000010007423 */ /* 0x001fc80000000039 */
[----:B------:R-:W-:-:S04]  /*16f0*/  FADD.FTZ R0, -R0, -RZ ;  /* 0x800000ff00007221 */ /* 0x000fc80000010100 */
[----:B------:R-:W-:-:S07]  /*1700*/  FFMA R57, R57, R0, R57 ;  /* 0x0000000039397223 */ /* 0x000fce0000000039 */
.L_x_1107:
[----:B------:R-:W-:Y:S05]  /*1710*/  BSYNC.RECONVERGENT B1 ;  /* 0x0000000000017941 */ /* 0x000fea0003800200 */
.L_x_1105:
        /* <DEDUP_REMOVED lines=21> */
[----:B------:R-:W-:Y:S05]  /*1870*/  CALL.REL.NOINC `($__internal_11_$__cuda_sm20_rcp_rn_f32_slowpath) ;  /* 0x00000050005c7944 */ /* 0x000fea0003c00000 */
[----:B------:R-:W-:Y:S05]  /*1880*/  BRA `(.L_x_1110) ;  /* 0x0000000000107947 */ /* 0x000fea0003800000 */
.L_x_1109:
[----:B------:R-:W0:Y:S02]  /*1890*/  MUFU.RCP R57, R8 ;  /* 0x0000000800397308 */ /* 0x000e240000001000 */
[----:B0-----:R-:W-:-:S04]  /*18a0*/  FFMA R0, R8, R57, -1 ;  /* 0xbf80000008007423 */ /* 0x001fc80000000039 */
[----:B------:R-:W-:-:S04]  /*18b0*/  FADD.FTZ R0, -R0, -RZ ;  /* 0x800000ff00007221 */ /* 0x000fc80000010100 */
[----:B------:R-:W-:-:S07]  /*18c0*/  FFMA R57, R57, R0, R57 ;  /* 0x0000000039397223 */ /* 0x000fce0000000039 */
.L_x_1110:
[----:B------:R-:W-:Y:S05]  /*18d0*/  BSYNC.RECONVERGENT B1 ;  /* 0x0000000000017941 */ /* 0x000fea0003800200 */
.L_x_1108:
        /* <DEDUP_REMOVED lines=25> */
[----:B------:R-:W-:Y:S05]  /*1a70*/  CALL.REL.NOINC `($__internal_11_$__cuda_sm20_rcp_rn_f32_slowpath) ;  /* 0x0000004c00dc7944 */ /* 0x000fea0003c00000 */
[----:B------:R-:W-:Y:S05]  /*1a80*/  BRA `(.L_x_1113) ;  /* 0x0000000000107947 */ /* 0x000fea0003800000 */
.L_x_1112:
[----:B------:R-:W0:Y:S02]  /*1a90*/  MUFU.RCP R57, R8 ;  /* 0x0000000800397308 */ /* 0x000e240000001000 */
[----:B0-----:R-:W-:-:S04]  /*1aa0*/  FFMA R0, R8, R57, -1 ;  /* 0xbf80000008007423 */ /* 0x001fc80000000039 */
[----:B------:R-:W-:-:S04]  /*1ab0*/  FADD.FTZ R0, -R0, -RZ ;  /* 0x800000ff00007221 */ /* 0x000fc80000010100 */
[----:B------:R-:W-:-:S07]  /*1ac0*/  FFMA R57, R57, R0, R57 ;  /* 0x0000000039397223 */ /* 0x000fce0000000039 */
.L_x_1113:
[----:B------:R-:W-:Y:S05]  /*1ad0*/  BSYNC.RECONVERGENT B1 ;  /* 0x0000000000017941 */ /* 0x000fea0003800200 */
.L_x_1111:
[----:B------:R-:W2:Y:S01]  /*1ae0*/  LDG.E R9, desc[UR22][R58.64] ;  /* 0x000000163a097981 */ /* 0x000ea2000c1e1900 */
[----:B------:R-:W-:Y:S01]  /*1af0*/  MOV R0, 0x3bbb989d ;  /* 0x3bbb989d00007802 */ /* 0x000fe20000000f00 */
[----:B------:R-:W-:Y:S01]  /*1b00*/  IMAD.MOV.U32 R29, RZ, RZ, 0x437c0000 ;  /* 0x437c0000ff1d7424 */ /* 0x000fe200078e00ff */
[----:B------:R-:W-:Y:S01]  /*1b10*/  FMNMX3 R31, |R28|, RZ, |R5|, !PT ;  /* 0x000000ff1c1f7276 */ /* 0x000fe20007800605 */
[----:B------:R0:W5:Y:S03]  /*1b20*/  LDG.E R13, desc[UR22][R34.64] ;  /* 0x00000016220d7981 */ /* 0x000166000c1e1900 */
[----:B------:R-:W-:Y:S01]  /*1b30*/  FMNMX3 R31, |R27|, R31, |R16|, !PT ;  /* 0x0000001f1b1f7276 */ /* 0x000fe20007800610 */
[----:B------:R1:W5:Y:S04]  /*1b40*/  LDG.E R7, desc[UR22][R36.64] ;  /* 0x0000001624077981 */ /* 0x000368000c1e1900 */
[----:B------:R3:W5:Y:S01]  /*1b50*/  LDG.E R8, desc[UR22][R54.64] ;  /* 0x0000001636087981 */ /* 0x000762000c1e1900 */
[----:B0-----:R-:W-:Y:S01]  /*1b60*/  FMUL R35, R10, R57 ;  /* 0x000000390a237220 */ /* 0x001fe20000400000 */
[----:B------:R-:W-:-:S02]  /*1b70*/  IADD3 R10, P3, PT, R32, UR24, RZ ;  /* 0x00000018200a7c10 */ /* 0x000fc4000ff7e0ff */
[----:B------:R0:W5:Y:S01]  /*1b80*/  LDG.E R12, desc[UR22][R52.64] ;  /* 0x00000016340c7981 */ /* 0x000162000c1e1900 */
[----:B------:R-:W-:Y:S01]  /*1b90*/  FMUL R35, R26, R35 ;  /* 0x000000231a237220 */ /* 0x000fe20000400000 */
[----:B-1----:R-:W-:Y:S02]  /*1ba0*/  FMUL R36, R27, UR13 ;  /* 0x0000000d1b247c20 */ /* 0x002fe40008400000 */
[----:B------:R0:W5:Y:S01]  /*1bb0*/  LDG.E R2, desc[UR22][R44.64] ;  /* 0x000000162c027981 */ /* 0x000162000c1e1900 */
[----:B------:R-:W1:Y:S01]  /*1bc0*/  LDC.64 R26, c[0x0][0x3b8] ;  /* 0x0000ee00ff1a7b82 */ /* 0x000e620000000a00 */
[----:B------:R-:W-:Y:S01]  /*1bd0*/  FMUL R34, R28, UR13 ;  /* 0x0000000d1c227c20 */ /* 0x000fe20008400000 */
[----:B------:R-:W-:Y:S01]  /*1be0*/  FMUL R37, R16, UR13 ;  /* 0x0000000d10257c20 */ /* 0x000fe20008400000 */
[C---:B------:R-:W-:Y:S02]  /*1bf0*/  IADD3 R28, P1, PT, R19.reuse, UR28, RZ ;  /* 0x0000001c131c7c10 */ /* 0x040fe4000ff3e0ff */
[----:B------:R-:W-:Y:S01]  /*1c00*/  IADD3 R16, P2, PT, R19, UR15, RZ ;  /* 0x0000000f13107c10 */ /* 0x000fe2000ff5e0ff */
[----:B------:R-:W-:Y:S01]  /*1c10*/  VIADD R19, R23, 0x1e ;  /* 0x0000001e17137836 */ /* 0x000fe20000000000 */
[----:B------:R-:W-:-:S04]  /*1c20*/  F2FP.BF16.F32.PACK_AB R36, RZ, R36 ;  /* 0x00000024ff24723e */ /* 0x000fc800000010ff */
[----:B------:R-:W-:Y:S02]  /*1c30*/  LOP3.LUT R19, R19, 0x1f, RZ, 0xc0, !PT ;  /* 0x0000001f13137812 */ /* 0x000fe400078ec0ff */
[----:B------:R-:W-:Y:S02]  /*1c40*/  F2FP.BF16.F32.PACK_AB R37, RZ, R37 ;  /* 0x00000025ff25723e */ /* 0x000fe400000010ff */
[----:B------:R-:W-:Y:S01]  /*1c50*/  IADD3.X R4, PT, PT, R4, UR27, RZ, P3, !PT ;  /* 0x0000001b04047c10 */ /* 0x000fe20009ffe4ff */
[----:B------:R-:W-:Y:S01]  /*1c60*/  FMUL R42, R14, UR13 ;  /* 0x0000000d0e2a7c20 */ /* 0x000fe20008400000 */
[----:B------:R-:W-:Y:S01]  /*1c70*/  PRMT R36, R36, 0x5410, R37 ;  /* 0x0000541024247816 */ /* 0x000fe20000000025 */
[----:B------:R-:W-:-:S03]  /*1c80*/  UIMAD UR5, UR7, 0x3, URZ ;  /* 0x00000003070578a4 */ /* 0x000fc6000f8e02ff */
[----:B------:R-:W-:Y:S01]  /*1c90*/  F2FP.BF16.F32.PACK_AB R42, RZ, R42 ;  /* 0x0000002aff2a723e */ /* 0x000fe200000010ff */
[----:B------:R-:W-:Y:S01]  /*1ca0*/  BSSY.RECONVERGENT B1, `(.L_x_1114) ;  /* 0x000004a000017945 */ /* 0x000fe20003800200 */
[----:B--2---:R-:W-:-:S05]  /*1cb0*/  SHF.L.U32 R11, R9, 0x10, RZ ;  /* 0x00000010090b7819 */ /* 0x004fca00000006ff */
[----:B------:R-:W-:-:S04]  /*1cc0*/  FMUL R3, R11, 1.7020000219345092773 ;  /* 0x3fd9db230b037820 */ /* 0x000fc80000400000 */
[----:B------:R-:W-:-:S04]  /*1cd0*/  FFMA.SAT R0, R3, -R0, 0.5 ;  /* 0x3f00000003007423 */ /* 0x000fc80000002800 */
[----:B------:R-:W-:-:S04]  /*1ce0*/  FFMA.RM R0, R0, R29, 12582913 ;  /* 0x4b40000100007423 */ /* 0x000fc8000000401d */
[----:B------:R-:W-:-:S04]  /*1cf0*/  FADD R40, R0, -12583039 ;  /* 0xcb40007f00287421 */ /* 0x000fc80000000000 */
[----:B------:R-:W-:-:S04]  /*1d00*/  FFMA R40, R3, -1.4426950216293334961, -R40 ;  /* 0xbfb8aa3b03287823 */ /* 0x000fc80000000828 */
[----:B------:R-:W-:-:S04]  /*1d10*/  FFMA R40, R3, -1.925963033500011079e-08, R40 ;  /* 0xb2a5706003287823 */ /* 0x000fc80000000028 */
[----:B------:R-:W2:Y:S01]  /*1d20*/  MUFU.EX2 R29, R40 ;  /* 0x00000028001d7308 */ /* 0x000ea20000000800 */
[----:B------:R-:W-:-:S05]  /*1d30*/  SHF.L.U32 R0, R0, 0x17, RZ ;  /* 0x0000001700007819 */ /* 0x000fca00000006ff */
[----:B--2---:R-:W-:Y:S01]  /*1d40*/  FFMA R0, R0, R29, 1 ;  /* 0x3f80000000007423 */ /* 0x004fe2000000001d */
[----:B------:R-:W-:-:S04]  /*1d50*/  FMUL R29, R5, UR13 ;  /* 0x0000000d051d7c20 */ /* 0x000fc80008400000 */
[----:B------:R-:W-:-:S04]  /*1d60*/  IADD3 R32, PT, PT, R0, 0x1800000, RZ ;  /* 0x0180000000207810 */ /* 0x000fc80007ffe0ff */
[----:B------:R-:W-:Y:S02]  /*1d70*/  LOP3.LUT R32, R32, 0x7f800000, RZ, 0xc0, !PT ;  /* 0x7f80000020207812 */ /* 0x000fe400078ec0ff */
[----:B------:R-:W-:Y:S02]  /*1d80*/  F2FP.BF16.F32.PACK_AB R34, R29, R34 ;  /* 0x000000221d22723e */ /* 0x000fe400000010ff */
[----:B------:R-:W-:Y:S02]  /*1d90*/  ISETP.GT.U32.AND P0, PT, R32, 0x1ffffff, PT ;  /* 0x01ffffff2000780c */ /* 0x000fe40003f04070 */
[----:B------:R-:W-:Y:S02]  /*1da0*/  IADD3.X R29, PT, PT, R17, UR9, RZ, P1, !PT ;  /* 0x00000009111d7c10 */ /* 0x000fe40008ffe4ff */
[----:B------:R-:W-:Y:S02]  /*1db0*/  IADD3 R32, P1, PT, R28, UR16, RZ ;  /* 0x000000101c207c10 */ /* 0x000fe4000ff3e0ff */
[C---:B------:R-:W-:Y:S01]  /*1dc0*/  FMNMX3 R40, |R18|.reuse, R31, |R15|, !PT ;  /* 0x0000001f12287276 */ /* 0x040fe2000780060f */
[----:B------:R-:W-:Y:S01]  /*1dd0*/  FMUL R18, R18, UR13 ;  /* 0x0000000d12127c20 */ /* 0x000fe20008400000 */
[----:B------:R-:W-:Y:S01]  /*1de0*/  IADD3 R5, P4, PT, R30, UR31, RZ ;  /* 0x0000001f1e057c10 */ /* 0x000fe2000ff9e0ff */
[----:B------:R-:W-:Y:S01]  /*1df0*/  FMUL R15, R15, UR13 ;  /* 0x0000000d0f0f7c20 */ /* 0x000fe20008400000 */
[----:B------:R-:W-:-:S02]  /*1e00*/  IADD3.X R33, PT, PT, R29, UR21, RZ, P1, !PT ;  /* 0x000000151d217c10 */ /* 0x000fc40008ffe4ff */
[----:B------:R-:W-:Y:S01]  /*1e10*/  IADD3 R30, P1, PT, R19, R10, RZ ;  /* 0x0000000a131e7210 */ /* 0x000fe20007f3e0ff */
[----:B------:R2:W-:Y:S01]  /*1e20*/  STG.E desc[UR22][R28.64], R34 ;  /* 0x000000221c007986 */ /* 0x0005e2000c101916 */
[----:B------:R-:W-:Y:S02]  /*1e30*/  IADD3.X R17, PT, PT, R17, UR17, RZ, P2, !PT ;  /* 0x0000001111117c10 */ /* 0x000fe400097fe4ff */
[----:B------:R-:W-:Y:S01]  /*1e40*/  IADD3.X R31, PT, PT, RZ, R4, RZ, P1, !PT ;  /* 0x00000004ff1f7210 */ /* 0x000fe20000ffe4ff */
[----:B------:R-:W-:Y:S01]  /*1e50*/  STG.E desc[UR22][R32.64], R36 ;  /* 0x0000002420007986 */ /* 0x000fe2000c101916 */
[----:B-1----:R-:W-:Y:S02]  /*1e60*/  IADD3.X R6, PT, PT, R6, R27, RZ, P4, !PT ;  /* 0x0000001b06067210 */ /* 0x002fe400027fe4ff */
[----:B--2---:R-:W-:Y:S02]  /*1e70*/  F2FP.BF16.F32.PACK_AB R28, R15, R18 ;  /* 0x000000120f1c723e */ /* 0x004fe400000010ff */
[----:B------:R-:W-:-:S02]  /*1e80*/  FMNMX3 R29, |R14|, R40, |R35|, !PT ;  /* 0x000000280e1d7276 */ /* 0x000fc40007800623 */
[----:B------:R-:W-:Y:S01]  /*1e90*/  IADD3 R14, P1, PT, R16, UR16, RZ ;  /* 0x00000010100e7c10 */ /* 0x000fe2000ff3e0ff */
[----:B------:R1:W-:Y:S01]  /*1ea0*/  STG.E desc[UR22][R16.64], R28 ;  /* 0x0000001c10007986 */ /* 0x0003e2000c101916 */
[----:B------:R-:W-:Y:S02]  /*1eb0*/  IMAD.WIDE.U32 R26, R26, 0x3, R30 ;  /* 0x000000031a1a7825 */ /* 0x000fe400078e001e */
[----:B------:R-:W-:Y:S02]  /*1ec0*/  IADD3.X R15, PT, PT, R17, UR21, RZ, P1, !PT ;  /* 0x00000015110f7c10 */ /* 0x000fe40008ffe4ff */
[----:B------:R-:W-:Y:S01]  /*1ed0*/  FMUL R40, R35, UR13 ;  /* 0x0000000d23287c20 */ /* 0x000fe20008400000 */
[----:B------:R-:W-:Y:S02]  /*1ee0*/  IADD3 R30, P3, PT, R30, UR24, RZ ;  /* 0x000000181e1e7c10 */ /* 0x000fe4000ff7e0ff */
[----:B------:R-:W-:Y:S02]  /*1ef0*/  PRMT R18, R34, 0x5410, R36 ;  /* 0x0000541022127816 */ /* 0x000fe40000000024 */
[----:B-1----:R-:W-:Y:S01]  /*1f00*/  IADD3 R16, P1, PT, R19, R5, RZ ;  /* 0x0000000513107210 */ /* 0x002fe20007f3e0ff */
[----:B------:R-:W-:Y:S01]  /*1f10*/  IMAD.SHL.U32 R36, R30, 0x4, RZ ;  /* 0x000000041e247824 */ /* 0x000fe200078e00ff */
[----:B------:R-:W-:-:S02]  /*1f20*/  F2FP.BF16.F32.PACK_AB R40, RZ, R40 ;  /* 0x00000028ff28723e */ /* 0x000fc400000010ff */
[----:B------:R-:W-:Y:S01]  /*1f30*/  LEA R58, P2, R16, UR25, 0x2 ;  /* 0x00000019103a7c11 */ /* 0x000fe2000f8410ff */
[----:B------:R-:W-:Y:S01]  /*1f40*/  IMAD.X R33, RZ, RZ, R6, P1 ;  /* 0x000000ffff217224 */ /* 0x000fe200008e0606 */
[----:B------:R-:W-:Y:S02]  /*1f50*/  IADD3 R17, PT, PT, R27, UR5, RZ ;  /* 0x000000051b117c10 */ /* 0x000fe4000fffe0ff */
[----:B------:R-:W-:Y:S02]  /*1f60*/  IADD3.X R31, PT, PT, R31, UR27, RZ, P3, !PT ;  /* 0x0000001b1f1f7c10 */ /* 0x000fe40009ffe4ff */
[----:B------:R-:W-:Y:S02]  /*1f70*/  SHF.L.U32 R32, R26, 0x2, RZ ;  /* 0x000000021a207819 */ /* 0x000fe400000006ff */
[----:B------:R-:W-:Y:S02]  /*1f80*/  LEA.HI.X R59, R16, UR26, R33, 0x2, P2 ;  /* 0x0000001a103b7c11 */ /* 0x000fe400090f1421 */
[----:B------:R-:W-:-:S02]  /*1f90*/  PRMT R42, R42, 0x5410, R40 ;  /* 0x000054102a2a7816 */ /* 0x000fc40000000028 */
[----:B------:R-:W-:Y:S02]  /*1fa0*/  SHF.L.U64.HI R26, R26, 0x2, R17 ;  /* 0x000000021a1a7819 */ /* 0x000fe40000010211 */
[----:B------:R-:W-:Y:S02]  /*1fb0*/  IADD3 R60, P2, PT, R36, UR29, RZ ;  /* 0x0000001d243c7c10 */ /* 0x000fe4000ff5e0ff */
[----:B------:R-:W-:Y:S02]  /*1fc0*/  SHF.L.U64.HI R16, R30, 0x2, R31 ;  /* 0x000000021e107819 */ /* 0x000fe4000001021f */
[----:B------:R-:W-:Y:S02]  /*1fd0*/  PRMT R17, R34, 0x5432, R37 ;  /* 0x0000543222117816 */ /* 0x000fe40000000025 */
[----:B------:R-:W-:Y:S02]  /*1fe0*/  IADD3 R36, P3, PT, R36, UR14, RZ ;  /* 0x0000000e24247c10 */ /* 0x000fe4000ff7e0ff */
[----:B---3--:R-:W-:-:S02]  /*1ff0*/  IADD3 R54, P5, PT, R32, UR29, RZ ;  /* 0x0000001d20367c10 */ /* 0x008fc4000ffbe0ff */
[----:B------:R-:W-:Y:S02]  /*2000*/  IADD3 R31, P1, PT, R22, R10, RZ ;  /* 0x0000000a161f7210 */ /* 0x000fe40007f3e0ff */
[----:B------:R-:W-:Y:S02]  /*2010*/  IADD3 R34, P4, PT, R58, UR6, RZ ;  /* 0x000000063a227c10 */ /* 0x000fe4000ff9e0ff */
[----:B------:R-:W-:Y:S01]  /*2020*/  IADD3 R32, P6, PT, R32, UR14, RZ ;  /* 0x0000000e20207c10 */ /* 0x000fe2000ffde0ff */
[----:B------:R1:W-:Y:S01]  /*2030*/  STG.E desc[UR22][R14.64], R42 ;  /* 0x0000002a0e007986 */ /* 0x0003e2000c101916 */
[C---:B------:R-:W-:Y:S02]  /*2040*/  IADD3.X R61, PT, PT, R16.reuse, UR30, RZ, P2, !PT ;  /* 0x0000001e103d7c10 */ /* 0x040fe400097fe4ff */
[----:B------:R-:W-:Y:S02]  /*2050*/  IADD3.X R37, PT, PT, R16, UR4, RZ, P3, !PT ;  /* 0x0000000410257c10 */ /* 0x000fe40009ffe4ff */
[----:B------:R-:W-:-:S02]  /*2060*/  IADD3.X R30, PT, PT, RZ, R4, RZ, P1, !PT ;  /* 0x00000004ff1e7210 */ /* 0x000fc40000ffe4ff */
[----:B------:R-:W-:Y:S02]  /*2070*/  IADD3.X R35, PT, PT, R59, UR8, RZ, P4, !PT ;  /* 0x000000083b237c10 */ /* 0x000fe4000a7fe4ff */
[C---:B------:R-:W-:Y:S02]  /*2080*/  IADD3.X R55, PT, PT, R26.reuse, UR30, RZ, P5, !PT ;  /* 0x0000001e1a377c10 */ /* 0x040fe4000affe4ff */
[----:B------:R-:W-:Y:S02]  /*2090*/  IADD3.X R33, PT, PT, R26, UR4, RZ, P6, !PT ;  /* 0x000000041a217c10 */ /* 0x000fe4000b7fe4ff */
[C---:B------:R-:W-:Y:S02]  /*20a0*/  PRMT R16, R28.reuse, 0x5410, R42 ;  /* 0x000054101c107816 */ /* 0x040fe4000000002a */
[----:B-1----:R-:W-:Y:S01]  /*20b0*/  PRMT R15, R28, 0x5432, R40 ;  /* 0x000054321c0f7816 */ /* 0x002fe20000000028 */
[----:B0-----:R-:W-:Y:S06]  /*20c0*/  @P0 BRA `(.L_x_1115) ;  /* 0x00000000000c0947 */ /* 0x001fec0003800000 */
[----:B------:R-:W-:-:S07]  /*20d0*/  MOV R40, 0x20f0 ;  /* 0x000020f000287802 */ /* 0x000fce0000000f00 */
[----:B-----5:R-:W-:Y:S05]  /*20e0*/  CALL.REL.NOINC `($__internal_11_$__cuda_sm20_rcp_rn_f32_slowpath) ;  /* 0x0000004800407944 */ /* 0x020fea0003c00000 */
[----:B------:R-:W-:Y:S05]  /*20f0*/  BRA `(.L_x_1116) ;  /* 0x0000000000107947 */ /* 0x000fea0003800000 */
.L_x_1115:
[----:B------:R-:W0:Y:S02]  /*2100*/  MUFU.RCP R57, R0 ;  /* 0x0000000000397308 */ /* 0x000e240000001000 */
[----:B0-----:R-:W-:-:S04]  /*2110*/  FFMA R14, R0, R57, -1 ;  /* 0xbf800000000e7423 */ /* 0x001fc80000000039 */
[----:B------:R-:W-:-:S04]  /*2120*/  FADD.FTZ R14, -R14, -RZ ;  /* 0x800000ff0e0e7221 */ /* 0x000fc80000010100 */
[----:B------:R-:W-:-:S07]  /*2130*/  FFMA R57, R57, R14, R57 ;  /* 0x0000000e39397223 */ /* 0x000fce0000000039 */
.L_x_1116:
[----:B------:R-:W-:Y:S05]  /*2140*/  BSYNC.RECONVERGENT B1 ;  /* 0x0000000000017941 */ /* 0x000fea0003800200 */
.L_x_1114:
[----:B------:R-:W-:Y:S02]  /*2150*/  HFMA2 R27, -RZ, RZ, 0.96630859375, -0.0022525787353515625 ;  /* 0x3bbb989dff1b7431 */ /* 0x000fe400000001ff */
[----:B------:R-:W-:Y:S01]  /*2160*/  FMUL R0, R11, -1.7020000219345092773 ;  /* 0xbfd9db230b007820 */ /* 0x000fe20000400000 */
[----:B------:R-:W-:Y:S01]  /*2170*/  IMAD.MOV.U32 R45, RZ, RZ, 0x437c0000 ;  /* 0x437c0000ff2d7424 */ /* 0x000fe200078e00ff */
[----:B------:R-:W-:Y:S01]  /*2180*/  BSSY.RECONVERGENT B1, `(.L_x_1117) ;  /* 0x000001d000017945 */ /* 0x000fe20003800200 */
[----:B-----5:R-:W-:Y:S01]  /*2190*/  IMAD.U32 R28, R8, 0x10000, RZ ;  /* 0x00010000081c7824 */ /* 0x020fe200078e00ff */
        /* <DEDUP_REMOVED lines=12> */
[----:B------:R-:W-:Y:S01]  /*2260*/  FMUL R3, R3, R28 ;  /* 0x0000001c03037220 */ /* 0x000fe20000400000 */
[----:B0-----:R-:W-:-:S03]  /*2270*/  FFMA R26, R14, R27, 1 ;  /* 0x3f8000000e1a7423 */ /* 0x001fc6000000001b */
[----:B------:R-:W-:Y:S02]  /*2280*/  FMUL R27, R3, R0 ;  /* 0x00000000031b7220 */ /* 0x000fe40000400000 */
        /* <DEDUP_REMOVED lines=8> */
.L_x_1118:
[----:B------:R-:W0:Y:S02]  /*2310*/  MUFU.RCP R57, R26 ;  /* 0x0000001a00397308 */ /* 0x000e240000001000 */
[----:B0-----:R-:W-:-:S04]  /*2320*/  FFMA R0, R26, R57, -1 ;  /* 0xbf8000001a007423 */ /* 0x001fc80000000039 */
[----:B------:R-:W-:-:S04]  /*2330*/  FADD.FTZ R0, -R0, -RZ ;  /* 0x800000ff00007221 */ /* 0x000fc80000010100 */
[----:B------:R-:W-:-:S07]  /*2340*/  FFMA R57, R57, R0, R57 ;  /* 0x0000000039397223 */ /* 0x000fce0000000039 */
.L_x_1119:
[----:B------:R-:W-:Y:S05]  /*2350*/  BSYNC.RECONVERGENT B1 ;  /* 0x0000000000017941 */ /* 0x000fea0003800200 */
.L_x_1117:
[----:B------:R-:W-:Y:S02]  /*2360*/  IMAD.U32 R9, R9, 0x10000, RZ ;  /* 0x0001000009097824 */ /* 0x000fe400078e00ff */
[----:B------:R-:W-:Y:S01]  /*2370*/  HFMA2 R45, -RZ, RZ, 3.7421875, 0 ;  /* 0x437c0000ff2d7431 */ /* 0x000fe200000001ff */
[----:B------:R-:W-:Y:S01]  /*2380*/  MOV R0, 0x3bbb989d ;  /* 0x3bbb989d00007802 */ /* 0x000fe20000000f00 */
[----:B------:R-:W-:Y:S01]  /*2390*/  FMUL R57, R11, R57 ;  /* 0x000000390b397220 */ /* 0x000fe20000400000 */
[----:B------:R-:W-:Y:S01]  /*23a0*/  FMUL R3, R9, 1.7020000219345092773 ;  /* 0x3fd9db2309037820 */ /* 0x000fe20000400000 */
[----:B------:R-:W-:Y:S01]  /*23b0*/  BSSY.RECONVERGENT B1, `(.L_x_1120) ;  /* 0x0000018000017945 */ /* 0x000fe20003800200 */
[----:B------:R-:W-:Y:S01]  /*23c0*/  PRMT R12, R12, 0x7632, R12 ;  /* 0x000076320c0c7816 */ /* 0x000fe2000000000c */
[----:B------:R-:W-:Y:S01]  /*23d0*/  FMUL R28, R28, R57 ;  /* 0x000000391c1c7220 */ /* 0x000fe20000400000 */
[----:B------:R-:W-:Y:S01]  /*23e0*/  FFMA.SAT R0, R3, -R0, 0.5 ;  /* 0x3f00000003007423 */ /* 0x000fe20000002800 */
[----:B------:R-:W-:-:S03]  /*23f0*/  PRMT R11, R8, 0x7632, R11 ;  /* 0x00007632080b7816 */ /* 0x000fc6000000000b */
        /* <DEDUP_REMOVED lines=15> */
.L_x_1121:
[----:B------:R-:W0:Y:S02]  /*24f0*/  MUFU.RCP R57, R26 ;  /* 0x0000001a00397308 */ /* 0x000e240000001000 */
[----:B0-----:R-:W-:-:S04]  /*2500*/  FFMA R0, R26, R57, -1 ;  /* 0xbf8000001a007423 */ /* 0x001fc80000000039 */
[----:B------:R-:W-:-:S04]  /*2510*/  FADD.FTZ R0, -R0, -RZ ;  /* 0x800000ff00007221 */ /* 0x000fc80000010100 */
[----:B------:R-:W-:-:S07]  /*2520*/  FFMA R57, R57, R0, R57 ;  /* 0x0000000039397223 */ /* 0x000fce0000000039 */
.L_x_1122:
[----:B------:R-:W-:Y:S05]  /*2530*/  BSYNC.RECONVERGENT B1 ;  /* 0x0000000000017941 */ /* 0x000fea0003800200 */
.L_x_1120:
        /* <DEDUP_REMOVED lines=25> */
[----:B------:R-:W-:Y:S05]  /*26d0*/  CALL.REL.NOINC `($__internal_11_$__cuda_sm20_rcp_rn_f32_slowpath) ;  /* 0x0000004000c47944 */ /* 0x000fea0003c00000 */
[----:B------:R-:W-:Y:S05]  /*26e0*/  BRA `(.L_x_1125) ;  /* 0x0000000000107947 */ /* 0x000fea0003800000 */
.L_x_1124:
[----:B------:R-:W0:Y:S02]  /*26f0*/  MUFU.RCP R57, R14 ;  /* 0x0000000e00397308 */ /* 0x000e240000001000 */
[----:B0-----:R-:W-:-:S04]  /*2700*/  FFMA R0, R14, R57, -1 ;  /* 0xbf8000000e007423 */ /* 0x001fc80000000039 */
[----:B------:R-:W-:-:S04]  /*2710*/  FADD.FTZ R0, -R0, -RZ ;  /* 0x800000ff00007221 */ /* 0x000fc80000010100 */
[----:B------:R-:W-:-:S07]  /*2720*/  FFMA R57, R57, R0, R57 ;  /* 0x0000000039397223 */ /* 0x000fce0000000039 */
.L_x_1125:
[----:B------:R-:W-:Y:S05]  /*2730*/  BSYNC.RECONVERGENT B1 ;  /* 0x0000000000017941 */ /* 0x000fea0003800200 */
.L_x_1123:
        /* <DEDUP_REMOVED lines=23> */
.L_x_1127:
[----:B------:R-:W0:Y:S02]  /*28b0*/  MUFU.RCP R57, R14 ;  /* 0x0000000e00397308 */ /* 0x000e240000001000 */
[----:B0-----:R-:W-:-:S04]  /*28c0*/  FFMA R0, R14, R57, -1 ;  /* 0xbf8000000e007423 */ /* 0x001fc80000000039 */
[----:B------:R-:W-:-:S04]  /*28d0*/  FADD.FTZ R0, -R0, -RZ ;  /* 0x800000ff00007221 */ /* 0x000fc80000010100 */
[----:B------:R-:W-:-:S07]  /*28e0*/  FFMA R57, R57, R0, R57 ;  /* 0x0000000039397223 */ /* 0x000fce0000000039 */
.L_x_1128:
[----:B------:R-:W-:Y:S05]  /*28f0*/  BSYNC.RECONVERGENT B1 ;  /* 0x0000000000017941 */ /* 0x000fea0003800200 */
.L_x_1126:
[----:B------:R-:W-:Y:S01]  /*2900*/  HFMA2 R12, -RZ, RZ, 3.7421875, 0 ;  /* 0x437c0000ff0c7431 */ /* 0x000fe200000001ff */
[----:B------:R-:W-:Y:S01]  /*2910*/  MOV R9, 0x3bbb989d ;  /* 0x3bbb989d00097802 */ /* 0x000fe20000000f00 */
        /* <DEDUP_REMOVED lines=12> */
[----:B------:R-:W-:Y:S01]  /*29e0*/  FFMA R0, R3, R0, R57 ;  /* 0x0000000003007223 */ /* 0x000fe20000000039 */
[----:B------:R-:W-:-:S05]  /*29f0*/  SHF.L.U32 R3, R7, 0x10, RZ ;  /* 0x0000001007037819 */ /* 0x000fca00000006ff */
[----:B------:R-:W-:Y:S01]  /*2a00*/  FMUL R0, R0, R3 ;  /* 0x0000000300007220 */ /* 0x000fe20000400000 */
[----:B0-----:R-:W-:-:S03]  /*2a10*/  FFMA R14, R9, R12, 1 ;  /* 0x3f800000090e7423 */ /* 0x001fc6000000000c */
[----:B------:R-:W-:Y:S02]  /*2a20*/  FMUL R12, R0, R45 ;  /* 0x0000002d000c7220 */ /* 0x000fe40000400000 */
[----:B------:R-:W-:-:S04]  /*2a30*/  IADD3 R9, PT, PT, R14, 0x1800000, RZ ;  /* 0x018000000e097810 */ /* 0x000fc80007ffe0ff */
[----:B------:R-:W-:-:S04]  /*2a40*/  LOP3.LUT R9, R9, 0x7f800000, RZ, 0xc0, !PT ;  /* 0x7f80000009097812 */ /* 0x000fc800078ec0ff */
[----:B------:R-:W-:Y:S02]  /*2a50*/  ISETP.GT.U32.AND P0, PT, R9, 0x1ffffff, PT ;  /* 0x01ffffff0900780c */ /* 0x000fe40003f04070 */
[----:B------:R-:W-:-:S11]  /*2a60*/  PRMT R9, R2, 0x7632, R9 ;  /* 0x0000763202097816 */ /* 0x000fd60000000009 */
[----:B------:R-:W-:Y:S05]  /*2a70*/  @P0 BRA `(.L_x_1130) ;  /* 0x0000000000100947 */ /* 0x000fea0003800000 */
[----:B------:R-:W-:Y:S02]  /*2a80*/  MOV R0, R14 ;  /* 0x0000000e00007202 */ /* 0x000fe40000000f00 */
[----:B------:R-:W-:-:S07]  /*2a90*/  MOV R40, 0x2ab0 ;  /* 0x00002ab000287802 */ /* 0x000fce0000000f00 */
[----:B------:R-:W-:Y:S05]  /*2aa0*/  CALL.REL.NOINC `($__internal_11_$__cuda_sm20_rcp_rn_f32_slowpath) ;  /* 0x0000003c00d07944 */ /* 0x000fea0003c00000 */
[----:B------:R-:W-:Y:S05]  /*2ab0*/  BRA `(.L_x_1131) ;  /* 0x0000000000107947 */ /* 0x000fea0003800000 */
.L_x_1130:
[----:B------:R-:W0:Y:S02]  /*2ac0*/  MUFU.RCP R57, R14 ;  /* 0x0000000e00397308 */ /* 0x000e240000001000 */
[----:B0-----:R-:W-:-:S04]  /*2ad0*/  FFMA R0, R14, R57, -1 ;  /* 0xbf8000000e007423 */ /* 0x001fc80000000039 */
[----:B------:R-:W-:-:S04]  /*2ae0*/  FADD.FTZ R0, -R0, -RZ ;  /* 0x800000ff00007221 */ /* 0x000fc80000010100 */
[----:B------:R-:W-:-:S07]  /*2af0*/  FFMA R57, R57, R0, R57 ;  /* 0x0000000039397223 */ /* 0x000fce0000000039 */
.L_x_1131:
[----:B------:R-:W-:Y:S05]  /*2b00*/  BSYNC.RECONVERGENT B1 ;  /* 0x0000000000017941 */ /* 0x000fea0003800200 */
.L_x_1129:
        /* <DEDUP_REMOVED lines=23> */
[----:B------:R-:W-:Y:S05]  /*2c80*/  CALL.REL.NOINC `($__internal_11_$__cuda_sm20_rcp_rn_f32_slowpath) ;  /* 0x0000003c00587944 */ /* 0x000fea0003c00000 */
[----:B------:R-:W-:Y:S05]  /*2c90*/  BRA `(.L_x_1134) ;  /* 0x0000000000107947 */ /* 0x000fea0003800000 */
.L_x_1133:
[----:B------:R-:W0:Y:S02]  /*2ca0*/  MUFU.RCP R57, R14 ;  /* 0x0000000e00397308 */ /* 0x000e240000001000 */
[----:B0-----:R-:W-:-:S04]  /*2cb0*/  FFMA R0, R14, R57, -1 ;  /* 0xbf8000000e007423 */ /* 0x001fc80000000039 */
[----:B------:R-:W-:-:S04]  /*2cc0*/  FADD.FTZ R0, -R0, -RZ ;  /* 0x800000ff00007221 */ /* 0x000fc80000010100 */
[----:B------:R-:W-:-:S07]  /*2cd0*/  FFMA R57, R57, R0, R57 ;  /* 0x0000000039397223 */ /* 0x000fce0000000039 */
.L_x_1134:
[----:B------:R-:W-:Y:S05]  /*2ce0*/  BSYNC.RECONVERGENT B1 ;  /* 0x0000000000017941 */ /* 0x000fea0003800200 */
.L_x_1132:
        /* <DEDUP_REMOVED lines=27> */
.L_x_1136:
[----:B------:R-:W0:Y:S02]  /*2ea0*/  MUFU.RCP R57, R14 ;  /* 0x0000000e00397308 */ /* 0x000e240000001000 */
[----:B0-----:R-:W-:-:S04]  /*2eb0*/  FFMA R0, R14, R57, -1 ;  /* 0xbf8000000e007423 */ /* 0x001fc80000000039 */
[----:B------:R-:W-:-:S04]  /*2ec0*/  FADD.FTZ R0, -R0, -RZ ;  /* 0x800000ff00007221 */ /* 0x000fc80000010100 */
[----:B------:R-:W-:-:S07]  /*2ed0*/  FFMA R57, R57, R0, R57 ;  /* 0x0000000039397223 */ /* 0x000fce0000000039 */
.L_x_1137:
[----:B------:R-:W-:Y:S05]  /*2ee0*/  BSYNC.RECONVERGENT B1 ;  /* 0x0000000000017941 */ /* 0x000fea0003800200 */
.L_x_1135:
[----:B------:R-:W2:Y:S01]  /*2ef0*/  LDG.E R49, desc[UR22][R60.64] ;  /* 0x000000163c317981 */ /* 0x000ea2000c1e1900 */
[----:B------:R-:W-:Y:S01]  /*2f00*/  HFMA2 R51, -RZ, RZ, 3.7421875, 0 ;  /* 0x437c0000ff337431 */ /* 0x000fe200000001ff */
[----:B------:R-:W-:Y:S01]  /*2f10*/  MOV R47, 0x3bbb989d ;  /* 0x3bbb989d002f7802 */ /* 0x000fe20000000f00 */
[----:B------:R-:W-:Y:S01]  /*2f20*/  FMUL R57, R9, R57 ;  /* 0x0000003909397220 */ /* 0x000fe20000400000 */
[----:B------:R0:W5:Y:S04]  /*2f30*/  LDG.E R14, desc[UR22][R34.64] ;  /* 0x00000016220e7981 */ /* 0x000168000c1e1900 */
[----:B------:R1:W5:Y:S04]  /*2f40*/  LDG.E R13, desc[UR22][R32.64] ;  /* 0x00000016200d7981 */ /* 0x000368000c1e1900 */
[----:B------:R3:W5:Y:S01]  /*2f50*/  LDG.E R45, desc[UR22][R36.64] ;  /* 0x00000016242d7981 */ /* 0x000762000c1e1900 */
[----:B0-----:R-:W-:Y:S01]  /*2f60*/  FMUL R34, R8, R57 ;  /* 0x0000003908227220 */ /* 0x001fe20000400000 */
[----:B------:R-:W-:-:S02]  /*2f70*/  FMNMX3 R8, |R27|, R29, |R26|, !PT ;  /* 0x0000001d1b087276 */ /* 0x000fc4000780061a */
[----:B------:R0:W5:Y:S01]  /*2f80*/  LDG.E R44, desc[UR22][R58.64] ;  /* 0x000000163a2c7981 */ /* 0x000162000c1e1900 */
[----:B-1----:R-:W-:Y:S01]  /*2f90*/  FMUL R32, R27, UR13 ;  /* 0x0000000d1b207c20 */ /* 0x002fe20008400000 */
[----:B------:R-:W-:Y:S02]  /*2fa0*/  FMNMX3 R8, |R12|, R8, |R7|, !PT ;  /* 0x000000080c087276 */ /* 0x000fe40007800607 */
[----:B------:R0:W5:Y:S01]  /*2fb0*/  LDG.E R54, desc[UR22][R54.64] ;  /* 0x0000001636367981 */ /* 0x000162000c1e1900 */
[C---:B------:R-:W-:Y:S02]  /*2fc0*/  SHF.L.U32 R33, R31.reuse, 0x2, RZ ;  /* 0x000000021f217819 */ /* 0x040fe400000006ff */
[----:B---3--:R-:W-:Y:S02]  /*2fd0*/  FMNMX3 R37, |R28|, R8, |R11|, !PT ;  /* 0x000000081c257276 */ /* 0x008fe4000780060b */
[----:B------:R-:W-:Y:S01]  /*2fe0*/  SHF.L.U64.HI R29, R31, 0x2, R30 ;  /* 0x000000021f1d7819 */ /* 0x000fe2000001021e */
[----:B------:R-:W-:Y:S01]  /*2ff0*/  FMUL R36, R12, UR13 ;  /* 0x0000000d0c247c20 */ /* 0x000fe20008400000 */
[----:B------:R-:W-:-:S02]  /*3000*/  VIADD R12, R23, 0x1d ;  /* 0x0000001d170c7836 */ /* 0x000fc40000000000 */
[----:B------:R-:W-:Y:S01]  /*3010*/  FMUL R40, R28, UR13 ;  /* 0x0000000d1c287c20 */ /* 0x000fe20008400000 */
[----:B------:R-:W-:Y:S01]  /*3020*/  FMUL R7, R7, UR13 ;  /* 0x0000000d07077c20 */ /* 0x000fe20008400000 */
[----:B------:R-:W-:Y:S02]  /*3030*/  IADD3 R35, P2, PT, R10, UR24, RZ ;  /* 0x000000180a237c10 */ /* 0x000fe4000ff5e0ff */
[----:B------:R-:W-:Y:S01]  /*3040*/  LOP3.LUT R12, R12, 0x1f, RZ, 0xc0, !PT ;  /* 0x0000001f0c0c7812 */ /* 0x000fe200078ec0ff */
[----:B------:R-:W-:Y:S01]  /*3050*/  FMUL R11, R11, UR13 ;  /* 0x0000000d0b0b7c20 */ /* 0x000fe20008400000 */
[----:B------:R-:W-:Y:S02]  /*3060*/  F2FP.BF16.F32.PACK_AB R36, RZ, R36 ;  /* 0x00000024ff24723e */ /* 0x000fe400000010ff */
[----:B------:R-:W-:Y:S02]  /*3070*/  F2FP.BF16.F32.PACK_AB R7, RZ, R7 ;  /* 0x00000007ff07723e */ /* 0x000fe400000010ff */
[----:B------:R-:W-:-:S02]  /*3080*/  F2FP.BF16.F32.PACK_AB R40, R11, R40 ;  /* 0x000000280b28723e */ /* 0x000fc400000010ff */
[----:B------:R-:W-:Y:S01]  /*3090*/  PRMT R36, R36, 0x5410, R7 ;  /* 0x0000541024247816 */ /* 0x000fe20000000007 */
[----:B------:R-:W-:Y:S01]  /*30a0*/  FMUL R42, R34, UR13 ;  /* 0x0000000d222a7c20 */ /* 0x000fe20008400000 */
[C---:B------:R-:W-:Y:S01]  /*30b0*/  FMNMX3 R11, |R3|.reuse, R37, |R34|, !PT ;  /* 0x00000025030b7276 */ /* 0x040fe20007800622 */
[----:B------:R-:W-:Y:S01]  /*30c0*/  FMUL R3, R3, UR13 ;  /* 0x0000000d03037c20 */ /* 0x000fe20008400000 */
[----:B------:R-:W-:Y:S02]  /*30d0*/  UIMAD UR7, UR7, 0x3, URZ ;  /* 0x00000003070778a4 */ /* 0x000fe4000f8e02ff */
[----:B------:R-:W-:Y:S02]  /*30e0*/  F2FP.BF16.F32.PACK_AB R42, RZ, R42 ;  /* 0x0000002aff2a723e */ /* 0x000fe400000010ff */
[----:B------:R-:W-:-:S04]  /*30f0*/  F2FP.BF16.F32.PACK_AB R3, RZ, R3 ;  /* 0x00000003ff03723e */ /* 0x000fc800000010ff */
[----:B------:R-:W-:Y:S01]  /*3100*/  PRMT R3, R3, 0x5410, R42 ;  /* 0x0000541003037816 */ /* 0x000fe2000000002a */
[----:B------:R-:W-:Y:S01]  /*3110*/  BSSY.RECONVERGENT B1, `(.L_x_1138) ;  /* 0x0000044000017945 */ /* 0x000fe20003800200 */
[----:B--2---:R-:W-:-:S04]  /*3120*/  IMAD.U32 R53, R49, 0x10000, RZ ;  /* 0x0001000031357824 */ /* 0x004fc800078e00ff */
[----:B------:R-:W-:-:S04]  /*3130*/  FMUL R2, R53, 1.7020000219345092773 ;  /* 0x3fd9db2335027820 */ /* 0x000fc80000400000 */
[----:B------:R-:W-:-:S04]  /*3140*/  FFMA.SAT R0, R2, -R47, 0.5 ;  /* 0x3f00000002007423 */ /* 0x000fc8000000282f */
[----:B------:R-:W-:-:S04]  /*3150*/  FFMA.RM R0, R0, R51, 12582913 ;  /* 0x4b40000100007423 */ /* 0x000fc80000004033 */
[----:B------:R-:W-:-:S04]  /*3160*/  FADD R47, R0, -12583039 ;  /* 0xcb40007f002f7421 */ /* 0x000fc80000000000 */
[----:B------:R-:W-:-:S04]  /*3170*/  FFMA R47, R2, -1.4426950216293334961, -R47 ;  /* 0xbfb8aa3b022f7823 */ /* 0x000fc8000000082f */
[----:B------:R-:W-:-:S06]  /*3180*/  FFMA R47, R2, -1.925963033500011079e-08, R47 ;  /* 0xb2a57060022f7823 */ /* 0x000fcc000000002f */
[----:B------:R-:W1:Y:S01]  /*3190*/  MUFU.EX2 R47, R47 ;  /* 0x0000002f002f7308 */ /* 0x000e620000000800 */
[----:B------:R-:W-:-:S04]  /*31a0*/  IMAD.SHL.U32 R0, R0, 0x800000, RZ ;  /* 0x0080000000007824 */ /* 0x000fc800078e00ff */
[----:B-1----:R-:W-:-:S05]  /*31b0*/  FFMA R0, R0, R47, 1 ;  /* 0x3f80000000007423 */ /* 0x002fca000000002f */
[----:B------:R-:W-:-:S04]  /*31c0*/  IADD3 R9, PT, PT, R0, 0x1800000, RZ ;  /* 0x0180000000097810 */ /* 0x000fc80007ffe0ff */
[----:B------:R-:W-:Y:S01]  /*31d0*/  LOP3.LUT R27, R9, 0x7f800000, RZ, 0xc0, !PT ;  /* 0x7f800000091b7812 */ /* 0x000fe200078ec0ff */
[----:B------:R-:W-:Y:S01]  /*31e0*/  FMUL R9, R26, UR13 ;  /* 0x0000000d1a097c20 */ /* 0x000fe20008400000 */
[----:B------:R-:W-:-:S04]  /*31f0*/  IADD3 R26, P1, PT, R33, UR28, RZ ;  /* 0x0000001c211a7c10 */ /* 0x000fc8000ff3e0ff */
[----:B------:R-:W-:Y:S02]  /*3200*/  F2FP.BF16.F32.PACK_AB R32, R9, R32 ;  /* 0x000000200920723e */ /* 0x000fe400000010ff */
[----:B------:R-:W1:Y:S01]  /*3210*/  LDC.64 R8, c[0x0][0x3b8] ;  /* 0x0000ee00ff087b82 */ /* 0x000e620000000a00 */
[----:B------:R-:W-:Y:S02]  /*3220*/  ISETP.GT.U32.AND P0, PT, R27, 0x1ffffff, PT ;  /* 0x01ffffff1b00780c */ /* 0x000fe40003f04070 */
[----:B------:R-:W-:Y:S02]  /*3230*/  IADD3.X R27, PT, PT, R29, UR9, RZ, P1, !PT ;  /* 0x000000091d1b7c10 */ /* 0x000fe40008ffe4ff */
[----:B------:R-:W-:-:S04]  /*3240*/  IADD3 R30, P1, PT, R26, UR16, RZ ;  /* 0x000000101a1e7c10 */ /* 0x000fc8000ff3e0ff */
[----:B------:R-:W-:Y:S02]  /*3250*/  IADD3.X R31, PT, PT, R27, UR21, RZ, P1, !PT ;  /* 0x000000151b1f7c10 */ /* 0x000fe40008ffe4ff */
[----:B------:R-:W-:Y:S02]  /*3260*/  IADD3 R28, P1, PT, R33, UR15, RZ ;  /* 0x0000000f211c7c10 */ /* 0x000fe4000ff3e0ff */
[----:B------:R-:W-:Y:S02]  /*3270*/  IADD3.X R33, PT, PT, R4, UR27, RZ, P2, !PT ;  /* 0x0000001b04217c10 */ /* 0x000fe400097fe4ff */
[----:B------:R-:W-:Y:S02]  /*3280*/  IADD3.X R29, PT, PT, R29, UR17, RZ, P1, !PT ;  /* 0x000000111d1d7c10 */ /* 0x000fe40008ffe4ff */
[----:B------:R-:W-:Y:S02]  /*3290*/  IADD3 R4, P1, PT, R12, R35, RZ ;  /* 0x000000230c047210 */ /* 0x000fe40007f3e0ff */
[----:B------:R-:W-:-:S02]  /*32a0*/  IADD3 R10, P2, P3, R5, UR31, R12 ;  /* 0x0000001f050a7c10 */ /* 0x000fc4000fb5e00c */
[----:B------:R-:W-:Y:S01]  /*32b0*/  IADD3.X R5, PT, PT, RZ, R33, RZ, P1, !PT ;  /* 0x00000021ff057210 */ /* 0x000fe20000ffe4ff */
[----:B------:R1:W-:Y:S04]  /*32c0*/  STG.E desc[UR22][R26.64], R32 ;  /* 0x000000201a007986 */ /* 0x0003e8000c101916 */
[----:B------:R2:W-:Y:S01]  /*32d0*/  STG.E desc[UR22][R30.64], R36 ;  /* 0x000000241e007986 */ /* 0x0005e2000c101916 */
[----:B-1----:R-:W-:Y:S01]  /*32e0*/  IADD3.X R27, PT, PT, R9, R6, RZ, P2, P3 ;  /* 0x00000006091b7210 */ /* 0x002fe200017e64ff */
[----:B------:R-:W-:Y:S01]  /*32f0*/  IMAD.WIDE.U32 R8, R8, 0x3, R4 ;  /* 0x0000000308087825 */ /* 0x000fe200078e0004 */
[----:B--2---:R-:W-:Y:S02]  /*3300*/  IADD3 R30, P1, PT, R28, UR16, RZ ;  /* 0x000000101c1e7c10 */ /* 0x004fe4000ff3e0ff */
[----:B------:R-:W-:-:S02]  /*3310*/  IADD3 R6, P2, PT, R4, UR24, RZ ;  /* 0x0000001804067c10 */ /* 0x000fc4000ff5e0ff */
[----:B------:R-:W-:Y:S02]  /*3320*/  IADD3.X R31, PT, PT, R29, UR21, RZ, P1, !PT ;  /* 0x000000151d1f7c10 */ /* 0x000fe40008ffe4ff */
[----:B------:R-:W-:Y:S01]  /*3330*/  IADD3 R9, PT, PT, R9, UR7, RZ ;  /* 0x0000000709097c10 */ /* 0x000fe2000fffe0ff */
[----:B------:R-:W-:Y:S01]  /*3340*/  IMAD.SHL.U32 R37, R8, 0x4, RZ ;  /* 0x0000000408257824 */ /* 0x000fe200078e00ff */
[----:B------:R-:W-:Y:S02]  /*3350*/  LEA R26, P1, R10, UR25, 0x2 ;  /* 0x000000190a1a7c11 */ /* 0x000fe4000f8210ff */
[----:B------:R-:W-:Y:S02]  /*3360*/  IADD3.X R5, PT, PT, R5, UR27, RZ, P2, !PT ;  /* 0x0000001b05057c10 */ /* 0x000fe400097fe4ff */
[----:B------:R-:W-:Y:S02]  /*3370*/  SHF.L.U64.HI R4, R8, 0x2, R9 ;  /* 0x0000000208047819 */ /* 0x000fe40000010209 */
[----:B------:R-:W-:-:S02]  /*3380*/  LEA.HI.X R27, R10, UR26, R27, 0x2, P1 ;  /* 0x0000001a0a1b7c11 */ /* 0x000fc400088f141b */
[----:B------:R-:W-:Y:S01]  /*3390*/  SHF.L.U32 R8, R6, 0x2, RZ ;  /* 0x0000000206087819 */ /* 0x000fe200000006ff */
[----:B------:R1:W-:Y:S01]  /*33a0*/  STG.E desc[UR22][R28.64], R40 ;  /* 0x000000281c007986 */ /* 0x0003e2000c101916 */
[----:B------:R-:W-:Y:S02]  /*33b0*/  PRMT R10, R32, 0x5410, R36 ;  /* 0x00005410200a7816 */ /* 0x000fe40000000024 */
[----:B------:R-:W-:Y:S01]  /*33c0*/  SHF.L.U64.HI R9, R6, 0x2, R5 ;  /* 0x0000000206097819 */ /* 0x000fe20000010205 */
[----:B------:R2:W-:Y:S01]  /*33d0*/  STG.E desc[UR22][R30.64], R3 ;  /* 0x000000031e007986 */ /* 0x0005e2000c101916 */
[C---:B------:R-:W-:Y:S02]  /*33e0*/  IADD3 R34, P5, PT, R37.reuse, UR29, RZ ;  /* 0x0000001d25227c10 */ /* 0x040fe4000ffbe0ff */
[----:B------:R-:W-:Y:S02]  /*33f0*/  IADD3 R36, P6, PT, R37, UR14, RZ ;  /* 0x0000000e25247c10 */ /* 0x000fe4000ffde0ff */
[----:B------:R-:W-:-:S02]  /*3400*/  PRMT R7, R32, 0x5432, R7 ;  /* 0x0000543220077816 */ /* 0x000fc40000000007 */
[----:B------:R-:W-:Y:S02]  /*3410*/  IADD3 R6, P1, PT, R19, R35, RZ ;  /* 0x0000002313067210 */ /* 0x000fe40007f3e0ff */
[----:B-1----:R-:W-:Y:S02]  /*3420*/  IADD3 R28, P4, PT, R26, UR6, RZ ;  /* 0x000000061a1c7c10 */ /* 0x002fe4000ff9e0ff */
[C---:B------:R-:W-:Y:S02]  /*3430*/  IADD3 R32, P3, PT, R8.reuse, UR14, RZ ;  /* 0x0000000e08207c10 */ /* 0x040fe4000ff7e0ff */
[----:B--2---:R-:W-:Y:S02]  /*3440*/  IADD3 R30, P2, PT, R8, UR29, RZ ;  /* 0x0000001d081e7c10 */ /* 0x004fe4000ff5e0ff */
[C---:B------:R-:W-:Y:S02]  /*3450*/  IADD3.X R35, PT, PT, R4.reuse, UR30, RZ, P5, !PT ;  /* 0x0000001e04237c10 */ /* 0x040fe4000affe4ff */
[----:B------:R-:W-:-:S02]  /*3460*/  IADD3.X R37, PT, PT, R4, UR4, RZ, P6, !PT ;  /* 0x0000000404257c10 */ /* 0x000fc4000b7fe4ff */
[----:B------:R-:W-:Y:S02]  /*3470*/  IADD3.X R5, PT, PT, RZ, R33, RZ, P1, !PT ;  /* 0x00000021ff057210 */ /* 0x000fe40000ffe4ff */
[C---:B------:R-:W-:Y:S02]  /*3480*/  PRMT R4, R40.reuse, 0x5410, R3 ;  /* 0x0000541028047816 */ /* 0x040fe40000000003 */
[----:B------:R-:W-:Y:S02]  /*3490*/  IADD3.X R29, PT, PT, R27, UR8, RZ, P4, !PT ;  /* 0x000000081b1d7c10 */ /* 0x000fe4000a7fe4ff */
[C---:B------:R-:W-:Y:S02]  /*34a0*/  IADD3.X R31, PT, PT, R9.reuse, UR30, RZ, P2, !PT ;  /* 0x0000001e091f7c10 */ /* 0x040fe400097fe4ff */
[----:B------:R-:W-:Y:S02]  /*34b0*/  IADD3.X R33, PT, PT, R9, UR4, RZ, P3, !PT ;  /* 0x0000000409217c10 */ /* 0x000fe40009ffe4ff */
[----:B------:R-:W-:Y:S01]  /*34c0*/  PRMT R3, R40, 0x5432, R42 ;  /* 0x0000543228037816 */ /* 0x000fe2000000002a */
[----:B0-----:R-:W-:Y:S06]  /*34d0*/  @P0 BRA `(.L_x_1139) ;  /* 0x00000000000c0947 */ /* 0x001fec0003800000 */
[----:B------:R-:W-:-:S07]  /*34e0*/  MOV R40, 0x3500 ;  /* 0x0000350000287802 */ /* 0x000fce0000000f00 */
[----:B-----5:R-:W-:Y:S05]  /*34f0*/  CALL.REL.NOINC `($__internal_11_$__cuda_sm20_rcp_rn_f32_slowpath) ;  /* 0x00000034003c7944 */ /* 0x020fea0003c00000 */
[----:B------:R-:W-:Y:S05]  /*3500*/  BRA `(.L_x_1140) ;  /* 0x0000000000107947 */ /* 0x000fea0003800000 */
.L_x_1139:
[----:B------:R-:W0:Y:S02]  /*3510*/  MUFU.RCP R57, R0 ;  /* 0x0000000000397308 */ /* 0x000e240000001000 */
[----:B0-----:R-:W-:-:S04]  /*3520*/  FFMA R40, R0, R57, -1 ;  /* 0xbf80000000287423 */ /* 0x001fc80000000039 */
[----:B------:R-:W-:-:S04]  /*3530*/  FADD.FTZ R40, -R40, -RZ ;  /* 0x800000ff28287221 */ /* 0x000fc80000010100 */
[----:B------:R-:W-:-:S07]  /*3540*/  FFMA R57, R57, R40, R57 ;  /* 0x0000002839397223 */ /* 0x000fce0000000039 */
.L_x_1140:
[----:B------:R-:W-:Y:S05]  /*3550*/  BSYNC.RECONVERGENT B1 ;  /* 0x0000000000017941 */ /* 0x000fea0003800200 */
.L_x_1138:
[----:B------:R-:W-:Y:S02]  /*3560*/  IMAD.MOV.U32 R47, RZ, RZ, 0x3bbb989d ;  /* 0x3bbb989dff2f7424 */ /* 0x000fe400078e00ff */
[----:B------:R-:W-:Y:S01]  /*3570*/  FMUL R0, R53, -1.7020000219345092773 ;  /* 0xbfd9db2335007820 */ /* 0x000fe20000400000 */
[----:B-----5:R-:W-:Y:S01]  /*3580*/  SHF.L.U32 R42, R44, 0x10, RZ ;  /* 0x000000102c2a7819 */ /* 0x020fe200000006ff */
[----:B------:R-:W-:Y:S01]  /*3590*/  BSSY.RECONVERGENT B1, `(.L_x_1141) ;  /* 0x000001d000017945 */ /* 0x000fe20003800200 */
[----:B------:R-:W-:Y:S01]  /*35a0*/  PRMT R49, R49, 0x7632, R49 ;  /* 0x0000763231317816 */ /* 0x000fe20000000031 */
[----:B------:R-:W-:Y:S01]  /*35b0*/  FFMA.SAT R40, R0, R47, 0.5 ;  /* 0x3f00000000287423 */ /* 0x000fe2000000202f */
[----:B------:R-:W-:-:S05]  /*35c0*/  MOV R47, 0x437c0000 ;  /* 0x437c0000002f7802 */ /* 0x000fca0000000f00 */
[----:B------:R-:W-:-:S04]  /*35d0*/  FFMA.RM R40, R40, R47, 12582913 ;  /* 0x4b40000128287423 */ /* 0x000fc8000000402f */
[C---:B------:R-:W-:Y:S01]  /*35e0*/  FADD R47, R40.reuse, -12583039 ;  /* 0xcb40007f282f7421 */ /* 0x040fe20000000000 */
[----:B------:R-:W-:-:S03]  /*35f0*/  SHF.L.U32 R40, R40, 0x17, RZ ;  /* 0x0000001728287819 */ /* 0x000fc600000006ff */
        /* <DEDUP_REMOVED lines=8> */
[----:B------:R-:W-:-:S03]  /*3680*/  SHF.L.U32 R47, R45, 0x10, RZ ;  /* 0x000000102d2f7819 */ /* 0x000fc600000006ff */
[----:B------:R-:W-:Y:S02]  /*3690*/  VIADD R0, R40, 0x1800000 ;  /* 0x0180000028007836 */ /* 0x000fe40000000000 */
[----:B------:R-:W-:-:S03]  /*36a0*/  FMUL R2, R2, R47 ;  /* 0x0000002f02027220 */ /* 0x000fc60000400000 */
[----:B------:R-:W-:-:S04]  /*36b0*/  LOP3.LUT R0, R0, 0x7f800000, RZ, 0xc0, !PT ;  /* 0x7f80000000007812 */ /* 0x000fc800078ec0ff */
[----:B------:R-:W-:-:S13]  /*36c0*/  ISETP.GT.U32.AND P0, PT, R0, 0x1ffffff, PT ;  /* 0x01ffffff0000780c */ /* 0x000fda0003f04070 */
[----:B------:R-:W-:Y:S05]  /*36d0*/  @P0 BRA `(.L_x_1142) ;  /* 0x0000000000100947 */ /* 0x000fea0003800000 */
[----:B------:R-:W-:Y:S01]  /*36e0*/  IMAD.MOV.U32 R0, RZ, RZ, R40 ;  /* 0x000000ffff007224 */ /* 0x000fe200078e0028 */
[----:B------:R-:W-:-:S07]  /*36f0*/  MOV R40, 0x3710 ;  /* 0x0000371000287802 */ /* 0x000fce0000000f00 */
[----:B------:R-:W-:Y:S05]  /*3700*/  CALL.REL.NOINC `($__internal_11_$__cuda_sm20_rcp_rn_f32_slowpath) ;  /* 0x0000003000b87944 */ /* 0x000fea0003c00000 */
[----:B------:R-:W-:Y:S05]  /*3710*/  BRA `(.L_x_1143) ;  /* 0x0000000000107947 */ /* 0x000fea0003800000 */
.L_x_1142:
[----:B------:R-:W0:Y:S02]  /*3720*/  MUFU.RCP R57, R40 ;  /* 0x0000002800397308 */ /* 0x000e240000001000 */
[----:B0-----:R-:W-:-:S04]  /*3730*/  FFMA R0, R40, R57, -1 ;  /* 0xbf80000028007423 */ /* 0x001fc80000000039 */
[----:B------:R-:W-:-:S04]  /*3740*/  FADD.FTZ R0, -R0, -RZ ;  /* 0x800000ff00007221 */ /* 0x000fc80000010100 */
[----:B------:R-:W-:-:S07]  /*3750*/  FFMA R57, R57, R0, R57 ;  /* 0x0000000039397223 */ /* 0x000fce0000000039 */
.L_x_1143:
[----:B------:R-:W-:Y:S05]  /*3760*/  BSYNC.RECONVERGENT B1 ;  /* 0x0000000000017941 */ /* 0x000fea0003800200 */
.L_x_1141:
[----:B------:R-:W-:Y:S01]  /*3770*/  HFMA2 R47, -RZ, RZ, 0.96630859375, -0.0022525787353515625 ;  /* 0x3bbb989dff2f7431 */ /* 0x000fe200000001ff */
[----:B------:R-:W-:Y:S01]  /*3780*/  SHF.L.U32 R49, R49, 0x10, RZ ;  /* 0x0000001031317819 */ /* 0x000fe200000006ff */
[----:B------:R-:W-:Y:S01]  /*3790*/  FMUL R57, R53, R57 ;  /* 0x0000003935397220 */ /* 0x000fe20000400000 */
[----:B------:R-:W-:Y:S01]  /*37a0*/  BSSY.RECONVERGENT B1, `(.L_x_1144) ;  /* 0x000001a000017945 */ /* 0x000fe20003800200 */
[----:B------:R-:W-:Y:S02]  /*37b0*/  PRMT R45, R45, 0x7632, R45 ;  /* 0x000076322d2d7816 */ /* 0x000fe4000000002d */
[----:B------:R-:W-:Y:S01]  /*37c0*/  FMUL R52, R49, 1.7020000219345092773 ;  /* 0x3fd9db2331347820 */ /* 0x000fe20000400000 */
[----:B------:R-:W-:Y:S01]  /*37d0*/  FMUL R42, R42, R57 ;  /* 0x000000392a2a7220 */ /* 0x000fe20000400000 */
[----:B------:R-:W-:Y:S02]  /*37e0*/  PRMT R53, R44, 0x7632, R53 ;  /* 0x000076322c357816 */ /* 0x000fe40000000035 */
        /* <DEDUP_REMOVED lines=17> */
.L_x_1145:
[----:B------:R-:W0:Y:S02]  /*3900*/  MUFU.RCP R57, R40 ;  /* 0x0000002800397308 */ /* 0x000e240000001000 */
[----:B0-----:R-:W-:-:S04]  /*3910*/  FFMA R0, R40, R57, -1 ;  /* 0xbf80000028007423 */ /* 0x001fc80000000039 */
[----:B------:R-:W-:-:S04]  /*3920*/  FADD.FTZ R0, -R0, -RZ ;  /* 0x800000ff00007221 */ /* 0x000fc80000010100 */
[----:B------:R-:W-:-:S07]  /*3930*/  FFMA R57, R57, R0, R57 ;  /* 0x0000000039397223 */ /* 0x000fce0000000039 */
.L_x_1146:
[----:B------:R-:W-:Y:S05]  /*3940*/  BSYNC.RECONVERGENT B1 ;  /* 0x0000000000017941 */ /* 0x000fea0003800200 */
.L_x_1144:
[----:B------:R-:W-:Y:S01]  /*3950*/  MOV R47, 0x3bbb989d ;  /* 0x3bbb989d002f7802 */ /* 0x000fe20000000f00 */
[----:B------:R-:W-:Y:S01]  /*3960*/  FMUL R0, R49, -1.7020000219345092773 ;  /* 0xbfd9db2331007820 */ /* 0x000fe20000400000 */
[----:B------:R-:W-:Y:S01]  /*3970*/  SHF.L.U32 R53, R53, 0x10, RZ ;  /* 0x0000001035357819 */ /* 0x000fe200000006ff */
[----:B------:R-:W-:Y:S01]  /*3980*/  IMAD.U32 R45, R45, 0x10000, RZ ;  /* 0x000100002d2d7824 */ /* 0x000fe200078e00ff */
[----:B------:R-:W-:Y:S01]  /*3990*/  BSSY.RECONVERGENT B1, `(.L_x_1147) ;  /* 0x000001b000017945 */ /* 0x000fe20003800200 */
[----:B------:R-:W-:Y:S01]  /*39a0*/  FFMA.SAT R40, R0, R47, 0.5 ;  /* 0x3f00000000287423 */ /* 0x000fe2000000202f */
[----:B------:R-:W-:-:S05]  /*39b0*/  HFMA2 R47, -RZ, RZ, 3.7421875, 0 ;  /* 0x437c0000ff2f7431 */ /* 0x000fca00000001ff */
        /* <DEDUP_REMOVED lines=20> */
.L_x_1148:
[----:B------:R-:W0:Y:S02]  /*3b00*/  MUFU.RCP R57, R46 ;  /* 0x0000002e00397308 */ /* 0x000e240000001000 */
[----:B0-----:R-:W-:-:S04]  /*3b10*/  FFMA R0, R46, R57, -1 ;  /* 0xbf8000002e007423 */ /* 0x001fc80000000039 */
[----:B------:R-:W-:-:S04]  /*3b20*/  FADD.FTZ R0, -R0, -RZ ;  /* 0x800000ff00007221 */ /* 0x000fc80000010100 */
[----:B------:R-:W-:-:S07]  /*3b30*/  FFMA R57, R57, R0, R57 ;  /* 0x0000000039397223 */ /* 0x000fce0000000039 */
.L_x_1149:
[----:B------:R-:W-:Y:S05]  /*3b40*/  BSYNC.RECONVERGENT B1 ;  /* 0x0000000000017941 */ /* 0x000fea0003800200 */
.L_x_1147:
[----:B------:R-:W-:Y:S01]  /*3b50*/  SHF.L.U32 R45, R54, 0x10, RZ ;  /* 0x00000010362d7819 */ /* 0x000fe200000006ff */
[----:B------:R-:W-:Y:S01]  /*3b60*/  IMAD.MOV.U32 R47, RZ, RZ, 0x3bbb989d ;  /* 0x3bbb989dff2f7424 */ /* 0x000fe200078e00ff */
[----:B------:R-:W-:Y:S03]  /*3b70*/  BSSY.RECONVERGENT B1, `(.L_x_1150) ;  /* 0x0000019000017945 */ /* 0x000fe60003800200 */
[----:B------:R-:W-:-:S04]  /*3b80*/  FMUL R52, R45, 1.7020000219345092773 ;  /* 0x3fd9db232d347820 */ /* 0x000fc80000400000 */
[----:B------:R-:W-:Y:S01]  /*3b90*/  FFMA.SAT R0, R52, -R47, 0.5 ;  /* 0x3f00000034007423 */ /* 0x000fe2000000282f */
[----:B------:R-:W-:-:S05]  /*3ba0*/  MOV R47, 0x437c0000 ;  /* 0x437c0000002f7802 */ /* 0x000fca0000000f00 */
        /* <DEDUP_REMOVED lines=17> */
.L_x_1151:
[----:B------:R-:W0:Y:S02]  /*3cc0*/  MUFU.RCP R57, R40 ;  /* 0x0000002800397308 */ /* 0x000e240000001000 */
[----:B0-----:R-:W-:-:S04]  /*3cd0*/  FFMA R0, R40, R57, -1 ;  /* 0xbf80000028007423 */ /* 0x001fc80000000039 */
[----:B------:R-:W-:-:S04]  /*3ce0*/  FADD.FTZ R0, -R0, -RZ ;  /* 0x800000ff00007221 */ /* 0x000fc80000010100 */
[----:B------:R-:W-:-:S07]  /*3cf0*/  FFMA R57, R57, R0, R57 ;  /* 0x0000000039397223 */ /* 0x000fce0000000039 */
.L_x_1152:
[----:B------:R-:W-:Y:S05]  /*3d00*/  BSYNC.RECONVERGENT B1 ;  /* 0x0000000000017941 */ /* 0x000fea0003800200 */
.L_x_1150:
[----:B------:R-:W-:Y:S02]  /*3d10*/  HFMA2 R47, -RZ, RZ, 0.96630859375, -0.0022525787353515625 ;  /* 0x3bbb989dff2f7431 */ /* 0x000fe400000001ff */
[----:B------:R-:W-:Y:S01]  /*3d20*/  FMUL R0, R45, -1.7020000219345092773 ;  /* 0xbfd9db232d007820 */ /* 0x000fe20000400000 */
[----:B------:R-:W-:Y:S01]  /*3d30*/  IMAD.U32 R53, R14, 0x10000, RZ ;  /* 0x000100000e357824 */ /* 0x000fe200078e00ff */
[----:B------:R-:W-:Y:S01]  /*3d40*/  BSSY.RECONVERGENT B1, `(.L_x_1153) ;  /* 0x000001d000017945 */ /* 0x000fe20003800200 */
[----:B------:R-:W-:Y:S01]  /*3d50*/  PRMT R54, R54, 0x7632, R54 ;  /* 0x0000763236367816 */ /* 0x000fe20000000036 */
[----:B------:R-:W-:Y:S01]  /*3d60*/  FFMA.SAT R40, R0, R47, 0.5 ;  /* 0x3f00000000287423 */ /* 0x000fe2000000202f */
[----:B------:R-:W-:-:S04]  /*3d70*/  IMAD.MOV.U32 R47, RZ, RZ, 0x437c0000 ;  /* 0x437c0000ff2f7424 */ /* 0x000fc800078e00ff */
        /* <DEDUP_REMOVED lines=9> */
[----:B------:R-:W-:Y:S01]  /*3e10*/  FMUL R0, R0, R53 ;  /* 0x0000003500007220 */ /* 0x000fe20000400000 */
[----:B0-----:R-:W-:Y:S01]  /*3e20*/  FFMA R46, R40, R47, 1 ;  /* 0x3f800000282e7423 */ /* 0x001fe2000000002f */
[----:B------:R-:W-:-:S04]  /*3e30*/  SHF.L.U32 R47, R13, 0x10, RZ ;  /* 0x000000100d2f7819 */ /* 0x000fc800000006ff */
[----:B------:R-:W-:Y:S01]  /*3e40*/  IADD3 R40, PT, PT, R46, 0x1800000, RZ ;  /* 0x018000002e287810 */ /* 0x000fe20007ffe0ff */
[----:B------:R-:W-:-:S03]  /*3e50*/  FMUL R52, R0, R47 ;  /* 0x0000002f00347220 */ /* 0x000fc60000400000 */
[----:B------:R-:W-:-:S04]  /*3e60*/  LOP3.LUT R40, R40, 0x7f800000, RZ, 0xc0, !PT ;  /* 0x7f80000028287812 */ /* 0x000fc800078ec0ff */
[----:B------:R-:W-:-:S13]  /*3e70*/  ISETP.GT.U32.AND P0, PT, R40, 0x1ffffff, PT ;  /* 0x01ffffff2800780c */ /* 0x000fda0003f04070 */
[----:B------:R-:W-:Y:S05]  /*3e80*/  @P0 BRA `(.L_x_1154) ;  /* 0x0000000000100947 */ /* 0x000fea0003800000 */
[----:B------:R-:W-:Y:S02]  /*3e90*/  MOV R0, R46 ;  /* 0x0000002e00007202 */ /* 0x000fe40000000f00 */
[----:B------:R-:W-:-:S07]  /*3ea0*/  MOV R40, 0x3ec0 ;  /* 0x00003ec000287802 */ /* 0x000fce0000000f00 */
[----:B------:R-:W-:Y:S05]  /*3eb0*/  CALL.REL.NOINC `($__internal_11_$__cuda_sm20_rcp_rn_f32_slowpath) ;  /* 0x0000002800cc7944 */ /* 0x000fea0003c00000 */
[----:B------:R-:W-:Y:S05]  /*3ec0*/  BRA `(.L_x_1155) ;  /* 0x0000000000107947 */ /* 0x000fea0003800000 */
.L_x_1154:
[----:B------:R-:W0:Y:S02]  /*3ed0*/  MUFU.RCP R57, R46 ;  /* 0x0000002e00397308 */ /* 0x000e240000001000 */
[----:B0-----:R-:W-:-:S04]  /*3ee0*/  FFMA R0, R46, R57, -1 ;  /* 0xbf8000002e007423 */ /* 0x001fc80000000039 */
[----:B------:R-:W-:-:S04]  /*3ef0*/  FADD.FTZ R0, -R0, -RZ ;  /* 0x800000ff00007221 */ /* 0x000fc80000010100 */
[----:B------:R-:W-:-:S07]  /*3f00*/  FFMA R57, R57, R0, R57 ;  /* 0x0000000039397223 */ /* 0x000fce0000000039 */
.L_x_1155:
[----:B------:R-:W-:Y:S05]  /*3f10*/  BSYNC.RECONVERGENT B1 ;  /* 0x0000000000017941 */ /* 0x000fea0003800200 */
.L_x_1153:
[----:B------:R-:W-:Y:S02]  /*3f20*/  IMAD.U32 R54, R54, 0x10000, RZ ;  /* 0x0001000036367824 */ /* 0x000fe400078e00ff */
[----:B------:R-:W-:Y:S01]  /*3f30*/  HFMA2 R47, -RZ, RZ, 3.7421875, 0 ;  /* 0x437c0000ff2f7431 */ /* 0x000fe200000001ff */
[----:B------:R-:W-:Y:S01]  /*3f40*/  MOV R0, 0x3bbb989d ;  /* 0x3bbb989d00007802 */ /* 0x000fe20000000f00 */
[----:B------:R-:W-:Y:S01]  /*3f50*/  BSSY.RECONVERGENT B1, `(.L_x_1156) ;  /* 0x000001a000017945 */ /* 0x000fe20003800200 */
[----:B------:R-:W-:Y:S01]  /*3f60*/  FMUL R55, R54, 1.7020000219345092773 ;  /* 0x3fd9db2336377820 */ /* 0x000fe20000400000 */
[----:B------:R-:W-:Y:S02]  /*3f70*/  PRMT R13, R13, 0x7632, R13 ;  /* 0x000076320d0d7816 */ /* 0x000fe4000000000d */
[----:B------:R-:W-:Y:S01]  /*3f80*/  PRMT R14, R14, 0x7632, R14 ;  /* 0x000076320e0e7816 */ /* 0x000fe2000000000e */
        /* <DEDUP_REMOVED lines=9> */
[----:B------:R-:W-:Y:S01]  /*4020*/  LOP3.LUT R46, R0, 0x7f800000, RZ, 0xc0, !PT ;  /* 0x7f800000002e7812 */ /* 0x000fe200078ec0ff */
[----:B------:R-:W-:-:S03]  /*4030*/  FMUL R0, R45, R57 ;  /* 0x000000392d007220 */ /* 0x000fc60000400000 */
[----:B------:R-:W-:Y:S01]  /*4040*/  ISETP.GT.U32.AND P0, PT, R46, 0x1ffffff, PT ;  /* 0x01ffffff2e00780c */ /* 0x000fe20003f04070 */
[----:B------:R-:W-:-:S12]  /*4050*/  FMUL R53, R53, R0 ;  /* 0x0000000035357220 */ /* 0x000fd80000400000 */
[----:B------:R-:W-:Y:S05]  /*4060*/  @P0 BRA `(.L_x_1157) ;  /* 0x0000000000100947 */ /* 0x000fea0003800000 */
[----:B------:R-:W-:Y:S02]  /*4070*/  MOV R0, R48 ;  /* 0x0000003000007202 */ /* 0x000fe40000000f00 */
[----:B------:R-:W-:-:S07]  /*4080*/  MOV R40, 0x40a0 ;  /* 0x000040a000287802 */ /* 0x000fce0000000f00 */
[----:B------:R-:W-:Y:S05]  /*4090*/  CALL.REL.NOINC `($__internal_11_$__cuda_sm20_rcp_rn_f32_slowpath) ;  /* 0x0000002800547944 */ /* 0x000fea0003c00000 */
[----:B------:R-:W-:Y:S05]  /*40a0*/  BRA `(.L_x_1158) ;  /* 0x0000000000107947 */ /* 0x000fea0003800000 */
.L_x_1157:
[----:B------:R-:W0:Y:S02]  /*40b0*/  MUFU.RCP R57, R48 ;  /* 0x0000003000397308 */ /* 0x000e240000001000 */
[----:B0-----:R-:W-:-:S04]  /*40c0*/  FFMA R0, R48, R57, -1 ;  /* 0xbf80000030007423 */ /* 0x001fc80000000039 */
[----:B------:R-:W-:-:S04]  /*40d0*/  FADD.FTZ R0, -R0, -RZ ;  /* 0x800000ff00007221 */ /* 0x000fc80000010100 */
[----:B------:R-:W-:-:S07]  /*40e0*/  FFMA R57, R57, R0, R57 ;  /* 0x0000000039397223 */ /* 0x000fce0000000039 */
.L_x_1158:
[----:B------:R-:W-:Y:S05]  /*40f0*/  BSYNC.RECONVERGENT B1 ;  /* 0x0000000000017941 */ /* 0x000fea0003800200 */
.L_x_1156:
[----:B------:R-:W-:Y:S01]  /*4100*/  FADD R0, -R57, 1 ;  /* 0x3f80000039007421 */ /* 0x000fe20000000100 */
[----:B------:R-:W-:Y:S01]  /*4110*/  IMAD.MOV.U32 R45, RZ, RZ, 0x3bbb989d ;  /* 0x3bbb989dff2d7424 */ /* 0x000fe200078e00ff */
[----:B------:R-:W-:Y:S01]  /*4120*/  SHF.L.U32 R14, R14, 0x10, RZ ;  /* 0x000000100e0e7819 */ /* 0x000fe200000006ff */
[----:B------:R-:W-:Y:S01]  /*4130*/  BSSY.RECONVERGENT B1, `(.L_x_1159) ;  /* 0x000001d000017945 */ /* 0x000fe20003800200 */
[----:B------:R-:W-:-:S04]  /*4140*/  FMUL R0, R0, R57 ;  /* 0x0000003900007220 */ /* 0x000fc80000400000 */
[----:B------:R-:W-:Y:S01]  /*4150*/  FFMA R55, R55, R0, R57 ;  /* 0x0000000037377223 */ /* 0x000fe20000000039 */
[----:B------:R-:W-:-:S04]  /*4160*/  FMUL R0, R54, -1.7020000219345092773 ;  /* 0xbfd9db2336007820 */ /* 0x000fc80000400000 */
[----:B------:R-:W-:Y:S01]  /*4170*/  FFMA.SAT R40, R0, R45, 0.5 ;  /* 0x3f00000000287423 */ /* 0x000fe2000000202d */
[----:B------:R-:W-:-:S05]  /*4180*/  MOV R45, 0x437c0000 ;  /* 0x437c0000002d7802 */ /* 0x000fca0000000f00 */
[----:B------:R-:W-:-:S04]  /*4190*/  FFMA.RM R40, R40, R45, 12582913 ;  /* 0x4b40000128287423 */ /* 0x000fc8000000402d */
[C---:B------:R-:W-:Y:S01]  /*41a0*/  FADD R45, R40.reuse, -12583039 ;  /* 0xcb40007f282d7421 */ /* 0x040fe20000000000 */
[----:B------:R-:W-:-:S03]  /*41b0*/  SHF.L.U32 R40, R40, 0x17, RZ ;  /* 0x0000001728287819 */ /* 0x000fc600000006ff */
[----:B------:R-:W-:-:S04]  /*41c0*/  FFMA R45, R0, 1.4426950216293334961, -R45 ;  /* 0x3fb8aa3b002d7823 */ /* 0x000fc8000000082d */
[----:B------:R-:W-:-:S06]  /*41d0*/  FFMA R45, R0, 1.925963033500011079e-08, R45 ;  /* 0x32a57060002d7823 */ /* 0x000fcc000000002d */
[----:B------:R-:W0:Y:S02]  /*41e0*/  MUFU.EX2 R45, R45 ;  /* 0x0000002d002d7308 */ /* 0x000e240000000800 */
        /* <DEDUP_REMOVED lines=10> */
[----:B------:R-:W-:Y:S05]  /*4290*/  CALL.REL.NOINC `($__internal_11_$__cuda_sm20_rcp_rn_f32_slowpath) ;  /* 0x0000002400d47944 */ /* 0x000fea0003c00000 */
[----:B------:R-:W-:Y:S01]  /*42a0*/  MOV R45, R57 ;  /* 0x00000039002d7202 */ /* 0x000fe20000000f00 */
[----:B------:R-:W-:Y:S06]  /*42b0*/  BRA `(.L_x_1161) ;  /* 0x0000000000107947 */ /* 0x000fec0003800000 */
.L_x_1160:
[----:B------:R-:W0:Y:S02]  /*42c0*/  MUFU.RCP R45, R40 ;  /* 0x00000028002d7308 */ /* 0x000e240000001000 */
[----:B0-----:R-:W-:-:S04]  /*42d0*/  FFMA R0, R40, R45, -1 ;  /* 0xbf80000028007423 */ /* 0x001fc8000000002d */
[----:B------:R-:W-:-:S04]  /*42e0*/  FADD.FTZ R0, -R0, -RZ ;  /* 0x800000ff00007221 */ /* 0x000fc80000010100 */
[----:B------:R-:W-:-:S07]  /*42f0*/  FFMA R45, R45, R0, R45 ;  /* 0x000000002d2d7223 */ /* 0x000fce000000002d */
.L_x_1161:
[----:B------:R-:W-:Y:S05]  /*4300*/  BSYNC.RECONVERGENT B1 ;  /* 0x0000000000017941 */ /* 0x000fea0003800200 */
.L_x_1159:
[----:B------:R0:W2:Y:S01]  /*4310*/  LDG.E R30, desc[UR22][R30.64] ;  /* 0x000000161e1e7981 */ /* 0x0000a2000c1e1900 */
[C---:B------:R-:W-:Y:S02]  /*4320*/  SHF.L.U32 R46, R6.reuse, 0x2, RZ ;  /* 0x00000002062e7819 */ /* 0x040fe400000006ff */
[----:B------:R-:W-:Y:S01]  /*4330*/  SHF.L.U64.HI R5, R6, 0x2, R5 ;  /* 0x0000000206057819 */ /* 0x000fe20000010205 */
[----:B------:R-:W-:Y:S01]  /*4340*/  FMUL R6, R49, UR13 ;  /* 0x0000000d31067c20 */ /* 0x000fe20008400000 */
[----:B------:R-:W-:Y:S01]  /*4350*/  FMUL R0, R2, UR13 ;  /* 0x0000000d02007c20 */ /* 0x000fe20008400000 */
[----:B------:R-:W-:Y:S01]  /*4360*/  FMUL R47, R44, UR13 ;  /* 0x0000000d2c2f7c20 */ /* 0x000fe20008400000 */
[----:B------:R-:W5:Y:S01]  /*4370*/  LDG.E R32, desc[UR22][R32.64] ;  /* 0x0000001620207981 */ /* 0x000f62000c1e1900 */
[----:B0-----:R-:W-:Y:S01]  /*4380*/  FMUL R31, R42, UR13 ;  /* 0x0000000d2a1f7c20 */ /* 0x001fe20008400000 */
[C---:B------:R-:W-:Y:S01]  /*4390*/  IADD3 R56, P0, PT, R46.reuse, UR28, RZ ;  /* 0x0000001c2e387c10 */ /* 0x040fe2000ff1e0ff */
[----:B------:R-:W-:Y:S01]  /*43a0*/  HFMA2 R40, -RZ, RZ, 0.96630859375, -0.0022525787353515625 ;  /* 0x3bbb989dff287431 */ /* 0x000fe200000001ff */
[----:B------:R-:W-:Y:S01]  /*43b0*/  IADD3 R46, P1, PT, R46, UR15, RZ ;  /* 0x0000000f2e2e7c10 */ /* 0x000fe2000ff3e0ff */
[----:B------:R-:W5:Y:S01]  /*43c0*/  LDG.E R36, desc[UR22][R36.64] ;  /* 0x0000001624247981 */ /* 0x000f62000c1e1900 */
[----:B------:R-:W-:-:S02]  /*43d0*/  F2FP.BF16.F32.PACK_AB R31, R6, R31 ;  /* 0x0000001f061f723e */ /* 0x000fc400000010ff */
[----:B------:R-:W-:Y:S01]  /*43e0*/  F2FP.BF16.F32.PACK_AB R0, R47, R0 ;  /* 0x000000002f00723e */ /* 0x000fe200000010ff */
[----:B------:R0:W5:Y:S01]  /*43f0*/  LDG.E R26, desc[UR22][R26.64] ;  /* 0x000000161a1a7981 */ /* 0x000162000c1e1900 */
[C---:B------:R-:W-:Y:S02]  /*4400*/  IADD3.X R57, PT, PT, R5.reuse, UR9, RZ, P0, !PT ;  /* 0x0000000905397c10 */ /* 0x040fe400087fe4ff */
[----:B------:R-:W-:Y:S01]  /*4410*/  IADD3.X R47, PT, PT, R5, UR17, RZ, P1, !PT ;  /* 0x00000011052f7c10 */ /* 0x000fe20008ffe4ff */
[----:B------:R1:W5:Y:S01]  /*4420*/  LDG.E R28, desc[UR22][R28.64] ;  /* 0x000000161c1c7981 */ /* 0x000362000c1e1900 */
[----:B------:R-:W-:Y:S01]  /*4430*/  MOV R48, 0x437c0000 ;  /* 0x437c000000307802 */ /* 0x000fe20000000f00 */
[----:B------:R-:W-:Y:S02]  /*4440*/  FMUL R45, R54, R45 ;  /* 0x0000002d362d7220 */ /* 0x000fe40000400000 */
[----:B------:R3:W5:Y:S01]  /*4450*/  LDG.E R34, desc[UR22][R34.64] ;  /* 0x0000001622227981 */ /* 0x000762000c1e1900 */
[----:B0-----:R-:W-:Y:S01]  /*4460*/  FMUL R27, R52, UR13 ;  /* 0x0000000d341b7c20 */ /* 0x001fe20008400000 */
[----:B-1----:R-:W-:-:S04]  /*4470*/  FMUL R29, R13, UR13 ;  /* 0x0000000d0d1d7c20 */ /* 0x002fc80008400000 */
[----:B------:R-:W-:Y:S02]  /*4480*/  F2FP.BF16.F32.PACK_AB R27, RZ, R27 ;  /* 0x0000001bff1b723e */ /* 0x000fe400000010ff */
[----:B------:R-:W-:Y:S02]  /*4490*/  IADD3 R50, P0, PT, R56, UR16, RZ ;  /* 0x0000001038327c10 */ /* 0x000fe4000ff1e0ff */
[----:B------:R-:W-:Y:S01]  /*44a0*/  F2FP.BF16.F32.PACK_AB R29, RZ, R29 ;  /* 0x0000001dff1d723e */ /* 0x000fe200000010ff */
[----:B------:R-:W-:Y:S01]  /*44b0*/  FMUL R14, R14, R45 ;  /* 0x0000002d0e0e7220 */ /* 0x000fe20000400000 */
[----:B------:R-:W-:Y:S02]  /*44c0*/  IADD3.X R51, PT, PT, R57, UR21, RZ, P0, !PT ;  /* 0x0000001539337c10 */ /* 0x000fe400087fe4ff */
[----:B------:R-:W-:Y:S01]  /*44d0*/  PRMT R27, R27, 0x5410, R29 ;  /* 0x000054101b1b7816 */ /* 0x000fe2000000001d */
[----:B---3--:R-:W-:Y:S01]  /*44e0*/  FMUL R35, R14, UR13 ;  /* 0x0000000d0e237c20 */ /* 0x008fe20008400000 */
[----:B------:R-:W-:Y:S04]  /*44f0*/  STG.E desc[UR22][R56.64], R0 ;  /* 0x0000000038007986 */ /* 0x000fe8000c101916 */
[----:B------:R-:W-:Y:S01]  /*4500*/  STG.E desc[UR22][R50.64], R27 ;  /* 0x0000001b32007986 */ /* 0x000fe2000c101916 */
[----:B------:R-:W-:-:S03]  /*4510*/  F2FP.BF16.F32.PACK_AB R35, RZ, R35 ;  /* 0x00000023ff23723e */ /* 0x000fc600000010ff */
[----:B------:R0:W-:Y:S01]  /*4520*/  STG.E desc[UR22][R46.64], R31 ;  /* 0x0000001f2e007986 */ /* 0x0001e2000c101916 */
[----:B------:R-:W-:Y:S02]  /*4530*/  FMNMX3 R11, |R2|, R11, |R44|, !PT ;  /* 0x0000000b020b7276 */ /* 0x000fe4000780062c */
[----:B0-----:R-:W-:-:S04]  /*4540*/  IADD3 R46, P0, PT, R46, UR16, RZ ;  /* 0x000000102e2e7c10 */ /* 0x001fc8000ff1e0ff */
[----:B------:R-:W-:Y:S02]  /*4550*/  IADD3.X R47, PT, PT, R47, UR21, RZ, P0, !PT ;  /* 0x000000152f2f7c10 */ /* 0x000fe400087fe4ff */
[----:B------:R-:W-:Y:S01]  /*4560*/  FMNMX3 R11, |R52|, R11, |R13|, !PT ;  /* 0x0000000b340b7276 */ /* 0x000fe2000780060d */
[----:B------:R-:W-:Y:S03]  /*4570*/  BSSY.RECONVERGENT B1, `(.L_x_1162) ;  /* 0x0000021000017945 */ /* 0x000fe60003800200 */
[----:B------:R-:W-:Y:S02]  /*4580*/  FMNMX3 R11, |R42|, R11, |R49|, !PT ;  /* 0x0000000b2a0b7276 */ /* 0x000fe40007800631 */
[----:B------:R-:W-:Y:S01]  /*4590*/  PRMT R13, R0, 0x5432, R29 ;  /* 0x00005432000d7816 */ /* 0x000fe2000000001d */
        /* <DEDUP_REMOVED lines=8> */
[----:B------:R-:W-:Y:S01]  /*4620*/  FMUL R33, R53, UR13 ;  /* 0x0000000d35217c20 */ /* 0x000fe20008400000 */
[----:B------:R-:W-:-:S04]  /*4630*/  IMAD.SHL.U32 R37, R37, 0x800000, RZ ;  /* 0x0080000025257824 */ /* 0x000fc800078e00ff */
[----:B------:R-:W-:-:S04]  /*4640*/  F2FP.BF16.F32.PACK_AB R33, RZ, R33 ;  /* 0x00000021ff21723e */ /* 0x000fc800000010ff */
[----:B------:R-:W-:Y:S01]  /*4650*/  PRMT R33, R33, 0x5410, R35 ;  /* 0x0000541021217816 */ /* 0x000fe20000000023 */
[----:B0-----:R-:W-:-:S04]  /*4660*/  FFMA R48, R37, R40, 1 ;  /* 0x3f80000025307423 */ /* 0x001fc80000000028 */
[----:B------:R0:W-:Y:S01]  /*4670*/  STG.E desc[UR22][R46.64], R33 ;  /* 0x000000212e007986 */ /* 0x0001e2000c101916 */
[----:B------:R-:W-:-:S04]  /*4680*/  IADD3 R2, PT, PT, R48, 0x1800000, RZ ;  /* 0x0180000030027810 */ /* 0x000fc80007ffe0ff */
[----:B------:R-:W-:-:S04]  /*4690*/  LOP3.LUT R2, R2, 0x7f800000, RZ, 0xc0, !PT ;  /* 0x7f80000002027812 */ /* 0x000fc800078ec0ff */
[----:B------:R-:W-:Y:S02]  /*46a0*/  ISETP.GT.U32.AND P0, PT, R2, 0x1ffffff, PT ;  /* 0x01ffffff0200780c */ /* 0x000fe40003f04070 */
[----:B------:R-:W-:Y:S02]  /*46b0*/  FMNMX3 R53, |R53|, R11, |R14|, !PT ;  /* 0x0000000b35357276 */ /* 0x000fe4000780060e */
[----:B------:R-:W-:Y:S02]  /*46c0*/  PRMT R14, R0, 0x5410, R27 ;  /* 0x00005410000e7816 */ /* 0x000fe4000000001b */
[C---:B------:R-:W-:Y:S02]  /*46d0*/  PRMT R11, R31.reuse, 0x5410, R33 ;  /* 0x000054101f0b7816 */ /* 0x040fe40000000021 */
[----:B------:R-:W-:-:S05]  /*46e0*/  PRMT R2, R31, 0x5432, R35 ;  /* 0x000054321f027816 */ /* 0x000fca0000000023 */
[----:B0-----:R-:W-:Y:S05]  /*46f0*/  @P0 BRA `(.L_x_1163) ;  /* 0x0000000000100947 */ /* 0x001fea0003800000 */
[----:B------:R-:W-:Y:S02]  /*4700*/  MOV R0, R48 ;  /* 0x0000003000007202 */ /* 0x000fe40000000f00 */
[----:B------:R-:W-:-:S07]  /*4710*/  MOV R40, 0x4730 ;  /* 0x0000473000287802 */ /* 0x000fce0000000f00 */
[----:B-----5:R-:W-:Y:S05]  /*4720*/  CALL.REL.NOINC `($__internal_11_$__cuda_sm20_rcp_rn_f32_slowpath) ;  /* 0x0000002000b07944 */ /* 0x020fea0003c00000 */
[----:B------:R-:W-:Y:S05]  /*4730*/  BRA `(.L_x_1164) ;  /* 0x0000000000107947 */ /* 0x000fea0003800000 */
.L_x_1163:
[----:B------:R-:W0:Y:S02]  /*4740*/  MUFU.RCP R57, R48 ;  /* 0x0000003000397308 */ /* 0x000e240000001000 */
[----:B0-----:R-:W-:-:S04]  /*4750*/  FFMA R0, R48, R57, -1 ;  /* 0xbf80000030007423 */ /* 0x001fc80000000039 */
[----:B------:R-:W-:-:S04]  /*4760*/  FADD.FTZ R0, -R0, -RZ ;  /* 0x800000ff00007221 */ /* 0x000fc80000010100 */
[----:B------:R-:W-:-:S07]  /*4770*/  FFMA R57, R57, R0, R57 ;  /* 0x0000000039397223 */ /* 0x000fce0000000039 */
.L_x_1164:
[----:B------:R-:W-:Y:S05]  /*4780*/  BSYNC.RECONVERGENT B1 ;  /* 0x0000000000017941 */ /* 0x000fea0003800200 */
.L_x_1162:
        /* <DEDUP_REMOVED lines=9> */
[----:B------:R-:W-:-:S04]  /*4820*/  FFMA R29, R0, 1.925963033500011079e-08, R29 ;  /* 0x32a57060001d7823 */ /* 0x000fc8000000001d */
[----:B------:R0:W1:Y:S02]  /*4830*/  MUFU.EX2 R0, R29 ;  /* 0x0000001d00007308 */ /* 0x0000640000000800 */
[----:B0-----:R-:W-:Y:S01]  /*4840*/  PRMT R29, R30, 0x7632, R29 ;  /* 0x000076321e1d7816 */ /* 0x001fe2000000001d */
[----:B-1----:R-:W-:Y:S01]  /*4850*/  FFMA R40, R27, R0, 1 ;  /* 0x3f8000001b287423 */ /* 0x002fe20000000000 */
[----:B------:R-:W-:-:S03]  /*4860*/  FADD R0, -R57, 1 ;  /* 0x3f80000039007421 */ /* 0x000fc60000000100 */
[----:B------:R-:W-:Y:S02]  /*4870*/  VIADD R27, R40, 0x1800000 ;  /* 0x01800000281b7836 */ /* 0x000fe40000000000 */
[----:B------:R-:W-:-:S03]  /*4880*/  FMUL R0, R0, R57 ;  /* 0x0000003900007220 */ /* 0x000fc60000400000 */
[----:B------:R-:W-:Y:S01]  /*4890*/  LOP3.LUT R31, R27, 0x7f800000, RZ, 0xc0, !PT ;  /* 0x7f8000001b1f7812 */ /* 0x000fe200078ec0ff */
[----:B------:R-:W-:Y:S01]  /*48a0*/  FFMA R0, R5, R0, R57 ;  /* 0x0000000005007223 */ /* 0x000fe20000000039 */
[----:B-----5:R-:W-:Y:S02]  /*48b0*/  SHF.L.U32 R27, R26, 0x10, RZ ;  /* 0x000000101a1b7819 */ /* 0x020fe400000006ff */
        /* <DEDUP_REMOVED lines=8> */
[----:B------:R-:W-:Y:S05]  /*4940*/  BRA `(.L_x_1167) ;  /* 0x0000000000107947 */ /* 0x000fea0003800000 */
.L_x_1166:
[----:B------:R-:W0:Y:S02]  /*4950*/  MUFU.RCP R57, R40 ;  /* 0x0000002800397308 */ /* 0x000e240000001000 */
[----:B0-----:R-:W-:-:S04]  /*4960*/  FFMA R0, R40, R57, -1 ;  /* 0xbf80000028007423 */ /* 0x001fc80000000039 */
[----:B------:R-:W-:-:S04]  /*4970*/  FADD.FTZ R0, -R0, -RZ ;  /* 0x800000ff00007221 */ /* 0x000fc80000010100 */
[----:B------:R-:W-:-:S07]  /*4980*/  FFMA R57, R57, R0, R57 ;  /* 0x0000000039397223 */ /* 0x000fce0000000039 */
.L_x_1167:
[----:B------:R-:W-:Y:S05]  /*4990*/  BSYNC.RECONVERGENT B1 ;  /* 0x0000000000017941 */ /* 0x000fea0003800200 */
.L_x_1165:
        /* <DEDUP_REMOVED lines=16> */
[----:B------:R-:W-:Y:S01]  /*4aa0*/  FMUL R0, R6, R57 ;  /* 0x0000003906007220 */ /* 0x000fe20000400000 */
[----:B------:R-:W-:Y:S02]  /*4ab0*/  PRMT R6, R32, 0x7632, R6 ;  /* 0x0000763220067816 */ /* 0x000fe40000000006 */
[----:B------:R-:W-:Y:S01]  /*4ac0*/  PRMT R32, R26, 0x7632, R32 ;  /* 0x000076321a207816 */ /* 0x000fe20000000020 */
[----:B------:R-:W-:-:S08]  /*4ad0*/  FMUL R5, R27, R0 ;  /* 0x000000001b057220 */ /* 0x000fd00000400000 */
[----:B------:R-:W-:Y:S05]  /*4ae0*/  @P0 BRA `(.L_x_1169) ;  /* 0x0000000000100947 */ /* 0x000fea0003800000 */
[----:B------:R-:W-:Y:S01]  /*4af0*/  IMAD.MOV.U32 R0, RZ, RZ, R42 ;  /* 0x000000ffff007224 */ /* 0x000fe200078e002a */
[----:B------:R-:W-:-:S07]  /*4b00*/  MOV R40, 0x4b20 ;  /* 0x00004b2000287802 */ /* 0x000fce0000000f00 */
[----:B------:R-:W-:Y:S05]  /*4b10*/  CALL.REL.NOINC `($__internal_11_$__cuda_sm20_rcp_rn_f32_slowpath) ;  /* 0x0000001c00b47944 */ /* 0x000fea0003c00000 */
[----:B------:R-:W-:Y:S05]  /*4b20*/  BRA `(.L_x_1170) ;  /* 0x0000000000107947 */ /* 0x000fea0003800000 */
.L_x_1169:
[----:B------:R-:W0:Y:S02]  /*4b30*/  MUFU.RCP R57, R42 ;  /* 0x0000002a00397308 */ /* 0x000e240000001000 */
[----:B0-----:R-:W-:-:S04]  /*4b40*/  FFMA R0, R42, R57, -1 ;  /* 0xbf8000002a007423 */ /* 0x001fc80000000039 */
[----:B------:R-:W-:-:S04]  /*4b50*/  FADD.FTZ R0, -R0, -RZ ;  /* 0x800000ff00007221 */ /* 0x000fc80000010100 */
[----:B------:R-:W-:-:S07]  /*4b60*/  FFMA R57, R57, R0, R57 ;  /* 0x0000000039397223 */ /* 0x000fce0000000039 */
.L_x_1170:
[----:B------:R-:W-:Y:S05]  /*4b70*/  BSYNC.RECONVERGENT B1 ;  /* 0x0000000000017941 */ /* 0x000fea0003800200 */
.L_x_1168:
        /* <DEDUP_REMOVED lines=16> */
[----:B0-----:R-:W-:-:S03]  /*4c80*/  FFMA R40, R26, R27, 1 ;  /* 0x3f8000001a287423 */ /* 0x001fc6000000001b */
[----:B------:R-:W-:Y:S02]  /*4c90*/  FMUL R27, R31, R32 ;  /* 0x000000201f1b7220 */ /* 0x000fe40000400000 */
[----:B------:R-:W-:Y:S02]  /*4ca0*/  IADD3 R26, PT, PT, R40, 0x1800000, RZ ;  /* 0x01800000281a7810 */ /* 0x000fe40007ffe0ff */
[----:B------:R-:W-:Y:S02]  /*4cb0*/  FMUL R27, R27, R6 ;  /* 0x000000061b1b7220 */ /* 0x000fe40000400000 */
[----:B------:R-:W-:-:S04]  /*4cc0*/  LOP3.LUT R26, R26, 0x7f800000, RZ, 0xc0, !PT ;  /* 0x7f8000001a1a7812 */ /* 0x000fc800078ec0ff */
[----:B------:R-:W-:-:S13]  /*4cd0*/  ISETP.GT.U32.AND P0, PT, R26, 0x1ffffff, PT ;  /* 0x01ffffff1a00780c */ /* 0x000fda0003f04070 */
[----:B------:R-:W-:Y:S05]  /*4ce0*/  @P0 BRA `(.L_x_1172) ;  /* 0x0000000000100947 */ /* 0x000fea0003800000 */
[----:B------:R-:W-:Y:S02]  /*4cf0*/  MOV R0, R40 ;  /* 0x0000002800007202 */ /* 0x000fe40000000f00 */
[----:B------:R-:W-:-:S07]  /*4d00*/  MOV R40, 0x4d20 ;  /* 0x00004d2000287802 */ /* 0x000fce0000000f00 */
[----:B------:R-:W-:Y:S05]  /*4d10*/  CALL.REL.NOINC `($__internal_11_$__cuda_sm20_rcp_rn_f32_slowpath) ;  /* 0x0000001c00347944 */ /* 0x000fea0003c00000 */
[----:B------:R-:W-:Y:S05]  /*4d20*/  BRA `(.L_x_1173) ;  /* 0x0000000000107947 */ /* 0x000fea0003800000 */
.L_x_1172:
[----:B------:R-:W0:Y:S02]  /*4d30*/  MUFU.RCP R57, R40 ;  /* 0x0000002800397308 */ /* 0x000e240000001000 */
[----:B0-----:R-:W-:-:S04]  /*4d40*/  FFMA R0, R40, R57, -1 ;  /* 0xbf80000028007423 */ /* 0x001fc80000000039 */
[----:B------:R-:W-:-:S04]  /*4d50*/  FADD.FTZ R0, -R0, -RZ ;  /* 0x800000ff00007221 */ /* 0x000fc80000010100 */
[----:B------:R-:W-:-:S07]  /*4d60*/  FFMA R57, R57, R0, R57 ;  /* 0x0000000039397223 */ /* 0x000fce0000000039 */
.L_x_1173:
[----:B------:R-:W-:Y:S05]  /*4d70*/  BSYNC.RECONVERGENT B1 ;  /* 0x0000000000017941 */ /* 0x000fea0003800200 */
.L_x_1171:
[----:B------:R-:W-:Y:S01]  /*4d80*/  SHF.L.U32 R26, R34, 0x10, RZ ;  /* 0x00000010221a7819 */ /* 0x000fe200000006ff */
[----:B------:R-:W-:Y:S02]  /*4d90*/  HFMA2 R33, -RZ, RZ, 3.7421875, 0 ;  /* 0x437c0000ff217431 */ /* 0x000fe400000001ff */
        /* <DEDUP_REMOVED lines=21> */
.L_x_1175:
[----:B------:R-:W0:Y:S02]  /*4ef0*/  MUFU.RCP R57, R40 ;  /* 0x0000002800397308 */ /* 0x000e240000001000 */
[----:B0-----:R-:W-:-:S04]  /*4f00*/  FFMA R0, R40, R57, -1 ;  /* 0xbf80000028007423 */ /* 0x001fc80000000039 */
[----:B------:R-:W-:-:S04]  /*4f10*/  FADD.FTZ R0, -R0, -RZ ;  /* 0x800000ff00007221 */ /* 0x000fc80000010100 */
[----:B------:R-:W-:-:S07]  /*4f20*/  FFMA R57, R57, R0, R57 ;  /* 0x0000000039397223 */ /* 0x000fce0000000039 */
.L_x_1176:
[----:B------:R-:W-:Y:S05]  /*4f30*/  BSYNC.RECONVERGENT B1 ;  /* 0x0000000000017941 */ /* 0x000fea0003800200 */
.L_x_1174:
        /* <DEDUP_REMOVED lines=14> */
[----:B------:R-:W-:Y:S01]  /*5020*/  SHF.L.U32 R0, R36, 0x10, RZ ;  /* 0x0000001024007819 */ /* 0x000fe200000006ff */
[----:B0-----:R-:W-:-:S05]  /*5030*/  FFMA R40, R6, R29, 1 ;  /* 0x3f80000006287423 */ /* 0x001fca000000001d */
[----:B------:R-:W-:-:S04]  /*5040*/  IADD3 R6, PT, PT, R40, 0x1800000, RZ ;  /* 0x0180000028067810 */ /* 0x000fc80007ffe0ff */
[----:B------:R-:W-:Y:S01]  /*5050*/  LOP3.LUT R33, R6, 0x7f800000, RZ, 0xc0, !PT ;  /* 0x7f80000006217812 */ /* 0x000fe200078ec0ff */
[----:B------:R-:W-:-:S03]  /*5060*/  IMAD.U32 R6, R28, 0x10000, RZ ;  /* 0x000100001c067824 */ /* 0x000fc600078e00ff */
[----:B------:R-:W-:Y:S01]  /*5070*/  ISETP.GT.U32.AND P0, PT, R33, 0x1ffffff, PT ;  /* 0x01ffffff2100780c */ /* 0x000fe20003f04070 */
[----:B------:R-:W-:Y:S01]  /*5080*/  FMUL R33, R31, R6 ;  /* 0x000000061f217220 */ /* 0x000fe20000400000 */
[----:B------:R-:W-:-:S03]  /*5090*/  PRMT R31, R34, 0x7632, R31 ;  /* 0x00007632221f7816 */ /* 0x000fc6000000001f */
[----:B------:R-:W-:-:S08]  /*50a0*/  FMUL R33, R33, R0 ;  /* 0x0000000021217220 */ /* 0x000fd00000400000 */
[----:B------:R-:W-:Y:S05]  /*50b0*/  @P0 BRA `(.L_x_1178) ;  /* 0x0000000000100947 */ /* 0x000fea0003800000 */
[----:B------:R-:W-:Y:S02]  /*50c0*/  MOV R0, R40 ;  /* 0x0000002800007202 */ /* 0x000fe40000000f00 */
[----:B------:R-:W-:-:S07]  /*50d0*/  MOV R40, 0x50f0 ;  /* 0x000050f000287802 */ /* 0x000fce0000000f00 */
[----:B------:R-:W-:Y:S05]  /*50e0*/  CALL.REL.NOINC `($__internal_11_$__cuda_sm20_rcp_rn_f32_slowpath) ;  /* 0x0000001800407944 */ /* 0x000fea0003c00000 */
[----:B------:R-:W-:Y:S05]  /*50f0*/  BRA `(.L_x_1179) ;  /* 0x0000000000107947 */ /* 0x000fea0003800000 */
.L_x_1178:
[----:B------:R-:W0:Y:S02]  /*5100*/  MUFU.RCP R57, R40 ;  /* 0x0000002800397308 */ /* 0x000e240000001000 */
[----:B0-----:R-:W-:-:S04]  /*5110*/  FFMA R0, R40, R57, -1 ;  /* 0xbf80000028007423 */ /* 0x001fc80000000039 */
[----:B------:R-:W-:-:S04]  /*5120*/  FADD.FTZ R0, -R0, -RZ ;  /* 0x800000ff00007221 */ /* 0x000fc80000010100 */
[----:B------:R-:W-:-:S07]  /*5130*/  FFMA R57, R57, R0, R57 ;  /* 0x0000000039397223 */ /* 0x000fce0000000039 */
.L_x_1179:
[----:B------:R-:W-:Y:S05]  /*5140*/  BSYNC.RECONVERGENT B1 ;  /* 0x0000000000017941 */ /* 0x000fea0003800200 */
.L_x_1177:
        /* <DEDUP_REMOVED lines=25> */
.L_x_1181:
[----:B------:R-:W0:Y:S02]  /*52e0*/  MUFU.RCP R57, R40 ;  /* 0x0000002800397308 */ /* 0x000e240000001000 */
[----:B0-----:R-:W-:-:S04]  /*52f0*/  FFMA R0, R40, R57, -1 ;  /* 0xbf80000028007423 */ /* 0x001fc80000000039 */
[----:B------:R-:W-:-:S04]  /*5300*/  FADD.FTZ R0, -R0, -RZ ;  /* 0x800000ff00007221 */ /* 0x000fc80000010100 */
[----:B------:R-:W-:-:S07]  /*5310*/  FFMA R57, R57, R0, R57 ;  /* 0x0000000039397223 */ /* 0x000fce0000000039 */
.L_x_1182:
[----:B------:R-:W-:Y:S05]  /*5320*/  BSYNC.RECONVERGENT B1 ;  /* 0x0000000000017941 */ /* 0x000fea0003800200 */
.L_x_1180:
[----:B------:R-:W-:Y:S02]  /*5330*/  HFMA2 R37, -RZ, RZ, 3.7421875, 0 ;  /* 0x437c0000ff257431 */ /* 0x000fe400000001ff */
[----:B------:R-:W-:Y:S02]  /*5340*/  IMAD.MOV.U32 R35, RZ, RZ, 0x3bbb989d ;  /* 0x3bbb989dff237424 */ /* 0x000fe400078e00ff */
[----:B------:R-:W-:Y:S01]  /*5350*/  FMUL R0, R31, -1.7020000219345092773 ;  /* 0xbfd9db231f007820 */ /* 0x000fe20000400000 */
[----:B------:R-:W0:Y:S01]  /*5360*/  LDCU.64 UR4, c[0x0][0x3c0] ;  /* 0x00007800ff0477ac */ /* 0x000e220008000a00 */
[----:B------:R-:W-:Y:S01]  /*5370*/  SHF.L.U32 R28, R28, 0x10, RZ ;  /* 0x000000101c1c7819 */ /* 0x000fe200000006ff */
[----:B------:R-:W-:Y:S01]  /*5380*/  BSSY.RECONVERGENT B1, `(.L_x_1183) ;  /* 0x000001d000017945 */ /* 0x000fe20003800200 */
[----:B------:R-:W-:-:S04]  /*5390*/  FFMA.SAT R26, R0, R35, 0.5 ;  /* 0x3f000000001a7423 */ /* 0x000fc80000002023 */
[----:B------:R-:W-:-:S04]  /*53a0*/  FFMA.RM R26, R26, R37, 12582913 ;  /* 0x4b4000011a1a7423 */ /* 0x000fc80000004025 */
[C---:B------:R-:W-:Y:S01]  /*53b0*/  FADD R35, R26.reuse, -12583039 ;  /* 0xcb40007f1a237421 */ /* 0x040fe20000000000 */
[----:B------:R-:W-:-:S03]  /*53c0*/  SHF.L.U32 R26, R26, 0x17, RZ ;  /* 0x000000171a1a7819 */ /* 0x000fc600000006ff */
[----:B------:R-:W-:Y:S01]  /*53d0*/  FFMA R35, R0, 1.4426950216293334961, -R35 ;  /* 0x3fb8aa3b00237823 */ /* 0x000fe20000000823 */
[----:B0-----:R-:W-:-:S03]  /*53e0*/  USHF.R.U64 UR4, UR4, 0x1, UR5 ;  /* 0x0000000104047899 */ /* 0x001fc60008001205 */
[----:B------:R-:W-:Y:S01]  /*53f0*/  FFMA R35, R0, 1.925963033500011079e-08, R35 ;  /* 0x32a5706000237823 */ /* 0x000fe20000000023 */
[----:B------:R-:W-:Y:S01]  /*5400*/  FADD R0, -R57, 1 ;  /* 0x3f80000039007421 */ /* 0x000fe20000000100 */
[----:B------:R-:W-:-:S03]  /*5410*/  USHF.R.U32.HI UR5, URZ, 0x1, UR5 ;  /* 0x00000001ff057899 */ /* 0x000fc60008011605 */
[----:B------:R-:W-:Y:S01]  /*5420*/  FMUL R0, R0, R57 ;  /* 0x0000003900007220 */ /* 0x000fe20000400000 */
[----:B------:R-:W0:Y:S03]  /*5430*/  MUFU.EX2 R35, R35 ;  /* 0x0000002300237308 */ /* 0x000e260000000800 */
[----:B------:R-:W-:Y:S01]  /*5440*/  FFMA R29, R29, R0, R57 ;  /* 0x000000001d1d7223 */ /* 0x000fe20000000039 */
[----:B0-----:R-:W-:Y:S01]  /*5450*/  FFMA R34, R26, R35, 1 ;  /* 0x3f8000001a227423 */ /* 0x001fe20000000023 */
[----:B------:R-:W-:-:S03]  /*5460*/  SHF.L.U32 R35, R36, 0x10, RZ ;  /* 0x0000001024237819 */ /* 0x000fc600000006ff */
        /* <DEDUP_REMOVED lines=10> */
.L_x_1184:
[----:B------:R-:W0:Y:S02]  /*5510*/  MUFU.RCP R57, R34 ;  /* 0x0000002200397308 */ /* 0x000e240000001000 */
[----:B0-----:R-:W-:-:S04]  /*5520*/  FFMA R0, R34, R57, -1 ;  /* 0xbf80000022007423 */ /* 0x001fc80000000039 */
[----:B------:R-:W-:-:S04]  /*5530*/  FADD.FTZ R0, -R0, -RZ ;  /* 0x800000ff00007221 */ /* 0x000fc80000010100 */
[----:B------:R-:W-:-:S07]  /*5540*/  FFMA R57, R57, R0, R57 ;  /* 0x0000000039397223 */ /* 0x000fce0000000039 */
.L_x_1185:
[----:B------:R-:W-:Y:S05]  /*5550*/  BSYNC.RECONVERGENT B1 ;  /* 0x0000000000017941 */ /* 0x000fea0003800200 */
.L_x_1183:
[----:B------:R-:W-:Y:S01]  /*5560*/  FMUL R0, R30, UR13 ;  /* 0x0000000d1e007c20 */ /* 0x000fe20008400000 */
[----:B------:R-:W-:Y:S01]  /*5570*/  FMUL R29, R27, UR13 ;  /* 0x0000000d1b1d7c20 */ /* 0x000fe20008400000 */
[----:B------:R-:W-:Y:S01]  /*5580*/  FMUL R25, R31, R57 ;  /* 0x000000391f197220 */ /* 0x000fe20000400000 */
[----:B------:R-:W-:Y:S01]  /*5590*/  SHF.L.U32 R37, R23, 0x2, RZ ;  /* 0x0000000217257819 */ /* 0x000fe200000006ff */
[----:B------:R-:W-:Y:S01]  /*55a0*/  FMUL R36, R33, UR13 ;  /* 0x0000000d21247c20 */ /* 0x000fe20008400000 */
[----:B------:R-:W-:Y:S01]  /*55b0*/  IADD3 R34, P0, PT, R8, UR28, RZ ;  /* 0x0000001c08227c10 */ /* 0x000fe2000ff1e0ff */
[----:B------:R-:W-:Y:S01]  /*55c0*/  FMUL R31, R26, UR13 ;  /* 0x0000000d1a1f7c20 */ /* 0x000fe20008400000 */
[----:B------:R-:W-:Y:S01]  /*55d0*/  F2FP.BF16.F32.PACK_AB R23, R29, R0 ;  /* 0x000000001d17723e */ /* 0x000fe200000010ff */
[----:B------:R-:W-:Y:S01]  /*55e0*/  FMUL R25, R28, R25 ;  /* 0x000000191c197220 */ /* 0x000fe20000400000 */
[----:B------:R-:W-:Y:S01]  /*55f0*/  LOP3.LUT R40, RZ, R38, RZ, 0x33, !PT ;  /* 0x00000026ff287212 */ /* 0x000fe200078e33ff */
[----:B------:R-:W-:Y:S01]  /*5600*/  VIADD R45, R37, 0xfffffff4 ;  /* 0xfffffff4252d7836 */ /* 0x000fe20000000000 */
[----:B------:R-:W-:Y:S01]  /*5610*/  IADD3.X R35, PT, PT, R9, UR9, RZ, P0, !PT ;  /* 0x0000000909237c10 */ /* 0x000fe200087fe4ff */
[----:B------:R-:W-:Y:S01]  /*5620*/  FMUL R42, R5, UR13 ;  /* 0x0000000d052a7c20 */ /* 0x000fe20008400000 */
[----:B------:R-:W-:Y:S01]  /*5630*/  LOP3.LUT R29, R37, 0x7c, RZ, 0xc0, !PT ;  /* 0x0000007c251d7812 */ /* 0x000fe200078ec0ff */
[----:B------:R-:W-:Y:S01]  /*5640*/  IMAD R41, R41, 0x10, R20 ;  /* 0x0000001029297824 */ /* 0x000fe200078e0214 */
[----:B------:R-:W-:Y:S01]  /*5650*/  F2FP.BF16.F32.PACK_AB R36, RZ, R36 ;  /* 0x00000024ff24723e */ /* 0x000fe200000010ff */
[----:B------:R0:W-:Y:S01]  /*5660*/  STG.E desc[UR22][R34.64], R23 ;  /* 0x0000001722007986 */ /* 0x0001e2000c101916 */
[----:B------:R-:W-:Y:S01]  /*5670*/  IADD3 R28, P0, PT, R34, UR16, RZ ;  /* 0x00000010221c7c10 */ /* 0x000fe2000ff1e0ff */
[----:B------:R-:W1:Y:S01]  /*5680*/  LDCU UR6, c[0x0][0x3c0] ;  /* 0x00007800ff0677ac */ /* 0x000e620008000800 */
[----:B------:R-:W-:Y:S01]  /*5690*/  F2FP.BF16.F32.PACK_AB R31, RZ, R31 ;  /* 0x0000001fff1f723e */ /* 0x000fe200000010ff */
[----:B------:R-:W-:Y:S01]  /*56a0*/  IMAD R51, R39, UR5, RZ ;  /* 0x0000000527337c24 */ /* 0x000fe2000f8e02ff */
[----:B------:R-:W-:Y:S01]  /*56b0*/  IADD3 R40, PT, PT, R40, R43, RZ ;  /* 0x0000002b28287210 */ /* 0x000fe20007ffe0ff */
[----:B------:R-:W2:Y:S01]  /*56c0*/  LDCU UR7, c[0x0][0x3c4] ;  /* 0x00007880ff0777ac */ /* 0x000ea20008000800 */
[----:B------:R-:W-:-:S02]  /*56d0*/  IADD3 R44, PT, PT, R37, -0x8, RZ ;  /* 0xfffffff8252c7810 */ /* 0x000fc40007ffe0ff */
[----:B------:R-:W-:Y:S01]  /*56e0*/  IADD3 R0, PT, PT, R20, R29, RZ ;  /* 0x0000001d14007210 */ /* 0x000fe20007ffe0ff */
[----:B------:R-:W3:Y:S01]  /*56f0*/  LDCU.64 UR8, c[0x0][0x3a8] ;  /* 0x00007500ff0877ac */ /* 0x000ee20008000a00 */
[----:B------:R-:W-:Y:S01]  /*5700*/  IADD3.X R29, PT, PT, R35, UR21, RZ, P0, !PT ;  /* 0x00000015231d7c10 */ /* 0x000fe200087fe4ff */
[----:B0-----:R-:W-:Y:S01]  /*5710*/  FMUL R35, R32, UR13 ;  /* 0x0000000d20237c20 */ /* 0x001fe20008400000 */
[----:B------:R-:W-:Y:S01]  /*5720*/  PRMT R36, R36, 0x5410, R31 ;  /* 0x0000541024247816 */ /* 0x000fe2000000001f */
[----:B------:R0:W-:Y:S01]  /*5730*/  STS [R0], R18 ;  /* 0x0000001200007388 */ /* 0x0001e20000000800 */
[----:B------:R-:W-:Y:S02]  /*5740*/  SHF.L.U32 R40, R40, 0x2, RZ ;  /* 0x0000000228287819 */ /* 0x000fe400000006ff */
[----:B------:R-:W-:Y:S01]  /*5750*/  LOP3.LUT R37, R44, 0x7c, RZ, 0xc0, !PT ;  /* 0x0000007c2c257812 */ /* 0x000fe200078ec0ff */
[----:B------:R-:W-:Y:S01]  /*5760*/  FMUL R44, R25, UR13 ;  /* 0x0000000d192c7c20 */ /* 0x000fe20008400000 */
[----:B------:R-:W-:Y:S01]  /*5770*/  LOP3.LUT R47, R45, 0x7c, RZ, 0xc0, !PT ;  /* 0x0000007c2d2f7812 */ /* 0x000fe200078ec0ff */
[----:B------:R-:W-:Y:S01]  /*5780*/  FMUL R45, R6, UR13 ;  /* 0x0000000d062d7c20 */ /* 0x000fe20008400000 */
[----:B------:R-:W-:Y:S01]  /*5790*/  IADD3 R8, P0, PT, R8, UR15, RZ ;  /* 0x0000000f08087c10 */ /* 0x000fe2000ff1e0ff */
[----:B------:R4:W-:Y:S01]  /*57a0*/  STG.E desc[UR22][R28.64], R36 ;  /* 0x000000241c007986 */ /* 0x0009e2000c101916 */
[----:B------:R-:W-:Y:S01]  /*57b0*/  F2FP.BF16.F32.PACK_AB R44, RZ, R44 ;  /* 0x0000002cff2c723e */ /* 0x000fe200000010ff */
[----:B0-----:R-:W-:Y:S01]  /*57c0*/  IMAD.IADD R18, R20, 0x1, R47 ;  /* 0x0000000114127824 */ /* 0x001fe200078e022f */
[----:B------:R-:W-:Y:S01]  /*57d0*/  IADD3.X R9, PT, PT, R9, UR17, RZ, P0, !PT ;  /* 0x0000001109097c10 */ /* 0x000fe200087fe4ff */
[----:B-1----:R-:W-:Y:S01]  /*57e0*/  ULOP3.LUT UR6, UR6, 0xfffffffe, URZ, 0xc0, !UPT ;  /* 0xfffffffe06067892 */ /* 0x002fe2000f8ec0ff */
[----:B------:R-:W-:Y:S01]  /*57f0*/  F2FP.BF16.F32.PACK_AB R45, RZ, R45 ;  /* 0x0000002dff2d723e */ /* 0x000fe200000010ff */
[----:B---3--:R-:W-:Y:S01]  /*5800*/  UISETP.NE.U32.AND UP0, UPT, UR8, URZ, UPT ;  /* 0x000000ff0800728c */ /* 0x008fe2000bf05070 */
[----:B------:R-:W-:-:S02]  /*5810*/  F2FP.BF16.F32.PACK_AB R42, R35, R42 ;  /* 0x0000002a232a723e */ /* 0x000fc400000010ff */
[----:B------:R-:W-:Y:S01]  /*5820*/  PRMT R45, R45, 0x5410, R44 ;  /* 0x000054102d2d7816 */ /* 0x000fe2000000002c */
[----:B------:R-:W-:Y:S01]  /*5830*/  UISETP.NE.AND.EX UP0, UPT, UR9, URZ, UPT, UP0 ;  /* 0x000000ff0900728c */ /* 0x000fe2000bf05300 */
[----:B------:R-:W-:Y:S01]  /*5840*/  PRMT R35, R23, 0x5410, R36 ;  /* 0x0000541017237816 */ /* 0x000fe20000000024 */
[----:B------:R2:W-:Y:S01]  /*5850*/  STG.E desc[UR22][R8.64], R42 ;  /* 0x0000002a08007986 */ /* 0x0005e2000c101916 */
[----:B----4-:R-:W-:Y:S02]  /*5860*/  LOP3.LUT R29, R40, 0x7c, RZ, 0xc0, !PT ;  /* 0x0000007c281d7812 */ /* 0x010fe400078ec0ff */
[----:B------:R-:W-:Y:S02]  /*5870*/  IADD3 R28, P0, PT, R8, UR16, RZ ;  /* 0x00000010081c7c10 */ /* 0x000fe4000ff1e0ff */
[C---:B------:R-:W-:Y:S02]  /*5880*/  IADD3 R40, PT, PT, R20.reuse, R37, RZ ;  /* 0x0000002514287210 */ /* 0x040fe40007ffe0ff */
[----:B------:R-:W-:-:S02]  /*5890*/  IADD3 R20, PT, PT, R20, R29, RZ ;  /* 0x0000001d14147210 */ /* 0x000fc40007ffe0ff */
[----:B------:R-:W-:Y:S02]  /*58a0*/  IADD3.X R29, PT, PT, R9, UR21, RZ, P0, !PT ;  /* 0x00000015091d7c10 */ /* 0x000fe400087fe4ff */
[----:B------:R-:W-:Y:S01]  /*58b0*/  PRMT R23, R23, 0x5432, R31 ;  /* 0x0000543217177816 */ /* 0x000fe2000000001f */
[----:B------:R-:W-:Y:S01]  /*58c0*/  STS [R20], R10 ;  /* 0x0000000a14007388 */ /* 0x000fe20000000800 */
[----:B--2---:R-:W-:Y:S01]  /*58d0*/  MOV R9, UR7 ;  /* 0x0000000700097c02 */ /* 0x004fe20008000f00 */
[----:B------:R-:W-:Y:S01]  /*58e0*/  IMAD.U32 R8, RZ, RZ, UR6 ;  /* 0x00000006ff087e24 */ /* 0x000fe2000f8e00ff */
[----:B------:R-:W-:Y:S01]  /*58f0*/  FMNMX3 R53, |R30|, R53, |R27|, !PT ;  /* 0x000000351e357276 */ /* 0x000fe2000780061b */
[----:B------:R-:W-:Y:S02]  /*5900*/  STS [R40], R14 ;  /* 0x0000000e28007388 */ /* 0x000fe40000000800 */
[----:B------:R-:W-:Y:S01]  /*5910*/  IMAD.WIDE.U32 R8, R39, UR4, R8 ;  /* 0x0000000427087c25 */ /* 0x000fe2000f8e0008 */
[----:B------:R-:W-:Y:S01]  /*5920*/  FMNMX3 R53, |R33|, R53, |R26|, !PT ;  /* 0x0000003521357276 */ /* 0x000fe2000780061a */
[----:B------:R0:W-:Y:S03]  /*5930*/  STG.E desc[UR22][R28.64], R45 ;  /* 0x0000002d1c007986 */ /* 0x0001e6000c101916 */
[----:B------:R-:W-:Y:S01]  /*5940*/  IADD3 R36, PT, PT, R51, R9, RZ ;  /* 0x0000000933247210 */ /* 0x000fe20007ffe0ff */
[----:B------:R1:W-:Y:S01]  /*5950*/  STS [R18], R35 ;  /* 0x0000002312007388 */ /* 0x0003e20000000800 */
[----:B------:R-:W-:Y:S01]  /*5960*/  BAR.SYNC.DEFER_BLOCKING 0x0 ;  /* 0x0000000000007b1d */ /* 0x000fe20000010000 */
[----:B------:R-:W-:-:S02]  /*5970*/  IADD3 R22, P1, PT, R22, R8, RZ ;  /* 0x0000000816167210 */ /* 0x000fc40007f3e0ff */
[----:B------:R-:W-:Y:S01]  /*5980*/  FMNMX3 R53, |R5|, R53, |R32|, !PT ;  /* 0x0000003505357276 */ /* 0x000fe20007800620 */
[----:B0-----:R-:W-:Y:S01]  /*5990*/  HFMA2 R29, -RZ, RZ, 0, 0 ;  /* 0x00000000ff1d7431 */ /* 0x001fe200000001ff */
[----:B------:R-:W-:Y:S01]  /*59a0*/  MOV R28, R24 ;  /* 0x00000018001c7202 */ /* 0x000fe20000000f00 */
[----:B------:R-:W-:Y:S01]  /*59b0*/  IMAD.X R9, RZ, RZ, R36, P1 ;  /* 0x000000ffff097224 */ /* 0x000fe200008e0624 */
[----:B------:R-:W-:Y:S02]  /*59c0*/  IADD3 R24, P1, PT, R8, UR6, RZ ;  /* 0x0000000608187c10 */ /* 0x000fe4000ff3e0ff */
[C---:B------:R-:W-:Y:S02]  /*59d0*/  SHF.L.U32 R48, R22.reuse, 0x2, RZ ;  /* 0x0000000216307819 */ /* 0x040fe400000006ff */
[----:B------:R-:W-:Y:S02]  /*59e0*/  SHF.L.U64.HI R10, R22, 0x2, R9 ;  /* 0x00000002160a7819 */ /* 0x000fe40000010209 */
[----:B------:R-:W-:Y:S01]  /*59f0*/  IADD3.X R36, PT, PT, R36, UR7, RZ, P1, !PT ;  /* 0x0000000724247c10 */ /* 0x000fe20008ffe4ff */
[----:B------:R-:W-:Y:S01]  /*5a00*/  IMAD.WIDE.U32 R28, R39, UR4, R28 ;  /* 0x00000004271c7c25 */ /* 0x000fe2000f8e001c */
[----:B------:R-:W-:-:S02]  /*5a10*/  IADD3 R22, P1, PT, R19, R24, RZ ;  /* 0x0000001813167210 */ /* 0x000fc40007f3e0ff */
[----:B------:R-:W-:Y:S01]  /*5a20*/  PRMT R45, R42, 0x5410, R45 ;  /* 0x000054102a2d7816 */ /* 0x000fe2000000002d */
[----:B------:R-:W-:Y:S01]  /*5a30*/  IMAD.IADD R29, R29, 0x1, R51 ;  /* 0x000000011d1d7824 */ /* 0x000fe200078e0233 */
[----:B------:R-:W-:Y:S01]  /*5a40*/  SHF.L.U32 R50, R28, 0x2, RZ ;  /* 0x000000021c327819 */ /* 0x000fe200000006ff */
[----:B------:R-:W-:Y:S01]  /*5a50*/  IMAD.SHL.U32 R46, R22, 0x4, RZ ;  /* 0x00000004162e7824 */ /* 0x000fe200078e00ff */
[----:B-1----:R-:W-:Y:S02]  /*5a60*/  IADD3.X R35, PT, PT, RZ, R36, RZ, P1, !PT ;  /* 0x00000024ff237210 */ /* 0x002fe40000ffe4ff */
[----:B------:R-:W-:Y:S01]  /*5a70*/  SHF.L.U64.HI R14, R28, 0x2, R29 ;  /* 0x000000021c0e7819 */ /* 0x000fe2000001021d */
[----:B------:R-:W0:Y:S01]  /*5a80*/  LDS R37, [R41] ;  /* 0x0000000029257984 */ /* 0x000e220000000800 */
[----:B------:R-:W-:Y:S02]  /*5a90*/  IADD3 R28, P0, PT, R50, UR10, RZ ;  /* 0x0000000a321c7c10 */ /* 0x000fe4000ff1e0ff */
[----:B------:R-:W-:Y:S01]  /*5aa0*/  IADD3 R19, P1, P2, R12, UR6, R24 ;  /* 0x000000060c137c10 */ /* 0x000fe2000fa3e018 */
[----:B------:R-:W1:Y:S01]  /*5ab0*/  LDS R47, [R41+0x4] ;  /* 0x00000400292f7984 */ /* 0x000e620000000800 */
[----:B------:R-:W-:Y:S01]  /*5ac0*/  IADD3.X R29, PT, PT, R14, UR11, RZ, P0, !PT ;  /* 0x0000000b0e1d7c10 */ /* 0x000fe200087fe4ff */
[----:B------:R-:W-:Y:S01]  /*5ad0*/  USHF.L.U32 UR6, UR4, 0x2, URZ ;  /* 0x0000000204067899 */ /* 0x000fe200080006ff */
[----:B------:R-:W-:Y:S01]  /*5ae0*/  IADD3 R8, P0, PT, R48, UR10, RZ ;  /* 0x0000000a30087c10 */ /* 0x000fe2000ff1e0ff */
[----:B------:R-:W2:Y:S01]  /*5af0*/  LDS R49, [R41+0x8] ;  /* 0x0000080029317984 */ /* 0x000ea20000000800 */
[----:B------:R-:W-:Y:S01]  /*5b00*/  SHF.L.U64.HI R12, R22, 0x2, R35 ;  /* 0x00000002160c7819 */ /* 0x000fe20000010223 */
[----:B------:R-:W-:Y:S01]  /*5b10*/  USHF.L.U64.HI UR4, UR4, 0x2, UR5 ;  /* 0x0000000204047899 */ /* 0x000fe20008010205 */
[----:B------:R-:W-:Y:S01]  /*5b20*/  IADD3.X R9, PT, PT, R10, UR11, RZ, P0, !PT ;  /* 0x0000000b0a097c10 */ /* 0x000fe200087fe4ff */
[----:B------:R-:W3:Y:S01]  /*5b30*/  LDS R39, [R41+0xc] ;  /* 0x00000c0029277984 */ /* 0x000ee20000000800 */
[----:B------:R-:W-:-:S02]  /*5b40*/  IADD3 R34, P0, PT, R46, UR10, RZ ;  /* 0x0000000a2e227c10 */ /* 0x000fc4000ff1e0ff */
[----:B------:R-:W-:Y:S02]  /*5b50*/  IADD3.X R24, PT, PT, RZ, UR7, R36, P1, P2 ;  /* 0x00000007ff187c10 */ /* 0x000fe40008fe4424 */
[C---:B------:R-:W-:Y:S02]  /*5b60*/  SHF.L.U32 R22, R19.reuse, 0x2, RZ ;  /* 0x0000000213167819 */ /* 0x040fe400000006ff */
[----:B------:R-:W-:Y:S02]  /*5b70*/  IADD3.X R35, PT, PT, R12, UR11, RZ, P0, !PT ;  /* 0x0000000b0c237c10 */ /* 0x000fe400087fe4ff */
[----:B------:R-:W-:Y:S02]  /*5b80*/  SHF.L.U64.HI R19, R19, 0x2, R24 ;  /* 0x0000000213137819 */ /* 0x000fe40000010218 */
[----:B------:R-:W-:Y:S02]  /*5b90*/  IADD3 R36, P0, PT, R22, UR10, RZ ;  /* 0x0000000a16247c10 */ /* 0x000fe4000ff1e0ff */
[----:B------:R-:W-:-:S02]  /*5ba0*/  IADD3 R48, P1, PT, R48, UR19, RZ ;  /* 0x0000001330307c10 */ /* 0x000fc4000ff3e0ff */
[----:B------:R-:W-:Y:S01]  /*5bb0*/  FMNMX3 R53, |R6|, R53, |R25|, !PT ;  /* 0x0000003506357276 */ /* 0x000fe20007800619 */
[----:B0-----:R0:W-:Y:S04]  /*5bc0*/  STG.E desc[UR22][R28.64], R37 ;  /* 0x000000251c007986 */ /* 0x0011e8000c101916 */
[----:B-1----:R-:W-:Y:S04]  /*5bd0*/  STG.E desc[UR22][R8.64], R47 ;  /* 0x0000002f08007986 */ /* 0x002fe8000c101916 */
[----:B--2---:R1:W-:Y:S01]  /*5be0*/  STG.E desc[UR22][R34.64], R49 ;  /* 0x0000003122007986 */ /* 0x0043e2000c101916 */
[----:B0-----:R-:W-:-:S02]  /*5bf0*/  IADD3.X R37, PT, PT, R19, UR11, RZ, P0, !PT ;  /* 0x0000000b13257c10 */ /* 0x001fc400087fe4ff */
[----:B------:R-:W-:-:S03]  /*5c00*/  IADD3 R50, P0, PT, R50, UR19, RZ ;  /* 0x0000001332327c10 */ /* 0x000fc6000ff1e0ff */
[----:B---3--:R-:W-:Y:S01]  /*5c10*/  STG.E desc[UR22][R36.64], R39 ;  /* 0x0000002724007986 */ /* 0x008fe2000c101916 */
[----:B------:R-:W-:Y:S01]  /*5c20*/  IADD3.X R51, PT, PT, R14, UR12, RZ, P0, !PT ;  /* 0x0000000c0e337c10 */ /* 0x000fe200087fe4ff */
[----:B------:R-:W-:Y:S01]  /*5c30*/  BAR.SYNC.DEFER_BLOCKING 0x0 ;  /* 0x0000000000007b1d */ /* 0x000fe20000010000 */
[----:B------:R-:W-:Y:S02]  /*5c40*/  IADD3 R46, P0, PT, R46, UR19, RZ ;  /* 0x000000132e2e7c10 */ /* 0x000fe4000ff1e0ff */
[----:B-1----:R-:W-:Y:S02]  /*5c50*/  IADD3.X R49, PT, PT, R10, UR12, RZ, P1, !PT ;  /* 0x0000000c0a317c10 */ /* 0x002fe40008ffe4ff */
[----:B------:R-:W-:Y:S02]  /*5c60*/  IADD3 R10, P1, PT, R22, UR19, RZ ;  /* 0x00000013160a7c10 */ /* 0x000fe4000ff3e0ff */
[----:B------:R-:W-:Y:S01]  /*5c70*/  IADD3.X R47, PT, PT, R12, UR12, RZ, P0, !PT ;  /* 0x0000000c0c2f7c10 */ /* 0x000fe200087fe4ff */
[----:B------:R0:W-:Y:S04]  /*5c80*/  STS [R0], R16 ;  /* 0x0000001000007388 */ /* 0x0001e80000000800 */
[----:B------:R-:W-:Y:S04]  /*5c90*/  STS [R20], R4 ;  /* 0x0000000414007388 */ /* 0x000fe80000000800 */
[----:B------:R1:W-:Y:S01]  /*5ca0*/  STS [R40], R11 ;  /* 0x0000000b28007388 */ /* 0x0003e20000000800 */
[----:B0-----:R-:W-:-:S03]  /*5cb0*/  IADD3 R16, P0, PT, R28, UR6, RZ ;  /* 0x000000061c107c10 */ /* 0x001fc6000ff1e0ff */
[----:B------:R-:W-:Y:S01]  /*5cc0*/  STS [R18], R45 ;  /* 0x0000002d12007388 */ /* 0x000fe20000000800 */
[----:B------:R-:W-:Y:S01]  /*5cd0*/  BAR.SYNC.DEFER_BLOCKING 0x0 ;  /* 0x0000000000007b1d */ /* 0x000fe20000010000 */
[----:B-1----:R-:W-:Y:S02]  /*5ce0*/  IADD3.X R11, PT, PT, R19, UR12, RZ, P1, !PT ;  /* 0x0000000c130b7c10 */ /* 0x002fe40008ffe4ff */
[----:B------:R-:W-:-:S03]  /*5cf0*/  IADD3 R12, P1, PT, R34, UR6, RZ ;  /* 0x00000006220c7c10 */ /* 0x000fc6000ff3e0ff */
[----:B------:R-:W0:Y:S04]  /*5d00*/  LDS R55, [R41] ;  /* 0x0000000029377984 */ /* 0x000e280000000800 */
[----:B------:R-:W1:Y:S04]  /*5d10*/  LDS R57, [R41+0x4] ;  /* 0x0000040029397984 */ /* 0x000e680000000800 */
[----:B------:R-:W2:Y:S04]  /*5d20*/  LDS R59, [R41+0x8] ;  /* 0x00000800293b7984 */ /* 0x000ea80000000800 */
[----:B------:R-:W3:Y:S04]  /*5d30*/  LDS R39, [R41+0xc] ;  /* 0x00000c0029277984 */ /* 0x000ee80000000800 */
[----:B0-----:R-:W-:Y:S04]  /*5d40*/  STG.E desc[UR22][R50.64], R55 ;  /* 0x0000003732007986 */ /* 0x001fe8000c101916 */
[----:B-1----:R-:W-:Y:S04]  /*5d50*/  STG.E desc[UR22][R48.64], R57 ;  /* 0x0000003930007986 */ /* 0x002fe8000c101916 */
[----:B--2---:R-:W-:Y:S04]  /*5d60*/  STG.E desc[UR22][R46.64], R59 ;  /* 0x0000003b2e007986 */ /* 0x004fe8000c101916 */
[----:B---3--:R-:W-:Y:S01]  /*5d70*/  STG.E desc[UR22][R10.64], R39 ;  /* 0x000000270a007986 */ /* 0x008fe2000c101916 */
[----:B------:R-:W-:Y:S06]  /*5d80*/  BAR.SYNC.DEFER_BLOCKING 0x0 ;  /* 0x0000000000007b1d */ /* 0x000fec0000010000 */
[----:B------:R0:W-:Y:S04]  /*5d90*/  STS [R0], R17 ;  /* 0x0000001100007388 */ /* 0x0001e80000000800 */
[----:B------:R-:W-:Y:S04]  /*5da0*/  STS [R20], R7 ;  /* 0x0000000714007388 */ /* 0x000fe80000000800 */
[----:B------:R1:W-:Y:S01]  /*5db0*/  STS [R40], R13 ;  /* 0x0000000d28007388 */ /* 0x0003e20000000800 */
[----:B0-----:R-:W-:-:S03]  /*5dc0*/  IADD3.X R17, PT, PT, R29, UR4, RZ, P0, !PT ;  /* 0x000000041d117c10 */ /* 0x001fc600087fe4ff */
[----:B------:R0:W-:Y:S01]  /*5dd0*/  STS [R18], R23 ;  /* 0x0000001712007388 */ /* 0x0001e20000000800 */
[----:B------:R-:W-:Y:S01]  /*5de0*/  BAR.SYNC.DEFER_BLOCKING 0x0 ;  /* 0x0000000000007b1d */ /* 0x000fe20000010000 */
[----:B------:R-:W-:Y:S02]  /*5df0*/  IADD3 R8, P0, PT, R8, UR6, RZ ;  /* 0x0000000608087c10 */ /* 0x000fe4000ff1e0ff */
[----:B-1----:R-:W-:Y:S02]  /*5e00*/  IADD3.X R13, PT, PT, R35, UR4, RZ, P1, !PT ;  /* 0x00000004230d7c10 */ /* 0x002fe40008ffe4ff */
[----:B------:R-:W-:Y:S02]  /*5e10*/  IADD3.X R9, PT, PT, R9, UR4, RZ, P0, !PT ;  /* 0x0000000409097c10 */ /* 0x000fe400087fe4ff */
[----:B------:R-:W-:Y:S02]  /*5e20*/  IADD3 R22, P0, PT, R36, UR6, RZ ;  /* 0x0000000624167c10 */ /* 0x000fe4000ff1e0ff */
[----:B------:R-:W-:-:S02]  /*5e30*/  PRMT R7, R42, 0x5432, R44 ;  /* 0x000054322a077816 */ /* 0x000fc4000000002c */
[----:B0-----:R-:W-:Y:S01]  /*5e40*/  IADD3.X R23, PT, PT, R37, UR4, RZ, P0, !PT ;  /* 0x0000000425177c10 */ /* 0x001fe200087fe4ff */
[----:B------:R-:W0:Y:S04]  /*5e50*/  LDS R19, [R41] ;  /* 0x0000000029137984 */ /* 0x000e280000000800 */
[----:B------:R-:W1:Y:S04]  /*5e60*/  LDS R31, [R41+0x4] ;  /* 0x00000400291f7984 */ /* 0x000e680000000800 */
[----:B------:R-:W2:Y:S04]  /*5e70*/  LDS R45, [R41+0x8] ;  /* 0x00000800292d7984 */ /* 0x000ea80000000800 */
[----:B------:R-:W3:Y:S04]  /*5e80*/  LDS R55, [R41+0xc] ;  /* 0x00000c0029377984 */ /* 0x000ee80000000800 */
[----:B0-----:R-:W-:Y:S04]  /*5e90*/  STG.E desc[UR22][R16.64], R19 ;  /* 0x0000001310007986 */ /* 0x001fe8000c101916 */
[----:B-1----:R0:W-:Y:S04]  /*5ea0*/  STG.E desc[UR22][R8.64], R31 ;  /* 0x0000001f08007986 */ /* 0x0021e8000c101916 */
[----:B--2---:R1:W-:Y:S04]  /*5eb0*/  STG.E desc[UR22][R12.64], R45 ;  /* 0x0000002d0c007986 */ /* 0x0043e8000c101916 */
[----:B---3--:R-:W-:Y:S01]  /*5ec0*/  STG.E desc[UR22][R22.64], R55 ;  /* 0x0000003716007986 */ /* 0x008fe2000c101916 */
[----:B------:R-:W-:Y:S01]  /*5ed0*/  BAR.SYNC.DEFER_BLOCKING 0x0 ;  /* 0x0000000000007b1d */ /* 0x000fe20000010000 */
[----:B0-----:R-:W-:-:S02]  /*5ee0*/  IADD3 R8, P0, PT, R50, UR6, RZ ;  /* 0x0000000632087c10 */ /* 0x001fc4000ff1e0ff */
[----:B-1----:R-:W-:Y:S02]  /*5ef0*/  IADD3 R12, P1, PT, R48, UR6, RZ ;  /* 0x00000006300c7c10 */ /* 0x002fe4000ff3e0ff */
[----:B------:R-:W-:Y:S02]  /*5f00*/  IADD3.X R9, PT, PT, R51, UR4, RZ, P0, !PT ;  /* 0x0000000433097c10 */ /* 0x000fe400087fe4ff */
[----:B------:R-:W-:Y:S02]  /*5f10*/  IADD3.X R13, PT, PT, R49, UR4, RZ, P1, !PT ;  /* 0x00000004310d7c10 */ /* 0x000fe40008ffe4ff */
[----:B------:R-:W-:-:S04]  /*5f20*/  IADD3 R10, P1, PT, R10, UR6, RZ ;  /* 0x000000060a0a7c10 */ /* 0x000fc8000ff3e0ff */
[----:B------:R-:W-:Y:S01]  /*5f30*/  IADD3.X R11, PT, PT, R11, UR4, RZ, P1, !PT ;  /* 0x000000040b0b7c10 */ /* 0x000fe20008ffe4ff */
[----:B------:R-:W-:Y:S04]  /*5f40*/  STS [R0], R15 ;  /* 0x0000000f00007388 */ /* 0x000fe80000000800 */
[----:B------:R-:W-:Y:S04]  /*5f50*/  STS [R20], R3 ;  /* 0x0000000314007388 */ /* 0x000fe80000000800 */
[----:B------:R0:W-:Y:S04]  /*5f60*/  STS [R40], R2 ;  /* 0x0000000228007388 */ /* 0x0001e80000000800 */
[----:B------:R-:W-:Y:S01]  /*5f70*/  STS [R18], R7 ;  /* 0x0000000712007388 */ /* 0x000fe20000000800 */
[----:B------:R-:W-:Y:S01]  /*5f80*/  BAR.SYNC.DEFER_BLOCKING 0x0 ;  /* 0x0000000000007b1d */ /* 0x000fe20000010000 */
[----:B0-----:R-:W-:-:S04]  /*5f90*/  IADD3 R2, P0, PT, R46, UR6, RZ ;  /* 0x000000062e027c10 */ /* 0x001fc8000ff1e0ff */
[----:B------:R-:W-:Y:S01]  /*5fa0*/  IADD3.X R3, PT, PT, R47, UR4, RZ, P0, !PT ;  /* 0x000000042f037c10 */ /* 0x000fe200087fe4ff */
        /* <DEDUP_REMOVED lines=16> */
[----:B0-----:R-:W0:Y:S01]  /*60b0*/  SHFL.DOWN PT, R3, R0, 0x8, 0x1f ;  /* 0x09001f0000037f89 */ /* 0x001e2200000e0000 */
[----:B--2---:R-:W-:-:S04]  /*60c0*/  @!P0 LEA R7, R6, R7, 0x18 ;  /* 0x0000000706078211 */ /* 0x004fc800078ec0ff */
[----:B------:R-:W-:Y:S02]  /*60d0*/  @!P0 IADD3 R7, PT, PT, R38, R7, RZ ;  /* 0x0000000726078210 */ /* 0x000fe40007ffe0ff */
[----:B0-----:R-:W-:-:S05]  /*60e0*/  FMNMX R3, R0, R3, !PT ;  /* 0x0000000300037209 */ /* 0x001fca0007800000 */
[----:B------:R-:W0:Y:S02]  /*60f0*/  SHFL.DOWN PT, R2, R3, 0x4, 0x1f ;  /* 0x08801f0003027f89 */ /* 0x000e2400000e0000 */
[----:B0-----:R-:W-:-:S05]  /*6100*/  FMNMX R2, R3, R2, !PT ;  /* 0x0000000203027209 */ /* 0x001fca0007800000 */
[----:B------:R-:W0:Y:S02]  /*6110*/  SHFL.DOWN PT, R5, R2, 0x2, 0x1f ;  /* 0x08401f0002057f89 */ /* 0x000e2400000e0000 */
        /* <DEDUP_REMOVED lines=21> */
.L_x_1194:
[----:B------:R-:W-:Y:S02]  /*6270*/  ISETP.NE.AND P0, PT, R43, RZ, PT ;  /* 0x000000ff2b00720c */ /* 0x000fe40003f05270 */
[----:B-1----:R-:W-:-:S11]  /*6280*/  FMNMX R5, R2, R5, !PT ;  /* 0x0000000502057209 */ /* 0x002fd60007800000 */
[----:B------:R-:W-:Y:S05]  /*6290*/  @P0 BRA `(.L_x_1187) ;  /* 0x0000000000080947 */ /* 0x000fea0003800000 */
[----:B0-----:R-:W0:Y:S02]  /*62a0*/  LDC.64 R2, c[0x0][0x3a8] ;  /* 0x0000ea00ff027b82 */ /* 0x001e240000000a00 */
[----:B0-----:R1:W-:Y:S02]  /*62b0*/  REDG.E.MAX.S32.STRONG.GPU desc[UR22][R2.64], R5 ;  /* 0x000000050200798e */ /* 0x0013e4000d12e316 */
.L_x_1187:
[----:B------:R-:W-:Y:S05]  /*62c0*/  BSYNC B0 ;  /* 0x0000000000007941 */ /* 0x000fea0003800000 */
.L_x_1186:
[----:B------:R-:W2:Y:S01]  /*62d0*/  LDCU.64 UR4, c[0x0][0x3b0] ;  /* 0x00007600ff0477ac */ /* 0x000ea20008000a00 */
[----:B------:R-:W-:Y:S02]  /*62e0*/  LOP3.LUT P0, RZ, R43, UR18, RZ, 0xfc, !PT ;  /* 0x000000122bff7c12 */ /* 0x000fe4000f80fcff */
[----:B--2---:R-:W-:-:S04]  /*62f0*/  ISETP.EQ.U32.AND P1, PT, RZ, UR4, PT ;  /* 0x00000004ff007c0c */ /* 0x004fc8000bf22070 */
        /* <DEDUP_REMOVED lines=8> */
[----:B01----:R-:W-:Y:S05]  /*6380*/  CALL.REL.NOINC `($__internal_11_$__cuda_sm20_rcp_rn_f32_slowpath) ;  /* 0x0000000400987944 */ /* 0x003fea0003c00000 */
[----:B------:R-:W-:Y:S05]  /*6390*/  BRA `(.L_x_1190) ;  /* 0x0000000000147947 */ /* 0x000fea0003800000 */
.L_x_1189:
[----:B------:R-:W2:Y:S01]  /*63a0*/  MUFU.RCP R57, UR13 ;  /* 0x0000000d00397d08 */ /* 0x000ea20008001000 */
[----:B------:R-:W-:-:S04]  /*63b0*/  IMAD.U32 R0, RZ, RZ, UR13 ;  /* 0x0000000dff007e24 */ /* 0x000fc8000f8e00ff */
[----:B--2---:R-:W-:-:S04]  /*63c0*/  FFMA R0, R57, R0, -1 ;  /* 0xbf80000039007423 */ /* 0x004fc80000000000 */
[----:B------:R-:W-:-:S04]  /*63d0*/  FADD.FTZ R0, -R0, -RZ ;  /* 0x800000ff00007221 */ /* 0x000fc80000010100 */
[----:B------:R-:W-:-:S07]  /*63e0*/  FFMA R57, R57, R0, R57 ;  /* 0x0000000039397223 */ /* 0x000fce0000000039 */
.L_x_1190:
[----:B01----:R-:W0:Y:S02]  /*63f0*/  LDC.64 R2, c[0x0][0x3b0] ;  /* 0x0000ec00ff027b82 */ /* 0x003e240000000a00 */
[----:B0-----:R-:W-:Y:S01]  /*6400*/  STG.E desc[UR22][R2.64], R57 ;  /* 0x0000003902007986 */ /* 0x001fe2000c101916 */
[----:B------:R-:W-:Y:S05]  /*6410*/  EXIT ;  /* 0x000000000000794d */ /* 0x000fea0003800000 */
.L_x_1188:
[----:B------:R-:W-:Y:S01]  /*6420*/  HFMA2 R7, -RZ, RZ, 0, 2.384185791015625e-07 ;  /* 0x00000004ff077431 */ /* 0x000fe200000001ff */
[----:B------:R-:W-:Y:S01]  /*6430*/  MOV R9, 0x1f ;  /* 0x0000001f00097802 */ /* 0x000fe20000000f00 */
[----:B------:R-:W-:-:S07]  /*6440*/  IMAD.MOV.U32 R4, RZ, RZ, -0x1 ;  /* 0xffffffffff047424 */ /* 0x000fce00078e00ff */
[----:B01----:R-:W-:Y:S05]  /*6450*/  WARPSYNC.COLLECTIVE R4, `(.L_x_1191) ;  /* 0x0000000004087348 */ /* 0x003fea0003c00000 */
[----:B-1----:R1:W2:Y:S02]  /*6460*/  SHFL.DOWN P0, R5, R0, R7, R9 ;  /* 0x0800000700057389 */ /* 0x0022a40000000009 */
[----:B012---:R-:W-:Y:S05]  /*6470*/  ENDCOLLECTIVE ;  /* 0x000000000000791b */ /* 0x007fea0003800000 */
.L_x_1191:
[----:B------:R-:W-:Y:S01]  /*6480*/  IMAD.MOV.U32 R7, RZ, RZ, 0x2 ;  /* 0x00000002ff077424 */ /* 0x000fe200078e00ff */
[----:B------:R-:W-:-:S04]  /*6490*/  MOV R3, R5 ;  /* 0x0000000500037202 */ /* 0x000fc80000000f00 */
[----:B------:R-:W-:-:S04]  /*64a0*/  FMNMX R3, R3, R0, !PT ;  /* 0x0000000003037209 */ /* 0x000fc80007800000 */
[----:B------:R-:W-:-:S07]  /*64b0*/  MOV R0, R3 ;  /* 0x0000000300007202 */ /* 0x000fce0000000f00 */
[----:B------:R-:W-:Y:S05]  /*64c0*/  WARPSYNC.COLLECTIVE R4, `(.L_x_1192) ;  /* 0x0000000004087348 */ /* 0x000fea0003c00000 */
[----:B------:R0:W1:Y:S02]  /*64d0*/  SHFL.DOWN P0, R5, R0, R7, R9 ;  /* 0x0800000700057389 */ /* 0x0000640000000009 */
[----:B01----:R-:W-:Y:S05]  /*64e0*/  ENDCOLLECTIVE ;  /* 0x000000000000791b */ /* 0x003fea0003800000 */
.L_x_1192:
[----:B------:R-:W-:Y:S01]  /*64f0*/  IMAD.MOV.U32 R7, RZ, RZ, 0x1 ;  /* 0x00000001ff077424 */ /* 0x000fe200078e00ff */
[----:B------:R-:W-:-:S04]  /*6500*/  MOV R2, R5 ;  /* 0x0000000500027202 */ /* 0x000fc80000000f00 */
[----:B------:R-:W-:-:S04]  /*6510*/  FMNMX R2, R3, R2, !PT ;  /* 0x0000000203027209 */ /* 0x000fc80007800000 */
[----:B------:R-:W-:-:S07]  /*6520*/  MOV R0, R2 ;  /* 0x0000000200007202 */ /* 0x000fce0000000f00 */
[----:B------:R-:W-:Y:S05]  /*6530*/  WARPSYNC.COLLECTIVE R4, `(.L_x_1193) ;  /* 0x0000000004087348 */ /* 0x000fea0003c00000 */
[----:B------:R0:W1:Y:S02]  /*6540*/  SHFL.DOWN P0, R5, R0, R7, R9 ;  /* 0x0800000700057389 */ /* 0x0000640000000009 */
[----:B01----:R-:W-:Y:S05]  /*6550*/  ENDCOLLECTIVE ;  /* 0x000000000000791b */ /* 0x003fea0003800000 */
.L_x_1193:
[----:B------:R-:W-:Y:S05]  /*6560*/  BRA `(.L_x_1194) ;  /* 0xfffffffc00407947 */ /* 0x000fea000383ffff */
        .weak           $__internal_10_$__cuda_sm20_div_u64
        .type           $__internal_10_$__cuda_sm20_div_u64,@function
        .size           $__internal_10_$__cuda_sm20_div_u64,($__internal_11_$__cuda_sm20_rcp_rn_f32_slowpath - $__internal_10_$__cuda_sm20_div_u64)
$__internal_10_$__cuda_sm20_div_u64:
        /* <DEDUP_REMOVED lines=71> */
[----:B------:R-:W-:Y:S11]  /*69e0*/  RET.REL.NODEC R2 `(_ZN18transformer_engine6detail32dgated_act_cast_transpose_kernelILi2ELi2Ef13__nv_bfloat16S2_NS_5EmptyEXadL_ZNS_6dqgeluIffEET_T0_RKS3_EEXadL_ZNS_5qgeluIffEES5_S6_S8_EEEEvPKT2_SC_PT3_SE_PKT1_PSF_SI_mmm) ;  /* 0xffffff9402847950 */ /* 0x000ff60003c3ffff */
        .weak           $__internal_11_$__cuda_sm20_rcp_rn_f32_slowpath
        .type           $__internal_11_$__cuda_sm20_rcp_rn_f32_slowpath,@function
        .size           $__internal_11_$__cuda_sm20_rcp_rn_f32_slowpath,(.L_x_29312 - $__internal_11_$__cuda_sm20_rcp_rn_f32_slowpath)
$__internal_11_$__cuda_sm20_rcp_rn_f32_slowpath:
[----:B------:R-:W-:Y:S01]  /*69f0*/  SHF.L.U32 R48, R0, 0x1, RZ ;  /* 0x0000000100307819 */ /* 0x000fe200000006ff */
[----:B------:R-:W-:Y:S03]  /*6a00*/  BSSY B0, `(.L_x_1195) ;  /* 0x0000030000007945 */ /* 0x000fe60003800000 */
        /* <DEDUP_REMOVED lines=13> */
.L_x_1196:
[----:B------:R-:W-:-:S05]  /*6ae0*/  VIADD R46, R48, 0xffffff03 ;  /* 0xffffff03302e7836 */ /* 0x000fca0000000000 */
[----:B------:R-:W-:-:S13]  /*6af0*/  ISETP.GT.U32.AND P0, PT, R46, 0x1, PT ;  /* 0x000000012e00780c */ /* 0x000fda0003f04070 */
[----:B------:R-:W-:Y:S05]  /*6b00*/  @P0 BRA `(.L_x_1198) ;  /* 0x0000000000780947 */ /* 0x000fea0003800000 */
[----:B------:R-:W-:Y:S02]  /*6b10*/  LOP3.LUT R56, R0, 0x7fffff, RZ, 0xc0, !PT ;  /* 0x007fffff00387812 */ /* 0x000fe400078ec0ff */
[----:B------:R-:W-:Y:S02]  /*6b20*/  IADD3 R48, PT, PT, R48, -0xfc, RZ ;  /* 0xffffff0430307810 */ /* 0x000fe40007ffe0ff */
[----:B------:R-:W-:-:S04]  /*6b30*/  LOP3.LUT R56, R56, 0x3f800000, RZ, 0xfc, !PT ;  /* 0x3f80000038387812 */ /* 0x000fc800078efcff */
[----:B------:R-:W0:Y:S02]  /*6b40*/  MUFU.RCP R47, R56 ;  /* 0x00000038002f7308 */ /* 0x000e240000001000 */
[----:B0-----:R-:W-:-:S04]  /*6b50*/  FFMA R50, R56, R47, -1 ;  /* 0xbf80000038327423 */ /* 0x001fc8000000002f */
[----:B------:R-:W-:-:S04]  /*6b60*/  FADD.FTZ R50, -R50, -RZ ;  /* 0x800000ff32327221 */ /* 0x000fc80000010100 */
[CCC-:B------:R-:W-:Y:S01]  /*6b70*/  FFMA.RM R51, R47.reuse, R50.reuse, R47.reuse ;  /* 0x000000322f337223 */ /* 0x1c0fe2000000402f */
[----:B------:R-:W-:-:S04]  /*6b80*/  FFMA.RP R50, R47, R50, R47 ;  /* 0x000000322f327223 */ /* 0x000fc8000000802f */
[C---:B------:R-:W-:Y:S02]  /*6b90*/  LOP3.LUT R47, R51.reuse, 0x7fffff, RZ, 0xc0, !PT ;  /* 0x007fffff332f7812 */ /* 0x040fe400078ec0ff */
[----:B------:R-:W-:Y:S01]  /*6ba0*/  FSETP.NEU.FTZ.AND P0, PT, R51, R50, PT ;  /* 0x000000323300720b */ /* 0x000fe20003f1d000 */
[----:B------:R-:W-:Y:S01]  /*6bb0*/  HFMA2 R51, -RZ, RZ, 0, 1.78813934326171875e-07 ;  /* 0x00000003ff337431 */ /* 0x000fe200000001ff */
[----:B------:R-:W-:-:S04]  /*6bc0*/  LOP3.LUT R47, R47, 0x800000, RZ, 0xfc, !PT ;  /* 0x008000002f2f7812 */ /* 0x000fc800078efcff */
[----:B------:R-:W-:Y:S02]  /*6bd0*/  SHF.R.U32.HI R57, RZ, R48, R47 ;  /* 0x00000030ff397219 */ /* 0x000fe4000001162f */
[----:B------:R-:W-:-:S04]  /*6be0*/  SHF.L.U32 R50, R51, R46, RZ ;  /* 0x0000002e33327219 */ /* 0x000fc800000006ff */
        /* <DEDUP_REMOVED lines=11> */
[----:B------:R-:W-:-:S13]  /*6ca0*/  ISETP.GE.AND P0, PT, R46, RZ, PT ;  /* 0x000000ff2e00720c */ /* 0x000fda0003f06270 */
[----:B------:R-:W-:-:S05]  /*6cb0*/  @!P0 IADD3 R57, PT, PT, R57, 0x1, RZ ;  /* 0x0000000139398810 */ /* 0x000fca0007ffe0ff */
[----:B------:R-:W-:-:S05]  /*6cc0*/  @!P1 IMAD.SHL.U32 R57, R57, 0x2, RZ ;  /* 0x0000000239399824 */ /* 0x000fca00078e00ff */
[----:B------:R-:W-:Y:S01]  /*6cd0*/  LOP3.LUT R57, R57, 0x80000000, R0, 0xf8, !PT ;  /* 0x8000000039397812 */ /* 0x000fe200078ef800 */
[----:B------:R-:W-:Y:S06]  /*6ce0*/  BRA `(.L_x_1197) ;  /* 0x0000000000047947 */ /* 0x000fec0003800000 */
.L_x_1198:
[----:B------:R0:W1:Y:S02]  /*6cf0*/  MUFU.RCP R57, R0 ;  /* 0x0000000000397308 */ /* 0x0000640000001000 */
.L_x_1197:
[----:B------:R-:W-:Y:S05]  /*6d00*/  BSYNC B0 ;  /* 0x0000000000007941 */ /* 0x000fea0003800000 */
.L_x_1195:
[----:B------:R-:W-:Y:S01]  /*6d10*/  HFMA2 R47, -RZ, RZ, 0, 0 ;  /* 0x00000000ff2f7431 */ /* 0x000fe200000001ff */
[----:B------:R-:W-:-:S04]  /*6d20*/  MOV R46, R40 ;  /* 0x00000028002e7202 */ /* 0x000fc80000000f00 */
[----:B01----:R-:W-:Y:S05]  /*6d30*/  RET.REL.NODEC R46 `(_ZN18transformer_engine6detail32dgated_act_cast_transpose_kernelILi2ELi2Ef13__nv_bfloat16S2_NS_5EmptyEXadL_ZNS_6dqgeluIffEET_T0_RKS3_EEXadL_ZNS_5qgeluIffEES5_S6_S8_EEEEvPKT2_SC_PT3_SE_PKT1_PSF_SI_mmm) ;  /* 0xffffff902eb07950 */ /* 0x003fea0003c3ffff */
.L_x_1199:
        /* <DEDUP_REMOVED lines=12> */
.L_x_29312:


//--------------------- .text._ZN18transformer_engine6detail43dgated_act_cast_transpose_kernel_notalignedILi2ELi2Ef13__nv_bfloat166__halfNS_5EmptyEXadL_ZNS_6dqgeluIffEET_T0_RKS4_EEXadL_ZNS_5qgeluIffEES6_S7_S9_EEEEvPKT2_SD_PT3_SF_PKT1_PSG_SJ_mmm --------------------------
	.section	.text._ZN18transformer_engine6detail43dgated_act_cast_transpose_kernel_notalignedILi2ELi2Ef13__nv_bfloat166__halfNS_5EmptyEXadL_ZNS_6dqgeluIffEET_T0_RKS4_EEXadL_ZNS_5qgeluIffEES6_S7_S9_EEEEvPKT2_SD_PT3_SF_PKT1_PSG_SJ_mmm,"ax",@progbits
	.align	128
        .global         _ZN18transformer_engine6detail43dgated_act_cast_transpose_kernel_notalignedILi2ELi2Ef13__nv_bfloat166__halfNS_5EmptyEXadL_ZNS_6dqgeluIffEET_T0_RKS4_EEXadL_ZNS_5qgeluIffEES6_S7_S9_EEEEvPKT2_SD_PT3_SF_PKT1_PSG_SJ_mmm
        .type           _ZN18transformer_engine6detail43dgated_act_cast_transpose_kernel_notalignedILi2ELi2Ef13__nv_bfloat166__halfNS_5EmptyEXadL_ZNS_6dqgeluIffEET_T0_RKS4_EEXadL_ZNS_5qgeluIffEES6_S7_S9_EEEEvPKT2_SD_PT3_SF_PKT1_PSG_SJ_mmm,@function
        .size           _ZN18transformer_engine6detail43dgated_act_cast_transpose_kernel_notalignedILi2ELi2Ef13__nv_bfloat166__halfNS_5EmptyEXadL_ZNS_6dqgeluIffEET_T0_RKS4_EEXadL_ZNS_5qgeluIffEES6_S7_S9_EEEEvPKT2_SD_PT3_SF_PKT1_PSG_SJ_mmm,(.L_x_29314 - _ZN18transformer_engine6detail43dgated_act_cast_transpose_kernel_notalignedILi2ELi2Ef13__nv_bfloat166__halfNS_5EmptyEXadL_ZNS_6dqgeluIffEET_T0_RKS4_EEXadL_ZNS_5qgeluIffEES6_S7_S9_EEEEvPKT2_SD_PT3_SF_PKT1_PSG_SJ_mmm)
        .other          _ZN18transformer_engine6detail43dgated_act_cast_transpose_kernel_notalignedILi2ELi2Ef13__nv_bfloat166__halfNS_5EmptyEXadL_ZNS_6dqgeluIffEET_T0_RKS4_EEXadL_ZNS_5qgeluIffEES6_S7_S9_EEEEvPKT2_SD_PT3_SF_PKT1_PSG_SJ_mmm,@"STO_CUDA_ENTRY STV_DEFAULT"
_ZN18transformer_engine6detail43dgated_act_cast_transpose_kernel_notalignedILi2ELi2Ef13__nv_bfloat166__halfNS_5EmptyEXadL_ZNS_6dqgeluIffEET_T0_RKS4_EEXadL_ZNS_5qgeluIffEES6_S7_S9_EEEEvPKT2_SD_PT3_SF_PKT1_PSG_SJ_mmm:
.text._ZN18transformer_engine6detail43dgated_act_cast_transpose_kernel_notalignedILi2ELi2Ef13__nv_bfloat166__halfNS_5EmptyEXadL_ZNS_6dqgeluIffEET_T0_RKS4_EEXadL_ZNS_5qgeluIffEES6_S7_S9_EEEEvPKT2_SD_PT3_SF_PKT1_PSG_SJ_mmm:
        /* <DEDUP_REMOVED lines=43> */
.L_x_1200:
[----:B------:R-:W-:-:S07]  /*02b0*/  MOV R4, 0x2d0 ;  /* 0x000002d000047802 */ /* 0x000fce0000000f00 */
[----:B------:R-:W-:Y:S05]  /*02c0*/  CALL.REL.NOINC `($__internal_12_$__cuda_sm20_div_u64) ;  /* 0x0000008000187944 */ /* 0x000fea0003c00000 */
        /* <DEDUP_REMOVED lines=11> */
.L_x_1201:
        /* <DEDUP_REMOVED lines=172> */
.L_x_1203:
[----:B------:R-:W-:Y:S05]  /*0e40*/  BSYNC.RECONVERGENT B0 ;  /* 0x0000000000007941 */ /* 0x000fea0003800200 */
.L_x_1202:
        /* <DEDUP_REMOVED lines=22> */
[----:B------:R-:W-:Y:S05]  /*0fb0*/  CALL.REL.NOINC `($__internal_13_$__cuda_sm20_rcp_rn_f32_slowpath) ;  /* 0x0000007400fc7944 */ /* 0x000fea0003c00000 */
[----:B------:R-:W-:Y:S05]  /*0fc0*/  BRA `(.L_x_1206) ;  /* 0x0000000000107947 */ /* 0x000fea0003800000 */
.L_x_1205:
[----:B------:R-:W0:Y:S02]  /*0fd0*/  MUFU.RCP R49, R32 ;  /* 0x0000002000317308 */ /* 0x000e240000001000 */
[----:B0-----:R-:W-:-:S04]  /*0fe0*/  FFMA R0, R32, R49, -1 ;  /* 0xbf80000020007423 */ /* 0x001fc80000000031 */
[----:B------:R-:W-:-:S04]  /*0ff0*/  FADD.FTZ R0, -R0, -RZ ;  /* 0x800000ff00007221 */ /* 0x000fc80000010100 */
[----:B------:R-:W-:-:S07]  /*1000*/  FFMA R49, R49, R0, R49 ;  /* 0x0000000031317223 */ /* 0x000fce0000000031 */
.L_x_1206:
[----:B------:R-:W-:Y:S05]  /*1010*/  BSYNC.RECONVERGENT B1 ;  /* 0x0000000000017941 */ /* 0x000fea0003800200 */
.L_x_1204:
        /* <DEDUP_REMOVED lines=25> */
[----:B------:R-:W-:Y:S05]  /*11b0*/  CALL.REL.NOINC `($__internal_13_$__cuda_sm20_rcp_rn_f32_slowpath) ;  /* 0x00000074007c7944 */ /* 0x000fea0003c00000 */
[----:B------:R-:W-:Y:S05]  /*11c0*/  BRA `(.L_x_1209) ;  /* 0x0000000000107947 */ /* 0x000fea0003800000 */
.L_x_1208:
[----:B------:R-:W0:Y:S02]  /*11d0*/  MUFU.RCP R49, R32 ;  /* 0x0000002000317308 */ /* 0x000e240000001000 */
[----:B0-----:R-:W-:-:S04]  /*11e0*/  FFMA R0, R32, R49, -1 ;  /* 0xbf80000020007423 */ /* 0x001fc80000000031 */
[----:B------:R-:W-:-:S04]  /*11f0*/  FADD.FTZ R0, -R0, -RZ ;  /* 0x800000ff00007221 */ /* 0x000fc80000010100 */
[----:B------:R-:W-:-:S07]  /*1200*/  FFMA R49, R49, R0, R49 ;  /* 0x0000000031317223 */ /* 0x000fce0000000031 */
.L_x_1209:
[----:B------:R-:W-:Y:S05]  /*1210*/  BSYNC.RECONVERGENT B1 ;  /* 0x0000000000017941 */ /* 0x000fea0003800200 */
.L_x_1207:
        /* <DEDUP_REMOVED lines=21> */
[----:B------:R-:W-:Y:S05]  /*1370*/  CALL.REL.NOINC `($__internal_13_$__cuda_sm20_rcp_rn_f32_slowpath) ;  /* 0x00000074000c7944 */ /* 0x000fea0003c00000 */
[----:B------:R-:W-:Y:S05]  /*1380*/  BRA `(.L_x_1212) ;  /* 0x0000000000107947 */ /* 0x000fea0003800000 */
.L_x_1211:
[----:B------:R-:W0:Y:S02]  /*1390*/  MUFU.RCP R49, R28 ;  /* 0x0000001c00317308 */ /* 0x000e240000001000 */
[----:B0-----:R-:W-:-:S04]  /*13a0*/  FFMA R0, R28, R49, -1 ;  /* 0xbf8000001c007423 */ /* 0x001fc80000000031 */
[----:B------:R-:W-:-:S04]  /*13b0*/  FADD.FTZ R0, -R0, -RZ ;  /* 0x800000ff00007221 */ /* 0x000fc80000010100 */
[----:B------:R-:W-:-:S07]  /*13c0*/  FFMA R49, R49, R0, R49 ;  /* 0x0000000031317223 */ /* 0x000fce0000000031 */
.L_x_1212:
[----:B------:R-:W-:Y:S05]  /*13d0*/  BSYNC.RECONVERGENT B1 ;  /* 0x0000000000017941 */ /* 0x000fea0003800200 */
.L_x_1210:
        /* <DEDUP_REMOVED lines=25> */
[----:B------:R-:W-:Y:S05]  /*1570*/  CALL.REL.NOINC `($__internal_13_$__cuda_sm20_rcp_rn_f32_slowpath) ;  /* 0x00000070008c7944 */ /* 0x000fea0003c00000 */
[----:B------:R-:W-:Y:S05]  /*1580*/  BRA `(.L_x_1215) ;  /* 0x0000000000107947 */ /* 0x000fea0003800000 */
.L_x_1214:
[----:B------:R-:W0:Y:S02]  /*1590*/  MUFU.RCP R49, R28 ;  /* 0x0000001c00317308 */ /* 0x000e240000001000 */
[----:B0-----:R-:W-:-:S04]  /*15a0*/  FFMA R0, R28, R49, -1 ;  /* 0xbf8000001c007423 */ /* 0x001fc80000000031 */
[----:B------:R-:W-:-:S04]  /*15b0*/  FADD.FTZ R0, -R0, -RZ ;  /* 0x800000ff00007221 */ /* 0x000fc80000010100 */
[----:B------:R-:W-:-:S07]  /*15c0*/  FFMA R49, R49, R0, R49 ;  /* 0x0000000031317223 */ /* 0x000fce0000000031 */
.L_x_1215:
[----:B------:R-:W-:Y:S05]  /*15d0*/  BSYNC.RECONVERGENT B1 ;  /* 0x0000000000017941 */ /* 0x000fea0003800200 */
.L_x_1213:
        /* <DEDUP_REMOVED lines=21> */
[----:B------:R-:W-:Y:S05]  /*1730*/  CALL.REL.NOINC `($__internal_13_$__cuda_sm20_rcp_rn_f32_slowpath) ;  /* 0x00000070001c7944 */ /* 0x000fea0003c00000 */
[----:B------:R-:W-:Y:S05]  /*1740*/  BRA `(.L_x_1218) ;  /* 0x0000000000107947 */ /* 0x000fea0003800000 */
.L_x_1217:
[----:B------:R-:W0:Y:S02]  /*1750*/  MUFU.RCP R49, R22 ;  /* 0x0000001600317308 */ /* 0x000e240000001000 */
[----:B0-----:R-:W-:-:S04]  /*1760*/  FFMA R0, R22, R49, -1 ;  /* 0xbf80000016007423 */ /* 0x001fc80000000031 */
[----:B------:R-:W-:-:S04]  /*1770*/  FADD.FTZ R0, -R0, -RZ ;  /* 0x800000ff00007221 */ /* 0x000fc80000010100 */
[----:B------:R-:W-:-:S07]  /*1780*/  FFMA R49, R49, R0, R49 ;  /* 0x0000000031317223 */ /* 0x000fce0000000031 */
.L_x_1218:
[----:B------:R-:W-:Y:S05]  /*1790*/  BSYNC.RECONVERGENT B1 ;  /* 0x0000000000017941 */ /* 0x000fea0003800200 */
.L_x_1216:
        /* <DEDUP_REMOVED lines=25> */
[----:B------:R-:W-:Y:S05]  /*1930*/  CALL.REL.NOINC `($__internal_13_$__cuda_sm20_rcp_rn_f32_slowpath) ;  /* 0x0000006c009c7944 */ /* 0x000fea0003c00000 */
[----:B------:R-:W-:Y:S05]  /*1940*/  BRA `(.L_x_1221) ;  /* 0x0000000000107947 */ /* 0x000fea0003800000 */
.L_x_1220:
[----:B------:R-:W0:Y:S02]  /*1950*/  MUFU.RCP R49, R22 ;  /* 0x0000001600317308 */ /* 0x000e240000001000 */
[----:B0-----:R-:W-:-:S04]  /*1960*/  FFMA R0, R22, R49, -1 ;  /* 0xbf80000016007423 */ /* 0x001fc80000000031 */
[----:B------:R-:W-:-:S04]  /*1970*/  FADD.FTZ R0, -R0, -RZ ;  /* 0x800000ff00007221 */ /* 0x000fc80000010100 */
[----:B------:R-:W-:-:S07]  /*1980*/  FFMA R49, R49, R0, R49 ;  /* 0x0000000031317223 */ /* 0x000fce0000000031 */
.L_x_1221:
[----:B------:R-:W-:Y:S05]  /*1990*/  BSYNC.RECONVERGENT B1 ;  /* 0x0000000000017941 */ /* 0x000fea0003800200 */
.L_x_1219:
        /* <DEDUP_REMOVED lines=21> */
[----:B------:R-:W-:Y:S05]  /*1af0*/  CALL.REL.NOINC `($__internal_13_$__cuda_sm20_rcp_rn_f32_slowpath) ;  /* 0x0000006c002c7944 */ /* 0x000fea0003c00000 */
[----:B------:R-:W-:Y:S05]  /*1b00*/  BRA `(.L_x_1224) ;  /* 0x0000000000107947 */ /* 0x000fea0003800000 */
.L_x_1223:
[----:B------:R-:W0:Y:S02]  /*1b10*/  MUFU.RCP R49, R22 ;  /* 0x0000001600317308 */ /* 0x000e240000001000 */
[----:B0-----:R-:W-:-:S04]  /*1b20*/  FFMA R0, R22, R49, -1 ;  /* 0xbf80000016007423 */ /* 0x001fc80000000031 */
[----:B------:R-:W-:-:S04]  /*1b30*/  FADD.FTZ R0, -R0, -RZ ;  /* 0x800000ff00007221 */ /* 0x000fc80000010100 */
[----:B------:R-:W-:-:S07]  /*1b40*/  FFMA R49, R49, R0, R49 ;  /* 0x0000000031317223 */ /* 0x000fce0000000031 */
.L_x_1224:
[----:B------:R-:W-:Y:S05]  /*1b50*/  BSYNC.RECONVERGENT B1 ;  /* 0x0000000000017941 */ /* 0x000fea0003800200 */
.L_x_1222:
        /* <DEDUP_REMOVED lines=27> */
.L_x_1226:
[----:B------:R-:W0:Y:S02]  /*1d10*/  MUFU.RCP R49, R28 ;  /* 0x0000001c00317308 */ /* 0x000e240000001000 */
[----:B0-----:R-:W-:-:S04]  /*1d20*/  FFMA R0, R28, R49, -1 ;  /* 0xbf8000001c007423 */ /* 0x001fc80000000031 */
[----:B------:R-:W-:-:S04]  /*1d30*/  FADD.FTZ R0, -R0, -RZ ;  /* 0x800000ff00007221 */ /* 0x000fc80000010100 */
[----:B------:R-:W-:-:S07]  /*1d40*/  FFMA R49, R49, R0, R49 ;  /* 0x0000000031317223 */ /* 0x000fce0000000031 */
.L_x_1227:
[----:B------:R-:W-:Y:S05]  /*1d50*/  BSYNC.RECONVERGENT B1 ;  /* 0x0000000000017941 */ /* 0x000fea0003800200 */
.L_x_1225:
        /* <DEDUP_REMOVED lines=8> */
[----:B------:R-:W-:Y:S01]  /*1de0*/  F2FP.F16.F32.PACK_AB R41, RZ, R41 ;  /* 0x00000029ff29723e */ /* 0x000fe200000000ff */
[----:B------:R-:W-:Y:S01]  /*1df0*/  FMUL R40, R18, UR6 ;  /* 0x0000000612287c20 */ /* 0x000fe20008400000 */
[----:B------:R-:W-:Y:S01]  /*1e00*/  F2FP.F16.F32.PACK_AB R46, RZ, R46 ;  /* 0x0000002eff2e723e */ /* 0x000fe200000000ff */
[----:B------:R-:W-:Y:S01]  /*1e10*/  FMUL R32, R2, UR6 ;  /* 0x0000000602207c20 */ /* 0x000fe20008400000 */
[----:B------:R-:W-:Y:S01]  /*1e20*/  FMUL R39, R29, UR6 ;  /* 0x000000061d277c20 */ /* 0x000fe20008400000 */
[----:B------:R-:W-:Y:S01]  /*1e30*/  UMOV UR4, UR18 ;  /* 0x0000001200047c82 */ /* 0x000fe20008000000 */
[----:B------:R-:W-:Y:S01]  /*1e40*/  F2FP.F16.F32.PACK_AB R40, RZ, R40 ;  /* 0x00000028ff28723e */ /* 0x000fe200000000ff */
[----:B------:R-:W-:Y:S01]  /*1e50*/  UMOV UR5, UR19 ;  /* 0x0000001300057c82 */ /* 0x000fe20008000000 */
[----:B------:R-:W-:Y:S01]  /*1e60*/  F2FP.F16.F32.PACK_AB R32, RZ, R32 ;  /* 0x00000020ff20723e */ /* 0x000fe200000000ff */
[----:B------:R-:W-:Y:S01]  /*1e70*/  IMAD R49, R23, UR34, RZ ;  /* 0x0000002217317c24 */ /* 0x000fe2000f8e02ff */
[----:B------:R-:W-:Y:S01]  /*1e80*/  F2FP.F16.F32.PACK_AB R39, RZ, R39 ;  /* 0x00000027ff27723e */ /* 0x000fe200000000ff */
[----:B------:R-:W0:Y:S01]  /*1e90*/  @!P0 LDC R0, c[0x0][0x3b8] ;  /* 0x0000ee00ff008b82 */ /* 0x000e220000000800 */
[----:B------:R-:W-:Y:S01]  /*1ea0*/  @!P0 LEA R36, P1, R5, UR8, 0x2 ;  /* 0x0000000805248c11 */ /* 0x000fe2000f8210ff */
[----:B------:R-:W-:Y:S01]  /*1eb0*/  FMUL R47, R33, UR6 ;  /* 0x00000006212f7c20 */ /* 0x000fe20008400000 */
[----:B------:R-:W-:-:S02]  /*1ec0*/  @!P0 PRMT R41, R41, 0x5410, R46 ;  /* 0x0000541029298816 */ /* 0x000fc4000000002e */
[----:B------:R-:W-:Y:S02]  /*1ed0*/  @!P0 LEA.HI.X R37, R5, UR9, R4, 0x2, P1 ;  /* 0x0000000905258c11 */ /* 0x000fe400088f1404 */
[----:B------:R-:W-:Y:S01]  /*1ee0*/  @!P0 PRMT R40, R40, 0x5410, R32 ;  /* 0x0000541028288816 */ /* 0x000fe20000000020 */
[----:B------:R-:W1:Y:S01]  /*1ef0*/  @!P0 LDC R14, c[0x0][0x3b8] ;  /* 0x0000ee00ff0e8b82 */ /* 0x000e620000000800 */
[----:B------:R-:W-:Y:S01]  /*1f00*/  F2FP.F16.F32.PACK_AB R47, RZ, R47 ;  /* 0x0000002fff2f723e */ /* 0x000fe200000000ff */
        /* <DEDUP_REMOVED lines=13> */
[----:B------:R-:W-:-:S02]  /*1fe0*/  F2FP.F16.F32.PACK_AB R0, RZ, R0 ;  /* 0x00000000ff00723e */ /* 0x000fc400000000ff */
        /* <DEDUP_REMOVED lines=8> */
[----:B------:R-:W-:-:S03]  /*2070*/  F2FP.F16.F32.PACK_AB R36, RZ, R36 ;  /* 0x00000024ff24723e */ /* 0x000fc600000000ff */
        /* <DEDUP_REMOVED lines=75> */
.L_x_1229:
[----:B------:R-:W-:Y:S05]  /*2530*/  BSYNC.RECONVERGENT B0 ;  /* 0x0000000000007941 */ /* 0x000fea0003800200 */
.L_x_1228:
        /* <DEDUP_REMOVED lines=15> */
.L_x_1231:
[----:B------:R-:W0:Y:S02]  /*2630*/  MUFU.RCP R49, R48 ;  /* 0x0000003000317308 */ /* 0x000e240000001000 */
[----:B0-----:R-:W-:-:S04]  /*2640*/  FFMA R0, R48, R49, -1 ;  /* 0xbf80000030007423 */ /* 0x001fc80000000031 */
[----:B------:R-:W-:-:S04]  /*2650*/  FADD.FTZ R0, -R0, -RZ ;  /* 0x800000ff00007221 */ /* 0x000fc80000010100 */
[----:B------:R-:W-:-:S07]  /*2660*/  FFMA R49, R49, R0, R49 ;  /* 0x0000000031317223 */ /* 0x000fce0000000031 */
.L_x_1232:
[----:B------:R-:W-:Y:S05]  /*2670*/  BSYNC.RECONVERGENT B1 ;  /* 0x0000000000017941 */ /* 0x000fea0003800200 */
.L_x_1230:
        /* <DEDUP_REMOVED lines=25> */
[----:B------:R-:W-:Y:S05]  /*2810*/  CALL.REL.NOINC `($__internal_13_$__cuda_sm20_rcp_rn_f32_slowpath) ;  /* 0x0000005c00e47944 */ /* 0x000fea0003c00000 */
[----:B------:R-:W-:Y:S05]  /*2820*/  BRA `(.L_x_1235) ;  /* 0x0000000000107947 */ /* 0x000fea0003800000 */
.L_x_1234:
[----:B------:R-:W0:Y:S02]  /*2830*/  MUFU.RCP R49, R46 ;  /* 0x0000002e00317308 */ /* 0x000e240000001000 */
[----:B0-----:R-:W-:-:S04]  /*2840*/  FFMA R0, R46, R49, -1 ;  /* 0xbf8000002e007423 */ /* 0x001fc80000000031 */
[----:B------:R-:W-:-:S04]  /*2850*/  FADD.FTZ R0, -R0, -RZ ;  /* 0x800000ff00007221 */ /* 0x000fc80000010100 */
[----:B------:R-:W-:-:S07]  /*2860*/  FFMA R49, R49, R0, R49 ;  /* 0x0000000031317223 */ /* 0x000fce0000000031 */
.L_x_1235:
[----:B------:R-:W-:Y:S05]  /*2870*/  BSYNC.RECONVERGENT B1 ;  /* 0x0000000000017941 */ /* 0x000fea0003800200 */
.L_x_1233:
        /* <DEDUP_REMOVED lines=21> */
[----:B------:R-:W-:Y:S05]  /*29d0*/  CALL.REL.NOINC `($__internal_13_$__cuda_sm20_rcp_rn_f32_slowpath) ;  /* 0x0000005c00747944 */ /* 0x000fea0003c00000 */
[----:B------:R-:W-:Y:S05]  /*29e0*/  BRA `(.L_x_1238) ;  /* 0x0000000000107947 */ /* 0x000fea0003800000 */
.L_x_1237:
[----:B------:R-:W0:Y:S02]  /*29f0*/  MUFU.RCP R49, R28 ;  /* 0x0000001c00317308 */ /* 0x000e240000001000 */
[----:B0-----:R-:W-:-:S04]  /*2a00*/  FFMA R0, R28, R49, -1 ;  /* 0xbf8000001c007423 */ /* 0x001fc80000000031 */
[----:B------:R-:W-:-:S04]  /*2a10*/  FADD.FTZ R0, -R0, -RZ ;  /* 0x800000ff00007221 */ /* 0x000fc80000010100 */
[----:B------:R-:W-:-:S07]  /*2a20*/  FFMA R49, R49, R0, R49 ;  /* 0x0000000031317223 */ /* 0x000fce0000000031 */
.L_x_1238:
[----:B------:R-:W-:Y:S05]  /*2a30*/  BSYNC.RECONVERGENT B1 ;  /* 0x0000000000017941 */ /* 0x000fea0003800200 */
.L_x_1236:
        /* <DEDUP_REMOVED lines=25> */
[----:B------:R-:W-:Y:S05]  /*2bd0*/  CALL.REL.NOINC `($__internal_13_$__cuda_sm20_rcp_rn_f32_slowpath) ;  /* 0x0000005800f47944 */ /* 0x000fea0003c00000 */
[----:B------:R-:W-:Y:S05]  /*2be0*/  BRA `(.L_x_1241) ;  /* 0x0000000000107947 */ /* 0x000fea0003800000 */
.L_x_1240:
[----:B------:R-:W0:Y:S02]  /*2bf0*/  MUFU.RCP R49, R28 ;  /* 0x0000001c00317308 */ /* 0x000e240000001000 */
[----:B0-----:R-:W-:-:S04]  /*2c00*/  FFMA R0, R28, R49, -1 ;  /* 0xbf8000001c007423 */ /* 0x001fc80000000031 */
[----:B------:R-:W-:-:S04]  /*2c10*/  FADD.FTZ R0, -R0, -RZ ;  /* 0x800000ff00007221 */ /* 0x000fc80000010100 */
[----:B------:R-:W-:-:S07]  /*2c20*/  FFMA R49, R49, R0, R49 ;  /* 0x0000000031317223 */ /* 0x000fce0000000031 */
.L_x_1241:
[----:B------:R-:W-:Y:S05]  /*2c30*/  BSYNC.RECONVERGENT B1 ;  /* 0x0000000000017941 */ /* 0x000fea0003800200 */
.L_x_1239:
        /* <DEDUP_REMOVED lines=23> */
.L_x_1243:
[----:B------:R-:W0:Y:S02]  /*2db0*/  MUFU.RCP R49, R30 ;  /* 0x0000001e00317308 */ /* 0x000e240000001000 */
[----:B0-----:R-:W-:-:S04]  /*2dc0*/  FFMA R0, R30, R49, -1 ;  /* 0xbf8000001e007423 */ /* 0x001fc80000000031 */
[----:B------:R-:W-:-:S04]  /*2dd0*/  FADD.FTZ R0, -R0, -RZ ;  /* 0x800000ff00007221 */ /* 0x000fc80000010100 */
[----:B------:R-:W-:-:S07]  /*2de0*/  FFMA R49, R49, R0, R49 ;  /* 0x0000000031317223 */ /* 0x000fce0000000031 */
.L_x_1244:
[----:B------:R-:W-:Y:S05]  /*2df0*/  BSYNC.RECONVERGENT B1 ;  /* 0x0000000000017941 */ /* 0x000fea0003800200 */
.L_x_1242:
        /* <DEDUP_REMOVED lines=27> */
.L_x_1246:
[----:B------:R-:W0:Y:S02]  /*2fb0*/  MUFU.RCP R49, R26 ;  /* 0x0000001a00317308 */ /* 0x000e240000001000 */
[----:B0-----:R-:W-:-:S04]  /*2fc0*/  FFMA R0, R26, R49, -1 ;  /* 0xbf8000001a007423 */ /* 0x001fc80000000031 */
[----:B------:R-:W-:-:S04]  /*2fd0*/  FADD.FTZ R0, -R0, -RZ ;  /* 0x800000ff00007221 */ /* 0x000fc80000010100 */
[----:B------:R-:W-:-:S07]  /*2fe0*/  FFMA R49, R49, R0, R49 ;  /* 0x0000000031317223 */ /* 0x000fce0000000031 */
.L_x_1247:
[----:B------:R-:W-:Y:S05]  /*2ff0*/  BSYNC.RECONVERGENT B1 ;  /* 0x0000000000017941 */ /* 0x000fea0003800200 */
.L_x_1245:
        /* <DEDUP_REMOVED lines=23> */
.L_x_1249:
[----:B------:R-:W0:Y:S02]  /*3170*/  MUFU.RCP R49, R28 ;  /* 0x0000001c00317308 */ /* 0x000e240000001000 */
[----:B0-----:R-:W-:-:S04]  /*3180*/  FFMA R0, R28, R49, -1 ;  /* 0xbf8000001c007423 */ /* 0x001fc80000000031 */
[----:B------:R-:W-:-:S04]  /*3190*/  FADD.FTZ R0, -R0, -RZ ;  /* 0x800000ff00007221 */ /* 0x000fc80000010100 */
[----:B------:R-:W-:-:S07]  /*31a0*/  FFMA R49, R49, R0, R49 ;  /* 0x0000000031317223 */ /* 0x000fce0000000031 */
.L_x_1250:
[----:B------:R-:W-:Y:S05]  /*31b0*/  BSYNC.RECONVERGENT B1 ;  /* 0x0000000000017941 */ /* 0x000fea0003800200 */
.L_x_1248:
        /* <DEDUP_REMOVED lines=27> */
.L_x_1252:
[----:B------:R-:W0:Y:S02]  /*3370*/  MUFU.RCP R49, R26 ;  /* 0x0000001a00317308 */ /* 0x000e240000001000 */
[----:B0-----:R-:W-:-:S04]  /*3380*/  FFMA R0, R26, R49, -1 ;  /* 0xbf8000001a007423 */ /* 0x001fc80000000031 */
[----:B------:R-:W-:-:S04]  /*3390*/  FADD.FTZ R0, -R0, -RZ ;  /* 0x800000ff00007221 */ /* 0x000fc80000010100 */
[----:B------:R-:W-:-:S07]  /*33a0*/  FFMA R49, R49, R0, R49 ;  /* 0x0000000031317223 */ /* 0x000fce0000000031 */
.L_x_1253:
[----:B------:R-:W-:Y:S05]  /*33b0*/  BSYNC.RECONVERGENT B1 ;  /* 0x0000000000017941 */ /* 0x000fea0003800200 */
.L_x_1251:
[----:B------:R-:W-:Y:S01]  /*33c0*/  ISETP.GE.U32.AND P0, PT, R42, UR7, PT ;  /* 0x000000072a007c0c */ /* 0x000fe2000bf06070 */
[----:B------:R-:W-:Y:S01]  /*33d0*/  FMUL R28, R12, UR6 ;  /* 0x000000060c1c7c20 */ /* 0x000fe20008400000 */
[----:B------:R-:W-:Y:S01]  /*33e0*/  FMUL R47, R9, UR6 ;  /* 0x00000006092f7c20 */ /* 0x000fe20008400000 */
[----:B------:R-:W-:Y:S01]  /*33f0*/  FMUL R27, R8, UR6 ;  /* 0x00000006081b7c20 */ /* 0x000fe20008400000 */
[----:B------:R-:W-:Y:S01]  /*3400*/  ISETP.GE.U32.OR P0, PT, R21, UR14, P0 ;  /* 0x0000000e15007c0c */ /* 0x000fe20008706470 */
[----:B------:R-:W-:Y:S01]  /*3410*/  FMUL R48, R6, UR6 ;  /* 0x0000000606307c20 */ /* 0x000fe20008400000 */
[----:B------:R-:W-:Y:S01]  /*3420*/  F2FP.F16.F32.PACK_AB R28, RZ, R28 ;  /* 0x0000001cff1c723e */ /* 0x000fe200000000ff */
[----:B------:R-:W-:Y:S01]  /*3430*/  FMUL R20, R20, R49 ;  /* 0x0000003114147220 */ /* 0x000fe20000400000 */
[----:B------:R-:W-:Y:S01]  /*3440*/  F2FP.F16.F32.PACK_AB R47, RZ, R47 ;  /* 0x0000002fff2f723e */ /* 0x000fe200000000ff */
[----:B------:R-:W-:Y:S01]  /*3450*/  FMUL R26, R11, UR6 ;  /* 0x000000060b1a7c20 */ /* 0x000fe20008400000 */
[----:B------:R-:W-:Y:S01]  /*3460*/  F2FP.F16.F32.PACK_AB R27, RZ, R27 ;  /* 0x0000001bff1b723e */ /* 0x000fe200000000ff */
[----:B------:R-:W-:Y:S01]  /*3470*/  FMUL R15, R15, R20 ;  /* 0x000000140f0f7220 */ /* 0x000fe20000400000 */
[----:B------:R-:W-:Y:S01]  /*3480*/  F2FP.F16.F32.PACK_AB R48, RZ, R48 ;  /* 0x00000030ff30723e */ /* 0x000fe200000000ff */
[----:B------:R-:W-:Y:S01]  /*3490*/  FMUL R23, R7, UR6 ;  /* 0x0000000607177c20 */ /* 0x000fe20008400000 */
[----:B------:R-:W-:Y:S01]  /*34a0*/  F2FP.F16.F32.PACK_AB R26, RZ, R26 ;  /* 0x0000001aff1a723e */ /* 0x000fe200000000ff */
[----:B------:R-:W0:Y:S02]  /*34b0*/  LDCU UR4, c[0x0][0x3bc] ;  /* 0x00007780ff0477ac */ /* 0x000e240008000800 */
[----:B------:R-:W1:Y:S01]  /*34c0*/  @!P0 LDC R0, c[0x0][0x3b8] ;  /* 0x0000ee00ff008b82 */ /* 0x000e620000000800 */
[----:B------:R-:W-:-:S02]  /*34d0*/  @!P0 LEA R30, P1, R19, UR8, 0x2 ;  /* 0x00000008131e8c11 */ /* 0x000fc4000f8210ff */
[----:B------:R-:W-:Y:S02]  /*34e0*/  @!P0 PRMT R28, R28, 0x5410, R47 ;  /* 0x000054101c1c8816 */ /* 0x000fe4000000002f */
[----:B------:R-:W-:Y:S02]  /*34f0*/  @!P0 LEA.HI.X R31, R19, UR9, R18, 0x2, P1 ;  /* 0x00000009131f8c11 */ /* 0x000fe400088f1412 */
[----:B------:R-:W-:Y:S01]  /*3500*/  @!P0 PRMT R27, R27, 0x5410, R48 ;  /* 0x000054101b1b8816 */ /* 0x000fe20000000030 */
[----:B------:R-:W2:Y:S01]  /*3510*/  @!P0 LDC R46, c[0x0][0x3b8] ;  /* 0x0000ee00ff2e8b82 */ /* 0x000ea20000000800 */
[----:B------:R-:W-:Y:S01]  /*3520*/  F2FP.F16.F32.PACK_AB R23, RZ, R23 ;  /* 0x00000017ff17723e */ /* 0x000fe200000000ff */
        /* <DEDUP_REMOVED lines=12> */
[----:B------:R-:W-:-:S02]  /*35f0*/  F2FP.F16.F32.PACK_AB R0, RZ, R0 ;  /* 0x00000000ff00723e */ /* 0x000fc400000000ff */
[----:B------:R-:W-:Y:S02]  /*3600*/  @!P0 IADD3.X R18, PT, PT, R18, UR33, RZ, P2, !PT ;  /* 0x0000002112128c10 */ /* 0x000fe400097fe4ff */
[----:B------:R-:W-:Y:S02]  /*3610*/  @!P0 PRMT R26, R26, 0x5410, R0 ;  /* 0x000054101a1a8816 */ /* 0x000fe40000000000 */
[----:B------:R-:W-:Y:S01]  /*3620*/  @!P0 LEA R20, P2, R19, UR12, 0x2 ;  /* 0x0000000c13148c11 */ /* 0x000fe2000f8410ff */
[----:B-1----:R-:W-:Y:S01]  /*3630*/  VIADD R24, R43, 0x1d ;  /* 0x0000001d2b187836 */ /* 0x002fe20000000000 */
[----:B------:R-:W-:Y:S01]  /*3640*/  F2FP.F16.F32.PACK_AB R46, RZ, R46 ;  /* 0x0000002eff2e723e */ /* 0x000fe200000000ff */
        /* <DEDUP_REMOVED lines=75> */
.L_x_1255:
[----:B------:R-:W-:Y:S05]  /*3b00*/  BSYNC.RECONVERGENT B0 ;  /* 0x0000000000007941 */ /* 0x000fea0003800200 */
.L_x_1254:
        /* <DEDUP_REMOVED lines=14> */
[----:B------:R-:W-:Y:S01]  /*3bf0*/  MOV R47, R49 ;  /* 0x00000031002f7202 */ /* 0x000fe20000000f00 */
[----:B------:R-:W-:Y:S06]  /*3c00*/  BRA `(.L_x_1258) ;  /* 0x0000000000107947 */ /* 0x000fec0003800000 */
.L_x_1257:
[----:B------:R-:W0:Y:S02]  /*3c10*/  MUFU.RCP R0, R49 ;  /* 0x0000003100007308 */ /* 0x000e240000001000 */
[----:B0-----:R-:W-:-:S04]  /*3c20*/  FFMA R46, R49, R0, -1 ;  /* 0xbf800000312e7423 */ /* 0x001fc80000000000 */
[----:B------:R-:W-:-:S04]  /*3c30*/  FADD.FTZ R47, -R46, -RZ ;  /* 0x800000ff2e2f7221 */ /* 0x000fc80000010100 */
[----:B------:R-:W-:-:S07]  /*3c40*/  FFMA R47, R0, R47, R0 ;  /* 0x0000002f002f7223 */ /* 0x000fce0000000000 */
.L_x_1258:
[----:B------:R-:W-:Y:S05]  /*3c50*/  BSYNC.RECONVERGENT B1 ;  /* 0x0000000000017941 */ /* 0x000fea0003800200 */
.L_x_1256:
        /* <DEDUP_REMOVED lines=25> */
[----:B------:R-:W-:Y:S05]  /*3df0*/  CALL.REL.NOINC `($__internal_13_$__cuda_sm20_rcp_rn_f32_slowpath) ;  /* 0x00000048006c7944 */ /* 0x000fea0003c00000 */
[----:B------:R-:W-:Y:S05]  /*3e00*/  BRA `(.L_x_1261) ;  /* 0x0000000000107947 */ /* 0x000fea0003800000 */
.L_x_1260:
[----:B------:R-:W0:Y:S02]  /*3e10*/  MUFU.RCP R49, R46 ;  /* 0x0000002e00317308 */ /* 0x000e240000001000 */
[----:B0-----:R-:W-:-:S04]  /*3e20*/  FFMA R0, R46, R49, -1 ;  /* 0xbf8000002e007423 */ /* 0x001fc80000000031 */
[----:B------:R-:W-:-:S04]  /*3e30*/  FADD.FTZ R0, -R0, -RZ ;  /* 0x800000ff00007221 */ /* 0x000fc80000010100 */
[----:B------:R-:W-:-:S07]  /*3e40*/  FFMA R49, R49, R0, R49 ;  /* 0x0000000031317223 */ /* 0x000fce0000000031 */
.L_x_1261:
[----:B------:R-:W-:Y:S05]  /*3e50*/  BSYNC.RECONVERGENT B1 ;  /* 0x0000000000017941 */ /* 0x000fea0003800200 */
.L_x_1259:
        /* <DEDUP_REMOVED lines=23> */
.L_x_1263:
[----:B------:R-:W0:Y:S02]  /*3fd0*/  MUFU.RCP R49, R46 ;  /* 0x0000002e00317308 */ /* 0x000e240000001000 */
[----:B0-----:R-:W-:-:S04]  /*3fe0*/  FFMA R0, R46, R49, -1 ;  /* 0xbf8000002e007423 */ /* 0x001fc80000000031 */
[----:B------:R-:W-:-:S04]  /*3ff0*/  FADD.FTZ R0, -R0, -RZ ;  /* 0x800000ff00007221 */ /* 0x000fc80000010100 */
[----:B------:R-:W-:-:S07]  /*4000*/  FFMA R49, R49, R0, R49 ;  /* 0x0000000031317223 */ /* 0x000fce0000000031 */
.L_x_1264:
[----:B------:R-:W-:Y:S05]  /*4010*/  BSYNC.RECONVERGENT B1 ;  /* 0x0000000000017941 */ /* 0x000fea0003800200 */
.L_x_1262:
        /* <DEDUP_REMOVED lines=27> */
.L_x_1266:
[----:B------:R-:W0:Y:S02]  /*41d0*/  MUFU.RCP R49, R46 ;  /* 0x0000002e00317308 */ /* 0x000e240000001000 */
[----:B0-----:R-:W-:-:S04]  /*41e0*/  FFMA R0, R46, R49, -1 ;  /* 0xbf8000002e007423 */ /* 0x001fc80000000031 */
[----:B------:R-:W-:-:S04]  /*41f0*/  FADD.FTZ R0, -R0, -RZ ;  /* 0x800000ff00007221 */ /* 0x000fc80000010100 */
[----:B------:R-:W-:-:S07]  /*4200*/  FFMA R49, R49, R0, R49 ;  /* 0x0000000031317223 */ /* 0x000fce0000000031 */
.L_x_1267:
[----:B------:R-:W-:Y:S05]  /*4210*/  BSYNC.RECONVERGENT B1 ;  /* 0x0000000000017941 */ /* 0x000fea0003800200 */
.L_x_1265:
        /* <DEDUP_REMOVED lines=23> */
.L_x_1269:
[----:B------:R-:W0:Y:S02]  /*4390*/  MUFU.RCP R49, R46 ;  /* 0x0000002e00317308 */ /* 0x000e240000001000 */
[----:B0-----:R-:W-:-:S04]  /*43a0*/  FFMA R0, R46, R49, -1 ;  /* 0xbf8000002e007423 */ /* 0x001fc80000000031 */
[----:B------:R-:W-:-:S04]  /*43b0*/  FADD.FTZ R0, -R0, -RZ ;  /* 0x800000ff00007221 */ /* 0x000fc80000010100 */
[----:B------:R-:W-:-:S07]  /*43c0*/  FFMA R49, R49, R0, R49 ;  /* 0x0000000031317223 */ /* 0x000fce0000000031 */
.L_x_1270:
[----:B------:R-:W-:Y:S05]  /*43d0*/  BSYNC.RECONVERGENT B1 ;  /* 0x0000000000017941 */ /* 0x000fea0003800200 */
.L_x_1268:
        /* <DEDUP_REMOVED lines=25> */
[----:B------:R-:W-:Y:S05]  /*4570*/  CALL.REL.NOINC `($__internal_13_$__cuda_sm20_rcp_rn_f32_slowpath) ;  /* 0x00000040008c7944 */ /* 0x000fea0003c00000 */
[----:B------:R-:W-:Y:S05]  /*4580*/  BRA `(.L_x_1273) ;  /* 0x0000000000107947 */ /* 0x000fea0003800000 */
.L_x_1272:
[----:B------:R-:W0:Y:S02]  /*4590*/  MUFU.RCP R49, R50 ;  /* 0x0000003200317308 */ /* 0x000e240000001000 */
[----:B0-----:R-:W-:-:S04]  /*45a0*/  FFMA R0, R50, R49, -1 ;  /* 0xbf80000032007423 */ /* 0x001fc80000000031 */
[----:B------:R-:W-:-:S04]  /*45b0*/  FADD.FTZ R0, -R0, -RZ ;  /* 0x800000ff00007221 */ /* 0x000fc80000010100 */
[----:B------:R-:W-:-:S07]  /*45c0*/  FFMA R49, R49, R0, R49 ;  /* 0x0000000031317223 */ /* 0x000fce0000000031 */
.L_x_1273:
[----:B------:R-:W-:Y:S05]  /*45d0*/  BSYNC.RECONVERGENT B1 ;  /* 0x0000000000017941 */ /* 0x000fea0003800200 */
.L_x_1271:
        /* <DEDUP_REMOVED lines=23> */
.L_x_1275:
[----:B------:R-:W0:Y:S02]  /*4750*/  MUFU.RCP R49, R46 ;  /* 0x0000002e00317308 */ /* 0x000e240000001000 */
[----:B0-----:R-:W-:-:S04]  /*4760*/  FFMA R0, R46, R49, -1 ;  /* 0xbf8000002e007423 */ /* 0x001fc80000000031 */
[----:B------:R-:W-:-:S04]  /*4770*/  FADD.FTZ R0, -R0, -RZ ;  /* 0x800000ff00007221 */ /* 0x000fc80000010100 */
[----:B------:R-:W-:-:S07]  /*4780*/  FFMA R49, R49, R0, R49 ;  /* 0x0000000031317223 */ /* 0x000fce0000000031 */
.L_x_1276:
[----:B------:R-:W-:Y:S05]  /*4790*/  BSYNC.RECONVERGENT B1 ;  /* 0x0000000000017941 */ /* 0x000fea0003800200 */
.L_x_1274:
        /* <DEDUP_REMOVED lines=26> */
[----:B------:R-:W-:Y:S01]  /*4940*/  IMAD.MOV.U32 R50, RZ, RZ, R49 ;  /* 0x000000ffff327224 */ /* 0x000fe200078e0031 */
[----:B------:R-:W-:Y:S06]  /*4950*/  BRA `(.L_x_1279) ;  /* 0x0000000000107947 */ /* 0x000fec0003800000 */
.L_x_1278:
[----:B------:R-:W0:Y:S02]  /*4960*/  MUFU.RCP R50, R51 ;  /* 0x0000003300327308 */ /* 0x000e240000001000 */
[----:B0-----:R-:W-:-:S04]  /*4970*/  FFMA R0, R51, R50, -1 ;  /* 0xbf80000033007423 */ /* 0x001fc80000000032 */
[----:B------:R-:W-:-:S04]  /*4980*/  FADD.FTZ R35, -R0, -RZ ;  /* 0x800000ff00237221 */ /* 0x000fc80000010100 */
[----:B------:R-:W-:-:S07]  /*4990*/  FFMA R50, R50, R35, R50 ;  /* 0x0000002332327223 */ /* 0x000fce0000000032 */
.L_x_1279:
[----:B------:R-:W-:Y:S05]  /*49a0*/  BSYNC.RECONVERGENT B1 ;  /* 0x0000000000017941 */ /* 0x000fea0003800200 */
.L_x_1277:
[----:B------:R-:W-:Y:S01]  /*49b0*/  ISETP.GE.U32.AND P0, PT, R38, UR7, PT ;  /* 0x0000000726007c0c */ /* 0x000fe2000bf06070 */
[----:B------:R-:W-:Y:S01]  /*49c0*/  FMUL R35, R5, UR6 ;  /* 0x0000000605237c20 */ /* 0x000fe20008400000 */
[----:B------:R-:W-:Y:S01]  /*49d0*/  FMUL R0, R3, UR6 ;  /* 0x0000000603007c20 */ /* 0x000fe20008400000 */
[----:B------:R-:W-:Y:S01]  /*49e0*/  FMUL R51, R2, UR6 ;  /* 0x0000000602337c20 */ /* 0x000fe20008400000 */
[----:B------:R-:W-:Y:S01]  /*49f0*/  ISETP.GE.U32.OR P0, PT, R37, UR14, P0 ;  /* 0x0000000e25007c0c */ /* 0x000fe20008706470 */
[----:B------:R-:W-:Y:S01]  /*4a00*/  IMAD.MOV.U32 R55, RZ, RZ, 0x437c0000 ;  /* 0x437c0000ff377424 */ /* 0x000fe200078e00ff */
[----:B------:R-:W-:Y:S01]  /*4a10*/  F2FP.F16.F32.PACK_AB R35, RZ, R35 ;  /* 0x00000023ff23723e */ /* 0x000fe200000000ff */
[----:B------:R-:W-:Y:S01]  /*4a20*/  FMUL R37, R52, UR6 ;  /* 0x0000000634257c20 */ /* 0x000fe20008400000 */
[----:B------:R-:W-:Y:S01]  /*4a30*/  F2FP.F16.F32.PACK_AB R0, RZ, R0 ;  /* 0x00000000ff00723e */ /* 0x000fe200000000ff */
[----:B------:R-:W-:Y:S01]  /*4a40*/  FMUL R33, R33, R50 ;  /* 0x0000003221217220 */ /* 0x000fe20000400000 */
[----:B------:R-:W-:Y:S01]  /*4a50*/  FMNMX R18, R18, |R5|, !PT ;  /* 0x4000000512127209 */ /* 0x000fe20007800000 */
[----:B------:R-:W-:Y:S01]  /*4a60*/  FMUL R5, R56, UR6 ;  /* 0x0000000638057c20 */ /* 0x000fe20008400000 */
[----:B------:R-:W-:Y:S01]  /*4a70*/  F2FP.F16.F32.PACK_AB R37, RZ, R37 ;  /* 0x00000025ff25723e */ /* 0x000fe200000000ff */
[----:B------:R-:W-:Y:S01]  /*4a80*/  FMUL R50, R34, R33 ;  /* 0x0000002122327220 */ /* 0x000fe20000400000 */
[----:B------:R-:W-:Y:S02]  /*4a90*/  BSSY.RECONVERGENT B1, `(.L_x_1280) ;  /* 0x000003f000017945 */ /* 0x000fe40003800200 */
[----:B------:R-:W-:Y:S01]  /*4aa0*/  F2FP.F16.F32.PACK_AB R34, RZ, R5 ;  /* 0x00000005ff22723e */ /* 0x000fe200000000ff */
[----:B------:R-:W0:Y:S01]  /*4ab0*/  @!P0 LDC R46, c[0x0][0x3b8] ;  /* 0x0000ee00ff2e8b82 */ /* 0x000e220000000800 */
[----:B------:R-:W-:Y:S01]  /*4ac0*/  @!P0 LEA R48, P1, R19, UR8, 0x2 ;  /* 0x0000000813308c11 */ /* 0x000fe2000f8210ff */
[----:B------:R-:W-:Y:S01]  /*4ad0*/  FMUL R5, R53, UR6 ;  /* 0x0000000635057c20 */ /* 0x000fe20008400000 */
[----:B------:R-:W-:-:S02]  /*4ae0*/  @!P0 PRMT R35, R35, 0x5410, R0 ;  /* 0x0000541023238816 */ /* 0x000fc40000000000 */
[----:B------:R-:W-:Y:S02]  /*4af0*/  @!P0 LEA.HI.X R49, R19, UR9, R14, 0x2, P1 ;  /* 0x0000000913318c11 */ /* 0x000fe400088f140e */
[----:B------:R-:W-:-:S03]  /*4b00*/  F2FP.F16.F32.PACK_AB R5, RZ, R5 ;  /* 0x00000005ff05723e */ /* 0x000fc600000000ff */
[----:B------:R1:W-:Y:S02]  /*4b10*/  @!P0 STG.E desc[UR22][R48.64], R35 ;  /* 0x0000002330008986 */ /* 0x0003e4000c101916 */
[----:B-1----:R-:W-:Y:S01]  /*4b20*/  F2FP.F16.F32.PACK_AB R49, RZ, R51 ;  /* 0x00000033ff31723e */ /* 0x002fe200000000ff */
        /* <DEDUP_REMOVED lines=22> */
[----:B------:R-:W-:Y:S02]  /*4c90*/  F2FP.F16.F32.PACK_AB R3, RZ, R3 ;  /* 0x00000003ff03723e */ /* 0x000fe400000000ff */
        /* <DEDUP_REMOVED lines=9> */
[----:B------:R-:W-:-:S02]  /*4d30*/  F2FP.F16.F32.PACK_AB R14, RZ, R47 ;  /* 0x0000002fff0e723e */ /* 0x000fc400000000ff */
        /* <DEDUP_REMOVED lines=14> */
[----:B------:R-:W-:Y:S05]  /*4e20*/  CALL.REL.NOINC `($__internal_13_$__cuda_sm20_rcp_rn_f32_slowpath) ;  /* 0x0000003800607944 */ /* 0x000fea0003c00000 */
[----:B------:R-:W-:Y:S05]  /*4e30*/  BRA `(.L_x_1282) ;  /* 0x0000000000107947 */ /* 0x000fea0003800000 */
.L_x_1281:
[----:B------:R-:W0:Y:S02]  /*4e40*/  MUFU.RCP R0, R33 ;  /* 0x0000002100007308 */ /* 0x000e240000001000 */
[----:B0-----:R-:W-:-:S04]  /*4e50*/  FFMA R19, R33, R0, -1 ;  /* 0xbf80000021137423 */ /* 0x001fc80000000000 */
[----:B------:R-:W-:-:S04]  /*4e60*/  FADD.FTZ R19, -R19, -RZ ;  /* 0x800000ff13137221 */ /* 0x000fc80000010100 */
[----:B------:R-:W-:-:S07]  /*4e70*/  FFMA R49, R0, R19, R0 ;  /* 0x0000001300317223 */ /* 0x000fce0000000000 */
.L_x_1282:
[----:B------:R-:W-:Y:S05]  /*4e80*/  BSYNC.RECONVERGENT B1 ;  /* 0x0000000000017941 */ /* 0x000fea0003800200 */
.L_x_1280:
        /* <DEDUP_REMOVED lines=27> */
.L_x_1284:
[----:B------:R-:W0:Y:S02]  /*5040*/  MUFU.RCP R49, R30 ;  /* 0x0000001e00317308 */ /* 0x000e240000001000 */
[----:B0-----:R-:W-:-:S04]  /*5050*/  FFMA R0, R30, R49, -1 ;  /* 0xbf8000001e007423 */ /* 0x001fc80000000031 */
[----:B------:R-:W-:-:S04]  /*5060*/  FADD.FTZ R0, -R0, -RZ ;  /* 0x800000ff00007221 */ /* 0x000fc80000010100 */
[----:B------:R-:W-:-:S07]  /*5070*/  FFMA R49, R49, R0, R49 ;  /* 0x0000000031317223 */ /* 0x000fce0000000031 */
.L_x_1285:
[----:B------:R-:W-:Y:S05]  /*5080*/  BSYNC.RECONVERGENT B1 ;  /* 0x0000000000017941 */ /* 0x000fea0003800200 */
.L_x_1283:
        /* <DEDUP_REMOVED lines=23> */
.L_x_1287:
[----:B------:R-:W0:Y:S02]  /*5200*/  MUFU.RCP R49, R30 ;  /* 0x0000001e00317308 */ /* 0x000e240000001000 */
[----:B0-----:R-:W-:-:S04]  /*5210*/  FFMA R0, R30, R49, -1 ;  /* 0xbf8000001e007423 */ /* 0x001fc80000000031 */
[----:B------:R-:W-:-:S04]  /*5220*/  FADD.FTZ R0, -R0, -RZ ;  /* 0x800000ff00007221 */ /* 0x000fc80000010100 */
[----:B------:R-:W-:-:S07]  /*5230*/  FFMA R49, R49, R0, R49 ;  /* 0x0000000031317223 */ /* 0x000fce0000000031 */
.L_x_1288:
[----:B------:R-:W-:Y:S05]  /*5240*/  BSYNC.RECONVERGENT B1 ;  /* 0x0000000000017941 */ /* 0x000fea0003800200 */
.L_x_1286:
        /* <DEDUP_REMOVED lines=27> */
.L_x_1290:
[----:B------:R-:W0:Y:S02]  /*5400*/  MUFU.RCP R49, R30 ;  /* 0x0000001e00317308 */ /* 0x000e240000001000 */
[----:B0-----:R-:W-:-:S04]  /*5410*/  FFMA R0, R30, R49, -1 ;  /* 0xbf8000001e007423 */ /* 0x001fc80000000031 */
[----:B------:R-:W-:-:S04]  /*5420*/  FADD.FTZ R0, -R0, -RZ ;  /* 0x800000ff00007221 */ /* 0x000fc80000010100 */
[----:B------:R-:W-:-:S07]  /*5430*/  FFMA R49, R49, R0, R49 ;  /* 0x0000000031317223 */ /* 0x000fce0000000031 */
.L_x_1291:
[----:B------:R-:W-:Y:S05]  /*5440*/  BSYNC.RECONVERGENT B1 ;  /* 0x0000000000017941 */ /* 0x000fea0003800200 */
.L_x_1289:
        /* <DEDUP_REMOVED lines=23> */
.L_x_1293:
[----:B------:R-:W0:Y:S02]  /*55c0*/  MUFU.RCP R49, R30 ;  /* 0x0000001e00317308 */ /* 0x000e240000001000 */
[----:B0-----:R-:W-:-:S04]  /*55d0*/  FFMA R0, R30, R49, -1 ;  /* 0xbf8000001e007423 */ /* 0x001fc80000000031 */
[----:B------:R-:W-:-:S04]  /*55e0*/  FADD.FTZ R0, -R0, -RZ ;  /* 0x800000ff00007221 */ /* 0x000fc80000010100 */
[----:B------:R-:W-:-:S07]  /*55f0*/  FFMA R49, R49, R0, R49 ;  /* 0x0000000031317223 */ /* 0x000fce0000000031 */
.L_x_1294:
[----:B------:R-:W-:Y:S05]  /*5600*/  BSYNC.RECONVERGENT B1 ;  /* 0x0000000000017941 */ /* 0x000fea0003800200 */
.L_x_1292:
        /* <DEDUP_REMOVED lines=27> */
.L_x_1296:
[----:B------:R-:W0:Y:S02]  /*57c0*/  MUFU.RCP R49, R22 ;  /* 0x0000001600317308 */ /* 0x000e240000001000 */
[----:B0-----:R-:W-:-:S04]  /*57d0*/  FFMA R0, R22, R49, -1 ;  /* 0xbf80000016007423 */ /* 0x001fc80000000031 */
[----:B------:R-:W-:-:S04]  /*57e0*/  FADD.FTZ R0, -R0, -RZ ;  /* 0x800000ff00007221 */ /* 0x000fc80000010100 */
[----:B------:R-:W-:-:S07]  /*57f0*/  FFMA R49, R49, R0, R49 ;  /* 0x0000000031317223 */ /* 0x000fce0000000031 */
.L_x_1297:
[----:B------:R-:W-:Y:S05]  /*5800*/  BSYNC.RECONVERGENT B1 ;  /* 0x0000000000017941 */ /* 0x000fea0003800200 */
.L_x_1295:
        /* <DEDUP_REMOVED lines=23> */
.L_x_1299:
[----:B------:R-:W0:Y:S02]  /*5980*/  MUFU.RCP R49, R22 ;  /* 0x0000001600317308 */ /* 0x000e240000001000 */
[----:B0-----:R-:W-:-:S04]  /*5990*/  FFMA R0, R22, R49, -1 ;  /* 0xbf80000016007423 */ /* 0x001fc80000000031 */
[----:B------:R-:W-:-:S04]  /*59a0*/  FADD.FTZ R0, -R0, -RZ ;  /* 0x800000ff00007221 */ /* 0x000fc80000010100 */
[----:B------:R-:W-:-:S07]  /*59b0*/  FFMA R49, R49, R0, R49 ;  /* 0x0000000031317223 */ /* 0x000fce0000000031 */
.L_x_1300:
[----:B------:R-:W-:Y:S05]  /*59c0*/  BSYNC.RECONVERGENT B1 ;  /* 0x0000000000017941 */ /* 0x000fea0003800200 */
.L_x_1298:
        /* <DEDUP_REMOVED lines=25> */
[----:B------:R-:W-:Y:S05]  /*5b60*/  CALL.REL.NOINC `($__internal_13_$__cuda_sm20_rcp_rn_f32_slowpath) ;  /* 0x0000002c00107944 */ /* 0x000fea0003c00000 */
[----:B------:R-:W-:Y:S05]  /*5b70*/  BRA `(.L_x_1303) ;  /* 0x0000000000107947 */ /* 0x000fea0003800000 */
.L_x_1302:
[----:B------:R-:W0:Y:S02]  /*5b80*/  MUFU.RCP R49, R22 ;  /* 0x0000001600317308 */ /* 0x000e240000001000 */
[----:B0-----:R-:W-:-:S04]  /*5b90*/  FFMA R0, R22, R49, -1 ;  /* 0xbf80000016007423 */ /* 0x001fc80000000031 */
[----:B------:R-:W-:-:S04]  /*5ba0*/  FADD.FTZ R0, -R0, -RZ ;  /* 0x800000ff00007221 */ /* 0x000fc80000010100 */
[----:B------:R-:W-:-:S07]  /*5bb0*/  FFMA R49, R49, R0, R49 ;  /* 0x0000000031317223 */ /* 0x000fce0000000031 */
.L_x_1303:
[----:B------:R-:W-:Y:S05]  /*5bc0*/  BSYNC.RECONVERGENT B1 ;  /* 0x0000000000017941 */ /* 0x000fea0003800200 */
.L_x_1301:
        /* <DEDUP_REMOVED lines=25> */
[----:B------:R-:W-:Y:S01]  /*5d60*/  F2FP.F16.F32.PACK_AB R24, RZ, R24 ;  /* 0x00000018ff18723e */ /* 0x000fe200000000ff */
[----:B------:R-:W3:Y:S01]  /*5d70*/  @!P0 LDC R51, c[0x0][0x3b8] ;  /* 0x0000ee00ff338b82 */ /* 0x000ee20000000800 */
[----:B------:R-:W-:Y:S01]  /*5d80*/  F2FP.F16.F32.PACK_AB R34, RZ, R34 ;  /* 0x00000022ff22723e */ /* 0x000fe200000000ff */
        /* <DEDUP_REMOVED lines=26> */
[----:B------:R-:W-:Y:S01]  /*5f30*/  F2FP.F16.F32.PACK_AB R38, RZ, R38 ;  /* 0x00000026ff26723e */ /* 0x000fe200000000ff */
[----:B------:R1:W-:Y:S01]  /*5f40*/  STS [R27], R35 ;  /* 0x000000231b007388 */ /* 0x0003e20000000800 */
[----:B------:R-:W-:-:S02]  /*5f50*/  @!P0 LEA.HI.X R13, R30, UR9, R13, 0x2, P1 ;  /* 0x000000091e0d8c11 */ /* 0x000fc400088f140d */
[----:B---3--:R-:W-:Y:S02]  /*5f60*/  @!P0 IADD3 R51, P2, PT, R2, R51, RZ ;  /* 0x0000003302338210 */ /* 0x008fe40007f5e0ff */
[----:B------:R-:W-:Y:S02]  /*5f70*/  F2FP.F16.F32.PACK_AB R33, RZ, R33 ;  /* 0x00000021ff21723e */ /* 0x000fe400000000ff */
[----:B0-----:R-:W-:Y:S01]  /*5f80*/  F2FP.F16.F32.PACK_AB R28, RZ, R19 ;  /* 0x00000013ff1c723e */ /* 0x001fe200000000ff */
        /* <DEDUP_REMOVED lines=15> */
[----:B0-----:R-:W-:Y:S02]  /*6080*/  F2FP.F16.F32.PACK_AB R40, RZ, R28 ;  /* 0x0000001cff28723e */ /* 0x001fe400000000ff */
[----:B------:R-:W-:Y:S02]  /*6090*/  F2FP.F16.F32.PACK_AB R28, RZ, R37 ;  /* 0x00000025ff1c723e */ /* 0x000fe400000000ff */
[----:B------:R-:W-:Y:S02]  /*60a0*/  F2FP.F16.F32.PACK_AB R37, RZ, R2 ;  /* 0x00000002ff25723e */ /* 0x000fe400000000ff */
        /* <DEDUP_REMOVED lines=35> */
.L_x_1308:
        /* <DEDUP_REMOVED lines=48> */
.L_x_1307:
[----:B------:R-:W-:Y:S05]  /*65e0*/  BSYNC.RECONVERGENT B1 ;  /* 0x0000000000017941 */ /* 0x000fea0003800200 */
.L_x_1306:
        /* <DEDUP_REMOVED lines=36> */
.L_x_1305:
[----:B------:R-:W-:Y:S05]  /*6830*/  BSYNC.RECONVERGENT B0 ;  /* 0x0000000000007941 */ /* 0x000fea0003800200 */
.L_x_1304:
        /* <DEDUP_REMOVED lines=36> */
.L_x_1313:
        /* <DEDUP_REMOVED lines=48> */
.L_x_1312:
[----:B------:R-:W-:Y:S05]  /*6d80*/  BSYNC.RECONVERGENT B1 ;  /* 0x0000000000017941 */ /* 0x000fea0003800200 */
.L_x_1311:
        /* <DEDUP_REMOVED lines=35> */
.L_x_1310:
[----:B------:R-:W-:Y:S05]  /*6fc0*/  BSYNC.RECONVERGENT B0 ;  /* 0x0000000000007941 */ /* 0x000fea0003800200 */
.L_x_1309:
        /* <DEDUP_REMOVED lines=32> */
.L_x_1318:
        /* <DEDUP_REMOVED lines=48> */
.L_x_1317:
[----:B------:R-:W-:Y:S05]  /*74d0*/  BSYNC.RECONVERGENT B1 ;  /* 0x0000000000017941 */ /* 0x000fea0003800200 */
.L_x_1316:
        /* <DEDUP_REMOVED lines=35> */
.L_x_1315:
[----:B------:R-:W-:Y:S05]  /*7710*/  BSYNC.RECONVERGENT B0 ;  /* 0x0000000000007941 */ /* 0x000fea0003800200 */
.L_x_1314:
        /* <DEDUP_REMOVED lines=21> */
.L_x_1323:
        /* <DEDUP_REMOVED lines=48> */
.L_x_1322:
[----:B------:R-:W-:Y:S05]  /*7b70*/  BSYNC.RECONVERGENT B1 ;  /* 0x0000000000017941 */ /* 0x000fea0003800200 */
.L_x_1321:
        /* <DEDUP_REMOVED lines=35> */
.L_x_1320:
[----:B------:R-:W-:Y:S05]  /*7db0*/  BSYNC.RECONVERGENT B0 ;  /* 0x0000000000007941 */ /* 0x000fea0003800200 */
.L_x_1319:
        /* <DEDUP_REMOVED lines=39> */
.L_x_1332:
[----:B------:R-:W-:Y:S02]  /*8030*/  ISETP.NE.AND P0, PT, R44, RZ, PT ;  /* 0x000000ff2c00720c */ /* 0x000fe40003f05270 */
[----:B-1----:R-:W-:-:S11]  /*8040*/  FMNMX R5, R2, R5, !PT ;  /* 0x0000000502057209 */ /* 0x002fd60007800000 */
[----:B------:R-:W-:Y:S05]  /*8050*/  @P0 BRA `(.L_x_1325) ;  /* 0x0000000000080947 */ /* 0x000fea0003800000 */
[----:B0-----:R-:W0:Y:S02]  /*8060*/  LDC.64 R2, c[0x0][0x3a8] ;  /* 0x0000ea00ff027b82 */ /* 0x001e240000000a00 */
[----:B0-----:R1:W-:Y:S02]  /*8070*/  REDG.E.MAX.S32.STRONG.GPU desc[UR22][R2.64], R5 ;  /* 0x000000050200798e */ /* 0x0013e4000d12e316 */
.L_x_1325:
[----:B------:R-:W-:Y:S05]  /*8080*/  BSYNC B0 ;  /* 0x0000000000007941 */ /* 0x000fea0003800000 */
.L_x_1324:
        /* <DEDUP_REMOVED lines=11> */
[----:B01234-:R-:W-:Y:S05]  /*8140*/  CALL.REL.NOINC `($__internal_13_$__cuda_sm20_rcp_rn_f32_slowpath) ;  /* 0x0000000400987944 */ /* 0x01ffea0003c00000 */
[----:B------:R-:W-:Y:S05]  /*8150*/  BRA `(.L_x_1328) ;  /* 0x0000000000147947 */ /* 0x000fea0003800000 */
.L_x_1327:
[----:B------:R-:W5:Y:S01]  /*8160*/  MUFU.RCP R49, UR6 ;  /* 0x0000000600317d08 */ /* 0x000f620008001000 */
[----:B------:R-:W-:-:S05]  /*8170*/  MOV R0, UR6 ;  /* 0x0000000600007c02 */ /* 0x000fca0008000f00 */
[----:B-----5:R-:W-:-:S04]  /*8180*/  FFMA R0, R49, R0, -1 ;  /* 0xbf80000031007423 */ /* 0x020fc80000000000 */
[----:B------:R-:W-:-:S04]  /*8190*/  FADD.FTZ R0, -R0, -RZ ;  /* 0x800000ff00007221 */ /* 0x000fc80000010100 */
[----:B------:R-:W-:-:S07]  /*81a0*/  FFMA R49, R49, R0, R49 ;  /* 0x0000000031317223 */ /* 0x000fce0000000031 */
.L_x_1328:
[----:B01----:R-:W0:Y:S02]  /*81b0*/  LDC.64 R2, c[0x0][0x3b0] ;  /* 0x0000ec00ff027b82 */ /* 0x003e240000000a00 */
[----:B0-----:R-:W-:Y:S01]  /*81c0*/  STG.E desc[UR22][R2.64], R49 ;  /* 0x0000003102007986 */ /* 0x001fe2000c101916 */
[----:B------:R-:W-:Y:S05]  /*81d0*/  EXIT ;  /* 0x000000000000794d */ /* 0x000fea0003800000 */
.L_x_1326:
[----:B------:R-:W-:Y:S02]  /*81e0*/  HFMA2 R9, -RZ, RZ, 0, 1.847743988037109375e-06 ;  /* 0x0000001fff097431 */ /* 0x000fe400000001ff */
[----:B------:R-:W-:Y:S02]  /*81f0*/  IMAD.MOV.U32 R7, RZ, RZ, 0x4 ;  /* 0x00000004ff077424 */ /* 0x000fe400078e00ff */
[----:B------:R-:W-:-:S07]  /*8200*/  IMAD.MOV.U32 R4, RZ, RZ, -0x1 ;  /* 0xffffffffff047424 */ /* 0x000fce00078e00ff */
[----:B01-3--:R-:W-:Y:S05]  /*8210*/  WARPSYNC.COLLECTIVE R4, `(.L_x_1329) ;  /* 0x0000000004087348 */ /* 0x00bfea0003c00000 */
[----:B-1----:R1:W2:Y:S02]  /*8220*/  SHFL.DOWN P0, R5, R0, R7, R9 ;  /* 0x0800000700057389 */ /* 0x0022a40000000009 */
[----:B0123--:R-:W-:Y:S05]  /*8230*/  ENDCOLLECTIVE ;  /* 0x000000000000791b */ /* 0x00ffea0003800000 */
.L_x_1329:
[----:B------:R-:W-:Y:S01]  /*8240*/  HFMA2 R7, -RZ, RZ, 0, 1.1920928955078125e-07 ;  /* 0x00000002ff077431 */ /* 0x000fe200000001ff */
[----:B------:R-:W-:-:S04]  /*8250*/  MOV R3, R5 ;  /* 0x0000000500037202 */ /* 0x000fc80000000f00 */
[----:B------:R-:W-:-:S05]  /*8260*/  FMNMX R3, R3, R0, !PT ;  /* 0x0000000003037209 */ /* 0x000fca0007800000 */
[----:B------:R-:W-:-:S07]  /*8270*/  IMAD.MOV.U32 R0, RZ, RZ, R3 ;  /* 0x000000ffff007224 */ /* 0x000fce00078e0003 */
[----:B------:R-:W-:Y:S05]  /*8280*/  WARPSYNC.COLLECTIVE R4, `(.L_x_1330) ;  /* 0x0000000004087348 */ /* 0x000fea0003c00000 */
[----:B------:R0:W1:Y:S02]  /*8290*/  SHFL.DOWN P0, R5, R0, R7, R9 ;  /* 0x0800000700057389 */ /* 0x0000640000000009 */
[----:B01----:R-:W-:Y:S05]  /*82a0*/  ENDCOLLECTIVE ;  /* 0x000000000000791b */ /* 0x003fea0003800000 */
.L_x_1330:
[----:B------:R-:W-:Y:S02]  /*82b0*/  IMAD.MOV.U32 R7, RZ, RZ, 0x1 ;  /* 0x00000001ff077424 */ /* 0x000fe400078e00ff */
[----:B------:R-:W-:-:S05]  /*82c0*/  IMAD.MOV.U32 R2, RZ, RZ, R5 ;  /* 0x000000ffff027224 */ /* 0x000fca00078e0005 */
[----:B------:R-:W-:-:S04]  /*82d0*/  FMNMX R2, R3, R2, !PT ;  /* 0x0000000203027209 */ /* 0x000fc80007800000 */
[----:B------:R-:W-:-:S07]  /*82e0*/  MOV R0, R2 ;  /* 0x0000000200007202 */ /* 0x000fce0000000f00 */
[----:B------:R-:W-:Y:S05]  /*82f0*/  WARPSYNC.COLLECTIVE R4, `(.L_x_1331) ;  /* 0x0000000004087348 */ /* 0x000fea0003c00000 */
[----:B------:R0:W1:Y:S02]  /*8300*/  SHFL.DOWN P0, R5, R0, R7, R9 ;  /* 0x0800000700057389 */ /* 0x0000640000000009 */
[----:B01----:R-:W-:Y:S05]  /*8310*/  ENDCOLLECTIVE ;  /* 0x000000000000791b */ /* 0x003fea0003800000 */
.L_x_1331:
[----:B------:R-:W-:Y:S05]  /*8320*/  BRA `(.L_x_1332) ;  /* 0xfffffffc00407947 */ /* 0x000fea000383ffff */
        .weak           $__internal_12_$__cuda_sm20_div_u64
        .type           $__internal_12_$__cuda_sm20_div_u64,@function
        .size           $__internal_12_$__cuda_sm20_div_u64,($__internal_13_$__cuda_sm20_rcp_rn_f32_slowpath - $__internal_12_$__cuda_sm20_div_u64)
$__internal_12_$__cuda_sm20_div_u64:
        /* <DEDUP_REMOVED lines=71> */
[----:B------:R-:W-:Y:S11]  /*87a0*/  RET.REL.NODEC R2 `(_ZN18transformer_engine6detail43dgated_act_cast_transpose_kernel_notalignedILi2ELi2Ef13__nv_bfloat166__halfNS_5EmptyEXadL_ZNS_6dqgeluIffEET_T0_RKS4_EEXadL_ZNS_5qgeluIffEES6_S7_S9_EEEEvPKT2_SD_PT3_SF_PKT1_PSG_SJ_mmm) ;  /* 0xffffff7802147950 */ /* 0x000ff60003c3ffff */
        .weak           $__internal_13_$__cuda_sm20_rcp_rn_f32_slowpath
        .type           $__internal_13_$__cuda_sm20_rcp_rn_f32_slowpath,@function
        .size           $__internal_13_$__cuda_sm20_rcp_rn_f32_slowpath,(.L_x_29314 - $__internal_13_$__cuda_sm20_rcp_rn_f32_slowpath)
$__internal_13_$__cuda_sm20_rcp_rn_f32_slowpath:
        /* <DEDUP_REMOVED lines=15> */
.L_x_1334:
        /* <DEDUP_REMOVED lines=33> */
.L_x_1336:
[----:B------:R0:W1:Y:S02]  /*8ab0*/  MUFU.RCP R49, R0 ;  /* 0x0000000000317308 */ /* 0x0000640000001000 */
.L_x_1335:
[----:B------:R-:W-:Y:S05]  /*8ac0*/  BSYNC B0 ;  /* 0x0000000000007941 */ /* 0x000fea0003800000 */
.L_x_1333:
[----:B------:R-:W-:-:S04]  /*8ad0*/  HFMA2 R47, -RZ, RZ, 0, 0 ;  /* 0x00000000ff2f7431 */ /* 0x000fc800000001ff */
[----:B01----:R-:W-:Y:S05]  /*8ae0*/  RET.REL.NODEC R46 `(_ZN18transformer_engine6detail43dgated_act_cast_transpose_kernel_notalignedILi2ELi2Ef13__nv_bfloat166__halfNS_5EmptyEXadL_ZNS_6dqgeluIffEET_T0_RKS4_EEXadL_ZNS_5qgeluIffEES6_S7_S9_EEEEvPKT2_SD_PT3_SF_PKT1_PSG_SJ_mmm) ;  /* 0xffffff742e447950 */ /* 0x003fea0003c3ffff */
.L_x_1337:
        /* <DEDUP_REMOVED lines=9> */
.L_x_29314:


//--------------------- .text._ZN18transformer_engine6detail32dgated_act_cast_transpose_kernelILi2ELi2Ef13__nv_bfloat166__halfNS_5EmptyEXadL_ZNS_6dqgeluIffEET_T0_RKS4_EEXadL_ZNS_5qgeluIffEES6_S7_S9_EEEEvPKT2_SD_PT3_SF_PKT1_PSG_SJ_mmm --------------------------
	.section	.text._ZN18transformer_engine6detail32dgated_act_cast_transpose_kernelILi2ELi2Ef13__nv_bfloat166__halfNS_5EmptyEXadL_ZNS_6dqgeluIffEET_T0_RKS4_EEXadL_ZNS_5qgeluIffEES6_S7_S9_EEEEvPKT2_SD_PT3_SF_PKT1_PSG_SJ_mmm,"ax",@progbits
	.align	128
        .global         _ZN18transformer_engine6detail32dgated_act_cast_transpose_kernelILi2ELi2Ef13__nv_bfloat166__halfNS_5EmptyEXadL_ZNS_6dqgeluIffEET_T0_RKS4_EEXadL_ZNS_5qgeluIffEES6_S7_S9_EEEEvPKT2_SD_PT3_SF_PKT1_PSG_SJ_mmm
        .type           _ZN18transformer_engine6detail32dgated_act_cast_transpose_kernelILi2ELi2Ef13__nv_bfloat166__halfNS_5EmptyEXadL_ZNS_6dqgeluIffEET_T0_RKS4_EEXadL_ZNS_5qgeluIffEES6_S7_S9_EEEEvPKT2_SD_PT3_SF_PKT1_PSG_SJ_mmm,@function
        .size           _ZN18transformer_engine6detail32dgated_act_cast_transpose_kernelILi2ELi2Ef13__nv_bfloat166__halfNS_5EmptyEXadL_ZNS_6dqgeluIffEET_T0_RKS4_EEXadL_ZNS_5qgeluIffEES6_S7_S9_EEEEvPKT2_SD_PT3_SF_PKT1_PSG_SJ_mmm,(.L_x_29316 - _ZN18transformer_engine6detail32dgated_act_cast_transpose_kernelILi2ELi2Ef13__nv_bfloat166__halfNS_5EmptyEXadL_ZNS_6dqgeluIffEET_T0_RKS4_EEXadL_ZNS_5qgeluIffEES6_S7_S9_EEEEvPKT2_SD_PT3_SF_PKT1_PSG_SJ_mmm)
        .other          _ZN18transformer_engine6detail32dgated_act_cast_transpose_kernelILi2ELi2Ef13__nv_bfloat166__halfNS_5EmptyEXadL_ZNS_6dqgeluIffEET_T0_RKS4_EEXadL_ZNS_5qgeluIffEES6_S7_S9_EEEEvPKT2_SD_PT3_SF_PKT1_PSG_SJ_mmm,@"STO_CUDA_ENTRY STV_DEFAULT"
_ZN18transformer_engine6detail32dgated_act_cast_transpose_kernelILi2ELi2Ef13__nv_bfloat166__halfNS_5EmptyEXadL_ZNS_6dqgeluIffEET_T0_RKS4_EEXadL_ZNS_5qgeluIffEES6_S7_S9_EEEEvPKT2_SD_PT3_SF_PKT1_PSG_SJ_mmm:
.text._ZN18transformer_engine6detail32dgated_act_cast_transpose_kernelILi2ELi2Ef13__nv_bfloat166__halfNS_5EmptyEXadL_ZNS_6dqgeluIffEET_T0_RKS4_EEXadL_ZNS_5qgeluIffEES6_S7_S9_EEEEvPKT2_SD_PT3_SF_PKT1_PSG_SJ_mmm:
        /* <DEDUP_REMOVED lines=39> */
.L_x_1338:
[----:B------:R-:W-:-:S07]  /*0270*/  MOV R4, 0x290 ;  /* 0x0000029000047802 */ /* 0x000fce0000000f00 */
[----:B------:R-:W-:Y:S05]  /*0280*/  CALL.REL.NOINC `($__internal_14_$__cuda_sm20_div_u64) ;  /* 0x0000006000b87944 */ /* 0x000fea0003c00000 */
        /* <DEDUP_REMOVED lines=11> */
.L_x_1339:
        /* <DEDUP_REMOVED lines=149> */
[----:B------:R-:W-:Y:S05]  /*0c90*/  CALL.REL.NOINC `($__internal_15_$__cuda_sm20_rcp_rn_f32_slowpath) ;  /* 0x0000005c00547944 */ /* 0x000fea0003c00000 */
[----:B------:R-:W-:Y:S05]  /*0ca0*/  BRA `(.L_x_1342) ;  /* 0x0000000000107947 */ /* 0x000fea0003800000 */
.L_x_1341:
[----:B------:R-:W0:Y:S02]  /*0cb0*/  MUFU.RCP R57, R0 ;  /* 0x0000000000397308 */ /* 0x000e240000001000 */
[----:B0-----:R-:W-:-:S04]  /*0cc0*/  FFMA R5, R0, R57, -1 ;  /* 0xbf80000000057423 */ /* 0x001fc80000000039 */
[----:B------:R-:W-:-:S04]  /*0cd0*/  FADD.FTZ R16, -R5, -RZ ;  /* 0x800000ff05107221 */ /* 0x000fc80000010100 */
[----:B------:R-:W-:-:S07]  /*0ce0*/  FFMA R57, R57, R16, R57 ;  /* 0x0000001039397223 */ /* 0x000fce0000000039 */
.L_x_1342:
[----:B------:R-:W-:Y:S05]  /*0cf0*/  BSYNC.RECONVERGENT B1 ;  /* 0x0000000000017941 */ /* 0x000fea0003800200 */
.L_x_1340:
        /* <DEDUP_REMOVED lines=29> */
[----:B------:R-:W-:Y:S05]  /*0ed0*/  CALL.REL.NOINC `($__internal_15_$__cuda_sm20_rcp_rn_f32_slowpath) ;  /* 0x0000005800c47944 */ /* 0x000fea0003c00000 */
[----:B------:R-:W-:Y:S05]  /*0ee0*/  BRA `(.L_x_1345) ;  /* 0x0000000000107947 */ /* 0x000fea0003800000 */
.L_x_1344:
[----:B------:R-:W0:Y:S02]  /*0ef0*/  MUFU.RCP R57, R16 ;  /* 0x0000001000397308 */ /* 0x000e240000001000 */
[----:B0-----:R-:W-:-:S04]  /*0f00*/  FFMA R0, R16, R57, -1 ;  /* 0xbf80000010007423 */ /* 0x001fc80000000039 */
[----:B------:R-:W-:-:S04]  /*0f10*/  FADD.FTZ R0, -R0, -RZ ;  /* 0x800000ff00007221 */ /* 0x000fc80000010100 */
[----:B------:R-:W-:-:S07]  /*0f20*/  FFMA R57, R57, R0, R57 ;  /* 0x0000000039397223 */ /* 0x000fce0000000039 */
.L_x_1345:
[----:B------:R-:W-:Y:S05]  /*0f30*/  BSYNC.RECONVERGENT B1 ;  /* 0x0000000000017941 */ /* 0x000fea0003800200 */
.L_x_1343:
        /* <DEDUP_REMOVED lines=21> */
[----:B------:R-:W-:Y:S05]  /*1090*/  CALL.REL.NOINC `($__internal_15_$__cuda_sm20_rcp_rn_f32_slowpath) ;  /* 0x0000005800547944 */ /* 0x000fea0003c00000 */
[----:B------:R-:W-:Y:S05]  /*10a0*/  BRA `(.L_x_1348) ;  /* 0x0000000000107947 */ /* 0x000fea0003800000 */
.L_x_1347:
[----:B------:R-:W0:Y:S02]  /*10b0*/  MUFU.RCP R57, R14 ;  /* 0x0000000e00397308 */ /* 0x000e240000001000 */
[----:B0-----:R-:W-:-:S04]  /*10c0*/  FFMA R0, R14, R57, -1 ;  /* 0xbf8000000e007423 */ /* 0x001fc80000000039 */
[----:B------:R-:W-:-:S04]  /*10d0*/  FADD.FTZ R0, -R0, -RZ ;  /* 0x800000ff00007221 */ /* 0x000fc80000010100 */
[----:B------:R-:W-:-:S07]  /*10e0*/  FFMA R57, R57, R0, R57 ;  /* 0x0000000039397223 */ /* 0x000fce0000000039 */
.L_x_1348:
[----:B------:R-:W-:Y:S05]  /*10f0*/  BSYNC.RECONVERGENT B1 ;  /* 0x0000000000017941 */ /* 0x000fea0003800200 */
.L_x_1346:
        /* <DEDUP_REMOVED lines=25> */
[----:B------:R-:W-:Y:S05]  /*1290*/  CALL.REL.NOINC `($__internal_15_$__cuda_sm20_rcp_rn_f32_slowpath) ;  /* 0x0000005400d47944 */ /* 0x000fea0003c00000 */
[----:B------:R-:W-:Y:S05]  /*12a0*/  BRA `(.L_x_1351) ;  /* 0x0000000000107947 */ /* 0x000fea0003800000 */
.L_x_1350:
[----:B------:R-:W0:Y:S02]  /*12b0*/  MUFU.RCP R57, R14 ;  /* 0x0000000e00397308 */ /* 0x000e240000001000 */
[----:B0-----:R-:W-:-:S04]  /*12c0*/  FFMA R0, R14, R57, -1 ;  /* 0xbf8000000e007423 */ /* 0x001fc80000000039 */
[----:B------:R-:W-:-:S04]  /*12d0*/  FADD.FTZ R0, -R0, -RZ ;  /* 0x800000ff00007221 */ /* 0x000fc80000010100 */
[----:B------:R-:W-:-:S07]  /*12e0*/  FFMA R57, R57, R0, R57 ;  /* 0x0000000039397223 */ /* 0x000fce0000000039 */
.L_x_1351:
[----:B------:R-:W-:Y:S05]  /*12f0*/  BSYNC.RECONVERGENT B1 ;  /* 0x0000000000017941 */ /* 0x000fea0003800200 */
.L_x_1349:
        /* <DEDUP_REMOVED lines=25> */
.L_x_1353:
[----:B------:R-:W0:Y:S02]  /*1490*/  MUFU.RCP R57, R14 ;  /* 0x0000000e00397308 */ /* 0x000e240000001000 */
[----:B0-----:R-:W-:-:S04]  /*14a0*/  FFMA R0, R14, R57, -1 ;  /* 0xbf8000000e007423 */ /* 0x001fc80000000039 */
[----:B------:R-:W-:-:S04]  /*14b0*/  FADD.FTZ R0, -R0, -RZ ;  /* 0x800000ff00007221 */ /* 0x000fc80000010100 */
[----:B------:R-:W-:-:S07]  /*14c0*/  FFMA R57, R57, R0, R57 ;  /* 0x0000000039397223 */ /* 0x000fce0000000039 */
.L_x_1354:
[----:B------:R-:W-:Y:S05]  /*14d0*/  BSYNC.RECONVERGENT B1 ;  /* 0x0000000000017941 */ /* 0x000fea0003800200 */
.L_x_1352:
        /* <DEDUP_REMOVED lines=29> */
[----:B------:R-:W-:Y:S05]  /*16b0*/  CALL.REL.NOINC `($__internal_15_$__cuda_sm20_rcp_rn_f32_slowpath) ;  /* 0x0000005000cc7944 */ /* 0x000fea0003c00000 */
[----:B------:R-:W-:Y:S05]  /*16c0*/  BRA `(.L_x_1357) ;  /* 0x0000000000107947 */ /* 0x000fea0003800000 */
.L_x_1356:
[----:B------:R-:W0:Y:S02]  /*16d0*/  MUFU.RCP R57, R16 ;  /* 0x0000001000397308 */ /* 0x000e240000001000 */
[----:B0-----:R-:W-:-:S04]  /*16e0*/  FFMA R0, R16, R57, -1 ;  /* 0xbf80000010007423 */ /* 0x001fc80000000039 */
[----:B------:R-:W-:-:S04]  /*16f0*/  FADD.FTZ R0, -R0, -RZ ;  /* 0x800000ff00007221 */ /* 0x000fc80000010100 */
[----:B------:R-:W-:-:S07]  /*1700*/  FFMA R57, R57, R0, R57 ;  /* 0x0000000039397223 */ /* 0x000fce0000000039 */
.L_x_1357:
[----:B------:R-:W-:Y:S05]  /*1710*/  BSYNC.RECONVERGENT B1 ;  /* 0x0000000000017941 */ /* 0x000fea0003800200 */
.L_x_1355:
        /* <DEDUP_REMOVED lines=21> */
[----:B------:R-:W-:Y:S05]  /*1870*/  CALL.REL.NOINC `($__internal_15_$__cuda_sm20_rcp_rn_f32_slowpath) ;  /* 0x00000050005c7944 */ /* 0x000fea0003c00000 */
[----:B------:R-:W-:Y:S05]  /*1880*/  BRA `(.L_x_1360) ;  /* 0x0000000000107947 */ /* 0x000fea0003800000 */
.L_x_1359:
[----:B------:R-:W0:Y:S02]  /*1890*/  MUFU.RCP R57, R8 ;  /* 0x0000000800397308 */ /* 0x000e240000001000 */
[----:B0-----:R-:W-:-:S04]  /*18a0*/  FFMA R0, R8, R57, -1 ;  /* 0xbf80000008007423 */ /* 0x001fc80000000039 */
[----:B------:R-:W-:-:S04]  /*18b0*/  FADD.FTZ R0, -R0, -RZ ;  /* 0x800000ff00007221 */ /* 0x000fc80000010100 */
[----:B------:R-:W-:-:S07]  /*18c0*/  FFMA R57, R57, R0, R57 ;  /* 0x0000000039397223 */ /* 0x000fce0000000039 */
.L_x_1360:
[----:B------:R-:W-:Y:S05]  /*18d0*/  BSYNC.RECONVERGENT B1 ;  /* 0x0000000000017941 */ /* 0x000fea0003800200 */
.L_x_1358:
        /* <DEDUP_REMOVED lines=25> */
[----:B------:R-:W-:Y:S05]  /*1a70*/  CALL.REL.NOINC `($__internal_15_$__cuda_sm20_rcp_rn_f32_slowpath) ;  /* 0x0000004c00dc7944 */ /* 0x000fea0003c00000 */
[----:B------:R-:W-:Y:S05]  /*1a80*/  BRA `(.L_x_1363) ;  /* 0x0000000000107947 */ /* 0x000fea0003800000 */
.L_x_1362:
[----:B------:R-:W0:Y:S02]  /*1a90*/  MUFU.RCP R57, R8 ;  /* 0x0000000800397308 */ /* 0x000e240000001000 */
[----:B0-----:R-:W-:-:S04]  /*1aa0*/  FFMA R0, R8, R57, -1 ;  /* 0xbf80000008007423 */ /* 0x001fc80000000039 */
[----:B------:R-:W-:-:S04]  /*1ab0*/  FADD.FTZ R0, -R0, -RZ ;  /* 0x800000ff00007221 */ /* 0x000fc80000010100 */
[----:B------:R-:W-:-:S07]  /*1ac0*/  FFMA R57, R57, R0, R57 ;  /* 0x0000000039397223 */ /* 0x000fce0000000039 */
.L_x_1363:
[----:B------:R-:W-:Y:S05]  /*1ad0*/  BSYNC.RECONVERGENT B1 ;  /* 0x0000000000017941 */ /* 0x000fea0003800200 */
.L_x_1361:
        /* <DEDUP_REMOVED lines=20> */
[----:B------:R-:W-:-:S04]  /*1c20*/  F2FP.F16.F32.PACK_AB R36, RZ, R36 ;  /* 0x00000024ff24723e */ /* 0x000fc800000000ff */
[----:B------:R-:W-:Y:S02]  /*1c30*/  LOP3.LUT R19, R19, 0x1f, RZ, 0xc0, !PT ;  /* 0x0000001f13137812 */ /* 0x000fe400078ec0ff */
[----:B------:R-:W-:Y:S02]  /*1c40*/  F2FP.F16.F32.PACK_AB R37, RZ, R37 ;  /* 0x00000025ff25723e */ /* 0x000fe400000000ff */
[----:B------:R-:W-:Y:S01]  /*1c50*/  IADD3.X R4, PT, PT, R4, UR27, RZ, P3, !PT ;  /* 0x0000001b04047c10 */ /* 0x000fe20009ffe4ff */
[----:B------:R-:W-:Y:S01]  /*1c60*/  FMUL R42, R14, UR13 ;  /* 0x0000000d0e2a7c20 */ /* 0x000fe20008400000 */
[----:B------:R-:W-:Y:S01]  /*1c70*/  PRMT R36, R36, 0x5410, R37 ;  /* 0x0000541024247816 */ /* 0x000fe20000000025 */
[----:B------:R-:W-:-:S03]  /*1c80*/  UIMAD UR5, UR7, 0x3, URZ ;  /* 0x00000003070578a4 */ /* 0x000fc6000f8e02ff */
[----:B------:R-:W-:Y:S01]  /*1c90*/  F2FP.F16.F32.PACK_AB R42, RZ, R42 ;  /* 0x0000002aff2a723e */ /* 0x000fe200000000ff */
        /* <DEDUP_REMOVED lines=14> */
[----:B------:R-:W-:Y:S02]  /*1d80*/  F2FP.F16.F32.PACK_AB R34, R29, R34 ;  /* 0x000000221d22723e */ /* 0x000fe400000000ff */
        /* <DEDUP_REMOVED lines=14> */
[----:B--2---:R-:W-:Y:S02]  /*1e70*/  F2FP.F16.F32.PACK_AB R28, R15, R18 ;  /* 0x000000120f1c723e */ /* 0x004fe400000000ff */
        /* <DEDUP_REMOVED lines=10> */
[----:B------:R-:W-:-:S02]  /*1f20*/  F2FP.F16.F32.PACK_AB R40, RZ, R40 ;  /* 0x00000028ff28723e */ /* 0x000fc400000000ff */
        /* <DEDUP_REMOVED lines=27> */
[----:B-----5:R-:W-:Y:S05]  /*20e0*/  CALL.REL.NOINC `($__internal_15_$__cuda_sm20_rcp_rn_f32_slowpath) ;  /* 0x0000004800407944 */ /* 0x020fea0003c00000 */
[----:B------:R-:W-:Y:S05]  /*20f0*/  BRA `(.L_x_1366) ;  /* 0x0000000000107947 */ /* 0x000fea0003800000 */
.L_x_1365:
[----:B------:R-:W0:Y:S02]  /*2100*/  MUFU.RCP R57, R0 ;  /* 0x0000000000397308 */ /* 0x000e240000001000 */
[----:B0-----:R-:W-:-:S04]  /*2110*/  FFMA R14, R0, R57, -1 ;  /* 0xbf800000000e7423 */ /* 0x001fc80000000039 */
[----:B------:R-:W-:-:S04]  /*2120*/  FADD.FTZ R14, -R14, -RZ ;  /* 0x800000ff0e0e7221 */ /* 0x000fc80000010100 */
[----:B------:R-:W-:-:S07]  /*2130*/  FFMA R57, R57, R14, R57 ;  /* 0x0000000e39397223 */ /* 0x000fce0000000039 */
.L_x_1366:
[----:B------:R-:W-:Y:S05]  /*2140*/  BSYNC.RECONVERGENT B1 ;  /* 0x0000000000017941 */ /* 0x000fea0003800200 */
.L_x_1364:
        /* <DEDUP_REMOVED lines=28> */
.L_x_1368:
[----:B------:R-:W0:Y:S02]  /*2310*/  MUFU.RCP R57, R26 ;  /* 0x0000001a00397308 */ /* 0x000e240000001000 */
[----:B0-----:R-:W-:-:S04]  /*2320*/  FFMA R0, R26, R57, -1 ;  /* 0xbf8000001a007423 */ /* 0x001fc80000000039 */
[----:B------:R-:W-:-:S04]  /*2330*/  FADD.FTZ R0, -R0, -RZ ;  /* 0x800000ff00007221 */ /* 0x000fc80000010100 */
[----:B------:R-:W-:-:S07]  /*2340*/  FFMA R57, R57, R0, R57 ;  /* 0x0000000039397223 */ /* 0x000fce0000000039 */
.L_x_1369:
[----:B------:R-:W-:Y:S05]  /*2350*/  BSYNC.RECONVERGENT B1 ;  /* 0x0000000000017941 */ /* 0x000fea0003800200 */
.L_x_1367:
        /* <DEDUP_REMOVED lines=25> */
.L_x_1371:
[----:B------:R-:W0:Y:S02]  /*24f0*/  MUFU.RCP R57, R26 ;  /* 0x0000001a00397308 */ /* 0x000e240000001000 */
[----:B0-----:R-:W-:-:S04]  /*2500*/  FFMA R0, R26, R57, -1 ;  /* 0xbf8000001a007423 */ /* 0x001fc80000000039 */
[----:B------:R-:W-:-:S04]  /*2510*/  FADD.FTZ R0, -R0, -RZ ;  /* 0x800000ff00007221 */ /* 0x000fc80000010100 */
[----:B------:R-:W-:-:S07]  /*2520*/  FFMA R57, R57, R0, R57 ;  /* 0x0000000039397223 */ /* 0x000fce0000000039 */
.L_x_1372:
[----:B------:R-:W-:Y:S05]  /*2530*/  BSYNC.RECONVERGENT B1 ;  /* 0x0000000000017941 */ /* 0x000fea0003800200 */
.L_x_1370:
        /* <DEDUP_REMOVED lines=25> */
[----:B------:R-:W-:Y:S05]  /*26d0*/  CALL.REL.NOINC `($__internal_15_$__cuda_sm20_rcp_rn_f32_slowpath) ;  /* 0x0000004000c47944 */ /* 0x000fea0003c00000 */
[----:B------:R-:W-:Y:S05]  /*26e0*/  BRA `(.L_x_1375) ;  /* 0x0000000000107947 */ /* 0x000fea0003800000 */
.L_x_1374:
[----:B------:R-:W0:Y:S02]  /*26f0*/  MUFU.RCP R57, R14 ;  /* 0x0000000e00397308 */ /* 0x000e240000001000 */
[----:B0-----:R-:W-:-:S04]  /*2700*/  FFMA R0, R14, R57, -1 ;  /* 0xbf8000000e007423 */ /* 0x001fc80000000039 */
[----:B------:R-:W-:-:S04]  /*2710*/  FADD.FTZ R0, -R0, -RZ ;  /* 0x800000ff00007221 */ /* 0x000fc80000010100 */
[----:B------:R-:W-:-:S07]  /*2720*/  FFMA R57, R57, R0, R57 ;  /* 0x0000000039397223 */ /* 0x000fce0000000039 */
.L_x_1375:
[----:B------:R-:W-:Y:S05]  /*2730*/  BSYNC.RECONVERGENT B1 ;  /* 0x0000000000017941 */ /* 0x000fea0003800200 */
.L_x_1373:
        /* <DEDUP_REMOVED lines=23> */
.L_x_1377:
[----:B------:R-:W0:Y:S02]  /*28b0*/  MUFU.RCP R57, R14 ;  /* 0x0000000e00397308 */ /* 0x000e240000001000 */
[----:B0-----:R-:W-:-:S04]  /*28c0*/  FFMA R0, R14, R57, -1 ;  /* 0xbf8000000e007423 */ /* 0x001fc80000000039 */
[----:B------:R-:W-:-:S04]  /*28d0*/  FADD.FTZ R0, -R0, -RZ ;  /* 0x800000ff00007221 */ /* 0x000fc80000010100 */
[----:B------:R-:W-:-:S07]  /*28e0*/  FFMA R57, R57, R0, R57 ;  /* 0x0000000039397223 */ /* 0x000fce0000000039 */
.L_x_1378:
[----:B------:R-:W-:Y:S05]  /*28f0*/  BSYNC.RECONVERGENT B1 ;  /* 0x0000000000017941 */ /* 0x000fea0003800200 */
.L_x_1376:
        /* <DEDUP_REMOVED lines=26> */
[----:B------:R-:W-:Y:S05]  /*2aa0*/  CALL.REL.NOINC `($__internal_15_$__cuda_sm20_rcp_rn_f32_slowpath) ;  /* 0x0000003c00d07944 */ /* 0x000fea0003c00000 */
[----:B------:R-:W-:Y:S05]  /*2ab0*/  BRA `(.L_x_1381) ;  /* 0x0000000000107947 */ /* 0x000fea0003800000 */
.L_x_1380:
[----:B------:R-:W0:Y:S02]  /*2ac0*/  MUFU.RCP R57, R14 ;  /* 0x0000000e00397308 */ /* 0x000e240000001000 */
[----:B0-----:R-:W-:-:S04]  /*2ad0*/  FFMA R0, R14, R57, -1 ;  /* 0xbf8000000e007423 */ /* 0x001fc80000000039 */
[----:B------:R-:W-:-:S04]  /*2ae0*/  FADD.FTZ R0, -R0, -RZ ;  /* 0x800000ff00007221 */ /* 0x000fc80000010100 */
[----:B------:R-:W-:-:S07]  /*2af0*/  FFMA R57, R57, R0, R57 ;  /* 0x0000000039397223 */ /* 0x000fce0000000039 */
.L_x_1381:
[----:B------:R-:W-:Y:S05]  /*2b00*/  BSYNC.RECONVERGENT B1 ;  /* 0x0000000000017941 */ /* 0x000fea0003800200 */
.L_x_1379:
        /* <DEDUP_REMOVED lines=23> */
[----:B------:R-:W-:Y:S05]  /*2c80*/  CALL.REL.NOINC `($__internal_15_$__cuda_sm20_rcp_rn_f32_slowpath) ;  /* 0x0000003c00587944 */ /* 0x000fea0003c00000 */
[----:B------:R-:W-:Y:S05]  /*2c90*/  BRA `(.L_x_1384) ;  /* 0x0000000000107947 */ /* 0x000fea0003800000 */
.L_x_1383:
[----:B------:R-:W0:Y:S02]  /*2ca0*/  MUFU.RCP R57, R14 ;  /* 0x0000000e00397308 */ /* 0x000e240000001000 */
[----:B0-----:R-:W-:-:S04]  /*2cb0*/  FFMA R0, R14, R57, -1 ;  /* 0xbf8000000e007423 */ /* 0x001fc80000000039 */
[----:B------:R-:W-:-:S04]  /*2cc0*/  FADD.FTZ R0, -R0, -RZ ;  /* 0x800000ff00007221 */ /* 0x000fc80000010100 */
[----:B------:R-:W-:-:S07]  /*2cd0*/  FFMA R57, R57, R0, R57 ;  /* 0x0000000039397223 */ /* 0x000fce0000000039 */
.L_x_1384:
[----:B------:R-:W-:Y:S05]  /*2ce0*/  BSYNC.RECONVERGENT B1 ;  /* 0x0000000000017941 */ /* 0x000fea0003800200 */
.L_x_1382:
        /* <DEDUP_REMOVED lines=27> */
.L_x_1386:
[----:B------:R-:W0:Y:S02]  /*2ea0*/  MUFU.RCP R57, R14 ;  /* 0x0000000e00397308 */ /* 0x000e240000001000 */
[----:B0-----:R-:W-:-:S04]  /*2eb0*/  FFMA R0, R14, R57, -1 ;  /* 0xbf8000000e007423 */ /* 0x001fc80000000039 */
[----:B------:R-:W-:-:S04]  /*2ec0*/  FADD.FTZ R0, -R0, -RZ ;  /* 0x800000ff00007221 */ /* 0x000fc80000010100 */
[----:B------:R-:W-:-:S07]  /*2ed0*/  FFMA R57, R57, R0, R57 ;  /* 0x0000000039397223 */ /* 0x000fce0000000039 */
.L_x_1387:
[----:B------:R-:W-:Y:S05]  /*2ee0*/  BSYNC.RECONVERGENT B1 ;  /* 0x0000000000017941 */ /* 0x000fea0003800200 */
.L_x_1385:
        /* <DEDUP_REMOVED lines=23> */
[----:B------:R-:W-:Y:S02]  /*3060*/  F2FP.F16.F32.PACK_AB R36, RZ, R36 ;  /* 0x00000024ff24723e */ /* 0x000fe400000000ff */
[----:B------:R-:W-:Y:S02]  /*3070*/  F2FP.F16.F32.PACK_AB R7, RZ, R7 ;  /* 0x00000007ff07723e */ /* 0x000fe400000000ff */
[----:B------:R-:W-:-:S02]  /*3080*/  F2FP.F16.F32.PACK_AB R40, R11, R40 ;  /* 0x000000280b28723e */ /* 0x000fc400000000ff */
[----:B------:R-:W-:Y:S01]  /*3090*/  PRMT R36, R36, 0x5410, R7 ;  /* 0x0000541024247816 */ /* 0x000fe20000000007 */
[----:B------:R-:W-:Y:S01]  /*30a0*/  FMUL R42, R34, UR13 ;  /* 0x0000000d222a7c20 */ /* 0x000fe20008400000 */
[C---:B------:R-:W-:Y:S01]  /*30b0*/  FMNMX3 R11, |R3|.reuse, R37, |R34|, !PT ;  /* 0x00000025030b7276 */ /* 0x040fe20007800622 */
[----:B------:R-:W-:Y:S01]  /*30c0*/  FMUL R3, R3, UR13 ;  /* 0x0000000d03037c20 */ /* 0x000fe20008400000 */
[----:B------:R-:W-:Y:S02]  /*30d0*/  UIMAD UR7, UR7, 0x3, URZ ;  /* 0x00000003070778a4 */ /* 0x000fe4000f8e02ff */
[----:B------:R-:W-:Y:S02]  /*30e0*/  F2FP.F16.F32.PACK_AB R42, RZ, R42 ;  /* 0x0000002aff2a723e */ /* 0x000fe400000000ff */
[----:B------:R-:W-:-:S04]  /*30f0*/  F2FP.F16.F32.PACK_AB R3, RZ, R3 ;  /* 0x00000003ff03723e */ /* 0x000fc800000000ff */
        /* <DEDUP_REMOVED lines=16> */
[----:B------:R-:W-:Y:S02]  /*3200*/  F2FP.F16.F32.PACK_AB R32, R9, R32 ;  /* 0x000000200920723e */ /* 0x000fe400000000ff */
        /* <DEDUP_REMOVED lines=46> */
[----:B-----5:R-:W-:Y:S05]  /*34f0*/  CALL.REL.NOINC `($__internal_15_$__cuda_sm20_rcp_rn_f32_slowpath) ;  /* 0x00000034003c7944 */ /* 0x020fea0003c00000 */
[----:B------:R-:W-:Y:S05]  /*3500*/  BRA `(.L_x_1390) ;  /* 0x0000000000107947 */ /* 0x000fea0003800000 */
.L_x_1389:
[----:B------:R-:W0:Y:S02]  /*3510*/  MUFU.RCP R57, R0 ;  /* 0x0000000000397308 */ /* 0x000e240000001000 */
[----:B0-----:R-:W-:-:S04]  /*3520*/  FFMA R40, R0, R57, -1 ;  /* 0xbf80000000287423 */ /* 0x001fc80000000039 */
[----:B------:R-:W-:-:S04]  /*3530*/  FADD.FTZ R40, -R40, -RZ ;  /* 0x800000ff28287221 */ /* 0x000fc80000010100 */
[----:B------:R-:W-:-:S07]  /*3540*/  FFMA R57, R57, R40, R57 ;  /* 0x0000002839397223 */ /* 0x000fce0000000039 */
.L_x_1390:
[----:B------:R-:W-:Y:S05]  /*3550*/  BSYNC.RECONVERGENT B1 ;  /* 0x0000000000017941 */ /* 0x000fea0003800200 */
.L_x_1388:
        /* <DEDUP_REMOVED lines=26> */
[----:B------:R-:W-:Y:S05]  /*3700*/  CALL.REL.NOINC `($__internal_15_$__cuda_sm20_rcp_rn_f32_slowpath) ;  /* 0x0000003000b87944 */ /* 0x000fea0003c00000 */
[----:B------:R-:W-:Y:S05]  /*3710*/  BRA `(.L_x_1393) ;  /* 0x0000000000107947 */ /* 0x000fea0003800000 */
.L_x_1392:
[----:B------:R-:W0:Y:S02]  /*3720*/  MUFU.RCP R57, R40 ;  /* 0x0000002800397308 */ /* 0x000e240000001000 */
[----:B0-----:R-:W-:-:S04]  /*3730*/  FFMA R0, R40, R57, -1 ;  /* 0xbf80000028007423 */ /* 0x001fc80000000039 */
[----:B------:R-:W-:-:S04]  /*3740*/  FADD.FTZ R0, -R0, -RZ ;  /* 0x800000ff00007221 */ /* 0x000fc80000010100 */
[----:B------:R-:W-:-:S07]  /*3750*/  FFMA R57, R57, R0, R57 ;  /* 0x0000000039397223 */ /* 0x000fce0000000039 */
.L_x_1393:
[----:B------:R-:W-:Y:S05]  /*3760*/  BSYNC.RECONVERGENT B1 ;  /* 0x0000000000017941 */ /* 0x000fea0003800200 */
.L_x_1391:
        /* <DEDUP_REMOVED lines=25> */
.L_x_1395:
[----:B------:R-:W0:Y:S02]  /*3900*/  MUFU.RCP R57, R40 ;  /* 0x0000002800397308 */ /* 0x000e240000001000 */
[----:B0-----:R-:W-:-:S04]  /*3910*/  FFMA R0, R40, R57, -1 ;  /* 0xbf80000028007423 */ /* 0x001fc80000000039 */
[----:B------:R-:W-:-:S04]  /*3920*/  FADD.FTZ R0, -R0, -RZ ;  /* 0x800000ff00007221 */ /* 0x000fc80000010100 */
[----:B------:R-:W-:-:S07]  /*3930*/  FFMA R57, R57, R0, R57 ;  /* 0x0000000039397223 */ /* 0x000fce0000000039 */
.L_x_1396:
[----:B------:R-:W-:Y:S05]  /*3940*/  BSYNC.RECONVERGENT B1 ;  /* 0x0000000000017941 */ /* 0x000fea0003800200 */
.L_x_1394:
        /* <DEDUP_REMOVED lines=27> */
.L_x_1398:
[----:B------:R-:W0:Y:S02]  /*3b00*/  MUFU.RCP R57, R46 ;  /* 0x0000002e00397308 */ /* 0x000e240000001000 */
[----:B0-----:R-:W-:-:S04]  /*3b10*/  FFMA R0, R46, R57, -1 ;  /* 0xbf8000002e007423 */ /* 0x001fc80000000039 */
[----:B------:R-:W-:-:S04]  /*3b20*/  FADD.FTZ R0, -R0, -RZ ;  /* 0x800000ff00007221 */ /* 0x000fc80000010100 */
[----:B------:R-:W-:-:S07]  /*3b30*/  FFMA R57, R57, R0, R57 ;  /* 0x0000000039397223 */ /* 0x000fce0000000039 */
.L_x_1399:
[----:B------:R-:W-:Y:S05]  /*3b40*/  BSYNC.RECONVERGENT B1 ;  /* 0x0000000000017941 */ /* 0x000fea0003800200 */
.L_x_1397:
        /* <DEDUP_REMOVED lines=23> */
.L_x_1401:
[----:B------:R-:W0:Y:S02]  /*3cc0*/  MUFU.RCP R57, R40 ;  /* 0x0000002800397308 */ /* 0x000e240000001000 */
[----:B0-----:R-:W-:-:S04]  /*3cd0*/  FFMA R0, R40, R57, -1 ;  /* 0xbf80000028007423 */ /* 0x001fc80000000039 */
[----:B------:R-:W-:-:S04]  /*3ce0*/  FADD.FTZ R0, -R0, -RZ ;  /* 0x800000ff00007221 */ /* 0x000fc80000010100 */
[----:B------:R-:W-:-:S07]  /*3cf0*/  FFMA R57, R57, R0, R57 ;  /* 0x0000000039397223 */ /* 0x000fce0000000039 */
.L_x_1402:
[----:B------:R-:W-:Y:S05]  /*3d00*/  BSYNC.RECONVERGENT B1 ;  /* 0x0000000000017941 */ /* 0x000fea0003800200 */
.L_x_1400:
        /* <DEDUP_REMOVED lines=26> */
[----:B------:R-:W-:Y:S05]  /*3eb0*/  CALL.REL.NOINC `($__internal_15_$__cuda_sm20_rcp_rn_f32_slowpath) ;  /* 0x0000002800cc7944 */ /* 0x000fea0003c00000 */
[----:B------:R-:W-:Y:S05]  /*3ec0*/  BRA `(.L_x_1405) ;  /* 0x0000000000107947 */ /* 0x000fea0003800000 */
.L_x_1404:
[----:B------:R-:W0:Y:S02]  /*3ed0*/  MUFU.RCP R57, R46 ;  /* 0x0000002e00397308 */ /* 0x000e240000001000 */
[----:B0-----:R-:W-:-:S04]  /*3ee0*/  FFMA R0, R46, R57, -1 ;  /* 0xbf8000002e007423 */ /* 0x001fc80000000039 */
[----:B------:R-:W-:-:S04]  /*3ef0*/  FADD.FTZ R0, -R0, -RZ ;  /* 0x800000ff00007221 */ /* 0x000fc80000010100 */
[----:B------:R-:W-:-:S07]  /*3f00*/  FFMA R57, R57, R0, R57 ;  /* 0x0000000039397223 */ /* 0x000fce0000000039 */
.L_x_1405:
[----:B------:R-:W-:Y:S05]  /*3f10*/  BSYNC.RECONVERGENT B1 ;  /* 0x0000000000017941 */ /* 0x000fea0003800200 */
.L_x_1403:
        /* <DEDUP_REMOVED lines=23> */
[----:B------:R-:W-:Y:S05]  /*4090*/  CALL.REL.NOINC `($__internal_15_$__cuda_sm20_rcp_rn_f32_slowpath) ;  /* 0x0000002800547944 */ /* 0x000fea0003c00000 */
[----:B------:R-:W-:Y:S05]  /*40a0*/  BRA `(.L_x_1408) ;  /* 0x0000000000107947 */ /* 0x000fea0003800000 */
.L_x_1407:
[----:B------:R-:W0:Y:S02]  /*40b0*/  MUFU.RCP R57, R48 ;  /* 0x0000003000397308 */ /* 0x000e240000001000 */
[----:B0-----:R-:W-:-:S04]  /*40c0*/  FFMA R0, R48, R57, -1 ;  /* 0xbf80000030007423 */ /* 0x001fc80000000039 */
[----:B------:R-:W-:-:S04]  /*40d0*/  FADD.FTZ R0, -R0, -RZ ;  /* 0x800000ff00007221 */ /* 0x000fc80000010100 */
[----:B------:R-:W-:-:S07]  /*40e0*/  FFMA R57, R57, R0, R57 ;  /* 0x0000000039397223 */ /* 0x000fce0000000039 */
.L_x_1408:
[----:B------:R-:W-:Y:S05]  /*40f0*/  BSYNC.RECONVERGENT B1 ;  /* 0x0000000000017941 */ /* 0x000fea0003800200 */
.L_x_1406:
        /* <DEDUP_REMOVED lines=25> */
[----:B------:R-:W-:Y:S05]  /*4290*/  CALL.REL.NOINC `($__internal_15_$__cuda_sm20_rcp_rn_f32_slowpath) ;  /* 0x0000002400d47944 */ /* 0x000fea0003c00000 */
[----:B------:R-:W-:Y:S01]  /*42a0*/  MOV R45, R57 ;  /* 0x00000039002d7202 */ /* 0x000fe20000000f00 */
[----:B------:R-:W-:Y:S06]  /*42b0*/  BRA `(.L_x_1411) ;  /* 0x0000000000107947 */ /* 0x000fec0003800000 */
.L_x_1410:
[----:B------:R-:W0:Y:S02]  /*42c0*/  MUFU.RCP R45, R40 ;  /* 0x00000028002d7308 */ /* 0x000e240000001000 */
[----:B0-----:R-:W-:-:S04]  /*42d0*/  FFMA R0, R40, R45, -1 ;  /* 0xbf80000028007423 */ /* 0x001fc8000000002d */
[----:B------:R-:W-:-:S04]  /*42e0*/  FADD.FTZ R0, -R0, -RZ ;  /* 0x800000ff00007221 */ /* 0x000fc80000010100 */
[----:B------:R-:W-:-:S07]  /*42f0*/  FFMA R45, R45, R0, R45 ;  /* 0x000000002d2d7223 */ /* 0x000fce000000002d */
.L_x_1411:
[----:B------:R-:W-:Y:S05]  /*4300*/  BSYNC.RECONVERGENT B1 ;  /* 0x0000000000017941 */ /* 0x000fea0003800200 */
.L_x_1409:
        /* <DEDUP_REMOVED lines=12> */
[----:B------:R-:W-:-:S02]  /*43d0*/  F2FP.F16.F32.PACK_AB R31, R6, R31 ;  /* 0x0000001f061f723e */ /* 0x000fc400000000ff */
[----:B------:R-:W-:Y:S01]  /*43e0*/  F2FP.F16.F32.PACK_AB R0, R47, R0 ;  /* 0x000000002f00723e */ /* 0x000fe200000000ff */
        /* <DEDUP_REMOVED lines=9> */
[----:B------:R-:W-:Y:S02]  /*4480*/  F2FP.F16.F32.PACK_AB R27, RZ, R27 ;  /* 0x0000001bff1b723e */ /* 0x000fe400000000ff */
[----:B------:R-:W-:Y:S02]  /*4490*/  IADD3 R50, P0, PT, R56, UR16, RZ ;  /* 0x0000001038327c10 */ /* 0x000fe4000ff1e0ff */
[----:B------:R-:W-:Y:S01]  /*44a0*/  F2FP.F16.F32.PACK_AB R29, RZ, R29 ;  /* 0x0000001dff1d723e */ /* 0x000fe200000000ff */
[----:B------:R-:W-:Y:S01]  /*44b0*/  FMUL R14, R14, R45 ;  /* 0x0000002d0e0e7220 */ /* 0x000fe20000400000 */
[----:B------:R-:W-:Y:S02]  /*44c0*/  IADD3.X R51, PT, PT, R57, UR21, RZ, P0, !PT ;  /* 0x0000001539337c10 */ /* 0x000fe400087fe4ff */
[----:B------:R-:W-:Y:S01]  /*44d0*/  PRMT R27, R27, 0x5410, R29 ;  /* 0x000054101b1b7816 */ /* 0x000fe2000000001d */
[----:B---3--:R-:W-:Y:S01]  /*44e0*/  FMUL R35, R14, UR13 ;  /* 0x0000000d0e237c20 */ /* 0x008fe20008400000 */
[----:B------:R-:W-:Y:S04]  /*44f0*/  STG.E desc[UR22][R56.64], R0 ;  /* 0x0000000038007986 */ /* 0x000fe8000c101916 */
[----:B------:R-:W-:Y:S01]  /*4500*/  STG.E desc[UR22][R50.64], R27 ;  /* 0x0000001b32007986 */ /* 0x000fe2000c101916 */
[----:B------:R-:W-:-:S03]  /*4510*/  F2FP.F16.F32.PACK_AB R35, RZ, R35 ;  /* 0x00000023ff23723e */ /* 0x000fc600000000ff */
        /* <DEDUP_REMOVED lines=18> */
[----:B------:R-:W-:-:S04]  /*4640*/  F2FP.F16.F32.PACK_AB R33, RZ, R33 ;  /* 0x00000021ff21723e */ /* 0x000fc800000000ff */
        /* <DEDUP_REMOVED lines=13> */
[----:B-----5:R-:W-:Y:S05]  /*4720*/  CALL.REL.NOINC `($__internal_15_$__cuda_sm20_rcp_rn_f32_slowpath) ;  /* 0x0000002000b07944 */ /* 0x020fea0003c00000 */
[----:B------:R-:W-:Y:S05]  /*4730*/  BRA `(.L_x_1414) ;  /* 0x0000000000107947 */ /* 0x000fea0003800000 */
.L_x_1413:
[----:B------:R-:W0:Y:S02]  /*4740*/  MUFU.RCP R57, R48 ;  /* 0x0000003000397308 */ /* 0x000e240000001000 */
[----:B0-----:R-:W-:-:S04]  /*4750*/  FFMA R0, R48, R57, -1 ;  /* 0xbf80000030007423 */ /* 0x001fc80000000039 */
[----:B------:R-:W-:-:S04]  /*4760*/  FADD.FTZ R0, -R0, -RZ ;  /* 0x800000ff00007221 */ /* 0x000fc80000010100 */
[----:B------:R-:W-:-:S07]  /*4770*/  FFMA R57, R57, R0, R57 ;  /* 0x0000000039397223 */ /* 0x000fce0000000039 */
.L_x_1414:
[----:B------:R-:W-:Y:S05]  /*4780*/  BSYNC.RECONVERGENT B1 ;  /* 0x0000000000017941 */ /* 0x000fea0003800200 */
.L_x_1412:
        /* <DEDUP_REMOVED lines=27> */
[----:B------:R-:W-:Y:S05]  /*4940*/  BRA `(.L_x_1417) ;  /* 0x0000000000107947 */ /* 0x000fea0003800000 */
.L_x_1416:
[----:B------:R-:W0:Y:S02]  /*4950*/  MUFU.RCP R57, R40 ;  /* 0x0000002800397308 */ /* 0x000e240000001000 */
[----:B0-----:R-:W-:-:S04]  /*4960*/  FFMA R0, R40, R57, -1 ;  /* 0xbf80000028007423 */ /* 0x001fc80000000039 */
[----:B------:R-:W-:-:S04]  /*4970*/  FADD.FTZ R0, -R0, -RZ ;  /* 0x800000ff00007221 */ /* 0x000fc80000010100 */
[----:B------:R-:W-:-:S07]  /*4980*/  FFMA R57, R57, R0, R57 ;  /* 0x0000000039397223 */ /* 0x000fce0000000039 */
.L_x_1417:
[----:B------:R-:W-:Y:S05]  /*4990*/  BSYNC.RECONVERGENT B1 ;  /* 0x0000000000017941 */ /* 0x000fea0003800200 */
.L_x_1415:
        /* <DEDUP_REMOVED lines=23> */
[----:B------:R-:W-:Y:S05]  /*4b10*/  CALL.REL.NOINC `($__internal_15_$__cuda_sm20_rcp_rn_f32_slowpath) ;  /* 0x0000001c00b47944 */ /* 0x000fea0003c00000 */
[----:B------:R-:W-:Y:S05]  /*4b20*/  BRA `(.L_x_1420) ;  /* 0x0000000000107947 */ /* 0x000fea0003800000 */
.L_x_1419:
[----:B------:R-:W0:Y:S02]  /*4b30*/  MUFU.RCP R57, R42 ;  /* 0x0000002a00397308 */ /* 0x000e240000001000 */
[----:B0-----:R-:W-:-:S04]  /*4b40*/  FFMA R0, R42, R57, -1 ;  /* 0xbf8000002a007423 */ /* 0x001fc80000000039 */
[----:B------:R-:W-:-:S04]  /*4b50*/  FADD.FTZ R0, -R0, -RZ ;  /* 0x800000ff00007221 */ /* 0x000fc80000010100 */
[----:B------:R-:W-:-:S07]  /*4b60*/  FFMA R57, R57, R0, R57 ;  /* 0x0000000039397223 */ /* 0x000fce0000000039 */
.L_x_1420:
[----:B------:R-:W-:Y:S05]  /*4b70*/  BSYNC.RECONVERGENT B1 ;  /* 0x0000000000017941 */ /* 0x000fea0003800200 */
.L_x_1418:
        /* <DEDUP_REMOVED lines=25> */
[----:B------:R-:W-:Y:S05]  /*4d10*/  CALL.REL.NOINC `($__internal_15_$__cuda_sm20_rcp_rn_f32_slowpath) ;  /* 0x0000001c00347944 */ /* 0x000fea0003c00000 */
[----:B------:R-:W-:Y:S05]  /*4d20*/  BRA `(.L_x_1423) ;  /* 0x0000000000107947 */ /* 0x000fea0003800000 */
.L_x_1422:
[----:B------:R-:W0:Y:S02]  /*4d30*/  MUFU.RCP R57, R40 ;  /* 0x0000002800397308 */ /* 0x000e240000001000 */
[----:B0-----:R-:W-:-:S04]  /*4d40*/  FFMA R0, R40, R57, -1 ;  /* 0xbf80000028007423 */ /* 0x001fc80000000039 */
[----:B------:R-:W-:-:S04]  /*4d50*/  FADD.FTZ R0, -R0, -RZ ;  /* 0x800000ff00007221 */ /* 0x000fc80000010100 */
[----:B------:R-:W-:-:S07]  /*4d60*/  FFMA R57, R57, R0, R57 ;  /* 0x0000000039397223 */ /* 0x000fce0000000039 */
.L_x_1423:
[----:B------:R-:W-:Y:S05]  /*4d70*/  BSYNC.RECONVERGENT B1 ;  /* 0x0000000000017941 */ /* 0x000fea0003800200 */
.L_x_1421:
        /* <DEDUP_REMOVED lines=23> */
.L_x_1425:
[----:B------:R-:W0:Y:S02]  /*4ef0*/  MUFU.RCP R57, R40 ;  /* 0x0000002800397308 */ /* 0x000e240000001000 */
[----:B0-----:R-:W-:-:S04]  /*4f00*/  FFMA R0, R40, R57, -1 ;  /* 0xbf80000028007423 */ /* 0x001fc80000000039 */
[----:B------:R-:W-:-:S04]  /*4f10*/  FADD.FTZ R0, -R0, -RZ ;  /* 0x800000ff00007221 */ /* 0x000fc80000010100 */
[----:B------:R-:W-:-:S07]  /*4f20*/  FFMA R57, R57, R0, R57 ;  /* 0x0000000039397223 */ /* 0x000fce0000000039 */
.L_x_1426:
[----:B------:R-:W-:Y:S05]  /*4f30*/  BSYNC.RECONVERGENT B1 ;  /* 0x0000000000017941 */ /* 0x000fea0003800200 */
.L_x_1424:
        /* <DEDUP_REMOVED lines=26> */
[----:B------:R-:W-:Y:S05]  /*50e0*/  CALL.REL.NOINC `($__internal_15_$__cuda_sm20_rcp_rn_f32_slowpath) ;  /* 0x0000001800407944 */ /* 0x000fea0003c00000 */
[----:B------:R-:W-:Y:S05]  /*50f0*/  BRA `(.L_x_1429) ;  /* 0x0000000000107947 */ /* 0x000fea0003800000 */
.L_x_1428:
[----:B------:R-:W0:Y:S02]  /*5100*/  MUFU.RCP R57, R40 ;  /* 0x0000002800397308 */ /* 0x000e240000001000 */
[----:B0-----:R-:W-:-:S04]  /*5110*/  FFMA R0, R40, R57, -1 ;  /* 0xbf80000028007423 */ /* 0x001fc80000000039 */
[----:B------:R-:W-:-:S04]  /*5120*/  FADD.FTZ R0, -R0, -RZ ;  /* 0x800000ff00007221 */ /* 0x000fc80000010100 */
[----:B------:R-:W-:-:S07]  /*5130*/  FFMA R57, R57, R0, R57 ;  /* 0x0000000039397223 */ /* 0x000fce0000000039 */
.L_x_1429:
[----:B------:R-:W-:Y:S05]  /*5140*/  BSYNC.RECONVERGENT B1 ;  /* 0x0000000000017941 */ /* 0x000fea0003800200 */
.L_x_1427:
        /* <DEDUP_REMOVED lines=25> */
.L_x_1431:
[----:B------:R-:W0:Y:S02]  /*52e0*/  MUFU.RCP R57, R40 ;  /* 0x0000002800397308 */ /* 0x000e240000001000 */
[----:B0-----:R-:W-:-:S04]  /*52f0*/  FFMA R0, R40, R57, -1 ;  /* 0xbf80000028007423 */ /* 0x001fc80000000039 */
[----:B------:R-:W-:-:S04]  /*5300*/  FADD.FTZ R0, -R0, -RZ ;  /* 0x800000ff00007221 */ /* 0x000fc80000010100 */
[----:B------:R-:W-:-:S07]  /*5310*/  FFMA R57, R57, R0, R57 ;  /* 0x0000000039397223 */ /* 0x000fce0000000039 */
.L_x_1432:
[----:B------:R-:W-:Y:S05]  /*5320*/  BSYNC.RECONVERGENT B1 ;  /* 0x0000000000017941 */ /* 0x000fea0003800200 */
.L_x_1430:
        /* <DEDUP_REMOVED lines=30> */
.L_x_1434:
[----:B------:R-:W0:Y:S02]  /*5510*/  MUFU.RCP R57, R34 ;  /* 0x0000002200397308 */ /* 0x000e240000001000 */
[----:B0-----:R-:W-:-:S04]  /*5520*/  FFMA R0, R34, R57, -1 ;  /* 0xbf80000022007423 */ /* 0x001fc80000000039 */
[----:B------:R-:W-:-:S04]  /*5530*/  FADD.FTZ R0, -R0, -RZ ;  /* 0x800000ff00007221 */ /* 0x000fc80000010100 */
[----:B------:R-:W-:-:S07]  /*5540*/  FFMA R57, R57, R0, R57 ;  /* 0x0000000039397223 */ /* 0x000fce0000000039 */
.L_x_1435:
[----:B------:R-:W-:Y:S05]  /*5550*/  BSYNC.RECONVERGENT B1 ;  /* 0x0000000000017941 */ /* 0x000fea0003800200 */
.L_x_1433:
[----:B------:R-:W-:Y:S01]  /*5560*/  FMUL R0, R30, UR13 ;  /* 0x0000000d1e007c20 */ /* 0x000fe20008400000 */
[----:B------:R-:W-:Y:S01]  /*5570*/  FMUL R29, R27, UR13 ;  /* 0x0000000d1b1d7c20 */ /* 0x000fe20008400000 */
[----:B------:R-:W-:Y:S01]  /*5580*/  FMUL R25, R31, R57 ;  /* 0x000000391f197220 */ /* 0x000fe20000400000 */
[----:B------:R-:W-:Y:S01]  /*5590*/  SHF.L.U32 R37, R23, 0x2, RZ ;  /* 0x0000000217257819 */ /* 0x000fe200000006ff */
[----:B------:R-:W-:Y:S01]  /*55a0*/  FMUL R36, R33, UR13 ;  /* 0x0000000d21247c20 */ /* 0x000fe20008400000 */
[----:B------:R-:W-:Y:S01]  /*55b0*/  IADD3 R34, P0, PT, R8, UR28, RZ ;  /* 0x0000001c08227c10 */ /* 0x000fe2000ff1e0ff */
[----:B------:R-:W-:Y:S01]  /*55c0*/  FMUL R31, R26, UR13 ;  /* 0x0000000d1a1f7c20 */ /* 0x000fe20008400000 */
[----:B------:R-:W-:Y:S01]  /*55d0*/  F2FP.F16.F32.PACK_AB R23, R29, R0 ;  /* 0x000000001d17723e */ /* 0x000fe200000000ff */
[----:B------:R-:W-:Y:S01]  /*55e0*/  FMUL R25, R28, R25 ;  /* 0x000000191c197220 */ /* 0x000fe20000400000 */
[----:B------:R-:W-:Y:S01]  /*55f0*/  LOP3.LUT R40, RZ, R38, RZ, 0x33, !PT ;  /* 0x00000026ff287212 */ /* 0x000fe200078e33ff */
[----:B------:R-:W-:Y:S01]  /*5600*/  VIADD R45, R37, 0xfffffff4 ;  /* 0xfffffff4252d7836 */ /* 0x000fe20000000000 */
[----:B------:R-:W-:Y:S01]  /*5610*/  IADD3.X R35, PT, PT, R9, UR9, RZ, P0, !PT ;  /* 0x0000000909237c10 */ /* 0x000fe200087fe4ff */
[----:B------:R-:W-:Y:S01]  /*5620*/  FMUL R42, R5, UR13 ;  /* 0x0000000d052a7c20 */ /* 0x000fe20008400000 */
[----:B------:R-:W-:Y:S01]  /*5630*/  LOP3.LUT R29, R37, 0x7c, RZ, 0xc0, !PT ;  /* 0x0000007c251d7812 */ /* 0x000fe200078ec0ff */
[----:B------:R-:W-:Y:S01]  /*5640*/  IMAD R41, R41, 0x10, R20 ;  /* 0x0000001029297824 */ /* 0x000fe200078e0214 */
[----:B------:R-:W-:Y:S01]  /*5650*/  F2FP.F16.F32.PACK_AB R36, RZ, R36 ;  /* 0x00000024ff24723e */ /* 0x000fe200000000ff */
[----:B------:R0:W-:Y:S01]  /*5660*/  STG.E desc[UR22][R34.64], R23 ;  /* 0x0000001722007986 */ /* 0x0001e2000c101916 */
[----:B------:R-:W-:Y:S01]  /*5670*/  IADD3 R28, P0, PT, R34, UR16, RZ ;  /* 0x00000010221c7c10 */ /* 0x000fe2000ff1e0ff */
[----:B------:R-:W1:Y:S01]  /*5680*/  LDCU UR6, c[0x0][0x3c0] ;  /* 0x00007800ff0677ac */ /* 0x000e620008000800 */
[----:B------:R-:W-:Y:S01]  /*5690*/  F2FP.F16.F32.PACK_AB R31, RZ, R31 ;  /* 0x0000001fff1f723e */ /* 0x000fe200000000ff */
        /* <DEDUP_REMOVED lines=17> */
[----:B------:R-:W-:Y:S01]  /*57b0*/  F2FP.F16.F32.PACK_AB R44, RZ, R44 ;  /* 0x0000002cff2c723e */ /* 0x000fe200000000ff */
[----:B0-----:R-:W-:Y:S01]  /*57c0*/  IMAD.IADD R18, R20, 0x1, R47 ;  /* 0x0000000114127824 */ /* 0x001fe200078e022f */
[----:B------:R-:W-:Y:S01]  /*57d0*/  IADD3.X R9, PT, PT, R9, UR17, RZ, P0, !PT ;  /* 0x0000001109097c10 */ /* 0x000fe200087fe4ff */
[----:B-1----:R-:W-:Y:S01]  /*57e0*/  ULOP3.LUT UR6, UR6, 0xfffffffe, URZ, 0xc0, !UPT ;  /* 0xfffffffe06067892 */ /* 0x002fe2000f8ec0ff */
[----:B------:R-:W-:Y:S01]  /*57f0*/  F2FP.F16.F32.PACK_AB R45, RZ, R45 ;  /* 0x0000002dff2d723e */ /* 0x000fe200000000ff */
[----:B---3--:R-:W-:Y:S01]  /*5800*/  UISETP.NE.U32.AND UP0, UPT, UR8, URZ, UPT ;  /* 0x000000ff0800728c */ /* 0x008fe2000bf05070 */
[----:B------:R-:W-:-:S02]  /*5810*/  F2FP.F16.F32.PACK_AB R42, R35, R42 ;  /* 0x0000002a232a723e */ /* 0x000fc400000000ff */
        /* <DEDUP_REMOVED lines=165> */
.L_x_1444:
[----:B------:R-:W-:Y:S02]  /*6270*/  ISETP.NE.AND P0, PT, R43, RZ, PT ;  /* 0x000000ff2b00720c */ /* 0x000fe40003f05270 */
[----:B-1----:R-:W-:-:S11]  /*6280*/  FMNMX R5, R2, R5, !PT ;  /* 0x0000000502057209 */ /* 0x002fd60007800000 */
[----:B------:R-:W-:Y:S05]  /*6290*/  @P0 BRA `(.L_x_1437) ;  /* 0x0000000000080947 */ /* 0x000fea0003800000 */
[----:B0-----:R-:W0:Y:S02]  /*62a0*/  LDC.64 R2, c[0x0][0x3a8] ;  /* 0x0000ea00ff027b82 */ /* 0x001e240000000a00 */
[----:B0-----:R1:W-:Y:S02]  /*62b0*/  REDG.E.MAX.S32.STRONG.GPU desc[UR22][R2.64], R5 ;  /* 0x000000050200798e */ /* 0x0013e4000d12e316 */
.L_x_1437:
[----:B------:R-:W-:Y:S05]  /*62c0*/  BSYNC B0 ;  /* 0x0000000000007941 */ /* 0x000fea0003800000 */
.L_x_1436:
        /* <DEDUP_REMOVED lines=11> */
[----:B01----:R-:W-:Y:S05]  /*6380*/  CALL.REL.NOINC `($__internal_15_$__cuda_sm20_rcp_rn_f32_slowpath) ;  /* 0x0000000400987944 */ /* 0x003fea0003c00000 */
[----:B------:R-:W-:Y:S05]  /*6390*/  BRA `(.L_x_1440) ;  /* 0x0000000000147947 */ /* 0x000fea0003800000 */
.L_x_1439:
[----:B------:R-:W2:Y:S01]  /*63a0*/  MUFU.RCP R57, UR13 ;  /* 0x0000000d00397d08 */ /* 0x000ea20008001000 */
[----:B------:R-:W-:-:S04]  /*63b0*/  IMAD.U32 R0, RZ, RZ, UR13 ;  /* 0x0000000dff007e24 */ /* 0x000fc8000f8e00ff */
[----:B--2---:R-:W-:-:S04]  /*63c0*/  FFMA R0, R57, R0, -1 ;  /* 0xbf80000039007423 */ /* 0x004fc80000000000 */
[----:B------:R-:W-:-:S04]  /*63d0*/  FADD.FTZ R0, -R0, -RZ ;  /* 0x800000ff00007221 */ /* 0x000fc80000010100 */
[----:B------:R-:W-:-:S07]  /*63e0*/  FFMA R57, R57, R0, R57 ;  /* 0x0000000039397223 */ /* 0x000fce0000000039 */
.L_x_1440:
[----:B01----:R-:W0:Y:S02]  /*63f0*/  LDC.64 R2, c[0x0][0x3b0] ;  /* 0x0000ec00ff027b82 */ /* 0x003e240000000a00 */
[----:B0-----:R-:W-:Y:S01]  /*6400*/  STG.E desc[UR22][R2.64], R57 ;  /* 0x0000003902007986 */ /* 0x001fe2000c101916 */
[----:B------:R-:W-:Y:S05]  /*6410*/  EXIT ;  /* 0x000000000000794d */ /* 0x000fea0003800000 */
.L_x_1438:
[----:B------:R-:W-:Y:S01]  /*6420*/  HFMA2 R7, -RZ, RZ, 0, 2.384185791015625e-07 ;  /* 0x00000004ff077431 */ /* 0x000fe200000001ff */
[----:B------:R-:W-:Y:S01]  /*6430*/  MOV R9, 0x1f ;  /* 0x0000001f00097802 */ /* 0x000fe20000000f00 */
[----:B------:R-:W-:-:S07]  /*6440*/  IMAD.MOV.U32 R4, RZ, RZ, -0x1 ;  /* 0xffffffffff047424 */ /* 0x000fce00078e00ff */
[----:B01----:R-:W-:Y:S05]  /*6450*/  WARPSYNC.COLLECTIVE R4, `(.L_x_1441) ;  /* 0x0000000004087348 */ /* 0x003fea0003c00000 */
[----:B-1----:R1:W2:Y:S02]  /*6460*/  SHFL.DOWN P0, R5, R0, R7, R9 ;  /* 0x0800000700057389 */ /* 0x0022a40000000009 */
[----:B012---:R-:W-:Y:S05]  /*6470*/  ENDCOLLECTIVE ;  /* 0x000000000000791b */ /* 0x007fea0003800000 */
.L_x_1441:
[----:B------:R-:W-:Y:S01]  /*6480*/  IMAD.MOV.U32 R7, RZ, RZ, 0x2 ;  /* 0x00000002ff077424 */ /* 0x000fe200078e00ff */
[----:B------:R-:W-:-:S04]  /*6490*/  MOV R3, R5 ;  /* 0x0000000500037202 */ /* 0x000fc80000000f00 */
[----:B------:R-:W-:-:S04]  /*64a0*/  FMNMX R3, R3, R0, !PT ;  /* 0x0000000003037209 */ /* 0x000fc80007800000 */
[----:B------:R-:W-:-:S07]  /*64b0*/  MOV R0, R3 ;  /* 0x0000000300007202 */ /* 0x000fce0000000f00 */
[----:B------:R-:W-:Y:S05]  /*64c0*/  WARPSYNC.COLLECTIVE R4, `(.L_x_1442) ;  /* 0x0000000004087348 */ /* 0x000fea0003c00000 */
[----:B------:R0:W1:Y:S02]  /*64d0*/  SHFL.DOWN P0, R5, R0, R7, R9 ;  /* 0x0800000700057389 */ /* 0x0000640000000009 */
[----:B01----:R-:W-:Y:S05]  /*64e0*/  ENDCOLLECTIVE ;  /* 0x000000000000791b */ /* 0x003fea0003800000 */
.L_x_1442:
[----:B------:R-:W-:Y:S01]  /*64f0*/  IMAD.MOV.U32 R7, RZ, RZ, 0x1 ;  /* 0x00000001ff077424 */ /* 0x000fe200078e00ff */
[----:B------:R-:W-:-:S04]  /*6500*/  MOV R2, R5 ;  /* 0x0000000500027202 */ /* 0x000fc80000000f00 */
[----:B------:R-:W-:-:S04]  /*6510*/  FMNMX R2, R3, R2, !PT ;  /* 0x0000000203027209 */ /* 0x000fc80007800000 */
[----:B------:R-:W-:-:S07]  /*6520*/  MOV R0, R2 ;  /* 0x0000000200007202 */ /* 0x000fce0000000f00 */
[----:B------:R-:W-:Y:S05]  /*6530*/  WARPSYNC.COLLECTIVE R4, `(.L_x_1443) ;  /* 0x0000000004087348 */ /* 0x000fea0003c00000 */
[----:B------:R0:W1:Y:S02]  /*6540*/  SHFL.DOWN P0, R5, R0, R7, R9 ;  /* 0x0800000700057389 */ /* 0x0000640000000009 */
[----:B01----:R-:W-:Y:S05]  /*6550*/  ENDCOLLECTIVE ;  /* 0x000000000000791b */ /* 0x003fea0003800000 */
.L_x_1443:
[----:B------:R-:W-:Y:S05]  /*6560*/  BRA `(.L_x_1444) ;  /* 0xfffffffc00407947 */ /* 0x000fea000383ffff */
        .weak           $__internal_14_$__cuda_sm20_div_u64
        .type           $__internal_14_$__cuda_sm20_div_u64,@function
        .size           $__internal_14_$__cuda_sm20_div_u64,($__internal_15_$__cuda_sm20_rcp_rn_f32_slowpath - $__internal_14_$__cuda_sm20_div_u64)
$__internal_14_$__cuda_sm20_div_u64:
        /* <DEDUP_REMOVED lines=71> */
[----:B------:R-:W-:Y:S11]  /*69e0*/  RET.REL.NODEC R2 `(_ZN18transformer_engine6detail32dgated_act_cast_transpose_kernelILi2ELi2Ef13__nv_bfloat166__halfNS_5EmptyEXadL_ZNS_6dqgeluIffEET_T0_RKS4_EEXadL_ZNS_5qgeluIffEES6_S7_S9_EEEEvPKT2_SD_PT3_SF_PKT1_PSG_SJ_mmm) ;  /* 0xffffff9402847950 */ /* 0x000ff60003c3ffff */
        .weak           $__internal_15_$__cuda_sm20_rcp_rn_f32_slowpath
        .type           $__internal_15_$__cuda_sm20_rcp_rn_f32_slowpath,@function
        .size           $__internal_15_$__cuda_sm20_rcp_rn_f32_slowpath,(.L_x_29316 - $__internal_15_$__cuda_sm20_rcp_rn_f32_slowpath)
$__internal_15_$__cuda_sm20_rcp_rn_f32_slowpath:
        /* <DEDUP_REMOVED lines=15> */
.L_x_1446:
        /* <DEDUP_REMOVED lines=33> */
.L_x_1448:
[----:B------:R0:W1:Y:S02]  /*6cf0*/  MUFU.RCP R57, R0 ;  /* 0x0000000000397308 */ /* 0x0000640000001000 */
.L_x_1447:
[----:B------:R-:W-:Y:S05]  /*6d00*/  BSYNC B0 ;  /* 0x0000000000007941 */ /* 0x000fea0003800000 */
.L_x_1445:
[----:B------:R-:W-:Y:S01]  /*6d10*/  HFMA2 R47, -RZ, RZ, 0, 0 ;  /* 0x00000000ff2f7431 */ /* 0x000fe200000001ff */
[----:B------:R-:W-:-:S04]  /*6d20*/  MOV R46, R40 ;  /* 0x00000028002e7202 */ /* 0x000fc80000000f00 */
[----:B01----:R-:W-:Y:S05]  /*6d30*/  RET.REL.NODEC R46 `(_ZN18transformer_engine6detail32dgated_act_cast_transpose_kernelILi2ELi2Ef13__nv_bfloat166__halfNS_5EmptyEXadL_ZNS_6dqgeluIffEET_T0_RKS4_EEXadL_ZNS_5qgeluIffEES6_S7_S9_EEEEvPKT2_SD_PT3_SF_PKT1_PSG_SJ_mmm) ;  /* 0xffffff902eb07950 */ /* 0x003fea0003c3ffff */
.L_x_1449:
        /* <DEDUP_REMOVED lines=12> */
.L_x_29316:


//--------------------- .text._ZN18transformer_engine6detail43dgated_act_cast_transpose_kernel_notalignedILi2ELi1Ef13__nv_bfloat16fNS_5EmptyEXadL_ZNS_6dqgeluIffEET_T0_RKS3_EEXadL_ZNS_5qgeluIffEES5_S6_S8_EEEEvPKT2_SC_PT3_SE_PKT1_PSF_SI_mmm --------------------------
	.section	.text._ZN18transformer_engine6detail43dgated_act_cast_transpose_kernel_notalignedILi2ELi1Ef13__nv_bfloat16fNS_5EmptyEXadL_ZNS_6dqgeluIffEET_T0_RKS3_EEXadL_ZNS_5qgeluIffEES5_S6_S8_EEEEvPKT2_SC_PT3_SE_PKT1_PSF_SI_mmm,"ax",@progbits
	.align	128
        .global         _ZN18transformer_engine6detail43dgated_act_cast_transpose_kernel_notalignedILi2ELi1Ef13__nv_bfloat16fNS_5EmptyEXadL_ZNS_6dqgeluIffEET_T0_RKS3_EEXadL_ZNS_5qgeluIffEES5_S6_S8_EEEEvPKT2_SC_PT3_SE_PKT1_PSF_SI_mmm
        .type           _ZN18transformer_engine6detail43dgated_act_cast_transpose_kernel_notalignedILi2ELi1Ef13__nv_bfloat16fNS_5EmptyEXadL_ZNS_6dqgeluIffEET_T0_RKS3_EEXadL_ZNS_5qgeluIffEES5_S6_S8_EEEEvPKT2_SC_PT3_SE_PKT1_PSF_SI_mmm,@function
        .size           _ZN18transformer_engine6detail43dgated_act_cast_transpose_kernel_notalignedILi2ELi1Ef13__nv_bfloat16fNS_5EmptyEXadL_ZNS_6dqgeluIffEET_T0_RKS3_EEXadL_ZNS_5qgeluIffEES5_S6_S8_EEEEvPKT2_SC_PT3_SE_PKT1_PSF_SI_mmm,(.L_x_29318 - _ZN18transformer_engine6detail43dgated_act_cast_transpose_kernel_notalignedILi2ELi1Ef13__nv_bfloat16fNS_5EmptyEXadL_ZNS_6dqgeluIffEET_T0_RKS3_EEXadL_ZNS_5qgeluIffEES5_S6_S8_EEEEvPKT2_SC_PT3_SE_PKT1_PSF_SI_mmm)
        .other          _ZN18transformer_engine6detail43dgated_act_cast_transpose_kernel_notalignedILi2ELi1Ef13__nv_bfloat16fNS_5EmptyEXadL_ZNS_6dqgeluIffEET_T0_RKS3_EEXadL_ZNS_5qgeluIffEES5_S6_S8_EEEEvPKT2_SC_PT3_SE_PKT1_PSF_SI_mmm,@"STO_CUDA_ENTRY STV_DEFAULT"
_ZN18transformer_engine6detail43dgated_act_cast_transpose_kernel_notalignedILi2ELi1Ef13__nv_bfloat16fNS_5EmptyEXadL_ZNS_6dqgeluIffEET_T0_RKS3_EEXadL_ZNS_5qgeluIffEES5_S6_S8_EEEEvPKT2_SC_PT3_SE_PKT1_PSF_SI_mmm:
.text._ZN18transformer_engine6detail43dgated_act_cast_transpose_kernel_notalignedILi2ELi1Ef13__nv_bfloat16fNS_5EmptyEXadL_ZNS_6dqgeluIffEET_T0_RKS3_EEXadL_ZNS_5qgeluIffEES5_S6_S8_EEEEvPKT2_SC_PT3_SE_PKT1_PSF_SI_mmm:
        /* <DEDUP_REMOVED lines=16> */
[----:B-1----:R-:W-:Y:S02]  /*0100*/  SHF.R.U32.HI R8, RZ, 0x5, R7 ;  /* 0x00000005ff087819 */ /* 0x002fe40000011607 */
[----:B------:R-:W-:-:S06]  /*0110*/  LOP3.LUT R3, R7, 0x1f, RZ, 0xc0, !PT ;  /* 0x0000001f07037812 */ /* 0x000fcc00078ec0ff */
        /* <DEDUP_REMOVED lines=26> */
.L_x_1450:
[----:B------:R-:W-:-:S07]  /*02c0*/  MOV R2, 0x2e0 ;  /* 0x000002e000027802 */ /* 0x000fce0000000f00 */
[----:B------:R-:W-:Y:S05]  /*02d0*/  CALL.REL.NOINC `($__internal_16_$__cuda_sm20_div_u64) ;  /* 0x0000005000807944 */ /* 0x000fea0003c00000 */
        /* <DEDUP_REMOVED lines=11> */
.L_x_1451:
[----:B------:R-:W0:Y:S01]  /*0390*/  LDCU.64 UR12, c[0x0][0x3b8] ;  /* 0x00007700ff0c77ac */ /* 0x000e220008000a00 */
[----:B------:R-:W-:Y:S01]  /*03a0*/  IMAD.SHL.U32 R6, R8, 0x4, RZ ;  /* 0x0000000408067824 */ /* 0x000fe200078e00ff */
[----:B------:R-:W1:Y:S03]  /*03b0*/  LDCU.64 UR14, c[0x0][0x3c0] ;  /* 0x00007800ff0e77ac */ /* 0x000e660008000a00 */
[----:B------:R-:W-:Y:S01]  /*03c0*/  IMAD.IADD R5, R7, 0x1, -R6 ;  /* 0x0000000107057824 */ /* 0x000fe200078e0a06 */
[----:B------:R-:W-:Y:S02]  /*03d0*/  USHF.L.U32 UR19, UR4, 0x5, URZ ;  /* 0x0000000504137899 */ /* 0x000fe400080006ff */
[----:B------:R-:W-:Y:S02]  /*03e0*/  USHF.L.U64.HI UR20, UR4, 0x5, UR5 ;  /* 0x0000000504147899 */ /* 0x000fe40008010205 */
[----:B------:R-:W-:Y:S01]  /*03f0*/  LOP3.LUT R4, R5, 0x1f, RZ, 0xc0, !PT ;  /* 0x0000001f05047812 */ /* 0x000fe200078ec0ff */
[----:B------:R-:W-:Y:S01]  /*0400*/  USHF.L.U64.HI UR17, UR25, 0x5, UR6 ;  /* 0x0000000519117899 */ /* 0x000fe20008010206 */
[----:B------:R-:W2:Y:S01]  /*0410*/  LDCU.128 UR8, c[0x0][0x380] ;  /* 0x00007000ff0877ac */ /* 0x000ea20008000c00 */
[----:B0-----:R-:W-:-:S02]  /*0420*/  USHF.R.U64 UR31, UR12, 0x1, UR13 ;  /* 0x000000010c1f7899 */ /* 0x001fc4000800120d */
[----:B------:R-:W-:Y:S01]  /*0430*/  IMAD.WIDE.U32 R32, R6, UR12, RZ ;  /* 0x0000000c06207c25 */ /* 0x000fe2000f8e00ff */
[----:B------:R-:W-:Y:S02]  /*0440*/  USHF.R.U32.HI UR32, URZ, 0x1, UR13 ;  /* 0x00000001ff207899 */ /* 0x000fe4000801160d */
[----:B-1----:R-:W-:Y:S02]  /*0450*/  UIADD3 UR7, UP1, UPT, -UR19, UR14, URZ ;  /* 0x0000000e13077290 */ /* 0x002fe4000ff3e1ff */
[----:B------:R-:W-:Y:S01]  /*0460*/  ULEA UR16, UP0, -UR25, UR31, 0x5 ;  /* 0x0000001f19107291 */ /* 0x000fe2000f8029ff */
[----:B------:R-:W-:Y:S01]  /*0470*/  IADD3 R21, P0, PT, R4, R32, RZ ;  /* 0x0000002004157210 */ /* 0x000fe20007f1e0ff */
[----:B------:R-:W-:Y:S02]  /*0480*/  UIADD3.X UR21, UPT, UPT, ~UR20, UR15, URZ, UP1, !UPT ;  /* 0x0000000f14157290 */ /* 0x000fe40008ffe5ff */
[----:B------:R-:W-:Y:S02]  /*0490*/  UISETP.LT.U32.AND UP1, UPT, UR7, 0x20, UPT ;  /* 0x000000200700788c */ /* 0x000fe4000bf21070 */
[----:B------:R-:W-:-:S02]  /*04a0*/  UIADD3.X UR17, UPT, UPT, ~UR17, UR32, URZ, UP0, !UPT ;  /* 0x0000002011117290 */ /* 0x000fc400087fe5ff */
[----:B------:R-:W-:Y:S02]  /*04b0*/  UISETP.LT.U32.AND UP0, UPT, UR16, 0x20, UPT ;  /* 0x000000201000788c */ /* 0x000fe4000bf01070 */
[----:B------:R-:W-:Y:S02]  /*04c0*/  UISETP.LT.U32.AND.EX UP1, UPT, UR21, URZ, UPT, UP1 ;  /* 0x000000ff1500728c */ /* 0x000fe4000bf21110 */
[----:B------:R-:W-:Y:S02]  /*04d0*/  UIMAD UR21, UR5, UR12, URZ ;  /* 0x0000000c051572a4 */ /* 0x000fe4000f8e02ff */
[----:B------:R-:W-:Y:S02]  /*04e0*/  UISETP.LT.U32.AND.EX UP0, UPT, UR17, URZ, UPT, UP0 ;  /* 0x000000ff1100728c */ /* 0x000fe4000bf01100 */
[----:B------:R-:W-:Y:S02]  /*04f0*/  USEL UR5, UR7, 0x20, UP1 ;  /* 0x0000002007057887 */ /* 0x000fe40008800000 */
[----:B------:R-:W-:-:S02]  /*0500*/  USEL UR7, UR16, 0x20, UP0 ;  /* 0x0000002010077887 */ /* 0x000fc40008000000 */
[----:B------:R-:W-:Y:S02]  /*0510*/  ULOP3.LUT UR30, UR13, 0x7fffffff, URZ, 0xc0, !UPT ;  /* 0x7fffffff0d1e7892 */ /* 0x000fe4000f8ec0ff */
[----:B------:R-:W-:Y:S01]  /*0520*/  ISETP.GE.U32.AND P1, PT, R6, UR5, PT ;  /* 0x0000000506007c0c */ /* 0x000fe2000bf26070 */
[----:B------:R-:W-:Y:S02]  /*0530*/  UIMAD.WIDE.U32 UR16, UR4, UR12, URZ ;  /* 0x0000000c041072a5 */ /* 0x000fe4000f8e00ff */
[----:B------:R-:W-:Y:S01]  /*0540*/  USHF.L.U32 UR23, UR25, 0x6, URZ ;  /* 0x0000000619177899 */ /* 0x000fe200080006ff */
[----:B------:R-:W-:Y:S01]  /*0550*/  ISETP.LT.U32.AND P1, PT, R4, UR7, !P1 ;  /* 0x0000000704007c0c */ /* 0x000fe2000cf21070 */
[----:B------:R-:W-:Y:S01]  /*0560*/  UIMAD UR4, UR4, UR13, UR21 ;  /* 0x0000000d040472a4 */ /* 0x000fe2000f8e0215 */
[----:B------:R-:W-:Y:S01]  /*0570*/  IMAD R13, R6, UR30, RZ ;  /* 0x0000001e060d7c24 */ /* 0x000fe2000f8e02ff */
[----:B------:R-:W-:Y:S02]  /*0580*/  USHF.L.U64.HI UR24, UR25, 0x6, UR6 ;  /* 0x0000000619187899 */ /* 0x000fe40008010206 */
[----:B------:R-:W-:Y:S01]  /*0590*/  ULEA UR21, UP0, UR16, UR23, 0x6 ;  /* 0x0000001710157291 */ /* 0x000fe2000f8030ff */
[----:B------:R-:W-:Y:S01]  /*05a0*/  IMAD.IADD R13, R33, 0x1, R13 ;  /* 0x00000001210d7824 */ /* 0x000fe200078e020d */
[----:B------:R-:W-:Y:S01]  /*05b0*/  UIADD3 UR17, UPT, UPT, UR17, UR4, URZ ;  /* 0x0000000411117290 */ /* 0x000fe2000fffe0ff */
[----:B------:R-:W0:Y:S02]  /*05c0*/  LDCU.64 UR26, c[0x0][0x358] ;  /* 0x00006b00ff1a77ac */ /* 0x000e240008000a00 */
[----:B------:R-:W-:Y:S01]  /*05d0*/  IMAD.X R20, RZ, RZ, R13, P0 ;  /* 0x000000ffff147224 */ /* 0x000fe200000e060d */
[----:B--2---:R-:W-:-:S02]  /*05e0*/  ULEA UR28, UP1, UR21, UR10, 0x1 ;  /* 0x0000000a151c7291 */ /* 0x004fc4000f8208ff */
[C---:B------:R-:W-:Y:S01]  /*05f0*/  @P1 IMAD.SHL.U32 R14, R21.reuse, 0x4, RZ ;  /* 0x00000004150e1824 */ /* 0x040fe200078e00ff */
[----:B------:R-:W-:Y:S01]  /*0600*/  ULEA.HI.X UR22, UR16, UR24, UR17, 0x6, UP0 ;  /* 0x0000001810167291 */ /* 0x000fe200080f3411 */
[----:B------:R-:W-:Y:S02]  /*0610*/  @P1 SHF.L.U64.HI R12, R21, 0x2, R20 ;  /* 0x00000002150c1819 */ /* 0x000fe40000010214 */
[----:B------:R-:W-:Y:S01]  /*0620*/  @!P1 MOV R18, RZ ;  /* 0x000000ff00129202 */ /* 0x000fe20000000f00 */
[----:B------:R-:W-:Y:S01]  /*0630*/  ULEA.HI.X UR29, UR21, UR11, UR22, 0x1, UP1 ;  /* 0x0000000b151d7291 */ /* 0x000fe200088f0c16 */
[----:B------:R-:W-:Y:S01]  /*0640*/  @P1 IADD3 R10, P0, PT, R14, UR28, RZ ;  /* 0x0000001c0e0a1c10 */ /* 0x000fe2000ff1e0ff */
[----:B------:R-:W1:Y:S04]  /*0650*/  LDCU.64 UR10, c[0x0][0x3a0] ;  /* 0x00007400ff0a77ac */ /* 0x000e680008000a00 */
[----:B------:R-:W-:-:S05]  /*0660*/  @P1 IADD3.X R11, PT, PT, R12, UR29, RZ, P0, !PT ;  /* 0x0000001d0c0b1c10 */ /* 0x000fca00087fe4ff */
[----:B0-----:R0:W2:Y:S01]  /*0670*/  @P1 LDG.E R18, desc[UR26][R10.64] ;  /* 0x0000001a0a121981 */ /* 0x0010a2000c1e1900 */
[----:B------:R-:W-:Y:S01]  /*0680*/  VIADD R0, R5, 0xffffffff ;  /* 0xffffffff05007836 */ /* 0x000fe20000000000 */
[----:B------:R-:W-:Y:S01]  /*0690*/  ULEA UR4, UP0, UR16, UR23, 0x5 ;  /* 0x0000001710047291 */ /* 0x000fe2000f8028ff */
[C---:B------:R-:W-:Y:S02]  /*06a0*/  VIADD R16, R6.reuse, 0x1 ;  /* 0x0000000106107836 */ /* 0x040fe40000000000 */
[----:B------:R-:W-:Y:S01]  /*06b0*/  IMAD.WIDE.U32 R28, R6, UR31, RZ ;  /* 0x0000001f061c7c25 */ /* 0x000fe2000f8e00ff */
[----:B------:R-:W-:Y:S01]  /*06c0*/  LOP3.LUT R15, R0, 0x1f, RZ, 0xc0, !PT ;  /* 0x0000001f000f7812 */ /* 0x000fe200078ec0ff */
[----:B------:R-:W-:Y:S01]  /*06d0*/  ULEA UR23, UP1, UR4, UR8, 0x1 ;  /* 0x0000000804177291 */ /* 0x000fe2000f8208ff */
[----:B-1----:R-:W-:Y:S01]  /*06e0*/  ISETP.NE.U32.AND P2, PT, RZ, UR10, PT ;  /* 0x0000000aff007c0c */ /* 0x002fe2000bf45070 */
[----:B------:R-:W-:Y:S01]  /*06f0*/  IMAD R17, R6, UR32, RZ ;  /* 0x0000002006117c24 */ /* 0x000fe2000f8e02ff */
[----:B------:R-:W-:Y:S01]  /*0700*/  ISETP.GE.U32.AND P0, PT, R15, UR7, PT ;  /* 0x000000070f007c0c */ /* 0x000fe2000bf06070 */
[----:B------:R-:W-:Y:S01]  /*0710*/  ULEA.HI.X UR16, UR16, UR24, UR17, 0x5, UP0 ;  /* 0x0000001810107291 */ /* 0x000fe200080f2c11 */
[----:B------:R-:W-:Y:S01]  /*0720*/  ISETP.NE.AND.EX P2, PT, RZ, UR11, PT, P2 ;  /* 0x0000000bff007c0c */ /* 0x000fe2000bf45320 */
[----:B------:R-:W-:Y:S01]  /*0730*/  IMAD.IADD R17, R29, 0x1, R17 ;  /* 0x000000011d117824 */ /* 0x000fe200078e0211 */
[----:B------:R-:W-:Y:S01]  /*0740*/  ISETP.GE.U32.OR P3, PT, R16, UR5, P0 ;  /* 0x0000000510007c0c */ /* 0x000fe20008766470 */
[----:B------:R-:W-:Y:S01]  /*0750*/  ULEA.HI.X UR24, UR4, UR9, UR16, 0x1, UP1 ;  /* 0x0000000904187291 */ /* 0x000fe200088f0c10 */
[----:B------:R-:W-:Y:S01]  /*0760*/  @P1 IADD3 R2, P4, PT, R4, R28, RZ ;  /* 0x0000001c04021210 */ /* 0x000fe20007f9e0ff */
[----:B------:R-:W-:Y:S01]  /*0770*/  ULEA UR33, UP0, UR12, UR28, 0x1 ;  /* 0x0000001c0c217291 */ /* 0x000fe2000f8008ff */
[----:B------:R-:W-:Y:S01]  /*0780*/  @!P1 IMAD.MOV.U32 R26, RZ, RZ, RZ ;  /* 0x000000ffff1a9224 */ /* 0x000fe200078e00ff */
[----:B------:R-:W-:Y:S01]  /*0790*/  @!P1 MOV R22, RZ ;  /* 0x000000ff00169202 */ /* 0x000fe20000000f00 */
[----:B------:R-:W-:Y:S01]  /*07a0*/  IMAD.MOV.U32 R27, RZ, RZ, 0x437c0000 ;  /* 0x437c0000ff1b7424 */ /* 0x000fe200078e00ff */
[----:B------:R-:W1:Y:S01]  /*07b0*/  LDCU.128 UR8, c[0x0][0x390] ;  /* 0x00007200ff0877ac */ /* 0x000e620008000c00 */
[----:B------:R-:W-:Y:S01]  /*07c0*/  @P1 IMAD.X R9, RZ, RZ, R17, P4 ;  /* 0x000000ffff091224 */ /* 0x000fe200020e0611 */
[----:B------:R-:W-:-:S02]  /*07d0*/  @P1 LEA R36, P4, R2, UR23, 0x2 ;  /* 0x0000001702241c11 */ /* 0x000fc4000f8810ff */
[----:B------:R-:W3:Y:S02]  /*07e0*/  @P2 LDC.64 R34, c[0x0][0x3a0] ;  /* 0x0000e800ff222b82 */ /* 0x000ee40000000a00 */
[C---:B------:R-:W-:Y:S02]  /*07f0*/  @!P3 IADD3 R0, P5, P6, R15.reuse, UR31, R28 ;  /* 0x0000001f0f00bc10 */ /* 0x040fe4000febe01c */
[----:B------:R-:W-:Y:S02]  /*0800*/  @P1 LEA.HI.X R37, R2, UR24, R9, 0x2, P4 ;  /* 0x0000001802251c11 */ /* 0x000fe4000a0f1409 */
[----:B0-----:R-:W-:Y:S02]  /*0810*/  @!P3 IADD3.X R11, PT, PT, RZ, UR32, R17, P5, P6 ;  /* 0x00000020ff0bbc10 */ /* 0x001fe4000afec411 */
[----:B------:R-:W-:Y:S01]  /*0820*/  @!P3 IADD3 R30, P5, P6, R15, UR12, R32 ;  /* 0x0000000c0f1ebc10 */ /* 0x000fe2000febe020 */
[----:B------:R-:W-:Y:S01]  /*0830*/  ULEA.HI.X UR34, UR12, UR29, UR13, 0x1, UP0 ;  /* 0x0000001d0c227291 */ /* 0x000fe200080f0c0d */
[----:B------:R-:W-:Y:S01]  /*0840*/  @!P3 LEA R10, P4, R0, UR23, 0x2 ;  /* 0x00000017000abc11 */ /* 0x000fe2000f8810ff */
[----:B------:R-:W4:Y:S01]  /*0850*/  @P1 LDG.E R26, desc[UR26][R36.64] ;  /* 0x0000001a241a1981 */ /* 0x000f22000c1e1900 */
[----:B------:R-:W-:-:S02]  /*0860*/  @!P3 IADD3.X R9, PT, PT, RZ, UR30, R13, P5, P6 ;  /* 0x0000001eff09bc10 */ /* 0x000fc4000afec40d */
[----:B------:R-:W-:Y:S02]  /*0870*/  @!P3 LEA.HI.X R11, R0, UR24, R11, 0x2, P4 ;  /* 0x00000018000bbc11 */ /* 0x000fe4000a0f140b */
[C---:B------:R-:W-:Y:S01]  /*0880*/  @!P3 SHF.L.U64.HI R0, R30.reuse, 0x2, R9 ;  /* 0x000000021e00b819 */ /* 0x040fe20000010209 */
[----:B------:R-:W-:Y:S01]  /*0890*/  @!P3 IMAD.SHL.U32 R30, R30, 0x4, RZ ;  /* 0x000000041e1eb824 */ /* 0x000fe200078e00ff */
[----:B------:R-:W-:Y:S02]  /*08a0*/  @P1 IADD3 R14, P4, PT, R14, UR33, RZ ;  /* 0x000000210e0e1c10 */ /* 0x000fe4000ff9e0ff */
[----:B------:R0:W5:Y:S02]  /*08b0*/  @!P3 LDG.E R11, desc[UR26][R10.64] ;  /* 0x0000001a0a0bb981 */ /* 0x000164000c1e1900 */
[C---:B------:R-:W-:Y:S02]  /*08c0*/  @!P3 IADD3 R24, P5, PT, R30.reuse, UR28, RZ ;  /* 0x0000001c1e18bc10 */ /* 0x040fe4000ffbe0ff */
[----:B------:R-:W-:Y:S01]  /*08d0*/  @!P3 IADD3 R30, P6, PT, R30, UR33, RZ ;  /* 0x000000211e1ebc10 */ /* 0x000fe2000ffde0ff */
[----:B---3--:R-:W3:Y:S01]  /*08e0*/  @P2 LDG.E R34, desc[UR26][R34.64] ;  /* 0x0000001a22222981 */ /* 0x008ee2000c1e1900 */
[----:B------:R-:W-:-:S02]  /*08f0*/  @!P3 IADD3.X R25, PT, PT, R0, UR29, RZ, P5, !PT ;  /* 0x0000001d0019bc10 */ /* 0x000fc4000affe4ff */
[----:B------:R-:W-:Y:S02]  /*0900*/  @!P3 IADD3.X R31, PT, PT, R0, UR34, RZ, P6, !PT ;  /* 0x00000022001fbc10 */ /* 0x000fe4000b7fe4ff */
[----:B------:R-:W-:Y:S02]  /*0910*/  @P1 IADD3.X R15, PT, PT, R12, UR34, RZ, P4, !PT ;  /* 0x000000220c0f1c10 */ /* 0x000fe4000a7fe4ff */
[----:B------:R-:W5:Y:S04]  /*0920*/  @!P3 LDG.E R25, desc[UR26][R24.64] ;  /* 0x0000001a1819b981 */ /* 0x000f68000c1e1900 */
[----:B------:R-:W5:Y:S04]  /*0930*/  @!P3 LDG.E R23, desc[UR26][R30.64] ;  /* 0x0000001a1e17b981 */ /* 0x000f68000c1e1900 */
[----:B------:R4:W5:Y:S01]  /*0940*/  @P1 LDG.E R22, desc[UR26][R14.64] ;  /* 0x0000001a0e161981 */ /* 0x000962000c1e1900 */
[----:B------:R-:W-:Y:S01]  /*0950*/  IMAD.MOV.U32 R9, RZ, RZ, 0x3bbb989d ;  /* 0x3bbb989dff097424 */ /* 0x000fe200078e00ff */
[----:B------:R-:W-:-:S02]  /*0960*/  UIMAD UR6, UR6, UR14, URZ ;  /* 0x0000000e060672a4 */ /* 0x000fc4000f8e02ff */
[----:B------:R-:W-:Y:S02]  /*0970*/  UIMAD.WIDE.U32 UR16, UR25, UR14, URZ ;  /* 0x0000000e191072a5 */ /* 0x000fe4000f8e00ff */
[----:B------:R-:W-:Y:S02]  /*0980*/  UIMAD UR6, UR25, UR15, UR6 ;  /* 0x0000000f190672a4 */ /* 0x000fe4000f8e0206 */
[----:B------:R-:W-:Y:S02]  /*0990*/  ULEA UR4, UP1, UR16, UR19, 0x6 ;  /* 0x0000001310047291 */ /* 0x000fe4000f8230ff */
[----:B------:R-:W-:Y:S02]  /*09a0*/  UIADD3 UR6, UPT, UPT, UR17, UR6, URZ ;  /* 0x0000000611067290 */ /* 0x000fe4000fffe0ff */
[----:B-1----:R-:W-:Y:S02]  /*09b0*/  ULEA UR8, UP0, UR21, UR8, 0x2 ;  /* 0x0000000815087291 */ /* 0x002fe4000f8010ff */
[----:B------:R-:W-:-:S02]  /*09c0*/  ULEA.HI.X UR16, UR16, UR20, UR6, 0x6, UP1 ;  /* 0x0000001410107291 */ /* 0x000fc400088f3406 */
[----:B------:R-:W-:Y:S02]  /*09d0*/  ULEA UR10, UP2, UR4, UR10, 0x2 ;  /* 0x0000000a040a7291 */ /* 0x000fe4000f8410ff */
[----:B------:R-:W-:Y:S02]  /*09e0*/  ULEA.HI.X UR9, UR21, UR9, UR22, 0x2, UP0 ;  /* 0x0000000915097291 */ /* 0x000fe400080f1416 */
[----:B------:R-:W-:Y:S02]  /*09f0*/  ULEA UR14, UP0, UR12, UR8, 0x2 ;  /* 0x000000080c0e7291 */ /* 0x000fe4000f8010ff */
[----:B------:R-:W-:Y:S01]  /*0a00*/  ULEA.HI.X UR11, UR4, UR11, UR16, 0x2, UP2 ;  /* 0x0000000b040b7291 */ /* 0x000fe200090f1410 */
[----:B------:R-:W-:Y:S01]  /*0a10*/  BSSY.RECONVERGENT B1, `(.L_x_1452) ;  /* 0x0000024000017945 */ /* 0x000fe20003800200 */
[----:B------:R-:W-:Y:S01]  /*0a20*/  ULEA.HI.X UR12, UR12, UR9, UR13, 0x2, UP0 ;  /* 0x000000090c0c7291 */ /* 0x000fe200080f140d */
[----:B------:R-:W-:Y:S01]  /*0a30*/  UMOV UR16, 0x3f800000 ;  /* 0x3f80000000107882 */ /* 0x000fe20000000000 */
[----:B------:R-:W-:-:S02]  /*0a40*/  IMAD R3, R3, 0x84, RZ ;  /* 0x0000008403037824 */ /* 0x000fc400078e02ff */
        /* <DEDUP_REMOVED lines=9> */
[----:B0-----:R-:W-:-:S04]  /*0ae0*/  FFMA R10, R0, R9, 1 ;  /* 0x3f800000000a7423 */ /* 0x001fc80000000009 */
[----:B------:R-:W-:-:S05]  /*0af0*/  VIADD R0, R10, 0x1800000 ;  /* 0x018000000a007836 */ /* 0x000fca0000000000 */
[----:B------:R-:W-:-:S04]  /*0b00*/  LOP3.LUT R0, R0, 0x7f800000, RZ, 0xc0, !PT ;  /* 0x7f80000000007812 */ /* 0x000fc800078ec0ff */
[----:B------:R-:W-:Y:S01]  /*0b10*/  ISETP.GT.U32.AND P1, PT, R0, 0x1ffffff, PT ;  /* 0x01ffffff0000780c */ /* 0x000fe20003f24070 */
[----:B------:R-:W-:Y:S01]  /*0b20*/  @P3 IMAD.MOV.U32 R11, RZ, RZ, RZ ;  /* 0x000000ffff0b3224 */ /* 0x000fe200078e00ff */
[----:B------:R-:W-:Y:S01]  /*0b30*/  @P3 MOV R25, RZ ;  /* 0x000000ff00193202 */ /* 0x000fe20000000f00 */
[----:B------:R-:W-:Y:S01]  /*0b40*/  @P3 IMAD.MOV.U32 R23, RZ, RZ, RZ ;  /* 0x000000ffff173224 */ /* 0x000fe200078e00ff */
[----:B---3--:R-:W-:Y:S02]  /*0b50*/  @P2 R2UR UR16, R34 ;  /* 0x00000000221022ca */ /* 0x008fe400000e0000 */
[----:B----4-:R-:W-:Y:S02]  /*0b60*/  PRMT R14, R26, 0x7632, R14 ;  /* 0x000076321a0e7816 */ /* 0x010fe4000000000e */
[----:B------:R-:W-:Y:S02]  /*0b70*/  PRMT R18, R18, 0x7632, R18 ;  /* 0x0000763212127816 */ /* 0x000fe40000000012 */
[----:B-----5:R-:W-:-:S02]  /*0b80*/  PRMT R9, R22, 0x7632, R9 ;  /* 0x0000763216097816 */ /* 0x020fc40000000009 */
[----:B------:R-:W-:Y:S02]  /*0b90*/  PRMT R12, R11, 0x7632, R12 ;  /* 0x000076320b0c7816 */ /* 0x000fe4000000000c */
[----:B------:R-:W-:Y:S02]  /*0ba0*/  PRMT R15, R25, 0x7632, R15 ;  /* 0x00007632190f7816 */ /* 0x000fe4000000000f */
[----:B------:R-:W-:Y:S01]  /*0bb0*/  PRMT R24, R23, 0x7632, R24 ;  /* 0x0000763217187816 */ /* 0x000fe20000000018 */
[----:B------:R-:W-:Y:S06]  /*0bc0*/  @P1 BRA `(.L_x_1453) ;  /* 0x0000000000101947 */ /* 0x000fec0003800000 */
[----:B------:R-:W-:Y:S01]  /*0bd0*/  IMAD.MOV.U32 R0, RZ, RZ, R10 ;  /* 0x000000ffff007224 */ /* 0x000fe200078e000a */
[----:B------:R-:W-:-:S07]  /*0be0*/  MOV R10, 0xc00 ;  /* 0x00000c00000a7802 */ /* 0x000fce0000000f00 */
[----:B------:R-:W-:Y:S05]  /*0bf0*/  CALL.REL.NOINC `($__internal_17_$__cuda_sm20_rcp_rn_f32_slowpath) ;  /* 0x0000004c00587944 */ /* 0x000fea0003c00000 */
[----:B------:R-:W-:Y:S05]  /*0c00*/  BRA `(.L_x_1454) ;  /* 0x0000000000107947 */ /* 0x000fea0003800000 */
.L_x_1453:
[----:B------:R-:W0:Y:S02]  /*0c10*/  MUFU.RCP R39, R10 ;  /* 0x0000000a00277308 */ /* 0x000e240000001000 */
[----:B0-----:R-:W-:-:S04]  /*0c20*/  FFMA R0, R10, R39, -1 ;  /* 0xbf8000000a007423 */ /* 0x001fc80000000027 */
[----:B------:R-:W-:-:S04]  /*0c30*/  FADD.FTZ R0, -R0, -RZ ;  /* 0x800000ff00007221 */ /* 0x000fc80000010100 */
[----:B------:R-:W-:-:S07]  /*0c40*/  FFMA R39, R39, R0, R39 ;  /* 0x0000000027277223 */ /* 0x000fce0000000027 */
.L_x_1454:
[----:B------:R-:W-:Y:S05]  /*0c50*/  BSYNC.RECONVERGENT B1 ;  /* 0x0000000000017941 */ /* 0x000fea0003800200 */
.L_x_1452:
        /* <DEDUP_REMOVED lines=11> */
[----:B------:R-:W-:-:S03]  /*0d10*/  FADD R0, -R39, 1 ;  /* 0x3f80000027007421 */ /* 0x000fc60000000100 */
[----:B------:R0:W1:Y:S01]  /*0d20*/  MUFU.EX2 R27, R30 ;  /* 0x0000001e001b7308 */ /* 0x0000620000000800 */
[----:B------:R-:W-:-:S04]  /*0d30*/  FMUL R0, R0, R39 ;  /* 0x0000002700007220 */ /* 0x000fc80000400000 */
[----:B------:R-:W-:-:S04]  /*0d40*/  FFMA R39, R2, R0, R39 ;  /* 0x0000000002277223 */ /* 0x000fc80000000027 */
[----:B0-----:R-:W-:Y:S01]  /*0d50*/  FMUL R30, R39, R26 ;  /* 0x0000001a271e7220 */ /* 0x001fe20000400000 */
[----:B-1----:R-:W-:Y:S01]  /*0d60*/  FFMA R34, R10, R27, 1 ;  /* 0x3f8000000a227423 */ /* 0x002fe2000000001b */
[----:B------:R-:W-:-:S03]  /*0d70*/  IMAD.U32 R27, R22, 0x10000, RZ ;  /* 0x00010000161b7824 */ /* 0x000fc600078e00ff */
[----:B------:R-:W-:Y:S02]  /*0d80*/  VIADD R10, R34, 0x1800000 ;  /* 0x01800000220a7836 */ /* 0x000fe40000000000 */
[----:B------:R-:W-:-:S03]  /*0d90*/  FMUL R30, R30, R27 ;  /* 0x0000001b1e1e7220 */ /* 0x000fc60000400000 */
[----:B------:R-:W-:-:S04]  /*0da0*/  LOP3.LUT R10, R10, 0x7f800000, RZ, 0xc0, !PT ;  /* 0x7f8000000a0a7812 */ /* 0x000fc800078ec0ff */
[----:B------:R-:W-:-:S13]  /*0db0*/  ISETP.GT.U32.AND P1, PT, R10, 0x1ffffff, PT ;  /* 0x01ffffff0a00780c */ /* 0x000fda0003f24070 */
[----:B------:R-:W-:Y:S05]  /*0dc0*/  @P1 BRA `(.L_x_1456) ;  /* 0x0000000000101947 */ /* 0x000fea0003800000 */
[----:B------:R-:W-:Y:S01]  /*0dd0*/  IMAD.MOV.U32 R0, RZ, RZ, R34 ;  /* 0x000000ffff007224 */ /* 0x000fe200078e0022 */
[----:B------:R-:W-:-:S07]  /*0de0*/  MOV R10, 0xe00 ;  /* 0x00000e00000a7802 */ /* 0x000fce0000000f00 */
[----:B------:R-:W-:Y:S05]  /*0df0*/  CALL.REL.NOINC `($__internal_17_$__cuda_sm20_rcp_rn_f32_slowpath) ;  /* 0x0000004800d87944 */ /* 0x000fea0003c00000 */
[----:B------:R-:W-:Y:S05]  /*0e00*/  BRA `(.L_x_1457) ;  /* 0x0000000000107947 */ /* 0x000fea0003800000 */
.L_x_1456:
[----:B------:R-:W0:Y:S02]  /*0e10*/  MUFU.RCP R39, R34 ;  /* 0x0000002200277308 */ /* 0x000e240000001000 */
[----:B0-----:R-:W-:-:S04]  /*0e20*/  FFMA R0, R34, R39, -1 ;  /* 0xbf80000022007423 */ /* 0x001fc80000000027 */
[----:B------:R-:W-:-:S04]  /*0e30*/  FADD.FTZ R0, -R0, -RZ ;  /* 0x800000ff00007221 */ /* 0x000fc80000010100 */
[----:B------:R-:W-:-:S07]  /*0e40*/  FFMA R39, R39, R0, R39 ;  /* 0x0000000027277223 */ /* 0x000fce0000000027 */
.L_x_1457:
[----:B------:R-:W-:Y:S05]  /*0e50*/  BSYNC.RECONVERGENT B1 ;  /* 0x0000000000017941 */ /* 0x000fea0003800200 */
.L_x_1455:
[----:B------:R-:W-:Y:S02]  /*0e60*/  IMAD.U32 R18, R18, 0x10000, RZ ;  /* 0x0001000012127824 */ /* 0x000fe400078e00ff */
[----:B------:R-:W-:Y:S01]  /*0e70*/  FMUL R39, R19, R39 ;  /* 0x0000002713277220 */ /* 0x000fe20000400000 */
[----:B------:R-:W-:Y:S01]  /*0e80*/  IMAD.MOV.U32 R27, RZ, RZ, 0x3bbb989d ;  /* 0x3bbb989dff1b7424 */ /* 0x000fe200078e00ff */
[----:B------:R-:W-:Y:S01]  /*0e90*/  BSSY.RECONVERGENT B1, `(.L_x_1458) ;  /* 0x0000018000017945 */ /* 0x000fe20003800200 */
[----:B------:R-:W-:Y:S01]  /*0ea0*/  FMUL R2, R18, 1.7020000219345092773 ;  /* 0x3fd9db2312027820 */ /* 0x000fe20000400000 */
[----:B------:R-:W-:Y:S02]  /*0eb0*/  IMAD.MOV.U32 R31, RZ, RZ, 0x437c0000 ;  /* 0x437c0000ff1f7424 */ /* 0x000fe400078e00ff */
        /* <DEDUP_REMOVED lines=15> */
[----:B------:R-:W-:Y:S05]  /*0fb0*/  CALL.REL.NOINC `($__internal_17_$__cuda_sm20_rcp_rn_f32_slowpath) ;  /* 0x0000004800687944 */ /* 0x000fea0003c00000 */
[----:B------:R-:W-:Y:S05]  /*0fc0*/  BRA `(.L_x_1460) ;  /* 0x0000000000107947 */ /* 0x000fea0003800000 */
.L_x_1459:
[----:B------:R-:W0:Y:S02]  /*0fd0*/  MUFU.RCP R39, R10 ;  /* 0x0000000a00277308 */ /* 0x000e240000001000 */
[----:B0-----:R-:W-:-:S04]  /*0fe0*/  FFMA R0, R10, R39, -1 ;  /* 0xbf8000000a007423 */ /* 0x001fc80000000027 */
[----:B------:R-:W-:-:S04]  /*0ff0*/  FADD.FTZ R0, -R0, -RZ ;  /* 0x800000ff00007221 */ /* 0x000fc80000010100 */
[----:B------:R-:W-:-:S07]  /*1000*/  FFMA R39, R39, R0, R39 ;  /* 0x0000000027277223 */ /* 0x000fce0000000027 */
.L_x_1460:
[----:B------:R-:W-:Y:S05]  /*1010*/  BSYNC.RECONVERGENT B1 ;  /* 0x0000000000017941 */ /* 0x000fea0003800200 */
.L_x_1458:
        /* <DEDUP_REMOVED lines=25> */
[----:B------:R-:W-:Y:S05]  /*11b0*/  CALL.REL.NOINC `($__internal_17_$__cuda_sm20_rcp_rn_f32_slowpath) ;  /* 0x0000004400e87944 */ /* 0x000fea0003c00000 */
[----:B------:R-:W-:Y:S05]  /*11c0*/  BRA `(.L_x_1463) ;  /* 0x0000000000107947 */ /* 0x000fea0003800000 */
.L_x_1462:
[----:B------:R-:W0:Y:S02]  /*11d0*/  MUFU.RCP R39, R22 ;  /* 0x0000001600277308 */ /* 0x000e240000001000 */
[----:B0-----:R-:W-:-:S04]  /*11e0*/  FFMA R0, R22, R39, -1 ;  /* 0xbf80000016007423 */ /* 0x001fc80000000027 */
[----:B------:R-:W-:-:S04]  /*11f0*/  FADD.FTZ R0, -R0, -RZ ;  /* 0x800000ff00007221 */ /* 0x000fc80000010100 */
[----:B------:R-:W-:-:S07]  /*1200*/  FFMA R39, R39, R0, R39 ;  /* 0x0000000027277223 */ /* 0x000fce0000000027 */
.L_x_1463:
[----:B------:R-:W-:Y:S05]  /*1210*/  BSYNC.RECONVERGENT B1 ;  /* 0x0000000000017941 */ /* 0x000fea0003800200 */
.L_x_1461:
[----:B------:R-:W0:Y:S01]  /*1220*/  LDCU UR4, c[0x0][0x3b8] ;  /* 0x00007700ff0477ac */ /* 0x000e220008000800 */
[----:B------:R-:W-:Y:S01]  /*1230*/  VIADD R27, R5, 0x1e ;  /* 0x0000001e051b7836 */ /* 0x000fe20000000000 */
[C---:B------:R-:W-:Y:S01]  /*1240*/  ISETP.GE.U32.AND P1, PT, R6.reuse, UR5, PT ;  /* 0x0000000506007c0c */ /* 0x040fe2000bf26070 */
[----:B------:R-:W-:Y:S02]  /*1250*/  VIADD R2, R6, 0x2 ;  /* 0x0000000206027836 */ /* 0x000fe40000000000 */
[----:B------:R-:W-:Y:S01]  /*1260*/  FMUL R29, R18, R39 ;  /* 0x00000027121d7220 */ /* 0x000fe20000400000 */
[----:B------:R-:W-:Y:S01]  /*1270*/  IADD3 R28, P6, PT, R28, UR31, RZ ;  /* 0x0000001f1c1c7c10 */ /* 0x000fe2000ffde0ff */
[----:B------:R-:W-:Y:S01]  /*1280*/  FMUL R18, R30, UR16 ;  /* 0x000000101e127c20 */ /* 0x000fe20008400000 */
[----:B------:R-:W-:Y:S01]  /*1290*/  ISETP.GE.U32.OR P1, PT, R4, UR7, P1 ;  /* 0x0000000704007c0c */ /* 0x000fe20008f26470 */
[----:B------:R-:W-:Y:S01]  /*12a0*/  FMUL R29, R14, R29 ;  /* 0x0000001d0e1d7220 */ /* 0x000fe20000400000 */
[----:B------:R-:W-:Y:S01]  /*12b0*/  LOP3.LUT R27, R27, 0x1f, RZ, 0xc0, !PT ;  /* 0x0000001f1b1b7812 */ /* 0x000fe200078ec0ff */
[----:B------:R-:W-:Y:S01]  /*12c0*/  FMUL R19, R9, UR16 ;  /* 0x0000001009137c20 */ /* 0x000fe20008400000 */
[----:B------:R-:W-:-:S02]  /*12d0*/  ISETP.GE.U32.AND P2, PT, R2, UR5, PT ;  /* 0x0000000502007c0c */ /* 0x000fc4000bf46070 */
[----:B------:R-:W-:Y:S02]  /*12e0*/  IADD3.X R17, PT, PT, R17, UR32, RZ, P6, !PT ;  /* 0x0000002011117c10 */ /* 0x000fe4000b7fe4ff */
[----:B------:R-:W-:Y:S02]  /*12f0*/  ISETP.LT.U32.AND P2, PT, R27, UR7, !P2 ;  /* 0x000000071b007c0c */ /* 0x000fe4000d741070 */
[----:B0-----:R-:W-:-:S03]  /*1300*/  IADD3 R14, P5, PT, R32, UR4, RZ ;  /* 0x00000004200e7c10 */ /* 0x001fc6000ffbe0ff */
[C---:B------:R-:W-:Y:S02]  /*1310*/  @!P1 LEA R34, P3, R21.reuse, UR8, 0x3 ;  /* 0x0000000815229c11 */ /* 0x040fe4000f8618ff */
[----:B------:R-:W-:Y:S02]  /*1320*/  @!P1 LEA R44, P4, R21, UR14, 0x3 ;  /* 0x0000000e152c9c11 */ /* 0x000fe4000f8818ff */
[----:B------:R-:W-:Y:S02]  /*1330*/  IADD3.X R13, PT, PT, R13, UR30, RZ, P5, !PT ;  /* 0x0000001e0d0d7c10 */ /* 0x000fe4000affe4ff */
[C-C-:B------:R-:W-:Y:S02]  /*1340*/  @!P1 LEA.HI.X R35, R21.reuse, UR9, R20.reuse, 0x3, P3 ;  /* 0x0000000915239c11 */ /* 0x140fe400098f1c14 */
[----:B------:R-:W-:Y:S01]  /*1350*/  @!P1 LEA.HI.X R45, R21, UR12, R20, 0x3, P4 ;  /* 0x0000000c152d9c11 */ /* 0x000fe2000a0f1c14 */
[----:B------:R-:W-:Y:S01]  /*1360*/  FMUL R20, R26, UR16 ;  /* 0x000000101a147c20 */ /* 0x000fe20008400000 */
[----:B------:R-:W-:Y:S01]  /*1370*/  @P2 IADD3 R0, P5, P6, R27, UR4, R14 ;  /* 0x000000041b002c10 */ /* 0x000fe2000febe00e */
[----:B------:R-:W-:Y:S01]  /*1380*/  FMUL R21, R29, UR16 ;  /* 0x000000101d157c20 */ /* 0x000fe20008400000 */
[----:B------:R-:W-:Y:S01]  /*1390*/  @P2 IADD3 R10, P4, P3, R27, UR31, R28 ;  /* 0x0000001f1b0a2c10 */ /* 0x000fe2000fb9e01c */
[----:B------:R0:W-:Y:S01]  /*13a0*/  @!P1 STG.E.64 desc[UR26][R34.64], R18 ;  /* 0x0000001222009986 */ /* 0x0001e2000c101b1a */
[----:B------:R-:W-:Y:S01]  /*13b0*/  @P2 IADD3.X R31, PT, PT, RZ, UR30, R13, P5, P6 ;  /* 0x0000001eff1f2c10 */ /* 0x000fe2000afec40d */
[----:B------:R-:W-:Y:S01]  /*13c0*/  @P2 IMAD.SHL.U32 R36, R0, 0x4, RZ ;  /* 0x0000000400242824 */ /* 0x000fe200078e00ff */
[----:B------:R-:W-:Y:S01]  /*13d0*/  @P2 IADD3.X R33, PT, PT, RZ, UR32, R17, P4, P3 ;  /* 0x00000020ff212c10 */ /* 0x000fe2000a7e6411 */
[----:B------:R1:W-:Y:S01]  /*13e0*/  @!P1 STG.E.64 desc[UR26][R44.64], R20 ;  /* 0x000000142c009986 */ /* 0x0003e2000c101b1a */
[----:B------:R-:W-:Y:S01]  /*13f0*/  @P2 LEA R40, P3, R10, UR23, 0x2 ;  /* 0x000000170a282c11 */ /* 0x000fe2000f8610ff */
[----:B------:R-:W-:Y:S01]  /*1400*/  @!P2 IMAD.MOV.U32 R43, RZ, RZ, RZ ;  /* 0x000000ffff2ba224 */ /* 0x000fe200078e00ff */
[----:B------:R-:W-:-:S02]  /*1410*/  @P2 IADD3 R38, P1, PT, R36, UR28, RZ ;  /* 0x0000001c24262c10 */ /* 0x000fc4000ff3e0ff */
[----:B------:R-:W-:Y:S02]  /*1420*/  @P2 LEA.HI.X R41, R10, UR24, R33, 0x2, P3 ;  /* 0x000000180a292c11 */ /* 0x000fe400098f1421 */
[----:B------:R-:W-:Y:S02]  /*1430*/  @P2 SHF.L.U64.HI R0, R0, 0x2, R31 ;  /* 0x0000000200002819 */ /* 0x000fe4000001021f */
[----:B------:R-:W-:Y:S01]  /*1440*/  @P2 IADD3 R36, P3, PT, R36, UR33, RZ ;  /* 0x0000002124242c10 */ /* 0x000fe2000ff7e0ff */
[----:B0-----:R-:W-:Y:S01]  /*1450*/  @!P2 IMAD.MOV.U32 R34, RZ, RZ, RZ ;  /* 0x000000ffff22a224 */ /* 0x001fe200078e00ff */
[----:B------:R-:W-:Y:S02]  /*1460*/  @!P2 MOV R32, RZ ;  /* 0x000000ff0020a202 */ /* 0x000fe40000000f00 */
[C---:B------:R-:W-:Y:S02]  /*1470*/  @P2 IADD3.X R39, PT, PT, R0.reuse, UR29, RZ, P1, !PT ;  /* 0x0000001d00272c10 */ /* 0x040fe40008ffe4ff */
[----:B------:R-:W-:Y:S01]  /*1480*/  @P2 IADD3.X R37, PT, PT, R0, UR34, RZ, P3, !PT ;  /* 0x0000002200252c10 */ /* 0x000fe20009ffe4ff */
[----:B------:R-:W2:Y:S04]  /*1490*/  @P2 LDG.E R34, desc[UR26][R40.64] ;  /* 0x0000001a28222981 */ /* 0x000ea8000c1e1900 */
[----:B------:R-:W3:Y:S04]  /*14a0*/  @P2 LDG.E R43, desc[UR26][R38.64] ;  /* 0x0000001a262b2981 */ /* 0x000ee8000c1e1900 */
[----:B------:R-:W4:Y:S01]  /*14b0*/  @P2 LDG.E R32, desc[UR26][R36.64] ;  /* 0x0000001a24202981 */ /* 0x000f22000c1e1900 */
[----:B------:R-:W-:Y:S01]  /*14c0*/  IMAD.U32 R25, R25, 0x10000, RZ ;  /* 0x0001000019197824 */ /* 0x000fe200078e00ff */
[----:B------:R-:W-:Y:S01]  /*14d0*/  FMNMX3 R9, |R30|, RZ, |R9|, !PT ;  /* 0x000000ff1e097276 */ /* 0x000fe20007800609 */
[----:B------:R-:W-:Y:S01]  /*14e0*/  IMAD.MOV.U32 R31, RZ, RZ, 0x3bbb989d ;  /* 0x3bbb989dff1f7424 */ /* 0x000fe200078e00ff */
[----:B------:R-:W-:Y:S01]  /*14f0*/  BSSY.RECONVERGENT B1, `(.L_x_1464) ;  /* 0x000001b000017945 */ /* 0x000fe20003800200 */
[----:B------:R-:W-:Y:S01]  /*1500*/  FMUL R22, R25, 1.7020000219345092773 ;  /* 0x3fd9db2319167820 */ /* 0x000fe20000400000 */
[----:B------:R-:W-:Y:S01]  /*1510*/  IMAD.MOV.U32 R33, RZ, RZ, 0x437c0000 ;  /* 0x437c0000ff217424 */ /* 0x000fe200078e00ff */
[----:B------:R-:W-:-:S02]  /*1520*/  FMNMX3 R9, |R26|, R9, |R29|, !PT ;  /* 0x000000091a097276 */ /* 0x000fc4000780061d */
        /* <DEDUP_REMOVED lines=10> */
[----:B------:R-:W-:Y:S02]  /*15d0*/  ISETP.GT.U32.AND P1, PT, R0, 0x1ffffff, PT ;  /* 0x01ffffff0000780c */ /* 0x000fe40003f24070 */
[----:B--2---:R-:W-:Y:S02]  /*15e0*/  PRMT R42, R34, 0x7632, R42 ;  /* 0x00007632222a7816 */ /* 0x004fe4000000002a */
[----:B---3--:R-:W-:Y:S02]  /*15f0*/  PRMT R26, R43, 0x7632, R26 ;  /* 0x000076322b1a7816 */ /* 0x008fe4000000001a */
[----:B----4-:R-:W-:-:S07]  /*1600*/  PRMT R36, R32, 0x7632, R36 ;  /* 0x0000763220247816 */ /* 0x010fce0000000024 */
[----:B-1----:R-:W-:Y:S05]  /*1610*/  @P1 BRA `(.L_x_1465) ;  /* 0x0000000000101947 */ /* 0x002fea0003800000 */
[----:B------:R-:W-:Y:S01]  /*1620*/  IMAD.MOV.U32 R0, RZ, RZ, R10 ;  /* 0x000000ffff007224 */ /* 0x000fe200078e000a */
[----:B------:R-:W-:-:S07]  /*1630*/  MOV R10, 0x1650 ;  /* 0x00001650000a7802 */ /* 0x000fce0000000f00 */
[----:B------:R-:W-:Y:S05]  /*1640*/  CALL.REL.NOINC `($__internal_17_$__cuda_sm20_rcp_rn_f32_slowpath) ;  /* 0x0000004000c47944 */ /* 0x000fea0003c00000 */
[----:B------:R-:W-:Y:S05]  /*1650*/  BRA `(.L_x_1466) ;  /* 0x0000000000107947 */ /* 0x000fea0003800000 */
.L_x_1465:
[----:B------:R-:W0:Y:S02]  /*1660*/  MUFU.RCP R39, R10 ;  /* 0x0000000a00277308 */ /* 0x000e240000001000 */
[----:B0-----:R-:W-:-:S04]  /*1670*/  FFMA R0, R10, R39, -1 ;  /* 0xbf8000000a007423 */ /* 0x001fc80000000027 */
[----:B------:R-:W-:-:S04]  /*1680*/  FADD.FTZ R0, -R0, -RZ ;  /* 0x800000ff00007221 */ /* 0x000fc80000010100 */
[----:B------:R-:W-:-:S07]  /*1690*/  FFMA R39, R39, R0, R39 ;  /* 0x0000000027277223 */ /* 0x000fce0000000027 */
.L_x_1466:
[----:B------:R-:W-:Y:S05]  /*16a0*/  BSYNC.RECONVERGENT B1 ;  /* 0x0000000000017941 */ /* 0x000fea0003800200 */
.L_x_1464:
[----:B------:R-:W-:Y:S02]  /*16b0*/  HFMA2 R29, -RZ, RZ, 0.96630859375, -0.0022525787353515625 ;  /* 0x3bbb989dff1d7431 */ /* 0x000fe400000001ff */
[----:B------:R-:W-:Y:S01]  /*16c0*/  FMUL R0, R25, -1.7020000219345092773 ;  /* 0xbfd9db2319007820 */ /* 0x000fe20000400000 */
[----:B------:R-:W-:Y:S01]  /*16d0*/  IMAD.MOV.U32 R31, RZ, RZ, 0x437c0000 ;  /* 0x437c0000ff1f7424 */ /* 0x000fe200078e00ff */
[----:B------:R-:W-:Y:S01]  /*16e0*/  BSSY.RECONVERGENT B1, `(.L_x_1467) ;  /* 0x000001c000017945 */ /* 0x000fe20003800200 */
[----:B------:R-:W-:Y:S02]  /*16f0*/  IMAD.U32 R11, R11, 0x10000, RZ ;  /* 0x000100000b0b7824 */ /* 0x000fe400078e00ff */
        /* <DEDUP_REMOVED lines=20> */
[----:B------:R-:W-:Y:S05]  /*1840*/  CALL.REL.NOINC `($__internal_17_$__cuda_sm20_rcp_rn_f32_slowpath) ;  /* 0x0000004000447944 */ /* 0x000fea0003c00000 */
[----:B------:R-:W-:Y:S05]  /*1850*/  BRA `(.L_x_1469) ;  /* 0x0000000000107947 */ /* 0x000fea0003800000 */
.L_x_1468:
[----:B------:R-:W0:Y:S02]  /*1860*/  MUFU.RCP R39, R30 ;  /* 0x0000001e00277308 */ /* 0x000e240000001000 */
[----:B0-----:R-:W-:-:S04]  /*1870*/  FFMA R0, R30, R39, -1 ;  /* 0xbf8000001e007423 */ /* 0x001fc80000000027 */
[----:B------:R-:W-:-:S04]  /*1880*/  FADD.FTZ R0, -R0, -RZ ;  /* 0x800000ff00007221 */ /* 0x000fc80000010100 */
[----:B------:R-:W-:-:S07]  /*1890*/  FFMA R39, R39, R0, R39 ;  /* 0x0000000027277223 */ /* 0x000fce0000000027 */
.L_x_1469:
[----:B------:R-:W-:Y:S05]  /*18a0*/  BSYNC.RECONVERGENT B1 ;  /* 0x0000000000017941 */ /* 0x000fea0003800200 */
.L_x_1467:
[----:B------:R-:W-:Y:S01]  /*18b0*/  IMAD.U32 R15, R15, 0x10000, RZ ;  /* 0x000100000f0f7824 */ /* 0x000fe200078e00ff */
[----:B------:R-:W-:Y:S01]  /*18c0*/  BSSY.RECONVERGENT B1, `(.L_x_1470) ;  /* 0x000001a000017945 */ /* 0x000fe20003800200 */
[----:B------:R-:W-:Y:S02]  /*18d0*/  IMAD.MOV.U32 R0, RZ, RZ, 0x3bbb989d ;  /* 0x3bbb989dff007424 */ /* 0x000fe400078e00ff */
[----:B------:R-:W-:Y:S01]  /*18e0*/  FMUL R23, R15, 1.7020000219345092773 ;  /* 0x3fd9db230f177820 */ /* 0x000fe20000400000 */
[----:B------:R-:W-:-:S03]  /*18f0*/  IMAD.MOV.U32 R29, RZ, RZ, 0x437c0000 ;  /* 0x437c0000ff1d7424 */ /* 0x000fc600078e00ff */
        /* <DEDUP_REMOVED lines=16> */
[----:B------:R-:W-:Y:S05]  /*1a00*/  CALL.REL.NOINC `($__internal_17_$__cuda_sm20_rcp_rn_f32_slowpath) ;  /* 0x0000003c00d47944 */ /* 0x000fea0003c00000 */
[----:B------:R-:W-:Y:S05]  /*1a10*/  BRA `(.L_x_1472) ;  /* 0x0000000000107947 */ /* 0x000fea0003800000 */
.L_x_1471:
[----:B------:R-:W0:Y:S02]  /*1a20*/  MUFU.RCP R39, R30 ;  /* 0x0000001e00277308 */ /* 0x000e240000001000 */
[----:B0-----:R-:W-:-:S04]  /*1a30*/  FFMA R0, R30, R39, -1 ;  /* 0xbf8000001e007423 */ /* 0x001fc80000000027 */
[----:B------:R-:W-:-:S04]  /*1a40*/  FADD.FTZ R0, -R0, -RZ ;  /* 0x800000ff00007221 */ /* 0x000fc80000010100 */
[----:B------:R-:W-:-:S07]  /*1a50*/  FFMA R39, R39, R0, R39 ;  /* 0x0000000027277223 */ /* 0x000fce0000000027 */
.L_x_1472:
[----:B------:R-:W-:Y:S05]  /*1a60*/  BSYNC.RECONVERGENT B1 ;  /* 0x0000000000017941 */ /* 0x000fea0003800200 */
.L_x_1470:
        /* <DEDUP_REMOVED lines=27> */
.L_x_1474:
[----:B------:R-:W0:Y:S02]  /*1c20*/  MUFU.RCP R39, R30 ;  /* 0x0000001e00277308 */ /* 0x000e240000001000 */
[----:B0-----:R-:W-:-:S04]  /*1c30*/  FFMA R0, R30, R39, -1 ;  /* 0xbf8000001e007423 */ /* 0x001fc80000000027 */
[----:B------:R-:W-:-:S04]  /*1c40*/  FADD.FTZ R0, -R0, -RZ ;  /* 0x800000ff00007221 */ /* 0x000fc80000010100 */
[----:B------:R-:W-:-:S07]  /*1c50*/  FFMA R39, R39, R0, R39 ;  /* 0x0000000027277223 */ /* 0x000fce0000000027 */
.L_x_1475:
[----:B------:R-:W-:Y:S05]  /*1c60*/  BSYNC.RECONVERGENT B1 ;  /* 0x0000000000017941 */ /* 0x000fea0003800200 */
.L_x_1473:
[----:B------:R-:W-:Y:S01]  /*1c70*/  IMAD.U32 R43, R43, 0x10000, RZ ;  /* 0x000100002b2b7824 */ /* 0x000fe200078e00ff */
[----:B------:R-:W-:Y:S01]  /*1c80*/  ISETP.GE.U32.OR P0, PT, R16, UR5, P0 ;  /* 0x0000000510007c0c */ /* 0x000fe20008706470 */
[----:B------:R-:W-:Y:S02]  /*1c90*/  IMAD.MOV.U32 R0, RZ, RZ, 0x3bbb989d ;  /* 0x3bbb989dff007424 */ /* 0x000fe400078e00ff */
[----:B------:R-:W-:Y:S01]  /*1ca0*/  FMUL R39, R15, R39 ;  /* 0x000000270f277220 */ /* 0x000fe20000400000 */
[----:B------:R-:W-:Y:S01]  /*1cb0*/  FMUL R33, R43, 1.7020000219345092773 ;  /* 0x3fd9db232b217820 */ /* 0x000fe20000400000 */
[----:B------:R-:W-:Y:S01]  /*1cc0*/  IMAD.MOV.U32 R25, RZ, RZ, 0x437c0000 ;  /* 0x437c0000ff197424 */ /* 0x000fe200078e00ff */
[----:B------:R-:W0:Y:S01]  /*1cd0*/  LDCU UR13, c[0x0][0x3b8] ;  /* 0x00007700ff0d77ac */ /* 0x000e220008000800 */
[----:B------:R-:W-:Y:S01]  /*1ce0*/  BSSY.RECONVERGENT B0, `(.L_x_1476) ;  /* 0x000003f000007945 */ /* 0x000fe20003800200 */
[----:B------:R-:W-:-:S04]  /*1cf0*/  FFMA.SAT R0, R33, -R0, 0.5 ;  /* 0x3f00000021007423 */ /* 0x000fc80000002800 */
[----:B------:R-:W-:Y:S01]  /*1d00*/  FFMA.RM R0, R0, R25, 12582913 ;  /* 0x4b40000100007423 */ /* 0x000fe20000004019 */
[----:B------:R-:W-:-:S03]  /*1d10*/  @!P0 VIADD R24, R5, 0xffffffff ;  /* 0xffffffff05188836 */ /* 0x000fc60000000000 */
[----:B------:R-:W-:Y:S02]  /*1d20*/  FADD R10, R0, -12583039 ;  /* 0xcb40007f000a7421 */ /* 0x000fe40000000000 */
[----:B------:R-:W-:Y:S02]  /*1d30*/  @!P0 LOP3.LUT R25, R24, 0x1f, RZ, 0xc0, !PT ;  /* 0x0000001f18198812 */ /* 0x000fe400078ec0ff */
[C---:B------:R-:W-:Y:S02]  /*1d40*/  FFMA R10, R33.reuse, -1.4426950216293334961, -R10 ;  /* 0xbfb8aa3b210a7823 */ /* 0x040fe4000000080a */
[----:B------:R-:W-:Y:S02]  /*1d50*/  @!P0 IADD3 R15, P1, PT, R14, R25, RZ ;  /* 0x000000190e0f8210 */ /* 0x000fe40007f3e0ff */
[----:B------:R-:W-:Y:S01]  /*1d60*/  FFMA R16, R33, -1.925963033500011079e-08, R10 ;  /* 0xb2a5706021107823 */ /* 0x000fe2000000000a */
[----:B------:R-:W-:Y:S01]  /*1d70*/  @!P0 IADD3 R10, PT, PT, R5, -0x1, RZ ;  /* 0xffffffff050a8810 */ /* 0x000fe20007ffe0ff */
[----:B------:R-:W-:-:S03]  /*1d80*/  IMAD.SHL.U32 R25, R0, 0x800000, RZ ;  /* 0x0080000000197824 */ /* 0x000fc600078e00ff */
[----:B------:R-:W-:Y:S01]  /*1d90*/  @!P0 LOP3.LUT R29, R10, 0x1f, RZ, 0xc0, !PT ;  /* 0x0000001f0a1d8812 */ /* 0x000fe200078ec0ff */
[----:B------:R-:W1:Y:S01]  /*1da0*/  MUFU.EX2 R16, R16 ;  /* 0x0000001000107308 */ /* 0x000e620000000800 */
[----:B------:R-:W-:Y:S01]  /*1db0*/  FMUL R10, R12, R39 ;  /* 0x000000270c0a7220 */ /* 0x000fe20000400000 */
[----:B------:R-:W-:Y:S01]  /*1dc0*/  @!P0 IMAD.X R12, RZ, RZ, R13, P1 ;  /* 0x000000ffff0c8224 */ /* 0x000fe200008e060d */
[C---:B------:R-:W-:Y:S02]  /*1dd0*/  @!P0 LEA R38, P1, R15.reuse, UR8, 0x3 ;  /* 0x000000080f268c11 */ /* 0x040fe4000f8218ff */
[C---:B------:R-:W-:Y:S02]  /*1de0*/  @!P0 IADD3 R29, P2, PT, R14.reuse, R29, RZ ;  /* 0x0000001d0e1d8210 */ /* 0x040fe40007f5e0ff */
[----:B------:R-:W-:Y:S01]  /*1df0*/  @!P0 LEA.HI.X R39, R15, UR9, R12, 0x3, P1 ;  /* 0x000000090f278c11 */ /* 0x000fe200088f1c0c */
[----:B------:R-:W-:Y:S01]  /*1e00*/  VIADD R15, R5, 0x1d ;  /* 0x0000001d050f7836 */ /* 0x000fe20000000000 */
[----:B0-----:R-:W-:Y:S01]  /*1e10*/  IADD3 R14, P3, PT, R14, UR13, RZ ;  /* 0x0000000d0e0e7c10 */ /* 0x001fe2000ff7e0ff */
[----:B------:R-:W-:-:S02]  /*1e20*/  VIADD R12, R6, 0x3 ;  /* 0x00000003060c7836 */ /* 0x000fc40000000000 */
[----:B------:R-:W-:Y:S01]  /*1e30*/  @!P0 IMAD.X R24, RZ, RZ, R13, P2 ;  /* 0x000000ffff188224 */ /* 0x000fe200010e060d */
[----:B------:R-:W-:Y:S02]  /*1e40*/  @!P0 LEA R30, P2, R29, UR14, 0x3 ;  /* 0x0000000e1d1e8c11 */ /* 0x000fe4000f8418ff */
[----:B------:R-:W-:Y:S01]  /*1e50*/  ISETP.GE.U32.AND P1, PT, R12, UR5, PT ;  /* 0x000000050c007c0c */ /* 0x000fe2000bf26070 */
[----:B-1----:R-:W-:Y:S01]  /*1e60*/  FFMA R0, R25, R16, 1 ;  /* 0x3f80000019007423 */ /* 0x002fe20000000010 */
[C---:B------:R-:W-:Y:S01]  /*1e70*/  FMNMX3 R16, |R22|.reuse, R9, |R23|, !PT ;  /* 0x0000000916107276 */ /* 0x040fe20007800617 */
[----:B------:R-:W-:Y:S01]  /*1e80*/  FMUL R22, R22, UR16 ;  /* 0x0000001016167c20 */ /* 0x000fe20008400000 */
[----:B------:R-:W-:Y:S01]  /*1e90*/  LOP3.LUT R9, R15, 0x1f, RZ, 0xc0, !PT ;  /* 0x0000001f0f097812 */ /* 0x000fe200078ec0ff */
[----:B------:R-:W-:Y:S01]  /*1ea0*/  FMUL R23, R23, UR16 ;  /* 0x0000001017177c20 */ /* 0x000fe20008400000 */
[----:B------:R-:W-:Y:S01]  /*1eb0*/  IADD3 R15, PT, PT, R0, 0x1800000, RZ ;  /* 0x01800000000f7810 */ /* 0x000fe20007ffe0ff */
[----:B------:R-:W-:Y:S01]  /*1ec0*/  FMUL R25, R10, UR16 ;  /* 0x000000100a197c20 */ /* 0x000fe20008400000 */
[----:B------:R-:W-:-:S02]  /*1ed0*/  ISETP.LT.U32.AND P1, PT, R9, UR7, !P1 ;  /* 0x0000000709007c0c */ /* 0x000fc4000cf21070 */
[----:B------:R-:W-:Y:S01]  /*1ee0*/  @!P0 LEA.HI.X R31, R29, UR12, R24, 0x3, P2 ;  /* 0x0000000c1d1f8c11 */ /* 0x000fe200090f1c18 */
[----:B------:R-:W-:Y:S01]  /*1ef0*/  FMUL R24, R11, UR16 ;  /* 0x000000100b187c20 */ /* 0x000fe20008400000 */
[----:B------:R-:W-:Y:S01]  /*1f00*/  LOP3.LUT R15, R15, 0x7f800000, RZ, 0xc0, !PT ;  /* 0x7f8000000f0f7812 */ /* 0x000fe200078ec0ff */
[----:B------:R0:W-:Y:S01]  /*1f10*/  @!P0 STG.E.64 desc[UR26][R38.64], R22 ;  /* 0x0000001626008986 */ /* 0x0001e2000c101b1a */
[----:B------:R-:W-:Y:S02]  /*1f20*/  FMNMX3 R11, |R11|, R16, |R10|, !PT ;  /* 0x000000100b0b7276 */ /* 0x000fe4000780060a */
[----:B------:R-:W-:Y:S01]  /*1f30*/  IADD3 R29, P2, PT, R27, R14, RZ ;  /* 0x0000000e1b1d7210 */ /* 0x000fe20007f5e0ff */
[----:B------:R0:W-:Y:S01]  /*1f40*/  @!P0 STG.E.64 desc[UR26][R30.64], R24 ;  /* 0x000000181e008986 */ /* 0x0001e2000c101b1a */
[----:B------:R-:W-:Y:S02]  /*1f50*/  ISETP.GT.U32.AND P0, PT, R15, 0x1ffffff, PT ;  /* 0x01ffffff0f00780c */ /* 0x000fe40003f04070 */
[----:B------:R-:W-:Y:S01]  /*1f60*/  IADD3.X R13, PT, PT, R13, UR30, RZ, P3, !PT ;  /* 0x0000001e0d0d7c10 */ /* 0x000fe20009ffe4ff */
[----:B------:R-:W-:-:S02]  /*1f70*/  @!P1 IMAD.MOV.U32 R15, RZ, RZ, RZ ;  /* 0x000000ffff0f9224 */ /* 0x000fc400078e00ff */
[----:B------:R-:W-:Y:S02]  /*1f80*/  @!P1 IMAD.MOV.U32 R35, RZ, RZ, RZ ;  /* 0x000000ffff239224 */ /* 0x000fe400078e00ff */
[----:B------:R-:W-:Y:S01]  /*1f90*/  @!P1 IMAD.MOV.U32 R16, RZ, RZ, RZ ;  /* 0x000000ffff109224 */ /* 0x000fe200078e00ff */
[----:B------:R-:W-:Y:S06]  /*1fa0*/  @!P1 BRA `(.L_x_1477) ;  /* 0x0000000000489947 */ /* 0x000fec0003800000 */
[----:B------:R-:W1:Y:S01]  /*1fb0*/  LDCU UR4, c[0x0][0x3bc] ;  /* 0x00007780ff0477ac */ /* 0x000e620008000800 */
[----:B------:R-:W-:Y:S01]  /*1fc0*/  IADD3 R10, P1, P3, R9, UR13, R14 ;  /* 0x0000000d090a7c10 */ /* 0x000fe2000fb3e00e */
[----:B------:R-:W-:-:S03]  /*1fd0*/  ULOP3.LUT UR6, UR13, 0xfffffffe, URZ, 0xc0, !UPT ;  /* 0xfffffffe0d067892 */ /* 0x000fc6000f8ec0ff */
[----:B------:R-:W-:Y:S01]  /*1fe0*/  IADD3.X R15, PT, PT, RZ, UR30, R13, P1, P3 ;  /* 0x0000001eff0f7c10 */ /* 0x000fe20008fe640d */
[----:B0-----:R-:W-:-:S03]  /*1ff0*/  IMAD.SHL.U32 R30, R10, 0x4, RZ ;  /* 0x000000040a1e7824 */ /* 0x001fc600078e00ff */
[----:B------:R-:W-:Y:S02]  /*2000*/  SHF.L.U64.HI R10, R10, 0x2, R15 ;  /* 0x000000020a0a7819 */ /* 0x000fe4000001020f */
[----:B------:R-:W-:Y:S01]  /*2010*/  IADD3 R28, P1, P3, R9, UR6, R28 ;  /* 0x00000006091c7c10 */ /* 0x000fe2000fb3e01c */
[----:B-1----:R-:W-:-:S06]  /*2020*/  ULOP3.LUT UR4, UR4, 0x3fffffff, URZ, 0xc0, !UPT ;  /* 0x3fffffff04047892 */ /* 0x002fcc000f8ec0ff */
[----:B------:R-:W-:Y:S02]  /*2030*/  IADD3.X R17, PT, PT, RZ, UR4, R17, P1, P3 ;  /* 0x00000004ff117c10 */ /* 0x000fe40008fe6411 */
[----:B------:R-:W-:Y:S02]  /*2040*/  IADD3 R38, P3, PT, R30, UR28, RZ ;  /* 0x0000001c1e267c10 */ /* 0x000fe4000ff7e0ff */
[----:B------:R-:W-:Y:S02]  /*2050*/  LEA R16, P1, R28, UR23, 0x2 ;  /* 0x000000171c107c11 */ /* 0x000fe4000f8210ff */
[----:B------:R-:W-:Y:S02]  /*2060*/  IADD3 R30, P4, PT, R30, UR33, RZ ;  /* 0x000000211e1e7c10 */ /* 0x000fe4000ff9e0ff */
[----:B------:R-:W-:Y:S02]  /*2070*/  LEA.HI.X R17, R28, UR24, R17, 0x2, P1 ;  /* 0x000000181c117c11 */ /* 0x000fe400088f1411 */
[----:B------:R-:W-:-:S02]  /*2080*/  IADD3.X R39, PT, PT, R10, UR29, RZ, P3, !PT ;  /* 0x0000001d0a277c10 */ /* 0x000fc40009ffe4ff */
[----:B------:R-:W-:Y:S01]  /*2090*/  IADD3.X R31, PT, PT, R10, UR34, RZ, P4, !PT ;  /* 0x000000220a1f7c10 */ /* 0x000fe2000a7fe4ff */
[----:B------:R1:W5:Y:S04]  /*20a0*/  LDG.E R16, desc[UR26][R16.64] ;  /* 0x0000001a10107981 */ /* 0x000368000c1e1900 */
[----:B------:R1:W5:Y:S04]  /*20b0*/  LDG.E R35, desc[UR26][R38.64] ;  /* 0x0000001a26237981 */ /* 0x000368000c1e1900 */
[----:B------:R1:W5:Y:S02]  /*20c0*/  LDG.E R15, desc[UR26][R30.64] ;  /* 0x0000001a1e0f7981 */ /* 0x000364000c1e1900 */
.L_x_1477:
[----:B------:R-:W-:Y:S05]  /*20d0*/  BSYNC.RECONVERGENT B0 ;  /* 0x0000000000007941 */ /* 0x000fea0003800200 */
.L_x_1476:
[----:B------:R-:W-:Y:S01]  /*20e0*/  BSSY.RECONVERGENT B1, `(.L_x_1478) ;  /* 0x000000d000017945 */ /* 0x000fe20003800200 */
[----:B------:R-:W-:Y:S01]  /*20f0*/  IMAD.X R28, RZ, RZ, R13, P2 ;  /* 0x000000ffff1c7224 */ /* 0x000fe200010e060d */
[----:B-1---5:R-:W-:Y:S02]  /*2100*/  PRMT R17, R15, 0x7632, R17 ;  /* 0x000076320f117816 */ /* 0x022fe40000000011 */
[----:B0-----:R-:W-:Y:S02]  /*2110*/  PRMT R30, R16, 0x7632, R30 ;  /* 0x00007632101e7816 */ /* 0x001fe4000000001e */
[----:B------:R-:W-:Y:S01]  /*2120*/  PRMT R31, R35, 0x7632, R31 ;  /* 0x00007632231f7816 */ /* 0x000fe2000000001f */
[----:B------:R-:W-:Y:S06]  /*2130*/  @P0 BRA `(.L_x_1479) ;  /* 0x00000000000c0947 */ /* 0x000fec0003800000 */
[----:B------:R-:W-:-:S07]  /*2140*/  MOV R10, 0x2160 ;  /* 0x00002160000a7802 */ /* 0x000fce0000000f00 */
[----:B------:R-:W-:Y:S05]  /*2150*/  CALL.REL.NOINC `($__internal_17_$__cuda_sm20_rcp_rn_f32_slowpath) ;  /* 0x0000003800007944 */ /* 0x000fea0003c00000 */
[----:B------:R-:W-:Y:S05]  /*2160*/  BRA `(.L_x_1480) ;  /* 0x0000000000107947 */ /* 0x000fea0003800000 */
.L_x_1479:
[----:B------:R-:W0:Y:S02]  /*2170*/  MUFU.RCP R39, R0 ;  /* 0x0000000000277308 */ /* 0x000e240000001000 */
[----:B0-----:R-:W-:-:S04]  /*2180*/  FFMA R10, R0, R39, -1 ;  /* 0xbf800000000a7423 */ /* 0x001fc80000000027 */
[----:B------:R-:W-:-:S04]  /*2190*/  FADD.FTZ R10, -R10, -RZ ;  /* 0x800000ff0a0a7221 */ /* 0x000fc80000010100 */
[----:B------:R-:W-:-:S07]  /*21a0*/  FFMA R39, R39, R10, R39 ;  /* 0x0000000a27277223 */ /* 0x000fce0000000027 */
.L_x_1480:
[----:B------:R-:W-:Y:S05]  /*21b0*/  BSYNC.RECONVERGENT B1 ;  /* 0x0000000000017941 */ /* 0x000fea0003800200 */
.L_x_1478:
[----:B------:R-:W-:Y:S02]  /*21c0*/  HFMA2 R37, -RZ, RZ, 0.96630859375, -0.0022525787353515625 ;  /* 0x3bbb989dff257431 */ /* 0x000fe400000001ff */
[----:B------:R-:W-:Y:S01]  /*21d0*/  FMUL R0, R43, -1.7020000219345092773 ;  /* 0xbfd9db232b007820 */ /* 0x000fe20000400000 */
[----:B------:R-:W-:Y:S01]  /*21e0*/  IMAD.MOV.U32 R41, RZ, RZ, 0x437c0000 ;  /* 0x437c0000ff297424 */ /* 0x000fe200078e00ff */
[----:B------:R-:W-:Y:S02]  /*21f0*/  BSSY.RECONVERGENT B1, `(.L_x_1481) ;  /* 0x000001b000017945 */ /* 0x000fe40003800200 */
[----:B------:R-:W-:-:S04]  /*2200*/  FFMA.SAT R10, R0, R37, 0.5 ;  /* 0x3f000000000a7423 */ /* 0x000fc80000002025 */
[----:B------:R-:W-:-:S04]  /*2210*/  FFMA.RM R10, R10, R41, 12582913 ;  /* 0x4b4000010a0a7423 */ /* 0x000fc80000004029 */
[----:B------:R-:W-:-:S04]  /*2220*/  FADD R37, R10, -12583039 ;  /* 0xcb40007f0a257421 */ /* 0x000fc80000000000 */
[----:B------:R-:W-:-:S04]  /*2230*/  FFMA R37, R0, 1.4426950216293334961, -R37 ;  /* 0x3fb8aa3b00257823 */ /* 0x000fc80000000825 */
[----:B------:R-:W-:Y:S01]  /*2240*/  FFMA R38, R0, 1.925963033500011079e-08, R37 ;  /* 0x32a5706000267823 */ /* 0x000fe20000000025 */
[----:B------:R-:W-:Y:S02]  /*2250*/  IMAD.SHL.U32 R0, R10, 0x800000, RZ ;  /* 0x008000000a007824 */ /* 0x000fe400078e00ff */
[----:B------:R-:W-:Y:S01]  /*2260*/  FADD R10, -R39, 1 ;  /* 0x3f800000270a7421 */ /* 0x000fe20000000100 */
[----:B------:R-:W0:Y:S03]  /*2270*/  MUFU.EX2 R37, R38 ;  /* 0x0000002600257308 */ /* 0x000e260000000800 */
[----:B------:R-:W-:-:S04]  /*2280*/  FMUL R10, R10, R39 ;  /* 0x000000270a0a7220 */ /* 0x000fc80000400000 */
[----:B------:R-:W-:Y:S01]  /*2290*/  FFMA R10, R33, R10, R39 ;  /* 0x0000000a210a7223 */ /* 0x000fe20000000027 */
[----:B------:R-:W-:-:S04]  /*22a0*/  IMAD.U32 R33, R34, 0x10000, RZ ;  /* 0x0001000022217824 */ /* 0x000fc800078e00ff */
[----:B------:R-:W-:Y:S01]  /*22b0*/  FMUL R10, R10, R33 ;  /* 0x000000210a0a7220 */ /* 0x000fe20000400000 */
[----:B0-----:R-:W-:-:S04]  /*22c0*/  FFMA R0, R0, R37, 1 ;  /* 0x3f80000000007423 */ /* 0x001fc80000000025 */
[----:B------:R-:W-:-:S05]  /*22d0*/  VIADD R37, R0, 0x1800000 ;  /* 0x0180000000257836 */ /* 0x000fca0000000000 */
[----:B------:R-:W-:-:S04]  /*22e0*/  LOP3.LUT R37, R37, 0x7f800000, RZ, 0xc0, !PT ;  /* 0x7f80000025257812 */ /* 0x000fc800078ec0ff */
[----:B------:R-:W-:Y:S01]  /*22f0*/  ISETP.GT.U32.AND P0, PT, R37, 0x1ffffff, PT ;  /* 0x01ffffff2500780c */ /* 0x000fe20003f04070 */
[----:B------:R-:W-:-:S04]  /*2300*/  IMAD.U32 R37, R32, 0x10000, RZ ;  /* 0x0001000020257824 */ /* 0x000fc800078e00ff */
[----:B------:R-:W-:-:S08]  /*2310*/  FMUL R32, R10, R37 ;  /* 0x000000250a207220 */ /* 0x000fd00000400000 */
[----:B------:R-:W-:Y:S05]  /*2320*/  @P0 BRA `(.L_x_1482) ;  /* 0x00000000000c0947 */ /* 0x000fea0003800000 */
[----:B------:R-:W-:-:S07]  /*2330*/  MOV R10, 0x2350 ;  /* 0x00002350000a7802 */ /* 0x000fce0000000f00 */
[----:B------:R-:W-:Y:S05]  /*2340*/  CALL.REL.NOINC `($__internal_17_$__cuda_sm20_rcp_rn_f32_slowpath) ;  /* 0x0000003400847944 */ /* 0x000fea0003c00000 */
[----:B------:R-:W-:Y:S05]  /*2350*/  BRA `(.L_x_1483) ;  /* 0x0000000000107947 */ /* 0x000fea0003800000 */
.L_x_1482:
[----:B------:R-:W0:Y:S02]  /*2360*/  MUFU.RCP R39, R0 ;  /* 0x0000000000277308 */ /* 0x000e240000001000 */
[----:B0-----:R-:W-:-:S04]  /*2370*/  FFMA R10, R0, R39, -1 ;  /* 0xbf800000000a7423 */ /* 0x001fc80000000027 */
[----:B------:R-:W-:-:S04]  /*2380*/  FADD.FTZ R10, -R10, -RZ ;  /* 0x800000ff0a0a7221 */ /* 0x000fc80000010100 */
[----:B------:R-:W-:-:S07]  /*2390*/  FFMA R39, R39, R10, R39 ;  /* 0x0000000a27277223 */ /* 0x000fce0000000027 */
.L_x_1483:
[----:B------:R-:W-:Y:S05]  /*23a0*/  BSYNC.RECONVERGENT B1 ;  /* 0x0000000000017941 */ /* 0x000fea0003800200 */
.L_x_1481:
[----:B------:R-:W-:Y:S01]  /*23b0*/  SHF.L.U32 R26, R26, 0x10, RZ ;  /* 0x000000101a1a7819 */ /* 0x000fe200000006ff */
[----:B------:R-:W-:Y:S01]  /*23c0*/  IMAD.MOV.U32 R37, RZ, RZ, 0x3bbb989d ;  /* 0x3bbb989dff257424 */ /* 0x000fe200078e00ff */
        /* <DEDUP_REMOVED lines=19> */
[----:B------:R-:W-:Y:S05]  /*2500*/  CALL.REL.NOINC `($__internal_17_$__cuda_sm20_rcp_rn_f32_slowpath) ;  /* 0x0000003400147944 */ /* 0x000fea0003c00000 */
[----:B------:R-:W-:Y:S05]  /*2510*/  BRA `(.L_x_1486) ;  /* 0x0000000000107947 */ /* 0x000fea0003800000 */
.L_x_1485:
[----:B------:R-:W0:Y:S02]  /*2520*/  MUFU.RCP R39, R10 ;  /* 0x0000000a00277308 */ /* 0x000e240000001000 */
[----:B0-----:R-:W-:-:S04]  /*2530*/  FFMA R0, R10, R39, -1 ;  /* 0xbf8000000a007423 */ /* 0x001fc80000000027 */
[----:B------:R-:W-:-:S04]  /*2540*/  FADD.FTZ R0, -R0, -RZ ;  /* 0x800000ff00007221 */ /* 0x000fc80000010100 */
[----:B------:R-:W-:-:S07]  /*2550*/  FFMA R39, R39, R0, R39 ;  /* 0x0000000027277223 */ /* 0x000fce0000000027 */
.L_x_1486:
[----:B------:R-:W-:Y:S05]  /*2560*/  BSYNC.RECONVERGENT B1 ;  /* 0x0000000000017941 */ /* 0x000fea0003800200 */
.L_x_1484:
[----:B------:R-:W-:Y:S01]  /*2570*/  MOV R37, 0x3bbb989d ;  /* 0x3bbb989d00257802 */ /* 0x000fe20000000f00 */
[----:B------:R-:W-:Y:S01]  /*2580*/  FMUL R0, R26, -1.7020000219345092773 ;  /* 0xbfd9db231a007820 */ /* 0x000fe20000400000 */
[----:B------:R-:W-:Y:S01]  /*2590*/  IMAD.MOV.U32 R41, RZ, RZ, 0x437c0000 ;  /* 0x437c0000ff297424 */ /* 0x000fe200078e00ff */
[----:B------:R-:W-:Y:S01]  /*25a0*/  BSSY.RECONVERGENT B1, `(.L_x_1487) ;  /* 0x000001b000017945 */ /* 0x000fe20003800200 */
[----:B------:R-:W-:Y:S02]  /*25b0*/  IMAD.U32 R42, R42, 0x10000, RZ ;  /* 0x000100002a2a7824 */ /* 0x000fe400078e00ff */
        /* <DEDUP_REMOVED lines=9> */
[----:B------:R-:W-:-:S04]  /*2650*/  FFMA R39, R34, R10, R39 ;  /* 0x0000000a22277223 */ /* 0x000fc80000000027 */
        /* <DEDUP_REMOVED lines=11> */
.L_x_1488:
[----:B------:R-:W0:Y:S02]  /*2710*/  MUFU.RCP R39, R0 ;  /* 0x0000000000277308 */ /* 0x000e240000001000 */
[----:B0-----:R-:W-:-:S04]  /*2720*/  FFMA R10, R0, R39, -1 ;  /* 0xbf800000000a7423 */ /* 0x001fc80000000027 */
[----:B------:R-:W-:-:S04]  /*2730*/  FADD.FTZ R10, -R10, -RZ ;  /* 0x800000ff0a0a7221 */ /* 0x000fc80000010100 */
[----:B------:R-:W-:-:S07]  /*2740*/  FFMA R39, R39, R10, R39 ;  /* 0x0000000a27277223 */ /* 0x000fce0000000027 */
.L_x_1489:
[----:B------:R-:W-:Y:S05]  /*2750*/  BSYNC.RECONVERGENT B1 ;  /* 0x0000000000017941 */ /* 0x000fea0003800200 */
.L_x_1487:
[----:B------:R-:W-:Y:S01]  /*2760*/  SHF.L.U32 R35, R35, 0x10, RZ ;  /* 0x0000001023237819 */ /* 0x000fe200000006ff */
[----:B------:R-:W-:Y:S01]  /*2770*/  IMAD.MOV.U32 R37, RZ, RZ, 0x3bbb989d ;  /* 0x3bbb989dff257424 */ /* 0x000fe200078e00ff */
[----:B------:R-:W-:Y:S01]  /*2780*/  ISETP.GE.U32.AND P0, PT, R2, UR5, PT ;  /* 0x0000000502007c0c */ /* 0x000fe2000bf06070 */
[----:B------:R-:W-:Y:S02]  /*2790*/  IMAD.MOV.U32 R41, RZ, RZ, 0x437c0000 ;  /* 0x437c0000ff297424 */ /* 0x000fe400078e00ff */
[----:B------:R-:W-:Y:S01]  /*27a0*/  FMUL R39, R26, R39 ;  /* 0x000000271a277220 */ /* 0x000fe20000400000 */
[----:B------:R-:W-:Y:S01]  /*27b0*/  FMUL R36, R35, 1.7020000219345092773 ;  /* 0x3fd9db2323247820 */ /* 0x000fe20000400000 */
[----:B------:R-:W-:Y:S01]  /*27c0*/  ISETP.GE.U32.OR P0, PT, R27, UR7, P0 ;  /* 0x000000071b007c0c */ /* 0x000fe20008706470 */
[----:B------:R-:W-:Y:S01]  /*27d0*/  FMUL R26, R32, UR16 ;  /* 0x00000010201a7c20 */ /* 0x000fe20008400000 */
[----:B------:R-:W-:Y:S01]  /*27e0*/  FMUL R42, R42, R39 ;  /* 0x000000272a2a7220 */ /* 0x000fe20000400000 */
[----:B------:R-:W-:Y:S01]  /*27f0*/  FFMA.SAT R0, R36, -R37, 0.5 ;  /* 0x3f00000024007423 */ /* 0x000fe20000002825 */
[----:B------:R-:W0:Y:S01]  /*2800*/  LDCU UR4, c[0x0][0x3b8] ;  /* 0x00007700ff0477ac */ /* 0x000e220008000800 */
[----:B------:R-:W-:Y:S01]  /*2810*/  FMNMX3 R11, |R32|, R11, |R34|, !PT ;  /* 0x0000000b200b7276 */ /* 0x000fe20007800622 */
[----:B------:R-:W-:Y:S01]  /*2820*/  BSSY.RECONVERGENT B1, `(.L_x_1490) ;  /* 0x0000020000017945 */ /* 0x000fe20003800200 */
[----:B------:R-:W-:-:S04]  /*2830*/  FFMA.RM R0, R0, R41, 12582913 ;  /* 0x4b40000100007423 */ /* 0x000fc80000004029 */
[C---:B------:R-:W-:Y:S01]  /*2840*/  FADD R27, R0.reuse, -12583039 ;  /* 0xcb40007f001b7421 */ /* 0x040fe20000000000 */
[----:B------:R-:W-:Y:S01]  /*2850*/  IMAD.SHL.U32 R37, R0, 0x800000, RZ ;  /* 0x0080000000257824 */ /* 0x000fe200078e00ff */
[C---:B------:R-:W-:Y:S02]  /*2860*/  @!P0 LEA R40, P1, R29.reuse, UR8, 0x3 ;  /* 0x000000081d288c11 */ /* 0x040fe4000f8218ff */
[C---:B------:R-:W-:Y:S01]  /*2870*/  FFMA R27, R36.reuse, -1.4426950216293334961, -R27 ;  /* 0xbfb8aa3b241b7823 */ /* 0x040fe2000000081b */
[C---:B------:R-:W-:Y:S02]  /*2880*/  @!P0 LEA R38, P2, R29.reuse, UR14, 0x3 ;  /* 0x0000000e1d268c11 */ /* 0x040fe4000f8418ff */
[C-C-:B------:R-:W-:Y:S01]  /*2890*/  @!P0 LEA.HI.X R41, R29.reuse, UR9, R28.reuse, 0x3, P1 ;  /* 0x000000091d298c11 */ /* 0x140fe200088f1c1c */
[----:B------:R-:W-:Y:S01]  /*28a0*/  FFMA R10, R36, -1.925963033500011079e-08, R27 ;  /* 0xb2a57060240a7823 */ /* 0x000fe2000000001b */
[----:B------:R-:W-:Y:S01]  /*28b0*/  FMUL R27, R34, UR16 ;  /* 0x00000010221b7c20 */ /* 0x000fe20008400000 */
[----:B------:R-:W-:Y:S01]  /*28c0*/  @!P0 LEA.HI.X R39, R29, UR12, R28, 0x3, P2 ;  /* 0x0000000c1d278c11 */ /* 0x000fe200090f1c1c */
[----:B------:R-:W-:Y:S01]  /*28d0*/  FMUL R28, R33, UR16 ;  /* 0x00000010211c7c20 */ /* 0x000fe20008400000 */
[----:B------:R-:W-:Y:S01]  /*28e0*/  FMUL R29, R42, UR16 ;  /* 0x000000102a1d7c20 */ /* 0x000fe20008400000 */
[----:B0-----:R-:W-:Y:S01]  /*28f0*/  IADD3 R14, P1, P2, R9, UR4, R14 ;  /* 0x00000004090e7c10 */ /* 0x001fe2000fa3e00e */
[----:B------:R-:W0:Y:S01]  /*2900*/  MUFU.EX2 R10, R10 ;  /* 0x0000000a000a7308 */ /* 0x000e220000000800 */
[----:B------:R1:W-:Y:S01]  /*2910*/  @!P0 STG.E.64 desc[UR26][R40.64], R26 ;  /* 0x0000001a28008986 */ /* 0x0003e2000c101b1a */
[----:B------:R-:W-:-:S02]  /*2920*/  FMNMX3 R33, |R33|, R11, |R42|, !PT ;  /* 0x0000000b21217276 */ /* 0x000fc4000780062a */
[----:B------:R-:W-:Y:S01]  /*2930*/  IADD3.X R13, PT, PT, RZ, UR30, R13, P1, P2 ;  /* 0x0000001eff0d7c10 */ /* 0x000fe20008fe440d */
[----:B------:R1:W-:Y:S01]  /*2940*/  @!P0 STG.E.64 desc[UR26][R38.64], R28 ;  /* 0x0000001c26008986 */ /* 0x0003e2000c101b1a */
[----:B0-----:R-:W-:-:S04]  /*2950*/  FFMA R10, R37, R10, 1 ;  /* 0x3f800000250a7423 */ /* 0x001fc8000000000a */
[----:B------:R-:W-:-:S05]  /*2960*/  VIADD R0, R10, 0x1800000 ;  /* 0x018000000a007836 */ /* 0x000fca0000000000 */
[----:B------:R-:W-:-:S04]  /*2970*/  LOP3.LUT R0, R0, 0x7f800000, RZ, 0xc0, !PT ;  /* 0x7f80000000007812 */ /* 0x000fc800078ec0ff */
[----:B------:R-:W-:-:S13]  /*2980*/  ISETP.GT.U32.AND P0, PT, R0, 0x1ffffff, PT ;  /* 0x01ffffff0000780c */ /* 0x000fda0003f04070 */
[----:B-1----:R-:W-:Y:S05]  /*2990*/  @P0 BRA `(.L_x_1491) ;  /* 0x0000000000100947 */ /* 0x002fea0003800000 */
[----:B------:R-:W-:Y:S01]  /*29a0*/  IMAD.MOV.U32 R0, RZ, RZ, R10 ;  /* 0x000000ffff007224 */ /* 0x000fe200078e000a */
[----:B------:R-:W-:-:S07]  /*29b0*/  MOV R10, 0x29d0 ;  /* 0x000029d0000a7802 */ /* 0x000fce0000000f00 */
[----:B------:R-:W-:Y:S05]  /*29c0*/  CALL.REL.NOINC `($__internal_17_$__cuda_sm20_rcp_rn_f32_slowpath) ;  /* 0x0000002c00e47944 */ /* 0x000fea0003c00000 */
[----:B------:R-:W-:Y:S05]  /*29d0*/  BRA `(.L_x_1492) ;  /* 0x0000000000107947 */ /* 0x000fea0003800000 */
.L_x_1491:
[----:B------:R-:W0:Y:S02]  /*29e0*/  MUFU.RCP R39, R10 ;  /* 0x0000000a00277308 */ /* 0x000e240000001000 */
[----:B0-----:R-:W-:-:S04]  /*29f0*/  FFMA R0, R10, R39, -1 ;  /* 0xbf8000000a007423 */ /* 0x001fc80000000027 */
[----:B------:R-:W-:-:S04]  /*2a00*/  FADD.FTZ R0, -R0, -RZ ;  /* 0x800000ff00007221 */ /* 0x000fc80000010100 */
[----:B------:R-:W-:-:S07]  /*2a10*/  FFMA R39, R39, R0, R39 ;  /* 0x0000000027277223 */ /* 0x000fce0000000027 */
.L_x_1492:
[----:B------:R-:W-:Y:S05]  /*2a20*/  BSYNC.RECONVERGENT B1 ;  /* 0x0000000000017941 */ /* 0x000fea0003800200 */
.L_x_1490:
        /* <DEDUP_REMOVED lines=27> */
.L_x_1494:
[----:B------:R-:W0:Y:S02]  /*2be0*/  MUFU.RCP R39, R34 ;  /* 0x0000002200277308 */ /* 0x000e240000001000 */
[----:B0-----:R-:W-:-:S04]  /*2bf0*/  FFMA R0, R34, R39, -1 ;  /* 0xbf80000022007423 */ /* 0x001fc80000000027 */
[----:B------:R-:W-:-:S04]  /*2c00*/  FADD.FTZ R0, -R0, -RZ ;  /* 0x800000ff00007221 */ /* 0x000fc80000010100 */
[----:B------:R-:W-:-:S07]  /*2c10*/  FFMA R39, R39, R0, R39 ;  /* 0x0000000027277223 */ /* 0x000fce0000000027 */
.L_x_1495:
[----:B------:R-:W-:Y:S05]  /*2c20*/  BSYNC.RECONVERGENT B1 ;  /* 0x0000000000017941 */ /* 0x000fea0003800200 */
.L_x_1493:
        /* <DEDUP_REMOVED lines=23> */
.L_x_1497:
[----:B------:R-:W0:Y:S02]  /*2da0*/  MUFU.RCP R39, R34 ;  /* 0x0000002200277308 */ /* 0x000e240000001000 */
[----:B0-----:R-:W-:-:S04]  /*2db0*/  FFMA R0, R34, R39, -1 ;  /* 0xbf80000022007423 */ /* 0x001fc80000000027 */
[----:B------:R-:W-:-:S04]  /*2dc0*/  FADD.FTZ R0, -R0, -RZ ;  /* 0x800000ff00007221 */ /* 0x000fc80000010100 */
[----:B------:R-:W-:-:S07]  /*2dd0*/  FFMA R39, R39, R0, R39 ;  /* 0x0000000027277223 */ /* 0x000fce0000000027 */
.L_x_1498:
[----:B------:R-:W-:Y:S05]  /*2de0*/  BSYNC.RECONVERGENT B1 ;  /* 0x0000000000017941 */ /* 0x000fea0003800200 */
.L_x_1496:
        /* <DEDUP_REMOVED lines=27> */
.L_x_1500:
[----:B------:R-:W0:Y:S02]  /*2fa0*/  MUFU.RCP R39, R34 ;  /* 0x0000002200277308 */ /* 0x000e240000001000 */
[----:B0-----:R-:W-:-:S04]  /*2fb0*/  FFMA R0, R34, R39, -1 ;  /* 0xbf80000022007423 */ /* 0x001fc80000000027 */
[----:B------:R-:W-:-:S04]  /*2fc0*/  FADD.FTZ R0, -R0, -RZ ;  /* 0x800000ff00007221 */ /* 0x000fc80000010100 */
[----:B------:R-:W-:-:S07]  /*2fd0*/  FFMA R39, R39, R0, R39 ;  /* 0x0000000027277223 */ /* 0x000fce0000000027 */
.L_x_1501:
[----:B------:R-:W-:Y:S05]  /*2fe0*/  BSYNC.RECONVERGENT B1 ;  /* 0x0000000000017941 */ /* 0x000fea0003800200 */
.L_x_1499:
[----:B------:R-:W0:Y:S01]  /*2ff0*/  S2R R15, SR_CgaCtaId ;  /* 0x00000000000f7919 */ /* 0x000e220000008800 */
[----:B------:R-:W-:Y:S01]  /*3000*/  ISETP.GE.U32.AND P0, PT, R12, UR5, PT ;  /* 0x000000050c007c0c */ /* 0x000fe2000bf06070 */
[----:B------:R-:W-:Y:S01]  /*3010*/  FMUL R39, R31, R39 ;  /* 0x000000271f277220 */ /* 0x000fe20000400000 */
[----:B------:R-:W-:Y:S01]  /*3020*/  LOP3.LUT R38, RZ, R6, RZ, 0x33, !PT ;  /* 0x00000006ff267212 */ /* 0x000fe200078e33ff */
[----:B------:R-:W-:Y:S01]  /*3030*/  IMAD.IADD R12, R7, 0x1, -R12 ;  /* 0x00000001070c7824 */ /* 0x000fe200078e0a0c */
[----:B------:R-:W-:Y:S01]  /*3040*/  ISETP.GE.U32.OR P0, PT, R9, UR7, P0 ;  /* 0x0000000709007c0c */ /* 0x000fe20008706470 */
[----:B------:R-:W-:Y:S01]  /*3050*/  FMUL R39, R30, R39 ;  /* 0x000000271e277220 */ /* 0x000fe20000400000 */
[----:B------:R-:W-:Y:S01]  /*3060*/  IADD3 R2, PT, PT, -R2, R7, RZ ;  /* 0x0000000702027210 */ /* 0x000fe20007ffe1ff */
[----:B------:R-:W-:Y:S01]  /*3070*/  IMAD.IADD R10, R38, 0x1, R7 ;  /* 0x00000001260a7824 */ /* 0x000fe200078e0207 */
[----:B------:R-:W-:Y:S01]  /*3080*/  MOV R0, 0x400 ;  /* 0x0000040000007802 */ /* 0x000fe20000000f00 */
[----:B------:R-:W-:Y:S01]  /*3090*/  FMUL R30, R32, UR16 ;  /* 0x00000010201e7c20 */ /* 0x000fe20008400000 */
[----:B------:R-:W-:Y:S01]  /*30a0*/  FMUL R31, R11, UR16 ;  /* 0x000000100b1f7c20 */ /* 0x000fe20008400000 */
[----:B------:R-:W-:Y:S01]  /*30b0*/  IMAD.SHL.U32 R10, R10, 0x4, RZ ;  /* 0x000000040a0a7824 */ /* 0x000fe200078e00ff */
[----:B------:R-:W-:Y:S01]  /*30c0*/  FMNMX3 R33, |R32|, R33, |R11|, !PT ;  /* 0x0000002120217276 */ /* 0x000fe2000780060b */
[----:B------:R-:W-:Y:S01]  /*30d0*/  VIADD R0, R0, 0x20 ;  /* 0x0000002000007836 */ /* 0x000fe20000000000 */
[----:B------:R-:W-:Y:S03]  /*30e0*/  BSSY.RECONVERGENT B0, `(.L_x_1502) ;  /* 0x000008a000007945 */ /* 0x000fe60003800200 */
[----:B------:R-:W-:-:S02]  /*30f0*/  @!P0 LEA R36, P1, R14, UR8, 0x3 ;  /* 0x000000080e248c11 */ /* 0x000fc4000f8218ff */
[C---:B------:R-:W-:Y:S02]  /*3100*/  @!P0 LEA R34, P2, R14.reuse, UR14, 0x3 ;  /* 0x0000000e0e228c11 */ /* 0x040fe4000f8418ff */
[C-C-:B------:R-:W-:Y:S01]  /*3110*/  @!P0 LEA.HI.X R37, R14.reuse, UR9, R13.reuse, 0x3, P1 ;  /* 0x000000090e258c11 */ /* 0x140fe200088f1c0d */
[----:B------:R-:W1:Y:S01]  /*3120*/  LDCU.64 UR8, c[0x0][0x3c0] ;  /* 0x00007800ff0877ac */ /* 0x000e620008000a00 */
[----:B------:R-:W-:Y:S01]  /*3130*/  @!P0 LEA.HI.X R35, R14, UR12, R13, 0x3, P2 ;  /* 0x0000000c0e238c11 */ /* 0x000fe200090f1c0d */
[----:B------:R-:W-:Y:S01]  /*3140*/  IMAD.SHL.U32 R13, R2, 0x4, RZ ;  /* 0x00000004020d7824 */ /* 0x000fe200078e00ff */
[----:B------:R-:W-:Y:S01]  /*3150*/  LOP3.LUT R2, R10, 0x7c, RZ, 0xc0, !PT ;  /* 0x0000007c0a027812 */ /* 0x000fe200078ec0ff */
[----:B------:R-:W-:Y:S02]  /*3160*/  IMAD.SHL.U32 R14, R12, 0x4, RZ ;  /* 0x000000040c0e7824 */ /* 0x000fe400078e00ff */
[----:B------:R-:W-:Y:S01]  /*3170*/  FMUL R12, R16, UR16 ;  /* 0x00000010100c7c20 */ /* 0x000fe20008400000 */
[----:B------:R-:W-:Y:S01]  /*3180*/  @!P0 STG.E.64 desc[UR26][R36.64], R30 ;  /* 0x0000001e24008986 */ /* 0x000fe2000c101b1a */
[----:B------:R-:W-:Y:S01]  /*3190*/  LOP3.LUT R10, R13, 0x7c, RZ, 0xc0, !PT ;  /* 0x0000007c0d0a7812 */ /* 0x000fe200078ec0ff */
[----:B------:R-:W-:Y:S01]  /*31a0*/  FMUL R13, R39, UR16 ;  /* 0x00000010270d7c20 */ /* 0x000fe20008400000 */
[----:B0-----:R-:W-:-:S02]  /*31b0*/  LEA R0, R15, R0, 0x18 ;  /* 0x000000000f007211 */ /* 0x001fc400078ec0ff */
[----:B------:R-:W-:Y:S02]  /*31c0*/  LOP3.LUT R14, R14, 0x7c, RZ, 0xc0, !PT ;  /* 0x0000007c0e0e7812 */ /* 0x000fe400078ec0ff */
[----:B------:R-:W-:Y:S01]  /*31d0*/  @!P0 STG.E.64 desc[UR26][R34.64], R12 ;  /* 0x0000000c22008986 */ /* 0x000fe2000c101b1a */
[----:B------:R-:W-:Y:S01]  /*31e0*/  IMAD.IADD R9, R3, 0x1, R0 ;  /* 0x0000000103097824 */ /* 0x000fe200078e0200 */
[----:B------:R-:W-:Y:S02]  /*31f0*/  ISETP.LT.U32.AND P0, PT, R6, UR7, PT ;  /* 0x0000000706007c0c */ /* 0x000fe4000bf01070 */
[----:B------:R-:W-:Y:S01]  /*3200*/  FMNMX3 R16, |R16|, R33, |R39|, !PT ;  /* 0x0000002110107276 */ /* 0x000fe20007800627 */
[----:B------:R-:W-:Y:S01]  /*3210*/  IMAD R4, R4, 0x4, R9 ;  /* 0x0000000404047824 */ /* 0x000fe200078e0209 */
[C---:B------:R-:W-:Y:S01]  /*3220*/  IADD3 R10, PT, PT, R9.reuse, R10, RZ ;  /* 0x0000000a090a7210 */ /* 0x040fe20007ffe0ff */
[C---:B------:R-:W-:Y:S01]  /*3230*/  IMAD.IADD R2, R9.reuse, 0x1, R2 ;  /* 0x0000000109027824 */ /* 0x040fe200078e0202 */
[----:B-1----:R-:W-:Y:S01]  /*3240*/  USHF.L.U64.HI UR17, UR8, 0x1, UR9 ;  /* 0x0000000108117899 */ /* 0x002fe20008010209 */
[----:B------:R-:W-:Y:S01]  /*3250*/  IMAD.IADD R17, R9, 0x1, R14 ;  /* 0x0000000109117824 */ /* 0x000fe200078e020e */
[----:B------:R0:W-:Y:S01]  /*3260*/  STS [R4], R18 ;  /* 0x0000001204007388 */ /* 0x0001e20000000800 */
[----:B------:R-:W-:Y:S01]  /*3270*/  IMAD.WIDE.U32 R14, R6, UR8, RZ ;  /* 0x00000008060e7c25 */ /* 0x000fe2000f8e00ff */
[----:B------:R-:W-:-:S02]  /*3280*/  USHF.L.U32 UR6, UR8, 0x1, URZ ;  /* 0x0000000108067899 */ /* 0x000fc400080006ff */
[----:B------:R1:W-:Y:S01]  /*3290*/  STS [R2], R22 ;  /* 0x0000001602007388 */ /* 0x0003e20000000800 */
[----:B------:R-:W-:Y:S02]  /*32a0*/  IMAD R15, R6, UR9, R15 ;  /* 0x00000009060f7c24 */ /* 0x000fe4000f8e020f */
[C---:B------:R-:W-:Y:S01]  /*32b0*/  IMAD.SHL.U32 R11, R14.reuse, 0x2, RZ ;  /* 0x000000020e0b7824 */ /* 0x040fe200078e00ff */
[----:B------:R2:W-:Y:S02]  /*32c0*/  STS [R10], R26 ;  /* 0x0000001a0a007388 */ /* 0x0005e40000000800 */
[----:B0-----:R-:W-:Y:S02]  /*32d0*/  SHF.L.U64.HI R18, R14, 0x1, R15 ;  /* 0x000000010e127819 */ /* 0x001fe4000001020f */
[----:B------:R0:W-:Y:S01]  /*32e0*/  STS [R17], R30 ;  /* 0x0000001e11007388 */ /* 0x0001e20000000800 */
[----:B-1----:R-:W-:Y:S01]  /*32f0*/  IADD3 R22, PT, PT, -R6, UR7, RZ ;  /* 0x0000000706167c10 */ /* 0x002fe2000fffe1ff */
[----:B--2---:R-:W-:Y:S01]  /*3300*/  VIADD R26, R38, UR7 ;  /* 0x00000007261a7c36 */ /* 0x004fe20008000000 */
[----:B------:R-:W-:Y:S06]  /*3310*/  BAR.SYNC.DEFER_BLOCKING 0x0 ;  /* 0x0000000000007b1d */ /* 0x000fec0000010000 */
[----:B------:R-:W-:Y:S05]  /*3320*/  @!P0 BRA `(.L_x_1503) ;  /* 0x0000000400948947 */ /* 0x000fea0003800000 */
[----:B------:R-:W-:Y:S01]  /*3330*/  ISETP.GE.U32.AND P1, PT, R26, 0x3, PT ;  /* 0x000000031a00780c */ /* 0x000fe20003f26070 */
[----:B------:R-:W-:Y:S01]  /*3340*/  IMAD.U32 R37, RZ, RZ, UR7 ;  /* 0x00000007ff257e24 */ /* 0x000fe2000f8e00ff */
[----:B------:R-:W-:Y:S01]  /*3350*/  BSSY.RECONVERGENT B1, `(.L_x_1504) ;  /* 0x000003f000017945 */ /* 0x000fe20003800200 */
        /* <DEDUP_REMOVED lines=8> */
[----:B------:R-:W-:Y:S01]  /*33e0*/  MOV R34, R11 ;  /* 0x0000000b00227202 */ /* 0x000fe20000000f00 */
[----:B------:R-:W-:Y:S02]  /*33f0*/  IMAD.IADD R39, R22, 0x1, -R37 ;  /* 0x0000000116277824 */ /* 0x000fe400078e0a25 */
[----:B------:R-:W-:Y:S01]  /*3400*/  IMAD.MOV.U32 R36, RZ, RZ, R5 ;  /* 0x000000ffff247224 */ /* 0x000fe200078e0005 */
[----:B------:R-:W-:Y:S01]  /*3410*/  IADD3 R0, PT, PT, R15, 0x8, R0 ;  /* 0x000000080f007810 */ /* 0x000fe20007ffe000 */
[----:B------:R-:W-:Y:S02]  /*3420*/  IMAD.MOV.U32 R35, RZ, RZ, R18 ;  /* 0x000000ffff237224 */ /* 0x000fe400078e0012 */
[----:B0-----:R-:W-:-:S07]  /*3430*/  IMAD.MOV R30, RZ, RZ, -R39 ;  /* 0x000000ffff1e7224 */ /* 0x001fce00078e0a27 */
.L_x_1506:
[C---:B-1----:R-:W-:Y:S01]  /*3440*/  LOP3.LUT R15, R36.reuse, 0x1f, RZ, 0xc0, !PT ;  /* 0x0000001f240f7812 */ /* 0x042fe200078ec0ff */
[C---:B------:R-:W-:Y:S02]  /*3450*/  VIADD R33, R36.reuse, 0xffffffff ;  /* 0xffffffff24217836 */ /* 0x040fe40000000000 */
[C---:B------:R-:W-:Y:S01]  /*3460*/  VIADD R32, R36.reuse, 0x1e ;  /* 0x0000001e24207836 */ /* 0x040fe20000000000 */
[----:B------:R-:W-:Y:S01]  /*3470*/  ISETP.GE.U32.AND P4, PT, R15, UR5, PT ;  /* 0x000000050f007c0c */ /* 0x000fe2000bf86070 */
[----:B------:R-:W-:Y:S01]  /*3480*/  VIADD R14, R36, 0x1d ;  /* 0x0000001d240e7836 */ /* 0x000fe20000000000 */
[----:B------:R-:W-:Y:S01]  /*3490*/  LOP3.LUT R33, R33, 0x1f, RZ, 0xc0, !PT ;  /* 0x0000001f21217812 */ /* 0x000fe200078ec0ff */
[----:B------:R-:W-:Y:S01]  /*34a0*/  VIADD R30, R30, 0x4 ;  /* 0x000000041e1e7836 */ /* 0x000fe20000000000 */
[----:B------:R-:W-:Y:S02]  /*34b0*/  LOP3.LUT R32, R32, 0x1f, RZ, 0xc0, !PT ;  /* 0x0000001f20207812 */ /* 0x000fe400078ec0ff */
[----:B------:R-:W-:-:S02]  /*34c0*/  ISETP.GE.U32.AND P3, PT, R33, UR5, PT ;  /* 0x0000000521007c0c */ /* 0x000fc4000bf66070 */
[----:B------:R-:W-:Y:S02]  /*34d0*/  ISETP.GE.U32.AND P2, PT, R32, UR5, PT ;  /* 0x0000000520007c0c */ /* 0x000fe4000bf46070 */
[----:B------:R-:W-:-:S03]  /*34e0*/  LOP3.LUT R36, R14, 0x1f, RZ, 0xc0, !PT ;  /* 0x0000001f0e247812 */ /* 0x000fc600078ec0ff */
[----:B------:R-:W0:Y:S01]  /*34f0*/  @!P4 LDS R38, [R0+-0x8] ;  /* 0xfffff8000026c984 */ /* 0x000e220000000800 */
[----:B------:R-:W-:Y:S02]  /*3500*/  @!P4 IADD3 R15, P5, PT, R15, R34, RZ ;  /* 0x000000220f0fc210 */ /* 0x000fe40007fbe0ff */
[----:B------:R-:W-:Y:S02]  /*3510*/  ISETP.GE.U32.AND P1, PT, R36, UR5, PT ;  /* 0x0000000524007c0c */ /* 0x000fe4000bf26070 */
[----:B------:R-:W-:Y:S01]  /*3520*/  @!P4 IADD3.X R40, PT, PT, RZ, R35, RZ, P5, !PT ;  /* 0x00000023ff28c210 */ /* 0x000fe20002ffe4ff */
[----:B------:R-:W1:Y:S01]  /*3530*/  @!P3 LDS R45, [R0+-0x4] ;  /* 0xfffffc00002db984 */ /* 0x000e620000000800 */
[----:B------:R-:W-:-:S03]  /*3540*/  @!P4 LEA R14, P5, R15, UR10, 0x2 ;  /* 0x0000000a0f0ecc11 */ /* 0x000fc6000f8a10ff */
[----:B------:R-:W2:Y:S01]  /*3550*/  @!P2 LDS R41, [R0] ;  /* 0x000000000029a984 */ /* 0x000ea20000000800 */
[----:B------:R-:W-:-:S05]  /*3560*/  @!P4 LEA.HI.X R15, R15, UR11, R40, 0x2, P5 ;  /* 0x0000000b0f0fcc11 */ /* 0x000fca000a8f1428 */
[----:B------:R3:W4:Y:S02]  /*3570*/  @!P1 LDS R43, [R0+0x4] ;  /* 0x00000400002b9984 */ /* 0x0007240000000800 */
[----:B---3--:R-:W-:Y:S02]  /*3580*/  IADD3 R0, PT, PT, R0, 0x10, RZ ;  /* 0x0000001000007810 */ /* 0x008fe40007ffe0ff */
[----:B0-----:R0:W-:Y:S01]  /*3590*/  @!P4 STG.E desc[UR26][R14.64], R38 ;  /* 0x000000260e00c986 */ /* 0x0011e2000c10191a */
[----:B------:R-:W-:-:S04]  /*35a0*/  IADD3 R34, P4, PT, R34, UR6, RZ ;  /* 0x0000000622227c10 */ /* 0x000fc8000ff9e0ff */
[----:B------:R-:W-:Y:S02]  /*35b0*/  IADD3.X R42, PT, PT, R35, UR17, RZ, P4, !PT ;  /* 0x00000011232a7c10 */ /* 0x000fe4000a7fe4ff */
[----:B------:R-:W-:Y:S02]  /*35c0*/  @!P3 IADD3 R33, P4, PT, R33, R34, RZ ;  /* 0x000000222121b210 */ /* 0x000fe40007f9e0ff */
[----:B------:R-:W-:-:S03]  /*35d0*/  IADD3 R44, P5, PT, R34, UR6, RZ ;  /* 0x00000006222c7c10 */ /* 0x000fc6000ffbe0ff */
[----:B------:R-:W-:Y:S01]  /*35e0*/  @!P3 IMAD.X R40, RZ, RZ, R42, P4 ;  /* 0x000000ffff28b224 */ /* 0x000fe200020e062a */
[C---:B------:R-:W-:Y:S02]  /*35f0*/  @!P3 LEA R34, P4, R33.reuse, UR10, 0x2 ;  /* 0x0000000a2122bc11 */ /* 0x040fe4000f8810ff */
[----:B------:R-:W-:Y:S02]  /*3600*/  IADD3.X R42, PT, PT, R42, UR17, RZ, P5, !PT ;  /* 0x000000112a2a7c10 */ /* 0x000fe4000affe4ff */
[----:B------:R-:W-:Y:S02]  /*3610*/  @!P3 LEA.HI.X R35, R33, UR11, R40, 0x2, P4 ;  /* 0x0000000b2123bc11 */ /* 0x000fe4000a0f1428 */
[----:B------:R-:W-:Y:S02]  /*3620*/  @!P2 IADD3 R32, P4, PT, R32, R44, RZ ;  /* 0x0000002c2020a210 */ /* 0x000fe40007f9e0ff */
[----:B0-----:R-:W-:Y:S01]  /*3630*/  IADD3 R38, P5, PT, R44, UR6, RZ ;  /* 0x000000062c267c10 */ /* 0x001fe2000ffbe0ff */
[----:B-1----:R0:W-:Y:S01]  /*3640*/  @!P3 STG.E desc[UR26][R34.64], R45 ;  /* 0x0000002d2200b986 */ /* 0x0021e2000c10191a */
[----:B------:R-:W-:Y:S01]  /*3650*/  @!P2 LEA R14, P3, R32, UR10, 0x2 ;  /* 0x0000000a200eac11 */ /* 0x000fe2000f8610ff */
[----:B------:R-:W-:Y:S01]  /*3660*/  @!P2 IMAD.X R15, RZ, RZ, R42, P4 ;  /* 0x000000ffff0fa224 */ /* 0x000fe200020e062a */
[----:B------:R-:W-:-:S02]  /*3670*/  IADD3.X R40, PT, PT, R42, UR17, RZ, P5, !PT ;  /* 0x000000112a287c10 */ /* 0x000fc4000affe4ff */
[C---:B------:R-:W-:Y:S01]  /*3680*/  @!P1 IADD3 R33, P4, PT, R36.reuse, R38, RZ ;  /* 0x0000002624219210 */ /* 0x040fe20007f9e0ff */
[----:B------:R-:W-:Y:S01]  /*3690*/  VIADD R36, R36, 0x1f ;  /* 0x0000001f24247836 */ /* 0x000fe20000000000 */
[----:B------:R-:W-:Y:S02]  /*36a0*/  @!P2 LEA.HI.X R15, R32, UR11, R15, 0x2, P3 ;  /* 0x0000000b200fac11 */ /* 0x000fe400098f140f */
[C---:B------:R-:W-:Y:S01]  /*36b0*/  @!P1 LEA R32, P3, R33.reuse, UR10, 0x2 ;  /* 0x0000000a21209c11 */ /* 0x040fe2000f8610ff */
[----:B------:R-:W-:Y:S02]  /*36c0*/  @!P1 IMAD.X R42, RZ, RZ, R40, P4 ;  /* 0x000000ffff2a9224 */ /* 0x000fe400020e0628 */
[----:B--2---:R1:W-:Y:S01]  /*36d0*/  @!P2 STG.E desc[UR26][R14.64], R41 ;  /* 0x000000290e00a986 */ /* 0x0043e2000c10191a */
[----:B------:R-:W-:Y:S02]  /*36e0*/  ISETP.NE.AND P2, PT, R30, RZ, PT ;  /* 0x000000ff1e00720c */ /* 0x000fe40003f45270 */
[----:B------:R-:W-:-:S05]  /*36f0*/  @!P1 LEA.HI.X R33, R33, UR11, R42, 0x2, P3 ;  /* 0x0000000b21219c11 */ /* 0x000fca00098f142a */
[----:B----4-:R1:W-:Y:S01]  /*3700*/  @!P1 STG.E desc[UR26][R32.64], R43 ;  /* 0x0000002b20009986 */ /* 0x0103e2000c10191a */
[----:B0-----:R-:W-:-:S04]  /*3710*/  IADD3 R34, P1, PT, R38, UR6, RZ ;  /* 0x0000000626227c10 */ /* 0x001fc8000ff3e0ff */
[----:B------:R-:W-:Y:S01]  /*3720*/  IADD3.X R35, PT, PT, R40, UR17, RZ, P1, !PT ;  /* 0x0000001128237c10 */ /* 0x000fe20008ffe4ff */
[----:B------:R-:W-:Y:S08]  /*3730*/  @P2 BRA `(.L_x_1506) ;  /* 0xfffffffc00402947 */ /* 0x000ff0000383ffff */
.L_x_1505:
[----:B------:R-:W-:Y:S05]  /*3740*/  BSYNC.RECONVERGENT B1 ;  /* 0x0000000000017941 */ /* 0x000fea0003800200 */
.L_x_1504:
[----:B------:R-:W-:Y:S05]  /*3750*/  @!P0 BRA `(.L_x_1503) ;  /* 0x0000000000888947 */ /* 0x000fea0003800000 */
[----:B-1----:R-:W-:Y:S01]  /*3760*/  LOP3.LUT R15, R36, 0x1f, RZ, 0xc0, !PT ;  /* 0x0000001f240f7812 */ /* 0x002fe200078ec0ff */
[----:B------:R-:W-:-:S03]  /*3770*/  IMAD.IADD R0, R6, 0x1, R39 ;  /* 0x0000000106007824 */ /* 0x000fc600078e0227 */
[----:B------:R-:W-:Y:S01]  /*3780*/  ISETP.GE.U32.AND P0, PT, R15, UR5, PT ;  /* 0x000000050f007c0c */ /* 0x000fe2000bf06070 */
[----:B------:R-:W-:-:S12]  /*3790*/  IMAD R0, R0, 0x4, R9 ;  /* 0x0000000400007824 */ /* 0x000fd800078e0209 */
[----:B------:R-:W1:Y:S01]  /*37a0*/  @!P0 LDS R33, [R0] ;  /* 0x0000000000218984 */ /* 0x000e620000000800 */
[----:B------:R-:W-:-:S05]  /*37b0*/  @!P0 IADD3 R15, P1, PT, R15, R34, RZ ;  /* 0x000000220f0f8210 */ /* 0x000fca0007f3e0ff */
[----:B0-----:R-:W-:Y:S01]  /*37c0*/  @!P0 IMAD.X R30, RZ, RZ, R35, P1 ;  /* 0x000000ffff1e8224 */ /* 0x001fe200008e0623 */
[----:B------:R-:W-:-:S04]  /*37d0*/  @!P0 LEA R14, P1, R15, UR10, 0x2 ;  /* 0x0000000a0f0e8c11 */ /* 0x000fc8000f8210ff */
[----:B------:R-:W-:Y:S02]  /*37e0*/  @!P0 LEA.HI.X R15, R15, UR11, R30, 0x2, P1 ;  /* 0x0000000b0f0f8c11 */ /* 0x000fe400088f141e */
[----:B------:R-:W-:-:S04]  /*37f0*/  IADD3 R32, P1, PT, R34, UR6, RZ ;  /* 0x0000000622207c10 */ /* 0x000fc8000ff3e0ff */
[----:B------:R-:W-:Y:S01]  /*3800*/  IADD3.X R34, PT, PT, R35, UR17, RZ, P1, !PT ;  /* 0x0000001123227c10 */ /* 0x000fe20008ffe4ff */
[----:B-1----:R2:W-:Y:S01]  /*3810*/  @!P0 STG.E desc[UR26][R14.64], R33 ;  /* 0x000000210e008986 */ /* 0x0025e2000c10191a */
[----:B------:R-:W-:-:S13]  /*3820*/  ISETP.NE.AND P0, PT, R37, 0x1, PT ;  /* 0x000000012500780c */ /* 0x000fda0003f05270 */
[----:B--2---:R-:W-:Y:S05]  /*3830*/  @!P0 BRA `(.L_x_1503) ;  /* 0x0000000000508947 */ /* 0x004fea0003800000 */
[----:B------:R-:W-:-:S05]  /*3840*/  VIADD R14, R36, 0xffffffff ;  /* 0xffffffff240e7836 */ /* 0x000fca0000000000 */
        /* <DEDUP_REMOVED lines=19> */
.L_x_1503:
[----:B------:R-:W-:Y:S05]  /*3980*/  BSYNC.RECONVERGENT B0 ;  /* 0x0000000000007941 */ /* 0x000fea0003800200 */
.L_x_1502:
[----:B------:R-:W3:Y:S01]  /*3990*/  LDCU.64 UR12, c[0x0][0x3c0] ;  /* 0x00007800ff0c77ac */ /* 0x000ee20008000a00 */
[----:B------:R-:W-:Y:S01]  /*39a0*/  BAR.SYNC.DEFER_BLOCKING 0x0 ;  /* 0x0000000000007b1d */ /* 0x000fe20000010000 */
[----:B------:R-:W-:-:S05]  /*39b0*/  ISETP.LT.U32.AND P0, PT, R6, UR7, PT ;  /* 0x0000000706007c0c */ /* 0x000fca000bf01070 */
[----:B------:R-:W3:Y:S01]  /*39c0*/  LDCU.64 UR14, c[0x0][0x3b8] ;  /* 0x00007700ff0e77ac */ /* 0x000ee20008000a00 */
[----:B------:R-:W-:Y:S01]  /*39d0*/  BSSY.RECONVERGENT B0, `(.L_x_1507) ;  /* 0x0000076000007945 */ /* 0x000fe20003800200 */
[----:B---3--:R-:W-:Y:S01]  /*39e0*/  UIMAD UR4, UR13, UR14, URZ ;  /* 0x0000000e0d0472a4 */ /* 0x008fe2000f8e02ff */
[----:B------:R3:W-:Y:S01]  /*39f0*/  STS [R4], R20 ;  /* 0x0000001404007388 */ /* 0x0007e20000000800 */
[----:B------:R-:W-:Y:S02]  /*3a00*/  UIMAD.WIDE.U32 UR8, UR12, UR14, URZ ;  /* 0x0000000e0c0872a5 */ /* 0x000fe4000f8e00ff */
[----:B------:R-:W-:Y:S01]  /*3a10*/  UIMAD UR4, UR15, UR12, UR4 ;  /* 0x0000000c0f0472a4 */ /* 0x000fe2000f8e0204 */
[----:B------:R3:W-:Y:S01]  /*3a20*/  STS [R2], R24 ;  /* 0x0000001802007388 */ /* 0x0007e20000000800 */
[----:B------:R-:W-:Y:S02]  /*3a30*/  ULEA UR12, UP0, UR8, UR10, 0x2 ;  /* 0x0000000a080c7291 */ /* 0x000fe4000f8010ff */
[----:B------:R-:W-:Y:S01]  /*3a40*/  UIADD3 UR4, UPT, UPT, UR9, UR4, URZ ;  /* 0x0000000409047290 */ /* 0x000fe2000fffe0ff */
[----:B------:R3:W-:Y:S03]  /*3a50*/  STS [R10], R28 ;  /* 0x0000001c0a007388 */ /* 0x0007e60000000800 */
[----:B------:R-:W-:Y:S01]  /*3a60*/  ULEA.HI.X UR4, UR8, UR11, UR4, 0x2, UP0 ;  /* 0x0000000b08047291 */ /* 0x000fe200080f1404 */
[----:B------:R3:W-:Y:S01]  /*3a70*/  STS [R17], R12 ;  /* 0x0000000c11007388 */ /* 0x0007e20000000800 */
[----:B------:R-:W-:Y:S06]  /*3a80*/  BAR.SYNC.DEFER_BLOCKING 0x0 ;  /* 0x0000000000007b1d */ /* 0x000fec0000010000 */
[----:B------:R-:W-:Y:S05]  /*3a90*/  @!P0 BRA `(.L_x_1508) ;  /* 0x0000000400a48947 */ /* 0x000fea0003800000 */
[----:B------:R-:W-:Y:S01]  /*3aa0*/  ISETP.GE.U32.AND P1, PT, R26, 0x3, PT ;  /* 0x000000031a00780c */ /* 0x000fe20003f26070 */
[----:B------:R-:W-:Y:S01]  /*3ab0*/  IMAD.U32 R37, RZ, RZ, UR7 ;  /* 0x00000007ff257e24 */ /* 0x000fe2000f8e00ff */
[----:B------:R-:W-:Y:S01]  /*3ac0*/  BSSY.RECONVERGENT B1, `(.L_x_1509) ;  /* 0x0000043000017945 */ /* 0x000fe20003800200 */
[----:B------:R-:W-:Y:S02]  /*3ad0*/  IMAD.MOV.U32 R39, RZ, RZ, RZ ;  /* 0x000000ffff277224 */ /* 0x000fe400078e00ff */
[----:B---3--:R-:W-:Y:S01]  /*3ae0*/  IMAD.MOV.U32 R20, RZ, RZ, R5 ;  /* 0x000000ffff147224 */ /* 0x008fe200078e0005 */
[----:B------:R-:W-:Y:S01]  /*3af0*/  LOP3.LUT R37, R37, 0x3, RZ, 0xc0, !PT ;  /* 0x0000000325257812 */ /* 0x000fe200078ec0ff */
[----:B------:R-:W-:Y:S02]  /*3b00*/  IMAD.MOV.U32 R24, RZ, RZ, R11 ;  /* 0x000000ffff187224 */ /* 0x000fe400078e000b */
[----:B------:R-:W-:Y:S01]  /*3b10*/  IMAD.MOV.U32 R28, RZ, RZ, R18 ;  /* 0x000000ffff1c7224 */ /* 0x000fe200078e0012 */
[----:B------:R-:W-:-:S03]  /*3b20*/  ISETP.NE.AND P0, PT, R37, RZ, PT ;  /* 0x000000ff2500720c */ /* 0x000fc60003f05270 */
[----:B------:R-:W-:Y:S10]  /*3b30*/  @!P1 BRA `(.L_x_1510) ;  /* 0x0000000000ec9947 */ /* 0x000ff40003800000 */
[----:B-12---:R-:W1:Y:S01]  /*3b40*/  S2R R15, SR_CgaCtaId ;  /* 0x00000000000f7919 */ /* 0x006e620000008800 */
[----:B------:R-:W-:Y:S01]  /*3b50*/  MOV R0, 0x400 ;  /* 0x0000040000007802 */ /* 0x000fe20000000f00 */
[----:B------:R-:W-:Y:S02]  /*3b60*/  IMAD R12, R8, 0x10, R3 ;  /* 0x00000010080c7824 */ /* 0x000fe400078e0203 */
[----:B------:R-:W-:Y:S01]  /*3b70*/  IMAD.IADD R39, R22, 0x1, -R37 ;  /* 0x0000000116277824 */ /* 0x000fe200078e0a25 */
[----:B------:R-:W-:Y:S01]  /*3b80*/  IADD3 R0, PT, PT, R0, 0x20, RZ ;  /* 0x0000002000007810 */ /* 0x000fe20007ffe0ff */
[----:B------:R-:W-:Y:S02]  /*3b90*/  IMAD.MOV.U32 R20, RZ, RZ, R5 ;  /* 0x000000ffff147224 */ /* 0x000fe400078e0005 */
[----:B------:R-:W-:Y:S02]  /*3ba0*/  IMAD.MOV.U32 R24, RZ, RZ, R11 ;  /* 0x000000ffff187224 */ /* 0x000fe400078e000b */
[----:B------:R-:W-:Y:S01]  /*3bb0*/  IMAD.MOV.U32 R28, RZ, RZ, R18 ;  /* 0x000000ffff1c7224 */ /* 0x000fe200078e0012 */
[----:B-1----:R-:W-:-:S02]  /*3bc0*/  LEA R15, R15, R0, 0x18 ;  /* 0x000000000f0f7211 */ /* 0x002fc400078ec0ff */
[----:B------:R-:W-:Y:S02]  /*3bd0*/  IADD3 R0, PT, PT, -R39, RZ, RZ ;  /* 0x000000ff27007210 */ /* 0x000fe40007ffe1ff */
[----:B------:R-:W-:-:S07]  /*3be0*/  IADD3 R12, PT, PT, R12, 0x8, R15 ;  /* 0x000000080c0c7810 */ /* 0x000fce0007ffe00f */
.L_x_1511:
[C---:B---3--:R-:W-:Y:S01]  /*3bf0*/  LOP3.LUT R33, R20.reuse, 0x1f, RZ, 0xc0, !PT ;  /* 0x0000001f14217812 */ /* 0x048fe200078ec0ff */
[C---:B------:R-:W-:Y:S02]  /*3c00*/  VIADD R14, R20.reuse, 0xffffffff ;  /* 0xffffffff140e7836 */ /* 0x040fe40000000000 */
[C---:B0-----:R-:W-:Y:S01]  /*3c10*/  VIADD R30, R20.reuse, 0x1e ;  /* 0x0000001e141e7836 */ /* 0x041fe20000000000 */
        /* <DEDUP_REMOVED lines=20> */
[----:B------:R-:W-:-:S03]  /*3d60*/  IADD3 R36, P6, PT, R24, UR6, RZ ;  /* 0x0000000618247c10 */ /* 0x000fc6000ffde0ff */
[----:B------:R-:W-:Y:S01]  /*3d70*/  @!P3 IMAD.X R28, RZ, RZ, R34, P5 ;  /* 0x000000ffff1cb224 */ /* 0x000fe200028e0622 */
[----:B------:R-:W-:Y:S01]  /*3d80*/  IADD3 R24, P5, PT, R36, UR6, RZ ;  /* 0x0000000624187c10 */ /* 0x000fe2000ffbe0ff */
[----:B---3--:R-:W-:Y:S01]  /*3d90*/  VIADD R12, R12, 0x10 ;  /* 0x000000100c0c7836 */ /* 0x008fe20000000000 */
[----:B------:R-:W-:Y:S01]  /*3da0*/  IADD3.X R34, PT, PT, R34, UR17, RZ, P6, !PT ;  /* 0x0000001122227c10 */ /* 0x000fe2000b7fe4ff */
[----:B0-----:R0:W-:Y:S01]  /*3db0*/  @!P4 STG.E desc[UR26][R32.64], R35 ;  /* 0x000000232000c986 */ /* 0x0011e2000c10191a */
[----:B------:R-:W-:-:S04]  /*3dc0*/  @!P3 LEA R14, P4, R15, UR12, 0x2 ;  /* 0x0000000c0f0ebc11 */ /* 0x000fc8000f8810ff */
[----:B------:R-:W-:Y:S02]  /*3dd0*/  @!P3 LEA.HI.X R15, R15, UR4, R28, 0x2, P4 ;  /* 0x000000040f0fbc11 */ /* 0x000fe4000a0f141c */
[----:B------:R-:W-:Y:S02]  /*3de0*/  @!P2 IADD3 R36, P4, PT, R30, R36, RZ ;  /* 0x000000241e24a210 */ /* 0x000fe40007f9e0ff */
[----:B------:R-:W-:Y:S01]  /*3df0*/  IADD3.X R28, PT, PT, R34, UR17, RZ, P5, !PT ;  /* 0x00000011221c7c10 */ /* 0x000fe2000affe4ff */
[----:B-1----:R3:W-:Y:S01]  /*3e00*/  @!P3 STG.E desc[UR26][R14.64], R45 ;  /* 0x0000002d0e00b986 */ /* 0x0027e2000c10191a */
[----:B------:R-:W-:Y:S02]  /*3e10*/  @!P2 IADD3.X R38, PT, PT, RZ, R34, RZ, P4, !PT ;  /* 0x00000022ff26a210 */ /* 0x000fe400027fe4ff */
[----:B0-----:R-:W-:Y:S02]  /*3e20*/  @!P2 LEA R32, P4, R36, UR12, 0x2 ;  /* 0x0000000c2420ac11 */ /* 0x001fe4000f8810ff */
[C---:B------:R-:W-:Y:S01]  /*3e30*/  @!P1 IADD3 R30, P5, PT, R20.reuse, R24, RZ ;  /* 0x00000018141e9210 */ /* 0x040fe20007fbe0ff */
[----:B------:R-:W-:Y:S01]  /*3e40*/  VIADD R20, R20, 0x1f ;  /* 0x0000001f14147836 */ /* 0x000fe20000000000 */
[----:B------:R-:W-:-:S03]  /*3e50*/  @!P2 LEA.HI.X R33, R36, UR4, R38, 0x2, P4 ;  /* 0x000000042421ac11 */ /* 0x000fc6000a0f1426 */
[----:B------:R-:W-:Y:S01]  /*3e60*/  @!P1 IMAD.X R35, RZ, RZ, R28, P5 ;  /* 0x000000ffff239224 */ /* 0x000fe200028e061c */
[----:B------:R-:W-:Y:S01]  /*3e70*/  @!P1 LEA R34, P5, R30, UR12, 0x2 ;  /* 0x0000000c1e229c11 */ /* 0x000fe2000f8a10ff */
[----:B--2---:R3:W-:Y:S01]  /*3e80*/  @!P2 STG.E desc[UR26][R32.64], R43 ;  /* 0x0000002b2000a986 */ /* 0x0047e2000c10191a */
[----:B------:R-:W-:Y:S02]  /*3e90*/  ISETP.NE.AND P2, PT, R0, RZ, PT ;  /* 0x000000ff0000720c */ /* 0x000fe40003f45270 */
[----:B------:R-:W-:-:S05]  /*3ea0*/  @!P1 LEA.HI.X R35, R30, UR4, R35, 0x2, P5 ;  /* 0x000000041e239c11 */ /* 0x000fca000a8f1423 */
[----:B----4-:R3:W-:Y:S01]  /*3eb0*/  @!P1 STG.E desc[UR26][R34.64], R41 ;  /* 0x0000002922009986 */ /* 0x0107e2000c10191a */
[----:B------:R-:W-:-:S04]  /*3ec0*/  IADD3 R24, P1, PT, R24, UR6, RZ ;  /* 0x0000000618187c10 */ /* 0x000fc8000ff3e0ff */
[----:B------:R-:W-:Y:S01]  /*3ed0*/  IADD3.X R28, PT, PT, R28, UR17, RZ, P1, !PT ;  /* 0x000000111c1c7c10 */ /* 0x000fe20008ffe4ff */
[----:B------:R-:W-:Y:S08]  /*3ee0*/  @P2 BRA `(.L_x_1511) ;  /* 0xfffffffc00402947 */ /* 0x000ff0000383ffff */
.L_x_1510:
[----:B------:R-:W-:Y:S05]  /*3ef0*/  BSYNC.RECONVERGENT B1 ;  /* 0x0000000000017941 */ /* 0x000fea0003800200 */
.L_x_1509:
[----:B------:R-:W-:Y:S05]  /*3f00*/  @!P0 BRA `(.L_x_1508) ;  /* 0x0000000000888947 */ /* 0x000fea0003800000 */
[----:B-123--:R-:W-:Y:S01]  /*3f10*/  LOP3.LUT R15, R20, 0x1f, RZ, 0xc0, !PT ;  /* 0x0000001f140f7812 */ /* 0x00efe200078ec0ff */
[----:B------:R-:W-:-:S03]  /*3f20*/  IMAD.IADD R0, R6, 0x1, R39 ;  /* 0x0000000106007824 */ /* 0x000fc600078e0227 */
[----:B------:R-:W-:Y:S02]  /*3f30*/  ISETP.GE.U32.AND P0, PT, R15, UR5, PT ;  /* 0x000000050f007c0c */ /* 0x000fe4000bf06070 */
[----:B------:R-:W-:-:S11]  /*3f40*/  LEA R12, R0, R9, 0x2 ;  /* 0x00000009000c7211 */ /* 0x000fd600078e10ff */
[----:B------:R-:W1:Y:S01]  /*3f50*/  @!P0 LDS R33, [R12] ;  /* 0x000000000c218984 */ /* 0x000e620000000800 */
[----:B------:R-:W-:-:S05]  /*3f60*/  @!P0 IADD3 R0, P1, PT, R15, R24, RZ ;  /* 0x000000180f008210 */ /* 0x000fca0007f3e0ff */
[----:B------:R-:W-:Y:S01]  /*3f70*/  @!P0 IMAD.X R15, RZ, RZ, R28, P1 ;  /* 0x000000ffff0f8224 */ /* 0x000fe200008e061c */
[----:B------:R-:W-:-:S04]  /*3f80*/  @!P0 LEA R14, P1, R0, UR12, 0x2 ;  /* 0x0000000c000e8c11 */ /* 0x000fc8000f8210ff */
[----:B------:R-:W-:Y:S02]  /*3f90*/  @!P0 LEA.HI.X R15, R0, UR4, R15, 0x2, P1 ;  /* 0x00000004000f8c11 */ /* 0x000fe400088f140f */
[----:B------:R-:W-:-:S04]  /*3fa0*/  IADD3 R24, P1, PT, R24, UR6, RZ ;  /* 0x0000000618187c10 */ /* 0x000fc8000ff3e0ff */
[----:B------:R-:W-:Y:S01]  /*3fb0*/  IADD3.X R28, PT, PT, R28, UR17, RZ, P1, !PT ;  /* 0x000000111c1c7c10 */ /* 0x000fe20008ffe4ff */
[----:B-1----:R4:W-:Y:S01]  /*3fc0*/  @!P0 STG.E desc[UR26][R14.64], R33 ;  /* 0x000000210e008986 */ /* 0x0029e2000c10191a */
[----:B------:R-:W-:-:S13]  /*3fd0*/  ISETP.NE.AND P0, PT, R37, 0x1, PT ;  /* 0x000000012500780c */ /* 0x000fda0003f05270 */
[----:B----4-:R-:W-:Y:S05]  /*3fe0*/  @!P0 BRA `(.L_x_1508) ;  /* 0x0000000000508947 */ /* 0x010fea0003800000 */
[----:B------:R-:W-:-:S05]  /*3ff0*/  VIADD R0, R20, 0xffffffff ;  /* 0xffffffff14007836 */ /* 0x000fca0000000000 */
[----:B------:R-:W-:-:S04]  /*4000*/  LOP3.LUT R15, R0, 0x1f, RZ, 0xc0, !PT ;  /* 0x0000001f000f7812 */ /* 0x000fc800078ec0ff */
[----:B------:R-:W-:-:S13]  /*4010*/  ISETP.GE.U32.AND P0, PT, R15, UR5, PT ;  /* 0x000000050f007c0c */ /* 0x000fda000bf06070 */
[----:B------:R-:W1:Y:S01]  /*4020*/  @!P0 LDS R33, [R12+0x4] ;  /* 0x000004000c218984 */ /* 0x000e620000000800 */
[----:B------:R-:W-:-:S05]  /*4030*/  @!P0 IADD3 R0, P1, PT, R15, R24, RZ ;  /* 0x000000180f008210 */ /* 0x000fca0007f3e0ff */
[----:B------:R-:W-:Y:S01]  /*4040*/  @!P0 IMAD.X R15, RZ, RZ, R28, P1 ;  /* 0x000000ffff0f8224 */ /* 0x000fe200008e061c */
[----:B------:R-:W-:-:S04]  /*4050*/  @!P0 LEA R14, P1, R0, UR12, 0x2 ;  /* 0x0000000c000e8c11 */ /* 0x000fc8000f8210ff */
[----:B------:R-:W-:-:S05]  /*4060*/  @!P0 LEA.HI.X R15, R0, UR4, R15, 0x2, P1 ;  /* 0x00000004000f8c11 */ /* 0x000fca00088f140f */
[----:B-1----:R4:W-:Y:S01]  /*4070*/  @!P0 STG.E desc[UR26][R14.64], R33 ;  /* 0x000000210e008986 */ /* 0x0029e2000c10191a */
[----:B------:R-:W-:-:S13]  /*4080*/  ISETP.NE.AND P0, PT, R37, 0x2, PT ;  /* 0x000000022500780c */ /* 0x000fda0003f05270 */
[----:B----4-:R-:W-:Y:S05]  /*4090*/  @!P0 BRA `(.L_x_1508) ;  /* 0x0000000000248947 */ /* 0x010fea0003800000 */
[----:B------:R-:W-:-:S05]  /*40a0*/  VIADD R0, R20, 0x1e ;  /* 0x0000001e14007836 */ /* 0x000fca0000000000 */
[----:B------:R-:W-:-:S04]  /*40b0*/  LOP3.LUT R15, R0, 0x1f, RZ, 0xc0, !PT ;  /* 0x0000001f000f7812 */ /* 0x000fc800078ec0ff */
[----:B------:R-:W-:-:S13]  /*40c0*/  ISETP.GE.U32.AND P0, PT, R15, UR5, PT ;  /* 0x000000050f007c0c */ /* 0x000fda000bf06070 */
[----:B------:R-:W1:Y:S01]  /*40d0*/  @!P0 LDS R33, [R12+0x8] ;  /* 0x000008000c218984 */ /* 0x000e620000000800 */
[----:B------:R-:W-:-:S04]  /*40e0*/  @!P0 IADD3 R0, P1, P2, R15, UR6, R24 ;  /* 0x000000060f008c10 */ /* 0x000fc8000fa3e018 */
[----:B------:R-:W-:Y:S02]  /*40f0*/  @!P0 IADD3.X R15, PT, PT, RZ, UR17, R28, P1, P2 ;  /* 0x00000011ff0f8c10 */ /* 0x000fe40008fe441c */
[----:B------:R-:W-:-:S04]  /*4100*/  @!P0 LEA R14, P1, R0, UR12, 0x2 ;  /* 0x0000000c000e8c11 */ /* 0x000fc8000f8210ff */
[----:B------:R-:W-:-:S05]  /*4110*/  @!P0 LEA.HI.X R15, R0, UR4, R15, 0x2, P1 ;  /* 0x00000004000f8c11 */ /* 0x000fca00088f140f */
[----:B-1----:R4:W-:Y:S04]  /*4120*/  @!P0 STG.E desc[UR26][R14.64], R33 ;  /* 0x000000210e008986 */ /* 0x0029e8000c10191a */
.L_x_1508:
[----:B------:R-:W-:Y:S05]  /*4130*/  BSYNC.RECONVERGENT B0 ;  /* 0x0000000000007941 */ /* 0x000fea0003800200 */
.L_x_1507:
[----:B------:R-:W-:Y:S01]  /*4140*/  BAR.SYNC.DEFER_BLOCKING 0x0 ;  /* 0x0000000000007b1d */ /* 0x000fe20000010000 */
[----:B------:R-:W-:-:S05]  /*4150*/  ISETP.LT.U32.AND P1, PT, R6, UR7, PT ;  /* 0x0000000706007c0c */ /* 0x000fca000bf21070 */
[----:B------:R-:W5:Y:S01]  /*4160*/  LDCU.64 UR8, c[0x0][0x3c0] ;  /* 0x00007800ff0877ac */ /* 0x000f620008000a00 */
[----:B------:R-:W-:Y:S01]  /*4170*/  BSSY.RECONVERGENT B0, `(.L_x_1512) ;  /* 0x0000072000007945 */ /* 0x000fe20003800200 */
[----:B------:R0:W-:Y:S01]  /*4180*/  STS [R4], R19 ;  /* 0x0000001304007388 */ /* 0x0001e20000000800 */
[----:B-----5:R-:W-:-:S03]  /*4190*/  IADD3 R11, P0, PT, R11, UR8, RZ ;  /* 0x000000080b0b7c10 */ /* 0x020fc6000ff1e0ff */
[----:B------:R0:W-:Y:S01]  /*41a0*/  STS [R2], R23 ;  /* 0x0000001702007388 */ /* 0x0001e20000000800 */
[----:B------:R-:W-:-:S03]  /*41b0*/  IADD3.X R0, PT, PT, R18, UR9, RZ, P0, !PT ;  /* 0x0000000912007c10 */ /* 0x000fc600087fe4ff */
[----:B------:R0:W-:Y:S04]  /*41c0*/  STS [R10], R27 ;  /* 0x0000001b0a007388 */ /* 0x0001e80000000800 */
[----:B------:R0:W-:Y:S01]  /*41d0*/  STS [R17], R31 ;  /* 0x0000001f11007388 */ /* 0x0001e20000000800 */
[----:B------:R-:W-:Y:S06]  /*41e0*/  BAR.SYNC.DEFER_BLOCKING 0x0 ;  /* 0x0000000000007b1d */ /* 0x000fec0000010000 */
[----:B------:R-:W-:Y:S05]  /*41f0*/  @!P1 BRA `(.L_x_1513) ;  /* 0x0000000400a49947 */ /* 0x000fea0003800000 */
[----:B------:R-:W-:Y:S01]  /*4200*/  ISETP.GE.U32.AND P1, PT, R26, 0x3, PT ;  /* 0x000000031a00780c */ /* 0x000fe20003f26070 */
[----:B0-----:R-:W-:Y:S01]  /*4210*/  IMAD.U32 R23, RZ, RZ, UR7 ;  /* 0x00000007ff177e24 */ /* 0x001fe2000f8e00ff */
[----:B------:R-:W-:Y:S01]  /*4220*/  BSSY.RECONVERGENT B1, `(.L_x_1514) ;  /* 0x0000043000017945 */ /* 0x000fe20003800200 */
[----:B------:R-:W-:Y:S02]  /*4230*/  HFMA2 R27, -RZ, RZ, 0, 0 ;  /* 0x00000000ff1b7431 */ /* 0x000fe400000001ff */
[----:B---3--:R-:W-:Y:S01]  /*4240*/  IMAD.MOV.U32 R24, RZ, RZ, R5 ;  /* 0x000000ffff187224 */ /* 0x008fe200078e0005 */
[----:B------:R-:W-:Y:S01]  /*4250*/  LOP3.LUT R23, R23, 0x3, RZ, 0xc0, !PT ;  /* 0x0000000317177812 */ /* 0x000fe200078ec0ff */
[----:B------:R-:W-:Y:S02]  /*4260*/  IMAD.MOV.U32 R34, RZ, RZ, R11 ;  /* 0x000000ffff227224 */ /* 0x000fe400078e000b */
[----:B------:R-:W-:Y:S01]  /*4270*/  IMAD.MOV.U32 R28, RZ, RZ, R0 ;  /* 0x000000ffff1c7224 */ /* 0x000fe200078e0000 */
[----:B------:R-:W-:-:S03]  /*4280*/  ISETP.NE.AND P0, PT, R23, RZ, PT ;  /* 0x000000ff1700720c */ /* 0x000fc60003f05270 */
[----:B------:R-:W-:Y:S10]  /*4290*/  @!P1 BRA `(.L_x_1515) ;  /* 0x0000000000ec9947 */ /* 0x000ff40003800000 */
[----:B-12-4-:R-:W0:Y:S01]  /*42a0*/  S2R R15, SR_CgaCtaId ;  /* 0x00000000000f7919 */ /* 0x016e220000008800 */
[----:B------:R-:W-:Y:S01]  /*42b0*/  MOV R12, 0x400 ;  /* 0x00000400000c7802 */ /* 0x000fe20000000f00 */
[----:B------:R-:W-:Y:S01]  /*42c0*/  IMAD.MOV.U32 R24, RZ, RZ, R5 ;  /* 0x000000ffff187224 */ /* 0x000fe200078e0005 */
[----:B------:R-:W-:Y:S01]  /*42d0*/  IADD3 R27, PT, PT, R22, -R23, RZ ;  /* 0x80000017161b7210 */ /* 0x000fe20007ffe0ff */
[----:B------:R-:W-:Y:S02]  /*42e0*/  IMAD.MOV.U32 R34, RZ, RZ, R11 ;  /* 0x000000ffff227224 */ /* 0x000fe400078e000b */
[----:B------:R-:W-:Y:S02]  /*42f0*/  VIADD R14, R12, 0x20 ;  /* 0x000000200c0e7836 */ /* 0x000fe40000000000 */
[----:B------:R-:W-:Y:S02]  /*4300*/  IMAD R12, R8, 0x10, R3 ;  /* 0x00000010080c7824 */ /* 0x000fe400078e0203 */
[----:B------:R-:W-:-:S02]  /*4310*/  IMAD.MOV.U32 R28, RZ, RZ, R0 ;  /* 0x000000ffff1c7224 */ /* 0x000fc400078e0000 */
[----:B------:R-:W-:Y:S01]  /*4320*/  IMAD.MOV R20, RZ, RZ, -R27 ;  /* 0x000000ffff147224 */ /* 0x000fe200078e0a1b */
[----:B0-----:R-:W-:-:S04]  /*4330*/  LEA R15, R15, R14, 0x18 ;  /* 0x0000000e0f0f7211 */ /* 0x001fc800078ec0ff */
[----:B------:R-:W-:-:S07]  /*4340*/  IADD3 R12, PT, PT, R12, 0x8, R15 ;  /* 0x000000080c0c7810 */ /* 0x000fce0007ffe00f */
.L_x_1516:
[C---:B0-----:R-:W-:Y:S01]  /*4350*/  VIADD R14, R24.reuse, 0xffffffff ;  /* 0xffffffff180e7836 */ /* 0x041fe20000000000 */
        /* <DEDUP_REMOVED lines=31> */
[C---:B------:R-:W-:Y:S02]  /*4550*/  @!P2 LEA R30, P5, R28.reuse, UR10, 0x2 ;  /* 0x0000000a1c1eac11 */ /* 0x040fe4000f8a10ff */
[----:B------:R-:W-:Y:S02]  /*4560*/  IADD3.X R36, PT, PT, R33, UR17, RZ, P6, !PT ;  /* 0x0000001121247c10 */ /* 0x000fe4000b7fe4ff */
        /* <DEDUP_REMOVED lines=14> */
.L_x_1515:
[----:B------:R-:W-:Y:S05]  /*4650*/  BSYNC.RECONVERGENT B1 ;  /* 0x0000000000017941 */ /* 0x000fea0003800200 */
.L_x_1514:
[----:B------:R-:W-:Y:S05]  /*4660*/  @!P0 BRA `(.L_x_1513) ;  /* 0x0000000000888947 */ /* 0x000fea0003800000 */
[----:B012-4-:R-:W-:Y:S01]  /*4670*/  LOP3.LUT R15, R24, 0x1f, RZ, 0xc0, !PT ;  /* 0x0000001f180f7812 */ /* 0x017fe200078ec0ff */
[----:B------:R-:W-:-:S03]  /*4680*/  IMAD.IADD R12, R6, 0x1, R27 ;  /* 0x00000001060c7824 */ /* 0x000fc600078e021b */
[----:B------:R-:W-:Y:S01]  /*4690*/  ISETP.GE.U32.AND P0, PT, R15, UR5, PT ;  /* 0x000000050f007c0c */ /* 0x000fe2000bf06070 */
[----:B------:R-:W-:-:S12]  /*46a0*/  IMAD R18, R12, 0x4, R9 ;  /* 0x000000040c127824 */ /* 0x000fd800078e0209 */
        /* <DEDUP_REMOVED lines=30> */
.L_x_1513:
[----:B------:R-:W-:Y:S05]  /*4890*/  BSYNC.RECONVERGENT B0 ;  /* 0x0000000000007941 */ /* 0x000fea0003800200 */
.L_x_1512:
        /* <DEDUP_REMOVED lines=10> */
[----:B0-----:R-:W-:Y:S01]  /*4940*/  IMAD.U32 R13, RZ, RZ, UR7 ;  /* 0x00000007ff0d7e24 */ /* 0x001fe2000f8e00ff */
[----:B------:R-:W-:Y:S01]  /*4950*/  BSSY.RECONVERGENT B1, `(.L_x_1519) ;  /* 0x000003d000017945 */ /* 0x000fe20003800200 */
[----:B---3--:R-:W-:-:S03]  /*4960*/  IMAD.MOV.U32 R17, RZ, RZ, RZ ;  /* 0x000000ffff117224 */ /* 0x008fc600078e00ff */
[----:B------:R-:W-:-:S04]  /*4970*/  LOP3.LUT R13, R13, 0x3, RZ, 0xc0, !PT ;  /* 0x000000030d0d7812 */ /* 0x000fc800078ec0ff */
[----:B------:R-:W-:-:S03]  /*4980*/  ISETP.NE.AND P0, PT, R13, RZ, PT ;  /* 0x000000ff0d00720c */ /* 0x000fc60003f05270 */
[----:B------:R-:W-:Y:S10]  /*4990*/  @!P1 BRA `(.L_x_1520) ;  /* 0x0000000000e09947 */ /* 0x000ff40003800000 */
[----:B-12-4-:R-:W0:Y:S01]  /*49a0*/  S2R R15, SR_CgaCtaId ;  /* 0x00000000000f7919 */ /* 0x016e220000008800 */
[----:B------:R-:W-:Y:S01]  /*49b0*/  MOV R2, 0x400 ;  /* 0x0000040000027802 */ /* 0x000fe20000000f00 */
[----:B------:R-:W-:Y:S01]  /*49c0*/  IMAD R3, R8, 0x10, R3 ;  /* 0x0000001008037824 */ /* 0x000fe200078e0203 */
[----:B------:R-:W-:-:S03]  /*49d0*/  IADD3 R17, PT, PT, R22, -R13, RZ ;  /* 0x8000000d16117210 */ /* 0x000fc60007ffe0ff */
[----:B------:R-:W-:Y:S02]  /*49e0*/  VIADD R2, R2, 0x20 ;  /* 0x0000002002027836 */ /* 0x000fe40000000000 */
[----:B------:R-:W-:-:S03]  /*49f0*/  IMAD.MOV R4, RZ, RZ, -R17 ;  /* 0x000000ffff047224 */ /* 0x000fc600078e0a11 */
[----:B0-----:R-:W-:-:S04]  /*4a00*/  LEA R2, R15, R2, 0x18 ;  /* 0x000000020f027211 */ /* 0x001fc800078ec0ff */
[----:B------:R-:W-:-:S07]  /*4a10*/  IADD3 R10, PT, PT, R3, 0x8, R2 ;  /* 0x00000008030a7810 */ /* 0x000fce0007ffe002 */
.L_x_1521:
[C---:B------:R-:W-:Y:S01]  /*4a20*/  LOP3.LUT R12, R5.reuse, 0x1f, RZ, 0xc0, !PT ;  /* 0x0000001f050c7812 */ /* 0x040fe200078ec0ff */
[C---:B0-----:R-:W-:Y:S02]  /*4a30*/  VIADD R2, R5.reuse, 0xffffffff ;  /* 0xffffffff05027836 */ /* 0x041fe40000000000 */
[C---:B------:R-:W-:Y:S01]  /*4a40*/  VIADD R3, R5.reuse, 0x1d ;  /* 0x0000001d05037836 */ /* 0x040fe20000000000 */
[----:B------:R-:W-:Y:S01]  /*4a50*/  ISETP.GE.U32.AND P4, PT, R12, UR5, PT ;  /* 0x000000050c007c0c */ /* 0x000fe2000bf86070 */
[----:B------:R-:W-:Y:S01]  /*4a60*/  VIADD R5, R5, 0x1e ;  /* 0x0000001e05057836 */ /* 0x000fe20000000000 */
[----:B------:R-:W-:Y:S01]  /*4a70*/  LOP3.LUT R14, R2, 0x1f, RZ, 0xc0, !PT ;  /* 0x0000001f020e7812 */ /* 0x000fe200078ec0ff */
[----:B------:R-:W-:Y:S01]  /*4a80*/  VIADD R4, R4, 0x4 ;  /* 0x0000000404047836 */ /* 0x000fe20000000000 */
[----:B------:R-:W-:Y:S02]  /*4a90*/  LOP3.LUT R22, R3, 0x1f, RZ, 0xc0, !PT ;  /* 0x0000001f03167812 */ /* 0x000fe400078ec0ff */
[----:B------:R-:W-:-:S02]  /*4aa0*/  LOP3.LUT R18, R5, 0x1f, RZ, 0xc0, !PT ;  /* 0x0000001f05127812 */ /* 0x000fc400078ec0ff */
[----:B------:R-:W-:Y:S02]  /*4ab0*/  ISETP.GE.U32.AND P3, PT, R14, UR5, PT ;  /* 0x000000050e007c0c */ /* 0x000fe4000bf66070 */
[----:B------:R-:W-:Y:S02]  /*4ac0*/  ISETP.GE.U32.AND P2, PT, R18, UR5, PT ;  /* 0x0000000512007c0c */ /* 0x000fe4000bf46070 */
[----:B------:R-:W-:Y:S01]  /*4ad0*/  ISETP.GE.U32.AND P1, PT, R22, UR5, PT ;  /* 0x0000000516007c0c */ /* 0x000fe2000bf26070 */
[----:B------:R-:W0:Y:S01]  /*4ae0*/  @!P4 LDS R23, [R10+-0x8] ;  /* 0xfffff8000a17c984 */ /* 0x000e220000000800 */
[----:B------:R-:W-:Y:S02]  /*4af0*/  @!P4 IADD3 R3, P6, PT, R12, R11, RZ ;  /* 0x0000000b0c03c210 */ /* 0x000fe40007fde0ff */
[----:B------:R-:W-:Y:S02]  /*4b00*/  IADD3 R11, P5, PT, R11, UR6, RZ ;  /* 0x000000060b0b7c10 */ /* 0x000fe4000ffbe0ff */
[----:B------:R-:W-:-:S02]  /*4b10*/  @!P4 IADD3.X R12, PT, PT, RZ, R0, RZ, P6, !PT ;  /* 0x00000000ff0cc210 */ /* 0x000fc400037fe4ff */
[C---:B------:R-:W-:Y:S01]  /*4b20*/  @!P4 LEA R2, P6, R3.reuse, UR12, 0x2 ;  /* 0x0000000c0302cc11 */ /* 0x040fe2000f8c10ff */
[----:B------:R-:W1:Y:S03]  /*4b30*/  @!P3 LDS R25, [R10+-0x4] ;  /* 0xfffffc000a19b984 */ /* 0x000e660000000800 */
[----:B------:R-:W-:Y:S01]  /*4b40*/  @!P4 LEA.HI.X R3, R3, UR4, R12, 0x2, P6 ;  /* 0x000000040303cc11 */ /* 0x000fe2000b0f140c */
[----:B------:R-:W2:Y:S01]  /*4b50*/  @!P2 LDS R27, [R10] ;  /* 0x000000000a1ba984 */ /* 0x000ea20000000800 */
[----:B------:R-:W-:Y:S02]  /*4b60*/  IADD3.X R12, PT, PT, R0, UR17, RZ, P5, !PT ;  /* 0x00000011000c7c10 */ /* 0x000fe4000affe4ff */
[----:B------:R-:W-:Y:S01]  /*4b70*/  @!P3 IADD3 R0, P5, PT, R14, R11, RZ ;  /* 0x0000000b0e00b210 */ /* 0x000fe20007fbe0ff */
[----:B------:R3:W4:Y:S01]  /*4b80*/  @!P1 LDS R29, [R10+0x4] ;  /* 0x000004000a1d9984 */ /* 0x0007220000000800 */
[----:B------:R-:W-:-:S03]  /*4b90*/  IADD3 R11, P6, PT, R11, UR6, RZ ;  /* 0x000000060b0b7c10 */ /* 0x000fc6000ffde0ff */
[----:B------:R-:W-:Y:S01]  /*4ba0*/  @!P3 IMAD.X R5, RZ, RZ, R12, P5 ;  /* 0x000000ffff05b224 */ /* 0x000fe200028e060c */
[----:B------:R-:W-:Y:S02]  /*4bb0*/  @!P3 LEA R14, P5, R0, UR12, 0x2 ;  /* 0x0000000c000ebc11 */ /* 0x000fe4000f8a10ff */
[----:B------:R-:W-:Y:S02]  /*4bc0*/  IADD3.X R12, PT, PT, R12, UR17, RZ, P6, !PT ;  /* 0x000000110c0c7c10 */ /* 0x000fe4000b7fe4ff */
[----:B------:R-:W-:Y:S02]  /*4bd0*/  @!P3 LEA.HI.X R15, R0, UR4, R5, 0x2, P5 ;  /* 0x00000004000fbc11 */ /* 0x000fe4000a8f1405 */
[----:B------:R-:W-:Y:S02]  /*4be0*/  @!P2 IADD3 R0, P5, PT, R18, R11, RZ ;  /* 0x0000000b1200a210 */ /* 0x000fe40007fbe0ff */
[----:B------:R-:W-:Y:S02]  /*4bf0*/  IADD3 R11, P6, PT, R11, UR6, RZ ;  /* 0x000000060b0b7c10 */ /* 0x000fe4000ffde0ff */
[----:B---3--:R-:W-:Y:S01]  /*4c00*/  IADD3 R10, PT, PT, R10, 0x10, RZ ;  /* 0x000000100a0a7810 */ /* 0x008fe20007ffe0ff */
[----:B------:R-:W-:Y:S01]  /*4c10*/  @!P2 IMAD.X R5, RZ, RZ, R12, P5 ;  /* 0x000000ffff05a224 */ /* 0x000fe200028e060c */
[----:B------:R-:W-:-:S02]  /*4c20*/  @!P2 LEA R18, P5, R0, UR12, 0x2 ;  /* 0x0000000c0012ac11 */ /* 0x000fc4000f8a10ff */
[----:B------:R-:W-:Y:S02]  /*4c30*/  IADD3.X R12, PT, PT, R12, UR17, RZ, P6, !PT ;  /* 0x000000110c0c7c10 */ /* 0x000fe4000b7fe4ff */
[----:B------:R-:W-:Y:S02]  /*4c40*/  @!P2 LEA.HI.X R19, R0, UR4, R5, 0x2, P5 ;  /* 0x000000040013ac11 */ /* 0x000fe4000a8f1405 */
[----:B------:R-:W-:Y:S01]  /*4c50*/  @!P1 IADD3 R0, P5, PT, R22, R11, RZ ;  /* 0x0000000b16009210 */ /* 0x000fe20007fbe0ff */
[----:B0-----:R0:W-:Y:S04]  /*4c60*/  @!P4 STG.E desc[UR26][R2.64], R23 ;  /* 0x000000170200c986 */ /* 0x0011e8000c10191a */
[----:B------:R-:W-:Y:S01]  /*4c70*/  @!P1 IMAD.X R5, RZ, RZ, R12, P5 ;  /* 0x000000ffff059224 */ /* 0x000fe200028e060c */
[C---:B------:R-:W-:Y:S01]  /*4c80*/  @!P1 LEA R20, P5, R0.reuse, UR12, 0x2 ;  /* 0x0000000c00149c11 */ /* 0x040fe2000f8a10ff */
[----:B-1----:R0:W-:Y:S03]  /*4c90*/  @!P3 STG.E desc[UR26][R14.64], R25 ;  /* 0x000000190e00b986 */ /* 0x0021e6000c10191a */
[----:B------:R-:W-:Y:S01]  /*4ca0*/  @!P1 LEA.HI.X R21, R0, UR4, R5, 0x2, P5 ;  /* 0x0000000400159c11 */ /* 0x000fe2000a8f1405 */
[----:B------:R-:W-:Y:S01]  /*4cb0*/  VIADD R5, R22, 0x1f ;  /* 0x0000001f16057836 */ /* 0x000fe20000000000 */
[----:B--2---:R0:W-:Y:S01]  /*4cc0*/  @!P2 STG.E desc[UR26][R18.64], R27 ;  /* 0x0000001b1200a986 */ /* 0x0041e2000c10191a */
[----:B------:R-:W-:-:S03]  /*4cd0*/  ISETP.NE.AND P2, PT, R4, RZ, PT ;  /* 0x000000ff0400720c */ /* 0x000fc60003f45270 */
[----:B----4-:R0:W-:Y:S01]  /*4ce0*/  @!P1 STG.E desc[UR26][R20.64], R29 ;  /* 0x0000001d14009986 */ /* 0x0101e2000c10191a */
[----:B------:R-:W-:-:S04]  /*4cf0*/  IADD3 R11, P1, PT, R11, UR6, RZ ;  /* 0x000000060b0b7c10 */ /* 0x000fc8000ff3e0ff */
[----:B------:R-:W-:-:S05]  /*4d00*/  IADD3.X R0, PT, PT, R12, UR17, RZ, P1, !PT ;  /* 0x000000110c007c10 */ /* 0x000fca0008ffe4ff */
[----:B------:R-:W-:Y:S05]  /*4d10*/  @P2 BRA `(.L_x_1521) ;  /* 0xfffffffc00402947 */ /* 0x000fea000383ffff */
.L_x_1520:
[----:B------:R-:W-:Y:S05]  /*4d20*/  BSYNC.RECONVERGENT B1 ;  /* 0x0000000000017941 */ /* 0x000fea0003800200 */
.L_x_1519:
[----:B------:R-:W-:Y:S05]  /*4d30*/  @!P0 BRA `(.L_x_1518) ;  /* 0x0000000000888947 */ /* 0x000fea0003800000 */
[----:B0-----:R-:W-:Y:S01]  /*4d40*/  LOP3.LUT R2, R5, 0x1f, RZ, 0xc0, !PT ;  /* 0x0000001f05027812 */ /* 0x001fe200078ec0ff */
        /* <DEDUP_REMOVED lines=33> */
.L_x_1518:
[----:B------:R-:W-:Y:S05]  /*4f60*/  BSYNC.RECONVERGENT B0 ;  /* 0x0000000000007941 */ /* 0x000fea0003800200 */
.L_x_1517:
[----:B------:R-:W5:Y:S02]  /*4f70*/  LDCU.64 UR4, c[0x0][0x3a8] ;  /* 0x00007500ff0477ac */ /* 0x000f640008000a00 */
[----:B-----5:R-:W-:-:S04]  /*4f80*/  UISETP.NE.U32.AND UP0, UPT, UR4, URZ, UPT ;  /* 0x000000ff0400728c */ /* 0x020fc8000bf05070 */
[----:B------:R-:W-:Y:S01]  /*4f90*/  UISETP.NE.AND.EX UP0, UPT, UR5, URZ, UPT, UP0 ;  /* 0x000000ff0500728c */ /* 0x000fe2000bf05300 */
[----:B------:R-:W-:Y:S08]  /*4fa0*/  BAR.SYNC.DEFER_BLOCKING 0x0 ;  /* 0x0000000000007b1d */ /* 0x000ff00000010000 */
[----:B------:R-:W-:Y:S05]  /*4fb0*/  BRA.U !UP0, `(.L_x_1522) ;  /* 0x0000000108a07547 */ /* 0x000fea000b800000 */
[----:B0-----:R-:W0:Y:S01]  /*4fc0*/  SHFL.DOWN PT, R3, R16, 0x10, 0x1f ;  /* 0x0a001f0010037f89 */ /* 0x001e2200000e0000 */
[----:B------:R-:W-:Y:S01]  /*4fd0*/  LOP3.LUT P0, RZ, R7, 0x1f, RZ, 0xc0, !PT ;  /* 0x0000001f07ff7812 */ /* 0x000fe2000780c0ff */
[----:B------:R-:W-:-:S12]  /*4fe0*/  BSSY B0, `(.L_x_1522) ;  /* 0x0000025000007945 */ /* 0x000fd80003800000 */
[----:B---3--:R-:W3:Y:S01]  /*4ff0*/  @!P0 S2R R4, SR_CgaCtaId ;  /* 0x0000000000048919 */ /* 0x008ee20000008800 */
[----:B------:R-:W-:Y:S02]  /*5000*/  @!P0 MOV R11, 0x400 ;  /* 0x00000400000b8802 */ /* 0x000fe40000000f00 */
[----:B0-----:R-:W-:-:S05]  /*5010*/  FMNMX R3, R16, R3, !PT ;  /* 0x0000000310037209 */ /* 0x001fca0007800000 */
[----:B------:R-:W0:Y:S01]  /*5020*/  SHFL.DOWN PT, R0, R3, 0x8, 0x1f ;  /* 0x09001f0003007f89 */ /* 0x000e2200000e0000 */
[----:B---3--:R-:W-:-:S05]  /*5030*/  @!P0 LEA R11, R4, R11, 0x18 ;  /* 0x0000000b040b8211 */ /* 0x008fca00078ec0ff */
[----:B------:R-:W-:Y:S01]  /*5040*/  @!P0 IMAD R11, R8, 0x4, R11 ;  /* 0x00000004080b8824 */ /* 0x000fe200078e020b */
        /* <DEDUP_REMOVED lines=16> */
[----:B------:R-:W-:-:S04]  /*5150*/  IMAD.MOV.U32 R0, RZ, RZ, RZ ;  /* 0x000000ffff007224 */ /* 0x000fc800078e00ff */
[----:B------:R-:W-:-:S05]  /*5160*/  @!P0 IMAD R2, R7, 0x4, R2 ;  /* 0x0000000407028824 */ /* 0x000fca00078e0202 */
[----:B------:R0:W3:Y:S01]  /*5170*/  @!P0 LDS R0, [R2] ;  /* 0x0000000002008984 */ /* 0x0000e20000000800 */
[----:B------:R-:W-:Y:S05]  /*5180*/  BRA.DIV UR4, `(.L_x_1524) ;  /* 0x0000000204807947 */ /* 0x000fea000b800000 */
[----:B---3--:R-:W3:Y:S02]  /*5190*/  SHFL.DOWN PT, R3, R0, 0x4, 0x1f ;  /* 0x08801f0000037f89 */ /* 0x008ee400000e0000 */
[----:B---3--:R-:W-:-:S05]  /*51a0*/  FMNMX R3, R3, R0, !PT ;  /* 0x0000000003037209 */ /* 0x008fca0007800000 */
[----:B0-----:R-:W0:Y:S02]  /*51b0*/  SHFL.DOWN PT, R2, R3, 0x2, 0x1f ;  /* 0x08401f0003027f89 */ /* 0x001e2400000e0000 */
[----:B0-----:R-:W-:-:S05]  /*51c0*/  FMNMX R2, R3, R2, !PT ;  /* 0x0000000203027209 */ /* 0x001fca0007800000 */
[----:B------:R0:W3:Y:S02]  /*51d0*/  SHFL.DOWN PT, R5, R2, 0x1, 0x1f ;  /* 0x08201f0002057f89 */ /* 0x0000e400000e0000 */
.L_x_1530:
[----:B------:R-:W-:Y:S02]  /*51e0*/  ISETP.NE.AND P0, PT, R7, RZ, PT ;  /* 0x000000ff0700720c */ /* 0x000fe40003f05270 */
[----:B---3--:R-:W-:-:S11]  /*51f0*/  FMNMX R5, R2, R5, !PT ;  /* 0x0000000502057209 */ /* 0x008fd60007800000 */
[----:B------:R-:W-:Y:S05]  /*5200*/  @P0 BRA `(.L_x_1523) ;  /* 0x0000000000080947 */ /* 0x000fea0003800000 */
[----:B0-----:R-:W0:Y:S02]  /*5210*/  LDC.64 R2, c[0x0][0x3a8] ;  /* 0x0000ea00ff027b82 */ /* 0x001e240000000a00 */
[----:B0-----:R3:W-:Y:S02]  /*5220*/  REDG.E.MAX.S32.STRONG.GPU desc[UR26][R2.64], R5 ;  /* 0x000000050200798e */ /* 0x0017e4000d12e31a */
.L_x_1523:
[----:B------:R-:W-:Y:S05]  /*5230*/  BSYNC B0 ;  /* 0x0000000000007941 */ /* 0x000fea0003800000 */
.L_x_1522:
        /* <DEDUP_REMOVED lines=10> */
[----:B0--3--:R-:W-:-:S07]  /*52e0*/  MOV R10, 0x5300 ;  /* 0x00005300000a7802 */ /* 0x009fce0000000f00 */
[----:B-12-4-:R-:W-:Y:S05]  /*52f0*/  CALL.REL.NOINC `($__internal_17_$__cuda_sm20_rcp_rn_f32_slowpath) ;  /* 0x0000000400987944 */ /* 0x016fea0003c00000 */
[----:B------:R-:W-:Y:S05]  /*5300*/  BRA `(.L_x_1526) ;  /* 0x0000000000147947 */ /* 0x000fea0003800000 */
.L_x_1525:
[----:B0-----:R-:W0:Y:S01]  /*5310*/  MUFU.RCP R39, UR16 ;  /* 0x0000001000277d08 */ /* 0x001e220008001000 */
[----:B------:R-:W-:-:S04]  /*5320*/  IMAD.U32 R0, RZ, RZ, UR16 ;  /* 0x00000010ff007e24 */ /* 0x000fc8000f8e00ff */
[----:B0-----:R-:W-:-:S04]  /*5330*/  FFMA R0, R39, R0, -1 ;  /* 0xbf80000027007423 */ /* 0x001fc80000000000 */
[----:B------:R-:W-:-:S04]  /*5340*/  FADD.FTZ R0, -R0, -RZ ;  /* 0x800000ff00007221 */ /* 0x000fc80000010100 */
[----:B------:R-:W-:-:S07]  /*5350*/  FFMA R39, R39, R0, R39 ;  /* 0x0000000027277223 */ /* 0x000fce0000000027 */
.L_x_1526:
[----:B---3--:R-:W0:Y:S02]  /*5360*/  LDC.64 R2, c[0x0][0x3b0] ;  /* 0x0000ec00ff027b82 */ /* 0x008e240000000a00 */
[----:B0-----:R-:W-:Y:S01]  /*5370*/  STG.E desc[UR26][R2.64], R39 ;  /* 0x0000002702007986 */ /* 0x001fe2000c10191a */
[----:B------:R-:W-:Y:S05]  /*5380*/  EXIT ;  /* 0x000000000000794d */ /* 0x000fea0003800000 */
.L_x_1524:
[----:B------:R-:W-:Y:S02]  /*5390*/  HFMA2 R9, -RZ, RZ, 0, 2.384185791015625e-07 ;  /* 0x00000004ff097431 */ /* 0x000fe400000001ff */
[----:B------:R-:W-:Y:S02]  /*53a0*/  IMAD.MOV.U32 R11, RZ, RZ, 0x1f ;  /* 0x0000001fff0b7424 */ /* 0x000fe400078e00ff */
[----:B------:R-:W-:-:S07]  /*53b0*/  IMAD.MOV.U32 R4, RZ, RZ, -0x1 ;  /* 0xffffffffff047424 */ /* 0x000fce00078e00ff */
[----:B01234-:R-:W-:Y:S05]  /*53c0*/  WARPSYNC.COLLECTIVE R4, `(.L_x_1527) ;  /* 0x0000000004087348 */ /* 0x01ffea0003c00000 */
[----:B---3--:R3:W0:Y:S02]  /*53d0*/  SHFL.DOWN P0, R5, R0, R9, R11 ;  /* 0x0800000900057389 */ /* 0x008624000000000b */
[----:B01234-:R-:W-:Y:S05]  /*53e0*/  ENDCOLLECTIVE ;  /* 0x000000000000791b */ /* 0x01ffea0003800000 */
.L_x_1527:
[----:B------:R-:W-:Y:S02]  /*53f0*/  IMAD.MOV.U32 R9, RZ, RZ, 0x2 ;  /* 0x00000002ff097424 */ /* 0x000fe400078e00ff */
[----:B------:R-:W-:-:S05]  /*5400*/  IMAD.MOV.U32 R3, RZ, RZ, R5 ;  /* 0x000000ffff037224 */ /* 0x000fca00078e0005 */
[----:B------:R-:W-:-:S05]  /*5410*/  FMNMX R3, R3, R0, !PT ;  /* 0x0000000003037209 */ /* 0x000fca0007800000 */
[----:B------:R-:W-:-:S07]  /*5420*/  IMAD.MOV.U32 R0, RZ, RZ, R3 ;  /* 0x000000ffff007224 */ /* 0x000fce00078e0003 */
[----:B------:R-:W-:Y:S05]  /*5430*/  WARPSYNC.COLLECTIVE R4, `(.L_x_1528) ;  /* 0x0000000004087348 */ /* 0x000fea0003c00000 */
[----:B------:R0:W1:Y:S02]  /*5440*/  SHFL.DOWN P0, R5, R0, R9, R11 ;  /* 0x0800000900057389 */ /* 0x000064000000000b */
[----:B01----:R-:W-:Y:S05]  /*5450*/  ENDCOLLECTIVE ;  /* 0x000000000000791b */ /* 0x003fea0003800000 */
.L_x_1528:
[----:B------:R-:W-:Y:S01]  /*5460*/  IMAD.MOV.U32 R9, RZ, RZ, 0x1 ;  /* 0x00000001ff097424 */ /* 0x000fe200078e00ff */
[----:B------:R-:W-:-:S04]  /*5470*/  MOV R2, R5 ;  /* 0x0000000500027202 */ /* 0x000fc80000000f00 */
[----:B------:R-:W-:-:S05]  /*5480*/  FMNMX R2, R3, R2, !PT ;  /* 0x0000000203027209 */ /* 0x000fca0007800000 */
[----:B------:R-:W-:-:S07]  /*5490*/  IMAD.MOV.U32 R0, RZ, RZ, R2 ;  /* 0x000000ffff007224 */ /* 0x000fce00078e0002 */
[----:B------:R-:W-:Y:S05]  /*54a0*/  WARPSYNC.COLLECTIVE R4, `(.L_x_1529) ;  /* 0x0000000004087348 */ /* 0x000fea0003c00000 */
[----:B------:R0:W1:Y:S02]  /*54b0*/  SHFL.DOWN P0, R5, R0, R9, R11 ;  /* 0x0800000900057389 */ /* 0x000064000000000b */
[----:B01----:R-:W-:Y:S05]  /*54c0*/  ENDCOLLECTIVE ;  /* 0x000000000000791b */ /* 0x003fea0003800000 */
.L_x_1529:
[----:B------:R-:W-:Y:S05]  /*54d0*/  BRA `(.L_x_1530) ;  /* 0xfffffffc00407947 */ /* 0x000fea000383ffff */
        .weak           $__internal_16_$__cuda_sm20_div_u64
        .type           $__internal_16_$__cuda_sm20_div_u64,@function
        .size           $__internal_16_$__cuda_sm20_div_u64,($__internal_17_$__cuda_sm20_rcp_rn_f32_slowpath - $__internal_16_$__cuda_sm20_div_u64)
$__internal_16_$__cuda_sm20_div_u64:
[----:B------:R-:W-:Y:S02]  /*54e0*/  UMOV UR8, UR6 ;  /* 0x0000000600087c82 */ /* 0x000fe40008000000 */
[----:B------:R-:W0:Y:S08]  /*54f0*/  I2F.U64.RP R0, UR8 ;  /* 0x0000000800007d12 */ /* 0x000e300008309000 */
[----:B0-----:R-:W0:Y:S02]  /*5500*/  MUFU.RCP R0, R0 ;  /* 0x0000000000007308 */ /* 0x001e240000001000 */
[----:B0-----:R-:W-:-:S06]  /*5510*/  VIADD R4, R0, 0x1ffffffe ;  /* 0x1ffffffe00047836 */ /* 0x001fcc0000000000 */
[----:B------:R-:W0:Y:S02]  /*5520*/  F2I.U64.TRUNC R4, R4 ;  /* 0x0000000400047311 */ /* 0x000e24000020d800 */
[----:B0-----:R-:W-:Y:S01]  /*5530*/  R2UR UR4, R4 ;  /* 0x00000000040472ca */ /* 0x001fe200000e0000 */
[----:B------:R-:W-:Y:S01]  /*5540*/  IMAD.MOV.U32 R4, RZ, RZ, R2 ;  /* 0x000000ffff047224 */ /* 0x000fe200078e0002 */
[----:B------:R-:W-:Y:S01]  /*5550*/  R2UR UR5, R5 ;  /* 0x00000000050572ca */ /* 0x000fe200000e0000 */
[----:B------:R-:W-:-:S10]  /*5560*/  IMAD.MOV.U32 R5, RZ, RZ, 0x0 ;  /* 0x00000000ff057424 */ /* 0x000fd400078e00ff */
        /* <DEDUP_REMOVED lines=62> */
[----:B------:R-:W-:Y:S11]  /*5950*/  RET.REL.NODEC R4 `(_ZN18transformer_engine6detail43dgated_act_cast_transpose_kernel_notalignedILi2ELi1Ef13__nv_bfloat16fNS_5EmptyEXadL_ZNS_6dqgeluIffEET_T0_RKS3_EEXadL_ZNS_5qgeluIffEES5_S6_S8_EEEEvPKT2_SC_PT3_SE_PKT1_PSF_SI_mmm) ;  /* 0xffffffa404a87950 */ /* 0x000ff60003c3ffff */
        .weak           $__internal_17_$__cuda_sm20_rcp_rn_f32_slowpath
        .type           $__internal_17_$__cuda_sm20_rcp_rn_f32_slowpath,@function
        .size           $__internal_17_$__cuda_sm20_rcp_rn_f32_slowpath,(.L_x_29318 - $__internal_17_$__cuda_sm20_rcp_rn_f32_slowpath)
$__internal_17_$__cuda_sm20_rcp_rn_f32_slowpath:
[----:B------:R-:W-:Y:S01]  /*5960*/  SHF.L.U32 R37, R0, 0x1, RZ ;  /* 0x0000000100257819 */ /* 0x000fe200000006ff */
[----:B------:R-:W-:Y:S03]  /*5970*/  BSSY B0, `(.L_x_1531) ;  /* 0x0000030000007945 */ /* 0x000fe60003800000 */
[----:B------:R-:W-:-:S04]  /*5980*/  SHF.R.U32.HI R37, RZ, 0x18, R37 ;  /* 0x00000018ff257819 */ /* 0x000fc80000011625 */
[----:B------:R-:W-:-:S13]  /*5990*/  ISETP.NE.U32.AND P1, PT, R37, RZ, PT ;  /* 0x000000ff2500720c */ /* 0x000fda0003f25070 */
[----:B------:R-:W-:Y:S05]  /*59a0*/  @P1 BRA `(.L_x_1532) ;  /* 0x0000000000281947 */ /* 0x000fea0003800000 */
[----:B------:R-:W-:-:S05]  /*59b0*/  IMAD.SHL.U32 R37, R0, 0x2, RZ ;  /* 0x0000000200257824 */ /* 0x000fca00078e00ff */
        /* <DEDUP_REMOVED lines=9> */
.L_x_1532:
[----:B------:R-:W-:-:S05]  /*5a50*/  VIADD R38, R37, 0xffffff03 ;  /* 0xffffff0325267836 */ /* 0x000fca0000000000 */
[----:B------:R-:W-:-:S13]  /*5a60*/  ISETP.GT.U32.AND P1, PT, R38, 0x1, PT ;  /* 0x000000012600780c */ /* 0x000fda0003f24070 */
[----:B------:R-:W-:Y:S05]  /*5a70*/  @P1 BRA `(.L_x_1534) ;  /* 0x0000000000781947 */ /* 0x000fea0003800000 */
[----:B------:R-:W-:Y:S01]  /*5a80*/  LOP3.LUT R45, R0, 0x7fffff, RZ, 0xc0, !PT ;  /* 0x007fffff002d7812 */ /* 0x000fe200078ec0ff */
[----:B------:R-:W-:-:S03]  /*5a90*/  IMAD.MOV.U32 R41, RZ, RZ, 0x3 ;  /* 0x00000003ff297424 */ /* 0x000fc600078e00ff */
[----:B------:R-:W-:-:S04]  /*5aa0*/  LOP3.LUT R45, R45, 0x3f800000, RZ, 0xfc, !PT ;  /* 0x3f8000002d2d7812 */ /* 0x000fc800078efcff */
[----:B------:R-:W0:Y:S02]  /*5ab0*/  MUFU.RCP R44, R45 ;  /* 0x0000002d002c7308 */ /* 0x000e240000001000 */
[----:B0-----:R-:W-:-:S04]  /*5ac0*/  FFMA R39, R45, R44, -1 ;  /* 0xbf8000002d277423 */ /* 0x001fc8000000002c */
[----:B------:R-:W-:-:S04]  /*5ad0*/  FADD.FTZ R39, -R39, -RZ ;  /* 0x800000ff27277221 */ /* 0x000fc80000010100 */
[CCC-:B------:R-:W-:Y:S01]  /*5ae0*/  FFMA.RM R40, R44.reuse, R39.reuse, R44.reuse ;  /* 0x000000272c287223 */ /* 0x1c0fe2000000402c */
[----:B------:R-:W-:-:S05]  /*5af0*/  FFMA.RP R39, R44, R39, R44 ;  /* 0x000000272c277223 */ /* 0x000fca000000802c */
        /* <DEDUP_REMOVED lines=13> */
[----:B------:R-:W-:-:S05]  /*5bd0*/  SEL R38, RZ, 0x1, !P1 ;  /* 0x00000001ff267807 */ /* 0x000fca0004800000 */
[----:B------:R-:W-:-:S05]  /*5be0*/  IMAD.MOV R38, RZ, RZ, -R38 ;  /* 0x000000ffff267224 */ /* 0x000fca00078e0a26 */
[----:B------:R-:W-:Y:S02]  /*5bf0*/  ISETP.GE.AND P1, PT, R38, RZ, PT ;  /* 0x000000ff2600720c */ /* 0x000fe40003f26270 */
[----:B------:R-:W-:-:S04]  /*5c00*/  IADD3 R38, PT, PT, R37, -0xfc, RZ ;  /* 0xffffff0425267810 */ /* 0x000fc80007ffe0ff */
[----:B------:R-:W-:-:S07]  /*5c10*/  SHF.R.U32.HI R39, RZ, R38, R39 ;  /* 0x00000026ff277219 */ /* 0x000fce0000011627 */
[----:B------:R-:W-:-:S04]  /*5c20*/  @!P1 VIADD R39, R39, 0x1 ;  /* 0x0000000127279836 */ /* 0x000fc80000000000 */
[----:B------:R-:W-:-:S05]  /*5c30*/  @!P2 IMAD.SHL.U32 R39, R39, 0x2, RZ ;  /* 0x000000022727a824 */ /* 0x000fca00078e00ff */
[----:B------:R-:W-:Y:S01]  /*5c40*/  LOP3.LUT R39, R39, 0x80000000, R0, 0xf8, !PT ;  /* 0x8000000027277812 */ /* 0x000fe200078ef800 */
[----:B------:R-:W-:Y:S06]  /*5c50*/  BRA `(.L_x_1533) ;  /* 0x0000000000047947 */ /* 0x000fec0003800000 */
.L_x_1534:
[----:B------:R0:W1:Y:S02]  /*5c60*/  MUFU.RCP R39, R0 ;  /* 0x0000000000277308 */ /* 0x0000640000001000 */
.L_x_1533:
[----:B------:R-:W-:Y:S05]  /*5c70*/  BSYNC B0 ;  /* 0x0000000000007941 */ /* 0x000fea0003800000 */
.L_x_1531:
[----:B------:R-:W-:Y:S02]  /*5c80*/  IMAD.MOV.U32 R40, RZ, RZ, R10 ;  /* 0x000000ffff287224 */ /* 0x000fe400078e000a */
[----:B------:R-:W-:-:S04]  /*5c90*/  IMAD.MOV.U32 R41, RZ, RZ, 0x0 ;  /* 0x00000000ff297424 */ /* 0x000fc800078e00ff */
[----:B01----:R-:W-:Y:S05]  /*5ca0*/  RET.REL.NODEC R40 `(_ZN18transformer_engine6detail43dgated_act_cast_transpose_kernel_notalignedILi2ELi1Ef13__nv_bfloat16fNS_5EmptyEXadL_ZNS_6dqgeluIffEET_T0_RKS3_EEXadL_ZNS_5qgeluIffEES5_S6_S8_EEEEvPKT2_SC_PT3_SE_PKT1_PSF_SI_mmm) ;  /* 0xffffffa028d47950 */ /* 0x003fea0003c3ffff */
.L_x_1535:
        /* <DEDUP_REMOVED lines=13> */
.L_x_29318:


//--------------------- .text._ZN18transformer_engine6detail32dgated_act_cast_transpose_kernelILi2ELi1Ef13__nv_bfloat16fNS_5EmptyEXadL_ZNS_6dqgeluIffEET_T0_RKS3_EEXadL_ZNS_5qgeluIffEES5_S6_S8_EEEEvPKT2_SC_PT3_SE_PKT1_PSF_SI_mmm --------------------------
	.section	.text._ZN18transformer_engine6detail32dgated_act_cast_transpose_kernelILi2ELi1Ef13__nv_bfloat16fNS_5EmptyEXadL_ZNS_6dqgeluIffEET_T0_RKS3_EEXadL_ZNS_5qgeluIffEES5_S6_S8_EEEEvPKT2_SC_PT3_SE_PKT1_PSF_SI_mmm,"ax",@progbits
	.align	128
        .global         _ZN18transformer_engine6detail32dgated_act_cast_transpose_kernelILi2ELi1Ef13__nv_bfloat16fNS_5EmptyEXadL_ZNS_6dqgeluIffEET_T0_RKS3_EEXadL_ZNS_5qgeluIffEES5_S6_S8_EEEEvPKT2_SC_PT3_SE_PKT1_PSF_SI_mmm
        .type           _ZN18transformer_engine6detail32dgated_act_cast_transpose_kernelILi2ELi1Ef13__nv_bfloat16fNS_5EmptyEXadL_ZNS_6dqgeluIffEET_T0_RKS3_EEXadL_ZNS_5qgeluIffEES5_S6_S8_EEEEvPKT2_SC_PT3_SE_PKT1_PSF_SI_mmm,@function
        .size           _ZN18transformer_engine6detail32dgated_act_cast_transpose_kernelILi2ELi1Ef13__nv_bfloat16fNS_5EmptyEXadL_ZNS_6dqgeluIffEET_T0_RKS3_EEXadL_ZNS_5qgeluIffEES5_S6_S8_EEEEvPKT2_SC_PT3_SE_PKT1_PSF_SI_mmm,(.L_x_29320 - _ZN18transformer_engine6detail32dgated_act_cast_transpose_kernelILi2ELi1Ef13__nv_bfloat16fNS_5EmptyEXadL_ZNS_6dqgeluIffEET_T0_RKS3_EEXadL_ZNS_5qgeluIffEES5_S6_S8_EEEEvPKT2_SC_PT3_SE_PKT1_PSF_SI_mmm)
        .other          _ZN18transformer_engine6detail32dgated_act_cast_transpose_kernelILi2ELi1Ef13__nv_bfloat16fNS_5EmptyEXadL_ZNS_6dqgeluIffEET_T0_RKS3_EEXadL_ZNS_5qgeluIffEES5_S6_S8_EEEEvPKT2_SC_PT3_SE_PKT1_PSF_SI_mmm,@"STO_CUDA_ENTRY STV_DEFAULT"
_ZN18transformer_engine6detail32dgated_act_cast_transpose_kernelILi2ELi1Ef13__nv_bfloat16fNS_5EmptyEXadL_ZNS_6dqgeluIffEET_T0_RKS3_EEXadL_ZNS_5qgeluIffEES5_S6_S8_EEEEvPKT2_SC_PT3_SE_PKT1_PSF_SI_mmm:
.text._ZN18transformer_engine6detail32dgated_act_cast_transpose_kernelILi2ELi1Ef13__nv_bfloat16fNS_5EmptyEXadL_ZNS_6dqgeluIffEET_T0_RKS3_EEXadL_ZNS_5qgeluIffEES5_S6_S8_EEEEvPKT2_SC_PT3_SE_PKT1_PSF_SI_mmm:
        /* <DEDUP_REMOVED lines=39> */
.L_x_1536:
[----:B------:R-:W-:-:S07]  /*0270*/  MOV R4, 0x290 ;  /* 0x0000029000047802 */ /* 0x000fce0000000f00 */
[----:B------:R-:W-:Y:S05]  /*0280*/  CALL.REL.NOINC `($__internal_18_$__cuda_sm20_div_u64) ;  /* 0x0000003800647944 */ /* 0x000fea0003c00000 */
        /* <DEDUP_REMOVED lines=11> */
.L_x_1537:
[----:B------:R-:W0:Y:S01]  /*0340*/  S2R R9, SR_TID.X ;  /* 0x0000000000097919 */ /* 0x000e220000002100 */
[----:B------:R-:W1:Y:S01]  /*0350*/  LDCU.64 UR16, c[0x0][0x3b8] ;  /* 0x00007700ff1077ac */ /* 0x000e620008000a00 */
[----:B------:R-:W-:Y:S01]  /*0360*/  IMAD.MOV.U32 R25, RZ, RZ, RZ ;  /* 0x000000ffff197224 */ /* 0x000fe200078e00ff */
[----:B------:R-:W2:Y:S01]  /*0370*/  LDCU.128 UR12, c[0x0][0x380] ;  /* 0x00007000ff0c77ac */ /* 0x000ea20008000c00 */
[----:B------:R-:W-:Y:S02]  /*0380*/  USHF.L.U32 UR7, UR21, 0x6, URZ ;  /* 0x0000000615077899 */ /* 0x000fe400080006ff */
[----:B------:R-:W-:Y:S01]  /*0390*/  USHF.L.U64.HI UR10, UR21, 0x6, UR6 ;  /* 0x00000006150a7899 */ /* 0x000fe20008010206 */
[----:B------:R-:W3:Y:S01]  /*03a0*/  LDCU.64 UR26, c[0x0][0x358] ;  /* 0x00006b00ff1a77ac */ /* 0x000ee20008000a00 */
[----:B-1----:R-:W-:Y:S02]  /*03b0*/  UIMAD UR11, UR5, UR16, URZ ;  /* 0x00000010050b72a4 */ /* 0x002fe4000f8e02ff */
[----:B------:R-:W-:-:S02]  /*03c0*/  ULOP3.LUT UR28, UR17, 0x7fffffff, URZ, 0xc0, !UPT ;  /* 0x7fffffff111c7892 */ /* 0x000fc4000f8ec0ff */
[----:B------:R-:W-:Y:S02]  /*03d0*/  UIMAD.WIDE.U32 UR8, UR4, UR16, URZ ;  /* 0x00000010040872a5 */ /* 0x000fe4000f8e00ff */
[----:B------:R-:W-:Y:S02]  /*03e0*/  UIMAD UR11, UR4, UR17, UR11 ;  /* 0x00000011040b72a4 */ /* 0x000fe4000f8e020b */
[----:B------:R-:W-:Y:S02]  /*03f0*/  ULEA UR19, UP0, UR8, UR7, 0x6 ;  /* 0x0000000708137291 */ /* 0x000fe4000f8030ff */
[----:B------:R-:W-:Y:S02]  /*0400*/  UIADD3 UR9, UPT, UPT, UR9, UR11, URZ ;  /* 0x0000000b09097290 */ /* 0x000fe4000fffe0ff */
[----:B--2---:R-:W-:Y:S01]  /*0410*/  ULEA UR24, UP1, UR19, UR14, 0x1 ;  /* 0x0000000e13187291 */ /* 0x004fe2000f8208ff */
[----:B0-----:R-:W-:Y:S01]  /*0420*/  SHF.R.U32.HI R8, RZ, 0x5, R9 ;  /* 0x00000005ff087819 */ /* 0x001fe20000011609 */
[----:B------:R-:W-:-:S04]  /*0430*/  ULEA.HI.X UR20, UR8, UR10, UR9, 0x6, UP0 ;  /* 0x0000000a08147291 */ /* 0x000fc800080f3409 */
[----:B------:R-:W-:Y:S01]  /*0440*/  IMAD.SHL.U32 R7, R8, 0x4, RZ ;  /* 0x0000000408077824 */ /* 0x000fe200078e00ff */
[----:B------:R-:W-:Y:S01]  /*0450*/  ULEA.HI.X UR25, UR19, UR15, UR20, 0x1, UP1 ;  /* 0x0000000f13197291 */ /* 0x000fe200088f0c14 */
[----:B------:R-:W0:Y:S02]  /*0460*/  LDCU.64 UR14, c[0x0][0x3a0] ;  /* 0x00007400ff0e77ac */ /* 0x000e240008000a00 */
[C---:B------:R-:W-:Y:S01]  /*0470*/  IMAD R13, R7.reuse, UR28, RZ ;  /* 0x0000001c070d7c24 */ /* 0x040fe2000f8e02ff */
[----:B------:R-:W-:-:S04]  /*0480*/  IADD3 R6, PT, PT, -R7, R9, RZ ;  /* 0x0000000907067210 */ /* 0x000fc80007ffe1ff */
[----:B------:R-:W-:-:S05]  /*0490*/  LOP3.LUT R24, R6, 0x1f, RZ, 0xc0, !PT ;  /* 0x0000001f06187812 */ /* 0x000fca00078ec0ff */
[----:B------:R-:W-:-:S04]  /*04a0*/  IMAD.WIDE.U32 R28, R7, UR16, R24 ;  /* 0x00000010071c7c25 */ /* 0x000fc8000f8e0018 */
[----:B------:R-:W-:Y:S01]  /*04b0*/  IMAD.SHL.U32 R22, R28, 0x4, RZ ;  /* 0x000000041c167824 */ /* 0x000fe200078e00ff */
[----:B------:R-:W-:-:S04]  /*04c0*/  IADD3 R14, PT, PT, R29, R13, RZ ;  /* 0x0000000d1d0e7210 */ /* 0x000fc80007ffe0ff */
[----:B------:R-:W-:Y:S02]  /*04d0*/  SHF.L.U64.HI R16, R28, 0x2, R14 ;  /* 0x000000021c107819 */ /* 0x000fe4000001020e */
[----:B------:R-:W-:-:S04]  /*04e0*/  IADD3 R2, P0, PT, R22, UR24, RZ ;  /* 0x0000001816027c10 */ /* 0x000fc8000ff1e0ff */
[----:B------:R-:W-:-:S05]  /*04f0*/  IADD3.X R3, PT, PT, R16, UR25, RZ, P0, !PT ;  /* 0x0000001910037c10 */ /* 0x000fca00087fe4ff */
[----:B---3--:R1:W2:Y:S01]  /*0500*/  LDG.E R12, desc[UR26][R2.64] ;  /* 0x0000001a020c7981 */ /* 0x0082a2000c1e1900 */
[----:B0-----:R-:W-:-:S04]  /*0510*/  ISETP.NE.U32.AND P0, PT, RZ, UR14, PT ;  /* 0x0000000eff007c0c */ /* 0x001fc8000bf05070 */
[----:B------:R-:W-:Y:S01]  /*0520*/  ISETP.NE.AND.EX P0, PT, RZ, UR15, PT, P0 ;  /* 0x0000000fff007c0c */ /* 0x000fe2000bf05300 */
[----:B------:R-:W0:Y:S01]  /*0530*/  S2R R10, SR_CgaCtaId ;  /* 0x00000000000a7919 */ /* 0x000e220000008800 */
[----:B------:R-:W3:Y:S11]  /*0540*/  LDCU.64 UR14, c[0x0][0x3c0] ;  /* 0x00007800ff0e77ac */ /* 0x000ef60008000a00 */
[----:B------:R-:W4:Y:S02]  /*0550*/  @P0 LDC.64 R4, c[0x0][0x3a0] ;  /* 0x0000e800ff040b82 */ /* 0x000f240000000a00 */
[----:B----4-:R4:W5:Y:S01]  /*0560*/  @P0 LDG.E R0, desc[UR26][R4.64] ;  /* 0x0000001a04000981 */ /* 0x010962000c1e1900 */
[----:B-1----:R-:W-:Y:S01]  /*0570*/  IMAD.MOV.U32 R3, RZ, RZ, 0x3bbb989d ;  /* 0x3bbb989dff037424 */ /* 0x002fe200078e00ff */
[----:B------:R-:W-:-:S02]  /*0580*/  USHF.R.U64 UR29, UR16, 0x1, UR17 ;  /* 0x00000001101d7899 */ /* 0x000fc40008001211 */
[----:B------:R-:W-:Y:S01]  /*0590*/  IMAD.U32 R20, RZ, RZ, UR16 ;  /* 0x00000010ff147e24 */ /* 0x000fe2000f8e00ff */
[----:B------:R-:W-:Y:S01]  /*05a0*/  USHF.R.U32.HI UR30, URZ, 0x1, UR17 ;  /* 0x00000001ff1e7899 */ /* 0x000fe20008011611 */
[----:B------:R-:W-:Y:S01]  /*05b0*/  BSSY.RECONVERGENT B1, `(.L_x_1538) ;  /* 0x0000055000017945 */ /* 0x000fe20003800200 */
[----:B------:R-:W-:Y:S01]  /*05c0*/  ULEA UR7, UP0, UR8, UR7, 0x5 ;  /* 0x0000000708077291 */ /* 0x000fe2000f8028ff */
[----:B------:R-:W-:Y:S01]  /*05d0*/  MOV R26, UR29 ;  /* 0x0000001d001a7c02 */ /* 0x000fe20008000f00 */
[----:B---3--:R-:W-:Y:S01]  /*05e0*/  UIMAD UR6, UR6, UR14, URZ ;  /* 0x0000000e060672a4 */ /* 0x008fe2000f8e02ff */
[----:B----4-:R-:W-:Y:S01]  /*05f0*/  HFMA2 R4, -RZ, RZ, 3.7421875, 0 ;  /* 0x437c0000ff047431 */ /* 0x010fe200000001ff */
[----:B------:R-:W-:Y:S01]  /*0600*/  ULEA UR22, UP1, UR7, UR12, 0x1 ;  /* 0x0000000c07167291 */ /* 0x000fe2000f8208ff */
[----:B------:R-:W-:Y:S01]  /*0610*/  IMAD.U32 R27, RZ, RZ, UR30 ;  /* 0x0000001eff1b7e24 */ /* 0x000fe2000f8e00ff */
[----:B------:R-:W-:Y:S01]  /*0620*/  ULEA.HI.X UR12, UR8, UR10, UR9, 0x5, UP0 ;  /* 0x0000000a080c7291 */ /* 0x000fe200080f2c09 */
[C---:B------:R-:W-:Y:S01]  /*0630*/  IMAD R21, R7.reuse, UR30, RZ ;  /* 0x0000001e07157c24 */ /* 0x040fe2000f8e02ff */
[----:B------:R-:W1:Y:S01]  /*0640*/  LDCU.128 UR8, c[0x0][0x390] ;  /* 0x00007200ff0877ac */ /* 0x000e620008000c00 */
[----:B------:R-:W-:Y:S01]  /*0650*/  IMAD.WIDE.U32 R26, R7, UR29, R26 ;  /* 0x0000001d071a7c25 */ /* 0x000fe2000f8e001a */
[----:B------:R-:W-:-:S03]  /*0660*/  ULEA.HI.X UR23, UR7, UR13, UR12, 0x1, UP1 ;  /* 0x0000000d07177291 */ /* 0x000fc600088f0c0c */
[----:B------:R-:W-:Y:S01]  /*0670*/  IMAD.IADD R34, R21, 0x1, R27 ;  /* 0x0000000115227824 */ /* 0x000fe200078e021b */
[----:B------:R-:W-:Y:S02]  /*0680*/  UIMAD.WIDE.U32 UR12, UR21, UR14, URZ ;  /* 0x0000000e150c72a5 */ /* 0x000fe4000f8e00ff */
[----:B------:R-:W-:Y:S02]  /*0690*/  UIMAD UR7, UR21, UR15, UR6 ;  /* 0x0000000f150772a4 */ /* 0x000fe4000f8e0206 */
[----:B------:R-:W-:Y:S02]  /*06a0*/  USHF.L.U32 UR6, UR12, 0x6, URZ ;  /* 0x000000060c067899 */ /* 0x000fe400080006ff */
[----:B------:R-:W-:Y:S02]  /*06b0*/  UIADD3 UR7, UPT, UPT, UR13, UR7, URZ ;  /* 0x000000070d077290 */ /* 0x000fe4000fffe0ff */
[----:B------:R-:W-:Y:S02]  /*06c0*/  ULEA UR6, UP1, UR4, UR6, 0x5 ;  /* 0x0000000604067291 */ /* 0x000fe4000f8228ff */
[----:B------:R-:W-:-:S02]  /*06d0*/  USHF.L.U64.HI UR12, UR12, 0x6, UR7 ;  /* 0x000000060c0c7899 */ /* 0x000fc40008010207 */
[----:B-1----:R-:W-:Y:S02]  /*06e0*/  ULEA UR8, UP0, UR19, UR8, 0x2 ;  /* 0x0000000813087291 */ /* 0x002fe4000f8010ff */
[----:B------:R-:W-:Y:S02]  /*06f0*/  ULEA.HI.X UR4, UR4, UR12, UR5, 0x5, UP1 ;  /* 0x0000000c04047291 */ /* 0x000fe400088f2c05 */
[----:B------:R-:W-:Y:S01]  /*0700*/  ULEA UR10, UP2, UR6, UR10, 0x2 ;  /* 0x0000000a060a7291 */ /* 0x000fe2000f8410ff */
[----:B------:R-:W-:Y:S01]  /*0710*/  UMOV UR12, 0x3f800000 ;  /* 0x3f800000000c7882 */ /* 0x000fe20000000000 */
[----:B------:R-:W-:Y:S02]  /*0720*/  UIMAD UR15, UR15, UR16, URZ ;  /* 0x000000100f0f72a4 */ /* 0x000fe4000f8e02ff */
[----:B------:R-:W-:Y:S02]  /*0730*/  ULEA.HI.X UR9, UR19, UR9, UR20, 0x2, UP0 ;  /* 0x0000000913097291 */ /* 0x000fe400080f1414 */
[----:B------:R-:W-:-:S02]  /*0740*/  ULEA.HI.X UR11, UR6, UR11, UR4, 0x2, UP2 ;  /* 0x0000000b060b7291 */ /* 0x000fc400090f1404 */
[----:B------:R-:W-:Y:S02]  /*0750*/  ULEA UR19, UP0, UR16, UR24, 0x1 ;  /* 0x0000001810137291 */ /* 0x000fe4000f8008ff */
[----:B------:R-:W-:Y:S02]  /*0760*/  UIMAD.WIDE.U32 UR4, UR14, UR16, URZ ;  /* 0x000000100e0472a5 */ /* 0x000fe4000f8e00ff */
[----:B------:R-:W-:-:S04]  /*0770*/  UIMAD UR15, UR17, UR14, UR15 ;  /* 0x0000000e110f72a4 */ /* 0x000fc8000f8e020f */
[----:B------:R-:W-:Y:S01]  /*0780*/  UIADD3 UR5, UPT, UPT, UR5, UR15, URZ ;  /* 0x0000000f05057290 */ /* 0x000fe2000fffe0ff */
[C---:B--2---:R-:W-:Y:S02]  /*0790*/  SHF.L.U32 R15, R12.reuse, 0x10, RZ ;  /* 0x000000100c0f7819 */ /* 0x044fe400000006ff */
[----:B------:R-:W-:-:S03]  /*07a0*/  PRMT R12, R12, 0x7632, R12 ;  /* 0x000076320c0c7816 */ /* 0x000fc6000000000c */
[----:B------:R-:W-:-:S04]  /*07b0*/  FMUL R2, R15, 1.7020000219345092773 ;  /* 0x3fd9db230f027820 */ /* 0x000fc80000400000 */
[----:B------:R-:W-:-:S04]  /*07c0*/  FFMA.SAT R3, R2, -R3, 0.5 ;  /* 0x3f00000002037423 */ /* 0x000fc80000002803 */
[----:B------:R-:W-:Y:S01]  /*07d0*/  FFMA.RM R4, R3, R4, 12582913 ;  /* 0x4b40000103047423 */ /* 0x000fe20000004004 */
[----:B------:R-:W-:-:S03]  /*07e0*/  MOV R3, 0x400 ;  /* 0x0000040000037802 */ /* 0x000fc60000000f00 */
[C---:B------:R-:W-:Y:S01]  /*07f0*/  FADD R5, R4.reuse, -12583039 ;  /* 0xcb40007f04057421 */ /* 0x040fe20000000000 */
[----:B------:R-:W-:Y:S01]  /*0800*/  SHF.L.U32 R4, R4, 0x17, RZ ;  /* 0x0000001704047819 */ /* 0x000fe200000006ff */
[----:B------:R-:W-:Y:S02]  /*0810*/  VIADD R3, R3, 0x20 ;  /* 0x0000002003037836 */ /* 0x000fe40000000000 */
[----:B------:R-:W-:-:S03]  /*0820*/  FFMA R5, R2, -1.4426950216293334961, -R5 ;  /* 0xbfb8aa3b02057823 */ /* 0x000fc60000000805 */
[----:B0-----:R-:W-:Y:S01]  /*0830*/  LEA R3, R10, R3, 0x18 ;  /* 0x000000030a037211 */ /* 0x001fe200078ec0ff */
[----:B------:R-:W-:Y:S01]  /*0840*/  FFMA R17, R2, -1.925963033500011079e-08, R5 ;  /* 0xb2a5706002117823 */ /* 0x000fe20000000005 */
[----:B------:R-:W-:Y:S01]  /*0850*/  IADD3 R5, PT, PT, R6, -0x1, RZ ;  /* 0xffffffff06057810 */ /* 0x000fe20007ffe0ff */
[----:B------:R-:W-:-:S03]  /*0860*/  IMAD.WIDE.U32 R10, R7, UR29, R24 ;  /* 0x0000001d070a7c25 */ /* 0x000fc6000f8e0018 */
[----:B------:R-:W-:Y:S01]  /*0870*/  LOP3.LUT R5, R5, 0x1f, RZ, 0xc0, !PT ;  /* 0x0000001f05057812 */ /* 0x000fe200078ec0ff */
[----:B------:R-:W0:Y:S01]  /*0880*/  MUFU.EX2 R17, R17 ;  /* 0x0000001100117308 */ /* 0x000e220000000800 */
[----:B------:R-:W-:Y:S01]  /*0890*/  IMAD.IADD R19, R11, 0x1, R21 ;  /* 0x000000010b137824 */ /* 0x000fe200078e0215 */
[C---:B------:R-:W-:Y:S02]  /*08a0*/  LEA R30, P1, R10.reuse, UR22, 0x2 ;  /* 0x000000160a1e7c11 */ /* 0x040fe4000f8210ff */
[----:B------:R-:W-:Y:S02]  /*08b0*/  IADD3 R11, P2, PT, R5, R26, RZ ;  /* 0x0000001a050b7210 */ /* 0x000fe40007f5e0ff */
[----:B------:R-:W-:Y:S02]  /*08c0*/  LEA.HI.X R31, R10, UR23, R19, 0x2, P1 ;  /* 0x000000170a1f7c11 */ /* 0x000fe400088f1413 */
[----:B------:R-:W-:Y:S02]  /*08d0*/  LEA R42, P1, R11, UR22, 0x2 ;  /* 0x000000160b2a7c11 */ /* 0x000fe4000f8210ff */
[----:B------:R-:W-:-:S02]  /*08e0*/  MOV R21, UR28 ;  /* 0x0000001c00157c02 */ /* 0x000fc40008000f00 */
[----:B-----5:R-:W-:Y:S01]  /*08f0*/  @P0 R2UR UR12, R0 ;  /* 0x00000000000c02ca */ /* 0x020fe200000e0000 */
[----:B------:R-:W-:Y:S01]  /*0900*/  IMAD.WIDE.U32 R20, R7, UR16, R20 ;  /* 0x0000001007147c25 */ /* 0x000fe2000f8e0014 */
[----:B------:R-:W-:-:S03]  /*0910*/  ULEA.HI.X UR16, UR16, UR25, UR17, 0x1, UP0 ;  /* 0x0000001910107291 */ /* 0x000fc600080f0c11 */
[----:B0-----:R-:W-:Y:S01]  /*0920*/  FFMA R10, R4, R17, 1 ;  /* 0x3f800000040a7423 */ /* 0x001fe20000000011 */
[----:B------:R-:W-:Y:S01]  /*0930*/  IADD3.X R4, PT, PT, RZ, R34, RZ, P2, !PT ;  /* 0x00000022ff047210 */ /* 0x000fe200017fe4ff */
[----:B------:R-:W-:Y:S01]  /*0940*/  ULEA UR13, UP0, UR4, UR10, 0x2 ;  /* 0x0000000a040d7291 */ /* 0x000fe2000f8010ff */
[----:B------:R-:W-:Y:S02]  /*0950*/  IADD3 R36, PT, PT, R13, R21, RZ ;  /* 0x000000150d247210 */ /* 0x000fe40007ffe0ff */
[----:B------:R-:W-:Y:S01]  /*0960*/  LEA.HI.X R43, R11, UR23, R4, 0x2, P1 ;  /* 0x000000170b2b7c11 */ /* 0x000fe200088f1404 */
[----:B------:R-:W-:Y:S01]  /*0970*/  VIADD R4, R10, 0x1800000 ;  /* 0x018000000a047836 */ /* 0x000fe20000000000 */
[----:B------:R-:W-:Y:S01]  /*0980*/  IADD3 R18, P1, PT, R5, R20, RZ ;  /* 0x0000001405127210 */ /* 0x000fe20007f3e0ff */
[----:B------:R-:W-:-:S03]  /*0990*/  ULEA.HI.X UR5, UR4, UR11, UR5, 0x2, UP0 ;  /* 0x0000000b04057291 */ /* 0x000fc600080f1405 */
[----:B------:R-:W-:Y:S01]  /*09a0*/  LOP3.LUT R4, R4, 0x7f800000, RZ, 0xc0, !PT ;  /* 0x7f80000004047812 */ /* 0x000fe200078ec0ff */
[----:B------:R-:W-:Y:S01]  /*09b0*/  IMAD.SHL.U32 R32, R18, 0x4, RZ ;  /* 0x0000000412207824 */ /* 0x000fe200078e00ff */
[----:B------:R-:W-:Y:S02]  /*09c0*/  IADD3.X R17, PT, PT, RZ, R36, RZ, P1, !PT ;  /* 0x00000024ff117210 */ /* 0x000fe40000ffe4ff */
[----:B------:R-:W-:Y:S02]  /*09d0*/  ISETP.GT.U32.AND P0, PT, R4, 0x1ffffff, PT ;  /* 0x01ffffff0400780c */ /* 0x000fe40003f04070 */
[----:B------:R-:W-:Y:S02]  /*09e0*/  LOP3.LUT R4, R9, 0x1f, RZ, 0xc0, !PT ;  /* 0x0000001f09047812 */ /* 0x000fe400078ec0ff */
[----:B------:R-:W-:Y:S02]  /*09f0*/  IADD3 R44, P2, PT, R32, UR24, RZ ;  /* 0x00000018202c7c10 */ /* 0x000fe4000ff5e0ff */
[----:B------:R-:W-:Y:S01]  /*0a00*/  IADD3 R22, P1, PT, R22, UR19, RZ ;  /* 0x0000001316167c10 */ /* 0x000fe2000ff3e0ff */
[----:B------:R-:W-:Y:S01]  /*0a10*/  IMAD R3, R4, 0x84, R3 ;  /* 0x0000008404037824 */ /* 0x000fe200078e0203 */
[----:B------:R-:W-:-:S02]  /*0a20*/  IADD3 R32, P3, PT, R32, UR19, RZ ;  /* 0x0000001320207c10 */ /* 0x000fc4000ff7e0ff */
[----:B------:R-:W-:Y:S02]  /*0a30*/  SHF.L.U64.HI R0, R18, 0x2, R17 ;  /* 0x0000000212007819 */ /* 0x000fe40000010211 */
[----:B------:R-:W-:Y:S02]  /*0a40*/  IADD3.X R23, PT, PT, R16, UR16, RZ, P1, !PT ;  /* 0x0000001010177c10 */ /* 0x000fe40008ffe4ff */
[C---:B------:R-:W-:Y:S02]  /*0a50*/  IADD3.X R45, PT, PT, R0.reuse, UR25, RZ, P2, !PT ;  /* 0x00000019002d7c10 */ /* 0x040fe400097fe4ff */
[----:B------:R-:W-:Y:S01]  /*0a60*/  IADD3.X R33, PT, PT, R0, UR16, RZ, P3, !PT ;  /* 0x0000001000217c10 */ /* 0x000fe20009ffe4ff */
[----:B------:R-:W-:Y:S06]  /*0a70*/  @P0 BRA `(.L_x_1539) ;  /* 0x0000000000100947 */ /* 0x000fec0003800000 */
[----:B------:R-:W-:Y:S01]  /*0a80*/  IMAD.MOV.U32 R0, RZ, RZ, R10 ;  /* 0x000000ffff007224 */ /* 0x000fe200078e000a */
[----:B------:R-:W-:-:S07]  /*0a90*/  MOV R10, 0xab0 ;  /* 0x00000ab0000a7802 */ /* 0x000fce0000000f00 */
[----:B------:R-:W-:Y:S05]  /*0aa0*/  CALL.REL.NOINC `($__internal_19_$__cuda_sm20_rcp_rn_f32_slowpath) ;  /* 0x00000034007c7944 */ /* 0x000fea0003c00000 */
[----:B------:R-:W-:Y:S05]  /*0ab0*/  BRA `(.L_x_1540) ;  /* 0x0000000000107947 */ /* 0x000fea0003800000 */
.L_x_1539:
[----:B------:R-:W0:Y:S02]  /*0ac0*/  MUFU.RCP R11, R10 ;  /* 0x0000000a000b7308 */ /* 0x000e240000001000 */
[----:B0-----:R-:W-:-:S04]  /*0ad0*/  FFMA R0, R10, R11, -1 ;  /* 0xbf8000000a007423 */ /* 0x001fc8000000000b */
[----:B------:R-:W-:-:S04]  /*0ae0*/  FADD.FTZ R0, -R0, -RZ ;  /* 0x800000ff00007221 */ /* 0x000fc80000010100 */
[----:B------:R-:W-:-:S07]  /*0af0*/  FFMA R0, R11, R0, R11 ;  /* 0x000000000b007223 */ /* 0x000fce000000000b */
.L_x_1540:
[----:B------:R-:W-:Y:S05]  /*0b00*/  BSYNC.RECONVERGENT B1 ;  /* 0x0000000000017941 */ /* 0x000fea0003800200 */
.L_x_1538:
[----:B------:R-:W2:Y:S04]  /*0b10*/  LDG.E R30, desc[UR26][R30.64] ;  /* 0x0000001a1e1e7981 */ /* 0x000ea8000c1e1900 */
[----:B------:R-:W3:Y:S01]  /*0b20*/  LDG.E R23, desc[UR26][R22.64] ;  /* 0x0000001a16177981 */ /* 0x000ee2000c1e1900 */
        /* <DEDUP_REMOVED lines=17> */
[----:B------:R-:W-:Y:S02]  /*0c40*/  ISETP.GT.U32.AND P0, PT, R10, 0x1ffffff, PT ;  /* 0x01ffffff0a00780c */ /* 0x000fe40003f04070 */
[C---:B--2---:R-:W-:Y:S02]  /*0c50*/  SHF.L.U32 R31, R30.reuse, 0x10, RZ ;  /* 0x000000101e1f7819 */ /* 0x044fe400000006ff */
[----:B------:R-:W-:Y:S01]  /*0c60*/  PRMT R2, R30, 0x7632, R2 ;  /* 0x000076321e027816 */ /* 0x000fe20000000002 */
[C---:B---3--:R-:W-:Y:S02]  /*0c70*/  IMAD.U32 R11, R23.reuse, 0x10000, RZ ;  /* 0x00010000170b7824 */ /* 0x048fe400078e00ff */
[----:B------:R-:W-:Y:S01]  /*0c80*/  FMUL R0, R0, R31 ;  /* 0x0000001f00007220 */ /* 0x000fe20000400000 */
[----:B------:R-:W-:-:S03]  /*0c90*/  PRMT R13, R23, 0x7632, R13 ;  /* 0x00007632170d7816 */ /* 0x000fc6000000000d */
[----:B------:R-:W-:Y:S02]  /*0ca0*/  FMUL R22, R0, R11 ;  /* 0x0000000b00167220 */ /* 0x000fe40000400000 */
[----:B------:R-:W-:Y:S05]  /*0cb0*/  @P0 BRA `(.L_x_1542) ;  /* 0x0000000000100947 */ /* 0x000fea0003800000 */
[----:B------:R-:W-:Y:S02]  /*0cc0*/  MOV R0, R19 ;  /* 0x0000001300007202 */ /* 0x000fe40000000f00 */
[----:B------:R-:W-:-:S07]  /*0cd0*/  MOV R10, 0xcf0 ;  /* 0x00000cf0000a7802 */ /* 0x000fce0000000f00 */
[----:B------:R-:W-:Y:S05]  /*0ce0*/  CALL.REL.NOINC `($__internal_19_$__cuda_sm20_rcp_rn_f32_slowpath) ;  /* 0x0000003000ec7944 */ /* 0x000fea0003c00000 */
[----:B------:R-:W-:Y:S05]  /*0cf0*/  BRA `(.L_x_1543) ;  /* 0x0000000000107947 */ /* 0x000fea0003800000 */
.L_x_1542:
[----:B------:R-:W0:Y:S02]  /*0d00*/  MUFU.RCP R0, R19 ;  /* 0x0000001300007308 */ /* 0x000e240000001000 */
[----:B0-----:R-:W-:-:S04]  /*0d10*/  FFMA R10, R19, R0, -1 ;  /* 0xbf800000130a7423 */ /* 0x001fc80000000000 */
[----:B------:R-:W-:-:S04]  /*0d20*/  FADD.FTZ R11, -R10, -RZ ;  /* 0x800000ff0a0b7221 */ /* 0x000fc80000010100 */
[----:B------:R-:W-:-:S07]  /*0d30*/  FFMA R0, R0, R11, R0 ;  /* 0x0000000b00007223 */ /* 0x000fce0000000000 */
.L_x_1543:
[----:B------:R-:W-:Y:S05]  /*0d40*/  BSYNC.RECONVERGENT B1 ;  /* 0x0000000000017941 */ /* 0x000fea0003800200 */
.L_x_1541:
        /* <DEDUP_REMOVED lines=21> */
[----:B------:R-:W-:Y:S05]  /*0ea0*/  CALL.REL.NOINC `($__internal_19_$__cuda_sm20_rcp_rn_f32_slowpath) ;  /* 0x00000030007c7944 */ /* 0x000fea0003c00000 */
[----:B------:R-:W-:Y:S05]  /*0eb0*/  BRA `(.L_x_1546) ;  /* 0x0000000000107947 */ /* 0x000fea0003800000 */
.L_x_1545:
[----:B------:R-:W0:Y:S02]  /*0ec0*/  MUFU.RCP R0, R19 ;  /* 0x0000001300007308 */ /* 0x000e240000001000 */
[----:B0-----:R-:W-:-:S04]  /*0ed0*/  FFMA R10, R19, R0, -1 ;  /* 0xbf800000130a7423 */ /* 0x001fc80000000000 */
[----:B------:R-:W-:-:S04]  /*0ee0*/  FADD.FTZ R15, -R10, -RZ ;  /* 0x800000ff0a0f7221 */ /* 0x000fc80000010100 */
[----:B------:R-:W-:-:S07]  /*0ef0*/  FFMA R0, R0, R15, R0 ;  /* 0x0000000f00007223 */ /* 0x000fce0000000000 */
.L_x_1546:
[----:B------:R-:W-:Y:S05]  /*0f00*/  BSYNC.RECONVERGENT B1 ;  /* 0x0000000000017941 */ /* 0x000fea0003800200 */
.L_x_1544:
        /* <DEDUP_REMOVED lines=25> */
[----:B------:R-:W-:Y:S05]  /*10a0*/  CALL.REL.NOINC `($__internal_19_$__cuda_sm20_rcp_rn_f32_slowpath) ;  /* 0x0000002c00fc7944 */ /* 0x000fea0003c00000 */
[----:B------:R-:W-:Y:S05]  /*10b0*/  BRA `(.L_x_1549) ;  /* 0x0000000000107947 */ /* 0x000fea0003800000 */
.L_x_1548:
[----:B------:R-:W0:Y:S02]  /*10c0*/  MUFU.RCP R0, R35 ;  /* 0x0000002300007308 */ /* 0x000e240000001000 */
[----:B0-----:R-:W-:-:S04]  /*10d0*/  FFMA R10, R35, R0, -1 ;  /* 0xbf800000230a7423 */ /* 0x001fc80000000000 */
[----:B------:R-:W-:-:S04]  /*10e0*/  FADD.FTZ R11, -R10, -RZ ;  /* 0x800000ff0a0b7221 */ /* 0x000fc80000010100 */
[----:B------:R-:W-:-:S07]  /*10f0*/  FFMA R0, R0, R11, R0 ;  /* 0x0000000b00007223 */ /* 0x000fce0000000000 */
.L_x_1549:
[----:B------:R-:W-:Y:S05]  /*1100*/  BSYNC.RECONVERGENT B1 ;  /* 0x0000000000017941 */ /* 0x000fea0003800200 */
.L_x_1547:
[----:B------:R-:W2:Y:S01]  /*1110*/  LDG.E R16, desc[UR26][R44.64] ;  /* 0x0000001a2c107981 */ /* 0x000ea2000c1e1900 */
[----:B------:R-:W-:Y:S01]  /*1120*/  IMAD.MOV.U32 R10, RZ, RZ, 0x3bbb989d ;  /* 0x3bbb989dff0a7424 */ /* 0x000fe200078e00ff */
[----:B------:R-:W-:Y:S01]  /*1130*/  MOV R21, 0x437c0000 ;  /* 0x437c000000157802 */ /* 0x000fe20000000f00 */
[----:B------:R-:W0:Y:S01]  /*1140*/  LDCU.64 UR6, c[0x0][0x3b8] ;  /* 0x00007700ff0677ac */ /* 0x000e220008000a00 */
[----:B------:R1:W5:Y:S01]  /*1150*/  LDG.E R19, desc[UR26][R32.64] ;  /* 0x0000001a20137981 */ /* 0x000362000c1e1900 */
[----:B------:R-:W-:Y:S02]  /*1160*/  SHF.L.U64.HI R27, R28, 0x3, R14 ;  /* 0x000000031c1b7819 */ /* 0x000fe4000001020e */
[----:B------:R-:W-:Y:S01]  /*1170*/  IADD3 R35, P3, PT, R26, UR29, RZ ;  /* 0x0000001d1a237c10 */ /* 0x000fe2000ff7e0ff */
[----:B------:R3:W5:Y:S01]  /*1180*/  LDG.E R11, desc[UR26][R42.64] ;  /* 0x0000001a2a0b7981 */ /* 0x000762000c1e1900 */
[----:B-1----:R-:W-:Y:S01]  /*1190*/  IMAD.SHL.U32 R32, R28, 0x8, RZ ;  /* 0x000000081c207824 */ /* 0x002fe200078e00ff */
[----:B0-----:R-:W-:-:S04]  /*11a0*/  ULEA UR14, UP0, UR6, UR8, 0x2 ;  /* 0x00000008060e7291 */ /* 0x001fc8000f8010ff */
[C---:B------:R-:W-:Y:S01]  /*11b0*/  IADD3 R28, P1, PT, R32.reuse, UR8, RZ ;  /* 0x00000008201c7c10 */ /* 0x040fe2000ff3e0ff */
[----:B------:R-:W-:Y:S01]  /*11c0*/  ULEA.HI.X UR4, UR6, UR9, UR7, 0x2, UP0 ;  /* 0x0000000906047291 */ /* 0x000fe200080f1407 */
[----:B------:R-:W-:Y:S02]  /*11d0*/  IADD3 R26, P2, PT, R32, UR14, RZ ;  /* 0x0000000e201a7c10 */ /* 0x000fe4000ff5e0ff */
[C---:B------:R-:W-:Y:S01]  /*11e0*/  FMNMX3 R14, |R22|.reuse, RZ, |R23|, !PT ;  /* 0x000000ff160e7276 */ /* 0x040fe20007800617 */
[----:B------:R-:W-:Y:S01]  /*11f0*/  FMUL R22, R22, UR12 ;  /* 0x0000000c16167c20 */ /* 0x000fe20008400000 */
[----:B------:R-:W-:Y:S01]  /*1200*/  FMUL R23, R23, UR12 ;  /* 0x0000000c17177c20 */ /* 0x000fe20008400000 */
[----:B------:R-:W-:Y:S01]  /*1210*/  IADD3.X R34, PT, PT, R34, UR30, RZ, P3, !PT ;  /* 0x0000001e22227c10 */ /* 0x000fe20009ffe4ff */
        /* <DEDUP_REMOVED lines=8> */
[----:B------:R-:W0:Y:S01]  /*12a0*/  MUFU.EX2 R29, R30 ;  /* 0x0000001e001d7308 */ /* 0x000e220000000800 */
[----:B------:R-:W-:Y:S01]  /*12b0*/  SHF.L.U32 R10, R10, 0x17, RZ ;  /* 0x000000170a0a7819 */ /* 0x000fe200000006ff */
[----:B------:R-:W-:Y:S01]  /*12c0*/  FMUL R21, R12, R0 ;  /* 0x000000000c157220 */ /* 0x000fe20000400000 */
[----:B------:R-:W-:-:S03]  /*12d0*/  IADD3 R12, P0, PT, R20, UR6, RZ ;  /* 0x00000006140c7c10 */ /* 0x000fc6000ff1e0ff */
[----:B------:R-:W-:Y:S01]  /*12e0*/  FMUL R0, R2, R21 ;  /* 0x0000001502007220 */ /* 0x000fe20000400000 */
[----:B------:R-:W-:Y:S02]  /*12f0*/  VIADD R2, R6, 0x1e ;  /* 0x0000001e06027836 */ /* 0x000fe40000000000 */
[----:B------:R-:W-:Y:S01]  /*1300*/  FMUL R20, R31, UR12 ;  /* 0x0000000c1f147c20 */ /* 0x000fe20008400000 */
[----:B------:R-:W-:Y:S01]  /*1310*/  FMUL R21, R0, UR12 ;  /* 0x0000000c00157c20 */ /* 0x000fe20008400000 */
[----:B0-----:R-:W-:Y:S01]  /*1320*/  FFMA R10, R10, R29, 1 ;  /* 0x3f8000000a0a7423 */ /* 0x001fe2000000001d */
[C---:B------:R-:W-:Y:S02]  /*1330*/  IADD3.X R29, PT, PT, R27.reuse, UR9, RZ, P1, !PT ;  /* 0x000000091b1d7c10 */ /* 0x040fe40008ffe4ff */
[----:B------:R-:W-:Y:S02]  /*1340*/  IADD3.X R27, PT, PT, R27, UR4, RZ, P2, !PT ;  /* 0x000000041b1b7c10 */ /* 0x000fe400097fe4ff */
[----:B------:R-:W-:-:S02]  /*1350*/  IADD3 R30, PT, PT, R10, 0x1800000, RZ ;  /* 0x018000000a1e7810 */ /* 0x000fc40007ffe0ff */
[----:B------:R-:W-:Y:S02]  /*1360*/  LOP3.LUT R2, R2, 0x1f, RZ, 0xc0, !PT ;  /* 0x0000001f02027812 */ /* 0x000fe400078ec0ff */
[----:B------:R-:W-:Y:S01]  /*1370*/  LOP3.LUT R30, R30, 0x7f800000, RZ, 0xc0, !PT ;  /* 0x7f8000001e1e7812 */ /* 0x000fe200078ec0ff */
[----:B------:R-:W-:Y:S01]  /*1380*/  STG.E.64 desc[UR26][R28.64], R22 ;  /* 0x000000161c007986 */ /* 0x000fe2000c101b1a */
[----:B------:R-:W-:Y:S02]  /*1390*/  IADD3.X R36, PT, PT, R36, UR28, RZ, P0, !PT ;  /* 0x0000001c24247c10 */ /* 0x000fe400087fe4ff */
[----:B------:R-:W-:Y:S01]  /*13a0*/  ISETP.GT.U32.AND P0, PT, R30, 0x1ffffff, PT ;  /* 0x01ffffff1e00780c */ /* 0x000fe20003f04070 */
[----:B------:R0:W-:Y:S01]  /*13b0*/  STG.E.64 desc[UR26][R26.64], R20 ;  /* 0x000000141a007986 */ /* 0x0001e2000c101b1a */
[----:B------:R-:W-:-:S04]  /*13c0*/  IADD3 R33, P1, PT, R2, R35, RZ ;  /* 0x0000002302217210 */ /* 0x000fc80007f3e0ff */
[----:B------:R-:W-:Y:S02]  /*13d0*/  IADD3.X R30, PT, PT, RZ, R34, RZ, P1, !PT ;  /* 0x00000022ff1e7210 */ /* 0x000fe40000ffe4ff */
[----:B0-----:R-:W-:-:S05]  /*13e0*/  IADD3 R26, P2, PT, R2, R12, RZ ;  /* 0x0000000c021a7210 */ /* 0x001fca0007f5e0ff */
[----:B------:R-:W-:Y:S02]  /*13f0*/  IMAD.SHL.U32 R32, R26, 0x4, RZ ;  /* 0x000000041a207824 */ /* 0x000fe400078e00ff */
[----:B------:R-:W-:Y:S01]  /*1400*/  IMAD.X R27, RZ, RZ, R36, P2 ;  /* 0x000000ffff1b7224 */ /* 0x000fe200010e0624 */
[C---:B---3--:R-:W-:Y:S02]  /*1410*/  LEA R42, P1, R33.reuse, UR22, 0x2 ;  /* 0x00000016212a7c11 */ /* 0x048fe4000f8210ff */
[C---:B------:R-:W-:Y:S02]  /*1420*/  IADD3 R28, P2, PT, R32.reuse, UR24, RZ ;  /* 0x00000018201c7c10 */ /* 0x040fe4000ff5e0ff */
[----:B------:R-:W-:Y:S02]  /*1430*/  IADD3 R32, P3, PT, R32, UR19, RZ ;  /* 0x0000001320207c10 */ /* 0x000fe4000ff7e0ff */
[----:B------:R-:W-:Y:S02]  /*1440*/  SHF.L.U64.HI R37, R26, 0x2, R27 ;  /* 0x000000021a257819 */ /* 0x000fe4000001021b */
[----:B------:R-:W-:-:S02]  /*1450*/  LEA.HI.X R43, R33, UR23, R30, 0x2, P1 ;  /* 0x00000017212b7c11 */ /* 0x000fc400088f141e */
[----:B------:R-:W-:Y:S02]  /*1460*/  FMNMX3 R31, |R31|, R14, |R0|, !PT ;  /* 0x0000000e1f1f7276 */ /* 0x000fe40007800600 */
[C---:B------:R-:W-:Y:S02]  /*1470*/  IADD3.X R29, PT, PT, R37.reuse, UR25, RZ, P2, !PT ;  /* 0x00000019251d7c10 */ /* 0x040fe400097fe4ff */
[----:B------:R-:W-:Y:S01]  /*1480*/  IADD3.X R33, PT, PT, R37, UR16, RZ, P3, !PT ;  /* 0x0000001025217c10 */ /* 0x000fe20009ffe4ff */
[----:B------:R-:W-:Y:S06]  /*1490*/  @P0 BRA `(.L_x_1551) ;  /* 0x0000000000100947 */ /* 0x000fec0003800000 */
[----:B------:R-:W-:Y:S02]  /*14a0*/  MOV R0, R10 ;  /* 0x0000000a00007202 */ /* 0x000fe40000000f00 */
[----:B------:R-:W-:-:S07]  /*14b0*/  MOV R10, 0x14d0 ;  /* 0x000014d0000a7802 */ /* 0x000fce0000000f00 */
[----:B-----5:R-:W-:Y:S05]  /*14c0*/  CALL.REL.NOINC `($__internal_19_$__cuda_sm20_rcp_rn_f32_slowpath) ;  /* 0x0000002800f47944 */ /* 0x020fea0003c00000 */
[----:B------:R-:W-:Y:S05]  /*14d0*/  BRA `(.L_x_1552) ;  /* 0x0000000000107947 */ /* 0x000fea0003800000 */
.L_x_1551:
[----:B------:R-:W0:Y:S02]  /*14e0*/  MUFU.RCP R37, R10 ;  /* 0x0000000a00257308 */ /* 0x000e240000001000 */
[----:B0-----:R-:W-:-:S04]  /*14f0*/  FFMA R0, R10, R37, -1 ;  /* 0xbf8000000a007423 */ /* 0x001fc80000000025 */
[----:B------:R-:W-:-:S04]  /*1500*/  FADD.FTZ R0, -R0, -RZ ;  /* 0x800000ff00007221 */ /* 0x000fc80000010100 */
[----:B------:R-:W-:-:S07]  /*1510*/  FFMA R0, R37, R0, R37 ;  /* 0x0000000025007223 */ /* 0x000fce0000000025 */
.L_x_1552:
[----:B------:R-:W-:Y:S05]  /*1520*/  BSYNC.RECONVERGENT B1 ;  /* 0x0000000000017941 */ /* 0x000fea0003800200 */
.L_x_1550:
[----:B------:R-:W-:Y:S02]  /*1530*/  HFMA2 R39, -RZ, RZ, 3.7421875, 0 ;  /* 0x437c0000ff277431 */ /* 0x000fe400000001ff */
[----:B------:R-:W-:Y:S02]  /*1540*/  IMAD.MOV.U32 R37, RZ, RZ, 0x3bbb989d ;  /* 0x3bbb989dff257424 */ /* 0x000fe400078e00ff */
[----:B------:R-:W-:Y:S01]  /*1550*/  FMUL R10, R15, -1.7020000219345092773 ;  /* 0xbfd9db230f0a7820 */ /* 0x000fe20000400000 */
[----:B------:R-:W-:Y:S01]  /*1560*/  BSSY.RECONVERGENT B1, `(.L_x_1553) ;  /* 0x000001d000017945 */ /* 0x000fe20003800200 */
[----:B------:R-:W-:Y:S02]  /*1570*/  PRMT R16, R16, 0x7632, R16 ;  /* 0x0000763210107816 */ /* 0x000fe40000000010 */
[----:B------:R-:W-:-:S04]  /*1580*/  FFMA.SAT R14, R10, R37, 0.5 ;  /* 0x3f0000000a0e7423 */ /* 0x000fc80000002025 */
[----:B------:R-:W-:-:S04]  /*1590*/  FFMA.RM R14, R14, R39, 12582913 ;  /* 0x4b4000010e0e7423 */ /* 0x000fc80000004027 */
[----:B------:R-:W-:-:S04]  /*15a0*/  FADD R37, R14, -12583039 ;  /* 0xcb40007f0e257421 */ /* 0x000fc80000000000 */
[----:B------:R-:W-:-:S04]  /*15b0*/  FFMA R37, R10, 1.4426950216293334961, -R37 ;  /* 0x3fb8aa3b0a257823 */ /* 0x000fc80000000825 */
[----:B------:R-:W-:Y:S01]  /*15c0*/  FFMA R30, R10, 1.925963033500011079e-08, R37 ;  /* 0x32a570600a1e7823 */ /* 0x000fe20000000025 */
[----:B------:R-:W-:-:S03]  /*15d0*/  IMAD.SHL.U32 R10, R14, 0x800000, RZ ;  /* 0x008000000e0a7824 */ /* 0x000fc600078e00ff */
[----:B------:R-:W0:Y:S02]  /*15e0*/  MUFU.EX2 R37, R30 ;  /* 0x0000001e00257308 */ /* 0x000e240000000800 */
[----:B0-----:R-:W-:Y:S01]  /*15f0*/  FFMA R10, R10, R37, 1 ;  /* 0x3f8000000a0a7423 */ /* 0x001fe20000000025 */
[----:B------:R-:W-:-:S04]  /*1600*/  FADD R37, -R0, 1 ;  /* 0x3f80000000257421 */ /* 0x000fc80000000100 */
[----:B------:R-:W-:Y:S01]  /*1610*/  IADD3 R14, PT, PT, R10, 0x1800000, RZ ;  /* 0x018000000a0e7810 */ /* 0x000fe20007ffe0ff */
[----:B------:R-:W-:-:S03]  /*1620*/  FMUL R37, R37, R0 ;  /* 0x0000000025257220 */ /* 0x000fc60000400000 */
[----:B------:R-:W-:Y:S01]  /*1630*/  LOP3.LUT R38, R14, 0x7f800000, RZ, 0xc0, !PT ;  /* 0x7f8000000e267812 */ /* 0x000fe200078ec0ff */
[----:B-----5:R-:W-:Y:S02]  /*1640*/  IMAD.U32 R14, R11, 0x10000, RZ ;  /* 0x000100000b0e7824 */ /* 0x020fe400078e00ff */
        /* <DEDUP_REMOVED lines=10> */
.L_x_1554:
[----:B------:R-:W0:Y:S02]  /*16f0*/  MUFU.RCP R13, R10 ;  /* 0x0000000a000d7308 */ /* 0x000e240000001000 */
[----:B0-----:R-:W-:-:S04]  /*1700*/  FFMA R0, R10, R13, -1 ;  /* 0xbf8000000a007423 */ /* 0x001fc8000000000d */
[----:B------:R-:W-:-:S04]  /*1710*/  FADD.FTZ R0, -R0, -RZ ;  /* 0x800000ff00007221 */ /* 0x000fc80000010100 */
[----:B------:R-:W-:-:S07]  /*1720*/  FFMA R0, R13, R0, R13 ;  /* 0x000000000d007223 */ /* 0x000fce000000000d */
.L_x_1555:
[----:B------:R-:W-:Y:S05]  /*1730*/  BSYNC.RECONVERGENT B1 ;  /* 0x0000000000017941 */ /* 0x000fea0003800200 */
.L_x_1553:
        /* <DEDUP_REMOVED lines=23> */
[----:B------:R-:W-:Y:S05]  /*18b0*/  CALL.REL.NOINC `($__internal_19_$__cuda_sm20_rcp_rn_f32_slowpath) ;  /* 0x0000002400f87944 */ /* 0x000fea0003c00000 */
[----:B------:R-:W-:Y:S05]  /*18c0*/  BRA `(.L_x_1558) ;  /* 0x0000000000107947 */ /* 0x000fea0003800000 */
.L_x_1557:
[----:B------:R-:W0:Y:S02]  /*18d0*/  MUFU.RCP R0, R37 ;  /* 0x0000002500007308 */ /* 0x000e240000001000 */
[----:B0-----:R-:W-:-:S04]  /*18e0*/  FFMA R10, R37, R0, -1 ;  /* 0xbf800000250a7423 */ /* 0x001fc80000000000 */
[----:B------:R-:W-:-:S04]  /*18f0*/  FADD.FTZ R15, -R10, -RZ ;  /* 0x800000ff0a0f7221 */ /* 0x000fc80000010100 */
[----:B------:R-:W-:-:S07]  /*1900*/  FFMA R0, R0, R15, R0 ;  /* 0x0000000f00007223 */ /* 0x000fce0000000000 */
.L_x_1558:
[----:B------:R-:W-:Y:S05]  /*1910*/  BSYNC.RECONVERGENT B1 ;  /* 0x0000000000017941 */ /* 0x000fea0003800200 */
.L_x_1556:
[----:B------:R-:W-:Y:S02]  /*1920*/  HFMA2 R15, -RZ, RZ, 0.96630859375, -0.0022525787353515625 ;  /* 0x3bbb989dff0f7431 */ /* 0x000fe400000001ff */
[----:B------:R-:W-:Y:S01]  /*1930*/  FMUL R10, R16, -1.7020000219345092773 ;  /* 0xbfd9db23100a7820 */ /* 0x000fe20000400000 */
[----:B------:R-:W-:Y:S01]  /*1940*/  IMAD.MOV.U32 R38, RZ, RZ, 0x437c0000 ;  /* 0x437c0000ff267424 */ /* 0x000fe200078e00ff */
        /* <DEDUP_REMOVED lines=24> */
.L_x_1560:
[----:B------:R-:W0:Y:S02]  /*1ad0*/  MUFU.RCP R15, R10 ;  /* 0x0000000a000f7308 */ /* 0x000e240000001000 */
[----:B0-----:R-:W-:-:S04]  /*1ae0*/  FFMA R0, R10, R15, -1 ;  /* 0xbf8000000a007423 */ /* 0x001fc8000000000f */
[----:B------:R-:W-:-:S04]  /*1af0*/  FADD.FTZ R0, -R0, -RZ ;  /* 0x800000ff00007221 */ /* 0x000fc80000010100 */
[----:B------:R-:W-:-:S07]  /*1b00*/  FFMA R0, R15, R0, R15 ;  /* 0x000000000f007223 */ /* 0x000fce000000000f */
.L_x_1561:
[----:B------:R-:W-:Y:S05]  /*1b10*/  BSYNC.RECONVERGENT B1 ;  /* 0x0000000000017941 */ /* 0x000fea0003800200 */
.L_x_1559:
[----:B------:R-:W2:Y:S04]  /*1b20*/  LDG.E R28, desc[UR26][R28.64] ;  /* 0x0000001a1c1c7981 */ /* 0x000ea8000c1e1900 */
[----:B------:R2:W5:Y:S01]  /*1b30*/  LDG.E R33, desc[UR26][R32.64] ;  /* 0x0000001a20217981 */ /* 0x000562000c1e1900 */
[----:B------:R-:W-:Y:S01]  /*1b40*/  MOV R10, 0x3bbb989d ;  /* 0x3bbb989d000a7802 */ /* 0x000fe20000000f00 */
[----:B------:R-:W-:Y:S02]  /*1b50*/  IMAD.MOV.U32 R19, RZ, RZ, 0x437c0000 ;  /* 0x437c0000ff137424 */ /* 0x000fe400078e00ff */
[----:B------:R-:W-:Y:S01]  /*1b60*/  FMUL R0, R16, R0 ;  /* 0x0000000010007220 */ /* 0x000fe20000400000 */
[C---:B------:R-:W-:Y:S01]  /*1b70*/  IMAD.SHL.U32 R39, R18.reuse, 0x8, RZ ;  /* 0x0000000812277824 */ /* 0x040fe200078e00ff */
[----:B------:R-:W0:Y:S01]  /*1b80*/  LDCU UR6, c[0x0][0x3b8] ;  /* 0x00007700ff0677ac */ /* 0x000e220008000800 */
[----:B------:R-:W-:Y:S01]  /*1b90*/  SHF.L.U64.HI R17, R18, 0x3, R17 ;  /* 0x0000000312117819 */ /* 0x000fe20000010211 */
[----:B------:R1:W5:Y:S02]  /*1ba0*/  LDG.E R29, desc[UR26][R42.64] ;  /* 0x0000001a2a1d7981 */ /* 0x000364000c1e1900 */
[----:B------:R-:W-:Y:S01]  /*1bb0*/  IADD3 R40, P0, PT, R39, UR8, RZ ;  /* 0x0000000827287c10 */ /* 0x000fe2000ff1e0ff */
[----:B------:R-:W-:-:S03]  /*1bc0*/  FMUL R18, R30, UR12 ;  /* 0x0000000c1e127c20 */ /* 0x000fc60008400000 */
[----:B------:R-:W-:Y:S02]  /*1bd0*/  IADD3.X R41, PT, PT, R17, UR9, RZ, P0, !PT ;  /* 0x0000000911297c10 */ /* 0x000fe400087fe4ff */
[----:B------:R-:W-:Y:S01]  /*1be0*/  FMNMX3 R31, |R30|, R31, |R13|, !PT ;  /* 0x0000001f1e1f7276 */ /* 0x000fe2000780060d */
[----:B------:R-:W-:Y:S01]  /*1bf0*/  BSSY.RECONVERGENT B1, `(.L_x_1562) ;  /* 0x000002d000017945 */ /* 0x000fe20003800200 */
[----:B--2---:R-:W-:-:S04]  /*1c00*/  IMAD.U32 R32, R28, 0x10000, RZ ;  /* 0x000100001c207824 */ /* 0x004fc800078e00ff */
[----:B------:R-:W-:-:S04]  /*1c10*/  FMUL R15, R32, 1.7020000219345092773 ;  /* 0x3fd9db23200f7820 */ /* 0x000fc80000400000 */
[----:B------:R-:W-:-:S04]  /*1c20*/  FFMA.SAT R10, R15, -R10, 0.5 ;  /* 0x3f0000000f0a7423 */ /* 0x000fc8000000280a */
[----:B------:R-:W-:-:S04]  /*1c30*/  FFMA.RM R10, R10, R19, 12582913 ;  /* 0x4b4000010a0a7423 */ /* 0x000fc80000004013 */
[----:B------:R-:W-:-:S04]  /*1c40*/  FADD R38, R10, -12583039 ;  /* 0xcb40007f0a267421 */ /* 0x000fc80000000000 */
[----:B------:R-:W-:-:S04]  /*1c50*/  FFMA R38, R15, -1.4426950216293334961, -R38 ;  /* 0xbfb8aa3b0f267823 */ /* 0x000fc80000000826 */
[----:B------:R-:W-:-:S04]  /*1c60*/  FFMA R38, R15, -1.925963033500011079e-08, R38 ;  /* 0xb2a570600f267823 */ /* 0x000fc80000000026 */
[----:B------:R2:W3:Y:S01]  /*1c70*/  MUFU.EX2 R19, R38 ;  /* 0x0000002600137308 */ /* 0x0004e20000000800 */
[----:B------:R-:W-:Y:S01]  /*1c80*/  SHF.L.U32 R16, R10, 0x17, RZ ;  /* 0x000000170a107819 */ /* 0x000fe200000006ff */
[----:B------:R-:W-:Y:S01]  /*1c90*/  FMUL R10, R11, R0 ;  /* 0x000000000b0a7220 */ /* 0x000fe20000400000 */
[----:B--2---:R-:W-:-:S04]  /*1ca0*/  IADD3 R38, P1, PT, R39, UR14, RZ ;  /* 0x0000000e27267c10 */ /* 0x004fc8000ff3e0ff */
[----:B------:R-:W-:Y:S01]  /*1cb0*/  IADD3.X R39, PT, PT, R17, UR4, RZ, P1, !PT ;  /* 0x0000000411277c10 */ /* 0x000fe20008ffe4ff */
[----:B------:R-:W-:Y:S01]  /*1cc0*/  FMUL R17, R10, UR12 ;  /* 0x0000000c0a117c20 */ /* 0x000fe20008400000 */
[----:B---3--:R-:W-:Y:S01]  /*1cd0*/  FFMA R0, R16, R19, 1 ;  /* 0x3f80000010007423 */ /* 0x008fe20000000013 */
[----:B------:R-:W-:Y:S01]  /*1ce0*/  FMUL R19, R13, UR12 ;  /* 0x0000000c0d137c20 */ /* 0x000fe20008400000 */
[----:B------:R-:W-:Y:S02]  /*1cf0*/  FMUL R16, R14, UR12 ;  /* 0x0000000c0e107c20 */ /* 0x000fe40008400000 */
[----:B------:R-:W-:Y:S01]  /*1d00*/  VIADD R37, R0, 0x1800000 ;  /* 0x0180000000257836 */ /* 0x000fe20000000000 */
[----:B------:R-:W-:Y:S01]  /*1d10*/  IADD3 R11, PT, PT, R6, 0x1d, RZ ;  /* 0x0000001d060b7810 */ /* 0x000fe20007ffe0ff */
[----:B------:R2:W-:Y:S03]  /*1d20*/  STG.E.64 desc[UR26][R40.64], R18 ;  /* 0x0000001228007986 */ /* 0x0005e6000c101b1a */
[----:B------:R-:W-:Y:S01]  /*1d30*/  LOP3.LUT R37, R37, 0x7f800000, RZ, 0xc0, !PT ;  /* 0x7f80000025257812 */ /* 0x000fe200078ec0ff */
[----:B------:R2:W-:Y:S01]  /*1d40*/  STG.E.64 desc[UR26][R38.64], R16 ;  /* 0x0000001026007986 */ /* 0x0005e2000c101b1a */
[----:B------:R-:W-:-:S02]  /*1d50*/  LOP3.LUT R11, R11, 0x1f, RZ, 0xc0, !PT ;  /* 0x0000001f0b0b7812 */ /* 0x000fc400078ec0ff */
[----:B------:R-:W-:Y:S02]  /*1d60*/  ISETP.GT.U32.AND P0, PT, R37, 0x1ffffff, PT ;  /* 0x01ffffff2500780c */ /* 0x000fe40003f04070 */
[C---:B0-----:R-:W-:Y:S02]  /*1d70*/  IADD3 R12, P3, P4, R11.reuse, UR6, R12 ;  /* 0x000000060b0c7c10 */ /* 0x041fe4000fc7e00c */
[----:B------:R-:W-:Y:S02]  /*1d80*/  IADD3 R35, P1, P2, R11, UR29, R35 ;  /* 0x0000001d0b237c10 */ /* 0x000fe4000fa3e023 */
[----:B------:R-:W-:Y:S02]  /*1d90*/  SHF.L.U32 R30, R12, 0x2, RZ ;  /* 0x000000020c1e7819 */ /* 0x000fe400000006ff */
[----:B------:R-:W-:Y:S02]  /*1da0*/  IADD3.X R13, PT, PT, RZ, UR28, R36, P3, P4 ;  /* 0x0000001cff0d7c10 */ /* 0x000fe40009fe8424 */
[----:B------:R-:W-:-:S02]  /*1db0*/  IADD3.X R37, PT, PT, RZ, UR30, R34, P1, P2 ;  /* 0x0000001eff257c10 */ /* 0x000fc40008fe4422 */
[C---:B-1----:R-:W-:Y:S02]  /*1dc0*/  LEA R42, P1, R35.reuse, UR22, 0x2 ;  /* 0x00000016232a7c11 */ /* 0x042fe4000f8210ff */
[C---:B------:R-:W-:Y:S02]  /*1dd0*/  IADD3 R44, P2, PT, R30.reuse, UR24, RZ ;  /* 0x000000181e2c7c10 */ /* 0x040fe4000ff5e0ff */
[----:B------:R-:W-:Y:S02]  /*1de0*/  IADD3 R34, P3, PT, R30, UR19, RZ ;  /* 0x000000131e227c10 */ /* 0x000fe4000ff7e0ff */
[----:B------:R-:W-:Y:S02]  /*1df0*/  SHF.L.U64.HI R30, R12, 0x2, R13 ;  /* 0x000000020c1e7819 */ /* 0x000fe4000001020d */
[----:B------:R-:W-:Y:S02]  /*1e00*/  LEA.HI.X R43, R35, UR23, R37, 0x2, P1 ;  /* 0x00000017232b7c11 */ /* 0x000fe400088f1425 */
[----:B------:R-:W-:-:S02]  /*1e10*/  FMNMX3 R14, |R14|, R31, |R10|, !PT ;  /* 0x0000001f0e0e7276 */ /* 0x000fc4000780060a */
[C---:B------:R-:W-:Y:S02]  /*1e20*/  IADD3.X R45, PT, PT, R30.reuse, UR25, RZ, P2, !PT ;  /* 0x000000191e2d7c10 */ /* 0x040fe400097fe4ff */
[----:B------:R-:W-:Y:S01]  /*1e30*/  IADD3.X R35, PT, PT, R30, UR16, RZ, P3, !PT ;  /* 0x000000101e237c10 */ /* 0x000fe20009ffe4ff */
[----:B--2---:R-:W-:Y:S06]  /*1e40*/  @P0 BRA `(.L_x_1563) ;  /* 0x00000000000c0947 */ /* 0x004fec0003800000 */
[----:B------:R-:W-:-:S07]  /*1e50*/  MOV R10, 0x1e70 ;  /* 0x00001e70000a7802 */ /* 0x000fce0000000f00 */
[----:B-----5:R-:W-:Y:S05]  /*1e60*/  CALL.REL.NOINC `($__internal_19_$__cuda_sm20_rcp_rn_f32_slowpath) ;  /* 0x00000020008c7944 */ /* 0x020fea0003c00000 */
[----:B------:R-:W-:Y:S05]  /*1e70*/  BRA `(.L_x_1564) ;  /* 0x0000000000107947 */ /* 0x000fea0003800000 */
.L_x_1563:
[----:B------:R-:W0:Y:S02]  /*1e80*/  MUFU.RCP R31, R0 ;  /* 0x00000000001f7308 */ /* 0x000e240000001000 */
[----:B0-----:R-:W-:-:S04]  /*1e90*/  FFMA R10, R0, R31, -1 ;  /* 0xbf800000000a7423 */ /* 0x001fc8000000001f */
[----:B------:R-:W-:-:S04]  /*1ea0*/  FADD.FTZ R10, -R10, -RZ ;  /* 0x800000ff0a0a7221 */ /* 0x000fc80000010100 */
[----:B------:R-:W-:-:S07]  /*1eb0*/  FFMA R0, R31, R10, R31 ;  /* 0x0000000a1f007223 */ /* 0x000fce000000001f */
.L_x_1564:
[----:B------:R-:W-:Y:S05]  /*1ec0*/  BSYNC.RECONVERGENT B1 ;  /* 0x0000000000017941 */ /* 0x000fea0003800200 */
.L_x_1562:
        /* <DEDUP_REMOVED lines=28> */
.L_x_1566:
[----:B------:R-:W0:Y:S02]  /*2090*/  MUFU.RCP R31, R10 ;  /* 0x0000000a001f7308 */ /* 0x000e240000001000 */
[----:B0-----:R-:W-:-:S04]  /*20a0*/  FFMA R0, R10, R31, -1 ;  /* 0xbf8000000a007423 */ /* 0x001fc8000000001f */
[----:B------:R-:W-:-:S04]  /*20b0*/  FADD.FTZ R0, -R0, -RZ ;  /* 0x800000ff00007221 */ /* 0x000fc80000010100 */
[----:B------:R-:W-:-:S07]  /*20c0*/  FFMA R0, R31, R0, R31 ;  /* 0x000000001f007223 */ /* 0x000fce000000001f */
.L_x_1567:
[----:B------:R-:W-:Y:S05]  /*20d0*/  BSYNC.RECONVERGENT B1 ;  /* 0x0000000000017941 */ /* 0x000fea0003800200 */
.L_x_1565:
[----:B------:R-:W-:Y:S01]  /*20e0*/  SHF.L.U32 R28, R28, 0x10, RZ ;  /* 0x000000101c1c7819 */ /* 0x000fe200000006ff */
[----:B------:R-:W-:Y:S01]  /*20f0*/  IMAD.MOV.U32 R10, RZ, RZ, 0x3bbb989d ;  /* 0x3bbb989dff0a7424 */ /* 0x000fe200078e00ff */
        /* <DEDUP_REMOVED lines=23> */
.L_x_1569:
[----:B------:R-:W0:Y:S02]  /*2270*/  MUFU.RCP R37, R10 ;  /* 0x0000000a00257308 */ /* 0x000e240000001000 */
[----:B0-----:R-:W-:-:S04]  /*2280*/  FFMA R0, R10, R37, -1 ;  /* 0xbf8000000a007423 */ /* 0x001fc80000000025 */
[----:B------:R-:W-:-:S04]  /*2290*/  FADD.FTZ R0, -R0, -RZ ;  /* 0x800000ff00007221 */ /* 0x000fc80000010100 */
[----:B------:R-:W-:-:S07]  /*22a0*/  FFMA R0, R37, R0, R37 ;  /* 0x0000000025007223 */ /* 0x000fce0000000025 */
.L_x_1570:
[----:B------:R-:W-:Y:S05]  /*22b0*/  BSYNC.RECONVERGENT B1 ;  /* 0x0000000000017941 */ /* 0x000fea0003800200 */
.L_x_1568:
        /* <DEDUP_REMOVED lines=10> */
[----:B------:R-:W-:-:S03]  /*2360*/  SHF.L.U32 R10, R32, 0x17, RZ ;  /* 0x00000017200a7819 */ /* 0x000fc600000006ff */
        /* <DEDUP_REMOVED lines=14> */
[----:B------:R-:W-:Y:S05]  /*2450*/  CALL.REL.NOINC `($__internal_19_$__cuda_sm20_rcp_rn_f32_slowpath) ;  /* 0x0000001c00107944 */ /* 0x000fea0003c00000 */
[----:B------:R-:W-:Y:S05]  /*2460*/  BRA `(.L_x_1573) ;  /* 0x0000000000107947 */ /* 0x000fea0003800000 */
.L_x_1572:
[----:B------:R-:W0:Y:S02]  /*2470*/  MUFU.RCP R33, R10 ;  /* 0x0000000a00217308 */ /* 0x000e240000001000 */
[----:B0-----:R-:W-:-:S04]  /*2480*/  FFMA R0, R10, R33, -1 ;  /* 0xbf8000000a007423 */ /* 0x001fc80000000021 */
[----:B------:R-:W-:-:S04]  /*2490*/  FADD.FTZ R0, -R0, -RZ ;  /* 0x800000ff00007221 */ /* 0x000fc80000010100 */
[----:B------:R-:W-:-:S07]  /*24a0*/  FFMA R0, R33, R0, R33 ;  /* 0x0000000021007223 */ /* 0x000fce0000000021 */
.L_x_1573:
[----:B------:R-:W-:Y:S05]  /*24b0*/  BSYNC.RECONVERGENT B1 ;  /* 0x0000000000017941 */ /* 0x000fea0003800200 */
.L_x_1571:
[----:B------:R-:W2:Y:S04]  /*24c0*/  LDG.E R32, desc[UR26][R44.64] ;  /* 0x0000001a2c207981 */ /* 0x000ea8000c1e1900 */
[----:B------:R-:W5:Y:S01]  /*24d0*/  LDG.E R34, desc[UR26][R34.64] ;  /* 0x0000001a22227981 */ /* 0x000f62000c1e1900 */
[----:B------:R-:W-:Y:S01]  /*24e0*/  MOV R37, 0x3bbb989d ;  /* 0x3bbb989d00257802 */ /* 0x000fe20000000f00 */
[----:B------:R-:W-:Y:S02]  /*24f0*/  IMAD.MOV.U32 R39, RZ, RZ, 0x437c0000 ;  /* 0x437c0000ff277424 */ /* 0x000fe400078e00ff */
[----:B------:R-:W-:Y:S02]  /*2500*/  IMAD.SHL.U32 R38, R26, 0x8, RZ ;  /* 0x000000081a267824 */ /* 0x000fe400078e00ff */
[----:B------:R-:W-:Y:S01]  /*2510*/  FMUL R0, R28, R0 ;  /* 0x000000001c007220 */ /* 0x000fe20000400000 */
[----:B------:R0:W5:Y:S02]  /*2520*/  LDG.E R33, desc[UR26][R42.64] ;  /* 0x0000001a2a217981 */ /* 0x000164000c1e1900 */
[----:B------:R-:W-:-:S02]  /*2530*/  IADD3 R40, P0, PT, R38, UR8, RZ ;  /* 0x0000000826287c10 */ /* 0x000fc4000ff1e0ff */
[----:B------:R-:W-:Y:S02]  /*2540*/  IADD3 R38, P1, PT, R38, UR14, RZ ;  /* 0x0000000e26267c10 */ /* 0x000fe4000ff3e0ff */
[----:B0-----:R-:W-:Y:S01]  /*2550*/  SHF.L.U64.HI R42, R26, 0x3, R27 ;  /* 0x000000031a2a7819 */ /* 0x001fe2000001021b */
[----:B------:R-:W-:Y:S01]  /*2560*/  FMUL R26, R15, UR12 ;  /* 0x0000000c0f1a7c20 */ /* 0x000fe20008400000 */
[----:B------:R-:W-:Y:S01]  /*2570*/  FMUL R27, R31, UR12 ;  /* 0x0000000c1f1b7c20 */ /* 0x000fe20008400000 */
[----:B------:R-:W-:Y:S01]  /*2580*/  FMUL R28, R30, UR12 ;  /* 0x0000000c1e1c7c20 */ /* 0x000fe20008400000 */
[----:B------:R-:W-:-:S05]  /*2590*/  IADD3.X R41, PT, PT, R42, UR9, RZ, P0, !PT ;  /* 0x000000092a297c10 */ /* 0x000fca00087fe4ff */
[----:B------:R0:W-:Y:S01]  /*25a0*/  STG.E.64 desc[UR26][R40.64], R26 ;  /* 0x0000001a28007986 */ /* 0x0001e2000c101b1a */
        /* <DEDUP_REMOVED lines=9> */
[----:B------:R-:W1:Y:S01]  /*2640*/  MUFU.EX2 R39, R44 ;  /* 0x0000002c00277308 */ /* 0x000e620000000800 */
[----:B------:R-:W-:Y:S01]  /*2650*/  SHF.L.U32 R10, R10, 0x17, RZ ;  /* 0x000000170a0a7819 */ /* 0x000fe200000006ff */
[----:B------:R-:W-:-:S04]  /*2660*/  FMUL R37, R29, R0 ;  /* 0x000000001d257220 */ /* 0x000fc80000400000 */
[----:B------:R-:W-:Y:S01]  /*2670*/  FMUL R29, R37, UR12 ;  /* 0x0000000c251d7c20 */ /* 0x000fe20008400000 */
[----:B-1----:R-:W-:Y:S01]  /*2680*/  FFMA R0, R10, R39, 1 ;  /* 0x3f8000000a007423 */ /* 0x002fe20000000027 */
[----:B------:R-:W-:-:S04]  /*2690*/  IADD3.X R39, PT, PT, R42, UR4, RZ, P1, !PT ;  /* 0x000000042a277c10 */ /* 0x000fc80008ffe4ff */
[----:B------:R-:W-:Y:S01]  /*26a0*/  IADD3 R10, PT, PT, R0, 0x1800000, RZ ;  /* 0x01800000000a7810 */ /* 0x000fe20007ffe0ff */
[----:B------:R0:W-:Y:S03]  /*26b0*/  STG.E.64 desc[UR26][R38.64], R28 ;  /* 0x0000001c26007986 */ /* 0x0001e6000c101b1a */
[----:B------:R-:W-:-:S04]  /*26c0*/  LOP3.LUT R10, R10, 0x7f800000, RZ, 0xc0, !PT ;  /* 0x7f8000000a0a7812 */ /* 0x000fc800078ec0ff */
[----:B------:R-:W-:Y:S02]  /*26d0*/  ISETP.GT.U32.AND P0, PT, R10, 0x1ffffff, PT ;  /* 0x01ffffff0a00780c */ /* 0x000fe40003f04070 */
[----:B------:R-:W-:-:S11]  /*26e0*/  FMNMX3 R30, |R30|, R14, |R37|, !PT ;  /* 0x0000000e1e1e7276 */ /* 0x000fd60007800625 */
[----:B0-----:R-:W-:Y:S05]  /*26f0*/  @P0 BRA `(.L_x_1575) ;  /* 0x0000000000100947 */ /* 0x001fea0003800000 */
[----:B------:R-:W-:-:S07]  /*2700*/  MOV R10, 0x2720 ;  /* 0x00002720000a7802 */ /* 0x000fce0000000f00 */
[----:B-----5:R-:W-:Y:S05]  /*2710*/  CALL.REL.NOINC `($__internal_19_$__cuda_sm20_rcp_rn_f32_slowpath) ;  /* 0x0000001800607944 */ /* 0x020fea0003c00000 */
[----:B------:R-:W-:Y:S01]  /*2720*/  IMAD.MOV.U32 R15, RZ, RZ, R0 ;  /* 0x000000ffff0f7224 */ /* 0x000fe200078e0000 */
[----:B------:R-:W-:Y:S06]  /*2730*/  BRA `(.L_x_1576) ;  /* 0x0000000000107947 */ /* 0x000fec0003800000 */
.L_x_1575:
[----:B------:R-:W0:Y:S02]  /*2740*/  MUFU.RCP R15, R0 ;  /* 0x00000000000f7308 */ /* 0x000e240000001000 */
[----:B0-----:R-:W-:-:S04]  /*2750*/  FFMA R10, R0, R15, -1 ;  /* 0xbf800000000a7423 */ /* 0x001fc8000000000f */
[----:B------:R-:W-:-:S04]  /*2760*/  FADD.FTZ R10, -R10, -RZ ;  /* 0x800000ff0a0a7221 */ /* 0x000fc80000010100 */
[----:B------:R-:W-:-:S07]  /*2770*/  FFMA R15, R15, R10, R15 ;  /* 0x0000000a0f0f7223 */ /* 0x000fce000000000f */
.L_x_1576:
[----:B------:R-:W-:Y:S05]  /*2780*/  BSYNC.RECONVERGENT B1 ;  /* 0x0000000000017941 */ /* 0x000fea0003800200 */
.L_x_1574:
[----:B------:R-:W-:Y:S02]  /*2790*/  HFMA2 R31, -RZ, RZ, 0.96630859375, -0.0022525787353515625 ;  /* 0x3bbb989dff1f7431 */ /* 0x000fe400000001ff */
[----:B------:R-:W-:Y:S01]  /*27a0*/  FMUL R0, R35, -1.7020000219345092773 ;  /* 0xbfd9db2323007820 */ /* 0x000fe20000400000 */
[----:B------:R-:W-:Y:S01]  /*27b0*/  IMAD.MOV.U32 R37, RZ, RZ, 0x437c0000 ;  /* 0x437c0000ff257424 */ /* 0x000fe200078e00ff */
[----:B-----5:R-:W-:Y:S01]  /*27c0*/  SHF.L.U32 R14, R33, 0x10, RZ ;  /* 0x00000010210e7819 */ /* 0x020fe200000006ff */
        /* <DEDUP_REMOVED lines=12> */
[----:B------:R-:W-:Y:S01]  /*2890*/  FMUL R15, R15, R14 ;  /* 0x0000000e0f0f7220 */ /* 0x000fe20000400000 */
[----:B0-----:R-:W-:Y:S01]  /*28a0*/  FFMA R37, R10, R31, 1 ;  /* 0x3f8000000a257423 */ /* 0x001fe2000000001f */
[----:B------:R-:W-:Y:S02]  /*28b0*/  PRMT R31, R32, 0x7632, R31 ;  /* 0x00007632201f7816 */ /* 0x000fe4000000001f */
[----:B------:R-:W-:Y:S01]  /*28c0*/  FMUL R32, R15, R0 ;  /* 0x000000000f207220 */ /* 0x000fe20000400000 */
        /* <DEDUP_REMOVED lines=8> */
.L_x_1578:
[----:B------:R-:W0:Y:S02]  /*2950*/  MUFU.RCP R0, R37 ;  /* 0x0000002500007308 */ /* 0x000e240000001000 */
[----:B0-----:R-:W-:-:S04]  /*2960*/  FFMA R10, R37, R0, -1 ;  /* 0xbf800000250a7423 */ /* 0x001fc80000000000 */
[----:B------:R-:W-:-:S04]  /*2970*/  FADD.FTZ R15, -R10, -RZ ;  /* 0x800000ff0a0f7221 */ /* 0x000fc80000010100 */
[----:B------:R-:W-:-:S07]  /*2980*/  FFMA R0, R0, R15, R0 ;  /* 0x0000000f00007223 */ /* 0x000fce0000000000 */
.L_x_1579:
[----:B------:R-:W-:Y:S05]  /*2990*/  BSYNC.RECONVERGENT B1 ;  /* 0x0000000000017941 */ /* 0x000fea0003800200 */
.L_x_1577:
[----:B------:R-:W-:Y:S01]  /*29a0*/  IMAD.U32 R31, R31, 0x10000, RZ ;  /* 0x000100001f1f7824 */ /* 0x000fe200078e00ff */
[----:B------:R-:W-:Y:S01]  /*29b0*/  MOV R10, 0x3bbb989d ;  /* 0x3bbb989d000a7802 */ /* 0x000fe20000000f00 */
[----:B------:R-:W-:Y:S02]  /*29c0*/  IMAD.MOV.U32 R37, RZ, RZ, 0x437c0000 ;  /* 0x437c0000ff257424 */ /* 0x000fe400078e00ff */
        /* <DEDUP_REMOVED lines=22> */
.L_x_1581:
[----:B------:R-:W0:Y:S02]  /*2b30*/  MUFU.RCP R0, R37 ;  /* 0x0000002500007308 */ /* 0x000e240000001000 */
[----:B0-----:R-:W-:-:S04]  /*2b40*/  FFMA R10, R37, R0, -1 ;  /* 0xbf800000250a7423 */ /* 0x001fc80000000000 */
[----:B------:R-:W-:-:S04]  /*2b50*/  FADD.FTZ R35, -R10, -RZ ;  /* 0x800000ff0a237221 */ /* 0x000fc80000010100 */
[----:B------:R-:W-:-:S07]  /*2b60*/  FFMA R0, R0, R35, R0 ;  /* 0x0000002300007223 */ /* 0x000fce0000000000 */
.L_x_1582:
[----:B------:R-:W-:Y:S05]  /*2b70*/  BSYNC.RECONVERGENT B1 ;  /* 0x0000000000017941 */ /* 0x000fea0003800200 */
.L_x_1580:
        /* <DEDUP_REMOVED lines=27> */
.L_x_1584:
[----:B------:R-:W0:Y:S02]  /*2d30*/  MUFU.RCP R0, R39 ;  /* 0x0000002700007308 */ /* 0x000e240000001000 */
[----:B0-----:R-:W-:-:S04]  /*2d40*/  FFMA R10, R39, R0, -1 ;  /* 0xbf800000270a7423 */ /* 0x001fc80000000000 */
[----:B------:R-:W-:-:S04]  /*2d50*/  FADD.FTZ R35, -R10, -RZ ;  /* 0x800000ff0a237221 */ /* 0x000fc80000010100 */
[----:B------:R-:W-:-:S07]  /*2d60*/  FFMA R0, R0, R35, R0 ;  /* 0x0000002300007223 */ /* 0x000fce0000000000 */
.L_x_1585:
[----:B------:R-:W-:Y:S05]  /*2d70*/  BSYNC.RECONVERGENT B1 ;  /* 0x0000000000017941 */ /* 0x000fea0003800200 */
.L_x_1583:
[----:B------:R-:W-:Y:S01]  /*2d80*/  LOP3.LUT R34, RZ, R7, RZ, 0x33, !PT ;  /* 0x00000007ff227212 */ /* 0x000fe200078e33ff */
[----:B------:R-:W0:Y:S01]  /*2d90*/  LDCU.64 UR6, c[0x0][0x3c0] ;  /* 0x00007800ff0677ac */ /* 0x000e220008000a00 */
[----:B------:R-:W-:Y:S01]  /*2da0*/  SHF.L.U32 R25, R6, 0x2, RZ ;  /* 0x0000000206197819 */ /* 0x000fe200000006ff */
[----:B------:R-:W-:Y:S01]  /*2db0*/  FMUL R6, R31, R0 ;  /* 0x000000001f067220 */ /* 0x000fe20000400000 */
[----:B------:R-:W-:Y:S01]  /*2dc0*/  IADD3 R34, PT, PT, R34, R9, RZ ;  /* 0x0000000922227210 */ /* 0x000fe20007ffe0ff */
[----:B------:R-:W-:Y:S01]  /*2dd0*/  IMAD R8, R8, 0x10, R3 ;  /* 0x0000001008087824 */ /* 0x000fe200078e0203 */
[----:B------:R-:W-:Y:S01]  /*2de0*/  LOP3.LUT R10, R25, 0x7c, RZ, 0xc0, !PT ;  /* 0x0000007c190a7812 */ /* 0x000fe200078ec0ff */
[----:B------:R-:W-:Y:S01]  /*2df0*/  FMUL R33, R33, R6 ;  /* 0x0000000621217220 */ /* 0x000fe20000400000 */
[C---:B------:R-:W-:Y:S01]  /*2e00*/  VIADD R6, R25.reuse, 0xfffffff8 ;  /* 0xfffffff819067836 */ /* 0x040fe20000000000 */
[----:B------:R-:W-:Y:S01]  /*2e10*/  IADD3 R25, PT, PT, R25, -0xc, RZ ;  /* 0xfffffff419197810 */ /* 0x000fe20007ffe0ff */
[----:B------:R-:W-:Y:S01]  /*2e20*/  IMAD.SHL.U32 R34, R34, 0x4, RZ ;  /* 0x0000000422227824 */ /* 0x000fe200078e00ff */
[C---:B------:R-:W-:Y:S01]  /*2e30*/  SHF.L.U32 R36, R12.reuse, 0x3, RZ ;  /* 0x000000030c247819 */ /* 0x040fe200000006ff */
[----:B------:R-:W-:Y:S01]  /*2e40*/  IMAD.IADD R0, R3, 0x1, R10 ;  /* 0x0000000103007824 */ /* 0x000fe200078e020a */
[----:B------:R-:W-:Y:S01]  /*2e50*/  SHF.L.U64.HI R10, R12, 0x3, R13 ;  /* 0x000000030c0a7819 */ /* 0x000fe2000001020d */
[----:B------:R-:W-:Y:S01]  /*2e60*/  FMUL R13, R15, UR12 ;  /* 0x0000000c0f0d7c20 */ /* 0x000fe20008400000 */
[----:B------:R-:W-:Y:S01]  /*2e70*/  LOP3.LUT R6, R6, 0x7c, RZ, 0xc0, !PT ;  /* 0x0000007c06067812 */ /* 0x000fe200078ec0ff */
[----:B------:R-:W-:Y:S01]  /*2e80*/  FMUL R35, R33, UR12 ;  /* 0x0000000c21237c20 */ /* 0x000fe20008400000 */
[----:B------:R-:W-:Y:S01]  /*2e90*/  LOP3.LUT R12, R25, 0x7c, RZ, 0xc0, !PT ;  /* 0x0000007c190c7812 */ /* 0x000fe200078ec0ff */
[----:B------:R1:W-:Y:S01]  /*2ea0*/  STS [R0], R22 ;  /* 0x0000001600007388 */ /* 0x0003e20000000800 */
[----:B------:R-:W-:-:S02]  /*2eb0*/  LOP3.LUT R34, R34, 0x7c, RZ, 0xc0, !PT ;  /* 0x0000007c22227812 */ /* 0x000fc400078ec0ff */
[C---:B------:R-:W-:Y:S01]  /*2ec0*/  IADD3 R38, P0, PT, R36.reuse, UR8, RZ ;  /* 0x0000000824267c10 */ /* 0x040fe2000ff1e0ff */
[----:B0-----:R-:W-:Y:S01]  /*2ed0*/  USHF.L.U64.HI UR8, UR6, 0x1, UR7 ;  /* 0x0000000106087899 */ /* 0x001fe20008010207 */
[----:B------:R-:W-:Y:S02]  /*2ee0*/  IADD3 R36, P1, PT, R36, UR14, RZ ;  /* 0x0000000e24247c10 */ /* 0x000fe4000ff3e0ff */
[C---:B------:R-:W-:Y:S01]  /*2ef0*/  IADD3 R40, PT, PT, R3.reuse, R34, RZ ;  /* 0x0000002203287210 */ /* 0x040fe20007ffe0ff */
[----:B------:R-:W-:Y:S01]  /*2f00*/  FMUL R34, R14, UR12 ;  /* 0x0000000c0e227c20 */ /* 0x000fe20008400000 */
[----:B------:R-:W-:Y:S02]  /*2f10*/  IADD3.X R39, PT, PT, R10, UR9, RZ, P0, !PT ;  /* 0x000000090a277c10 */ /* 0x000fe400087fe4ff */
[C---:B-1----:R-:W-:Y:S01]  /*2f20*/  IADD3 R22, PT, PT, R3.reuse, R6, RZ ;  /* 0x0000000603167210 */ /* 0x042fe20007ffe0ff */
[----:B------:R-:W-:Y:S02]  /*2f30*/  IMAD.IADD R6, R3, 0x1, R12 ;  /* 0x0000000103067824 */ /* 0x000fe400078e020c */
[----:B------:R-:W-:Y:S01]  /*2f40*/  FMUL R12, R32, UR12 ;  /* 0x0000000c200c7c20 */ /* 0x000fe20008400000 */
[----:B------:R-:W-:Y:S01]  /*2f50*/  IADD3.X R37, PT, PT, R10, UR4, RZ, P1, !PT ;  /* 0x000000040a257c10 */ /* 0x000fe20008ffe4ff */
[----:B------:R-:W-:Y:S01]  /*2f60*/  STS [R40], R18 ;  /* 0x0000001228007388 */ /* 0x000fe20000000800 */
[----:B------:R-:W-:Y:S01]  /*2f70*/  USHF.L.U32 UR4, UR6, 0x1, URZ ;  /* 0x0000000106047899 */ /* 0x000fe200080006ff */
[----:B------:R-:W-:-:S02]  /*2f80*/  FMNMX3 R15, |R32|, R30, |R15|, !PT ;  /* 0x0000001e200f7276 */ /* 0x000fc4000780060f */
[----:B------:R-:W-:Y:S02]  /*2f90*/  STG.E.64 desc[UR26][R38.64], R12 ;  /* 0x0000000c26007986 */ /* 0x000fe4000c101b1a */
[----:B------:R-:W-:Y:S02]  /*2fa0*/  FMNMX3 R15, |R14|, R15, |R33|, !PT ;  /* 0x0000000f0e0f7276 */ /* 0x000fe40007800621 */
[----:B------:R-:W-:Y:S04]  /*2fb0*/  STS [R22], R26 ;  /* 0x0000001a16007388 */ /* 0x000fe80000000800 */
[----:B------:R0:W-:Y:S04]  /*2fc0*/  STG.E.64 desc[UR26][R36.64], R34 ;  /* 0x0000002224007986 */ /* 0x0001e8000c101b1a */
[----:B------:R1:W-:Y:S01]  /*2fd0*/  STS [R6], R12 ;  /* 0x0000000c06007388 */ /* 0x0003e20000000800 */
[----:B------:R-:W-:Y:S01]  /*2fe0*/  BAR.SYNC.DEFER_BLOCKING 0x0 ;  /* 0x0000000000007b1d */ /* 0x000fe20000010000 */
[----:B0-----:R-:W-:-:S04]  /*2ff0*/  IMAD.WIDE.U32 R36, R7, UR6, RZ ;  /* 0x0000000607247c25 */ /* 0x001fc8000f8e00ff */
[----:B------:R-:W-:Y:S02]  /*3000*/  IMAD R25, R7, UR7, R37 ;  /* 0x0000000707197c24 */ /* 0x000fe4000f8e0225 */
[----:B------:R-:W-:-:S03]  /*3010*/  IMAD.SHL.U32 R31, R36, 0x2, RZ ;  /* 0x00000002241f7824 */ /* 0x000fc600078e00ff */
[----:B------:R-:W-:Y:S02]  /*3020*/  SHF.L.U64.HI R38, R36, 0x1, R25 ;  /* 0x0000000124267819 */ /* 0x000fe40000010219 */
[----:B------:R-:W-:Y:S02]  /*3030*/  IADD3 R24, P0, PT, R24, R31, RZ ;  /* 0x0000001f18187210 */ /* 0x000fe40007f1e0ff */
[----:B------:R-:W-:Y:S02]  /*3040*/  IADD3 R42, P1, PT, R31, UR4, RZ ;  /* 0x000000041f2a7c10 */ /* 0x000fe4000ff3e0ff */
[----:B------:R-:W-:Y:S02]  /*3050*/  IADD3.X R25, PT, PT, RZ, R38, RZ, P0, !PT ;  /* 0x00000026ff197210 */ /* 0x000fe400007fe4ff */
[C---:B------:R-:W-:Y:S01]  /*3060*/  SHF.L.U32 R10, R24.reuse, 0x2, RZ ;  /* 0x00000002180a7819 */ /* 0x040fe200000006ff */
[----:B------:R-:W0:Y:S01]  /*3070*/  LDS R3, [R8] ;  /* 0x0000000008037984 */ /* 0x000e220000000800 */
[----:B------:R-:W-:-:S02]  /*3080*/  SHF.L.U64.HI R18, R24, 0x2, R25 ;  /* 0x0000000218127819 */ /* 0x000fc40000010219 */
[----:B------:R-:W-:Y:S01]  /*3090*/  IADD3 R24, P0, PT, R10, UR10, RZ ;  /* 0x0000000a0a187c10 */ /* 0x000fe2000ff1e0ff */
[----:B------:R-:W2:Y:S01]  /*30a0*/  LDS R41, [R8+0x4] ;  /* 0x0000040008297984 */ /* 0x000ea20000000800 */
[----:B------:R-:W-:Y:S02]  /*30b0*/  IADD3.X R26, PT, PT, R38, UR8, RZ, P1, !PT ;  /* 0x00000008261a7c10 */ /* 0x000fe40008ffe4ff */
[----:B------:R-:W-:Y:S01]  /*30c0*/  IADD3.X R25, PT, PT, R18, UR11, RZ, P0, !PT ;  /* 0x0000000b12197c10 */ /* 0x000fe200087fe4ff */
[----:B------:R-:W3:Y:S01]  /*30d0*/  LDS R39, [R8+0x8] ;  /* 0x0000080008277984 */ /* 0x000ee20000000800 */
[----:B------:R-:W-:Y:S02]  /*30e0*/  IADD3 R5, P0, PT, R5, R42, RZ ;  /* 0x0000002a05057210 */ /* 0x000fe40007f1e0ff */
[----:B------:R-:W-:Y:S02]  /*30f0*/  IADD3 R42, P1, PT, R42, UR4, RZ ;  /* 0x000000042a2a7c10 */ /* 0x000fe4000ff3e0ff */
[----:B------:R-:W-:Y:S01]  /*3100*/  SHF.L.U32 R31, R5, 0x2, RZ ;  /* 0x00000002051f7819 */ /* 0x000fe200000006ff */
[----:B-1----:R-:W-:Y:S01]  /*3110*/  IMAD.X R12, RZ, RZ, R26, P0 ;  /* 0x000000ffff0c7224 */ /* 0x002fe200000e061a */
[----:B------:R-:W-:-:S02]  /*3120*/  IADD3.X R26, PT, PT, R26, UR8, RZ, P1, !PT ;  /* 0x000000081a1a7c10 */ /* 0x000fc40008ffe4ff */
[----:B------:R-:W-:Y:S02]  /*3130*/  IADD3 R36, P0, PT, R31, UR10, RZ ;  /* 0x0000000a1f247c10 */ /* 0x000fe4000ff1e0ff */
[----:B------:R-:W-:-:S04]  /*3140*/  SHF.L.U64.HI R5, R5, 0x2, R12 ;  /* 0x0000000205057819 */ /* 0x000fc8000001020c */
[----:B------:R-:W-:Y:S02]  /*3150*/  IADD3.X R37, PT, PT, R5, UR11, RZ, P0, !PT ;  /* 0x0000000b05257c10 */ /* 0x000fe400087fe4ff */
[----:B------:R-:W-:-:S04]  /*3160*/  IADD3 R2, P0, PT, R2, R42, RZ ;  /* 0x0000002a02027210 */ /* 0x000fc80007f1e0ff */
[----:B------:R-:W-:Y:S01]  /*3170*/  IADD3.X R43, PT, PT, RZ, R26, RZ, P0, !PT ;  /* 0x0000001aff2b7210 */ /* 0x000fe200007fe4ff */
[----:B------:R-:W-:-:S03]  /*3180*/  IMAD.SHL.U32 R38, R2, 0x4, RZ ;  /* 0x0000000402267824 */ /* 0x000fc600078e00ff */
[----:B------:R-:W-:Y:S02]  /*3190*/  SHF.L.U64.HI R12, R2, 0x2, R43 ;  /* 0x00000002020c7819 */ /* 0x000fe4000001022b */
[----:B------:R-:W-:Y:S01]  /*31a0*/  IADD3 R2, P0, PT, R38, UR10, RZ ;  /* 0x0000000a26027c10 */ /* 0x000fe2000ff1e0ff */
[----:B0-----:R0:W-:Y:S04]  /*31b0*/  STG.E desc[UR26][R24.64], R3 ;  /* 0x0000000318007986 */ /* 0x0011e8000c10191a */
[----:B--2---:R-:W-:Y:S01]  /*31c0*/  STG.E desc[UR26][R36.64], R41 ;  /* 0x0000002924007986 */ /* 0x004fe2000c10191a */
[----:B0-----:R-:W-:Y:S02]  /*31d0*/  IADD3.X R3, PT, PT, R12, UR11, RZ, P0, !PT ;  /* 0x0000000b0c037c10 */ /* 0x001fe400087fe4ff */
[----:B------:R-:W-:Y:S01]  /*31e0*/  IADD3 R42, P0, P1, R11, UR4, R42 ;  /* 0x000000040b2a7c10 */ /* 0x000fe2000f91e02a */
[----:B------:R-:W-:Y:S01]  /*31f0*/  USHF.L.U64.HI UR4, UR6, 0x2, UR7 ;  /* 0x0000000206047899 */ /* 0x000fe20008010207 */
[----:B------:R-:W0:Y:S02]  /*3200*/  LDS R11, [R8+0xc] ;  /* 0x00000c00080b7984 */ /* 0x000e240000000800 */
[----:B------:R-:W-:-:S02]  /*3210*/  IADD3.X R43, PT, PT, RZ, UR8, R26, P0, P1 ;  /* 0x00000008ff2b7c10 */ /* 0x000fc400087e241a */
[C---:B------:R-:W-:Y:S01]  /*3220*/  SHF.L.U32 R32, R42.reuse, 0x2, RZ ;  /* 0x000000022a207819 */ /* 0x040fe200000006ff */
[----:B---3--:R1:W-:Y:S01]  /*3230*/  STG.E desc[UR26][R2.64], R39 ;  /* 0x0000002702007986 */ /* 0x0083e2000c10191a */
[----:B------:R-:W-:Y:S02]  /*3240*/  SHF.L.U64.HI R26, R42, 0x2, R43 ;  /* 0x000000022a1a7819 */ /* 0x000fe4000001022b */
[----:B------:R-:W-:Y:S02]  /*3250*/  IADD3 R42, P0, PT, R32, UR10, RZ ;  /* 0x0000000a202a7c10 */ /* 0x000fe4000ff1e0ff */
[----:B------:R-:W-:Y:S02]  /*3260*/  IADD3 R38, P1, PT, R38, UR13, RZ ;  /* 0x0000000d26267c10 */ /* 0x000fe4000ff3e0ff */
[----:B------:R-:W-:Y:S02]  /*3270*/  IADD3.X R43, PT, PT, R26, UR11, RZ, P0, !PT ;  /* 0x0000000b1a2b7c10 */ /* 0x000fe400087fe4ff */
[----:B------:R-:W-:-:S02]  /*3280*/  IADD3 R10, P0, PT, R10, UR13, RZ ;  /* 0x0000000d0a0a7c10 */ /* 0x000fc4000ff1e0ff */
[----:B-1----:R-:W-:Y:S01]  /*3290*/  IADD3.X R39, PT, PT, R12, UR5, RZ, P1, !PT ;  /* 0x000000050c277c10 */ /* 0x002fe20008ffe4ff */
[----:B0-----:R0:W-:Y:S01]  /*32a0*/  STG.E desc[UR26][R42.64], R11 ;  /* 0x0000000b2a007986 */ /* 0x0011e2000c10191a */
[----:B------:R-:W-:Y:S01]  /*32b0*/  BAR.SYNC.DEFER_BLOCKING 0x0 ;  /* 0x0000000000007b1d */ /* 0x000fe20000010000 */
[----:B0-----:R-:W-:Y:S02]  /*32c0*/  IADD3.X R11, PT, PT, R18, UR5, RZ, P0, !PT ;  /* 0x00000005120b7c10 */ /* 0x001fe400087fe4ff */
[----:B------:R-:W-:-:S04]  /*32d0*/  IADD3 R30, P0, PT, R31, UR13, RZ ;  /* 0x0000000d1f1e7c10 */ /* 0x000fc8000ff1e0ff */
[----:B------:R-:W-:Y:S02]  /*32e0*/  IADD3.X R31, PT, PT, R5, UR5, RZ, P0, !PT ;  /* 0x00000005051f7c10 */ /* 0x000fe400087fe4ff */
[----:B------:R-:W-:-:S04]  /*32f0*/  IADD3 R44, P0, PT, R32, UR13, RZ ;  /* 0x0000000d202c7c10 */ /* 0x000fc8000ff1e0ff */
[----:B------:R-:W-:Y:S01]  /*3300*/  IADD3.X R45, PT, PT, R26, UR5, RZ, P0, !PT ;  /* 0x000000051a2d7c10 */ /* 0x000fe200087fe4ff */
[----:B------:R-:W-:Y:S01]  /*3310*/  USHF.L.U32 UR5, UR6, 0x2, URZ ;  /* 0x0000000206057899 */ /* 0x000fe200080006ff */
[----:B------:R-:W0:Y:S01]  /*3320*/  LDCU.64 UR6, c[0x0][0x3a8] ;  /* 0x00007500ff0677ac */ /* 0x000e220008000a00 */
[----:B------:R-:W-:Y:S04]  /*3330*/  STS [R0], R20 ;  /* 0x0000001400007388 */ /* 0x000fe80000000800 */
[----:B------:R-:W-:Y:S01]  /*3340*/  IADD3 R12, P0, PT, R24, UR5, RZ ;  /* 0x00000005180c7c10 */ /* 0x000fe2000ff1e0ff */
[----:B------:R-:W-:Y:S01]  /*3350*/  STS [R40], R16 ;  /* 0x0000001028007388 */ /* 0x000fe20000000800 */
[----:B------:R-:W-:-:S03]  /*3360*/  IADD3 R18, P1, PT, R36, UR5, RZ ;  /* 0x0000000524127c10 */ /* 0x000fc6000ff3e0ff */
[----:B------:R-:W-:Y:S04]  /*3370*/  STS [R22], R28 ;  /* 0x0000001c16007388 */ /* 0x000fe80000000800 */
[----:B------:R-:W-:Y:S01]  /*3380*/  STS [R6], R34 ;  /* 0x0000002206007388 */ /* 0x000fe20000000800 */
[----:B------:R-:W-:Y:S01]  /*3390*/  BAR.SYNC.DEFER_BLOCKING 0x0 ;  /* 0x0000000000007b1d */ /* 0x000fe20000010000 */
[----:B0-----:R-:W-:-:S04]  /*33a0*/  UISETP.NE.U32.AND UP0, UPT, UR6, URZ, UPT ;  /* 0x000000ff0600728c */ /* 0x001fc8000bf05070 */
[----:B------:R-:W-:Y:S01]  /*33b0*/  UISETP.NE.AND.EX UP0, UPT, UR7, URZ, UPT, UP0 ;  /* 0x000000ff0700728c */ /* 0x000fe2000bf05300 */
        /* <DEDUP_REMOVED lines=9> */
[----:B------:R-:W-:Y:S04]  /*3450*/  STS [R0], R23 ;  /* 0x0000001700007388 */ /* 0x000fe80000000800 */
[----:B------:R0:W-:Y:S04]  /*3460*/  STS [R40], R19 ;  /* 0x0000001328007388 */ /* 0x0001e80000000800 */
[----:B------:R-:W-:Y:S04]  /*3470*/  STS [R22], R27 ;  /* 0x0000001b16007388 */ /* 0x000fe80000000800 */
[----:B------:R1:W-:Y:S01]  /*3480*/  STS [R6], R13 ;  /* 0x0000000d06007388 */ /* 0x0003e20000000800 */
[----:B0-----:R-:W-:Y:S01]  /*3490*/  IADD3.X R19, PT, PT, R37, UR4, RZ, P1, !PT ;  /* 0x0000000425137c10 */ /* 0x001fe20008ffe4ff */
[----:B------:R-:W-:Y:S01]  /*34a0*/  BAR.SYNC.DEFER_BLOCKING 0x0 ;  /* 0x0000000000007b1d */ /* 0x000fe20000010000 */
[----:B------:R-:W-:-:S02]  /*34b0*/  IADD3 R24, P1, PT, R42, UR5, RZ ;  /* 0x000000052a187c10 */ /* 0x000fc4000ff3e0ff */
[----:B-1----:R-:W-:Y:S02]  /*34c0*/  IADD3.X R13, PT, PT, R25, UR4, RZ, P0, !PT ;  /* 0x00000004190d7c10 */ /* 0x002fe400087fe4ff */
[----:B------:R-:W-:Y:S02]  /*34d0*/  IADD3 R2, P0, PT, R2, UR5, RZ ;  /* 0x0000000502027c10 */ /* 0x000fe4000ff1e0ff */
[----:B------:R-:W-:Y:S02]  /*34e0*/  IADD3.X R25, PT, PT, R43, UR4, RZ, P1, !PT ;  /* 0x000000042b197c10 */ /* 0x000fe40008ffe4ff */
[----:B------:R-:W-:Y:S01]  /*34f0*/  IADD3.X R3, PT, PT, R3, UR4, RZ, P0, !PT ;  /* 0x0000000403037c10 */ /* 0x000fe200087fe4ff */
[----:B------:R-:W0:Y:S04]  /*3500*/  LDS R5, [R8] ;  /* 0x0000000008057984 */ /* 0x000e280000000800 */
[----:B------:R-:W1:Y:S04]  /*3510*/  LDS R41, [R8+0x4] ;  /* 0x0000040008297984 */ /* 0x000e680000000800 */
[----:B------:R-:W2:Y:S04]  /*3520*/  LDS R26, [R8+0x8] ;  /* 0x00000800081a7984 */ /* 0x000ea80000000800 */
[----:B------:R-:W3:Y:S04]  /*3530*/  LDS R20, [R8+0xc] ;  /* 0x00000c0008147984 */ /* 0x000ee80000000800 */
[----:B0-----:R-:W-:Y:S04]  /*3540*/  STG.E desc[UR26][R12.64], R5 ;  /* 0x000000050c007986 */ /* 0x001fe8000c10191a */
[----:B-1----:R-:W-:Y:S04]  /*3550*/  STG.E desc[UR26][R18.64], R41 ;  /* 0x0000002912007986 */ /* 0x002fe8000c10191a */
[----:B--2---:R0:W-:Y:S04]  /*3560*/  STG.E desc[UR26][R2.64], R26 ;  /* 0x0000001a02007986 */ /* 0x0041e8000c10191a */
[----:B---3--:R-:W-:Y:S01]  /*3570*/  STG.E desc[UR26][R24.64], R20 ;  /* 0x0000001418007986 */ /* 0x008fe2000c10191a */
[----:B------:R-:W-:Y:S01]  /*3580*/  BAR.SYNC.DEFER_BLOCKING 0x0 ;  /* 0x0000000000007b1d */ /* 0x000fe20000010000 */
[----:B0-----:R-:W-:-:S02]  /*3590*/  IADD3 R2, P0, PT, R10, UR5, RZ ;  /* 0x000000050a027c10 */ /* 0x001fc4000ff1e0ff */
[----:B------:R-:W-:Y:S02]  /*35a0*/  IADD3 R10, P1, PT, R30, UR5, RZ ;  /* 0x000000051e0a7c10 */ /* 0x000fe4000ff3e0ff */
[----:B------:R-:W-:Y:S02]  /*35b0*/  IADD3.X R3, PT, PT, R11, UR4, RZ, P0, !PT ;  /* 0x000000040b037c10 */ /* 0x000fe400087fe4ff */
[----:B------:R-:W-:Y:S02]  /*35c0*/  IADD3 R12, P0, PT, R38, UR5, RZ ;  /* 0x00000005260c7c10 */ /* 0x000fe4000ff1e0ff */
[----:B------:R-:W-:Y:S02]  /*35d0*/  IADD3.X R11, PT, PT, R31, UR4, RZ, P1, !PT ;  /* 0x000000041f0b7c10 */ /* 0x000fe40008ffe4ff */
[----:B------:R-:W-:Y:S02]  /*35e0*/  IADD3 R16, P1, PT, R44, UR5, RZ ;  /* 0x000000052c107c10 */ /* 0x000fe4000ff3e0ff */
[----:B------:R-:W-:Y:S01]  /*35f0*/  IADD3.X R13, PT, PT, R39, UR4, RZ, P0, !PT ;  /* 0x00000004270d7c10 */ /* 0x000fe200087fe4ff */
[----:B------:R-:W-:Y:S04]  /*3600*/  STS [R0], R21 ;  /* 0x0000001500007388 */ /* 0x000fe80000000800 */
[----:B------:R0:W-:Y:S04]  /*3610*/  STS [R40], R17 ;  /* 0x0000001128007388 */ /* 0x0001e80000000800 */
[----:B------:R-:W-:Y:S04]  /*3620*/  STS [R22], R29 ;  /* 0x0000001d16007388 */ /* 0x000fe80000000800 */
[----:B------:R-:W-:Y:S01]  /*3630*/  STS [R6], R35 ;  /* 0x0000002306007388 */ /* 0x000fe20000000800 */
[----:B0-----:R-:W-:Y:S01]  /*3640*/  IADD3.X R17, PT, PT, R45, UR4, RZ, P1, !PT ;  /* 0x000000042d117c10 */ /* 0x001fe20008ffe4ff */
        /* <DEDUP_REMOVED lines=14> */
[----:B0-----:R-:W0:Y:S01]  /*3730*/  @!P0 S2R R11, SR_CgaCtaId ;  /* 0x00000000000b8919 */ /* 0x001e220000008800 */
[----:B------:R-:W-:Y:S02]  /*3740*/  @!P0 MOV R6, 0x400 ;  /* 0x0000040000068802 */ /* 0x000fe40000000f00 */
[----:B-1----:R-:W-:-:S05]  /*3750*/  FMNMX R0, R15, R0, !PT ;  /* 0x000000000f007209 */ /* 0x002fca0007800000 */
[----:B------:R-:W1:Y:S01]  /*3760*/  SHFL.DOWN PT, R3, R0, 0x8, 0x1f ;  /* 0x09001f0000037f89 */ /* 0x000e6200000e0000 */
[----:B0-----:R-:W-:-:S04]  /*3770*/  @!P0 LEA R6, R11, R6, 0x18 ;  /* 0x000000060b068211 */ /* 0x001fc800078ec0ff */
[----:B------:R-:W-:Y:S02]  /*3780*/  @!P0 IADD3 R6, PT, PT, R7, R6, RZ ;  /* 0x0000000607068210 */ /* 0x000fe40007ffe0ff */
[----:B-1----:R-:W-:-:S05]  /*3790*/  FMNMX R3, R0, R3, !PT ;  /* 0x0000000300037209 */ /* 0x002fca0007800000 */
        /* <DEDUP_REMOVED lines=24> */
.L_x_1594:
[----:B------:R-:W-:Y:S02]  /*3920*/  ISETP.NE.AND P0, PT, R9, RZ, PT ;  /* 0x000000ff0900720c */ /* 0x000fe40003f05270 */
[----:B-1----:R-:W-:-:S11]  /*3930*/  FMNMX R5, R2, R5, !PT ;  /* 0x0000000502057209 */ /* 0x002fd60007800000 */
[----:B------:R-:W-:Y:S05]  /*3940*/  @P0 BRA `(.L_x_1587) ;  /* 0x0000000000080947 */ /* 0x000fea0003800000 */
[----:B0-----:R-:W0:Y:S02]  /*3950*/  LDC.64 R2, c[0x0][0x3a8] ;  /* 0x0000ea00ff027b82 */ /* 0x001e240000000a00 */
[----:B0-----:R1:W-:Y:S02]  /*3960*/  REDG.E.MAX.S32.STRONG.GPU desc[UR26][R2.64], R5 ;  /* 0x000000050200798e */ /* 0x0013e4000d12e31a */
.L_x_1587:
[----:B------:R-:W-:Y:S05]  /*3970*/  BSYNC B0 ;  /* 0x0000000000007941 */ /* 0x000fea0003800000 */
.L_x_1586:
        /* <DEDUP_REMOVED lines=10> */
[----:B0-----:R-:W-:-:S07]  /*3a20*/  MOV R10, 0x3a40 ;  /* 0x00003a40000a7802 */ /* 0x001fce0000000f00 */
[----:B-1----:R-:W-:Y:S05]  /*3a30*/  CALL.REL.NOINC `($__internal_19_$__cuda_sm20_rcp_rn_f32_slowpath) ;  /* 0x0000000400987944 */ /* 0x002fea0003c00000 */
[----:B------:R-:W-:Y:S05]  /*3a40*/  BRA `(.L_x_1590) ;  /* 0x0000000000147947 */ /* 0x000fea0003800000 */
.L_x_1589:
[----:B------:R-:W2:Y:S01]  /*3a50*/  MUFU.RCP R0, UR12 ;  /* 0x0000000c00007d08 */ /* 0x000ea20008001000 */
[----:B01----:R-:W-:-:S04]  /*3a60*/  IMAD.U32 R3, RZ, RZ, UR12 ;  /* 0x0000000cff037e24 */ /* 0x003fc8000f8e00ff */
[----:B--2---:R-:W-:-:S04]  /*3a70*/  FFMA R2, R0, R3, -1 ;  /* 0xbf80000000027423 */ /* 0x004fc80000000003 */
[----:B------:R-:W-:-:S04]  /*3a80*/  FADD.FTZ R3, -R2, -RZ ;  /* 0x800000ff02037221 */ /* 0x000fc80000010100 */
[----:B------:R-:W-:-:S07]  /*3a90*/  FFMA R0, R0, R3, R0 ;  /* 0x0000000300007223 */ /* 0x000fce0000000000 */
.L_x_1590:
[----:B------:R-:W0:Y:S02]  /*3aa0*/  LDC.64 R2, c[0x0][0x3b0] ;  /* 0x0000ec00ff027b82 */ /* 0x000e240000000a00 */
[----:B0-----:R-:W-:Y:S01]  /*3ab0*/  STG.E desc[UR26][R2.64], R0 ;  /* 0x0000000002007986 */ /* 0x001fe2000c10191a */
[----:B------:R-:W-:Y:S05]  /*3ac0*/  EXIT ;  /* 0x000000000000794d */ /* 0x000fea0003800000 */
.L_x_1588:
[----:B------:R-:W-:Y:S01]  /*3ad0*/  HFMA2 R7, -RZ, RZ, 0, 2.384185791015625e-07 ;  /* 0x00000004ff077431 */ /* 0x000fe200000001ff */
[----:B------:R-:W-:Y:S01]  /*3ae0*/  MOV R11, 0x1f ;  /* 0x0000001f000b7802 */ /* 0x000fe20000000f00 */
[----:B------:R-:W-:-:S07]  /*3af0*/  IMAD.MOV.U32 R4, RZ, RZ, -0x1 ;  /* 0xffffffffff047424 */ /* 0x000fce00078e00ff */
[----:B01----:R-:W-:Y:S05]  /*3b00*/  WARPSYNC.COLLECTIVE R4, `(.L_x_1591) ;  /* 0x0000000004087348 */ /* 0x003fea0003c00000 */
[----:B-1----:R1:W2:Y:S02]  /*3b10*/  SHFL.DOWN P0, R5, R0, R7, R11 ;  /* 0x0800000700057389 */ /* 0x0022a4000000000b */
[----:B012---:R-:W-:Y:S05]  /*3b20*/  ENDCOLLECTIVE ;  /* 0x000000000000791b */ /* 0x007fea0003800000 */
.L_x_1591:
[----:B------:R-:W-:Y:S01]  /*3b30*/  IMAD.MOV.U32 R7, RZ, RZ, 0x2 ;  /* 0x00000002ff077424 */ /* 0x000fe200078e00ff */
[----:B------:R-:W-:-:S04]  /*3b40*/  MOV R3, R5 ;  /* 0x0000000500037202 */ /* 0x000fc80000000f00 */
[----:B------:R-:W-:-:S04]  /*3b50*/  FMNMX R3, R3, R0, !PT ;  /* 0x0000000003037209 */ /* 0x000fc80007800000 */
[----:B------:R-:W-:-:S07]  /*3b60*/  MOV R0, R3 ;  /* 0x0000000300007202 */ /* 0x000fce0000000f00 */
[----:B------:R-:W-:Y:S05]  /*3b70*/  WARPSYNC.COLLECTIVE R4, `(.L_x_1592) ;  /* 0x0000000004087348 */ /* 0x000fea0003c00000 */
[----:B------:R0:W1:Y:S02]  /*3b80*/  SHFL.DOWN P0, R5, R0, R7, R11 ;  /* 0x0800000700057389 */ /* 0x000064000000000b */
[----:B01----:R-:W-:Y:S05]  /*3b90*/  ENDCOLLECTIVE ;  /* 0x000000000000791b */ /* 0x003fea0003800000 */
.L_x_1592:
[----:B------:R-:W-:Y:S01]  /*3ba0*/  IMAD.MOV.U32 R7, RZ, RZ, 0x1 ;  /* 0x00000001ff077424 */ /* 0x000fe200078e00ff */
[----:B------:R-:W-:-:S04]  /*3bb0*/  MOV R2, R5 ;  /* 0x0000000500027202 */ /* 0x000fc80000000f00 */
[----:B------:R-:W-:-:S04]  /*3bc0*/  FMNMX R2, R3, R2, !PT ;  /* 0x0000000203027209 */ /* 0x000fc80007800000 */
[----:B------:R-:W-:-:S07]  /*3bd0*/  MOV R0, R2 ;  /* 0x0000000200007202 */ /* 0x000fce0000000f00 */
[----:B------:R-:W-:Y:S05]  /*3be0*/  WARPSYNC.COLLECTIVE R4, `(.L_x_1593) ;  /* 0x0000000004087348 */ /* 0x000fea0003c00000 */
[----:B------:R0:W1:Y:S02]  /*3bf0*/  SHFL.DOWN P0, R5, R0, R7, R11 ;  /* 0x0800000700057389 */ /* 0x000064000000000b */
[----:B01----:R-:W-:Y:S05]  /*3c00*/  ENDCOLLECTIVE ;  /* 0x000000000000791b */ /* 0x003fea0003800000 */
.L_x_1593:
[----:B------:R-:W-:Y:S05]  /*3c10*/  BRA `(.L_x_1594) ;  /* 0xfffffffc00407947 */ /* 0x000fea000383ffff */
        .weak           $__internal_18_$__cuda_sm20_div_u64
        .type           $__internal_18_$__cuda_sm20_div_u64,@function
        .size           $__internal_18_$__cuda_sm20_div_u64,($__internal_19_$__cuda_sm20_rcp_rn_f32_slowpath - $__internal_18_$__cuda_sm20_div_u64)
$__internal_18_$__cuda_sm20_div_u64:
        /* <DEDUP_REMOVED lines=71> */
[----:B------:R-:W-:Y:S11]  /*4090*/  RET.REL.NODEC R2 `(_ZN18transformer_engine6detail32dgated_act_cast_transpose_kernelILi2ELi1Ef13__nv_bfloat16fNS_5EmptyEXadL_ZNS_6dqgeluIffEET_T0_RKS3_EEXadL_ZNS_5qgeluIffEES5_S6_S8_EEEEvPKT2_SC_PT3_SE_PKT1_PSF_SI_mmm) ;  /* 0xffffffbc02d87950 */ /* 0x000ff60003c3ffff */
        .weak           $__internal_19_$__cuda_sm20_rcp_rn_f32_slowpath
        .type           $__internal_19_$__cuda_sm20_rcp_rn_f32_slowpath,@function
        .size           $__internal_19_$__cuda_sm20_rcp_rn_f32_slowpath,(.L_x_29320 - $__internal_19_$__cuda_sm20_rcp_rn_f32_slowpath)
$__internal_19_$__cuda_sm20_rcp_rn_f32_slowpath:
        /* <DEDUP_REMOVED lines=15> */
.L_x_1596:
        /* <DEDUP_REMOVED lines=10> */
[----:B------:R-:W-:-:S05]  /*4230*/  FFMA.RP R40, R40, R41, R40 ;  /* 0x0000002928287223 */ /* 0x000fca0000008028 */
[C---:B------:R-:W-:Y:S01]  /*4240*/  FSETP.NEU.FTZ.AND P0, PT, R39.reuse, R40, PT ;  /* 0x000000282700720b */ /* 0x040fe20003f1d000 */
[----:B------:R-:W-:Y:S01]  /*4250*/  HFMA2 R40, -RZ, RZ, 0, 1.78813934326171875e-07 ;  /* 0x00000003ff287431 */ /* 0x000fe200000001ff */
[----:B------:R-:W-:Y:S02]  /*4260*/  LOP3.LUT R39, R39, 0x7fffff, RZ, 0xc0, !PT ;  /* 0x007fffff27277812 */ /* 0x000fe400078ec0ff */
[----:B------:R-:W-:Y:S02]  /*4270*/  SEL R41, RZ, 0xffffffff, !P0 ;  /* 0xffffffffff297807 */ /* 0x000fe40004000000 */
[----:B------:R-:W-:Y:S02]  /*4280*/  LOP3.LUT R39, R39, 0x800000, RZ, 0xfc, !PT ;  /* 0x0080000027277812 */ /* 0x000fe400078efcff */
[----:B------:R-:W-:Y:S02]  /*4290*/  IADD3 R41, PT, PT, -R41, RZ, RZ ;  /* 0x000000ff29297210 */ /* 0x000fe40007ffe1ff */
[----:B------:R-:W-:-:S02]  /*42a0*/  SHF.R.U32.HI R37, RZ, R37, R39 ;  /* 0x00000025ff257219 */ /* 0x000fc40000011627 */
[-C--:B------:R-:W-:Y:S02]  /*42b0*/  SHF.L.U32 R40, R40, R38.reuse, RZ ;  /* 0x0000002628287219 */ /* 0x080fe400000006ff */
[----:B------:R-:W-:Y:S02]  /*42c0*/  LOP3.LUT P1, RZ, R41, R38, R39, 0xf8, !PT ;  /* 0x0000002629ff7212 */ /* 0x000fe4000782f827 */
[----:B------:R-:W-:-:S04]  /*42d0*/  LOP3.LUT R40, R40, R39, RZ, 0xc0, !PT ;  /* 0x0000002728287212 */ /* 0x000fc800078ec0ff */
[----:B------:R-:W-:-:S04]  /*42e0*/  SHF.R.U32.HI R40, RZ, R38, R40 ;  /* 0x00000026ff287219 */ /* 0x000fc80000011628 */
[C---:B------:R-:W-:Y:S02]  /*42f0*/  LOP3.LUT P0, RZ, R40.reuse, 0x1, RZ, 0xc0, !PT ;  /* 0x0000000128ff7812 */ /* 0x040fe4000780c0ff */
        /* <DEDUP_REMOVED lines=10> */
.L_x_1598:
[----:B------:R-:W0:Y:S02]  /*43a0*/  MUFU.RCP R0, R0 ;  /* 0x0000000000007308 */ /* 0x000e240000001000 */
.L_x_1597:
[----:B------:R-:W-:Y:S05]  /*43b0*/  BSYNC B0 ;  /* 0x0000000000007941 */ /* 0x000fea0003800000 */
.L_x_1595:
[----:B------:R-:W-:Y:S01]  /*43c0*/  HFMA2 R39, -RZ, RZ, 0, 0 ;  /* 0x00000000ff277431 */ /* 0x000fe200000001ff */
[----:B------:R-:W-:-:S04]  /*43d0*/  MOV R38, R10 ;  /* 0x0000000a00267202 */ /* 0x000fc80000000f00 */
[----:B0-----:R-:W-:Y:S05]  /*43e0*/  RET.REL.NODEC R38 `(_ZN18transformer_engine6detail32dgated_act_cast_transpose_kernelILi2ELi1Ef13__nv_bfloat16fNS_5EmptyEXadL_ZNS_6dqgeluIffEET_T0_RKS3_EEXadL_ZNS_5qgeluIffEES5_S6_S8_EEEEvPKT2_SC_PT3_SE_PKT1_PSF_SI_mmm) ;  /* 0xffffffbc26047950 */ /* 0x001fea0003c3ffff */
.L_x_1599:
        /* <DEDUP_REMOVED lines=9> */
.L_x_29320:


//--------------------- .text._ZN18transformer_engine6detail43dgated_act_cast_transpose_kernel_notalignedILi2ELi4Ef6__half13__nv_fp8_e4m3NS_5EmptyEXadL_ZNS_6dqgeluIffEET_T0_RKS4_EEXadL_ZNS_5qgeluIffEES6_S7_S9_EEEEvPKT2_SD_PT3_SF_PKT1_PSG_SJ_mmm --------------------------
	.section	.text._ZN18transformer_engine6detail43dgated_act_cast_transpose_kernel_notalignedILi2ELi4Ef6__half13__nv_fp8_e4m3NS_5EmptyEXadL_ZNS_6dqgeluIffEET_T0_RKS4_EEXadL_ZNS_5qgeluIffEES6_S7_S9_EEEEvPKT2_SD_PT3_SF_PKT1_PSG_SJ_mmm,"ax",@progbits
	.align	128
        .global         _ZN18transformer_engine6detail43dgated_act_cast_transpose_kernel_notalignedILi2ELi4Ef6__half13__nv_fp8_e4m3NS_5EmptyEXadL_ZNS_6dqgeluIffEET_T0_RKS4_EEXadL_ZNS_5qgeluIffEES6_S7_S9_EEEEvPKT2_SD_PT3_SF_PKT1_PSG_SJ_mmm
        .type           _ZN18transformer_engine6detail43dgated_act_cast_transpose_kernel_notalignedILi2ELi4Ef6__half13__nv_fp8_e4m3NS_5EmptyEXadL_ZNS_6dqgeluIffEET_T0_RKS4_EEXadL_ZNS_5qgeluIffEES6_S7_S9_EEEEvPKT2_SD_PT3_SF_PKT1_PSG_SJ_mmm,@function
        .size           _ZN18transformer_engine6detail43dgated_act_cast_transpose_kernel_notalignedILi2ELi4Ef6__half13__nv_fp8_e4m3NS_5EmptyEXadL_ZNS_6dqgeluIffEET_T0_RKS4_EEXadL_ZNS_5qgeluIffEES6_S7_S9_EEEEvPKT2_SD_PT3_SF_PKT1_PSG_SJ_mmm,(.L_x_29322 - _ZN18transformer_engine6detail43dgated_act_cast_transpose_kernel_notalignedILi2ELi4Ef6__half13__nv_fp8_e4m3NS_5EmptyEXadL_ZNS_6dqgeluIffEET_T0_RKS4_EEXadL_ZNS_5qgeluIffEES6_S7_S9_EEEEvPKT2_SD_PT3_SF_PKT1_PSG_SJ_mmm)
        .other          _ZN18transformer_engine6detail43dgated_act_cast_transpose_kernel_notalignedILi2ELi4Ef6__half13__nv_fp8_e4m3NS_5EmptyEXadL_ZNS_6dqgeluIffEET_T0_RKS4_EEXadL_ZNS_5qgeluIffEES6_S7_S9_EEEEvPKT2_SD_PT3_SF_PKT1_PSG_SJ_mmm,@"STO_CUDA_ENTRY STV_DEFAULT"
_ZN18transformer_engine6detail43dgated_act_cast_transpose_kernel_notalignedILi2ELi4Ef6__half13__nv_fp8_e4m3NS_5EmptyEXadL_ZNS_6dqgeluIffEET_T0_RKS4_EEXadL_ZNS_5qgeluIffEES6_S7_S9_EEEEvPKT2_SD_PT3_SF_PKT1_PSG_SJ_mmm:
.text._ZN18transformer_engine6detail43dgated_act_cast_transpose_kernel_notalignedILi2ELi4Ef6__half13__nv_fp8_e4m3NS_5EmptyEXadL_ZNS_6dqgeluIffEET_T0_RKS4_EEXadL_ZNS_5qgeluIffEES6_S7_S9_EEEEvPKT2_SD_PT3_SF_PKT1_PSG_SJ_mmm:
        /* <DEDUP_REMOVED lines=43> */
.L_x_1600:
[----:B------:R-:W-:-:S07]  /*02b0*/  MOV R6, 0x2d0 ;  /* 0x000002d000067802 */ /* 0x000fce0000000f00 */
[----:B------:R-:W-:Y:S05]  /*02c0*/  CALL.REL.NOINC `($__internal_20_$__cuda_sm20_div_u64) ;  /* 0x000000e000187944 */ /* 0x000fea0003c00000 */
        /* <DEDUP_REMOVED lines=11> */
.L_x_1601:
[----:B------:R-:W0:Y:S01]  /*0380*/  LDCU.64 UR12, c[0x0][0x3c0] ;  /* 0x00007800ff0c77ac */ /* 0x000e220008000a00 */
[C---:B------:R-:W-:Y:S02]  /*0390*/  IMAD.SHL.U32 R4, R0.reuse, 0x4, RZ ;  /* 0x0000000400047824 */ /* 0x040fe400078e00ff */
[----:B------:R-:W-:Y:S01]  /*03a0*/  IMAD.SHL.U32 R5, R0, 0x10, RZ ;  /* 0x0000001000057824 */ /* 0x000fe200078e00ff */
[----:B------:R-:W1:Y:S02]  /*03b0*/  LDCU.64 UR26, c[0x0][0x3b8] ;  /* 0x00007700ff1a77ac */ /* 0x000e640008000a00 */
[----:B------:R-:W-:Y:S01]  /*03c0*/  IADD3 R9, PT, PT, -R4, R3, RZ ;  /* 0x0000000304097210 */ /* 0x000fe20007ffe1ff */
[----:B------:R-:W2:Y:S03]  /*03d0*/  LDCU.64 UR32, c[0x0][0x3a0] ;  /* 0x00007400ff2077ac */ /* 0x000ea60008000a00 */
[----:B------:R-:W-:Y:S01]  /*03e0*/  LOP3.LUT R42, R9, 0x1f, RZ, 0xc0, !PT ;  /* 0x0000001f092a7812 */ /* 0x000fe200078ec0ff */
[----:B------:R-:W-:-:S02]  /*03f0*/  USHF.L.U64.HI UR14, UR4, 0x5, UR5 ;  /* 0x00000005040e7899 */ /* 0x000fc40008010205 */
[----:B------:R-:W-:Y:S01]  /*0400*/  USHF.L.U64.HI UR16, UR23, 0x5, UR6 ;  /* 0x0000000517107899 */ /* 0x000fe20008010206 */
[----:B------:R-:W3:Y:S01]  /*0410*/  LDCU.128 UR8, c[0x0][0x380] ;  /* 0x00007000ff0877ac */ /* 0x000ee20008000c00 */
[----:B0-----:R-:W-:Y:S02]  /*0420*/  USHF.R.U64 UR7, UR12, 0x2, UR13 ;  /* 0x000000020c077899 */ /* 0x001fe4000800120d */
[----:B-1----:R-:W-:Y:S02]  /*0430*/  UIMAD UR15, UR5, UR26, URZ ;  /* 0x0000001a050f72a4 */ /* 0x002fe4000f8e02ff */
[----:B------:R-:W-:Y:S02]  /*0440*/  USHF.R.U64 UR30, UR26, 0x1, UR27 ;  /* 0x000000011a1e7899 */ /* 0x000fe4000800121b */
[----:B------:R-:W-:Y:S01]  /*0450*/  ULEA UR7, UP1, -UR4, UR7, 0x5 ;  /* 0x0000000704077291 */ /* 0x000fe2000f8229ff */
[----:B--2---:R-:W-:Y:S01]  /*0460*/  ISETP.NE.U32.AND P1, PT, RZ, UR32, PT ;  /* 0x00000020ff007c0c */ /* 0x004fe2000bf25070 */
[----:B------:R-:W-:-:S02]  /*0470*/  UIMAD UR21, UR4, UR27, UR15 ;  /* 0x0000001b041572a4 */ /* 0x000fc4000f8e020f */
[----:B------:R-:W-:Y:S01]  /*0480*/  USHF.R.U32.HI UR29, URZ, 0x1, UR27 ;  /* 0x00000001ff1d7899 */ /* 0x000fe2000801161b */
[C---:B------:R-:W-:Y:S01]  /*0490*/  IMAD.WIDE.U32 R6, R5.reuse, UR30, RZ ;  /* 0x0000001e05067c25 */ /* 0x040fe2000f8e00ff */
[----:B------:R-:W-:Y:S01]  /*04a0*/  ULEA UR15, UP0, -UR23, UR30, 0x5 ;  /* 0x0000001e170f7291 */ /* 0x000fe2000f8029ff */
[----:B------:R-:W-:Y:S01]  /*04b0*/  ISETP.NE.AND.EX P1, PT, RZ, UR33, PT, P1 ;  /* 0x00000021ff007c0c */ /* 0x000fe2000bf25310 */
[----:B------:R-:W-:Y:S02]  /*04c0*/  ULEA.HI.X UR14, UR13, ~UR14, URZ, 0x1e, UP1 ;  /* 0x8000000e0d0e7291 */ /* 0x000fe400088ff4ff */
[----:B------:R-:W-:Y:S01]  /*04d0*/  UISETP.LT.U32.AND UP1, UPT, UR7, 0x20, UPT ;  /* 0x000000200700788c */ /* 0x000fe2000bf21070 */
[----:B------:R-:W-:Y:S01]  /*04e0*/  IMAD R11, R5, UR29, RZ ;  /* 0x0000001d050b7c24 */ /* 0x000fe2000f8e02ff */
[----:B------:R-:W-:Y:S01]  /*04f0*/  UIADD3.X UR16, UPT, UPT, ~UR16, UR29, URZ, UP0, !UPT ;  /* 0x0000001d10107290 */ /* 0x000fe200087fe5ff */
[----:B------:R-:W-:Y:S01]  /*0500*/  IADD3 R14, P2, PT, R42, R6, RZ ;  /* 0x000000062a0e7210 */ /* 0x000fe20007f5e0ff */
[----:B------:R-:W-:-:S02]  /*0510*/  UISETP.LT.U32.AND UP0, UPT, UR15, 0x20, UPT ;  /* 0x000000200f00788c */ /* 0x000fc4000bf01070 */
[----:B------:R-:W-:Y:S01]  /*0520*/  UISETP.LT.U32.AND.EX UP1, UPT, UR14, URZ, UPT, UP1 ;  /* 0x000000ff0e00728c */ /* 0x000fe2000bf21110 */
[----:B------:R-:W-:Y:S01]  /*0530*/  IADD3.X R15, PT, PT, R7, R11, RZ, P2, !PT ;  /* 0x0000000b070f7210 */ /* 0x000fe200017fe4ff */
[----:B------:R-:W-:Y:S01]  /*0540*/  UISETP.LT.U32.AND.EX UP0, UPT, UR16, URZ, UPT, UP0 ;  /* 0x000000ff1000728c */ /* 0x000fe2000bf01100 */
[----:B------:R-:W-:Y:S01]  /*0550*/  IMAD.WIDE.U32 R6, R5, UR26, RZ ;  /* 0x0000001a05067c25 */ /* 0x000fe2000f8e00ff */
[----:B------:R-:W-:Y:S02]  /*0560*/  USEL UR7, UR7, 0x20, UP1 ;  /* 0x0000002007077887 */ /* 0x000fe40008800000 */
[----:B------:R-:W-:Y:S02]  /*0570*/  USEL UR14, UR15, 0x20, UP0 ;  /* 0x000000200f0e7887 */ /* 0x000fe40008000000 */
[----:B------:R-:W-:Y:S01]  /*0580*/  USHF.L.U32 UR22, UR23, 0x6, URZ ;  /* 0x0000000617167899 */ /* 0x000fe200080006ff */
[----:B------:R-:W-:Y:S01]  /*0590*/  IADD3 R16, P2, PT, R42, R6, RZ ;  /* 0x000000062a107210 */ /* 0x000fe20007f5e0ff */
[----:B------:R-:W-:Y:S01]  /*05a0*/  UIMAD.WIDE.U32 UR18, UR4, UR26, URZ ;  /* 0x0000001a041272a5 */ /* 0x000fe2000f8e00ff */
[----:B------:R-:W-:Y:S01]  /*05b0*/  ISETP.GE.U32.AND P0, PT, R4, UR7, PT ;  /* 0x0000000704007c0c */ /* 0x000fe2000bf06070 */
[----:B------:R-:W-:-:S02]  /*05c0*/  ULOP3.LUT UR28, UR27, 0x7fffffff, URZ, 0xc0, !UPT ;  /* 0x7fffffff1b1c7892 */ /* 0x000fc4000f8ec0ff */
[----:B------:R-:W-:Y:S01]  /*05d0*/  ULEA UR20, UP2, UR18, UR22, 0x7 ;  /* 0x0000001612147291 */ /* 0x000fe2000f8438ff */
[----:B------:R-:W-:Y:S01]  /*05e0*/  ISETP.LT.U32.AND P0, PT, R42, UR14, !P0 ;  /* 0x0000000e2a007c0c */ /* 0x000fe2000c701070 */
[----:B------:R-:W-:Y:S01]  /*05f0*/  ULEA UR22, UP1, UR18, UR22, 0x8 ;  /* 0x0000001612167291 */ /* 0x000fe2000f8240ff */
[----:B------:R-:W0:Y:S01]  /*0600*/  @P1 LDC.64 R18, c[0x0][0x3a0] ;  /* 0x0000e800ff121b82 */ /* 0x000e220000000a00 */
[----:B------:R-:W-:Y:S01]  /*0610*/  IMAD R2, R5, UR28, RZ ;  /* 0x0000001c05027c24 */ /* 0x000fe2000f8e02ff */
[----:B------:R-:W-:Y:S02]  /*0620*/  USHF.L.U64.HI UR17, UR23, 0x6, UR6 ;  /* 0x0000000617117899 */ /* 0x000fe40008010206 */
[----:B---3--:R-:W-:Y:S01]  /*0630*/  ULEA UR15, UP3, UR22, UR10, 0x1 ;  /* 0x0000000a160f7291 */ /* 0x008fe2000f8608ff */
[----:B------:R-:W-:Y:S01]  /*0640*/  IMAD.X R17, R7, 0x1, R2, P2 ;  /* 0x0000000107117824 */ /* 0x000fe200010e0602 */
[----:B------:R-:W-:Y:S01]  /*0650*/  UIADD3 UR10, UPT, UPT, UR19, UR21, URZ ;  /* 0x00000015130a7290 */ /* 0x000fe2000fffe0ff */
[----:B------:R-:W0:Y:S04]  /*0660*/  LDCU.64 UR24, c[0x0][0x358] ;  /* 0x00006b00ff1877ac */ /* 0x000e280008000a00 */
[C---:B------:R-:W-:Y:S01]  /*0670*/  @P0 IADD3 R30, P2, PT, R16.reuse, UR26, RZ ;  /* 0x0000001a101e0c10 */ /* 0x040fe2000ff5e0ff */
[----:B------:R-:W-:Y:S01]  /*0680*/  ULEA.HI.X UR19, UR18, UR17, UR10, 0x8, UP1 ;  /* 0x0000001112137291 */ /* 0x000fe200088f440a */
[----:B------:R-:W-:Y:S01]  /*0690*/  @P0 IMAD.SHL.U32 R6, R16, 0x4, RZ ;  /* 0x0000000410060824 */ /* 0x000fe200078e00ff */
[----:B------:R-:W-:Y:S01]  /*06a0*/  ULEA UR16, UP0, UR20, UR8, 0x1 ;  /* 0x0000000814107291 */ /* 0x000fe2000f8008ff */
[----:B------:R-:W-:Y:S01]  /*06b0*/  @P0 IADD3.X R7, PT, PT, R17, UR28, RZ, P2, !PT ;  /* 0x0000001c11070c10 */ /* 0x000fe200097fe4ff */
[----:B------:R-:W-:Y:S01]  /*06c0*/  ULEA.HI.X UR18, UR18, UR17, UR10, 0x7, UP2 ;  /* 0x0000001112127291 */ /* 0x000fe200090f3c0a */
[----:B------:R-:W-:Y:S01]  /*06d0*/  @P0 IADD3 R0, P4, PT, R14, UR30, RZ ;  /* 0x0000001e0e000c10 */ /* 0x000fe2000ff9e0ff */
[----:B------:R-:W-:Y:S01]  /*06e0*/  ULEA.HI.X UR17, UR22, UR11, UR19, 0x1, UP3 ;  /* 0x0000000b16117291 */ /* 0x000fe200098f0c13 */
[----:B------:R-:W-:Y:S01]  /*06f0*/  @P0 SHF.L.U64.HI R8, R16, 0x2, R17 ;  /* 0x0000000210080819 */ /* 0x000fe20000010211 */
[----:B------:R-:W-:Y:S01]  /*0700*/  USHF.L.U32 UR31, UR26, 0x1, URZ ;  /* 0x000000011a1f7899 */ /* 0x000fe200080006ff */
[----:B------:R-:W-:Y:S01]  /*0710*/  @P0 SHF.L.U64.HI R10, R30, 0x2, R7 ;  /* 0x000000021e0a0819 */ /* 0x000fe20000010207 */
[----:B------:R-:W-:Y:S01]  /*0720*/  ULEA.HI.X UR18, UR20, UR9, UR18, 0x1, UP0 ;  /* 0x0000000914127291 */ /* 0x000fe200080f0c12 */
[----:B------:R-:W-:Y:S01]  /*0730*/  @P0 IADD3 R28, P2, PT, R6, UR15, RZ ;  /* 0x0000000f061c0c10 */ /* 0x000fe2000ff5e0ff */
[----:B------:R-:W-:Y:S01]  /*0740*/  USHF.L.U64.HI UR32, UR26, 0x1, UR27 ;  /* 0x000000011a207899 */ /* 0x000fe2000801021b */
[----:B------:R-:W-:Y:S01]  /*0750*/  @P0 SHF.L.U32 R30, R30, 0x2, RZ ;  /* 0x000000021e1e0819 */ /* 0x000fe200000006ff */
[----:B0-----:R-:W2:Y:S01]  /*0760*/  @P1 LDG.E R18, desc[UR24][R18.64] ;  /* 0x0000001812121981 */ /* 0x001ea2000c1e1900 */
[----:B------:R-:W-:Y:S01]  /*0770*/  @P0 IADD3.X R13, PT, PT, R15, UR29, RZ, P4, !PT ;  /* 0x0000001d0f0d0c10 */ /* 0x000fe2000a7fe4ff */
[----:B------:R-:W-:Y:S01]  /*0780*/  UIADD3 UR33, UP0, UPT, UR31, UR15, URZ ;  /* 0x0000000f1f217290 */ /* 0x000fe2000ff1e0ff */
[----:B------:R-:W-:-:S02]  /*0790*/  @P0 LEA R20, P4, R0, UR16, 0x2 ;  /* 0x0000001000140c11 */ /* 0x000fc4000f8810ff */
[----:B------:R-:W-:Y:S02]  /*07a0*/  @P0 IADD3.X R29, PT, PT, R8, UR17, RZ, P2, !PT ;  /* 0x00000011081d0c10 */ /* 0x000fe400097fe4ff */
[----:B------:R-:W-:Y:S02]  /*07b0*/  @P0 IADD3 R22, P2, PT, R30, UR15, RZ ;  /* 0x0000000f1e160c10 */ /* 0x000fe4000ff5e0ff */
[----:B------:R-:W-:Y:S01]  /*07c0*/  @!P0 MOV R24, RZ ;  /* 0x000000ff00188202 */ /* 0x000fe20000000f00 */
[----:B------:R-:W-:Y:S01]  /*07d0*/  UIADD3.X UR34, UPT, UPT, UR32, UR17, URZ, UP0, !UPT ;  /* 0x0000001120227290 */ /* 0x000fe200087fe4ff */
[----:B------:R-:W-:Y:S01]  /*07e0*/  @P0 LEA.HI.X R21, R0, UR18, R13, 0x2, P4 ;  /* 0x0000001200150c11 */ /* 0x000fe2000a0f140d */
[----:B------:R-:W5:Y:S01]  /*07f0*/  @P0 LDG.E R28, desc[UR24][R28.64] ;  /* 0x000000181c1c0981 */ /* 0x000f62000c1e1900 */
[----:B------:R-:W-:Y:S02]  /*0800*/  @P0 IADD3.X R23, PT, PT, R10, UR17, RZ, P2, !PT ;  /* 0x000000110a170c10 */ /* 0x000fe400097fe4ff */
[----:B------:R-:W-:Y:S01]  /*0810*/  @P0 IADD3 R30, P2, PT, R30, UR33, RZ ;  /* 0x000000211e1e0c10 */ /* 0x000fe2000ff5e0ff */
[----:B------:R-:W5:Y:S01]  /*0820*/  @P0 LDG.E R24, desc[UR24][R20.64] ;  /* 0x0000001814180981 */ /* 0x000f62000c1e1900 */
[----:B------:R-:W-:Y:S01]  /*0830*/  VOTEU.ANY UP1, P0 ;  /* 0x0000000000ff7886 */ /* 0x000fe20000020100 */
[----:B------:R-:W-:-:S02]  /*0840*/  @P0 LEA R26, P3, R14, UR16, 0x2 ;  /* 0x000000100e1a0c11 */ /* 0x000fc4000f8610ff */
[----:B------:R-:W-:Y:S02]  /*0850*/  @P0 IADD3.X R31, PT, PT, R10, UR34, RZ, P2, !PT ;  /* 0x000000220a1f0c10 */ /* 0x000fe400097fe4ff */
[----:B------:R-:W-:Y:S01]  /*0860*/  @!P0 CS2R R20, SRZ ;  /* 0x0000000000148805 */ /* 0x000fe2000001ff00 */
[----:B------:R-:W-:Y:S01]  /*0870*/  @UP1 ULOP3.LUT UR8, UR26, 0xfffffffe, URZ, 0xc0, !UPT ;  /* 0xfffffffe1a081892 */ /* 0x000fe2000f8ec0ff */
[----:B------:R-:W-:-:S04]  /*0880*/  @P0 LEA.HI.X R27, R14, UR18, R15, 0x2, P3 ;  /* 0x000000120e1b0c11 */ /* 0x000fc800098f140f */
[----:B------:R-:W5:Y:S01]  /*0890*/  @P0 LDG.E R21, desc[UR24][R30.64] ;  /* 0x000000181e150981 */ /* 0x000f62000c1e1900 */
[----:B------:R-:W-:Y:S01]  /*08a0*/  @UP1 ULOP3.LUT UR9, UR27, 0x3fffffff, URZ, 0xc0, !UPT ;  /* 0x3fffffff1b091892 */ /* 0x000fe2000f8ec0ff */
[----:B------:R-:W-:Y:S02]  /*08b0*/  @P0 IADD3 R0, P4, PT, R14, UR8, RZ ;  /* 0x000000080e000c10 */ /* 0x000fe4000ff9e0ff */
[----:B------:R-:W-:Y:S01]  /*08c0*/  @P0 IADD3 R6, P3, PT, R6, UR33, RZ ;  /* 0x0000002106060c10 */ /* 0x000fe2000ff7e0ff */
[----:B------:R-:W-:Y:S01]  /*08d0*/  UIMAD.WIDE.U32 UR20, UR23, UR12, URZ ;  /* 0x0000000c171472a5 */ /* 0x000fe2000f8e00ff */
[----:B------:R-:W5:Y:S01]  /*08e0*/  @P0 LDG.E R26, desc[UR24][R26.64] ;  /* 0x000000181a1a0981 */ /* 0x000f62000c1e1900 */
[----:B------:R-:W-:Y:S02]  /*08f0*/  @P0 IADD3.X R7, PT, PT, R15, UR9, RZ, P4, !PT ;  /* 0x000000090f070c10 */ /* 0x000fe4000a7fe4ff */
[----:B------:R-:W-:-:S03]  /*0900*/  @P0 LEA R12, P4, R0, UR16, 0x2 ;  /* 0x00000010000c0c11 */ /* 0x000fc6000f8810ff */
[----:B------:R-:W0:Y:S01]  /*0910*/  LDCU.128 UR8, c[0x0][0x390] ;  /* 0x00007200ff0877ac */ /* 0x000e220008000c00 */
[----:B------:R-:W-:Y:S02]  /*0920*/  @P0 LEA.HI.X R13, R0, UR18, R7, 0x2, P4 ;  /* 0x00000012000d0c11 */ /* 0x000fe4000a0f1407 */
[----:B------:R-:W-:Y:S02]  /*0930*/  @P0 IADD3.X R7, PT, PT, R8, UR34, RZ, P3, !PT ;  /* 0x0000002208070c10 */ /* 0x000fe40009ffe4ff */
[----:B------:R-:W-:Y:S01]  /*0940*/  @P0 IADD3 R34, P3, PT, R16, UR31, RZ ;  /* 0x0000001f10220c10 */ /* 0x000fe2000ff7e0ff */
[----:B------:R-:W-:Y:S01]  /*0950*/  UIMAD UR12, UR6, UR12, URZ ;  /* 0x0000000c060c72a4 */ /* 0x000fe2000f8e02ff */
[----:B------:R-:W-:Y:S01]  /*0960*/  @!P0 IMAD.MOV.U32 R8, RZ, RZ, RZ ;  /* 0x000000ffff088224 */ /* 0x000fe200078e00ff */
[----:B------:R-:W5:Y:S01]  /*0970*/  @P0 LDG.E R27, desc[UR24][R6.64] ;  /* 0x00000018061b0981 */ /* 0x000f62000c1e1900 */
[----:B------:R-:W-:-:S04]  /*0980*/  @P0 IADD3.X R25, PT, PT, R17, UR32, RZ, P3, !PT ;  /* 0x0000002011190c10 */ /* 0x000fc80009ffe4ff */
[C---:B------:R-:W-:Y:S01]  /*0990*/  @P0 SHF.L.U64.HI R0, R34.reuse, 0x2, R25 ;  /* 0x0000000222000819 */ /* 0x040fe20000010219 */
[----:B------:R-:W-:Y:S01]  /*09a0*/  UIMAD UR12, UR23, UR13, UR12 ;  /* 0x0000000d170c72a4 */ /* 0x000fe2000f8e020c */
[----:B------:R-:W-:Y:S01]  /*09b0*/  @P0 SHF.L.U32 R34, R34, 0x2, RZ ;  /* 0x0000000222220819 */ /* 0x000fe200000006ff */
[----:B------:R-:W-:Y:S01]  /*09c0*/  @!P0 IMAD.MOV.U32 R25, RZ, RZ, RZ ;  /* 0x000000ffff198224 */ /* 0x000fe200078e00ff */
[----:B------:R-:W-:Y:S01]  /*09d0*/  USHF.L.U32 UR6, UR20, 0x6, URZ ;  /* 0x0000000614067899 */ /* 0x000fe200080006ff */
[----:B------:R-:W-:Y:S01]  /*09e0*/  BSSY.RECONVERGENT B0, `(.L_x_1602) ;  /* 0x0000034000007945 */ /* 0x000fe20003800200 */
[C---:B------:R-:W-:Y:S01]  /*09f0*/  @P0 IADD3 R32, P2, PT, R34.reuse, UR15, RZ ;  /* 0x0000000f22200c10 */ /* 0x040fe2000ff5e0ff */
[----:B------:R-:W-:Y:S01]  /*0a00*/  UIADD3 UR12, UPT, UPT, UR21, UR12, URZ ;  /* 0x0000000c150c7290 */ /* 0x000fe2000fffe0ff */
[----:B------:R-:W-:Y:S01]  /*0a10*/  @P0 IADD3 R34, P3, PT, R34, UR33, RZ ;  /* 0x0000002122220c10 */ /* 0x000fe2000ff7e0ff */
[----:B0-----:R-:W-:Y:S01]  /*0a20*/  UIADD3 UR8, UP0, UPT, UR22, UR8, URZ ;  /* 0x0000000816087290 */ /* 0x001fe2000ff1e0ff */
[C---:B------:R-:W-:Y:S01]  /*0a30*/  @P0 IADD3.X R33, PT, PT, R0.reuse, UR17, RZ, P2, !PT ;  /* 0x0000001100210c10 */ /* 0x040fe200097fe4ff */
[----:B------:R-:W-:Y:S01]  /*0a40*/  ULEA UR6, UP2, UR4, UR6, 0x7 ;  /* 0x0000000604067291 */ /* 0x000fe2000f8438ff */
[----:B------:R-:W-:Y:S01]  /*0a50*/  @P0 IADD3.X R35, PT, PT, R0, UR34, RZ, P3, !PT ;  /* 0x0000002200230c10 */ /* 0x000fe20009ffe4ff */
[----:B------:R-:W-:Y:S01]  /*0a60*/  USHF.L.U64.HI UR20, UR20, 0x6, UR12 ;  /* 0x0000000614147899 */ /* 0x000fe2000801020c */
[----:B------:R-:W-:Y:S01]  /*0a70*/  VIADD R0, R4, 0x1 ;  /* 0x0000000104007836 */ /* 0x000fe20000000000 */
[----:B------:R0:W5:Y:S01]  /*0a80*/  @P0 LDG.E R25, desc[UR24][R32.64] ;  /* 0x0000001820190981 */ /* 0x000162000c1e1900 */
[----:B------:R-:W-:Y:S01]  /*0a90*/  UIADD3 UR10, UP3, UPT, UR6, UR10, URZ ;  /* 0x0000000a060a7290 */ /* 0x000fe2000ff7e0ff */
[----:B------:R-:W-:Y:S01]  /*0aa0*/  @!P0 MOV R7, RZ ;  /* 0x000000ff00078202 */ /* 0x000fe20000000f00 */
[----:B------:R-:W-:Y:S01]  /*0ab0*/  UIADD3 UR6, UP1, UPT, UR8, UR26, URZ ;  /* 0x0000001a08067290 */ /* 0x000fe2000ff3e0ff */
[----:B------:R-:W5:Y:S01]  /*0ac0*/  @P0 LDG.E R8, desc[UR24][R22.64] ;  /* 0x0000001816080981 */ /* 0x000f62000c1e1900 */
[----:B------:R-:W-:-:S02]  /*0ad0*/  ULEA.HI.X UR4, UR4, UR20, UR5, 0x7, UP2 ;  /* 0x0000001404047291 */ /* 0x000fc400090f3c05 */
[----:B------:R-:W-:Y:S01]  /*0ae0*/  UIADD3.X UR9, UPT, UPT, UR19, UR9, URZ, UP0, !UPT ;  /* 0x0000000913097290 */ /* 0x000fe200087fe4ff */
[----:B------:R-:W-:Y:S01]  /*0af0*/  ISETP.GE.U32.AND P2, PT, R0, UR7, PT ;  /* 0x0000000700007c0c */ /* 0x000fe2000bf46070 */
[----:B------:R-:W-:Y:S01]  /*0b00*/  UMOV UR23, 0x3f800000 ;  /* 0x3f80000000177882 */ /* 0x000fe20000000000 */
[----:B0-----:R-:W-:Y:S01]  /*0b10*/  IADD3 R32, PT, PT, R9, -0x1, RZ ;  /* 0xffffffff09207810 */ /* 0x001fe20007ffe0ff */
[----:B------:R-:W-:Y:S01]  /*0b20*/  IMAD.MOV.U32 R33, RZ, RZ, RZ ;  /* 0x000000ffff217224 */ /* 0x000fe200078e00ff */
[----:B------:R-:W-:Y:S01]  /*0b30*/  UIADD3.X UR11, UPT, UPT, UR4, UR11, URZ, UP3, !UPT ;  /* 0x0000000b040b7290 */ /* 0x000fe20009ffe4ff */
[----:B------:R-:W5:Y:S01]  /*0b40*/  @P0 LDG.E R20, desc[UR24][R34.64] ;  /* 0x0000001822140981 */ /* 0x000f62000c1e1900 */
[----:B------:R-:W-:Y:S01]  /*0b50*/  LOP3.LUT R32, R32, 0x1f, RZ, 0xc0, !PT ;  /* 0x0000001f20207812 */ /* 0x000fe200078ec0ff */
[----:B------:R-:W-:Y:S01]  /*0b60*/  UIADD3.X UR12, UPT, UPT, UR9, UR27, URZ, UP1, !UPT ;  /* 0x0000001b090c7290 */ /* 0x000fe20008ffe4ff */
[----:B------:R-:W-:Y:S01]  /*0b70*/  @!P0 MOV R10, RZ ;  /* 0x000000ff000a8202 */ /* 0x000fe20000000f00 */
[----:B------:R0:W5:Y:S01]  /*0b80*/  @P0 LDG.E R7, desc[UR24][R12.64] ;  /* 0x000000180c070981 */ /* 0x000162000c1e1900 */
[----:B------:R-:W-:Y:S01]  /*0b90*/  @!P0 MOV R23, RZ ;  /* 0x000000ff00178202 */ /* 0x000fe20000000f00 */
[----:B------:R-:W-:-:S02]  /*0ba0*/  @!P0 IMAD.MOV.U32 R34, RZ, RZ, RZ ;  /* 0x000000ffff228224 */ /* 0x000fc400078e00ff */
[----:B0-----:R-:W-:Y:S01]  /*0bb0*/  IMAD.WIDE.U32 R12, R5, UR30, R32 ;  /* 0x0000001e050c7c25 */ /* 0x001fe2000f8e0020 */
[----:B--2---:R-:W-:Y:S02]  /*0bc0*/  @P1 R2UR UR23, R18 ;  /* 0x00000000121712ca */ /* 0x004fe400000e0000 */
[----:B------:R-:W-:Y:S01]  /*0bd0*/  ISETP.LT.U32.AND P1, PT, R32, UR14, !P2 ;  /* 0x0000000e20007c0c */ /* 0x000fe2000d721070 */
[----:B------:R-:W-:-:S12]  /*0be0*/  @!P0 BRA `(.L_x_1603) ;  /* 0x00000000004c8947 */ /* 0x000fd80003800000 */
[----:B------:R-:W-:Y:S01]  /*0bf0*/  IMAD.U32 R19, RZ, RZ, UR26 ;  /* 0x0000001aff137e24 */ /* 0x000fe2000f8e00ff */
[----:B------:R-:W-:Y:S01]  /*0c00*/  UIMAD UR5, UR28, 0x3, URZ ;  /* 0x000000031c0578a4 */ /* 0x000fe2000f8e02ff */
[----:B------:R-:W-:Y:S01]  /*0c10*/  MOV R23, UR30 ;  /* 0x0000001e00177c02 */ /* 0x000fe20008000f00 */
[----:B------:R-:W-:Y:S01]  /*0c20*/  UIMAD UR4, UR29, 0x3, URZ ;  /* 0x000000031d0478a4 */ /* 0x000fe2000f8e02ff */
[----:B------:R-:W-:-:S04]  /*0c30*/  IMAD.WIDE.U32 R18, R19, 0x3, R16 ;  /* 0x0000000313127825 */ /* 0x000fc800078e0010 */
[----:B------:R-:W-:Y:S01]  /*0c40*/  VIADD R17, R19, UR5 ;  /* 0x0000000513117c36 */ /* 0x000fe20008000000 */
[----:B------:R-:W-:Y:S01]  /*0c50*/  SHF.L.U32 R34, R18, 0x2, RZ ;  /* 0x0000000212227819 */ /* 0x000fe200000006ff */
[----:B------:R-:W-:-:S03]  /*0c60*/  IMAD.WIDE.U32 R14, R23, 0x3, R14 ;  /* 0x00000003170e7825 */ /* 0x000fc600078e000e */
[----:B------:R-:W-:Y:S01]  /*0c70*/  SHF.L.U64.HI R0, R18, 0x2, R17 ;  /* 0x0000000212007819 */ /* 0x000fe20000010211 */
[----:B------:R-:W-:Y:S01]  /*0c80*/  VIADD R15, R15, UR4 ;  /* 0x000000040f0f7c36 */ /* 0x000fe20008000000 */
        /* <DEDUP_REMOVED lines=9> */
.L_x_1603:
[----:B------:R-:W-:Y:S05]  /*0d20*/  BSYNC.RECONVERGENT B0 ;  /* 0x0000000000007941 */ /* 0x000fea0003800200 */
.L_x_1602:
[----:B------:R-:W-:Y:S01]  /*0d30*/  BSSY.RECONVERGENT B0, `(.L_x_1604) ;  /* 0x0000020000007945 */ /* 0x000fe20003800200 */
[----:B------:R-:W-:Y:S02]  /*0d40*/  IADD3 R15, PT, PT, R11, R13, RZ ;  /* 0x0000000d0b0f7210 */ /* 0x000fe40007ffe0ff */
[----:B-----5:R-:W-:Y:S01]  /*0d50*/  @!P0 CS2R R26, SRZ ;  /* 0x00000000001a8805 */ /* 0x020fe2000001ff00 */
[----:B------:R-:W-:Y:S01]  /*0d60*/  @!P0 IMAD.MOV.U32 R28, RZ, RZ, RZ ;  /* 0x000000ffff1c8224 */ /* 0x000fe200078e00ff */
[----:B------:R-:W-:Y:S06]  /*0d70*/  @!P1 BRA `(.L_x_1605) ;  /* 0x0000000000609947 */ /* 0x000fec0003800000 */
[----:B0-----:R-:W-:Y:S01]  /*0d80*/  IMAD.WIDE.U32 R16, R5, UR26, R32 ;  /* 0x0000001a05107c25 */ /* 0x001fe2000f8e0020 */
[----:B------:R-:W-:Y:S02]  /*0d90*/  MOV R11, UR26 ;  /* 0x0000001a000b7c02 */ /* 0x000fe40008000f00 */
[----:B------:R-:W-:Y:S01]  /*0da0*/  MOV R18, UR26 ;  /* 0x0000001a00127c02 */ /* 0x000fe20008000f00 */
[----:B------:R-:W-:Y:S01]  /*0db0*/  IMAD.U32 R19, RZ, RZ, UR30 ;  /* 0x0000001eff137e24 */ /* 0x000fe2000f8e00ff */
[----:B------:R-:W-:Y:S01]  /*0dc0*/  LEA R0, P2, R11, R16, 0x2 ;  /* 0x000000100b007211 */ /* 0x000fe200078410ff */
[----:B------:R-:W-:Y:S01]  /*0dd0*/  IMAD.U32 R22, RZ, RZ, UR27 ;  /* 0x0000001bff167e24 */ /* 0x000fe2000f8e00ff */
[----:B------:R-:W-:Y:S01]  /*0de0*/  IADD3 R11, PT, PT, R2, R17, RZ ;  /* 0x00000011020b7210 */ /* 0x000fe20007ffe0ff */
[----:B------:R-:W-:Y:S01]  /*0df0*/  IMAD.U32 R17, RZ, RZ, UR30 ;  /* 0x0000001eff117e24 */ /* 0x000fe2000f8e00ff */
[----:B------:R-:W-:Y:S01]  /*0e00*/  MOV R16, UR29 ;  /* 0x0000001d00107c02 */ /* 0x000fe20008000f00 */
[----:B------:R-:W-:Y:S01]  /*0e10*/  IMAD.SHL.U32 R36, R0, 0x4, RZ ;  /* 0x0000000400247824 */ /* 0x000fe200078e00ff */
[----:B------:R-:W-:-:S02]  /*0e20*/  LEA R6, P0, R19, R12, 0x2 ;  /* 0x0000000c13067211 */ /* 0x000fc400078010ff */
[----:B------:R-:W-:Y:S02]  /*0e30*/  LEA.HI.X R11, R18, R11, R22, 0x2, P2 ;  /* 0x0000000b120b7211 */ /* 0x000fe400010f1416 */
[----:B------:R-:W-:Y:S02]  /*0e40*/  LEA.HI.X R17, R17, R15, R16, 0x2, P0 ;  /* 0x0000000f11117211 */ /* 0x000fe400000f1410 */
[----:B------:R-:W-:Y:S02]  /*0e50*/  IADD3 R30, P2, PT, R36, UR15, RZ ;  /* 0x0000000f241e7c10 */ /* 0x000fe4000ff5e0ff */
[----:B------:R-:W-:Y:S02]  /*0e60*/  LEA R16, P0, R6, UR16, 0x2 ;  /* 0x0000001006107c11 */ /* 0x000fe4000f8010ff */
[----:B------:R-:W-:Y:S02]  /*0e70*/  SHF.L.U64.HI R0, R0, 0x2, R11 ;  /* 0x0000000200007819 */ /* 0x000fe4000001020b */
[----:B------:R-:W-:-:S02]  /*0e80*/  IADD3 R36, P3, PT, R36, UR33, RZ ;  /* 0x0000002124247c10 */ /* 0x000fc4000ff7e0ff */
[----:B------:R-:W-:Y:S02]  /*0e90*/  LEA.HI.X R17, R6, UR18, R17, 0x2, P0 ;  /* 0x0000001206117c11 */ /* 0x000fe400080f1411 */
[C---:B------:R-:W-:Y:S02]  /*0ea0*/  IADD3.X R31, PT, PT, R0.reuse, UR17, RZ, P2, !PT ;  /* 0x00000011001f7c10 */ /* 0x040fe400097fe4ff */
[----:B------:R-:W-:Y:S01]  /*0eb0*/  IADD3.X R37, PT, PT, R0, UR34, RZ, P3, !PT ;  /* 0x0000002200257c10 */ /* 0x000fe20009ffe4ff */
[----:B------:R0:W5:Y:S04]  /*0ec0*/  LDG.E R19, desc[UR24][R16.64] ;  /* 0x0000001810137981 */ /* 0x000168000c1e1900 */
[----:B------:R0:W5:Y:S04]  /*0ed0*/  LDG.E R22, desc[UR24][R30.64] ;  /* 0x000000181e167981 */ /* 0x000168000c1e1900 */
[----:B------:R0:W5:Y:S01]  /*0ee0*/  LDG.E R11, desc[UR24][R36.64] ;  /* 0x00000018240b7981 */ /* 0x000162000c1e1900 */
[----:B------:R-:W-:Y:S05]  /*0ef0*/  BRA `(.L_x_1606) ;  /* 0x00000000000c7947 */ /* 0x000fea0003800000 */
.L_x_1605:
[----:B------:R-:W-:Y:S02]  /*0f00*/  HFMA2 R11, -RZ, RZ, 0, 0 ;  /* 0x00000000ff0b7431 */ /* 0x000fe400000001ff */
[----:B------:R-:W-:Y:S01]  /*0f10*/  IMAD.MOV.U32 R22, RZ, RZ, RZ ;  /* 0x000000ffff167224 */ /* 0x000fe200078e00ff */
[----:B0-----:R-:W-:-:S07]  /*0f20*/  MOV R19, RZ ;  /* 0x000000ff00137202 */ /* 0x001fce0000000f00 */
.L_x_1606:
[----:B------:R-:W-:Y:S05]  /*0f30*/  BSYNC.RECONVERGENT B0 ;  /* 0x0000000000007941 */ /* 0x000fea0003800200 */
.L_x_1604:
[----:B0-----:R-:W-:Y:S02]  /*0f40*/  HADD2.F32 R31, -RZ, R28.H0_H0 ;  /* 0x2000001cff1f7230 */ /* 0x001fe40000004100 */
[----:B------:R-:W-:Y:S02]  /*0f50*/  HFMA2 R29, -RZ, RZ, 3.7421875, 0 ;  /* 0x437c0000ff1d7431 */ /* 0x000fe400000001ff */
[----:B------:R-:W-:Y:S01]  /*0f60*/  IMAD.MOV.U32 R17, RZ, RZ, 0x3bbb989d ;  /* 0x3bbb989dff117424 */ /* 0x000fe200078e00ff */
[----:B------:R-:W-:Y:S01]  /*0f70*/  BSSY.RECONVERGENT B0, `(.L_x_1607) ;  /* 0x0000026000007945 */ /* 0x000fe20003800200 */
[----:B------:R-:W-:Y:S02]  /*0f80*/  @!P1 IMAD.MOV.U32 R18, RZ, RZ, RZ ;  /* 0x000000ffff129224 */ /* 0x000fe400078e00ff */
[----:B------:R-:W-:Y:S01]  /*0f90*/  FMUL R6, R31, 1.7020000219345092773 ;  /* 0x3fd9db231f067820 */ /* 0x000fe20000400000 */
[----:B------:R-:W-:-:S03]  /*0fa0*/  SHF.R.U32.HI R35, RZ, 0x1, R3 ;  /* 0x00000001ff237819 */ /* 0x000fc60000011603 */
        /* <DEDUP_REMOVED lines=9> */
[----:B------:R-:W-:Y:S02]  /*1040*/  LOP3.LUT R30, R17, 0x7f800000, RZ, 0xc0, !PT ;  /* 0x7f800000111e7812 */ /* 0x000fe400078ec0ff */
[----:B------:R-:W-:Y:S01]  /*1050*/  @!P1 CS2R R16, SRZ ;  /* 0x0000000000109805 */ /* 0x000fe2000001ff00 */
[----:B------:R-:W-:Y:S06]  /*1060*/  @!P1 BRA `(.L_x_1608) ;  /* 0x0000000000589947 */ /* 0x000fec0003800000 */
[----:B------:R-:W-:Y:S01]  /*1070*/  IMAD.WIDE.U32 R16, R5, UR26, R32 ;  /* 0x0000001a05107c25 */ /* 0x000fe2000f8e0020 */
[----:B------:R-:W-:Y:S01]  /*1080*/  MOV R14, R12 ;  /* 0x0000000c000e7202 */ /* 0x000fe20000000f00 */
[----:B------:R-:W-:Y:S02]  /*1090*/  UIMAD UR5, UR28, 0x5, URZ ;  /* 0x000000051c0578a4 */ /* 0x000fe4000f8e02ff */
[----:B------:R-:W-:Y:S01]  /*10a0*/  IMAD.U32 R13, RZ, RZ, UR26 ;  /* 0x0000001aff0d7e24 */ /* 0x000fe2000f8e00ff */
[----:B------:R-:W-:Y:S01]  /*10b0*/  IADD3 R17, PT, PT, R2, R17, RZ ;  /* 0x0000001102117210 */ /* 0x000fe20007ffe0ff */
[----:B------:R-:W-:Y:S01]  /*10c0*/  IMAD.U32 R5, RZ, RZ, UR30 ;  /* 0x0000001eff057e24 */ /* 0x000fe2000f8e00ff */
[----:B------:R-:W-:Y:S01]  /*10d0*/  UIMAD UR4, UR29, 0x5, URZ ;  /* 0x000000051d0478a4 */ /* 0x000fe2000f8e02ff */
[----:B------:R-:W-:-:S04]  /*10e0*/  IMAD.WIDE.U32 R16, R13, 0x5, R16 ;  /* 0x000000050d107825 */ /* 0x000fc800078e0010 */
[----:B------:R-:W-:Y:S02]  /*10f0*/  IMAD.SHL.U32 R38, R16, 0x4, RZ ;  /* 0x0000000410267824 */ /* 0x000fe400078e00ff */
[----:B------:R-:W-:Y:S01]  /*1100*/  IMAD.WIDE.U32 R14, R5, 0x5, R14 ;  /* 0x00000005050e7825 */ /* 0x000fe200078e000e */
[----:B------:R-:W-:Y:S02]  /*1110*/  IADD3 R5, PT, PT, R17, UR5, RZ ;  /* 0x0000000511057c10 */ /* 0x000fe4000fffe0ff */
[----:B------:R-:W-:Y:S02]  /*1120*/  IADD3 R36, P2, PT, R38, UR15, RZ ;  /* 0x0000000f26247c10 */ /* 0x000fe4000ff5e0ff */
[----:B------:R-:W-:Y:S02]  /*1130*/  IADD3 R13, PT, PT, R15, UR4, RZ ;  /* 0x000000040f0d7c10 */ /* 0x000fe4000fffe0ff */
[----:B------:R-:W-:Y:S02]  /*1140*/  LEA R12, P0, R14, UR16, 0x2 ;  /* 0x000000100e0c7c11 */ /* 0x000fe4000f8010ff */
[----:B------:R-:W-:-:S02]  /*1150*/  SHF.L.U64.HI R16, R16, 0x2, R5 ;  /* 0x0000000210107819 */ /* 0x000fc40000010205 */
[----:B------:R-:W-:Y:S02]  /*1160*/  IADD3 R38, P3, PT, R38, UR33, RZ ;  /* 0x0000002126267c10 */ /* 0x000fe4000ff7e0ff */
[----:B------:R-:W-:Y:S02]  /*1170*/  LEA.HI.X R13, R14, UR18, R13, 0x2, P0 ;  /* 0x000000120e0d7c11 */ /* 0x000fe400080f140d */
[C---:B------:R-:W-:Y:S02]  /*1180*/  IADD3.X R37, PT, PT, R16.reuse, UR17, RZ, P2, !PT ;  /* 0x0000001110257c10 */ /* 0x040fe400097fe4ff */
[----:B------:R-:W-:Y:S01]  /*1190*/  IADD3.X R39, PT, PT, R16, UR34, RZ, P3, !PT ;  /* 0x0000002210277c10 */ /* 0x000fe20009ffe4ff */
[----:B------:R0:W5:Y:S04]  /*11a0*/  LDG.E R17, desc[UR24][R12.64] ;  /* 0x000000180c117981 */ /* 0x000168000c1e1900 */
[----:B------:R0:W5:Y:S04]  /*11b0*/  LDG.E R16, desc[UR24][R36.64] ;  /* 0x0000001824107981 */ /* 0x000168000c1e1900 */
[----:B------:R0:W5:Y:S02]  /*11c0*/  LDG.E R18, desc[UR24][R38.64] ;  /* 0x0000001826127981 */ /* 0x000164000c1e1900 */
.L_x_1608:
[----:B------:R-:W-:Y:S05]  /*11d0*/  BSYNC.RECONVERGENT B0 ;  /* 0x0000000000007941 */ /* 0x000fea0003800200 */
.L_x_1607:
[----:B------:R-:W-:Y:S01]  /*11e0*/  LOP3.LUT R5, R35, 0x1f0, RZ, 0xc0, !PT ;  /* 0x000001f023057812 */ /* 0x000fe200078ec0ff */
[----:B------:R-:W-:Y:S01]  /*11f0*/  IMAD.MOV.U32 R43, RZ, RZ, RZ ;  /* 0x000000ffff2b7224 */ /* 0x000fe200078e00ff */
[----:B------:R-:W-:Y:S01]  /*1200*/  BSSY.RECONVERGENT B0, `(.L_x_1609) ;  /* 0x0000024000007945 */ /* 0x000fe20003800200 */
[----:B------:R-:W-:Y:S02]  /*1210*/  ISETP.GT.U32.AND P0, PT, R30, 0x1ffffff, PT ;  /* 0x01ffffff1e00780c */ /* 0x000fe40003f04070 */
[----:B0-----:R-:W-:Y:S02]  /*1220*/  @!P1 CS2R R12, SRZ ;  /* 0x00000000000c9805 */ /* 0x001fe4000001ff00 */
[----:B------:R-:W-:Y:S01]  /*1230*/  @!P1 CS2R R14, SRZ ;  /* 0x00000000000e9805 */ /* 0x000fe2000001ff00 */
[----:B------:R-:W-:Y:S01]  /*1240*/  @!P1 IMAD.MOV.U32 R30, RZ, RZ, RZ ;  /* 0x000000ffff1e9224 */ /* 0x000fe200078e00ff */
[----:B------:R-:W-:Y:S01]  /*1250*/  @!P1 MOV R29, RZ ;  /* 0x000000ff001d9202 */ /* 0x000fe20000000f00 */
[----:B------:R-:W-:-:S04]  /*1260*/  IMAD.WIDE.U32 R40, R5, UR26, R42 ;  /* 0x0000001a05287c25 */ /* 0x000fc8000f8e002a */
[----:B------:R-:W-:Y:S01]  /*1270*/  IMAD R35, R5, UR28, RZ ;  /* 0x0000001c05237c24 */ /* 0x000fe2000f8e02ff */
[----:B------:R-:W-:Y:S06]  /*1280*/  @!P1 BRA `(.L_x_1610) ;  /* 0x00000000006c9947 */ /* 0x000fec0003800000 */
[----:B------:R-:W-:Y:S01]  /*1290*/  SHF.R.U32.HI R2, RZ, 0x1, R3 ;  /* 0x00000001ff027819 */ /* 0x000fe20000011603 */
        /* <DEDUP_REMOVED lines=8> */
[----:B------:R-:W-:Y:S01]  /*1320*/  IMAD.IADD R37, R37, 0x1, R45 ;  /* 0x0000000125257824 */ /* 0x000fe200078e022d */
[----:B------:R-:W-:Y:S01]  /*1330*/  MOV R45, UR26 ;  /* 0x0000001a002d7c02 */ /* 0x000fe20008000f00 */
[----:B------:R-:W-:-:S04]  /*1340*/  IMAD.U32 R39, RZ, RZ, UR30 ;  /* 0x0000001eff277e24 */ /* 0x000fc8000f8e00ff */
[----:B------:R-:W-:-:S04]  /*1350*/  IMAD.WIDE.U32 R36, R45, 0x6, R36 ;  /* 0x000000062d247825 */ /* 0x000fc800078e0024 */
[----:B------:R-:W-:Y:S01]  /*1360*/  IMAD.WIDE.U32 R14, R39, 0x6, R14 ;  /* 0x00000006270e7825 */ /* 0x000fe200078e000e */
[----:B------:R-:W-:-:S03]  /*1370*/  IADD3 R39, PT, PT, R37, UR5, RZ ;  /* 0x0000000525277c10 */ /* 0x000fc6000fffe0ff */
[C---:B------:R-:W-:Y:S01]  /*1380*/  IMAD.SHL.U32 R37, R36.reuse, 0x4, RZ ;  /* 0x0000000424257824 */ /* 0x040fe200078e00ff */
[----:B------:R-:W-:Y:S02]  /*1390*/  SHF.L.U64.HI R2, R36, 0x2, R39 ;  /* 0x0000000224027819 */ /* 0x000fe40000010227 */
[----:B------:R-:W-:Y:S02]  /*13a0*/  IADD3 R15, PT, PT, R15, UR4, RZ ;  /* 0x000000040f0f7c10 */ /* 0x000fe4000fffe0ff */
[C---:B------:R-:W-:Y:S02]  /*13b0*/  LEA R44, P2, R14.reuse, UR16, 0x2 ;  /* 0x000000100e2c7c11 */ /* 0x040fe4000f8410ff */
        /* <DEDUP_REMOVED lines=8> */
.L_x_1610:
[----:B------:R-:W-:Y:S05]  /*1440*/  BSYNC.RECONVERGENT B0 ;  /* 0x0000000000007941 */ /* 0x000fea0003800200 */
.L_x_1609:
[----:B------:R-:W-:Y:S04]  /*1450*/  BSSY.RECONVERGENT B0, `(.L_x_1611) ;  /* 0x000001d000007945 */ /* 0x000fe80003800200 */
[----:B------:R-:W-:Y:S05]  /*1460*/  @!P1 BRA `(.L_x_1612) ;  /* 0x00000000006c9947 */ /* 0x000fea0003800000 */
[----:B------:R-:W-:Y:S01]  /*1470*/  SHF.R.U32.HI R2, RZ, 0x1, R3 ;  /* 0x00000001ff027819 */ /* 0x000fe20000011603 */
[----:B------:R-:W-:Y:S02]  /*1480*/  UIMAD UR5, UR28, 0x7, URZ ;  /* 0x000000071c0578a4 */ /* 0x000fe4000f8e02ff */
[----:B------:R-:W-:Y:S01]  /*1490*/  UIMAD UR4, UR29, 0x7, URZ ;  /* 0x000000071d0478a4 */ /* 0x000fe2000f8e02ff */
[----:B------:R-:W-:-:S05]  /*14a0*/  LOP3.LUT R13, R2, 0x1f0, RZ, 0xc0, !PT ;  /* 0x000001f0020d7812 */ /* 0x000fca00078ec0ff */
[----:B0-----:R-:W-:-:S04]  /*14b0*/  IMAD.WIDE.U32 R44, R13, UR30, R32 ;  /* 0x0000001e0d2c7c25 */ /* 0x001fc8000f8e0020 */
[C---:B------:R-:W-:Y:S02]  /*14c0*/  IMAD R29, R13.reuse, UR29, RZ ;  /* 0x0000001d0d1d7c24 */ /* 0x040fe4000f8e02ff */
[----:B------:R-:W-:-:S04]  /*14d0*/  IMAD.WIDE.U32 R32, R13, UR26, R32 ;  /* 0x0000001a0d207c25 */ /* 0x000fc8000f8e0020 */
[----:B------:R-:W-:Y:S02]  /*14e0*/  IMAD R13, R13, UR28, RZ ;  /* 0x0000001c0d0d7c24 */ /* 0x000fe4000f8e02ff */
[----:B------:R-:W-:Y:S02]  /*14f0*/  IMAD.IADD R45, R45, 0x1, R29 ;  /* 0x000000012d2d7824 */ /* 0x000fe400078e021d */
[----:B------:R-:W-:Y:S01]  /*1500*/  IMAD.U32 R29, RZ, RZ, UR26 ;  /* 0x0000001aff1d7e24 */ /* 0x000fe2000f8e00ff */
[----:B------:R-:W-:Y:S02]  /*1510*/  IADD3 R33, PT, PT, R33, R13, RZ ;  /* 0x0000000d21217210 */ /* 0x000fe40007ffe0ff */
        /* <DEDUP_REMOVED lines=16> */
.L_x_1612:
[----:B------:R-:W-:Y:S05]  /*1620*/  BSYNC.RECONVERGENT B0 ;  /* 0x0000000000007941 */ /* 0x000fea0003800200 */
.L_x_1611:
[----:B------:R-:W-:Y:S01]  /*1630*/  BSSY.RECONVERGENT B1, `(.L_x_1613) ;  /* 0x000000a000017945 */ /* 0x000fe20003800200 */
[----:B01----:R-:W-:-:S03]  /*1640*/  IADD3 R39, PT, PT, R35, R41, RZ ;  /* 0x0000002923277210 */ /* 0x003fc60007ffe0ff */
[----:B------:R-:W-:Y:S05]  /*1650*/  @P0 BRA `(.L_x_1614) ;  /* 0x00000000000c0947 */ /* 0x000fea0003800000 */
[----:B------:R-:W-:-:S07]  /*1660*/  MOV R2, 0x1680 ;  /* 0x0000168000027802 */ /* 0x000fce0000000f00 */
[----:B-----5:R-:W-:Y:S05]  /*1670*/  CALL.REL.NOINC `($__internal_21_$__cuda_sm20_rcp_rn_f32_slowpath) ;  /* 0x000000d0004c7944 */ /* 0x020fea0003c00000 */
[----:B------:R-:W-:Y:S05]  /*1680*/  BRA `(.L_x_1615) ;  /* 0x0000000000107947 */ /* 0x000fea0003800000 */
.L_x_1614:
[----:B------:R-:W0:Y:S02]  /*1690*/  MUFU.RCP R47, R0 ;  /* 0x00000000002f7308 */ /* 0x000e240000001000 */
[----:B0-----:R-:W-:-:S04]  /*16a0*/  FFMA R2, R0, R47, -1 ;  /* 0xbf80000000027423 */ /* 0x001fc8000000002f */
[----:B------:R-:W-:-:S04]  /*16b0*/  FADD.FTZ R2, -R2, -RZ ;  /* 0x800000ff02027221 */ /* 0x000fc80000010100 */
[----:B------:R-:W-:-:S07]  /*16c0*/  FFMA R47, R47, R2, R47 ;  /* 0x000000022f2f7223 */ /* 0x000fce000000002f */
.L_x_1615:
[----:B------:R-:W-:Y:S05]  /*16d0*/  BSYNC.RECONVERGENT B1 ;  /* 0x0000000000017941 */ /* 0x000fea0003800200 */
.L_x_1613:
[----:B------:R-:W-:Y:S02]  /*16e0*/  HFMA2 R35, -RZ, RZ, 3.7421875, 0 ;  /* 0x437c0000ff237431 */ /* 0x000fe400000001ff */
[----:B------:R-:W-:Y:S02]  /*16f0*/  IMAD.MOV.U32 R33, RZ, RZ, 0x3bbb989d ;  /* 0x3bbb989dff217424 */ /* 0x000fe400078e00ff */
[----:B------:R-:W-:Y:S01]  /*1700*/  FMUL R0, R31, -1.7020000219345092773 ;  /* 0xbfd9db231f007820 */ /* 0x000fe20000400000 */
[----:B------:R-:W-:Y:S01]  /*1710*/  HADD2.F32 R37, -RZ, R27.H0_H0 ;  /* 0x2000001bff257230 */ /* 0x000fe20000004100 */
        /* <DEDUP_REMOVED lines=12> */
[----:B------:R-:W-:-:S04]  /*17e0*/  HADD2.F32 R33, -RZ, R26.H0_H0 ;  /* 0x2000001aff217230 */ /* 0x000fc80000004100 */
[----:B------:R-:W-:Y:S01]  /*17f0*/  IADD3 R2, PT, PT, R36, 0x1800000, RZ ;  /* 0x0180000024027810 */ /* 0x000fe20007ffe0ff */
[----:B------:R-:W-:-:S03]  /*1800*/  FMUL R0, R0, R33 ;  /* 0x0000002100007220 */ /* 0x000fc60000400000 */
[----:B------:R-:W-:Y:S01]  /*1810*/  LOP3.LUT R2, R2, 0x7f800000, RZ, 0xc0, !PT ;  /* 0x7f80000002027812 */ /* 0x000fe200078ec0ff */
[----:B------:R-:W-:-:S03]  /*1820*/  FMUL R37, R0, R37 ;  /* 0x0000002500257220 */ /* 0x000fc60000400000 */
[----:B------:R-:W-:-:S13]  /*1830*/  ISETP.GT.U32.AND P0, PT, R2, 0x1ffffff, PT ;  /* 0x01ffffff0200780c */ /* 0x000fda0003f04070 */
[----:B------:R-:W-:Y:S05]  /*1840*/  @P0 BRA `(.L_x_1617) ;  /* 0x0000000000100947 */ /* 0x000fea0003800000 */
[----:B------:R-:W-:Y:S01]  /*1850*/  IMAD.MOV.U32 R0, RZ, RZ, R36 ;  /* 0x000000ffff007224 */ /* 0x000fe200078e0024 */
[----:B------:R-:W-:-:S07]  /*1860*/  MOV R2, 0x1880 ;  /* 0x0000188000027802 */ /* 0x000fce0000000f00 */
[----:B-----5:R-:W-:Y:S05]  /*1870*/  CALL.REL.NOINC `($__internal_21_$__cuda_sm20_rcp_rn_f32_slowpath) ;  /* 0x000000cc00cc7944 */ /* 0x020fea0003c00000 */
[----:B------:R-:W-:Y:S05]  /*1880*/  BRA `(.L_x_1618) ;  /* 0x0000000000107947 */ /* 0x000fea0003800000 */
.L_x_1617:
[----:B------:R-:W0:Y:S02]  /*1890*/  MUFU.RCP R47, R36 ;  /* 0x00000024002f7308 */ /* 0x000e240000001000 */
[----:B0-----:R-:W-:-:S04]  /*18a0*/  FFMA R0, R36, R47, -1 ;  /* 0xbf80000024007423 */ /* 0x001fc8000000002f */
[----:B------:R-:W-:-:S04]  /*18b0*/  FADD.FTZ R0, -R0, -RZ ;  /* 0x800000ff00007221 */ /* 0x000fc80000010100 */
[----:B------:R-:W-:-:S07]  /*18c0*/  FFMA R47, R47, R0, R47 ;  /* 0x000000002f2f7223 */ /* 0x000fce000000002f */
.L_x_1618:
[----:B------:R-:W-:Y:S05]  /*18d0*/  BSYNC.RECONVERGENT B1 ;  /* 0x0000000000017941 */ /* 0x000fea0003800200 */
.L_x_1616:
[----:B------:R-:W-:Y:S01]  /*18e0*/  HADD2.F32 R28, -RZ, R28.H1_H1 ;  /* 0x3000001cff1c7230 */ /* 0x000fe20000004100 */
[----:B------:R-:W-:Y:S01]  /*18f0*/  MOV R35, 0x3bbb989d ;  /* 0x3bbb989d00237802 */ /* 0x000fe20000000f00 */
[----:B------:R-:W-:Y:S01]  /*1900*/  IMAD.MOV.U32 R45, RZ, RZ, 0x437c0000 ;  /* 0x437c0000ff2d7424 */ /* 0x000fe200078e00ff */
[----:B------:R-:W-:Y:S02]  /*1910*/  BSSY.RECONVERGENT B1, `(.L_x_1619) ;  /* 0x0000018000017945 */ /* 0x000fe40003800200 */
        /* <DEDUP_REMOVED lines=17> */
[----:B-----5:R-:W-:Y:S05]  /*1a30*/  CALL.REL.NOINC `($__internal_21_$__cuda_sm20_rcp_rn_f32_slowpath) ;  /* 0x000000cc005c7944 */ /* 0x020fea0003c00000 */
[----:B------:R-:W-:Y:S05]  /*1a40*/  BRA `(.L_x_1621) ;  /* 0x0000000000107947 */ /* 0x000fea0003800000 */
.L_x_1620:
[----:B------:R-:W0:Y:S02]  /*1a50*/  MUFU.RCP R47, R2 ;  /* 0x00000002002f7308 */ /* 0x000e240000001000 */
[----:B0-----:R-:W-:-:S04]  /*1a60*/  FFMA R0, R2, R47, -1 ;  /* 0xbf80000002007423 */ /* 0x001fc8000000002f */
[----:B------:R-:W-:-:S04]  /*1a70*/  FADD.FTZ R0, -R0, -RZ ;  /* 0x800000ff00007221 */ /* 0x000fc80000010100 */
[----:B------:R-:W-:-:S07]  /*1a80*/  FFMA R47, R47, R0, R47 ;  /* 0x000000002f2f7223 */ /* 0x000fce000000002f */
.L_x_1621:
[----:B------:R-:W-:Y:S05]  /*1a90*/  BSYNC.RECONVERGENT B1 ;  /* 0x0000000000017941 */ /* 0x000fea0003800200 */
.L_x_1619:
[----:B------:R-:W-:Y:S02]  /*1aa0*/  HFMA2 R35, -RZ, RZ, 3.7421875, 0 ;  /* 0x437c0000ff237431 */ /* 0x000fe400000001ff */
[----:B------:R-:W-:Y:S02]  /*1ab0*/  IMAD.MOV.U32 R31, RZ, RZ, 0x3bbb989d ;  /* 0x3bbb989dff1f7424 */ /* 0x000fe400078e00ff */
[----:B------:R-:W-:Y:S01]  /*1ac0*/  FMUL R0, R28, -1.7020000219345092773 ;  /* 0xbfd9db231c007820 */ /* 0x000fe20000400000 */
[----:B------:R-:W-:Y:S01]  /*1ad0*/  HADD2.F32 R26, -RZ, R26.H1_H1 ;  /* 0x3000001aff1a7230 */ /* 0x000fe20000004100 */
[----:B------:R-:W-:Y:S01]  /*1ae0*/  BSSY.RECONVERGENT B1, `(.L_x_1622) ;  /* 0x000001b000017945 */ /* 0x000fe20003800200 */
[----:B------:R-:W-:Y:S02]  /*1af0*/  HADD2.F32 R27, -RZ, R27.H1_H1 ;  /* 0x3000001bff1b7230 */ /* 0x000fe40000004100 */
        /* <DEDUP_REMOVED lines=19> */
[----:B-----5:R-:W-:Y:S05]  /*1c30*/  CALL.REL.NOINC `($__internal_21_$__cuda_sm20_rcp_rn_f32_slowpath) ;  /* 0x000000c800dc7944 */ /* 0x020fea0003c00000 */
[----:B------:R-:W-:Y:S05]  /*1c40*/  BRA `(.L_x_1624) ;  /* 0x0000000000107947 */ /* 0x000fea0003800000 */
.L_x_1623:
[----:B------:R-:W0:Y:S02]  /*1c50*/  MUFU.RCP R47, R36 ;  /* 0x00000024002f7308 */ /* 0x000e240000001000 */
[----:B0-----:R-:W-:-:S04]  /*1c60*/  FFMA R0, R36, R47, -1 ;  /* 0xbf80000024007423 */ /* 0x001fc8000000002f */
[----:B------:R-:W-:-:S04]  /*1c70*/  FADD.FTZ R0, -R0, -RZ ;  /* 0x800000ff00007221 */ /* 0x000fc80000010100 */
[----:B------:R-:W-:-:S07]  /*1c80*/  FFMA R47, R47, R0, R47 ;  /* 0x000000002f2f7223 */ /* 0x000fce000000002f */
.L_x_1624:
[----:B------:R-:W-:Y:S05]  /*1c90*/  BSYNC.RECONVERGENT B1 ;  /* 0x0000000000017941 */ /* 0x000fea0003800200 */
.L_x_1622:
[----:B------:R-:W-:Y:S01]  /*1ca0*/  HADD2.F32 R27, -RZ, R8.H0_H0 ;  /* 0x20000008ff1b7230 */ /* 0x000fe20000004100 */
[----:B------:R-:W-:Y:S01]  /*1cb0*/  MOV R31, 0x3bbb989d ;  /* 0x3bbb989d001f7802 */ /* 0x000fe20000000f00 */
        /* <DEDUP_REMOVED lines=19> */
[----:B-----5:R-:W-:Y:S05]  /*1df0*/  CALL.REL.NOINC `($__internal_21_$__cuda_sm20_rcp_rn_f32_slowpath) ;  /* 0x000000c8006c7944 */ /* 0x020fea0003c00000 */
[----:B------:R-:W-:Y:S05]  /*1e00*/  BRA `(.L_x_1627) ;  /* 0x0000000000107947 */ /* 0x000fea0003800000 */
.L_x_1626:
[----:B------:R-:W0:Y:S02]  /*1e10*/  MUFU.RCP R47, R2 ;  /* 0x00000002002f7308 */ /* 0x000e240000001000 */
[----:B0-----:R-:W-:-:S04]  /*1e20*/  FFMA R0, R2, R47, -1 ;  /* 0xbf80000002007423 */ /* 0x001fc8000000002f */
[----:B------:R-:W-:-:S04]  /*1e30*/  FADD.FTZ R0, -R0, -RZ ;  /* 0x800000ff00007221 */ /* 0x000fc80000010100 */
[----:B------:R-:W-:-:S07]  /*1e40*/  FFMA R47, R47, R0, R47 ;  /* 0x000000002f2f7223 */ /* 0x000fce000000002f */
.L_x_1627:
[----:B------:R-:W-:Y:S05]  /*1e50*/  BSYNC.RECONVERGENT B1 ;  /* 0x0000000000017941 */ /* 0x000fea0003800200 */
.L_x_1625:
[----:B------:R-:W-:Y:S02]  /*1e60*/  HFMA2 R35, -RZ, RZ, 3.7421875, 0 ;  /* 0x437c0000ff237431 */ /* 0x000fe400000001ff */
[----:B------:R-:W-:Y:S02]  /*1e70*/  IMAD.MOV.U32 R31, RZ, RZ, 0x3bbb989d ;  /* 0x3bbb989dff1f7424 */ /* 0x000fe400078e00ff */
[----:B------:R-:W-:Y:S01]  /*1e80*/  FMUL R0, R27, -1.7020000219345092773 ;  /* 0xbfd9db231b007820 */ /* 0x000fe20000400000 */
[----:B------:R-:W-:Y:S03]  /*1e90*/  BSSY.RECONVERGENT B1, `(.L_x_1628) ;  /* 0x000001c000017945 */ /* 0x000fe60003800200 */
[----:B------:R-:W-:-:S04]  /*1ea0*/  FFMA.SAT R2, R0, R31, 0.5 ;  /* 0x3f00000000027423 */ /* 0x000fc8000000201f */
[----:B------:R-:W-:Y:S01]  /*1eb0*/  FFMA.RM R2, R2, R35, 12582913 ;  /* 0x4b40000102027423 */ /* 0x000fe20000004023 */
[----:B------:R-:W-:-:S03]  /*1ec0*/  HADD2.F32 R35, -RZ, R21.H0_H0 ;  /* 0x20000015ff237230 */ /* 0x000fc60000004100 */
        /* <DEDUP_REMOVED lines=20> */
.L_x_1629:
[----:B------:R-:W0:Y:S02]  /*2010*/  MUFU.RCP R47, R36 ;  /* 0x00000024002f7308 */ /* 0x000e240000001000 */
[----:B0-----:R-:W-:-:S04]  /*2020*/  FFMA R0, R36, R47, -1 ;  /* 0xbf80000024007423 */ /* 0x001fc8000000002f */
[----:B------:R-:W-:-:S04]  /*2030*/  FADD.FTZ R0, -R0, -RZ ;  /* 0x800000ff00007221 */ /* 0x000fc80000010100 */
[----:B------:R-:W-:-:S07]  /*2040*/  FFMA R47, R47, R0, R47 ;  /* 0x000000002f2f7223 */ /* 0x000fce000000002f */
.L_x_1630:
[----:B------:R-:W-:Y:S05]  /*2050*/  BSYNC.RECONVERGENT B1 ;  /* 0x0000000000017941 */ /* 0x000fea0003800200 */
.L_x_1628:
        /* <DEDUP_REMOVED lines=23> */
.L_x_1632:
[----:B------:R-:W0:Y:S02]  /*21d0*/  MUFU.RCP R47, R2 ;  /* 0x00000002002f7308 */ /* 0x000e240000001000 */
[----:B0-----:R-:W-:-:S04]  /*21e0*/  FFMA R0, R2, R47, -1 ;  /* 0xbf80000002007423 */ /* 0x001fc8000000002f */
[----:B------:R-:W-:-:S04]  /*21f0*/  FADD.FTZ R0, -R0, -RZ ;  /* 0x800000ff00007221 */ /* 0x000fc80000010100 */
[----:B------:R-:W-:-:S07]  /*2200*/  FFMA R47, R47, R0, R47 ;  /* 0x000000002f2f7223 */ /* 0x000fce000000002f */
.L_x_1633:
[----:B------:R-:W-:Y:S05]  /*2210*/  BSYNC.RECONVERGENT B1 ;  /* 0x0000000000017941 */ /* 0x000fea0003800200 */
.L_x_1631:
        /* <DEDUP_REMOVED lines=27> */
.L_x_1635:
[----:B------:R-:W0:Y:S02]  /*23d0*/  MUFU.RCP R47, R36 ;  /* 0x00000024002f7308 */ /* 0x000e240000001000 */
[----:B0-----:R-:W-:-:S04]  /*23e0*/  FFMA R0, R36, R47, -1 ;  /* 0xbf80000024007423 */ /* 0x001fc8000000002f */
[----:B------:R-:W-:-:S04]  /*23f0*/  FADD.FTZ R0, -R0, -RZ ;  /* 0x800000ff00007221 */ /* 0x000fc80000010100 */
[----:B------:R-:W-:-:S07]  /*2400*/  FFMA R47, R47, R0, R47 ;  /* 0x000000002f2f7223 */ /* 0x000fce000000002f */
.L_x_1636:
[----:B------:R-:W-:Y:S05]  /*2410*/  BSYNC.RECONVERGENT B1 ;  /* 0x0000000000017941 */ /* 0x000fea0003800200 */
.L_x_1634:
        /* <DEDUP_REMOVED lines=23> */
.L_x_1638:
[----:B------:R-:W0:Y:S02]  /*2590*/  MUFU.RCP R47, R2 ;  /* 0x00000002002f7308 */ /* 0x000e240000001000 */
[----:B0-----:R-:W-:-:S04]  /*25a0*/  FFMA R0, R2, R47, -1 ;  /* 0xbf80000002007423 */ /* 0x001fc8000000002f */
[----:B------:R-:W-:-:S04]  /*25b0*/  FADD.FTZ R0, -R0, -RZ ;  /* 0x800000ff00007221 */ /* 0x000fc80000010100 */
[----:B------:R-:W-:-:S07]  /*25c0*/  FFMA R47, R47, R0, R47 ;  /* 0x000000002f2f7223 */ /* 0x000fce000000002f */
.L_x_1639:
[----:B------:R-:W-:Y:S05]  /*25d0*/  BSYNC.RECONVERGENT B1 ;  /* 0x0000000000017941 */ /* 0x000fea0003800200 */
.L_x_1637:
        /* <DEDUP_REMOVED lines=15> */
[----:B------:R-:W-:Y:S02]  /*26d0*/  HADD2.F32 R0, -RZ, R20.H0_H0 ;  /* 0x20000014ff007230 */ /* 0x000fe40000004100 */
        /* <DEDUP_REMOVED lines=9> */
[----:B-----5:R-:W-:Y:S05]  /*2770*/  CALL.REL.NOINC `($__internal_21_$__cuda_sm20_rcp_rn_f32_slowpath) ;  /* 0x000000c0000c7944 */ /* 0x020fea0003c00000 */
[----:B------:R-:W-:Y:S05]  /*2780*/  BRA `(.L_x_1642) ;  /* 0x0000000000107947 */ /* 0x000fea0003800000 */
.L_x_1641:
[----:B------:R-:W0:Y:S02]  /*2790*/  MUFU.RCP R47, R36 ;  /* 0x00000024002f7308 */ /* 0x000e240000001000 */
[----:B0-----:R-:W-:-:S04]  /*27a0*/  FFMA R0, R36, R47, -1 ;  /* 0xbf80000024007423 */ /* 0x001fc8000000002f */
[----:B------:R-:W-:-:S04]  /*27b0*/  FADD.FTZ R0, -R0, -RZ ;  /* 0x800000ff00007221 */ /* 0x000fc80000010100 */
[----:B------:R-:W-:-:S07]  /*27c0*/  FFMA R47, R47, R0, R47 ;  /* 0x000000002f2f7223 */ /* 0x000fce000000002f */
.L_x_1642:
[----:B------:R-:W-:Y:S05]  /*27d0*/  BSYNC.RECONVERGENT B1 ;  /* 0x0000000000017941 */ /* 0x000fea0003800200 */
.L_x_1640:
[----:B------:R-:W-:Y:S01]  /*27e0*/  HADD2.F32 R25, -RZ, R25.H1_H1 ;  /* 0x30000019ff197230 */ /* 0x000fe20000004100 */
        /* <DEDUP_REMOVED lines=22> */
.L_x_1644:
[----:B------:R-:W0:Y:S02]  /*2950*/  MUFU.RCP R47, R2 ;  /* 0x00000002002f7308 */ /* 0x000e240000001000 */
[----:B0-----:R-:W-:-:S04]  /*2960*/  FFMA R0, R2, R47, -1 ;  /* 0xbf80000002007423 */ /* 0x001fc8000000002f */
[----:B------:R-:W-:-:S04]  /*2970*/  FADD.FTZ R0, -R0, -RZ ;  /* 0x800000ff00007221 */ /* 0x000fc80000010100 */
[----:B------:R-:W-:-:S07]  /*2980*/  FFMA R47, R47, R0, R47 ;  /* 0x000000002f2f7223 */ /* 0x000fce000000002f */
.L_x_1645:
[----:B------:R-:W-:Y:S05]  /*2990*/  BSYNC.RECONVERGENT B1 ;  /* 0x0000000000017941 */ /* 0x000fea0003800200 */
.L_x_1643:
[----:B------:R-:W-:Y:S02]  /*29a0*/  HFMA2 R45, -RZ, RZ, 3.7421875, 0 ;  /* 0x437c0000ff2d7431 */ /* 0x000fe400000001ff */
[----:B------:R-:W-:Y:S02]  /*29b0*/  IMAD.MOV.U32 R27, RZ, RZ, 0x3bbb989d ;  /* 0x3bbb989dff1b7424 */ /* 0x000fe400078e00ff */
[----:B------:R-:W-:Y:S01]  /*29c0*/  FMUL R0, R25, -1.7020000219345092773 ;  /* 0xbfd9db2319007820 */ /* 0x000fe20000400000 */
[----:B------:R-:W-:Y:S01]  /*29d0*/  HADD2.F32 R7, -RZ, R7.H1_H1 ;  /* 0x30000007ff077230 */ /* 0x000fe20000004100 */
        /* <DEDUP_REMOVED lines=13> */
[----:B------:R-:W-:-:S04]  /*2ab0*/  HADD2.F32 R27, -RZ, R20.H1_H1 ;  /* 0x30000014ff1b7230 */ /* 0x000fc80000004100 */
        /* <DEDUP_REMOVED lines=9> */
.L_x_1647:
[----:B------:R-:W0:Y:S02]  /*2b50*/  MUFU.RCP R47, R44 ;  /* 0x0000002c002f7308 */ /* 0x000e240000001000 */
[----:B0-----:R-:W-:-:S04]  /*2b60*/  FFMA R0, R44, R47, -1 ;  /* 0xbf8000002c007423 */ /* 0x001fc8000000002f */
[----:B------:R-:W-:-:S04]  /*2b70*/  FADD.FTZ R0, -R0, -RZ ;  /* 0x800000ff00007221 */ /* 0x000fc80000010100 */
[----:B------:R-:W-:-:S07]  /*2b80*/  FFMA R47, R47, R0, R47 ;  /* 0x000000002f2f7223 */ /* 0x000fce000000002f */
.L_x_1648:
[----:B------:R-:W-:Y:S05]  /*2b90*/  BSYNC.RECONVERGENT B1 ;  /* 0x0000000000017941 */ /* 0x000fea0003800200 */
.L_x_1646:
[----:B------:R-:W-:Y:S01]  /*2ba0*/  HADD2.F32 R36, -RZ, R10.H0_H0 ;  /* 0x2000000aff247230 */ /* 0x000fe20000004100 */
        /* <DEDUP_REMOVED lines=22> */
.L_x_1650:
[----:B------:R-:W0:Y:S02]  /*2d10*/  MUFU.RCP R47, R2 ;  /* 0x00000002002f7308 */ /* 0x000e240000001000 */
[----:B0-----:R-:W-:-:S04]  /*2d20*/  FFMA R0, R2, R47, -1 ;  /* 0xbf80000002007423 */ /* 0x001fc8000000002f */
[----:B------:R-:W-:-:S04]  /*2d30*/  FADD.FTZ R0, -R0, -RZ ;  /* 0x800000ff00007221 */ /* 0x000fc80000010100 */
[----:B------:R-:W-:-:S07]  /*2d40*/  FFMA R47, R47, R0, R47 ;  /* 0x000000002f2f7223 */ /* 0x000fce000000002f */
.L_x_1651:
[----:B------:R-:W-:Y:S05]  /*2d50*/  BSYNC.RECONVERGENT B1 ;  /* 0x0000000000017941 */ /* 0x000fea0003800200 */
.L_x_1649:
        /* <DEDUP_REMOVED lines=27> */
.L_x_1653:
[----:B------:R-:W0:Y:S02]  /*2f10*/  MUFU.RCP R47, R46 ;  /* 0x0000002e002f7308 */ /* 0x000e240000001000 */
[----:B0-----:R-:W-:-:S04]  /*2f20*/  FFMA R0, R46, R47, -1 ;  /* 0xbf8000002e007423 */ /* 0x001fc8000000002f */
[----:B------:R-:W-:-:S04]  /*2f30*/  FADD.FTZ R0, -R0, -RZ ;  /* 0x800000ff00007221 */ /* 0x000fc80000010100 */
[----:B------:R-:W-:-:S07]  /*2f40*/  FFMA R47, R47, R0, R47 ;  /* 0x000000002f2f7223 */ /* 0x000fce000000002f */
.L_x_1654:
[----:B------:R-:W-:Y:S05]  /*2f50*/  BSYNC.RECONVERGENT B1 ;  /* 0x0000000000017941 */ /* 0x000fea0003800200 */
.L_x_1652:
        /* <DEDUP_REMOVED lines=23> */
.L_x_1656:
[----:B------:R-:W0:Y:S02]  /*30d0*/  MUFU.RCP R47, R44 ;  /* 0x0000002c002f7308 */ /* 0x000e240000001000 */
[----:B0-----:R-:W-:-:S04]  /*30e0*/  FFMA R0, R44, R47, -1 ;  /* 0xbf8000002c007423 */ /* 0x001fc8000000002f */
[----:B------:R-:W-:-:S04]  /*30f0*/  FADD.FTZ R0, -R0, -RZ ;  /* 0x800000ff00007221 */ /* 0x000fc80000010100 */
[----:B------:R-:W-:-:S07]  /*3100*/  FFMA R47, R47, R0, R47 ;  /* 0x000000002f2f7223 */ /* 0x000fce000000002f */
.L_x_1657:
[----:B------:R-:W-:Y:S05]  /*3110*/  BSYNC.RECONVERGENT B1 ;  /* 0x0000000000017941 */ /* 0x000fea0003800200 */
.L_x_1655:
        /* <DEDUP_REMOVED lines=15> */
[----:B------:R-:W-:-:S03]  /*3210*/  HADD2.F32 R27, -RZ, R34.H1_H1 ;  /* 0x30000022ff1b7230 */ /* 0x000fc60000004100 */
        /* <DEDUP_REMOVED lines=10> */
[----:B------:R-:W-:Y:S01]  /*32c0*/  MOV R45, R47 ;  /* 0x0000002f002d7202 */ /* 0x000fe20000000f00 */
[----:B------:R-:W-:Y:S06]  /*32d0*/  BRA `(.L_x_1660) ;  /* 0x0000000000107947 */ /* 0x000fec0003800000 */
.L_x_1659:
[----:B------:R-:W0:Y:S02]  /*32e0*/  MUFU.RCP R45, R36 ;  /* 0x00000024002d7308 */ /* 0x000e240000001000 */
[----:B0-----:R-:W-:-:S04]  /*32f0*/  FFMA R0, R36, R45, -1 ;  /* 0xbf80000024007423 */ /* 0x001fc8000000002d */
[----:B------:R-:W-:-:S04]  /*3300*/  FADD.FTZ R0, -R0, -RZ ;  /* 0x800000ff00007221 */ /* 0x000fc80000010100 */
[----:B------:R-:W-:-:S07]  /*3310*/  FFMA R45, R45, R0, R45 ;  /* 0x000000002d2d7223 */ /* 0x000fce000000002d */
.L_x_1660:
[----:B------:R-:W-:Y:S05]  /*3320*/  BSYNC.RECONVERGENT B1 ;  /* 0x0000000000017941 */ /* 0x000fea0003800200 */
.L_x_1658:
[----:B------:R-:W-:Y:S01]  /*3330*/  ISETP.GE.U32.AND P0, PT, R4, UR7, PT ;  /* 0x0000000704007c0c */ /* 0x000fe2000bf06070 */
[----:B------:R-:W-:Y:S01]  /*3340*/  FMUL R53, R37, UR23 ;  /* 0x0000001725357c20 */ /* 0x000fe20008400000 */
[----:B------:R-:W-:Y:S01]  /*3350*/  FMUL R36, R32, UR23 ;  /* 0x0000001720247c20 */ /* 0x000fe20008400000 */
[----:B------:R-:W-:Y:S01]  /*3360*/  FMUL R55, R35, UR23 ;  /* 0x0000001723377c20 */ /* 0x000fe20008400000 */
[----:B------:R-:W-:Y:S01]  /*3370*/  ISETP.GE.U32.OR P0, PT, R42, UR14, P0 ;  /* 0x0000000e2a007c0c */ /* 0x000fe20008706470 */
[----:B------:R-:W-:Y:S01]  /*3380*/  FMUL R42, R28, UR23 ;  /* 0x000000171c2a7c20 */ /* 0x000fe20008400000 */
[----:B------:R-:W-:Y:S01]  /*3390*/  F2FP.SATFINITE.E4M3.F32.PACK_AB_MERGE_C R53, RZ, R53, RZ ;  /* 0x00000035ff35723e */ /* 0x000fe200048070ff */
[----:B------:R-:W-:Y:S01]  /*33a0*/  FMUL R2, R20, UR23 ;  /* 0x0000001714027c20 */ /* 0x000fe20008400000 */
[----:B------:R-:W-:Y:S01]  /*33b0*/  F2FP.SATFINITE.E4M3.F32.PACK_AB_MERGE_C R36, RZ, R36, RZ ;  /* 0x00000024ff24723e */ /* 0x000fe200048070ff */
[----:B------:R-:W-:Y:S01]  /*33c0*/  FMUL R34, R6, UR23 ;  /* 0x0000001706227c20 */ /* 0x000fe20008400000 */
[----:B------:R-:W-:Y:S01]  /*33d0*/  F2FP.SATFINITE.E4M3.F32.PACK_AB_MERGE_C R55, RZ, R55, RZ ;  /* 0x00000037ff37723e */ /* 0x000fe200048070ff */
[----:B------:R-:W-:Y:S01]  /*33e0*/  BSSY.RECONVERGENT B0, `(.L_x_1661) ;  /* 0x0000024000007945 */ /* 0x000fe20003800200 */
[----:B------:R-:W-:-:S02]  /*33f0*/  F2FP.SATFINITE.E4M3.F32.PACK_AB_MERGE_C R42, RZ, R42, RZ ;  /* 0x0000002aff2a723e */ /* 0x000fc400048070ff */
[----:B------:R-:W-:Y:S02]  /*3400*/  F2FP.SATFINITE.E4M3.F32.PACK_AB_MERGE_C R2, RZ, R2, RZ ;  /* 0x00000002ff02723e */ /* 0x000fe400048070ff */
[----:B------:R-:W-:Y:S01]  /*3410*/  FMNMX3 R37, |R37|, RZ, |R32|, !PT ;  /* 0x000000ff25257276 */ /* 0x000fe20007800620 */
[----:B------:R-:W0:Y:S01]  /*3420*/  @!P0 LDC R43, c[0x0][0x3b8] ;  /* 0x0000ee00ff2b8b82 */ /* 0x000e220000000800 */
[----:B------:R-:W-:Y:S02]  /*3430*/  @!P0 LEA R50, P1, R40, UR8, 0x1 ;  /* 0x0000000828328c11 */ /* 0x000fe4000f8208ff */
[----:B------:R-:W-:Y:S02]  /*3440*/  @!P0 PRMT R57, R36, 0x7604, R53 ;  /* 0x0000760424398816 */ /* 0x000fe40000000035 */
[----:B------:R-:W-:Y:S02]  /*3450*/  @!P0 LEA.HI.X R51, R40, UR9, R39, 0x1, P1 ;  /* 0x0000000928338c11 */ /* 0x000fe400088f0c27 */
[----:B------:R-:W-:-:S03]  /*3460*/  @!P0 PRMT R59, R42, 0x7604, R55 ;  /* 0x000076042a3b8816 */ /* 0x000fc60000000037 */
[----:B------:R1:W-:Y:S01]  /*3470*/  @!P0 STG.E.U16 desc[UR24][R50.64], R57 ;  /* 0x0000003932008986 */ /* 0x0003e2000c101518 */
[----:B0-----:R-:W-:-:S04]  /*3480*/  @!P0 IADD3 R0, P2, PT, R40, R43, RZ ;  /* 0x0000002b28008210 */ /* 0x001fc80007f5e0ff */
[----:B------:R-:W-:Y:S02]  /*3490*/  @!P0 IADD3.X R43, PT, PT, R39, UR28, RZ, P2, !PT ;  /* 0x0000001c272b8c10 */ /* 0x000fe400097fe4ff */
[----:B------:R-:W-:-:S04]  /*34a0*/  @!P0 LEA R46, P1, R0, UR8, 0x1 ;  /* 0x00000008002e8c11 */ /* 0x000fc8000f8208ff */
[----:B------:R-:W-:Y:S01]  /*34b0*/  @!P0 LEA.HI.X R47, R0, UR9, R43, 0x1, P1 ;  /* 0x00000009002f8c11 */ /* 0x000fe200088f0c2b */
[----:B------:R-:W-:Y:S01]  /*34c0*/  FMUL R43, R21, UR23 ;  /* 0x00000017152b7c20 */ /* 0x000fe20008400000 */
[----:B------:R-:W-:-:S03]  /*34d0*/  @!P0 IADD3 R0, P1, PT, R40, UR31, RZ ;  /* 0x0000001f28008c10 */ /* 0x000fc6000ff3e0ff */
[----:B------:R0:W-:Y:S01]  /*34e0*/  @!P0 STG.E.U16 desc[UR24][R46.64], R59 ;  /* 0x0000003b2e008986 */ /* 0x0001e2000c101518 */
[----:B------:R-:W-:Y:S02]  /*34f0*/  @!P0 IADD3.X R49, PT, PT, R39, UR32, RZ, P1, !PT ;  /* 0x0000002027318c10 */ /* 0x000fe40008ffe4ff */
[----:B------:R-:W-:Y:S02]  /*3500*/  F2FP.SATFINITE.E4M3.F32.PACK_AB_MERGE_C R43, RZ, R43, RZ ;  /* 0x0000002bff2b723e */ /* 0x000fe400048070ff */
[----:B------:R-:W-:Y:S02]  /*3510*/  @!P0 LEA R48, P1, R0, UR8, 0x1 ;  /* 0x0000000800308c11 */ /* 0x000fe4000f8208ff */
[----:B-1----:R-:W-:Y:S02]  /*3520*/  @!P0 PRMT R51, R2, 0x7604, R43 ;  /* 0x0000760402338816 */ /* 0x002fe4000000002b */
[----:B------:R-:W-:Y:S01]  /*3530*/  @!P0 LEA.HI.X R49, R0, UR9, R49, 0x1, P1 ;  /* 0x0000000900318c11 */ /* 0x000fe200088f0c31 */
[----:B------:R-:W-:Y:S01]  /*3540*/  FMUL R0, R27, UR23 ;  /* 0x000000171b007c20 */ /* 0x000fe20008400000 */
[----:B0-----:R-:W-:-:S03]  /*3550*/  F2FP.SATFINITE.E4M3.F32.PACK_AB_MERGE_C R47, RZ, R34, RZ ;  /* 0x00000022ff2f723e */ /* 0x001fc600048070ff */
[----:B------:R0:W-:Y:S01]  /*3560*/  @!P0 STG.E.U16 desc[UR24][R48.64], R51 ;  /* 0x0000003330008986 */ /* 0x0001e2000c101518 */
[----:B------:R-:W-:Y:S01]  /*3570*/  F2FP.SATFINITE.E4M3.F32.PACK_AB_MERGE_C R0, RZ, R0, RZ ;  /* 0x00000000ff00723e */ /* 0x000fe200048070ff */
[----:B------:R-:W-:Y:S06]  /*3580*/  @P0 BRA `(.L_x_1662) ;  /* 0x0000000000240947 */ /* 0x000fec0003800000 */
[----:B0-----:R-:W0:Y:S01]  /*3590*/  LDC R51, c[0x0][0x3b8] ;  /* 0x0000ee00ff337b82 */ /* 0x001e220000000800 */
[----:B------:R-:W-:Y:S01]  /*35a0*/  IMAD.MOV.U32 R38, RZ, RZ, R40 ;  /* 0x000000ffff267224 */ /* 0x000fe200078e0028 */
[----:B------:R-:W-:-:S03]  /*35b0*/  UIMAD UR4, UR28, 0x3, URZ ;  /* 0x000000031c0478a4 */ /* 0x000fc6000f8e02ff */
[----:B0-----:R-:W-:-:S05]  /*35c0*/  IMAD.WIDE.U32 R50, R51, 0x3, R38 ;  /* 0x0000000333327825 */ /* 0x001fca00078e0026 */
[----:B------:R-:W-:Y:S02]  /*35d0*/  IADD3 R49, PT, PT, R51, UR4, RZ ;  /* 0x0000000433317c10 */ /* 0x000fe4000fffe0ff */
[----:B------:R-:W-:Y:S02]  /*35e0*/  LEA R48, P1, R50, UR8, 0x1 ;  /* 0x0000000832307c11 */ /* 0x000fe4000f8208ff */
[----:B------:R-:W-:Y:S02]  /*35f0*/  PRMT R51, R0, 0x7604, R47 ;  /* 0x0000760400337816 */ /* 0x000fe4000000002f */
[----:B------:R-:W-:-:S05]  /*3600*/  LEA.HI.X R49, R50, UR9, R49, 0x1, P1 ;  /* 0x0000000932317c11 */ /* 0x000fca00088f0c31 */
[----:B------:R1:W-:Y:S04]  /*3610*/  STG.E.U16 desc[UR24][R48.64], R51 ;  /* 0x0000003330007986 */ /* 0x0003e8000c101518 */
.L_x_1662:
[----:B------:R-:W-:Y:S05]  /*3620*/  BSYNC.RECONVERGENT B0 ;  /* 0x0000000000007941 */ /* 0x000fea0003800200 */
.L_x_1661:
[----:B------:R-:W2:Y:S01]  /*3630*/  @!P0 LDC R59, c[0x0][0x3b8] ;  /* 0x0000ee00ff3b8b82 */ /* 0x000ea20000000800 */
[----:B------:R-:W-:Y:S01]  /*3640*/  @!P0 LEA R56, P1, R40, UR6, 0x1 ;  /* 0x0000000628388c11 */ /* 0x000fe2000f8208ff */
[----:B------:R-:W-:Y:S01]  /*3650*/  FMUL R32, R33, UR23 ;  /* 0x0000001721207c20 */ /* 0x000fe20008400000 */
[----:B------:R-:W-:Y:S01]  /*3660*/  FMNMX3 R28, |R35|, R37, |R28|, !PT ;  /* 0x00000025231c7276 */ /* 0x000fe2000780061c */
[----:B01----:R-:W-:Y:S01]  /*3670*/  FMUL R49, R26, UR23 ;  /* 0x000000171a317c20 */ /* 0x003fe20008400000 */
[----:B------:R-:W-:Y:S01]  /*3680*/  @!P0 LEA.HI.X R57, R40, UR12, R39, 0x1, P1 ;  /* 0x0000000c28398c11 */ /* 0x000fe200088f0c27 */
[----:B------:R-:W-:Y:S01]  /*3690*/  FMUL R51, R31, UR23 ;  /* 0x000000171f337c20 */ /* 0x000fe20008400000 */
[----:B------:R-:W-:Y:S01]  /*36a0*/  FMNMX3 R28, |R21|, R28, |R20|, !PT ;  /* 0x0000001c151c7276 */ /* 0x000fe20007800614 */
[----:B------:R-:W-:Y:S01]  /*36b0*/  FMUL R44, R24, UR23 ;  /* 0x00000017182c7c20 */ /* 0x000fe20008400000 */
[----:B------:R-:W-:Y:S01]  /*36c0*/  F2FP.SATFINITE.E4M3.F32.PACK_AB_MERGE_C R32, RZ, R32, RZ ;  /* 0x00000020ff20723e */ /* 0x000fe200048070ff */
[----:B------:R-:W-:Y:S01]  /*36d0*/  FMUL R46, R8, UR23 ;  /* 0x00000017082e7c20 */ /* 0x000fe20008400000 */
[----:B------:R-:W-:Y:S01]  /*36e0*/  F2FP.SATFINITE.E4M3.F32.PACK_AB_MERGE_C R49, RZ, R49, RZ ;  /* 0x00000031ff31723e */ /* 0x000fe200048070ff */
[----:B------:R-:W-:Y:S01]  /*36f0*/  FMUL R10, R10, R45 ;  /* 0x0000002d0a0a7220 */ /* 0x000fe20000400000 */
[----:B------:R-:W-:Y:S01]  /*3700*/  F2FP.SATFINITE.E4M3.F32.PACK_AB_MERGE_C R51, RZ, R51, RZ ;  /* 0x00000033ff33723e */ /* 0x000fe200048070ff */
[----:B------:R-:W-:Y:S01]  /*3710*/  BSSY.RECONVERGENT B0, `(.L_x_1663) ;  /* 0x000002d000007945 */ /* 0x000fe20003800200 */
[----:B------:R-:W-:Y:S01]  /*3720*/  @!P0 PRMT R61, R49, 0x7604, R32 ;  /* 0x00007604313d8816 */ /* 0x000fe20000000020 */
[----:B------:R-:W-:Y:S01]  /*3730*/  FMUL R10, R23, R10 ;  /* 0x0000000a170a7220 */ /* 0x000fe20000400000 */
[----:B------:R-:W-:-:S02]  /*3740*/  F2FP.SATFINITE.E4M3.F32.PACK_AB_MERGE_C R44, RZ, R44, RZ ;  /* 0x0000002cff2c723e */ /* 0x000fc400048070ff */
[----:B------:R-:W-:Y:S01]  /*3750*/  F2FP.SATFINITE.E4M3.F32.PACK_AB_MERGE_C R46, RZ, R46, RZ ;  /* 0x0000002eff2e723e */ /* 0x000fe200048070ff */
[----:B------:R0:W-:Y:S01]  /*3760*/  @!P0 STG.E.U16 desc[UR24][R56.64], R61 ;  /* 0x0000003d38008986 */ /* 0x0001e2000c101518 */
[----:B------:R-:W-:Y:S01]  /*3770*/  @!P0 PRMT R37, R44, 0x7604, R51 ;  /* 0x000076042c258816 */ /* 0x000fe20000000033 */
[----:B------:R-:W-:Y:S01]  /*3780*/  FMUL R48, R10, UR23 ;  /* 0x000000170a307c20 */ /* 0x000fe20008400000 */
[----:B------:R-:W-:Y:S01]  /*3790*/  FMNMX3 R28, |R6|, R28, |R27|, !PT ;  /* 0x0000001c061c7276 */ /* 0x000fe2000780061b */
[----:B------:R-:W-:Y:S01]  /*37a0*/  VIADD R6, R4, 0x2 ;  /* 0x0000000204067836 */ /* 0x000fe20000000000 */
[----:B--2---:R-:W-:Y:S02]  /*37b0*/  @!P0 IADD3 R59, P1, PT, R40, R59, RZ ;  /* 0x0000003b283b8210 */ /* 0x004fe40007f3e0ff */
[----:B------:R-:W-:Y:S02]  /*37c0*/  IADD3 R45, PT, PT, R9, 0x1e, RZ ;  /* 0x0000001e092d7810 */ /* 0x000fe40007ffe0ff */
[----:B------:R-:W-:-:S02]  /*37d0*/  @!P0 IADD3.X R34, PT, PT, R39, UR28, RZ, P1, !PT ;  /* 0x0000001c27228c10 */ /* 0x000fc40008ffe4ff */
[----:B------:R-:W-:Y:S01]  /*37e0*/  @!P0 LEA R58, P1, R59, UR6, 0x1 ;  /* 0x000000063b3a8c11 */ /* 0x000fe2000f8208ff */
[----:B0-----:R-:W-:Y:S01]  /*37f0*/  FMUL R57, R7, UR23 ;  /* 0x0000001707397c20 */ /* 0x001fe20008400000 */
[----:B------:R-:W-:Y:S02]  /*3800*/  LOP3.LUT R45, R45, 0x1f, RZ, 0xc0, !PT ;  /* 0x0000001f2d2d7812 */ /* 0x000fe400078ec0ff */
[----:B------:R-:W-:Y:S02]  /*3810*/  @!P0 LEA.HI.X R59, R59, UR12, R34, 0x1, P1 ;  /* 0x0000000c3b3b8c11 */ /* 0x000fe400088f0c22 */
[----:B------:R-:W-:Y:S02]  /*3820*/  @!P0 IADD3 R20, P1, PT, R40, UR31, RZ ;  /* 0x0000001f28148c10 */ /* 0x000fe4000ff3e0ff */
[----:B------:R-:W-:Y:S01]  /*3830*/  F2FP.SATFINITE.E4M3.F32.PACK_AB_MERGE_C R57, RZ, R57, RZ ;  /* 0x00000039ff39723e */ /* 0x000fe200048070ff */
[----:B------:R0:W-:Y:S01]  /*3840*/  @!P0 STG.E.U16 desc[UR24][R58.64], R37 ;  /* 0x000000253a008986 */ /* 0x0001e2000c101518 */
[----:B------:R-:W-:-:S02]  /*3850*/  @!P0 IADD3.X R21, PT, PT, R39, UR32, RZ, P1, !PT ;  /* 0x0000002027158c10 */ /* 0x000fc40008ffe4ff */
[C---:B------:R-:W-:Y:S02]  /*3860*/  @!P0 LEA R34, P1, R20.reuse, UR6, 0x1 ;  /* 0x0000000614228c11 */ /* 0x040fe4000f8208ff */
[----:B------:R-:W-:Y:S02]  /*3870*/  @!P0 PRMT R61, R57, 0x7604, R46 ;  /* 0x00007604393d8816 */ /* 0x000fe4000000002e */
[----:B------:R-:W-:Y:S02]  /*3880*/  @!P0 LEA.HI.X R35, R20, UR12, R21, 0x1, P1 ;  /* 0x0000000c14238c11 */ /* 0x000fe400088f0c15 */
[----:B------:R-:W1:Y:S01]  /*3890*/  LDC.64 R20, c[0x0][0x3b8] ;  /* 0x0000ee00ff147b82 */ /* 0x000e620000000a00 */
[----:B------:R-:W-:Y:S01]  /*38a0*/  ISETP.GE.U32.AND P1, PT, R6, UR7, PT ;  /* 0x0000000706007c0c */ /* 0x000fe2000bf26070 */
[----:B0-----:R-:W-:Y:S01]  /*38b0*/  FMUL R59, R25, UR23 ;  /* 0x00000017193b7c20 */ /* 0x001fe20008400000 */
[----:B------:R1:W-:Y:S02]  /*38c0*/  @!P0 STG.E.U16 desc[UR24][R34.64], R61 ;  /* 0x0000003d22008986 */ /* 0x0003e4000c101518 */
[----:B------:R-:W-:-:S02]  /*38d0*/  ISETP.LT.U32.AND P1, PT, R45, UR14, !P1 ;  /* 0x0000000e2d007c0c */ /* 0x000fc4000cf21070 */
[----:B------:R-:W-:Y:S02]  /*38e0*/  FMNMX3 R6, |R33|, R28, |R26|, !PT ;  /* 0x0000001c21067276 */ /* 0x000fe4000780061a */
[----:B------:R-:W-:Y:S02]  /*38f0*/  F2FP.SATFINITE.E4M3.F32.PACK_AB_MERGE_C R59, RZ, R59, RZ ;  /* 0x0000003bff3b723e */ /* 0x000fe400048070ff */
[----:B------:R-:W-:Y:S02]  /*3900*/  F2FP.SATFINITE.E4M3.F32.PACK_AB_MERGE_C R48, RZ, R48, RZ ;  /* 0x00000030ff30723e */ /* 0x000fe400048070ff */
[C---:B-1----:R-:W-:Y:S01]  /*3910*/  SHF.L.U64.HI R35, R20.reuse, 0x2, R21 ;  /* 0x0000000214237819 */ /* 0x042fe20000010215 */
[----:B------:R-:W-:Y:S01]  /*3920*/  IMAD.SHL.U32 R34, R20, 0x4, RZ ;  /* 0x0000000414227824 */ /* 0x000fe200078e00ff */
[----:B------:R-:W-:Y:S06]  /*3930*/  @P0 BRA `(.L_x_1664) ;  /* 0x0000000000280947 */ /* 0x000fec0003800000 */
[----:B------:R-:W0:Y:S01]  /*3940*/  LDC R21, c[0x0][0x3b8] ;  /* 0x0000ee00ff157b82 */ /* 0x000e220000000800 */
[----:B------:R-:W-:Y:S01]  /*3950*/  MOV R26, R40 ;  /* 0x00000028001a7202 */ /* 0x000fe20000000f00 */
[----:B------:R-:W-:Y:S01]  /*3960*/  IMAD.MOV.U32 R27, RZ, RZ, R39 ;  /* 0x000000ffff1b7224 */ /* 0x000fe200078e0027 */
[----:B------:R-:W-:-:S03]  /*3970*/  UIMAD UR4, UR28, 0x3, URZ ;  /* 0x000000031c0478a4 */ /* 0x000fc6000f8e02ff */
[----:B0-----:R-:W-:-:S05]  /*3980*/  IMAD.WIDE.U32 R26, R21, 0x3, R26 ;  /* 0x00000003151a7825 */ /* 0x001fca00078e001a */
[----:B------:R-:W-:Y:S02]  /*3990*/  IADD3 R21, PT, PT, R27, UR4, RZ ;  /* 0x000000041b157c10 */ /* 0x000fe4000fffe0ff */
[----:B------:R-:W-:-:S04]  /*39a0*/  LEA R38, P0, R26, UR6, 0x1 ;  /* 0x000000061a267c11 */ /* 0x000fc8000f8008ff */
[----:B------:R-:W-:Y:S02]  /*39b0*/  LEA.HI.X R39, R26, UR12, R21, 0x1, P0 ;  /* 0x0000000c1a277c11 */ /* 0x000fe400080f0c15 */
[----:B------:R-:W-:-:S05]  /*39c0*/  PRMT R21, R48, 0x7604, R59 ;  /* 0x0000760430157816 */ /* 0x000fca000000003b */
[----:B------:R0:W-:Y:S02]  /*39d0*/  STG.E.U16 desc[UR24][R38.64], R21 ;  /* 0x0000001526007986 */ /* 0x0001e4000c101518 */
.L_x_1664:
[----:B------:R-:W-:Y:S05]  /*39e0*/  BSYNC.RECONVERGENT B0 ;  /* 0x0000000000007941 */ /* 0x000fea0003800200 */
.L_x_1663:
[----:B------:R-:W-:Y:S01]  /*39f0*/  IMAD.WIDE.U32 R26, R5, R20, R34 ;  /* 0x00000014051a7225 */ /* 0x000fe200078e0022 */
[----:B------:R-:W-:-:S03]  /*3a00*/  FMNMX3 R31, |R31|, R6, |R24|, !PT ;  /* 0x000000061f1f7276 */ /* 0x000fc60007800618 */
[----:B------:R-:W-:Y:S01]  /*3a10*/  IMAD R33, R5, UR28, RZ ;  /* 0x0000001c05217c24 */ /* 0x000fe2000f8e02ff */
[----:B0-----:R-:W-:Y:S01]  /*3a20*/  @P1 IADD3 R21, P0, P2, R34, R26, R45 ;  /* 0x0000001a22151210 */ /* 0x001fe20007a1e02d */
[----:B------:R-:W-:Y:S02]  /*3a30*/  @!P1 IMAD.MOV.U32 R37, RZ, RZ, RZ ;  /* 0x000000ffff259224 */ /* 0x000fe400078e00ff */
[----:B------:R-:W-:Y:S01]  /*3a40*/  IMAD.IADD R28, R33, 0x1, R27 ;  /* 0x00000001211c7824 */ /* 0x000fe200078e021b */
[----:B------:R-:W-:-:S04]  /*3a50*/  @P1 SHF.L.U32 R52, R21, 0x2, RZ ;  /* 0x0000000215341819 */ /* 0x000fc800000006ff */
[----:B------:R-:W-:Y:S01]  /*3a60*/  @P1 IADD3.X R34, PT, PT, R35, R28, RZ, P0, P2 ;  /* 0x0000001c23221210 */ /* 0x000fe200007e44ff */
[----:B------:R-:W-:-:S03]  /*3a70*/  UIADD3 UR13, UP0, UPT, UR31, UR15, URZ ;  /* 0x0000000f1f0d7290 */ /* 0x000fc6000ff1e0ff */
[----:B------:R-:W-:Y:S02]  /*3a80*/  @P1 SHF.L.U64.HI R21, R21, 0x2, R34 ;  /* 0x0000000215151819 */ /* 0x000fe40000010222 */
[----:B------:R-:W-:Y:S01]  /*3a90*/  @P1 IADD3 R34, P0, PT, R52, UR15, RZ ;  /* 0x0000000f34221c10 */ /* 0x000fe2000ff1e0ff */
[----:B------:R-:W-:-:S03]  /*3aa0*/  UIADD3.X UR19, UPT, UPT, UR32, UR17, URZ, UP0, !UPT ;  /* 0x0000001120137290 */ /* 0x000fc600087fe4ff */
[----:B------:R-:W-:Y:S02]  /*3ab0*/  @P1 IADD3.X R35, PT, PT, R21, UR17, RZ, P0, !PT ;  /* 0x0000001115231c10 */ /* 0x000fe400087fe4ff */
[----:B------:R-:W-:Y:S02]  /*3ac0*/  @P1 IADD3 R52, P0, PT, R52, UR13, RZ ;  /* 0x0000000d34341c10 */ /* 0x000fe4000ff1e0ff */
[----:B------:R-:W-:Y:S01]  /*3ad0*/  LOP3.LUT R6, R53, 0xff, RZ, 0xc0, !PT ;  /* 0x000000ff35067812 */ /* 0x000fe200078ec0ff */
[----:B------:R-:W5:Y:S01]  /*3ae0*/  @P1 LDG.E R37, desc[UR24][R34.64] ;  /* 0x0000001822251981 */ /* 0x000f62000c1e1900 */
[----:B------:R-:W-:Y:S01]  /*3af0*/  @P1 IADD3.X R53, PT, PT, R21, UR19, RZ, P0, !PT ;  /* 0x0000001315351c10 */ /* 0x000fe200087fe4ff */
[----:B------:R-:W-:Y:S01]  /*3b00*/  USHF.L.U64.HI UR5, UR30, 0x2, UR29 ;  /* 0x000000021e057899 */ /* 0x000fe2000801021d */
[----:B------:R-:W-:Y:S01]  /*3b10*/  LEA R55, R55, R6, 0x8 ;  /* 0x0000000637377211 */ /* 0x000fe200078e40ff */
[----:B------:R-:W-:-:S04]  /*3b20*/  USHF.L.U32 UR4, UR30, 0x2, URZ ;  /* 0x000000021e047899 */ /* 0x000fc800080006ff */
[----:B------:R-:W-:Y:S02]  /*3b30*/  MOV R41, UR5 ;  /* 0x0000000500297c02 */ /* 0x000fe40008000f00 */
[----:B------:R-:W-:Y:S01]  /*3b40*/  @!P1 CS2R R34, SRZ ;  /* 0x0000000000229805 */ /* 0x000fe2000001ff00 */
[----:B------:R-:W-:-:S04]  /*3b50*/  IMAD.U32 R40, RZ, RZ, UR4 ;  /* 0x00000004ff287e24 */ /* 0x000fc8000f8e00ff */
[C---:B------:R-:W-:Y:S01]  /*3b60*/  IMAD.WIDE.U32 R40, R5.reuse, UR30, R40 ;  /* 0x0000001e05287c25 */ /* 0x040fe2000f8e0028 */
[----:B------:R-:W5:Y:S03]  /*3b70*/  @P1 LDG.E R34, desc[UR24][R52.64] ;  /* 0x0000001834221981 */ /* 0x000f66000c1e1900 */
[----:B------:R-:W-:-:S04]  /*3b80*/  IMAD R5, R5, UR29, RZ ;  /* 0x0000001d05057c24 */ /* 0x000fc8000f8e02ff */
[----:B------:R-:W-:Y:S01]  /*3b90*/  IMAD.IADD R24, R5, 0x1, R41 ;  /* 0x0000000105187824 */ /* 0x000fe200078e0229 */
[----:B------:R-:W-:Y:S01]  /*3ba0*/  @P1 IADD3 R5, P0, P2, R40, UR4, R45 ;  /* 0x0000000428051c10 */ /* 0x000fe2000fa1e02d */
[----:B-----5:R-:W-:-:S03]  /*3bb0*/  HADD2.F32 R21, -RZ, R22.H0_H0 ;  /* 0x20000016ff157230 */ /* 0x020fc60000004100 */
[----:B------:R-:W-:Y:S02]  /*3bc0*/  @P1 IADD3.X R6, PT, PT, R24, UR5, RZ, P0, P2 ;  /* 0x0000000518061c10 */ /* 0x000fe400087e44ff */
[----:B------:R-:W-:Y:S01]  /*3bd0*/  @P1 LEA R38, P0, R5, UR16, 0x2 ;  /* 0x0000001005261c11 */ /* 0x000fe2000f8010ff */
[----:B------:R-:W-:-:S03]  /*3be0*/  FMUL R23, R21, 1.7020000219345092773 ;  /* 0x3fd9db2315177820 */ /* 0x000fc60000400000 */
[----:B------:R-:W-:Y:S01]  /*3bf0*/  @P1 LEA.HI.X R39, R5, UR18, R6, 0x2, P0 ;  /* 0x0000001205271c11 */ /* 0x000fe200080f1406 */
[----:B------:R-:W-:Y:S01]  /*3c00*/  IMAD.MOV.U32 R6, RZ, RZ, 0x3bbb989d ;  /* 0x3bbb989dff067424 */ /* 0x000fe200078e00ff */
[----:B------:R-:W-:Y:S02]  /*3c10*/  LOP3.LUT R5, R36, 0xff, RZ, 0xc0, !PT ;  /* 0x000000ff24057812 */ /* 0x000fe400078ec0ff */
[----:B------:R-:W-:Y:S01]  /*3c20*/  LOP3.LUT R32, R32, 0xff, RZ, 0xc0, !PT ;  /* 0x000000ff20207812 */ /* 0x000fe200078ec0ff */
[----:B------:R0:W5:Y:S01]  /*3c30*/  @P1 LDG.E R35, desc[UR24][R38.64] ;  /* 0x0000001826231981 */ /* 0x000162000c1e1900 */
[----:B------:R-:W-:Y:S01]  /*3c40*/  LEA R42, R42, R5, 0x8 ;  /* 0x000000052a2a7211 */ /* 0x000fe200078e40ff */
[----:B------:R-:W-:Y:S01]  /*3c50*/  FFMA.SAT R5, R23, -R6, 0.5 ;  /* 0x3f00000017057423 */ /* 0x000fe20000002806 */
[----:B------:R-:W-:Y:S02]  /*3c60*/  HFMA2 R6, -RZ, RZ, 3.7421875, 0 ;  /* 0x437c0000ff067431 */ /* 0x000fe400000001ff */
[----:B------:R-:W-:-:S03]  /*3c70*/  IMAD R51, R51, 0x100, R32 ;  /* 0x0000010033337824 */ /* 0x000fc600078e0220 */
[----:B------:R-:W-:-:S04]  /*3c80*/  FFMA.RM R5, R5, R6, 12582913 ;  /* 0x4b40000105057423 */ /* 0x000fc80000004006 */
[----:B------:R-:W-:-:S04]  /*3c90*/  FADD R32, R5, -12583039 ;  /* 0xcb40007f05207421 */ /* 0x000fc80000000000 */
[----:B------:R-:W-:-:S04]  /*3ca0*/  FFMA R32, R23, -1.4426950216293334961, -R32 ;  /* 0xbfb8aa3b17207823 */ /* 0x000fc80000000820 */
[----:B------:R-:W-:-:S04]  /*3cb0*/  FFMA R32, R23, -1.925963033500011079e-08, R32 ;  /* 0xb2a5706017207823 */ /* 0x000fc80000000020 */
[----:B0-----:R-:W0:Y:S01]  /*3cc0*/  MUFU.EX2 R39, R32 ;  /* 0x0000002000277308 */ /* 0x001e220000000800 */
[----:B------:R-:W-:Y:S01]  /*3cd0*/  IMAD.U32 R36, R2, 0x10000, RZ ;  /* 0x0001000002247824 */ /* 0x000fe200078e00ff */
[----:B------:R-:W-:Y:S01]  /*3ce0*/  SHF.L.U32 R2, R5, 0x17, RZ ;  /* 0x0000001705027819 */ /* 0x000fe200000006ff */
[----:B------:R-:W-:Y:S01]  /*3cf0*/  IMAD.U32 R43, R43, 0x10000, RZ ;  /* 0x000100002b2b7824 */ /* 0x000fe200078e00ff */
[----:B------:R-:W-:Y:S02]  /*3d00*/  LOP3.LUT R49, R49, 0xff, RZ, 0xc0, !PT ;  /* 0x000000ff31317812 */ /* 0x000fe400078ec0ff */
[----:B------:R-:W-:Y:S02]  /*3d10*/  SHF.L.U32 R46, R46, 0x10, RZ ;  /* 0x000000102e2e7819 */ /* 0x000fe400000006ff */
[----:B------:R-:W-:Y:S02]  /*3d20*/  LEA R44, R44, R49, 0x8 ;  /* 0x000000312c2c7211 */ /* 0x000fe400078e40ff */
[----:B------:R-:W-:Y:S01]  /*3d30*/  FMNMX3 R31, |R8|, R31, |R7|, !PT ;  /* 0x0000001f081f7276 */ /* 0x000fe20007800607 */
[----:B------:R-:W-:Y:S01]  /*3d40*/  VIADD R8, R9, 0xffffffff ;  /* 0xffffffff09087836 */ /* 0x000fe20000000000 */
[----:B------:R-:W-:Y:S01]  /*3d50*/  LOP3.LUT R6, R43, 0xff0000, RZ, 0xc0, !PT ;  /* 0x00ff00002b067812 */ /* 0x000fe200078ec0ff */
[----:B0-----:R-:W-:Y:S01]  /*3d60*/  FFMA R2, R2, R39, 1 ;  /* 0x3f80000002027423 */ /* 0x001fe20000000027 */
[----:B------:R-:W-:Y:S01]  /*3d70*/  LOP3.LUT R59, R59, 0xffff, RZ, 0xc0, !PT ;  /* 0x0000ffff3b3b7812 */ /* 0x000fe200078ec0ff */
[----:B------:R-:W-:Y:S01]  /*3d80*/  IMAD.U32 R57, R57, 0x10000, RZ ;  /* 0x0001000039397824 */ /* 0x000fe200078e00ff */
[----:B------:R-:W-:-:S02]  /*3d90*/  LOP3.LUT R48, R48, 0xffff, RZ, 0xc0, !PT ;  /* 0x0000ffff30307812 */ /* 0x000fc400078ec0ff */
[----:B------:R-:W-:Y:S02]  /*3da0*/  LOP3.LUT R47, R47, 0xffff, RZ, 0xc0, !PT ;  /* 0x0000ffff2f2f7812 */ /* 0x000fe400078ec0ff */
[----:B------:R-:W-:Y:S02]  /*3db0*/  IADD3 R7, PT, PT, R2, 0x1800000, RZ ;  /* 0x0180000002077810 */ /* 0x000fe40007ffe0ff */
[----:B------:R-:W-:Y:S02]  /*3dc0*/  LOP3.LUT R46, R46, 0xff0000, RZ, 0xc0, !PT ;  /* 0x00ff00002e2e7812 */ /* 0x000fe400078ec0ff */
[----:B------:R-:W-:Y:S02]  /*3dd0*/  LOP3.LUT R43, R42, 0xffff, RZ, 0xc0, !PT ;  /* 0x0000ffff2a2b7812 */ /* 0x000fe400078ec0ff */
[----:B------:R-:W-:Y:S02]  /*3de0*/  LOP3.LUT R44, R44, 0xffff, RZ, 0xc0, !PT ;  /* 0x0000ffff2c2c7812 */ /* 0x000fe400078ec0ff */
[----:B------:R-:W-:Y:S01]  /*3df0*/  LOP3.LUT R0, R0, 0xffff, RZ, 0xc0, !PT ;  /* 0x0000ffff00007812 */ /* 0x000fe200078ec0ff */
[----:B------:R-:W-:Y:S01]  /*3e00*/  IMAD.SHL.U32 R59, R59, 0x1000000, RZ ;  /* 0x010000003b3b7824 */ /* 0x000fe200078e00ff */
[----:B------:R-:W-:-:S02]  /*3e10*/  LOP3.LUT R55, R6, 0xffff, R55, 0xf8, !PT ;  /* 0x0000ffff06377812 */ /* 0x000fc400078ef837 */
[----:B------:R-:W-:Y:S01]  /*3e20*/  LOP3.LUT R39, R8, 0x1f, RZ, 0xc0, !PT ;  /* 0x0000001f08277812 */ /* 0x000fe200078ec0ff */
[----:B------:R-:W-:Y:S01]  /*3e30*/  IMAD.SHL.U32 R8, R48, 0x1000000, RZ ;  /* 0x0100000030087824 */ /* 0x000fe200078e00ff */
[----:B------:R-:W-:Y:S02]  /*3e40*/  SHF.L.U32 R6, R47, 0x18, RZ ;  /* 0x000000182f067819 */ /* 0x000fe400000006ff */
[----:B------:R-:W-:Y:S01]  /*3e50*/  LOP3.LUT R9, R7, 0x7f800000, RZ, 0xc0, !PT ;  /* 0x7f80000007097812 */ /* 0x000fe200078ec0ff */
[----:B------:R-:W-:Y:S01]  /*3e60*/  BSSY.RECONVERGENT B0, `(.L_x_1665) ;  /* 0x0000026000007945 */ /* 0x000fe20003800200 */
[----:B------:R-:W-:Y:S02]  /*3e70*/  LOP3.LUT R46, R46, 0xffff, R51, 0xf8, !PT ;  /* 0x0000ffff2e2e7812 */ /* 0x000fe400078ef833 */
[----:B------:R-:W-:Y:S02]  /*3e80*/  LOP3.LUT R36, R43, 0xff0000, R36, 0xf8, !PT ;  /* 0x00ff00002b247812 */ /* 0x000fe400078ef824 */
[----:B------:R-:W-:-:S02]  /*3e90*/  LOP3.LUT R57, R44, 0xff0000, R57, 0xf8, !PT ;  /* 0x00ff00002c397812 */ /* 0x000fc400078ef839 */
[----:B------:R-:W-:Y:S02]  /*3ea0*/  SHF.L.U32 R7, R0, 0x18, RZ ;  /* 0x0000001800077819 */ /* 0x000fe400000006ff */
[----:B------:R-:W-:Y:S02]  /*3eb0*/  LOP3.LUT R5, R55, R6, RZ, 0xfc, !PT ;  /* 0x0000000637057212 */ /* 0x000fe400078efcff */
[----:B------:R-:W-:Y:S02]  /*3ec0*/  IADD3 R32, P2, PT, R39, R26, RZ ;  /* 0x0000001a27207210 */ /* 0x000fe40007f5e0ff */
[----:B------:R-:W-:Y:S02]  /*3ed0*/  @!P1 CS2R R38, SRZ ;  /* 0x0000000000269805 */ /* 0x000fe4000001ff00 */
[----:B------:R-:W-:Y:S02]  /*3ee0*/  LOP3.LUT R6, R46, R59, RZ, 0xfc, !PT ;  /* 0x0000003b2e067212 */ /* 0x000fe400078efcff */
[----:B------:R-:W-:-:S02]  /*3ef0*/  ISETP.GT.U32.AND P0, PT, R9, 0x1ffffff, PT ;  /* 0x01ffffff0900780c */ /* 0x000fc40003f04070 */
[----:B------:R-:W-:Y:S02]  /*3f00*/  LOP3.LUT R7, R36, R7, RZ, 0xfc, !PT ;  /* 0x0000000724077212 */ /* 0x000fe400078efcff */
[----:B------:R-:W-:Y:S02]  /*3f10*/  LOP3.LUT R8, R57, R8, RZ, 0xfc, !PT ;  /* 0x0000000839087212 */ /* 0x000fe400078efcff */
[----:B------:R-:W-:Y:S02]  /*3f20*/  FMNMX3 R25, |R25|, R31, |R10|, !PT ;  /* 0x0000001f19197276 */ /* 0x000fe4000780060a */
[----:B------:R-:W-:Y:S02]  /*3f30*/  LOP3.LUT R0, RZ, R4, RZ, 0x33, !PT ;  /* 0x00000004ff007212 */ /* 0x000fe400078e33ff */
[----:B------:R-:W-:Y:S01]  /*3f40*/  @!P1 MOV R43, RZ ;  /* 0x000000ff002b9202 */ /* 0x000fe20000000f00 */
[----:B------:R-:W-:Y:S06]  /*3f50*/  @!P1 BRA `(.L_x_1666) ;  /* 0x0000000000589947 */ /* 0x000fec0003800000 */
        /* <DEDUP_REMOVED lines=10> */
[C---:B------:R-:W-:Y:S01]  /*4000*/  IMAD.SHL.U32 R44, R42.reuse, 0x4, RZ ;  /* 0x000000042a2c7824 */ /* 0x040fe200078e00ff */
[----:B------:R-:W-:Y:S02]  /*4010*/  SHF.L.U64.HI R9, R42, 0x2, R9 ;  /* 0x000000022a097819 */ /* 0x000fe40000010209 */
[----:B------:R-:W-:Y:S02]  /*4020*/  IADD3 R31, PT, PT, R39, UR4, RZ ;  /* 0x00000004271f7c10 */ /* 0x000fe4000fffe0ff */
[----:B------:R-:W-:Y:S02]  /*4030*/  IADD3 R42, P4, PT, R44, UR15, RZ ;  /* 0x0000000f2c2a7c10 */ /* 0x000fe4000ff9e0ff */
[----:B------:R-:W-:Y:S02]  /*4040*/  LEA R46, P3, R38, UR16, 0x2 ;  /* 0x00000010262e7c11 */ /* 0x000fe4000f8610ff */
[----:B------:R-:W-:Y:S02]  /*4050*/  IADD3 R44, P5, PT, R44, UR13, RZ ;  /* 0x0000000d2c2c7c10 */ /* 0x000fe4000ffbe0ff */
[----:B------:R-:W-:-:S02]  /*4060*/  IADD3.X R43, PT, PT, R9, UR17, RZ, P4, !PT ;  /* 0x00000011092b7c10 */ /* 0x000fc4000a7fe4ff */
[----:B------:R-:W-:Y:S02]  /*4070*/  LEA.HI.X R47, R38, UR18, R31, 0x2, P3 ;  /* 0x00000012262f7c11 */ /* 0x000fe400098f141f */
[----:B------:R-:W-:Y:S02]  /*4080*/  IADD3.X R45, PT, PT, R9, UR19, RZ, P5, !PT ;  /* 0x00000013092d7c10 */ /* 0x000fe4000affe4ff */
[----:B------:R0:W5:Y:S04]  /*4090*/  LDG.E R43, desc[UR24][R42.64] ;  /* 0x000000182a2b7981 */ /* 0x000168000c1e1900 */
[----:B------:R0:W5:Y:S04]  /*40a0*/  LDG.E R38, desc[UR24][R46.64] ;  /* 0x000000182e267981 */ /* 0x000168000c1e1900 */
[----:B------:R0:W5:Y:S02]  /*40b0*/  LDG.E R39, desc[UR24][R44.64] ;  /* 0x000000182c277981 */ /* 0x000164000c1e1900 */
.L_x_1666:
[----:B------:R-:W-:Y:S05]  /*40c0*/  BSYNC.RECONVERGENT B0 ;  /* 0x0000000000007941 */ /* 0x000fea0003800200 */
.L_x_1665:
[----:B------:R-:W-:Y:S01]  /*40d0*/  BSSY.RECONVERGENT B0, `(.L_x_1667) ;  /* 0x000001e000007945 */ /* 0x000fe20003800200 */
[----:B------:R-:W-:Y:S01]  /*40e0*/  IMAD.IADD R0, R0, 0x1, R3 ;  /* 0x0000000100007824 */ /* 0x000fe200078e0203 */
[----:B0-----:R-:W-:Y:S01]  /*40f0*/  @!P1 MOV R46, RZ ;  /* 0x000000ff002e9202 */ /* 0x001fe20000000f00 */
[----:B------:R-:W-:Y:S01]  /*4100*/  @!P1 IMAD.MOV.U32 R42, RZ, RZ, RZ ;  /* 0x000000ffff2a9224 */ /* 0x000fe200078e00ff */
[----:B------:R-:W-:Y:S01]  /*4110*/  @!P1 MOV R50, RZ ;  /* 0x000000ff00329202 */ /* 0x000fe20000000f00 */
[----:B------:R-:W-:Y:S06]  /*4120*/  @!P1 BRA `(.L_x_1668) ;  /* 0x0000000000609947 */ /* 0x000fec0003800000 */
[----:B------:R-:W-:Y:S01]  /*4130*/  IADD3 R9, PT, PT, R3, 0x1e, -R4 ;  /* 0x0000001e03097810 */ /* 0x000fe20007ffe804 */
[----:B------:R-:W-:Y:S02]  /*4140*/  UIMAD UR5, UR28, 0x6, URZ ;  /* 0x000000061c0578a4 */ /* 0x000fe4000f8e02ff */
[----:B------:R-:W-:Y:S01]  /*4150*/  UIMAD UR4, UR29, 0x6, URZ ;  /* 0x000000061d0478a4 */ /* 0x000fe2000f8e02ff */
[----:B------:R-:W-:-:S04]  /*4160*/  LOP3.LUT R9, R9, 0x1f, RZ, 0xc0, !PT ;  /* 0x0000001f09097812 */ /* 0x000fc800078ec0ff */
[C---:B------:R-:W-:Y:S02]  /*4170*/  IADD3 R44, P4, PT, R9.reuse, R26, RZ ;  /* 0x0000001a092c7210 */ /* 0x040fe40007f9e0ff */
[----:B------:R-:W-:Y:S01]  /*4180*/  IADD3 R48, P3, PT, R9, R40, RZ ;  /* 0x0000002809307210 */ /* 0x000fe20007f7e0ff */
[----:B------:R-:W-:Y:S02]  /*4190*/  IMAD.U32 R9, RZ, RZ, UR30 ;  /* 0x0000001eff097e24 */ /* 0x000fe4000f8e00ff */
        /* <DEDUP_REMOVED lines=17> */
.L_x_1668:
[----:B------:R-:W-:Y:S05]  /*42b0*/  BSYNC.RECONVERGENT B0 ;  /* 0x0000000000007941 */ /* 0x000fea0003800200 */
.L_x_1667:
[----:B------:R-:W-:Y:S01]  /*42c0*/  BSSY.RECONVERGENT B0, `(.L_x_1669) ;  /* 0x000001b000007945 */ /* 0x000fe20003800200 */
[----:B0-----:R-:W-:Y:S01]  /*42d0*/  @!P1 IMAD.MOV.U32 R51, RZ, RZ, RZ ;  /* 0x000000ffff339224 */ /* 0x001fe200078e00ff */
[----:B------:R-:W-:Y:S01]  /*42e0*/  @!P1 MOV R9, RZ ;  /* 0x000000ff00099202 */ /* 0x000fe20000000f00 */
[----:B------:R-:W-:Y:S01]  /*42f0*/  @!P1 IMAD.MOV.U32 R10, RZ, RZ, RZ ;  /* 0x000000ffff0a9224 */ /* 0x000fe200078e00ff */
[----:B------:R-:W-:Y:S06]  /*4300*/  @!P1 BRA `(.L_x_1670) ;  /* 0x0000000000589947 */ /* 0x000fec0003800000 */
[----:B------:R-:W-:Y:S01]  /*4310*/  IADD3 R9, PT, PT, R3, 0x1e, -R4 ;  /* 0x0000001e03097810 */ /* 0x000fe20007ffe804 */
[----:B------:R-:W-:Y:S01]  /*4320*/  IMAD.U32 R45, RZ, RZ, UR30 ;  /* 0x0000001eff2d7e24 */ /* 0x000fe2000f8e00ff */
[----:B------:R-:W-:Y:S02]  /*4330*/  UIMAD UR4, UR29, 0x7, URZ ;  /* 0x000000071d0478a4 */ /* 0x000fe4000f8e02ff */
[----:B------:R-:W-:Y:S01]  /*4340*/  LOP3.LUT R9, R9, 0x1f, RZ, 0xc0, !PT ;  /* 0x0000001f09097812 */ /* 0x000fe200078ec0ff */
[----:B------:R-:W-:-:S03]  /*4350*/  UIMAD UR5, UR28, 0x7, URZ ;  /* 0x000000071c0578a4 */ /* 0x000fc6000f8e02ff */
[C---:B------:R-:W-:Y:S02]  /*4360*/  IADD3 R40, P1, PT, R9.reuse, R40, RZ ;  /* 0x0000002809287210 */ /* 0x040fe40007f3e0ff */
[----:B------:R-:W-:Y:S02]  /*4370*/  IADD3 R26, P3, PT, R9, R26, RZ ;  /* 0x0000001a091a7210 */ /* 0x000fe40007f7e0ff */
[----:B------:R-:W-:Y:S02]  /*4380*/  IADD3.X R41, PT, PT, RZ, R24, RZ, P1, !PT ;  /* 0x00000018ff297210 */ /* 0x000fe40000ffe4ff */
[----:B------:R-:W-:Y:S01]  /*4390*/  IADD3.X R27, PT, PT, R33, R27, RZ, P3, !PT ;  /* 0x0000001b211b7210 */ /* 0x000fe20001ffe4ff */
[----:B------:R-:W-:-:S04]  /*43a0*/  IMAD.WIDE.U32 R44, R45, 0x7, R40 ;  /* 0x000000072d2c7825 */ /* 0x000fc800078e0028 */
[----:B------:R-:W-:Y:S01]  /*43b0*/  IMAD.WIDE.U32 R26, R20, 0x7, R26 ;  /* 0x00000007141a7825 */ /* 0x000fe200078e001a */
[----:B------:R-:W-:-:S03]  /*43c0*/  LEA R48, P1, R44, UR16, 0x2 ;  /* 0x000000102c307c11 */ /* 0x000fc6000f8210ff */
[----:B------:R-:W-:Y:S01]  /*43d0*/  VIADD R31, R45, UR4 ;  /* 0x000000042d1f7c36 */ /* 0x000fe20008000000 */
[----:B------:R-:W-:Y:S02]  /*43e0*/  IADD3 R9, PT, PT, R27, UR5, RZ ;  /* 0x000000051b097c10 */ /* 0x000fe4000fffe0ff */
        /* <DEDUP_REMOVED lines=8> */
.L_x_1670:
[----:B------:R-:W-:Y:S05]  /*4470*/  BSYNC.RECONVERGENT B0 ;  /* 0x0000000000007941 */ /* 0x000fea0003800200 */
.L_x_1669:
[----:B------:R-:W-:Y:S01]  /*4480*/  BSSY.RECONVERGENT B1, `(.L_x_1671) ;  /* 0x000000c000017945 */ /* 0x000fe20003800200 */
[----:B0-----:R-:W-:Y:S01]  /*4490*/  LOP3.LUT R27, R0, 0x1f, RZ, 0xc0, !PT ;  /* 0x0000001f001b7812 */ /* 0x001fe200078ec0ff */
[----:B------:R-:W-:Y:S02]  /*44a0*/  IMAD.X R33, RZ, RZ, R28, P2 ;  /* 0x000000ffff217224 */ /* 0x000fe400010e061c */
[----:B------:R-:W-:Y:S05]  /*44b0*/  @P0 BRA `(.L_x_1672) ;  /* 0x0000000000100947 */ /* 0x000fea0003800000 */
[----:B------:R-:W-:Y:S02]  /*44c0*/  MOV R0, R2 ;  /* 0x0000000200007202 */ /* 0x000fe40000000f00 */
[----:B------:R-:W-:-:S07]  /*44d0*/  MOV R2, 0x44f0 ;  /* 0x000044f000027802 */ /* 0x000fce0000000f00 */
[----:B-----5:R-:W-:Y:S05]  /*44e0*/  CALL.REL.NOINC `($__internal_21_$__cuda_sm20_rcp_rn_f32_slowpath) ;  /* 0x000000a000b07944 */ /* 0x020fea0003c00000 */
[----:B------:R-:W-:Y:S05]  /*44f0*/  BRA `(.L_x_1673) ;  /* 0x0000000000107947 */ /* 0x000fea0003800000 */
.L_x_1672:
[----:B------:R-:W0:Y:S02]  /*4500*/  MUFU.RCP R47, R2 ;  /* 0x00000002002f7308 */ /* 0x000e240000001000 */
[----:B0-----:R-:W-:-:S04]  /*4510*/  FFMA R0, R2, R47, -1 ;  /* 0xbf80000002007423 */ /* 0x001fc8000000002f */
[----:B------:R-:W-:-:S04]  /*4520*/  FADD.FTZ R0, -R0, -RZ ;  /* 0x800000ff00007221 */ /* 0x000fc80000010100 */
[----:B------:R-:W-:-:S07]  /*4530*/  FFMA R47, R47, R0, R47 ;  /* 0x000000002f2f7223 */ /* 0x000fce000000002f */
.L_x_1673:
[----:B------:R-:W-:Y:S05]  /*4540*/  BSYNC.RECONVERGENT B1 ;  /* 0x0000000000017941 */ /* 0x000fea0003800200 */
.L_x_1671:
[----:B------:R-:W-:Y:S02]  /*4550*/  HFMA2 R41, -RZ, RZ, 3.7421875, 0 ;  /* 0x437c0000ff297431 */ /* 0x000fe400000001ff */
[----:B------:R-:W-:Y:S02]  /*4560*/  IMAD.MOV.U32 R31, RZ, RZ, 0x3bbb989d ;  /* 0x3bbb989dff1f7424 */ /* 0x000fe400078e00ff */
[----:B------:R-:W-:Y:S01]  /*4570*/  FMUL R0, R21, -1.7020000219345092773 ;  /* 0xbfd9db2315007820 */ /* 0x000fe20000400000 */
[----:B------:R-:W-:Y:S01]  /*4580*/  HADD2.F32 R26, -RZ, R19.H0_H0 ;  /* 0x20000013ff1a7230 */ /* 0x000fe20000004100 */
[----:B------:R-:W-:Y:S01]  /*4590*/  BSSY.RECONVERGENT B1, `(.L_x_1674) ;  /* 0x000001b000017945 */ /* 0x000fe20003800200 */
[----:B------:R-:W-:Y:S02]  /*45a0*/  HADD2.F32 R28, -RZ, R11.H0_H0 ;  /* 0x2000000bff1c7230 */ /* 0x000fe40000004100 */
        /* <DEDUP_REMOVED lines=21> */
.L_x_1675:
[----:B------:R-:W0:Y:S02]  /*4700*/  MUFU.RCP R47, R20 ;  /* 0x00000014002f7308 */ /* 0x000e240000001000 */
[----:B0-----:R-:W-:-:S04]  /*4710*/  FFMA R0, R20, R47, -1 ;  /* 0xbf80000014007423 */ /* 0x001fc8000000002f */
[----:B------:R-:W-:-:S04]  /*4720*/  FADD.FTZ R0, -R0, -RZ ;  /* 0x800000ff00007221 */ /* 0x000fc80000010100 */
[----:B------:R-:W-:-:S07]  /*4730*/  FFMA R47, R47, R0, R47 ;  /* 0x000000002f2f7223 */ /* 0x000fce000000002f */
.L_x_1676:
[----:B------:R-:W-:Y:S05]  /*4740*/  BSYNC.RECONVERGENT B1 ;  /* 0x0000000000017941 */ /* 0x000fea0003800200 */
.L_x_1674:
        /* <DEDUP_REMOVED lines=23> */
.L_x_1678:
[----:B------:R-:W0:Y:S02]  /*48c0*/  MUFU.RCP R47, R2 ;  /* 0x00000002002f7308 */ /* 0x000e240000001000 */
[----:B0-----:R-:W-:-:S04]  /*48d0*/  FFMA R0, R2, R47, -1 ;  /* 0xbf80000002007423 */ /* 0x001fc8000000002f */
[----:B------:R-:W-:-:S04]  /*48e0*/  FADD.FTZ R0, -R0, -RZ ;  /* 0x800000ff00007221 */ /* 0x000fc80000010100 */
[----:B------:R-:W-:-:S07]  /*48f0*/  FFMA R47, R47, R0, R47 ;  /* 0x000000002f2f7223 */ /* 0x000fce000000002f */
.L_x_1679:
[----:B------:R-:W-:Y:S05]  /*4900*/  BSYNC.RECONVERGENT B1 ;  /* 0x0000000000017941 */ /* 0x000fea0003800200 */
.L_x_1677:
[----:B------:R-:W-:Y:S02]  /*4910*/  HFMA2 R23, -RZ, RZ, 3.7421875, 0 ;  /* 0x437c0000ff177431 */ /* 0x000fe400000001ff */
[----:B------:R-:W-:Y:S02]  /*4920*/  IMAD.MOV.U32 R21, RZ, RZ, 0x3bbb989d ;  /* 0x3bbb989dff157424 */ /* 0x000fe400078e00ff */
[----:B------:R-:W-:Y:S01]  /*4930*/  FMUL R0, R20, -1.7020000219345092773 ;  /* 0xbfd9db2314007820 */ /* 0x000fe20000400000 */
[----:B------:R-:W-:Y:S03]  /*4940*/  BSSY.RECONVERGENT B1, `(.L_x_1680) ;  /* 0x000001c000017945 */ /* 0x000fe60003800200 */
[----:B------:R-:W-:-:S04]  /*4950*/  FFMA.SAT R2, R0, R21, 0.5 ;  /* 0x3f00000000027423 */ /* 0x000fc80000002015 */
[----:B------:R-:W-:Y:S01]  /*4960*/  FFMA.RM R2, R2, R23, 12582913 ;  /* 0x4b40000102027423 */ /* 0x000fe20000004017 */
[----:B------:R-:W-:-:S03]  /*4970*/  HADD2.F32 R23, -RZ, R11.H1_H1 ;  /* 0x3000000bff177230 */ /* 0x000fc60000004100 */
        /* <DEDUP_REMOVED lines=9> */
[----:B------:R-:W-:-:S04]  /*4a10*/  HADD2.F32 R21, -RZ, R19.H1_H1 ;  /* 0x30000013ff157230 */ /* 0x000fc80000004100 */
        /* <DEDUP_REMOVED lines=10> */
.L_x_1681:
[----:B------:R-:W0:Y:S02]  /*4ac0*/  MUFU.RCP R47, R36 ;  /* 0x00000024002f7308 */ /* 0x000e240000001000 */
[----:B0-----:R-:W-:-:S04]  /*4ad0*/  FFMA R0, R36, R47, -1 ;  /* 0xbf80000024007423 */ /* 0x001fc8000000002f */
[----:B------:R-:W-:-:S04]  /*4ae0*/  FADD.FTZ R0, -R0, -RZ ;  /* 0x800000ff00007221 */ /* 0x000fc80000010100 */
[----:B------:R-:W-:-:S07]  /*4af0*/  FFMA R47, R47, R0, R47 ;  /* 0x000000002f2f7223 */ /* 0x000fce000000002f */
.L_x_1682:
[----:B------:R-:W-:Y:S05]  /*4b00*/  BSYNC.RECONVERGENT B1 ;  /* 0x0000000000017941 */ /* 0x000fea0003800200 */
.L_x_1680:
        /* <DEDUP_REMOVED lines=23> */
.L_x_1684:
[----:B------:R-:W0:Y:S02]  /*4c80*/  MUFU.RCP R47, R22 ;  /* 0x00000016002f7308 */ /* 0x000e240000001000 */
[----:B0-----:R-:W-:-:S04]  /*4c90*/  FFMA R0, R22, R47, -1 ;  /* 0xbf80000016007423 */ /* 0x001fc8000000002f */
[----:B------:R-:W-:-:S04]  /*4ca0*/  FADD.FTZ R0, -R0, -RZ ;  /* 0x800000ff00007221 */ /* 0x000fc80000010100 */
[----:B------:R-:W-:-:S07]  /*4cb0*/  FFMA R47, R47, R0, R47 ;  /* 0x000000002f2f7223 */ /* 0x000fce000000002f */
.L_x_1685:
[----:B------:R-:W-:Y:S05]  /*4cc0*/  BSYNC.RECONVERGENT B1 ;  /* 0x0000000000017941 */ /* 0x000fea0003800200 */
.L_x_1683:
        /* <DEDUP_REMOVED lines=27> */
.L_x_1687:
[----:B------:R-:W0:Y:S02]  /*4e80*/  MUFU.RCP R47, R20 ;  /* 0x00000014002f7308 */ /* 0x000e240000001000 */
[----:B0-----:R-:W-:-:S04]  /*4e90*/  FFMA R0, R20, R47, -1 ;  /* 0xbf80000014007423 */ /* 0x001fc8000000002f */
[----:B------:R-:W-:-:S04]  /*4ea0*/  FADD.FTZ R0, -R0, -RZ ;  /* 0x800000ff00007221 */ /* 0x000fc80000010100 */
[----:B------:R-:W-:-:S07]  /*4eb0*/  FFMA R47, R47, R0, R47 ;  /* 0x000000002f2f7223 */ /* 0x000fce000000002f */
.L_x_1688:
[----:B------:R-:W-:Y:S05]  /*4ec0*/  BSYNC.RECONVERGENT B1 ;  /* 0x0000000000017941 */ /* 0x000fea0003800200 */
.L_x_1686:
        /* <DEDUP_REMOVED lines=23> */
.L_x_1690:
[----:B------:R-:W0:Y:S02]  /*5040*/  MUFU.RCP R47, R20 ;  /* 0x00000014002f7308 */ /* 0x000e240000001000 */
[----:B0-----:R-:W-:-:S04]  /*5050*/  FFMA R0, R20, R47, -1 ;  /* 0xbf80000014007423 */ /* 0x001fc8000000002f */
[----:B------:R-:W-:-:S04]  /*5060*/  FADD.FTZ R0, -R0, -RZ ;  /* 0x800000ff00007221 */ /* 0x000fc80000010100 */
[----:B------:R-:W-:-:S07]  /*5070*/  FFMA R47, R47, R0, R47 ;  /* 0x000000002f2f7223 */ /* 0x000fce000000002f */
.L_x_1691:
[----:B------:R-:W-:Y:S05]  /*5080*/  BSYNC.RECONVERGENT B1 ;  /* 0x0000000000017941 */ /* 0x000fea0003800200 */
.L_x_1689:
        /* <DEDUP_REMOVED lines=27> */
.L_x_1693:
[----:B------:R-:W0:Y:S02]  /*5240*/  MUFU.RCP R47, R36 ;  /* 0x00000024002f7308 */ /* 0x000e240000001000 */
[----:B0-----:R-:W-:-:S04]  /*5250*/  FFMA R0, R36, R47, -1 ;  /* 0xbf80000024007423 */ /* 0x001fc8000000002f */
[----:B------:R-:W-:-:S04]  /*5260*/  FADD.FTZ R0, -R0, -RZ ;  /* 0x800000ff00007221 */ /* 0x000fc80000010100 */
[----:B------:R-:W-:-:S07]  /*5270*/  FFMA R47, R47, R0, R47 ;  /* 0x000000002f2f7223 */ /* 0x000fce000000002f */
.L_x_1694:
[----:B------:R-:W-:Y:S05]  /*5280*/  BSYNC.RECONVERGENT B1 ;  /* 0x0000000000017941 */ /* 0x000fea0003800200 */
.L_x_1692:
        /* <DEDUP_REMOVED lines=23> */
.L_x_1696:
[----:B------:R-:W0:Y:S02]  /*5400*/  MUFU.RCP R47, R20 ;  /* 0x00000014002f7308 */ /* 0x000e240000001000 */
[----:B0-----:R-:W-:-:S04]  /*5410*/  FFMA R0, R20, R47, -1 ;  /* 0xbf80000014007423 */ /* 0x001fc8000000002f */
[----:B------:R-:W-:-:S04]  /*5420*/  FADD.FTZ R0, -R0, -RZ ;  /* 0x800000ff00007221 */ /* 0x000fc80000010100 */
[----:B------:R-:W-:-:S07]  /*5430*/  FFMA R47, R47, R0, R47 ;  /* 0x000000002f2f7223 */ /* 0x000fce000000002f */
.L_x_1697:
[----:B------:R-:W-:Y:S05]  /*5440*/  BSYNC.RECONVERGENT B1 ;  /* 0x0000000000017941 */ /* 0x000fea0003800200 */
.L_x_1695:
        /* <DEDUP_REMOVED lines=27> */
.L_x_1699:
[----:B------:R-:W0:Y:S02]  /*5600*/  MUFU.RCP R47, R36 ;  /* 0x00000024002f7308 */ /* 0x000e240000001000 */
[----:B0-----:R-:W-:-:S04]  /*5610*/  FFMA R0, R36, R47, -1 ;  /* 0xbf80000024007423 */ /* 0x001fc8000000002f */
[----:B------:R-:W-:-:S04]  /*5620*/  FADD.FTZ R0, -R0, -RZ ;  /* 0x800000ff00007221 */ /* 0x000fc80000010100 */
[----:B------:R-:W-:-:S07]  /*5630*/  FFMA R47, R47, R0, R47 ;  /* 0x000000002f2f7223 */ /* 0x000fce000000002f */
.L_x_1700:
[----:B------:R-:W-:Y:S05]  /*5640*/  BSYNC.RECONVERGENT B1 ;  /* 0x0000000000017941 */ /* 0x000fea0003800200 */
.L_x_1698:
        /* <DEDUP_REMOVED lines=23> */
.L_x_1702:
[----:B------:R-:W0:Y:S02]  /*57c0*/  MUFU.RCP R47, R36 ;  /* 0x00000024002f7308 */ /* 0x000e240000001000 */
[----:B0-----:R-:W-:-:S04]  /*57d0*/  FFMA R0, R36, R47, -1 ;  /* 0xbf80000024007423 */ /* 0x001fc8000000002f */
[----:B------:R-:W-:-:S04]  /*57e0*/  FADD.FTZ R0, -R0, -RZ ;  /* 0x800000ff00007221 */ /* 0x000fc80000010100 */
[----:B------:R-:W-:-:S07]  /*57f0*/  FFMA R47, R47, R0, R47 ;  /* 0x000000002f2f7223 */ /* 0x000fce000000002f */
.L_x_1703:
[----:B------:R-:W-:Y:S05]  /*5800*/  BSYNC.RECONVERGENT B1 ;  /* 0x0000000000017941 */ /* 0x000fea0003800200 */
.L_x_1701:
        /* <DEDUP_REMOVED lines=27> */
.L_x_1705:
[----:B------:R-:W0:Y:S02]  /*59c0*/  MUFU.RCP R47, R18 ;  /* 0x00000012002f7308 */ /* 0x000e240000001000 */
[----:B0-----:R-:W-:-:S04]  /*59d0*/  FFMA R0, R18, R47, -1 ;  /* 0xbf80000012007423 */ /* 0x001fc8000000002f */
[----:B------:R-:W-:-:S04]  /*59e0*/  FADD.FTZ R0, -R0, -RZ ;  /* 0x800000ff00007221 */ /* 0x000fc80000010100 */
[----:B------:R-:W-:-:S07]  /*59f0*/  FFMA R47, R47, R0, R47 ;  /* 0x000000002f2f7223 */ /* 0x000fce000000002f */
.L_x_1706:
[----:B------:R-:W-:Y:S05]  /*5a00*/  BSYNC.RECONVERGENT B1 ;  /* 0x0000000000017941 */ /* 0x000fea0003800200 */
.L_x_1704:
        /* <DEDUP_REMOVED lines=23> */
.L_x_1708:
[----:B------:R-:W0:Y:S02]  /*5b80*/  MUFU.RCP R47, R2 ;  /* 0x00000002002f7308 */ /* 0x000e240000001000 */
[----:B0-----:R-:W-:-:S04]  /*5b90*/  FFMA R0, R2, R47, -1 ;  /* 0xbf80000002007423 */ /* 0x001fc8000000002f */
[----:B------:R-:W-:-:S04]  /*5ba0*/  FADD.FTZ R0, -R0, -RZ ;  /* 0x800000ff00007221 */ /* 0x000fc80000010100 */
[----:B------:R-:W-:-:S07]  /*5bb0*/  FFMA R47, R47, R0, R47 ;  /* 0x000000002f2f7223 */ /* 0x000fce000000002f */
.L_x_1709:
[----:B------:R-:W-:Y:S05]  /*5bc0*/  BSYNC.RECONVERGENT B1 ;  /* 0x0000000000017941 */ /* 0x000fea0003800200 */
.L_x_1707:
        /* <DEDUP_REMOVED lines=17> */
[----:B------:R-:W-:-:S04]  /*5ce0*/  HADD2.F32 R41, -RZ, R30.H0_H0 ;  /* 0x2000001eff297230 */ /* 0x000fc80000004100 */
        /* <DEDUP_REMOVED lines=9> */
.L_x_1711:
[----:B------:R-:W0:Y:S02]  /*5d80*/  MUFU.RCP R47, R36 ;  /* 0x00000024002f7308 */ /* 0x000e240000001000 */
[----:B0-----:R-:W-:-:S04]  /*5d90*/  FFMA R0, R36, R47, -1 ;  /* 0xbf80000024007423 */ /* 0x001fc8000000002f */
[----:B------:R-:W-:-:S04]  /*5da0*/  FADD.FTZ R0, -R0, -RZ ;  /* 0x800000ff00007221 */ /* 0x000fc80000010100 */
[----:B------:R-:W-:-:S07]  /*5db0*/  FFMA R47, R47, R0, R47 ;  /* 0x000000002f2f7223 */ /* 0x000fce000000002f */
.L_x_1712:
[----:B------:R-:W-:Y:S05]  /*5dc0*/  BSYNC.RECONVERGENT B1 ;  /* 0x0000000000017941 */ /* 0x000fea0003800200 */
.L_x_1710:
        /* <DEDUP_REMOVED lines=23> */
.L_x_1714:
[----:B------:R-:W0:Y:S02]  /*5f40*/  MUFU.RCP R47, R2 ;  /* 0x00000002002f7308 */ /* 0x000e240000001000 */
[----:B0-----:R-:W-:-:S04]  /*5f50*/  FFMA R0, R2, R47, -1 ;  /* 0xbf80000002007423 */ /* 0x001fc8000000002f */
[----:B------:R-:W-:-:S04]  /*5f60*/  FADD.FTZ R0, -R0, -RZ ;  /* 0x800000ff00007221 */ /* 0x000fc80000010100 */
[----:B------:R-:W-:-:S07]  /*5f70*/  FFMA R47, R47, R0, R47 ;  /* 0x000000002f2f7223 */ /* 0x000fce000000002f */
.L_x_1715:
[----:B------:R-:W-:Y:S05]  /*5f80*/  BSYNC.RECONVERGENT B1 ;  /* 0x0000000000017941 */ /* 0x000fea0003800200 */
.L_x_1713:
        /* <DEDUP_REMOVED lines=27> */
.L_x_1717:
[----:B------:R-:W0:Y:S02]  /*6140*/  MUFU.RCP R47, R40 ;  /* 0x00000028002f7308 */ /* 0x000e240000001000 */
[----:B0-----:R-:W-:-:S04]  /*6150*/  FFMA R0, R40, R47, -1 ;  /* 0xbf80000028007423 */ /* 0x001fc8000000002f */
[----:B------:R-:W-:-:S04]  /*6160*/  FADD.FTZ R0, -R0, -RZ ;  /* 0x800000ff00007221 */ /* 0x000fc80000010100 */
[----:B------:R-:W-:-:S07]  /*6170*/  FFMA R47, R47, R0, R47 ;  /* 0x000000002f2f7223 */ /* 0x000fce000000002f */
.L_x_1718:
[----:B------:R-:W-:Y:S05]  /*6180*/  BSYNC.RECONVERGENT B1 ;  /* 0x0000000000017941 */ /* 0x000fea0003800200 */
.L_x_1716:
[----:B------:R-:W-:Y:S01]  /*6190*/  IADD3 R0, PT, PT, R4, 0x1, RZ ;  /* 0x0000000104007810 */ /* 0x000fe20007ffe0ff */
[----:B------:R-:W-:Y:S01]  /*61a0*/  FMUL R36, R19, UR23 ;  /* 0x0000001713247c20 */ /* 0x000fe20008400000 */
[C---:B------:R-:W-:Y:S01]  /*61b0*/  FMNMX3 R25, |R28|.reuse, R25, |R23|, !PT ;  /* 0x000000191c197276 */ /* 0x040fe20007800617 */
[----:B------:R-:W-:Y:S01]  /*61c0*/  FMUL R28, R28, UR23 ;  /* 0x000000171c1c7c20 */ /* 0x000fe20008400000 */
[----:B------:R-:W-:Y:S01]  /*61d0*/  ISETP.GE.U32.AND P0, PT, R0, UR7, PT ;  /* 0x0000000700007c0c */ /* 0x000fe2000bf06070 */
[----:B------:R-:W-:Y:S01]  /*61e0*/  FMUL R0, R13, R47 ;  /* 0x0000002f0d007220 */ /* 0x000fe20000400000 */
[C---:B------:R-:W-:Y:S01]  /*61f0*/  FMNMX3 R25, |R24|.reuse, R25, |R19|, !PT ;  /* 0x0000001918197276 */ /* 0x040fe20007800613 */
[----:B------:R-:W-:Y:S01]  /*6200*/  FMUL R24, R24, UR23 ;  /* 0x0000001718187c20 */ /* 0x000fe20008400000 */
[----:B------:R-:W-:Y:S01]  /*6210*/  ISETP.GE.U32.OR P0, PT, R27, UR14, P0 ;  /* 0x0000000e1b007c0c */ /* 0x000fe20008706470 */
[----:B------:R-:W-:Y:S01]  /*6220*/  FMUL R27, R29, R0 ;  /* 0x000000001d1b7220 */ /* 0x000fe20000400000 */
[----:B------:R-:W-:Y:S01]  /*6230*/  F2FP.SATFINITE.E4M3.F32.PACK_AB_MERGE_C R19, RZ, R28, RZ ;  /* 0x0000001cff13723e */ /* 0x000fe200048070ff */
[----:B------:R-:W-:Y:S01]  /*6240*/  VIADD R14, R4, 0x3 ;  /* 0x00000003040e7836 */ /* 0x000fe20000000000 */
[----:B------:R-:W-:Y:S01]  /*6250*/  F2FP.SATFINITE.E4M3.F32.PACK_AB_MERGE_C R36, RZ, R36, RZ ;  /* 0x00000024ff24723e */ /* 0x000fe200048070ff */
[----:B------:R-:W-:Y:S01]  /*6260*/  FMUL R47, R26, UR23 ;  /* 0x000000171a2f7c20 */ /* 0x000fe20008400000 */
[----:B------:R-:W-:Y:S04]  /*6270*/  BSSY.RECONVERGENT B0, `(.L_x_1719) ;  /* 0x0000036000007945 */ /* 0x000fe80003800200 */
[----:B------:R-:W-:-:S03]  /*6280*/  F2FP.SATFINITE.E4M3.F32.PACK_AB_MERGE_C R47, RZ, R47, RZ ;  /* 0x0000002fff2f723e */ /* 0x000fc600048070ff */
[----:B------:R-:W0:Y:S01]  /*6290*/  @!P0 LDC R41, c[0x0][0x3b8] ;  /* 0x0000ee00ff298b82 */ /* 0x000e220000000800 */
[----:B------:R-:W-:-:S04]  /*62a0*/  @!P0 IADD3 R2, P2, PT, R32, UR31, RZ ;  /* 0x0000001f20028c10 */ /* 0x000fc8000ff5e0ff */
[----:B------:R-:W-:Y:S02]  /*62b0*/  @!P0 IADD3.X R13, PT, PT, R33, UR32, RZ, P2, !PT ;  /* 0x00000020210d8c10 */ /* 0x000fe400097fe4ff */
[----:B------:R-:W-:Y:S01]  /*62c0*/  @!P0 LEA R40, P3, R2, UR8, 0x1 ;  /* 0x0000000802288c11 */ /* 0x000fe2000f8608ff */
[----:B------:R-:W1:Y:S01]  /*62d0*/  @!P0 LDC R53, c[0x0][0x3b8] ;  /* 0x0000ee00ff358b82 */ /* 0x000e620000000800 */
[----:B0-----:R-:W-:Y:S02]  /*62e0*/  @!P0 IADD3 R0, P1, PT, R32, R41, RZ ;  /* 0x0000002920008210 */ /* 0x001fe40007f3e0ff */
[----:B------:R-:W-:Y:S01]  /*62f0*/  @!P0 LEA.HI.X R41, R2, UR9, R13, 0x1, P3 ;  /* 0x0000000902298c11 */ /* 0x000fe200098f0c0d */
[----:B------:R-:W-:Y:S01]  /*6300*/  FMUL R2, R11, UR23 ;  /* 0x000000170b027c20 */ /* 0x000fe20008400000 */
[----:B------:R-:W-:Y:S02]  /*6310*/  @!P0 IADD3.X R29, PT, PT, R33, UR28, RZ, P1, !PT ;  /* 0x0000001c211d8c10 */ /* 0x000fe40008ffe4ff */
[----:B------:R-:W-:-:S02]  /*6320*/  @!P0 LEA R44, P2, R0, UR8, 0x1 ;  /* 0x00000008002c8c11 */ /* 0x000fc4000f8408ff */
[----:B------:R-:W-:Y:S02]  /*6330*/  FMNMX3 R13, |R20|, R25, |R11|, !PT ;  /* 0x00000019140d7276 */ /* 0x000fe4000780060b */
[----:B------:R-:W-:Y:S01]  /*6340*/  @!P0 LEA.HI.X R45, R0, UR9, R29, 0x1, P2 ;  /* 0x00000009002d8c11 */ /* 0x000fe200090f0c1d */
[----:B------:R-:W-:Y:S01]  /*6350*/  FMUL R0, R23, UR23 ;  /* 0x0000001717007c20 */ /* 0x000fe20008400000 */
[----:B------:R-:W-:Y:S01]  /*6360*/  FMUL R23, R20, UR23 ;  /* 0x0000001714177c20 */ /* 0x000fe20008400000 */
[----:B------:R-:W-:Y:S02]  /*6370*/  F2FP.SATFINITE.E4M3.F32.PACK_AB_MERGE_C R29, RZ, R24, RZ ;  /* 0x00000018ff1d723e */ /* 0x000fe400048070ff */
[----:B------:R-:W-:Y:S02]  /*6380*/  @!P0 LEA R24, P2, R32, UR8, 0x1 ;  /* 0x0000000820188c11 */ /* 0x000fe4000f8408ff */
[----:B------:R-:W-:Y:S02]  /*6390*/  F2FP.SATFINITE.E4M3.F32.PACK_AB_MERGE_C R0, RZ, R0, RZ ;  /* 0x00000000ff00723e */ /* 0x000fe400048070ff */
[----:B------:R-:W-:-:S02]  /*63a0*/  LOP3.LUT R11, R19, 0xff, RZ, 0xc0, !PT ;  /* 0x000000ff130b7812 */ /* 0x000fc400078ec0ff */
[----:B------:R-:W-:Y:S02]  /*63b0*/  F2FP.SATFINITE.E4M3.F32.PACK_AB_MERGE_C R23, RZ, R23, RZ ;  /* 0x00000017ff17723e */ /* 0x000fe400048070ff */
[----:B------:R-:W-:Y:S02]  /*63c0*/  F2FP.SATFINITE.E4M3.F32.PACK_AB_MERGE_C R2, RZ, R2, RZ ;  /* 0x00000002ff02723e */ /* 0x000fe400048070ff */
[----:B------:R-:W-:Y:S02]  /*63d0*/  @!P0 LEA.HI.X R25, R32, UR9, R33, 0x1, P2 ;  /* 0x0000000920198c11 */ /* 0x000fe400090f0c21 */
[----:B------:R-:W-:Y:S02]  /*63e0*/  @!P0 PRMT R19, R0, 0x7604, R19 ;  /* 0x0000760400138816 */ /* 0x000fe40000000013 */
[----:B------:R-:W-:Y:S02]  /*63f0*/  LEA R11, R29, R11, 0x8 ;  /* 0x0000000b1d0b7211 */ /* 0x000fe400078e40ff */
[----:B------:R-:W-:Y:S01]  /*6400*/  @!P0 PRMT R29, R36, 0x7604, R29 ;  /* 0x00007604241d8816 */ /* 0x000fe2000000001d */
[----:B------:R-:W-:Y:S01]  /*6410*/  @!P0 STG.E.U16 desc[UR24][R24.64], R19 ;  /* 0x0000001318008986 */ /* 0x000fe2000c101518 */
[----:B------:R-:W-:-:S02]  /*6420*/  @!P0 PRMT R49, R2, 0x7604, R23 ;  /* 0x0000760402318816 */ /* 0x000fc40000000017 */
[----:B------:R-:W-:Y:S01]  /*6430*/  FMNMX3 R13, |R12|, R13, |R31|, !PT ;  /* 0x0000000d0c0d7276 */ /* 0x000fe2000780061f */
[----:B------:R0:W-:Y:S01]  /*6440*/  @!P0 STG.E.U16 desc[UR24][R44.64], R29 ;  /* 0x0000001d2c008986 */ /* 0x0001e2000c101518 */
[----:B------:R-:W-:Y:S01]  /*6450*/  ISETP.GE.U32.AND P1, PT, R14, UR7, PT ;  /* 0x000000070e007c0c */ /* 0x000fe2000bf26070 */
[----:B------:R-:W-:Y:S01]  /*6460*/  FMUL R31, R31, UR23 ;  /* 0x000000171f1f7c20 */ /* 0x000fe20008400000 */
[----:B------:R-:W-:Y:S01]  /*6470*/  FMNMX3 R14, |R26|, R13, |R21|, !PT ;  /* 0x0000000d1a0e7276 */ /* 0x000fe20007800615 */
[----:B------:R2:W-:Y:S01]  /*6480*/  @!P0 STG.E.U16 desc[UR24][R40.64], R49 ;  /* 0x0000003128008986 */ /* 0x0005e2000c101518 */
[----:B------:R-:W-:Y:S01]  /*6490*/  FMUL R21, R21, UR23 ;  /* 0x0000001715157c20 */ /* 0x000fe20008400000 */
[----:B------:R-:W-:Y:S01]  /*64a0*/  FMUL R13, R12, UR23 ;  /* 0x000000170c0d7c20 */ /* 0x000fe20008400000 */
[C---:B-1----:R-:W-:Y:S02]  /*64b0*/  @!P0 IADD3 R53, P4, PT, R32.reuse, R53, RZ ;  /* 0x0000003520358210 */ /* 0x042fe40007f9e0ff */
[----:B------:R-:W-:-:S02]  /*64c0*/  @!P0 LEA R20, P2, R32, UR6, 0x1 ;  /* 0x0000000620148c11 */ /* 0x000fc4000f8408ff */
[----:B------:R-:W-:Y:S02]  /*64d0*/  @!P0 LEA R12, P3, R53, UR6, 0x1 ;  /* 0x00000006350c8c11 */ /* 0x000fe4000f8608ff */
[----:B0-----:R-:W-:Y:S02]  /*64e0*/  F2FP.SATFINITE.E4M3.F32.PACK_AB_MERGE_C R44, RZ, R21, RZ ;  /* 0x00000015ff2c723e */ /* 0x001fe400048070ff */
[----:B------:R-:W-:Y:S02]  /*64f0*/  @!P0 LEA.HI.X R21, R32, UR12, R33, 0x1, P2 ;  /* 0x0000000c20158c11 */ /* 0x000fe400090f0c21 */
[----:B------:R-:W-:Y:S02]  /*6500*/  F2FP.SATFINITE.E4M3.F32.PACK_AB_MERGE_C R24, RZ, R31, RZ ;  /* 0x0000001fff18723e */ /* 0x000fe400048070ff */
[----:B------:R-:W-:Y:S02]  /*6510*/  F2FP.SATFINITE.E4M3.F32.PACK_AB_MERGE_C R25, RZ, R13, RZ ;  /* 0x0000000dff19723e */ /* 0x000fe400048070ff */
[----:B------:R-:W-:-:S02]  /*6520*/  @!P0 PRMT R45, R44, 0x7604, R47 ;  /* 0x000076042c2d8816 */ /* 0x000fc4000000002f */
[----:B------:R-:W-:Y:S01]  /*6530*/  @!P0 IADD3.X R26, PT, PT, R33, UR28, RZ, P4, !PT ;  /* 0x0000001c211a8c10 */ /* 0x000fe2000a7fe4ff */
[----:B--2---:R-:W-:Y:S06]  /*6540*/  @P0 BRA `(.L_x_1720) ;  /* 0x0000000000200947 */ /* 0x004fec0003800000 */
[----:B------:R-:W0:Y:S01]  /*6550*/  LDC R31, c[0x0][0x3b8] ;  /* 0x0000ee00ff1f7b82 */ /* 0x000e220000000800 */
[----:B------:R-:W-:Y:S01]  /*6560*/  UIMAD UR4, UR28, 0x3, URZ ;  /* 0x000000031c0478a4 */ /* 0x000fe2000f8e02ff */
[----:B0-----:R-:W-:-:S05]  /*6570*/  IMAD.WIDE.U32 R30, R31, 0x3, R32 ;  /* 0x000000031f1e7825 */ /* 0x001fca00078e0020 */
[----:B------:R-:W-:Y:S01]  /*6580*/  VIADD R19, R31, UR4 ;  /* 0x000000041f137c36 */ /* 0x000fe20008000000 */
[----:B------:R-:W-:-:S04]  /*6590*/  LEA R28, P2, R30, UR8, 0x1 ;  /* 0x000000081e1c7c11 */ /* 0x000fc8000f8408ff */
[----:B------:R-:W-:Y:S02]  /*65a0*/  LEA.HI.X R29, R30, UR9, R19, 0x1, P2 ;  /* 0x000000091e1d7c11 */ /* 0x000fe400090f0c13 */
[----:B------:R-:W-:-:S05]  /*65b0*/  PRMT R19, R24, 0x7604, R25 ;  /* 0x0000760418137816 */ /* 0x000fca0000000019 */
[----:B------:R0:W-:Y:S02]  /*65c0*/  STG.E.U16 desc[UR24][R28.64], R19 ;  /* 0x000000131c007986 */ /* 0x0001e4000c101518 */
.L_x_1720:
[----:B------:R-:W-:Y:S05]  /*65d0*/  BSYNC.RECONVERGENT B0 ;  /* 0x0000000000007941 */ /* 0x000fea0003800200 */
.L_x_1719:
[C---:B0-----:R-:W-:Y:S01]  /*65e0*/  FMNMX3 R19, |R22|.reuse, R14, |R17|, !PT ;  /* 0x0000000e16137276 */ /* 0x041fe20007800611 */
[----:B------:R-:W-:Y:S01]  /*65f0*/  FMUL R41, R22, UR23 ;  /* 0x0000001716297c20 */ /* 0x000fe20008400000 */
[----:B------:R-:W-:Y:S01]  /*6600*/  @!P0 LEA.HI.X R13, R53, UR12, R26, 0x1, P3 ;  /* 0x0000000c350d8c11 */ /* 0x000fe200098f0c1a */
[----:B------:R-:W-:Y:S01]  /*6610*/  FMUL R22, R17, UR23 ;  /* 0x0000001711167c20 */ /* 0x000fe20008400000 */
[----:B------:R-:W-:Y:S01]  /*6620*/  FMUL R55, R16, UR23 ;  /* 0x0000001710377c20 */ /* 0x000fe20008400000 */
[----:B------:R-:W-:Y:S01]  /*6630*/  FMUL R14, R15, UR23 ;  /* 0x000000170f0e7c20 */ /* 0x000fe20008400000 */
[----:B------:R-:W-:Y:S01]  /*6640*/  @!P0 IADD3 R26, P2, PT, R32, UR31, RZ ;  /* 0x0000001f201a8c10 */ /* 0x000fe2000ff5e0ff */
[----:B------:R0:W-:Y:S01]  /*6650*/  @!P0 STG.E.U16 desc[UR24][R20.64], R45 ;  /* 0x0000002d14008986 */ /* 0x0001e2000c101518 */
[----:B------:R-:W-:Y:S01]  /*6660*/  F2FP.SATFINITE.E4M3.F32.PACK_AB_MERGE_C R41, RZ, R41, RZ ;  /* 0x00000029ff29723e */ /* 0x000fe200048070ff */
[----:B------:R-:W1:Y:S01]  /*6670*/  LDC.64 R28, c[0x0][0x3b8] ;  /* 0x0000ee00ff1c7b82 */ /* 0x000e620000000a00 */
[----:B------:R-:W-:Y:S01]  /*6680*/  F2FP.SATFINITE.E4M3.F32.PACK_AB_MERGE_C R22, RZ, R22, RZ ;  /* 0x00000016ff16723e */ /* 0x000fe200048070ff */
[----:B------:R-:W-:Y:S01]  /*6690*/  BSSY.RECONVERGENT B0, `(.L_x_1721) ;  /* 0x0000022000007945 */ /* 0x000fe20003800200 */
[----:B------:R-:W-:-:S02]  /*66a0*/  F2FP.SATFINITE.E4M3.F32.PACK_AB_MERGE_C R55, RZ, R55, RZ ;  /* 0x00000037ff37723e */ /* 0x000fc400048070ff */
[----:B------:R-:W-:Y:S02]  /*66b0*/  F2FP.SATFINITE.E4M3.F32.PACK_AB_MERGE_C R14, RZ, R14, RZ ;  /* 0x0000000eff0e723e */ /* 0x000fe400048070ff */
[----:B------:R-:W-:Y:S02]  /*66c0*/  @!P0 PRMT R53, R22, 0x7604, R41 ;  /* 0x0000760416358816 */ /* 0x000fe40000000029 */
[----:B------:R-:W-:Y:S02]  /*66d0*/  @!P0 PRMT R57, R14, 0x7604, R55 ;  /* 0x000076040e398816 */ /* 0x000fe40000000037 */
[----:B0-----:R-:W-:Y:S01]  /*66e0*/  @!P0 IADD3.X R21, PT, PT, R33, UR32, RZ, P2, !PT ;  /* 0x0000002021158c10 */ /* 0x001fe200097fe4ff */
[----:B------:R0:W-:Y:S01]  /*66f0*/  @!P0 STG.E.U16 desc[UR24][R12.64], R53 ;  /* 0x000000350c008986 */ /* 0x0001e2000c101518 */
[----:B------:R-:W-:Y:S02]  /*6700*/  @!P0 LEA R20, P2, R26, UR6, 0x1 ;  /* 0x000000061a148c11 */ /* 0x000fe4000f8408ff */
[----:B------:R-:W-:Y:S01]  /*6710*/  LOP3.LUT R17, R0, 0xff, RZ, 0xc0, !PT ;  /* 0x000000ff00117812 */ /* 0x000fe200078ec0ff */
[----:B------:R-:W-:Y:S01]  /*6720*/  IMAD.IADD R0, R3, 0x1, -R4 ;  /* 0x0000000103007824 */ /* 0x000fe200078e0a04 */
[----:B------:R-:W-:Y:S01]  /*6730*/  @!P0 LEA.HI.X R21, R26, UR12, R21, 0x1, P2 ;  /* 0x0000000c1a158c11 */ /* 0x000fe200090f0c15 */
[----:B------:R-:W-:Y:S01]  /*6740*/  FMUL R26, R27, UR23 ;  /* 0x000000171b1a7c20 */ /* 0x000fe20008400000 */
[----:B------:R-:W-:Y:S01]  /*6750*/  LEA R36, R36, R17, 0x8 ;  /* 0x0000001124247211 */ /* 0x000fe200078e40ff */
[----:B------:R-:W-:Y:S01]  /*6760*/  FMUL R17, R18, UR23 ;  /* 0x0000001712117c20 */ /* 0x000fe20008400000 */
[----:B------:R-:W-:Y:S01]  /*6770*/  SHF.R.U32.HI R45, RZ, 0x1, R3 ;  /* 0x00000001ff2d7819 */ /* 0x000fe20000011603 */
[----:B------:R0:W-:Y:S01]  /*6780*/  @!P0 STG.E.U16 desc[UR24][R20.64], R57 ;  /* 0x0000003914008986 */ /* 0x0001e2000c101518 */
[----:B------:R-:W-:Y:S01]  /*6790*/  IADD3 R49, PT, PT, R0, 0x1d, RZ ;  /* 0x0000001d00317810 */ /* 0x000fe20007ffe0ff */
[----:B-1----:R-:W-:Y:S01]  /*67a0*/  IMAD.SHL.U32 R30, R28, 0x4, RZ ;  /* 0x000000041c1e7824 */ /* 0x002fe200078e00ff */
[----:B------:R-:W-:-:S02]  /*67b0*/  F2FP.SATFINITE.E4M3.F32.PACK_AB_MERGE_C R17, RZ, R17, RZ ;  /* 0x00000011ff11723e */ /* 0x000fc400048070ff */
[----:B------:R-:W-:Y:S02]  /*67c0*/  LOP3.LUT R45, R45, 0x1f0, RZ, 0xc0, !PT ;  /* 0x000001f02d2d7812 */ /* 0x000fe400078ec0ff */
[----:B------:R-:W-:Y:S02]  /*67d0*/  SHF.L.U64.HI R31, R28, 0x2, R29 ;  /* 0x000000021c1f7819 */ /* 0x000fe4000001021d */
[----:B------:R-:W-:Y:S02]  /*67e0*/  LOP3.LUT R49, R49, 0x1f, RZ, 0xc0, !PT ;  /* 0x0000001f31317812 */ /* 0x000fe400078ec0ff */
[----:B------:R-:W-:Y:S01]  /*67f0*/  F2FP.SATFINITE.E4M3.F32.PACK_AB_MERGE_C R26, RZ, R26, RZ ;  /* 0x0000001aff1a723e */ /* 0x000fe200048070ff */
[----:B0-----:R-:W-:Y:S06]  /*6800*/  @P0 BRA `(.L_x_1722) ;  /* 0x0000000000280947 */ /* 0x001fec0003800000 */
        /* <DEDUP_REMOVED lines=10> */
.L_x_1722:
[----:B------:R-:W-:Y:S05]  /*68b0*/  BSYNC.RECONVERGENT B0 ;  /* 0x0000000000007941 */ /* 0x000fea0003800200 */
.L_x_1721:
[----:B------:R-:W-:Y:S01]  /*68c0*/  ISETP.LT.U32.AND P1, PT, R49, UR14, !P1 ;  /* 0x0000000e31007c0c */ /* 0x000fe2000cf21070 */
[----:B------:R-:W-:Y:S01]  /*68d0*/  IMAD.WIDE.U32 R32, R45, R28, R30 ;  /* 0x0000001c2d207225 */ /* 0x000fe200078e001e */
[----:B------:R-:W-:Y:S01]  /*68e0*/  SHF.L.U32 R23, R23, 0x10, RZ ;  /* 0x0000001017177819 */ /* 0x000fe200000006ff */
[----:B------:R-:W-:Y:S01]  /*68f0*/  UIADD3 UR4, UP0, UPT, UR31, UR15, URZ ;  /* 0x0000000f1f047290 */ /* 0x000fe2000ff1e0ff */
[----:B------:R-:W-:Y:S01]  /*6900*/  LOP3.LUT R12, R47, 0xff, RZ, 0xc0, !PT ;  /* 0x000000ff2f0c7812 */ /* 0x000fe200078ec0ff */
[----:B------:R-:W-:Y:S01]  /*6910*/  IMAD R53, R45, UR28, RZ ;  /* 0x0000001c2d357c24 */ /* 0x000fe2000f8e02ff */
[----:B------:R-:W-:Y:S01]  /*6920*/  IADD3 R29, P0, PT, R30, R32, RZ ;  /* 0x000000201e1d7210 */ /* 0x000fe20007f1e0ff */
[----:B------:R-:W-:Y:S01]  /*6930*/  USHF.L.U64.HI UR13, UR30, 0x2, UR29 ;  /* 0x000000021e0d7899 */ /* 0x000fe2000801021d */
[----:B------:R-:W-:Y:S01]  /*6940*/  LOP3.LUT R48, R23, 0xff0000, RZ, 0xc0, !PT ;  /* 0x00ff000017307812 */ /* 0x000fe200078ec0ff */
[----:B------:R-:W-:Y:S01]  /*6950*/  IMAD.IADD R53, R53, 0x1, R33 ;  /* 0x0000000135357824 */ /* 0x000fe200078e0221 */
[----:B0-----:R-:W-:Y:S01]  /*6960*/  LOP3.LUT R21, R44, 0xff, RZ, 0xc0, !PT ;  /* 0x000000ff2c157812 */ /* 0x001fe200078ec0ff */
[----:B------:R-:W-:Y:S01]  /*6970*/  IMAD R13, R41, 0x100, R12 ;  /* 0x00000100290d7824 */ /* 0x000fe200078e020c */
[----:B------:R-:W-:Y:S01]  /*6980*/  LOP3.LUT R48, R48, 0xffff, R11, 0xf8, !PT ;  /* 0x0000ffff30307812 */ /* 0x000fe200078ef80b */
[----:B------:R-:W-:Y:S01]  /*6990*/  IMAD.X R47, R53, 0x1, R31, P0 ;  /* 0x00000001352f7824 */ /* 0x000fe200000e061f */
[----:B------:R-:W-:Y:S01]  /*69a0*/  @P1 IADD3 R20, P0, P2, R30, R29, R49 ;  /* 0x0000001d1e141210 */ /* 0x000fe20007a1e031 */
[----:B------:R-:W-:Y:S01]  /*69b0*/  USHF.L.U32 UR19, UR30, 0x2, URZ ;  /* 0x000000021e137899 */ /* 0x000fe200080006ff */
[----:B------:R-:W-:Y:S01]  /*69c0*/  LEA R44, R22, R21, 0x8 ;  /* 0x00000015162c7211 */ /* 0x000fe200078e40ff */
[----:B------:R-:W-:Y:S01]  /*69d0*/  UIADD3.X UR5, UPT, UPT, UR32, UR17, URZ, UP0, !UPT ;  /* 0x0000001120057290 */ /* 0x000fe200087fe4ff */
[----:B------:R-:W-:-:S04]  /*69e0*/  @P1 IADD3.X R11, PT, PT, R31, R47, RZ, P0, P2 ;  /* 0x0000002f1f0b1210 */ /* 0x000fc800007e44ff */
[C---:B------:R-:W-:Y:S01]  /*69f0*/  @P1 SHF.L.U64.HI R12, R20.reuse, 0x2, R11 ;  /* 0x00000002140c1819 */ /* 0x040fe2000001020b */
[----:B------:R-:W-:Y:S01]  /*6a00*/  IMAD.U32 R40, RZ, RZ, UR19 ;  /* 0x00000013ff287e24 */ /* 0x000fe2000f8e00ff */
[----:B------:R-:W-:Y:S01]  /*6a10*/  @P1 SHF.L.U32 R20, R20, 0x2, RZ ;  /* 0x0000000214141819 */ /* 0x000fe200000006ff */
[----:B------:R-:W-:Y:S01]  /*6a20*/  @!P1 IMAD.MOV.U32 R11, RZ, RZ, RZ ;  /* 0x000000ffff0b9224 */ /* 0x000fe200078e00ff */
[----:B------:R-:W-:Y:S02]  /*6a30*/  MOV R41, UR13 ;  /* 0x0000000d00297c02 */ /* 0x000fe40008000f00 */
[----:B------:R-:W-:Y:S01]  /*6a40*/  @P1 IADD3 R22, P0, PT, R20, UR4, RZ ;  /* 0x0000000414161c10 */ /* 0x000fe2000ff1e0ff */
[----:B------:R-:W-:Y:S01]  /*6a50*/  IMAD R57, R45, UR29, RZ ;  /* 0x0000001d2d397c24 */ /* 0x000fe2000f8e02ff */
[----:B------:R-:W-:Y:S01]  /*6a60*/  SHF.L.U32 R55, R55, 0x10, RZ ;  /* 0x0000001037377819 */ /* 0x000fe200000006ff */
[----:B------:R-:W-:Y:S01]  /*6a70*/  IMAD.WIDE.U32 R40, R45, UR30, R40 ;  /* 0x0000001e2d287c25 */ /* 0x000fe2000f8e0028 */
[----:B------:R-:W-:-:S02]  /*6a80*/  @P1 IADD3.X R23, PT, PT, R12, UR5, RZ, P0, !PT ;  /* 0x000000050c171c10 */ /* 0x000fc400087fe4ff */
[----:B------:R-:W-:Y:S01]  /*6a90*/  @P1 IADD3 R20, P0, PT, R20, UR15, RZ ;  /* 0x0000000f14141c10 */ /* 0x000fe2000ff1e0ff */
[----:B------:R-:W-:Y:S02]  /*6aa0*/  IMAD.IADD R57, R57, 0x1, R41 ;  /* 0x0000000139397824 */ /* 0x000fe400078e0229 */
[----:B------:R0:W5:Y:S01]  /*6ab0*/  @P1 LDG.E R11, desc[UR24][R22.64] ;  /* 0x00000018160b1981 */ /* 0x000162000c1e1900 */
[----:B------:R-:W-:Y:S02]  /*6ac0*/  @P1 IADD3.X R21, PT, PT, R12, UR17, RZ, P0, !PT ;  /* 0x000000110c151c10 */ /* 0x000fe400087fe4ff */
[----:B------:R-:W-:Y:S02]  /*6ad0*/  IADD3 R40, P0, P2, R49, UR19, R40 ;  /* 0x0000001331287c10 */ /* 0x000fe4000fa1e028 */
[----:B------:R-:W-:Y:S02]  /*6ae0*/  @!P1 MOV R12, RZ ;  /* 0x000000ff000c9202 */ /* 0x000fe40000000f00 */
[----:B0-----:R-:W-:-:S04]  /*6af0*/  LOP3.LUT R22, R55, 0xff0000, RZ, 0xc0, !PT ;  /* 0x00ff000037167812 */ /* 0x001fc800078ec0ff */
[----:B------:R0:W5:Y:S01]  /*6b00*/  @P1 LDG.E R12, desc[UR24][R20.64] ;  /* 0x00000018140c1981 */ /* 0x000162000c1e1900 */
[----:B------:R-:W-:Y:S01]  /*6b10*/  IADD3.X R41, PT, PT, RZ, UR13, R57, P0, P2 ;  /* 0x0000000dff297c10 */ /* 0x000fe200087e4439 */
[----:B------:R-:W-:Y:S01]  /*6b20*/  IMAD.U32 R2, R2, 0x10000, RZ ;  /* 0x0001000002027824 */ /* 0x000fe200078e00ff */
[----:B------:R-:W-:Y:S02]  /*6b30*/  LOP3.LUT R22, R22, 0xffff, R13, 0xf8, !PT ;  /* 0x0000ffff16167812 */ /* 0x000fe400078ef80d */
[----:B------:R-:W-:Y:S02]  /*6b40*/  @P1 IADD3 R13, P0, PT, R40, UR19, RZ ;  /* 0x00000013280d1c10 */ /* 0x000fe4000ff1e0ff */
[----:B------:R-:W-:Y:S01]  /*6b50*/  LOP3.LUT R25, R25, 0xffff, RZ, 0xc0, !PT ;  /* 0x0000ffff19197812 */ /* 0x000fe200078ec0ff */
[----:B------:R-:W-:Y:S01]  /*6b60*/  IMAD.U32 R23, R14, 0x10000, RZ ;  /* 0x000100000e177824 */ /* 0x000fe200078e00ff */
[----:B0-----:R-:W-:Y:S02]  /*6b70*/  LOP3.LUT R21, R36, 0xffff, RZ, 0xc0, !PT ;  /* 0x0000ffff24157812 */ /* 0x001fe400078ec0ff */
[----:B------:R-:W-:-:S02]  /*6b80*/  @P1 IADD3.X R36, PT, PT, R41, UR13, RZ, P0, !PT ;  /* 0x0000000d29241c10 */ /* 0x000fc400087fe4ff */
[----:B------:R-:W-:Y:S02]  /*6b90*/  @P1 LEA R20, P0, R13, UR16, 0x2 ;  /* 0x000000100d141c11 */ /* 0x000fe4000f8010ff */
[----:B------:R-:W-:Y:S02]  /*6ba0*/  SHF.L.U32 R25, R25, 0x18, RZ ;  /* 0x0000001819197819 */ /* 0x000fe400000006ff */
[----:B------:R-:W-:Y:S02]  /*6bb0*/  LOP3.LUT R44, R44, 0xffff, RZ, 0xc0, !PT ;  /* 0x0000ffff2c2c7812 */ /* 0x000fe400078ec0ff */
[----:B------:R-:W-:Y:S02]  /*6bc0*/  LOP3.LUT R17, R17, 0xffff, RZ, 0xc0, !PT ;  /* 0x0000ffff11117812 */ /* 0x000fe400078ec0ff */
[----:B------:R-:W-:Y:S02]  /*6bd0*/  LOP3.LUT R26, R26, 0xffff, RZ, 0xc0, !PT ;  /* 0x0000ffff1a1a7812 */ /* 0x000fe400078ec0ff */
[----:B------:R-:W-:-:S02]  /*6be0*/  LOP3.LUT R2, R21, 0xff0000, R2, 0xf8, !PT ;  /* 0x00ff000015027812 */ /* 0x000fc400078ef802 */
[----:B------:R-:W-:Y:S02]  /*6bf0*/  LOP3.LUT R24, R24, 0xffff, RZ, 0xc0, !PT ;  /* 0x0000ffff18187812 */ /* 0x000fe400078ec0ff */
[----:B------:R-:W-:Y:S02]  /*6c00*/  @P1 LEA.HI.X R21, R13, UR18, R36, 0x2, P0 ;  /* 0x000000120d151c11 */ /* 0x000fe400080f1424 */
[----:B------:R-:W-:Y:S02]  /*6c10*/  LOP3.LUT R14, R48, R25, RZ, 0xfc, !PT ;  /* 0x00000019300e7212 */ /* 0x000fe400078efcff */
[----:B------:R-:W-:Y:S02]  /*6c20*/  @!P1 MOV R13, RZ ;  /* 0x000000ff000d9202 */ /* 0x000fe40000000f00 */
[----:B------:R-:W-:Y:S01]  /*6c30*/  LOP3.LUT R25, R44, 0xff0000, R23, 0xf8, !PT ;  /* 0x00ff00002c197812 */ /* 0x000fe200078ef817 */
[----:B------:R-:W-:Y:S01]  /*6c40*/  IMAD.SHL.U32 R23, R17, 0x1000000, RZ ;  /* 0x0100000011177824 */ /* 0x000fe200078e00ff */
[----:B------:R-:W-:Y:S01]  /*6c50*/  SHF.L.U32 R17, R24, 0x18, RZ ;  /* 0x0000001818117819 */ /* 0x000fe200000006ff */
[----:B------:R-:W-:Y:S01]  /*6c60*/  IMAD.SHL.U32 R26, R26, 0x1000000, RZ ;  /* 0x010000001a1a7824 */ /* 0x000fe200078e00ff */
[----:B------:R-:W-:Y:S01]  /*6c70*/  FMNMX3 R19, |R16|, R19, |R15|, !PT ;  /* 0x0000001310137276 */ /* 0x000fe2000780060f */
[----:B------:R-:W-:Y:S01]  /*6c80*/  BSSY.RECONVERGENT B0, `(.L_x_1723) ;  /* 0x000001f000007945 */ /* 0x000fe20003800200 */
[----:B------:R0:W5:Y:S01]  /*6c90*/  @P1 LDG.E R13, desc[UR24][R20.64] ;  /* 0x00000018140d1981 */ /* 0x000162000c1e1900 */
[----:B------:R-:W-:-:S02]  /*6ca0*/  LOP3.LUT R16, R2, R17, RZ, 0xfc, !PT ;  /* 0x0000001102107212 */ /* 0x000fc400078efcff */
[----:B------:R-:W-:Y:S02]  /*6cb0*/  FMNMX3 R18, |R18|, R19, |R27|, !PT ;  /* 0x0000001312127276 */ /* 0x000fe4000780061b */
[----:B------:R-:W-:Y:S02]  /*6cc0*/  LOP3.LUT R15, R22, R23, RZ, 0xfc, !PT ;  /* 0x00000017160f7212 */ /* 0x000fe400078efcff */
[----:B------:R-:W-:Y:S02]  /*6cd0*/  LOP3.LUT R17, R25, R26, RZ, 0xfc, !PT ;  /* 0x0000001a19117212 */ /* 0x000fe400078efcff */
[----:B------:R-:W-:Y:S02]  /*6ce0*/  @!P1 MOV R19, RZ ;  /* 0x000000ff00139202 */ /* 0x000fe40000000f00 */
[----:B------:R-:W-:Y:S01]  /*6cf0*/  @!P1 CS2R R20, SRZ ;  /* 0x0000000000149805 */ /* 0x000fe2000001ff00 */
[----:B0-----:R-:W-:Y:S06]  /*6d00*/  @!P1 BRA `(.L_x_1724) ;  /* 0x0000000000589947 */ /* 0x001fec0003800000 */
[----:B------:R-:W-:Y:S01]  /*6d10*/  IMAD R53, R45, UR28, RZ ;  /* 0x0000001c2d357c24 */ /* 0x000fe2000f8e02ff */
[----:B------:R-:W-:Y:S01]  /*6d20*/  IADD3 R22, P0, P2, R49, R32, R30 ;  /* 0x0000002031167210 */ /* 0x000fe20007a1e01e */
[----:B------:R-:W-:Y:S01]  /*6d30*/  UIMAD UR19, UR28, 0x5, URZ ;  /* 0x000000051c1378a4 */ /* 0x000fe2000f8e02ff */
[----:B------:R-:W-:Y:S01]  /*6d40*/  MOV R21, UR30 ;  /* 0x0000001e00157c02 */ /* 0x000fe20008000f00 */
[----:B------:R-:W-:Y:S01]  /*6d50*/  IMAD.IADD R53, R53, 0x1, R33 ;  /* 0x0000000135357824 */ /* 0x000fe200078e0221 */
[----:B------:R-:W-:-:S03]  /*6d60*/  UIMAD UR13, UR29, 0x5, URZ ;  /* 0x000000051d0d78a4 */ /* 0x000fc6000f8e02ff */
[----:B------:R-:W-:Y:S01]  /*6d70*/  IMAD.WIDE.U32 R20, R21, 0x5, R40 ;  /* 0x0000000515147825 */ /* 0x000fe200078e0028 */
[----:B------:R-:W-:-:S04]  /*6d80*/  IADD3.X R23, PT, PT, RZ, R53, R31, P0, P2 ;  /* 0x00000035ff177210 */ /* 0x000fc800007e441f */
[----:B------:R-:W-:Y:S01]  /*6d90*/  IADD3 R21, PT, PT, R21, UR13, RZ ;  /* 0x0000000d15157c10 */ /* 0x000fe2000fffe0ff */
[----:B------:R-:W-:Y:S01]  /*6da0*/  IMAD.WIDE.U32 R22, R28, 0x5, R22 ;  /* 0x000000051c167825 */ /* 0x000fe200078e0016 */
[----:B------:R-:W-:-:S03]  /*6db0*/  LEA R26, P0, R20, UR16, 0x2 ;  /* 0x00000010141a7c11 */ /* 0x000fc6000f8010ff */
[----:B------:R-:W-:Y:S01]  /*6dc0*/  VIADD R19, R23, UR19 ;  /* 0x0000001317137c36 */ /* 0x000fe20008000000 */
[----:B------:R-:W-:Y:S02]  /*6dd0*/  SHF.L.U32 R23, R22, 0x2, RZ ;  /* 0x0000000216177819 */ /* 0x000fe400000006ff */
[----:B------:R-:W-:Y:S02]  /*6de0*/  LEA.HI.X R27, R20, UR18, R21, 0x2, P0 ;  /* 0x00000012141b7c11 */ /* 0x000fe400080f1415 */
[----:B------:R-:W-:Y:S02]  /*6df0*/  SHF.L.U64.HI R2, R22, 0x2, R19 ;  /* 0x0000000216027819 */ /* 0x000fe40000010213 */
[C---:B------:R-:W-:Y:S01]  /*6e00*/  IADD3 R24, P2, PT, R23.reuse, UR15, RZ ;  /* 0x0000000f17187c10 */ /* 0x040fe2000ff5e0ff */
[----:B------:R0:W5:Y:S01]  /*6e10*/  LDG.E R21, desc[UR24][R26.64] ;  /* 0x000000181a157981 */ /* 0x000162000c1e1900 */
[----:B------:R-:W-:Y:S02]  /*6e20*/  IADD3 R22, P3, PT, R23, UR4, RZ ;  /* 0x0000000417167c10 */ /* 0x000fe4000ff7e0ff */
[----:B------:R-:W-:-:S02]  /*6e30*/  IADD3.X R25, PT, PT, R2, UR17, RZ, P2, !PT ;  /* 0x0000001102197c10 */ /* 0x000fc400097fe4ff */
[----:B------:R-:W-:-:S03]  /*6e40*/  IADD3.X R23, PT, PT, R2, UR5, RZ, P3, !PT ;  /* 0x0000000502177c10 */ /* 0x000fc60009ffe4ff */
[----:B------:R0:W5:Y:S04]  /*6e50*/  LDG.E R20, desc[UR24][R24.64] ;  /* 0x0000001818147981 */ /* 0x000168000c1e1900 */
[----:B------:R0:W5:Y:S02]  /*6e60*/  LDG.E R19, desc[UR24][R22.64] ;  /* 0x0000001816137981 */ /* 0x000164000c1e1900 */
.L_x_1724:
[----:B------:R-:W-:Y:S05]  /*6e70*/  BSYNC.RECONVERGENT B0 ;  /* 0x0000000000007941 */ /* 0x000fea0003800200 */
.L_x_1723:
[----:B------:R-:W-:Y:S01]  /*6e80*/  BSSY.RECONVERGENT B0, `(.L_x_1725) ;  /* 0x000001d000007945 */ /* 0x000fe20003800200 */
[----:B0-----:R-:W-:Y:S01]  /*6e90*/  @!P1 CS2R R22, SRZ ;  /* 0x0000000000169805 */ /* 0x001fe2000001ff00 */
[----:B------:R-:W-:Y:S02]  /*6ea0*/  @!P1 IMAD.MOV.U32 R24, RZ, RZ, RZ ;  /* 0x000000ffff189224 */ /* 0x000fe400078e00ff */
[----:B------:R-:W-:Y:S05]  /*6eb0*/  @!P1 BRA `(.L_x_1726) ;  /* 0x0000000000649947 */ /* 0x000fea0003800000 */
[----:B------:R-:W-:Y:S01]  /*6ec0*/  MOV R32, R30 ;  /* 0x0000001e00207202 */ /* 0x000fe20000000f00 */
[C---:B------:R-:W-:Y:S01]  /*6ed0*/  IMAD R53, R45.reuse, UR28, RZ ;  /* 0x0000001c2d357c24 */ /* 0x040fe2000f8e02ff */
[----:B------:R-:W-:Y:S01]  /*6ee0*/  MOV R33, R31 ;  /* 0x0000001f00217202 */ /* 0x000fe20000000f00 */
[----:B------:R-:W-:Y:S01]  /*6ef0*/  IMAD.U32 R23, RZ, RZ, UR30 ;  /* 0x0000001eff177e24 */ /* 0x000fe2000f8e00ff */
[----:B------:R-:W-:Y:S01]  /*6f00*/  MOV R26, R40 ;  /* 0x00000028001a7202 */ /* 0x000fe20000000f00 */
[----:B------:R-:W-:Y:S01]  /*6f10*/  IMAD.MOV.U32 R27, RZ, RZ, R41 ;  /* 0x000000ffff1b7224 */ /* 0x000fe200078e0029 */
[----:B------:R-:W-:Y:S01]  /*6f20*/  UIMAD UR4, UR29, 0x6, URZ ;  /* 0x000000061d0478a4 */ /* 0x000fe2000f8e02ff */
[----:B------:R-:W-:Y:S01]  /*6f30*/  IMAD.WIDE.U32 R32, R45, R28, R32 ;  /* 0x0000001c2d207225 */ /* 0x000fe200078e0020 */
[----:B------:R-:W-:-:S03]  /*6f40*/  UIMAD UR5, UR28, 0x6, URZ ;  /* 0x000000061c0578a4 */ /* 0x000fc6000f8e02ff */
[----:B------:R-:W-:Y:S01]  /*6f50*/  IMAD.WIDE.U32 R26, R23, 0x6, R26 ;  /* 0x00000006171a7825 */ /* 0x000fe200078e001a */
[----:B------:R-:W-:Y:S02]  /*6f60*/  IADD3 R53, PT, PT, R53, R33, RZ ;  /* 0x0000002135357210 */ /* 0x000fe40007ffe0ff */
[----:B------:R-:W-:Y:S02]  /*6f70*/  IADD3 R22, P0, P2, R49, R32, R30 ;  /* 0x0000002031167210 */ /* 0x000fe40007a1e01e */
[----:B------:R-:W-:Y:S02]  /*6f80*/  IADD3 R25, PT, PT, R27, UR4, RZ ;  /* 0x000000041b197c10 */ /* 0x000fe4000fffe0ff */
[----:B------:R-:W-:Y:S02]  /*6f90*/  IADD3.X R23, PT, PT, RZ, R53, R31, P0, P2 ;  /* 0x00000035ff177210 */ /* 0x000fe400007e441f */
[----:B------:R-:W-:Y:S01]  /*6fa0*/  LEA R24, P0, R26, UR16, 0x2 ;  /* 0x000000101a187c11 */ /* 0x000fe2000f8010ff */
[----:B------:R-:W-:-:S03]  /*6fb0*/  IMAD.WIDE.U32 R22, R28, 0x6, R22 ;  /* 0x000000061c167825 */ /* 0x000fc600078e0016 */
[----:B------:R-:W-:Y:S02]  /*6fc0*/  LEA.HI.X R25, R26, UR18, R25, 0x2, P0 ;  /* 0x000000121a197c11 */ /* 0x000fe400080f1419 */
[----:B------:R-:W-:-:S03]  /*6fd0*/  IADD3 R23, PT, PT, R23, UR5, RZ ;  /* 0x0000000517177c10 */ /* 0x000fc6000fffe0ff */
[----:B------:R0:W5:Y:S01]  /*6fe0*/  LDG.E R24, desc[UR24][R24.64] ;  /* 0x0000001818187981 */ /* 0x000162000c1e1900 */
[----:B------:R-:W-:-:S04]  /*6ff0*/  LEA R44, P0, R22, UR15, 0x2 ;  /* 0x0000000f162c7c11 */ /* 0x000fc8000f8010ff */
[----:B------:R-:W-:Y:S02]  /*7000*/  LEA.HI.X R45, R22, UR17, R23, 0x2, P0 ;  /* 0x00000011162d7c11 */ /* 0x000fe400080f1417 */
[----:B------:R-:W-:-:S03]  /*7010*/  IADD3 R26, P0, PT, R44, UR31, RZ ;  /* 0x0000001f2c1a7c10 */ /* 0x000fc6000ff1e0ff */
[----:B------:R0:W5:Y:S01]  /*7020*/  LDG.E R23, desc[UR24][R44.64] ;  /* 0x000000182c177981 */ /* 0x000162000c1e1900 */
[----:B------:R-:W-:-:S05]  /*7030*/  IADD3.X R27, PT, PT, R45, UR32, RZ, P0, !PT ;  /* 0x000000202d1b7c10 */ /* 0x000fca00087fe4ff */
[----:B------:R0:W5:Y:S04]  /*7040*/  LDG.E R22, desc[UR24][R26.64] ;  /* 0x000000181a167981 */ /* 0x000168000c1e1900 */
.L_x_1726:
[----:B------:R-:W-:Y:S05]  /*7050*/  BSYNC.RECONVERGENT B0 ;  /* 0x0000000000007941 */ /* 0x000fea0003800200 */
.L_x_1725:
[----:B------:R-:W-:Y:S01]  /*7060*/  BSSY.RECONVERGENT B0, `(.L_x_1727) ;  /* 0x0000018000007945 */ /* 0x000fe20003800200 */
[----:B0-----:R-:W-:Y:S01]  /*7070*/  @!P1 IMAD.MOV.U32 R25, RZ, RZ, RZ ;  /* 0x000000ffff199224 */ /* 0x001fe200078e00ff */
[----:B------:R-:W-:Y:S02]  /*7080*/  @!P1 CS2R R26, SRZ ;  /* 0x00000000001a9805 */ /* 0x000fe4000001ff00 */
[----:B------:R-:W-:Y:S05]  /*7090*/  @!P1 BRA `(.L_x_1728) ;  /* 0x0000000000509947 */ /* 0x000fea0003800000 */
[----:B------:R-:W-:Y:S01]  /*70a0*/  IADD3 R32, P0, P1, R49, R32, R30 ;  /* 0x0000002031207210 */ /* 0x000fe2000791e01e */
[----:B------:R-:W-:Y:S01]  /*70b0*/  IMAD.MOV.U32 R27, RZ, RZ, R41 ;  /* 0x000000ffff1b7224 */ /* 0x000fe200078e0029 */
[----:B------:R-:W-:Y:S01]  /*70c0*/  MOV R25, UR30 ;  /* 0x0000001e00197c02 */ /* 0x000fe20008000f00 */
[----:B------:R-:W-:Y:S01]  /*70d0*/  UIMAD UR4, UR29, 0x7, URZ ;  /* 0x000000071d0478a4 */ /* 0x000fe2000f8e02ff */
[----:B------:R-:W-:Y:S01]  /*70e0*/  IADD3.X R33, PT, PT, RZ, R53, R31, P0, P1 ;  /* 0x00000035ff217210 */ /* 0x000fe200007e241f */
[----:B------:R-:W-:Y:S01]  /*70f0*/  UIMAD UR5, UR28, 0x7, URZ ;  /* 0x000000071c0578a4 */ /* 0x000fe2000f8e02ff */
[----:B------:R-:W-:Y:S01]  /*7100*/  MOV R26, R40 ;  /* 0x00000028001a7202 */ /* 0x000fe20000000f00 */
[----:B------:R-:W-:-:S04]  /*7110*/  IMAD.WIDE.U32 R30, R28, 0x7, R32 ;  /* 0x000000071c1e7825 */ /* 0x000fc800078e0020 */
[----:B------:R-:W-:Y:S01]  /*7120*/  IMAD.WIDE.U32 R26, R25, 0x7, R26 ;  /* 0x00000007191a7825 */ /* 0x000fe200078e001a */
[----:B------:R-:W-:Y:S02]  /*7130*/  IADD3 R25, PT, PT, R31, UR5, RZ ;  /* 0x000000051f197c10 */ /* 0x000fe4000fffe0ff */
[----:B------:R-:W-:Y:S02]  /*7140*/  LEA R32, P1, R30, UR15, 0x2 ;  /* 0x0000000f1e207c11 */ /* 0x000fe4000f8210ff */
[----:B------:R-:W-:Y:S02]  /*7150*/  IADD3 R27, PT, PT, R27, UR4, RZ ;  /* 0x000000041b1b7c10 */ /* 0x000fe4000fffe0ff */
[----:B------:R-:W-:Y:S02]  /*7160*/  LEA R40, P0, R26, UR16, 0x2 ;  /* 0x000000101a287c11 */ /* 0x000fe4000f8010ff */
[----:B------:R-:W-:Y:S02]  /*7170*/  LEA.HI.X R33, R30, UR17, R25, 0x2, P1 ;  /* 0x000000111e217c11 */ /* 0x000fe400088f1419 */
[----:B------:R-:W-:-:S02]  /*7180*/  LEA.HI.X R41, R26, UR18, R27, 0x2, P0 ;  /* 0x000000121a297c11 */ /* 0x000fc400080f141b */
[----:B------:R-:W-:Y:S01]  /*7190*/  IADD3 R30, P0, PT, R32, UR31, RZ ;  /* 0x0000001f201e7c10 */ /* 0x000fe2000ff1e0ff */
[----:B------:R0:W5:Y:S03]  /*71a0*/  LDG.E R26, desc[UR24][R32.64] ;  /* 0x00000018201a7981 */ /* 0x000166000c1e1900 */
[----:B------:R-:W-:Y:S01]  /*71b0*/  IADD3.X R31, PT, PT, R33, UR32, RZ, P0, !PT ;  /* 0x00000020211f7c10 */ /* 0x000fe200087fe4ff */
[----:B------:R0:W5:Y:S04]  /*71c0*/  LDG.E R27, desc[UR24][R40.64] ;  /* 0x00000018281b7981 */ /* 0x000168000c1e1900 */
[----:B------:R0:W5:Y:S04]  /*71d0*/  LDG.E R25, desc[UR24][R30.64] ;  /* 0x000000181e197981 */ /* 0x000168000c1e1900 */
.L_x_1728:
[----:B------:R-:W-:Y:S05]  /*71e0*/  BSYNC.RECONVERGENT B0 ;  /* 0x0000000000007941 */ /* 0x000fea0003800200 */
.L_x_1727:
[----:B0-----:R-:W-:Y:S02]  /*71f0*/  HADD2.F32 R40, -RZ, R37.H0_H0 ;  /* 0x20000025ff287230 */ /* 0x001fe40000004100 */
[----:B------:R-:W-:Y:S02]  /*7200*/  HFMA2 R31, -RZ, RZ, 3.7421875, 0 ;  /* 0x437c0000ff1f7431 */ /* 0x000fe400000001ff */
        /* <DEDUP_REMOVED lines=8> */
[----:B------:R-:W-:Y:S01]  /*7290*/  FFMA R32, R33, -1.925963033500011079e-08, R28 ;  /* 0xb2a5706021207823 */ /* 0x000fe2000000001c */
[----:B------:R-:W-:-:S03]  /*72a0*/  IADD3 R28, PT, PT, R0, 0x1e, RZ ;  /* 0x0000001e001c7810 */ /* 0x000fc60007ffe0ff */
[----:B------:R-:W0:Y:S01]  /*72b0*/  MUFU.EX2 R31, R32 ;  /* 0x00000020001f7308 */ /* 0x000e220000000800 */
[----:B------:R-:W-:-:S04]  /*72c0*/  LOP3.LUT R28, R28, 0x1f, RZ, 0xc0, !PT ;  /* 0x0000001f1c1c7812 */ /* 0x000fc800078ec0ff */
[----:B------:R-:W-:Y:S02]  /*72d0*/  IADD3 R30, P1, PT, R28, R29, RZ ;  /* 0x0000001d1c1e7210 */ /* 0x000fe40007f3e0ff */
[----:B------:R-:W-:Y:S01]  /*72e0*/  MOV R29, R0 ;  /* 0x00000000001d7202 */ /* 0x000fe20000000f00 */
[----:B0-----:R-:W-:Y:S02]  /*72f0*/  FFMA R36, R2, R31, 1 ;  /* 0x3f80000002247423 */ /* 0x001fe4000000001f */
[----:B------:R-:W-:Y:S02]  /*7300*/  IMAD.X R31, RZ, RZ, R47, P1 ;  /* 0x000000ffff1f7224 */ /* 0x000fe400008e062f */
        /* <DEDUP_REMOVED lines=8> */
.L_x_1730:
[----:B------:R-:W0:Y:S02]  /*7390*/  MUFU.RCP R47, R36 ;  /* 0x00000024002f7308 */ /* 0x000e240000001000 */
[----:B0-----:R-:W-:-:S04]  /*73a0*/  FFMA R0, R36, R47, -1 ;  /* 0xbf80000024007423 */ /* 0x001fc8000000002f */
[----:B------:R-:W-:-:S04]  /*73b0*/  FADD.FTZ R0, -R0, -RZ ;  /* 0x800000ff00007221 */ /* 0x000fc80000010100 */
[----:B------:R-:W-:-:S07]  /*73c0*/  FFMA R47, R47, R0, R47 ;  /* 0x000000002f2f7223 */ /* 0x000fce000000002f */
.L_x_1731:
[----:B------:R-:W-:Y:S05]  /*73d0*/  BSYNC.RECONVERGENT B1 ;  /* 0x0000000000017941 */ /* 0x000fea0003800200 */
.L_x_1729:
[----:B------:R-:W-:Y:S02]  /*73e0*/  HFMA2 R41, -RZ, RZ, 0.96630859375, -0.0022525787353515625 ;  /* 0x3bbb989dff297431 */ /* 0x000fe400000001ff */
[----:B------:R-:W-:Y:S01]  /*73f0*/  FMUL R0, R40, -1.7020000219345092773 ;  /* 0xbfd9db2328007820 */ /* 0x000fe20000400000 */
[----:B------:R-:W-:Y:S01]  /*7400*/  IMAD.MOV.U32 R45, RZ, RZ, 0x437c0000 ;  /* 0x437c0000ff2d7424 */ /* 0x000fe200078e00ff */
[----:B------:R-:W-:Y:S01]  /*7410*/  BSSY.RECONVERGENT B1, `(.L_x_1732) ;  /* 0x000001c000017945 */ /* 0x000fe20003800200 */
[----:B-----5:R-:W-:Y:S02]  /*7420*/  HADD2.F32 R32, -RZ, R35.H0_H0 ;  /* 0x20000023ff207230 */ /* 0x020fe40000004100 */
        /* <DEDUP_REMOVED lines=10> */
[----:B------:R-:W-:-:S03]  /*74d0*/  HADD2.F32 R0, -RZ, R34.H0_H0 ;  /* 0x20000022ff007230 */ /* 0x000fc60000004100 */
        /* <DEDUP_REMOVED lines=9> */
[----:B------:R-:W-:Y:S05]  /*7570*/  CALL.REL.NOINC `($__internal_21_$__cuda_sm20_rcp_rn_f32_slowpath) ;  /* 0x00000070008c7944 */ /* 0x000fea0003c00000 */
[----:B------:R-:W-:Y:S05]  /*7580*/  BRA `(.L_x_1734) ;  /* 0x0000000000107947 */ /* 0x000fea0003800000 */
.L_x_1733:
[----:B------:R-:W0:Y:S02]  /*7590*/  MUFU.RCP R47, R36 ;  /* 0x00000024002f7308 */ /* 0x000e240000001000 */
[----:B0-----:R-:W-:-:S04]  /*75a0*/  FFMA R0, R36, R47, -1 ;  /* 0xbf80000024007423 */ /* 0x001fc8000000002f */
[----:B------:R-:W-:-:S04]  /*75b0*/  FADD.FTZ R0, -R0, -RZ ;  /* 0x800000ff00007221 */ /* 0x000fc80000010100 */
[----:B------:R-:W-:-:S07]  /*75c0*/  FFMA R47, R47, R0, R47 ;  /* 0x000000002f2f7223 */ /* 0x000fce000000002f */
.L_x_1734:
[----:B------:R-:W-:Y:S05]  /*75d0*/  BSYNC.RECONVERGENT B1 ;  /* 0x0000000000017941 */ /* 0x000fea0003800200 */
.L_x_1732:
[----:B------:R-:W-:Y:S02]  /*75e0*/  HADD2.F32 R37, -RZ, R37.H1_H1 ;  /* 0x30000025ff257230 */ /* 0x000fe40000004100 */
[----:B------:R-:W-:Y:S01]  /*75f0*/  HFMA2 R45, -RZ, RZ, 3.7421875, 0 ;  /* 0x437c0000ff2d7431 */ /* 0x000fe200000001ff */
        /* <DEDUP_REMOVED lines=19> */
[----:B------:R-:W-:Y:S05]  /*7730*/  CALL.REL.NOINC `($__internal_21_$__cuda_sm20_rcp_rn_f32_slowpath) ;  /* 0x00000070001c7944 */ /* 0x000fea0003c00000 */
[----:B------:R-:W-:Y:S05]  /*7740*/  BRA `(.L_x_1737) ;  /* 0x0000000000107947 */ /* 0x000fea0003800000 */
.L_x_1736:
[----:B------:R-:W0:Y:S02]  /*7750*/  MUFU.RCP R47, R2 ;  /* 0x00000002002f7308 */ /* 0x000e240000001000 */
[----:B0-----:R-:W-:-:S04]  /*7760*/  FFMA R0, R2, R47, -1 ;  /* 0xbf80000002007423 */ /* 0x001fc8000000002f */
[----:B------:R-:W-:-:S04]  /*7770*/  FADD.FTZ R0, -R0, -RZ ;  /* 0x800000ff00007221 */ /* 0x000fc80000010100 */
[----:B------:R-:W-:-:S07]  /*7780*/  FFMA R47, R47, R0, R47 ;  /* 0x000000002f2f7223 */ /* 0x000fce000000002f */
.L_x_1737:
[----:B------:R-:W-:Y:S05]  /*7790*/  BSYNC.RECONVERGENT B1 ;  /* 0x0000000000017941 */ /* 0x000fea0003800200 */
.L_x_1735:
[----:B------:R-:W-:Y:S02]  /*77a0*/  IMAD.MOV.U32 R41, RZ, RZ, 0x3bbb989d ;  /* 0x3bbb989dff297424 */ /* 0x000fe400078e00ff */
[----:B------:R-:W-:Y:S01]  /*77b0*/  FMUL R0, R37, -1.7020000219345092773 ;  /* 0xbfd9db2325007820 */ /* 0x000fe20000400000 */
[----:B------:R-:W-:Y:S01]  /*77c0*/  MOV R45, 0x437c0000 ;  /* 0x437c0000002d7802 */ /* 0x000fe20000000f00 */
[----:B------:R-:W-:Y:S01]  /*77d0*/  HADD2.F32 R35, -RZ, R35.H1_H1 ;  /* 0x30000023ff237230 */ /* 0x000fe20000004100 */
[----:B------:R-:W-:Y:S01]  /*77e0*/  BSSY.RECONVERGENT B1, `(.L_x_1738) ;  /* 0x000001b000017945 */ /* 0x000fe20003800200 */
[----:B------:R-:W-:-:S04]  /*77f0*/  FFMA.SAT R2, R0, R41, 0.5 ;  /* 0x3f00000000027423 */ /* 0x000fc80000002029 */
        /* <DEDUP_REMOVED lines=11> */
[----:B------:R-:W-:-:S03]  /*78b0*/  HADD2.F32 R41, -RZ, R34.H1_H1 ;  /* 0x30000022ff297230 */ /* 0x000fc60000004100 */
[----:B------:R-:W-:Y:S02]  /*78c0*/  VIADD R2, R44, 0x1800000 ;  /* 0x018000002c027836 */ /* 0x000fe40000000000 */
[----:B------:R-:W-:-:S03]  /*78d0*/  FMUL R34, R0, R41 ;  /* 0x0000002900227220 */ /* 0x000fc60000400000 */
[----:B------:R-:W-:-:S04]  /*78e0*/  LOP3.LUT R2, R2, 0x7f800000, RZ, 0xc0, !PT ;  /* 0x7f80000002027812 */ /* 0x000fc800078ec0ff */
[----:B------:R-:W-:-:S13]  /*78f0*/  ISETP.GT.U32.AND P0, PT, R2, 0x1ffffff, PT ;  /* 0x01ffffff0200780c */ /* 0x000fda0003f04070 */
[----:B------:R-:W-:Y:S05]  /*7900*/  @P0 BRA `(.L_x_1739) ;  /* 0x0000000000100947 */ /* 0x000fea0003800000 */
[----:B------:R-:W-:Y:S02]  /*7910*/  MOV R0, R44 ;  /* 0x0000002c00007202 */ /* 0x000fe40000000f00 */
[----:B------:R-:W-:-:S07]  /*7920*/  MOV R2, 0x7940 ;  /* 0x0000794000027802 */ /* 0x000fce0000000f00 */
[----:B------:R-:W-:Y:S05]  /*7930*/  CALL.REL.NOINC `($__internal_21_$__cuda_sm20_rcp_rn_f32_slowpath) ;  /* 0x0000006c009c7944 */ /* 0x000fea0003c00000 */
[----:B------:R-:W-:Y:S05]  /*7940*/  BRA `(.L_x_1740) ;  /* 0x0000000000107947 */ /* 0x000fea0003800000 */
.L_x_1739:
[----:B------:R-:W0:Y:S02]  /*7950*/  MUFU.RCP R47, R44 ;  /* 0x0000002c002f7308 */ /* 0x000e240000001000 */
[----:B0-----:R-:W-:-:S04]  /*7960*/  FFMA R0, R44, R47, -1 ;  /* 0xbf8000002c007423 */ /* 0x001fc8000000002f */
[----:B------:R-:W-:-:S04]  /*7970*/  FADD.FTZ R0, -R0, -RZ ;  /* 0x800000ff00007221 */ /* 0x000fc80000010100 */
[----:B------:R-:W-:-:S07]  /*7980*/  FFMA R47, R47, R0, R47 ;  /* 0x000000002f2f7223 */ /* 0x000fce000000002f */
.L_x_1740:
[----:B------:R-:W-:Y:S05]  /*7990*/  BSYNC.RECONVERGENT B1 ;  /* 0x0000000000017941 */ /* 0x000fea0003800200 */
.L_x_1738:
[----:B------:R-:W-:Y:S02]  /*79a0*/  HFMA2 R45, -RZ, RZ, 0.96630859375, -0.0022525787353515625 ;  /* 0x3bbb989dff2d7431 */ /* 0x000fe400000001ff */
[----:B------:R-:W-:Y:S01]  /*79b0*/  HADD2.F32 R41, -RZ, R43.H0_H0 ;  /* 0x2000002bff297230 */ /* 0x000fe20000004100 */
[----:B------:R-:W-:Y:S01]  /*79c0*/  BSSY.RECONVERGENT B1, `(.L_x_1741) ;  /* 0x0000019000017945 */ /* 0x000fe20003800200 */
[----:B------:R-:W-:-:S03]  /*79d0*/  IMAD.MOV.U32 R49, RZ, RZ, 0x437c0000 ;  /* 0x437c0000ff317424 */ /* 0x000fc600078e00ff */
        /* <DEDUP_REMOVED lines=17> */
[----:B------:R-:W-:Y:S05]  /*7af0*/  CALL.REL.NOINC `($__internal_21_$__cuda_sm20_rcp_rn_f32_slowpath) ;  /* 0x0000006c002c7944 */ /* 0x000fea0003c00000 */
[----:B------:R-:W-:Y:S05]  /*7b00*/  BRA `(.L_x_1743) ;  /* 0x0000000000107947 */ /* 0x000fea0003800000 */
.L_x_1742:
[----:B------:R-:W0:Y:S02]  /*7b10*/  MUFU.RCP R47, R2 ;  /* 0x00000002002f7308 */ /* 0x000e240000001000 */
[----:B0-----:R-:W-:-:S04]  /*7b20*/  FFMA R0, R2, R47, -1 ;  /* 0xbf80000002007423 */ /* 0x001fc8000000002f */
[----:B------:R-:W-:-:S04]  /*7b30*/  FADD.FTZ R0, -R0, -RZ ;  /* 0x800000ff00007221 */ /* 0x000fc80000010100 */
[----:B------:R-:W-:-:S07]  /*7b40*/  FFMA R47, R47, R0, R47 ;  /* 0x000000002f2f7223 */ /* 0x000fce000000002f */
.L_x_1743:
[----:B------:R-:W-:Y:S05]  /*7b50*/  BSYNC.RECONVERGENT B1 ;  /* 0x0000000000017941 */ /* 0x000fea0003800200 */
.L_x_1741:
[----:B------:R-:W-:Y:S01]  /*7b60*/  HFMA2 R45, -RZ, RZ, 3.7421875, 0 ;  /* 0x437c0000ff2d7431 */ /* 0x000fe200000001ff */
[----:B------:R-:W-:Y:S01]  /*7b70*/  MOV R37, 0x3bbb989d ;  /* 0x3bbb989d00257802 */ /* 0x000fe20000000f00 */
        /* <DEDUP_REMOVED lines=21> */
[----:B------:R-:W-:Y:S02]  /*7cd0*/  MOV R0, R44 ;  /* 0x0000002c00007202 */ /* 0x000fe40000000f00 */
[----:B------:R-:W-:-:S07]  /*7ce0*/  MOV R2, 0x7d00 ;  /* 0x00007d0000027802 */ /* 0x000fce0000000f00 */
[----:B------:R-:W-:Y:S05]  /*7cf0*/  CALL.REL.NOINC `($__internal_21_$__cuda_sm20_rcp_rn_f32_slowpath) ;  /* 0x0000006800ac7944 */ /* 0x000fea0003c00000 */
[----:B------:R-:W-:Y:S05]  /*7d00*/  BRA `(.L_x_1746) ;  /* 0x0000000000107947 */ /* 0x000fea0003800000 */
.L_x_1745:
[----:B------:R-:W0:Y:S02]  /*7d10*/  MUFU.RCP R47, R44 ;  /* 0x0000002c002f7308 */ /* 0x000e240000001000 */
[----:B0-----:R-:W-:-:S04]  /*7d20*/  FFMA R0, R44, R47, -1 ;  /* 0xbf8000002c007423 */ /* 0x001fc8000000002f */
[----:B------:R-:W-:-:S04]  /*7d30*/  FADD.FTZ R0, -R0, -RZ ;  /* 0x800000ff00007221 */ /* 0x000fc80000010100 */
[----:B------:R-:W-:-:S07]  /*7d40*/  FFMA R47, R47, R0, R47 ;  /* 0x000000002f2f7223 */ /* 0x000fce000000002f */
.L_x_1746:
[----:B------:R-:W-:Y:S05]  /*7d50*/  BSYNC.RECONVERGENT B1 ;  /* 0x0000000000017941 */ /* 0x000fea0003800200 */
.L_x_1744:
        /* <DEDUP_REMOVED lines=21> */
[----:B------:R-:W-:Y:S05]  /*7eb0*/  CALL.REL.NOINC `($__internal_21_$__cuda_sm20_rcp_rn_f32_slowpath) ;  /* 0x00000068003c7944 */ /* 0x000fea0003c00000 */
[----:B------:R-:W-:Y:S05]  /*7ec0*/  BRA `(.L_x_1749) ;  /* 0x0000000000107947 */ /* 0x000fea0003800000 */
.L_x_1748:
[----:B------:R-:W0:Y:S02]  /*7ed0*/  MUFU.RCP R47, R2 ;  /* 0x00000002002f7308 */ /* 0x000e240000001000 */
[----:B0-----:R-:W-:-:S04]  /*7ee0*/  FFMA R0, R2, R47, -1 ;  /* 0xbf80000002007423 */ /* 0x001fc8000000002f */
[----:B------:R-:W-:-:S04]  /*7ef0*/  FADD.FTZ R0, -R0, -RZ ;  /* 0x800000ff00007221 */ /* 0x000fc80000010100 */
[----:B------:R-:W-:-:S07]  /*7f00*/  FFMA R47, R47, R0, R47 ;  /* 0x000000002f2f7223 */ /* 0x000fce000000002f */
.L_x_1749:
[----:B------:R-:W-:Y:S05]  /*7f10*/  BSYNC.RECONVERGENT B1 ;  /* 0x0000000000017941 */ /* 0x000fea0003800200 */
.L_x_1747:
[----:B------:R-:W-:Y:S02]  /*7f20*/  HFMA2 R41, -RZ, RZ, 0.96630859375, -0.0022525787353515625 ;  /* 0x3bbb989dff297431 */ /* 0x000fe400000001ff */
[----:B------:R-:W-:Y:S01]  /*7f30*/  FMUL R0, R43, -1.7020000219345092773 ;  /* 0xbfd9db232b007820 */ /* 0x000fe20000400000 */
[----:B------:R-:W-:Y:S01]  /*7f40*/  IMAD.MOV.U32 R45, RZ, RZ, 0x437c0000 ;  /* 0x437c0000ff2d7424 */ /* 0x000fe200078e00ff */
[----:B------:R-:W-:Y:S01]  /*7f50*/  BSSY.RECONVERGENT B1, `(.L_x_1750) ;  /* 0x000001c000017945 */ /* 0x000fe20003800200 */
[----:B------:R-:W-:Y:S02]  /*7f60*/  HADD2.F32 R38, -RZ, R38.H1_H1 ;  /* 0x30000026ff267230 */ /* 0x000fe40000004100 */
        /* <DEDUP_REMOVED lines=22> */
.L_x_1751:
[----:B------:R-:W0:Y:S02]  /*80d0*/  MUFU.RCP R47, R44 ;  /* 0x0000002c002f7308 */ /* 0x000e240000001000 */
[----:B0-----:R-:W-:-:S04]  /*80e0*/  FFMA R0, R44, R47, -1 ;  /* 0xbf8000002c007423 */ /* 0x001fc8000000002f */
[----:B------:R-:W-:-:S04]  /*80f0*/  FADD.FTZ R0, -R0, -RZ ;  /* 0x800000ff00007221 */ /* 0x000fc80000010100 */
[----:B------:R-:W-:-:S07]  /*8100*/  FFMA R47, R47, R0, R47 ;  /* 0x000000002f2f7223 */ /* 0x000fce000000002f */
.L_x_1752:
[----:B------:R-:W-:Y:S05]  /*8110*/  BSYNC.RECONVERGENT B1 ;  /* 0x0000000000017941 */ /* 0x000fea0003800200 */
.L_x_1750:
[----:B------:R-:W-:Y:S02]  /*8120*/  HADD2.F32 R41, -RZ, R46.H0_H0 ;  /* 0x2000002eff297230 */ /* 0x000fe40000004100 */
        /* <DEDUP_REMOVED lines=22> */
.L_x_1754:
[----:B------:R-:W0:Y:S02]  /*8290*/  MUFU.RCP R47, R2 ;  /* 0x00000002002f7308 */ /* 0x000e240000001000 */
[----:B0-----:R-:W-:-:S04]  /*82a0*/  FFMA R0, R2, R47, -1 ;  /* 0xbf80000002007423 */ /* 0x001fc8000000002f */
[----:B------:R-:W-:-:S04]  /*82b0*/  FADD.FTZ R0, -R0, -RZ ;  /* 0x800000ff00007221 */ /* 0x000fc80000010100 */
[----:B------:R-:W-:-:S07]  /*82c0*/  FFMA R47, R47, R0, R47 ;  /* 0x000000002f2f7223 */ /* 0x000fce000000002f */
.L_x_1755:
[----:B------:R-:W-:Y:S05]  /*82d0*/  BSYNC.RECONVERGENT B1 ;  /* 0x0000000000017941 */ /* 0x000fea0003800200 */
.L_x_1753:
[----:B------:R-:W-:Y:S02]  /*82e0*/  IMAD.MOV.U32 R43, RZ, RZ, 0x3bbb989d ;  /* 0x3bbb989dff2b7424 */ /* 0x000fe400078e00ff */
[----:B------:R-:W-:Y:S01]  /*82f0*/  FMUL R0, R41, -1.7020000219345092773 ;  /* 0xbfd9db2329007820 */ /* 0x000fe20000400000 */
[----:B------:R-:W-:Y:S01]  /*8300*/  MOV R45, 0x437c0000 ;  /* 0x437c0000002d7802 */ /* 0x000fe20000000f00 */
[----:B------:R-:W-:Y:S01]  /*8310*/  HADD2.F32 R48, -RZ, R50.H0_H0 ;  /* 0x20000032ff307230 */ /* 0x000fe20000004100 */
        /* <DEDUP_REMOVED lines=13> */
[----:B------:R-:W-:-:S03]  /*83f0*/  HADD2.F32 R43, -RZ, R42.H0_H0 ;  /* 0x2000002aff2b7230 */ /* 0x000fc60000004100 */
        /* <DEDUP_REMOVED lines=9> */
.L_x_1757:
[----:B------:R-:W0:Y:S02]  /*8490*/  MUFU.RCP R47, R52 ;  /* 0x00000034002f7308 */ /* 0x000e240000001000 */
[----:B0-----:R-:W-:-:S04]  /*84a0*/  FFMA R0, R52, R47, -1 ;  /* 0xbf80000034007423 */ /* 0x001fc8000000002f */
[----:B------:R-:W-:-:S04]  /*84b0*/  FADD.FTZ R0, -R0, -RZ ;  /* 0x800000ff00007221 */ /* 0x000fc80000010100 */
[----:B------:R-:W-:-:S07]  /*84c0*/  FFMA R47, R47, R0, R47 ;  /* 0x000000002f2f7223 */ /* 0x000fce000000002f */
.L_x_1758:
[----:B------:R-:W-:Y:S05]  /*84d0*/  BSYNC.RECONVERGENT B1 ;  /* 0x0000000000017941 */ /* 0x000fea0003800200 */
.L_x_1756:
[----:B------:R-:W-:Y:S02]  /*84e0*/  HFMA2 R0, -RZ, RZ, 0.96630859375, -0.0022525787353515625 ;  /* 0x3bbb989dff007431 */ /* 0x000fe400000001ff */
[----:B------:R-:W-:Y:S02]  /*84f0*/  HADD2.F32 R46, -RZ, R46.H1_H1 ;  /* 0x3000002eff2e7230 */ /* 0x000fe40000004100 */
        /* <DEDUP_REMOVED lines=21> */
.L_x_1760:
[----:B------:R-:W0:Y:S02]  /*8650*/  MUFU.RCP R47, R44 ;  /* 0x0000002c002f7308 */ /* 0x000e240000001000 */
[----:B0-----:R-:W-:-:S04]  /*8660*/  FFMA R0, R44, R47, -1 ;  /* 0xbf8000002c007423 */ /* 0x001fc8000000002f */
[----:B------:R-:W-:-:S04]  /*8670*/  FADD.FTZ R0, -R0, -RZ ;  /* 0x800000ff00007221 */ /* 0x000fc80000010100 */
[----:B------:R-:W-:-:S07]  /*8680*/  FFMA R47, R47, R0, R47 ;  /* 0x000000002f2f7223 */ /* 0x000fce000000002f */
.L_x_1761:
[----:B------:R-:W-:Y:S05]  /*8690*/  BSYNC.RECONVERGENT B1 ;  /* 0x0000000000017941 */ /* 0x000fea0003800200 */
.L_x_1759:
[----:B------:R-:W-:Y:S01]  /*86a0*/  MOV R45, 0x3bbb989d ;  /* 0x3bbb989d002d7802 */ /* 0x000fe20000000f00 */
[----:B------:R-:W-:Y:S01]  /*86b0*/  FMUL R0, R46, -1.7020000219345092773 ;  /* 0xbfd9db232e007820 */ /* 0x000fe20000400000 */
[----:B------:R-:W-:Y:S01]  /*86c0*/  HADD2.F32 R50, -RZ, R50.H1_H1 ;  /* 0x30000032ff327230 */ /* 0x000fe20000004100 */
[----:B------:R-:W-:Y:S01]  /*86d0*/  BSSY.RECONVERGENT B1, `(.L_x_1762) ;  /* 0x000001c000017945 */ /* 0x000fe20003800200 */
[----:B------:R-:W-:Y:S02]  /*86e0*/  HADD2.F32 R42, -RZ, R42.H1_H1 ;  /* 0x3000002aff2a7230 */ /* 0x000fe40000004100 */
        /* <DEDUP_REMOVED lines=22> */
.L_x_1763:
[----:B------:R-:W0:Y:S02]  /*8850*/  MUFU.RCP R47, R2 ;  /* 0x00000002002f7308 */ /* 0x000e240000001000 */
[----:B0-----:R-:W-:-:S04]  /*8860*/  FFMA R0, R2, R47, -1 ;  /* 0xbf80000002007423 */ /* 0x001fc8000000002f */
[----:B------:R-:W-:-:S04]  /*8870*/  FADD.FTZ R0, -R0, -RZ ;  /* 0x800000ff00007221 */ /* 0x000fc80000010100 */
[----:B------:R-:W-:-:S07]  /*8880*/  FFMA R47, R47, R0, R47 ;  /* 0x000000002f2f7223 */ /* 0x000fce000000002f */
.L_x_1764:
[----:B------:R-:W-:Y:S05]  /*8890*/  BSYNC.RECONVERGENT B1 ;  /* 0x0000000000017941 */ /* 0x000fea0003800200 */
.L_x_1762:
[----:B------:R-:W-:Y:S02]  /*88a0*/  HADD2.F32 R42, -RZ, R51.H0_H0 ;  /* 0x20000033ff2a7230 */ /* 0x000fe40000004100 */
[----:B------:R-:W-:Y:S01]  /*88b0*/  FMUL R47, R46, R47 ;  /* 0x0000002f2e2f7220 */ /* 0x000fe20000400000 */
[----:B------:R-:W-:Y:S01]  /*88c0*/  IMAD.MOV.U32 R45, RZ, RZ, 0x3bbb989d ;  /* 0x3bbb989dff2d7424 */ /* 0x000fe200078e00ff */
[----:B------:R-:W-:Y:S01]  /*88d0*/  BSSY.RECONVERGENT B1, `(.L_x_1765) ;  /* 0x0000018000017945 */ /* 0x000fe20003800200 */
[----:B------:R-:W-:Y:S01]  /*88e0*/  FMUL R48, R42, 1.7020000219345092773 ;  /* 0x3fd9db232a307820 */ /* 0x000fe20000400000 */
[----:B------:R-:W-:-:S03]  /*88f0*/  FMUL R46, R50, R47 ;  /* 0x0000002f322e7220 */ /* 0x000fc60000400000 */
        /* <DEDUP_REMOVED lines=15> */
[----:B------:R-:W-:Y:S05]  /*89f0*/  CALL.REL.NOINC `($__internal_21_$__cuda_sm20_rcp_rn_f32_slowpath) ;  /* 0x0000005c006c7944 */ /* 0x000fea0003c00000 */
[----:B------:R-:W-:Y:S05]  /*8a00*/  BRA `(.L_x_1767) ;  /* 0x0000000000107947 */ /* 0x000fea0003800000 */
.L_x_1766:
[----:B------:R-:W0:Y:S02]  /*8a10*/  MUFU.RCP R47, R2 ;  /* 0x00000002002f7308 */ /* 0x000e240000001000 */
[----:B0-----:R-:W-:-:S04]  /*8a20*/  FFMA R0, R2, R47, -1 ;  /* 0xbf80000002007423 */ /* 0x001fc8000000002f */
[----:B------:R-:W-:-:S04]  /*8a30*/  FADD.FTZ R0, -R0, -RZ ;  /* 0x800000ff00007221 */ /* 0x000fc80000010100 */
[----:B------:R-:W-:-:S07]  /*8a40*/  FFMA R47, R47, R0, R47 ;  /* 0x000000002f2f7223 */ /* 0x000fce000000002f */
.L_x_1767:
[----:B------:R-:W-:Y:S05]  /*8a50*/  BSYNC.RECONVERGENT B1 ;  /* 0x0000000000017941 */ /* 0x000fea0003800200 */
.L_x_1765:
[----:B------:R-:W-:Y:S02]  /*8a60*/  HFMA2 R45, -RZ, RZ, 0.96630859375, -0.0022525787353515625 ;  /* 0x3bbb989dff2d7431 */ /* 0x000fe400000001ff */
[----:B------:R-:W-:Y:S01]  /*8a70*/  FMUL R0, R42, -1.7020000219345092773 ;  /* 0xbfd9db232a007820 */ /* 0x000fe20000400000 */
[----:B------:R-:W-:Y:S01]  /*8a80*/  HADD2.F32 R50, -RZ, R9.H0_H0 ;  /* 0x20000009ff327230 */ /* 0x000fe20000004100 */
[----:B------:R-:W-:Y:S02]  /*8a90*/  BSSY.RECONVERGENT B1, `(.L_x_1768) ;  /* 0x000001c000017945 */ /* 0x000fe40003800200 */
        /* <DEDUP_REMOVED lines=11> */
[----:B------:R-:W-:-:S05]  /*8b50*/  HADD2.F32 R48, -RZ, R10.H0_H0 ;  /* 0x2000000aff307230 */ /* 0x000fca0000004100 */
        /* <DEDUP_REMOVED lines=11> */
.L_x_1769:
[----:B------:R-:W0:Y:S02]  /*8c10*/  MUFU.RCP R47, R2 ;  /* 0x00000002002f7308 */ /* 0x000e240000001000 */
[----:B0-----:R-:W-:-:S04]  /*8c20*/  FFMA R0, R2, R47, -1 ;  /* 0xbf80000002007423 */ /* 0x001fc8000000002f */
[----:B------:R-:W-:-:S04]  /*8c30*/  FADD.FTZ R0, -R0, -RZ ;  /* 0x800000ff00007221 */ /* 0x000fc80000010100 */
[----:B------:R-:W-:-:S07]  /*8c40*/  FFMA R47, R47, R0, R47 ;  /* 0x000000002f2f7223 */ /* 0x000fce000000002f */
.L_x_1770:
[----:B------:R-:W-:Y:S05]  /*8c50*/  BSYNC.RECONVERGENT B1 ;  /* 0x0000000000017941 */ /* 0x000fea0003800200 */
.L_x_1768:
[----:B------:R-:W-:Y:S01]  /*8c60*/  HADD2.F32 R51, -RZ, R51.H1_H1 ;  /* 0x30000033ff337230 */ /* 0x000fe20000004100 */
[----:B------:R-:W-:Y:S01]  /*8c70*/  MOV R45, 0x3bbb989d ;  /* 0x3bbb989d002d7802 */ /* 0x000fe20000000f00 */
[----:B------:R-:W-:Y:S01]  /*8c80*/  FMUL R47, R42, R47 ;  /* 0x0000002f2a2f7220 */ /* 0x000fe20000400000 */
[----:B------:R-:W-:Y:S02]  /*8c90*/  BSSY.RECONVERGENT B1, `(.L_x_1771) ;  /* 0x0000018000017945 */ /* 0x000fe40003800200 */
[----:B------:R-:W-:Y:S01]  /*8ca0*/  FMUL R52, R51, 1.7020000219345092773 ;  /* 0x3fd9db2333347820 */ /* 0x000fe20000400000 */
[----:B------:R-:W-:-:S03]  /*8cb0*/  FMUL R48, R48, R47 ;  /* 0x0000002f30307220 */ /* 0x000fc60000400000 */
[----:B------:R-:W-:Y:S01]  /*8cc0*/  FFMA.SAT R0, R52, -R45, 0.5 ;  /* 0x3f00000034007423 */ /* 0x000fe2000000282d */
[----:B------:R-:W-:-:S05]  /*8cd0*/  HFMA2 R45, -RZ, RZ, 3.7421875, 0 ;  /* 0x437c0000ff2d7431 */ /* 0x000fca00000001ff */
        /* <DEDUP_REMOVED lines=15> */
.L_x_1772:
[----:B------:R-:W0:Y:S02]  /*8dd0*/  MUFU.RCP R47, R2 ;  /* 0x00000002002f7308 */ /* 0x000e240000001000 */
[----:B0-----:R-:W-:-:S04]  /*8de0*/  FFMA R0, R2, R47, -1 ;  /* 0xbf80000002007423 */ /* 0x001fc8000000002f */
[----:B------:R-:W-:-:S04]  /*8df0*/  FADD.FTZ R0, -R0, -RZ ;  /* 0x800000ff00007221 */ /* 0x000fc80000010100 */
[----:B------:R-:W-:-:S07]  /*8e00*/  FFMA R47, R47, R0, R47 ;  /* 0x000000002f2f7223 */ /* 0x000fce000000002f */
.L_x_1773:
[----:B------:R-:W-:Y:S05]  /*8e10*/  BSYNC.RECONVERGENT B1 ;  /* 0x0000000000017941 */ /* 0x000fea0003800200 */
.L_x_1771:
[----:B------:R-:W-:Y:S02]  /*8e20*/  IMAD.MOV.U32 R45, RZ, RZ, 0x3bbb989d ;  /* 0x3bbb989dff2d7424 */ /* 0x000fe400078e00ff */
[----:B------:R-:W-:Y:S01]  /*8e30*/  FMUL R0, R51, -1.7020000219345092773 ;  /* 0xbfd9db2333007820 */ /* 0x000fe20000400000 */
[----:B------:R-:W-:Y:S01]  /*8e40*/  HADD2.F32 R10, -RZ, R10.H1_H1 ;  /* 0x3000000aff0a7230 */ /* 0x000fe20000004100 */
[----:B------:R-:W-:Y:S02]  /*8e50*/  BSSY.RECONVERGENT B1, `(.L_x_1774) ;  /* 0x000001d000017945 */ /* 0x000fe40003800200 */
[----:B------:R-:W-:Y:S01]  /*8e60*/  FFMA.SAT R2, R0, R45, 0.5 ;  /* 0x3f00000000027423 */ /* 0x000fe2000000202d */
[----:B------:R-:W-:-:S05]  /*8e70*/  MOV R45, 0x437c0000 ;  /* 0x437c0000002d7802 */ /* 0x000fca0000000f00 */
        /* <DEDUP_REMOVED lines=13> */
[----:B------:R-:W-:Y:S02]  /*8f50*/  HADD2.F32 R0, -RZ, R9.H1_H1 ;  /* 0x30000009ff007230 */ /* 0x000fe40000004100 */
[----:B------:R-:W-:-:S04]  /*8f60*/  FMUL R9, R47, R10 ;  /* 0x0000000a2f097220 */ /* 0x000fc80000400000 */
[----:B------:R-:W-:-:S06]  /*8f70*/  FMUL R9, R9, R0 ;  /* 0x0000000009097220 */ /* 0x000fcc0000400000 */
[----:B------:R-:W-:Y:S05]  /*8f80*/  @P0 BRA `(.L_x_1775) ;  /* 0x0000000000140947 */ /* 0x000fea0003800000 */
[----:B------:R-:W-:Y:S02]  /*8f90*/  MOV R0, R49 ;  /* 0x0000003100007202 */ /* 0x000fe40000000f00 */
[----:B------:R-:W-:-:S07]  /*8fa0*/  MOV R2, 0x8fc0 ;  /* 0x00008fc000027802 */ /* 0x000fce0000000f00 */
[----:B------:R-:W-:Y:S05]  /*8fb0*/  CALL.REL.NOINC `($__internal_21_$__cuda_sm20_rcp_rn_f32_slowpath) ;  /* 0x0000005400fc7944 */ /* 0x000fea0003c00000 */
[----:B------:R-:W-:Y:S01]  /*8fc0*/  MOV R2, R47 ;  /* 0x0000002f00027202 */ /* 0x000fe20000000f00 */
[----:B------:R-:W-:Y:S06]  /*8fd0*/  BRA `(.L_x_1776) ;  /* 0x0000000000107947 */ /* 0x000fec0003800000 */
.L_x_1775:
[----:B------:R-:W0:Y:S02]  /*8fe0*/  MUFU.RCP R2, R49 ;  /* 0x0000003100027308 */ /* 0x000e240000001000 */
[----:B0-----:R-:W-:-:S04]  /*8ff0*/  FFMA R0, R49, R2, -1 ;  /* 0xbf80000031007423 */ /* 0x001fc80000000002 */
[----:B------:R-:W-:-:S04]  /*9000*/  FADD.FTZ R45, -R0, -RZ ;  /* 0x800000ff002d7221 */ /* 0x000fc80000010100 */
[----:B------:R-:W-:-:S07]  /*9010*/  FFMA R2, R2, R45, R2 ;  /* 0x0000002d02027223 */ /* 0x000fce0000000002 */
.L_x_1776:
[----:B------:R-:W-:Y:S05]  /*9020*/  BSYNC.RECONVERGENT B1 ;  /* 0x0000000000017941 */ /* 0x000fea0003800200 */
.L_x_1774:
[----:B------:R-:W-:Y:S02]  /*9030*/  VIADD R0, R4, 0x2 ;  /* 0x0000000204007836 */ /* 0x000fe40000000000 */
[----:B------:R-:W-:Y:S01]  /*9040*/  FMUL R47, R34, UR23 ;  /* 0x00000017222f7c20 */ /* 0x000fe20008400000 */
[C---:B------:R-:W-:Y:S01]  /*9050*/  FMNMX3 R34, |R33|.reuse, R18, |R34|, !PT ;  /* 0x0000001221227276 */ /* 0x040fe20007800622 */
[----:B------:R-:W-:Y:S01]  /*9060*/  FMUL R49, R36, UR23 ;  /* 0x0000001724317c20 */ /* 0x000fe20008400000 */
[----:B------:R-:W-:Y:S01]  /*9070*/  BSSY.RECONVERGENT B0, `(.L_x_1777) ;  /* 0x000002e000007945 */ /* 0x000fe20003800200 */
[----:B------:R-:W-:Y:S01]  /*9080*/  ISETP.GE.U32.AND P0, PT, R0, UR7, PT ;  /* 0x0000000700007c0c */ /* 0x000fe2000bf06070 */
[----:B------:R-:W-:Y:S01]  /*9090*/  FMUL R0, R33, UR23 ;  /* 0x0000001721007c20 */ /* 0x000fe20008400000 */
[----:B------:R-:W-:Y:S02]  /*90a0*/  F2FP.SATFINITE.E4M3.F32.PACK_AB_MERGE_C R47, RZ, R47, RZ ;  /* 0x0000002fff2f723e */ /* 0x000fe400048070ff */
[----:B------:R-:W-:Y:S01]  /*90b0*/  ISETP.GE.U32.OR P0, PT, R28, UR14, P0 ;  /* 0x0000000e1c007c0c */ /* 0x000fe20008706470 */
[----:B------:R-:W-:Y:S01]  /*90c0*/  FMUL R28, R39, UR23 ;  /* 0x00000017271c7c20 */ /* 0x000fe20008400000 */
[----:B------:R-:W-:-:S02]  /*90d0*/  F2FP.SATFINITE.E4M3.F32.PACK_AB_MERGE_C R0, RZ, R0, RZ ;  /* 0x00000000ff00723e */ /* 0x000fc400048070ff */
[----:B------:R-:W-:Y:S01]  /*90e0*/  FMNMX3 R36, |R36|, R34, |R39|, !PT ;  /* 0x0000002224247276 */ /* 0x000fe20007800627 */
[C---:B------:R-:W-:Y:S01]  /*90f0*/  FMUL R39, R40.reuse, UR23 ;  /* 0x0000001728277c20 */ /* 0x040fe20008400000 */
[----:B------:R-:W-:Y:S02]  /*9100*/  F2FP.SATFINITE.E4M3.F32.PACK_AB_MERGE_C R49, RZ, R49, RZ ;  /* 0x00000031ff31723e */ /* 0x000fe400048070ff */
[----:B------:R-:W-:Y:S02]  /*9110*/  F2FP.SATFINITE.E4M3.F32.PACK_AB_MERGE_C R28, RZ, R28, RZ ;  /* 0x0000001cff1c723e */ /* 0x000fe400048070ff */
[----:B------:R-:W-:Y:S02]  /*9120*/  F2FP.SATFINITE.E4M3.F32.PACK_AB_MERGE_C R39, RZ, R39, RZ ;  /* 0x00000027ff27723e */ /* 0x000fe400048070ff */
[----:B------:R-:W-:Y:S01]  /*9130*/  FMNMX3 R40, |R40|, R36, |R43|, !PT ;  /* 0x0000002428287276 */ /* 0x000fe2000780062b */
[----:B------:R-:W0:Y:S01]  /*9140*/  @!P0 LDC R53, c[0x0][0x3b8] ;  /* 0x0000ee00ff358b82 */ /* 0x000e220000000800 */
[----:B------:R-:W-:Y:S01]  /*9150*/  @!P0 LEA R44, P1, R30, UR8, 0x1 ;  /* 0x000000081e2c8c11 */ /* 0x000fe2000f8208ff */
[----:B------:R-:W-:Y:S01]  /*9160*/  FMUL R36, R9, UR23 ;  /* 0x0000001709247c20 */ /* 0x000fe20008400000 */
[----:B------:R-:W-:-:S02]  /*9170*/  @!P0 PRMT R55, R47, 0x7604, R0 ;  /* 0x000076042f378816 */ /* 0x000fc40000000000 */
[----:B------:R-:W-:Y:S02]  /*9180*/  @!P0 LEA.HI.X R45, R30, UR9, R31, 0x1, P1 ;  /* 0x000000091e2d8c11 */ /* 0x000fe400088f0c1f */
[----:B------:R-:W-:-:S03]  /*9190*/  F2FP.SATFINITE.E4M3.F32.PACK_AB_MERGE_C R36, RZ, R36, RZ ;  /* 0x00000024ff24723e */ /* 0x000fc600048070ff */
[----:B------:R1:W-:Y:S01]  /*91a0*/  @!P0 STG.E.U16 desc[UR24][R44.64], R55 ;  /* 0x000000372c008986 */ /* 0x0003e2000c101518 */
[----:B0-----:R-:W-:-:S04]  /*91b0*/  @!P0 IADD3 R18, P1, PT, R30, R53, RZ ;  /* 0x000000351e128210 */ /* 0x001fc80007f3e0ff */
[----:B------:R-:W-:Y:S02]  /*91c0*/  @!P0 IADD3.X R33, PT, PT, R31, UR28, RZ, P1, !PT ;  /* 0x0000001c1f218c10 */ /* 0x000fe40008ffe4ff */
[----:B------:R-:W-:-:S04]  /*91d0*/  @!P0 LEA R52, P1, R18, UR8, 0x1 ;  /* 0x0000000812348c11 */ /* 0x000fc8000f8208ff */
[----:B------:R-:W-:Y:S01]  /*91e0*/  @!P0 LEA.HI.X R53, R18, UR9, R33, 0x1, P1 ;  /* 0x0000000912358c11 */ /* 0x000fe200088f0c21 */
[----:B------:R-:W-:Y:S01]  /*91f0*/  FMUL R18, R43, UR23 ;  /* 0x000000172b127c20 */ /* 0x000fe20008400000 */
[----:B------:R-:W-:Y:S02]  /*9200*/  @!P0 IADD3 R34, P1, PT, R30, UR31, RZ ;  /* 0x0000001f1e228c10 */ /* 0x000fe4000ff3e0ff */
[----:B------:R-:W-:Y:S02]  /*9210*/  @!P0 PRMT R33, R28, 0x7604, R49 ;  /* 0x000076041c218816 */ /* 0x000fe40000000031 */
[----:B-1----:R-:W-:Y:S02]  /*9220*/  @!P0 IADD3.X R45, PT, PT, R31, UR32, RZ, P1, !PT ;  /* 0x000000201f2d8c10 */ /* 0x002fe40008ffe4ff */
[----:B------:R-:W-:Y:S01]  /*9230*/  F2FP.SATFINITE.E4M3.F32.PACK_AB_MERGE_C R18, RZ, R18, RZ ;  /* 0x00000012ff12723e */ /* 0x000fe200048070ff */
[----:B------:R0:W-:Y:S01]  /*9240*/  @!P0 STG.E.U16 desc[UR24][R52.64], R33 ;  /* 0x0000002134008986 */ /* 0x0001e2000c101518 */
[----:B------:R-:W-:-:S02]  /*9250*/  @!P0 LEA R44, P1, R34, UR8, 0x1 ;  /* 0x00000008222c8c11 */ /* 0x000fc4000f8208ff */
[----:B------:R-:W-:Y:S02]  /*9260*/  @!P0 PRMT R55, R18, 0x7604, R39 ;  /* 0x0000760412378816 */ /* 0x000fe40000000027 */
[----:B------:R-:W-:-:S05]  /*9270*/  @!P0 LEA.HI.X R45, R34, UR9, R45, 0x1, P1 ;  /* 0x00000009222d8c11 */ /* 0x000fca00088f0c2d */
[----:B------:R1:W-:Y:S01]  /*9280*/  @!P0 STG.E.U16 desc[UR24][R44.64], R55 ;  /* 0x000000372c008986 */ /* 0x0003e2000c101518 */
[C---:B0-----:R-:W-:Y:S01]  /*9290*/  FMUL R33, R50.reuse, UR23 ;  /* 0x0000001732217c20 */ /* 0x041fe20008400000 */
[----:B------:R-:W-:-:S04]  /*92a0*/  FMNMX3 R50, |R50|, R40, |R9|, !PT ;  /* 0x0000002832327276 */ /* 0x000fc80007800609 */
[----:B------:R-:W-:Y:S01]  /*92b0*/  F2FP.SATFINITE.E4M3.F32.PACK_AB_MERGE_C R9, RZ, R33, RZ ;  /* 0x00000021ff09723e */ /* 0x000fe200048070ff */
[----:B------:R-:W-:Y:S06]  /*92c0*/  @P0 BRA `(.L_x_1778) ;  /* 0x0000000000200947 */ /* 0x000fec0003800000 */
[----:B-1----:R-:W0:Y:S01]  /*92d0*/  LDC R45, c[0x0][0x3b8] ;  /* 0x0000ee00ff2d7b82 */ /* 0x002e220000000800 */
[----:B------:R-:W-:Y:S01]  /*92e0*/  UIMAD UR4, UR28, 0x3, URZ ;  /* 0x000000031c0478a4 */ /* 0x000fe2000f8e02ff */
[----:B0-----:R-:W-:-:S05]  /*92f0*/  IMAD.WIDE.U32 R44, R45, 0x3, R30 ;  /* 0x000000032d2c7825 */ /* 0x001fca00078e001e */
[----:B------:R-:W-:Y:S02]  /*9300*/  IADD3 R33, PT, PT, R45, UR4, RZ ;  /* 0x000000042d217c10 */ /* 0x000fe4000fffe0ff */
[----:B------:R-:W-:-:S04]  /*9310*/  LEA R42, P1, R44, UR8, 0x1 ;  /* 0x000000082c2a7c11 */ /* 0x000fc8000f8208ff */
[----:B------:R-:W-:Y:S02]  /*9320*/  LEA.HI.X R43, R44, UR9, R33, 0x1, P1 ;  /* 0x000000092c2b7c11 */ /* 0x000fe400088f0c21 */
[----:B------:R-:W-:-:S05]  /*9330*/  PRMT R33, R36, 0x7604, R9 ;  /* 0x0000760424217816 */ /* 0x000fca0000000009 */
[----:B------:R0:W-:Y:S02]  /*9340*/  STG.E.U16 desc[UR24][R42.64], R33 ;  /* 0x000000212a007986 */ /* 0x0001e4000c101518 */
.L_x_1778:
[----:B------:R-:W-:Y:S05]  /*9350*/  BSYNC.RECONVERGENT B0 ;  /* 0x0000000000007941 */ /* 0x000fea0003800200 */
.L_x_1777:
[----:B-1----:R-:W1:Y:S01]  /*9360*/  @!P0 LDC R45, c[0x0][0x3b8] ;  /* 0x0000ee00ff2d8b82 */ /* 0x002e620000000800 */
[----:B------:R-:W-:Y:S01]  /*9370*/  FMUL R53, R32, UR23 ;  /* 0x0000001720357c20 */ /* 0x000fe20008400000 */
[----:B------:R-:W-:Y:S01]  /*9380*/  FMUL R40, R35, UR23 ;  /* 0x0000001723287c20 */ /* 0x000fe20008400000 */
[----:B0-----:R-:W-:Y:S01]  /*9390*/  @!P0 LEA R42, P1, R30, UR6, 0x1 ;  /* 0x000000061e2a8c11 */ /* 0x001fe2000f8208ff */
[----:B------:R-:W-:Y:S01]  /*93a0*/  FMUL R51, R51, R2 ;  /* 0x0000000233337220 */ /* 0x000fe20000400000 */
[----:B------:R-:W-:Y:S01]  /*93b0*/  FMUL R55, R37, UR23 ;  /* 0x0000001725377c20 */ /* 0x000fe20008400000 */
[----:B------:R-:W-:Y:S01]  /*93c0*/  F2FP.SATFINITE.E4M3.F32.PACK_AB_MERGE_C R53, RZ, R53, RZ ;  /* 0x00000035ff35723e */ /* 0x000fe200048070ff */
[----:B------:R-:W-:Y:S01]  /*93d0*/  FMUL R2, R38, UR23 ;  /* 0x0000001726027c20 */ /* 0x000fe20008400000 */
[----:B------:R-:W-:Y:S01]  /*93e0*/  @!P0 LEA.HI.X R43, R30, UR12, R31, 0x1, P1 ;  /* 0x0000000c1e2b8c11 */ /* 0x000fe200088f0c1f */
[----:B------:R-:W-:Y:S01]  /*93f0*/  FMUL R51, R10, R51 ;  /* 0x000000330a337220 */ /* 0x000fe20000400000 */
[----:B------:R-:W-:Y:S01]  /*9400*/  F2FP.SATFINITE.E4M3.F32.PACK_AB_MERGE_C R40, RZ, R40, RZ ;  /* 0x00000028ff28723e */ /* 0x000fe200048070ff */
[----:B------:R-:W-:Y:S01]  /*9410*/  BSSY.RECONVERGENT B0, `(.L_x_1779) ;  /* 0x0000027000007945 */ /* 0x000fe20003800200 */
[----:B------:R-:W-:-:S02]  /*9420*/  F2FP.SATFINITE.E4M3.F32.PACK_AB_MERGE_C R55, RZ, R55, RZ ;  /* 0x00000037ff37723e */ /* 0x000fc400048070ff */
[----:B------:R-:W-:Y:S02]  /*9430*/  @!P0 PRMT R33, R40, 0x7604, R53 ;  /* 0x0000760428218816 */ /* 0x000fe40000000035 */
[----:B------:R-:W-:Y:S02]  /*9440*/  F2FP.SATFINITE.E4M3.F32.PACK_AB_MERGE_C R2, RZ, R2, RZ ;  /* 0x00000002ff02723e */ /* 0x000fe400048070ff */
[----:B------:R-:W-:Y:S01]  /*9450*/  FMNMX3 R35, |R32|, R50, |R35|, !PT ;  /* 0x0000003220237276 */ /* 0x000fe20007800623 */
[----:B------:R0:W-:Y:S01]  /*9460*/  @!P0 STG.E.U16 desc[UR24][R42.64], R33 ;  /* 0x000000212a008986 */ /* 0x0001e2000c101518 */
[----:B------:R-:W-:Y:S02]  /*9470*/  @!P0 PRMT R57, R2, 0x7604, R55 ;  /* 0x0000760402398816 */ /* 0x000fe40000000037 */
[----:B------:R-:W-:Y:S02]  /*9480*/  LOP3.LUT R0, R0, 0xff, RZ, 0xc0, !PT ;  /* 0x000000ff00007812 */ /* 0x000fe400078ec0ff */
[----:B-1----:R-:W-:-:S02]  /*9490*/  @!P0 IADD3 R45, P1, PT, R30, R45, RZ ;  /* 0x0000002d1e2d8210 */ /* 0x002fc40007f3e0ff */
[----:B------:R-:W-:Y:S01]  /*94a0*/  LEA R49, R49, R0, 0x8 ;  /* 0x0000000031317211 */ /* 0x000fe200078e40ff */
[----:B------:R-:W-:Y:S01]  /*94b0*/  FMUL R0, R51, UR23 ;  /* 0x0000001733007c20 */ /* 0x000fe20008400000 */
[----:B------:R-:W-:Y:S02]  /*94c0*/  @!P0 IADD3.X R10, PT, PT, R31, UR28, RZ, P1, !PT ;  /* 0x0000001c1f0a8c10 */ /* 0x000fe40008ffe4ff */
[----:B------:R-:W-:Y:S01]  /*94d0*/  @!P0 LEA R44, P1, R45, UR6, 0x1 ;  /* 0x000000062d2c8c11 */ /* 0x000fe2000f8208ff */
[----:B0-----:R-:W-:Y:S01]  /*94e0*/  FMUL R43, R41, UR23 ;  /* 0x00000017292b7c20 */ /* 0x001fe20008400000 */
[----:B------:R-:W-:Y:S02]  /*94f0*/  LOP3.LUT R47, R47, 0xff, RZ, 0xc0, !PT ;  /* 0x000000ff2f2f7812 */ /* 0x000fe400078ec0ff */
[----:B------:R-:W-:Y:S01]  /*9500*/  @!P0 LEA.HI.X R45, R45, UR12, R10, 0x1, P1 ;  /* 0x0000000c2d2d8c11 */ /* 0x000fe200088f0c0a */
[----:B------:R-:W-:Y:S01]  /*9510*/  FMUL R10, R46, UR23 ;  /* 0x000000172e0a7c20 */ /* 0x000fe20008400000 */
[----:B------:R-:W-:Y:S01]  /*9520*/  @!P0 IADD3 R33, P1, PT, R30, UR31, RZ ;  /* 0x0000001f1e218c10 */ /* 0x000fe2000ff3e0ff */
[----:B------:R-:W-:Y:S01]  /*9530*/  IMAD R28, R28, 0x100, R47 ;  /* 0x000001001c1c7824 */ /* 0x000fe200078e022f */
[----:B------:R-:W-:Y:S01]  /*9540*/  F2FP.SATFINITE.E4M3.F32.PACK_AB_MERGE_C R43, RZ, R43, RZ ;  /* 0x0000002bff2b723e */ /* 0x000fe200048070ff */
[----:B------:R0:W-:Y:S01]  /*9550*/  @!P0 STG.E.U16 desc[UR24][R44.64], R57 ;  /* 0x000000392c008986 */ /* 0x0001e2000c101518 */
[----:B------:R-:W-:-:S02]  /*9560*/  @!P0 IADD3.X R34, PT, PT, R31, UR32, RZ, P1, !PT ;  /* 0x000000201f228c10 */ /* 0x000fc40008ffe4ff */
[----:B------:R-:W-:Y:S02]  /*9570*/  F2FP.SATFINITE.E4M3.F32.PACK_AB_MERGE_C R10, RZ, R10, RZ ;  /* 0x0000000aff0a723e */ /* 0x000fe400048070ff */
[C---:B------:R-:W-:Y:S02]  /*9580*/  @!P0 LEA R32, P1, R33.reuse, UR6, 0x1 ;  /* 0x0000000621208c11 */ /* 0x040fe4000f8208ff */
[----:B------:R-:W-:Y:S02]  /*9590*/  @!P0 PRMT R59, R10, 0x7604, R43 ;  /* 0x000076040a3b8816 */ /* 0x000fe4000000002b */
[----:B------:R-:W-:Y:S02]  /*95a0*/  @!P0 LEA.HI.X R33, R33, UR12, R34, 0x1, P1 ;  /* 0x0000000c21218c11 */ /* 0x000fe400088f0c22 */
[----:B------:R-:W-:Y:S01]  /*95b0*/  F2FP.SATFINITE.E4M3.F32.PACK_AB_MERGE_C R0, RZ, R0, RZ ;  /* 0x00000000ff00723e */ /* 0x000fe200048070ff */
[----:B0-----:R-:W-:Y:S02]  /*95c0*/  FMUL R45, R48, UR23 ;  /* 0x00000017302d7c20 */ /* 0x001fe40008400000 */
[----:B------:R0:W-:Y:S03]  /*95d0*/  @!P0 STG.E.U16 desc[UR24][R32.64], R59 ;  /* 0x0000003b20008986 */ /* 0x0001e6000c101518 */
[----:B------:R-:W-:Y:S01]  /*95e0*/  F2FP.SATFINITE.E4M3.F32.PACK_AB_MERGE_C R45, RZ, R45, RZ ;  /* 0x0000002dff2d723e */ /* 0x000fe200048070ff */
[----:B------:R-:W-:Y:S06]  /*95f0*/  @P0 BRA `(.L_x_1780) ;  /* 0x0000000000200947 */ /* 0x000fec0003800000 */
[----:B0-----:R-:W0:Y:S01]  /*9600*/  LDC R33, c[0x0][0x3b8] ;  /* 0x0000ee00ff217b82 */ /* 0x001e220000000800 */
[----:B------:R-:W-:Y:S01]  /*9610*/  UIMAD UR4, UR28, 0x3, URZ ;  /* 0x000000031c0478a4 */ /* 0x000fe2000f8e02ff */
[----:B0-----:R-:W-:-:S05]  /*9620*/  IMAD.WIDE.U32 R30, R33, 0x3, R30 ;  /* 0x00000003211e7825 */ /* 0x001fca00078e001e */
[----:B------:R-:W-:Y:S02]  /*9630*/  IADD3 R31, PT, PT, R31, UR4, RZ ;  /* 0x000000041f1f7c10 */ /* 0x000fe4000fffe0ff */
[----:B------:R-:W-:-:S04]  /*9640*/  LEA R32, P0, R30, UR6, 0x1 ;  /* 0x000000061e207c11 */ /* 0x000fc8000f8008ff */
[----:B------:R-:W-:Y:S02]  /*9650*/  LEA.HI.X R33, R30, UR12, R31, 0x1, P0 ;  /* 0x0000000c1e217c11 */ /* 0x000fe400080f0c1f */
[----:B------:R-:W-:-:S05]  /*9660*/  PRMT R31, R0, 0x7604, R45 ;  /* 0x00007604001f7816 */ /* 0x000fca000000002d */
[----:B------:R1:W-:Y:S02]  /*9670*/  STG.E.U16 desc[UR24][R32.64], R31 ;  /* 0x0000001f20007986 */ /* 0x0003e4000c101518 */
.L_x_1780:
[----:B------:R-:W-:Y:S05]  /*9680*/  BSYNC.RECONVERGENT B0 ;  /* 0x0000000000007941 */ /* 0x000fea0003800200 */
.L_x_1779:
[----:B------:R-:W-:Y:S02]  /*9690*/  HFMA2 R30, -RZ, RZ, 0.96630859375, -0.0022525787353515625 ;  /* 0x3bbb989dff1e7431 */ /* 0x000fe400000001ff */
[----:B------:R-:W-:Y:S01]  /*96a0*/  HADD2.F32 R34, -RZ, R12.H0_H0 ;  /* 0x2000000cff227230 */ /* 0x000fe20000004100 */
[----:B01----:R-:W-:Y:S01]  /*96b0*/  LOP3.LUT R32, R53, 0xff, RZ, 0xc0, !PT ;  /* 0x000000ff35207812 */ /* 0x003fe200078ec0ff */
[----:B------:R-:W-:Y:S01]  /*96c0*/  IMAD.MOV.U32 R33, RZ, RZ, 0x437c0000 ;  /* 0x437c0000ff217424 */ /* 0x000fe200078e00ff */
[----:B------:R-:W0:Y:S01]  /*96d0*/  LDCU.64 UR16, c[0x0][0x3b8] ;  /* 0x00007700ff1077ac */ /* 0x000e220008000a00 */
[----:B------:R-:W-:Y:S02]  /*96e0*/  IMAD.U32 R39, R39, 0x10000, RZ ;  /* 0x0001000027277824 */ /* 0x000fe400078e00ff */
[----:B------:R-:W-:Y:S01]  /*96f0*/  FMUL R31, R34, 1.7020000219345092773 ;  /* 0x3fd9db23221f7820 */ /* 0x000fe20000400000 */
[----:B------:R-:W-:Y:S01]  /*9700*/  LEA R55, R55, R32, 0x8 ;  /* 0x0000002037377211 */ /* 0x000fe200078e40ff */
[----:B------:R-:W-:Y:S01]  /*9710*/  BSSY.RECONVERGENT B1, `(.L_x_1781) ;  /* 0x0000040000017945 */ /* 0x000fe20003800200 */
[----:B------:R-:W-:Y:S01]  /*9720*/  LOP3.LUT R9, R9, 0xffff, RZ, 0xc0, !PT ;  /* 0x0000ffff09097812 */ /* 0x000fe200078ec0ff */
[----:B------:R-:W-:Y:S01]  /*9730*/  FFMA.SAT R30, R31, -R30, 0.5 ;  /* 0x3f0000001f1e7423 */ /* 0x000fe2000000281e */
[----:B------:R-:W-:-:S02]  /*9740*/  SHF.L.U32 R18, R18, 0x10, RZ ;  /* 0x0000001012127819 */ /* 0x000fc400000006ff */
[----:B------:R-:W-:Y:S01]  /*9750*/  FMNMX3 R35, |R37|, R35, |R38|, !PT ;  /* 0x0000002325237276 */ /* 0x000fe20007800626 */
[----:B------:R-:W-:Y:S01]  /*9760*/  FFMA.RM R30, R30, R33, 12582913 ;  /* 0x4b4000011e1e7423 */ /* 0x000fe20000004021 */
[----:B------:R-:W-:Y:S01]  /*9770*/  LOP3.LUT R33, R40, 0xff, RZ, 0xc0, !PT ;  /* 0x000000ff28217812 */ /* 0x000fe200078ec0ff */
[----:B------:R-:W-:Y:S01]  /*9780*/  IMAD.SHL.U32 R9, R9, 0x1000000, RZ ;  /* 0x0100000009097824 */ /* 0x000fe200078e00ff */
[----:B------:R-:W-:Y:S01]  /*9790*/  LOP3.LUT R36, R36, 0xffff, RZ, 0xc0, !PT ;  /* 0x0000ffff24247812 */ /* 0x000fe200078ec0ff */
[----:B------:R-:W-:Y:S01]  /*97a0*/  FADD R32, R30, -12583039 ;  /* 0xcb40007f1e207421 */ /* 0x000fe20000000000 */
[----:B------:R-:W-:Y:S02]  /*97b0*/  LEA R2, R2, R33, 0x8 ;  /* 0x0000002102027211 */ /* 0x000fe400078e40ff */
[----:B------:R-:W-:Y:S01]  /*97c0*/  SHF.L.U32 R43, R43, 0x10, RZ ;  /* 0x000000102b2b7819 */ /* 0x000fe200000006ff */
[C---:B------:R-:W-:Y:S01]  /*97d0*/  FFMA R32, R31.reuse, -1.4426950216293334961, -R32 ;  /* 0xbfb8aa3b1f207823 */ /* 0x040fe20000000820 */
[----:B0-----:R-:W-:Y:S01]  /*97e0*/  USHF.L.U32 UR5, UR16, 0x2, URZ ;  /* 0x0000000210057899 */ /* 0x001fe200080006ff */
[----:B------:R-:W-:Y:S01]  /*97f0*/  LOP3.LUT R0, R0, 0xffff, RZ, 0xc0, !PT ;  /* 0x0000ffff00007812 */ /* 0x000fe200078ec0ff */
[----:B------:R-:W-:Y:S01]  /*9800*/  USHF.L.U64.HI UR4, UR16, 0x2, UR17 ;  /* 0x0000000210047899 */ /* 0x000fe20008010211 */
[----:B------:R-:W-:Y:S01]  /*9810*/  FFMA R42, R31, -1.925963033500011079e-08, R32 ;  /* 0xb2a570601f2a7823 */ /* 0x000fe20000000020 */
[----:B------:R-:W-:-:S02]  /*9820*/  LOP3.LUT R32, R39, 0xff0000, RZ, 0xc0, !PT ;  /* 0x00ff000027207812 */ /* 0x000fc400078ec0ff */
[----:B------:R-:W-:Y:S01]  /*9830*/  LOP3.LUT R39, R28, 0xffff, RZ, 0xc0, !PT ;  /* 0x0000ffff1c277812 */ /* 0x000fe200078ec0ff */
[----:B------:R-:W0:Y:S01]  /*9840*/  MUFU.EX2 R33, R42 ;  /* 0x0000002a00217308 */ /* 0x000e220000000800 */
[----:B------:R-:W-:Y:S02]  /*9850*/  SHF.L.U32 R28, R30, 0x17, RZ ;  /* 0x000000171e1c7819 */ /* 0x000fe400000006ff */
[----:B------:R-:W-:Y:S02]  /*9860*/  LOP3.LUT R32, R32, 0xffff, R49, 0xf8, !PT ;  /* 0x0000ffff20207812 */ /* 0x000fe400078ef831 */
[----:B------:R-:W-:Y:S02]  /*9870*/  LOP3.LUT R30, R39, 0xff0000, R18, 0xf8, !PT ;  /* 0x00ff0000271e7812 */ /* 0x000fe400078ef812 */
[----:B------:R-:W-:Y:S02]  /*9880*/  LOP3.LUT R18, R32, R9, RZ, 0xfc, !PT ;  /* 0x0000000920127212 */ /* 0x000fe400078efcff */
[----:B------:R-:W-:-:S02]  /*9890*/  LOP3.LUT R9, R2, 0xffff, RZ, 0xc0, !PT ;  /* 0x0000ffff02097812 */ /* 0x000fc400078ec0ff */
[----:B------:R-:W-:Y:S02]  /*98a0*/  MOV R32, UR5 ;  /* 0x0000000500207c02 */ /* 0x000fe40008000f00 */
[----:B------:R-:W-:Y:S02]  /*98b0*/  LOP3.LUT R45, R45, 0xffff, RZ, 0xc0, !PT ;  /* 0x0000ffff2d2d7812 */ /* 0x000fe400078ec0ff */
[----:B------:R-:W-:Y:S01]  /*98c0*/  LOP3.LUT R40, R43, 0xff0000, RZ, 0xc0, !PT ;  /* 0x00ff00002b287812 */ /* 0x000fe200078ec0ff */
[----:B0-----:R-:W-:Y:S01]  /*98d0*/  FFMA R37, R28, R33, 1 ;  /* 0x3f8000001c257423 */ /* 0x001fe20000000021 */
[----:B------:R-:W-:Y:S01]  /*98e0*/  SHF.L.U32 R28, R10, 0x10, RZ ;  /* 0x000000100a1c7819 */ /* 0x000fe200000006ff */
[----:B------:R-:W-:Y:S01]  /*98f0*/  IMAD.U32 R33, RZ, RZ, UR4 ;  /* 0x00000004ff217e24 */ /* 0x000fe2000f8e00ff */
[----:B------:R-:W-:Y:S01]  /*9900*/  LOP3.LUT R55, R40, 0xffff, R55, 0xf8, !PT ;  /* 0x0000ffff28377812 */ /* 0x000fe200078ef837 */
[----:B------:R-:W-:Y:S01]  /*9910*/  IMAD.SHL.U32 R10, R45, 0x1000000, RZ ;  /* 0x010000002d0a7824 */ /* 0x000fe200078e00ff */
[----:B------:R-:W-:-:S02]  /*9920*/  LOP3.LUT R28, R9, 0xff0000, R28, 0xf8, !PT ;  /* 0x00ff0000091c7812 */ /* 0x000fc400078ef81c */
[----:B------:R-:W-:Y:S02]  /*9930*/  SHF.R.U32.HI R9, RZ, 0x1, R3 ;  /* 0x00000001ff097819 */ /* 0x000fe40000011603 */
[----:B------:R-:W-:Y:S02]  /*9940*/  IADD3 R2, PT, PT, R37, 0x1800000, RZ ;  /* 0x0180000025027810 */ /* 0x000fe40007ffe0ff */
[----:B------:R-:W-:Y:S02]  /*9950*/  LOP3.LUT R39, R9, 0x1f0, RZ, 0xc0, !PT ;  /* 0x000001f009277812 */ /* 0x000fe400078ec0ff */
[----:B------:R-:W-:Y:S02]  /*9960*/  IADD3 R9, PT, PT, R29, 0x1d, RZ ;  /* 0x0000001d1d097810 */ /* 0x000fe40007ffe0ff */
[----:B------:R-:W-:Y:S01]  /*9970*/  LOP3.LUT R2, R2, 0x7f800000, RZ, 0xc0, !PT ;  /* 0x7f80000002027812 */ /* 0x000fe200078ec0ff */
[----:B------:R-:W-:Y:S01]  /*9980*/  IMAD.WIDE.U32 R32, R39, UR16, R32 ;  /* 0x0000001027207c25 */ /* 0x000fe2000f8e0020 */
[----:B------:R-:W-:-:S02]  /*9990*/  LOP3.LUT R9, R9, 0x1f, RZ, 0xc0, !PT ;  /* 0x0000001f09097812 */ /* 0x000fc400078ec0ff */
[----:B------:R-:W-:Y:S01]  /*99a0*/  ISETP.GT.U32.AND P0, PT, R2, 0x1ffffff, PT ;  /* 0x01ffffff0200780c */ /* 0x000fe20003f04070 */
[----:B------:R-:W-:Y:S01]  /*99b0*/  IMAD R39, R39, UR28, RZ ;  /* 0x0000001c27277c24 */ /* 0x000fe2000f8e02ff */
[----:B------:R-:W-:Y:S02]  /*99c0*/  IADD3 R32, P1, P2, R9, UR5, R32 ;  /* 0x0000000509207c10 */ /* 0x000fe4000fa3e020 */
[----:B------:R-:W-:Y:S02]  /*99d0*/  FMNMX3 R35, |R41|, R35, |R46|, !PT ;  /* 0x0000002329237276 */ /* 0x000fe4000780062e */
[----:B------:R-:W-:Y:S01]  /*99e0*/  IADD3 R2, PT, PT, R39, R33, RZ ;  /* 0x0000002127027210 */ /* 0x000fe20007ffe0ff */
[----:B------:R-:W-:Y:S01]  /*99f0*/  IMAD.SHL.U32 R33, R36, 0x1000000, RZ ;  /* 0x0100000024217824 */ /* 0x000fe200078e00ff */
[----:B------:R-:W-:Y:S02]  /*9a00*/  SHF.L.U32 R39, R0, 0x18, RZ ;  /* 0x0000001800277819 */ /* 0x000fe400000006ff */
[----:B------:R-:W-:-:S02]  /*9a10*/  IADD3 R32, P3, PT, R32, UR5, RZ ;  /* 0x0000000520207c10 */ /* 0x000fc4000ff7e0ff */
[----:B------:R-:W-:Y:S02]  /*9a20*/  IADD3.X R0, PT, PT, RZ, UR4, R2, P1, P2 ;  /* 0x00000004ff007c10 */ /* 0x000fe40008fe4402 */
[----:B------:R-:W-:Y:S02]  /*9a30*/  LOP3.LUT R30, R30, R33, RZ, 0xfc, !PT ;  /* 0x000000211e1e7212 */ /* 0x000fe400078efcff */
[----:B------:R-:W-:Y:S02]  /*9a40*/  IADD3.X R33, PT, PT, R0, UR4, RZ, P3, !PT ;  /* 0x0000000400217c10 */ /* 0x000fe40009ffe4ff */
[----:B------:R-:W-:Y:S02]  /*9a50*/  LOP3.LUT R10, R55, R10, RZ, 0xfc, !PT ;  /* 0x0000000a370a7212 */ /* 0x000fe400078efcff */
[----:B------:R-:W-:Y:S02]  /*9a60*/  LOP3.LUT R28, R28, R39, RZ, 0xfc, !PT ;  /* 0x000000271c1c7212 */ /* 0x000fe400078efcff */
[----:B------:R-:W-:Y:S01]  /*9a70*/  FMNMX3 R48, |R48|, R35, |R51|, !PT ;  /* 0x0000002330307276 */ /* 0x000fe20007800633 */
[----:B------:R-:W-:Y:S06]  /*9a80*/  @P0 BRA `(.L_x_1782) ;  /* 0x0000000000100947 */ /* 0x000fec0003800000 */
[----:B------:R-:W-:Y:S02]  /*9a90*/  MOV R0, R37 ;  /* 0x0000002500007202 */ /* 0x000fe40000000f00 */
[----:B------:R-:W-:-:S07]  /*9aa0*/  MOV R2, 0x9ac0 ;  /* 0x00009ac000027802 */ /* 0x000fce0000000f00 */
[----:B------:R-:W-:Y:S05]  /*9ab0*/  CALL.REL.NOINC `($__internal_21_$__cuda_sm20_rcp_rn_f32_slowpath) ;  /* 0x0000004c003c7944 */ /* 0x000fea0003c00000 */
[----:B------:R-:W-:Y:S05]  /*9ac0*/  BRA `(.L_x_1783) ;  /* 0x0000000000107947 */ /* 0x000fea0003800000 */
.L_x_1782:
[----:B------:R-:W0:Y:S02]  /*9ad0*/  MUFU.RCP R0, R37 ;  /* 0x0000002500007308 */ /* 0x000e240000001000 */
[----:B0-----:R-:W-:-:S04]  /*9ae0*/  FFMA R2, R37, R0, -1 ;  /* 0xbf80000025027423 */ /* 0x001fc80000000000 */
[----:B------:R-:W-:-:S04]  /*9af0*/  FADD.FTZ R47, -R2, -RZ ;  /* 0x800000ff022f7221 */ /* 0x000fc80000010100 */
[----:B------:R-:W-:-:S07]  /*9b00*/  FFMA R47, R0, R47, R0 ;  /* 0x0000002f002f7223 */ /* 0x000fce0000000000 */
.L_x_1783:
[----:B------:R-:W-:Y:S05]  /*9b10*/  BSYNC.RECONVERGENT B1 ;  /* 0x0000000000017941 */ /* 0x000fea0003800200 */
.L_x_1781:
[----:B------:R-:W-:Y:S02]  /*9b20*/  IMAD.MOV.U32 R35, RZ, RZ, 0x3bbb989d ;  /* 0x3bbb989dff237424 */ /* 0x000fe400078e00ff */
[----:B------:R-:W-:Y:S01]  /*9b30*/  FMUL R0, R34, -1.7020000219345092773 ;  /* 0xbfd9db2322007820 */ /* 0x000fe20000400000 */
[----:B------:R-:W-:Y:S01]  /*9b40*/  MOV R37, 0x437c0000 ;  /* 0x437c000000257802 */ /* 0x000fe20000000f00 */
[----:B------:R-:W-:Y:S02]  /*9b50*/  BSSY.RECONVERGENT B1, `(.L_x_1784) ;  /* 0x000001c000017945 */ /* 0x000fe40003800200 */
[----:B------:R-:W-:-:S04]  /*9b60*/  FFMA.SAT R2, R0, R35, 0.5 ;  /* 0x3f00000000027423 */ /* 0x000fc80000002023 */
[----:B------:R-:W-:Y:S01]  /*9b70*/  FFMA.RM R2, R2, R37, 12582913 ;  /* 0x4b40000102027423 */ /* 0x000fe20000004025 */
[----:B------:R-:W-:-:S03]  /*9b80*/  HADD2.F32 R37, -RZ, R13.H0_H0 ;  /* 0x2000000dff257230 */ /* 0x000fc60000004100 */
        /* <DEDUP_REMOVED lines=20> */
.L_x_1785:
[----:B------:R-:W0:Y:S02]  /*9cd0*/  MUFU.RCP R47, R36 ;  /* 0x00000024002f7308 */ /* 0x000e240000001000 */
[----:B0-----:R-:W-:-:S04]  /*9ce0*/  FFMA R0, R36, R47, -1 ;  /* 0xbf80000024007423 */ /* 0x001fc8000000002f */
[----:B------:R-:W-:-:S04]  /*9cf0*/  FADD.FTZ R0, -R0, -RZ ;  /* 0x800000ff00007221 */ /* 0x000fc80000010100 */
[----:B------:R-:W-:-:S07]  /*9d00*/  FFMA R47, R47, R0, R47 ;  /* 0x000000002f2f7223 */ /* 0x000fce000000002f */
.L_x_1786:
[----:B------:R-:W-:Y:S05]  /*9d10*/  BSYNC.RECONVERGENT B1 ;  /* 0x0000000000017941 */ /* 0x000fea0003800200 */
.L_x_1784:
        /* <DEDUP_REMOVED lines=23> */
.L_x_1788:
[----:B------:R-:W0:Y:S02]  /*9e90*/  MUFU.RCP R47, R2 ;  /* 0x00000002002f7308 */ /* 0x000e240000001000 */
[----:B0-----:R-:W-:-:S04]  /*9ea0*/  FFMA R0, R2, R47, -1 ;  /* 0xbf80000002007423 */ /* 0x001fc8000000002f */
[----:B------:R-:W-:-:S04]  /*9eb0*/  FADD.FTZ R0, -R0, -RZ ;  /* 0x800000ff00007221 */ /* 0x000fc80000010100 */
[----:B------:R-:W-:-:S07]  /*9ec0*/  FFMA R47, R47, R0, R47 ;  /* 0x000000002f2f7223 */ /* 0x000fce000000002f */
.L_x_1789:
[----:B------:R-:W-:Y:S05]  /*9ed0*/  BSYNC.RECONVERGENT B1 ;  /* 0x0000000000017941 */ /* 0x000fea0003800200 */
.L_x_1787:
[----:B------:R-:W-:Y:S01]  /*9ee0*/  HFMA2 R39, -RZ, RZ, 3.7421875, 0 ;  /* 0x437c0000ff277431 */ /* 0x000fe200000001ff */
[----:B------:R-:W-:Y:S01]  /*9ef0*/  MOV R37, 0x3bbb989d ;  /* 0x3bbb989d00257802 */ /* 0x000fe20000000f00 */
        /* <DEDUP_REMOVED lines=25> */
.L_x_1791:
[----:B------:R-:W0:Y:S02]  /*a090*/  MUFU.RCP R47, R38 ;  /* 0x00000026002f7308 */ /* 0x000e240000001000 */
[----:B0-----:R-:W-:-:S04]  /*a0a0*/  FFMA R0, R38, R47, -1 ;  /* 0xbf80000026007423 */ /* 0x001fc8000000002f */
[----:B------:R-:W-:-:S04]  /*a0b0*/  FADD.FTZ R0, -R0, -RZ ;  /* 0x800000ff00007221 */ /* 0x000fc80000010100 */
[----:B------:R-:W-:-:S07]  /*a0c0*/  FFMA R47, R47, R0, R47 ;  /* 0x000000002f2f7223 */ /* 0x000fce000000002f */
.L_x_1792:
[----:B------:R-:W-:Y:S05]  /*a0d0*/  BSYNC.RECONVERGENT B1 ;  /* 0x0000000000017941 */ /* 0x000fea0003800200 */
.L_x_1790:
        /* <DEDUP_REMOVED lines=23> */
.L_x_1794:
[----:B------:R-:W0:Y:S02]  /*a250*/  MUFU.RCP R47, R36 ;  /* 0x00000024002f7308 */ /* 0x000e240000001000 */
[----:B0-----:R-:W-:-:S04]  /*a260*/  FFMA R0, R36, R47, -1 ;  /* 0xbf80000024007423 */ /* 0x001fc8000000002f */
[----:B------:R-:W-:-:S04]  /*a270*/  FADD.FTZ R0, -R0, -RZ ;  /* 0x800000ff00007221 */ /* 0x000fc80000010100 */
[----:B------:R-:W-:-:S07]  /*a280*/  FFMA R47, R47, R0, R47 ;  /* 0x000000002f2f7223 */ /* 0x000fce000000002f */
.L_x_1795:
[----:B------:R-:W-:Y:S05]  /*a290*/  BSYNC.RECONVERGENT B1 ;  /* 0x0000000000017941 */ /* 0x000fea0003800200 */
.L_x_1793:
[----:B------:R-:W-:Y:S02]  /*a2a0*/  HFMA2 R35, -RZ, RZ, 0.96630859375, -0.0022525787353515625 ;  /* 0x3bbb989dff237431 */ /* 0x000fe400000001ff */
[----:B------:R-:W-:Y:S01]  /*a2b0*/  FMUL R0, R38, -1.7020000219345092773 ;  /* 0xbfd9db2326007820 */ /* 0x000fe20000400000 */
[----:B------:R-:W-:Y:S01]  /*a2c0*/  IMAD.MOV.U32 R37, RZ, RZ, 0x437c0000 ;  /* 0x437c0000ff257424 */ /* 0x000fe200078e00ff */
        /* <DEDUP_REMOVED lines=24> */
.L_x_1797:
[----:B------:R-:W0:Y:S02]  /*a450*/  MUFU.RCP R47, R36 ;  /* 0x00000024002f7308 */ /* 0x000e240000001000 */
[----:B0-----:R-:W-:-:S04]  /*a460*/  FFMA R0, R36, R47, -1 ;  /* 0xbf80000024007423 */ /* 0x001fc8000000002f */
[----:B------:R-:W-:-:S04]  /*a470*/  FADD.FTZ R0, -R0, -RZ ;  /* 0x800000ff00007221 */ /* 0x000fc80000010100 */
[----:B------:R-:W-:-:S07]  /*a480*/  FFMA R47, R47, R0, R47 ;  /* 0x000000002f2f7223 */ /* 0x000fce000000002f */
.L_x_1798:
[----:B------:R-:W-:Y:S05]  /*a490*/  BSYNC.RECONVERGENT B1 ;  /* 0x0000000000017941 */ /* 0x000fea0003800200 */
.L_x_1796:
        /* <DEDUP_REMOVED lines=23> */
.L_x_1800:
[----:B------:R-:W0:Y:S02]  /*a610*/  MUFU.RCP R47, R2 ;  /* 0x00000002002f7308 */ /* 0x000e240000001000 */
[----:B0-----:R-:W-:-:S04]  /*a620*/  FFMA R0, R2, R47, -1 ;  /* 0xbf80000002007423 */ /* 0x001fc8000000002f */
[----:B------:R-:W-:-:S04]  /*a630*/  FADD.FTZ R0, -R0, -RZ ;  /* 0x800000ff00007221 */ /* 0x000fc80000010100 */
[----:B------:R-:W-:-:S07]  /*a640*/  FFMA R47, R47, R0, R47 ;  /* 0x000000002f2f7223 */ /* 0x000fce000000002f */
.L_x_1801:
[----:B------:R-:W-:Y:S05]  /*a650*/  BSYNC.RECONVERGENT B1 ;  /* 0x0000000000017941 */ /* 0x000fea0003800200 */
.L_x_1799:
[----:B------:R-:W-:Y:S02]  /*a660*/  IMAD.MOV.U32 R37, RZ, RZ, 0x3bbb989d ;  /* 0x3bbb989dff257424 */ /* 0x000fe400078e00ff */
[----:B------:R-:W-:Y:S01]  /*a670*/  FMUL R0, R35, -1.7020000219345092773 ;  /* 0xbfd9db2323007820 */ /* 0x000fe20000400000 */
[----:B------:R-:W-:Y:S01]  /*a680*/  MOV R39, 0x437c0000 ;  /* 0x437c000000277802 */ /* 0x000fe20000000f00 */
[----:B------:R-:W-:Y:S01]  /*a690*/  HADD2.F32 R21, -RZ, R21.H1_H1 ;  /* 0x30000015ff157230 */ /* 0x000fe20000004100 */
[----:B------:R-:W-:Y:S01]  /*a6a0*/  BSSY.RECONVERGENT B1, `(.L_x_1802) ;  /* 0x000001b000017945 */ /* 0x000fe20003800200 */
[----:B------:R-:W-:Y:S01]  /*a6b0*/  FFMA.SAT R2, R0, R37, 0.5 ;  /* 0x3f00000000027423 */ /* 0x000fe20000002025 */
[----:B------:R-:W-:-:S03]  /*a6c0*/  HADD2.F32 R19, -RZ, R19.H1_H1 ;  /* 0x30000013ff137230 */ /* 0x000fc60000004100 */
        /* <DEDUP_REMOVED lines=20> */
.L_x_1803:
[----:B------:R-:W0:Y:S02]  /*a810*/  MUFU.RCP R47, R38 ;  /* 0x00000026002f7308 */ /* 0x000e240000001000 */
[----:B0-----:R-:W-:-:S04]  /*a820*/  FFMA R0, R38, R47, -1 ;  /* 0xbf80000026007423 */ /* 0x001fc8000000002f */
[----:B------:R-:W-:-:S04]  /*a830*/  FADD.FTZ R0, -R0, -RZ ;  /* 0x800000ff00007221 */ /* 0x000fc80000010100 */
[----:B------:R-:W-:-:S07]  /*a840*/  FFMA R47, R47, R0, R47 ;  /* 0x000000002f2f7223 */ /* 0x000fce000000002f */
.L_x_1804:
[----:B------:R-:W-:Y:S05]  /*a850*/  BSYNC.RECONVERGENT B1 ;  /* 0x0000000000017941 */ /* 0x000fea0003800200 */
.L_x_1802:
        /* <DEDUP_REMOVED lines=23> */
.L_x_1806:
[----:B------:R-:W0:Y:S02]  /*a9d0*/  MUFU.RCP R47, R38 ;  /* 0x00000026002f7308 */ /* 0x000e240000001000 */
[----:B0-----:R-:W-:-:S04]  /*a9e0*/  FFMA R0, R38, R47, -1 ;  /* 0xbf80000026007423 */ /* 0x001fc8000000002f */
[----:B------:R-:W-:-:S04]  /*a9f0*/  FADD.FTZ R0, -R0, -RZ ;  /* 0x800000ff00007221 */ /* 0x000fc80000010100 */
[----:B------:R-:W-:-:S07]  /*aa00*/  FFMA R47, R47, R0, R47 ;  /* 0x000000002f2f7223 */ /* 0x000fce000000002f */
.L_x_1807:
[----:B------:R-:W-:Y:S05]  /*aa10*/  BSYNC.RECONVERGENT B1 ;  /* 0x0000000000017941 */ /* 0x000fea0003800200 */
.L_x_1805:
[----:B------:R-:W-:Y:S01]  /*aa20*/  HFMA2 R37, -RZ, RZ, 3.7421875, 0 ;  /* 0x437c0000ff257431 */ /* 0x000fe200000001ff */
[----:B------:R-:W-:Y:S01]  /*aa30*/  MOV R35, 0x3bbb989d ;  /* 0x3bbb989d00237802 */ /* 0x000fe20000000f00 */
        /* <DEDUP_REMOVED lines=25> */
.L_x_1809:
[----:B------:R-:W0:Y:S02]  /*abd0*/  MUFU.RCP R47, R40 ;  /* 0x00000028002f7308 */ /* 0x000e240000001000 */
[----:B0-----:R-:W-:-:S04]  /*abe0*/  FFMA R0, R40, R47, -1 ;  /* 0xbf80000028007423 */ /* 0x001fc8000000002f */
[----:B------:R-:W-:-:S04]  /*abf0*/  FADD.FTZ R0, -R0, -RZ ;  /* 0x800000ff00007221 */ /* 0x000fc80000010100 */
[----:B------:R-:W-:-:S07]  /*ac00*/  FFMA R47, R47, R0, R47 ;  /* 0x000000002f2f7223 */ /* 0x000fce000000002f */
.L_x_1810:
[----:B------:R-:W-:Y:S05]  /*ac10*/  BSYNC.RECONVERGENT B1 ;  /* 0x0000000000017941 */ /* 0x000fea0003800200 */
.L_x_1808:
        /* <DEDUP_REMOVED lines=23> */
.L_x_1812:
[----:B------:R-:W0:Y:S02]  /*ad90*/  MUFU.RCP R47, R40 ;  /* 0x00000028002f7308 */ /* 0x000e240000001000 */
[----:B0-----:R-:W-:-:S04]  /*ada0*/  FFMA R0, R40, R47, -1 ;  /* 0xbf80000028007423 */ /* 0x001fc8000000002f */
[----:B------:R-:W-:-:S04]  /*adb0*/  FADD.FTZ R0, -R0, -RZ ;  /* 0x800000ff00007221 */ /* 0x000fc80000010100 */
[----:B------:R-:W-:-:S07]  /*adc0*/  FFMA R47, R47, R0, R47 ;  /* 0x000000002f2f7223 */ /* 0x000fce000000002f */
.L_x_1813:
[----:B------:R-:W-:Y:S05]  /*add0*/  BSYNC.RECONVERGENT B1 ;  /* 0x0000000000017941 */ /* 0x000fea0003800200 */
.L_x_1811:
[----:B------:R-:W-:Y:S02]  /*ade0*/  HFMA2 R39, -RZ, RZ, 0.96630859375, -0.0022525787353515625 ;  /* 0x3bbb989dff277431 */ /* 0x000fe400000001ff */
[----:B------:R-:W-:Y:S01]  /*adf0*/  FMUL R0, R37, -1.7020000219345092773 ;  /* 0xbfd9db2325007820 */ /* 0x000fe20000400000 */
[----:B------:R-:W-:Y:S01]  /*ae00*/  IMAD.MOV.U32 R41, RZ, RZ, 0x437c0000 ;  /* 0x437c0000ff297424 */ /* 0x000fe200078e00ff */
[----:B------:R-:W-:Y:S01]  /*ae10*/  BSSY.RECONVERGENT B1, `(.L_x_1814) ;  /* 0x000001c000017945 */ /* 0x000fe20003800200 */
[----:B------:R-:W-:Y:S02]  /*ae20*/  HADD2.F32 R24, -RZ, R24.H1_H1 ;  /* 0x30000018ff187230 */ /* 0x000fe40000004100 */
        /* <DEDUP_REMOVED lines=22> */
.L_x_1815:
[----:B------:R-:W0:Y:S02]  /*af90*/  MUFU.RCP R47, R38 ;  /* 0x00000026002f7308 */ /* 0x000e240000001000 */
[----:B0-----:R-:W-:-:S04]  /*afa0*/  FFMA R0, R38, R47, -1 ;  /* 0xbf80000026007423 */ /* 0x001fc8000000002f */
[----:B------:R-:W-:-:S04]  /*afb0*/  FADD.FTZ R0, -R0, -RZ ;  /* 0x800000ff00007221 */ /* 0x000fc80000010100 */
[----:B------:R-:W-:-:S07]  /*afc0*/  FFMA R47, R47, R0, R47 ;  /* 0x000000002f2f7223 */ /* 0x000fce000000002f */
.L_x_1816:
[----:B------:R-:W-:Y:S05]  /*afd0*/  BSYNC.RECONVERGENT B1 ;  /* 0x0000000000017941 */ /* 0x000fea0003800200 */
.L_x_1814:
        /* <DEDUP_REMOVED lines=23> */
.L_x_1818:
[----:B------:R-:W0:Y:S02]  /*b150*/  MUFU.RCP R47, R2 ;  /* 0x00000002002f7308 */ /* 0x000e240000001000 */
[----:B0-----:R-:W-:-:S04]  /*b160*/  FFMA R0, R2, R47, -1 ;  /* 0xbf80000002007423 */ /* 0x001fc8000000002f */
[----:B------:R-:W-:-:S04]  /*b170*/  FADD.FTZ R0, -R0, -RZ ;  /* 0x800000ff00007221 */ /* 0x000fc80000010100 */
[----:B------:R-:W-:-:S07]  /*b180*/  FFMA R47, R47, R0, R47 ;  /* 0x000000002f2f7223 */ /* 0x000fce000000002f */
.L_x_1819:
[----:B------:R-:W-:Y:S05]  /*b190*/  BSYNC.RECONVERGENT B1 ;  /* 0x0000000000017941 */ /* 0x000fea0003800200 */
.L_x_1817:
        /* <DEDUP_REMOVED lines=11> */
[----:B------:R-:W-:Y:S01]  /*b250*/  FADD R0, -R47, 1 ;  /* 0x3f8000002f007421 */ /* 0x000fe20000000100 */
[----:B------:R-:W-:-:S03]  /*b260*/  HADD2.F32 R37, -RZ, R25.H0_H0 ;  /* 0x20000019ff257230 */ /* 0x000fc60000004100 */
        /* <DEDUP_REMOVED lines=14> */
.L_x_1821:
[----:B------:R-:W0:Y:S02]  /*b350*/  MUFU.RCP R47, R42 ;  /* 0x0000002a002f7308 */ /* 0x000e240000001000 */
[----:B0-----:R-:W-:-:S04]  /*b360*/  FFMA R0, R42, R47, -1 ;  /* 0xbf8000002a007423 */ /* 0x001fc8000000002f */
[----:B------:R-:W-:-:S04]  /*b370*/  FADD.FTZ R0, -R0, -RZ ;  /* 0x800000ff00007221 */ /* 0x000fc80000010100 */
[----:B------:R-:W-:-:S07]  /*b380*/  FFMA R47, R47, R0, R47 ;  /* 0x000000002f2f7223 */ /* 0x000fce000000002f */
.L_x_1822:
[----:B------:R-:W-:Y:S05]  /*b390*/  BSYNC.RECONVERGENT B1 ;  /* 0x0000000000017941 */ /* 0x000fea0003800200 */
.L_x_1820:
        /* <DEDUP_REMOVED lines=23> */
.L_x_1824:
[----:B------:R-:W0:Y:S02]  /*b510*/  MUFU.RCP R47, R2 ;  /* 0x00000002002f7308 */ /* 0x000e240000001000 */
[----:B0-----:R-:W-:-:S04]  /*b520*/  FFMA R0, R2, R47, -1 ;  /* 0xbf80000002007423 */ /* 0x001fc8000000002f */
[----:B------:R-:W-:-:S04]  /*b530*/  FADD.FTZ R0, -R0, -RZ ;  /* 0x800000ff00007221 */ /* 0x000fc80000010100 */
[----:B------:R-:W-:-:S07]  /*b540*/  FFMA R47, R47, R0, R47 ;  /* 0x000000002f2f7223 */ /* 0x000fce000000002f */
.L_x_1825:
[----:B------:R-:W-:Y:S05]  /*b550*/  BSYNC.RECONVERGENT B1 ;  /* 0x0000000000017941 */ /* 0x000fea0003800200 */
.L_x_1823:
        /* <DEDUP_REMOVED lines=27> */
.L_x_1827:
[----:B------:R-:W0:Y:S02]  /*b710*/  MUFU.RCP R47, R42 ;  /* 0x0000002a002f7308 */ /* 0x000e240000001000 */
[----:B0-----:R-:W-:-:S04]  /*b720*/  FFMA R0, R42, R47, -1 ;  /* 0xbf8000002a007423 */ /* 0x001fc8000000002f */
[----:B------:R-:W-:-:S04]  /*b730*/  FADD.FTZ R0, -R0, -RZ ;  /* 0x800000ff00007221 */ /* 0x000fc80000010100 */
[----:B------:R-:W-:-:S07]  /*b740*/  FFMA R47, R47, R0, R47 ;  /* 0x000000002f2f7223 */ /* 0x000fce000000002f */
.L_x_1828:
[----:B------:R-:W-:Y:S05]  /*b750*/  BSYNC.RECONVERGENT B1 ;  /* 0x0000000000017941 */ /* 0x000fea0003800200 */
.L_x_1826:
[----:B------:R-:W-:Y:S01]  /*b760*/  VIADD R2, R4, 0x3 ;  /* 0x0000000304027836 */ /* 0x000fe20000000000 */
[C---:B------:R-:W-:Y:S01]  /*b770*/  FMNMX3 R48, |R31|.reuse, R48, |R34|, !PT ;  /* 0x000000301f307276 */ /* 0x040fe20007800622 */
[----:B------:R-:W-:Y:S01]  /*b780*/  FMUL R34, R34, UR23 ;  /* 0x0000001722227c20 */ /* 0x000fe20008400000 */
[----:B------:R-:W-:Y:S01]  /*b790*/  FMUL R31, R31, UR23 ;  /* 0x000000171f1f7c20 */ /* 0x000fe20008400000 */
[----:B------:R-:W0:Y:S01]  /*b7a0*/  S2R R35, SR_CgaCtaId ;  /* 0x0000000000237919 */ /* 0x000e220000008800 */
[----:B------:R-:W-:Y:S01]  /*b7b0*/  ISETP.GE.U32.AND P0, PT, R2, UR7, PT ;  /* 0x0000000702007c0c */ /* 0x000fe2000bf06070 */
[----:B------:R-:W-:Y:S01]  /*b7c0*/  FMUL R0, R37, R47 ;  /* 0x0000002f25007220 */ /* 0x000fe20000400000 */
[C---:B------:R-:W-:Y:S01]  /*b7d0*/  FMNMX3 R48, |R11|.reuse, R48, |R36|, !PT ;  /* 0x000000300b307276 */ /* 0x040fe20007800624 */
[----:B------:R-:W-:Y:S01]  /*b7e0*/  FMUL R11, R11, UR23 ;  /* 0x000000170b0b7c20 */ /* 0x000fe20008400000 */
[----:B------:R-:W-:Y:S01]  /*b7f0*/  ISETP.GE.U32.OR P0, PT, R9, UR14, P0 ;  /* 0x0000000e09007c0c */ /* 0x000fe20008706470 */
[----:B------:R-:W-:Y:S01]  /*b800*/  FMUL R36, R36, UR23 ;  /* 0x0000001724247c20 */ /* 0x000fe20008400000 */
[----:B------:R-:W-:Y:S01]  /*b810*/  F2FP.SATFINITE.E4M3.F32.PACK_AB_MERGE_C R34, RZ, R34, RZ ;  /* 0x00000022ff22723e */ /* 0x000fe200048070ff */
[----:B------:R-:W-:Y:S01]  /*b820*/  FMUL R39, R27, R0 ;  /* 0x000000001b277220 */ /* 0x000fe20000400000 */
[----:B------:R-:W-:Y:S01]  /*b830*/  F2FP.SATFINITE.E4M3.F32.PACK_AB_MERGE_C R31, RZ, R31, RZ ;  /* 0x0000001fff1f723e */ /* 0x000fe200048070ff */
[----:B------:R-:W-:Y:S01]  /*b840*/  FMUL R27, R13, UR23 ;  /* 0x000000170d1b7c20 */ /* 0x000fe20008400000 */
[----:B------:R-:W-:Y:S01]  /*b850*/  F2FP.SATFINITE.E4M3.F32.PACK_AB_MERGE_C R42, RZ, R11, RZ ;  /* 0x0000000bff2a723e */ /* 0x000fe200048070ff */
[----:B------:R-:W-:Y:S01]  /*b860*/  FMUL R11, R12, UR23 ;  /* 0x000000170c0b7c20 */ /* 0x000fe20008400000 */
[----:B------:R-:W-:Y:S01]  /*b870*/  F2FP.SATFINITE.E4M3.F32.PACK_AB_MERGE_C R49, RZ, R36, RZ ;  /* 0x00000024ff31723e */ /* 0x000fe200048070ff */
[----:B------:R-:W-:Y:S01]  /*b880*/  BSSY.RECONVERGENT B0, `(.L_x_1829) ;  /* 0x0000053000007945 */ /* 0x000fe20003800200 */
[----:B------:R-:W-:-:S02]  /*b890*/  LOP3.LUT R26, R34, 0xff, RZ, 0xc0, !PT ;  /* 0x000000ff221a7812 */ /* 0x000fc400078ec0ff */
[----:B------:R-:W-:Y:S01]  /*b8a0*/  LOP3.LUT R9, R31, 0xff, RZ, 0xc0, !PT ;  /* 0x000000ff1f097812 */ /* 0x000fe200078ec0ff */
[----:B------:R-:W1:Y:S01]  /*b8b0*/  @!P0 LDC R51, c[0x0][0x3b8] ;  /* 0x0000ee00ff338b82 */ /* 0x000e620000000800 */
[C---:B------:R-:W-:Y:S01]  /*b8c0*/  FMNMX3 R48, |R19|.reuse, R48, |R40|, !PT ;  /* 0x0000003013307276 */ /* 0x040fe20007800628 */
[----:B------:R-:W-:Y:S01]  /*b8d0*/  FMUL R19, R19, UR23 ;  /* 0x0000001713137c20 */ /* 0x000fe20008400000 */
[----:B------:R-:W-:Y:S01]  /*b8e0*/  @!P0 PRMT R47, R34, 0x7604, R31 ;  /* 0x00007604222f8816 */ /* 0x000fe2000000001f */
[----:B------:R-:W-:Y:S02]  /*b8f0*/  IMAD R26, R49, 0x100, R26 ;  /* 0x00000100311a7824 */ /* 0x000fe400078e021a */
[----:B------:R-:W-:Y:S01]  /*b900*/  FMUL R31, R20, UR23 ;  /* 0x00000017141f7c20 */ /* 0x000fe20008400000 */
[----:B------:R-:W-:Y:S01]  /*b910*/  LEA R9, R42, R9, 0x8 ;  /* 0x000000092a097211 */ /* 0x000fe200078e40ff */
[----:B------:R-:W-:Y:S01]  /*b920*/  FMUL R34, R21, UR23 ;  /* 0x0000001715227c20 */ /* 0x000fe20008400000 */
[----:B------:R-:W-:Y:S01]  /*b930*/  @!P0 PRMT R49, R49, 0x7604, R42 ;  /* 0x0000760431318816 */ /* 0x000fe2000000002a */
[----:B------:R-:W-:Y:S01]  /*b940*/  FMUL R42, R23, UR23 ;  /* 0x00000017172a7c20 */ /* 0x000fe20008400000 */
[----:B------:R-:W-:Y:S01]  /*b950*/  F2FP.SATFINITE.E4M3.F32.PACK_AB_MERGE_C R45, RZ, R11, RZ ;  /* 0x0000000bff2d723e */ /* 0x000fe200048070ff */
[----:B------:R-:W-:Y:S01]  /*b960*/  FMUL R40, R40, UR23 ;  /* 0x0000001728287c20 */ /* 0x000fe20008400000 */
[----:B------:R-:W-:-:S02]  /*b970*/  F2FP.SATFINITE.E4M3.F32.PACK_AB_MERGE_C R36, RZ, R27, RZ ;  /* 0x0000001bff24723e */ /* 0x000fc400048070ff */
[----:B------:R-:W-:Y:S02]  /*b980*/  F2FP.SATFINITE.E4M3.F32.PACK_AB_MERGE_C R53, RZ, R19, RZ ;  /* 0x00000013ff35723e */ /* 0x000fe400048070ff */
[----:B------:R-:W-:Y:S02]  /*b990*/  F2FP.SATFINITE.E4M3.F32.PACK_AB_MERGE_C R44, RZ, R31, RZ ;  /* 0x0000001fff2c723e */ /* 0x000fe400048070ff */
[----:B------:R-:W-:Y:S01]  /*b9a0*/  LOP3.LUT R11, R45, 0xff, RZ, 0xc0, !PT ;  /* 0x000000ff2d0b7812 */ /* 0x000fe200078ec0ff */
[----:B------:R-:W2:Y:S01]  /*b9b0*/  @!P0 LDC R31, c[0x0][0x3b8] ;  /* 0x0000ee00ff1f8b82 */ /* 0x000ea20000000800 */
[----:B------:R-:W-:Y:S01]  /*b9c0*/  F2FP.SATFINITE.E4M3.F32.PACK_AB_MERGE_C R43, RZ, R34, RZ ;  /* 0x00000022ff2b723e */ /* 0x000fe200048070ff */
[----:B------:R-:W-:Y:S01]  /*b9d0*/  IMAD.U32 R19, R53, 0x10000, RZ ;  /* 0x0001000035137824 */ /* 0x000fe200078e00ff */
[----:B------:R-:W-:Y:S02]  /*b9e0*/  LOP3.LUT R27, R36, 0xff, RZ, 0xc0, !PT ;  /* 0x000000ff241b7812 */ /* 0x000fe400078ec0ff */
[----:B------:R-:W-:-:S02]  /*b9f0*/  F2FP.SATFINITE.E4M3.F32.PACK_AB_MERGE_C R42, RZ, R42, RZ ;  /* 0x0000002aff2a723e */ /* 0x000fc400048070ff */
[----:B------:R-:W-:Y:S02]  /*ba00*/  LEA R34, R44, R11, 0x8 ;  /* 0x0000000b2c227211 */ /* 0x000fe400078e40ff */
[C---:B------:R-:W-:Y:S02]  /*ba10*/  LEA R11, R43.reuse, R27, 0x8 ;  /* 0x0000001b2b0b7211 */ /* 0x040fe400078e40ff */
[----:B------:R-:W-:Y:S02]  /*ba20*/  SHF.L.U32 R27, R42, 0x10, RZ ;  /* 0x000000102a1b7819 */ /* 0x000fe400000006ff */
[----:B------:R-:W-:Y:S01]  /*ba30*/  @!P0 PRMT R43, R43, 0x7604, R44 ;  /* 0x000076042b2b8816 */ /* 0x000fe2000000002c */
[C---:B------:R-:W-:Y:S01]  /*ba40*/  FMUL R44, R22.reuse, UR23 ;  /* 0x00000017162c7c20 */ /* 0x040fe20008400000 */
[----:B------:R-:W-:Y:S02]  /*ba50*/  FMNMX3 R48, |R22|, R48, |R25|, !PT ;  /* 0x0000003016307276 */ /* 0x000fe40007800619 */
[----:B------:R-:W-:-:S02]  /*ba60*/  LOP3.LUT R22, R19, 0xff0000, RZ, 0xc0, !PT ;  /* 0x00ff000013167812 */ /* 0x000fc400078ec0ff */
[----:B------:R-:W-:Y:S02]  /*ba70*/  MOV R0, 0x400 ;  /* 0x0000040000007802 */ /* 0x000fe40000000f00 */
[----:B------:R-:W-:Y:S02]  /*ba80*/  LOP3.LUT R27, R27, 0xff0000, RZ, 0xc0, !PT ;  /* 0x00ff00001b1b7812 */ /* 0x000fe400078ec0ff */
[----:B------:R-:W-:Y:S02]  /*ba90*/  FMNMX3 R19, |R12|, R48, |R13|, !PT ;  /* 0x000000300c137276 */ /* 0x000fe4000780060d */
[----:B------:R-:W-:Y:S02]  /*baa0*/  LOP3.LUT R13, R22, 0xffff, R9, 0xf8, !PT ;  /* 0x0000ffff160d7812 */ /* 0x000fe400078ef809 */
[----:B------:R-:W-:Y:S02]  /*bab0*/  IADD3 R0, PT, PT, R0, 0x20, RZ ;  /* 0x0000002000007810 */ /* 0x000fe40007ffe0ff */
[----:B------:R-:W-:-:S02]  /*bac0*/  LOP3.LUT R9, R27, 0xffff, R34, 0xf8, !PT ;  /* 0x0000ffff1b097812 */ /* 0x000fc400078ef822 */
[----:B------:R-:W-:Y:S02]  /*bad0*/  F2FP.SATFINITE.E4M3.F32.PACK_AB_MERGE_C R44, RZ, R44, RZ ;  /* 0x0000002cff2c723e */ /* 0x000fe400048070ff */
[----:B------:R-:W-:Y:S02]  /*bae0*/  @!P0 IADD3 R27, P1, PT, R32, UR31, RZ ;  /* 0x0000001f201b8c10 */ /* 0x000fe4000ff3e0ff */
[----:B0-----:R-:W-:Y:S02]  /*baf0*/  LEA R0, R35, R0, 0x18 ;  /* 0x0000000023007211 */ /* 0x001fe400078ec0ff */
[----:B------:R-:W-:Y:S02]  /*bb00*/  LOP3.LUT R35, R26, 0xffff, RZ, 0xc0, !PT ;  /* 0x0000ffff1a237812 */ /* 0x000fe400078ec0ff */
[----:B------:R-:W-:Y:S02]  /*bb10*/  @!P0 IADD3.X R34, PT, PT, R33, UR32, RZ, P1, !PT ;  /* 0x0000002021228c10 */ /* 0x000fe40008ffe4ff */
[----:B------:R-:W-:-:S02]  /*bb20*/  LOP3.LUT R12, R44, 0xffff, RZ, 0xc0, !PT ;  /* 0x0000ffff2c0c7812 */ /* 0x000fc400078ec0ff */
[C---:B------:R-:W-:Y:S02]  /*bb30*/  @!P0 LEA R26, P1, R27.reuse, UR8, 0x1 ;  /* 0x000000081b1a8c11 */ /* 0x040fe4000f8208ff */
[----:B------:R-:W-:Y:S01]  /*bb40*/  @!P0 PRMT R45, R36, 0x7604, R45 ;  /* 0x00007604242d8816 */ /* 0x000fe2000000002d */
[----:B------:R-:W-:Y:S01]  /*bb50*/  IMAD.SHL.U32 R12, R12, 0x1000000, RZ ;  /* 0x010000000c0c7824 */ /* 0x000fe200078e00ff */
[----:B------:R-:W-:Y:S02]  /*bb60*/  @!P0 LEA.HI.X R27, R27, UR9, R34, 0x1, P1 ;  /* 0x000000091b1b8c11 */ /* 0x000fe400088f0c22 */
[----:B------:R-:W-:Y:S02]  /*bb70*/  F2FP.SATFINITE.E4M3.F32.PACK_AB_MERGE_C R40, RZ, R40, RZ ;  /* 0x00000028ff28723e */ /* 0x000fe400048070ff */
[----:B------:R-:W-:Y:S02]  /*bb80*/  FMNMX3 R19, |R20|, R19, |R21|, !PT ;  /* 0x0000001314137276 */ /* 0x000fe40007800615 */
[----:B------:R-:W-:-:S02]  /*bb90*/  @!P0 LEA R36, P1, R32, UR8, 0x1 ;  /* 0x0000000820248c11 */ /* 0x000fc4000f8208ff */
[----:B--2---:R-:W-:Y:S02]  /*bba0*/  @!P0 IADD3 R20, P2, PT, R32, R31, RZ ;  /* 0x0000001f20148210 */ /* 0x004fe40007f5e0ff */
[C---:B------:R-:W-:Y:S02]  /*bbb0*/  @!P0 PRMT R53, R40.reuse, 0x7604, R53 ;  /* 0x0000760428358816 */ /* 0x040fe40000000035 */
[----:B------:R-:W-:Y:S02]  /*bbc0*/  SHF.L.U32 R22, R40, 0x10, RZ ;  /* 0x0000001028167819 */ /* 0x000fe400000006ff */
[----:B------:R-:W-:Y:S02]  /*bbd0*/  LOP3.LUT R31, R13, R12, RZ, 0xfc, !PT ;  /* 0x0000000c0d1f7212 */ /* 0x000fe400078efcff */
[----:B------:R-:W-:Y:S02]  /*bbe0*/  @!P0 LEA.HI.X R37, R32, UR9, R33, 0x1, P1 ;  /* 0x0000000920258c11 */ /* 0x000fe400088f0c21 */
[----:B------:R-:W-:-:S02]  /*bbf0*/  @!P0 IADD3.X R13, PT, PT, R33, UR28, RZ, P2, !PT ;  /* 0x0000001c210d8c10 */ /* 0x000fc400097fe4ff */
[----:B------:R-:W-:Y:S01]  /*bc00*/  @!P0 LEA R40, P1, R20, UR8, 0x1 ;  /* 0x0000000814288c11 */ /* 0x000fe2000f8208ff */
[----:B------:R0:W-:Y:S01]  /*bc10*/  @!P0 STG.E.U16 desc[UR24][R36.64], R47 ;  /* 0x0000002f24008986 */ /* 0x0001e2000c101518 */
[----:B------:R-:W-:Y:S02]  /*bc20*/  @!P0 IADD3 R21, P3, PT, R32, UR31, RZ ;  /* 0x0000001f20158c10 */ /* 0x000fe4000ff7e0ff */
[----:B------:R-:W-:Y:S02]  /*bc30*/  @!P0 LEA.HI.X R41, R20, UR9, R13, 0x1, P1 ;  /* 0x0000000914298c11 */ /* 0x000fe400088f0c0d */
[----:B------:R-:W-:Y:S02]  /*bc40*/  @!P0 IADD3.X R34, PT, PT, R33, UR32, RZ, P3, !PT ;  /* 0x0000002021228c10 */ /* 0x000fe40009ffe4ff */
[----:B------:R-:W-:Y:S01]  /*bc50*/  @!P0 LEA R12, P2, R21, UR6, 0x1 ;  /* 0x00000006150c8c11 */ /* 0x000fe2000f8408ff */
[----:B------:R0:W-:Y:S01]  /*bc60*/  @!P0 STG.E.U16 desc[UR24][R40.64], R49 ;  /* 0x0000003128008986 */ /* 0x0001e2000c101518 */
[----:B------:R-:W-:-:S02]  /*bc70*/  LOP3.LUT R22, R35, 0xff0000, R22, 0xf8, !PT ;  /* 0x00ff000023167812 */ /* 0x000fc400078ef816 */
[----:B------:R-:W-:Y:S01]  /*bc80*/  @!P0 LEA.HI.X R13, R21, UR12, R34, 0x1, P2 ;  /* 0x0000000c150d8c11 */ /* 0x000fe200090f0c22 */
[----:B------:R0:W-:Y:S01]  /*bc90*/  @!P0 STG.E.U16 desc[UR24][R26.64], R53 ;  /* 0x000000351a008986 */ /* 0x0001e2000c101518 */
[C---:B-1----:R-:W-:Y:S01]  /*bca0*/  @!P0 IADD3 R21, P3, PT, R32.reuse, R51, RZ ;  /* 0x0000003320158210 */ /* 0x042fe20007f7e0ff */
[----:B------:R-:W-:Y:S01]  /*bcb0*/  FMUL R51, R25, UR23 ;  /* 0x0000001719337c20 */ /* 0x000fe20008400000 */
[----:B------:R-:W-:Y:S01]  /*bcc0*/  @!P0 LEA R34, P1, R32, UR6, 0x1 ;  /* 0x0000000620228c11 */ /* 0x000fe2000f8208ff */
[----:B------:R-:W-:Y:S01]  /*bcd0*/  FMUL R25, R38, UR23 ;  /* 0x0000001726197c20 */ /* 0x000fe20008400000 */
[----:B------:R-:W-:Y:S02]  /*bce0*/  @!P0 LEA R20, P2, R21, UR6, 0x1 ;  /* 0x0000000615148c11 */ /* 0x000fe4000f8408ff */
[----:B------:R-:W-:Y:S02]  /*bcf0*/  @!P0 LEA.HI.X R35, R32, UR12, R33, 0x1, P1 ;  /* 0x0000000c20238c11 */ /* 0x000fe400088f0c21 */
[----:B------:R-:W-:-:S02]  /*bd00*/  @!P0 IADD3.X R46, PT, PT, R33, UR28, RZ, P3, !PT ;  /* 0x0000001c212e8c10 */ /* 0x000fc40009ffe4ff */
[----:B------:R-:W-:Y:S01]  /*bd10*/  F2FP.SATFINITE.E4M3.F32.PACK_AB_MERGE_C R51, RZ, R51, RZ ;  /* 0x00000033ff33723e */ /* 0x000fe200048070ff */
[----:B0-----:R-:W-:Y:S06]  /*bd20*/  @P0 BRA `(.L_x_1830) ;  /* 0x0000000000200947 */ /* 0x001fec0003800000 */
[----:B------:R-:W0:Y:S01]  /*bd30*/  LDC R27, c[0x0][0x3b8] ;  /* 0x0000ee00ff1b7b82 */ /* 0x000e220000000800 */
[----:B------:R-:W-:Y:S01]  /*bd40*/  UIMAD UR4, UR28, 0x3, URZ ;  /* 0x000000031c0478a4 */ /* 0x000fe2000f8e02ff */
[----:B0-----:R-:W-:-:S05]  /*bd50*/  IMAD.WIDE.U32 R26, R27, 0x3, R32 ;  /* 0x000000031b1a7825 */ /* 0x001fca00078e0020 */
[----:B------:R-:W-:Y:S02]  /*bd60*/  IADD3 R27, PT, PT, R27, UR4, RZ ;  /* 0x000000041b1b7c10 */ /* 0x000fe4000fffe0ff */
[----:B------:R-:W-:-:S04]  /*bd70*/  LEA R36, P1, R26, UR8, 0x1 ;  /* 0x000000081a247c11 */ /* 0x000fc8000f8208ff */
[----:B------:R-:W-:Y:S02]  /*bd80*/  LEA.HI.X R37, R26, UR9, R27, 0x1, P1 ;  /* 0x000000091a257c11 */ /* 0x000fe400088f0c1b */
[----:B------:R-:W-:-:S05]  /*bd90*/  PRMT R27, R51, 0x7604, R44 ;  /* 0x00007604331b7816 */ /* 0x000fca000000002c */
[----:B------:R0:W-:Y:S02]  /*bda0*/  STG.E.U16 desc[UR24][R36.64], R27 ;  /* 0x0000001b24007986 */ /* 0x0001e4000c101518 */
.L_x_1830:
[----:B------:R-:W-:Y:S05]  /*bdb0*/  BSYNC.RECONVERGENT B0 ;  /* 0x0000000000007941 */ /* 0x000fea0003800200 */
.L_x_1829:
[----:B------:R-:W-:Y:S01]  /*bdc0*/  F2FP.SATFINITE.E4M3.F32.PACK_AB_MERGE_C R41, RZ, R25, RZ ;  /* 0x00000019ff29723e */ /* 0x000fe200048070ff */
[----:B------:R1:W-:Y:S01]  /*bdd0*/  @!P0 STG.E.U16 desc[UR24][R34.64], R45 ;  /* 0x0000002d22008986 */ /* 0x0003e2000c101518 */
[----:B------:R-:W-:Y:S01]  /*bde0*/  @!P0 LEA.HI.X R21, R21, UR12, R46, 0x1, P2 ;  /* 0x0000000c15158c11 */ /* 0x000fe200090f0c2e */
[----:B0-----:R-:W-:Y:S01]  /*bdf0*/  FMUL R37, R24, UR23 ;  /* 0x0000001718257c20 */ /* 0x001fe20008400000 */
        /* <DEDUP_REMOVED lines=8> */
[----:B-1----:R-:W0:Y:S01]  /*be80*/  LDC R21, c[0x0][0x3b8] ;  /* 0x0000ee00ff157b82 */ /* 0x002e220000000800 */
        /* <DEDUP_REMOVED lines=9> */
.L_x_1832:
[----:B------:R-:W-:Y:S05]  /*bf20*/  BSYNC.RECONVERGENT B0 ;  /* 0x0000000000007941 */ /* 0x000fea0003800200 */
.L_x_1831:
[----:B-1----:R-:W-:Y:S01]  /*bf30*/  LOP3.LUT R12, RZ, R4, RZ, 0x33, !PT ;  /* 0x00000004ff0c7212 */ /* 0x002fe200078e33ff */
[----:B------:R-:W1:Y:S01]  /*bf40*/  LDCU.64 UR4, c[0x0][0x3c0] ;  /* 0x00007800ff0477ac */ /* 0x000e620008000a00 */
[----:B0-----:R-:W-:Y:S01]  /*bf50*/  SHF.L.U32 R13, R29, 0x2, RZ ;  /* 0x000000021d0d7819 */ /* 0x001fe200000006ff */
[C---:B------:R-:W-:Y:S01]  /*bf60*/  IMAD.IADD R26, R3.reuse, 0x1, -R2 ;  /* 0x00000001031a7824 */ /* 0x040fe200078e0a02 */
[----:B------:R-:W-:Y:S01]  /*bf70*/  LOP3.LUT R25, R3, 0x1f, RZ, 0xc0, !PT ;  /* 0x0000001f03197812 */ /* 0x000fe200078ec0ff */
[----:B------:R-:W-:Y:S01]  /*bf80*/  BSSY.RECONVERGENT B0, `(.L_x_1833) ;  /* 0x0000095000007945 */ /* 0x000fe20003800200 */
[----:B------:R-:W-:Y:S02]  /*bf90*/  IADD3 R20, PT, PT, R12, R3, RZ ;  /* 0x000000030c147210 */ /* 0x000fe40007ffe0ff */
[----:B------:R-:W-:Y:S01]  /*bfa0*/  IADD3 R21, PT, PT, R13, -0x8, RZ ;  /* 0xfffffff80d157810 */ /* 0x000fe20007ffe0ff */
[----:B------:R-:W-:Y:S01]  /*bfb0*/  IMAD R2, R25, 0x84, R0 ;  /* 0x0000008419027824 */ /* 0x000fe200078e0200 */
[----:B------:R-:W-:-:S02]  /*bfc0*/  SHF.L.U32 R20, R20, 0x2, RZ ;  /* 0x0000000214147819 */ /* 0x000fc400000006ff */
[----:B------:R-:W-:Y:S02]  /*bfd0*/  LOP3.LUT R33, R21, 0x7c, RZ, 0xc0, !PT ;  /* 0x0000007c15217812 */ /* 0x000fe400078ec0ff */
[----:B------:R-:W-:Y:S01]  /*bfe0*/  LOP3.LUT R27, R13, 0x7c, RZ, 0xc0, !PT ;  /* 0x0000007c0d1b7812 */ /* 0x000fe200078ec0ff */
[----:B------:R-:W-:Y:S01]  /*bff0*/  IMAD.U32 R13, R41, 0x10000, RZ ;  /* 0x00010000290d7824 */ /* 0x000fe200078e00ff */
[----:B------:R-:W-:Y:S02]  /*c000*/  SHF.L.U32 R26, R26, 0x2, RZ ;  /* 0x000000021a1a7819 */ /* 0x000fe400000006ff */
[----:B------:R-:W-:Y:S01]  /*c010*/  LOP3.LUT R21, R20, 0x7c, RZ, 0xc0, !PT ;  /* 0x0000007c14157812 */ /* 0x000fe200078ec0ff */
[C---:B------:R-:W-:Y:S01]  /*c020*/  IMAD.IADD R27, R2.reuse, 0x1, R27 ;  /* 0x00000001021b7824 */ /* 0x040fe200078e021b */
[----:B------:R-:W-:Y:S01]  /*c030*/  LOP3.LUT R20, R11, 0xffff, RZ, 0xc0, !PT ;  /* 0x0000ffff0b147812 */ /* 0x000fe200078ec0ff */
[----:B-1----:R-:W-:Y:S01]  /*c040*/  USHF.R.U64 UR8, UR4, 0x2, UR5 ;  /* 0x0000000204087899 */ /* 0x002fe20008001205 */
[----:B------:R-:W-:Y:S01]  /*c050*/  IADD3 R11, PT, PT, R2, R33, RZ ;  /* 0x00000021020b7210 */ /* 0x000fe20007ffe0ff */
[----:B------:R-:W-:Y:S01]  /*c060*/  USHF.R.U32.HI UR9, URZ, 0x2, UR5 ;  /* 0x00000002ff097899 */ /* 0x000fe20008011605 */
[----:B------:R-:W-:Y:S01]  /*c070*/  SHF.R.U32.HI R33, RZ, 0x5, R3 ;  /* 0x00000005ff217819 */ /* 0x000fe20000011603 */
[----:B------:R0:W-:Y:S01]  /*c080*/  STS [R27], R5 ;  /* 0x000000051b007388 */ /* 0x0001e20000000800 */
[----:B------:R-:W-:Y:S01]  /*c090*/  LOP3.LUT R37, R37, 0xffff, RZ, 0xc0, !PT ;  /* 0x0000ffff25257812 */ /* 0x000fe200078ec0ff */
[----:B------:R-:W-:Y:S01]  /*c0a0*/  USHF.L.U64.HI UR18, UR8, 0x1, UR9 ;  /* 0x0000000108127899 */ /* 0x000fe20008010209 */
[----:B------:R-:W-:Y:S01]  /*c0b0*/  ISETP.LT.U32.AND P0, PT, R4, UR14, PT ;  /* 0x0000000e04007c0c */ /* 0x000fe2000bf01070 */
[----:B------:R-:W-:Y:S01]  /*c0c0*/  USHF.L.U32 UR15, UR8, 0x1, URZ ;  /* 0x00000001080f7899 */ /* 0x000fe200080006ff */
[----:B------:R-:W-:-:S02]  /*c0d0*/  LOP3.LUT R35, R26, 0x7c, RZ, 0xc0, !PT ;  /* 0x0000007c1a237812 */ /* 0x000fc400078ec0ff */
[----:B------:R-:W-:Y:S02]  /*c0e0*/  IADD3 R26, PT, PT, R2, R21, RZ ;  /* 0x00000015021a7210 */ /* 0x000fe40007ffe0ff */
[----:B------:R-:W-:Y:S01]  /*c0f0*/  LOP3.LUT R34, R20, 0xff0000, R13, 0xf8, !PT ;  /* 0x00ff000014227812 */ /* 0x000fe200078ef80d */
[----:B------:R-:W-:Y:S01]  /*c100*/  IMAD.IADD R32, R2, 0x1, R35 ;  /* 0x0000000102207824 */ /* 0x000fe200078e0223 */
[----:B------:R-:W-:Y:S01]  /*c110*/  SHF.L.U32 R13, R33, 0x3, RZ ;  /* 0x00000003210d7819 */ /* 0x000fe200000006ff */
[----:B------:R-:W-:Y:S01]  /*c120*/  STS [R26], R14 ;  /* 0x0000000e1a007388 */ /* 0x000fe20000000800 */
[----:B------:R-:W-:Y:S02]  /*c130*/  SHF.L.U32 R20, R37, 0x18, RZ ;  /* 0x0000001825147819 */ /* 0x000fe400000006ff */
[----:B------:R-:W-:Y:S01]  /*c140*/  LOP3.LUT R51, R51, 0xffff, RZ, 0xc0, !PT ;  /* 0x0000ffff33337812 */ /* 0x000fe200078ec0ff */
[----:B------:R1:W-:Y:S01]  /*c150*/  STS [R11], R18 ;  /* 0x000000120b007388 */ /* 0x0003e20000000800 */
[----:B------:R-:W-:-:S02]  /*c160*/  LOP3.LUT R36, R36, 0xffff, RZ, 0xc0, !PT ;  /* 0x0000ffff24247812 */ /* 0x000fc400078ec0ff */
[----:B------:R-:W-:Y:S01]  /*c170*/  LOP3.LUT R37, R9, R20, RZ, 0xfc, !PT ;  /* 0x0000001409257212 */ /* 0x000fe200078efcff */
[----:B------:R-:W-:Y:S01]  /*c180*/  IMAD R9, R13, UR9, RZ ;  /* 0x000000090d097c24 */ /* 0x000fe2000f8e02ff */
[----:B------:R-:W-:Y:S01]  /*c190*/  FMNMX3 R23, |R23|, R19, |R38|, !PT ;  /* 0x0000001317177276 */ /* 0x000fe20007800626 */
[----:B------:R-:W-:Y:S01]  /*c1a0*/  IMAD.SHL.U32 R35, R51, 0x1000000, RZ ;  /* 0x0100000033237824 */ /* 0x000fe200078e00ff */
[----:B0-----:R-:W-:Y:S01]  /*c1b0*/  SHF.L.U32 R5, R36, 0x18, RZ ;  /* 0x0000001824057819 */ /* 0x001fe200000006ff */
[----:B------:R0:W-:Y:S01]  /*c1c0*/  STS [R32], R31 ;  /* 0x0000001f20007388 */ /* 0x0001e20000000800 */
[----:B------:R-:W-:Y:S01]  /*c1d0*/  FMNMX3 R24, |R24|, R23, |R39|, !PT ;  /* 0x0000001718187276 */ /* 0x000fe20007800627 */
[----:B-1----:R-:W-:Y:S01]  /*c1e0*/  IMAD.WIDE.U32 R18, R13, UR8, RZ ;  /* 0x000000080d127c25 */ /* 0x002fe2000f8e00ff */
[----:B------:R-:W-:Y:S02]  /*c1f0*/  LOP3.LUT R5, R34, R5, RZ, 0xfc, !PT ;  /* 0x0000000522057212 */ /* 0x000fe400078efcff */
[----:B------:R-:W-:Y:S01]  /*c200*/  LOP3.LUT R35, R22, R35, RZ, 0xfc, !PT ;  /* 0x0000002316237212 */ /* 0x000fe200078efcff */
[----:B------:R-:W-:Y:S01]  /*c210*/  IMAD.MOV.U32 R36, RZ, RZ, R18 ;  /* 0x000000ffff247224 */ /* 0x000fe200078e0012 */
[----:B------:R-:W-:Y:S01]  /*c220*/  IADD3 R34, PT, PT, R19, R9, RZ ;  /* 0x0000000913227210 */ /* 0x000fe20007ffe0ff */
[----:B------:R-:W-:Y:S01]  /*c230*/  IMAD R14, R25, 0x84, RZ ;  /* 0x00000084190e7824 */ /* 0x000fe200078e02ff */
[----:B------:R-:W-:-:S02]  /*c240*/  IADD3 R9, PT, PT, -R4, UR14, RZ ;  /* 0x0000000e04097c10 */ /* 0x000fc4000fffe1ff */
[----:B0-----:R-:W-:Y:S01]  /*c250*/  IADD3 R31, PT, PT, R12, UR14, RZ ;  /* 0x0000000e0c1f7c10 */ /* 0x001fe2000fffe0ff */
[----:B------:R-:W-:Y:S06]  /*c260*/  BAR.SYNC.DEFER_BLOCKING 0x0 ;  /* 0x0000000000007b1d */ /* 0x000fec0000010000 */
[----:B------:R-:W-:Y:S05]  /*c270*/  @!P0 BRA `(.L_x_1834) ;  /* 0x0000000400948947 */ /* 0x000fea0003800000 */
[----:B------:R-:W-:Y:S01]  /*c280*/  ISETP.GE.U32.AND P1, PT, R31, 0x3, PT ;  /* 0x000000031f00780c */ /* 0x000fe20003f26070 */
[----:B------:R-:W-:Y:S01]  /*c290*/  BSSY.RECONVERGENT B1, `(.L_x_1835) ;  /* 0x0000040000017945 */ /* 0x000fe20003800200 */
[----:B------:R-:W-:Y:S01]  /*c2a0*/  MOV R38, UR14 ;  /* 0x0000000e00267c02 */ /* 0x000fe20008000f00 */
[----:B------:R-:W-:Y:S01]  /*c2b0*/  IMAD.MOV.U32 R39, RZ, RZ, RZ ;  /* 0x000000ffff277224 */ /* 0x000fe200078e00ff */
[----:B------:R-:W-:Y:S01]  /*c2c0*/  MOV R42, R29 ;  /* 0x0000001d002a7202 */ /* 0x000fe20000000f00 */
[----:B------:R-:W-:Y:S01]  /*c2d0*/  IMAD.MOV.U32 R44, RZ, RZ, R34 ;  /* 0x000000ffff2c7224 */ /* 0x000fe200078e0022 */
[----:B------:R-:W-:Y:S02]  /*c2e0*/  LOP3.LUT R38, R38, 0x3, RZ, 0xc0, !PT ;  /* 0x0000000326267812 */ /* 0x000fe400078ec0ff */
[----:B------:R-:W-:Y:S02]  /*c2f0*/  MOV R23, R36 ;  /* 0x0000002400177202 */ /* 0x000fe40000000f00 */
[----:B------:R-:W-:-:S03]  /*c300*/  ISETP.NE.AND P0, PT, R38, RZ, PT ;  /* 0x000000ff2600720c */ /* 0x000fc60003f05270 */
[----:B------:R-:W-:Y:S10]  /*c310*/  @!P1 BRA `(.L_x_1836) ;  /* 0x0000000000dc9947 */ /* 0x000ff40003800000 */
[----:B------:R-:W-:Y:S01]  /*c320*/  IADD3 R39, PT, PT, R9, -R38, RZ ;  /* 0x8000002609277210 */ /* 0x000fe20007ffe0ff */
[----:B------:R-:W-:Y:S01]  /*c330*/  IMAD.MOV.U32 R42, RZ, RZ, R29 ;  /* 0x000000ffff2a7224 */ /* 0x000fe200078e001d */
[----:B------:R-:W-:Y:S02]  /*c340*/  LEA R13, R33, R14, 0x4 ;  /* 0x0000000e210d7211 */ /* 0x000fe400078e20ff */
[----:B------:R-:W-:Y:S01]  /*c350*/  MOV R23, R36 ;  /* 0x0000002400177202 */ /* 0x000fe20000000f00 */
[----:B------:R-:W-:Y:S01]  /*c360*/  IMAD.MOV R41, RZ, RZ, -R39 ;  /* 0x000000ffff297224 */ /* 0x000fe200078e0a27 */
[----:B------:R-:W-:Y:S02]  /*c370*/  MOV R44, R34 ;  /* 0x00000022002c7202 */ /* 0x000fe40000000f00 */
[----:B------:R-:W-:-:S07]  /*c380*/  IADD3 R40, PT, PT, R13, 0x8, R0 ;  /* 0x000000080d287810 */ /* 0x000fce0007ffe000 */
.L_x_1837:
[C---:B-1----:R-:W-:Y:S01]  /*c390*/  LOP3.LUT R20, R42.reuse, 0x1f, RZ, 0xc0, !PT ;  /* 0x0000001f2a147812 */ /* 0x042fe200078ec0ff */
[C---:B------:R-:W-:Y:S01]  /*c3a0*/  VIADD R13, R42.reuse, 0x1e ;  /* 0x0000001e2a0d7836 */ /* 0x040fe20000000000 */
[----:B------:R-:W-:Y:S02]  /*c3b0*/  IADD3 R12, PT, PT, R42, -0x1, RZ ;  /* 0xffffffff2a0c7810 */ /* 0x000fe40007ffe0ff */
[----:B------:R-:W-:Y:S02]  /*c3c0*/  ISETP.GE.U32.AND P4, PT, R20, UR7, PT ;  /* 0x0000000714007c0c */ /* 0x000fe4000bf86070 */
[----:B------:R-:W-:Y:S02]  /*c3d0*/  LOP3.LUT R46, R12, 0x1f, RZ, 0xc0, !PT ;  /* 0x0000001f0c2e7812 */ /* 0x000fe400078ec0ff */
[----:B------:R-:W-:Y:S02]  /*c3e0*/  LOP3.LUT R48, R13, 0x1f, RZ, 0xc0, !PT ;  /* 0x0000001f0d307812 */ /* 0x000fe400078ec0ff */
[----:B------:R-:W-:-:S02]  /*c3f0*/  ISETP.GE.U32.AND P3, PT, R46, UR7, PT ;  /* 0x000000072e007c0c */ /* 0x000fc4000bf66070 */
[----:B------:R-:W-:Y:S02]  /*c400*/  ISETP.GE.U32.AND P2, PT, R48, UR7, PT ;  /* 0x0000000730007c0c */ /* 0x000fe4000bf46070 */
[----:B------:R-:W-:Y:S02]  /*c410*/  IADD3 R18, PT, PT, R42, 0x1d, RZ ;  /* 0x0000001d2a127810 */ /* 0x000fe40007ffe0ff */
[----:B------:R-:W-:Y:S01]  /*c420*/  IADD3 R19, P6, PT, R23, UR15, RZ ;  /* 0x0000000f17137c10 */ /* 0x000fe2000ffde0ff */
[----:B------:R-:W0:Y:S01]  /*c430*/  @!P4 LDS R49, [R40+-0x8] ;  /* 0xfffff8002831c984 */ /* 0x000e220000000800 */
[----:B------:R-:W-:Y:S02]  /*c440*/  LOP3.LUT R42, R18, 0x1f, RZ, 0xc0, !PT ;  /* 0x0000001f122a7812 */ /* 0x000fe400078ec0ff */
[----:B------:R-:W-:Y:S02]  /*c450*/  @!P4 IADD3 R12, P5, PT, R20, R23, RZ ;  /* 0x00000017140cc210 */ /* 0x000fe40007fbe0ff */
[----:B------:R-:W-:Y:S01]  /*c460*/  ISETP.GE.U32.AND P1, PT, R42, UR7, PT ;  /* 0x000000072a007c0c */ /* 0x000fe2000bf26070 */
[----:B------:R-:W1:Y:S01]  /*c470*/  @!P3 LDS R43, [R40+-0x4] ;  /* 0xfffffc00282bb984 */ /* 0x000e620000000800 */
[----:B------:R-:W-:-:S02]  /*c480*/  @!P4 IADD3.X R13, PT, PT, RZ, R44, RZ, P5, !PT ;  /* 0x0000002cff0dc210 */ /* 0x000fc40002ffe4ff */
[----:B------:R-:W-:Y:S01]  /*c490*/  @!P4 LEA R22, P5, R12, UR10, 0x2 ;  /* 0x0000000a0c16cc11 */ /* 0x000fe2000f8a10ff */
[----:B------:R-:W2:Y:S01]  /*c4a0*/  @!P2 LDS R45, [R40] ;  /* 0x00000000282da984 */ /* 0x000ea20000000800 */
[----:B------:R-:W-:Y:S02]  /*c4b0*/  IADD3.X R20, PT, PT, R44, UR18, RZ, P6, !PT ;  /* 0x000000122c147c10 */ /* 0x000fe4000b7fe4ff */
[----:B------:R-:W-:Y:S02]  /*c4c0*/  @!P4 LEA.HI.X R23, R12, UR11, R13, 0x2, P5 ;  /* 0x0000000b0c17cc11 */ /* 0x000fe4000a8f140d */
[----:B------:R-:W-:Y:S02]  /*c4d0*/  @!P3 IADD3 R13, P5, PT, R46, R19, RZ ;  /* 0x000000132e0db210 */ /* 0x000fe40007fbe0ff */
[----:B------:R-:W-:Y:S01]  /*c4e0*/  IADD3 R19, P6, PT, R19, UR15, RZ ;  /* 0x0000000f13137c10 */ /* 0x000fe2000ffde0ff */
[----:B------:R3:W4:Y:S01]  /*c4f0*/  @!P1 LDS R47, [R40+0x4] ;  /* 0x00000400282f9984 */ /* 0x0007220000000800 */
[----:B------:R-:W-:-:S02]  /*c500*/  @!P3 IADD3.X R18, PT, PT, RZ, R20, RZ, P5, !PT ;  /* 0x00000014ff12b210 */ /* 0x000fc40002ffe4ff */
[C---:B------:R-:W-:Y:S02]  /*c510*/  @!P3 LEA R12, P5, R13.reuse, UR10, 0x2 ;  /* 0x0000000a0d0cbc11 */ /* 0x040fe4000f8a10ff */
[----:B------:R-:W-:Y:S02]  /*c520*/  IADD3.X R20, PT, PT, R20, UR18, RZ, P6, !PT ;  /* 0x0000001214147c10 */ /* 0x000fe4000b7fe4ff */
[----:B------:R-:W-:Y:S02]  /*c530*/  @!P3 LEA.HI.X R13, R13, UR11, R18, 0x2, P5 ;  /* 0x0000000b0d0dbc11 */ /* 0x000fe4000a8f1412 */
[----:B------:R-:W-:Y:S02]  /*c540*/  IADD3 R51, P5, PT, R19, UR15, RZ ;  /* 0x0000000f13337c10 */ /* 0x000fe4000ffbe0ff */
[----:B------:R-:W-:Y:S02]  /*c550*/  IADD3 R41, PT, PT, R41, 0x4, RZ ;  /* 0x0000000429297810 */ /* 0x000fe40007ffe0ff */
[----:B---3--:R-:W-:Y:S01]  /*c560*/  IADD3 R40, PT, PT, R40, 0x10, RZ ;  /* 0x0000001028287810 */ /* 0x008fe20007ffe0ff */
[----:B0-----:R0:W-:Y:S01]  /*c570*/  @!P4 STG.E desc[UR24][R22.64], R49 ;  /* 0x000000311600c986 */ /* 0x0011e2000c101918 */
[----:B------:R-:W-:-:S02]  /*c580*/  @!P2 IADD3 R19, P4, PT, R48, R19, RZ ;  /* 0x000000133013a210 */ /* 0x000fc40007f9e0ff */
[----:B------:R-:W-:Y:S02]  /*c590*/  IADD3.X R48, PT, PT, R20, UR18, RZ, P5, !PT ;  /* 0x0000001214307c10 */ /* 0x000fe4000affe4ff */
[C---:B------:R-:W-:Y:S01]  /*c5a0*/  @!P1 IADD3 R21, P5, PT, R42.reuse, R51, RZ ;  /* 0x000000332a159210 */ /* 0x040fe20007fbe0ff */
[----:B------:R-:W-:Y:S01]  /*c5b0*/  @!P2 IMAD.X R46, RZ, RZ, R20, P4 ;  /* 0x000000ffff2ea224 */ /* 0x000fe200020e0614 */
[C---:B------:R-:W-:Y:S01]  /*c5c0*/  @!P2 LEA R18, P4, R19.reuse, UR10, 0x2 ;  /* 0x0000000a1312ac11 */ /* 0x040fe2000f8810ff */
[----:B-1----:R1:W-:Y:S01]  /*c5d0*/  @!P3 STG.E desc[UR24][R12.64], R43 ;  /* 0x0000002b0c00b986 */ /* 0x0023e2000c101918 */
[----:B------:R-:W-:Y:S01]  /*c5e0*/  @!P1 IADD3.X R44, PT, PT, RZ, R48, RZ, P5, !PT ;  /* 0x00000030ff2c9210 */ /* 0x000fe20002ffe4ff */
[----:B------:R-:W-:Y:S01]  /*c5f0*/  VIADD R42, R42, 0x1f ;  /* 0x0000001f2a2a7836 */ /* 0x000fe20000000000 */
[----:B------:R-:W-:Y:S02]  /*c600*/  @!P2 LEA.HI.X R19, R19, UR11, R46, 0x2, P4 ;  /* 0x0000000b1313ac11 */ /* 0x000fe4000a0f142e */
[----:B------:R-:W-:-:S03]  /*c610*/  @!P1 LEA R20, P5, R21, UR10, 0x2 ;  /* 0x0000000a15149c11 */ /* 0x000fc6000f8a10ff */
[----:B--2---:R1:W-:Y:S01]  /*c620*/  @!P2 STG.E desc[UR24][R18.64], R45 ;  /* 0x0000002d1200a986 */ /* 0x0043e2000c101918 */
[----:B------:R-:W-:Y:S02]  /*c630*/  ISETP.NE.AND P2, PT, R41, RZ, PT ;  /* 0x000000ff2900720c */ /* 0x000fe40003f45270 */
[----:B------:R-:W-:-:S05]  /*c640*/  @!P1 LEA.HI.X R21, R21, UR11, R44, 0x2, P5 ;  /* 0x0000000b15159c11 */ /* 0x000fca000a8f142c */
[----:B----4-:R1:W-:Y:S01]  /*c650*/  @!P1 STG.E desc[UR24][R20.64], R47 ;  /* 0x0000002f14009986 */ /* 0x0103e2000c101918 */
[----:B0-----:R-:W-:-:S04]  /*c660*/  IADD3 R23, P1, PT, R51, UR15, RZ ;  /* 0x0000000f33177c10 */ /* 0x001fc8000ff3e0ff */
[----:B------:R-:W-:Y:S01]  /*c670*/  IADD3.X R44, PT, PT, R48, UR18, RZ, P1, !PT ;  /* 0x00000012302c7c10 */ /* 0x000fe20008ffe4ff */
[----:B------:R-:W-:Y:S08]  /*c680*/  @P2 BRA `(.L_x_1837) ;  /* 0xfffffffc00402947 */ /* 0x000ff0000383ffff */
.L_x_1836:
[----:B------:R-:W-:Y:S05]  /*c690*/  BSYNC.RECONVERGENT B1 ;  /* 0x0000000000017941 */ /* 0x000fea0003800200 */
.L_x_1835:
[----:B------:R-:W-:Y:S05]  /*c6a0*/  @!P0 BRA `(.L_x_1834) ;  /* 0x0000000000888947 */ /* 0x000fea0003800000 */
[----:B-1----:R-:W-:Y:S02]  /*c6b0*/  LOP3.LUT R12, R42, 0x1f, RZ, 0xc0, !PT ;  /* 0x0000001f2a0c7812 */ /* 0x002fe400078ec0ff */
        /* <DEDUP_REMOVED lines=33> */
.L_x_1834:
[----:B------:R-:W-:Y:S05]  /*c8d0*/  BSYNC.RECONVERGENT B0 ;  /* 0x0000000000007941 */ /* 0x000fea0003800200 */
.L_x_1833:
        /* <DEDUP_REMOVED lines=23> */
[----:B------:R-:W-:Y:S01]  /*ca50*/  IMAD.IADD R37, R9, 0x1, -R6 ;  /* 0x0000000109257824 */ /* 0x000fe200078e0a06 */
[----:B------:R-:W-:Y:S02]  /*ca60*/  LEA R15, R33, R14, 0x4 ;  /* 0x0000000e210f7211 */ /* 0x000fe400078e20ff */
[----:B------:R-:W-:Y:S02]  /*ca70*/  MOV R38, R29 ;  /* 0x0000001d00267202 */ /* 0x000fe40000000f00 */
[----:B------:R-:W-:Y:S02]  /*ca80*/  IADD3 R15, PT, PT, R15, 0x8, R0 ;  /* 0x000000080f0f7810 */ /* 0x000fe40007ffe000 */
[----:B------:R-:W-:-:S07]  /*ca90*/  IADD3 R10, PT, PT, -R37, RZ, RZ ;  /* 0x000000ff250a7210 */ /* 0x000fce0007ffe1ff */
.L_x_1842:
[C---:B01-3--:R-:W-:Y:S01]  /*caa0*/  VIADD R12, R38.reuse, 0xffffffff ;  /* 0xffffffff260c7836 */ /* 0x04bfe20000000000 */
[C---:B------:R-:W-:Y:S02]  /*cab0*/  IADD3 R13, PT, PT, R38.reuse, 0x1e, RZ ;  /* 0x0000001e260d7810 */ /* 0x040fe40007ffe0ff */
[----:B------:R-:W-:Y:S02]  /*cac0*/  LOP3.LUT R19, R38, 0x1f, RZ, 0xc0, !PT ;  /* 0x0000001f26137812 */ /* 0x000fe400078ec0ff */
[----:B------:R-:W-:Y:S02]  /*cad0*/  LOP3.LUT R21, R12, 0x1f, RZ, 0xc0, !PT ;  /* 0x0000001f0c157812 */ /* 0x000fe400078ec0ff */
[----:B------:R-:W-:Y:S02]  /*cae0*/  LOP3.LUT R23, R13, 0x1f, RZ, 0xc0, !PT ;  /* 0x0000001f0d177812 */ /* 0x000fe400078ec0ff */
[----:B------:R-:W-:Y:S02]  /*caf0*/  ISETP.GE.U32.AND P4, PT, R19, UR7, PT ;  /* 0x0000000713007c0c */ /* 0x000fe4000bf86070 */
[----:B------:R-:W-:-:S02]  /*cb00*/  ISETP.GE.U32.AND P3, PT, R21, UR7, PT ;  /* 0x0000000715007c0c */ /* 0x000fc4000bf66070 */
[----:B------:R-:W-:Y:S02]  /*cb10*/  ISETP.GE.U32.AND P2, PT, R23, UR7, PT ;  /* 0x0000000717007c0c */ /* 0x000fe4000bf46070 */
[----:B------:R-:W-:Y:S02]  /*cb20*/  IADD3 R18, PT, PT, R38, 0x1d, RZ ;  /* 0x0000001d26127810 */ /* 0x000fe40007ffe0ff */
[----:B------:R-:W-:Y:S02]  /*cb30*/  IADD3 R10, PT, PT, R10, 0x4, RZ ;  /* 0x000000040a0a7810 */ /* 0x000fe40007ffe0ff */
[----:B------:R-:W-:-:S03]  /*cb40*/  LOP3.LUT R47, R18, 0x1f, RZ, 0xc0, !PT ;  /* 0x0000001f122f7812 */ /* 0x000fc600078ec0ff */
[----:B------:R-:W0:Y:S01]  /*cb50*/  @!P4 LDS R39, [R15+-0x8] ;  /* 0xfffff8000f27c984 */ /* 0x000e220000000800 */
[----:B------:R-:W-:Y:S02]  /*cb60*/  ISETP.GE.U32.AND P1, PT, R47, UR7, PT ;  /* 0x000000072f007c0c */ /* 0x000fe4000bf26070 */
[----:B------:R-:W-:Y:S01]  /*cb70*/  @!P4 IADD3 R13, P6, PT, R19, R36, RZ ;  /* 0x00000024130dc210 */ /* 0x000fe20007fde0ff */
[----:B------:R-:W1:Y:S01]  /*cb80*/  @!P3 LDS R41, [R15+-0x4] ;  /* 0xfffffc000f29b984 */ /* 0x000e620000000800 */
[----:B------:R-:W-:Y:S02]  /*cb90*/  IADD3 R36, P5, PT, R36, UR15, RZ ;  /* 0x0000000f24247c10 */ /* 0x000fe4000ffbe0ff */
[----:B------:R-:W-:Y:S01]  /*cba0*/  IADD3 R38, PT, PT, R47, 0x1f, RZ ;  /* 0x0000001f2f267810 */ /* 0x000fe20007ffe0ff */
[----:B------:R-:W2:Y:S01]  /*cbb0*/  @!P2 LDS R43, [R15] ;  /* 0x000000000f2ba984 */ /* 0x000ea20000000800 */
[----:B------:R-:W-:Y:S01]  /*cbc0*/  @!P4 IMAD.X R18, RZ, RZ, R34, P6 ;  /* 0x000000ffff12c224 */ /* 0x000fe200030e0622 */
[----:B------:R-:W-:-:S02]  /*cbd0*/  IADD3.X R34, PT, PT, R34, UR18, RZ, P5, !PT ;  /* 0x0000001222227c10 */ /* 0x000fc4000affe4ff */
[----:B------:R-:W-:Y:S02]  /*cbe0*/  @!P4 LEA R12, P6, R13, UR4, 0x2 ;  /* 0x000000040d0ccc11 */ /* 0x000fe4000f8c10ff */
[----:B------:R3:W4:Y:S01]  /*cbf0*/  @!P1 LDS R45, [R15+0x4] ;  /* 0x000004000f2d9984 */ /* 0x0007220000000800 */
[----:B------:R-:W-:Y:S02]  /*cc00*/  @!P3 IADD3 R19, P5, PT, R21, R36, RZ ;  /* 0x000000241513b210 */ /* 0x000fe40007fbe0ff */
[----:B------:R-:W-:Y:S02]  /*cc10*/  @!P4 LEA.HI.X R13, R13, UR6, R18, 0x2, P6 ;  /* 0x000000060d0dcc11 */ /* 0x000fe4000b0f1412 */
[----:B------:R-:W-:Y:S02]  /*cc20*/  @!P3 IADD3.X R20, PT, PT, RZ, R34, RZ, P5, !PT ;  /* 0x00000022ff14b210 */ /* 0x000fe40002ffe4ff */
[----:B------:R-:W-:Y:S01]  /*cc30*/  @!P3 LEA R18, P5, R19, UR4, 0x2 ;  /* 0x000000041312bc11 */ /* 0x000fe2000f8a10ff */
[----:B---3--:R-:W-:Y:S01]  /*cc40*/  VIADD R15, R15, 0x10 ;  /* 0x000000100f0f7836 */ /* 0x008fe20000000000 */
[----:B------:R-:W-:-:S02]  /*cc50*/  IADD3 R36, P6, PT, R36, UR15, RZ ;  /* 0x0000000f24247c10 */ /* 0x000fc4000ffde0ff */
[----:B------:R-:W-:Y:S02]  /*cc60*/  @!P3 LEA.HI.X R19, R19, UR6, R20, 0x2, P5 ;  /* 0x000000061313bc11 */ /* 0x000fe4000a8f1414 */
[----:B------:R-:W-:Y:S02]  /*cc70*/  IADD3.X R34, PT, PT, R34, UR18, RZ, P6, !PT ;  /* 0x0000001222227c10 */ /* 0x000fe4000b7fe4ff */
[----:B------:R-:W-:Y:S02]  /*cc80*/  @!P2 IADD3 R21, P5, PT, R23, R36, RZ ;  /* 0x000000241715a210 */ /* 0x000fe40007fbe0ff */
[----:B------:R-:W-:Y:S02]  /*cc90*/  IADD3 R36, P6, PT, R36, UR15, RZ ;  /* 0x0000000f24247c10 */ /* 0x000fe4000ffde0ff */
[----:B------:R-:W-:Y:S02]  /*cca0*/  @!P2 IADD3.X R22, PT, PT, RZ, R34, RZ, P5, !PT ;  /* 0x00000022ff16a210 */ /* 0x000fe40002ffe4ff */
[----:B------:R-:W-:-:S02]  /*ccb0*/  @!P2 LEA R20, P5, R21, UR4, 0x2 ;  /* 0x000000041514ac11 */ /* 0x000fc4000f8a10ff */
[----:B------:R-:W-:Y:S02]  /*ccc0*/  IADD3.X R40, PT, PT, R34, UR18, RZ, P6, !PT ;  /* 0x0000001222287c10 */ /* 0x000fe4000b7fe4ff */
[----:B------:R-:W-:Y:S01]  /*ccd0*/  @!P2 LEA.HI.X R21, R21, UR6, R22, 0x2, P5 ;  /* 0x000000061515ac11 */ /* 0x000fe2000a8f1416 */
[----:B0-----:R3:W-:Y:S01]  /*cce0*/  @!P4 STG.E desc[UR24][R12.64], R39 ;  /* 0x000000270c00c986 */ /* 0x0017e2000c101918 */
[----:B------:R-:W-:-:S03]  /*ccf0*/  @!P1 IADD3 R23, P5, PT, R47, R36, RZ ;  /* 0x000000242f179210 */ /* 0x000fc60007fbe0ff */
[----:B-1----:R3:W-:Y:S02]  /*cd00*/  @!P3 STG.E desc[UR24][R18.64], R41 ;  /* 0x000000291200b986 */ /* 0x0027e4000c101918 */
[----:B------:R-:W-:Y:S01]  /*cd10*/  @!P1 IMAD.X R34, RZ, RZ, R40, P5 ;  /* 0x000000ffff229224 */ /* 0x000fe200028e0628 */
[C---:B------:R-:W-:Y:S01]  /*cd20*/  @!P1 LEA R22, P5, R23.reuse, UR4, 0x2 ;  /* 0x0000000417169c11 */ /* 0x040fe2000f8a10ff */
[----:B--2---:R3:W-:Y:S01]  /*cd30*/  @!P2 STG.E desc[UR24][R20.64], R43 ;  /* 0x0000002b1400a986 */ /* 0x0047e2000c101918 */
[----:B------:R-:W-:Y:S02]  /*cd40*/  ISETP.NE.AND P2, PT, R10, RZ, PT ;  /* 0x000000ff0a00720c */ /* 0x000fe40003f45270 */
[----:B------:R-:W-:-:S05]  /*cd50*/  @!P1 LEA.HI.X R23, R23, UR6, R34, 0x2, P5 ;  /* 0x0000000617179c11 */ /* 0x000fca000a8f1422 */
[----:B----4-:R3:W-:Y:S01]  /*cd60*/  @!P1 STG.E desc[UR24][R22.64], R45 ;  /* 0x0000002d16009986 */ /* 0x0107e2000c101918 */
[----:B------:R-:W-:-:S04]  /*cd70*/  IADD3 R36, P1, PT, R36, UR15, RZ ;  /* 0x0000000f24247c10 */ /* 0x000fc8000ff3e0ff */
[----:B------:R-:W-:Y:S01]  /*cd80*/  IADD3.X R34, PT, PT, R40, UR18, RZ, P1, !PT ;  /* 0x0000001228227c10 */ /* 0x000fe20008ffe4ff */
[----:B------:R-:W-:Y:S08]  /*cd90*/  @P2 BRA `(.L_x_1842) ;  /* 0xfffffffc00402947 */ /* 0x000ff0000383ffff */
.L_x_1841:
[----:B------:R-:W-:Y:S05]  /*cda0*/  BSYNC.RECONVERGENT B1 ;  /* 0x0000000000017941 */ /* 0x000fea0003800200 */
.L_x_1840:
[----:B------:R-:W-:Y:S05]  /*cdb0*/  @!P0 BRA `(.L_x_1839) ;  /* 0x0000000000888947 */ /* 0x000fea0003800000 */
[----:B01-3--:R-:W-:Y:S02]  /*cdc0*/  LOP3.LUT R13, R38, 0x1f, RZ, 0xc0, !PT ;  /* 0x0000001f260d7812 */ /* 0x00bfe400078ec0ff */
[----:B------:R-:W-:Y:S02]  /*cdd0*/  IADD3 R37, PT, PT, R4, R37, RZ ;  /* 0x0000002504257210 */ /* 0x000fe40007ffe0ff */
        /* <DEDUP_REMOVED lines=22> */
[----:B--2---:R-:W-:Y:S05]  /*cf40*/  @!P0 BRA `(.L_x_1839) ;  /* 0x0000000000248947 */ /* 0x004fea0003800000 */
        /* <DEDUP_REMOVED lines=9> */
.L_x_1839:
[----:B------:R-:W-:Y:S05]  /*cfe0*/  BSYNC.RECONVERGENT B0 ;  /* 0x0000000000007941 */ /* 0x000fea0003800200 */
.L_x_1838:
[----:B------:R-:W-:Y:S01]  /*cff0*/  BAR.SYNC.DEFER_BLOCKING 0x0 ;  /* 0x0000000000007b1d */ /* 0x000fe20000010000 */
[C---:B------:R-:W-:Y:S02]  /*d000*/  ISETP.LT.U32.AND P0, PT, R4.reuse, UR14, PT ;  /* 0x0000000e04007c0c */ /* 0x040fe4000bf01070 */
[----:B---3--:R-:W-:-:S03]  /*d010*/  IADD3 R22, PT, PT, R4, 0x1, R4 ;  /* 0x0000000104167810 */ /* 0x008fc60007ffe004 */
[----:B------:R-:W-:Y:S02]  /*d020*/  BSSY.RECONVERGENT B0, `(.L_x_1843) ;  /* 0x000006f000007945 */ /* 0x000fe40003800200 */
[C---:B012---:R-:W-:Y:S02]  /*d030*/  IMAD R13, R22.reuse, UR9, RZ ;  /* 0x00000009160d7c24 */ /* 0x047fe4000f8e02ff */
[----:B------:R-:W-:-:S05]  /*d040*/  IMAD.WIDE.U32 R22, R22, UR8, RZ ;  /* 0x0000000816167c25 */ /* 0x000fca000f8e00ff */
[----:B------:R-:W-:Y:S01]  /*d050*/  IADD3 R10, PT, PT, R23, R13, RZ ;  /* 0x0000000d170a7210 */ /* 0x000fe20007ffe0ff */
        /* <DEDUP_REMOVED lines=23> */
.L_x_1847:
[C---:B0-----:R-:W-:Y:S01]  /*d1d0*/  IADD3 R6, PT, PT, R23.reuse, -0x1, RZ ;  /* 0xffffffff17067810 */ /* 0x041fe20007ffe0ff */
[C---:B------:R-:W-:Y:S01]  /*d1e0*/  VIADD R7, R23.reuse, 0x1e ;  /* 0x0000001e17077836 */ /* 0x040fe20000000000 */
[----:B------:R-:W-:Y:S02]  /*d1f0*/  LOP3.LUT R13, R23, 0x1f, RZ, 0xc0, !PT ;  /* 0x0000001f170d7812 */ /* 0x000fe400078ec0ff */
[----:B------:R-:W-:Y:S02]  /*d200*/  LOP3.LUT R18, R6, 0x1f, RZ, 0xc0, !PT ;  /* 0x0000001f06127812 */ /* 0x000fe400078ec0ff */
[----:B------:R-:W-:Y:S02]  /*d210*/  LOP3.LUT R40, R7, 0x1f, RZ, 0xc0, !PT ;  /* 0x0000001f07287812 */ /* 0x000fe400078ec0ff */
[----:B------:R-:W-:Y:S02]  /*d220*/  ISETP.GE.U32.AND P4, PT, R13, UR7, PT ;  /* 0x000000070d007c0c */ /* 0x000fe4000bf86070 */
[----:B------:R-:W-:-:S02]  /*d230*/  ISETP.GE.U32.AND P3, PT, R18, UR7, PT ;  /* 0x0000000712007c0c */ /* 0x000fc4000bf66070 */
[----:B------:R-:W-:Y:S02]  /*d240*/  ISETP.GE.U32.AND P2, PT, R40, UR7, PT ;  /* 0x0000000728007c0c */ /* 0x000fe4000bf46070 */
[----:B------:R-:W-:Y:S02]  /*d250*/  IADD3 R12, PT, PT, R23, 0x1d, RZ ;  /* 0x0000001d170c7810 */ /* 0x000fe40007ffe0ff */
[----:B------:R-:W-:Y:S02]  /*d260*/  IADD3 R19, P5, PT, R36, UR15, RZ ;  /* 0x0000000f24137c10 */ /* 0x000fe4000ffbe0ff */
[----:B------:R-:W-:Y:S02]  /*d270*/  LOP3.LUT R43, R12, 0x1f, RZ, 0xc0, !PT ;  /* 0x0000001f0c2b7812 */ /* 0x000fe400078ec0ff */
[----:B------:R-:W-:Y:S01]  /*d280*/  IADD3.X R20, PT, PT, R38, UR18, RZ, P5, !PT ;  /* 0x0000001226147c10 */ /* 0x000fe2000affe4ff */
[----:B------:R-:W0:Y:S01]  /*d290*/  @!P4 LDS R35, [R34+-0x8] ;  /* 0xfffff8002223c984 */ /* 0x000e220000000800 */
[----:B------:R-:W-:-:S02]  /*d2a0*/  ISETP.GE.U32.AND P1, PT, R43, UR7, PT ;  /* 0x000000072b007c0c */ /* 0x000fc4000bf26070 */
[----:B------:R-:W-:Y:S01]  /*d2b0*/  @!P4 IADD3 R7, P6, PT, R13, R36, RZ ;  /* 0x000000240d07c210 */ /* 0x000fe20007fde0ff */
[----:B------:R-:W1:Y:S01]  /*d2c0*/  @!P3 LDS R37, [R34+-0x4] ;  /* 0xfffffc002225b984 */ /* 0x000e620000000800 */
[----:B------:R-:W-:Y:S02]  /*d2d0*/  @!P3 IADD3 R13, P5, PT, R18, R19, RZ ;  /* 0x00000013120db210 */ /* 0x000fe40007fbe0ff */
[----:B------:R-:W-:Y:S01]  /*d2e0*/  @!P4 IADD3.X R12, PT, PT, RZ, R38, RZ, P6, !PT ;  /* 0x00000026ff0cc210 */ /* 0x000fe200037fe4ff */
[----:B------:R-:W2:Y:S01]  /*d2f0*/  @!P2 LDS R39, [R34] ;  /* 0x000000002227a984 */ /* 0x000ea20000000800 */
[C---:B------:R-:W-:Y:S02]  /*d300*/  @!P4 LEA R6, P6, R7.reuse, UR10, 0x2 ;  /* 0x0000000a0706cc11 */ /* 0x040fe4000f8c10ff */
[----:B------:R-:W-:Y:S02]  /*d310*/  @!P3 IADD3.X R18, PT, PT, RZ, R20, RZ, P5, !PT ;  /* 0x00000014ff12b210 */ /* 0x000fe40002ffe4ff */
[----:B------:R-:W-:Y:S01]  /*d320*/  @!P4 LEA.HI.X R7, R7, UR11, R12, 0x2, P6 ;  /* 0x0000000b0707cc11 */ /* 0x000fe2000b0f140c */
[----:B------:R3:W4:Y:S01]  /*d330*/  @!P1 LDS R41, [R34+0x4] ;  /* 0x0000040022299984 */ /* 0x0007220000000800 */
[----:B------:R-:W-:-:S02]  /*d340*/  @!P3 LEA R12, P5, R13, UR10, 0x2 ;  /* 0x0000000a0d0cbc11 */ /* 0x000fc4000f8a10ff */
[----:B------:R-:W-:Y:S02]  /*d350*/  IADD3 R21, P6, PT, R19, UR15, RZ ;  /* 0x0000000f13157c10 */ /* 0x000fe4000ffde0ff */
[----:B------:R-:W-:Y:S02]  /*d360*/  @!P3 LEA.HI.X R13, R13, UR11, R18, 0x2, P5 ;  /* 0x0000000b0d0dbc11 */ /* 0x000fe4000a8f1412 */
[----:B------:R-:W-:Y:S02]  /*d370*/  IADD3.X R23, PT, PT, R20, UR18, RZ, P6, !PT ;  /* 0x0000001214177c10 */ /* 0x000fe4000b7fe4ff */
[----:B------:R-:W-:Y:S02]  /*d380*/  @!P2 IADD3 R19, P5, PT, R40, R21, RZ ;  /* 0x000000152813a210 */ /* 0x000fe40007fbe0ff */
[----:B------:R-:W-:Y:S02]  /*d390*/  IADD3 R38, P6, PT, R21, UR15, RZ ;  /* 0x0000000f15267c10 */ /* 0x000fe4000ffde0ff */
[----:B------:R-:W-:Y:S01]  /*d3a0*/  IADD3 R30, PT, PT, R30, 0x4, RZ ;  /* 0x000000041e1e7810 */ /* 0x000fe20007ffe0ff */
[----:B------:R-:W-:Y:S01]  /*d3b0*/  @!P2 IMAD.X R20, RZ, RZ, R23, P5 ;  /* 0x000000ffff14a224 */ /* 0x000fe200028e0617 */
[----:B------:R-:W-:-:S02]  /*d3c0*/  @!P2 LEA R18, P5, R19, UR10, 0x2 ;  /* 0x0000000a1312ac11 */ /* 0x000fc4000f8a10ff */
[----:B------:R-:W-:Y:S01]  /*d3d0*/  IADD3.X R40, PT, PT, R23, UR18, RZ, P6, !PT ;  /* 0x0000001217287c10 */ /* 0x000fe2000b7fe4ff */
[----:B------:R-:W-:Y:S01]  /*d3e0*/  VIADD R23, R43, 0x1f ;  /* 0x0000001f2b177836 */ /* 0x000fe20000000000 */
[----:B------:R-:W-:Y:S02]  /*d3f0*/  @!P2 LEA.HI.X R19, R19, UR11, R20, 0x2, P5 ;  /* 0x0000000b1313ac11 */ /* 0x000fe4000a8f1414 */
[----:B------:R-:W-:Y:S02]  /*d400*/  @!P1 IADD3 R21, P5, PT, R43, R38, RZ ;  /* 0x000000262b159210 */ /* 0x000fe40007fbe0ff */
[----:B---3--:R-:W-:Y:S02]  /*d410*/  IADD3 R34, PT, PT, R34, 0x10, RZ ;  /* 0x0000001022227810 */ /* 0x008fe40007ffe0ff */
[----:B------:R-:W-:Y:S01]  /*d420*/  @!P1 IADD3.X R36, PT, PT, RZ, R40, RZ, P5, !PT ;  /* 0x00000028ff249210 */ /* 0x000fe20002ffe4ff */
[----:B0-----:R0:W-:Y:S01]  /*d430*/  @!P4 STG.E desc[UR24][R6.64], R35 ;  /* 0x000000230600c986 */ /* 0x0011e2000c101918 */
[----:B------:R-:W-:-:S03]  /*d440*/  @!P1 LEA R20, P5, R21, UR10, 0x2 ;  /* 0x0000000a15149c11 */ /* 0x000fc6000f8a10ff */
[----:B-1----:R0:W-:Y:S01]  /*d450*/  @!P3 STG.E desc[UR24][R12.64], R37 ;  /* 0x000000250c00b986 */ /* 0x0021e2000c101918 */
[----:B------:R-:W-:-:S03]  /*d460*/  @!P1 LEA.HI.X R21, R21, UR11, R36, 0x2, P5 ;  /* 0x0000000b15159c11 */ /* 0x000fc6000a8f1424 */
[----:B--2---:R0:W-:Y:S01]  /*d470*/  @!P2 STG.E desc[UR24][R18.64], R39 ;  /* 0x000000271200a986 */ /* 0x0041e2000c101918 */
[----:B------:R-:W-:-:S03]  /*d480*/  ISETP.NE.AND P2, PT, R30, RZ, PT ;  /* 0x000000ff1e00720c */ /* 0x000fc60003f45270 */
[----:B----4-:R0:W-:Y:S01]  /*d490*/  @!P1 STG.E desc[UR24][R20.64], R41 ;  /* 0x0000002914009986 */ /* 0x0101e2000c101918 */
[----:B------:R-:W-:-:S04]  /*d4a0*/  IADD3 R36, P1, PT, R38, UR15, RZ ;  /* 0x0000000f26247c10 */ /* 0x000fc8000ff3e0ff */
[----:B------:R-:W-:-:S05]  /*d4b0*/  IADD3.X R38, PT, PT, R40, UR18, RZ, P1, !PT ;  /* 0x0000001228267c10 */ /* 0x000fca0008ffe4ff */
[----:B------:R-:W-:Y:S05]  /*d4c0*/  @P2 BRA `(.L_x_1847) ;  /* 0xfffffffc00402947 */ /* 0x000fea000383ffff */
.L_x_1846:
[----:B------:R-:W-:Y:S05]  /*d4d0*/  BSYNC.RECONVERGENT B1 ;  /* 0x0000000000017941 */ /* 0x000fea0003800200 */
.L_x_1845:
        /* <DEDUP_REMOVED lines=35> */
.L_x_1844:
[----:B------:R-:W-:Y:S05]  /*d710*/  BSYNC.RECONVERGENT B0 ;  /* 0x0000000000007941 */ /* 0x000fea0003800200 */
.L_x_1843:
        /* <DEDUP_REMOVED lines=12> */
[----:B--2---:R-:W-:-:S03]  /*d7e0*/  IMAD.MOV.U32 R5, RZ, RZ, RZ ;  /* 0x000000ffff057224 */ /* 0x004fc600078e00ff */
[----:B------:R-:W-:-:S04]  /*d7f0*/  LOP3.LUT R12, R12, 0x3, RZ, 0xc0, !PT ;  /* 0x000000030c0c7812 */ /* 0x000fc800078ec0ff */
[----:B------:R-:W-:-:S03]  /*d800*/  ISETP.NE.AND P0, PT, R12, RZ, PT ;  /* 0x000000ff0c00720c */ /* 0x000fc60003f05270 */
[----:B------:R-:W-:Y:S10]  /*d810*/  @!P1 BRA `(.L_x_1851) ;  /* 0x0000000000d09947 */ /* 0x000ff40003800000 */
[----:B------:R-:W-:Y:S02]  /*d820*/  LEA R11, R33, R14, 0x4 ;  /* 0x0000000e210b7211 */ /* 0x000fe400078e20ff */
[----:B------:R-:W-:Y:S02]  /*d830*/  IADD3 R5, PT, PT, R9, -R12, RZ ;  /* 0x8000000c09057210 */ /* 0x000fe40007ffe0ff */
[----:B------:R-:W-:-:S03]  /*d840*/  IADD3 R11, PT, PT, R11, 0x8, R0 ;  /* 0x000000080b0b7810 */ /* 0x000fc60007ffe000 */
[----:B------:R-:W-:-:S07]  /*d850*/  IMAD.MOV R0, RZ, RZ, -R5 ;  /* 0x000000ffff007224 */ /* 0x000fce00078e0a05 */
.L_x_1852:
[C---:B0-----:R-:W-:Y:S02]  /*d860*/  LOP3.LUT R9, R29.reuse, 0x1f, RZ, 0xc0, !PT ;  /* 0x0000001f1d097812 */ /* 0x041fe400078ec0ff */
[C---:B-1----:R-:W-:Y:S02]  /*d870*/  IADD3 R6, PT, PT, R29.reuse, -0x1, RZ ;  /* 0xffffffff1d067810 */ /* 0x042fe40007ffe0ff */
[C---:B------:R-:W-:Y:S01]  /*d880*/  IADD3 R7, PT, PT, R29.reuse, 0x1d, RZ ;  /* 0x0000001d1d077810 */ /* 0x040fe20007ffe0ff */
[----:B------:R-:W-:Y:S01]  /*d890*/  VIADD R29, R29, 0x1e ;  /* 0x0000001e1d1d7836 */ /* 0x000fe20000000000 */
[----:B------:R-:W-:Y:S02]  /*d8a0*/  LOP3.LUT R15, R6, 0x1f, RZ, 0xc0, !PT ;  /* 0x0000001f060f7812 */ /* 0x000fe400078ec0ff */
[----:B------:R-:W-:Y:S02]  /*d8b0*/  ISETP.GE.U32.AND P4, PT, R9, UR7, PT ;  /* 0x0000000709007c0c */ /* 0x000fe4000bf86070 */
[----:B------:R-:W-:-:S02]  /*d8c0*/  LOP3.LUT R29, R29, 0x1f, RZ, 0xc0, !PT ;  /* 0x0000001f1d1d7812 */ /* 0x000fc400078ec0ff */
[----:B------:R-:W-:Y:S02]  /*d8d0*/  ISETP.GE.U32.AND P3, PT, R15, UR7, PT ;  /* 0x000000070f007c0c */ /* 0x000fe4000bf66070 */
[----:B------:R-:W-:Y:S02]  /*d8e0*/  ISETP.GE.U32.AND P2, PT, R29, UR7, PT ;  /* 0x000000071d007c0c */ /* 0x000fe4000bf46070 */
[----:B------:R-:W-:Y:S02]  /*d8f0*/  LOP3.LUT R27, R7, 0x1f, RZ, 0xc0, !PT ;  /* 0x0000001f071b7812 */ /* 0x000fe400078ec0ff */
[----:B------:R-:W-:Y:S02]  /*d900*/  IADD3 R0, PT, PT, R0, 0x4, RZ ;  /* 0x0000000400007810 */ /* 0x000fe40007ffe0ff */
[----:B------:R-:W-:Y:S01]  /*d910*/  ISETP.GE.U32.AND P1, PT, R27, UR7, PT ;  /* 0x000000071b007c0c */ /* 0x000fe2000bf26070 */
[----:B------:R-:W0:Y:S01]  /*d920*/  @!P4 LDS R13, [R11+-0x8] ;  /* 0xfffff8000b0dc984 */ /* 0x000e220000000800 */
[----:B------:R-:W-:-:S02]  /*d930*/  @!P4 IADD3 R7, P6, PT, R9, R22, RZ ;  /* 0x000000160907c210 */ /* 0x000fc40007fde0ff */
[----:B------:R-:W-:Y:S01]  /*d940*/  IADD3 R22, P5, PT, R22, UR15, RZ ;  /* 0x0000000f16167c10 */ /* 0x000fe2000ffbe0ff */
[----:B------:R-:W1:Y:S01]  /*d950*/  @!P3 LDS R19, [R11+-0x4] ;  /* 0xfffffc000b13b984 */ /* 0x000e620000000800 */
[----:B------:R-:W-:Y:S02]  /*d960*/  @!P4 IADD3.X R8, PT, PT, RZ, R10, RZ, P6, !PT ;  /* 0x0000000aff08c210 */ /* 0x000fe400037fe4ff */
[----:B------:R-:W-:Y:S01]  /*d970*/  IADD3.X R14, PT, PT, R10, UR18, RZ, P5, !PT ;  /* 0x000000120a0e7c10 */ /* 0x000fe2000affe4ff */
[----:B------:R-:W2:Y:S01]  /*d980*/  @!P2 LDS R21, [R11] ;  /* 0x000000000b15a984 */ /* 0x000ea20000000800 */
[----:B------:R-:W-:Y:S02]  /*d990*/  @!P4 LEA R6, P6, R7, UR4, 0x2 ;  /* 0x000000040706cc11 */ /* 0x000fe4000f8c10ff */
[----:B------:R-:W-:Y:S01]  /*d9a0*/  @!P3 IADD3 R9, P5, PT, R15, R22, RZ ;  /* 0x000000160f09b210 */ /* 0x000fe20007fbe0ff */
[----:B------:R3:W4:Y:S01]  /*d9b0*/  @!P1 LDS R23, [R11+0x4] ;  /* 0x000004000b179984 */ /* 0x0007220000000800 */
[----:B------:R-:W-:-:S02]  /*d9c0*/  @!P4 LEA.HI.X R7, R7, UR6, R8, 0x2, P6 ;  /* 0x000000060707cc11 */ /* 0x000fc4000b0f1408 */
[----:B------:R-:W-:Y:S02]  /*d9d0*/  @!P3 IADD3.X R10, PT, PT, RZ, R14, RZ, P5, !PT ;  /* 0x0000000eff0ab210 */ /* 0x000fe40002ffe4ff */
[C---:B------:R-:W-:Y:S02]  /*d9e0*/  @!P3 LEA R8, P5, R9.reuse, UR4, 0x2 ;  /* 0x000000040908bc11 */ /* 0x040fe4000f8a10ff */
[----:B------:R-:W-:Y:S02]  /*d9f0*/  IADD3 R22, P6, PT, R22, UR15, RZ ;  /* 0x0000000f16167c10 */ /* 0x000fe4000ffde0ff */
[----:B------:R-:W-:Y:S02]  /*da00*/  @!P3 LEA.HI.X R9, R9, UR6, R10, 0x2, P5 ;  /* 0x000000060909bc11 */ /* 0x000fe4000a8f140a */
[----:B------:R-:W-:Y:S02]  /*da10*/  IADD3.X R16, PT, PT, R14, UR18, RZ, P6, !PT ;  /* 0x000000120e107c10 */ /* 0x000fe4000b7fe4ff */
[----:B------:R-:W-:Y:S01]  /*da20*/  @!P2 IADD3 R10, P5, PT, R29, R22, RZ ;  /* 0x000000161d0aa210 */ /* 0x000fe20007fbe0ff */
[----:B------:R-:W-:Y:S01]  /*da30*/  VIADD R29, R27, 0x1f ;  /* 0x0000001f1b1d7836 */ /* 0x000fe20000000000 */
[----:B------:R-:W-:-:S02]  /*da40*/  IADD3 R22, P6, PT, R22, UR15, RZ ;  /* 0x0000000f16167c10 */ /* 0x000fc4000ffde0ff */
[----:B---3--:R-:W-:Y:S01]  /*da50*/  IADD3 R11, PT, PT, R11, 0x10, RZ ;  /* 0x000000100b0b7810 */ /* 0x008fe20007ffe0ff */
[----:B------:R-:W-:Y:S01]  /*da60*/  @!P2 IMAD.X R15, RZ, RZ, R16, P5 ;  /* 0x000000ffff0fa224 */ /* 0x000fe200028e0610 */
[----:B------:R-:W-:Y:S02]  /*da70*/  @!P2 LEA R14, P5, R10, UR4, 0x2 ;  /* 0x000000040a0eac11 */ /* 0x000fe4000f8a10ff */
        /* <DEDUP_REMOVED lines=14> */
.L_x_1851:
[----:B------:R-:W-:Y:S05]  /*db60*/  BSYNC.RECONVERGENT B1 ;  /* 0x0000000000017941 */ /* 0x000fea0003800200 */
.L_x_1850:
[----:B------:R-:W-:Y:S05]  /*db70*/  @!P0 BRA `(.L_x_1849) ;  /* 0x0000000000888947 */ /* 0x000fea0003800000 */
[----:B0-----:R-:W-:Y:S02]  /*db80*/  LOP3.LUT R9, R29, 0x1f, RZ, 0xc0, !PT ;  /* 0x0000001f1d097812 */ /* 0x001fe400078ec0ff */
[----:B------:R-:W-:Y:S02]  /*db90*/  IADD3 R5, PT, PT, R4, R5, RZ ;  /* 0x0000000504057210 */ /* 0x000fe40007ffe0ff */
[----:B------:R-:W-:-:S03]  /*dba0*/  ISETP.GE.U32.AND P0, PT, R9, UR7, PT ;  /* 0x0000000709007c0c */ /* 0x000fc6000bf06070 */
[----:B------:R-:W-:-:S10]  /*dbb0*/  IMAD R2, R5, 0x4, R2 ;  /* 0x0000000405027824 */ /* 0x000fd400078e0202 */
[----:B-1----:R-:W0:Y:S01]  /*dbc0*/  @!P0 LDS R7, [R2] ;  /* 0x0000000002078984 */ /* 0x002e220000000800 */
        /* <DEDUP_REMOVED lines=19> */
[----:B---3--:R-:W-:Y:S05]  /*dd00*/  @!P0 BRA `(.L_x_1849) ;  /* 0x0000000000248947 */ /* 0x008fea0003800000 */
        /* <DEDUP_REMOVED lines=9> */
.L_x_1849:
[----:B------:R-:W-:Y:S05]  /*dda0*/  BSYNC.RECONVERGENT B0 ;  /* 0x0000000000007941 */ /* 0x000fea0003800200 */
.L_x_1848:
[----:B------:R-:W4:Y:S02]  /*ddb0*/  LDCU.64 UR4, c[0x0][0x3a8] ;  /* 0x00007500ff0477ac */ /* 0x000f240008000a00 */
[----:B----4-:R-:W-:-:S04]  /*ddc0*/  UISETP.NE.U32.AND UP0, UPT, UR4, URZ, UPT ;  /* 0x000000ff0400728c */ /* 0x010fc8000bf05070 */
[----:B------:R-:W-:Y:S01]  /*ddd0*/  UISETP.NE.AND.EX UP0, UPT, UR5, URZ, UPT, UP0 ;  /* 0x000000ff0500728c */ /* 0x000fe2000bf05300 */
[----:B------:R-:W-:Y:S08]  /*dde0*/  BAR.SYNC.DEFER_BLOCKING 0x0 ;  /* 0x0000000000007b1d */ /* 0x000ff00000010000 */
[----:B------:R-:W-:Y:S05]  /*ddf0*/  BRA.U !UP0, `(.L_x_1853) ;  /* 0x0000000108a07547 */ /* 0x000fea000b800000 */
[----:B--23--:R-:W2:Y:S01]  /*de00*/  SHFL.DOWN PT, R5, R24, 0x10, 0x1f ;  /* 0x0a001f0018057f89 */ /* 0x00cea200000e0000 */
[----:B------:R-:W-:Y:S01]  /*de10*/  ISETP.NE.AND P0, PT, R25, RZ, PT ;  /* 0x000000ff1900720c */ /* 0x000fe20003f05270 */
[----:B------:R-:W-:-:S12]  /*de20*/  BSSY B0, `(.L_x_1853) ;  /* 0x0000025000007945 */ /* 0x000fd80003800000 */
[----:B0-----:R-:W0:Y:S01]  /*de30*/  @!P0 S2R R11, SR_CgaCtaId ;  /* 0x00000000000b8919 */ /* 0x001e220000008800 */
[----:B------:R-:W-:Y:S02]  /*de40*/  @!P0 MOV R4, 0x400 ;  /* 0x0000040000048802 */ /* 0x000fe40000000f00 */
[----:B--2---:R-:W-:-:S05]  /*de50*/  FMNMX R5, R24, R5, !PT ;  /* 0x0000000518057209 */ /* 0x004fca0007800000 */
[----:B------:R-:W2:Y:S01]  /*de60*/  SHFL.DOWN PT, R0, R5, 0x8, 0x1f ;  /* 0x09001f0005007f89 */ /* 0x000ea200000e0000 */
[----:B0-----:R-:W-:-:S04]  /*de70*/  @!P0 LEA R4, R11, R4, 0x18 ;  /* 0x000000040b048211 */ /* 0x001fc800078ec0ff */
[----:B------:R-:W-:Y:S02]  /*de80*/  @!P0 LEA R4, R33, R4, 0x2 ;  /* 0x0000000421048211 */ /* 0x000fe400078e10ff */
[----:B--2---:R-:W-:-:S05]  /*de90*/  FMNMX R0, R5, R0, !PT ;  /* 0x0000000005007209 */ /* 0x004fca0007800000 */
[----:B-1----:R-:W0:Y:S02]  /*dea0*/  SHFL.DOWN PT, R7, R0, 0x4, 0x1f ;  /* 0x08801f0000077f89 */ /* 0x002e2400000e0000 */
        /* <DEDUP_REMOVED lines=23> */
.L_x_1861:
[----:B------:R-:W-:Y:S02]  /*e020*/  ISETP.NE.AND P0, PT, R3, RZ, PT ;  /* 0x000000ff0300720c */ /* 0x000fe40003f05270 */
[----:B-1----:R-:W-:-:S11]  /*e030*/  FMNMX R7, R2, R7, !PT ;  /* 0x0000000702077209 */ /* 0x002fd60007800000 */
[----:B------:R-:W-:Y:S05]  /*e040*/  @P0 BRA `(.L_x_1854) ;  /* 0x0000000000080947 */ /* 0x000fea0003800000 */
[----:B------:R-:W1:Y:S02]  /*e050*/  LDC.64 R4, c[0x0][0x3a8] ;  /* 0x0000ea00ff047b82 */ /* 0x000e640000000a00 */
[----:B-1----:R1:W-:Y:S02]  /*e060*/  REDG.E.MAX.S32.STRONG.GPU desc[UR24][R4.64], R7 ;  /* 0x000000070400798e */ /* 0x0023e4000d12e318 */
.L_x_1854:
[----:B------:R-:W-:Y:S05]  /*e070*/  BSYNC B0 ;  /* 0x0000000000007941 */ /* 0x000fea0003800000 */
.L_x_1853:
        /* <DEDUP_REMOVED lines=12> */
[----:B-123--:R-:W-:Y:S05]  /*e140*/  CALL.REL.NOINC `($__internal_21_$__cuda_sm20_rcp_rn_f32_slowpath) ;  /* 0x0000000400987944 */ /* 0x00efea0003c00000 */
[----:B------:R-:W-:Y:S05]  /*e150*/  BRA `(.L_x_1857) ;  /* 0x0000000000147947 */ /* 0x000fea0003800000 */
.L_x_1856:
[----:B------:R-:W4:Y:S01]  /*e160*/  MUFU.RCP R47, UR23 ;  /* 0x00000017002f7d08 */ /* 0x000f220008001000 */
[----:B------:R-:W-:-:S04]  /*e170*/  IMAD.U32 R0, RZ, RZ, UR23 ;  /* 0x00000017ff007e24 */ /* 0x000fc8000f8e00ff */
[----:B----4-:R-:W-:-:S04]  /*e180*/  FFMA R0, R47, R0, -1 ;  /* 0xbf8000002f007423 */ /* 0x010fc80000000000 */
[----:B------:R-:W-:-:S04]  /*e190*/  FADD.FTZ R0, -R0, -RZ ;  /* 0x800000ff00007221 */ /* 0x000fc80000010100 */
[----:B------:R-:W-:-:S07]  /*e1a0*/  FFMA R47, R47, R0, R47 ;  /* 0x000000002f2f7223 */ /* 0x000fce000000002f */
.L_x_1857:
[----:B0-----:R-:W0:Y:S02]  /*e1b0*/  LDC.64 R2, c[0x0][0x3b0] ;  /* 0x0000ec00ff027b82 */ /* 0x001e240000000a00 */
[----:B0-----:R-:W-:Y:S01]  /*e1c0*/  STG.E desc[UR24][R2.64], R47 ;  /* 0x0000002f02007986 */ /* 0x001fe2000c101918 */
[----:B------:R-:W-:Y:S05]  /*e1d0*/  EXIT ;  /* 0x000000000000794d */ /* 0x000fea0003800000 */
.L_x_1855:
[----:B------:R-:W-:Y:S01]  /*e1e0*/  HFMA2 R9, -RZ, RZ, 0, 2.384185791015625e-07 ;  /* 0x00000004ff097431 */ /* 0x000fe200000001ff */
[----:B------:R-:W-:Y:S01]  /*e1f0*/  MOV R11, 0x1f ;  /* 0x0000001f000b7802 */ /* 0x000fe20000000f00 */
[----:B------:R-:W-:-:S07]  /*e200*/  IMAD.MOV.U32 R4, RZ, RZ, -0x1 ;  /* 0xffffffffff047424 */ /* 0x000fce00078e00ff */
[----:B01----:R-:W-:Y:S05]  /*e210*/  WARPSYNC.COLLECTIVE R4, `(.L_x_1858) ;  /* 0x0000000004087348 */ /* 0x003fea0003c00000 */
[----:B-1----:R1:W2:Y:S02]  /*e220*/  SHFL.DOWN P0, R7, R0, R9, R11 ;  /* 0x0800000900077389 */ /* 0x0022a4000000000b */
[----:B012---:R-:W-:Y:S05]  /*e230*/  ENDCOLLECTIVE ;  /* 0x000000000000791b */ /* 0x007fea0003800000 */
.L_x_1858:
[----:B------:R-:W-:Y:S01]  /*e240*/  IMAD.MOV.U32 R9, RZ, RZ, 0x2 ;  /* 0x00000002ff097424 */ /* 0x000fe200078e00ff */
[----:B------:R-:W-:-:S04]  /*e250*/  MOV R5, R7 ;  /* 0x0000000700057202 */ /* 0x000fc80000000f00 */
[----:B------:R-:W-:-:S04]  /*e260*/  FMNMX R5, R5, R0, !PT ;  /* 0x0000000005057209 */ /* 0x000fc80007800000 */
[----:B------:R-:W-:-:S07]  /*e270*/  MOV R0, R5 ;  /* 0x0000000500007202 */ /* 0x000fce0000000f00 */
[----:B------:R-:W-:Y:S05]  /*e280*/  WARPSYNC.COLLECTIVE R4, `(.L_x_1859) ;  /* 0x0000000004087348 */ /* 0x000fea0003c00000 */
[----:B------:R0:W1:Y:S02]  /*e290*/  SHFL.DOWN P0, R7, R0, R9, R11 ;  /* 0x0800000900077389 */ /* 0x000064000000000b */
[----:B01----:R-:W-:Y:S05]  /*e2a0*/  ENDCOLLECTIVE ;  /* 0x000000000000791b */ /* 0x003fea0003800000 */
.L_x_1859:
[----:B------:R-:W-:Y:S01]  /*e2b0*/  IMAD.MOV.U32 R9, RZ, RZ, 0x1 ;  /* 0x00000001ff097424 */ /* 0x000fe200078e00ff */
[----:B------:R-:W-:-:S04]  /*e2c0*/  MOV R2, R7 ;  /* 0x0000000700027202 */ /* 0x000fc80000000f00 */
[----:B------:R-:W-:-:S04]  /*e2d0*/  FMNMX R2, R5, R2, !PT ;  /* 0x0000000205027209 */ /* 0x000fc80007800000 */
[----:B------:R-:W-:-:S07]  /*e2e0*/  MOV R0, R2 ;  /* 0x0000000200007202 */ /* 0x000fce0000000f00 */
[----:B------:R-:W-:Y:S05]  /*e2f0*/  WARPSYNC.COLLECTIVE R4, `(.L_x_1860) ;  /* 0x0000000004087348 */ /* 0x000fea0003c00000 */
[----:B------:R0:W1:Y:S02]  /*e300*/  SHFL.DOWN P0, R7, R0, R9, R11 ;  /* 0x0800000900077389 */ /* 0x000064000000000b */
[----:B01----:R-:W-:Y:S05]  /*e310*/  ENDCOLLECTIVE ;  /* 0x000000000000791b */ /* 0x003fea0003800000 */
.L_x_1860:
[----:B------:R-:W-:Y:S05]  /*e320*/  BRA `(.L_x_1861) ;  /* 0xfffffffc003c7947 */ /* 0x000fea000383ffff */
        .weak           $__internal_20_$__cuda_sm20_div_u64
        .type           $__internal_20_$__cuda_sm20_div_u64,@function
        .size           $__internal_20_$__cuda_sm20_div_u64,($__internal_21_$__cuda_sm20_rcp_rn_f32_slowpath - $__internal_20_$__cuda_sm20_div_u64)
$__internal_20_$__cuda_sm20_div_u64:
        /* <DEDUP_REMOVED lines=71> */
[----:B------:R-:W-:Y:S11]  /*e7a0*/  RET.REL.NODEC R4 `(_ZN18transformer_engine6detail43dgated_act_cast_transpose_kernel_notalignedILi2ELi4Ef6__half13__nv_fp8_e4m3NS_5EmptyEXadL_ZNS_6dqgeluIffEET_T0_RKS4_EEXadL_ZNS_5qgeluIffEES6_S7_S9_EEEEvPKT2_SD_PT3_SF_PKT1_PSG_SJ_mmm) ;  /* 0xffffff1804147950 */ /* 0x000ff60003c3ffff */
        .weak           $__internal_21_$__cuda_sm20_rcp_rn_f32_slowpath
        .type           $__internal_21_$__cuda_sm20_rcp_rn_f32_slowpath,@function
        .size           $__internal_21_$__cuda_sm20_rcp_rn_f32_slowpath,(.L_x_29322 - $__internal_21_$__cuda_sm20_rcp_rn_f32_slowpath)
$__internal_21_$__cuda_sm20_rcp_rn_f32_slowpath:
        /* <DEDUP_REMOVED lines=15> */
.L_x_1863:
        /* <DEDUP_REMOVED lines=13> */
[----:B------:R-:W-:Y:S02]  /*e970*/  LOP3.LUT R45, R45, 0x800000, RZ, 0xfc, !PT ;  /* 0x008000002d2d7812 */ /* 0x000fe400078efcff */
[----:B------:R-:W-:-:S05]  /*e980*/  SEL R53, RZ, 0xffffffff, !P0 ;  /* 0xffffffffff357807 */ /* 0x000fca0004000000 */
[----:B------:R-:W-:Y:S01]  /*e990*/  IMAD.MOV R53, RZ, RZ, -R53 ;  /* 0x000000ffff357224 */ /* 0x000fe200078e0a35 */
[----:B------:R-:W-:-:S04]  /*e9a0*/  SHF.L.U32 R54, R49, R44, RZ ;  /* 0x0000002c31367219 */ /* 0x000fc800000006ff */
[-C--:B------:R-:W-:Y:S02]  /*e9b0*/  LOP3.LUT P1, RZ, R53, R44.reuse, R45, 0xf8, !PT ;  /* 0x0000002c35ff7212 */ /* 0x080fe4000782f82d */
[----:B------:R-:W-:Y:S02]  /*e9c0*/  LOP3.LUT R49, R54, R45, RZ, 0xc0, !PT ;  /* 0x0000002d36317212 */ /* 0x000fe400078ec0ff */
[----:B------:R-:W-:Y:S02]  /*e9d0*/  IADD3 R54, PT, PT, R47, -0xfc, RZ ;  /* 0xffffff042f367810 */ /* 0x000fe40007ffe0ff */
[----:B------:R-:W-:Y:S02]  /*e9e0*/  SHF.R.U32.HI R49, RZ, R44, R49 ;  /* 0x0000002cff317219 */ /* 0x000fe40000011631 */
[----:B------:R-:W-:Y:S02]  /*e9f0*/  SHF.R.U32.HI R47, RZ, R54, R45 ;  /* 0x00000036ff2f7219 */ /* 0x000fe4000001162d */
[----:B------:R-:W-:-:S02]  /*ea00*/  LOP3.LUT P0, RZ, R49, 0x1, RZ, 0xc0, !PT ;  /* 0x0000000131ff7812 */ /* 0x000fc4000780c0ff */
[----:B------:R-:W-:-:S04]  /*ea10*/  LOP3.LUT P2, RZ, R49, 0x2, RZ, 0xc0, !PT ;  /* 0x0000000231ff7812 */ /* 0x000fc8000784c0ff */
        /* <DEDUP_REMOVED lines=9> */
.L_x_1865:
[----:B------:R0:W1:Y:S02]  /*eab0*/  MUFU.RCP R47, R0 ;  /* 0x00000000002f7308 */ /* 0x0000640000001000 */
.L_x_1864:
[----:B------:R-:W-:Y:S05]  /*eac0*/  BSYNC B0 ;  /* 0x0000000000007941 */ /* 0x000fea0003800000 */
.L_x_1862:
[----:B------:R-:W-:Y:S01]  /*ead0*/  HFMA2 R45, -RZ, RZ, 0, 0 ;  /* 0x00000000ff2d7431 */ /* 0x000fe200000001ff */
[----:B------:R-:W-:-:S04]  /*eae0*/  MOV R44, R2 ;  /* 0x00000002002c7202 */ /* 0x000fc80000000f00 */
[----:B01----:R-:W-:Y:S05]  /*eaf0*/  RET.REL.NODEC R44 `(_ZN18transformer_engine6detail43dgated_act_cast_transpose_kernel_notalignedILi2ELi4Ef6__half13__nv_fp8_e4m3NS_5EmptyEXadL_ZNS_6dqgeluIffEET_T0_RKS4_EEXadL_ZNS_5qgeluIffEES6_S7_S9_EEEEvPKT2_SD_PT3_SF_PKT1_PSG_SJ_mmm) ;  /* 0xffffff142c407950 */ /* 0x003fea0003c3ffff */
.L_x_1866:
        /* <DEDUP_REMOVED lines=16> */
.L_x_29322:


//--------------------- .text._ZN18transformer_engine6detail32dgated_act_cast_transpose_kernelILi2ELi4Ef6__half13__nv_fp8_e4m3NS_5EmptyEXadL_ZNS_6dqgeluIffEET_T0_RKS4_EEXadL_ZNS_5qgeluIffEES6_S7_S9_EEEEvPKT2_SD_PT3_SF_PKT1_PSG_SJ_mmm --------------------------
	.section	.text._ZN18transformer_engine6detail32dgated_act_cast_transpose_kernelILi2ELi4Ef6__half13__nv_fp8_e4m3NS_5EmptyEXadL_ZNS_6dqgeluIffEET_T0_RKS4_EEXadL_ZNS_5qgeluIffEES6_S7_S9_EEEEvPKT2_SD_PT3_SF_PKT1_PSG_SJ_mmm,"ax",@progbits
	.align	128
        .global         _ZN18transformer_engine6detail32dgated_act_cast_transpose_kernelILi2ELi4Ef6__half13__nv_fp8_e4m3NS_5EmptyEXadL_ZNS_6dqgeluIffEET_T0_RKS4_EEXadL_ZNS_5qgeluIffEES6_S7_S9_EEEEvPKT2_SD_PT3_SF_PKT1_PSG_SJ_mmm
        .type           _ZN18transformer_engine6detail32dgated_act_cast_transpose_kernelILi2ELi4Ef6__half13__nv_fp8_e4m3NS_5EmptyEXadL_ZNS_6dqgeluIffEET_T0_RKS4_EEXadL_ZNS_5qgeluIffEES6_S7_S9_EEEEvPKT2_SD_PT3_SF_PKT1_PSG_SJ_mmm,@function
        .size           _ZN18transformer_engine6detail32dgated_act_cast_transpose_kernelILi2ELi4Ef6__half13__nv_fp8_e4m3NS_5EmptyEXadL_ZNS_6dqgeluIffEET_T0_RKS4_EEXadL_ZNS_5qgeluIffEES6_S7_S9_EEEEvPKT2_SD_PT3_SF_PKT1_PSG_SJ_mmm,(.L_x_29324 - _ZN18transformer_engine6detail32dgated_act_cast_transpose_kernelILi2ELi4Ef6__half13__nv_fp8_e4m3NS_5EmptyEXadL_ZNS_6dqgeluIffEET_T0_RKS4_EEXadL_ZNS_5qgeluIffEES6_S7_S9_EEEEvPKT2_SD_PT3_SF_PKT1_PSG_SJ_mmm)
        .other          _ZN18transformer_engine6detail32dgated_act_cast_transpose_kernelILi2ELi4Ef6__half13__nv_fp8_e4m3NS_5EmptyEXadL_ZNS_6dqgeluIffEET_T0_RKS4_EEXadL_ZNS_5qgeluIffEES6_S7_S9_EEEEvPKT2_SD_PT3_SF_PKT1_PSG_SJ_mmm,@"STO_CUDA_ENTRY STV_DEFAULT"
_ZN18transformer_engine6detail32dgated_act_cast_transpose_kernelILi2ELi4Ef6__half13__nv_fp8_e4m3NS_5EmptyEXadL_ZNS_6dqgeluIffEET_T0_RKS4_EEXadL_ZNS_5qgeluIffEES6_S7_S9_EEEEvPKT2_SD_PT3_SF_PKT1_PSG_SJ_mmm:
.text._ZN18transformer_engine6detail32dgated_act_cast_transpose_kernelILi2ELi4Ef6__half13__nv_fp8_e4m3NS_5EmptyEXadL_ZNS_6dqgeluIffEET_T0_RKS4_EEXadL_ZNS_5qgeluIffEES6_S7_S9_EEEEvPKT2_SD_PT3_SF_PKT1_PSG_SJ_mmm:
        /* <DEDUP_REMOVED lines=39> */
.L_x_1867:
[----:B------:R-:W-:-:S07]  /*0270*/  MOV R4, 0x290 ;  /* 0x0000029000047802 */ /* 0x000fce0000000f00 */
[----:B------:R-:W-:Y:S05]  /*0280*/  CALL.REL.NOINC `($__internal_22_$__cuda_sm20_div_u64) ;  /* 0x000000b000707944 */ /* 0x000fea0003c00000 */
        /* <DEDUP_REMOVED lines=11> */
.L_x_1868:
        /* <DEDUP_REMOVED lines=16> */
[----:B------:R-:W-:-:S02]  /*0440*/  SHF.L.U32 R73, R75, 0x2, RZ ;  /* 0x000000024b497819 */ /* 0x000fc400000006ff */
[----:B------:R-:W-:Y:S01]  /*0450*/  SHF.L.U32 R9, R75, 0x4, RZ ;  /* 0x000000044b097819 */ /* 0x000fe200000006ff */
[----:B------:R-:W-:Y:S01]  /*0460*/  ULEA.HI.X UR27, UR21, UR15, UR14, 0x1, UP1 ;  /* 0x0000000f151b7291 */ /* 0x000fe200088f0c0e */
[----:B------:R-:W-:Y:S01]  /*0470*/  IADD3 R8, PT, PT, -R73, R74, RZ ;  /* 0x0000004a49087210 */ /* 0x000fe20007ffe1ff */
[----:B------:R-:W0:Y:S02]  /*0480*/  LDCU.64 UR8, c[0x0][0x3a0] ;  /* 0x00007400ff0877ac */ /* 0x000e240008000a00 */
[C---:B------:R-:W-:Y:S01]  /*0490*/  IMAD R7, R9.reuse, UR20, RZ ;  /* 0x0000001409077c24 */ /* 0x040fe2000f8e02ff */
[----:B------:R-:W-:Y:S01]  /*04a0*/  LOP3.LUT R62, R8, 0x1f, RZ, 0xc0, !PT ;  /* 0x0000001f083e7812 */ /* 0x000fe200078ec0ff */
[----:B------:R-:W-:-:S05]  /*04b0*/  IMAD.WIDE.U32 R64, R9, UR16, RZ ;  /* 0x0000001009407c25 */ /* 0x000fca000f8e00ff */
[----:B------:R-:W-:Y:S02]  /*04c0*/  IADD3 R7, PT, PT, R65, R7, RZ ;  /* 0x0000000741077210 */ /* 0x000fe40007ffe0ff */
[----:B------:R-:W-:-:S04]  /*04d0*/  IADD3 R6, P0, PT, R62, R64, RZ ;  /* 0x000000403e067210 */ /* 0x000fc80007f1e0ff */
[----:B------:R-:W-:Y:S02]  /*04e0*/  IADD3.X R5, PT, PT, RZ, R7, RZ, P0, !PT ;  /* 0x00000007ff057210 */ /* 0x000fe400007fe4ff */
[C---:B------:R-:W-:Y:S02]  /*04f0*/  SHF.L.U32 R54, R6.reuse, 0x2, RZ ;  /* 0x0000000206367819 */ /* 0x040fe400000006ff */
[----:B------:R-:W-:Y:S02]  /*0500*/  SHF.L.U64.HI R20, R6, 0x2, R5 ;  /* 0x0000000206147819 */ /* 0x000fe40000010205 */
[----:B------:R-:W-:-:S04]  /*0510*/  IADD3 R10, P0, PT, R54, UR26, RZ ;  /* 0x0000001a360a7c10 */ /* 0x000fc8000ff1e0ff */
[----:B------:R-:W-:-:S05]  /*0520*/  IADD3.X R11, PT, PT, R20, UR27, RZ, P0, !PT ;  /* 0x0000001b140b7c10 */ /* 0x000fca00087fe4ff */
[----:B---3--:R-:W2:Y:S01]  /*0530*/  LDG.E R67, desc[UR28][R10.64] ;  /* 0x0000001c0a437981 */ /* 0x008ea2000c1e1900 */
[----:B0-----:R-:W-:-:S04]  /*0540*/  ISETP.NE.U32.AND P0, PT, RZ, UR8, PT ;  /* 0x00000008ff007c0c */ /* 0x001fc8000bf05070 */
[----:B------:R-:W-:Y:S01]  /*0550*/  ISETP.NE.AND.EX P0, PT, RZ, UR9, PT, P0 ;  /* 0x00000009ff007c0c */ /* 0x000fe2000bf05300 */
[----:B------:R-:W0:Y:S01]  /*0560*/  S2R R19, SR_CgaCtaId ;  /* 0x0000000000137919 */ /* 0x000e220000008800 */
[----:B------:R-:W-:Y:S01]  /*0570*/  MOV R0, 0x400 ;  /* 0x0000040000007802 */ /* 0x000fe20000000f00 */
[----:B------:R-:W-:Y:S01]  /*0580*/  ULEA UR7, UP0, UR18, UR7, 0x7 ;  /* 0x0000000712077291 */ /* 0x000fe2000f8038ff */
[----:B------:R-:W-:Y:S01]  /*0590*/  MOV R15, 0x437c0000 ;  /* 0x437c0000000f7802 */ /* 0x000fe20000000f00 */
[----:B------:R-:W1:Y:S08]  /*05a0*/  LDCU.128 UR8, c[0x0][0x390] ;  /* 0x00007200ff0877ac */ /* 0x000e700008000c00 */
[----:B------:R-:W3:Y:S02]  /*05b0*/  @P0 LDC.64 R2, c[0x0][0x3a0] ;  /* 0x0000e800ff020b82 */ /* 0x000ee40000000a00 */
[----:B---3--:R3:W5:Y:S01]  /*05c0*/  @P0 LDG.E R18, desc[UR28][R2.64] ;  /* 0x0000001c02120981 */ /* 0x008762000c1e1900 */
[----:B------:R-:W-:Y:S01]  /*05d0*/  IADD3 R0, PT, PT, R0, 0x20, RZ ;  /* 0x0000002000007810 */ /* 0x000fe20007ffe0ff */
[----:B------:R-:W-:Y:S01]  /*05e0*/  ULEA UR15, UP1, UR7, UR12, 0x1 ;  /* 0x0000000c070f7291 */ /* 0x000fe2000f8208ff */
[----:B------:R-:W-:Y:S01]  /*05f0*/  HFMA2 R63, -RZ, RZ, 0, 0 ;  /* 0x00000000ff3f7431 */ /* 0x000fe200000001ff */
[----:B------:R-:W-:Y:S01]  /*0600*/  ULEA.HI.X UR18, UR18, UR22, UR19, 0x7, UP0 ;  /* 0x0000001612127291 */ /* 0x000fe200080f3c13 */
[----:B0-----:R-:W-:Y:S01]  /*0610*/  LEA R19, R19, R0, 0x18 ;  /* 0x0000000013137211 */ /* 0x001fe200078ec0ff */
[----:B----4-:R-:W-:Y:S01]  /*0620*/  UIMAD UR12, UR6, UR24, URZ ;  /* 0x00000018060c72a4 */ /* 0x010fe2000f8e02ff */
[----:B------:R-:W-:Y:S01]  /*0630*/  IADD3 R4, PT, PT, R8, -0x1, RZ ;  /* 0xffffffff08047810 */ /* 0x000fe20007ffe0ff */
[----:B------:R-:W-:Y:S01]  /*0640*/  ULEA.HI.X UR13, UR7, UR13, UR18, 0x1, UP1 ;  /* 0x0000000d070d7291 */ /* 0x000fe200088f0c12 */
[----:B------:R-:W-:Y:S01]  /*0650*/  MOV R25, UR16 ;  /* 0x0000001000197c02 */ /* 0x000fe20008000f00 */
[----:B---3--:R-:W-:Y:S01]  /*0660*/  HFMA2 R3, -RZ, RZ, 0.96630859375, -0.0022525787353515625 ;  /* 0x3bbb989dff037431 */ /* 0x008fe200000001ff */
[----:B------:R-:W-:Y:S01]  /*0670*/  UIMAD.WIDE.U32 UR6, UR23, UR24, URZ ;  /* 0x00000018170672a5 */ /* 0x000fe2000f8e00ff */
[----:B------:R-:W-:Y:S01]  /*0680*/  LOP3.LUT R4, R4, 0x1f, RZ, 0xc0, !PT ;  /* 0x0000001f04047812 */ /* 0x000fe200078ec0ff */
[----:B------:R-:W-:Y:S01]  /*0690*/  USHF.R.U64 UR22, UR16, 0x1, UR17 ;  /* 0x0000000110167899 */ /* 0x000fe20008001211 */
[----:B------:R-:W-:Y:S01]  /*06a0*/  LOP3.LUT R76, R74, 0x1f, RZ, 0xc0, !PT ;  /* 0x0000001f4a4c7812 */ /* 0x000fe200078ec0ff */
[----:B------:R-:W-:Y:S01]  /*06b0*/  USHF.R.U32.HI UR24, URZ, 0x1, UR17 ;  /* 0x00000001ff187899 */ /* 0x000fe20008011611 */
[----:B------:R-:W-:Y:S01]  /*06c0*/  BSSY.RECONVERGENT B1, `(.L_x_1869) ;  /* 0x0000070000017945 */ /* 0x000fe20003800200 */
[----:B------:R-:W-:-:S02]  /*06d0*/  UIMAD UR23, UR23, UR25, UR12 ;  /* 0x00000019171772a4 */ /* 0x000fc4000f8e020c */
[----:B------:R-:W-:Y:S02]  /*06e0*/  USHF.L.U32 UR18, UR22, 0x2, URZ ;  /* 0x0000000216127899 */ /* 0x000fe400080006ff */
[----:B------:R-:W-:Y:S01]  /*06f0*/  IMAD R17, R9, UR24, RZ ;  /* 0x0000001809117c24 */ /* 0x000fe2000f8e02ff */
[----:B------:R-:W-:Y:S02]  /*0700*/  USHF.L.U64.HI UR19, UR22, 0x2, UR24 ;  /* 0x0000000216137899 */ /* 0x000fe40008010218 */
[----:B------:R-:W-:Y:S01]  /*0710*/  USHF.L.U32 UR12, UR6, 0x6, URZ ;  /* 0x00000006060c7899 */ /* 0x000fe200080006ff */
[----:B------:R-:W-:Y:S01]  /*0720*/  MOV R58, UR18 ;  /* 0x00000012003a7c02 */ /* 0x000fe20008000f00 */
[----:B------:R-:W-:Y:S02]  /*0730*/  UIADD3 UR7, UPT, UPT, UR7, UR23, URZ ;  /* 0x0000001707077290 */ /* 0x000fe4000fffe0ff */
[----:B-1----:R-:W-:Y:S01]  /*0740*/  UIADD3 UR21, UP0, UPT, UR21, UR8, URZ ;  /* 0x0000000815157290 */ /* 0x002fe2000ff1e0ff */
[----:B------:R-:W-:Y:S01]  /*0750*/  IMAD.U32 R59, RZ, RZ, UR19 ;  /* 0x00000013ff3b7e24 */ /* 0x000fe2000f8e00ff */
[----:B------:R-:W-:-:S02]  /*0760*/  ULEA UR8, UP1, UR4, UR12, 0x7 ;  /* 0x0000000c04087291 */ /* 0x000fc4000f8238ff */
[----:B------:R-:W-:Y:S01]  /*0770*/  USHF.L.U64.HI UR6, UR6, 0x6, UR7 ;  /* 0x0000000606067899 */ /* 0x000fe20008010207 */
[----:B------:R-:W-:Y:S01]  /*0780*/  IMAD.WIDE.U32 R58, R9, UR22, R58 ;  /* 0x00000016093a7c25 */ /* 0x000fe2000f8e003a */
[----:B------:R-:W-:Y:S02]  /*0790*/  UIADD3 UR8, UP2, UPT, UR8, UR10, URZ ;  /* 0x0000000a08087290 */ /* 0x000fe4000ff5e0ff */
[----:B------:R-:W-:Y:S02]  /*07a0*/  ULEA.HI.X UR4, UR4, UR6, UR5, 0x7, UP1 ;  /* 0x0000000604047291 */ /* 0x000fe400088f3c05 */
[----:B------:R-:W-:Y:S02]  /*07b0*/  USHF.L.U32 UR7, UR16, 0x2, URZ ;  /* 0x0000000210077899 */ /* 0x000fe400080006ff */
[----:B------:R-:W-:Y:S02]  /*07c0*/  UIADD3.X UR11, UPT, UPT, UR4, UR11, URZ, UP2, !UPT ;  /* 0x0000000b040b7290 */ /* 0x000fe400097fe4ff */
[----:B------:R-:W-:-:S02]  /*07d0*/  UIMAD UR4, UR20, 0x5, URZ ;  /* 0x00000005140478a4 */ /* 0x000fc4000f8e02ff */
[----:B------:R-:W-:Y:S02]  /*07e0*/  USHF.L.U64.HI UR10, UR16, 0x2, UR17 ;  /* 0x00000002100a7899 */ /* 0x000fe40008010211 */
[----:B------:R-:W-:Y:S02]  /*07f0*/  USHF.L.U32 UR12, UR16, 0x1, URZ ;  /* 0x00000001100c7899 */ /* 0x000fe400080006ff */
[----:B------:R-:W-:Y:S02]  /*0800*/  UIADD3.X UR9, UPT, UPT, UR14, UR9, URZ, UP0, !UPT ;  /* 0x000000090e097290 */ /* 0x000fe400087fe4ff */
[----:B------:R-:W-:Y:S02]  /*0810*/  USHF.L.U64.HI UR14, UR16, 0x1, UR17 ;  /* 0x00000001100e7899 */ /* 0x000fe40008010211 */
[----:B------:R-:W-:Y:S01]  /*0820*/  UIADD3 UR5, UP0, UPT, UR12, UR26, URZ ;  /* 0x0000001a0c057290 */ /* 0x000fe2000ff1e0ff */
[----:B------:R-:W-:Y:S01]  /*0830*/  UMOV UR6, 0x3f800000 ;  /* 0x3f80000000067882 */ /* 0x000fe20000000000 */
[----:B--2---:R-:W-:-:S05]  /*0840*/  HADD2.F32 R13, -RZ, R67.H0_H0 ;  /* 0x20000043ff0d7230 */ /* 0x004fca0000004100 */
        /* <DEDUP_REMOVED lines=10> */
[C---:B------:R-:W-:Y:S01]  /*08f0*/  LEA R60, P1, R2.reuse, UR15, 0x2 ;  /* 0x0000000f023c7c11 */ /* 0x040fe2000f8210ff */
[----:B------:R-:W0:Y:S03]  /*0900*/  MUFU.EX2 R21, R12 ;  /* 0x0000000c00157308 */ /* 0x000e260000000800 */
[----:B------:R-:W-:Y:S02]  /*0910*/  LEA.HI.X R61, R2, UR13, R3, 0x2, P1 ;  /* 0x0000000d023d7c11 */ /* 0x000fe400088f1403 */
[----:B------:R-:W-:Y:S02]  /*0920*/  IADD3 R14, P1, PT, R4, R64, RZ ;  /* 0x00000040040e7210 */ /* 0x000fe40007f3e0ff */
[----:B------:R-:W-:-:S02]  /*0930*/  IADD3 R3, PT, PT, R17, R59, RZ ;  /* 0x0000003b11037210 */ /* 0x000fc40007ffe0ff */
[----:B------:R-:W-:Y:S02]  /*0940*/  IADD3.X R15, PT, PT, RZ, R7, RZ, P1, !PT ;  /* 0x00000007ff0f7210 */ /* 0x000fe40000ffe4ff */
[----:B------:R-:W-:Y:S02]  /*0950*/  IADD3 R2, P2, PT, R4, R58, RZ ;  /* 0x0000003a04027210 */ /* 0x000fe40007f5e0ff */
[----:B------:R-:W-:Y:S01]  /*0960*/  IADD3 R48, P4, PT, R60, UR18, RZ ;  /* 0x000000123c307c10 */ /* 0x000fe2000ff9e0ff */
[----:B------:R-:W-:Y:S01]  /*0970*/  IMAD.WIDE.U32 R16, R25, 0x5, R14 ;  /* 0x0000000519107825 */ /* 0x000fe200078e000e */
[----:B------:R-:W-:Y:S02]  /*0980*/  IADD3.X R23, PT, PT, RZ, R3, RZ, P2, !PT ;  /* 0x00000003ff177210 */ /* 0x000fe400017fe4ff */
[----:B------:R-:W-:Y:S01]  /*0990*/  IADD3 R38, P2, PT, R14, UR7, RZ ;  /* 0x000000070e267c10 */ /* 0x000fe2000ff5e0ff */
[----:B0-----:R-:W-:Y:S01]  /*09a0*/  FFMA R0, R0, R21, 1 ;  /* 0x3f80000000007423 */ /* 0x001fe20000000015 */
[----:B------:R-:W-:Y:S01]  /*09b0*/  IADD3 R17, PT, PT, R17, UR4, RZ ;  /* 0x0000000411117c10 */ /* 0x000fe2000fffe0ff */
[----:B------:R-:W-:Y:S01]  /*09c0*/  USHF.L.U32 UR4, UR16, 0x3, URZ ;  /* 0x0000000310047899 */ /* 0x000fe200080006ff */
[----:B------:R-:W-:Y:S01]  /*09d0*/  LEA R56, P1, R2, UR15, 0x2 ;  /* 0x0000000f02387c11 */ /* 0x000fe2000f8210ff */
[----:B------:R-:W-:Y:S01]  /*09e0*/  USHF.L.U64.HI UR16, UR16, 0x3, UR17 ;  /* 0x0000000310107899 */ /* 0x000fe20008010211 */
[----:B------:R-:W-:-:S02]  /*09f0*/  IADD3.X R15, PT, PT, R15, UR10, RZ, P2, !PT ;  /* 0x0000000a0f0f7c10 */ /* 0x000fc400097fe4ff */
[C---:B------:R-:W-:Y:S02]  /*0a00*/  IADD3 R52, P2, PT, R10.reuse, UR7, RZ ;  /* 0x000000070a347c10 */ /* 0x040fe4000ff5e0ff */
[----:B------:R-:W-:Y:S02]  /*0a10*/  IADD3 R50, P3, PT, R10, UR4, RZ ;  /* 0x000000040a327c10 */ /* 0x000fe4000ff7e0ff */
[----:B------:R-:W-:Y:S02]  /*0a20*/  LEA.HI.X R57, R2, UR13, R23, 0x2, P1 ;  /* 0x0000000d02397c11 */ /* 0x000fe400088f1417 */
[C---:B------:R-:W-:Y:S01]  /*0a30*/  SHF.L.U64.HI R10, R38.reuse, 0x2, R15 ;  /* 0x00000002260a7819 */ /* 0x040fe2000001020f */
[----:B------:R-:W-:Y:S01]  /*0a40*/  IMAD.SHL.U32 R38, R38, 0x4, RZ ;  /* 0x0000000426267824 */ /* 0x000fe200078e00ff */
[----:B------:R-:W-:Y:S02]  /*0a50*/  IADD3 R2, PT, PT, R0, 0x1800000, RZ ;  /* 0x0180000000027810 */ /* 0x000fe40007ffe0ff */
[----:B------:R-:W-:-:S02]  /*0a60*/  IADD3 R54, P1, PT, R54, UR5, RZ ;  /* 0x0000000536367c10 */ /* 0x000fc4000ff3e0ff */
[----:B------:R-:W-:Y:S02]  /*0a70*/  LOP3.LUT R2, R2, 0x7f800000, RZ, 0xc0, !PT ;  /* 0x7f80000002027812 */ /* 0x000fe400078ec0ff */
[----:B------:R-:W-:Y:S02]  /*0a80*/  IADD3.X R53, PT, PT, R11, UR10, RZ, P2, !PT ;  /* 0x0000000a0b357c10 */ /* 0x000fe400097fe4ff */
[----:B------:R-:W-:Y:S02]  /*0a90*/  IADD3.X R49, PT, PT, R61, UR19, RZ, P4, !PT ;  /* 0x000000133d317c10 */ /* 0x000fe4000a7fe4ff */
[----:B------:R-:W-:Y:S02]  /*0aa0*/  IADD3.X R55, PT, PT, R20, UR22, RZ, P1, !PT ;  /* 0x0000001614377c10 */ /* 0x000fe40008ffe4ff */
[----:B------:R-:W-:Y:S02]  /*0ab0*/  IADD3 R44, P5, PT, R54, UR4, RZ ;  /* 0x00000004362c7c10 */ /* 0x000fe4000ffbe0ff */
[----:B------:R-:W-:-:S02]  /*0ac0*/  IADD3.X R51, PT, PT, R11, UR16, RZ, P3, !PT ;  /* 0x000000100b337c10 */ /* 0x000fc40009ffe4ff */
[----:B------:R-:W-:Y:S02]  /*0ad0*/  IADD3 R40, P2, PT, R38, UR26, RZ ;  /* 0x0000001a26287c10 */ /* 0x000fe4000ff5e0ff */
[----:B------:R-:W-:Y:S02]  /*0ae0*/  IADD3 R36, P4, PT, R48, UR18, RZ ;  /* 0x0000001230247c10 */ /* 0x000fe4000ff9e0ff */
[----:B------:R-:W-:Y:S02]  /*0af0*/  SHF.L.U32 R24, R16, 0x2, RZ ;  /* 0x0000000210187819 */ /* 0x000fe400000006ff */
[----:B------:R-:W-:Y:S02]  /*0b00*/  IADD3 R38, P3, PT, R38, UR5, RZ ;  /* 0x0000000526267c10 */ /* 0x000fe4000ff7e0ff */
[----:B-----5:R-:W-:Y:S02]  /*0b10*/  @P0 R2UR UR6, R18 ;  /* 0x00000000120602ca */ /* 0x020fe400000e0000 */
[----:B------:R-:W-:Y:S01]  /*0b20*/  ISETP.GT.U32.AND P0, PT, R2, 0x1ffffff, PT ;  /* 0x01ffffff0200780c */ /* 0x000fe20003f04070 */
[----:B------:R-:W-:Y:S01]  /*0b30*/  IMAD R2, R76, 0x84, R19 ;  /* 0x000000844c027824 */ /* 0x000fe200078e0213 */
[----:B------:R-:W-:-:S02]  /*0b40*/  IADD3 R46, P6, PT, R54, UR7, RZ ;  /* 0x00000007362e7c10 */ /* 0x000fc4000ffde0ff */
[----:B------:R-:W-:Y:S02]  /*0b50*/  IADD3 R42, P1, PT, R56, UR18, RZ ;  /* 0x00000012382a7c10 */ /* 0x000fe4000ff3e0ff */
[----:B------:R-:W-:Y:S02]  /*0b60*/  IADD3.X R45, PT, PT, R55, UR16, RZ, P5, !PT ;  /* 0x00000010372d7c10 */ /* 0x000fe4000affe4ff */
[----:B------:R-:W-:Y:S02]  /*0b70*/  IADD3.X R37, PT, PT, R49, UR19, RZ, P4, !PT ;  /* 0x0000001331257c10 */ /* 0x000fe4000a7fe4ff */
[----:B------:R-:W-:Y:S02]  /*0b80*/  SHF.L.U64.HI R12, R16, 0x2, R17 ;  /* 0x00000002100c7819 */ /* 0x000fe40000010211 */
[----:B------:R-:W-:Y:S02]  /*0b90*/  IADD3 R34, P5, PT, R50, UR7, RZ ;  /* 0x0000000732227c10 */ /* 0x000fe4000ffbe0ff */
[----:B------:R-:W-:-:S02]  /*0ba0*/  IADD3.X R39, PT, PT, R10, UR22, RZ, P3, !PT ;  /* 0x000000160a277c10 */ /* 0x000fc40009ffe4ff */
[C---:B------:R-:W-:Y:S02]  /*0bb0*/  IADD3 R26, P4, PT, R24.reuse, UR26, RZ ;  /* 0x0000001a181a7c10 */ /* 0x040fe4000ff9e0ff */
[----:B------:R-:W-:Y:S02]  /*0bc0*/  IADD3 R24, P3, PT, R24, UR5, RZ ;  /* 0x0000000518187c10 */ /* 0x000fe4000ff7e0ff */
[----:B------:R-:W-:Y:S02]  /*0bd0*/  IADD3.X R47, PT, PT, R55, UR10, RZ, P6, !PT ;  /* 0x0000000a372f7c10 */ /* 0x000fe4000b7fe4ff */
[----:B------:R-:W-:Y:S02]  /*0be0*/  IADD3.X R43, PT, PT, R57, UR19, RZ, P1, !PT ;  /* 0x00000013392b7c10 */ /* 0x000fe40008ffe4ff */
[----:B------:R-:W-:Y:S02]  /*0bf0*/  IADD3 R32, P6, PT, R44, UR7, RZ ;  /* 0x000000072c207c10 */ /* 0x000fe4000ffde0ff */
[----:B------:R-:W-:-:S02]  /*0c00*/  IADD3 R30, P1, PT, R42, UR18, RZ ;  /* 0x000000122a1e7c10 */ /* 0x000fc4000ff3e0ff */
[----:B------:R-:W-:Y:S02]  /*0c10*/  IADD3.X R35, PT, PT, R51, UR10, RZ, P5, !PT ;  /* 0x0000000a33237c10 */ /* 0x000fe4000affe4ff */
[----:B------:R-:W-:Y:S02]  /*0c20*/  IADD3.X R27, PT, PT, R12, UR27, RZ, P4, !PT ;  /* 0x0000001b0c1b7c10 */ /* 0x000fe4000a7fe4ff */
[----:B------:R-:W-:Y:S02]  /*0c30*/  IADD3 R22, P5, PT, R26, UR7, RZ ;  /* 0x000000071a167c10 */ /* 0x000fe4000ffbe0ff */
[----:B------:R-:W-:Y:S02]  /*0c40*/  IADD3 R20, P4, PT, R24, UR7, RZ ;  /* 0x0000000718147c10 */ /* 0x000fe4000ff9e0ff */
[----:B------:R-:W-:Y:S02]  /*0c50*/  IADD3.X R25, PT, PT, R12, UR22, RZ, P3, !PT ;  /* 0x000000160c197c10 */ /* 0x000fe40009ffe4ff */
[----:B------:R-:W-:-:S02]  /*0c60*/  IADD3.X R41, PT, PT, R10, UR27, RZ, P2, !PT ;  /* 0x0000001b0a297c10 */ /* 0x000fc400097fe4ff */
[----:B------:R-:W-:Y:S02]  /*0c70*/  IADD3.X R33, PT, PT, R45, UR10, RZ, P6, !PT ;  /* 0x0000000a2d217c10 */ /* 0x000fe4000b7fe4ff */
[----:B------:R-:W-:Y:S02]  /*0c80*/  IADD3.X R31, PT, PT, R43, UR19, RZ, P1, !PT ;  /* 0x000000132b1f7c10 */ /* 0x000fe40008ffe4ff */
[----:B------:R-:W-:Y:S02]  /*0c90*/  IADD3 R28, P2, PT, R36, UR18, RZ ;  /* 0x00000012241c7c10 */ /* 0x000fe4000ff5e0ff */
[----:B------:R-:W-:Y:S02]  /*0ca0*/  IADD3 R18, P1, PT, R30, UR18, RZ ;  /* 0x000000121e127c10 */ /* 0x000fe4000ff3e0ff */
[----:B------:R-:W-:Y:S02]  /*0cb0*/  IADD3 R16, P3, PT, R22, UR7, RZ ;  /* 0x0000000716107c10 */ /* 0x000fe4000ff7e0ff */
[----:B------:R-:W-:-:S02]  /*0cc0*/  IADD3 R14, P6, PT, R20, UR7, RZ ;  /* 0x00000007140e7c10 */ /* 0x000fc4000ffde0ff */
[----:B------:R-:W-:Y:S02]  /*0cd0*/  IADD3.X R23, PT, PT, R27, UR10, RZ, P5, !PT ;  /* 0x0000000a1b177c10 */ /* 0x000fe4000affe4ff */
[----:B------:R-:W-:Y:S02]  /*0ce0*/  IADD3.X R21, PT, PT, R25, UR10, RZ, P4, !PT ;  /* 0x0000000a19157c10 */ /* 0x000fe4000a7fe4ff */
[----:B------:R-:W-:Y:S02]  /*0cf0*/  IADD3.X R29, PT, PT, R37, UR19, RZ, P2, !PT ;  /* 0x00000013251d7c10 */ /* 0x000fe400097fe4ff */
[----:B------:R-:W-:Y:S02]  /*0d00*/  IADD3.X R19, PT, PT, R31, UR19, RZ, P1, !PT ;  /* 0x000000131f137c10 */ /* 0x000fe40008ffe4ff */
[----:B------:R-:W-:Y:S02]  /*0d10*/  IADD3.X R17, PT, PT, R23, UR10, RZ, P3, !PT ;  /* 0x0000000a17117c10 */ /* 0x000fe40009ffe4ff */
[----:B------:R-:W-:Y:S01]  /*0d20*/  IADD3.X R15, PT, PT, R21, UR10, RZ, P6, !PT ;  /* 0x0000000a150f7c10 */ /* 0x000fe2000b7fe4ff */
[----:B------:R-:W-:Y:S06]  /*0d30*/  @P0 BRA `(.L_x_1870) ;  /* 0x0000000000100947 */ /* 0x000fec0003800000 */
[----:B------:R-:W-:-:S07]  /*0d40*/  MOV R10, 0xd60 ;  /* 0x00000d60000a7802 */ /* 0x000fce0000000f00 */
[----:B------:R-:W-:Y:S05]  /*0d50*/  CALL.REL.NOINC `($__internal_23_$__cuda_sm20_rcp_rn_f32_slowpath) ;  /* 0x000000a800dc7944 */ /* 0x000fea0003c00000 */
[----:B------:R-:W-:Y:S01]  /*0d60*/  MOV R11, R0 ;  /* 0x00000000000b7202 */ /* 0x000fe20000000f00 */
[----:B------:R-:W-:Y:S06]  /*0d70*/  BRA `(.L_x_1871) ;  /* 0x0000000000107947 */ /* 0x000fec0003800000 */
.L_x_1870:
[----:B------:R-:W0:Y:S02]  /*0d80*/  MUFU.RCP R11, R0 ;  /* 0x00000000000b7308 */ /* 0x000e240000001000 */
[----:B0-----:R-:W-:-:S04]  /*0d90*/  FFMA R10, R0, R11, -1 ;  /* 0xbf800000000a7423 */ /* 0x001fc8000000000b */
[----:B------:R-:W-:-:S04]  /*0da0*/  FADD.FTZ R10, -R10, -RZ ;  /* 0x800000ff0a0a7221 */ /* 0x000fc80000010100 */
[----:B------:R-:W-:-:S07]  /*0db0*/  FFMA R11, R11, R10, R11 ;  /* 0x0000000a0b0b7223 */ /* 0x000fce000000000b */
.L_x_1871:
[----:B------:R-:W-:Y:S05]  /*0dc0*/  BSYNC.RECONVERGENT B1 ;  /* 0x0000000000017941 */ /* 0x000fea0003800200 */
.L_x_1869:
        /* <DEDUP_REMOVED lines=16> */
[----:B0-----:R-:W-:-:S05]  /*0ed0*/  FFMA R71, R10, R69, 1 ;  /* 0x3f8000000a477423 */ /* 0x001fca0000000045 */
[----:B------:R-:W-:-:S04]  /*0ee0*/  IADD3 R10, PT, PT, R71, 0x1800000, RZ ;  /* 0x01800000470a7810 */ /* 0x000fc80007ffe0ff */
[----:B------:R-:W-:-:S04]  /*0ef0*/  LOP3.LUT R10, R10, 0x7f800000, RZ, 0xc0, !PT ;  /* 0x7f8000000a0a7812 */ /* 0x000fc800078ec0ff */
[----:B------:R-:W-:Y:S01]  /*0f00*/  ISETP.GT.U32.AND P0, PT, R10, 0x1ffffff, PT ;  /* 0x01ffffff0a00780c */ /* 0x000fe20003f04070 */
[----:B--2---:R-:W-:-:S05]  /*0f10*/  HADD2.F32 R54, -RZ, R60.H0_H0 ;  /* 0x2000003cff367230 */ /* 0x004fca0000004100 */
[----:B------:R-:W-:Y:S01]  /*0f20*/  FMUL R11, R11, R54 ;  /* 0x000000360b0b7220 */ /* 0x000fe20000400000 */
[----:B---3--:R-:W-:-:S05]  /*0f30*/  HADD2.F32 R0, -RZ, R61.H0_H0 ;  /* 0x2000003dff007230 */ /* 0x008fca0000004100 */
[----:B------:R-:W-:Y:S01]  /*0f40*/  FMUL R55, R11, R0 ;  /* 0x000000000b377220 */ /* 0x000fe20000400000 */
[----:B------:R-:W-:Y:S06]  /*0f50*/  @P0 BRA `(.L_x_1873) ;  /* 0x0000000000100947 */ /* 0x000fec0003800000 */
[----:B------:R-:W-:Y:S02]  /*0f60*/  MOV R0, R71 ;  /* 0x0000004700007202 */ /* 0x000fe40000000f00 */
[----:B------:R-:W-:-:S07]  /*0f70*/  MOV R10, 0xf90 ;  /* 0x00000f90000a7802 */ /* 0x000fce0000000f00 */
[----:B------:R-:W-:Y:S05]  /*0f80*/  CALL.REL.NOINC `($__internal_23_$__cuda_sm20_rcp_rn_f32_slowpath) ;  /* 0x000000a800507944 */ /* 0x000fea0003c00000 */
[----:B------:R-:W-:Y:S05]  /*0f90*/  BRA `(.L_x_1874) ;  /* 0x0000000000107947 */ /* 0x000fea0003800000 */
.L_x_1873:
[----:B------:R-:W0:Y:S02]  /*0fa0*/  MUFU.RCP R0, R71 ;  /* 0x0000004700007308 */ /* 0x000e240000001000 */
[----:B0-----:R-:W-:-:S04]  /*0fb0*/  FFMA R10, R71, R0, -1 ;  /* 0xbf800000470a7423 */ /* 0x001fc80000000000 */
[----:B------:R-:W-:-:S04]  /*0fc0*/  FADD.FTZ R11, -R10, -RZ ;  /* 0x800000ff0a0b7221 */ /* 0x000fc80000010100 */
[----:B------:R-:W-:-:S07]  /*0fd0*/  FFMA R0, R0, R11, R0 ;  /* 0x0000000b00007223 */ /* 0x000fce0000000000 */
.L_x_1874:
[----:B------:R-:W-:Y:S05]  /*0fe0*/  BSYNC.RECONVERGENT B1 ;  /* 0x0000000000017941 */ /* 0x000fea0003800200 */
.L_x_1872:
[----:B------:R-:W-:Y:S02]  /*0ff0*/  HFMA2 R11, -RZ, RZ, 0.96630859375, -0.0022525787353515625 ;  /* 0x3bbb989dff0b7431 */ /* 0x000fe400000001ff */
[----:B------:R-:W-:Y:S01]  /*1000*/  HADD2.F32 R67, -RZ, R67.H1_H1 ;  /* 0x30000043ff437230 */ /* 0x000fe20000004100 */
[----:B------:R-:W-:Y:S01]  /*1010*/  MOV R69, 0x437c0000 ;  /* 0x437c000000457802 */ /* 0x000fe20000000f00 */
[----:B------:R-:W-:Y:S01]  /*1020*/  FMUL R13, R13, R0 ;  /* 0x000000000d0d7220 */ /* 0x000fe20000400000 */
[----:B------:R-:W-:Y:S02]  /*1030*/  BSSY.RECONVERGENT B1, `(.L_x_1875) ;  /* 0x0000017000017945 */ /* 0x000fe40003800200 */
        /* <DEDUP_REMOVED lines=16> */
[----:B------:R-:W-:Y:S05]  /*1140*/  CALL.REL.NOINC `($__internal_23_$__cuda_sm20_rcp_rn_f32_slowpath) ;  /* 0x000000a400e07944 */ /* 0x000fea0003c00000 */
[----:B------:R-:W-:Y:S05]  /*1150*/  BRA `(.L_x_1877) ;  /* 0x0000000000107947 */ /* 0x000fea0003800000 */
.L_x_1876:
[----:B------:R-:W0:Y:S02]  /*1160*/  MUFU.RCP R0, R69 ;  /* 0x0000004500007308 */ /* 0x000e240000001000 */
[----:B0-----:R-:W-:-:S04]  /*1170*/  FFMA R10, R69, R0, -1 ;  /* 0xbf800000450a7423 */ /* 0x001fc80000000000 */
[----:B------:R-:W-:-:S04]  /*1180*/  FADD.FTZ R11, -R10, -RZ ;  /* 0x800000ff0a0b7221 */ /* 0x000fc80000010100 */
[----:B------:R-:W-:-:S07]  /*1190*/  FFMA R0, R0, R11, R0 ;  /* 0x0000000b00007223 */ /* 0x000fce0000000000 */
.L_x_1877:
[----:B------:R-:W-:Y:S05]  /*11a0*/  BSYNC.RECONVERGENT B1 ;  /* 0x0000000000017941 */ /* 0x000fea0003800200 */
.L_x_1875:
[----:B------:R-:W-:Y:S02]  /*11b0*/  HFMA2 R12, -RZ, RZ, 3.7421875, 0 ;  /* 0x437c0000ff0c7431 */ /* 0x000fe400000001ff */
[----:B------:R-:W-:Y:S02]  /*11c0*/  IMAD.MOV.U32 R11, RZ, RZ, 0x3bbb989d ;  /* 0x3bbb989dff0b7424 */ /* 0x000fe400078e00ff */
[----:B------:R-:W-:Y:S01]  /*11d0*/  FMUL R10, R67, -1.7020000219345092773 ;  /* 0xbfd9db23430a7820 */ /* 0x000fe20000400000 */
[----:B------:R-:W-:Y:S01]  /*11e0*/  HADD2.F32 R60, -RZ, R60.H1_H1 ;  /* 0x3000003cff3c7230 */ /* 0x000fe20000004100 */
[----:B------:R-:W-:Y:S02]  /*11f0*/  BSSY.RECONVERGENT B1, `(.L_x_1878) ;  /* 0x000001b000017945 */ /* 0x000fe40003800200 */
        /* <DEDUP_REMOVED lines=10> */
[----:B------:R-:W-:-:S03]  /*12a0*/  HADD2.F32 R0, -RZ, R61.H1_H1 ;  /* 0x3000003dff007230 */ /* 0x000fc60000004100 */
        /* <DEDUP_REMOVED lines=11> */
.L_x_1879:
[----:B------:R-:W0:Y:S02]  /*1360*/  MUFU.RCP R11, R10 ;  /* 0x0000000a000b7308 */ /* 0x000e240000001000 */
[----:B0-----:R-:W-:-:S04]  /*1370*/  FFMA R0, R10, R11, -1 ;  /* 0xbf8000000a007423 */ /* 0x001fc8000000000b */
[----:B------:R-:W-:-:S04]  /*1380*/  FADD.FTZ R0, -R0, -RZ ;  /* 0x800000ff00007221 */ /* 0x000fc80000010100 */
[----:B------:R-:W-:-:S07]  /*1390*/  FFMA R0, R11, R0, R11 ;  /* 0x000000000b007223 */ /* 0x000fce000000000b */
.L_x_1880:
[----:B------:R-:W-:Y:S05]  /*13a0*/  BSYNC.RECONVERGENT B1 ;  /* 0x0000000000017941 */ /* 0x000fea0003800200 */
.L_x_1878:
[----:B------:R0:W2:Y:S01]  /*13b0*/  LDG.E R61, desc[UR28][R52.64] ;  /* 0x0000001c343d7981 */ /* 0x0000a2000c1e1900 */
[----:B------:R-:W-:Y:S01]  /*13c0*/  HFMA2 R69, -RZ, RZ, 3.7421875, 0 ;  /* 0x437c0000ff457431 */ /* 0x000fe200000001ff */
[----:B------:R-:W-:Y:S01]  /*13d0*/  MOV R11, 0x3bbb989d ;  /* 0x3bbb989d000b7802 */ /* 0x000fe20000000f00 */
[----:B------:R-:W-:Y:S01]  /*13e0*/  FMUL R67, R67, R0 ;  /* 0x0000000043437220 */ /* 0x000fe20000400000 */
[----:B------:R-:W-:Y:S03]  /*13f0*/  BSSY.RECONVERGENT B1, `(.L_x_1881) ;  /* 0x0000018000017945 */ /* 0x000fe60003800200 */
[----:B0-----:R-:W-:Y:S01]  /*1400*/  FMUL R52, R60, R67 ;  /* 0x000000433c347220 */ /* 0x001fe20000400000 */
[----:B--2---:R-:W-:-:S05]  /*1410*/  HADD2.F32 R53, -RZ, R61.H0_H0 ;  /* 0x2000003dff357230 */ /* 0x004fca0000004100 */
        /* <DEDUP_REMOVED lines=17> */
.L_x_1882:
[----:B------:R-:W0:Y:S02]  /*1530*/  MUFU.RCP R0, R69 ;  /* 0x0000004500007308 */ /* 0x000e240000001000 */
[----:B0-----:R-:W-:-:S04]  /*1540*/  FFMA R10, R69, R0, -1 ;  /* 0xbf800000450a7423 */ /* 0x001fc80000000000 */
[----:B------:R-:W-:-:S04]  /*1550*/  FADD.FTZ R11, -R10, -RZ ;  /* 0x800000ff0a0b7221 */ /* 0x000fc80000010100 */
[----:B------:R-:W-:-:S07]  /*1560*/  FFMA R0, R0, R11, R0 ;  /* 0x0000000b00007223 */ /* 0x000fce0000000000 */
.L_x_1883:
[----:B------:R-:W-:Y:S05]  /*1570*/  BSYNC.RECONVERGENT B1 ;  /* 0x0000000000017941 */ /* 0x000fea0003800200 */
.L_x_1881:
[----:B------:R-:W2:Y:S04]  /*1580*/  LDG.E R49, desc[UR28][R48.64] ;  /* 0x0000001c30317981 */ /* 0x000ea8000c1e1900 */
[----:B------:R2:W3:Y:S01]  /*1590*/  LDG.E R46, desc[UR28][R46.64] ;  /* 0x0000001c2e2e7981 */ /* 0x0004e2000c1e1900 */
        /* <DEDUP_REMOVED lines=18> */
[----:B--2---:R-:W-:Y:S02]  /*16c0*/  HADD2.F32 R47, -RZ, R49.H0_H0 ;  /* 0x20000031ff2f7230 */ /* 0x004fe40000004100 */
[----:B---3--:R-:W-:-:S03]  /*16d0*/  HADD2.F32 R11, -RZ, R46.H0_H0 ;  /* 0x2000002eff0b7230 */ /* 0x008fc60000004100 */
[----:B------:R-:W-:-:S04]  /*16e0*/  FMUL R0, R0, R47 ;  /* 0x0000002f00007220 */ /* 0x000fc80000400000 */
[----:B------:R-:W-:-:S03]  /*16f0*/  FMUL R48, R0, R11 ;  /* 0x0000000b00307220 */ /* 0x000fc60000400000 */
[----:B------:R-:W-:Y:S05]  /*1700*/  @P0 BRA `(.L_x_1885) ;  /* 0x0000000000100947 */ /* 0x000fea0003800000 */
[----:B------:R-:W-:Y:S02]  /*1710*/  MOV R0, R69 ;  /* 0x0000004500007202 */ /* 0x000fe40000000f00 */
[----:B------:R-:W-:-:S07]  /*1720*/  MOV R10, 0x1740 ;  /* 0x00001740000a7802 */ /* 0x000fce0000000f00 */
[----:B------:R-:W-:Y:S05]  /*1730*/  CALL.REL.NOINC `($__internal_23_$__cuda_sm20_rcp_rn_f32_slowpath) ;  /* 0x000000a000647944 */ /* 0x000fea0003c00000 */
[----:B------:R-:W-:Y:S05]  /*1740*/  BRA `(.L_x_1886) ;  /* 0x0000000000107947 */ /* 0x000fea0003800000 */
.L_x_1885:
[----:B------:R-:W0:Y:S02]  /*1750*/  MUFU.RCP R0, R69 ;  /* 0x0000004500007308 */ /* 0x000e240000001000 */
[----:B0-----:R-:W-:-:S04]  /*1760*/  FFMA R10, R69, R0, -1 ;  /* 0xbf800000450a7423 */ /* 0x001fc80000000000 */
[----:B------:R-:W-:-:S04]  /*1770*/  FADD.FTZ R11, -R10, -RZ ;  /* 0x800000ff0a0b7221 */ /* 0x000fc80000010100 */
[----:B------:R-:W-:-:S07]  /*1780*/  FFMA R0, R0, R11, R0 ;  /* 0x0000000b00007223 */ /* 0x000fce0000000000 */
.L_x_1886:
[----:B------:R-:W-:Y:S05]  /*1790*/  BSYNC.RECONVERGENT B1 ;  /* 0x0000000000017941 */ /* 0x000fea0003800200 */
.L_x_1884:
        /* <DEDUP_REMOVED lines=23> */
.L_x_1888:
[----:B------:R-:W0:Y:S02]  /*1910*/  MUFU.RCP R0, R67 ;  /* 0x0000004300007308 */ /* 0x000e240000001000 */
[----:B0-----:R-:W-:-:S04]  /*1920*/  FFMA R10, R67, R0, -1 ;  /* 0xbf800000430a7423 */ /* 0x001fc80000000000 */
[----:B------:R-:W-:-:S04]  /*1930*/  FADD.FTZ R11, -R10, -RZ ;  /* 0x800000ff0a0b7221 */ /* 0x000fc80000010100 */
[----:B------:R-:W-:-:S07]  /*1940*/  FFMA R0, R0, R11, R0 ;  /* 0x0000000b00007223 */ /* 0x000fce0000000000 */
.L_x_1889:
[----:B------:R-:W-:Y:S05]  /*1950*/  BSYNC.RECONVERGENT B1 ;  /* 0x0000000000017941 */ /* 0x000fea0003800200 */
.L_x_1887:
[----:B------:R-:W-:Y:S01]  /*1960*/  HFMA2 R12, -RZ, RZ, 3.7421875, 0 ;  /* 0x437c0000ff0c7431 */ /* 0x000fe200000001ff */
[----:B------:R-:W-:Y:S01]  /*1970*/  MOV R11, 0x3bbb989d ;  /* 0x3bbb989d000b7802 */ /* 0x000fe20000000f00 */
[----:B------:R-:W-:Y:S01]  /*1980*/  FMUL R10, R61, -1.7020000219345092773 ;  /* 0xbfd9db233d0a7820 */ /* 0x000fe20000400000 */
[----:B------:R-:W-:Y:S01]  /*1990*/  HADD2.F32 R49, -RZ, R49.H1_H1 ;  /* 0x30000031ff317230 */ /* 0x000fe20000004100 */
        /* <DEDUP_REMOVED lines=14> */
[----:B------:R-:W-:Y:S02]  /*1a80*/  HADD2.F32 R11, -RZ, R46.H1_H1 ;  /* 0x3000002eff0b7230 */ /* 0x000fe40000004100 */
[----:B------:R-:W-:Y:S01]  /*1a90*/  ISETP.GT.U32.AND P0, PT, R10, 0x1ffffff, PT ;  /* 0x01ffffff0a00780c */ /* 0x000fe20003f04070 */
[----:B------:R-:W-:-:S04]  /*1aa0*/  FMUL R0, R0, R49 ;  /* 0x0000003100007220 */ /* 0x000fc80000400000 */
[----:B------:R-:W-:-:S08]  /*1ab0*/  FMUL R46, R0, R11 ;  /* 0x0000000b002e7220 */ /* 0x000fd00000400000 */
[----:B------:R-:W-:Y:S05]  /*1ac0*/  @P0 BRA `(.L_x_1891) ;  /* 0x0000000000100947 */ /* 0x000fea0003800000 */
[----:B------:R-:W-:Y:S01]  /*1ad0*/  IMAD.MOV.U32 R0, RZ, RZ, R67 ;  /* 0x000000ffff007224 */ /* 0x000fe200078e0043 */
[----:B------:R-:W-:-:S07]  /*1ae0*/  MOV R10, 0x1b00 ;  /* 0x00001b00000a7802 */ /* 0x000fce0000000f00 */
[----:B------:R-:W-:Y:S05]  /*1af0*/  CALL.REL.NOINC `($__internal_23_$__cuda_sm20_rcp_rn_f32_slowpath) ;  /* 0x0000009c00747944 */ /* 0x000fea0003c00000 */
[----:B------:R-:W-:Y:S05]  /*1b00*/  BRA `(.L_x_1892) ;  /* 0x0000000000107947 */ /* 0x000fea0003800000 */
.L_x_1891:
[----:B------:R-:W0:Y:S02]  /*1b10*/  MUFU.RCP R0, R67 ;  /* 0x0000004300007308 */ /* 0x000e240000001000 */
[----:B0-----:R-:W-:-:S04]  /*1b20*/  FFMA R10, R67, R0, -1 ;  /* 0xbf800000430a7423 */ /* 0x001fc80000000000 */
[----:B------:R-:W-:-:S04]  /*1b30*/  FADD.FTZ R11, -R10, -RZ ;  /* 0x800000ff0a0b7221 */ /* 0x000fc80000010100 */
[----:B------:R-:W-:-:S07]  /*1b40*/  FFMA R0, R0, R11, R0 ;  /* 0x0000000b00007223 */ /* 0x000fce0000000000 */
.L_x_1892:
[----:B------:R-:W-:Y:S05]  /*1b50*/  BSYNC.RECONVERGENT B1 ;  /* 0x0000000000017941 */ /* 0x000fea0003800200 */
.L_x_1890:
[----:B------:R-:W2:Y:S01]  /*1b60*/  LDG.E R51, desc[UR28][R50.64] ;  /* 0x0000001c32337981 */ /* 0x000ea2000c1e1900 */
[----:B------:R-:W-:Y:S01]  /*1b70*/  HFMA2 R11, -RZ, RZ, 3.7421875, 0 ;  /* 0x437c0000ff0b7431 */ /* 0x000fe200000001ff */
[----:B------:R-:W-:Y:S01]  /*1b80*/  MOV R10, 0x3bbb989d ;  /* 0x3bbb989d000a7802 */ /* 0x000fe20000000f00 */
[----:B------:R-:W-:Y:S01]  /*1b90*/  FMUL R0, R61, R0 ;  /* 0x000000003d007220 */ /* 0x000fe20000400000 */
[----:B------:R-:W-:Y:S03]  /*1ba0*/  BSSY.RECONVERGENT B1, `(.L_x_1893) ;  /* 0x0000018000017945 */ /* 0x000fe60003800200 */
[----:B------:R-:W-:Y:S01]  /*1bb0*/  FMUL R49, R49, R0 ;  /* 0x0000000031317220 */ /* 0x000fe20000400000 */
[----:B--2---:R-:W-:-:S05]  /*1bc0*/  HADD2.F32 R50, -RZ, R51.H0_H0 ;  /* 0x20000033ff327230 */ /* 0x004fca0000004100 */
        /* <DEDUP_REMOVED lines=17> */
.L_x_1894:
[----:B------:R-:W0:Y:S02]  /*1ce0*/  MUFU.RCP R0, R67 ;  /* 0x0000004300007308 */ /* 0x000e240000001000 */
[----:B0-----:R-:W-:-:S04]  /*1cf0*/  FFMA R10, R67, R0, -1 ;  /* 0xbf800000430a7423 */ /* 0x001fc80000000000 */
[----:B------:R-:W-:-:S04]  /*1d00*/  FADD.FTZ R11, -R10, -RZ ;  /* 0x800000ff0a0b7221 */ /* 0x000fc80000010100 */
[----:B------:R-:W-:-:S07]  /*1d10*/  FFMA R0, R0, R11, R0 ;  /* 0x0000000b00007223 */ /* 0x000fce0000000000 */
.L_x_1895:
[----:B------:R-:W-:Y:S05]  /*1d20*/  BSYNC.RECONVERGENT B1 ;  /* 0x0000000000017941 */ /* 0x000fea0003800200 */
.L_x_1893:
[----:B------:R-:W2:Y:S04]  /*1d30*/  LDG.E R36, desc[UR28][R36.64] ;  /* 0x0000001c24247981 */ /* 0x000ea8000c1e1900 */
[----:B------:R-:W3:Y:S01]  /*1d40*/  LDG.E R45, desc[UR28][R44.64] ;  /* 0x0000001c2c2d7981 */ /* 0x000ee2000c1e1900 */
[----:B------:R-:W-:Y:S01]  /*1d50*/  HFMA2 R12, -RZ, RZ, 3.7421875, 0 ;  /* 0x437c0000ff0c7431 */ /* 0x000fe200000001ff */
[----:B------:R-:W-:Y:S01]  /*1d60*/  MOV R11, 0x3bbb989d ;  /* 0x3bbb989d000b7802 */ /* 0x000fe20000000f00 */
        /* <DEDUP_REMOVED lines=25> */
.L_x_1897:
[----:B------:R-:W0:Y:S02]  /*1f00*/  MUFU.RCP R0, R67 ;  /* 0x0000004300007308 */ /* 0x000e240000001000 */
[----:B0-----:R-:W-:-:S04]  /*1f10*/  FFMA R10, R67, R0, -1 ;  /* 0xbf800000430a7423 */ /* 0x001fc80000000000 */
[----:B------:R-:W-:-:S04]  /*1f20*/  FADD.FTZ R11, -R10, -RZ ;  /* 0x800000ff0a0b7221 */ /* 0x000fc80000010100 */
[----:B------:R-:W-:-:S07]  /*1f30*/  FFMA R0, R0, R11, R0 ;  /* 0x0000000b00007223 */ /* 0x000fce0000000000 */
.L_x_1898:
[----:B------:R-:W-:Y:S05]  /*1f40*/  BSYNC.RECONVERGENT B1 ;  /* 0x0000000000017941 */ /* 0x000fea0003800200 */
.L_x_1896:
        /* <DEDUP_REMOVED lines=23> */
.L_x_1900:
[----:B------:R-:W0:Y:S02]  /*20c0*/  MUFU.RCP R0, R61 ;  /* 0x0000003d00007308 */ /* 0x000e240000001000 */
[----:B0-----:R-:W-:-:S04]  /*20d0*/  FFMA R10, R61, R0, -1 ;  /* 0xbf8000003d0a7423 */ /* 0x001fc80000000000 */
[----:B------:R-:W-:-:S04]  /*20e0*/  FADD.FTZ R11, -R10, -RZ ;  /* 0x800000ff0a0b7221 */ /* 0x000fc80000010100 */
[----:B------:R-:W-:-:S07]  /*20f0*/  FFMA R0, R0, R11, R0 ;  /* 0x0000000b00007223 */ /* 0x000fce0000000000 */
.L_x_1901:
[----:B------:R-:W-:Y:S05]  /*2100*/  BSYNC.RECONVERGENT B1 ;  /* 0x0000000000017941 */ /* 0x000fea0003800200 */
.L_x_1899:
[----:B------:R-:W-:Y:S02]  /*2110*/  HFMA2 R11, -RZ, RZ, 0.96630859375, -0.0022525787353515625 ;  /* 0x3bbb989dff0b7431 */ /* 0x000fe400000001ff */
[----:B------:R-:W-:Y:S01]  /*2120*/  FMUL R10, R51, -1.7020000219345092773 ;  /* 0xbfd9db23330a7820 */ /* 0x000fe20000400000 */
[----:B------:R-:W-:Y:S01]  /*2130*/  MOV R12, 0x437c0000 ;  /* 0x437c0000000c7802 */ /* 0x000fe20000000f00 */
[----:B------:R-:W-:Y:S01]  /*2140*/  HADD2.F32 R50, -RZ, R36.H1_H1 ;  /* 0x30000024ff327230 */ /* 0x000fe20000004100 */
[----:B------:R-:W-:Y:S01]  /*2150*/  BSSY.RECONVERGENT B1, `(.L_x_1902) ;  /* 0x000001b000017945 */ /* 0x000fe20003800200 */
[----:B------:R-:W-:Y:S02]  /*2160*/  HADD2.F32 R36, -RZ, R45.H1_H1 ;  /* 0x3000002dff247230 */ /* 0x000fe40000004100 */
        /* <DEDUP_REMOVED lines=19> */
[----:B------:R-:W-:Y:S05]  /*22a0*/  CALL.REL.NOINC `($__internal_23_$__cuda_sm20_rcp_rn_f32_slowpath) ;  /* 0x0000009400887944 */ /* 0x000fea0003c00000 */
[----:B------:R-:W-:Y:S05]  /*22b0*/  BRA `(.L_x_1904) ;  /* 0x0000000000107947 */ /* 0x000fea0003800000 */
.L_x_1903:
[----:B------:R-:W0:Y:S02]  /*22c0*/  MUFU.RCP R0, R67 ;  /* 0x0000004300007308 */ /* 0x000e240000001000 */
[----:B0-----:R-:W-:-:S04]  /*22d0*/  FFMA R10, R67, R0, -1 ;  /* 0xbf800000430a7423 */ /* 0x001fc80000000000 */
[----:B------:R-:W-:-:S04]  /*22e0*/  FADD.FTZ R11, -R10, -RZ ;  /* 0x800000ff0a0b7221 */ /* 0x000fc80000010100 */
[----:B------:R-:W-:-:S07]  /*22f0*/  FFMA R0, R0, R11, R0 ;  /* 0x0000000b00007223 */ /* 0x000fce0000000000 */
.L_x_1904:
[----:B------:R-:W-:Y:S05]  /*2300*/  BSYNC.RECONVERGENT B1 ;  /* 0x0000000000017941 */ /* 0x000fea0003800200 */
.L_x_1902:
[----:B------:R0:W2:Y:S01]  /*2310*/  LDG.E R35, desc[UR28][R34.64] ;  /* 0x0000001c22237981 */ /* 0x0000a2000c1e1900 */
[----:B------:R-:W-:Y:S01]  /*2320*/  HFMA2 R10, -RZ, RZ, 0.96630859375, -0.0022525787353515625 ;  /* 0x3bbb989dff0a7431 */ /* 0x000fe200000001ff */
        /* <DEDUP_REMOVED lines=20> */
[----:B------:R-:W-:Y:S05]  /*2470*/  CALL.REL.NOINC `($__internal_23_$__cuda_sm20_rcp_rn_f32_slowpath) ;  /* 0x0000009400147944 */ /* 0x000fea0003c00000 */
[----:B------:R-:W-:Y:S05]  /*2480*/  BRA `(.L_x_1907) ;  /* 0x0000000000107947 */ /* 0x000fea0003800000 */
.L_x_1906:
[----:B------:R-:W0:Y:S02]  /*2490*/  MUFU.RCP R0, R61 ;  /* 0x0000003d00007308 */ /* 0x000e240000001000 */
[----:B0-----:R-:W-:-:S04]  /*24a0*/  FFMA R10, R61, R0, -1 ;  /* 0xbf8000003d0a7423 */ /* 0x001fc80000000000 */
[----:B------:R-:W-:-:S04]  /*24b0*/  FADD.FTZ R11, -R10, -RZ ;  /* 0x800000ff0a0b7221 */ /* 0x000fc80000010100 */
[----:B------:R-:W-:-:S07]  /*24c0*/  FFMA R0, R0, R11, R0 ;  /* 0x0000000b00007223 */ /* 0x000fce0000000000 */
.L_x_1907:
[----:B------:R-:W-:Y:S05]  /*24d0*/  BSYNC.RECONVERGENT B1 ;  /* 0x0000000000017941 */ /* 0x000fea0003800200 */
.L_x_1905:
        /* <DEDUP_REMOVED lines=29> */
.L_x_1909:
[----:B------:R-:W0:Y:S02]  /*26b0*/  MUFU.RCP R0, R61 ;  /* 0x0000003d00007308 */ /* 0x000e240000001000 */
[----:B0-----:R-:W-:-:S04]  /*26c0*/  FFMA R10, R61, R0, -1 ;  /* 0xbf8000003d0a7423 */ /* 0x001fc80000000000 */
[----:B------:R-:W-:-:S04]  /*26d0*/  FADD.FTZ R11, -R10, -RZ ;  /* 0x800000ff0a0b7221 */ /* 0x000fc80000010100 */
[----:B------:R-:W-:-:S07]  /*26e0*/  FFMA R0, R0, R11, R0 ;  /* 0x0000000b00007223 */ /* 0x000fce0000000000 */
.L_x_1910:
[----:B------:R-:W-:Y:S05]  /*26f0*/  BSYNC.RECONVERGENT B1 ;  /* 0x0000000000017941 */ /* 0x000fea0003800200 */
.L_x_1908:
        /* <DEDUP_REMOVED lines=23> */
.L_x_1912:
[----:B------:R-:W0:Y:S02]  /*2870*/  MUFU.RCP R0, R51 ;  /* 0x0000003300007308 */ /* 0x000e240000001000 */
[----:B0-----:R-:W-:-:S04]  /*2880*/  FFMA R10, R51, R0, -1 ;  /* 0xbf800000330a7423 */ /* 0x001fc80000000000 */
[----:B------:R-:W-:-:S04]  /*2890*/  FADD.FTZ R11, -R10, -RZ ;  /* 0x800000ff0a0b7221 */ /* 0x000fc80000010100 */
[----:B------:R-:W-:-:S07]  /*28a0*/  FFMA R0, R0, R11, R0 ;  /* 0x0000000b00007223 */ /* 0x000fce0000000000 */
.L_x_1913:
[----:B------:R-:W-:Y:S05]  /*28b0*/  BSYNC.RECONVERGENT B1 ;  /* 0x0000000000017941 */ /* 0x000fea0003800200 */
.L_x_1911:
        /* <DEDUP_REMOVED lines=27> */
.L_x_1915:
[----:B------:R-:W0:Y:S02]  /*2a70*/  MUFU.RCP R0, R51 ;  /* 0x0000003300007308 */ /* 0x000e240000001000 */
[----:B0-----:R-:W-:-:S04]  /*2a80*/  FFMA R10, R51, R0, -1 ;  /* 0xbf800000330a7423 */ /* 0x001fc80000000000 */
[----:B------:R-:W-:-:S04]  /*2a90*/  FADD.FTZ R11, -R10, -RZ ;  /* 0x800000ff0a0b7221 */ /* 0x000fc80000010100 */
[----:B------:R-:W-:-:S07]  /*2aa0*/  FFMA R0, R0, R11, R0 ;  /* 0x0000000b00007223 */ /* 0x000fce0000000000 */
.L_x_1916:
[----:B------:R-:W-:Y:S05]  /*2ab0*/  BSYNC.RECONVERGENT B1 ;  /* 0x0000000000017941 */ /* 0x000fea0003800200 */
.L_x_1914:
[----:B------:R-:W2:Y:S01]  /*2ac0*/  LDG.E R40, desc[UR28][R40.64] ;  /* 0x0000001c28287981 */ /* 0x000ea2000c1e1900 */
[----:B------:R-:W-:-:S03]  /*2ad0*/  LEA R10, P0, R6, UR21, 0x1 ;  /* 0x00000015060a7c11 */ /* 0x000fc6000f8008ff */
[----:B------:R0:W5:Y:S01]  /*2ae0*/  LDG.E R22, desc[UR28][R22.64] ;  /* 0x0000001c16167981 */ /* 0x000162000c1e1900 */
[----:B------:R-:W-:Y:S01]  /*2af0*/  FMUL R0, R35, R0 ;  /* 0x0000000023007220 */ /* 0x000fe20000400000 */
[----:B------:R-:W-:Y:S01]  /*2b00*/  LEA.HI.X R11, R6, UR9, R5, 0x1, P0 ;  /* 0x00000009060b7c11 */ /* 0x000fe200080f0c05 */
[----:B------:R-:W-:Y:S01]  /*2b10*/  FMUL R6, R54, UR6 ;  /* 0x0000000636067c20 */ /* 0x000fe20008400000 */
[----:B------:R1:W5:Y:S04]  /*2b20*/  LDG.E R42, desc[UR28][R42.64] ;  /* 0x0000001c2a2a7981 */ /* 0x000368000c1e1900 */
[----:B------:R3:W5:Y:S01]  /*2b30*/  LDG.E R16, desc[UR28][R16.64] ;  /* 0x0000001c10107981 */ /* 0x000762000c1e1900 */
[C---:B0-----:R-:W-:Y:S01]  /*2b40*/  FMNMX3 R23, |R55|.reuse, RZ, |R13|, !PT ;  /* 0x000000ff37177276 */ /* 0x041fe2000780060d */
[----:B------:R-:W-:Y:S01]  /*2b50*/  FMUL R55, R55, UR6 ;  /* 0x0000000637377c20 */ /* 0x000fe20008400000 */
[----:B------:R-:W-:Y:S01]  /*2b60*/  FMUL R13, R13, UR6 ;  /* 0x000000060d0d7c20 */ /* 0x000fe20008400000 */
[----:B------:R0:W5:Y:S01]  /*2b70*/  LDG.E R20, desc[UR28][R20.64] ;  /* 0x0000001c14147981 */ /* 0x000162000c1e1900 */
[C---:B------:R-:W-:Y:S01]  /*2b80*/  FMNMX3 R23, |R48|.reuse, R23, |R46|, !PT ;  /* 0x0000001730177276 */ /* 0x040fe2000780062e */
[----:B------:R-:W-:Y:S01]  /*2b90*/  FMUL R48, R48, UR6 ;  /* 0x0000000630307c20 */ /* 0x000fe20008400000 */
[----:B------:R-:W-:Y:S01]  /*2ba0*/  F2FP.SATFINITE.E4M3.F32.PACK_AB_MERGE_C R55, RZ, R55, RZ ;  /* 0x00000037ff37723e */ /* 0x000fe200048070ff */
[----:B-1----:R-:W-:Y:S01]  /*2bb0*/  FMUL R43, R29, R0 ;  /* 0x000000001d2b7220 */ /* 0x002fe20000400000 */
[----:B------:R-:W-:Y:S01]  /*2bc0*/  F2FP.SATFINITE.E4M3.F32.PACK_AB_MERGE_C R0, RZ, R13, RZ ;  /* 0x0000000dff00723e */ /* 0x000fe200048070ff */
[----:B------:R-:W-:Y:S01]  /*2bd0*/  FMUL R12, R52, UR6 ;  /* 0x00000006340c7c20 */ /* 0x000fe20008400000 */
[----:B------:R-:W-:Y:S01]  /*2be0*/  F2FP.SATFINITE.E4M3.F32.PACK_AB_MERGE_C R48, RZ, R48, RZ ;  /* 0x00000030ff30723e */ /* 0x000fe200048070ff */
[----:B---3--:R-:W-:Y:S01]  /*2bf0*/  FMUL R17, R47, UR6 ;  /* 0x000000062f117c20 */ /* 0x008fe20008400000 */
[----:B------:R-:W-:Y:S01]  /*2c00*/  LOP3.LUT R5, R55, 0xff, RZ, 0xc0, !PT ;  /* 0x000000ff37057812 */ /* 0x000fe200078ec0ff */
[----:B------:R1:W5:Y:S01]  /*2c10*/  LDG.E R18, desc[UR28][R18.64] ;  /* 0x0000001c12127981 */ /* 0x000362000c1e1900 */
[----:B------:R-:W-:Y:S01]  /*2c20*/  F2FP.SATFINITE.E4M3.F32.PACK_AB_MERGE_C R6, RZ, R6, RZ ;  /* 0x00000006ff06723e */ /* 0x000fe200048070ff */
[----:B------:R-:W-:Y:S01]  /*2c30*/  FMUL R46, R46, UR6 ;  /* 0x000000062e2e7c20 */ /* 0x000fe20008400000 */
[C---:B0-----:R-:W-:Y:S01]  /*2c40*/  PRMT R21, R0.reuse, 0x7604, R55 ;  /* 0x0000760400157816 */ /* 0x041fe20000000037 */
[----:B------:R0:W5:Y:S01]  /*2c50*/  LDG.E R30, desc[UR28][R30.64] ;  /* 0x0000001c1e1e7981 */ /* 0x000162000c1e1900 */
[----:B------:R-:W-:-:S02]  /*2c60*/  LOP3.LUT R72, R0, 0xff, RZ, 0xc0, !PT ;  /* 0x000000ff00487812 */ /* 0x000fc400078ec0ff */
[----:B------:R-:W-:Y:S01]  /*2c70*/  FMNMX3 R23, |R44|, R23, |R36|, !PT ;  /* 0x000000172c177276 */ /* 0x000fe20007800624 */
[----:B------:R3:W5:Y:S01]  /*2c80*/  LDG.E R24, desc[UR28][R24.64] ;  /* 0x0000001c18187981 */ /* 0x000762000c1e1900 */
[----:B------:R-:W-:Y:S01]  /*2c90*/  LEA R0, R48, R5, 0x8 ;  /* 0x0000000530007211 */ /* 0x000fe200078e40ff */
[----:B-1----:R-:W-:Y:S01]  /*2ca0*/  FMUL R19, R49, UR6 ;  /* 0x0000000631137c20 */ /* 0x002fe20008400000 */
[----:B------:R-:W-:Y:S01]  /*2cb0*/  F2FP.SATFINITE.E4M3.F32.PACK_AB_MERGE_C R5, RZ, R12, RZ ;  /* 0x0000000cff05723e */ /* 0x000fe200048070ff */
[----:B------:R1:W5:Y:S01]  /*2cc0*/  LDG.E R26, desc[UR28][R26.64] ;  /* 0x0000001c1a1a7981 */ /* 0x000362000c1e1900 */
[----:B------:R-:W-:Y:S02]  /*2cd0*/  F2FP.SATFINITE.E4M3.F32.PACK_AB_MERGE_C R17, RZ, R17, RZ ;  /* 0x00000011ff11723e */ /* 0x000fe400048070ff */
[----:B------:R-:W-:Y:S01]  /*2ce0*/  LOP3.LUT R12, R6, 0xff, RZ, 0xc0, !PT ;  /* 0x000000ff060c7812 */ /* 0x000fe200078ec0ff */
[----:B------:R4:W5:Y:S01]  /*2cf0*/  LDG.E R38, desc[UR28][R38.64] ;  /* 0x0000001c26267981 */ /* 0x000962000c1e1900 */
[----:B------:R-:W-:-:S02]  /*2d00*/  FMNMX3 R23, |R33|, R23, |R28|, !PT ;  /* 0x0000001721177276 */ /* 0x000fc4000780061c */
[----:B------:R-:W-:Y:S01]  /*2d10*/  F2FP.SATFINITE.E4M3.F32.PACK_AB_MERGE_C R13, RZ, R46, RZ ;  /* 0x0000002eff0d723e */ /* 0x000fe200048070ff */
[----:B------:R4:W5:Y:S01]  /*2d20*/  LDG.E R14, desc[UR28][R14.64] ;  /* 0x0000001c0e0e7981 */ /* 0x000962000c1e1900 */
[----:B------:R-:W-:Y:S02]  /*2d30*/  F2FP.SATFINITE.E4M3.F32.PACK_AB_MERGE_C R46, RZ, R19, RZ ;  /* 0x00000013ff2e723e */ /* 0x000fe400048070ff */
[----:B------:R-:W-:Y:S01]  /*2d40*/  PRMT R19, R5, 0x7604, R6 ;  /* 0x0000760405137816 */ /* 0x000fe20000000006 */
[----:B------:R1:W5:Y:S01]  /*2d50*/  LDG.E R56, desc[UR28][R56.64] ;  /* 0x0000001c38387981 */ /* 0x000362000c1e1900 */
[----:B------:R-:W-:Y:S01]  /*2d60*/  LEA R67, R17, R12, 0x8 ;  /* 0x0000000c11437211 */ /* 0x000fe200078e40ff */
[----:B------:R-:W-:Y:S01]  /*2d70*/  FMUL R12, R37, UR6 ;  /* 0x00000006250c7c20 */ /* 0x000fe20008400000 */
[----:B------:R-:W-:Y:S02]  /*2d80*/  LOP3.LUT R5, R5, 0xff, RZ, 0xc0, !PT ;  /* 0x000000ff05057812 */ /* 0x000fe400078ec0ff */
[----:B------:R-:W-:Y:S01]  /*2d90*/  FMNMX3 R52, |R54|, R23, |R52|, !PT ;  /* 0x0000001736347276 */ /* 0x000fe20007800634 */
[----:B------:R-:W-:Y:S01]  /*2da0*/  FMUL R44, R44, UR6 ;  /* 0x000000062c2c7c20 */ /* 0x000fe20008400000 */
[----:B0-----:R-:W-:Y:S01]  /*2db0*/  PRMT R31, R13, 0x7604, R48 ;  /* 0x000076040d1f7816 */ /* 0x001fe20000000030 */
[----:B------:R-:W-:Y:S01]  /*2dc0*/  HFMA2 R48, -RZ, RZ, 3.7421875, 0 ;  /* 0x437c0000ff307431 */ /* 0x000fe200000001ff */
[----:B---3--:R-:W-:-:S02]  /*2dd0*/  PRMT R25, R46, 0x7604, R17 ;  /* 0x000076042e197816 */ /* 0x008fc40000000011 */
[----:B------:R-:W-:Y:S02]  /*2de0*/  LEA R6, R46, R5, 0x8 ;  /* 0x000000052e067211 */ /* 0x000fe400078e40ff */
[----:B------:R-:W-:Y:S02]  /*2df0*/  MOV R46, 0x3bbb989d ;  /* 0x3bbb989d002e7802 */ /* 0x000fe40000000f00 */
[----:B-1----:R-:W-:Y:S01]  /*2e00*/  F2FP.SATFINITE.E4M3.F32.PACK_AB_MERGE_C R27, RZ, R12, RZ ;  /* 0x0000000cff1b723e */ /* 0x002fe200048070ff */
[----:B------:R-:W-:Y:S01]  /*2e10*/  FMUL R36, R36, UR6 ;  /* 0x0000000624247c20 */ /* 0x000fe20008400000 */
[----:B------:R-:W-:Y:S02]  /*2e20*/  F2FP.SATFINITE.E4M3.F32.PACK_AB_MERGE_C R44, RZ, R44, RZ ;  /* 0x0000002cff2c723e */ /* 0x000fe400048070ff */
[----:B------:R-:W-:Y:S02]  /*2e30*/  SHF.L.U32 R12, R27, 0x10, RZ ;  /* 0x000000101b0c7819 */ /* 0x000fe400000006ff */
[----:B------:R-:W-:-:S02]  /*2e40*/  LEA R72, R13, R72, 0x8 ;  /* 0x000000480d487211 */ /* 0x000fc400078e40ff */
[----:B------:R-:W-:Y:S02]  /*2e50*/  F2FP.SATFINITE.E4M3.F32.PACK_AB_MERGE_C R13, RZ, R36, RZ ;  /* 0x00000024ff0d723e */ /* 0x000fe400048070ff */
[----:B------:R-:W-:Y:S02]  /*2e60*/  SHF.L.U32 R5, R44, 0x10, RZ ;  /* 0x000000102c057819 */ /* 0x000fe400000006ff */
[----:B------:R-:W-:Y:S02]  /*2e70*/  LOP3.LUT R36, R12, 0xff0000, RZ, 0xc0, !PT ;  /* 0x00ff00000c247812 */ /* 0x000fe400078ec0ff */
[C---:B----4-:R-:W-:Y:S01]  /*2e80*/  PRMT R39, R13.reuse, 0x7604, R44 ;  /* 0x000076040d277816 */ /* 0x050fe2000000002c */
[----:B------:R-:W-:Y:S01]  /*2e90*/  IMAD.U32 R13, R13, 0x10000, RZ ;  /* 0x000100000d0d7824 */ /* 0x000fe200078e00ff */
[----:B------:R-:W-:Y:S01]  /*2ea0*/  LOP3.LUT R5, R5, 0xff0000, RZ, 0xc0, !PT ;  /* 0x00ff000005057812 */ /* 0x000fe200078ec0ff */
[----:B------:R-:W-:-:S03]  /*2eb0*/  FMUL R33, R33, UR6 ;  /* 0x0000000621217c20 */ /* 0x000fc60008400000 */
[----:B------:R-:W-:Y:S01]  /*2ec0*/  LOP3.LUT R0, R5, 0xffff, R0, 0xf8, !PT ;  /* 0x0000ffff05007812 */ /* 0x000fe200078ef800 */
[----:B------:R-:W-:Y:S01]  /*2ed0*/  FMUL R5, R34, UR6 ;  /* 0x0000000622057c20 */ /* 0x000fe20008400000 */
[----:B------:R-:W-:Y:S02]  /*2ee0*/  LOP3.LUT R13, R13, 0xff0000, RZ, 0xc0, !PT ;  /* 0x00ff00000d0d7812 */ /* 0x000fe400078ec0ff */
[----:B------:R-:W-:Y:S02]  /*2ef0*/  LOP3.LUT R67, R36, 0xffff, R67, 0xf8, !PT ;  /* 0x0000ffff24437812 */ /* 0x000fe400078ef843 */
[----:B------:R-:W-:Y:S02]  /*2f00*/  IADD3 R15, P2, PT, R58, UR18, RZ ;  /* 0x000000123a0f7c10 */ /* 0x000fe4000ff5e0ff */
[----:B------:R-:W-:Y:S02]  /*2f10*/  LOP3.LUT R72, R13, 0xffff, R72, 0xf8, !PT ;  /* 0x0000ffff0d487812 */ /* 0x000fe400078ef848 */
[----:B------:R-:W-:-:S02]  /*2f20*/  F2FP.SATFINITE.E4M3.F32.PACK_AB_MERGE_C R36, RZ, R5, RZ ;  /* 0x00000005ff24723e */ /* 0x000fc400048070ff */
[----:B------:R-:W-:Y:S02]  /*2f30*/  IADD3 R13, PT, PT, R8, 0x1e, RZ ;  /* 0x0000001e080d7810 */ /* 0x000fe40007ffe0ff */
[----:B------:R-:W-:Y:S02]  /*2f40*/  F2FP.SATFINITE.E4M3.F32.PACK_AB_MERGE_C R33, RZ, R33, RZ ;  /* 0x00000021ff21723e */ /* 0x000fe400048070ff */
[----:B------:R-:W-:Y:S02]  /*2f50*/  IADD3.X R5, PT, PT, R3, UR19, RZ, P2, !PT ;  /* 0x0000001303057c10 */ /* 0x000fe400097fe4ff */
[C---:B------:R-:W-:Y:S02]  /*2f60*/  PRMT R27, R36.reuse, 0x7604, R27 ;  /* 0x00007604241b7816 */ /* 0x040fe4000000001b */
[----:B------:R-:W-:Y:S02]  /*2f70*/  LOP3.LUT R3, R13, 0x1f, RZ, 0xc0, !PT ;  /* 0x0000001f0d037812 */ /* 0x000fe400078ec0ff */
[----:B------:R-:W-:-:S02]  /*2f80*/  SHF.L.U32 R36, R36, 0x10, RZ ;  /* 0x0000001024247819 */ /* 0x000fc400000006ff */
[----:B------:R-:W-:Y:S01]  /*2f90*/  LOP3.LUT R13, R33, 0xffff, RZ, 0xc0, !PT ;  /* 0x0000ffff210d7812 */ /* 0x000fe200078ec0ff */
[----:B------:R-:W-:Y:S01]  /*2fa0*/  FMUL R28, R28, UR6 ;  /* 0x000000061c1c7c20 */ /* 0x000fe20008400000 */
[----:B------:R-:W-:Y:S02]  /*2fb0*/  IADD3 R41, P0, PT, R3, R15, RZ ;  /* 0x0000000f03297210 */ /* 0x000fe40007f1e0ff */
[----:B------:R-:W-:Y:S02]  /*2fc0*/  SHF.L.U32 R13, R13, 0x18, RZ ;  /* 0x000000180d0d7819 */ /* 0x000fe400000006ff */
[----:B------:R-:W-:Y:S02]  /*2fd0*/  F2FP.SATFINITE.E4M3.F32.PACK_AB_MERGE_C R28, RZ, R28, RZ ;  /* 0x0000001cff1c723e */ /* 0x000fe400048070ff */
[----:B------:R-:W-:Y:S01]  /*2fe0*/  LOP3.LUT R60, R0, R13, RZ, 0xfc, !PT ;  /* 0x0000000d003c7212 */ /* 0x000fe200078efcff */
[----:B------:R-:W-:Y:S01]  /*2ff0*/  FMUL R0, R43, UR6 ;  /* 0x000000062b007c20 */ /* 0x000fe20008400000 */
[----:B------:R-:W-:-:S02]  /*3000*/  FMNMX3 R52, |R47|, R52, |R49|, !PT ;  /* 0x000000342f347276 */ /* 0x000fc40007800631 */
[C---:B------:R-:W-:Y:S02]  /*3010*/  PRMT R49, R28.reuse, 0x7604, R33 ;  /* 0x000076041c317816 */ /* 0x040fe40000000021 */
[----:B------:R-:W-:-:S04]  /*3020*/  LOP3.LUT R28, R28, 0xffff, RZ, 0xc0, !PT ;  /* 0x0000ffff1c1c7812 */ /* 0x000fc800078ec0ff */
[----:B------:R-:W-:Y:S02]  /*3030*/  SHF.L.U32 R13, R28, 0x18, RZ ;  /* 0x000000181c0d7819 */ /* 0x000fe400000006ff */
[----:B------:R-:W-:Y:S02]  /*3040*/  FMNMX3 R52, |R37|, R52, |R34|, !PT ;  /* 0x0000003425347276 */ /* 0x000fe40007800622 */
[----:B------:R-:W-:Y:S02]  /*3050*/  LOP3.LUT R72, R72, R13, RZ, 0xfc, !PT ;  /* 0x0000000d48487212 */ /* 0x000fe400078efcff */
[----:B------:R-:W-:Y:S02]  /*3060*/  IADD3 R34, P3, PT, R10, UR7, RZ ;  /* 0x000000070a227c10 */ /* 0x000fe4000ff7e0ff */
[----:B------:R-:W-:Y:S02]  /*3070*/  FMNMX3 R43, |R32|, R52, |R43|, !PT ;  /* 0x00000034202b7276 */ /* 0x000fe4000780062b */
[----:B------:R-:W-:Y:S01]  /*3080*/  IADD3 R64, P1, PT, R64, UR7, RZ ;  /* 0x0000000740407c10 */ /* 0x000fe2000ff3e0ff */
[----:B------:R0:W-:Y:S01]  /*3090*/  STG.E.U16 desc[UR28][R10.64], R21 ;  /* 0x000000150a007986 */ /* 0x0001e2000c10151c */
[----:B------:R-:W-:Y:S01]  /*30a0*/  UIMAD UR4, UR20, 0x5, URZ ;  /* 0x00000005140478a4 */ /* 0x000fe2000f8e02ff */
[----:B------:R-:W-:Y:S01]  /*30b0*/  BSSY.RECONVERGENT B1, `(.L_x_1917) ;  /* 0x000005d000017945 */ /* 0x000fe20003800200 */
[----:B--2---:R-:W-:-:S05]  /*30c0*/  HADD2.F32 R23, -RZ, R40.H0_H0 ;  /* 0x20000028ff177230 */ /* 0x004fca0000004100 */
[----:B------:R-:W-:-:S04]  /*30d0*/  FMUL R17, R23, 1.7020000219345092773 ;  /* 0x3fd9db2317117820 */ /* 0x000fc80000400000 */
[----:B------:R-:W-:-:S04]  /*30e0*/  FFMA.SAT R29, R17, -R46, 0.5 ;  /* 0x3f000000111d7423 */ /* 0x000fc8000000282e */
[----:B------:R-:W-:-:S04]  /*30f0*/  FFMA.RM R12, R29, R48, 12582913 ;  /* 0x4b4000011d0c7423 */ /* 0x000fc80000004030 */
[----:B------:R-:W-:-:S04]  /*3100*/  FADD R44, R12, -12583039 ;  /* 0xcb40007f0c2c7421 */ /* 0x000fc80000000000 */
[----:B------:R-:W-:-:S04]  /*3110*/  FFMA R44, R17, -1.4426950216293334961, -R44 ;  /* 0xbfb8aa3b112c7823 */ /* 0x000fc8000000082c */
[----:B------:R-:W-:Y:S01]  /*3120*/  FFMA R35, R17, -1.925963033500011079e-08, R44 ;  /* 0xb2a5706011237823 */ /* 0x000fe2000000002c */
[----:B------:R-:W-:-:S05]  /*3130*/  LOP3.LUT R29, R36, 0xff0000, RZ, 0xc0, !PT ;  /* 0x00ff0000241d7812 */ /* 0x000fca00078ec0ff */
[----:B------:R-:W1:Y:S01]  /*3140*/  MUFU.EX2 R35, R35 ;  /* 0x0000002300237308 */ /* 0x000e620000000800 */
[----:B------:R-:W-:Y:S01]  /*3150*/  LOP3.LUT R6, R29, 0xffff, R6, 0xf8, !PT ;  /* 0x0000ffff1d067812 */ /* 0x000fe200078ef806 */
[----:B------:R-:W-:Y:S01]  /*3160*/  FMUL R29, R32, UR6 ;  /* 0x00000006201d7c20 */ /* 0x000fe20008400000 */
[----:B------:R-:W-:Y:S02]  /*3170*/  IADD3.X R36, PT, PT, RZ, R5, RZ, P0, !PT ;  /* 0x00000005ff247210 */ /* 0x000fe400007fe4ff */
[C---:B------:R-:W-:Y:S02]  /*3180*/  LEA R44, P0, R41.reuse, UR15, 0x2 ;  /* 0x0000000f292c7c11 */ /* 0x040fe4000f8010ff */
[----:B------:R-:W-:Y:S02]  /*3190*/  SHF.L.U32 R12, R12, 0x17, RZ ;  /* 0x000000170c0c7819 */ /* 0x000fe400000006ff */
[----:B------:R-:W-:Y:S02]  /*31a0*/  LEA.HI.X R45, R41, UR13, R36, 0x2, P0 ;  /* 0x0000000d292d7c11 */ /* 0x000fe400080f1424 */
[----:B------:R-:W-:-:S02]  /*31b0*/  F2FP.SATFINITE.E4M3.F32.PACK_AB_MERGE_C R29, RZ, R29, RZ ;  /* 0x0000001dff1d723e */ /* 0x000fc400048070ff */
[----:B------:R-:W-:Y:S01]  /*31c0*/  F2FP.SATFINITE.E4M3.F32.PACK_AB_MERGE_C R36, RZ, R0, RZ ;  /* 0x00000000ff24723e */ /* 0x000fe200048070ff */
[----:B-1----:R-:W-:Y:S01]  /*31d0*/  FFMA R0, R12, R35, 1 ;  /* 0x3f8000000c007423 */ /* 0x002fe20000000023 */
[----:B------:R-:W-:Y:S02]  /*31e0*/  LOP3.LUT R12, R29, 0xffff, RZ, 0xc0, !PT ;  /* 0x0000ffff1d0c7812 */ /* 0x000fe400078ec0ff */
[C---:B------:R-:W-:Y:S02]  /*31f0*/  PRMT R41, R36.reuse, 0x7604, R29 ;  /* 0x0000760424297816 */ /* 0x040fe4000000001d */
[----:B------:R-:W0:Y:S01]  /*3200*/  LDC.64 R28, c[0x0][0x3b8] ;  /* 0x0000ee00ff1c7b82 */ /* 0x000e220000000a00 */
[----:B------:R-:W-:Y:S02]  /*3210*/  LOP3.LUT R36, R36, 0xffff, RZ, 0xc0, !PT ;  /* 0x0000ffff24247812 */ /* 0x000fe400078ec0ff */
[----:B------:R-:W-:Y:S02]  /*3220*/  IADD3 R33, PT, PT, R0, 0x1800000, RZ ;  /* 0x0180000000217810 */ /* 0x000fe40007ffe0ff */
[----:B------:R-:W-:-:S02]  /*3230*/  SHF.L.U32 R13, R36, 0x18, RZ ;  /* 0x00000018240d7819 */ /* 0x000fc400000006ff */
[----:B------:R-:W-:Y:S02]  /*3240*/  IADD3 R36, P2, PT, R10, UR12, RZ ;  /* 0x0000000c0a247c10 */ /* 0x000fe4000ff5e0ff */
[----:B------:R-:W-:Y:S02]  /*3250*/  LOP3.LUT R33, R33, 0x7f800000, RZ, 0xc0, !PT ;  /* 0x7f80000021217812 */ /* 0x000fe400078ec0ff */
[C---:B------:R-:W-:Y:S02]  /*3260*/  IADD3.X R37, PT, PT, R11.reuse, UR14, RZ, P2, !PT ;  /* 0x0000000e0b257c10 */ /* 0x040fe400097fe4ff */
[----:B------:R-:W-:Y:S02]  /*3270*/  IADD3.X R35, PT, PT, R11, UR10, RZ, P3, !PT ;  /* 0x0000000a0b237c10 */ /* 0x000fe40009ffe4ff */
[----:B------:R-:W-:Y:S02]  /*3280*/  IADD3 R32, P2, PT, R34, UR12, RZ ;  /* 0x0000000c22207c10 */ /* 0x000fe4000ff5e0ff */
[----:B------:R-:W-:-:S02]  /*3290*/  ISETP.GT.U32.AND P0, PT, R33, 0x1ffffff, PT ;  /* 0x01ffffff2100780c */ /* 0x000fc40003f04070 */
[----:B------:R-:W-:Y:S02]  /*32a0*/  LOP3.LUT R68, R6, R13, RZ, 0xfc, !PT ;  /* 0x0000000d06447212 */ /* 0x000fe400078efcff */
[----:B------:R-:W-:Y:S02]  /*32b0*/  IADD3.X R33, PT, PT, R35, UR14, RZ, P2, !PT ;  /* 0x0000000e23217c10 */ /* 0x000fe400097fe4ff */
[----:B------:R-:W-:Y:S02]  /*32c0*/  IADD3.X R13, PT, PT, R7, UR10, RZ, P1, !PT ;  /* 0x0000000a070d7c10 */ /* 0x000fe40008ffe4ff */
[----:B------:R-:W-:Y:S02]  /*32d0*/  IADD3 R6, P2, PT, R3, R64, RZ ;  /* 0x0000004003067210 */ /* 0x000fe40007f5e0ff */
[----:B0-----:R-:W-:Y:S02]  /*32e0*/  IADD3 R10, P1, PT, R10, R28, RZ ;  /* 0x0000001c0a0a7210 */ /* 0x001fe40007f3e0ff */
[----:B------:R-:W-:Y:S01]  /*32f0*/  IADD3.X R7, PT, PT, RZ, R13, RZ, P2, !PT ;  /* 0x0000000dff077210 */ /* 0x000fe200017fe4ff */
[----:B------:R0:W-:Y:S02]  /*3300*/  STG.E.U16 desc[UR28][R36.64], R31 ;  /* 0x0000001f24007986 */ /* 0x0001e4000c10151c */
[----:B------:R-:W-:-:S02]  /*3310*/  IMAD.X R11, R11, 0x1, R29, P1 ;  /* 0x000000010b0b7824 */ /* 0x000fc400008e061d */
[----:B------:R-:W-:Y:S01]  /*3320*/  IMAD.WIDE.U32 R46, R28, 0x5, R6 ;  /* 0x000000051c2e7825 */ /* 0x000fe200078e0006 */
[----:B------:R1:W-:Y:S01]  /*3330*/  STG.E.U16 desc[UR28][R34.64], R39 ;  /* 0x0000002722007986 */ /* 0x0003e2000c10151c */
[----:B------:R-:W-:Y:S02]  /*3340*/  SHF.L.U32 R12, R12, 0x18, RZ ;  /* 0x000000180c0c7819 */ /* 0x000fe400000006ff */
[----:B0-----:R-:W-:Y:S01]  /*3350*/  IADD3 R36, P1, PT, R36, R28, RZ ;  /* 0x0000001c24247210 */ /* 0x001fe20007f3e0ff */
[----:B------:R0:W-:Y:S03]  /*3360*/  STG.E.U16 desc[UR28][R32.64], R49 ;  /* 0x0000003120007986 */ /* 0x0001e6000c10151c */
[----:B------:R-:W-:Y:S02]  /*3370*/  IADD3.X R37, PT, PT, R37, R29, RZ, P1, !PT ;  /* 0x0000001d25257210 */ /* 0x000fe40000ffe4ff */
[----:B------:R-:W-:-:S02]  /*3380*/  IADD3 R6, P1, PT, R6, UR7, RZ ;  /* 0x0000000706067c10 */ /* 0x000fc4000ff3e0ff */
[-C--:B-1----:R-:W-:Y:S02]  /*3390*/  IADD3 R34, P2, PT, R34, R28.reuse, RZ ;  /* 0x0000001c22227210 */ /* 0x082fe40007f5e0ff */
[----:B------:R-:W-:Y:S02]  /*33a0*/  IADD3 R21, PT, PT, R47, UR4, RZ ;  /* 0x000000042f157c10 */ /* 0x000fe4000fffe0ff */
[----:B0-----:R-:W-:Y:S02]  /*33b0*/  IADD3 R32, P3, PT, R32, R28, RZ ;  /* 0x0000001c20207210 */ /* 0x001fe40007f7e0ff */
[----:B------:R-:W-:Y:S02]  /*33c0*/  IADD3.X R31, PT, PT, R7, UR10, RZ, P1, !PT ;  /* 0x0000000a071f7c10 */ /* 0x000fe40008ffe4ff */
[----:B------:R-:W-:Y:S02]  /*33d0*/  LOP3.LUT R67, R67, R12, RZ, 0xfc, !PT ;  /* 0x0000000c43437212 */ /* 0x000fe400078efcff */
[----:B------:R-:W-:-:S02]  /*33e0*/  IADD3.X R35, PT, PT, R35, R29, RZ, P2, !PT ;  /* 0x0000001d23237210 */ /* 0x000fc400017fe4ff */
[----:B------:R-:W-:Y:S02]  /*33f0*/  SHF.L.U32 R7, R6, 0x2, RZ ;  /* 0x0000000206077819 */ /* 0x000fe400000006ff */
[----:B------:R-:W-:Y:S02]  /*3400*/  IADD3.X R33, PT, PT, R33, R29, RZ, P3, !PT ;  /* 0x0000001d21217210 */ /* 0x000fe40001ffe4ff */
[----:B------:R-:W-:Y:S01]  /*3410*/  SHF.L.U64.HI R12, R46, 0x2, R21 ;  /* 0x000000022e0c7819 */ /* 0x000fe20000010215 */
[----:B------:R0:W-:Y:S01]  /*3420*/  STG.E.U16 desc[UR28][R10.64], R19 ;  /* 0x000000130a007986 */ /* 0x0001e2000c10151c */
[----:B------:R-:W-:Y:S02]  /*3430*/  IADD3 R21, P1, PT, R4, R64, RZ ;  /* 0x0000004004157210 */ /* 0x000fe40007f3e0ff */
[----:B------:R-:W-:Y:S01]  /*3440*/  SHF.L.U64.HI R31, R6, 0x2, R31 ;  /* 0x00000002061f7819 */ /* 0x000fe2000001021f */
[----:B------:R-:W-:Y:S01]  /*3450*/  STG.E.U16 desc[UR28][R36.64], R25 ;  /* 0x0000001924007986 */ /* 0x000fe2000c10151c */
[----:B------:R-:W-:-:S02]  /*3460*/  IADD3 R6, P3, PT, R44, UR18, RZ ;  /* 0x000000122c067c10 */ /* 0x000fc4000ff7e0ff */
[----:B------:R-:W-:Y:S01]  /*3470*/  IADD3 R28, P2, PT, R7, UR26, RZ ;  /* 0x0000001a071c7c10 */ /* 0x000fe2000ff5e0ff */
[----:B------:R1:W-:Y:S01]  /*3480*/  STG.E.U16 desc[UR28][R34.64], R27 ;  /* 0x0000001b22007986 */ /* 0x0003e2000c10151c */
[----:B------:R-:W-:-:S03]  /*3490*/  SHF.L.U32 R47, R46, 0x2, RZ ;  /* 0x000000022e2f7819 */ /* 0x000fc600000006ff */
[----:B------:R2:W-:Y:S01]  /*34a0*/  STG.E.U16 desc[UR28][R32.64], R41 ;  /* 0x0000002920007986 */ /* 0x0005e2000c10151c */
[----:B0-----:R-:W-:Y:S02]  /*34b0*/  IADD3.X R19, PT, PT, RZ, R13, RZ, P1, !PT ;  /* 0x0000000dff137210 */ /* 0x001fe40000ffe4ff */
[----:B------:R-:W-:Y:S02]  /*34c0*/  IADD3.X R29, PT, PT, R31, UR27, RZ, P2, !PT ;  /* 0x0000001b1f1d7c10 */ /* 0x000fe400097fe4ff */
[----:B------:R-:W-:Y:S02]  /*34d0*/  IADD3 R46, P2, PT, R47, UR5, RZ ;  /* 0x000000052f2e7c10 */ /* 0x000fe4000ff5e0ff */
[----:B-1----:R-:W-:Y:S02]  /*34e0*/  IADD3 R34, P4, PT, R6, UR18, RZ ;  /* 0x0000001206227c10 */ /* 0x002fe4000ff9e0ff */
[----:B--2---:R-:W-:Y:S02]  /*34f0*/  IADD3 R32, P1, PT, R7, UR5, RZ ;  /* 0x0000000507207c10 */ /* 0x004fe4000ff3e0ff */
[----:B------:R-:W-:-:S02]  /*3500*/  IADD3.X R7, PT, PT, R45, UR19, RZ, P3, !PT ;  /* 0x000000132d077c10 */ /* 0x000fc40009ffe4ff */
[----:B------:R-:W-:Y:S02]  /*3510*/  IADD3 R36, P3, PT, R47, UR26, RZ ;  /* 0x0000001a2f247c10 */ /* 0x000fe4000ff7e0ff */
[----:B------:R-:W-:Y:S02]  /*3520*/  IADD3.X R35, PT, PT, R7, UR19, RZ, P4, !PT ;  /* 0x0000001307237c10 */ /* 0x000fe4000a7fe4ff */
[----:B------:R-:W-:Y:S02]  /*3530*/  IADD3.X R37, PT, PT, R12, UR27, RZ, P3, !PT ;  /* 0x0000001b0c257c10 */ /* 0x000fe40009ffe4ff */
[----:B------:R-:W-:Y:S02]  /*3540*/  IADD3 R48, P5, PT, R36, UR7, RZ ;  /* 0x0000000724307c10 */ /* 0x000fe4000ffbe0ff */
[----:B------:R-:W-:Y:S02]  /*3550*/  IADD3 R50, P4, PT, R46, UR7, RZ ;  /* 0x000000072e327c10 */ /* 0x000fe4000ff9e0ff */
[----:B------:R-:W-:-:S02]  /*3560*/  IADD3.X R47, PT, PT, R12, UR22, RZ, P2, !PT ;  /* 0x000000160c2f7c10 */ /* 0x000fc400097fe4ff */
        /* <DEDUP_REMOVED lines=11> */
[----:B-----5:R-:W-:Y:S05]  /*3620*/  CALL.REL.NOINC `($__internal_23_$__cuda_sm20_rcp_rn_f32_slowpath) ;  /* 0x0000008000a87944 */ /* 0x020fea0003c00000 */
[----:B------:R-:W-:Y:S05]  /*3630*/  BRA `(.L_x_1919) ;  /* 0x0000000000107947 */ /* 0x000fea0003800000 */
.L_x_1918:
[----:B------:R-:W0:Y:S02]  /*3640*/  MUFU.RCP R11, R0 ;  /* 0x00000000000b7308 */ /* 0x000e240000001000 */
[----:B0-----:R-:W-:-:S04]  /*3650*/  FFMA R10, R0, R11, -1 ;  /* 0xbf800000000a7423 */ /* 0x001fc8000000000b */
[----:B------:R-:W-:-:S04]  /*3660*/  FADD.FTZ R10, -R10, -RZ ;  /* 0x800000ff0a0a7221 */ /* 0x000fc80000010100 */
[----:B------:R-:W-:-:S07]  /*3670*/  FFMA R0, R11, R10, R11 ;  /* 0x0000000a0b007223 */ /* 0x000fce000000000b */
.L_x_1919:
[----:B------:R-:W-:Y:S05]  /*3680*/  BSYNC.RECONVERGENT B1 ;  /* 0x0000000000017941 */ /* 0x000fea0003800200 */
.L_x_1917:
[----:B------:R-:W-:Y:S01]  /*3690*/  HFMA2 R12, -RZ, RZ, 3.7421875, 0 ;  /* 0x437c0000ff0c7431 */ /* 0x000fe200000001ff */
[----:B------:R-:W-:Y:S01]  /*36a0*/  MOV R11, 0x3bbb989d ;  /* 0x3bbb989d000b7802 */ /* 0x000fe20000000f00 */
[----:B------:R-:W-:Y:S01]  /*36b0*/  FMUL R10, R23, -1.7020000219345092773 ;  /* 0xbfd9db23170a7820 */ /* 0x000fe20000400000 */
[----:B-----5:R-:W-:Y:S01]  /*36c0*/  HADD2.F32 R27, -RZ, R56.H0_H0 ;  /* 0x20000038ff1b7230 */ /* 0x020fe20000004100 */
        /* <DEDUP_REMOVED lines=14> */
[----:B------:R-:W-:Y:S02]  /*37b0*/  HADD2.F32 R17, -RZ, R38.H0_H0 ;  /* 0x20000026ff117230 */ /* 0x000fe40000004100 */
        /* <DEDUP_REMOVED lines=8> */
.L_x_1921:
[----:B------:R-:W0:Y:S02]  /*3840*/  MUFU.RCP R0, R31 ;  /* 0x0000001f00007308 */ /* 0x000e240000001000 */
[----:B0-----:R-:W-:-:S04]  /*3850*/  FFMA R10, R31, R0, -1 ;  /* 0xbf8000001f0a7423 */ /* 0x001fc80000000000 */
[----:B------:R-:W-:-:S04]  /*3860*/  FADD.FTZ R11, -R10, -RZ ;  /* 0x800000ff0a0b7221 */ /* 0x000fc80000010100 */
[----:B------:R-:W-:-:S07]  /*3870*/  FFMA R0, R0, R11, R0 ;  /* 0x0000000b00007223 */ /* 0x000fce0000000000 */
.L_x_1922:
[----:B------:R-:W-:Y:S05]  /*3880*/  BSYNC.RECONVERGENT B1 ;  /* 0x0000000000017941 */ /* 0x000fea0003800200 */
.L_x_1920:
        /* <DEDUP_REMOVED lines=23> */
.L_x_1924:
[----:B------:R-:W0:Y:S02]  /*3a00*/  MUFU.RCP R0, R39 ;  /* 0x0000002700007308 */ /* 0x000e240000001000 */
[----:B0-----:R-:W-:-:S04]  /*3a10*/  FFMA R10, R39, R0, -1 ;  /* 0xbf800000270a7423 */ /* 0x001fc80000000000 */
[----:B------:R-:W-:-:S04]  /*3a20*/  FADD.FTZ R11, -R10, -RZ ;  /* 0x800000ff0a0b7221 */ /* 0x000fc80000010100 */
[----:B------:R-:W-:-:S07]  /*3a30*/  FFMA R0, R0, R11, R0 ;  /* 0x0000000b00007223 */ /* 0x000fce0000000000 */
.L_x_1925:
[----:B------:R-:W-:Y:S05]  /*3a40*/  BSYNC.RECONVERGENT B1 ;  /* 0x0000000000017941 */ /* 0x000fea0003800200 */
.L_x_1923:
        /* <DEDUP_REMOVED lines=10> */
[----:B------:R-:W-:-:S05]  /*3af0*/  HADD2.F32 R27, -RZ, R56.H1_H1 ;  /* 0x30000038ff1b7230 */ /* 0x000fca0000004100 */
        /* <DEDUP_REMOVED lines=16> */
.L_x_1927:
[----:B------:R-:W0:Y:S02]  /*3c00*/  MUFU.RCP R0, R39 ;  /* 0x0000002700007308 */ /* 0x000e240000001000 */
[----:B0-----:R-:W-:-:S04]  /*3c10*/  FFMA R10, R39, R0, -1 ;  /* 0xbf800000270a7423 */ /* 0x001fc80000000000 */
[----:B------:R-:W-:-:S04]  /*3c20*/  FADD.FTZ R11, -R10, -RZ ;  /* 0x800000ff0a0b7221 */ /* 0x000fc80000010100 */
[----:B------:R-:W-:-:S07]  /*3c30*/  FFMA R0, R0, R11, R0 ;  /* 0x0000000b00007223 */ /* 0x000fce0000000000 */
.L_x_1928:
[----:B------:R-:W-:Y:S05]  /*3c40*/  BSYNC.RECONVERGENT B1 ;  /* 0x0000000000017941 */ /* 0x000fea0003800200 */
.L_x_1926:
        /* <DEDUP_REMOVED lines=23> */
.L_x_1930:
[----:B------:R-:W0:Y:S02]  /*3dc0*/  MUFU.RCP R0, R39 ;  /* 0x0000002700007308 */ /* 0x000e240000001000 */
[----:B0-----:R-:W-:-:S04]  /*3dd0*/  FFMA R10, R39, R0, -1 ;  /* 0xbf800000270a7423 */ /* 0x001fc80000000000 */
[----:B------:R-:W-:-:S04]  /*3de0*/  FADD.FTZ R11, -R10, -RZ ;  /* 0x800000ff0a0b7221 */ /* 0x000fc80000010100 */
[----:B------:R-:W-:-:S07]  /*3df0*/  FFMA R0, R0, R11, R0 ;  /* 0x0000000b00007223 */ /* 0x000fce0000000000 */
.L_x_1931:
[----:B------:R-:W-:Y:S05]  /*3e00*/  BSYNC.RECONVERGENT B1 ;  /* 0x0000000000017941 */ /* 0x000fea0003800200 */
.L_x_1929:
[----:B------:R-:W-:Y:S02]  /*3e10*/  HFMA2 R11, -RZ, RZ, 0.96630859375, -0.0022525787353515625 ;  /* 0x3bbb989dff0b7431 */ /* 0x000fe400000001ff */
        /* <DEDUP_REMOVED lines=10> */
[----:B------:R-:W-:-:S05]  /*3ec0*/  HADD2.F32 R25, -RZ, R24.H0_H0 ;  /* 0x20000018ff197230 */ /* 0x000fca0000004100 */
        /* <DEDUP_REMOVED lines=15> */
.L_x_1933:
[----:B------:R-:W0:Y:S02]  /*3fc0*/  MUFU.RCP R0, R39 ;  /* 0x0000002700007308 */ /* 0x000e240000001000 */
[----:B0-----:R-:W-:-:S04]  /*3fd0*/  FFMA R10, R39, R0, -1 ;  /* 0xbf800000270a7423 */ /* 0x001fc80000000000 */
[----:B------:R-:W-:-:S04]  /*3fe0*/  FADD.FTZ R11, -R10, -RZ ;  /* 0x800000ff0a0b7221 */ /* 0x000fc80000010100 */
[----:B------:R-:W-:-:S07]  /*3ff0*/  FFMA R0, R0, R11, R0 ;  /* 0x0000000b00007223 */ /* 0x000fce0000000000 */
.L_x_1934:
[----:B------:R-:W-:Y:S05]  /*4000*/  BSYNC.RECONVERGENT B1 ;  /* 0x0000000000017941 */ /* 0x000fea0003800200 */
.L_x_1932:
        /* <DEDUP_REMOVED lines=23> */
.L_x_1936:
[----:B------:R-:W0:Y:S02]  /*4180*/  MUFU.RCP R0, R57 ;  /* 0x0000003900007308 */ /* 0x000e240000001000 */
[----:B0-----:R-:W-:-:S04]  /*4190*/  FFMA R10, R57, R0, -1 ;  /* 0xbf800000390a7423 */ /* 0x001fc80000000000 */
[----:B------:R-:W-:-:S04]  /*41a0*/  FADD.FTZ R11, -R10, -RZ ;  /* 0x800000ff0a0b7221 */ /* 0x000fc80000010100 */
[----:B------:R-:W-:-:S07]  /*41b0*/  FFMA R0, R0, R11, R0 ;  /* 0x0000000b00007223 */ /* 0x000fce0000000000 */
.L_x_1937:
[----:B------:R-:W-:Y:S05]  /*41c0*/  BSYNC.RECONVERGENT B1 ;  /* 0x0000000000017941 */ /* 0x000fea0003800200 */
.L_x_1935:
        /* <DEDUP_REMOVED lines=27> */
.L_x_1939:
[----:B------:R-:W0:Y:S02]  /*4380*/  MUFU.RCP R0, R57 ;  /* 0x0000003900007308 */ /* 0x000e240000001000 */
[----:B0-----:R-:W-:-:S04]  /*4390*/  FFMA R10, R57, R0, -1 ;  /* 0xbf800000390a7423 */ /* 0x001fc80000000000 */
[----:B------:R-:W-:-:S04]  /*43a0*/  FADD.FTZ R11, -R10, -RZ ;  /* 0x800000ff0a0b7221 */ /* 0x000fc80000010100 */
[----:B------:R-:W-:-:S07]  /*43b0*/  FFMA R0, R0, R11, R0 ;  /* 0x0000000b00007223 */ /* 0x000fce0000000000 */
.L_x_1940:
[----:B------:R-:W-:Y:S05]  /*43c0*/  BSYNC.RECONVERGENT B1 ;  /* 0x0000000000017941 */ /* 0x000fea0003800200 */
.L_x_1938:
[----:B------:R-:W-:Y:S02]  /*43d0*/  HFMA2 R11, -RZ, RZ, 0.96630859375, -0.0022525787353515625 ;  /* 0x3bbb989dff0b7431 */ /* 0x000fe400000001ff */
[----:B------:R-:W-:Y:S01]  /*43e0*/  HADD2.F32 R42, -RZ, R22.H0_H0 ;  /* 0x20000016ff2a7230 */ /* 0x000fe20000004100 */
[----:B------:R-:W-:Y:S01]  /*43f0*/  MOV R41, 0x437c0000 ;  /* 0x437c000000297802 */ /* 0x000fe20000000f00 */
        /* <DEDUP_REMOVED lines=16> */
[----:B------:R-:W-:Y:S02]  /*4500*/  MOV R0, R41 ;  /* 0x0000002900007202 */ /* 0x000fe40000000f00 */
[----:B------:R-:W-:-:S07]  /*4510*/  MOV R10, 0x4530 ;  /* 0x00004530000a7802 */ /* 0x000fce0000000f00 */
[----:B------:R-:W-:Y:S05]  /*4520*/  CALL.REL.NOINC `($__internal_23_$__cuda_sm20_rcp_rn_f32_slowpath) ;  /* 0x0000007000e87944 */ /* 0x000fea0003c00000 */
[----:B------:R-:W-:Y:S05]  /*4530*/  BRA `(.L_x_1943) ;  /* 0x0000000000107947 */ /* 0x000fea0003800000 */
.L_x_1942:
[----:B------:R-:W0:Y:S02]  /*4540*/  MUFU.RCP R0, R41 ;  /* 0x0000002900007308 */ /* 0x000e240000001000 */
[----:B0-----:R-:W-:-:S04]  /*4550*/  FFMA R10, R41, R0, -1 ;  /* 0xbf800000290a7423 */ /* 0x001fc80000000000 */
[----:B------:R-:W-:-:S04]  /*4560*/  FADD.FTZ R11, -R10, -RZ ;  /* 0x800000ff0a0b7221 */ /* 0x000fc80000010100 */
[----:B------:R-:W-:-:S07]  /*4570*/  FFMA R0, R0, R11, R0 ;  /* 0x0000000b00007223 */ /* 0x000fce0000000000 */
.L_x_1943:
[----:B------:R-:W-:Y:S05]  /*4580*/  BSYNC.RECONVERGENT B1 ;  /* 0x0000000000017941 */ /* 0x000fea0003800200 */
.L_x_1941:
        /* <DEDUP_REMOVED lines=27> */
.L_x_1945:
[----:B------:R-:W0:Y:S02]  /*4740*/  MUFU.RCP R0, R57 ;  /* 0x0000003900007308 */ /* 0x000e240000001000 */
[----:B0-----:R-:W-:-:S04]  /*4750*/  FFMA R10, R57, R0, -1 ;  /* 0xbf800000390a7423 */ /* 0x001fc80000000000 */
[----:B------:R-:W-:-:S04]  /*4760*/  FADD.FTZ R11, -R10, -RZ ;  /* 0x800000ff0a0b7221 */ /* 0x000fc80000010100 */
[----:B------:R-:W-:-:S07]  /*4770*/  FFMA R0, R0, R11, R0 ;  /* 0x0000000b00007223 */ /* 0x000fce0000000000 */
.L_x_1946:
[----:B------:R-:W-:Y:S05]  /*4780*/  BSYNC.RECONVERGENT B1 ;  /* 0x0000000000017941 */ /* 0x000fea0003800200 */
.L_x_1944:
[----:B------:R-:W-:Y:S02]  /*4790*/  HADD2.F32 R40, -RZ, R22.H1_H1 ;  /* 0x30000016ff287230 */ /* 0x000fe40000004100 */
[----:B------:R-:W-:Y:S01]  /*47a0*/  HFMA2 R11, -RZ, RZ, 3.7421875, 0 ;  /* 0x437c0000ff0b7431 */ /* 0x000fe200000001ff */
[----:B------:R-:W-:Y:S01]  /*47b0*/  MOV R10, 0x3bbb989d ;  /* 0x3bbb989d000a7802 */ /* 0x000fe20000000f00 */
        /* <DEDUP_REMOVED lines=20> */
.L_x_1948:
[----:B------:R-:W0:Y:S02]  /*4900*/  MUFU.RCP R0, R57 ;  /* 0x0000003900007308 */ /* 0x000e240000001000 */
[----:B0-----:R-:W-:-:S04]  /*4910*/  FFMA R10, R57, R0, -1 ;  /* 0xbf800000390a7423 */ /* 0x001fc80000000000 */
[----:B------:R-:W-:-:S04]  /*4920*/  FADD.FTZ R11, -R10, -RZ ;  /* 0x800000ff0a0b7221 */ /* 0x000fc80000010100 */
[----:B------:R-:W-:-:S07]  /*4930*/  FFMA R0, R0, R11, R0 ;  /* 0x0000000b00007223 */ /* 0x000fce0000000000 */
.L_x_1949:
[----:B------:R-:W-:Y:S05]  /*4940*/  BSYNC.RECONVERGENT B1 ;  /* 0x0000000000017941 */ /* 0x000fea0003800200 */
.L_x_1947:
        /* <DEDUP_REMOVED lines=27> */
.L_x_1951:
[----:B------:R-:W0:Y:S02]  /*4b00*/  MUFU.RCP R0, R61 ;  /* 0x0000003d00007308 */ /* 0x000e240000001000 */
[----:B0-----:R-:W-:-:S04]  /*4b10*/  FFMA R10, R61, R0, -1 ;  /* 0xbf8000003d0a7423 */ /* 0x001fc80000000000 */
[----:B------:R-:W-:-:S04]  /*4b20*/  FADD.FTZ R11, -R10, -RZ ;  /* 0x800000ff0a0b7221 */ /* 0x000fc80000010100 */
[----:B------:R-:W-:-:S07]  /*4b30*/  FFMA R0, R0, R11, R0 ;  /* 0x0000000b00007223 */ /* 0x000fce0000000000 */
.L_x_1952:
[----:B------:R-:W-:Y:S05]  /*4b40*/  BSYNC.RECONVERGENT B1 ;  /* 0x0000000000017941 */ /* 0x000fea0003800200 */
.L_x_1950:
[----:B------:R-:W-:Y:S02]  /*4b50*/  HADD2.F32 R56, -RZ, R16.H0_H0 ;  /* 0x20000010ff387230 */ /* 0x000fe40000004100 */
        /* <DEDUP_REMOVED lines=22> */
.L_x_1954:
[----:B------:R-:W0:Y:S02]  /*4cc0*/  MUFU.RCP R0, R57 ;  /* 0x0000003900007308 */ /* 0x000e240000001000 */
[----:B0-----:R-:W-:-:S04]  /*4cd0*/  FFMA R10, R57, R0, -1 ;  /* 0xbf800000390a7423 */ /* 0x001fc80000000000 */
[----:B------:R-:W-:-:S04]  /*4ce0*/  FADD.FTZ R11, -R10, -RZ ;  /* 0x800000ff0a0b7221 */ /* 0x000fc80000010100 */
[----:B------:R-:W-:-:S07]  /*4cf0*/  FFMA R0, R0, R11, R0 ;  /* 0x0000000b00007223 */ /* 0x000fce0000000000 */
.L_x_1955:
[----:B------:R-:W-:Y:S05]  /*4d00*/  BSYNC.RECONVERGENT B1 ;  /* 0x0000000000017941 */ /* 0x000fea0003800200 */
.L_x_1953:
        /* <DEDUP_REMOVED lines=27> */
.L_x_1957:
[----:B------:R-:W0:Y:S02]  /*4ec0*/  MUFU.RCP R0, R61 ;  /* 0x0000003d00007308 */ /* 0x000e240000001000 */
[----:B0-----:R-:W-:-:S04]  /*4ed0*/  FFMA R10, R61, R0, -1 ;  /* 0xbf8000003d0a7423 */ /* 0x001fc80000000000 */
[----:B------:R-:W-:-:S04]  /*4ee0*/  FADD.FTZ R11, -R10, -RZ ;  /* 0x800000ff0a0b7221 */ /* 0x000fc80000010100 */
[----:B------:R-:W-:-:S07]  /*4ef0*/  FFMA R0, R0, R11, R0 ;  /* 0x0000000b00007223 */ /* 0x000fce0000000000 */
.L_x_1958:
[----:B------:R-:W-:Y:S05]  /*4f00*/  BSYNC.RECONVERGENT B1 ;  /* 0x0000000000017941 */ /* 0x000fea0003800200 */
.L_x_1956:
        /* <DEDUP_REMOVED lines=23> */
.L_x_1960:
[----:B------:R-:W0:Y:S02]  /*5080*/  MUFU.RCP R0, R61 ;  /* 0x0000003d00007308 */ /* 0x000e240000001000 */
[----:B0-----:R-:W-:-:S04]  /*5090*/  FFMA R10, R61, R0, -1 ;  /* 0xbf8000003d0a7423 */ /* 0x001fc80000000000 */
[----:B------:R-:W-:-:S04]  /*50a0*/  FADD.FTZ R11, -R10, -RZ ;  /* 0x800000ff0a0b7221 */ /* 0x000fc80000010100 */
[----:B------:R-:W-:-:S07]  /*50b0*/  FFMA R0, R0, R11, R0 ;  /* 0x0000000b00007223 */ /* 0x000fce0000000000 */
.L_x_1961:
[----:B------:R-:W-:Y:S05]  /*50c0*/  BSYNC.RECONVERGENT B1 ;  /* 0x0000000000017941 */ /* 0x000fea0003800200 */
.L_x_1959:
        /* <DEDUP_REMOVED lines=27> */
.L_x_1963:
[----:B------:R-:W0:Y:S02]  /*5280*/  MUFU.RCP R0, R61 ;  /* 0x0000003d00007308 */ /* 0x000e240000001000 */
[----:B0-----:R-:W-:-:S04]  /*5290*/  FFMA R10, R61, R0, -1 ;  /* 0xbf8000003d0a7423 */ /* 0x001fc80000000000 */
[----:B------:R-:W-:-:S04]  /*52a0*/  FADD.FTZ R11, -R10, -RZ ;  /* 0x800000ff0a0b7221 */ /* 0x000fc80000010100 */
[----:B------:R-:W-:-:S07]  /*52b0*/  FFMA R0, R0, R11, R0 ;  /* 0x0000000b00007223 */ /* 0x000fce0000000000 */
.L_x_1964:
[----:B------:R-:W-:Y:S05]  /*52c0*/  BSYNC.RECONVERGENT B1 ;  /* 0x0000000000017941 */ /* 0x000fea0003800200 */
.L_x_1962:
[----:B------:R0:W2:Y:S01]  /*52d0*/  LDG.E R28, desc[UR28][R28.64] ;  /* 0x0000001c1c1c7981 */ /* 0x0000a2000c1e1900 */
[----:B------:R-:W-:Y:S01]  /*52e0*/  FMUL R41, R41, R0 ;  /* 0x0000000029297220 */ /* 0x000fe20000400000 */
[C---:B------:R-:W-:Y:S01]  /*52f0*/  FMNMX3 R0, |R17|.reuse, R43, |R31|, !PT ;  /* 0x0000002b11007276 */ /* 0x040fe2000780061f */
[----:B------:R-:W-:Y:S01]  /*5300*/  FMUL R17, R17, UR6 ;  /* 0x0000000611117c20 */ /* 0x000fe20008400000 */
[----:B------:R-:W-:Y:S01]  /*5310*/  FMUL R31, R31, UR6 ;  /* 0x000000061f1f7c20 */ /* 0x000fe20008400000 */
[----:B------:R1:W5:Y:S03]  /*5320*/  LDG.E R6, desc[UR28][R6.64] ;  /* 0x0000001c06067981 */ /* 0x000366000c1e1900 */
[----:B------:R-:W-:Y:S01]  /*5330*/  F2FP.SATFINITE.E4M3.F32.PACK_AB_MERGE_C R17, RZ, R17, RZ ;  /* 0x00000011ff11723e */ /* 0x000fe200048070ff */
[----:B------:R3:W5:Y:S01]  /*5340*/  LDG.E R48, desc[UR28][R48.64] ;  /* 0x0000001c30307981 */ /* 0x000762000c1e1900 */
[C---:B0-----:R-:W-:Y:S01]  /*5350*/  FMNMX3 R29, |R25|.reuse, R0, |R39|, !PT ;  /* 0x00000000191d7276 */ /* 0x041fe20007800627 */
[----:B------:R-:W-:Y:S01]  /*5360*/  FMUL R25, R25, UR6 ;  /* 0x0000000619197c20 */ /* 0x000fe20008400000 */
[----:B------:R-:W-:Y:S01]  /*5370*/  FMUL R39, R39, UR6 ;  /* 0x0000000627277c20 */ /* 0x000fe20008400000 */
[----:B------:R-:W-:Y:S01]  /*5380*/  F2FP.SATFINITE.E4M3.F32.PACK_AB_MERGE_C R0, RZ, R31, RZ ;  /* 0x0000001fff00723e */ /* 0x000fe200048070ff */
[----:B------:R-:W-:Y:S01]  /*5390*/  FMUL R41, R18, R41 ;  /* 0x0000002912297220 */ /* 0x000fe20000400000 */
[----:B------:R-:W-:Y:S01]  /*53a0*/  LOP3.LUT R12, R17, 0xff, RZ, 0xc0, !PT ;  /* 0x000000ff110c7812 */ /* 0x000fe200078ec0ff */
[----:B------:R0:W5:Y:S01]  /*53b0*/  LDG.E R32, desc[UR28][R32.64] ;  /* 0x0000001c20207981 */ /* 0x000162000c1e1900 */
[----:B------:R-:W-:-:S02]  /*53c0*/  F2FP.SATFINITE.E4M3.F32.PACK_AB_MERGE_C R25, RZ, R25, RZ ;  /* 0x00000019ff19723e */ /* 0x000fc400048070ff */
[----:B------:R-:W-:Y:S01]  /*53d0*/  F2FP.SATFINITE.E4M3.F32.PACK_AB_MERGE_C R18, RZ, R39, RZ ;  /* 0x00000027ff12723e */ /* 0x000fe200048070ff */
[----:B------:R-:W5:Y:S01]  /*53e0*/  LDG.E R34, desc[UR28][R34.64] ;  /* 0x0000001c22227981 */ /* 0x000f62000c1e1900 */
[C---:B-1----:R-:W-:Y:S02]  /*53f0*/  LOP3.LUT R7, R0.reuse, 0xff, RZ, 0xc0, !PT ;  /* 0x000000ff00077812 */ /* 0x042fe400078ec0ff */
[----:B------:R-:W-:Y:S01]  /*5400*/  PRMT R43, R0, 0x7604, R17 ;  /* 0x00007604002b7816 */ /* 0x000fe20000000011 */
[----:B------:R-:W5:Y:S01]  /*5410*/  LDG.E R36, desc[UR28][R36.64] ;  /* 0x0000001c24247981 */ /* 0x000f62000c1e1900 */
[----:B------:R-:W-:Y:S02]  /*5420*/  LEA R10, P0, R21, UR21, 0x1 ;  /* 0x00000015150a7c11 */ /* 0x000fe4000f8008ff */
[----:B------:R-:W-:Y:S01]  /*5430*/  LEA R0, R25, R12, 0x8 ;  /* 0x0000000c19007211 */ /* 0x000fe200078e40ff */
[----:B------:R-:W-:Y:S01]  /*5440*/  FMUL R17, R27, UR6 ;  /* 0x000000061b117c20 */ /* 0x000fe20008400000 */
[----:B------:R-:W-:Y:S01]  /*5450*/  LEA R12, R18, R7, 0x8 ;  /* 0x00000007120c7211 */ /* 0x000fe200078e40ff */
[----:B------:R-:W-:Y:S01]  /*5460*/  FMUL R7, R23, UR6 ;  /* 0x0000000617077c20 */ /* 0x000fe20008400000 */
[C---:B------:R-:W-:Y:S01]  /*5470*/  FMNMX3 R29, |R24|.reuse, R29, |R30|, !PT ;  /* 0x0000001d181d7276 */ /* 0x040fe2000780061e */
[----:B------:R-:W-:Y:S01]  /*5480*/  FMUL R24, R24, UR6 ;  /* 0x0000000618187c20 */ /* 0x000fe20008400000 */
[----:B------:R-:W-:Y:S01]  /*5490*/  LEA.HI.X R11, R21, UR9, R19, 0x1, P0 ;  /* 0x00000009150b7c11 */ /* 0x000fe200080f0c13 */
[----:B------:R-:W-:Y:S01]  /*54a0*/  FMUL R21, R38, UR6 ;  /* 0x0000000626157c20 */ /* 0x000fe20008400000 */
[----:B------:R-:W-:Y:S01]  /*54b0*/  PRMT R25, R18, 0x7604, R25 ;  /* 0x0000760412197816 */ /* 0x000fe20000000019 */
[----:B------:R-:W-:Y:S01]  /*54c0*/  FMUL R30, R30, UR6 ;  /* 0x000000061e1e7c20 */ /* 0x000fe20008400000 */
[----:B------:R-:W-:Y:S01]  /*54d0*/  FMUL R19, R26, UR6 ;  /* 0x000000061a137c20 */ /* 0x000fe20008400000 */
[----:B------:R-:W-:Y:S01]  /*54e0*/  F2FP.SATFINITE.E4M3.F32.PACK_AB_MERGE_C R7, RZ, R7, RZ ;  /* 0x00000007ff07723e */ /* 0x000fe200048070ff */
[----:B------:R-:W5:Y:S01]  /*54f0*/  LDG.E R50, desc[UR28][R50.64] ;  /* 0x0000001c32327981 */ /* 0x000f62000c1e1900 */
[----:B------:R-:W-:-:S02]  /*5500*/  F2FP.SATFINITE.E4M3.F32.PACK_AB_MERGE_C R18, RZ, R17, RZ ;  /* 0x00000011ff12723e */ /* 0x000fc400048070ff */
[----:B------:R-:W-:Y:S01]  /*5510*/  F2FP.SATFINITE.E4M3.F32.PACK_AB_MERGE_C R24, RZ, R24, RZ ;  /* 0x00000018ff18723e */ /* 0x000fe200048070ff */
[----:B------:R-:W5:Y:S01]  /*5520*/  LDG.E R54, desc[UR28][R54.64] ;  /* 0x0000001c36367981 */ /* 0x000f62000c1e1900 */
[----:B------:R-:W-:Y:S02]  /*5530*/  F2FP.SATFINITE.E4M3.F32.PACK_AB_MERGE_C R66, RZ, R21, RZ ;  /* 0x00000015ff42723e */ /* 0x000fe400048070ff */
[----:B------:R-:W-:Y:S01]  /*5540*/  F2FP.SATFINITE.E4M3.F32.PACK_AB_MERGE_C R19, RZ, R19, RZ ;  /* 0x00000013ff13723e */ /* 0x000fe200048070ff */
[----:B------:R1:W5:Y:S01]  /*5550*/  LDG.E R46, desc[UR28][R46.64] ;  /* 0x0000001c2e2e7981 */ /* 0x000362000c1e1900 */
[----:B------:R-:W-:Y:S02]  /*5560*/  LOP3.LUT R56, R7, 0xff, RZ, 0xc0, !PT ;  /* 0x000000ff07387812 */ /* 0x000fe400078ec0ff */
[----:B------:R-:W-:Y:S01]  /*5570*/  PRMT R31, R18, 0x7604, R7 ;  /* 0x00007604121f7816 */ /* 0x000fe20000000007 */
[----:B------:R4:W5:Y:S01]  /*5580*/  LDG.E R44, desc[UR28][R44.64] ;  /* 0x0000001c2c2c7981 */ /* 0x000962000c1e1900 */
[----:B------:R-:W-:Y:S01]  /*5590*/  F2FP.SATFINITE.E4M3.F32.PACK_AB_MERGE_C R21, RZ, R30, RZ ;  /* 0x0000001eff15723e */ /* 0x000fe200048070ff */
[----:B------:R-:W-:Y:S01]  /*55a0*/  HFMA2 R30, -RZ, RZ, 0.96630859375, -0.0022525787353515625 ;  /* 0x3bbb989dff1e7431 */ /* 0x000fe200000001ff */
[----:B------:R-:W-:Y:S01]  /*55b0*/  FMNMX3 R42, |R40|, R29, |R14|, !PT ;  /* 0x0000001d282a7276 */ /* 0x000fe2000780060e */
[----:B------:R4:W5:Y:S01]  /*55c0*/  LDG.E R52, desc[UR28][R52.64] ;  /* 0x0000001c34347981 */ /* 0x000962000c1e1900 */
[----:B------:R-:W-:-:S02]  /*55d0*/  SHF.L.U32 R7, R24, 0x10, RZ ;  /* 0x0000001018077819 */ /* 0x000fc400000006ff */
[----:B------:R-:W-:Y:S01]  /*55e0*/  LOP3.LUT R17, R18, 0xff, RZ, 0xc0, !PT ;  /* 0x000000ff12117812 */ /* 0x000fe200078ec0ff */
[----:B------:R0:W5:Y:S01]  /*55f0*/  LDG.E R58, desc[UR28][R58.64] ;  /* 0x0000001c3a3a7981 */ /* 0x000162000c1e1900 */
[----:B------:R-:W-:Y:S02]  /*5600*/  LEA R18, R19, R56, 0x8 ;  /* 0x0000003813127211 */ /* 0x000fe400078e40ff */
[----:B------:R-:W-:Y:S02]  /*5610*/  PRMT R39, R66, 0x7604, R19 ;  /* 0x0000760442277816 */ /* 0x000fe40000000013 */
[----:B------:R-:W-:Y:S02]  /*5620*/  LOP3.LUT R19, R7, 0xff0000, RZ, 0xc0, !PT ;  /* 0x00ff000007137812 */ /* 0x000fe400078ec0ff */
[----:B------:R-:W-:Y:S01]  /*5630*/  FMNMX3 R23, |R23|, R42, |R27|, !PT ;  /* 0x0000002a17177276 */ /* 0x000fe2000780061b */
[----:B------:R-:W-:Y:S01]  /*5640*/  FMUL R27, R22, UR6 ;  /* 0x00000006161b7c20 */ /* 0x000fe20008400000 */
[----:B------:R-:W-:-:S02]  /*5650*/  LOP3.LUT R0, R19, 0xffff, R0, 0xf8, !PT ;  /* 0x0000ffff13007812 */ /* 0x000fc400078ef800 */
[C---:B---3--:R-:W-:Y:S02]  /*5660*/  PRMT R49, R21.reuse, 0x7604, R24 ;  /* 0x0000760415317816 */ /* 0x048fe40000000018 */
[----:B------:R-:W-:Y:S02]  /*5670*/  MOV R19, 0x437c0000 ;  /* 0x437c000000137802 */ /* 0x000fe40000000f00 */
[----:B------:R-:W-:Y:S02]  /*5680*/  F2FP.SATFINITE.E4M3.F32.PACK_AB_MERGE_C R27, RZ, R27, RZ ;  /* 0x0000001bff1b723e */ /* 0x000fe400048070ff */
[----:B------:R-:W-:Y:S01]  /*5690*/  SHF.L.U32 R21, R21, 0x10, RZ ;  /* 0x0000001015157819 */ /* 0x000fe200000006ff */
[----:B------:R-:W-:Y:S01]  /*56a0*/  FMUL R40, R40, UR6 ;  /* 0x0000000628287c20 */ /* 0x000fe20008400000 */
[----:B0-----:R-:W-:Y:S02]  /*56b0*/  IADD3 R33, PT, PT, R8, 0x1d, RZ ;  /* 0x0000001d08217810 */ /* 0x001fe40007ffe0ff */
[----:B------:R-:W-:-:S02]  /*56c0*/  LOP3.LUT R21, R21, 0xff0000, RZ, 0xc0, !PT ;  /* 0x00ff000015157812 */ /* 0x000fc400078ec0ff */
[----:B------:R-:W-:Y:S02]  /*56d0*/  LOP3.LUT R33, R33, 0x1f, RZ, 0xc0, !PT ;  /* 0x0000001f21217812 */ /* 0x000fe400078ec0ff */
[----:B------:R-:W-:Y:S02]  /*56e0*/  F2FP.SATFINITE.E4M3.F32.PACK_AB_MERGE_C R40, RZ, R40, RZ ;  /* 0x00000028ff28723e */ /* 0x000fe400048070ff */
[----:B------:R-:W-:Y:S01]  /*56f0*/  LOP3.LUT R12, R21, 0xffff, R12, 0xf8, !PT ;  /* 0x0000ffff150c7812 */ /* 0x000fe200078ef80c */
[----:B------:R-:W-:Y:S02]  /*5700*/  IMAD R17, R66, 0x100, R17 ;  /* 0x0000010042117824 */ /* 0x000fe400078e0211 */
[----:B------:R-:W-:Y:S01]  /*5710*/  FMUL R14, R14, UR6 ;  /* 0x000000060e0e7c20 */ /* 0x000fe20008400000 */
[----:B------:R-:W-:-:S04]  /*5720*/  FMNMX3 R23, |R26|, R23, |R38|, !PT ;  /* 0x000000171a177276 */ /* 0x000fc80007800626 */
[----:B------:R-:W-:Y:S02]  /*5730*/  FMNMX3 R23, |R22|, R23, |R20|, !PT ;  /* 0x0000001716177276 */ /* 0x000fe40007800614 */
[----:B------:R-:W-:Y:S02]  /*5740*/  IADD3 R22, P2, PT, R10, UR7, RZ ;  /* 0x000000070a167c10 */ /* 0x000fe4000ff5e0ff */
[----:B-1----:R-:W-:Y:S02]  /*5750*/  FMNMX3 R47, |R16|, R23, |R41|, !PT ;  /* 0x00000017102f7276 */ /* 0x002fe40007800629 */
[----:B------:R-:W-:Y:S02]  /*5760*/  IADD3.X R23, PT, PT, R11, UR10, RZ, P2, !PT ;  /* 0x0000000a0b177c10 */ /* 0x000fe400097fe4ff */
[----:B------:R-:W-:Y:S01]  /*5770*/  IADD3 R64, P2, PT, R64, UR7, RZ ;  /* 0x0000000740407c10 */ /* 0x000fe2000ff5e0ff */
[----:B------:R0:W-:Y:S01]  /*5780*/  STG.E.U16 desc[UR28][R10.64], R43 ;  /* 0x0000002b0a007986 */ /* 0x0001e2000c10151c */
[----:B------:R-:W-:Y:S01]  /*5790*/  UIMAD UR20, UR20, 0x5, URZ ;  /* 0x00000005141478a4 */ /* 0x000fe2000f8e02ff */
[----:B------:R-:W-:Y:S01]  /*57a0*/  BSSY.RECONVERGENT B1, `(.L_x_1965) ;  /* 0x000006d000017945 */ /* 0x000fe20003800200 */
[----:B--2---:R-:W-:-:S05]  /*57b0*/  HADD2.F32 R29, -RZ, R28.H0_H0 ;  /* 0x2000001cff1d7230 */ /* 0x004fca0000004100 */
[----:B------:R-:W-:-:S04]  /*57c0*/  FMUL R7, R29, 1.7020000219345092773 ;  /* 0x3fd9db231d077820 */ /* 0x000fc80000400000 */
[----:B------:R-:W-:Y:S01]  /*57d0*/  FFMA.SAT R24, R7, -R30, 0.5 ;  /* 0x3f00000007187423 */ /* 0x000fe2000000281e */
[----:B------:R-:W-:-:S03]  /*57e0*/  FMUL R30, R20, UR6 ;  /* 0x00000006141e7c20 */ /* 0x000fc60008400000 */
[----:B------:R-:W-:Y:S01]  /*57f0*/  FFMA.RM R24, R24, R19, 12582913 ;  /* 0x4b40000118187423 */ /* 0x000fe20000004013 */
[----:B------:R-:W-:Y:S02]  /*5800*/  SHF.L.U32 R19, R27, 0x10, RZ ;  /* 0x000000101b137819 */ /* 0x000fe400000006ff */
[----:B------:R-:W-:Y:S01]  /*5810*/  F2FP.SATFINITE.E4M3.F32.PACK_AB_MERGE_C R30, RZ, R30, RZ ;  /* 0x0000001eff1e723e */ /* 0x000fe200048070ff */
[----:B------:R-:W-:Y:S01]  /*5820*/  FADD R42, R24, -12583039 ;  /* 0xcb40007f182a7421 */ /* 0x000fe20000000000 */
[----:B------:R-:W-:Y:S02]  /*5830*/  LOP3.LUT R19, R19, 0xff0000, RZ, 0xc0, !PT ;  /* 0x00ff000013137812 */ /* 0x000fe400078ec0ff */
[C---:B------:R-:W-:Y:S01]  /*5840*/  PRMT R27, R30.reuse, 0x7604, R27 ;  /* 0x000076041e1b7816 */ /* 0x040fe2000000001b */
[----:B------:R-:W-:Y:S01]  /*5850*/  FFMA R42, R7, -1.4426950216293334961, -R42 ;  /* 0xbfb8aa3b072a7823 */ /* 0x000fe2000000082a */
[----:B------:R-:W-:Y:S02]  /*5860*/  SHF.L.U32 R30, R30, 0x10, RZ ;  /* 0x000000101e1e7819 */ /* 0x000fe400000006ff */
[----:B------:R-:W-:-:S02]  /*5870*/  LOP3.LUT R21, R19, 0xffff, R18, 0xf8, !PT ;  /* 0x0000ffff13157812 */ /* 0x000fc400078ef812 */
[----:B------:R-:W-:Y:S01]  /*5880*/  IADD3 R19, P0, P1, R15, UR18, R33 ;  /* 0x000000120f137c10 */ /* 0x000fe2000f91e021 */
[----:B------:R-:W-:Y:S01]  /*5890*/  FFMA R42, R7, -1.925963033500011079e-08, R42 ;  /* 0xb2a57060072a7823 */ /* 0x000fe2000000002a */
[----:B------:R-:W-:Y:S02]  /*58a0*/  LOP3.LUT R15, R40, 0xffff, RZ, 0xc0, !PT ;  /* 0x0000ffff280f7812 */ /* 0x000fe400078ec0ff */
[----:B------:R-:W-:Y:S01]  /*58b0*/  LOP3.LUT R30, R30, 0xff0000, RZ, 0xc0, !PT ;  /* 0x00ff00001e1e7812 */ /* 0x000fe200078ec0ff */
[----:B------:R-:W1:Y:S01]  /*58c0*/  MUFU.EX2 R35, R42 ;  /* 0x0000002a00237308 */ /* 0x000e620000000800 */
[----:B------:R-:W-:Y:S02]  /*58d0*/  SHF.L.U32 R15, R15, 0x18, RZ ;  /* 0x000000180f0f7819 */ /* 0x000fe400000006ff */
[----:B------:R-:W-:Y:S01]  /*58e0*/  LOP3.LUT R17, R30, 0xffff, R17, 0xf8, !PT ;  /* 0x0000ffff1e117812 */ /* 0x000fe200078ef811 */
[----:B------:R-:W-:Y:S01]  /*58f0*/  FMUL R30, R16, UR6 ;  /* 0x00000006101e7c20 */ /* 0x000fe20008400000 */
[----:B------:R-:W-:Y:S01]  /*5900*/  LOP3.LUT R37, R0, R15, RZ, 0xfc, !PT ;  /* 0x0000000f00257212 */ /* 0x000fe200078efcff */
[----:B------:R-:W-:Y:S01]  /*5910*/  FMUL R0, R41, UR6 ;  /* 0x0000000629007c20 */ /* 0x000fe20008400000 */
[----:B------:R-:W-:-:S02]  /*5920*/  IADD3.X R56, PT, PT, R5, UR19, RZ, P0, P1 ;  /* 0x0000001305387c10 */ /* 0x000fc400087e24ff */
[----:B------:R-:W-:Y:S02]  /*5930*/  F2FP.SATFINITE.E4M3.F32.PACK_AB_MERGE_C R5, RZ, R14, RZ ;  /* 0x0000000eff05723e */ /* 0x000fe400048070ff */
[----:B------:R-:W-:Y:S02]  /*5940*/  F2FP.SATFINITE.E4M3.F32.PACK_AB_MERGE_C R30, RZ, R30, RZ ;  /* 0x0000001eff1e723e */ /* 0x000fe400048070ff */
[C---:B------:R-:W-:Y:S02]  /*5950*/  PRMT R51, R5.reuse, 0x7604, R40 ;  /* 0x0000760405337816 */ /* 0x040fe40000000028 */
[----:B------:R-:W-:Y:S02]  /*5960*/  F2FP.SATFINITE.E4M3.F32.PACK_AB_MERGE_C R15, RZ, R0, RZ ;  /* 0x00000000ff0f723e */ /* 0x000fe400048070ff */
[----:B------:R-:W-:Y:S02]  /*5970*/  LOP3.LUT R5, R5, 0xffff, RZ, 0xc0, !PT ;  /* 0x0000ffff05057812 */ /* 0x000fe400078ec0ff */
[----:B------:R-:W-:-:S02]  /*5980*/  LOP3.LUT R14, R30, 0xffff, RZ, 0xc0, !PT ;  /* 0x0000ffff1e0e7812 */ /* 0x000fc400078ec0ff */
[----:B------:R-:W-:Y:S02]  /*5990*/  SHF.L.U32 R24, R24, 0x17, RZ ;  /* 0x0000001718187819 */ /* 0x000fe400000006ff */
[----:B------:R-:W-:Y:S02]  /*59a0*/  PRMT R55, R15, 0x7604, R30 ;  /* 0x000076040f377816 */ /* 0x000fe4000000001e */
[----:B------:R-:W-:Y:S02]  /*59b0*/  SHF.L.U32 R5, R5, 0x18, RZ ;  /* 0x0000001805057819 */ /* 0x000fe400000006ff */
[----:B------:R-:W-:Y:S02]  /*59c0*/  SHF.L.U32 R14, R14, 0x18, RZ ;  /* 0x000000180e0e7819 */ /* 0x000fe400000006ff */
[----:B------:R-:W-:Y:S01]  /*59d0*/  LOP3.LUT R15, R15, 0xffff, RZ, 0xc0, !PT ;  /* 0x0000ffff0f0f7812 */ /* 0x000fe200078ec0ff */
[----:B-1----:R-:W-:Y:S01]  /*59e0*/  FFMA R0, R24, R35, 1 ;  /* 0x3f80000018007423 */ /* 0x002fe20000000023 */
[----:B------:R-:W-:-:S02]  /*59f0*/  LOP3.LUT R35, R12, R5, RZ, 0xfc, !PT ;  /* 0x000000050c237212 */ /* 0x000fc400078efcff */
[----:B------:R-:W-:Y:S01]  /*5a00*/  LOP3.LUT R5, R21, R14, RZ, 0xfc, !PT ;  /* 0x0000000e15057212 */ /* 0x000fe200078efcff */
[----:B------:R-:W-:Y:S02]  /*5a10*/  IMAD.SHL.U32 R12, R15, 0x1000000, RZ ;  /* 0x010000000f0c7824 */ /* 0x000fe400078e00ff */
[----:B------:R-:W0:Y:S01]  /*5a20*/  LDC.64 R14, c[0x0][0x3b8] ;  /* 0x0000ee00ff0e7b82 */ /* 0x000e220000000a00 */
[----:B------:R-:W-:Y:S02]  /*5a30*/  IADD3 R21, PT, PT, R0, 0x1800000, RZ ;  /* 0x0180000000157810 */ /* 0x000fe40007ffe0ff */
[----:B------:R-:W-:Y:S02]  /*5a40*/  LEA R18, P0, R19, UR15, 0x2 ;  /* 0x0000000f13127c11 */ /* 0x000fe4000f8010ff */
[----:B------:R-:W-:Y:S02]  /*5a50*/  LOP3.LUT R21, R21, 0x7f800000, RZ, 0xc0, !PT ;  /* 0x7f80000015157812 */ /* 0x000fe400078ec0ff */
[----:B------:R-:W-:-:S02]  /*5a60*/  IADD3 R20, P1, PT, R10, UR12, RZ ;  /* 0x0000000c0a147c10 */ /* 0x000fc4000ff3e0ff */
[----:B------:R-:W-:Y:S02]  /*5a70*/  LEA.HI.X R19, R19, UR13, R56, 0x2, P0 ;  /* 0x0000000d13137c11 */ /* 0x000fe400080f1438 */
[----:B------:R-:W-:Y:S02]  /*5a80*/  ISETP.GT.U32.AND P0, PT, R21, 0x1ffffff, PT ;  /* 0x01ffffff1500780c */ /* 0x000fe40003f04070 */
[----:B------:R-:W-:Y:S02]  /*5a90*/  IADD3.X R21, PT, PT, R11, UR14, RZ, P1, !PT ;  /* 0x0000000e0b157c10 */ /* 0x000fe40008ffe4ff */
[----:B------:R-:W-:Y:S02]  /*5aa0*/  IADD3 R16, P1, PT, R22, UR12, RZ ;  /* 0x0000000c16107c10 */ /* 0x000fe4000ff3e0ff */
[----:B----4-:R-:W-:Y:S02]  /*5ab0*/  LOP3.LUT R45, R17, R12, RZ, 0xfc, !PT ;  /* 0x0000000c112d7212 */ /* 0x010fe400078efcff */
[----:B------:R-:W-:-:S02]  /*5ac0*/  IADD3.X R17, PT, PT, R23, UR14, RZ, P1, !PT ;  /* 0x0000000e17117c10 */ /* 0x000fc40008ffe4ff */
[----:B------:R-:W-:Y:S02]  /*5ad0*/  IADD3.X R30, PT, PT, R13, UR10, RZ, P2, !PT ;  /* 0x0000000a0d1e7c10 */ /* 0x000fe400097fe4ff */
[----:B------:R-:W-:Y:S01]  /*5ae0*/  IADD3 R12, P1, PT, R33, R64, RZ ;  /* 0x00000040210c7210 */ /* 0x000fe20007f3e0ff */
[----:B------:R1:W-:Y:S03]  /*5af0*/  STG.E.U16 desc[UR28][R20.64], R25 ;  /* 0x0000001914007986 */ /* 0x0003e6000c10151c */
[----:B------:R-:W-:Y:S01]  /*5b00*/  IADD3.X R13, PT, PT, RZ, R30, RZ, P1, !PT ;  /* 0x0000001eff0d7210 */ /* 0x000fe20000ffe4ff */
[----:B------:R2:W-:Y:S01]  /*5b10*/  STG.E.U16 desc[UR28][R22.64], R49 ;  /* 0x0000003116007986 */ /* 0x0005e2000c10151c */
[----:B0-----:R-:W-:-:S03]  /*5b20*/  IADD3 R10, P1, PT, R10, R14, RZ ;  /* 0x0000000e0a0a7210 */ /* 0x001fc60007f3e0ff */
[----:B------:R0:W-:Y:S01]  /*5b30*/  STG.E.U16 desc[UR28][R16.64], R51 ;  /* 0x0000003310007986 */ /* 0x0001e2000c10151c */
[-C--:B-1----:R-:W-:Y:S02]  /*5b40*/  IADD3 R20, P2, PT, R20, R14.reuse, RZ ;  /* 0x0000000e14147210 */ /* 0x082fe40007f5e0ff */
[-C--:B------:R-:W-:Y:S02]  /*5b50*/  IADD3.X R11, PT, PT, R11, R15.reuse, RZ, P1, !PT ;  /* 0x0000000f0b0b7210 */ /* 0x080fe40000ffe4ff */
[-C--:B--2---:R-:W-:Y:S02]  /*5b60*/  IADD3 R22, P3, PT, R22, R14.reuse, RZ ;  /* 0x0000000e16167210 */ /* 0x084fe40007f7e0ff */
[-C--:B------:R-:W-:Y:S02]  /*5b70*/  IADD3.X R21, PT, PT, R21, R15.reuse, RZ, P2, !PT ;  /* 0x0000000f15157210 */ /* 0x080fe400017fe4ff */
[----:B0-----:R-:W-:Y:S02]  /*5b80*/  IADD3 R16, P4, PT, R16, R14, RZ ;  /* 0x0000000e10107210 */ /* 0x001fe40007f9e0ff */
[----:B------:R-:W-:Y:S01]  /*5b90*/  IADD3 R53, P2, PT, R12, UR7, RZ ;  /* 0x000000070c357c10 */ /* 0x000fe2000ff5e0ff */
[----:B------:R-:W-:Y:S01]  /*5ba0*/  IMAD.WIDE.U32 R24, R14, 0x5, R12 ;  /* 0x000000050e187825 */ /* 0x000fe200078e000c */
[----:B------:R-:W-:-:S02]  /*5bb0*/  IADD3.X R23, PT, PT, R23, R15, RZ, P3, !PT ;  /* 0x0000000f17177210 */ /* 0x000fc40001ffe4ff */
[----:B------:R-:W-:Y:S01]  /*5bc0*/  IADD3.X R17, PT, PT, R17, R15, RZ, P4, !PT ;  /* 0x0000000f11117210 */ /* 0x000fe200027fe4ff */
[----:B------:R0:W-:Y:S01]  /*5bd0*/  STG.E.U16 desc[UR28][R10.64], R31 ;  /* 0x0000001f0a007986 */ /* 0x0001e2000c10151c */
[----:B------:R-:W-:Y:S02]  /*5be0*/  SHF.L.U32 R12, R53, 0x2, RZ ;  /* 0x00000002350c7819 */ /* 0x000fe400000006ff */
[----:B------:R-:W-:Y:S01]  /*5bf0*/  IADD3.X R13, PT, PT, R13, UR10, RZ, P2, !PT ;  /* 0x0000000a0d0d7c10 */ /* 0x000fe200097fe4ff */
[----:B------:R-:W-:Y:S01]  /*5c00*/  STG.E.U16 desc[UR28][R20.64], R39 ;  /* 0x0000002714007986 */ /* 0x000fe2000c10151c */
[----:B------:R-:W-:Y:S02]  /*5c10*/  IADD3 R41, PT, PT, R25, UR20, RZ ;  /* 0x0000001419297c10 */ /* 0x000fe4000fffe0ff */
[----:B------:R-:W-:Y:S01]  /*5c20*/  IADD3 R14, P3, PT, R18, UR18, RZ ;  /* 0x00000012120e7c10 */ /* 0x000fe2000ff7e0ff */
[----:B------:R-:W-:Y:S01]  /*5c30*/  STG.E.U16 desc[UR28][R22.64], R27 ;  /* 0x0000001b16007986 */ /* 0x000fe2000c10151c */
[----:B------:R-:W-:-:S03]  /*5c40*/  SHF.L.U32 R26, R24, 0x2, RZ ;  /* 0x00000002181a7819 */ /* 0x000fc600000006ff */
[----:B------:R1:W-:Y:S01]  /*5c50*/  STG.E.U16 desc[UR28][R16.64], R55 ;  /* 0x0000003710007986 */ /* 0x0003e2000c10151c */
[----:B0-----:R-:W-:Y:S02]  /*5c60*/  SHF.L.U64.HI R10, R53, 0x2, R13 ;  /* 0x00000002350a7819 */ /* 0x001fe4000001020d */
[----:B------:R-:W-:Y:S02]  /*5c70*/  SHF.L.U64.HI R41, R24, 0x2, R41 ;  /* 0x0000000218297819 */ /* 0x000fe40000010229 */
[----:B------:R-:W-:Y:S02]  /*5c80*/  IADD3.X R15, PT, PT, R19, UR19, RZ, P3, !PT ;  /* 0x00000013130f7c10 */ /* 0x000fe40009ffe4ff */
[----:B------:R-:W-:Y:S02]  /*5c90*/  IADD3 R51, P1, PT, R3, R64, RZ ;  /* 0x0000004003337210 */ /* 0x000fe40007f3e0ff */
[----:B-1----:R-:W-:Y:S02]  /*5ca0*/  IADD3 R16, P2, PT, R12, UR26, RZ ;  /* 0x0000001a0c107c10 */ /* 0x002fe4000ff5e0ff */
[----:B------:R-:W-:-:S02]  /*5cb0*/  IADD3 R22, P4, PT, R14, UR18, RZ ;  /* 0x000000120e167c10 */ /* 0x000fc4000ff9e0ff */
[----:B------:R-:W-:Y:S02]  /*5cc0*/  IADD3 R24, P3, PT, R26, UR26, RZ ;  /* 0x0000001a1a187c10 */ /* 0x000fe4000ff7e0ff */
[----:B------:R-:W-:Y:S02]  /*5cd0*/  IADD3.X R17, PT, PT, R10, UR27, RZ, P2, !PT ;  /* 0x0000001b0a117c10 */ /* 0x000fe400097fe4ff */
[----:B------:R-:W-:Y:S02]  /*5ce0*/  IADD3 R26, P2, PT, R26, UR5, RZ ;  /* 0x000000051a1a7c10 */ /* 0x000fe4000ff5e0ff */
[----:B------:R-:W-:Y:S02]  /*5cf0*/  IADD3.X R49, PT, PT, RZ, R30, RZ, P1, !PT ;  /* 0x0000001eff317210 */ /* 0x000fe40000ffe4ff */
[----:B------:R-:W-:Y:S02]  /*5d00*/  IADD3.X R23, PT, PT, R15, UR19, RZ, P4, !PT ;  /* 0x000000130f177c10 */ /* 0x000fe4000a7fe4ff */
[----:B------:R-:W-:-:S02]  /*5d10*/  IADD3.X R25, PT, PT, R41, UR27, RZ, P3, !PT ;  /* 0x0000001b29197c10 */ /* 0x000fc40009ffe4ff */
[----:B------:R-:W-:Y:S02]  /*5d20*/  IADD3 R30, P5, PT, R24, UR7, RZ ;  /* 0x00000007181e7c10 */ /* 0x000fe4000ffbe0ff */
[----:B------:R-:W-:Y:S02]  /*5d30*/  IADD3 R38, P4, PT, R26, UR7, RZ ;  /* 0x000000071a267c10 */ /* 0x000fe4000ff9e0ff */
[----:B------:R-:W-:Y:S02]  /*5d40*/  IADD3.X R27, PT, PT, R41, UR22, RZ, P2, !PT ;  /* 0x00000016291b7c10 */ /* 0x000fe400097fe4ff */
        /* <DEDUP_REMOVED lines=12> */
[----:B-----5:R-:W-:Y:S05]  /*5e10*/  CALL.REL.NOINC `($__internal_23_$__cuda_sm20_rcp_rn_f32_slowpath) ;  /* 0x0000005800ac7944 */ /* 0x020fea0003c00000 */
[----:B------:R-:W-:Y:S05]  /*5e20*/  BRA `(.L_x_1967) ;  /* 0x0000000000107947 */ /* 0x000fea0003800000 */
.L_x_1966:
[----:B------:R-:W0:Y:S02]  /*5e30*/  MUFU.RCP R11, R0 ;  /* 0x00000000000b7308 */ /* 0x000e240000001000 */
[----:B0-----:R-:W-:-:S04]  /*5e40*/  FFMA R10, R0, R11, -1 ;  /* 0xbf800000000a7423 */ /* 0x001fc8000000000b */
[----:B------:R-:W-:-:S04]  /*5e50*/  FADD.FTZ R10, -R10, -RZ ;  /* 0x800000ff0a0a7221 */ /* 0x000fc80000010100 */
[----:B------:R-:W-:-:S07]  /*5e60*/  FFMA R0, R11, R10, R11 ;  /* 0x0000000a0b007223 */ /* 0x000fce000000000b */
.L_x_1967:
[----:B------:R-:W-:Y:S05]  /*5e70*/  BSYNC.RECONVERGENT B1 ;  /* 0x0000000000017941 */ /* 0x000fea0003800200 */
.L_x_1965:
[----:B------:R-:W-:Y:S02]  /*5e80*/  HFMA2 R11, -RZ, RZ, 0.96630859375, -0.0022525787353515625 ;  /* 0x3bbb989dff0b7431 */ /* 0x000fe400000001ff */
[----:B------:R-:W-:Y:S01]  /*5e90*/  FMUL R10, R29, -1.7020000219345092773 ;  /* 0xbfd9db231d0a7820 */ /* 0x000fe20000400000 */
[----:B------:R-:W-:Y:S01]  /*5ea0*/  MOV R12, 0x437c0000 ;  /* 0x437c0000000c7802 */ /* 0x000fe20000000f00 */
[----:B-----5:R-:W-:Y:S01]  /*5eb0*/  HADD2.F32 R59, -RZ, R44.H0_H0 ;  /* 0x2000002cff3b7230 */ /* 0x020fe20000004100 */
        /* <DEDUP_REMOVED lines=23> */
.L_x_1969:
[----:B------:R-:W0:Y:S02]  /*6030*/  MUFU.RCP R0, R61 ;  /* 0x0000003d00007308 */ /* 0x000e240000001000 */
[----:B0-----:R-:W-:-:S04]  /*6040*/  FFMA R10, R61, R0, -1 ;  /* 0xbf8000003d0a7423 */ /* 0x001fc80000000000 */
[----:B------:R-:W-:-:S04]  /*6050*/  FADD.FTZ R11, -R10, -RZ ;  /* 0x800000ff0a0b7221 */ /* 0x000fc80000010100 */
[----:B------:R-:W-:-:S07]  /*6060*/  FFMA R0, R0, R11, R0 ;  /* 0x0000000b00007223 */ /* 0x000fce0000000000 */
.L_x_1970:
[----:B------:R-:W-:Y:S05]  /*6070*/  BSYNC.RECONVERGENT B1 ;  /* 0x0000000000017941 */ /* 0x000fea0003800200 */
.L_x_1968:
        /* <DEDUP_REMOVED lines=23> */
.L_x_1972:
[----:B------:R-:W0:Y:S02]  /*61f0*/  MUFU.RCP R0, R65 ;  /* 0x0000004100007308 */ /* 0x000e240000001000 */
[----:B0-----:R-:W-:-:S04]  /*6200*/  FFMA R10, R65, R0, -1 ;  /* 0xbf800000410a7423 */ /* 0x001fc80000000000 */
[----:B------:R-:W-:-:S04]  /*6210*/  FADD.FTZ R11, -R10, -RZ ;  /* 0x800000ff0a0b7221 */ /* 0x000fc80000010100 */
[----:B------:R-:W-:-:S07]  /*6220*/  FFMA R0, R0, R11, R0 ;  /* 0x0000000b00007223 */ /* 0x000fce0000000000 */
.L_x_1973:
[----:B------:R-:W-:Y:S05]  /*6230*/  BSYNC.RECONVERGENT B1 ;  /* 0x0000000000017941 */ /* 0x000fea0003800200 */
.L_x_1971:
        /* <DEDUP_REMOVED lines=27> */
.L_x_1975:
[----:B------:R-:W0:Y:S02]  /*63f0*/  MUFU.RCP R0, R59 ;  /* 0x0000003b00007308 */ /* 0x000e240000001000 */
[----:B0-----:R-:W-:-:S04]  /*6400*/  FFMA R10, R59, R0, -1 ;  /* 0xbf8000003b0a7423 */ /* 0x001fc80000000000 */
[----:B------:R-:W-:-:S04]  /*6410*/  FADD.FTZ R11, -R10, -RZ ;  /* 0x800000ff0a0b7221 */ /* 0x000fc80000010100 */
[----:B------:R-:W-:-:S07]  /*6420*/  FFMA R0, R0, R11, R0 ;  /* 0x0000000b00007223 */ /* 0x000fce0000000000 */
.L_x_1976:
[----:B------:R-:W-:Y:S05]  /*6430*/  BSYNC.RECONVERGENT B1 ;  /* 0x0000000000017941 */ /* 0x000fea0003800200 */
.L_x_1974:
[----:B------:R-:W-:Y:S02]  /*6440*/  HFMA2 R10, -RZ, RZ, 0.96630859375, -0.0022525787353515625 ;  /* 0x3bbb989dff0a7431 */ /* 0x000fe400000001ff */
[----:B------:R-:W-:Y:S02]  /*6450*/  HADD2.F32 R61, -RZ, R36.H0_H0 ;  /* 0x20000024ff3d7230 */ /* 0x000fe40000004100 */
        /* <DEDUP_REMOVED lines=21> */
.L_x_1978:
[----:B------:R-:W0:Y:S02]  /*65b0*/  MUFU.RCP R0, R65 ;  /* 0x0000004100007308 */ /* 0x000e240000001000 */
[----:B0-----:R-:W-:-:S04]  /*65c0*/  FFMA R10, R65, R0, -1 ;  /* 0xbf800000410a7423 */ /* 0x001fc80000000000 */
[----:B------:R-:W-:-:S04]  /*65d0*/  FADD.FTZ R11, -R10, -RZ ;  /* 0x800000ff0a0b7221 */ /* 0x000fc80000010100 */
[----:B------:R-:W-:-:S07]  /*65e0*/  FFMA R0, R0, R11, R0 ;  /* 0x0000000b00007223 */ /* 0x000fce0000000000 */
.L_x_1979:
[----:B------:R-:W-:Y:S05]  /*65f0*/  BSYNC.RECONVERGENT B1 ;  /* 0x0000000000017941 */ /* 0x000fea0003800200 */
.L_x_1977:
        /* <DEDUP_REMOVED lines=27> */
.L_x_1981:
[----:B------:R-:W0:Y:S02]  /*67b0*/  MUFU.RCP R0, R55 ;  /* 0x0000003700007308 */ /* 0x000e240000001000 */
[----:B0-----:R-:W-:-:S04]  /*67c0*/  FFMA R10, R55, R0, -1 ;  /* 0xbf800000370a7423 */ /* 0x001fc80000000000 */
[----:B------:R-:W-:-:S04]  /*67d0*/  FADD.FTZ R11, -R10, -RZ ;  /* 0x800000ff0a0b7221 */ /* 0x000fc80000010100 */
[----:B------:R-:W-:-:S07]  /*67e0*/  FFMA R0, R0, R11, R0 ;  /* 0x0000000b00007223 */ /* 0x000fce0000000000 */
.L_x_1982:
[----:B------:R-:W-:Y:S05]  /*67f0*/  BSYNC.RECONVERGENT B1 ;  /* 0x0000000000017941 */ /* 0x000fea0003800200 */
.L_x_1980:
        /* <DEDUP_REMOVED lines=21> */
[----:B------:R-:W-:Y:S05]  /*6950*/  CALL.REL.NOINC `($__internal_23_$__cuda_sm20_rcp_rn_f32_slowpath) ;  /* 0x0000004c00dc7944 */ /* 0x000fea0003c00000 */
[----:B------:R-:W-:Y:S05]  /*6960*/  BRA `(.L_x_1985) ;  /* 0x0000000000107947 */ /* 0x000fea0003800000 */
.L_x_1984:
[----:B------:R-:W0:Y:S02]  /*6970*/  MUFU.RCP R0, R65 ;  /* 0x0000004100007308 */ /* 0x000e240000001000 */
[----:B0-----:R-:W-:-:S04]  /*6980*/  FFMA R10, R65, R0, -1 ;  /* 0xbf800000410a7423 */ /* 0x001fc80000000000 */
[----:B------:R-:W-:-:S04]  /*6990*/  FADD.FTZ R11, -R10, -RZ ;  /* 0x800000ff0a0b7221 */ /* 0x000fc80000010100 */
[----:B------:R-:W-:-:S07]  /*69a0*/  FFMA R0, R0, R11, R0 ;  /* 0x0000000b00007223 */ /* 0x000fce0000000000 */
.L_x_1985:
[----:B------:R-:W-:Y:S05]  /*69b0*/  BSYNC.RECONVERGENT B1 ;  /* 0x0000000000017941 */ /* 0x000fea0003800200 */
.L_x_1983:
        /* <DEDUP_REMOVED lines=27> */
.L_x_1987:
[----:B------:R-:W0:Y:S02]  /*6b70*/  MUFU.RCP R0, R65 ;  /* 0x0000004100007308 */ /* 0x000e240000001000 */
[----:B0-----:R-:W-:-:S04]  /*6b80*/  FFMA R10, R65, R0, -1 ;  /* 0xbf800000410a7423 */ /* 0x001fc80000000000 */
[----:B------:R-:W-:-:S04]  /*6b90*/  FADD.FTZ R11, -R10, -RZ ;  /* 0x800000ff0a0b7221 */ /* 0x000fc80000010100 */
[----:B------:R-:W-:-:S07]  /*6ba0*/  FFMA R0, R0, R11, R0 ;  /* 0x0000000b00007223 */ /* 0x000fce0000000000 */
.L_x_1988:
[----:B------:R-:W-:Y:S05]  /*6bb0*/  BSYNC.RECONVERGENT B1 ;  /* 0x0000000000017941 */ /* 0x000fea0003800200 */
.L_x_1986:
        /* <DEDUP_REMOVED lines=23> */
.L_x_1990:
[----:B------:R-:W0:Y:S02]  /*6d30*/  MUFU.RCP R0, R69 ;  /* 0x0000004500007308 */ /* 0x000e240000001000 */
[----:B0-----:R-:W-:-:S04]  /*6d40*/  FFMA R6, R69, R0, -1 ;  /* 0xbf80000045067423 */ /* 0x001fc80000000000 */
[----:B------:R-:W-:-:S04]  /*6d50*/  FADD.FTZ R11, -R6, -RZ ;  /* 0x800000ff060b7221 */ /* 0x000fc80000010100 */
[----:B------:R-:W-:-:S07]  /*6d60*/  FFMA R0, R0, R11, R0 ;  /* 0x0000000b00007223 */ /* 0x000fce0000000000 */
.L_x_1991:
[----:B------:R-:W-:Y:S05]  /*6d70*/  BSYNC.RECONVERGENT B1 ;  /* 0x0000000000017941 */ /* 0x000fea0003800200 */
.L_x_1989:
        /* <DEDUP_REMOVED lines=17> */
[----:B------:R-:W-:-:S04]  /*6e90*/  HADD2.F32 R59, -RZ, R50.H0_H0 ;  /* 0x20000032ff3b7230 */ /* 0x000fc80000004100 */
        /* <DEDUP_REMOVED lines=9> */
.L_x_1993:
[----:B------:R-:W0:Y:S02]  /*6f30*/  MUFU.RCP R0, R69 ;  /* 0x0000004500007308 */ /* 0x000e240000001000 */
[----:B0-----:R-:W-:-:S04]  /*6f40*/  FFMA R10, R69, R0, -1 ;  /* 0xbf800000450a7423 */ /* 0x001fc80000000000 */
[----:B------:R-:W-:-:S04]  /*6f50*/  FADD.FTZ R11, -R10, -RZ ;  /* 0x800000ff0a0b7221 */ /* 0x000fc80000010100 */
[----:B------:R-:W-:-:S07]  /*6f60*/  FFMA R0, R0, R11, R0 ;  /* 0x0000000b00007223 */ /* 0x000fce0000000000 */
.L_x_1994:
[----:B------:R-:W-:Y:S05]  /*6f70*/  BSYNC.RECONVERGENT B1 ;  /* 0x0000000000017941 */ /* 0x000fea0003800200 */
.L_x_1992:
        /* <DEDUP_REMOVED lines=23> */
.L_x_1996:
[----:B------:R-:W0:Y:S02]  /*70f0*/  MUFU.RCP R0, R69 ;  /* 0x0000004500007308 */ /* 0x000e240000001000 */
[----:B0-----:R-:W-:-:S04]  /*7100*/  FFMA R10, R69, R0, -1 ;  /* 0xbf800000450a7423 */ /* 0x001fc80000000000 */
[----:B------:R-:W-:-:S04]  /*7110*/  FADD.FTZ R11, -R10, -RZ ;  /* 0x800000ff0a0b7221 */ /* 0x000fc80000010100 */
[----:B------:R-:W-:-:S07]  /*7120*/  FFMA R0, R0, R11, R0 ;  /* 0x0000000b00007223 */ /* 0x000fce0000000000 */
.L_x_1997:
[----:B------:R-:W-:Y:S05]  /*7130*/  BSYNC.RECONVERGENT B1 ;  /* 0x0000000000017941 */ /* 0x000fea0003800200 */
.L_x_1995:
[----:B------:R-:W-:Y:S01]  /*7140*/  HFMA2 R12, -RZ, RZ, 3.7421875, 0 ;  /* 0x437c0000ff0c7431 */ /* 0x000fe200000001ff */
[----:B------:R-:W-:Y:S01]  /*7150*/  MOV R11, 0x3bbb989d ;  /* 0x3bbb989d000b7802 */ /* 0x000fe20000000f00 */
[----:B------:R-:W-:Y:S01]  /*7160*/  FMUL R10, R59, -1.7020000219345092773 ;  /* 0xbfd9db233b0a7820 */ /* 0x000fe20000400000 */
[----:B------:R-:W-:Y:S03]  /*7170*/  BSSY.RECONVERGENT B1, `(.L_x_1998) ;  /* 0x000001c000017945 */ /* 0x000fe60003800200 */
[----:B------:R-:W-:-:S04]  /*7180*/  FFMA.SAT R11, R10, R11, 0.5 ;  /* 0x3f0000000a0b7423 */ /* 0x000fc8000000200b */
[----:B------:R-:W-:-:S04]  /*7190*/  FFMA.RM R11, R11, R12, 12582913 ;  /* 0x4b4000010b0b7423 */ /* 0x000fc8000000400c */
[----:B------:R-:W-:-:S04]  /*71a0*/  FADD R65, R11, -12583039 ;  /* 0xcb40007f0b417421 */ /* 0x000fc80000000000 */
[----:B------:R-:W-:-:S04]  /*71b0*/  FFMA R65, R10, 1.4426950216293334961, -R65 ;  /* 0x3fb8aa3b0a417823 */ /* 0x000fc80000000841 */
[----:B------:R-:W-:Y:S01]  /*71c0*/  FFMA R12, R10, 1.925963033500011079e-08, R65 ;  /* 0x32a570600a0c7823 */ /* 0x000fe20000000041 */
[----:B------:R-:W-:Y:S01]  /*71d0*/  SHF.L.U32 R10, R11, 0x17, RZ ;  /* 0x000000170b0a7819 */ /* 0x000fe200000006ff */
[----:B------:R-:W-:Y:S02]  /*71e0*/  FADD R11, -R0, 1 ;  /* 0x3f800000000b7421 */ /* 0x000fe40000000100 */
[----:B------:R-:W0:Y:S02]  /*71f0*/  MUFU.EX2 R65, R12 ;  /* 0x0000000c00417308 */ /* 0x000e240000000800 */
[----:B------:R-:W-:-:S04]  /*7200*/  FMUL R11, R11, R0 ;  /* 0x000000000b0b7220 */ /* 0x000fc80000400000 */
[----:B------:R-:W-:Y:S01]  /*7210*/  FFMA R0, R61, R11, R0 ;  /* 0x0000000b3d007223 */ /* 0x000fe20000000000 */
[----:B------:R-:W-:Y:S02]  /*7220*/  HADD2.F32 R11, -RZ, R50.H1_H1 ;  /* 0x30000032ff0b7230 */ /* 0x000fe40000004100 */
[----:B0-----:R-:W-:Y:S01]  /*7230*/  FFMA R10, R10, R65, 1 ;  /* 0x3f8000000a0a7423 */ /* 0x001fe20000000041 */
[----:B------:R-:W-:-:S04]  /*7240*/  HADD2.F32 R65, -RZ, R34.H1_H1 ;  /* 0x30000022ff417230 */ /* 0x000fc80000004100 */
[----:B------:R-:W-:Y:S01]  /*7250*/  IADD3 R64, PT, PT, R10, 0x1800000, RZ ;  /* 0x018000000a407810 */ /* 0x000fe20007ffe0ff */
[----:B------:R-:W-:-:S03]  /*7260*/  FMUL R0, R0, R65 ;  /* 0x0000004100007220 */ /* 0x000fc60000400000 */
[----:B------:R-:W-:-:S04]  /*7270*/  LOP3.LUT R64, R64, 0x7f800000, RZ, 0xc0, !PT ;  /* 0x7f80000040407812 */ /* 0x000fc800078ec0ff */
[----:B------:R-:W-:Y:S01]  /*7280*/  ISETP.GT.U32.AND P0, PT, R64, 0x1ffffff, PT ;  /* 0x01ffffff4000780c */ /* 0x000fe20003f04070 */
[----:B------:R-:W-:-:S12]  /*7290*/  FMUL R64, R0, R11 ;  /* 0x0000000b00407220 */ /* 0x000fd80000400000 */
[----:B------:R-:W-:Y:S05]  /*72a0*/  @P0 BRA `(.L_x_1999) ;  /* 0x0000000000100947 */ /* 0x000fea0003800000 */
[----:B------:R-:W-:Y:S02]  /*72b0*/  MOV R0, R10 ;  /* 0x0000000a00007202 */ /* 0x000fe40000000f00 */
[----:B------:R-:W-:-:S07]  /*72c0*/  MOV R10, 0x72e0 ;  /* 0x000072e0000a7802 */ /* 0x000fce0000000f00 */
[----:B------:R-:W-:Y:S05]  /*72d0*/  CALL.REL.NOINC `($__internal_23_$__cuda_sm20_rcp_rn_f32_slowpath) ;  /* 0x00000044007c7944 */ /* 0x000fea0003c00000 */
[----:B------:R-:W-:Y:S05]  /*72e0*/  BRA `(.L_x_2000) ;  /* 0x0000000000107947 */ /* 0x000fea0003800000 */
.L_x_1999:
[----:B------:R-:W0:Y:S02]  /*72f0*/  MUFU.RCP R11, R10 ;  /* 0x0000000a000b7308 */ /* 0x000e240000001000 */
[----:B0-----:R-:W-:-:S04]  /*7300*/  FFMA R0, R10, R11, -1 ;  /* 0xbf8000000a007423 */ /* 0x001fc8000000000b */
[----:B------:R-:W-:-:S04]  /*7310*/  FADD.FTZ R0, -R0, -RZ ;  /* 0x800000ff00007221 */ /* 0x000fc80000010100 */
[----:B------:R-:W-:-:S07]  /*7320*/  FFMA R0, R11, R0, R11 ;  /* 0x000000000b007223 */ /* 0x000fce000000000b */
.L_x_2000:
[----:B------:R-:W-:Y:S05]  /*7330*/  BSYNC.RECONVERGENT B1 ;  /* 0x0000000000017941 */ /* 0x000fea0003800200 */
.L_x_1998:
        /* <DEDUP_REMOVED lines=23> */
.L_x_2002:
[----:B------:R-:W0:Y:S02]  /*74b0*/  MUFU.RCP R0, R69 ;  /* 0x0000004500007308 */ /* 0x000e240000001000 */
[----:B0-----:R-:W-:-:S04]  /*74c0*/  FFMA R10, R69, R0, -1 ;  /* 0xbf800000450a7423 */ /* 0x001fc80000000000 */
[----:B------:R-:W-:-:S04]  /*74d0*/  FADD.FTZ R11, -R10, -RZ ;  /* 0x800000ff0a0b7221 */ /* 0x000fc80000010100 */
[----:B------:R-:W-:-:S07]  /*74e0*/  FFMA R0, R0, R11, R0 ;  /* 0x0000000b00007223 */ /* 0x000fce0000000000 */
.L_x_2003:
[----:B------:R-:W-:Y:S05]  /*74f0*/  BSYNC.RECONVERGENT B1 ;  /* 0x0000000000017941 */ /* 0x000fea0003800200 */
.L_x_2001:
[----:B------:R-:W-:Y:S02]  /*7500*/  HFMA2 R11, -RZ, RZ, 0.96630859375, -0.0022525787353515625 ;  /* 0x3bbb989dff0b7431 */ /* 0x000fe400000001ff */
[----:B------:R-:W-:Y:S01]  /*7510*/  FMUL R10, R61, -1.7020000219345092773 ;  /* 0xbfd9db233d0a7820 */ /* 0x000fe20000400000 */
[----:B------:R-:W-:Y:S01]  /*7520*/  MOV R12, 0x437c0000 ;  /* 0x437c0000000c7802 */ /* 0x000fe20000000f00 */
[----:B------:R-:W-:Y:S01]  /*7530*/  HADD2.F32 R50, -RZ, R52.H0_H0 ;  /* 0x20000034ff327230 */ /* 0x000fe20000004100 */
        /* <DEDUP_REMOVED lines=23> */
.L_x_2005:
[----:B------:R-:W0:Y:S02]  /*76b0*/  MUFU.RCP R11, R10 ;  /* 0x0000000a000b7308 */ /* 0x000e240000001000 */
[----:B0-----:R-:W-:-:S04]  /*76c0*/  FFMA R0, R10, R11, -1 ;  /* 0xbf8000000a007423 */ /* 0x001fc8000000000b */
[----:B------:R-:W-:-:S04]  /*76d0*/  FADD.FTZ R0, -R0, -RZ ;  /* 0x800000ff00007221 */ /* 0x000fc80000010100 */
[----:B------:R-:W-:-:S07]  /*76e0*/  FFMA R0, R11, R0, R11 ;  /* 0x000000000b007223 */ /* 0x000fce000000000b */
.L_x_2006:
[----:B------:R-:W-:Y:S05]  /*76f0*/  BSYNC.RECONVERGENT B1 ;  /* 0x0000000000017941 */ /* 0x000fea0003800200 */
.L_x_2004:
[----:B------:R-:W-:Y:S02]  /*7700*/  HFMA2 R11, -RZ, RZ, 0.96630859375, -0.0022525787353515625 ;  /* 0x3bbb989dff0b7431 */ /* 0x000fe400000001ff */
[----:B------:R-:W-:Y:S02]  /*7710*/  HADD2.F32 R65, -RZ, R54.H1_H1 ;  /* 0x30000036ff417230 */ /* 0x000fe40000004100 */
[----:B------:R-:W-:Y:S01]  /*7720*/  FMUL R61, R61, R0 ;  /* 0x000000003d3d7220 */ /* 0x000fe20000400000 */
[----:B------:R-:W-:Y:S02]  /*7730*/  BSSY.RECONVERGENT B1, `(.L_x_2007) ;  /* 0x0000018000017945 */ /* 0x000fe40003800200 */
        /* <DEDUP_REMOVED lines=19> */
.L_x_2008:
[----:B------:R-:W0:Y:S02]  /*7870*/  MUFU.RCP R0, R69 ;  /* 0x0000004500007308 */ /* 0x000e240000001000 */
[----:B0-----:R-:W-:-:S04]  /*7880*/  FFMA R10, R69, R0, -1 ;  /* 0xbf800000450a7423 */ /* 0x001fc80000000000 */
[----:B------:R-:W-:-:S04]  /*7890*/  FADD.FTZ R11, -R10, -RZ ;  /* 0x800000ff0a0b7221 */ /* 0x000fc80000010100 */
[----:B------:R-:W-:-:S07]  /*78a0*/  FFMA R0, R0, R11, R0 ;  /* 0x0000000b00007223 */ /* 0x000fce0000000000 */
.L_x_2009:
[----:B------:R-:W-:Y:S05]  /*78b0*/  BSYNC.RECONVERGENT B1 ;  /* 0x0000000000017941 */ /* 0x000fea0003800200 */
.L_x_2007:
[----:B------:R-:W-:Y:S02]  /*78c0*/  HFMA2 R11, -RZ, RZ, 0.96630859375, -0.0022525787353515625 ;  /* 0x3bbb989dff0b7431 */ /* 0x000fe400000001ff */
[----:B------:R-:W-:Y:S01]  /*78d0*/  FMUL R10, R65, -1.7020000219345092773 ;  /* 0xbfd9db23410a7820 */ /* 0x000fe20000400000 */
[----:B------:R-:W-:Y:S01]  /*78e0*/  MOV R12, 0x437c0000 ;  /* 0x437c0000000c7802 */ /* 0x000fe20000000f00 */
[----:B------:R-:W-:Y:S01]  /*78f0*/  HADD2.F32 R52, -RZ, R52.H1_H1 ;  /* 0x30000034ff347230 */ /* 0x000fe20000004100 */
        /* <DEDUP_REMOVED lines=23> */
.L_x_2011:
[----:B------:R-:W0:Y:S02]  /*7a70*/  MUFU.RCP R11, R10 ;  /* 0x0000000a000b7308 */ /* 0x000e240000001000 */
[----:B0-----:R-:W-:-:S04]  /*7a80*/  FFMA R0, R10, R11, -1 ;  /* 0xbf8000000a007423 */ /* 0x001fc8000000000b */
[----:B------:R-:W-:-:S04]  /*7a90*/  FADD.FTZ R0, -R0, -RZ ;  /* 0x800000ff00007221 */ /* 0x000fc80000010100 */
[----:B------:R-:W-:-:S07]  /*7aa0*/  FFMA R0, R11, R0, R11 ;  /* 0x000000000b007223 */ /* 0x000fce000000000b */
.L_x_2012:
[----:B------:R-:W-:Y:S05]  /*7ab0*/  BSYNC.RECONVERGENT B1 ;  /* 0x0000000000017941 */ /* 0x000fea0003800200 */
.L_x_2010:
[----:B------:R-:W2:Y:S01]  /*7ac0*/  LDG.E R16, desc[UR28][R16.64] ;  /* 0x0000001c10107981 */ /* 0x000ea2000c1e1900 */
[----:B------:R-:W-:Y:S01]  /*7ad0*/  FMUL R65, R65, R0 ;  /* 0x0000000041417220 */ /* 0x000fe20000400000 */
[C---:B------:R-:W-:Y:S01]  /*7ae0*/  FMNMX3 R0, |R7|.reuse, R47, |R44|, !PT ;  /* 0x0000002f07007276 */ /* 0x040fe2000780062c */
[----:B------:R-:W-:Y:S01]  /*7af0*/  FMUL R7, R7, UR6 ;  /* 0x0000000607077c20 */ /* 0x000fe20008400000 */
[----:B------:R-:W-:Y:S01]  /*7b00*/  FMUL R44, R44, UR6 ;  /* 0x000000062c2c7c20 */ /* 0x000fe20008400000 */
[----:B------:R0:W5:Y:S04]  /*7b10*/  LDG.E R24, desc[UR28][R24.64] ;  /* 0x0000001c18187981 */ /* 0x000168000c1e1900 */
[----:B------:R1:W5:Y:S01]  /*7b20*/  LDG.E R26, desc[UR28][R26.64] ;  /* 0x0000001c1a1a7981 */ /* 0x000362000c1e1900 */
[----:B------:R-:W-:Y:S01]  /*7b30*/  F2FP.SATFINITE.E4M3.F32.PACK_AB_MERGE_C R7, RZ, R7, RZ ;  /* 0x00000007ff07723e */ /* 0x000fe200048070ff */
[----:B------:R-:W3:Y:S01]  /*7b40*/  LDCU.64 UR4, c[0x0][0x3b8] ;  /* 0x00007700ff0477ac */ /* 0x000ee20008000a00 */
[----:B------:R-:W-:Y:S01]  /*7b50*/  F2FP.SATFINITE.E4M3.F32.PACK_AB_MERGE_C R44, RZ, R44, RZ ;  /* 0x0000002cff2c723e */ /* 0x000fe200048070ff */
[----:B------:R-:W5:Y:S01]  /*7b60*/  LDG.E R20, desc[UR28][R20.64] ;  /* 0x0000001c14147981 */ /* 0x000f62000c1e1900 */
[----:B0-----:R-:W-:Y:S01]  /*7b70*/  FMUL R25, R52, R65 ;  /* 0x0000004134197220 */ /* 0x001fe20000400000 */
[----:B------:R-:W-:-:S02]  /*7b80*/  HFMA2 R52, -RZ, RZ, 0.96630859375, -0.0022525787353515625 ;  /* 0x3bbb989dff347431 */ /* 0x000fc400000001ff */
[----:B------:R0:W5:Y:S01]  /*7b90*/  LDG.E R14, desc[UR28][R14.64] ;  /* 0x0000001c0e0e7981 */ /* 0x000162000c1e1900 */
[C---:B-1----:R-:W-:Y:S01]  /*7ba0*/  FMNMX3 R27, |R29|.reuse, R0, |R55|, !PT ;  /* 0x000000001d1b7276 */ /* 0x042fe20007800637 */
[----:B------:R-:W-:Y:S01]  /*7bb0*/  FMUL R29, R29, UR6 ;  /* 0x000000061d1d7c20 */ /* 0x000fe20008400000 */
[----:B------:R-:W-:Y:S01]  /*7bc0*/  FMUL R55, R55, UR6 ;  /* 0x0000000637377c20 */ /* 0x000fe20008400000 */
[----:B------:R-:W5:Y:S01]  /*7bd0*/  LDG.E R18, desc[UR28][R18.64] ;  /* 0x0000001c12127981 */ /* 0x000f62000c1e1900 */
[----:B------:R-:W-:Y:S02]  /*7be0*/  LOP3.LUT R0, R7, 0xff, RZ, 0xc0, !PT ;  /* 0x000000ff07007812 */ /* 0x000fe400078ec0ff */
[----:B------:R-:W-:Y:S01]  /*7bf0*/  F2FP.SATFINITE.E4M3.F32.PACK_AB_MERGE_C R29, RZ, R29, RZ ;  /* 0x0000001dff1d723e */ /* 0x000fe200048070ff */
[----:B------:R1:W5:Y:S01]  /*7c00*/  LDG.E R38, desc[UR28][R38.64] ;  /* 0x0000001c26267981 */ /* 0x000362000c1e1900 */
[----:B------:R-:W-:Y:S02]  /*7c10*/  F2FP.SATFINITE.E4M3.F32.PACK_AB_MERGE_C R12, RZ, R55, RZ ;  /* 0x00000037ff0c723e */ /* 0x000fe400048070ff */
[----:B0-----:R-:W-:Y:S01]  /*7c20*/  LOP3.LUT R15, R44, 0xff, RZ, 0xc0, !PT ;  /* 0x000000ff2c0f7812 */ /* 0x001fe200078ec0ff */
[----:B------:R-:W5:Y:S01]  /*7c30*/  LDG.E R22, desc[UR28][R22.64] ;  /* 0x0000001c16167981 */ /* 0x000f62000c1e1900 */
[----:B------:R-:W-:-:S02]  /*7c40*/  MOV R58, 0x437c0000 ;  /* 0x437c0000003a7802 */ /* 0x000fc40000000f00 */
[----:B------:R-:W-:Y:S01]  /*7c50*/  PRMT R17, R12, 0x7604, R29 ;  /* 0x000076040c117816 */ /* 0x000fe2000000001d */
[----:B------:R0:W5:Y:S01]  /*7c60*/  LDG.E R40, desc[UR28][R40.64] ;  /* 0x0000001c28287981 */ /* 0x000162000c1e1900 */
[----:B-1----:R-:W-:Y:S02]  /*7c70*/  PRMT R39, R44, 0x7604, R7 ;  /* 0x000076042c277816 */ /* 0x002fe40000000007 */
[----:B------:R-:W-:Y:S01]  /*7c80*/  LEA R7, R29, R0, 0x8 ;  /* 0x000000001d077211 */ /* 0x000fe200078e40ff */
[----:B------:R-:W-:Y:S01]  /*7c90*/  FMUL R0, R28, UR6 ;  /* 0x000000061c007c20 */ /* 0x000fe20008400000 */
[----:B------:R-:W-:Y:S01]  /*7ca0*/  LEA R44, R12, R15, 0x8 ;  /* 0x0000000f0c2c7211 */ /* 0x000fe200078e40ff */
[----:B------:R1:W5:Y:S01]  /*7cb0*/  LDG.E R30, desc[UR28][R30.64] ;  /* 0x0000001c1e1e7981 */ /* 0x000362000c1e1900 */
[C---:B------:R-:W-:Y:S01]  /*7cc0*/  FMNMX3 R15, |R6|.reuse, R27, |R64|, !PT ;  /* 0x0000001b060f7276 */ /* 0x040fe20007800640 */
[----:B------:R-:W-:Y:S01]  /*7cd0*/  FMUL R6, R6, UR6 ;  /* 0x0000000606067c20 */ /* 0x000fe20008400000 */
[----:B------:R-:W-:Y:S01]  /*7ce0*/  FMUL R64, R64, UR6 ;  /* 0x0000000640407c20 */ /* 0x000fe20008400000 */
[----:B------:R-:W-:Y:S01]  /*7cf0*/  FMUL R12, R32, UR6 ;  /* 0x00000006200c7c20 */ /* 0x000fe20008400000 */
[----:B------:R-:W-:Y:S01]  /*7d00*/  LEA R10, P0, R51, UR21, 0x1 ;  /* 0x00000015330a7c11 */ /* 0x000fe2000f8008ff */
[----:B------:R-:W-:Y:S01]  /*7d10*/  FMUL R27, R36, UR6 ;  /* 0x00000006241b7c20 */ /* 0x000fe20008400000 */
[----:B0-----:R-:W-:Y:S01]  /*7d20*/  FMUL R41, R46, UR6 ;  /* 0x000000062e297c20 */ /* 0x001fe20008400000 */
[----:B------:R-:W-:Y:S01]  /*7d30*/  F2FP.SATFINITE.E4M3.F32.PACK_AB_MERGE_C R0, RZ, R0, RZ ;  /* 0x00000000ff00723e */ /* 0x000fe200048070ff */
[----:B------:R0:W5:Y:S01]  /*7d40*/  LDG.E R42, desc[UR28][R42.64] ;  /* 0x0000001c2a2a7981 */ /* 0x000162000c1e1900 */
[----:B------:R-:W-:-:S02]  /*7d50*/  F2FP.SATFINITE.E4M3.F32.PACK_AB_MERGE_C R6, RZ, R6, RZ ;  /* 0x00000006ff06723e */ /* 0x000fc400048070ff */
[----:B------:R-:W-:Y:S01]  /*7d60*/  F2FP.SATFINITE.E4M3.F32.PACK_AB_MERGE_C R47, RZ, R64, RZ ;  /* 0x00000040ff2f723e */ /* 0x000fe200048070ff */
[----:B------:R4:W5:Y:S01]  /*7d70*/  LDG.E R56, desc[UR28][R56.64] ;  /* 0x0000001c38387981 */ /* 0x000962000c1e1900 */
[----:B------:R-:W-:Y:S02]  /*7d80*/  F2FP.SATFINITE.E4M3.F32.PACK_AB_MERGE_C R29, RZ, R12, RZ ;  /* 0x0000000cff1d723e */ /* 0x000fe400048070ff */
[----:B------:R-:W-:Y:S01]  /*7d90*/  LEA.HI.X R11, R51, UR9, R49, 0x1, P0 ;  /* 0x00000009330b7c11 */ /* 0x000fe200080f0c31 */
[----:B------:R-:W-:Y:S01]  /*7da0*/  FMUL R49, R48, UR6 ;  /* 0x0000000630317c20 */ /* 0x000fe20008400000 */
[----:B-1----:R-:W-:Y:S02]  /*7db0*/  F2FP.SATFINITE.E4M3.F32.PACK_AB_MERGE_C R31, RZ, R27, RZ ;  /* 0x0000001bff1f723e */ /* 0x002fe400048070ff */
[----:B------:R-:W-:Y:S02]  /*7dc0*/  LOP3.LUT R12, R0, 0xff, RZ, 0xc0, !PT ;  /* 0x000000ff000c7812 */ /* 0x000fe400078ec0ff */
[----:B------:R-:W-:-:S02]  /*7dd0*/  PRMT R27, R29, 0x7604, R0 ;  /* 0x000076041d1b7816 */ /* 0x000fc40000000000 */
[----:B------:R-:W-:Y:S02]  /*7de0*/  LOP3.LUT R29, R29, 0xff, RZ, 0xc0, !PT ;  /* 0x000000ff1d1d7812 */ /* 0x000fe400078ec0ff */
[----:B0-----:R-:W-:Y:S02]  /*7df0*/  LEA R43, R31, R12, 0x8 ;  /* 0x0000000c1f2b7211 */ /* 0x001fe400078e40ff */
[----:B------:R-:W-:Y:S02]  /*7e00*/  F2FP.SATFINITE.E4M3.F32.PACK_AB_MERGE_C R12, RZ, R49, RZ ;  /* 0x00000031ff0c723e */ /* 0x000fe400048070ff */
[----:B------:R-:W-:-:S04]  /*7e10*/  FMNMX3 R15, |R34|, R15, |R54|, !PT ;  /* 0x0000000f220f7276 */ /* 0x000fc80007800636 */
[----:B------:R-:W-:Y:S02]  /*7e20*/  FMNMX3 R15, |R28|, R15, |R32|, !PT ;  /* 0x0000000f1c0f7276 */ /* 0x000fe40007800620 */
[----:B------:R-:W-:Y:S01]  /*7e30*/  IADD3 R28, P1, PT, R10, UR7, RZ ;  /* 0x000000070a1c7c10 */ /* 0x000fe2000ff3e0ff */
[----:B------:R0:W-:Y:S02]  /*7e40*/  STG.E.U16 desc[UR28][R10.64], R39 ;  /* 0x000000270a007986 */ /* 0x0001e4000c10151c */
[----:B0-----:R-:W-:-:S05]  /*7e50*/  FMUL R39, R59, UR6 ;  /* 0x000000063b277c20 */ /* 0x001fca0008400000 */
[----:B------:R-:W-:Y:S02]  /*7e60*/  F2FP.SATFINITE.E4M3.F32.PACK_AB_MERGE_C R39, RZ, R39, RZ ;  /* 0x00000027ff27723e */ /* 0x000fe400048070ff */
[----:B------:R-:W-:Y:S01]  /*7e70*/  FMNMX3 R36, |R36|, R15, |R46|, !PT ;  /* 0x0000000f24247276 */ /* 0x000fe2000780062e */
[----:B------:R-:W-:Y:S03]  /*7e80*/  BSSY.RECONVERGENT B1, `(.L_x_2013) ;  /* 0x0000054000017945 */ /* 0x000fe60003800200 */
[----:B------:R-:W-:Y:S01]  /*7e90*/  FMNMX3 R36, |R48|, R36, |R59|, !PT ;  /* 0x0000002430247276 */ /* 0x000fe2000780063b */
[----:B--2---:R-:W-:-:S05]  /*7ea0*/  HADD2.F32 R21, -RZ, R16.H0_H0 ;  /* 0x20000010ff157230 */ /* 0x004fca0000004100 */
[----:B------:R-:W-:-:S04]  /*7eb0*/  FMUL R19, R21, 1.7020000219345092773 ;  /* 0x3fd9db2315137820 */ /* 0x000fc80000400000 */
[----:B------:R-:W-:-:S04]  /*7ec0*/  FFMA.SAT R23, R19, -R52, 0.5 ;  /* 0x3f00000013177423 */ /* 0x000fc80000002834 */
[----:B------:R-:W-:Y:S01]  /*7ed0*/  FFMA.RM R23, R23, R58, 12582913 ;  /* 0x4b40000117177423 */ /* 0x000fe2000000403a */
[----:B------:R-:W-:-:S03]  /*7ee0*/  F2FP.SATFINITE.E4M3.F32.PACK_AB_MERGE_C R52, RZ, R41, RZ ;  /* 0x00000029ff34723e */ /* 0x000fc600048070ff */
[----:B------:R-:W-:Y:S01]  /*7ef0*/  FADD R58, R23, -12583039 ;  /* 0xcb40007f173a7421 */ /* 0x000fe20000000000 */
[C---:B------:R-:W-:Y:S02]  /*7f00*/  PRMT R41, R47.reuse, 0x7604, R6 ;  /* 0x000076042f297816 */ /* 0x040fe40000000006 */
[----:B------:R-:W-:Y:S01]  /*7f10*/  SHF.L.U32 R47, R47, 0x10, RZ ;  /* 0x000000102f2f7819 */ /* 0x000fe200000006ff */
[----:B------:R-:W-:Y:S01]  /*7f20*/  FFMA R58, R19, -1.4426950216293334961, -R58 ;  /* 0xbfb8aa3b133a7823 */ /* 0x000fe2000000083a */
[----:B------:R-:W-:Y:S02]  /*7f30*/  LEA R0, R52, R29, 0x8 ;  /* 0x0000001d34007211 */ /* 0x000fe400078e40ff */
[----:B------:R-:W-:Y:S01]  /*7f40*/  LOP3.LUT R47, R47, 0xff0000, RZ, 0xc0, !PT ;  /* 0x00ff00002f2f7812 */ /* 0x000fe200078ec0ff */
[----:B------:R-:W-:Y:S01]  /*7f50*/  FFMA R58, R19, -1.925963033500011079e-08, R58 ;  /* 0xb2a57060133a7823 */ /* 0x000fe2000000003a */
[----:B------:R-:W-:Y:S01]  /*7f60*/  IMAD.U32 R29, R6, 0x10000, RZ ;  /* 0x00010000061d7824 */ /* 0x000fe200078e00ff */
[----:B------:R-:W-:-:S02]  /*7f70*/  SHF.L.U32 R6, R12, 0x10, RZ ;  /* 0x000000100c067819 */ /* 0x000fc400000006ff */
[----:B------:R-:W-:Y:S01]  /*7f80*/  LOP3.LUT R44, R47, 0xffff, R44, 0xf8, !PT ;  /* 0x0000ffff2f2c7812 */ /* 0x000fe200078ef82c */
[----:B------:R-:W-:Y:S01]  /*7f90*/  FMUL R47, R34, UR6 ;  /* 0x00000006222f7c20 */ /* 0x000fe20008400000 */
[----:B------:R-:W-:Y:S01]  /*7fa0*/  FMUL R34, R54, UR6 ;  /* 0x0000000636227c20 */ /* 0x000fe20008400000 */
[----:B------:R-:W0:Y:S01]  /*7fb0*/  MUFU.EX2 R58, R58 ;  /* 0x0000003a003a7308 */ /* 0x000e220000000800 */
[----:B------:R-:W-:Y:S02]  /*7fc0*/  LOP3.LUT R6, R6, 0xff0000, RZ, 0xc0, !PT ;  /* 0x00ff000006067812 */ /* 0x000fe400078ec0ff */
[----:B------:R-:W-:Y:S02]  /*7fd0*/  IADD3 R54, P0, PT, R10, UR12, RZ ;  /* 0x0000000c0a367c10 */ /* 0x000fe4000ff1e0ff */
[----:B------:R-:W-:Y:S02]  /*7fe0*/  LOP3.LUT R32, R29, 0xff0000, RZ, 0xc0, !PT ;  /* 0x00ff00001d207812 */ /* 0x000fe400078ec0ff */
[----:B------:R-:W-:-:S02]  /*7ff0*/  LOP3.LUT R43, R6, 0xffff, R43, 0xf8, !PT ;  /* 0x0000ffff062b7812 */ /* 0x000fc400078ef82b */
[C---:B------:R-:W-:Y:S02]  /*8000*/  IADD3.X R55, PT, PT, R11.reuse, UR14, RZ, P0, !PT ;  /* 0x0000000e0b377c10 */ /* 0x040fe400087fe4ff */
[----:B------:R-:W-:Y:S02]  /*8010*/  F2FP.SATFINITE.E4M3.F32.PACK_AB_MERGE_C R47, RZ, R47, RZ ;  /* 0x0000002fff2f723e */ /* 0x000fe400048070ff */
[----:B------:R-:W-:Y:S02]  /*8020*/  F2FP.SATFINITE.E4M3.F32.PACK_AB_MERGE_C R34, RZ, R34, RZ ;  /* 0x00000022ff22723e */ /* 0x000fe400048070ff */
[----:B------:R-:W-:Y:S02]  /*8030*/  IADD3.X R29, PT, PT, R11, UR10, RZ, P1, !PT ;  /* 0x0000000a0b1d7c10 */ /* 0x000fe40008ffe4ff */
[----:B------:R-:W-:Y:S02]  /*8040*/  IADD3 R6, P0, PT, R28, UR12, RZ ;  /* 0x0000000c1c067c10 */ /* 0x000fe4000ff1e0ff */
[----:B---3--:R-:W-:-:S02]  /*8050*/  IADD3 R10, P1, PT, R10, UR4, RZ ;  /* 0x000000040a0a7c10 */ /* 0x008fc4000ff3e0ff */
[----:B------:R-:W-:Y:S01]  /*8060*/  LOP3.LUT R32, R32, 0xffff, R7, 0xf8, !PT ;  /* 0x0000ffff20207812 */ /* 0x000fe200078ef807 */
[----:B------:R1:W-:Y:S01]  /*8070*/  STG.E.U16 desc[UR28][R54.64], R17 ;  /* 0x0000001136007986 */ /* 0x0003e2000c10151c */
[----:B------:R-:W-:Y:S02]  /*8080*/  PRMT R49, R34, 0x7604, R47 ;  /* 0x0000760422317816 */ /* 0x000fe4000000002f */
[----:B------:R-:W-:Y:S02]  /*8090*/  IADD3.X R7, PT, PT, R29, UR14, RZ, P0, !PT ;  /* 0x0000000e1d077c10 */ /* 0x000fe400087fe4ff */
[----:B------:R-:W-:Y:S01]  /*80a0*/  IADD3.X R11, PT, PT, R11, UR5, RZ, P1, !PT ;  /* 0x000000050b0b7c10 */ /* 0x000fe20008ffe4ff */
[----:B------:R-:W-:Y:S01]  /*80b0*/  STG.E.U16 desc[UR28][R28.64], R41 ;  /* 0x000000291c007986 */ /* 0x000fe2000c10151c */
[----:B------:R-:W-:Y:S02]  /*80c0*/  SHF.L.U32 R23, R23, 0x17, RZ ;  /* 0x0000001717177819 */ /* 0x000fe400000006ff */
[----:B-1----:R-:W-:Y:S01]  /*80d0*/  IADD3 R54, P0, PT, R54, UR4, RZ ;  /* 0x0000000436367c10 */ /* 0x002fe2000ff1e0ff */
[----:B------:R-:W-:Y:S02]  /*80e0*/  STG.E.U16 desc[UR28][R6.64], R49 ;  /* 0x0000003106007986 */ /* 0x000fe4000c10151c */
[----:B0-----:R-:W-:Y:S01]  /*80f0*/  FFMA R23, R23, R58, 1 ;  /* 0x3f80000017177423 */ /* 0x001fe2000000003a */
[----:B------:R-:W-:Y:S01]  /*8100*/  IADD3.X R55, PT, PT, R55, UR5, RZ, P0, !PT ;  /* 0x0000000537377c10 */ /* 0x000fe200087fe4ff */
[----:B------:R0:W-:Y:S01]  /*8110*/  STG.E.U16 desc[UR28][R10.64], R27 ;  /* 0x0000001b0a007986 */ /* 0x0001e2000c10151c */
[----:B------:R-:W-:Y:S01]  /*8120*/  FMUL R17, R50, UR6 ;  /* 0x0000000632117c20 */ /* 0x000fe20008400000 */
[----:B0-----:R-:W-:-:S04]  /*8130*/  IADD3 R10, P0, PT, R28, UR4, RZ ;  /* 0x000000041c0a7c10 */ /* 0x001fc8000ff1e0ff */
[----:B------:R-:W-:Y:S02]  /*8140*/  IADD3.X R11, PT, PT, R29, UR5, RZ, P0, !PT ;  /* 0x000000051d0b7c10 */ /* 0x000fe400087fe4ff */
[----:B------:R-:W-:Y:S02]  /*8150*/  PRMT R29, R39, 0x7604, R12 ;  /* 0x00007604271d7816 */ /* 0x000fe4000000000c */
[----:B------:R-:W-:Y:S01]  /*8160*/  IADD3 R12, PT, PT, R23, 0x1800000, RZ ;  /* 0x01800000170c7810 */ /* 0x000fe20007ffe0ff */
[----:B------:R-:W-:-:S03]  /*8170*/  FMUL R28, R25, UR6 ;  /* 0x00000006191c7c20 */ /* 0x000fc60008400000 */
[----:B------:R-:W-:Y:S02]  /*8180*/  LOP3.LUT R12, R12, 0x7f800000, RZ, 0xc0, !PT ;  /* 0x7f8000000c0c7812 */ /* 0x000fe400078ec0ff */
[----:B------:R-:W-:Y:S02]  /*8190*/  F2FP.SATFINITE.E4M3.F32.PACK_AB_MERGE_C R17, RZ, R17, RZ ;  /* 0x00000011ff11723e */ /* 0x000fe400048070ff */
[----:B------:R-:W-:Y:S02]  /*81a0*/  ISETP.GT.U32.AND P0, PT, R12, 0x1ffffff, PT ;  /* 0x01ffffff0c00780c */ /* 0x000fe40003f04070 */
[----:B------:R-:W-:Y:S02]  /*81b0*/  IADD3 R6, P1, PT, R6, UR4, RZ ;  /* 0x0000000406067c10 */ /* 0x000fe4000ff3e0ff */
[----:B------:R-:W-:Y:S02]  /*81c0*/  F2FP.SATFINITE.E4M3.F32.PACK_AB_MERGE_C R28, RZ, R28, RZ ;  /* 0x0000001cff1c723e */ /* 0x000fe400048070ff */
[----:B------:R-:W-:-:S02]  /*81d0*/  PRMT R31, R52, 0x7604, R31 ;  /* 0x00007604341f7816 */ /* 0x000fc4000000001f */
[----:B------:R-:W-:Y:S02]  /*81e0*/  SHF.L.U32 R39, R39, 0x10, RZ ;  /* 0x0000001027277819 */ /* 0x000fe400000006ff */
[----:B------:R-:W-:Y:S02]  /*81f0*/  IADD3.X R7, PT, PT, R7, UR5, RZ, P1, !PT ;  /* 0x0000000507077c10 */ /* 0x000fe40008ffe4ff */
[----:B------:R-:W-:Y:S01]  /*8200*/  PRMT R27, R28, 0x7604, R17 ;  /* 0x000076041c1b7816 */ /* 0x000fe20000000011 */
[----:B------:R-:W-:Y:S01]  /*8210*/  STG.E.U16 desc[UR28][R54.64], R31 ;  /* 0x0000001f36007986 */ /* 0x000fe2000c10151c */
[----:B------:R-:W-:Y:S02]  /*8220*/  LOP3.LUT R47, R47, 0xffff, RZ, 0xc0, !PT ;  /* 0x0000ffff2f2f7812 */ /* 0x000fe400078ec0ff */
[----:B------:R-:W-:Y:S02]  /*8230*/  LOP3.LUT R39, R39, 0xff0000, RZ, 0xc0, !PT ;  /* 0x00ff000027277812 */ /* 0x000fe400078ec0ff */
[----:B------:R-:W-:-:S02]  /*8240*/  LOP3.LUT R34, R34, 0xffff, RZ, 0xc0, !PT ;  /* 0x0000ffff22227812 */ /* 0x000fc400078ec0ff */
[----:B------:R-:W-:Y:S02]  /*8250*/  LOP3.LUT R17, R17, 0xffff, RZ, 0xc0, !PT ;  /* 0x0000ffff11117812 */ /* 0x000fe400078ec0ff */
[----:B------:R-:W-:Y:S01]  /*8260*/  LOP3.LUT R28, R28, 0xffff, RZ, 0xc0, !PT ;  /* 0x0000ffff1c1c7812 */ /* 0x000fe200078ec0ff */
[----:B------:R0:W-:Y:S01]  /*8270*/  STG.E.U16 desc[UR28][R10.64], R29 ;  /* 0x0000001d0a007986 */ /* 0x0001e2000c10151c */
[----:B------:R-:W-:Y:S02]  /*8280*/  SHF.L.U32 R47, R47, 0x18, RZ ;  /* 0x000000182f2f7819 */ /* 0x000fe400000006ff */
[----:B------:R-:W-:Y:S01]  /*8290*/  LOP3.LUT R0, R39, 0xffff, R0, 0xf8, !PT ;  /* 0x0000ffff27007812 */ /* 0x000fe200078ef800 */
[----:B------:R1:W-:Y:S01]  /*82a0*/  STG.E.U16 desc[UR28][R6.64], R27 ;  /* 0x0000001b06007986 */ /* 0x0003e2000c10151c */
[----:B------:R-:W-:Y:S02]  /*82b0*/  SHF.L.U32 R15, R34, 0x18, RZ ;  /* 0x00000018220f7819 */ /* 0x000fe400000006ff */
[----:B------:R-:W-:-:S02]  /*82c0*/  FMNMX3 R50, |R50|, R36, |R25|, !PT ;  /* 0x0000002432327276 */ /* 0x000fc40007800619 */
[----:B0-----:R-:W-:Y:S02]  /*82d0*/  SHF.L.U32 R10, R17, 0x18, RZ ;  /* 0x00000018110a7819 */ /* 0x001fe400000006ff */
[----:B-1----:R-:W-:Y:S02]  /*82e0*/  SHF.L.U32 R7, R28, 0x18, RZ ;  /* 0x000000181c077819 */ /* 0x002fe400000006ff */
[----:B------:R-:W-:Y:S02]  /*82f0*/  LOP3.LUT R6, R32, R47, RZ, 0xfc, !PT ;  /* 0x0000002f20067212 */ /* 0x000fe400078efcff */
[----:B------:R-:W-:Y:S02]  /*8300*/  LOP3.LUT R15, R44, R15, RZ, 0xfc, !PT ;  /* 0x0000000f2c0f7212 */ /* 0x000fe400078efcff */
[----:B------:R-:W-:Y:S02]  /*8310*/  LOP3.LUT R17, R43, R10, RZ, 0xfc, !PT ;  /* 0x0000000a2b117212 */ /* 0x000fe400078efcff */
[----:B------:R-:W-:Y:S01]  /*8320*/  LOP3.LUT R7, R0, R7, RZ, 0xfc, !PT ;  /* 0x0000000700077212 */ /* 0x000fe200078efcff */
[----:B----4-:R-:W-:Y:S06]  /*8330*/  @P0 BRA `(.L_x_2014) ;  /* 0x0000000000100947 */ /* 0x010fec0003800000 */
[----:B------:R-:W-:Y:S02]  /*8340*/  MOV R0, R23 ;  /* 0x0000001700007202 */ /* 0x000fe40000000f00 */
[----:B------:R-:W-:-:S07]  /*8350*/  MOV R10, 0x8370 ;  /* 0x00008370000a7802 */ /* 0x000fce0000000f00 */
[----:B-----5:R-:W-:Y:S05]  /*8360*/  CALL.REL.NOINC `($__internal_23_$__cuda_sm20_rcp_rn_f32_slowpath) ;  /* 0x0000003400587944 */ /* 0x020fea0003c00000 */
[----:B------:R-:W-:Y:S05]  /*8370*/  BRA `(.L_x_2015) ;  /* 0x0000000000107947 */ /* 0x000fea0003800000 */
.L_x_2014:
[----:B------:R-:W0:Y:S02]  /*8380*/  MUFU.RCP R0, R23 ;  /* 0x0000001700007308 */ /* 0x000e240000001000 */
[----:B0-----:R-:W-:-:S04]  /*8390*/  FFMA R10, R23, R0, -1 ;  /* 0xbf800000170a7423 */ /* 0x001fc80000000000 */
[----:B------:R-:W-:-:S04]  /*83a0*/  FADD.FTZ R11, -R10, -RZ ;  /* 0x800000ff0a0b7221 */ /* 0x000fc80000010100 */
[----:B------:R-:W-:-:S07]  /*83b0*/  FFMA R0, R0, R11, R0 ;  /* 0x0000000b00007223 */ /* 0x000fce0000000000 */
.L_x_2015:
[----:B------:R-:W-:Y:S05]  /*83c0*/  BSYNC.RECONVERGENT B1 ;  /* 0x0000000000017941 */ /* 0x000fea0003800200 */
.L_x_2013:
        /* <DEDUP_REMOVED lines=10> */
[----:B-----5:R-:W-:-:S05]  /*8470*/  HADD2.F32 R23, -RZ, R18.H0_H0 ;  /* 0x20000012ff177230 */ /* 0x020fca0000004100 */
        /* <DEDUP_REMOVED lines=16> */
.L_x_2017:
[----:B------:R-:W0:Y:S02]  /*8580*/  MUFU.RCP R0, R25 ;  /* 0x0000001900007308 */ /* 0x000e240000001000 */
[----:B0-----:R-:W-:-:S04]  /*8590*/  FFMA R10, R25, R0, -1 ;  /* 0xbf800000190a7423 */ /* 0x001fc80000000000 */
[----:B------:R-:W-:-:S04]  /*85a0*/  FADD.FTZ R11, -R10, -RZ ;  /* 0x800000ff0a0b7221 */ /* 0x000fc80000010100 */
[----:B------:R-:W-:-:S07]  /*85b0*/  FFMA R0, R0, R11, R0 ;  /* 0x0000000b00007223 */ /* 0x000fce0000000000 */
.L_x_2018:
[----:B------:R-:W-:Y:S05]  /*85c0*/  BSYNC.RECONVERGENT B1 ;  /* 0x0000000000017941 */ /* 0x000fea0003800200 */
.L_x_2016:
        /* <DEDUP_REMOVED lines=23> */
.L_x_2020:
[----:B------:R-:W0:Y:S02]  /*8740*/  MUFU.RCP R0, R29 ;  /* 0x0000001d00007308 */ /* 0x000e240000001000 */
[----:B0-----:R-:W-:-:S04]  /*8750*/  FFMA R10, R29, R0, -1 ;  /* 0xbf8000001d0a7423 */ /* 0x001fc80000000000 */
[----:B------:R-:W-:-:S04]  /*8760*/  FADD.FTZ R11, -R10, -RZ ;  /* 0x800000ff0a0b7221 */ /* 0x000fc80000010100 */
[----:B------:R-:W-:-:S07]  /*8770*/  FFMA R0, R0, R11, R0 ;  /* 0x0000000b00007223 */ /* 0x000fce0000000000 */
.L_x_2021:
[----:B------:R-:W-:Y:S05]  /*8780*/  BSYNC.RECONVERGENT B1 ;  /* 0x0000000000017941 */ /* 0x000fea0003800200 */
.L_x_2019:
        /* <DEDUP_REMOVED lines=27> */
.L_x_2023:
[----:B------:R-:W0:Y:S02]  /*8940*/  MUFU.RCP R0, R23 ;  /* 0x0000001700007308 */ /* 0x000e240000001000 */
[----:B0-----:R-:W-:-:S04]  /*8950*/  FFMA R10, R23, R0, -1 ;  /* 0xbf800000170a7423 */ /* 0x001fc80000000000 */
[----:B------:R-:W-:-:S04]  /*8960*/  FADD.FTZ R11, -R10, -RZ ;  /* 0x800000ff0a0b7221 */ /* 0x000fc80000010100 */
[----:B------:R-:W-:-:S07]  /*8970*/  FFMA R0, R0, R11, R0 ;  /* 0x0000000b00007223 */ /* 0x000fce0000000000 */
.L_x_2024:
[----:B------:R-:W-:Y:S05]  /*8980*/  BSYNC.RECONVERGENT B1 ;  /* 0x0000000000017941 */ /* 0x000fea0003800200 */
.L_x_2022:
[----:B------:R-:W-:Y:S02]  /*8990*/  HADD2.F32 R23, -RZ, R24.H0_H0 ;  /* 0x20000018ff177230 */ /* 0x000fe40000004100 */
[----:B------:R-:W-:Y:S02]  /*89a0*/  HFMA2 R11, -RZ, RZ, 3.7421875, 0 ;  /* 0x437c0000ff0b7431 */ /* 0x000fe400000001ff */
[----:B------:R-:W-:Y:S02]  /*89b0*/  IMAD.MOV.U32 R10, RZ, RZ, 0x3bbb989d ;  /* 0x3bbb989dff0a7424 */ /* 0x000fe400078e00ff */
[----:B------:R-:W-:Y:S01]  /*89c0*/  FMUL R25, R25, R0 ;  /* 0x0000000019197220 */ /* 0x000fe20000400000 */
[----:B------:R-:W-:Y:S01]  /*89d0*/  BSSY.RECONVERGENT B1, `(.L_x_2025) ;  /* 0x0000017000017945 */ /* 0x000fe20003800200 */
[----:B------:R-:W-:Y:S02]  /*89e0*/  FMUL R21, R23, 1.7020000219345092773 ;  /* 0x3fd9db2317157820 */ /* 0x000fe40000400000 */
[----:B------:R-:W-:-:S02]  /*89f0*/  FMUL R18, R18, R25 ;  /* 0x0000001912127220 */ /* 0x000fc40000400000 */
        /* <DEDUP_REMOVED lines=16> */
.L_x_2026:
[----:B------:R-:W0:Y:S02]  /*8b00*/  MUFU.RCP R0, R27 ;  /* 0x0000001b00007308 */ /* 0x000e240000001000 */
[----:B0-----:R-:W-:-:S04]  /*8b10*/  FFMA R10, R27, R0, -1 ;  /* 0xbf8000001b0a7423 */ /* 0x001fc80000000000 */
[----:B------:R-:W-:-:S04]  /*8b20*/  FADD.FTZ R11, -R10, -RZ ;  /* 0x800000ff0a0b7221 */ /* 0x000fc80000010100 */
[----:B------:R-:W-:-:S07]  /*8b30*/  FFMA R0, R0, R11, R0 ;  /* 0x0000000b00007223 */ /* 0x000fce0000000000 */
.L_x_2027:
[----:B------:R-:W-:Y:S05]  /*8b40*/  BSYNC.RECONVERGENT B1 ;  /* 0x0000000000017941 */ /* 0x000fea0003800200 */
.L_x_2025:
        /* <DEDUP_REMOVED lines=27> */
.L_x_2029:
[----:B------:R-:W0:Y:S02]  /*8d00*/  MUFU.RCP R0, R29 ;  /* 0x0000001d00007308 */ /* 0x000e240000001000 */
[----:B0-----:R-:W-:-:S04]  /*8d10*/  FFMA R10, R29, R0, -1 ;  /* 0xbf8000001d0a7423 */ /* 0x001fc80000000000 */
[----:B------:R-:W-:-:S04]  /*8d20*/  FADD.FTZ R11, -R10, -RZ ;  /* 0x800000ff0a0b7221 */ /* 0x000fc80000010100 */
[----:B------:R-:W-:-:S07]  /*8d30*/  FFMA R0, R0, R11, R0 ;  /* 0x0000000b00007223 */ /* 0x000fce0000000000 */
.L_x_2030:
[----:B------:R-:W-:Y:S05]  /*8d40*/  BSYNC.RECONVERGENT B1 ;  /* 0x0000000000017941 */ /* 0x000fea0003800200 */
.L_x_2028:
        /* <DEDUP_REMOVED lines=23> */
.L_x_2032:
[----:B------:R-:W0:Y:S02]  /*8ec0*/  MUFU.RCP R0, R29 ;  /* 0x0000001d00007308 */ /* 0x000e240000001000 */
[----:B0-----:R-:W-:-:S04]  /*8ed0*/  FFMA R10, R29, R0, -1 ;  /* 0xbf8000001d0a7423 */ /* 0x001fc80000000000 */
[----:B------:R-:W-:-:S04]  /*8ee0*/  FADD.FTZ R11, -R10, -RZ ;  /* 0x800000ff0a0b7221 */ /* 0x000fc80000010100 */
[----:B------:R-:W-:-:S07]  /*8ef0*/  FFMA R0, R0, R11, R0 ;  /* 0x0000000b00007223 */ /* 0x000fce0000000000 */
.L_x_2033:
[----:B------:R-:W-:Y:S05]  /*8f00*/  BSYNC.RECONVERGENT B1 ;  /* 0x0000000000017941 */ /* 0x000fea0003800200 */
.L_x_2031:
        /* <DEDUP_REMOVED lines=27> */
.L_x_2035:
[----:B------:R-:W0:Y:S02]  /*90c0*/  MUFU.RCP R0, R29 ;  /* 0x0000001d00007308 */ /* 0x000e240000001000 */
[----:B0-----:R-:W-:-:S04]  /*90d0*/  FFMA R10, R29, R0, -1 ;  /* 0xbf8000001d0a7423 */ /* 0x001fc80000000000 */
[----:B------:R-:W-:-:S04]  /*90e0*/  FADD.FTZ R11, -R10, -RZ ;  /* 0x800000ff0a0b7221 */ /* 0x000fc80000010100 */
[----:B------:R-:W-:-:S07]  /*90f0*/  FFMA R0, R0, R11, R0 ;  /* 0x0000000b00007223 */ /* 0x000fce0000000000 */
.L_x_2036:
[----:B------:R-:W-:Y:S05]  /*9100*/  BSYNC.RECONVERGENT B1 ;  /* 0x0000000000017941 */ /* 0x000fea0003800200 */
.L_x_2034:
        /* <DEDUP_REMOVED lines=23> */
.L_x_2038:
[----:B------:R-:W0:Y:S02]  /*9280*/  MUFU.RCP R0, R29 ;  /* 0x0000001d00007308 */ /* 0x000e240000001000 */
[----:B0-----:R-:W-:-:S04]  /*9290*/  FFMA R10, R29, R0, -1 ;  /* 0xbf8000001d0a7423 */ /* 0x001fc80000000000 */
[----:B------:R-:W-:-:S04]  /*92a0*/  FADD.FTZ R11, -R10, -RZ ;  /* 0x800000ff0a0b7221 */ /* 0x000fc80000010100 */
[----:B------:R-:W-:-:S07]  /*92b0*/  FFMA R0, R0, R11, R0 ;  /* 0x0000000b00007223 */ /* 0x000fce0000000000 */
.L_x_2039:
[----:B------:R-:W-:Y:S05]  /*92c0*/  BSYNC.RECONVERGENT B1 ;  /* 0x0000000000017941 */ /* 0x000fea0003800200 */
.L_x_2037:
[----:B------:R-:W-:Y:S01]  /*92d0*/  MOV R11, 0x3bbb989d ;  /* 0x3bbb989d000b7802 */ /* 0x000fe20000000f00 */
[----:B------:R-:W-:Y:S01]  /*92e0*/  FMUL R10, R26, -1.7020000219345092773 ;  /* 0xbfd9db231a0a7820 */ /* 0x000fe20000400000 */
[----:B------:R-:W-:Y:S01]  /*92f0*/  IMAD.MOV.U32 R12, RZ, RZ, 0x437c0000 ;  /* 0x437c0000ff0c7424 */ /* 0x000fe200078e00ff */
[----:B------:R-:W-:Y:S01]  /*9300*/  BSSY.RECONVERGENT B1, `(.L_x_2040) ;  /* 0x000001c000017945 */ /* 0x000fe20003800200 */
[----:B------:R-:W-:Y:S02]  /*9310*/  HADD2.F32 R28, -RZ, R22.H0_H0 ;  /* 0x20000016ff1c7230 */ /* 0x000fe40000004100 */
[----:B------:R-:W-:Y:S01]  /*9320*/  FFMA.SAT R11, R10, R11, 0.5 ;  /* 0x3f0000000a0b7423 */ /* 0x000fe2000000200b */
[----:B------:R-:W-:-:S03]  /*9330*/  HADD2.F32 R24, -RZ, R38.H0_H0 ;  /* 0x20000026ff187230 */ /* 0x000fc60000004100 */
        /* <DEDUP_REMOVED lines=20> */
.L_x_2041:
[----:B------:R-:W0:Y:S02]  /*9480*/  MUFU.RCP R0, R31 ;  /* 0x0000001f00007308 */ /* 0x000e240000001000 */
[----:B0-----:R-:W-:-:S04]  /*9490*/  FFMA R10, R31, R0, -1 ;  /* 0xbf8000001f0a7423 */ /* 0x001fc80000000000 */
[----:B------:R-:W-:-:S04]  /*94a0*/  FADD.FTZ R11, -R10, -RZ ;  /* 0x800000ff0a0b7221 */ /* 0x000fc80000010100 */
[----:B------:R-:W-:-:S07]  /*94b0*/  FFMA R0, R0, R11, R0 ;  /* 0x0000000b00007223 */ /* 0x000fce0000000000 */
.L_x_2042:
[----:B------:R-:W-:Y:S05]  /*94c0*/  BSYNC.RECONVERGENT B1 ;  /* 0x0000000000017941 */ /* 0x000fea0003800200 */
.L_x_2040:
[----:B------:R-:W-:Y:S02]  /*94d0*/  HFMA2 R10, -RZ, RZ, 0.96630859375, -0.0022525787353515625 ;  /* 0x3bbb989dff0a7431 */ /* 0x000fe400000001ff */
[----:B------:R-:W-:Y:S01]  /*94e0*/  HADD2.F32 R30, -RZ, R30.H1_H1 ;  /* 0x3000001eff1e7230 */ /* 0x000fe20000004100 */
        /* <DEDUP_REMOVED lines=21> */
.L_x_2044:
[----:B------:R-:W0:Y:S02]  /*9640*/  MUFU.RCP R0, R29 ;  /* 0x0000001d00007308 */ /* 0x000e240000001000 */
[----:B0-----:R-:W-:-:S04]  /*9650*/  FFMA R10, R29, R0, -1 ;  /* 0xbf8000001d0a7423 */ /* 0x001fc80000000000 */
[----:B------:R-:W-:-:S04]  /*9660*/  FADD.FTZ R11, -R10, -RZ ;  /* 0x800000ff0a0b7221 */ /* 0x000fc80000010100 */
[----:B------:R-:W-:-:S07]  /*9670*/  FFMA R0, R0, R11, R0 ;  /* 0x0000000b00007223 */ /* 0x000fce0000000000 */
.L_x_2045:
[----:B------:R-:W-:Y:S05]  /*9680*/  BSYNC.RECONVERGENT B1 ;  /* 0x0000000000017941 */ /* 0x000fea0003800200 */
.L_x_2043:
        /* <DEDUP_REMOVED lines=27> */
.L_x_2047:
[----:B------:R-:W0:Y:S02]  /*9840*/  MUFU.RCP R0, R31 ;  /* 0x0000001f00007308 */ /* 0x000e240000001000 */
[----:B0-----:R-:W-:-:S04]  /*9850*/  FFMA R10, R31, R0, -1 ;  /* 0xbf8000001f0a7423 */ /* 0x001fc80000000000 */
[----:B------:R-:W-:-:S04]  /*9860*/  FADD.FTZ R11, -R10, -RZ ;  /* 0x800000ff0a0b7221 */ /* 0x000fc80000010100 */
[----:B------:R-:W-:-:S07]  /*9870*/  FFMA R0, R0, R11, R0 ;  /* 0x0000000b00007223 */ /* 0x000fce0000000000 */
.L_x_2048:
[----:B------:R-:W-:Y:S05]  /*9880*/  BSYNC.RECONVERGENT B1 ;  /* 0x0000000000017941 */ /* 0x000fea0003800200 */
.L_x_2046:
        /* <DEDUP_REMOVED lines=23> */
.L_x_2050:
[----:B------:R-:W0:Y:S02]  /*9a00*/  MUFU.RCP R0, R31 ;  /* 0x0000001f00007308 */ /* 0x000e240000001000 */
[----:B0-----:R-:W-:-:S04]  /*9a10*/  FFMA R10, R31, R0, -1 ;  /* 0xbf8000001f0a7423 */ /* 0x001fc80000000000 */
[----:B------:R-:W-:-:S04]  /*9a20*/  FADD.FTZ R11, -R10, -RZ ;  /* 0x800000ff0a0b7221 */ /* 0x000fc80000010100 */
[----:B------:R-:W-:-:S07]  /*9a30*/  FFMA R0, R0, R11, R0 ;  /* 0x0000000b00007223 */ /* 0x000fce0000000000 */
.L_x_2051:
[----:B------:R-:W-:Y:S05]  /*9a40*/  BSYNC.RECONVERGENT B1 ;  /* 0x0000000000017941 */ /* 0x000fea0003800200 */
.L_x_2049:
        /* <DEDUP_REMOVED lines=27> */
.L_x_2053:
[----:B------:R-:W0:Y:S02]  /*9c00*/  MUFU.RCP R0, R39 ;  /* 0x0000002700007308 */ /* 0x000e240000001000 */
[----:B0-----:R-:W-:-:S04]  /*9c10*/  FFMA R10, R39, R0, -1 ;  /* 0xbf800000270a7423 */ /* 0x001fc80000000000 */
[----:B------:R-:W-:-:S04]  /*9c20*/  FADD.FTZ R11, -R10, -RZ ;  /* 0x800000ff0a0b7221 */ /* 0x000fc80000010100 */
[----:B------:R-:W-:-:S07]  /*9c30*/  FFMA R0, R0, R11, R0 ;  /* 0x0000000b00007223 */ /* 0x000fce0000000000 */
.L_x_2054:
[----:B------:R-:W-:Y:S05]  /*9c40*/  BSYNC.RECONVERGENT B1 ;  /* 0x0000000000017941 */ /* 0x000fea0003800200 */
.L_x_2052:
        /* <DEDUP_REMOVED lines=23> */
.L_x_2056:
[----:B------:R-:W0:Y:S02]  /*9dc0*/  MUFU.RCP R0, R39 ;  /* 0x0000002700007308 */ /* 0x000e240000001000 */
[----:B0-----:R-:W-:-:S04]  /*9dd0*/  FFMA R10, R39, R0, -1 ;  /* 0xbf800000270a7423 */ /* 0x001fc80000000000 */
[----:B------:R-:W-:-:S04]  /*9de0*/  FADD.FTZ R11, -R10, -RZ ;  /* 0x800000ff0a0b7221 */ /* 0x000fc80000010100 */
[----:B------:R-:W-:-:S07]  /*9df0*/  FFMA R0, R0, R11, R0 ;  /* 0x0000000b00007223 */ /* 0x000fce0000000000 */
.L_x_2057:
[----:B------:R-:W-:Y:S05]  /*9e00*/  BSYNC.RECONVERGENT B1 ;  /* 0x0000000000017941 */ /* 0x000fea0003800200 */
.L_x_2055:
[----:B------:R-:W-:Y:S02]  /*9e10*/  HFMA2 R11, -RZ, RZ, 0.96630859375, -0.0022525787353515625 ;  /* 0x3bbb989dff0b7431 */ /* 0x000fe400000001ff */
[----:B------:R-:W-:Y:S01]  /*9e20*/  FMUL R10, R42, -1.7020000219345092773 ;  /* 0xbfd9db232a0a7820 */ /* 0x000fe20000400000 */
[----:B------:R-:W-:Y:S01]  /*9e30*/  MOV R12, 0x437c0000 ;  /* 0x437c0000000c7802 */ /* 0x000fe20000000f00 */
[----:B------:R-:W0:Y:S01]  /*9e40*/  LDCU.64 UR4, c[0x0][0x3c0] ;  /* 0x00007800ff0477ac */ /* 0x000e220008000a00 */
[----:B------:R-:W-:Y:S01]  /*9e50*/  HADD2.F32 R40, -RZ, R40.H1_H1 ;  /* 0x30000028ff287230 */ /* 0x000fe20000004100 */
[----:B------:R-:W-:Y:S01]  /*9e60*/  BSSY.RECONVERGENT B1, `(.L_x_2058) ;  /* 0x000001d000017945 */ /* 0x000fe20003800200 */
[----:B------:R-:W-:Y:S02]  /*9e70*/  HADD2.F32 R30, -RZ, R56.H1_H1 ;  /* 0x30000038ff1e7230 */ /* 0x000fe40000004100 */
[----:B------:R-:W-:-:S04]  /*9e80*/  FFMA.SAT R11, R10, R11, 0.5 ;  /* 0x3f0000000a0b7423 */ /* 0x000fc8000000200b */
[----:B------:R-:W-:-:S04]  /*9e90*/  FFMA.RM R11, R11, R12, 12582913 ;  /* 0x4b4000010b0b7423 */ /* 0x000fc8000000400c */
[C---:B------:R-:W-:Y:S01]  /*9ea0*/  FADD R39, R11.reuse, -12583039 ;  /* 0xcb40007f0b277421 */ /* 0x040fe20000000000 */
[----:B------:R-:W-:Y:S01]  /*9eb0*/  SHF.L.U32 R11, R11, 0x17, RZ ;  /* 0x000000170b0b7819 */ /* 0x000fe200000006ff */
[----:B0-----:R-:W-:Y:S02]  /*9ec0*/  USHF.R.U64 UR4, UR4, 0x2, UR5 ;  /* 0x0000000204047899 */ /* 0x001fe40008001205 */
[----:B------:R-:W-:Y:S01]  /*9ed0*/  FFMA R39, R10, 1.4426950216293334961, -R39 ;  /* 0x3fb8aa3b0a277823 */ /* 0x000fe20000000827 */
[----:B------:R-:W-:-:S03]  /*9ee0*/  USHF.R.U32.HI UR5, URZ, 0x2, UR5 ;  /* 0x00000002ff057899 */ /* 0x000fc60008011605 */
        /* <DEDUP_REMOVED lines=16> */
.L_x_2059:
[----:B------:R-:W0:Y:S02]  /*9ff0*/  MUFU.RCP R0, R41 ;  /* 0x0000002900007308 */ /* 0x000e240000001000 */
[----:B0-----:R-:W-:-:S04]  /*a000*/  FFMA R10, R41, R0, -1 ;  /* 0xbf800000290a7423 */ /* 0x001fc80000000000 */
[----:B------:R-:W-:-:S04]  /*a010*/  FADD.FTZ R11, -R10, -RZ ;  /* 0x800000ff0a0b7221 */ /* 0x000fc80000010100 */
[----:B------:R-:W-:-:S07]  /*a020*/  FFMA R0, R0, R11, R0 ;  /* 0x0000000b00007223 */ /* 0x000fce0000000000 */
.L_x_2060:
[----:B------:R-:W-:Y:S05]  /*a030*/  BSYNC.RECONVERGENT B1 ;  /* 0x0000000000017941 */ /* 0x000fea0003800200 */
.L_x_2058:
[----:B------:R-:W-:Y:S01]  /*a040*/  FMUL R12, R19, UR6 ;  /* 0x00000006130c7c20 */ /* 0x000fe20008400000 */
[----:B------:R-:W-:Y:S01]  /*a050*/  FMUL R34, R20, UR6 ;  /* 0x0000000614227c20 */ /* 0x000fe20008400000 */
[----:B------:R-:W-:Y:S01]  /*a060*/  FMUL R11, R42, R0 ;  /* 0x000000002a0b7220 */ /* 0x000fe20000400000 */
[----:B------:R-:W-:Y:S01]  /*a070*/  SHF.L.U32 R32, R8, 0x2, RZ ;  /* 0x0000000208207819 */ /* 0x000fe200000006ff */
[----:B------:R-:W-:Y:S01]  /*a080*/  FMUL R8, R21, UR6 ;  /* 0x0000000615087c20 */ /* 0x000fe20008400000 */
[----:B------:R-:W-:Y:S01]  /*a090*/  F2FP.SATFINITE.E4M3.F32.PACK_AB_MERGE_C R31, RZ, R12, RZ ;  /* 0x0000000cff1f723e */ /* 0x000fe200048070ff */
[----:B------:R-:W-:Y:S01]  /*a0a0*/  FMUL R12, R24, UR6 ;  /* 0x00000006180c7c20 */ /* 0x000fe20008400000 */
[----:B------:R-:W-:Y:S01]  /*a0b0*/  LEA R10, P0, R53, UR21, 0x1 ;  /* 0x00000015350a7c11 */ /* 0x000fe2000f8008ff */
[----:B------:R-:W-:Y:S01]  /*a0c0*/  FMUL R44, R25, UR6 ;  /* 0x00000006192c7c20 */ /* 0x000fe20008400000 */
[----:B------:R-:W-:Y:S01]  /*a0d0*/  FMUL R0, R40, R11 ;  /* 0x0000000b28007220 */ /* 0x000fe20000400000 */
[----:B------:R-:W-:Y:S01]  /*a0e0*/  F2FP.SATFINITE.E4M3.F32.PACK_AB_MERGE_C R34, RZ, R34, RZ ;  /* 0x00000022ff22723e */ /* 0x000fe200048070ff */
[----:B------:R-:W-:Y:S01]  /*a0f0*/  FMUL R36, R27, UR6 ;  /* 0x000000061b247c20 */ /* 0x000fe20008400000 */
[----:B------:R-:W-:Y:S01]  /*a100*/  LEA.HI.X R11, R53, UR9, R13, 0x1, P0 ;  /* 0x00000009350b7c11 */ /* 0x000fe200080f0c0d */
[----:B------:R-:W0:Y:S01]  /*a110*/  LDCU.64 UR16, c[0x0][0x3b8] ;  /* 0x00007700ff1077ac */ /* 0x000e220008000a00 */
[----:B------:R-:W-:Y:S01]  /*a120*/  F2FP.SATFINITE.E4M3.F32.PACK_AB_MERGE_C R41, RZ, R12, RZ ;  /* 0x0000000cff29723e */ /* 0x000fe200048070ff */
[----:B------:R-:W-:Y:S01]  /*a130*/  FMUL R46, R28, UR6 ;  /* 0x000000061c2e7c20 */ /* 0x000fe20008400000 */
[----:B------:R-:W-:Y:S01]  /*a140*/  F2FP.SATFINITE.E4M3.F32.PACK_AB_MERGE_C R13, RZ, R8, RZ ;  /* 0x00000008ff0d723e */ /* 0x000fe200048070ff */
[----:B------:R-:W-:Y:S01]  /*a150*/  FMUL R48, R18, UR6 ;  /* 0x0000000612307c20 */ /* 0x000fe20008400000 */
[----:B------:R-:W-:Y:S01]  /*a160*/  F2FP.SATFINITE.E4M3.F32.PACK_AB_MERGE_C R44, RZ, R44, RZ ;  /* 0x0000002cff2c723e */ /* 0x000fe200048070ff */
[----:B------:R-:W-:Y:S01]  /*a170*/  USHF.L.U64.HI UR9, UR4, 0x1, UR5 ;  /* 0x0000000104097899 */ /* 0x000fe20008010205 */
[----:B------:R-:W-:-:S02]  /*a180*/  LOP3.LUT R12, R31, 0xff, RZ, 0xc0, !PT ;  /* 0x000000ff1f0c7812 */ /* 0x000fc400078ec0ff */
[----:B------:R-:W-:Y:S02]  /*a190*/  PRMT R43, R34, 0x7604, R31 ;  /* 0x00007604222b7816 */ /* 0x000fe4000000001f */
[----:B------:R-:W-:Y:S02]  /*a1a0*/  SHF.L.U32 R31, R41, 0x10, RZ ;  /* 0x00000010291f7819 */ /* 0x000fe400000006ff */
[----:B------:R-:W-:Y:S01]  /*a1b0*/  PRMT R47, R44, 0x7604, R13 ;  /* 0x000076042c2f7816 */ /* 0x000fe2000000000d */
[----:B------:R1:W-:Y:S01]  /*a1c0*/  STG.E.U16 desc[UR28][R10.64], R43 ;  /* 0x0000002b0a007986 */ /* 0x0003e2000c10151c */
[----:B------:R-:W-:Y:S02]  /*a1d0*/  LEA R12, R13, R12, 0x8 ;  /* 0x0000000c0d0c7211 */ /* 0x000fe400078e40ff */
[----:B------:R-:W-:Y:S02]  /*a1e0*/  LOP3.LUT R13, RZ, R73, RZ, 0x33, !PT ;  /* 0x00000049ff0d7212 */ /* 0x000fe400078e33ff */
[----:B------:R-:W-:-:S02]  /*a1f0*/  LOP3.LUT R39, R32, 0x7c, RZ, 0xc0, !PT ;  /* 0x0000007c20277812 */ /* 0x000fc400078ec0ff */
[----:B------:R-:W-:Y:S01]  /*a200*/  IADD3 R38, P0, PT, R10, UR12, RZ ;  /* 0x0000000c0a267c10 */ /* 0x000fe2000ff1e0ff */
[----:B------:R-:W-:Y:S01]  /*a210*/  IMAD.IADD R13, R13, 0x1, R74 ;  /* 0x000000010d0d7824 */ /* 0x000fe200078e024a */
[----:B------:R-:W-:Y:S02]  /*a220*/  LOP3.LUT R31, R31, 0xff0000, RZ, 0xc0, !PT ;  /* 0x00ff00001f1f7812 */ /* 0x000fe400078ec0ff */
[----:B------:R-:W-:Y:S02]  /*a230*/  IADD3 R8, PT, PT, R2, R39, RZ ;  /* 0x0000002702087210 */ /* 0x000fe40007ffe0ff */
[----:B------:R-:W-:Y:S02]  /*a240*/  IADD3.X R39, PT, PT, R11, UR14, RZ, P0, !PT ;  /* 0x0000000e0b277c10 */ /* 0x000fe400087fe4ff */
[----:B------:R-:W-:Y:S01]  /*a250*/  LOP3.LUT R31, R31, 0xffff, R12, 0xf8, !PT ;  /* 0x0000ffff1f1f7812 */ /* 0x000fe200078ef80c */
[----:B------:R-:W-:Y:S01]  /*a260*/  STS [R8], R60 ;  /* 0x0000003c08007388 */ /* 0x000fe20000000800 */
[----:B------:R-:W-:-:S02]  /*a270*/  IADD3 R12, PT, PT, R32, -0x8, RZ ;  /* 0xfffffff8200c7810 */ /* 0x000fc40007ffe0ff */
[----:B------:R-:W-:Y:S01]  /*a280*/  IADD3 R32, PT, PT, R32, -0xc, RZ ;  /* 0xfffffff420207810 */ /* 0x000fe20007ffe0ff */
[----:B------:R2:W-:Y:S01]  /*a290*/  STG.E.U16 desc[UR28][R38.64], R47 ;  /* 0x0000002f26007986 */ /* 0x0005e2000c10151c */
[----:B------:R-:W-:Y:S02]  /*a2a0*/  SHF.L.U32 R13, R13, 0x2, RZ ;  /* 0x000000020d0d7819 */ /* 0x000fe400000006ff */
[----:B------:R-:W-:Y:S02]  /*a2b0*/  F2FP.SATFINITE.E4M3.F32.PACK_AB_MERGE_C R36, RZ, R36, RZ ;  /* 0x00000024ff24723e */ /* 0x000fe400048070ff */
[----:B------:R-:W-:Y:S02]  /*a2c0*/  LOP3.LUT R49, R32, 0x7c, RZ, 0xc0, !PT ;  /* 0x0000007c20317812 */ /* 0x000fe400078ec0ff */
[----:B-1----:R-:W-:Y:S02]  /*a2d0*/  LOP3.LUT R43, R13, 0x7c, RZ, 0xc0, !PT ;  /* 0x0000007c0d2b7812 */ /* 0x002fe400078ec0ff */
[----:B------:R-:W-:-:S02]  /*a2e0*/  LOP3.LUT R32, R36, 0xffff, RZ, 0xc0, !PT ;  /* 0x0000ffff24207812 */ /* 0x000fc400078ec0ff */
[----:B------:R-:W-:Y:S02]  /*a2f0*/  IADD3 R9, PT, PT, R2, R9, RZ ;  /* 0x0000000902097210 */ /* 0x000fe40007ffe0ff */
[----:B--2---:R-:W-:Y:S02]  /*a300*/  LOP3.LUT R47, R12, 0x7c, RZ, 0xc0, !PT ;  /* 0x0000007c0c2f7812 */ /* 0x004fe400078ec0ff */
[----:B------:R-:W-:Y:S02]  /*a310*/  F2FP.SATFINITE.E4M3.F32.PACK_AB_MERGE_C R46, RZ, R46, RZ ;  /* 0x0000002eff2e723e */ /* 0x000fe400048070ff */
[----:B------:R-:W-:Y:S01]  /*a320*/  IADD3 R13, PT, PT, R2, R47, RZ ;  /* 0x0000002f020d7210 */ /* 0x000fe20007ffe0ff */
[----:B------:R-:W-:Y:S01]  /*a330*/  FMUL R47, R30, UR6 ;  /* 0x000000061e2f7c20 */ /* 0x000fe20008400000 */
[----:B------:R-:W-:Y:S01]  /*a340*/  IADD3 R12, PT, PT, R2, R49, RZ ;  /* 0x00000031020c7210 */ /* 0x000fe20007ffe0ff */
[----:B------:R-:W-:Y:S01]  /*a350*/  FMUL R49, R26, UR6 ;  /* 0x000000061a317c20 */ /* 0x000fe20008400000 */
[----:B------:R-:W-:Y:S01]  /*a360*/  IADD3 R40, P0, PT, R10, UR7, RZ ;  /* 0x000000070a287c10 */ /* 0x000fe2000ff1e0ff */
[----:B------:R-:W-:Y:S01]  /*a370*/  USHF.L.U32 UR7, UR4, 0x1, URZ ;  /* 0x0000000104077899 */ /* 0x000fe200080006ff */
[----:B------:R-:W-:Y:S01]  /*a380*/  IADD3 R2, PT, PT, R2, R43, RZ ;  /* 0x0000002b02027210 */ /* 0x000fe20007ffe0ff */
[----:B------:R-:W-:Y:S01]  /*a390*/  FMUL R43, R16, UR6 ;  /* 0x00000006102b7c20 */ /* 0x000fe20008400000 */
[----:B------:R-:W-:-:S02]  /*a3a0*/  SHF.L.U32 R32, R32, 0x18, RZ ;  /* 0x0000001820207819 */ /* 0x000fc400000006ff */
[----:B------:R-:W-:Y:S01]  /*a3b0*/  PRMT R51, R46, 0x7604, R41 ;  /* 0x000076042e337816 */ /* 0x000fe20000000029 */
[----:B------:R1:W-:Y:S01]  /*a3c0*/  STS [R2], R37 ;  /* 0x0000002502007388 */ /* 0x0003e20000000800 */
[----:B------:R-:W-:Y:S02]  /*a3d0*/  IADD3.X R41, PT, PT, R11, UR10, RZ, P0, !PT ;  /* 0x0000000a0b297c10 */ /* 0x000fe400087fe4ff */
[----:B------:R-:W-:Y:S01]  /*a3e0*/  LOP3.LUT R53, R31, R32, RZ, 0xfc, !PT ;  /* 0x000000201f357212 */ /* 0x000fe200078efcff */
[----:B------:R-:W-:Y:S01]  /*a3f0*/  STS [R13], R6 ;  /* 0x000000060d007388 */ /* 0x000fe20000000800 */
[----:B------:R-:W-:Y:S02]  /*a400*/  F2FP.SATFINITE.E4M3.F32.PACK_AB_MERGE_C R47, RZ, R47, RZ ;  /* 0x0000002fff2f723e */ /* 0x000fe400048070ff */
[----:B------:R-:W-:Y:S01]  /*a410*/  IADD3 R42, P0, PT, R40, UR12, RZ ;  /* 0x0000000c282a7c10 */ /* 0x000fe2000ff1e0ff */
[----:B------:R2:W-:Y:S01]  /*a420*/  STG.E.U16 desc[UR28][R40.64], R51 ;  /* 0x0000003328007986 */ /* 0x0005e2000c10151c */
[----:B------:R-:W-:Y:S01]  /*a430*/  F2FP.SATFINITE.E4M3.F32.PACK_AB_MERGE_C R32, RZ, R43, RZ ;  /* 0x0000002bff20723e */ /* 0x000fe200048070ff */
[----:B-1----:R-:W-:Y:S01]  /*a440*/  FMUL R37, R29, UR6 ;  /* 0x000000061d257c20 */ /* 0x002fe20008400000 */
[----:B------:R-:W-:Y:S01]  /*a450*/  F2FP.SATFINITE.E4M3.F32.PACK_AB_MERGE_C R31, RZ, R48, RZ ;  /* 0x00000030ff1f723e */ /* 0x000fe200048070ff */
[----:B------:R-:W-:Y:S01]  /*a460*/  FMUL R48, R22, UR6 ;  /* 0x0000000616307c20 */ /* 0x000fe20008400000 */
[----:B0-----:R-:W-:Y:S01]  /*a470*/  IADD3 R10, P1, PT, R10, UR16, RZ ;  /* 0x000000100a0a7c10 */ /* 0x001fe2000ff3e0ff */
[----:B------:R-:W-:Y:S01]  /*a480*/  STS [R12], R53 ;  /* 0x000000350c007388 */ /* 0x000fe20000000800 */
[----:B------:R-:W-:-:S02]  /*a490*/  IADD3.X R43, PT, PT, R41, UR14, RZ, P0, !PT ;  /* 0x0000000e292b7c10 */ /* 0x000fc400087fe4ff */
[----:B------:R-:W-:Y:S01]  /*a4a0*/  PRMT R55, R47, 0x7604, R36 ;  /* 0x000076042f377816 */ /* 0x000fe20000000024 */
[----:B------:R-:W-:Y:S01]  /*a4b0*/  FMUL R36, R14, UR6 ;  /* 0x000000060e247c20 */ /* 0x000fe20008400000 */
[----:B------:R-:W-:Y:S01]  /*a4c0*/  IADD3.X R11, PT, PT, R11, UR17, RZ, P1, !PT ;  /* 0x000000110b0b7c10 */ /* 0x000fe20008ffe4ff */
[----:B--2---:R-:W-:Y:S01]  /*a4d0*/  FMUL R51, R23, UR6 ;  /* 0x0000000617337c20 */ /* 0x004fe20008400000 */
[----:B------:R-:W-:Y:S01]  /*a4e0*/  PRMT R57, R31, 0x7604, R32 ;  /* 0x000076041f397816 */ /* 0x000fe20000000020 */
[----:B------:R-:W-:Y:S01]  /*a4f0*/  STG.E.U16 desc[UR28][R42.64], R55 ;  /* 0x000000372a007986 */ /* 0x000fe2000c10151c */
[----:B------:R-:W-:Y:S02]  /*a500*/  F2FP.SATFINITE.E4M3.F32.PACK_AB_MERGE_C R6, RZ, R48, RZ ;  /* 0x00000030ff06723e */ /* 0x000fe400048070ff */
[----:B------:R-:W-:Y:S01]  /*a510*/  F2FP.SATFINITE.E4M3.F32.PACK_AB_MERGE_C R48, RZ, R37, RZ ;  /* 0x00000025ff30723e */ /* 0x000fe200048070ff */
[----:B------:R0:W-:Y:S01]  /*a520*/  STG.E.U16 desc[UR28][R10.64], R57 ;  /* 0x000000390a007986 */ /* 0x0001e2000c10151c */
[----:B------:R-:W-:-:S02]  /*a530*/  F2FP.SATFINITE.E4M3.F32.PACK_AB_MERGE_C R51, RZ, R51, RZ ;  /* 0x00000033ff33723e */ /* 0x000fc400048070ff */
[----:B------:R-:W-:Y:S02]  /*a540*/  F2FP.SATFINITE.E4M3.F32.PACK_AB_MERGE_C R49, RZ, R49, RZ ;  /* 0x00000031ff31723e */ /* 0x000fe400048070ff */
[----:B------:R-:W-:Y:S02]  /*a550*/  SHF.L.U32 R75, R75, 0x3, RZ ;  /* 0x000000034b4b7819 */ /* 0x000fe400000006ff */
[----:B------:R-:W-:Y:S02]  /*a560*/  PRMT R59, R6, 0x7604, R49 ;  /* 0x00007604063b7816 */ /* 0x000fe40000000031 */
[----:B------:R-:W-:Y:S02]  /*a570*/  LOP3.LUT R32, R32, 0xff, RZ, 0xc0, !PT ;  /* 0x000000ff20207812 */ /* 0x000fe400078ec0ff */
[----:B------:R-:W-:Y:S01]  /*a580*/  SHF.L.U32 R49, R49, 0x10, RZ ;  /* 0x0000001031317819 */ /* 0x000fe200000006ff */
[----:B0-----:R-:W-:Y:S01]  /*a590*/  FMUL R11, R0, UR6 ;  /* 0x00000006000b7c20 */ /* 0x001fe20008400000 */
[----:B------:R-:W-:-:S02]  /*a5a0*/  F2FP.SATFINITE.E4M3.F32.PACK_AB_MERGE_C R10, RZ, R36, RZ ;  /* 0x00000024ff0a723e */ /* 0x000fc400048070ff */
[----:B------:R-:W-:Y:S02]  /*a5b0*/  IADD3 R36, P0, PT, R38, UR16, RZ ;  /* 0x0000001026247c10 */ /* 0x000fe4000ff1e0ff */
[----:B------:R-:W-:Y:S02]  /*a5c0*/  IADD3 R38, P1, PT, R40, UR16, RZ ;  /* 0x0000001028267c10 */ /* 0x000fe4000ff3e0ff */
[----:B------:R-:W-:Y:S02]  /*a5d0*/  IADD3.X R37, PT, PT, R39, UR17, RZ, P0, !PT ;  /* 0x0000001127257c10 */ /* 0x000fe400087fe4ff */
[----:B------:R-:W-:Y:S02]  /*a5e0*/  IADD3 R40, P0, PT, R42, UR16, RZ ;  /* 0x000000102a287c10 */ /* 0x000fe4000ff1e0ff */
[----:B------:R-:W-:Y:S02]  /*a5f0*/  F2FP.SATFINITE.E4M3.F32.PACK_AB_MERGE_C R11, RZ, R11, RZ ;  /* 0x0000000bff0b723e */ /* 0x000fe400048070ff */
[----:B------:R-:W-:-:S02]  /*a600*/  PRMT R55, R10, 0x7604, R51 ;  /* 0x000076040a377816 */ /* 0x000fc40000000033 */
[----:B------:R-:W-:Y:S02]  /*a610*/  IADD3.X R39, PT, PT, R41, UR17, RZ, P1, !PT ;  /* 0x0000001129277c10 */ /* 0x000fe40008ffe4ff */
[----:B------:R-:W-:Y:S01]  /*a620*/  IADD3.X R41, PT, PT, R43, UR17, RZ, P0, !PT ;  /* 0x000000112b297c10 */ /* 0x000fe200087fe4ff */
[----:B------:R-:W-:Y:S01]  /*a630*/  STG.E.U16 desc[UR28][R36.64], R55 ;  /* 0x0000003724007986 */ /* 0x000fe2000c10151c */
[----:B------:R-:W-:Y:S02]  /*a640*/  PRMT R43, R11, 0x7604, R48 ;  /* 0x000076040b2b7816 */ /* 0x000fe40000000030 */
[----:B------:R-:W-:Y:S01]  /*a650*/  LEA R32, R51, R32, 0x8 ;  /* 0x0000002033207211 */ /* 0x000fe200078e40ff */
[----:B------:R0:W-:Y:S01]  /*a660*/  STG.E.U16 desc[UR28][R38.64], R59 ;  /* 0x0000003b26007986 */ /* 0x0001e2000c10151c */
[----:B------:R-:W-:Y:S02]  /*a670*/  LOP3.LUT R49, R49, 0xff0000, RZ, 0xc0, !PT ;  /* 0x00ff000031317812 */ /* 0x000fe400078ec0ff */
[----:B------:R-:W-:Y:S01]  /*a680*/  LOP3.LUT R48, R48, 0xffff, RZ, 0xc0, !PT ;  /* 0x0000ffff30307812 */ /* 0x000fe200078ec0ff */
[----:B------:R1:W-:Y:S01]  /*a690*/  STG.E.U16 desc[UR28][R40.64], R43 ;  /* 0x0000002b28007986 */ /* 0x0003e2000c10151c */
[----:B------:R-:W-:-:S02]  /*a6a0*/  LOP3.LUT R49, R49, 0xffff, R32, 0xf8, !PT ;  /* 0x0000ffff31317812 */ /* 0x000fc400078ef820 */
[----:B------:R-:W-:Y:S01]  /*a6b0*/  SHF.L.U32 R48, R48, 0x18, RZ ;  /* 0x0000001830307819 */ /* 0x000fe200000006ff */
[----:B------:R-:W-:Y:S01]  /*a6c0*/  BAR.SYNC.DEFER_BLOCKING 0x0 ;  /* 0x0000000000007b1d */ /* 0x000fe20000010000 */
[----:B------:R-:W-:Y:S02]  /*a6d0*/  SHF.L.U32 R46, R46, 0x10, RZ ;  /* 0x000000102e2e7819 */ /* 0x000fe400000006ff */
[----:B------:R-:W-:Y:S01]  /*a6e0*/  LOP3.LUT R49, R49, R48, RZ, 0xfc, !PT ;  /* 0x0000003031317212 */ /* 0x000fe200078efcff */
[----:B0-----:R-:W-:Y:S01]  /*a6f0*/  HFMA2 R39, -RZ, RZ, 0, 0 ;  /* 0x00000000ff277431 */ /* 0x001fe200000001ff */
[----:B------:R-:W-:Y:S02]  /*a700*/  MOV R38, R62 ;  /* 0x0000003e00267202 */ /* 0x000fe40000000f00 */
[----:B------:R-:W-:Y:S01]  /*a710*/  LOP3.LUT R46, R46, 0xff0000, RZ, 0xc0, !PT ;  /* 0x00ff00002e2e7812 */ /* 0x000fe200078ec0ff */
[----:B-1----:R-:W-:Y:S01]  /*a720*/  IMAD R43, R75, UR5, RZ ;  /* 0x000000054b2b7c24 */ /* 0x002fe2000f8e02ff */
[----:B------:R-:W-:-:S02]  /*a730*/  MOV R40, UR7 ;  /* 0x0000000700287c02 */ /* 0x000fc40008000f00 */
[----:B------:R-:W-:Y:S02]  /*a740*/  MOV R41, UR9 ;  /* 0x0000000900297c02 */ /* 0x000fe40008000f00 */
[----:B------:R-:W-:Y:S01]  /*a750*/  LOP3.LUT R31, R31, 0xff, RZ, 0xc0, !PT ;  /* 0x000000ff1f1f7812 */ /* 0x000fe200078ec0ff */
[----:B------:R-:W-:Y:S01]  /*a760*/  IMAD.WIDE.U32 R38, R75, UR4, R38 ;  /* 0x000000044b267c25 */ /* 0x000fe2000f8e0026 */
[----:B------:R-:W-:Y:S02]  /*a770*/  SHF.L.U32 R6, R6, 0x10, RZ ;  /* 0x0000001006067819 */ /* 0x000fe400000006ff */
[----:B------:R-:W-:Y:S01]  /*a780*/  LEA R31, R10, R31, 0x8 ;  /* 0x0000001f0a1f7211 */ /* 0x000fe200078e40ff */
[----:B------:R-:W-:Y:S01]  /*a790*/  IMAD.IADD R37, R39, 0x1, R43 ;  /* 0x0000000127257824 */ /* 0x000fe200078e022b */
[----:B------:R-:W-:Y:S01]  /*a7a0*/  LEA R36, P0, R38, UR8, 0x2 ;  /* 0x0000000826247c11 */ /* 0x000fe2000f8010ff */
[----:B------:R-:W-:Y:S01]  /*a7b0*/  IMAD.WIDE.U32 R40, R75, UR4, R40 ;  /* 0x000000044b287c25 */ /* 0x000fe2000f8e0028 */
[----:B------:R-:W-:Y:S01]  /*a7c0*/  LOP3.LUT R6, R6, 0xff0000, RZ, 0xc0, !PT ;  /* 0x00ff000006067812 */ /* 0x000fe200078ec0ff */
[----:B------:R-:W0:Y:S01]  /*a7d0*/  LDCU.64 UR4, c[0x0][0x3a8] ;  /* 0x00007500ff0477ac */ /* 0x000e220008000a00 */
[----:B------:R-:W-:Y:S01]  /*a7e0*/  LEA.HI.X R37, R38, UR11, R37, 0x2, P0 ;  /* 0x0000000b26257c11 */ /* 0x000fe200080f1425 */
[----:B------:R-:W1:Y:S01]  /*a7f0*/  LDS R53, [R9] ;  /* 0x0000000009357984 */ /* 0x000e620000000800 */
[----:B------:R-:W-:-:S02]  /*a800*/  IADD3 R52, PT, PT, R43, R41, RZ ;  /* 0x000000292b347210 */ /* 0x000fc40007ffe0ff */
[----:B------:R-:W-:Y:S01]  /*a810*/  IADD3 R38, P1, PT, R40, UR7, RZ ;  /* 0x0000000728267c10 */ /* 0x000fe2000ff3e0ff */
[----:B------:R-:W2:Y:S01]  /*a820*/  LDS R57, [R9+0x4] ;  /* 0x0000040009397984 */ /* 0x000ea20000000800 */
[----:B------:R-:W-:Y:S02]  /*a830*/  IADD3 R41, P0, PT, R4, R40, RZ ;  /* 0x0000002804297210 */ /* 0x000fe40007f1e0ff */
[----:B------:R-:W-:Y:S01]  /*a840*/  IADD3 R40, P2, PT, R3, R38, RZ ;  /* 0x0000002603287210 */ /* 0x000fe20007f5e0ff */
[----:B------:R-:W3:Y:S01]  /*a850*/  LDS R55, [R9+0x8] ;  /* 0x0000080009377984 */ /* 0x000ee20000000800 */
[----:B------:R-:W-:Y:S02]  /*a860*/  IADD3.X R4, PT, PT, R52, UR9, RZ, P1, !PT ;  /* 0x0000000934047c10 */ /* 0x000fe40008ffe4ff */
[----:B------:R-:W-:Y:S01]  /*a870*/  IADD3 R3, P3, P4, R33, UR7, R38 ;  /* 0x0000000721037c10 */ /* 0x000fe2000fc7e026 */
[----:B------:R-:W4:Y:S01]  /*a880*/  LDS R61, [R9+0xc] ;  /* 0x00000c00093d7984 */ /* 0x000f220000000800 */
[----:B------:R-:W-:-:S02]  /*a890*/  IADD3.X R52, PT, PT, RZ, R52, RZ, P0, !PT ;  /* 0x00000034ff347210 */ /* 0x000fc400007fe4ff */
[----:B------:R-:W-:Y:S01]  /*a8a0*/  LEA R38, P0, R41, UR8, 0x2 ;  /* 0x0000000829267c11 */ /* 0x000fe2000f8010ff */
[----:B0-----:R-:W-:Y:S01]  /*a8b0*/  UISETP.NE.U32.AND UP0, UPT, UR4, URZ, UPT ;  /* 0x000000ff0400728c */ /* 0x001fe2000bf05070 */
[----:B------:R-:W-:Y:S02]  /*a8c0*/  IADD3.X R33, PT, PT, RZ, R4, RZ, P2, !PT ;  /* 0x00000004ff217210 */ /* 0x000fe400017fe4ff */
[----:B------:R-:W-:Y:S01]  /*a8d0*/  LEA R32, P1, R40, UR8, 0x2 ;  /* 0x0000000828207c11 */ /* 0x000fe2000f8210ff */
[----:B------:R-:W-:Y:S01]  /*a8e0*/  UISETP.NE.AND.EX UP0, UPT, UR5, URZ, UPT, UP0 ;  /* 0x000000ff0500728c */ /* 0x000fe2000bf05300 */
[----:B------:R-:W-:Y:S02]  /*a8f0*/  IADD3.X R4, PT, PT, RZ, UR9, R4, P3, P4 ;  /* 0x00000009ff047c10 */ /* 0x000fe40009fe8404 */
[----:B------:R-:W-:Y:S02]  /*a900*/  LEA R42, P2, R3, UR8, 0x2 ;  /* 0x00000008032a7c11 */ /* 0x000fe4000f8410ff */
[----:B------:R-:W-:-:S02]  /*a910*/  LEA.HI.X R39, R41, UR11, R52, 0x2, P0 ;  /* 0x0000000b29277c11 */ /* 0x000fc400080f1434 */
[----:B------:R-:W-:Y:S02]  /*a920*/  LEA.HI.X R33, R40, UR11, R33, 0x2, P1 ;  /* 0x0000000b28217c11 */ /* 0x000fe400088f1421 */
[----:B------:R-:W-:Y:S01]  /*a930*/  LEA.HI.X R43, R3, UR11, R4, 0x2, P2 ;  /* 0x0000000b032b7c11 */ /* 0x000fe200090f1404 */
[----:B------:R-:W0:Y:S01]  /*a940*/  LDC.64 R40, c[0x0][0x3c0] ;  /* 0x0000f000ff287b82 */ /* 0x000e220000000a00 */
[----:B------:R-:W-:Y:S02]  /*a950*/  LOP3.LUT R3, R34, 0xff, RZ, 0xc0, !PT ;  /* 0x000000ff22037812 */ /* 0x000fe400078ec0ff */
[----:B------:R-:W-:Y:S02]  /*a960*/  LOP3.LUT R34, R47, 0xffff, RZ, 0xc0, !PT ;  /* 0x0000ffff2f227812 */ /* 0x000fe400078ec0ff */
[----:B------:R-:W-:Y:S02]  /*a970*/  LEA R3, R44, R3, 0x8 ;  /* 0x000000032c037211 */ /* 0x000fe400078e40ff */
[----:B------:R-:W-:-:S02]  /*a980*/  SHF.L.U32 R34, R34, 0x18, RZ ;  /* 0x0000001822227819 */ /* 0x000fc400000006ff */
[----:B------:R-:W-:Y:S01]  /*a990*/  LOP3.LUT R11, R11, 0xffff, RZ, 0xc0, !PT ;  /* 0x0000ffff0b0b7812 */ /* 0x000fe200078ec0ff */
[----:B-1----:R0:W-:Y:S01]  /*a9a0*/  STG.E desc[UR28][R36.64], R53 ;  /* 0x0000003524007986 */ /* 0x0021e2000c10191c */
[----:B------:R-:W-:Y:S02]  /*a9b0*/  LOP3.LUT R6, R6, 0xffff, R31, 0xf8, !PT ;  /* 0x0000ffff06067812 */ /* 0x000fe400078ef81f */
[----:B------:R-:W-:Y:S01]  /*a9c0*/  SHF.L.U32 R11, R11, 0x18, RZ ;  /* 0x000000180b0b7819 */ /* 0x000fe200000006ff */
[----:B--2---:R-:W-:Y:S01]  /*a9d0*/  STG.E desc[UR28][R38.64], R57 ;  /* 0x0000003926007986 */ /* 0x004fe2000c10191c */
[----:B------:R-:W-:-:S03]  /*a9e0*/  FMNMX3 R50, |R19|, R50, |R20|, !PT ;  /* 0x0000003213327276 */ /* 0x000fc60007800614 */
[----:B---3--:R-:W-:Y:S01]  /*a9f0*/  STG.E desc[UR28][R32.64], R55 ;  /* 0x0000003720007986 */ /* 0x008fe2000c10191c */
[----:B------:R-:W-:-:S03]  /*aa00*/  FMNMX3 R21, |R21|, R50, |R25|, !PT ;  /* 0x0000003215157276 */ /* 0x000fc60007800619 */
[----:B----4-:R-:W-:Y:S01]  /*aa10*/  STG.E desc[UR28][R42.64], R61 ;  /* 0x0000003d2a007986 */ /* 0x010fe2000c10191c */
[----:B------:R-:W-:Y:S01]  /*aa20*/  FMNMX3 R21, |R24|, R21, |R28|, !PT ;  /* 0x0000001518157276 */ /* 0x000fe2000780061c */
[----:B0-----:R-:W-:Y:S01]  /*aa30*/  IMAD.WIDE.U32 R52, R40, UR16, R38 ;  /* 0x0000001028347c25 */ /* 0x001fe2000f8e0026 */
[----:B------:R-:W-:Y:S02]  /*aa40*/  BAR.SYNC.DEFER_BLOCKING 0x0 ;  /* 0x0000000000007b1d */ /* 0x000fe40000010000 */
[----:B------:R-:W-:-:S04]  /*aa50*/  FMNMX3 R21, |R27|, R21, |R30|, !PT ;  /* 0x000000151b157276 */ /* 0x000fc8000780061e */
[----:B------:R-:W-:-:S04]  /*aa60*/  FMNMX3 R21, |R16|, R21, |R18|, !PT ;  /* 0x0000001510157276 */ /* 0x000fc80007800612 */
[----:B------:R-:W-:-:S04]  /*aa70*/  FMNMX3 R21, |R23|, R21, |R14|, !PT ;  /* 0x0000001517157276 */ /* 0x000fc8000780060e */
[----:B------:R-:W-:-:S04]  /*aa80*/  FMNMX3 R21, |R26|, R21, |R22|, !PT ;  /* 0x000000151a157276 */ /* 0x000fc80007800616 */
[----:B------:R-:W-:Y:S01]  /*aa90*/  FMNMX3 R21, |R29|, R21, |R0|, !PT ;  /* 0x000000151d157276 */ /* 0x000fe20007800600 */
[----:B------:R-:W-:Y:S04]  /*aaa0*/  STS [R8], R67 ;  /* 0x0000004308007388 */ /* 0x000fe80000000800 */
[----:B------:R0:W-:Y:S04]  /*aab0*/  STS [R2], R5 ;  /* 0x0000000502007388 */ /* 0x0001e80000000800 */
[----:B------:R1:W-:Y:S04]  /*aac0*/  STS [R13], R17 ;  /* 0x000000110d007388 */ /* 0x0003e80000000800 */
[----:B------:R2:W-:Y:S01]  /*aad0*/  STS [R12], R49 ;  /* 0x000000310c007388 */ /* 0x0005e20000000800 */
[----:B0-----:R-:W-:Y:S01]  /*aae0*/  IMAD R5, R41, UR16, RZ ;  /* 0x0000001029057c24 */ /* 0x001fe2000f8e02ff */
[----:B------:R-:W-:Y:S01]  /*aaf0*/  BAR.SYNC.DEFER_BLOCKING 0x0 ;  /* 0x0000000000007b1d */ /* 0x000fe20000010000 */
[----:B-1----:R-:W-:-:S02]  /*ab00*/  LOP3.LUT R17, R46, 0xffff, R3, 0xf8, !PT ;  /* 0x0000ffff2e117812 */ /* 0x002fc400078ef803 */
[C---:B------:R-:W-:Y:S02]  /*ab10*/  IMAD R3, R40.reuse, UR17, R5 ;  /* 0x0000001128037c24 */ /* 0x040fe4000f8e0205 */
[C---:B------:R-:W-:Y:S01]  /*ab20*/  IMAD.WIDE.U32 R4, R40.reuse, UR16, R32 ;  /* 0x0000001028047c25 */ /* 0x040fe2000f8e0020 */
[----:B------:R-:W-:Y:S02]  /*ab30*/  LOP3.LUT R17, R17, R34, RZ, 0xfc, !PT ;  /* 0x0000002211117212 */ /* 0x000fe400078efcff */
[C---:B------:R-:W-:Y:S01]  /*ab40*/  IADD3 R53, PT, PT, R3.reuse, R53, RZ ;  /* 0x0000003503357210 */ /* 0x040fe20007ffe0ff */
[----:B--2---:R-:W-:Y:S01]  /*ab50*/  IMAD.WIDE.U32 R48, R40, UR16, R36 ;  /* 0x0000001028307c25 */ /* 0x004fe2000f8e0024 */
[----:B------:R-:W-:-:S03]  /*ab60*/  IADD3 R5, PT, PT, R3, R5, RZ ;  /* 0x0000000503057210 */ /* 0x000fc60007ffe0ff */
[----:B------:R-:W-:Y:S01]  /*ab70*/  IMAD.WIDE.U32 R46, R40, UR16, R42 ;  /* 0x00000010282e7c25 */ /* 0x000fe2000f8e002a */
[----:B------:R-:W-:-:S03]  /*ab80*/  IADD3 R49, PT, PT, R49, R3, RZ ;  /* 0x0000000331317210 */ /* 0x000fc60007ffe0ff */
[----:B------:R-:W-:Y:S01]  /*ab90*/  IMAD.IADD R47, R3, 0x1, R47 ;  /* 0x00000001032f7824 */ /* 0x000fe200078e022f */
        /* <DEDUP_REMOVED lines=9> */
[----:B0-----:R-:W-:-:S04]  /*ac30*/  LOP3.LUT R5, R40, 0xfffffffc, RZ, 0xc0, !PT ;  /* 0xfffffffc28057812 */ /* 0x001fc800078ec0ff */
[C---:B------:R-:W-:Y:S02]  /*ac40*/  IADD3 R34, P0, PT, R5.reuse, R36, RZ ;  /* 0x0000002405227210 */ /* 0x040fe40007f1e0ff */
[C---:B------:R-:W-:Y:S02]  /*ac50*/  IADD3 R4, P1, PT, R5.reuse, R38, RZ ;  /* 0x0000002605047210 */ /* 0x040fe40007f3e0ff */
[C---:B------:R-:W-:Y:S02]  /*ac60*/  IADD3 R32, P2, PT, R5.reuse, R32, RZ ;  /* 0x0000002005207210 */ /* 0x040fe40007f5e0ff */
[----:B------:R-:W-:Y:S02]  /*ac70*/  IADD3 R10, P3, PT, R5, R42, RZ ;  /* 0x0000002a050a7210 */ /* 0x000fe40007f7e0ff */
[-C--:B------:R-:W-:Y:S02]  /*ac80*/  IADD3.X R5, PT, PT, R39, R41.reuse, RZ, P1, !PT ;  /* 0x0000002927057210 */ /* 0x080fe40000ffe4ff */
[-C--:B------:R-:W-:Y:S01]  /*ac90*/  IADD3.X R33, PT, PT, R33, R41.reuse, RZ, P2, !PT ;  /* 0x0000002921217210 */ /* 0x080fe200017fe4ff */
[----:B------:R-:W-:Y:S04]  /*aca0*/  STS [R8], R72 ;  /* 0x0000004808007388 */ /* 0x000fe80000000800 */
[----:B------:R0:W-:Y:S04]  /*acb0*/  STS [R2], R35 ;  /* 0x0000002302007388 */ /* 0x0001e80000000800 */
[----:B------:R1:W-:Y:S04]  /*acc0*/  STS [R13], R15 ;  /* 0x0000000f0d007388 */ /* 0x0003e80000000800 */
[----:B------:R-:W-:Y:S01]  /*acd0*/  STS [R12], R17 ;  /* 0x000000110c007388 */ /* 0x000fe20000000800 */
[----:B0-----:R-:W-:Y:S01]  /*ace0*/  IADD3.X R35, PT, PT, R37, R41, RZ, P0, !PT ;  /* 0x0000002925237210 */ /* 0x001fe200007fe4ff */
[----:B------:R-:W-:Y:S01]  /*acf0*/  BAR.SYNC.DEFER_BLOCKING 0x0 ;  /* 0x0000000000007b1d */ /* 0x000fe20000010000 */
[----:B-1----:R-:W-:-:S02]  /*ad00*/  LOP3.LUT R15, R6, R11, RZ, 0xfc, !PT ;  /* 0x0000000b060f7212 */ /* 0x002fc400078efcff */
[----:B------:R-:W-:-:S03]  /*ad10*/  IADD3.X R11, PT, PT, R43, R41, RZ, P3, !PT ;  /* 0x000000292b0b7210 */ /* 0x000fc60001ffe4ff */
        /* <DEDUP_REMOVED lines=10> */
[----:B-1----:R-:W-:Y:S01]  /*adc0*/  IMAD.WIDE.U32 R4, R40, UR16, R4 ;  /* 0x0000001028047c25 */ /* 0x002fe2000f8e0004 */
[----:B------:R-:W-:-:S03]  /*add0*/  IADD3 R35, PT, PT, R3, R35, RZ ;  /* 0x0000002303237210 */ /* 0x000fc60007ffe0ff */
[----:B--2---:R-:W-:Y:S01]  /*ade0*/  IMAD.WIDE.U32 R32, R40, UR16, R32 ;  /* 0x0000001028207c25 */ /* 0x004fe2000f8e0020 */
[----:B------:R-:W-:-:S03]  /*adf0*/  IADD3 R5, PT, PT, R3, R5, RZ ;  /* 0x0000000503057210 */ /* 0x000fc60007ffe0ff */
[----:B---3--:R-:W-:Y:S01]  /*ae00*/  IMAD.WIDE.U32 R10, R40, UR16, R10 ;  /* 0x00000010280a7c25 */ /* 0x008fe2000f8e000a */
[----:B------:R-:W-:-:S04]  /*ae10*/  IADD3 R33, PT, PT, R3, R33, RZ ;  /* 0x0000002103217210 */ /* 0x000fc80007ffe0ff */
        /* <DEDUP_REMOVED lines=23> */
[----:B--2---:R-:W-:-:S04]  /*af90*/  @!P0 LEA R6, R7, R6, 0x18 ;  /* 0x0000000607068211 */ /* 0x004fc800078ec0ff */
[----:B------:R-:W-:Y:S02]  /*afa0*/  @!P0 IADD3 R6, PT, PT, R73, R6, RZ ;  /* 0x0000000649068210 */ /* 0x000fe40007ffe0ff */
        /* <DEDUP_REMOVED lines=25> */
.L_x_2069:
[----:B------:R-:W-:Y:S02]  /*b140*/  ISETP.NE.AND P0, PT, R74, RZ, PT ;  /* 0x000000ff4a00720c */ /* 0x000fe40003f05270 */
[----:B-1----:R-:W-:-:S11]  /*b150*/  FMNMX R5, R2, R5, !PT ;  /* 0x0000000502057209 */ /* 0x002fd60007800000 */
[----:B------:R-:W-:Y:S05]  /*b160*/  @P0 BRA `(.L_x_2062) ;  /* 0x0000000000080947 */ /* 0x000fea0003800000 */
[----:B0-----:R-:W0:Y:S02]  /*b170*/  LDC.64 R2, c[0x0][0x3a8] ;  /* 0x0000ea00ff027b82 */ /* 0x001e240000000a00 */
[----:B0-----:R1:W-:Y:S02]  /*b180*/  REDG.E.MAX.S32.STRONG.GPU desc[UR28][R2.64], R5 ;  /* 0x000000050200798e */ /* 0x0013e4000d12e31c */
.L_x_2062:
[----:B------:R-:W-:Y:S05]  /*b190*/  BSYNC B0 ;  /* 0x0000000000007941 */ /* 0x000fea0003800000 */
.L_x_2061:
        /* <DEDUP_REMOVED lines=12> */
[----:B-1----:R-:W-:Y:S05]  /*b260*/  CALL.REL.NOINC `($__internal_23_$__cuda_sm20_rcp_rn_f32_slowpath) ;  /* 0x0000000400987944 */ /* 0x002fea0003c00000 */
[----:B------:R-:W-:Y:S05]  /*b270*/  BRA `(.L_x_2065) ;  /* 0x0000000000147947 */ /* 0x000fea0003800000 */
.L_x_2064:
[----:B------:R-:W0:Y:S01]  /*b280*/  MUFU.RCP R0, UR6 ;  /* 0x0000000600007d08 */ /* 0x000e220008001000 */
[----:B-1----:R-:W-:-:S05]  /*b290*/  MOV R3, UR6 ;  /* 0x0000000600037c02 */ /* 0x002fca0008000f00 */
[----:B0-----:R-:W-:-:S04]  /*b2a0*/  FFMA R2, R0, R3, -1 ;  /* 0xbf80000000027423 */ /* 0x001fc80000000003 */
[----:B------:R-:W-:-:S04]  /*b2b0*/  FADD.FTZ R3, -R2, -RZ ;  /* 0x800000ff02037221 */ /* 0x000fc80000010100 */
[----:B------:R-:W-:-:S07]  /*b2c0*/  FFMA R0, R0, R3, R0 ;  /* 0x0000000300007223 */ /* 0x000fce0000000000 */
.L_x_2065:
[----:B------:R-:W0:Y:S02]  /*b2d0*/  LDC.64 R2, c[0x0][0x3b0] ;  /* 0x0000ec00ff027b82 */ /* 0x000e240000000a00 */
[----:B0-----:R-:W-:Y:S01]  /*b2e0*/  STG.E desc[UR28][R2.64], R0 ;  /* 0x0000000002007986 */ /* 0x001fe2000c10191c */
[----:B------:R-:W-:Y:S05]  /*b2f0*/  EXIT ;  /* 0x000000000000794d */ /* 0x000fea0003800000 */
.L_x_2063:
[----:B------:R-:W-:Y:S01]  /*b300*/  HFMA2 R7, -RZ, RZ, 0, 2.384185791015625e-07 ;  /* 0x00000004ff077431 */ /* 0x000fe200000001ff */
[----:B------:R-:W-:Y:S02]  /*b310*/  MOV R9, 0x1f ;  /* 0x0000001f00097802 */ /* 0x000fe40000000f00 */
[----:B------:R-:W-:-:S07]  /*b320*/  MOV R4, 0xffffffff ;  /* 0xffffffff00047802 */ /* 0x000fce0000000f00 */
[----:B01----:R-:W-:Y:S05]  /*b330*/  WARPSYNC.COLLECTIVE R4, `(.L_x_2066) ;  /* 0x0000000004087348 */ /* 0x003fea0003c00000 */
[----:B-1----:R1:W2:Y:S02]  /*b340*/  SHFL.DOWN P0, R5, R0, R7, R9 ;  /* 0x0800000700057389 */ /* 0x0022a40000000009 */
[----:B012---:R-:W-:Y:S05]  /*b350*/  ENDCOLLECTIVE ;  /* 0x000000000000791b */ /* 0x007fea0003800000 */
.L_x_2066:
[----:B------:R-:W-:Y:S01]  /*b360*/  HFMA2 R7, -RZ, RZ, 0, 1.1920928955078125e-07 ;  /* 0x00000002ff077431 */ /* 0x000fe200000001ff */
[----:B------:R-:W-:-:S04]  /*b370*/  MOV R3, R5 ;  /* 0x0000000500037202 */ /* 0x000fc80000000f00 */
[----:B------:R-:W-:-:S04]  /*b380*/  FMNMX R3, R3, R0, !PT ;  /* 0x0000000003037209 */ /* 0x000fc80007800000 */
[----:B------:R-:W-:-:S07]  /*b390*/  MOV R0, R3 ;  /* 0x0000000300007202 */ /* 0x000fce0000000f00 */
[----:B------:R-:W-:Y:S05]  /*b3a0*/  WARPSYNC.COLLECTIVE R4, `(.L_x_2067) ;  /* 0x0000000004087348 */ /* 0x000fea0003c00000 */
[----:B------:R0:W1:Y:S02]  /*b3b0*/  SHFL.DOWN P0, R5, R0, R7, R9 ;  /* 0x0800000700057389 */ /* 0x0000640000000009 */
[----:B01----:R-:W-:Y:S05]  /*b3c0*/  ENDCOLLECTIVE ;  /* 0x000000000000791b */ /* 0x003fea0003800000 */
.L_x_2067:
[----:B------:R-:W-:Y:S01]  /*b3d0*/  HFMA2 R7, -RZ, RZ, 0, 5.9604644775390625e-08 ;  /* 0x00000001ff077431 */ /* 0x000fe200000001ff */
[----:B------:R-:W-:-:S04]  /*b3e0*/  MOV R2, R5 ;  /* 0x0000000500027202 */ /* 0x000fc80000000f00 */
[----:B------:R-:W-:-:S04]  /*b3f0*/  FMNMX R2, R3, R2, !PT ;  /* 0x0000000203027209 */ /* 0x000fc80007800000 */
[----:B------:R-:W-:-:S07]  /*b400*/  MOV R0, R2 ;  /* 0x0000000200007202 */ /* 0x000fce0000000f00 */
[----:B------:R-:W-:Y:S05]  /*b410*/  WARPSYNC.COLLECTIVE R4, `(.L_x_2068) ;  /* 0x0000000004087348 */ /* 0x000fea0003c00000 */
[----:B------:R0:W1:Y:S02]  /*b420*/  SHFL.DOWN P0, R5, R0, R7, R9 ;  /* 0x0800000700057389 */ /* 0x0000640000000009 */
[----:B01----:R-:W-:Y:S05]  /*b430*/  ENDCOLLECTIVE ;  /* 0x000000000000791b */ /* 0x003fea0003800000 */
.L_x_2068:
[----:B------:R-:W-:Y:S05]  /*b440*/  BRA `(.L_x_2069) ;  /* 0xfffffffc003c7947 */ /* 0x000fea000383ffff */
        .weak           $__internal_22_$__cuda_sm20_div_u64
        .type           $__internal_22_$__cuda_sm20_div_u64,@function
        .size           $__internal_22_$__cuda_sm20_div_u64,($__internal_23_$__cuda_sm20_rcp_rn_f32_slowpath - $__internal_22_$__cuda_sm20_div_u64)
$__internal_22_$__cuda_sm20_div_u64:
[----:B------:R-:W-:Y:S02]  /*b450*/  UMOV UR8, UR6 ;  /* 0x0000000600087c82 */ /* 0x000fe40008000000 */
[----:B------:R-:W0:Y:S08]  /*b460*/  I2F.U64.RP R0, UR8 ;  /* 0x0000000800007d12 */ /* 0x000e300008309000 */
[----:B0-----:R-:W0:Y:S02]  /*b470*/  MUFU.RCP R0, R0 ;  /* 0x0000000000007308 */ /* 0x001e240000001000 */
[----:B0-----:R-:W-:-:S06]  /*b480*/  VIADD R2, R0, 0x1ffffffe ;  /* 0x1ffffffe00027836 */ /* 0x001fcc0000000000 */
[----:B------:R-:W0:Y:S02]  /*b490*/  F2I.U64.TRUNC R2, R2 ;  /* 0x0000000200027311 */ /* 0x000e24000020d800 */
[----:B0-----:R-:W-:Y:S02]  /*b4a0*/  R2UR UR4, R2 ;  /* 0x00000000020472ca */ /* 0x001fe400000e0000 */
[----:B------:R-:W-:Y:S01]  /*b4b0*/  R2UR UR5, R3 ;  /* 0x00000000030572ca */ /* 0x000fe200000e0000 */
[----:B------:R-:W-:Y:S01]  /*b4c0*/  HFMA2 R3, -RZ, RZ, 0, 0 ;  /* 0x00000000ff037431 */ /* 0x000fe200000001ff */
        /* <DEDUP_REMOVED lines=63> */
[----:B------:R-:W-:Y:S11]  /*b8c0*/  RET.REL.NODEC R2 `(_ZN18transformer_engine6detail32dgated_act_cast_transpose_kernelILi2ELi4Ef6__half13__nv_fp8_e4m3NS_5EmptyEXadL_ZNS_6dqgeluIffEET_T0_RKS4_EEXadL_ZNS_5qgeluIffEES6_S7_S9_EEEEvPKT2_SD_PT3_SF_PKT1_PSG_SJ_mmm) ;  /* 0xffffff4402cc7950 */ /* 0x000ff60003c3ffff */
        .weak           $__internal_23_$__cuda_sm20_rcp_rn_f32_slowpath
        .type           $__internal_23_$__cuda_sm20_rcp_rn_f32_slowpath,@function
        .size           $__internal_23_$__cuda_sm20_rcp_rn_f32_slowpath,(.L_x_29324 - $__internal_23_$__cuda_sm20_rcp_rn_f32_slowpath)
$__internal_23_$__cuda_sm20_rcp_rn_f32_slowpath:
        /* <DEDUP_REMOVED lines=15> */
.L_x_2071:
[----:B------:R-:W-:-:S04]  /*b9c0*/  IADD3 R70, PT, PT, R11, -0xfd, RZ ;  /* 0xffffff030b467810 */ /* 0x000fc80007ffe0ff */
[----:B------:R-:W-:-:S13]  /*b9d0*/  ISETP.GT.U32.AND P0, PT, R70, 0x1, PT ;  /* 0x000000014600780c */ /* 0x000fda0003f04070 */
[----:B------:R-:W-:Y:S05]  /*b9e0*/  @P0 BRA `(.L_x_2073) ;  /* 0x0000000000780947 */ /* 0x000fea0003800000 */
[----:B------:R-:W-:Y:S02]  /*b9f0*/  LOP3.LUT R66, R0, 0x7fffff, RZ, 0xc0, !PT ;  /* 0x007fffff00427812 */ /* 0x000fe400078ec0ff */
[----:B------:R-:W-:Y:S02]  /*ba00*/  MOV R71, 0x3 ;  /* 0x0000000300477802 */ /* 0x000fe40000000f00 */
[----:B------:R-:W-:Y:S02]  /*ba10*/  LOP3.LUT R66, R66, 0x3f800000, RZ, 0xfc, !PT ;  /* 0x3f80000042427812 */ /* 0x000fe400078efcff */
[----:B------:R-:W-:Y:S02]  /*ba20*/  SHF.L.U32 R71, R71, R70, RZ ;  /* 0x0000004647477219 */ /* 0x000fe400000006ff */
[----:B------:R-:W0:Y:S01]  /*ba30*/  MUFU.RCP R12, R66 ;  /* 0x00000042000c7308 */ /* 0x000e220000001000 */
[----:B------:R-:W-:Y:S01]  /*ba40*/  IADD3 R11, PT, PT, R11, -0xfc, RZ ;  /* 0xffffff040b0b7810 */ /* 0x000fe20007ffe0ff */
        /* <DEDUP_REMOVED lines=20> */
[----:B------:R-:W-:-:S04]  /*bb90*/  @!P0 IADD3 R12, PT, PT, R12, 0x1, RZ ;  /* 0x000000010c0c8810 */ /* 0x000fc80007ffe0ff */
[----:B------:R-:W-:-:S04]  /*bba0*/  @!P1 SHF.L.U32 R12, R12, 0x1, RZ ;  /* 0x000000010c0c9819 */ /* 0x000fc800000006ff */
[----:B------:R-:W-:Y:S01]  /*bbb0*/  LOP3.LUT R0, R12, 0x80000000, R0, 0xf8, !PT ;  /* 0x800000000c007812 */ /* 0x000fe200078ef800 */
[----:B------:R-:W-:Y:S06]  /*bbc0*/  BRA `(.L_x_2072) ;  /* 0x0000000000047947 */ /* 0x000fec0003800000 */
.L_x_2073:
[----:B------:R-:W0:Y:S02]  /*bbd0*/  MUFU.RCP R0, R0 ;  /* 0x0000000000007308 */ /* 0x000e240000001000 */
.L_x_2072:
[----:B------:R-:W-:Y:S05]  /*bbe0*/  BSYNC B0 ;  /* 0x0000000000007941 */ /* 0x000fea0003800000 */
.L_x_2070:
[----:B------:R-:W-:-:S04]  /*bbf0*/  HFMA2 R11, -RZ, RZ, 0, 0 ;  /* 0x00000000ff0b7431 */ /* 0x000fc800000001ff */
[----:B0-----:R-:W-:Y:S05]  /*bc00*/  RET.REL.NODEC R10 `(_ZN18transformer_engine6detail32dgated_act_cast_transpose_kernelILi2ELi4Ef6__half13__nv_fp8_e4m3NS_5EmptyEXadL_ZNS_6dqgeluIffEET_T0_RKS4_EEXadL_ZNS_5qgeluIffEES6_S7_S9_EEEEvPKT2_SD_PT3_SF_PKT1_PSG_SJ_mmm) ;  /* 0xffffff400afc7950 */ /* 0x001fea0003c3ffff */
.L_x_2074:
        /* <DEDUP_REMOVED lines=15> */
.L_x_29324:


//--------------------- .text._ZN18transformer_engine6detail43dgated_act_cast_transpose_kernel_notalignedILi2ELi4Ef6__half13__nv_fp8_e5m2NS_5EmptyEXadL_ZNS_6dqgeluIffEET_T0_RKS4_EEXadL_ZNS_5qgeluIffEES6_S7_S9_EEEEvPKT2_SD_PT3_SF_PKT1_PSG_SJ_mmm --------------------------
	.section	.text._ZN18transformer_engine6detail43dgated_act_cast_transpose_kernel_notalignedILi2ELi4Ef6__half13__nv_fp8_e5m2NS_5EmptyEXadL_ZNS_6dqgeluIffEET_T0_RKS4_EEXadL_ZNS_5qgeluIffEES6_S7_S9_EEEEvPKT2_SD_PT3_SF_PKT1_PSG_SJ_mmm,"ax",@progbits
	.align	128
        .global         _ZN18transformer_engine6detail43dgated_act_cast_transpose_kernel_notalignedILi2ELi4Ef6__half13__nv_fp8_e5m2NS_5EmptyEXadL_ZNS_6dqgeluIffEET_T0_RKS4_EEXadL_ZNS_5qgeluIffEES6_S7_S9_EEEEvPKT2_SD_PT3_SF_PKT1_PSG_SJ_mmm
        .type           _ZN18transformer_engine6detail43dgated_act_cast_transpose_kernel_notalignedILi2ELi4Ef6__half13__nv_fp8_e5m2NS_5EmptyEXadL_ZNS_6dqgeluIffEET_T0_RKS4_EEXadL_ZNS_5qgeluIffEES6_S7_S9_EEEEvPKT2_SD_PT3_SF_PKT1_PSG_SJ_mmm,@function
        .size           _ZN18transformer_engine6detail43dgated_act_cast_transpose_kernel_notalignedILi2ELi4Ef6__half13__nv_fp8_e5m2NS_5EmptyEXadL_ZNS_6dqgeluIffEET_T0_RKS4_EEXadL_ZNS_5qgeluIffEES6_S7_S9_EEEEvPKT2_SD_PT3_SF_PKT1_PSG_SJ_mmm,(.L_x_29326 - _ZN18transformer_engine6detail43dgated_act_cast_transpose_kernel_notalignedILi2ELi4Ef6__half13__nv_fp8_e5m2NS_5EmptyEXadL_ZNS_6dqgeluIffEET_T0_RKS4_EEXadL_ZNS_5qgeluIffEES6_S7_S9_EEEEvPKT2_SD_PT3_SF_PKT1_PSG_SJ_mmm)
        .other          _ZN18transformer_engine6detail43dgated_act_cast_transpose_kernel_notalignedILi2ELi4Ef6__half13__nv_fp8_e5m2NS_5EmptyEXadL_ZNS_6dqgeluIffEET_T0_RKS4_EEXadL_ZNS_5qgeluIffEES6_S7_S9_EEEEvPKT2_SD_PT3_SF_PKT1_PSG_SJ_mmm,@"STO_CUDA_ENTRY STV_DEFAULT"
_ZN18transformer_engine6detail43dgated_act_cast_transpose_kernel_notalignedILi2ELi4Ef6__half13__nv_fp8_e5m2NS_5EmptyEXadL_ZNS_6dqgeluIffEET_T0_RKS4_EEXadL_ZNS_5qgeluIffEES6_S7_S9_EEEEvPKT2_SD_PT3_SF_PKT1_PSG_SJ_mmm:
.text._ZN18transformer_engine6detail43dgated_act_cast_transpose_kernel_notalignedILi2ELi4Ef6__half13__nv_fp8_e5m2NS_5EmptyEXadL_ZNS_6dqgeluIffEET_T0_RKS4_EEXadL_ZNS_5qgeluIffEES6_S7_S9_EEEEvPKT2_SD_PT3_SF_PKT1_PSG_SJ_mmm:
        /* <DEDUP_REMOVED lines=43> */
.L_x_2075:
[----:B------:R-:W-:-:S07]  /*02b0*/  MOV R6, 0x2d0 ;  /* 0x000002d000067802 */ /* 0x000fce0000000f00 */
[----:B------:R-:W-:Y:S05]  /*02c0*/  CALL.REL.NOINC `($__internal_24_$__cuda_sm20_div_u64) ;  /* 0x000000e000187944 */ /* 0x000fea0003c00000 */
        /* <DEDUP_REMOVED lines=11> */
.L_x_2076:
        /* <DEDUP_REMOVED lines=154> */
.L_x_2078:
[----:B------:R-:W-:Y:S05]  /*0d20*/  BSYNC.RECONVERGENT B0 ;  /* 0x0000000000007941 */ /* 0x000fea0003800200 */
.L_x_2077:
        /* <DEDUP_REMOVED lines=29> */
.L_x_2080:
[----:B------:R-:W-:Y:S02]  /*0f00*/  HFMA2 R11, -RZ, RZ, 0, 0 ;  /* 0x00000000ff0b7431 */ /* 0x000fe400000001ff */
[----:B------:R-:W-:Y:S01]  /*0f10*/  IMAD.MOV.U32 R22, RZ, RZ, RZ ;  /* 0x000000ffff167224 */ /* 0x000fe200078e00ff */
[----:B0-----:R-:W-:-:S07]  /*0f20*/  MOV R19, RZ ;  /* 0x000000ff00137202 */ /* 0x001fce0000000f00 */
.L_x_2081:
[----:B------:R-:W-:Y:S05]  /*0f30*/  BSYNC.RECONVERGENT B0 ;  /* 0x0000000000007941 */ /* 0x000fea0003800200 */
.L_x_2079:
        /* <DEDUP_REMOVED lines=41> */
.L_x_2083:
[----:B------:R-:W-:Y:S05]  /*11d0*/  BSYNC.RECONVERGENT B0 ;  /* 0x0000000000007941 */ /* 0x000fea0003800200 */
.L_x_2082:
        /* <DEDUP_REMOVED lines=38> */
.L_x_2085:
[----:B------:R-:W-:Y:S05]  /*1440*/  BSYNC.RECONVERGENT B0 ;  /* 0x0000000000007941 */ /* 0x000fea0003800200 */
.L_x_2084:
        /* <DEDUP_REMOVED lines=29> */
.L_x_2087:
[----:B------:R-:W-:Y:S05]  /*1620*/  BSYNC.RECONVERGENT B0 ;  /* 0x0000000000007941 */ /* 0x000fea0003800200 */
.L_x_2086:
[----:B------:R-:W-:Y:S01]  /*1630*/  BSSY.RECONVERGENT B1, `(.L_x_2088) ;  /* 0x000000a000017945 */ /* 0x000fe20003800200 */
[----:B01----:R-:W-:-:S03]  /*1640*/  IADD3 R39, PT, PT, R35, R41, RZ ;  /* 0x0000002923277210 */ /* 0x003fc60007ffe0ff */
[----:B------:R-:W-:Y:S05]  /*1650*/  @P0 BRA `(.L_x_2089) ;  /* 0x00000000000c0947 */ /* 0x000fea0003800000 */
[----:B------:R-:W-:-:S07]  /*1660*/  MOV R2, 0x1680 ;  /* 0x0000168000027802 */ /* 0x000fce0000000f00 */
[----:B-----5:R-:W-:Y:S05]  /*1670*/  CALL.REL.NOINC `($__internal_25_$__cuda_sm20_rcp_rn_f32_slowpath) ;  /* 0x000000d0004c7944 */ /* 0x020fea0003c00000 */
[----:B------:R-:W-:Y:S05]  /*1680*/  BRA `(.L_x_2090) ;  /* 0x0000000000107947 */ /* 0x000fea0003800000 */
.L_x_2089:
[----:B------:R-:W0:Y:S02]  /*1690*/  MUFU.RCP R47, R0 ;  /* 0x00000000002f7308 */ /* 0x000e240000001000 */
[----:B0-----:R-:W-:-:S04]  /*16a0*/  FFMA R2, R0, R47, -1 ;  /* 0xbf80000000027423 */ /* 0x001fc8000000002f */
[----:B------:R-:W-:-:S04]  /*16b0*/  FADD.FTZ R2, -R2, -RZ ;  /* 0x800000ff02027221 */ /* 0x000fc80000010100 */
[----:B------:R-:W-:-:S07]  /*16c0*/  FFMA R47, R47, R2, R47 ;  /* 0x000000022f2f7223 */ /* 0x000fce000000002f */
.L_x_2090:
[----:B------:R-:W-:Y:S05]  /*16d0*/  BSYNC.RECONVERGENT B1 ;  /* 0x0000000000017941 */ /* 0x000fea0003800200 */
.L_x_2088:
        /* <DEDUP_REMOVED lines=25> */
[----:B-----5:R-:W-:Y:S05]  /*1870*/  CALL.REL.NOINC `($__internal_25_$__cuda_sm20_rcp_rn_f32_slowpath) ;  /* 0x000000cc00cc7944 */ /* 0x020fea0003c00000 */
[----:B------:R-:W-:Y:S05]  /*1880*/  BRA `(.L_x_2093) ;  /* 0x0000000000107947 */ /* 0x000fea0003800000 */
.L_x_2092:
[----:B------:R-:W0:Y:S02]  /*1890*/  MUFU.RCP R47, R36 ;  /* 0x00000024002f7308 */ /* 0x000e240000001000 */
[----:B0-----:R-:W-:-:S04]  /*18a0*/  FFMA R0, R36, R47, -1 ;  /* 0xbf80000024007423 */ /* 0x001fc8000000002f */
[----:B------:R-:W-:-:S04]  /*18b0*/  FADD.FTZ R0, -R0, -RZ ;  /* 0x800000ff00007221 */ /* 0x000fc80000010100 */
[----:B------:R-:W-:-:S07]  /*18c0*/  FFMA R47, R47, R0, R47 ;  /* 0x000000002f2f7223 */ /* 0x000fce000000002f */
.L_x_2093:
[----:B------:R-:W-:Y:S05]  /*18d0*/  BSYNC.RECONVERGENT B1 ;  /* 0x0000000000017941 */ /* 0x000fea0003800200 */
.L_x_2091:
        /* <DEDUP_REMOVED lines=21> */
[----:B-----5:R-:W-:Y:S05]  /*1a30*/  CALL.REL.NOINC `($__internal_25_$__cuda_sm20_rcp_rn_f32_slowpath) ;  /* 0x000000cc005c7944 */ /* 0x020fea0003c00000 */
[----:B------:R-:W-:Y:S05]  /*1a40*/  BRA `(.L_x_2096) ;  /* 0x0000000000107947 */ /* 0x000fea0003800000 */
.L_x_2095:
[----:B------:R-:W0:Y:S02]  /*1a50*/  MUFU.RCP R47, R2 ;  /* 0x00000002002f7308 */ /* 0x000e240000001000 */
[----:B0-----:R-:W-:-:S04]  /*1a60*/  FFMA R0, R2, R47, -1 ;  /* 0xbf80000002007423 */ /* 0x001fc8000000002f */
[----:B------:R-:W-:-:S04]  /*1a70*/  FADD.FTZ R0, -R0, -RZ ;  /* 0x800000ff00007221 */ /* 0x000fc80000010100 */
[----:B------:R-:W-:-:S07]  /*1a80*/  FFMA R47, R47, R0, R47 ;  /* 0x000000002f2f7223 */ /* 0x000fce000000002f */
.L_x_2096:
[----:B------:R-:W-:Y:S05]  /*1a90*/  BSYNC.RECONVERGENT B1 ;  /* 0x0000000000017941 */ /* 0x000fea0003800200 */
.L_x_2094:
        /* <DEDUP_REMOVED lines=25> */
[----:B-----5:R-:W-:Y:S05]  /*1c30*/  CALL.REL.NOINC `($__internal_25_$__cuda_sm20_rcp_rn_f32_slowpath) ;  /* 0x000000c800dc7944 */ /* 0x020fea0003c00000 */
[----:B------:R-:W-:Y:S05]  /*1c40*/  BRA `(.L_x_2099) ;  /* 0x0000000000107947 */ /* 0x000fea0003800000 */
.L_x_2098:
[----:B------:R-:W0:Y:S02]  /*1c50*/  MUFU.RCP R47, R36 ;  /* 0x00000024002f7308 */ /* 0x000e240000001000 */
[----:B0-----:R-:W-:-:S04]  /*1c60*/  FFMA R0, R36, R47, -1 ;  /* 0xbf80000024007423 */ /* 0x001fc8000000002f */
[----:B------:R-:W-:-:S04]  /*1c70*/  FADD.FTZ R0, -R0, -RZ ;  /* 0x800000ff00007221 */ /* 0x000fc80000010100 */
[----:B------:R-:W-:-:S07]  /*1c80*/  FFMA R47, R47, R0, R47 ;  /* 0x000000002f2f7223 */ /* 0x000fce000000002f */
.L_x_2099:
[----:B------:R-:W-:Y:S05]  /*1c90*/  BSYNC.RECONVERGENT B1 ;  /* 0x0000000000017941 */ /* 0x000fea0003800200 */
.L_x_2097:
        /* <DEDUP_REMOVED lines=21> */
[----:B-----5:R-:W-:Y:S05]  /*1df0*/  CALL.REL.NOINC `($__internal_25_$__cuda_sm20_rcp_rn_f32_slowpath) ;  /* 0x000000c8006c7944 */ /* 0x020fea0003c00000 */
[----:B------:R-:W-:Y:S05]  /*1e00*/  BRA `(.L_x_2102) ;  /* 0x0000000000107947 */ /* 0x000fea0003800000 */
.L_x_2101:
[----:B------:R-:W0:Y:S02]  /*1e10*/  MUFU.RCP R47, R2 ;  /* 0x00000002002f7308 */ /* 0x000e240000001000 */
[----:B0-----:R-:W-:-:S04]  /*1e20*/  FFMA R0, R2, R47, -1 ;  /* 0xbf80000002007423 */ /* 0x001fc8000000002f */
[----:B------:R-:W-:-:S04]  /*1e30*/  FADD.FTZ R0, -R0, -RZ ;  /* 0x800000ff00007221 */ /* 0x000fc80000010100 */
[----:B------:R-:W-:-:S07]  /*1e40*/  FFMA R47, R47, R0, R47 ;  /* 0x000000002f2f7223 */ /* 0x000fce000000002f */
.L_x_2102:
[----:B------:R-:W-:Y:S05]  /*1e50*/  BSYNC.RECONVERGENT B1 ;  /* 0x0000000000017941 */ /* 0x000fea0003800200 */
.L_x_2100:
        /* <DEDUP_REMOVED lines=27> */
.L_x_2104:
[----:B------:R-:W0:Y:S02]  /*2010*/  MUFU.RCP R47, R36 ;  /* 0x00000024002f7308 */ /* 0x000e240000001000 */
[----:B0-----:R-:W-:-:S04]  /*2020*/  FFMA R0, R36, R47, -1 ;  /* 0xbf80000024007423 */ /* 0x001fc8000000002f */
[----:B------:R-:W-:-:S04]  /*2030*/  FADD.FTZ R0, -R0, -RZ ;  /* 0x800000ff00007221 */ /* 0x000fc80000010100 */
[----:B------:R-:W-:-:S07]  /*2040*/  FFMA R47, R47, R0, R47 ;  /* 0x000000002f2f7223 */ /* 0x000fce000000002f */
.L_x_2105:
[----:B------:R-:W-:Y:S05]  /*2050*/  BSYNC.RECONVERGENT B1 ;  /* 0x0000000000017941 */ /* 0x000fea0003800200 */
.L_x_2103:
        /* <DEDUP_REMOVED lines=23> */
.L_x_2107:
[----:B------:R-:W0:Y:S02]  /*21d0*/  MUFU.RCP R47, R2 ;  /* 0x00000002002f7308 */ /* 0x000e240000001000 */
[----:B0-----:R-:W-:-:S04]  /*21e0*/  FFMA R0, R2, R47, -1 ;  /* 0xbf80000002007423 */ /* 0x001fc8000000002f */
[----:B------:R-:W-:-:S04]  /*21f0*/  FADD.FTZ R0, -R0, -RZ ;  /* 0x800000ff00007221 */ /* 0x000fc80000010100 */
[----:B------:R-:W-:-:S07]  /*2200*/  FFMA R47, R47, R0, R47 ;  /* 0x000000002f2f7223 */ /* 0x000fce000000002f */
.L_x_2108:
[----:B------:R-:W-:Y:S05]  /*2210*/  BSYNC.RECONVERGENT B1 ;  /* 0x0000000000017941 */ /* 0x000fea0003800200 */
.L_x_2106:
        /* <DEDUP_REMOVED lines=27> */
.L_x_2110:
[----:B------:R-:W0:Y:S02]  /*23d0*/  MUFU.RCP R47, R36 ;  /* 0x00000024002f7308 */ /* 0x000e240000001000 */
[----:B0-----:R-:W-:-:S04]  /*23e0*/  FFMA R0, R36, R47, -1 ;  /* 0xbf80000024007423 */ /* 0x001fc8000000002f */
[----:B------:R-:W-:-:S04]  /*23f0*/  FADD.FTZ R0, -R0, -RZ ;  /* 0x800000ff00007221 */ /* 0x000fc80000010100 */
[----:B------:R-:W-:-:S07]  /*2400*/  FFMA R47, R47, R0, R47 ;  /* 0x000000002f2f7223 */ /* 0x000fce000000002f */
.L_x_2111:
[----:B------:R-:W-:Y:S05]  /*2410*/  BSYNC.RECONVERGENT B1 ;  /* 0x0000000000017941 */ /* 0x000fea0003800200 */
.L_x_2109:
        /* <DEDUP_REMOVED lines=23> */
.L_x_2113:
[----:B------:R-:W0:Y:S02]  /*2590*/  MUFU.RCP R47, R2 ;  /* 0x00000002002f7308 */ /* 0x000e240000001000 */
[----:B0-----:R-:W-:-:S04]  /*25a0*/  FFMA R0, R2, R47, -1 ;  /* 0xbf80000002007423 */ /* 0x001fc8000000002f */
[----:B------:R-:W-:-:S04]  /*25b0*/  FADD.FTZ R0, -R0, -RZ ;  /* 0x800000ff00007221 */ /* 0x000fc80000010100 */
[----:B------:R-:W-:-:S07]  /*25c0*/  FFMA R47, R47, R0, R47 ;  /* 0x000000002f2f7223 */ /* 0x000fce000000002f */
.L_x_2114:
[----:B------:R-:W-:Y:S05]  /*25d0*/  BSYNC.RECONVERGENT B1 ;  /* 0x0000000000017941 */ /* 0x000fea0003800200 */
.L_x_2112:
        /* <DEDUP_REMOVED lines=25> */
[----:B-----5:R-:W-:Y:S05]  /*2770*/  CALL.REL.NOINC `($__internal_25_$__cuda_sm20_rcp_rn_f32_slowpath) ;  /* 0x000000c0000c7944 */ /* 0x020fea0003c00000 */
[----:B------:R-:W-:Y:S05]  /*2780*/  BRA `(.L_x_2117) ;  /* 0x0000000000107947 */ /* 0x000fea0003800000 */
.L_x_2116:
[----:B------:R-:W0:Y:S02]  /*2790*/  MUFU.RCP R47, R36 ;  /* 0x00000024002f7308 */ /* 0x000e240000001000 */
[----:B0-----:R-:W-:-:S04]  /*27a0*/  FFMA R0, R36, R47, -1 ;  /* 0xbf80000024007423 */ /* 0x001fc8000000002f */
[----:B------:R-:W-:-:S04]  /*27b0*/  FADD.FTZ R0, -R0, -RZ ;  /* 0x800000ff00007221 */ /* 0x000fc80000010100 */
[----:B------:R-:W-:-:S07]  /*27c0*/  FFMA R47, R47, R0, R47 ;  /* 0x000000002f2f7223 */ /* 0x000fce000000002f */
.L_x_2117:
[----:B------:R-:W-:Y:S05]  /*27d0*/  BSYNC.RECONVERGENT B1 ;  /* 0x0000000000017941 */ /* 0x000fea0003800200 */
.L_x_2115:
        /* <DEDUP_REMOVED lines=23> */
.L_x_2119:
[----:B------:R-:W0:Y:S02]  /*2950*/  MUFU.RCP R47, R2 ;  /* 0x00000002002f7308 */ /* 0x000e240000001000 */
[----:B0-----:R-:W-:-:S04]  /*2960*/  FFMA R0, R2, R47, -1 ;  /* 0xbf80000002007423 */ /* 0x001fc8000000002f */
[----:B------:R-:W-:-:S04]  /*2970*/  FADD.FTZ R0, -R0, -RZ ;  /* 0x800000ff00007221 */ /* 0x000fc80000010100 */
[----:B------:R-:W-:-:S07]  /*2980*/  FFMA R47, R47, R0, R47 ;  /* 0x000000002f2f7223 */ /* 0x000fce000000002f */
.L_x_2120:
[----:B------:R-:W-:Y:S05]  /*2990*/  BSYNC.RECONVERGENT B1 ;  /* 0x0000000000017941 */ /* 0x000fea0003800200 */
.L_x_2118:
        /* <DEDUP_REMOVED lines=27> */
.L_x_2122:
[----:B------:R-:W0:Y:S02]  /*2b50*/  MUFU.RCP R47, R44 ;  /* 0x0000002c002f7308 */ /* 0x000e240000001000 */
[----:B0-----:R-:W-:-:S04]  /*2b60*/  FFMA R0, R44, R47, -1 ;  /* 0xbf8000002c007423 */ /* 0x001fc8000000002f */
[----:B------:R-:W-:-:S04]  /*2b70*/  FADD.FTZ R0, -R0, -RZ ;  /* 0x800000ff00007221 */ /* 0x000fc80000010100 */
[----:B------:R-:W-:-:S07]  /*2b80*/  FFMA R47, R47, R0, R47 ;  /* 0x000000002f2f7223 */ /* 0x000fce000000002f */
.L_x_2123:
[----:B------:R-:W-:Y:S05]  /*2b90*/  BSYNC.RECONVERGENT B1 ;  /* 0x0000000000017941 */ /* 0x000fea0003800200 */
.L_x_2121:
        /* <DEDUP_REMOVED lines=23> */
.L_x_2125:
[----:B------:R-:W0:Y:S02]  /*2d10*/  MUFU.RCP R47, R2 ;  /* 0x00000002002f7308 */ /* 0x000e240000001000 */
[----:B0-----:R-:W-:-:S04]  /*2d20*/  FFMA R0, R2, R47, -1 ;  /* 0xbf80000002007423 */ /* 0x001fc8000000002f */
[----:B------:R-:W-:-:S04]  /*2d30*/  FADD.FTZ R0, -R0, -RZ ;  /* 0x800000ff00007221 */ /* 0x000fc80000010100 */
[----:B------:R-:W-:-:S07]  /*2d40*/  FFMA R47, R47, R0, R47 ;  /* 0x000000002f2f7223 */ /* 0x000fce000000002f */
.L_x_2126:
[----:B------:R-:W-:Y:S05]  /*2d50*/  BSYNC.RECONVERGENT B1 ;  /* 0x0000000000017941 */ /* 0x000fea0003800200 */
.L_x_2124:
        /* <DEDUP_REMOVED lines=27> */
.L_x_2128:
[----:B------:R-:W0:Y:S02]  /*2f10*/  MUFU.RCP R47, R46 ;  /* 0x0000002e002f7308 */ /* 0x000e240000001000 */
[----:B0-----:R-:W-:-:S04]  /*2f20*/  FFMA R0, R46, R47, -1 ;  /* 0xbf8000002e007423 */ /* 0x001fc8000000002f */
[----:B------:R-:W-:-:S04]  /*2f30*/  FADD.FTZ R0, -R0, -RZ ;  /* 0x800000ff00007221 */ /* 0x000fc80000010100 */
[----:B------:R-:W-:-:S07]  /*2f40*/  FFMA R47, R47, R0, R47 ;  /* 0x000000002f2f7223 */ /* 0x000fce000000002f */
.L_x_2129:
[----:B------:R-:W-:Y:S05]  /*2f50*/  BSYNC.RECONVERGENT B1 ;  /* 0x0000000000017941 */ /* 0x000fea0003800200 */
.L_x_2127:
        /* <DEDUP_REMOVED lines=23> */
.L_x_2131:
[----:B------:R-:W0:Y:S02]  /*30d0*/  MUFU.RCP R47, R44 ;  /* 0x0000002c002f7308 */ /* 0x000e240000001000 */
[----:B0-----:R-:W-:-:S04]  /*30e0*/  FFMA R0, R44, R47, -1 ;  /* 0xbf8000002c007423 */ /* 0x001fc8000000002f */
[----:B------:R-:W-:-:S04]  /*30f0*/  FADD.FTZ R0, -R0, -RZ ;  /* 0x800000ff00007221 */ /* 0x000fc80000010100 */
[----:B------:R-:W-:-:S07]  /*3100*/  FFMA R47, R47, R0, R47 ;  /* 0x000000002f2f7223 */ /* 0x000fce000000002f */
.L_x_2132:
[----:B------:R-:W-:Y:S05]  /*3110*/  BSYNC.RECONVERGENT B1 ;  /* 0x0000000000017941 */ /* 0x000fea0003800200 */
.L_x_2130:
        /* <DEDUP_REMOVED lines=26> */
[----:B------:R-:W-:Y:S01]  /*32c0*/  MOV R45, R47 ;  /* 0x0000002f002d7202 */ /* 0x000fe20000000f00 */
[----:B------:R-:W-:Y:S06]  /*32d0*/  BRA `(.L_x_2135) ;  /* 0x0000000000107947 */ /* 0x000fec0003800000 */
.L_x_2134:
[----:B------:R-:W0:Y:S02]  /*32e0*/  MUFU.RCP R45, R36 ;  /* 0x00000024002d7308 */ /* 0x000e240000001000 */
[----:B0-----:R-:W-:-:S04]  /*32f0*/  FFMA R0, R36, R45, -1 ;  /* 0xbf80000024007423 */ /* 0x001fc8000000002d */
[----:B------:R-:W-:-:S04]  /*3300*/  FADD.FTZ R0, -R0, -RZ ;  /* 0x800000ff00007221 */ /* 0x000fc80000010100 */
[----:B------:R-:W-:-:S07]  /*3310*/  FFMA R45, R45, R0, R45 ;  /* 0x000000002d2d7223 */ /* 0x000fce000000002d */
.L_x_2135:
[----:B------:R-:W-:Y:S05]  /*3320*/  BSYNC.RECONVERGENT B1 ;  /* 0x0000000000017941 */ /* 0x000fea0003800200 */
.L_x_2133:
[----:B------:R-:W-:Y:S01]  /*3330*/  ISETP.GE.U32.AND P0, PT, R4, UR7, PT ;  /* 0x0000000704007c0c */ /* 0x000fe2000bf06070 */
[----:B------:R-:W-:Y:S01]  /*3340*/  FMUL R53, R37, UR23 ;  /* 0x0000001725357c20 */ /* 0x000fe20008400000 */
[----:B------:R-:W-:Y:S01]  /*3350*/  FMUL R36, R32, UR23 ;  /* 0x0000001720247c20 */ /* 0x000fe20008400000 */
[----:B------:R-:W-:Y:S01]  /*3360*/  FMUL R55, R35, UR23 ;  /* 0x0000001723377c20 */ /* 0x000fe20008400000 */
[----:B------:R-:W-:Y:S01]  /*3370*/  ISETP.GE.U32.OR P0, PT, R42, UR14, P0 ;  /* 0x0000000e2a007c0c */ /* 0x000fe20008706470 */
[----:B------:R-:W-:Y:S01]  /*3380*/  FMUL R42, R28, UR23 ;  /* 0x000000171c2a7c20 */ /* 0x000fe20008400000 */
[----:B------:R-:W-:Y:S01]  /*3390*/  F2FP.SATFINITE.E5M2.F32.PACK_AB_MERGE_C R53, RZ, R53, RZ ;  /* 0x00000035ff35723e */ /* 0x000fe200048060ff */
[----:B------:R-:W-:Y:S01]  /*33a0*/  FMUL R2, R20, UR23 ;  /* 0x0000001714027c20 */ /* 0x000fe20008400000 */
[----:B------:R-:W-:Y:S01]  /*33b0*/  F2FP.SATFINITE.E5M2.F32.PACK_AB_MERGE_C R36, RZ, R36, RZ ;  /* 0x00000024ff24723e */ /* 0x000fe200048060ff */
[----:B------:R-:W-:Y:S01]  /*33c0*/  FMUL R34, R6, UR23 ;  /* 0x0000001706227c20 */ /* 0x000fe20008400000 */
[----:B------:R-:W-:Y:S01]  /*33d0*/  F2FP.SATFINITE.E5M2.F32.PACK_AB_MERGE_C R55, RZ, R55, RZ ;  /* 0x00000037ff37723e */ /* 0x000fe200048060ff */
[----:B------:R-:W-:Y:S01]  /*33e0*/  BSSY.RECONVERGENT B0, `(.L_x_2136) ;  /* 0x0000024000007945 */ /* 0x000fe20003800200 */
[----:B------:R-:W-:-:S02]  /*33f0*/  F2FP.SATFINITE.E5M2.F32.PACK_AB_MERGE_C R42, RZ, R42, RZ ;  /* 0x0000002aff2a723e */ /* 0x000fc400048060ff */
[----:B------:R-:W-:Y:S02]  /*3400*/  F2FP.SATFINITE.E5M2.F32.PACK_AB_MERGE_C R2, RZ, R2, RZ ;  /* 0x00000002ff02723e */ /* 0x000fe400048060ff */
        /* <DEDUP_REMOVED lines=15> */
[----:B------:R-:W-:Y:S02]  /*3500*/  F2FP.SATFINITE.E5M2.F32.PACK_AB_MERGE_C R43, RZ, R43, RZ ;  /* 0x0000002bff2b723e */ /* 0x000fe400048060ff */
[----:B------:R-:W-:Y:S02]  /*3510*/  @!P0 LEA R48, P1, R0, UR8, 0x1 ;  /* 0x0000000800308c11 */ /* 0x000fe4000f8208ff */
[----:B-1----:R-:W-:Y:S02]  /*3520*/  @!P0 PRMT R51, R2, 0x7604, R43 ;  /* 0x0000760402338816 */ /* 0x002fe4000000002b */
[----:B------:R-:W-:Y:S01]  /*3530*/  @!P0 LEA.HI.X R49, R0, UR9, R49, 0x1, P1 ;  /* 0x0000000900318c11 */ /* 0x000fe200088f0c31 */
[----:B------:R-:W-:Y:S01]  /*3540*/  FMUL R0, R27, UR23 ;  /* 0x000000171b007c20 */ /* 0x000fe20008400000 */
[----:B0-----:R-:W-:-:S03]  /*3550*/  F2FP.SATFINITE.E5M2.F32.PACK_AB_MERGE_C R47, RZ, R34, RZ ;  /* 0x00000022ff2f723e */ /* 0x001fc600048060ff */
[----:B------:R0:W-:Y:S01]  /*3560*/  @!P0 STG.E.U16 desc[UR24][R48.64], R51 ;  /* 0x0000003330008986 */ /* 0x0001e2000c101518 */
[----:B------:R-:W-:Y:S01]  /*3570*/  F2FP.SATFINITE.E5M2.F32.PACK_AB_MERGE_C R0, RZ, R0, RZ ;  /* 0x00000000ff00723e */ /* 0x000fe200048060ff */
        /* <DEDUP_REMOVED lines=10> */
.L_x_2137:
[----:B------:R-:W-:Y:S05]  /*3620*/  BSYNC.RECONVERGENT B0 ;  /* 0x0000000000007941 */ /* 0x000fea0003800200 */
.L_x_2136:
        /* <DEDUP_REMOVED lines=9> */
[----:B------:R-:W-:Y:S01]  /*36c0*/  F2FP.SATFINITE.E5M2.F32.PACK_AB_MERGE_C R32, RZ, R32, RZ ;  /* 0x00000020ff20723e */ /* 0x000fe200048060ff */
[----:B------:R-:W-:Y:S01]  /*36d0*/  FMUL R46, R8, UR23 ;  /* 0x00000017082e7c20 */ /* 0x000fe20008400000 */
[----:B------:R-:W-:Y:S01]  /*36e0*/  F2FP.SATFINITE.E5M2.F32.PACK_AB_MERGE_C R49, RZ, R49, RZ ;  /* 0x00000031ff31723e */ /* 0x000fe200048060ff */
[----:B------:R-:W-:Y:S01]  /*36f0*/  FMUL R10, R10, R45 ;  /* 0x0000002d0a0a7220 */ /* 0x000fe20000400000 */
[----:B------:R-:W-:Y:S01]  /*3700*/  F2FP.SATFINITE.E5M2.F32.PACK_AB_MERGE_C R51, RZ, R51, RZ ;  /* 0x00000033ff33723e */ /* 0x000fe200048060ff */
[----:B------:R-:W-:Y:S01]  /*3710*/  BSSY.RECONVERGENT B0, `(.L_x_2138) ;  /* 0x000002d000007945 */ /* 0x000fe20003800200 */
[----:B------:R-:W-:Y:S01]  /*3720*/  @!P0 PRMT R61, R49, 0x7604, R32 ;  /* 0x00007604313d8816 */ /* 0x000fe20000000020 */
[----:B------:R-:W-:Y:S01]  /*3730*/  FMUL R10, R23, R10 ;  /* 0x0000000a170a7220 */ /* 0x000fe20000400000 */
[----:B------:R-:W-:-:S02]  /*3740*/  F2FP.SATFINITE.E5M2.F32.PACK_AB_MERGE_C R44, RZ, R44, RZ ;  /* 0x0000002cff2c723e */ /* 0x000fc400048060ff */
[----:B------:R-:W-:Y:S01]  /*3750*/  F2FP.SATFINITE.E5M2.F32.PACK_AB_MERGE_C R46, RZ, R46, RZ ;  /* 0x0000002eff2e723e */ /* 0x000fe200048060ff */
        /* <DEDUP_REMOVED lines=13> */
[----:B------:R-:W-:Y:S01]  /*3830*/  F2FP.SATFINITE.E5M2.F32.PACK_AB_MERGE_C R57, RZ, R57, RZ ;  /* 0x00000039ff39723e */ /* 0x000fe200048060ff */
        /* <DEDUP_REMOVED lines=11> */
[----:B------:R-:W-:Y:S02]  /*38f0*/  F2FP.SATFINITE.E5M2.F32.PACK_AB_MERGE_C R59, RZ, R59, RZ ;  /* 0x0000003bff3b723e */ /* 0x000fe400048060ff */
[----:B------:R-:W-:Y:S02]  /*3900*/  F2FP.SATFINITE.E5M2.F32.PACK_AB_MERGE_C R48, RZ, R48, RZ ;  /* 0x00000030ff30723e */ /* 0x000fe400048060ff */
        /* <DEDUP_REMOVED lines=13> */
.L_x_2139:
[----:B------:R-:W-:Y:S05]  /*39e0*/  BSYNC.RECONVERGENT B0 ;  /* 0x0000000000007941 */ /* 0x000fea0003800200 */
.L_x_2138:
        /* <DEDUP_REMOVED lines=109> */
.L_x_2141:
[----:B------:R-:W-:Y:S05]  /*40c0*/  BSYNC.RECONVERGENT B0 ;  /* 0x0000000000007941 */ /* 0x000fea0003800200 */
.L_x_2140:
        /* <DEDUP_REMOVED lines=30> */
.L_x_2143:
[----:B------:R-:W-:Y:S05]  /*42b0*/  BSYNC.RECONVERGENT B0 ;  /* 0x0000000000007941 */ /* 0x000fea0003800200 */
.L_x_2142:
        /* <DEDUP_REMOVED lines=27> */
.L_x_2145:
[----:B------:R-:W-:Y:S05]  /*4470*/  BSYNC.RECONVERGENT B0 ;  /* 0x0000000000007941 */ /* 0x000fea0003800200 */
.L_x_2144:
[----:B------:R-:W-:Y:S01]  /*4480*/  BSSY.RECONVERGENT B1, `(.L_x_2146) ;  /* 0x000000c000017945 */ /* 0x000fe20003800200 */
[----:B0-----:R-:W-:Y:S01]  /*4490*/  LOP3.LUT R27, R0, 0x1f, RZ, 0xc0, !PT ;  /* 0x0000001f001b7812 */ /* 0x001fe200078ec0ff */
[----:B------:R-:W-:Y:S02]  /*44a0*/  IMAD.X R33, RZ, RZ, R28, P2 ;  /* 0x000000ffff217224 */ /* 0x000fe400010e061c */
[----:B------:R-:W-:Y:S05]  /*44b0*/  @P0 BRA `(.L_x_2147) ;  /* 0x0000000000100947 */ /* 0x000fea0003800000 */
[----:B------:R-:W-:Y:S02]  /*44c0*/  MOV R0, R2 ;  /* 0x0000000200007202 */ /* 0x000fe40000000f00 */
[----:B------:R-:W-:-:S07]  /*44d0*/  MOV R2, 0x44f0 ;  /* 0x000044f000027802 */ /* 0x000fce0000000f00 */
[----:B-----5:R-:W-:Y:S05]  /*44e0*/  CALL.REL.NOINC `($__internal_25_$__cuda_sm20_rcp_rn_f32_slowpath) ;  /* 0x000000a000b07944 */ /* 0x020fea0003c00000 */
[----:B------:R-:W-:Y:S05]  /*44f0*/  BRA `(.L_x_2148) ;  /* 0x0000000000107947 */ /* 0x000fea0003800000 */
.L_x_2147:
[----:B------:R-:W0:Y:S02]  /*4500*/  MUFU.RCP R47, R2 ;  /* 0x00000002002f7308 */ /* 0x000e240000001000 */
[----:B0-----:R-:W-:-:S04]  /*4510*/  FFMA R0, R2, R47, -1 ;  /* 0xbf80000002007423 */ /* 0x001fc8000000002f */
[----:B------:R-:W-:-:S04]  /*4520*/  FADD.FTZ R0, -R0, -RZ ;  /* 0x800000ff00007221 */ /* 0x000fc80000010100 */
[----:B------:R-:W-:-:S07]  /*4530*/  FFMA R47, R47, R0, R47 ;  /* 0x000000002f2f7223 */ /* 0x000fce000000002f */
.L_x_2148:
[----:B------:R-:W-:Y:S05]  /*4540*/  BSYNC.RECONVERGENT B1 ;  /* 0x0000000000017941 */ /* 0x000fea0003800200 */
.L_x_2146:
        /* <DEDUP_REMOVED lines=27> */
.L_x_2150:
[----:B------:R-:W0:Y:S02]  /*4700*/  MUFU.RCP R47, R20 ;  /* 0x00000014002f7308 */ /* 0x000e240000001000 */
[----:B0-----:R-:W-:-:S04]  /*4710*/  FFMA R0, R20, R47, -1 ;  /* 0xbf80000014007423 */ /* 0x001fc8000000002f */
[----:B------:R-:W-:-:S04]  /*4720*/  FADD.FTZ R0, -R0, -RZ ;  /* 0x800000ff00007221 */ /* 0x000fc80000010100 */
[----:B------:R-:W-:-:S07]  /*4730*/  FFMA R47, R47, R0, R47 ;  /* 0x000000002f2f7223 */ /* 0x000fce000000002f */
.L_x_2151:
[----:B------:R-:W-:Y:S05]  /*4740*/  BSYNC.RECONVERGENT B1 ;  /* 0x0000000000017941 */ /* 0x000fea0003800200 */
.L_x_2149:
        /* <DEDUP_REMOVED lines=23> */
.L_x_2153:
[----:B------:R-:W0:Y:S02]  /*48c0*/  MUFU.RCP R47, R2 ;  /* 0x00000002002f7308 */ /* 0x000e240000001000 */
[----:B0-----:R-:W-:-:S04]  /*48d0*/  FFMA R0, R2, R47, -1 ;  /* 0xbf80000002007423 */ /* 0x001fc8000000002f */
[----:B------:R-:W-:-:S04]  /*48e0*/  FADD.FTZ R0, -R0, -RZ ;  /* 0x800000ff00007221 */ /* 0x000fc80000010100 */
[----:B------:R-:W-:-:S07]  /*48f0*/  FFMA R47, R47, R0, R47 ;  /* 0x000000002f2f7223 */ /* 0x000fce000000002f */
.L_x_2154:
[----:B------:R-:W-:Y:S05]  /*4900*/  BSYNC.RECONVERGENT B1 ;  /* 0x0000000000017941 */ /* 0x000fea0003800200 */
.L_x_2152:
        /* <DEDUP_REMOVED lines=27> */
.L_x_2156:
[----:B------:R-:W0:Y:S02]  /*4ac0*/  MUFU.RCP R47, R36 ;  /* 0x00000024002f7308 */ /* 0x000e240000001000 */
[----:B0-----:R-:W-:-:S04]  /*4ad0*/  FFMA R0, R36, R47, -1 ;  /* 0xbf80000024007423 */ /* 0x001fc8000000002f */
[----:B------:R-:W-:-:S04]  /*4ae0*/  FADD.FTZ R0, -R0, -RZ ;  /* 0x800000ff00007221 */ /* 0x000fc80000010100 */
[----:B------:R-:W-:-:S07]  /*4af0*/  FFMA R47, R47, R0, R47 ;  /* 0x000000002f2f7223 */ /* 0x000fce000000002f */
.L_x_2157:
[----:B------:R-:W-:Y:S05]  /*4b00*/  BSYNC.RECONVERGENT B1 ;  /* 0x0000000000017941 */ /* 0x000fea0003800200 */
.L_x_2155:
        /* <DEDUP_REMOVED lines=23> */
.L_x_2159:
[----:B------:R-:W0:Y:S02]  /*4c80*/  MUFU.RCP R47, R22 ;  /* 0x00000016002f7308 */ /* 0x000e240000001000 */
[----:B0-----:R-:W-:-:S04]  /*4c90*/  FFMA R0, R22, R47, -1 ;  /* 0xbf80000016007423 */ /* 0x001fc8000000002f */
[----:B------:R-:W-:-:S04]  /*4ca0*/  FADD.FTZ R0, -R0, -RZ ;  /* 0x800000ff00007221 */ /* 0x000fc80000010100 */
[----:B------:R-:W-:-:S07]  /*4cb0*/  FFMA R47, R47, R0, R47 ;  /* 0x000000002f2f7223 */ /* 0x000fce000000002f */
.L_x_2160:
[----:B------:R-:W-:Y:S05]  /*4cc0*/  BSYNC.RECONVERGENT B1 ;  /* 0x0000000000017941 */ /* 0x000fea0003800200 */
.L_x_2158:
        /* <DEDUP_REMOVED lines=27> */
.L_x_2162:
[----:B------:R-:W0:Y:S02]  /*4e80*/  MUFU.RCP R47, R20 ;  /* 0x00000014002f7308 */ /* 0x000e240000001000 */
[----:B0-----:R-:W-:-:S04]  /*4e90*/  FFMA R0, R20, R47, -1 ;  /* 0xbf80000014007423 */ /* 0x001fc8000000002f */
[----:B------:R-:W-:-:S04]  /*4ea0*/  FADD.FTZ R0, -R0, -RZ ;  /* 0x800000ff00007221 */ /* 0x000fc80000010100 */
[----:B------:R-:W-:-:S07]  /*4eb0*/  FFMA R47, R47, R0, R47 ;  /* 0x000000002f2f7223 */ /* 0x000fce000000002f */
.L_x_2163:
[----:B------:R-:W-:Y:S05]  /*4ec0*/  BSYNC.RECONVERGENT B1 ;  /* 0x0000000000017941 */ /* 0x000fea0003800200 */
.L_x_2161:
        /* <DEDUP_REMOVED lines=23> */
.L_x_2165:
[----:B------:R-:W0:Y:S02]  /*5040*/  MUFU.RCP R47, R20 ;  /* 0x00000014002f7308 */ /* 0x000e240000001000 */
[----:B0-----:R-:W-:-:S04]  /*5050*/  FFMA R0, R20, R47, -1 ;  /* 0xbf80000014007423 */ /* 0x001fc8000000002f */
[----:B------:R-:W-:-:S04]  /*5060*/  FADD.FTZ R0, -R0, -RZ ;  /* 0x800000ff00007221 */ /* 0x000fc80000010100 */
[----:B------:R-:W-:-:S07]  /*5070*/  FFMA R47, R47, R0, R47 ;  /* 0x000000002f2f7223 */ /* 0x000fce000000002f */
.L_x_2166:
[----:B------:R-:W-:Y:S05]  /*5080*/  BSYNC.RECONVERGENT B1 ;  /* 0x0000000000017941 */ /* 0x000fea0003800200 */
.L_x_2164:
        /* <DEDUP_REMOVED lines=27> */
.L_x_2168:
[----:B------:R-:W0:Y:S02]  /*5240*/  MUFU.RCP R47, R36 ;  /* 0x00000024002f7308 */ /* 0x000e240000001000 */
[----:B0-----:R-:W-:-:S04]  /*5250*/  FFMA R0, R36, R47, -1 ;  /* 0xbf80000024007423 */ /* 0x001fc8000000002f */
[----:B------:R-:W-:-:S04]  /*5260*/  FADD.FTZ R0, -R0, -RZ ;  /* 0x800000ff00007221 */ /* 0x000fc80000010100 */
[----:B------:R-:W-:-:S07]  /*5270*/  FFMA R47, R47, R0, R47 ;  /* 0x000000002f2f7223 */ /* 0x000fce000000002f */
.L_x_2169:
[----:B------:R-:W-:Y:S05]  /*5280*/  BSYNC.RECONVERGENT B1 ;  /* 0x0000000000017941 */ /* 0x000fea0003800200 */
.L_x_2167:
        /* <DEDUP_REMOVED lines=23> */
.L_x_2171:
[----:B------:R-:W0:Y:S02]  /*5400*/  MUFU.RCP R47, R20 ;  /* 0x00000014002f7308 */ /* 0x000e240000001000 */
[----:B0-----:R-:W-:-:S04]  /*5410*/  FFMA R0, R20, R47, -1 ;  /* 0xbf80000014007423 */ /* 0x001fc8000000002f */
[----:B------:R-:W-:-:S04]  /*5420*/  FADD.FTZ R0, -R0, -RZ ;  /* 0x800000ff00007221 */ /* 0x000fc80000010100 */
[----:B------:R-:W-:-:S07]  /*5430*/  FFMA R47, R47, R0, R47 ;  /* 0x000000002f2f7223 */ /* 0x000fce000000002f */
.L_x_2172:
[----:B------:R-:W-:Y:S05]  /*5440*/  BSYNC.RECONVERGENT B1 ;  /* 0x0000000000017941 */ /* 0x000fea0003800200 */
.L_x_2170:
        /* <DEDUP_REMOVED lines=27> */
.L_x_2174:
[----:B------:R-:W0:Y:S02]  /*5600*/  MUFU.RCP R47, R36 ;  /* 0x00000024002f7308 */ /* 0x000e240000001000 */
[----:B0-----:R-:W-:-:S04]  /*5610*/  FFMA R0, R36, R47, -1 ;  /* 0xbf80000024007423 */ /* 0x001fc8000000002f */
[----:B------:R-:W-:-:S04]  /*5620*/  FADD.FTZ R0, -R0, -RZ ;  /* 0x800000ff00007221 */ /* 0x000fc80000010100 */
[----:B------:R-:W-:-:S07]  /*5630*/  FFMA R47, R47, R0, R47 ;  /* 0x000000002f2f7223 */ /* 0x000fce000000002f */
.L_x_2175:
[----:B------:R-:W-:Y:S05]  /*5640*/  BSYNC.RECONVERGENT B1 ;  /* 0x0000000000017941 */ /* 0x000fea0003800200 */
.L_x_2173:
        /* <DEDUP_REMOVED lines=23> */
.L_x_2177:
[----:B------:R-:W0:Y:S02]  /*57c0*/  MUFU.RCP R47, R36 ;  /* 0x00000024002f7308 */ /* 0x000e240000001000 */
[----:B0-----:R-:W-:-:S04]  /*57d0*/  FFMA R0, R36, R47, -1 ;  /* 0xbf80000024007423 */ /* 0x001fc8000000002f */
[----:B------:R-:W-:-:S04]  /*57e0*/  FADD.FTZ R0, -R0, -RZ ;  /* 0x800000ff00007221 */ /* 0x000fc80000010100 */
[----:B------:R-:W-:-:S07]  /*57f0*/  FFMA R47, R47, R0, R47 ;  /* 0x000000002f2f7223 */ /* 0x000fce000000002f */
.L_x_2178:
[----:B------:R-:W-:Y:S05]  /*5800*/  BSYNC.RECONVERGENT B1 ;  /* 0x0000000000017941 */ /* 0x000fea0003800200 */
.L_x_2176:
        /* <DEDUP_REMOVED lines=27> */
.L_x_2180:
[----:B------:R-:W0:Y:S02]  /*59c0*/  MUFU.RCP R47, R18 ;  /* 0x00000012002f7308 */ /* 0x000e240000001000 */
[----:B0-----:R-:W-:-:S04]  /*59d0*/  FFMA R0, R18, R47, -1 ;  /* 0xbf80000012007423 */ /* 0x001fc8000000002f */
[----:B------:R-:W-:-:S04]  /*59e0*/  FADD.FTZ R0, -R0, -RZ ;  /* 0x800000ff00007221 */ /* 0x000fc80000010100 */
[----:B------:R-:W-:-:S07]  /*59f0*/  FFMA R47, R47, R0, R47 ;  /* 0x000000002f2f7223 */ /* 0x000fce000000002f */
.L_x_2181:
[----:B------:R-:W-:Y:S05]  /*5a00*/  BSYNC.RECONVERGENT B1 ;  /* 0x0000000000017941 */ /* 0x000fea0003800200 */
.L_x_2179:
        /* <DEDUP_REMOVED lines=23> */
.L_x_2183:
[----:B------:R-:W0:Y:S02]  /*5b80*/  MUFU.RCP R47, R2 ;  /* 0x00000002002f7308 */ /* 0x000e240000001000 */
[----:B0-----:R-:W-:-:S04]  /*5b90*/  FFMA R0, R2, R47, -1 ;  /* 0xbf80000002007423 */ /* 0x001fc8000000002f */
[----:B------:R-:W-:-:S04]  /*5ba0*/  FADD.FTZ R0, -R0, -RZ ;  /* 0x800000ff00007221 */ /* 0x000fc80000010100 */
[----:B------:R-:W-:-:S07]  /*5bb0*/  FFMA R47, R47, R0, R47 ;  /* 0x000000002f2f7223 */ /* 0x000fce000000002f */
.L_x_2184:
[----:B------:R-:W-:Y:S05]  /*5bc0*/  BSYNC.RECONVERGENT B1 ;  /* 0x0000000000017941 */ /* 0x000fea0003800200 */
.L_x_2182:
        /* <DEDUP_REMOVED lines=27> */
.L_x_2186:
[----:B------:R-:W0:Y:S02]  /*5d80*/  MUFU.RCP R47, R36 ;  /* 0x00000024002f7308 */ /* 0x000e240000001000 */
[----:B0-----:R-:W-:-:S04]  /*5d90*/  FFMA R0, R36, R47, -1 ;  /* 0xbf80000024007423 */ /* 0x001fc8000000002f */
[----:B------:R-:W-:-:S04]  /*5da0*/  FADD.FTZ R0, -R0, -RZ ;  /* 0x800000ff00007221 */ /* 0x000fc80000010100 */
[----:B------:R-:W-:-:S07]  /*5db0*/  FFMA R47, R47, R0, R47 ;  /* 0x000000002f2f7223 */ /* 0x000fce000000002f */
.L_x_2187:
[----:B------:R-:W-:Y:S05]  /*5dc0*/  BSYNC.RECONVERGENT B1 ;  /* 0x0000000000017941 */ /* 0x000fea0003800200 */
.L_x_2185:
        /* <DEDUP_REMOVED lines=23> */
.L_x_2189:
[----:B------:R-:W0:Y:S02]  /*5f40*/  MUFU.RCP R47, R2 ;  /* 0x00000002002f7308 */ /* 0x000e240000001000 */
[----:B0-----:R-:W-:-:S04]  /*5f50*/  FFMA R0, R2, R47, -1 ;  /* 0xbf80000002007423 */ /* 0x001fc8000000002f */
[----:B------:R-:W-:-:S04]  /*5f60*/  FADD.FTZ R0, -R0, -RZ ;  /* 0x800000ff00007221 */ /* 0x000fc80000010100 */
[----:B------:R-:W-:-:S07]  /*5f70*/  FFMA R47, R47, R0, R47 ;  /* 0x000000002f2f7223 */ /* 0x000fce000000002f */
.L_x_2190:
[----:B------:R-:W-:Y:S05]  /*5f80*/  BSYNC.RECONVERGENT B1 ;  /* 0x0000000000017941 */ /* 0x000fea0003800200 */
.L_x_2188:
        /* <DEDUP_REMOVED lines=27> */
.L_x_2192:
[----:B------:R-:W0:Y:S02]  /*6140*/  MUFU.RCP R47, R40 ;  /* 0x00000028002f7308 */ /* 0x000e240000001000 */
[----:B0-----:R-:W-:-:S04]  /*6150*/  FFMA R0, R40, R47, -1 ;  /* 0xbf80000028007423 */ /* 0x001fc8000000002f */
[----:B------:R-:W-:-:S04]  /*6160*/  FADD.FTZ R0, -R0, -RZ ;  /* 0x800000ff00007221 */ /* 0x000fc80000010100 */
[----:B------:R-:W-:-:S07]  /*6170*/  FFMA R47, R47, R0, R47 ;  /* 0x000000002f2f7223 */ /* 0x000fce000000002f */
.L_x_2193:
[----:B------:R-:W-:Y:S05]  /*6180*/  BSYNC.RECONVERGENT B1 ;  /* 0x0000000000017941 */ /* 0x000fea0003800200 */
.L_x_2191:
        /* <DEDUP_REMOVED lines=10> */
[----:B------:R-:W-:Y:S01]  /*6230*/  F2FP.SATFINITE.E5M2.F32.PACK_AB_MERGE_C R19, RZ, R28, RZ ;  /* 0x0000001cff13723e */ /* 0x000fe200048060ff */
[----:B------:R-:W-:Y:S01]  /*6240*/  VIADD R14, R4, 0x3 ;  /* 0x00000003040e7836 */ /* 0x000fe20000000000 */
[----:B------:R-:W-:Y:S01]  /*6250*/  F2FP.SATFINITE.E5M2.F32.PACK_AB_MERGE_C R36, RZ, R36, RZ ;  /* 0x00000024ff24723e */ /* 0x000fe200048060ff */
[----:B------:R-:W-:Y:S01]  /*6260*/  FMUL R47, R26, UR23 ;  /* 0x000000171a2f7c20 */ /* 0x000fe20008400000 */
[----:B------:R-:W-:Y:S04]  /*6270*/  BSSY.RECONVERGENT B0, `(.L_x_2194) ;  /* 0x0000036000007945 */ /* 0x000fe80003800200 */
[----:B------:R-:W-:-:S03]  /*6280*/  F2FP.SATFINITE.E5M2.F32.PACK_AB_MERGE_C R47, RZ, R47, RZ ;  /* 0x0000002fff2f723e */ /* 0x000fc600048060ff */
        /* <DEDUP_REMOVED lines=14> */
[----:B------:R-:W-:Y:S02]  /*6370*/  F2FP.SATFINITE.E5M2.F32.PACK_AB_MERGE_C R29, RZ, R24, RZ ;  /* 0x00000018ff1d723e */ /* 0x000fe400048060ff */
[----:B------:R-:W-:Y:S02]  /*6380*/  @!P0 LEA R24, P2, R32, UR8, 0x1 ;  /* 0x0000000820188c11 */ /* 0x000fe4000f8408ff */
[----:B------:R-:W-:Y:S02]  /*6390*/  F2FP.SATFINITE.E5M2.F32.PACK_AB_MERGE_C R0, RZ, R0, RZ ;  /* 0x00000000ff00723e */ /* 0x000fe400048060ff */
[----:B------:R-:W-:-:S02]  /*63a0*/  LOP3.LUT R11, R19, 0xff, RZ, 0xc0, !PT ;  /* 0x000000ff130b7812 */ /* 0x000fc400078ec0ff */
[----:B------:R-:W-:Y:S02]  /*63b0*/  F2FP.SATFINITE.E5M2.F32.PACK_AB_MERGE_C R23, RZ, R23, RZ ;  /* 0x00000017ff17723e */ /* 0x000fe400048060ff */
[----:B------:R-:W-:Y:S02]  /*63c0*/  F2FP.SATFINITE.E5M2.F32.PACK_AB_MERGE_C R2, RZ, R2, RZ ;  /* 0x00000002ff02723e */ /* 0x000fe400048060ff */
        /* <DEDUP_REMOVED lines=17> */
[----:B0-----:R-:W-:Y:S02]  /*64e0*/  F2FP.SATFINITE.E5M2.F32.PACK_AB_MERGE_C R44, RZ, R21, RZ ;  /* 0x00000015ff2c723e */ /* 0x001fe400048060ff */
[----:B------:R-:W-:Y:S02]  /*64f0*/  @!P0 LEA.HI.X R21, R32, UR12, R33, 0x1, P2 ;  /* 0x0000000c20158c11 */ /* 0x000fe400090f0c21 */
[----:B------:R-:W-:Y:S02]  /*6500*/  F2FP.SATFINITE.E5M2.F32.PACK_AB_MERGE_C R24, RZ, R31, RZ ;  /* 0x0000001fff18723e */ /* 0x000fe400048060ff */
[----:B------:R-:W-:Y:S02]  /*6510*/  F2FP.SATFINITE.E5M2.F32.PACK_AB_MERGE_C R25, RZ, R13, RZ ;  /* 0x0000000dff19723e */ /* 0x000fe400048060ff */
        /* <DEDUP_REMOVED lines=11> */
.L_x_2195:
[----:B------:R-:W-:Y:S05]  /*65d0*/  BSYNC.RECONVERGENT B0 ;  /* 0x0000000000007941 */ /* 0x000fea0003800200 */
.L_x_2194:
        /* <DEDUP_REMOVED lines=8> */
[----:B------:R-:W-:Y:S01]  /*6660*/  F2FP.SATFINITE.E5M2.F32.PACK_AB_MERGE_C R41, RZ, R41, RZ ;  /* 0x00000029ff29723e */ /* 0x000fe200048060ff */
[----:B------:R-:W1:Y:S01]  /*6670*/  LDC.64 R28, c[0x0][0x3b8] ;  /* 0x0000ee00ff1c7b82 */ /* 0x000e620000000a00 */
[----:B------:R-:W-:Y:S01]  /*6680*/  F2FP.SATFINITE.E5M2.F32.PACK_AB_MERGE_C R22, RZ, R22, RZ ;  /* 0x00000016ff16723e */ /* 0x000fe200048060ff */
[----:B------:R-:W-:Y:S01]  /*6690*/  BSSY.RECONVERGENT B0, `(.L_x_2196) ;  /* 0x0000022000007945 */ /* 0x000fe20003800200 */
[----:B------:R-:W-:-:S02]  /*66a0*/  F2FP.SATFINITE.E5M2.F32.PACK_AB_MERGE_C R55, RZ, R55, RZ ;  /* 0x00000037ff37723e */ /* 0x000fc400048060ff */
[----:B------:R-:W-:Y:S02]  /*66b0*/  F2FP.SATFINITE.E5M2.F32.PACK_AB_MERGE_C R14, RZ, R14, RZ ;  /* 0x0000000eff0e723e */ /* 0x000fe400048060ff */
        /* <DEDUP_REMOVED lines=15> */
[----:B------:R-:W-:-:S02]  /*67b0*/  F2FP.SATFINITE.E5M2.F32.PACK_AB_MERGE_C R17, RZ, R17, RZ ;  /* 0x00000011ff11723e */ /* 0x000fc400048060ff */
[----:B------:R-:W-:Y:S02]  /*67c0*/  LOP3.LUT R45, R45, 0x1f0, RZ, 0xc0, !PT ;  /* 0x000001f02d2d7812 */ /* 0x000fe400078ec0ff */
[----:B------:R-:W-:Y:S02]  /*67d0*/  SHF.L.U64.HI R31, R28, 0x2, R29 ;  /* 0x000000021c1f7819 */ /* 0x000fe4000001021d */
[----:B------:R-:W-:Y:S02]  /*67e0*/  LOP3.LUT R49, R49, 0x1f, RZ, 0xc0, !PT ;  /* 0x0000001f31317812 */ /* 0x000fe400078ec0ff */
[----:B------:R-:W-:Y:S01]  /*67f0*/  F2FP.SATFINITE.E5M2.F32.PACK_AB_MERGE_C R26, RZ, R26, RZ ;  /* 0x0000001aff1a723e */ /* 0x000fe200048060ff */
        /* <DEDUP_REMOVED lines=11> */
.L_x_2197:
[----:B------:R-:W-:Y:S05]  /*68b0*/  BSYNC.RECONVERGENT B0 ;  /* 0x0000000000007941 */ /* 0x000fea0003800200 */
.L_x_2196:
        /* <DEDUP_REMOVED lines=91> */
.L_x_2199:
[----:B------:R-:W-:Y:S05]  /*6e70*/  BSYNC.RECONVERGENT B0 ;  /* 0x0000000000007941 */ /* 0x000fea0003800200 */
.L_x_2198:
        /* <DEDUP_REMOVED lines=29> */
.L_x_2201:
[----:B------:R-:W-:Y:S05]  /*7050*/  BSYNC.RECONVERGENT B0 ;  /* 0x0000000000007941 */ /* 0x000fea0003800200 */
.L_x_2200:
        /* <DEDUP_REMOVED lines=24> */
.L_x_2203:
[----:B------:R-:W-:Y:S05]  /*71e0*/  BSYNC.RECONVERGENT B0 ;  /* 0x0000000000007941 */ /* 0x000fea0003800200 */
.L_x_2202:
        /* <DEDUP_REMOVED lines=26> */
.L_x_2205:
[----:B------:R-:W0:Y:S02]  /*7390*/  MUFU.RCP R47, R36 ;  /* 0x00000024002f7308 */ /* 0x000e240000001000 */
[----:B0-----:R-:W-:-:S04]  /*73a0*/  FFMA R0, R36, R47, -1 ;  /* 0xbf80000024007423 */ /* 0x001fc8000000002f */
[----:B------:R-:W-:-:S04]  /*73b0*/  FADD.FTZ R0, -R0, -RZ ;  /* 0x800000ff00007221 */ /* 0x000fc80000010100 */
[----:B------:R-:W-:-:S07]  /*73c0*/  FFMA R47, R47, R0, R47 ;  /* 0x000000002f2f7223 */ /* 0x000fce000000002f */
.L_x_2206:
[----:B------:R-:W-:Y:S05]  /*73d0*/  BSYNC.RECONVERGENT B1 ;  /* 0x0000000000017941 */ /* 0x000fea0003800200 */
.L_x_2204:
        /* <DEDUP_REMOVED lines=25> */
[----:B------:R-:W-:Y:S05]  /*7570*/  CALL.REL.NOINC `($__internal_25_$__cuda_sm20_rcp_rn_f32_slowpath) ;  /* 0x00000070008c7944 */ /* 0x000fea0003c00000 */
[----:B------:R-:W-:Y:S05]  /*7580*/  BRA `(.L_x_2209) ;  /* 0x0000000000107947 */ /* 0x000fea0003800000 */
.L_x_2208:
[----:B------:R-:W0:Y:S02]  /*7590*/  MUFU.RCP R47, R36 ;  /* 0x00000024002f7308 */ /* 0x000e240000001000 */
[----:B0-----:R-:W-:-:S04]  /*75a0*/  FFMA R0, R36, R47, -1 ;  /* 0xbf80000024007423 */ /* 0x001fc8000000002f */
[----:B------:R-:W-:-:S04]  /*75b0*/  FADD.FTZ R0, -R0, -RZ ;  /* 0x800000ff00007221 */ /* 0x000fc80000010100 */
[----:B------:R-:W-:-:S07]  /*75c0*/  FFMA R47, R47, R0, R47 ;  /* 0x000000002f2f7223 */ /* 0x000fce000000002f */
.L_x_2209:
[----:B------:R-:W-:Y:S05]  /*75d0*/  BSYNC.RECONVERGENT B1 ;  /* 0x0000000000017941 */ /* 0x000fea0003800200 */
.L_x_2207:
        /* <DEDUP_REMOVED lines=21> */
[----:B------:R-:W-:Y:S05]  /*7730*/  CALL.REL.NOINC `($__internal_25_$__cuda_sm20_rcp_rn_f32_slowpath) ;  /* 0x00000070001c7944 */ /* 0x000fea0003c00000 */
[----:B------:R-:W-:Y:S05]  /*7740*/  BRA `(.L_x_2212) ;  /* 0x0000000000107947 */ /* 0x000fea0003800000 */
.L_x_2211:
[----:B------:R-:W0:Y:S02]  /*7750*/  MUFU.RCP R47, R2 ;  /* 0x00000002002f7308 */ /* 0x000e240000001000 */
[----:B0-----:R-:W-:-:S04]  /*7760*/  FFMA R0, R2, R47, -1 ;  /* 0xbf80000002007423 */ /* 0x001fc8000000002f */
[----:B------:R-:W-:-:S04]  /*7770*/  FADD.FTZ R0, -R0, -RZ ;  /* 0x800000ff00007221 */ /* 0x000fc80000010100 */
[----:B------:R-:W-:-:S07]  /*7780*/  FFMA R47, R47, R0, R47 ;  /* 0x000000002f2f7223 */ /* 0x000fce000000002f */
.L_x_2212:
[----:B------:R-:W-:Y:S05]  /*7790*/  BSYNC.RECONVERGENT B1 ;  /* 0x0000000000017941 */ /* 0x000fea0003800200 */
.L_x_2210:
        /* <DEDUP_REMOVED lines=25> */
[----:B------:R-:W-:Y:S05]  /*7930*/  CALL.REL.NOINC `($__internal_25_$__cuda_sm20_rcp_rn_f32_slowpath) ;  /* 0x0000006c009c7944 */ /* 0x000fea0003c00000 */
[----:B------:R-:W-:Y:S05]  /*7940*/  BRA `(.L_x_2215) ;  /* 0x0000000000107947 */ /* 0x000fea0003800000 */
.L_x_2214:
[----:B------:R-:W0:Y:S02]  /*7950*/  MUFU.RCP R47, R44 ;  /* 0x0000002c002f7308 */ /* 0x000e240000001000 */
[----:B0-----:R-:W-:-:S04]  /*7960*/  FFMA R0, R44, R47, -1 ;  /* 0xbf8000002c007423 */ /* 0x001fc8000000002f */
[----:B------:R-:W-:-:S04]  /*7970*/  FADD.FTZ R0, -R0, -RZ ;  /* 0x800000ff00007221 */ /* 0x000fc80000010100 */
[----:B------:R-:W-:-:S07]  /*7980*/  FFMA R47, R47, R0, R47 ;  /* 0x000000002f2f7223 */ /* 0x000fce000000002f */
.L_x_2215:
[----:B------:R-:W-:Y:S05]  /*7990*/  BSYNC.RECONVERGENT B1 ;  /* 0x0000000000017941 */ /* 0x000fea0003800200 */
.L_x_2213:
        /* <DEDUP_REMOVED lines=21> */
[----:B------:R-:W-:Y:S05]  /*7af0*/  CALL.REL.NOINC `($__internal_25_$__cuda_sm20_rcp_rn_f32_slowpath) ;  /* 0x0000006c002c7944 */ /* 0x000fea0003c00000 */
[----:B------:R-:W-:Y:S05]  /*7b00*/  BRA `(.L_x_2218) ;  /* 0x0000000000107947 */ /* 0x000fea0003800000 */
.L_x_2217:
[----:B------:R-:W0:Y:S02]  /*7b10*/  MUFU.RCP R47, R2 ;  /* 0x00000002002f7308 */ /* 0x000e240000001000 */
[----:B0-----:R-:W-:-:S04]  /*7b20*/  FFMA R0, R2, R47, -1 ;  /* 0xbf80000002007423 */ /* 0x001fc8000000002f */
[----:B------:R-:W-:-:S04]  /*7b30*/  FADD.FTZ R0, -R0, -RZ ;  /* 0x800000ff00007221 */ /* 0x000fc80000010100 */
[----:B------:R-:W-:-:S07]  /*7b40*/  FFMA R47, R47, R0, R47 ;  /* 0x000000002f2f7223 */ /* 0x000fce000000002f */
.L_x_2218:
[----:B------:R-:W-:Y:S05]  /*7b50*/  BSYNC.RECONVERGENT B1 ;  /* 0x0000000000017941 */ /* 0x000fea0003800200 */
.L_x_2216:
        /* <DEDUP_REMOVED lines=25> */
[----:B------:R-:W-:Y:S05]  /*7cf0*/  CALL.REL.NOINC `($__internal_25_$__cuda_sm20_rcp_rn_f32_slowpath) ;  /* 0x0000006800ac7944 */ /* 0x000fea0003c00000 */
[----:B------:R-:W-:Y:S05]  /*7d00*/  BRA `(.L_x_2221) ;  /* 0x0000000000107947 */ /* 0x000fea0003800000 */
.L_x_2220:
[----:B------:R-:W0:Y:S02]  /*7d10*/  MUFU.RCP R47, R44 ;  /* 0x0000002c002f7308 */ /* 0x000e240000001000 */
[----:B0-----:R-:W-:-:S04]  /*7d20*/  FFMA R0, R44, R47, -1 ;  /* 0xbf8000002c007423 */ /* 0x001fc8000000002f */
[----:B------:R-:W-:-:S04]  /*7d30*/  FADD.FTZ R0, -R0, -RZ ;  /* 0x800000ff00007221 */ /* 0x000fc80000010100 */
[----:B------:R-:W-:-:S07]  /*7d40*/  FFMA R47, R47, R0, R47 ;  /* 0x000000002f2f7223 */ /* 0x000fce000000002f */
.L_x_2221:
[----:B------:R-:W-:Y:S05]  /*7d50*/  BSYNC.RECONVERGENT B1 ;  /* 0x0000000000017941 */ /* 0x000fea0003800200 */
.L_x_2219:
        /* <DEDUP_REMOVED lines=21> */
[----:B------:R-:W-:Y:S05]  /*7eb0*/  CALL.REL.NOINC `($__internal_25_$__cuda_sm20_rcp_rn_f32_slowpath) ;  /* 0x00000068003c7944 */ /* 0x000fea0003c00000 */
[----:B------:R-:W-:Y:S05]  /*7ec0*/  BRA `(.L_x_2224) ;  /* 0x0000000000107947 */ /* 0x000fea0003800000 */
.L_x_2223:
[----:B------:R-:W0:Y:S02]  /*7ed0*/  MUFU.RCP R47, R2 ;  /* 0x00000002002f7308 */ /* 0x000e240000001000 */
[----:B0-----:R-:W-:-:S04]  /*7ee0*/  FFMA R0, R2, R47, -1 ;  /* 0xbf80000002007423 */ /* 0x001fc8000000002f */
[----:B------:R-:W-:-:S04]  /*7ef0*/  FADD.FTZ R0, -R0, -RZ ;  /* 0x800000ff00007221 */ /* 0x000fc80000010100 */
[----:B------:R-:W-:-:S07]  /*7f00*/  FFMA R47, R47, R0, R47 ;  /* 0x000000002f2f7223 */ /* 0x000fce000000002f */
.L_x_2224:
[----:B------:R-:W-:Y:S05]  /*7f10*/  BSYNC.RECONVERGENT B1 ;  /* 0x0000000000017941 */ /* 0x000fea0003800200 */
.L_x_2222:
        /* <DEDUP_REMOVED lines=27> */
.L_x_2226:
[----:B------:R-:W0:Y:S02]  /*80d0*/  MUFU.RCP R47, R44 ;  /* 0x0000002c002f7308 */ /* 0x000e240000001000 */
[----:B0-----:R-:W-:-:S04]  /*80e0*/  FFMA R0, R44, R47, -1 ;  /* 0xbf8000002c007423 */ /* 0x001fc8000000002f */
[----:B------:R-:W-:-:S04]  /*80f0*/  FADD.FTZ R0, -R0, -RZ ;  /* 0x800000ff00007221 */ /* 0x000fc80000010100 */
[----:B------:R-:W-:-:S07]  /*8100*/  FFMA R47, R47, R0, R47 ;  /* 0x000000002f2f7223 */ /* 0x000fce000000002f */
.L_x_2227:
[----:B------:R-:W-:Y:S05]  /*8110*/  BSYNC.RECONVERGENT B1 ;  /* 0x0000000000017941 */ /* 0x000fea0003800200 */
.L_x_2225:
        /* <DEDUP_REMOVED lines=23> */
.L_x_2229:
[----:B------:R-:W0:Y:S02]  /*8290*/  MUFU.RCP R47, R2 ;  /* 0x00000002002f7308 */ /* 0x000e240000001000 */
[----:B0-----:R-:W-:-:S04]  /*82a0*/  FFMA R0, R2, R47, -1 ;  /* 0xbf80000002007423 */ /* 0x001fc8000000002f */
[----:B------:R-:W-:-:S04]  /*82b0*/  FADD.FTZ R0, -R0, -RZ ;  /* 0x800000ff00007221 */ /* 0x000fc80000010100 */
[----:B------:R-:W-:-:S07]  /*82c0*/  FFMA R47, R47, R0, R47 ;  /* 0x000000002f2f7223 */ /* 0x000fce000000002f */
.L_x_2230:
[----:B------:R-:W-:Y:S05]  /*82d0*/  BSYNC.RECONVERGENT B1 ;  /* 0x0000000000017941 */ /* 0x000fea0003800200 */
.L_x_2228:
        /* <DEDUP_REMOVED lines=27> */
.L_x_2232:
[----:B------:R-:W0:Y:S02]  /*8490*/  MUFU.RCP R47, R52 ;  /* 0x00000034002f7308 */ /* 0x000e240000001000 */
[----:B0-----:R-:W-:-:S04]  /*84a0*/  FFMA R0, R52, R47, -1 ;  /* 0xbf80000034007423 */ /* 0x001fc8000000002f */
[----:B------:R-:W-:-:S04]  /*84b0*/  FADD.FTZ R0, -R0, -RZ ;  /* 0x800000ff00007221 */ /* 0x000fc80000010100 */
[----:B------:R-:W-:-:S07]  /*84c0*/  FFMA R47, R47, R0, R47 ;  /* 0x000000002f2f7223 */ /* 0x000fce000000002f */
.L_x_2233:
[----:B------:R-:W-:Y:S05]  /*84d0*/  BSYNC.RECONVERGENT B1 ;  /* 0x0000000000017941 */ /* 0x000fea0003800200 */
.L_x_2231:
        /* <DEDUP_REMOVED lines=23> */
.L_x_2235:
[----:B------:R-:W0:Y:S02]  /*8650*/  MUFU.RCP R47, R44 ;  /* 0x0000002c002f7308 */ /* 0x000e240000001000 */
[----:B0-----:R-:W-:-:S04]  /*8660*/  FFMA R0, R44, R47, -1 ;  /* 0xbf8000002c007423 */ /* 0x001fc8000000002f */
[----:B------:R-:W-:-:S04]  /*8670*/  FADD.FTZ R0, -R0, -RZ ;  /* 0x800000ff00007221 */ /* 0x000fc80000010100 */
[----:B------:R-:W-:-:S07]  /*8680*/  FFMA R47, R47, R0, R47 ;  /* 0x000000002f2f7223 */ /* 0x000fce000000002f */
.L_x_2236:
[----:B------:R-:W-:Y:S05]  /*8690*/  BSYNC.RECONVERGENT B1 ;  /* 0x0000000000017941 */ /* 0x000fea0003800200 */
.L_x_2234:
        /* <DEDUP_REMOVED lines=27> */
.L_x_2238:
[----:B------:R-:W0:Y:S02]  /*8850*/  MUFU.RCP R47, R2 ;  /* 0x00000002002f7308 */ /* 0x000e240000001000 */
[----:B0-----:R-:W-:-:S04]  /*8860*/  FFMA R0, R2, R47, -1 ;  /* 0xbf80000002007423 */ /* 0x001fc8000000002f */
[----:B------:R-:W-:-:S04]  /*8870*/  FADD.FTZ R0, -R0, -RZ ;  /* 0x800000ff00007221 */ /* 0x000fc80000010100 */
[----:B------:R-:W-:-:S07]  /*8880*/  FFMA R47, R47, R0, R47 ;  /* 0x000000002f2f7223 */ /* 0x000fce000000002f */
.L_x_2239:
[----:B------:R-:W-:Y:S05]  /*8890*/  BSYNC.RECONVERGENT B1 ;  /* 0x0000000000017941 */ /* 0x000fea0003800200 */
.L_x_2237:
        /* <DEDUP_REMOVED lines=21> */
[----:B------:R-:W-:Y:S05]  /*89f0*/  CALL.REL.NOINC `($__internal_25_$__cuda_sm20_rcp_rn_f32_slowpath) ;  /* 0x0000005c006c7944 */ /* 0x000fea0003c00000 */
[----:B------:R-:W-:Y:S05]  /*8a00*/  BRA `(.L_x_2242) ;  /* 0x0000000000107947 */ /* 0x000fea0003800000 */
.L_x_2241:
[----:B------:R-:W0:Y:S02]  /*8a10*/  MUFU.RCP R47, R2 ;  /* 0x00000002002f7308 */ /* 0x000e240000001000 */
[----:B0-----:R-:W-:-:S04]  /*8a20*/  FFMA R0, R2, R47, -1 ;  /* 0xbf80000002007423 */ /* 0x001fc8000000002f */
[----:B------:R-:W-:-:S04]  /*8a30*/  FADD.FTZ R0, -R0, -RZ ;  /* 0x800000ff00007221 */ /* 0x000fc80000010100 */
[----:B------:R-:W-:-:S07]  /*8a40*/  FFMA R47, R47, R0, R47 ;  /* 0x000000002f2f7223 */ /* 0x000fce000000002f */
.L_x_2242:
[----:B------:R-:W-:Y:S05]  /*8a50*/  BSYNC.RECONVERGENT B1 ;  /* 0x0000000000017941 */ /* 0x000fea0003800200 */
.L_x_2240:
        /* <DEDUP_REMOVED lines=27> */
.L_x_2244:
[----:B------:R-:W0:Y:S02]  /*8c10*/  MUFU.RCP R47, R2 ;  /* 0x00000002002f7308 */ /* 0x000e240000001000 */
[----:B0-----:R-:W-:-:S04]  /*8c20*/  FFMA R0, R2, R47, -1 ;  /* 0xbf80000002007423 */ /* 0x001fc8000000002f */
[----:B------:R-:W-:-:S04]  /*8c30*/  FADD.FTZ R0, -R0, -RZ ;  /* 0x800000ff00007221 */ /* 0x000fc80000010100 */
[----:B------:R-:W-:-:S07]  /*8c40*/  FFMA R47, R47, R0, R47 ;  /* 0x000000002f2f7223 */ /* 0x000fce000000002f */
.L_x_2245:
[----:B------:R-:W-:Y:S05]  /*8c50*/  BSYNC.RECONVERGENT B1 ;  /* 0x0000000000017941 */ /* 0x000fea0003800200 */
.L_x_2243:
        /* <DEDUP_REMOVED lines=23> */
.L_x_2247:
[----:B------:R-:W0:Y:S02]  /*8dd0*/  MUFU.RCP R47, R2 ;  /* 0x00000002002f7308 */ /* 0x000e240000001000 */
[----:B0-----:R-:W-:-:S04]  /*8de0*/  FFMA R0, R2, R47, -1 ;  /* 0xbf80000002007423 */ /* 0x001fc8000000002f */
[----:B------:R-:W-:-:S04]  /*8df0*/  FADD.FTZ R0, -R0, -RZ ;  /* 0x800000ff00007221 */ /* 0x000fc80000010100 */
[----:B------:R-:W-:-:S07]  /*8e00*/  FFMA R47, R47, R0, R47 ;  /* 0x000000002f2f7223 */ /* 0x000fce000000002f */
.L_x_2248:
[----:B------:R-:W-:Y:S05]  /*8e10*/  BSYNC.RECONVERGENT B1 ;  /* 0x0000000000017941 */ /* 0x000fea0003800200 */
.L_x_2246:
        /* <DEDUP_REMOVED lines=25> */
[----:B------:R-:W-:Y:S05]  /*8fb0*/  CALL.REL.NOINC `($__internal_25_$__cuda_sm20_rcp_rn_f32_slowpath) ;  /* 0x0000005400fc7944 */ /* 0x000fea0003c00000 */
[----:B------:R-:W-:Y:S01]  /*8fc0*/  MOV R2, R47 ;  /* 0x0000002f00027202 */ /* 0x000fe20000000f00 */
[----:B------:R-:W-:Y:S06]  /*8fd0*/  BRA `(.L_x_2251) ;  /* 0x0000000000107947 */ /* 0x000fec0003800000 */
.L_x_2250:
[----:B------:R-:W0:Y:S02]  /*8fe0*/  MUFU.RCP R2, R49 ;  /* 0x0000003100027308 */ /* 0x000e240000001000 */
[----:B0-----:R-:W-:-:S04]  /*8ff0*/  FFMA R0, R49, R2, -1 ;  /* 0xbf80000031007423 */ /* 0x001fc80000000002 */
[----:B------:R-:W-:-:S04]  /*9000*/  FADD.FTZ R45, -R0, -RZ ;  /* 0x800000ff002d7221 */ /* 0x000fc80000010100 */
[----:B------:R-:W-:-:S07]  /*9010*/  FFMA R2, R2, R45, R2 ;  /* 0x0000002d02027223 */ /* 0x000fce0000000002 */
.L_x_2251:
[----:B------:R-:W-:Y:S05]  /*9020*/  BSYNC.RECONVERGENT B1 ;  /* 0x0000000000017941 */ /* 0x000fea0003800200 */
.L_x_2249:
[----:B------:R-:W-:Y:S02]  /*9030*/  VIADD R0, R4, 0x2 ;  /* 0x0000000204007836 */ /* 0x000fe40000000000 */
[----:B------:R-:W-:Y:S01]  /*9040*/  FMUL R47, R34, UR23 ;  /* 0x00000017222f7c20 */ /* 0x000fe20008400000 */
[C---:B------:R-:W-:Y:S01]  /*9050*/  FMNMX3 R34, |R33|.reuse, R18, |R34|, !PT ;  /* 0x0000001221227276 */ /* 0x040fe20007800622 */
[----:B------:R-:W-:Y:S01]  /*9060*/  FMUL R49, R36, UR23 ;  /* 0x0000001724317c20 */ /* 0x000fe20008400000 */
[----:B------:R-:W-:Y:S01]  /*9070*/  BSSY.RECONVERGENT B0, `(.L_x_2252) ;  /* 0x000002e000007945 */ /* 0x000fe20003800200 */
[----:B------:R-:W-:Y:S01]  /*9080*/  ISETP.GE.U32.AND P0, PT, R0, UR7, PT ;  /* 0x0000000700007c0c */ /* 0x000fe2000bf06070 */
[----:B------:R-:W-:Y:S01]  /*9090*/  FMUL R0, R33, UR23 ;  /* 0x0000001721007c20 */ /* 0x000fe20008400000 */
[----:B------:R-:W-:Y:S02]  /*90a0*/  F2FP.SATFINITE.E5M2.F32.PACK_AB_MERGE_C R47, RZ, R47, RZ ;  /* 0x0000002fff2f723e */ /* 0x000fe400048060ff */
[----:B------:R-:W-:Y:S01]  /*90b0*/  ISETP.GE.U32.OR P0, PT, R28, UR14, P0 ;  /* 0x0000000e1c007c0c */ /* 0x000fe20008706470 */
[----:B------:R-:W-:Y:S01]  /*90c0*/  FMUL R28, R39, UR23 ;  /* 0x00000017271c7c20 */ /* 0x000fe20008400000 */
[----:B------:R-:W-:-:S02]  /*90d0*/  F2FP.SATFINITE.E5M2.F32.PACK_AB_MERGE_C R0, RZ, R0, RZ ;  /* 0x00000000ff00723e */ /* 0x000fc400048060ff */
[----:B------:R-:W-:Y:S01]  /*90e0*/  FMNMX3 R36, |R36|, R34, |R39|, !PT ;  /* 0x0000002224247276 */ /* 0x000fe20007800627 */
[C---:B------:R-:W-:Y:S01]  /*90f0*/  FMUL R39, R40.reuse, UR23 ;  /* 0x0000001728277c20 */ /* 0x040fe20008400000 */
[----:B------:R-:W-:Y:S02]  /*9100*/  F2FP.SATFINITE.E5M2.F32.PACK_AB_MERGE_C R49, RZ, R49, RZ ;  /* 0x00000031ff31723e */ /* 0x000fe400048060ff */
[----:B------:R-:W-:Y:S02]  /*9110*/  F2FP.SATFINITE.E5M2.F32.PACK_AB_MERGE_C R28, RZ, R28, RZ ;  /* 0x0000001cff1c723e */ /* 0x000fe400048060ff */
[----:B------:R-:W-:Y:S02]  /*9120*/  F2FP.SATFINITE.E5M2.F32.PACK_AB_MERGE_C R39, RZ, R39, RZ ;  /* 0x00000027ff27723e */ /* 0x000fe400048060ff */
[----:B------:R-:W-:Y:S01]  /*9130*/  FMNMX3 R40, |R40|, R36, |R43|, !PT ;  /* 0x0000002428287276 */ /* 0x000fe2000780062b */
[----:B------:R-:W0:Y:S01]  /*9140*/  @!P0 LDC R53, c[0x0][0x3b8] ;  /* 0x0000ee00ff358b82 */ /* 0x000e220000000800 */
[----:B------:R-:W-:Y:S01]  /*9150*/  @!P0 LEA R44, P1, R30, UR8, 0x1 ;  /* 0x000000081e2c8c11 */ /* 0x000fe2000f8208ff */
[----:B------:R-:W-:Y:S01]  /*9160*/  FMUL R36, R9, UR23 ;  /* 0x0000001709247c20 */ /* 0x000fe20008400000 */
[----:B------:R-:W-:-:S02]  /*9170*/  @!P0 PRMT R55, R47, 0x7604, R0 ;  /* 0x000076042f378816 */ /* 0x000fc40000000000 */
[----:B------:R-:W-:Y:S02]  /*9180*/  @!P0 LEA.HI.X R45, R30, UR9, R31, 0x1, P1 ;  /* 0x000000091e2d8c11 */ /* 0x000fe400088f0c1f */
[----:B------:R-:W-:-:S03]  /*9190*/  F2FP.SATFINITE.E5M2.F32.PACK_AB_MERGE_C R36, RZ, R36, RZ ;  /* 0x00000024ff24723e */ /* 0x000fc600048060ff */
        /* <DEDUP_REMOVED lines=9> */
[----:B------:R-:W-:Y:S01]  /*9230*/  F2FP.SATFINITE.E5M2.F32.PACK_AB_MERGE_C R18, RZ, R18, RZ ;  /* 0x00000012ff12723e */ /* 0x000fe200048060ff */
[----:B------:R0:W-:Y:S01]  /*9240*/  @!P0 STG.E.U16 desc[UR24][R52.64], R33 ;  /* 0x0000002134008986 */ /* 0x0001e2000c101518 */
[----:B------:R-:W-:-:S02]  /*9250*/  @!P0 LEA R44, P1, R34, UR8, 0x1 ;  /* 0x00000008222c8c11 */ /* 0x000fc4000f8208ff */
[----:B------:R-:W-:Y:S02]  /*9260*/  @!P0 PRMT R55, R18, 0x7604, R39 ;  /* 0x0000760412378816 */ /* 0x000fe40000000027 */
[----:B------:R-:W-:-:S05]  /*9270*/  @!P0 LEA.HI.X R45, R34, UR9, R45, 0x1, P1 ;  /* 0x00000009222d8c11 */ /* 0x000fca00088f0c2d */
[----:B------:R1:W-:Y:S01]  /*9280*/  @!P0 STG.E.U16 desc[UR24][R44.64], R55 ;  /* 0x000000372c008986 */ /* 0x0003e2000c101518 */
[C---:B0-----:R-:W-:Y:S01]  /*9290*/  FMUL R33, R50.reuse, UR23 ;  /* 0x0000001732217c20 */ /* 0x041fe20008400000 */
[----:B------:R-:W-:-:S04]  /*92a0*/  FMNMX3 R50, |R50|, R40, |R9|, !PT ;  /* 0x0000002832327276 */ /* 0x000fc80007800609 */
[----:B------:R-:W-:Y:S01]  /*92b0*/  F2FP.SATFINITE.E5M2.F32.PACK_AB_MERGE_C R9, RZ, R33, RZ ;  /* 0x00000021ff09723e */ /* 0x000fe200048060ff */
        /* <DEDUP_REMOVED lines=9> */
.L_x_2253:
[----:B------:R-:W-:Y:S05]  /*9350*/  BSYNC.RECONVERGENT B0 ;  /* 0x0000000000007941 */ /* 0x000fea0003800200 */
.L_x_2252:
[----:B-1----:R-:W1:Y:S01]  /*9360*/  @!P0 LDC R45, c[0x0][0x3b8] ;  /* 0x0000ee00ff2d8b82 */ /* 0x002e620000000800 */
[----:B------:R-:W-:Y:S01]  /*9370*/  FMUL R53, R32, UR23 ;  /* 0x0000001720357c20 */ /* 0x000fe20008400000 */
[----:B------:R-:W-:Y:S01]  /*9380*/  FMUL R40, R35, UR23 ;  /* 0x0000001723287c20 */ /* 0x000fe20008400000 */
[----:B0-----:R-:W-:Y:S01]  /*9390*/  @!P0 LEA R42, P1, R30, UR6, 0x1 ;  /* 0x000000061e2a8c11 */ /* 0x001fe2000f8208ff */
[----:B------:R-:W-:Y:S01]  /*93a0*/  FMUL R51, R51, R2 ;  /* 0x0000000233337220 */ /* 0x000fe20000400000 */
[----:B------:R-:W-:Y:S01]  /*93b0*/  FMUL R55, R37, UR23 ;  /* 0x0000001725377c20 */ /* 0x000fe20008400000 */
[----:B------:R-:W-:Y:S01]  /*93c0*/  F2FP.SATFINITE.E5M2.F32.PACK_AB_MERGE_C R53, RZ, R53, RZ ;  /* 0x00000035ff35723e */ /* 0x000fe200048060ff */
[----:B------:R-:W-:Y:S01]  /*93d0*/  FMUL R2, R38, UR23 ;  /* 0x0000001726027c20 */ /* 0x000fe20008400000 */
[----:B------:R-:W-:Y:S01]  /*93e0*/  @!P0 LEA.HI.X R43, R30, UR12, R31, 0x1, P1 ;  /* 0x0000000c1e2b8c11 */ /* 0x000fe200088f0c1f */
[----:B------:R-:W-:Y:S01]  /*93f0*/  FMUL R51, R10, R51 ;  /* 0x000000330a337220 */ /* 0x000fe20000400000 */
[----:B------:R-:W-:Y:S01]  /*9400*/  F2FP.SATFINITE.E5M2.F32.PACK_AB_MERGE_C R40, RZ, R40, RZ ;  /* 0x00000028ff28723e */ /* 0x000fe200048060ff */
[----:B------:R-:W-:Y:S01]  /*9410*/  BSSY.RECONVERGENT B0, `(.L_x_2254) ;  /* 0x0000027000007945 */ /* 0x000fe20003800200 */
[----:B------:R-:W-:-:S02]  /*9420*/  F2FP.SATFINITE.E5M2.F32.PACK_AB_MERGE_C R55, RZ, R55, RZ ;  /* 0x00000037ff37723e */ /* 0x000fc400048060ff */
[----:B------:R-:W-:Y:S02]  /*9430*/  @!P0 PRMT R33, R40, 0x7604, R53 ;  /* 0x0000760428218816 */ /* 0x000fe40000000035 */
[----:B------:R-:W-:Y:S02]  /*9440*/  F2FP.SATFINITE.E5M2.F32.PACK_AB_MERGE_C R2, RZ, R2, RZ ;  /* 0x00000002ff02723e */ /* 0x000fe400048060ff */
        /* <DEDUP_REMOVED lines=15> */
[----:B------:R-:W-:Y:S01]  /*9540*/  F2FP.SATFINITE.E5M2.F32.PACK_AB_MERGE_C R43, RZ, R43, RZ ;  /* 0x0000002bff2b723e */ /* 0x000fe200048060ff */
[----:B------:R0:W-:Y:S01]  /*9550*/  @!P0 STG.E.U16 desc[UR24][R44.64], R57 ;  /* 0x000000392c008986 */ /* 0x0001e2000c101518 */
[----:B------:R-:W-:-:S02]  /*9560*/  @!P0 IADD3.X R34, PT, PT, R31, UR32, RZ, P1, !PT ;  /* 0x000000201f228c10 */ /* 0x000fc40008ffe4ff */
[----:B------:R-:W-:Y:S02]  /*9570*/  F2FP.SATFINITE.E5M2.F32.PACK_AB_MERGE_C R10, RZ, R10, RZ ;  /* 0x0000000aff0a723e */ /* 0x000fe400048060ff */
[C---:B------:R-:W-:Y:S02]  /*9580*/  @!P0 LEA R32, P1, R33.reuse, UR6, 0x1 ;  /* 0x0000000621208c11 */ /* 0x040fe4000f8208ff */
[----:B------:R-:W-:Y:S02]  /*9590*/  @!P0 PRMT R59, R10, 0x7604, R43 ;  /* 0x000076040a3b8816 */ /* 0x000fe4000000002b */
[----:B------:R-:W-:Y:S02]  /*95a0*/  @!P0 LEA.HI.X R33, R33, UR12, R34, 0x1, P1 ;  /* 0x0000000c21218c11 */ /* 0x000fe400088f0c22 */
[----:B------:R-:W-:Y:S01]  /*95b0*/  F2FP.SATFINITE.E5M2.F32.PACK_AB_MERGE_C R0, RZ, R0, RZ ;  /* 0x00000000ff00723e */ /* 0x000fe200048060ff */
[----:B0-----:R-:W-:Y:S02]  /*95c0*/  FMUL R45, R48, UR23 ;  /* 0x00000017302d7c20 */ /* 0x001fe40008400000 */
[----:B------:R0:W-:Y:S03]  /*95d0*/  @!P0 STG.E.U16 desc[UR24][R32.64], R59 ;  /* 0x0000003b20008986 */ /* 0x0001e6000c101518 */
[----:B------:R-:W-:Y:S01]  /*95e0*/  F2FP.SATFINITE.E5M2.F32.PACK_AB_MERGE_C R45, RZ, R45, RZ ;  /* 0x0000002dff2d723e */ /* 0x000fe200048060ff */
        /* <DEDUP_REMOVED lines=9> */
.L_x_2255:
[----:B------:R-:W-:Y:S05]  /*9680*/  BSYNC.RECONVERGENT B0 ;  /* 0x0000000000007941 */ /* 0x000fea0003800200 */
.L_x_2254:
        /* <DEDUP_REMOVED lines=66> */
[----:B------:R-:W-:Y:S05]  /*9ab0*/  CALL.REL.NOINC `($__internal_25_$__cuda_sm20_rcp_rn_f32_slowpath) ;  /* 0x0000004c003c7944 */ /* 0x000fea0003c00000 */
[----:B------:R-:W-:Y:S05]  /*9ac0*/  BRA `(.L_x_2258) ;  /* 0x0000000000107947 */ /* 0x000fea0003800000 */
.L_x_2257:
[----:B------:R-:W0:Y:S02]  /*9ad0*/  MUFU.RCP R0, R37 ;  /* 0x0000002500007308 */ /* 0x000e240000001000 */
[----:B0-----:R-:W-:-:S04]  /*9ae0*/  FFMA R2, R37, R0, -1 ;  /* 0xbf80000025027423 */ /* 0x001fc80000000000 */
[----:B------:R-:W-:-:S04]  /*9af0*/  FADD.FTZ R47, -R2, -RZ ;  /* 0x800000ff022f7221 */ /* 0x000fc80000010100 */
[----:B------:R-:W-:-:S07]  /*9b00*/  FFMA R47, R0, R47, R0 ;  /* 0x0000002f002f7223 */ /* 0x000fce0000000000 */
.L_x_2258:
[----:B------:R-:W-:Y:S05]  /*9b10*/  BSYNC.RECONVERGENT B1 ;  /* 0x0000000000017941 */ /* 0x000fea0003800200 */
.L_x_2256:
        /* <DEDUP_REMOVED lines=27> */
.L_x_2260:
[----:B------:R-:W0:Y:S02]  /*9cd0*/  MUFU.RCP R47, R36 ;  /* 0x00000024002f7308 */ /* 0x000e240000001000 */
[----:B0-----:R-:W-:-:S04]  /*9ce0*/  FFMA R0, R36, R47, -1 ;  /* 0xbf80000024007423 */ /* 0x001fc8000000002f */
[----:B------:R-:W-:-:S04]  /*9cf0*/  FADD.FTZ R0, -R0, -RZ ;  /* 0x800000ff00007221 */ /* 0x000fc80000010100 */
[----:B------:R-:W-:-:S07]  /*9d00*/  FFMA R47, R47, R0, R47 ;  /* 0x000000002f2f7223 */ /* 0x000fce000000002f */
.L_x_2261:
[----:B------:R-:W-:Y:S05]  /*9d10*/  BSYNC.RECONVERGENT B1 ;  /* 0x0000000000017941 */ /* 0x000fea0003800200 */
.L_x_2259:
        /* <DEDUP_REMOVED lines=23> */
.L_x_2263:
[----:B------:R-:W0:Y:S02]  /*9e90*/  MUFU.RCP R47, R2 ;  /* 0x00000002002f7308 */ /* 0x000e240000001000 */
[----:B0-----:R-:W-:-:S04]  /*9ea0*/  FFMA R0, R2, R47, -1 ;  /* 0xbf80000002007423 */ /* 0x001fc8000000002f */
[----:B------:R-:W-:-:S04]  /*9eb0*/  FADD.FTZ R0, -R0, -RZ ;  /* 0x800000ff00007221 */ /* 0x000fc80000010100 */
[----:B------:R-:W-:-:S07]  /*9ec0*/  FFMA R47, R47, R0, R47 ;  /* 0x000000002f2f7223 */ /* 0x000fce000000002f */
.L_x_2264:
[----:B------:R-:W-:Y:S05]  /*9ed0*/  BSYNC.RECONVERGENT B1 ;  /* 0x0000000000017941 */ /* 0x000fea0003800200 */
.L_x_2262:
        /* <DEDUP_REMOVED lines=27> */
.L_x_2266:
[----:B------:R-:W0:Y:S02]  /*a090*/  MUFU.RCP R47, R38 ;  /* 0x00000026002f7308 */ /* 0x000e240000001000 */
[----:B0-----:R-:W-:-:S04]  /*a0a0*/  FFMA R0, R38, R47, -1 ;  /* 0xbf80000026007423 */ /* 0x001fc8000000002f */
[----:B------:R-:W-:-:S04]  /*a0b0*/  FADD.FTZ R0, -R0, -RZ ;  /* 0x800000ff00007221 */ /* 0x000fc80000010100 */
[----:B------:R-:W-:-:S07]  /*a0c0*/  FFMA R47, R47, R0, R47 ;  /* 0x000000002f2f7223 */ /* 0x000fce000000002f */
.L_x_2267:
[----:B------:R-:W-:Y:S05]  /*a0d0*/  BSYNC.RECONVERGENT B1 ;  /* 0x0000000000017941 */ /* 0x000fea0003800200 */
.L_x_2265:
        /* <DEDUP_REMOVED lines=23> */
.L_x_2269:
[----:B------:R-:W0:Y:S02]  /*a250*/  MUFU.RCP R47, R36 ;  /* 0x00000024002f7308 */ /* 0x000e240000001000 */
[----:B0-----:R-:W-:-:S04]  /*a260*/  FFMA R0, R36, R47, -1 ;  /* 0xbf80000024007423 */ /* 0x001fc8000000002f */
[----:B------:R-:W-:-:S04]  /*a270*/  FADD.FTZ R0, -R0, -RZ ;  /* 0x800000ff00007221 */ /* 0x000fc80000010100 */
[----:B------:R-:W-:-:S07]  /*a280*/  FFMA R47, R47, R0, R47 ;  /* 0x000000002f2f7223 */ /* 0x000fce000000002f */
.L_x_2270:
[----:B------:R-:W-:Y:S05]  /*a290*/  BSYNC.RECONVERGENT B1 ;  /* 0x0000000000017941 */ /* 0x000fea0003800200 */
.L_x_2268:
        /* <DEDUP_REMOVED lines=27> */
.L_x_2272:
[----:B------:R-:W0:Y:S02]  /*a450*/  MUFU.RCP R47, R36 ;  /* 0x00000024002f7308 */ /* 0x000e240000001000 */
[----:B0-----:R-:W-:-:S04]  /*a460*/  FFMA R0, R36, R47, -1 ;  /* 0xbf80000024007423 */ /* 0x001fc8000000002f */
[----:B------:R-:W-:-:S04]  /*a470*/  FADD.FTZ R0, -R0, -RZ ;  /* 0x800000ff00007221 */ /* 0x000fc80000010100 */
[----:B------:R-:W-:-:S07]  /*a480*/  FFMA R47, R47, R0, R47 ;  /* 0x000000002f2f7223 */ /* 0x000fce000000002f */
.L_x_2273:
[----:B------:R-:W-:Y:S05]  /*a490*/  BSYNC.RECONVERGENT B1 ;  /* 0x0000000000017941 */ /* 0x000fea0003800200 */
.L_x_2271:
        /* <DEDUP_REMOVED lines=23> */
.L_x_2275:
[----:B------:R-:W0:Y:S02]  /*a610*/  MUFU.RCP R47, R2 ;  /* 0x00000002002f7308 */ /* 0x000e240000001000 */
[----:B0-----:R-:W-:-:S04]  /*a620*/  FFMA R0, R2, R47, -1 ;  /* 0xbf80000002007423 */ /* 0x001fc8000000002f */
[----:B------:R-:W-:-:S04]  /*a630*/  FADD.FTZ R0, -R0, -RZ ;  /* 0x800000ff00007221 */ /* 0x000fc80000010100 */
[----:B------:R-:W-:-:S07]  /*a640*/  FFMA R47, R47, R0, R47 ;  /* 0x000000002f2f7223 */ /* 0x000fce000000002f */
.L_x_2276:
[----:B------:R-:W-:Y:S05]  /*a650*/  BSYNC.RECONVERGENT B1 ;  /* 0x0000000000017941 */ /* 0x000fea0003800200 */
.L_x_2274:
        /* <DEDUP_REMOVED lines=27> */
.L_x_2278:
[----:B------:R-:W0:Y:S02]  /*a810*/  MUFU.RCP R47, R38 ;  /* 0x00000026002f7308 */ /* 0x000e240000001000 */
[----:B0-----:R-:W-:-:S04]  /*a820*/  FFMA R0, R38, R47, -1 ;  /* 0xbf80000026007423 */ /* 0x001fc8000000002f */
[----:B------:R-:W-:-:S04]  /*a830*/  FADD.FTZ R0, -R0, -RZ ;  /* 0x800000ff00007221 */ /* 0x000fc80000010100 */
[----:B------:R-:W-:-:S07]  /*a840*/  FFMA R47, R47, R0, R47 ;  /* 0x000000002f2f7223 */ /* 0x000fce000000002f */
.L_x_2279:
[----:B------:R-:W-:Y:S05]  /*a850*/  BSYNC.RECONVERGENT B1 ;  /* 0x0000000000017941 */ /* 0x000fea0003800200 */
.L_x_2277:
        /* <DEDUP_REMOVED lines=23> */
.L_x_2281:
[----:B------:R-:W0:Y:S02]  /*a9d0*/  MUFU.RCP R47, R38 ;  /* 0x00000026002f7308 */ /* 0x000e240000001000 */
[----:B0-----:R-:W-:-:S04]  /*a9e0*/  FFMA R0, R38, R47, -1 ;  /* 0xbf80000026007423 */ /* 0x001fc8000000002f */
[----:B------:R-:W-:-:S04]  /*a9f0*/  FADD.FTZ R0, -R0, -RZ ;  /* 0x800000ff00007221 */ /* 0x000fc80000010100 */
[----:B------:R-:W-:-:S07]  /*aa00*/  FFMA R47, R47, R0, R47 ;  /* 0x000000002f2f7223 */ /* 0x000fce000000002f */
.L_x_2282:
[----:B------:R-:W-:Y:S05]  /*aa10*/  BSYNC.RECONVERGENT B1 ;  /* 0x0000000000017941 */ /* 0x000fea0003800200 */
.L_x_2280:
        /* <DEDUP_REMOVED lines=27> */
.L_x_2284:
[----:B------:R-:W0:Y:S02]  /*abd0*/  MUFU.RCP R47, R40 ;  /* 0x00000028002f7308 */ /* 0x000e240000001000 */
[----:B0-----:R-:W-:-:S04]  /*abe0*/  FFMA R0, R40, R47, -1 ;  /* 0xbf80000028007423 */ /* 0x001fc8000000002f */
[----:B------:R-:W-:-:S04]  /*abf0*/  FADD.FTZ R0, -R0, -RZ ;  /* 0x800000ff00007221 */ /* 0x000fc80000010100 */
[----:B------:R-:W-:-:S07]  /*ac00*/  FFMA R47, R47, R0, R47 ;  /* 0x000000002f2f7223 */ /* 0x000fce000000002f */
.L_x_2285:
[----:B------:R-:W-:Y:S05]  /*ac10*/  BSYNC.RECONVERGENT B1 ;  /* 0x0000000000017941 */ /* 0x000fea0003800200 */
.L_x_2283:
        /* <DEDUP_REMOVED lines=23> */
.L_x_2287:
[----:B------:R-:W0:Y:S02]  /*ad90*/  MUFU.RCP R47, R40 ;  /* 0x00000028002f7308 */ /* 0x000e240000001000 */
[----:B0-----:R-:W-:-:S04]  /*ada0*/  FFMA R0, R40, R47, -1 ;  /* 0xbf80000028007423 */ /* 0x001fc8000000002f */
[----:B------:R-:W-:-:S04]  /*adb0*/  FADD.FTZ R0, -R0, -RZ ;  /* 0x800000ff00007221 */ /* 0x000fc80000010100 */
[----:B------:R-:W-:-:S07]  /*adc0*/  FFMA R47, R47, R0, R47 ;  /* 0x000000002f2f7223 */ /* 0x000fce000000002f */
.L_x_2288:
[----:B------:R-:W-:Y:S05]  /*add0*/  BSYNC.RECONVERGENT B1 ;  /* 0x0000000000017941 */ /* 0x000fea0003800200 */
.L_x_2286:
        /* <DEDUP_REMOVED lines=27> */
.L_x_2290:
[----:B------:R-:W0:Y:S02]  /*af90*/  MUFU.RCP R47, R38 ;  /* 0x00000026002f7308 */ /* 0x000e240000001000 */
[----:B0-----:R-:W-:-:S04]  /*afa0*/  FFMA R0, R38, R47, -1 ;  /* 0xbf80000026007423 */ /* 0x001fc8000000002f */
[----:B------:R-:W-:-:S04]  /*afb0*/  FADD.FTZ R0, -R0, -RZ ;  /* 0x800000ff00007221 */ /* 0x000fc80000010100 */
[----:B------:R-:W-:-:S07]  /*afc0*/  FFMA R47, R47, R0, R47 ;  /* 0x000000002f2f7223 */ /* 0x000fce000000002f */
.L_x_2291:
[----:B------:R-:W-:Y:S05]  /*afd0*/  BSYNC.RECONVERGENT B1 ;  /* 0x0000000000017941 */ /* 0x000fea0003800200 */
.L_x_2289:
        /* <DEDUP_REMOVED lines=23> */
.L_x_2293:
[----:B------:R-:W0:Y:S02]  /*b150*/  MUFU.RCP R47, R2 ;  /* 0x00000002002f7308 */ /* 0x000e240000001000 */
[----:B0-----:R-:W-:-:S04]  /*b160*/  FFMA R0, R2, R47, -1 ;  /* 0xbf80000002007423 */ /* 0x001fc8000000002f */
[----:B------:R-:W-:-:S04]  /*b170*/  FADD.FTZ R0, -R0, -RZ ;  /* 0x800000ff00007221 */ /* 0x000fc80000010100 */
[----:B------:R-:W-:-:S07]  /*b180*/  FFMA R47, R47, R0, R47 ;  /* 0x000000002f2f7223 */ /* 0x000fce000000002f */
.L_x_2294:
[----:B------:R-:W-:Y:S05]  /*b190*/  BSYNC.RECONVERGENT B1 ;  /* 0x0000000000017941 */ /* 0x000fea0003800200 */
.L_x_2292:
        /* <DEDUP_REMOVED lines=27> */
.L_x_2296:
[----:B------:R-:W0:Y:S02]  /*b350*/  MUFU.RCP R47, R42 ;  /* 0x0000002a002f7308 */ /* 0x000e240000001000 */
[----:B0-----:R-:W-:-:S04]  /*b360*/  FFMA R0, R42, R47, -1 ;  /* 0xbf8000002a007423 */ /* 0x001fc8000000002f */
[----:B------:R-:W-:-:S04]  /*b370*/  FADD.FTZ R0, -R0, -RZ ;  /* 0x800000ff00007221 */ /* 0x000fc80000010100 */
[----:B------:R-:W-:-:S07]  /*b380*/  FFMA R47, R47, R0, R47 ;  /* 0x000000002f2f7223 */ /* 0x000fce000000002f */
.L_x_2297:
[----:B------:R-:W-:Y:S05]  /*b390*/  BSYNC.RECONVERGENT B1 ;  /* 0x0000000000017941 */ /* 0x000fea0003800200 */
.L_x_2295:
        /* <DEDUP_REMOVED lines=23> */
.L_x_2299:
[----:B------:R-:W0:Y:S02]  /*b510*/  MUFU.RCP R47, R2 ;  /* 0x00000002002f7308 */ /* 0x000e240000001000 */
[----:B0-----:R-:W-:-:S04]  /*b520*/  FFMA R0, R2, R47, -1 ;  /* 0xbf80000002007423 */ /* 0x001fc8000000002f */
[----:B------:R-:W-:-:S04]  /*b530*/  FADD.FTZ R0, -R0, -RZ ;  /* 0x800000ff00007221 */ /* 0x000fc80000010100 */
[----:B------:R-:W-:-:S07]  /*b540*/  FFMA R47, R47, R0, R47 ;  /* 0x000000002f2f7223 */ /* 0x000fce000000002f */
.L_x_2300:
[----:B------:R-:W-:Y:S05]  /*b550*/  BSYNC.RECONVERGENT B1 ;  /* 0x0000000000017941 */ /* 0x000fea0003800200 */
.L_x_2298:
        /* <DEDUP_REMOVED lines=27> */
.L_x_2302:
[----:B------:R-:W0:Y:S02]  /*b710*/  MUFU.RCP R47, R42 ;  /* 0x0000002a002f7308 */ /* 0x000e240000001000 */
[----:B0-----:R-:W-:-:S04]  /*b720*/  FFMA R0, R42, R47, -1 ;  /* 0xbf8000002a007423 */ /* 0x001fc8000000002f */
[----:B------:R-:W-:-:S04]  /*b730*/  FADD.FTZ R0, -R0, -RZ ;  /* 0x800000ff00007221 */ /* 0x000fc80000010100 */
[----:B------:R-:W-:-:S07]  /*b740*/  FFMA R47, R47, R0, R47 ;  /* 0x000000002f2f7223 */ /* 0x000fce000000002f */
.L_x_2303:
[----:B------:R-:W-:Y:S05]  /*b750*/  BSYNC.RECONVERGENT B1 ;  /* 0x0000000000017941 */ /* 0x000fea0003800200 */
.L_x_2301:
        /* <DEDUP_REMOVED lines=11> */
[----:B------:R-:W-:Y:S01]  /*b810*/  F2FP.SATFINITE.E5M2.F32.PACK_AB_MERGE_C R34, RZ, R34, RZ ;  /* 0x00000022ff22723e */ /* 0x000fe200048060ff */
[----:B------:R-:W-:Y:S01]  /*b820*/  FMUL R39, R27, R0 ;  /* 0x000000001b277220 */ /* 0x000fe20000400000 */
[----:B------:R-:W-:Y:S01]  /*b830*/  F2FP.SATFINITE.E5M2.F32.PACK_AB_MERGE_C R31, RZ, R31, RZ ;  /* 0x0000001fff1f723e */ /* 0x000fe200048060ff */
[----:B------:R-:W-:Y:S01]  /*b840*/  FMUL R27, R13, UR23 ;  /* 0x000000170d1b7c20 */ /* 0x000fe20008400000 */
[----:B------:R-:W-:Y:S01]  /*b850*/  F2FP.SATFINITE.E5M2.F32.PACK_AB_MERGE_C R42, RZ, R11, RZ ;  /* 0x0000000bff2a723e */ /* 0x000fe200048060ff */
[----:B------:R-:W-:Y:S01]  /*b860*/  FMUL R11, R12, UR23 ;  /* 0x000000170c0b7c20 */ /* 0x000fe20008400000 */
[----:B------:R-:W-:Y:S01]  /*b870*/  F2FP.SATFINITE.E5M2.F32.PACK_AB_MERGE_C R49, RZ, R36, RZ ;  /* 0x00000024ff31723e */ /* 0x000fe200048060ff */
        /* <DEDUP_REMOVED lines=13> */
[----:B------:R-:W-:Y:S01]  /*b950*/  F2FP.SATFINITE.E5M2.F32.PACK_AB_MERGE_C R45, RZ, R11, RZ ;  /* 0x0000000bff2d723e */ /* 0x000fe200048060ff */
[----:B------:R-:W-:Y:S01]  /*b960*/  FMUL R40, R40, UR23 ;  /* 0x0000001728287c20 */ /* 0x000fe20008400000 */
[----:B------:R-:W-:-:S02]  /*b970*/  F2FP.SATFINITE.E5M2.F32.PACK_AB_MERGE_C R36, RZ, R27, RZ ;  /* 0x0000001bff24723e */ /* 0x000fc400048060ff */
[----:B------:R-:W-:Y:S02]  /*b980*/  F2FP.SATFINITE.E5M2.F32.PACK_AB_MERGE_C R53, RZ, R19, RZ ;  /* 0x00000013ff35723e */ /* 0x000fe400048060ff */
[----:B------:R-:W-:Y:S02]  /*b990*/  F2FP.SATFINITE.E5M2.F32.PACK_AB_MERGE_C R44, RZ, R31, RZ ;  /* 0x0000001fff2c723e */ /* 0x000fe400048060ff */
[----:B------:R-:W-:Y:S01]  /*b9a0*/  LOP3.LUT R11, R45, 0xff, RZ, 0xc0, !PT ;  /* 0x000000ff2d0b7812 */ /* 0x000fe200078ec0ff */
[----:B------:R-:W2:Y:S01]  /*b9b0*/  @!P0 LDC R31, c[0x0][0x3b8] ;  /* 0x0000ee00ff1f8b82 */ /* 0x000ea20000000800 */
[----:B------:R-:W-:Y:S01]  /*b9c0*/  F2FP.SATFINITE.E5M2.F32.PACK_AB_MERGE_C R43, RZ, R34, RZ ;  /* 0x00000022ff2b723e */ /* 0x000fe200048060ff */
[----:B------:R-:W-:Y:S01]  /*b9d0*/  IMAD.U32 R19, R53, 0x10000, RZ ;  /* 0x0001000035137824 */ /* 0x000fe200078e00ff */
[----:B------:R-:W-:Y:S02]  /*b9e0*/  LOP3.LUT R27, R36, 0xff, RZ, 0xc0, !PT ;  /* 0x000000ff241b7812 */ /* 0x000fe400078ec0ff */
[----:B------:R-:W-:-:S02]  /*b9f0*/  F2FP.SATFINITE.E5M2.F32.PACK_AB_MERGE_C R42, RZ, R42, RZ ;  /* 0x0000002aff2a723e */ /* 0x000fc400048060ff */
        /* <DEDUP_REMOVED lines=13> */
[----:B------:R-:W-:Y:S02]  /*bad0*/  F2FP.SATFINITE.E5M2.F32.PACK_AB_MERGE_C R44, RZ, R44, RZ ;  /* 0x0000002cff2c723e */ /* 0x000fe400048060ff */
        /* <DEDUP_REMOVED lines=9> */
[----:B------:R-:W-:Y:S02]  /*bb70*/  F2FP.SATFINITE.E5M2.F32.PACK_AB_MERGE_C R40, RZ, R40, RZ ;  /* 0x00000028ff28723e */ /* 0x000fe400048060ff */
        /* <DEDUP_REMOVED lines=25> */
[----:B------:R-:W-:Y:S01]  /*bd10*/  F2FP.SATFINITE.E5M2.F32.PACK_AB_MERGE_C R51, RZ, R51, RZ ;  /* 0x00000033ff33723e */ /* 0x000fe200048060ff */
        /* <DEDUP_REMOVED lines=9> */
.L_x_2305:
[----:B------:R-:W-:Y:S05]  /*bdb0*/  BSYNC.RECONVERGENT B0 ;  /* 0x0000000000007941 */ /* 0x000fea0003800200 */
.L_x_2304:
[----:B------:R-:W-:Y:S01]  /*bdc0*/  F2FP.SATFINITE.E5M2.F32.PACK_AB_MERGE_C R41, RZ, R25, RZ ;  /* 0x00000019ff29723e */ /* 0x000fe200048060ff */
[----:B------:R1:W-:Y:S01]  /*bdd0*/  @!P0 STG.E.U16 desc[UR24][R34.64], R45 ;  /* 0x0000002d22008986 */ /* 0x0003e2000c101518 */
[----:B------:R-:W-:Y:S01]  /*bde0*/  @!P0 LEA.HI.X R21, R21, UR12, R46, 0x1, P2 ;  /* 0x0000000c15158c11 */ /* 0x000fe200090f0c2e */
[----:B0-----:R-:W-:Y:S01]  /*bdf0*/  FMUL R37, R24, UR23 ;  /* 0x0000001718257c20 */ /* 0x001fe20008400000 */
        /* <DEDUP_REMOVED lines=18> */
.L_x_2307:
[----:B------:R-:W-:Y:S05]  /*bf20*/  BSYNC.RECONVERGENT B0 ;  /* 0x0000000000007941 */ /* 0x000fea0003800200 */
.L_x_2306:
        /* <DEDUP_REMOVED lines=70> */
.L_x_2312:
        /* <DEDUP_REMOVED lines=48> */
.L_x_2311:
[----:B------:R-:W-:Y:S05]  /*c690*/  BSYNC.RECONVERGENT B1 ;  /* 0x0000000000017941 */ /* 0x000fea0003800200 */
.L_x_2310:
        /* <DEDUP_REMOVED lines=35> */
.L_x_2309:
[----:B------:R-:W-:Y:S05]  /*c8d0*/  BSYNC.RECONVERGENT B0 ;  /* 0x0000000000007941 */ /* 0x000fea0003800200 */
.L_x_2308:
        /* <DEDUP_REMOVED lines=28> */
.L_x_2317:
        /* <DEDUP_REMOVED lines=48> */
.L_x_2316:
[----:B------:R-:W-:Y:S05]  /*cda0*/  BSYNC.RECONVERGENT B1 ;  /* 0x0000000000017941 */ /* 0x000fea0003800200 */
.L_x_2315:
        /* <DEDUP_REMOVED lines=35> */
.L_x_2314:
[----:B------:R-:W-:Y:S05]  /*cfe0*/  BSYNC.RECONVERGENT B0 ;  /* 0x0000000000007941 */ /* 0x000fea0003800200 */
.L_x_2313:
        /* <DEDUP_REMOVED lines=30> */
.L_x_2322:
        /* <DEDUP_REMOVED lines=48> */
.L_x_2321:
[----:B------:R-:W-:Y:S05]  /*d4d0*/  BSYNC.RECONVERGENT B1 ;  /* 0x0000000000017941 */ /* 0x000fea0003800200 */
.L_x_2320:
        /* <DEDUP_REMOVED lines=35> */
.L_x_2319:
[----:B------:R-:W-:Y:S05]  /*d710*/  BSYNC.RECONVERGENT B0 ;  /* 0x0000000000007941 */ /* 0x000fea0003800200 */
.L_x_2318:
        /* <DEDUP_REMOVED lines=20> */
.L_x_2327:
        /* <DEDUP_REMOVED lines=48> */
.L_x_2326:
[----:B------:R-:W-:Y:S05]  /*db60*/  BSYNC.RECONVERGENT B1 ;  /* 0x0000000000017941 */ /* 0x000fea0003800200 */
.L_x_2325:
        /* <DEDUP_REMOVED lines=35> */
.L_x_2324:
[----:B------:R-:W-:Y:S05]  /*dda0*/  BSYNC.RECONVERGENT B0 ;  /* 0x0000000000007941 */ /* 0x000fea0003800200 */
.L_x_2323:
        /* <DEDUP_REMOVED lines=39> */
.L_x_2336:
[----:B------:R-:W-:Y:S02]  /*e020*/  ISETP.NE.AND P0, PT, R3, RZ, PT ;  /* 0x000000ff0300720c */ /* 0x000fe40003f05270 */
[----:B-1----:R-:W-:-:S11]  /*e030*/  FMNMX R7, R2, R7, !PT ;  /* 0x0000000702077209 */ /* 0x002fd60007800000 */
[----:B------:R-:W-:Y:S05]  /*e040*/  @P0 BRA `(.L_x_2329) ;  /* 0x0000000000080947 */ /* 0x000fea0003800000 */
[----:B------:R-:W1:Y:S02]  /*e050*/  LDC.64 R4, c[0x0][0x3a8] ;  /* 0x0000ea00ff047b82 */ /* 0x000e640000000a00 */
[----:B-1----:R1:W-:Y:S02]  /*e060*/  REDG.E.MAX.S32.STRONG.GPU desc[UR24][R4.64], R7 ;  /* 0x000000070400798e */ /* 0x0023e4000d12e318 */
.L_x_2329:
[----:B------:R-:W-:Y:S05]  /*e070*/  BSYNC B0 ;  /* 0x0000000000007941 */ /* 0x000fea0003800000 */
.L_x_2328:
        /* <DEDUP_REMOVED lines=12> */
[----:B-123--:R-:W-:Y:S05]  /*e140*/  CALL.REL.NOINC `($__internal_25_$__cuda_sm20_rcp_rn_f32_slowpath) ;  /* 0x0000000400987944 */ /* 0x00efea0003c00000 */
[----:B------:R-:W-:Y:S05]  /*e150*/  BRA `(.L_x_2332) ;  /* 0x0000000000147947 */ /* 0x000fea0003800000 */
.L_x_2331:
[----:B------:R-:W4:Y:S01]  /*e160*/  MUFU.RCP R47, UR23 ;  /* 0x00000017002f7d08 */ /* 0x000f220008001000 */
[----:B------:R-:W-:-:S04]  /*e170*/  IMAD.U32 R0, RZ, RZ, UR23 ;  /* 0x00000017ff007e24 */ /* 0x000fc8000f8e00ff */
[----:B----4-:R-:W-:-:S04]  /*e180*/  FFMA R0, R47, R0, -1 ;  /* 0xbf8000002f007423 */ /* 0x010fc80000000000 */
[----:B------:R-:W-:-:S04]  /*e190*/  FADD.FTZ R0, -R0, -RZ ;  /* 0x800000ff00007221 */ /* 0x000fc80000010100 */
[----:B------:R-:W-:-:S07]  /*e1a0*/  FFMA R47, R47, R0, R47 ;  /* 0x000000002f2f7223 */ /* 0x000fce000000002f */
.L_x_2332:
[----:B0-----:R-:W0:Y:S02]  /*e1b0*/  LDC.64 R2, c[0x0][0x3b0] ;  /* 0x0000ec00ff027b82 */ /* 0x001e240000000a00 */
[----:B0-----:R-:W-:Y:S01]  /*e1c0*/  STG.E desc[UR24][R2.64], R47 ;  /* 0x0000002f02007986 */ /* 0x001fe2000c101918 */
[----:B------:R-:W-:Y:S05]  /*e1d0*/  EXIT ;  /* 0x000000000000794d */ /* 0x000fea0003800000 */
.L_x_2330:
[----:B------:R-:W-:Y:S01]  /*e1e0*/  HFMA2 R9, -RZ, RZ, 0, 2.384185791015625e-07 ;  /* 0x00000004ff097431 */ /* 0x000fe200000001ff */
[----:B------:R-:W-:Y:S01]  /*e1f0*/  MOV R11, 0x1f ;  /* 0x0000001f000b7802 */ /* 0x000fe20000000f00 */
[----:B------:R-:W-:-:S07]  /*e200*/  IMAD.MOV.U32 R4, RZ, RZ, -0x1 ;  /* 0xffffffffff047424 */ /* 0x000fce00078e00ff */
[----:B01----:R-:W-:Y:S05]  /*e210*/  WARPSYNC.COLLECTIVE R4, `(.L_x_2333) ;  /* 0x0000000004087348 */ /* 0x003fea0003c00000 */
[----:B-1----:R1:W2:Y:S02]  /*e220*/  SHFL.DOWN P0, R7, R0, R9, R11 ;  /* 0x0800000900077389 */ /* 0x0022a4000000000b */
[----:B012---:R-:W-:Y:S05]  /*e230*/  ENDCOLLECTIVE ;  /* 0x000000000000791b */ /* 0x007fea0003800000 */
.L_x_2333:
[----:B------:R-:W-:Y:S01]  /*e240*/  IMAD.MOV.U32 R9, RZ, RZ, 0x2 ;  /* 0x00000002ff097424 */ /* 0x000fe200078e00ff */
[----:B------:R-:W-:-:S04]  /*e250*/  MOV R5, R7 ;  /* 0x0000000700057202 */ /* 0x000fc80000000f00 */
[----:B------:R-:W-:-:S04]  /*e260*/  FMNMX R5, R5, R0, !PT ;  /* 0x0000000005057209 */ /* 0x000fc80007800000 */
[----:B------:R-:W-:-:S07]  /*e270*/  MOV R0, R5 ;  /* 0x0000000500007202 */ /* 0x000fce0000000f00 */
[----:B------:R-:W-:Y:S05]  /*e280*/  WARPSYNC.COLLECTIVE R4, `(.L_x_2334) ;  /* 0x0000000004087348 */ /* 0x000fea0003c00000 */
[----:B------:R0:W1:Y:S02]  /*e290*/  SHFL.DOWN P0, R7, R0, R9, R11 ;  /* 0x0800000900077389 */ /* 0x000064000000000b */
[----:B01----:R-:W-:Y:S05]  /*e2a0*/  ENDCOLLECTIVE ;  /* 0x000000000000791b */ /* 0x003fea0003800000 */
.L_x_2334:
[----:B------:R-:W-:Y:S01]  /*e2b0*/  IMAD.MOV.U32 R9, RZ, RZ, 0x1 ;  /* 0x00000001ff097424 */ /* 0x000fe200078e00ff */
[----:B------:R-:W-:-:S04]  /*e2c0*/  MOV R2, R7 ;  /* 0x0000000700027202 */ /* 0x000fc80000000f00 */
[----:B------:R-:W-:-:S04]  /*e2d0*/  FMNMX R2, R5, R2, !PT ;  /* 0x0000000205027209 */ /* 0x000fc80007800000 */
[----:B------:R-:W-:-:S07]  /*e2e0*/  MOV R0, R2 ;  /* 0x0000000200007202 */ /* 0x000fce0000000f00 */
[----:B------:R-:W-:Y:S05]  /*e2f0*/  WARPSYNC.COLLECTIVE R4, `(.L_x_2335) ;  /* 0x0000000004087348 */ /* 0x000fea0003c00000 */
[----:B------:R0:W1:Y:S02]  /*e300*/  SHFL.DOWN P0, R7, R0, R9, R11 ;  /* 0x0800000900077389 */ /* 0x000064000000000b */
[----:B01----:R-:W-:Y:S05]  /*e310*/  ENDCOLLECTIVE ;  /* 0x000000000000791b */ /* 0x003fea0003800000 */
.L_x_2335:
[----:B------:R-:W-:Y:S05]  /*e320*/  BRA `(.L_x_2336) ;  /* 0xfffffffc003c7947 */ /* 0x000fea000383ffff */
        .weak           $__internal_24_$__cuda_sm20_div_u64
        .type           $__internal_24_$__cuda_sm20_div_u64,@function
        .size           $__internal_24_$__cuda_sm20_div_u64,($__internal_25_$__cuda_sm20_rcp_rn_f32_slowpath - $__internal_24_$__cuda_sm20_div_u64)
$__internal_24_$__cuda_sm20_div_u64:
        /* <DEDUP_REMOVED lines=71> */
[----:B------:R-:W-:Y:S11]  /*e7a0*/  RET.REL.NODEC R4 `(_ZN18transformer_engine6detail43dgated_act_cast_transpose_kernel_notalignedILi2ELi4Ef6__half13__nv_fp8_e5m2NS_5EmptyEXadL_ZNS_6dqgeluIffEET_T0_RKS4_EEXadL_ZNS_5qgeluIffEES6_S7_S9_EEEEvPKT2_SD_PT3_SF_PKT1_PSG_SJ_mmm) ;  /* 0xffffff1804147950 */ /* 0x000ff60003c3ffff */
        .weak           $__internal_25_$__cuda_sm20_rcp_rn_f32_slowpath
        .type           $__internal_25_$__cuda_sm20_rcp_rn_f32_slowpath,@function
        .size           $__internal_25_$__cuda_sm20_rcp_rn_f32_slowpath,(.L_x_29326 - $__internal_25_$__cuda_sm20_rcp_rn_f32_slowpath)
$__internal_25_$__cuda_sm20_rcp_rn_f32_slowpath:
        /* <DEDUP_REMOVED lines=15> */
.L_x_2338:
        /* <DEDUP_REMOVED lines=33> */
.L_x_2340:
[----:B------:R0:W1:Y:S02]  /*eab0*/  MUFU.RCP R47, R0 ;  /* 0x00000000002f7308 */ /* 0x0000640000001000 */
.L_x_2339:
[----:B------:R-:W-:Y:S05]  /*eac0*/  BSYNC B0 ;  /* 0x0000000000007941 */ /* 0x000fea0003800000 */
.L_x_2337:
[----:B------:R-:W-:Y:S01]  /*ead0*/  HFMA2 R45, -RZ, RZ, 0, 0 ;  /* 0x00000000ff2d7431 */ /* 0x000fe200000001ff */
[----:B------:R-:W-:-:S04]  /*eae0*/  MOV R44, R2 ;  /* 0x00000002002c7202 */ /* 0x000fc80000000f00 */
[----:B01----:R-:W-:Y:S05]  /*eaf0*/  RET.REL.NODEC R44 `(_ZN18transformer_engine6detail43dgated_act_cast_transpose_kernel_notalignedILi2ELi4Ef6__half13__nv_fp8_e5m2NS_5EmptyEXadL_ZNS_6dqgeluIffEET_T0_RKS4_EEXadL_ZNS_5qgeluIffEES6_S7_S9_EEEEvPKT2_SD_PT3_SF_PKT1_PSG_SJ_mmm) ;  /* 0xffffff142c407950 */ /* 0x003fea0003c3ffff */
.L_x_2341:
        /* <DEDUP_REMOVED lines=16> */
.L_x_29326:


//--------------------- .text._ZN18transformer_engine6detail32dgated_act_cast_transpose_kernelILi2ELi4Ef6__half13__nv_fp8_e5m2NS_5EmptyEXadL_ZNS_6dqgeluIffEET_T0_RKS4_EEXadL_ZNS_5qgeluIffEES6_S7_S9_EEEEvPKT2_SD_PT3_SF_PKT1_PSG_SJ_mmm --------------------------
	.section	.text._ZN18transformer_engine6detail32dgated_act_cast_transpose_kernelILi2ELi4Ef6__half13__nv_fp8_e5m2NS_5EmptyEXadL_ZNS_6dqgeluIffEET_T0_RKS4_EEXadL_ZNS_5qgeluIffEES6_S7_S9_EEEEvPKT2_SD_PT3_SF_PKT1_PSG_SJ_mmm,"ax",@progbits
	.align	128
        .global         _ZN18transformer_engine6detail32dgated_act_cast_transpose_kernelILi2ELi4Ef6__half13__nv_fp8_e5m2NS_5EmptyEXadL_ZNS_6dqgeluIffEET_T0_RKS4_EEXadL_ZNS_5qgeluIffEES6_S7_S9_EEEEvPKT2_SD_PT3_SF_PKT1_PSG_SJ_mmm
        .type           _ZN18transformer_engine6detail32dgated_act_cast_transpose_kernelILi2ELi4Ef6__half13__nv_fp8_e5m2NS_5EmptyEXadL_ZNS_6dqgeluIffEET_T0_RKS4_EEXadL_ZNS_5qgeluIffEES6_S7_S9_EEEEvPKT2_SD_PT3_SF_PKT1_PSG_SJ_mmm,@function
        .size           _ZN18transformer_engine6detail32dgated_act_cast_transpose_kernelILi2ELi4Ef6__half13__nv_fp8_e5m2NS_5EmptyEXadL_ZNS_6dqgeluIffEET_T0_RKS4_EEXadL_ZNS_5qgeluIffEES6_S7_S9_EEEEvPKT2_SD_PT3_SF_PKT1_PSG_SJ_mmm,(.L_x_29328 - _ZN18transformer_engine6detail32dgated_act_cast_transpose_kernelILi2ELi4Ef6__half13__nv_fp8_e5m2NS_5EmptyEXadL_ZNS_6dqgeluIffEET_T0_RKS4_EEXadL_ZNS_5qgeluIffEES6_S7_S9_EEEEvPKT2_SD_PT3_SF_PKT1_PSG_SJ_mmm)
        .other          _ZN18transformer_engine6detail32dgated_act_cast_transpose_kernelILi2ELi4Ef6__half13__nv_fp8_e5m2NS_5EmptyEXadL_ZNS_6dqgeluIffEET_T0_RKS4_EEXadL_ZNS_5qgeluIffEES6_S7_S9_EEEEvPKT2_SD_PT3_SF_PKT1_PSG_SJ_mmm,@"STO_CUDA_ENTRY STV_DEFAULT"
_ZN18transformer_engine6detail32dgated_act_cast_transpose_kernelILi2ELi4Ef6__half13__nv_fp8_e5m2NS_5EmptyEXadL_ZNS_6dqgeluIffEET_T0_RKS4_EEXadL_ZNS_5qgeluIffEES6_S7_S9_EEEEvPKT2_SD_PT3_SF_PKT1_PSG_SJ_mmm:
.text._ZN18transformer_engine6detail32dgated_act_cast_transpose_kernelILi2ELi4Ef6__half13__nv_fp8_e5m2NS_5EmptyEXadL_ZNS_6dqgeluIffEET_T0_RKS4_EEXadL_ZNS_5qgeluIffEES6_S7_S9_EEEEvPKT2_SD_PT3_SF_PKT1_PSG_SJ_mmm:
        /* <DEDUP_REMOVED lines=39> */
.L_x_2342:
[----:B------:R-:W-:-:S07]  /*0270*/  MOV R4, 0x290 ;  /* 0x0000029000047802 */ /* 0x000fce0000000f00 */
[----:B------:R-:W-:Y:S05]  /*0280*/  CALL.REL.NOINC `($__internal_26_$__cuda_sm20_div_u64) ;  /* 0x000000b000707944 */ /* 0x000fea0003c00000 */
        /* <DEDUP_REMOVED lines=11> */
.L_x_2343:
        /* <DEDUP_REMOVED lines=161> */
[----:B------:R-:W-:Y:S05]  /*0d50*/  CALL.REL.NOINC `($__internal_27_$__cuda_sm20_rcp_rn_f32_slowpath) ;  /* 0x000000a800dc7944 */ /* 0x000fea0003c00000 */
[----:B------:R-:W-:Y:S01]  /*0d60*/  MOV R11, R0 ;  /* 0x00000000000b7202 */ /* 0x000fe20000000f00 */
[----:B------:R-:W-:Y:S06]  /*0d70*/  BRA `(.L_x_2346) ;  /* 0x0000000000107947 */ /* 0x000fec0003800000 */
.L_x_2345:
[----:B------:R-:W0:Y:S02]  /*0d80*/  MUFU.RCP R11, R0 ;  /* 0x00000000000b7308 */ /* 0x000e240000001000 */
[----:B0-----:R-:W-:-:S04]  /*0d90*/  FFMA R10, R0, R11, -1 ;  /* 0xbf800000000a7423 */ /* 0x001fc8000000000b */
[----:B------:R-:W-:-:S04]  /*0da0*/  FADD.FTZ R10, -R10, -RZ ;  /* 0x800000ff0a0a7221 */ /* 0x000fc80000010100 */
[----:B------:R-:W-:-:S07]  /*0db0*/  FFMA R11, R11, R10, R11 ;  /* 0x0000000a0b0b7223 */ /* 0x000fce000000000b */
.L_x_2346:
[----:B------:R-:W-:Y:S05]  /*0dc0*/  BSYNC.RECONVERGENT B1 ;  /* 0x0000000000017941 */ /* 0x000fea0003800200 */
.L_x_2344:
        /* <DEDUP_REMOVED lines=27> */
[----:B------:R-:W-:Y:S05]  /*0f80*/  CALL.REL.NOINC `($__internal_27_$__cuda_sm20_rcp_rn_f32_slowpath) ;  /* 0x000000a800507944 */ /* 0x000fea0003c00000 */
[----:B------:R-:W-:Y:S05]  /*0f90*/  BRA `(.L_x_2349) ;  /* 0x0000000000107947 */ /* 0x000fea0003800000 */
.L_x_2348:
[----:B------:R-:W0:Y:S02]  /*0fa0*/  MUFU.RCP R0, R71 ;  /* 0x0000004700007308 */ /* 0x000e240000001000 */
[----:B0-----:R-:W-:-:S04]  /*0fb0*/  FFMA R10, R71, R0, -1 ;  /* 0xbf800000470a7423 */ /* 0x001fc80000000000 */
[----:B------:R-:W-:-:S04]  /*0fc0*/  FADD.FTZ R11, -R10, -RZ ;  /* 0x800000ff0a0b7221 */ /* 0x000fc80000010100 */
[----:B------:R-:W-:-:S07]  /*0fd0*/  FFMA R0, R0, R11, R0 ;  /* 0x0000000b00007223 */ /* 0x000fce0000000000 */
.L_x_2349:
[----:B------:R-:W-:Y:S05]  /*0fe0*/  BSYNC.RECONVERGENT B1 ;  /* 0x0000000000017941 */ /* 0x000fea0003800200 */
.L_x_2347:
        /* <DEDUP_REMOVED lines=21> */
[----:B------:R-:W-:Y:S05]  /*1140*/  CALL.REL.NOINC `($__internal_27_$__cuda_sm20_rcp_rn_f32_slowpath) ;  /* 0x000000a400e07944 */ /* 0x000fea0003c00000 */
[----:B------:R-:W-:Y:S05]  /*1150*/  BRA `(.L_x_2352) ;  /* 0x0000000000107947 */ /* 0x000fea0003800000 */
.L_x_2351:
[----:B------:R-:W0:Y:S02]  /*1160*/  MUFU.RCP R0, R69 ;  /* 0x0000004500007308 */ /* 0x000e240000001000 */
[----:B0-----:R-:W-:-:S04]  /*1170*/  FFMA R10, R69, R0, -1 ;  /* 0xbf800000450a7423 */ /* 0x001fc80000000000 */
[----:B------:R-:W-:-:S04]  /*1180*/  FADD.FTZ R11, -R10, -RZ ;  /* 0x800000ff0a0b7221 */ /* 0x000fc80000010100 */
[----:B------:R-:W-:-:S07]  /*1190*/  FFMA R0, R0, R11, R0 ;  /* 0x0000000b00007223 */ /* 0x000fce0000000000 */
.L_x_2352:
[----:B------:R-:W-:Y:S05]  /*11a0*/  BSYNC.RECONVERGENT B1 ;  /* 0x0000000000017941 */ /* 0x000fea0003800200 */
.L_x_2350:
        /* <DEDUP_REMOVED lines=27> */
.L_x_2354:
[----:B------:R-:W0:Y:S02]  /*1360*/  MUFU.RCP R11, R10 ;  /* 0x0000000a000b7308 */ /* 0x000e240000001000 */
[----:B0-----:R-:W-:-:S04]  /*1370*/  FFMA R0, R10, R11, -1 ;  /* 0xbf8000000a007423 */ /* 0x001fc8000000000b */
[----:B------:R-:W-:-:S04]  /*1380*/  FADD.FTZ R0, -R0, -RZ ;  /* 0x800000ff00007221 */ /* 0x000fc80000010100 */
[----:B------:R-:W-:-:S07]  /*1390*/  FFMA R0, R11, R0, R11 ;  /* 0x000000000b007223 */ /* 0x000fce000000000b */
.L_x_2355:
[----:B------:R-:W-:Y:S05]  /*13a0*/  BSYNC.RECONVERGENT B1 ;  /* 0x0000000000017941 */ /* 0x000fea0003800200 */
.L_x_2353:
        /* <DEDUP_REMOVED lines=24> */
.L_x_2357:
[----:B------:R-:W0:Y:S02]  /*1530*/  MUFU.RCP R0, R69 ;  /* 0x0000004500007308 */ /* 0x000e240000001000 */
[----:B0-----:R-:W-:-:S04]  /*1540*/  FFMA R10, R69, R0, -1 ;  /* 0xbf800000450a7423 */ /* 0x001fc80000000000 */
[----:B------:R-:W-:-:S04]  /*1550*/  FADD.FTZ R11, -R10, -RZ ;  /* 0x800000ff0a0b7221 */ /* 0x000fc80000010100 */
[----:B------:R-:W-:-:S07]  /*1560*/  FFMA R0, R0, R11, R0 ;  /* 0x0000000b00007223 */ /* 0x000fce0000000000 */
.L_x_2358:
[----:B------:R-:W-:Y:S05]  /*1570*/  BSYNC.RECONVERGENT B1 ;  /* 0x0000000000017941 */ /* 0x000fea0003800200 */
.L_x_2356:
        /* <DEDUP_REMOVED lines=27> */
[----:B------:R-:W-:Y:S05]  /*1730*/  CALL.REL.NOINC `($__internal_27_$__cuda_sm20_rcp_rn_f32_slowpath) ;  /* 0x000000a000647944 */ /* 0x000fea0003c00000 */
[----:B------:R-:W-:Y:S05]  /*1740*/  BRA `(.L_x_2361) ;  /* 0x0000000000107947 */ /* 0x000fea0003800000 */
.L_x_2360:
[----:B------:R-:W0:Y:S02]  /*1750*/  MUFU.RCP R0, R69 ;  /* 0x0000004500007308 */ /* 0x000e240000001000 */
[----:B0-----:R-:W-:-:S04]  /*1760*/  FFMA R10, R69, R0, -1 ;  /* 0xbf800000450a7423 */ /* 0x001fc80000000000 */
[----:B------:R-:W-:-:S04]  /*1770*/  FADD.FTZ R11, -R10, -RZ ;  /* 0x800000ff0a0b7221 */ /* 0x000fc80000010100 */
[----:B------:R-:W-:-:S07]  /*1780*/  FFMA R0, R0, R11, R0 ;  /* 0x0000000b00007223 */ /* 0x000fce0000000000 */
.L_x_2361:
[----:B------:R-:W-:Y:S05]  /*1790*/  BSYNC.RECONVERGENT B1 ;  /* 0x0000000000017941 */ /* 0x000fea0003800200 */
.L_x_2359:
        /* <DEDUP_REMOVED lines=23> */
.L_x_2363:
[----:B------:R-:W0:Y:S02]  /*1910*/  MUFU.RCP R0, R67 ;  /* 0x0000004300007308 */ /* 0x000e240000001000 */
[----:B0-----:R-:W-:-:S04]  /*1920*/  FFMA R10, R67, R0, -1 ;  /* 0xbf800000430a7423 */ /* 0x001fc80000000000 */
[----:B------:R-:W-:-:S04]  /*1930*/  FADD.FTZ R11, -R10, -RZ ;  /* 0x800000ff0a0b7221 */ /* 0x000fc80000010100 */
[----:B------:R-:W-:-:S07]  /*1940*/  FFMA R0, R0, R11, R0 ;  /* 0x0000000b00007223 */ /* 0x000fce0000000000 */
.L_x_2364:
[----:B------:R-:W-:Y:S05]  /*1950*/  BSYNC.RECONVERGENT B1 ;  /* 0x0000000000017941 */ /* 0x000fea0003800200 */
.L_x_2362:
        /* <DEDUP_REMOVED lines=25> */
[----:B------:R-:W-:Y:S05]  /*1af0*/  CALL.REL.NOINC `($__internal_27_$__cuda_sm20_rcp_rn_f32_slowpath) ;  /* 0x0000009c00747944 */ /* 0x000fea0003c00000 */
[----:B------:R-:W-:Y:S05]  /*1b00*/  BRA `(.L_x_2367) ;  /* 0x0000000000107947 */ /* 0x000fea0003800000 */
.L_x_2366:
[----:B------:R-:W0:Y:S02]  /*1b10*/  MUFU.RCP R0, R67 ;  /* 0x0000004300007308 */ /* 0x000e240000001000 */
[----:B0-----:R-:W-:-:S04]  /*1b20*/  FFMA R10, R67, R0, -1 ;  /* 0xbf800000430a7423 */ /* 0x001fc80000000000 */
[----:B------:R-:W-:-:S04]  /*1b30*/  FADD.FTZ R11, -R10, -RZ ;  /* 0x800000ff0a0b7221 */ /* 0x000fc80000010100 */
[----:B------:R-:W-:-:S07]  /*1b40*/  FFMA R0, R0, R11, R0 ;  /* 0x0000000b00007223 */ /* 0x000fce0000000000 */
.L_x_2367:
[----:B------:R-:W-:Y:S05]  /*1b50*/  BSYNC.RECONVERGENT B1 ;  /* 0x0000000000017941 */ /* 0x000fea0003800200 */
.L_x_2365:
        /* <DEDUP_REMOVED lines=24> */
.L_x_2369:
[----:B------:R-:W0:Y:S02]  /*1ce0*/  MUFU.RCP R0, R67 ;  /* 0x0000004300007308 */ /* 0x000e240000001000 */
[----:B0-----:R-:W-:-:S04]  /*1cf0*/  FFMA R10, R67, R0, -1 ;  /* 0xbf800000430a7423 */ /* 0x001fc80000000000 */
[----:B------:R-:W-:-:S04]  /*1d00*/  FADD.FTZ R11, -R10, -RZ ;  /* 0x800000ff0a0b7221 */ /* 0x000fc80000010100 */
[----:B------:R-:W-:-:S07]  /*1d10*/  FFMA R0, R0, R11, R0 ;  /* 0x0000000b00007223 */ /* 0x000fce0000000000 */
.L_x_2370:
[----:B------:R-:W-:Y:S05]  /*1d20*/  BSYNC.RECONVERGENT B1 ;  /* 0x0000000000017941 */ /* 0x000fea0003800200 */
.L_x_2368:
        /* <DEDUP_REMOVED lines=29> */
.L_x_2372:
[----:B------:R-:W0:Y:S02]  /*1f00*/  MUFU.RCP R0, R67 ;  /* 0x0000004300007308 */ /* 0x000e240000001000 */
[----:B0-----:R-:W-:-:S04]  /*1f10*/  FFMA R10, R67, R0, -1 ;  /* 0xbf800000430a7423 */ /* 0x001fc80000000000 */
[----:B------:R-:W-:-:S04]  /*1f20*/  FADD.FTZ R11, -R10, -RZ ;  /* 0x800000ff0a0b7221 */ /* 0x000fc80000010100 */
[----:B------:R-:W-:-:S07]  /*1f30*/  FFMA R0, R0, R11, R0 ;  /* 0x0000000b00007223 */ /* 0x000fce0000000000 */
.L_x_2373:
[----:B------:R-:W-:Y:S05]  /*1f40*/  BSYNC.RECONVERGENT B1 ;  /* 0x0000000000017941 */ /* 0x000fea0003800200 */
.L_x_2371:
        /* <DEDUP_REMOVED lines=23> */
.L_x_2375:
[----:B------:R-:W0:Y:S02]  /*20c0*/  MUFU.RCP R0, R61 ;  /* 0x0000003d00007308 */ /* 0x000e240000001000 */
[----:B0-----:R-:W-:-:S04]  /*20d0*/  FFMA R10, R61, R0, -1 ;  /* 0xbf8000003d0a7423 */ /* 0x001fc80000000000 */
[----:B------:R-:W-:-:S04]  /*20e0*/  FADD.FTZ R11, -R10, -RZ ;  /* 0x800000ff0a0b7221 */ /* 0x000fc80000010100 */
[----:B------:R-:W-:-:S07]  /*20f0*/  FFMA R0, R0, R11, R0 ;  /* 0x0000000b00007223 */ /* 0x000fce0000000000 */
.L_x_2376:
[----:B------:R-:W-:Y:S05]  /*2100*/  BSYNC.RECONVERGENT B1 ;  /* 0x0000000000017941 */ /* 0x000fea0003800200 */
.L_x_2374:
        /* <DEDUP_REMOVED lines=25> */
[----:B------:R-:W-:Y:S05]  /*22a0*/  CALL.REL.NOINC `($__internal_27_$__cuda_sm20_rcp_rn_f32_slowpath) ;  /* 0x0000009400887944 */ /* 0x000fea0003c00000 */
[----:B------:R-:W-:Y:S05]  /*22b0*/  BRA `(.L_x_2379) ;  /* 0x0000000000107947 */ /* 0x000fea0003800000 */
.L_x_2378:
[----:B------:R-:W0:Y:S02]  /*22c0*/  MUFU.RCP R0, R67 ;  /* 0x0000004300007308 */ /* 0x000e240000001000 */
[----:B0-----:R-:W-:-:S04]  /*22d0*/  FFMA R10, R67, R0, -1 ;  /* 0xbf800000430a7423 */ /* 0x001fc80000000000 */
[----:B------:R-:W-:-:S04]  /*22e0*/  FADD.FTZ R11, -R10, -RZ ;  /* 0x800000ff0a0b7221 */ /* 0x000fc80000010100 */
[----:B------:R-:W-:-:S07]  /*22f0*/  FFMA R0, R0, R11, R0 ;  /* 0x0000000b00007223 */ /* 0x000fce0000000000 */
.L_x_2379:
[----:B------:R-:W-:Y:S05]  /*2300*/  BSYNC.RECONVERGENT B1 ;  /* 0x0000000000017941 */ /* 0x000fea0003800200 */
.L_x_2377:
        /* <DEDUP_REMOVED lines=22> */
[----:B------:R-:W-:Y:S05]  /*2470*/  CALL.REL.NOINC `($__internal_27_$__cuda_sm20_rcp_rn_f32_slowpath) ;  /* 0x0000009400147944 */ /* 0x000fea0003c00000 */
[----:B------:R-:W-:Y:S05]  /*2480*/  BRA `(.L_x_2382) ;  /* 0x0000000000107947 */ /* 0x000fea0003800000 */
.L_x_2381:
[----:B------:R-:W0:Y:S02]  /*2490*/  MUFU.RCP R0, R61 ;  /* 0x0000003d00007308 */ /* 0x000e240000001000 */
[----:B0-----:R-:W-:-:S04]  /*24a0*/  FFMA R10, R61, R0, -1 ;  /* 0xbf8000003d0a7423 */ /* 0x001fc80000000000 */
[----:B------:R-:W-:-:S04]  /*24b0*/  FADD.FTZ R11, -R10, -RZ ;  /* 0x800000ff0a0b7221 */ /* 0x000fc80000010100 */
[----:B------:R-:W-:-:S07]  /*24c0*/  FFMA R0, R0, R11, R0 ;  /* 0x0000000b00007223 */ /* 0x000fce0000000000 */
.L_x_2382:
[----:B------:R-:W-:Y:S05]  /*24d0*/  BSYNC.RECONVERGENT B1 ;  /* 0x0000000000017941 */ /* 0x000fea0003800200 */
.L_x_2380:
        /* <DEDUP_REMOVED lines=29> */
.L_x_2384:
[----:B------:R-:W0:Y:S02]  /*26b0*/  MUFU.RCP R0, R61 ;  /* 0x0000003d00007308 */ /* 0x000e240000001000 */
[----:B0-----:R-:W-:-:S04]  /*26c0*/  FFMA R10, R61, R0, -1 ;  /* 0xbf8000003d0a7423 */ /* 0x001fc80000000000 */
[----:B------:R-:W-:-:S04]  /*26d0*/  FADD.FTZ R11, -R10, -RZ ;  /* 0x800000ff0a0b7221 */ /* 0x000fc80000010100 */
[----:B------:R-:W-:-:S07]  /*26e0*/  FFMA R0, R0, R11, R0 ;  /* 0x0000000b00007223 */ /* 0x000fce0000000000 */
.L_x_2385:
[----:B------:R-:W-:Y:S05]  /*26f0*/  BSYNC.RECONVERGENT B1 ;  /* 0x0000000000017941 */ /* 0x000fea0003800200 */
.L_x_2383:
        /* <DEDUP_REMOVED lines=23> */
.L_x_2387:
[----:B------:R-:W0:Y:S02]  /*2870*/  MUFU.RCP R0, R51 ;  /* 0x0000003300007308 */ /* 0x000e240000001000 */
[----:B0-----:R-:W-:-:S04]  /*2880*/  FFMA R10, R51, R0, -1 ;  /* 0xbf800000330a7423 */ /* 0x001fc80000000000 */
[----:B------:R-:W-:-:S04]  /*2890*/  FADD.FTZ R11, -R10, -RZ ;  /* 0x800000ff0a0b7221 */ /* 0x000fc80000010100 */
[----:B------:R-:W-:-:S07]  /*28a0*/  FFMA R0, R0, R11, R0 ;  /* 0x0000000b00007223 */ /* 0x000fce0000000000 */
.L_x_2388:
[----:B------:R-:W-:Y:S05]  /*28b0*/  BSYNC.RECONVERGENT B1 ;  /* 0x0000000000017941 */ /* 0x000fea0003800200 */
.L_x_2386:
        /* <DEDUP_REMOVED lines=27> */
.L_x_2390:
[----:B------:R-:W0:Y:S02]  /*2a70*/  MUFU.RCP R0, R51 ;  /* 0x0000003300007308 */ /* 0x000e240000001000 */
[----:B0-----:R-:W-:-:S04]  /*2a80*/  FFMA R10, R51, R0, -1 ;  /* 0xbf800000330a7423 */ /* 0x001fc80000000000 */
[----:B------:R-:W-:-:S04]  /*2a90*/  FADD.FTZ R11, -R10, -RZ ;  /* 0x800000ff0a0b7221 */ /* 0x000fc80000010100 */
[----:B------:R-:W-:-:S07]  /*2aa0*/  FFMA R0, R0, R11, R0 ;  /* 0x0000000b00007223 */ /* 0x000fce0000000000 */
.L_x_2391:
[----:B------:R-:W-:Y:S05]  /*2ab0*/  BSYNC.RECONVERGENT B1 ;  /* 0x0000000000017941 */ /* 0x000fea0003800200 */
.L_x_2389:
        /* <DEDUP_REMOVED lines=14> */
[----:B------:R-:W-:Y:S01]  /*2ba0*/  F2FP.SATFINITE.E5M2.F32.PACK_AB_MERGE_C R55, RZ, R55, RZ ;  /* 0x00000037ff37723e */ /* 0x000fe200048060ff */
[----:B-1----:R-:W-:Y:S01]  /*2bb0*/  FMUL R43, R29, R0 ;  /* 0x000000001d2b7220 */ /* 0x002fe20000400000 */
[----:B------:R-:W-:Y:S01]  /*2bc0*/  F2FP.SATFINITE.E5M2.F32.PACK_AB_MERGE_C R0, RZ, R13, RZ ;  /* 0x0000000dff00723e */ /* 0x000fe200048060ff */
[----:B------:R-:W-:Y:S01]  /*2bd0*/  FMUL R12, R52, UR6 ;  /* 0x00000006340c7c20 */ /* 0x000fe20008400000 */
[----:B------:R-:W-:Y:S01]  /*2be0*/  F2FP.SATFINITE.E5M2.F32.PACK_AB_MERGE_C R48, RZ, R48, RZ ;  /* 0x00000030ff30723e */ /* 0x000fe200048060ff */
[----:B---3--:R-:W-:Y:S01]  /*2bf0*/  FMUL R17, R47, UR6 ;  /* 0x000000062f117c20 */ /* 0x008fe20008400000 */
[----:B------:R-:W-:Y:S01]  /*2c00*/  LOP3.LUT R5, R55, 0xff, RZ, 0xc0, !PT ;  /* 0x000000ff37057812 */ /* 0x000fe200078ec0ff */
[----:B------:R1:W5:Y:S01]  /*2c10*/  LDG.E R18, desc[UR28][R18.64] ;  /* 0x0000001c12127981 */ /* 0x000362000c1e1900 */
[----:B------:R-:W-:Y:S01]  /*2c20*/  F2FP.SATFINITE.E5M2.F32.PACK_AB_MERGE_C R6, RZ, R6, RZ ;  /* 0x00000006ff06723e */ /* 0x000fe200048060ff */
        /* <DEDUP_REMOVED lines=8> */
[----:B------:R-:W-:Y:S01]  /*2cb0*/  F2FP.SATFINITE.E5M2.F32.PACK_AB_MERGE_C R5, RZ, R12, RZ ;  /* 0x0000000cff05723e */ /* 0x000fe200048060ff */
[----:B------:R1:W5:Y:S01]  /*2cc0*/  LDG.E R26, desc[UR28][R26.64] ;  /* 0x0000001c1a1a7981 */ /* 0x000362000c1e1900 */
[----:B------:R-:W-:Y:S02]  /*2cd0*/  F2FP.SATFINITE.E5M2.F32.PACK_AB_MERGE_C R17, RZ, R17, RZ ;  /* 0x00000011ff11723e */ /* 0x000fe400048060ff */
[----:B------:R-:W-:Y:S01]  /*2ce0*/  LOP3.LUT R12, R6, 0xff, RZ, 0xc0, !PT ;  /* 0x000000ff060c7812 */ /* 0x000fe200078ec0ff */
[----:B------:R4:W5:Y:S01]  /*2cf0*/  LDG.E R38, desc[UR28][R38.64] ;  /* 0x0000001c26267981 */ /* 0x000962000c1e1900 */
[----:B------:R-:W-:-:S02]  /*2d00*/  FMNMX3 R23, |R33|, R23, |R28|, !PT ;  /* 0x0000001721177276 */ /* 0x000fc4000780061c */
[----:B------:R-:W-:Y:S01]  /*2d10*/  F2FP.SATFINITE.E5M2.F32.PACK_AB_MERGE_C R13, RZ, R46, RZ ;  /* 0x0000002eff0d723e */ /* 0x000fe200048060ff */
[----:B------:R4:W5:Y:S01]  /*2d20*/  LDG.E R14, desc[UR28][R14.64] ;  /* 0x0000001c0e0e7981 */ /* 0x000962000c1e1900 */
[----:B------:R-:W-:Y:S02]  /*2d30*/  F2FP.SATFINITE.E5M2.F32.PACK_AB_MERGE_C R46, RZ, R19, RZ ;  /* 0x00000013ff2e723e */ /* 0x000fe400048060ff */
        /* <DEDUP_REMOVED lines=12> */
[----:B-1----:R-:W-:Y:S01]  /*2e00*/  F2FP.SATFINITE.E5M2.F32.PACK_AB_MERGE_C R27, RZ, R12, RZ ;  /* 0x0000000cff1b723e */ /* 0x002fe200048060ff */
[----:B------:R-:W-:Y:S01]  /*2e10*/  FMUL R36, R36, UR6 ;  /* 0x0000000624247c20 */ /* 0x000fe20008400000 */
[----:B------:R-:W-:Y:S02]  /*2e20*/  F2FP.SATFINITE.E5M2.F32.PACK_AB_MERGE_C R44, RZ, R44, RZ ;  /* 0x0000002cff2c723e */ /* 0x000fe400048060ff */
[----:B------:R-:W-:Y:S02]  /*2e30*/  SHF.L.U32 R12, R27, 0x10, RZ ;  /* 0x000000101b0c7819 */ /* 0x000fe400000006ff */
[----:B------:R-:W-:-:S02]  /*2e40*/  LEA R72, R13, R72, 0x8 ;  /* 0x000000480d487211 */ /* 0x000fc400078e40ff */
[----:B------:R-:W-:Y:S02]  /*2e50*/  F2FP.SATFINITE.E5M2.F32.PACK_AB_MERGE_C R13, RZ, R36, RZ ;  /* 0x00000024ff0d723e */ /* 0x000fe400048060ff */
        /* <DEDUP_REMOVED lines=12> */
[----:B------:R-:W-:-:S02]  /*2f20*/  F2FP.SATFINITE.E5M2.F32.PACK_AB_MERGE_C R36, RZ, R5, RZ ;  /* 0x00000005ff24723e */ /* 0x000fc400048060ff */
[----:B------:R-:W-:Y:S02]  /*2f30*/  IADD3 R13, PT, PT, R8, 0x1e, RZ ;  /* 0x0000001e080d7810 */ /* 0x000fe40007ffe0ff */
[----:B------:R-:W-:Y:S02]  /*2f40*/  F2FP.SATFINITE.E5M2.F32.PACK_AB_MERGE_C R33, RZ, R33, RZ ;  /* 0x00000021ff21723e */ /* 0x000fe400048060ff */
        /* <DEDUP_REMOVED lines=8> */
[----:B------:R-:W-:Y:S02]  /*2fd0*/  F2FP.SATFINITE.E5M2.F32.PACK_AB_MERGE_C R28, RZ, R28, RZ ;  /* 0x0000001cff1c723e */ /* 0x000fe400048060ff */
        /* <DEDUP_REMOVED lines=29> */
[----:B------:R-:W-:-:S02]  /*31b0*/  F2FP.SATFINITE.E5M2.F32.PACK_AB_MERGE_C R29, RZ, R29, RZ ;  /* 0x0000001dff1d723e */ /* 0x000fc400048060ff */
[----:B------:R-:W-:Y:S01]  /*31c0*/  F2FP.SATFINITE.E5M2.F32.PACK_AB_MERGE_C R36, RZ, R0, RZ ;  /* 0x00000000ff24723e */ /* 0x000fe200048060ff */
        /* <DEDUP_REMOVED lines=69> */
[----:B-----5:R-:W-:Y:S05]  /*3620*/  CALL.REL.NOINC `($__internal_27_$__cuda_sm20_rcp_rn_f32_slowpath) ;  /* 0x0000008000a87944 */ /* 0x020fea0003c00000 */
[----:B------:R-:W-:Y:S05]  /*3630*/  BRA `(.L_x_2394) ;  /* 0x0000000000107947 */ /* 0x000fea0003800000 */
.L_x_2393:
[----:B------:R-:W0:Y:S02]  /*3640*/  MUFU.RCP R11, R0 ;  /* 0x00000000000b7308 */ /* 0x000e240000001000 */
[----:B0-----:R-:W-:-:S04]  /*3650*/  FFMA R10, R0, R11, -1 ;  /* 0xbf800000000a7423 */ /* 0x001fc8000000000b */
[----:B------:R-:W-:-:S04]  /*3660*/  FADD.FTZ R10, -R10, -RZ ;  /* 0x800000ff0a0a7221 */ /* 0x000fc80000010100 */
[----:B------:R-:W-:-:S07]  /*3670*/  FFMA R0, R11, R10, R11 ;  /* 0x0000000a0b007223 */ /* 0x000fce000000000b */
.L_x_2394:
[----:B------:R-:W-:Y:S05]  /*3680*/  BSYNC.RECONVERGENT B1 ;  /* 0x0000000000017941 */ /* 0x000fea0003800200 */
.L_x_2392:
        /* <DEDUP_REMOVED lines=27> */
.L_x_2396:
[----:B------:R-:W0:Y:S02]  /*3840*/  MUFU.RCP R0, R31 ;  /* 0x0000001f00007308 */ /* 0x000e240000001000 */
[----:B0-----:R-:W-:-:S04]  /*3850*/  FFMA R10, R31, R0, -1 ;  /* 0xbf8000001f0a7423 */ /* 0x001fc80000000000 */
[----:B------:R-:W-:-:S04]  /*3860*/  FADD.FTZ R11, -R10, -RZ ;  /* 0x800000ff0a0b7221 */ /* 0x000fc80000010100 */
[----:B------:R-:W-:-:S07]  /*3870*/  FFMA R0, R0, R11, R0 ;  /* 0x0000000b00007223 */ /* 0x000fce0000000000 */
.L_x_2397:
[----:B------:R-:W-:Y:S05]  /*3880*/  BSYNC.RECONVERGENT B1 ;  /* 0x0000000000017941 */ /* 0x000fea0003800200 */
.L_x_2395:
        /* <DEDUP_REMOVED lines=23> */
.L_x_2399:
[----:B------:R-:W0:Y:S02]  /*3a00*/  MUFU.RCP R0, R39 ;  /* 0x0000002700007308 */ /* 0x000e240000001000 */
[----:B0-----:R-:W-:-:S04]  /*3a10*/  FFMA R10, R39, R0, -1 ;  /* 0xbf800000270a7423 */ /* 0x001fc80000000000 */
[----:B------:R-:W-:-:S04]  /*3a20*/  FADD.FTZ R11, -R10, -RZ ;  /* 0x800000ff0a0b7221 */ /* 0x000fc80000010100 */
[----:B------:R-:W-:-:S07]  /*3a30*/  FFMA R0, R0, R11, R0 ;  /* 0x0000000b00007223 */ /* 0x000fce0000000000 */
.L_x_2400:
[----:B------:R-:W-:Y:S05]  /*3a40*/  BSYNC.RECONVERGENT B1 ;  /* 0x0000000000017941 */ /* 0x000fea0003800200 */
.L_x_2398:
        /* <DEDUP_REMOVED lines=27> */
.L_x_2402:
[----:B------:R-:W0:Y:S02]  /*3c00*/  MUFU.RCP R0, R39 ;  /* 0x0000002700007308 */ /* 0x000e240000001000 */
[----:B0-----:R-:W-:-:S04]  /*3c10*/  FFMA R10, R39, R0, -1 ;  /* 0xbf800000270a7423 */ /* 0x001fc80000000000 */
[----:B------:R-:W-:-:S04]  /*3c20*/  FADD.FTZ R11, -R10, -RZ ;  /* 0x800000ff0a0b7221 */ /* 0x000fc80000010100 */
[----:B------:R-:W-:-:S07]  /*3c30*/  FFMA R0, R0, R11, R0 ;  /* 0x0000000b00007223 */ /* 0x000fce0000000000 */
.L_x_2403:
[----:B------:R-:W-:Y:S05]  /*3c40*/  BSYNC.RECONVERGENT B1 ;  /* 0x0000000000017941 */ /* 0x000fea0003800200 */
.L_x_2401:
        /* <DEDUP_REMOVED lines=23> */
.L_x_2405:
[----:B------:R-:W0:Y:S02]  /*3dc0*/  MUFU.RCP R0, R39 ;  /* 0x0000002700007308 */ /* 0x000e240000001000 */
[----:B0-----:R-:W-:-:S04]  /*3dd0*/  FFMA R10, R39, R0, -1 ;  /* 0xbf800000270a7423 */ /* 0x001fc80000000000 */
[----:B------:R-:W-:-:S04]  /*3de0*/  FADD.FTZ R11, -R10, -RZ ;  /* 0x800000ff0a0b7221 */ /* 0x000fc80000010100 */
[----:B------:R-:W-:-:S07]  /*3df0*/  FFMA R0, R0, R11, R0 ;  /* 0x0000000b00007223 */ /* 0x000fce0000000000 */
.L_x_2406:
[----:B------:R-:W-:Y:S05]  /*3e00*/  BSYNC.RECONVERGENT B1 ;  /* 0x0000000000017941 */ /* 0x000fea0003800200 */
.L_x_2404:
        /* <DEDUP_REMOVED lines=27> */
.L_x_2408:
[----:B------:R-:W0:Y:S02]  /*3fc0*/  MUFU.RCP R0, R39 ;  /* 0x0000002700007308 */ /* 0x000e240000001000 */
[----:B0-----:R-:W-:-:S04]  /*3fd0*/  FFMA R10, R39, R0, -1 ;  /* 0xbf800000270a7423 */ /* 0x001fc80000000000 */
[----:B------:R-:W-:-:S04]  /*3fe0*/  FADD.FTZ R11, -R10, -RZ ;  /* 0x800000ff0a0b7221 */ /* 0x000fc80000010100 */
[----:B------:R-:W-:-:S07]  /*3ff0*/  FFMA R0, R0, R11, R0 ;  /* 0x0000000b00007223 */ /* 0x000fce0000000000 */
.L_x_2409:
[----:B------:R-:W-:Y:S05]  /*4000*/  BSYNC.RECONVERGENT B1 ;  /* 0x0000000000017941 */ /* 0x000fea0003800200 */
.L_x_2407:
        /* <DEDUP_REMOVED lines=23> */
.L_x_2411:
[----:B------:R-:W0:Y:S02]  /*4180*/  MUFU.RCP R0, R57 ;  /* 0x0000003900007308 */ /* 0x000e240000001000 */
[----:B0-----:R-:W-:-:S04]  /*4190*/  FFMA R10, R57, R0, -1 ;  /* 0xbf800000390a7423 */ /* 0x001fc80000000000 */
[----:B------:R-:W-:-:S04]  /*41a0*/  FADD.FTZ R11, -R10, -RZ ;  /* 0x800000ff0a0b7221 */ /* 0x000fc80000010100 */
[----:B------:R-:W-:-:S07]  /*41b0*/  FFMA R0, R0, R11, R0 ;  /* 0x0000000b00007223 */ /* 0x000fce0000000000 */
.L_x_2412:
[----:B------:R-:W-:Y:S05]  /*41c0*/  BSYNC.RECONVERGENT B1 ;  /* 0x0000000000017941 */ /* 0x000fea0003800200 */
.L_x_2410:
        /* <DEDUP_REMOVED lines=27> */
.L_x_2414:
[----:B------:R-:W0:Y:S02]  /*4380*/  MUFU.RCP R0, R57 ;  /* 0x0000003900007308 */ /* 0x000e240000001000 */
[----:B0-----:R-:W-:-:S04]  /*4390*/  FFMA R10, R57, R0, -1 ;  /* 0xbf800000390a7423 */ /* 0x001fc80000000000 */
[----:B------:R-:W-:-:S04]  /*43a0*/  FADD.FTZ R11, -R10, -RZ ;  /* 0x800000ff0a0b7221 */ /* 0x000fc80000010100 */
[----:B------:R-:W-:-:S07]  /*43b0*/  FFMA R0, R0, R11, R0 ;  /* 0x0000000b00007223 */ /* 0x000fce0000000000 */
.L_x_2415:
[----:B------:R-:W-:Y:S05]  /*43c0*/  BSYNC.RECONVERGENT B1 ;  /* 0x0000000000017941 */ /* 0x000fea0003800200 */
.L_x_2413:
        /* <DEDUP_REMOVED lines=21> */
[----:B------:R-:W-:Y:S05]  /*4520*/  CALL.REL.NOINC `($__internal_27_$__cuda_sm20_rcp_rn_f32_slowpath) ;  /* 0x0000007000e87944 */ /* 0x000fea0003c00000 */
[----:B------:R-:W-:Y:S05]  /*4530*/  BRA `(.L_x_2418) ;  /* 0x0000000000107947 */ /* 0x000fea0003800000 */
.L_x_2417:
[----:B------:R-:W0:Y:S02]  /*4540*/  MUFU.RCP R0, R41 ;  /* 0x0000002900007308 */ /* 0x000e240000001000 */
[----:B0-----:R-:W-:-:S04]  /*4550*/  FFMA R10, R41, R0, -1 ;  /* 0xbf800000290a7423 */ /* 0x001fc80000000000 */
[----:B------:R-:W-:-:S04]  /*4560*/  FADD.FTZ R11, -R10, -RZ ;  /* 0x800000ff0a0b7221 */ /* 0x000fc80000010100 */
[----:B------:R-:W-:-:S07]  /*4570*/  FFMA R0, R0, R11, R0 ;  /* 0x0000000b00007223 */ /* 0x000fce0000000000 */
.L_x_2418:
[----:B------:R-:W-:Y:S05]  /*4580*/  BSYNC.RECONVERGENT B1 ;  /* 0x0000000000017941 */ /* 0x000fea0003800200 */
.L_x_2416:
        /* <DEDUP_REMOVED lines=27> */
.L_x_2420:
[----:B------:R-:W0:Y:S02]  /*4740*/  MUFU.RCP R0, R57 ;  /* 0x0000003900007308 */ /* 0x000e240000001000 */
[----:B0-----:R-:W-:-:S04]  /*4750*/  FFMA R10, R57, R0, -1 ;  /* 0xbf800000390a7423 */ /* 0x001fc80000000000 */
[----:B------:R-:W-:-:S04]  /*4760*/  FADD.FTZ R11, -R10, -RZ ;  /* 0x800000ff0a0b7221 */ /* 0x000fc80000010100 */
[----:B------:R-:W-:-:S07]  /*4770*/  FFMA R0, R0, R11, R0 ;  /* 0x0000000b00007223 */ /* 0x000fce0000000000 */
.L_x_2421:
[----:B------:R-:W-:Y:S05]  /*4780*/  BSYNC.RECONVERGENT B1 ;  /* 0x0000000000017941 */ /* 0x000fea0003800200 */
.L_x_2419:
        /* <DEDUP_REMOVED lines=23> */
.L_x_2423:
[----:B------:R-:W0:Y:S02]  /*4900*/  MUFU.RCP R0, R57 ;  /* 0x0000003900007308 */ /* 0x000e240000001000 */
[----:B0-----:R-:W-:-:S04]  /*4910*/  FFMA R10, R57, R0, -1 ;  /* 0xbf800000390a7423 */ /* 0x001fc80000000000 */
[----:B------:R-:W-:-:S04]  /*4920*/  FADD.FTZ R11, -R10, -RZ ;  /* 0x800000ff0a0b7221 */ /* 0x000fc80000010100 */
[----:B------:R-:W-:-:S07]  /*4930*/  FFMA R0, R0, R11, R0 ;  /* 0x0000000b00007223 */ /* 0x000fce0000000000 */
.L_x_2424:
[----:B------:R-:W-:Y:S05]  /*4940*/  BSYNC.RECONVERGENT B1 ;  /* 0x0000000000017941 */ /* 0x000fea0003800200 */
.L_x_2422:
        /* <DEDUP_REMOVED lines=27> */
.L_x_2426:
[----:B------:R-:W0:Y:S02]  /*4b00*/  MUFU.RCP R0, R61 ;  /* 0x0000003d00007308 */ /* 0x000e240000001000 */
[----:B0-----:R-:W-:-:S04]  /*4b10*/  FFMA R10, R61, R0, -1 ;  /* 0xbf8000003d0a7423 */ /* 0x001fc80000000000 */
[----:B------:R-:W-:-:S04]  /*4b20*/  FADD.FTZ R11, -R10, -RZ ;  /* 0x800000ff0a0b7221 */ /* 0x000fc80000010100 */
[----:B------:R-:W-:-:S07]  /*4b30*/  FFMA R0, R0, R11, R0 ;  /* 0x0000000b00007223 */ /* 0x000fce0000000000 */
.L_x_2427:
[----:B------:R-:W-:Y:S05]  /*4b40*/  BSYNC.RECONVERGENT B1 ;  /* 0x0000000000017941 */ /* 0x000fea0003800200 */
.L_x_2425:
        /* <DEDUP_REMOVED lines=23> */
.L_x_2429:
[----:B------:R-:W0:Y:S02]  /*4cc0*/  MUFU.RCP R0, R57 ;  /* 0x0000003900007308 */ /* 0x000e240000001000 */
[----:B0-----:R-:W-:-:S04]  /*4cd0*/  FFMA R10, R57, R0, -1 ;  /* 0xbf800000390a7423 */ /* 0x001fc80000000000 */
[----:B------:R-:W-:-:S04]  /*4ce0*/  FADD.FTZ R11, -R10, -RZ ;  /* 0x800000ff0a0b7221 */ /* 0x000fc80000010100 */
[----:B------:R-:W-:-:S07]  /*4cf0*/  FFMA R0, R0, R11, R0 ;  /* 0x0000000b00007223 */ /* 0x000fce0000000000 */
.L_x_2430:
[----:B------:R-:W-:Y:S05]  /*4d00*/  BSYNC.RECONVERGENT B1 ;  /* 0x0000000000017941 */ /* 0x000fea0003800200 */
.L_x_2428:
        /* <DEDUP_REMOVED lines=27> */
.L_x_2432:
[----:B------:R-:W0:Y:S02]  /*4ec0*/  MUFU.RCP R0, R61 ;  /* 0x0000003d00007308 */ /* 0x000e240000001000 */
[----:B0-----:R-:W-:-:S04]  /*4ed0*/  FFMA R10, R61, R0, -1 ;  /* 0xbf8000003d0a7423 */ /* 0x001fc80000000000 */
[----:B------:R-:W-:-:S04]  /*4ee0*/  FADD.FTZ R11, -R10, -RZ ;  /* 0x800000ff0a0b7221 */ /* 0x000fc80000010100 */
[----:B------:R-:W-:-:S07]  /*4ef0*/  FFMA R0, R0, R11, R0 ;  /* 0x0000000b00007223 */ /* 0x000fce0000000000 */
.L_x_2433:
[----:B------:R-:W-:Y:S05]  /*4f00*/  BSYNC.RECONVERGENT B1 ;  /* 0x0000000000017941 */ /* 0x000fea0003800200 */
.L_x_2431:
        /* <DEDUP_REMOVED lines=23> */
.L_x_2435:
[----:B------:R-:W0:Y:S02]  /*5080*/  MUFU.RCP R0, R61 ;  /* 0x0000003d00007308 */ /* 0x000e240000001000 */
[----:B0-----:R-:W-:-:S04]  /*5090*/  FFMA R10, R61, R0, -1 ;  /* 0xbf8000003d0a7423 */ /* 0x001fc80000000000 */
[----:B------:R-:W-:-:S04]  /*50a0*/  FADD.FTZ R11, -R10, -RZ ;  /* 0x800000ff0a0b7221 */ /* 0x000fc80000010100 */
[----:B------:R-:W-:-:S07]  /*50b0*/  FFMA R0, R0, R11, R0 ;  /* 0x0000000b00007223 */ /* 0x000fce0000000000 */
.L_x_2436:
[----:B------:R-:W-:Y:S05]  /*50c0*/  BSYNC.RECONVERGENT B1 ;  /* 0x0000000000017941 */ /* 0x000fea0003800200 */
.L_x_2434:
        /* <DEDUP_REMOVED lines=27> */
.L_x_2438:
[----:B------:R-:W0:Y:S02]  /*5280*/  MUFU.RCP R0, R61 ;  /* 0x0000003d00007308 */ /* 0x000e240000001000 */
[----:B0-----:R-:W-:-:S04]  /*5290*/  FFMA R10, R61, R0, -1 ;  /* 0xbf8000003d0a7423 */ /* 0x001fc80000000000 */
[----:B------:R-:W-:-:S04]  /*52a0*/  FADD.FTZ R11, -R10, -RZ ;  /* 0x800000ff0a0b7221 */ /* 0x000fc80000010100 */
[----:B------:R-:W-:-:S07]  /*52b0*/  FFMA R0, R0, R11, R0 ;  /* 0x0000000b00007223 */ /* 0x000fce0000000000 */
.L_x_2439:
[----:B------:R-:W-:Y:S05]  /*52c0*/  BSYNC.RECONVERGENT B1 ;  /* 0x0000000000017941 */ /* 0x000fea0003800200 */
.L_x_2437:
[----:B------:R0:W2:Y:S01]  /*52d0*/  LDG.E R28, desc[UR28][R28.64] ;  /* 0x0000001c1c1c7981 */ /* 0x0000a2000c1e1900 */
[----:B------:R-:W-:Y:S01]  /*52e0*/  FMUL R41, R41, R0 ;  /* 0x0000000029297220 */ /* 0x000fe20000400000 */
[C---:B------:R-:W-:Y:S01]  /*52f0*/  FMNMX3 R0, |R17|.reuse, R43, |R31|, !PT ;  /* 0x0000002b11007276 */ /* 0x040fe2000780061f */
[----:B------:R-:W-:Y:S01]  /*5300*/  FMUL R17, R17, UR6 ;  /* 0x0000000611117c20 */ /* 0x000fe20008400000 */
[----:B------:R-:W-:Y:S01]  /*5310*/  FMUL R31, R31, UR6 ;  /* 0x000000061f1f7c20 */ /* 0x000fe20008400000 */
[----:B------:R1:W5:Y:S03]  /*5320*/  LDG.E R6, desc[UR28][R6.64] ;  /* 0x0000001c06067981 */ /* 0x000366000c1e1900 */
[----:B------:R-:W-:Y:S01]  /*5330*/  F2FP.SATFINITE.E5M2.F32.PACK_AB_MERGE_C R17, RZ, R17, RZ ;  /* 0x00000011ff11723e */ /* 0x000fe200048060ff */
[----:B------:R3:W5:Y:S01]  /*5340*/  LDG.E R48, desc[UR28][R48.64] ;  /* 0x0000001c30307981 */ /* 0x000762000c1e1900 */
[C---:B0-----:R-:W-:Y:S01]  /*5350*/  FMNMX3 R29, |R25|.reuse, R0, |R39|, !PT ;  /* 0x00000000191d7276 */ /* 0x041fe20007800627 */
[----:B------:R-:W-:Y:S01]  /*5360*/  FMUL R25, R25, UR6 ;  /* 0x0000000619197c20 */ /* 0x000fe20008400000 */
[----:B------:R-:W-:Y:S01]  /*5370*/  FMUL R39, R39, UR6 ;  /* 0x0000000627277c20 */ /* 0x000fe20008400000 */
[----:B------:R-:W-:Y:S01]  /*5380*/  F2FP.SATFINITE.E5M2.F32.PACK_AB_MERGE_C R0, RZ, R31, RZ ;  /* 0x0000001fff00723e */ /* 0x000fe200048060ff */
[----:B------:R-:W-:Y:S01]  /*5390*/  FMUL R41, R18, R41 ;  /* 0x0000002912297220 */ /* 0x000fe20000400000 */
[----:B------:R-:W-:Y:S01]  /*53a0*/  LOP3.LUT R12, R17, 0xff, RZ, 0xc0, !PT ;  /* 0x000000ff110c7812 */ /* 0x000fe200078ec0ff */
[----:B------:R0:W5:Y:S01]  /*53b0*/  LDG.E R32, desc[UR28][R32.64] ;  /* 0x0000001c20207981 */ /* 0x000162000c1e1900 */
[----:B------:R-:W-:-:S02]  /*53c0*/  F2FP.SATFINITE.E5M2.F32.PACK_AB_MERGE_C R25, RZ, R25, RZ ;  /* 0x00000019ff19723e */ /* 0x000fc400048060ff */
[----:B------:R-:W-:Y:S01]  /*53d0*/  F2FP.SATFINITE.E5M2.F32.PACK_AB_MERGE_C R18, RZ, R39, RZ ;  /* 0x00000027ff12723e */ /* 0x000fe200048060ff */
        /* <DEDUP_REMOVED lines=16> */
[----:B------:R-:W-:Y:S01]  /*54e0*/  F2FP.SATFINITE.E5M2.F32.PACK_AB_MERGE_C R7, RZ, R7, RZ ;  /* 0x00000007ff07723e */ /* 0x000fe200048060ff */
[----:B------:R-:W5:Y:S01]  /*54f0*/  LDG.E R50, desc[UR28][R50.64] ;  /* 0x0000001c32327981 */ /* 0x000f62000c1e1900 */
[----:B------:R-:W-:-:S02]  /*5500*/  F2FP.SATFINITE.E5M2.F32.PACK_AB_MERGE_C R18, RZ, R17, RZ ;  /* 0x00000011ff12723e */ /* 0x000fc400048060ff */
[----:B------:R-:W-:Y:S01]  /*5510*/  F2FP.SATFINITE.E5M2.F32.PACK_AB_MERGE_C R24, RZ, R24, RZ ;  /* 0x00000018ff18723e */ /* 0x000fe200048060ff */
[----:B------:R-:W5:Y:S01]  /*5520*/  LDG.E R54, desc[UR28][R54.64] ;  /* 0x0000001c36367981 */ /* 0x000f62000c1e1900 */
[----:B------:R-:W-:Y:S02]  /*5530*/  F2FP.SATFINITE.E5M2.F32.PACK_AB_MERGE_C R66, RZ, R21, RZ ;  /* 0x00000015ff42723e */ /* 0x000fe400048060ff */
[----:B------:R-:W-:Y:S01]  /*5540*/  F2FP.SATFINITE.E5M2.F32.PACK_AB_MERGE_C R19, RZ, R19, RZ ;  /* 0x00000013ff13723e */ /* 0x000fe200048060ff */
[----:B------:R1:W5:Y:S01]  /*5550*/  LDG.E R46, desc[UR28][R46.64] ;  /* 0x0000001c2e2e7981 */ /* 0x000362000c1e1900 */
[----:B------:R-:W-:Y:S02]  /*5560*/  LOP3.LUT R56, R7, 0xff, RZ, 0xc0, !PT ;  /* 0x000000ff07387812 */ /* 0x000fe400078ec0ff */
[----:B------:R-:W-:Y:S01]  /*5570*/  PRMT R31, R18, 0x7604, R7 ;  /* 0x00007604121f7816 */ /* 0x000fe20000000007 */
[----:B------:R4:W5:Y:S01]  /*5580*/  LDG.E R44, desc[UR28][R44.64] ;  /* 0x0000001c2c2c7981 */ /* 0x000962000c1e1900 */
[----:B------:R-:W-:Y:S01]  /*5590*/  F2FP.SATFINITE.E5M2.F32.PACK_AB_MERGE_C R21, RZ, R30, RZ ;  /* 0x0000001eff15723e */ /* 0x000fe200048060ff */
        /* <DEDUP_REMOVED lines=14> */
[----:B------:R-:W-:Y:S02]  /*5680*/  F2FP.SATFINITE.E5M2.F32.PACK_AB_MERGE_C R27, RZ, R27, RZ ;  /* 0x0000001bff1b723e */ /* 0x000fe400048060ff */
[----:B------:R-:W-:Y:S01]  /*5690*/  SHF.L.U32 R21, R21, 0x10, RZ ;  /* 0x0000001015157819 */ /* 0x000fe200000006ff */
[----:B------:R-:W-:Y:S01]  /*56a0*/  FMUL R40, R40, UR6 ;  /* 0x0000000628287c20 */ /* 0x000fe20008400000 */
[----:B0-----:R-:W-:Y:S02]  /*56b0*/  IADD3 R33, PT, PT, R8, 0x1d, RZ ;  /* 0x0000001d08217810 */ /* 0x001fe40007ffe0ff */
[----:B------:R-:W-:-:S02]  /*56c0*/  LOP3.LUT R21, R21, 0xff0000, RZ, 0xc0, !PT ;  /* 0x00ff000015157812 */ /* 0x000fc400078ec0ff */
[----:B------:R-:W-:Y:S02]  /*56d0*/  LOP3.LUT R33, R33, 0x1f, RZ, 0xc0, !PT ;  /* 0x0000001f21217812 */ /* 0x000fe400078ec0ff */
[----:B------:R-:W-:Y:S02]  /*56e0*/  F2FP.SATFINITE.E5M2.F32.PACK_AB_MERGE_C R40, RZ, R40, RZ ;  /* 0x00000028ff28723e */ /* 0x000fe400048060ff */
        /* <DEDUP_REMOVED lines=18> */
[----:B------:R-:W-:Y:S01]  /*5810*/  F2FP.SATFINITE.E5M2.F32.PACK_AB_MERGE_C R30, RZ, R30, RZ ;  /* 0x0000001eff1e723e */ /* 0x000fe200048060ff */
        /* <DEDUP_REMOVED lines=17> */
[----:B------:R-:W-:Y:S02]  /*5930*/  F2FP.SATFINITE.E5M2.F32.PACK_AB_MERGE_C R5, RZ, R14, RZ ;  /* 0x0000000eff05723e */ /* 0x000fe400048060ff */
[----:B------:R-:W-:Y:S02]  /*5940*/  F2FP.SATFINITE.E5M2.F32.PACK_AB_MERGE_C R30, RZ, R30, RZ ;  /* 0x0000001eff1e723e */ /* 0x000fe400048060ff */
[C---:B------:R-:W-:Y:S02]  /*5950*/  PRMT R51, R5.reuse, 0x7604, R40 ;  /* 0x0000760405337816 */ /* 0x040fe40000000028 */
[----:B------:R-:W-:Y:S02]  /*5960*/  F2FP.SATFINITE.E5M2.F32.PACK_AB_MERGE_C R15, RZ, R0, RZ ;  /* 0x00000000ff0f723e */ /* 0x000fe400048060ff */
        /* <DEDUP_REMOVED lines=74> */
[----:B-----5:R-:W-:Y:S05]  /*5e10*/  CALL.REL.NOINC `($__internal_27_$__cuda_sm20_rcp_rn_f32_slowpath) ;  /* 0x0000005800ac7944 */ /* 0x020fea0003c00000 */
[----:B------:R-:W-:Y:S05]  /*5e20*/  BRA `(.L_x_2442) ;  /* 0x0000000000107947 */ /* 0x000fea0003800000 */
.L_x_2441:
[----:B------:R-:W0:Y:S02]  /*5e30*/  MUFU.RCP R11, R0 ;  /* 0x00000000000b7308 */ /* 0x000e240000001000 */
[----:B0-----:R-:W-:-:S04]  /*5e40*/  FFMA R10, R0, R11, -1 ;  /* 0xbf800000000a7423 */ /* 0x001fc8000000000b */
[----:B------:R-:W-:-:S04]  /*5e50*/  FADD.FTZ R10, -R10, -RZ ;  /* 0x800000ff0a0a7221 */ /* 0x000fc80000010100 */
[----:B------:R-:W-:-:S07]  /*5e60*/  FFMA R0, R11, R10, R11 ;  /* 0x0000000a0b007223 */ /* 0x000fce000000000b */
.L_x_2442:
[----:B------:R-:W-:Y:S05]  /*5e70*/  BSYNC.RECONVERGENT B1 ;  /* 0x0000000000017941 */ /* 0x000fea0003800200 */
.L_x_2440:
        /* <DEDUP_REMOVED lines=27> */
.L_x_2444:
[----:B------:R-:W0:Y:S02]  /*6030*/  MUFU.RCP R0, R61 ;  /* 0x0000003d00007308 */ /* 0x000e240000001000 */
[----:B0-----:R-:W-:-:S04]  /*6040*/  FFMA R10, R61, R0, -1 ;  /* 0xbf8000003d0a7423 */ /* 0x001fc80000000000 */
[----:B------:R-:W-:-:S04]  /*6050*/  FADD.FTZ R11, -R10, -RZ ;  /* 0x800000ff0a0b7221 */ /* 0x000fc80000010100 */
[----:B------:R-:W-:-:S07]  /*6060*/  FFMA R0, R0, R11, R0 ;  /* 0x0000000b00007223 */ /* 0x000fce0000000000 */
.L_x_2445:
[----:B------:R-:W-:Y:S05]  /*6070*/  BSYNC.RECONVERGENT B1 ;  /* 0x0000000000017941 */ /* 0x000fea0003800200 */
.L_x_2443:
        /* <DEDUP_REMOVED lines=23> */
.L_x_2447:
[----:B------:R-:W0:Y:S02]  /*61f0*/  MUFU.RCP R0, R65 ;  /* 0x0000004100007308 */ /* 0x000e240000001000 */
[----:B0-----:R-:W-:-:S04]  /*6200*/  FFMA R10, R65, R0, -1 ;  /* 0xbf800000410a7423 */ /* 0x001fc80000000000 */
[----:B------:R-:W-:-:S04]  /*6210*/  FADD.FTZ R11, -R10, -RZ ;  /* 0x800000ff0a0b7221 */ /* 0x000fc80000010100 */
[----:B------:R-:W-:-:S07]  /*6220*/  FFMA R0, R0, R11, R0 ;  /* 0x0000000b00007223 */ /* 0x000fce0000000000 */
.L_x_2448:
[----:B------:R-:W-:Y:S05]  /*6230*/  BSYNC.RECONVERGENT B1 ;  /* 0x0000000000017941 */ /* 0x000fea0003800200 */
.L_x_2446:
        /* <DEDUP_REMOVED lines=27> */
.L_x_2450:
[----:B------:R-:W0:Y:S02]  /*63f0*/  MUFU.RCP R0, R59 ;  /* 0x0000003b00007308 */ /* 0x000e240000001000 */
[----:B0-----:R-:W-:-:S04]  /*6400*/  FFMA R10, R59, R0, -1 ;  /* 0xbf8000003b0a7423 */ /* 0x001fc80000000000 */
[----:B------:R-:W-:-:S04]  /*6410*/  FADD.FTZ R11, -R10, -RZ ;  /* 0x800000ff0a0b7221 */ /* 0x000fc80000010100 */
[----:B------:R-:W-:-:S07]  /*6420*/  FFMA R0, R0, R11, R0 ;  /* 0x0000000b00007223 */ /* 0x000fce0000000000 */
.L_x_2451:
[----:B------:R-:W-:Y:S05]  /*6430*/  BSYNC.RECONVERGENT B1 ;  /* 0x0000000000017941 */ /* 0x000fea0003800200 */
.L_x_2449:
        /* <DEDUP_REMOVED lines=23> */
.L_x_2453:
[----:B------:R-:W0:Y:S02]  /*65b0*/  MUFU.RCP R0, R65 ;  /* 0x0000004100007308 */ /* 0x000e240000001000 */
[----:B0-----:R-:W-:-:S04]  /*65c0*/  FFMA R10, R65, R0, -1 ;  /* 0xbf800000410a7423 */ /* 0x001fc80000000000 */
[----:B------:R-:W-:-:S04]  /*65d0*/  FADD.FTZ R11, -R10, -RZ ;  /* 0x800000ff0a0b7221 */ /* 0x000fc80000010100 */
[----:B------:R-:W-:-:S07]  /*65e0*/  FFMA R0, R0, R11, R0 ;  /* 0x0000000b00007223 */ /* 0x000fce0000000000 */
.L_x_2454:
[----:B------:R-:W-:Y:S05]  /*65f0*/  BSYNC.RECONVERGENT B1 ;  /* 0x0000000000017941 */ /* 0x000fea0003800200 */
.L_x_2452:
        /* <DEDUP_REMOVED lines=27> */
.L_x_2456:
[----:B------:R-:W0:Y:S02]  /*67b0*/  MUFU.RCP R0, R55 ;  /* 0x0000003700007308 */ /* 0x000e240000001000 */
[----:B0-----:R-:W-:-:S04]  /*67c0*/  FFMA R10, R55, R0, -1 ;  /* 0xbf800000370a7423 */ /* 0x001fc80000000000 */
[----:B------:R-:W-:-:S04]  /*67d0*/  FADD.FTZ R11, -R10, -RZ ;  /* 0x800000ff0a0b7221 */ /* 0x000fc80000010100 */
[----:B------:R-:W-:-:S07]  /*67e0*/  FFMA R0, R0, R11, R0 ;  /* 0x0000000b00007223 */ /* 0x000fce0000000000 */
.L_x_2457:
[----:B------:R-:W-:Y:S05]  /*67f0*/  BSYNC.RECONVERGENT B1 ;  /* 0x0000000000017941 */ /* 0x000fea0003800200 */
.L_x_2455:
        /* <DEDUP_REMOVED lines=21> */
[----:B------:R-:W-:Y:S05]  /*6950*/  CALL.REL.NOINC `($__internal_27_$__cuda_sm20_rcp_rn_f32_slowpath) ;  /* 0x0000004c00dc7944 */ /* 0x000fea0003c00000 */
[----:B------:R-:W-:Y:S05]  /*6960*/  BRA `(.L_x_2460) ;  /* 0x0000000000107947 */ /* 0x000fea0003800000 */
.L_x_2459:
[----:B------:R-:W0:Y:S02]  /*6970*/  MUFU.RCP R0, R65 ;  /* 0x0000004100007308 */ /* 0x000e240000001000 */
[----:B0-----:R-:W-:-:S04]  /*6980*/  FFMA R10, R65, R0, -1 ;  /* 0xbf800000410a7423 */ /* 0x001fc80000000000 */
[----:B------:R-:W-:-:S04]  /*6990*/  FADD.FTZ R11, -R10, -RZ ;  /* 0x800000ff0a0b7221 */ /* 0x000fc80000010100 */
[----:B------:R-:W-:-:S07]  /*69a0*/  FFMA R0, R0, R11, R0 ;  /* 0x0000000b00007223 */ /* 0x000fce0000000000 */
.L_x_2460:
[----:B------:R-:W-:Y:S05]  /*69b0*/  BSYNC.RECONVERGENT B1 ;  /* 0x0000000000017941 */ /* 0x000fea0003800200 */
.L_x_2458:
        /* <DEDUP_REMOVED lines=27> */
.L_x_2462:
[----:B------:R-:W0:Y:S02]  /*6b70*/  MUFU.RCP R0, R65 ;  /* 0x0000004100007308 */ /* 0x000e240000001000 */
[----:B0-----:R-:W-:-:S04]  /*6b80*/  FFMA R10, R65, R0, -1 ;  /* 0xbf800000410a7423 */ /* 0x001fc80000000000 */
[----:B------:R-:W-:-:S04]  /*6b90*/  FADD.FTZ R11, -R10, -RZ ;  /* 0x800000ff0a0b7221 */ /* 0x000fc80000010100 */
[----:B------:R-:W-:-:S07]  /*6ba0*/  FFMA R0, R0, R11, R0 ;  /* 0x0000000b00007223 */ /* 0x000fce0000000000 */
.L_x_2463:
[----:B------:R-:W-:Y:S05]  /*6bb0*/  BSYNC.RECONVERGENT B1 ;  /* 0x0000000000017941 */ /* 0x000fea0003800200 */
.L_x_2461:
        /* <DEDUP_REMOVED lines=23> */
.L_x_2465:
[----:B------:R-:W0:Y:S02]  /*6d30*/  MUFU.RCP R0, R69 ;  /* 0x0000004500007308 */ /* 0x000e240000001000 */
[----:B0-----:R-:W-:-:S04]  /*6d40*/  FFMA R6, R69, R0, -1 ;  /* 0xbf80000045067423 */ /* 0x001fc80000000000 */
[----:B------:R-:W-:-:S04]  /*6d50*/  FADD.FTZ R11, -R6, -RZ ;  /* 0x800000ff060b7221 */ /* 0x000fc80000010100 */
[----:B------:R-:W-:-:S07]  /*6d60*/  FFMA R0, R0, R11, R0 ;  /* 0x0000000b00007223 */ /* 0x000fce0000000000 */
.L_x_2466:
[----:B------:R-:W-:Y:S05]  /*6d70*/  BSYNC.RECONVERGENT B1 ;  /* 0x0000000000017941 */ /* 0x000fea0003800200 */
.L_x_2464:
        /* <DEDUP_REMOVED lines=27> */
.L_x_2468:
[----:B------:R-:W0:Y:S02]  /*6f30*/  MUFU.RCP R0, R69 ;  /* 0x0000004500007308 */ /* 0x000e240000001000 */
[----:B0-----:R-:W-:-:S04]  /*6f40*/  FFMA R10, R69, R0, -1 ;  /* 0xbf800000450a7423 */ /* 0x001fc80000000000 */
[----:B------:R-:W-:-:S04]  /*6f50*/  FADD.FTZ R11, -R10, -RZ ;  /* 0x800000ff0a0b7221 */ /* 0x000fc80000010100 */
[----:B------:R-:W-:-:S07]  /*6f60*/  FFMA R0, R0, R11, R0 ;  /* 0x0000000b00007223 */ /* 0x000fce0000000000 */
.L_x_2469:
[----:B------:R-:W-:Y:S05]  /*6f70*/  BSYNC.RECONVERGENT B1 ;  /* 0x0000000000017941 */ /* 0x000fea0003800200 */
.L_x_2467:
        /* <DEDUP_REMOVED lines=23> */
.L_x_2471:
[----:B------:R-:W0:Y:S02]  /*70f0*/  MUFU.RCP R0, R69 ;  /* 0x0000004500007308 */ /* 0x000e240000001000 */
[----:B0-----:R-:W-:-:S04]  /*7100*/  FFMA R10, R69, R0, -1 ;  /* 0xbf800000450a7423 */ /* 0x001fc80000000000 */
[----:B------:R-:W-:-:S04]  /*7110*/  FADD.FTZ R11, -R10, -RZ ;  /* 0x800000ff0a0b7221 */ /* 0x000fc80000010100 */
[----:B------:R-:W-:-:S07]  /*7120*/  FFMA R0, R0, R11, R0 ;  /* 0x0000000b00007223 */ /* 0x000fce0000000000 */
.L_x_2472:
[----:B------:R-:W-:Y:S05]  /*7130*/  BSYNC.RECONVERGENT B1 ;  /* 0x0000000000017941 */ /* 0x000fea0003800200 */
.L_x_2470:
        /* <DEDUP_REMOVED lines=25> */
[----:B------:R-:W-:Y:S05]  /*72d0*/  CALL.REL.NOINC `($__internal_27_$__cuda_sm20_rcp_rn_f32_slowpath) ;  /* 0x00000044007c7944 */ /* 0x000fea0003c00000 */
[----:B------:R-:W-:Y:S05]  /*72e0*/  BRA `(.L_x_2475) ;  /* 0x0000000000107947 */ /* 0x000fea0003800000 */
.L_x_2474:
[----:B------:R-:W0:Y:S02]  /*72f0*/  MUFU.RCP R11, R10 ;  /* 0x0000000a000b7308 */ /* 0x000e240000001000 */
[----:B0-----:R-:W-:-:S04]  /*7300*/  FFMA R0, R10, R11, -1 ;  /* 0xbf8000000a007423 */ /* 0x001fc8000000000b */
[----:B------:R-:W-:-:S04]  /*7310*/  FADD.FTZ R0, -R0, -RZ ;  /* 0x800000ff00007221 */ /* 0x000fc80000010100 */
[----:B------:R-:W-:-:S07]  /*7320*/  FFMA R0, R11, R0, R11 ;  /* 0x000000000b007223 */ /* 0x000fce000000000b */
.L_x_2475:
[----:B------:R-:W-:Y:S05]  /*7330*/  BSYNC.RECONVERGENT B1 ;  /* 0x0000000000017941 */ /* 0x000fea0003800200 */
.L_x_2473:
        /* <DEDUP_REMOVED lines=23> */
.L_x_2477:
[----:B------:R-:W0:Y:S02]  /*74b0*/  MUFU.RCP R0, R69 ;  /* 0x0000004500007308 */ /* 0x000e240000001000 */
[----:B0-----:R-:W-:-:S04]  /*74c0*/  FFMA R10, R69, R0, -1 ;  /* 0xbf800000450a7423 */ /* 0x001fc80000000000 */
[----:B------:R-:W-:-:S04]  /*74d0*/  FADD.FTZ R11, -R10, -RZ ;  /* 0x800000ff0a0b7221 */ /* 0x000fc80000010100 */
[----:B------:R-:W-:-:S07]  /*74e0*/  FFMA R0, R0, R11, R0 ;  /* 0x0000000b00007223 */ /* 0x000fce0000000000 */
.L_x_2478:
[----:B------:R-:W-:Y:S05]  /*74f0*/  BSYNC.RECONVERGENT B1 ;  /* 0x0000000000017941 */ /* 0x000fea0003800200 */
.L_x_2476:
        /* <DEDUP_REMOVED lines=27> */
.L_x_2480:
[----:B------:R-:W0:Y:S02]  /*76b0*/  MUFU.RCP R11, R10 ;  /* 0x0000000a000b7308 */ /* 0x000e240000001000 */
[----:B0-----:R-:W-:-:S04]  /*76c0*/  FFMA R0, R10, R11, -1 ;  /* 0xbf8000000a007423 */ /* 0x001fc8000000000b */
[----:B------:R-:W-:-:S04]  /*76d0*/  FADD.FTZ R0, -R0, -RZ ;  /* 0x800000ff00007221 */ /* 0x000fc80000010100 */
[----:B------:R-:W-:-:S07]  /*76e0*/  FFMA R0, R11, R0, R11 ;  /* 0x000000000b007223 */ /* 0x000fce000000000b */
.L_x_2481:
[----:B------:R-:W-:Y:S05]  /*76f0*/  BSYNC.RECONVERGENT B1 ;  /* 0x0000000000017941 */ /* 0x000fea0003800200 */
.L_x_2479:
        /* <DEDUP_REMOVED lines=23> */
.L_x_2483:
[----:B------:R-:W0:Y:S02]  /*7870*/  MUFU.RCP R0, R69 ;  /* 0x0000004500007308 */ /* 0x000e240000001000 */
[----:B0-----:R-:W-:-:S04]  /*7880*/  FFMA R10, R69, R0, -1 ;  /* 0xbf800000450a7423 */ /* 0x001fc80000000000 */
[----:B------:R-:W-:-:S04]  /*7890*/  FADD.FTZ R11, -R10, -RZ ;  /* 0x800000ff0a0b7221 */ /* 0x000fc80000010100 */
[----:B------:R-:W-:-:S07]  /*78a0*/  FFMA R0, R0, R11, R0 ;  /* 0x0000000b00007223 */ /* 0x000fce0000000000 */
.L_x_2484:
[----:B------:R-:W-:Y:S05]  /*78b0*/  BSYNC.RECONVERGENT B1 ;  /* 0x0000000000017941 */ /* 0x000fea0003800200 */
.L_x_2482:
        /* <DEDUP_REMOVED lines=27> */
.L_x_2486:
[----:B------:R-:W0:Y:S02]  /*7a70*/  MUFU.RCP R11, R10 ;  /* 0x0000000a000b7308 */ /* 0x000e240000001000 */
[----:B0-----:R-:W-:-:S04]  /*7a80*/  FFMA R0, R10, R11, -1 ;  /* 0xbf8000000a007423 */ /* 0x001fc8000000000b */
[----:B------:R-:W-:-:S04]  /*7a90*/  FADD.FTZ R0, -R0, -RZ ;  /* 0x800000ff00007221 */ /* 0x000fc80000010100 */
[----:B------:R-:W-:-:S07]  /*7aa0*/  FFMA R0, R11, R0, R11 ;  /* 0x000000000b007223 */ /* 0x000fce000000000b */
.L_x_2487:
[----:B------:R-:W-:Y:S05]  /*7ab0*/  BSYNC.RECONVERGENT B1 ;  /* 0x0000000000017941 */ /* 0x000fea0003800200 */
.L_x_2485:
[----:B------:R-:W2:Y:S01]  /*7ac0*/  LDG.E R16, desc[UR28][R16.64] ;  /* 0x0000001c10107981 */ /* 0x000ea2000c1e1900 */
[----:B------:R-:W-:Y:S01]  /*7ad0*/  FMUL R65, R65, R0 ;  /* 0x0000000041417220 */ /* 0x000fe20000400000 */
[C---:B------:R-:W-:Y:S01]  /*7ae0*/  FMNMX3 R0, |R7|.reuse, R47, |R44|, !PT ;  /* 0x0000002f07007276 */ /* 0x040fe2000780062c */
[----:B------:R-:W-:Y:S01]  /*7af0*/  FMUL R7, R7, UR6 ;  /* 0x0000000607077c20 */ /* 0x000fe20008400000 */
[----:B------:R-:W-:Y:S01]  /*7b00*/  FMUL R44, R44, UR6 ;  /* 0x000000062c2c7c20 */ /* 0x000fe20008400000 */
[----:B------:R0:W5:Y:S04]  /*7b10*/  LDG.E R24, desc[UR28][R24.64] ;  /* 0x0000001c18187981 */ /* 0x000168000c1e1900 */
[----:B------:R1:W5:Y:S01]  /*7b20*/  LDG.E R26, desc[UR28][R26.64] ;  /* 0x0000001c1a1a7981 */ /* 0x000362000c1e1900 */
[----:B------:R-:W-:Y:S01]  /*7b30*/  F2FP.SATFINITE.E5M2.F32.PACK_AB_MERGE_C R7, RZ, R7, RZ ;  /* 0x00000007ff07723e */ /* 0x000fe200048060ff */
[----:B------:R-:W3:Y:S01]  /*7b40*/  LDCU.64 UR4, c[0x0][0x3b8] ;  /* 0x00007700ff0477ac */ /* 0x000ee20008000a00 */
[----:B------:R-:W-:Y:S01]  /*7b50*/  F2FP.SATFINITE.E5M2.F32.PACK_AB_MERGE_C R44, RZ, R44, RZ ;  /* 0x0000002cff2c723e */ /* 0x000fe200048060ff */
        /* <DEDUP_REMOVED lines=9> */
[----:B------:R-:W-:Y:S01]  /*7bf0*/  F2FP.SATFINITE.E5M2.F32.PACK_AB_MERGE_C R29, RZ, R29, RZ ;  /* 0x0000001dff1d723e */ /* 0x000fe200048060ff */
[----:B------:R1:W5:Y:S01]  /*7c00*/  LDG.E R38, desc[UR28][R38.64] ;  /* 0x0000001c26267981 */ /* 0x000362000c1e1900 */
[----:B------:R-:W-:Y:S02]  /*7c10*/  F2FP.SATFINITE.E5M2.F32.PACK_AB_MERGE_C R12, RZ, R55, RZ ;  /* 0x00000037ff0c723e */ /* 0x000fe400048060ff */
        /* <DEDUP_REMOVED lines=17> */
[----:B------:R-:W-:Y:S01]  /*7d30*/  F2FP.SATFINITE.E5M2.F32.PACK_AB_MERGE_C R0, RZ, R0, RZ ;  /* 0x00000000ff00723e */ /* 0x000fe200048060ff */
[----:B------:R0:W5:Y:S01]  /*7d40*/  LDG.E R42, desc[UR28][R42.64] ;  /* 0x0000001c2a2a7981 */ /* 0x000162000c1e1900 */
[----:B------:R-:W-:-:S02]  /*7d50*/  F2FP.SATFINITE.E5M2.F32.PACK_AB_MERGE_C R6, RZ, R6, RZ ;  /* 0x00000006ff06723e */ /* 0x000fc400048060ff */
[----:B------:R-:W-:Y:S01]  /*7d60*/  F2FP.SATFINITE.E5M2.F32.PACK_AB_MERGE_C R47, RZ, R64, RZ ;  /* 0x00000040ff2f723e */ /* 0x000fe200048060ff */
[----:B------:R4:W5:Y:S01]  /*7d70*/  LDG.E R56, desc[UR28][R56.64] ;  /* 0x0000001c38387981 */ /* 0x000962000c1e1900 */
[----:B------:R-:W-:Y:S02]  /*7d80*/  F2FP.SATFINITE.E5M2.F32.PACK_AB_MERGE_C R29, RZ, R12, RZ ;  /* 0x0000000cff1d723e */ /* 0x000fe400048060ff */
[----:B------:R-:W-:Y:S01]  /*7d90*/  LEA.HI.X R11, R51, UR9, R49, 0x1, P0 ;  /* 0x00000009330b7c11 */ /* 0x000fe200080f0c31 */
[----:B------:R-:W-:Y:S01]  /*7da0*/  FMUL R49, R48, UR6 ;  /* 0x0000000630317c20 */ /* 0x000fe20008400000 */
[----:B-1----:R-:W-:Y:S02]  /*7db0*/  F2FP.SATFINITE.E5M2.F32.PACK_AB_MERGE_C R31, RZ, R27, RZ ;  /* 0x0000001bff1f723e */ /* 0x002fe400048060ff */
[----:B------:R-:W-:Y:S02]  /*7dc0*/  LOP3.LUT R12, R0, 0xff, RZ, 0xc0, !PT ;  /* 0x000000ff000c7812 */ /* 0x000fe400078ec0ff */
[----:B------:R-:W-:-:S02]  /*7dd0*/  PRMT R27, R29, 0x7604, R0 ;  /* 0x000076041d1b7816 */ /* 0x000fc40000000000 */
[----:B------:R-:W-:Y:S02]  /*7de0*/  LOP3.LUT R29, R29, 0xff, RZ, 0xc0, !PT ;  /* 0x000000ff1d1d7812 */ /* 0x000fe400078ec0ff */
[----:B0-----:R-:W-:Y:S02]  /*7df0*/  LEA R43, R31, R12, 0x8 ;  /* 0x0000000c1f2b7211 */ /* 0x001fe400078e40ff */
[----:B------:R-:W-:Y:S02]  /*7e00*/  F2FP.SATFINITE.E5M2.F32.PACK_AB_MERGE_C R12, RZ, R49, RZ ;  /* 0x00000031ff0c723e */ /* 0x000fe400048060ff */
[----:B------:R-:W-:-:S04]  /*7e10*/  FMNMX3 R15, |R34|, R15, |R54|, !PT ;  /* 0x0000000f220f7276 */ /* 0x000fc80007800636 */
[----:B------:R-:W-:Y:S02]  /*7e20*/  FMNMX3 R15, |R28|, R15, |R32|, !PT ;  /* 0x0000000f1c0f7276 */ /* 0x000fe40007800620 */
[----:B------:R-:W-:Y:S01]  /*7e30*/  IADD3 R28, P1, PT, R10, UR7, RZ ;  /* 0x000000070a1c7c10 */ /* 0x000fe2000ff3e0ff */
[----:B------:R0:W-:Y:S02]  /*7e40*/  STG.E.U16 desc[UR28][R10.64], R39 ;  /* 0x000000270a007986 */ /* 0x0001e4000c10151c */
[----:B0-----:R-:W-:-:S05]  /*7e50*/  FMUL R39, R59, UR6 ;  /* 0x000000063b277c20 */ /* 0x001fca0008400000 */
[----:B------:R-:W-:Y:S02]  /*7e60*/  F2FP.SATFINITE.E5M2.F32.PACK_AB_MERGE_C R39, RZ, R39, RZ ;  /* 0x00000027ff27723e */ /* 0x000fe400048060ff */
[----:B------:R-:W-:Y:S01]  /*7e70*/  FMNMX3 R36, |R36|, R15, |R46|, !PT ;  /* 0x0000000f24247276 */ /* 0x000fe2000780062e */
[----:B------:R-:W-:Y:S03]  /*7e80*/  BSSY.RECONVERGENT B1, `(.L_x_2488) ;  /* 0x0000054000017945 */ /* 0x000fe60003800200 */
[----:B------:R-:W-:Y:S01]  /*7e90*/  FMNMX3 R36, |R48|, R36, |R59|, !PT ;  /* 0x0000002430247276 */ /* 0x000fe2000780063b */
[----:B--2---:R-:W-:-:S05]  /*7ea0*/  HADD2.F32 R21, -RZ, R16.H0_H0 ;  /* 0x20000010ff157230 */ /* 0x004fca0000004100 */
[----:B------:R-:W-:-:S04]  /*7eb0*/  FMUL R19, R21, 1.7020000219345092773 ;  /* 0x3fd9db2315137820 */ /* 0x000fc80000400000 */
[----:B------:R-:W-:-:S04]  /*7ec0*/  FFMA.SAT R23, R19, -R52, 0.5 ;  /* 0x3f00000013177423 */ /* 0x000fc80000002834 */
[----:B------:R-:W-:Y:S01]  /*7ed0*/  FFMA.RM R23, R23, R58, 12582913 ;  /* 0x4b40000117177423 */ /* 0x000fe2000000403a */
[----:B------:R-:W-:-:S03]  /*7ee0*/  F2FP.SATFINITE.E5M2.F32.PACK_AB_MERGE_C R52, RZ, R41, RZ ;  /* 0x00000029ff34723e */ /* 0x000fc600048060ff */
        /* <DEDUP_REMOVED lines=18> */
[----:B------:R-:W-:Y:S02]  /*8010*/  F2FP.SATFINITE.E5M2.F32.PACK_AB_MERGE_C R47, RZ, R47, RZ ;  /* 0x0000002fff2f723e */ /* 0x000fe400048060ff */
[----:B------:R-:W-:Y:S02]  /*8020*/  F2FP.SATFINITE.E5M2.F32.PACK_AB_MERGE_C R34, RZ, R34, RZ ;  /* 0x00000022ff22723e */ /* 0x000fe400048060ff */
        /* <DEDUP_REMOVED lines=22> */
[----:B------:R-:W-:Y:S02]  /*8190*/  F2FP.SATFINITE.E5M2.F32.PACK_AB_MERGE_C R17, RZ, R17, RZ ;  /* 0x00000011ff11723e */ /* 0x000fe400048060ff */
[----:B------:R-:W-:Y:S02]  /*81a0*/  ISETP.GT.U32.AND P0, PT, R12, 0x1ffffff, PT ;  /* 0x01ffffff0c00780c */ /* 0x000fe40003f04070 */
[----:B------:R-:W-:Y:S02]  /*81b0*/  IADD3 R6, P1, PT, R6, UR4, RZ ;  /* 0x0000000406067c10 */ /* 0x000fe4000ff3e0ff */
[----:B------:R-:W-:Y:S02]  /*81c0*/  F2FP.SATFINITE.E5M2.F32.PACK_AB_MERGE_C R28, RZ, R28, RZ ;  /* 0x0000001cff1c723e */ /* 0x000fe400048060ff */
        /* <DEDUP_REMOVED lines=25> */
[----:B-----5:R-:W-:Y:S05]  /*8360*/  CALL.REL.NOINC `($__internal_27_$__cuda_sm20_rcp_rn_f32_slowpath) ;  /* 0x0000003400587944 */ /* 0x020fea0003c00000 */
[----:B------:R-:W-:Y:S05]  /*8370*/  BRA `(.L_x_2490) ;  /* 0x0000000000107947 */ /* 0x000fea0003800000 */
.L_x_2489:
[----:B------:R-:W0:Y:S02]  /*8380*/  MUFU.RCP R0, R23 ;  /* 0x0000001700007308 */ /* 0x000e240000001000 */
[----:B0-----:R-:W-:-:S04]  /*8390*/  FFMA R10, R23, R0, -1 ;  /* 0xbf800000170a7423 */ /* 0x001fc80000000000 */
[----:B------:R-:W-:-:S04]  /*83a0*/  FADD.FTZ R11, -R10, -RZ ;  /* 0x800000ff0a0b7221 */ /* 0x000fc80000010100 */
[----:B------:R-:W-:-:S07]  /*83b0*/  FFMA R0, R0, R11, R0 ;  /* 0x0000000b00007223 */ /* 0x000fce0000000000 */
.L_x_2490:
[----:B------:R-:W-:Y:S05]  /*83c0*/  BSYNC.RECONVERGENT B1 ;  /* 0x0000000000017941 */ /* 0x000fea0003800200 */
.L_x_2488:
        /* <DEDUP_REMOVED lines=27> */
.L_x_2492:
[----:B------:R-:W0:Y:S02]  /*8580*/  MUFU.RCP R0, R25 ;  /* 0x0000001900007308 */ /* 0x000e240000001000 */
[----:B0-----:R-:W-:-:S04]  /*8590*/  FFMA R10, R25, R0, -1 ;  /* 0xbf800000190a7423 */ /* 0x001fc80000000000 */
[----:B------:R-:W-:-:S04]  /*85a0*/  FADD.FTZ R11, -R10, -RZ ;  /* 0x800000ff0a0b7221 */ /* 0x000fc80000010100 */
[----:B------:R-:W-:-:S07]  /*85b0*/  FFMA R0, R0, R11, R0 ;  /* 0x0000000b00007223 */ /* 0x000fce0000000000 */
.L_x_2493:
[----:B------:R-:W-:Y:S05]  /*85c0*/  BSYNC.RECONVERGENT B1 ;  /* 0x0000000000017941 */ /* 0x000fea0003800200 */
.L_x_2491:
        /* <DEDUP_REMOVED lines=23> */
.L_x_2495:
[----:B------:R-:W0:Y:S02]  /*8740*/  MUFU.RCP R0, R29 ;  /* 0x0000001d00007308 */ /* 0x000e240000001000 */
[----:B0-----:R-:W-:-:S04]  /*8750*/  FFMA R10, R29, R0, -1 ;  /* 0xbf8000001d0a7423 */ /* 0x001fc80000000000 */
[----:B------:R-:W-:-:S04]  /*8760*/  FADD.FTZ R11, -R10, -RZ ;  /* 0x800000ff0a0b7221 */ /* 0x000fc80000010100 */
[----:B------:R-:W-:-:S07]  /*8770*/  FFMA R0, R0, R11, R0 ;  /* 0x0000000b00007223 */ /* 0x000fce0000000000 */
.L_x_2496:
[----:B------:R-:W-:Y:S05]  /*8780*/  BSYNC.RECONVERGENT B1 ;  /* 0x0000000000017941 */ /* 0x000fea0003800200 */
.L_x_2494:
        /* <DEDUP_REMOVED lines=27> */
.L_x_2498:
[----:B------:R-:W0:Y:S02]  /*8940*/  MUFU.RCP R0, R23 ;  /* 0x0000001700007308 */ /* 0x000e240000001000 */
[----:B0-----:R-:W-:-:S04]  /*8950*/  FFMA R10, R23, R0, -1 ;  /* 0xbf800000170a7423 */ /* 0x001fc80000000000 */
[----:B------:R-:W-:-:S04]  /*8960*/  FADD.FTZ R11, -R10, -RZ ;  /* 0x800000ff0a0b7221 */ /* 0x000fc80000010100 */
[----:B------:R-:W-:-:S07]  /*8970*/  FFMA R0, R0, R11, R0 ;  /* 0x0000000b00007223 */ /* 0x000fce0000000000 */
.L_x_2499:
[----:B------:R-:W-:Y:S05]  /*8980*/  BSYNC.RECONVERGENT B1 ;  /* 0x0000000000017941 */ /* 0x000fea0003800200 */
.L_x_2497:
        /* <DEDUP_REMOVED lines=23> */
.L_x_2501:
[----:B------:R-:W0:Y:S02]  /*8b00*/  MUFU.RCP R0, R27 ;  /* 0x0000001b00007308 */ /* 0x000e240000001000 */
[----:B0-----:R-:W-:-:S04]  /*8b10*/  FFMA R10, R27, R0, -1 ;  /* 0xbf8000001b0a7423 */ /* 0x001fc80000000000 */
[----:B------:R-:W-:-:S04]  /*8b20*/  FADD.FTZ R11, -R10, -RZ ;  /* 0x800000ff0a0b7221 */ /* 0x000fc80000010100 */
[----:B------:R-:W-:-:S07]  /*8b30*/  FFMA R0, R0, R11, R0 ;  /* 0x0000000b00007223 */ /* 0x000fce0000000000 */
.L_x_2502:
[----:B------:R-:W-:Y:S05]  /*8b40*/  BSYNC.RECONVERGENT B1 ;  /* 0x0000000000017941 */ /* 0x000fea0003800200 */
.L_x_2500:
        /* <DEDUP_REMOVED lines=27> */
.L_x_2504:
[----:B------:R-:W0:Y:S02]  /*8d00*/  MUFU.RCP R0, R29 ;  /* 0x0000001d00007308 */ /* 0x000e240000001000 */
[----:B0-----:R-:W-:-:S04]  /*8d10*/  FFMA R10, R29, R0, -1 ;  /* 0xbf8000001d0a7423 */ /* 0x001fc80000000000 */
[----:B------:R-:W-:-:S04]  /*8d20*/  FADD.FTZ R11, -R10, -RZ ;  /* 0x800000ff0a0b7221 */ /* 0x000fc80000010100 */
[----:B------:R-:W-:-:S07]  /*8d30*/  FFMA R0, R0, R11, R0 ;  /* 0x0000000b00007223 */ /* 0x000fce0000000000 */
.L_x_2505:
[----:B------:R-:W-:Y:S05]  /*8d40*/  BSYNC.RECONVERGENT B1 ;  /* 0x0000000000017941 */ /* 0x000fea0003800200 */
.L_x_2503:
        /* <DEDUP_REMOVED lines=23> */
.L_x_2507:
[----:B------:R-:W0:Y:S02]  /*8ec0*/  MUFU.RCP R0, R29 ;  /* 0x0000001d00007308 */ /* 0x000e240000001000 */
[----:B0-----:R-:W-:-:S04]  /*8ed0*/  FFMA R10, R29, R0, -1 ;  /* 0xbf8000001d0a7423 */ /* 0x001fc80000000000 */
[----:B------:R-:W-:-:S04]  /*8ee0*/  FADD.FTZ R11, -R10, -RZ ;  /* 0x800000ff0a0b7221 */ /* 0x000fc80000010100 */
[----:B------:R-:W-:-:S07]  /*8ef0*/  FFMA R0, R0, R11, R0 ;  /* 0x0000000b00007223 */ /* 0x000fce0000000000 */
.L_x_2508:
[----:B------:R-:W-:Y:S05]  /*8f00*/  BSYNC.RECONVERGENT B1 ;  /* 0x0000000000017941 */ /* 0x000fea0003800200 */
.L_x_2506:
        /* <DEDUP_REMOVED lines=27> */
.L_x_2510:
[----:B------:R-:W0:Y:S02]  /*90c0*/  MUFU.RCP R0, R29 ;  /* 0x0000001d00007308 */ /* 0x000e240000001000 */
[----:B0-----:R-:W-:-:S04]  /*90d0*/  FFMA R10, R29, R0, -1 ;  /* 0xbf8000001d0a7423 */ /* 0x001fc80000000000 */
[----:B------:R-:W-:-:S04]  /*90e0*/  FADD.FTZ R11, -R10, -RZ ;  /* 0x800000ff0a0b7221 */ /* 0x000fc80000010100 */
[----:B------:R-:W-:-:S07]  /*90f0*/  FFMA R0, R0, R11, R0 ;  /* 0x0000000b00007223 */ /* 0x000fce0000000000 */
.L_x_2511:
[----:B------:R-:W-:Y:S05]  /*9100*/  BSYNC.RECONVERGENT B1 ;  /* 0x0000000000017941 */ /* 0x000fea0003800200 */
.L_x_2509:
        /* <DEDUP_REMOVED lines=23> */
.L_x_2513:
[----:B------:R-:W0:Y:S02]  /*9280*/  MUFU.RCP R0, R29 ;  /* 0x0000001d00007308 */ /* 0x000e240000001000 */
[----:B0-----:R-:W-:-:S04]  /*9290*/  FFMA R10, R29, R0, -1 ;  /* 0xbf8000001d0a7423 */ /* 0x001fc80000000000 */
[----:B------:R-:W-:-:S04]  /*92a0*/  FADD.FTZ R11, -R10, -RZ ;  /* 0x800000ff0a0b7221 */ /* 0x000fc80000010100 */
[----:B------:R-:W-:-:S07]  /*92b0*/  FFMA R0, R0, R11, R0 ;  /* 0x0000000b00007223 */ /* 0x000fce0000000000 */
.L_x_2514:
[----:B------:R-:W-:Y:S05]  /*92c0*/  BSYNC.RECONVERGENT B1 ;  /* 0x0000000000017941 */ /* 0x000fea0003800200 */
.L_x_2512:
        /* <DEDUP_REMOVED lines=27> */
.L_x_2516:
[----:B------:R-:W0:Y:S02]  /*9480*/  MUFU.RCP R0, R31 ;  /* 0x0000001f00007308 */ /* 0x000e240000001000 */
[----:B0-----:R-:W-:-:S04]  /*9490*/  FFMA R10, R31, R0, -1 ;  /* 0xbf8000001f0a7423 */ /* 0x001fc80000000000 */
[----:B------:R-:W-:-:S04]  /*94a0*/  FADD.FTZ R11, -R10, -RZ ;  /* 0x800000ff0a0b7221 */ /* 0x000fc80000010100 */
[----:B------:R-:W-:-:S07]  /*94b0*/  FFMA R0, R0, R11, R0 ;  /* 0x0000000b00007223 */ /* 0x000fce0000000000 */
.L_x_2517:
[----:B------:R-:W-:Y:S05]  /*94c0*/  BSYNC.RECONVERGENT B1 ;  /* 0x0000000000017941 */ /* 0x000fea0003800200 */
.L_x_2515:
        /* <DEDUP_REMOVED lines=23> */
.L_x_2519:
[----:B------:R-:W0:Y:S02]  /*9640*/  MUFU.RCP R0, R29 ;  /* 0x0000001d00007308 */ /* 0x000e240000001000 */
[----:B0-----:R-:W-:-:S04]  /*9650*/  FFMA R10, R29, R0, -1 ;  /* 0xbf8000001d0a7423 */ /* 0x001fc80000000000 */
[----:B------:R-:W-:-:S04]  /*9660*/  FADD.FTZ R11, -R10, -RZ ;  /* 0x800000ff0a0b7221 */ /* 0x000fc80000010100 */
[----:B------:R-:W-:-:S07]  /*9670*/  FFMA R0, R0, R11, R0 ;  /* 0x0000000b00007223 */ /* 0x000fce0000000000 */
.L_x_2520:
[----:B------:R-:W-:Y:S05]  /*9680*/  BSYNC.RECONVERGENT B1 ;  /* 0x0000000000017941 */ /* 0x000fea0003800200 */
.L_x_2518:
        /* <DEDUP_REMOVED lines=27> */
.L_x_2522:
[----:B------:R-:W0:Y:S02]  /*9840*/  MUFU.RCP R0, R31 ;  /* 0x0000001f00007308 */ /* 0x000e240000001000 */
[----:B0-----:R-:W-:-:S04]  /*9850*/  FFMA R10, R31, R0, -1 ;  /* 0xbf8000001f0a7423 */ /* 0x001fc80000000000 */
[----:B------:R-:W-:-:S04]  /*9860*/  FADD.FTZ R11, -R10, -RZ ;  /* 0x800000ff0a0b7221 */ /* 0x000fc80000010100 */
[----:B------:R-:W-:-:S07]  /*9870*/  FFMA R0, R0, R11, R0 ;  /* 0x0000000b00007223 */ /* 0x000fce0000000000 */
.L_x_2523:
[----:B------:R-:W-:Y:S05]  /*9880*/  BSYNC.RECONVERGENT B1 ;  /* 0x0000000000017941 */ /* 0x000fea0003800200 */
.L_x_2521:
        /* <DEDUP_REMOVED lines=23> */
.L_x_2525:
[----:B------:R-:W0:Y:S02]  /*9a00*/  MUFU.RCP R0, R31 ;  /* 0x0000001f00007308 */ /* 0x000e240000001000 */
[----:B0-----:R-:W-:-:S04]  /*9a10*/  FFMA R10, R31, R0, -1 ;  /* 0xbf8000001f0a7423 */ /* 0x001fc80000000000 */
[----:B------:R-:W-:-:S04]  /*9a20*/  FADD.FTZ R11, -R10, -RZ ;  /* 0x800000ff0a0b7221 */ /* 0x000fc80000010100 */
[----:B------:R-:W-:-:S07]  /*9a30*/  FFMA R0, R0, R11, R0 ;  /* 0x0000000b00007223 */ /* 0x000fce0000000000 */
.L_x_2526:
[----:B------:R-:W-:Y:S05]  /*9a40*/  BSYNC.RECONVERGENT B1 ;  /* 0x0000000000017941 */ /* 0x000fea0003800200 */
.L_x_2524:
        /* <DEDUP_REMOVED lines=27> */
.L_x_2528:
[----:B------:R-:W0:Y:S02]  /*9c00*/  MUFU.RCP R0, R39 ;  /* 0x0000002700007308 */ /* 0x000e240000001000 */
[----:B0-----:R-:W-:-:S04]  /*9c10*/  FFMA R10, R39, R0, -1 ;  /* 0xbf800000270a7423 */ /* 0x001fc80000000000 */
[----:B------:R-:W-:-:S04]  /*9c20*/  FADD.FTZ R11, -R10, -RZ ;  /* 0x800000ff0a0b7221 */ /* 0x000fc80000010100 */
[----:B------:R-:W-:-:S07]  /*9c30*/  FFMA R0, R0, R11, R0 ;  /* 0x0000000b00007223 */ /* 0x000fce0000000000 */
.L_x_2529:
[----:B------:R-:W-:Y:S05]  /*9c40*/  BSYNC.RECONVERGENT B1 ;  /* 0x0000000000017941 */ /* 0x000fea0003800200 */
.L_x_2527:
        /* <DEDUP_REMOVED lines=23> */
.L_x_2531:
[----:B------:R-:W0:Y:S02]  /*9dc0*/  MUFU.RCP R0, R39 ;  /* 0x0000002700007308 */ /* 0x000e240000001000 */
[----:B0-----:R-:W-:-:S04]  /*9dd0*/  FFMA R10, R39, R0, -1 ;  /* 0xbf800000270a7423 */ /* 0x001fc80000000000 */
[----:B------:R-:W-:-:S04]  /*9de0*/  FADD.FTZ R11, -R10, -RZ ;  /* 0x800000ff0a0b7221 */ /* 0x000fc80000010100 */
[----:B------:R-:W-:-:S07]  /*9df0*/  FFMA R0, R0, R11, R0 ;  /* 0x0000000b00007223 */ /* 0x000fce0000000000 */
.L_x_2532:
[----:B------:R-:W-:Y:S05]  /*9e00*/  BSYNC.RECONVERGENT B1 ;  /* 0x0000000000017941 */ /* 0x000fea0003800200 */
.L_x_2530:
        /* <DEDUP_REMOVED lines=30> */
.L_x_2534:
[----:B------:R-:W0:Y:S02]  /*9ff0*/  MUFU.RCP R0, R41 ;  /* 0x0000002900007308 */ /* 0x000e240000001000 */
[----:B0-----:R-:W-:-:S04]  /*a000*/  FFMA R10, R41, R0, -1 ;  /* 0xbf800000290a7423 */ /* 0x001fc80000000000 */
[----:B------:R-:W-:-:S04]  /*a010*/  FADD.FTZ R11, -R10, -RZ ;  /* 0x800000ff0a0b7221 */ /* 0x000fc80000010100 */
[----:B------:R-:W-:-:S07]  /*a020*/  FFMA R0, R0, R11, R0 ;  /* 0x0000000b00007223 */ /* 0x000fce0000000000 */
.L_x_2535:
[----:B------:R-:W-:Y:S05]  /*a030*/  BSYNC.RECONVERGENT B1 ;  /* 0x0000000000017941 */ /* 0x000fea0003800200 */
.L_x_2533:
[----:B------:R-:W-:Y:S01]  /*a040*/  FMUL R12, R19, UR6 ;  /* 0x00000006130c7c20 */ /* 0x000fe20008400000 */
[----:B------:R-:W-:Y:S01]  /*a050*/  FMUL R34, R20, UR6 ;  /* 0x0000000614227c20 */ /* 0x000fe20008400000 */
[----:B------:R-:W-:Y:S01]  /*a060*/  FMUL R11, R42, R0 ;  /* 0x000000002a0b7220 */ /* 0x000fe20000400000 */
[----:B------:R-:W-:Y:S01]  /*a070*/  SHF.L.U32 R32, R8, 0x2, RZ ;  /* 0x0000000208207819 */ /* 0x000fe200000006ff */
[----:B------:R-:W-:Y:S01]  /*a080*/  FMUL R8, R21, UR6 ;  /* 0x0000000615087c20 */ /* 0x000fe20008400000 */
[----:B------:R-:W-:Y:S01]  /*a090*/  F2FP.SATFINITE.E5M2.F32.PACK_AB_MERGE_C R31, RZ, R12, RZ ;  /* 0x0000000cff1f723e */ /* 0x000fe200048060ff */
[----:B------:R-:W-:Y:S01]  /*a0a0*/  FMUL R12, R24, UR6 ;  /* 0x00000006180c7c20 */ /* 0x000fe20008400000 */
[----:B------:R-:W-:Y:S01]  /*a0b0*/  LEA R10, P0, R53, UR21, 0x1 ;  /* 0x00000015350a7c11 */ /* 0x000fe2000f8008ff */
[----:B------:R-:W-:Y:S01]  /*a0c0*/  FMUL R44, R25, UR6 ;  /* 0x00000006192c7c20 */ /* 0x000fe20008400000 */
[----:B------:R-:W-:Y:S01]  /*a0d0*/  FMUL R0, R40, R11 ;  /* 0x0000000b28007220 */ /* 0x000fe20000400000 */
[----:B------:R-:W-:Y:S01]  /*a0e0*/  F2FP.SATFINITE.E5M2.F32.PACK_AB_MERGE_C R34, RZ, R34, RZ ;  /* 0x00000022ff22723e */ /* 0x000fe200048060ff */
[----:B------:R-:W-:Y:S01]  /*a0f0*/  FMUL R36, R27, UR6 ;  /* 0x000000061b247c20 */ /* 0x000fe20008400000 */
[----:B------:R-:W-:Y:S01]  /*a100*/  LEA.HI.X R11, R53, UR9, R13, 0x1, P0 ;  /* 0x00000009350b7c11 */ /* 0x000fe200080f0c0d */
[----:B------:R-:W0:Y:S01]  /*a110*/  LDCU.64 UR16, c[0x0][0x3b8] ;  /* 0x00007700ff1077ac */ /* 0x000e220008000a00 */
[----:B------:R-:W-:Y:S01]  /*a120*/  F2FP.SATFINITE.E5M2.F32.PACK_AB_MERGE_C R41, RZ, R12, RZ ;  /* 0x0000000cff29723e */ /* 0x000fe200048060ff */
[----:B------:R-:W-:Y:S01]  /*a130*/  FMUL R46, R28, UR6 ;  /* 0x000000061c2e7c20 */ /* 0x000fe20008400000 */
[----:B------:R-:W-:Y:S01]  /*a140*/  F2FP.SATFINITE.E5M2.F32.PACK_AB_MERGE_C R13, RZ, R8, RZ ;  /* 0x00000008ff0d723e */ /* 0x000fe200048060ff */
[----:B------:R-:W-:Y:S01]  /*a150*/  FMUL R48, R18, UR6 ;  /* 0x0000000612307c20 */ /* 0x000fe20008400000 */
[----:B------:R-:W-:Y:S01]  /*a160*/  F2FP.SATFINITE.E5M2.F32.PACK_AB_MERGE_C R44, RZ, R44, RZ ;  /* 0x0000002cff2c723e */ /* 0x000fe200048060ff */
        /* <DEDUP_REMOVED lines=20> */
[----:B------:R-:W-:Y:S02]  /*a2b0*/  F2FP.SATFINITE.E5M2.F32.PACK_AB_MERGE_C R36, RZ, R36, RZ ;  /* 0x00000024ff24723e */ /* 0x000fe400048060ff */
[----:B------:R-:W-:Y:S02]  /*a2c0*/  LOP3.LUT R49, R32, 0x7c, RZ, 0xc0, !PT ;  /* 0x0000007c20317812 */ /* 0x000fe400078ec0ff */
[----:B-1----:R-:W-:Y:S02]  /*a2d0*/  LOP3.LUT R43, R13, 0x7c, RZ, 0xc0, !PT ;  /* 0x0000007c0d2b7812 */ /* 0x002fe400078ec0ff */
[----:B------:R-:W-:-:S02]  /*a2e0*/  LOP3.LUT R32, R36, 0xffff, RZ, 0xc0, !PT ;  /* 0x0000ffff24207812 */ /* 0x000fc400078ec0ff */
[----:B------:R-:W-:Y:S02]  /*a2f0*/  IADD3 R9, PT, PT, R2, R9, RZ ;  /* 0x0000000902097210 */ /* 0x000fe40007ffe0ff */
[----:B--2---:R-:W-:Y:S02]  /*a300*/  LOP3.LUT R47, R12, 0x7c, RZ, 0xc0, !PT ;  /* 0x0000007c0c2f7812 */ /* 0x004fe400078ec0ff */
[----:B------:R-:W-:Y:S02]  /*a310*/  F2FP.SATFINITE.E5M2.F32.PACK_AB_MERGE_C R46, RZ, R46, RZ ;  /* 0x0000002eff2e723e */ /* 0x000fe400048060ff */
        /* <DEDUP_REMOVED lines=14> */
[----:B------:R-:W-:Y:S02]  /*a400*/  F2FP.SATFINITE.E5M2.F32.PACK_AB_MERGE_C R47, RZ, R47, RZ ;  /* 0x0000002fff2f723e */ /* 0x000fe400048060ff */
[----:B------:R-:W-:Y:S01]  /*a410*/  IADD3 R42, P0, PT, R40, UR12, RZ ;  /* 0x0000000c282a7c10 */ /* 0x000fe2000ff1e0ff */
[----:B------:R2:W-:Y:S01]  /*a420*/  STG.E.U16 desc[UR28][R40.64], R51 ;  /* 0x0000003328007986 */ /* 0x0005e2000c10151c */
[----:B------:R-:W-:Y:S01]  /*a430*/  F2FP.SATFINITE.E5M2.F32.PACK_AB_MERGE_C R32, RZ, R43, RZ ;  /* 0x0000002bff20723e */ /* 0x000fe200048060ff */
[----:B-1----:R-:W-:Y:S01]  /*a440*/  FMUL R37, R29, UR6 ;  /* 0x000000061d257c20 */ /* 0x002fe20008400000 */
[----:B------:R-:W-:Y:S01]  /*a450*/  F2FP.SATFINITE.E5M2.F32.PACK_AB_MERGE_C R31, RZ, R48, RZ ;  /* 0x00000030ff1f723e */ /* 0x000fe200048060ff */
        /* <DEDUP_REMOVED lines=10> */
[----:B------:R-:W-:Y:S02]  /*a500*/  F2FP.SATFINITE.E5M2.F32.PACK_AB_MERGE_C R6, RZ, R48, RZ ;  /* 0x00000030ff06723e */ /* 0x000fe400048060ff */
[----:B------:R-:W-:Y:S01]  /*a510*/  F2FP.SATFINITE.E5M2.F32.PACK_AB_MERGE_C R48, RZ, R37, RZ ;  /* 0x00000025ff30723e */ /* 0x000fe200048060ff */
[----:B------:R0:W-:Y:S01]  /*a520*/  STG.E.U16 desc[UR28][R10.64], R57 ;  /* 0x000000390a007986 */ /* 0x0001e2000c10151c */
[----:B------:R-:W-:-:S02]  /*a530*/  F2FP.SATFINITE.E5M2.F32.PACK_AB_MERGE_C R51, RZ, R51, RZ ;  /* 0x00000033ff33723e */ /* 0x000fc400048060ff */
[----:B------:R-:W-:Y:S02]  /*a540*/  F2FP.SATFINITE.E5M2.F32.PACK_AB_MERGE_C R49, RZ, R49, RZ ;  /* 0x00000031ff31723e */ /* 0x000fe400048060ff */
[----:B------:R-:W-:Y:S02]  /*a550*/  SHF.L.U32 R75, R75, 0x3, RZ ;  /* 0x000000034b4b7819 */ /* 0x000fe400000006ff */
[----:B------:R-:W-:Y:S02]  /*a560*/  PRMT R59, R6, 0x7604, R49 ;  /* 0x00007604063b7816 */ /* 0x000fe40000000031 */
[----:B------:R-:W-:Y:S02]  /*a570*/  LOP3.LUT R32, R32, 0xff, RZ, 0xc0, !PT ;  /* 0x000000ff20207812 */ /* 0x000fe400078ec0ff */
[----:B------:R-:W-:Y:S01]  /*a580*/  SHF.L.U32 R49, R49, 0x10, RZ ;  /* 0x0000001031317819 */ /* 0x000fe200000006ff */
[----:B0-----:R-:W-:Y:S01]  /*a590*/  FMUL R11, R0, UR6 ;  /* 0x00000006000b7c20 */ /* 0x001fe20008400000 */
[----:B------:R-:W-:-:S02]  /*a5a0*/  F2FP.SATFINITE.E5M2.F32.PACK_AB_MERGE_C R10, RZ, R36, RZ ;  /* 0x00000024ff0a723e */ /* 0x000fc400048060ff */
[----:B------:R-:W-:Y:S02]  /*a5b0*/  IADD3 R36, P0, PT, R38, UR16, RZ ;  /* 0x0000001026247c10 */ /* 0x000fe4000ff1e0ff */
[----:B------:R-:W-:Y:S02]  /*a5c0*/  IADD3 R38, P1, PT, R40, UR16, RZ ;  /* 0x0000001028267c10 */ /* 0x000fe4000ff3e0ff */
[----:B------:R-:W-:Y:S02]  /*a5d0*/  IADD3.X R37, PT, PT, R39, UR17, RZ, P0, !PT ;  /* 0x0000001127257c10 */ /* 0x000fe400087fe4ff */
[----:B------:R-:W-:Y:S02]  /*a5e0*/  IADD3 R40, P0, PT, R42, UR16, RZ ;  /* 0x000000102a287c10 */ /* 0x000fe4000ff1e0ff */
[----:B------:R-:W-:Y:S02]  /*a5f0*/  F2FP.SATFINITE.E5M2.F32.PACK_AB_MERGE_C R11, RZ, R11, RZ ;  /* 0x0000000bff0b723e */ /* 0x000fe400048060ff */
        /* <DEDUP_REMOVED lines=180> */
.L_x_2544:
[----:B------:R-:W-:Y:S02]  /*b140*/  ISETP.NE.AND P0, PT, R74, RZ, PT ;  /* 0x000000ff4a00720c */ /* 0x000fe40003f05270 */
[----:B-1----:R-:W-:-:S11]  /*b150*/  FMNMX R5, R2, R5, !PT ;  /* 0x0000000502057209 */ /* 0x002fd60007800000 */
[----:B------:R-:W-:Y:S05]  /*b160*/  @P0 BRA `(.L_x_2537) ;  /* 0x0000000000080947 */ /* 0x000fea0003800000 */
[----:B0-----:R-:W0:Y:S02]  /*b170*/  LDC.64 R2, c[0x0][0x3a8] ;  /* 0x0000ea00ff027b82 */ /* 0x001e240000000a00 */
[----:B0-----:R1:W-:Y:S02]  /*b180*/  REDG.E.MAX.S32.STRONG.GPU desc[UR28][R2.64], R5 ;  /* 0x000000050200798e */ /* 0x0013e4000d12e31c */
.L_x_2537:
[----:B------:R-:W-:Y:S05]  /*b190*/  BSYNC B0 ;  /* 0x0000000000007941 */ /* 0x000fea0003800000 */
.L_x_2536:
        /* <DEDUP_REMOVED lines=12> */
[----:B-1----:R-:W-:Y:S05]  /*b260*/  CALL.REL.NOINC `($__internal_27_$__cuda_sm20_rcp_rn_f32_slowpath) ;  /* 0x0000000400987944 */ /* 0x002fea0003c00000 */
[----:B------:R-:W-:Y:S05]  /*b270*/  BRA `(.L_x_2540) ;  /* 0x0000000000147947 */ /* 0x000fea0003800000 */
.L_x_2539:
[----:B------:R-:W0:Y:S01]  /*b280*/  MUFU.RCP R0, UR6 ;  /* 0x0000000600007d08 */ /* 0x000e220008001000 */
[----:B-1----:R-:W-:-:S05]  /*b290*/  MOV R3, UR6 ;  /* 0x0000000600037c02 */ /* 0x002fca0008000f00 */
[----:B0-----:R-:W-:-:S04]  /*b2a0*/  FFMA R2, R0, R3, -1 ;  /* 0xbf80000000027423 */ /* 0x001fc80000000003 */
[----:B------:R-:W-:-:S04]  /*b2b0*/  FADD.FTZ R3, -R2, -RZ ;  /* 0x800000ff02037221 */ /* 0x000fc80000010100 */
[----:B------:R-:W-:-:S07]  /*b2c0*/  FFMA R0, R0, R3, R0 ;  /* 0x0000000300007223 */ /* 0x000fce0000000000 */
.L_x_2540:
[----:B------:R-:W0:Y:S02]  /*b2d0*/  LDC.64 R2, c[0x0][0x3b0] ;  /* 0x0000ec00ff027b82 */ /* 0x000e240000000a00 */
[----:B0-----:R-:W-:Y:S01]  /*b2e0*/  STG.E desc[UR28][R2.64], R0 ;  /* 0x0000000002007986 */ /* 0x001fe2000c10191c */
[----:B------:R-:W-:Y:S05]  /*b2f0*/  EXIT ;  /* 0x000000000000794d */ /* 0x000fea0003800000 */
.L_x_2538:
[----:B------:R-:W-:Y:S01]  /*b300*/  HFMA2 R7, -RZ, RZ, 0, 2.384185791015625e-07 ;  /* 0x00000004ff077431 */ /* 0x000fe200000001ff */
[----:B------:R-:W-:Y:S02]  /*b310*/  MOV R9, 0x1f ;  /* 0x0000001f00097802 */ /* 0x000fe40000000f00 */
[----:B------:R-:W-:-:S07]  /*b320*/  MOV R4, 0xffffffff ;  /* 0xffffffff00047802 */ /* 0x000fce0000000f00 */
[----:B01----:R-:W-:Y:S05]  /*b330*/  WARPSYNC.COLLECTIVE R4, `(.L_x_2541) ;  /* 0x0000000004087348 */ /* 0x003fea0003c00000 */
[----:B-1----:R1:W2:Y:S02]  /*b340*/  SHFL.DOWN P0, R5, R0, R7, R9 ;  /* 0x0800000700057389 */ /* 0x0022a40000000009 */
[----:B012---:R-:W-:Y:S05]  /*b350*/  ENDCOLLECTIVE ;  /* 0x000000000000791b */ /* 0x007fea0003800000 */
.L_x_2541:
[----:B------:R-:W-:Y:S01]  /*b360*/  HFMA2 R7, -RZ, RZ, 0, 1.1920928955078125e-07 ;  /* 0x00000002ff077431 */ /* 0x000fe200000001ff */
[----:B------:R-:W-:-:S04]  /*b370*/  MOV R3, R5 ;  /* 0x0000000500037202 */ /* 0x000fc80000000f00 */
[----:B------:R-:W-:-:S04]  /*b380*/  FMNMX R3, R3, R0, !PT ;  /* 0x0000000003037209 */ /* 0x000fc80007800000 */
[----:B------:R-:W-:-:S07]  /*b390*/  MOV R0, R3 ;  /* 0x0000000300007202 */ /* 0x000fce0000000f00 */
[----:B------:R-:W-:Y:S05]  /*b3a0*/  WARPSYNC.COLLECTIVE R4, `(.L_x_2542) ;  /* 0x0000000004087348 */ /* 0x000fea0003c00000 */
[----:B------:R0:W1:Y:S02]  /*b3b0*/  SHFL.DOWN P0, R5, R0, R7, R9 ;  /* 0x0800000700057389 */ /* 0x0000640000000009 */
[----:B01----:R-:W-:Y:S05]  /*b3c0*/  ENDCOLLECTIVE ;  /* 0x000000000000791b */ /* 0x003fea0003800000 */
.L_x_2542:
[----:B------:R-:W-:Y:S01]  /*b3d0*/  HFMA2 R7, -RZ, RZ, 0, 5.9604644775390625e-08 ;  /* 0x00000001ff077431 */ /* 0x000fe200000001ff */
[----:B------:R-:W-:-:S04]  /*b3e0*/  MOV R2, R5 ;  /* 0x0000000500027202 */ /* 0x000fc80000000f00 */
[----:B------:R-:W-:-:S04]  /*b3f0*/  FMNMX R2, R3, R2, !PT ;  /* 0x0000000203027209 */ /* 0x000fc80007800000 */
[----:B------:R-:W-:-:S07]  /*b400*/  MOV R0, R2 ;  /* 0x0000000200007202 */ /* 0x000fce0000000f00 */
[----:B------:R-:W-:Y:S05]  /*b410*/  WARPSYNC.COLLECTIVE R4, `(.L_x_2543) ;  /* 0x0000000004087348 */ /* 0x000fea0003c00000 */
[----:B------:R0:W1:Y:S02]  /*b420*/  SHFL.DOWN P0, R5, R0, R7, R9 ;  /* 0x0800000700057389 */ /* 0x0000640000000009 */
[----:B01----:R-:W-:Y:S05]  /*b430*/  ENDCOLLECTIVE ;  /* 0x000000000000791b */ /* 0x003fea0003800000 */
.L_x_2543:
[----:B------:R-:W-:Y:S05]  /*b440*/  BRA `(.L_x_2544) ;  /* 0xfffffffc003c7947 */ /* 0x000fea000383ffff */
        .weak           $__internal_26_$__cuda_sm20_div_u64
        .type           $__internal_26_$__cuda_sm20_div_u64,@function
        .size           $__internal_26_$__cuda_sm20_div_u64,($__internal_27_$__cuda_sm20_rcp_rn_f32_slowpath - $__internal_26_$__cuda_sm20_div_u64)
$__internal_26_$__cuda_sm20_div_u64:
        /* <DEDUP_REMOVED lines=71> */
[----:B------:R-:W-:Y:S11]  /*b8c0*/  RET.REL.NODEC R2 `(_ZN18transformer_engine6detail32dgated_act_cast_transpose_kernelILi2ELi4Ef6__half13__nv_fp8_e5m2NS_5EmptyEXadL_ZNS_6dqgeluIffEET_T0_RKS4_EEXadL_ZNS_5qgeluIffEES6_S7_S9_EEEEvPKT2_SD_PT3_SF_PKT1_PSG_SJ_mmm) ;  /* 0xffffff4402cc7950 */ /* 0x000ff60003c3ffff */
        .weak           $__internal_27_$__cuda_sm20_rcp_rn_f32_slowpath
        .type           $__internal_27_$__cuda_sm20_rcp_rn_f32_slowpath,@function
        .size           $__internal_27_$__cuda_sm20_rcp_rn_f32_slowpath,(.L_x_29328 - $__internal_27_$__cuda_sm20_rcp_rn_f32_slowpath)
$__internal_27_$__cuda_sm20_rcp_rn_f32_slowpath:
        /* <DEDUP_REMOVED lines=15> */
.L_x_2546:
        /* <DEDUP_REMOVED lines=33> */
.L_x_2548:
[----:B------:R-:W0:Y:S02]  /*bbd0*/  MUFU.RCP R0, R0 ;  /* 0x0000000000007308 */ /* 0x000e240000001000 */
.L_x_2547:
[----:B------:R-:W-:Y:S05]  /*bbe0*/  BSYNC B0 ;  /* 0x0000000000007941 */ /* 0x000fea0003800000 */
.L_x_2545:
[----:B------:R-:W-:-:S04]  /*bbf0*/  HFMA2 R11, -RZ, RZ, 0, 0 ;  /* 0x00000000ff0b7431 */ /* 0x000fc800000001ff */
[----:B0-----:R-:W-:Y:S05]  /*bc00*/  RET.REL.NODEC R10 `(_ZN18transformer_engine6detail32dgated_act_cast_transpose_kernelILi2ELi4Ef6__half13__nv_fp8_e5m2NS_5EmptyEXadL_ZNS_6dqgeluIffEET_T0_RKS4_EEXadL_ZNS_5qgeluIffEES6_S7_S9_EEEEvPKT2_SD_PT3_SF_PKT1_PSG_SJ_mmm) ;  /* 0xffffff400afc7950 */ /* 0x001fea0003c3ffff */
.L_x_2549:
        /* <DEDUP_REMOVED lines=15> */
.L_x_29328:


//--------------------- .text._ZN18transformer_engine6detail43dgated_act_cast_transpose_kernel_notalignedILi2ELi2Ef6__half13__nv_bfloat16NS_5EmptyEXadL_ZNS_6dqgeluIffEET_T0_RKS4_EEXadL_ZNS_5qgeluIffEES6_S7_S9_EEEEvPKT2_SD_PT3_SF_PKT1_PSG_SJ_mmm --------------------------
	.section	.text._ZN18transformer_engine6detail43dgated_act_cast_transpose_kernel_notalignedILi2ELi2Ef6__half13__nv_bfloat16NS_5EmptyEXadL_ZNS_6dqgeluIffEET_T0_RKS4_EEXadL_ZNS_5qgeluIffEES6_S7_S9_EEEEvPKT2_SD_PT3_SF_PKT1_PSG_SJ_mmm,"ax",@progbits
	.align	128
        .global         _ZN18transformer_engine6detail43dgated_act_cast_transpose_kernel_notalignedILi2ELi2Ef6__half13__nv_bfloat16NS_5EmptyEXadL_ZNS_6dqgeluIffEET_T0_RKS4_EEXadL_ZNS_5qgeluIffEES6_S7_S9_EEEEvPKT2_SD_PT3_SF_PKT1_PSG_SJ_mmm
        .type           _ZN18transformer_engine6detail43dgated_act_cast_transpose_kernel_notalignedILi2ELi2Ef6__half13__nv_bfloat16NS_5EmptyEXadL_ZNS_6dqgeluIffEET_T0_RKS4_EEXadL_ZNS_5qgeluIffEES6_S7_S9_EEEEvPKT2_SD_PT3_SF_PKT1_PSG_SJ_mmm,@function
        .size           _ZN18transformer_engine6detail43dgated_act_cast_transpose_kernel_notalignedILi2ELi2Ef6__half13__nv_bfloat16NS_5EmptyEXadL_ZNS_6dqgeluIffEET_T0_RKS4_EEXadL_ZNS_5qgeluIffEES6_S7_S9_EEEEvPKT2_SD_PT3_SF_PKT1_PSG_SJ_mmm,(.L_x_29330 - _ZN18transformer_engine6detail43dgated_act_cast_transpose_kernel_notalignedILi2ELi2Ef6__half13__nv_bfloat16NS_5EmptyEXadL_ZNS_6dqgeluIffEET_T0_RKS4_EEXadL_ZNS_5qgeluIffEES6_S7_S9_EEEEvPKT2_SD_PT3_SF_PKT1_PSG_SJ_mmm)
        .other          _ZN18transformer_engine6detail43dgated_act_cast_transpose_kernel_notalignedILi2ELi2Ef6__half13__nv_bfloat16NS_5EmptyEXadL_ZNS_6dqgeluIffEET_T0_RKS4_EEXadL_ZNS_5qgeluIffEES6_S7_S9_EEEEvPKT2_SD_PT3_SF_PKT1_PSG_SJ_mmm,@"STO_CUDA_ENTRY STV_DEFAULT"
_ZN18transformer_engine6detail43dgated_act_cast_transpose_kernel_notalignedILi2ELi2Ef6__half13__nv_bfloat16NS_5EmptyEXadL_ZNS_6dqgeluIffEET_T0_RKS4_EEXadL_ZNS_5qgeluIffEES6_S7_S9_EEEEvPKT2_SD_PT3_SF_PKT1_PSG_SJ_mmm:
.text._ZN18transformer_engine6detail43dgated_act_cast_transpose_kernel_notalignedILi2ELi2Ef6__half13__nv_bfloat16NS_5EmptyEXadL_ZNS_6dqgeluIffEET_T0_RKS4_EEXadL_ZNS_5qgeluIffEES6_S7_S9_EEEEvPKT2_SD_PT3_SF_PKT1_PSG_SJ_mmm:
        /* <DEDUP_REMOVED lines=43> */
.L_x_2550:
[----:B------:R-:W-:-:S07]  /*02b0*/  MOV R5, 0x2d0 ;  /* 0x000002d000057802 */ /* 0x000fce0000000f00 */
[----:B------:R-:W-:Y:S05]  /*02c0*/  CALL.REL.NOINC `($__internal_28_$__cuda_sm20_div_u64) ;  /* 0x0000007c00347944 */ /* 0x000fea0003c00000 */
        /* <DEDUP_REMOVED lines=11> */
.L_x_2551:
        /* <DEDUP_REMOVED lines=31> */
[----:B------:R-:W-:Y:S01]  /*0570*/  UIADD3 UR18, UPT, UPT, UR17, UR20, URZ ;  /* 0x0000001411127290 */ /* 0x000fe2000fffe0ff */
[----:B------:R-:W-:Y:S01]  /*0580*/  ISETP.LT.U32.AND P0, PT, R11, UR14, !P0 ;  /* 0x0000000e0b007c0c */ /* 0x000fe2000c701070 */
[----:B------:R-:W-:-:S02]  /*0590*/  USHF.L.U32 UR24, UR16, 0x6, URZ ;  /* 0x0000000610187899 */ /* 0x000fc400080006ff */
[----:B------:R-:W-:Y:S01]  /*05a0*/  UIADD3 UR19, UP1, UPT, UR25, UR16, URZ ;  /* 0x0000001019137290 */ /* 0x000fe2000ff3e0ff */
[----:B------:R-:W-:Y:S01]  /*05b0*/  IMAD R5, R3, UR33, RZ ;  /* 0x0000002103057c24 */ /* 0x000fe2000f8e02ff */
[----:B------:R-:W-:Y:S02]  /*05c0*/  USHF.L.U64.HI UR17, UR16, 0x6, UR18 ;  /* 0x0000000610117899 */ /* 0x000fe40008010212 */
[----:B------:R-:W-:Y:S01]  /*05d0*/  ULEA UR21, UP0, UR19, UR24, 0x6 ;  /* 0x0000001813157291 */ /* 0x000fe2000f8030ff */
[----:B------:R-:W-:Y:S01]  /*05e0*/  IMAD.IADD R2, R21, 0x1, R5 ;  /* 0x0000000115027824 */ /* 0x000fe200078e0205 */
[----:B------:R-:W-:Y:S02]  /*05f0*/  UIADD3.X UR16, UPT, UPT, UR6, UR18, URZ, UP1, !UPT ;  /* 0x0000001206107290 */ /* 0x000fe40008ffe4ff */
[----:B------:R-:W-:Y:S02]  /*0600*/  USHF.L.U32 UR20, UR21, 0x1, URZ ;  /* 0x0000000115147899 */ /* 0x000fe400080006ff */
[----:B------:R-:W-:Y:S01]  /*0610*/  ULEA.HI.X UR16, UR19, UR17, UR16, 0x6, UP0 ;  /* 0x0000001113107291 */ /* 0x000fe200080f3410 */
[C---:B------:R-:W-:Y:S01]  /*0620*/  @P0 IMAD.SHL.U32 R14, R9.reuse, 0x4, RZ ;  /* 0x00000004090e0824 */ /* 0x040fe200078e00ff */
[----:B--2---:R-:W-:Y:S01]  /*0630*/  UIADD3 UR29, UP0, UPT, UR20, UR10, URZ ;  /* 0x0000000a141d7290 */ /* 0x004fe2000ff1e0ff */
[----:B------:R-:W-:Y:S01]  /*0640*/  IADD3.X R6, PT, PT, RZ, R2, RZ, P1, !PT ;  /* 0x00000002ff067210 */ /* 0x000fe20000ffe4ff */
[----:B------:R-:W-:Y:S01]  /*0650*/  USHF.L.U64.HI UR21, UR21, 0x1, UR16 ;  /* 0x0000000115157899 */ /* 0x000fe20008010210 */
[----:B------:R-:W0:Y:S02]  /*0660*/  LDCU.64 UR36, c[0x0][0x3a0] ;  /* 0x00007400ff2477ac */ /* 0x000e240008000a00 */
[----:B------:R-:W-:-:S02]  /*0670*/  @P0 SHF.L.U64.HI R12, R9, 0x2, R6 ;  /* 0x00000002090c0819 */ /* 0x000fc40000010206 */
[----:B------:R-:W-:Y:S01]  /*0680*/  @P0 IADD3 R4, P1, PT, R14, UR29, RZ ;  /* 0x0000001d0e040c10 */ /* 0x000fe2000ff3e0ff */
[----:B------:R-:W-:-:S06]  /*0690*/  UIADD3.X UR30, UPT, UPT, UR21, UR11, URZ, UP0, !UPT ;  /* 0x0000000b151e7290 */ /* 0x000fcc00087fe4ff */
[----:B------:R-:W-:-:S05]  /*06a0*/  @P0 IADD3.X R5, PT, PT, R12, UR30, RZ, P1, !PT ;  /* 0x0000001e0c050c10 */ /* 0x000fca0008ffe4ff */
[----:B---3--:R1:W2:Y:S01]  /*06b0*/  @P0 LDG.E R7, desc[UR22][R4.64] ;  /* 0x0000001604070981 */ /* 0x0082a2000c1e1900 */
[----:B------:R-:W-:Y:S01]  /*06c0*/  VIADD R37, R40, 0x1 ;  /* 0x0000000128257836 */ /* 0x000fe20000000000 */
[----:B------:R-:W-:Y:S01]  /*06d0*/  IADD3 R13, PT, PT, R38, -0x1, RZ ;  /* 0xffffffff260d7810 */ /* 0x000fe20007ffe0ff */
[----:B------:R-:W-:Y:S01]  /*06e0*/  ULEA UR10, UP0, UR25, UR24, 0x6 ;  /* 0x00000018190a7291 */ /* 0x000fe2000f8030ff */
[----:B------:R-:W-:Y:S01]  /*06f0*/  IMAD.WIDE.U32 R26, R3, UR35, RZ ;  /* 0x00000023031a7c25 */ /* 0x000fe2000f8e00ff */
[----:B0-----:R-:W-:Y:S01]  /*0700*/  ISETP.NE.U32.AND P2, PT, RZ, UR36, PT ;  /* 0x00000024ff007c0c */ /* 0x001fe2000bf45070 */
[----:B------:R-:W-:Y:S01]  /*0710*/  ULOP3.LUT UR36, UR26, 0xfffffffe, URZ, 0xc0, !UPT ;  /* 0xfffffffe1a247892 */ /* 0x000fe2000f8ec0ff */
[----:B------:R-:W-:Y:S01]  /*0720*/  LOP3.LUT R13, R13, 0x1f, RZ, 0xc0, !PT ;  /* 0x0000001f0d0d7812 */ /* 0x000fe200078ec0ff */
[----:B------:R-:W-:Y:S01]  /*0730*/  IMAD R15, R3, UR34, RZ ;  /* 0x00000022030f7c24 */ /* 0x000fe2000f8e02ff */
[----:B------:R-:W-:Y:S01]  /*0740*/  ISETP.GE.U32.AND P1, PT, R37, UR7, PT ;  /* 0x0000000725007c0c */ /* 0x000fe2000bf26070 */
[----:B------:R-:W-:Y:S01]  /*0750*/  ULEA UR24, UP1, UR10, UR8, 0x1 ;  /* 0x000000080a187291 */ /* 0x000fe2000f8208ff */
[----:B------:R-:W-:Y:S01]  /*0760*/  ISETP.NE.AND.EX P2, PT, RZ, UR37, PT, P2 ;  /* 0x00000025ff007c0c */ /* 0x000fe2000bf45320 */
[----:B------:R-:W-:Y:S01]  /*0770*/  ULEA.HI.X UR8, UR25, UR17, UR6, 0x6, UP0 ;  /* 0x0000001119087291 */ /* 0x000fe200080f3406 */
[----:B------:R-:W-:Y:S01]  /*0780*/  ISETP.LT.U32.AND P1, PT, R13, UR14, !P1 ;  /* 0x0000000e0d007c0c */ /* 0x000fe2000cf21070 */
[----:B------:R-:W-:Y:S01]  /*0790*/  IMAD.IADD R0, R27, 0x1, R15 ;  /* 0x000000011b007824 */ /* 0x000fe200078e020f */
[-C--:B------:R-:W-:Y:S01]  /*07a0*/  IADD3 R11, P4, PT, R11, R26.reuse, RZ ;  /* 0x0000001a0b0b7210 */ /* 0x080fe20007f9e0ff */
[----:B------:R-:W-:Y:S01]  /*07b0*/  ULEA.HI.X UR28, UR10, UR9, UR8, 0x1, UP1 ;  /* 0x000000090a1c7291 */ /* 0x000fe200088f0c08 */
[C---:B------:R-:W-:Y:S01]  /*07c0*/  IADD3 R26, P5, PT, R13.reuse, R26, RZ ;  /* 0x0000001a0d1a7210 */ /* 0x040fe20007fbe0ff */
[----:B------:R-:W-:Y:S01]  /*07d0*/  USHF.L.U32 UR18, UR26, 0x1, URZ ;  /* 0x000000011a127899 */ /* 0x000fe200080006ff */
[----:B------:R-:W-:Y:S01]  /*07e0*/  IADD3 R20, P3, PT, R13, R20, RZ ;  /* 0x000000140d147210 */ /* 0x000fe20007f7e0ff */
[----:B------:R-:W-:Y:S01]  /*07f0*/  IMAD.X R8, RZ, RZ, R0, P4 ;  /* 0x000000ffff087224 */ /* 0x000fe200020e0600 */
[C---:B------:R-:W-:Y:S01]  /*0800*/  @P0 LEA R16, P4, R11.reuse, UR24, 0x2 ;  /* 0x000000180b100c11 */ /* 0x040fe2000f8810ff */
[----:B------:R-:W-:Y:S01]  /*0810*/  USHF.L.U64.HI UR19, UR26, 0x1, UR27 ;  /* 0x000000011a137899 */ /* 0x000fe2000801021b */
[----:B------:R-:W-:Y:S01]  /*0820*/  IADD3.X R27, PT, PT, RZ, R0, RZ, P5, !PT ;  /* 0x00000000ff1b7210 */ /* 0x000fe20002ffe4ff */
[----:B------:R-:W-:Y:S01]  /*0830*/  UIADD3 UR37, UP0, UPT, UR18, UR29, URZ ;  /* 0x0000001d12257290 */ /* 0x000fe2000ff1e0ff */
[C---:B-1----:R-:W-:Y:S01]  /*0840*/  @P0 IADD3 R5, P5, PT, R11.reuse, UR35, RZ ;  /* 0x000000230b050c10 */ /* 0x042fe2000ffbe0ff */
[----:B------:R-:W0:Y:S01]  /*0850*/  @P2 LDC.64 R18, c[0x0][0x3a0] ;  /* 0x0000e800ff122b82 */ /* 0x000e220000000a00 */
[----:B------:R-:W-:Y:S01]  /*0860*/  @P1 IADD3 R0, P6, PT, R26, UR36, RZ ;  /* 0x000000241a001c10 */ /* 0x000fe2000ffde0ff */
[----:B------:R-:W-:Y:S01]  /*0870*/  IMAD.MOV.U32 R33, RZ, RZ, 0x437c0000 ;  /* 0x437c0000ff217424 */ /* 0x000fe200078e00ff */
[----:B------:R-:W-:Y:S01]  /*0880*/  @P0 LEA.HI.X R17, R11, UR28, R8, 0x2, P4 ;  /* 0x0000001c0b110c11 */ /* 0x000fe2000a0f1408 */
[----:B------:R-:W1:Y:S01]  /*0890*/  LDCU.128 UR8, c[0x0][0x390] ;  /* 0x00007200ff0877ac */ /* 0x000e620008000c00 */
[----:B------:R-:W-:-:S02]  /*08a0*/  @P0 IADD3.X R8, PT, PT, R8, UR34, RZ, P5, !PT ;  /* 0x0000002208080c10 */ /* 0x000fc4000affe4ff */
[----:B------:R-:W-:Y:S02]  /*08b0*/  @P0 LEA R4, P4, R5, UR24, 0x2 ;  /* 0x0000001805040c11 */ /* 0x000fe4000f8810ff */
[----:B------:R-:W-:Y:S01]  /*08c0*/  @P1 IADD3.X R11, PT, PT, R27, UR27, RZ, P6, !PT ;  /* 0x0000001b1b0b1c10 */ /* 0x000fe2000b7fe4ff */
[----:B------:R-:W-:Y:S01]  /*08d0*/  UIADD3.X UR27, UPT, UPT, UR19, UR30, URZ, UP0, !UPT ;  /* 0x0000001e131b7290 */ /* 0x000fe200087fe4ff */
[----:B------:R-:W-:Y:S01]  /*08e0*/  @P0 LEA.HI.X R5, R5, UR28, R8, 0x2, P4 ;  /* 0x0000001c05050c11 */ /* 0x000fe2000a0f1408 */
[----:B------:R-:W-:Y:S01]  /*08f0*/  IMAD.X R21, RZ, RZ, R2, P3 ;  /* 0x000000ffff157224 */ /* 0x000fe200018e0602 */
[----:B------:R-:W-:Y:S01]  /*0900*/  @P0 IADD3 R14, P4, PT, R14, UR37, RZ ;  /* 0x000000250e0e0c10 */ /* 0x000fe2000ff9e0ff */
[----:B------:R-:W5:Y:S01]  /*0910*/  @P0 LDG.E R17, desc[UR22][R16.64] ;  /* 0x0000001610110981 */ /* 0x000f62000c1e1900 */
[----:B------:R-:W-:Y:S02]  /*0920*/  @P1 IADD3 R22, P3, PT, R20, UR18, RZ ;  /* 0x0000001214161c10 */ /* 0x000fe4000ff7e0ff */
[----:B------:R-:W-:-:S02]  /*0930*/  @P0 IADD3.X R15, PT, PT, R12, UR27, RZ, P4, !PT ;  /* 0x0000001b0c0f0c10 */ /* 0x000fc4000a7fe4ff */
[----:B------:R-:W-:Y:S02]  /*0940*/  @P0 IADD3 R28, P4, PT, R9, UR26, RZ ;  /* 0x0000001a091c0c10 */ /* 0x000fe4000ff9e0ff */
[----:B------:R-:W-:Y:S01]  /*0950*/  @P1 IADD3.X R23, PT, PT, R21, UR19, RZ, P3, !PT ;  /* 0x0000001315171c10 */ /* 0x000fe20009ffe4ff */
[----:B------:R3:W5:Y:S01]  /*0960*/  @P0 LDG.E R14, desc[UR22][R14.64] ;  /* 0x000000160e0e0981 */ /* 0x000762000c1e1900 */
[----:B------:R-:W-:Y:S02]  /*0970*/  @P0 IADD3.X R25, PT, PT, R6, UR33, RZ, P4, !PT ;  /* 0x0000002106190c10 */ /* 0x000fe4000a7fe4ff */
[----:B------:R-:W-:Y:S01]  /*0980*/  @P1 LEA R10, P5, R0, UR24, 0x2 ;  /* 0x00000018000a1c11 */ /* 0x000fe2000f8a10ff */
[----:B0-----:R-:W4:Y:S01]  /*0990*/  @P2 LDG.E R19, desc[UR22][R18.64] ;  /* 0x0000001612132981 */ /* 0x001f22000c1e1900 */
[----:B------:R-:W-:Y:S02]  /*09a0*/  @P0 SHF.L.U64.HI R8, R28, 0x2, R25 ;  /* 0x000000021c080819 */ /* 0x000fe40000010219 */
[C---:B------:R-:W-:Y:S01]  /*09b0*/  @P1 SHF.L.U64.HI R2, R22.reuse, 0x2, R23 ;  /* 0x0000000216021819 */ /* 0x040fe20000010217 */
[----:B------:R-:W-:Y:S01]  /*09c0*/  @P1 IMAD.SHL.U32 R22, R22, 0x4, RZ ;  /* 0x0000000416161824 */ /* 0x000fe200078e00ff */
[----:B------:R-:W-:Y:S01]  /*09d0*/  @P1 LEA.HI.X R11, R0, UR28, R11, 0x2, P5 ;  /* 0x0000001c000b1c11 */ /* 0x000fe2000a8f140b */
[----:B------:R-:W-:Y:S01]  /*09e0*/  @!P0 IMAD.MOV.U32 R0, RZ, RZ, RZ ;  /* 0x000000ffff008224 */ /* 0x000fe200078e00ff */
[----:B------:R-:W-:-:S02]  /*09f0*/  @P0 SHF.L.U32 R28, R28, 0x2, RZ ;  /* 0x000000021c1c0819 */ /* 0x000fc400000006ff */
[----:B------:R-:W-:Y:S02]  /*0a00*/  @P1 IADD3 R30, P5, PT, R22, UR29, RZ ;  /* 0x0000001d161e1c10 */ /* 0x000fe4000ffbe0ff */
[C---:B------:R-:W-:Y:S01]  /*0a10*/  @P0 IADD3 R24, P3, PT, R28.reuse, UR29, RZ ;  /* 0x0000001d1c180c10 */ /* 0x040fe2000ff7e0ff */
[----:B------:R-:W5:Y:S01]  /*0a20*/  @P0 LDG.E R0, desc[UR22][R4.64] ;  /* 0x0000001604000981 */ /* 0x000f62000c1e1900 */
[----:B------:R-:W-:Y:S02]  /*0a30*/  @P0 IADD3 R28, P4, PT, R28, UR37, RZ ;  /* 0x000000251c1c0c10 */ /* 0x000fe4000ff9e0ff */
[----:B------:R-:W-:Y:S01]  /*0a40*/  @P1 IADD3.X R31, PT, PT, R2, UR30, RZ, P5, !PT ;  /* 0x0000001e021f1c10 */ /* 0x000fe2000affe4ff */
[----:B---3--:R-:W-:Y:S01]  /*0a50*/  HFMA2 R15, -RZ, RZ, 0.96630859375, -0.0022525787353515625 ;  /* 0x3bbb989dff0f7431 */ /* 0x008fe200000001ff */
[----:B------:R-:W-:Y:S01]  /*0a60*/  @P0 IADD3.X R29, PT, PT, R8, UR27, RZ, P4, !PT ;  /* 0x0000001b081d0c10 */ /* 0x000fe2000a7fe4ff */
[----:B------:R-:W-:Y:S01]  /*0a70*/  UIMAD.WIDE.U32 UR16, UR25, UR12, URZ ;  /* 0x0000000c191072a5 */ /* 0x000fe2000f8e00ff */
[----:B------:R-:W-:Y:S01]  /*0a80*/  BSSY.RECONVERGENT B0, `(.L_x_2552) ;  /* 0x000003e000007945 */ /* 0x000fe20003800200 */
[----:B-1----:R-:W-:Y:S01]  /*0a90*/  UIADD3 UR8, UP1, UPT, UR20, UR8, URZ ;  /* 0x0000000814087290 */ /* 0x002fe2000ff3e0ff */
[----:B------:R-:W5:Y:S01]  /*0aa0*/  @P1 LDG.E R11, desc[UR22][R10.64] ;  /* 0x000000160a0b1981 */ /* 0x000f62000c1e1900 */
[----:B------:R-:W-:-:S02]  /*0ab0*/  @!P0 CS2R R4, SRZ ;  /* 0x0000000000048805 */ /* 0x000fc4000001ff00 */
[----:B------:R-:W-:Y:S02]  /*0ac0*/  @P0 IADD3.X R25, PT, PT, R8, UR30, RZ, P3, !PT ;  /* 0x0000001e08190c10 */ /* 0x000fe40009ffe4ff */
[----:B------:R-:W5:Y:S04]  /*0ad0*/  @P1 LDG.E R8, desc[UR22][R30.64] ;  /* 0x000000161e081981 */ /* 0x000f68000c1e1900 */
[----:B------:R-:W5:Y:S01]  /*0ae0*/  @P0 LDG.E R5, desc[UR22][R28.64] ;  /* 0x000000161c050981 */ /* 0x000f62000c1e1900 */
[----:B------:R-:W-:Y:S01]  /*0af0*/  @P1 IADD3 R22, P3, PT, R22, UR37, RZ ;  /* 0x0000002516161c10 */ /* 0x000fe2000ff7e0ff */
[----:B------:R-:W-:Y:S02]  /*0b00*/  UIMAD UR12, UR6, UR12, URZ ;  /* 0x0000000c060c72a4 */ /* 0x000fe4000f8e02ff */
[----:B------:R-:W-:Y:S01]  /*0b10*/  UIADD3.X UR9, UPT, UPT, UR21, UR9, URZ, UP1, !UPT ;  /* 0x0000000915097290 */ /* 0x000fe20008ffe4ff */
[----:B------:R-:W-:Y:S01]  /*0b20*/  @P1 IADD3.X R23, PT, PT, R2, UR27, RZ, P3, !PT ;  /* 0x0000001b02171c10 */ /* 0x000fe20009ffe4ff */
[----:B------:R-:W-:Y:S01]  /*0b30*/  UIMAD UR12, UR25, UR13, UR12 ;  /* 0x0000000d190c72a4 */ /* 0x000fe2000f8e020c */
[----:B------:R0:W5:Y:S01]  /*0b40*/  @P0 LDG.E R4, desc[UR22][R24.64] ;  /* 0x0000001618040981 */ /* 0x000162000c1e1900 */
[----:B------:R-:W-:-:S02]  /*0b50*/  USHF.L.U32 UR6, UR16, 0x6, URZ ;  /* 0x0000000610067899 */ /* 0x000fc400080006ff */
[----:B------:R-:W-:Y:S01]  /*0b60*/  UIADD3 UR12, UPT, UPT, UR17, UR12, URZ ;  /* 0x0000000c110c7290 */ /* 0x000fe2000fffe0ff */
[----:B------:R1:W5:Y:S01]  /*0b70*/  @P1 LDG.E R10, desc[UR22][R22.64] ;  /* 0x00000016160a1981 */ /* 0x000362000c1e1900 */
[----:B------:R-:W-:Y:S02]  /*0b80*/  ULEA UR6, UP2, UR4, UR6, 0x6 ;  /* 0x0000000604067291 */ /* 0x000fe4000f8430ff */
[----:B------:R-:W-:Y:S02]  /*0b90*/  USHF.L.U64.HI UR16, UR16, 0x6, UR12 ;  /* 0x0000000610107899 */ /* 0x000fe4000801020c */
[----:B------:R-:W-:Y:S02]  /*0ba0*/  ULEA UR10, UP0, UR6, UR10, 0x1 ;  /* 0x0000000a060a7291 */ /* 0x000fe4000f8008ff */
[----:B------:R-:W-:Y:S02]  /*0bb0*/  ULEA.HI.X UR4, UR4, UR16, UR5, 0x6, UP2 ;  /* 0x0000001004047291 */ /* 0x000fe400090f3405 */
[----:B------:R-:W-:Y:S01]  /*0bc0*/  UIADD3 UR12, UP2, UPT, UR8, UR18, URZ ;  /* 0x00000012080c7290 */ /* 0x000fe2000ff5e0ff */
[----:B------:R-:W-:Y:S01]  /*0bd0*/  UMOV UR13, 0x3f800000 ;  /* 0x3f800000000d7882 */ /* 0x000fe20000000000 */
[----:B------:R-:W-:-:S02]  /*0be0*/  ULEA.HI.X UR11, UR6, UR11, UR4, 0x1, UP0 ;  /* 0x0000000b060b7291 */ /* 0x000fc400080f0c04 */
[----:B------:R-:W-:Y:S01]  /*0bf0*/  UIADD3.X UR6, UPT, UPT, UR9, UR19, URZ, UP2, !UPT ;  /* 0x0000001309067290 */ /* 0x000fe200097fe4ff */
[----:B0-----:R-:W-:Y:S01]  /*0c00*/  @!P1 IMAD.MOV.U32 R25, RZ, RZ, RZ ;  /* 0x000000ffff199224 */ /* 0x001fe200078e00ff */
[----:B------:R-:W-:Y:S01]  /*0c10*/  @!P1 MOV R22, RZ ;  /* 0x000000ff00169202 */ /* 0x000fe20000000f00 */
[----:B------:R-:W-:-:S05]  /*0c20*/  @!P0 IMAD.MOV.U32 R7, RZ, RZ, RZ ;  /* 0x000000ffff078224 */ /* 0x000fca00078e00ff */
[----:B--2---:R-:W-:-:S05]  /*0c30*/  HADD2.F32 R18, -RZ, R7.H0_H0 ;  /* 0x20000007ff127230 */ /* 0x004fca0000004100 */
        /* <DEDUP_REMOVED lines=8> */
[----:B0-----:R-:W-:-:S05]  /*0cc0*/  FFMA R46, R46, R15, 1 ;  /* 0x3f8000002e2e7423 */ /* 0x001fca000000000f */
[----:B------:R-:W-:Y:S02]  /*0cd0*/  IADD3 R12, PT, PT, R46, 0x1800000, RZ ;  /* 0x018000002e0c7810 */ /* 0x000fe40007ffe0ff */
[----:B----4-:R-:W-:Y:S02]  /*0ce0*/  @P2 R2UR UR13, R19 ;  /* 0x00000000130d22ca */ /* 0x010fe400000e0000 */
[----:B------:R-:W-:-:S04]  /*0cf0*/  LOP3.LUT R12, R12, 0x7f800000, RZ, 0xc0, !PT ;  /* 0x7f8000000c0c7812 */ /* 0x000fc800078ec0ff */
[----:B------:R-:W-:Y:S01]  /*0d00*/  ISETP.GT.U32.AND P2, PT, R12, 0x1ffffff, PT ;  /* 0x01ffffff0c00780c */ /* 0x000fe20003f44070 */
[----:B------:R-:W-:Y:S01]  /*0d10*/  @!P1 IMAD.MOV.U32 R12, RZ, RZ, RZ ;  /* 0x000000ffff0c9224 */ /* 0x000fe200078e00ff */
[----:B-1----:R-:W-:Y:S11]  /*0d20*/  @!P1 BRA `(.L_x_2553) ;  /* 0x00000000004c9947 */ /* 0x002ff60003800000 */
        /* <DEDUP_REMOVED lines=19> */
.L_x_2553:
[----:B------:R-:W-:Y:S05]  /*0e60*/  BSYNC.RECONVERGENT B0 ;  /* 0x0000000000007941 */ /* 0x000fea0003800200 */
.L_x_2552:
[----:B------:R-:W-:Y:S01]  /*0e70*/  BSSY.RECONVERGENT B1, `(.L_x_2554) ;  /* 0x000000d000017945 */ /* 0x000fe20003800200 */
[----:B-----5:R-:W-:Y:S01]  /*0e80*/  @!P0 MOV R17, RZ ;  /* 0x000000ff00118202 */ /* 0x020fe20000000f00 */
[----:B------:R-:W-:Y:S01]  /*0e90*/  @!P0 IMAD.MOV.U32 R14, RZ, RZ, RZ ;  /* 0x000000ffff0e8224 */ /* 0x000fe200078e00ff */
[----:B------:R-:W-:Y:S01]  /*0ea0*/  @!P1 CS2R R10, SRZ ;  /* 0x00000000000a9805 */ /* 0x000fe2000001ff00 */
[----:B------:R-:W-:Y:S01]  /*0eb0*/  @!P1 IMAD.MOV.U32 R8, RZ, RZ, RZ ;  /* 0x000000ffff089224 */ /* 0x000fe200078e00ff */
[----:B------:R-:W-:Y:S06]  /*0ec0*/  @P2 BRA `(.L_x_2555) ;  /* 0x00000000000c2947 */ /* 0x000fec0003800000 */
[----:B------:R-:W-:-:S07]  /*0ed0*/  MOV R43, 0xef0 ;  /* 0x00000ef0002b7802 */ /* 0x000fce0000000f00 */
[----:B0-----:R-:W-:Y:S05]  /*0ee0*/  CALL.REL.NOINC `($__internal_29_$__cuda_sm20_rcp_rn_f32_slowpath) ;  /* 0x00000074004c7944 */ /* 0x001fea0003c00000 */
[----:B------:R-:W-:Y:S05]  /*0ef0*/  BRA `(.L_x_2556) ;  /* 0x0000000000107947 */ /* 0x000fea0003800000 */
.L_x_2555:
[----:B------:R-:W1:Y:S02]  /*0f00*/  MUFU.RCP R47, R46 ;  /* 0x0000002e002f7308 */ /* 0x000e640000001000 */
[----:B-1----:R-:W-:-:S04]  /*0f10*/  FFMA R15, R46, R47, -1 ;  /* 0xbf8000002e0f7423 */ /* 0x002fc8000000002f */
[----:B------:R-:W-:-:S04]  /*0f20*/  FADD.FTZ R16, -R15, -RZ ;  /* 0x800000ff0f107221 */ /* 0x000fc80000010100 */
[----:B------:R-:W-:-:S07]  /*0f30*/  FFMA R47, R47, R16, R47 ;  /* 0x000000102f2f7223 */ /* 0x000fce000000002f */
.L_x_2556:
[----:B------:R-:W-:Y:S05]  /*0f40*/  BSYNC.RECONVERGENT B1 ;  /* 0x0000000000017941 */ /* 0x000fea0003800200 */
.L_x_2554:
[----:B------:R-:W-:Y:S02]  /*0f50*/  HFMA2 R16, -RZ, RZ, 0.96630859375, -0.0022525787353515625 ;  /* 0x3bbb989dff107431 */ /* 0x000fe400000001ff */
[----:B------:R-:W-:Y:S01]  /*0f60*/  FMUL R15, R18, -1.7020000219345092773 ;  /* 0xbfd9db23120f7820 */ /* 0x000fe20000400000 */
[----:B------:R-:W-:Y:S01]  /*0f70*/  IMAD.MOV.U32 R19, RZ, RZ, 0x437c0000 ;  /* 0x437c0000ff137424 */ /* 0x000fe200078e00ff */
[----:B------:R-:W-:Y:S02]  /*0f80*/  BSSY.RECONVERGENT B1, `(.L_x_2557) ;  /* 0x000001b000017945 */ /* 0x000fe40003800200 */
[----:B------:R-:W-:-:S04]  /*0f90*/  FFMA.SAT R16, R15, R16, 0.5 ;  /* 0x3f0000000f107423 */ /* 0x000fc80000002010 */
[----:B------:R-:W-:-:S04]  /*0fa0*/  FFMA.RM R16, R16, R19, 12582913 ;  /* 0x4b40000110107423 */ /* 0x000fc80000004013 */
[C---:B0-----:R-:W-:Y:S01]  /*0fb0*/  FADD R20, R16.reuse, -12583039 ;  /* 0xcb40007f10147421 */ /* 0x041fe20000000000 */
[----:B------:R-:W-:-:S03]  /*0fc0*/  IMAD.SHL.U32 R16, R16, 0x800000, RZ ;  /* 0x0080000010107824 */ /* 0x000fc600078e00ff */
[----:B------:R-:W-:-:S04]  /*0fd0*/  FFMA R20, R15, 1.4426950216293334961, -R20 ;  /* 0x3fb8aa3b0f147823 */ /* 0x000fc80000000814 */
[----:B------:R-:W-:-:S04]  /*0fe0*/  FFMA R20, R15, 1.925963033500011079e-08, R20 ;  /* 0x32a570600f147823 */ /* 0x000fc80000000014 */
[----:B------:R-:W0:Y:S02]  /*0ff0*/  MUFU.EX2 R15, R20 ;  /* 0x00000014000f7308 */ /* 0x000e240000000800 */
[----:B0-----:R-:W-:Y:S01]  /*1000*/  FFMA R46, R16, R15, 1 ;  /* 0x3f800000102e7423 */ /* 0x001fe2000000000f */
[----:B------:R-:W-:-:S04]  /*1010*/  FADD R16, -R47, 1 ;  /* 0x3f8000002f107421 */ /* 0x000fc80000000100 */
[----:B------:R-:W-:Y:S01]  /*1020*/  IADD3 R19, PT, PT, R46, 0x1800000, RZ ;  /* 0x018000002e137810 */ /* 0x000fe20007ffe0ff */
[----:B------:R-:W-:Y:S01]  /*1030*/  FMUL R15, R16, R47 ;  /* 0x0000002f100f7220 */ /* 0x000fe20000400000 */
[----:B------:R-:W-:Y:S02]  /*1040*/  HADD2.F32 R16, -RZ, R17.H0_H0 ;  /* 0x20000011ff107230 */ /* 0x000fe40000004100 */
[----:B------:R-:W-:Y:S01]  /*1050*/  LOP3.LUT R19, R19, 0x7f800000, RZ, 0xc0, !PT ;  /* 0x7f80000013137812 */ /* 0x000fe200078ec0ff */
[----:B------:R-:W-:Y:S01]  /*1060*/  FFMA R15, R2, R15, R47 ;  /* 0x0000000f020f7223 */ /* 0x000fe2000000002f */
[----:B------:R-:W-:Y:S02]  /*1070*/  HADD2.F32 R2, -RZ, R14.H0_H0 ;  /* 0x2000000eff027230 */ /* 0x000fe40000004100 */
[----:B------:R-:W-:Y:S01]  /*1080*/  ISETP.GT.U32.AND P0, PT, R19, 0x1ffffff, PT ;  /* 0x01ffffff1300780c */ /* 0x000fe20003f04070 */
[----:B------:R-:W-:-:S04]  /*1090*/  FMUL R15, R15, R16 ;  /* 0x000000100f0f7220 */ /* 0x000fc80000400000 */
[----:B------:R-:W-:-:S08]  /*10a0*/  FMUL R15, R15, R2 ;  /* 0x000000020f0f7220 */ /* 0x000fd00000400000 */
[----:B------:R-:W-:Y:S05]  /*10b0*/  @P0 BRA `(.L_x_2558) ;  /* 0x00000000000c0947 */ /* 0x000fea0003800000 */
[----:B------:R-:W-:-:S07]  /*10c0*/  MOV R43, 0x10e0 ;  /* 0x000010e0002b7802 */ /* 0x000fce0000000f00 */
[----:B------:R-:W-:Y:S05]  /*10d0*/  CALL.REL.NOINC `($__internal_29_$__cuda_sm20_rcp_rn_f32_slowpath) ;  /* 0x0000007000d07944 */ /* 0x000fea0003c00000 */
[----:B------:R-:W-:Y:S05]  /*10e0*/  BRA `(.L_x_2559) ;  /* 0x0000000000107947 */ /* 0x000fea0003800000 */
.L_x_2558:
[----:B------:R-:W0:Y:S02]  /*10f0*/  MUFU.RCP R47, R46 ;  /* 0x0000002e002f7308 */ /* 0x000e240000001000 */
[----:B0-----:R-:W-:-:S04]  /*1100*/  FFMA R2, R46, R47, -1 ;  /* 0xbf8000002e027423 */ /* 0x001fc8000000002f */
[----:B------:R-:W-:-:S04]  /*1110*/  FADD.FTZ R2, -R2, -RZ ;  /* 0x800000ff02027221 */ /* 0x000fc80000010100 */
[----:B------:R-:W-:-:S07]  /*1120*/  FFMA R47, R47, R2, R47 ;  /* 0x000000022f2f7223 */ /* 0x000fce000000002f */
.L_x_2559:
[----:B------:R-:W-:Y:S05]  /*1130*/  BSYNC.RECONVERGENT B1 ;  /* 0x0000000000017941 */ /* 0x000fea0003800200 */
.L_x_2557:
[----:B------:R-:W-:Y:S02]  /*1140*/  HADD2.F32 R7, -RZ, R7.H1_H1 ;  /* 0x30000007ff077230 */ /* 0x000fe40000004100 */
[----:B------:R-:W-:Y:S01]  /*1150*/  FMUL R47, R18, R47 ;  /* 0x0000002f122f7220 */ /* 0x000fe20000400000 */
[----:B------:R-:W-:Y:S01]  /*1160*/  IMAD.MOV.U32 R19, RZ, RZ, 0x3bbb989d ;  /* 0x3bbb989dff137424 */ /* 0x000fe200078e00ff */
[----:B------:R-:W-:Y:S01]  /*1170*/  BSSY.RECONVERGENT B1, `(.L_x_2560) ;  /* 0x0000017000017945 */ /* 0x000fe20003800200 */
[----:B------:R-:W-:Y:S02]  /*1180*/  IMAD.MOV.U32 R20, RZ, RZ, 0x437c0000 ;  /* 0x437c0000ff147424 */ /* 0x000fe400078e00ff */
        /* <DEDUP_REMOVED lines=14> */
[----:B------:R-:W-:-:S07]  /*1270*/  MOV R43, 0x1290 ;  /* 0x00001290002b7802 */ /* 0x000fce0000000f00 */
[----:B------:R-:W-:Y:S05]  /*1280*/  CALL.REL.NOINC `($__internal_29_$__cuda_sm20_rcp_rn_f32_slowpath) ;  /* 0x0000007000647944 */ /* 0x000fea0003c00000 */
[----:B------:R-:W-:Y:S05]  /*1290*/  BRA `(.L_x_2562) ;  /* 0x0000000000107947 */ /* 0x000fea0003800000 */
.L_x_2561:
[----:B------:R-:W0:Y:S02]  /*12a0*/  MUFU.RCP R47, R46 ;  /* 0x0000002e002f7308 */ /* 0x000e240000001000 */
[----:B0-----:R-:W-:-:S04]  /*12b0*/  FFMA R18, R46, R47, -1 ;  /* 0xbf8000002e127423 */ /* 0x001fc8000000002f */
[----:B------:R-:W-:-:S04]  /*12c0*/  FADD.FTZ R18, -R18, -RZ ;  /* 0x800000ff12127221 */ /* 0x000fc80000010100 */
[----:B------:R-:W-:-:S07]  /*12d0*/  FFMA R47, R47, R18, R47 ;  /* 0x000000122f2f7223 */ /* 0x000fce000000002f */
.L_x_2562:
[----:B------:R-:W-:Y:S05]  /*12e0*/  BSYNC.RECONVERGENT B1 ;  /* 0x0000000000017941 */ /* 0x000fea0003800200 */
.L_x_2560:
        /* <DEDUP_REMOVED lines=19> */
[----:B------:R-:W-:Y:S02]  /*1420*/  HADD2.F32 R19, -RZ, R14.H1_H1 ;  /* 0x3000000eff137230 */ /* 0x000fe40000004100 */
[----:B------:R-:W-:-:S04]  /*1430*/  FMUL R18, R18, R17 ;  /* 0x0000001112127220 */ /* 0x000fc80000400000 */
[----:B------:R-:W-:-:S06]  /*1440*/  FMUL R24, R18, R19 ;  /* 0x0000001312187220 */ /* 0x000fcc0000400000 */
[----:B------:R-:W-:Y:S05]  /*1450*/  @P0 BRA `(.L_x_2564) ;  /* 0x00000000000c0947 */ /* 0x000fea0003800000 */
[----:B------:R-:W-:-:S07]  /*1460*/  MOV R43, 0x1480 ;  /* 0x00001480002b7802 */ /* 0x000fce0000000f00 */
[----:B------:R-:W-:Y:S05]  /*1470*/  CALL.REL.NOINC `($__internal_29_$__cuda_sm20_rcp_rn_f32_slowpath) ;  /* 0x0000006c00e87944 */ /* 0x000fea0003c00000 */
[----:B------:R-:W-:Y:S05]  /*1480*/  BRA `(.L_x_2565) ;  /* 0x0000000000107947 */ /* 0x000fea0003800000 */
.L_x_2564:
[----:B------:R-:W0:Y:S02]  /*1490*/  MUFU.RCP R47, R46 ;  /* 0x0000002e002f7308 */ /* 0x000e240000001000 */
[----:B0-----:R-:W-:-:S04]  /*14a0*/  FFMA R2, R46, R47, -1 ;  /* 0xbf8000002e027423 */ /* 0x001fc8000000002f */
[----:B------:R-:W-:-:S04]  /*14b0*/  FADD.FTZ R2, -R2, -RZ ;  /* 0x800000ff02027221 */ /* 0x000fc80000010100 */
[----:B------:R-:W-:-:S07]  /*14c0*/  FFMA R47, R47, R2, R47 ;  /* 0x000000022f2f7223 */ /* 0x000fce000000002f */
.L_x_2565:
[----:B------:R-:W-:Y:S05]  /*14d0*/  BSYNC.RECONVERGENT B1 ;  /* 0x0000000000017941 */ /* 0x000fea0003800200 */
.L_x_2563:
        /* <DEDUP_REMOVED lines=19> */
[----:B------:R-:W-:-:S07]  /*1610*/  MOV R43, 0x1630 ;  /* 0x00001630002b7802 */ /* 0x000fce0000000f00 */
[----:B------:R-:W-:Y:S05]  /*1620*/  CALL.REL.NOINC `($__internal_29_$__cuda_sm20_rcp_rn_f32_slowpath) ;  /* 0x0000006c007c7944 */ /* 0x000fea0003c00000 */
[----:B------:R-:W-:Y:S05]  /*1630*/  BRA `(.L_x_2568) ;  /* 0x0000000000107947 */ /* 0x000fea0003800000 */
.L_x_2567:
[----:B------:R-:W0:Y:S02]  /*1640*/  MUFU.RCP R47, R46 ;  /* 0x0000002e002f7308 */ /* 0x000e240000001000 */
[----:B0-----:R-:W-:-:S04]  /*1650*/  FFMA R7, R46, R47, -1 ;  /* 0xbf8000002e077423 */ /* 0x001fc8000000002f */
[----:B------:R-:W-:-:S04]  /*1660*/  FADD.FTZ R14, -R7, -RZ ;  /* 0x800000ff070e7221 */ /* 0x000fc80000010100 */
[----:B------:R-:W-:-:S07]  /*1670*/  FFMA R47, R47, R14, R47 ;  /* 0x0000000e2f2f7223 */ /* 0x000fce000000002f */
.L_x_2568:
[----:B------:R-:W-:Y:S05]  /*1680*/  BSYNC.RECONVERGENT B1 ;  /* 0x0000000000017941 */ /* 0x000fea0003800200 */
.L_x_2566:
[----:B------:R-:W-:Y:S02]  /*1690*/  IMAD.MOV.U32 R14, RZ, RZ, 0x3bbb989d ;  /* 0x3bbb989dff0e7424 */ /* 0x000fe400078e00ff */
        /* <DEDUP_REMOVED lines=25> */
.L_x_2570:
[----:B------:R-:W0:Y:S02]  /*1830*/  MUFU.RCP R47, R46 ;  /* 0x0000002e002f7308 */ /* 0x000e240000001000 */
[----:B0-----:R-:W-:-:S04]  /*1840*/  FFMA R2, R46, R47, -1 ;  /* 0xbf8000002e027423 */ /* 0x001fc8000000002f */
[----:B------:R-:W-:-:S04]  /*1850*/  FADD.FTZ R2, -R2, -RZ ;  /* 0x800000ff02027221 */ /* 0x000fc80000010100 */
[----:B------:R-:W-:-:S07]  /*1860*/  FFMA R47, R47, R2, R47 ;  /* 0x000000022f2f7223 */ /* 0x000fce000000002f */
.L_x_2571:
[----:B------:R-:W-:Y:S05]  /*1870*/  BSYNC.RECONVERGENT B1 ;  /* 0x0000000000017941 */ /* 0x000fea0003800200 */
.L_x_2569:
        /* <DEDUP_REMOVED lines=22> */
.L_x_2573:
[----:B------:R-:W0:Y:S02]  /*19e0*/  MUFU.RCP R47, R46 ;  /* 0x0000002e002f7308 */ /* 0x000e240000001000 */
[----:B0-----:R-:W-:-:S04]  /*19f0*/  FFMA R18, R46, R47, -1 ;  /* 0xbf8000002e127423 */ /* 0x001fc8000000002f */
[----:B------:R-:W-:-:S04]  /*1a00*/  FADD.FTZ R18, -R18, -RZ ;  /* 0x800000ff12127221 */ /* 0x000fc80000010100 */
[----:B------:R-:W-:-:S07]  /*1a10*/  FFMA R47, R47, R18, R47 ;  /* 0x000000122f2f7223 */ /* 0x000fce000000002f */
.L_x_2574:
[----:B------:R-:W-:Y:S05]  /*1a20*/  BSYNC.RECONVERGENT B1 ;  /* 0x0000000000017941 */ /* 0x000fea0003800200 */
.L_x_2572:
        /* <DEDUP_REMOVED lines=23> */
[----:B------:R-:W-:-:S07]  /*1ba0*/  MOV R43, 0x1bc0 ;  /* 0x00001bc0002b7802 */ /* 0x000fce0000000f00 */
[----:B------:R-:W-:Y:S05]  /*1bb0*/  CALL.REL.NOINC `($__internal_29_$__cuda_sm20_rcp_rn_f32_slowpath) ;  /* 0x0000006800187944 */ /* 0x000fea0003c00000 */
[----:B------:R-:W-:Y:S05]  /*1bc0*/  BRA `(.L_x_2577) ;  /* 0x0000000000107947 */ /* 0x000fea0003800000 */
.L_x_2576:
[----:B------:R-:W0:Y:S02]  /*1bd0*/  MUFU.RCP R47, R46 ;  /* 0x0000002e002f7308 */ /* 0x000e240000001000 */
[----:B0-----:R-:W-:-:S04]  /*1be0*/  FFMA R5, R46, R47, -1 ;  /* 0xbf8000002e057423 */ /* 0x001fc8000000002f */
[----:B------:R-:W-:-:S04]  /*1bf0*/  FADD.FTZ R18, -R5, -RZ ;  /* 0x800000ff05127221 */ /* 0x000fc80000010100 */
[----:B------:R-:W-:-:S07]  /*1c00*/  FFMA R47, R47, R18, R47 ;  /* 0x000000122f2f7223 */ /* 0x000fce000000002f */
.L_x_2577:
[----:B------:R-:W-:Y:S05]  /*1c10*/  BSYNC.RECONVERGENT B1 ;  /* 0x0000000000017941 */ /* 0x000fea0003800200 */
.L_x_2575:
[----:B------:R-:W-:Y:S01]  /*1c20*/  ISETP.GE.U32.AND P0, PT, R40, UR7, PT ;  /* 0x0000000728007c0c */ /* 0x000fe2000bf06070 */
[----:B------:R-:W-:Y:S01]  /*1c30*/  FMUL R23, R4, R47 ;  /* 0x0000002f04177220 */ /* 0x000fe20000400000 */
[----:B------:R-:W-:Y:S01]  /*1c40*/  LOP3.LUT R5, R38, 0x1f, RZ, 0xc0, !PT ;  /* 0x0000001f26057812 */ /* 0x000fe200078ec0ff */
[----:B------:R-:W-:Y:S01]  /*1c50*/  FMUL R36, R15, UR13 ;  /* 0x0000000d0f247c20 */ /* 0x000fe20008400000 */
[----:B------:R-:W-:Y:S01]  /*1c60*/  FMUL R31, R24, UR13 ;  /* 0x0000000d181f7c20 */ /* 0x000fe20008400000 */
[----:B------:R-:W-:Y:S01]  /*1c70*/  FMUL R23, R0, R23 ;  /* 0x0000001700177220 */ /* 0x000fe20000400000 */
[----:B------:R-:W-:Y:S01]  /*1c80*/  ISETP.GE.U32.OR P0, PT, R5, UR14, P0 ;  /* 0x0000000e05007c0c */ /* 0x000fe20008706470 */
[----:B------:R-:W-:Y:S01]  /*1c90*/  FMUL R35, R7, UR13 ;  /* 0x0000000d07237c20 */ /* 0x000fe20008400000 */
[----:B------:R-:W0:Y:S01]  /*1ca0*/  LDC.64 R4, c[0x0][0x3b8] ;  /* 0x0000ee00ff047b82 */ /* 0x000e220000000a00 */
[----:B------:R-:W-:Y:S01]  /*1cb0*/  F2FP.BF16.F32.PACK_AB R36, RZ, R36 ;  /* 0x00000024ff24723e */ /* 0x000fe200000010ff */
[----:B------:R-:W-:Y:S01]  /*1cc0*/  FMUL R27, R2, UR13 ;  /* 0x0000000d021b7c20 */ /* 0x000fe20008400000 */
[----:B------:R-:W-:Y:S01]  /*1cd0*/  F2FP.BF16.F32.PACK_AB R31, RZ, R31 ;  /* 0x0000001fff1f723e */ /* 0x000fe200000010ff */
[----:B------:R-:W-:Y:S01]  /*1ce0*/  FMUL R34, R16, UR13 ;  /* 0x0000000d10227c20 */ /* 0x000fe20008400000 */
[----:B------:R-:W-:Y:S01]  /*1cf0*/  FMUL R30, R17, UR13 ;  /* 0x0000000d111e7c20 */ /* 0x000fe20008400000 */
[----:B------:R-:W-:Y:S01]  /*1d00*/  VIADD R33, R40, 0x2 ;  /* 0x0000000228217836 */ /* 0x000fe20000000000 */
[----:B------:R-:W-:Y:S01]  /*1d10*/  F2FP.BF16.F32.PACK_AB R35, RZ, R35 ;  /* 0x00000023ff23723e */ /* 0x000fe200000010ff */
[----:B------:R-:W-:Y:S01]  /*1d20*/  FMUL R32, R14, UR13 ;  /* 0x0000000d0e207c20 */ /* 0x000fe20008400000 */
[----:B------:R-:W-:Y:S01]  /*1d30*/  F2FP.BF16.F32.PACK_AB R27, RZ, R27 ;  /* 0x0000001bff1b723e */ /* 0x000fe200000010ff */
[----:B------:R-:W-:Y:S01]  /*1d40*/  UMOV UR4, UR18 ;  /* 0x0000001200047c82 */ /* 0x000fe20008000000 */
[----:B------:R-:W1:Y:S01]  /*1d50*/  @!P0 LDC R20, c[0x0][0x3b8] ;  /* 0x0000ee00ff148b82 */ /* 0x000e620000000800 */
[----:B------:R-:W-:Y:S01]  /*1d60*/  @!P0 LEA R18, P1, R9, UR8, 0x2 ;  /* 0x0000000809128c11 */ /* 0x000fe2000f8210ff */
[----:B------:R-:W-:Y:S01]  /*1d70*/  UMOV UR5, UR19 ;  /* 0x0000001300057c82 */ /* 0x000fe20008000000 */
[----:B------:R-:W-:-:S02]  /*1d80*/  @!P0 PRMT R36, R36, 0x5410, R31 ;  /* 0x0000541024248816 */ /* 0x000fc4000000001f */
[----:B------:R-:W-:Y:S02]  /*1d90*/  @!P0 LEA.HI.X R19, R9, UR9, R6, 0x2, P1 ;  /* 0x0000000909138c11 */ /* 0x000fe400088f1406 */
[----:B------:R-:W-:Y:S01]  /*1da0*/  F2FP.BF16.F32.PACK_AB R34, RZ, R34 ;  /* 0x00000022ff22723e */ /* 0x000fe200000010ff */
[----:B------:R-:W2:Y:S01]  /*1db0*/  @!P0 LDC R0, c[0x0][0x3b8] ;  /* 0x0000ee00ff008b82 */ /* 0x000ea20000000800 */
[----:B------:R-:W-:Y:S01]  /*1dc0*/  F2FP.BF16.F32.PACK_AB R30, RZ, R30 ;  /* 0x0000001eff1e723e */ /* 0x000fe200000010ff */
[----:B------:R3:W-:Y:S01]  /*1dd0*/  @!P0 STG.E desc[UR22][R18.64], R36 ;  /* 0x0000002412008986 */ /* 0x0007e2000c101916 */
[----:B------:R-:W-:Y:S02]  /*1de0*/  @!P0 PRMT R35, R35, 0x5410, R27 ;  /* 0x0000541023238816 */ /* 0x000fe4000000001b */
[----:B------:R-:W-:Y:S01]  /*1df0*/  @!P0 PRMT R34, R34, 0x5410, R30 ;  /* 0x0000541022228816 */ /* 0x000fe2000000001e */
[----:B0-----:R-:W-:Y:S01]  /*1e00*/  IMAD.WIDE.U32 R44, R3, R4, UR4 ;  /* 0x00000004032c7e25 */ /* 0x001fe2000f8e0004 */
[----:B------:R-:W-:-:S03]  /*1e10*/  F2FP.BF16.F32.PACK_AB R32, RZ, R32 ;  /* 0x00000020ff20723e */ /* 0x000fc600000010ff */
[----:B---3--:R-:W-:Y:S01]  /*1e20*/  VIADD R19, R38, 0x1e ;  /* 0x0000001e26137836 */ /* 0x008fe20000000000 */
[----:B------:R-:W-:Y:S02]  /*1e30*/  MOV R18, UR36 ;  /* 0x0000002400127c02 */ /* 0x000fe40008000f00 */
[C---:B-1----:R-:W-:Y:S02]  /*1e40*/  @!P0 IADD3 R21, P1, PT, R9.reuse, R20, RZ ;  /* 0x0000001409158210 */ /* 0x042fe40007f3e0ff */
[----:B------:R-:W-:Y:S02]  /*1e50*/  @!P0 LEA R20, P2, R9, UR12, 0x2 ;  /* 0x0000000c09148c11 */ /* 0x000fe4000f8410ff */
[----:B------:R-:W-:Y:S02]  /*1e60*/  @!P0 IADD3.X R26, PT, PT, R6, UR33, RZ, P1, !PT ;  /* 0x00000021061a8c10 */ /* 0x000fe40008ffe4ff */
[----:B------:R-:W-:-:S04]  /*1e70*/  @!P0 LEA R28, P1, R21, UR8, 0x2 ;  /* 0x00000008151c8c11 */ /* 0x000fc8000f8210ff */
[----:B------:R-:W-:Y:S02]  /*1e80*/  @!P0 LEA.HI.X R29, R21, UR9, R26, 0x2, P1 ;  /* 0x00000009151d8c11 */ /* 0x000fe400088f141a */
[C---:B------:R-:W-:Y:S02]  /*1e90*/  @!P0 LEA.HI.X R21, R9.reuse, UR6, R6, 0x2, P2 ;  /* 0x0000000609158c11 */ /* 0x040fe400090f1406 */
[----:B--2---:R-:W-:Y:S01]  /*1ea0*/  @!P0 IADD3 R26, P2, PT, R9, R0, RZ ;  /* 0x00000000091a8210 */ /* 0x004fe20007f5e0ff */
[----:B------:R0:W-:Y:S01]  /*1eb0*/  @!P0 STG.E desc[UR22][R28.64], R35 ;  /* 0x000000231c008986 */ /* 0x0001e2000c101916 */
[----:B------:R-:W-:Y:S01]  /*1ec0*/  LOP3.LUT R0, R19, 0x1f, RZ, 0xc0, !PT ;  /* 0x0000001f13007812 */ /* 0x000fe200078ec0ff */
[----:B------:R-:W-:Y:S01]  /*1ed0*/  IMAD.MOV.U32 R19, RZ, RZ, R5 ;  /* 0x000000ffff137224 */ /* 0x000fe200078e0005 */
[----:B------:R-:W-:Y:S01]  /*1ee0*/  ISETP.GE.U32.AND P1, PT, R33, UR7, PT ;  /* 0x0000000721007c0c */ /* 0x000fe2000bf26070 */
[----:B------:R1:W-:Y:S01]  /*1ef0*/  @!P0 STG.E desc[UR22][R20.64], R34 ;  /* 0x0000002214008986 */ /* 0x0003e2000c101916 */
[----:B------:R-:W-:-:S02]  /*1f00*/  IMAD R9, R3, UR33, RZ ;  /* 0x0000002103097c24 */ /* 0x000fc4000f8e02ff */
[----:B------:R-:W-:Y:S02]  /*1f10*/  ISETP.LT.U32.AND P1, PT, R0, UR14, !P1 ;  /* 0x0000000e00007c0c */ /* 0x000fe4000cf21070 */
[----:B0-----:R-:W-:Y:S01]  /*1f20*/  @!P0 IADD3.X R29, PT, PT, R6, UR33, RZ, P2, !PT ;  /* 0x00000021061d8c10 */ /* 0x001fe200097fe4ff */
[----:B------:R-:W-:Y:S01]  /*1f30*/  FMUL R6, R23, UR13 ;  /* 0x0000000d17067c20 */ /* 0x000fe20008400000 */
[----:B------:R-:W-:Y:S01]  /*1f40*/  @!P0 LEA R48, P2, R26, UR12, 0x2 ;  /* 0x0000000c1a308c11 */ /* 0x000fe2000f8410ff */
[----:B-1----:R-:W-:-:S03]  /*1f50*/  IMAD.WIDE.U32 R20, R3, UR35, R18 ;  /* 0x0000002303147c25 */ /* 0x002fc6000f8e0012 */
[----:B------:R-:W-:Y:S01]  /*1f60*/  @!P0 LEA.HI.X R49, R26, UR6, R29, 0x2, P2 ;  /* 0x000000061a318c11 */ /* 0x000fe200090f141d */
[----:B------:R-:W-:Y:S01]  /*1f70*/  IMAD R3, R3, UR34, RZ ;  /* 0x0000002203037c24 */ /* 0x000fe2000f8e02ff */
[----:B------:R-:W-:Y:S01]  /*1f80*/  F2FP.BF16.F32.PACK_AB R26, RZ, R6 ;  /* 0x00000006ff1a723e */ /* 0x000fe200000010ff */
[----:B------:R-:W-:Y:S02]  /*1f90*/  IMAD.IADD R19, R9, 0x1, R45 ;  /* 0x0000000109137824 */ /* 0x000fe400078e022d */
[----:B------:R-:W-:Y:S01]  /*1fa0*/  @P1 IADD3 R6, P2, P3, R20, UR36, R0 ;  /* 0x0000002414061c10 */ /* 0x000fe2000fb5e000 */
[----:B------:R-:W-:Y:S01]  /*1fb0*/  @!P1 IMAD.MOV.U32 R9, RZ, RZ, RZ ;  /* 0x000000ffff099224 */ /* 0x000fe200078e00ff */
[----:B------:R-:W-:Y:S02]  /*1fc0*/  IADD3 R18, PT, PT, R3, R21, RZ ;  /* 0x0000001503127210 */ /* 0x000fe40007ffe0ff */
[----:B------:R-:W-:Y:S02]  /*1fd0*/  @!P0 PRMT R32, R32, 0x5410, R26 ;  /* 0x0000541020208816 */ /* 0x000fe4000000001a */
[----:B------:R-:W-:-:S02]  /*1fe0*/  @P1 IADD3 R3, P4, P5, R44, UR18, R0 ;  /* 0x000000122c031c10 */ /* 0x000fc4000fd9e000 */
[----:B------:R-:W-:Y:S01]  /*1ff0*/  @P1 IADD3.X R5, PT, PT, R5, R18, RZ, P2, P3 ;  /* 0x0000001205051210 */ /* 0x000fe200017e64ff */
[----:B------:R0:W-:Y:S01]  /*2000*/  @!P0 STG.E desc[UR22][R48.64], R32 ;  /* 0x0000002030008986 */ /* 0x0001e2000c101916 */
[C---:B------:R-:W-:Y:S01]  /*2010*/  @P1 LEA R46, P0, R6.reuse, UR24, 0x2 ;  /* 0x00000018062e1c11 */ /* 0x040fe2000f8010ff */
[----:B------:R-:W-:Y:S01]  /*2020*/  @P1 IMAD.SHL.U32 R28, R3, 0x4, RZ ;  /* 0x00000004031c1824 */ /* 0x000fe200078e00ff */
[----:B------:R-:W-:Y:S02]  /*2030*/  @P1 IADD3.X R42, PT, PT, R19, UR19, RZ, P4, P5 ;  /* 0x00000013132a1c10 */ /* 0x000fe4000a7ea4ff */
[----:B------:R-:W-:Y:S02]  /*2040*/  @P1 LEA.HI.X R47, R6, UR28, R5, 0x2, P0 ;  /* 0x0000001c062f1c11 */ /* 0x000fe400080f1405 */
[----:B------:R-:W-:Y:S02]  /*2050*/  @P1 SHF.L.U64.HI R3, R3, 0x2, R42 ;  /* 0x0000000203031819 */ /* 0x000fe4000001022a */
[C---:B------:R-:W-:Y:S01]  /*2060*/  @P1 IADD3 R42, P0, PT, R28.reuse, UR29, RZ ;  /* 0x0000001d1c2a1c10 */ /* 0x040fe2000ff1e0ff */
[----:B------:R0:W5:Y:S01]  /*2070*/  @P1 LDG.E R9, desc[UR22][R46.64] ;  /* 0x000000162e091981 */ /* 0x000162000c1e1900 */
[----:B------:R-:W-:-:S02]  /*2080*/  @P1 IADD3 R28, P2, PT, R28, UR37, RZ ;  /* 0x000000251c1c1c10 */ /* 0x000fc4000ff5e0ff */
[C---:B------:R-:W-:Y:S02]  /*2090*/  @P1 IADD3.X R43, PT, PT, R3.reuse, UR30, RZ, P0, !PT ;  /* 0x0000001e032b1c10 */ /* 0x040fe400087fe4ff */
[----:B------:R-:W-:Y:S01]  /*20a0*/  @P1 IADD3.X R29, PT, PT, R3, UR27, RZ, P2, !PT ;  /* 0x0000001b031d1c10 */ /* 0x000fe200097fe4ff */
[----:B------:R-:W-:Y:S01]  /*20b0*/  @!P1 IMAD.MOV.U32 R3, RZ, RZ, RZ ;  /* 0x000000ffff039224 */ /* 0x000fe200078e00ff */
[----:B------:R-:W-:-:S05]  /*20c0*/  @!P1 MOV R6, RZ ;  /* 0x000000ff00069202 */ /* 0x000fca0000000f00 */
[----:B------:R0:W5:Y:S04]  /*20d0*/  @P1 LDG.E R3, desc[UR22][R28.64] ;  /* 0x000000161c031981 */ /* 0x000168000c1e1900 */
[----:B------:R0:W5:Y:S01]  /*20e0*/  @P1 LDG.E R6, desc[UR22][R42.64] ;  /* 0x000000162a061981 */ /* 0x000162000c1e1900 */
[----:B------:R-:W-:Y:S01]  /*20f0*/  FMNMX R41, RZ, |R15|, !PT ;  /* 0x4000000fff297209 */ /* 0x000fe20007800000 */
[----:B------:R-:W-:Y:S03]  /*2100*/  BSSY.RECONVERGENT B0, `(.L_x_2578) ;  /* 0x000001d000007945 */ /* 0x000fe60003800200 */
[----:B------:R-:W-:Y:S01]  /*2110*/  FMNMX3 R41, |R24|, R41, |R7|, !PT ;  /* 0x0000002918297276 */ /* 0x000fe20007800607 */
[----:B------:R-:W-:Y:S01]  /*2120*/  @!P1 IMAD.MOV.U32 R5, RZ, RZ, RZ ;  /* 0x000000ffff059224 */ /* 0x000fe200078e00ff */
[----:B------:R-:W-:-:S02]  /*2130*/  @!P1 MOV R7, RZ ;  /* 0x000000ff00079202 */ /* 0x000fc40000000f00 */
[----:B------:R-:W-:Y:S01]  /*2140*/  FMNMX R41, |R2|, R41, !PT ;  /* 0x0000002902297209 */ /* 0x000fe20007800200 */
[----:B------:R-:W-:Y:S01]  /*2150*/  @!P1 IMAD.MOV.U32 R2, RZ, RZ, RZ ;  /* 0x000000ffff029224 */ /* 0x000fe200078e00ff */
        /* <DEDUP_REMOVED lines=9> */
[----:B------:R-:W-:Y:S01]  /*21f0*/  VIADD R7, R43, UR5 ;  /* 0x000000052b077c36 */ /* 0x000fe20008000000 */
[----:B------:R-:W-:Y:S01]  /*2200*/  SHF.L.U32 R28, R42, 0x2, RZ ;  /* 0x000000022a1c7819 */ /* 0x000fe200000006ff */
[----:B------:R-:W-:-:S03]  /*2210*/  IMAD.WIDE.U32 R46, R5, 0x3, R46 ;  /* 0x00000003052e7825 */ /* 0x000fc600078e002e */
        /* <DEDUP_REMOVED lines=11> */
.L_x_2579:
[----:B------:R-:W-:Y:S05]  /*22d0*/  BSYNC.RECONVERGENT B0 ;  /* 0x0000000000007941 */ /* 0x000fea0003800200 */
.L_x_2578:
[----:B------:R-:W-:Y:S02]  /*22e0*/  HADD2.F32 R15, -RZ, R8.H0_H0 ;  /* 0x20000008ff0f7230 */ /* 0x000fe40000004100 */
[----:B0-----:R-:W-:Y:S02]  /*22f0*/  HFMA2 R43, -RZ, RZ, 3.7421875, 0 ;  /* 0x437c0000ff2b7431 */ /* 0x001fe400000001ff */
[----:B------:R-:W-:Y:S01]  /*2300*/  IMAD.MOV.U32 R29, RZ, RZ, 0x3bbb989d ;  /* 0x3bbb989dff1d7424 */ /* 0x000fe200078e00ff */
[----:B------:R-:W-:Y:S01]  /*2310*/  FMNMX R41, |R16|, R41, !PT ;  /* 0x0000002910297209 */ /* 0x000fe20007800200 */
[----:B------:R-:W-:Y:S01]  /*2320*/  BSSY.RECONVERGENT B1, `(.L_x_2580) ;  /* 0x000001b000017945 */ /* 0x000fe20003800200 */
[----:B------:R-:W-:Y:S01]  /*2330*/  FMUL R4, R15, 1.7020000219345092773 ;  /* 0x3fd9db230f047820 */ /* 0x000fe20000400000 */
[----:B------:R-:W-:Y:S02]  /*2340*/  PRMT R31, R31, 0x5410, R27 ;  /* 0x000054101f1f7816 */ /* 0x000fe4000000001b */
[----:B------:R-:W-:Y:S01]  /*2350*/  FMNMX3 R14, |R17|, R41, |R14|, !PT ;  /* 0x00000029110e7276 */ /* 0x000fe2000780060e */
[----:B------:R-:W-:Y:S01]  /*2360*/  FFMA.SAT R24, R4, -R29, 0.5 ;  /* 0x3f00000004187423 */ /* 0x000fe2000000281d */
[----:B------:R-:W-:-:S02]  /*2370*/  PRMT R30, R30, 0x5410, R26 ;  /* 0x000054101e1e7816 */ /* 0x000fc4000000001a */
[----:B------:R-:W-:Y:S01]  /*2380*/  FMNMX R17, |R23|, R14, !PT ;  /* 0x0000000e17117209 */ /* 0x000fe20007800200 */
        /* <DEDUP_REMOVED lines=10> */
[----:B------:R-:W-:-:S04]  /*2430*/  IADD3 R24, P1, PT, R13, R44, RZ ;  /* 0x0000002c0d187210 */ /* 0x000fc80007f3e0ff */
[----:B------:R-:W-:-:S07]  /*2440*/  IADD3.X R23, PT, PT, RZ, R19, RZ, P1, !PT ;  /* 0x00000013ff177210 */ /* 0x000fce0000ffe4ff */
[----:B------:R-:W-:Y:S05]  /*2450*/  @P0 BRA `(.L_x_2581) ;  /* 0x00000000000c0947 */ /* 0x000fea0003800000 */
[----:B------:R-:W-:-:S07]  /*2460*/  MOV R43, 0x2480 ;  /* 0x00002480002b7802 */ /* 0x000fce0000000f00 */
[----:B-----5:R-:W-:Y:S05]  /*2470*/  CALL.REL.NOINC `($__internal_29_$__cuda_sm20_rcp_rn_f32_slowpath) ;  /* 0x0000005c00e87944 */ /* 0x020fea0003c00000 */
[----:B------:R-:W-:Y:S05]  /*2480*/  BRA `(.L_x_2582) ;  /* 0x0000000000107947 */ /* 0x000fea0003800000 */
.L_x_2581:
[----:B------:R-:W0:Y:S02]  /*2490*/  MUFU.RCP R47, R46 ;  /* 0x0000002e002f7308 */ /* 0x000e240000001000 */
[----:B0-----:R-:W-:-:S04]  /*24a0*/  FFMA R14, R46, R47, -1 ;  /* 0xbf8000002e0e7423 */ /* 0x001fc8000000002f */
[----:B------:R-:W-:-:S04]  /*24b0*/  FADD.FTZ R14, -R14, -RZ ;  /* 0x800000ff0e0e7221 */ /* 0x000fc80000010100 */
[----:B------:R-:W-:-:S07]  /*24c0*/  FFMA R47, R47, R14, R47 ;  /* 0x0000000e2f2f7223 */ /* 0x000fce000000002f */
.L_x_2582:
[----:B------:R-:W-:Y:S05]  /*24d0*/  BSYNC.RECONVERGENT B1 ;  /* 0x0000000000017941 */ /* 0x000fea0003800200 */
.L_x_2580:
        /* <DEDUP_REMOVED lines=12> */
[----:B------:R-:W-:Y:S01]  /*25a0*/  FMUL R16, R14, R47 ;  /* 0x0000002f0e107220 */ /* 0x000fe20000400000 */
[----:B------:R-:W-:-:S03]  /*25b0*/  HADD2.F32 R14, -RZ, R11.H0_H0 ;  /* 0x2000000bff0e7230 */ /* 0x000fc60000004100 */
[----:B------:R-:W-:-:S04]  /*25c0*/  FFMA R47, R4, R16, R47 ;  /* 0x00000010042f7223 */ /* 0x000fc8000000002f */
[----:B------:R-:W-:Y:S01]  /*25d0*/  FMUL R16, R47, R14 ;  /* 0x0000000e2f107220 */ /* 0x000fe20000400000 */
[----:B0-----:R-:W-:-:S04]  /*25e0*/  FFMA R46, R46, R27, 1 ;  /* 0x3f8000002e2e7423 */ /* 0x001fc8000000001b */
[----:B------:R-:W-:-:S05]  /*25f0*/  VIADD R27, R46, 0x1800000 ;  /* 0x018000002e1b7836 */ /* 0x000fca0000000000 */
[----:B------:R-:W-:-:S04]  /*2600*/  LOP3.LUT R27, R27, 0x7f800000, RZ, 0xc0, !PT ;  /* 0x7f8000001b1b7812 */ /* 0x000fc800078ec0ff */
[----:B------:R-:W-:Y:S01]  /*2610*/  ISETP.GT.U32.AND P0, PT, R27, 0x1ffffff, PT ;  /* 0x01ffffff1b00780c */ /* 0x000fe20003f04070 */
[----:B------:R-:W-:-:S05]  /*2620*/  HADD2.F32 R27, -RZ, R10.H0_H0 ;  /* 0x2000000aff1b7230 */ /* 0x000fca0000004100 */
[----:B------:R-:W-:-:S07]  /*2630*/  FMUL R16, R16, R27 ;  /* 0x0000001b10107220 */ /* 0x000fce0000400000 */
[----:B------:R-:W-:Y:S05]  /*2640*/  @P0 BRA `(.L_x_2584) ;  /* 0x00000000000c0947 */ /* 0x000fea0003800000 */
[----:B------:R-:W-:-:S07]  /*2650*/  MOV R43, 0x2670 ;  /* 0x00002670002b7802 */ /* 0x000fce0000000f00 */
[----:B-----5:R-:W-:Y:S05]  /*2660*/  CALL.REL.NOINC `($__internal_29_$__cuda_sm20_rcp_rn_f32_slowpath) ;  /* 0x0000005c006c7944 */ /* 0x020fea0003c00000 */
[----:B------:R-:W-:Y:S05]  /*2670*/  BRA `(.L_x_2585) ;  /* 0x0000000000107947 */ /* 0x000fea0003800000 */
.L_x_2584:
[----:B------:R-:W0:Y:S02]  /*2680*/  MUFU.RCP R47, R46 ;  /* 0x0000002e002f7308 */ /* 0x000e240000001000 */
[----:B0-----:R-:W-:-:S04]  /*2690*/  FFMA R4, R46, R47, -1 ;  /* 0xbf8000002e047423 */ /* 0x001fc8000000002f */
[----:B------:R-:W-:-:S04]  /*26a0*/  FADD.FTZ R4, -R4, -RZ ;  /* 0x800000ff04047221 */ /* 0x000fc80000010100 */
[----:B------:R-:W-:-:S07]  /*26b0*/  FFMA R47, R47, R4, R47 ;  /* 0x000000042f2f7223 */ /* 0x000fce000000002f */
.L_x_2585:
[----:B------:R-:W-:Y:S05]  /*26c0*/  BSYNC.RECONVERGENT B1 ;  /* 0x0000000000017941 */ /* 0x000fea0003800200 */
.L_x_2583:
        /* <DEDUP_REMOVED lines=19> */
[----:B------:R-:W-:-:S07]  /*2800*/  MOV R43, 0x2820 ;  /* 0x00002820002b7802 */ /* 0x000fce0000000f00 */
[----:B-----5:R-:W-:Y:S05]  /*2810*/  CALL.REL.NOINC `($__internal_29_$__cuda_sm20_rcp_rn_f32_slowpath) ;  /* 0x0000005c00007944 */ /* 0x020fea0003c00000 */
[----:B------:R-:W-:Y:S05]  /*2820*/  BRA `(.L_x_2588) ;  /* 0x0000000000107947 */ /* 0x000fea0003800000 */
.L_x_2587:
[----:B------:R-:W0:Y:S02]  /*2830*/  MUFU.RCP R47, R46 ;  /* 0x0000002e002f7308 */ /* 0x000e240000001000 */
[----:B0-----:R-:W-:-:S04]  /*2840*/  FFMA R15, R46, R47, -1 ;  /* 0xbf8000002e0f7423 */ /* 0x001fc8000000002f */
[----:B------:R-:W-:-:S04]  /*2850*/  FADD.FTZ R26, -R15, -RZ ;  /* 0x800000ff0f1a7221 */ /* 0x000fc80000010100 */
[----:B------:R-:W-:-:S07]  /*2860*/  FFMA R47, R47, R26, R47 ;  /* 0x0000001a2f2f7223 */ /* 0x000fce000000002f */
.L_x_2588:
[----:B------:R-:W-:Y:S05]  /*2870*/  BSYNC.RECONVERGENT B1 ;  /* 0x0000000000017941 */ /* 0x000fea0003800200 */
.L_x_2586:
        /* <DEDUP_REMOVED lines=9> */
[----:B------:R-:W-:Y:S02]  /*2910*/  IMAD.SHL.U32 R46, R26, 0x800000, RZ ;  /* 0x008000001a2e7824 */ /* 0x000fe400078e00ff */
[----:B------:R-:W-:Y:S01]  /*2920*/  FADD R26, -R47, 1 ;  /* 0x3f8000002f1a7421 */ /* 0x000fe20000000100 */
[----:B------:R-:W-:-:S03]  /*2930*/  FFMA R28, R15, 1.4426950216293334961, -R28 ;  /* 0x3fb8aa3b0f1c7823 */ /* 0x000fc6000000081c */
[----:B------:R-:W-:Y:S01]  /*2940*/  FMUL R26, R26, R47 ;  /* 0x0000002f1a1a7220 */ /* 0x000fe20000400000 */
[----:B------:R-:W-:-:S03]  /*2950*/  FFMA R28, R15, 1.925963033500011079e-08, R28 ;  /* 0x32a570600f1c7823 */ /* 0x000fc6000000001c */
[----:B------:R-:W-:Y:S01]  /*2960*/  FFMA R26, R4, R26, R47 ;  /* 0x0000001a041a7223 */ /* 0x000fe2000000002f */
        /* <DEDUP_REMOVED lines=9> */
[----:B-----5:R-:W-:Y:S05]  /*2a00*/  CALL.REL.NOINC `($__internal_29_$__cuda_sm20_rcp_rn_f32_slowpath) ;  /* 0x0000005800847944 */ /* 0x020fea0003c00000 */
[----:B------:R-:W-:Y:S05]  /*2a10*/  BRA `(.L_x_2591) ;  /* 0x0000000000107947 */ /* 0x000fea0003800000 */
.L_x_2590:
[----:B------:R-:W0:Y:S02]  /*2a20*/  MUFU.RCP R47, R46 ;  /* 0x0000002e002f7308 */ /* 0x000e240000001000 */
[----:B0-----:R-:W-:-:S04]  /*2a30*/  FFMA R4, R46, R47, -1 ;  /* 0xbf8000002e047423 */ /* 0x001fc8000000002f */
[----:B------:R-:W-:-:S04]  /*2a40*/  FADD.FTZ R4, -R4, -RZ ;  /* 0x800000ff04047221 */ /* 0x000fc80000010100 */
[----:B------:R-:W-:-:S07]  /*2a50*/  FFMA R47, R47, R4, R47 ;  /* 0x000000042f2f7223 */ /* 0x000fce000000002f */
.L_x_2591:
[----:B------:R-:W-:Y:S05]  /*2a60*/  BSYNC.RECONVERGENT B1 ;  /* 0x0000000000017941 */ /* 0x000fea0003800200 */
.L_x_2589:
[----:B------:R-:W-:Y:S02]  /*2a70*/  HADD2.F32 R26, -RZ, R25.H0_H0 ;  /* 0x20000019ff1a7230 */ /* 0x000fe40000004100 */
        /* <DEDUP_REMOVED lines=21> */
.L_x_2593:
[----:B------:R-:W0:Y:S02]  /*2bd0*/  MUFU.RCP R47, R46 ;  /* 0x0000002e002f7308 */ /* 0x000e240000001000 */
[----:B0-----:R-:W-:-:S04]  /*2be0*/  FFMA R8, R46, R47, -1 ;  /* 0xbf8000002e087423 */ /* 0x001fc8000000002f */
[----:B------:R-:W-:-:S04]  /*2bf0*/  FADD.FTZ R8, -R8, -RZ ;  /* 0x800000ff08087221 */ /* 0x000fc80000010100 */
[----:B------:R-:W-:-:S07]  /*2c00*/  FFMA R47, R47, R8, R47 ;  /* 0x000000082f2f7223 */ /* 0x000fce000000002f */
.L_x_2594:
[----:B------:R-:W-:Y:S05]  /*2c10*/  BSYNC.RECONVERGENT B1 ;  /* 0x0000000000017941 */ /* 0x000fea0003800200 */
.L_x_2592:
[----:B------:R-:W-:Y:S02]  /*2c20*/  IMAD.MOV.U32 R27, RZ, RZ, 0x3bbb989d ;  /* 0x3bbb989dff1b7424 */ /* 0x000fe400078e00ff */
        /* <DEDUP_REMOVED lines=13> */
[----:B------:R-:W-:Y:S02]  /*2d00*/  HADD2.F32 R8, -RZ, R22.H0_H0 ;  /* 0x20000016ff087230 */ /* 0x000fe40000004100 */
[----:B0-----:R-:W-:Y:S01]  /*2d10*/  FFMA R46, R46, R27, 1 ;  /* 0x3f8000002e2e7423 */ /* 0x001fe2000000001b */
[----:B------:R-:W-:-:S03]  /*2d20*/  HADD2.F32 R27, -RZ, R12.H0_H0 ;  /* 0x2000000cff1b7230 */ /* 0x000fc60000004100 */
[----:B------:R-:W-:-:S05]  /*2d30*/  VIADD R10, R46, 0x1800000 ;  /* 0x018000002e0a7836 */ /* 0x000fca0000000000 */
        /* <DEDUP_REMOVED lines=8> */
.L_x_2596:
[----:B------:R-:W0:Y:S02]  /*2dc0*/  MUFU.RCP R47, R46 ;  /* 0x0000002e002f7308 */ /* 0x000e240000001000 */
[----:B0-----:R-:W-:-:S04]  /*2dd0*/  FFMA R4, R46, R47, -1 ;  /* 0xbf8000002e047423 */ /* 0x001fc8000000002f */
[----:B------:R-:W-:-:S04]  /*2de0*/  FADD.FTZ R4, -R4, -RZ ;  /* 0x800000ff04047221 */ /* 0x000fc80000010100 */
[----:B------:R-:W-:-:S07]  /*2df0*/  FFMA R47, R47, R4, R47 ;  /* 0x000000042f2f7223 */ /* 0x000fce000000002f */
.L_x_2597:
[----:B------:R-:W-:Y:S05]  /*2e00*/  BSYNC.RECONVERGENT B1 ;  /* 0x0000000000017941 */ /* 0x000fea0003800200 */
.L_x_2595:
        /* <DEDUP_REMOVED lines=19> */
[----:B------:R-:W-:-:S07]  /*2f40*/  MOV R43, 0x2f60 ;  /* 0x00002f60002b7802 */ /* 0x000fce0000000f00 */
[----:B-----5:R-:W-:Y:S05]  /*2f50*/  CALL.REL.NOINC `($__internal_29_$__cuda_sm20_rcp_rn_f32_slowpath) ;  /* 0x0000005400307944 */ /* 0x020fea0003c00000 */
[----:B------:R-:W-:Y:S05]  /*2f60*/  BRA `(.L_x_2600) ;  /* 0x0000000000107947 */ /* 0x000fea0003800000 */
.L_x_2599:
[----:B------:R-:W0:Y:S02]  /*2f70*/  MUFU.RCP R47, R46 ;  /* 0x0000002e002f7308 */ /* 0x000e240000001000 */
[----:B0-----:R-:W-:-:S04]  /*2f80*/  FFMA R26, R46, R47, -1 ;  /* 0xbf8000002e1a7423 */ /* 0x001fc8000000002f */
[----:B------:R-:W-:-:S04]  /*2f90*/  FADD.FTZ R26, -R26, -RZ ;  /* 0x800000ff1a1a7221 */ /* 0x000fc80000010100 */
[----:B------:R-:W-:-:S07]  /*2fa0*/  FFMA R47, R47, R26, R47 ;  /* 0x0000001a2f2f7223 */ /* 0x000fce000000002f */
.L_x_2600:
[----:B------:R-:W-:Y:S05]  /*2fb0*/  BSYNC.RECONVERGENT B1 ;  /* 0x0000000000017941 */ /* 0x000fea0003800200 */
.L_x_2598:
[----:B------:R-:W-:Y:S02]  /*2fc0*/  IMAD.MOV.U32 R27, RZ, RZ, 0x3bbb989d ;  /* 0x3bbb989dff1b7424 */ /* 0x000fe400078e00ff */
        /* <DEDUP_REMOVED lines=15> */
[----:B0-----:R-:W-:-:S04]  /*30c0*/  FFMA R46, R46, R29, 1 ;  /* 0x3f8000002e2e7423 */ /* 0x001fc8000000001d */
[----:B------:R-:W-:-:S05]  /*30d0*/  VIADD R27, R46, 0x1800000 ;  /* 0x018000002e1b7836 */ /* 0x000fca0000000000 */
[----:B------:R-:W-:-:S04]  /*30e0*/  LOP3.LUT R27, R27, 0x7f800000, RZ, 0xc0, !PT ;  /* 0x7f8000001b1b7812 */ /* 0x000fc800078ec0ff */
[----:B------:R-:W-:Y:S01]  /*30f0*/  ISETP.GT.U32.AND P0, PT, R27, 0x1ffffff, PT ;  /* 0x01ffffff1b00780c */ /* 0x000fe20003f04070 */
[----:B------:R-:W-:-:S05]  /*3100*/  HADD2.F32 R27, -RZ, R12.H1_H1 ;  /* 0x3000000cff1b7230 */ /* 0x000fca0000004100 */
[----:B------:R-:W-:-:S07]  /*3110*/  FMUL R4, R4, R27 ;  /* 0x0000001b04047220 */ /* 0x000fce0000400000 */
[----:B------:R-:W-:Y:S05]  /*3120*/  @P0 BRA `(.L_x_2602) ;  /* 0x00000000000c0947 */ /* 0x000fea0003800000 */
[----:B------:R-:W-:-:S07]  /*3130*/  MOV R43, 0x3150 ;  /* 0x00003150002b7802 */ /* 0x000fce0000000f00 */
[----:B-----5:R-:W-:Y:S05]  /*3140*/  CALL.REL.NOINC `($__internal_29_$__cuda_sm20_rcp_rn_f32_slowpath) ;  /* 0x0000005000b47944 */ /* 0x020fea0003c00000 */
[----:B------:R-:W-:Y:S05]  /*3150*/  BRA `(.L_x_2603) ;  /* 0x0000000000107947 */ /* 0x000fea0003800000 */
.L_x_2602:
[----:B------:R-:W0:Y:S02]  /*3160*/  MUFU.RCP R47, R46 ;  /* 0x0000002e002f7308 */ /* 0x000e240000001000 */
[----:B0-----:R-:W-:-:S04]  /*3170*/  FFMA R12, R46, R47, -1 ;  /* 0xbf8000002e0c7423 */ /* 0x001fc8000000002f */
[----:B------:R-:W-:-:S04]  /*3180*/  FADD.FTZ R12, -R12, -RZ ;  /* 0x800000ff0c0c7221 */ /* 0x000fc80000010100 */
[----:B------:R-:W-:-:S07]  /*3190*/  FFMA R47, R47, R12, R47 ;  /* 0x0000000c2f2f7223 */ /* 0x000fce000000002f */
.L_x_2603:
[----:B------:R-:W-:Y:S05]  /*31a0*/  BSYNC.RECONVERGENT B1 ;  /* 0x0000000000017941 */ /* 0x000fea0003800200 */
.L_x_2601:
        /* <DEDUP_REMOVED lines=8> */
[----:B------:R-:W-:Y:S01]  /*3230*/  VIADD R25, R38, 0x1d ;  /* 0x0000001d26197836 */ /* 0x000fe20000000000 */
[----:B------:R-:W-:Y:S01]  /*3240*/  F2FP.BF16.F32.PACK_AB R28, RZ, R28 ;  /* 0x0000001cff1c723e */ /* 0x000fe200000010ff */
[----:B------:R-:W0:Y:S01]  /*3250*/  LDCU UR4, c[0x0][0x3bc] ;  /* 0x00007780ff0477ac */ /* 0x000e220008000800 */
[----:B------:R-:W-:Y:S01]  /*3260*/  F2FP.BF16.F32.PACK_AB R13, RZ, R13 ;  /* 0x0000000dff0d723e */ /* 0x000fe200000010ff */
[----:B------:R-:W-:Y:S01]  /*3270*/  FMUL R45, R22, R45 ;  /* 0x0000002d162d7220 */ /* 0x000fe20000400000 */
[----:B------:R-:W-:-:S02]  /*3280*/  F2FP.BF16.F32.PACK_AB R42, RZ, R42 ;  /* 0x0000002aff2a723e */ /* 0x000fc400000010ff */
[----:B------:R-:W-:Y:S01]  /*3290*/  LOP3.LUT R25, R25, 0x1f, RZ, 0xc0, !PT ;  /* 0x0000001f19197812 */ /* 0x000fe200078ec0ff */
[----:B------:R-:W-:Y:S01]  /*32a0*/  FMUL R41, R45, UR13 ;  /* 0x0000000d2d297c20 */ /* 0x000fe20008400000 */
[----:B------:R-:W1:Y:S01]  /*32b0*/  @!P0 LDC R21, c[0x0][0x3b8] ;  /* 0x0000ee00ff158b82 */ /* 0x000e620000000800 */
[C---:B------:R-:W-:Y:S02]  /*32c0*/  @!P0 LEA R26, P1, R24.reuse, UR8, 0x2 ;  /* 0x00000008181a8c11 */ /* 0x040fe4000f8210ff */
[----:B------:R-:W-:Y:S02]  /*32d0*/  @!P0 PRMT R29, R29, 0x5410, R13 ;  /* 0x000054101d1d8816 */ /* 0x000fe4000000000d */
[----:B------:R-:W-:Y:S02]  /*32e0*/  @!P0 LEA.HI.X R27, R24, UR9, R23, 0x2, P1 ;  /* 0x00000009181b8c11 */ /* 0x000fe400088f1417 */
[----:B------:R-:W-:Y:S02]  /*32f0*/  @!P0 PRMT R28, R28, 0x5410, R42 ;  /* 0x000054101c1c8816 */ /* 0x000fe4000000002a */
[----:B------:R-:W-:Y:S01]  /*3300*/  IADD3 R44, P3, PT, R44, UR18, RZ ;  /* 0x000000122c2c7c10 */ /* 0x000fe2000ff7e0ff */
[----:B------:R2:W-:Y:S01]  /*3310*/  @!P0 STG.E desc[UR22][R26.64], R29 ;  /* 0x0000001d1a008986 */ /* 0x0005e2000c101916 */
[----:B------:R-:W-:-:S02]  /*3320*/  F2FP.BF16.F32.PACK_AB R41, RZ, R41 ;  /* 0x00000029ff29723e */ /* 0x000fc400000010ff */
[----:B------:R-:W-:Y:S02]  /*3330*/  IADD3.X R43, PT, PT, R19, UR19, RZ, P3, !PT ;  /* 0x00000013132b7c10 */ /* 0x000fe40009ffe4ff */
[----:B--2---:R-:W-:Y:S01]  /*3340*/  IADD3 R26, PT, PT, R40, 0x3, RZ ;  /* 0x00000003281a7810 */ /* 0x004fe20007ffe0ff */
[----:B------:R-:W-:Y:S01]  /*3350*/  FMUL R27, R14, UR13 ;  /* 0x0000000d0e1b7c20 */ /* 0x000fe20008400000 */
[----:B-1----:R-:W-:-:S04]  /*3360*/  @!P0 IADD3 R12, P1, PT, R24, R21, RZ ;  /* 0x00000015180c8210 */ /* 0x002fc80007f3e0ff */
[----:B------:R-:W-:Y:S02]  /*3370*/  @!P0 IADD3.X R21, PT, PT, R23, UR33, RZ, P1, !PT ;  /* 0x0000002117158c10 */ /* 0x000fe40008ffe4ff */
[C---:B------:R-:W-:Y:S02]  /*3380*/  @!P0 LEA R50, P1, R12.reuse, UR8, 0x2 ;  /* 0x000000080c328c11 */ /* 0x040fe4000f8210ff */
[----:B------:R-:W-:Y:S02]  /*3390*/  F2FP.BF16.F32.PACK_AB R27, RZ, R27 ;  /* 0x0000001bff1b723e */ /* 0x000fe400000010ff */
[----:B------:R-:W-:Y:S01]  /*33a0*/  @!P0 LEA.HI.X R51, R12, UR9, R21, 0x2, P1 ;  /* 0x000000090c338c11 */ /* 0x000fe200088f1415 */
[----:B------:R-:W-:Y:S01]  /*33b0*/  FMUL R12, R11, UR13 ;  /* 0x0000000d0b0c7c20 */ /* 0x000fe20008400000 */
[----:B------:R-:W1:Y:S01]  /*33c0*/  @!P0 LDC R21, c[0x0][0x3b8] ;  /* 0x0000ee00ff158b82 */ /* 0x000e620000000800 */
[----:B------:R-:W-:Y:S02]  /*33d0*/  @!P0 LEA R48, P1, R24, UR12, 0x2 ;  /* 0x0000000c18308c11 */ /* 0x000fe4000f8210ff */
[----:B------:R2:W-:Y:S01]  /*33e0*/  @!P0 STG.E desc[UR22][R50.64], R28 ;  /* 0x0000001c32008986 */ /* 0x0005e2000c101916 */
[----:B------:R-:W-:-:S02]  /*33f0*/  F2FP.BF16.F32.PACK_AB R12, RZ, R12 ;  /* 0x0000000cff0c723e */ /* 0x000fc400000010ff */
[----:B------:R-:W-:Y:S02]  /*3400*/  @!P0 LEA.HI.X R49, R24, UR6, R23, 0x2, P1 ;  /* 0x0000000618318c11 */ /* 0x000fe400088f1417 */
[----:B------:R-:W-:Y:S02]  /*3410*/  ISETP.GE.U32.AND P1, PT, R26, UR7, PT ;  /* 0x000000071a007c0c */ /* 0x000fe4000bf26070 */
[----:B------:R-:W-:Y:S02]  /*3420*/  @!P0 PRMT R27, R27, 0x5410, R12 ;  /* 0x000054101b1b8816 */ /* 0x000fe4000000000c */
[----:B------:R-:W-:-:S03]  /*3430*/  ISETP.LT.U32.AND P1, PT, R25, UR14, !P1 ;  /* 0x0000000e19007c0c */ /* 0x000fc6000cf21070 */
[----:B------:R3:W-:Y:S01]  /*3440*/  @!P0 STG.E desc[UR22][R48.64], R27 ;  /* 0x0000001b30008986 */ /* 0x0007e2000c101916 */
[----:B-1----:R-:W-:Y:S01]  /*3450*/  @!P0 IADD3 R21, P2, PT, R24, R21, RZ ;  /* 0x0000001518158210 */ /* 0x002fe20007f5e0ff */
[----:B------:R-:W-:-:S03]  /*3460*/  FMUL R24, R8, UR13 ;  /* 0x0000000d08187c20 */ /* 0x000fc60008400000 */
[----:B------:R-:W-:Y:S02]  /*3470*/  @!P0 IADD3.X R22, PT, PT, R23, UR33, RZ, P2, !PT ;  /* 0x0000002117168c10 */ /* 0x000fe400097fe4ff */
[C---:B--2---:R-:W-:Y:S02]  /*3480*/  @!P0 LEA R50, P2, R21.reuse, UR12, 0x2 ;  /* 0x0000000c15328c11 */ /* 0x044fe4000f8410ff */
[----:B------:R-:W-:Y:S02]  /*3490*/  F2FP.BF16.F32.PACK_AB R24, RZ, R24 ;  /* 0x00000018ff18723e */ /* 0x000fe400000010ff */
[----:B------:R-:W-:Y:S02]  /*34a0*/  @!P0 LEA.HI.X R51, R21, UR6, R22, 0x2, P2 ;  /* 0x0000000615338c11 */ /* 0x000fe400090f1416 */
[----:B------:R-:W-:Y:S02]  /*34b0*/  IADD3 R22, P2, PT, R25, R44, RZ ;  /* 0x0000002c19167210 */ /* 0x000fe40007f5e0ff */
[----:B------:R-:W-:-:S02]  /*34c0*/  @!P0 PRMT R24, R24, 0x5410, R41 ;  /* 0x0000541018188816 */ /* 0x000fc40000000029 */
[----:B------:R-:W-:Y:S01]  /*34d0*/  @P1 IADD3 R19, P3, PT, R22, UR18, RZ ;  /* 0x0000001216131c10 */ /* 0x000fe2000ff7e0ff */
[----:B------:R-:W-:Y:S01]  /*34e0*/  IMAD.X R23, RZ, RZ, R43, P2 ;  /* 0x000000ffff177224 */ /* 0x000fe200010e062b */
[----:B------:R-:W-:Y:S01]  /*34f0*/  @!P1 MOV R21, RZ ;  /* 0x000000ff00159202 */ /* 0x000fe20000000f00 */
[----:B------:R1:W-:Y:S01]  /*3500*/  @!P0 STG.E desc[UR22][R50.64], R24 ;  /* 0x0000001832008986 */ /* 0x0003e2000c101916 */
[----:B------:R-:W-:Y:S01]  /*3510*/  IADD3 R46, P0, P2, R25, UR36, R20 ;  /* 0x00000024192e7c10 */ /* 0x000fe2000fa1e014 */
[----:B------:R-:W-:Y:S01]  /*3520*/  @P1 IMAD.SHL.U32 R20, R19, 0x4, RZ ;  /* 0x0000000413141824 */ /* 0x000fe200078e00ff */
[----:B---3--:R-:W-:-:S04]  /*3530*/  @P1 IADD3.X R48, PT, PT, R23, UR19, RZ, P3, !PT ;  /* 0x0000001317301c10 */ /* 0x008fc80009ffe4ff */
[----:B------:R-:W-:Y:S02]  /*3540*/  @P1 SHF.L.U64.HI R48, R19, 0x2, R48 ;  /* 0x0000000213301819 */ /* 0x000fe40000010230 */
[----:B------:R-:W-:Y:S02]  /*3550*/  @P1 IADD3 R52, P3, PT, R20, UR29, RZ ;  /* 0x0000001d14341c10 */ /* 0x000fe4000ff7e0ff */
[----:B0-----:R-:W-:Y:S02]  /*3560*/  IADD3.X R47, PT, PT, RZ, UR4, R18, P0, P2 ;  /* 0x00000004ff2f7c10 */ /* 0x001fe400087e4412 */
[----:B------:R-:W-:Y:S02]  /*3570*/  @P1 IADD3.X R53, PT, PT, R48, UR30, RZ, P3, !PT ;  /* 0x0000001e30351c10 */ /* 0x000fe40009ffe4ff */
[----:B-1----:R-:W-:Y:S02]  /*3580*/  @P1 IADD3 R50, P3, PT, R20, UR37, RZ ;  /* 0x0000002514321c10 */ /* 0x002fe4000ff7e0ff */
[----:B------:R-:W-:Y:S01]  /*3590*/  @P1 IADD3 R19, P0, PT, R46, UR36, RZ ;  /* 0x000000242e131c10 */ /* 0x000fe2000ff1e0ff */
[----:B------:R0:W5:Y:S01]  /*35a0*/  @P1 LDG.E R21, desc[UR22][R52.64] ;  /* 0x0000001634151981 */ /* 0x000162000c1e1900 */
[----:B------:R-:W-:Y:S01]  /*35b0*/  @P1 IADD3.X R51, PT, PT, R48, UR27, RZ, P3, !PT ;  /* 0x0000001b30331c10 */ /* 0x000fe20009ffe4ff */
[----:B------:R-:W-:Y:S01]  /*35c0*/  @!P1 IMAD.MOV.U32 R20, RZ, RZ, RZ ;  /* 0x000000ffff149224 */ /* 0x000fe200078e00ff */
[----:B------:R-:W-:-:S02]  /*35d0*/  @P1 IADD3.X R18, PT, PT, R47, UR4, RZ, P0, !PT ;  /* 0x000000042f121c10 */ /* 0x000fc400087fe4ff */
[----:B------:R-:W-:-:S03]  /*35e0*/  @P1 LEA R48, P0, R19, UR24, 0x2 ;  /* 0x0000001813301c11 */ /* 0x000fc6000f8010ff */
[----:B------:R0:W5:Y:S01]  /*35f0*/  @P1 LDG.E R20, desc[UR22][R50.64] ;  /* 0x0000001632141981 */ /* 0x000162000c1e1900 */
[----:B------:R-:W-:Y:S02]  /*3600*/  @P1 LEA.HI.X R49, R19, UR28, R18, 0x2, P0 ;  /* 0x0000001c13311c11 */ /* 0x000fe400080f1412 */
[----:B------:R-:W-:-:S06]  /*3610*/  @!P1 CS2R R18, SRZ ;  /* 0x0000000000129805 */ /* 0x000fcc000001ff00 */
[----:B------:R0:W5:Y:S01]  /*3620*/  @P1 LDG.E R19, desc[UR22][R48.64] ;  /* 0x0000001630131981 */ /* 0x000162000c1e1900 */
[----:B------:R-:W-:Y:S01]  /*3630*/  FMNMX R17, R17, |R16|, !PT ;  /* 0x4000001011117209 */ /* 0x000fe20007800000 */
[----:B------:R-:W-:Y:S03]  /*3640*/  BSSY.RECONVERGENT B0, `(.L_x_2604) ;  /* 0x000001a000007945 */ /* 0x000fe60003800200 */
[----:B------:R-:W-:Y:S02]  /*3650*/  FMNMX3 R15, |R15|, R17, |R10|, !PT ;  /* 0x000000110f0f7276 */ /* 0x000fe4000780060a */
[----:B------:R-:W-:Y:S02]  /*3660*/  @!P1 CS2R R16, SRZ ;  /* 0x0000000000109805 */ /* 0x000fe4000001ff00 */
[----:B------:R-:W-:-:S04]  /*3670*/  FMNMX R15, |R4|, R15, !PT ;  /* 0x0000000f040f7209 */ /* 0x000fc80007800200 */
[----:B------:R-:W-:-:S04]  /*3680*/  FMNMX R10, |R14|, R15, !PT ;  /* 0x0000000f0e0a7209 */ /* 0x000fc80007800200 */
[----:B------:R-:W-:Y:S01]  /*3690*/  FMNMX3 R10, |R11|, R10, |R8|, !PT ;  /* 0x0000000a0b0a7276 */ /* 0x000fe20007800608 */
[----:B0-----:R-:W-:Y:S06]  /*36a0*/  @!P1 BRA `(.L_x_2605) ;  /* 0x00000000004c9947 */ /* 0x001fec0003800000 */
[----:B------:R-:W0:Y:S01]  /*36b0*/  LDC R51, c[0x0][0x3b8] ;  /* 0x0000ee00ff337b82 */ /* 0x000e220000000800 */
[----:B------:R-:W-:Y:S01]  /*36c0*/  UIMAD UR5, UR33, 0x3, URZ ;  /* 0x00000003210578a4 */ /* 0x000fe2000f8e02ff */
[----:B------:R-:W-:Y:S01]  /*36d0*/  IMAD.U32 R17, RZ, RZ, UR35 ;  /* 0x00000023ff117e24 */ /* 0x000fe2000f8e00ff */
[----:B------:R-:W-:-:S03]  /*36e0*/  UIMAD UR4, UR34, 0x3, URZ ;  /* 0x00000003220478a4 */ /* 0x000fc6000f8e02ff */
[----:B------:R-:W-:-:S04]  /*36f0*/  IMAD.WIDE.U32 R16, R17, 0x3, R46 ;  /* 0x0000000311107825 */ /* 0x000fc800078e002e */
[----:B------:R-:W-:Y:S01]  /*3700*/  VIADD R4, R17, UR4 ;  /* 0x0000000411047c36 */ /* 0x000fe20008000000 */
[----:B------:R-:W-:-:S04]  /*3710*/  LEA R48, P0, R16, UR24, 0x2 ;  /* 0x0000001810307c11 */ /* 0x000fc8000f8010ff */
[----:B------:R-:W-:-:S05]  /*3720*/  LEA.HI.X R49, R16, UR28, R4, 0x2, P0 ;  /* 0x0000001c10317c11 */ /* 0x000fca00080f1404 */
[----:B------:R1:W5:Y:S01]  /*3730*/  LDG.E R16, desc[UR22][R48.64] ;  /* 0x0000001630107981 */ /* 0x000362000c1e1900 */
[----:B0-----:R-:W-:-:S04]  /*3740*/  IMAD.WIDE.U32 R50, R51, 0x3, R22 ;  /* 0x0000000333327825 */ /* 0x001fc800078e0016 */
[----:B------:R-:W-:Y:S01]  /*3750*/  IMAD.SHL.U32 R14, R50, 0x4, RZ ;  /* 0x00000004320e7824 */ /* 0x000fe200078e00ff */
[----:B------:R-:W-:-:S04]  /*3760*/  IADD3 R8, PT, PT, R51, UR5, RZ ;  /* 0x0000000533087c10 */ /* 0x000fc8000fffe0ff */
[----:B------:R-:W-:Y:S02]  /*3770*/  IADD3 R46, P1, PT, R14, UR29, RZ ;  /* 0x0000001d0e2e7c10 */ /* 0x000fe4000ff3e0ff */
[----:B------:R-:W-:Y:S02]  /*3780*/  SHF.L.U64.HI R8, R50, 0x2, R8 ;  /* 0x0000000232087819 */ /* 0x000fe40000010208 */
[----:B------:R-:W-:Y:S02]  /*3790*/  IADD3 R14, P2, PT, R14, UR37, RZ ;  /* 0x000000250e0e7c10 */ /* 0x000fe4000ff5e0ff */
[C---:B------:R-:W-:Y:S02]  /*37a0*/  IADD3.X R47, PT, PT, R8.reuse, UR30, RZ, P1, !PT ;  /* 0x0000001e082f7c10 */ /* 0x040fe40008ffe4ff */
[----:B------:R-:W-:-:S03]  /*37b0*/  IADD3.X R15, PT, PT, R8, UR27, RZ, P2, !PT ;  /* 0x0000001b080f7c10 */ /* 0x000fc600097fe4ff */
[----:B------:R1:W5:Y:S04]  /*37c0*/  LDG.E R17, desc[UR22][R46.64] ;  /* 0x000000162e117981 */ /* 0x000368000c1e1900 */
[----:B------:R1:W5:Y:S02]  /*37d0*/  LDG.E R18, desc[UR22][R14.64] ;  /* 0x000000160e127981 */ /* 0x000364000c1e1900 */
.L_x_2605:
[----:B------:R-:W-:Y:S05]  /*37e0*/  BSYNC.RECONVERGENT B0 ;  /* 0x0000000000007941 */ /* 0x000fea0003800200 */
.L_x_2604:
[----:B------:R-:W-:Y:S02]  /*37f0*/  HFMA2 R11, -RZ, RZ, 0.96630859375, -0.0022525787353515625 ;  /* 0x3bbb989dff0b7431 */ /* 0x000fe400000001ff */
[----:B-----5:R-:W-:Y:S01]  /*3800*/  HADD2.F32 R8, -RZ, R6.H0_H0 ;  /* 0x20000006ff087230 */ /* 0x020fe20000004100 */
[----:B------:R-:W-:Y:S01]  /*3810*/  BSSY.RECONVERGENT B1, `(.L_x_2606) ;  /* 0x000001b000017945 */ /* 0x000fe20003800200 */
[----:B-1----:R-:W-:Y:S01]  /*3820*/  IMAD.MOV.U32 R14, RZ, RZ, 0x437c0000 ;  /* 0x437c0000ff0e7424 */ /* 0x002fe200078e00ff */
[----:B------:R-:W-:Y:S02]  /*3830*/  FMNMX R45, |R45|, R10, !PT ;  /* 0x0000000a2d2d7209 */ /* 0x000fe40007800200 */
        /* <DEDUP_REMOVED lines=8> */
[----:B------:R-:W-:Y:S01]  /*38c0*/  FFMA R47, R4, -1.925963033500011079e-08, R15 ;  /* 0xb2a57060042f7823 */ /* 0x000fe2000000000f */
[----:B------:R-:W-:-:S05]  /*38d0*/  IADD3 R15, P1, PT, R0, R44, RZ ;  /* 0x0000002c000f7210 */ /* 0x000fca0007f3e0ff */
[----:B------:R-:W0:Y:S01]  /*38e0*/  MUFU.EX2 R47, R47 ;  /* 0x0000002f002f7308 */ /* 0x000e220000000800 */
[----:B------:R-:W-:Y:S02]  /*38f0*/  IMAD.X R14, RZ, RZ, R43, P1 ;  /* 0x000000ffff0e7224 */ /* 0x000fe400008e062b */
[----:B0-----:R-:W-:-:S05]  /*3900*/  FFMA R46, R46, R47, 1 ;  /* 0x3f8000002e2e7423 */ /* 0x001fca000000002f */
[----:B------:R-:W-:-:S04]  /*3910*/  IADD3 R11, PT, PT, R46, 0x1800000, RZ ;  /* 0x018000002e0b7810 */ /* 0x000fc80007ffe0ff */
[----:B------:R-:W-:-:S04]  /*3920*/  LOP3.LUT R11, R11, 0x7f800000, RZ, 0xc0, !PT ;  /* 0x7f8000000b0b7812 */ /* 0x000fc800078ec0ff */
[----:B------:R-:W-:-:S13]  /*3930*/  ISETP.GT.U32.AND P0, PT, R11, 0x1ffffff, PT ;  /* 0x01ffffff0b00780c */ /* 0x000fda0003f04070 */
[----:B------:R-:W-:Y:S05]  /*3940*/  @P0 BRA `(.L_x_2607) ;  /* 0x00000000000c0947 */ /* 0x000fea0003800000 */
[----:B------:R-:W-:-:S07]  /*3950*/  MOV R43, 0x3970 ;  /* 0x00003970002b7802 */ /* 0x000fce0000000f00 */
[----:B------:R-:W-:Y:S05]  /*3960*/  CALL.REL.NOINC `($__internal_29_$__cuda_sm20_rcp_rn_f32_slowpath) ;  /* 0x0000004800ac7944 */ /* 0x000fea0003c00000 */
[----:B------:R-:W-:Y:S05]  /*3970*/  BRA `(.L_x_2608) ;  /* 0x0000000000107947 */ /* 0x000fea0003800000 */
.L_x_2607:
[----:B------:R-:W0:Y:S02]  /*3980*/  MUFU.RCP R47, R46 ;  /* 0x0000002e002f7308 */ /* 0x000e240000001000 */
[----:B0-----:R-:W-:-:S04]  /*3990*/  FFMA R10, R46, R47, -1 ;  /* 0xbf8000002e0a7423 */ /* 0x001fc8000000002f */
[----:B------:R-:W-:-:S04]  /*39a0*/  FADD.FTZ R10, -R10, -RZ ;  /* 0x800000ff0a0a7221 */ /* 0x000fc80000010100 */
[----:B------:R-:W-:-:S07]  /*39b0*/  FFMA R47, R47, R10, R47 ;  /* 0x0000000a2f2f7223 */ /* 0x000fce000000002f */
.L_x_2608:
[----:B------:R-:W-:Y:S05]  /*39c0*/  BSYNC.RECONVERGENT B1 ;  /* 0x0000000000017941 */ /* 0x000fea0003800200 */
.L_x_2606:
[----:B------:R-:W-:Y:S02]  /*39d0*/  IMAD.MOV.U32 R10, RZ, RZ, 0x3bbb989d ;  /* 0x3bbb989dff0a7424 */ /* 0x000fe400078e00ff */
[----:B------:R-:W-:Y:S01]  /*39e0*/  FMUL R11, R8, -1.7020000219345092773 ;  /* 0xbfd9db23080b7820 */ /* 0x000fe20000400000 */
[----:B------:R-:W-:Y:S01]  /*39f0*/  MOV R41, 0x437c0000 ;  /* 0x437c000000297802 */ /* 0x000fe20000000f00 */
[----:B------:R-:W-:Y:S02]  /*3a00*/  BSSY.RECONVERGENT B1, `(.L_x_2609) ;  /* 0x000001b000017945 */ /* 0x000fe40003800200 */
        /* <DEDUP_REMOVED lines=9> */
[----:B------:R-:W-:Y:S01]  /*3aa0*/  HADD2.F32 R10, -RZ, R9.H0_H0 ;  /* 0x20000009ff0a7230 */ /* 0x000fe20000004100 */
[----:B------:R-:W0:Y:S04]  /*3ab0*/  MUFU.EX2 R11, R42 ;  /* 0x0000002a000b7308 */ /* 0x000e280000000800 */
        /* <DEDUP_REMOVED lines=9> */
[----:B------:R-:W-:Y:S05]  /*3b50*/  CALL.REL.NOINC `($__internal_29_$__cuda_sm20_rcp_rn_f32_slowpath) ;  /* 0x0000004800307944 */ /* 0x000fea0003c00000 */
[----:B------:R-:W-:Y:S05]  /*3b60*/  BRA `(.L_x_2611) ;  /* 0x0000000000107947 */ /* 0x000fea0003800000 */
.L_x_2610:
[----:B------:R-:W0:Y:S02]  /*3b70*/  MUFU.RCP R47, R46 ;  /* 0x0000002e002f7308 */ /* 0x000e240000001000 */
[----:B0-----:R-:W-:-:S04]  /*3b80*/  FFMA R4, R46, R47, -1 ;  /* 0xbf8000002e047423 */ /* 0x001fc8000000002f */
[----:B------:R-:W-:-:S04]  /*3b90*/  FADD.FTZ R4, -R4, -RZ ;  /* 0x800000ff04047221 */ /* 0x000fc80000010100 */
[----:B------:R-:W-:-:S07]  /*3ba0*/  FFMA R47, R47, R4, R47 ;  /* 0x000000042f2f7223 */ /* 0x000fce000000002f */
.L_x_2611:
[----:B------:R-:W-:Y:S05]  /*3bb0*/  BSYNC.RECONVERGENT B1 ;  /* 0x0000000000017941 */ /* 0x000fea0003800200 */
.L_x_2609:
        /* <DEDUP_REMOVED lines=22> */
.L_x_2613:
[----:B------:R-:W0:Y:S02]  /*3d20*/  MUFU.RCP R47, R46 ;  /* 0x0000002e002f7308 */ /* 0x000e240000001000 */
[----:B0-----:R-:W-:-:S04]  /*3d30*/  FFMA R8, R46, R47, -1 ;  /* 0xbf8000002e087423 */ /* 0x001fc8000000002f */
[----:B------:R-:W-:-:S04]  /*3d40*/  FADD.FTZ R8, -R8, -RZ ;  /* 0x800000ff08087221 */ /* 0x000fc80000010100 */
[----:B------:R-:W-:-:S07]  /*3d50*/  FFMA R47, R47, R8, R47 ;  /* 0x000000082f2f7223 */ /* 0x000fce000000002f */
.L_x_2614:
[----:B------:R-:W-:Y:S05]  /*3d60*/  BSYNC.RECONVERGENT B1 ;  /* 0x0000000000017941 */ /* 0x000fea0003800200 */
.L_x_2612:
        /* <DEDUP_REMOVED lines=24> */
[----:B------:R-:W-:Y:S05]  /*3ef0*/  CALL.REL.NOINC `($__internal_29_$__cuda_sm20_rcp_rn_f32_slowpath) ;  /* 0x0000004400487944 */ /* 0x000fea0003c00000 */
[----:B------:R-:W-:Y:S05]  /*3f00*/  BRA `(.L_x_2617) ;  /* 0x0000000000107947 */ /* 0x000fea0003800000 */
.L_x_2616:
[----:B------:R-:W0:Y:S02]  /*3f10*/  MUFU.RCP R47, R46 ;  /* 0x0000002e002f7308 */ /* 0x000e240000001000 */
[----:B0-----:R-:W-:-:S04]  /*3f20*/  FFMA R3, R46, R47, -1 ;  /* 0xbf8000002e037423 */ /* 0x001fc8000000002f */
[----:B------:R-:W-:-:S04]  /*3f30*/  FADD.FTZ R4, -R3, -RZ ;  /* 0x800000ff03047221 */ /* 0x000fc80000010100 */
[----:B------:R-:W-:-:S07]  /*3f40*/  FFMA R47, R47, R4, R47 ;  /* 0x000000042f2f7223 */ /* 0x000fce000000002f */
.L_x_2617:
[----:B------:R-:W-:Y:S05]  /*3f50*/  BSYNC.RECONVERGENT B1 ;  /* 0x0000000000017941 */ /* 0x000fea0003800200 */
.L_x_2615:
        /* <DEDUP_REMOVED lines=22> */
.L_x_2619:
[----:B------:R-:W0:Y:S02]  /*40c0*/  MUFU.RCP R47, R46 ;  /* 0x0000002e002f7308 */ /* 0x000e240000001000 */
[----:B0-----:R-:W-:-:S04]  /*40d0*/  FFMA R6, R46, R47, -1 ;  /* 0xbf8000002e067423 */ /* 0x001fc8000000002f */
[----:B------:R-:W-:-:S04]  /*40e0*/  FADD.FTZ R6, -R6, -RZ ;  /* 0x800000ff06067221 */ /* 0x000fc80000010100 */
[----:B------:R-:W-:-:S07]  /*40f0*/  FFMA R47, R47, R6, R47 ;  /* 0x000000062f2f7223 */ /* 0x000fce000000002f */
.L_x_2620:
[----:B------:R-:W-:Y:S05]  /*4100*/  BSYNC.RECONVERGENT B1 ;  /* 0x0000000000017941 */ /* 0x000fea0003800200 */
.L_x_2618:
[----:B------:R-:W-:Y:S02]  /*4110*/  HFMA2 R41, -RZ, RZ, 0.96630859375, -0.0022525787353515625 ;  /* 0x3bbb989dff297431 */ /* 0x000fe400000001ff */
[----:B------:R-:W-:Y:S01]  /*4120*/  FMUL R6, R4, -1.7020000219345092773 ;  /* 0xbfd9db2304067820 */ /* 0x000fe20000400000 */
[----:B------:R-:W-:Y:S01]  /*4130*/  IMAD.MOV.U32 R43, RZ, RZ, 0x437c0000 ;  /* 0x437c0000ff2b7424 */ /* 0x000fe200078e00ff */
        /* <DEDUP_REMOVED lines=11> */
[----:B------:R-:W-:-:S05]  /*41f0*/  HADD2.F32 R6, -RZ, R5.H0_H0 ;  /* 0x20000005ff067230 */ /* 0x000fca0000004100 */
[----:B------:R-:W-:Y:S01]  /*4200*/  FMUL R3, R3, R6 ;  /* 0x0000000603037220 */ /* 0x000fe20000400000 */
[----:B0-----:R-:W-:-:S05]  /*4210*/  FFMA R46, R46, R41, 1 ;  /* 0x3f8000002e2e7423 */ /* 0x001fca0000000029 */
[----:B------:R-:W-:-:S04]  /*4220*/  IADD3 R8, PT, PT, R46, 0x1800000, RZ ;  /* 0x018000002e087810 */ /* 0x000fc80007ffe0ff */
        /* <DEDUP_REMOVED lines=8> */
.L_x_2622:
[----:B------:R-:W0:Y:S02]  /*42b0*/  MUFU.RCP R47, R46 ;  /* 0x0000002e002f7308 */ /* 0x000e240000001000 */
[----:B0-----:R-:W-:-:S04]  /*42c0*/  FFMA R3, R46, R47, -1 ;  /* 0xbf8000002e037423 */ /* 0x001fc8000000002f */
[----:B------:R-:W-:-:S04]  /*42d0*/  FADD.FTZ R42, -R3, -RZ ;  /* 0x800000ff032a7221 */ /* 0x000fc80000010100 */
[----:B------:R-:W-:-:S07]  /*42e0*/  FFMA R47, R47, R42, R47 ;  /* 0x0000002a2f2f7223 */ /* 0x000fce000000002f */
.L_x_2623:
[----:B------:R-:W-:Y:S05]  /*42f0*/  BSYNC.RECONVERGENT B1 ;  /* 0x0000000000017941 */ /* 0x000fea0003800200 */
.L_x_2621:
[----:B------:R-:W-:Y:S02]  /*4300*/  HADD2.F32 R7, -RZ, R7.H1_H1 ;  /* 0x30000007ff077230 */ /* 0x000fe40000004100 */
[----:B------:R-:W-:Y:S01]  /*4310*/  FMUL R47, R4, R47 ;  /* 0x0000002f042f7220 */ /* 0x000fe20000400000 */
[----:B------:R-:W-:Y:S01]  /*4320*/  IMAD.MOV.U32 R42, RZ, RZ, 0x3bbb989d ;  /* 0x3bbb989dff2a7424 */ /* 0x000fe200078e00ff */
[----:B------:R-:W-:Y:S01]  /*4330*/  BSSY.RECONVERGENT B1, `(.L_x_2624) ;  /* 0x0000017000017945 */ /* 0x000fe20003800200 */
[----:B------:R-:W-:Y:S01]  /*4340*/  FMUL R3, R7, 1.7020000219345092773 ;  /* 0x3fd9db2307037820 */ /* 0x000fe20000400000 */
[----:B------:R-:W-:-:S03]  /*4350*/  FMUL R6, R6, R47 ;  /* 0x0000002f06067220 */ /* 0x000fc60000400000 */
[----:B------:R-:W-:Y:S01]  /*4360*/  FFMA.SAT R41, R3, -R42, 0.5 ;  /* 0x3f00000003297423 */ /* 0x000fe2000000282a */
[----:B------:R-:W-:-:S04]  /*4370*/  IMAD.MOV.U32 R42, RZ, RZ, 0x437c0000 ;  /* 0x437c0000ff2a7424 */ /* 0x000fc800078e00ff */
        /* <DEDUP_REMOVED lines=14> */
.L_x_2625:
[----:B------:R-:W0:Y:S02]  /*4460*/  MUFU.RCP R47, R46 ;  /* 0x0000002e002f7308 */ /* 0x000e240000001000 */
[----:B0-----:R-:W-:-:S04]  /*4470*/  FFMA R4, R46, R47, -1 ;  /* 0xbf8000002e047423 */ /* 0x001fc8000000002f */
[----:B------:R-:W-:-:S04]  /*4480*/  FADD.FTZ R4, -R4, -RZ ;  /* 0x800000ff04047221 */ /* 0x000fc80000010100 */
[----:B------:R-:W-:-:S07]  /*4490*/  FFMA R47, R47, R4, R47 ;  /* 0x000000042f2f7223 */ /* 0x000fce000000002f */
.L_x_2626:
[----:B------:R-:W-:Y:S05]  /*44a0*/  BSYNC.RECONVERGENT B1 ;  /* 0x0000000000017941 */ /* 0x000fea0003800200 */
.L_x_2624:
        /* <DEDUP_REMOVED lines=26> */
.L_x_2628:
[----:B------:R-:W0:Y:S02]  /*4650*/  MUFU.RCP R47, R46 ;  /* 0x0000002e002f7308 */ /* 0x000e240000001000 */
[----:B0-----:R-:W-:-:S04]  /*4660*/  FFMA R2, R46, R47, -1 ;  /* 0xbf8000002e027423 */ /* 0x001fc8000000002f */
[----:B------:R-:W-:-:S04]  /*4670*/  FADD.FTZ R2, -R2, -RZ ;  /* 0x800000ff02027221 */ /* 0x000fc80000010100 */
[----:B------:R-:W-:-:S07]  /*4680*/  FFMA R47, R47, R2, R47 ;  /* 0x000000022f2f7223 */ /* 0x000fce000000002f */
.L_x_2629:
[----:B------:R-:W-:Y:S05]  /*4690*/  BSYNC.RECONVERGENT B1 ;  /* 0x0000000000017941 */ /* 0x000fea0003800200 */
.L_x_2627:
[----:B------:R-:W-:Y:S01]  /*46a0*/  ISETP.GE.U32.AND P0, PT, R33, UR7, PT ;  /* 0x0000000721007c0c */ /* 0x000fe2000bf06070 */
[----:B------:R-:W-:Y:S01]  /*46b0*/  FMUL R3, R44, UR13 ;  /* 0x0000000d2c037c20 */ /* 0x000fe20008400000 */
[----:B------:R-:W-:Y:S01]  /*46c0*/  FMUL R41, R11, UR13 ;  /* 0x0000000d0b297c20 */ /* 0x000fe20008400000 */
[----:B------:R-:W-:Y:S01]  /*46d0*/  FMUL R2, R8, UR13 ;  /* 0x0000000d08027c20 */ /* 0x000fe20008400000 */
[----:B------:R-:W-:Y:S01]  /*46e0*/  ISETP.GE.U32.OR P0, PT, R0, UR14, P0 ;  /* 0x0000000e00007c0c */ /* 0x000fe20008706470 */
[----:B------:R-:W-:Y:S01]  /*46f0*/  FMUL R42, R4, UR13 ;  /* 0x0000000d042a7c20 */ /* 0x000fe20008400000 */
[----:B------:R-:W-:Y:S01]  /*4700*/  FMNMX R45, R45, |R44|, !PT ;  /* 0x4000002c2d2d7209 */ /* 0x000fe20007800000 */
[----:B------:R-:W-:Y:S01]  /*4710*/  HADD2.F32 R44, -RZ, R21.H0_H0 ;  /* 0x20000015ff2c7230 */ /* 0x000fe20000004100 */
[----:B------:R-:W-:Y:S01]  /*4720*/  F2FP.BF16.F32.PACK_AB R3, RZ, R3 ;  /* 0x00000003ff03723e */ /* 0x000fe200000010ff */
[----:B------:R-:W-:Y:S01]  /*4730*/  BSSY.RECONVERGENT B1, `(.L_x_2630) ;  /* 0x0000043000017945 */ /* 0x000fe20003800200 */
[----:B------:R-:W-:-:S02]  /*4740*/  F2FP.BF16.F32.PACK_AB R41, RZ, R41 ;  /* 0x00000029ff29723e */ /* 0x000fc400000010ff */
[----:B------:R-:W-:Y:S01]  /*4750*/  FMNMX3 R11, |R11|, R45, |R8|, !PT ;  /* 0x0000002d0b0b7276 */ /* 0x000fe20007800608 */
[----:B------:R-:W-:Y:S01]  /*4760*/  HFMA2 R45, -RZ, RZ, 0.96630859375, -0.0022525787353515625 ;  /* 0x3bbb989dff2d7431 */ /* 0x000fe200000001ff */
[----:B------:R-:W-:Y:S01]  /*4770*/  F2FP.BF16.F32.PACK_AB R2, RZ, R2 ;  /* 0x00000002ff02723e */ /* 0x000fe200000010ff */
[----:B------:R-:W-:Y:S01]  /*4780*/  FMUL R8, R44, 1.7020000219345092773 ;  /* 0x3fd9db232c087820 */ /* 0x000fe20000400000 */
[----:B------:R-:W-:Y:S01]  /*4790*/  F2FP.BF16.F32.PACK_AB R42, RZ, R42 ;  /* 0x0000002aff2a723e */ /* 0x000fe200000010ff */
[----:B------:R-:W0:Y:S01]  /*47a0*/  @!P0 LDC R0, c[0x0][0x3b8] ;  /* 0x0000ee00ff008b82 */ /* 0x000e220000000800 */
[----:B------:R-:W-:Y:S02]  /*47b0*/  @!P0 LEA R50, P1, R15, UR8, 0x2 ;  /* 0x000000080f328c11 */ /* 0x000fe4000f8210ff */
[----:B------:R-:W-:Y:S02]  /*47c0*/  @!P0 PRMT R3, R3, 0x5410, R41 ;  /* 0x0000541003038816 */ /* 0x000fe40000000029 */
[----:B------:R-:W-:-:S02]  /*47d0*/  @!P0 LEA.HI.X R51, R15, UR9, R14, 0x2, P1 ;  /* 0x000000090f338c11 */ /* 0x000fc400088f140e */
[----:B------:R-:W-:Y:S01]  /*47e0*/  @!P0 PRMT R2, R2, 0x5410, R42 ;  /* 0x0000541002028816 */ /* 0x000fe2000000002a */
[----:B------:R-:W1:Y:S01]  /*47f0*/  @!P0 LDC R46, c[0x0][0x3b8] ;  /* 0x0000ee00ff2e8b82 */ /* 0x000e620000000800 */
[----:B------:R-:W-:Y:S01]  /*4800*/  FMNMX R11, |R4|, R11, !PT ;  /* 0x0000000b040b7209 */ /* 0x000fe20007800200 */
[----:B------:R2:W-:Y:S03]  /*4810*/  @!P0 STG.E desc[UR22][R50.64], R3 ;  /* 0x0000000332008986 */ /* 0x0005e6000c101916 */
[----:B------:R-:W-:Y:S02]  /*4820*/  FMNMX R11, |R10|, R11, !PT ;  /* 0x0000000b0a0b7209 */ /* 0x000fe40007800200 */
[----:B0-----:R-:W-:-:S04]  /*4830*/  @!P0 IADD3 R43, P1, PT, R15, R0, RZ ;  /* 0x000000000f2b8210 */ /* 0x001fc80007f3e0ff */
[----:B------:R-:W-:Y:S02]  /*4840*/  @!P0 IADD3.X R0, PT, PT, R14, UR33, RZ, P1, !PT ;  /* 0x000000210e008c10 */ /* 0x000fe40008ffe4ff */
[----:B------:R-:W-:-:S04]  /*4850*/  @!P0 LEA R48, P1, R43, UR8, 0x2 ;  /* 0x000000082b308c11 */ /* 0x000fc8000f8210ff */
[----:B------:R-:W-:Y:S01]  /*4860*/  @!P0 LEA.HI.X R49, R43, UR9, R0, 0x2, P1 ;  /* 0x000000092b318c11 */ /* 0x000fe200088f1400 */
[----:B------:R-:W-:Y:S01]  /*4870*/  FMUL R0, R10, UR13 ;  /* 0x0000000d0a007c20 */ /* 0x000fe20008400000 */
[----:B------:R-:W-:Y:S01]  /*4880*/  FMUL R43, R9, UR13 ;  /* 0x0000000d092b7c20 */ /* 0x000fe20008400000 */
[C---:B--2---:R-:W-:Y:S02]  /*4890*/  @!P0 LEA R50, P1, R15.reuse, UR12, 0x2 ;  /* 0x0000000c0f328c11 */ /* 0x044fe4000f8210ff */
[----:B------:R0:W-:Y:S01]  /*48a0*/  @!P0 STG.E desc[UR22][R48.64], R2 ;  /* 0x0000000230008986 */ /* 0x0001e2000c101916 */
[----:B------:R-:W-:Y:S02]  /*48b0*/  F2FP.BF16.F32.PACK_AB R0, RZ, R0 ;  /* 0x00000000ff00723e */ /* 0x000fe400000010ff */
[----:B------:R-:W-:Y:S02]  /*48c0*/  F2FP.BF16.F32.PACK_AB R43, RZ, R43 ;  /* 0x0000002bff2b723e */ /* 0x000fe400000010ff */
[----:B------:R-:W-:-:S02]  /*48d0*/  @!P0 LEA.HI.X R51, R15, UR6, R14, 0x2, P1 ;  /* 0x000000060f338c11 */ /* 0x000fc400088f140e */
[----:B------:R-:W-:Y:S02]  /*48e0*/  @!P0 PRMT R0, R0, 0x5410, R43 ;  /* 0x0000541000008816 */ /* 0x000fe4000000002b */
[----:B-1----:R-:W-:Y:S01]  /*48f0*/  @!P0 IADD3 R46, P1, PT, R15, R46, RZ ;  /* 0x0000002e0f2e8210 */ /* 0x002fe20007f3e0ff */
[----:B0-----:R-:W-:Y:S01]  /*4900*/  FFMA.SAT R48, R8, -R45, 0.5 ;  /* 0x3f00000008307423 */ /* 0x001fe2000000282d */
[----:B------:R-:W-:Y:S01]  /*4910*/  IMAD.MOV.U32 R45, RZ, RZ, 0x437c0000 ;  /* 0x437c0000ff2d7424 */ /* 0x000fe200078e00ff */
[----:B------:R0:W-:Y:S01]  /*4920*/  @!P0 STG.E desc[UR22][R50.64], R0 ;  /* 0x0000000032008986 */ /* 0x0001e2000c101916 */
[----:B------:R-:W-:Y:S02]  /*4930*/  @!P0 IADD3.X R15, PT, PT, R14, UR33, RZ, P1, !PT ;  /* 0x000000210e0f8c10 */ /* 0x000fe40008ffe4ff */
[----:B------:R-:W-:Y:S01]  /*4940*/  FFMA.RM R45, R48, R45, 12582913 ;  /* 0x4b400001302d7423 */ /* 0x000fe2000000402d */
[----:B------:R-:W-:-:S03]  /*4950*/  @!P0 LEA R14, P1, R46, UR12, 0x2 ;  /* 0x0000000c2e0e8c11 */ /* 0x000fc6000f8210ff */
[C---:B------:R-:W-:Y:S01]  /*4960*/  FADD R49, R45.reuse, -12583039 ;  /* 0xcb40007f2d317421 */ /* 0x040fe20000000000 */
[----:B------:R-:W-:Y:S01]  /*4970*/  IMAD.SHL.U32 R45, R45, 0x800000, RZ ;  /* 0x008000002d2d7824 */ /* 0x000fe200078e00ff */
[----:B------:R-:W-:Y:S02]  /*4980*/  @!P0 LEA.HI.X R15, R46, UR6, R15, 0x2, P1 ;  /* 0x000000062e0f8c11 */ /* 0x000fe400088f140f */
[----:B------:R-:W-:Y:S01]  /*4990*/  FFMA R49, R8, -1.4426950216293334961, -R49 ;  /* 0xbfb8aa3b08317823 */ /* 0x000fe20000000831 */
[----:B0-----:R-:W-:Y:S01]  /*49a0*/  FMUL R50, R7, R47 ;  /* 0x0000002f07327220 */ /* 0x001fe20000400000 */
[----:B------:R-:W-:Y:S02]  /*49b0*/  IADD3 R4, P1, PT, R22, UR18, RZ ;  /* 0x0000001216047c10 */ /* 0x000fe4000ff3e0ff */
[----:B------:R-:W-:Y:S01]  /*49c0*/  FFMA R48, R8, -1.925963033500011079e-08, R49 ;  /* 0xb2a5706008307823 */ /* 0x000fe20000000031 */
[----:B------:R-:W-:Y:S01]  /*49d0*/  FMUL R47, R5, R50 ;  /* 0x00000032052f7220 */ /* 0x000fe20000400000 */
[----:B------:R-:W-:Y:S01]  /*49e0*/  FMUL R5, R6, UR13 ;  /* 0x0000000d06057c20 */ /* 0x000fe20008400000 */
[----:B------:R-:W-:-:S02]  /*49f0*/  FMNMX3 R6, |R9|, R11, |R6|, !PT ;  /* 0x0000000b09067276 */ /* 0x000fc40007800606 */
[C---:B------:R-:W-:Y:S01]  /*4a00*/  FMUL R7, R47.reuse, UR13 ;  /* 0x0000000d2f077c20 */ /* 0x040fe20008400000 */
[----:B------:R-:W0:Y:S01]  /*4a10*/  MUFU.EX2 R48, R48 ;  /* 0x0000003000307308 */ /* 0x000e220000000800 */
[----:B------:R-:W-:Y:S02]  /*4a20*/  F2FP.BF16.F32.PACK_AB R5, RZ, R5 ;  /* 0x00000005ff05723e */ /* 0x000fe400000010ff */
[----:B------:R-:W-:Y:S02]  /*4a30*/  FMNMX R6, |R47|, R6, !PT ;  /* 0x000000062f067209 */ /* 0x000fe40007800200 */
[----:B------:R-:W-:Y:S02]  /*4a40*/  F2FP.BF16.F32.PACK_AB R7, RZ, R7 ;  /* 0x00000007ff07723e */ /* 0x000fe400000010ff */
[----:B------:R-:W-:Y:S02]  /*4a50*/  IADD3.X R23, PT, PT, R23, UR19, RZ, P1, !PT ;  /* 0x0000001317177c10 */ /* 0x000fe40008ffe4ff */
[----:B------:R-:W-:-:S02]  /*4a60*/  @!P0 PRMT R5, R5, 0x5410, R7 ;  /* 0x0000541005058816 */ /* 0x000fc40000000007 */
[----:B------:R-:W-:Y:S02]  /*4a70*/  PRMT R9, R41, 0x5410, R42 ;  /* 0x0000541029097816 */ /* 0x000fe4000000002a */
[----:B------:R-:W-:Y:S01]  /*4a80*/  PRMT R10, R43, 0x5410, R7 ;  /* 0x000054102b0a7816 */ /* 0x000fe20000000007 */
[----:B------:R1:W-:Y:S01]  /*4a90*/  @!P0 STG.E desc[UR22][R14.64], R5 ;  /* 0x000000050e008986 */ /* 0x0003e2000c101916 */
[----:B0-----:R-:W-:-:S05]  /*4aa0*/  FFMA R46, R45, R48, 1 ;  /* 0x3f8000002d2e7423 */ /* 0x001fca0000000030 */
[----:B------:R-:W-:-:S04]  /*4ab0*/  IADD3 R45, PT, PT, R46, 0x1800000, RZ ;  /* 0x018000002e2d7810 */ /* 0x000fc80007ffe0ff */
[----:B------:R-:W-:-:S04]  /*4ac0*/  LOP3.LUT R45, R45, 0x7f800000, RZ, 0xc0, !PT ;  /* 0x7f8000002d2d7812 */ /* 0x000fc800078ec0ff */
[----:B------:R-:W-:-:S13]  /*4ad0*/  ISETP.GT.U32.AND P0, PT, R45, 0x1ffffff, PT ;  /* 0x01ffffff2d00780c */ /* 0x000fda0003f04070 */
[----:B-1----:R-:W-:Y:S05]  /*4ae0*/  @P0 BRA `(.L_x_2631) ;  /* 0x00000000000c0947 */ /* 0x002fea0003800000 */
[----:B------:R-:W-:-:S07]  /*4af0*/  MOV R43, 0x4b10 ;  /* 0x00004b10002b7802 */ /* 0x000fce0000000f00 */
[----:B------:R-:W-:Y:S05]  /*4b00*/  CALL.REL.NOINC `($__internal_29_$__cuda_sm20_rcp_rn_f32_slowpath) ;  /* 0x0000003800447944 */ /* 0x000fea0003c00000 */
[----:B------:R-:W-:Y:S05]  /*4b10*/  BRA `(.L_x_2632) ;  /* 0x0000000000107947 */ /* 0x000fea0003800000 */
.L_x_2631:
[----:B------:R-:W0:Y:S02]  /*4b20*/  MUFU.RCP R47, R46 ;  /* 0x0000002e002f7308 */ /* 0x000e240000001000 */
[----:B0-----:R-:W-:-:S04]  /*4b30*/  FFMA R7, R46, R47, -1 ;  /* 0xbf8000002e077423 */ /* 0x001fc8000000002f */
[----:B------:R-:W-:-:S04]  /*4b40*/  FADD.FTZ R14, -R7, -RZ ;  /* 0x800000ff070e7221 */ /* 0x000fc80000010100 */
[----:B------:R-:W-:-:S07]  /*4b50*/  FFMA R47, R47, R14, R47 ;  /* 0x0000000e2f2f7223 */ /* 0x000fce000000002f */
.L_x_2632:
[----:B------:R-:W-:Y:S05]  /*4b60*/  BSYNC.RECONVERGENT B1 ;  /* 0x0000000000017941 */ /* 0x000fea0003800200 */
.L_x_2630:
        /* <DEDUP_REMOVED lines=14> */
[----:B------:R-:W-:Y:S02]  /*4c50*/  HADD2.F32 R8, -RZ, R20.H0_H0 ;  /* 0x20000014ff087230 */ /* 0x000fe40000004100 */
[----:B0-----:R-:W-:-:S04]  /*4c60*/  FFMA R46, R46, R15, 1 ;  /* 0x3f8000002e2e7423 */ /* 0x001fc8000000000f */
[----:B------:R-:W-:-:S05]  /*4c70*/  VIADD R7, R46, 0x1800000 ;  /* 0x018000002e077836 */ /* 0x000fca0000000000 */
[----:B------:R-:W-:Y:S01]  /*4c80*/  LOP3.LUT R11, R7, 0x7f800000, RZ, 0xc0, !PT ;  /* 0x7f800000070b7812 */ /* 0x000fe200078ec0ff */
[----:B------:R-:W-:-:S03]  /*4c90*/  HADD2.F32 R7, -RZ, R19.H0_H0 ;  /* 0x20000013ff077230 */ /* 0x000fc60000004100 */
[----:B------:R-:W-:Y:S02]  /*4ca0*/  ISETP.GT.U32.AND P0, PT, R11, 0x1ffffff, PT ;  /* 0x01ffffff0b00780c */ /* 0x000fe40003f04070 */
[----:B------:R-:W-:-:S04]  /*4cb0*/  FMUL R11, R14, R7 ;  /* 0x000000070e0b7220 */ /* 0x000fc80000400000 */
[----:B------:R-:W-:-:S07]  /*4cc0*/  FMUL R11, R11, R8 ;  /* 0x000000080b0b7220 */ /* 0x000fce0000400000 */
[----:B------:R-:W-:Y:S05]  /*4cd0*/  @P0 BRA `(.L_x_2634) ;  /* 0x00000000000c0947 */ /* 0x000fea0003800000 */
[----:B------:R-:W-:-:S07]  /*4ce0*/  MOV R43, 0x4d00 ;  /* 0x00004d00002b7802 */ /* 0x000fce0000000f00 */
[----:B------:R-:W-:Y:S05]  /*4cf0*/  CALL.REL.NOINC `($__internal_29_$__cuda_sm20_rcp_rn_f32_slowpath) ;  /* 0x0000003400c87944 */ /* 0x000fea0003c00000 */
[----:B------:R-:W-:Y:S05]  /*4d00*/  BRA `(.L_x_2635) ;  /* 0x0000000000107947 */ /* 0x000fea0003800000 */
.L_x_2634:
[----:B------:R-:W0:Y:S02]  /*4d10*/  MUFU.RCP R47, R46 ;  /* 0x0000002e002f7308 */ /* 0x000e240000001000 */
[----:B0-----:R-:W-:-:S04]  /*4d20*/  FFMA R8, R46, R47, -1 ;  /* 0xbf8000002e087423 */ /* 0x001fc8000000002f */
[----:B------:R-:W-:-:S04]  /*4d30*/  FADD.FTZ R8, -R8, -RZ ;  /* 0x800000ff08087221 */ /* 0x000fc80000010100 */
[----:B------:R-:W-:-:S07]  /*4d40*/  FFMA R47, R47, R8, R47 ;  /* 0x000000082f2f7223 */ /* 0x000fce000000002f */
.L_x_2635:
[----:B------:R-:W-:Y:S05]  /*4d50*/  BSYNC.RECONVERGENT B1 ;  /* 0x0000000000017941 */ /* 0x000fea0003800200 */
.L_x_2633:
        /* <DEDUP_REMOVED lines=22> */
.L_x_2637:
[----:B------:R-:W0:Y:S02]  /*4ec0*/  MUFU.RCP R47, R46 ;  /* 0x0000002e002f7308 */ /* 0x000e240000001000 */
[----:B0-----:R-:W-:-:S04]  /*4ed0*/  FFMA R14, R46, R47, -1 ;  /* 0xbf8000002e0e7423 */ /* 0x001fc8000000002f */
[----:B------:R-:W-:-:S04]  /*4ee0*/  FADD.FTZ R14, -R14, -RZ ;  /* 0x800000ff0e0e7221 */ /* 0x000fc80000010100 */
[----:B------:R-:W-:-:S07]  /*4ef0*/  FFMA R47, R47, R14, R47 ;  /* 0x0000000e2f2f7223 */ /* 0x000fce000000002f */
.L_x_2638:
[----:B------:R-:W-:Y:S05]  /*4f00*/  BSYNC.RECONVERGENT B1 ;  /* 0x0000000000017941 */ /* 0x000fea0003800200 */
.L_x_2636:
        /* <DEDUP_REMOVED lines=16> */
[----:B0-----:R-:W-:-:S05]  /*5010*/  FFMA R46, R46, R41, 1 ;  /* 0x3f8000002e2e7423 */ /* 0x001fca0000000029 */
[----:B------:R-:W-:-:S04]  /*5020*/  IADD3 R15, PT, PT, R46, 0x1800000, RZ ;  /* 0x018000002e0f7810 */ /* 0x000fc80007ffe0ff */
        /* <DEDUP_REMOVED lines=8> */
.L_x_2640:
[----:B------:R-:W0:Y:S02]  /*50b0*/  MUFU.RCP R47, R46 ;  /* 0x0000002e002f7308 */ /* 0x000e240000001000 */
[----:B0-----:R-:W-:-:S04]  /*50c0*/  FFMA R8, R46, R47, -1 ;  /* 0xbf8000002e087423 */ /* 0x001fc8000000002f */
[----:B------:R-:W-:-:S04]  /*50d0*/  FADD.FTZ R8, -R8, -RZ ;  /* 0x800000ff08087221 */ /* 0x000fc80000010100 */
[----:B------:R-:W-:-:S07]  /*50e0*/  FFMA R47, R47, R8, R47 ;  /* 0x000000082f2f7223 */ /* 0x000fce000000002f */
.L_x_2641:
[----:B------:R-:W-:Y:S05]  /*50f0*/  BSYNC.RECONVERGENT B1 ;  /* 0x0000000000017941 */ /* 0x000fea0003800200 */
.L_x_2639:
[----:B------:R-:W-:Y:S01]  /*5100*/  HADD2.F32 R14, -RZ, R17.H0_H0 ;  /* 0x20000011ff0e7230 */ /* 0x000fe20000004100 */
[----:B------:R-:W-:Y:S01]  /*5110*/  BSSY.RECONVERGENT B1, `(.L_x_2642) ;  /* 0x0000019000017945 */ /* 0x000fe20003800200 */
[----:B------:R-:W-:Y:S02]  /*5120*/  IMAD.MOV.U32 R41, RZ, RZ, 0x3bbb989d ;  /* 0x3bbb989dff297424 */ /* 0x000fe400078e00ff */
[----:B------:R-:W-:Y:S02]  /*5130*/  IMAD.MOV.U32 R43, RZ, RZ, 0x437c0000 ;  /* 0x437c0000ff2b7424 */ /* 0x000fe400078e00ff */
        /* <DEDUP_REMOVED lines=18> */
.L_x_2643:
[----:B------:R-:W0:Y:S02]  /*5260*/  MUFU.RCP R47, R46 ;  /* 0x0000002e002f7308 */ /* 0x000e240000001000 */
[----:B0-----:R-:W-:-:S04]  /*5270*/  FFMA R19, R46, R47, -1 ;  /* 0xbf8000002e137423 */ /* 0x001fc8000000002f */
[----:B------:R-:W-:-:S04]  /*5280*/  FADD.FTZ R22, -R19, -RZ ;  /* 0x800000ff13167221 */ /* 0x000fc80000010100 */
[----:B------:R-:W-:-:S07]  /*5290*/  FFMA R47, R47, R22, R47 ;  /* 0x000000162f2f7223 */ /* 0x000fce000000002f */
.L_x_2644:
[----:B------:R-:W-:Y:S05]  /*52a0*/  BSYNC.RECONVERGENT B1 ;  /* 0x0000000000017941 */ /* 0x000fea0003800200 */
.L_x_2642:
        /* <DEDUP_REMOVED lines=16> */
[----:B------:R-:W-:Y:S01]  /*53b0*/  LOP3.LUT R21, R19, 0x7f800000, RZ, 0xc0, !PT ;  /* 0x7f80000013157812 */ /* 0x000fe200078ec0ff */
[----:B------:R-:W-:-:S03]  /*53c0*/  HADD2.F32 R19, -RZ, R16.H0_H0 ;  /* 0x20000010ff137230 */ /* 0x000fc60000004100 */
[----:B------:R-:W-:Y:S01]  /*53d0*/  ISETP.GT.U32.AND P0, PT, R21, 0x1ffffff, PT ;  /* 0x01ffffff1500780c */ /* 0x000fe20003f04070 */
[----:B------:R-:W-:Y:S02]  /*53e0*/  HADD2.F32 R21, -RZ, R18.H0_H0 ;  /* 0x20000012ff157230 */ /* 0x000fe40000004100 */
[----:B------:R-:W-:-:S04]  /*53f0*/  FMUL R8, R22, R19 ;  /* 0x0000001316087220 */ /* 0x000fc80000400000 */
[----:B------:R-:W-:-:S06]  /*5400*/  FMUL R8, R8, R21 ;  /* 0x0000001508087220 */ /* 0x000fcc0000400000 */
[----:B------:R-:W-:Y:S05]  /*5410*/  @P0 BRA `(.L_x_2646) ;  /* 0x00000000000c0947 */ /* 0x000fea0003800000 */
[----:B------:R-:W-:-:S07]  /*5420*/  MOV R43, 0x5440 ;  /* 0x00005440002b7802 */ /* 0x000fce0000000f00 */
[----:B------:R-:W-:Y:S05]  /*5430*/  CALL.REL.NOINC `($__internal_29_$__cuda_sm20_rcp_rn_f32_slowpath) ;  /* 0x0000002c00f87944 */ /* 0x000fea0003c00000 */
[----:B------:R-:W-:Y:S05]  /*5440*/  BRA `(.L_x_2647) ;  /* 0x0000000000107947 */ /* 0x000fea0003800000 */
.L_x_2646:
[----:B------:R-:W0:Y:S02]  /*5450*/  MUFU.RCP R47, R46 ;  /* 0x0000002e002f7308 */ /* 0x000e240000001000 */
[----:B0-----:R-:W-:-:S04]  /*5460*/  FFMA R21, R46, R47, -1 ;  /* 0xbf8000002e157423 */ /* 0x001fc8000000002f */
[----:B------:R-:W-:-:S04]  /*5470*/  FADD.FTZ R22, -R21, -RZ ;  /* 0x800000ff15167221 */ /* 0x000fc80000010100 */
[----:B------:R-:W-:-:S07]  /*5480*/  FFMA R47, R47, R22, R47 ;  /* 0x000000162f2f7223 */ /* 0x000fce000000002f */
.L_x_2647:
[----:B------:R-:W-:Y:S05]  /*5490*/  BSYNC.RECONVERGENT B1 ;  /* 0x0000000000017941 */ /* 0x000fea0003800200 */
.L_x_2645:
        /* <DEDUP_REMOVED lines=22> */
.L_x_2649:
[----:B------:R-:W0:Y:S02]  /*5600*/  MUFU.RCP R47, R46 ;  /* 0x0000002e002f7308 */ /* 0x000e240000001000 */
[----:B0-----:R-:W-:-:S04]  /*5610*/  FFMA R14, R46, R47, -1 ;  /* 0xbf8000002e0e7423 */ /* 0x001fc8000000002f */
[----:B------:R-:W-:-:S04]  /*5620*/  FADD.FTZ R14, -R14, -RZ ;  /* 0x800000ff0e0e7221 */ /* 0x000fc80000010100 */
[----:B------:R-:W-:-:S07]  /*5630*/  FFMA R47, R47, R14, R47 ;  /* 0x0000000e2f2f7223 */ /* 0x000fce000000002f */
.L_x_2650:
[----:B------:R-:W-:Y:S05]  /*5640*/  BSYNC.RECONVERGENT B1 ;  /* 0x0000000000017941 */ /* 0x000fea0003800200 */
.L_x_2648:
        /* <DEDUP_REMOVED lines=23> */
[----:B------:R-:W-:-:S07]  /*57c0*/  MOV R43, 0x57e0 ;  /* 0x000057e0002b7802 */ /* 0x000fce0000000f00 */
[----:B------:R-:W-:Y:S05]  /*57d0*/  CALL.REL.NOINC `($__internal_29_$__cuda_sm20_rcp_rn_f32_slowpath) ;  /* 0x0000002c00107944 */ /* 0x000fea0003c00000 */
[----:B------:R-:W-:Y:S05]  /*57e0*/  BRA `(.L_x_2653) ;  /* 0x0000000000107947 */ /* 0x000fea0003800000 */
.L_x_2652:
[----:B------:R-:W0:Y:S02]  /*57f0*/  MUFU.RCP R47, R46 ;  /* 0x0000002e002f7308 */ /* 0x000e240000001000 */
[----:B0-----:R-:W-:-:S04]  /*5800*/  FFMA R17, R46, R47, -1 ;  /* 0xbf8000002e117423 */ /* 0x001fc8000000002f */
[----:B------:R-:W-:-:S04]  /*5810*/  FADD.FTZ R18, -R17, -RZ ;  /* 0x800000ff11127221 */ /* 0x000fc80000010100 */
[----:B------:R-:W-:-:S07]  /*5820*/  FFMA R47, R47, R18, R47 ;  /* 0x000000122f2f7223 */ /* 0x000fce000000002f */
.L_x_2653:
[----:B------:R-:W-:Y:S05]  /*5830*/  BSYNC.RECONVERGENT B1 ;  /* 0x0000000000017941 */ /* 0x000fea0003800200 */
.L_x_2651:
[----:B------:R-:W-:Y:S01]  /*5840*/  ISETP.GE.U32.AND P0, PT, R26, UR7, PT ;  /* 0x000000071a007c0c */ /* 0x000fe2000bf06070 */
[----:B------:R-:W0:Y:S01]  /*5850*/  S2R R22, SR_CgaCtaId ;  /* 0x0000000000167919 */ /* 0x000e220000008800 */
[----:B------:R-:W-:Y:S01]  /*5860*/  MOV R17, 0x400 ;  /* 0x0000040000117802 */ /* 0x000fe20000000f00 */
[----:B------:R-:W-:Y:S01]  /*5870*/  FMUL R43, R21, R47 ;  /* 0x0000002f152b7220 */ /* 0x000fe20000400000 */
[----:B------:R-:W-:Y:S01]  /*5880*/  ISETP.GE.U32.OR P0, PT, R25, UR14, P0 ;  /* 0x0000000e19007c0c */ /* 0x000fe20008706470 */
[----:B------:R-:W-:Y:S01]  /*5890*/  FMUL R44, R11, UR13 ;  /* 0x0000000d0b2c7c20 */ /* 0x000fe20008400000 */
[----:B------:R-:W-:Y:S01]  /*58a0*/  FMUL R25, R15, UR13 ;  /* 0x0000000d0f197c20 */ /* 0x000fe20008400000 */
[----:B------:R-:W-:Y:S01]  /*58b0*/  LOP3.LUT R42, RZ, R40, RZ, 0x33, !PT ;  /* 0x00000028ff2a7212 */ /* 0x000fe200078e33ff */
[----:B------:R-:W-:Y:S01]  /*58c0*/  FMUL R43, R16, R43 ;  /* 0x0000002b102b7220 */ /* 0x000fe20000400000 */
[C---:B------:R-:W-:Y:S01]  /*58d0*/  LOP3.LUT R18, R39.reuse, 0x1f, RZ, 0xc0, !PT ;  /* 0x0000001f27127812 */ /* 0x040fe200078ec0ff */
[----:B------:R-:W-:Y:S01]  /*58e0*/  IMAD.IADD R33, R39, 0x1, -R33 ;  /* 0x0000000127217824 */ /* 0x000fe200078e0a21 */
[----:B------:R-:W-:Y:S01]  /*58f0*/  PRMT R28, R29, 0x5410, R28 ;  /* 0x000054101d1c7816 */ /* 0x000fe2000000001c */
[----:B------:R-:W-:Y:S01]  /*5900*/  IMAD.SHL.U32 R21, R38, 0x4, RZ ;  /* 0x0000000426157824 */ /* 0x000fe200078e00ff */
[----:B------:R-:W-:Y:S01]  /*5910*/  IADD3 R17, PT, PT, R17, 0x20, RZ ;  /* 0x0000002011117810 */ /* 0x000fe20007ffe0ff */
[----:B------:R-:W-:Y:S01]  /*5920*/  IMAD.SHL.U32 R33, R33, 0x4, RZ ;  /* 0x0000000421217824 */ /* 0x000fe200078e00ff */
[----:B------:R-:W-:Y:S01]  /*5930*/  F2FP.BF16.F32.PACK_AB R44, RZ, R44 ;  /* 0x0000002cff2c723e */ /* 0x000fe200000010ff */
[----:B------:R-:W1:Y:S01]  /*5940*/  LDCU UR4, c[0x0][0x3c0] ;  /* 0x00007800ff0477ac */ /* 0x000e620008000800 */
[----:B------:R-:W2:Y:S01]  /*5950*/  @!P0 LDC R41, c[0x0][0x3b8] ;  /* 0x0000ee00ff298b82 */ /* 0x000ea20000000800 */
[----:B------:R-:W-:Y:S01]  /*5960*/  IADD3 R46, PT, PT, R42, R39, RZ ;  /* 0x000000272a2e7210 */ /* 0x000fe20007ffe0ff */
[----:B------:R-:W-:Y:S01]  /*5970*/  BSSY.RECONVERGENT B0, `(.L_x_2654) ;  /* 0x00000b3000007945 */ /* 0x000fe20003800200 */
[----:B------:R-:W-:Y:S01]  /*5980*/  @!P0 LEA R16, P1, R4, UR8, 0x2 ;  /* 0x0000000804108c11 */ /* 0x000fe2000f8210ff */
[----:B------:R-:W3:Y:S01]  /*5990*/  LDCU UR5, c[0x0][0x3c4] ;  /* 0x00007880ff0577ac */ /* 0x000ee20008000800 */
[----:B------:R-:W-:Y:S01]  /*59a0*/  F2FP.BF16.F32.PACK_AB R25, RZ, R25 ;  /* 0x00000019ff19723e */ /* 0x000fe200000010ff */
[----:B------:R-:W-:Y:S01]  /*59b0*/  IMAD.SHL.U32 R46, R46, 0x4, RZ ;  /* 0x000000042e2e7824 */ /* 0x000fe200078e00ff */
[----:B------:R-:W-:Y:S01]  /*59c0*/  FMNMX R45, R6, |R11|, !PT ;  /* 0x4000000b062d7209 */ /* 0x000fe20007800000 */
[----:B------:R-:W4:Y:S01]  /*59d0*/  @!P0 LDC R29, c[0x0][0x3b8] ;  /* 0x0000ee00ff1d8b82 */ /* 0x000f220000000800 */
[----:B------:R-:W-:Y:S01]  /*59e0*/  IMAD R11, R18, 0x84, RZ ;  /* 0x00000084120b7824 */ /* 0x000fe200078e02ff */
[----:B------:R-:W-:-:S02]  /*59f0*/  @!P0 PRMT R44, R44, 0x5410, R25 ;  /* 0x000054102c2c8816 */ /* 0x000fc40000000019 */
[----:B------:R-:W-:Y:S02]  /*5a00*/  LOP3.LUT R21, R21, 0x7c, RZ, 0xc0, !PT ;  /* 0x0000007c15157812 */ /* 0x000fe400078ec0ff */
[----:B------:R-:W-:Y:S01]  /*5a10*/  FMNMX3 R45, |R15|, R45, |R8|, !PT ;  /* 0x0000002d0f2d7276 */ /* 0x000fe20007800608 */
[----:B------:R-:W-:Y:S01]  /*5a20*/  FMUL R8, R8, UR13 ;  /* 0x0000000d08087c20 */ /* 0x000fe20008400000 */
[----:B0-----:R-:W-:Y:S01]  /*5a30*/  LEA R22, R22, R17, 0x18 ;  /* 0x0000001116167211 */ /* 0x001fe200078ec0ff */
[----:B-1----:R-:W-:Y:S01]  /*5a40*/  ULOP3.LUT UR4, UR4, 0xfffffffe, URZ, 0xc0, !UPT ;  /* 0xfffffffe04047892 */ /* 0x002fe2000f8ec0ff */
[----:B------:R-:W-:Y:S02]  /*5a50*/  @!P0 LEA.HI.X R17, R4, UR9, R23, 0x2, P1 ;  /* 0x0000000904118c11 */ /* 0x000fe400088f1417 */
[----:B------:R-:W-:Y:S02]  /*5a60*/  IADD3 R6, PT, PT, R11, R22, RZ ;  /* 0x000000160b067210 */ /* 0x000fe40007ffe0ff */
[----:B------:R-:W-:Y:S01]  /*5a70*/  LOP3.LUT R15, R46, 0x7c, RZ, 0xc0, !PT ;  /* 0x0000007c2e0f7812 */ /* 0x000fe200078ec0ff */
[----:B------:R0:W-:Y:S01]  /*5a80*/  @!P0 STG.E desc[UR22][R16.64], R44 ;  /* 0x0000002c10008986 */ /* 0x0001e2000c101916 */
[----:B--2---:R-:W-:Y:S01]  /*5a90*/  @!P0 IADD3 R41, P1, PT, R4, R41, RZ ;  /* 0x0000002904298210 */ /* 0x004fe20007f3e0ff */
[----:B------:R-:W-:Y:S01]  /*5aa0*/  IMAD.IADD R21, R6, 0x1, R21 ;  /* 0x0000000106157824 */ /* 0x000fe200078e0215 */
[----:B------:R-:W-:-:S02]  /*5ab0*/  PRMT R36, R36, 0x5410, R35 ;  /* 0x0000541024247816 */ /* 0x000fc40000000023 */
[----:B------:R-:W-:Y:S02]  /*5ac0*/  IADD3 R26, PT, PT, -R26, R39, RZ ;  /* 0x000000271a1a7210 */ /* 0x000fe40007ffe1ff */
[----:B------:R-:W-:Y:S01]  /*5ad0*/  LOP3.LUT R35, R33, 0x7c, RZ, 0xc0, !PT ;  /* 0x0000007c21237812 */ /* 0x000fe200078ec0ff */
[----:B------:R-:W-:Y:S01]  /*5ae0*/  STS [R21], R36 ;  /* 0x0000002415007388 */ /* 0x000fe20000000800 */
[----:B------:R-:W-:Y:S02]  /*5af0*/  IADD3 R15, PT, PT, R6, R15, RZ ;  /* 0x0000000f060f7210 */ /* 0x000fe40007ffe0ff */
[----:B------:R-:W-:Y:S01]  /*5b00*/  SHF.L.U32 R26, R26, 0x2, RZ ;  /* 0x000000021a1a7819 */ /* 0x000fe200000006ff */
[----:B0-----:R-:W-:Y:S01]  /*5b10*/  FMUL R17, R14, UR13 ;  /* 0x0000000d0e117c20 */ /* 0x001fe20008400000 */
[----:B------:R-:W-:Y:S01]  /*5b20*/  @!P0 IADD3.X R16, PT, PT, R23, UR33, RZ, P1, !PT ;  /* 0x0000002117108c10 */ /* 0x000fe20008ffe4ff */
[----:B------:R0:W-:Y:S01]  /*5b30*/  STS [R15], R28 ;  /* 0x0000001c0f007388 */ /* 0x0001e20000000800 */
[----:B------:R-:W-:-:S02]  /*5b40*/  @!P0 LEA R48, P1, R41, UR8, 0x2 ;  /* 0x0000000829308c11 */ /* 0x000fc4000f8210ff */
[----:B------:R-:W-:Y:S02]  /*5b50*/  LOP3.LUT R33, R26, 0x7c, RZ, 0xc0, !PT ;  /* 0x0000007c1a217812 */ /* 0x000fe400078ec0ff */
[----:B------:R-:W-:Y:S01]  /*5b60*/  @!P0 LEA.HI.X R49, R41, UR9, R16, 0x2, P1 ;  /* 0x0000000929318c11 */ /* 0x000fe200088f1410 */
[----:B------:R-:W-:Y:S01]  /*5b70*/  IMAD.IADD R16, R6, 0x1, R35 ;  /* 0x0000000106107824 */ /* 0x000fe200078e0223 */
[----:B------:R-:W-:Y:S01]  /*5b80*/  PRMT R35, R3, 0x5410, R2 ;  /* 0x0000541003237816 */ /* 0x000fe20000000002 */
[----:B------:R-:W-:Y:S01]  /*5b90*/  FMUL R2, R20, UR13 ;  /* 0x0000000d14027c20 */ /* 0x000fe20008400000 */
[----:B------:R-:W-:Y:S01]  /*5ba0*/  F2FP.BF16.F32.PACK_AB R26, RZ, R8 ;  /* 0x00000008ff1a723e */ /* 0x000fe200000010ff */
[----:B------:R-:W-:Y:S01]  /*5bb0*/  FMUL R3, R19, UR13 ;  /* 0x0000000d13037c20 */ /* 0x000fe20008400000 */
[----:B------:R-:W-:Y:S01]  /*5bc0*/  F2FP.BF16.F32.PACK_AB R17, RZ, R17 ;  /* 0x00000011ff11723e */ /* 0x000fe200000010ff */
[----:B------:R1:W-:Y:S01]  /*5bd0*/  STS [R16], R35 ;  /* 0x0000002310007388 */ /* 0x0003e20000000800 */
[----:B0-----:R-:W-:-:S02]  /*5be0*/  @!P0 LEA R28, P1, R4, UR12, 0x2 ;  /* 0x0000000c041c8c11 */ /* 0x001fc4000f8210ff */
[----:B------:R-:W-:Y:S02]  /*5bf0*/  IADD3 R8, PT, PT, R6, R33, RZ ;  /* 0x0000002106087210 */ /* 0x000fe40007ffe0ff */
[----:B------:R-:W-:Y:S02]  /*5c00*/  PRMT R44, R44, 0x5410, R26 ;  /* 0x000054102c2c7816 */ /* 0x000fe4000000001a */
[C---:B----4-:R-:W-:Y:S02]  /*5c10*/  @!P0 IADD3 R33, P2, PT, R4.reuse, R29, RZ ;  /* 0x0000001d04218210 */ /* 0x050fe40007f5e0ff */
[----:B------:R-:W-:Y:S01]  /*5c20*/  @!P0 LEA.HI.X R29, R4, UR6, R23, 0x2, P1 ;  /* 0x00000006041d8c11 */ /* 0x000fe200088f1417 */
[----:B------:R-:W-:Y:S01]  /*5c30*/  FMUL R4, R43, UR13 ;  /* 0x0000000d2b047c20 */ /* 0x000fe20008400000 */
[----:B-1----:R-:W-:Y:S01]  /*5c40*/  @!P0 PRMT R35, R26, 0x5410, R17 ;  /* 0x000054101a238816 */ /* 0x002fe20000000011 */
[----:B------:R-:W-:Y:S01]  /*5c50*/  FMUL R26, R7, UR13 ;  /* 0x0000000d071a7c20 */ /* 0x000fe20008400000 */
[----:B------:R-:W-:Y:S01]  /*5c60*/  @!P0 IADD3.X R36, PT, PT, R23, UR33, RZ, P2, !PT ;  /* 0x0000002117248c10 */ /* 0x000fe200097fe4ff */
[----:B------:R0:W-:Y:S01]  /*5c70*/  STS [R8], R44 ;  /* 0x0000002c08007388 */ /* 0x0001e20000000800 */
[----:B------:R-:W-:-:S02]  /*5c80*/  F2FP.BF16.F32.PACK_AB R2, RZ, R2 ;  /* 0x00000002ff02723e */ /* 0x000fc400000010ff */
[----:B------:R-:W-:Y:S01]  /*5c90*/  F2FP.BF16.F32.PACK_AB R26, RZ, R26 ;  /* 0x0000001aff1a723e */ /* 0x000fe200000010ff */
[----:B------:R1:W-:Y:S01]  /*5ca0*/  @!P0 STG.E desc[UR22][R48.64], R35 ;  /* 0x0000002330008986 */ /* 0x0003e2000c101916 */
[----:B------:R-:W-:Y:S02]  /*5cb0*/  F2FP.BF16.F32.PACK_AB R23, RZ, R3 ;  /* 0x00000003ff17723e */ /* 0x000fe400000010ff */
[C---:B------:R-:W-:Y:S02]  /*5cc0*/  @!P0 LEA R46, P1, R33.reuse, UR12, 0x2 ;  /* 0x0000000c212e8c11 */ /* 0x040fe4000f8210ff */
[----:B------:R-:W-:Y:S02]  /*5cd0*/  F2FP.BF16.F32.PACK_AB R3, RZ, R4 ;  /* 0x00000004ff03723e */ /* 0x000fe400000010ff */
[----:B------:R-:W-:Y:S02]  /*5ce0*/  @!P0 PRMT R26, R26, 0x5410, R2 ;  /* 0x000054101a1a8816 */ /* 0x000fe40000000002 */
[----:B------:R-:W-:-:S02]  /*5cf0*/  @!P0 LEA.HI.X R47, R33, UR6, R36, 0x2, P1 ;  /* 0x00000006212f8c11 */ /* 0x000fc400088f1424 */
[----:B------:R-:W-:Y:S01]  /*5d00*/  @!P0 PRMT R23, R23, 0x5410, R3 ;  /* 0x0000541017178816 */ /* 0x000fe20000000003 */
[----:B------:R1:W-:Y:S01]  /*5d10*/  @!P0 STG.E desc[UR22][R28.64], R26 ;  /* 0x0000001a1c008986 */ /* 0x0003e2000c101916 */
[----:B------:R-:W-:Y:S02]  /*5d20*/  SHF.R.U32.HI R4, RZ, 0x5, R39 ;  /* 0x00000005ff047819 */ /* 0x000fe40000011627 */
[----:B------:R-:W-:Y:S01]  /*5d30*/  FMNMX R14, |R14|, R45, !PT ;  /* 0x0000002d0e0e7209 */ /* 0x000fe20007800200 */
[----:B------:R1:W-:Y:S01]  /*5d40*/  @!P0 STG.E desc[UR22][R46.64], R23 ;  /* 0x000000172e008986 */ /* 0x0003e2000c101916 */
[----:B------:R-:W-:Y:S01]  /*5d50*/  BAR.SYNC.DEFER_BLOCKING 0x0 ;  /* 0x0000000000007b1d */ /* 0x000fe20000010000 */
[----:B------:R-:W-:Y:S01]  /*5d60*/  ISETP.LT.U32.AND P0, PT, R40, UR14, PT ;  /* 0x0000000e28007c0c */ /* 0x000fe2000bf01070 */
[----:B0-----:R-:W-:Y:S01]  /*5d70*/  IMAD.SHL.U32 R44, R4, 0x8, RZ ;  /* 0x00000008042c7824 */ /* 0x001fe200078e00ff */
[----:B------:R-:W-:Y:S02]  /*5d80*/  FMNMX R14, |R7|, R14, !PT ;  /* 0x0000000e070e7209 */ /* 0x000fe40007800200 */
[----:B------:R-:W-:Y:S01]  /*5d90*/  PRMT R25, R25, 0x5410, R17 ;  /* 0x0000541019197816 */ /* 0x000fe20000000011 */
[----:B------:R-:W-:Y:S01]  /*5da0*/  IMAD R7, R44, UR31, RZ ;  /* 0x0000001f2c077c24 */ /* 0x000fe2000f8e02ff */
[----:B------:R-:W-:Y:S01]  /*5db0*/  FMNMX3 R20, |R20|, R14, |R19|, !PT ;  /* 0x0000000e14147276 */ /* 0x000fe20007800613 */
[----:B------:R-:W-:Y:S01]  /*5dc0*/  IMAD.WIDE.U32 R44, R44, UR32, RZ ;  /* 0x000000202c2c7c25 */ /* 0x000fe2000f8e00ff */
[----:B------:R-:W-:-:S02]  /*5dd0*/  IADD3 R19, PT, PT, -R40, UR14, RZ ;  /* 0x0000000e28137c10 */ /* 0x000fc4000fffe1ff */
[----:B------:R-:W-:Y:S01]  /*5de0*/  FMNMX R43, |R43|, R20, !PT ;  /* 0x000000142b2b7209 */ /* 0x000fe20007800200 */
[----:B------:R-:W-:Y:S01]  /*5df0*/  IMAD.MOV.U32 R14, RZ, RZ, R44 ;  /* 0x000000ffff0e7224 */ /* 0x000fe200078e002c */
[----:B------:R-:W-:Y:S02]  /*5e00*/  IADD3 R7, PT, PT, R45, R7, RZ ;  /* 0x000000072d077210 */ /* 0x000fe40007ffe0ff */
[----:B------:R-:W-:Y:S02]  /*5e10*/  IADD3 R42, PT, PT, R42, UR14, RZ ;  /* 0x0000000e2a2a7c10 */ /* 0x000fe4000fffe0ff */
[----:B------:R-:W-:Y:S01]  /*5e20*/  PRMT R17, R2, 0x5410, R3 ;  /* 0x0000541002117816 */ /* 0x000fe20000000003 */
[----:B-1-3--:R-:W-:Y:S06]  /*5e30*/  @!P0 BRA `(.L_x_2655) ;  /* 0x0000000400988947 */ /* 0x00afec0003800000 */
        /* <DEDUP_REMOVED lines=17> */
.L_x_2658:
[----:B------:R-:W-:Y:S01]  /*5f50*/  LOP3.LUT R29, R41, 0x1f, RZ, 0xc0, !PT ;  /* 0x0000001f291d7812 */ /* 0x000fe200078ec0ff */
[----:B------:R-:W-:Y:S01]  /*5f60*/  VIADD R33, R33, 0x4 ;  /* 0x0000000421217836 */ /* 0x000fe20000000000 */
[----:B------:R-:W-:Y:S02]  /*5f70*/  IADD3 R45, PT, PT, R41, -0x1, RZ ;  /* 0xffffffff292d7810 */ /* 0x000fe40007ffe0ff */
[----:B------:R-:W-:Y:S02]  /*5f80*/  ISETP.GE.U32.AND P2, PT, R29, UR7, PT ;  /* 0x000000071d007c0c */ /* 0x000fe4000bf46070 */
[----:B------:R-:W-:-:S04]  /*5f90*/  LOP3.LUT R45, R45, 0x1f, RZ, 0xc0, !PT ;  /* 0x0000001f2d2d7812 */ /* 0x000fc800078ec0ff */
[----:B------:R-:W-:-:S07]  /*5fa0*/  ISETP.GE.U32.AND P1, PT, R45, UR7, PT ;  /* 0x000000072d007c0c */ /* 0x000fce000bf26070 */
[----:B------:R-:W0:Y:S01]  /*5fb0*/  @!P2 LDS R48, [R28+-0x8] ;  /* 0xfffff8001c30a984 */ /* 0x000e220000000800 */
[----:B------:R-:W-:-:S05]  /*5fc0*/  @!P2 IADD3 R29, P3, PT, R29, R20, RZ ;  /* 0x000000141d1da210 */ /* 0x000fca0007f7e0ff */
[----:B-1----:R-:W1:Y:S01]  /*5fd0*/  @!P1 LDS R35, [R28+-0x4] ;  /* 0xfffffc001c239984 */ /* 0x002e620000000800 */
[----:B------:R-:W-:Y:S01]  /*5fe0*/  @!P2 IMAD.X R36, RZ, RZ, R44, P3 ;  /* 0x000000ffff24a224 */ /* 0x000fe200018e062c */
[----:B------:R-:W-:-:S04]  /*5ff0*/  @!P2 LEA R50, P3, R29, UR10, 0x2 ;  /* 0x0000000a1d32ac11 */ /* 0x000fc8000f8610ff */
[----:B------:R-:W-:Y:S02]  /*6000*/  @!P2 LEA.HI.X R51, R29, UR11, R36, 0x2, P3 ;  /* 0x0000000b1d33ac11 */ /* 0x000fe400098f1424 */
[----:B------:R-:W-:Y:S02]  /*6010*/  IADD3 R36, P3, PT, R20, UR4, RZ ;  /* 0x0000000414247c10 */ /* 0x000fe4000ff7e0ff */
[----:B------:R-:W-:Y:S02]  /*6020*/  IADD3 R29, PT, PT, R41, 0x1e, RZ ;  /* 0x0000001e291d7810 */ /* 0x000fe40007ffe0ff */
[----:B------:R-:W-:Y:S02]  /*6030*/  IADD3.X R20, PT, PT, R44, UR5, RZ, P3, !PT ;  /* 0x000000052c147c10 */ /* 0x000fe40009ffe4ff */
[----:B------:R-:W-:Y:S02]  /*6040*/  @!P1 IADD3 R44, P3, PT, R45, R36, RZ ;  /* 0x000000242d2c9210 */ /* 0x000fe40007f7e0ff */
[----:B------:R-:W-:-:S02]  /*6050*/  IADD3 R41, PT, PT, R41, 0x1d, RZ ;  /* 0x0000001d29297810 */ /* 0x000fc40007ffe0ff */
[----:B------:R-:W-:Y:S01]  /*6060*/  LOP3.LUT R29, R29, 0x1f, RZ, 0xc0, !PT ;  /* 0x0000001f1d1d7812 */ /* 0x000fe200078ec0ff */
[----:B------:R-:W-:Y:S01]  /*6070*/  @!P1 IMAD.X R45, RZ, RZ, R20, P3 ;  /* 0x000000ffff2d9224 */ /* 0x000fe200018e0614 */
[C---:B------:R-:W-:Y:S02]  /*6080*/  @!P1 LEA R46, P3, R44.reuse, UR10, 0x2 ;  /* 0x0000000a2c2e9c11 */ /* 0x040fe4000f8610ff */
[----:B------:R-:W-:Y:S02]  /*6090*/  LOP3.LUT R41, R41, 0x1f, RZ, 0xc0, !PT ;  /* 0x0000001f29297812 */ /* 0x000fe400078ec0ff */
[----:B------:R-:W-:Y:S02]  /*60a0*/  @!P1 LEA.HI.X R47, R44, UR11, R45, 0x2, P3 ;  /* 0x0000000b2c2f9c11 */ /* 0x000fe400098f142d */
[----:B------:R-:W-:Y:S01]  /*60b0*/  ISETP.GE.U32.AND P3, PT, R41, UR7, PT ;  /* 0x0000000729007c0c */ /* 0x000fe2000bf66070 */
[----:B0-----:R0:W-:Y:S01]  /*60c0*/  @!P2 STG.E desc[UR22][R50.64], R48 ;  /* 0x000000303200a986 */ /* 0x0011e2000c101916 */
[----:B------:R-:W-:-:S03]  /*60d0*/  ISETP.GE.U32.AND P2, PT, R29, UR7, PT ;  /* 0x000000071d007c0c */ /* 0x000fc6000bf46070 */
[----:B-1----:R-:W-:Y:S01]  /*60e0*/  @!P1 STG.E desc[UR22][R46.64], R35 ;  /* 0x000000232e009986 */ /* 0x002fe2000c101916 */
[----:B0-----:R-:W-:-:S09]  /*60f0*/  IADD3 R48, P1, PT, R36, UR4, RZ ;  /* 0x0000000424307c10 */ /* 0x001fd2000ff3e0ff */
[----:B------:R-:W0:Y:S01]  /*6100*/  @!P2 LDS R44, [R28] ;  /* 0x000000001c2ca984 */ /* 0x000e220000000800 */
[----:B------:R-:W-:-:S03]  /*6110*/  IADD3.X R20, PT, PT, R20, UR5, RZ, P1, !PT ;  /* 0x0000000514147c10 */ /* 0x000fc60008ffe4ff */
[----:B------:R1:W2:Y:S01]  /*6120*/  @!P3 LDS R36, [R28+0x4] ;  /* 0x000004001c24b984 */ /* 0x0002a20000000800 */
[----:B------:R-:W-:-:S05]  /*6130*/  @!P2 IADD3 R29, P1, PT, R29, R48, RZ ;  /* 0x000000301d1da210 */ /* 0x000fca0007f3e0ff */
[----:B------:R-:W-:Y:S01]  /*6140*/  @!P2 IMAD.X R50, RZ, RZ, R20, P1 ;  /* 0x000000ffff32a224 */ /* 0x000fe200008e0614 */
[----:B------:R-:W-:Y:S01]  /*6150*/  @!P2 LEA R52, P1, R29, UR10, 0x2 ;  /* 0x0000000a1d34ac11 */ /* 0x000fe2000f8210ff */
[----:B-1----:R-:W-:-:S03]  /*6160*/  VIADD R28, R28, 0x10 ;  /* 0x000000101c1c7836 */ /* 0x002fc60000000000 */
[----:B------:R-:W-:Y:S02]  /*6170*/  @!P2 LEA.HI.X R53, R29, UR11, R50, 0x2, P1 ;  /* 0x0000000b1d35ac11 */ /* 0x000fe400088f1432 */
[----:B------:R-:W-:-:S04]  /*6180*/  IADD3 R48, P1, PT, R48, UR4, RZ ;  /* 0x0000000430307c10 */ /* 0x000fc8000ff3e0ff */
[----:B------:R-:W-:Y:S02]  /*6190*/  IADD3.X R29, PT, PT, R20, UR5, RZ, P1, !PT ;  /* 0x00000005141d7c10 */ /* 0x000fe40008ffe4ff */
[C---:B------:R-:W-:Y:S02]  /*61a0*/  @!P3 IADD3 R20, P1, PT, R41.reuse, R48, RZ ;  /* 0x000000302914b210 */ /* 0x040fe40007f3e0ff */
[----:B------:R-:W-:Y:S02]  /*61b0*/  IADD3 R41, PT, PT, R41, 0x1f, RZ ;  /* 0x0000001f29297810 */ /* 0x000fe40007ffe0ff */
[----:B------:R-:W-:Y:S02]  /*61c0*/  @!P3 IADD3.X R35, PT, PT, RZ, R29, RZ, P1, !PT ;  /* 0x0000001dff23b210 */ /* 0x000fe40000ffe4ff */
[----:B------:R-:W-:-:S04]  /*61d0*/  @!P3 LEA R46, P1, R20, UR10, 0x2 ;  /* 0x0000000a142ebc11 */ /* 0x000fc8000f8210ff */
[----:B------:R-:W-:Y:S02]  /*61e0*/  @!P3 LEA.HI.X R47, R20, UR11, R35, 0x2, P1 ;  /* 0x0000000b142fbc11 */ /* 0x000fe400088f1423 */
[----:B------:R-:W-:Y:S01]  /*61f0*/  IADD3 R20, P1, PT, R48, UR4, RZ ;  /* 0x0000000430147c10 */ /* 0x000fe2000ff3e0ff */
[----:B0-----:R0:W-:Y:S01]  /*6200*/  @!P2 STG.E desc[UR22][R52.64], R44 ;  /* 0x0000002c3400a986 */ /* 0x0011e2000c101916 */
[----:B------:R-:W-:-:S03]  /*6210*/  ISETP.NE.AND P2, PT, R33, RZ, PT ;  /* 0x000000ff2100720c */ /* 0x000fc60003f45270 */
[----:B--2---:R1:W-:Y:S01]  /*6220*/  @!P3 STG.E desc[UR22][R46.64], R36 ;  /* 0x000000242e00b986 */ /* 0x0043e2000c101916 */
[----:B0-----:R-:W-:-:S09]  /*6230*/  IADD3.X R44, PT, PT, R29, UR5, RZ, P1, !PT ;  /* 0x000000051d2c7c10 */ /* 0x001fd20008ffe4ff */
[----:B------:R-:W-:Y:S05]  /*6240*/  @P2 BRA `(.L_x_2658) ;  /* 0xfffffffc00402947 */ /* 0x000fea000383ffff */
.L_x_2657:
[----:B------:R-:W-:Y:S05]  /*6250*/  BSYNC.RECONVERGENT B1 ;  /* 0x0000000000017941 */ /* 0x000fea0003800200 */
.L_x_2656:
[----:B------:R-:W-:Y:S05]  /*6260*/  @!P0 BRA `(.L_x_2655) ;  /* 0x00000000008c8947 */ /* 0x000fea0003800000 */
[----:B------:R-:W-:Y:S01]  /*6270*/  LOP3.LUT R29, R41, 0x1f, RZ, 0xc0, !PT ;  /* 0x0000001f291d7812 */ /* 0x000fe200078ec0ff */
[----:B------:R-:W0:Y:S01]  /*6280*/  LDCU UR6, c[0x0][0x3c4] ;  /* 0x00007880ff0677ac */ /* 0x000e220008000800 */
[----:B------:R-:W-:Y:S02]  /*6290*/  IADD3 R33, PT, PT, R40, R3, RZ ;  /* 0x0000000328217210 */ /* 0x000fe40007ffe0ff */
[----:B------:R-:W-:-:S03]  /*62a0*/  ISETP.GE.U32.AND P0, PT, R29, UR7, PT ;  /* 0x000000071d007c0c */ /* 0x000fc6000bf06070 */
[----:B------:R-:W-:-:S10]  /*62b0*/  IMAD R33, R33, 0x4, R6 ;  /* 0x0000000421217824 */ /* 0x000fd400078e0206 */
[----:B------:R-:W2:Y:S01]  /*62c0*/  @!P0 LDS R35, [R33] ;  /* 0x0000000021238984 */ /* 0x000ea20000000800 */
[----:B------:R-:W-:-:S04]  /*62d0*/  @!P0 IADD3 R3, P1, PT, R29, R20, RZ ;  /* 0x000000141d038210 */ /* 0x000fc80007f3e0ff */
[----:B-1----:R-:W-:Y:S02]  /*62e0*/  @!P0 IADD3.X R36, PT, PT, RZ, R44, RZ, P1, !PT ;  /* 0x0000002cff248210 */ /* 0x002fe40000ffe4ff */
[----:B------:R-:W-:-:S04]  /*62f0*/  @!P0 LEA R28, P1, R3, UR10, 0x2 ;  /* 0x0000000a031c8c11 */ /* 0x000fc8000f8210ff */
[----:B------:R-:W-:Y:S02]  /*6300*/  @!P0 LEA.HI.X R29, R3, UR11, R36, 0x2, P1 ;  /* 0x0000000b031d8c11 */ /* 0x000fe400088f1424 */
[----:B------:R-:W-:-:S04]  /*6310*/  IADD3 R3, P1, PT, R20, UR4, RZ ;  /* 0x0000000414037c10 */ /* 0x000fc8000ff3e0ff */
[----:B0-----:R-:W-:Y:S01]  /*6320*/  IADD3.X R20, PT, PT, R44, UR6, RZ, P1, !PT ;  /* 0x000000062c147c10 */ /* 0x001fe20008ffe4ff */
[----:B--2---:R0:W-:Y:S01]  /*6330*/  @!P0 STG.E desc[UR22][R28.64], R35 ;  /* 0x000000231c008986 */ /* 0x0041e2000c101916 */
[----:B------:R-:W-:-:S13]  /*6340*/  ISETP.NE.AND P0, PT, R2, 0x1, PT ;  /* 0x000000010200780c */ /* 0x000fda0003f05270 */
[----:B0-----:R-:W-:Y:S05]  /*6350*/  @!P0 BRA `(.L_x_2655) ;  /* 0x0000000000508947 */ /* 0x001fea0003800000 */
        /* <DEDUP_REMOVED lines=20> */
.L_x_2655:
[----:B------:R-:W-:Y:S05]  /*64a0*/  BSYNC.RECONVERGENT B0 ;  /* 0x0000000000007941 */ /* 0x000fea0003800200 */
.L_x_2654:
[----:B0-----:R-:W0:Y:S01]  /*64b0*/  LDC.64 R2, c[0x0][0x3b8] ;  /* 0x0000ee00ff027b82 */ /* 0x001e220000000a00 */
[----:B------:R-:W2:Y:S01]  /*64c0*/  LDCU.64 UR8, c[0x0][0x3c0] ;  /* 0x00007800ff0877ac */ /* 0x000ea20008000a00 */
[----:B------:R-:W-:Y:S01]  /*64d0*/  PRMT R29, R0, 0x5410, R5 ;  /* 0x00005410001d7816 */ /* 0x000fe20000000005 */
[----:B------:R-:W-:Y:S05]  /*64e0*/  BSSY.RECONVERGENT B0, `(.L_x_2659) ;  /* 0x0000075000007945 */ /* 0x000fea0003800200 */
[----:B------:R-:W-:Y:S01]  /*64f0*/  BAR.SYNC.DEFER_BLOCKING 0x0 ;  /* 0x0000000000007b1d */ /* 0x000fe20000010000 */
[----:B------:R-:W-:Y:S02]  /*6500*/  ISETP.LT.U32.AND P1, PT, R40, UR14, PT ;  /* 0x0000000e28007c0c */ /* 0x000fe4000bf21070 */
[----:B------:R-:W-:-:S02]  /*6510*/  PRMT R34, R34, 0x5410, R32 ;  /* 0x0000541022227816 */ /* 0x000fc40000000020 */
[----:B------:R-:W-:Y:S02]  /*6520*/  PRMT R24, R27, 0x5410, R24 ;  /* 0x000054101b187816 */ /* 0x000fe40000000018 */
[----:B------:R-:W-:Y:S02]  /*6530*/  PRMT R23, R26, 0x5410, R23 ;  /* 0x000054101a177816 */ /* 0x000fe40000000017 */
[----:B--2---:R-:W-:-:S05]  /*6540*/  MOV R0, UR9 ;  /* 0x0000000900007c02 */ /* 0x004fca0008000f00 */
[----:B0-----:R-:W-:Y:S02]  /*6550*/  IMAD R20, R0, R2, RZ ;  /* 0x0000000200147224 */ /* 0x001fe400078e02ff */
[----:B------:R-:W-:Y:S01]  /*6560*/  IMAD.WIDE.U32 R26, R2, UR8, RZ ;  /* 0x00000008021a7c25 */ /* 0x000fe2000f8e00ff */
[----:B------:R0:W-:Y:S03]  /*6570*/  STS [R21], R34 ;  /* 0x0000002215007388 */ /* 0x0001e60000000800 */
[----:B------:R-:W-:Y:S01]  /*6580*/  IMAD R3, R3, UR8, R20 ;  /* 0x0000000803037c24 */ /* 0x000fe2000f8e0214 */
[----:B------:R-:W-:Y:S01]  /*6590*/  LEA R5, P0, R26, UR10, 0x1 ;  /* 0x0000000a1a057c11 */ /* 0x000fe2000f8008ff */
[----:B------:R0:W-:Y:S02]  /*65a0*/  STS [R15], R24 ;  /* 0x000000180f007388 */ /* 0x0001e40000000800 */
[----:B------:R-:W-:-:S02]  /*65b0*/  IMAD.IADD R3, R27, 0x1, R3 ;  /* 0x000000011b037824 */ /* 0x000fc400078e0203 */
[----:B------:R0:W-:Y:S03]  /*65c0*/  STS [R16], R29 ;  /* 0x0000001d10007388 */ /* 0x0001e60000000800 */
[----:B------:R-:W-:Y:S01]  /*65d0*/  LEA.HI.X R20, R26, UR11, R3, 0x1, P0 ;  /* 0x0000000b1a147c11 */ /* 0x000fe200080f0c03 */
[----:B------:R0:W-:Y:S01]  /*65e0*/  STS [R8], R23 ;  /* 0x0000001708007388 */ /* 0x0001e20000000800 */
[----:B------:R-:W-:Y:S06]  /*65f0*/  BAR.SYNC.DEFER_BLOCKING 0x0 ;  /* 0x0000000000007b1d */ /* 0x000fec0000010000 */
[----:B------:R-:W-:Y:S05]  /*6600*/  @!P1 BRA `(.L_x_2660) ;  /* 0x0000000400889947 */ /* 0x000fea0003800000 */
[----:B------:R-:W-:Y:S01]  /*6610*/  ISETP.GE.U32.AND P1, PT, R42, 0x3, PT ;  /* 0x000000032a00780c */ /* 0x000fe20003f26070 */
[----:B------:R-:W-:Y:S01]  /*6620*/  BSSY.RECONVERGENT B1, `(.L_x_2661) ;  /* 0x000003d000017945 */ /* 0x000fe20003800200 */
[----:B0-----:R-:W-:Y:S01]  /*6630*/  MOV R24, UR14 ;  /* 0x0000000e00187c02 */ /* 0x001fe20008000f00 */
[----:B------:R-:W-:Y:S01]  /*6640*/  IMAD.MOV.U32 R23, RZ, RZ, RZ ;  /* 0x000000ffff177224 */ /* 0x000fe200078e00ff */
[----:B------:R-:W-:Y:S02]  /*6650*/  MOV R34, R38 ;  /* 0x0000002600227202 */ /* 0x000fe40000000f00 */
[----:B------:R-:W-:-:S04]  /*6660*/  LOP3.LUT R24, R24, 0x3, RZ, 0xc0, !PT ;  /* 0x0000000318187812 */ /* 0x000fc800078ec0ff */
[----:B------:R-:W-:-:S03]  /*6670*/  ISETP.NE.AND P0, PT, R24, RZ, PT ;  /* 0x000000ff1800720c */ /* 0x000fc60003f05270 */
[----:B------:R-:W-:Y:S10]  /*6680*/  @!P1 BRA `(.L_x_2662) ;  /* 0x0000000000d89947 */ /* 0x000ff40003800000 */
[----:B------:R-:W0:Y:S01]  /*6690*/  LDC R0, c[0x0][0x3c4] ;  /* 0x0000f100ff007b82 */ /* 0x000e220000000800 */
[----:B------:R-:W-:Y:S01]  /*66a0*/  IMAD R3, R4, 0x10, R11 ;  /* 0x0000001004037824 */ /* 0x000fe200078e020b */
[----:B------:R-:W-:Y:S01]  /*66b0*/  IADD3 R23, PT, PT, R19, -R24, RZ ;  /* 0x8000001813177210 */ /* 0x000fe20007ffe0ff */
[----:B------:R-:W-:-:S03]  /*66c0*/  IMAD.MOV.U32 R34, RZ, RZ, R38 ;  /* 0x000000ffff227224 */ /* 0x000fc600078e0026 */
[----:B------:R-:W-:Y:S02]  /*66d0*/  IADD3 R32, PT, PT, R3, 0x8, R22 ;  /* 0x0000000803207810 */ /* 0x000fe40007ffe016 */
[----:B------:R-:W-:-:S07]  /*66e0*/  IADD3 R33, PT, PT, -R23, RZ, RZ ;  /* 0x000000ff17217210 */ /* 0x000fce0007ffe1ff */
.L_x_2663:
[C---:B------:R-:W-:Y:S01]  /*66f0*/  LOP3.LUT R3, R34.reuse, 0x1f, RZ, 0xc0, !PT ;  /* 0x0000001f22037812 */ /* 0x040fe200078ec0ff */
[----:B------:R-:W-:Y:S02]  /*6700*/  VIADD R27, R34, 0xffffffff ;  /* 0xffffffff221b7836 */ /* 0x000fe40000000000 */
[----:B------:R-:W-:Y:S01]  /*6710*/  VIADD R33, R33, 0x4 ;  /* 0x0000000421217836 */ /* 0x000fe20000000000 */
[----:B------:R-:W-:Y:S02]  /*6720*/  ISETP.GE.U32.AND P4, PT, R3, UR7, PT ;  /* 0x0000000703007c0c */ /* 0x000fe4000bf86070 */
[----:B------:R-:W-:-:S04]  /*6730*/  LOP3.LUT R27, R27, 0x1f, RZ, 0xc0, !PT ;  /* 0x0000001f1b1b7812 */ /* 0x000fc800078ec0ff */
[----:B------:R-:W-:-:S07]  /*6740*/  ISETP.GE.U32.AND P1, PT, R27, UR7, PT ;  /* 0x000000071b007c0c */ /* 0x000fce000bf26070 */
[----:B-1----:R-:W1:Y:S01]  /*6750*/  @!P4 LDS R47, [R32+-0x8] ;  /* 0xfffff800202fc984 */ /* 0x002e620000000800 */
[----:B------:R-:W-:-:S04]  /*6760*/  @!P4 IADD3 R3, P2, PT, R3, R14, RZ ;  /* 0x0000000e0303c210 */ /* 0x000fc80007f5e0ff */
[----:B------:R-:W-:Y:S01]  /*6770*/  @!P4 IADD3.X R26, PT, PT, RZ, R7, RZ, P2, !PT ;  /* 0x00000007ff1ac210 */ /* 0x000fe200017fe4ff */
[----:B------:R-:W2:Y:S01]  /*6780*/  @!P1 LDS R35, [R32+-0x4] ;  /* 0xfffffc0020239984 */ /* 0x000ea20000000800 */
[----:B------:R-:W-:-:S04]  /*6790*/  @!P4 LEA R2, P2, R3, R5, 0x2 ;  /* 0x000000050302c211 */ /* 0x000fc800078410ff */
[----:B------:R-:W-:Y:S01]  /*67a0*/  @!P4 LEA.HI.X R3, R3, R20, R26, 0x2, P2 ;  /* 0x000000140303c211 */ /* 0x000fe200010f141a */
[C---:B------:R-:W-:Y:S01]  /*67b0*/  VIADD R26, R34.reuse, 0x1e ;  /* 0x0000001e221a7836 */ /* 0x040fe20000000000 */
[----:B------:R-:W-:-:S04]  /*67c0*/  IADD3 R34, PT, PT, R34, 0x1d, RZ ;  /* 0x0000001d22227810 */ /* 0x000fc80007ffe0ff */
[----:B------:R-:W-:Y:S02]  /*67d0*/  LOP3.LUT R26, R26, 0x1f, RZ, 0xc0, !PT ;  /* 0x0000001f1a1a7812 */ /* 0x000fe400078ec0ff */
[----:B------:R-:W-:Y:S02]  /*67e0*/  LOP3.LUT R34, R34, 0x1f, RZ, 0xc0, !PT ;  /* 0x0000001f22227812 */ /* 0x000fe400078ec0ff */
[----:B------:R-:W-:Y:S02]  /*67f0*/  ISETP.GE.U32.AND P3, PT, R26, UR7, PT ;  /* 0x000000071a007c0c */ /* 0x000fe4000bf66070 */
[----:B------:R-:W-:-:S11]  /*6800*/  ISETP.GE.U32.AND P2, PT, R34, UR7, PT ;  /* 0x0000000722007c0c */ /* 0x000fd6000bf46070 */
[----:B------:R-:W3:Y:S04]  /*6810*/  @!P3 LDS R45, [R32] ;  /* 0x00000000202db984 */ /* 0x000ee80000000800 */
[----:B------:R4:W5:Y:S04]  /*6820*/  @!P2 LDS R41, [R32+0x4] ;  /* 0x000004002029a984 */ /* 0x0009680000000800 */
[----:B-1----:R1:W-:Y:S01]  /*6830*/  @!P4 STG.E desc[UR22][R2.64], R47 ;  /* 0x0000002f0200c986 */ /* 0x0023e2000c101916 */
[----:B------:R-:W-:Y:S02]  /*6840*/  IADD3 R14, P4, PT, R14, UR4, RZ ;  /* 0x000000040e0e7c10 */ /* 0x000fe4000ff9e0ff */
[----:B----4-:R-:W-:-:S03]  /*6850*/  IADD3 R32, PT, PT, R32, 0x10, RZ ;  /* 0x0000001020207810 */ /* 0x010fc60007ffe0ff */
[----:B0-----:R-:W-:Y:S01]  /*6860*/  IMAD.X R49, R7, 0x1, R0, P4 ;  /* 0x0000000107317824 */ /* 0x001fe200020e0600 */
[----:B------:R-:W-:-:S04]  /*6870*/  @!P1 IADD3 R27, P4, PT, R27, R14, RZ ;  /* 0x0000000e1b1b9210 */ /* 0x000fc80007f9e0ff */
[----:B------:R-:W-:Y:S02]  /*6880*/  @!P1 IADD3.X R7, PT, PT, RZ, R49, RZ, P4, !PT ;  /* 0x00000031ff079210 */ /* 0x000fe400027fe4ff */
[----:B------:R-:W-:-:S04]  /*6890*/  @!P1 LEA R28, P4, R27, R5, 0x2 ;  /* 0x000000051b1c9211 */ /* 0x000fc800078810ff */
[----:B------:R-:W-:-:S05]  /*68a0*/  @!P1 LEA.HI.X R29, R27, R20, R7, 0x2, P4 ;  /* 0x000000141b1d9211 */ /* 0x000fca00020f1407 */
[----:B--2---:R2:W-:Y:S01]  /*68b0*/  @!P1 STG.E desc[UR22][R28.64], R35 ;  /* 0x000000231c009986 */ /* 0x0045e2000c101916 */
[----:B-1----:R-:W-:-:S04]  /*68c0*/  IADD3 R3, P1, PT, R14, UR4, RZ ;  /* 0x000000040e037c10 */ /* 0x002fc8000ff3e0ff */
[----:B------:R-:W-:Y:S01]  /*68d0*/  IADD3 R47, P4, PT, R3, UR4, RZ ;  /* 0x00000004032f7c10 */ /* 0x000fe2000ff9e0ff */
[----:B------:R-:W-:Y:S01]  /*68e0*/  IMAD.X R27, R49, 0x1, R0, P1 ;  /* 0x00000001311b7824 */ /* 0x000fe200008e0600 */
[----:B------:R-:W-:-:S04]  /*68f0*/  @!P3 IADD3 R2, P1, PT, R26, R3, RZ ;  /* 0x000000031a02b210 */ /* 0x000fc80007f3e0ff */
[----:B------:R-:W-:Y:S01]  /*6900*/  IADD3.X R7, PT, PT, R27, R0, RZ, P4, !PT ;  /* 0x000000001b077210 */ /* 0x000fe200027fe4ff */
[----:B------:R-:W-:Y:S01]  /*6910*/  @!P3 IMAD.X R27, RZ, RZ, R27, P1 ;  /* 0x000000ffff1bb224 */ /* 0x000fe200008e061b */
[----:B------:R-:W-:Y:S02]  /*6920*/  @!P3 LEA R26, P1, R2, R5, 0x2 ;  /* 0x00000005021ab211 */ /* 0x000fe400078210ff */
[----:B------:R-:W-:Y:S02]  /*6930*/  @!P2 IADD3 R3, P4, PT, R34, R47, RZ ;  /* 0x0000002f2203a210 */ /* 0x000fe40007f9e0ff */
[----:B------:R-:W-:Y:S02]  /*6940*/  @!P3 LEA.HI.X R27, R2, R20, R27, 0x2, P1 ;  /* 0x00000014021bb211 */ /* 0x000fe400008f141b */
[----:B------:R-:W-:Y:S02]  /*6950*/  @!P2 IADD3.X R14, PT, PT, RZ, R7, RZ, P4, !PT ;  /* 0x00000007ff0ea210 */ /* 0x000fe400027fe4ff */
[----:B------:R-:W-:Y:S01]  /*6960*/  @!P2 LEA R2, P1, R3, R5, 0x2 ;  /* 0x000000050302a211 */ /* 0x000fe200078210ff */
[----:B---3--:R2:W-:Y:S01]  /*6970*/  @!P3 STG.E desc[UR22][R26.64], R45 ;  /* 0x0000002d1a00b986 */ /* 0x0085e2000c101916 */
[----:B------:R-:W-:-:S02]  /*6980*/  IADD3 R34, PT, PT, R34, 0x1f, RZ ;  /* 0x0000001f22227810 */ /* 0x000fc40007ffe0ff */
[----:B------:R-:W-:Y:S02]  /*6990*/  @!P2 LEA.HI.X R3, R3, R20, R14, 0x2, P1 ;  /* 0x000000140303a211 */ /* 0x000fe400008f140e */
[----:B------:R-:W-:-:S03]  /*69a0*/  IADD3 R14, P1, PT, R47, UR4, RZ ;  /* 0x000000042f0e7c10 */ /* 0x000fc6000ff3e0ff */
[----:B-----5:R2:W-:Y:S01]  /*69b0*/  @!P2 STG.E desc[UR22][R2.64], R41 ;  /* 0x000000290200a986 */ /* 0x0205e2000c101916 */
[----:B------:R-:W-:Y:S01]  /*69c0*/  ISETP.NE.AND P2, PT, R33, RZ, PT ;  /* 0x000000ff2100720c */ /* 0x000fe20003f45270 */
[----:B------:R-:W-:-:S12]  /*69d0*/  IMAD.X R7, R7, 0x1, R0, P1 ;  /* 0x0000000107077824 */ /* 0x000fd800008e0600 */
[----:B--2---:R-:W-:Y:S05]  /*69e0*/  @P2 BRA `(.L_x_2663) ;  /* 0xfffffffc00402947 */ /* 0x004fea000383ffff */
.L_x_2662:
[----:B------:R-:W-:Y:S05]  /*69f0*/  BSYNC.RECONVERGENT B1 ;  /* 0x0000000000017941 */ /* 0x000fea0003800200 */
.L_x_2661:
[----:B------:R-:W-:Y:S05]  /*6a00*/  @!P0 BRA `(.L_x_2660) ;  /* 0x0000000000888947 */ /* 0x000fea0003800000 */
[----:B------:R-:W-:Y:S01]  /*6a10*/  LOP3.LUT R3, R34, 0x1f, RZ, 0xc0, !PT ;  /* 0x0000001f22037812 */ /* 0x000fe200078ec0ff */
        /* <DEDUP_REMOVED lines=8> */
[----:B------:R-:W-:-:S04]  /*6aa0*/  IADD3 R26, P1, PT, R14, UR4, RZ ;  /* 0x000000040e1a7c10 */ /* 0x000fc8000ff3e0ff */
[----:B------:R-:W-:Y:S01]  /*6ab0*/  IADD3.X R29, PT, PT, R7, R0, RZ, P1, !PT ;  /* 0x00000000071d7210 */ /* 0x000fe20000ffe4ff */
[----:B0-----:R2:W-:Y:S01]  /*6ac0*/  @!P0 STG.E desc[UR22][R2.64], R27 ;  /* 0x0000001b02008986 */ /* 0x0015e2000c101916 */
[----:B------:R-:W-:-:S13]  /*6ad0*/  ISETP.NE.AND P0, PT, R24, 0x1, PT ;  /* 0x000000011800780c */ /* 0x000fda0003f05270 */
[----:B--2---:R-:W-:Y:S05]  /*6ae0*/  @!P0 BRA `(.L_x_2660) ;  /* 0x0000000000508947 */ /* 0x004fea0003800000 */
[----:B------:R-:W-:-:S05]  /*6af0*/  VIADD R2, R34, 0xffffffff ;  /* 0xffffffff22027836 */ /* 0x000fca0000000000 */
[----:B------:R-:W-:-:S04]  /*6b00*/  LOP3.LUT R3, R2, 0x1f, RZ, 0xc0, !PT ;  /* 0x0000001f02037812 */ /* 0x000fc800078ec0ff */
[----:B------:R-:W-:-:S13]  /*6b10*/  ISETP.GE.U32.AND P0, PT, R3, UR7, PT ;  /* 0x0000000703007c0c */ /* 0x000fda000bf06070 */
[----:B------:R-:W0:Y:S01]  /*6b20*/  @!P0 LDS R7, [R23+0x4] ;  /* 0x0000040017078984 */ /* 0x000e220000000800 */
[----:B------:R-:W-:-:S04]  /*6b30*/  @!P0 IADD3 R3, P1, PT, R3, R26, RZ ;  /* 0x0000001a03038210 */ /* 0x000fc80007f3e0ff */
[----:B------:R-:W-:Y:S02]  /*6b40*/  @!P0 IADD3.X R14, PT, PT, RZ, R29, RZ, P1, !PT ;  /* 0x0000001dff0e8210 */ /* 0x000fe40000ffe4ff */
[----:B------:R-:W-:-:S04]  /*6b50*/  @!P0 LEA R2, P1, R3, R5, 0x2 ;  /* 0x0000000503028211 */ /* 0x000fc800078210ff */
[----:B------:R-:W-:-:S05]  /*6b60*/  @!P0 LEA.HI.X R3, R3, R20, R14, 0x2, P1 ;  /* 0x0000001403038211 */ /* 0x000fca00008f140e */
        /* <DEDUP_REMOVED lines=12> */
.L_x_2660:
[----:B------:R-:W-:Y:S05]  /*6c30*/  BSYNC.RECONVERGENT B0 ;  /* 0x0000000000007941 */ /* 0x000fea0003800200 */
.L_x_2659:
[----:B------:R-:W-:Y:S01]  /*6c40*/  BAR.SYNC.DEFER_BLOCKING 0x0 ;  /* 0x0000000000007b1d */ /* 0x000fe20000010000 */
[C---:B------:R-:W-:Y:S02]  /*6c50*/  ISETP.LT.U32.AND P0, PT, R40.reuse, UR14, PT ;  /* 0x0000000e28007c0c */ /* 0x040fe4000bf01070 */
[----:B--2---:R-:W-:-:S03]  /*6c60*/  IADD3 R2, PT, PT, R40, R37, RZ ;  /* 0x0000002528027210 */ /* 0x004fc60007ffe0ff */
[----:B------:R-:W-:Y:S02]  /*6c70*/  BSSY.RECONVERGENT B0, `(.L_x_2664) ;  /* 0x0000071000007945 */ /* 0x000fe40003800200 */
[C---:B------:R-:W-:Y:S02]  /*6c80*/  IMAD R7, R2.reuse, UR31, RZ ;  /* 0x0000001f02077c24 */ /* 0x040fe4000f8e02ff */
[----:B------:R-:W-:-:S04]  /*6c90*/  IMAD.WIDE.U32 R2, R2, UR32, RZ ;  /* 0x0000002002027c25 */ /* 0x000fc8000f8e00ff */
[----:B------:R-:W-:Y:S01]  /*6ca0*/  IMAD.IADD R7, R3, 0x1, R7 ;  /* 0x0000000103077824 */ /* 0x000fe200078e0207 */
[----:B------:R-:W-:Y:S01]  /*6cb0*/  MOV R14, R2 ;  /* 0x00000002000e7202 */ /* 0x000fe20000000f00 */
[----:B------:R2:W-:Y:S04]  /*6cc0*/  STS [R21], R31 ;  /* 0x0000001f15007388 */ /* 0x0005e80000000800 */
[----:B------:R2:W-:Y:S04]  /*6cd0*/  STS [R15], R13 ;  /* 0x0000000d0f007388 */ /* 0x0005e80000000800 */
[----:B------:R2:W-:Y:S04]  /*6ce0*/  STS [R16], R9 ;  /* 0x0000000910007388 */ /* 0x0005e80000000800 */
[----:B------:R2:W-:Y:S01]  /*6cf0*/  STS [R8], R25 ;  /* 0x0000001908007388 */ /* 0x0005e20000000800 */
[----:B------:R-:W-:Y:S06]  /*6d00*/  BAR.SYNC.DEFER_BLOCKING 0x0 ;  /* 0x0000000000007b1d */ /* 0x000fec0000010000 */
[----:B------:R-:W-:Y:S05]  /*6d10*/  @!P0 BRA `(.L_x_2665) ;  /* 0x0000000400988947 */ /* 0x000fea0003800000 */
[----:B------:R-:W-:Y:S01]  /*6d20*/  ISETP.GE.U32.AND P1, PT, R42, 0x3, PT ;  /* 0x000000032a00780c */ /* 0x000fe20003f26070 */
[----:B------:R-:W-:Y:S01]  /*6d30*/  IMAD.U32 R28, RZ, RZ, UR14 ;  /* 0x0000000eff1c7e24 */ /* 0x000fe2000f8e00ff */
[----:B------:R-:W-:Y:S01]  /*6d40*/  BSSY.RECONVERGENT B1, `(.L_x_2666) ;  /* 0x0000040000017945 */ /* 0x000fe20003800200 */
[----:B--2---:R-:W-:Y:S02]  /*6d50*/  HFMA2 R9, -RZ, RZ, 0, 0 ;  /* 0x00000000ff097431 */ /* 0x004fe400000001ff */
[----:B0-----:R-:W-:Y:S01]  /*6d60*/  IMAD.MOV.U32 R29, RZ, RZ, R38 ;  /* 0x000000ffff1d7224 */ /* 0x001fe200078e0026 */
[----:B------:R-:W-:Y:S01]  /*6d70*/  MOV R26, R14 ;  /* 0x0000000e001a7202 */ /* 0x000fe20000000f00 */
[----:B------:R-:W-:Y:S01]  /*6d80*/  IMAD.MOV.U32 R27, RZ, RZ, R7 ;  /* 0x000000ffff1b7224 */ /* 0x000fe200078e0007 */
[----:B------:R-:W-:-:S04]  /*6d90*/  LOP3.LUT R28, R28, 0x3, RZ, 0xc0, !PT ;  /* 0x000000031c1c7812 */ /* 0x000fc800078ec0ff */
[----:B------:R-:W-:Y:S01]  /*6da0*/  ISETP.NE.AND P0, PT, R28, RZ, PT ;  /* 0x000000ff1c00720c */ /* 0x000fe20003f05270 */
[----:B------:R-:W-:-:S12]  /*6db0*/  @!P1 BRA `(.L_x_2667) ;  /* 0x0000000000e09947 */ /* 0x000fd80003800000 */
[----:B------:R-:W0:Y:S01]  /*6dc0*/  LDC R0, c[0x0][0x3c4] ;  /* 0x0000f100ff007b82 */ /* 0x000e220000000800 */
[----:B------:R-:W-:Y:S01]  /*6dd0*/  LEA R13, R4, R11, 0x4 ;  /* 0x0000000b040d7211 */ /* 0x000fe200078e20ff */
[----:B------:R-:W-:Y:S01]  /*6de0*/  IMAD.IADD R9, R19, 0x1, -R28 ;  /* 0x0000000113097824 */ /* 0x000fe200078e0a1c */
[----:B------:R-:W-:Y:S01]  /*6df0*/  MOV R29, R38 ;  /* 0x00000026001d7202 */ /* 0x000fe20000000f00 */
[----:B------:R-:W-:Y:S01]  /*6e00*/  IMAD.MOV.U32 R26, RZ, RZ, R14 ;  /* 0x000000ffff1a7224 */ /* 0x000fe200078e000e */
[----:B------:R-:W-:Y:S01]  /*6e10*/  MOV R27, R7 ;  /* 0x00000007001b7202 */ /* 0x000fe20000000f00 */
[----:B------:R-:W-:Y:S01]  /*6e20*/  IMAD.MOV R23, RZ, RZ, -R9 ;  /* 0x000000ffff177224 */ /* 0x000fe200078e0a09 */
[----:B------:R-:W-:-:S07]  /*6e30*/  IADD3 R13, PT, PT, R13, 0x8, R22 ;  /* 0x000000080d0d7810 */ /* 0x000fce0007ffe016 */
.L_x_2668:
[C---:B---3--:R-:W-:Y:S01]  /*6e40*/  LOP3.LUT R3, R29.reuse, 0x1f, RZ, 0xc0, !PT ;  /* 0x0000001f1d037812 */ /* 0x048fe200078ec0ff */
        /* <DEDUP_REMOVED lines=8> */
[----:B------:R-:W-:Y:S01]  /*6ed0*/  IADD3 R23, PT, PT, R23, 0x4, RZ ;  /* 0x0000000417177810 */ /* 0x000fe20007ffe0ff */
[----:B------:R-:W2:Y:S01]  /*6ee0*/  @!P4 LDS R25, [R13+-0x8] ;  /* 0xfffff8000d19c984 */ /* 0x000ea20000000800 */
[----:B------:R-:W-:Y:S02]  /*6ef0*/  LOP3.LUT R29, R29, 0x1f, RZ, 0xc0, !PT ;  /* 0x0000001f1d1d7812 */ /* 0x000fe400078ec0ff */
[----:B------:R-:W-:Y:S02]  /*6f00*/  @!P4 IADD3 R3, P5, PT, R3, R26, RZ ;  /* 0x0000001a0303c210 */ /* 0x000fe40007fbe0ff */
[----:B------:R-:W-:Y:S01]  /*6f10*/  ISETP.GE.U32.AND P1, PT, R29, UR7, PT ;  /* 0x000000071d007c0c */ /* 0x000fe2000bf26070 */
[----:B------:R-:W3:Y:S02]  /*6f20*/  @!P3 LDS R35, [R13+-0x4] ;  /* 0xfffffc000d23b984 */ /* 0x000ee40000000800 */
[----:B------:R-:W-:Y:S01]  /*6f30*/  @!P4 IMAD.X R34, RZ, RZ, R27, P5 ;  /* 0x000000ffff22c224 */ /* 0x000fe200028e061b */
[C---:B------:R-:W-:Y:S01]  /*6f40*/  @!P4 LEA R2, P5, R3.reuse, UR10, 0x2 ;  /* 0x0000000a0302cc11 */ /* 0x040fe2000f8a10ff */
[----:B------:R-:W4:Y:S03]  /*6f50*/  @!P2 LDS R31, [R13] ;  /* 0x000000000d1fa984 */ /* 0x000f260000000800 */
[----:B------:R-:W-:-:S02]  /*6f60*/  @!P4 LEA.HI.X R3, R3, UR11, R34, 0x2, P5 ;  /* 0x0000000b0303cc11 */ /* 0x000fc4000a8f1422 */
[----:B------:R-:W-:-:S03]  /*6f70*/  IADD3 R37, P5, PT, R26, UR4, RZ ;  /* 0x000000041a257c10 */ /* 0x000fc6000ffbe0ff */
[----:B------:R5:W4:Y:S01]  /*6f80*/  @!P1 LDS R33, [R13+0x4] ;  /* 0x000004000d219984 */ /* 0x000b220000000800 */
[----:B0-----:R-:W-:Y:S02]  /*6f90*/  IADD3.X R41, PT, PT, R27, R0, RZ, P5, !PT ;  /* 0x000000001b297210 */ /* 0x001fe40002ffe4ff */
[----:B------:R-:W-:-:S05]  /*6fa0*/  @!P3 IADD3 R32, P5, PT, R32, R37, RZ ;  /* 0x000000252020b210 */ /* 0x000fca0007fbe0ff */
[----:B------:R-:W-:Y:S01]  /*6fb0*/  @!P3 IMAD.X R27, RZ, RZ, R41, P5 ;  /* 0x000000ffff1bb224 */ /* 0x000fe200028e0629 */
[----:B------:R-:W-:Y:S01]  /*6fc0*/  IADD3 R37, P5, PT, R37, UR4, RZ ;  /* 0x0000000425257c10 */ /* 0x000fe2000ffbe0ff */
[----:B-----5:R-:W-:-:S03]  /*6fd0*/  VIADD R13, R13, 0x10 ;  /* 0x000000100d0d7836 */ /* 0x020fc60000000000 */
[----:B------:R-:W-:Y:S01]  /*6fe0*/  IADD3.X R41, PT, PT, R41, R0, RZ, P5, !PT ;  /* 0x0000000029297210 */ /* 0x000fe20002ffe4ff */
[----:B--2---:R0:W-:Y:S01]  /*6ff0*/  @!P4 STG.E desc[UR22][R2.64], R25 ;  /* 0x000000190200c986 */ /* 0x0041e2000c101916 */
[----:B------:R-:W-:-:S04]  /*7000*/  @!P3 LEA R26, P4, R32, UR10, 0x2 ;  /* 0x0000000a201abc11 */ /* 0x000fc8000f8810ff */
[----:B------:R-:W-:Y:S02]  /*7010*/  @!P3 LEA.HI.X R27, R32, UR11, R27, 0x2, P4 ;  /* 0x0000000b201bbc11 */ /* 0x000fe4000a0f141b */
[----:B------:R-:W-:Y:S02]  /*7020*/  @!P2 IADD3 R34, P4, PT, R24, R37, RZ ;  /* 0x000000251822a210 */ /* 0x000fe40007f9e0ff */
[----:B------:R-:W-:Y:S01]  /*7030*/  IADD3 R32, P5, PT, R37, UR4, RZ ;  /* 0x0000000425207c10 */ /* 0x000fe2000ffbe0ff */
[----:B---3--:R2:W-:Y:S01]  /*7040*/  @!P3 STG.E desc[UR22][R26.64], R35 ;  /* 0x000000231a00b986 */ /* 0x0085e2000c101916 */
[C---:B------:R-:W-:Y:S02]  /*7050*/  @!P2 LEA R24, P3, R34.reuse, UR10, 0x2 ;  /* 0x0000000a2218ac11 */ /* 0x040fe4000f8610ff */
[----:B0-----:R-:W-:Y:S01]  /*7060*/  @!P2 IADD3.X R25, PT, PT, RZ, R41, RZ, P4, !PT ;  /* 0x00000029ff19a210 */ /* 0x001fe200027fe4ff */
[----:B------:R-:W-:Y:S01]  /*7070*/  IMAD.X R37, R41, 0x1, R0, P5 ;  /* 0x0000000129257824 */ /* 0x000fe200028e0600 */
[C---:B-1----:R-:W-:Y:S01]  /*7080*/  @!P1 IADD3 R36, P5, PT, R29.reuse, R32, RZ ;  /* 0x000000201d249210 */ /* 0x042fe20007fbe0ff */
[----:B------:R-:W-:Y:S01]  /*7090*/  VIADD R29, R29, 0x1f ;  /* 0x0000001f1d1d7836 */ /* 0x000fe20000000000 */
[----:B------:R-:W-:-:S02]  /*70a0*/  @!P2 LEA.HI.X R25, R34, UR11, R25, 0x2, P3 ;  /* 0x0000000b2219ac11 */ /* 0x000fc400098f1419 */
[C---:B------:R-:W-:Y:S01]  /*70b0*/  @!P1 LEA R2, P4, R36.reuse, UR10, 0x2 ;  /* 0x0000000a24029c11 */ /* 0x040fe2000f8810ff */
[----:B------:R-:W-:Y:S02]  /*70c0*/  @!P1 IMAD.X R3, RZ, RZ, R37, P5 ;  /* 0x000000ffff039224 */ /* 0x000fe400028e0625 */
[----:B----4-:R3:W-:Y:S01]  /*70d0*/  @!P2 STG.E desc[UR22][R24.64], R31 ;  /* 0x0000001f1800a986 */ /* 0x0107e2000c101916 */
[----:B------:R-:W-:Y:S02]  /*70e0*/  ISETP.NE.AND P2, PT, R23, RZ, PT ;  /* 0x000000ff1700720c */ /* 0x000fe40003f45270 */
[----:B------:R-:W-:-:S05]  /*70f0*/  @!P1 LEA.HI.X R3, R36, UR11, R3, 0x2, P4 ;  /* 0x0000000b24039c11 */ /* 0x000fca000a0f1403 */
[----:B------:R3:W-:Y:S01]  /*7100*/  @!P1 STG.E desc[UR22][R2.64], R33 ;  /* 0x0000002102009986 */ /* 0x0007e2000c101916 */
[----:B--2---:R-:W-:-:S04]  /*7110*/  IADD3 R26, P1, PT, R32, UR4, RZ ;  /* 0x00000004201a7c10 */ /* 0x004fc8000ff3e0ff */
[----:B------:R-:W-:Y:S01]  /*7120*/  IADD3.X R27, PT, PT, R37, R0, RZ, P1, !PT ;  /* 0x00000000251b7210 */ /* 0x000fe20000ffe4ff */
[----:B------:R-:W-:Y:S08]  /*7130*/  @P2 BRA `(.L_x_2668) ;  /* 0xfffffffc00402947 */ /* 0x000ff0000383ffff */
.L_x_2667:
[----:B------:R-:W-:Y:S05]  /*7140*/  BSYNC.RECONVERGENT B1 ;  /* 0x0000000000017941 */ /* 0x000fea0003800200 */
.L_x_2666:
[----:B------:R-:W-:Y:S05]  /*7150*/  @!P0 BRA `(.L_x_2665) ;  /* 0x0000000000888947 */ /* 0x000fea0003800000 */
[----:B---3--:R-:W-:Y:S02]  /*7160*/  LOP3.LUT R3, R29, 0x1f, RZ, 0xc0, !PT ;  /* 0x0000001f1d037812 */ /* 0x008fe400078ec0ff */
        /* <DEDUP_REMOVED lines=12> */
[----:B----4-:R-:W-:Y:S05]  /*7230*/  @!P0 BRA `(.L_x_2665) ;  /* 0x0000000000508947 */ /* 0x010fea0003800000 */
        /* <DEDUP_REMOVED lines=20> */
.L_x_2665:
[----:B------:R-:W-:Y:S05]  /*7380*/  BSYNC.RECONVERGENT B0 ;  /* 0x0000000000007941 */ /* 0x000fea0003800200 */
.L_x_2664:
        /* <DEDUP_REMOVED lines=10> */
[----:B0-2---:R-:W-:Y:S01]  /*7430*/  IMAD.U32 R16, RZ, RZ, UR14 ;  /* 0x0000000eff107e24 */ /* 0x005fe2000f8e00ff */
[----:B------:R-:W-:Y:S01]  /*7440*/  BSSY.RECONVERGENT B1, `(.L_x_2671) ;  /* 0x000003a000017945 */ /* 0x000fe20003800200 */
[----:B------:R-:W-:-:S03]  /*7450*/  HFMA2 R15, -RZ, RZ, 0, 0 ;  /* 0x00000000ff0f7431 */ /* 0x000fc600000001ff */
[----:B------:R-:W-:-:S04]  /*7460*/  LOP3.LUT R16, R16, 0x3, RZ, 0xc0, !PT ;  /* 0x0000000310107812 */ /* 0x000fc800078ec0ff */
[----:B------:R-:W-:-:S03]  /*7470*/  ISETP.NE.AND P0, PT, R16, RZ, PT ;  /* 0x000000ff1000720c */ /* 0x000fc60003f05270 */
[----:B------:R-:W-:Y:S10]  /*7480*/  @!P1 BRA `(.L_x_2672) ;  /* 0x0000000000d49947 */ /* 0x000ff40003800000 */
[----:B------:R-:W0:Y:S01]  /*7490*/  LDC R0, c[0x0][0x3c4] ;  /* 0x0000f100ff007b82 */ /* 0x000e220000000800 */
[----:B------:R-:W-:Y:S01]  /*74a0*/  IMAD R11, R4, 0x10, R11 ;  /* 0x00000010040b7824 */ /* 0x000fe200078e020b */
[----:B------:R-:W-:-:S04]  /*74b0*/  IADD3 R15, PT, PT, R19, -R16, RZ ;  /* 0x80000010130f7210 */ /* 0x000fc80007ffe0ff */
[----:B------:R-:W-:Y:S01]  /*74c0*/  IADD3 R22, PT, PT, R11, 0x8, R22 ;  /* 0x000000080b167810 */ /* 0x000fe20007ffe016 */
[----:B------:R-:W-:-:S07]  /*74d0*/  IMAD.MOV R17, RZ, RZ, -R15 ;  /* 0x000000ffff117224 */ /* 0x000fce00078e0a0f */
.L_x_2673:
[C---:B--234-:R-:W-:Y:S01]  /*74e0*/  IADD3 R2, PT, PT, R38.reuse, -0x1, RZ ;  /* 0xffffffff26027810 */ /* 0x05cfe20007ffe0ff */
[C---:B------:R-:W-:Y:S01]  /*74f0*/  VIADD R8, R38.reuse, 0x1d ;  /* 0x0000001d26087836 */ /* 0x040fe20000000000 */
[C---:B------:R-:W-:Y:S02]  /*7500*/  IADD3 R3, PT, PT, R38.reuse, 0x1e, RZ ;  /* 0x0000001e26037810 */ /* 0x040fe40007ffe0ff */
[----:B------:R-:W-:Y:S02]  /*7510*/  LOP3.LUT R9, R38, 0x1f, RZ, 0xc0, !PT ;  /* 0x0000001f26097812 */ /* 0x000fe400078ec0ff */
[----:B------:R-:W-:Y:S02]  /*7520*/  LOP3.LUT R13, R2, 0x1f, RZ, 0xc0, !PT ;  /* 0x0000001f020d7812 */ /* 0x000fe400078ec0ff */
[----:B------:R-:W-:Y:S02]  /*7530*/  LOP3.LUT R27, R3, 0x1f, RZ, 0xc0, !PT ;  /* 0x0000001f031b7812 */ /* 0x000fe400078ec0ff */
[----:B------:R-:W-:-:S02]  /*7540*/  ISETP.GE.U32.AND P4, PT, R9, UR7, PT ;  /* 0x0000000709007c0c */ /* 0x000fc4000bf86070 */
[----:B------:R-:W-:Y:S02]  /*7550*/  ISETP.GE.U32.AND P3, PT, R13, UR7, PT ;  /* 0x000000070d007c0c */ /* 0x000fe4000bf66070 */
[----:B------:R-:W-:Y:S02]  /*7560*/  ISETP.GE.U32.AND P2, PT, R27, UR7, PT ;  /* 0x000000071b007c0c */ /* 0x000fe4000bf46070 */
[----:B------:R-:W-:Y:S02]  /*7570*/  LOP3.LUT R38, R8, 0x1f, RZ, 0xc0, !PT ;  /* 0x0000001f08267812 */ /* 0x000fe400078ec0ff */
[----:B------:R-:W-:Y:S02]  /*7580*/  IADD3 R17, PT, PT, R17, 0x4, RZ ;  /* 0x0000000411117810 */ /* 0x000fe40007ffe0ff */
[----:B------:R-:W-:-:S03]  /*7590*/  ISETP.GE.U32.AND P1, PT, R38, UR7, PT ;  /* 0x0000000726007c0c */ /* 0x000fc6000bf26070 */
[----:B------:R-:W2:Y:S01]  /*75a0*/  @!P4 LDS R19, [R22+-0x8] ;  /* 0xfffff8001613c984 */ /* 0x000ea20000000800 */
[----:B------:R-:W-:Y:S02]  /*75b0*/  @!P4 IADD3 R3, P6, PT, R9, R14, RZ ;  /* 0x0000000e0903c210 */ /* 0x000fe40007fde0ff */
[----:B------:R-:W-:Y:S01]  /*75c0*/  IADD3 R14, P5, PT, R14, UR4, RZ ;  /* 0x000000040e0e7c10 */ /* 0x000fe2000ffbe0ff */
[----:B------:R-:W3:Y:S02]  /*75d0*/  @!P3 LDS R21, [R22+-0x4] ;  /* 0xfffffc001615b984 */ /* 0x000ee40000000800 */
[----:B------:R-:W-:Y:S01]  /*75e0*/  @!P4 IMAD.X R8, RZ, RZ, R7, P6 ;  /* 0x000000ffff08c224 */ /* 0x000fe200030e0607 */
[----:B0-----:R-:W-:Y:S01]  /*75f0*/  IADD3.X R11, PT, PT, R7, R0, RZ, P5, !PT ;  /* 0x00000000070b7210 */ /* 0x001fe20002ffe4ff */
[----:B------:R-:W0:Y:S01]  /*7600*/  @!P2 LDS R23, [R22] ;  /* 0x000000001617a984 */ /* 0x000e220000000800 */
[----:B------:R-:W-:Y:S02]  /*7610*/  @!P3 IADD3 R7, P5, PT, R13, R14, RZ ;  /* 0x0000000e0d07b210 */ /* 0x000fe40007fbe0ff */
[C---:B------:R-:W-:Y:S01]  /*7620*/  @!P4 LEA R2, P6, R3.reuse, R5, 0x2 ;  /* 0x000000050302c211 */ /* 0x040fe200078c10ff */
[----:B------:R4:W5:Y:S02]  /*7630*/  @!P1 LDS R25, [R22+0x4] ;  /* 0x0000040016199984 */ /* 0x0009640000000800 */
[----:B------:R-:W-:Y:S01]  /*7640*/  @!P3 IMAD.X R9, RZ, RZ, R11, P5 ;  /* 0x000000ffff09b224 */ /* 0x000fe200028e060b */
[----:B------:R-:W-:-:S02]  /*7650*/  @!P4 LEA.HI.X R3, R3, R20, R8, 0x2, P6 ;  /* 0x000000140303c211 */ /* 0x000fc400030f1408 */
[C---:B------:R-:W-:Y:S02]  /*7660*/  @!P3 LEA R8, P5, R7.reuse, R5, 0x2 ;  /* 0x000000050708b211 */ /* 0x040fe400078a10ff */
[----:B------:R-:W-:Y:S01]  /*7670*/  IADD3 R14, P6, PT, R14, UR4, RZ ;  /* 0x000000040e0e7c10 */ /* 0x000fe2000ffde0ff */
[----:B----4-:R-:W-:Y:S01]  /*7680*/  VIADD R22, R22, 0x10 ;  /* 0x0000001016167836 */ /* 0x010fe20000000000 */
[----:B------:R-:W-:Y:S02]  /*7690*/  @!P3 LEA.HI.X R9, R7, R20, R9, 0x2, P5 ;  /* 0x000000140709b211 */ /* 0x000fe400028f1409 */
[----:B------:R-:W-:Y:S02]  /*76a0*/  IADD3.X R13, PT, PT, R11, R0, RZ, P6, !PT ;  /* 0x000000000b0d7210 */ /* 0x000fe400037fe4ff */
[----:B------:R-:W-:Y:S02]  /*76b0*/  @!P2 IADD3 R7, P5, PT, R27, R14, RZ ;  /* 0x0000000e1b07a210 */ /* 0x000fe40007fbe0ff */
[----:B------:R-:W-:-:S03]  /*76c0*/  IADD3 R27, P6, PT, R14, UR4, RZ ;  /* 0x000000040e1b7c10 */ /* 0x000fc6000ffde0ff */
[----:B------:R-:W-:Y:S01]  /*76d0*/  @!P2 IMAD.X R11, RZ, RZ, R13, P5 ;  /* 0x000000ffff0ba224 */ /* 0x000fe200028e060d */
[----:B------:R-:W-:Y:S02]  /*76e0*/  @!P2 LEA R10, P5, R7, R5, 0x2 ;  /* 0x00000005070aa211 */ /* 0x000fe400078a10ff */
[----:B------:R-:W-:Y:S02]  /*76f0*/  IADD3.X R29, PT, PT, R13, R0, RZ, P6, !PT ;  /* 0x000000000d1d7210 */ /* 0x000fe400037fe4ff */
[-C--:B------:R-:W-:Y:S02]  /*7700*/  @!P2 LEA.HI.X R11, R7, R20.reuse, R11, 0x2, P5 ;  /* 0x00000014070ba211 */ /* 0x080fe400028f140b */
[C---:B------:R-:W-:Y:S01]  /*7710*/  @!P1 IADD3 R7, P5, PT, R38.reuse, R27, RZ ;  /* 0x0000001b26079210 */ /* 0x040fe20007fbe0ff */
[----:B------:R-:W-:Y:S01]  /*7720*/  VIADD R38, R38, 0x1f ;  /* 0x0000001f26267836 */ /* 0x000fe20000000000 */
[----:B--2---:R2:W-:Y:S03]  /*7730*/  @!P4 STG.E desc[UR22][R2.64], R19 ;  /* 0x000000130200c986 */ /* 0x0045e6000c101916 */
[----:B------:R-:W-:Y:S01]  /*7740*/  @!P1 IMAD.X R13, RZ, RZ, R29, P5 ;  /* 0x000000ffff0d9224 */ /* 0x000fe200028e061d */
[C---:B------:R-:W-:Y:S01]  /*7750*/  @!P1 LEA R12, P5, R7.reuse, R5, 0x2 ;  /* 0x00000005070c9211 */ /* 0x040fe200078a10ff */
[----:B---3--:R2:W-:Y:S03]  /*7760*/  @!P3 STG.E desc[UR22][R8.64], R21 ;  /* 0x000000150800b986 */ /* 0x0085e6000c101916 */
[----:B------:R-:W-:Y:S01]  /*7770*/  @!P1 LEA.HI.X R13, R7, R20, R13, 0x2, P5 ;  /* 0x00000014070d9211 */ /* 0x000fe200028f140d */
[----:B0-----:R2:W-:Y:S01]  /*7780*/  @!P2 STG.E desc[UR22][R10.64], R23 ;  /* 0x000000170a00a986 */ /* 0x0015e2000c101916 */
[----:B------:R-:W-:-:S03]  /*7790*/  ISETP.NE.AND P2, PT, R17, RZ, PT ;  /* 0x000000ff1100720c */ /* 0x000fc60003f45270 */
[----:B-----5:R2:W-:Y:S01]  /*77a0*/  @!P1 STG.E desc[UR22][R12.64], R25 ;  /* 0x000000190c009986 */ /* 0x0205e2000c101916 */
[----:B------:R-:W-:-:S04]  /*77b0*/  IADD3 R14, P1, PT, R27, UR4, RZ ;  /* 0x000000041b0e7c10 */ /* 0x000fc8000ff3e0ff */
[----:B------:R-:W-:-:S05]  /*77c0*/  IADD3.X R7, PT, PT, R29, R0, RZ, P1, !PT ;  /* 0x000000001d077210 */ /* 0x000fca0000ffe4ff */
[----:B------:R-:W-:Y:S05]  /*77d0*/  @P2 BRA `(.L_x_2673) ;  /* 0xfffffffc00402947 */ /* 0x000fea000383ffff */
.L_x_2672:
[----:B------:R-:W-:Y:S05]  /*77e0*/  BSYNC.RECONVERGENT B1 ;  /* 0x0000000000017941 */ /* 0x000fea0003800200 */
.L_x_2671:
[----:B------:R-:W-:Y:S05]  /*77f0*/  @!P0 BRA `(.L_x_2670) ;  /* 0x0000000000888947 */ /* 0x000fea0003800000 */
[----:B--234-:R-:W-:Y:S02]  /*7800*/  LOP3.LUT R3, R38, 0x1f, RZ, 0xc0, !PT ;  /* 0x0000001f26037812 */ /* 0x01cfe400078ec0ff */
[----:B------:R-:W-:Y:S02]  /*7810*/  IADD3 R15, PT, PT, R40, R15, RZ ;  /* 0x0000000f280f7210 */ /* 0x000fe40007ffe0ff */
[----:B------:R-:W-:-:S03]  /*7820*/  ISETP.GE.U32.AND P0, PT, R3, UR7, PT ;  /* 0x0000000703007c0c */ /* 0x000fc6000bf06070 */
[----:B------:R-:W-:-:S10]  /*7830*/  IMAD R15, R15, 0x4, R6 ;  /* 0x000000040f0f7824 */ /* 0x000fd400078e0206 */
[----:B------:R-:W0:Y:S01]  /*7840*/  @!P0 LDS R9, [R15] ;  /* 0x000000000f098984 */ /* 0x000e220000000800 */
[----:B------:R-:W-:-:S04]  /*7850*/  @!P0 IADD3 R3, P1, PT, R3, R14, RZ ;  /* 0x0000000e03038210 */ /* 0x000fc80007f3e0ff */
[----:B------:R-:W-:Y:S02]  /*7860*/  @!P0 IADD3.X R6, PT, PT, RZ, R7, RZ, P1, !PT ;  /* 0x00000007ff068210 */ /* 0x000fe40000ffe4ff */
[----:B------:R-:W-:-:S04]  /*7870*/  @!P0 LEA R2, P1, R3, R5, 0x2 ;  /* 0x0000000503028211 */ /* 0x000fc800078210ff */
[----:B------:R-:W-:Y:S02]  /*7880*/  @!P0 LEA.HI.X R3, R3, R20, R6, 0x2, P1 ;  /* 0x0000001403038211 */ /* 0x000fe400008f1406 */
[----:B------:R-:W-:-:S05]  /*7890*/  IADD3 R14, P1, PT, R14, UR4, RZ ;  /* 0x000000040e0e7c10 */ /* 0x000fca000ff3e0ff */
[----:B------:R-:W-:Y:S01]  /*78a0*/  IMAD.X R11, R7, 0x1, R0, P1 ;  /* 0x00000001070b7824 */ /* 0x000fe200008e0600 */
        /* <DEDUP_REMOVED lines=23> */
.L_x_2670:
[----:B------:R-:W-:Y:S05]  /*7a20*/  BSYNC.RECONVERGENT B0 ;  /* 0x0000000000007941 */ /* 0x000fea0003800200 */
.L_x_2669:
        /* <DEDUP_REMOVED lines=8> */
[----:B0-2---:R-:W0:Y:S01]  /*7ab0*/  @!P0 S2R R8, SR_CgaCtaId ;  /* 0x0000000000088919 */ /* 0x005e220000008800 */
[----:B------:R-:W-:Y:S02]  /*7ac0*/  @!P0 MOV R7, 0x400 ;  /* 0x0000040000078802 */ /* 0x000fe40000000f00 */
[----:B-----5:R-:W-:-:S05]  /*7ad0*/  FMNMX R0, R43, R0, !PT ;  /* 0x000000002b007209 */ /* 0x020fca0007800000 */
[----:B---34-:R-:W2:Y:S01]  /*7ae0*/  SHFL.DOWN PT, R3, R0, 0x8, 0x1f ;  /* 0x09001f0000037f89 */ /* 0x018ea200000e0000 */
[----:B0-----:R-:W-:-:S05]  /*7af0*/  @!P0 LEA R7, R8, R7, 0x18 ;  /* 0x0000000708078211 */ /* 0x001fca00078ec0ff */
[----:B------:R-:W-:Y:S01]  /*7b00*/  @!P0 IMAD R7, R4, 0x4, R7 ;  /* 0x0000000404078824 */ /* 0x000fe200078e0207 */
[----:B--2---:R-:W-:-:S05]  /*7b10*/  FMNMX R3, R0, R3, !PT ;  /* 0x0000000300037209 */ /* 0x004fca0007800000 */
        /* <DEDUP_REMOVED lines=14> */
[----:B0-----:R-:W-:Y:S02]  /*7c00*/  @!P0 LEA R2, R3, R0, 0x18 ;  /* 0x0000000003028211 */ /* 0x001fe400078ec0ff */
[----:B------:R-:W-:-:S03]  /*7c10*/  MOV R0, RZ ;  /* 0x000000ff00007202 */ /* 0x000fc60000000f00 */
[----:B------:R-:W-:-:S05]  /*7c20*/  @!P0 IMAD R2, R39, 0x4, R2 ;  /* 0x0000000427028824 */ /* 0x000fca00078e0202 */
[----:B------:R0:W2:Y:S01]  /*7c30*/  @!P0 LDS R0, [R2] ;  /* 0x0000000002008984 */ /* 0x0000a20000000800 */
[----:B------:R-:W-:Y:S05]  /*7c40*/  BRA.DIV UR4, `(.L_x_2676) ;  /* 0x0000000204807947 */ /* 0x000fea000b800000 */
[----:B--2---:R-:W2:Y:S02]  /*7c50*/  SHFL.DOWN PT, R3, R0, 0x4, 0x1f ;  /* 0x08801f0000037f89 */ /* 0x004ea400000e0000 */
[----:B--2---:R-:W-:-:S05]  /*7c60*/  FMNMX R3, R3, R0, !PT ;  /* 0x0000000003037209 */ /* 0x004fca0007800000 */
[----:B0-----:R-:W0:Y:S02]  /*7c70*/  SHFL.DOWN PT, R2, R3, 0x2, 0x1f ;  /* 0x08401f0003027f89 */ /* 0x001e2400000e0000 */
[----:B0-----:R-:W-:-:S05]  /*7c80*/  FMNMX R2, R3, R2, !PT ;  /* 0x0000000203027209 */ /* 0x001fca0007800000 */
[----:B------:R0:W2:Y:S02]  /*7c90*/  SHFL.DOWN PT, R5, R2, 0x1, 0x1f ;  /* 0x08201f0002057f89 */ /* 0x0000a400000e0000 */
.L_x_2682:
[----:B------:R-:W-:Y:S02]  /*7ca0*/  ISETP.NE.AND P0, PT, R39, RZ, PT ;  /* 0x000000ff2700720c */ /* 0x000fe40003f05270 */
[----:B--2---:R-:W-:-:S11]  /*7cb0*/  FMNMX R5, R2, R5, !PT ;  /* 0x0000000502057209 */ /* 0x004fd60007800000 */
[----:B------:R-:W-:Y:S05]  /*7cc0*/  @P0 BRA `(.L_x_2675) ;  /* 0x0000000000080947 */ /* 0x000fea0003800000 */
[----:B0-----:R-:W0:Y:S02]  /*7cd0*/  LDC.64 R2, c[0x0][0x3a8] ;  /* 0x0000ea00ff027b82 */ /* 0x001e240000000a00 */
[----:B0-----:R2:W-:Y:S02]  /*7ce0*/  REDG.E.MAX.S32.STRONG.GPU desc[UR22][R2.64], R5 ;  /* 0x000000050200798e */ /* 0x0015e4000d12e316 */
.L_x_2675:
[----:B------:R-:W-:Y:S05]  /*7cf0*/  BSYNC B0 ;  /* 0x0000000000007941 */ /* 0x000fea0003800000 */
.L_x_2674:
        /* <DEDUP_REMOVED lines=9> */
[----:B-1----:R-:W-:Y:S02]  /*7d90*/  MOV R46, UR13 ;  /* 0x0000000d002e7c02 */ /* 0x002fe40008000f00 */
[----:B------:R-:W-:-:S07]  /*7da0*/  MOV R43, 0x7dc0 ;  /* 0x00007dc0002b7802 */ /* 0x000fce0000000f00 */
[----:B0-234-:R-:W-:Y:S05]  /*7db0*/  CALL.REL.NOINC `($__internal_29_$__cuda_sm20_rcp_rn_f32_slowpath) ;  /* 0x0000000400987944 */ /* 0x01dfea0003c00000 */
[----:B------:R-:W-:Y:S05]  /*7dc0*/  BRA `(.L_x_2678) ;  /* 0x0000000000147947 */ /* 0x000fea0003800000 */
.L_x_2677:
[----:B-1----:R-:W1:Y:S01]  /*7dd0*/  MUFU.RCP R47, UR13 ;  /* 0x0000000d002f7d08 */ /* 0x002e620008001000 */
[----:B------:R-:W-:-:S04]  /*7de0*/  IMAD.U32 R0, RZ, RZ, UR13 ;  /* 0x0000000dff007e24 */ /* 0x000fc8000f8e00ff */
[----:B-1----:R-:W-:-:S04]  /*7df0*/  FFMA R0, R47, R0, -1 ;  /* 0xbf8000002f007423 */ /* 0x002fc80000000000 */
[----:B------:R-:W-:-:S04]  /*7e00*/  FADD.FTZ R0, -R0, -RZ ;  /* 0x800000ff00007221 */ /* 0x000fc80000010100 */
[----:B------:R-:W-:-:S07]  /*7e10*/  FFMA R47, R47, R0, R47 ;  /* 0x000000002f2f7223 */ /* 0x000fce000000002f */
.L_x_2678:
[----:B0-234-:R-:W0:Y:S02]  /*7e20*/  LDC.64 R2, c[0x0][0x3b0] ;  /* 0x0000ec00ff027b82 */ /* 0x01de240000000a00 */
[----:B0-----:R-:W-:Y:S01]  /*7e30*/  STG.E desc[UR22][R2.64], R47 ;  /* 0x0000002f02007986 */ /* 0x001fe2000c101916 */
[----:B------:R-:W-:Y:S05]  /*7e40*/  EXIT ;  /* 0x000000000000794d */ /* 0x000fea0003800000 */
.L_x_2676:
[----:B------:R-:W-:Y:S02]  /*7e50*/  HFMA2 R7, -RZ, RZ, 0, 2.384185791015625e-07 ;  /* 0x00000004ff077431 */ /* 0x000fe400000001ff */
[----:B------:R-:W-:Y:S01]  /*7e60*/  IMAD.MOV.U32 R9, RZ, RZ, 0x1f ;  /* 0x0000001fff097424 */ /* 0x000fe200078e00ff */
[----:B------:R-:W-:-:S07]  /*7e70*/  MOV R4, 0xffffffff ;  /* 0xffffffff00047802 */ /* 0x000fce0000000f00 */
[----:B012---:R-:W-:Y:S05]  /*7e80*/  WARPSYNC.COLLECTIVE R4, `(.L_x_2679) ;  /* 0x0000000004087348 */ /* 0x007fea0003c00000 */
[----:B--2---:R2:W3:Y:S02]  /*7e90*/  SHFL.DOWN P0, R5, R0, R7, R9 ;  /* 0x0800000700057389 */ /* 0x0044e40000000009 */
[----:B0123--:R-:W-:Y:S05]  /*7ea0*/  ENDCOLLECTIVE ;  /* 0x000000000000791b */ /* 0x00ffea0003800000 */
.L_x_2679:
[----:B------:R-:W-:Y:S02]  /*7eb0*/  IMAD.MOV.U32 R7, RZ, RZ, 0x2 ;  /* 0x00000002ff077424 */ /* 0x000fe400078e00ff */
[----:B------:R-:W-:-:S05]  /*7ec0*/  IMAD.MOV.U32 R3, RZ, RZ, R5 ;  /* 0x000000ffff037224 */ /* 0x000fca00078e0005 */
[----:B------:R-:W-:-:S04]  /*7ed0*/  FMNMX R3, R3, R0, !PT ;  /* 0x0000000003037209 */ /* 0x000fc80007800000 */
[----:B------:R-:W-:-:S07]  /*7ee0*/  MOV R0, R3 ;  /* 0x0000000300007202 */ /* 0x000fce0000000f00 */
[----:B------:R-:W-:Y:S05]  /*7ef0*/  WARPSYNC.COLLECTIVE R4, `(.L_x_2680) ;  /* 0x0000000004087348 */ /* 0x000fea0003c00000 */
[----:B------:R0:W1:Y:S02]  /*7f00*/  SHFL.DOWN P0, R5, R0, R7, R9 ;  /* 0x0800000700057389 */ /* 0x0000640000000009 */
[----:B01----:R-:W-:Y:S05]  /*7f10*/  ENDCOLLECTIVE ;  /* 0x000000000000791b */ /* 0x003fea0003800000 */
.L_x_2680:
[----:B------:R-:W-:Y:S01]  /*7f20*/  HFMA2 R7, -RZ, RZ, 0, 5.9604644775390625e-08 ;  /* 0x00000001ff077431 */ /* 0x000fe200000001ff */
[----:B------:R-:W-:-:S04]  /*7f30*/  MOV R2, R5 ;  /* 0x0000000500027202 */ /* 0x000fc80000000f00 */
[----:B------:R-:W-:-:S05]  /*7f40*/  FMNMX R2, R3, R2, !PT ;  /* 0x0000000203027209 */ /* 0x000fca0007800000 */
[----:B------:R-:W-:-:S07]  /*7f50*/  IMAD.MOV.U32 R0, RZ, RZ, R2 ;  /* 0x000000ffff007224 */ /* 0x000fce00078e0002 */
[----:B------:R-:W-:Y:S05]  /*7f60*/  WARPSYNC.COLLECTIVE R4, `(.L_x_2681) ;  /* 0x0000000004087348 */ /* 0x000fea0003c00000 */
[----:B------:R0:W1:Y:S02]  /*7f70*/  SHFL.DOWN P0, R5, R0, R7, R9 ;  /* 0x0800000700057389 */ /* 0x0000640000000009 */
[----:B01----:R-:W-:Y:S05]  /*7f80*/  ENDCOLLECTIVE ;  /* 0x000000000000791b */ /* 0x003fea0003800000 */
.L_x_2681:
[----:B------:R-:W-:Y:S05]  /*7f90*/  BRA `(.L_x_2682) ;  /* 0xfffffffc00407947 */ /* 0x000fea000383ffff */
        .weak           $__internal_28_$__cuda_sm20_div_u64
        .type           $__internal_28_$__cuda_sm20_div_u64,@function
        .size           $__internal_28_$__cuda_sm20_div_u64,($__internal_29_$__cuda_sm20_rcp_rn_f32_slowpath - $__internal_28_$__cuda_sm20_div_u64)
$__internal_28_$__cuda_sm20_div_u64:
[----:B------:R-:W-:Y:S02]  /*7fa0*/  UMOV UR8, UR6 ;  /* 0x0000000600087c82 */ /* 0x000fe40008000000 */
[----:B------:R-:W0:Y:S08]  /*7fb0*/  I2F.U64.RP R4, UR8 ;  /* 0x0000000800047d12 */ /* 0x000e300008309000 */
[----:B0-----:R-:W0:Y:S02]  /*7fc0*/  MUFU.RCP R4, R4 ;  /* 0x0000000400047308 */ /* 0x001e240000001000 */
[----:B0-----:R-:W-:-:S06]  /*7fd0*/  VIADD R2, R4, 0x1ffffffe ;  /* 0x1ffffffe04027836 */ /* 0x001fcc0000000000 */
        /* <DEDUP_REMOVED lines=67> */
[----:B------:R-:W-:Y:S11]  /*8410*/  RET.REL.NODEC R2 `(_ZN18transformer_engine6detail43dgated_act_cast_transpose_kernel_notalignedILi2ELi2Ef6__half13__nv_bfloat16NS_5EmptyEXadL_ZNS_6dqgeluIffEET_T0_RKS4_EEXadL_ZNS_5qgeluIffEES6_S7_S9_EEEEvPKT2_SD_PT3_SF_PKT1_PSG_SJ_mmm) ;  /* 0xffffff7802f87950 */ /* 0x000ff60003c3ffff */
        .weak           $__internal_29_$__cuda_sm20_rcp_rn_f32_slowpath
        .type           $__internal_29_$__cuda_sm20_rcp_rn_f32_slowpath,@function
        .size           $__internal_29_$__cuda_sm20_rcp_rn_f32_slowpath,(.L_x_29330 - $__internal_29_$__cuda_sm20_rcp_rn_f32_slowpath)
$__internal_29_$__cuda_sm20_rcp_rn_f32_slowpath:
        /* <DEDUP_REMOVED lines=15> */
.L_x_2684:
[----:B------:R-:W-:-:S04]  /*8510*/  IADD3 R42, PT, PT, R41, -0xfd, RZ ;  /* 0xffffff03292a7810 */ /* 0x000fc80007ffe0ff */
[----:B------:R-:W-:-:S13]  /*8520*/  ISETP.GT.U32.AND P0, PT, R42, 0x1, PT ;  /* 0x000000012a00780c */ /* 0x000fda0003f04070 */
[----:B------:R-:W-:Y:S05]  /*8530*/  @P0 BRA `(.L_x_2686) ;  /* 0x0000000000780947 */ /* 0x000fea0003800000 */
[----:B------:R-:W-:-:S04]  /*8540*/  LOP3.LUT R50, R46, 0x7fffff, RZ, 0xc0, !PT ;  /* 0x007fffff2e327812 */ /* 0x000fc800078ec0ff */
[----:B------:R-:W-:-:S04]  /*8550*/  LOP3.LUT R50, R50, 0x3f800000, RZ, 0xfc, !PT ;  /* 0x3f80000032327812 */ /* 0x000fc800078efcff */
[----:B------:R-:W0:Y:S02]  /*8560*/  MUFU.RCP R49, R50 ;  /* 0x0000003200317308 */ /* 0x000e240000001000 */
[----:B0-----:R-:W-:Y:S01]  /*8570*/  FFMA R48, R50, R49, -1 ;  /* 0xbf80000032307423 */ /* 0x001fe20000000031 */
[----:B------:R-:W-:-:S03]  /*8580*/  IADD3 R50, PT, PT, R41, -0xfc, RZ ;  /* 0xffffff0429327810 */ /* 0x000fc60007ffe0ff */
[----:B------:R-:W-:-:S04]  /*8590*/  FADD.FTZ R48, -R48, -RZ ;  /* 0x800000ff30307221 */ /* 0x000fc80000010100 */
[CCC-:B------:R-:W-:Y:S01]  /*85a0*/  FFMA.RM R47, R49.reuse, R48.reuse, R49.reuse ;  /* 0x00000030312f7223 */ /* 0x1c0fe20000004031 */
[----:B------:R-:W-:-:S04]  /*85b0*/  FFMA.RP R48, R49, R48, R49 ;  /* 0x0000003031307223 */ /* 0x000fc80000008031 */
[C---:B------:R-:W-:Y:S02]  /*85c0*/  LOP3.LUT R49, R47.reuse, 0x7fffff, RZ, 0xc0, !PT ;  /* 0x007fffff2f317812 */ /* 0x040fe400078ec0ff */
[----:B------:R-:W-:Y:S01]  /*85d0*/  FSETP.NEU.FTZ.AND P0, PT, R47, R48, PT ;  /* 0x000000302f00720b */ /* 0x000fe20003f1d000 */
[----:B------:R-:W-:Y:S01]  /*85e0*/  IMAD.MOV.U32 R47, RZ, RZ, 0x3 ;  /* 0x00000003ff2f7424 */ /* 0x000fe200078e00ff */
[----:B------:R-:W-:-:S04]  /*85f0*/  LOP3.LUT R49, R49, 0x800000, RZ, 0xfc, !PT ;  /* 0x0080000031317812 */ /* 0x000fc800078efcff */
[----:B------:R-:W-:Y:S02]  /*8600*/  SHF.L.U32 R48, R47, R42, RZ ;  /* 0x0000002a2f307219 */ /* 0x000fe400000006ff */
[----:B------:R-:W-:Y:S02]  /*8610*/  SHF.R.U32.HI R41, RZ, R50, R49 ;  /* 0x00000032ff297219 */ /* 0x000fe40000011631 */
        /* <DEDUP_REMOVED lines=16> */
.L_x_2686:
[----:B------:R0:W1:Y:S02]  /*8720*/  MUFU.RCP R47, R46 ;  /* 0x0000002e002f7308 */ /* 0x0000640000001000 */
.L_x_2685:
[----:B------:R-:W-:Y:S05]  /*8730*/  BSYNC B0 ;  /* 0x0000000000007941 */ /* 0x000fea0003800000 */
.L_x_2683:
[----:B------:R-:W-:Y:S02]  /*8740*/  IMAD.MOV.U32 R42, RZ, RZ, R43 ;  /* 0x000000ffff2a7224 */ /* 0x000fe400078e002b */
[----:B------:R-:W-:-:S04]  /*8750*/  HFMA2 R43, -RZ, RZ, 0, 0 ;  /* 0x00000000ff2b7431 */ /* 0x000fc800000001ff */
[----:B01----:R-:W-:Y:S05]  /*8760*/  RET.REL.NODEC R42 `(_ZN18transformer_engine6detail43dgated_act_cast_transpose_kernel_notalignedILi2ELi2Ef6__half13__nv_bfloat16NS_5EmptyEXadL_ZNS_6dqgeluIffEET_T0_RKS4_EEXadL_ZNS_5qgeluIffEES6_S7_S9_EEEEvPKT2_SD_PT3_SF_PKT1_PSG_SJ_mmm) ;  /* 0xffffff782a247950 */ /* 0x003fea0003c3ffff */
.L_x_2687:
        /* <DEDUP_REMOVED lines=9> */
.L_x_29330:


//--------------------- .text._ZN18transformer_engine6detail32dgated_act_cast_transpose_kernelILi2ELi2Ef6__half13__nv_bfloat16NS_5EmptyEXadL_ZNS_6dqgeluIffEET_T0_RKS4_EEXadL_ZNS_5qgeluIffEES6_S7_S9_EEEEvPKT2_SD_PT3_SF_PKT1_PSG_SJ_mmm --------------------------
	.section	.text._ZN18transformer_engine6detail32dgated_act_cast_transpose_kernelILi2ELi2Ef6__half13__nv_bfloat16NS_5EmptyEXadL_ZNS_6dqgeluIffEET_T0_RKS4_EEXadL_ZNS_5qgeluIffEES6_S7_S9_EEEEvPKT2_SD_PT3_SF_PKT1_PSG_SJ_mmm,"ax",@progbits
	.align	128
        .global         _ZN18transformer_engine6detail32dgated_act_cast_transpose_kernelILi2ELi2Ef6__half13__nv_bfloat16NS_5EmptyEXadL_ZNS_6dqgeluIffEET_T0_RKS4_EEXadL_ZNS_5qgeluIffEES6_S7_S9_EEEEvPKT2_SD_PT3_SF_PKT1_PSG_SJ_mmm
        .type           _ZN18transformer_engine6detail32dgated_act_cast_transpose_kernelILi2ELi2Ef6__half13__nv_bfloat16NS_5EmptyEXadL_ZNS_6dqgeluIffEET_T0_RKS4_EEXadL_ZNS_5qgeluIffEES6_S7_S9_EEEEvPKT2_SD_PT3_SF_PKT1_PSG_SJ_mmm,@function
        .size           _ZN18transformer_engine6detail32dgated_act_cast_transpose_kernelILi2ELi2Ef6__half13__nv_bfloat16NS_5EmptyEXadL_ZNS_6dqgeluIffEET_T0_RKS4_EEXadL_ZNS_5qgeluIffEES6_S7_S9_EEEEvPKT2_SD_PT3_SF_PKT1_PSG_SJ_mmm,(.L_x_29332 - _ZN18transformer_engine6detail32dgated_act_cast_transpose_kernelILi2ELi2Ef6__half13__nv_bfloat16NS_5EmptyEXadL_ZNS_6dqgeluIffEET_T0_RKS4_EEXadL_ZNS_5qgeluIffEES6_S7_S9_EEEEvPKT2_SD_PT3_SF_PKT1_PSG_SJ_mmm)
        .other          _ZN18transformer_engine6detail32dgated_act_cast_transpose_kernelILi2ELi2Ef6__half13__nv_bfloat16NS_5EmptyEXadL_ZNS_6dqgeluIffEET_T0_RKS4_EEXadL_ZNS_5qgeluIffEES6_S7_S9_EEEEvPKT2_SD_PT3_SF_PKT1_PSG_SJ_mmm,@"STO_CUDA_ENTRY STV_DEFAULT"
_ZN18transformer_engine6detail32dgated_act_cast_transpose_kernelILi2ELi2Ef6__half13__nv_bfloat16NS_5EmptyEXadL_ZNS_6dqgeluIffEET_T0_RKS4_EEXadL_ZNS_5qgeluIffEES6_S7_S9_EEEEvPKT2_SD_PT3_SF_PKT1_PSG_SJ_mmm:
.text._ZN18transformer_engine6detail32dgated_act_cast_transpose_kernelILi2ELi2Ef6__half13__nv_bfloat16NS_5EmptyEXadL_ZNS_6dqgeluIffEET_T0_RKS4_EEXadL_ZNS_5qgeluIffEES6_S7_S9_EEEEvPKT2_SD_PT3_SF_PKT1_PSG_SJ_mmm:
        /* <DEDUP_REMOVED lines=39> */
.L_x_2688:
[----:B------:R-:W-:-:S07]  /*0270*/  MOV R4, 0x290 ;  /* 0x0000029000047802 */ /* 0x000fce0000000f00 */
[----:B------:R-:W-:Y:S05]  /*0280*/  CALL.REL.NOINC `($__internal_30_$__cuda_sm20_div_u64) ;  /* 0x0000006000587944 */ /* 0x000fea0003c00000 */
        /* <DEDUP_REMOVED lines=11> */
.L_x_2689:
        /* <DEDUP_REMOVED lines=15> */
[----:B------:R-:W-:Y:S01]  /*0430*/  UIADD3.X UR8, UPT, UPT, UR6, UR20, URZ, UP0, !UPT ;  /* 0x0000001406087290 */ /* 0x000fe200087fe4ff */
[----:B------:R-:W-:Y:S01]  /*0440*/  SHF.L.U32 R39, R41, 0x3, RZ ;  /* 0x0000000329277819 */ /* 0x000fe200000006ff */
[----:B------:R-:W-:Y:S01]  /*0450*/  USHF.L.U32 UR28, UR9, 0x1, URZ ;  /* 0x00000001091c7899 */ /* 0x000fe200080006ff */
[----:B------:R-:W-:Y:S01]  /*0460*/  IADD3 R23, PT, PT, -R38, R43, RZ ;  /* 0x0000002b26177210 */ /* 0x000fe20007ffe1ff */
[----:B------:R-:W-:-:S02]  /*0470*/  ULEA.HI.X UR8, UR10, UR11, UR8, 0x6, UP1 ;  /* 0x0000000b0a087291 */ /* 0x000fc400088f3408 */
[----:B------:R-:W-:Y:S01]  /*0480*/  IMAD R3, R39, UR7, RZ ;  /* 0x0000000727037c24 */ /* 0x000fe2000f8e02ff */
[----:B------:R-:W-:Y:S01]  /*0490*/  LOP3.LUT R24, R23, 0x1f, RZ, 0xc0, !PT ;  /* 0x0000001f17187812 */ /* 0x000fe200078ec0ff */
[----:B------:R-:W-:Y:S01]  /*04a0*/  IMAD.WIDE.U32 R32, R39, UR16, RZ ;  /* 0x0000001027207c25 */ /* 0x000fe2000f8e00ff */
[----:B--2---:R-:W-:Y:S02]  /*04b0*/  UIADD3 UR29, UP0, UPT, UR28, UR14, URZ ;  /* 0x0000000e1c1d7290 */ /* 0x004fe4000ff1e0ff */
[----:B------:R-:W-:Y:S01]  /*04c0*/  USHF.L.U64.HI UR27, UR9, 0x1, UR8 ;  /* 0x00000001091b7899 */ /* 0x000fe20008010208 */
[----:B------:R-:W-:Y:S01]  /*04d0*/  IMAD.IADD R4, R33, 0x1, R3 ;  /* 0x0000000121047824 */ /* 0x000fe200078e0203 */
[----:B------:R-:W-:Y:S02]  /*04e0*/  IADD3 R17, P0, PT, R24, R32, RZ ;  /* 0x0000002018117210 */ /* 0x000fe40007f1e0ff */
[----:B------:R-:W-:Y:S02]  /*04f0*/  UIADD3.X UR30, UPT, UPT, UR27, UR15, URZ, UP0, !UPT ;  /* 0x0000000f1b1e7290 */ /* 0x000fe400087fe4ff */
[----:B------:R-:W-:Y:S01]  /*0500*/  IADD3.X R0, PT, PT, RZ, R4, RZ, P0, !PT ;  /* 0x00000004ff007210 */ /* 0x000fe200007fe4ff */
[----:B------:R-:W0:Y:S01]  /*0510*/  LDCU.64 UR8, c[0x0][0x3a0] ;  /* 0x00007400ff0877ac */ /* 0x000e220008000a00 */
[----:B------:R-:W-:-:S02]  /*0520*/  SHF.L.U32 R19, R17, 0x2, RZ ;  /* 0x0000000211137819 */ /* 0x000fc400000006ff */
[----:B------:R-:W-:Y:S01]  /*0530*/  SHF.L.U64.HI R17, R17, 0x2, R0 ;  /* 0x0000000211117819 */ /* 0x000fe20000010200 */
[----:B------:R-:W1:Y:S01]  /*0540*/  S2R R13, SR_CgaCtaId ;  /* 0x00000000000d7919 */ /* 0x000e620000008800 */
[----:B------:R-:W-:Y:S01]  /*0550*/  IADD3 R8, P0, PT, R19, UR29, RZ ;  /* 0x0000001d13087c10 */ /* 0x000fe2000ff1e0ff */
[----:B------:R-:W-:Y:S01]  /*0560*/  HFMA2 R11, -RZ, RZ, 0.96630859375, -0.0022525787353515625 ;  /* 0x3bbb989dff0b7431 */ /* 0x000fe200000001ff */
[----:B------:R-:W2:Y:S02]  /*0570*/  LDCU.64 UR14, c[0x0][0x3c0] ;  /* 0x00007800ff0e77ac */ /* 0x000ea40008000a00 */
[----:B------:R-:W-:-:S05]  /*0580*/  IADD3.X R9, PT, PT, R17, UR30, RZ, P0, !PT ;  /* 0x0000001e11097c10 */ /* 0x000fca00087fe4ff */
[----:B---3--:R-:W3:Y:S01]  /*0590*/  LDG.E R3, desc[UR22][R8.64] ;  /* 0x0000001608037981 */ /* 0x008ee2000c1e1900 */
[----:B0-----:R-:W-:-:S04]  /*05a0*/  ISETP.NE.U32.AND P0, PT, RZ, UR8, PT ;  /* 0x00000008ff007c0c */ /* 0x001fc8000bf05070 */
[----:B------:R-:W-:-:S13]  /*05b0*/  ISETP.NE.AND.EX P0, PT, RZ, UR9, PT, P0 ;  /* 0x00000009ff007c0c */ /* 0x000fda000bf05300 */
[----:B------:R-:W0:Y:S02]  /*05c0*/  @P0 LDC.64 R6, c[0x0][0x3a0] ;  /* 0x0000e800ff060b82 */ /* 0x000e240000000a00 */
[----:B0-----:R3:W4:Y:S01]  /*05d0*/  @P0 LDG.E R5, desc[UR22][R6.64] ;  /* 0x0000001606050981 */ /* 0x001722000c1e1900 */
[----:B------:R-:W-:Y:S01]  /*05e0*/  ULEA UR19, UP0, UR21, UR19, 0x6 ;  /* 0x0000001315137291 */ /* 0x000fe2000f8030ff */
[----:B------:R-:W-:Y:S01]  /*05f0*/  HFMA2 R25, -RZ, RZ, 0, 0 ;  /* 0x00000000ff197431 */ /* 0x000fe200000001ff */
[----:B------:R-:W-:Y:S01]  /*0600*/  USHF.R.U32.HI UR20, URZ, 0x1, UR17 ;  /* 0x00000001ff147899 */ /* 0x000fe20008011611 */
[----:B------:R-:W-:Y:S01]  /*0610*/  MOV R0, 0x400 ;  /* 0x0000040000007802 */ /* 0x000fe20000000f00 */
[----:B------:R-:W-:Y:S01]  /*0620*/  ULEA UR25, UP1, UR19, UR12, 0x1 ;  /* 0x0000000c13197291 */ /* 0x000fe2000f8208ff */
[----:B------:R-:W-:Y:S01]  /*0630*/  MOV R15, 0x437c0000 ;  /* 0x437c0000000f7802 */ /* 0x000fe20000000f00 */
[----:B------:R-:W-:Y:S01]  /*0640*/  ULEA.HI.X UR12, UR21, UR11, UR6, 0x6, UP0 ;  /* 0x0000000b150c7291 */ /* 0x000fe200080f3406 */
[----:B------:R-:W-:Y:S01]  /*0650*/  VIADD R22, R23, 0xffffffff ;  /* 0xffffffff17167836 */ /* 0x000fe20000000000 */
[----:B------:R-:W0:Y:S01]  /*0660*/  LDCU.128 UR8, c[0x0][0x390] ;  /* 0x00007200ff0877ac */ /* 0x000e220008000c00 */
[----:B------:R-:W-:Y:S01]  /*0670*/  VIADD R0, R0, 0x20 ;  /* 0x0000002000007836 */ /* 0x000fe20000000000 */
[----:B------:R-:W-:Y:S01]  /*0680*/  MOV R31, UR17 ;  /* 0x00000011001f7c02 */ /* 0x000fe20008000f00 */
[----:B------:R-:W-:Y:S01]  /*0690*/  IMAD R27, R39, UR20, RZ ;  /* 0x00000014271b7c24 */ /* 0x000fe2000f8e02ff */
[----:B------:R-:W-:Y:S01]  /*06a0*/  ULEA.HI.X UR26, UR19, UR13, UR12, 0x1, UP1 ;  /* 0x0000000d131a7291 */ /* 0x000fe200088f0c0c */
[----:B------:R-:W-:Y:S01]  /*06b0*/  LOP3.LUT R22, R22, 0x1f, RZ, 0xc0, !PT ;  /* 0x0000001f16167812 */ /* 0x000fe200078ec0ff */
[----:B------:R-:W-:Y:S01]  /*06c0*/  USHF.R.U64 UR19, UR16, 0x1, UR17 ;  /* 0x0000000110137899 */ /* 0x000fe20008001211 */
[----:B-1----:R-:W-:Y:S01]  /*06d0*/  LEA R20, R13, R0, 0x18 ;  /* 0x000000000d147211 */ /* 0x002fe200078ec0ff */
[----:B--2---:R-:W-:Y:S01]  /*06e0*/  UIMAD UR24, UR6, UR14, URZ ;  /* 0x0000000e061872a4 */ /* 0x004fe2000f8e02ff */
[----:B------:R-:W-:Y:S01]  /*06f0*/  BSSY.RECONVERGENT B1, `(.L_x_2690) ;  /* 0x000005f000017945 */ /* 0x000fe20003800200 */
[----:B------:R-:W-:-:S02]  /*0700*/  UIMAD.WIDE.U32 UR12, UR21, UR14, URZ ;  /* 0x0000000e150c72a5 */ /* 0x000fc4000f8e00ff */
[----:B------:R-:W-:Y:S02]  /*0710*/  UIMAD UR24, UR21, UR15, UR24 ;  /* 0x0000000f151872a4 */ /* 0x000fe4000f8e0218 */
[----:B------:R-:W-:Y:S02]  /*0720*/  ULOP3.LUT UR31, UR16, 0xfffffffe, URZ, 0xc0, !UPT ;  /* 0xfffffffe101f7892 */ /* 0x000fe4000f8ec0ff */
[----:B------:R-:W-:Y:S02]  /*0730*/  USHF.L.U32 UR6, UR12, 0x6, URZ ;  /* 0x000000060c067899 */ /* 0x000fe400080006ff */
[----:B------:R-:W-:Y:S02]  /*0740*/  UIADD3 UR13, UPT, UPT, UR13, UR24, URZ ;  /* 0x000000180d0d7290 */ /* 0x000fe4000fffe0ff */
[----:B------:R-:W-:Y:S01]  /*0750*/  ULEA UR6, UP1, UR4, UR6, 0x6 ;  /* 0x0000000604067291 */ /* 0x000fe2000f8230ff */
[----:B------:R-:W-:Y:S01]  /*0760*/  MOV R30, UR31 ;  /* 0x0000001f001e7c02 */ /* 0x000fe20008000f00 */
[----:B------:R-:W-:-:S02]  /*0770*/  USHF.L.U64.HI UR12, UR12, 0x6, UR13 ;  /* 0x000000060c0c7899 */ /* 0x000fc4000801020d */
[----:B0-----:R-:W-:Y:S02]  /*0780*/  ULEA UR10, UP2, UR6, UR10, 0x1 ;  /* 0x0000000a060a7291 */ /* 0x001fe4000f8408ff */
[----:B------:R-:W-:Y:S01]  /*0790*/  ULEA.HI.X UR4, UR4, UR12, UR5, 0x6, UP1 ;  /* 0x0000000c04047291 */ /* 0x000fe200088f3405 */
[----:B------:R-:W-:Y:S01]  /*07a0*/  IMAD.WIDE.U32 R30, R39, UR19, R30 ;  /* 0x00000013271e7c25 */ /* 0x000fe2000f8e001e */
[----:B------:R-:W-:Y:S02]  /*07b0*/  UIADD3 UR28, UP0, UPT, UR28, UR8, URZ ;  /* 0x000000081c1c7290 */ /* 0x000fe4000ff1e0ff */
[----:B------:R-:W-:Y:S02]  /*07c0*/  ULEA.HI.X UR11, UR6, UR11, UR4, 0x1, UP2 ;  /* 0x0000000b060b7291 */ /* 0x000fe400090f0c04 */
[----:B------:R-:W-:Y:S01]  /*07d0*/  UIMAD UR6, UR7, 0x3, URZ ;  /* 0x00000003070678a4 */ /* 0x000fe2000f8e02ff */
[----:B------:R-:W-:Y:S01]  /*07e0*/  IADD3 R16, P2, PT, R22, R30, RZ ;  /* 0x0000001e16107210 */ /* 0x000fe20007f5e0ff */
[----:B------:R-:W-:-:S02]  /*07f0*/  UIMAD UR15, UR15, UR16, URZ ;  /* 0x000000100f0f72a4 */ /* 0x000fc4000f8e02ff */
[----:B------:R-:W-:Y:S02]  /*0800*/  USHF.L.U32 UR24, UR16, 0x1, URZ ;  /* 0x0000000110187899 */ /* 0x000fe400080006ff */
[----:B------:R-:W-:Y:S02]  /*0810*/  UIADD3.X UR9, UPT, UPT, UR27, UR9, URZ, UP0, !UPT ;  /* 0x000000091b097290 */ /* 0x000fe400087fe4ff */
[----:B------:R-:W-:Y:S02]  /*0820*/  UIMAD.WIDE.U32 UR4, UR14, UR16, URZ ;  /* 0x000000100e0472a5 */ /* 0x000fe4000f8e00ff */
[----:B------:R-:W-:Y:S02]  /*0830*/  UIMAD UR15, UR17, UR14, UR15 ;  /* 0x0000000e110f72a4 */ /* 0x000fe4000f8e020f */
[----:B------:R-:W-:Y:S02]  /*0840*/  USHF.L.U64.HI UR27, UR16, 0x1, UR17 ;  /* 0x00000001101b7899 */ /* 0x000fe40008010211 */
[----:B------:R-:W-:Y:S01]  /*0850*/  USHF.L.U64.HI UR8, UR19, 0x2, UR20 ;  /* 0x0000000213087899 */ /* 0x000fe20008010214 */
[----:B------:R-:W-:Y:S01]  /*0860*/  UMOV UR13, 0x3f800000 ;  /* 0x3f800000000d7882 */ /* 0x000fe20000000000 */
[----:B------:R-:W-:-:S02]  /*0870*/  UIADD3 UR5, UPT, UPT, UR5, UR15, URZ ;  /* 0x0000000f05057290 */ /* 0x000fc4000fffe0ff */
[----:B------:R-:W-:Y:S02]  /*0880*/  USHF.L.U64.HI UR21, UR16, 0x2, UR17 ;  /* 0x0000000210157899 */ /* 0x000fe40008010211 */
[----:B------:R-:W-:Y:S02]  /*0890*/  UIADD3 UR14, UP0, UPT, UR24, UR29, URZ ;  /* 0x0000001d180e7290 */ /* 0x000fe4000ff1e0ff */
[----:B------:R-:W-:-:S04]  /*08a0*/  UIADD3 UR15, UP1, UPT, UR28, UR24, URZ ;  /* 0x000000181c0f7290 */ /* 0x000fc8000ff3e0ff */
[----:B------:R-:W-:Y:S01]  /*08b0*/  UIADD3.X UR17, UPT, UPT, UR9, UR27, URZ, UP1, !UPT ;  /* 0x0000001b09117290 */ /* 0x000fe20008ffe4ff */
[----:B---3--:R-:W-:-:S05]  /*08c0*/  HADD2.F32 R7, -RZ, R3.H0_H0 ;  /* 0x20000003ff077230 */ /* 0x008fca0000004100 */
[----:B------:R-:W-:-:S04]  /*08d0*/  FMUL R2, R7, 1.7020000219345092773 ;  /* 0x3fd9db2307027820 */ /* 0x000fc80000400000 */
[----:B------:R-:W-:Y:S01]  /*08e0*/  FFMA.SAT R6, R2, -R11, 0.5 ;  /* 0x3f00000002067423 */ /* 0x000fe2000000280b */
[----:B------:R-:W-:-:S04]  /*08f0*/  IMAD.WIDE.U32 R10, R39, UR19, R24 ;  /* 0x00000013270a7c25 */ /* 0x000fc8000f8e0018 */
[----:B------:R-:W-:Y:S01]  /*0900*/  FFMA.RM R12, R6, R15, 12582913 ;  /* 0x4b400001060c7423 */ /* 0x000fe2000000400f */
[----:B------:R-:W-:Y:S02]  /*0910*/  IADD3 R6, PT, PT, R27, R31, RZ ;  /* 0x0000001f1b067210 */ /* 0x000fe40007ffe0ff */
[----:B------:R-:W-:Y:S01]  /*0920*/  IADD3 R13, PT, PT, R11, R27, RZ ;  /* 0x0000001b0b0d7210 */ /* 0x000fe20007ffe0ff */
[----:B------:R-:W-:Y:S01]  /*0930*/  FADD R11, R12, -12583039 ;  /* 0xcb40007f0c0b7421 */ /* 0x000fe20000000000 */
[----:B------:R-:W-:Y:S02]  /*0940*/  LEA R14, P1, R10, UR25, 0x2 ;  /* 0x000000190a0e7c11 */ /* 0x000fe4000f8210ff */
[----:B------:R-:W-:Y:S01]  /*0950*/  IADD3.X R27, PT, PT, RZ, R6, RZ, P2, !PT ;  /* 0x00000006ff1b7210 */ /* 0x000fe200017fe4ff */
[----:B------:R-:W-:Y:S01]  /*0960*/  FFMA R11, R2, -1.4426950216293334961, -R11 ;  /* 0xbfb8aa3b020b7823 */ /* 0x000fe2000000080b */
[----:B------:R-:W-:Y:S02]  /*0970*/  LEA.HI.X R15, R10, UR26, R13, 0x2, P1 ;  /* 0x0000001a0a0f7c11 */ /* 0x000fe400088f140d */
[----:B------:R-:W-:Y:S01]  /*0980*/  IADD3 R10, P1, PT, R22, R32, RZ ;  /* 0x00000020160a7210 */ /* 0x000fe20007f3e0ff */
[----:B------:R-:W-:Y:S01]  /*0990*/  FFMA R0, R2, -1.925963033500011079e-08, R11 ;  /* 0xb2a5706002007823 */ /* 0x000fe2000000000b */
[----:B------:R-:W-:Y:S01]  /*09a0*/  MOV R13, UR16 ;  /* 0x00000010000d7c02 */ /* 0x000fe20008000f00 */
[----:B------:R-:W-:Y:S01]  /*09b0*/  USHF.L.U32 UR16, UR16, 0x2, URZ ;  /* 0x0000000210107899 */ /* 0x000fe200080006ff */
[----:B------:R-:W-:Y:S01]  /*09c0*/  IADD3.X R11, PT, PT, RZ, R4, RZ, P1, !PT ;  /* 0x00000004ff0b7210 */ /* 0x000fe20000ffe4ff */
[----:B------:R0:W1:Y:S01]  /*09d0*/  MUFU.EX2 R21, R0 ;  /* 0x0000000000157308 */ /* 0x0000620000000800 */
[----:B------:R-:W-:-:S04]  /*09e0*/  LEA R54, P1, R16, UR25, 0x2 ;  /* 0x0000001910367c11 */ /* 0x000fc8000f8210ff */
[----:B------:R-:W-:Y:S02]  /*09f0*/  LEA.HI.X R55, R16, UR26, R27, 0x2, P1 ;  /* 0x0000001a10377c11 */ /* 0x000fe400088f141b */
[----:B------:R-:W-:Y:S01]  /*0a00*/  IADD3 R52, P1, PT, R10, UR24, RZ ;  /* 0x000000180a347c10 */ /* 0x000fe2000ff3e0ff */
[----:B0-----:R-:W-:Y:S02]  /*0a10*/  IMAD.SHL.U32 R0, R12, 0x800000, RZ ;  /* 0x008000000c007824 */ /* 0x001fe400078e00ff */
[----:B------:R-:W-:Y:S01]  /*0a20*/  IMAD.WIDE.U32 R12, R13, 0x3, R10 ;  /* 0x000000030d0c7825 */ /* 0x000fe200078e000a */
[----:B------:R-:W-:-:S04]  /*0a30*/  IADD3 R10, P5, PT, R8, UR16, RZ ;  /* 0x00000010080a7c10 */ /* 0x000fc8000ffbe0ff */
[----:B------:R-:W-:Y:S01]  /*0a40*/  IADD3 R13, PT, PT, R13, UR6, RZ ;  /* 0x000000060d0d7c10 */ /* 0x000fe2000fffe0ff */
[----:B-1----:R-:W-:Y:S01]  /*0a50*/  FFMA R0, R0, R21, 1 ;  /* 0x3f80000000007423 */ /* 0x002fe20000000015 */
[C---:B------:R-:W-:Y:S01]  /*0a60*/  SHF.L.U32 R34, R12.reuse, 0x2, RZ ;  /* 0x000000020c227819 */ /* 0x040fe200000006ff */
[----:B------:R-:W-:Y:S01]  /*0a70*/  USHF.L.U32 UR6, UR19, 0x2, URZ ;  /* 0x0000000213067899 */ /* 0x000fe200080006ff */
[----:B------:R-:W-:Y:S01]  /*0a80*/  SHF.L.U64.HI R16, R12, 0x2, R13 ;  /* 0x000000020c107819 */ /* 0x000fe2000001020d */
[----:B------:R-:W-:Y:S01]  /*0a90*/  ULEA UR19, UP2, UR4, UR10, 0x1 ;  /* 0x0000000a04137291 */ /* 0x000fe2000f8408ff */
[----:B------:R-:W-:Y:S02]  /*0aa0*/  IADD3 R12, PT, PT, R0, 0x1800000, RZ ;  /* 0x01800000000c7810 */ /* 0x000fe40007ffe0ff */
[----:B----4-:R-:W-:Y:S01]  /*0ab0*/  @P0 R2UR UR13, R5 ;  /* 0x00000000050d02ca */ /* 0x010fe200000e0000 */
[----:B------:R-:W-:Y:S01]  /*0ac0*/  ULEA.HI.X UR12, UR4, UR11, UR5, 0x1, UP2 ;  /* 0x0000000b040c7291 */ /* 0x000fe200090f0c05 */
[----:B------:R-:W-:Y:S01]  /*0ad0*/  LOP3.LUT R12, R12, 0x7f800000, RZ, 0xc0, !PT ;  /* 0x7f8000000c0c7812 */ /* 0x000fe200078ec0ff */
[----:B------:R-:W-:-:S02]  /*0ae0*/  UIADD3.X UR4, UPT, UPT, UR27, UR30, URZ, UP0, !UPT ;  /* 0x0000001e1b047290 */ /* 0x000fc400087fe4ff */
[----:B------:R-:W-:Y:S02]  /*0af0*/  IADD3.X R5, PT, PT, R11, UR27, RZ, P1, !PT ;  /* 0x0000001b0b057c10 */ /* 0x000fe40008ffe4ff */
[----:B------:R-:W-:Y:S02]  /*0b00*/  ISETP.GT.U32.AND P0, PT, R12, 0x1ffffff, PT ;  /* 0x01ffffff0c00780c */ /* 0x000fe40003f04070 */
[----:B------:R-:W-:Y:S02]  /*0b10*/  IADD3 R12, P1, PT, R19, UR14, RZ ;  /* 0x0000000e130c7c10 */ /* 0x000fe4000ff3e0ff */
[C---:B------:R-:W-:Y:S02]  /*0b20*/  SHF.L.U64.HI R5, R52.reuse, 0x2, R5 ;  /* 0x0000000234057819 */ /* 0x040fe40000010205 */
[----:B------:R-:W-:Y:S02]  /*0b30*/  SHF.L.U32 R52, R52, 0x2, RZ ;  /* 0x0000000234347819 */ /* 0x000fe400000006ff */
[----:B------:R-:W-:-:S02]  /*0b40*/  IADD3 R26, P2, PT, R14, UR6, RZ ;  /* 0x000000060e1a7c10 */ /* 0x000fc4000ff5e0ff */
[----:B------:R-:W-:Y:S02]  /*0b50*/  IADD3.X R13, PT, PT, R17, UR4, RZ, P1, !PT ;  /* 0x00000004110d7c10 */ /* 0x000fe40008ffe4ff */
[----:B------:R-:W-:Y:S02]  /*0b60*/  LOP3.LUT R21, R43, 0x1f, RZ, 0xc0, !PT ;  /* 0x0000001f2b157812 */ /* 0x000fe400078ec0ff */
[----:B------:R-:W-:Y:S02]  /*0b70*/  IADD3.X R11, PT, PT, R9, UR21, RZ, P5, !PT ;  /* 0x00000015090b7c10 */ /* 0x000fe4000affe4ff */
[----:B------:R-:W-:Y:S01]  /*0b80*/  IADD3 R58, P6, PT, R52, UR29, RZ ;  /* 0x0000001d343a7c10 */ /* 0x000fe2000ffde0ff */
[----:B------:R-:W-:Y:S01]  /*0b90*/  IMAD R20, R21, 0x84, R20 ;  /* 0x0000008415147824 */ /* 0x000fe200078e0214 */
[----:B------:R-:W-:Y:S02]  /*0ba0*/  IADD3.X R27, PT, PT, R15, UR8, RZ, P2, !PT ;  /* 0x000000080f1b7c10 */ /* 0x000fe400097fe4ff */
[----:B------:R-:W-:-:S02]  /*0bb0*/  IADD3 R44, P1, PT, R34, UR29, RZ ;  /* 0x0000001d222c7c10 */ /* 0x000fc4000ff3e0ff */
[----:B------:R-:W-:Y:S02]  /*0bc0*/  IADD3 R8, P3, PT, R12, UR16, RZ ;  /* 0x000000100c087c10 */ /* 0x000fe4000ff7e0ff */
[----:B------:R-:W-:Y:S02]  /*0bd0*/  IADD3 R36, P4, PT, R54, UR6, RZ ;  /* 0x0000000636247c10 */ /* 0x000fe4000ff9e0ff */
[----:B------:R-:W-:Y:S02]  /*0be0*/  IADD3 R52, P5, PT, R52, UR14, RZ ;  /* 0x0000000e34347c10 */ /* 0x000fe4000ffbe0ff */
[----:B------:R-:W-:Y:S02]  /*0bf0*/  IADD3 R34, P2, PT, R34, UR14, RZ ;  /* 0x0000000e22227c10 */ /* 0x000fe4000ff5e0ff */
[----:B------:R-:W-:Y:S02]  /*0c00*/  IADD3.X R37, PT, PT, R55, UR8, RZ, P4, !PT ;  /* 0x0000000837257c10 */ /* 0x000fe4000a7fe4ff */
[----:B------:R-:W-:-:S02]  /*0c10*/  IADD3.X R59, PT, PT, R5, UR30, RZ, P6, !PT ;  /* 0x0000001e053b7c10 */ /* 0x000fc4000b7fe4ff */
[----:B------:R-:W-:Y:S02]  /*0c20*/  IADD3.X R53, PT, PT, R5, UR4, RZ, P5, !PT ;  /* 0x0000000405357c10 */ /* 0x000fe4000affe4ff */
[----:B------:R-:W-:Y:S02]  /*0c30*/  IADD3.X R9, PT, PT, R13, UR21, RZ, P3, !PT ;  /* 0x000000150d097c10 */ /* 0x000fe40009ffe4ff */
[C---:B------:R-:W-:Y:S02]  /*0c40*/  IADD3.X R45, PT, PT, R16.reuse, UR30, RZ, P1, !PT ;  /* 0x0000001e102d7c10 */ /* 0x040fe40008ffe4ff */
[----:B------:R-:W-:Y:S01]  /*0c50*/  IADD3.X R35, PT, PT, R16, UR4, RZ, P2, !PT ;  /* 0x0000000410237c10 */ /* 0x000fe200097fe4ff */
[----:B------:R-:W-:Y:S06]  /*0c60*/  @P0 BRA `(.L_x_2691) ;  /* 0x00000000000c0947 */ /* 0x000fec0003800000 */
[----:B------:R-:W-:-:S07]  /*0c70*/  MOV R40, 0xc90 ;  /* 0x00000c9000287802 */ /* 0x000fce0000000f00 */
[----:B------:R-:W-:Y:S05]  /*0c80*/  CALL.REL.NOINC `($__internal_31_$__cuda_sm20_rcp_rn_f32_slowpath) ;  /* 0x0000005800f87944 */ /* 0x000fea0003c00000 */
[----:B------:R-:W-:Y:S05]  /*0c90*/  BRA `(.L_x_2692) ;  /* 0x0000000000107947 */ /* 0x000fea0003800000 */
.L_x_2691:
[----:B------:R-:W0:Y:S02]  /*0ca0*/  MUFU.RCP R57, R0 ;  /* 0x0000000000397308 */ /* 0x000e240000001000 */
[----:B0-----:R-:W-:-:S04]  /*0cb0*/  FFMA R5, R0, R57, -1 ;  /* 0xbf80000000057423 */ /* 0x001fc80000000039 */
[----:B------:R-:W-:-:S04]  /*0cc0*/  FADD.FTZ R16, -R5, -RZ ;  /* 0x800000ff05107221 */ /* 0x000fc80000010100 */
[----:B------:R-:W-:-:S07]  /*0cd0*/  FFMA R57, R57, R16, R57 ;  /* 0x0000001039397223 */ /* 0x000fce0000000039 */
.L_x_2692:
[----:B------:R-:W-:Y:S05]  /*0ce0*/  BSYNC.RECONVERGENT B1 ;  /* 0x0000000000017941 */ /* 0x000fea0003800200 */
.L_x_2690:
        /* <DEDUP_REMOVED lines=27> */
[----:B------:R-:W-:Y:S05]  /*0ea0*/  CALL.REL.NOINC `($__internal_31_$__cuda_sm20_rcp_rn_f32_slowpath) ;  /* 0x0000005800707944 */ /* 0x000fea0003c00000 */
[----:B------:R-:W-:Y:S05]  /*0eb0*/  BRA `(.L_x_2695) ;  /* 0x0000000000107947 */ /* 0x000fea0003800000 */
.L_x_2694:
[----:B------:R-:W0:Y:S02]  /*0ec0*/  MUFU.RCP R57, R16 ;  /* 0x0000001000397308 */ /* 0x000e240000001000 */
[----:B0-----:R-:W-:-:S04]  /*0ed0*/  FFMA R0, R16, R57, -1 ;  /* 0xbf80000010007423 */ /* 0x001fc80000000039 */
[----:B------:R-:W-:-:S04]  /*0ee0*/  FADD.FTZ R0, -R0, -RZ ;  /* 0x800000ff00007221 */ /* 0x000fc80000010100 */
[----:B------:R-:W-:-:S07]  /*0ef0*/  FFMA R57, R57, R0, R57 ;  /* 0x0000000039397223 */ /* 0x000fce0000000039 */
.L_x_2695:
[----:B------:R-:W-:Y:S05]  /*0f00*/  BSYNC.RECONVERGENT B1 ;  /* 0x0000000000017941 */ /* 0x000fea0003800200 */
.L_x_2693:
        /* <DEDUP_REMOVED lines=21> */
[----:B------:R-:W-:Y:S05]  /*1060*/  CALL.REL.NOINC `($__internal_31_$__cuda_sm20_rcp_rn_f32_slowpath) ;  /* 0x0000005800007944 */ /* 0x000fea0003c00000 */
[----:B------:R-:W-:Y:S05]  /*1070*/  BRA `(.L_x_2698) ;  /* 0x0000000000107947 */ /* 0x000fea0003800000 */
.L_x_2697:
[----:B------:R-:W0:Y:S02]  /*1080*/  MUFU.RCP R57, R12 ;  /* 0x0000000c00397308 */ /* 0x000e240000001000 */
[----:B0-----:R-:W-:-:S04]  /*1090*/  FFMA R0, R12, R57, -1 ;  /* 0xbf8000000c007423 */ /* 0x001fc80000000039 */
[----:B------:R-:W-:-:S04]  /*10a0*/  FADD.FTZ R0, -R0, -RZ ;  /* 0x800000ff00007221 */ /* 0x000fc80000010100 */
[----:B------:R-:W-:-:S07]  /*10b0*/  FFMA R57, R57, R0, R57 ;  /* 0x0000000039397223 */ /* 0x000fce0000000039 */
.L_x_2698:
[----:B------:R-:W-:Y:S05]  /*10c0*/  BSYNC.RECONVERGENT B1 ;  /* 0x0000000000017941 */ /* 0x000fea0003800200 */
.L_x_2696:
        /* <DEDUP_REMOVED lines=25> */
[----:B------:R-:W-:Y:S05]  /*1260*/  CALL.REL.NOINC `($__internal_31_$__cuda_sm20_rcp_rn_f32_slowpath) ;  /* 0x0000005400807944 */ /* 0x000fea0003c00000 */
[----:B------:R-:W-:Y:S05]  /*1270*/  BRA `(.L_x_2701) ;  /* 0x0000000000107947 */ /* 0x000fea0003800000 */
.L_x_2700:
[----:B------:R-:W0:Y:S02]  /*1280*/  MUFU.RCP R57, R12 ;  /* 0x0000000c00397308 */ /* 0x000e240000001000 */
[----:B0-----:R-:W-:-:S04]  /*1290*/  FFMA R0, R12, R57, -1 ;  /* 0xbf8000000c007423 */ /* 0x001fc80000000039 */
[----:B------:R-:W-:-:S04]  /*12a0*/  FADD.FTZ R0, -R0, -RZ ;  /* 0x800000ff00007221 */ /* 0x000fc80000010100 */
[----:B------:R-:W-:-:S07]  /*12b0*/  FFMA R57, R57, R0, R57 ;  /* 0x0000000039397223 */ /* 0x000fce0000000039 */
.L_x_2701:
[----:B------:R-:W-:Y:S05]  /*12c0*/  BSYNC.RECONVERGENT B1 ;  /* 0x0000000000017941 */ /* 0x000fea0003800200 */
.L_x_2699:
[----:B------:R-:W2:Y:S01]  /*12d0*/  LDG.E R10, desc[UR22][R10.64] ;  /* 0x000000160a0a7981 */ /* 0x000ea2000c1e1900 */
[----:B------:R-:W-:Y:S01]  /*12e0*/  IMAD.MOV.U32 R13, RZ, RZ, 0x3bbb989d ;  /* 0x3bbb989dff0d7424 */ /* 0x000fe200078e00ff */
[----:B------:R-:W-:Y:S01]  /*12f0*/  MOV R29, 0x437c0000 ;  /* 0x437c0000001d7802 */ /* 0x000fe20000000f00 */
[----:B------:R-:W-:Y:S01]  /*1300*/  BSSY.RECONVERGENT B1, `(.L_x_2702) ;  /* 0x0000019000017945 */ /* 0x000fe20003800200 */
        /* <DEDUP_REMOVED lines=20> */
.L_x_2703:
[----:B------:R-:W0:Y:S02]  /*1450*/  MUFU.RCP R57, R12 ;  /* 0x0000000c00397308 */ /* 0x000e240000001000 */
[----:B0-----:R-:W-:-:S04]  /*1460*/  FFMA R0, R12, R57, -1 ;  /* 0xbf8000000c007423 */ /* 0x001fc80000000039 */
[----:B------:R-:W-:-:S04]  /*1470*/  FADD.FTZ R0, -R0, -RZ ;  /* 0x800000ff00007221 */ /* 0x000fc80000010100 */
[----:B------:R-:W-:-:S07]  /*1480*/  FFMA R57, R57, R0, R57 ;  /* 0x0000000039397223 */ /* 0x000fce0000000039 */
.L_x_2704:
[----:B------:R-:W-:Y:S05]  /*1490*/  BSYNC.RECONVERGENT B1 ;  /* 0x0000000000017941 */ /* 0x000fea0003800200 */
.L_x_2702:
        /* <DEDUP_REMOVED lines=12> */
[----:B------:R-:W1:Y:S02]  /*1560*/  MUFU.EX2 R0, R13 ;  /* 0x0000000d00007308 */ /* 0x000e640000000800 */
[----:B-1----:R-:W-:Y:S01]  /*1570*/  FFMA R12, R11, R0, 1 ;  /* 0x3f8000000b0c7423 */ /* 0x002fe20000000000 */
[----:B------:R-:W-:-:S04]  /*1580*/  FADD R0, -R57, 1 ;  /* 0x3f80000039007421 */ /* 0x000fc80000000100 */
[----:B0-----:R-:W-:Y:S01]  /*1590*/  IADD3 R8, PT, PT, R12, 0x1800000, RZ ;  /* 0x018000000c087810 */ /* 0x001fe20007ffe0ff */
        /* <DEDUP_REMOVED lines=13> */
.L_x_2706:
[----:B------:R-:W0:Y:S02]  /*1670*/  MUFU.RCP R57, R12 ;  /* 0x0000000c00397308 */ /* 0x000e240000001000 */
[----:B0-----:R-:W-:-:S04]  /*1680*/  FFMA R0, R12, R57, -1 ;  /* 0xbf8000000c007423 */ /* 0x001fc80000000039 */
[----:B------:R-:W-:-:S04]  /*1690*/  FADD.FTZ R0, -R0, -RZ ;  /* 0x800000ff00007221 */ /* 0x000fc80000010100 */
[----:B------:R-:W-:-:S07]  /*16a0*/  FFMA R57, R57, R0, R57 ;  /* 0x0000000039397223 */ /* 0x000fce0000000039 */
.L_x_2707:
[----:B------:R-:W-:Y:S05]  /*16b0*/  BSYNC.RECONVERGENT B1 ;  /* 0x0000000000017941 */ /* 0x000fea0003800200 */
.L_x_2705:
        /* <DEDUP_REMOVED lines=23> */
.L_x_2709:
[----:B------:R-:W0:Y:S02]  /*1830*/  MUFU.RCP R57, R8 ;  /* 0x0000000800397308 */ /* 0x000e240000001000 */
[----:B0-----:R-:W-:-:S04]  /*1840*/  FFMA R0, R8, R57, -1 ;  /* 0xbf80000008007423 */ /* 0x001fc80000000039 */
[----:B------:R-:W-:-:S04]  /*1850*/  FADD.FTZ R0, -R0, -RZ ;  /* 0x800000ff00007221 */ /* 0x000fc80000010100 */
[----:B------:R-:W-:-:S07]  /*1860*/  FFMA R57, R57, R0, R57 ;  /* 0x0000000039397223 */ /* 0x000fce0000000039 */
.L_x_2710:
[----:B------:R-:W-:Y:S05]  /*1870*/  BSYNC.RECONVERGENT B1 ;  /* 0x0000000000017941 */ /* 0x000fea0003800200 */
.L_x_2708:
        /* <DEDUP_REMOVED lines=27> */
.L_x_2712:
[----:B------:R-:W0:Y:S02]  /*1a30*/  MUFU.RCP R57, R8 ;  /* 0x0000000800397308 */ /* 0x000e240000001000 */
[----:B0-----:R-:W-:-:S04]  /*1a40*/  FFMA R0, R8, R57, -1 ;  /* 0xbf80000008007423 */ /* 0x001fc80000000039 */
[----:B------:R-:W-:-:S04]  /*1a50*/  FADD.FTZ R0, -R0, -RZ ;  /* 0x800000ff00007221 */ /* 0x000fc80000010100 */
[----:B------:R-:W-:-:S07]  /*1a60*/  FFMA R57, R57, R0, R57 ;  /* 0x0000000039397223 */ /* 0x000fce0000000039 */
.L_x_2713:
[----:B------:R-:W-:Y:S05]  /*1a70*/  BSYNC.RECONVERGENT B1 ;  /* 0x0000000000017941 */ /* 0x000fea0003800200 */
.L_x_2711:
[----:B------:R-:W2:Y:S01]  /*1a80*/  LDG.E R7, desc[UR22][R58.64] ;  /* 0x000000163a077981 */ /* 0x000ea2000c1e1900 */
[----:B------:R-:W-:Y:S01]  /*1a90*/  IMAD.MOV.U32 R0, RZ, RZ, 0x3bbb989d ;  /* 0x3bbb989dff007424 */ /* 0x000fe200078e00ff */
[----:B------:R-:W-:Y:S02]  /*1aa0*/  MOV R29, 0x437c0000 ;  /* 0x437c0000001d7802 */ /* 0x000fe40000000f00 */
[----:B------:R0:W5:Y:S01]  /*1ab0*/  LDG.E R2, desc[UR22][R34.64] ;  /* 0x0000001622027981 */ /* 0x000162000c1e1900 */
[----:B------:R-:W-:-:S03]  /*1ac0*/  FMNMX3 R31, |R28|, RZ, |R5|, !PT ;  /* 0x000000ff1c1f7276 */ /* 0x000fc60007800605 */
[----:B------:R1:W5:Y:S01]  /*1ad0*/  LDG.E R8, desc[UR22][R36.64] ;  /* 0x0000001624087981 */ /* 0x000362000c1e1900 */
[----:B------:R-:W-:-:S03]  /*1ae0*/  FMNMX3 R31, |R27|, R31, |R16|, !PT ;  /* 0x0000001f1b1f7276 */ /* 0x000fc60007800610 */
[----:B------:R-:W5:Y:S01]  /*1af0*/  LDG.E R11, desc[UR22][R54.64] ;  /* 0x00000016360b7981 */ /* 0x000f62000c1e1900 */
[----:B0-----:R-:W-:Y:S01]  /*1b00*/  FMUL R35, R10, R57 ;  /* 0x000000390a237220 */ /* 0x001fe20000400000 */
[----:B------:R-:W-:Y:S02]  /*1b10*/  IADD3 R10, P3, PT, R32, UR24, RZ ;  /* 0x00000018200a7c10 */ /* 0x000fe4000ff7e0ff */
[----:B------:R-:W5:Y:S01]  /*1b20*/  LDG.E R12, desc[UR22][R52.64] ;  /* 0x00000016340c7981 */ /* 0x000f62000c1e1900 */
[----:B------:R-:W-:Y:S01]  /*1b30*/  FMUL R35, R26, R35 ;  /* 0x000000231a237220 */ /* 0x000fe20000400000 */
[----:B------:R-:W-:Y:S01]  /*1b40*/  FMUL R34, R28, UR13 ;  /* 0x0000000d1c227c20 */ /* 0x000fe20008400000 */
[C---:B------:R-:W-:Y:S01]  /*1b50*/  IADD3 R28, P1, PT, R19.reuse, UR28, RZ ;  /* 0x0000001c131c7c10 */ /* 0x040fe2000ff3e0ff */
[----:B------:R-:W-:Y:S01]  /*1b60*/  FMUL R42, R16, UR13 ;  /* 0x0000000d102a7c20 */ /* 0x000fe20008400000 */
[----:B------:R-:W-:Y:S01]  /*1b70*/  IADD3 R16, P2, PT, R19, UR15, RZ ;  /* 0x0000000f13107c10 */ /* 0x000fe2000ff5e0ff */
[----:B------:R0:W5:Y:S01]  /*1b80*/  LDG.E R9, desc[UR22][R44.64] ;  /* 0x000000162c097981 */ /* 0x000162000c1e1900 */
[----:B------:R-:W-:-:S02]  /*1b90*/  IADD3 R19, PT, PT, R23, 0x1e, RZ ;  /* 0x0000001e17137810 */ /* 0x000fc40007ffe0ff */
[C---:B-1----:R-:W-:Y:S02]  /*1ba0*/  FMNMX3 R36, |R18|.reuse, R31, |R15|, !PT ;  /* 0x0000001f12247276 */ /* 0x042fe4000780060f */
[----:B------:R-:W-:Y:S01]  /*1bb0*/  LOP3.LUT R19, R19, 0x1f, RZ, 0xc0, !PT ;  /* 0x0000001f13137812 */ /* 0x000fe200078ec0ff */
[----:B------:R-:W-:Y:S01]  /*1bc0*/  FMUL R18, R18, UR13 ;  /* 0x0000000d12127c20 */ /* 0x000fe20008400000 */
[----:B------:R-:W-:Y:S01]  /*1bd0*/  FMUL R15, R15, UR13 ;  /* 0x0000000d0f0f7c20 */ /* 0x000fe20008400000 */
[----:B------:R-:W-:Y:S02]  /*1be0*/  F2FP.BF16.F32.PACK_AB R42, RZ, R42 ;  /* 0x0000002aff2a723e */ /* 0x000fe400000010ff */
[----:B------:R-:W-:Y:S01]  /*1bf0*/  IADD3.X R4, PT, PT, R4, UR27, RZ, P3, !PT ;  /* 0x0000001b04047c10 */ /* 0x000fe20009ffe4ff */
[----:B------:R-:W-:Y:S01]  /*1c00*/  FMUL R47, R14, UR13 ;  /* 0x0000000d0e2f7c20 */ /* 0x000fe20008400000 */
[----:B------:R-:W-:Y:S01]  /*1c10*/  UIMAD UR5, UR7, 0x3, URZ ;  /* 0x00000003070578a4 */ /* 0x000fe2000f8e02ff */
[----:B------:R-:W-:-:S03]  /*1c20*/  FMUL R46, R35, UR13 ;  /* 0x0000000d232e7c20 */ /* 0x000fc60008400000 */
[----:B------:R-:W-:Y:S02]  /*1c30*/  F2FP.BF16.F32.PACK_AB R47, RZ, R47 ;  /* 0x0000002fff2f723e */ /* 0x000fe400000010ff */
[----:B------:R-:W-:Y:S01]  /*1c40*/  F2FP.BF16.F32.PACK_AB R46, RZ, R46 ;  /* 0x0000002eff2e723e */ /* 0x000fe200000010ff */
[----:B------:R-:W-:Y:S03]  /*1c50*/  BSSY.RECONVERGENT B1, `(.L_x_2714) ;  /* 0x0000049000017945 */ /* 0x000fe60003800200 */
[----:B------:R-:W-:Y:S01]  /*1c60*/  PRMT R47, R47, 0x5410, R46 ;  /* 0x000054102f2f7816 */ /* 0x000fe2000000002e */
[----:B--2---:R-:W-:-:S05]  /*1c70*/  HADD2.F32 R13, -RZ, R7.H0_H0 ;  /* 0x20000007ff0d7230 */ /* 0x004fca0000004100 */
[----:B------:R-:W-:-:S04]  /*1c80*/  FMUL R3, R13, 1.7020000219345092773 ;  /* 0x3fd9db230d037820 */ /* 0x000fc80000400000 */
[----:B------:R-:W-:-:S04]  /*1c90*/  FFMA.SAT R0, R3, -R0, 0.5 ;  /* 0x3f00000003007423 */ /* 0x000fc80000002800 */
[----:B------:R-:W-:-:S04]  /*1ca0*/  FFMA.RM R0, R0, R29, 12582913 ;  /* 0x4b40000100007423 */ /* 0x000fc8000000401d */
[----:B------:R-:W-:-:S04]  /*1cb0*/  FADD R40, R0, -12583039 ;  /* 0xcb40007f00287421 */ /* 0x000fc80000000000 */
[----:B------:R-:W-:-:S04]  /*1cc0*/  FFMA R40, R3, -1.4426950216293334961, -R40 ;  /* 0xbfb8aa3b03287823 */ /* 0x000fc80000000828 */
[----:B------:R-:W-:-:S04]  /*1cd0*/  FFMA R40, R3, -1.925963033500011079e-08, R40 ;  /* 0xb2a5706003287823 */ /* 0x000fc80000000028 */
[----:B------:R1:W2:Y:S01]  /*1ce0*/  MUFU.EX2 R29, R40 ;  /* 0x00000028001d7308 */ /* 0x0002a20000000800 */
[----:B------:R-:W-:Y:S01]  /*1cf0*/  SHF.L.U32 R0, R0, 0x17, RZ ;  /* 0x0000001700007819 */ /* 0x000fe200000006ff */
[----:B-1----:R-:W-:Y:S02]  /*1d00*/  FMUL R40, R27, UR13 ;  /* 0x0000000d1b287c20 */ /* 0x002fe40008400000 */
[----:B------:R-:W1:Y:S02]  /*1d10*/  LDC.64 R26, c[0x0][0x3b8] ;  /* 0x0000ee00ff1a7b82 */ /* 0x000e640000000a00 */
        /* <DEDUP_REMOVED lines=8> */
[----:B------:R-:W-:-:S02]  /*1da0*/  IADD3 R5, P4, PT, R30, UR31, RZ ;  /* 0x0000001f1e057c10 */ /* 0x000fc4000ff9e0ff */
[----:B------:R-:W-:Y:S02]  /*1db0*/  F2FP.BF16.F32.PACK_AB R40, RZ, R40 ;  /* 0x00000028ff28723e */ /* 0x000fe400000010ff */
[----:B------:R-:W-:Y:S02]  /*1dc0*/  IADD3.X R33, PT, PT, R29, UR21, RZ, P1, !PT ;  /* 0x000000151d217c10 */ /* 0x000fe40008ffe4ff */
[----:B------:R-:W-:Y:S01]  /*1dd0*/  IADD3 R30, P1, PT, R19, R10, RZ ;  /* 0x0000000a131e7210 */ /* 0x000fe20007f3e0ff */
[----:B------:R2:W-:Y:S01]  /*1de0*/  STG.E desc[UR22][R28.64], R34 ;  /* 0x000000221c007986 */ /* 0x0005e2000c101916 */
[----:B------:R-:W-:Y:S02]  /*1df0*/  PRMT R40, R40, 0x5410, R42 ;  /* 0x0000541028287816 */ /* 0x000fe4000000002a */
[----:B------:R-:W-:Y:S02]  /*1e00*/  IADD3.X R17, PT, PT, R17, UR17, RZ, P2, !PT ;  /* 0x0000001111117c10 */ /* 0x000fe400097fe4ff */
[----:B------:R-:W-:Y:S01]  /*1e10*/  IADD3.X R31, PT, PT, RZ, R4, RZ, P1, !PT ;  /* 0x00000004ff1f7210 */ /* 0x000fe20000ffe4ff */
[----:B------:R-:W-:Y:S01]  /*1e20*/  STG.E desc[UR22][R32.64], R40 ;  /* 0x0000002820007986 */ /* 0x000fe2000c101916 */
[----:B-1----:R-:W-:Y:S01]  /*1e30*/  IMAD.X R6, R6, 0x1, R27, P4 ;  /* 0x0000000106067824 */ /* 0x002fe200020e061b */
[----:B--2---:R-:W-:-:S02]  /*1e40*/  F2FP.BF16.F32.PACK_AB R28, R15, R18 ;  /* 0x000000120f1c723e */ /* 0x004fc400000010ff */
[----:B------:R-:W-:Y:S02]  /*1e50*/  FMNMX3 R29, |R14|, R36, |R35|, !PT ;  /* 0x000000240e1d7276 */ /* 0x000fe40007800623 */
[----:B------:R-:W-:Y:S01]  /*1e60*/  IADD3 R14, P1, PT, R16, UR16, RZ ;  /* 0x00000010100e7c10 */ /* 0x000fe2000ff3e0ff */
[----:B------:R1:W-:Y:S01]  /*1e70*/  STG.E desc[UR22][R16.64], R28 ;  /* 0x0000001c10007986 */ /* 0x0003e2000c101916 */
[----:B0-----:R-:W-:Y:S02]  /*1e80*/  IADD3 R44, P3, PT, R30, UR24, RZ ;  /* 0x000000181e2c7c10 */ /* 0x001fe4000ff7e0ff */
[----:B------:R-:W-:Y:S01]  /*1e90*/  IADD3.X R15, PT, PT, R17, UR21, RZ, P1, !PT ;  /* 0x00000015110f7c10 */ /* 0x000fe20008ffe4ff */
[----:B------:R-:W-:Y:S01]  /*1ea0*/  IMAD.WIDE.U32 R26, R26, 0x3, R30 ;  /* 0x000000031a1a7825 */ /* 0x000fe200078e001e */
[----:B------:R-:W-:Y:S02]  /*1eb0*/  IADD3.X R31, PT, PT, R31, UR27, RZ, P3, !PT ;  /* 0x0000001b1f1f7c10 */ /* 0x000fe40009ffe4ff */
[----:B-1----:R-:W-:-:S04]  /*1ec0*/  IADD3 R16, P1, PT, R19, R5, RZ ;  /* 0x0000000513107210 */ /* 0x002fc80007f3e0ff */
[----:B------:R-:W-:Y:S02]  /*1ed0*/  LEA R36, P2, R16, UR25, 0x2 ;  /* 0x0000001910247c11 */ /* 0x000fe4000f8410ff */
[----:B------:R-:W-:-:S04]  /*1ee0*/  IADD3.X R33, PT, PT, RZ, R6, RZ, P1, !PT ;  /* 0x00000006ff217210 */ /* 0x000fc80000ffe4ff */
[----:B------:R-:W-:Y:S02]  /*1ef0*/  LEA.HI.X R37, R16, UR26, R33, 0x2, P2 ;  /* 0x0000001a10257c11 */ /* 0x000fe400090f1421 */
[C---:B------:R-:W-:Y:S01]  /*1f00*/  SHF.L.U64.HI R16, R44.reuse, 0x2, R31 ;  /* 0x000000022c107819 */ /* 0x040fe2000001021f */
[----:B------:R-:W-:Y:S01]  /*1f10*/  IMAD.SHL.U32 R44, R44, 0x4, RZ ;  /* 0x000000042c2c7824 */ /* 0x000fe200078e00ff */
[----:B------:R-:W-:Y:S02]  /*1f20*/  IADD3 R17, PT, PT, R27, UR5, RZ ;  /* 0x000000051b117c10 */ /* 0x000fe4000fffe0ff */
[C---:B------:R-:W-:Y:S02]  /*1f30*/  SHF.L.U32 R32, R26.reuse, 0x2, RZ ;  /* 0x000000021a207819 */ /* 0x040fe400000006ff */
[----:B------:R-:W-:Y:S02]  /*1f40*/  SHF.L.U64.HI R26, R26, 0x2, R17 ;  /* 0x000000021a1a7819 */ /* 0x000fe40000010211 */
[----:B------:R-:W-:-:S02]  /*1f50*/  IADD3 R58, P2, PT, R44, UR29, RZ ;  /* 0x0000001d2c3a7c10 */ /* 0x000fc4000ff5e0ff */
[C---:B------:R-:W-:Y:S02]  /*1f60*/  PRMT R18, R34.reuse, 0x5410, R40 ;  /* 0x0000541022127816 */ /* 0x040fe40000000028 */
[----:B------:R-:W-:Y:S02]  /*1f70*/  PRMT R17, R34, 0x5432, R42 ;  /* 0x0000543222117816 */ /* 0x000fe4000000002a */
[----:B------:R-:W-:Y:S02]  /*1f80*/  IADD3 R44, P3, PT, R44, UR14, RZ ;  /* 0x0000000e2c2c7c10 */ /* 0x000fe4000ff7e0ff */
[----:B------:R-:W-:Y:S02]  /*1f90*/  IADD3 R54, P5, PT, R32, UR29, RZ ;  /* 0x0000001d20367c10 */ /* 0x000fe4000ffbe0ff */
[----:B------:R-:W-:Y:S02]  /*1fa0*/  IADD3 R31, P1, PT, R22, R10, RZ ;  /* 0x0000000a161f7210 */ /* 0x000fe40007f3e0ff */
[----:B------:R-:W-:-:S02]  /*1fb0*/  IADD3 R34, P4, PT, R36, UR6, RZ ;  /* 0x0000000624227c10 */ /* 0x000fc4000ff9e0ff */
[----:B------:R-:W-:Y:S01]  /*1fc0*/  IADD3 R32, P6, PT, R32, UR14, RZ ;  /* 0x0000000e20207c10 */ /* 0x000fe2000ffde0ff */
[----:B------:R0:W-:Y:S01]  /*1fd0*/  STG.E desc[UR22][R14.64], R47 ;  /* 0x0000002f0e007986 */ /* 0x0001e2000c101916 */
[C---:B------:R-:W-:Y:S02]  /*1fe0*/  IADD3.X R59, PT, PT, R16.reuse, UR30, RZ, P2, !PT ;  /* 0x0000001e103b7c10 */ /* 0x040fe400097fe4ff */
[----:B------:R-:W-:Y:S02]  /*1ff0*/  IADD3.X R45, PT, PT, R16, UR4, RZ, P3, !PT ;  /* 0x00000004102d7c10 */ /* 0x000fe40009ffe4ff */
[----:B------:R-:W-:Y:S02]  /*2000*/  IADD3.X R30, PT, PT, RZ, R4, RZ, P1, !PT ;  /* 0x00000004ff1e7210 */ /* 0x000fe40000ffe4ff */
[----:B------:R-:W-:Y:S02]  /*2010*/  IADD3.X R35, PT, PT, R37, UR8, RZ, P4, !PT ;  /* 0x0000000825237c10 */ /* 0x000fe4000a7fe4ff */
[----:B------:R-:W-:-:S02]  /*2020*/  IADD3.X R55, PT, PT, R26, UR30, RZ, P5, !PT ;  /* 0x0000001e1a377c10 */ /* 0x000fc4000affe4ff */
[----:B------:R-:W-:Y:S02]  /*2030*/  IADD3.X R33, PT, PT, R26, UR4, RZ, P6, !PT ;  /* 0x000000041a217c10 */ /* 0x000fe4000b7fe4ff */
[C---:B------:R-:W-:Y:S02]  /*2040*/  PRMT R16, R28.reuse, 0x5410, R47 ;  /* 0x000054101c107816 */ /* 0x040fe4000000002f */
[----:B0-----:R-:W-:Y:S01]  /*2050*/  PRMT R15, R28, 0x5432, R46 ;  /* 0x000054321c0f7816 */ /* 0x001fe2000000002e */
[----:B------:R-:W-:Y:S06]  /*2060*/  @P0 BRA `(.L_x_2715) ;  /* 0x00000000000c0947 */ /* 0x000fec0003800000 */
[----:B------:R-:W-:-:S07]  /*2070*/  MOV R40, 0x2090 ;  /* 0x0000209000287802 */ /* 0x000fce0000000f00 */
[----:B-----5:R-:W-:Y:S05]  /*2080*/  CALL.REL.NOINC `($__internal_31_$__cuda_sm20_rcp_rn_f32_slowpath) ;  /* 0x0000004400f87944 */ /* 0x020fea0003c00000 */
[----:B------:R-:W-:Y:S05]  /*2090*/  BRA `(.L_x_2716) ;  /* 0x0000000000107947 */ /* 0x000fea0003800000 */
.L_x_2715:
[----:B------:R-:W0:Y:S02]  /*20a0*/  MUFU.RCP R57, R0 ;  /* 0x0000000000397308 */ /* 0x000e240000001000 */
[----:B0-----:R-:W-:-:S04]  /*20b0*/  FFMA R14, R0, R57, -1 ;  /* 0xbf800000000e7423 */ /* 0x001fc80000000039 */
[----:B------:R-:W-:-:S04]  /*20c0*/  FADD.FTZ R14, -R14, -RZ ;  /* 0x800000ff0e0e7221 */ /* 0x000fc80000010100 */
[----:B------:R-:W-:-:S07]  /*20d0*/  FFMA R57, R57, R14, R57 ;  /* 0x0000000e39397223 */ /* 0x000fce0000000039 */
.L_x_2716:
[----:B------:R-:W-:Y:S05]  /*20e0*/  BSYNC.RECONVERGENT B1 ;  /* 0x0000000000017941 */ /* 0x000fea0003800200 */
.L_x_2714:
        /* <DEDUP_REMOVED lines=16> */
[----:B------:R-:W-:Y:S01]  /*21f0*/  FMUL R3, R3, R28 ;  /* 0x0000001c03037220 */ /* 0x000fe20000400000 */
[----:B0-----:R-:W-:-:S03]  /*2200*/  FFMA R26, R14, R27, 1 ;  /* 0x3f8000000e1a7423 */ /* 0x001fc6000000001b */
[----:B------:R-:W-:Y:S01]  /*2210*/  FMUL R27, R3, R0 ;  /* 0x00000000031b7220 */ /* 0x000fe20000400000 */
[----:B------:R-:W-:-:S05]  /*2220*/  VIADD R14, R26, 0x1800000 ;  /* 0x018000001a0e7836 */ /* 0x000fca0000000000 */
[----:B------:R-:W-:-:S04]  /*2230*/  LOP3.LUT R14, R14, 0x7f800000, RZ, 0xc0, !PT ;  /* 0x7f8000000e0e7812 */ /* 0x000fc800078ec0ff */
[----:B------:R-:W-:-:S13]  /*2240*/  ISETP.GT.U32.AND P0, PT, R14, 0x1ffffff, PT ;  /* 0x01ffffff0e00780c */ /* 0x000fda0003f04070 */
[----:B------:R-:W-:Y:S05]  /*2250*/  @P0 BRA `(.L_x_2718) ;  /* 0x0000000000100947 */ /* 0x000fea0003800000 */
[----:B------:R-:W-:Y:S02]  /*2260*/  MOV R0, R26 ;  /* 0x0000001a00007202 */ /* 0x000fe40000000f00 */
[----:B------:R-:W-:-:S07]  /*2270*/  MOV R40, 0x2290 ;  /* 0x0000229000287802 */ /* 0x000fce0000000f00 */
[----:B------:R-:W-:Y:S05]  /*2280*/  CALL.REL.NOINC `($__internal_31_$__cuda_sm20_rcp_rn_f32_slowpath) ;  /* 0x0000004400787944 */ /* 0x000fea0003c00000 */
[----:B------:R-:W-:Y:S05]  /*2290*/  BRA `(.L_x_2719) ;  /* 0x0000000000107947 */ /* 0x000fea0003800000 */
.L_x_2718:
[----:B------:R-:W0:Y:S02]  /*22a0*/  MUFU.RCP R57, R26 ;  /* 0x0000001a00397308 */ /* 0x000e240000001000 */
[----:B0-----:R-:W-:-:S04]  /*22b0*/  FFMA R0, R26, R57, -1 ;  /* 0xbf8000001a007423 */ /* 0x001fc80000000039 */
[----:B------:R-:W-:-:S04]  /*22c0*/  FADD.FTZ R0, -R0, -RZ ;  /* 0x800000ff00007221 */ /* 0x000fc80000010100 */
[----:B------:R-:W-:-:S07]  /*22d0*/  FFMA R57, R57, R0, R57 ;  /* 0x0000000039397223 */ /* 0x000fce0000000039 */
.L_x_2719:
[----:B------:R-:W-:Y:S05]  /*22e0*/  BSYNC.RECONVERGENT B1 ;  /* 0x0000000000017941 */ /* 0x000fea0003800200 */
.L_x_2717:
        /* <DEDUP_REMOVED lines=23> */
.L_x_2721:
[----:B------:R-:W0:Y:S02]  /*2460*/  MUFU.RCP R57, R26 ;  /* 0x0000001a00397308 */ /* 0x000e240000001000 */
[----:B0-----:R-:W-:-:S04]  /*2470*/  FFMA R0, R26, R57, -1 ;  /* 0xbf8000001a007423 */ /* 0x001fc80000000039 */
[----:B------:R-:W-:-:S04]  /*2480*/  FADD.FTZ R0, -R0, -RZ ;  /* 0x800000ff00007221 */ /* 0x000fc80000010100 */
[----:B------:R-:W-:-:S07]  /*2490*/  FFMA R57, R57, R0, R57 ;  /* 0x0000000039397223 */ /* 0x000fce0000000039 */
.L_x_2722:
[----:B------:R-:W-:Y:S05]  /*24a0*/  BSYNC.RECONVERGENT B1 ;  /* 0x0000000000017941 */ /* 0x000fea0003800200 */
.L_x_2720:
[----:B------:R-:W-:Y:S02]  /*24b0*/  HFMA2 R13, -RZ, RZ, 0.96630859375, -0.0022525787353515625 ;  /* 0x3bbb989dff0d7431 */ /* 0x000fe400000001ff */
        /* <DEDUP_REMOVED lines=26> */
.L_x_2724:
[----:B------:R-:W0:Y:S02]  /*2660*/  MUFU.RCP R57, R14 ;  /* 0x0000000e00397308 */ /* 0x000e240000001000 */
[----:B0-----:R-:W-:-:S04]  /*2670*/  FFMA R0, R14, R57, -1 ;  /* 0xbf8000000e007423 */ /* 0x001fc80000000039 */
[----:B------:R-:W-:-:S04]  /*2680*/  FADD.FTZ R0, -R0, -RZ ;  /* 0x800000ff00007221 */ /* 0x000fc80000010100 */
[----:B------:R-:W-:-:S07]  /*2690*/  FFMA R57, R57, R0, R57 ;  /* 0x0000000039397223 */ /* 0x000fce0000000039 */
.L_x_2725:
[----:B------:R-:W-:Y:S05]  /*26a0*/  BSYNC.RECONVERGENT B1 ;  /* 0x0000000000017941 */ /* 0x000fea0003800200 */
.L_x_2723:
        /* <DEDUP_REMOVED lines=23> */
.L_x_2727:
[----:B------:R-:W0:Y:S02]  /*2820*/  MUFU.RCP R57, R14 ;  /* 0x0000000e00397308 */ /* 0x000e240000001000 */
[----:B0-----:R-:W-:-:S04]  /*2830*/  FFMA R0, R14, R57, -1 ;  /* 0xbf8000000e007423 */ /* 0x001fc80000000039 */
[----:B------:R-:W-:-:S04]  /*2840*/  FADD.FTZ R0, -R0, -RZ ;  /* 0x800000ff00007221 */ /* 0x000fc80000010100 */
[----:B------:R-:W-:-:S07]  /*2850*/  FFMA R57, R57, R0, R57 ;  /* 0x0000000039397223 */ /* 0x000fce0000000039 */
.L_x_2728:
[----:B------:R-:W-:Y:S05]  /*2860*/  BSYNC.RECONVERGENT B1 ;  /* 0x0000000000017941 */ /* 0x000fea0003800200 */
.L_x_2726:
        /* <DEDUP_REMOVED lines=13> */
[----:B------:R-:W-:Y:S01]  /*2940*/  FFMA R0, R3, R0, R57 ;  /* 0x0000000003007223 */ /* 0x000fe20000000039 */
[----:B------:R-:W-:-:S05]  /*2950*/  HADD2.F32 R3, -RZ, R8.H0_H0 ;  /* 0x20000008ff037230 */ /* 0x000fca0000004100 */
        /* <DEDUP_REMOVED lines=8> */
[----:B------:R-:W-:Y:S02]  /*29e0*/  MOV R0, R14 ;  /* 0x0000000e00007202 */ /* 0x000fe40000000f00 */
[----:B------:R-:W-:-:S07]  /*29f0*/  MOV R40, 0x2a10 ;  /* 0x00002a1000287802 */ /* 0x000fce0000000f00 */
[----:B------:R-:W-:Y:S05]  /*2a00*/  CALL.REL.NOINC `($__internal_31_$__cuda_sm20_rcp_rn_f32_slowpath) ;  /* 0x0000003c00987944 */ /* 0x000fea0003c00000 */
[----:B------:R-:W-:Y:S05]  /*2a10*/  BRA `(.L_x_2731) ;  /* 0x0000000000107947 */ /* 0x000fea0003800000 */
.L_x_2730:
[----:B------:R-:W0:Y:S02]  /*2a20*/  MUFU.RCP R57, R14 ;  /* 0x0000000e00397308 */ /* 0x000e240000001000 */
[----:B0-----:R-:W-:-:S04]  /*2a30*/  FFMA R0, R14, R57, -1 ;  /* 0xbf8000000e007423 */ /* 0x001fc80000000039 */
[----:B------:R-:W-:-:S04]  /*2a40*/  FADD.FTZ R0, -R0, -RZ ;  /* 0x800000ff00007221 */ /* 0x000fc80000010100 */
[----:B------:R-:W-:-:S07]  /*2a50*/  FFMA R57, R57, R0, R57 ;  /* 0x0000000039397223 */ /* 0x000fce0000000039 */
.L_x_2731:
[----:B------:R-:W-:Y:S05]  /*2a60*/  BSYNC.RECONVERGENT B1 ;  /* 0x0000000000017941 */ /* 0x000fea0003800200 */
.L_x_2729:
        /* <DEDUP_REMOVED lines=21> */
[----:B------:R-:W-:Y:S05]  /*2bc0*/  CALL.REL.NOINC `($__internal_31_$__cuda_sm20_rcp_rn_f32_slowpath) ;  /* 0x0000003c00287944 */ /* 0x000fea0003c00000 */
[----:B------:R-:W-:Y:S05]  /*2bd0*/  BRA `(.L_x_2734) ;  /* 0x0000000000107947 */ /* 0x000fea0003800000 */
.L_x_2733:
[----:B------:R-:W0:Y:S02]  /*2be0*/  MUFU.RCP R57, R40 ;  /* 0x0000002800397308 */ /* 0x000e240000001000 */
[----:B0-----:R-:W-:-:S04]  /*2bf0*/  FFMA R0, R40, R57, -1 ;  /* 0xbf80000028007423 */ /* 0x001fc80000000039 */
[----:B------:R-:W-:-:S04]  /*2c00*/  FADD.FTZ R0, -R0, -RZ ;  /* 0x800000ff00007221 */ /* 0x000fc80000010100 */
[----:B------:R-:W-:-:S07]  /*2c10*/  FFMA R57, R57, R0, R57 ;  /* 0x0000000039397223 */ /* 0x000fce0000000039 */
.L_x_2734:
[----:B------:R-:W-:Y:S05]  /*2c20*/  BSYNC.RECONVERGENT B1 ;  /* 0x0000000000017941 */ /* 0x000fea0003800200 */
.L_x_2732:
        /* <DEDUP_REMOVED lines=27> */
.L_x_2736:
[----:B------:R-:W0:Y:S02]  /*2de0*/  MUFU.RCP R57, R14 ;  /* 0x0000000e00397308 */ /* 0x000e240000001000 */
[----:B0-----:R-:W-:-:S04]  /*2df0*/  FFMA R0, R14, R57, -1 ;  /* 0xbf8000000e007423 */ /* 0x001fc80000000039 */
[----:B------:R-:W-:-:S04]  /*2e00*/  FADD.FTZ R0, -R0, -RZ ;  /* 0x800000ff00007221 */ /* 0x000fc80000010100 */
[----:B------:R-:W-:-:S07]  /*2e10*/  FFMA R57, R57, R0, R57 ;  /* 0x0000000039397223 */ /* 0x000fce0000000039 */
.L_x_2737:
[----:B------:R-:W-:Y:S05]  /*2e20*/  BSYNC.RECONVERGENT B1 ;  /* 0x0000000000017941 */ /* 0x000fea0003800200 */
.L_x_2735:
[----:B------:R-:W2:Y:S01]  /*2e30*/  LDG.E R49, desc[UR22][R58.64] ;  /* 0x000000163a317981 */ /* 0x000ea2000c1e1900 */
[----:B------:R-:W-:Y:S02]  /*2e40*/  HFMA2 R51, -RZ, RZ, 3.7421875, 0 ;  /* 0x437c0000ff337431 */ /* 0x000fe400000001ff */
[----:B------:R-:W-:Y:S01]  /*2e50*/  IMAD.MOV.U32 R47, RZ, RZ, 0x3bbb989d ;  /* 0x3bbb989dff2f7424 */ /* 0x000fe200078e00ff */
[----:B------:R-:W5:Y:S01]  /*2e60*/  LDG.E R53, desc[UR22][R36.64] ;  /* 0x0000001624357981 */ /* 0x000f62000c1e1900 */
[----:B------:R-:W-:-:S03]  /*2e70*/  FMUL R57, R9, R57 ;  /* 0x0000003909397220 */ /* 0x000fc60000400000 */
[----:B------:R0:W5:Y:S04]  /*2e80*/  LDG.E R14, desc[UR22][R34.64] ;  /* 0x00000016220e7981 */ /* 0x000168000c1e1900 */
[----:B------:R1:W5:Y:S04]  /*2e90*/  LDG.E R13, desc[UR22][R32.64] ;  /* 0x00000016200d7981 */ /* 0x000368000c1e1900 */
[----:B------:R3:W5:Y:S01]  /*2ea0*/  LDG.E R44, desc[UR22][R44.64] ;  /* 0x000000162c2c7981 */ /* 0x000762000c1e1900 */
[----:B0-----:R-:W-:Y:S01]  /*2eb0*/  FMUL R34, R8, R57 ;  /* 0x0000003908227220 */ /* 0x001fe20000400000 */
[----:B------:R-:W-:-:S02]  /*2ec0*/  FMNMX3 R8, |R27|, R29, |R26|, !PT ;  /* 0x0000001d1b087276 */ /* 0x000fc4000780061a */
[----:B------:R3:W5:Y:S01]  /*2ed0*/  LDG.E R54, desc[UR22][R54.64] ;  /* 0x0000001636367981 */ /* 0x000762000c1e1900 */
[----:B-1----:R-:W-:Y:S01]  /*2ee0*/  FMUL R32, R27, UR13 ;  /* 0x0000000d1b207c20 */ /* 0x002fe20008400000 */
[C---:B------:R-:W-:Y:S02]  /*2ef0*/  FMNMX3 R8, |R12|.reuse, R8, |R7|, !PT ;  /* 0x000000080c087276 */ /* 0x040fe40007800607 */
[C---:B------:R-:W-:Y:S02]  /*2f00*/  SHF.L.U32 R33, R31.reuse, 0x2, RZ ;  /* 0x000000021f217819 */ /* 0x040fe400000006ff */
[----:B------:R-:W-:Y:S01]  /*2f10*/  SHF.L.U64.HI R29, R31, 0x2, R30 ;  /* 0x000000021f1d7819 */ /* 0x000fe2000001021e */
[----:B------:R-:W-:Y:S01]  /*2f20*/  FMUL R36, R12, UR13 ;  /* 0x0000000d0c247c20 */ /* 0x000fe20008400000 */
[----:B------:R-:W-:Y:S01]  /*2f30*/  IADD3 R12, PT, PT, R23, 0x1d, RZ ;  /* 0x0000001d170c7810 */ /* 0x000fe20007ffe0ff */
[----:B------:R-:W-:Y:S01]  /*2f40*/  FMUL R40, R28, UR13 ;  /* 0x0000000d1c287c20 */ /* 0x000fe20008400000 */
[----:B------:R-:W-:Y:S01]  /*2f50*/  FMUL R7, R7, UR13 ;  /* 0x0000000d07077c20 */ /* 0x000fe20008400000 */
[----:B------:R-:W-:-:S02]  /*2f60*/  IADD3 R35, P2, PT, R10, UR24, RZ ;  /* 0x000000180a237c10 */ /* 0x000fc4000ff5e0ff */
[----:B------:R-:W-:Y:S02]  /*2f70*/  LOP3.LUT R12, R12, 0x1f, RZ, 0xc0, !PT ;  /* 0x0000001f0c0c7812 */ /* 0x000fe400078ec0ff */
[----:B------:R-:W-:Y:S02]  /*2f80*/  F2FP.BF16.F32.PACK_AB R36, RZ, R36 ;  /* 0x00000024ff24723e */ /* 0x000fe400000010ff */
[----:B------:R-:W-:-:S04]  /*2f90*/  F2FP.BF16.F32.PACK_AB R7, RZ, R7 ;  /* 0x00000007ff07723e */ /* 0x000fc800000010ff */
[----:B------:R-:W-:Y:S01]  /*2fa0*/  PRMT R36, R36, 0x5410, R7 ;  /* 0x0000541024247816 */ /* 0x000fe20000000007 */
[----:B------:R-:W-:Y:S01]  /*2fb0*/  FMUL R42, R34, UR13 ;  /* 0x0000000d222a7c20 */ /* 0x000fe20008400000 */
[----:B------:R-:W-:-:S04]  /*2fc0*/  UIMAD UR7, UR7, 0x3, URZ ;  /* 0x00000003070778a4 */ /* 0x000fc8000f8e02ff */
[----:B------:R-:W-:Y:S01]  /*2fd0*/  F2FP.BF16.F32.PACK_AB R42, RZ, R42 ;  /* 0x0000002aff2a723e */ /* 0x000fe200000010ff */
[----:B------:R-:W-:Y:S01]  /*2fe0*/  BSSY.RECONVERGENT B1, `(.L_x_2738) ;  /* 0x000004b000017945 */ /* 0x000fe20003800200 */
        /* <DEDUP_REMOVED lines=8> */
[----:B------:R-:W-:-:S05]  /*3070*/  SHF.L.U32 R0, R0, 0x17, RZ ;  /* 0x0000001700007819 */ /* 0x000fca00000006ff */
[----:B0-----:R-:W-:-:S05]  /*3080*/  FFMA R0, R0, R37, 1 ;  /* 0x3f80000000007423 */ /* 0x001fca0000000025 */
[----:B------:R-:W-:-:S04]  /*3090*/  IADD3 R9, PT, PT, R0, 0x1800000, RZ ;  /* 0x0180000000097810 */ /* 0x000fc80007ffe0ff */
[----:B------:R-:W-:Y:S01]  /*30a0*/  LOP3.LUT R27, R9, 0x7f800000, RZ, 0xc0, !PT ;  /* 0x7f800000091b7812 */ /* 0x000fe200078ec0ff */
[----:B------:R-:W-:Y:S01]  /*30b0*/  FMUL R9, R26, UR13 ;  /* 0x0000000d1a097c20 */ /* 0x000fe20008400000 */
[----:B------:R-:W-:Y:S02]  /*30c0*/  FMNMX3 R37, |R28|, R8, |R11|, !PT ;  /* 0x000000081c257276 */ /* 0x000fe4000780060b */
[----:B------:R-:W-:Y:S02]  /*30d0*/  IADD3 R26, P1, PT, R33, UR28, RZ ;  /* 0x0000001c211a7c10 */ /* 0x000fe4000ff3e0ff */
[----:B------:R-:W-:Y:S02]  /*30e0*/  F2FP.BF16.F32.PACK_AB R32, R9, R32 ;  /* 0x000000200920723e */ /* 0x000fe400000010ff */
[----:B------:R-:W0:Y:S01]  /*30f0*/  LDC.64 R8, c[0x0][0x3b8] ;  /* 0x0000ee00ff087b82 */ /* 0x000e220000000a00 */
[----:B------:R-:W-:Y:S02]  /*3100*/  ISETP.GT.U32.AND P0, PT, R27, 0x1ffffff, PT ;  /* 0x01ffffff1b00780c */ /* 0x000fe40003f04070 */
[----:B------:R-:W-:-:S02]  /*3110*/  IADD3.X R27, PT, PT, R29, UR9, RZ, P1, !PT ;  /* 0x000000091d1b7c10 */ /* 0x000fc40008ffe4ff */
[----:B------:R-:W-:-:S04]  /*3120*/  IADD3 R30, P1, PT, R26, UR16, RZ ;  /* 0x000000101a1e7c10 */ /* 0x000fc8000ff3e0ff */
[----:B------:R-:W-:Y:S02]  /*3130*/  IADD3.X R31, PT, PT, R27, UR21, RZ, P1, !PT ;  /* 0x000000151b1f7c10 */ /* 0x000fe40008ffe4ff */
[----:B------:R-:W-:Y:S02]  /*3140*/  IADD3 R28, P1, PT, R33, UR15, RZ ;  /* 0x0000000f211c7c10 */ /* 0x000fe4000ff3e0ff */
[----:B------:R-:W-:Y:S02]  /*3150*/  IADD3.X R33, PT, PT, R4, UR27, RZ, P2, !PT ;  /* 0x0000001b04217c10 */ /* 0x000fe400097fe4ff */
[----:B------:R-:W-:Y:S01]  /*3160*/  IADD3.X R29, PT, PT, R29, UR17, RZ, P1, !PT ;  /* 0x000000111d1d7c10 */ /* 0x000fe20008ffe4ff */
[----:B------:R-:W-:Y:S01]  /*3170*/  FMUL R11, R11, UR13 ;  /* 0x0000000d0b0b7c20 */ /* 0x000fe20008400000 */
[----:B------:R-:W-:Y:S02]  /*3180*/  IADD3 R4, P1, PT, R12, R35, RZ ;  /* 0x000000230c047210 */ /* 0x000fe40007f3e0ff */
[----:B------:R-:W-:Y:S01]  /*3190*/  IADD3 R10, P2, P3, R5, UR31, R12 ;  /* 0x0000001f050a7c10 */ /* 0x000fe2000fb5e00c */
[----:B------:R0:W-:Y:S01]  /*31a0*/  STG.E desc[UR22][R26.64], R32 ;  /* 0x000000201a007986 */ /* 0x0001e2000c101916 */
[----:B------:R-:W-:Y:S01]  /*31b0*/  F2FP.BF16.F32.PACK_AB R40, R11, R40 ;  /* 0x000000280b28723e */ /* 0x000fe200000010ff */
[----:B------:R-:W-:Y:S01]  /*31c0*/  IMAD.X R5, RZ, RZ, R33, P1 ;  /* 0x000000ffff057224 */ /* 0x000fe200008e0621 */
[C---:B------:R-:W-:Y:S01]  /*31d0*/  FMNMX3 R11, |R3|.reuse, R37, |R34|, !PT ;  /* 0x00000025030b7276 */ /* 0x040fe20007800622 */
[----:B------:R-:W-:Y:S01]  /*31e0*/  FMUL R3, R3, UR13 ;  /* 0x0000000d03037c20 */ /* 0x000fe20008400000 */
[----:B------:R1:W-:Y:S01]  /*31f0*/  STG.E desc[UR22][R30.64], R36 ;  /* 0x000000241e007986 */ /* 0x0003e2000c101916 */
[----:B0-----:R-:W-:Y:S01]  /*3200*/  IADD3.X R27, PT, PT, R9, R6, RZ, P2, P3 ;  /* 0x00000006091b7210 */ /* 0x001fe200017e64ff */
[----:B------:R-:W-:-:S02]  /*3210*/  IMAD.WIDE.U32 R8, R8, 0x3, R4 ;  /* 0x0000000308087825 */ /* 0x000fc400078e0004 */
[----:B------:R-:W-:Y:S02]  /*3220*/  F2FP.BF16.F32.PACK_AB R3, RZ, R3 ;  /* 0x00000003ff03723e */ /* 0x000fe400000010ff */
[----:B-1----:R-:W-:Y:S02]  /*3230*/  IADD3 R30, P1, PT, R28, UR16, RZ ;  /* 0x000000101c1e7c10 */ /* 0x002fe4000ff3e0ff */
[----:B------:R-:W-:Y:S02]  /*3240*/  IADD3 R6, P2, PT, R4, UR24, RZ ;  /* 0x0000001804067c10 */ /* 0x000fe4000ff5e0ff */
[----:B------:R-:W-:Y:S02]  /*3250*/  IADD3.X R31, PT, PT, R29, UR21, RZ, P1, !PT ;  /* 0x000000151d1f7c10 */ /* 0x000fe40008ffe4ff */
[----:B------:R-:W-:Y:S02]  /*3260*/  IADD3 R9, PT, PT, R9, UR7, RZ ;  /* 0x0000000709097c10 */ /* 0x000fe4000fffe0ff */
[----:B------:R-:W-:-:S02]  /*3270*/  LEA R26, P1, R10, UR25, 0x2 ;  /* 0x000000190a1a7c11 */ /* 0x000fc4000f8210ff */
[----:B------:R-:W-:Y:S02]  /*3280*/  PRMT R3, R3, 0x5410, R42 ;  /* 0x0000541003037816 */ /* 0x000fe4000000002a */
[----:B------:R-:W-:Y:S02]  /*3290*/  IADD3.X R5, PT, PT, R5, UR27, RZ, P2, !PT ;  /* 0x0000001b05057c10 */ /* 0x000fe400097fe4ff */
[C---:B------:R-:W-:Y:S02]  /*32a0*/  SHF.L.U32 R37, R8.reuse, 0x2, RZ ;  /* 0x0000000208257819 */ /* 0x040fe400000006ff */
[----:B------:R-:W-:Y:S02]  /*32b0*/  SHF.L.U64.HI R4, R8, 0x2, R9 ;  /* 0x0000000208047819 */ /* 0x000fe40000010209 */
[----:B------:R-:W-:Y:S02]  /*32c0*/  LEA.HI.X R27, R10, UR26, R27, 0x2, P1 ;  /* 0x0000001a0a1b7c11 */ /* 0x000fe400088f141b */
[----:B------:R-:W-:Y:S01]  /*32d0*/  SHF.L.U32 R8, R6, 0x2, RZ ;  /* 0x0000000206087819 */ /* 0x000fe200000006ff */
[----:B------:R0:W-:Y:S01]  /*32e0*/  STG.E desc[UR22][R28.64], R40 ;  /* 0x000000281c007986 */ /* 0x0001e2000c101916 */
[----:B------:R-:W-:-:S02]  /*32f0*/  PRMT R10, R32, 0x5410, R36 ;  /* 0x00005410200a7816 */ /* 0x000fc40000000024 */
[----:B------:R-:W-:Y:S01]  /*3300*/  SHF.L.U64.HI R9, R6, 0x2, R5 ;  /* 0x0000000206097819 */ /* 0x000fe20000010205 */
[----:B------:R1:W-:Y:S01]  /*3310*/  STG.E desc[UR22][R30.64], R3 ;  /* 0x000000031e007986 */ /* 0x0003e2000c101916 */
[C---:B------:R-:W-:Y:S02]  /*3320*/  IADD3 R34, P5, PT, R37.reuse, UR29, RZ ;  /* 0x0000001d25227c10 */ /* 0x040fe4000ffbe0ff */
[----:B------:R-:W-:Y:S02]  /*3330*/  IADD3 R36, P6, PT, R37, UR14, RZ ;  /* 0x0000000e25247c10 */ /* 0x000fe4000ffde0ff */
[----:B------:R-:W-:Y:S02]  /*3340*/  PRMT R7, R32, 0x5432, R7 ;  /* 0x0000543220077816 */ /* 0x000fe40000000007 */
[----:B------:R-:W-:Y:S02]  /*3350*/  IADD3 R6, P1, PT, R19, R35, RZ ;  /* 0x0000002313067210 */ /* 0x000fe40007f3e0ff */
[----:B0-----:R-:W-:-:S02]  /*3360*/  IADD3 R28, P4, PT, R26, UR6, RZ ;  /* 0x000000061a1c7c10 */ /* 0x001fc4000ff9e0ff */
[C---:B------:R-:W-:Y:S02]  /*3370*/  IADD3 R32, P3, PT, R8.reuse, UR14, RZ ;  /* 0x0000000e08207c10 */ /* 0x040fe4000ff7e0ff */
[----:B-1----:R-:W-:Y:S02]  /*3380*/  IADD3 R30, P2, PT, R8, UR29, RZ ;  /* 0x0000001d081e7c10 */ /* 0x002fe4000ff5e0ff */
[C---:B------:R-:W-:Y:S02]  /*3390*/  IADD3.X R35, PT, PT, R4.reuse, UR30, RZ, P5, !PT ;  /* 0x0000001e04237c10 */ /* 0x040fe4000affe4ff */
[----:B------:R-:W-:Y:S02]  /*33a0*/  IADD3.X R37, PT, PT, R4, UR4, RZ, P6, !PT ;  /* 0x0000000404257c10 */ /* 0x000fe4000b7fe4ff */
[----:B------:R-:W-:Y:S02]  /*33b0*/  IADD3.X R5, PT, PT, RZ, R33, RZ, P1, !PT ;  /* 0x00000021ff057210 */ /* 0x000fe40000ffe4ff */
[----:B------:R-:W-:-:S02]  /*33c0*/  PRMT R4, R40, 0x5410, R3 ;  /* 0x0000541028047816 */ /* 0x000fc40000000003 */
[----:B------:R-:W-:Y:S02]  /*33d0*/  IADD3.X R29, PT, PT, R27, UR8, RZ, P4, !PT ;  /* 0x000000081b1d7c10 */ /* 0x000fe4000a7fe4ff */
[C---:B------:R-:W-:Y:S02]  /*33e0*/  IADD3.X R31, PT, PT, R9.reuse, UR30, RZ, P2, !PT ;  /* 0x0000001e091f7c10 */ /* 0x040fe400097fe4ff */
[----:B------:R-:W-:Y:S02]  /*33f0*/  IADD3.X R33, PT, PT, R9, UR4, RZ, P3, !PT ;  /* 0x0000000409217c10 */ /* 0x000fe40009ffe4ff */
[----:B------:R-:W-:Y:S01]  /*3400*/  PRMT R3, R40, 0x5432, R42 ;  /* 0x0000543228037816 */ /* 0x000fe2000000002a */
[----:B---3--:R-:W-:Y:S06]  /*3410*/  @P0 BRA `(.L_x_2739) ;  /* 0x00000000000c0947 */ /* 0x008fec0003800000 */
[----:B------:R-:W-:-:S07]  /*3420*/  MOV R40, 0x3440 ;  /* 0x0000344000287802 */ /* 0x000fce0000000f00 */
[----:B-----5:R-:W-:Y:S05]  /*3430*/  CALL.REL.NOINC `($__internal_31_$__cuda_sm20_rcp_rn_f32_slowpath) ;  /* 0x00000034000c7944 */ /* 0x020fea0003c00000 */
[----:B------:R-:W-:Y:S05]  /*3440*/  BRA `(.L_x_2740) ;  /* 0x0000000000107947 */ /* 0x000fea0003800000 */
.L_x_2739:
[----:B------:R-:W0:Y:S02]  /*3450*/  MUFU.RCP R57, R0 ;  /* 0x0000000000397308 */ /* 0x000e240000001000 */
[----:B0-----:R-:W-:-:S04]  /*3460*/  FFMA R40, R0, R57, -1 ;  /* 0xbf80000000287423 */ /* 0x001fc80000000039 */
[----:B------:R-:W-:-:S04]  /*3470*/  FADD.FTZ R40, -R40, -RZ ;  /* 0x800000ff28287221 */ /* 0x000fc80000010100 */
[----:B------:R-:W-:-:S07]  /*3480*/  FFMA R57, R57, R40, R57 ;  /* 0x0000002839397223 */ /* 0x000fce0000000039 */
.L_x_2740:
[----:B------:R-:W-:Y:S05]  /*3490*/  BSYNC.RECONVERGENT B1 ;  /* 0x0000000000017941 */ /* 0x000fea0003800200 */
.L_x_2738:
[----:B------:R-:W-:Y:S01]  /*34a0*/  MOV R45, 0x3bbb989d ;  /* 0x3bbb989d002d7802 */ /* 0x000fe20000000f00 */
[----:B------:R-:W-:Y:S01]  /*34b0*/  FMUL R0, R52, -1.7020000219345092773 ;  /* 0xbfd9db2334007820 */ /* 0x000fe20000400000 */
[----:B-----5:R-:W-:Y:S01]  /*34c0*/  HADD2.F32 R42, -RZ, R53.H0_H0 ;  /* 0x20000035ff2a7230 */ /* 0x020fe20000004100 */
        /* <DEDUP_REMOVED lines=22> */
[----:B------:R-:W-:Y:S05]  /*3630*/  CALL.REL.NOINC `($__internal_31_$__cuda_sm20_rcp_rn_f32_slowpath) ;  /* 0x00000030008c7944 */ /* 0x000fea0003c00000 */
[----:B------:R-:W-:Y:S05]  /*3640*/  BRA `(.L_x_2743) ;  /* 0x0000000000107947 */ /* 0x000fea0003800000 */
.L_x_2742:
[----:B------:R-:W0:Y:S02]  /*3650*/  MUFU.RCP R57, R40 ;  /* 0x0000002800397308 */ /* 0x000e240000001000 */
[----:B0-----:R-:W-:-:S04]  /*3660*/  FFMA R0, R40, R57, -1 ;  /* 0xbf80000028007423 */ /* 0x001fc80000000039 */
[----:B------:R-:W-:-:S04]  /*3670*/  FADD.FTZ R0, -R0, -RZ ;  /* 0x800000ff00007221 */ /* 0x000fc80000010100 */
[----:B------:R-:W-:-:S07]  /*3680*/  FFMA R57, R57, R0, R57 ;  /* 0x0000000039397223 */ /* 0x000fce0000000039 */
.L_x_2743:
[----:B------:R-:W-:Y:S05]  /*3690*/  BSYNC.RECONVERGENT B1 ;  /* 0x0000000000017941 */ /* 0x000fea0003800200 */
.L_x_2741:
        /* <DEDUP_REMOVED lines=23> */
.L_x_2745:
[----:B------:R-:W0:Y:S02]  /*3810*/  MUFU.RCP R57, R46 ;  /* 0x0000002e00397308 */ /* 0x000e240000001000 */
[----:B0-----:R-:W-:-:S04]  /*3820*/  FFMA R0, R46, R57, -1 ;  /* 0xbf8000002e007423 */ /* 0x001fc80000000039 */
[----:B------:R-:W-:-:S04]  /*3830*/  FADD.FTZ R0, -R0, -RZ ;  /* 0x800000ff00007221 */ /* 0x000fc80000010100 */
[----:B------:R-:W-:-:S07]  /*3840*/  FFMA R57, R57, R0, R57 ;  /* 0x0000000039397223 */ /* 0x000fce0000000039 */
.L_x_2746:
[----:B------:R-:W-:Y:S05]  /*3850*/  BSYNC.RECONVERGENT B1 ;  /* 0x0000000000017941 */ /* 0x000fea0003800200 */
.L_x_2744:
[----:B------:R-:W-:Y:S02]  /*3860*/  HFMA2 R47, -RZ, RZ, 0.96630859375, -0.0022525787353515625 ;  /* 0x3bbb989dff2f7431 */ /* 0x000fe400000001ff */
        /* <DEDUP_REMOVED lines=26> */
.L_x_2748:
[----:B------:R-:W0:Y:S02]  /*3a10*/  MUFU.RCP R57, R46 ;  /* 0x0000002e00397308 */ /* 0x000e240000001000 */
[----:B0-----:R-:W-:-:S04]  /*3a20*/  FFMA R0, R46, R57, -1 ;  /* 0xbf8000002e007423 */ /* 0x001fc80000000039 */
[----:B------:R-:W-:-:S04]  /*3a30*/  FADD.FTZ R0, -R0, -RZ ;  /* 0x800000ff00007221 */ /* 0x000fc80000010100 */
[----:B------:R-:W-:-:S07]  /*3a40*/  FFMA R57, R57, R0, R57 ;  /* 0x0000000039397223 */ /* 0x000fce0000000039 */
.L_x_2749:
[----:B------:R-:W-:Y:S05]  /*3a50*/  BSYNC.RECONVERGENT B1 ;  /* 0x0000000000017941 */ /* 0x000fea0003800200 */
.L_x_2747:
[----:B------:R-:W-:Y:S02]  /*3a60*/  HFMA2 R47, -RZ, RZ, 0.96630859375, -0.0022525787353515625 ;  /* 0x3bbb989dff2f7431 */ /* 0x000fe400000001ff */
[----:B------:R-:W-:Y:S01]  /*3a70*/  HADD2.F32 R45, -RZ, R54.H0_H0 ;  /* 0x20000036ff2d7230 */ /* 0x000fe20000004100 */
[----:B------:R-:W-:Y:S04]  /*3a80*/  BSSY.RECONVERGENT B1, `(.L_x_2750) ;  /* 0x0000019000017945 */ /* 0x000fe80003800200 */
        /* <DEDUP_REMOVED lines=20> */
.L_x_2751:
[----:B------:R-:W0:Y:S02]  /*3bd0*/  MUFU.RCP R57, R40 ;  /* 0x0000002800397308 */ /* 0x000e240000001000 */
[----:B0-----:R-:W-:-:S04]  /*3be0*/  FFMA R0, R40, R57, -1 ;  /* 0xbf80000028007423 */ /* 0x001fc80000000039 */
[----:B------:R-:W-:-:S04]  /*3bf0*/  FADD.FTZ R0, -R0, -RZ ;  /* 0x800000ff00007221 */ /* 0x000fc80000010100 */
[----:B------:R-:W-:-:S07]  /*3c00*/  FFMA R57, R57, R0, R57 ;  /* 0x0000000039397223 */ /* 0x000fce0000000039 */
.L_x_2752:
[----:B------:R-:W-:Y:S05]  /*3c10*/  BSYNC.RECONVERGENT B1 ;  /* 0x0000000000017941 */ /* 0x000fea0003800200 */
.L_x_2750:
[----:B------:R-:W-:Y:S02]  /*3c20*/  HFMA2 R47, -RZ, RZ, 0.96630859375, -0.0022525787353515625 ;  /* 0x3bbb989dff2f7431 */ /* 0x000fe400000001ff */
[----:B------:R-:W-:Y:S01]  /*3c30*/  FMUL R0, R45, -1.7020000219345092773 ;  /* 0xbfd9db232d007820 */ /* 0x000fe20000400000 */
[----:B------:R-:W-:Y:S01]  /*3c40*/  HADD2.F32 R53, -RZ, R14.H0_H0 ;  /* 0x2000000eff357230 */ /* 0x000fe20000004100 */
        /* <DEDUP_REMOVED lines=24> */
.L_x_2754:
[----:B------:R-:W0:Y:S02]  /*3dd0*/  MUFU.RCP R57, R46 ;  /* 0x0000002e00397308 */ /* 0x000e240000001000 */
[----:B0-----:R-:W-:-:S04]  /*3de0*/  FFMA R0, R46, R57, -1 ;  /* 0xbf8000002e007423 */ /* 0x001fc80000000039 */
[----:B------:R-:W-:-:S04]  /*3df0*/  FADD.FTZ R0, -R0, -RZ ;  /* 0x800000ff00007221 */ /* 0x000fc80000010100 */
[----:B------:R-:W-:-:S07]  /*3e00*/  FFMA R57, R57, R0, R57 ;  /* 0x0000000039397223 */ /* 0x000fce0000000039 */
.L_x_2755:
[----:B------:R-:W-:Y:S05]  /*3e10*/  BSYNC.RECONVERGENT B1 ;  /* 0x0000000000017941 */ /* 0x000fea0003800200 */
.L_x_2753:
[----:B------:R-:W-:Y:S02]  /*3e20*/  HADD2.F32 R54, -RZ, R54.H1_H1 ;  /* 0x30000036ff367230 */ /* 0x000fe40000004100 */
        /* <DEDUP_REMOVED lines=22> */
.L_x_2757:
[----:B------:R-:W0:Y:S02]  /*3f90*/  MUFU.RCP R57, R46 ;  /* 0x0000002e00397308 */ /* 0x000e240000001000 */
[----:B0-----:R-:W-:-:S04]  /*3fa0*/  FFMA R0, R46, R57, -1 ;  /* 0xbf8000002e007423 */ /* 0x001fc80000000039 */
[----:B------:R-:W-:-:S04]  /*3fb0*/  FADD.FTZ R0, -R0, -RZ ;  /* 0x800000ff00007221 */ /* 0x000fc80000010100 */
[----:B------:R-:W-:-:S07]  /*3fc0*/  FFMA R57, R57, R0, R57 ;  /* 0x0000000039397223 */ /* 0x000fce0000000039 */
.L_x_2758:
[----:B------:R-:W-:Y:S05]  /*3fd0*/  BSYNC.RECONVERGENT B1 ;  /* 0x0000000000017941 */ /* 0x000fea0003800200 */
.L_x_2756:
[----:B------:R-:W-:Y:S01]  /*3fe0*/  FADD R0, -R57, 1 ;  /* 0x3f80000039007421 */ /* 0x000fe20000000100 */
[----:B------:R-:W-:Y:S01]  /*3ff0*/  MOV R45, 0x3bbb989d ;  /* 0x3bbb989d002d7802 */ /* 0x000fe20000000f00 */
[----:B------:R-:W-:Y:S01]  /*4000*/  HADD2.F32 R14, -RZ, R14.H1_H1 ;  /* 0x3000000eff0e7230 */ /* 0x000fe20000004100 */
[----:B------:R-:W-:Y:S01]  /*4010*/  BSSY.RECONVERGENT B1, `(.L_x_2759) ;  /* 0x000001d000017945 */ /* 0x000fe20003800200 */
        /* <DEDUP_REMOVED lines=11> */
[----:B0-----:R-:W-:-:S05]  /*40d0*/  FFMA R40, R40, R45, 1 ;  /* 0x3f80000028287423 */ /* 0x001fca000000002d */
[----:B------:R-:W-:-:S04]  /*40e0*/  IADD3 R0, PT, PT, R40, 0x1800000, RZ ;  /* 0x0180000028007810 */ /* 0x000fc80007ffe0ff */
        /* <DEDUP_REMOVED lines=8> */
[----:B------:R-:W-:Y:S05]  /*4170*/  CALL.REL.NOINC `($__internal_31_$__cuda_sm20_rcp_rn_f32_slowpath) ;  /* 0x0000002400bc7944 */ /* 0x000fea0003c00000 */
[----:B------:R-:W-:Y:S01]  /*4180*/  MOV R45, R57 ;  /* 0x00000039002d7202 */ /* 0x000fe20000000f00 */
[----:B------:R-:W-:Y:S06]  /*4190*/  BRA `(.L_x_2761) ;  /* 0x0000000000107947 */ /* 0x000fec0003800000 */
.L_x_2760:
[----:B------:R-:W0:Y:S02]  /*41a0*/  MUFU.RCP R45, R40 ;  /* 0x00000028002d7308 */ /* 0x000e240000001000 */
[----:B0-----:R-:W-:-:S04]  /*41b0*/  FFMA R0, R40, R45, -1 ;  /* 0xbf80000028007423 */ /* 0x001fc8000000002d */
[----:B------:R-:W-:-:S04]  /*41c0*/  FADD.FTZ R0, -R0, -RZ ;  /* 0x800000ff00007221 */ /* 0x000fc80000010100 */
[----:B------:R-:W-:-:S07]  /*41d0*/  FFMA R45, R45, R0, R45 ;  /* 0x000000002d2d7223 */ /* 0x000fce000000002d */
.L_x_2761:
[----:B------:R-:W-:Y:S05]  /*41e0*/  BSYNC.RECONVERGENT B1 ;  /* 0x0000000000017941 */ /* 0x000fea0003800200 */
.L_x_2759:
        /* <DEDUP_REMOVED lines=8> */
[C---:B------:R-:W-:Y:S02]  /*4270*/  IADD3 R56, P0, PT, R46.reuse, UR28, RZ ;  /* 0x0000001c2e387c10 */ /* 0x040fe4000ff1e0ff */
[----:B------:R-:W5:Y:S01]  /*4280*/  LDG.E R36, desc[UR22][R36.64] ;  /* 0x0000001624247981 */ /* 0x000f62000c1e1900 */
[----:B------:R-:W-:-:S02]  /*4290*/  IADD3 R46, P1, PT, R46, UR15, RZ ;  /* 0x0000000f2e2e7c10 */ /* 0x000fc4000ff3e0ff */
[----:B------:R-:W-:Y:S01]  /*42a0*/  F2FP.BF16.F32.PACK_AB R31, R6, R31 ;  /* 0x0000001f061f723e */ /* 0x000fe200000010ff */
[----:B------:R-:W-:Y:S01]  /*42b0*/  HFMA2 R48, -RZ, RZ, 3.7421875, 0 ;  /* 0x437c0000ff307431 */ /* 0x000fe200000001ff */
[----:B------:R-:W-:Y:S01]  /*42c0*/  F2FP.BF16.F32.PACK_AB R0, R47, R0 ;  /* 0x000000002f00723e */ /* 0x000fe200000010ff */
[----:B------:R-:W-:Y:S01]  /*42d0*/  IMAD.MOV.U32 R40, RZ, RZ, 0x3bbb989d ;  /* 0x3bbb989dff287424 */ /* 0x000fe200078e00ff */
[C---:B------:R-:W-:Y:S01]  /*42e0*/  IADD3.X R57, PT, PT, R5.reuse, UR9, RZ, P0, !PT ;  /* 0x0000000905397c10 */ /* 0x040fe200087fe4ff */
[----:B------:R0:W5:Y:S01]  /*42f0*/  LDG.E R26, desc[UR22][R26.64] ;  /* 0x000000161a1a7981 */ /* 0x000162000c1e1900 */
[----:B------:R-:W-:-:S03]  /*4300*/  IADD3.X R47, PT, PT, R5, UR17, RZ, P1, !PT ;  /* 0x00000011052f7c10 */ /* 0x000fc60008ffe4ff */
[----:B------:R1:W5:Y:S01]  /*4310*/  LDG.E R28, desc[UR22][R28.64] ;  /* 0x000000161c1c7981 */ /* 0x000362000c1e1900 */
[----:B------:R-:W-:-:S03]  /*4320*/  FMUL R45, R54, R45 ;  /* 0x0000002d362d7220 */ /* 0x000fc60000400000 */
        /* <DEDUP_REMOVED lines=30> */
[----:B------:R-:W-:-:S04]  /*4510*/  SHF.L.U32 R37, R37, 0x17, RZ ;  /* 0x0000001725257819 */ /* 0x000fc800000006ff */
        /* <DEDUP_REMOVED lines=14> */
[----:B-----5:R-:W-:Y:S05]  /*4600*/  CALL.REL.NOINC `($__internal_31_$__cuda_sm20_rcp_rn_f32_slowpath) ;  /* 0x0000002000987944 */ /* 0x020fea0003c00000 */
[----:B------:R-:W-:Y:S05]  /*4610*/  BRA `(.L_x_2764) ;  /* 0x0000000000107947 */ /* 0x000fea0003800000 */
.L_x_2763:
[----:B------:R-:W0:Y:S02]  /*4620*/  MUFU.RCP R57, R48 ;  /* 0x0000003000397308 */ /* 0x000e240000001000 */
[----:B0-----:R-:W-:-:S04]  /*4630*/  FFMA R0, R48, R57, -1 ;  /* 0xbf80000030007423 */ /* 0x001fc80000000039 */
[----:B------:R-:W-:-:S04]  /*4640*/  FADD.FTZ R0, -R0, -RZ ;  /* 0x800000ff00007221 */ /* 0x000fc80000010100 */
[----:B------:R-:W-:-:S07]  /*4650*/  FFMA R57, R57, R0, R57 ;  /* 0x0000000039397223 */ /* 0x000fce0000000039 */
.L_x_2764:
[----:B------:R-:W-:Y:S05]  /*4660*/  BSYNC.RECONVERGENT B1 ;  /* 0x0000000000017941 */ /* 0x000fea0003800200 */
.L_x_2762:
[----:B------:R-:W-:Y:S01]  /*4670*/  MOV R29, 0x3bbb989d ;  /* 0x3bbb989d001d7802 */ /* 0x000fe20000000f00 */
        /* <DEDUP_REMOVED lines=16> */
[----:B------:R-:W-:Y:S01]  /*4780*/  LOP3.LUT R31, R2, 0x7f800000, RZ, 0xc0, !PT ;  /* 0x7f800000021f7812 */ /* 0x000fe200078ec0ff */
[----:B------:R-:W-:-:S03]  /*4790*/  HADD2.F32 R2, -RZ, R26.H0_H0 ;  /* 0x2000001aff027230 */ /* 0x000fc60000004100 */
[----:B------:R-:W-:Y:S02]  /*47a0*/  ISETP.GT.U32.AND P0, PT, R31, 0x1ffffff, PT ;  /* 0x01ffffff1f00780c */ /* 0x000fe40003f04070 */
[----:B------:R-:W-:-:S04]  /*47b0*/  FMUL R5, R5, R2 ;  /* 0x0000000205057220 */ /* 0x000fc80000400000 */
[----:B------:R-:W-:-:S07]  /*47c0*/  FMUL R42, R5, R42 ;  /* 0x0000002a052a7220 */ /* 0x000fce0000400000 */
[----:B------:R-:W-:Y:S05]  /*47d0*/  @P0 BRA `(.L_x_2766) ;  /* 0x0000000000100947 */ /* 0x000fea0003800000 */
[----:B------:R-:W-:Y:S02]  /*47e0*/  MOV R0, R40 ;  /* 0x0000002800007202 */ /* 0x000fe40000000f00 */
[----:B------:R-:W-:-:S07]  /*47f0*/  MOV R40, 0x4810 ;  /* 0x0000481000287802 */ /* 0x000fce0000000f00 */
[----:B------:R-:W-:Y:S05]  /*4800*/  CALL.REL.NOINC `($__internal_31_$__cuda_sm20_rcp_rn_f32_slowpath) ;  /* 0x0000002000187944 */ /* 0x000fea0003c00000 */
[----:B------:R-:W-:Y:S05]  /*4810*/  BRA `(.L_x_2767) ;  /* 0x0000000000107947 */ /* 0x000fea0003800000 */
.L_x_2766:
[----:B------:R-:W0:Y:S02]  /*4820*/  MUFU.RCP R57, R40 ;  /* 0x0000002800397308 */ /* 0x000e240000001000 */
[----:B0-----:R-:W-:-:S04]  /*4830*/  FFMA R0, R40, R57, -1 ;  /* 0xbf80000028007423 */ /* 0x001fc80000000039 */
[----:B------:R-:W-:-:S04]  /*4840*/  FADD.FTZ R0, -R0, -RZ ;  /* 0x800000ff00007221 */ /* 0x000fc80000010100 */
[----:B------:R-:W-:-:S07]  /*4850*/  FFMA R57, R57, R0, R57 ;  /* 0x0000000039397223 */ /* 0x000fce0000000039 */
.L_x_2767:
[----:B------:R-:W-:Y:S05]  /*4860*/  BSYNC.RECONVERGENT B1 ;  /* 0x0000000000017941 */ /* 0x000fea0003800200 */
.L_x_2765:
        /* <DEDUP_REMOVED lines=23> */
.L_x_2769:
[----:B------:R-:W0:Y:S02]  /*49e0*/  MUFU.RCP R57, R44 ;  /* 0x0000002c00397308 */ /* 0x000e240000001000 */
[----:B0-----:R-:W-:-:S04]  /*49f0*/  FFMA R0, R44, R57, -1 ;  /* 0xbf8000002c007423 */ /* 0x001fc80000000039 */
[----:B------:R-:W-:-:S04]  /*4a00*/  FADD.FTZ R0, -R0, -RZ ;  /* 0x800000ff00007221 */ /* 0x000fc80000010100 */
[----:B------:R-:W-:-:S07]  /*4a10*/  FFMA R57, R57, R0, R57 ;  /* 0x0000000039397223 */ /* 0x000fce0000000039 */
.L_x_2770:
[----:B------:R-:W-:Y:S05]  /*4a20*/  BSYNC.RECONVERGENT B1 ;  /* 0x0000000000017941 */ /* 0x000fea0003800200 */
.L_x_2768:
        /* <DEDUP_REMOVED lines=27> */
.L_x_2772:
[----:B------:R-:W0:Y:S02]  /*4be0*/  MUFU.RCP R57, R40 ;  /* 0x0000002800397308 */ /* 0x000e240000001000 */
[----:B0-----:R-:W-:-:S04]  /*4bf0*/  FFMA R0, R40, R57, -1 ;  /* 0xbf80000028007423 */ /* 0x001fc80000000039 */
[----:B------:R-:W-:-:S04]  /*4c00*/  FADD.FTZ R0, -R0, -RZ ;  /* 0x800000ff00007221 */ /* 0x000fc80000010100 */
[----:B------:R-:W-:-:S07]  /*4c10*/  FFMA R57, R57, R0, R57 ;  /* 0x0000000039397223 */ /* 0x000fce0000000039 */
.L_x_2773:
[----:B------:R-:W-:Y:S05]  /*4c20*/  BSYNC.RECONVERGENT B1 ;  /* 0x0000000000017941 */ /* 0x000fea0003800200 */
.L_x_2771:
        /* <DEDUP_REMOVED lines=21> */
[----:B------:R-:W-:Y:S05]  /*4d80*/  CALL.REL.NOINC `($__internal_31_$__cuda_sm20_rcp_rn_f32_slowpath) ;  /* 0x0000001800b87944 */ /* 0x000fea0003c00000 */
[----:B------:R-:W-:Y:S05]  /*4d90*/  BRA `(.L_x_2776) ;  /* 0x0000000000107947 */ /* 0x000fea0003800000 */
.L_x_2775:
[----:B------:R-:W0:Y:S02]  /*4da0*/  MUFU.RCP R57, R40 ;  /* 0x0000002800397308 */ /* 0x000e240000001000 */
[----:B0-----:R-:W-:-:S04]  /*4db0*/  FFMA R0, R40, R57, -1 ;  /* 0xbf80000028007423 */ /* 0x001fc80000000039 */
[----:B------:R-:W-:-:S04]  /*4dc0*/  FADD.FTZ R0, -R0, -RZ ;  /* 0x800000ff00007221 */ /* 0x000fc80000010100 */
[----:B------:R-:W-:-:S07]  /*4dd0*/  FFMA R57, R57, R0, R57 ;  /* 0x0000000039397223 */ /* 0x000fce0000000039 */
.L_x_2776:
[----:B------:R-:W-:Y:S05]  /*4de0*/  BSYNC.RECONVERGENT B1 ;  /* 0x0000000000017941 */ /* 0x000fea0003800200 */
.L_x_2774:
        /* <DEDUP_REMOVED lines=27> */
.L_x_2778:
[----:B------:R-:W0:Y:S02]  /*4fa0*/  MUFU.RCP R57, R32 ;  /* 0x0000002000397308 */ /* 0x000e240000001000 */
[----:B0-----:R-:W-:-:S04]  /*4fb0*/  FFMA R0, R32, R57, -1 ;  /* 0xbf80000020007423 */ /* 0x001fc80000000039 */
[----:B------:R-:W-:-:S04]  /*4fc0*/  FADD.FTZ R0, -R0, -RZ ;  /* 0x800000ff00007221 */ /* 0x000fc80000010100 */
[----:B------:R-:W-:-:S07]  /*4fd0*/  FFMA R57, R57, R0, R57 ;  /* 0x0000000039397223 */ /* 0x000fce0000000039 */
.L_x_2779:
[----:B------:R-:W-:Y:S05]  /*4fe0*/  BSYNC.RECONVERGENT B1 ;  /* 0x0000000000017941 */ /* 0x000fea0003800200 */
.L_x_2777:
[----:B------:R-:W-:Y:S02]  /*4ff0*/  HADD2.F32 R34, -RZ, R34.H1_H1 ;  /* 0x30000022ff227230 */ /* 0x000fe40000004100 */
        /* <DEDUP_REMOVED lines=22> */
.L_x_2781:
[----:B------:R-:W0:Y:S02]  /*5160*/  MUFU.RCP R57, R32 ;  /* 0x0000002000397308 */ /* 0x000e240000001000 */
[----:B0-----:R-:W-:-:S04]  /*5170*/  FFMA R0, R32, R57, -1 ;  /* 0xbf80000020007423 */ /* 0x001fc80000000039 */
[----:B------:R-:W-:-:S04]  /*5180*/  FADD.FTZ R0, -R0, -RZ ;  /* 0x800000ff00007221 */ /* 0x000fc80000010100 */
[----:B------:R-:W-:-:S07]  /*5190*/  FFMA R57, R57, R0, R57 ;  /* 0x0000000039397223 */ /* 0x000fce0000000039 */
.L_x_2782:
[----:B------:R-:W-:Y:S05]  /*51a0*/  BSYNC.RECONVERGENT B1 ;  /* 0x0000000000017941 */ /* 0x000fea0003800200 */
.L_x_2780:
[----:B------:R-:W-:Y:S01]  /*51b0*/  MOV R33, 0x3bbb989d ;  /* 0x3bbb989d00217802 */ /* 0x000fe20000000f00 */
[----:B------:R-:W-:Y:S01]  /*51c0*/  FMUL R0, R34, -1.7020000219345092773 ;  /* 0xbfd9db2322007820 */ /* 0x000fe20000400000 */
[----:B------:R-:W-:Y:S01]  /*51d0*/  IMAD.MOV.U32 R35, RZ, RZ, 0x437c0000 ;  /* 0x437c0000ff237424 */ /* 0x000fe200078e00ff */
[----:B------:R-:W0:Y:S01]  /*51e0*/  LDCU.64 UR4, c[0x0][0x3c0] ;  /* 0x00007800ff0477ac */ /* 0x000e220008000a00 */
[----:B------:R-:W-:Y:S02]  /*51f0*/  HADD2.F32 R28, -RZ, R28.H1_H1 ;  /* 0x3000001cff1c7230 */ /* 0x000fe40000004100 */
[----:B------:R-:W-:Y:S01]  /*5200*/  FFMA.SAT R6, R0, R33, 0.5 ;  /* 0x3f00000000067423 */ /* 0x000fe20000002021 */
[----:B------:R-:W-:Y:S03]  /*5210*/  BSSY.RECONVERGENT B1, `(.L_x_2783) ;  /* 0x000001c000017945 */ /* 0x000fe60003800200 */
[----:B------:R-:W-:-:S04]  /*5220*/  FFMA.RM R6, R6, R35, 12582913 ;  /* 0x4b40000106067423 */ /* 0x000fc80000004023 */
[C---:B------:R-:W-:Y:S01]  /*5230*/  FADD R33, R6.reuse, -12583039 ;  /* 0xcb40007f06217421 */ /* 0x040fe20000000000 */
[----:B------:R-:W-:-:S03]  /*5240*/  SHF.L.U32 R6, R6, 0x17, RZ ;  /* 0x0000001706067819 */ /* 0x000fc600000006ff */
[----:B------:R-:W-:-:S04]  /*5250*/  FFMA R33, R0, 1.4426950216293334961, -R33 ;  /* 0x3fb8aa3b00217823 */ /* 0x000fc80000000821 */
[----:B------:R-:W-:Y:S01]  /*5260*/  FFMA R33, R0, 1.925963033500011079e-08, R33 ;  /* 0x32a5706000217823 */ /* 0x000fe20000000021 */
[----:B------:R-:W-:Y:S01]  /*5270*/  FADD R0, -R57, 1 ;  /* 0x3f80000039007421 */ /* 0x000fe20000000100 */
[----:B0-----:R-:W-:Y:S02]  /*5280*/  USHF.R.U64 UR4, UR4, 0x1, UR5 ;  /* 0x0000000104047899 */ /* 0x001fe40008001205 */
[----:B------:R-:W-:Y:S01]  /*5290*/  USHF.R.U32.HI UR5, URZ, 0x1, UR5 ;  /* 0x00000001ff057899 */ /* 0x000fe20008011605 */
[----:B------:R-:W-:Y:S01]  /*52a0*/  FMUL R0, R0, R57 ;  /* 0x0000003900007220 */ /* 0x000fe20000400000 */
[----:B------:R-:W0:Y:S03]  /*52b0*/  MUFU.EX2 R33, R33 ;  /* 0x0000002100217308 */ /* 0x000e260000000800 */
[----:B------:R-:W-:Y:S01]  /*52c0*/  FFMA R57, R30, R0, R57 ;  /* 0x000000001e397223 */ /* 0x000fe20000000039 */
[----:B0-----:R-:W-:Y:S01]  /*52d0*/  FFMA R32, R6, R33, 1 ;  /* 0x3f80000006207423 */ /* 0x001fe20000000021 */
[----:B------:R-:W-:-:S04]  /*52e0*/  HADD2.F32 R33, -RZ, R36.H1_H1 ;  /* 0x30000024ff217230 */ /* 0x000fc80000004100 */
        /* <DEDUP_REMOVED lines=10> */
.L_x_2784:
[----:B------:R-:W0:Y:S02]  /*5390*/  MUFU.RCP R57, R32 ;  /* 0x0000002000397308 */ /* 0x000e240000001000 */
[----:B0-----:R-:W-:-:S04]  /*53a0*/  FFMA R0, R32, R57, -1 ;  /* 0xbf80000020007423 */ /* 0x001fc80000000039 */
[----:B------:R-:W-:-:S04]  /*53b0*/  FADD.FTZ R0, -R0, -RZ ;  /* 0x800000ff00007221 */ /* 0x000fc80000010100 */
[----:B------:R-:W-:-:S07]  /*53c0*/  FFMA R57, R57, R0, R57 ;  /* 0x0000000039397223 */ /* 0x000fce0000000039 */
.L_x_2785:
[----:B------:R-:W-:Y:S05]  /*53d0*/  BSYNC.RECONVERGENT B1 ;  /* 0x0000000000017941 */ /* 0x000fea0003800200 */
.L_x_2783:
[----:B------:R-:W-:Y:S01]  /*53e0*/  FMUL R25, R34, R57 ;  /* 0x0000003922197220 */ /* 0x000fe20000400000 */
[----:B------:R-:W-:Y:S01]  /*53f0*/  FMUL R0, R42, UR13 ;  /* 0x0000000d2a007c20 */ /* 0x000fe20008400000 */
[----:B------:R-:W-:Y:S01]  /*5400*/  FMUL R33, R29, UR13 ;  /* 0x0000000d1d217c20 */ /* 0x000fe20008400000 */
[----:B------:R-:W-:Y:S01]  /*5410*/  SHF.L.U32 R30, R23, 0x2, RZ ;  /* 0x00000002171e7819 */ /* 0x000fe200000006ff */
[----:B------:R-:W-:Y:S01]  /*5420*/  FMUL R25, R28, R25 ;  /* 0x000000191c197220 */ /* 0x000fe20000400000 */
[----:B------:R-:W-:Y:S01]  /*5430*/  IADD3 R34, P0, PT, R8, UR28, RZ ;  /* 0x0000001c08227c10 */ /* 0x000fe2000ff1e0ff */
[----:B------:R-:W-:Y:S01]  /*5440*/  FMUL R36, R5, UR13 ;  /* 0x0000000d05247c20 */ /* 0x000fe20008400000 */
[----:B------:R-:W-:Y:S01]  /*5450*/  FMUL R28, R6, UR13 ;  /* 0x0000000d061c7c20 */ /* 0x000fe20008400000 */
[----:B------:R-:W-:Y:S01]  /*5460*/  LOP3.LUT R40, RZ, R38, RZ, 0x33, !PT ;  /* 0x00000026ff287212 */ /* 0x000fe200078e33ff */
[----:B------:R-:W-:Y:S01]  /*5470*/  FMUL R45, R26, UR13 ;  /* 0x0000000d1a2d7c20 */ /* 0x000fe20008400000 */
[----:B------:R-:W-:Y:S01]  /*5480*/  F2FP.BF16.F32.PACK_AB R23, R33, R0 ;  /* 0x000000002117723e */ /* 0x000fe200000010ff */
[----:B------:R-:W-:Y:S01]  /*5490*/  IMAD R41, R41, 0x10, R20 ;  /* 0x0000001029297824 */ /* 0x000fe200078e0214 */
[----:B------:R-:W-:Y:S01]  /*54a0*/  IADD3.X R35, PT, PT, R9, UR9, RZ, P0, !PT ;  /* 0x0000000909237c10 */ /* 0x000fe200087fe4ff */
[----:B------:R-:W0:Y:S01]  /*54b0*/  LDCU UR6, c[0x0][0x3c0] ;  /* 0x00007800ff0677ac */ /* 0x000e220008000800 */
[----:B------:R-:W-:-:S02]  /*54c0*/  LOP3.LUT R33, R30, 0x7c, RZ, 0xc0, !PT ;  /* 0x0000007c1e217812 */ /* 0x000fc400078ec0ff */
[----:B------:R-:W-:Y:S01]  /*54d0*/  F2FP.BF16.F32.PACK_AB R36, RZ, R36 ;  /* 0x00000024ff24723e */ /* 0x000fe200000010ff */
[----:B------:R1:W-:Y:S01]  /*54e0*/  STG.E desc[UR22][R34.64], R23 ;  /* 0x0000001722007986 */ /* 0x0003e2000c101916 */
[----:B------:R-:W-:Y:S01]  /*54f0*/  IADD3 R32, P0, PT, R34, UR16, RZ ;  /* 0x0000001022207c10 */ /* 0x000fe2000ff1e0ff */
[----:B------:R-:W2:Y:S01]  /*5500*/  LDCU UR7, c[0x0][0x3c4] ;  /* 0x00007880ff0777ac */ /* 0x000ea20008000800 */
[----:B------:R-:W-:Y:S02]  /*5510*/  F2FP.BF16.F32.PACK_AB R28, RZ, R28 ;  /* 0x0000001cff1c723e */ /* 0x000fe400000010ff */
[----:B------:R-:W-:Y:S01]  /*5520*/  IADD3 R37, PT, PT, R40, R43, RZ ;  /* 0x0000002b28257210 */ /* 0x000fe20007ffe0ff */
[----:B------:R-:W-:Y:S01]  /*5530*/  FMUL R40, R2, UR13 ;  /* 0x0000000d02287c20 */ /* 0x000fe20008400000 */
[C---:B------:R-:W-:Y:S01]  /*5540*/  IADD3 R44, PT, PT, R30.reuse, -0x8, RZ ;  /* 0xfffffff81e2c7810 */ /* 0x040fe20007ffe0ff */
[----:B------:R-:W3:Y:S01]  /*5550*/  LDCU.64 UR8, c[0x0][0x3a8] ;  /* 0x00007500ff0877ac */ /* 0x000ee20008000a00 */
[----:B------:R-:W-:-:S02]  /*5560*/  IADD3 R30, PT, PT, R30, -0xc, RZ ;  /* 0xfffffff41e1e7810 */ /* 0x000fc40007ffe0ff */
[----:B------:R-:W-:Y:S02]  /*5570*/  IADD3 R0, PT, PT, R20, R33, RZ ;  /* 0x0000002114007210 */ /* 0x000fe40007ffe0ff */
[----:B------:R-:W-:Y:S01]  /*5580*/  IADD3.X R33, PT, PT, R35, UR21, RZ, P0, !PT ;  /* 0x0000001523217c10 */ /* 0x000fe200087fe4ff */
[----:B-1----:R-:W-:Y:S01]  /*5590*/  FMUL R35, R31, UR13 ;  /* 0x0000000d1f237c20 */ /* 0x002fe20008400000 */
[----:B------:R-:W-:Y:S01]  /*55a0*/  PRMT R36, R36, 0x5410, R28 ;  /* 0x0000541024247816 */ /* 0x000fe2000000001c */
[----:B------:R1:W-:Y:S01]  /*55b0*/  STS [R0], R18 ;  /* 0x0000001200007388 */ /* 0x0003e20000000800 */
[----:B------:R-:W-:Y:S01]  /*55c0*/  SHF.L.U32 R37, R37, 0x2, RZ ;  /* 0x0000000225257819 */ /* 0x000fe200000006ff */
[----:B0-----:R-:W-:Y:S01]  /*55d0*/  ULOP3.LUT UR6, UR6, 0xfffffffe, URZ, 0xc0, !UPT ;  /* 0xfffffffe06067892 */ /* 0x001fe2000f8ec0ff */
[----:B------:R-:W-:Y:S01]  /*55e0*/  LOP3.LUT R47, R44, 0x7c, RZ, 0xc0, !PT ;  /* 0x0000007c2c2f7812 */ /* 0x000fe200078ec0ff */
[----:B------:R-:W-:Y:S01]  /*55f0*/  FMUL R44, R25, UR13 ;  /* 0x0000000d192c7c20 */ /* 0x000fe20008400000 */
[----:B------:R-:W-:Y:S01]  /*5600*/  IADD3 R8, P0, PT, R8, UR15, RZ ;  /* 0x0000000f08087c10 */ /* 0x000fe2000ff1e0ff */
[----:B------:R0:W-:Y:S01]  /*5610*/  STG.E desc[UR22][R32.64], R36 ;  /* 0x0000002420007986 */ /* 0x0001e2000c101916 */
[----:B------:R-:W-:-:S02]  /*5620*/  LOP3.LUT R49, R30, 0x7c, RZ, 0xc0, !PT ;  /* 0x0000007c1e317812 */ /* 0x000fc400078ec0ff */
[----:B------:R-:W-:Y:S01]  /*5630*/  LOP3.LUT R37, R37, 0x7c, RZ, 0xc0, !PT ;  /* 0x0000007c25257812 */ /* 0x000fe200078ec0ff */
[----:B---3--:R-:W-:Y:S01]  /*5640*/  UISETP.NE.U32.AND UP0, UPT, UR8, URZ, UPT ;  /* 0x000000ff0800728c */ /* 0x008fe2000bf05070 */
[----:B------:R-:W-:Y:S01]  /*5650*/  IADD3.X R9, PT, PT, R9, UR17, RZ, P0, !PT ;  /* 0x0000001109097c10 */ /* 0x000fe200087fe4ff */
[C---:B-1----:R-:W-:Y:S01]  /*5660*/  IMAD.IADD R18, R20.reuse, 0x1, R49 ;  /* 0x0000000114127824 */ /* 0x042fe200078e0231 */
[----:B------:R-:W-:Y:S01]  /*5670*/  F2FP.BF16.F32.PACK_AB R45, RZ, R45 ;  /* 0x0000002dff2d723e */ /* 0x000fe200000010ff */
[----:B------:R-:W-:Y:S01]  /*5680*/  IMAD R49, R39, UR5, RZ ;  /* 0x0000000527317c24 */ /* 0x000fe2000f8e02ff */
[----:B------:R-:W-:Y:S01]  /*5690*/  F2FP.BF16.F32.PACK_AB R44, RZ, R44 ;  /* 0x0000002cff2c723e */ /* 0x000fe200000010ff */
[----:B------:R-:W-:Y:S01]  /*56a0*/  UISETP.NE.AND.EX UP0, UPT, UR9, URZ, UPT, UP0 ;  /* 0x000000ff0900728c */ /* 0x000fe2000bf05300 */
[----:B------:R-:W-:Y:S02]  /*56b0*/  IADD3 R30, PT, PT, R20, R47, RZ ;  /* 0x0000002f141e7210 */ /* 0x000fe40007ffe0ff */
[----:B0-----:R-:W-:-:S02]  /*56c0*/  IADD3 R32, P0, PT, R8, UR16, RZ ;  /* 0x0000001008207c10 */ /* 0x001fc4000ff1e0ff */
[----:B------:R-:W-:Y:S02]  /*56d0*/  IADD3 R20, PT, PT, R20, R37, RZ ;  /* 0x0000002514147210 */ /* 0x000fe40007ffe0ff */
[----:B------:R-:W-:Y:S02]  /*56e0*/  F2FP.BF16.F32.PACK_AB R40, R35, R40 ;  /* 0x000000282328723e */ /* 0x000fe400000010ff */
[----:B------:R-:W-:Y:S01]  /*56f0*/  IADD3.X R33, PT, PT, R9, UR21, RZ, P0, !PT ;  /* 0x0000001509217c10 */ /* 0x000fe200087fe4ff */
[----:B------:R-:W-:Y:S01]  /*5700*/  STS [R20], R10 ;  /* 0x0000000a14007388 */ /* 0x000fe20000000800 */
[----:B------:R-:W-:Y:S02]  /*5710*/  PRMT R45, R45, 0x5410, R44 ;  /* 0x000054102d2d7816 */ /* 0x000fe4000000002c */
[C---:B------:R-:W-:Y:S01]  /*5720*/  PRMT R35, R23.reuse, 0x5410, R36 ;  /* 0x0000541017237816 */ /* 0x040fe20000000024 */
[----:B------:R2:W-:Y:S01]  /*5730*/  STG.E desc[UR22][R8.64], R40 ;  /* 0x0000002808007986 */ /* 0x0005e2000c101916 */
[----:B------:R-:W-:-:S02]  /*5740*/  PRMT R23, R23, 0x5432, R28 ;  /* 0x0000543217177816 */ /* 0x000fc4000000001c */
[----:B------:R-:W-:Y:S01]  /*5750*/  FMNMX3 R53, |R42|, R53, |R29|, !PT ;  /* 0x000000352a357276 */ /* 0x000fe2000780061d */
[----:B------:R-:W-:Y:S03]  /*5760*/  STS [R30], R27 ;  /* 0x0000001b1e007388 */ /* 0x000fe60000000800 */
[----:B------:R-:W-:Y:S01]  /*5770*/  FMNMX3 R53, |R5|, R53, |R6|, !PT ;  /* 0x0000003505357276 */ /* 0x000fe20007800606 */
[----:B------:R0:W-:Y:S03]  /*5780*/  STG.E desc[UR22][R32.64], R45 ;  /* 0x0000002d20007986 */ /* 0x0001e6000c101916 */
[----:B------:R-:W-:Y:S01]  /*5790*/  FMNMX3 R53, |R2|, R53, |R31|, !PT ;  /* 0x0000003502357276 */ /* 0x000fe2000780061f */
[----:B------:R1:W-:Y:S01]  /*57a0*/  STS [R18], R35 ;  /* 0x0000002312007388 */ /* 0x0003e20000000800 */
[----:B--2---:R-:W-:-:S02]  /*57b0*/  MOV R9, UR7 ;  /* 0x0000000700097c02 */ /* 0x004fc40008000f00 */
[----:B------:R-:W-:Y:S01]  /*57c0*/  MOV R8, UR6 ;  /* 0x0000000600087c02 */ /* 0x000fe20008000f00 */
[----:B------:R-:W-:Y:S01]  /*57d0*/  BAR.SYNC.DEFER_BLOCKING 0x0 ;  /* 0x0000000000007b1d */ /* 0x000fe20000010000 */
[----:B------:R-:W-:Y:S01]  /*57e0*/  FMNMX3 R53, |R26|, R53, |R25|, !PT ;  /* 0x000000351a357276 */ /* 0x000fe20007800619 */
[----:B0-----:R-:W-:Y:S01]  /*57f0*/  HFMA2 R33, -RZ, RZ, 0, 0 ;  /* 0x00000000ff217431 */ /* 0x001fe200000001ff */
[----:B------:R-:W-:Y:S01]  /*5800*/  MOV R32, R24 ;  /* 0x0000001800207202 */ /* 0x000fe20000000f00 */
[C---:B------:R-:W-:Y:S01]  /*5810*/  IMAD.WIDE.U32 R8, R39.reuse, UR4, R8 ;  /* 0x0000000427087c25 */ /* 0x040fe2000f8e0008 */
[----:B------:R-:W-:Y:S02]  /*5820*/  PRMT R45, R40, 0x5410, R45 ;  /* 0x00005410282d7816 */ /* 0x000fe4000000002d */
[----:B------:R-:W-:Y:S01]  /*5830*/  IADD3 R48, P1, PT, R22, R8, RZ ;  /* 0x0000000816307210 */ /* 0x000fe20007f3e0ff */
[----:B------:R-:W-:-:S04]  /*5840*/  IMAD.WIDE.U32 R32, R39, UR4, R32 ;  /* 0x0000000427207c25 */ /* 0x000fc8000f8e0020 */
[----:B------:R-:W-:Y:S01]  /*5850*/  IMAD.IADD R33, R33, 0x1, R49 ;  /* 0x0000000121217824 */ /* 0x000fe200078e0231 */
[----:B------:R-:W-:Y:S02]  /*5860*/  IADD3 R49, PT, PT, R49, R9, RZ ;  /* 0x0000000931317210 */ /* 0x000fe40007ffe0ff */
[----:B------:R-:W-:Y:S02]  /*5870*/  SHF.L.U32 R50, R32, 0x2, RZ ;  /* 0x0000000220327819 */ /* 0x000fe400000006ff */
[----:B------:R-:W-:Y:S01]  /*5880*/  IADD3.X R9, PT, PT, RZ, R49, RZ, P1, !PT ;  /* 0x00000031ff097210 */ /* 0x000fe20000ffe4ff */
[----:B------:R-:W0:Y:S01]  /*5890*/  LDS R37, [R41] ;  /* 0x0000000029257984 */ /* 0x000e220000000800 */
[----:B------:R-:W-:Y:S02]  /*58a0*/  IADD3 R24, P1, PT, R8, UR6, RZ ;  /* 0x0000000608187c10 */ /* 0x000fe4000ff3e0ff */
[----:B------:R-:W-:Y:S01]  /*58b0*/  SHF.L.U64.HI R22, R32, 0x2, R33 ;  /* 0x0000000220167819 */ /* 0x000fe20000010221 */
[----:B------:R-:W2:Y:S01]  /*58c0*/  LDS R47, [R41+0x4] ;  /* 0x00000400292f7984 */ /* 0x000ea20000000800 */
[----:B------:R-:W-:-:S02]  /*58d0*/  IADD3.X R49, PT, PT, R49, UR7, RZ, P1, !PT ;  /* 0x0000000731317c10 */ /* 0x000fc40008ffe4ff */
[----:B------:R-:W-:Y:S01]  /*58e0*/  IADD3 R32, P0, PT, R50, UR10, RZ ;  /* 0x0000000a32207c10 */ /* 0x000fe2000ff1e0ff */
[----:B------:R-:W3:Y:S01]  /*58f0*/  LDS R27, [R41+0x8] ;  /* 0x00000800291b7984 */ /* 0x000ee20000000800 */
[C---:B------:R-:W-:Y:S02]  /*5900*/  SHF.L.U64.HI R10, R48.reuse, 0x2, R9 ;  /* 0x00000002300a7819 */ /* 0x040fe40000010209 */
[----:B------:R-:W-:Y:S01]  /*5910*/  IADD3 R19, P1, PT, R19, R24, RZ ;  /* 0x0000001813137210 */ /* 0x000fe20007f3e0ff */
[----:B------:R-:W4:Y:S01]  /*5920*/  LDS R39, [R41+0xc] ;  /* 0x00000c0029277984 */ /* 0x000f220000000800 */
[----:B------:R-:W-:Y:S02]  /*5930*/  SHF.L.U32 R48, R48, 0x2, RZ ;  /* 0x0000000230307819 */ /* 0x000fe400000006ff */
[----:B------:R-:W-:Y:S01]  /*5940*/  IADD3.X R33, PT, PT, R22, UR11, RZ, P0, !PT ;  /* 0x0000000b16217c10 */ /* 0x000fe200087fe4ff */
[----:B------:R-:W-:Y:S01]  /*5950*/  IMAD.SHL.U32 R46, R19, 0x4, RZ ;  /* 0x00000004132e7824 */ /* 0x000fe200078e00ff */
[----:B------:R-:W-:-:S02]  /*5960*/  IADD3 R8, P0, PT, R48, UR10, RZ ;  /* 0x0000000a30087c10 */ /* 0x000fc4000ff1e0ff */
[----:B------:R-:W-:Y:S02]  /*5970*/  IADD3.X R34, PT, PT, RZ, R49, RZ, P1, !PT ;  /* 0x00000031ff227210 */ /* 0x000fe40000ffe4ff */
[----:B------:R-:W-:Y:S01]  /*5980*/  IADD3 R24, P1, P2, R12, UR6, R24 ;  /* 0x000000060c187c10 */ /* 0x000fe2000fa3e018 */
[----:B------:R-:W-:Y:S01]  /*5990*/  USHF.L.U32 UR6, UR4, 0x2, URZ ;  /* 0x0000000204067899 */ /* 0x000fe200080006ff */
[----:B------:R-:W-:Y:S01]  /*59a0*/  IADD3.X R9, PT, PT, R10, UR11, RZ, P0, !PT ;  /* 0x0000000b0a097c10 */ /* 0x000fe200087fe4ff */
[----:B------:R-:W-:Y:S01]  /*59b0*/  USHF.L.U64.HI UR4, UR4, 0x2, UR5 ;  /* 0x0000000204047899 */ /* 0x000fe20008010205 */
[----:B------:R-:W-:Y:S02]  /*59c0*/  SHF.L.U64.HI R19, R19, 0x2, R34 ;  /* 0x0000000213137819 */ /* 0x000fe40000010222 */
[----:B------:R-:W-:Y:S02]  /*59d0*/  IADD3 R34, P0, PT, R46, UR10, RZ ;  /* 0x0000000a2e227c10 */ /* 0x000fe4000ff1e0ff */
[----:B------:R-:W-:-:S02]  /*59e0*/  IADD3.X R49, PT, PT, RZ, UR7, R49, P1, P2 ;  /* 0x00000007ff317c10 */ /* 0x000fc40008fe4431 */
[C---:B------:R-:W-:Y:S02]  /*59f0*/  SHF.L.U32 R12, R24.reuse, 0x2, RZ ;  /* 0x00000002180c7819 */ /* 0x040fe400000006ff */
[----:B-1----:R-:W-:Y:S02]  /*5a00*/  IADD3.X R35, PT, PT, R19, UR11, RZ, P0, !PT ;  /* 0x0000000b13237c10 */ /* 0x002fe400087fe4ff */
[----:B------:R-:W-:Y:S02]  /*5a10*/  SHF.L.U64.HI R24, R24, 0x2, R49 ;  /* 0x0000000218187819 */ /* 0x000fe40000010231 */
[----:B------:R-:W-:Y:S02]  /*5a20*/  IADD3 R36, P0, PT, R12, UR10, RZ ;  /* 0x0000000a0c247c10 */ /* 0x000fe4000ff1e0ff */
[----:B------:R-:W-:Y:S01]  /*5a30*/  IADD3 R48, P1, PT, R48, UR19, RZ ;  /* 0x0000001330307c10 */ /* 0x000fe2000ff3e0ff */
[----:B0-----:R0:W-:Y:S03]  /*5a40*/  STG.E desc[UR22][R32.64], R37 ;  /* 0x0000002520007986 */ /* 0x0011e6000c101916 */
[----:B------:R-:W-:Y:S01]  /*5a50*/  IADD3.X R49, PT, PT, R10, UR12, RZ, P1, !PT ;  /* 0x0000000c0a317c10 */ /* 0x000fe20008ffe4ff */
[----:B--2---:R1:W-:Y:S01]  /*5a60*/  STG.E desc[UR22][R8.64], R47 ;  /* 0x0000002f08007986 */ /* 0x0043e2000c101916 */
[----:B------:R-:W-:-:S03]  /*5a70*/  IADD3 R12, P1, PT, R12, UR19, RZ ;  /* 0x000000130c0c7c10 */ /* 0x000fc6000ff3e0ff */
[----:B---3--:R-:W-:Y:S01]  /*5a80*/  STG.E desc[UR22][R34.64], R27 ;  /* 0x0000001b22007986 */ /* 0x008fe2000c101916 */
[----:B0-----:R-:W-:Y:S02]  /*5a90*/  IADD3.X R37, PT, PT, R24, UR11, RZ, P0, !PT ;  /* 0x0000000b18257c10 */ /* 0x001fe400087fe4ff */
[----:B------:R-:W-:-:S03]  /*5aa0*/  IADD3 R50, P0, PT, R50, UR19, RZ ;  /* 0x0000001332327c10 */ /* 0x000fc6000ff1e0ff */
[----:B----4-:R-:W-:Y:S01]  /*5ab0*/  STG.E desc[UR22][R36.64], R39 ;  /* 0x0000002724007986 */ /* 0x010fe2000c101916 */
[----:B------:R-:W-:Y:S01]  /*5ac0*/  IADD3.X R51, PT, PT, R22, UR12, RZ, P0, !PT ;  /* 0x0000000c16337c10 */ /* 0x000fe200087fe4ff */
[----:B------:R-:W-:Y:S01]  /*5ad0*/  BAR.SYNC.DEFER_BLOCKING 0x0 ;  /* 0x0000000000007b1d */ /* 0x000fe20000010000 */
[----:B------:R-:W-:-:S04]  /*5ae0*/  IADD3 R46, P0, PT, R46, UR19, RZ ;  /* 0x000000132e2e7c10 */ /* 0x000fc8000ff1e0ff */
[----:B-1----:R-:W-:Y:S01]  /*5af0*/  IADD3.X R47, PT, PT, R19, UR12, RZ, P0, !PT ;  /* 0x0000000c132f7c10 */ /* 0x002fe200087fe4ff */
        /* <DEDUP_REMOVED lines=18> */
[----:B------:R1:W-:Y:S04]  /*5c20*/  STS [R20], R7 ;  /* 0x0000000714007388 */ /* 0x0003e80000000800 */
[----:B------:R-:W-:Y:S01]  /*5c30*/  STS [R30], R14 ;  /* 0x0000000e1e007388 */ /* 0x000fe20000000800 */
[----:B0-----:R-:W-:-:S03]  /*5c40*/  IADD3.X R17, PT, PT, R33, UR4, RZ, P0, !PT ;  /* 0x0000000421117c10 */ /* 0x001fc600087fe4ff */
[----:B------:R0:W-:Y:S01]  /*5c50*/  STS [R18], R23 ;  /* 0x0000001712007388 */ /* 0x0001e20000000800 */
[----:B------:R-:W-:Y:S01]  /*5c60*/  BAR.SYNC.DEFER_BLOCKING 0x0 ;  /* 0x0000000000007b1d */ /* 0x000fe20000010000 */
[----:B------:R-:W-:Y:S02]  /*5c70*/  IADD3 R8, P0, PT, R8, UR6, RZ ;  /* 0x0000000608087c10 */ /* 0x000fe4000ff1e0ff */
[----:B-1----:R-:W-:Y:S02]  /*5c80*/  PRMT R7, R40, 0x5432, R44 ;  /* 0x0000543228077816 */ /* 0x002fe4000000002c */
[----:B------:R-:W-:Y:S02]  /*5c90*/  IADD3.X R9, PT, PT, R9, UR4, RZ, P0, !PT ;  /* 0x0000000409097c10 */ /* 0x000fe400087fe4ff */
[----:B------:R-:W-:Y:S02]  /*5ca0*/  IADD3 R32, P0, PT, R36, UR6, RZ ;  /* 0x0000000624207c10 */ /* 0x000fe4000ff1e0ff */
[----:B0-----:R-:W-:-:S02]  /*5cb0*/  IADD3.X R23, PT, PT, R35, UR4, RZ, P1, !PT ;  /* 0x0000000423177c10 */ /* 0x001fc40008ffe4ff */
[----:B------:R-:W-:Y:S01]  /*5cc0*/  IADD3.X R33, PT, PT, R37, UR4, RZ, P0, !PT ;  /* 0x0000000425217c10 */ /* 0x000fe200087fe4ff */
[----:B------:R-:W0:Y:S04]  /*5cd0*/  LDS R19, [R41] ;  /* 0x0000000029137984 */ /* 0x000e280000000800 */
[----:B------:R-:W1:Y:S04]  /*5ce0*/  LDS R27, [R41+0x4] ;  /* 0x00000400291b7984 */ /* 0x000e680000000800 */
[----:B------:R-:W2:Y:S04]  /*5cf0*/  LDS R45, [R41+0x8] ;  /* 0x00000800292d7984 */ /* 0x000ea80000000800 */
[----:B------:R-:W3:Y:S04]  /*5d00*/  LDS R55, [R41+0xc] ;  /* 0x00000c0029377984 */ /* 0x000ee80000000800 */
[----:B0-----:R-:W-:Y:S04]  /*5d10*/  STG.E desc[UR22][R16.64], R19 ;  /* 0x0000001310007986 */ /* 0x001fe8000c101916 */
[----:B-1----:R0:W-:Y:S04]  /*5d20*/  STG.E desc[UR22][R8.64], R27 ;  /* 0x0000001b08007986 */ /* 0x0021e8000c101916 */
[----:B--2---:R-:W-:Y:S04]  /*5d30*/  STG.E desc[UR22][R22.64], R45 ;  /* 0x0000002d16007986 */ /* 0x004fe8000c101916 */
[----:B---3--:R-:W-:Y:S01]  /*5d40*/  STG.E desc[UR22][R32.64], R55 ;  /* 0x0000003720007986 */ /* 0x008fe2000c101916 */
[----:B------:R-:W-:Y:S01]  /*5d50*/  BAR.SYNC.DEFER_BLOCKING 0x0 ;  /* 0x0000000000007b1d */ /* 0x000fe20000010000 */
[----:B0-----:R-:W-:-:S02]  /*5d60*/  IADD3 R8, P0, PT, R50, UR6, RZ ;  /* 0x0000000632087c10 */ /* 0x001fc4000ff1e0ff */
[----:B------:R-:W-:Y:S02]  /*5d70*/  IADD3 R16, P1, PT, R48, UR6, RZ ;  /* 0x0000000630107c10 */ /* 0x000fe4000ff3e0ff */
[----:B------:R-:W-:Y:S02]  /*5d80*/  IADD3.X R9, PT, PT, R51, UR4, RZ, P0, !PT ;  /* 0x0000000433097c10 */ /* 0x000fe400087fe4ff */
[----:B------:R-:W-:Y:S02]  /*5d90*/  IADD3 R10, P0, PT, R46, UR6, RZ ;  /* 0x000000062e0a7c10 */ /* 0x000fe4000ff1e0ff */
        /* <DEDUP_REMOVED lines=8> */
[----:B0-----:R-:W-:-:S05]  /*5e20*/  IADD3.X R11, PT, PT, R47, UR4, RZ, P0, !PT ;  /* 0x000000042f0b7c10 */ /* 0x001fca00087fe4ff */
        /* <DEDUP_REMOVED lines=22> */
[----:B------:R-:W1:Y:S02]  /*5f90*/  SHFL.DOWN PT, R5, R2, 0x2, 0x1f ;  /* 0x08401f0002057f89 */ /* 0x000e6400000e0000 */
[----:B-1----:R-:W-:-:S05]  /*5fa0*/  FMNMX R5, R2, R5, !PT ;  /* 0x0000000502057209 */ /* 0x002fca0007800000 */
[----:B------:R-:W1:Y:S02]  /*5fb0*/  SHFL.DOWN PT, R4, R5, 0x1, 0x1f ;  /* 0x08201f0005047f89 */ /* 0x000e6400000e0000 */
[----:B-1----:R-:W-:-:S05]  /*5fc0*/  FMNMX R4, R5, R4, !PT ;  /* 0x0000000405047209 */ /* 0x002fca0007800000 */
[----:B------:R1:W-:Y:S01]  /*5fd0*/  @!P0 STS [R7], R4 ;  /* 0x0000000407008388 */ /* 0x0003e20000000800 */
[----:B------:R-:W-:Y:S01]  /*5fe0*/  BAR.SYNC.DEFER_BLOCKING 0x0 ;  /* 0x0000000000007b1d */ /* 0x000fe20000010000 */
[----:B------:R-:W-:-:S13]  /*5ff0*/  ISETP.GT.U32.AND P0, PT, R43, 0x1f, PT ;  /* 0x0000001f2b00780c */ /* 0x000fda0003f04070 */
[----:B-1----:R-:W-:Y:S05]  /*6000*/  @P0 BRA `(.L_x_2787) ;  /* 0x00000000004c0947 */ /* 0x002fea0003800000 */
[----:B------:R-:W-:Y:S01]  /*6010*/  ISETP.GT.U32.AND P0, PT, R43, 0x7, PT ;  /* 0x000000072b00780c */ /* 0x000fe20003f04070 */
[----:B------:R-:W-:-:S12]  /*6020*/  UMOV UR4, 0xffffffff ;  /* 0xffffffff00047882 */ /* 0x000fd80000000000 */
[----:B------:R-:W1:Y:S01]  /*6030*/  @!P0 S2R R3, SR_CgaCtaId ;  /* 0x0000000000038919 */ /* 0x000e620000008800 */
[----:B------:R-:W-:-:S04]  /*6040*/  @!P0 MOV R0, 0x400 ;  /* 0x0000040000008802 */ /* 0x000fc80000000f00 */
[----:B-1----:R-:W-:Y:S02]  /*6050*/  @!P0 LEA R2, R3, R0, 0x18 ;  /* 0x0000000003028211 */ /* 0x002fe400078ec0ff */
[----:B------:R-:W-:Y:S02]  /*6060*/  MOV R0, RZ ;  /* 0x000000ff00007202 */ /* 0x000fe40000000f00 */
[----:B------:R-:W-:-:S05]  /*6070*/  @!P0 LEA R2, R43, R2, 0x2 ;  /* 0x000000022b028211 */ /* 0x000fca00078e10ff */
[----:B------:R1:W2:Y:S01]  /*6080*/  @!P0 LDS R0, [R2] ;  /* 0x0000000002008984 */ /* 0x0002a20000000800 */
[----:B------:R-:W-:Y:S05]  /*6090*/  BRA.DIV UR4, `(.L_x_2788) ;  /* 0x0000000204807947 */ /* 0x000fea000b800000 */
[----:B--2---:R-:W2:Y:S02]  /*60a0*/  SHFL.DOWN PT, R3, R0, 0x4, 0x1f ;  /* 0x08801f0000037f89 */ /* 0x004ea400000e0000 */
[----:B--2---:R-:W-:-:S05]  /*60b0*/  FMNMX R3, R3, R0, !PT ;  /* 0x0000000003037209 */ /* 0x004fca0007800000 */
[----:B-1----:R-:W1:Y:S02]  /*60c0*/  SHFL.DOWN PT, R2, R3, 0x2, 0x1f ;  /* 0x08401f0003027f89 */ /* 0x002e6400000e0000 */
[----:B-1----:R-:W-:-:S05]  /*60d0*/  FMNMX R2, R3, R2, !PT ;  /* 0x0000000203027209 */ /* 0x002fca0007800000 */
[----:B------:R1:W2:Y:S02]  /*60e0*/  SHFL.DOWN PT, R5, R2, 0x1, 0x1f ;  /* 0x08201f0002057f89 */ /* 0x0002a400000e0000 */
.L_x_2794:
[----:B------:R-:W-:Y:S02]  /*60f0*/  ISETP.NE.AND P0, PT, R43, RZ, PT ;  /* 0x000000ff2b00720c */ /* 0x000fe40003f05270 */
[----:B--2---:R-:W-:-:S11]  /*6100*/  FMNMX R5, R2, R5, !PT ;  /* 0x0000000502057209 */ /* 0x004fd60007800000 */
[----:B------:R-:W-:Y:S05]  /*6110*/  @P0 BRA `(.L_x_2787) ;  /* 0x0000000000080947 */ /* 0x000fea0003800000 */
[----:B-1----:R-:W1:Y:S02]  /*6120*/  LDC.64 R2, c[0x0][0x3a8] ;  /* 0x0000ea00ff027b82 */ /* 0x002e640000000a00 */
[----:B-1----:R2:W-:Y:S02]  /*6130*/  REDG.E.MAX.S32.STRONG.GPU desc[UR22][R2.64], R5 ;  /* 0x000000050200798e */ /* 0x0025e4000d12e316 */
.L_x_2787:
[----:B------:R-:W-:Y:S05]  /*6140*/  BSYNC B0 ;  /* 0x0000000000007941 */ /* 0x000fea0003800000 */
.L_x_2786:
[----:B------:R-:W3:Y:S01]  /*6150*/  LDCU.64 UR4, c[0x0][0x3b0] ;  /* 0x00007600ff0477ac */ /* 0x000ee20008000a00 */
[----:B------:R-:W-:Y:S02]  /*6160*/  LOP3.LUT P0, RZ, R43, UR18, RZ, 0xfc, !PT ;  /* 0x000000122bff7c12 */ /* 0x000fe4000f80fcff */
[----:B---3--:R-:W-:-:S04]  /*6170*/  ISETP.EQ.U32.AND P1, PT, RZ, UR4, PT ;  /* 0x00000004ff007c0c */ /* 0x008fc8000bf22070 */
        /* <DEDUP_REMOVED lines=8> */
[----:B012---:R-:W-:Y:S05]  /*6200*/  CALL.REL.NOINC `($__internal_31_$__cuda_sm20_rcp_rn_f32_slowpath) ;  /* 0x0000000400987944 */ /* 0x007fea0003c00000 */
[----:B------:R-:W-:Y:S05]  /*6210*/  BRA `(.L_x_2790) ;  /* 0x0000000000147947 */ /* 0x000fea0003800000 */
.L_x_2789:
[----:B------:R-:W3:Y:S01]  /*6220*/  MUFU.RCP R57, UR13 ;  /* 0x0000000d00397d08 */ /* 0x000ee20008001000 */
[----:B------:R-:W-:-:S04]  /*6230*/  IMAD.U32 R0, RZ, RZ, UR13 ;  /* 0x0000000dff007e24 */ /* 0x000fc8000f8e00ff */
[----:B---3--:R-:W-:-:S04]  /*6240*/  FFMA R0, R57, R0, -1 ;  /* 0xbf80000039007423 */ /* 0x008fc80000000000 */
[----:B------:R-:W-:-:S04]  /*6250*/  FADD.FTZ R0, -R0, -RZ ;  /* 0x800000ff00007221 */ /* 0x000fc80000010100 */
[----:B------:R-:W-:-:S07]  /*6260*/  FFMA R57, R57, R0, R57 ;  /* 0x0000000039397223 */ /* 0x000fce0000000039 */
.L_x_2790:
[----:B-12---:R-:W1:Y:S02]  /*6270*/  LDC.64 R2, c[0x0][0x3b0] ;  /* 0x0000ec00ff027b82 */ /* 0x006e640000000a00 */
[----:B-1----:R-:W-:Y:S01]  /*6280*/  STG.E desc[UR22][R2.64], R57 ;  /* 0x0000003902007986 */ /* 0x002fe2000c101916 */
[----:B------:R-:W-:Y:S05]  /*6290*/  EXIT ;  /* 0x000000000000794d */ /* 0x000fea0003800000 */
.L_x_2788:
[----:B------:R-:W-:Y:S01]  /*62a0*/  HFMA2 R7, -RZ, RZ, 0, 2.384185791015625e-07 ;  /* 0x00000004ff077431 */ /* 0x000fe200000001ff */
[----:B0-----:R-:W-:Y:S02]  /*62b0*/  MOV R9, 0x1f ;  /* 0x0000001f00097802 */ /* 0x001fe40000000f00 */
[----:B------:R-:W-:-:S07]  /*62c0*/  MOV R4, 0xffffffff ;  /* 0xffffffff00047802 */ /* 0x000fce0000000f00 */
[----:B-12---:R-:W-:Y:S05]  /*62d0*/  WARPSYNC.COLLECTIVE R4, `(.L_x_2791) ;  /* 0x0000000004087348 */ /* 0x006fea0003c00000 */
[----:B--2---:R0:W2:Y:S02]  /*62e0*/  SHFL.DOWN P0, R5, R0, R7, R9 ;  /* 0x0800000700057389 */ /* 0x0040a40000000009 */
[----:B012---:R-:W-:Y:S05]  /*62f0*/  ENDCOLLECTIVE ;  /* 0x000000000000791b */ /* 0x007fea0003800000 */
.L_x_2791:
[----:B------:R-:W-:Y:S01]  /*6300*/  IMAD.MOV.U32 R7, RZ, RZ, 0x2 ;  /* 0x00000002ff077424 */ /* 0x000fe200078e00ff */
[----:B------:R-:W-:-:S04]  /*6310*/  MOV R3, R5 ;  /* 0x0000000500037202 */ /* 0x000fc80000000f00 */
[----:B------:R-:W-:-:S04]  /*6320*/  FMNMX R3, R3, R0, !PT ;  /* 0x0000000003037209 */ /* 0x000fc80007800000 */
[----:B------:R-:W-:-:S07]  /*6330*/  MOV R0, R3 ;  /* 0x0000000300007202 */ /* 0x000fce0000000f00 */
[----:B------:R-:W-:Y:S05]  /*6340*/  WARPSYNC.COLLECTIVE R4, `(.L_x_2792) ;  /* 0x0000000004087348 */ /* 0x000fea0003c00000 */
[----:B------:R0:W1:Y:S02]  /*6350*/  SHFL.DOWN P0, R5, R0, R7, R9 ;  /* 0x0800000700057389 */ /* 0x0000640000000009 */
[----:B01----:R-:W-:Y:S05]  /*6360*/  ENDCOLLECTIVE ;  /* 0x000000000000791b */ /* 0x003fea0003800000 */
.L_x_2792:
[----:B------:R-:W-:Y:S01]  /*6370*/  HFMA2 R7, -RZ, RZ, 0, 5.9604644775390625e-08 ;  /* 0x00000001ff077431 */ /* 0x000fe200000001ff */
[----:B------:R-:W-:-:S04]  /*6380*/  MOV R2, R5 ;  /* 0x0000000500027202 */ /* 0x000fc80000000f00 */
[----:B------:R-:W-:-:S04]  /*6390*/  FMNMX R2, R3, R2, !PT ;  /* 0x0000000203027209 */ /* 0x000fc80007800000 */
[----:B------:R-:W-:-:S07]  /*63a0*/  MOV R0, R2 ;  /* 0x0000000200007202 */ /* 0x000fce0000000f00 */
[----:B------:R-:W-:Y:S05]  /*63b0*/  WARPSYNC.COLLECTIVE R4, `(.L_x_2793) ;  /* 0x0000000004087348 */ /* 0x000fea0003c00000 */
[----:B------:R0:W1:Y:S02]  /*63c0*/  SHFL.DOWN P0, R5, R0, R7, R9 ;  /* 0x0800000700057389 */ /* 0x0000640000000009 */
[----:B01----:R-:W-:Y:S05]  /*63d0*/  ENDCOLLECTIVE ;  /* 0x000000000000791b */ /* 0x003fea0003800000 */
.L_x_2793:
[----:B------:R-:W-:Y:S05]  /*63e0*/  BRA `(.L_x_2794) ;  /* 0xfffffffc00407947 */ /* 0x000fea000383ffff */
        .weak           $__internal_30_$__cuda_sm20_div_u64
        .type           $__internal_30_$__cuda_sm20_div_u64,@function
        .size           $__internal_30_$__cuda_sm20_div_u64,($__internal_31_$__cuda_sm20_rcp_rn_f32_slowpath - $__internal_30_$__cuda_sm20_div_u64)
$__internal_30_$__cuda_sm20_div_u64:
        /* <DEDUP_REMOVED lines=71> */
[----:B------:R-:W-:Y:S11]  /*6860*/  RET.REL.NODEC R2 `(_ZN18transformer_engine6detail32dgated_act_cast_transpose_kernelILi2ELi2Ef6__half13__nv_bfloat16NS_5EmptyEXadL_ZNS_6dqgeluIffEET_T0_RKS4_EEXadL_ZNS_5qgeluIffEES6_S7_S9_EEEEvPKT2_SD_PT3_SF_PKT1_PSG_SJ_mmm) ;  /* 0xffffff9402e47950 */ /* 0x000ff60003c3ffff */
        .weak           $__internal_31_$__cuda_sm20_rcp_rn_f32_slowpath
        .type           $__internal_31_$__cuda_sm20_rcp_rn_f32_slowpath,@function
        .size           $__internal_31_$__cuda_sm20_rcp_rn_f32_slowpath,(.L_x_29332 - $__internal_31_$__cuda_sm20_rcp_rn_f32_slowpath)
$__internal_31_$__cuda_sm20_rcp_rn_f32_slowpath:
        /* <DEDUP_REMOVED lines=15> */
.L_x_2796:
[----:B------:R-:W-:-:S04]  /*6960*/  IADD3 R46, PT, PT, R48, -0xfd, RZ ;  /* 0xffffff03302e7810 */ /* 0x000fc80007ffe0ff */
        /* <DEDUP_REMOVED lines=32> */
.L_x_2798:
[----:B------:R0:W1:Y:S02]  /*6b70*/  MUFU.RCP R57, R0 ;  /* 0x0000000000397308 */ /* 0x0000640000001000 */
.L_x_2797:
[----:B------:R-:W-:Y:S05]  /*6b80*/  BSYNC B0 ;  /* 0x0000000000007941 */ /* 0x000fea0003800000 */
.L_x_2795:
[----:B------:R-:W-:Y:S01]  /*6b90*/  HFMA2 R47, -RZ, RZ, 0, 0 ;  /* 0x00000000ff2f7431 */ /* 0x000fe200000001ff */
[----:B------:R-:W-:-:S04]  /*6ba0*/  MOV R46, R40 ;  /* 0x00000028002e7202 */ /* 0x000fc80000000f00 */
[----:B01----:R-:W-:Y:S05]  /*6bb0*/  RET.REL.NODEC R46 `(_ZN18transformer_engine6detail32dgated_act_cast_transpose_kernelILi2ELi2Ef6__half13__nv_bfloat16NS_5EmptyEXadL_ZNS_6dqgeluIffEET_T0_RKS4_EEXadL_ZNS_5qgeluIffEES6_S7_S9_EEEEvPKT2_SD_PT3_SF_PKT1_PSG_SJ_mmm) ;  /* 0xffffff942e107950 */ /* 0x003fea0003c3ffff */
.L_x_2799:
        /* <DEDUP_REMOVED lines=12> */
.L_x_29332:


//--------------------- .text._ZN18transformer_engine6detail43dgated_act_cast_transpose_kernel_notalignedILi2ELi2Ef6__halfS2_NS_5EmptyEXadL_ZNS_6dqgeluIffEET_T0_RKS3_EEXadL_ZNS_5qgeluIffEES5_S6_S8_EEEEvPKT2_SC_PT3_SE_PKT1_PSF_SI_mmm --------------------------
	.section	.text._ZN18transformer_engine6detail43dgated_act_cast_transpose_kernel_notalignedILi2ELi2Ef6__halfS2_NS_5EmptyEXadL_ZNS_6dqgeluIffEET_T0_RKS3_EEXadL_ZNS_5qgeluIffEES5_S6_S8_EEEEvPKT2_SC_PT3_SE_PKT1_PSF_SI_mmm,"ax",@progbits
	.align	128
        .global         _ZN18transformer_engine6detail43dgated_act_cast_transpose_kernel_notalignedILi2ELi2Ef6__halfS2_NS_5EmptyEXadL_ZNS_6dqgeluIffEET_T0_RKS3_EEXadL_ZNS_5qgeluIffEES5_S6_S8_EEEEvPKT2_SC_PT3_SE_PKT1_PSF_SI_mmm
        .type           _ZN18transformer_engine6detail43dgated_act_cast_transpose_kernel_notalignedILi2ELi2Ef6__halfS2_NS_5EmptyEXadL_ZNS_6dqgeluIffEET_T0_RKS3_EEXadL_ZNS_5qgeluIffEES5_S6_S8_EEEEvPKT2_SC_PT3_SE_PKT1_PSF_SI_mmm,@function
        .size           _ZN18transformer_engine6detail43dgated_act_cast_transpose_kernel_notalignedILi2ELi2Ef6__halfS2_NS_5EmptyEXadL_ZNS_6dqgeluIffEET_T0_RKS3_EEXadL_ZNS_5qgeluIffEES5_S6_S8_EEEEvPKT2_SC_PT3_SE_PKT1_PSF_SI_mmm,(.L_x_29334 - _ZN18transformer_engine6detail43dgated_act_cast_transpose_kernel_notalignedILi2ELi2Ef6__halfS2_NS_5EmptyEXadL_ZNS_6dqgeluIffEET_T0_RKS3_EEXadL_ZNS_5qgeluIffEES5_S6_S8_EEEEvPKT2_SC_PT3_SE_PKT1_PSF_SI_mmm)
        .other          _ZN18transformer_engine6detail43dgated_act_cast_transpose_kernel_notalignedILi2ELi2Ef6__halfS2_NS_5EmptyEXadL_ZNS_6dqgeluIffEET_T0_RKS3_EEXadL_ZNS_5qgeluIffEES5_S6_S8_EEEEvPKT2_SC_PT3_SE_PKT1_PSF_SI_mmm,@"STO_CUDA_ENTRY STV_DEFAULT"
_ZN18transformer_engine6detail43dgated_act_cast_transpose_kernel_notalignedILi2ELi2Ef6__halfS2_NS_5EmptyEXadL_ZNS_6dqgeluIffEET_T0_RKS3_EEXadL_ZNS_5qgeluIffEES5_S6_S8_EEEEvPKT2_SC_PT3_SE_PKT1_PSF_SI_mmm:
.text._ZN18transformer_engine6detail43dgated_act_cast_transpose_kernel_notalignedILi2ELi2Ef6__halfS2_NS_5EmptyEXadL_ZNS_6dqgeluIffEET_T0_RKS3_EEXadL_ZNS_5qgeluIffEES5_S6_S8_EEEEvPKT2_SC_PT3_SE_PKT1_PSF_SI_mmm:
        /* <DEDUP_REMOVED lines=43> */
.L_x_2800:
[----:B------:R-:W-:-:S07]  /*02b0*/  MOV R5, 0x2d0 ;  /* 0x000002d000057802 */ /* 0x000fce0000000f00 */
[----:B------:R-:W-:Y:S05]  /*02c0*/  CALL.REL.NOINC `($__internal_32_$__cuda_sm20_div_u64) ;  /* 0x0000007c00347944 */ /* 0x000fea0003c00000 */
        /* <DEDUP_REMOVED lines=11> */
.L_x_2801:
        /* <DEDUP_REMOVED lines=174> */
.L_x_2803:
[----:B------:R-:W-:Y:S05]  /*0e60*/  BSYNC.RECONVERGENT B0 ;  /* 0x0000000000007941 */ /* 0x000fea0003800200 */
.L_x_2802:
[----:B------:R-:W-:Y:S01]  /*0e70*/  BSSY.RECONVERGENT B1, `(.L_x_2804) ;  /* 0x000000d000017945 */ /* 0x000fe20003800200 */
[----:B-----5:R-:W-:Y:S01]  /*0e80*/  @!P0 MOV R17, RZ ;  /* 0x000000ff00118202 */ /* 0x020fe20000000f00 */
[----:B------:R-:W-:Y:S01]  /*0e90*/  @!P0 IMAD.MOV.U32 R14, RZ, RZ, RZ ;  /* 0x000000ffff0e8224 */ /* 0x000fe200078e00ff */
[----:B------:R-:W-:Y:S01]  /*0ea0*/  @!P1 CS2R R10, SRZ ;  /* 0x00000000000a9805 */ /* 0x000fe2000001ff00 */
[----:B------:R-:W-:Y:S01]  /*0eb0*/  @!P1 IMAD.MOV.U32 R8, RZ, RZ, RZ ;  /* 0x000000ffff089224 */ /* 0x000fe200078e00ff */
[----:B------:R-:W-:Y:S06]  /*0ec0*/  @P2 BRA `(.L_x_2805) ;  /* 0x00000000000c2947 */ /* 0x000fec0003800000 */
[----:B------:R-:W-:-:S07]  /*0ed0*/  MOV R43, 0xef0 ;  /* 0x00000ef0002b7802 */ /* 0x000fce0000000f00 */
[----:B0-----:R-:W-:Y:S05]  /*0ee0*/  CALL.REL.NOINC `($__internal_33_$__cuda_sm20_rcp_rn_f32_slowpath) ;  /* 0x00000074004c7944 */ /* 0x001fea0003c00000 */
[----:B------:R-:W-:Y:S05]  /*0ef0*/  BRA `(.L_x_2806) ;  /* 0x0000000000107947 */ /* 0x000fea0003800000 */
.L_x_2805:
[----:B------:R-:W1:Y:S02]  /*0f00*/  MUFU.RCP R47, R46 ;  /* 0x0000002e002f7308 */ /* 0x000e640000001000 */
[----:B-1----:R-:W-:-:S04]  /*0f10*/  FFMA R15, R46, R47, -1 ;  /* 0xbf8000002e0f7423 */ /* 0x002fc8000000002f */
[----:B------:R-:W-:-:S04]  /*0f20*/  FADD.FTZ R16, -R15, -RZ ;  /* 0x800000ff0f107221 */ /* 0x000fc80000010100 */
[----:B------:R-:W-:-:S07]  /*0f30*/  FFMA R47, R47, R16, R47 ;  /* 0x000000102f2f7223 */ /* 0x000fce000000002f */
.L_x_2806:
[----:B------:R-:W-:Y:S05]  /*0f40*/  BSYNC.RECONVERGENT B1 ;  /* 0x0000000000017941 */ /* 0x000fea0003800200 */
.L_x_2804:
        /* <DEDUP_REMOVED lines=24> */
[----:B------:R-:W-:Y:S05]  /*10d0*/  CALL.REL.NOINC `($__internal_33_$__cuda_sm20_rcp_rn_f32_slowpath) ;  /* 0x0000007000d07944 */ /* 0x000fea0003c00000 */
[----:B------:R-:W-:Y:S05]  /*10e0*/  BRA `(.L_x_2809) ;  /* 0x0000000000107947 */ /* 0x000fea0003800000 */
.L_x_2808:
[----:B------:R-:W0:Y:S02]  /*10f0*/  MUFU.RCP R47, R46 ;  /* 0x0000002e002f7308 */ /* 0x000e240000001000 */
[----:B0-----:R-:W-:-:S04]  /*1100*/  FFMA R2, R46, R47, -1 ;  /* 0xbf8000002e027423 */ /* 0x001fc8000000002f */
[----:B------:R-:W-:-:S04]  /*1110*/  FADD.FTZ R2, -R2, -RZ ;  /* 0x800000ff02027221 */ /* 0x000fc80000010100 */
[----:B------:R-:W-:-:S07]  /*1120*/  FFMA R47, R47, R2, R47 ;  /* 0x000000022f2f7223 */ /* 0x000fce000000002f */
.L_x_2809:
[----:B------:R-:W-:Y:S05]  /*1130*/  BSYNC.RECONVERGENT B1 ;  /* 0x0000000000017941 */ /* 0x000fea0003800200 */
.L_x_2807:
        /* <DEDUP_REMOVED lines=20> */
[----:B------:R-:W-:Y:S05]  /*1280*/  CALL.REL.NOINC `($__internal_33_$__cuda_sm20_rcp_rn_f32_slowpath) ;  /* 0x0000007000647944 */ /* 0x000fea0003c00000 */
[----:B------:R-:W-:Y:S05]  /*1290*/  BRA `(.L_x_2812) ;  /* 0x0000000000107947 */ /* 0x000fea0003800000 */
.L_x_2811:
[----:B------:R-:W0:Y:S02]  /*12a0*/  MUFU.RCP R47, R46 ;  /* 0x0000002e002f7308 */ /* 0x000e240000001000 */
[----:B0-----:R-:W-:-:S04]  /*12b0*/  FFMA R18, R46, R47, -1 ;  /* 0xbf8000002e127423 */ /* 0x001fc8000000002f */
[----:B------:R-:W-:-:S04]  /*12c0*/  FADD.FTZ R18, -R18, -RZ ;  /* 0x800000ff12127221 */ /* 0x000fc80000010100 */
[----:B------:R-:W-:-:S07]  /*12d0*/  FFMA R47, R47, R18, R47 ;  /* 0x000000122f2f7223 */ /* 0x000fce000000002f */
.L_x_2812:
[----:B------:R-:W-:Y:S05]  /*12e0*/  BSYNC.RECONVERGENT B1 ;  /* 0x0000000000017941 */ /* 0x000fea0003800200 */
.L_x_2810:
        /* <DEDUP_REMOVED lines=24> */
[----:B------:R-:W-:Y:S05]  /*1470*/  CALL.REL.NOINC `($__internal_33_$__cuda_sm20_rcp_rn_f32_slowpath) ;  /* 0x0000006c00e87944 */ /* 0x000fea0003c00000 */
[----:B------:R-:W-:Y:S05]  /*1480*/  BRA `(.L_x_2815) ;  /* 0x0000000000107947 */ /* 0x000fea0003800000 */
.L_x_2814:
[----:B------:R-:W0:Y:S02]  /*1490*/  MUFU.RCP R47, R46 ;  /* 0x0000002e002f7308 */ /* 0x000e240000001000 */
[----:B0-----:R-:W-:-:S04]  /*14a0*/  FFMA R2, R46, R47, -1 ;  /* 0xbf8000002e027423 */ /* 0x001fc8000000002f */
[----:B------:R-:W-:-:S04]  /*14b0*/  FADD.FTZ R2, -R2, -RZ ;  /* 0x800000ff02027221 */ /* 0x000fc80000010100 */
[----:B------:R-:W-:-:S07]  /*14c0*/  FFMA R47, R47, R2, R47 ;  /* 0x000000022f2f7223 */ /* 0x000fce000000002f */
.L_x_2815:
[----:B------:R-:W-:Y:S05]  /*14d0*/  BSYNC.RECONVERGENT B1 ;  /* 0x0000000000017941 */ /* 0x000fea0003800200 */
.L_x_2813:
        /* <DEDUP_REMOVED lines=20> */
[----:B------:R-:W-:Y:S05]  /*1620*/  CALL.REL.NOINC `($__internal_33_$__cuda_sm20_rcp_rn_f32_slowpath) ;  /* 0x0000006c007c7944 */ /* 0x000fea0003c00000 */
[----:B------:R-:W-:Y:S05]  /*1630*/  BRA `(.L_x_2818) ;  /* 0x0000000000107947 */ /* 0x000fea0003800000 */
.L_x_2817:
[----:B------:R-:W0:Y:S02]  /*1640*/  MUFU.RCP R47, R46 ;  /* 0x0000002e002f7308 */ /* 0x000e240000001000 */
[----:B0-----:R-:W-:-:S04]  /*1650*/  FFMA R7, R46, R47, -1 ;  /* 0xbf8000002e077423 */ /* 0x001fc8000000002f */
[----:B------:R-:W-:-:S04]  /*1660*/  FADD.FTZ R14, -R7, -RZ ;  /* 0x800000ff070e7221 */ /* 0x000fc80000010100 */
[----:B------:R-:W-:-:S07]  /*1670*/  FFMA R47, R47, R14, R47 ;  /* 0x0000000e2f2f7223 */ /* 0x000fce000000002f */
.L_x_2818:
[----:B------:R-:W-:Y:S05]  /*1680*/  BSYNC.RECONVERGENT B1 ;  /* 0x0000000000017941 */ /* 0x000fea0003800200 */
.L_x_2816:
        /* <DEDUP_REMOVED lines=26> */
.L_x_2820:
[----:B------:R-:W0:Y:S02]  /*1830*/  MUFU.RCP R47, R46 ;  /* 0x0000002e002f7308 */ /* 0x000e240000001000 */
[----:B0-----:R-:W-:-:S04]  /*1840*/  FFMA R2, R46, R47, -1 ;  /* 0xbf8000002e027423 */ /* 0x001fc8000000002f */
[----:B------:R-:W-:-:S04]  /*1850*/  FADD.FTZ R2, -R2, -RZ ;  /* 0x800000ff02027221 */ /* 0x000fc80000010100 */
[----:B------:R-:W-:-:S07]  /*1860*/  FFMA R47, R47, R2, R47 ;  /* 0x000000022f2f7223 */ /* 0x000fce000000002f */
.L_x_2821:
[----:B------:R-:W-:Y:S05]  /*1870*/  BSYNC.RECONVERGENT B1 ;  /* 0x0000000000017941 */ /* 0x000fea0003800200 */
.L_x_2819:
        /* <DEDUP_REMOVED lines=22> */
.L_x_2823:
[----:B------:R-:W0:Y:S02]  /*19e0*/  MUFU.RCP R47, R46 ;  /* 0x0000002e002f7308 */ /* 0x000e240000001000 */
[----:B0-----:R-:W-:-:S04]  /*19f0*/  FFMA R18, R46, R47, -1 ;  /* 0xbf8000002e127423 */ /* 0x001fc8000000002f */
[----:B------:R-:W-:-:S04]  /*1a00*/  FADD.FTZ R18, -R18, -RZ ;  /* 0x800000ff12127221 */ /* 0x000fc80000010100 */
[----:B------:R-:W-:-:S07]  /*1a10*/  FFMA R47, R47, R18, R47 ;  /* 0x000000122f2f7223 */ /* 0x000fce000000002f */
.L_x_2824:
[----:B------:R-:W-:Y:S05]  /*1a20*/  BSYNC.RECONVERGENT B1 ;  /* 0x0000000000017941 */ /* 0x000fea0003800200 */
.L_x_2822:
        /* <DEDUP_REMOVED lines=24> */
[----:B------:R-:W-:Y:S05]  /*1bb0*/  CALL.REL.NOINC `($__internal_33_$__cuda_sm20_rcp_rn_f32_slowpath) ;  /* 0x0000006800187944 */ /* 0x000fea0003c00000 */
[----:B------:R-:W-:Y:S05]  /*1bc0*/  BRA `(.L_x_2827) ;  /* 0x0000000000107947 */ /* 0x000fea0003800000 */
.L_x_2826:
[----:B------:R-:W0:Y:S02]  /*1bd0*/  MUFU.RCP R47, R46 ;  /* 0x0000002e002f7308 */ /* 0x000e240000001000 */
[----:B0-----:R-:W-:-:S04]  /*1be0*/  FFMA R5, R46, R47, -1 ;  /* 0xbf8000002e057423 */ /* 0x001fc8000000002f */
[----:B------:R-:W-:-:S04]  /*1bf0*/  FADD.FTZ R18, -R5, -RZ ;  /* 0x800000ff05127221 */ /* 0x000fc80000010100 */
[----:B------:R-:W-:-:S07]  /*1c00*/  FFMA R47, R47, R18, R47 ;  /* 0x000000122f2f7223 */ /* 0x000fce000000002f */
.L_x_2827:
[----:B------:R-:W-:Y:S05]  /*1c10*/  BSYNC.RECONVERGENT B1 ;  /* 0x0000000000017941 */ /* 0x000fea0003800200 */
.L_x_2825:
        /* <DEDUP_REMOVED lines=9> */
[----:B------:R-:W-:Y:S01]  /*1cb0*/  F2FP.F16.F32.PACK_AB R36, RZ, R36 ;  /* 0x00000024ff24723e */ /* 0x000fe200000000ff */
[----:B------:R-:W-:Y:S01]  /*1cc0*/  FMUL R27, R2, UR13 ;  /* 0x0000000d021b7c20 */ /* 0x000fe20008400000 */
[----:B------:R-:W-:Y:S01]  /*1cd0*/  F2FP.F16.F32.PACK_AB R31, RZ, R31 ;  /* 0x0000001fff1f723e */ /* 0x000fe200000000ff */
[----:B------:R-:W-:Y:S01]  /*1ce0*/  FMUL R34, R16, UR13 ;  /* 0x0000000d10227c20 */ /* 0x000fe20008400000 */
[----:B------:R-:W-:Y:S01]  /*1cf0*/  FMUL R30, R17, UR13 ;  /* 0x0000000d111e7c20 */ /* 0x000fe20008400000 */
[----:B------:R-:W-:Y:S01]  /*1d00*/  VIADD R33, R40, 0x2 ;  /* 0x0000000228217836 */ /* 0x000fe20000000000 */
[----:B------:R-:W-:Y:S01]  /*1d10*/  F2FP.F16.F32.PACK_AB R35, RZ, R35 ;  /* 0x00000023ff23723e */ /* 0x000fe200000000ff */
[----:B------:R-:W-:Y:S01]  /*1d20*/  FMUL R32, R14, UR13 ;  /* 0x0000000d0e207c20 */ /* 0x000fe20008400000 */
[----:B------:R-:W-:Y:S01]  /*1d30*/  F2FP.F16.F32.PACK_AB R27, RZ, R27 ;  /* 0x0000001bff1b723e */ /* 0x000fe200000000ff */
[----:B------:R-:W-:Y:S01]  /*1d40*/  UMOV UR4, UR18 ;  /* 0x0000001200047c82 */ /* 0x000fe20008000000 */
[----:B------:R-:W1:Y:S01]  /*1d50*/  @!P0 LDC R20, c[0x0][0x3b8] ;  /* 0x0000ee00ff148b82 */ /* 0x000e620000000800 */
[----:B------:R-:W-:Y:S01]  /*1d60*/  @!P0 LEA R18, P1, R9, UR8, 0x2 ;  /* 0x0000000809128c11 */ /* 0x000fe2000f8210ff */
[----:B------:R-:W-:Y:S01]  /*1d70*/  UMOV UR5, UR19 ;  /* 0x0000001300057c82 */ /* 0x000fe20008000000 */
[----:B------:R-:W-:-:S02]  /*1d80*/  @!P0 PRMT R36, R36, 0x5410, R31 ;  /* 0x0000541024248816 */ /* 0x000fc4000000001f */
[----:B------:R-:W-:Y:S02]  /*1d90*/  @!P0 LEA.HI.X R19, R9, UR9, R6, 0x2, P1 ;  /* 0x0000000909138c11 */ /* 0x000fe400088f1406 */
[----:B------:R-:W-:Y:S01]  /*1da0*/  F2FP.F16.F32.PACK_AB R34, RZ, R34 ;  /* 0x00000022ff22723e */ /* 0x000fe200000000ff */
[----:B------:R-:W2:Y:S01]  /*1db0*/  @!P0 LDC R0, c[0x0][0x3b8] ;  /* 0x0000ee00ff008b82 */ /* 0x000ea20000000800 */
[----:B------:R-:W-:Y:S01]  /*1dc0*/  F2FP.F16.F32.PACK_AB R30, RZ, R30 ;  /* 0x0000001eff1e723e */ /* 0x000fe200000000ff */
[----:B------:R3:W-:Y:S01]  /*1dd0*/  @!P0 STG.E desc[UR22][R18.64], R36 ;  /* 0x0000002412008986 */ /* 0x0007e2000c101916 */
[----:B------:R-:W-:Y:S02]  /*1de0*/  @!P0 PRMT R35, R35, 0x5410, R27 ;  /* 0x0000541023238816 */ /* 0x000fe4000000001b */
[----:B------:R-:W-:Y:S01]  /*1df0*/  @!P0 PRMT R34, R34, 0x5410, R30 ;  /* 0x0000541022228816 */ /* 0x000fe2000000001e */
[----:B0-----:R-:W-:Y:S01]  /*1e00*/  IMAD.WIDE.U32 R44, R3, R4, UR4 ;  /* 0x00000004032c7e25 */ /* 0x001fe2000f8e0004 */
[----:B------:R-:W-:-:S03]  /*1e10*/  F2FP.F16.F32.PACK_AB R32, RZ, R32 ;  /* 0x00000020ff20723e */ /* 0x000fc600000000ff */
        /* <DEDUP_REMOVED lines=22> */
[----:B------:R-:W-:Y:S01]  /*1f80*/  F2FP.F16.F32.PACK_AB R26, RZ, R6 ;  /* 0x00000006ff1a723e */ /* 0x000fe200000000ff */
        /* <DEDUP_REMOVED lines=52> */
.L_x_2829:
[----:B------:R-:W-:Y:S05]  /*22d0*/  BSYNC.RECONVERGENT B0 ;  /* 0x0000000000007941 */ /* 0x000fea0003800200 */
.L_x_2828:
        /* <DEDUP_REMOVED lines=25> */
[----:B-----5:R-:W-:Y:S05]  /*2470*/  CALL.REL.NOINC `($__internal_33_$__cuda_sm20_rcp_rn_f32_slowpath) ;  /* 0x0000005c00e87944 */ /* 0x020fea0003c00000 */
[----:B------:R-:W-:Y:S05]  /*2480*/  BRA `(.L_x_2832) ;  /* 0x0000000000107947 */ /* 0x000fea0003800000 */
.L_x_2831:
[----:B------:R-:W0:Y:S02]  /*2490*/  MUFU.RCP R47, R46 ;  /* 0x0000002e002f7308 */ /* 0x000e240000001000 */
[----:B0-----:R-:W-:-:S04]  /*24a0*/  FFMA R14, R46, R47, -1 ;  /* 0xbf8000002e0e7423 */ /* 0x001fc8000000002f */
[----:B------:R-:W-:-:S04]  /*24b0*/  FADD.FTZ R14, -R14, -RZ ;  /* 0x800000ff0e0e7221 */ /* 0x000fc80000010100 */
[----:B------:R-:W-:-:S07]  /*24c0*/  FFMA R47, R47, R14, R47 ;  /* 0x0000000e2f2f7223 */ /* 0x000fce000000002f */
.L_x_2832:
[----:B------:R-:W-:Y:S05]  /*24d0*/  BSYNC.RECONVERGENT B1 ;  /* 0x0000000000017941 */ /* 0x000fea0003800200 */
.L_x_2830:
        /* <DEDUP_REMOVED lines=24> */
[----:B-----5:R-:W-:Y:S05]  /*2660*/  CALL.REL.NOINC `($__internal_33_$__cuda_sm20_rcp_rn_f32_slowpath) ;  /* 0x0000005c006c7944 */ /* 0x020fea0003c00000 */
[----:B------:R-:W-:Y:S05]  /*2670*/  BRA `(.L_x_2835) ;  /* 0x0000000000107947 */ /* 0x000fea0003800000 */
.L_x_2834:
[----:B------:R-:W0:Y:S02]  /*2680*/  MUFU.RCP R47, R46 ;  /* 0x0000002e002f7308 */ /* 0x000e240000001000 */
[----:B0-----:R-:W-:-:S04]  /*2690*/  FFMA R4, R46, R47, -1 ;  /* 0xbf8000002e047423 */ /* 0x001fc8000000002f */
[----:B------:R-:W-:-:S04]  /*26a0*/  FADD.FTZ R4, -R4, -RZ ;  /* 0x800000ff04047221 */ /* 0x000fc80000010100 */
[----:B------:R-:W-:-:S07]  /*26b0*/  FFMA R47, R47, R4, R47 ;  /* 0x000000042f2f7223 */ /* 0x000fce000000002f */
.L_x_2835:
[----:B------:R-:W-:Y:S05]  /*26c0*/  BSYNC.RECONVERGENT B1 ;  /* 0x0000000000017941 */ /* 0x000fea0003800200 */
.L_x_2833:
        /* <DEDUP_REMOVED lines=20> */
[----:B-----5:R-:W-:Y:S05]  /*2810*/  CALL.REL.NOINC `($__internal_33_$__cuda_sm20_rcp_rn_f32_slowpath) ;  /* 0x0000005c00007944 */ /* 0x020fea0003c00000 */
[----:B------:R-:W-:Y:S05]  /*2820*/  BRA `(.L_x_2838) ;  /* 0x0000000000107947 */ /* 0x000fea0003800000 */
.L_x_2837:
[----:B------:R-:W0:Y:S02]  /*2830*/  MUFU.RCP R47, R46 ;  /* 0x0000002e002f7308 */ /* 0x000e240000001000 */
[----:B0-----:R-:W-:-:S04]  /*2840*/  FFMA R15, R46, R47, -1 ;  /* 0xbf8000002e0f7423 */ /* 0x001fc8000000002f */
[----:B------:R-:W-:-:S04]  /*2850*/  FADD.FTZ R26, -R15, -RZ ;  /* 0x800000ff0f1a7221 */ /* 0x000fc80000010100 */
[----:B------:R-:W-:-:S07]  /*2860*/  FFMA R47, R47, R26, R47 ;  /* 0x0000001a2f2f7223 */ /* 0x000fce000000002f */
.L_x_2838:
[----:B------:R-:W-:Y:S05]  /*2870*/  BSYNC.RECONVERGENT B1 ;  /* 0x0000000000017941 */ /* 0x000fea0003800200 */
.L_x_2836:
        /* <DEDUP_REMOVED lines=24> */
[----:B-----5:R-:W-:Y:S05]  /*2a00*/  CALL.REL.NOINC `($__internal_33_$__cuda_sm20_rcp_rn_f32_slowpath) ;  /* 0x0000005800847944 */ /* 0x020fea0003c00000 */
[----:B------:R-:W-:Y:S05]  /*2a10*/  BRA `(.L_x_2841) ;  /* 0x0000000000107947 */ /* 0x000fea0003800000 */
.L_x_2840:
[----:B------:R-:W0:Y:S02]  /*2a20*/  MUFU.RCP R47, R46 ;  /* 0x0000002e002f7308 */ /* 0x000e240000001000 */
[----:B0-----:R-:W-:-:S04]  /*2a30*/  FFMA R4, R46, R47, -1 ;  /* 0xbf8000002e047423 */ /* 0x001fc8000000002f */
[----:B------:R-:W-:-:S04]  /*2a40*/  FADD.FTZ R4, -R4, -RZ ;  /* 0x800000ff04047221 */ /* 0x000fc80000010100 */
[----:B------:R-:W-:-:S07]  /*2a50*/  FFMA R47, R47, R4, R47 ;  /* 0x000000042f2f7223 */ /* 0x000fce000000002f */
.L_x_2841:
[----:B------:R-:W-:Y:S05]  /*2a60*/  BSYNC.RECONVERGENT B1 ;  /* 0x0000000000017941 */ /* 0x000fea0003800200 */
.L_x_2839:
        /* <DEDUP_REMOVED lines=22> */
.L_x_2843:
[----:B------:R-:W0:Y:S02]  /*2bd0*/  MUFU.RCP R47, R46 ;  /* 0x0000002e002f7308 */ /* 0x000e240000001000 */
[----:B0-----:R-:W-:-:S04]  /*2be0*/  FFMA R8, R46, R47, -1 ;  /* 0xbf8000002e087423 */ /* 0x001fc8000000002f */
[----:B------:R-:W-:-:S04]  /*2bf0*/  FADD.FTZ R8, -R8, -RZ ;  /* 0x800000ff08087221 */ /* 0x000fc80000010100 */
[----:B------:R-:W-:-:S07]  /*2c00*/  FFMA R47, R47, R8, R47 ;  /* 0x000000082f2f7223 */ /* 0x000fce000000002f */
.L_x_2844:
[----:B------:R-:W-:Y:S05]  /*2c10*/  BSYNC.RECONVERGENT B1 ;  /* 0x0000000000017941 */ /* 0x000fea0003800200 */
.L_x_2842:
        /* <DEDUP_REMOVED lines=26> */
.L_x_2846:
[----:B------:R-:W0:Y:S02]  /*2dc0*/  MUFU.RCP R47, R46 ;  /* 0x0000002e002f7308 */ /* 0x000e240000001000 */
[----:B0-----:R-:W-:-:S04]  /*2dd0*/  FFMA R4, R46, R47, -1 ;  /* 0xbf8000002e047423 */ /* 0x001fc8000000002f */
[----:B------:R-:W-:-:S04]  /*2de0*/  FADD.FTZ R4, -R4, -RZ ;  /* 0x800000ff04047221 */ /* 0x000fc80000010100 */
[----:B------:R-:W-:-:S07]  /*2df0*/  FFMA R47, R47, R4, R47 ;  /* 0x000000042f2f7223 */ /* 0x000fce000000002f */
.L_x_2847:
[----:B------:R-:W-:Y:S05]  /*2e00*/  BSYNC.RECONVERGENT B1 ;  /* 0x0000000000017941 */ /* 0x000fea0003800200 */
.L_x_2845:
        /* <DEDUP_REMOVED lines=20> */
[----:B-----5:R-:W-:Y:S05]  /*2f50*/  CALL.REL.NOINC `($__internal_33_$__cuda_sm20_rcp_rn_f32_slowpath) ;  /* 0x0000005400307944 */ /* 0x020fea0003c00000 */
[----:B------:R-:W-:Y:S05]  /*2f60*/  BRA `(.L_x_2850) ;  /* 0x0000000000107947 */ /* 0x000fea0003800000 */
.L_x_2849:
[----:B------:R-:W0:Y:S02]  /*2f70*/  MUFU.RCP R47, R46 ;  /* 0x0000002e002f7308 */ /* 0x000e240000001000 */
[----:B0-----:R-:W-:-:S04]  /*2f80*/  FFMA R26, R46, R47, -1 ;  /* 0xbf8000002e1a7423 */ /* 0x001fc8000000002f */
[----:B------:R-:W-:-:S04]  /*2f90*/  FADD.FTZ R26, -R26, -RZ ;  /* 0x800000ff1a1a7221 */ /* 0x000fc80000010100 */
[----:B------:R-:W-:-:S07]  /*2fa0*/  FFMA R47, R47, R26, R47 ;  /* 0x0000001a2f2f7223 */ /* 0x000fce000000002f */
.L_x_2850:
[----:B------:R-:W-:Y:S05]  /*2fb0*/  BSYNC.RECONVERGENT B1 ;  /* 0x0000000000017941 */ /* 0x000fea0003800200 */
.L_x_2848:
        /* <DEDUP_REMOVED lines=24> */
[----:B-----5:R-:W-:Y:S05]  /*3140*/  CALL.REL.NOINC `($__internal_33_$__cuda_sm20_rcp_rn_f32_slowpath) ;  /* 0x0000005000b47944 */ /* 0x020fea0003c00000 */
[----:B------:R-:W-:Y:S05]  /*3150*/  BRA `(.L_x_2853) ;  /* 0x0000000000107947 */ /* 0x000fea0003800000 */
.L_x_2852:
[----:B------:R-:W0:Y:S02]  /*3160*/  MUFU.RCP R47, R46 ;  /* 0x0000002e002f7308 */ /* 0x000e240000001000 */
[----:B0-----:R-:W-:-:S04]  /*3170*/  FFMA R12, R46, R47, -1 ;  /* 0xbf8000002e0c7423 */ /* 0x001fc8000000002f */
[----:B------:R-:W-:-:S04]  /*3180*/  FADD.FTZ R12, -R12, -RZ ;  /* 0x800000ff0c0c7221 */ /* 0x000fc80000010100 */
[----:B------:R-:W-:-:S07]  /*3190*/  FFMA R47, R47, R12, R47 ;  /* 0x0000000c2f2f7223 */ /* 0x000fce000000002f */
.L_x_2853:
[----:B------:R-:W-:Y:S05]  /*31a0*/  BSYNC.RECONVERGENT B1 ;  /* 0x0000000000017941 */ /* 0x000fea0003800200 */
.L_x_2851:
        /* <DEDUP_REMOVED lines=8> */
[----:B------:R-:W-:Y:S01]  /*3230*/  VIADD R25, R38, 0x1d ;  /* 0x0000001d26197836 */ /* 0x000fe20000000000 */
[----:B------:R-:W-:Y:S01]  /*3240*/  F2FP.F16.F32.PACK_AB R28, RZ, R28 ;  /* 0x0000001cff1c723e */ /* 0x000fe200000000ff */
[----:B------:R-:W0:Y:S01]  /*3250*/  LDCU UR4, c[0x0][0x3bc] ;  /* 0x00007780ff0477ac */ /* 0x000e220008000800 */
[----:B------:R-:W-:Y:S01]  /*3260*/  F2FP.F16.F32.PACK_AB R13, RZ, R13 ;  /* 0x0000000dff0d723e */ /* 0x000fe200000000ff */
[----:B------:R-:W-:Y:S01]  /*3270*/  FMUL R45, R22, R45 ;  /* 0x0000002d162d7220 */ /* 0x000fe20000400000 */
[----:B------:R-:W-:-:S02]  /*3280*/  F2FP.F16.F32.PACK_AB R42, RZ, R42 ;  /* 0x0000002aff2a723e */ /* 0x000fc400000000ff */
        /* <DEDUP_REMOVED lines=9> */
[----:B------:R-:W-:-:S02]  /*3320*/  F2FP.F16.F32.PACK_AB R41, RZ, R41 ;  /* 0x00000029ff29723e */ /* 0x000fc400000000ff */
[----:B------:R-:W-:Y:S02]  /*3330*/  IADD3.X R43, PT, PT, R19, UR19, RZ, P3, !PT ;  /* 0x00000013132b7c10 */ /* 0x000fe40009ffe4ff */
[----:B--2---:R-:W-:Y:S01]  /*3340*/  IADD3 R26, PT, PT, R40, 0x3, RZ ;  /* 0x00000003281a7810 */ /* 0x004fe20007ffe0ff */
[----:B------:R-:W-:Y:S01]  /*3350*/  FMUL R27, R14, UR13 ;  /* 0x0000000d0e1b7c20 */ /* 0x000fe20008400000 */
[----:B-1----:R-:W-:-:S04]  /*3360*/  @!P0 IADD3 R12, P1, PT, R24, R21, RZ ;  /* 0x00000015180c8210 */ /* 0x002fc80007f3e0ff */
[----:B------:R-:W-:Y:S02]  /*3370*/  @!P0 IADD3.X R21, PT, PT, R23, UR33, RZ, P1, !PT ;  /* 0x0000002117158c10 */ /* 0x000fe40008ffe4ff */
[C---:B------:R-:W-:Y:S02]  /*3380*/  @!P0 LEA R50, P1, R12.reuse, UR8, 0x2 ;  /* 0x000000080c328c11 */ /* 0x040fe4000f8210ff */
[----:B------:R-:W-:Y:S02]  /*3390*/  F2FP.F16.F32.PACK_AB R27, RZ, R27 ;  /* 0x0000001bff1b723e */ /* 0x000fe400000000ff */
[----:B------:R-:W-:Y:S01]  /*33a0*/  @!P0 LEA.HI.X R51, R12, UR9, R21, 0x2, P1 ;  /* 0x000000090c338c11 */ /* 0x000fe200088f1415 */
[----:B------:R-:W-:Y:S01]  /*33b0*/  FMUL R12, R11, UR13 ;  /* 0x0000000d0b0c7c20 */ /* 0x000fe20008400000 */
[----:B------:R-:W1:Y:S01]  /*33c0*/  @!P0 LDC R21, c[0x0][0x3b8] ;  /* 0x0000ee00ff158b82 */ /* 0x000e620000000800 */
[----:B------:R-:W-:Y:S02]  /*33d0*/  @!P0 LEA R48, P1, R24, UR12, 0x2 ;  /* 0x0000000c18308c11 */ /* 0x000fe4000f8210ff */
[----:B------:R2:W-:Y:S01]  /*33e0*/  @!P0 STG.E desc[UR22][R50.64], R28 ;  /* 0x0000001c32008986 */ /* 0x0005e2000c101916 */
[----:B------:R-:W-:-:S02]  /*33f0*/  F2FP.F16.F32.PACK_AB R12, RZ, R12 ;  /* 0x0000000cff0c723e */ /* 0x000fc400000000ff */
        /* <DEDUP_REMOVED lines=9> */
[----:B------:R-:W-:Y:S02]  /*3490*/  F2FP.F16.F32.PACK_AB R24, RZ, R24 ;  /* 0x00000018ff18723e */ /* 0x000fe400000000ff */
        /* <DEDUP_REMOVED lines=52> */
.L_x_2855:
[----:B------:R-:W-:Y:S05]  /*37e0*/  BSYNC.RECONVERGENT B0 ;  /* 0x0000000000007941 */ /* 0x000fea0003800200 */
.L_x_2854:
        /* <DEDUP_REMOVED lines=23> */
[----:B------:R-:W-:Y:S05]  /*3960*/  CALL.REL.NOINC `($__internal_33_$__cuda_sm20_rcp_rn_f32_slowpath) ;  /* 0x0000004800ac7944 */ /* 0x000fea0003c00000 */
[----:B------:R-:W-:Y:S05]  /*3970*/  BRA `(.L_x_2858) ;  /* 0x0000000000107947 */ /* 0x000fea0003800000 */
.L_x_2857:
[----:B------:R-:W0:Y:S02]  /*3980*/  MUFU.RCP R47, R46 ;  /* 0x0000002e002f7308 */ /* 0x000e240000001000 */
[----:B0-----:R-:W-:-:S04]  /*3990*/  FFMA R10, R46, R47, -1 ;  /* 0xbf8000002e0a7423 */ /* 0x001fc8000000002f */
[----:B------:R-:W-:-:S04]  /*39a0*/  FADD.FTZ R10, -R10, -RZ ;  /* 0x800000ff0a0a7221 */ /* 0x000fc80000010100 */
[----:B------:R-:W-:-:S07]  /*39b0*/  FFMA R47, R47, R10, R47 ;  /* 0x0000000a2f2f7223 */ /* 0x000fce000000002f */
.L_x_2858:
[----:B------:R-:W-:Y:S05]  /*39c0*/  BSYNC.RECONVERGENT B1 ;  /* 0x0000000000017941 */ /* 0x000fea0003800200 */
.L_x_2856:
        /* <DEDUP_REMOVED lines=24> */
[----:B------:R-:W-:Y:S05]  /*3b50*/  CALL.REL.NOINC `($__internal_33_$__cuda_sm20_rcp_rn_f32_slowpath) ;  /* 0x0000004800307944 */ /* 0x000fea0003c00000 */
[----:B------:R-:W-:Y:S05]  /*3b60*/  BRA `(.L_x_2861) ;  /* 0x0000000000107947 */ /* 0x000fea0003800000 */
.L_x_2860:
[----:B------:R-:W0:Y:S02]  /*3b70*/  MUFU.RCP R47, R46 ;  /* 0x0000002e002f7308 */ /* 0x000e240000001000 */
[----:B0-----:R-:W-:-:S04]  /*3b80*/  FFMA R4, R46, R47, -1 ;  /* 0xbf8000002e047423 */ /* 0x001fc8000000002f */
[----:B------:R-:W-:-:S04]  /*3b90*/  FADD.FTZ R4, -R4, -RZ ;  /* 0x800000ff04047221 */ /* 0x000fc80000010100 */
[----:B------:R-:W-:-:S07]  /*3ba0*/  FFMA R47, R47, R4, R47 ;  /* 0x000000042f2f7223 */ /* 0x000fce000000002f */
.L_x_2861:
[----:B------:R-:W-:Y:S05]  /*3bb0*/  BSYNC.RECONVERGENT B1 ;  /* 0x0000000000017941 */ /* 0x000fea0003800200 */
.L_x_2859:
        /* <DEDUP_REMOVED lines=22> */
.L_x_2863:
[----:B------:R-:W0:Y:S02]  /*3d20*/  MUFU.RCP R47, R46 ;  /* 0x0000002e002f7308 */ /* 0x000e240000001000 */
[----:B0-----:R-:W-:-:S04]  /*3d30*/  FFMA R8, R46, R47, -1 ;  /* 0xbf8000002e087423 */ /* 0x001fc8000000002f */
[----:B------:R-:W-:-:S04]  /*3d40*/  FADD.FTZ R8, -R8, -RZ ;  /* 0x800000ff08087221 */ /* 0x000fc80000010100 */
[----:B------:R-:W-:-:S07]  /*3d50*/  FFMA R47, R47, R8, R47 ;  /* 0x000000082f2f7223 */ /* 0x000fce000000002f */
.L_x_2864:
[----:B------:R-:W-:Y:S05]  /*3d60*/  BSYNC.RECONVERGENT B1 ;  /* 0x0000000000017941 */ /* 0x000fea0003800200 */
.L_x_2862:
        /* <DEDUP_REMOVED lines=24> */
[----:B------:R-:W-:Y:S05]  /*3ef0*/  CALL.REL.NOINC `($__internal_33_$__cuda_sm20_rcp_rn_f32_slowpath) ;  /* 0x0000004400487944 */ /* 0x000fea0003c00000 */
[----:B------:R-:W-:Y:S05]  /*3f00*/  BRA `(.L_x_2867) ;  /* 0x0000000000107947 */ /* 0x000fea0003800000 */
.L_x_2866:
[----:B------:R-:W0:Y:S02]  /*3f10*/  MUFU.RCP R47, R46 ;  /* 0x0000002e002f7308 */ /* 0x000e240000001000 */
[----:B0-----:R-:W-:-:S04]  /*3f20*/  FFMA R3, R46, R47, -1 ;  /* 0xbf8000002e037423 */ /* 0x001fc8000000002f */
[----:B------:R-:W-:-:S04]  /*3f30*/  FADD.FTZ R4, -R3, -RZ ;  /* 0x800000ff03047221 */ /* 0x000fc80000010100 */
[----:B------:R-:W-:-:S07]  /*3f40*/  FFMA R47, R47, R4, R47 ;  /* 0x000000042f2f7223 */ /* 0x000fce000000002f */
.L_x_2867:
[----:B------:R-:W-:Y:S05]  /*3f50*/  BSYNC.RECONVERGENT B1 ;  /* 0x0000000000017941 */ /* 0x000fea0003800200 */
.L_x_2865:
        /* <DEDUP_REMOVED lines=22> */
.L_x_2869:
[----:B------:R-:W0:Y:S02]  /*40c0*/  MUFU.RCP R47, R46 ;  /* 0x0000002e002f7308 */ /* 0x000e240000001000 */
[----:B0-----:R-:W-:-:S04]  /*40d0*/  FFMA R6, R46, R47, -1 ;  /* 0xbf8000002e067423 */ /* 0x001fc8000000002f */
[----:B------:R-:W-:-:S04]  /*40e0*/  FADD.FTZ R6, -R6, -RZ ;  /* 0x800000ff06067221 */ /* 0x000fc80000010100 */
[----:B------:R-:W-:-:S07]  /*40f0*/  FFMA R47, R47, R6, R47 ;  /* 0x000000062f2f7223 */ /* 0x000fce000000002f */
.L_x_2870:
[----:B------:R-:W-:Y:S05]  /*4100*/  BSYNC.RECONVERGENT B1 ;  /* 0x0000000000017941 */ /* 0x000fea0003800200 */
.L_x_2868:
        /* <DEDUP_REMOVED lines=26> */
.L_x_2872:
[----:B------:R-:W0:Y:S02]  /*42b0*/  MUFU.RCP R47, R46 ;  /* 0x0000002e002f7308 */ /* 0x000e240000001000 */
[----:B0-----:R-:W-:-:S04]  /*42c0*/  FFMA R3, R46, R47, -1 ;  /* 0xbf8000002e037423 */ /* 0x001fc8000000002f */
[----:B------:R-:W-:-:S04]  /*42d0*/  FADD.FTZ R42, -R3, -RZ ;  /* 0x800000ff032a7221 */ /* 0x000fc80000010100 */
[----:B------:R-:W-:-:S07]  /*42e0*/  FFMA R47, R47, R42, R47 ;  /* 0x0000002a2f2f7223 */ /* 0x000fce000000002f */
.L_x_2873:
[----:B------:R-:W-:Y:S05]  /*42f0*/  BSYNC.RECONVERGENT B1 ;  /* 0x0000000000017941 */ /* 0x000fea0003800200 */
.L_x_2871:
        /* <DEDUP_REMOVED lines=22> */
.L_x_2875:
[----:B------:R-:W0:Y:S02]  /*4460*/  MUFU.RCP R47, R46 ;  /* 0x0000002e002f7308 */ /* 0x000e240000001000 */
[----:B0-----:R-:W-:-:S04]  /*4470*/  FFMA R4, R46, R47, -1 ;  /* 0xbf8000002e047423 */ /* 0x001fc8000000002f */
[----:B------:R-:W-:-:S04]  /*4480*/  FADD.FTZ R4, -R4, -RZ ;  /* 0x800000ff04047221 */ /* 0x000fc80000010100 */
[----:B------:R-:W-:-:S07]  /*4490*/  FFMA R47, R47, R4, R47 ;  /* 0x000000042f2f7223 */ /* 0x000fce000000002f */
.L_x_2876:
[----:B------:R-:W-:Y:S05]  /*44a0*/  BSYNC.RECONVERGENT B1 ;  /* 0x0000000000017941 */ /* 0x000fea0003800200 */
.L_x_2874:
        /* <DEDUP_REMOVED lines=26> */
.L_x_2878:
[----:B------:R-:W0:Y:S02]  /*4650*/  MUFU.RCP R47, R46 ;  /* 0x0000002e002f7308 */ /* 0x000e240000001000 */
[----:B0-----:R-:W-:-:S04]  /*4660*/  FFMA R2, R46, R47, -1 ;  /* 0xbf8000002e027423 */ /* 0x001fc8000000002f */
[----:B------:R-:W-:-:S04]  /*4670*/  FADD.FTZ R2, -R2, -RZ ;  /* 0x800000ff02027221 */ /* 0x000fc80000010100 */
[----:B------:R-:W-:-:S07]  /*4680*/  FFMA R47, R47, R2, R47 ;  /* 0x000000022f2f7223 */ /* 0x000fce000000002f */
.L_x_2879:
[----:B------:R-:W-:Y:S05]  /*4690*/  BSYNC.RECONVERGENT B1 ;  /* 0x0000000000017941 */ /* 0x000fea0003800200 */
.L_x_2877:
        /* <DEDUP_REMOVED lines=8> */
[----:B------:R-:W-:Y:S01]  /*4720*/  F2FP.F16.F32.PACK_AB R3, RZ, R3 ;  /* 0x00000003ff03723e */ /* 0x000fe200000000ff */
[----:B------:R-:W-:Y:S01]  /*4730*/  BSSY.RECONVERGENT B1, `(.L_x_2880) ;  /* 0x0000043000017945 */ /* 0x000fe20003800200 */
[----:B------:R-:W-:-:S02]  /*4740*/  F2FP.F16.F32.PACK_AB R41, RZ, R41 ;  /* 0x00000029ff29723e */ /* 0x000fc400000000ff */
[----:B------:R-:W-:Y:S01]  /*4750*/  FMNMX3 R11, |R11|, R45, |R8|, !PT ;  /* 0x0000002d0b0b7276 */ /* 0x000fe20007800608 */
[----:B------:R-:W-:Y:S01]  /*4760*/  HFMA2 R45, -RZ, RZ, 0.96630859375, -0.0022525787353515625 ;  /* 0x3bbb989dff2d7431 */ /* 0x000fe200000001ff */
[----:B------:R-:W-:Y:S01]  /*4770*/  F2FP.F16.F32.PACK_AB R2, RZ, R2 ;  /* 0x00000002ff02723e */ /* 0x000fe200000000ff */
[----:B------:R-:W-:Y:S01]  /*4780*/  FMUL R8, R44, 1.7020000219345092773 ;  /* 0x3fd9db232c087820 */ /* 0x000fe20000400000 */
[----:B------:R-:W-:Y:S01]  /*4790*/  F2FP.F16.F32.PACK_AB R42, RZ, R42 ;  /* 0x0000002aff2a723e */ /* 0x000fe200000000ff */
        /* <DEDUP_REMOVED lines=17> */
[----:B------:R-:W-:Y:S02]  /*48b0*/  F2FP.F16.F32.PACK_AB R0, RZ, R0 ;  /* 0x00000000ff00723e */ /* 0x000fe400000000ff */
[----:B------:R-:W-:Y:S02]  /*48c0*/  F2FP.F16.F32.PACK_AB R43, RZ, R43 ;  /* 0x0000002bff2b723e */ /* 0x000fe400000000ff */
        /* <DEDUP_REMOVED lines=21> */
[----:B------:R-:W-:Y:S02]  /*4a20*/  F2FP.F16.F32.PACK_AB R5, RZ, R5 ;  /* 0x00000005ff05723e */ /* 0x000fe400000000ff */
[----:B------:R-:W-:Y:S02]  /*4a30*/  FMNMX R6, |R47|, R6, !PT ;  /* 0x000000062f067209 */ /* 0x000fe40007800200 */
[----:B------:R-:W-:Y:S02]  /*4a40*/  F2FP.F16.F32.PACK_AB R7, RZ, R7 ;  /* 0x00000007ff07723e */ /* 0x000fe400000000ff */
        /* <DEDUP_REMOVED lines=11> */
[----:B------:R-:W-:Y:S05]  /*4b00*/  CALL.REL.NOINC `($__internal_33_$__cuda_sm20_rcp_rn_f32_slowpath) ;  /* 0x0000003800447944 */ /* 0x000fea0003c00000 */
[----:B------:R-:W-:Y:S05]  /*4b10*/  BRA `(.L_x_2882) ;  /* 0x0000000000107947 */ /* 0x000fea0003800000 */
.L_x_2881:
[----:B------:R-:W0:Y:S02]  /*4b20*/  MUFU.RCP R47, R46 ;  /* 0x0000002e002f7308 */ /* 0x000e240000001000 */
[----:B0-----:R-:W-:-:S04]  /*4b30*/  FFMA R7, R46, R47, -1 ;  /* 0xbf8000002e077423 */ /* 0x001fc8000000002f */
[----:B------:R-:W-:-:S04]  /*4b40*/  FADD.FTZ R14, -R7, -RZ ;  /* 0x800000ff070e7221 */ /* 0x000fc80000010100 */
[----:B------:R-:W-:-:S07]  /*4b50*/  FFMA R47, R47, R14, R47 ;  /* 0x0000000e2f2f7223 */ /* 0x000fce000000002f */
.L_x_2882:
[----:B------:R-:W-:Y:S05]  /*4b60*/  BSYNC.RECONVERGENT B1 ;  /* 0x0000000000017941 */ /* 0x000fea0003800200 */
.L_x_2880:
        /* <DEDUP_REMOVED lines=24> */
[----:B------:R-:W-:Y:S05]  /*4cf0*/  CALL.REL.NOINC `($__internal_33_$__cuda_sm20_rcp_rn_f32_slowpath) ;  /* 0x0000003400c87944 */ /* 0x000fea0003c00000 */
[----:B------:R-:W-:Y:S05]  /*4d00*/  BRA `(.L_x_2885) ;  /* 0x0000000000107947 */ /* 0x000fea0003800000 */
.L_x_2884:
[----:B------:R-:W0:Y:S02]  /*4d10*/  MUFU.RCP R47, R46 ;  /* 0x0000002e002f7308 */ /* 0x000e240000001000 */
[----:B0-----:R-:W-:-:S04]  /*4d20*/  FFMA R8, R46, R47, -1 ;  /* 0xbf8000002e087423 */ /* 0x001fc8000000002f */
[----:B------:R-:W-:-:S04]  /*4d30*/  FADD.FTZ R8, -R8, -RZ ;  /* 0x800000ff08087221 */ /* 0x000fc80000010100 */
[----:B------:R-:W-:-:S07]  /*4d40*/  FFMA R47, R47, R8, R47 ;  /* 0x000000082f2f7223 */ /* 0x000fce000000002f */
.L_x_2885:
[----:B------:R-:W-:Y:S05]  /*4d50*/  BSYNC.RECONVERGENT B1 ;  /* 0x0000000000017941 */ /* 0x000fea0003800200 */
.L_x_2883:
        /* <DEDUP_REMOVED lines=22> */
.L_x_2887:
[----:B------:R-:W0:Y:S02]  /*4ec0*/  MUFU.RCP R47, R46 ;  /* 0x0000002e002f7308 */ /* 0x000e240000001000 */
[----:B0-----:R-:W-:-:S04]  /*4ed0*/  FFMA R14, R46, R47, -1 ;  /* 0xbf8000002e0e7423 */ /* 0x001fc8000000002f */
[----:B------:R-:W-:-:S04]  /*4ee0*/  FADD.FTZ R14, -R14, -RZ ;  /* 0x800000ff0e0e7221 */ /* 0x000fc80000010100 */
[----:B------:R-:W-:-:S07]  /*4ef0*/  FFMA R47, R47, R14, R47 ;  /* 0x0000000e2f2f7223 */ /* 0x000fce000000002f */
.L_x_2888:
[----:B------:R-:W-:Y:S05]  /*4f00*/  BSYNC.RECONVERGENT B1 ;  /* 0x0000000000017941 */ /* 0x000fea0003800200 */
.L_x_2886:
        /* <DEDUP_REMOVED lines=26> */
.L_x_2890:
[----:B------:R-:W0:Y:S02]  /*50b0*/  MUFU.RCP R47, R46 ;  /* 0x0000002e002f7308 */ /* 0x000e240000001000 */
[----:B0-----:R-:W-:-:S04]  /*50c0*/  FFMA R8, R46, R47, -1 ;  /* 0xbf8000002e087423 */ /* 0x001fc8000000002f */
[----:B------:R-:W-:-:S04]  /*50d0*/  FADD.FTZ R8, -R8, -RZ ;  /* 0x800000ff08087221 */ /* 0x000fc80000010100 */
[----:B------:R-:W-:-:S07]  /*50e0*/  FFMA R47, R47, R8, R47 ;  /* 0x000000082f2f7223 */ /* 0x000fce000000002f */
.L_x_2891:
[----:B------:R-:W-:Y:S05]  /*50f0*/  BSYNC.RECONVERGENT B1 ;  /* 0x0000000000017941 */ /* 0x000fea0003800200 */
.L_x_2889:
        /* <DEDUP_REMOVED lines=22> */
.L_x_2893:
[----:B------:R-:W0:Y:S02]  /*5260*/  MUFU.RCP R47, R46 ;  /* 0x0000002e002f7308 */ /* 0x000e240000001000 */
[----:B0-----:R-:W-:-:S04]  /*5270*/  FFMA R19, R46, R47, -1 ;  /* 0xbf8000002e137423 */ /* 0x001fc8000000002f */
[----:B------:R-:W-:-:S04]  /*5280*/  FADD.FTZ R22, -R19, -RZ ;  /* 0x800000ff13167221 */ /* 0x000fc80000010100 */
[----:B------:R-:W-:-:S07]  /*5290*/  FFMA R47, R47, R22, R47 ;  /* 0x000000162f2f7223 */ /* 0x000fce000000002f */
.L_x_2894:
[----:B------:R-:W-:Y:S05]  /*52a0*/  BSYNC.RECONVERGENT B1 ;  /* 0x0000000000017941 */ /* 0x000fea0003800200 */
.L_x_2892:
        /* <DEDUP_REMOVED lines=24> */
[----:B------:R-:W-:Y:S05]  /*5430*/  CALL.REL.NOINC `($__internal_33_$__cuda_sm20_rcp_rn_f32_slowpath) ;  /* 0x0000002c00f87944 */ /* 0x000fea0003c00000 */
[----:B------:R-:W-:Y:S05]  /*5440*/  BRA `(.L_x_2897) ;  /* 0x0000000000107947 */ /* 0x000fea0003800000 */
.L_x_2896:
[----:B------:R-:W0:Y:S02]  /*5450*/  MUFU.RCP R47, R46 ;  /* 0x0000002e002f7308 */ /* 0x000e240000001000 */
[----:B0-----:R-:W-:-:S04]  /*5460*/  FFMA R21, R46, R47, -1 ;  /* 0xbf8000002e157423 */ /* 0x001fc8000000002f */
[----:B------:R-:W-:-:S04]  /*5470*/  FADD.FTZ R22, -R21, -RZ ;  /* 0x800000ff15167221 */ /* 0x000fc80000010100 */
[----:B------:R-:W-:-:S07]  /*5480*/  FFMA R47, R47, R22, R47 ;  /* 0x000000162f2f7223 */ /* 0x000fce000000002f */
.L_x_2897:
[----:B------:R-:W-:Y:S05]  /*5490*/  BSYNC.RECONVERGENT B1 ;  /* 0x0000000000017941 */ /* 0x000fea0003800200 */
.L_x_2895:
        /* <DEDUP_REMOVED lines=22> */
.L_x_2899:
[----:B------:R-:W0:Y:S02]  /*5600*/  MUFU.RCP R47, R46 ;  /* 0x0000002e002f7308 */ /* 0x000e240000001000 */
[----:B0-----:R-:W-:-:S04]  /*5610*/  FFMA R14, R46, R47, -1 ;  /* 0xbf8000002e0e7423 */ /* 0x001fc8000000002f */
[----:B------:R-:W-:-:S04]  /*5620*/  FADD.FTZ R14, -R14, -RZ ;  /* 0x800000ff0e0e7221 */ /* 0x000fc80000010100 */
[----:B------:R-:W-:-:S07]  /*5630*/  FFMA R47, R47, R14, R47 ;  /* 0x0000000e2f2f7223 */ /* 0x000fce000000002f */
.L_x_2900:
[----:B------:R-:W-:Y:S05]  /*5640*/  BSYNC.RECONVERGENT B1 ;  /* 0x0000000000017941 */ /* 0x000fea0003800200 */
.L_x_2898:
        /* <DEDUP_REMOVED lines=24> */
[----:B------:R-:W-:Y:S05]  /*57d0*/  CALL.REL.NOINC `($__internal_33_$__cuda_sm20_rcp_rn_f32_slowpath) ;  /* 0x0000002c00107944 */ /* 0x000fea0003c00000 */
[----:B------:R-:W-:Y:S05]  /*57e0*/  BRA `(.L_x_2903) ;  /* 0x0000000000107947 */ /* 0x000fea0003800000 */
.L_x_2902:
[----:B------:R-:W0:Y:S02]  /*57f0*/  MUFU.RCP R47, R46 ;  /* 0x0000002e002f7308 */ /* 0x000e240000001000 */
[----:B0-----:R-:W-:-:S04]  /*5800*/  FFMA R17, R46, R47, -1 ;  /* 0xbf8000002e117423 */ /* 0x001fc8000000002f */
[----:B------:R-:W-:-:S04]  /*5810*/  FADD.FTZ R18, -R17, -RZ ;  /* 0x800000ff11127221 */ /* 0x000fc80000010100 */
[----:B------:R-:W-:-:S07]  /*5820*/  FFMA R47, R47, R18, R47 ;  /* 0x000000122f2f7223 */ /* 0x000fce000000002f */
.L_x_2903:
[----:B------:R-:W-:Y:S05]  /*5830*/  BSYNC.RECONVERGENT B1 ;  /* 0x0000000000017941 */ /* 0x000fea0003800200 */
.L_x_2901:
        /* <DEDUP_REMOVED lines=15> */
[----:B------:R-:W-:Y:S01]  /*5930*/  F2FP.F16.F32.PACK_AB R44, RZ, R44 ;  /* 0x0000002cff2c723e */ /* 0x000fe200000000ff */
[----:B------:R-:W1:Y:S01]  /*5940*/  LDCU UR4, c[0x0][0x3c0] ;  /* 0x00007800ff0477ac */ /* 0x000e620008000800 */
[----:B------:R-:W2:Y:S01]  /*5950*/  @!P0 LDC R41, c[0x0][0x3b8] ;  /* 0x0000ee00ff298b82 */ /* 0x000ea20000000800 */
[----:B------:R-:W-:Y:S01]  /*5960*/  IADD3 R46, PT, PT, R42, R39, RZ ;  /* 0x000000272a2e7210 */ /* 0x000fe20007ffe0ff */
[----:B------:R-:W-:Y:S01]  /*5970*/  BSSY.RECONVERGENT B0, `(.L_x_2904) ;  /* 0x00000b3000007945 */ /* 0x000fe20003800200 */
[----:B------:R-:W-:Y:S01]  /*5980*/  @!P0 LEA R16, P1, R4, UR8, 0x2 ;  /* 0x0000000804108c11 */ /* 0x000fe2000f8210ff */
[----:B------:R-:W3:Y:S01]  /*5990*/  LDCU UR5, c[0x0][0x3c4] ;  /* 0x00007880ff0577ac */ /* 0x000ee20008000800 */
[----:B------:R-:W-:Y:S01]  /*59a0*/  F2FP.F16.F32.PACK_AB R25, RZ, R25 ;  /* 0x00000019ff19723e */ /* 0x000fe200000000ff */
        /* <DEDUP_REMOVED lines=31> */
[----:B------:R-:W-:Y:S01]  /*5ba0*/  F2FP.F16.F32.PACK_AB R26, RZ, R8 ;  /* 0x00000008ff1a723e */ /* 0x000fe200000000ff */
[----:B------:R-:W-:Y:S01]  /*5bb0*/  FMUL R3, R19, UR13 ;  /* 0x0000000d13037c20 */ /* 0x000fe20008400000 */
[----:B------:R-:W-:Y:S01]  /*5bc0*/  F2FP.F16.F32.PACK_AB R17, RZ, R17 ;  /* 0x00000011ff11723e */ /* 0x000fe200000000ff */
        /* <DEDUP_REMOVED lines=11> */
[----:B------:R-:W-:-:S02]  /*5c80*/  F2FP.F16.F32.PACK_AB R2, RZ, R2 ;  /* 0x00000002ff02723e */ /* 0x000fc400000000ff */
[----:B------:R-:W-:Y:S01]  /*5c90*/  F2FP.F16.F32.PACK_AB R26, RZ, R26 ;  /* 0x0000001aff1a723e */ /* 0x000fe200000000ff */
[----:B------:R1:W-:Y:S01]  /*5ca0*/  @!P0 STG.E desc[UR22][R48.64], R35 ;  /* 0x0000002330008986 */ /* 0x0003e2000c101916 */
[----:B------:R-:W-:Y:S02]  /*5cb0*/  F2FP.F16.F32.PACK_AB R23, RZ, R3 ;  /* 0x00000003ff17723e */ /* 0x000fe400000000ff */
[C---:B------:R-:W-:Y:S02]  /*5cc0*/  @!P0 LEA R46, P1, R33.reuse, UR12, 0x2 ;  /* 0x0000000c212e8c11 */ /* 0x040fe4000f8210ff */
[----:B------:R-:W-:Y:S02]  /*5cd0*/  F2FP.F16.F32.PACK_AB R3, RZ, R4 ;  /* 0x00000004ff03723e */ /* 0x000fe400000000ff */
        /* <DEDUP_REMOVED lines=39> */
.L_x_2908:
        /* <DEDUP_REMOVED lines=48> */
.L_x_2907:
[----:B------:R-:W-:Y:S05]  /*6250*/  BSYNC.RECONVERGENT B1 ;  /* 0x0000000000017941 */ /* 0x000fea0003800200 */
.L_x_2906:
        /* <DEDUP_REMOVED lines=36> */
.L_x_2905:
[----:B------:R-:W-:Y:S05]  /*64a0*/  BSYNC.RECONVERGENT B0 ;  /* 0x0000000000007941 */ /* 0x000fea0003800200 */
.L_x_2904:
        /* <DEDUP_REMOVED lines=36> */
.L_x_2913:
        /* <DEDUP_REMOVED lines=48> */
.L_x_2912:
[----:B------:R-:W-:Y:S05]  /*69f0*/  BSYNC.RECONVERGENT B1 ;  /* 0x0000000000017941 */ /* 0x000fea0003800200 */
.L_x_2911:
        /* <DEDUP_REMOVED lines=35> */
.L_x_2910:
[----:B------:R-:W-:Y:S05]  /*6c30*/  BSYNC.RECONVERGENT B0 ;  /* 0x0000000000007941 */ /* 0x000fea0003800200 */
.L_x_2909:
        /* <DEDUP_REMOVED lines=32> */
.L_x_2918:
        /* <DEDUP_REMOVED lines=48> */
.L_x_2917:
[----:B------:R-:W-:Y:S05]  /*7140*/  BSYNC.RECONVERGENT B1 ;  /* 0x0000000000017941 */ /* 0x000fea0003800200 */
.L_x_2916:
        /* <DEDUP_REMOVED lines=35> */
.L_x_2915:
[----:B------:R-:W-:Y:S05]  /*7380*/  BSYNC.RECONVERGENT B0 ;  /* 0x0000000000007941 */ /* 0x000fea0003800200 */
.L_x_2914:
        /* <DEDUP_REMOVED lines=21> */
.L_x_2923:
        /* <DEDUP_REMOVED lines=48> */
.L_x_2922:
[----:B------:R-:W-:Y:S05]  /*77e0*/  BSYNC.RECONVERGENT B1 ;  /* 0x0000000000017941 */ /* 0x000fea0003800200 */
.L_x_2921:
        /* <DEDUP_REMOVED lines=35> */
.L_x_2920:
[----:B------:R-:W-:Y:S05]  /*7a20*/  BSYNC.RECONVERGENT B0 ;  /* 0x0000000000007941 */ /* 0x000fea0003800200 */
.L_x_2919:
        /* <DEDUP_REMOVED lines=39> */
.L_x_2932:
[----:B------:R-:W-:Y:S02]  /*7ca0*/  ISETP.NE.AND P0, PT, R39, RZ, PT ;  /* 0x000000ff2700720c */ /* 0x000fe40003f05270 */
[----:B--2---:R-:W-:-:S11]  /*7cb0*/  FMNMX R5, R2, R5, !PT ;  /* 0x0000000502057209 */ /* 0x004fd60007800000 */
[----:B------:R-:W-:Y:S05]  /*7cc0*/  @P0 BRA `(.L_x_2925) ;  /* 0x0000000000080947 */ /* 0x000fea0003800000 */
[----:B0-----:R-:W0:Y:S02]  /*7cd0*/  LDC.64 R2, c[0x0][0x3a8] ;  /* 0x0000ea00ff027b82 */ /* 0x001e240000000a00 */
[----:B0-----:R2:W-:Y:S02]  /*7ce0*/  REDG.E.MAX.S32.STRONG.GPU desc[UR22][R2.64], R5 ;  /* 0x000000050200798e */ /* 0x0015e4000d12e316 */
.L_x_2925:
[----:B------:R-:W-:Y:S05]  /*7cf0*/  BSYNC B0 ;  /* 0x0000000000007941 */ /* 0x000fea0003800000 */
.L_x_2924:
        /* <DEDUP_REMOVED lines=11> */
[----:B0-234-:R-:W-:Y:S05]  /*7db0*/  CALL.REL.NOINC `($__internal_33_$__cuda_sm20_rcp_rn_f32_slowpath) ;  /* 0x0000000400987944 */ /* 0x01dfea0003c00000 */
[----:B------:R-:W-:Y:S05]  /*7dc0*/  BRA `(.L_x_2928) ;  /* 0x0000000000147947 */ /* 0x000fea0003800000 */
.L_x_2927:
[----:B-1----:R-:W1:Y:S01]  /*7dd0*/  MUFU.RCP R47, UR13 ;  /* 0x0000000d002f7d08 */ /* 0x002e620008001000 */
[----:B------:R-:W-:-:S04]  /*7de0*/  IMAD.U32 R0, RZ, RZ, UR13 ;  /* 0x0000000dff007e24 */ /* 0x000fc8000f8e00ff */
[----:B-1----:R-:W-:-:S04]  /*7df0*/  FFMA R0, R47, R0, -1 ;  /* 0xbf8000002f007423 */ /* 0x002fc80000000000 */
[----:B------:R-:W-:-:S04]  /*7e00*/  FADD.FTZ R0, -R0, -RZ ;  /* 0x800000ff00007221 */ /* 0x000fc80000010100 */
[----:B------:R-:W-:-:S07]  /*7e10*/  FFMA R47, R47, R0, R47 ;  /* 0x000000002f2f7223 */ /* 0x000fce000000002f */
.L_x_2928:
[----:B0-234-:R-:W0:Y:S02]  /*7e20*/  LDC.64 R2, c[0x0][0x3b0] ;  /* 0x0000ec00ff027b82 */ /* 0x01de240000000a00 */
[----:B0-----:R-:W-:Y:S01]  /*7e30*/  STG.E desc[UR22][R2.64], R47 ;  /* 0x0000002f02007986 */ /* 0x001fe2000c101916 */
[----:B------:R-:W-:Y:S05]  /*7e40*/  EXIT ;  /* 0x000000000000794d */ /* 0x000fea0003800000 */
.L_x_2926:
[----:B------:R-:W-:Y:S02]  /*7e50*/  HFMA2 R7, -RZ, RZ, 0, 2.384185791015625e-07 ;  /* 0x00000004ff077431 */ /* 0x000fe400000001ff */
[----:B------:R-:W-:Y:S01]  /*7e60*/  IMAD.MOV.U32 R9, RZ, RZ, 0x1f ;  /* 0x0000001fff097424 */ /* 0x000fe200078e00ff */
[----:B------:R-:W-:-:S07]  /*7e70*/  MOV R4, 0xffffffff ;  /* 0xffffffff00047802 */ /* 0x000fce0000000f00 */
[----:B012---:R-:W-:Y:S05]  /*7e80*/  WARPSYNC.COLLECTIVE R4, `(.L_x_2929) ;  /* 0x0000000004087348 */ /* 0x007fea0003c00000 */
[----:B--2---:R2:W3:Y:S02]  /*7e90*/  SHFL.DOWN P0, R5, R0, R7, R9 ;  /* 0x0800000700057389 */ /* 0x0044e40000000009 */
[----:B0123--:R-:W-:Y:S05]  /*7ea0*/  ENDCOLLECTIVE ;  /* 0x000000000000791b */ /* 0x00ffea0003800000 */
.L_x_2929:
[----:B------:R-:W-:Y:S02]  /*7eb0*/  IMAD.MOV.U32 R7, RZ, RZ, 0x2 ;  /* 0x00000002ff077424 */ /* 0x000fe400078e00ff */
[----:B------:R-:W-:-:S05]  /*7ec0*/  IMAD.MOV.U32 R3, RZ, RZ, R5 ;  /* 0x000000ffff037224 */ /* 0x000fca00078e0005 */
[----:B------:R-:W-:-:S04]  /*7ed0*/  FMNMX R3, R3, R0, !PT ;  /* 0x0000000003037209 */ /* 0x000fc80007800000 */
[----:B------:R-:W-:-:S07]  /*7ee0*/  MOV R0, R3 ;  /* 0x0000000300007202 */ /* 0x000fce0000000f00 */
[----:B------:R-:W-:Y:S05]  /*7ef0*/  WARPSYNC.COLLECTIVE R4, `(.L_x_2930) ;  /* 0x0000000004087348 */ /* 0x000fea0003c00000 */
[----:B------:R0:W1:Y:S02]  /*7f00*/  SHFL.DOWN P0, R5, R0, R7, R9 ;  /* 0x0800000700057389 */ /* 0x0000640000000009 */
[----:B01----:R-:W-:Y:S05]  /*7f10*/  ENDCOLLECTIVE ;  /* 0x000000000000791b */ /* 0x003fea0003800000 */
.L_x_2930:
[----:B------:R-:W-:Y:S01]  /*7f20*/  HFMA2 R7, -RZ, RZ, 0, 5.9604644775390625e-08 ;  /* 0x00000001ff077431 */ /* 0x000fe200000001ff */
[----:B------:R-:W-:-:S04]  /*7f30*/  MOV R2, R5 ;  /* 0x0000000500027202 */ /* 0x000fc80000000f00 */
[----:B------:R-:W-:-:S05]  /*7f40*/  FMNMX R2, R3, R2, !PT ;  /* 0x0000000203027209 */ /* 0x000fca0007800000 */
[----:B------:R-:W-:-:S07]  /*7f50*/  IMAD.MOV.U32 R0, RZ, RZ, R2 ;  /* 0x000000ffff007224 */ /* 0x000fce00078e0002 */
[----:B------:R-:W-:Y:S05]  /*7f60*/  WARPSYNC.COLLECTIVE R4, `(.L_x_2931) ;  /* 0x0000000004087348 */ /* 0x000fea0003c00000 */
[----:B------:R0:W1:Y:S02]  /*7f70*/  SHFL.DOWN P0, R5, R0, R7, R9 ;  /* 0x0800000700057389 */ /* 0x0000640000000009 */
[----:B01----:R-:W-:Y:S05]  /*7f80*/  ENDCOLLECTIVE ;  /* 0x000000000000791b */ /* 0x003fea0003800000 */
.L_x_2931:
[----:B------:R-:W-:Y:S05]  /*7f90*/  BRA `(.L_x_2932) ;  /* 0xfffffffc00407947 */ /* 0x000fea000383ffff */
        .weak           $__internal_32_$__cuda_sm20_div_u64
        .type           $__internal_32_$__cuda_sm20_div_u64,@function
        .size           $__internal_32_$__cuda_sm20_div_u64,($__internal_33_$__cuda_sm20_rcp_rn_f32_slowpath - $__internal_32_$__cuda_sm20_div_u64)
$__internal_32_$__cuda_sm20_div_u64:
        /* <DEDUP_REMOVED lines=71> */
[----:B------:R-:W-:Y:S11]  /*8410*/  RET.REL.NODEC R2 `(_ZN18transformer_engine6detail43dgated_act_cast_transpose_kernel_notalignedILi2ELi2Ef6__halfS2_NS_5EmptyEXadL_ZNS_6dqgeluIffEET_T0_RKS3_EEXadL_ZNS_5qgeluIffEES5_S6_S8_EEEEvPKT2_SC_PT3_SE_PKT1_PSF_SI_mmm) ;  /* 0xffffff7802f87950 */ /* 0x000ff60003c3ffff */
        .weak           $__internal_33_$__cuda_sm20_rcp_rn_f32_slowpath
        .type           $__internal_33_$__cuda_sm20_rcp_rn_f32_slowpath,@function
        .size           $__internal_33_$__cuda_sm20_rcp_rn_f32_slowpath,(.L_x_29334 - $__internal_33_$__cuda_sm20_rcp_rn_f32_slowpath)
$__internal_33_$__cuda_sm20_rcp_rn_f32_slowpath:
        /* <DEDUP_REMOVED lines=15> */
.L_x_2934:
        /* <DEDUP_REMOVED lines=33> */
.L_x_2936:
[----:B------:R0:W1:Y:S02]  /*8720*/  MUFU.RCP R47, R46 ;  /* 0x0000002e002f7308 */ /* 0x0000640000001000 */
.L_x_2935:
[----:B------:R-:W-:Y:S05]  /*8730*/  BSYNC B0 ;  /* 0x0000000000007941 */ /* 0x000fea0003800000 */
.L_x_2933:
[----:B------:R-:W-:Y:S02]  /*8740*/  IMAD.MOV.U32 R42, RZ, RZ, R43 ;  /* 0x000000ffff2a7224 */ /* 0x000fe400078e002b */
[----:B------:R-:W-:-:S04]  /*8750*/  HFMA2 R43, -RZ, RZ, 0, 0 ;  /* 0x00000000ff2b7431 */ /* 0x000fc800000001ff */
[----:B01----:R-:W-:Y:S05]  /*8760*/  RET.REL.NODEC R42 `(_ZN18transformer_engine6detail43dgated_act_cast_transpose_kernel_notalignedILi2ELi2Ef6__halfS2_NS_5EmptyEXadL_ZNS_6dqgeluIffEET_T0_RKS3_EEXadL_ZNS_5qgeluIffEES5_S6_S8_EEEEvPKT2_SC_PT3_SE_PKT1_PSF_SI_mmm) ;  /* 0xffffff782a247950 */ /* 0x003fea0003c3ffff */
.L_x_2937:
        /* <DEDUP_REMOVED lines=9> */
.L_x_29334:


//--------------------- .text._ZN18transformer_engine6detail32dgated_act_cast_transpose_kernelILi2ELi2Ef6__halfS2_NS_5EmptyEXadL_ZNS_6dqgeluIffEET_T0_RKS3_EEXadL_ZNS_5qgeluIffEES5_S6_S8_EEEEvPKT2_SC_PT3_SE_PKT1_PSF_SI_mmm --------------------------
	.section	.text._ZN18transformer_engine6detail32dgated_act_cast_transpose_kernelILi2ELi2Ef6__halfS2_NS_5EmptyEXadL_ZNS_6dqgeluIffEET_T0_RKS3_EEXadL_ZNS_5qgeluIffEES5_S6_S8_EEEEvPKT2_SC_PT3_SE_PKT1_PSF_SI_mmm,"ax",@progbits
	.align	128
        .global         _ZN18transformer_engine6detail32dgated_act_cast_transpose_kernelILi2ELi2Ef6__halfS2_NS_5EmptyEXadL_ZNS_6dqgeluIffEET_T0_RKS3_EEXadL_ZNS_5qgeluIffEES5_S6_S8_EEEEvPKT2_SC_PT3_SE_PKT1_PSF_SI_mmm
        .type           _ZN18transformer_engine6detail32dgated_act_cast_transpose_kernelILi2ELi2Ef6__halfS2_NS_5EmptyEXadL_ZNS_6dqgeluIffEET_T0_RKS3_EEXadL_ZNS_5qgeluIffEES5_S6_S8_EEEEvPKT2_SC_PT3_SE_PKT1_PSF_SI_mmm,@function
        .size           _ZN18transformer_engine6detail32dgated_act_cast_transpose_kernelILi2ELi2Ef6__halfS2_NS_5EmptyEXadL_ZNS_6dqgeluIffEET_T0_RKS3_EEXadL_ZNS_5qgeluIffEES5_S6_S8_EEEEvPKT2_SC_PT3_SE_PKT1_PSF_SI_mmm,(.L_x_29336 - _ZN18transformer_engine6detail32dgated_act_cast_transpose_kernelILi2ELi2Ef6__halfS2_NS_5EmptyEXadL_ZNS_6dqgeluIffEET_T0_RKS3_EEXadL_ZNS_5qgeluIffEES5_S6_S8_EEEEvPKT2_SC_PT3_SE_PKT1_PSF_SI_mmm)
        .other          _ZN18transformer_engine6detail32dgated_act_cast_transpose_kernelILi2ELi2Ef6__halfS2_NS_5EmptyEXadL_ZNS_6dqgeluIffEET_T0_RKS3_EEXadL_ZNS_5qgeluIffEES5_S6_S8_EEEEvPKT2_SC_PT3_SE_PKT1_PSF_SI_mmm,@"STO_CUDA_ENTRY STV_DEFAULT"
_ZN18transformer_engine6detail32dgated_act_cast_transpose_kernelILi2ELi2Ef6__halfS2_NS_5EmptyEXadL_ZNS_6dqgeluIffEET_T0_RKS3_EEXadL_ZNS_5qgeluIffEES5_S6_S8_EEEEvPKT2_SC_PT3_SE_PKT1_PSF_SI_mmm:
.text._ZN18transformer_engine6detail32dgated_act_cast_transpose_kernelILi2ELi2Ef6__halfS2_NS_5EmptyEXadL_ZNS_6dqgeluIffEET_T0_RKS3_EEXadL_ZNS_5qgeluIffEES5_S6_S8_EEEEvPKT2_SC_PT3_SE_PKT1_PSF_SI_mmm:
        /* <DEDUP_REMOVED lines=39> */
.L_x_2938:
[----:B------:R-:W-:-:S07]  /*0270*/  MOV R4, 0x290 ;  /* 0x0000029000047802 */ /* 0x000fce0000000f00 */
[----:B------:R-:W-:Y:S05]  /*0280*/  CALL.REL.NOINC `($__internal_34_$__cuda_sm20_div_u64) ;  /* 0x0000006000587944 */ /* 0x000fea0003c00000 */
        /* <DEDUP_REMOVED lines=11> */
.L_x_2939:
        /* <DEDUP_REMOVED lines=148> */
[----:B------:R-:W-:Y:S05]  /*0c80*/  CALL.REL.NOINC `($__internal_35_$__cuda_sm20_rcp_rn_f32_slowpath) ;  /* 0x0000005800f87944 */ /* 0x000fea0003c00000 */
[----:B------:R-:W-:Y:S05]  /*0c90*/  BRA `(.L_x_2942) ;  /* 0x0000000000107947 */ /* 0x000fea0003800000 */
.L_x_2941:
[----:B------:R-:W0:Y:S02]  /*0ca0*/  MUFU.RCP R57, R0 ;  /* 0x0000000000397308 */ /* 0x000e240000001000 */
[----:B0-----:R-:W-:-:S04]  /*0cb0*/  FFMA R5, R0, R57, -1 ;  /* 0xbf80000000057423 */ /* 0x001fc80000000039 */
[----:B------:R-:W-:-:S04]  /*0cc0*/  FADD.FTZ R16, -R5, -RZ ;  /* 0x800000ff05107221 */ /* 0x000fc80000010100 */
[----:B------:R-:W-:-:S07]  /*0cd0*/  FFMA R57, R57, R16, R57 ;  /* 0x0000001039397223 */ /* 0x000fce0000000039 */
.L_x_2942:
[----:B------:R-:W-:Y:S05]  /*0ce0*/  BSYNC.RECONVERGENT B1 ;  /* 0x0000000000017941 */ /* 0x000fea0003800200 */
.L_x_2940:
        /* <DEDUP_REMOVED lines=27> */
[----:B------:R-:W-:Y:S05]  /*0ea0*/  CALL.REL.NOINC `($__internal_35_$__cuda_sm20_rcp_rn_f32_slowpath) ;  /* 0x0000005800707944 */ /* 0x000fea0003c00000 */
[----:B------:R-:W-:Y:S05]  /*0eb0*/  BRA `(.L_x_2945) ;  /* 0x0000000000107947 */ /* 0x000fea0003800000 */
.L_x_2944:
[----:B------:R-:W0:Y:S02]  /*0ec0*/  MUFU.RCP R57, R16 ;  /* 0x0000001000397308 */ /* 0x000e240000001000 */
[----:B0-----:R-:W-:-:S04]  /*0ed0*/  FFMA R0, R16, R57, -1 ;  /* 0xbf80000010007423 */ /* 0x001fc80000000039 */
[----:B------:R-:W-:-:S04]  /*0ee0*/  FADD.FTZ R0, -R0, -RZ ;  /* 0x800000ff00007221 */ /* 0x000fc80000010100 */
[----:B------:R-:W-:-:S07]  /*0ef0*/  FFMA R57, R57, R0, R57 ;  /* 0x0000000039397223 */ /* 0x000fce0000000039 */
.L_x_2945:
[----:B------:R-:W-:Y:S05]  /*0f00*/  BSYNC.RECONVERGENT B1 ;  /* 0x0000000000017941 */ /* 0x000fea0003800200 */
.L_x_2943:
        /* <DEDUP_REMOVED lines=21> */
[----:B------:R-:W-:Y:S05]  /*1060*/  CALL.REL.NOINC `($__internal_35_$__cuda_sm20_rcp_rn_f32_slowpath) ;  /* 0x0000005800007944 */ /* 0x000fea0003c00000 */
[----:B------:R-:W-:Y:S05]  /*1070*/  BRA `(.L_x_2948) ;  /* 0x0000000000107947 */ /* 0x000fea0003800000 */
.L_x_2947:
[----:B------:R-:W0:Y:S02]  /*1080*/  MUFU.RCP R57, R12 ;  /* 0x0000000c00397308 */ /* 0x000e240000001000 */
[----:B0-----:R-:W-:-:S04]  /*1090*/  FFMA R0, R12, R57, -1 ;  /* 0xbf8000000c007423 */ /* 0x001fc80000000039 */
[----:B------:R-:W-:-:S04]  /*10a0*/  FADD.FTZ R0, -R0, -RZ ;  /* 0x800000ff00007221 */ /* 0x000fc80000010100 */
[----:B------:R-:W-:-:S07]  /*10b0*/  FFMA R57, R57, R0, R57 ;  /* 0x0000000039397223 */ /* 0x000fce0000000039 */
.L_x_2948:
[----:B------:R-:W-:Y:S05]  /*10c0*/  BSYNC.RECONVERGENT B1 ;  /* 0x0000000000017941 */ /* 0x000fea0003800200 */
.L_x_2946:
        /* <DEDUP_REMOVED lines=25> */
[----:B------:R-:W-:Y:S05]  /*1260*/  CALL.REL.NOINC `($__internal_35_$__cuda_sm20_rcp_rn_f32_slowpath) ;  /* 0x0000005400807944 */ /* 0x000fea0003c00000 */
[----:B------:R-:W-:Y:S05]  /*1270*/  BRA `(.L_x_2951) ;  /* 0x0000000000107947 */ /* 0x000fea0003800000 */
.L_x_2950:
[----:B------:R-:W0:Y:S02]  /*1280*/  MUFU.RCP R57, R12 ;  /* 0x0000000c00397308 */ /* 0x000e240000001000 */
[----:B0-----:R-:W-:-:S04]  /*1290*/  FFMA R0, R12, R57, -1 ;  /* 0xbf8000000c007423 */ /* 0x001fc80000000039 */
[----:B------:R-:W-:-:S04]  /*12a0*/  FADD.FTZ R0, -R0, -RZ ;  /* 0x800000ff00007221 */ /* 0x000fc80000010100 */
[----:B------:R-:W-:-:S07]  /*12b0*/  FFMA R57, R57, R0, R57 ;  /* 0x0000000039397223 */ /* 0x000fce0000000039 */
.L_x_2951:
[----:B------:R-:W-:Y:S05]  /*12c0*/  BSYNC.RECONVERGENT B1 ;  /* 0x0000000000017941 */ /* 0x000fea0003800200 */
.L_x_2949:
        /* <DEDUP_REMOVED lines=24> */
.L_x_2953:
[----:B------:R-:W0:Y:S02]  /*1450*/  MUFU.RCP R57, R12 ;  /* 0x0000000c00397308 */ /* 0x000e240000001000 */
[----:B0-----:R-:W-:-:S04]  /*1460*/  FFMA R0, R12, R57, -1 ;  /* 0xbf8000000c007423 */ /* 0x001fc80000000039 */
[----:B------:R-:W-:-:S04]  /*1470*/  FADD.FTZ R0, -R0, -RZ ;  /* 0x800000ff00007221 */ /* 0x000fc80000010100 */
[----:B------:R-:W-:-:S07]  /*1480*/  FFMA R57, R57, R0, R57 ;  /* 0x0000000039397223 */ /* 0x000fce0000000039 */
.L_x_2954:
[----:B------:R-:W-:Y:S05]  /*1490*/  BSYNC.RECONVERGENT B1 ;  /* 0x0000000000017941 */ /* 0x000fea0003800200 */
.L_x_2952:
        /* <DEDUP_REMOVED lines=29> */
.L_x_2956:
[----:B------:R-:W0:Y:S02]  /*1670*/  MUFU.RCP R57, R12 ;  /* 0x0000000c00397308 */ /* 0x000e240000001000 */
[----:B0-----:R-:W-:-:S04]  /*1680*/  FFMA R0, R12, R57, -1 ;  /* 0xbf8000000c007423 */ /* 0x001fc80000000039 */
[----:B------:R-:W-:-:S04]  /*1690*/  FADD.FTZ R0, -R0, -RZ ;  /* 0x800000ff00007221 */ /* 0x000fc80000010100 */
[----:B------:R-:W-:-:S07]  /*16a0*/  FFMA R57, R57, R0, R57 ;  /* 0x0000000039397223 */ /* 0x000fce0000000039 */
.L_x_2957:
[----:B------:R-:W-:Y:S05]  /*16b0*/  BSYNC.RECONVERGENT B1 ;  /* 0x0000000000017941 */ /* 0x000fea0003800200 */
.L_x_2955:
        /* <DEDUP_REMOVED lines=23> */
.L_x_2959:
[----:B------:R-:W0:Y:S02]  /*1830*/  MUFU.RCP R57, R8 ;  /* 0x0000000800397308 */ /* 0x000e240000001000 */
[----:B0-----:R-:W-:-:S04]  /*1840*/  FFMA R0, R8, R57, -1 ;  /* 0xbf80000008007423 */ /* 0x001fc80000000039 */
[----:B------:R-:W-:-:S04]  /*1850*/  FADD.FTZ R0, -R0, -RZ ;  /* 0x800000ff00007221 */ /* 0x000fc80000010100 */
[----:B------:R-:W-:-:S07]  /*1860*/  FFMA R57, R57, R0, R57 ;  /* 0x0000000039397223 */ /* 0x000fce0000000039 */
.L_x_2960:
[----:B------:R-:W-:Y:S05]  /*1870*/  BSYNC.RECONVERGENT B1 ;  /* 0x0000000000017941 */ /* 0x000fea0003800200 */
.L_x_2958:
        /* <DEDUP_REMOVED lines=27> */
.L_x_2962:
[----:B------:R-:W0:Y:S02]  /*1a30*/  MUFU.RCP R57, R8 ;  /* 0x0000000800397308 */ /* 0x000e240000001000 */
[----:B0-----:R-:W-:-:S04]  /*1a40*/  FFMA R0, R8, R57, -1 ;  /* 0xbf80000008007423 */ /* 0x001fc80000000039 */
[----:B------:R-:W-:-:S04]  /*1a50*/  FADD.FTZ R0, -R0, -RZ ;  /* 0x800000ff00007221 */ /* 0x000fc80000010100 */
[----:B------:R-:W-:-:S07]  /*1a60*/  FFMA R57, R57, R0, R57 ;  /* 0x0000000039397223 */ /* 0x000fce0000000039 */
.L_x_2963:
[----:B------:R-:W-:Y:S05]  /*1a70*/  BSYNC.RECONVERGENT B1 ;  /* 0x0000000000017941 */ /* 0x000fea0003800200 */
.L_x_2961:
        /* <DEDUP_REMOVED lines=22> */
[----:B------:R-:W-:Y:S02]  /*1be0*/  F2FP.F16.F32.PACK_AB R42, RZ, R42 ;  /* 0x0000002aff2a723e */ /* 0x000fe400000000ff */
[----:B------:R-:W-:Y:S01]  /*1bf0*/  IADD3.X R4, PT, PT, R4, UR27, RZ, P3, !PT ;  /* 0x0000001b04047c10 */ /* 0x000fe20009ffe4ff */
[----:B------:R-:W-:Y:S01]  /*1c00*/  FMUL R47, R14, UR13 ;  /* 0x0000000d0e2f7c20 */ /* 0x000fe20008400000 */
[----:B------:R-:W-:Y:S01]  /*1c10*/  UIMAD UR5, UR7, 0x3, URZ ;  /* 0x00000003070578a4 */ /* 0x000fe2000f8e02ff */
[----:B------:R-:W-:-:S03]  /*1c20*/  FMUL R46, R35, UR13 ;  /* 0x0000000d232e7c20 */ /* 0x000fc60008400000 */
[----:B------:R-:W-:Y:S02]  /*1c30*/  F2FP.F16.F32.PACK_AB R47, RZ, R47 ;  /* 0x0000002fff2f723e */ /* 0x000fe400000000ff */
[----:B------:R-:W-:Y:S01]  /*1c40*/  F2FP.F16.F32.PACK_AB R46, RZ, R46 ;  /* 0x0000002eff2e723e */ /* 0x000fe200000000ff */
        /* <DEDUP_REMOVED lines=21> */
[----:B------:R-:W-:-:S02]  /*1da0*/  IADD3 R5, P4, PT, R30, UR31, RZ ;  /* 0x0000001f1e057c10 */ /* 0x000fc4000ff9e0ff */
[----:B------:R-:W-:Y:S02]  /*1db0*/  F2FP.F16.F32.PACK_AB R40, RZ, R40 ;  /* 0x00000028ff28723e */ /* 0x000fe400000000ff */
        /* <DEDUP_REMOVED lines=8> */
[----:B--2---:R-:W-:-:S02]  /*1e40*/  F2FP.F16.F32.PACK_AB R28, R15, R18 ;  /* 0x000000120f1c723e */ /* 0x004fc400000000ff */
        /* <DEDUP_REMOVED lines=35> */
[----:B-----5:R-:W-:Y:S05]  /*2080*/  CALL.REL.NOINC `($__internal_35_$__cuda_sm20_rcp_rn_f32_slowpath) ;  /* 0x0000004400f87944 */ /* 0x020fea0003c00000 */
[----:B------:R-:W-:Y:S05]  /*2090*/  BRA `(.L_x_2966) ;  /* 0x0000000000107947 */ /* 0x000fea0003800000 */
.L_x_2965:
[----:B------:R-:W0:Y:S02]  /*20a0*/  MUFU.RCP R57, R0 ;  /* 0x0000000000397308 */ /* 0x000e240000001000 */
[----:B0-----:R-:W-:-:S04]  /*20b0*/  FFMA R14, R0, R57, -1 ;  /* 0xbf800000000e7423 */ /* 0x001fc80000000039 */
[----:B------:R-:W-:-:S04]  /*20c0*/  FADD.FTZ R14, -R14, -RZ ;  /* 0x800000ff0e0e7221 */ /* 0x000fc80000010100 */
[----:B------:R-:W-:-:S07]  /*20d0*/  FFMA R57, R57, R14, R57 ;  /* 0x0000000e39397223 */ /* 0x000fce0000000039 */
.L_x_2966:
[----:B------:R-:W-:Y:S05]  /*20e0*/  BSYNC.RECONVERGENT B1 ;  /* 0x0000000000017941 */ /* 0x000fea0003800200 */
.L_x_2964:
        /* <DEDUP_REMOVED lines=25> */
[----:B------:R-:W-:Y:S05]  /*2280*/  CALL.REL.NOINC `($__internal_35_$__cuda_sm20_rcp_rn_f32_slowpath) ;  /* 0x0000004400787944 */ /* 0x000fea0003c00000 */
[----:B------:R-:W-:Y:S05]  /*2290*/  BRA `(.L_x_2969) ;  /* 0x0000000000107947 */ /* 0x000fea0003800000 */
.L_x_2968:
[----:B------:R-:W0:Y:S02]  /*22a0*/  MUFU.RCP R57, R26 ;  /* 0x0000001a00397308 */ /* 0x000e240000001000 */
[----:B0-----:R-:W-:-:S04]  /*22b0*/  FFMA R0, R26, R57, -1 ;  /* 0xbf8000001a007423 */ /* 0x001fc80000000039 */
[----:B------:R-:W-:-:S04]  /*22c0*/  FADD.FTZ R0, -R0, -RZ ;  /* 0x800000ff00007221 */ /* 0x000fc80000010100 */
[----:B------:R-:W-:-:S07]  /*22d0*/  FFMA R57, R57, R0, R57 ;  /* 0x0000000039397223 */ /* 0x000fce0000000039 */
.L_x_2969:
[----:B------:R-:W-:Y:S05]  /*22e0*/  BSYNC.RECONVERGENT B1 ;  /* 0x0000000000017941 */ /* 0x000fea0003800200 */
.L_x_2967:
        /* <DEDUP_REMOVED lines=23> */
.L_x_2971:
[----:B------:R-:W0:Y:S02]  /*2460*/  MUFU.RCP R57, R26 ;  /* 0x0000001a00397308 */ /* 0x000e240000001000 */
[----:B0-----:R-:W-:-:S04]  /*2470*/  FFMA R0, R26, R57, -1 ;  /* 0xbf8000001a007423 */ /* 0x001fc80000000039 */
[----:B------:R-:W-:-:S04]  /*2480*/  FADD.FTZ R0, -R0, -RZ ;  /* 0x800000ff00007221 */ /* 0x000fc80000010100 */
[----:B------:R-:W-:-:S07]  /*2490*/  FFMA R57, R57, R0, R57 ;  /* 0x0000000039397223 */ /* 0x000fce0000000039 */
.L_x_2972:
[----:B------:R-:W-:Y:S05]  /*24a0*/  BSYNC.RECONVERGENT B1 ;  /* 0x0000000000017941 */ /* 0x000fea0003800200 */
.L_x_2970:
        /* <DEDUP_REMOVED lines=27> */
.L_x_2974:
[----:B------:R-:W0:Y:S02]  /*2660*/  MUFU.RCP R57, R14 ;  /* 0x0000000e00397308 */ /* 0x000e240000001000 */
[----:B0-----:R-:W-:-:S04]  /*2670*/  FFMA R0, R14, R57, -1 ;  /* 0xbf8000000e007423 */ /* 0x001fc80000000039 */
[----:B------:R-:W-:-:S04]  /*2680*/  FADD.FTZ R0, -R0, -RZ ;  /* 0x800000ff00007221 */ /* 0x000fc80000010100 */
[----:B------:R-:W-:-:S07]  /*2690*/  FFMA R57, R57, R0, R57 ;  /* 0x0000000039397223 */ /* 0x000fce0000000039 */
.L_x_2975:
[----:B------:R-:W-:Y:S05]  /*26a0*/  BSYNC.RECONVERGENT B1 ;  /* 0x0000000000017941 */ /* 0x000fea0003800200 */
.L_x_2973:
        /* <DEDUP_REMOVED lines=23> */
.L_x_2977:
[----:B------:R-:W0:Y:S02]  /*2820*/  MUFU.RCP R57, R14 ;  /* 0x0000000e00397308 */ /* 0x000e240000001000 */
[----:B0-----:R-:W-:-:S04]  /*2830*/  FFMA R0, R14, R57, -1 ;  /* 0xbf8000000e007423 */ /* 0x001fc80000000039 */
[----:B------:R-:W-:-:S04]  /*2840*/  FADD.FTZ R0, -R0, -RZ ;  /* 0x800000ff00007221 */ /* 0x000fc80000010100 */
[----:B------:R-:W-:-:S07]  /*2850*/  FFMA R57, R57, R0, R57 ;  /* 0x0000000039397223 */ /* 0x000fce0000000039 */
.L_x_2978:
[----:B------:R-:W-:Y:S05]  /*2860*/  BSYNC.RECONVERGENT B1 ;  /* 0x0000000000017941 */ /* 0x000fea0003800200 */
.L_x_2976:
        /* <DEDUP_REMOVED lines=25> */
[----:B------:R-:W-:Y:S05]  /*2a00*/  CALL.REL.NOINC `($__internal_35_$__cuda_sm20_rcp_rn_f32_slowpath) ;  /* 0x0000003c00987944 */ /* 0x000fea0003c00000 */
[----:B------:R-:W-:Y:S05]  /*2a10*/  BRA `(.L_x_2981) ;  /* 0x0000000000107947 */ /* 0x000fea0003800000 */
.L_x_2980:
[----:B------:R-:W0:Y:S02]  /*2a20*/  MUFU.RCP R57, R14 ;  /* 0x0000000e00397308 */ /* 0x000e240000001000 */
[----:B0-----:R-:W-:-:S04]  /*2a30*/  FFMA R0, R14, R57, -1 ;  /* 0xbf8000000e007423 */ /* 0x001fc80000000039 */
[----:B------:R-:W-:-:S04]  /*2a40*/  FADD.FTZ R0, -R0, -RZ ;  /* 0x800000ff00007221 */ /* 0x000fc80000010100 */
[----:B------:R-:W-:-:S07]  /*2a50*/  FFMA R57, R57, R0, R57 ;  /* 0x0000000039397223 */ /* 0x000fce0000000039 */
.L_x_2981:
[----:B------:R-:W-:Y:S05]  /*2a60*/  BSYNC.RECONVERGENT B1 ;  /* 0x0000000000017941 */ /* 0x000fea0003800200 */
.L_x_2979:
        /* <DEDUP_REMOVED lines=21> */
[----:B------:R-:W-:Y:S05]  /*2bc0*/  CALL.REL.NOINC `($__internal_35_$__cuda_sm20_rcp_rn_f32_slowpath) ;  /* 0x0000003c00287944 */ /* 0x000fea0003c00000 */
[----:B------:R-:W-:Y:S05]  /*2bd0*/  BRA `(.L_x_2984) ;  /* 0x0000000000107947 */ /* 0x000fea0003800000 */
.L_x_2983:
[----:B------:R-:W0:Y:S02]  /*2be0*/  MUFU.RCP R57, R40 ;  /* 0x0000002800397308 */ /* 0x000e240000001000 */
[----:B0-----:R-:W-:-:S04]  /*2bf0*/  FFMA R0, R40, R57, -1 ;  /* 0xbf80000028007423 */ /* 0x001fc80000000039 */
[----:B------:R-:W-:-:S04]  /*2c00*/  FADD.FTZ R0, -R0, -RZ ;  /* 0x800000ff00007221 */ /* 0x000fc80000010100 */
[----:B------:R-:W-:-:S07]  /*2c10*/  FFMA R57, R57, R0, R57 ;  /* 0x0000000039397223 */ /* 0x000fce0000000039 */
.L_x_2984:
[----:B------:R-:W-:Y:S05]  /*2c20*/  BSYNC.RECONVERGENT B1 ;  /* 0x0000000000017941 */ /* 0x000fea0003800200 */
.L_x_2982:
        /* <DEDUP_REMOVED lines=27> */
.L_x_2986:
[----:B------:R-:W0:Y:S02]  /*2de0*/  MUFU.RCP R57, R14 ;  /* 0x0000000e00397308 */ /* 0x000e240000001000 */
[----:B0-----:R-:W-:-:S04]  /*2df0*/  FFMA R0, R14, R57, -1 ;  /* 0xbf8000000e007423 */ /* 0x001fc80000000039 */
[----:B------:R-:W-:-:S04]  /*2e00*/  FADD.FTZ R0, -R0, -RZ ;  /* 0x800000ff00007221 */ /* 0x000fc80000010100 */
[----:B------:R-:W-:-:S07]  /*2e10*/  FFMA R57, R57, R0, R57 ;  /* 0x0000000039397223 */ /* 0x000fce0000000039 */
.L_x_2987:
[----:B------:R-:W-:Y:S05]  /*2e20*/  BSYNC.RECONVERGENT B1 ;  /* 0x0000000000017941 */ /* 0x000fea0003800200 */
.L_x_2985:
        /* <DEDUP_REMOVED lines=21> */
[----:B------:R-:W-:Y:S02]  /*2f80*/  F2FP.F16.F32.PACK_AB R36, RZ, R36 ;  /* 0x00000024ff24723e */ /* 0x000fe400000000ff */
[----:B------:R-:W-:-:S04]  /*2f90*/  F2FP.F16.F32.PACK_AB R7, RZ, R7 ;  /* 0x00000007ff07723e */ /* 0x000fc800000000ff */
[----:B------:R-:W-:Y:S01]  /*2fa0*/  PRMT R36, R36, 0x5410, R7 ;  /* 0x0000541024247816 */ /* 0x000fe20000000007 */
[----:B------:R-:W-:Y:S01]  /*2fb0*/  FMUL R42, R34, UR13 ;  /* 0x0000000d222a7c20 */ /* 0x000fe20008400000 */
[----:B------:R-:W-:-:S04]  /*2fc0*/  UIMAD UR7, UR7, 0x3, URZ ;  /* 0x00000003070778a4 */ /* 0x000fc8000f8e02ff */
[----:B------:R-:W-:Y:S01]  /*2fd0*/  F2FP.F16.F32.PACK_AB R42, RZ, R42 ;  /* 0x0000002aff2a723e */ /* 0x000fe200000000ff */
        /* <DEDUP_REMOVED lines=16> */
[----:B------:R-:W-:Y:S02]  /*30e0*/  F2FP.F16.F32.PACK_AB R32, R9, R32 ;  /* 0x000000200920723e */ /* 0x000fe400000000ff */
        /* <DEDUP_REMOVED lines=12> */
[----:B------:R-:W-:Y:S01]  /*31b0*/  F2FP.F16.F32.PACK_AB R40, R11, R40 ;  /* 0x000000280b28723e */ /* 0x000fe200000000ff */
[----:B------:R-:W-:Y:S01]  /*31c0*/  IMAD.X R5, RZ, RZ, R33, P1 ;  /* 0x000000ffff057224 */ /* 0x000fe200008e0621 */
[C---:B------:R-:W-:Y:S01]  /*31d0*/  FMNMX3 R11, |R3|.reuse, R37, |R34|, !PT ;  /* 0x00000025030b7276 */ /* 0x040fe20007800622 */
[----:B------:R-:W-:Y:S01]  /*31e0*/  FMUL R3, R3, UR13 ;  /* 0x0000000d03037c20 */ /* 0x000fe20008400000 */
[----:B------:R1:W-:Y:S01]  /*31f0*/  STG.E desc[UR22][R30.64], R36 ;  /* 0x000000241e007986 */ /* 0x0003e2000c101916 */
[----:B0-----:R-:W-:Y:S01]  /*3200*/  IADD3.X R27, PT, PT, R9, R6, RZ, P2, P3 ;  /* 0x00000006091b7210 */ /* 0x001fe200017e64ff */
[----:B------:R-:W-:-:S02]  /*3210*/  IMAD.WIDE.U32 R8, R8, 0x3, R4 ;  /* 0x0000000308087825 */ /* 0x000fc400078e0004 */
[----:B------:R-:W-:Y:S02]  /*3220*/  F2FP.F16.F32.PACK_AB R3, RZ, R3 ;  /* 0x00000003ff03723e */ /* 0x000fe400000000ff */
        /* <DEDUP_REMOVED lines=32> */
[----:B-----5:R-:W-:Y:S05]  /*3430*/  CALL.REL.NOINC `($__internal_35_$__cuda_sm20_rcp_rn_f32_slowpath) ;  /* 0x00000034000c7944 */ /* 0x020fea0003c00000 */
[----:B------:R-:W-:Y:S05]  /*3440*/  BRA `(.L_x_2990) ;  /* 0x0000000000107947 */ /* 0x000fea0003800000 */
.L_x_2989:
[----:B------:R-:W0:Y:S02]  /*3450*/  MUFU.RCP R57, R0 ;  /* 0x0000000000397308 */ /* 0x000e240000001000 */
[----:B0-----:R-:W-:-:S04]  /*3460*/  FFMA R40, R0, R57, -1 ;  /* 0xbf80000000287423 */ /* 0x001fc80000000039 */
[----:B------:R-:W-:-:S04]  /*3470*/  FADD.FTZ R40, -R40, -RZ ;  /* 0x800000ff28287221 */ /* 0x000fc80000010100 */
[----:B------:R-:W-:-:S07]  /*3480*/  FFMA R57, R57, R40, R57 ;  /* 0x0000002839397223 */ /* 0x000fce0000000039 */
.L_x_2990:
[----:B------:R-:W-:Y:S05]  /*3490*/  BSYNC.RECONVERGENT B1 ;  /* 0x0000000000017941 */ /* 0x000fea0003800200 */
.L_x_2988:
        /* <DEDUP_REMOVED lines=25> */
[----:B------:R-:W-:Y:S05]  /*3630*/  CALL.REL.NOINC `($__internal_35_$__cuda_sm20_rcp_rn_f32_slowpath) ;  /* 0x00000030008c7944 */ /* 0x000fea0003c00000 */
[----:B------:R-:W-:Y:S05]  /*3640*/  BRA `(.L_x_2993) ;  /* 0x0000000000107947 */ /* 0x000fea0003800000 */
.L_x_2992:
[----:B------:R-:W0:Y:S02]  /*3650*/  MUFU.RCP R57, R40 ;  /* 0x0000002800397308 */ /* 0x000e240000001000 */
[----:B0-----:R-:W-:-:S04]  /*3660*/  FFMA R0, R40, R57, -1 ;  /* 0xbf80000028007423 */ /* 0x001fc80000000039 */
[----:B------:R-:W-:-:S04]  /*3670*/  FADD.FTZ R0, -R0, -RZ ;  /* 0x800000ff00007221 */ /* 0x000fc80000010100 */
[----:B------:R-:W-:-:S07]  /*3680*/  FFMA R57, R57, R0, R57 ;  /* 0x0000000039397223 */ /* 0x000fce0000000039 */
.L_x_2993:
[----:B------:R-:W-:Y:S05]  /*3690*/  BSYNC.RECONVERGENT B1 ;  /* 0x0000000000017941 */ /* 0x000fea0003800200 */
.L_x_2991:
        /* <DEDUP_REMOVED lines=23> */
.L_x_2995:
[----:B------:R-:W0:Y:S02]  /*3810*/  MUFU.RCP R57, R46 ;  /* 0x0000002e00397308 */ /* 0x000e240000001000 */
[----:B0-----:R-:W-:-:S04]  /*3820*/  FFMA R0, R46, R57, -1 ;  /* 0xbf8000002e007423 */ /* 0x001fc80000000039 */
[----:B------:R-:W-:-:S04]  /*3830*/  FADD.FTZ R0, -R0, -RZ ;  /* 0x800000ff00007221 */ /* 0x000fc80000010100 */
[----:B------:R-:W-:-:S07]  /*3840*/  FFMA R57, R57, R0, R57 ;  /* 0x0000000039397223 */ /* 0x000fce0000000039 */
.L_x_2996:
[----:B------:R-:W-:Y:S05]  /*3850*/  BSYNC.RECONVERGENT B1 ;  /* 0x0000000000017941 */ /* 0x000fea0003800200 */
.L_x_2994:
        /* <DEDUP_REMOVED lines=27> */
.L_x_2998:
[----:B------:R-:W0:Y:S02]  /*3a10*/  MUFU.RCP R57, R46 ;  /* 0x0000002e00397308 */ /* 0x000e240000001000 */
[----:B0-----:R-:W-:-:S04]  /*3a20*/  FFMA R0, R46, R57, -1 ;  /* 0xbf8000002e007423 */ /* 0x001fc80000000039 */
[----:B------:R-:W-:-:S04]  /*3a30*/  FADD.FTZ R0, -R0, -RZ ;  /* 0x800000ff00007221 */ /* 0x000fc80000010100 */
[----:B------:R-:W-:-:S07]  /*3a40*/  FFMA R57, R57, R0, R57 ;  /* 0x0000000039397223 */ /* 0x000fce0000000039 */
.L_x_2999:
[----:B------:R-:W-:Y:S05]  /*3a50*/  BSYNC.RECONVERGENT B1 ;  /* 0x0000000000017941 */ /* 0x000fea0003800200 */
.L_x_2997:
        /* <DEDUP_REMOVED lines=23> */
.L_x_3001:
[----:B------:R-:W0:Y:S02]  /*3bd0*/  MUFU.RCP R57, R40 ;  /* 0x0000002800397308 */ /* 0x000e240000001000 */
[----:B0-----:R-:W-:-:S04]  /*3be0*/  FFMA R0, R40, R57, -1 ;  /* 0xbf80000028007423 */ /* 0x001fc80000000039 */
[----:B------:R-:W-:-:S04]  /*3bf0*/  FADD.FTZ R0, -R0, -RZ ;  /* 0x800000ff00007221 */ /* 0x000fc80000010100 */
[----:B------:R-:W-:-:S07]  /*3c00*/  FFMA R57, R57, R0, R57 ;  /* 0x0000000039397223 */ /* 0x000fce0000000039 */
.L_x_3002:
[----:B------:R-:W-:Y:S05]  /*3c10*/  BSYNC.RECONVERGENT B1 ;  /* 0x0000000000017941 */ /* 0x000fea0003800200 */
.L_x_3000:
        /* <DEDUP_REMOVED lines=27> */
.L_x_3004:
[----:B------:R-:W0:Y:S02]  /*3dd0*/  MUFU.RCP R57, R46 ;  /* 0x0000002e00397308 */ /* 0x000e240000001000 */
[----:B0-----:R-:W-:-:S04]  /*3de0*/  FFMA R0, R46, R57, -1 ;  /* 0xbf8000002e007423 */ /* 0x001fc80000000039 */
[----:B------:R-:W-:-:S04]  /*3df0*/  FADD.FTZ R0, -R0, -RZ ;  /* 0x800000ff00007221 */ /* 0x000fc80000010100 */
[----:B------:R-:W-:-:S07]  /*3e00*/  FFMA R57, R57, R0, R57 ;  /* 0x0000000039397223 */ /* 0x000fce0000000039 */
.L_x_3005:
[----:B------:R-:W-:Y:S05]  /*3e10*/  BSYNC.RECONVERGENT B1 ;  /* 0x0000000000017941 */ /* 0x000fea0003800200 */
.L_x_3003:
        /* <DEDUP_REMOVED lines=23> */
.L_x_3007:
[----:B------:R-:W0:Y:S02]  /*3f90*/  MUFU.RCP R57, R46 ;  /* 0x0000002e00397308 */ /* 0x000e240000001000 */
[----:B0-----:R-:W-:-:S04]  /*3fa0*/  FFMA R0, R46, R57, -1 ;  /* 0xbf8000002e007423 */ /* 0x001fc80000000039 */
[----:B------:R-:W-:-:S04]  /*3fb0*/  FADD.FTZ R0, -R0, -RZ ;  /* 0x800000ff00007221 */ /* 0x000fc80000010100 */
[----:B------:R-:W-:-:S07]  /*3fc0*/  FFMA R57, R57, R0, R57 ;  /* 0x0000000039397223 */ /* 0x000fce0000000039 */
.L_x_3008:
[----:B------:R-:W-:Y:S05]  /*3fd0*/  BSYNC.RECONVERGENT B1 ;  /* 0x0000000000017941 */ /* 0x000fea0003800200 */
.L_x_3006:
        /* <DEDUP_REMOVED lines=25> */
[----:B------:R-:W-:Y:S05]  /*4170*/  CALL.REL.NOINC `($__internal_35_$__cuda_sm20_rcp_rn_f32_slowpath) ;  /* 0x0000002400bc7944 */ /* 0x000fea0003c00000 */
[----:B------:R-:W-:Y:S01]  /*4180*/  MOV R45, R57 ;  /* 0x00000039002d7202 */ /* 0x000fe20000000f00 */
[----:B------:R-:W-:Y:S06]  /*4190*/  BRA `(.L_x_3011) ;  /* 0x0000000000107947 */ /* 0x000fec0003800000 */
.L_x_3010:
[----:B------:R-:W0:Y:S02]  /*41a0*/  MUFU.RCP R45, R40 ;  /* 0x00000028002d7308 */ /* 0x000e240000001000 */
[----:B0-----:R-:W-:-:S04]  /*41b0*/  FFMA R0, R40, R45, -1 ;  /* 0xbf80000028007423 */ /* 0x001fc8000000002d */
[----:B------:R-:W-:-:S04]  /*41c0*/  FADD.FTZ R0, -R0, -RZ ;  /* 0x800000ff00007221 */ /* 0x000fc80000010100 */
[----:B------:R-:W-:-:S07]  /*41d0*/  FFMA R45, R45, R0, R45 ;  /* 0x000000002d2d7223 */ /* 0x000fce000000002d */
.L_x_3011:
[----:B------:R-:W-:Y:S05]  /*41e0*/  BSYNC.RECONVERGENT B1 ;  /* 0x0000000000017941 */ /* 0x000fea0003800200 */
.L_x_3009:
        /* <DEDUP_REMOVED lines=11> */
[----:B------:R-:W-:Y:S01]  /*42a0*/  F2FP.F16.F32.PACK_AB R31, R6, R31 ;  /* 0x0000001f061f723e */ /* 0x000fe200000000ff */
[----:B------:R-:W-:Y:S01]  /*42b0*/  HFMA2 R48, -RZ, RZ, 3.7421875, 0 ;  /* 0x437c0000ff307431 */ /* 0x000fe200000001ff */
[----:B------:R-:W-:Y:S01]  /*42c0*/  F2FP.F16.F32.PACK_AB R0, R47, R0 ;  /* 0x000000002f00723e */ /* 0x000fe200000000ff */
        /* <DEDUP_REMOVED lines=51> */
[----:B-----5:R-:W-:Y:S05]  /*4600*/  CALL.REL.NOINC `($__internal_35_$__cuda_sm20_rcp_rn_f32_slowpath) ;  /* 0x0000002000987944 */ /* 0x020fea0003c00000 */
[----:B------:R-:W-:Y:S05]  /*4610*/  BRA `(.L_x_3014) ;  /* 0x0000000000107947 */ /* 0x000fea0003800000 */
.L_x_3013:
[----:B------:R-:W0:Y:S02]  /*4620*/  MUFU.RCP R57, R48 ;  /* 0x0000003000397308 */ /* 0x000e240000001000 */
[----:B0-----:R-:W-:-:S04]  /*4630*/  FFMA R0, R48, R57, -1 ;  /* 0xbf80000030007423 */ /* 0x001fc80000000039 */
[----:B------:R-:W-:-:S04]  /*4640*/  FADD.FTZ R0, -R0, -RZ ;  /* 0x800000ff00007221 */ /* 0x000fc80000010100 */
[----:B------:R-:W-:-:S07]  /*4650*/  FFMA R57, R57, R0, R57 ;  /* 0x0000000039397223 */ /* 0x000fce0000000039 */
.L_x_3014:
[----:B------:R-:W-:Y:S05]  /*4660*/  BSYNC.RECONVERGENT B1 ;  /* 0x0000000000017941 */ /* 0x000fea0003800200 */
.L_x_3012:
        /* <DEDUP_REMOVED lines=25> */
[----:B------:R-:W-:Y:S05]  /*4800*/  CALL.REL.NOINC `($__internal_35_$__cuda_sm20_rcp_rn_f32_slowpath) ;  /* 0x0000002000187944 */ /* 0x000fea0003c00000 */
[----:B------:R-:W-:Y:S05]  /*4810*/  BRA `(.L_x_3017) ;  /* 0x0000000000107947 */ /* 0x000fea0003800000 */
.L_x_3016:
[----:B------:R-:W0:Y:S02]  /*4820*/  MUFU.RCP R57, R40 ;  /* 0x0000002800397308 */ /* 0x000e240000001000 */
[----:B0-----:R-:W-:-:S04]  /*4830*/  FFMA R0, R40, R57, -1 ;  /* 0xbf80000028007423 */ /* 0x001fc80000000039 */
[----:B------:R-:W-:-:S04]  /*4840*/  FADD.FTZ R0, -R0, -RZ ;  /* 0x800000ff00007221 */ /* 0x000fc80000010100 */
[----:B------:R-:W-:-:S07]  /*4850*/  FFMA R57, R57, R0, R57 ;  /* 0x0000000039397223 */ /* 0x000fce0000000039 */
.L_x_3017:
[----:B------:R-:W-:Y:S05]  /*4860*/  BSYNC.RECONVERGENT B1 ;  /* 0x0000000000017941 */ /* 0x000fea0003800200 */
.L_x_3015:
        /* <DEDUP_REMOVED lines=23> */
.L_x_3019:
[----:B------:R-:W0:Y:S02]  /*49e0*/  MUFU.RCP R57, R44 ;  /* 0x0000002c00397308 */ /* 0x000e240000001000 */
[----:B0-----:R-:W-:-:S04]  /*49f0*/  FFMA R0, R44, R57, -1 ;  /* 0xbf8000002c007423 */ /* 0x001fc80000000039 */
[----:B------:R-:W-:-:S04]  /*4a00*/  FADD.FTZ R0, -R0, -RZ ;  /* 0x800000ff00007221 */ /* 0x000fc80000010100 */
[----:B------:R-:W-:-:S07]  /*4a10*/  FFMA R57, R57, R0, R57 ;  /* 0x0000000039397223 */ /* 0x000fce0000000039 */
.L_x_3020:
[----:B------:R-:W-:Y:S05]  /*4a20*/  BSYNC.RECONVERGENT B1 ;  /* 0x0000000000017941 */ /* 0x000fea0003800200 */
.L_x_3018:
        /* <DEDUP_REMOVED lines=27> */
.L_x_3022:
[----:B------:R-:W0:Y:S02]  /*4be0*/  MUFU.RCP R57, R40 ;  /* 0x0000002800397308 */ /* 0x000e240000001000 */
[----:B0-----:R-:W-:-:S04]  /*4bf0*/  FFMA R0, R40, R57, -1 ;  /* 0xbf80000028007423 */ /* 0x001fc80000000039 */
[----:B------:R-:W-:-:S04]  /*4c00*/  FADD.FTZ R0, -R0, -RZ ;  /* 0x800000ff00007221 */ /* 0x000fc80000010100 */
[----:B------:R-:W-:-:S07]  /*4c10*/  FFMA R57, R57, R0, R57 ;  /* 0x0000000039397223 */ /* 0x000fce0000000039 */
.L_x_3023:
[----:B------:R-:W-:Y:S05]  /*4c20*/  BSYNC.RECONVERGENT B1 ;  /* 0x0000000000017941 */ /* 0x000fea0003800200 */
.L_x_3021:
        /* <DEDUP_REMOVED lines=21> */
[----:B------:R-:W-:Y:S05]  /*4d80*/  CALL.REL.NOINC `($__internal_35_$__cuda_sm20_rcp_rn_f32_slowpath) ;  /* 0x0000001800b87944 */ /* 0x000fea0003c00000 */
[----:B------:R-:W-:Y:S05]  /*4d90*/  BRA `(.L_x_3026) ;  /* 0x0000000000107947 */ /* 0x000fea0003800000 */
.L_x_3025:
[----:B------:R-:W0:Y:S02]  /*4da0*/  MUFU.RCP R57, R40 ;  /* 0x0000002800397308 */ /* 0x000e240000001000 */
[----:B0-----:R-:W-:-:S04]  /*4db0*/  FFMA R0, R40, R57, -1 ;  /* 0xbf80000028007423 */ /* 0x001fc80000000039 */
[----:B------:R-:W-:-:S04]  /*4dc0*/  FADD.FTZ R0, -R0, -RZ ;  /* 0x800000ff00007221 */ /* 0x000fc80000010100 */
[----:B------:R-:W-:-:S07]  /*4dd0*/  FFMA R57, R57, R0, R57 ;  /* 0x0000000039397223 */ /* 0x000fce0000000039 */
.L_x_3026:
[----:B------:R-:W-:Y:S05]  /*4de0*/  BSYNC.RECONVERGENT B1 ;  /* 0x0000000000017941 */ /* 0x000fea0003800200 */
.L_x_3024:
        /* <DEDUP_REMOVED lines=27> */
.L_x_3028:
[----:B------:R-:W0:Y:S02]  /*4fa0*/  MUFU.RCP R57, R32 ;  /* 0x0000002000397308 */ /* 0x000e240000001000 */
[----:B0-----:R-:W-:-:S04]  /*4fb0*/  FFMA R0, R32, R57, -1 ;  /* 0xbf80000020007423 */ /* 0x001fc80000000039 */
[----:B------:R-:W-:-:S04]  /*4fc0*/  FADD.FTZ R0, -R0, -RZ ;  /* 0x800000ff00007221 */ /* 0x000fc80000010100 */
[----:B------:R-:W-:-:S07]  /*4fd0*/  FFMA R57, R57, R0, R57 ;  /* 0x0000000039397223 */ /* 0x000fce0000000039 */
.L_x_3029:
[----:B------:R-:W-:Y:S05]  /*4fe0*/  BSYNC.RECONVERGENT B1 ;  /* 0x0000000000017941 */ /* 0x000fea0003800200 */
.L_x_3027:
        /* <DEDUP_REMOVED lines=23> */
.L_x_3031:
[----:B------:R-:W0:Y:S02]  /*5160*/  MUFU.RCP R57, R32 ;  /* 0x0000002000397308 */ /* 0x000e240000001000 */
[----:B0-----:R-:W-:-:S04]  /*5170*/  FFMA R0, R32, R57, -1 ;  /* 0xbf80000020007423 */ /* 0x001fc80000000039 */
[----:B------:R-:W-:-:S04]  /*5180*/  FADD.FTZ R0, -R0, -RZ ;  /* 0x800000ff00007221 */ /* 0x000fc80000010100 */
[----:B------:R-:W-:-:S07]  /*5190*/  FFMA R57, R57, R0, R57 ;  /* 0x0000000039397223 */ /* 0x000fce0000000039 */
.L_x_3032:
[----:B------:R-:W-:Y:S05]  /*51a0*/  BSYNC.RECONVERGENT B1 ;  /* 0x0000000000017941 */ /* 0x000fea0003800200 */
.L_x_3030:
        /* <DEDUP_REMOVED lines=30> */
.L_x_3034:
[----:B------:R-:W0:Y:S02]  /*5390*/  MUFU.RCP R57, R32 ;  /* 0x0000002000397308 */ /* 0x000e240000001000 */
[----:B0-----:R-:W-:-:S04]  /*53a0*/  FFMA R0, R32, R57, -1 ;  /* 0xbf80000020007423 */ /* 0x001fc80000000039 */
[----:B------:R-:W-:-:S04]  /*53b0*/  FADD.FTZ R0, -R0, -RZ ;  /* 0x800000ff00007221 */ /* 0x000fc80000010100 */
[----:B------:R-:W-:-:S07]  /*53c0*/  FFMA R57, R57, R0, R57 ;  /* 0x0000000039397223 */ /* 0x000fce0000000039 */
.L_x_3035:
[----:B------:R-:W-:Y:S05]  /*53d0*/  BSYNC.RECONVERGENT B1 ;  /* 0x0000000000017941 */ /* 0x000fea0003800200 */
.L_x_3033:
        /* <DEDUP_REMOVED lines=10> */
[----:B------:R-:W-:Y:S01]  /*5480*/  F2FP.F16.F32.PACK_AB R23, R33, R0 ;  /* 0x000000002117723e */ /* 0x000fe200000000ff */
[----:B------:R-:W-:Y:S01]  /*5490*/  IMAD R41, R41, 0x10, R20 ;  /* 0x0000001029297824 */ /* 0x000fe200078e0214 */
[----:B------:R-:W-:Y:S01]  /*54a0*/  IADD3.X R35, PT, PT, R9, UR9, RZ, P0, !PT ;  /* 0x0000000909237c10 */ /* 0x000fe200087fe4ff */
[----:B------:R-:W0:Y:S01]  /*54b0*/  LDCU UR6, c[0x0][0x3c0] ;  /* 0x00007800ff0677ac */ /* 0x000e220008000800 */
[----:B------:R-:W-:-:S02]  /*54c0*/  LOP3.LUT R33, R30, 0x7c, RZ, 0xc0, !PT ;  /* 0x0000007c1e217812 */ /* 0x000fc400078ec0ff */
[----:B------:R-:W-:Y:S01]  /*54d0*/  F2FP.F16.F32.PACK_AB R36, RZ, R36 ;  /* 0x00000024ff24723e */ /* 0x000fe200000000ff */
[----:B------:R1:W-:Y:S01]  /*54e0*/  STG.E desc[UR22][R34.64], R23 ;  /* 0x0000001722007986 */ /* 0x0003e2000c101916 */
[----:B------:R-:W-:Y:S01]  /*54f0*/  IADD3 R32, P0, PT, R34, UR16, RZ ;  /* 0x0000001022207c10 */ /* 0x000fe2000ff1e0ff */
[----:B------:R-:W2:Y:S01]  /*5500*/  LDCU UR7, c[0x0][0x3c4] ;  /* 0x00007880ff0777ac */ /* 0x000ea20008000800 */
[----:B------:R-:W-:Y:S02]  /*5510*/  F2FP.F16.F32.PACK_AB R28, RZ, R28 ;  /* 0x0000001cff1c723e */ /* 0x000fe400000000ff */
        /* <DEDUP_REMOVED lines=21> */
[----:B------:R-:W-:Y:S01]  /*5670*/  F2FP.F16.F32.PACK_AB R45, RZ, R45 ;  /* 0x0000002dff2d723e */ /* 0x000fe200000000ff */
[----:B------:R-:W-:Y:S01]  /*5680*/  IMAD R49, R39, UR5, RZ ;  /* 0x0000000527317c24 */ /* 0x000fe2000f8e02ff */
[----:B------:R-:W-:Y:S01]  /*5690*/  F2FP.F16.F32.PACK_AB R44, RZ, R44 ;  /* 0x0000002cff2c723e */ /* 0x000fe200000000ff */
[----:B------:R-:W-:Y:S01]  /*56a0*/  UISETP.NE.AND.EX UP0, UPT, UR9, URZ, UPT, UP0 ;  /* 0x000000ff0900728c */ /* 0x000fe2000bf05300 */
[----:B------:R-:W-:Y:S02]  /*56b0*/  IADD3 R30, PT, PT, R20, R47, RZ ;  /* 0x0000002f141e7210 */ /* 0x000fe40007ffe0ff */
[----:B0-----:R-:W-:-:S02]  /*56c0*/  IADD3 R32, P0, PT, R8, UR16, RZ ;  /* 0x0000001008207c10 */ /* 0x001fc4000ff1e0ff */
[----:B------:R-:W-:Y:S02]  /*56d0*/  IADD3 R20, PT, PT, R20, R37, RZ ;  /* 0x0000002514147210 */ /* 0x000fe40007ffe0ff */
[----:B------:R-:W-:Y:S02]  /*56e0*/  F2FP.F16.F32.PACK_AB R40, R35, R40 ;  /* 0x000000282328723e */ /* 0x000fe400000000ff */
        /* <DEDUP_REMOVED lines=160> */
.L_x_3044:
[----:B------:R-:W-:Y:S02]  /*60f0*/  ISETP.NE.AND P0, PT, R43, RZ, PT ;  /* 0x000000ff2b00720c */ /* 0x000fe40003f05270 */
[----:B--2---:R-:W-:-:S11]  /*6100*/  FMNMX R5, R2, R5, !PT ;  /* 0x0000000502057209 */ /* 0x004fd60007800000 */
[----:B------:R-:W-:Y:S05]  /*6110*/  @P0 BRA `(.L_x_3037) ;  /* 0x0000000000080947 */ /* 0x000fea0003800000 */
[----:B-1----:R-:W1:Y:S02]  /*6120*/  LDC.64 R2, c[0x0][0x3a8] ;  /* 0x0000ea00ff027b82 */ /* 0x002e640000000a00 */
[----:B-1----:R2:W-:Y:S02]  /*6130*/  REDG.E.MAX.S32.STRONG.GPU desc[UR22][R2.64], R5 ;  /* 0x000000050200798e */ /* 0x0025e4000d12e316 */
.L_x_3037:
[----:B------:R-:W-:Y:S05]  /*6140*/  BSYNC B0 ;  /* 0x0000000000007941 */ /* 0x000fea0003800000 */
.L_x_3036:
        /* <DEDUP_REMOVED lines=11> */
[----:B012---:R-:W-:Y:S05]  /*6200*/  CALL.REL.NOINC `($__internal_35_$__cuda_sm20_rcp_rn_f32_slowpath) ;  /* 0x0000000400987944 */ /* 0x007fea0003c00000 */
[----:B------:R-:W-:Y:S05]  /*6210*/  BRA `(.L_x_3040) ;  /* 0x0000000000147947 */ /* 0x000fea0003800000 */
.L_x_3039:
[----:B------:R-:W3:Y:S01]  /*6220*/  MUFU.RCP R57, UR13 ;  /* 0x0000000d00397d08 */ /* 0x000ee20008001000 */
[----:B------:R-:W-:-:S04]  /*6230*/  IMAD.U32 R0, RZ, RZ, UR13 ;  /* 0x0000000dff007e24 */ /* 0x000fc8000f8e00ff */
[----:B---3--:R-:W-:-:S04]  /*6240*/  FFMA R0, R57, R0, -1 ;  /* 0xbf80000039007423 */ /* 0x008fc80000000000 */
[----:B------:R-:W-:-:S04]  /*6250*/  FADD.FTZ R0, -R0, -RZ ;  /* 0x800000ff00007221 */ /* 0x000fc80000010100 */
[----:B------:R-:W-:-:S07]  /*6260*/  FFMA R57, R57, R0, R57 ;  /* 0x0000000039397223 */ /* 0x000fce0000000039 */
.L_x_3040:
[----:B-12---:R-:W1:Y:S02]  /*6270*/  LDC.64 R2, c[0x0][0x3b0] ;  /* 0x0000ec00ff027b82 */ /* 0x006e640000000a00 */
[----:B-1----:R-:W-:Y:S01]  /*6280*/  STG.E desc[UR22][R2.64], R57 ;  /* 0x0000003902007986 */ /* 0x002fe2000c101916 */
[----:B------:R-:W-:Y:S05]  /*6290*/  EXIT ;  /* 0x000000000000794d */ /* 0x000fea0003800000 */
.L_x_3038:
[----:B------:R-:W-:Y:S01]  /*62a0*/  HFMA2 R7, -RZ, RZ, 0, 2.384185791015625e-07 ;  /* 0x00000004ff077431 */ /* 0x000fe200000001ff */
[----:B0-----:R-:W-:Y:S02]  /*62b0*/  MOV R9, 0x1f ;  /* 0x0000001f00097802 */ /* 0x001fe40000000f00 */
[----:B------:R-:W-:-:S07]  /*62c0*/  MOV R4, 0xffffffff ;  /* 0xffffffff00047802 */ /* 0x000fce0000000f00 */
[----:B-12---:R-:W-:Y:S05]  /*62d0*/  WARPSYNC.COLLECTIVE R4, `(.L_x_3041) ;  /* 0x0000000004087348 */ /* 0x006fea0003c00000 */
[----:B--2---:R0:W2:Y:S02]  /*62e0*/  SHFL.DOWN P0, R5, R0, R7, R9 ;  /* 0x0800000700057389 */ /* 0x0040a40000000009 */
[----:B012---:R-:W-:Y:S05]  /*62f0*/  ENDCOLLECTIVE ;  /* 0x000000000000791b */ /* 0x007fea0003800000 */
.L_x_3041:
[----:B------:R-:W-:Y:S01]  /*6300*/  IMAD.MOV.U32 R7, RZ, RZ, 0x2 ;  /* 0x00000002ff077424 */ /* 0x000fe200078e00ff */
[----:B------:R-:W-:-:S04]  /*6310*/  MOV R3, R5 ;  /* 0x0000000500037202 */ /* 0x000fc80000000f00 */
[----:B------:R-:W-:-:S04]  /*6320*/  FMNMX R3, R3, R0, !PT ;  /* 0x0000000003037209 */ /* 0x000fc80007800000 */
[----:B------:R-:W-:-:S07]  /*6330*/  MOV R0, R3 ;  /* 0x0000000300007202 */ /* 0x000fce0000000f00 */
[----:B------:R-:W-:Y:S05]  /*6340*/  WARPSYNC.COLLECTIVE R4, `(.L_x_3042) ;  /* 0x0000000004087348 */ /* 0x000fea0003c00000 */
[----:B------:R0:W1:Y:S02]  /*6350*/  SHFL.DOWN P0, R5, R0, R7, R9 ;  /* 0x0800000700057389 */ /* 0x0000640000000009 */
[----:B01----:R-:W-:Y:S05]  /*6360*/  ENDCOLLECTIVE ;  /* 0x000000000000791b */ /* 0x003fea0003800000 */
.L_x_3042:
[----:B------:R-:W-:Y:S01]  /*6370*/  HFMA2 R7, -RZ, RZ, 0, 5.9604644775390625e-08 ;  /* 0x00000001ff077431 */ /* 0x000fe200000001ff */
[----:B------:R-:W-:-:S04]  /*6380*/  MOV R2, R5 ;  /* 0x0000000500027202 */ /* 0x000fc80000000f00 */
[----:B------:R-:W-:-:S04]  /*6390*/  FMNMX R2, R3, R2, !PT ;  /* 0x0000000203027209 */ /* 0x000fc80007800000 */
[----:B------:R-:W-:-:S07]  /*63a0*/  MOV R0, R2 ;  /* 0x0000000200007202 */ /* 0x000fce0000000f00 */
[----:B------:R-:W-:Y:S05]  /*63b0*/  WARPSYNC.COLLECTIVE R4, `(.L_x_3043) ;  /* 0x0000000004087348 */ /* 0x000fea0003c00000 */
[----:B------:R0:W1:Y:S02]  /*63c0*/  SHFL.DOWN P0, R5, R0, R7, R9 ;  /* 0x0800000700057389 */ /* 0x0000640000000009 */
[----:B01----:R-:W-:Y:S05]  /*63d0*/  ENDCOLLECTIVE ;  /* 0x000000000000791b */ /* 0x003fea0003800000 */
.L_x_3043:
[----:B------:R-:W-:Y:S05]  /*63e0*/  BRA `(.L_x_3044) ;  /* 0xfffffffc00407947 */ /* 0x000fea000383ffff */
        .weak           $__internal_34_$__cuda_sm20_div_u64
        .type           $__internal_34_$__cuda_sm20_div_u64,@function
        .size           $__internal_34_$__cuda_sm20_div_u64,($__internal_35_$__cuda_sm20_rcp_rn_f32_slowpath - $__internal_34_$__cuda_sm20_div_u64)
$__internal_34_$__cuda_sm20_div_u64:
        /* <DEDUP_REMOVED lines=71> */
[----:B------:R-:W-:Y:S11]  /*6860*/  RET.REL.NODEC R2 `(_ZN18transformer_engine6detail32dgated_act_cast_transpose_kernelILi2ELi2Ef6__halfS2_NS_5EmptyEXadL_ZNS_6dqgeluIffEET_T0_RKS3_EEXadL_ZNS_5qgeluIffEES5_S6_S8_EEEEvPKT2_SC_PT3_SE_PKT1_PSF_SI_mmm) ;  /* 0xffffff9402e47950 */ /* 0x000ff60003c3ffff */
        .weak           $__internal_35_$__cuda_sm20_rcp_rn_f32_slowpath
        .type           $__internal_35_$__cuda_sm20_rcp_rn_f32_slowpath,@function
        .size           $__internal_35_$__cuda_sm20_rcp_rn_f32_slowpath,(.L_x_29336 - $__internal_35_$__cuda_sm20_rcp_rn_f32_slowpath)
$__internal_35_$__cuda_sm20_rcp_rn_f32_slowpath:
        /* <DEDUP_REMOVED lines=15> */
.L_x_3046:
        /* <DEDUP_REMOVED lines=33> */
.L_x_3048:
[----:B------:R0:W1:Y:S02]  /*6b70*/  MUFU.RCP R57, R0 ;  /* 0x0000000000397308 */ /* 0x0000640000001000 */
.L_x_3047:
[----:B------:R-:W-:Y:S05]  /*6b80*/  BSYNC B0 ;  /* 0x0000000000007941 */ /* 0x000fea0003800000 */
.L_x_3045:
[----:B------:R-:W-:Y:S01]  /*6b90*/  HFMA2 R47, -RZ, RZ, 0, 0 ;  /* 0x00000000ff2f7431 */ /* 0x000fe200000001ff */
[----:B------:R-:W-:-:S04]  /*6ba0*/  MOV R46, R40 ;  /* 0x00000028002e7202 */ /* 0x000fc80000000f00 */
[----:B01----:R-:W-:Y:S05]  /*6bb0*/  RET.REL.NODEC R46 `(_ZN18transformer_engine6detail32dgated_act_cast_transpose_kernelILi2ELi2Ef6__halfS2_NS_5EmptyEXadL_ZNS_6dqgeluIffEET_T0_RKS3_EEXadL_ZNS_5qgeluIffEES5_S6_S8_EEEEvPKT2_SC_PT3_SE_PKT1_PSF_SI_mmm) ;  /* 0xffffff942e107950 */ /* 0x003fea0003c3ffff */
.L_x_3049:
        /* <DEDUP_REMOVED lines=12> */
.L_x_29336:


//--------------------- .text._ZN18transformer_engine6detail43dgated_act_cast_transpose_kernel_notalignedILi2ELi1Ef6__halffNS_5EmptyEXadL_ZNS_6dqgeluIffEET_T0_RKS3_EEXadL_ZNS_5qgeluIffEES5_S6_S8_EEEEvPKT2_SC_PT3_SE_PKT1_PSF_SI_mmm --------------------------
	.section	.text._ZN18transformer_engine6detail43dgated_act_cast_transpose_kernel_notalignedILi2ELi1Ef6__halffNS_5EmptyEXadL_ZNS_6dqgeluIffEET_T0_RKS3_EEXadL_ZNS_5qgeluIffEES5_S6_S8_EEEEvPKT2_SC_PT3_SE_PKT1_PSF_SI_mmm,"ax",@progbits
	.align	128
        .global         _ZN18transformer_engine6detail43dgated_act_cast_transpose_kernel_notalignedILi2ELi1Ef6__halffNS_5EmptyEXadL_ZNS_6dqgeluIffEET_T0_RKS3_EEXadL_ZNS_5qgeluIffEES5_S6_S8_EEEEvPKT2_SC_PT3_SE_PKT1_PSF_SI_mmm
        .type           _ZN18transformer_engine6detail43dgated_act_cast_transpose_kernel_notalignedILi2ELi1Ef6__halffNS_5EmptyEXadL_ZNS_6dqgeluIffEET_T0_RKS3_EEXadL_ZNS_5qgeluIffEES5_S6_S8_EEEEvPKT2_SC_PT3_SE_PKT1_PSF_SI_mmm,@function
        .size           _ZN18transformer_engine6detail43dgated_act_cast_transpose_kernel_notalignedILi2ELi1Ef6__halffNS_5EmptyEXadL_ZNS_6dqgeluIffEET_T0_RKS3_EEXadL_ZNS_5qgeluIffEES5_S6_S8_EEEEvPKT2_SC_PT3_SE_PKT1_PSF_SI_mmm,(.L_x_29338 - _ZN18transformer_engine6detail43dgated_act_cast_transpose_kernel_notalignedILi2ELi1Ef6__halffNS_5EmptyEXadL_ZNS_6dqgeluIffEET_T0_RKS3_EEXadL_ZNS_5qgeluIffEES5_S6_S8_EEEEvPKT2_SC_PT3_SE_PKT1_PSF_SI_mmm)
        .other          _ZN18transformer_engine6detail43dgated_act_cast_transpose_kernel_notalignedILi2ELi1Ef6__halffNS_5EmptyEXadL_ZNS_6dqgeluIffEET_T0_RKS3_EEXadL_ZNS_5qgeluIffEES5_S6_S8_EEEEvPKT2_SC_PT3_SE_PKT1_PSF_SI_mmm,@"STO_CUDA_ENTRY STV_DEFAULT"
_ZN18transformer_engine6detail43dgated_act_cast_transpose_kernel_notalignedILi2ELi1Ef6__halffNS_5EmptyEXadL_ZNS_6dqgeluIffEET_T0_RKS3_EEXadL_ZNS_5qgeluIffEES5_S6_S8_EEEEvPKT2_SC_PT3_SE_PKT1_PSF_SI_mmm:
.text._ZN18transformer_engine6detail43dgated_act_cast_transpose_kernel_notalignedILi2ELi1Ef6__halffNS_5EmptyEXadL_ZNS_6dqgeluIffEET_T0_RKS3_EEXadL_ZNS_5qgeluIffEES5_S6_S8_EEEEvPKT2_SC_PT3_SE_PKT1_PSF_SI_mmm:
        /* <DEDUP_REMOVED lines=44> */
.L_x_3050:
[----:B------:R-:W-:-:S07]  /*02c0*/  MOV R4, 0x2e0 ;  /* 0x000002e000047802 */ /* 0x000fce0000000f00 */
[----:B------:R-:W-:Y:S05]  /*02d0*/  CALL.REL.NOINC `($__internal_36_$__cuda_sm20_div_u64) ;  /* 0x0000005000507944 */ /* 0x000fea0003c00000 */
        /* <DEDUP_REMOVED lines=11> */
.L_x_3051:
        /* <DEDUP_REMOVED lines=38> */
[C---:B------:R-:W-:Y:S01]  /*05f0*/  @P1 SHF.L.U32 R30, R4.reuse, 0x2, RZ ;  /* 0x00000002041e1819 */ /* 0x040fe200000006ff */
[----:B------:R-:W-:Y:S01]  /*0600*/  ULEA.HI.X UR22, UR16, UR24, UR17, 0x6, UP0 ;  /* 0x0000001810167291 */ /* 0x000fe200080f3411 */
[----:B------:R-:W-:Y:S01]  /*0610*/  @P1 SHF.L.U64.HI R10, R4, 0x2, R3 ;  /* 0x00000002040a1819 */ /* 0x000fe20000010203 */
[----:B------:R-:W-:Y:S02]  /*0620*/  @!P1 IMAD.MOV.U32 R18, RZ, RZ, RZ ;  /* 0x000000ffff129224 */ /* 0x000fe400078e00ff */
[----:B------:R-:W-:Y:S01]  /*0630*/  ULEA.HI.X UR29, UR21, UR11, UR22, 0x1, UP1 ;  /* 0x0000000b151d7291 */ /* 0x000fe200088f0c16 */
[----:B------:R-:W-:Y:S01]  /*0640*/  @P1 IADD3 R8, P0, PT, R30, UR28, RZ ;  /* 0x0000001c1e081c10 */ /* 0x000fe2000ff1e0ff */
[----:B------:R-:W1:Y:S04]  /*0650*/  LDCU.64 UR10, c[0x0][0x3a0] ;  /* 0x00007400ff0a77ac */ /* 0x000e680008000a00 */
[----:B------:R-:W-:-:S05]  /*0660*/  @P1 IADD3.X R9, PT, PT, R10, UR29, RZ, P0, !PT ;  /* 0x0000001d0a091c10 */ /* 0x000fca00087fe4ff */
[----:B0-----:R-:W2:Y:S01]  /*0670*/  @P1 LDG.E R18, desc[UR26][R8.64] ;  /* 0x0000001a08121981 */ /* 0x001ea2000c1e1900 */
[----:B------:R-:W-:Y:S01]  /*0680*/  VIADD R0, R13, 0xffffffff ;  /* 0xffffffff0d007836 */ /* 0x000fe20000000000 */
[----:B------:R-:W-:Y:S01]  /*0690*/  ULEA UR4, UP0, UR16, UR23, 0x5 ;  /* 0x0000001710047291 */ /* 0x000fe2000f8028ff */
[C---:B------:R-:W-:Y:S02]  /*06a0*/  VIADD R22, R14.reuse, 0x1 ;  /* 0x000000010e167836 */ /* 0x040fe40000000000 */
[----:B------:R-:W-:Y:S01]  /*06b0*/  IMAD R5, R14, UR32, RZ ;  /* 0x000000200e057c24 */ /* 0x000fe2000f8e02ff */
[----:B------:R-:W-:Y:S01]  /*06c0*/  LOP3.LUT R7, R0, 0x1f, RZ, 0xc0, !PT ;  /* 0x0000001f00077812 */ /* 0x000fe200078ec0ff */
[----:B------:R-:W-:Y:S01]  /*06d0*/  IMAD.WIDE.U32 R32, R14, UR31, RZ ;  /* 0x0000001f0e207c25 */ /* 0x000fe2000f8e00ff */
[----:B------:R-:W-:Y:S01]  /*06e0*/  ULEA UR23, UP1, UR4, UR8, 0x1 ;  /* 0x0000000804177291 */ /* 0x000fe2000f8208ff */
[----:B-1----:R-:W-:Y:S01]  /*06f0*/  ISETP.NE.U32.AND P2, PT, RZ, UR10, PT ;  /* 0x0000000aff007c0c */ /* 0x002fe2000bf45070 */
[----:B------:R-:W-:Y:S01]  /*0700*/  ULEA.HI.X UR16, UR16, UR24, UR17, 0x5, UP0 ;  /* 0x0000001810107291 */ /* 0x000fe200080f2c11 */
[----:B------:R-:W-:Y:S01]  /*0710*/  ISETP.GE.U32.AND P0, PT, R7, UR7, PT ;  /* 0x0000000707007c0c */ /* 0x000fe2000bf06070 */
[----:B------:R-:W-:Y:S01]  /*0720*/  IMAD.IADD R28, R33, 0x1, R5 ;  /* 0x00000001211c7824 */ /* 0x000fe200078e0205 */
[----:B------:R-:W-:Y:S01]  /*0730*/  ISETP.NE.AND.EX P2, PT, RZ, UR11, PT, P2 ;  /* 0x0000000bff007c0c */ /* 0x000fe2000bf45320 */
[----:B------:R-:W-:Y:S01]  /*0740*/  ULEA.HI.X UR24, UR4, UR9, UR16, 0x1, UP1 ;  /* 0x0000000904187291 */ /* 0x000fe200088f0c10 */
[----:B------:R-:W-:Y:S01]  /*0750*/  ISETP.GE.U32.OR P3, PT, R22, UR5, P0 ;  /* 0x0000000516007c0c */ /* 0x000fe20008766470 */
[----:B------:R-:W-:Y:S01]  /*0760*/  ULEA UR33, UP0, UR12, UR28, 0x1 ;  /* 0x0000001c0c217291 */ /* 0x000fe2000f8008ff */
[----:B------:R-:W-:Y:S01]  /*0770*/  IMAD.MOV.U32 R23, RZ, RZ, 0x437c0000 ;  /* 0x437c0000ff177424 */ /* 0x000fe200078e00ff */
[----:B------:R-:W0:Y:S02]  /*0780*/  LDCU.128 UR8, c[0x0][0x390] ;  /* 0x00007200ff0877ac */ /* 0x000e240008000c00 */
[----:B------:R-:W-:-:S06]  /*0790*/  ULEA.HI.X UR34, UR12, UR29, UR13, 0x1, UP0 ;  /* 0x0000001d0c227291 */ /* 0x000fcc00080f0c0d */
[----:B------:R-:W1:Y:S02]  /*07a0*/  @P2 LDC.64 R38, c[0x0][0x3a0] ;  /* 0x0000e800ff262b82 */ /* 0x000e640000000a00 */
[----:B------:R-:W-:-:S04]  /*07b0*/  @!P3 IADD3 R2, P4, P5, R7, UR31, R32 ;  /* 0x0000001f0702bc10 */ /* 0x000fc8000fd9e020 */
[----:B------:R-:W-:Y:S02]  /*07c0*/  @!P3 IADD3.X R5, PT, PT, RZ, UR32, R28, P4, P5 ;  /* 0x00000020ff05bc10 */ /* 0x000fe4000a7ea41c */
[C---:B------:R-:W-:Y:S02]  /*07d0*/  @!P3 LEA R36, P6, R2.reuse, UR23, 0x2 ;  /* 0x000000170224bc11 */ /* 0x040fe4000f8c10ff */
[----:B------:R-:W-:Y:S02]  /*07e0*/  @!P3 IADD3 R0, P4, P5, R7, UR12, R20 ;  /* 0x0000000c0700bc10 */ /* 0x000fe4000fd9e014 */
[----:B------:R-:W-:Y:S02]  /*07f0*/  @!P3 LEA.HI.X R37, R2, UR24, R5, 0x2, P6 ;  /* 0x000000180225bc11 */ /* 0x000fe4000b0f1405 */
[----:B------:R-:W-:Y:S01]  /*0800*/  @P1 IADD3 R2, P6, PT, R12, R32, RZ ;  /* 0x000000200c021210 */ /* 0x000fe20007fde0ff */
[----:B------:R-:W-:Y:S01]  /*0810*/  @!P3 IMAD.SHL.U32 R26, R0, 0x4, RZ ;  /* 0x00000004001ab824 */ /* 0x000fe200078e00ff */
[----:B------:R-:W-:Y:S01]  /*0820*/  @!P3 IADD3.X R5, PT, PT, RZ, UR30, R6, P4, P5 ;  /* 0x0000001eff05bc10 */ /* 0x000fe2000a7ea406 */
[----:B------:R-:W5:Y:S01]  /*0830*/  @!P3 LDG.E R8, desc[UR26][R36.64] ;  /* 0x0000001a2408b981 */ /* 0x000f62000c1e1900 */
[----:B------:R-:W-:-:S02]  /*0840*/  @P1 IADD3.X R7, PT, PT, RZ, R28, RZ, P6, !PT ;  /* 0x0000001cff071210 */ /* 0x000fc400037fe4ff */
[----:B------:R-:W-:Y:S02]  /*0850*/  @P1 LEA R24, P4, R2, UR23, 0x2 ;  /* 0x0000001702181c11 */ /* 0x000fe4000f8810ff */
[----:B------:R-:W-:Y:S02]  /*0860*/  @!P3 IADD3 R34, P5, PT, R26, UR28, RZ ;  /* 0x0000001c1a22bc10 */ /* 0x000fe4000ffbe0ff */
[----:B------:R-:W-:Y:S01]  /*0870*/  @P1 LEA.HI.X R25, R2, UR24, R7, 0x2, P4 ;  /* 0x0000001802191c11 */ /* 0x000fe2000a0f1407 */
[----:B-1----:R-:W3:Y:S01]  /*0880*/  @P2 LDG.E R38, desc[UR26][R38.64] ;  /* 0x0000001a26262981 */ /* 0x002ee2000c1e1900 */
[----:B------:R-:W-:Y:S02]  /*0890*/  @!P3 SHF.L.U64.HI R0, R0, 0x2, R5 ;  /* 0x000000020000b819 */ /* 0x000fe40000010205 */
[----:B------:R-:W-:Y:S02]  /*08a0*/  @!P3 IADD3 R26, P4, PT, R26, UR33, RZ ;  /* 0x000000211a1abc10 */ /* 0x000fe4000ff9e0ff */
[----:B------:R-:W-:-:S02]  /*08b0*/  @!P3 IADD3.X R35, PT, PT, R0, UR29, RZ, P5, !PT ;  /* 0x0000001d0023bc10 */ /* 0x000fc4000affe4ff */
[----:B------:R-:W-:-:S03]  /*08c0*/  @!P3 IADD3.X R27, PT, PT, R0, UR34, RZ, P4, !PT ;  /* 0x00000022001bbc10 */ /* 0x000fc6000a7fe4ff */
[----:B------:R-:W5:Y:S04]  /*08d0*/  @!P3 LDG.E R9, desc[UR26][R34.64] ;  /* 0x0000001a2209b981 */ /* 0x000f68000c1e1900 */
[----:B------:R-:W5:Y:S01]  /*08e0*/  @!P3 LDG.E R17, desc[UR26][R26.64] ;  /* 0x0000001a1a11b981 */ /* 0x000f62000c1e1900 */
[----:B------:R-:W-:Y:S02]  /*08f0*/  IMAD.MOV.U32 R5, RZ, RZ, 0x3bbb989d ;  /* 0x3bbb989dff057424 */ /* 0x000fe400078e00ff */
[----:B------:R-:W-:Y:S01]  /*0900*/  @!P1 IMAD.MOV.U32 R7, RZ, RZ, RZ ;  /* 0x000000ffff079224 */ /* 0x000fe200078e00ff */
[----:B------:R-:W-:-:S05]  /*0910*/  @P1 IADD3 R30, P4, PT, R30, UR33, RZ ;  /* 0x000000211e1e1c10 */ /* 0x000fca000ff9e0ff */
[----:B------:R1:W5:Y:S01]  /*0920*/  @P1 LDG.E R7, desc[UR26][R24.64] ;  /* 0x0000001a18071981 */ /* 0x000362000c1e1900 */
[----:B------:R-:W-:Y:S01]  /*0930*/  @P1 IADD3.X R31, PT, PT, R10, UR34, RZ, P4, !PT ;  /* 0x000000220a1f1c10 */ /* 0x000fe2000a7fe4ff */
[----:B------:R-:W-:Y:S01]  /*0940*/  @!P1 IMAD.MOV.U32 R10, RZ, RZ, RZ ;  /* 0x000000ffff0a9224 */ /* 0x000fe200078e00ff */
[----:B------:R-:W-:Y:S02]  /*0950*/  UIMAD UR6, UR6, UR14, URZ ;  /* 0x0000000e060672a4 */ /* 0x000fe4000f8e02ff */
[----:B------:R-:W-:Y:S02]  /*0960*/  UIMAD.WIDE.U32 UR16, UR25, UR14, URZ ;  /* 0x0000000e191072a5 */ /* 0x000fe4000f8e00ff */
[----:B------:R-:W-:Y:S01]  /*0970*/  UIMAD UR6, UR25, UR15, UR6 ;  /* 0x0000000f190672a4 */ /* 0x000fe2000f8e0206 */
[----:B------:R4:W5:Y:S01]  /*0980*/  @P1 LDG.E R10, desc[UR26][R30.64] ;  /* 0x0000001a1e0a1981 */ /* 0x000962000c1e1900 */
[----:B------:R-:W-:Y:S02]  /*0990*/  ULEA UR4, UP2, UR16, UR19, 0x6 ;  /* 0x0000001310047291 */ /* 0x000fe4000f8430ff */
[----:B------:R-:W-:-:S02]  /*09a0*/  UIADD3 UR6, UPT, UPT, UR17, UR6, URZ ;  /* 0x0000000611067290 */ /* 0x000fc4000fffe0ff */
[----:B0-----:R-:W-:Y:S02]  /*09b0*/  ULEA UR8, UP0, UR21, UR8, 0x2 ;  /* 0x0000000815087291 */ /* 0x001fe4000f8010ff */
[----:B------:R-:W-:Y:S02]  /*09c0*/  ULEA.HI.X UR16, UR16, UR20, UR6, 0x6, UP2 ;  /* 0x0000001410107291 */ /* 0x000fe400090f3406 */
[----:B------:R-:W-:Y:S02]  /*09d0*/  ULEA UR10, UP1, UR4, UR10, 0x2 ;  /* 0x0000000a040a7291 */ /* 0x000fe4000f8210ff */
[----:B------:R-:W-:Y:S02]  /*09e0*/  ULEA UR14, UP2, UR12, UR8, 0x2 ;  /* 0x000000080c0e7291 */ /* 0x000fe4000f8410ff */
[----:B------:R-:W-:Y:S01]  /*09f0*/  ULEA.HI.X UR9, UR21, UR9, UR22, 0x2, UP0 ;  /* 0x0000000915097291 */ /* 0x000fe200080f1416 */
[----:B------:R-:W-:Y:S01]  /*0a00*/  BSSY.RECONVERGENT B1, `(.L_x_3052) ;  /* 0x000001e000017945 */ /* 0x000fe20003800200 */
[----:B------:R-:W-:Y:S01]  /*0a10*/  UMOV UR25, 0x3f800000 ;  /* 0x3f80000000197882 */ /* 0x000fe20000000000 */
[----:B------:R-:W-:-:S02]  /*0a20*/  ULEA.HI.X UR11, UR4, UR11, UR16, 0x2, UP1 ;  /* 0x0000000b040b7291 */ /* 0x000fc400088f1410 */
[----:B------:R-:W-:Y:S01]  /*0a30*/  ULEA.HI.X UR12, UR12, UR9, UR13, 0x2, UP2 ;  /* 0x000000090c0c7291 */ /* 0x000fe200090f140d */
[----:B------:R-:W-:Y:S02]  /*0a40*/  IMAD R11, R11, 0x84, RZ ;  /* 0x000000840b0b7824 */ /* 0x000fe400078e02ff */
[----:B--2---:R-:W-:-:S05]  /*0a50*/  HADD2.F32 R19, -RZ, R18.H0_H0 ;  /* 0x20000012ff137230 */ /* 0x004fca0000004100 */
        /* <DEDUP_REMOVED lines=10> */
[----:B------:R-:W-:-:S04]  /*0b00*/  LOP3.LUT R0, R0, 0x7f800000, RZ, 0xc0, !PT ;  /* 0x7f80000000007812 */ /* 0x000fc800078ec0ff */
[----:B------:R-:W-:Y:S02]  /*0b10*/  ISETP.GT.U32.AND P1, PT, R0, 0x1ffffff, PT ;  /* 0x01ffffff0000780c */ /* 0x000fe40003f24070 */
[----:B---3--:R-:W-:Y:S02]  /*0b20*/  @P2 R2UR UR25, R38 ;  /* 0x00000000261922ca */ /* 0x008fe400000e0000 */
[----:B------:R-:W-:Y:S01]  /*0b30*/  @P3 CS2R R8, SRZ ;  /* 0x0000000000083805 */ /* 0x000fe2000001ff00 */
[----:B------:R-:W-:-:S08]  /*0b40*/  @P3 IMAD.MOV.U32 R17, RZ, RZ, RZ ;  /* 0x000000ffff113224 */ /* 0x000fd000078e00ff */
[----:B----4-:R-:W-:Y:S05]  /*0b50*/  @P1 BRA `(.L_x_3053) ;  /* 0x0000000000101947 */ /* 0x010fea0003800000 */
[----:B------:R-:W-:Y:S01]  /*0b60*/  IMAD.MOV.U32 R0, RZ, RZ, R24 ;  /* 0x000000ffff007224 */ /* 0x000fe200078e0018 */
[----:B------:R-:W-:-:S07]  /*0b70*/  MOV R30, 0xb90 ;  /* 0x00000b90001e7802 */ /* 0x000fce0000000f00 */
[----:B-----5:R-:W-:Y:S05]  /*0b80*/  CALL.REL.NOINC `($__internal_37_$__cuda_sm20_rcp_rn_f32_slowpath) ;  /* 0x0000004c00447944 */ /* 0x020fea0003c00000 */
[----:B------:R-:W-:Y:S05]  /*0b90*/  BRA `(.L_x_3054) ;  /* 0x0000000000107947 */ /* 0x000fea0003800000 */
.L_x_3053:
[----:B------:R-:W0:Y:S02]  /*0ba0*/  MUFU.RCP R37, R24 ;  /* 0x0000001800257308 */ /* 0x000e240000001000 */
[----:B0-----:R-:W-:-:S04]  /*0bb0*/  FFMA R0, R24, R37, -1 ;  /* 0xbf80000018007423 */ /* 0x001fc80000000025 */
[----:B------:R-:W-:-:S04]  /*0bc0*/  FADD.FTZ R0, -R0, -RZ ;  /* 0x800000ff00007221 */ /* 0x000fc80000010100 */
[----:B------:R-:W-:-:S07]  /*0bd0*/  FFMA R37, R37, R0, R37 ;  /* 0x0000000025257223 */ /* 0x000fce0000000025 */
.L_x_3054:
[----:B------:R-:W-:Y:S05]  /*0be0*/  BSYNC.RECONVERGENT B1 ;  /* 0x0000000000017941 */ /* 0x000fea0003800200 */
.L_x_3052:
[----:B------:R-:W-:Y:S02]  /*0bf0*/  IMAD.MOV.U32 R5, RZ, RZ, 0x3bbb989d ;  /* 0x3bbb989dff057424 */ /* 0x000fe400078e00ff */
[----:B------:R-:W-:Y:S01]  /*0c00*/  FMUL R0, R19, -1.7020000219345092773 ;  /* 0xbfd9db2313007820 */ /* 0x000fe20000400000 */
[----:B------:R-:W-:Y:S01]  /*0c10*/  IMAD.MOV.U32 R24, RZ, RZ, 0x437c0000 ;  /* 0x437c0000ff187424 */ /* 0x000fe200078e00ff */
[----:B------:R-:W-:Y:S01]  /*0c20*/  BSSY.RECONVERGENT B1, `(.L_x_3055) ;  /* 0x000001c000017945 */ /* 0x000fe20003800200 */
[----:B-----5:R-:W-:Y:S02]  /*0c30*/  HADD2.F32 R25, -RZ, R10.H0_H0 ;  /* 0x2000000aff197230 */ /* 0x020fe40000004100 */
        /* <DEDUP_REMOVED lines=12> */
[----:B------:R-:W-:Y:S02]  /*0d00*/  HADD2.F32 R5, -RZ, R7.H0_H0 ;  /* 0x20000007ff057230 */ /* 0x000fe40000004100 */
[----:B------:R-:W-:Y:S01]  /*0d10*/  FFMA R0, R2, R0, R37 ;  /* 0x0000000002007223 */ /* 0x000fe20000000025 */
[----:B------:R-:W-:-:S03]  /*0d20*/  ISETP.GT.U32.AND P1, PT, R24, 0x1ffffff, PT ;  /* 0x01ffffff1800780c */ /* 0x000fc60003f24070 */
[----:B------:R-:W-:-:S04]  /*0d30*/  FMUL R0, R0, R5 ;  /* 0x0000000500007220 */ /* 0x000fc80000400000 */
[----:B------:R-:W-:-:S06]  /*0d40*/  FMUL R25, R0, R25 ;  /* 0x0000001900197220 */ /* 0x000fcc0000400000 */
[----:B------:R-:W-:Y:S05]  /*0d50*/  @P1 BRA `(.L_x_3056) ;  /* 0x0000000000101947 */ /* 0x000fea0003800000 */
[----:B------:R-:W-:Y:S01]  /*0d60*/  IMAD.MOV.U32 R0, RZ, RZ, R26 ;  /* 0x000000ffff007224 */ /* 0x000fe200078e001a */
[----:B------:R-:W-:-:S07]  /*0d70*/  MOV R30, 0xd90 ;  /* 0x00000d90001e7802 */ /* 0x000fce0000000f00 */
[----:B------:R-:W-:Y:S05]  /*0d80*/  CALL.REL.NOINC `($__internal_37_$__cuda_sm20_rcp_rn_f32_slowpath) ;  /* 0x0000004800c47944 */ /* 0x000fea0003c00000 */
[----:B------:R-:W-:Y:S05]  /*0d90*/  BRA `(.L_x_3057) ;  /* 0x0000000000107947 */ /* 0x000fea0003800000 */
.L_x_3056:
[----:B------:R-:W0:Y:S02]  /*0da0*/  MUFU.RCP R37, R26 ;  /* 0x0000001a00257308 */ /* 0x000e240000001000 */
[----:B0-----:R-:W-:-:S04]  /*0db0*/  FFMA R0, R26, R37, -1 ;  /* 0xbf8000001a007423 */ /* 0x001fc80000000025 */
[----:B------:R-:W-:-:S04]  /*0dc0*/  FADD.FTZ R0, -R0, -RZ ;  /* 0x800000ff00007221 */ /* 0x000fc80000010100 */
[----:B------:R-:W-:-:S07]  /*0dd0*/  FFMA R37, R37, R0, R37 ;  /* 0x0000000025257223 */ /* 0x000fce0000000025 */
.L_x_3057:
[----:B------:R-:W-:Y:S05]  /*0de0*/  BSYNC.RECONVERGENT B1 ;  /* 0x0000000000017941 */ /* 0x000fea0003800200 */
.L_x_3055:
[----:B------:R-:W-:Y:S01]  /*0df0*/  HADD2.F32 R18, -RZ, R18.H1_H1 ;  /* 0x30000012ff127230 */ /* 0x000fe20000004100 */
[----:B------:R-:W-:Y:S01]  /*0e00*/  BSSY.RECONVERGENT B1, `(.L_x_3058) ;  /* 0x000001a000017945 */ /* 0x000fe20003800200 */
[----:B------:R-:W-:Y:S02]  /*0e10*/  IMAD.MOV.U32 R23, RZ, RZ, 0x3bbb989d ;  /* 0x3bbb989dff177424 */ /* 0x000fe400078e00ff */
        /* <DEDUP_REMOVED lines=18> */
[----:B------:R-:W-:Y:S05]  /*0f40*/  CALL.REL.NOINC `($__internal_37_$__cuda_sm20_rcp_rn_f32_slowpath) ;  /* 0x0000004800547944 */ /* 0x000fea0003c00000 */
[----:B------:R-:W-:Y:S05]  /*0f50*/  BRA `(.L_x_3060) ;  /* 0x0000000000107947 */ /* 0x000fea0003800000 */
.L_x_3059:
[----:B------:R-:W0:Y:S02]  /*0f60*/  MUFU.RCP R37, R24 ;  /* 0x0000001800257308 */ /* 0x000e240000001000 */
[----:B0-----:R-:W-:-:S04]  /*0f70*/  FFMA R0, R24, R37, -1 ;  /* 0xbf80000018007423 */ /* 0x001fc80000000025 */
[----:B------:R-:W-:-:S04]  /*0f80*/  FADD.FTZ R0, -R0, -RZ ;  /* 0x800000ff00007221 */ /* 0x000fc80000010100 */
[----:B------:R-:W-:-:S07]  /*0f90*/  FFMA R37, R37, R0, R37 ;  /* 0x0000000025257223 */ /* 0x000fce0000000025 */
.L_x_3060:
[----:B------:R-:W-:Y:S05]  /*0fa0*/  BSYNC.RECONVERGENT B1 ;  /* 0x0000000000017941 */ /* 0x000fea0003800200 */
.L_x_3058:
        /* <DEDUP_REMOVED lines=23> */
[----:B------:R-:W-:Y:S01]  /*1120*/  IMAD.MOV.U32 R0, RZ, RZ, R24 ;  /* 0x000000ffff007224 */ /* 0x000fe200078e0018 */
[----:B------:R-:W-:-:S07]  /*1130*/  MOV R30, 0x1150 ;  /* 0x00001150001e7802 */ /* 0x000fce0000000f00 */
[----:B------:R-:W-:Y:S05]  /*1140*/  CALL.REL.NOINC `($__internal_37_$__cuda_sm20_rcp_rn_f32_slowpath) ;  /* 0x0000004400d47944 */ /* 0x000fea0003c00000 */
[----:B------:R-:W-:Y:S05]  /*1150*/  BRA `(.L_x_3063) ;  /* 0x0000000000107947 */ /* 0x000fea0003800000 */
.L_x_3062:
[----:B------:R-:W0:Y:S02]  /*1160*/  MUFU.RCP R37, R24 ;  /* 0x0000001800257308 */ /* 0x000e240000001000 */
[----:B0-----:R-:W-:-:S04]  /*1170*/  FFMA R0, R24, R37, -1 ;  /* 0xbf80000018007423 */ /* 0x001fc80000000025 */
[----:B------:R-:W-:-:S04]  /*1180*/  FADD.FTZ R0, -R0, -RZ ;  /* 0x800000ff00007221 */ /* 0x000fc80000010100 */
[----:B------:R-:W-:-:S07]  /*1190*/  FFMA R37, R37, R0, R37 ;  /* 0x0000000025257223 */ /* 0x000fce0000000025 */
.L_x_3063:
[----:B------:R-:W-:Y:S05]  /*11a0*/  BSYNC.RECONVERGENT B1 ;  /* 0x0000000000017941 */ /* 0x000fea0003800200 */
.L_x_3061:
[----:B------:R-:W0:Y:S01]  /*11b0*/  LDCU UR4, c[0x0][0x3b8] ;  /* 0x00007700ff0477ac */ /* 0x000e220008000800 */
[C---:B------:R-:W-:Y:S01]  /*11c0*/  ISETP.GE.U32.AND P1, PT, R14.reuse, UR5, PT ;  /* 0x000000050e007c0c */ /* 0x040fe2000bf26070 */
[----:B------:R-:W-:Y:S01]  /*11d0*/  VIADD R10, R14, 0x2 ;  /* 0x000000020e0a7836 */ /* 0x000fe20000000000 */
[----:B------:R-:W-:Y:S01]  /*11e0*/  IADD3 R26, PT, PT, R13, 0x1e, RZ ;  /* 0x0000001e0d1a7810 */ /* 0x000fe20007ffe0ff */
[----:B------:R-:W-:Y:S01]  /*11f0*/  FMUL R0, R18, R37 ;  /* 0x0000002512007220 */ /* 0x000fe20000400000 */
[----:B------:R-:W-:Y:S01]  /*1200*/  ISETP.GE.U32.OR P1, PT, R12, UR7, P1 ;  /* 0x000000070c007c0c */ /* 0x000fe20008f26470 */
[----:B------:R-:W-:Y:S01]  /*1210*/  FMUL R18, R25, UR25 ;  /* 0x0000001919127c20 */ /* 0x000fe20008400000 */
[----:B------:R-:W-:Y:S01]  /*1220*/  LOP3.LUT R26, R26, 0x1f, RZ, 0xc0, !PT ;  /* 0x0000001f1a1a7812 */ /* 0x000fe200078ec0ff */
[----:B------:R-:W-:Y:S01]  /*1230*/  FMUL R0, R7, R0 ;  /* 0x0000000007007220 */ /* 0x000fe20000400000 */
[----:B------:R-:W-:Y:S01]  /*1240*/  ISETP.GE.U32.AND P2, PT, R10, UR5, PT ;  /* 0x000000050a007c0c */ /* 0x000fe2000bf46070 */
[----:B------:R-:W-:Y:S01]  /*1250*/  FMUL R19, R2, UR25 ;  /* 0x0000001902137c20 */ /* 0x000fe20008400000 */
[----:B------:R-:W-:Y:S01]  /*1260*/  IADD3 R31, P6, PT, R32, UR31, RZ ;  /* 0x0000001f201f7c10 */ /* 0x000fe2000ffde0ff */
[----:B------:R-:W-:Y:S01]  /*1270*/  FMUL R21, R0, UR25 ;  /* 0x0000001900157c20 */ /* 0x000fe20008400000 */
[----:B------:R-:W-:-:S02]  /*1280*/  ISETP.LT.U32.AND P2, PT, R26, UR7, !P2 ;  /* 0x000000071a007c0c */ /* 0x000fc4000d741070 */
[----:B------:R-:W-:-:S03]  /*1290*/  IADD3.X R28, PT, PT, R28, UR32, RZ, P6, !PT ;  /* 0x000000201c1c7c10 */ /* 0x000fc6000b7fe4ff */
[----:B------:R-:W-:Y:S02]  /*12a0*/  @!P1 LEA R32, P3, R4, UR8, 0x3 ;  /* 0x0000000804209c11 */ /* 0x000fe4000f8618ff */
[----:B0-----:R-:W-:Y:S01]  /*12b0*/  IADD3 R7, P5, PT, R20, UR4, RZ ;  /* 0x0000000414077c10 */ /* 0x001fe2000ffbe0ff */
[----:B------:R-:W-:Y:S01]  /*12c0*/  FMUL R20, R5, UR25 ;  /* 0x0000001905147c20 */ /* 0x000fe20008400000 */
[C---:B------:R-:W-:Y:S02]  /*12d0*/  @!P1 LEA R40, P4, R4.reuse, UR14, 0x3 ;  /* 0x0000000e04289c11 */ /* 0x040fe4000f8818ff */
[C-C-:B------:R-:W-:Y:S02]  /*12e0*/  @!P1 LEA.HI.X R33, R4.reuse, UR9, R3.reuse, 0x3, P3 ;  /* 0x0000000904219c11 */ /* 0x140fe400098f1c03 */
[----:B------:R-:W-:Y:S01]  /*12f0*/  @!P1 LEA.HI.X R41, R4, UR12, R3, 0x3, P4 ;  /* 0x0000000c04299c11 */ /* 0x000fe2000a0f1c03 */
[----:B------:R-:W-:Y:S01]  /*1300*/  @!P2 IMAD.MOV.U32 R42, RZ, RZ, RZ ;  /* 0x000000ffff2aa224 */ /* 0x000fe200078e00ff */
[----:B------:R-:W-:Y:S01]  /*1310*/  IADD3.X R6, PT, PT, R6, UR30, RZ, P5, !PT ;  /* 0x0000001e06067c10 */ /* 0x000fe2000affe4ff */
[----:B------:R0:W-:Y:S01]  /*1320*/  @!P1 STG.E.64 desc[UR26][R32.64], R18 ;  /* 0x0000001220009986 */ /* 0x0001e2000c101b1a */
[C---:B------:R-:W-:Y:S01]  /*1330*/  @P2 IADD3 R3, P5, P6, R26.reuse, UR4, R7 ;  /* 0x000000041a032c10 */ /* 0x040fe2000febe007 */
[----:B------:R-:W-:Y:S01]  /*1340*/  @!P2 IMAD.MOV.U32 R29, RZ, RZ, RZ ;  /* 0x000000ffff1da224 */ /* 0x000fe200078e00ff */
[----:B------:R-:W-:Y:S01]  /*1350*/  @P2 IADD3 R23, P4, P3, R26, UR31, R31 ;  /* 0x0000001f1a172c10 */ /* 0x000fe2000fb9e01f */
[----:B------:R1:W-:Y:S01]  /*1360*/  @!P1 STG.E.64 desc[UR26][R40.64], R20 ;  /* 0x0000001428009986 */ /* 0x0003e2000c101b1a */
[----:B------:R-:W-:Y:S01]  /*1370*/  @P2 IADD3.X R4, PT, PT, RZ, UR30, R6, P5, P6 ;  /* 0x0000001eff042c10 */ /* 0x000fe2000afec406 */
[----:B------:R-:W-:Y:S01]  /*1380*/  @P2 IMAD.SHL.U32 R34, R3, 0x4, RZ ;  /* 0x0000000403222824 */ /* 0x000fe200078e00ff */
[----:B------:R-:W-:-:S02]  /*1390*/  @P2 IADD3.X R24, PT, PT, RZ, UR32, R28, P4, P3 ;  /* 0x00000020ff182c10 */ /* 0x000fc4000a7e641c */
[C---:B------:R-:W-:Y:S02]  /*13a0*/  @P2 LEA R38, P3, R23.reuse, UR23, 0x2 ;  /* 0x0000001717262c11 */ /* 0x040fe4000f8610ff */
[C---:B------:R-:W-:Y:S02]  /*13b0*/  @P2 IADD3 R36, P1, PT, R34.reuse, UR28, RZ ;  /* 0x0000001c22242c10 */ /* 0x040fe4000ff3e0ff */
[----:B------:R-:W-:Y:S01]  /*13c0*/  @P2 LEA.HI.X R39, R23, UR24, R24, 0x2, P3 ;  /* 0x0000001817272c11 */ /* 0x000fe200098f1418 */
[----:B0-----:R-:W-:Y:S01]  /*13d0*/  @!P2 IMAD.MOV.U32 R33, RZ, RZ, RZ ;  /* 0x000000ffff21a224 */ /* 0x001fe200078e00ff */
[----:B------:R-:W-:Y:S02]  /*13e0*/  @P2 SHF.L.U64.HI R3, R3, 0x2, R4 ;  /* 0x0000000203032819 */ /* 0x000fe40000010204 */
[----:B------:R-:W-:Y:S01]  /*13f0*/  @P2 IADD3 R34, P3, PT, R34, UR33, RZ ;  /* 0x0000002122222c10 */ /* 0x000fe2000ff7e0ff */
[----:B------:R1:W5:Y:S01]  /*1400*/  @P2 LDG.E R42, desc[UR26][R38.64] ;  /* 0x0000001a262a2981 */ /* 0x000362000c1e1900 */
[----:B------:R-:W-:-:S02]  /*1410*/  @P2 IADD3.X R37, PT, PT, R3, UR29, RZ, P1, !PT ;  /* 0x0000001d03252c10 */ /* 0x000fc40008ffe4ff */
[----:B------:R-:W-:-:S03]  /*1420*/  @P2 IADD3.X R35, PT, PT, R3, UR34, RZ, P3, !PT ;  /* 0x0000002203232c10 */ /* 0x000fc60009ffe4ff */
[----:B------:R1:W5:Y:S04]  /*1430*/  @P2 LDG.E R29, desc[UR26][R36.64] ;  /* 0x0000001a241d2981 */ /* 0x000368000c1e1900 */
[----:B------:R1:W5:Y:S01]  /*1440*/  @P2 LDG.E R33, desc[UR26][R34.64] ;  /* 0x0000001a22212981 */ /* 0x000362000c1e1900 */
[----:B------:R-:W-:Y:S02]  /*1450*/  HFMA2 R4, -RZ, RZ, 0.96630859375, -0.0022525787353515625 ;  /* 0x3bbb989dff047431 */ /* 0x000fe400000001ff */
[----:B------:R-:W-:-:S05]  /*1460*/  HADD2.F32 R23, -RZ, R9.H0_H0 ;  /* 0x20000009ff177230 */ /* 0x000fca0000004100 */
[----:B------:R-:W-:Y:S01]  /*1470*/  FMUL R3, R23, 1.7020000219345092773 ;  /* 0x3fd9db2317037820 */ /* 0x000fe20000400000 */
[----:B------:R-:W-:-:S03]  /*1480*/  IMAD.MOV.U32 R27, RZ, RZ, 0x437c0000 ;  /* 0x437c0000ff1b7424 */ /* 0x000fc600078e00ff */
[----:B------:R-:W-:-:S04]  /*1490*/  FFMA.SAT R4, R3, -R4, 0.5 ;  /* 0x3f00000003047423 */ /* 0x000fc80000002804 */
[----:B------:R-:W-:-:S04]  /*14a0*/  FFMA.RM R4, R4, R27, 12582913 ;  /* 0x4b40000104047423 */ /* 0x000fc8000000401b */
[----:B------:R-:W-:-:S04]  /*14b0*/  FADD R24, R4, -12583039 ;  /* 0xcb40007f04187421 */ /* 0x000fc80000000000 */
[----:B------:R-:W-:-:S04]  /*14c0*/  FFMA R24, R3, -1.4426950216293334961, -R24 ;  /* 0xbfb8aa3b03187823 */ /* 0x000fc80000000818 */
[----:B------:R-:W-:-:S04]  /*14d0*/  FFMA R24, R3, -1.925963033500011079e-08, R24 ;  /* 0xb2a5706003187823 */ /* 0x000fc80000000018 */
[----:B------:R-:W0:Y:S01]  /*14e0*/  MUFU.EX2 R27, R24 ;  /* 0x00000018001b7308 */ /* 0x000e220000000800 */
[----:B------:R-:W-:-:S04]  /*14f0*/  IMAD.SHL.U32 R4, R4, 0x800000, RZ ;  /* 0x0080000004047824 */ /* 0x000fc800078e00ff */
[----:B0-----:R-:W-:-:S04]  /*1500*/  FFMA R30, R4, R27, 1 ;  /* 0x3f800000041e7423 */ /* 0x001fc8000000001b */
[----:B------:R-:W-:-:S05]  /*1510*/  VIADD R4, R30, 0x1800000 ;  /* 0x018000001e047836 */ /* 0x000fca0000000000 */
[----:B------:R-:W-:-:S04]  /*1520*/  LOP3.LUT R4, R4, 0x7f800000, RZ, 0xc0, !PT ;  /* 0x7f80000004047812 */ /* 0x000fc800078ec0ff */
[----:B------:R-:W-:Y:S01]  /*1530*/  ISETP.GT.U32.AND P1, PT, R4, 0x1ffffff, PT ;  /* 0x01ffffff0400780c */ /* 0x000fe20003f24070 */
[----:B------:R-:W-:Y:S01]  /*1540*/  BSSY.RECONVERGENT B1, `(.L_x_3064) ;  /* 0x000000c000017945 */ /* 0x000fe20003800200 */
[----:B------:R-:W-:-:S04]  /*1550*/  FMNMX3 R2, |R25|, RZ, |R2|, !PT ;  /* 0x000000ff19027276 */ /* 0x000fc80007800602 */
[----:B------:R-:W-:-:S07]  /*1560*/  FMNMX3 R5, |R5|, R2, |R0|, !PT ;  /* 0x0000000205057276 */ /* 0x000fce0007800600 */
[----:B-1----:R-:W-:Y:S05]  /*1570*/  @P1 BRA `(.L_x_3065) ;  /* 0x0000000000101947 */ /* 0x002fea0003800000 */
[----:B------:R-:W-:Y:S01]  /*1580*/  IMAD.MOV.U32 R0, RZ, RZ, R30 ;  /* 0x000000ffff007224 */ /* 0x000fe200078e001e */
[----:B------:R-:W-:-:S07]  /*1590*/  MOV R30, 0x15b0 ;  /* 0x000015b0001e7802 */ /* 0x000fce0000000f00 */
[----:B-----5:R-:W-:Y:S05]  /*15a0*/  CALL.REL.NOINC `($__internal_37_$__cuda_sm20_rcp_rn_f32_slowpath) ;  /* 0x0000004000bc7944 */ /* 0x020fea0003c00000 */
[----:B------:R-:W-:Y:S05]  /*15b0*/  BRA `(.L_x_3066) ;  /* 0x0000000000107947 */ /* 0x000fea0003800000 */
.L_x_3065:
[----:B------:R-:W0:Y:S02]  /*15c0*/  MUFU.RCP R37, R30 ;  /* 0x0000001e00257308 */ /* 0x000e240000001000 */
[----:B0-----:R-:W-:-:S04]  /*15d0*/  FFMA R0, R30, R37, -1 ;  /* 0xbf8000001e007423 */ /* 0x001fc80000000025 */
[----:B------:R-:W-:-:S04]  /*15e0*/  FADD.FTZ R0, -R0, -RZ ;  /* 0x800000ff00007221 */ /* 0x000fc80000010100 */
[----:B------:R-:W-:-:S07]  /*15f0*/  FFMA R37, R37, R0, R37 ;  /* 0x0000000025257223 */ /* 0x000fce0000000025 */
.L_x_3066:
[----:B------:R-:W-:Y:S05]  /*1600*/  BSYNC.RECONVERGENT B1 ;  /* 0x0000000000017941 */ /* 0x000fea0003800200 */
.L_x_3064:
        /* <DEDUP_REMOVED lines=23> */
[----:B------:R-:W-:Y:S01]  /*1780*/  IMAD.MOV.U32 R0, RZ, RZ, R24 ;  /* 0x000000ffff007224 */ /* 0x000fe200078e0018 */
[----:B------:R-:W-:-:S07]  /*1790*/  MOV R30, 0x17b0 ;  /* 0x000017b0001e7802 */ /* 0x000fce0000000f00 */
[----:B-----5:R-:W-:Y:S05]  /*17a0*/  CALL.REL.NOINC `($__internal_37_$__cuda_sm20_rcp_rn_f32_slowpath) ;  /* 0x00000040003c7944 */ /* 0x020fea0003c00000 */
[----:B------:R-:W-:Y:S05]  /*17b0*/  BRA `(.L_x_3069) ;  /* 0x0000000000107947 */ /* 0x000fea0003800000 */
.L_x_3068:
[----:B------:R-:W0:Y:S02]  /*17c0*/  MUFU.RCP R37, R24 ;  /* 0x0000001800257308 */ /* 0x000e240000001000 */
[----:B0-----:R-:W-:-:S04]  /*17d0*/  FFMA R0, R24, R37, -1 ;  /* 0xbf80000018007423 */ /* 0x001fc80000000025 */
[----:B------:R-:W-:-:S04]  /*17e0*/  FADD.FTZ R0, -R0, -RZ ;  /* 0x800000ff00007221 */ /* 0x000fc80000010100 */
[----:B------:R-:W-:-:S07]  /*17f0*/  FFMA R37, R37, R0, R37 ;  /* 0x0000000025257223 */ /* 0x000fce0000000025 */
.L_x_3069:
[----:B------:R-:W-:Y:S05]  /*1800*/  BSYNC.RECONVERGENT B1 ;  /* 0x0000000000017941 */ /* 0x000fea0003800200 */
.L_x_3067:
        /* <DEDUP_REMOVED lines=21> */
[----:B-----5:R-:W-:Y:S05]  /*1960*/  CALL.REL.NOINC `($__internal_37_$__cuda_sm20_rcp_rn_f32_slowpath) ;  /* 0x0000003c00cc7944 */ /* 0x020fea0003c00000 */
[----:B------:R-:W-:Y:S05]  /*1970*/  BRA `(.L_x_3072) ;  /* 0x0000000000107947 */ /* 0x000fea0003800000 */
.L_x_3071:
[----:B------:R-:W0:Y:S02]  /*1980*/  MUFU.RCP R37, R30 ;  /* 0x0000001e00257308 */ /* 0x000e240000001000 */
[----:B0-----:R-:W-:-:S04]  /*1990*/  FFMA R0, R30, R37, -1 ;  /* 0xbf8000001e007423 */ /* 0x001fc80000000025 */
[----:B------:R-:W-:-:S04]  /*19a0*/  FADD.FTZ R0, -R0, -RZ ;  /* 0x800000ff00007221 */ /* 0x000fc80000010100 */
[----:B------:R-:W-:-:S07]  /*19b0*/  FFMA R37, R37, R0, R37 ;  /* 0x0000000025257223 */ /* 0x000fce0000000025 */
.L_x_3072:
[----:B------:R-:W-:Y:S05]  /*19c0*/  BSYNC.RECONVERGENT B1 ;  /* 0x0000000000017941 */ /* 0x000fea0003800200 */
.L_x_3070:
        /* <DEDUP_REMOVED lines=25> */
[----:B-----5:R-:W-:Y:S05]  /*1b60*/  CALL.REL.NOINC `($__internal_37_$__cuda_sm20_rcp_rn_f32_slowpath) ;  /* 0x0000003c004c7944 */ /* 0x020fea0003c00000 */
[----:B------:R-:W-:Y:S05]  /*1b70*/  BRA `(.L_x_3075) ;  /* 0x0000000000107947 */ /* 0x000fea0003800000 */
.L_x_3074:
[----:B------:R-:W0:Y:S02]  /*1b80*/  MUFU.RCP R37, R24 ;  /* 0x0000001800257308 */ /* 0x000e240000001000 */
[----:B0-----:R-:W-:-:S04]  /*1b90*/  FFMA R0, R24, R37, -1 ;  /* 0xbf80000018007423 */ /* 0x001fc80000000025 */
[----:B------:R-:W-:-:S04]  /*1ba0*/  FADD.FTZ R0, -R0, -RZ ;  /* 0x800000ff00007221 */ /* 0x000fc80000010100 */
[----:B------:R-:W-:-:S07]  /*1bb0*/  FFMA R37, R37, R0, R37 ;  /* 0x0000000025257223 */ /* 0x000fce0000000025 */
.L_x_3075:
[----:B------:R-:W-:Y:S05]  /*1bc0*/  BSYNC.RECONVERGENT B1 ;  /* 0x0000000000017941 */ /* 0x000fea0003800200 */
.L_x_3073:
[----:B-----5:R-:W-:Y:S02]  /*1bd0*/  HADD2.F32 R34, -RZ, R29.H0_H0 ;  /* 0x2000001dff227230 */ /* 0x020fe40000004100 */
[----:B------:R-:W-:Y:S02]  /*1be0*/  HFMA2 R23, -RZ, RZ, 3.7421875, 0 ;  /* 0x437c0000ff177431 */ /* 0x000fe400000001ff */
[----:B------:R-:W-:Y:S01]  /*1bf0*/  IMAD.MOV.U32 R0, RZ, RZ, 0x3bbb989d ;  /* 0x3bbb989dff007424 */ /* 0x000fe200078e00ff */
[----:B------:R-:W-:Y:S01]  /*1c00*/  ISETP.GE.U32.OR P0, PT, R22, UR5, P0 ;  /* 0x0000000516007c0c */ /* 0x000fe20008706470 */
[----:B------:R-:W-:Y:S01]  /*1c10*/  FMUL R35, R9, R37 ;  /* 0x0000002509237220 */ /* 0x000fe20000400000 */
[----:B------:R-:W-:Y:S01]  /*1c20*/  FMUL R17, R34, 1.7020000219345092773 ;  /* 0x3fd9db2322117820 */ /* 0x000fe20000400000 */
[----:B------:R-:W0:Y:S01]  /*1c30*/  LDCU UR13, c[0x0][0x3b8] ;  /* 0x00007700ff0d77ac */ /* 0x000e220008000800 */
[----:B------:R-:W-:Y:S01]  /*1c40*/  BSSY.RECONVERGENT B0, `(.L_x_3076) ;  /* 0x000003d000007945 */ /* 0x000fe20003800200 */
[----:B------:R-:W-:Y:S01]  /*1c50*/  FMUL R35, R8, R35 ;  /* 0x0000002308237220 */ /* 0x000fe20000400000 */
[----:B------:R-:W-:Y:S01]  /*1c60*/  FFMA.SAT R0, R17, -R0, 0.5 ;  /* 0x3f00000011007423 */ /* 0x000fe20000002800 */
[----:B------:R-:W-:-:S03]  /*1c70*/  FMNMX3 R32, |R4|, R5, |R3|, !PT ;  /* 0x0000000504207276 */ /* 0x000fc60007800603 */
[----:B------:R-:W-:-:S03]  /*1c80*/  FFMA.RM R22, R0, R23, 12582913 ;  /* 0x4b40000100167423 */ /* 0x000fc60000004017 */
[C---:B------:R-:W-:Y:S02]  /*1c90*/  @!P0 VIADD R23, R13.reuse, 0xffffffff ;  /* 0xffffffff0d178836 */ /* 0x040fe40000000000 */
[----:B------:R-:W-:Y:S01]  /*1ca0*/  FADD R0, R22, -12583039 ;  /* 0xcb40007f16007421 */ /* 0x000fe20000000000 */
[----:B------:R-:W-:-:S03]  /*1cb0*/  @!P0 VIADD R25, R13, 0xffffffff ;  /* 0xffffffff0d198836 */ /* 0x000fc60000000000 */
[----:B------:R-:W-:Y:S01]  /*1cc0*/  FFMA R0, R17, -1.4426950216293334961, -R0 ;  /* 0xbfb8aa3b11007823 */ /* 0x000fe20000000800 */
[----:B------:R-:W-:Y:S01]  /*1cd0*/  @!P0 LOP3.LUT R24, R23, 0x1f, RZ, 0xc0, !PT ;  /* 0x0000001f17188812 */ /* 0x000fe200078ec0ff */
[----:B------:R-:W-:Y:S01]  /*1ce0*/  IMAD.SHL.U32 R23, R22, 0x800000, RZ ;  /* 0x0080000016177824 */ /* 0x000fe200078e00ff */
[----:B------:R-:W-:Y:S01]  /*1cf0*/  @!P0 LOP3.LUT R30, R25, 0x1f, RZ, 0xc0, !PT ;  /* 0x0000001f191e8812 */ /* 0x000fe200078ec0ff */
[----:B------:R-:W-:Y:S01]  /*1d00*/  FFMA R0, R17, -1.925963033500011079e-08, R0 ;  /* 0xb2a5706011007823 */ /* 0x000fe20000000000 */
[C---:B------:R-:W-:Y:S01]  /*1d10*/  @!P0 IADD3 R9, P1, PT, R7.reuse, R24, RZ ;  /* 0x0000001807098210 */ /* 0x040fe20007f3e0ff */
[----:B------:R-:W-:Y:S01]  /*1d20*/  FMUL R22, R4, UR25 ;  /* 0x0000001904167c20 */ /* 0x000fe20008400000 */
[C---:B------:R-:W-:Y:S01]  /*1d30*/  @!P0 IADD3 R30, P2, PT, R7.reuse, R30, RZ ;  /* 0x0000001e071e8210 */ /* 0x040fe20007f5e0ff */
[----:B------:R-:W-:Y:S01]  /*1d40*/  FMUL R24, R2, UR25 ;  /* 0x0000001902187c20 */ /* 0x000fe20008400000 */
[----:B0-----:R-:W-:Y:S01]  /*1d50*/  IADD3 R7, P3, PT, R7, UR13, RZ ;  /* 0x0000000d07077c10 */ /* 0x001fe2000ff7e0ff */
[----:B------:R-:W0:Y:S01]  /*1d60*/  MUFU.EX2 R0, R0 ;  /* 0x0000000000007308 */ /* 0x000e220000000800 */
[----:B------:R-:W-:Y:S01]  /*1d70*/  @!P0 IMAD.X R8, RZ, RZ, R6, P1 ;  /* 0x000000ffff088224 */ /* 0x000fe200008e0606 */
[----:B------:R-:W-:-:S02]  /*1d80*/  @!P0 LEA R38, P1, R9, UR8, 0x3 ;  /* 0x0000000809268c11 */ /* 0x000fc4000f8218ff */
[----:B------:R-:W-:Y:S02]  /*1d90*/  @!P0 IADD3.X R25, PT, PT, RZ, R6, RZ, P2, !PT ;  /* 0x00000006ff198210 */ /* 0x000fe400017fe4ff */
[----:B------:R-:W-:Y:S01]  /*1da0*/  @!P0 LEA.HI.X R39, R9, UR9, R8, 0x3, P1 ;  /* 0x0000000909278c11 */ /* 0x000fe200088f1c08 */
[----:B------:R-:W-:Y:S01]  /*1db0*/  VIADD R8, R13, 0x1d ;  /* 0x0000001d0d087836 */ /* 0x000fe20000000000 */
[----:B------:R-:W-:Y:S01]  /*1dc0*/  @!P0 LEA R36, P2, R30, UR14, 0x3 ;  /* 0x0000000e1e248c11 */ /* 0x000fe2000f8418ff */
[----:B------:R-:W-:Y:S01]  /*1dd0*/  VIADD R9, R14, 0x3 ;  /* 0x000000030e097836 */ /* 0x000fe20000000000 */
[----:B------:R-:W-:Y:S02]  /*1de0*/  IADD3.X R6, PT, PT, R6, UR30, RZ, P3, !PT ;  /* 0x0000001e06067c10 */ /* 0x000fe40009ffe4ff */
[----:B------:R-:W-:Y:S02]  /*1df0*/  LOP3.LUT R8, R8, 0x1f, RZ, 0xc0, !PT ;  /* 0x0000001f08087812 */ /* 0x000fe400078ec0ff */
[----:B------:R-:W-:-:S02]  /*1e00*/  ISETP.GE.U32.AND P1, PT, R9, UR5, PT ;  /* 0x0000000509007c0c */ /* 0x000fc4000bf26070 */
[----:B------:R-:W-:Y:S01]  /*1e10*/  @!P0 LEA.HI.X R37, R30, UR12, R25, 0x3, P2 ;  /* 0x0000000c1e258c11 */ /* 0x000fe200090f1c19 */
[----:B0-----:R-:W-:Y:S01]  /*1e20*/  FFMA R0, R23, R0, 1 ;  /* 0x3f80000017007423 */ /* 0x001fe20000000000 */
[----:B------:R-:W-:Y:S01]  /*1e30*/  ISETP.LT.U32.AND P1, PT, R8, UR7, !P1 ;  /* 0x0000000708007c0c */ /* 0x000fe2000cf21070 */
[----:B------:R-:W-:Y:S01]  /*1e40*/  FMUL R23, R3, UR25 ;  /* 0x0000001903177c20 */ /* 0x000fe20008400000 */
[----:B------:R-:W-:Y:S01]  /*1e50*/  FMUL R25, R35, UR25 ;  /* 0x0000001923197c20 */ /* 0x000fe20008400000 */
[----:B------:R-:W-:-:S03]  /*1e60*/  VIADD R27, R0, 0x1800000 ;  /* 0x01800000001b7836 */ /* 0x000fc60000000000 */
[----:B------:R0:W-:Y:S02]  /*1e70*/  @!P0 STG.E.64 desc[UR26][R38.64], R22 ;  /* 0x0000001626008986 */ /* 0x0001e4000c101b1a */
[----:B------:R-:W-:Y:S02]  /*1e80*/  LOP3.LUT R27, R27, 0x7f800000, RZ, 0xc0, !PT ;  /* 0x7f8000001b1b7812 */ /* 0x000fe400078ec0ff */
[----:B------:R0:W-:Y:S02]  /*1e90*/  @!P0 STG.E.64 desc[UR26][R36.64], R24 ;  /* 0x0000001824008986 */ /* 0x0001e4000c101b1a */
[----:B------:R-:W-:Y:S02]  /*1ea0*/  ISETP.GT.U32.AND P0, PT, R27, 0x1ffffff, PT ;  /* 0x01ffffff1b00780c */ /* 0x000fe40003f04070 */
[----:B------:R-:W-:Y:S02]  /*1eb0*/  @!P1 CS2R R4, SRZ ;  /* 0x0000000000049805 */ /* 0x000fe4000001ff00 */
[----:B------:R-:W-:Y:S01]  /*1ec0*/  IADD3 R27, P2, PT, R26, R7, RZ ;  /* 0x000000071a1b7210 */ /* 0x000fe20007f5e0ff */
[----:B------:R-:W-:Y:S01]  /*1ed0*/  @!P1 IMAD.MOV.U32 R3, RZ, RZ, RZ ;  /* 0x000000ffff039224 */ /* 0x000fe200078e00ff */
[----:B------:R-:W-:Y:S11]  /*1ee0*/  @!P1 BRA `(.L_x_3077) ;  /* 0x0000000000489947 */ /* 0x000ff60003800000 */
[----:B------:R-:W1:Y:S01]  /*1ef0*/  LDCU UR4, c[0x0][0x3bc] ;  /* 0x00007780ff0477ac */ /* 0x000e620008000800 */
[----:B------:R-:W-:Y:S01]  /*1f00*/  IADD3 R3, P1, P3, R8, UR13, R7 ;  /* 0x0000000d08037c10 */ /* 0x000fe2000fb3e007 */
[----:B------:R-:W-:-:S03]  /*1f10*/  ULOP3.LUT UR6, UR13, 0xfffffffe, URZ, 0xc0, !UPT ;  /* 0xfffffffe0d067892 */ /* 0x000fc6000f8ec0ff */
[----:B------:R-:W-:Y:S02]  /*1f20*/  IADD3.X R4, PT, PT, RZ, UR30, R6, P1, P3 ;  /* 0x0000001eff047c10 */ /* 0x000fe40008fe6406 */
[C---:B------:R-:W-:Y:S02]  /*1f30*/  SHF.L.U32 R30, R3.reuse, 0x2, RZ ;  /* 0x00000002031e7819 */ /* 0x040fe400000006ff */
[----:B------:R-:W-:Y:S02]  /*1f40*/  SHF.L.U64.HI R3, R3, 0x2, R4 ;  /* 0x0000000203037819 */ /* 0x000fe40000010204 */
[----:B------:R-:W-:Y:S01]  /*1f50*/  IADD3 R31, P1, P3, R8, UR6, R31 ;  /* 0x00000006081f7c10 */ /* 0x000fe2000fb3e01f */
[----:B-1----:R-:W-:-:S06]  /*1f60*/  ULOP3.LUT UR4, UR4, 0x3fffffff, URZ, 0xc0, !UPT ;  /* 0x3fffffff04047892 */ /* 0x002fcc000f8ec0ff */
[----:B------:R-:W-:Y:S02]  /*1f70*/  IADD3.X R28, PT, PT, RZ, UR4, R28, P1, P3 ;  /* 0x00000004ff1c7c10 */ /* 0x000fe40008fe641c */
[C---:B0-----:R-:W-:Y:S02]  /*1f80*/  LEA R38, P1, R31.reuse, UR23, 0x2 ;  /* 0x000000171f267c11 */ /* 0x041fe4000f8210ff */
        /* <DEDUP_REMOVED lines=8> */
.L_x_3077:
[----:B------:R-:W-:Y:S05]  /*2010*/  BSYNC.RECONVERGENT B0 ;  /* 0x0000000000007941 */ /* 0x000fea0003800200 */
.L_x_3076:
[----:B------:R-:W-:Y:S01]  /*2020*/  BSSY.RECONVERGENT B1, `(.L_x_3078) ;  /* 0x000000b000017945 */ /* 0x000fe20003800200 */
[----:B------:R-:W-:Y:S01]  /*2030*/  FMNMX3 R2, |R2|, R32, |R35|, !PT ;  /* 0x0000002002027276 */ /* 0x000fe20007800623 */
[----:B------:R-:W-:Y:S02]  /*2040*/  IMAD.X R28, RZ, RZ, R6, P2 ;  /* 0x000000ffff1c7224 */ /* 0x000fe400010e0606 */
[----:B------:R-:W-:Y:S05]  /*2050*/  @P0 BRA `(.L_x_3079) ;  /* 0x00000000000c0947 */ /* 0x000fea0003800000 */
[----:B-1----:R-:W-:-:S07]  /*2060*/  MOV R30, 0x2080 ;  /* 0x00002080001e7802 */ /* 0x002fce0000000f00 */
[----:B0----5:R-:W-:Y:S05]  /*2070*/  CALL.REL.NOINC `($__internal_37_$__cuda_sm20_rcp_rn_f32_slowpath) ;  /* 0x0000003800087944 */ /* 0x021fea0003c00000 */
[----:B------:R-:W-:Y:S05]  /*2080*/  BRA `(.L_x_3080) ;  /* 0x0000000000107947 */ /* 0x000fea0003800000 */
.L_x_3079:
[----:B01----:R-:W0:Y:S02]  /*2090*/  MUFU.RCP R37, R0 ;  /* 0x0000000000257308 */ /* 0x003e240000001000 */
[----:B0-----:R-:W-:-:S04]  /*20a0*/  FFMA R30, R0, R37, -1 ;  /* 0xbf800000001e7423 */ /* 0x001fc80000000025 */
[----:B------:R-:W-:-:S04]  /*20b0*/  FADD.FTZ R30, -R30, -RZ ;  /* 0x800000ff1e1e7221 */ /* 0x000fc80000010100 */
[----:B------:R-:W-:-:S07]  /*20c0*/  FFMA R37, R37, R30, R37 ;  /* 0x0000001e25257223 */ /* 0x000fce0000000025 */
.L_x_3080:
[----:B------:R-:W-:Y:S05]  /*20d0*/  BSYNC.RECONVERGENT B1 ;  /* 0x0000000000017941 */ /* 0x000fea0003800200 */
.L_x_3078:
[----:B------:R-:W-:Y:S02]  /*20e0*/  IMAD.MOV.U32 R31, RZ, RZ, 0x3bbb989d ;  /* 0x3bbb989dff1f7424 */ /* 0x000fe400078e00ff */
        /* <DEDUP_REMOVED lines=24> */
[----:B-----5:R-:W-:Y:S05]  /*2270*/  CALL.REL.NOINC `($__internal_37_$__cuda_sm20_rcp_rn_f32_slowpath) ;  /* 0x0000003400887944 */ /* 0x020fea0003c00000 */
[----:B------:R-:W-:Y:S05]  /*2280*/  BRA `(.L_x_3083) ;  /* 0x0000000000107947 */ /* 0x000fea0003800000 */
.L_x_3082:
[----:B------:R-:W0:Y:S02]  /*2290*/  MUFU.RCP R37, R36 ;  /* 0x0000002400257308 */ /* 0x000e240000001000 */
[----:B0-----:R-:W-:-:S04]  /*22a0*/  FFMA R0, R36, R37, -1 ;  /* 0xbf80000024007423 */ /* 0x001fc80000000025 */
[----:B------:R-:W-:-:S04]  /*22b0*/  FADD.FTZ R0, -R0, -RZ ;  /* 0x800000ff00007221 */ /* 0x000fc80000010100 */
[----:B------:R-:W-:-:S07]  /*22c0*/  FFMA R37, R37, R0, R37 ;  /* 0x0000000025257223 */ /* 0x000fce0000000025 */
.L_x_3083:
[----:B------:R-:W-:Y:S05]  /*22d0*/  BSYNC.RECONVERGENT B1 ;  /* 0x0000000000017941 */ /* 0x000fea0003800200 */
.L_x_3081:
        /* <DEDUP_REMOVED lines=21> */
[----:B-----5:R-:W-:Y:S05]  /*2430*/  CALL.REL.NOINC `($__internal_37_$__cuda_sm20_rcp_rn_f32_slowpath) ;  /* 0x0000003400187944 */ /* 0x020fea0003c00000 */
[----:B------:R-:W-:Y:S05]  /*2440*/  BRA `(.L_x_3086) ;  /* 0x0000000000107947 */ /* 0x000fea0003800000 */
.L_x_3085:
[----:B------:R-:W0:Y:S02]  /*2450*/  MUFU.RCP R37, R30 ;  /* 0x0000001e00257308 */ /* 0x000e240000001000 */
[----:B0-----:R-:W-:-:S04]  /*2460*/  FFMA R0, R30, R37, -1 ;  /* 0xbf8000001e007423 */ /* 0x001fc80000000025 */
[----:B------:R-:W-:-:S04]  /*2470*/  FADD.FTZ R0, -R0, -RZ ;  /* 0x800000ff00007221 */ /* 0x000fc80000010100 */
[----:B------:R-:W-:-:S07]  /*2480*/  FFMA R37, R37, R0, R37 ;  /* 0x0000000025257223 */ /* 0x000fce0000000025 */
.L_x_3086:
[----:B------:R-:W-:Y:S05]  /*2490*/  BSYNC.RECONVERGENT B1 ;  /* 0x0000000000017941 */ /* 0x000fea0003800200 */
.L_x_3084:
[----:B------:R-:W-:Y:S02]  /*24a0*/  IMAD.MOV.U32 R35, RZ, RZ, 0x3bbb989d ;  /* 0x3bbb989dff237424 */ /* 0x000fe400078e00ff */
[----:B------:R-:W-:Y:S01]  /*24b0*/  FMUL R0, R29, -1.7020000219345092773 ;  /* 0xbfd9db231d007820 */ /* 0x000fe20000400000 */
[----:B------:R-:W-:Y:S01]  /*24c0*/  IMAD.MOV.U32 R39, RZ, RZ, 0x437c0000 ;  /* 0x437c0000ff277424 */ /* 0x000fe200078e00ff */
[----:B------:R-:W-:Y:S01]  /*24d0*/  BSSY.RECONVERGENT B1, `(.L_x_3087) ;  /* 0x000001c000017945 */ /* 0x000fe20003800200 */
[----:B------:R-:W-:Y:S02]  /*24e0*/  HADD2.F32 R42, -RZ, R42.H1_H1 ;  /* 0x3000002aff2a7230 */ /* 0x000fe40000004100 */
[----:B------:R-:W-:Y:S01]  /*24f0*/  FFMA.SAT R30, R0, R35, 0.5 ;  /* 0x3f000000001e7423 */ /* 0x000fe20000002023 */
[----:B------:R-:W-:-:S03]  /*2500*/  HADD2.F32 R33, -RZ, R33.H1_H1 ;  /* 0x30000021ff217230 */ /* 0x000fc60000004100 */
        /* <DEDUP_REMOVED lines=20> */
.L_x_3088:
[----:B------:R-:W0:Y:S02]  /*2650*/  MUFU.RCP R37, R34 ;  /* 0x0000002200257308 */ /* 0x000e240000001000 */
[----:B0-----:R-:W-:-:S04]  /*2660*/  FFMA R0, R34, R37, -1 ;  /* 0xbf80000022007423 */ /* 0x001fc80000000025 */
[----:B------:R-:W-:-:S04]  /*2670*/  FADD.FTZ R0, -R0, -RZ ;  /* 0x800000ff00007221 */ /* 0x000fc80000010100 */
[----:B------:R-:W-:-:S07]  /*2680*/  FFMA R37, R37, R0, R37 ;  /* 0x0000000025257223 */ /* 0x000fce0000000025 */
.L_x_3089:
[----:B------:R-:W-:Y:S05]  /*2690*/  BSYNC.RECONVERGENT B1 ;  /* 0x0000000000017941 */ /* 0x000fea0003800200 */
.L_x_3087:
[----:B-----5:R-:W-:Y:S01]  /*26a0*/  HADD2.F32 R33, -RZ, R4.H0_H0 ;  /* 0x20000004ff217230 */ /* 0x020fe20000004100 */
[----:B------:R-:W-:Y:S01]  /*26b0*/  ISETP.GE.U32.AND P0, PT, R10, UR5, PT ;  /* 0x000000050a007c0c */ /* 0x000fe2000bf06070 */
[----:B------:R-:W-:Y:S02]  /*26c0*/  IMAD.MOV.U32 R35, RZ, RZ, 0x3bbb989d ;  /* 0x3bbb989dff237424 */ /* 0x000fe400078e00ff */
[----:B------:R-:W-:Y:S01]  /*26d0*/  FMUL R37, R29, R37 ;  /* 0x000000251d257220 */ /* 0x000fe20000400000 */
[----:B------:R-:W-:Y:S02]  /*26e0*/  IMAD.MOV.U32 R39, RZ, RZ, 0x437c0000 ;  /* 0x437c0000ff277424 */ /* 0x000fe400078e00ff */
[----:B------:R-:W-:Y:S01]  /*26f0*/  FMUL R34, R33, 1.7020000219345092773 ;  /* 0x3fd9db2321227820 */ /* 0x000fe20000400000 */
[----:B------:R-:W-:Y:S01]  /*2700*/  ISETP.GE.U32.OR P0, PT, R26, UR7, P0 ;  /* 0x000000071a007c0c */ /* 0x000fe20008706470 */
[----:B------:R-:W-:Y:S01]  /*2710*/  FMUL R42, R42, R37 ;  /* 0x000000252a2a7220 */ /* 0x000fe20000400000 */
[----:B------:R-:W0:Y:S01]  /*2720*/  LDCU UR4, c[0x0][0x3b8] ;  /* 0x00007700ff0477ac */ /* 0x000e220008000800 */
[----:B------:R-:W-:Y:S01]  /*2730*/  FFMA.SAT R0, R34, -R35, 0.5 ;  /* 0x3f00000022007423 */ /* 0x000fe20000002823 */
[C---:B------:R-:W-:Y:S01]  /*2740*/  FMUL R26, R17.reuse, UR25 ;  /* 0x00000019111a7c20 */ /* 0x040fe20008400000 */
[----:B------:R-:W-:Y:S01]  /*2750*/  FMUL R29, R42, UR25 ;  /* 0x000000192a1d7c20 */ /* 0x000fe20008400000 */
[----:B------:R-:W-:Y:S01]  /*2760*/  FMNMX3 R2, |R17|, R2, |R32|, !PT ;  /* 0x0000000211027276 */ /* 0x000fe20007800620 */
[----:B------:R-:W-:Y:S01]  /*2770*/  FFMA.RM R0, R0, R39, 12582913 ;  /* 0x4b40000100007423 */ /* 0x000fe20000004027 */
[----:B------:R-:W-:Y:S03]  /*2780*/  BSSY.RECONVERGENT B1, `(.L_x_3090) ;  /* 0x000001e000017945 */ /* 0x000fe60003800200 */
[----:B------:R-:W-:-:S02]  /*2790*/  FADD R35, R0, -12583039 ;  /* 0xcb40007f00237421 */ /* 0x000fc40000000000 */
[C---:B------:R-:W-:Y:S02]  /*27a0*/  @!P0 LEA R38, P1, R27.reuse, UR8, 0x3 ;  /* 0x000000081b268c11 */ /* 0x040fe4000f8218ff */
[C---:B------:R-:W-:Y:S01]  /*27b0*/  FFMA R35, R34.reuse, -1.4426950216293334961, -R35 ;  /* 0xbfb8aa3b22237823 */ /* 0x040fe20000000823 */
[C---:B------:R-:W-:Y:S02]  /*27c0*/  @!P0 LEA R36, P2, R27.reuse, UR14, 0x3 ;  /* 0x0000000e1b248c11 */ /* 0x040fe4000f8418ff */
[C-C-:B------:R-:W-:Y:S01]  /*27d0*/  @!P0 LEA.HI.X R39, R27.reuse, UR9, R28.reuse, 0x3, P1 ;  /* 0x000000091b278c11 */ /* 0x140fe200088f1c1c */
[----:B------:R-:W-:Y:S01]  /*27e0*/  FFMA R30, R34, -1.925963033500011079e-08, R35 ;  /* 0xb2a57060221e7823 */ /* 0x000fe20000000023 */
[----:B------:R-:W-:Y:S01]  /*27f0*/  IMAD.SHL.U32 R35, R0, 0x800000, RZ ;  /* 0x0080000000237824 */ /* 0x000fe200078e00ff */
[----:B------:R-:W-:Y:S01]  /*2800*/  @!P0 LEA.HI.X R37, R27, UR12, R28, 0x3, P2 ;  /* 0x0000000c1b258c11 */ /* 0x000fe200090f1c1c */
[----:B------:R-:W-:Y:S01]  /*2810*/  FMUL R27, R32, UR25 ;  /* 0x00000019201b7c20 */ /* 0x000fe20008400000 */
[C---:B------:R-:W-:Y:S01]  /*2820*/  FMUL R28, R31.reuse, UR25 ;  /* 0x000000191f1c7c20 */ /* 0x040fe20008400000 */
[----:B0-----:R-:W-:Y:S01]  /*2830*/  IADD3 R7, P1, P2, R8, UR4, R7 ;  /* 0x0000000408077c10 */ /* 0x001fe2000fa3e007 */
[----:B------:R-:W0:Y:S01]  /*2840*/  MUFU.EX2 R30, R30 ;  /* 0x0000001e001e7308 */ /* 0x000e220000000800 */
[----:B------:R-:W-:Y:S01]  /*2850*/  FMNMX3 R31, |R31|, R2, |R42|, !PT ;  /* 0x000000021f1f7276 */ /* 0x000fe2000780062a */
[----:B------:R1:W-:Y:S01]  /*2860*/  @!P0 STG.E.64 desc[UR26][R38.64], R26 ;  /* 0x0000001a26008986 */ /* 0x0003e2000c101b1a */
[----:B------:R-:W-:-:S03]  /*2870*/  IADD3.X R6, PT, PT, RZ, UR30, R6, P1, P2 ;  /* 0x0000001eff067c10 */ /* 0x000fc60008fe4406 */
[----:B------:R1:W-:Y:S01]  /*2880*/  @!P0 STG.E.64 desc[UR26][R36.64], R28 ;  /* 0x0000001c24008986 */ /* 0x0003e2000c101b1a */
[----:B0-----:R-:W-:-:S05]  /*2890*/  FFMA R30, R35, R30, 1 ;  /* 0x3f800000231e7423 */ /* 0x001fca000000001e */
[----:B------:R-:W-:-:S04]  /*28a0*/  IADD3 R0, PT, PT, R30, 0x1800000, RZ ;  /* 0x018000001e007810 */ /* 0x000fc80007ffe0ff */
[----:B------:R-:W-:-:S04]  /*28b0*/  LOP3.LUT R0, R0, 0x7f800000, RZ, 0xc0, !PT ;  /* 0x7f80000000007812 */ /* 0x000fc800078ec0ff */
[----:B------:R-:W-:-:S13]  /*28c0*/  ISETP.GT.U32.AND P0, PT, R0, 0x1ffffff, PT ;  /* 0x01ffffff0000780c */ /* 0x000fda0003f04070 */
[----:B-1----:R-:W-:Y:S05]  /*28d0*/  @P0 BRA `(.L_x_3091) ;  /* 0x0000000000100947 */ /* 0x002fea0003800000 */
[----:B------:R-:W-:Y:S01]  /*28e0*/  IMAD.MOV.U32 R0, RZ, RZ, R30 ;  /* 0x000000ffff007224 */ /* 0x000fe200078e001e */
[----:B------:R-:W-:-:S07]  /*28f0*/  MOV R30, 0x2910 ;  /* 0x00002910001e7802 */ /* 0x000fce0000000f00 */
[----:B------:R-:W-:Y:S05]  /*2900*/  CALL.REL.NOINC `($__internal_37_$__cuda_sm20_rcp_rn_f32_slowpath) ;  /* 0x0000002c00e47944 */ /* 0x000fea0003c00000 */
[----:B------:R-:W-:Y:S05]  /*2910*/  BRA `(.L_x_3092) ;  /* 0x0000000000107947 */ /* 0x000fea0003800000 */
.L_x_3091:
[----:B------:R-:W0:Y:S02]  /*2920*/  MUFU.RCP R37, R30 ;  /* 0x0000001e00257308 */ /* 0x000e240000001000 */
[----:B0-----:R-:W-:-:S04]  /*2930*/  FFMA R0, R30, R37, -1 ;  /* 0xbf8000001e007423 */ /* 0x001fc80000000025 */
[----:B------:R-:W-:-:S04]  /*2940*/  FADD.FTZ R0, -R0, -RZ ;  /* 0x800000ff00007221 */ /* 0x000fc80000010100 */
[----:B------:R-:W-:-:S07]  /*2950*/  FFMA R37, R37, R0, R37 ;  /* 0x0000000025257223 */ /* 0x000fce0000000025 */
.L_x_3092:
[----:B------:R-:W-:Y:S05]  /*2960*/  BSYNC.RECONVERGENT B1 ;  /* 0x0000000000017941 */ /* 0x000fea0003800200 */
.L_x_3090:
        /* <DEDUP_REMOVED lines=14> */
[----:B0-----:R-:W-:-:S05]  /*2a50*/  FFMA R36, R2, R17, 1 ;  /* 0x3f80000002247423 */ /* 0x001fca0000000011 */
[----:B------:R-:W-:-:S04]  /*2a60*/  IADD3 R2, PT, PT, R36, 0x1800000, RZ ;  /* 0x0180000024027810 */ /* 0x000fc80007ffe0ff */
        /* <DEDUP_REMOVED lines=9> */
[----:B------:R-:W-:Y:S05]  /*2b00*/  CALL.REL.NOINC `($__internal_37_$__cuda_sm20_rcp_rn_f32_slowpath) ;  /* 0x0000002c00647944 */ /* 0x000fea0003c00000 */
[----:B------:R-:W-:Y:S05]  /*2b10*/  BRA `(.L_x_3095) ;  /* 0x0000000000107947 */ /* 0x000fea0003800000 */
.L_x_3094:
[----:B------:R-:W0:Y:S02]  /*2b20*/  MUFU.RCP R37, R36 ;  /* 0x0000002400257308 */ /* 0x000e240000001000 */
[----:B0-----:R-:W-:-:S04]  /*2b30*/  FFMA R0, R36, R37, -1 ;  /* 0xbf80000024007423 */ /* 0x001fc80000000025 */
[----:B------:R-:W-:-:S04]  /*2b40*/  FADD.FTZ R0, -R0, -RZ ;  /* 0x800000ff00007221 */ /* 0x000fc80000010100 */
[----:B------:R-:W-:-:S07]  /*2b50*/  FFMA R37, R37, R0, R37 ;  /* 0x0000000025257223 */ /* 0x000fce0000000025 */
.L_x_3095:
[----:B------:R-:W-:Y:S05]  /*2b60*/  BSYNC.RECONVERGENT B1 ;  /* 0x0000000000017941 */ /* 0x000fea0003800200 */
.L_x_3093:
        /* <DEDUP_REMOVED lines=21> */
[----:B------:R-:W-:Y:S05]  /*2cc0*/  CALL.REL.NOINC `($__internal_37_$__cuda_sm20_rcp_rn_f32_slowpath) ;  /* 0x0000002800f47944 */ /* 0x000fea0003c00000 */
[----:B------:R-:W-:Y:S05]  /*2cd0*/  BRA `(.L_x_3098) ;  /* 0x0000000000107947 */ /* 0x000fea0003800000 */
.L_x_3097:
[----:B------:R-:W0:Y:S02]  /*2ce0*/  MUFU.RCP R37, R30 ;  /* 0x0000001e00257308 */ /* 0x000e240000001000 */
[----:B0-----:R-:W-:-:S04]  /*2cf0*/  FFMA R0, R30, R37, -1 ;  /* 0xbf8000001e007423 */ /* 0x001fc80000000025 */
[----:B------:R-:W-:-:S04]  /*2d00*/  FADD.FTZ R0, -R0, -RZ ;  /* 0x800000ff00007221 */ /* 0x000fc80000010100 */
[----:B------:R-:W-:-:S07]  /*2d10*/  FFMA R37, R37, R0, R37 ;  /* 0x0000000025257223 */ /* 0x000fce0000000025 */
.L_x_3098:
[----:B------:R-:W-:Y:S05]  /*2d20*/  BSYNC.RECONVERGENT B1 ;  /* 0x0000000000017941 */ /* 0x000fea0003800200 */
.L_x_3096:
        /* <DEDUP_REMOVED lines=27> */
.L_x_3100:
[----:B------:R-:W0:Y:S02]  /*2ee0*/  MUFU.RCP R37, R34 ;  /* 0x0000002200257308 */ /* 0x000e240000001000 */
[----:B0-----:R-:W-:-:S04]  /*2ef0*/  FFMA R0, R34, R37, -1 ;  /* 0xbf80000022007423 */ /* 0x001fc80000000025 */
[----:B------:R-:W-:-:S04]  /*2f00*/  FADD.FTZ R0, -R0, -RZ ;  /* 0x800000ff00007221 */ /* 0x000fc80000010100 */
[----:B------:R-:W-:-:S07]  /*2f10*/  FFMA R37, R37, R0, R37 ;  /* 0x0000000025257223 */ /* 0x000fce0000000025 */
.L_x_3101:
[----:B------:R-:W-:Y:S05]  /*2f20*/  BSYNC.RECONVERGENT B1 ;  /* 0x0000000000017941 */ /* 0x000fea0003800200 */
.L_x_3099:
[----:B------:R-:W0:Y:S01]  /*2f30*/  S2R R5, SR_CgaCtaId ;  /* 0x0000000000057919 */ /* 0x000e220000008800 */
[----:B------:R-:W-:Y:S01]  /*2f40*/  ISETP.GE.U32.AND P0, PT, R9, UR5, PT ;  /* 0x0000000509007c0c */ /* 0x000fe2000bf06070 */
[C---:B------:R-:W-:Y:S01]  /*2f50*/  IMAD.IADD R10, R15.reuse, 0x1, -R10 ;  /* 0x000000010f0a7824 */ /* 0x040fe200078e0a0a */
[----:B------:R-:W-:Y:S01]  /*2f60*/  MOV R0, 0x400 ;  /* 0x0000040000007802 */ /* 0x000fe20000000f00 */
[----:B------:R-:W-:Y:S01]  /*2f70*/  IMAD.IADD R9, R15, 0x1, -R9 ;  /* 0x000000010f097824 */ /* 0x000fe200078e0a09 */
[----:B------:R-:W-:Y:S01]  /*2f80*/  ISETP.GE.U32.OR P0, PT, R8, UR7, P0 ;  /* 0x0000000708007c0c */ /* 0x000fe20008706470 */
[----:B------:R-:W-:Y:S01]  /*2f90*/  FMUL R8, R17, R37 ;  /* 0x0000002511087220 */ /* 0x000fe20000400000 */
[----:B------:R-:W-:Y:S01]  /*2fa0*/  LOP3.LUT R30, RZ, R14, RZ, 0x33, !PT ;  /* 0x0000000eff1e7212 */ /* 0x000fe200078e33ff */
[----:B------:R-:W-:Y:S02]  /*2fb0*/  VIADD R0, R0, 0x20 ;  /* 0x0000002000007836 */ /* 0x000fe40000000000 */
[----:B------:R-:W-:Y:S01]  /*2fc0*/  FMUL R34, R32, UR25 ;  /* 0x0000001920227c20 */ /* 0x000fe20008400000 */
[----:B------:R-:W-:Y:S01]  /*2fd0*/  FMUL R33, R3, R8 ;  /* 0x0000000803217220 */ /* 0x000fe20000400000 */
[----:B------:R-:W-:Y:S01]  /*2fe0*/  FMUL R35, R4, UR25 ;  /* 0x0000001904237c20 */ /* 0x000fe20008400000 */
[----:B------:R-:W-:Y:S01]  /*2ff0*/  IMAD.SHL.U32 R10, R10, 0x4, RZ ;  /* 0x000000040a0a7824 */ /* 0x000fe200078e00ff */
[----:B------:R-:W-:Y:S01]  /*3000*/  SHF.L.U32 R9, R9, 0x2, RZ ;  /* 0x0000000209097819 */ /* 0x000fe200000006ff */
[----:B------:R-:W-:Y:S01]  /*3010*/  BSSY.RECONVERGENT B0, `(.L_x_3102) ;  /* 0x000008b000007945 */ /* 0x000fe20003800200 */
[----:B------:R-:W-:-:S02]  /*3020*/  FMNMX3 R4, |R32|, R31, |R4|, !PT ;  /* 0x0000001f20047276 */ /* 0x000fc40007800604 */
[----:B------:R-:W-:Y:S02]  /*3030*/  LOP3.LUT R10, R10, 0x7c, RZ, 0xc0, !PT ;  /* 0x0000007c0a0a7812 */ /* 0x000fe400078ec0ff */
[C---:B------:R-:W-:Y:S02]  /*3040*/  @!P0 LEA R38, P1, R7.reuse, UR8, 0x3 ;  /* 0x0000000807268c11 */ /* 0x040fe4000f8218ff */
[C---:B------:R-:W-:Y:S02]  /*3050*/  @!P0 LEA R36, P2, R7.reuse, UR14, 0x3 ;  /* 0x0000000e07248c11 */ /* 0x040fe4000f8418ff */
[C-C-:B------:R-:W-:Y:S01]  /*3060*/  @!P0 LEA.HI.X R39, R7.reuse, UR9, R6.reuse, 0x3, P1 ;  /* 0x0000000907278c11 */ /* 0x140fe200088f1c06 */
[----:B------:R-:W1:Y:S01]  /*3070*/  LDCU.64 UR8, c[0x0][0x3c0] ;  /* 0x00007800ff0877ac */ /* 0x000e620008000a00 */
[----:B------:R-:W-:Y:S01]  /*3080*/  @!P0 LEA.HI.X R37, R7, UR12, R6, 0x3, P2 ;  /* 0x0000000c07258c11 */ /* 0x000fe200090f1c06 */
[C---:B------:R-:W-:Y:S01]  /*3090*/  FMUL R6, R2.reuse, UR25 ;  /* 0x0000001902067c20 */ /* 0x040fe20008400000 */
[----:B------:R-:W-:Y:S01]  /*30a0*/  FMUL R7, R33, UR25 ;  /* 0x0000001921077c20 */ /* 0x000fe20008400000 */
[----:B------:R-:W-:Y:S01]  /*30b0*/  @!P0 STG.E.64 desc[UR26][R38.64], R34 ;  /* 0x0000002226008986 */ /* 0x000fe2000c101b1a */
[----:B------:R-:W-:-:S02]  /*30c0*/  FMNMX3 R4, |R2|, R4, |R33|, !PT ;  /* 0x0000000402047276 */ /* 0x000fc40007800621 */
[----:B0-----:R-:W-:Y:S01]  /*30d0*/  LEA R0, R5, R0, 0x18 ;  /* 0x0000000005007211 */ /* 0x001fe200078ec0ff */
[----:B------:R-:W-:Y:S01]  /*30e0*/  @!P0 STG.E.64 desc[UR26][R36.64], R6 ;  /* 0x0000000624008986 */ /* 0x000fe2000c101b1a */
[----:B------:R-:W-:Y:S02]  /*30f0*/  IADD3 R5, PT, PT, R30, R15, RZ ;  /* 0x0000000f1e057210 */ /* 0x000fe40007ffe0ff */
[----:B------:R-:W-:Y:S01]  /*3100*/  ISETP.LT.U32.AND P0, PT, R14, UR7, PT ;  /* 0x000000070e007c0c */ /* 0x000fe2000bf01070 */
[----:B------:R-:W-:Y:S02]  /*3110*/  IMAD.IADD R3, R11, 0x1, R0 ;  /* 0x000000010b037824 */ /* 0x000fe400078e0200 */
[----:B------:R-:W-:Y:S02]  /*3120*/  IMAD.SHL.U32 R5, R5, 0x4, RZ ;  /* 0x0000000405057824 */ /* 0x000fe400078e00ff */
[----:B------:R-:W-:Y:S01]  /*3130*/  IMAD R12, R12, 0x4, R3 ;  /* 0x000000040c0c7824 */ /* 0x000fe200078e0203 */
[----:B-1----:R-:W-:Y:S01]  /*3140*/  USHF.L.U64.HI UR16, UR8, 0x1, UR9 ;  /* 0x0000000108107899 */ /* 0x002fe20008010209 */
[----:B------:R-:W-:Y:S01]  /*3150*/  IMAD.IADD R10, R3, 0x1, R10 ;  /* 0x00000001030a7824 */ /* 0x000fe200078e020a */
[----:B------:R-:W-:Y:S01]  /*3160*/  LOP3.LUT R8, R5, 0x7c, RZ, 0xc0, !PT ;  /* 0x0000007c05087812 */ /* 0x000fe200078ec0ff */
[----:B------:R-:W-:Y:S01]  /*3170*/  USHF.L.U32 UR6, UR8, 0x1, URZ ;  /* 0x0000000108067899 */ /* 0x000fe200080006ff */
[----:B------:R0:W-:Y:S03]  /*3180*/  STS [R12], R18 ;  /* 0x000000120c007388 */ /* 0x0001e60000000800 */
[----:B------:R-:W-:-:S05]  /*3190*/  IMAD.IADD R5, R3, 0x1, R8 ;  /* 0x0000000103057824 */ /* 0x000fca00078e0208 */
[----:B------:R1:W-:Y:S01]  /*31a0*/  STS [R5], R22 ;  /* 0x0000001605007388 */ /* 0x0003e20000000800 */
[----:B0-----:R-:W-:Y:S01]  /*31b0*/  LOP3.LUT R18, R9, 0x7c, RZ, 0xc0, !PT ;  /* 0x0000007c09127812 */ /* 0x001fe200078ec0ff */
[C---:B------:R-:W-:Y:S02]  /*31c0*/  IMAD.WIDE.U32 R8, R14.reuse, UR8, RZ ;  /* 0x000000080e087c25 */ /* 0x040fe4000f8e00ff */
[----:B------:R0:W-:Y:S02]  /*31d0*/  STS [R10], R26 ;  /* 0x0000001a0a007388 */ /* 0x0001e40000000800 */
[----:B------:R-:W-:Y:S02]  /*31e0*/  IMAD.IADD R17, R3, 0x1, R18 ;  /* 0x0000000103117824 */ /* 0x000fe400078e0212 */
[C---:B------:R-:W-:Y:S01]  /*31f0*/  IMAD R9, R14.reuse, UR9, R9 ;  /* 0x000000090e097c24 */ /* 0x040fe2000f8e0209 */
[----:B-1----:R-:W-:Y:S01]  /*3200*/  IADD3 R22, PT, PT, -R14, UR7, RZ ;  /* 0x000000070e167c10 */ /* 0x002fe2000fffe1ff */
[C---:B------:R-:W-:Y:S01]  /*3210*/  IMAD.SHL.U32 R2, R8.reuse, 0x2, RZ ;  /* 0x0000000208027824 */ /* 0x040fe200078e00ff */
[----:B------:R1:W-:Y:S02]  /*3220*/  STS [R17], R34 ;  /* 0x0000002211007388 */ /* 0x0003e40000000800 */
[----:B------:R-:W-:-:S02]  /*3230*/  SHF.L.U64.HI R18, R8, 0x1, R9 ;  /* 0x0000000108127819 */ /* 0x000fc40000010209 */
[----:B0-----:R-:W-:Y:S01]  /*3240*/  IADD3 R26, PT, PT, R30, UR7, RZ ;  /* 0x000000071e1a7c10 */ /* 0x001fe2000fffe0ff */
        /* <DEDUP_REMOVED lines=18> */
[----:B-1----:R-:W-:-:S07]  /*3370*/  IMAD.MOV R34, RZ, RZ, -R39 ;  /* 0x000000ffff227224 */ /* 0x002fce00078e0a27 */
.L_x_3106:
[C---:B--2---:R-:W-:Y:S01]  /*3380*/  LOP3.LUT R9, R36.reuse, 0x1f, RZ, 0xc0, !PT ;  /* 0x0000001f24097812 */ /* 0x044fe200078ec0ff */
        /* <DEDUP_REMOVED lines=19> */
[----:B---3--:R-:W-:Y:S02]  /*34c0*/  VIADD R0, R0, 0x10 ;  /* 0x0000001000007836 */ /* 0x008fe40000000000 */
        /* <DEDUP_REMOVED lines=15> */
[----:B------:R-:W-:Y:S02]  /*35c0*/  @!P1 IADD3 R31, P4, PT, R36, R38, RZ ;  /* 0x00000026241f9210 */ /* 0x000fe40007f9e0ff */
[----:B------:R-:W-:Y:S02]  /*35d0*/  @!P2 LEA.HI.X R9, R30, UR11, R9, 0x2, P3 ;  /* 0x0000000b1e09ac11 */ /* 0x000fe400098f1409 */
[C---:B------:R-:W-:Y:S01]  /*35e0*/  @!P1 LEA R30, P3, R31.reuse, UR10, 0x2 ;  /* 0x0000000a1f1e9c11 */ /* 0x040fe2000f8610ff */
[----:B------:R-:W-:Y:S01]  /*35f0*/  @!P1 IMAD.X R42, RZ, RZ, R40, P4 ;  /* 0x000000ffff2a9224 */ /* 0x000fe200020e0628 */
[----:B------:R-:W-:Y:S01]  /*3600*/  IADD3 R36, PT, PT, R36, 0x1f, RZ ;  /* 0x0000001f24247810 */ /* 0x000fe20007ffe0ff */
[----:B--2---:R2:W-:Y:S01]  /*3610*/  @!P2 STG.E desc[UR26][R8.64], R41 ;  /* 0x000000290800a986 */ /* 0x0045e2000c10191a */
[----:B------:R-:W-:Y:S02]  /*3620*/  ISETP.NE.AND P2, PT, R34, RZ, PT ;  /* 0x000000ff2200720c */ /* 0x000fe40003f45270 */
[----:B------:R-:W-:-:S05]  /*3630*/  @!P1 LEA.HI.X R31, R31, UR11, R42, 0x2, P3 ;  /* 0x0000000b1f1f9c11 */ /* 0x000fca00098f142a */
[----:B----4-:R2:W-:Y:S01]  /*3640*/  @!P1 STG.E desc[UR26][R30.64], R43 ;  /* 0x0000002b1e009986 */ /* 0x0105e2000c10191a */
[----:B0-----:R-:W-:-:S04]  /*3650*/  IADD3 R32, P1, PT, R38, UR6, RZ ;  /* 0x0000000626207c10 */ /* 0x001fc8000ff3e0ff */
[----:B------:R-:W-:Y:S01]  /*3660*/  IADD3.X R33, PT, PT, R40, UR16, RZ, P1, !PT ;  /* 0x0000001028217c10 */ /* 0x000fe20008ffe4ff */
[----:B------:R-:W-:Y:S08]  /*3670*/  @P2 BRA `(.L_x_3106) ;  /* 0xfffffffc00402947 */ /* 0x000ff0000383ffff */
.L_x_3105:
[----:B------:R-:W-:Y:S05]  /*3680*/  BSYNC.RECONVERGENT B1 ;  /* 0x0000000000017941 */ /* 0x000fea0003800200 */
.L_x_3104:
[----:B------:R-:W-:Y:S05]  /*3690*/  @!P0 BRA `(.L_x_3103) ;  /* 0x0000000000888947 */ /* 0x000fea0003800000 */
[----:B--2---:R-:W-:Y:S01]  /*36a0*/  LOP3.LUT R9, R36, 0x1f, RZ, 0xc0, !PT ;  /* 0x0000001f24097812 */ /* 0x004fe200078ec0ff */
        /* <DEDUP_REMOVED lines=33> */
.L_x_3103:
[----:B------:R-:W-:Y:S05]  /*38c0*/  BSYNC.RECONVERGENT B0 ;  /* 0x0000000000007941 */ /* 0x000fea0003800200 */
.L_x_3102:
        /* <DEDUP_REMOVED lines=20> */
[----:B------:R-:W-:Y:S01]  /*3a10*/  IMAD.MOV.U32 R39, RZ, RZ, RZ ;  /* 0x000000ffff277224 */ /* 0x000fe200078e00ff */
[----:B---3--:R-:W-:Y:S01]  /*3a20*/  MOV R20, R13 ;  /* 0x0000000d00147202 */ /* 0x008fe20000000f00 */
[----:B------:R-:W-:Y:S01]  /*3a30*/  IMAD.MOV.U32 R24, RZ, RZ, R2 ;  /* 0x000000ffff187224 */ /* 0x000fe200078e0002 */
[----:B------:R-:W-:Y:S01]  /*3a40*/  LOP3.LUT R37, R37, 0x3, RZ, 0xc0, !PT ;  /* 0x0000000325257812 */ /* 0x000fe200078ec0ff */
[----:B------:R-:W-:-:S03]  /*3a50*/  IMAD.MOV.U32 R28, RZ, RZ, R18 ;  /* 0x000000ffff1c7224 */ /* 0x000fc600078e0012 */
[----:B------:R-:W-:-:S03]  /*3a60*/  ISETP.NE.AND P0, PT, R37, RZ, PT ;  /* 0x000000ff2500720c */ /* 0x000fc60003f05270 */
[----:B------:R-:W-:Y:S10]  /*3a70*/  @!P1 BRA `(.L_x_3110) ;  /* 0x0000000000ec9947 */ /* 0x000ff40003800000 */
[----:B0-2---:R-:W0:Y:S01]  /*3a80*/  S2R R9, SR_CgaCtaId ;  /* 0x0000000000097919 */ /* 0x005e220000008800 */
[----:B------:R-:W-:Y:S01]  /*3a90*/  MOV R0, 0x400 ;  /* 0x0000040000007802 */ /* 0x000fe20000000f00 */
[----:B------:R-:W-:Y:S01]  /*3aa0*/  IMAD R6, R16, 0x10, R11 ;  /* 0x0000001010067824 */ /* 0x000fe200078e020b */
[----:B------:R-:W-:Y:S01]  /*3ab0*/  IADD3 R39, PT, PT, R22, -R37, RZ ;  /* 0x8000002516277210 */ /* 0x000fe20007ffe0ff */
[----:B------:R-:W-:Y:S02]  /*3ac0*/  IMAD.MOV.U32 R20, RZ, RZ, R13 ;  /* 0x000000ffff147224 */ /* 0x000fe400078e000d */
[----:B------:R-:W-:Y:S02]  /*3ad0*/  VIADD R0, R0, 0x20 ;  /* 0x0000002000007836 */ /* 0x000fe40000000000 */
[----:B------:R-:W-:Y:S02]  /*3ae0*/  IMAD.MOV.U32 R24, RZ, RZ, R2 ;  /* 0x000000ffff187224 */ /* 0x000fe400078e0002 */
[----:B------:R-:W-:Y:S01]  /*3af0*/  IMAD.MOV.U32 R28, RZ, RZ, R18 ;  /* 0x000000ffff1c7224 */ /* 0x000fe200078e0012 */
[----:B0-----:R-:W-:Y:S01]  /*3b00*/  LEA R9, R9, R0, 0x18 ;  /* 0x0000000009097211 */ /* 0x001fe200078ec0ff */
[----:B------:R-:W-:-:S03]  /*3b10*/  IMAD.MOV R0, RZ, RZ, -R39 ;  /* 0x000000ffff007224 */ /* 0x000fc600078e0a27 */
[----:B------:R-:W-:-:S07]  /*3b20*/  IADD3 R6, PT, PT, R6, 0x8, R9 ;  /* 0x0000000806067810 */ /* 0x000fce0007ffe009 */
.L_x_3111:
[C---:B-1----:R-:W-:Y:S01]  /*3b30*/  LOP3.LUT R31, R20.reuse, 0x1f, RZ, 0xc0, !PT ;  /* 0x0000001f141f7812 */ /* 0x042fe200078ec0ff */
        /* <DEDUP_REMOVED lines=14> */
[----:B------:R-:W2:Y:S02]  /*3c20*/  @!P3 LDS R45, [R6+-0x4] ;  /* 0xfffffc00062db984 */ /* 0x000ea40000000800 */
[----:B------:R-:W-:Y:S01]  /*3c30*/  @!P4 IMAD.X R9, RZ, RZ, R28, P5 ;  /* 0x000000ffff09c224 */ /* 0x000fe200028e061c */
[----:B------:R-:W-:Y:S01]  /*3c40*/  @!P4 LEA R30, P5, R8, UR12, 0x2 ;  /* 0x0000000c081ecc11 */ /* 0x000fe2000f8a10ff */
[----:B------:R-:W3:Y:S01]  /*3c50*/  @!P2 LDS R43, [R6] ;  /* 0x00000000062ba984 */ /* 0x000ee20000000800 */
[----:B-1----:R-:W-:-:S02]  /*3c60*/  IADD3.X R34, PT, PT, R28, UR16, RZ, P6, !PT ;  /* 0x000000101c227c10 */ /* 0x002fc4000b7fe4ff */
[----:B------:R-:W-:Y:S01]  /*3c70*/  @!P4 LEA.HI.X R31, R8, UR4, R9, 0x2, P5 ;  /* 0x00000004081fcc11 */ /* 0x000fe2000a8f1409 */
[----:B------:R1:W4:Y:S01]  /*3c80*/  @!P1 LDS R41, [R6+0x4] ;  /* 0x0000040006299984 */ /* 0x0003220000000800 */
[----:B------:R-:W-:Y:S02]  /*3c90*/  @!P3 IADD3 R9, P5, PT, R36, R24, RZ ;  /* 0x000000182409b210 */ /* 0x000fe40007fbe0ff */
[----:B------:R-:W-:-:S03]  /*3ca0*/  IADD3 R36, P6, PT, R24, UR6, RZ ;  /* 0x0000000618247c10 */ /* 0x000fc6000ffde0ff */
[----:B------:R-:W-:Y:S01]  /*3cb0*/  @!P3 IMAD.X R28, RZ, RZ, R34, P5 ;  /* 0x000000ffff1cb224 */ /* 0x000fe200028e0622 */
[----:B------:R-:W-:Y:S01]  /*3cc0*/  IADD3.X R38, PT, PT, R34, UR16, RZ, P6, !PT ;  /* 0x0000001022267c10 */ /* 0x000fe2000b7fe4ff */
[----:B-1----:R-:W-:Y:S01]  /*3cd0*/  VIADD R6, R6, 0x10 ;  /* 0x0000001006067836 */ /* 0x002fe20000000000 */
[----:B------:R-:W-:Y:S01]  /*3ce0*/  IADD3 R24, P5, PT, R36, UR6, RZ ;  /* 0x0000000624187c10 */ /* 0x000fe2000ffbe0ff */
[----:B0-----:R0:W-:Y:S01]  /*3cf0*/  @!P4 STG.E desc[UR26][R30.64], R33 ;  /* 0x000000211e00c986 */ /* 0x0011e2000c10191a */
[----:B------:R-:W-:-:S04]  /*3d00*/  @!P3 LEA R8, P4, R9, UR12, 0x2 ;  /* 0x0000000c0908bc11 */ /* 0x000fc8000f8810ff */
[----:B------:R-:W-:Y:S02]  /*3d10*/  @!P3 LEA.HI.X R9, R9, UR4, R28, 0x2, P4 ;  /* 0x000000040909bc11 */ /* 0x000fe4000a0f141c */
[----:B------:R-:W-:Y:S02]  /*3d20*/  @!P2 IADD3 R36, P4, PT, R32, R36, RZ ;  /* 0x000000242024a210 */ /* 0x000fe40007f9e0ff */
[----:B------:R-:W-:Y:S01]  /*3d30*/  IADD3.X R28, PT, PT, R38, UR16, RZ, P5, !PT ;  /* 0x00000010261c7c10 */ /* 0x000fe2000affe4ff */
[----:B--2---:R1:W-:Y:S01]  /*3d40*/  @!P3 STG.E desc[UR26][R8.64], R45 ;  /* 0x0000002d0800b986 */ /* 0x0043e2000c10191a */
[----:B------:R-:W-:Y:S02]  /*3d50*/  @!P2 IADD3.X R38, PT, PT, RZ, R38, RZ, P4, !PT ;  /* 0x00000026ff26a210 */ /* 0x000fe400027fe4ff */
[----:B0-----:R-:W-:Y:S02]  /*3d60*/  @!P2 LEA R30, P4, R36, UR12, 0x2 ;  /* 0x0000000c241eac11 */ /* 0x001fe4000f8810ff */
[C---:B------:R-:W-:Y:S01]  /*3d70*/  @!P1 IADD3 R34, P5, PT, R20.reuse, R24, RZ ;  /* 0x0000001814229210 */ /* 0x040fe20007fbe0ff */
[----:B------:R-:W-:Y:S01]  /*3d80*/  VIADD R20, R20, 0x1f ;  /* 0x0000001f14147836 */ /* 0x000fe20000000000 */
[----:B------:R-:W-:-:S03]  /*3d90*/  @!P2 LEA.HI.X R31, R36, UR4, R38, 0x2, P4 ;  /* 0x00000004241fac11 */ /* 0x000fc6000a0f1426 */
[----:B------:R-:W-:Y:S01]  /*3da0*/  @!P1 IMAD.X R33, RZ, RZ, R28, P5 ;  /* 0x000000ffff219224 */ /* 0x000fe200028e061c */
[----:B------:R-:W-:Y:S01]  /*3db0*/  @!P1 LEA R32, P5, R34, UR12, 0x2 ;  /* 0x0000000c22209c11 */ /* 0x000fe2000f8a10ff */
[----:B---3--:R1:W-:Y:S01]  /*3dc0*/  @!P2 STG.E desc[UR26][R30.64], R43 ;  /* 0x0000002b1e00a986 */ /* 0x0083e2000c10191a */
[----:B------:R-:W-:Y:S02]  /*3dd0*/  ISETP.NE.AND P2, PT, R0, RZ, PT ;  /* 0x000000ff0000720c */ /* 0x000fe40003f45270 */
[----:B------:R-:W-:-:S05]  /*3de0*/  @!P1 LEA.HI.X R33, R34, UR4, R33, 0x2, P5 ;  /* 0x0000000422219c11 */ /* 0x000fca000a8f1421 */
[----:B----4-:R1:W-:Y:S01]  /*3df0*/  @!P1 STG.E desc[UR26][R32.64], R41 ;  /* 0x0000002920009986 */ /* 0x0103e2000c10191a */
[----:B------:R-:W-:-:S04]  /*3e00*/  IADD3 R24, P1, PT, R24, UR6, RZ ;  /* 0x0000000618187c10 */ /* 0x000fc8000ff3e0ff */
[----:B------:R-:W-:Y:S01]  /*3e10*/  IADD3.X R28, PT, PT, R28, UR16, RZ, P1, !PT ;  /* 0x000000101c1c7c10 */ /* 0x000fe20008ffe4ff */
[----:B------:R-:W-:Y:S08]  /*3e20*/  @P2 BRA `(.L_x_3111) ;  /* 0xfffffffc00402947 */ /* 0x000ff0000383ffff */
.L_x_3110:
[----:B------:R-:W-:Y:S05]  /*3e30*/  BSYNC.RECONVERGENT B1 ;  /* 0x0000000000017941 */ /* 0x000fea0003800200 */
.L_x_3109:
[----:B------:R-:W-:Y:S05]  /*3e40*/  @!P0 BRA `(.L_x_3108) ;  /* 0x0000000000888947 */ /* 0x000fea0003800000 */
[----:B012---:R-:W-:Y:S02]  /*3e50*/  LOP3.LUT R9, R20, 0x1f, RZ, 0xc0, !PT ;  /* 0x0000001f14097812 */ /* 0x007fe400078ec0ff */
[----:B------:R-:W-:Y:S02]  /*3e60*/  IADD3 R0, PT, PT, R14, R39, RZ ;  /* 0x000000270e007210 */ /* 0x000fe40007ffe0ff */
[----:B------:R-:W-:-:S03]  /*3e70*/  ISETP.GE.U32.AND P0, PT, R9, UR5, PT ;  /* 0x0000000509007c0c */ /* 0x000fc6000bf06070 */
[----:B------:R-:W-:-:S10]  /*3e80*/  IMAD R6, R0, 0x4, R3 ;  /* 0x0000000400067824 */ /* 0x000fd400078e0203 */
        /* <DEDUP_REMOVED lines=30> */
.L_x_3108:
[----:B------:R-:W-:Y:S05]  /*4070*/  BSYNC.RECONVERGENT B0 ;  /* 0x0000000000007941 */ /* 0x000fea0003800200 */
.L_x_3107:
        /* <DEDUP_REMOVED lines=15> */
[----:B------:R-:W-:Y:S01]  /*4170*/  IMAD.MOV.U32 R27, RZ, RZ, RZ ;  /* 0x000000ffff1b7224 */ /* 0x000fe200078e00ff */
[----:B---3--:R-:W-:Y:S01]  /*4180*/  MOV R28, R0 ;  /* 0x00000000001c7202 */ /* 0x008fe20000000f00 */
[----:B------:R-:W-:Y:S01]  /*4190*/  IMAD.MOV.U32 R24, RZ, RZ, R13 ;  /* 0x000000ffff187224 */ /* 0x000fe200078e000d */
[----:B------:R-:W-:Y:S01]  /*41a0*/  LOP3.LUT R23, R23, 0x3, RZ, 0xc0, !PT ;  /* 0x0000000317177812 */ /* 0x000fe200078ec0ff */
[----:B-1----:R-:W-:-:S03]  /*41b0*/  IMAD.MOV.U32 R34, RZ, RZ, R2 ;  /* 0x000000ffff227224 */ /* 0x002fc600078e0002 */
[----:B------:R-:W-:-:S03]  /*41c0*/  ISETP.NE.AND P0, PT, R23, RZ, PT ;  /* 0x000000ff1700720c */ /* 0x000fc60003f05270 */
[----:B------:R-:W-:Y:S10]  /*41d0*/  @!P1 BRA `(.L_x_3115) ;  /* 0x0000000000ec9947 */ /* 0x000ff40003800000 */
[----:B--2-4-:R-:W0:Y:S01]  /*41e0*/  S2R R9, SR_CgaCtaId ;  /* 0x0000000000097919 */ /* 0x014e220000008800 */
[----:B------:R-:W-:Y:S01]  /*41f0*/  MOV R6, 0x400 ;  /* 0x0000040000067802 */ /* 0x000fe20000000f00 */
[----:B------:R-:W-:Y:S01]  /*4200*/  IMAD.IADD R27, R22, 0x1, -R23 ;  /* 0x00000001161b7824 */ /* 0x000fe200078e0a17 */
[----:B------:R-:W-:Y:S01]  /*4210*/  MOV R34, R2 ;  /* 0x0000000200227202 */ /* 0x000fe20000000f00 */
[----:B------:R-:W-:Y:S02]  /*4220*/  IMAD.MOV.U32 R24, RZ, RZ, R13 ;  /* 0x000000ffff187224 */ /* 0x000fe400078e000d */
[----:B------:R-:W-:Y:S02]  /*4230*/  VIADD R8, R6, 0x20 ;  /* 0x0000002006087836 */ /* 0x000fe40000000000 */
[----:B------:R-:W-:Y:S02]  /*4240*/  IMAD R6, R16, 0x10, R11 ;  /* 0x0000001010067824 */ /* 0x000fe400078e020b */
[----:B------:R-:W-:-:S02]  /*4250*/  IMAD.MOV.U32 R28, RZ, RZ, R0 ;  /* 0x000000ffff1c7224 */ /* 0x000fc400078e0000 */
[----:B------:R-:W-:Y:S01]  /*4260*/  IMAD.MOV R20, RZ, RZ, -R27 ;  /* 0x000000ffff147224 */ /* 0x000fe200078e0a1b */
[----:B0-----:R-:W-:-:S04]  /*4270*/  LEA R9, R9, R8, 0x18 ;  /* 0x0000000809097211 */ /* 0x001fc800078ec0ff */
[----:B------:R-:W-:-:S07]  /*4280*/  IADD3 R6, PT, PT, R6, 0x8, R9 ;  /* 0x0000000806067810 */ /* 0x000fce0007ffe009 */
.L_x_3116:
[C---:B0-----:R-:W-:Y:S01]  /*4290*/  VIADD R8, R24.reuse, 0xffffffff ;  /* 0xffffffff18087836 */ /* 0x041fe20000000000 */
[C---:B------:R-:W-:Y:S01]  /*42a0*/  IADD3 R9, PT, PT, R24.reuse, 0x1e, RZ ;  /* 0x0000001e18097810 */ /* 0x040fe20007ffe0ff */
[C---:B------:R-:W-:Y:S01]  /*42b0*/  VIADD R18, R24.reuse, 0x1d ;  /* 0x0000001d18127836 */ /* 0x040fe20000000000 */
[----:B------:R-:W-:Y:S02]  /*42c0*/  LOP3.LUT R19, R24, 0x1f, RZ, 0xc0, !PT ;  /* 0x0000001f18137812 */ /* 0x000fe400078ec0ff */
        /* <DEDUP_REMOVED lines=44> */
.L_x_3115:
[----:B------:R-:W-:Y:S05]  /*4590*/  BSYNC.RECONVERGENT B1 ;  /* 0x0000000000017941 */ /* 0x000fea0003800200 */
.L_x_3114:
[----:B------:R-:W-:Y:S05]  /*45a0*/  @!P0 BRA `(.L_x_3113) ;  /* 0x0000000000888947 */ /* 0x000fea0003800000 */
[----:B0-2-4-:R-:W-:Y:S01]  /*45b0*/  LOP3.LUT R9, R24, 0x1f, RZ, 0xc0, !PT ;  /* 0x0000001f18097812 */ /* 0x015fe200078ec0ff */
        /* <DEDUP_REMOVED lines=33> */
.L_x_3113:
[----:B------:R-:W-:Y:S05]  /*47d0*/  BSYNC.RECONVERGENT B0 ;  /* 0x0000000000007941 */ /* 0x000fea0003800200 */
.L_x_3112:
        /* <DEDUP_REMOVED lines=10> */
[----:B0--3--:R-:W-:Y:S01]  /*4880*/  IMAD.U32 R5, RZ, RZ, UR7 ;  /* 0x00000007ff057e24 */ /* 0x009fe2000f8e00ff */
[----:B------:R-:W-:Y:S01]  /*4890*/  BSSY.RECONVERGENT B1, `(.L_x_3119) ;  /* 0x000003d000017945 */ /* 0x000fe20003800200 */
[----:B-1----:R-:W-:-:S03]  /*48a0*/  HFMA2 R17, -RZ, RZ, 0, 0 ;  /* 0x00000000ff117431 */ /* 0x002fc600000001ff */
[----:B------:R-:W-:-:S04]  /*48b0*/  LOP3.LUT R5, R5, 0x3, RZ, 0xc0, !PT ;  /* 0x0000000305057812 */ /* 0x000fc800078ec0ff */
[----:B------:R-:W-:-:S03]  /*48c0*/  ISETP.NE.AND P0, PT, R5, RZ, PT ;  /* 0x000000ff0500720c */ /* 0x000fc60003f05270 */
[----:B------:R-:W-:Y:S10]  /*48d0*/  @!P1 BRA `(.L_x_3120) ;  /* 0x0000000000e09947 */ /* 0x000ff40003800000 */
[----:B------:R-:W0:Y:S01]  /*48e0*/  S2R R7, SR_CgaCtaId ;  /* 0x0000000000077919 */ /* 0x000e220000008800 */
[----:B------:R-:W-:Y:S01]  /*48f0*/  MOV R6, 0x400 ;  /* 0x0000040000067802 */ /* 0x000fe20000000f00 */
[----:B------:R-:W-:Y:S02]  /*4900*/  IMAD R11, R16, 0x10, R11 ;  /* 0x00000010100b7824 */ /* 0x000fe400078e020b */
[----:B------:R-:W-:Y:S02]  /*4910*/  IMAD.IADD R17, R22, 0x1, -R5 ;  /* 0x0000000116117824 */ /* 0x000fe400078e0a05 */
[----:B------:R-:W-:Y:S02]  /*4920*/  VIADD R6, R6, 0x20 ;  /* 0x0000002006067836 */ /* 0x000fe40000000000 */
[----:B------:R-:W-:-:S03]  /*4930*/  IMAD.MOV R12, RZ, RZ, -R17 ;  /* 0x000000ffff0c7224 */ /* 0x000fc600078e0a11 */
[----:B0-----:R-:W-:-:S04]  /*4940*/  LEA R6, R7, R6, 0x18 ;  /* 0x0000000607067211 */ /* 0x001fc800078ec0ff */
[----:B------:R-:W-:-:S07]  /*4950*/  IADD3 R20, PT, PT, R11, 0x8, R6 ;  /* 0x000000080b147810 */ /* 0x000fce0007ffe006 */
.L_x_3121:
[C---:B0-2-4-:R-:W-:Y:S01]  /*4960*/  LOP3.LUT R9, R13.reuse, 0x1f, RZ, 0xc0, !PT ;  /* 0x0000001f0d097812 */ /* 0x055fe200078ec0ff */
        /* <DEDUP_REMOVED lines=13> */
[----:B------:R-:W-:-:S03]  /*4a40*/  @!P4 IADD3 R7, P6, PT, R9, R2, RZ ;  /* 0x000000020907c210 */ /* 0x000fc60007fde0ff */
[----:B------:R-:W1:Y:S02]  /*4a50*/  @!P3 LDS R23, [R20+-0x4] ;  /* 0xfffffc001417b984 */ /* 0x000e640000000800 */
[----:B------:R-:W-:Y:S01]  /*4a60*/  @!P4 IMAD.X R2, RZ, RZ, R0, P6 ;  /* 0x000000ffff02c224 */ /* 0x000fe200030e0600 */
[C---:B------:R-:W-:Y:S01]  /*4a70*/  @!P4 LEA R6, P6, R7.reuse, UR12, 0x2 ;  /* 0x0000000c0706cc11 */ /* 0x040fe2000f8c10ff */
[----:B------:R-:W2:Y:S03]  /*4a80*/  @!P2 LDS R25, [R20] ;  /* 0x000000001419a984 */ /* 0x000ea60000000800 */
[----:B------:R-:W-:Y:S01]  /*4a90*/  @!P4 LEA.HI.X R7, R7, UR4, R2, 0x2, P6 ;  /* 0x000000040707cc11 */ /* 0x000fe2000b0f1402 */
[----:B------:R3:W4:Y:S01]  /*4aa0*/  @!P1 LDS R27, [R20+0x4] ;  /* 0x00000400141b9984 */ /* 0x0007220000000800 */
[----:B------:R-:W-:Y:S02]  /*4ab0*/  IADD3.X R2, PT, PT, R0, UR16, RZ, P5, !PT ;  /* 0x0000001000027c10 */ /* 0x000fe4000affe4ff */
[----:B------:R-:W-:-:S02]  /*4ac0*/  @!P3 IADD3 R0, P5, PT, R11, R10, RZ ;  /* 0x0000000a0b00b210 */ /* 0x000fc40007fbe0ff */
[----:B------:R-:W-:-:S03]  /*4ad0*/  IADD3 R13, P6, PT, R10, UR6, RZ ;  /* 0x000000060a0d7c10 */ /* 0x000fc6000ffde0ff */
[----:B------:R-:W-:Y:S01]  /*4ae0*/  @!P3 IMAD.X R9, RZ, RZ, R2, P5 ;  /* 0x000000ffff09b224 */ /* 0x000fe200028e0602 */
[----:B------:R-:W-:Y:S01]  /*4af0*/  @!P3 LEA R8, P5, R0, UR12, 0x2 ;  /* 0x0000000c0008bc11 */ /* 0x000fe2000f8a10ff */
[----:B---3--:R-:W-:Y:S01]  /*4b00*/  VIADD R20, R20, 0x10 ;  /* 0x0000001014147836 */ /* 0x008fe20000000000 */
[----:B------:R-:W-:Y:S02]  /*4b10*/  IADD3.X R2, PT, PT, R2, UR16, RZ, P6, !PT ;  /* 0x0000001002027c10 */ /* 0x000fe4000b7fe4ff */
[----:B------:R-:W-:Y:S02]  /*4b20*/  @!P3 LEA.HI.X R9, R0, UR4, R9, 0x2, P5 ;  /* 0x000000040009bc11 */ /* 0x000fe4000a8f1409 */
[----:B------:R-:W-:Y:S02]  /*4b30*/  @!P2 IADD3 R0, P5, PT, R18, R13, RZ ;  /* 0x0000000d1200a210 */ /* 0x000fe40007fbe0ff */
[----:B------:R-:W-:Y:S02]  /*4b40*/  IADD3 R22, P6, PT, R13, UR6, RZ ;  /* 0x000000060d167c10 */ /* 0x000fe4000ffde0ff */
[----:B------:R-:W-:-:S02]  /*4b50*/  @!P2 IADD3.X R11, PT, PT, RZ, R2, RZ, P5, !PT ;  /* 0x00000002ff0ba210 */ /* 0x000fc40002ffe4ff */
[----:B------:R-:W-:Y:S02]  /*4b60*/  @!P2 LEA R10, P5, R0, UR12, 0x2 ;  /* 0x0000000c000aac11 */ /* 0x000fe4000f8a10ff */
[----:B------:R-:W-:Y:S02]  /*4b70*/  IADD3.X R24, PT, PT, R2, UR16, RZ, P6, !PT ;  /* 0x0000001002187c10 */ /* 0x000fe4000b7fe4ff */
[----:B------:R-:W-:Y:S01]  /*4b80*/  @!P2 LEA.HI.X R11, R0, UR4, R11, 0x2, P5 ;  /* 0x00000004000bac11 */ /* 0x000fe2000a8f140b */
[----:B0-----:R0:W-:Y:S01]  /*4b90*/  @!P4 STG.E desc[UR26][R6.64], R21 ;  /* 0x000000150600c986 */ /* 0x0011e2000c10191a */
[----:B------:R-:W-:-:S03]  /*4ba0*/  @!P1 IADD3 R0, P5, PT, R29, R22, RZ ;  /* 0x000000161d009210 */ /* 0x000fc60007fbe0ff */
[----:B-1----:R0:W-:Y:S02]  /*4bb0*/  @!P3 STG.E desc[UR26][R8.64], R23 ;  /* 0x000000170800b986 */ /* 0x0021e4000c10191a */
[----:B------:R-:W-:Y:S01]  /*4bc0*/  @!P1 IMAD.X R13, RZ, RZ, R24, P5 ;  /* 0x000000ffff0d9224 */ /* 0x000fe200028e0618 */
[----:B------:R-:W-:Y:S01]  /*4bd0*/  @!P1 LEA R18, P5, R0, UR12, 0x2 ;  /* 0x0000000c00129c11 */ /* 0x000fe2000f8a10ff */
[----:B--2---:R0:W-:Y:S01]  /*4be0*/  @!P2 STG.E desc[UR26][R10.64], R25 ;  /* 0x000000190a00a986 */ /* 0x0041e2000c10191a */
[----:B------:R-:W-:Y:S02]  /*4bf0*/  ISETP.NE.AND P2, PT, R12, RZ, PT ;  /* 0x000000ff0c00720c */ /* 0x000fe40003f45270 */
[----:B------:R-:W-:Y:S01]  /*4c00*/  @!P1 LEA.HI.X R19, R0, UR4, R13, 0x2, P5 ;  /* 0x0000000400139c11 */ /* 0x000fe2000a8f140d */
[----:B------:R-:W-:-:S04]  /*4c10*/  VIADD R13, R29, 0x1f ;  /* 0x0000001f1d0d7836 */ /* 0x000fc80000000000 */
[----:B----4-:R0:W-:Y:S01]  /*4c20*/  @!P1 STG.E desc[UR26][R18.64], R27 ;  /* 0x0000001b12009986 */ /* 0x0101e2000c10191a */
[----:B------:R-:W-:-:S04]  /*4c30*/  IADD3 R2, P1, PT, R22, UR6, RZ ;  /* 0x0000000616027c10 */ /* 0x000fc8000ff3e0ff */
[----:B------:R-:W-:Y:S01]  /*4c40*/  IADD3.X R0, PT, PT, R24, UR16, RZ, P1, !PT ;  /* 0x0000001018007c10 */ /* 0x000fe20008ffe4ff */
[----:B------:R-:W-:Y:S08]  /*4c50*/  @P2 BRA `(.L_x_3121) ;  /* 0xfffffffc00402947 */ /* 0x000ff0000383ffff */
.L_x_3120:
[----:B------:R-:W-:Y:S05]  /*4c60*/  BSYNC.RECONVERGENT B1 ;  /* 0x0000000000017941 */ /* 0x000fea0003800200 */
.L_x_3119:
[----:B------:R-:W-:Y:S05]  /*4c70*/  @!P0 BRA `(.L_x_3118) ;  /* 0x0000000000888947 */ /* 0x000fea0003800000 */
[----:B0-----:R-:W-:Y:S02]  /*4c80*/  LOP3.LUT R7, R13, 0x1f, RZ, 0xc0, !PT ;  /* 0x0000001f0d077812 */ /* 0x001fe400078ec0ff */
[----:B------:R-:W-:Y:S02]  /*4c90*/  IADD3 R14, PT, PT, R14, R17, RZ ;  /* 0x000000110e0e7210 */ /* 0x000fe40007ffe0ff */
[----:B------:R-:W-:-:S03]  /*4ca0*/  ISETP.GE.U32.AND P0, PT, R7, UR5, PT ;  /* 0x0000000507007c0c */ /* 0x000fc6000bf06070 */
[----:B------:R-:W-:-:S10]  /*4cb0*/  IMAD R14, R14, 0x4, R3 ;  /* 0x000000040e0e7824 */ /* 0x000fd400078e0203 */
[----:B------:R-:W0:Y:S01]  /*4cc0*/  @!P0 LDS R3, [R14] ;  /* 0x000000000e038984 */ /* 0x000e220000000800 */
[----:B------:R-:W-:-:S05]  /*4cd0*/  @!P0 IADD3 R7, P1, PT, R7, R2, RZ ;  /* 0x0000000207078210 */ /* 0x000fca0007f3e0ff */
[----:B--2-4-:R-:W-:Y:S01]  /*4ce0*/  @!P0 IMAD.X R8, RZ, RZ, R0, P1 ;  /* 0x000000ffff088224 */ /* 0x014fe200008e0600 */
        /* <DEDUP_REMOVED lines=27> */
.L_x_3118:
[----:B------:R-:W-:Y:S05]  /*4ea0*/  BSYNC.RECONVERGENT B0 ;  /* 0x0000000000007941 */ /* 0x000fea0003800200 */
.L_x_3117:
        /* <DEDUP_REMOVED lines=9> */
[----:B-12-4-:R-:W-:Y:S02]  /*4f40*/  @!P0 MOV R9, 0x400 ;  /* 0x0000040000098802 */ /* 0x016fe40000000f00 */
        /* <DEDUP_REMOVED lines=22> */
[----:B------:R0:W1:Y:S01]  /*50b0*/  @!P0 LDS R0, [R2] ;  /* 0x0000000002008984 */ /* 0x0000620000000800 */
[----:B------:R-:W-:Y:S05]  /*50c0*/  BRA.DIV UR4, `(.L_x_3124) ;  /* 0x0000000204807947 */ /* 0x000fea000b800000 */
[----:B-1----:R-:W1:Y:S02]  /*50d0*/  SHFL.DOWN PT, R3, R0, 0x4, 0x1f ;  /* 0x08801f0000037f89 */ /* 0x002e6400000e0000 */
[----:B-1----:R-:W-:-:S05]  /*50e0*/  FMNMX R3, R3, R0, !PT ;  /* 0x0000000003037209 */ /* 0x002fca0007800000 */
[----:B0-----:R-:W0:Y:S02]  /*50f0*/  SHFL.DOWN PT, R2, R3, 0x2, 0x1f ;  /* 0x08401f0003027f89 */ /* 0x001e2400000e0000 */
[----:B0-----:R-:W-:-:S05]  /*5100*/  FMNMX R2, R3, R2, !PT ;  /* 0x0000000203027209 */ /* 0x001fca0007800000 */
[----:B------:R0:W1:Y:S02]  /*5110*/  SHFL.DOWN PT, R5, R2, 0x1, 0x1f ;  /* 0x08201f0002057f89 */ /* 0x00006400000e0000 */
.L_x_3130:
[----:B------:R-:W-:Y:S02]  /*5120*/  ISETP.NE.AND P0, PT, R15, RZ, PT ;  /* 0x000000ff0f00720c */ /* 0x000fe40003f05270 */
[----:B-1----:R-:W-:-:S11]  /*5130*/  FMNMX R5, R2, R5, !PT ;  /* 0x0000000502057209 */ /* 0x002fd60007800000 */
[----:B------:R-:W-:Y:S05]  /*5140*/  @P0 BRA `(.L_x_3123) ;  /* 0x0000000000080947 */ /* 0x000fea0003800000 */
[----:B0-----:R-:W0:Y:S02]  /*5150*/  LDC.64 R2, c[0x0][0x3a8] ;  /* 0x0000ea00ff027b82 */ /* 0x001e240000000a00 */
[----:B0-----:R1:W-:Y:S02]  /*5160*/  REDG.E.MAX.S32.STRONG.GPU desc[UR26][R2.64], R5 ;  /* 0x000000050200798e */ /* 0x0013e4000d12e31a */
.L_x_3123:
[----:B------:R-:W-:Y:S05]  /*5170*/  BSYNC B0 ;  /* 0x0000000000007941 */ /* 0x000fea0003800000 */
.L_x_3122:
        /* <DEDUP_REMOVED lines=10> */
[----:B012---:R-:W-:-:S07]  /*5220*/  MOV R30, 0x5240 ;  /* 0x00005240001e7802 */ /* 0x007fce0000000f00 */
[----:B---34-:R-:W-:Y:S05]  /*5230*/  CALL.REL.NOINC `($__internal_37_$__cuda_sm20_rcp_rn_f32_slowpath) ;  /* 0x0000000400987944 */ /* 0x018fea0003c00000 */
[----:B------:R-:W-:Y:S05]  /*5240*/  BRA `(.L_x_3126) ;  /* 0x0000000000147947 */ /* 0x000fea0003800000 */
.L_x_3125:
[----:B0-----:R-:W0:Y:S01]  /*5250*/  MUFU.RCP R37, UR25 ;  /* 0x0000001900257d08 */ /* 0x001e220008001000 */
[----:B------:R-:W-:-:S05]  /*5260*/  MOV R0, UR25 ;  /* 0x0000001900007c02 */ /* 0x000fca0008000f00 */
[----:B0-----:R-:W-:-:S04]  /*5270*/  FFMA R0, R37, R0, -1 ;  /* 0xbf80000025007423 */ /* 0x001fc80000000000 */
[----:B------:R-:W-:-:S04]  /*5280*/  FADD.FTZ R0, -R0, -RZ ;  /* 0x800000ff00007221 */ /* 0x000fc80000010100 */
[----:B------:R-:W-:-:S07]  /*5290*/  FFMA R37, R37, R0, R37 ;  /* 0x0000000025257223 */ /* 0x000fce0000000025 */
.L_x_3126:
[----:B-1----:R-:W0:Y:S02]  /*52a0*/  LDC.64 R2, c[0x0][0x3b0] ;  /* 0x0000ec00ff027b82 */ /* 0x002e240000000a00 */
[----:B0-----:R-:W-:Y:S01]  /*52b0*/  STG.E desc[UR26][R2.64], R37 ;  /* 0x0000002502007986 */ /* 0x001fe2000c10191a */
[----:B------:R-:W-:Y:S05]  /*52c0*/  EXIT ;  /* 0x000000000000794d */ /* 0x000fea0003800000 */
.L_x_3124:
[----:B------:R-:W-:Y:S02]  /*52d0*/  IMAD.MOV.U32 R7, RZ, RZ, 0x4 ;  /* 0x00000004ff077424 */ /* 0x000fe400078e00ff */
[----:B------:R-:W-:Y:S02]  /*52e0*/  IMAD.MOV.U32 R9, RZ, RZ, 0x1f ;  /* 0x0000001fff097424 */ /* 0x000fe400078e00ff */
[----:B------:R-:W-:-:S07]  /*52f0*/  IMAD.MOV.U32 R4, RZ, RZ, -0x1 ;  /* 0xffffffffff047424 */ /* 0x000fce00078e00ff */
[----:B01----:R-:W-:Y:S05]  /*5300*/  WARPSYNC.COLLECTIVE R4, `(.L_x_3127) ;  /* 0x0000000004087348 */ /* 0x003fea0003c00000 */
[----:B-1----:R1:W2:Y:S02]  /*5310*/  SHFL.DOWN P0, R5, R0, R7, R9 ;  /* 0x0800000700057389 */ /* 0x0022a40000000009 */
[----:B012---:R-:W-:Y:S05]  /*5320*/  ENDCOLLECTIVE ;  /* 0x000000000000791b */ /* 0x007fea0003800000 */
.L_x_3127:
[----:B------:R-:W-:Y:S02]  /*5330*/  IMAD.MOV.U32 R7, RZ, RZ, 0x2 ;  /* 0x00000002ff077424 */ /* 0x000fe400078e00ff */
[----:B------:R-:W-:-:S05]  /*5340*/  IMAD.MOV.U32 R3, RZ, RZ, R5 ;  /* 0x000000ffff037224 */ /* 0x000fca00078e0005 */
[----:B------:R-:W-:-:S04]  /*5350*/  FMNMX R3, R3, R0, !PT ;  /* 0x0000000003037209 */ /* 0x000fc80007800000 */
[----:B------:R-:W-:-:S07]  /*5360*/  MOV R0, R3 ;  /* 0x0000000300007202 */ /* 0x000fce0000000f00 */
[----:B------:R-:W-:Y:S05]  /*5370*/  WARPSYNC.COLLECTIVE R4, `(.L_x_3128) ;  /* 0x0000000004087348 */ /* 0x000fea0003c00000 */
[----:B------:R0:W1:Y:S02]  /*5380*/  SHFL.DOWN P0, R5, R0, R7, R9 ;  /* 0x0800000700057389 */ /* 0x0000640000000009 */
[----:B01----:R-:W-:Y:S05]  /*5390*/  ENDCOLLECTIVE ;  /* 0x000000000000791b */ /* 0x003fea0003800000 */
.L_x_3128:
[----:B------:R-:W-:Y:S02]  /*53a0*/  IMAD.MOV.U32 R7, RZ, RZ, 0x1 ;  /* 0x00000001ff077424 */ /* 0x000fe400078e00ff */
[----:B------:R-:W-:-:S05]  /*53b0*/  IMAD.MOV.U32 R2, RZ, RZ, R5 ;  /* 0x000000ffff027224 */ /* 0x000fca00078e0005 */
[----:B------:R-:W-:-:S05]  /*53c0*/  FMNMX R2, R3, R2, !PT ;  /* 0x0000000203027209 */ /* 0x000fca0007800000 */
[----:B------:R-:W-:-:S07]  /*53d0*/  IMAD.MOV.U32 R0, RZ, RZ, R2 ;  /* 0x000000ffff007224 */ /* 0x000fce00078e0002 */
[----:B------:R-:W-:Y:S05]  /*53e0*/  WARPSYNC.COLLECTIVE R4, `(.L_x_3129) ;  /* 0x0000000004087348 */ /* 0x000fea0003c00000 */
[----:B------:R0:W1:Y:S02]  /*53f0*/  SHFL.DOWN P0, R5, R0, R7, R9 ;  /* 0x0800000700057389 */ /* 0x0000640000000009 */
[----:B01----:R-:W-:Y:S05]  /*5400*/  ENDCOLLECTIVE ;  /* 0x000000000000791b */ /* 0x003fea0003800000 */
.L_x_3129:
[----:B------:R-:W-:Y:S05]  /*5410*/  BRA `(.L_x_3130) ;  /* 0xfffffffc00407947 */ /* 0x000fea000383ffff */
        .weak           $__internal_36_$__cuda_sm20_div_u64
        .type           $__internal_36_$__cuda_sm20_div_u64,@function
        .size           $__internal_36_$__cuda_sm20_div_u64,($__internal_37_$__cuda_sm20_rcp_rn_f32_slowpath - $__internal_36_$__cuda_sm20_div_u64)
$__internal_36_$__cuda_sm20_div_u64:
        /* <DEDUP_REMOVED lines=71> */
[----:B------:R-:W-:Y:S11]  /*5890*/  RET.REL.NODEC R2 `(_ZN18transformer_engine6detail43dgated_act_cast_transpose_kernel_notalignedILi2ELi1Ef6__halffNS_5EmptyEXadL_ZNS_6dqgeluIffEET_T0_RKS3_EEXadL_ZNS_5qgeluIffEES5_S6_S8_EEEEvPKT2_SC_PT3_SE_PKT1_PSF_SI_mmm) ;  /* 0xffffffa402d87950 */ /* 0x000ff60003c3ffff */
        .weak           $__internal_37_$__cuda_sm20_rcp_rn_f32_slowpath
        .type           $__internal_37_$__cuda_sm20_rcp_rn_f32_slowpath,@function
        .size           $__internal_37_$__cuda_sm20_rcp_rn_f32_slowpath,(.L_x_29338 - $__internal_37_$__cuda_sm20_rcp_rn_f32_slowpath)
$__internal_37_$__cuda_sm20_rcp_rn_f32_slowpath:
[----:B------:R-:W-:Y:S01]  /*58a0*/  IMAD.SHL.U32 R35, R0, 0x2, RZ ;  /* 0x0000000200237824 */ /* 0x000fe200078e00ff */
[----:B------:R-:W-:Y:S04]  /*58b0*/  BSSY B0, `(.L_x_3131) ;  /* 0x0000030000007945 */ /* 0x000fe80003800000 */
        /* <DEDUP_REMOVED lines=13> */
.L_x_3132:
[----:B------:R-:W-:-:S04]  /*5990*/  IADD3 R36, PT, PT, R35, -0xfd, RZ ;  /* 0xffffff0323247810 */ /* 0x000fc80007ffe0ff */
[----:B------:R-:W-:-:S13]  /*59a0*/  ISETP.GT.U32.AND P1, PT, R36, 0x1, PT ;  /* 0x000000012400780c */ /* 0x000fda0003f24070 */
[----:B------:R-:W-:Y:S05]  /*59b0*/  @P1 BRA `(.L_x_3134) ;  /* 0x0000000000781947 */ /* 0x000fea0003800000 */
[----:B------:R-:W-:Y:S01]  /*59c0*/  LOP3.LUT R43, R0, 0x7fffff, RZ, 0xc0, !PT ;  /* 0x007fffff002b7812 */ /* 0x000fe200078ec0ff */
[----:B------:R-:W-:Y:S02]  /*59d0*/  IMAD.MOV.U32 R39, RZ, RZ, 0x3 ;  /* 0x00000003ff277424 */ /* 0x000fe400078e00ff */
[----:B------:R-:W-:Y:S01]  /*59e0*/  VIADD R35, R35, 0xffffff04 ;  /* 0xffffff0423237836 */ /* 0x000fe20000000000 */
[----:B------:R-:W-:Y:S02]  /*59f0*/  LOP3.LUT R43, R43, 0x3f800000, RZ, 0xfc, !PT ;  /* 0x3f8000002b2b7812 */ /* 0x000fe400078efcff */
[----:B------:R-:W-:Y:S02]  /*5a00*/  SHF.L.U32 R39, R39, R36, RZ ;  /* 0x0000002427277219 */ /* 0x000fe400000006ff */
[----:B------:R-:W0:Y:S02]  /*5a10*/  MUFU.RCP R38, R43 ;  /* 0x0000002b00267308 */ /* 0x000e240000001000 */
[----:B0-----:R-:W-:-:S04]  /*5a20*/  FFMA R41, R43, R38, -1 ;  /* 0xbf8000002b297423 */ /* 0x001fc80000000026 */
[----:B------:R-:W-:-:S04]  /*5a30*/  FADD.FTZ R41, -R41, -RZ ;  /* 0x800000ff29297221 */ /* 0x000fc80000010100 */
[CCC-:B------:R-:W-:Y:S01]  /*5a40*/  FFMA.RM R37, R38.reuse, R41.reuse, R38.reuse ;  /* 0x0000002926257223 */ /* 0x1c0fe20000004026 */
[----:B------:R-:W-:-:S04]  /*5a50*/  FFMA.RP R38, R38, R41, R38 ;  /* 0x0000002926267223 */ /* 0x000fc80000008026 */
[C---:B------:R-:W-:Y:S02]  /*5a60*/  LOP3.LUT R40, R37.reuse, 0x7fffff, RZ, 0xc0, !PT ;  /* 0x007fffff25287812 */ /* 0x040fe400078ec0ff */
[----:B------:R-:W-:Y:S02]  /*5a70*/  FSETP.NEU.FTZ.AND P1, PT, R37, R38, PT ;  /* 0x000000262500720b */ /* 0x000fe40003f3d000 */
[----:B------:R-:W-:Y:S02]  /*5a80*/  LOP3.LUT R40, R40, 0x800000, RZ, 0xfc, !PT ;  /* 0x0080000028287812 */ /* 0x000fe400078efcff */
[----:B------:R-:W-:Y:S02]  /*5a90*/  SEL R37, RZ, 0xffffffff, !P1 ;  /* 0xffffffffff257807 */ /* 0x000fe40004800000 */
[----:B------:R-:W-:Y:S02]  /*5aa0*/  LOP3.LUT R39, R39, R40, RZ, 0xc0, !PT ;  /* 0x0000002827277212 */ /* 0x000fe400078ec0ff */
[----:B------:R-:W-:Y:S01]  /*5ab0*/  SHF.R.U32.HI R35, RZ, R35, R40 ;  /* 0x00000023ff237219 */ /* 0x000fe20000011628 */
[----:B------:R-:W-:Y:S01]  /*5ac0*/  IMAD.MOV R37, RZ, RZ, -R37 ;  /* 0x000000ffff257224 */ /* 0x000fe200078e0a25 */
[----:B------:R-:W-:-:S04]  /*5ad0*/  SHF.R.U32.HI R39, RZ, R36, R39 ;  /* 0x00000024ff277219 */ /* 0x000fc80000011627 */
[----:B------:R-:W-:Y:S02]  /*5ae0*/  LOP3.LUT P2, RZ, R37, R36, R40, 0xf8, !PT ;  /* 0x0000002425ff7212 */ /* 0x000fe4000784f828 */
        /* <DEDUP_REMOVED lines=11> */
.L_x_3134:
[----:B------:R0:W1:Y:S02]  /*5ba0*/  MUFU.RCP R37, R0 ;  /* 0x0000000000257308 */ /* 0x0000640000001000 */
.L_x_3133:
[----:B------:R-:W-:Y:S05]  /*5bb0*/  BSYNC B0 ;  /* 0x0000000000007941 */ /* 0x000fea0003800000 */
.L_x_3131:
[----:B------:R-:W-:Y:S02]  /*5bc0*/  IMAD.MOV.U32 R38, RZ, RZ, R30 ;  /* 0x000000ffff267224 */ /* 0x000fe400078e001e */
[----:B------:R-:W-:-:S04]  /*5bd0*/  IMAD.MOV.U32 R39, RZ, RZ, 0x0 ;  /* 0x00000000ff277424 */ /* 0x000fc800078e00ff */
[----:B01----:R-:W-:Y:S05]  /*5be0*/  RET.REL.NODEC R38 `(_ZN18transformer_engine6detail43dgated_act_cast_transpose_kernel_notalignedILi2ELi1Ef6__halffNS_5EmptyEXadL_ZNS_6dqgeluIffEET_T0_RKS3_EEXadL_ZNS_5qgeluIffEES5_S6_S8_EEEEvPKT2_SC_PT3_SE_PKT1_PSF_SI_mmm) ;  /* 0xffffffa426047950 */ /* 0x003fea0003c3ffff */
.L_x_3135:
        /* <DEDUP_REMOVED lines=9> */
.L_x_29338:


//--------------------- .text._ZN18transformer_engine6detail32dgated_act_cast_transpose_kernelILi2ELi1Ef6__halffNS_5EmptyEXadL_ZNS_6dqgeluIffEET_T0_RKS3_EEXadL_ZNS_5qgeluIffEES5_S6_S8_EEEEvPKT2_SC_PT3_SE_PKT1_PSF_SI_mmm --------------------------
	.section	.text._ZN18transformer_engine6detail32dgated_act_cast_transpose_kernelILi2ELi1Ef6__halffNS_5EmptyEXadL_ZNS_6dqgeluIffEET_T0_RKS3_EEXadL_ZNS_5qgeluIffEES5_S6_S8_EEEEvPKT2_SC_PT3_SE_PKT1_PSF_SI_mmm,"ax",@progbits
	.align	128
        .global         _ZN18transformer_engine6detail32dgated_act_cast_transpose_kernelILi2ELi1Ef6__halffNS_5EmptyEXadL_ZNS_6dqgeluIffEET_T0_RKS3_EEXadL_ZNS_5qgeluIffEES5_S6_S8_EEEEvPKT2_SC_PT3_SE_PKT1_PSF_SI_mmm
        .type           _ZN18transformer_engine6detail32dgated_act_cast_transpose_kernelILi2ELi1Ef6__halffNS_5EmptyEXadL_ZNS_6dqgeluIffEET_T0_RKS3_EEXadL_ZNS_5qgeluIffEES5_S6_S8_EEEEvPKT2_SC_PT3_SE_PKT1_PSF_SI_mmm,@function
        .size           _ZN18transformer_engine6detail32dgated_act_cast_transpose_kernelILi2ELi1Ef6__halffNS_5EmptyEXadL_ZNS_6dqgeluIffEET_T0_RKS3_EEXadL_ZNS_5qgeluIffEES5_S6_S8_EEEEvPKT2_SC_PT3_SE_PKT1_PSF_SI_mmm,(.L_x_29340 - _ZN18transformer_engine6detail32dgated_act_cast_transpose_kernelILi2ELi1Ef6__halffNS_5EmptyEXadL_ZNS_6dqgeluIffEET_T0_RKS3_EEXadL_ZNS_5qgeluIffEES5_S6_S8_EEEEvPKT2_SC_PT3_SE_PKT1_PSF_SI_mmm)
        .other          _ZN18transformer_engine6detail32dgated_act_cast_transpose_kernelILi2ELi1Ef6__halffNS_5EmptyEXadL_ZNS_6dqgeluIffEET_T0_RKS3_EEXadL_ZNS_5qgeluIffEES5_S6_S8_EEEEvPKT2_SC_PT3_SE_PKT1_PSF_SI_mmm,@"STO_CUDA_ENTRY STV_DEFAULT"
_ZN18transformer_engine6detail32dgated_act_cast_transpose_kernelILi2ELi1Ef6__halffNS_5EmptyEXadL_ZNS_6dqgeluIffEET_T0_RKS3_EEXadL_ZNS_5qgeluIffEES5_S6_S8_EEEEvPKT2_SC_PT3_SE_PKT1_PSF_SI_mmm:
.text._ZN18transformer_engine6detail32dgated_act_cast_transpose_kernelILi2ELi1Ef6__halffNS_5EmptyEXadL_ZNS_6dqgeluIffEET_T0_RKS3_EEXadL_ZNS_5qgeluIffEES5_S6_S8_EEEEvPKT2_SC_PT3_SE_PKT1_PSF_SI_mmm:
        /* <DEDUP_REMOVED lines=39> */
.L_x_3136:
[----:B------:R-:W-:-:S07]  /*0270*/  MOV R4, 0x290 ;  /* 0x0000029000047802 */ /* 0x000fce0000000f00 */
[----:B------:R-:W-:Y:S05]  /*0280*/  CALL.REL.NOINC `($__internal_38_$__cuda_sm20_div_u64) ;  /* 0x00000038002c7944 */ /* 0x000fea0003c00000 */
        /* <DEDUP_REMOVED lines=11> */
.L_x_3137:
        /* <DEDUP_REMOVED lines=15> */
[----:B------:R-:W-:-:S03]  /*0430*/  ULEA.HI.X UR19, UR18, UR22, UR23, 0x6, UP0 ;  /* 0x0000001612137291 */ /* 0x000fc600080f3417 */
[----:B------:R-:W0:Y:S01]  /*0440*/  LDCU.64 UR8, c[0x0][0x3a0] ;  /* 0x00007400ff0877ac */ /* 0x000e220008000a00 */
[----:B------:R-:W-:Y:S01]  /*0450*/  IMAD.SHL.U32 R7, R8, 0x4, RZ ;  /* 0x0000000408077824 */ /* 0x000fe200078e00ff */
[----:B------:R-:W-:-:S03]  /*0460*/  ULEA.HI.X UR27, UR21, UR15, UR19, 0x1, UP1 ;  /* 0x0000000f151b7291 */ /* 0x000fc600088f0c13 */
[C---:B------:R-:W-:Y:S01]  /*0470*/  IMAD R3, R7.reuse, UR30, RZ ;  /* 0x0000001e07037c24 */ /* 0x040fe2000f8e02ff */
[C---:B------:R-:W-:Y:S01]  /*0480*/  IADD3 R6, PT, PT, -R7.reuse, R9, RZ ;  /* 0x0000000907067210 */ /* 0x040fe20007ffe1ff */
[----:B------:R-:W-:Y:S02]  /*0490*/  HFMA2 R0, -RZ, RZ, 0.96630859375, -0.0022525787353515625 ;  /* 0x3bbb989dff007431 */ /* 0x000fe400000001ff */
[----:B------:R-:W-:Y:S01]  /*04a0*/  IMAD.MOV.U32 R17, RZ, RZ, 0x437c0000 ;  /* 0x437c0000ff117424 */ /* 0x000fe200078e00ff */
[----:B------:R-:W1:Y:S01]  /*04b0*/  S2R R19, SR_CgaCtaId ;  /* 0x0000000000137919 */ /* 0x000e620000008800 */
[----:B------:R-:W-:Y:S01]  /*04c0*/  LOP3.LUT R24, R6, 0x1f, RZ, 0xc0, !PT ;  /* 0x0000001f06187812 */ /* 0x000fe200078ec0ff */
[----:B------:R-:W2:Y:S04]  /*04d0*/  LDCU.64 UR14, c[0x0][0x3c0] ;  /* 0x00007800ff0e77ac */ /* 0x000ea80008000a00 */
[----:B------:R-:W-:-:S04]  /*04e0*/  IMAD.WIDE.U32 R28, R7, UR16, R24 ;  /* 0x00000010071c7c25 */ /* 0x000fc8000f8e0018 */
[----:B------:R-:W-:Y:S01]  /*04f0*/  IMAD.SHL.U32 R22, R28, 0x4, RZ ;  /* 0x000000041c167824 */ /* 0x000fe200078e00ff */
[----:B------:R-:W-:-:S04]  /*0500*/  IADD3 R14, PT, PT, R29, R3, RZ ;  /* 0x000000031d0e7210 */ /* 0x000fc80007ffe0ff */
[----:B------:R-:W-:Y:S02]  /*0510*/  SHF.L.U64.HI R10, R28, 0x2, R14 ;  /* 0x000000021c0a7819 */ /* 0x000fe4000001020e */
[----:B------:R-:W-:-:S04]  /*0520*/  IADD3 R12, P0, PT, R22, UR26, RZ ;  /* 0x0000001a160c7c10 */ /* 0x000fc8000ff1e0ff */
[----:B------:R-:W-:-:S05]  /*0530*/  IADD3.X R13, PT, PT, R10, UR27, RZ, P0, !PT ;  /* 0x0000001b0a0d7c10 */ /* 0x000fca00087fe4ff */
[----:B---3--:R-:W3:Y:S01]  /*0540*/  LDG.E R12, desc[UR28][R12.64] ;  /* 0x0000001c0c0c7981 */ /* 0x008ee2000c1e1900 */
[----:B0-----:R-:W-:-:S04]  /*0550*/  ISETP.NE.U32.AND P0, PT, RZ, UR8, PT ;  /* 0x00000008ff007c0c */ /* 0x001fc8000bf05070 */
[----:B------:R-:W-:Y:S01]  /*0560*/  ISETP.NE.AND.EX P0, PT, RZ, UR9, PT, P0 ;  /* 0x00000009ff007c0c */ /* 0x000fe2000bf05300 */
[----:B------:R-:W-:Y:S02]  /*0570*/  ULEA UR7, UP0, UR18, UR7, 0x5 ;  /* 0x0000000712077291 */ /* 0x000fe4000f8028ff */
[----:B--2---:R-:W-:Y:S01]  /*0580*/  UIMAD UR6, UR6, UR14, URZ ;  /* 0x0000000e060672a4 */ /* 0x004fe2000f8e02ff */
[----:B------:R-:W0:Y:S09]  /*0590*/  LDCU.128 UR8, c[0x0][0x390] ;  /* 0x00007200ff0877ac */ /* 0x000e320008000c00 */
[----:B------:R-:W2:Y:S02]  /*05a0*/  @P0 LDC.64 R4, c[0x0][0x3a0] ;  /* 0x0000e800ff040b82 */ /* 0x000ea40000000a00 */
[----:B--2---:R2:W4:Y:S01]  /*05b0*/  @P0 LDG.E R16, desc[UR28][R4.64] ;  /* 0x0000001c04100981 */ /* 0x004522000c1e1900 */
[----:B------:R-:W-:Y:S01]  /*05c0*/  ULEA.HI.X UR18, UR18, UR22, UR23, 0x5, UP0 ;  /* 0x0000001612127291 */ /* 0x000fe200080f2c17 */
[----:B------:R-:W-:Y:S01]  /*05d0*/  MOV R20, UR16 ;  /* 0x0000001000147c02 */ /* 0x000fe20008000f00 */
[----:B------:R-:W-:Y:S01]  /*05e0*/  USHF.R.U64 UR22, UR16, 0x1, UR17 ;  /* 0x0000000110167899 */ /* 0x000fe20008001211 */
[----:B------:R-:W-:Y:S01]  /*05f0*/  MOV R21, UR30 ;  /* 0x0000001e00157c02 */ /* 0x000fe20008000f00 */
[----:B------:R-:W-:Y:S01]  /*0600*/  USHF.R.U32.HI UR23, URZ, 0x1, UR17 ;  /* 0x00000001ff177899 */ /* 0x000fe20008011611 */
[----:B------:R-:W-:Y:S01]  /*0610*/  BSSY.RECONVERGENT B1, `(.L_x_3138) ;  /* 0x000004d000017945 */ /* 0x000fe20003800200 */
[----:B------:R-:W-:-:S02]  /*0620*/  ULEA UR25, UP1, UR7, UR12, 0x1 ;  /* 0x0000000c07197291 */ /* 0x000fc4000f8208ff */
[----:B------:R-:W-:Y:S01]  /*0630*/  IMAD.U32 R26, RZ, RZ, UR22 ;  /* 0x00000016ff1a7e24 */ /* 0x000fe2000f8e00ff */
[----:B0-----:R-:W-:Y:S01]  /*0640*/  ULEA UR8, UP0, UR21, UR8, 0x2 ;  /* 0x0000000815087291 */ /* 0x001fe2000f8010ff */
[C---:B------:R-:W-:Y:S01]  /*0650*/  IMAD R23, R7.reuse, UR23, RZ ;  /* 0x0000001707177c24 */ /* 0x040fe2000f8e02ff */
[----:B------:R-:W-:Y:S01]  /*0660*/  ULEA.HI.X UR18, UR7, UR13, UR18, 0x1, UP1 ;  /* 0x0000000d07127291 */ /* 0x000fe200088f0c12 */
[----:B--2---:R-:W-:Y:S01]  /*0670*/  IMAD.WIDE.U32 R4, R7, UR22, R24 ;  /* 0x0000001607047c25 */ /* 0x004fe2000f8e0018 */
[----:B------:R-:W-:Y:S01]  /*0680*/  UIMAD.WIDE.U32 UR12, UR24, UR14, URZ ;  /* 0x0000000e180c72a5 */ /* 0x000fe2000f8e00ff */
[----:B------:R-:W-:Y:S01]  /*0690*/  MOV R27, UR23 ;  /* 0x00000017001b7c02 */ /* 0x000fe20008000f00 */
[----:B------:R-:W-:Y:S01]  /*06a0*/  UIMAD UR7, UR24, UR15, UR6 ;  /* 0x0000000f180772a4 */ /* 0x000fe2000f8e0206 */
[----:B------:R-:W-:Y:S01]  /*06b0*/  IMAD.IADD R5, R5, 0x1, R23 ;  /* 0x0000000105057824 */ /* 0x000fe200078e0217 */
[C---:B------:R-:W-:Y:S01]  /*06c0*/  LEA R32, P1, R4.reuse, UR25, 0x2 ;  /* 0x0000001904207c11 */ /* 0x040fe2000f8210ff */
[----:B------:R-:W-:Y:S01]  /*06d0*/  USHF.L.U32 UR6, UR12, 0x6, URZ ;  /* 0x000000060c067899 */ /* 0x000fe200080006ff */
[C---:B------:R-:W-:Y:S01]  /*06e0*/  IMAD.WIDE.U32 R20, R7.reuse, UR16, R20 ;  /* 0x0000001007147c25 */ /* 0x040fe2000f8e0014 */
[----:B------:R-:W-:Y:S01]  /*06f0*/  UIADD3 UR7, UPT, UPT, UR13, UR7, URZ ;  /* 0x000000070d077290 */ /* 0x000fe2000fffe0ff */
[----:B------:R-:W-:Y:S01]  /*0700*/  LEA.HI.X R33, R4, UR18, R5, 0x2, P1 ;  /* 0x0000001204217c11 */ /* 0x000fe200088f1405 */
[----:B------:R-:W-:Y:S01]  /*0710*/  ULEA UR6, UP1, UR4, UR6, 0x5 ;  /* 0x0000000604067291 */ /* 0x000fe2000f8228ff */
[----:B------:R-:W-:Y:S01]  /*0720*/  IMAD.WIDE.U32 R26, R7, UR22, R26 ;  /* 0x00000016071a7c25 */ /* 0x000fe2000f8e001a */
[----:B------:R-:W-:Y:S01]  /*0730*/  USHF.L.U64.HI UR12, UR12, 0x6, UR7 ;  /* 0x000000060c0c7899 */ /* 0x000fe20008010207 */
[----:B------:R-:W-:Y:S01]  /*0740*/  IADD3 R36, PT, PT, R3, R21, RZ ;  /* 0x0000001503247210 */ /* 0x000fe20007ffe0ff */
[----:B------:R-:W-:Y:S01]  /*0750*/  ULEA UR10, UP2, UR6, UR10, 0x2 ;  /* 0x0000000a060a7291 */ /* 0x000fe2000f8410ff */
[----:B------:R-:W-:Y:S01]  /*0760*/  LOP3.LUT R5, R9, 0x1f, RZ, 0xc0, !PT ;  /* 0x0000001f09057812 */ /* 0x000fe200078ec0ff */
[----:B------:R-:W-:Y:S01]  /*0770*/  ULEA.HI.X UR4, UR4, UR12, UR5, 0x5, UP1 ;  /* 0x0000000c04047291 */ /* 0x000fe200088f2c05 */
[----:B------:R-:W-:Y:S01]  /*0780*/  IADD3 R34, PT, PT, R23, R27, RZ ;  /* 0x0000001b17227210 */ /* 0x000fe20007ffe0ff */
[----:B------:R-:W-:Y:S01]  /*0790*/  UIMAD UR15, UR15, UR16, URZ ;  /* 0x000000100f0f72a4 */ /* 0x000fe2000f8e02ff */
[----:B------:R-:W-:Y:S01]  /*07a0*/  UMOV UR12, 0x3f800000 ;  /* 0x3f800000000c7882 */ /* 0x000fe20000000000 */
[----:B------:R-:W-:-:S02]  /*07b0*/  ULEA.HI.X UR11, UR6, UR11, UR4, 0x2, UP2 ;  /* 0x0000000b060b7291 */ /* 0x000fc400090f1404 */
[----:B------:R-:W-:Y:S02]  /*07c0*/  ULEA.HI.X UR9, UR21, UR9, UR19, 0x2, UP0 ;  /* 0x0000000915097291 */ /* 0x000fe400080f1413 */
[----:B------:R-:W-:Y:S02]  /*07d0*/  UIMAD.WIDE.U32 UR4, UR14, UR16, URZ ;  /* 0x000000100e0472a5 */ /* 0x000fe4000f8e00ff */
[----:B------:R-:W-:Y:S02]  /*07e0*/  UIMAD UR15, UR17, UR14, UR15 ;  /* 0x0000000e110f72a4 */ /* 0x000fe4000f8e020f */
[----:B------:R-:W-:Y:S02]  /*07f0*/  ULEA UR14, UP0, UR16, UR26, 0x1 ;  /* 0x0000001a100e7291 */ /* 0x000fe4000f8008ff */
[----:B------:R-:W-:Y:S02]  /*0800*/  UIADD3 UR5, UPT, UPT, UR5, UR15, URZ ;  /* 0x0000000f05057290 */ /* 0x000fe4000fffe0ff */
[----:B------:R-:W-:-:S02]  /*0810*/  ULEA.HI.X UR16, UR16, UR27, UR17, 0x1, UP0 ;  /* 0x0000001b10107291 */ /* 0x000fc400080f0c11 */
[----:B------:R-:W-:-:S04]  /*0820*/  ULEA UR13, UP0, UR4, UR10, 0x2 ;  /* 0x0000000a040d7291 */ /* 0x000fc8000f8010ff */
[----:B------:R-:W-:Y:S01]  /*0830*/  ULEA.HI.X UR5, UR4, UR11, UR5, 0x2, UP0 ;  /* 0x0000000b04057291 */ /* 0x000fe200080f1405 */
[----:B---3--:R-:W-:-:S05]  /*0840*/  HADD2.F32 R15, -RZ, R12.H0_H0 ;  /* 0x2000000cff0f7230 */ /* 0x008fca0000004100 */
[----:B------:R-:W-:-:S04]  /*0850*/  FMUL R11, R15, 1.7020000219345092773 ;  /* 0x3fd9db230f0b7820 */ /* 0x000fc80000400000 */
[----:B------:R-:W-:-:S04]  /*0860*/  FFMA.SAT R0, R11, -R0, 0.5 ;  /* 0x3f0000000b007423 */ /* 0x000fc80000002800 */
[----:B------:R-:W-:-:S04]  /*0870*/  FFMA.RM R13, R0, R17, 12582913 ;  /* 0x4b400001000d7423 */ /* 0x000fc80000004011 */
[----:B------:R-:W-:-:S04]  /*0880*/  FADD R0, R13, -12583039 ;  /* 0xcb40007f0d007421 */ /* 0x000fc80000000000 */
[----:B------:R-:W-:-:S04]  /*0890*/  FFMA R0, R11, -1.4426950216293334961, -R0 ;  /* 0xbfb8aa3b0b007823 */ /* 0x000fc80000000800 */
[----:B------:R-:W-:Y:S01]  /*08a0*/  FFMA R17, R11, -1.925963033500011079e-08, R0 ;  /* 0xb2a570600b117823 */ /* 0x000fe20000000000 */
[----:B------:R-:W-:-:S04]  /*08b0*/  MOV R0, 0x400 ;  /* 0x0000040000007802 */ /* 0x000fc80000000f00 */
[----:B------:R-:W-:Y:S01]  /*08c0*/  IADD3 R0, PT, PT, R0, 0x20, RZ ;  /* 0x0000002000007810 */ /* 0x000fe20007ffe0ff */
[----:B------:R-:W0:Y:S03]  /*08d0*/  MUFU.EX2 R17, R17 ;  /* 0x0000001100117308 */ /* 0x000e260000000800 */
[----:B-1----:R-:W-:Y:S02]  /*08e0*/  LEA R2, R19, R0, 0x18 ;  /* 0x0000000013027211 */ /* 0x002fe400078ec0ff */
[----:B------:R-:W-:-:S03]  /*08f0*/  SHF.L.U32 R0, R13, 0x17, RZ ;  /* 0x000000170d007819 */ /* 0x000fc600000006ff */
[----:B------:R-:W-:Y:S01]  /*0900*/  IMAD R3, R5, 0x84, R2 ;  /* 0x0000008405037824 */ /* 0x000fe200078e0202 */
[----:B----4-:R-:W-:Y:S01]  /*0910*/  @P0 R2UR UR12, R16 ;  /* 0x00000000100c02ca */ /* 0x010fe200000e0000 */
[----:B0-----:R-:W-:-:S05]  /*0920*/  FFMA R0, R0, R17, 1 ;  /* 0x3f80000000007423 */ /* 0x001fca0000000011 */
[----:B------:R-:W-:-:S04]  /*0930*/  IADD3 R4, PT, PT, R0, 0x1800000, RZ ;  /* 0x0180000000047810 */ /* 0x000fc80007ffe0ff */
[----:B------:R-:W-:-:S04]  /*0940*/  LOP3.LUT R4, R4, 0x7f800000, RZ, 0xc0, !PT ;  /* 0x7f80000004047812 */ /* 0x000fc800078ec0ff */
[----:B------:R-:W-:Y:S01]  /*0950*/  ISETP.GT.U32.AND P0, PT, R4, 0x1ffffff, PT ;  /* 0x01ffffff0400780c */ /* 0x000fe20003f04070 */
[----:B------:R-:W-:-:S05]  /*0960*/  VIADD R4, R6, 0xffffffff ;  /* 0xffffffff06047836 */ /* 0x000fca0000000000 */
[----:B------:R-:W-:-:S04]  /*0970*/  LOP3.LUT R4, R4, 0x1f, RZ, 0xc0, !PT ;  /* 0x0000001f04047812 */ /* 0x000fc800078ec0ff */
[C---:B------:R-:W-:Y:S02]  /*0980*/  IADD3 R18, P2, PT, R4.reuse, R20, RZ ;  /* 0x0000001404127210 */ /* 0x040fe40007f5e0ff */
[----:B------:R-:W-:Y:S02]  /*0990*/  IADD3 R13, P1, PT, R4, R26, RZ ;  /* 0x0000001a040d7210 */ /* 0x000fe40007f3e0ff */
[----:B------:R-:W-:Y:S02]  /*09a0*/  SHF.L.U32 R30, R18, 0x2, RZ ;  /* 0x00000002121e7819 */ /* 0x000fe400000006ff */
[----:B------:R-:W-:Y:S01]  /*09b0*/  IADD3.X R17, PT, PT, RZ, R36, RZ, P2, !PT ;  /* 0x00000024ff117210 */ /* 0x000fe200017fe4ff */
[----:B------:R-:W-:Y:S01]  /*09c0*/  IMAD.X R16, RZ, RZ, R34, P1 ;  /* 0x000000ffff107224 */ /* 0x000fe200008e0622 */
[----:B------:R-:W-:Y:S02]  /*09d0*/  IADD3 R44, P3, PT, R30, UR26, RZ ;  /* 0x0000001a1e2c7c10 */ /* 0x000fe4000ff7e0ff */
[----:B------:R-:W-:-:S02]  /*09e0*/  LEA R42, P1, R13, UR25, 0x2 ;  /* 0x000000190d2a7c11 */ /* 0x000fc4000f8210ff */
[----:B------:R-:W-:Y:S02]  /*09f0*/  IADD3 R22, P2, PT, R22, UR14, RZ ;  /* 0x0000000e16167c10 */ /* 0x000fe4000ff5e0ff */
[----:B------:R-:W-:Y:S02]  /*0a00*/  IADD3 R30, P4, PT, R30, UR14, RZ ;  /* 0x0000000e1e1e7c10 */ /* 0x000fe4000ff9e0ff */
[----:B------:R-:W-:Y:S02]  /*0a10*/  SHF.L.U64.HI R19, R18, 0x2, R17 ;  /* 0x0000000212137819 */ /* 0x000fe40000010211 */
[----:B------:R-:W-:Y:S02]  /*0a20*/  LEA.HI.X R43, R13, UR18, R16, 0x2, P1 ;  /* 0x000000120d2b7c11 */ /* 0x000fe400088f1410 */
[----:B------:R-:W-:Y:S02]  /*0a30*/  IADD3.X R23, PT, PT, R10, UR16, RZ, P2, !PT ;  /* 0x000000100a177c10 */ /* 0x000fe400097fe4ff */
[----:B------:R-:W-:-:S02]  /*0a40*/  IADD3.X R45, PT, PT, R19, UR27, RZ, P3, !PT ;  /* 0x0000001b132d7c10 */ /* 0x000fc40009ffe4ff */
[----:B------:R-:W-:Y:S01]  /*0a50*/  IADD3.X R31, PT, PT, R19, UR16, RZ, P4, !PT ;  /* 0x00000010131f7c10 */ /* 0x000fe2000a7fe4ff */
[----:B------:R-:W-:Y:S06]  /*0a60*/  @P0 BRA `(.L_x_3139) ;  /* 0x00000000000c0947 */ /* 0x000fec0003800000 */
[----:B------:R-:W-:-:S07]  /*0a70*/  MOV R10, 0xa90 ;  /* 0x00000a90000a7802 */ /* 0x000fce0000000f00 */
[----:B------:R-:W-:Y:S05]  /*0a80*/  CALL.REL.NOINC `($__internal_39_$__cuda_sm20_rcp_rn_f32_slowpath) ;  /* 0x00000034004c7944 */ /* 0x000fea0003c00000 */
[----:B------:R-:W-:Y:S05]  /*0a90*/  BRA `(.L_x_3140) ;  /* 0x0000000000107947 */ /* 0x000fea0003800000 */
.L_x_3139:
[----:B------:R-:W0:Y:S02]  /*0aa0*/  MUFU.RCP R13, R0 ;  /* 0x00000000000d7308 */ /* 0x000e240000001000 */
[----:B0-----:R-:W-:-:S04]  /*0ab0*/  FFMA R2, R0, R13, -1 ;  /* 0xbf80000000027423 */ /* 0x001fc8000000000d */
[----:B------:R-:W-:-:S04]  /*0ac0*/  FADD.FTZ R2, -R2, -RZ ;  /* 0x800000ff02027221 */ /* 0x000fc80000010100 */
[----:B------:R-:W-:-:S07]  /*0ad0*/  FFMA R0, R13, R2, R13 ;  /* 0x000000020d007223 */ /* 0x000fce000000000d */
.L_x_3140:
[----:B------:R-:W-:Y:S05]  /*0ae0*/  BSYNC.RECONVERGENT B1 ;  /* 0x0000000000017941 */ /* 0x000fea0003800200 */
.L_x_3138:
        /* <DEDUP_REMOVED lines=27> */
[----:B------:R-:W-:Y:S05]  /*0ca0*/  CALL.REL.NOINC `($__internal_39_$__cuda_sm20_rcp_rn_f32_slowpath) ;  /* 0x0000003000c47944 */ /* 0x000fea0003c00000 */
[----:B------:R-:W-:Y:S05]  /*0cb0*/  BRA `(.L_x_3143) ;  /* 0x0000000000107947 */ /* 0x000fea0003800000 */
.L_x_3142:
[----:B------:R-:W0:Y:S02]  /*0cc0*/  MUFU.RCP R0, R23 ;  /* 0x0000001700007308 */ /* 0x000e240000001000 */
[----:B0-----:R-:W-:-:S04]  /*0cd0*/  FFMA R10, R23, R0, -1 ;  /* 0xbf800000170a7423 */ /* 0x001fc80000000000 */
[----:B------:R-:W-:-:S04]  /*0ce0*/  FADD.FTZ R11, -R10, -RZ ;  /* 0x800000ff0a0b7221 */ /* 0x000fc80000010100 */
[----:B------:R-:W-:-:S07]  /*0cf0*/  FFMA R0, R0, R11, R0 ;  /* 0x0000000b00007223 */ /* 0x000fce0000000000 */
.L_x_3143:
[----:B------:R-:W-:Y:S05]  /*0d00*/  BSYNC.RECONVERGENT B1 ;  /* 0x0000000000017941 */ /* 0x000fea0003800200 */
.L_x_3141:
        /* <DEDUP_REMOVED lines=21> */
[----:B------:R-:W-:Y:S05]  /*0e60*/  CALL.REL.NOINC `($__internal_39_$__cuda_sm20_rcp_rn_f32_slowpath) ;  /* 0x0000003000547944 */ /* 0x000fea0003c00000 */
[----:B------:R-:W-:Y:S05]  /*0e70*/  BRA `(.L_x_3146) ;  /* 0x0000000000107947 */ /* 0x000fea0003800000 */
.L_x_3145:
[----:B------:R-:W0:Y:S02]  /*0e80*/  MUFU.RCP R0, R19 ;  /* 0x0000001300007308 */ /* 0x000e240000001000 */
[----:B0-----:R-:W-:-:S04]  /*0e90*/  FFMA R10, R19, R0, -1 ;  /* 0xbf800000130a7423 */ /* 0x001fc80000000000 */
[----:B------:R-:W-:-:S04]  /*0ea0*/  FADD.FTZ R15, -R10, -RZ ;  /* 0x800000ff0a0f7221 */ /* 0x000fc80000010100 */
[----:B------:R-:W-:-:S07]  /*0eb0*/  FFMA R0, R0, R15, R0 ;  /* 0x0000000f00007223 */ /* 0x000fce0000000000 */
.L_x_3146:
[----:B------:R-:W-:Y:S05]  /*0ec0*/  BSYNC.RECONVERGENT B1 ;  /* 0x0000000000017941 */ /* 0x000fea0003800200 */
.L_x_3144:
        /* <DEDUP_REMOVED lines=25> */
[----:B------:R-:W-:Y:S05]  /*1060*/  CALL.REL.NOINC `($__internal_39_$__cuda_sm20_rcp_rn_f32_slowpath) ;  /* 0x0000002c00d47944 */ /* 0x000fea0003c00000 */
[----:B------:R-:W-:Y:S05]  /*1070*/  BRA `(.L_x_3149) ;  /* 0x0000000000107947 */ /* 0x000fea0003800000 */
.L_x_3148:
[----:B------:R-:W0:Y:S02]  /*1080*/  MUFU.RCP R0, R33 ;  /* 0x0000002100007308 */ /* 0x000e240000001000 */
[----:B0-----:R-:W-:-:S04]  /*1090*/  FFMA R10, R33, R0, -1 ;  /* 0xbf800000210a7423 */ /* 0x001fc80000000000 */
[----:B------:R-:W-:-:S04]  /*10a0*/  FADD.FTZ R11, -R10, -RZ ;  /* 0x800000ff0a0b7221 */ /* 0x000fc80000010100 */
[----:B------:R-:W-:-:S07]  /*10b0*/  FFMA R0, R0, R11, R0 ;  /* 0x0000000b00007223 */ /* 0x000fce0000000000 */
.L_x_3149:
[----:B------:R-:W-:Y:S05]  /*10c0*/  BSYNC.RECONVERGENT B1 ;  /* 0x0000000000017941 */ /* 0x000fea0003800200 */
.L_x_3147:
[----:B------:R-:W2:Y:S01]  /*10d0*/  LDG.E R16, desc[UR28][R44.64] ;  /* 0x0000001c2c107981 */ /* 0x000ea2000c1e1900 */
[----:B------:R-:W-:Y:S02]  /*10e0*/  HFMA2 R21, -RZ, RZ, 3.7421875, 0 ;  /* 0x437c0000ff157431 */ /* 0x000fe400000001ff */
[----:B------:R-:W-:Y:S01]  /*10f0*/  IMAD.MOV.U32 R10, RZ, RZ, 0x3bbb989d ;  /* 0x3bbb989dff0a7424 */ /* 0x000fe200078e00ff */
[----:B------:R-:W0:Y:S01]  /*1100*/  LDCU.64 UR6, c[0x0][0x3b8] ;  /* 0x00007700ff0677ac */ /* 0x000e220008000a00 */
[----:B------:R1:W5:Y:S01]  /*1110*/  LDG.E R15, desc[UR28][R30.64] ;  /* 0x0000001c1e0f7981 */ /* 0x000362000c1e1900 */
[C---:B------:R-:W-:Y:S02]  /*1120*/  SHF.L.U32 R27, R28.reuse, 0x3, RZ ;  /* 0x000000031c1b7819 */ /* 0x040fe400000006ff */
[----:B------:R-:W-:Y:S01]  /*1130*/  SHF.L.U64.HI R14, R28, 0x3, R14 ;  /* 0x000000031c0e7819 */ /* 0x000fe2000001020e */
[----:B------:R3:W5:Y:S01]  /*1140*/  LDG.E R11, desc[UR28][R42.64] ;  /* 0x0000001c2a0b7981 */ /* 0x000762000c1e1900 */
[----:B------:R-:W-:Y:S01]  /*1150*/  IADD3 R35, P3, PT, R26, UR22, RZ ;  /* 0x000000161a237c10 */ /* 0x000fe2000ff7e0ff */
[----:B-1----:R-:W-:Y:S01]  /*1160*/  FMUL R31, R12, R0 ;  /* 0x000000000c1f7220 */ /* 0x002fe20000400000 */
[----:B------:R-:W-:Y:S01]  /*1170*/  IADD3 R28, P1, PT, R27, UR8, RZ ;  /* 0x000000081b1c7c10 */ /* 0x000fe2000ff3e0ff */
[----:B0-----:R-:W-:-:S04]  /*1180*/  ULEA UR15, UP0, UR6, UR8, 0x2 ;  /* 0x00000008060f7291 */ /* 0x001fc8000f8010ff */
[----:B------:R-:W-:Y:S02]  /*1190*/  ULEA.HI.X UR4, UR6, UR9, UR7, 0x2, UP0 ;  /* 0x0000000906047291 */ /* 0x000fe400080f1407 */
[----:B------:R-:W-:Y:S01]  /*11a0*/  IADD3 R26, P2, PT, R27, UR15, RZ ;  /* 0x0000000f1b1a7c10 */ /* 0x000fe2000ff5e0ff */
[----:B------:R-:W-:Y:S01]  /*11b0*/  FMUL R31, R2, R31 ;  /* 0x0000001f021f7220 */ /* 0x000fe20000400000 */
[C---:B------:R-:W-:Y:S02]  /*11c0*/  IADD3.X R29, PT, PT, R14.reuse, UR9, RZ, P1, !PT ;  /* 0x000000090e1d7c10 */ /* 0x040fe40008ffe4ff */
[----:B------:R-:W-:Y:S02]  /*11d0*/  IADD3.X R27, PT, PT, R14, UR4, RZ, P2, !PT ;  /* 0x000000040e1b7c10 */ /* 0x000fe400097fe4ff */
[----:B------:R-:W-:Y:S02]  /*11e0*/  IADD3 R2, PT, PT, R6, 0x1e, RZ ;  /* 0x0000001e06027810 */ /* 0x000fe40007ffe0ff */
[----:B------:R-:W-:Y:S01]  /*11f0*/  IADD3 R12, P0, PT, R20, UR6, RZ ;  /* 0x00000006140c7c10 */ /* 0x000fe2000ff1e0ff */
[----:B------:R-:W-:Y:S01]  /*1200*/  FMUL R20, R32, UR12 ;  /* 0x0000000c20147c20 */ /* 0x000fe20008400000 */
[----:B------:R-:W-:-:S02]  /*1210*/  LOP3.LUT R2, R2, 0x1f, RZ, 0xc0, !PT ;  /* 0x0000001f02027812 */ /* 0x000fc400078ec0ff */
[----:B------:R-:W-:Y:S02]  /*1220*/  IADD3.X R36, PT, PT, R36, UR30, RZ, P0, !PT ;  /* 0x0000001e24247c10 */ /* 0x000fe400087fe4ff */
[----:B------:R-:W-:Y:S02]  /*1230*/  IADD3.X R34, PT, PT, R34, UR23, RZ, P3, !PT ;  /* 0x0000001722227c10 */ /* 0x000fe40009ffe4ff */
[----:B------:R-:W-:Y:S01]  /*1240*/  IADD3 R30, P1, PT, R2, R35, RZ ;  /* 0x00000023021e7210 */ /* 0x000fe20007f3e0ff */
[----:B------:R-:W-:Y:S01]  /*1250*/  BSSY.RECONVERGENT B1, `(.L_x_3150) ;  /* 0x0000028000017945 */ /* 0x000fe20003800200 */
[----:B--2---:R-:W-:-:S05]  /*1260*/  HADD2.F32 R19, -RZ, R16.H0_H0 ;  /* 0x20000010ff137230 */ /* 0x004fca0000004100 */
[----:B------:R-:W-:-:S04]  /*1270*/  FMUL R13, R19, 1.7020000219345092773 ;  /* 0x3fd9db23130d7820 */ /* 0x000fc80000400000 */
[----:B------:R-:W-:-:S04]  /*1280*/  FFMA.SAT R10, R13, -R10, 0.5 ;  /* 0x3f0000000d0a7423 */ /* 0x000fc8000000280a */
[----:B------:R-:W-:-:S04]  /*1290*/  FFMA.RM R10, R10, R21, 12582913 ;  /* 0x4b4000010a0a7423 */ /* 0x000fc80000004015 */
[----:B------:R-:W-:-:S04]  /*12a0*/  FADD R38, R10, -12583039 ;  /* 0xcb40007f0a267421 */ /* 0x000fc80000000000 */
[----:B------:R-:W-:-:S04]  /*12b0*/  FFMA R38, R13, -1.4426950216293334961, -R38 ;  /* 0xbfb8aa3b0d267823 */ /* 0x000fc80000000826 */
[----:B------:R-:W-:-:S04]  /*12c0*/  FFMA R38, R13, -1.925963033500011079e-08, R38 ;  /* 0xb2a570600d267823 */ /* 0x000fc80000000026 */
[----:B------:R-:W0:Y:S01]  /*12d0*/  MUFU.EX2 R21, R38 ;  /* 0x0000002600157308 */ /* 0x000e220000000800 */
[----:B------:R-:W-:Y:S01]  /*12e0*/  IMAD.SHL.U32 R0, R10, 0x800000, RZ ;  /* 0x008000000a007824 */ /* 0x000fe200078e00ff */
[C---:B------:R-:W-:Y:S01]  /*12f0*/  FMNMX3 R10, |R22|.reuse, RZ, |R23|, !PT ;  /* 0x000000ff160a7276 */ /* 0x040fe20007800617 */
[----:B------:R-:W-:Y:S01]  /*1300*/  FMUL R22, R22, UR12 ;  /* 0x0000000c16167c20 */ /* 0x000fe20008400000 */
[----:B------:R-:W-:Y:S01]  /*1310*/  FMUL R23, R23, UR12 ;  /* 0x0000000c17177c20 */ /* 0x000fe20008400000 */
[----:B0-----:R-:W-:Y:S01]  /*1320*/  FFMA R0, R0, R21, 1 ;  /* 0x3f80000000007423 */ /* 0x001fe20000000015 */
[----:B------:R-:W-:-:S04]  /*1330*/  FMUL R21, R31, UR12 ;  /* 0x0000000c1f157c20 */ /* 0x000fc80008400000 */
[----:B------:R-:W-:Y:S01]  /*1340*/  IADD3 R14, PT, PT, R0, 0x1800000, RZ ;  /* 0x01800000000e7810 */ /* 0x000fe20007ffe0ff */
[----:B------:R-:W-:Y:S03]  /*1350*/  STG.E.64 desc[UR28][R28.64], R22 ;  /* 0x000000161c007986 */ /* 0x000fe6000c101b1c */
[----:B------:R-:W-:Y:S01]  /*1360*/  LOP3.LUT R14, R14, 0x7f800000, RZ, 0xc0, !PT ;  /* 0x7f8000000e0e7812 */ /* 0x000fe200078ec0ff */
[----:B------:R0:W-:Y:S03]  /*1370*/  STG.E.64 desc[UR28][R26.64], R20 ;  /* 0x000000141a007986 */ /* 0x0001e6000c101b1c */
[----:B------:R-:W-:Y:S02]  /*1380*/  ISETP.GT.U32.AND P0, PT, R14, 0x1ffffff, PT ;  /* 0x01ffffff0e00780c */ /* 0x000fe40003f04070 */
[----:B0-----:R-:W-:-:S05]  /*1390*/  IADD3 R26, P2, PT, R2, R12, RZ ;  /* 0x0000000c021a7210 */ /* 0x001fca0007f5e0ff */
[----:B---3--:R-:W-:Y:S01]  /*13a0*/  IMAD.SHL.U32 R42, R26, 0x4, RZ ;  /* 0x000000041a2a7824 */ /* 0x008fe200078e00ff */
[----:B------:R-:W-:Y:S02]  /*13b0*/  IADD3.X R27, PT, PT, RZ, R36, RZ, P2, !PT ;  /* 0x00000024ff1b7210 */ /* 0x000fe400017fe4ff */
[----:B------:R-:W-:Y:S02]  /*13c0*/  IADD3.X R29, PT, PT, RZ, R34, RZ, P1, !PT ;  /* 0x00000022ff1d7210 */ /* 0x000fe40000ffe4ff */
[----:B------:R-:W-:Y:S02]  /*13d0*/  LEA R44, P1, R30, UR25, 0x2 ;  /* 0x000000191e2c7c11 */ /* 0x000fe4000f8210ff */
[C---:B------:R-:W-:Y:S02]  /*13e0*/  IADD3 R28, P2, PT, R42.reuse, UR26, RZ ;  /* 0x0000001a2a1c7c10 */ /* 0x040fe4000ff5e0ff */
[----:B------:R-:W-:Y:S02]  /*13f0*/  IADD3 R42, P3, PT, R42, UR14, RZ ;  /* 0x0000000e2a2a7c10 */ /* 0x000fe4000ff7e0ff */
[----:B------:R-:W-:-:S02]  /*1400*/  SHF.L.U64.HI R14, R26, 0x2, R27 ;  /* 0x000000021a0e7819 */ /* 0x000fc4000001021b */
[----:B------:R-:W-:Y:S02]  /*1410*/  LEA.HI.X R45, R30, UR18, R29, 0x2, P1 ;  /* 0x000000121e2d7c11 */ /* 0x000fe400088f141d */
[----:B------:R-:W-:Y:S02]  /*1420*/  FMNMX3 R32, |R32|, R10, |R31|, !PT ;  /* 0x0000000a20207276 */ /* 0x000fe4000780061f */
[C---:B------:R-:W-:Y:S02]  /*1430*/  IADD3.X R29, PT, PT, R14.reuse, UR27, RZ, P2, !PT ;  /* 0x0000001b0e1d7c10 */ /* 0x040fe400097fe4ff */
[----:B------:R-:W-:Y:S01]  /*1440*/  IADD3.X R43, PT, PT, R14, UR16, RZ, P3, !PT ;  /* 0x000000100e2b7c10 */ /* 0x000fe20009ffe4ff */
[----:B------:R-:W-:Y:S06]  /*1450*/  @P0 BRA `(.L_x_3151) ;  /* 0x00000000000c0947 */ /* 0x000fec0003800000 */
[----:B------:R-:W-:-:S07]  /*1460*/  MOV R10, 0x1480 ;  /* 0x00001480000a7802 */ /* 0x000fce0000000f00 */
[----:B-----5:R-:W-:Y:S05]  /*1470*/  CALL.REL.NOINC `($__internal_39_$__cuda_sm20_rcp_rn_f32_slowpath) ;  /* 0x0000002800d07944 */ /* 0x020fea0003c00000 */
[----:B------:R-:W-:Y:S05]  /*1480*/  BRA `(.L_x_3152) ;  /* 0x0000000000107947 */ /* 0x000fea0003800000 */
.L_x_3151:
[----:B------:R-:W0:Y:S02]  /*1490*/  MUFU.RCP R31, R0 ;  /* 0x00000000001f7308 */ /* 0x000e240000001000 */
[----:B0-----:R-:W-:-:S04]  /*14a0*/  FFMA R10, R0, R31, -1 ;  /* 0xbf800000000a7423 */ /* 0x001fc8000000001f */
[----:B------:R-:W-:-:S04]  /*14b0*/  FADD.FTZ R10, -R10, -RZ ;  /* 0x800000ff0a0a7221 */ /* 0x000fc80000010100 */
[----:B------:R-:W-:-:S07]  /*14c0*/  FFMA R0, R31, R10, R31 ;  /* 0x0000000a1f007223 */ /* 0x000fce000000001f */
.L_x_3152:
[----:B------:R-:W-:Y:S05]  /*14d0*/  BSYNC.RECONVERGENT B1 ;  /* 0x0000000000017941 */ /* 0x000fea0003800200 */
.L_x_3150:
[----:B------:R-:W-:Y:S02]  /*14e0*/  IMAD.MOV.U32 R31, RZ, RZ, 0x3bbb989d ;  /* 0x3bbb989dff1f7424 */ /* 0x000fe400078e00ff */
[----:B------:R-:W-:Y:S01]  /*14f0*/  FMUL R10, R19, -1.7020000219345092773 ;  /* 0xbfd9db23130a7820 */ /* 0x000fe20000400000 */
[----:B------:R-:W-:Y:S01]  /*1500*/  MOV R33, 0x437c0000 ;  /* 0x437c000000217802 */ /* 0x000fe20000000f00 */
[----:B------:R-:W-:Y:S02]  /*1510*/  BSSY.RECONVERGENT B1, `(.L_x_3153) ;  /* 0x000001c000017945 */ /* 0x000fe40003800200 */
        /* <DEDUP_REMOVED lines=12> */
[----:B-----5:R-:W-:Y:S02]  /*15e0*/  HADD2.F32 R14, -RZ, R11.H0_H0 ;  /* 0x2000000bff0e7230 */ /* 0x020fe40000004100 */
[----:B------:R-:W-:Y:S01]  /*15f0*/  FFMA R31, R13, R31, R0 ;  /* 0x0000001f0d1f7223 */ /* 0x000fe20000000000 */
[----:B------:R-:W-:Y:S01]  /*1600*/  HADD2.F32 R13, -RZ, R15.H0_H0 ;  /* 0x2000000fff0d7230 */ /* 0x000fe20000004100 */
[----:B------:R-:W-:Y:S02]  /*1610*/  ISETP.GT.U32.AND P0, PT, R33, 0x1ffffff, PT ;  /* 0x01ffffff2100780c */ /* 0x000fe40003f04070 */
[----:B------:R-:W-:-:S04]  /*1620*/  FMUL R30, R31, R14 ;  /* 0x0000000e1f1e7220 */ /* 0x000fc80000400000 */
[----:B------:R-:W-:-:S07]  /*1630*/  FMUL R30, R30, R13 ;  /* 0x0000000d1e1e7220 */ /* 0x000fce0000400000 */
[----:B------:R-:W-:Y:S05]  /*1640*/  @P0 BRA `(.L_x_3154) ;  /* 0x0000000000100947 */ /* 0x000fea0003800000 */
[----:B------:R-:W-:Y:S02]  /*1650*/  MOV R0, R10 ;  /* 0x0000000a00007202 */ /* 0x000fe40000000f00 */
[----:B------:R-:W-:-:S07]  /*1660*/  MOV R10, 0x1680 ;  /* 0x00001680000a7802 */ /* 0x000fce0000000f00 */
[----:B------:R-:W-:Y:S05]  /*1670*/  CALL.REL.NOINC `($__internal_39_$__cuda_sm20_rcp_rn_f32_slowpath) ;  /* 0x0000002800507944 */ /* 0x000fea0003c00000 */
[----:B------:R-:W-:Y:S05]  /*1680*/  BRA `(.L_x_3155) ;  /* 0x0000000000107947 */ /* 0x000fea0003800000 */
.L_x_3154:
[----:B------:R-:W0:Y:S02]  /*1690*/  MUFU.RCP R13, R10 ;  /* 0x0000000a000d7308 */ /* 0x000e240000001000 */
[----:B0-----:R-:W-:-:S04]  /*16a0*/  FFMA R0, R10, R13, -1 ;  /* 0xbf8000000a007423 */ /* 0x001fc8000000000d */
[----:B------:R-:W-:-:S04]  /*16b0*/  FADD.FTZ R0, -R0, -RZ ;  /* 0x800000ff00007221 */ /* 0x000fc80000010100 */
[----:B------:R-:W-:-:S07]  /*16c0*/  FFMA R0, R13, R0, R13 ;  /* 0x000000000d007223 */ /* 0x000fce000000000d */
.L_x_3155:
[----:B------:R-:W-:Y:S05]  /*16d0*/  BSYNC.RECONVERGENT B1 ;  /* 0x0000000000017941 */ /* 0x000fea0003800200 */
.L_x_3153:
        /* <DEDUP_REMOVED lines=23> */
.L_x_3157:
[----:B------:R-:W0:Y:S02]  /*1850*/  MUFU.RCP R0, R31 ;  /* 0x0000001f00007308 */ /* 0x000e240000001000 */
[----:B0-----:R-:W-:-:S04]  /*1860*/  FFMA R10, R31, R0, -1 ;  /* 0xbf8000001f0a7423 */ /* 0x001fc80000000000 */
[----:B------:R-:W-:-:S04]  /*1870*/  FADD.FTZ R19, -R10, -RZ ;  /* 0x800000ff0a137221 */ /* 0x000fc80000010100 */
[----:B------:R-:W-:-:S07]  /*1880*/  FFMA R0, R0, R19, R0 ;  /* 0x0000001300007223 */ /* 0x000fce0000000000 */
.L_x_3158:
[----:B------:R-:W-:Y:S05]  /*1890*/  BSYNC.RECONVERGENT B1 ;  /* 0x0000000000017941 */ /* 0x000fea0003800200 */
.L_x_3156:
[----:B------:R-:W-:Y:S01]  /*18a0*/  HFMA2 R38, -RZ, RZ, 3.7421875, 0 ;  /* 0x437c0000ff267431 */ /* 0x000fe200000001ff */
[----:B------:R-:W-:Y:S01]  /*18b0*/  MOV R19, 0x3bbb989d ;  /* 0x3bbb989d00137802 */ /* 0x000fe20000000f00 */
        /* <DEDUP_REMOVED lines=23> */
[----:B------:R-:W-:Y:S05]  /*1a30*/  CALL.REL.NOINC `($__internal_39_$__cuda_sm20_rcp_rn_f32_slowpath) ;  /* 0x0000002400607944 */ /* 0x000fea0003c00000 */
[----:B------:R-:W-:Y:S05]  /*1a40*/  BRA `(.L_x_3161) ;  /* 0x0000000000107947 */ /* 0x000fea0003800000 */
.L_x_3160:
[----:B------:R-:W0:Y:S02]  /*1a50*/  MUFU.RCP R15, R10 ;  /* 0x0000000a000f7308 */ /* 0x000e240000001000 */
[----:B0-----:R-:W-:-:S04]  /*1a60*/  FFMA R0, R10, R15, -1 ;  /* 0xbf8000000a007423 */ /* 0x001fc8000000000f */
[----:B------:R-:W-:-:S04]  /*1a70*/  FADD.FTZ R0, -R0, -RZ ;  /* 0x800000ff00007221 */ /* 0x000fc80000010100 */
[----:B------:R-:W-:-:S07]  /*1a80*/  FFMA R0, R15, R0, R15 ;  /* 0x000000000f007223 */ /* 0x000fce000000000f */
.L_x_3161:
[----:B------:R-:W-:Y:S05]  /*1a90*/  BSYNC.RECONVERGENT B1 ;  /* 0x0000000000017941 */ /* 0x000fea0003800200 */
.L_x_3159:
[----:B------:R-:W2:Y:S01]  /*1aa0*/  LDG.E R28, desc[UR28][R28.64] ;  /* 0x0000001c1c1c7981 */ /* 0x000ea2000c1e1900 */
[----:B------:R-:W-:Y:S01]  /*1ab0*/  IMAD.MOV.U32 R10, RZ, RZ, 0x3bbb989d ;  /* 0x3bbb989dff0a7424 */ /* 0x000fe200078e00ff */
[----:B------:R-:W-:Y:S01]  /*1ac0*/  MOV R19, 0x437c0000 ;  /* 0x437c000000137802 */ /* 0x000fe20000000f00 */
[----:B------:R-:W-:Y:S02]  /*1ad0*/  IMAD.SHL.U32 R39, R18, 0x8, RZ ;  /* 0x0000000812277824 */ /* 0x000fe400078e00ff */
[----:B------:R-:W-:Y:S01]  /*1ae0*/  FMUL R0, R16, R0 ;  /* 0x0000000010007220 */ /* 0x000fe20000400000 */
[----:B------:R-:W0:Y:S01]  /*1af0*/  LDCU UR6, c[0x0][0x3b8] ;  /* 0x00007700ff0677ac */ /* 0x000e220008000800 */
[----:B------:R-:W-:Y:S01]  /*1b00*/  SHF.L.U64.HI R17, R18, 0x3, R17 ;  /* 0x0000000312117819 */ /* 0x000fe20000010211 */
[----:B------:R1:W5:Y:S01]  /*1b10*/  LDG.E R31, desc[UR28][R42.64] ;  /* 0x0000001c2a1f7981 */ /* 0x000362000c1e1900 */
[----:B------:R-:W-:Y:S01]  /*1b20*/  IADD3 R40, P0, PT, R39, UR8, RZ ;  /* 0x0000000827287c10 */ /* 0x000fe2000ff1e0ff */
[----:B------:R-:W-:-:S02]  /*1b30*/  FMUL R18, R30, UR12 ;  /* 0x0000000c1e127c20 */ /* 0x000fc40008400000 */
[----:B------:R3:W5:Y:S01]  /*1b40*/  LDG.E R29, desc[UR28][R44.64] ;  /* 0x0000001c2c1d7981 */ /* 0x000762000c1e1900 */
[----:B------:R-:W-:Y:S01]  /*1b50*/  IADD3.X R41, PT, PT, R17, UR9, RZ, P0, !PT ;  /* 0x0000000911297c10 */ /* 0x000fe200087fe4ff */
        /* <DEDUP_REMOVED lines=8> */
[----:B------:R2:W4:Y:S01]  /*1be0*/  MUFU.EX2 R19, R38 ;  /* 0x0000002600137308 */ /* 0x0005220000000800 */
[----:B------:R-:W-:Y:S01]  /*1bf0*/  SHF.L.U32 R16, R10, 0x17, RZ ;  /* 0x000000170a107819 */ /* 0x000fe200000006ff */
[----:B------:R-:W-:Y:S01]  /*1c00*/  FMUL R10, R11, R0 ;  /* 0x000000000b0a7220 */ /* 0x000fe20000400000 */
[----:B--2---:R-:W-:-:S04]  /*1c10*/  IADD3 R38, P1, PT, R39, UR15, RZ ;  /* 0x0000000f27267c10 */ /* 0x004fc8000ff3e0ff */
[----:B------:R-:W-:Y:S01]  /*1c20*/  IADD3.X R39, PT, PT, R17, UR4, RZ, P1, !PT ;  /* 0x0000000411277c10 */ /* 0x000fe20008ffe4ff */
[----:B------:R-:W-:Y:S01]  /*1c30*/  FMUL R17, R10, UR12 ;  /* 0x0000000c0a117c20 */ /* 0x000fe20008400000 */
[----:B----4-:R-:W-:Y:S01]  /*1c40*/  FFMA R0, R16, R19, 1 ;  /* 0x3f80000010007423 */ /* 0x010fe20000000013 */
[----:B------:R-:W-:Y:S01]  /*1c50*/  FMUL R19, R13, UR12 ;  /* 0x0000000c0d137c20 */ /* 0x000fe20008400000 */
[----:B------:R-:W-:Y:S01]  /*1c60*/  FMUL R16, R14, UR12 ;  /* 0x0000000c0e107c20 */ /* 0x000fe20008400000 */
[----:B------:R-:W-:Y:S02]  /*1c70*/  IADD3 R11, PT, PT, R6, 0x1d, RZ ;  /* 0x0000001d060b7810 */ /* 0x000fe40007ffe0ff */
[----:B------:R-:W-:Y:S01]  /*1c80*/  IADD3 R37, PT, PT, R0, 0x1800000, RZ ;  /* 0x0180000000257810 */ /* 0x000fe20007ffe0ff */
[----:B------:R2:W-:Y:S01]  /*1c90*/  STG.E.64 desc[UR28][R40.64], R18 ;  /* 0x0000001228007986 */ /* 0x0005e2000c101b1c */
[----:B------:R-:W-:Y:S02]  /*1ca0*/  LOP3.LUT R11, R11, 0x1f, RZ, 0xc0, !PT ;  /* 0x0000001f0b0b7812 */ /* 0x000fe400078ec0ff */
[----:B-1----:R-:W-:Y:S01]  /*1cb0*/  LOP3.LUT R42, R37, 0x7f800000, RZ, 0xc0, !PT ;  /* 0x7f800000252a7812 */ /* 0x002fe200078ec0ff */
[----:B------:R2:W-:Y:S01]  /*1cc0*/  STG.E.64 desc[UR28][R38.64], R16 ;  /* 0x0000001026007986 */ /* 0x0005e2000c101b1c */
[----:B0-----:R-:W-:-:S02]  /*1cd0*/  IADD3 R12, P3, P4, R11, UR6, R12 ;  /* 0x000000060b0c7c10 */ /* 0x001fc4000fc7e00c */
[----:B------:R-:W-:Y:S02]  /*1ce0*/  ISETP.GT.U32.AND P0, PT, R42, 0x1ffffff, PT ;  /* 0x01ffffff2a00780c */ /* 0x000fe40003f04070 */
[----:B------:R-:W-:Y:S01]  /*1cf0*/  FMNMX3 R37, |R30|, R32, |R13|, !PT ;  /* 0x000000201e257276 */ /* 0x000fe2000780060d */
[----:B------:R-:W-:Y:S01]  /*1d00*/  IMAD.SHL.U32 R30, R12, 0x4, RZ ;  /* 0x000000040c1e7824 */ /* 0x000fe200078e00ff */
[----:B------:R-:W-:Y:S02]  /*1d10*/  IADD3 R35, P1, P2, R11, UR22, R35 ;  /* 0x000000160b237c10 */ /* 0x000fe4000fa3e023 */
[----:B------:R-:W-:Y:S02]  /*1d20*/  IADD3.X R13, PT, PT, RZ, UR30, R36, P3, P4 ;  /* 0x0000001eff0d7c10 */ /* 0x000fe40009fe8424 */
[----:B------:R-:W-:Y:S02]  /*1d30*/  IADD3.X R32, PT, PT, RZ, UR23, R34, P1, P2 ;  /* 0x00000017ff207c10 */ /* 0x000fe40008fe4422 */
[----:B------:R-:W-:-:S02]  /*1d40*/  LEA R42, P1, R35, UR25, 0x2 ;  /* 0x00000019232a7c11 */ /* 0x000fc4000f8210ff */
[C---:B---3--:R-:W-:Y:S02]  /*1d50*/  IADD3 R44, P2, PT, R30.reuse, UR26, RZ ;  /* 0x0000001a1e2c7c10 */ /* 0x048fe4000ff5e0ff */
[----:B------:R-:W-:Y:S02]  /*1d60*/  IADD3 R34, P3, PT, R30, UR14, RZ ;  /* 0x0000000e1e227c10 */ /* 0x000fe4000ff7e0ff */
[----:B------:R-:W-:Y:S02]  /*1d70*/  SHF.L.U64.HI R30, R12, 0x2, R13 ;  /* 0x000000020c1e7819 */ /* 0x000fe4000001020d */
[----:B------:R-:W-:Y:S02]  /*1d80*/  LEA.HI.X R43, R35, UR18, R32, 0x2, P1 ;  /* 0x00000012232b7c11 */ /* 0x000fe400088f1420 */
[----:B------:R-:W-:Y:S02]  /*1d90*/  FMNMX3 R14, |R14|, R37, |R10|, !PT ;  /* 0x000000250e0e7276 */ /* 0x000fe4000780060a */
[----:B------:R-:W-:-:S02]  /*1da0*/  IADD3.X R45, PT, PT, R30, UR27, RZ, P2, !PT ;  /* 0x0000001b1e2d7c10 */ /* 0x000fc400097fe4ff */
[----:B------:R-:W-:Y:S01]  /*1db0*/  IADD3.X R35, PT, PT, R30, UR16, RZ, P3, !PT ;  /* 0x000000101e237c10 */ /* 0x000fe20009ffe4ff */
[----:B--2---:R-:W-:Y:S06]  /*1dc0*/  @P0 BRA `(.L_x_3163) ;  /* 0x00000000000c0947 */ /* 0x004fec0003800000 */
[----:B------:R-:W-:-:S07]  /*1dd0*/  MOV R10, 0x1df0 ;  /* 0x00001df0000a7802 */ /* 0x000fce0000000f00 */
[----:B-----5:R-:W-:Y:S05]  /*1de0*/  CALL.REL.NOINC `($__internal_39_$__cuda_sm20_rcp_rn_f32_slowpath) ;  /* 0x0000002000747944 */ /* 0x020fea0003c00000 */
[----:B------:R-:W-:Y:S05]  /*1df0*/  BRA `(.L_x_3164) ;  /* 0x0000000000107947 */ /* 0x000fea0003800000 */
.L_x_3163:
[----:B------:R-:W0:Y:S02]  /*1e00*/  MUFU.RCP R37, R0 ;  /* 0x0000000000257308 */ /* 0x000e240000001000 */
[----:B0-----:R-:W-:-:S04]  /*1e10*/  FFMA R10, R0, R37, -1 ;  /* 0xbf800000000a7423 */ /* 0x001fc80000000025 */
[----:B------:R-:W-:-:S04]  /*1e20*/  FADD.FTZ R10, -R10, -RZ ;  /* 0x800000ff0a0a7221 */ /* 0x000fc80000010100 */
[----:B------:R-:W-:-:S07]  /*1e30*/  FFMA R0, R37, R10, R37 ;  /* 0x0000000a25007223 */ /* 0x000fce0000000025 */
.L_x_3164:
[----:B------:R-:W-:Y:S05]  /*1e40*/  BSYNC.RECONVERGENT B1 ;  /* 0x0000000000017941 */ /* 0x000fea0003800200 */
.L_x_3162:
[----:B------:R-:W-:Y:S02]  /*1e50*/  HFMA2 R37, -RZ, RZ, 0.96630859375, -0.0022525787353515625 ;  /* 0x3bbb989dff257431 */ /* 0x000fe400000001ff */
        /* <DEDUP_REMOVED lines=26> */
.L_x_3166:
[----:B------:R-:W0:Y:S02]  /*2000*/  MUFU.RCP R37, R10 ;  /* 0x0000000a00257308 */ /* 0x000e240000001000 */
[----:B0-----:R-:W-:-:S04]  /*2010*/  FFMA R0, R10, R37, -1 ;  /* 0xbf8000000a007423 */ /* 0x001fc80000000025 */
[----:B------:R-:W-:-:S04]  /*2020*/  FADD.FTZ R0, -R0, -RZ ;  /* 0x800000ff00007221 */ /* 0x000fc80000010100 */
[----:B------:R-:W-:-:S07]  /*2030*/  FFMA R0, R37, R0, R37 ;  /* 0x0000000025007223 */ /* 0x000fce0000000025 */
.L_x_3167:
[----:B------:R-:W-:Y:S05]  /*2040*/  BSYNC.RECONVERGENT B1 ;  /* 0x0000000000017941 */ /* 0x000fea0003800200 */
.L_x_3165:
        /* <DEDUP_REMOVED lines=21> */
[----:B------:R-:W-:Y:S05]  /*21a0*/  CALL.REL.NOINC `($__internal_39_$__cuda_sm20_rcp_rn_f32_slowpath) ;  /* 0x0000001c00847944 */ /* 0x000fea0003c00000 */
[----:B------:R-:W-:Y:S05]  /*21b0*/  BRA `(.L_x_3170) ;  /* 0x0000000000107947 */ /* 0x000fea0003800000 */
.L_x_3169:
[----:B------:R-:W0:Y:S02]  /*21c0*/  MUFU.RCP R0, R39 ;  /* 0x0000002700007308 */ /* 0x000e240000001000 */
[----:B0-----:R-:W-:-:S04]  /*21d0*/  FFMA R10, R39, R0, -1 ;  /* 0xbf800000270a7423 */ /* 0x001fc80000000000 */
[----:B------:R-:W-:-:S04]  /*21e0*/  FADD.FTZ R33, -R10, -RZ ;  /* 0x800000ff0a217221 */ /* 0x000fc80000010100 */
[----:B------:R-:W-:-:S07]  /*21f0*/  FFMA R0, R0, R33, R0 ;  /* 0x0000002100007223 */ /* 0x000fce0000000000 */
.L_x_3170:
[----:B------:R-:W-:Y:S05]  /*2200*/  BSYNC.RECONVERGENT B1 ;  /* 0x0000000000017941 */ /* 0x000fea0003800200 */
.L_x_3168:
[----:B------:R-:W-:Y:S01]  /*2210*/  MOV R33, 0x3bbb989d ;  /* 0x3bbb989d00217802 */ /* 0x000fe20000000f00 */
[----:B------:R-:W-:Y:S01]  /*2220*/  FMUL R10, R28, -1.7020000219345092773 ;  /* 0xbfd9db231c0a7820 */ /* 0x000fe20000400000 */
[----:B------:R-:W-:Y:S01]  /*2230*/  IMAD.MOV.U32 R36, RZ, RZ, 0x437c0000 ;  /* 0x437c0000ff247424 */ /* 0x000fe200078e00ff */
[----:B------:R-:W-:Y:S01]  /*2240*/  BSSY.RECONVERGENT B1, `(.L_x_3171) ;  /* 0x000001c000017945 */ /* 0x000fe20003800200 */
[----:B------:R-:W-:Y:S02]  /*2250*/  HADD2.F32 R29, -RZ, R29.H1_H1 ;  /* 0x3000001dff1d7230 */ /* 0x000fe40000004100 */
[----:B------:R-:W-:Y:S01]  /*2260*/  FFMA.SAT R33, R10, R33, 0.5 ;  /* 0x3f0000000a217423 */ /* 0x000fe20000002021 */
[----:B------:R-:W-:-:S03]  /*2270*/  HADD2.F32 R31, -RZ, R31.H1_H1 ;  /* 0x3000001fff1f7230 */ /* 0x000fc60000004100 */
        /* <DEDUP_REMOVED lines=20> */
.L_x_3172:
[----:B------:R-:W0:Y:S02]  /*23c0*/  MUFU.RCP R33, R10 ;  /* 0x0000000a00217308 */ /* 0x000e240000001000 */
[----:B0-----:R-:W-:-:S04]  /*23d0*/  FFMA R0, R10, R33, -1 ;  /* 0xbf8000000a007423 */ /* 0x001fc80000000021 */
[----:B------:R-:W-:-:S04]  /*23e0*/  FADD.FTZ R0, -R0, -RZ ;  /* 0x800000ff00007221 */ /* 0x000fc80000010100 */
[----:B------:R-:W-:-:S07]  /*23f0*/  FFMA R0, R33, R0, R33 ;  /* 0x0000000021007223 */ /* 0x000fce0000000021 */
.L_x_3173:
[----:B------:R-:W-:Y:S05]  /*2400*/  BSYNC.RECONVERGENT B1 ;  /* 0x0000000000017941 */ /* 0x000fea0003800200 */
.L_x_3171:
[----:B------:R-:W2:Y:S01]  /*2410*/  LDG.E R32, desc[UR28][R44.64] ;  /* 0x0000001c2c207981 */ /* 0x000ea2000c1e1900 */
[----:B------:R-:W-:-:S03]  /*2420*/  HFMA2 R37, -RZ, RZ, 0.96630859375, -0.0022525787353515625 ;  /* 0x3bbb989dff257431 */ /* 0x000fc600000001ff */
[----:B------:R-:W5:Y:S01]  /*2430*/  LDG.E R34, desc[UR28][R34.64] ;  /* 0x0000001c22227981 */ /* 0x000f62000c1e1900 */
[----:B------:R-:W-:Y:S01]  /*2440*/  MOV R39, 0x437c0000 ;  /* 0x437c000000277802 */ /* 0x000fe20000000f00 */
[----:B------:R-:W-:Y:S01]  /*2450*/  FMUL R0, R28, R0 ;  /* 0x000000001c007220 */ /* 0x000fe20000400000 */
[----:B------:R-:W-:Y:S01]  /*2460*/  SHF.L.U32 R38, R26, 0x3, RZ ;  /* 0x000000031a267819 */ /* 0x000fe200000006ff */
[----:B------:R0:W5:Y:S03]  /*2470*/  LDG.E R33, desc[UR28][R42.64] ;  /* 0x0000001c2a217981 */ /* 0x000166000c1e1900 */
[C---:B------:R-:W-:Y:S02]  /*2480*/  IADD3 R40, P0, PT, R38.reuse, UR8, RZ ;  /* 0x0000000826287c10 */ /* 0x040fe4000ff1e0ff */
        /* <DEDUP_REMOVED lines=16> */
[----:B------:R-:W1:Y:S01]  /*2590*/  MUFU.EX2 R39, R44 ;  /* 0x0000002c00277308 */ /* 0x000e620000000800 */
[----:B------:R-:W-:Y:S02]  /*25a0*/  IMAD.SHL.U32 R10, R10, 0x800000, RZ ;  /* 0x008000000a0a7824 */ /* 0x000fe400078e00ff */
        /* <DEDUP_REMOVED lines=11> */
[----:B-----5:R-:W-:Y:S05]  /*2660*/  CALL.REL.NOINC `($__internal_39_$__cuda_sm20_rcp_rn_f32_slowpath) ;  /* 0x0000001800547944 */ /* 0x020fea0003c00000 */
[----:B------:R-:W-:Y:S01]  /*2670*/  IMAD.MOV.U32 R15, RZ, RZ, R0 ;  /* 0x000000ffff0f7224 */ /* 0x000fe200078e0000 */
[----:B------:R-:W-:Y:S06]  /*2680*/  BRA `(.L_x_3176) ;  /* 0x0000000000107947 */ /* 0x000fec0003800000 */
.L_x_3175:
[----:B------:R-:W0:Y:S02]  /*2690*/  MUFU.RCP R15, R0 ;  /* 0x00000000000f7308 */ /* 0x000e240000001000 */
[----:B0-----:R-:W-:-:S04]  /*26a0*/  FFMA R10, R0, R15, -1 ;  /* 0xbf800000000a7423 */ /* 0x001fc8000000000f */
[----:B------:R-:W-:-:S04]  /*26b0*/  FADD.FTZ R10, -R10, -RZ ;  /* 0x800000ff0a0a7221 */ /* 0x000fc80000010100 */
[----:B------:R-:W-:-:S07]  /*26c0*/  FFMA R15, R15, R10, R15 ;  /* 0x0000000a0f0f7223 */ /* 0x000fce000000000f */
.L_x_3176:
[----:B------:R-:W-:Y:S05]  /*26d0*/  BSYNC.RECONVERGENT B1 ;  /* 0x0000000000017941 */ /* 0x000fea0003800200 */
.L_x_3174:
        /* <DEDUP_REMOVED lines=27> */
.L_x_3178:
[----:B------:R-:W0:Y:S02]  /*2890*/  MUFU.RCP R0, R37 ;  /* 0x0000002500007308 */ /* 0x000e240000001000 */
[----:B0-----:R-:W-:-:S04]  /*28a0*/  FFMA R10, R37, R0, -1 ;  /* 0xbf800000250a7423 */ /* 0x001fc80000000000 */
[----:B------:R-:W-:-:S04]  /*28b0*/  FADD.FTZ R31, -R10, -RZ ;  /* 0x800000ff0a1f7221 */ /* 0x000fc80000010100 */
[----:B------:R-:W-:-:S07]  /*28c0*/  FFMA R0, R0, R31, R0 ;  /* 0x0000001f00007223 */ /* 0x000fce0000000000 */
.L_x_3179:
[----:B------:R-:W-:Y:S05]  /*28d0*/  BSYNC.RECONVERGENT B1 ;  /* 0x0000000000017941 */ /* 0x000fea0003800200 */
.L_x_3177:
        /* <DEDUP_REMOVED lines=23> */
.L_x_3181:
[----:B------:R-:W0:Y:S02]  /*2a50*/  MUFU.RCP R0, R37 ;  /* 0x0000002500007308 */ /* 0x000e240000001000 */
[----:B0-----:R-:W-:-:S04]  /*2a60*/  FFMA R10, R37, R0, -1 ;  /* 0xbf800000250a7423 */ /* 0x001fc80000000000 */
[----:B------:R-:W-:-:S04]  /*2a70*/  FADD.FTZ R35, -R10, -RZ ;  /* 0x800000ff0a237221 */ /* 0x000fc80000010100 */
[----:B------:R-:W-:-:S07]  /*2a80*/  FFMA R0, R0, R35, R0 ;  /* 0x0000002300007223 */ /* 0x000fce0000000000 */
.L_x_3182:
[----:B------:R-:W-:Y:S05]  /*2a90*/  BSYNC.RECONVERGENT B1 ;  /* 0x0000000000017941 */ /* 0x000fea0003800200 */
.L_x_3180:
[----:B------:R-:W-:Y:S01]  /*2aa0*/  MOV R35, 0x3bbb989d ;  /* 0x3bbb989d00237802 */ /* 0x000fe20000000f00 */
        /* <DEDUP_REMOVED lines=24> */
[----:B------:R-:W-:Y:S05]  /*2c30*/  CALL.REL.NOINC `($__internal_39_$__cuda_sm20_rcp_rn_f32_slowpath) ;  /* 0x0000001000e07944 */ /* 0x000fea0003c00000 */
[----:B------:R-:W-:Y:S05]  /*2c40*/  BRA `(.L_x_3185) ;  /* 0x0000000000107947 */ /* 0x000fea0003800000 */
.L_x_3184:
[----:B------:R-:W0:Y:S02]  /*2c50*/  MUFU.RCP R0, R39 ;  /* 0x0000002700007308 */ /* 0x000e240000001000 */
[----:B0-----:R-:W-:-:S04]  /*2c60*/  FFMA R10, R39, R0, -1 ;  /* 0xbf800000270a7423 */ /* 0x001fc80000000000 */
[----:B------:R-:W-:-:S04]  /*2c70*/  FADD.FTZ R35, -R10, -RZ ;  /* 0x800000ff0a237221 */ /* 0x000fc80000010100 */
[----:B------:R-:W-:-:S07]  /*2c80*/  FFMA R0, R0, R35, R0 ;  /* 0x0000002300007223 */ /* 0x000fce0000000000 */
.L_x_3185:
[----:B------:R-:W-:Y:S05]  /*2c90*/  BSYNC.RECONVERGENT B1 ;  /* 0x0000000000017941 */ /* 0x000fea0003800200 */
.L_x_3183:
[----:B------:R-:W-:Y:S01]  /*2ca0*/  SHF.L.U32 R6, R6, 0x2, RZ ;  /* 0x0000000206067819 */ /* 0x000fe200000006ff */
[----:B------:R-:W-:Y:S01]  /*2cb0*/  FMUL R32, R32, R0 ;  /* 0x0000000020207220 */ /* 0x000fe20000400000 */
[----:B------:R-:W-:Y:S01]  /*2cc0*/  LOP3.LUT R34, RZ, R7, RZ, 0x33, !PT ;  /* 0x00000007ff227212 */ /* 0x000fe200078e33ff */
[----:B------:R-:W0:Y:S01]  /*2cd0*/  LDCU.64 UR6, c[0x0][0x3c0] ;  /* 0x00007800ff0677ac */ /* 0x000e220008000a00 */
[C---:B------:R-:W-:Y:S01]  /*2ce0*/  LOP3.LUT R10, R6.reuse, 0x7c, RZ, 0xc0, !PT ;  /* 0x0000007c060a7812 */ /* 0x040fe200078ec0ff */
[----:B------:R-:W-:Y:S01]  /*2cf0*/  FMUL R33, R33, R32 ;  /* 0x0000002021217220 */ /* 0x000fe20000400000 */
[----:B------:R-:W-:Y:S01]  /*2d00*/  IADD3 R25, PT, PT, R6, -0xc, RZ ;  /* 0xfffffff406197810 */ /* 0x000fe20007ffe0ff */
[----:B------:R-:W-:Y:S01]  /*2d10*/  IMAD.IADD R34, R34, 0x1, R9 ;  /* 0x0000000122227824 */ /* 0x000fe200078e0209 */
[----:B------:R-:W-:Y:S01]  /*2d20*/  IADD3 R0, PT, PT, R3, R10, RZ ;  /* 0x0000000a03007210 */ /* 0x000fe20007ffe0ff */
[----:B------:R-:W-:Y:S01]  /*2d30*/  FMUL R35, R33, UR12 ;  /* 0x0000000c21237c20 */ /* 0x000fe20008400000 */
[----:B------:R-:W-:Y:S01]  /*2d40*/  SHF.L.U64.HI R10, R12, 0x3, R13 ;  /* 0x000000030c0a7819 */ /* 0x000fe2000001020d */
[----:B------:R-:W-:Y:S01]  /*2d50*/  IMAD.SHL.U32 R34, R34, 0x4, RZ ;  /* 0x0000000422227824 */ /* 0x000fe200078e00ff */
[----:B------:R-:W-:Y:S01]  /*2d60*/  IADD3 R13, PT, PT, R6, -0x8, RZ ;  /* 0xfffffff8060d7810 */ /* 0x000fe20007ffe0ff */
[----:B------:R1:W-:Y:S01]  /*2d70*/  STS [R0], R22 ;  /* 0x0000001600007388 */ /* 0x0003e20000000800 */
[----:B------:R-:W-:-:S02]  /*2d80*/  SHF.L.U32 R36, R12, 0x3, RZ ;  /* 0x000000030c247819 */ /* 0x000fc400000006ff */
[----:B------:R-:W-:Y:S01]  /*2d90*/  LOP3.LUT R6, R13, 0x7c, RZ, 0xc0, !PT ;  /* 0x0000007c0d067812 */ /* 0x000fe200078ec0ff */
[----:B------:R-:W-:Y:S01]  /*2da0*/  FMUL R13, R31, UR12 ;  /* 0x0000000c1f0d7c20 */ /* 0x000fe20008400000 */
[----:B------:R-:W-:Y:S02]  /*2db0*/  LOP3.LUT R12, R25, 0x7c, RZ, 0xc0, !PT ;  /* 0x0000007c190c7812 */ /* 0x000fe400078ec0ff */
[----:B------:R-:W-:Y:S01]  /*2dc0*/  LOP3.LUT R32, R34, 0x7c, RZ, 0xc0, !PT ;  /* 0x0000007c22207812 */ /* 0x000fe200078ec0ff */
[----:B------:R-:W-:Y:S01]  /*2dd0*/  FMUL R34, R14, UR12 ;  /* 0x0000000c0e227c20 */ /* 0x000fe20008400000 */
[C---:B------:R-:W-:Y:S01]  /*2de0*/  IADD3 R38, P0, PT, R36.reuse, UR8, RZ ;  /* 0x0000000824267c10 */ /* 0x040fe2000ff1e0ff */
[C---:B-1----:R-:W-:Y:S01]  /*2df0*/  IMAD.IADD R22, R3.reuse, 0x1, R6 ;  /* 0x0000000103167824 */ /* 0x042fe200078e0206 */
[----:B------:R-:W-:Y:S01]  /*2e00*/  IADD3 R36, P1, PT, R36, UR15, RZ ;  /* 0x0000000f24247c10 */ /* 0x000fe2000ff3e0ff */
[----:B0-----:R-:W-:Y:S01]  /*2e10*/  USHF.L.U64.HI UR8, UR6, 0x1, UR7 ;  /* 0x0000000106087899 */ /* 0x001fe20008010207 */
[----:B------:R-:W-:Y:S01]  /*2e20*/  IADD3 R6, PT, PT, R3, R12, RZ ;  /* 0x0000000c03067210 */ /* 0x000fe20007ffe0ff */
[----:B------:R-:W-:Y:S01]  /*2e30*/  FMUL R12, R15, UR12 ;  /* 0x0000000c0f0c7c20 */ /* 0x000fe20008400000 */
[----:B------:R-:W-:-:S02]  /*2e40*/  IADD3 R32, PT, PT, R3, R32, RZ ;  /* 0x0000002003207210 */ /* 0x000fc40007ffe0ff */
[C---:B------:R-:W-:Y:S02]  /*2e50*/  IADD3.X R39, PT, PT, R10.reuse, UR9, RZ, P0, !PT ;  /* 0x000000090a277c10 */ /* 0x040fe400087fe4ff */
[----:B------:R-:W-:Y:S01]  /*2e60*/  IADD3.X R37, PT, PT, R10, UR4, RZ, P1, !PT ;  /* 0x000000040a257c10 */ /* 0x000fe20008ffe4ff */
[----:B------:R-:W-:Y:S01]  /*2e70*/  STS [R32], R18 ;  /* 0x0000001220007388 */ /* 0x000fe20000000800 */
[----:B------:R-:W-:Y:S01]  /*2e80*/  LEA R8, R8, R3, 0x4 ;  /* 0x0000000308087211 */ /* 0x000fe200078e20ff */
[----:B------:R-:W-:Y:S01]  /*2e90*/  USHF.L.U32 UR4, UR6, 0x1, URZ ;  /* 0x0000000106047899 */ /* 0x000fe200080006ff */
[----:B------:R-:W-:Y:S01]  /*2ea0*/  FMNMX3 R15, |R15|, R30, |R31|, !PT ;  /* 0x0000001e0f0f7276 */ /* 0x000fe2000780061f */
[----:B------:R-:W-:Y:S03]  /*2eb0*/  STG.E.64 desc[UR28][R38.64], R12 ;  /* 0x0000000c26007986 */ /* 0x000fe6000c101b1c */
[----:B------:R-:W-:Y:S01]  /*2ec0*/  FMNMX3 R15, |R14|, R15, |R33|, !PT ;  /* 0x0000000f0e0f7276 */ /* 0x000fe20007800621 */
        /* <DEDUP_REMOVED lines=16> */
[----:B-1----:R-:W-:Y:S02]  /*2fd0*/  IADD3.X R12, PT, PT, R38, UR8, RZ, P1, !PT ;  /* 0x00000008260c7c10 */ /* 0x002fe40008ffe4ff */
[----:B------:R-:W-:Y:S01]  /*2fe0*/  IADD3.X R25, PT, PT, R18, UR11, RZ, P0, !PT ;  /* 0x0000000b12197c10 */ /* 0x000fe200087fe4ff */
[----:B------:R-:W1:Y:S01]  /*2ff0*/  LDS R43, [R8+0x8] ;  /* 0x00000800082b7984 */ /* 0x000e620000000800 */
[----:B------:R-:W-:Y:S02]  /*3000*/  IADD3 R4, P0, PT, R4, R39, RZ ;  /* 0x0000002704047210 */ /* 0x000fe40007f1e0ff */
[----:B------:R-:W-:Y:S02]  /*3010*/  IADD3 R40, P1, PT, R39, UR4, RZ ;  /* 0x0000000427287c10 */ /* 0x000fe4000ff3e0ff */
[----:B------:R-:W-:Y:S01]  /*3020*/  SHF.L.U32 R26, R4, 0x2, RZ ;  /* 0x00000002041a7819 */ /* 0x000fe200000006ff */
[----:B------:R-:W-:Y:S01]  /*3030*/  IMAD.X R37, RZ, RZ, R12, P0 ;  /* 0x000000ffff257224 */ /* 0x000fe200000e060c */
        /* <DEDUP_REMOVED lines=10> */
[----:B--2---:R2:W-:Y:S01]  /*30e0*/  STG.E desc[UR28][R36.64], R41 ;  /* 0x0000002924007986 */ /* 0x0045e2000c10191c */
[----:B0-----:R-:W-:Y:S02]  /*30f0*/  IADD3.X R3, PT, PT, R12, UR11, RZ, P0, !PT ;  /* 0x0000000b0c037c10 */ /* 0x001fe400087fe4ff */
[----:B------:R-:W-:Y:S01]  /*3100*/  IADD3 R40, P0, P1, R11, UR4, R40 ;  /* 0x000000040b287c10 */ /* 0x000fe2000f91e028 */
[----:B------:R-:W-:Y:S01]  /*3110*/  USHF.L.U64.HI UR4, UR6, 0x2, UR7 ;  /* 0x0000000206047899 */ /* 0x000fe20008010207 */
[----:B------:R-:W0:Y:S02]  /*3120*/  LDS R11, [R8+0xc] ;  /* 0x00000c00080b7984 */ /* 0x000e240000000800 */
[----:B------:R-:W-:-:S02]  /*3130*/  IADD3.X R31, PT, PT, RZ, UR8, R39, P0, P1 ;  /* 0x00000008ff1f7c10 */ /* 0x000fc400087e2427 */
[C---:B------:R-:W-:Y:S01]  /*3140*/  SHF.L.U32 R39, R40.reuse, 0x2, RZ ;  /* 0x0000000228277819 */ /* 0x040fe200000006ff */
[----:B-1----:R-:W-:Y:S01]  /*3150*/  STG.E desc[UR28][R2.64], R43 ;  /* 0x0000002b02007986 */ /* 0x002fe2000c10191c */
[----:B------:R-:W-:Y:S02]  /*3160*/  SHF.L.U64.HI R42, R40, 0x2, R31 ;  /* 0x00000002282a7819 */ /* 0x000fe4000001021f */
[----:B------:R-:W-:Y:S02]  /*3170*/  IADD3 R40, P0, PT, R39, UR10, RZ ;  /* 0x0000000a27287c10 */ /* 0x000fe4000ff1e0ff */
[----:B------:R-:W-:Y:S02]  /*3180*/  IADD3 R38, P1, PT, R38, UR13, RZ ;  /* 0x0000000d26267c10 */ /* 0x000fe4000ff3e0ff */
[----:B--2---:R-:W-:Y:S02]  /*3190*/  IADD3.X R41, PT, PT, R42, UR11, RZ, P0, !PT ;  /* 0x0000000b2a297c10 */ /* 0x004fe400087fe4ff */
[----:B------:R-:W-:-:S03]  /*31a0*/  IADD3 R10, P0, PT, R10, UR13, RZ ;  /* 0x0000000d0a0a7c10 */ /* 0x000fc6000ff1e0ff */
[----:B0-----:R0:W-:Y:S01]  /*31b0*/  STG.E desc[UR28][R40.64], R11 ;  /* 0x0000000b28007986 */ /* 0x0011e2000c10191c */
[----:B------:R-:W-:Y:S01]  /*31c0*/  BAR.SYNC.DEFER_BLOCKING 0x0 ;  /* 0x0000000000007b1d */ /* 0x000fe20000010000 */
[----:B0-----:R-:W-:Y:S02]  /*31d0*/  IADD3.X R11, PT, PT, R18, UR5, RZ, P0, !PT ;  /* 0x00000005120b7c10 */ /* 0x001fe400087fe4ff */
[----:B------:R-:W-:-:S04]  /*31e0*/  IADD3 R30, P0, PT, R26, UR13, RZ ;  /* 0x0000000d1a1e7c10 */ /* 0x000fc8000ff1e0ff */
[----:B------:R-:W-:Y:S02]  /*31f0*/  IADD3.X R31, PT, PT, R4, UR5, RZ, P0, !PT ;  /* 0x00000005041f7c10 */ /* 0x000fe400087fe4ff */
[----:B------:R-:W-:Y:S02]  /*3200*/  IADD3 R44, P0, PT, R39, UR13, RZ ;  /* 0x0000000d272c7c10 */ /* 0x000fe4000ff1e0ff */
[----:B------:R-:W-:Y:S02]  /*3210*/  IADD3.X R39, PT, PT, R12, UR5, RZ, P1, !PT ;  /* 0x000000050c277c10 */ /* 0x000fe40008ffe4ff */
        /* <DEDUP_REMOVED lines=98> */
.L_x_3194:
[----:B------:R-:W-:Y:S02]  /*3840*/  ISETP.NE.AND P0, PT, R9, RZ, PT ;  /* 0x000000ff0900720c */ /* 0x000fe40003f05270 */
[----:B-1----:R-:W-:-:S11]  /*3850*/  FMNMX R5, R2, R5, !PT ;  /* 0x0000000502057209 */ /* 0x002fd60007800000 */
[----:B------:R-:W-:Y:S05]  /*3860*/  @P0 BRA `(.L_x_3187) ;  /* 0x0000000000080947 */ /* 0x000fea0003800000 */
[----:B0-----:R-:W0:Y:S02]  /*3870*/  LDC.64 R2, c[0x0][0x3a8] ;  /* 0x0000ea00ff027b82 */ /* 0x001e240000000a00 */
[----:B0-----:R1:W-:Y:S02]  /*3880*/  REDG.E.MAX.S32.STRONG.GPU desc[UR28][R2.64], R5 ;  /* 0x000000050200798e */ /* 0x0013e4000d12e31c */
.L_x_3187:
[----:B------:R-:W-:Y:S05]  /*3890*/  BSYNC B0 ;  /* 0x0000000000007941 */ /* 0x000fea0003800000 */
.L_x_3186:
        /* <DEDUP_REMOVED lines=11> */
[----:B-1----:R-:W-:Y:S05]  /*3950*/  CALL.REL.NOINC `($__internal_39_$__cuda_sm20_rcp_rn_f32_slowpath) ;  /* 0x0000000400987944 */ /* 0x002fea0003c00000 */
[----:B------:R-:W-:Y:S05]  /*3960*/  BRA `(.L_x_3190) ;  /* 0x0000000000147947 */ /* 0x000fea0003800000 */
.L_x_3189:
[----:B------:R-:W2:Y:S01]  /*3970*/  MUFU.RCP R0, UR12 ;  /* 0x0000000c00007d08 */ /* 0x000ea20008001000 */
[----:B01----:R-:W-:-:S04]  /*3980*/  IMAD.U32 R3, RZ, RZ, UR12 ;  /* 0x0000000cff037e24 */ /* 0x003fc8000f8e00ff */
[----:B--2---:R-:W-:-:S04]  /*3990*/  FFMA R2, R0, R3, -1 ;  /* 0xbf80000000027423 */ /* 0x004fc80000000003 */
[----:B------:R-:W-:-:S04]  /*39a0*/  FADD.FTZ R3, -R2, -RZ ;  /* 0x800000ff02037221 */ /* 0x000fc80000010100 */
[----:B------:R-:W-:-:S07]  /*39b0*/  FFMA R0, R0, R3, R0 ;  /* 0x0000000300007223 */ /* 0x000fce0000000000 */
.L_x_3190:
[----:B------:R-:W0:Y:S02]  /*39c0*/  LDC.64 R2, c[0x0][0x3b0] ;  /* 0x0000ec00ff027b82 */ /* 0x000e240000000a00 */
[----:B0-----:R-:W-:Y:S01]  /*39d0*/  STG.E desc[UR28][R2.64], R0 ;  /* 0x0000000002007986 */ /* 0x001fe2000c10191c */
[----:B------:R-:W-:Y:S05]  /*39e0*/  EXIT ;  /* 0x000000000000794d */ /* 0x000fea0003800000 */
.L_x_3188:
[----:B------:R-:W-:Y:S01]  /*39f0*/  HFMA2 R7, -RZ, RZ, 0, 2.384185791015625e-07 ;  /* 0x00000004ff077431 */ /* 0x000fe200000001ff */
[----:B------:R-:W-:Y:S01]  /*3a00*/  MOV R11, 0x1f ;  /* 0x0000001f000b7802 */ /* 0x000fe20000000f00 */
[----:B------:R-:W-:-:S07]  /*3a10*/  IMAD.MOV.U32 R4, RZ, RZ, -0x1 ;  /* 0xffffffffff047424 */ /* 0x000fce00078e00ff */
[----:B01----:R-:W-:Y:S05]  /*3a20*/  WARPSYNC.COLLECTIVE R4, `(.L_x_3191) ;  /* 0x0000000004087348 */ /* 0x003fea0003c00000 */
[----:B-1----:R1:W2:Y:S02]  /*3a30*/  SHFL.DOWN P0, R5, R0, R7, R11 ;  /* 0x0800000700057389 */ /* 0x0022a4000000000b */
[----:B012---:R-:W-:Y:S05]  /*3a40*/  ENDCOLLECTIVE ;  /* 0x000000000000791b */ /* 0x007fea0003800000 */
.L_x_3191:
[----:B------:R-:W-:Y:S01]  /*3a50*/  IMAD.MOV.U32 R7, RZ, RZ, 0x2 ;  /* 0x00000002ff077424 */ /* 0x000fe200078e00ff */
[----:B------:R-:W-:-:S04]  /*3a60*/  MOV R3, R5 ;  /* 0x0000000500037202 */ /* 0x000fc80000000f00 */
[----:B------:R-:W-:-:S04]  /*3a70*/  FMNMX R3, R3, R0, !PT ;  /* 0x0000000003037209 */ /* 0x000fc80007800000 */
[----:B------:R-:W-:-:S07]  /*3a80*/  MOV R0, R3 ;  /* 0x0000000300007202 */ /* 0x000fce0000000f00 */
[----:B------:R-:W-:Y:S05]  /*3a90*/  WARPSYNC.COLLECTIVE R4, `(.L_x_3192) ;  /* 0x0000000004087348 */ /* 0x000fea0003c00000 */
[----:B------:R0:W1:Y:S02]  /*3aa0*/  SHFL.DOWN P0, R5, R0, R7, R11 ;  /* 0x0800000700057389 */ /* 0x000064000000000b */
[----:B01----:R-:W-:Y:S05]  /*3ab0*/  ENDCOLLECTIVE ;  /* 0x000000000000791b */ /* 0x003fea0003800000 */
.L_x_3192:
[----:B------:R-:W-:Y:S01]  /*3ac0*/  IMAD.MOV.U32 R7, RZ, RZ, 0x1 ;  /* 0x00000001ff077424 */ /* 0x000fe200078e00ff */
[----:B------:R-:W-:-:S04]  /*3ad0*/  MOV R2, R5 ;  /* 0x0000000500027202 */ /* 0x000fc80000000f00 */
[----:B------:R-:W-:-:S04]  /*3ae0*/  FMNMX R2, R3, R2, !PT ;  /* 0x0000000203027209 */ /* 0x000fc80007800000 */
[----:B------:R-:W-:-:S07]  /*3af0*/  MOV R0, R2 ;  /* 0x0000000200007202 */ /* 0x000fce0000000f00 */
[----:B------:R-:W-:Y:S05]  /*3b00*/  WARPSYNC.COLLECTIVE R4, `(.L_x_3193) ;  /* 0x0000000004087348 */ /* 0x000fea0003c00000 */
[----:B------:R0:W1:Y:S02]  /*3b10*/  SHFL.DOWN P0, R5, R0, R7, R11 ;  /* 0x0800000700057389 */ /* 0x000064000000000b */
[----:B01----:R-:W-:Y:S05]  /*3b20*/  ENDCOLLECTIVE ;  /* 0x000000000000791b */ /* 0x003fea0003800000 */
.L_x_3193:
[----:B------:R-:W-:Y:S05]  /*3b30*/  BRA `(.L_x_3194) ;  /* 0xfffffffc00407947 */ /* 0x000fea000383ffff */
        .weak           $__internal_38_$__cuda_sm20_div_u64
        .type           $__internal_38_$__cuda_sm20_div_u64,@function
        .size           $__internal_38_$__cuda_sm20_div_u64,($__internal_39_$__cuda_sm20_rcp_rn_f32_slowpath - $__internal_38_$__cuda_sm20_div_u64)
$__internal_38_$__cuda_sm20_div_u64:
        /* <DEDUP_REMOVED lines=71> */
[----:B------:R-:W-:Y:S11]  /*3fb0*/  RET.REL.NODEC R2 `(_ZN18transformer_engine6detail32dgated_act_cast_transpose_kernelILi2ELi1Ef6__halffNS_5EmptyEXadL_ZNS_6dqgeluIffEET_T0_RKS3_EEXadL_ZNS_5qgeluIffEES5_S6_S8_EEEEvPKT2_SC_PT3_SE_PKT1_PSF_SI_mmm) ;  /* 0xffffffc002107950 */ /* 0x000ff60003c3ffff */
        .weak           $__internal_39_$__cuda_sm20_rcp_rn_f32_slowpath
        .type           $__internal_39_$__cuda_sm20_rcp_rn_f32_slowpath,@function
        .size           $__internal_39_$__cuda_sm20_rcp_rn_f32_slowpath,(.L_x_29340 - $__internal_39_$__cuda_sm20_rcp_rn_f32_slowpath)
$__internal_39_$__cuda_sm20_rcp_rn_f32_slowpath:
        /* <DEDUP_REMOVED lines=15> */
.L_x_3196:
        /* <DEDUP_REMOVED lines=33> */
.L_x_3198:
[----:B------:R-:W0:Y:S02]  /*42c0*/  MUFU.RCP R0, R0 ;  /* 0x0000000000007308 */ /* 0x000e240000001000 */
.L_x_3197:
[----:B------:R-:W-:Y:S05]  /*42d0*/  BSYNC B0 ;  /* 0x0000000000007941 */ /* 0x000fea0003800000 */
.L_x_3195:
[----:B------:R-:W-:Y:S01]  /*42e0*/  HFMA2 R39, -RZ, RZ, 0, 0 ;  /* 0x00000000ff277431 */ /* 0x000fe200000001ff */
[----:B------:R-:W-:-:S04]  /*42f0*/  MOV R38, R10 ;  /* 0x0000000a00267202 */ /* 0x000fc80000000f00 */
[----:B0-----:R-:W-:Y:S05]  /*4300*/  RET.REL.NODEC R38 `(_ZN18transformer_engine6detail32dgated_act_cast_transpose_kernelILi2ELi1Ef6__halffNS_5EmptyEXadL_ZNS_6dqgeluIffEET_T0_RKS3_EEXadL_ZNS_5qgeluIffEES5_S6_S8_EEEEvPKT2_SC_PT3_SE_PKT1_PSF_SI_mmm) ;  /* 0xffffffbc263c7950 */ /* 0x001fea0003c3ffff */
.L_x_3199:
        /* <DEDUP_REMOVED lines=15> */
.L_x_29340:


//--------------------- .text._ZN18transformer_engine6detail43dgated_act_cast_transpose_kernel_notalignedILi1ELi4Eff13__nv_fp8_e4m3NS_5EmptyEXadL_ZNS_6dqgeluIffEET_T0_RKS3_EEXadL_ZNS_5qgeluIffEES5_S6_S8_EEEEvPKT2_SC_PT3_SE_PKT1_PSF_SI_mmm --------------------------
	.section	.text._ZN18transformer_engine6detail43dgated_act_cast_transpose_kernel_notalignedILi1ELi4Eff13__nv_fp8_e4m3NS_5EmptyEXadL_ZNS_6dqgeluIffEET_T0_RKS3_EEXadL_ZNS_5qgeluIffEES5_S6_S8_EEEEvPKT2_SC_PT3_SE_PKT1_PSF_SI_mmm,"ax",@progbits
	.align	128
        .global         _ZN18transformer_engine6detail43dgated_act_cast_transpose_kernel_notalignedILi1ELi4Eff13__nv_fp8_e4m3NS_5EmptyEXadL_ZNS_6dqgeluIffEET_T0_RKS3_EEXadL_ZNS_5qgeluIffEES5_S6_S8_EEEEvPKT2_SC_PT3_SE_PKT1_PSF_SI_mmm
        .type           _ZN18transformer_engine6detail43dgated_act_cast_transpose_kernel_notalignedILi1ELi4Eff13__nv_fp8_e4m3NS_5EmptyEXadL_ZNS_6dqgeluIffEET_T0_RKS3_EEXadL_ZNS_5qgeluIffEES5_S6_S8_EEEEvPKT2_SC_PT3_SE_PKT1_PSF_SI_mmm,@function
        .size           _ZN18transformer_engine6detail43dgated_act_cast_transpose_kernel_notalignedILi1ELi4Eff13__nv_fp8_e4m3NS_5EmptyEXadL_ZNS_6dqgeluIffEET_T0_RKS3_EEXadL_ZNS_5qgeluIffEES5_S6_S8_EEEEvPKT2_SC_PT3_SE_PKT1_PSF_SI_mmm,(.L_x_29342 - _ZN18transformer_engine6detail43dgated_act_cast_transpose_kernel_notalignedILi1ELi4Eff13__nv_fp8_e4m3NS_5EmptyEXadL_ZNS_6dqgeluIffEET_T0_RKS3_EEXadL_ZNS_5qgeluIffEES5_S6_S8_EEEEvPKT2_SC_PT3_SE_PKT1_PSF_SI_mmm)
        .other          _ZN18transformer_engine6detail43dgated_act_cast_transpose_kernel_notalignedILi1ELi4Eff13__nv_fp8_e4m3NS_5EmptyEXadL_ZNS_6dqgeluIffEET_T0_RKS3_EEXadL_ZNS_5qgeluIffEES5_S6_S8_EEEEvPKT2_SC_PT3_SE_PKT1_PSF_SI_mmm,@"STO_CUDA_ENTRY STV_DEFAULT"
_ZN18transformer_engine6detail43dgated_act_cast_transpose_kernel_notalignedILi1ELi4Eff13__nv_fp8_e4m3NS_5EmptyEXadL_ZNS_6dqgeluIffEET_T0_RKS3_EEXadL_ZNS_5qgeluIffEES5_S6_S8_EEEEvPKT2_SC_PT3_SE_PKT1_PSF_SI_mmm:
.text._ZN18transformer_engine6detail43dgated_act_cast_transpose_kernel_notalignedILi1ELi4Eff13__nv_fp8_e4m3NS_5EmptyEXadL_ZNS_6dqgeluIffEET_T0_RKS3_EEXadL_ZNS_5qgeluIffEES5_S6_S8_EEEEvPKT2_SC_PT3_SE_PKT1_PSF_SI_mmm:
        /* <DEDUP_REMOVED lines=43> */
.L_x_3200:
[----:B------:R-:W-:-:S07]  /*02b0*/  MOV R4, 0x2d0 ;  /* 0x000002d000047802 */ /* 0x000fce0000000f00 */
[----:B------:R-:W-:Y:S05]  /*02c0*/  CALL.REL.NOINC `($__internal_40_$__cuda_sm20_div_u64) ;  /* 0x0000007c00987944 */ /* 0x000fea0003c00000 */
        /* <DEDUP_REMOVED lines=11> */
.L_x_3201:
[----:B------:R-:W0:Y:S01]  /*0380*/  LDCU.64 UR24, c[0x0][0x3b8] ;  /* 0x00007700ff1877ac */ /* 0x000e220008000a00 */
[C---:B------:R-:W-:Y:S01]  /*0390*/  IMAD.SHL.U32 R13, R11.reuse, 0x4, RZ ;  /* 0x000000040b0d7824 */ /* 0x040fe200078e00ff */
[----:B------:R-:W-:Y:S01]  /*03a0*/  CS2R R18, SRZ ;  /* 0x0000000000127805 */ /* 0x000fe2000001ff00 */
[----:B------:R-:W-:Y:S01]  /*03b0*/  IMAD.SHL.U32 R11, R11, 0x10, RZ ;  /* 0x000000100b0b7824 */ /* 0x000fe200078e00ff */
[----:B------:R-:W1:Y:S01]  /*03c0*/  LDCU.128 UR8, c[0x0][0x380] ;  /* 0x00007000ff0877ac */ /* 0x000e620008000c00 */
[----:B------:R-:W-:Y:S01]  /*03d0*/  IMAD.MOV.U32 R35, RZ, RZ, RZ ;  /* 0x000000ffff237224 */ /* 0x000fe200078e00ff */
[C---:B------:R-:W-:Y:S01]  /*03e0*/  IADD3 R12, PT, PT, -R13.reuse, R14, RZ ;  /* 0x0000000e0d0c7210 */ /* 0x040fe20007ffe1ff */
[----:B------:R-:W-:Y:S01]  /*03f0*/  IMAD.MOV.U32 R33, RZ, RZ, RZ ;  /* 0x000000ffff217224 */ /* 0x000fe200078e00ff */
[----:B------:R-:W2:Y:S01]  /*0400*/  LDCU.64 UR12, c[0x0][0x3c0] ;  /* 0x00007800ff0c77ac */ /* 0x000ea20008000a00 */
[----:B------:R-:W-:Y:S02]  /*0410*/  IADD3 R39, PT, PT, R13, 0x1, RZ ;  /* 0x000000010d277810 */ /* 0x000fe40007ffe0ff */
[C---:B------:R-:W-:Y:S01]  /*0420*/  VIADD R32, R12.reuse, 0xffffffff ;  /* 0xffffffff0c207836 */ /* 0x040fe20000000000 */
[----:B------:R-:W-:Y:S01]  /*0430*/  USHF.L.U32 UR19, UR23, 0x5, URZ ;  /* 0x0000000517137899 */ /* 0x000fe200080006ff */
[----:B------:R-:W-:Y:S01]  /*0440*/  LOP3.LUT R34, R12, 0x1f, RZ, 0xc0, !PT ;  /* 0x0000001f0c227812 */ /* 0x000fe200078ec0ff */
[----:B------:R-:W-:-:S02]  /*0450*/  USHF.L.U64.HI UR22, UR23, 0x5, UR6 ;  /* 0x0000000517167899 */ /* 0x000fc40008010206 */
[----:B------:R-:W-:Y:S01]  /*0460*/  LOP3.LUT R32, R32, 0x1f, RZ, 0xc0, !PT ;  /* 0x0000001f20207812 */ /* 0x000fe200078ec0ff */
[----:B------:R-:W3:Y:S01]  /*0470*/  LDCU.64 UR28, c[0x0][0x358] ;  /* 0x00006b00ff1c77ac */ /* 0x000ee20008000a00 */
[C---:B0-----:R-:W-:Y:S01]  /*0480*/  IMAD R29, R11.reuse, UR25, RZ ;  /* 0x000000190b1d7c24 */ /* 0x041fe2000f8e02ff */
[----:B------:R-:W-:Y:S02]  /*0490*/  UIMAD UR7, UR5, UR24, URZ ;  /* 0x00000018050772a4 */ /* 0x000fe4000f8e02ff */
[----:B------:R-:W-:Y:S01]  /*04a0*/  IMAD.WIDE.U32 R30, R11, UR24, R32 ;  /* 0x000000180b1e7c25 */ /* 0x000fe2000f8e0020 */
[----:B------:R-:W-:Y:S02]  /*04b0*/  UIMAD.WIDE.U32 UR16, UR4, UR24, URZ ;  /* 0x00000018041072a5 */ /* 0x000fe4000f8e00ff */
[----:B------:R-:W-:Y:S01]  /*04c0*/  UIMAD UR7, UR4, UR25, UR7 ;  /* 0x00000019040772a4 */ /* 0x000fe2000f8e0207 */
[----:B------:R-:W-:Y:S01]  /*04d0*/  IMAD.IADD R31, R29, 0x1, R31 ;  /* 0x000000011d1f7824 */ /* 0x000fe200078e021f */
[----:B------:R-:W-:-:S02]  /*04e0*/  ULEA UR18, UP0, UR16, UR19, 0x7 ;  /* 0x0000001310127291 */ /* 0x000fc4000f8038ff */
[----:B------:R-:W-:Y:S02]  /*04f0*/  UIADD3 UR21, UPT, UPT, UR17, UR7, URZ ;  /* 0x0000000711157290 */ /* 0x000fe4000fffe0ff */
[----:B-1----:R-:W-:Y:S02]  /*0500*/  ULEA UR7, UP1, UR18, UR8, 0x2 ;  /* 0x0000000812077291 */ /* 0x002fe4000f8210ff */
[----:B------:R-:W-:Y:S02]  /*0510*/  ULEA.HI.X UR8, UR16, UR22, UR21, 0x7, UP0 ;  /* 0x0000001610087291 */ /* 0x000fe400080f3c15 */
[----:B--2---:R-:W-:Y:S02]  /*0520*/  USHF.R.U64 UR35, UR12, 0x2, UR13 ;  /* 0x000000020c237899 */ /* 0x004fe4000800120d */
[----:B------:R-:W-:Y:S02]  /*0530*/  ULEA UR20, UP2, UR16, UR19, 0x8 ;  /* 0x0000001310147291 */ /* 0x000fe4000f8440ff */
[----:B------:R-:W-:-:S02]  /*0540*/  ULEA.HI.X UR26, UR18, UR9, UR8, 0x2, UP1 ;  /* 0x00000009121a7291 */ /* 0x000fc400088f1408 */
[----:B------:R-:W-:Y:S02]  /*0550*/  USHF.L.U64.HI UR9, UR4, 0x5, UR5 ;  /* 0x0000000504097899 */ /* 0x000fe40008010205 */
[----:B------:R-:W-:Y:S02]  /*0560*/  USHF.R.U32.HI UR36, URZ, 0x2, UR13 ;  /* 0x00000002ff247899 */ /* 0x000fe4000801160d */
[----:B------:R-:W-:Y:S02]  /*0570*/  ULEA UR8, UP1, -UR4, UR35, 0x5 ;  /* 0x0000002304087291 */ /* 0x000fe4000f8229ff */
[----:B------:R-:W-:Y:S02]  /*0580*/  ULEA UR14, UP3, UR20, UR10, 0x2 ;  /* 0x0000000a140e7291 */ /* 0x000fe4000f8610ff */
[----:B------:R-:W-:Y:S02]  /*0590*/  ULEA.HI.X UR21, UR16, UR22, UR21, 0x8, UP2 ;  /* 0x0000001610157291 */ /* 0x000fe400090f4415 */
[----:B------:R-:W-:-:S02]  /*05a0*/  UIADD3 UR10, UP0, UPT, -UR19, UR24, URZ ;  /* 0x00000018130a7290 */ /* 0x000fc4000ff1e1ff */
[----:B------:R-:W-:Y:S02]  /*05b0*/  UIADD3.X UR9, UPT, UPT, ~UR9, UR36, URZ, UP1, !UPT ;  /* 0x0000002409097290 */ /* 0x000fe40008ffe5ff */
[----:B------:R-:W-:Y:S02]  /*05c0*/  UISETP.LT.U32.AND UP1, UPT, UR8, 0x20, UPT ;  /* 0x000000200800788c */ /* 0x000fe4000bf21070 */
[----:B------:R-:W-:Y:S02]  /*05d0*/  ULEA.HI.X UR27, UR20, UR11, UR21, 0x2, UP3 ;  /* 0x0000000b141b7291 */ /* 0x000fe400098f1415 */
[----:B------:R-:W-:Y:S02]  /*05e0*/  UIADD3.X UR11, UPT, UPT, ~UR22, UR25, URZ, UP0, !UPT ;  /* 0x00000019160b7290 */ /* 0x000fe400087fe5ff */
[----:B------:R-:W-:Y:S02]  /*05f0*/  UISETP.LT.U32.AND UP0, UPT, UR10, 0x20, UPT ;  /* 0x000000200a00788c */ /* 0x000fe4000bf01070 */
[----:B------:R-:W-:-:S02]  /*0600*/  UISETP.LT.U32.AND.EX UP1, UPT, UR9, URZ, UPT, UP1 ;  /* 0x000000ff0900728c */ /* 0x000fc4000bf21110 */
[----:B------:R-:W-:Y:S02]  /*0610*/  UISETP.LT.U32.AND.EX UP0, UPT, UR11, URZ, UPT, UP0 ;  /* 0x000000ff0b00728c */ /* 0x000fe4000bf01100 */
[----:B------:R-:W-:Y:S02]  /*0620*/  USEL UR30, UR8, 0x20, UP1 ;  /* 0x00000020081e7887 */ /* 0x000fe40008800000 */
[----:B------:R-:W-:Y:S02]  /*0630*/  USEL UR22, UR10, 0x20, UP0 ;  /* 0x000000200a167887 */ /* 0x000fe40008000000 */
[----:B------:R-:W-:Y:S02]  /*0640*/  USHF.L.U32 UR31, UR24, 0x1, URZ ;  /* 0x00000001181f7899 */ /* 0x000fe400080006ff */
[----:B------:R-:W-:Y:S01]  /*0650*/  ISETP.GE.U32.AND P1, PT, R13, UR30, PT ;  /* 0x0000001e0d007c0c */ /* 0x000fe2000bf26070 */
[----:B------:R-:W-:Y:S01]  /*0660*/  USHF.L.U32 UR18, UR24, 0x2, URZ ;  /* 0x0000000218127899 */ /* 0x000fe200080006ff */
[----:B------:R-:W-:Y:S01]  /*0670*/  ISETP.GE.U32.AND P0, PT, R39, UR30, PT ;  /* 0x0000001e27007c0c */ /* 0x000fe2000bf06070 */
[----:B------:R-:W-:Y:S01]  /*0680*/  USHF.L.U64.HI UR32, UR24, 0x1, UR25 ;  /* 0x0000000118207899 */ /* 0x000fe20008010219 */
[----:B------:R-:W-:Y:S01]  /*0690*/  ISETP.LT.U32.AND P1, PT, R34, UR22, !P1 ;  /* 0x0000001622007c0c */ /* 0x000fe2000cf21070 */
[----:B------:R-:W-:Y:S01]  /*06a0*/  IMAD.WIDE.U32 R34, R11, UR24, R34 ;  /* 0x000000180b227c25 */ /* 0x000fe2000f8e0022 */
[----:B------:R-:W-:Y:S01]  /*06b0*/  ISETP.LT.U32.AND P0, PT, R32, UR22, !P0 ;  /* 0x0000001620007c0c */ /* 0x000fe2000c701070 */
[----:B------:R-:W-:Y:S01]  /*06c0*/  USHF.L.U64.HI UR19, UR24, 0x2, UR25 ;  /* 0x0000000218137899 */ /* 0x000fe20008010219 */
[----:B------:R-:W-:-:S02]  /*06d0*/  CS2R R24, SRZ ;  /* 0x0000000000187805 */ /* 0x000fc4000001ff00 */
[----:B------:R-:W-:Y:S02]  /*06e0*/  CS2R R16, SRZ ;  /* 0x0000000000107805 */ /* 0x000fe4000001ff00 */
[----:B------:R-:W-:Y:S01]  /*06f0*/  IADD3 R35, PT, PT, R35, R29, RZ ;  /* 0x0000001d23237210 */ /* 0x000fe20007ffe0ff */
[----:B------:R-:W-:Y:S01]  /*0700*/  USHF.L.U32 UR33, UR24, 0x3, URZ ;  /* 0x0000000318217899 */ /* 0x000fe200080006ff */
[----:B------:R-:W-:Y:S01]  /*0710*/  CS2R R20, SRZ ;  /* 0x0000000000147805 */ /* 0x000fe2000001ff00 */
[----:B------:R-:W-:Y:S02]  /*0720*/  USHF.L.U64.HI UR34, UR24, 0x3, UR25 ;  /* 0x0000000318227899 */ /* 0x000fe40008010219 */
[----:B------:R-:W-:-:S04]  /*0730*/  IMAD.WIDE.U32 R22, R11, UR24, R34 ;  /* 0x000000180b167c25 */ /* 0x000fc8000f8e0022 */
[----:B------:R-:W-:Y:S01]  /*0740*/  HFMA2 R47, -RZ, RZ, 0, 0 ;  /* 0x00000000ff2f7431 */ /* 0x000fe200000001ff */
[C---:B------:R-:W-:Y:S01]  /*0750*/  @P1 LEA R8, P2, R34.reuse, UR7, 0x2 ;  /* 0x0000000722081c11 */ /* 0x040fe2000f8410ff */
[----:B------:R-:W0:Y:S01]  /*0760*/  LDCU.64 UR8, c[0x0][0x3a0] ;  /* 0x00007400ff0877ac */ /* 0x000e220008000a00 */
[C---:B------:R-:W-:Y:S02]  /*0770*/  @P1 IADD3 R7, P3, PT, R34.reuse, UR24, RZ ;  /* 0x0000001822071c10 */ /* 0x040fe4000ff7e0ff */
[----:B------:R-:W-:Y:S02]  /*0780*/  @P1 IADD3 R5, P4, PT, R34, UR31, RZ ;  /* 0x0000001f22051c10 */ /* 0x000fe4000ff9e0ff */
[----:B------:R-:W-:Y:S02]  /*0790*/  @P0 IADD3 R0, P5, PT, R30, UR18, RZ ;  /* 0x000000121e000c10 */ /* 0x000fe4000ffbe0ff */
[----:B------:R-:W-:Y:S02]  /*07a0*/  @P1 LEA.HI.X R9, R34, UR26, R35, 0x2, P2 ;  /* 0x0000001a22091c11 */ /* 0x000fe400090f1423 */
[----:B------:R-:W-:-:S02]  /*07b0*/  @P1 IADD3.X R10, PT, PT, R35, UR25, RZ, P3, !PT ;  /* 0x00000019230a1c10 */ /* 0x000fc40009ffe4ff */
[----:B------:R-:W-:Y:S01]  /*07c0*/  @P1 IADD3.X R6, PT, PT, R35, UR32, RZ, P4, !PT ;  /* 0x0000002023061c10 */ /* 0x000fe2000a7fe4ff */
[----:B------:R-:W-:Y:S01]  /*07d0*/  UIADD3 UR37, UP0, UPT, UR18, UR14, URZ ;  /* 0x0000000e12257290 */ /* 0x000fe2000ff1e0ff */
[----:B------:R-:W-:Y:S01]  /*07e0*/  @P1 LEA R36, P2, R7, UR7, 0x2 ;  /* 0x0000000707241c11 */ /* 0x000fe2000f8410ff */
[----:B---3--:R1:W5:Y:S01]  /*07f0*/  @P1 LDG.E R19, desc[UR28][R8.64] ;  /* 0x0000001c08131981 */ /* 0x008362000c1e1900 */
[----:B------:R-:W-:Y:S02]  /*0800*/  @P0 IADD3.X R3, PT, PT, R31, UR19, RZ, P5, !PT ;  /* 0x000000131f030c10 */ /* 0x000fe4000affe4ff */
[C---:B------:R-:W-:Y:S02]  /*0810*/  @P0 LEA R2, P4, R0.reuse, UR7, 0x2 ;  /* 0x0000000700020c11 */ /* 0x040fe4000f8810ff */
[----:B------:R-:W-:Y:S01]  /*0820*/  @P1 LEA.HI.X R37, R7, UR26, R10, 0x2, P2 ;  /* 0x0000001a07251c11 */ /* 0x000fe200090f140a */
[----:B------:R-:W-:Y:S01]  /*0830*/  IMAD.IADD R7, R29, 0x1, R23 ;  /* 0x000000011d077824 */ /* 0x000fe200078e0217 */
[----:B------:R-:W-:-:S02]  /*0840*/  @P0 LEA.HI.X R3, R0, UR26, R3, 0x2, P4 ;  /* 0x0000001a00030c11 */ /* 0x000fc4000a0f1403 */
[C---:B------:R-:W-:Y:S02]  /*0850*/  @P1 SHF.L.U32 R0, R22.reuse, 0x2, RZ ;  /* 0x0000000216001819 */ /* 0x040fe400000006ff */
[C---:B------:R-:W-:Y:S01]  /*0860*/  @P1 LEA R4, P3, R5.reuse, UR7, 0x2 ;  /* 0x0000000705041c11 */ /* 0x040fe2000f8610ff */
[----:B------:R-:W-:Y:S01]  /*0870*/  UIADD3.X UR38, UPT, UPT, UR19, UR27, URZ, UP0, !UPT ;  /* 0x0000001b13267290 */ /* 0x000fe200087fe4ff */
[----:B------:R-:W-:Y:S01]  /*0880*/  @P1 SHF.L.U64.HI R10, R22, 0x2, R7 ;  /* 0x00000002160a1819 */ /* 0x000fe20000010207 */
[----:B------:R-:W5:Y:S01]  /*0890*/  @P1 LDG.E R18, desc[UR28][R36.64] ;  /* 0x0000001c24121981 */ /* 0x000f62000c1e1900 */
[----:B------:R-:W-:Y:S02]  /*08a0*/  @P1 IADD3 R26, P2, PT, R0, UR14, RZ ;  /* 0x0000000e001a1c10 */ /* 0x000fe4000ff5e0ff */
[----:B------:R-:W-:Y:S02]  /*08b0*/  @P1 LEA.HI.X R5, R5, UR26, R6, 0x2, P3 ;  /* 0x0000001a05051c11 */ /* 0x000fe400098f1406 */
[----:B------:R-:W-:-:S02]  /*08c0*/  @P1 IADD3.X R27, PT, PT, R10, UR27, RZ, P2, !PT ;  /* 0x0000001b0a1b1c10 */ /* 0x000fc400097fe4ff */
[----:B------:R-:W-:Y:S01]  /*08d0*/  @P1 IADD3 R44, P3, PT, R22, UR31, RZ ;  /* 0x0000001f162c1c10 */ /* 0x000fe2000ff7e0ff */
[----:B------:R-:W5:Y:S04]  /*08e0*/  @P1 LDG.E R16, desc[UR28][R4.64] ;  /* 0x0000001c04101981 */ /* 0x000f68000c1e1900 */
[----:B------:R2:W3:Y:S01]  /*08f0*/  @P1 LDG.E R25, desc[UR28][R26.64] ;  /* 0x0000001c1a191981 */ /* 0x0004e2000c1e1900 */
[----:B------:R-:W-:-:S04]  /*0900*/  @P1 IADD3.X R15, PT, PT, R7, UR32, RZ, P3, !PT ;  /* 0x00000020070f1c10 */ /* 0x000fc80009ffe4ff */
[C---:B------:R-:W-:Y:S01]  /*0910*/  @P1 SHF.L.U64.HI R15, R44.reuse, 0x2, R15 ;  /* 0x000000022c0f1819 */ /* 0x040fe2000001020f */
[----:B------:R-:W-:Y:S01]  /*0920*/  @P1 IMAD.SHL.U32 R44, R44, 0x4, RZ ;  /* 0x000000042c2c1824 */ /* 0x000fe200078e00ff */
[----:B-1----:R-:W-:-:S04]  /*0930*/  @P1 IADD3 R8, P2, PT, R0, UR37, RZ ;  /* 0x0000002500081c10 */ /* 0x002fc8000ff5e0ff */
[----:B------:R-:W-:-:S04]  /*0940*/  @P1 IADD3 R40, P3, PT, R44, UR14, RZ ;  /* 0x0000000e2c281c10 */ /* 0x000fc8000ff7e0ff */
[----:B------:R-:W-:Y:S02]  /*0950*/  @P1 IADD3.X R41, PT, PT, R15, UR27, RZ, P3, !PT ;  /* 0x0000001b0f291c10 */ /* 0x000fe40009ffe4ff */
[----:B------:R-:W-:Y:S01]  /*0960*/  @P1 IADD3 R0, P3, PT, R22, UR18, RZ ;  /* 0x0000001216001c10 */ /* 0x000fe2000ff7e0ff */
[----:B--2---:R-:W-:Y:S01]  /*0970*/  IMAD.WIDE.U32 R26, R11, UR24, R30 ;  /* 0x000000180b1a7c25 */ /* 0x004fe2000f8e001e */
[----:B------:R-:W-:Y:S01]  /*0980*/  @P1 IADD3.X R9, PT, PT, R10, UR38, RZ, P2, !PT ;  /* 0x000000260a091c10 */ /* 0x000fe200097fe4ff */
[----:B------:R-:W5:Y:S01]  /*0990*/  @P1 LDG.E R24, desc[UR28][R40.64] ;  /* 0x0000001c28181981 */ /* 0x000f62000c1e1900 */
[----:B------:R-:W-:Y:S01]  /*09a0*/  @P1 IADD3.X R5, PT, PT, R7, UR19, RZ, P3, !PT ;  /* 0x0000001307051c10 */ /* 0x000fe20009ffe4ff */
[----:B------:R-:W-:Y:S01]  /*09b0*/  @P1 IMAD.SHL.U32 R4, R0, 0x4, RZ ;  /* 0x0000000400041824 */ /* 0x000fe200078e00ff */
[----:B------:R-:W-:Y:S01]  /*09c0*/  @P1 IADD3 R44, P3, PT, R44, UR37, RZ ;  /* 0x000000252c2c1c10 */ /* 0x000fe2000ff7e0ff */
[----:B------:R1:W5:Y:S01]  /*09d0*/  @P1 LDG.E R21, desc[UR28][R8.64] ;  /* 0x0000001c08151981 */ /* 0x000362000c1e1900 */
[----:B------:R-:W-:-:S02]  /*09e0*/  @P1 SHF.L.U64.HI R10, R0, 0x2, R5 ;  /* 0x00000002000a1819 */ /* 0x000fc40000010205 */
[----:B------:R-:W-:Y:S02]  /*09f0*/  IADD3 R29, PT, PT, R29, R27, RZ ;  /* 0x0000001b1d1d7210 */ /* 0x000fe40007ffe0ff */
[----:B------:R-:W-:Y:S02]  /*0a00*/  @P0 IADD3 R0, P4, PT, R26, UR33, RZ ;  /* 0x000000211a000c10 */ /* 0x000fe4000ff9e0ff */
[----:B------:R-:W-:Y:S02]  /*0a10*/  @P1 IADD3.X R45, PT, PT, R15, UR38, RZ, P3, !PT ;  /* 0x000000260f2d1c10 */ /* 0x000fe40009ffe4ff */
[----:B-1----:R-:W-:Y:S02]  /*0a20*/  @P1 IADD3 R8, P3, PT, R4, UR14, RZ ;  /* 0x0000000e04081c10 */ /* 0x002fe4000ff7e0ff */
[----:B------:R-:W-:Y:S01]  /*0a30*/  @P0 IADD3.X R15, PT, PT, R29, UR34, RZ, P4, !PT ;  /* 0x000000221d0f0c10 */ /* 0x000fe2000a7fe4ff */
[----:B------:R1:W5:Y:S01]  /*0a40*/  @P1 LDG.E R20, desc[UR28][R44.64] ;  /* 0x0000001c2c141981 */ /* 0x000362000c1e1900 */
[----:B------:R-:W-:-:S02]  /*0a50*/  @P1 IADD3.X R9, PT, PT, R10, UR27, RZ, P3, !PT ;  /* 0x0000001b0a091c10 */ /* 0x000fc40009ffe4ff */
[----:B------:R-:W-:Y:S02]  /*0a60*/  @P1 IADD3 R40, P3, PT, R4, UR37, RZ ;  /* 0x0000002504281c10 */ /* 0x000fe4000ff7e0ff */
[C---:B------:R-:W-:Y:S01]  /*0a70*/  @P0 SHF.L.U64.HI R4, R0.reuse, 0x2, R15 ;  /* 0x0000000200040819 */ /* 0x040fe2000001020f */
[----:B------:R-:W-:Y:S01]  /*0a80*/  @P0 IMAD.SHL.U32 R0, R0, 0x4, RZ ;  /* 0x0000000400000824 */ /* 0x000fe200078e00ff */
[----:B------:R-:W-:Y:S02]  /*0a90*/  @P1 IADD3.X R41, PT, PT, R10, UR38, RZ, P3, !PT ;  /* 0x000000260a291c10 */ /* 0x000fe40009ffe4ff */
[----:B------:R-:W-:Y:S02]  /*0aa0*/  CS2R R36, SRZ ;  /* 0x0000000000247805 */ /* 0x000fe4000001ff00 */
[C---:B------:R-:W-:Y:S01]  /*0ab0*/  @P0 IADD3 R42, P4, PT, R0.reuse, UR14, RZ ;  /* 0x0000000e002a0c10 */ /* 0x040fe2000ff9e0ff */
[----:B------:R-:W5:Y:S01]  /*0ac0*/  @P1 LDG.E R17, desc[UR28][R40.64] ;  /* 0x0000001c28111981 */ /* 0x000f62000c1e1900 */
[----:B-1----:R-:W-:-:S02]  /*0ad0*/  @P0 IADD3 R44, P3, PT, R0, UR37, RZ ;  /* 0x00000025002c0c10 */ /* 0x002fc4000ff7e0ff */
[C---:B------:R-:W-:Y:S01]  /*0ae0*/  @P0 IADD3.X R43, PT, PT, R4.reuse, UR27, RZ, P4, !PT ;  /* 0x0000001b042b0c10 */ /* 0x040fe2000a7fe4ff */
[----:B------:R-:W-:Y:S01]  /*0af0*/  IMAD.MOV.U32 R5, RZ, RZ, RZ ;  /* 0x000000ffff057224 */ /* 0x000fe200078e00ff */
[----:B------:R-:W-:Y:S01]  /*0b00*/  @P0 IADD3.X R45, PT, PT, R4, UR38, RZ, P3, !PT ;  /* 0x00000026042d0c10 */ /* 0x000fe20009ffe4ff */
[----:B------:R-:W-:Y:S01]  /*0b10*/  IMAD.MOV.U32 R15, RZ, RZ, 0x3bbb989d ;  /* 0x3bbb989dff0f7424 */ /* 0x000fe200078e00ff */
[----:B0-----:R-:W-:Y:S01]  /*0b20*/  ISETP.NE.U32.AND P2, PT, RZ, UR8, PT ;  /* 0x00000008ff007c0c */ /* 0x001fe2000bf45070 */
[----:B------:R-:W5:Y:S04]  /*0b30*/  @P0 LDG.E R47, desc[UR28][R42.64] ;  /* 0x0000001c2a2f0981 */ /* 0x000f68000c1e1900 */
[----:B------:R-:W5:Y:S04]  /*0b40*/  @P0 LDG.E R37, desc[UR28][R44.64] ;  /* 0x0000001c2c250981 */ /* 0x000f68000c1e1900 */
[----:B------:R-:W5:Y:S01]  /*0b50*/  @P1 LDG.E R5, desc[UR28][R8.64] ;  /* 0x0000001c08051981 */ /* 0x000f62000c1e1900 */
[----:B------:R-:W-:Y:S01]  /*0b60*/  IMAD.MOV.U32 R49, RZ, RZ, 0x437c0000 ;  /* 0x437c0000ff317424 */ /* 0x000fe200078e00ff */
[----:B------:R-:W-:Y:S01]  /*0b70*/  ISETP.NE.AND.EX P2, PT, RZ, UR9, PT, P2 ;  /* 0x00000009ff007c0c */ /* 0x000fe2000bf45320 */
[----:B------:R-:W0:Y:S01]  /*0b80*/  LDCU.128 UR8, c[0x0][0x390] ;  /* 0x00007200ff0877ac */ /* 0x000e220008000c00 */
[----:B------:R1:W5:Y:S01]  /*0b90*/  @P0 LDG.E R36, desc[UR28][R2.64] ;  /* 0x0000001c02240981 */ /* 0x000362000c1e1900 */
[----:B------:R-:W-:-:S10]  /*0ba0*/  UIMAD UR6, UR6, UR12, URZ ;  /* 0x0000000c060672a4 */ /* 0x000fd4000f8e02ff */
[----:B-1----:R-:W1:Y:S01]  /*0bb0*/  @P2 LDC.64 R2, c[0x0][0x3a0] ;  /* 0x0000e800ff022b82 */ /* 0x002e620000000a00 */
[----:B------:R-:W-:Y:S02]  /*0bc0*/  UIMAD.WIDE.U32 UR16, UR23, UR12, URZ ;  /* 0x0000000c171072a5 */ /* 0x000fe4000f8e00ff */
[----:B------:R-:W-:Y:S02]  /*0bd0*/  UIMAD UR12, UR23, UR13, UR6 ;  /* 0x0000000d170c72a4 */ /* 0x000fe4000f8e0206 */
[----:B------:R-:W-:Y:S02]  /*0be0*/  USHF.L.U32 UR6, UR16, 0x5, URZ ;  /* 0x0000000510067899 */ /* 0x000fe400080006ff */
[----:B------:R-:W-:Y:S02]  /*0bf0*/  UIADD3 UR12, UPT, UPT, UR17, UR12, URZ ;  /* 0x0000000c110c7290 */ /* 0x000fe4000fffe0ff */
[----:B0-----:R-:W-:Y:S02]  /*0c00*/  UIADD3 UR8, UP0, UPT, UR20, UR8, URZ ;  /* 0x0000000814087290 */ /* 0x001fe4000ff1e0ff */
[----:B------:R-:W-:-:S02]  /*0c10*/  ULEA UR6, UP1, UR4, UR6, 0x7 ;  /* 0x0000000604067291 */ /* 0x000fc4000f8238ff */
[----:B------:R-:W-:Y:S02]  /*0c20*/  USHF.L.U64.HI UR16, UR16, 0x5, UR12 ;  /* 0x0000000510107899 */ /* 0x000fe4000801020c */
[----:B------:R-:W-:Y:S02]  /*0c30*/  UIADD3.X UR9, UPT, UPT, UR21, UR9, URZ, UP0, !UPT ;  /* 0x0000000915097290 */ /* 0x000fe400087fe4ff */
[----:B------:R-:W-:Y:S02]  /*0c40*/  UIADD3 UR6, UP2, UPT, UR6, UR10, URZ ;  /* 0x0000000a06067290 */ /* 0x000fe4000ff5e0ff */
[----:B------:R-:W-:Y:S02]  /*0c50*/  ULEA.HI.X UR4, UR4, UR16, UR5, 0x7, UP1 ;  /* 0x0000001004047291 */ /* 0x000fe400088f3c05 */
[----:B------:R-:W-:Y:S01]  /*0c60*/  UIADD3 UR12, UP0, UPT, UR8, UR24, URZ ;  /* 0x00000018080c7290 */ /* 0x000fe2000ff1e0ff */
[----:B-1----:R0:W5:Y:S01]  /*0c70*/  @P2 LDG.E R9, desc[UR28][R2.64] ;  /* 0x0000001c02092981 */ /* 0x002162000c1e1900 */
[----:B------:R-:W-:Y:S01]  /*0c80*/  UIADD3.X UR11, UPT, UPT, UR4, UR11, URZ, UP2, !UPT ;  /* 0x0000000b040b7290 */ /* 0x000fe200097fe4ff */
[----:B------:R-:W-:Y:S01]  /*0c90*/  BSSY.RECONVERGENT B0, `(.L_x_3202) ;  /* 0x0000025000007945 */ /* 0x000fe20003800200 */
[----:B------:R-:W-:Y:S01]  /*0ca0*/  UIADD3.X UR13, UPT, UPT, UR9, UR25, URZ, UP0, !UPT ;  /* 0x00000019090d7290 */ /* 0x000fe200087fe4ff */
[----:B------:R-:W-:-:S02]  /*0cb0*/  IMAD.MOV.U32 R4, RZ, RZ, RZ ;  /* 0x000000ffff047224 */ /* 0x000fc400078e00ff */
[----:B0-----:R-:W-:Y:S02]  /*0cc0*/  IMAD.MOV.U32 R3, RZ, RZ, RZ ;  /* 0x000000ffff037224 */ /* 0x001fe400078e00ff */
[----:B---3--:R-:W-:-:S04]  /*0cd0*/  FMUL R8, R25, 1.7020000219345092773 ;  /* 0x3fd9db2319087820 */ /* 0x008fc80000400000 */
[----:B------:R-:W-:-:S04]  /*0ce0*/  FFMA.SAT R0, R8, -R15, 0.5 ;  /* 0x3f00000008007423 */ /* 0x000fc8000000280f */
[----:B------:R-:W-:-:S04]  /*0cf0*/  FFMA.RM R0, R0, R49, 12582913 ;  /* 0x4b40000100007423 */ /* 0x000fc80000004031 */
[----:B------:R-:W-:-:S04]  /*0d00*/  FADD R15, R0, -12583039 ;  /* 0xcb40007f000f7421 */ /* 0x000fc80000000000 */
[----:B------:R-:W-:-:S04]  /*0d10*/  FFMA R15, R8, -1.4426950216293334961, -R15 ;  /* 0xbfb8aa3b080f7823 */ /* 0x000fc8000000080f */
[----:B------:R-:W-:-:S06]  /*0d20*/  FFMA R15, R8, -1.925963033500011079e-08, R15 ;  /* 0xb2a57060080f7823 */ /* 0x000fcc000000000f */
[----:B------:R-:W0:Y:S01]  /*0d30*/  MUFU.EX2 R15, R15 ;  /* 0x0000000f000f7308 */ /* 0x000e220000000800 */
[----:B------:R-:W-:-:S05]  /*0d40*/  SHF.L.U32 R0, R0, 0x17, RZ ;  /* 0x0000001700007819 */ /* 0x000fca00000006ff */
[----:B0-----:R-:W-:-:S04]  /*0d50*/  FFMA R0, R0, R15, 1 ;  /* 0x3f80000000007423 */ /* 0x001fc8000000000f */
[----:B------:R-:W-:Y:S01]  /*0d60*/  VIADD R2, R0, 0x1800000 ;  /* 0x0180000000027836 */ /* 0x000fe20000000000 */
[----:B------:R-:W-:-:S04]  /*0d70*/  MOV R15, RZ ;  /* 0x000000ff000f7202 */ /* 0x000fc80000000f00 */
[----:B------:R-:W-:Y:S01]  /*0d80*/  LOP3.LUT R10, R2, 0x7f800000, RZ, 0xc0, !PT ;  /* 0x7f800000020a7812 */ /* 0x000fe200078ec0ff */
[----:B------:R-:W-:Y:S06]  /*0d90*/  @!P1 BRA `(.L_x_3203) ;  /* 0x0000000000509947 */ /* 0x000fec0003800000 */
[----:B------:R-:W-:Y:S01]  /*0da0*/  IMAD.U32 R43, RZ, RZ, UR24 ;  /* 0x00000018ff2b7e24 */ /* 0x000fe2000f8e00ff */
[----:B------:R-:W-:Y:S01]  /*0db0*/  UIMAD UR5, UR25, 0x6, URZ ;  /* 0x00000006190578a4 */ /* 0x000fe2000f8e02ff */
[----:B------:R-:W-:Y:S01]  /*0dc0*/  IMAD.MOV.U32 R6, RZ, RZ, R22 ;  /* 0x000000ffff067224 */ /* 0x000fe200078e0016 */
[----:B------:R-:W-:Y:S01]  /*0dd0*/  MOV R3, UR24 ;  /* 0x0000001800037c02 */ /* 0x000fe20008000f00 */
[----:B------:R-:W-:Y:S02]  /*0de0*/  UIMAD UR4, UR25, 0x3, URZ ;  /* 0x00000003190478a4 */ /* 0x000fe4000f8e02ff */
[----:B------:R-:W-:-:S04]  /*0df0*/  IMAD.WIDE.U32 R42, R43, 0x6, R6 ;  /* 0x000000062b2a7825 */ /* 0x000fc800078e0006 */
[----:B------:R-:W-:Y:S01]  /*0e00*/  IMAD.WIDE.U32 R2, R3, 0x3, R34 ;  /* 0x0000000303027825 */ /* 0x000fe200078e0022 */
[----:B------:R-:W-:-:S03]  /*0e10*/  SHF.L.U32 R34, R42, 0x2, RZ ;  /* 0x000000022a227819 */ /* 0x000fc600000006ff */
[----:B------:R-:W-:Y:S01]  /*0e20*/  VIADD R15, R43, UR5 ;  /* 0x000000052b0f7c36 */ /* 0x000fe20008000000 */
[----:B------:R-:W-:Y:S01]  /*0e30*/  LEA R40, P1, R2, UR7, 0x2 ;  /* 0x0000000702287c11 */ /* 0x000fe2000f8210ff */
[----:B------:R-:W-:-:S03]  /*0e40*/  VIADD R35, R3, UR4 ;  /* 0x0000000403237c36 */ /* 0x000fc60008000000 */
[----:B------:R-:W-:Y:S02]  /*0e50*/  SHF.L.U64.HI R3, R42, 0x2, R15 ;  /* 0x000000022a037819 */ /* 0x000fe4000001020f */
[C---:B------:R-:W-:Y:S02]  /*0e60*/  IADD3 R42, P3, PT, R34.reuse, UR14, RZ ;  /* 0x0000000e222a7c10 */ /* 0x040fe4000ff7e0ff */
[----:B------:R-:W-:Y:S02]  /*0e70*/  IADD3 R34, P4, PT, R34, UR37, RZ ;  /* 0x0000002522227c10 */ /* 0x000fe4000ff9e0ff */
[----:B------:R-:W-:Y:S02]  /*0e80*/  LEA.HI.X R41, R2, UR26, R35, 0x2, P1 ;  /* 0x0000001a02297c11 */ /* 0x000fe400088f1423 */
[C---:B------:R-:W-:Y:S02]  /*0e90*/  IADD3.X R43, PT, PT, R3.reuse, UR27, RZ, P3, !PT ;  /* 0x0000001b032b7c10 */ /* 0x040fe40009ffe4ff */
[----:B------:R-:W-:-:S02]  /*0ea0*/  IADD3.X R35, PT, PT, R3, UR38, RZ, P4, !PT ;  /* 0x0000002603237c10 */ /* 0x000fc4000a7fe4ff */
[----:B------:R0:W5:Y:S04]  /*0eb0*/  LDG.E R3, desc[UR28][R40.64] ;  /* 0x0000001c28037981 */ /* 0x000168000c1e1900 */
[----:B------:R0:W5:Y:S04]  /*0ec0*/  LDG.E R4, desc[UR28][R42.64] ;  /* 0x0000001c2a047981 */ /* 0x000168000c1e1900 */
[----:B------:R0:W5:Y:S02]  /*0ed0*/  LDG.E R15, desc[UR28][R34.64] ;  /* 0x0000001c220f7981 */ /* 0x000164000c1e1900 */
.L_x_3203:
[----:B------:R-:W-:Y:S05]  /*0ee0*/  BSYNC.RECONVERGENT B0 ;  /* 0x0000000000007941 */ /* 0x000fea0003800200 */
.L_x_3202:
[----:B------:R-:W-:Y:S01]  /*0ef0*/  UMOV UR10, 0x3f800000 ;  /* 0x3f800000000a7882 */ /* 0x000fe20000000000 */
[----:B------:R-:W-:Y:S01]  /*0f00*/  ISETP.GT.U32.AND P1, PT, R10, 0x1ffffff, PT ;  /* 0x01ffffff0a00780c */ /* 0x000fe20003f24070 */
[----:B------:R-:W-:Y:S01]  /*0f10*/  BSSY.RECONVERGENT B0, `(.L_x_3204) ;  /* 0x000001d000007945 */ /* 0x000fe20003800200 */
[----:B-----5:R-:W-:Y:S01]  /*0f20*/  @P2 R2UR UR10, R9 ;  /* 0x00000000090a22ca */ /* 0x020fe200000e0000 */
[----:B------:R-:W-:Y:S01]  /*0f30*/  HFMA2 R10, -RZ, RZ, 0, 0 ;  /* 0x00000000ff0a7431 */ /* 0x000fe200000001ff */
[----:B------:R-:W-:Y:S01]  /*0f40*/  CS2R R44, SRZ ;  /* 0x00000000002c7805 */ /* 0x000fe2000001ff00 */
[----:B------:R-:W-:Y:S01]  /*0f50*/  IMAD.MOV.U32 R38, RZ, RZ, RZ ;  /* 0x000000ffff267224 */ /* 0x000fe200078e00ff */
[----:B0-----:R-:W-:Y:S02]  /*0f60*/  CS2R R40, SRZ ;  /* 0x0000000000287805 */ /* 0x001fe4000001ff00 */
[----:B------:R-:W-:Y:S01]  /*0f70*/  CS2R R42, SRZ ;  /* 0x00000000002a7805 */ /* 0x000fe2000001ff00 */
[----:B------:R-:W-:Y:S01]  /*0f80*/  IMAD.MOV.U32 R9, RZ, RZ, RZ ;  /* 0x000000ffff097224 */ /* 0x000fe200078e00ff */
[----:B------:R-:W-:Y:S07]  /*0f90*/  @!P0 BRA `(.L_x_3205) ;  /* 0x0000000000508947 */ /* 0x000fee0003800000 */
[----:B------:R-:W-:Y:S01]  /*0fa0*/  IMAD.U32 R35, RZ, RZ, UR24 ;  /* 0x00000018ff237e24 */ /* 0x000fe2000f8e00ff */
[----:B------:R-:W-:Y:S01]  /*0fb0*/  UIMAD UR5, UR25, 0xa, URZ ;  /* 0x0000000a190578a4 */ /* 0x000fe2000f8e02ff */
[----:B------:R-:W-:Y:S01]  /*0fc0*/  IMAD.MOV.U32 R28, RZ, RZ, R26 ;  /* 0x000000ffff1c7224 */ /* 0x000fe200078e001a */
[----:B------:R-:W-:Y:S01]  /*0fd0*/  MOV R45, UR24 ;  /* 0x00000018002d7c02 */ /* 0x000fe20008000f00 */
[----:B------:R-:W-:Y:S02]  /*0fe0*/  UIMAD UR4, UR25, 0x5, URZ ;  /* 0x00000005190478a4 */ /* 0x000fe4000f8e02ff */
[----:B------:R-:W-:-:S04]  /*0ff0*/  IMAD.WIDE.U32 R34, R35, 0xa, R28 ;  /* 0x0000000a23227825 */ /* 0x000fc800078e001c */
[----:B------:R-:W-:Y:S01]  /*1000*/  VIADD R49, R35, UR5 ;  /* 0x0000000523317c36 */ /* 0x000fe20008000000 */
[----:B------:R-:W-:Y:S01]  /*1010*/  SHF.L.U32 R35, R34, 0x2, RZ ;  /* 0x0000000222237819 */ /* 0x000fe200000006ff */
[----:B------:R-:W-:-:S03]  /*1020*/  IMAD.WIDE.U32 R44, R45, 0x5, R30 ;  /* 0x000000052d2c7825 */ /* 0x000fc600078e001e */
        /* <DEDUP_REMOVED lines=11> */
.L_x_3205:
[----:B------:R-:W-:Y:S05]  /*10e0*/  BSYNC.RECONVERGENT B0 ;  /* 0x0000000000007941 */ /* 0x000fea0003800200 */
.L_x_3204:
[----:B------:R-:W-:Y:S04]  /*10f0*/  BSSY.RECONVERGENT B0, `(.L_x_3206) ;  /* 0x0000017000007945 */ /* 0x000fe80003800200 */
[----:B------:R-:W-:Y:S05]  /*1100*/  @!P0 BRA `(.L_x_3207) ;  /* 0x0000000000548947 */ /* 0x000fea0003800000 */
[----:B------:R-:W-:Y:S01]  /*1110*/  IMAD.U32 R43, RZ, RZ, UR24 ;  /* 0x00000018ff2b7e24 */ /* 0x000fe2000f8e00ff */
[----:B------:R-:W-:Y:S01]  /*1120*/  UIMAD UR4, UR25, 0xc, URZ ;  /* 0x0000000c190478a4 */ /* 0x000fe2000f8e02ff */
[----:B0-----:R-:W-:Y:S01]  /*1130*/  IMAD.MOV.U32 R34, RZ, RZ, R26 ;  /* 0x000000ffff227224 */ /* 0x001fe200078e001a */
[----:B------:R-:W-:Y:S01]  /*1140*/  MOV R41, UR24 ;  /* 0x0000001800297c02 */ /* 0x000fe20008000f00 */
[----:B------:R-:W-:Y:S01]  /*1150*/  IMAD.MOV.U32 R35, RZ, RZ, R29 ;  /* 0x000000ffff237224 */ /* 0x000fe200078e001d */
[----:B------:R-:W-:Y:S01]  /*1160*/  UIMAD UR5, UR25, 0x6, URZ ;  /* 0x00000006190578a4 */ /* 0x000fe2000f8e02ff */
        /* <DEDUP_REMOVED lines=15> */
.L_x_3207:
[----:B------:R-:W-:Y:S05]  /*1260*/  BSYNC.RECONVERGENT B0 ;  /* 0x0000000000007941 */ /* 0x000fea0003800200 */
.L_x_3206:
[----:B------:R-:W-:Y:S04]  /*1270*/  BSSY.RECONVERGENT B0, `(.L_x_3208) ;  /* 0x0000016000007945 */ /* 0x000fe80003800200 */
[----:B------:R-:W-:Y:S05]  /*1280*/  @!P0 BRA `(.L_x_3209) ;  /* 0x0000000000508947 */ /* 0x000fea0003800000 */
[----:B------:R-:W-:Y:S01]  /*1290*/  MOV R9, UR24 ;  /* 0x0000001800097c02 */ /* 0x000fe20008000f00 */
[----:B------:R-:W-:Y:S01]  /*12a0*/  IMAD.MOV.U32 R27, RZ, RZ, R29 ;  /* 0x000000ffff1b7224 */ /* 0x000fe200078e001d */
[----:B------:R-:W-:Y:S01]  /*12b0*/  UIMAD UR5, UR25, 0xe, URZ ;  /* 0x0000000e190578a4 */ /* 0x000fe2000f8e02ff */
[----:B01----:R-:W-:Y:S01]  /*12c0*/  IMAD.U32 R35, RZ, RZ, UR24 ;  /* 0x00000018ff237e24 */ /* 0x003fe2000f8e00ff */
        /* <DEDUP_REMOVED lines=16> */
.L_x_3209:
[----:B------:R-:W-:Y:S05]  /*13d0*/  BSYNC.RECONVERGENT B0 ;  /* 0x0000000000007941 */ /* 0x000fea0003800200 */
.L_x_3208:
[----:B------:R-:W-:Y:S04]  /*13e0*/  BSSY.RECONVERGENT B1, `(.L_x_3210) ;  /* 0x0000009000017945 */ /* 0x000fe80003800200 */
[----:B------:R-:W-:Y:S05]  /*13f0*/  @P1 BRA `(.L_x_3211) ;  /* 0x00000000000c1947 */ /* 0x000fea0003800000 */
[----:B------:R-:W-:-:S07]  /*1400*/  MOV R46, 0x1420 ;  /* 0x00001420002e7802 */ /* 0x000fce0000000f00 */
[----:B012--5:R-:W-:Y:S05]  /*1410*/  CALL.REL.NOINC `($__internal_41_$__cuda_sm20_rcp_rn_f32_slowpath) ;  /* 0x0000007000647944 */ /* 0x027fea0003c00000 */
[----:B------:R-:W-:Y:S05]  /*1420*/  BRA `(.L_x_3212) ;  /* 0x0000000000107947 */ /* 0x000fea0003800000 */
.L_x_3211:
[----:B--2---:R-:W2:Y:S02]  /*1430*/  MUFU.RCP R27, R0 ;  /* 0x00000000001b7308 */ /* 0x004ea40000001000 */
[----:B--2---:R-:W-:-:S04]  /*1440*/  FFMA R2, R0, R27, -1 ;  /* 0xbf80000000027423 */ /* 0x004fc8000000001b */
[----:B------:R-:W-:-:S04]  /*1450*/  FADD.FTZ R2, -R2, -RZ ;  /* 0x800000ff02027221 */ /* 0x000fc80000010100 */
[----:B01----:R-:W-:-:S07]  /*1460*/  FFMA R48, R27, R2, R27 ;  /* 0x000000021b307223 */ /* 0x003fce000000001b */
.L_x_3212:
[----:B------:R-:W-:Y:S05]  /*1470*/  BSYNC.RECONVERGENT B1 ;  /* 0x0000000000017941 */ /* 0x000fea0003800200 */
.L_x_3210:
[----:B------:R-:W-:Y:S01]  /*1480*/  MOV R27, 0x3bbb989d ;  /* 0x3bbb989d001b7802 */ /* 0x000fe20000000f00 */
        /* <DEDUP_REMOVED lines=22> */
[----:B-----5:R-:W-:Y:S05]  /*15f0*/  CALL.REL.NOINC `($__internal_41_$__cuda_sm20_rcp_rn_f32_slowpath) ;  /* 0x0000006c00ec7944 */ /* 0x020fea0003c00000 */
[----:B------:R-:W-:Y:S05]  /*1600*/  BRA `(.L_x_3215) ;  /* 0x0000000000107947 */ /* 0x000fea0003800000 */
.L_x_3214:
[----:B------:R-:W0:Y:S02]  /*1610*/  MUFU.RCP R48, R29 ;  /* 0x0000001d00307308 */ /* 0x000e240000001000 */
[----:B0-----:R-:W-:-:S04]  /*1620*/  FFMA R0, R29, R48, -1 ;  /* 0xbf8000001d007423 */ /* 0x001fc80000000030 */
[----:B------:R-:W-:-:S04]  /*1630*/  FADD.FTZ R27, -R0, -RZ ;  /* 0x800000ff001b7221 */ /* 0x000fc80000010100 */
[----:B------:R-:W-:-:S07]  /*1640*/  FFMA R48, R48, R27, R48 ;  /* 0x0000001b30307223 */ /* 0x000fce0000000030 */
.L_x_3215:
[----:B------:R-:W-:Y:S05]  /*1650*/  BSYNC.RECONVERGENT B1 ;  /* 0x0000000000017941 */ /* 0x000fea0003800200 */
.L_x_3213:
[----:B------:R-:W-:Y:S02]  /*1660*/  HFMA2 R29, -RZ, RZ, 3.7421875, 0 ;  /* 0x437c0000ff1d7431 */ /* 0x000fe400000001ff */
[----:B------:R-:W-:Y:S02]  /*1670*/  IMAD.MOV.U32 R27, RZ, RZ, 0x3bbb989d ;  /* 0x3bbb989dff1b7424 */ /* 0x000fe400078e00ff */
[----:B------:R-:W-:Y:S01]  /*1680*/  FMUL R8, R24, 1.7020000219345092773 ;  /* 0x3fd9db2318087820 */ /* 0x000fe20000400000 */
[----:B------:R-:W-:Y:S01]  /*1690*/  FMUL R48, R48, R25 ;  /* 0x0000001930307220 */ /* 0x000fe20000400000 */
[----:B------:R-:W-:Y:S02]  /*16a0*/  BSSY.RECONVERGENT B1, `(.L_x_3216) ;  /* 0x0000016000017945 */ /* 0x000fe40003800200 */
[----:B------:R-:W-:Y:S01]  /*16b0*/  FFMA.SAT R0, R8, -R27, 0.5 ;  /* 0x3f00000008007423 */ /* 0x000fe2000000281b */
[----:B------:R-:W-:-:S03]  /*16c0*/  FMUL R19, R48, R19 ;  /* 0x0000001330137220 */ /* 0x000fc60000400000 */
        /* <DEDUP_REMOVED lines=13> */
[----:B-----5:R-:W-:Y:S05]  /*17a0*/  CALL.REL.NOINC `($__internal_41_$__cuda_sm20_rcp_rn_f32_slowpath) ;  /* 0x0000006c00807944 */ /* 0x020fea0003c00000 */
[----:B------:R-:W-:Y:S05]  /*17b0*/  BRA `(.L_x_3218) ;  /* 0x0000000000107947 */ /* 0x000fea0003800000 */
.L_x_3217:
[----:B------:R-:W0:Y:S02]  /*17c0*/  MUFU.RCP R48, R29 ;  /* 0x0000001d00307308 */ /* 0x000e240000001000 */
[----:B0-----:R-:W-:-:S04]  /*17d0*/  FFMA R0, R29, R48, -1 ;  /* 0xbf8000001d007423 */ /* 0x001fc80000000030 */
[----:B------:R-:W-:-:S04]  /*17e0*/  FADD.FTZ R25, -R0, -RZ ;  /* 0x800000ff00197221 */ /* 0x000fc80000010100 */
[----:B------:R-:W-:-:S07]  /*17f0*/  FFMA R48, R48, R25, R48 ;  /* 0x0000001930307223 */ /* 0x000fce0000000030 */
.L_x_3218:
[----:B------:R-:W-:Y:S05]  /*1800*/  BSYNC.RECONVERGENT B1 ;  /* 0x0000000000017941 */ /* 0x000fea0003800200 */
.L_x_3216:
        /* <DEDUP_REMOVED lines=25> */
.L_x_3220:
[----:B------:R-:W0:Y:S02]  /*19a0*/  MUFU.RCP R48, R27 ;  /* 0x0000001b00307308 */ /* 0x000e240000001000 */
[----:B0-----:R-:W-:-:S04]  /*19b0*/  FFMA R0, R27, R48, -1 ;  /* 0xbf8000001b007423 */ /* 0x001fc80000000030 */
[----:B------:R-:W-:-:S04]  /*19c0*/  FADD.FTZ R25, -R0, -RZ ;  /* 0x800000ff00197221 */ /* 0x000fc80000010100 */
[----:B------:R-:W-:-:S07]  /*19d0*/  FFMA R48, R48, R25, R48 ;  /* 0x0000001930307223 */ /* 0x000fce0000000030 */
.L_x_3221:
[----:B------:R-:W-:Y:S05]  /*19e0*/  BSYNC.RECONVERGENT B1 ;  /* 0x0000000000017941 */ /* 0x000fea0003800200 */
.L_x_3219:
[----:B------:R-:W-:Y:S01]  /*19f0*/  MOV R25, 0x3bbb989d ;  /* 0x3bbb989d00197802 */ /* 0x000fe20000000f00 */
[----:B------:R-:W-:Y:S01]  /*1a00*/  FMUL R8, R5, 1.7020000219345092773 ;  /* 0x3fd9db2305087820 */ /* 0x000fe20000400000 */
[----:B------:R-:W-:Y:S01]  /*1a10*/  IMAD.MOV.U32 R27, RZ, RZ, 0x437c0000 ;  /* 0x437c0000ff1b7424 */ /* 0x000fe200078e00ff */
[----:B------:R-:W-:Y:S02]  /*1a20*/  BSSY.RECONVERGENT B1, `(.L_x_3222) ;  /* 0x0000017000017945 */ /* 0x000fe40003800200 */
        /* <DEDUP_REMOVED lines=16> */
[----:B-----5:R-:W-:Y:S05]  /*1b30*/  CALL.REL.NOINC `($__internal_41_$__cuda_sm20_rcp_rn_f32_slowpath) ;  /* 0x00000068009c7944 */ /* 0x020fea0003c00000 */
[----:B------:R-:W-:Y:S05]  /*1b40*/  BRA `(.L_x_3224) ;  /* 0x0000000000107947 */ /* 0x000fea0003800000 */
.L_x_3223:
[----:B------:R-:W0:Y:S02]  /*1b50*/  MUFU.RCP R48, R27 ;  /* 0x0000001b00307308 */ /* 0x000e240000001000 */
[----:B0-----:R-:W-:-:S04]  /*1b60*/  FFMA R0, R27, R48, -1 ;  /* 0xbf8000001b007423 */ /* 0x001fc80000000030 */
[----:B------:R-:W-:-:S04]  /*1b70*/  FADD.FTZ R25, -R0, -RZ ;  /* 0x800000ff00197221 */ /* 0x000fc80000010100 */
[----:B------:R-:W-:-:S07]  /*1b80*/  FFMA R48, R48, R25, R48 ;  /* 0x0000001930307223 */ /* 0x000fce0000000030 */
.L_x_3224:
[----:B------:R-:W-:Y:S05]  /*1b90*/  BSYNC.RECONVERGENT B1 ;  /* 0x0000000000017941 */ /* 0x000fea0003800200 */
.L_x_3222:
        /* <DEDUP_REMOVED lines=23> */
[----:B-----5:R-:W-:Y:S05]  /*1d10*/  CALL.REL.NOINC `($__internal_41_$__cuda_sm20_rcp_rn_f32_slowpath) ;  /* 0x0000006800247944 */ /* 0x020fea0003c00000 */
[----:B------:R-:W-:Y:S05]  /*1d20*/  BRA `(.L_x_3227) ;  /* 0x0000000000107947 */ /* 0x000fea0003800000 */
.L_x_3226:
[----:B------:R-:W0:Y:S02]  /*1d30*/  MUFU.RCP R48, R27 ;  /* 0x0000001b00307308 */ /* 0x000e240000001000 */
[----:B0-----:R-:W-:-:S04]  /*1d40*/  FFMA R0, R27, R48, -1 ;  /* 0xbf8000001b007423 */ /* 0x001fc80000000030 */
[----:B------:R-:W-:-:S04]  /*1d50*/  FADD.FTZ R25, -R0, -RZ ;  /* 0x800000ff00197221 */ /* 0x000fc80000010100 */
[----:B------:R-:W-:-:S07]  /*1d60*/  FFMA R48, R48, R25, R48 ;  /* 0x0000001930307223 */ /* 0x000fce0000000030 */
.L_x_3227:
[----:B------:R-:W-:Y:S05]  /*1d70*/  BSYNC.RECONVERGENT B1 ;  /* 0x0000000000017941 */ /* 0x000fea0003800200 */
.L_x_3225:
[----:B------:R-:W-:Y:S02]  /*1d80*/  IMAD.MOV.U32 R25, RZ, RZ, 0x3bbb989d ;  /* 0x3bbb989dff197424 */ /* 0x000fe400078e00ff */
[----:B------:R-:W-:Y:S01]  /*1d90*/  FMUL R8, R4, 1.7020000219345092773 ;  /* 0x3fd9db2304087820 */ /* 0x000fe20000400000 */
[----:B------:R-:W-:Y:S02]  /*1da0*/  IMAD.MOV.U32 R27, RZ, RZ, 0x437c0000 ;  /* 0x437c0000ff1b7424 */ /* 0x000fe400078e00ff */
[----:B------:R-:W-:Y:S01]  /*1db0*/  FMUL R5, R48, R5 ;  /* 0x0000000530057220 */ /* 0x000fe20000400000 */
[----:B------:R-:W-:Y:S01]  /*1dc0*/  BSSY.RECONVERGENT B1, `(.L_x_3228) ;  /* 0x0000016000017945 */ /* 0x000fe20003800200 */
[----:B------:R-:W-:Y:S02]  /*1dd0*/  FFMA.SAT R0, R8, -R25, 0.5 ;  /* 0x3f00000008007423 */ /* 0x000fe40000002819 */
[----:B------:R-:W-:Y:S02]  /*1de0*/  FMUL R16, R5, R16 ;  /* 0x0000001005107220 */ /* 0x000fe40000400000 */
        /* <DEDUP_REMOVED lines=13> */
[----:B-----5:R-:W-:Y:S05]  /*1ec0*/  CALL.REL.NOINC `($__internal_41_$__cuda_sm20_rcp_rn_f32_slowpath) ;  /* 0x0000006400b87944 */ /* 0x020fea0003c00000 */
[----:B------:R-:W-:Y:S05]  /*1ed0*/  BRA `(.L_x_3230) ;  /* 0x0000000000107947 */ /* 0x000fea0003800000 */
.L_x_3229:
[----:B------:R-:W0:Y:S02]  /*1ee0*/  MUFU.RCP R48, R27 ;  /* 0x0000001b00307308 */ /* 0x000e240000001000 */
[----:B0-----:R-:W-:-:S04]  /*1ef0*/  FFMA R0, R27, R48, -1 ;  /* 0xbf8000001b007423 */ /* 0x001fc80000000030 */
[----:B------:R-:W-:-:S04]  /*1f00*/  FADD.FTZ R5, -R0, -RZ ;  /* 0x800000ff00057221 */ /* 0x000fc80000010100 */
[----:B------:R-:W-:-:S07]  /*1f10*/  FFMA R48, R48, R5, R48 ;  /* 0x0000000530307223 */ /* 0x000fce0000000030 */
.L_x_3230:
[----:B------:R-:W-:Y:S05]  /*1f20*/  BSYNC.RECONVERGENT B1 ;  /* 0x0000000000017941 */ /* 0x000fea0003800200 */
.L_x_3228:
        /* <DEDUP_REMOVED lines=25> */
.L_x_3232:
[----:B------:R-:W0:Y:S02]  /*20c0*/  MUFU.RCP R48, R25 ;  /* 0x0000001900307308 */ /* 0x000e240000001000 */
[----:B0-----:R-:W-:-:S04]  /*20d0*/  FFMA R0, R25, R48, -1 ;  /* 0xbf80000019007423 */ /* 0x001fc80000000030 */
[----:B------:R-:W-:-:S04]  /*20e0*/  FADD.FTZ R5, -R0, -RZ ;  /* 0x800000ff00057221 */ /* 0x000fc80000010100 */
[----:B------:R-:W-:-:S07]  /*20f0*/  FFMA R48, R48, R5, R48 ;  /* 0x0000000530307223 */ /* 0x000fce0000000030 */
.L_x_3233:
[----:B------:R-:W-:Y:S05]  /*2100*/  BSYNC.RECONVERGENT B1 ;  /* 0x0000000000017941 */ /* 0x000fea0003800200 */
.L_x_3231:
[----:B------:R-:W-:Y:S01]  /*2110*/  ISETP.GE.U32.AND P0, PT, R13, UR30, PT ;  /* 0x0000001e0d007c0c */ /* 0x000fe2000bf06070 */
[----:B------:R-:W0:Y:S01]  /*2120*/  LDC.64 R26, c[0x0][0x3b8] ;  /* 0x0000ee00ff1a7b82 */ /* 0x000e220000000a00 */
[----:B------:R-:W-:Y:S01]  /*2130*/  LOP3.LUT R0, R12, 0x1f, RZ, 0xc0, !PT ;  /* 0x0000001f0c007812 */ /* 0x000fe200078ec0ff */
[----:B------:R-:W-:Y:S02]  /*2140*/  IMAD.U32 R25, RZ, RZ, UR8 ;  /* 0x00000008ff197e24 */ /* 0x000fe4000f8e00ff */
[----:B------:R-:W-:Y:S01]  /*2150*/  FMUL R46, R20, UR10 ;  /* 0x0000000a142e7c20 */ /* 0x000fe20008400000 */
[----:B------:R-:W-:Y:S01]  /*2160*/  FMUL R4, R48, R4 ;  /* 0x0000000430047220 */ /* 0x000fe20000400000 */
[----:B------:R-:W-:Y:S01]  /*2170*/  ISETP.GE.U32.OR P0, PT, R0, UR22, P0 ;  /* 0x0000001600007c0c */ /* 0x000fe20008706470 */
[----:B------:R-:W-:Y:S01]  /*2180*/  FMUL R0, R21, UR10 ;  /* 0x0000000a15007c20 */ /* 0x000fe20008400000 */
[----:B------:R-:W-:Y:S01]  /*2190*/  MOV R5, UR9 ;  /* 0x0000000900057c02 */ /* 0x000fe20008000f00 */
[----:B------:R-:W-:-:S02]  /*21a0*/  IMAD.U32 R31, RZ, RZ, UR8 ;  /* 0x00000008ff1f7e24 */ /* 0x000fc4000f8e00ff */
[----:B------:R-:W-:Y:S01]  /*21b0*/  FMUL R49, R4, R3 ;  /* 0x0000000304317220 */ /* 0x000fe20000400000 */
[----:B------:R-:W-:Y:S01]  /*21c0*/  IMAD.U32 R23, RZ, RZ, UR12 ;  /* 0x0000000cff177e24 */ /* 0x000fe2000f8e00ff */
[----:B------:R-:W-:Y:S01]  /*21d0*/  F2FP.SATFINITE.E4M3.F32.PACK_AB_MERGE_C R48, RZ, R0, RZ ;  /* 0x00000000ff30723e */ /* 0x000fe200048070ff */
[----:B------:R-:W-:Y:S01]  /*21e0*/  IMAD.U32 R3, RZ, RZ, UR9 ;  /* 0x00000009ff037e24 */ /* 0x000fe2000f8e00ff */
[----:B------:R-:W-:Y:S01]  /*21f0*/  F2FP.SATFINITE.E4M3.F32.PACK_AB_MERGE_C R46, RZ, R46, RZ ;  /* 0x0000002eff2e723e */ /* 0x000fe200048070ff */
[----:B------:R-:W-:Y:S02]  /*2200*/  VIADD R6, R12, 0x1e ;  /* 0x0000001e0c067836 */ /* 0x000fe40000000000 */
[----:B------:R-:W-:Y:S01]  /*2210*/  FMUL R50, R17, UR10 ;  /* 0x0000000a11327c20 */ /* 0x000fe20008400000 */
[----:B------:R-:W-:Y:S02]  /*2220*/  VIADD R8, R13, 0x2 ;  /* 0x000000020d087836 */ /* 0x000fe40000000000 */
[----:B------:R-:W-:Y:S01]  /*2230*/  FMUL R51, R15, UR10 ;  /* 0x0000000a0f337c20 */ /* 0x000fe20008400000 */
[----:B------:R-:W-:Y:S01]  /*2240*/  @!P0 IADD3 R34, P1, PT, R22, UR8, RZ ;  /* 0x0000000816228c10 */ /* 0x000fe2000ff3e0ff */
[--C-:B------:R-:W-:Y:S01]  /*2250*/  @!P0 IMAD.MOV.U32 R28, RZ, RZ, R22.reuse ;  /* 0x000000ffff1c8224 */ /* 0x100fe200078e0016 */
[----:B------:R-:W-:Y:S01]  /*2260*/  @!P0 IADD3 R24, P2, P3, R25, UR31, R22 ;  /* 0x0000001f19188c10 */ /* 0x000fe2000fb5e016 */
[----:B------:R-:W-:Y:S01]  /*2270*/  UMOV UR4, UR18 ;  /* 0x0000001200047c82 */ /* 0x000fe20008000000 */
[----:B------:R-:W-:Y:S01]  /*2280*/  @!P0 MOV R29, R7 ;  /* 0x00000007001d8202 */ /* 0x000fe20000000f00 */
[----:B------:R-:W-:Y:S01]  /*2290*/  UMOV UR5, UR19 ;  /* 0x0000001300057c82 */ /* 0x000fe20008000000 */
[----:B------:R-:W-:Y:S01]  /*22a0*/  @!P0 IADD3.X R35, PT, PT, R7, UR9, RZ, P1, !PT ;  /* 0x0000000907238c10 */ /* 0x000fe20008ffe4ff */
[----:B------:R-:W-:Y:S01]  /*22b0*/  FMUL R0, R19, UR10 ;  /* 0x0000000a13007c20 */ /* 0x000fe20008400000 */
[----:B------:R-:W-:Y:S01]  /*22c0*/  @!P0 IADD3.X R25, PT, PT, R5, UR32, R7, P2, P3 ;  /* 0x0000002005198c10 */ /* 0x000fe200097e6407 */
[----:B0-----:R-:W-:Y:S01]  /*22d0*/  @!P0 IMAD.WIDE.U32 R28, R26, 0x6, R28 ;  /* 0x000000061a1c8825 */ /* 0x001fe200078e001c */
[--C-:B------:R-:W-:Y:S01]  /*22e0*/  @!P0 IADD3 R30, P5, P6, R31, UR18, R22.reuse ;  /* 0x000000121f1e8c10 */ /* 0x100fe2000febe016 */
[----:B------:R-:W-:Y:S01]  /*22f0*/  @!P0 STG.E.U8 desc[UR28][R34.64], R48 ;  /* 0x0000003022008986 */ /* 0x000fe2000c10111c */
[----:B------:R-:W-:Y:S01]  /*2300*/  MOV R5, UR12 ;  /* 0x0000000c00057c02 */ /* 0x000fe20008000f00 */
[----:B------:R-:W-:Y:S01]  /*2310*/  FMUL R53, R18, UR10 ;  /* 0x0000000a12357c20 */ /* 0x000fe20008400000 */
[--C-:B------:R-:W-:Y:S01]  /*2320*/  @!P0 IADD3 R2, P3, P4, R23, UR18, R22.reuse ;  /* 0x0000001217028c10 */ /* 0x100fe2000fc7e016 */
[--C-:B------:R-:W-:Y:S01]  /*2330*/  @!P0 IMAD.MOV.U32 R23, RZ, RZ, R7.reuse ;  /* 0x000000ffff178224 */ /* 0x100fe200078e0007 */
[----:B------:R0:W-:Y:S01]  /*2340*/  @!P0 STG.E.U8 desc[UR28][R24.64], R46 ;  /* 0x0000002e18008986 */ /* 0x0001e2000c10111c */
[----:B------:R-:W-:Y:S01]  /*2350*/  @!P0 IADD3.X R31, PT, PT, R3, UR19, R7, P5, P6 ;  /* 0x00000013031f8c10 */ /* 0x000fe2000afec407 */
[----:B------:R-:W-:Y:S01]  /*2360*/  @!P0 IMAD R3, R27, 0x6, RZ ;  /* 0x000000061b038824 */ /* 0x000fe200078e02ff */
[----:B------:R-:W-:Y:S01]  /*2370*/  @!P0 IADD3 R4, P1, P2, R5, UR31, R22 ;  /* 0x0000001f05048c10 */ /* 0x000fe2000fa3e016 */
[----:B------:R-:W-:Y:S01]  /*2380*/  FMUL R55, R16, UR10 ;  /* 0x0000000a10377c20 */ /* 0x000fe20008400000 */
[----:B------:R-:W-:Y:S01]  /*2390*/  @!P0 IADD3 R28, P6, PT, R28, UR8, RZ ;  /* 0x000000081c1c8c10 */ /* 0x000fe2000ffde0ff */
[----:B------:R-:W-:Y:S01]  /*23a0*/  FMUL R57, R49, UR10 ;  /* 0x0000000a31397c20 */ /* 0x000fe20008400000 */
[----:B------:R-:W-:-:S02]  /*23b0*/  F2FP.SATFINITE.E4M3.F32.PACK_AB_MERGE_C R50, RZ, R50, RZ ;  /* 0x00000032ff32723e */ /* 0x000fc400048070ff */
[----:B------:R-:W-:Y:S02]  /*23c0*/  @!P0 IADD3.X R29, PT, PT, R29, UR9, R3, P6, !PT ;  /* 0x000000091d1d8c10 */ /* 0x000fe4000b7fe403 */
[----:B------:R-:W-:Y:S01]  /*23d0*/  F2FP.SATFINITE.E4M3.F32.PACK_AB_MERGE_C R51, RZ, R51, RZ ;  /* 0x00000033ff33723e */ /* 0x000fe200048070ff */
[----:B------:R1:W-:Y:S01]  /*23e0*/  @!P0 STG.E.U8 desc[UR28][R30.64], R50 ;  /* 0x000000321e008986 */ /* 0x0003e2000c10111c */
[----:B0-----:R-:W-:Y:S01]  /*23f0*/  @!P0 IADD3 R24, P5, PT, R22, UR12, RZ ;  /* 0x0000000c16188c10 */ /* 0x001fe2000ffbe0ff */
[----:B------:R-:W-:Y:S01]  /*2400*/  @!P0 IMAD.WIDE.U32 R22, R26, 0x6, R22 ;  /* 0x000000061a168825 */ /* 0x000fe200078e0016 */
[----:B------:R-:W-:Y:S01]  /*2410*/  MOV R25, UR13 ;  /* 0x0000000d00197c02 */ /* 0x000fe20008000f00 */
[----:B------:R0:W-:Y:S01]  /*2420*/  @!P0 STG.E.U8 desc[UR28][R28.64], R51 ;  /* 0x000000331c008986 */ /* 0x0001e2000c10111c */
[----:B------:R-:W-:Y:S02]  /*2430*/  F2FP.SATFINITE.E4M3.F32.PACK_AB_MERGE_C R0, RZ, R0, RZ ;  /* 0x00000000ff00723e */ /* 0x000fe400048070ff */
[----:B------:R-:W-:-:S02]  /*2440*/  @!P0 IADD3 R22, P6, PT, R22, UR12, RZ ;  /* 0x0000000c16168c10 */ /* 0x000fc4000ffde0ff */
[----:B------:R-:W-:Y:S02]  /*2450*/  F2FP.SATFINITE.E4M3.F32.PACK_AB_MERGE_C R53, RZ, R53, RZ ;  /* 0x00000035ff35723e */ /* 0x000fe400048070ff */
[----:B------:R-:W-:Y:S01]  /*2460*/  @!P0 IADD3.X R23, PT, PT, R23, UR13, R3, P6, !PT ;  /* 0x0000000d17178c10 */ /* 0x000fe2000b7fe403 */
[----:B------:R-:W-:Y:S01]  /*2470*/  IMAD.U32 R3, RZ, RZ, UR13 ;  /* 0x0000000dff037e24 */ /* 0x000fe2000f8e00ff */
[----:B------:R-:W-:Y:S01]  /*2480*/  F2FP.SATFINITE.E4M3.F32.PACK_AB_MERGE_C R55, RZ, R55, RZ ;  /* 0x00000037ff37723e */ /* 0x000fe200048070ff */
[----:B-1----:R-:W-:Y:S01]  /*2490*/  IMAD.WIDE.U32 R30, R11, R26, UR4 ;  /* 0x000000040b1e7e25 */ /* 0x002fe2000f8e001a */
[----:B------:R-:W-:Y:S02]  /*24a0*/  F2FP.SATFINITE.E4M3.F32.PACK_AB_MERGE_C R57, RZ, R57, RZ ;  /* 0x00000039ff39723e */ /* 0x000fe400048070ff */
[--C-:B------:R-:W-:Y:S02]  /*24b0*/  @!P0 IADD3.X R5, PT, PT, R3, UR32, R7.reuse, P1, P2 ;  /* 0x0000002003058c10 */ /* 0x100fe40008fe4407 */
[----:B------:R-:W-:-:S02]  /*24c0*/  @!P0 IADD3.X R3, PT, PT, R25, UR19, R7, P3, P4 ;  /* 0x0000001319038c10 */ /* 0x000fc40009fe8407 */
[----:B------:R-:W-:Y:S02]  /*24d0*/  @!P0 IADD3.X R25, PT, PT, R7, UR13, RZ, P5, !PT ;  /* 0x0000000d07198c10 */ /* 0x000fe4000affe4ff */
[----:B------:R-:W-:Y:S01]  /*24e0*/  LOP3.LUT R7, R6, 0x1f, RZ, 0xc0, !PT ;  /* 0x0000001f06077812 */ /* 0x000fe200078ec0ff */
[----:B------:R-:W-:Y:S01]  /*24f0*/  IMAD R6, R11, R27, R31 ;  /* 0x0000001b0b067224 */ /* 0x000fe200078e021f */
[----:B------:R-:W-:Y:S01]  /*2500*/  ISETP.GE.U32.AND P1, PT, R8, UR30, PT ;  /* 0x0000001e08007c0c */ /* 0x000fe2000bf26070 */
[----:B------:R1:W-:Y:S01]  /*2510*/  @!P0 STG.E.U8 desc[UR28][R24.64], R0 ;  /* 0x0000000018008986 */ /* 0x0003e2000c10111c */
[C---:B0-----:R-:W-:Y:S02]  /*2520*/  IADD3 R28, P2, PT, R7.reuse, R30, RZ ;  /* 0x0000001e071c7210 */ /* 0x041fe40007f5e0ff */
[----:B------:R-:W-:Y:S01]  /*2530*/  ISETP.LT.U32.AND P1, PT, R7, UR22, !P1 ;  /* 0x0000001607007c0c */ /* 0x000fe2000cf21070 */
[----:B------:R0:W-:Y:S01]  /*2540*/  @!P0 STG.E.U8 desc[UR28][R4.64], R53 ;  /* 0x0000003504008986 */ /* 0x0001e2000c10111c */
[----:B------:R-:W-:-:S03]  /*2550*/  IADD3.X R29, PT, PT, RZ, R6, RZ, P2, !PT ;  /* 0x00000006ff1d7210 */ /* 0x000fc600017fe4ff */
[----:B------:R2:W-:Y:S04]  /*2560*/  @!P0 STG.E.U8 desc[UR28][R2.64], R55 ;  /* 0x0000003702008986 */ /* 0x0005e8000c10111c */
[----:B------:R3:W-:Y:S04]  /*2570*/  @!P0 STG.E.U8 desc[UR28][R22.64], R57 ;  /* 0x0000003916008986 */ /* 0x0007e8000c10111c */
[----:B-1----:R-:W-:Y:S01]  /*2580*/  @P1 IADD3 R25, P2, P3, R28, UR33, R30 ;  /* 0x000000211c191c10 */ /* 0x002fe2000fb5e01e */
[----:B0-----:R-:W-:-:S03]  /*2590*/  IMAD.MOV.U32 R5, RZ, RZ, RZ ;  /* 0x000000ffff057224 */ /* 0x001fc600078e00ff */
[----:B------:R-:W-:Y:S01]  /*25a0*/  @P1 IADD3.X R34, PT, PT, R29, UR34, R6, P2, P3 ;  /* 0x000000221d221c10 */ /* 0x000fe200097e6406 */
[----:B------:R-:W-:-:S03]  /*25b0*/  @P1 IMAD.SHL.U32 R24, R25, 0x4, RZ ;  /* 0x0000000419181824 */ /* 0x000fc600078e00ff */
[----:B------:R-:W-:Y:S02]  /*25c0*/  @P1 SHF.L.U64.HI R4, R25, 0x2, R34 ;  /* 0x0000000219041819 */ /* 0x000fe40000010222 */
[----:B------:R-:W-:-:S04]  /*25d0*/  @P1 IADD3 R34, P0, PT, R24, UR14, RZ ;  /* 0x0000000e18221c10 */ /* 0x000fc8000ff1e0ff */
[----:B------:R-:W-:Y:S02]  /*25e0*/  @P1 IADD3.X R35, PT, PT, R4, UR27, RZ, P0, !PT ;  /* 0x0000001b04231c10 */ /* 0x000fe400087fe4ff */
[----:B------:R-:W-:-:S03]  /*25f0*/  @P1 IADD3 R24, P0, PT, R24, UR37, RZ ;  /* 0x0000002518181c10 */ /* 0x000fc6000ff1e0ff */
[----:B------:R-:W5:Y:S01]  /*2600*/  @P1 LDG.E R5, desc[UR28][R34.64] ;  /* 0x0000001c22051981 */ /* 0x000f62000c1e1900 */
[----:B------:R-:W-:Y:S01]  /*2610*/  @P1 IADD3.X R25, PT, PT, R4, UR38, RZ, P0, !PT ;  /* 0x0000002604191c10 */ /* 0x000fe200087fe4ff */
[----:B------:R-:W-:-:S06]  /*2620*/  HFMA2 R4, -RZ, RZ, 0, 0 ;  /* 0x00000000ff047431 */ /* 0x000fcc00000001ff */
[----:B------:R-:W5:Y:S01]  /*2630*/  @P1 LDG.E R4, desc[UR28][R24.64] ;  /* 0x0000001c18041981 */ /* 0x000f62000c1e1900 */
[----:B--2---:R-:W-:Y:S01]  /*2640*/  @P1 IADD3 R2, P0, PT, R28, UR18, RZ ;  /* 0x000000121c021c10 */ /* 0x004fe2000ff1e0ff */
[----:B------:R-:W-:Y:S01]  /*2650*/  FMUL R52, R47, 1.7020000219345092773 ;  /* 0x3fd9db232f347820 */ /* 0x000fe20000400000 */
[----:B------:R-:W-:Y:S02]  /*2660*/  FMNMX3 R20, |R21|, RZ, |R20|, !PT ;  /* 0x000000ff15147276 */ /* 0x000fe40007800614 */
[----:B------:R-:W-:Y:S01]  /*2670*/  @P1 IADD3.X R3, PT, PT, R29, UR19, RZ, P0, !PT ;  /* 0x000000131d031c10 */ /* 0x000fe200087fe4ff */
[----:B------:R-:W-:Y:S01]  /*2680*/  IMAD.MOV.U32 R21, RZ, RZ, 0x3bbb989d ;  /* 0x3bbb989dff157424 */ /* 0x000fe200078e00ff */
[----:B---3--:R-:W-:-:S04]  /*2690*/  @P1 LEA R22, P0, R2, UR7, 0x2 ;  /* 0x0000000702161c11 */ /* 0x008fc8000f8010ff */
[----:B------:R-:W-:Y:S01]  /*26a0*/  @P1 LEA.HI.X R23, R2, UR26, R3, 0x2, P0 ;  /* 0x0000001a02171c11 */ /* 0x000fe200080f1403 */
[----:B------:R-:W-:Y:S01]  /*26b0*/  FFMA.SAT R2, R52, -R21, 0.5 ;  /* 0x3f00000034027423 */ /* 0x000fe20000002815 */
[----:B------:R-:W-:Y:S01]  /*26c0*/  MOV R21, 0x437c0000 ;  /* 0x437c000000157802 */ /* 0x000fe20000000f00 */
[----:B------:R-:W-:Y:S01]  /*26d0*/  IMAD.U32 R50, R50, 0x10000, RZ ;  /* 0x0001000032327824 */ /* 0x000fe200078e00ff */
[----:B------:R-:W-:Y:S01]  /*26e0*/  FMNMX R20, |R17|, R20, !PT ;  /* 0x0000001411147209 */ /* 0x000fe20007800200 */
[----:B------:R-:W-:Y:S02]  /*26f0*/  IMAD.U32 R55, R55, 0x10000, RZ ;  /* 0x0001000037377824 */ /* 0x000fe400078e00ff */
[----:B------:R-:W-:Y:S01]  /*2700*/  FFMA.RM R2, R2, R21, 12582913 ;  /* 0x4b40000102027423 */ /* 0x000fe20000004015 */
[----:B------:R-:W-:Y:S01]  /*2710*/  LOP3.LUT R51, R51, 0xffff, RZ, 0xc0, !PT ;  /* 0x0000ffff33337812 */ /* 0x000fe200078ec0ff */
[----:B------:R-:W-:Y:S02]  /*2720*/  IMAD.MOV.U32 R3, RZ, RZ, RZ ;  /* 0x000000ffff037224 */ /* 0x000fe400078e00ff */
[----:B------:R-:W-:-:S04]  /*2730*/  FADD R17, R2, -12583039 ;  /* 0xcb40007f02117421 */ /* 0x000fc80000000000 */
[----:B------:R-:W-:Y:S01]  /*2740*/  FFMA R17, R52, -1.4426950216293334961, -R17 ;  /* 0xbfb8aa3b34117823 */ /* 0x000fe20000000811 */
[----:B------:R-:W-:Y:S01]  /*2750*/  FMNMX R20, |R15|, R20, !PT ;  /* 0x000000140f147209 */ /* 0x000fe20007800200 */
[----:B------:R0:W5:Y:S01]  /*2760*/  @P1 LDG.E R3, desc[UR28][R22.64] ;  /* 0x0000001c16031981 */ /* 0x000162000c1e1900 */
[----:B------:R-:W-:Y:S01]  /*2770*/  LOP3.LUT R50, R50, 0xff0000, RZ, 0xc0, !PT ;  /* 0x00ff000032327812 */ /* 0x000fe200078ec0ff */
[----:B------:R-:W-:Y:S01]  /*2780*/  FFMA R17, R52, -1.925963033500011079e-08, R17 ;  /* 0xb2a5706034117823 */ /* 0x000fe20000000011 */
[----:B------:R-:W-:Y:S01]  /*2790*/  FMNMX R19, |R19|, R20, !PT ;  /* 0x0000001413137209 */ /* 0x000fe20007800200 */
[----:B------:R-:W-:Y:S01]  /*27a0*/  IMAD.SHL.U32 R15, R46, 0x100, RZ ;  /* 0x000001002e0f7824 */ /* 0x000fe200078e00ff */
[----:B------:R-:W-:Y:S01]  /*27b0*/  LOP3.LUT R57, R57, 0xffff, RZ, 0xc0, !PT ;  /* 0x0000ffff39397812 */ /* 0x000fe200078ec0ff */
[----:B------:R-:W-:Y:S01]  /*27c0*/  IMAD.SHL.U32 R2, R2, 0x800000, RZ ;  /* 0x0080000002027824 */ /* 0x000fe200078e00ff */
[----:B------:R-:W-:Y:S01]  /*27d0*/  FMNMX R19, |R18|, R19, !PT ;  /* 0x0000001312137209 */ /* 0x000fe20007800200 */
[----:B------:R-:W1:Y:S01]  /*27e0*/  MUFU.EX2 R17, R17 ;  /* 0x0000001100117308 */ /* 0x000e620000000800 */
[----:B------:R-:W-:Y:S01]  /*27f0*/  LOP3.LUT R18, R55, 0xff0000, RZ, 0xc0, !PT ;  /* 0x00ff000037127812 */ /* 0x000fe200078ec0ff */
[----:B------:R-:W-:Y:S01]  /*2800*/  BSSY.RECONVERGENT B0, `(.L_x_3234) ;  /* 0x0000022000007945 */ /* 0x000fe20003800200 */
[----:B------:R-:W-:Y:S01]  /*2810*/  LEA R50, R51, R50, 0x18 ;  /* 0x0000003233327211 */ /* 0x000fe200078ec0ff */
[----:B0-----:R-:W-:Y:S01]  /*2820*/  HFMA2 R22, -RZ, RZ, 0, 0 ;  /* 0x00000000ff167431 */ /* 0x001fe200000001ff */
[----:B------:R-:W-:Y:S01]  /*2830*/  FMNMX R16, |R16|, R19, !PT ;  /* 0x0000001310107209 */ /* 0x000fe20007800200 */
[----:B------:R-:W-:Y:S01]  /*2840*/  IMAD R18, R57, 0x1000000, R18 ;  /* 0x0100000039127824 */ /* 0x000fe200078e0212 */
[----:B------:R-:W-:-:S02]  /*2850*/  SHF.L.U32 R53, R53, 0x8, RZ ;  /* 0x0000000835357819 */ /* 0x000fc400000006ff */
[----:B------:R-:W-:Y:S02]  /*2860*/  CS2R R20, SRZ ;  /* 0x0000000000147805 */ /* 0x000fe4000001ff00 */
[----:B------:R-:W-:Y:S02]  /*2870*/  LOP3.LUT R15, R50, 0xffff, R15, 0xf8, !PT ;  /* 0x0000ffff320f7812 */ /* 0x000fe400078ef80f */
[----:B------:R-:W-:Y:S02]  /*2880*/  FMNMX R16, |R49|, R16, !PT ;  /* 0x0000001031107209 */ /* 0x000fe40007800200 */
[----:B------:R-:W-:Y:S02]  /*2890*/  LOP3.LUT R49, R18, 0xffff, R53, 0xf8, !PT ;  /* 0x0000ffff12317812 */ /* 0x000fe400078ef835 */
[----:B------:R-:W-:Y:S02]  /*28a0*/  CS2R R18, SRZ ;  /* 0x0000000000127805 */ /* 0x000fe4000001ff00 */
[----:B------:R-:W-:Y:S01]  /*28b0*/  LOP3.LUT R15, R15, 0xff, R48, 0xf8, !PT ;  /* 0x000000ff0f0f7812 */ /* 0x000fe200078ef830 */
[----:B-1----:R-:W-:Y:S01]  /*28c0*/  FFMA R2, R2, R17, 1 ;  /* 0x3f80000002027423 */ /* 0x002fe20000000011 */
[----:B------:R-:W-:Y:S01]  /*28d0*/  IMAD.MOV.U32 R17, RZ, RZ, RZ ;  /* 0x000000ffff117224 */ /* 0x000fe200078e00ff */
[----:B------:R-:W-:Y:S06]  /*28e0*/  @!P1 BRA `(.L_x_3235) ;  /* 0x00000000004c9947 */ /* 0x000fec0003800000 */
[----:B------:R-:W-:Y:S01]  /*28f0*/  IADD3 R22, P0, PT, R28, R30, RZ ;  /* 0x0000001e1c167210 */ /* 0x000fe20007f1e0ff */
[C---:B------:R-:W-:Y:S02]  /*2900*/  IMAD R17, R27.reuse, 0xa, RZ ;  /* 0x0000000a1b117824 */ /* 0x040fe400078e02ff */
[----:B------:R-:W-:Y:S02]  /*2910*/  IMAD R25, R27, 0x5, RZ ;  /* 0x000000051b197824 */ /* 0x000fe400078e02ff */
[----:B------:R-:W-:Y:S02]  /*2920*/  IMAD.X R23, R29, 0x1, R6, P0 ;  /* 0x000000011d177824 */ /* 0x000fe400000e0606 */
[----:B------:R-:W-:-:S04]  /*2930*/  IMAD.WIDE.U32 R50, R26, 0x5, R28 ;  /* 0x000000051a327825 */ /* 0x000fc800078e001c */
[----:B------:R-:W-:-:S04]  /*2940*/  IMAD.WIDE.U32 R22, R26, 0xa, R22 ;  /* 0x0000000a1a167825 */ /* 0x000fc800078e0016 */
[----:B------:R-:W-:Y:S01]  /*2950*/  IMAD.IADD R17, R17, 0x1, R23 ;  /* 0x0000000111117824 */ /* 0x000fe200078e0217 */
[----:B------:R-:W-:Y:S01]  /*2960*/  IADD3 R23, PT, PT, R25, R51, RZ ;  /* 0x0000003319177210 */ /* 0x000fe20007ffe0ff */
[----:B------:R-:W-:-:S03]  /*2970*/  IMAD.SHL.U32 R24, R22, 0x4, RZ ;  /* 0x0000000416187824 */ /* 0x000fc600078e00ff */
[----:B------:R-:W-:Y:S02]  /*2980*/  SHF.L.U64.HI R17, R22, 0x2, R17 ;  /* 0x0000000216117819 */ /* 0x000fe40000010211 */
        /* <DEDUP_REMOVED lines=9> */
.L_x_3235:
[----:B------:R-:W-:Y:S05]  /*2a20*/  BSYNC.RECONVERGENT B0 ;  /* 0x0000000000007941 */ /* 0x000fea0003800200 */
.L_x_3234:
[----:B------:R-:W-:Y:S04]  /*2a30*/  BSSY.RECONVERGENT B0, `(.L_x_3236) ;  /* 0x0000017000007945 */ /* 0x000fe80003800200 */
[----:B------:R-:W-:Y:S05]  /*2a40*/  @!P1 BRA `(.L_x_3237) ;  /* 0x0000000000549947 */ /* 0x000fea0003800000 */
[----:B0-----:R-:W-:Y:S01]  /*2a50*/  IADD3 R24, P0, PT, R28, R30, RZ ;  /* 0x0000001e1c187210 */ /* 0x001fe20007f1e0ff */
[----:B------:R-:W-:Y:S01]  /*2a60*/  IMAD R19, R27, 0xc, RZ ;  /* 0x0000000c1b137824 */ /* 0x000fe200078e02ff */
[----:B------:R-:W-:Y:S01]  /*2a70*/  MOV R20, R28 ;  /* 0x0000001c00147202 */ /* 0x000fe20000000f00 */
[----:B------:R-:W-:Y:S02]  /*2a80*/  IMAD.MOV.U32 R21, RZ, RZ, R29 ;  /* 0x000000ffff157224 */ /* 0x000fe400078e001d */
[----:B------:R-:W-:Y:S02]  /*2a90*/  IMAD.X R25, R29, 0x1, R6, P0 ;  /* 0x000000011d197824 */ /* 0x000fe400000e0606 */
[----:B------:R-:W-:Y:S02]  /*2aa0*/  IMAD R23, R27, 0x6, RZ ;  /* 0x000000061b177824 */ /* 0x000fe400078e02ff */
[----:B------:R-:W-:-:S04]  /*2ab0*/  IMAD.WIDE.U32 R24, R26, 0xc, R24 ;  /* 0x0000000c1a187825 */ /* 0x000fc800078e0018 */
[----:B------:R-:W-:Y:S01]  /*2ac0*/  IMAD.WIDE.U32 R20, R26, 0x6, R20 ;  /* 0x000000061a147825 */ /* 0x000fe200078e0014 */
[----:B------:R-:W-:Y:S02]  /*2ad0*/  IADD3 R19, PT, PT, R19, R25, RZ ;  /* 0x0000001913137210 */ /* 0x000fe40007ffe0ff */
[C---:B------:R-:W-:Y:S01]  /*2ae0*/  SHF.L.U32 R25, R24.reuse, 0x2, RZ ;  /* 0x0000000218197819 */ /* 0x040fe200000006ff */
[----:B------:R-:W-:Y:S01]  /*2af0*/  IMAD.IADD R21, R23, 0x1, R21 ;  /* 0x0000000117157824 */ /* 0x000fe200078e0215 */
[----:B------:R-:W-:Y:S02]  /*2b00*/  SHF.L.U64.HI R19, R24, 0x2, R19 ;  /* 0x0000000218137819 */ /* 0x000fe40000010213 */
[----:B------:R-:W-:Y:S02]  /*2b10*/  LEA R50, P0, R20, UR7, 0x2 ;  /* 0x0000000714327c11 */ /* 0x000fe4000f8010ff */
[C---:B------:R-:W-:Y:S02]  /*2b20*/  IADD3 R34, P2, PT, R25.reuse, UR14, RZ ;  /* 0x0000000e19227c10 */ /* 0x040fe4000ff5e0ff */
[----:B------:R-:W-:-:S02]  /*2b30*/  IADD3 R24, P3, PT, R25, UR37, RZ ;  /* 0x0000002519187c10 */ /* 0x000fc4000ff7e0ff */
[----:B------:R-:W-:Y:S02]  /*2b40*/  LEA.HI.X R51, R20, UR26, R21, 0x2, P0 ;  /* 0x0000001a14337c11 */ /* 0x000fe400080f1415 */
[C---:B------:R-:W-:Y:S02]  /*2b50*/  IADD3.X R35, PT, PT, R19.reuse, UR27, RZ, P2, !PT ;  /* 0x0000001b13237c10 */ /* 0x040fe400097fe4ff */
[----:B------:R-:W-:Y:S01]  /*2b60*/  IADD3.X R25, PT, PT, R19, UR38, RZ, P3, !PT ;  /* 0x0000002613197c10 */ /* 0x000fe20009ffe4ff */
[----:B------:R1:W5:Y:S04]  /*2b70*/  LDG.E R21, desc[UR28][R50.64] ;  /* 0x0000001c32157981 */ /* 0x000368000c1e1900 */
[----:B------:R1:W5:Y:S04]  /*2b80*/  LDG.E R19, desc[UR28][R34.64] ;  /* 0x0000001c22137981 */ /* 0x000368000c1e1900 */
[----:B------:R1:W5:Y:S02]  /*2b90*/  LDG.E R20, desc[UR28][R24.64] ;  /* 0x0000001c18147981 */ /* 0x000364000c1e1900 */
.L_x_3237:
[----:B------:R-:W-:Y:S05]  /*2ba0*/  BSYNC.RECONVERGENT B0 ;  /* 0x0000000000007941 */ /* 0x000fea0003800200 */
.L_x_3236:
[----:B------:R-:W-:Y:S01]  /*2bb0*/  BSSY.RECONVERGENT B0, `(.L_x_3238) ;  /* 0x0000019000007945 */ /* 0x000fe20003800200 */
[----:B0-----:R-:W-:Y:S01]  /*2bc0*/  IMAD.MOV.U32 R23, RZ, RZ, RZ ;  /* 0x000000ffff177224 */ /* 0x001fe200078e00ff */
[----:B-1----:R-:W-:Y:S02]  /*2bd0*/  CS2R R24, SRZ ;  /* 0x0000000000187805 */ /* 0x002fe4000001ff00 */
[----:B------:R-:W-:Y:S05]  /*2be0*/  @!P1 BRA `(.L_x_3239) ;  /* 0x0000000000549947 */ /* 0x000fea0003800000 */
[----:B------:R-:W-:Y:S01]  /*2bf0*/  IADD3 R24, P0, PT, R28, R30, RZ ;  /* 0x0000001e1c187210 */ /* 0x000fe20007f1e0ff */
[----:B------:R-:W-:Y:S01]  /*2c00*/  IMAD.MOV.U32 R34, RZ, RZ, R28 ;  /* 0x000000ffff227224 */ /* 0x000fe200078e001c */
[----:B------:R-:W-:Y:S01]  /*2c10*/  MOV R35, R29 ;  /* 0x0000001d00237202 */ /* 0x000fe20000000f00 */
[----:B------:R-:W-:Y:S01]  /*2c20*/  IMAD R23, R27, 0xe, RZ ;  /* 0x0000000e1b177824 */ /* 0x000fe200078e02ff */
[----:B------:R-:W-:Y:S01]  /*2c30*/  IADD3.X R25, PT, PT, R29, R6, RZ, P0, !PT ;  /* 0x000000061d197210 */ /* 0x000fe200007fe4ff */
[----:B------:R-:W-:Y:S02]  /*2c40*/  IMAD R27, R27, 0x7, RZ ;  /* 0x000000071b1b7824 */ /* 0x000fe400078e02ff */
[----:B------:R-:W-:-:S04]  /*2c50*/  IMAD.WIDE.U32 R28, R26, 0xe, R24 ;  /* 0x0000000e1a1c7825 */ /* 0x000fc800078e0018 */
[----:B------:R-:W-:Y:S02]  /*2c60*/  IMAD.IADD R23, R23, 0x1, R29 ;  /* 0x0000000117177824 */ /* 0x000fe400078e021d */
[----:B------:R-:W-:Y:S01]  /*2c70*/  IMAD.WIDE.U32 R24, R26, 0x7, R34 ;  /* 0x000000071a187825 */ /* 0x000fe200078e0022 */
[C---:B------:R-:W-:Y:S02]  /*2c80*/  SHF.L.U32 R26, R28.reuse, 0x2, RZ ;  /* 0x000000021c1a7819 */ /* 0x040fe400000006ff */
[----:B------:R-:W-:Y:S01]  /*2c90*/  SHF.L.U64.HI R23, R28, 0x2, R23 ;  /* 0x000000021c177819 */ /* 0x000fe20000010217 */
[----:B------:R-:W-:Y:S01]  /*2ca0*/  IMAD.IADD R25, R27, 0x1, R25 ;  /* 0x000000011b197824 */ /* 0x000fe200078e0219 */
[----:B------:R-:W-:Y:S02]  /*2cb0*/  IADD3 R28, P1, PT, R26, UR14, RZ ;  /* 0x0000000e1a1c7c10 */ /* 0x000fe4000ff3e0ff */
[----:B------:R-:W-:Y:S02]  /*2cc0*/  LEA R34, P0, R24, UR7, 0x2 ;  /* 0x0000000718227c11 */ /* 0x000fe4000f8010ff */
[----:B------:R-:W-:-:S02]  /*2cd0*/  IADD3 R26, P2, PT, R26, UR37, RZ ;  /* 0x000000251a1a7c10 */ /* 0x000fc4000ff5e0ff */
[----:B------:R-:W-:Y:S02]  /*2ce0*/  LEA.HI.X R35, R24, UR26, R25, 0x2, P0 ;  /* 0x0000001a18237c11 */ /* 0x000fe400080f1419 */
[C---:B------:R-:W-:Y:S02]  /*2cf0*/  IADD3.X R29, PT, PT, R23.reuse, UR27, RZ, P1, !PT ;  /* 0x0000001b171d7c10 */ /* 0x040fe40008ffe4ff */
[----:B------:R-:W-:Y:S01]  /*2d00*/  IADD3.X R27, PT, PT, R23, UR38, RZ, P2, !PT ;  /* 0x00000026171b7c10 */ /* 0x000fe200097fe4ff */
[----:B------:R0:W5:Y:S04]  /*2d10*/  LDG.E R25, desc[UR28][R34.64] ;  /* 0x0000001c22197981 */ /* 0x000168000c1e1900 */
[----:B------:R0:W5:Y:S04]  /*2d20*/  LDG.E R23, desc[UR28][R28.64] ;  /* 0x0000001c1c177981 */ /* 0x000168000c1e1900 */
[----:B------:R0:W5:Y:S02]  /*2d30*/  LDG.E R24, desc[UR28][R26.64] ;  /* 0x0000001c1a187981 */ /* 0x000164000c1e1900 */
.L_x_3239:
[----:B------:R-:W-:Y:S05]  /*2d40*/  BSYNC.RECONVERGENT B0 ;  /* 0x0000000000007941 */ /* 0x000fea0003800200 */
.L_x_3238:
[----:B0-----:R-:W-:Y:S01]  /*2d50*/  IADD3 R26, PT, PT, R2, 0x1800000, RZ ;  /* 0x01800000021a7810 */ /* 0x001fe20007ffe0ff */
[----:B------:R-:W-:Y:S01]  /*2d60*/  IMAD.U32 R29, RZ, RZ, UR34 ;  /* 0x00000022ff1d7e24 */ /* 0x000fe2000f8e00ff */
[----:B------:R-:W-:Y:S01]  /*2d70*/  MOV R28, UR33 ;  /* 0x00000021001c7c02 */ /* 0x000fe20008000f00 */
[----:B------:R-:W-:Y:S01]  /*2d80*/  IMAD R35, R11, UR32, RZ ;  /* 0x000000200b237c24 */ /* 0x000fe2000f8e02ff */
[----:B------:R-:W-:Y:S01]  /*2d90*/  LOP3.LUT R26, R26, 0x7f800000, RZ, 0xc0, !PT ;  /* 0x7f8000001a1a7812 */ /* 0x000fe200078ec0ff */
[----:B------:R-:W-:Y:S01]  /*2da0*/  BSSY.RECONVERGENT B1, `(.L_x_3240) ;  /* 0x0000010000017945 */ /* 0x000fe20003800200 */
[----:B------:R-:W-:Y:S01]  /*2db0*/  LOP3.LUT R27, R49, 0xff, R0, 0xf8, !PT ;  /* 0x000000ff311b7812 */ /* 0x000fe200078ef800 */
[----:B------:R-:W-:Y:S01]  /*2dc0*/  IMAD.WIDE.U32 R28, R11, UR31, R28 ;  /* 0x0000001f0b1c7c25 */ /* 0x000fe2000f8e001c */
[----:B------:R-:W-:-:S03]  /*2dd0*/  ISETP.GT.U32.AND P0, PT, R26, 0x1ffffff, PT ;  /* 0x01ffffff1a00780c */ /* 0x000fc60003f04070 */
[----:B------:R-:W-:Y:S01]  /*2de0*/  IMAD.IADD R26, R29, 0x1, R35 ;  /* 0x000000011d1a7824 */ /* 0x000fe200078e0223 */
[----:B------:R-:W-:-:S04]  /*2df0*/  IADD3 R34, P1, PT, R32, R28, RZ ;  /* 0x0000001c20227210 */ /* 0x000fc80007f3e0ff */
[----:B------:R-:W-:-:S05]  /*2e00*/  IADD3.X R35, PT, PT, RZ, R26, RZ, P1, !PT ;  /* 0x0000001aff237210 */ /* 0x000fca0000ffe4ff */
[----:B------:R-:W-:Y:S05]  /*2e10*/  @P0 BRA `(.L_x_3241) ;  /* 0x0000000000100947 */ /* 0x000fea0003800000 */
[----:B------:R-:W-:Y:S01]  /*2e20*/  IMAD.MOV.U32 R0, RZ, RZ, R2 ;  /* 0x000000ffff007224 */ /* 0x000fe200078e0002 */
[----:B------:R-:W-:-:S07]  /*2e30*/  MOV R46, 0x2e50 ;  /* 0x00002e50002e7802 */ /* 0x000fce0000000f00 */
[----:B-----5:R-:W-:Y:S05]  /*2e40*/  CALL.REL.NOINC `($__internal_41_$__cuda_sm20_rcp_rn_f32_slowpath) ;  /* 0x0000005400d87944 */ /* 0x020fea0003c00000 */
[----:B------:R-:W-:Y:S05]  /*2e50*/  BRA `(.L_x_3242) ;  /* 0x0000000000107947 */ /* 0x000fea0003800000 */
.L_x_3241:
[----:B------:R-:W0:Y:S02]  /*2e60*/  MUFU.RCP R49, R2 ;  /* 0x0000000200317308 */ /* 0x000e240000001000 */
[----:B0-----:R-:W-:-:S04]  /*2e70*/  FFMA R0, R2, R49, -1 ;  /* 0xbf80000002007423 */ /* 0x001fc80000000031 */
[----:B------:R-:W-:-:S04]  /*2e80*/  FADD.FTZ R0, -R0, -RZ ;  /* 0x800000ff00007221 */ /* 0x000fc80000010100 */
[----:B------:R-:W-:-:S07]  /*2e90*/  FFMA R48, R49, R0, R49 ;  /* 0x0000000031307223 */ /* 0x000fce0000000031 */
.L_x_3242:
[----:B------:R-:W-:Y:S05]  /*2ea0*/  BSYNC.RECONVERGENT B1 ;  /* 0x0000000000017941 */ /* 0x000fea0003800200 */
.L_x_3240:
[----:B------:R-:W-:Y:S02]  /*2eb0*/  HFMA2 R49, -RZ, RZ, 0.96630859375, -0.0022525787353515625 ;  /* 0x3bbb989dff317431 */ /* 0x000fe400000001ff */
[----:B------:R-:W-:Y:S01]  /*2ec0*/  FMUL R0, R47, -1.7020000219345092773 ;  /* 0xbfd9db232f007820 */ /* 0x000fe20000400000 */
[----:B------:R-:W-:Y:S03]  /*2ed0*/  BSSY.RECONVERGENT B1, `(.L_x_3243) ;  /* 0x000001b000017945 */ /* 0x000fe60003800200 */
[----:B------:R-:W-:Y:S01]  /*2ee0*/  FFMA.SAT R2, R0, R49, 0.5 ;  /* 0x3f00000000027423 */ /* 0x000fe20000002031 */
[----:B------:R-:W-:-:S04]  /*2ef0*/  IMAD.MOV.U32 R49, RZ, RZ, 0x437c0000 ;  /* 0x437c0000ff317424 */ /* 0x000fc800078e00ff */
        /* <DEDUP_REMOVED lines=20> */
.L_x_3244:
[----:B------:R-:W0:Y:S02]  /*3040*/  MUFU.RCP R48, R51 ;  /* 0x0000003300307308 */ /* 0x000e240000001000 */
[----:B0-----:R-:W-:-:S04]  /*3050*/  FFMA R0, R51, R48, -1 ;  /* 0xbf80000033007423 */ /* 0x001fc80000000030 */
[----:B------:R-:W-:-:S04]  /*3060*/  FADD.FTZ R49, -R0, -RZ ;  /* 0x800000ff00317221 */ /* 0x000fc80000010100 */
[----:B------:R-:W-:-:S07]  /*3070*/  FFMA R48, R48, R49, R48 ;  /* 0x0000003130307223 */ /* 0x000fce0000000030 */
.L_x_3245:
[----:B------:R-:W-:Y:S05]  /*3080*/  BSYNC.RECONVERGENT B1 ;  /* 0x0000000000017941 */ /* 0x000fea0003800200 */
.L_x_3243:
[----:B------:R-:W-:Y:S02]  /*3090*/  IMAD.MOV.U32 R49, RZ, RZ, 0x3bbb989d ;  /* 0x3bbb989dff317424 */ /* 0x000fe400078e00ff */
[----:B-----5:R-:W-:Y:S01]  /*30a0*/  FMUL R52, R45, 1.7020000219345092773 ;  /* 0x3fd9db232d347820 */ /* 0x020fe20000400000 */
[----:B------:R-:W-:Y:S01]  /*30b0*/  MOV R51, 0x437c0000 ;  /* 0x437c000000337802 */ /* 0x000fe20000000f00 */
[----:B------:R-:W-:Y:S01]  /*30c0*/  FMUL R47, R48, R47 ;  /* 0x0000002f302f7220 */ /* 0x000fe20000400000 */
[----:B------:R-:W-:Y:S01]  /*30d0*/  BSSY.RECONVERGENT B1, `(.L_x_3246) ;  /* 0x0000016000017945 */ /* 0x000fe20003800200 */
[----:B------:R-:W-:Y:S02]  /*30e0*/  FFMA.SAT R0, R52, -R49, 0.5 ;  /* 0x3f00000034007423 */ /* 0x000fe40000002831 */
[----:B------:R-:W-:Y:S02]  /*30f0*/  FMUL R36, R47, R36 ;  /* 0x000000242f247220 */ /* 0x000fe40000400000 */
        /* <DEDUP_REMOVED lines=13> */
[----:B------:R-:W-:Y:S05]  /*31d0*/  CALL.REL.NOINC `($__internal_41_$__cuda_sm20_rcp_rn_f32_slowpath) ;  /* 0x0000005000f47944 */ /* 0x000fea0003c00000 */
[----:B------:R-:W-:Y:S05]  /*31e0*/  BRA `(.L_x_3248) ;  /* 0x0000000000107947 */ /* 0x000fea0003800000 */
.L_x_3247:
[----:B------:R-:W0:Y:S02]  /*31f0*/  MUFU.RCP R48, R51 ;  /* 0x0000003300307308 */ /* 0x000e240000001000 */
[----:B0-----:R-:W-:-:S04]  /*3200*/  FFMA R0, R51, R48, -1 ;  /* 0xbf80000033007423 */ /* 0x001fc80000000030 */
[----:B------:R-:W-:-:S04]  /*3210*/  FADD.FTZ R47, -R0, -RZ ;  /* 0x800000ff002f7221 */ /* 0x000fc80000010100 */
[----:B------:R-:W-:-:S07]  /*3220*/  FFMA R48, R48, R47, R48 ;  /* 0x0000002f30307223 */ /* 0x000fce0000000030 */
.L_x_3248:
[----:B------:R-:W-:Y:S05]  /*3230*/  BSYNC.RECONVERGENT B1 ;  /* 0x0000000000017941 */ /* 0x000fea0003800200 */
.L_x_3246:
        /* <DEDUP_REMOVED lines=23> */
[----:B------:R-:W-:Y:S05]  /*33b0*/  CALL.REL.NOINC `($__internal_41_$__cuda_sm20_rcp_rn_f32_slowpath) ;  /* 0x00000050007c7944 */ /* 0x000fea0003c00000 */
[----:B------:R-:W-:Y:S05]  /*33c0*/  BRA `(.L_x_3251) ;  /* 0x0000000000107947 */ /* 0x000fea0003800000 */
.L_x_3250:
[----:B------:R-:W0:Y:S02]  /*33d0*/  MUFU.RCP R48, R49 ;  /* 0x0000003100307308 */ /* 0x000e240000001000 */
[----:B0-----:R-:W-:-:S04]  /*33e0*/  FFMA R0, R49, R48, -1 ;  /* 0xbf80000031007423 */ /* 0x001fc80000000030 */
[----:B------:R-:W-:-:S04]  /*33f0*/  FADD.FTZ R47, -R0, -RZ ;  /* 0x800000ff002f7221 */ /* 0x000fc80000010100 */
[----:B------:R-:W-:-:S07]  /*3400*/  FFMA R48, R48, R47, R48 ;  /* 0x0000002f30307223 */ /* 0x000fce0000000030 */
.L_x_3251:
[----:B------:R-:W-:Y:S05]  /*3410*/  BSYNC.RECONVERGENT B1 ;  /* 0x0000000000017941 */ /* 0x000fea0003800200 */
.L_x_3249:
[----:B------:R-:W-:Y:S02]  /*3420*/  IMAD.MOV.U32 R0, RZ, RZ, 0x3bbb989d ;  /* 0x3bbb989dff007424 */ /* 0x000fe400078e00ff */
[----:B------:R-:W-:Y:S01]  /*3430*/  FMUL R47, R40, 1.7020000219345092773 ;  /* 0x3fd9db23282f7820 */ /* 0x000fe20000400000 */
        /* <DEDUP_REMOVED lines=20> */
.L_x_3253:
[----:B------:R-:W0:Y:S02]  /*3580*/  MUFU.RCP R48, R49 ;  /* 0x0000003100307308 */ /* 0x000e240000001000 */
[----:B0-----:R-:W-:-:S04]  /*3590*/  FFMA R0, R49, R48, -1 ;  /* 0xbf80000031007423 */ /* 0x001fc80000000030 */
[----:B------:R-:W-:-:S04]  /*35a0*/  FADD.FTZ R45, -R0, -RZ ;  /* 0x800000ff002d7221 */ /* 0x000fc80000010100 */
[----:B------:R-:W-:-:S07]  /*35b0*/  FFMA R48, R48, R45, R48 ;  /* 0x0000002d30307223 */ /* 0x000fce0000000030 */
.L_x_3254:
[----:B------:R-:W-:Y:S05]  /*35c0*/  BSYNC.RECONVERGENT B1 ;  /* 0x0000000000017941 */ /* 0x000fea0003800200 */
.L_x_3252:
        /* <DEDUP_REMOVED lines=25> */
.L_x_3256:
[----:B------:R-:W0:Y:S02]  /*3760*/  MUFU.RCP R48, R49 ;  /* 0x0000003100307308 */ /* 0x000e240000001000 */
[----:B0-----:R-:W-:-:S04]  /*3770*/  FFMA R0, R49, R48, -1 ;  /* 0xbf80000031007423 */ /* 0x001fc80000000030 */
[----:B------:R-:W-:-:S04]  /*3780*/  FADD.FTZ R45, -R0, -RZ ;  /* 0x800000ff002d7221 */ /* 0x000fc80000010100 */
[----:B------:R-:W-:-:S07]  /*3790*/  FFMA R48, R48, R45, R48 ;  /* 0x0000002d30307223 */ /* 0x000fce0000000030 */
.L_x_3257:
[----:B------:R-:W-:Y:S05]  /*37a0*/  BSYNC.RECONVERGENT B1 ;  /* 0x0000000000017941 */ /* 0x000fea0003800200 */
.L_x_3255:
        /* <DEDUP_REMOVED lines=22> */
.L_x_3259:
[----:B------:R-:W0:Y:S02]  /*3910*/  MUFU.RCP R48, R49 ;  /* 0x0000003100307308 */ /* 0x000e240000001000 */
[----:B0-----:R-:W-:-:S04]  /*3920*/  FFMA R0, R49, R48, -1 ;  /* 0xbf80000031007423 */ /* 0x001fc80000000030 */
[----:B------:R-:W-:-:S04]  /*3930*/  FADD.FTZ R47, -R0, -RZ ;  /* 0x800000ff002f7221 */ /* 0x000fc80000010100 */
[----:B------:R-:W-:-:S07]  /*3940*/  FFMA R48, R48, R47, R48 ;  /* 0x0000002f30307223 */ /* 0x000fce0000000030 */
.L_x_3260:
[----:B------:R-:W-:Y:S05]  /*3950*/  BSYNC.RECONVERGENT B1 ;  /* 0x0000000000017941 */ /* 0x000fea0003800200 */
.L_x_3258:
        /* <DEDUP_REMOVED lines=24> */
[----:B------:R-:W-:Y:S01]  /*3ae0*/  IMAD.MOV.U32 R51, RZ, RZ, R48 ;  /* 0x000000ffff337224 */ /* 0x000fe200078e0030 */
[----:B------:R-:W-:Y:S06]  /*3af0*/  BRA `(.L_x_3263) ;  /* 0x0000000000107947 */ /* 0x000fec0003800000 */
.L_x_3262:
[----:B------:R-:W0:Y:S02]  /*3b00*/  MUFU.RCP R51, R40 ;  /* 0x0000002800337308 */ /* 0x000e240000001000 */
[----:B0-----:R-:W-:-:S04]  /*3b10*/  FFMA R0, R40, R51, -1 ;  /* 0xbf80000028007423 */ /* 0x001fc80000000033 */
[----:B------:R-:W-:-:S04]  /*3b20*/  FADD.FTZ R0, -R0, -RZ ;  /* 0x800000ff00007221 */ /* 0x000fc80000010100 */
[----:B------:R-:W-:-:S07]  /*3b30*/  FFMA R51, R51, R0, R51 ;  /* 0x0000000033337223 */ /* 0x000fce0000000033 */
.L_x_3263:
[----:B------:R-:W-:Y:S05]  /*3b40*/  BSYNC.RECONVERGENT B1 ;  /* 0x0000000000017941 */ /* 0x000fea0003800200 */
.L_x_3261:
[----:B------:R-:W-:Y:S01]  /*3b50*/  ISETP.GE.U32.AND P0, PT, R39, UR30, PT ;  /* 0x0000001e27007c0c */ /* 0x000fe2000bf06070 */
[----:B------:R-:W-:Y:S01]  /*3b60*/  FMUL R31, R37, UR10 ;  /* 0x0000000a251f7c20 */ /* 0x000fe20008400000 */
[----:B------:R-:W-:Y:S01]  /*3b70*/  MOV R29, UR8 ;  /* 0x00000008001d7c02 */ /* 0x000fe20008000f00 */
[----:B------:R-:W-:Y:S01]  /*3b80*/  IMAD.U32 R39, RZ, RZ, UR9 ;  /* 0x00000009ff277e24 */ /* 0x000fe2000f8e00ff */
[----:B------:R-:W-:Y:S01]  /*3b90*/  ISETP.GE.U32.OR P0, PT, R32, UR22, P0 ;  /* 0x0000001620007c0c */ /* 0x000fe20008706470 */
[----:B------:R-:W-:Y:S01]  /*3ba0*/  FMUL R45, R38, UR10 ;  /* 0x0000000a262d7c20 */ /* 0x000fe20008400000 */
[----:B------:R-:W-:Y:S01]  /*3bb0*/  F2FP.SATFINITE.E4M3.F32.PACK_AB_MERGE_C R31, RZ, R31, RZ ;  /* 0x0000001fff1f723e */ /* 0x000fe200048070ff */
[----:B------:R-:W-:Y:S01]  /*3bc0*/  FMUL R50, R43, UR10 ;  /* 0x0000000a2b327c20 */ /* 0x000fe20008400000 */
[----:B------:R-:W-:Y:S01]  /*3bd0*/  MOV R55, UR8 ;  /* 0x0000000800377c02 */ /* 0x000fe20008000f00 */
[----:B------:R-:W-:Y:S01]  /*3be0*/  FMUL R2, R51, R10 ;  /* 0x0000000a33027220 */ /* 0x000fe20000400000 */
[----:B------:R-:W-:Y:S01]  /*3bf0*/  F2FP.SATFINITE.E4M3.F32.PACK_AB_MERGE_C R45, RZ, R45, RZ ;  /* 0x0000002dff2d723e */ /* 0x000fe200048070ff */
[----:B------:R-:W-:Y:S01]  /*3c00*/  FMUL R0, R36, UR10 ;  /* 0x0000000a24007c20 */ /* 0x000fe20008400000 */
[----:B------:R-:W-:Y:S01]  /*3c10*/  F2FP.SATFINITE.E4M3.F32.PACK_AB_MERGE_C R50, RZ, R50, RZ ;  /* 0x00000032ff32723e */ /* 0x000fe200048070ff */
[----:B------:R-:W-:Y:S01]  /*3c20*/  FMUL R40, R44, UR10 ;  /* 0x0000000a2c287c20 */ /* 0x000fe20008400000 */
[----:B------:R-:W-:Y:S01]  /*3c30*/  FMUL R2, R2, R9 ;  /* 0x0000000902027220 */ /* 0x000fe20000400000 */
[----:B------:R-:W-:Y:S01]  /*3c40*/  VIADD R9, R13, 0x3 ;  /* 0x000000030d097836 */ /* 0x000fe20000000000 */
[----:B------:R-:W-:Y:S01]  /*3c50*/  F2FP.SATFINITE.E4M3.F32.PACK_AB_MERGE_C R0, RZ, R0, RZ ;  /* 0x00000000ff00723e */ /* 0x000fe200048070ff */
[----:B------:R-:W0:Y:S01]  /*3c60*/  @!P0 LDC.64 R32, c[0x0][0x3b8] ;  /* 0x0000ee00ff208b82 */ /* 0x000e220000000a00 */
[----:B------:R-:W-:Y:S01]  /*3c70*/  @!P0 IADD3 R48, P1, PT, R34, UR8, RZ ;  /* 0x0000000822308c10 */ /* 0x000fe2000ff3e0ff */
[----:B------:R-:W-:Y:S01]  /*3c80*/  FMUL R51, R41, UR10 ;  /* 0x0000000a29337c20 */ /* 0x000fe20008400000 */
[----:B------:R-:W-:-:S02]  /*3c90*/  IADD3 R10, PT, PT, R12, 0x1d, RZ ;  /* 0x0000001d0c0a7810 */ /* 0x000fc40007ffe0ff */
[----:B------:R-:W-:Y:S02]  /*3ca0*/  @!P0 IADD3.X R49, PT, PT, R35, UR9, RZ, P1, !PT ;  /* 0x0000000923318c10 */ /* 0x000fe40008ffe4ff */
[----:B------:R-:W-:Y:S02]  /*3cb0*/  F2FP.SATFINITE.E4M3.F32.PACK_AB_MERGE_C R40, RZ, R40, RZ ;  /* 0x00000028ff28723e */ /* 0x000fe400048070ff */
[----:B------:R-:W-:Y:S01]  /*3cc0*/  LOP3.LUT R10, R10, 0x1f, RZ, 0xc0, !PT ;  /* 0x0000001f0a0a7812 */ /* 0x000fe200078ec0ff */
[----:B------:R1:W-:Y:S01]  /*3cd0*/  @!P0 STG.E.U8 desc[UR28][R48.64], R31 ;  /* 0x0000001f30008986 */ /* 0x0003e2000c10111c */
[----:B------:R-:W-:Y:S02]  /*3ce0*/  F2FP.SATFINITE.E4M3.F32.PACK_AB_MERGE_C R51, RZ, R51, RZ ;  /* 0x00000033ff33723e */ /* 0x000fe400048070ff */
[----:B------:R-:W-:Y:S02]  /*3cf0*/  FMNMX R37, R16, |R37|, !PT ;  /* 0x4000002510257209 */ /* 0x000fe40007800000 */
[----:B-1----:R-:W-:Y:S01]  /*3d00*/  MOV R49, UR12 ;  /* 0x0000000c00317c02 */ /* 0x002fe20008000f00 */
[----:B0-----:R-:W-:Y:S01]  /*3d10*/  @!P0 IMAD.WIDE.U32 R46, R32, 0x6, R34 ;  /* 0x00000006202e8825 */ /* 0x001fe200078e0022 */
[----:B------:R-:W-:-:S03]  /*3d20*/  @!P0 IADD3 R32, P1, P2, R29, UR31, R34 ;  /* 0x0000001f1d208c10 */ /* 0x000fc6000fa3e022 */
[----:B------:R-:W-:Y:S01]  /*3d30*/  @!P0 IMAD R29, R33, 0x6, RZ ;  /* 0x00000006211d8824 */ /* 0x000fe200078e02ff */
[----:B------:R-:W-:Y:S01]  /*3d40*/  @!P0 IADD3.X R33, PT, PT, R39, UR32, R35, P1, P2 ;  /* 0x0000002027218c10 */ /* 0x000fe20008fe4423 */
[----:B------:R-:W-:Y:S01]  /*3d50*/  FMUL R39, R42, UR10 ;  /* 0x0000000a2a277c20 */ /* 0x000fe20008400000 */
[----:B------:R-:W-:Y:S02]  /*3d60*/  @!P0 IADD3 R46, P3, PT, R46, UR8, RZ ;  /* 0x000000082e2e8c10 */ /* 0x000fe4000ff7e0ff */
[----:B------:R-:W-:Y:S01]  /*3d70*/  @!P0 IADD3 R54, P1, P2, R55, UR18, R34 ;  /* 0x0000001237368c10 */ /* 0x000fe2000fa3e022 */
[----:B------:R0:W-:Y:S01]  /*3d80*/  @!P0 STG.E.U8 desc[UR28][R32.64], R45 ;  /* 0x0000002d20008986 */ /* 0x0001e2000c10111c */
[----:B------:R-:W-:Y:S01]  /*3d90*/  @!P0 IADD3.X R47, PT, PT, R29, UR9, R47, P3, !PT ;  /* 0x000000091d2f8c10 */ /* 0x000fe20009ffe42f */
[----:B------:R-:W-:Y:S01]  /*3da0*/  IMAD.U32 R29, RZ, RZ, UR9 ;  /* 0x00000009ff1d7e24 */ /* 0x000fe2000f8e00ff */
[----:B------:R-:W-:-:S04]  /*3db0*/  F2FP.SATFINITE.E4M3.F32.PACK_AB_MERGE_C R39, RZ, R39, RZ ;  /* 0x00000027ff27723e */ /* 0x000fc800048070ff */
[--C-:B------:R-:W-:Y:S01]  /*3dc0*/  @!P0 IADD3.X R55, PT, PT, R29, UR19, R35.reuse, P1, P2 ;  /* 0x000000131d378c10 */ /* 0x100fe20008fe4423 */
[----:B------:R-:W-:Y:S01]  /*3dd0*/  IMAD.U32 R29, RZ, RZ, UR13 ;  /* 0x0000000dff1d7e24 */ /* 0x000fe2000f8e00ff */
[----:B------:R-:W-:Y:S01]  /*3de0*/  @!P0 IADD3 R52, P1, PT, R34, UR12, RZ ;  /* 0x0000000c22348c10 */ /* 0x000fe2000ff3e0ff */
[----:B0-----:R-:W0:Y:S02]  /*3df0*/  @!P0 LDC.64 R32, c[0x0][0x3b8] ;  /* 0x0000ee00ff208b82 */ /* 0x001e240000000a00 */
[----:B------:R1:W-:Y:S01]  /*3e00*/  @!P0 STG.E.U8 desc[UR28][R54.64], R50 ;  /* 0x0000003236008986 */ /* 0x0003e2000c10111c */
[----:B------:R-:W-:Y:S02]  /*3e10*/  @!P0 IADD3.X R53, PT, PT, R35, UR13, RZ, P1, !PT ;  /* 0x0000000d23358c10 */ /* 0x000fe40008ffe4ff */
[----:B------:R-:W-:Y:S01]  /*3e20*/  @!P0 IADD3 R48, P1, P2, R49, UR31, R34 ;  /* 0x0000001f31308c10 */ /* 0x000fe2000fa3e022 */
[----:B------:R2:W-:Y:S03]  /*3e30*/  @!P0 STG.E.U8 desc[UR28][R46.64], R39 ;  /* 0x000000272e008986 */ /* 0x0005e6000c10111c */
[----:B------:R-:W-:Y:S01]  /*3e40*/  @!P0 IADD3.X R49, PT, PT, R29, UR32, R35, P1, P2 ;  /* 0x000000201d318c10 */ /* 0x000fe20008fe4423 */
[----:B------:R-:W-:Y:S01]  /*3e50*/  @!P0 STG.E.U8 desc[UR28][R52.64], R0 ;  /* 0x0000000034008986 */ /* 0x000fe2000c10111c */
[----:B------:R-:W-:Y:S01]  /*3e60*/  MOV R29, UR12 ;  /* 0x0000000c001d7c02 */ /* 0x000fe20008000f00 */
[----:B-1----:R-:W-:-:S02]  /*3e70*/  FMUL R55, R2, UR10 ;  /* 0x0000000a02377c20 */ /* 0x002fc40008400000 */
[----:B------:R1:W-:Y:S01]  /*3e80*/  @!P0 STG.E.U8 desc[UR28][R48.64], R40 ;  /* 0x0000002830008986 */ /* 0x0003e2000c10111c */
[----:B--2---:R-:W-:Y:S01]  /*3e90*/  @!P0 MOV R46, R34 ;  /* 0x00000022002e8202 */ /* 0x004fe20000000f00 */
[----:B------:R-:W-:Y:S01]  /*3ea0*/  @!P0 IMAD.MOV.U32 R47, RZ, RZ, R35 ;  /* 0x000000ffff2f8224 */ /* 0x000fe200078e0023 */
[----:B------:R-:W-:-:S03]  /*3eb0*/  F2FP.SATFINITE.E4M3.F32.PACK_AB_MERGE_C R55, RZ, R55, RZ ;  /* 0x00000037ff37723e */ /* 0x000fc600048070ff */
[----:B0-----:R-:W-:-:S04]  /*3ec0*/  @!P0 IMAD.WIDE.U32 R46, R32, 0x6, R46 ;  /* 0x00000006202e8825 */ /* 0x001fc800078e002e */
[----:B------:R-:W-:Y:S01]  /*3ed0*/  @!P0 IMAD R33, R33, 0x6, RZ ;  /* 0x0000000621218824 */ /* 0x000fe200078e02ff */
[----:B------:R-:W-:-:S04]  /*3ee0*/  @!P0 IADD3 R32, P1, PT, R46, UR12, RZ ;  /* 0x0000000c2e208c10 */ /* 0x000fc8000ff3e0ff */
[----:B------:R-:W-:Y:S02]  /*3ef0*/  @!P0 IADD3.X R33, PT, PT, R33, UR13, R47, P1, !PT ;  /* 0x0000000d21218c10 */ /* 0x000fe40008ffe42f */
[----:B------:R-:W-:Y:S01]  /*3f00*/  @!P0 IADD3 R34, P1, P2, R29, UR18, R34 ;  /* 0x000000121d228c10 */ /* 0x000fe2000fa3e022 */
[----:B------:R-:W-:-:S05]  /*3f10*/  IMAD.U32 R29, RZ, RZ, UR13 ;  /* 0x0000000dff1d7e24 */ /* 0x000fca000f8e00ff */
[----:B------:R-:W-:Y:S02]  /*3f20*/  @!P0 IADD3.X R35, PT, PT, R29, UR19, R35, P1, P2 ;  /* 0x000000131d238c10 */ /* 0x000fe40008fe4423 */
[----:B------:R-:W-:Y:S02]  /*3f30*/  ISETP.GE.U32.AND P1, PT, R9, UR30, PT ;  /* 0x0000001e09007c0c */ /* 0x000fe4000bf26070 */
[----:B-1----:R-:W-:Y:S01]  /*3f40*/  IADD3 R49, P2, PT, R30, UR18, RZ ;  /* 0x000000121e317c10 */ /* 0x002fe2000ff5e0ff */
[----:B------:R0:W-:Y:S01]  /*3f50*/  @!P0 STG.E.U8 desc[UR28][R34.64], R51 ;  /* 0x0000003322008986 */ /* 0x0001e2000c10111c */
[C---:B------:R-:W-:Y:S02]  /*3f60*/  ISETP.LT.U32.AND P1, PT, R10.reuse, UR22, !P1 ;  /* 0x000000160a007c0c */ /* 0x040fe4000cf21070 */
[----:B------:R-:W-:Y:S01]  /*3f70*/  IADD3 R46, P3, PT, R10, R49, RZ ;  /* 0x000000310a2e7210 */ /* 0x000fe20007f7e0ff */
[----:B------:R1:W-:Y:S01]  /*3f80*/  @!P0 STG.E.U8 desc[UR28][R32.64], R55 ;  /* 0x0000003720008986 */ /* 0x0003e2000c10111c */
[----:B------:R-:W-:-:S02]  /*3f90*/  IADD3.X R29, PT, PT, R6, UR19, RZ, P2, !PT ;  /* 0x00000013061d7c10 */ /* 0x000fc400097fe4ff */
[----:B------:R-:W-:Y:S02]  /*3fa0*/  IADD3 R48, P0, PT, R46, R49, RZ ;  /* 0x000000312e307210 */ /* 0x000fe40007f1e0ff */
[----:B------:R-:W-:-:S05]  /*3fb0*/  IADD3.X R47, PT, PT, RZ, R29, RZ, P3, !PT ;  /* 0x0000001dff2f7210 */ /* 0x000fca0001ffe4ff */
[----:B------:R-:W-:Y:S01]  /*3fc0*/  IMAD.X R49, R47, 0x1, R29, P0 ;  /* 0x000000012f317824 */ /* 0x000fe200000e061d */
[----:B------:R-:W-:-:S04]  /*3fd0*/  @P1 IADD3 R6, P0, PT, R48, UR33, RZ ;  /* 0x0000002130061c10 */ /* 0x000fc8000ff1e0ff */
[----:B------:R-:W-:Y:S02]  /*3fe0*/  @P1 IADD3.X R29, PT, PT, R49, UR34, RZ, P0, !PT ;  /* 0x00000022311d1c10 */ /* 0x000fe400087fe4ff */
[C---:B0-----:R-:W-:Y:S02]  /*3ff0*/  @P1 SHF.L.U32 R34, R6.reuse, 0x2, RZ ;  /* 0x0000000206221819 */ /* 0x041fe400000006ff */
[----:B------:R-:W-:Y:S02]  /*4000*/  @P1 SHF.L.U64.HI R6, R6, 0x2, R29 ;  /* 0x0000000206061819 */ /* 0x000fe4000001021d */
[----:B------:R-:W-:Y:S02]  /*4010*/  FMNMX R38, |R38|, R37, !PT ;  /* 0x0000002526267209 */ /* 0x000fe40007800200 */
[----:B------:R-:W-:Y:S01]  /*4020*/  SHF.L.U32 R50, R50, 0x10, RZ ;  /* 0x0000001032327819 */ /* 0x000fe200000006ff */
[----:B------:R-:W-:Y:S01]  /*4030*/  IMAD.U32 R51, R51, 0x10000, RZ ;  /* 0x0001000033337824 */ /* 0x000fe200078e00ff */
[----:B------:R-:W-:-:S02]  /*4040*/  @P1 IADD3 R52, P0, PT, R34, UR14, RZ ;  /* 0x0000000e22341c10 */ /* 0x000fc4000ff1e0ff */
[----:B------:R-:W-:Y:S01]  /*4050*/  LOP3.LUT R39, R39, 0xffff, RZ, 0xc0, !PT ;  /* 0x0000ffff27277812 */ /* 0x000fe200078ec0ff */
[----:B------:R-:W-:Y:S01]  /*4060*/  HFMA2 R16, -RZ, RZ, 0, 0 ;  /* 0x00000000ff107431 */ /* 0x000fe200000001ff */
[----:B------:R-:W-:Y:S01]  /*4070*/  @P1 IADD3.X R53, PT, PT, R6, UR27, RZ, P0, !PT ;  /* 0x0000001b06351c10 */ /* 0x000fe200087fe4ff */
[----:B------:R-:W-:Y:S01]  /*4080*/  IMAD.SHL.U32 R30, R45, 0x100, RZ ;  /* 0x000001002d1e7824 */ /* 0x000fe200078e00ff */
[----:B------:R-:W-:Y:S01]  /*4090*/  @P1 IADD3 R34, P0, PT, R34, UR37, RZ ;  /* 0x0000002522221c10 */ /* 0x000fe2000ff1e0ff */
[----:B------:R-:W-:-:S03]  /*40a0*/  IMAD.MOV.U32 R29, RZ, RZ, RZ ;  /* 0x000000ffff1d7224 */ /* 0x000fc600078e00ff */
[----:B------:R-:W-:Y:S02]  /*40b0*/  @P1 IADD3.X R35, PT, PT, R6, UR38, RZ, P0, !PT ;  /* 0x0000002606231c10 */ /* 0x000fe400087fe4ff */
[----:B------:R-:W-:Y:S01]  /*40c0*/  @P1 IADD3 R6, P0, PT, R46, UR18, RZ ;  /* 0x000000122e061c10 */ /* 0x000fe2000ff1e0ff */
[----:B------:R-:W-:Y:S01]  /*40d0*/  BSSY.RECONVERGENT B0, `(.L_x_3264) ;  /* 0x000002d000007945 */ /* 0x000fe20003800200 */
[----:B------:R-:W-:Y:S01]  /*40e0*/  FMNMX R43, |R43|, R38, !PT ;  /* 0x000000262b2b7209 */ /* 0x000fe20007800200 */
[----:B------:R-:W5:Y:S01]  /*40f0*/  @P1 LDG.E R29, desc[UR28][R52.64] ;  /* 0x0000001c341d1981 */ /* 0x000f62000c1e1900 */
[----:B-1----:R-:W-:Y:S02]  /*4100*/  @P1 IADD3.X R33, PT, PT, R47, UR19, RZ, P0, !PT ;  /* 0x000000132f211c10 */ /* 0x002fe400087fe4ff */
[C---:B------:R-:W-:Y:S01]  /*4110*/  @P1 LEA R32, P0, R6.reuse, UR7, 0x2 ;  /* 0x0000000706201c11 */ /* 0x040fe2000f8010ff */
[----:B------:R0:W5:Y:S03]  /*4120*/  @P1 LDG.E R16, desc[UR28][R34.64] ;  /* 0x0000001c22101981 */ /* 0x000166000c1e1900 */
[----:B------:R-:W-:Y:S01]  /*4130*/  @P1 LEA.HI.X R33, R6, UR26, R33, 0x2, P0 ;  /* 0x0000001a06211c11 */ /* 0x000fe200080f1421 */
[----:B------:R-:W-:Y:S01]  /*4140*/  IMAD.MOV.U32 R6, RZ, RZ, RZ ;  /* 0x000000ffff067224 */ /* 0x000fe200078e00ff */
[----:B------:R-:W-:-:S02]  /*4150*/  LOP3.LUT R50, R50, 0xff0000, RZ, 0xc0, !PT ;  /* 0x00ff000032327812 */ /* 0x000fc400078ec0ff */
[----:B------:R-:W-:Y:S02]  /*4160*/  FMNMX R43, |R42|, R43, !PT ;  /* 0x0000002b2a2b7209 */ /* 0x000fe40007800200 */
[----:B------:R-:W-:Y:S01]  /*4170*/  LEA R39, R39, R50, 0x18 ;  /* 0x0000003227277211 */ /* 0x000fe200078ec0ff */
[----:B------:R1:W5:Y:S01]  /*4180*/  @P1 LDG.E R6, desc[UR28][R32.64] ;  /* 0x0000001c20061981 */ /* 0x000362000c1e1900 */
[----:B------:R-:W-:Y:S02]  /*4190*/  FMNMX R43, |R36|, R43, !PT ;  /* 0x0000002b242b7209 */ /* 0x000fe40007800200 */
[----:B------:R-:W-:Y:S02]  /*41a0*/  CS2R R36, SRZ ;  /* 0x0000000000247805 */ /* 0x000fe4000001ff00 */
[----:B------:R-:W-:Y:S02]  /*41b0*/  LOP3.LUT R55, R55, 0xffff, RZ, 0xc0, !PT ;  /* 0x0000ffff37377812 */ /* 0x000fe400078ec0ff */
[----:B0-----:R-:W-:-:S02]  /*41c0*/  CS2R R34, SRZ ;  /* 0x0000000000227805 */ /* 0x001fc4000001ff00 */
[----:B------:R-:W-:Y:S02]  /*41d0*/  LOP3.LUT R30, R39, 0xffff, R30, 0xf8, !PT ;  /* 0x0000ffff271e7812 */ /* 0x000fe400078ef81e */
[----:B------:R-:W-:Y:S02]  /*41e0*/  FMNMX R44, |R44|, R43, !PT ;  /* 0x0000002b2c2c7209 */ /* 0x000fe40007800200 */
[----:B------:R-:W-:Y:S02]  /*41f0*/  LOP3.LUT R30, R30, 0xff, R31, 0xf8, !PT ;  /* 0x000000ff1e1e7812 */ /* 0x000fe400078ef81f */
[----:B-1----:R-:W-:Y:S01]  /*4200*/  LOP3.LUT R32, R51, 0xff0000, RZ, 0xc0, !PT ;  /* 0x00ff000033207812 */ /* 0x002fe200078ec0ff */
[----:B------:R-:W-:Y:S01]  /*4210*/  IMAD.SHL.U32 R51, R40, 0x100, RZ ;  /* 0x0000010028337824 */ /* 0x000fe200078e00ff */
[----:B------:R-:W-:Y:S02]  /*4220*/  IADD3 R28, P0, PT, R28, UR33, RZ ;  /* 0x000000211c1c7c10 */ /* 0x000fe4000ff1e0ff */
[----:B------:R-:W-:-:S02]  /*4230*/  LEA R32, R55, R32, 0x18 ;  /* 0x0000002037207211 */ /* 0x000fc400078ec0ff */
[----:B------:R-:W-:Y:S02]  /*4240*/  FMNMX R53, |R41|, R44, !PT ;  /* 0x0000002c29357209 */ /* 0x000fe40007800200 */
[----:B------:R-:W-:Y:S02]  /*4250*/  LOP3.LUT R51, R32, 0xffff, R51, 0xf8, !PT ;  /* 0x0000ffff20337812 */ /* 0x000fe400078ef833 */
[----:B------:R-:W-:Y:S01]  /*4260*/  MOV R31, RZ ;  /* 0x000000ff001f7202 */ /* 0x000fe20000000f00 */
[----:B------:R-:W-:Y:S06]  /*4270*/  @!P1 BRA `(.L_x_3265) ;  /* 0x0000000000489947 */ /* 0x000fec0003800000 */
[----:B------:R-:W0:Y:S02]  /*4280*/  LDC.64 R32, c[0x0][0x3b8] ;  /* 0x0000ee00ff207b82 */ /* 0x000e240000000a00 */
[----:B0-----:R-:W-:-:S04]  /*4290*/  IMAD.WIDE.U32 R38, R32, 0xa, R48 ;  /* 0x0000000a20267825 */ /* 0x001fc800078e0030 */
[C---:B------:R-:W-:Y:S02]  /*42a0*/  IMAD R41, R33.reuse, 0xa, RZ ;  /* 0x0000000a21297824 */ /* 0x040fe400078e02ff */
[----:B------:R-:W-:Y:S02]  /*42b0*/  IMAD R35, R33, 0x5, RZ ;  /* 0x0000000521237824 */ /* 0x000fe400078e02ff */
[----:B------:R-:W-:Y:S02]  /*42c0*/  IMAD.IADD R33, R41, 0x1, R39 ;  /* 0x0000000129217824 */ /* 0x000fe400078e0227 */
[----:B------:R-:W-:Y:S01]  /*42d0*/  IMAD.WIDE.U32 R36, R32, 0x5, R46 ;  /* 0x0000000520247825 */ /* 0x000fe200078e002e */
[C---:B------:R-:W-:Y:S02]  /*42e0*/  SHF.L.U32 R32, R38.reuse, 0x2, RZ ;  /* 0x0000000226207819 */ /* 0x040fe400000006ff */
[----:B------:R-:W-:Y:S01]  /*42f0*/  SHF.L.U64.HI R33, R38, 0x2, R33 ;  /* 0x0000000226217819 */ /* 0x000fe20000010221 */
[----:B------:R-:W-:Y:S01]  /*4300*/  IMAD.IADD R35, R35, 0x1, R37 ;  /* 0x0000000123237824 */ /* 0x000fe200078e0225 */
[----:B------:R-:W-:-:S02]  /*4310*/  IADD3 R38, P3, PT, R32, UR14, RZ ;  /* 0x0000000e20267c10 */ /* 0x000fc4000ff7e0ff */
[----:B------:R-:W-:Y:S02]  /*4320*/  LEA R40, P2, R36, UR7, 0x2 ;  /* 0x0000000724287c11 */ /* 0x000fe4000f8410ff */
[----:B------:R-:W-:Y:S02]  /*4330*/  IADD3 R32, P4, PT, R32, UR37, RZ ;  /* 0x0000002520207c10 */ /* 0x000fe4000ff9e0ff */
[C---:B------:R-:W-:Y:S02]  /*4340*/  IADD3.X R39, PT, PT, R33.reuse, UR27, RZ, P3, !PT ;  /* 0x0000001b21277c10 */ /* 0x040fe40009ffe4ff */
[----:B------:R-:W-:Y:S02]  /*4350*/  LEA.HI.X R41, R36, UR26, R35, 0x2, P2 ;  /* 0x0000001a24297c11 */ /* 0x000fe400090f1423 */
[----:B------:R-:W-:Y:S01]  /*4360*/  IADD3.X R33, PT, PT, R33, UR38, RZ, P4, !PT ;  /* 0x0000002621217c10 */ /* 0x000fe2000a7fe4ff */
[----:B------:R0:W5:Y:S04]  /*4370*/  LDG.E R37, desc[UR28][R38.64] ;  /* 0x0000001c26257981 */ /* 0x000168000c1e1900 */
[----:B------:R0:W5:Y:S04]  /*4380*/  LDG.E R35, desc[UR28][R40.64] ;  /* 0x0000001c28237981 */ /* 0x000168000c1e1900 */
[----:B------:R0:W5:Y:S02]  /*4390*/  LDG.E R36, desc[UR28][R32.64] ;  /* 0x0000001c20247981 */ /* 0x000164000c1e1900 */
.L_x_3265:
[----:B------:R-:W-:Y:S05]  /*43a0*/  BSYNC.RECONVERGENT B0 ;  /* 0x0000000000007941 */ /* 0x000fea0003800200 */
.L_x_3264:
[----:B------:R-:W-:Y:S01]  /*43b0*/  BSSY.RECONVERGENT B0, `(.L_x_3266) ;  /* 0x0000019000007945 */ /* 0x000fe20003800200 */
[----:B0-----:R-:W-:-:S03]  /*43c0*/  HFMA2 R38, -RZ, RZ, 0, 0 ;  /* 0x00000000ff267431 */ /* 0x001fc600000001ff */
[----:B------:R-:W-:Y:S05]  /*43d0*/  @!P1 BRA `(.L_x_3267) ;  /* 0x0000000000589947 */ /* 0x000fea0003800000 */
[----:B------:R-:W0:Y:S01]  /*43e0*/  LDC.64 R32, c[0x0][0x3b8] ;  /* 0x0000ee00ff207b82 */ /* 0x000e220000000a00 */
[----:B------:R-:W-:Y:S01]  /*43f0*/  MOV R41, R49 ;  /* 0x0000003100297202 */ /* 0x000fe20000000f00 */
[----:B------:R-:W-:Y:S01]  /*4400*/  IMAD.MOV.U32 R40, RZ, RZ, R48 ;  /* 0x000000ffff287224 */ /* 0x000fe200078e0030 */
[----:B------:R-:W-:Y:S01]  /*4410*/  MOV R39, R47 ;  /* 0x0000002f00277202 */ /* 0x000fe20000000f00 */
[----:B------:R-:W-:Y:S02]  /*4420*/  IMAD.MOV.U32 R38, RZ, RZ, R46 ;  /* 0x000000ffff267224 */ /* 0x000fe400078e002e */
[----:B0-----:R-:W-:-:S04]  /*4430*/  IMAD.WIDE.U32 R40, R32, 0xc, R40 ;  /* 0x0000000c20287825 */ /* 0x001fc800078e0028 */
[----:B------:R-:W-:Y:S02]  /*4440*/  IMAD R31, R33, 0xc, RZ ;  /* 0x0000000c211f7824 */ /* 0x000fe400078e02ff */
[----:B------:R-:W-:-:S04]  /*4450*/  IMAD.WIDE.U32 R38, R32, 0x6, R38 ;  /* 0x0000000620267825 */ /* 0x000fc800078e0026 */
[----:B------:R-:W-:Y:S01]  /*4460*/  IMAD.IADD R31, R31, 0x1, R41 ;  /* 0x000000011f1f7824 */ /* 0x000fe200078e0229 */
[----:B------:R-:W-:Y:S01]  /*4470*/  LEA R42, P2, R38, UR7, 0x2 ;  /* 0x00000007262a7c11 */ /* 0x000fe2000f8410ff */
[----:B------:R-:W-:Y:S02]  /*4480*/  IMAD R33, R33, 0x6, RZ ;  /* 0x0000000621217824 */ /* 0x000fe400078e02ff */
[C---:B------:R-:W-:Y:S01]  /*4490*/  IMAD.SHL.U32 R32, R40.reuse, 0x4, RZ ;  /* 0x0000000428207824 */ /* 0x040fe200078e00ff */
[----:B------:R-:W-:Y:S02]  /*44a0*/  SHF.L.U64.HI R31, R40, 0x2, R31 ;  /* 0x00000002281f7819 */ /* 0x000fe4000001021f */
[----:B------:R-:W-:Y:S02]  /*44b0*/  IADD3 R33, PT, PT, R33, R39, RZ ;  /* 0x0000002721217210 */ /* 0x000fe40007ffe0ff */
        /* <DEDUP_REMOVED lines=8> */
.L_x_3267:
[----:B------:R-:W-:Y:S05]  /*4540*/  BSYNC.RECONVERGENT B0 ;  /* 0x0000000000007941 */ /* 0x000fea0003800200 */
.L_x_3266:
[----:B------:R-:W-:Y:S01]  /*4550*/  BSSY.RECONVERGENT B0, `(.L_x_3268) ;  /* 0x000001b000007945 */ /* 0x000fe20003800200 */
[----:B0-----:R-:W-:Y:S01]  /*4560*/  HFMA2 R33, -RZ, RZ, 0, 0 ;  /* 0x00000000ff217431 */ /* 0x001fe200000001ff */
[----:B------:R-:W-:Y:S01]  /*4570*/  MOV R40, RZ ;  /* 0x000000ff00287202 */ /* 0x000fe20000000f00 */
[----:B------:R-:W-:Y:S01]  /*4580*/  IMAD.MOV.U32 R39, RZ, RZ, RZ ;  /* 0x000000ffff277224 */ /* 0x000fe200078e00ff */
[----:B------:R-:W-:Y:S06]  /*4590*/  @!P1 BRA `(.L_x_3269) ;  /* 0x0000000000589947 */ /* 0x000fec0003800000 */
[----:B------:R-:W0:Y:S01]  /*45a0*/  LDC.64 R32, c[0x0][0x3b8] ;  /* 0x0000ee00ff207b82 */ /* 0x000e220000000a00 */
[----:B------:R-:W-:Y:S01]  /*45b0*/  MOV R41, R49 ;  /* 0x0000003100297202 */ /* 0x000fe20000000f00 */
[----:B------:R-:W-:Y:S01]  /*45c0*/  IMAD.MOV.U32 R40, RZ, RZ, R48 ;  /* 0x000000ffff287224 */ /* 0x000fe200078e0030 */
[----:B------:R-:W-:Y:S01]  /*45d0*/  MOV R45, R47 ;  /* 0x0000002f002d7202 */ /* 0x000fe20000000f00 */
[----:B------:R-:W-:Y:S02]  /*45e0*/  IMAD.MOV.U32 R44, RZ, RZ, R46 ;  /* 0x000000ffff2c7224 */ /* 0x000fe400078e002e */
[----:B0-----:R-:W-:-:S04]  /*45f0*/  IMAD.WIDE.U32 R40, R32, 0xe, R40 ;  /* 0x0000000e20287825 */ /* 0x001fc800078e0028 */
[----:B------:R-:W-:Y:S01]  /*4600*/  IMAD R39, R33, 0xe, RZ ;  /* 0x0000000e21277824 */ /* 0x000fe200078e02ff */
[----:B------:R-:W-:Y:S01]  /*4610*/  SHF.L.U32 R42, R40, 0x2, RZ ;  /* 0x00000002282a7819 */ /* 0x000fe200000006ff */
[----:B------:R-:W-:-:S04]  /*4620*/  IMAD.WIDE.U32 R44, R32, 0x7, R44 ;  /* 0x00000007202c7825 */ /* 0x000fc800078e002c */
[----:B------:R-:W-:Y:S01]  /*4630*/  IMAD.IADD R39, R39, 0x1, R41 ;  /* 0x0000000127277824 */ /* 0x000fe200078e0229 */
[----:B------:R-:W-:Y:S01]  /*4640*/  LEA R32, P1, R44, UR7, 0x2 ;  /* 0x000000072c207c11 */ /* 0x000fe2000f8210ff */
[----:B------:R-:W-:-:S03]  /*4650*/  IMAD R33, R33, 0x7, RZ ;  /* 0x0000000721217824 */ /* 0x000fc600078e02ff */
[----:B------:R-:W-:Y:S01]  /*4660*/  SHF.L.U64.HI R39, R40, 0x2, R39 ;  /* 0x0000000228277819 */ /* 0x000fe20000010227 */
[----:B------:R-:W-:Y:S01]  /*4670*/  IMAD.IADD R33, R33, 0x1, R45 ;  /* 0x0000000121217824 */ /* 0x000fe200078e022d */
        /* <DEDUP_REMOVED lines=8> */
.L_x_3269:
[----:B------:R-:W-:Y:S05]  /*4700*/  BSYNC.RECONVERGENT B0 ;  /* 0x0000000000007941 */ /* 0x000fea0003800200 */
.L_x_3268:
[----:B0-----:R-:W-:Y:S01]  /*4710*/  MOV R41, 0x3bbb989d ;  /* 0x3bbb989d00297802 */ /* 0x001fe20000000f00 */
[----:B------:R-:W-:Y:S01]  /*4720*/  FMUL R42, R5, 1.7020000219345092773 ;  /* 0x3fd9db23052a7820 */ /* 0x000fe20000400000 */
[----:B------:R-:W-:Y:S01]  /*4730*/  IMAD.MOV.U32 R43, RZ, RZ, 0x437c0000 ;  /* 0x437c0000ff2b7424 */ /* 0x000fe200078e00ff */
[----:B------:R-:W-:Y:S01]  /*4740*/  IADD3 R44, P2, PT, R7, R28, RZ ;  /* 0x0000001c072c7210 */ /* 0x000fe20007f5e0ff */
[----:B------:R-:W-:Y:S01]  /*4750*/  BSSY.RECONVERGENT B1, `(.L_x_3270) ;  /* 0x0000019000017945 */ /* 0x000fe20003800200 */
        /* <DEDUP_REMOVED lines=9> */
[----:B------:R-:W-:Y:S02]  /*47f0*/  LOP3.LUT R41, R32, 0x7f800000, RZ, 0xc0, !PT ;  /* 0x7f80000020297812 */ /* 0x000fe400078ec0ff */
[----:B------:R-:W-:Y:S02]  /*4800*/  FMNMX R32, |R2|, R53, !PT ;  /* 0x0000003502207209 */ /* 0x000fe40007800200 */
[----:B------:R-:W-:Y:S02]  /*4810*/  ISETP.GT.U32.AND P1, PT, R41, 0x1ffffff, PT ;  /* 0x01ffffff2900780c */ /* 0x000fe40003f24070 */
[----:B------:R-:W-:Y:S02]  /*4820*/  IADD3.X R41, PT, PT, R26, UR34, RZ, P0, !PT ;  /* 0x000000221a297c10 */ /* 0x000fe400087fe4ff */
[----:B------:R-:W-:Y:S02]  /*4830*/  LOP3.LUT R26, R51, 0xff, R0, 0xf8, !PT ;  /* 0x000000ff331a7812 */ /* 0x000fe400078ef800 */
[----:B------:R-:W-:-:S07]  /*4840*/  IADD3.X R45, PT, PT, RZ, R41, RZ, P2, !PT ;  /* 0x00000029ff2d7210 */ /* 0x000fce00017fe4ff */
[----:B------:R-:W-:Y:S05]  /*4850*/  @P1 BRA `(.L_x_3271) ;  /* 0x0000000000101947 */ /* 0x000fea0003800000 */
[----:B------:R-:W-:Y:S01]  /*4860*/  IMAD.MOV.U32 R0, RZ, RZ, R47 ;  /* 0x000000ffff007224 */ /* 0x000fe200078e002f */
[----:B------:R-:W-:-:S07]  /*4870*/  MOV R46, 0x4890 ;  /* 0x00004890002e7802 */ /* 0x000fce0000000f00 */
[----:B-----5:R-:W-:Y:S05]  /*4880*/  CALL.REL.NOINC `($__internal_41_$__cuda_sm20_rcp_rn_f32_slowpath) ;  /* 0x0000003c00487944 */ /* 0x020fea0003c00000 */
[----:B------:R-:W-:Y:S05]  /*4890*/  BRA `(.L_x_3272) ;  /* 0x0000000000107947 */ /* 0x000fea0003800000 */
.L_x_3271:
[----:B------:R-:W0:Y:S02]  /*48a0*/  MUFU.RCP R48, R47 ;  /* 0x0000002f00307308 */ /* 0x000e240000001000 */
[----:B0-----:R-:W-:-:S04]  /*48b0*/  FFMA R0, R47, R48, -1 ;  /* 0xbf8000002f007423 */ /* 0x001fc80000000030 */
[----:B------:R-:W-:-:S04]  /*48c0*/  FADD.FTZ R43, -R0, -RZ ;  /* 0x800000ff002b7221 */ /* 0x000fc80000010100 */
[----:B------:R-:W-:-:S07]  /*48d0*/  FFMA R48, R48, R43, R48 ;  /* 0x0000002b30307223 */ /* 0x000fce0000000030 */
.L_x_3272:
[----:B------:R-:W-:Y:S05]  /*48e0*/  BSYNC.RECONVERGENT B1 ;  /* 0x0000000000017941 */ /* 0x000fea0003800200 */
.L_x_3270:
        /* <DEDUP_REMOVED lines=25> */
.L_x_3274:
[----:B------:R-:W0:Y:S02]  /*4a80*/  MUFU.RCP R48, R49 ;  /* 0x0000003100307308 */ /* 0x000e240000001000 */
[----:B0-----:R-:W-:-:S04]  /*4a90*/  FFMA R0, R49, R48, -1 ;  /* 0xbf80000031007423 */ /* 0x001fc80000000030 */
[----:B------:R-:W-:-:S04]  /*4aa0*/  FADD.FTZ R47, -R0, -RZ ;  /* 0x800000ff002f7221 */ /* 0x000fc80000010100 */
[----:B------:R-:W-:-:S07]  /*4ab0*/  FFMA R48, R48, R47, R48 ;  /* 0x0000002f30307223 */ /* 0x000fce0000000030 */
.L_x_3275:
[----:B------:R-:W-:Y:S05]  /*4ac0*/  BSYNC.RECONVERGENT B1 ;  /* 0x0000000000017941 */ /* 0x000fea0003800200 */
.L_x_3273:
        /* <DEDUP_REMOVED lines=20> */
[----:B-----5:R-:W-:Y:S05]  /*4c10*/  CALL.REL.NOINC `($__internal_41_$__cuda_sm20_rcp_rn_f32_slowpath) ;  /* 0x0000003800647944 */ /* 0x020fea0003c00000 */
[----:B------:R-:W-:Y:S05]  /*4c20*/  BRA `(.L_x_3278) ;  /* 0x0000000000107947 */ /* 0x000fea0003800000 */
.L_x_3277:
[----:B------:R-:W0:Y:S02]  /*4c30*/  MUFU.RCP R48, R49 ;  /* 0x0000003100307308 */ /* 0x000e240000001000 */
[----:B0-----:R-:W-:-:S04]  /*4c40*/  FFMA R0, R49, R48, -1 ;  /* 0xbf80000031007423 */ /* 0x001fc80000000030 */
[----:B------:R-:W-:-:S04]  /*4c50*/  FADD.FTZ R3, -R0, -RZ ;  /* 0x800000ff00037221 */ /* 0x000fc80000010100 */
[----:B------:R-:W-:-:S07]  /*4c60*/  FFMA R48, R48, R3, R48 ;  /* 0x0000000330307223 */ /* 0x000fce0000000030 */
.L_x_3278:
[----:B------:R-:W-:Y:S05]  /*4c70*/  BSYNC.RECONVERGENT B1 ;  /* 0x0000000000017941 */ /* 0x000fea0003800200 */
.L_x_3276:
        /* <DEDUP_REMOVED lines=25> */
.L_x_3280:
[----:B------:R-:W0:Y:S02]  /*4e10*/  MUFU.RCP R48, R47 ;  /* 0x0000002f00307308 */ /* 0x000e240000001000 */
[----:B0-----:R-:W-:-:S04]  /*4e20*/  FFMA R0, R47, R48, -1 ;  /* 0xbf8000002f007423 */ /* 0x001fc80000000030 */
[----:B------:R-:W-:-:S04]  /*4e30*/  FADD.FTZ R3, -R0, -RZ ;  /* 0x800000ff00037221 */ /* 0x000fc80000010100 */
[----:B------:R-:W-:-:S07]  /*4e40*/  FFMA R48, R48, R3, R48 ;  /* 0x0000000330307223 */ /* 0x000fce0000000030 */
.L_x_3281:
[----:B------:R-:W-:Y:S05]  /*4e50*/  BSYNC.RECONVERGENT B1 ;  /* 0x0000000000017941 */ /* 0x000fea0003800200 */
.L_x_3279:
        /* <DEDUP_REMOVED lines=22> */
.L_x_3283:
[----:B------:R-:W0:Y:S02]  /*4fc0*/  MUFU.RCP R48, R47 ;  /* 0x0000002f00307308 */ /* 0x000e240000001000 */
[----:B0-----:R-:W-:-:S04]  /*4fd0*/  FFMA R0, R47, R48, -1 ;  /* 0xbf8000002f007423 */ /* 0x001fc80000000030 */
[----:B------:R-:W-:-:S04]  /*4fe0*/  FADD.FTZ R17, -R0, -RZ ;  /* 0x800000ff00117221 */ /* 0x000fc80000010100 */
[----:B------:R-:W-:-:S07]  /*4ff0*/  FFMA R48, R48, R17, R48 ;  /* 0x0000001130307223 */ /* 0x000fce0000000030 */
.L_x_3284:
[----:B------:R-:W-:Y:S05]  /*5000*/  BSYNC.RECONVERGENT B1 ;  /* 0x0000000000017941 */ /* 0x000fea0003800200 */
.L_x_3282:
        /* <DEDUP_REMOVED lines=25> */
.L_x_3286:
[----:B------:R-:W0:Y:S02]  /*51a0*/  MUFU.RCP R48, R47 ;  /* 0x0000002f00307308 */ /* 0x000e240000001000 */
[----:B0-----:R-:W-:-:S04]  /*51b0*/  FFMA R0, R47, R48, -1 ;  /* 0xbf8000002f007423 */ /* 0x001fc80000000030 */
[----:B------:R-:W-:-:S04]  /*51c0*/  FADD.FTZ R3, -R0, -RZ ;  /* 0x800000ff00037221 */ /* 0x000fc80000010100 */
[----:B------:R-:W-:-:S07]  /*51d0*/  FFMA R48, R48, R3, R48 ;  /* 0x0000000330307223 */ /* 0x000fce0000000030 */
.L_x_3287:
[----:B------:R-:W-:Y:S05]  /*51e0*/  BSYNC.RECONVERGENT B1 ;  /* 0x0000000000017941 */ /* 0x000fea0003800200 */
.L_x_3285:
        /* <DEDUP_REMOVED lines=22> */
.L_x_3289:
[----:B------:R-:W0:Y:S02]  /*5350*/  MUFU.RCP R48, R47 ;  /* 0x0000002f00307308 */ /* 0x000e240000001000 */
[----:B0-----:R-:W-:-:S04]  /*5360*/  FFMA R0, R47, R48, -1 ;  /* 0xbf8000002f007423 */ /* 0x001fc80000000030 */
[----:B------:R-:W-:-:S04]  /*5370*/  FADD.FTZ R17, -R0, -RZ ;  /* 0x800000ff00117221 */ /* 0x000fc80000010100 */
[----:B------:R-:W-:-:S07]  /*5380*/  FFMA R48, R48, R17, R48 ;  /* 0x0000001130307223 */ /* 0x000fce0000000030 */
.L_x_3290:
[----:B------:R-:W-:Y:S05]  /*5390*/  BSYNC.RECONVERGENT B1 ;  /* 0x0000000000017941 */ /* 0x000fea0003800200 */
.L_x_3288:
        /* <DEDUP_REMOVED lines=25> */
.L_x_3292:
[----:B------:R-:W0:Y:S02]  /*5530*/  MUFU.RCP R48, R19 ;  /* 0x0000001300307308 */ /* 0x000e240000001000 */
[----:B0-----:R-:W-:-:S04]  /*5540*/  FFMA R0, R19, R48, -1 ;  /* 0xbf80000013007423 */ /* 0x001fc80000000030 */
[----:B------:R-:W-:-:S04]  /*5550*/  FADD.FTZ R3, -R0, -RZ ;  /* 0x800000ff00037221 */ /* 0x000fc80000010100 */
[----:B------:R-:W-:-:S07]  /*5560*/  FFMA R48, R48, R3, R48 ;  /* 0x0000000330307223 */ /* 0x000fce0000000030 */
.L_x_3293:
[----:B------:R-:W-:Y:S05]  /*5570*/  BSYNC.RECONVERGENT B1 ;  /* 0x0000000000017941 */ /* 0x000fea0003800200 */
.L_x_3291:
[----:B------:R-:W-:Y:S01]  /*5580*/  ISETP.GE.U32.AND P0, PT, R8, UR30, PT ;  /* 0x0000001e08007c0c */ /* 0x000fe2000bf06070 */
[----:B------:R-:W-:Y:S01]  /*5590*/  FMUL R0, R48, R23 ;  /* 0x0000001730007220 */ /* 0x000fe20000400000 */
[----:B------:R-:W-:Y:S02]  /*55a0*/  IMAD.MOV.U32 R23, RZ, RZ, 0x3bbb989d ;  /* 0x3bbb989dff177424 */ /* 0x000fe400078e00ff */
[----:B-----5:R-:W-:Y:S01]  /*55b0*/  FMUL R4, R29, 1.7020000219345092773 ;  /* 0x3fd9db231d047820 */ /* 0x020fe20000400000 */
[----:B------:R-:W-:Y:S01]  /*55c0*/  ISETP.GE.U32.OR P0, PT, R7, UR22, P0 ;  /* 0x0000001607007c0c */ /* 0x000fe20008706470 */
[----:B------:R-:W-:Y:S01]  /*55d0*/  IMAD.U32 R47, RZ, RZ, UR8 ;  /* 0x00000008ff2f7e24 */ /* 0x000fe2000f8e00ff */
[----:B------:R-:W-:Y:S01]  /*55e0*/  FMNMX R17, R32, |R43|, !PT ;  /* 0x4000002b20117209 */ /* 0x000fe20007800000 */
[----:B------:R-:W-:Y:S01]  /*55f0*/  FFMA.SAT R23, R4, -R23, 0.5 ;  /* 0x3f00000004177423 */ /* 0x000fe20000002817 */
[----:B------:R-:W-:Y:S01]  /*5600*/  MOV R32, 0x437c0000 ;  /* 0x437c000000207802 */ /* 0x000fe20000000f00 */
[----:B------:R-:W-:Y:S01]  /*5610*/  FMUL R7, R43, UR10 ;  /* 0x0000000a2b077c20 */ /* 0x000fe20008400000 */
[----:B------:R-:W-:Y:S01]  /*5620*/  MOV R19, UR9 ;  /* 0x0000000900137c02 */ /* 0x000fe20008000f00 */
[----:B------:R-:W-:Y:S01]  /*5630*/  FMUL R0, R0, R25 ;  /* 0x0000001900007220 */ /* 0x000fe20000400000 */
[C---:B------:R-:W-:Y:S01]  /*5640*/  FMNMX R25, |R18|.reuse, R17, !PT ;  /* 0x0000001112197209 */ /* 0x040fe20007800200 */
[----:B------:R-:W-:Y:S01]  /*5650*/  FFMA.RM R23, R23, R32, 12582913 ;  /* 0x4b40000117177423 */ /* 0x000fe20000004020 */
[----:B------:R-:W-:Y:S01]  /*5660*/  FMUL R17, R18, UR10 ;  /* 0x0000000a12117c20 */ /* 0x000fe20008400000 */
[----:B------:R-:W-:Y:S01]  /*5670*/  F2FP.SATFINITE.E4M3.F32.PACK_AB_MERGE_C R7, RZ, R7, RZ ;  /* 0x00000007ff07723e */ /* 0x000fe200048070ff */
[----:B------:R-:W-:Y:S01]  /*5680*/  IMAD.U32 R57, RZ, RZ, UR13 ;  /* 0x0000000dff397e24 */ /* 0x000fe2000f8e00ff */
[----:B------:R-:W0:Y:S01]  /*5690*/  @!P0 LDC.64 R2, c[0x0][0x3b8] ;  /* 0x0000ee00ff028b82 */ /* 0x000e220000000a00 */
[----:B------:R-:W-:Y:S01]  /*56a0*/  @!P0 IADD3 R42, P1, PT, R44, UR8, RZ ;  /* 0x000000082c2a8c10 */ /* 0x000fe2000ff3e0ff */
[----:B------:R-:W-:Y:S01]  /*56b0*/  FADD R49, R23, -12583039 ;  /* 0xcb40007f17317421 */ /* 0x000fe20000000000 */
[----:B------:R-:W-:Y:S01]  /*56c0*/  MOV R51, UR9 ;  /* 0x0000000900337c02 */ /* 0x000fe20008000f00 */
[----:B------:R-:W-:Y:S01]  /*56d0*/  BSSY.RECONVERGENT B1, `(.L_x_3294) ;  /* 0x0000057000017945 */ /* 0x000fe20003800200 */
[----:B------:R-:W-:Y:S01]  /*56e0*/  @!P0 IADD3.X R43, PT, PT, R45, UR9, RZ, P1, !PT ;  /* 0x000000092d2b8c10 */ /* 0x000fe20008ffe4ff */
[----:B------:R-:W-:Y:S01]  /*56f0*/  FFMA R49, R4, -1.4426950216293334961, -R49 ;  /* 0xbfb8aa3b04317823 */ /* 0x000fe20000000831 */
[----:B------:R-:W-:-:S02]  /*5700*/  @!P0 IADD3 R46, P1, P2, R47, UR31, R44 ;  /* 0x0000001f2f2e8c10 */ /* 0x000fc4000fa3e02c */
[----:B------:R-:W-:Y:S01]  /*5710*/  F2FP.SATFINITE.E4M3.F32.PACK_AB_MERGE_C R17, RZ, R17, RZ ;  /* 0x00000011ff11723e */ /* 0x000fe200048070ff */
[----:B------:R-:W-:Y:S01]  /*5720*/  FFMA R49, R4, -1.925963033500011079e-08, R49 ;  /* 0xb2a5706004317823 */ /* 0x000fe20000000031 */
[--C-:B------:R-:W-:Y:S01]  /*5730*/  @!P0 IADD3.X R47, PT, PT, R19, UR32, R45.reuse, P1, P2 ;  /* 0x00000020132f8c10 */ /* 0x100fe20008fe442d */
[----:B------:R1:W-:Y:S04]  /*5740*/  @!P0 STG.E.U8 desc[UR28][R42.64], R7 ;  /* 0x000000072a008986 */ /* 0x0003e8000c10111c */
[----:B------:R-:W2:Y:S01]  /*5750*/  MUFU.EX2 R49, R49 ;  /* 0x0000003100317308 */ /* 0x000ea20000000800 */
[----:B------:R3:W-:Y:S01]  /*5760*/  @!P0 STG.E.U8 desc[UR28][R46.64], R17 ;  /* 0x000000112e008986 */ /* 0x0007e2000c10111c */
[----:B0-----:R-:W-:-:S04]  /*5770*/  @!P0 IMAD.WIDE.U32 R18, R2, 0x6, R44 ;  /* 0x0000000602128825 */ /* 0x001fc800078e002c */
[----:B------:R-:W-:Y:S01]  /*5780*/  FMUL R2, R20, UR10 ;  /* 0x0000000a14027c20 */ /* 0x000fe20008400000 */
[----:B------:R-:W-:Y:S01]  /*5790*/  @!P0 IMAD R3, R3, 0x6, RZ ;  /* 0x0000000603038824 */ /* 0x000fe200078e02ff */
[----:B------:R-:W-:Y:S01]  /*57a0*/  @!P0 IADD3 R18, P1, PT, R18, UR8, RZ ;  /* 0x0000000812128c10 */ /* 0x000fe2000ff3e0ff */
[----:B-1----:R-:W-:Y:S02]  /*57b0*/  IMAD.U32 R43, RZ, RZ, UR8 ;  /* 0x00000008ff2b7e24 */ /* 0x002fe4000f8e00ff */
[----:B------:R-:W-:Y:S02]  /*57c0*/  F2FP.SATFINITE.E4M3.F32.PACK_AB_MERGE_C R53, RZ, R2, RZ ;  /* 0x00000002ff35723e */ /* 0x000fe400048070ff */
[----:B------:R-:W-:Y:S01]  /*57d0*/  @!P0 IADD3.X R19, PT, PT, R3, UR9, R19, P1, !PT ;  /* 0x0000000903138c10 */ /* 0x000fe20008ffe413 */
[----:B------:R-:W-:Y:S01]  /*57e0*/  FMUL R3, R24, UR10 ;  /* 0x0000000a18037c20 */ /* 0x000fe20008400000 */
[----:B------:R-:W-:Y:S01]  /*57f0*/  @!P0 IADD3 R42, P1, P2, R43, UR18, R44 ;  /* 0x000000122b2a8c10 */ /* 0x000fe2000fa3e02c */
[----:B------:R-:W-:-:S03]  /*5800*/  IMAD.U32 R2, R53, 0x10000, RZ ;  /* 0x0001000035027824 */ /* 0x000fc600078e00ff */
[----:B------:R-:W-:Y:S02]  /*5810*/  F2FP.SATFINITE.E4M3.F32.PACK_AB_MERGE_C R55, RZ, R3, RZ ;  /* 0x00000003ff37723e */ /* 0x000fe400048070ff */
[----:B------:R-:W-:Y:S02]  /*5820*/  FMNMX R3, |R20|, R25, !PT ;  /* 0x0000001914037209 */ /* 0x000fe40007800200 */
[----:B------:R-:W-:Y:S02]  /*5830*/  LOP3.LUT R25, R2, 0xff0000, RZ, 0xc0, !PT ;  /* 0x00ff000002197812 */ /* 0x000fe400078ec0ff */
[----:B------:R-:W-:Y:S02]  /*5840*/  FMNMX R32, |R24|, R3, !PT ;  /* 0x0000000318207209 */ /* 0x000fe40007800200 */
[----:B------:R-:W0:Y:S01]  /*5850*/  @!P0 LDC.64 R2, c[0x0][0x3b8] ;  /* 0x0000ee00ff028b82 */ /* 0x000e220000000a00 */
[----:B------:R-:W-:Y:S02]  /*5860*/  LOP3.LUT R20, R55, 0xffff, RZ, 0xc0, !PT ;  /* 0x0000ffff37147812 */ /* 0x000fe400078ec0ff */
[----:B------:R-:W-:-:S02]  /*5870*/  SHF.L.U32 R24, R23, 0x17, RZ ;  /* 0x0000001717187819 */ /* 0x000fc400000006ff */
[----:B------:R-:W-:Y:S01]  /*5880*/  @!P0 IADD3.X R43, PT, PT, R51, UR19, R45, P1, P2 ;  /* 0x00000013332b8c10 */ /* 0x000fe20008fe442d */
[----:B------:R-:W-:Y:S01]  /*5890*/  IMAD R23, R20, 0x1000000, R25 ;  /* 0x0100000014177824 */ /* 0x000fe200078e0219 */
[C---:B------:R-:W-:Y:S01]  /*58a0*/  FMNMX R51, |R5|.reuse, R32, !PT ;  /* 0x0000002005337209 */ /* 0x040fe20007800200 */
[----:B--2---:R-:W-:Y:S01]  /*58b0*/  FFMA R20, R24, R49, 1 ;  /* 0x3f80000018147423 */ /* 0x004fe20000000031 */
[----:B------:R-:W-:Y:S01]  /*58c0*/  FMUL R49, R5, UR10 ;  /* 0x0000000a05317c20 */ /* 0x000fe20008400000 */
[----:B------:R-:W-:Y:S01]  /*58d0*/  MOV R5, UR12 ;  /* 0x0000000c00057c02 */ /* 0x000fe20008000f00 */
[----:B------:R1:W-:Y:S01]  /*58e0*/  @!P0 STG.E.U8 desc[UR28][R42.64], R53 ;  /* 0x000000352a008986 */ /* 0x0003e2000c10111c */
[----:B---3--:R-:W-:Y:S01]  /*58f0*/  @!P0 IADD3 R46, P1, PT, R44, UR12, RZ ;  /* 0x0000000c2c2e8c10 */ /* 0x008fe2000ff3e0ff */
[----:B------:R-:W-:Y:S01]  /*5900*/  FMUL R32, R21, UR10 ;  /* 0x0000000a15207c20 */ /* 0x000fe20008400000 */
[----:B------:R-:W-:Y:S01]  /*5910*/  MOV R25, UR12 ;  /* 0x0000000c00197c02 */ /* 0x000fe20008000f00 */
[----:B------:R2:W-:Y:S01]  /*5920*/  @!P0 STG.E.U8 desc[UR28][R18.64], R55 ;  /* 0x0000003712008986 */ /* 0x0005e2000c10111c */
[----:B------:R-:W-:-:S02]  /*5930*/  @!P0 IADD3.X R47, PT, PT, R45, UR13, RZ, P1, !PT ;  /* 0x0000000d2d2f8c10 */ /* 0x000fc40008ffe4ff */
[--C-:B------:R-:W-:Y:S02]  /*5940*/  @!P0 IADD3 R24, P1, P2, R25, UR31, R44.reuse ;  /* 0x0000001f19188c10 */ /* 0x100fe4000fa3e02c */
[----:B------:R-:W-:Y:S02]  /*5950*/  F2FP.SATFINITE.E4M3.F32.PACK_AB_MERGE_C R49, RZ, R49, RZ ;  /* 0x00000031ff31723e */ /* 0x000fe400048070ff */
[----:B------:R-:W-:Y:S01]  /*5960*/  @!P0 IADD3.X R25, PT, PT, R57, UR32, R45, P1, P2 ;  /* 0x0000002039198c10 */ /* 0x000fe20008fe442d */
[----:B-1----:R-:W-:Y:S01]  /*5970*/  IMAD.U32 R43, RZ, RZ, UR13 ;  /* 0x0000000dff2b7e24 */ /* 0x002fe2000f8e00ff */
[----:B------:R-:W-:Y:S01]  /*5980*/  @!P0 MOV R42, R44 ;  /* 0x0000002c002a8202 */ /* 0x000fe20000000f00 */
[----:B0-----:R-:W-:Y:S01]  /*5990*/  @!P0 IMAD R3, R3, 0x6, RZ ;  /* 0x0000000603038824 */ /* 0x001fe200078e02ff */
[----:B------:R0:W-:Y:S01]  /*59a0*/  @!P0 STG.E.U8 desc[UR28][R46.64], R49 ;  /* 0x000000312e008986 */ /* 0x0001e2000c10111c */
[----:B--2---:R-:W-:Y:S01]  /*59b0*/  @!P0 IADD3 R18, P3, P4, R5, UR18, R44 ;  /* 0x0000001205128c10 */ /* 0x004fe2000fc7e02c */
[C---:B------:R-:W-:Y:S01]  /*59c0*/  FMUL R5, R22.reuse, UR10 ;  /* 0x0000000a16057c20 */ /* 0x040fe20008400000 */
[----:B------:R-:W-:-:S02]  /*59d0*/  FMNMX R44, |R22|, R51, !PT ;  /* 0x00000033162c7209 */ /* 0x000fc40007800200 */
[--C-:B------:R-:W-:Y:S01]  /*59e0*/  @!P0 IADD3.X R19, PT, PT, R43, UR19, R45.reuse, P3, P4 ;  /* 0x000000132b138c10 */ /* 0x100fe20009fe842d */
[----:B------:R-:W-:Y:S01]  /*59f0*/  @!P0 IMAD.MOV.U32 R43, RZ, RZ, R45 ;  /* 0x000000ffff2b8224 */ /* 0x000fe200078e002d */
[----:B------:R-:W-:Y:S01]  /*5a00*/  F2FP.SATFINITE.E4M3.F32.PACK_AB_MERGE_C R45, RZ, R5, RZ ;  /* 0x00000005ff2d723e */ /* 0x000fe200048070ff */
[----:B------:R-:W-:Y:S01]  /*5a10*/  FMUL R5, R0, UR10 ;  /* 0x0000000a00057c20 */ /* 0x000fe20008400000 */
[----:B------:R-:W-:Y:S01]  /*5a20*/  FMNMX R21, |R21|, R44, !PT ;  /* 0x0000002c15157209 */ /* 0x000fe20007800200 */
[----:B------:R-:W-:Y:S01]  /*5a30*/  @!P0 IMAD.WIDE.U32 R42, R2, 0x6, R42 ;  /* 0x00000006022a8825 */ /* 0x000fe200078e002a */
[----:B------:R-:W-:Y:S01]  /*5a40*/  SHF.L.U32 R22, R45, 0x8, RZ ;  /* 0x000000082d167819 */ /* 0x000fe200000006ff */
[----:B------:R-:W-:Y:S01]  /*5a50*/  @!P0 STG.E.U8 desc[UR28][R24.64], R45 ;  /* 0x0000002d18008986 */ /* 0x000fe2000c10111c */
[----:B0-----:R-:W-:Y:S01]  /*5a60*/  F2FP.SATFINITE.E4M3.F32.PACK_AB_MERGE_C R47, RZ, R32, RZ ;  /* 0x00000020ff2f723e */ /* 0x001fe200048070ff */
[----:B------:R-:W-:Y:S01]  /*5a70*/  IMAD.SHL.U32 R32, R17, 0x100, RZ ;  /* 0x0000010011207824 */ /* 0x000fe200078e00ff */
[----:B------:R-:W-:-:S02]  /*5a80*/  @!P0 IADD3 R2, P1, PT, R42, UR12, RZ ;  /* 0x0000000c2a028c10 */ /* 0x000fc4000ff3e0ff */
[----:B------:R-:W-:Y:S01]  /*5a90*/  IADD3 R17, PT, PT, R20, 0x1800000, RZ ;  /* 0x0180000014117810 */ /* 0x000fe20007ffe0ff */
[----:B------:R0:W-:Y:S01]  /*5aa0*/  @!P0 STG.E.U8 desc[UR28][R18.64], R47 ;  /* 0x0000002f12008986 */ /* 0x0001e2000c10111c */
[----:B------:R-:W-:Y:S02]  /*5ab0*/  @!P0 IADD3.X R3, PT, PT, R3, UR13, R43, P1, !PT ;  /* 0x0000000d03038c10 */ /* 0x000fe40008ffe42b */
[----:B------:R-:W-:Y:S02]  /*5ac0*/  F2FP.SATFINITE.E4M3.F32.PACK_AB_MERGE_C R43, RZ, R5, RZ ;  /* 0x00000005ff2b723e */ /* 0x000fe400048070ff */
[----:B------:R-:W-:Y:S02]  /*5ad0*/  SHF.L.U32 R5, R47, 0x10, RZ ;  /* 0x000000102f057819 */ /* 0x000fe400000006ff */
[----:B------:R-:W-:Y:S01]  /*5ae0*/  LOP3.LUT R17, R17, 0x7f800000, RZ, 0xc0, !PT ;  /* 0x7f80000011117812 */ /* 0x000fe200078ec0ff */
[----:B------:R1:W-:Y:S01]  /*5af0*/  @!P0 STG.E.U8 desc[UR28][R2.64], R43 ;  /* 0x0000002b02008986 */ /* 0x0003e2000c10111c */
[----:B------:R-:W-:-:S02]  /*5b00*/  LOP3.LUT R42, R5, 0xff0000, RZ, 0xc0, !PT ;  /* 0x00ff0000052a7812 */ /* 0x000fc400078ec0ff */
[----:B------:R-:W-:Y:S02]  /*5b10*/  ISETP.GT.U32.AND P0, PT, R17, 0x1ffffff, PT ;  /* 0x01ffffff1100780c */ /* 0x000fe40003f04070 */
[----:B------:R-:W-:Y:S02]  /*5b20*/  LOP3.LUT R5, R43, 0xffff, RZ, 0xc0, !PT ;  /* 0x0000ffff2b057812 */ /* 0x000fe400078ec0ff */
[----:B------:R-:W-:Y:S02]  /*5b30*/  LOP3.LUT R32, R23, 0xffff, R32, 0xf8, !PT ;  /* 0x0000ffff17207812 */ /* 0x000fe400078ef820 */
[----:B0-----:R-:W-:Y:S01]  /*5b40*/  IADD3 R18, P1, P2, R10, UR33, R28 ;  /* 0x000000210a127c10 */ /* 0x001fe2000fa3e01c */
[----:B------:R-:W-:-:S03]  /*5b50*/  IMAD R5, R5, 0x1000000, R42 ;  /* 0x0100000005057824 */ /* 0x000fc600078e022a */
[----:B------:R-:W-:Y:S02]  /*5b60*/  IADD3.X R19, PT, PT, RZ, UR34, R41, P1, P2 ;  /* 0x00000022ff137c10 */ /* 0x000fe40008fe4429 */
[----:B------:R-:W-:Y:S02]  /*5b70*/  LOP3.LUT R22, R5, 0xffff, R22, 0xf8, !PT ;  /* 0x0000ffff05167812 */ /* 0x000fe400078ef816 */
[----:B------:R-:W-:Y:S02]  /*5b80*/  LOP3.LUT R5, R32, 0xff, R7, 0xf8, !PT ;  /* 0x000000ff20057812 */ /* 0x000fe400078ef807 */
[----:B------:R-:W-:Y:S02]  /*5b90*/  FMNMX R7, |R0|, R21, !PT ;  /* 0x0000001500077209 */ /* 0x000fe40007800200 */
[----:B-1----:R-:W-:Y:S01]  /*5ba0*/  LOP3.LUT R3, R22, 0xff, R49, 0xf8, !PT ;  /* 0x000000ff16037812 */ /* 0x002fe200078ef831 */
[----:B------:R-:W-:Y:S06]  /*5bb0*/  @P0 BRA `(.L_x_3295) ;  /* 0x0000000000100947 */ /* 0x000fec0003800000 */
[----:B------:R-:W-:Y:S01]  /*5bc0*/  IMAD.MOV.U32 R0, RZ, RZ, R20 ;  /* 0x000000ffff007224 */ /* 0x000fe200078e0014 */
[----:B------:R-:W-:-:S07]  /*5bd0*/  MOV R46, 0x5bf0 ;  /* 0x00005bf0002e7802 */ /* 0x000fce0000000f00 */
[----:B------:R-:W-:Y:S05]  /*5be0*/  CALL.REL.NOINC `($__internal_41_$__cuda_sm20_rcp_rn_f32_slowpath) ;  /* 0x0000002800707944 */ /* 0x000fea0003c00000 */
[----:B------:R-:W-:Y:S05]  /*5bf0*/  BRA `(.L_x_3296) ;  /* 0x0000000000107947 */ /* 0x000fea0003800000 */
.L_x_3295:
[----:B------:R-:W0:Y:S02]  /*5c00*/  MUFU.RCP R17, R20 ;  /* 0x0000001400117308 */ /* 0x000e240000001000 */
[----:B0-----:R-:W-:-:S04]  /*5c10*/  FFMA R0, R20, R17, -1 ;  /* 0xbf80000014007423 */ /* 0x001fc80000000011 */
[----:B------:R-:W-:-:S04]  /*5c20*/  FADD.FTZ R0, -R0, -RZ ;  /* 0x800000ff00007221 */ /* 0x000fc80000010100 */
[----:B------:R-:W-:-:S07]  /*5c30*/  FFMA R48, R17, R0, R17 ;  /* 0x0000000011307223 */ /* 0x000fce0000000011 */
.L_x_3296:
[----:B------:R-:W-:Y:S05]  /*5c40*/  BSYNC.RECONVERGENT B1 ;  /* 0x0000000000017941 */ /* 0x000fea0003800200 */
.L_x_3294:
        /* <DEDUP_REMOVED lines=25> */
.L_x_3298:
[----:B------:R-:W0:Y:S02]  /*5de0*/  MUFU.RCP R48, R21 ;  /* 0x0000001500307308 */ /* 0x000e240000001000 */
[----:B0-----:R-:W-:-:S04]  /*5df0*/  FFMA R0, R21, R48, -1 ;  /* 0xbf80000015007423 */ /* 0x001fc80000000030 */
[----:B------:R-:W-:-:S04]  /*5e00*/  FADD.FTZ R17, -R0, -RZ ;  /* 0x800000ff00117221 */ /* 0x000fc80000010100 */
[----:B------:R-:W-:-:S07]  /*5e10*/  FFMA R48, R48, R17, R48 ;  /* 0x0000001130307223 */ /* 0x000fce0000000030 */
.L_x_3299:
[----:B------:R-:W-:Y:S05]  /*5e20*/  BSYNC.RECONVERGENT B1 ;  /* 0x0000000000017941 */ /* 0x000fea0003800200 */
.L_x_3297:
        /* <DEDUP_REMOVED lines=22> */
.L_x_3301:
[----:B------:R-:W0:Y:S02]  /*5f90*/  MUFU.RCP R48, R21 ;  /* 0x0000001500307308 */ /* 0x000e240000001000 */
[----:B0-----:R-:W-:-:S04]  /*5fa0*/  FFMA R0, R21, R48, -1 ;  /* 0xbf80000015007423 */ /* 0x001fc80000000030 */
[----:B------:R-:W-:-:S04]  /*5fb0*/  FADD.FTZ R17, -R0, -RZ ;  /* 0x800000ff00117221 */ /* 0x000fc80000010100 */
[----:B------:R-:W-:-:S07]  /*5fc0*/  FFMA R48, R48, R17, R48 ;  /* 0x0000001130307223 */ /* 0x000fce0000000030 */
.L_x_3302:
[----:B------:R-:W-:Y:S05]  /*5fd0*/  BSYNC.RECONVERGENT B1 ;  /* 0x0000000000017941 */ /* 0x000fea0003800200 */
.L_x_3300:
        /* <DEDUP_REMOVED lines=25> */
.L_x_3304:
[----:B------:R-:W0:Y:S02]  /*6170*/  MUFU.RCP R48, R21 ;  /* 0x0000001500307308 */ /* 0x000e240000001000 */
[----:B0-----:R-:W-:-:S04]  /*6180*/  FFMA R0, R21, R48, -1 ;  /* 0xbf80000015007423 */ /* 0x001fc80000000030 */
[----:B------:R-:W-:-:S04]  /*6190*/  FADD.FTZ R17, -R0, -RZ ;  /* 0x800000ff00117221 */ /* 0x000fc80000010100 */
[----:B------:R-:W-:-:S07]  /*61a0*/  FFMA R48, R48, R17, R48 ;  /* 0x0000001130307223 */ /* 0x000fce0000000030 */
.L_x_3305:
[----:B------:R-:W-:Y:S05]  /*61b0*/  BSYNC.RECONVERGENT B1 ;  /* 0x0000000000017941 */ /* 0x000fea0003800200 */
.L_x_3303:
        /* <DEDUP_REMOVED lines=22> */
.L_x_3307:
[----:B------:R-:W0:Y:S02]  /*6320*/  MUFU.RCP R48, R21 ;  /* 0x0000001500307308 */ /* 0x000e240000001000 */
[----:B0-----:R-:W-:-:S04]  /*6330*/  FFMA R0, R21, R48, -1 ;  /* 0xbf80000015007423 */ /* 0x001fc80000000030 */
[----:B------:R-:W-:-:S04]  /*6340*/  FADD.FTZ R17, -R0, -RZ ;  /* 0x800000ff00117221 */ /* 0x000fc80000010100 */
[----:B------:R-:W-:-:S07]  /*6350*/  FFMA R48, R48, R17, R48 ;  /* 0x0000001130307223 */ /* 0x000fce0000000030 */
.L_x_3308:
[----:B------:R-:W-:Y:S05]  /*6360*/  BSYNC.RECONVERGENT B1 ;  /* 0x0000000000017941 */ /* 0x000fea0003800200 */
.L_x_3306:
        /* <DEDUP_REMOVED lines=25> */
.L_x_3310:
[----:B------:R-:W0:Y:S02]  /*6500*/  MUFU.RCP R48, R21 ;  /* 0x0000001500307308 */ /* 0x000e240000001000 */
[----:B0-----:R-:W-:-:S04]  /*6510*/  FFMA R0, R21, R48, -1 ;  /* 0xbf80000015007423 */ /* 0x001fc80000000030 */
[----:B------:R-:W-:-:S04]  /*6520*/  FADD.FTZ R17, -R0, -RZ ;  /* 0x800000ff00117221 */ /* 0x000fc80000010100 */
[----:B------:R-:W-:-:S07]  /*6530*/  FFMA R48, R48, R17, R48 ;  /* 0x0000001130307223 */ /* 0x000fce0000000030 */
.L_x_3311:
[----:B------:R-:W-:Y:S05]  /*6540*/  BSYNC.RECONVERGENT B1 ;  /* 0x0000000000017941 */ /* 0x000fea0003800200 */
.L_x_3309:
[----:B------:R-:W-:Y:S02]  /*6550*/  IMAD.MOV.U32 R17, RZ, RZ, 0x3bbb989d ;  /* 0x3bbb989dff117424 */ /* 0x000fe400078e00ff */
[----:B------:R-:W-:Y:S01]  /*6560*/  FMUL R4, R40, 1.7020000219345092773 ;  /* 0x3fd9db2328047820 */ /* 0x000fe20000400000 */
[----:B------:R-:W-:Y:S01]  /*6570*/  MOV R21, 0x437c0000 ;  /* 0x437c000000157802 */ /* 0x000fe20000000f00 */
        /* <DEDUP_REMOVED lines=17> */
[----:B------:R-:W-:Y:S05]  /*6690*/  CALL.REL.NOINC `($__internal_41_$__cuda_sm20_rcp_rn_f32_slowpath) ;  /* 0x0000001c00c47944 */ /* 0x000fea0003c00000 */
[----:B------:R-:W-:Y:S05]  /*66a0*/  BRA `(.L_x_3314) ;  /* 0x0000000000107947 */ /* 0x000fea0003800000 */
.L_x_3313:
[----:B------:R-:W0:Y:S02]  /*66b0*/  MUFU.RCP R48, R21 ;  /* 0x0000001500307308 */ /* 0x000e240000001000 */
[----:B0-----:R-:W-:-:S04]  /*66c0*/  FFMA R0, R21, R48, -1 ;  /* 0xbf80000015007423 */ /* 0x001fc80000000030 */
[----:B------:R-:W-:-:S04]  /*66d0*/  FADD.FTZ R17, -R0, -RZ ;  /* 0x800000ff00117221 */ /* 0x000fc80000010100 */
[----:B------:R-:W-:-:S07]  /*66e0*/  FFMA R48, R48, R17, R48 ;  /* 0x0000001130307223 */ /* 0x000fce0000000030 */
.L_x_3314:
[----:B------:R-:W-:Y:S05]  /*66f0*/  BSYNC.RECONVERGENT B1 ;  /* 0x0000000000017941 */ /* 0x000fea0003800200 */
.L_x_3312:
        /* <DEDUP_REMOVED lines=25> */
.L_x_3316:
[----:B------:R-:W0:Y:S02]  /*6890*/  MUFU.RCP R48, R21 ;  /* 0x0000001500307308 */ /* 0x000e240000001000 */
[----:B0-----:R-:W-:-:S04]  /*68a0*/  FFMA R0, R21, R48, -1 ;  /* 0xbf80000015007423 */ /* 0x001fc80000000030 */
[----:B------:R-:W-:-:S04]  /*68b0*/  FADD.FTZ R17, -R0, -RZ ;  /* 0x800000ff00117221 */ /* 0x000fc80000010100 */
[----:B------:R-:W-:-:S07]  /*68c0*/  FFMA R48, R48, R17, R48 ;  /* 0x0000001130307223 */ /* 0x000fce0000000030 */
.L_x_3317:
[----:B------:R-:W-:Y:S05]  /*68d0*/  BSYNC.RECONVERGENT B1 ;  /* 0x0000000000017941 */ /* 0x000fea0003800200 */
.L_x_3315:
[----:B------:R-:W0:Y:S01]  /*68e0*/  S2R R17, SR_CgaCtaId ;  /* 0x0000000000117919 */ /* 0x000e220000008800 */
[----:B------:R-:W-:Y:S01]  /*68f0*/  FMUL R25, R31, UR10 ;  /* 0x0000000a1f197c20 */ /* 0x000fe20008400000 */
[----:B------:R-:W-:Y:S01]  /*6900*/  FMNMX R7, R7, |R16|, !PT ;  /* 0x4000001007077209 */ /* 0x000fe20007800000 */
[----:B------:R-:W-:Y:S01]  /*6910*/  FMUL R24, R39, UR10 ;  /* 0x0000000a27187c20 */ /* 0x000fe20008400000 */
[----:B------:R-:W-:Y:S01]  /*6920*/  ISETP.GE.U32.AND P0, PT, R9, UR30, PT ;  /* 0x0000001e09007c0c */ /* 0x000fe2000bf06070 */
[----:B------:R-:W-:Y:S01]  /*6930*/  FMUL R16, R16, UR10 ;  /* 0x0000000a10107c20 */ /* 0x000fe20008400000 */
[----:B------:R-:W-:Y:S01]  /*6940*/  F2FP.SATFINITE.E4M3.F32.PACK_AB_MERGE_C R25, RZ, R25, RZ ;  /* 0x00000019ff19723e */ /* 0x000fe200048070ff */
[----:B------:R-:W-:Y:S01]  /*6950*/  IMAD.IADD R9, R14, 0x1, -R9 ;  /* 0x000000010e097824 */ /* 0x000fe200078e0a09 */
[C---:B------:R-:W-:Y:S01]  /*6960*/  FMNMX R0, |R36|.reuse, R7, !PT ;  /* 0x0000000724007209 */ /* 0x040fe20007800200 */
[----:B------:R-:W-:Y:S01]  /*6970*/  FMUL R36, R36, UR10 ;  /* 0x0000000a24247c20 */ /* 0x000fe20008400000 */
[----:B------:R-:W-:Y:S01]  /*6980*/  ISETP.GE.U32.OR P0, PT, R10, UR22, P0 ;  /* 0x000000160a007c0c */ /* 0x000fe20008706470 */
[----:B------:R-:W-:Y:S01]  /*6990*/  IMAD.U32 R4, R25, 0x10000, RZ ;  /* 0x0001000019047824 */ /* 0x000fe200078e00ff */
[----:B------:R-:W-:Y:S01]  /*69a0*/  FMNMX R20, |R31|, R0, !PT ;  /* 0x000000001f147209 */ /* 0x000fe20007800200 */
[----:B------:R-:W-:Y:S01]  /*69b0*/  IMAD.SHL.U32 R21, R9, 0x4, RZ ;  /* 0x0000000409157824 */ /* 0x000fe200078e00ff */
[----:B------:R-:W-:Y:S01]  /*69c0*/  MOV R0, 0x400 ;  /* 0x0000040000007802 */ /* 0x000fe20000000f00 */
[----:B------:R-:W-:Y:S01]  /*69d0*/  IMAD.U32 R23, RZ, RZ, UR8 ;  /* 0x00000008ff177e24 */ /* 0x000fe2000f8e00ff */
[----:B------:R-:W-:Y:S01]  /*69e0*/  F2FP.SATFINITE.E4M3.F32.PACK_AB_MERGE_C R24, RZ, R24, RZ ;  /* 0x00000018ff18723e */ /* 0x000fe200048070ff */
[----:B------:R-:W-:Y:S01]  /*69f0*/  IMAD.U32 R37, RZ, RZ, UR9 ;  /* 0x00000009ff257e24 */ /* 0x000fe2000f8e00ff */
[----:B------:R-:W-:Y:S01]  /*6a00*/  IADD3 R0, PT, PT, R0, 0x20, RZ ;  /* 0x0000002000007810 */ /* 0x000fe20007ffe0ff */
[----:B------:R-:W-:Y:S01]  /*6a10*/  FMUL R48, R48, R40 ;  /* 0x0000002830307220 */ /* 0x000fe20000400000 */
[----:B------:R-:W-:Y:S01]  /*6a20*/  LOP3.LUT R2, R24, 0xffff, RZ, 0xc0, !PT ;  /* 0x0000ffff18027812 */ /* 0x000fe200078ec0ff */
[----:B------:R-:W-:Y:S01]  /*6a30*/  BSSY.RECONVERGENT B0, `(.L_x_3318) ;  /* 0x00000b3000007945 */ /* 0x000fe20003800200 */
[----:B------:R-:W-:Y:S01]  /*6a40*/  LOP3.LUT R7, R4, 0xff0000, RZ, 0xc0, !PT ;  /* 0x00ff000004077812 */ /* 0x000fe200078ec0ff */
[----:B------:R-:W-:Y:S01]  /*6a50*/  FMUL R33, R48, R33 ;  /* 0x0000002130217220 */ /* 0x000fe20000400000 */
[----:B------:R-:W-:-:S02]  /*6a60*/  F2FP.SATFINITE.E4M3.F32.PACK_AB_MERGE_C R31, RZ, R16, RZ ;  /* 0x00000010ff1f723e */ /* 0x000fc400048070ff */
[----:B------:R-:W-:Y:S01]  /*6a70*/  IADD3 R8, PT, PT, -R8, R14, RZ ;  /* 0x0000000e08087210 */ /* 0x000fe20007ffe1ff */
[----:B------:R-:W-:Y:S01]  /*6a80*/  IMAD R10, R2, 0x1000000, R7 ;  /* 0x01000000020a7824 */ /* 0x000fe200078e0207 */
[----:B------:R-:W-:Y:S02]  /*6a90*/  LOP3.LUT R7, RZ, R13, RZ, 0x33, !PT ;  /* 0x0000000dff077212 */ /* 0x000fe400078e33ff */
[----:B------:R-:W-:Y:S01]  /*6aa0*/  LOP3.LUT R2, R14, 0x1f, RZ, 0xc0, !PT ;  /* 0x0000001f0e027812 */ /* 0x000fe200078ec0ff */
[----:B------:R-:W-:Y:S01]  /*6ab0*/  IMAD.SHL.U32 R8, R8, 0x4, RZ ;  /* 0x0000000408087824 */ /* 0x000fe200078e00ff */
[----:B0-----:R-:W-:Y:S02]  /*6ac0*/  LEA R0, R17, R0, 0x18 ;  /* 0x0000000011007211 */ /* 0x001fe400078ec0ff */
[----:B------:R-:W0:Y:S01]  /*6ad0*/  @!P0 LDC.64 R16, c[0x0][0x3b8] ;  /* 0x0000ee00ff108b82 */ /* 0x000e220000000a00 */
[----:B------:R-:W-:Y:S02]  /*6ae0*/  IADD3 R7, PT, PT, R7, R14, RZ ;  /* 0x0000000e07077210 */ /* 0x000fe40007ffe0ff */
[----:B------:R-:W-:Y:S01]  /*6af0*/  FMNMX R39, |R39|, R20, !PT ;  /* 0x0000001427277209 */ /* 0x000fe20007800200 */
[----:B------:R-:W-:Y:S01]  /*6b00*/  IMAD R9, R2, 0x84, R0 ;  /* 0x0000008402097824 */ /* 0x000fe200078e0200 */
[----:B------:R-:W-:-:S02]  /*6b10*/  SHF.L.U32 R7, R7, 0x2, RZ ;  /* 0x0000000207077819 */ /* 0x000fc400000006ff */
[----:B------:R-:W-:Y:S02]  /*6b20*/  LOP3.LUT R20, R8, 0x7c, RZ, 0xc0, !PT ;  /* 0x0000007c08147812 */ /* 0x000fe400078ec0ff */
[----:B------:R-:W-:Y:S02]  /*6b30*/  LOP3.LUT R8, R7, 0x7c, RZ, 0xc0, !PT ;  /* 0x0000007c07087812 */ /* 0x000fe400078ec0ff */
[----:B------:R-:W-:Y:S02]  /*6b40*/  F2FP.SATFINITE.E4M3.F32.PACK_AB_MERGE_C R41, RZ, R36, RZ ;  /* 0x00000024ff29723e */ /* 0x000fe400048070ff */
[----:B------:R-:W-:Y:S02]  /*6b50*/  @!P0 IADD3 R28, P1, PT, R18, UR8, RZ ;  /* 0x00000008121c8c10 */ /* 0x000fe4000ff3e0ff */
[----:B------:R-:W-:Y:S02]  /*6b60*/  SHF.L.U32 R4, R12, 0x2, RZ ;  /* 0x000000020c047819 */ /* 0x000fe400000006ff */
[----:B------:R-:W-:-:S02]  /*6b70*/  LOP3.LUT R22, R21, 0x7c, RZ, 0xc0, !PT ;  /* 0x0000007c15167812 */ /* 0x000fc400078ec0ff */
[C---:B------:R-:W-:Y:S01]  /*6b80*/  IADD3 R7, PT, PT, R9.reuse, R8, RZ ;  /* 0x0000000809077210 */ /* 0x040fe20007ffe0ff */
[----:B------:R-:W-:Y:S01]  /*6b90*/  IMAD.IADD R8, R9, 0x1, R20 ;  /* 0x0000000109087824 */ /* 0x000fe200078e0214 */
[----:B------:R-:W-:Y:S02]  /*6ba0*/  @!P0 IADD3.X R29, PT, PT, R19, UR9, RZ, P1, !PT ;  /* 0x00000009131d8c10 */ /* 0x000fe40008ffe4ff */
[----:B------:R-:W-:Y:S02]  /*6bb0*/  SHF.L.U32 R21, R41, 0x8, RZ ;  /* 0x0000000829157819 */ /* 0x000fe400000006ff */
[----:B------:R-:W-:Y:S01]  /*6bc0*/  @!P0 IADD3 R20, P1, P2, R23, UR31, R18 ;  /* 0x0000001f17148c10 */ /* 0x000fe2000fa3e012 */
[----:B------:R1:W-:Y:S01]  /*6bd0*/  @!P0 STG.E.U8 desc[UR28][R28.64], R31 ;  /* 0x0000001f1c008986 */ /* 0x0003e2000c10111c */
[----:B------:R-:W-:Y:S02]  /*6be0*/  LOP3.LUT R4, R4, 0x7c, RZ, 0xc0, !PT ;  /* 0x0000007c04047812 */ /* 0x000fe400078ec0ff */
[----:B------:R-:W-:-:S02]  /*6bf0*/  LOP3.LUT R10, R10, 0xffff, R21, 0xf8, !PT ;  /* 0x0000ffff0a0a7812 */ /* 0x000fc400078ef815 */
[--C-:B------:R-:W-:Y:S01]  /*6c00*/  @!P0 IADD3.X R21, PT, PT, R37, UR32, R19.reuse, P1, P2 ;  /* 0x0000002025158c10 */ /* 0x100fe20008fe4413 */
[----:B0-----:R-:W-:Y:S01]  /*6c10*/  @!P0 IMAD.WIDE.U32 R36, R16, 0x6, R18 ;  /* 0x0000000610248825 */ /* 0x001fe200078e0012 */
[----:B------:R-:W-:Y:S02]  /*6c20*/  MOV R43, UR9 ;  /* 0x00000009002b7c02 */ /* 0x000fe40008000f00 */
[----:B------:R-:W-:Y:S01]  /*6c30*/  LOP3.LUT R32, R10, 0xff, R31, 0xf8, !PT ;  /* 0x000000ff0a207812 */ /* 0x000fe200078ef81f */
[C---:B------:R-:W-:Y:S01]  /*6c40*/  IMAD.IADD R4, R9.reuse, 0x1, R4 ;  /* 0x0000000109047824 */ /* 0x040fe200078e0204 */
[----:B------:R-:W-:Y:S01]  /*6c50*/  IADD3 R9, PT, PT, R9, R22, RZ ;  /* 0x0000001609097210 */ /* 0x000fe20007ffe0ff */
[----:B-1----:R-:W-:Y:S01]  /*6c60*/  @!P0 IMAD R29, R17, 0x6, RZ ;  /* 0x00000006111d8824 */ /* 0x002fe200078e02ff */
[----:B------:R-:W-:Y:S01]  /*6c70*/  @!P0 IADD3 R22, P1, P2, R23, UR18, R18 ;  /* 0x0000001217168c10 */ /* 0x000fe2000fa3e012 */
[----:B------:R-:W0:Y:S01]  /*6c80*/  @!P0 LDC.64 R16, c[0x0][0x3b8] ;  /* 0x0000ee00ff108b82 */ /* 0x000e220000000a00 */
[----:B------:R1:W-:Y:S01]  /*6c90*/  STS [R4], R15 ;  /* 0x0000000f04007388 */ /* 0x0003e20000000800 */
[----:B------:R-:W-:Y:S01]  /*6ca0*/  FMUL R10, R6, UR10 ;  /* 0x0000000a060a7c20 */ /* 0x000fe20008400000 */
[----:B------:R-:W-:-:S02]  /*6cb0*/  @!P0 IADD3.X R23, PT, PT, R43, UR19, R19, P1, P2 ;  /* 0x000000132b178c10 */ /* 0x000fc40008fe4413 */
[----:B------:R-:W-:Y:S01]  /*6cc0*/  @!P0 IADD3 R28, P1, PT, R36, UR8, RZ ;  /* 0x00000008241c8c10 */ /* 0x000fe2000ff3e0ff */
[----:B------:R2:W-:Y:S01]  /*6cd0*/  @!P0 STG.E.U8 desc[UR28][R20.64], R41 ;  /* 0x0000002914008986 */ /* 0x0005e2000c10111c */
[----:B------:R-:W-:Y:S01]  /*6ce0*/  F2FP.SATFINITE.E4M3.F32.PACK_AB_MERGE_C R31, RZ, R10, RZ ;  /* 0x0000000aff1f723e */ /* 0x000fe200048070ff */
[----:B------:R-:W-:Y:S01]  /*6cf0*/  FMUL R10, R38, UR10 ;  /* 0x0000000a260a7c20 */ /* 0x000fe20008400000 */
[----:B------:R-:W-:Y:S01]  /*6d00*/  @!P0 IADD3.X R29, PT, PT, R29, UR9, R37, P1, !PT ;  /* 0x000000091d1d8c10 */ /* 0x000fe20008ffe425 */
[----:B------:R3:W-:Y:S01]  /*6d10*/  @!P0 STG.E.U8 desc[UR28][R22.64], R25 ;  /* 0x0000001916008986 */ /* 0x0007e2000c10111c */
[----:B------:R-:W-:Y:S01]  /*6d20*/  @!P0 IADD3 R36, P1, PT, R18, UR12, RZ ;  /* 0x0000000c12248c10 */ /* 0x000fe2000ff3e0ff */
[----:B-1----:R-:W-:Y:S01]  /*6d30*/  IMAD.U32 R15, RZ, RZ, UR12 ;  /* 0x0000000cff0f7e24 */ /* 0x002fe2000f8e00ff */
[----:B------:R-:W-:Y:S01]  /*6d40*/  FMNMX R6, |R6|, R39, !PT ;  /* 0x0000002706067209 */ /* 0x000fe20007800200 */
[----:B------:R-:W-:Y:S01]  /*6d50*/  STS [R7], R30 ;  /* 0x0000001e07007388 */ /* 0x000fe20000000800 */
[----:B------:R-:W-:Y:S01]  /*6d60*/  @!P0 IADD3.X R37, PT, PT, R19, UR13, RZ, P1, !PT ;  /* 0x0000000d13258c10 */ /* 0x000fe20008ffe4ff */
[----:B--2---:R-:W-:Y:S01]  /*6d70*/  IMAD.U32 R41, RZ, RZ, UR12 ;  /* 0x0000000cff297e24 */ /* 0x004fe2000f8e00ff */
[----:B------:R-:W-:Y:S01]  /*6d80*/  MOV R21, UR13 ;  /* 0x0000000d00157c02 */ /* 0x000fe20008000f00 */
[----:B------:R1:W-:Y:S01]  /*6d90*/  STS [R8], R5 ;  /* 0x0000000508007388 */ /* 0x0003e20000000800 */
[--C-:B---3--:R-:W-:Y:S01]  /*6da0*/  @!P0 IADD3 R22, P1, P2, R15, UR31, R18.reuse ;  /* 0x0000001f0f168c10 */ /* 0x108fe2000fa3e012 */
[----:B------:R-:W-:Y:S01]  /*6db0*/  IMAD R15, R13, UR36, RZ ;  /* 0x000000240d0f7c24 */ /* 0x000fe2000f8e02ff */
[----:B------:R-:W-:Y:S01]  /*6dc0*/  MOV R25, UR13 ;  /* 0x0000000d00197c02 */ /* 0x000fe20008000f00 */
[----:B0-----:R-:W-:Y:S01]  /*6dd0*/  @!P0 IMAD R17, R17, 0x6, RZ ;  /* 0x0000000611118824 */ /* 0x001fe200078e02ff */
[--C-:B------:R-:W-:Y:S01]  /*6de0*/  @!P0 IADD3 R20, P3, P4, R41, UR18, R18.reuse ;  /* 0x0000001229148c10 */ /* 0x100fe2000fc7e012 */
[----:B------:R0:W-:Y:S01]  /*6df0*/  @!P0 STG.E.U8 desc[UR28][R28.64], R24 ;  /* 0x000000181c008986 */ /* 0x0001e2000c10111c */
[--C-:B------:R-:W-:Y:S01]  /*6e00*/  @!P0 IADD3.X R23, PT, PT, R21, UR32, R19.reuse, P1, P2 ;  /* 0x0000002015178c10 */ /* 0x100fe20008fe4413 */
[----:B-1----:R-:W-:Y:S01]  /*6e10*/  FMUL R5, R35, UR10 ;  /* 0x0000000a23057c20 */ /* 0x002fe20008400000 */
[--C-:B------:R-:W-:Y:S01]  /*6e20*/  @!P0 IADD3.X R21, PT, PT, R25, UR19, R19.reuse, P3, P4 ;  /* 0x0000001319158c10 */ /* 0x100fe20009fe8413 */
[----:B------:R-:W-:Y:S01]  /*6e30*/  @!P0 IMAD.WIDE.U32 R18, R16, 0x6, R18 ;  /* 0x0000000610128825 */ /* 0x000fe200078e0012 */
[----:B------:R1:W-:Y:S01]  /*6e40*/  @!P0 STG.E.U8 desc[UR28][R36.64], R31 ;  /* 0x0000001f24008986 */ /* 0x0003e2000c10111c */
[----:B------:R-:W-:-:S02]  /*6e50*/  FMNMX R35, |R35|, R6, !PT ;  /* 0x0000000623237209 */ /* 0x000fc40007800200 */
[----:B------:R-:W-:Y:S01]  /*6e60*/  F2FP.SATFINITE.E4M3.F32.PACK_AB_MERGE_C R25, RZ, R5, RZ ;  /* 0x00000005ff19723e */ /* 0x000fe200048070ff */
[----:B------:R-:W-:Y:S01]  /*6e70*/  FMUL R5, R33, UR10 ;  /* 0x0000000a21057c20 */ /* 0x000fe20008400000 */
[----:B------:R-:W-:Y:S01]  /*6e80*/  @!P0 IADD3 R16, P1, PT, R18, UR12, RZ ;  /* 0x0000000c12108c10 */ /* 0x000fe2000ff3e0ff */
[----:B------:R2:W-:Y:S01]  /*6e90*/  STS [R9], R32 ;  /* 0x0000002009007388 */ /* 0x0005e20000000800 */
[----:B0-----:R-:W-:Y:S01]  /*6ea0*/  F2FP.SATFINITE.E4M3.F32.PACK_AB_MERGE_C R29, RZ, R10, RZ ;  /* 0x0000000aff1d723e */ /* 0x001fe200048070ff */
[----:B------:R-:W-:Y:S01]  /*6eb0*/  IMAD.SHL.U32 R6, R25, 0x100, RZ ;  /* 0x0000010019067824 */ /* 0x000fe200078e00ff */
[----:B------:R-:W-:Y:S01]  /*6ec0*/  @!P0 IADD3.X R17, PT, PT, R17, UR13, R19, P1, !PT ;  /* 0x0000000d11118c10 */ /* 0x000fe20008ffe413 */
[----:B------:R2:W-:Y:S01]  /*6ed0*/  @!P0 STG.E.U8 desc[UR28][R22.64], R25 ;  /* 0x0000001916008986 */ /* 0x0005e2000c10111c */
[----:B------:R-:W-:Y:S01]  /*6ee0*/  IMAD.WIDE.U32 R18, R13, UR35, RZ ;  /* 0x000000230d127c25 */ /* 0x000fe2000f8e00ff */
[----:B-1----:R-:W-:Y:S02]  /*6ef0*/  F2FP.SATFINITE.E4M3.F32.PACK_AB_MERGE_C R37, RZ, R5, RZ ;  /* 0x00000005ff25723e */ /* 0x002fe400048070ff */
[----:B------:R2:W-:Y:S01]  /*6f00*/  @!P0 STG.E.U8 desc[UR28][R20.64], R29 ;  /* 0x0000001d14008986 */ /* 0x0005e2000c10111c */
[----:B------:R-:W-:Y:S01]  /*6f10*/  IMAD.U32 R5, R29, 0x10000, RZ ;  /* 0x000100001d057824 */ /* 0x000fe200078e00ff */
[----:B------:R-:W-:-:S02]  /*6f20*/  FMNMX R38, |R38|, R35, !PT ;  /* 0x0000002326267209 */ /* 0x000fc40007800200 */
[----:B------:R2:W-:Y:S01]  /*6f30*/  @!P0 STG.E.U8 desc[UR28][R16.64], R37 ;  /* 0x0000002510008986 */ /* 0x0005e2000c10111c */
[----:B------:R-:W-:Y:S01]  /*6f40*/  BAR.SYNC.DEFER_BLOCKING 0x0 ;  /* 0x0000000000007b1d */ /* 0x000fe20000010000 */
[----:B------:R-:W-:Y:S02]  /*6f50*/  ISETP.GE.U32.AND P0, PT, R13, UR22, PT ;  /* 0x000000160d007c0c */ /* 0x000fe4000bf06070 */
[----:B------:R-:W-:Y:S02]  /*6f60*/  LOP3.LUT R10, R5, 0xff0000, RZ, 0xc0, !PT ;  /* 0x00ff0000050a7812 */ /* 0x000fe400078ec0ff */
[----:B------:R-:W-:Y:S02]  /*6f70*/  LOP3.LUT R5, R37, 0xffff, RZ, 0xc0, !PT ;  /* 0x0000ffff25057812 */ /* 0x000fe400078ec0ff */
[----:B------:R-:W-:Y:S02]  /*6f80*/  FMNMX R33, |R33|, R38, !PT ;  /* 0x0000002621217209 */ /* 0x000fe40007800200 */
[----:B------:R-:W-:-:S04]  /*6f90*/  LEA R5, R5, R10, 0x18 ;  /* 0x0000000a05057211 */ /* 0x000fc800078ec0ff */
[----:B------:R-:W-:Y:S01]  /*6fa0*/  LOP3.LUT R10, R5, 0xffff, R6, 0xf8, !PT ;  /* 0x0000ffff050a7812 */ /* 0x000fe200078ef806 */
[----:B------:R-:W-:Y:S01]  /*6fb0*/  IMAD.MOV.U32 R6, RZ, RZ, R18 ;  /* 0x000000ffff067224 */ /* 0x000fe200078e0012 */
[----:B------:R-:W-:Y:S02]  /*6fc0*/  IADD3 R5, PT, PT, R19, R15, RZ ;  /* 0x0000000f13057210 */ /* 0x000fe40007ffe0ff */
[----:B------:R-:W-:Y:S01]  /*6fd0*/  LOP3.LUT R10, R10, 0xff, R31, 0xf8, !PT ;  /* 0x000000ff0a0a7812 */ /* 0x000fe200078ef81f */
[----:B--2---:R-:W-:Y:S06]  /*6fe0*/  @P0 BRA `(.L_x_3319) ;  /* 0x00000004005c0947 */ /* 0x004fec0003800000 */
[----:B------:R-:W-:Y:S01]  /*6ff0*/  VIADD R15, R13, -UR22 ;  /* 0x800000160d0f7c36 */ /* 0x000fe20008000000 */
[----:B------:R-:W-:Y:S01]  /*7000*/  MOV R34, UR22 ;  /* 0x0000001600227c02 */ /* 0x000fe20008000f00 */
[----:B------:R-:W-:Y:S01]  /*7010*/  BSSY.RECONVERGENT B1, `(.L_x_3320) ;  /* 0x0000040000017945 */ /* 0x000fe20003800200 */
[----:B------:R-:W-:Y:S01]  /*7020*/  IMAD.MOV.U32 R24, RZ, RZ, R12 ;  /* 0x000000ffff187224 */ /* 0x000fe200078e000c */
[----:B------:R-:W-:Y:S01]  /*7030*/  MOV R30, R6 ;  /* 0x00000006001e7202 */ /* 0x000fe20000000f00 */
[----:B------:R-:W-:Y:S01]  /*7040*/  IMAD.MOV.U32 R32, RZ, RZ, R5 ;  /* 0x000000ffff207224 */ /* 0x000fe200078e0005 */
[----:B------:R-:W-:Y:S02]  /*7050*/  ISETP.GT.U32.AND P1, PT, R15, -0x4, PT ;  /* 0xfffffffc0f00780c */ /* 0x000fe40003f24070 */
[----:B------:R-:W-:Y:S02]  /*7060*/  LOP3.LUT R34, R34, 0x3, RZ, 0xc0, !PT ;  /* 0x0000000322227812 */ /* 0x000fe400078ec0ff */
[----:B------:R-:W-:-:S02]  /*7070*/  MOV R15, RZ ;  /* 0x000000ff000f7202 */ /* 0x000fc40000000f00 */
[----:B------:R-:W-:-:S07]  /*7080*/  ISETP.NE.AND P0, PT, R34, RZ, PT ;  /* 0x000000ff2200720c */ /* 0x000fce0003f05270 */
[----:B------:R-:W-:Y:S06]  /*7090*/  @P1 BRA `(.L_x_3321) ;  /* 0x0000000000dc1947 */ /* 0x000fec0003800000 */
[----:B------:R-:W-:Y:S01]  /*70a0*/  IMAD R17, R2, 0x84, R11 ;  /* 0x0000008402117824 */ /* 0x000fe200078e020b */
[----:B------:R-:W-:Y:S01]  /*70b0*/  IADD3 R15, PT, PT, -R13, UR22, -R34 ;  /* 0x000000160d0f7c10 */ /* 0x000fe2000fffe922 */
[----:B------:R-:W-:Y:S01]  /*70c0*/  IMAD.MOV.U32 R30, RZ, RZ, R6 ;  /* 0x000000ffff1e7224 */ /* 0x000fe200078e0006 */
[----:B------:R-:W-:Y:S02]  /*70d0*/  MOV R24, R12 ;  /* 0x0000000c00187202 */ /* 0x000fe40000000f00 */
[----:B------:R-:W-:Y:S01]  /*70e0*/  MOV R32, R5 ;  /* 0x0000000500207202 */ /* 0x000fe20000000f00 */
[----:B------:R-:W-:Y:S01]  /*70f0*/  IMAD.MOV R25, RZ, RZ, -R15 ;  /* 0x000000ffff197224 */ /* 0x000fe200078e0a0f */
[----:B------:R-:W-:-:S07]  /*7100*/  IADD3 R28, PT, PT, R17, 0x8, R0 ;  /* 0x00000008111c7810 */ /* 0x000fce0007ffe000 */
.L_x_3322:
[C---:B0-----:R-:W-:Y:S01]  /*7110*/  IADD3 R16, PT, PT, R24.reuse, -0x1, RZ ;  /* 0xffffffff18107810 */ /* 0x041fe20007ffe0ff */
[C---:B------:R-:W-:Y:S01]  /*7120*/  VIADD R18, R24.reuse, 0x1d ;  /* 0x0000001d18127836 */ /* 0x040fe20000000000 */
[C---:B------:R-:W-:Y:S01]  /*7130*/  IADD3 R17, PT, PT, R24.reuse, 0x1e, RZ ;  /* 0x0000001e18117810 */ /* 0x040fe20007ffe0ff */
        /* <DEDUP_REMOVED lines=32> */
[----:B------:R-:W-:-:S04]  /*7340*/  @!P1 IADD3 R23, P5, PT, R39, R30, RZ ;  /* 0x0000001e27179210 */ /* 0x000fc80007fbe0ff */
[----:B------:R-:W-:Y:S02]  /*7350*/  @!P1 IADD3.X R24, PT, PT, RZ, R32, RZ, P5, !PT ;  /* 0x00000020ff189210 */ /* 0x000fe40002ffe4ff */
[C---:B------:R-:W-:Y:S01]  /*7360*/  @!P1 LEA R22, P5, R23.reuse, UR6, 0x2 ;  /* 0x0000000617169c11 */ /* 0x040fe2000f8a10ff */
[----:B0-----:R0:W-:Y:S03]  /*7370*/  @!P4 STG.E desc[UR28][R16.64], R29 ;  /* 0x0000001d1000c986 */ /* 0x0011e6000c10191c */
[----:B------:R-:W-:Y:S01]  /*7380*/  @!P1 LEA.HI.X R23, R23, UR11, R24, 0x2, P5 ;  /* 0x0000000b17179c11 */ /* 0x000fe2000a8f1418 */
[----:B-1----:R0:W-:Y:S01]  /*7390*/  @!P3 STG.E desc[UR28][R18.64], R31 ;  /* 0x0000001f1200b986 */ /* 0x0021e2000c10191c */
[----:B------:R-:W-:-:S03]  /*73a0*/  IADD3 R24, PT, PT, R39, 0x1f, RZ ;  /* 0x0000001f27187810 */ /* 0x000fc60007ffe0ff */
[----:B--2---:R0:W-:Y:S01]  /*73b0*/  @!P2 STG.E desc[UR28][R20.64], R35 ;  /* 0x000000231400a986 */ /* 0x0041e2000c10191c */
[----:B------:R-:W-:-:S03]  /*73c0*/  ISETP.NE.AND P2, PT, R25, RZ, PT ;  /* 0x000000ff1900720c */ /* 0x000fc60003f45270 */
[----:B----4-:R0:W-:Y:S01]  /*73d0*/  @!P1 STG.E desc[UR28][R22.64], R37 ;  /* 0x0000002516009986 */ /* 0x0101e2000c10191c */
[----:B------:R-:W-:-:S04]  /*73e0*/  IADD3 R30, P1, PT, R30, UR35, RZ ;  /* 0x000000231e1e7c10 */ /* 0x000fc8000ff3e0ff */
[----:B------:R-:W-:-:S05]  /*73f0*/  IADD3.X R32, PT, PT, R32, UR36, RZ, P1, !PT ;  /* 0x0000002420207c10 */ /* 0x000fca0008ffe4ff */
[----:B------:R-:W-:Y:S05]  /*7400*/  @P2 BRA `(.L_x_3322) ;  /* 0xfffffffc00402947 */ /* 0x000fea000383ffff */
.L_x_3321:
[----:B------:R-:W-:Y:S05]  /*7410*/  BSYNC.RECONVERGENT B1 ;  /* 0x0000000000017941 */ /* 0x000fea0003800200 */
.L_x_3320:
[----:B------:R-:W-:Y:S05]  /*7420*/  @!P0 BRA `(.L_x_3319) ;  /* 0x00000000004c8947 */ /* 0x000fea0003800000 */
[----:B0-----:R-:W-:Y:S02]  /*7430*/  IMAD R16, R2, 0x84, R11 ;  /* 0x0000008402107824 */ /* 0x001fe400078e020b */
[----:B------:R-:W-:-:S03]  /*7440*/  IMAD.MOV R18, RZ, RZ, -R34 ;  /* 0x000000ffff127224 */ /* 0x000fc600078e0a22 */
[----:B------:R-:W-:-:S04]  /*7450*/  LEA R15, R15, R16, 0x2 ;  /* 0x000000100f0f7211 */ /* 0x000fc800078e10ff */
[----:B------:R-:W-:-:S07]  /*7460*/  IADD3 R15, PT, PT, R0, R15, RZ ;  /* 0x0000000f000f7210 */ /* 0x000fce0007ffe0ff */
.L_x_3323:
[----:B------:R-:W-:Y:S02]  /*7470*/  LOP3.LUT R21, R24, 0x1f, RZ, 0xc0, !PT ;  /* 0x0000001f18157812 */ /* 0x000fe400078ec0ff */
[----:B------:R-:W-:Y:S02]  /*7480*/  IADD3 R18, PT, PT, R18, 0x1, RZ ;  /* 0x0000000112127810 */ /* 0x000fe40007ffe0ff */
[C---:B------:R-:W-:Y:S01]  /*7490*/  ISETP.GE.U32.AND P0, PT, R21.reuse, UR30, PT ;  /* 0x0000001e15007c0c */ /* 0x040fe2000bf06070 */
[----:B------:R-:W-:-:S12]  /*74a0*/  VIADD R24, R21, 0x1f ;  /* 0x0000001f15187836 */ /* 0x000fd80000000000 */
[----:B-1----:R0:W1:Y:S01]  /*74b0*/  @!P0 LDS R19, [R15] ;  /* 0x000000000f138984 */ /* 0x0020620000000800 */
[----:B------:R-:W-:-:S05]  /*74c0*/  @!P0 IADD3 R17, P1, PT, R21, R30, RZ ;  /* 0x0000001e15118210 */ /* 0x000fca0007f3e0ff */
[----:B------:R-:W-:Y:S01]  /*74d0*/  @!P0 IMAD.X R20, RZ, RZ, R32, P1 ;  /* 0x000000ffff148224 */ /* 0x000fe200008e0620 */
[----:B------:R-:W-:Y:S02]  /*74e0*/  @!P0 LEA R16, P1, R17, UR6, 0x2 ;  /* 0x0000000611108c11 */ /* 0x000fe4000f8210ff */
[----:B0-----:R-:W-:Y:S02]  /*74f0*/  IADD3 R15, PT, PT, R15, 0x4, RZ ;  /* 0x000000040f0f7810 */ /* 0x001fe40007ffe0ff */
[----:B------:R-:W-:Y:S02]  /*7500*/  @!P0 LEA.HI.X R17, R17, UR11, R20, 0x2, P1 ;  /* 0x0000000b11118c11 */ /* 0x000fe400088f1414 */
[----:B------:R-:W-:-:S03]  /*7510*/  ISETP.NE.AND P1, PT, R18, RZ, PT ;  /* 0x000000ff1200720c */ /* 0x000fc60003f25270 */
[----:B-1----:R1:W-:Y:S01]  /*7520*/  @!P0 STG.E desc[UR28][R16.64], R19 ;  /* 0x0000001310008986 */ /* 0x0023e2000c10191c */
[----:B------:R-:W-:-:S04]  /*7530*/  IADD3 R30, P0, PT, R30, UR35, RZ ;  /* 0x000000231e1e7c10 */ /* 0x000fc8000ff1e0ff */
[----:B------:R-:W-:-:S05]  /*7540*/  IADD3.X R32, PT, PT, R32, UR36, RZ, P0, !PT ;  /* 0x0000002420207c10 */ /* 0x000fca00087fe4ff */
[----:B------:R-:W-:Y:S05]  /*7550*/  @P1 BRA `(.L_x_3323) ;  /* 0xfffffffc00c41947 */ /* 0x000fea000383ffff */
.L_x_3319:
[----:B------:R-:W-:Y:S05]  /*7560*/  BSYNC.RECONVERGENT B0 ;  /* 0x0000000000007941 */ /* 0x000fea0003800200 */
.L_x_3318:
[----:B------:R-:W-:Y:S01]  /*7570*/  BAR.SYNC.DEFER_BLOCKING 0x0 ;  /* 0x0000000000007b1d */ /* 0x000fe20000010000 */
[----:B------:R-:W-:-:S05]  /*7580*/  ISETP.GE.U32.AND P0, PT, R13, UR22, PT ;  /* 0x000000160d007c0c */ /* 0x000fca000bf06070 */
[----:B------:R-:W-:Y:S01]  /*7590*/  BSSY.RECONVERGENT B0, `(.L_x_3324) ;  /* 0x0000060000007945 */ /* 0x000fe20003800200 */
[----:B------:R2:W-:Y:S04]  /*75a0*/  STS [R4], R27 ;  /* 0x0000001b04007388 */ /* 0x0005e80000000800 */
[----:B------:R2:W-:Y:S04]  /*75b0*/  STS [R7], R26 ;  /* 0x0000001a07007388 */ /* 0x0005e80000000800 */
[----:B------:R2:W-:Y:S04]  /*75c0*/  STS [R8], R3 ;  /* 0x0000000308007388 */ /* 0x0005e80000000800 */
[----:B------:R2:W-:Y:S01]  /*75d0*/  STS [R9], R10 ;  /* 0x0000000a09007388 */ /* 0x0005e20000000800 */
[----:B------:R-:W-:Y:S06]  /*75e0*/  BAR.SYNC.DEFER_BLOCKING 0x0 ;  /* 0x0000000000007b1d */ /* 0x000fec0000010000 */
[----:B------:R-:W-:Y:S05]  /*75f0*/  @P0 BRA `(.L_x_3325) ;  /* 0x0000000400640947 */ /* 0x000fea0003800000 */
[----:B01----:R-:W0:Y:S01]  /*7600*/  LDC.64 R16, c[0x0][0x3b8] ;  /* 0x0000ee00ff107b82 */ /* 0x003e220000000a00 */
[----:B------:R-:W0:Y:S01]  /*7610*/  LDCU.64 UR4, c[0x0][0x3c0] ;  /* 0x00007800ff0477ac */ /* 0x000e220008000a00 */
[----:B--2---:R-:W-:Y:S01]  /*7620*/  VIADD R3, R13, -UR22 ;  /* 0x800000160d037c36 */ /* 0x004fe20008000000 */
[----:B------:R-:W-:Y:S01]  /*7630*/  MOV R9, UR11 ;  /* 0x0000000b00097c02 */ /* 0x000fe20008000f00 */
[----:B------:R-:W-:Y:S01]  /*7640*/  IMAD.U32 R8, RZ, RZ, UR6 ;  /* 0x00000006ff087e24 */ /* 0x000fe2000f8e00ff */
[----:B------:R-:W-:Y:S01]  /*7650*/  MOV R28, UR22 ;  /* 0x00000016001c7c02 */ /* 0x000fe20008000f00 */
[----:B------:R-:W-:Y:S01]  /*7660*/  BSSY.RECONVERGENT B1, `(.L_x_3326) ;  /* 0x000003e000017945 */ /* 0x000fe20003800200 */
[----:B------:R-:W-:Y:S01]  /*7670*/  ISETP.GT.U32.AND P1, PT, R3, -0x4, PT ;  /* 0xfffffffc0300780c */ /* 0x000fe20003f24070 */
[----:B------:R-:W-:Y:S01]  /*7680*/  IMAD.MOV.U32 R3, RZ, RZ, RZ ;  /* 0x000000ffff037224 */ /* 0x000fe200078e00ff */
[----:B------:R-:W-:-:S04]  /*7690*/  LOP3.LUT R28, R28, 0x3, RZ, 0xc0, !PT ;  /* 0x000000031c1c7812 */ /* 0x000fc800078ec0ff */
[----:B------:R-:W-:Y:S01]  /*76a0*/  ISETP.NE.AND P0, PT, R28, RZ, PT ;  /* 0x000000ff1c00720c */ /* 0x000fe20003f05270 */
[C---:B0-----:R-:W-:Y:S02]  /*76b0*/  IMAD R4, R16.reuse, UR5, RZ ;  /* 0x0000000510047c24 */ /* 0x041fe4000f8e02ff */
[----:B------:R-:W-:-:S04]  /*76c0*/  IMAD.WIDE.U32 R8, R16, UR4, R8 ;  /* 0x0000000410087c25 */ /* 0x000fc8000f8e0008 */
[----:B------:R-:W-:-:S05]  /*76d0*/  IMAD R7, R17, UR4, R4 ;  /* 0x0000000411077c24 */ /* 0x000fca000f8e0204 */
[----:B------:R-:W-:Y:S01]  /*76e0*/  IADD3 R24, PT, PT, R9, R7, RZ ;  /* 0x0000000709187210 */ /* 0x000fe20007ffe0ff */
[----:B------:R-:W-:Y:S06]  /*76f0*/  @P1 BRA `(.L_x_3327) ;  /* 0x0000000000d01947 */ /* 0x000fec0003800000 */
[----:B------:R-:W-:Y:S01]  /*7700*/  IMAD R7, R2, 0x84, R11 ;  /* 0x0000008402077824 */ /* 0x000fe200078e020b */
[----:B------:R-:W-:-:S04]  /*7710*/  IADD3 R3, PT, PT, -R13, UR22, -R28 ;  /* 0x000000160d037c10 */ /* 0x000fc8000fffe91c */
[----:B------:R-:W-:Y:S01]  /*7720*/  IADD3 R7, PT, PT, R7, 0x8, R0 ;  /* 0x0000000807077810 */ /* 0x000fe20007ffe000 */
[----:B------:R-:W-:-:S07]  /*7730*/  IMAD.MOV R4, RZ, RZ, -R3 ;  /* 0x000000ffff047224 */ /* 0x000fce00078e0a03 */
.L_x_3328:
[C---:B0-----:R-:W-:Y:S01]  /*7740*/  LOP3.LUT R17, R12.reuse, 0x1f, RZ, 0xc0, !PT ;  /* 0x0000001f0c117812 */ /* 0x041fe200078ec0ff */
[C---:B------:R-:W-:Y:S01]  /*7750*/  VIADD R13, R12.reuse, 0x1d ;  /* 0x0000001d0c0d7836 */ /* 0x040fe20000000000 */
[----:B------:R-:W-:Y:S01]  /*7760*/  IADD3 R10, PT, PT, R12, -0x1, RZ ;  /* 0xffffffff0c0a7810 */ /* 0x000fe20007ffe0ff */
[----:B------:R-:W-:Y:S01]  /*7770*/  VIADD R4, R4, 0x4 ;  /* 0x0000000404047836 */ /* 0x000fe20000000000 */
[----:B------:R-:W-:Y:S02]  /*7780*/  IADD3 R12, PT, PT, R12, 0x1e, RZ ;  /* 0x0000001e0c0c7810 */ /* 0x000fe40007ffe0ff */
        /* <DEDUP_REMOVED lines=10> */
[----:B------:R-:W-:-:S03]  /*7830*/  @!P4 IADD3 R17, P6, PT, R17, R6, RZ ;  /* 0x000000061111c210 */ /* 0x000fc60007fde0ff */
[----:B------:R-:W1:Y:S02]  /*7840*/  @!P3 LDS R15, [R7+-0x4] ;  /* 0xfffffc00070fb984 */ /* 0x000e640000000800 */
[----:B------:R-:W-:Y:S01]  /*7850*/  @!P4 IMAD.X R6, RZ, RZ, R5, P6 ;  /* 0x000000ffff06c224 */ /* 0x000fe200030e0605 */
[----:B------:R-:W-:Y:S01]  /*7860*/  @!P4 LEA R16, P6, R17, R8, 0x2 ;  /* 0x000000081110c211 */ /* 0x000fe200078c10ff */
[----:B------:R-:W2:Y:S01]  /*7870*/  @!P2 LDS R25, [R7] ;  /* 0x000000000719a984 */ /* 0x000ea20000000800 */
[----:B------:R-:W-:Y:S02]  /*7880*/  @!P3 IADD3 R5, P5, PT, R19, R10, RZ ;  /* 0x0000000a1305b210 */ /* 0x000fe40007fbe0ff */
[----:B------:R-:W-:Y:S01]  /*7890*/  @!P4 LEA.HI.X R17, R17, R24, R6, 0x2, P6 ;  /* 0x000000181111c211 */ /* 0x000fe200030f1406 */
[----:B------:R3:W4:Y:S01]  /*78a0*/  @!P1 LDS R27, [R7+0x4] ;  /* 0x00000400071b9984 */ /* 0x0007220000000800 */
[----:B------:R-:W-:Y:S02]  /*78b0*/  @!P3 IADD3.X R6, PT, PT, RZ, R12, RZ, P5, !PT ;  /* 0x0000000cff06b210 */ /* 0x000fe40002ffe4ff */
[----:B------:R-:W-:-:S02]  /*78c0*/  @!P3 LEA R18, P5, R5, R8, 0x2 ;  /* 0x000000080512b211 */ /* 0x000fc400078a10ff */
[----:B------:R-:W-:Y:S02]  /*78d0*/  IADD3 R10, P6, PT, R10, UR35, RZ ;  /* 0x000000230a0a7c10 */ /* 0x000fe4000ffde0ff */
[----:B------:R-:W-:Y:S01]  /*78e0*/  @!P3 LEA.HI.X R19, R5, R24, R6, 0x2, P5 ;  /* 0x000000180513b211 */ /* 0x000fe200028f1406 */
[----:B---3--:R-:W-:Y:S01]  /*78f0*/  VIADD R7, R7, 0x10 ;  /* 0x0000001007077836 */ /* 0x008fe20000000000 */
[----:B------:R-:W-:Y:S02]  /*7900*/  IADD3.X R12, PT, PT, R12, UR36, RZ, P6, !PT ;  /* 0x000000240c0c7c10 */ /* 0x000fe4000b7fe4ff */
[----:B------:R-:W-:Y:S02]  /*7910*/  @!P2 IADD3 R5, P5, PT, R21, R10, RZ ;  /* 0x0000000a1505a210 */ /* 0x000fe40007fbe0ff */
[----:B------:R-:W-:-:S03]  /*7920*/  IADD3 R10, P6, PT, R10, UR35, RZ ;  /* 0x000000230a0a7c10 */ /* 0x000fc6000ffde0ff */
[----:B------:R-:W-:Y:S01]  /*7930*/  @!P2 IMAD.X R6, RZ, RZ, R12, P5 ;  /* 0x000000ffff06a224 */ /* 0x000fe200028e060c */
[C---:B------:R-:W-:Y:S02]  /*7940*/  @!P2 LEA R20, P5, R5.reuse, R8, 0x2 ;  /* 0x000000080514a211 */ /* 0x040fe400078a10ff */
[----:B------:R-:W-:Y:S02]  /*7950*/  IADD3.X R26, PT, PT, R12, UR36, RZ, P6, !PT ;  /* 0x000000240c1a7c10 */ /* 0x000fe4000b7fe4ff */
[----:B------:R-:W-:Y:S02]  /*7960*/  @!P2 LEA.HI.X R21, R5, R24, R6, 0x2, P5 ;  /* 0x000000180515a211 */ /* 0x000fe400028f1406 */
[C---:B------:R-:W-:Y:S02]  /*7970*/  @!P1 IADD3 R5, P5, PT, R29.reuse, R10, RZ ;  /* 0x0000000a1d059210 */ /* 0x040fe40007fbe0ff */
[----:B------:R-:W-:Y:S02]  /*7980*/  IADD3 R12, PT, PT, R29, 0x1f, RZ ;  /* 0x0000001f1d0c7810 */ /* 0x000fe40007ffe0ff */
[----:B------:R-:W-:Y:S01]  /*7990*/  @!P1 IADD3.X R6, PT, PT, RZ, R26, RZ, P5, !PT ;  /* 0x0000001aff069210 */ /* 0x000fe20002ffe4ff */
[----:B0-----:R0:W-:Y:S01]  /*79a0*/  @!P4 STG.E desc[UR28][R16.64], R13 ;  /* 0x0000000d1000c986 */ /* 0x0011e2000c10191c */
[----:B------:R-:W-:-:S03]  /*79b0*/  @!P1 LEA R22, P5, R5, R8, 0x2 ;  /* 0x0000000805169211 */ /* 0x000fc600078a10ff */
[----:B-1----:R0:W-:Y:S01]  /*79c0*/  @!P3 STG.E desc[UR28][R18.64], R15 ;  /* 0x0000000f1200b986 */ /* 0x0021e2000c10191c */
[----:B------:R-:W-:-:S03]  /*79d0*/  @!P1 LEA.HI.X R23, R5, R24, R6, 0x2, P5 ;  /* 0x0000001805179211 */ /* 0x000fc600028f1406 */
[----:B--2---:R0:W-:Y:S01]  /*79e0*/  @!P2 STG.E desc[UR28][R20.64], R25 ;  /* 0x000000191400a986 */ /* 0x0041e2000c10191c */
[----:B------:R-:W-:-:S03]  /*79f0*/  ISETP.NE.AND P2, PT, R4, RZ, PT ;  /* 0x000000ff0400720c */ /* 0x000fc60003f45270 */
[----:B----4-:R0:W-:Y:S01]  /*7a00*/  @!P1 STG.E desc[UR28][R22.64], R27 ;  /* 0x0000001b16009986 */ /* 0x0101e2000c10191c */
[----:B------:R-:W-:-:S04]  /*7a10*/  IADD3 R6, P1, PT, R10, UR35, RZ ;  /* 0x000000230a067c10 */ /* 0x000fc8000ff3e0ff */
[----:B------:R-:W-:-:S05]  /*7a20*/  IADD3.X R5, PT, PT, R26, UR36, RZ, P1, !PT ;  /* 0x000000241a057c10 */ /* 0x000fca0008ffe4ff */
[----:B------:R-:W-:Y:S05]  /*7a30*/  @P2 BRA `(.L_x_3328) ;  /* 0xfffffffc00402947 */ /* 0x000fea000383ffff */
.L_x_3327:
[----:B------:R-:W-:Y:S05]  /*7a40*/  BSYNC.RECONVERGENT B1 ;  /* 0x0000000000017941 */ /* 0x000fea0003800200 */
.L_x_3326:
[----:B------:R-:W-:Y:S05]  /*7a50*/  @!P0 BRA `(.L_x_3325) ;  /* 0x00000000004c8947 */ /* 0x000fea0003800000 */
[----:B------:R-:W-:-:S05]  /*7a60*/  IMAD R4, R2, 0x84, R11 ;  /* 0x0000008402047824 */ /* 0x000fca00078e020b */
[----:B------:R-:W-:Y:S01]  /*7a70*/  LEA R3, R3, R4, 0x2 ;  /* 0x0000000403037211 */ /* 0x000fe200078e10ff */
[----:B------:R-:W-:-:S03]  /*7a80*/  IMAD.MOV R4, RZ, RZ, -R28 ;  /* 0x000000ffff047224 */ /* 0x000fc600078e0a1c */
[----:B------:R-:W-:-:S07]  /*7a90*/  IADD3 R0, PT, PT, R0, R3, RZ ;  /* 0x0000000300007210 */ /* 0x000fce0007ffe0ff */
.L_x_3329:
[----:B0-----:R-:W-:Y:S02]  /*7aa0*/  LOP3.LUT R13, R12, 0x1f, RZ, 0xc0, !PT ;  /* 0x0000001f0c0d7812 */ /* 0x001fe400078ec0ff */
[----:B------:R-:W-:Y:S02]  /*7ab0*/  IADD3 R4, PT, PT, R4, 0x1, RZ ;  /* 0x0000000104047810 */ /* 0x000fe40007ffe0ff */
[----:B------:R-:W-:-:S13]  /*7ac0*/  ISETP.GE.U32.AND P0, PT, R13, UR30, PT ;  /* 0x0000001e0d007c0c */ /* 0x000fda000bf06070 */
[----:B---3--:R0:W1:Y:S01]  /*7ad0*/  @!P0 LDS R3, [R0] ;  /* 0x0000000000038984 */ /* 0x0080620000000800 */
[----:B------:R-:W-:-:S05]  /*7ae0*/  @!P0 IADD3 R7, P1, PT, R13, R6, RZ ;  /* 0x000000060d078210 */ /* 0x000fca0007f3e0ff */
[----:B------:R-:W-:Y:S01]  /*7af0*/  @!P0 IMAD.X R12, RZ, RZ, R5, P1 ;  /* 0x000000ffff0c8224 */ /* 0x000fe200008e0605 */
[C---:B------:R-:W-:Y:S02]  /*7b00*/  @!P0 LEA R10, P1, R7.reuse, R8, 0x2 ;  /* 0x00000008070a8211 */ /* 0x040fe400078210ff */
[----:B0-----:R-:W-:Y:S02]  /*7b10*/  IADD3 R0, PT, PT, R0, 0x4, RZ ;  /* 0x0000000400007810 */ /* 0x001fe40007ffe0ff */
[----:B------:R-:W-:Y:S01]  /*7b20*/  @!P0 LEA.HI.X R11, R7, R24, R12, 0x2, P1 ;  /* 0x00000018070b8211 */ /* 0x000fe200008f140c */
[----:B------:R-:W-:Y:S01]  /*7b30*/  VIADD R12, R13, 0x1f ;  /* 0x0000001f0d0c7836 */ /* 0x000fe20000000000 */
[----:B------:R-:W-:-:S03]  /*7b40*/  ISETP.NE.AND P1, PT, R4, RZ, PT ;  /* 0x000000ff0400720c */ /* 0x000fc60003f25270 */
[----:B-1----:R3:W-:Y:S01]  /*7b50*/  @!P0 STG.E desc[UR28][R10.64], R3 ;  /* 0x000000030a008986 */ /* 0x0027e2000c10191c */
[----:B------:R-:W-:-:S04]  /*7b60*/  IADD3 R6, P0, PT, R6, UR35, RZ ;  /* 0x0000002306067c10 */ /* 0x000fc8000ff1e0ff */
[----:B------:R-:W-:-:S05]  /*7b70*/  IADD3.X R5, PT, PT, R5, UR36, RZ, P0, !PT ;  /* 0x0000002405057c10 */ /* 0x000fca00087fe4ff */
[----:B------:R-:W-:Y:S05]  /*7b80*/  @P1 BRA `(.L_x_3329) ;  /* 0xfffffffc00c41947 */ /* 0x000fea000383ffff */
.L_x_3325:
[----:B------:R-:W-:Y:S05]  /*7b90*/  BSYNC.RECONVERGENT B0 ;  /* 0x0000000000007941 */ /* 0x000fea0003800200 */
.L_x_3324:
[----:B------:R-:W4:Y:S02]  /*7ba0*/  LDCU.64 UR4, c[0x0][0x3a8] ;  /* 0x00007500ff0477ac */ /* 0x000f240008000a00 */
[----:B----4-:R-:W-:-:S04]  /*7bb0*/  UISETP.NE.U32.AND UP0, UPT, UR4, URZ, UPT ;  /* 0x000000ff0400728c */ /* 0x010fc8000bf05070 */
[----:B------:R-:W-:Y:S01]  /*7bc0*/  UISETP.NE.AND.EX UP0, UPT, UR5, URZ, UPT, UP0 ;  /* 0x000000ff0500728c */ /* 0x000fe2000bf05300 */
[----:B------:R-:W-:Y:S08]  /*7bd0*/  BAR.SYNC.DEFER_BLOCKING 0x0 ;  /* 0x0000000000007b1d */ /* 0x000ff00000010000 */
[----:B------:R-:W-:Y:S05]  /*7be0*/  BRA.U !UP0, `(.L_x_3330) ;  /* 0x0000000108a87547 */ /* 0x000fea000b800000 */
[----:B------:R-:W4:Y:S01]  /*7bf0*/  SHFL.DOWN PT, R0, R33, 0x10, 0x1f ;  /* 0x0a001f0021007f89 */ /* 0x000f2200000e0000 */
[----:B------:R-:W-:Y:S01]  /*7c00*/  ISETP.NE.AND P0, PT, R2, RZ, PT ;  /* 0x000000ff0200720c */ /* 0x000fe20003f05270 */
[----:B------:R-:W-:-:S12]  /*7c10*/  BSSY B0, `(.L_x_3330) ;  /* 0x0000027000007945 */ /* 0x000fd80003800000 */
[----:B--2---:R-:W2:Y:S01]  /*7c20*/  @!P0 S2R R8, SR_CgaCtaId ;  /* 0x0000000000088919 */ /* 0x004ea20000008800 */
[----:B------:R-:W-:Y:S02]  /*7c30*/  @!P0 MOV R7, 0x400 ;  /* 0x0000040000078802 */ /* 0x000fe40000000f00 */
[----:B------:R-:W-:-:S04]  /*7c40*/  @!P0 SHF.R.U32.HI R6, RZ, 0x3, R14 ;  /* 0x00000003ff068819 */ /* 0x000fc8000001160e */
[----:B------:R-:W-:Y:S02]  /*7c50*/  @!P0 LOP3.LUT R6, R6, 0x7c, RZ, 0xc0, !PT ;  /* 0x0000007c06068812 */ /* 0x000fe400078ec0ff */
[----:B----4-:R-:W-:-:S05]  /*7c60*/  FMNMX R0, R33, R0, !PT ;  /* 0x0000000021007209 */ /* 0x010fca0007800000 */
[----:B---3--:R-:W3:Y:S01]  /*7c70*/  SHFL.DOWN PT, R3, R0, 0x8, 0x1f ;  /* 0x09001f0000037f89 */ /* 0x008ee200000e0000 */
[----:B--2---:R-:W-:-:S05]  /*7c80*/  @!P0 LEA R7, R8, R7, 0x18 ;  /* 0x0000000708078211 */ /* 0x004fca00078ec0ff */
[----:B------:R-:W-:Y:S01]  /*7c90*/  @!P0 IMAD.IADD R6, R6, 0x1, R7 ;  /* 0x0000000106068824 */ /* 0x000fe200078e0207 */
[----:B---3--:R-:W-:-:S05]  /*7ca0*/  FMNMX R3, R0, R3, !PT ;  /* 0x0000000300037209 */ /* 0x008fca0007800000 */
[----:B------:R-:W2:Y:S02]  /*7cb0*/  SHFL.DOWN PT, R4, R3, 0x4, 0x1f ;  /* 0x08801f0003047f89 */ /* 0x000ea400000e0000 */
[----:B--2---:R-:W-:-:S05]  /*7cc0*/  FMNMX R4, R3, R4, !PT ;  /* 0x0000000403047209 */ /* 0x004fca0007800000 */
[----:B------:R-:W2:Y:S02]  /*7cd0*/  SHFL.DOWN PT, R5, R4, 0x2, 0x1f ;  /* 0x08401f0004057f89 */ /* 0x000ea400000e0000 */
[----:B--2---:R-:W-:-:S05]  /*7ce0*/  FMNMX R5, R4, R5, !PT ;  /* 0x0000000504057209 */ /* 0x004fca0007800000 */
[----:B------:R-:W2:Y:S02]  /*7cf0*/  SHFL.DOWN PT, R2, R5, 0x1, 0x1f ;  /* 0x08201f0005027f89 */ /* 0x000ea400000e0000 */
[----:B--2---:R-:W-:-:S05]  /*7d00*/  FMNMX R3, R5, R2, !PT ;  /* 0x0000000205037209 */ /* 0x004fca0007800000 */
[----:B------:R2:W-:Y:S01]  /*7d10*/  @!P0 STS [R6], R3 ;  /* 0x0000000306008388 */ /* 0x0005e20000000800 */
[----:B------:R-:W-:Y:S01]  /*7d20*/  BAR.SYNC.DEFER_BLOCKING 0x0 ;  /* 0x0000000000007b1d */ /* 0x000fe20000010000 */
[----:B------:R-:W-:-:S13]  /*7d30*/  ISETP.GT.U32.AND P0, PT, R14, 0x1f, PT ;  /* 0x0000001f0e00780c */ /* 0x000fda0003f04070 */
[----:B--2---:R-:W-:Y:S05]  /*7d40*/  @P0 BRA `(.L_x_3331) ;  /* 0x00000000004c0947 */ /* 0x004fea0003800000 */
[----:B------:R-:W-:Y:S01]  /*7d50*/  ISETP.GT.U32.AND P0, PT, R14, 0x7, PT ;  /* 0x000000070e00780c */ /* 0x000fe20003f04070 */
[----:B------:R-:W-:-:S12]  /*7d60*/  UMOV UR4, 0xffffffff ;  /* 0xffffffff00047882 */ /* 0x000fd80000000000 */
[----:B------:R-:W2:Y:S01]  /*7d70*/  @!P0 S2R R3, SR_CgaCtaId ;  /* 0x0000000000038919 */ /* 0x000ea20000008800 */
[----:B------:R-:W-:-:S04]  /*7d80*/  @!P0 MOV R0, 0x400 ;  /* 0x0000040000008802 */ /* 0x000fc80000000f00 */
[----:B--2---:R-:W-:Y:S01]  /*7d90*/  @!P0 LEA R3, R3, R0, 0x18 ;  /* 0x0000000003038211 */ /* 0x004fe200078ec0ff */
[----:B------:R-:W-:-:S04]  /*7da0*/  HFMA2 R0, -RZ, RZ, 0, 0 ;  /* 0x00000000ff007431 */ /* 0x000fc800000001ff */
[----:B------:R-:W-:-:S05]  /*7db0*/  @!P0 IMAD R2, R14, 0x4, R3 ;  /* 0x000000040e028824 */ /* 0x000fca00078e0203 */
[----:B------:R2:W3:Y:S01]  /*7dc0*/  @!P0 LDS R0, [R2] ;  /* 0x0000000002008984 */ /* 0x0004e20000000800 */
[----:B------:R-:W-:Y:S05]  /*7dd0*/  BRA.DIV UR4, `(.L_x_3332) ;  /* 0x0000000204807947 */ /* 0x000fea000b800000 */
[----:B---3--:R-:W3:Y:S02]  /*7de0*/  SHFL.DOWN PT, R3, R0, 0x4, 0x1f ;  /* 0x08801f0000037f89 */ /* 0x008ee400000e0000 */
[----:B---3--:R-:W-:-:S05]  /*7df0*/  FMNMX R3, R3, R0, !PT ;  /* 0x0000000003037209 */ /* 0x008fca0007800000 */
[----:B--2---:R-:W2:Y:S02]  /*7e00*/  SHFL.DOWN PT, R2, R3, 0x2, 0x1f ;  /* 0x08401f0003027f89 */ /* 0x004ea400000e0000 */
[----:B--2---:R-:W-:-:S05]  /*7e10*/  FMNMX R2, R3, R2, !PT ;  /* 0x0000000203027209 */ /* 0x004fca0007800000 */
[----:B------:R2:W3:Y:S02]  /*7e20*/  SHFL.DOWN PT, R5, R2, 0x1, 0x1f ;  /* 0x08201f0002057f89 */ /* 0x0004e400000e0000 */
.L_x_3338:
[----:B------:R-:W-:Y:S02]  /*7e30*/  ISETP.NE.AND P0, PT, R14, RZ, PT ;  /* 0x000000ff0e00720c */ /* 0x000fe40003f05270 */
[----:B---3--:R-:W-:-:S11]  /*7e40*/  FMNMX R5, R2, R5, !PT ;  /* 0x0000000502057209 */ /* 0x008fd60007800000 */
[----:B------:R-:W-:Y:S05]  /*7e50*/  @P0 BRA `(.L_x_3331) ;  /* 0x0000000000080947 */ /* 0x000fea0003800000 */
[----:B--2---:R-:W2:Y:S02]  /*7e60*/  LDC.64 R2, c[0x0][0x3a8] ;  /* 0x0000ea00ff027b82 */ /* 0x004ea40000000a00 */
[----:B--2---:R3:W-:Y:S02]  /*7e70*/  REDG.E.MAX.S32.STRONG.GPU desc[UR28][R2.64], R5 ;  /* 0x000000050200798e */ /* 0x0047e4000d12e31c */
.L_x_3331:
[----:B------:R-:W-:Y:S05]  /*7e80*/  BSYNC B0 ;  /* 0x0000000000007941 */ /* 0x000fea0003800000 */
.L_x_3330:
[----:B------:R-:W4:Y:S01]  /*7e90*/  LDCU.64 UR4, c[0x0][0x3b0] ;  /* 0x00007600ff0477ac */ /* 0x000f220008000a00 */
[----:B------:R-:W-:Y:S02]  /*7ea0*/  LOP3.LUT P0, RZ, R14, UR15, RZ, 0xfc, !PT ;  /* 0x0000000f0eff7c12 */ /* 0x000fe4000f80fcff */
[----:B----4-:R-:W-:-:S04]  /*7eb0*/  ISETP.EQ.U32.AND P1, PT, RZ, UR4, PT ;  /* 0x00000004ff007c0c */ /* 0x010fc8000bf22070 */
        /* <DEDUP_REMOVED lines=8> */
[----:B0123--:R-:W-:Y:S05]  /*7f40*/  CALL.REL.NOINC `($__internal_41_$__cuda_sm20_rcp_rn_f32_slowpath) ;  /* 0x0000000400987944 */ /* 0x00ffea0003c00000 */
[----:B------:R-:W-:Y:S05]  /*7f50*/  BRA `(.L_x_3334) ;  /* 0x0000000000147947 */ /* 0x000fea0003800000 */
.L_x_3333:
[----:B------:R-:W4:Y:S01]  /*7f60*/  MUFU.RCP R48, UR10 ;  /* 0x0000000a00307d08 */ /* 0x000f220008001000 */
[----:B--23--:R-:W-:-:S04]  /*7f70*/  IMAD.U32 R3, RZ, RZ, UR10 ;  /* 0x0000000aff037e24 */ /* 0x00cfc8000f8e00ff */
[----:B----4-:R-:W-:-:S04]  /*7f80*/  FFMA R0, R48, R3, -1 ;  /* 0xbf80000030007423 */ /* 0x010fc80000000003 */
[----:B------:R-:W-:-:S04]  /*7f90*/  FADD.FTZ R3, -R0, -RZ ;  /* 0x800000ff00037221 */ /* 0x000fc80000010100 */
[----:B------:R-:W-:-:S07]  /*7fa0*/  FFMA R48, R48, R3, R48 ;  /* 0x0000000330307223 */ /* 0x000fce0000000030 */
.L_x_3334:
[----:B------:R-:W2:Y:S02]  /*7fb0*/  LDC.64 R2, c[0x0][0x3b0] ;  /* 0x0000ec00ff027b82 */ /* 0x000ea40000000a00 */
[----:B--2---:R-:W-:Y:S01]  /*7fc0*/  STG.E desc[UR28][R2.64], R48 ;  /* 0x0000003002007986 */ /* 0x004fe2000c10191c */
[----:B------:R-:W-:Y:S05]  /*7fd0*/  EXIT ;  /* 0x000000000000794d */ /* 0x000fea0003800000 */
.L_x_3332:
[----:B------:R-:W-:Y:S01]  /*7fe0*/  MOV R7, 0x4 ;  /* 0x0000000400077802 */ /* 0x000fe20000000f00 */
[----:B------:R-:W-:Y:S01]  /*7ff0*/  IMAD.MOV.U32 R9, RZ, RZ, 0x1f ;  /* 0x0000001fff097424 */ /* 0x000fe200078e00ff */
[----:B------:R-:W-:-:S07]  /*8000*/  MOV R4, 0xffffffff ;  /* 0xffffffff00047802 */ /* 0x000fce0000000f00 */
[----:B0123--:R-:W-:Y:S05]  /*8010*/  WARPSYNC.COLLECTIVE R4, `(.L_x_3335) ;  /* 0x0000000004087348 */ /* 0x00ffea0003c00000 */
[----:B---3--:R3:W4:Y:S02]  /*8020*/  SHFL.DOWN P0, R5, R0, R7, R9 ;  /* 0x0800000700057389 */ /* 0x0087240000000009 */
[----:B01234-:R-:W-:Y:S05]  /*8030*/  ENDCOLLECTIVE ;  /* 0x000000000000791b */ /* 0x01ffea0003800000 */
.L_x_3335:
[----:B------:R-:W-:Y:S02]  /*8040*/  IMAD.MOV.U32 R7, RZ, RZ, 0x2 ;  /* 0x00000002ff077424 */ /* 0x000fe400078e00ff */
[----:B------:R-:W-:-:S05]  /*8050*/  IMAD.MOV.U32 R3, RZ, RZ, R5 ;  /* 0x000000ffff037224 */ /* 0x000fca00078e0005 */
[----:B------:R-:W-:-:S04]  /*8060*/  FMNMX R3, R3, R0, !PT ;  /* 0x0000000003037209 */ /* 0x000fc80007800000 */
[----:B------:R-:W-:-:S07]  /*8070*/  MOV R0, R3 ;  /* 0x0000000300007202 */ /* 0x000fce0000000f00 */
[----:B------:R-:W-:Y:S05]  /*8080*/  WARPSYNC.COLLECTIVE R4, `(.L_x_3336) ;  /* 0x0000000004087348 */ /* 0x000fea0003c00000 */
[----:B------:R0:W1:Y:S02]  /*8090*/  SHFL.DOWN P0, R5, R0, R7, R9 ;  /* 0x0800000700057389 */ /* 0x0000640000000009 */
[----:B01----:R-:W-:Y:S05]  /*80a0*/  ENDCOLLECTIVE ;  /* 0x000000000000791b */ /* 0x003fea0003800000 */
.L_x_3336:
[----:B------:R-:W-:Y:S02]  /*80b0*/  MOV R7, 0x1 ;  /* 0x0000000100077802 */ /* 0x000fe40000000f00 */
[----:B------:R-:W-:-:S04]  /*80c0*/  MOV R2, R5 ;  /* 0x0000000500027202 */ /* 0x000fc80000000f00 */
[----:B------:R-:W-:-:S05]  /*80d0*/  FMNMX R2, R3, R2, !PT ;  /* 0x0000000203027209 */ /* 0x000fca0007800000 */
[----:B------:R-:W-:-:S07]  /*80e0*/  IMAD.MOV.U32 R0, RZ, RZ, R2 ;  /* 0x000000ffff007224 */ /* 0x000fce00078e0002 */
[----:B------:R-:W-:Y:S05]  /*80f0*/  WARPSYNC.COLLECTIVE R4, `(.L_x_3337) ;  /* 0x0000000004087348 */ /* 0x000fea0003c00000 */
[----:B------:R0:W1:Y:S02]  /*8100*/  SHFL.DOWN P0, R5, R0, R7, R9 ;  /* 0x0800000700057389 */ /* 0x0000640000000009 */
[----:B01----:R-:W-:Y:S05]  /*8110*/  ENDCOLLECTIVE ;  /* 0x000000000000791b */ /* 0x003fea0003800000 */
.L_x_3337:
[----:B------:R-:W-:Y:S05]  /*8120*/  BRA `(.L_x_3338) ;  /* 0xfffffffc00407947 */ /* 0x000fea000383ffff */
        .weak           $__internal_40_$__cuda_sm20_div_u64
        .type           $__internal_40_$__cuda_sm20_div_u64,@function
        .size           $__internal_40_$__cuda_sm20_div_u64,($__internal_41_$__cuda_sm20_rcp_rn_f32_slowpath - $__internal_40_$__cuda_sm20_div_u64)
$__internal_40_$__cuda_sm20_div_u64:
        /* <DEDUP_REMOVED lines=71> */
[----:B------:R-:W-:Y:S11]  /*85a0*/  RET.REL.NODEC R2 `(_ZN18transformer_engine6detail43dgated_act_cast_transpose_kernel_notalignedILi1ELi4Eff13__nv_fp8_e4m3NS_5EmptyEXadL_ZNS_6dqgeluIffEET_T0_RKS3_EEXadL_ZNS_5qgeluIffEES5_S6_S8_EEEEvPKT2_SC_PT3_SE_PKT1_PSF_SI_mmm) ;  /* 0xffffff7802947950 */ /* 0x000ff60003c3ffff */
        .weak           $__internal_41_$__cuda_sm20_rcp_rn_f32_slowpath
        .type           $__internal_41_$__cuda_sm20_rcp_rn_f32_slowpath,@function
        .size           $__internal_41_$__cuda_sm20_rcp_rn_f32_slowpath,(.L_x_29342 - $__internal_41_$__cuda_sm20_rcp_rn_f32_slowpath)
$__internal_41_$__cuda_sm20_rcp_rn_f32_slowpath:
        /* <DEDUP_REMOVED lines=15> */
.L_x_3340:
        /* <DEDUP_REMOVED lines=13> */
[----:B------:R-:W-:Y:S01]  /*8770*/  IMAD.MOV.U32 R51, RZ, RZ, 0x3 ;  /* 0x00000003ff337424 */ /* 0x000fe200078e00ff */
[----:B------:R-:W-:-:S04]  /*8780*/  LOP3.LUT R49, R49, 0x800000, RZ, 0xfc, !PT ;  /* 0x0080000031317812 */ /* 0x000fc800078efcff */
[----:B------:R-:W-:-:S04]  /*8790*/  SHF.L.U32 R50, R51, R48, RZ ;  /* 0x0000003033327219 */ /* 0x000fc800000006ff */
[----:B------:R-:W-:Y:S02]  /*87a0*/  LOP3.LUT R51, R50, R49, RZ, 0xc0, !PT ;  /* 0x0000003132337212 */ /* 0x000fe400078ec0ff */
[----:B------:R-:W-:Y:S02]  /*87b0*/  SEL R50, RZ, 0xffffffff, !P0 ;  /* 0xffffffffff327807 */ /* 0x000fe40004000000 */
[-C--:B------:R-:W-:Y:S02]  /*87c0*/  SHF.R.U32.HI R51, RZ, R48.reuse, R51 ;  /* 0x00000030ff337219 */ /* 0x080fe40000011633 */
[----:B------:R-:W-:Y:S02]  /*87d0*/  IADD3 R50, PT, PT, -R50, RZ, RZ ;  /* 0x000000ff32327210 */ /* 0x000fe40007ffe1ff */
[----:B------:R-:W-:Y:S02]  /*87e0*/  LOP3.LUT P0, RZ, R51, 0x1, RZ, 0xc0, !PT ;  /* 0x0000000133ff7812 */ /* 0x000fe4000780c0ff */
[----:B------:R-:W-:-:S02]  /*87f0*/  LOP3.LUT P1, RZ, R50, R48, R49, 0xf8, !PT ;  /* 0x0000003032ff7212 */ /* 0x000fc4000782f831 */
[----:B------:R-:W-:Y:S02]  /*8800*/  LOP3.LUT P2, RZ, R51, 0x2, RZ, 0xc0, !PT ;  /* 0x0000000233ff7812 */ /* 0x000fe4000784c0ff */
[----:B------:R-:W-:Y:S02]  /*8810*/  SHF.R.U32.HI R49, RZ, R2, R49 ;  /* 0x00000002ff317219 */ /* 0x000fe40000011631 */
[----:B------:R-:W-:Y:S02]  /*8820*/  PLOP3.LUT P0, PT, P0, P1, P2, 0xe0, 0x0 ;  /* 0x000000000000781c */ /* 0x000fe40000703c20 */
[----:B------:R-:W-:Y:S02]  /*8830*/  LOP3.LUT P1, RZ, R0, 0x7fffff, RZ, 0xc0, !PT ;  /* 0x007fffff00ff7812 */ /* 0x000fe4000782c0ff */
[----:B------:R-:W-:-:S05]  /*8840*/  SEL R48, RZ, 0x1, !P0 ;  /* 0x00000001ff307807 */ /* 0x000fca0004000000 */
[----:B------:R-:W-:-:S05]  /*8850*/  IMAD.MOV R48, RZ, RZ, -R48 ;  /* 0x000000ffff307224 */ /* 0x000fca00078e0a30 */
[----:B------:R-:W-:-:S13]  /*8860*/  ISETP.GE.AND P0, PT, R48, RZ, PT ;  /* 0x000000ff3000720c */ /* 0x000fda0003f06270 */
[----:B------:R-:W-:-:S05]  /*8870*/  @!P0 VIADD R49, R49, 0x1 ;  /* 0x0000000131318836 */ /* 0x000fca0000000000 */
[----:B------:R-:W-:-:S04]  /*8880*/  @!P1 SHF.L.U32 R49, R49, 0x1, RZ ;  /* 0x0000000131319819 */ /* 0x000fc800000006ff */
[----:B------:R-:W-:Y:S01]  /*8890*/  LOP3.LUT R48, R49, 0x80000000, R0, 0xf8, !PT ;  /* 0x8000000031307812 */ /* 0x000fe200078ef800 */
[----:B------:R-:W-:Y:S06]  /*88a0*/  BRA `(.L_x_3341) ;  /* 0x0000000000047947 */ /* 0x000fec0003800000 */
.L_x_3342:
[----:B------:R0:W1:Y:S02]  /*88b0*/  MUFU.RCP R48, R0 ;  /* 0x0000000000307308 */ /* 0x0000640000001000 */
.L_x_3341:
[----:B------:R-:W-:Y:S05]  /*88c0*/  BSYNC B0 ;  /* 0x0000000000007941 */ /* 0x000fea0003800000 */
.L_x_3339:
[----:B------:R-:W-:Y:S02]  /*88d0*/  HFMA2 R51, -RZ, RZ, 0, 0 ;  /* 0x00000000ff337431 */ /* 0x000fe400000001ff */
[----:B------:R-:W-:-:S04]  /*88e0*/  IMAD.MOV.U32 R50, RZ, RZ, R46 ;  /* 0x000000ffff327224 */ /* 0x000fc800078e002e */
[----:B01----:R-:W-:Y:S05]  /*88f0*/  RET.REL.NODEC R50 `(_ZN18transformer_engine6detail43dgated_act_cast_transpose_kernel_notalignedILi1ELi4Eff13__nv_fp8_e4m3NS_5EmptyEXadL_ZNS_6dqgeluIffEET_T0_RKS3_EEXadL_ZNS_5qgeluIffEES5_S6_S8_EEEEvPKT2_SC_PT3_SE_PKT1_PSF_SI_mmm) ;  /* 0xffffff7432c07950 */ /* 0x003fea0003c3ffff */
.L_x_3343:
        /* <DEDUP_REMOVED lines=16> */
.L_x_29342:


//--------------------- .text._ZN18transformer_engine6detail32dgated_act_cast_transpose_kernelILi1ELi4Eff13__nv_fp8_e4m3NS_5EmptyEXadL_ZNS_6dqgeluIffEET_T0_RKS3_EEXadL_ZNS_5qgeluIffEES5_S6_S8_EEEEvPKT2_SC_PT3_SE_PKT1_PSF_SI_mmm --------------------------
	.section	.text._ZN18transformer_engine6detail32dgated_act_cast_transpose_kernelILi1ELi4Eff13__nv_fp8_e4m3NS_5EmptyEXadL_ZNS_6dqgeluIffEET_T0_RKS3_EEXadL_ZNS_5qgeluIffEES5_S6_S8_EEEEvPKT2_SC_PT3_SE_PKT1_PSF_SI_mmm,"ax",@progbits
	.align	128
        .global         _ZN18transformer_engine6detail32dgated_act_cast_transpose_kernelILi1ELi4Eff13__nv_fp8_e4m3NS_5EmptyEXadL_ZNS_6dqgeluIffEET_T0_RKS3_EEXadL_ZNS_5qgeluIffEES5_S6_S8_EEEEvPKT2_SC_PT3_SE_PKT1_PSF_SI_mmm
        .type           _ZN18transformer_engine6detail32dgated_act_cast_transpose_kernelILi1ELi4Eff13__nv_fp8_e4m3NS_5EmptyEXadL_ZNS_6dqgeluIffEET_T0_RKS3_EEXadL_ZNS_5qgeluIffEES5_S6_S8_EEEEvPKT2_SC_PT3_SE_PKT1_PSF_SI_mmm,@function
        .size           _ZN18transformer_engine6detail32dgated_act_cast_transpose_kernelILi1ELi4Eff13__nv_fp8_e4m3NS_5EmptyEXadL_ZNS_6dqgeluIffEET_T0_RKS3_EEXadL_ZNS_5qgeluIffEES5_S6_S8_EEEEvPKT2_SC_PT3_SE_PKT1_PSF_SI_mmm,(.L_x_29344 - _ZN18transformer_engine6detail32dgated_act_cast_transpose_kernelILi1ELi4Eff13__nv_fp8_e4m3NS_5EmptyEXadL_ZNS_6dqgeluIffEET_T0_RKS3_EEXadL_ZNS_5qgeluIffEES5_S6_S8_EEEEvPKT2_SC_PT3_SE_PKT1_PSF_SI_mmm)
        .other          _ZN18transformer_engine6detail32dgated_act_cast_transpose_kernelILi1ELi4Eff13__nv_fp8_e4m3NS_5EmptyEXadL_ZNS_6dqgeluIffEET_T0_RKS3_EEXadL_ZNS_5qgeluIffEES5_S6_S8_EEEEvPKT2_SC_PT3_SE_PKT1_PSF_SI_mmm,@"STO_CUDA_ENTRY STV_DEFAULT"
_ZN18transformer_engine6detail32dgated_act_cast_transpose_kernelILi1ELi4Eff13__nv_fp8_e4m3NS_5EmptyEXadL_ZNS_6dqgeluIffEET_T0_RKS3_EEXadL_ZNS_5qgeluIffEES5_S6_S8_EEEEvPKT2_SC_PT3_SE_PKT1_PSF_SI_mmm:
.text._ZN18transformer_engine6detail32dgated_act_cast_transpose_kernelILi1ELi4Eff13__nv_fp8_e4m3NS_5EmptyEXadL_ZNS_6dqgeluIffEET_T0_RKS3_EEXadL_ZNS_5qgeluIffEES5_S6_S8_EEEEvPKT2_SC_PT3_SE_PKT1_PSF_SI_mmm:
        /* <DEDUP_REMOVED lines=39> */
.L_x_3344:
[----:B------:R-:W-:-:S07]  /*0270*/  MOV R4, 0x290 ;  /* 0x0000029000047802 */ /* 0x000fce0000000f00 */
[----:B------:R-:W-:Y:S05]  /*0280*/  CALL.REL.NOINC `($__internal_42_$__cuda_sm20_div_u64) ;  /* 0x0000006000d07944 */ /* 0x000fea0003c00000 */
        /* <DEDUP_REMOVED lines=11> */
.L_x_3345:
[----:B------:R-:W0:Y:S01]  /*0340*/  S2R R41, SR_TID.X ;  /* 0x0000000000297919 */ /* 0x000e220000002100 */
[----:B------:R-:W1:Y:S01]  /*0350*/  LDCU.64 UR18, c[0x0][0x3b8] ;  /* 0x00007700ff1277ac */ /* 0x000e620008000a00 */
[----:B------:R-:W-:Y:S02]  /*0360*/  IMAD.MOV.U32 R31, RZ, RZ, RZ ;  /* 0x000000ffff1f7224 */ /* 0x000fe400078e00ff */
[----:B------:R-:W-:Y:S01]  /*0370*/  IMAD.MOV.U32 R29, RZ, RZ, RZ ;  /* 0x000000ffff1d7224 */ /* 0x000fe200078e00ff */
[----:B------:R-:W2:Y:S01]  /*0380*/  LDCU.128 UR8, c[0x0][0x380] ;  /* 0x00007000ff0877ac */ /* 0x000ea20008000c00 */
[----:B------:R-:W-:Y:S02]  /*0390*/  USHF.L.U32 UR14, UR16, 0x5, URZ ;  /* 0x00000005100e7899 */ /* 0x000fe400080006ff */
[----:B------:R-:W-:Y:S01]  /*03a0*/  USHF.L.U64.HI UR15, UR16, 0x5, UR6 ;  /* 0x00000005100f7899 */ /* 0x000fe20008010206 */
[----:B------:R-:W3:Y:S01]  /*03b0*/  LDCU.64 UR22, c[0x0][0x358] ;  /* 0x00006b00ff1677ac */ /* 0x000ee20008000a00 */
[----:B-1----:R-:W-:-:S02]  /*03c0*/  UIMAD UR7, UR5, UR18, URZ ;  /* 0x00000012050772a4 */ /* 0x002fc4000f8e02ff */
[----:B------:R-:W-:Y:S02]  /*03d0*/  UIMAD.WIDE.U32 UR12, UR4, UR18, URZ ;  /* 0x00000012040c72a5 */ /* 0x000fe4000f8e00ff */
[----:B------:R-:W-:Y:S02]  /*03e0*/  UIMAD UR17, UR4, UR19, UR7 ;  /* 0x00000013041172a4 */ /* 0x000fe4000f8e0207 */
[----:B------:R-:W-:Y:S02]  /*03f0*/  ULEA UR7, UP0, UR12, UR14, 0x7 ;  /* 0x0000000e0c077291 */ /* 0x000fe4000f8038ff */
[----:B------:R-:W-:Y:S02]  /*0400*/  UIADD3 UR13, UPT, UPT, UR13, UR17, URZ ;  /* 0x000000110d0d7290 */ /* 0x000fe4000fffe0ff */
[----:B--2---:R-:W-:Y:S02]  /*0410*/  ULEA UR20, UP1, UR7, UR8, 0x2 ;  /* 0x0000000807147291 */ /* 0x004fe4000f8210ff */
[----:B------:R-:W-:Y:S01]  /*0420*/  ULEA.HI.X UR8, UR12, UR15, UR13, 0x7, UP0 ;  /* 0x0000000f0c087291 */ /* 0x000fe200080f3c0d */
[----:B0-----:R-:W-:Y:S01]  /*0430*/  SHF.R.U32.HI R39, RZ, 0x5, R41 ;  /* 0x00000005ff277819 */ /* 0x001fe20000011629 */
[----:B------:R-:W-:-:S02]  /*0440*/  USHF.L.U32 UR26, UR18, 0x2, URZ ;  /* 0x00000002121a7899 */ /* 0x000fc400080006ff */
[----:B------:R-:W-:Y:S02]  /*0450*/  ULEA.HI.X UR17, UR7, UR9, UR8, 0x2, UP1 ;  /* 0x0000000907117291 */ /* 0x000fe400088f1408 */
[C---:B------:R-:W-:Y:S01]  /*0460*/  IMAD.SHL.U32 R40, R39.reuse, 0x4, RZ ;  /* 0x0000000427287824 */ /* 0x040fe200078e00ff */
[----:B------:R-:W-:Y:S01]  /*0470*/  USHF.L.U64.HI UR27, UR18, 0x2, UR19 ;  /* 0x00000002121b7899 */ /* 0x000fe20008010213 */
[----:B------:R-:W-:Y:S01]  /*0480*/  IMAD.SHL.U32 R39, R39, 0x10, RZ ;  /* 0x0000001027277824 */ /* 0x000fe200078e00ff */
[----:B------:R-:W-:Y:S02]  /*0490*/  ULEA UR14, UP2, UR12, UR14, 0x8 ;  /* 0x0000000e0c0e7291 */ /* 0x000fe4000f8440ff */
[----:B------:R-:W-:Y:S01]  /*04a0*/  IADD3 R38, PT, PT, -R40, R41, RZ ;  /* 0x0000002928267210 */ /* 0x000fe20007ffe1ff */
[----:B------:R-:W-:Y:S01]  /*04b0*/  IMAD R19, R39, UR19, RZ ;  /* 0x0000001327137c24 */ /* 0x000fe2000f8e02ff */
[----:B------:R-:W-:Y:S02]  /*04c0*/  USHF.L.U32 UR25, UR18, 0x3, URZ ;  /* 0x0000000312197899 */ /* 0x000fe400080006ff */
[C---:B------:R-:W-:Y:S01]  /*04d0*/  LOP3.LUT R30, R38.reuse, 0x1f, RZ, 0xc0, !PT ;  /* 0x0000001f261e7812 */ /* 0x040fe200078ec0ff */
[----:B------:R-:W-:Y:S01]  /*04e0*/  ULEA.HI.X UR15, UR12, UR15, UR13, 0x8, UP2 ;  /* 0x0000000f0c0f7291 */ /* 0x000fe200090f440d */
[----:B------:R-:W-:Y:S01]  /*04f0*/  IADD3 R28, PT, PT, R38, -0x1, RZ ;  /* 0xffffffff261c7810 */ /* 0x000fe20007ffe0ff */
[----:B------:R-:W-:-:S02]  /*0500*/  ULEA UR21, UP3, UR14, UR10, 0x2 ;  /* 0x0000000a0e157291 */ /* 0x000fc4000f8610ff */
[----:B------:R-:W-:Y:S01]  /*0510*/  IMAD.WIDE.U32 R2, R39, UR18, R30 ;  /* 0x0000001227027c25 */ /* 0x000fe2000f8e001e */
[----:B------:R-:W-:Y:S01]  /*0520*/  LOP3.LUT R28, R28, 0x1f, RZ, 0xc0, !PT ;  /* 0x0000001f1c1c7812 */ /* 0x000fe200078ec0ff */
[----:B------:R-:W-:Y:S02]  /*0530*/  USHF.L.U64.HI UR12, UR18, 0x3, UR19 ;  /* 0x00000003120c7899 */ /* 0x000fe40008010213 */
[----:B------:R-:W-:Y:S01]  /*0540*/  ULEA.HI.X UR24, UR14, UR11, UR15, 0x2, UP3 ;  /* 0x0000000b0e187291 */ /* 0x000fe200098f140f */
[----:B------:R-:W-:Y:S01]  /*0550*/  IADD3 R3, PT, PT, R3, R19, RZ ;  /* 0x0000001303037210 */ /* 0x000fe20007ffe0ff */
[----:B------:R-:W-:Y:S01]  /*0560*/  IMAD.WIDE.U32 R8, R39, UR18, R28 ;  /* 0x0000001227087c25 */ /* 0x000fe2000f8e001c */
[C---:B------:R-:W-:Y:S01]  /*0570*/  LEA R4, P0, R2.reuse, UR20, 0x2 ;  /* 0x0000001402047c11 */ /* 0x040fe2000f8010ff */
[----:B------:R-:W0:Y:S03]  /*0580*/  LDCU.64 UR8, c[0x0][0x3a0] ;  /* 0x00007400ff0877ac */ /* 0x000e260008000a00 */
[----:B------:R-:W-:Y:S01]  /*0590*/  LEA.HI.X R5, R2, UR17, R3, 0x2, P0 ;  /* 0x0000001102057c11 */ /* 0x000fe200080f1403 */
[----:B------:R-:W-:Y:S01]  /*05a0*/  IMAD.MOV.U32 R12, RZ, RZ, R8 ;  /* 0x000000ffff0c7224 */ /* 0x000fe200078e0008 */
[----:B------:R-:W-:-:S02]  /*05b0*/  IADD3 R13, PT, PT, R19, R9, RZ ;  /* 0x00000009130d7210 */ /* 0x000fc40007ffe0ff */
[----:B------:R-:W-:Y:S01]  /*05c0*/  IADD3 R6, P0, PT, R4, UR26, RZ ;  /* 0x0000001a04067c10 */ /* 0x000fe2000ff1e0ff */
[----:B------:R-:W-:Y:S01]  /*05d0*/  IMAD.WIDE.U32 R16, R39, UR18, R2 ;  /* 0x0000001227107c25 */ /* 0x000fe2000f8e0002 */
[----:B------:R-:W-:Y:S01]  /*05e0*/  IADD3 R0, P1, PT, R8, UR26, RZ ;  /* 0x0000001a08007c10 */ /* 0x000fe2000ff3e0ff */
[----:B---3--:R1:W5:Y:S01]  /*05f0*/  LDG.E R15, desc[UR22][R4.64] ;  /* 0x00000016040f7981 */ /* 0x008362000c1e1900 */
[----:B------:R-:W-:Y:S01]  /*0600*/  IADD3.X R7, PT, PT, R5, UR27, RZ, P0, !PT ;  /* 0x0000001b05077c10 */ /* 0x000fe200087fe4ff */
[----:B------:R-:W-:Y:S01]  /*0610*/  IMAD.WIDE.U32 R10, R39, UR18, R12 ;  /* 0x00000012270a7c25 */ /* 0x000fe2000f8e000c */
[----:B------:R-:W-:Y:S01]  /*0620*/  IADD3 R8, P0, PT, R6, UR26, RZ ;  /* 0x0000001a06087c10 */ /* 0x000fe2000ff1e0ff */
[----:B------:R-:W-:Y:S01]  /*0630*/  UIADD3 UR28, UP0, UPT, UR26, UR21, URZ ;  /* 0x000000151a1c7290 */ /* 0x000fe2000ff1e0ff */
[----:B------:R-:W-:Y:S01]  /*0640*/  IADD3.X R13, PT, PT, R13, UR27, RZ, P1, !PT ;  /* 0x0000001b0d0d7c10 */ /* 0x000fe20008ffe4ff */
[----:B------:R-:W5:Y:S01]  /*0650*/  LDG.E R14, desc[UR22][R6.64] ;  /* 0x00000016060e7981 */ /* 0x000f62000c1e1900 */
[----:B------:R-:W-:Y:S01]  /*0660*/  IADD3.X R9, PT, PT, R7, UR27, RZ, P0, !PT ;  /* 0x0000001b07097c10 */ /* 0x000fe200087fe4ff */
[----:B------:R-:W-:Y:S01]  /*0670*/  IMAD.MOV.U32 R49, RZ, RZ, 0x3bbb989d ;  /* 0x3bbb989dff317424 */ /* 0x000fe200078e00ff */
[----:B------:R-:W-:Y:S01]  /*0680*/  LEA R20, P1, R0, UR20, 0x2 ;  /* 0x0000001400147c11 */ /* 0x000fe2000f8210ff */
[----:B------:R-:W2:Y:S01]  /*0690*/  LDCU.64 UR18, c[0x0][0x3c0] ;  /* 0x00007800ff1277ac */ /* 0x000ea20008000a00 */
[----:B------:R-:W-:-:S02]  /*06a0*/  IADD3 R12, P0, PT, R10, UR25, RZ ;  /* 0x000000190a0c7c10 */ /* 0x000fc4000ff1e0ff */
[----:B------:R-:W-:Y:S01]  /*06b0*/  LEA.HI.X R21, R0, UR17, R13, 0x2, P1 ;  /* 0x0000001100157c11 */ /* 0x000fe200088f140d */
[----:B------:R-:W-:Y:S01]  /*06c0*/  IMAD.SHL.U32 R0, R16, 0x4, RZ ;  /* 0x0000000410007824 */ /* 0x000fe200078e00ff */
[C---:B------:R-:W-:Y:S01]  /*06d0*/  IADD3.X R11, PT, PT, R19.reuse, UR12, R11, P0, !PT ;  /* 0x0000000c130b7c10 */ /* 0x040fe200087fe40b */
[----:B------:R-:W-:Y:S01]  /*06e0*/  UIADD3.X UR29, UPT, UPT, UR27, UR24, URZ, UP0, !UPT ;  /* 0x000000181b1d7290 */ /* 0x000fe200087fe4ff */
[----:B-1----:R-:W-:Y:S01]  /*06f0*/  IADD3 R4, P0, PT, R8, UR26, RZ ;  /* 0x0000001a08047c10 */ /* 0x002fe2000ff1e0ff */
[----:B------:R1:W5:Y:S01]  /*0700*/  LDG.E R47, desc[UR22][R20.64] ;  /* 0x00000016142f7981 */ /* 0x000362000c1e1900 */
[----:B------:R-:W-:Y:S02]  /*0710*/  IADD3 R10, PT, PT, R19, R17, RZ ;  /* 0x00000011130a7210 */ /* 0x000fe40007ffe0ff */
[----:B------:R-:W-:Y:S01]  /*0720*/  IADD3.X R5, PT, PT, R9, UR27, RZ, P0, !PT ;  /* 0x0000001b09057c10 */ /* 0x000fe200087fe4ff */
[----:B------:R-:W5:Y:S01]  /*0730*/  LDG.E R13, desc[UR22][R8.64] ;  /* 0x00000016080d7981 */ /* 0x000f62000c1e1900 */
[----:B------:R-:W-:-:S02]  /*0740*/  SHF.L.U64.HI R2, R16, 0x2, R10 ;  /* 0x0000000210027819 */ /* 0x000fc4000001020a */
[----:B------:R-:W-:-:S04]  /*0750*/  IADD3 R18, P0, PT, R0, UR21, RZ ;  /* 0x0000001500127c10 */ /* 0x000fc8000ff1e0ff */
[----:B------:R-:W-:Y:S02]  /*0760*/  IADD3.X R19, PT, PT, R2, UR24, RZ, P0, !PT ;  /* 0x0000001802137c10 */ /* 0x000fe400087fe4ff */
[----:B------:R-:W-:Y:S01]  /*0770*/  IADD3 R22, P1, PT, R20, UR26, RZ ;  /* 0x0000001a14167c10 */ /* 0x000fe2000ff3e0ff */
[----:B------:R-:W5:Y:S04]  /*0780*/  LDG.E R9, desc[UR22][R4.64] ;  /* 0x0000001604097981 */ /* 0x000f68000c1e1900 */
[----:B------:R3:W4:Y:S01]  /*0790*/  LDG.E R3, desc[UR22][R18.64] ;  /* 0x0000001612037981 */ /* 0x000722000c1e1900 */
[----:B------:R-:W-:-:S04]  /*07a0*/  IADD3 R24, P0, PT, R18, UR25, RZ ;  /* 0x0000001912187c10 */ /* 0x000fc8000ff1e0ff */
[----:B------:R-:W-:Y:S02]  /*07b0*/  IADD3.X R25, PT, PT, R19, UR12, RZ, P0, !PT ;  /* 0x0000000c13197c10 */ /* 0x000fe400087fe4ff */
[----:B0-----:R-:W-:-:S04]  /*07c0*/  ISETP.NE.U32.AND P0, PT, RZ, UR8, PT ;  /* 0x00000008ff007c0c */ /* 0x001fc8000bf05070 */
[----:B------:R-:W-:Y:S01]  /*07d0*/  ISETP.NE.AND.EX P0, PT, RZ, UR9, PT, P0 ;  /* 0x00000009ff007c0c */ /* 0x000fe2000bf05300 */
[----:B------:R-:W0:-:S12]  /*07e0*/  LDCU.128 UR8, c[0x0][0x390] ;  /* 0x00007200ff0877ac */ /* 0x000e180008000c00 */
[----:B------:R-:W2:Y:S01]  /*07f0*/  @P0 LDC.64 R50, c[0x0][0x3a0] ;  /* 0x0000e800ff320b82 */ /* 0x000ea20000000a00 */
[----:B------:R-:W-:Y:S02]  /*0800*/  IADD3.X R23, PT, PT, R21, UR27, RZ, P1, !PT ;  /* 0x0000001b15177c10 */ /* 0x000fe40008ffe4ff */
[----:B-1----:R-:W-:Y:S02]  /*0810*/  IADD3 R20, P1, PT, R0, UR28, RZ ;  /* 0x0000001c00147c10 */ /* 0x002fe4000ff3e0ff */
[----:B------:R-:W-:Y:S01]  /*0820*/  IADD3 R26, P2, PT, R22, UR26, RZ ;  /* 0x0000001a161a7c10 */ /* 0x000fe2000ff5e0ff */
[----:B------:R1:W5:Y:S01]  /*0830*/  LDG.E R37, desc[UR22][R22.64] ;  /* 0x0000001616257981 */ /* 0x000362000c1e1900 */
[----:B------:R-:W-:Y:S02]  /*0840*/  IADD3.X R21, PT, PT, R2, UR29, RZ, P1, !PT ;  /* 0x0000001d02157c10 */ /* 0x000fe40008ffe4ff */
[----:B------:R-:W-:Y:S01]  /*0850*/  IADD3 R34, P1, PT, R20, UR25, RZ ;  /* 0x0000001914227c10 */ /* 0x000fe2000ff3e0ff */
[----:B------:R-:W5:Y:S01]  /*0860*/  LDG.E R2, desc[UR22][R24.64] ;  /* 0x0000001618027981 */ /* 0x000f62000c1e1900 */
[----:B---3--:R-:W-:-:S02]  /*0870*/  SHF.L.U32 R18, R12, 0x2, RZ ;  /* 0x000000020c127819 */ /* 0x008fc400000006ff */
[----:B------:R-:W-:Y:S01]  /*0880*/  IADD3.X R35, PT, PT, R21, UR12, RZ, P1, !PT ;  /* 0x0000000c15237c10 */ /* 0x000fe20008ffe4ff */
[----:B------:R3:W5:Y:S01]  /*0890*/  LDG.E R7, desc[UR22][R20.64] ;  /* 0x0000001614077981 */ /* 0x000762000c1e1900 */
[----:B-1----:R-:W-:Y:S02]  /*08a0*/  IADD3 R22, P1, PT, R24, UR25, RZ ;  /* 0x0000001918167c10 */ /* 0x002fe4000ff3e0ff */
[----:B------:R-:W-:Y:S01]  /*08b0*/  IADD3.X R27, PT, PT, R23, UR27, RZ, P2, !PT ;  /* 0x0000001b171b7c10 */ /* 0x000fe200097fe4ff */
[----:B------:R-:W5:Y:S04]  /*08c0*/  LDG.E R5, desc[UR22][R34.64] ;  /* 0x0000001622057981 */ /* 0x000f68000c1e1900 */
[----:B--2---:R-:W2:Y:S01]  /*08d0*/  @P0 LDG.E R50, desc[UR22][R50.64] ;  /* 0x0000001632320981 */ /* 0x004ea2000c1e1900 */
[----:B------:R-:W-:-:S02]  /*08e0*/  IADD3.X R23, PT, PT, R25, UR12, RZ, P1, !PT ;  /* 0x0000000c19177c10 */ /* 0x000fc40008ffe4ff */
[----:B------:R-:W-:Y:S01]  /*08f0*/  SHF.L.U64.HI R0, R12, 0x2, R11 ;  /* 0x000000020c007819 */ /* 0x000fe2000001020b */
[----:B------:R-:W5:Y:S01]  /*0900*/  LDG.E R36, desc[UR22][R26.64] ;  /* 0x000000161a247981 */ /* 0x000f62000c1e1900 */
[----:B---3--:R-:W-:Y:S02]  /*0910*/  IADD3 R20, P1, PT, R18, UR21, RZ ;  /* 0x0000001512147c10 */ /* 0x008fe4000ff3e0ff */
[----:B------:R-:W-:Y:S01]  /*0920*/  IADD3 R42, P2, PT, R26, UR26, RZ ;  /* 0x0000001a1a2a7c10 */ /* 0x000fe2000ff5e0ff */
[----:B------:R1:W5:Y:S01]  /*0930*/  LDG.E R12, desc[UR22][R22.64] ;  /* 0x00000016160c7981 */ /* 0x000362000c1e1900 */
[----:B------:R-:W-:Y:S02]  /*0940*/  IADD3.X R21, PT, PT, R0, UR24, RZ, P1, !PT ;  /* 0x0000001800157c10 */ /* 0x000fe40008ffe4ff */
[----:B------:R-:W-:Y:S02]  /*0950*/  IADD3 R52, P1, PT, R22, UR25, RZ ;  /* 0x0000001916347c10 */ /* 0x000fe4000ff3e0ff */
[----:B------:R-:W-:Y:S01]  /*0960*/  IADD3.X R43, PT, PT, R27, UR27, RZ, P2, !PT ;  /* 0x0000001b1b2b7c10 */ /* 0x000fe200097fe4ff */
[----:B------:R-:W5:Y:S01]  /*0970*/  LDG.E R48, desc[UR22][R20.64] ;  /* 0x0000001614307981 */ /* 0x000f62000c1e1900 */
[----:B------:R-:W-:-:S02]  /*0980*/  IADD3.X R53, PT, PT, R23, UR12, RZ, P1, !PT ;  /* 0x0000000c17357c10 */ /* 0x000fc40008ffe4ff */
[----:B------:R-:W-:Y:S01]  /*0990*/  IADD3 R32, P2, PT, R34, UR25, RZ ;  /* 0x0000001922207c10 */ /* 0x000fe2000ff5e0ff */
[----:B------:R3:W5:Y:S04]  /*09a0*/  LDG.E R27, desc[UR22][R42.64] ;  /* 0x000000162a1b7981 */ /* 0x000768000c1e1900 */
[----:B------:R-:W5:Y:S01]  /*09b0*/  LDG.E R8, desc[UR22][R52.64] ;  /* 0x0000001634087981 */ /* 0x000f62000c1e1900 */
[----:B------:R-:W-:Y:S02]  /*09c0*/  IADD3.X R33, PT, PT, R35, UR12, RZ, P2, !PT ;  /* 0x0000000c23217c10 */ /* 0x000fe400097fe4ff */
[----:B------:R-:W-:-:S03]  /*09d0*/  IADD3 R18, P2, PT, R18, UR28, RZ ;  /* 0x0000001c12127c10 */ /* 0x000fc6000ff5e0ff */
[----:B------:R0:W5:Y:S01]  /*09e0*/  LDG.E R11, desc[UR22][R32.64] ;  /* 0x00000016200b7981 */ /* 0x000162000c1e1900 */
[----:B------:R-:W-:Y:S02]  /*09f0*/  IADD3.X R19, PT, PT, R0, UR29, RZ, P2, !PT ;  /* 0x0000001d00137c10 */ /* 0x000fe400097fe4ff */
[----:B------:R-:W-:Y:S02]  /*0a00*/  IADD3 R24, P2, PT, R32, UR25, RZ ;  /* 0x0000001920187c10 */ /* 0x000fe4000ff5e0ff */
[----:B-1----:R-:W-:Y:S01]  /*0a10*/  IADD3 R22, P1, PT, R20, UR25, RZ ;  /* 0x0000001914167c10 */ /* 0x002fe2000ff3e0ff */
[----:B------:R1:W5:Y:S01]  /*0a20*/  LDG.E R46, desc[UR22][R18.64] ;  /* 0x00000016122e7981 */ /* 0x000362000c1e1900 */
[----:B------:R-:W-:Y:S02]  /*0a30*/  IADD3.X R25, PT, PT, R33, UR12, RZ, P2, !PT ;  /* 0x0000000c21197c10 */ /* 0x000fe400097fe4ff */
[----:B---3--:R-:W-:Y:S02]  /*0a40*/  IADD3 R42, P2, PT, R18, UR25, RZ ;  /* 0x00000019122a7c10 */ /* 0x008fe4000ff5e0ff */
[----:B------:R-:W-:Y:S01]  /*0a50*/  IADD3.X R23, PT, PT, R21, UR12, RZ, P1, !PT ;  /* 0x0000000c15177c10 */ /* 0x000fe20008ffe4ff */
[----:B------:R-:W5:Y:S01]  /*0a60*/  LDG.E R6, desc[UR22][R24.64] ;  /* 0x0000001618067981 */ /* 0x000f62000c1e1900 */
[----:B------:R-:W-:-:S02]  /*0a70*/  IADD3.X R43, PT, PT, R19, UR12, RZ, P2, !PT ;  /* 0x0000000c132b7c10 */ /* 0x000fc400097fe4ff */
[----:B0-----:R-:W-:Y:S01]  /*0a80*/  IADD3 R32, P2, PT, R42, UR25, RZ ;  /* 0x000000192a207c10 */ /* 0x001fe2000ff5e0ff */
[----:B------:R-:W5:Y:S03]  /*0a90*/  LDG.E R26, desc[UR22][R22.64] ;  /* 0x00000016161a7981 */ /* 0x000f66000c1e1900 */
[----:B------:R-:W-:Y:S01]  /*0aa0*/  IADD3.X R33, PT, PT, R43, UR12, RZ, P2, !PT ;  /* 0x0000000c2b217c10 */ /* 0x000fe200097fe4ff */
[----:B------:R0:W5:Y:S01]  /*0ab0*/  LDG.E R45, desc[UR22][R42.64] ;  /* 0x000000162a2d7981 */ /* 0x000162000c1e1900 */
[----:B-1----:R-:W-:Y:S02]  /*0ac0*/  IADD3 R18, P2, PT, R32, UR25, RZ ;  /* 0x0000001920127c10 */ /* 0x002fe4000ff5e0ff */
[----:B------:R-:W-:Y:S01]  /*0ad0*/  IADD3 R34, P1, PT, R22, UR25, RZ ;  /* 0x0000001916227c10 */ /* 0x000fe2000ff3e0ff */
[----:B------:R1:W5:Y:S01]  /*0ae0*/  LDG.E R24, desc[UR22][R32.64] ;  /* 0x0000001620187981 */ /* 0x000362000c1e1900 */
[----:B0-----:R-:W-:Y:S01]  /*0af0*/  HFMA2 R43, -RZ, RZ, 3.7421875, 0 ;  /* 0x437c0000ff2b7431 */ /* 0x001fe200000001ff */
[----:B------:R-:W-:-:S02]  /*0b00*/  IADD3.X R19, PT, PT, R33, UR12, RZ, P2, !PT ;  /* 0x0000000c21137c10 */ /* 0x000fc400097fe4ff */
[----:B-1----:R-:W0:Y:S01]  /*0b10*/  S2R R33, SR_CgaCtaId ;  /* 0x0000000000217919 */ /* 0x002e220000008800 */
[----:B------:R-:W-:Y:S02]  /*0b20*/  IADD3.X R35, PT, PT, R23, UR12, RZ, P1, !PT ;  /* 0x0000000c17237c10 */ /* 0x000fe40008ffe4ff */
[----:B------:R-:W-:Y:S01]  /*0b30*/  IADD3 R20, P1, PT, R34, UR25, RZ ;  /* 0x0000001922147c10 */ /* 0x000fe2000ff3e0ff */
[----:B------:R-:W5:Y:S03]  /*0b40*/  LDG.E R22, desc[UR22][R18.64] ;  /* 0x0000001612167981 */ /* 0x000f66000c1e1900 */
[----:B------:R-:W-:Y:S01]  /*0b50*/  IADD3.X R21, PT, PT, R35, UR12, RZ, P1, !PT ;  /* 0x0000000c23157c10 */ /* 0x000fe20008ffe4ff */
[----:B------:R-:W5:Y:S01]  /*0b60*/  LDG.E R25, desc[UR22][R34.64] ;  /* 0x0000001622197981 */ /* 0x000f62000c1e1900 */
[----:B------:R-:W-:Y:S02]  /*0b70*/  UIMAD UR13, UR6, UR18, URZ ;  /* 0x00000012060d72a4 */ /* 0x000fe4000f8e02ff */
[----:B------:R-:W-:Y:S01]  /*0b80*/  UIMAD.WIDE.U32 UR6, UR16, UR18, URZ ;  /* 0x00000012100672a5 */ /* 0x000fe2000f8e00ff */
[----:B------:R1:W5:Y:S01]  /*0b90*/  LDG.E R23, desc[UR22][R20.64] ;  /* 0x0000001614177981 */ /* 0x000362000c1e1900 */
[----:B------:R-:W-:Y:S01]  /*0ba0*/  UIMAD UR16, UR16, UR19, UR13 ;  /* 0x00000013101072a4 */ /* 0x000fe2000f8e020d */
[----:B------:R-:W-:Y:S01]  /*0bb0*/  UMOV UR18, 0x3f800000 ;  /* 0x3f80000000127882 */ /* 0x000fe20000000000 */
[----:B------:R-:W-:-:S02]  /*0bc0*/  UIADD3 UR14, UP0, UPT, UR14, UR8, URZ ;  /* 0x000000080e0e7290 */ /* 0x000fc4000ff1e0ff */
[----:B------:R-:W-:Y:S02]  /*0bd0*/  USHF.L.U32 UR13, UR6, 0x5, URZ ;  /* 0x00000005060d7899 */ /* 0x000fe400080006ff */
[----:B------:R-:W-:Y:S02]  /*0be0*/  UIADD3 UR8, UPT, UPT, UR7, UR16, URZ ;  /* 0x0000001007087290 */ /* 0x000fe4000fffe0ff */
[----:B------:R-:W-:Y:S02]  /*0bf0*/  ULEA UR7, UP1, UR4, UR13, 0x7 ;  /* 0x0000000d04077291 */ /* 0x000fe4000f8238ff */
[----:B------:R-:W-:Y:S02]  /*0c00*/  USHF.L.U64.HI UR6, UR6, 0x5, UR8 ;  /* 0x0000000506067899 */ /* 0x000fe40008010208 */
[----:B------:R-:W-:Y:S02]  /*0c10*/  UIADD3 UR10, UP2, UPT, UR7, UR10, URZ ;  /* 0x0000000a070a7290 */ /* 0x000fe4000ff5e0ff */
[----:B------:R-:W-:Y:S01]  /*0c20*/  ULEA.HI.X UR4, UR4, UR6, UR5, 0x7, UP1 ;  /* 0x0000000604047291 */ /* 0x000fe200088f3c05 */
[----:B-1----:R-:W-:Y:S01]  /*0c30*/  LOP3.LUT R21, R41, 0x1f, RZ, 0xc0, !PT ;  /* 0x0000001f29157812 */ /* 0x002fe200078ec0ff */
[----:B------:R-:W-:Y:S01]  /*0c40*/  UIADD3.X UR9, UPT, UPT, UR15, UR9, URZ, UP0, !UPT ;  /* 0x000000090f097290 */ /* 0x000fe200087fe4ff */
[----:B------:R-:W-:Y:S01]  /*0c50*/  BSSY.RECONVERGENT B1, `(.L_x_3346) ;  /* 0x000001c000017945 */ /* 0x000fe20003800200 */
[----:B------:R-:W-:Y:S01]  /*0c60*/  UIADD3.X UR11, UPT, UPT, UR4, UR11, URZ, UP2, !UPT ;  /* 0x0000000b040b7290 */ /* 0x000fe200097fe4ff */
[----:B----4-:R-:W-:-:S04]  /*0c70*/  FMUL R4, R3, 1.7020000219345092773 ;  /* 0x3fd9db2303047820 */ /* 0x010fc80000400000 */
[----:B------:R-:W-:-:S04]  /*0c80*/  FFMA.SAT R0, R4, -R49, 0.5 ;  /* 0x3f00000004007423 */ /* 0x000fc80000002831 */
[----:B------:R-:W-:-:S04]  /*0c90*/  FFMA.RM R0, R0, R43, 12582913 ;  /* 0x4b40000100007423 */ /* 0x000fc8000000402b */
[----:B------:R-:W-:-:S04]  /*0ca0*/  FADD R43, R0, -12583039 ;  /* 0xcb40007f002b7421 */ /* 0x000fc80000000000 */
[----:B------:R-:W-:-:S04]  /*0cb0*/  FFMA R43, R4, -1.4426950216293334961, -R43 ;  /* 0xbfb8aa3b042b7823 */ /* 0x000fc8000000082b */
[----:B------:R-:W-:-:S06]  /*0cc0*/  FFMA R43, R4, -1.925963033500011079e-08, R43 ;  /* 0xb2a57060042b7823 */ /* 0x000fcc000000002b */
[----:B------:R-:W1:Y:S01]  /*0cd0*/  MUFU.EX2 R43, R43 ;  /* 0x0000002b002b7308 */ /* 0x000e620000000800 */
[----:B------:R-:W-:-:S04]  /*0ce0*/  IMAD.SHL.U32 R0, R0, 0x800000, RZ ;  /* 0x0080000000007824 */ /* 0x000fc800078e00ff */
[----:B-1----:R-:W-:-:S04]  /*0cf0*/  FFMA R35, R0, R43, 1 ;  /* 0x3f80000000237423 */ /* 0x002fc8000000002b */
[----:B------:R-:W-:Y:S01]  /*0d00*/  VIADD R18, R35, 0x1800000 ;  /* 0x0180000023127836 */ /* 0x000fe20000000000 */
[----:B--2---:R-:W-:-:S04]  /*0d10*/  @P0 R2UR UR18, R50 ;  /* 0x00000000321202ca */ /* 0x004fc800000e0000 */
[----:B------:R-:W-:Y:S02]  /*0d20*/  LOP3.LUT R18, R18, 0x7f800000, RZ, 0xc0, !PT ;  /* 0x7f80000012127812 */ /* 0x000fe400078ec0ff */
[----:B------:R-:W-:Y:S02]  /*0d30*/  MOV R0, 0x400 ;  /* 0x0000040000007802 */ /* 0x000fe40000000f00 */
[----:B------:R-:W-:Y:S02]  /*0d40*/  ISETP.GT.U32.AND P0, PT, R18, 0x1ffffff, PT ;  /* 0x01ffffff1200780c */ /* 0x000fe40003f04070 */
[----:B------:R-:W-:-:S04]  /*0d50*/  IADD3 R0, PT, PT, R0, 0x20, RZ ;  /* 0x0000002000007810 */ /* 0x000fc80007ffe0ff */
[----:B0-----:R-:W-:-:S05]  /*0d60*/  LEA R0, R33, R0, 0x18 ;  /* 0x0000000021007211 */ /* 0x001fca00078ec0ff */
[----:B------:R-:W-:Y:S02]  /*0d70*/  IMAD R20, R21, 0x84, R0 ;  /* 0x0000008415147824 */ /* 0x000fe400078e0200 */
[----:B------:R-:W-:Y:S05]  /*0d80*/  @P0 BRA `(.L_x_3347) ;  /* 0x0000000000100947 */ /* 0x000fea0003800000 */
[----:B------:R-:W-:Y:S02]  /*0d90*/  MOV R0, R35 ;  /* 0x0000002300007202 */ /* 0x000fe40000000f00 */
[----:B------:R-:W-:-:S07]  /*0da0*/  MOV R42, 0xdc0 ;  /* 0x00000dc0002a7802 */ /* 0x000fce0000000f00 */
[----:B-----5:R-:W-:Y:S05]  /*0db0*/  CALL.REL.NOINC `($__internal_43_$__cuda_sm20_rcp_rn_f32_slowpath) ;  /* 0x0000005c00247944 */ /* 0x020fea0003c00000 */
[----:B------:R-:W-:Y:S05]  /*0dc0*/  BRA `(.L_x_3348) ;  /* 0x0000000000107947 */ /* 0x000fea0003800000 */
.L_x_3347:
[----:B------:R-:W0:Y:S02]  /*0dd0*/  MUFU.RCP R50, R35 ;  /* 0x0000002300327308 */ /* 0x000e240000001000 */
[----:B0-----:R-:W-:-:S04]  /*0de0*/  FFMA R0, R35, R50, -1 ;  /* 0xbf80000023007423 */ /* 0x001fc80000000032 */
[----:B------:R-:W-:-:S04]  /*0df0*/  FADD.FTZ R19, -R0, -RZ ;  /* 0x800000ff00137221 */ /* 0x000fc80000010100 */
[----:B------:R-:W-:-:S07]  /*0e00*/  FFMA R50, R50, R19, R50 ;  /* 0x0000001332327223 */ /* 0x000fce0000000032 */
.L_x_3348:
[----:B------:R-:W-:Y:S05]  /*0e10*/  BSYNC.RECONVERGENT B1 ;  /* 0x0000000000017941 */ /* 0x000fea0003800200 */
.L_x_3346:
        /* <DEDUP_REMOVED lines=18> */
[----:B-----5:R-:W-:-:S04]  /*0f40*/  FMUL R4, R15, R4 ;  /* 0x000000040f047220 */ /* 0x020fc80000400000 */
[----:B------:R-:W-:-:S08]  /*0f50*/  FMUL R7, R7, R4 ;  /* 0x0000000407077220 */ /* 0x000fd00000400000 */
[----:B------:R-:W-:Y:S05]  /*0f60*/  @P0 BRA `(.L_x_3350) ;  /* 0x0000000000100947 */ /* 0x000fea0003800000 */
[----:B------:R-:W-:Y:S01]  /*0f70*/  IMAD.MOV.U32 R0, RZ, RZ, R33 ;  /* 0x000000ffff007224 */ /* 0x000fe200078e0021 */
[----:B------:R-:W-:-:S07]  /*0f80*/  MOV R42, 0xfa0 ;  /* 0x00000fa0002a7802 */ /* 0x000fce0000000f00 */
[----:B------:R-:W-:Y:S05]  /*0f90*/  CALL.REL.NOINC `($__internal_43_$__cuda_sm20_rcp_rn_f32_slowpath) ;  /* 0x0000005800ac7944 */ /* 0x000fea0003c00000 */
[----:B------:R-:W-:Y:S05]  /*0fa0*/  BRA `(.L_x_3351) ;  /* 0x0000000000107947 */ /* 0x000fea0003800000 */
.L_x_3350:
[----:B------:R-:W0:Y:S02]  /*0fb0*/  MUFU.RCP R50, R33 ;  /* 0x0000002100327308 */ /* 0x000e240000001000 */
[----:B0-----:R-:W-:-:S04]  /*0fc0*/  FFMA R0, R33, R50, -1 ;  /* 0xbf80000021007423 */ /* 0x001fc80000000032 */
[----:B------:R-:W-:-:S04]  /*0fd0*/  FADD.FTZ R19, -R0, -RZ ;  /* 0x800000ff00137221 */ /* 0x000fc80000010100 */
[----:B------:R-:W-:-:S07]  /*0fe0*/  FFMA R50, R50, R19, R50 ;  /* 0x0000001332327223 */ /* 0x000fce0000000032 */
.L_x_3351:
[----:B------:R-:W-:Y:S05]  /*0ff0*/  BSYNC.RECONVERGENT B1 ;  /* 0x0000000000017941 */ /* 0x000fea0003800200 */
.L_x_3349:
[----:B------:R-:W-:Y:S01]  /*1000*/  MOV R19, 0x3bbb989d ;  /* 0x3bbb989d00137802 */ /* 0x000fe20000000f00 */
        /* <DEDUP_REMOVED lines=19> */
[----:B------:R-:W-:Y:S05]  /*1140*/  CALL.REL.NOINC `($__internal_43_$__cuda_sm20_rcp_rn_f32_slowpath) ;  /* 0x0000005800407944 */ /* 0x000fea0003c00000 */
[----:B------:R-:W-:Y:S05]  /*1150*/  BRA `(.L_x_3354) ;  /* 0x0000000000107947 */ /* 0x000fea0003800000 */
.L_x_3353:
[----:B------:R-:W0:Y:S02]  /*1160*/  MUFU.RCP R50, R33 ;  /* 0x0000002100327308 */ /* 0x000e240000001000 */
[----:B0-----:R-:W-:-:S04]  /*1170*/  FFMA R0, R33, R50, -1 ;  /* 0xbf80000021007423 */ /* 0x001fc80000000032 */
[----:B------:R-:W-:-:S04]  /*1180*/  FADD.FTZ R15, -R0, -RZ ;  /* 0x800000ff000f7221 */ /* 0x000fc80000010100 */
[----:B------:R-:W-:-:S07]  /*1190*/  FFMA R50, R50, R15, R50 ;  /* 0x0000000f32327223 */ /* 0x000fce0000000032 */
.L_x_3354:
[----:B------:R-:W-:Y:S05]  /*11a0*/  BSYNC.RECONVERGENT B1 ;  /* 0x0000000000017941 */ /* 0x000fea0003800200 */
.L_x_3352:
        /* <DEDUP_REMOVED lines=23> */
[----:B------:R-:W-:Y:S05]  /*1320*/  CALL.REL.NOINC `($__internal_43_$__cuda_sm20_rcp_rn_f32_slowpath) ;  /* 0x0000005400c87944 */ /* 0x000fea0003c00000 */
[----:B------:R-:W-:Y:S05]  /*1330*/  BRA `(.L_x_3357) ;  /* 0x0000000000107947 */ /* 0x000fea0003800000 */
.L_x_3356:
[----:B------:R-:W0:Y:S02]  /*1340*/  MUFU.RCP R50, R33 ;  /* 0x0000002100327308 */ /* 0x000e240000001000 */
[----:B0-----:R-:W-:-:S04]  /*1350*/  FFMA R0, R33, R50, -1 ;  /* 0xbf80000021007423 */ /* 0x001fc80000000032 */
[----:B------:R-:W-:-:S04]  /*1360*/  FADD.FTZ R5, -R0, -RZ ;  /* 0x800000ff00057221 */ /* 0x000fc80000010100 */
[----:B------:R-:W-:-:S07]  /*1370*/  FFMA R50, R50, R5, R50 ;  /* 0x0000000532327223 */ /* 0x000fce0000000032 */
.L_x_3357:
[----:B------:R-:W-:Y:S05]  /*1380*/  BSYNC.RECONVERGENT B1 ;  /* 0x0000000000017941 */ /* 0x000fea0003800200 */
.L_x_3355:
[----:B------:R-:W-:Y:S01]  /*1390*/  MOV R0, 0x3bbb989d ;  /* 0x3bbb989d00007802 */ /* 0x000fe20000000f00 */
[----:B------:R-:W-:Y:S01]  /*13a0*/  FMUL R5, R12, 1.7020000219345092773 ;  /* 0x3fd9db230c057820 */ /* 0x000fe20000400000 */
[----:B------:R-:W-:Y:S01]  /*13b0*/  IMAD.MOV.U32 R15, RZ, RZ, 0x437c0000 ;  /* 0x437c0000ff0f7424 */ /* 0x000fe200078e00ff */
[----:B------:R-:W-:Y:S02]  /*13c0*/  BSSY.RECONVERGENT B1, `(.L_x_3358) ;  /* 0x0000017000017945 */ /* 0x000fe40003800200 */
        /* <DEDUP_REMOVED lines=16> */
[----:B------:R-:W-:Y:S05]  /*14d0*/  CALL.REL.NOINC `($__internal_43_$__cuda_sm20_rcp_rn_f32_slowpath) ;  /* 0x00000054005c7944 */ /* 0x000fea0003c00000 */
[----:B------:R-:W-:Y:S05]  /*14e0*/  BRA `(.L_x_3360) ;  /* 0x0000000000107947 */ /* 0x000fea0003800000 */
.L_x_3359:
[----:B------:R-:W0:Y:S02]  /*14f0*/  MUFU.RCP R50, R19 ;  /* 0x0000001300327308 */ /* 0x000e240000001000 */
[----:B0-----:R-:W-:-:S04]  /*1500*/  FFMA R0, R19, R50, -1 ;  /* 0xbf80000013007423 */ /* 0x001fc80000000032 */
[----:B------:R-:W-:-:S04]  /*1510*/  FADD.FTZ R15, -R0, -RZ ;  /* 0x800000ff000f7221 */ /* 0x000fc80000010100 */
[----:B------:R-:W-:-:S07]  /*1520*/  FFMA R50, R50, R15, R50 ;  /* 0x0000000f32327223 */ /* 0x000fce0000000032 */
.L_x_3360:
[----:B------:R-:W-:Y:S05]  /*1530*/  BSYNC.RECONVERGENT B1 ;  /* 0x0000000000017941 */ /* 0x000fea0003800200 */
.L_x_3358:
        /* <DEDUP_REMOVED lines=25> */
.L_x_3362:
[----:B------:R-:W0:Y:S02]  /*16d0*/  MUFU.RCP R50, R19 ;  /* 0x0000001300327308 */ /* 0x000e240000001000 */
[----:B0-----:R-:W-:-:S04]  /*16e0*/  FFMA R0, R19, R50, -1 ;  /* 0xbf80000013007423 */ /* 0x001fc80000000032 */
[----:B------:R-:W-:-:S04]  /*16f0*/  FADD.FTZ R5, -R0, -RZ ;  /* 0x800000ff00057221 */ /* 0x000fc80000010100 */
[----:B------:R-:W-:-:S07]  /*1700*/  FFMA R50, R50, R5, R50 ;  /* 0x0000000532327223 */ /* 0x000fce0000000032 */
.L_x_3363:
[----:B------:R-:W-:Y:S05]  /*1710*/  BSYNC.RECONVERGENT B1 ;  /* 0x0000000000017941 */ /* 0x000fea0003800200 */
.L_x_3361:
[----:B------:R-:W-:Y:S01]  /*1720*/  MOV R0, 0x3bbb989d ;  /* 0x3bbb989d00007802 */ /* 0x000fe20000000f00 */
[----:B------:R-:W-:Y:S01]  /*1730*/  FMUL R11, R8, 1.7020000219345092773 ;  /* 0x3fd9db23080b7820 */ /* 0x000fe20000400000 */
[----:B------:R-:W-:Y:S02]  /*1740*/  IMAD.MOV.U32 R5, RZ, RZ, 0x437c0000 ;  /* 0x437c0000ff057424 */ /* 0x000fe400078e00ff */
[----:B------:R-:W-:Y:S01]  /*1750*/  FMUL R50, R12, R50 ;  /* 0x000000320c327220 */ /* 0x000fe20000400000 */
[----:B------:R-:W-:Y:S01]  /*1760*/  BSSY.RECONVERGENT B1, `(.L_x_3364) ;  /* 0x0000016000017945 */ /* 0x000fe20003800200 */
        /* <DEDUP_REMOVED lines=17> */
.L_x_3365:
[----:B------:R-:W0:Y:S02]  /*1880*/  MUFU.RCP R50, R15 ;  /* 0x0000000f00327308 */ /* 0x000e240000001000 */
[----:B0-----:R-:W-:-:S04]  /*1890*/  FFMA R0, R15, R50, -1 ;  /* 0xbf8000000f007423 */ /* 0x001fc80000000032 */
[----:B------:R-:W-:-:S04]  /*18a0*/  FADD.FTZ R13, -R0, -RZ ;  /* 0x800000ff000d7221 */ /* 0x000fc80000010100 */
[----:B------:R-:W-:-:S07]  /*18b0*/  FFMA R50, R50, R13, R50 ;  /* 0x0000000d32327223 */ /* 0x000fce0000000032 */
.L_x_3366:
[----:B------:R-:W-:Y:S05]  /*18c0*/  BSYNC.RECONVERGENT B1 ;  /* 0x0000000000017941 */ /* 0x000fea0003800200 */
.L_x_3364:
[----:B------:R-:W-:Y:S02]  /*18d0*/  HFMA2 R15, -RZ, RZ, 3.7421875, 0 ;  /* 0x437c0000ff0f7431 */ /* 0x000fe400000001ff */
[----:B------:R-:W-:Y:S02]  /*18e0*/  IMAD.MOV.U32 R13, RZ, RZ, 0x3bbb989d ;  /* 0x3bbb989dff0d7424 */ /* 0x000fe400078e00ff */
[----:B------:R-:W-:Y:S01]  /*18f0*/  FMUL R0, R8, -1.7020000219345092773 ;  /* 0xbfd9db2308007820 */ /* 0x000fe20000400000 */
[----:B------:R-:W0:Y:S01]  /*1900*/  LDCU.64 UR6, c[0x0][0x3b8] ;  /* 0x00007700ff0677ac */ /* 0x000e220008000a00 */
[----:B------:R-:W-:Y:S02]  /*1910*/  BSSY.RECONVERGENT B1, `(.L_x_3367) ;  /* 0x000001c000017945 */ /* 0x000fe40003800200 */
[----:B------:R-:W-:-:S04]  /*1920*/  FFMA.SAT R12, R0, R13, 0.5 ;  /* 0x3f000000000c7423 */ /* 0x000fc8000000200d */
[----:B------:R-:W-:-:S04]  /*1930*/  FFMA.RM R12, R12, R15, 12582913 ;  /* 0x4b4000010c0c7423 */ /* 0x000fc8000000400f */
[C---:B------:R-:W-:Y:S01]  /*1940*/  FADD R13, R12.reuse, -12583039 ;  /* 0xcb40007f0c0d7421 */ /* 0x040fe20000000000 */
[----:B------:R-:W-:-:S03]  /*1950*/  IMAD.SHL.U32 R12, R12, 0x800000, RZ ;  /* 0x008000000c0c7824 */ /* 0x000fc600078e00ff */
[----:B------:R-:W-:Y:S01]  /*1960*/  FFMA R13, R0, 1.4426950216293334961, -R13 ;  /* 0x3fb8aa3b000d7823 */ /* 0x000fe2000000080d */
[----:B0-----:R-:W-:-:S03]  /*1970*/  USHF.L.U64.HI UR7, UR6, 0x1, UR7 ;  /* 0x0000000106077899 */ /* 0x001fc60008010207 */
[----:B------:R-:W-:Y:S01]  /*1980*/  FFMA R0, R0, 1.925963033500011079e-08, R13 ;  /* 0x32a5706000007823 */ /* 0x000fe2000000000d */
[----:B------:R-:W-:-:S03]  /*1990*/  USHF.L.U32 UR6, UR6, 0x1, URZ ;  /* 0x0000000106067899 */ /* 0x000fc600080006ff */
        /* <DEDUP_REMOVED lines=15> */
.L_x_3368:
[----:B------:R-:W0:Y:S02]  /*1a90*/  MUFU.RCP R50, R15 ;  /* 0x0000000f00327308 */ /* 0x000e240000001000 */
[----:B0-----:R-:W-:-:S04]  /*1aa0*/  FFMA R0, R15, R50, -1 ;  /* 0xbf8000000f007423 */ /* 0x001fc80000000032 */
[----:B------:R-:W-:-:S04]  /*1ab0*/  FADD.FTZ R13, -R0, -RZ ;  /* 0x800000ff000d7221 */ /* 0x000fc80000010100 */
[----:B------:R-:W-:-:S07]  /*1ac0*/  FFMA R50, R50, R13, R50 ;  /* 0x0000000d32327223 */ /* 0x000fce0000000032 */
.L_x_3369:
[----:B------:R-:W-:Y:S05]  /*1ad0*/  BSYNC.RECONVERGENT B1 ;  /* 0x0000000000017941 */ /* 0x000fea0003800200 */
.L_x_3367:
[----:B------:R-:W0:Y:S01]  /*1ae0*/  LDCU.64 UR4, c[0x0][0x3b8] ;  /* 0x00007700ff0477ac */ /* 0x000e220008000a00 */
[----:B------:R-:W-:Y:S01]  /*1af0*/  MOV R32, UR26 ;  /* 0x0000001a00207c02 */ /* 0x000fe20008000f00 */
[----:B------:R-:W-:Y:S01]  /*1b00*/  IMAD.U32 R33, RZ, RZ, UR27 ;  /* 0x0000001bff217e24 */ /* 0x000fe2000f8e00ff */
[----:B------:R-:W-:Y:S01]  /*1b10*/  IADD3 R16, P0, PT, R16, UR14, RZ ;  /* 0x0000000e10107c10 */ /* 0x000fe2000ff1e0ff */
[----:B------:R-:W-:Y:S01]  /*1b20*/  FMUL R50, R8, R50 ;  /* 0x0000003208327220 */ /* 0x000fe20000400000 */
[----:B------:R-:W-:Y:S01]  /*1b30*/  IADD3 R19, PT, PT, R38, 0x1e, RZ ;  /* 0x0000001e26137810 */ /* 0x000fe20007ffe0ff */
[----:B------:R-:W-:Y:S01]  /*1b40*/  FMUL R0, R7, UR18 ;  /* 0x0000001207007c20 */ /* 0x000fe20008400000 */
[----:B------:R-:W-:Y:S01]  /*1b50*/  IADD3.X R17, PT, PT, R10, UR9, RZ, P0, !PT ;  /* 0x000000090a117c10 */ /* 0x000fe200087fe4ff */
[----:B------:R-:W-:Y:S01]  /*1b60*/  FMUL R8, R4, UR18 ;  /* 0x0000001204087c20 */ /* 0x000fe20008400000 */
[----:B------:R-:W-:Y:S01]  /*1b70*/  IADD3 R6, P0, PT, R16, UR6, RZ ;  /* 0x0000000610067c10 */ /* 0x000fe2000ff1e0ff */
[----:B------:R-:W-:Y:S01]  /*1b80*/  FMUL R54, R11, UR18 ;  /* 0x000000120b367c20 */ /* 0x000fe20008400000 */
[----:B------:R-:W-:Y:S01]  /*1b90*/  FMNMX3 R10, |R7|, RZ, |R4|, !PT ;  /* 0x000000ff070a7276 */ /* 0x000fe20007800604 */
[----:B------:R-:W-:Y:S01]  /*1ba0*/  FMUL R52, R9, R50 ;  /* 0x0000003209347220 */ /* 0x000fe20000400000 */
[----:B------:R-:W-:Y:S01]  /*1bb0*/  LOP3.LUT R19, R19, 0x1f, RZ, 0xc0, !PT ;  /* 0x0000001f13137812 */ /* 0x000fe200078ec0ff */
[C---:B------:R-:W-:Y:S01]  /*1bc0*/  FMUL R53, R14.reuse, UR18 ;  /* 0x000000120e357c20 */ /* 0x040fe20008400000 */
[----:B------:R-:W-:Y:S01]  /*1bd0*/  IADD3.X R7, PT, PT, R17, UR7, RZ, P0, !PT ;  /* 0x0000000711077c10 */ /* 0x000fe200087fe4ff */
[----:B------:R-:W-:Y:S01]  /*1be0*/  FMUL R44, R3, UR18 ;  /* 0x00000012032c7c20 */ /* 0x000fe20008400000 */
[----:B------:R-:W-:Y:S01]  /*1bf0*/  FMNMX3 R57, |R14|, R10, |R11|, !PT ;  /* 0x0000000a0e397276 */ /* 0x000fe2000780060b */
[----:B0-----:R-:W-:Y:S01]  /*1c00*/  IMAD.WIDE.U32 R32, R39, UR4, R32 ;  /* 0x0000000427207c25 */ /* 0x001fe2000f8e0020 */
[----:B------:R-:W-:-:S03]  /*1c10*/  IADD3 R10, P0, PT, R6, UR6, RZ ;  /* 0x00000006060a7c10 */ /* 0x000fc6000ff1e0ff */
[----:B------:R-:W-:Y:S01]  /*1c20*/  FMUL R58, R2, UR18 ;  /* 0x00000012023a7c20 */ /* 0x000fe20008400000 */
[----:B------:R-:W-:Y:S01]  /*1c30*/  F2FP.SATFINITE.E4M3.F32.PACK_AB_MERGE_C R4, RZ, R0, RZ ;  /* 0x00000000ff04723e */ /* 0x000fe200048070ff */
[----:B------:R-:W-:Y:S01]  /*1c40*/  IMAD R18, R39, UR5, R33 ;  /* 0x0000000527127c24 */ /* 0x000fe2000f8e0221 */
[----:B------:R-:W-:Y:S01]  /*1c50*/  IADD3 R43, P1, PT, R19, R32, RZ ;  /* 0x00000020132b7210 */ /* 0x000fe20007f3e0ff */
[----:B------:R-:W-:Y:S01]  /*1c60*/  FMUL R56, R5, UR18 ;  /* 0x0000001205387c20 */ /* 0x000fe20008400000 */
[----:B------:R-:W-:Y:S01]  /*1c70*/  F2FP.SATFINITE.E4M3.F32.PACK_AB_MERGE_C R0, RZ, R8, RZ ;  /* 0x00000008ff00723e */ /* 0x000fe200048070ff */
[----:B------:R0:W-:Y:S01]  /*1c80*/  STG.E.U8 desc[UR22][R16.64], R4 ;  /* 0x0000000410007986 */ /* 0x0001e2000c101116 */
[----:B------:R-:W-:Y:S01]  /*1c90*/  IADD3.X R11, PT, PT, R7, UR7, RZ, P0, !PT ;  /* 0x00000007070b7c10 */ /* 0x000fe200087fe4ff */
[----:B------:R-:W-:Y:S01]  /*1ca0*/  IMAD.X R35, RZ, RZ, R18, P1 ;  /* 0x000000ffff237224 */ /* 0x000fe200008e0612 */
[----:B------:R-:W-:Y:S01]  /*1cb0*/  IADD3 R8, P0, PT, R10, UR6, RZ ;  /* 0x000000060a087c10 */ /* 0x000fe2000ff1e0ff */
[----:B------:R1:W-:Y:S01]  /*1cc0*/  STG.E.U8 desc[UR22][R6.64], R0 ;  /* 0x0000000006007986 */ /* 0x0003e2000c101116 */
[----:B------:R-:W-:Y:S01]  /*1cd0*/  IADD3 R13, P1, PT, R43, UR26, RZ ;  /* 0x0000001a2b0d7c10 */ /* 0x000fe2000ff3e0ff */
[----:B------:R-:W-:Y:S01]  /*1ce0*/  FMUL R55, R52, UR18 ;  /* 0x0000001234377c20 */ /* 0x000fe20008400000 */
[----:B------:R-:W-:-:S02]  /*1cf0*/  IADD3.X R9, PT, PT, R11, UR7, RZ, P0, !PT ;  /* 0x000000070b097c10 */ /* 0x000fc400087fe4ff */
[----:B------:R-:W-:Y:S02]  /*1d00*/  IADD3.X R14, PT, PT, R35, UR27, RZ, P1, !PT ;  /* 0x0000001b230e7c10 */ /* 0x000fe40008ffe4ff */
[C---:B------:R-:W-:Y:S02]  /*1d10*/  LEA R12, P1, R13.reuse, UR20, 0x2 ;  /* 0x000000140d0c7c11 */ /* 0x040fe4000f8210ff */
[----:B0-----:R-:W-:Y:S02]  /*1d20*/  IADD3 R16, P0, PT, R16, UR4, RZ ;  /* 0x0000000410107c10 */ /* 0x001fe4000ff1e0ff */
[----:B------:R-:W-:Y:S02]  /*1d30*/  LEA.HI.X R13, R13, UR17, R14, 0x2, P1 ;  /* 0x000000110d0d7c11 */ /* 0x000fe400088f140e */
[----:B------:R-:W-:Y:S02]  /*1d40*/  IADD3.X R17, PT, PT, R17, UR5, RZ, P0, !PT ;  /* 0x0000000511117c10 */ /* 0x000fe400087fe4ff */
[----:B------:R-:W-:-:S02]  /*1d50*/  IADD3 R14, P0, PT, R6, UR4, RZ ;  /* 0x00000004060e7c10 */ /* 0x000fc4000ff1e0ff */
[----:B------:R-:W-:Y:S02]  /*1d60*/  F2FP.SATFINITE.E4M3.F32.PACK_AB_MERGE_C R53, RZ, R53, RZ ;  /* 0x00000035ff35723e */ /* 0x000fe400048070ff */
[----:B------:R-:W-:Y:S02]  /*1d70*/  F2FP.SATFINITE.E4M3.F32.PACK_AB_MERGE_C R54, RZ, R54, RZ ;  /* 0x00000036ff36723e */ /* 0x000fe400048070ff */
[----:B------:R-:W-:Y:S01]  /*1d80*/  FMNMX3 R57, |R3|, R57, |R2|, !PT ;  /* 0x0000003903397276 */ /* 0x000fe20007800602 */
[----:B------:R-:W-:Y:S01]  /*1d90*/  STG.E.U8 desc[UR22][R10.64], R53 ;  /* 0x000000350a007986 */ /* 0x000fe2000c101116 */
[----:B------:R-:W-:Y:S02]  /*1da0*/  IADD3.X R15, PT, PT, R7, UR5, RZ, P0, !PT ;  /* 0x00000005070f7c10 */ /* 0x000fe400087fe4ff */
[----:B-1----:R-:W-:Y:S01]  /*1db0*/  IADD3 R6, P0, PT, R10, UR4, RZ ;  /* 0x000000040a067c10 */ /* 0x002fe2000ff1e0ff */
[----:B------:R0:W-:Y:S01]  /*1dc0*/  STG.E.U8 desc[UR22][R8.64], R54 ;  /* 0x0000003608007986 */ /* 0x0001e2000c101116 */
[----:B------:R-:W-:-:S02]  /*1dd0*/  IADD3 R2, P1, PT, R8, UR4, RZ ;  /* 0x0000000408027c10 */ /* 0x000fc4000ff3e0ff */
[----:B------:R-:W-:Y:S02]  /*1de0*/  F2FP.SATFINITE.E4M3.F32.PACK_AB_MERGE_C R44, RZ, R44, RZ ;  /* 0x0000002cff2c723e */ /* 0x000fe400048070ff */
[----:B------:R-:W-:Y:S02]  /*1df0*/  IADD3.X R7, PT, PT, R11, UR5, RZ, P0, !PT ;  /* 0x000000050b077c10 */ /* 0x000fe400087fe4ff */
[----:B------:R-:W-:Y:S01]  /*1e00*/  IADD3.X R3, PT, PT, R9, UR5, RZ, P1, !PT ;  /* 0x0000000509037c10 */ /* 0x000fe20008ffe4ff */
[----:B------:R-:W-:Y:S01]  /*1e10*/  STG.E.U8 desc[UR22][R16.64], R44 ;  /* 0x0000002c10007986 */ /* 0x000fe2000c101116 */
[----:B------:R-:W-:Y:S02]  /*1e20*/  F2FP.SATFINITE.E4M3.F32.PACK_AB_MERGE_C R58, RZ, R58, RZ ;  /* 0x0000003aff3a723e */ /* 0x000fe400048070ff */
[----:B------:R-:W-:Y:S02]  /*1e30*/  IADD3 R42, P2, PT, R12, UR26, RZ ;  /* 0x0000001a0c2a7c10 */ /* 0x000fe4000ff5e0ff */
[----:B0-----:R-:W-:Y:S01]  /*1e40*/  IADD3 R8, P0, P1, R43, UR25, R32 ;  /* 0x000000192b087c10 */ /* 0x001fe2000f91e020 */
[----:B------:R0:W-:Y:S01]  /*1e50*/  STG.E.U8 desc[UR22][R14.64], R58 ;  /* 0x0000003a0e007986 */ /* 0x0001e2000c101116 */
[----:B------:R-:W-:-:S02]  /*1e60*/  IADD3.X R43, PT, PT, R13, UR27, RZ, P2, !PT ;  /* 0x0000001b0d2b7c10 */ /* 0x000fc400097fe4ff */
[----:B------:R-:W-:Y:S02]  /*1e70*/  IADD3.X R49, PT, PT, R35, UR12, R18, P0, P1 ;  /* 0x0000000c23317c10 */ /* 0x000fe400087e2412 */
[----:B------:R-:W-:Y:S02]  /*1e80*/  IADD3 R10, P0, PT, R42, UR26, RZ ;  /* 0x0000001a2a0a7c10 */ /* 0x000fe4000ff1e0ff */
[C---:B------:R-:W-:Y:S02]  /*1e90*/  SHF.L.U64.HI R49, R8.reuse, 0x2, R49 ;  /* 0x0000000208317819 */ /* 0x040fe40000010231 */
[----:B------:R-:W-:Y:S02]  /*1ea0*/  IADD3.X R11, PT, PT, R43, UR27, RZ, P0, !PT ;  /* 0x0000001b2b0b7c10 */ /* 0x000fe400087fe4ff */
[----:B------:R-:W-:Y:S02]  /*1eb0*/  F2FP.SATFINITE.E4M3.F32.PACK_AB_MERGE_C R56, RZ, R56, RZ ;  /* 0x00000038ff38723e */ /* 0x000fe400048070ff */
[----:B0-----:R-:W-:-:S02]  /*1ec0*/  SHF.L.U32 R14, R8, 0x2, RZ ;  /* 0x00000002080e7819 */ /* 0x001fc400000006ff */
[----:B------:R-:W-:Y:S01]  /*1ed0*/  F2FP.SATFINITE.E4M3.F32.PACK_AB_MERGE_C R55, RZ, R55, RZ ;  /* 0x00000037ff37723e */ /* 0x000fe200048070ff */
[----:B------:R-:W-:Y:S01]  /*1ee0*/  STG.E.U8 desc[UR22][R6.64], R56 ;  /* 0x0000003806007986 */ /* 0x000fe2000c101116 */
[----:B------:R-:W-:Y:S02]  /*1ef0*/  IADD3 R34, P0, PT, R14, UR21, RZ ;  /* 0x000000150e227c10 */ /* 0x000fe4000ff1e0ff */
[----:B------:R-:W-:Y:S01]  /*1f00*/  IADD3 R8, P1, PT, R10, UR26, RZ ;  /* 0x0000001a0a087c10 */ /* 0x000fe2000ff3e0ff */
[----:B------:R0:W-:Y:S01]  /*1f10*/  STG.E.U8 desc[UR22][R2.64], R55 ;  /* 0x0000003702007986 */ /* 0x0001e2000c101116 */
[----:B------:R-:W-:Y:S02]  /*1f20*/  IADD3.X R35, PT, PT, R49, UR24, RZ, P0, !PT ;  /* 0x0000001831237c10 */ /* 0x000fe400087fe4ff */
[----:B------:R-:W-:Y:S01]  /*1f30*/  IADD3 R60, P0, PT, R34, UR25, RZ ;  /* 0x00000019223c7c10 */ /* 0x000fe2000ff1e0ff */
[----:B------:R-:W5:Y:S01]  /*1f40*/  LDG.E R15, desc[UR22][R10.64] ;  /* 0x000000160a0f7981 */ /* 0x000f62000c1e1900 */
[----:B------:R-:W-:-:S02]  /*1f50*/  IADD3.X R9, PT, PT, R11, UR27, RZ, P1, !PT ;  /* 0x0000001b0b097c10 */ /* 0x000fc40008ffe4ff */
[----:B------:R-:W-:Y:S01]  /*1f60*/  IADD3.X R61, PT, PT, R35, UR12, RZ, P0, !PT ;  /* 0x0000000c233d7c10 */ /* 0x000fe200087fe4ff */
[----:B------:R-:W5:Y:S01]  /*1f70*/  LDG.E R17, desc[UR22][R12.64] ;  /* 0x000000160c117981 */ /* 0x000f62000c1e1900 */
[----:B------:R-:W-:Y:S02]  /*1f80*/  IADD3 R50, P0, PT, R60, UR25, RZ ;  /* 0x000000193c327c10 */ /* 0x000fe4000ff1e0ff */
[----:B0-----:R-:W-:Y:S01]  /*1f90*/  IADD3 R2, P1, PT, R14, UR28, RZ ;  /* 0x0000001c0e027c10 */ /* 0x001fe2000ff3e0ff */
[----:B------:R0:W5:Y:S01]  /*1fa0*/  LDG.E R16, desc[UR22][R42.64] ;  /* 0x000000162a107981 */ /* 0x000162000c1e1900 */
[----:B------:R-:W-:Y:S02]  /*1fb0*/  IADD3.X R51, PT, PT, R61, UR12, RZ, P0, !PT ;  /* 0x0000000c3d337c10 */ /* 0x000fe400087fe4ff */
[----:B------:R-:W-:Y:S01]  /*1fc0*/  IADD3.X R3, PT, PT, R49, UR29, RZ, P1, !PT ;  /* 0x0000001d31037c10 */ /* 0x000fe20008ffe4ff */
[----:B------:R1:W5:Y:S01]  /*1fd0*/  LDG.E R11, desc[UR22][R60.64] ;  /* 0x000000163c0b7981 */ /* 0x000362000c1e1900 */
[----:B------:R-:W-:Y:S01]  /*1fe0*/  IADD3 R6, P1, PT, R2, UR25, RZ ;  /* 0x0000001902067c10 */ /* 0x000fe2000ff3e0ff */
[----:B------:R-:W-:-:S02]  /*1ff0*/  FMUL R49, R48, 1.7020000219345092773 ;  /* 0x3fd9db2330317820 */ /* 0x000fc40000400000 */
[----:B------:R-:W5:Y:S01]  /*2000*/  LDG.E R14, desc[UR22][R8.64] ;  /* 0x00000016080e7981 */ /* 0x000f62000c1e1900 */
[----:B------:R-:W-:Y:S02]  /*2010*/  IADD3.X R7, PT, PT, R3, UR12, RZ, P1, !PT ;  /* 0x0000000c03077c10 */ /* 0x000fe40008ffe4ff */
[----:B0-----:R-:W-:Y:S01]  /*2020*/  IADD3 R42, P1, PT, R6, UR25, RZ ;  /* 0x00000019062a7c10 */ /* 0x001fe2000ff3e0ff */
[----:B------:R0:W5:Y:S01]  /*2030*/  LDG.E R13, desc[UR22][R34.64] ;  /* 0x00000016220d7981 */ /* 0x000162000c1e1900 */
[----:B-1----:R-:W-:-:S03]  /*2040*/  IMAD.MOV.U32 R60, RZ, RZ, 0x3bbb989d ;  /* 0x3bbb989dff3c7424 */ /* 0x002fc600078e00ff */
[----:B------:R-:W5:Y:S01]  /*2050*/  LDG.E R12, desc[UR22][R2.64] ;  /* 0x00000016020c7981 */ /* 0x000f62000c1e1900 */
[----:B------:R-:W-:-:S03]  /*2060*/  FFMA.SAT R59, R49, -R60, 0.5 ;  /* 0x3f000000313b7423 */ /* 0x000fc6000000283c */
[----:B------:R1:W5:Y:S01]  /*2070*/  LDG.E R9, desc[UR22][R50.64] ;  /* 0x0000001632097981 */ /* 0x000362000c1e1900 */
[----:B0-----:R-:W-:Y:S02]  /*2080*/  IADD3 R34, P0, PT, R50, UR25, RZ ;  /* 0x0000001932227c10 */ /* 0x001fe4000ff1e0ff */
[----:B------:R-:W-:Y:S01]  /*2090*/  IADD3.X R43, PT, PT, R7, UR12, RZ, P1, !PT ;  /* 0x0000000c072b7c10 */ /* 0x000fe20008ffe4ff */
[----:B------:R-:W-:Y:S01]  /*20a0*/  IMAD.U32 R53, R53, 0x10000, RZ ;  /* 0x0001000035357824 */ /* 0x000fe200078e00ff */
[----:B------:R-:W-:Y:S01]  /*20b0*/  LOP3.LUT R54, R54, 0xffff, RZ, 0xc0, !PT ;  /* 0x0000ffff36367812 */ /* 0x000fe200078ec0ff */
[----:B------:R-:W-:Y:S01]  /*20c0*/  IMAD.SHL.U32 R0, R0, 0x100, RZ ;  /* 0x0000010000007824 */ /* 0x000fe200078e00ff */
[----:B------:R-:W-:Y:S01]  /*20d0*/  SHF.L.U32 R56, R56, 0x10, RZ ;  /* 0x0000001038387819 */ /* 0x000fe200000006ff */
[----:B------:R0:W5:Y:S01]  /*20e0*/  LDG.E R8, desc[UR22][R42.64] ;  /* 0x000000162a087981 */ /* 0x000162000c1e1900 */
[----:B-1----:R-:W-:Y:S02]  /*20f0*/  MOV R50, 0x437c0000 ;  /* 0x437c000000327802 */ /* 0x002fe40000000f00 */
[----:B------:R-:W-:Y:S01]  /*2100*/  IADD3 R2, P1, PT, R42, UR25, RZ ;  /* 0x000000192a027c10 */ /* 0x000fe2000ff3e0ff */
[----:B------:R-:W5:Y:S02]  /*2110*/  LDG.E R10, desc[UR22][R6.64] ;  /* 0x00000016060a7981 */ /* 0x000f64000c1e1900 */
[----:B------:R-:W-:-:S04]  /*2120*/  FFMA.RM R59, R59, R50, 12582913 ;  /* 0x4b4000013b3b7423 */ /* 0x000fc80000004032 */
[----:B0-----:R-:W-:Y:S01]  /*2130*/  FADD R42, R59, -12583039 ;  /* 0xcb40007f3b2a7421 */ /* 0x001fe20000000000 */
[----:B------:R-:W-:-:S03]  /*2140*/  IADD3.X R3, PT, PT, R43, UR12, RZ, P1, !PT ;  /* 0x0000000c2b037c10 */ /* 0x000fc60008ffe4ff */
[----:B------:R-:W-:Y:S01]  /*2150*/  FFMA R42, R49, -1.4426950216293334961, -R42 ;  /* 0xbfb8aa3b312a7823 */ /* 0x000fe2000000082a */
[----:B------:R-:W-:Y:S01]  /*2160*/  LOP3.LUT R53, R53, 0xff0000, RZ, 0xc0, !PT ;  /* 0x00ff000035357812 */ /* 0x000fe200078ec0ff */
[----:B------:R-:W-:Y:S01]  /*2170*/  IMAD.SHL.U32 R58, R58, 0x100, RZ ;  /* 0x000001003a3a7824 */ /* 0x000fe200078e00ff */
[----:B------:R-:W-:Y:S01]  /*2180*/  IADD3.X R35, PT, PT, R51, UR12, RZ, P0, !PT ;  /* 0x0000000c33237c10 */ /* 0x000fe200087fe4ff */
[----:B------:R-:W-:Y:S01]  /*2190*/  FFMA R43, R49, -1.925963033500011079e-08, R42 ;  /* 0xb2a57060312b7823 */ /* 0x000fe2000000002a */
[----:B------:R-:W-:Y:S01]  /*21a0*/  LEA R53, R54, R53, 0x18 ;  /* 0x0000003536357211 */ /* 0x000fe200078ec0ff */
[----:B------:R-:W5:Y:S04]  /*21b0*/  LDG.E R6, desc[UR22][R2.64] ;  /* 0x0000001602067981 */ /* 0x000f68000c1e1900 */
[----:B------:R-:W0:Y:S01]  /*21c0*/  MUFU.EX2 R43, R43 ;  /* 0x0000002b002b7308 */ /* 0x000e220000000800 */
[----:B------:R-:W-:Y:S01]  /*21d0*/  IMAD.SHL.U32 R42, R59, 0x800000, RZ ;  /* 0x008000003b2a7824 */ /* 0x000fe200078e00ff */
[----:B------:R-:W-:Y:S01]  /*21e0*/  LOP3.LUT R53, R53, 0xffff, R0, 0xf8, !PT ;  /* 0x0000ffff35357812 */ /* 0x000fe200078ef800 */
[----:B------:R1:W5:Y:S02]  /*21f0*/  LDG.E R7, desc[UR22][R34.64] ;  /* 0x0000001622077981 */ /* 0x000364000c1e1900 */
[----:B0-----:R-:W-:-:S05]  /*2200*/  FFMA R42, R42, R43, 1 ;  /* 0x3f8000002a2a7423 */ /* 0x001fca000000002b */
[----:B------:R-:W-:-:S04]  /*2210*/  IADD3 R0, PT, PT, R42, 0x1800000, RZ ;  /* 0x018000002a007810 */ /* 0x000fc80007ffe0ff */
[----:B------:R-:W-:Y:S02]  /*2220*/  LOP3.LUT R0, R0, 0x7f800000, RZ, 0xc0, !PT ;  /* 0x7f80000000007812 */ /* 0x000fe400078ec0ff */
[----:B------:R-:W-:Y:S02]  /*2230*/  LOP3.LUT R56, R56, 0xff0000, RZ, 0xc0, !PT ;  /* 0x00ff000038387812 */ /* 0x000fe400078ec0ff */
[----:B------:R-:W-:Y:S02]  /*2240*/  ISETP.GT.U32.AND P0, PT, R0, 0x1ffffff, PT ;  /* 0x01ffffff0000780c */ /* 0x000fe40003f04070 */
[----:B------:R-:W-:Y:S02]  /*2250*/  LOP3.LUT R55, R55, 0xffff, RZ, 0xc0, !PT ;  /* 0x0000ffff37377812 */ /* 0x000fe400078ec0ff */
[----:B-1----:R-:W-:Y:S02]  /*2260*/  MOV R34, UR25 ;  /* 0x0000001900227c02 */ /* 0x002fe40008000f00 */
[----:B------:R-:W-:Y:S01]  /*2270*/  MOV R35, UR12 ;  /* 0x0000000c00237c02 */ /* 0x000fe20008000f00 */
[----:B------:R-:W-:Y:S01]  /*2280*/  IMAD R55, R55, 0x1000000, R56 ;  /* 0x0100000037377824 */ /* 0x000fe200078e0238 */
[----:B------:R-:W-:Y:S01]  /*2290*/  BSSY.RECONVERGENT B1, `(.L_x_3370) ;  /* 0x0000011000017945 */ /* 0x000fe20003800200 */
[----:B------:R-:W-:-:S02]  /*22a0*/  IMAD R43, R39, UR7, RZ ;  /* 0x00000007272b7c24 */ /* 0x000fc4000f8e02ff */
[----:B------:R-:W-:Y:S01]  /*22b0*/  IMAD.WIDE.U32 R34, R39, UR6, R34 ;  /* 0x0000000627227c25 */ /* 0x000fe2000f8e0022 */
[----:B------:R-:W-:Y:S02]  /*22c0*/  LOP3.LUT R3, R55, 0xffff, R58, 0xf8, !PT ;  /* 0x0000ffff37037812 */ /* 0x000fe400078ef83a */
[----:B------:R-:W-:Y:S01]  /*22d0*/  FMNMX3 R5, |R5|, R57, |R52|, !PT ;  /* 0x0000003905057276 */ /* 0x000fe20007800634 */
[----:B------:R-:W-:Y:S01]  /*22e0*/  IMAD.IADD R2, R35, 0x1, R43 ;  /* 0x0000000123027824 */ /* 0x000fe200078e022b */
[----:B------:R-:W-:Y:S02]  /*22f0*/  LOP3.LUT R4, R53, 0xff, R4, 0xf8, !PT ;  /* 0x000000ff35047812 */ /* 0x000fe400078ef804 */
[----:B------:R-:W-:Y:S01]  /*2300*/  LOP3.LUT R3, R3, 0xff, R44, 0xf8, !PT ;  /* 0x000000ff03037812 */ /* 0x000fe200078ef82c */
[----:B------:R-:W-:Y:S06]  /*2310*/  @P0 BRA `(.L_x_3371) ;  /* 0x0000000000100947 */ /* 0x000fec0003800000 */
[----:B------:R-:W-:Y:S02]  /*2320*/  MOV R0, R42 ;  /* 0x0000002a00007202 */ /* 0x000fe40000000f00 */
[----:B------:R-:W-:-:S07]  /*2330*/  MOV R42, 0x2350 ;  /* 0x00002350002a7802 */ /* 0x000fce0000000f00 */
[----:B-----5:R-:W-:Y:S05]  /*2340*/  CALL.REL.NOINC `($__internal_43_$__cuda_sm20_rcp_rn_f32_slowpath) ;  /* 0x0000004400c07944 */ /* 0x020fea0003c00000 */
[----:B------:R-:W-:Y:S05]  /*2350*/  BRA `(.L_x_3372) ;  /* 0x0000000000107947 */ /* 0x000fea0003800000 */
.L_x_3371:
[----:B------:R-:W0:Y:S02]  /*2360*/  MUFU.RCP R43, R42 ;  /* 0x0000002a002b7308 */ /* 0x000e240000001000 */
[----:B0-----:R-:W-:-:S04]  /*2370*/  FFMA R0, R42, R43, -1 ;  /* 0xbf8000002a007423 */ /* 0x001fc8000000002b */
[----:B------:R-:W-:-:S04]  /*2380*/  FADD.FTZ R0, -R0, -RZ ;  /* 0x800000ff00007221 */ /* 0x000fc80000010100 */
[----:B------:R-:W-:-:S07]  /*2390*/  FFMA R50, R43, R0, R43 ;  /* 0x000000002b327223 */ /* 0x000fce000000002b */
.L_x_3372:
[----:B------:R-:W-:Y:S05]  /*23a0*/  BSYNC.RECONVERGENT B1 ;  /* 0x0000000000017941 */ /* 0x000fea0003800200 */
.L_x_3370:
        /* <DEDUP_REMOVED lines=23> */
[----:B-----5:R-:W-:Y:S05]  /*2520*/  CALL.REL.NOINC `($__internal_43_$__cuda_sm20_rcp_rn_f32_slowpath) ;  /* 0x0000004400487944 */ /* 0x020fea0003c00000 */
[----:B------:R-:W-:Y:S05]  /*2530*/  BRA `(.L_x_3375) ;  /* 0x0000000000107947 */ /* 0x000fea0003800000 */
.L_x_3374:
[----:B------:R-:W0:Y:S02]  /*2540*/  MUFU.RCP R50, R51 ;  /* 0x0000003300327308 */ /* 0x000e240000001000 */
[----:B0-----:R-:W-:-:S04]  /*2550*/  FFMA R0, R51, R50, -1 ;  /* 0xbf80000033007423 */ /* 0x001fc80000000032 */
[----:B------:R-:W-:-:S04]  /*2560*/  FADD.FTZ R43, -R0, -RZ ;  /* 0x800000ff002b7221 */ /* 0x000fc80000010100 */
[----:B------:R-:W-:-:S07]  /*2570*/  FFMA R50, R50, R43, R50 ;  /* 0x0000002b32327223 */ /* 0x000fce0000000032 */
.L_x_3375:
[----:B------:R-:W-:Y:S05]  /*2580*/  BSYNC.RECONVERGENT B1 ;  /* 0x0000000000017941 */ /* 0x000fea0003800200 */
.L_x_3373:
        /* <DEDUP_REMOVED lines=20> */
[----:B-----5:R-:W-:Y:S05]  /*26d0*/  CALL.REL.NOINC `($__internal_43_$__cuda_sm20_rcp_rn_f32_slowpath) ;  /* 0x0000004000dc7944 */ /* 0x020fea0003c00000 */
[----:B------:R-:W-:Y:S05]  /*26e0*/  BRA `(.L_x_3378) ;  /* 0x0000000000107947 */ /* 0x000fea0003800000 */
.L_x_3377:
[----:B------:R-:W0:Y:S02]  /*26f0*/  MUFU.RCP R50, R51 ;  /* 0x0000003300327308 */ /* 0x000e240000001000 */
[----:B0-----:R-:W-:-:S04]  /*2700*/  FFMA R0, R51, R50, -1 ;  /* 0xbf80000033007423 */ /* 0x001fc80000000032 */
[----:B------:R-:W-:-:S04]  /*2710*/  FADD.FTZ R43, -R0, -RZ ;  /* 0x800000ff002b7221 */ /* 0x000fc80000010100 */
[----:B------:R-:W-:-:S07]  /*2720*/  FFMA R50, R50, R43, R50 ;  /* 0x0000002b32327223 */ /* 0x000fce0000000032 */
.L_x_3378:
[----:B------:R-:W-:Y:S05]  /*2730*/  BSYNC.RECONVERGENT B1 ;  /* 0x0000000000017941 */ /* 0x000fea0003800200 */
.L_x_3376:
        /* <DEDUP_REMOVED lines=25> */
.L_x_3380:
[----:B------:R-:W0:Y:S02]  /*28d0*/  MUFU.RCP R50, R51 ;  /* 0x0000003300327308 */ /* 0x000e240000001000 */
[----:B0-----:R-:W-:-:S04]  /*28e0*/  FFMA R0, R51, R50, -1 ;  /* 0xbf80000033007423 */ /* 0x001fc80000000032 */
[----:B------:R-:W-:-:S04]  /*28f0*/  FADD.FTZ R43, -R0, -RZ ;  /* 0x800000ff002b7221 */ /* 0x000fc80000010100 */
[----:B------:R-:W-:-:S07]  /*2900*/  FFMA R50, R50, R43, R50 ;  /* 0x0000002b32327223 */ /* 0x000fce0000000032 */
.L_x_3381:
[----:B------:R-:W-:Y:S05]  /*2910*/  BSYNC.RECONVERGENT B1 ;  /* 0x0000000000017941 */ /* 0x000fea0003800200 */
.L_x_3379:
        /* <DEDUP_REMOVED lines=22> */
.L_x_3383:
[----:B------:R-:W0:Y:S02]  /*2a80*/  MUFU.RCP R50, R49 ;  /* 0x0000003100327308 */ /* 0x000e240000001000 */
[----:B0-----:R-:W-:-:S04]  /*2a90*/  FFMA R0, R49, R50, -1 ;  /* 0xbf80000031007423 */ /* 0x001fc80000000032 */
[----:B------:R-:W-:-:S04]  /*2aa0*/  FADD.FTZ R37, -R0, -RZ ;  /* 0x800000ff00257221 */ /* 0x000fc80000010100 */
[----:B------:R-:W-:-:S07]  /*2ab0*/  FFMA R50, R50, R37, R50 ;  /* 0x0000002532327223 */ /* 0x000fce0000000032 */
.L_x_3384:
[----:B------:R-:W-:Y:S05]  /*2ac0*/  BSYNC.RECONVERGENT B1 ;  /* 0x0000000000017941 */ /* 0x000fea0003800200 */
.L_x_3382:
        /* <DEDUP_REMOVED lines=25> */
.L_x_3386:
[----:B------:R-:W0:Y:S02]  /*2c60*/  MUFU.RCP R50, R49 ;  /* 0x0000003100327308 */ /* 0x000e240000001000 */
[----:B0-----:R-:W-:-:S04]  /*2c70*/  FFMA R0, R49, R50, -1 ;  /* 0xbf80000031007423 */ /* 0x001fc80000000032 */
[----:B------:R-:W-:-:S04]  /*2c80*/  FADD.FTZ R43, -R0, -RZ ;  /* 0x800000ff002b7221 */ /* 0x000fc80000010100 */
[----:B------:R-:W-:-:S07]  /*2c90*/  FFMA R50, R50, R43, R50 ;  /* 0x0000002b32327223 */ /* 0x000fce0000000032 */
.L_x_3387:
[----:B------:R-:W-:Y:S05]  /*2ca0*/  BSYNC.RECONVERGENT B1 ;  /* 0x0000000000017941 */ /* 0x000fea0003800200 */
.L_x_3385:
[----:B------:R-:W-:Y:S01]  /*2cb0*/  HFMA2 R49, -RZ, RZ, 3.7421875, 0 ;  /* 0x437c0000ff317431 */ /* 0x000fe200000001ff */
[----:B------:R-:W-:Y:S01]  /*2cc0*/  MOV R43, 0x3bbb989d ;  /* 0x3bbb989d002b7802 */ /* 0x000fe20000000f00 */
        /* <DEDUP_REMOVED lines=18> */
[----:B-----5:R-:W-:Y:S05]  /*2df0*/  CALL.REL.NOINC `($__internal_43_$__cuda_sm20_rcp_rn_f32_slowpath) ;  /* 0x0000003c00147944 */ /* 0x020fea0003c00000 */
[----:B------:R-:W-:Y:S05]  /*2e00*/  BRA `(.L_x_3390) ;  /* 0x0000000000107947 */ /* 0x000fea0003800000 */
.L_x_3389:
[----:B------:R-:W0:Y:S02]  /*2e10*/  MUFU.RCP R50, R49 ;  /* 0x0000003100327308 */ /* 0x000e240000001000 */
[----:B0-----:R-:W-:-:S04]  /*2e20*/  FFMA R0, R49, R50, -1 ;  /* 0xbf80000031007423 */ /* 0x001fc80000000032 */
[----:B------:R-:W-:-:S04]  /*2e30*/  FADD.FTZ R25, -R0, -RZ ;  /* 0x800000ff00197221 */ /* 0x000fc80000010100 */
[----:B------:R-:W-:-:S07]  /*2e40*/  FFMA R50, R50, R25, R50 ;  /* 0x0000001932327223 */ /* 0x000fce0000000032 */
.L_x_3390:
[----:B------:R-:W-:Y:S05]  /*2e50*/  BSYNC.RECONVERGENT B1 ;  /* 0x0000000000017941 */ /* 0x000fea0003800200 */
.L_x_3388:
[----:B------:R-:W-:Y:S02]  /*2e60*/  IMAD.MOV.U32 R25, RZ, RZ, 0x3bbb989d ;  /* 0x3bbb989dff197424 */ /* 0x000fe400078e00ff */
        /* <DEDUP_REMOVED lines=22> */
[----:B-----5:R-:W-:Y:S05]  /*2fd0*/  CALL.REL.NOINC `($__internal_43_$__cuda_sm20_rcp_rn_f32_slowpath) ;  /* 0x00000038009c7944 */ /* 0x020fea0003c00000 */
[----:B------:R-:W-:Y:S01]  /*2fe0*/  MOV R48, R50 ;  /* 0x0000003200307202 */ /* 0x000fe20000000f00 */
[----:B------:R-:W-:Y:S06]  /*2ff0*/  BRA `(.L_x_3393) ;  /* 0x0000000000107947 */ /* 0x000fec0003800000 */
.L_x_3392:
[----:B------:R-:W0:Y:S02]  /*3000*/  MUFU.RCP R48, R49 ;  /* 0x0000003100307308 */ /* 0x000e240000001000 */
[----:B0-----:R-:W-:-:S04]  /*3010*/  FFMA R0, R49, R48, -1 ;  /* 0xbf80000031007423 */ /* 0x001fc80000000030 */
[----:B------:R-:W-:-:S04]  /*3020*/  FADD.FTZ R25, -R0, -RZ ;  /* 0x800000ff00197221 */ /* 0x000fc80000010100 */
[----:B------:R-:W-:-:S07]  /*3030*/  FFMA R48, R48, R25, R48 ;  /* 0x0000001930307223 */ /* 0x000fce0000000030 */
.L_x_3393:
[----:B------:R-:W-:Y:S05]  /*3040*/  BSYNC.RECONVERGENT B1 ;  /* 0x0000000000017941 */ /* 0x000fea0003800200 */
.L_x_3391:
[----:B------:R-:W-:Y:S01]  /*3050*/  IADD3 R42, P0, P1, R34, UR14, R28 ;  /* 0x0000000e222a7c10 */ /* 0x000fe2000f91e01c */
[----:B------:R-:W-:Y:S01]  /*3060*/  FMUL R0, R46, UR18 ;  /* 0x000000122e007c20 */ /* 0x000fe20008400000 */
[----:B------:R-:W-:Y:S01]  /*3070*/  FMUL R49, R45, UR18 ;  /* 0x000000122d317c20 */ /* 0x000fe20008400000 */
[----:B------:R-:W-:Y:S01]  /*3080*/  FMUL R33, R37, UR18 ;  /* 0x0000001225217c20 */ /* 0x000fe20008400000 */
[----:B------:R-:W-:Y:S01]  /*3090*/  IADD3.X R43, PT, PT, R2, UR9, RZ, P0, P1 ;  /* 0x00000009022b7c10 */ /* 0x000fe200087e24ff */
[----:B------:R-:W0:Y:S01]  /*30a0*/  LDCU.64 UR4, c[0x0][0x3b8] ;  /* 0x00007700ff0477ac */ /* 0x000e220008000a00 */
[----:B------:R-:W-:Y:S01]  /*30b0*/  IADD3 R24, P0, PT, R42, UR6, RZ ;  /* 0x000000062a187c10 */ /* 0x000fe2000ff1e0ff */
[----:B------:R-:W-:Y:S01]  /*30c0*/  FMUL R48, R23, R48 ;  /* 0x0000003017307220 */ /* 0x000fe20000400000 */
[----:B------:R-:W-:Y:S01]  /*30d0*/  FMNMX3 R5, |R46|, R5, |R45|, !PT ;  /* 0x000000052e057276 */ /* 0x000fe2000780062d */
[----:B------:R-:W-:Y:S01]  /*30e0*/  FMUL R54, R47, UR18 ;  /* 0x000000122f367c20 */ /* 0x000fe20008400000 */
[----:B------:R-:W-:Y:S01]  /*30f0*/  IADD3.X R25, PT, PT, R43, UR7, RZ, P0, !PT ;  /* 0x000000072b197c10 */ /* 0x000fe200087fe4ff */
[----:B------:R-:W-:Y:S01]  /*3100*/  FMUL R55, R27, R48 ;  /* 0x000000301b377220 */ /* 0x000fe20000400000 */
[----:B------:R-:W-:Y:S01]  /*3110*/  IADD3 R44, P0, PT, R24, UR6, RZ ;  /* 0x00000006182c7c10 */ /* 0x000fe2000ff1e0ff */
[----:B------:R-:W-:Y:S01]  /*3120*/  FMUL R58, R26, UR18 ;  /* 0x000000121a3a7c20 */ /* 0x000fe20008400000 */
[----:B------:R-:W-:Y:S01]  /*3130*/  F2FP.SATFINITE.E4M3.F32.PACK_AB_MERGE_C R0, RZ, R0, RZ ;  /* 0x00000000ff00723e */ /* 0x000fe200048070ff */
[----:B------:R-:W-:Y:S01]  /*3140*/  FMUL R59, R55, UR18 ;  /* 0x00000012373b7c20 */ /* 0x000fe20008400000 */
[----:B------:R-:W-:-:S02]  /*3150*/  F2FP.SATFINITE.E4M3.F32.PACK_AB_MERGE_C R49, RZ, R49, RZ ;  /* 0x00000031ff31723e */ /* 0x000fc400048070ff */
[----:B------:R-:W-:Y:S01]  /*3160*/  IADD3.X R45, PT, PT, R25, UR7, RZ, P0, !PT ;  /* 0x00000007192d7c10 */ /* 0x000fe200087fe4ff */
[----:B------:R1:W-:Y:S01]  /*3170*/  STG.E.U8 desc[UR22][R42.64], R0 ;  /* 0x000000002a007986 */ /* 0x0003e2000c101116 */
[----:B------:R-:W-:Y:S02]  /*3180*/  F2FP.SATFINITE.E4M3.F32.PACK_AB_MERGE_C R33, RZ, R33, RZ ;  /* 0x00000021ff21723e */ /* 0x000fe400048070ff */
[----:B------:R-:W-:Y:S01]  /*3190*/  FMNMX3 R37, |R37|, R5, |R22|, !PT ;  /* 0x0000000525257276 */ /* 0x000fe20007800616 */
[----:B------:R-:W-:Y:S01]  /*31a0*/  FMUL R22, R22, UR18 ;  /* 0x0000001216167c20 */ /* 0x000fe20008400000 */
[----:B------:R-:W-:Y:S01]  /*31b0*/  STG.E.U8 desc[UR22][R24.64], R49 ;  /* 0x0000003118007986 */ /* 0x000fe2000c101116 */
[----:B------:R-:W-:Y:S01]  /*31c0*/  VIADD R5, R38, 0x1d ;  /* 0x0000001d26057836 */ /* 0x000fe20000000000 */
[----:B------:R-:W-:Y:S02]  /*31d0*/  FMNMX3 R48, |R47|, R37, |R26|, !PT ;  /* 0x000000252f307276 */ /* 0x000fe4000780061a */
[----:B------:R2:W-:Y:S01]  /*31e0*/  STG.E.U8 desc[UR22][R44.64], R33 ;  /* 0x000000212c007986 */ /* 0x0005e2000c101116 */
[----:B------:R-:W-:-:S02]  /*31f0*/  F2FP.SATFINITE.E4M3.F32.PACK_AB_MERGE_C R35, RZ, R22, RZ ;  /* 0x00000016ff23723e */ /* 0x000fc400048070ff */
[----:B------:R-:W-:Y:S02]  /*3200*/  IADD3 R22, P3, PT, R32, UR26, RZ ;  /* 0x0000001a20167c10 */ /* 0x000fe4000ff7e0ff */
[----:B------:R-:W-:Y:S02]  /*3210*/  LOP3.LUT R23, R35, 0xffff, RZ, 0xc0, !PT ;  /* 0x0000ffff23177812 */ /* 0x000fe400078ec0ff */
[----:B------:R-:W-:Y:S02]  /*3220*/  LOP3.LUT R5, R5, 0x1f, RZ, 0xc0, !PT ;  /* 0x0000001f05057812 */ /* 0x000fe400078ec0ff */
[----:B0-----:R-:W-:Y:S02]  /*3230*/  IADD3 R32, P2, PT, R42, UR4, RZ ;  /* 0x000000042a207c10 */ /* 0x001fe4000ff5e0ff */
[----:B-1----:R-:W-:Y:S02]  /*3240*/  IADD3.X R42, PT, PT, R18, UR27, RZ, P3, !PT ;  /* 0x0000001b122a7c10 */ /* 0x002fe40009ffe4ff */
[----:B--2---:R-:W-:-:S02]  /*3250*/  SHF.L.U32 R33, R33, 0x10, RZ ;  /* 0x0000001021217819 */ /* 0x004fc400000006ff */
[----:B------:R-:W-:Y:S02]  /*3260*/  IADD3 R50, P0, PT, R44, UR6, RZ ;  /* 0x000000062c327c10 */ /* 0x000fe4000ff1e0ff */
[----:B------:R-:W-:Y:S02]  /*3270*/  LOP3.LUT R46, R33, 0xff0000, RZ, 0xc0, !PT ;  /* 0x00ff0000212e7812 */ /* 0x000fe400078ec0ff */
[----:B------:R-:W-:Y:S02]  /*3280*/  IADD3.X R33, PT, PT, R43, UR5, RZ, P2, !PT ;  /* 0x000000052b217c10 */ /* 0x000fe400097fe4ff */
[----:B------:R-:W-:Y:S02]  /*3290*/  LEA R47, R23, R46, 0x18 ;  /* 0x0000002e172f7211 */ /* 0x000fe400078ec0ff */
[----:B------:R-:W-:Y:S02]  /*32a0*/  IADD3 R23, P1, PT, R5, R22, RZ ;  /* 0x0000001605177210 */ /* 0x000fe40007f3e0ff */
[----:B------:R-:W-:-:S02]  /*32b0*/  IADD3.X R51, PT, PT, R45, UR7, RZ, P0, !PT ;  /* 0x000000072d337c10 */ /* 0x000fc400087fe4ff */
[C---:B------:R-:W-:Y:S01]  /*32c0*/  IADD3 R18, P2, P3, R23.reuse, UR25, R22 ;  /* 0x0000001917127c10 */ /* 0x040fe2000fb5e016 */
[--C-:B------:R-:W-:Y:S01]  /*32d0*/  IMAD.X R27, RZ, RZ, R42.reuse, P1 ;  /* 0x000000ffff1b7224 */ /* 0x100fe200008e062a */
[----:B------:R-:W-:Y:S01]  /*32e0*/  IADD3 R23, P4, PT, R23, UR26, RZ ;  /* 0x0000001a17177c10 */ /* 0x000fe2000ff9e0ff */
[----:B------:R-:W-:Y:S01]  /*32f0*/  STG.E.U8 desc[UR22][R50.64], R35 ;  /* 0x0000002332007986 */ /* 0x000fe2000c101116 */
[----:B------:R-:W-:Y:S01]  /*3300*/  IADD3 R22, P1, PT, R24, UR4, RZ ;  /* 0x0000000418167c10 */ /* 0x000fe2000ff3e0ff */
[----:B------:R-:W-:Y:S01]  /*3310*/  FMUL R24, R36, UR18 ;  /* 0x0000001224187c20 */ /* 0x000fe20008400000 */
[----:B------:R-:W-:Y:S02]  /*3320*/  IADD3.X R26, PT, PT, R27, UR27, RZ, P4, !PT ;  /* 0x0000001b1b1a7c10 */ /* 0x000fe4000a7fe4ff */
[----:B------:R-:W-:Y:S02]  /*3330*/  LEA R56, P4, R23, UR20, 0x2 ;  /* 0x0000001417387c11 */ /* 0x000fe4000f8810ff */
[----:B------:R-:W-:-:S02]  /*3340*/  IADD3.X R27, PT, PT, R27, UR12, R42, P2, P3 ;  /* 0x0000000c1b1b7c10 */ /* 0x000fc400097e642a */
[----:B------:R-:W-:Y:S02]  /*3350*/  LEA.HI.X R57, R23, UR17, R26, 0x2, P4 ;  /* 0x0000001117397c11 */ /* 0x000fe4000a0f141a */
[----:B------:R-:W-:Y:S02]  /*3360*/  IADD3.X R23, PT, PT, R25, UR5, RZ, P1, !PT ;  /* 0x0000000519177c10 */ /* 0x000fe40008ffe4ff */
[----:B------:R-:W-:Y:S02]  /*3370*/  IADD3 R42, P1, PT, R44, UR4, RZ ;  /* 0x000000042c2a7c10 */ /* 0x000fe4000ff3e0ff */
[----:B------:R-:W-:Y:S02]  /*3380*/  F2FP.SATFINITE.E4M3.F32.PACK_AB_MERGE_C R54, RZ, R54, RZ ;  /* 0x00000036ff36723e */ /* 0x000fe400048070ff */
[----:B------:R-:W-:Y:S02]  /*3390*/  IADD3.X R43, PT, PT, R45, UR5, RZ, P1, !PT ;  /* 0x000000052d2b7c10 */ /* 0x000fe40008ffe4ff */
[----:B------:R-:W-:Y:S01]  /*33a0*/  IADD3 R52, P1, PT, R56, UR26, RZ ;  /* 0x0000001a38347c10 */ /* 0x000fe2000ff3e0ff */
[----:B------:R0:W-:Y:S01]  /*33b0*/  STG.E.U8 desc[UR22][R32.64], R54 ;  /* 0x0000003620007986 */ /* 0x0001e2000c101116 */
[----:B------:R-:W-:-:S02]  /*33c0*/  SHF.L.U32 R37, R18, 0x2, RZ ;  /* 0x0000000212257819 */ /* 0x000fc400000006ff */
[----:B------:R-:W-:Y:S02]  /*33d0*/  IADD3.X R53, PT, PT, R57, UR27, RZ, P1, !PT ;  /* 0x0000001b39357c10 */ /* 0x000fe40008ffe4ff */
[----:B------:R-:W-:Y:S02]  /*33e0*/  IADD3 R26, P1, PT, R52, UR26, RZ ;  /* 0x0000001a341a7c10 */ /* 0x000fe4000ff3e0ff */
[----:B------:R-:W-:Y:S02]  /*33f0*/  F2FP.SATFINITE.E4M3.F32.PACK_AB_MERGE_C R58, RZ, R58, RZ ;  /* 0x0000003aff3a723e */ /* 0x000fe400048070ff */
[----:B------:R-:W-:Y:S02]  /*3400*/  F2FP.SATFINITE.E4M3.F32.PACK_AB_MERGE_C R44, RZ, R24, RZ ;  /* 0x00000018ff2c723e */ /* 0x000fe400048070ff */
[----:B------:R-:W-:Y:S01]  /*3410*/  IADD3 R24, P2, PT, R50, UR4, RZ ;  /* 0x0000000432187c10 */ /* 0x000fe2000ff5e0ff */
[----:B------:R-:W-:Y:S01]  /*3420*/  STG.E.U8 desc[UR22][R22.64], R58 ;  /* 0x0000003a16007986 */ /* 0x000fe2000c101116 */
[----:B0-----:R-:W-:-:S02]  /*3430*/  SHF.L.U64.HI R32, R18, 0x2, R27 ;  /* 0x0000000212207819 */ /* 0x001fc4000001021b */
[----:B------:R-:W-:Y:S01]  /*3440*/  IADD3.X R27, PT, PT, R53, UR27, RZ, P1, !PT ;  /* 0x0000001b351b7c10 */ /* 0x000fe20008ffe4ff */
[----:B------:R0:W-:Y:S01]  /*3450*/  STG.E.U8 desc[UR22][R42.64], R44 ;  /* 0x0000002c2a007986 */ /* 0x0001e2000c101116 */
[----:B------:R-:W-:Y:S02]  /*3460*/  IADD3 R50, P1, PT, R37, UR21, RZ ;  /* 0x0000001525327c10 */ /* 0x000fe4000ff3e0ff */
[----:B------:R-:W-:Y:S02]  /*3470*/  IADD3.X R25, PT, PT, R51, UR5, RZ, P2, !PT ;  /* 0x0000000533197c10 */ /* 0x000fe400097fe4ff */
[----:B------:R-:W-:Y:S02]  /*3480*/  F2FP.SATFINITE.E4M3.F32.PACK_AB_MERGE_C R59, RZ, R59, RZ ;  /* 0x0000003bff3b723e */ /* 0x000fe400048070ff */
[----:B------:R-:W-:Y:S01]  /*3490*/  IADD3.X R51, PT, PT, R32, UR24, RZ, P1, !PT ;  /* 0x0000001820337c10 */ /* 0x000fe20008ffe4ff */
[----:B------:R-:W-:Y:S01]  /*34a0*/  BSSY.RECONVERGENT B1, `(.L_x_3394) ;  /* 0x0000042000017945 */ /* 0x000fe20003800200 */
[----:B------:R-:W-:Y:S01]  /*34b0*/  IADD3 R34, P0, PT, R34, UR25, RZ ;  /* 0x0000001922227c10 */ /* 0x000fe2000ff1e0ff */
[----:B------:R1:W-:Y:S01]  /*34c0*/  STG.E.U8 desc[UR22][R24.64], R59 ;  /* 0x0000003b18007986 */ /* 0x0003e2000c101116 */
[----:B0-----:R-:W-:-:S03]  /*34d0*/  IADD3 R42, P1, PT, R50, UR25, RZ ;  /* 0x00000019322a7c10 */ /* 0x001fc6000ff3e0ff */
[----:B------:R0:W5:Y:S01]  /*34e0*/  LDG.E R46, desc[UR22][R56.64] ;  /* 0x00000016382e7981 */ /* 0x000162000c1e1900 */
[----:B------:R-:W-:Y:S02]  /*34f0*/  IADD3 R22, P2, PT, R26, UR26, RZ ;  /* 0x0000001a1a167c10 */ /* 0x000fe4000ff5e0ff */
[----:B------:R-:W-:Y:S01]  /*3500*/  IADD3.X R43, PT, PT, R51, UR12, RZ, P1, !PT ;  /* 0x0000000c332b7c10 */ /* 0x000fe20008ffe4ff */
[----:B------:R2:W5:Y:S01]  /*3510*/  LDG.E R35, desc[UR22][R52.64] ;  /* 0x0000001634237981 */ /* 0x000562000c1e1900 */
[----:B------:R-:W-:Y:S02]  /*3520*/  IADD3.X R23, PT, PT, R27, UR27, RZ, P2, !PT ;  /* 0x0000001b1b177c10 */ /* 0x000fe400097fe4ff */
[----:B-1----:R-:W-:Y:S01]  /*3530*/  IADD3 R24, P1, PT, R42, UR25, RZ ;  /* 0x000000192a187c10 */ /* 0x002fe2000ff3e0ff */
[----:B------:R1:W5:Y:S03]  /*3540*/  LDG.E R45, desc[UR22][R50.64] ;  /* 0x00000016322d7981 */ /* 0x000366000c1e1900 */
[----:B------:R-:W-:Y:S01]  /*3550*/  IADD3.X R25, PT, PT, R43, UR12, RZ, P1, !PT ;  /* 0x0000000c2b197c10 */ /* 0x000fe20008ffe4ff */
[----:B------:R-:W5:Y:S01]  /*3560*/  LDG.E R18, desc[UR22][R22.64] ;  /* 0x0000001616127981 */ /* 0x000f62000c1e1900 */
[----:B0-----:R-:W-:-:S03]  /*3570*/  IADD3 R56, P1, PT, R37, UR28, RZ ;  /* 0x0000001c25387c10 */ /* 0x001fc6000ff3e0ff */
[----:B------:R-:W5:Y:S01]  /*3580*/  LDG.E R27, desc[UR22][R26.64] ;  /* 0x000000161a1b7981 */ /* 0x000f62000c1e1900 */
[----:B------:R-:W-:Y:S02]  /*3590*/  IADD3.X R57, PT, PT, R32, UR29, RZ, P1, !PT ;  /* 0x0000001d20397c10 */ /* 0x000fe40008ffe4ff */
[----:B--2---:R-:W-:Y:S01]  /*35a0*/  IADD3 R52, P1, PT, R56, UR25, RZ ;  /* 0x0000001938347c10 */ /* 0x004fe2000ff3e0ff */
[----:B------:R-:W5:Y:S03]  /*35b0*/  LDG.E R33, desc[UR22][R42.64] ;  /* 0x000000162a217981 */ /* 0x000f66000c1e1900 */
[----:B------:R-:W-:Y:S01]  /*35c0*/  IADD3.X R53, PT, PT, R57, UR12, RZ, P1, !PT ;  /* 0x0000000c39357c10 */ /* 0x000fe20008ffe4ff */
[----:B------:R-:W5:Y:S01]  /*35d0*/  LDG.E R37, desc[UR22][R56.64] ;  /* 0x0000001638257981 */ /* 0x000f62000c1e1900 */
[----:B-1----:R-:W-:Y:S02]  /*35e0*/  IADD3 R50, P1, PT, R52, UR25, RZ ;  /* 0x0000001934327c10 */ /* 0x002fe4000ff3e0ff */
[----:B------:R-:W-:Y:S01]  /*35f0*/  IADD3 R60, P2, PT, R24, UR25, RZ ;  /* 0x00000019183c7c10 */ /* 0x000fe2000ff5e0ff */
[----:B------:R0:W5:Y:S01]  /*3600*/  LDG.E R32, desc[UR22][R52.64] ;  /* 0x0000001634207981 */ /* 0x000162000c1e1900 */
[----:B------:R-:W-:-:S03]  /*3610*/  IADD3.X R51, PT, PT, R53, UR12, RZ, P1, !PT ;  /* 0x0000000c35337c10 */ /* 0x000fc60008ffe4ff */
[----:B------:R1:W5:Y:S04]  /*3620*/  LDG.E R26, desc[UR22][R24.64] ;  /* 0x00000016181a7981 */ /* 0x000368000c1e1900 */
[----:B------:R-:W5:Y:S01]  /*3630*/  LDG.E R23, desc[UR22][R50.64] ;  /* 0x0000001632177981 */ /* 0x000f62000c1e1900 */
[----:B------:R-:W-:Y:S01]  /*3640*/  IADD3.X R61, PT, PT, R25, UR12, RZ, P2, !PT ;  /* 0x0000000c193d7c10 */ /* 0x000fe200097fe4ff */
[----:B0-----:R-:W-:Y:S02]  /*3650*/  HFMA2 R52, -RZ, RZ, 3.7421875, 0 ;  /* 0x437c0000ff347431 */ /* 0x001fe400000001ff */
[----:B------:R-:W-:Y:S02]  /*3660*/  IMAD.MOV.U32 R56, RZ, RZ, 0x3bbb989d ;  /* 0x3bbb989dff387424 */ /* 0x000fe400078e00ff */
[----:B-1---5:R-:W-:Y:S01]  /*3670*/  FMUL R25, R13, 1.7020000219345092773 ;  /* 0x3fd9db230d197820 */ /* 0x022fe20000400000 */
[----:B------:R0:W5:Y:S02]  /*3680*/  LDG.E R22, desc[UR22][R60.64] ;  /* 0x000000163c167981 */ /* 0x000164000c1e1900 */
[----:B0-----:R-:W-:Y:S01]  /*3690*/  SHF.L.U32 R60, R49, 0x8, RZ ;  /* 0x00000008313c7819 */ /* 0x001fe200000006ff */
[----:B------:R-:W-:-:S04]  /*36a0*/  FFMA.SAT R49, R25, -R56, 0.5 ;  /* 0x3f00000019317423 */ /* 0x000fc80000002838 */
[----:B------:R-:W-:Y:S01]  /*36b0*/  FFMA.RM R49, R49, R52, 12582913 ;  /* 0x4b40000131317423 */ /* 0x000fe20000004034 */
[----:B------:R-:W-:-:S03]  /*36c0*/  IADD3 R42, P1, PT, R50, UR25, RZ ;  /* 0x00000019322a7c10 */ /* 0x000fc6000ff3e0ff */
[----:B------:R-:W-:Y:S01]  /*36d0*/  FADD R52, R49, -12583039 ;  /* 0xcb40007f31347421 */ /* 0x000fe20000000000 */
[----:B------:R-:W-:-:S03]  /*36e0*/  IADD3.X R43, PT, PT, R51, UR12, RZ, P1, !PT ;  /* 0x0000000c332b7c10 */ /* 0x000fc60008ffe4ff */
[C---:B------:R-:W-:Y:S02]  /*36f0*/  FFMA R52, R25.reuse, -1.4426950216293334961, -R52 ;  /* 0xbfb8aa3b19347823 */ /* 0x040fe40000000834 */
[----:B------:R0:W5:Y:S02]  /*3700*/  LDG.E R24, desc[UR22][R42.64] ;  /* 0x000000162a187981 */ /* 0x000164000c1e1900 */
[----:B------:R-:W-:-:S04]  /*3710*/  FFMA R52, R25, -1.925963033500011079e-08, R52 ;  /* 0xb2a5706019347823 */ /* 0x000fc80000000034 */
[----:B0-----:R-:W0:Y:S01]  /*3720*/  MUFU.EX2 R43, R52 ;  /* 0x00000034002b7308 */ /* 0x001e220000000800 */
[----:B------:R-:W-:Y:S01]  /*3730*/  SHF.L.U32 R42, R49, 0x17, RZ ;  /* 0x00000017312a7819 */ /* 0x000fe200000006ff */
[----:B------:R-:W-:-:S04]  /*3740*/  IMAD.U32 R44, R44, 0x10000, RZ ;  /* 0x000100002c2c7824 */ /* 0x000fc800078e00ff */
[----:B0-----:R-:W-:-:S05]  /*3750*/  FFMA R42, R42, R43, 1 ;  /* 0x3f8000002a2a7423 */ /* 0x001fca000000002b */
[----:B------:R-:W-:-:S04]  /*3760*/  IADD3 R43, PT, PT, R42, 0x1800000, RZ ;  /* 0x018000002a2b7810 */ /* 0x000fc80007ffe0ff */
[----:B------:R-:W-:-:S04]  /*3770*/  LOP3.LUT R49, R43, 0x7f800000, RZ, 0xc0, !PT ;  /* 0x7f8000002b317812 */ /* 0x000fc800078ec0ff */
[----:B------:R-:W-:Y:S02]  /*3780*/  ISETP.GT.U32.AND P1, PT, R49, 0x1ffffff, PT ;  /* 0x01ffffff3100780c */ /* 0x000fe40003f24070 */
[----:B------:R-:W-:Y:S02]  /*3790*/  LOP3.LUT R44, R44, 0xff0000, RZ, 0xc0, !PT ;  /* 0x00ff00002c2c7812 */ /* 0x000fe400078ec0ff */
[----:B------:R-:W-:Y:S01]  /*37a0*/  LOP3.LUT R59, R59, 0xffff, RZ, 0xc0, !PT ;  /* 0x0000ffff3b3b7812 */ /* 0x000fe200078ec0ff */
[----:B------:R-:W-:-:S03]  /*37b0*/  IMAD.SHL.U32 R43, R58, 0x100, RZ ;  /* 0x000001003a2b7824 */ /* 0x000fc600078e00ff */
[----:B------:R-:W-:Y:S02]  /*37c0*/  LEA R44, R59, R44, 0x18 ;  /* 0x0000002c3b2c7211 */ /* 0x000fe400078ec0ff */
[----:B------:R-:W-:Y:S02]  /*37d0*/  LOP3.LUT R47, R47, 0xffff, R60, 0xf8, !PT ;  /* 0x0000ffff2f2f7812 */ /* 0x000fe400078ef83c */
[----:B------:R-:W-:Y:S02]  /*37e0*/  LOP3.LUT R43, R44, 0xffff, R43, 0xf8, !PT ;  /* 0x0000ffff2c2b7812 */ /* 0x000fe400078ef82b */
[----:B------:R-:W-:Y:S02]  /*37f0*/  FMNMX3 R48, |R36|, R48, |R55|, !PT ;  /* 0x0000003024307276 */ /* 0x000fe40007800637 */
[----:B------:R-:W-:Y:S02]  /*3800*/  LOP3.LUT R47, R47, 0xff, R0, 0xf8, !PT ;  /* 0x000000ff2f2f7812 */ /* 0x000fe400078ef800 */
[----:B------:R-:W-:-:S02]  /*3810*/  LOP3.LUT R36, R43, 0xff, R54, 0xf8, !PT ;  /* 0x000000ff2b247812 */ /* 0x000fc400078ef836 */
[----:B------:R-:W-:Y:S01]  /*3820*/  IADD3.X R2, PT, PT, R2, UR12, RZ, P0, !PT ;  /* 0x0000000c02027c10 */ /* 0x000fe200087fe4ff */
[----:B------:R-:W-:Y:S06]  /*3830*/  @P1 BRA `(.L_x_3395) ;  /* 0x0000000000101947 */ /* 0x000fec0003800000 */
[----:B------:R-:W-:Y:S02]  /*3840*/  MOV R0, R42 ;  /* 0x0000002a00007202 */ /* 0x000fe40000000f00 */
[----:B------:R-:W-:-:S07]  /*3850*/  MOV R42, 0x3870 ;  /* 0x00003870002a7802 */ /* 0x000fce0000000f00 */
[----:B-----5:R-:W-:Y:S05]  /*3860*/  CALL.REL.NOINC `($__internal_43_$__cuda_sm20_rcp_rn_f32_slowpath) ;  /* 0x0000003000787944 */ /* 0x020fea0003c00000 */
[----:B------:R-:W-:Y:S05]  /*3870*/  BRA `(.L_x_3396) ;  /* 0x0000000000107947 */ /* 0x000fea0003800000 */
.L_x_3395:
[----:B------:R-:W0:Y:S02]  /*3880*/  MUFU.RCP R43, R42 ;  /* 0x0000002a002b7308 */ /* 0x000e240000001000 */
[----:B0-----:R-:W-:-:S04]  /*3890*/  FFMA R0, R42, R43, -1 ;  /* 0xbf8000002a007423 */ /* 0x001fc8000000002b */
[----:B------:R-:W-:-:S04]  /*38a0*/  FADD.FTZ R0, -R0, -RZ ;  /* 0x800000ff00007221 */ /* 0x000fc80000010100 */
[----:B------:R-:W-:-:S07]  /*38b0*/  FFMA R50, R43, R0, R43 ;  /* 0x000000002b327223 */ /* 0x000fce000000002b */
.L_x_3396:
[----:B------:R-:W-:Y:S05]  /*38c0*/  BSYNC.RECONVERGENT B1 ;  /* 0x0000000000017941 */ /* 0x000fea0003800200 */
.L_x_3394:
        /* <DEDUP_REMOVED lines=25> */
.L_x_3398:
[----:B------:R-:W0:Y:S02]  /*3a60*/  MUFU.RCP R50, R49 ;  /* 0x0000003100327308 */ /* 0x000e240000001000 */
[----:B0-----:R-:W-:-:S04]  /*3a70*/  FFMA R0, R49, R50, -1 ;  /* 0xbf80000031007423 */ /* 0x001fc80000000032 */
[----:B------:R-:W-:-:S04]  /*3a80*/  FADD.FTZ R43, -R0, -RZ ;  /* 0x800000ff002b7221 */ /* 0x000fc80000010100 */
[----:B------:R-:W-:-:S07]  /*3a90*/  FFMA R50, R50, R43, R50 ;  /* 0x0000002b32327223 */ /* 0x000fce0000000032 */
.L_x_3399:
[----:B------:R-:W-:Y:S05]  /*3aa0*/  BSYNC.RECONVERGENT B1 ;  /* 0x0000000000017941 */ /* 0x000fea0003800200 */
.L_x_3397:
[----:B------:R-:W-:Y:S02]  /*3ab0*/  HFMA2 R43, -RZ, RZ, 0.96630859375, -0.0022525787353515625 ;  /* 0x3bbb989dff2b7431 */ /* 0x000fe400000001ff */
[----:B------:R-:W-:Y:S01]  /*3ac0*/  FMUL R12, R11, 1.7020000219345092773 ;  /* 0x3fd9db230b0c7820 */ /* 0x000fe20000400000 */
[----:B------:R-:W-:Y:S01]  /*3ad0*/  MOV R49, 0x437c0000 ;  /* 0x437c000000317802 */ /* 0x000fe20000000f00 */
[----:B------:R-:W-:Y:S01]  /*3ae0*/  FMUL R50, R13, R50 ;  /* 0x000000320d327220 */ /* 0x000fe20000400000 */
[----:B------:R-:W-:Y:S03]  /*3af0*/  BSSY.RECONVERGENT B1, `(.L_x_3400) ;  /* 0x0000016000017945 */ /* 0x000fe60003800200 */
        /* <DEDUP_REMOVED lines=17> */
.L_x_3401:
[----:B------:R-:W0:Y:S02]  /*3c10*/  MUFU.RCP R50, R49 ;  /* 0x0000003100327308 */ /* 0x000e240000001000 */
[----:B0-----:R-:W-:-:S04]  /*3c20*/  FFMA R0, R49, R50, -1 ;  /* 0xbf80000031007423 */ /* 0x001fc80000000032 */
[----:B------:R-:W-:-:S04]  /*3c30*/  FADD.FTZ R13, -R0, -RZ ;  /* 0x800000ff000d7221 */ /* 0x000fc80000010100 */
[----:B------:R-:W-:-:S07]  /*3c40*/  FFMA R50, R50, R13, R50 ;  /* 0x0000000d32327223 */ /* 0x000fce0000000032 */
.L_x_3402:
[----:B------:R-:W-:Y:S05]  /*3c50*/  BSYNC.RECONVERGENT B1 ;  /* 0x0000000000017941 */ /* 0x000fea0003800200 */
.L_x_3400:
        /* <DEDUP_REMOVED lines=24> */
[----:B------:R-:W-:Y:S05]  /*3de0*/  BRA `(.L_x_3405) ;  /* 0x0000000000107947 */ /* 0x000fea0003800000 */
.L_x_3404:
[----:B------:R-:W0:Y:S02]  /*3df0*/  MUFU.RCP R50, R49 ;  /* 0x0000003100327308 */ /* 0x000e240000001000 */
[----:B0-----:R-:W-:-:S04]  /*3e00*/  FFMA R0, R49, R50, -1 ;  /* 0xbf80000031007423 */ /* 0x001fc80000000032 */
[----:B------:R-:W-:-:S04]  /*3e10*/  FADD.FTZ R13, -R0, -RZ ;  /* 0x800000ff000d7221 */ /* 0x000fc80000010100 */
[----:B------:R-:W-:-:S07]  /*3e20*/  FFMA R50, R50, R13, R50 ;  /* 0x0000000d32327223 */ /* 0x000fce0000000032 */
.L_x_3405:
[----:B------:R-:W-:Y:S05]  /*3e30*/  BSYNC.RECONVERGENT B1 ;  /* 0x0000000000017941 */ /* 0x000fea0003800200 */
.L_x_3403:
        /* <DEDUP_REMOVED lines=20> */
[----:B-----5:R-:W-:Y:S05]  /*3f80*/  CALL.REL.NOINC `($__internal_43_$__cuda_sm20_rcp_rn_f32_slowpath) ;  /* 0x0000002800b07944 */ /* 0x020fea0003c00000 */
[----:B------:R-:W-:Y:S05]  /*3f90*/  BRA `(.L_x_3408) ;  /* 0x0000000000107947 */ /* 0x000fea0003800000 */
.L_x_3407:
[----:B------:R-:W0:Y:S02]  /*3fa0*/  MUFU.RCP R50, R43 ;  /* 0x0000002b00327308 */ /* 0x000e240000001000 */
[----:B0-----:R-:W-:-:S04]  /*3fb0*/  FFMA R0, R43, R50, -1 ;  /* 0xbf8000002b007423 */ /* 0x001fc80000000032 */
[----:B------:R-:W-:-:S04]  /*3fc0*/  FADD.FTZ R11, -R0, -RZ ;  /* 0x800000ff000b7221 */ /* 0x000fc80000010100 */
[----:B------:R-:W-:-:S07]  /*3fd0*/  FFMA R50, R50, R11, R50 ;  /* 0x0000000b32327223 */ /* 0x000fce0000000032 */
.L_x_3408:
[----:B------:R-:W-:Y:S05]  /*3fe0*/  BSYNC.RECONVERGENT B1 ;  /* 0x0000000000017941 */ /* 0x000fea0003800200 */
.L_x_3406:
        /* <DEDUP_REMOVED lines=25> */
.L_x_3410:
[----:B------:R-:W0:Y:S02]  /*4180*/  MUFU.RCP R50, R43 ;  /* 0x0000002b00327308 */ /* 0x000e240000001000 */
[----:B0-----:R-:W-:-:S04]  /*4190*/  FFMA R0, R43, R50, -1 ;  /* 0xbf8000002b007423 */ /* 0x001fc80000000032 */
[----:B------:R-:W-:-:S04]  /*41a0*/  FADD.FTZ R11, -R0, -RZ ;  /* 0x800000ff000b7221 */ /* 0x000fc80000010100 */
[----:B------:R-:W-:-:S07]  /*41b0*/  FFMA R50, R50, R11, R50 ;  /* 0x0000000b32327223 */ /* 0x000fce0000000032 */
.L_x_3411:
[----:B------:R-:W-:Y:S05]  /*41c0*/  BSYNC.RECONVERGENT B1 ;  /* 0x0000000000017941 */ /* 0x000fea0003800200 */
.L_x_3409:
        /* <DEDUP_REMOVED lines=22> */
.L_x_3413:
[----:B------:R-:W0:Y:S02]  /*4330*/  MUFU.RCP R50, R13 ;  /* 0x0000000d00327308 */ /* 0x000e240000001000 */
[----:B0-----:R-:W-:-:S04]  /*4340*/  FFMA R0, R13, R50, -1 ;  /* 0xbf8000000d007423 */ /* 0x001fc80000000032 */
[----:B------:R-:W-:-:S04]  /*4350*/  FADD.FTZ R9, -R0, -RZ ;  /* 0x800000ff00097221 */ /* 0x000fc80000010100 */
[----:B------:R-:W-:-:S07]  /*4360*/  FFMA R50, R50, R9, R50 ;  /* 0x0000000932327223 */ /* 0x000fce0000000032 */
.L_x_3414:
[----:B------:R-:W-:Y:S05]  /*4370*/  BSYNC.RECONVERGENT B1 ;  /* 0x0000000000017941 */ /* 0x000fea0003800200 */
.L_x_3412:
        /* <DEDUP_REMOVED lines=25> */
.L_x_3416:
[----:B------:R-:W0:Y:S02]  /*4510*/  MUFU.RCP R50, R13 ;  /* 0x0000000d00327308 */ /* 0x000e240000001000 */
[----:B0-----:R-:W-:-:S04]  /*4520*/  FFMA R0, R13, R50, -1 ;  /* 0xbf8000000d007423 */ /* 0x001fc80000000032 */
[----:B------:R-:W-:-:S04]  /*4530*/  FADD.FTZ R11, -R0, -RZ ;  /* 0x800000ff000b7221 */ /* 0x000fc80000010100 */
[----:B------:R-:W-:-:S07]  /*4540*/  FFMA R50, R50, R11, R50 ;  /* 0x0000000b32327223 */ /* 0x000fce0000000032 */
.L_x_3417:
[----:B------:R-:W-:Y:S05]  /*4550*/  BSYNC.RECONVERGENT B1 ;  /* 0x0000000000017941 */ /* 0x000fea0003800200 */
.L_x_3415:
[----:B------:R-:W-:Y:S01]  /*4560*/  IADD3 R42, P0, P1, R34, UR14, R19 ;  /* 0x0000000e222a7c10 */ /* 0x000fe2000f91e013 */
[----:B------:R-:W0:Y:S01]  /*4570*/  LDCU.64 UR4, c[0x0][0x3b8] ;  /* 0x00007700ff0477ac */ /* 0x000e220008000a00 */
[C---:B------:R-:W-:Y:S01]  /*4580*/  FMNMX3 R0, |R25|.reuse, R48, |R12|, !PT ;  /* 0x0000003019007276 */ /* 0x040fe2000780060c */
[----:B------:R-:W-:Y:S01]  /*4590*/  FMUL R51, R12, UR18 ;  /* 0x000000120c337c20 */ /* 0x000fe20008400000 */
[----:B------:R-:W-:Y:S01]  /*45a0*/  IADD3.X R43, PT, PT, R2, UR9, RZ, P0, P1 ;  /* 0x00000009022b7c10 */ /* 0x000fe200087e24ff */
[----:B------:R-:W-:Y:S01]  /*45b0*/  FMUL R53, R10, UR18 ;  /* 0x000000120a357c20 */ /* 0x000fe20008400000 */
[----:B------:R-:W-:Y:S01]  /*45c0*/  IADD3 R12, P0, PT, R42, UR6, RZ ;  /* 0x000000062a0c7c10 */ /* 0x000fe2000ff1e0ff */
[----:B------:R-:W-:Y:S01]  /*45d0*/  FMUL R25, R25, UR18 ;  /* 0x0000001219197c20 */ /* 0x000fe20008400000 */
[----:B------:R-:W-:Y:S01]  /*45e0*/  FMNMX3 R0, |R10|, R0, |R9|, !PT ;  /* 0x000000000a007276 */ /* 0x000fe20007800609 */
[----:B------:R-:W-:Y:S01]  /*45f0*/  FMUL R55, R9, UR18 ;  /* 0x0000001209377c20 */ /* 0x000fe20008400000 */
[----:B------:R-:W-:Y:S01]  /*4600*/  IADD3.X R13, PT, PT, R43, UR7, RZ, P0, !PT ;  /* 0x000000072b0d7c10 */ /* 0x000fe200087fe4ff */
[----:B------:R-:W-:Y:S01]  /*4610*/  FMUL R6, R17, UR18 ;  /* 0x0000001211067c20 */ /* 0x000fe20008400000 */
[----:B------:R-:W-:Y:S01]  /*4620*/  IADD3 R10, P0, PT, R12, UR6, RZ ;  /* 0x000000060c0a7c10 */ /* 0x000fe2000ff1e0ff */
[----:B------:R-:W-:Y:S01]  /*4630*/  HFMA2 R57, -RZ, RZ, 0.96630859375, -0.0022525787353515625 ;  /* 0x3bbb989dff397431 */ /* 0x000fe200000001ff */
[----:B------:R-:W-:Y:S01]  /*4640*/  F2FP.SATFINITE.E4M3.F32.PACK_AB_MERGE_C R25, RZ, R25, RZ ;  /* 0x00000019ff19723e */ /* 0x000fe200048070ff */
[----:B------:R-:W-:Y:S01]  /*4650*/  BSSY.RECONVERGENT B1, `(.L_x_3418) ;  /* 0x0000048000017945 */ /* 0x000fe20003800200 */
[----:B------:R-:W-:-:S02]  /*4660*/  IADD3.X R11, PT, PT, R13, UR7, RZ, P0, !PT ;  /* 0x000000070d0b7c10 */ /* 0x000fc400087fe4ff */
[----:B------:R-:W-:Y:S01]  /*4670*/  IADD3 R8, P0, PT, R10, UR6, RZ ;  /* 0x000000060a087c10 */ /* 0x000fe2000ff1e0ff */
[----:B------:R1:W-:Y:S01]  /*4680*/  STG.E.U8 desc[UR22][R42.64], R25 ;  /* 0x000000192a007986 */ /* 0x0003e2000c101116 */
[----:B------:R-:W-:Y:S02]  /*4690*/  F2FP.SATFINITE.E4M3.F32.PACK_AB_MERGE_C R51, RZ, R51, RZ ;  /* 0x00000033ff33723e */ /* 0x000fe400048070ff */
[----:B------:R-:W-:Y:S02]  /*46a0*/  IADD3.X R9, PT, PT, R11, UR7, RZ, P0, !PT ;  /* 0x000000070b097c10 */ /* 0x000fe400087fe4ff */
[----:B0-----:R-:W-:Y:S01]  /*46b0*/  IADD3 R48, P0, PT, R42, UR4, RZ ;  /* 0x000000042a307c10 */ /* 0x001fe2000ff1e0ff */
[----:B------:R0:W-:Y:S01]  /*46c0*/  STG.E.U8 desc[UR22][R12.64], R51 ;  /* 0x000000330c007986 */ /* 0x0001e2000c101116 */
[----:B------:R-:W-:Y:S02]  /*46d0*/  F2FP.SATFINITE.E4M3.F32.PACK_AB_MERGE_C R53, RZ, R53, RZ ;  /* 0x00000035ff35723e */ /* 0x000fe400048070ff */
[----:B------:R-:W-:-:S02]  /*46e0*/  IADD3.X R49, PT, PT, R43, UR5, RZ, P0, !PT ;  /* 0x000000052b317c10 */ /* 0x000fc400087fe4ff */
[----:B------:R-:W-:Y:S01]  /*46f0*/  F2FP.SATFINITE.E4M3.F32.PACK_AB_MERGE_C R55, RZ, R55, RZ ;  /* 0x00000037ff37723e */ /* 0x000fe200048070ff */
[----:B------:R2:W-:Y:S01]  /*4700*/  STG.E.U8 desc[UR22][R10.64], R53 ;  /* 0x000000350a007986 */ /* 0x0005e2000c101116 */
[----:B-1----:R-:W-:Y:S01]  /*4710*/  F2FP.SATFINITE.E4M3.F32.PACK_AB_MERGE_C R43, RZ, R6, RZ ;  /* 0x00000006ff2b723e */ /* 0x002fe200048070ff */
[----:B------:R-:W-:Y:S01]  /*4720*/  FMUL R6, R45, 1.7020000219345092773 ;  /* 0x3fd9db232d067820 */ /* 0x000fe20000400000 */
[----:B------:R-:W-:Y:S01]  /*4730*/  FMNMX3 R0, |R17|, R0, |R16|, !PT ;  /* 0x0000000011007276 */ /* 0x000fe20007800610 */
[----:B------:R1:W-:Y:S02]  /*4740*/  STG.E.U8 desc[UR22][R8.64], R55 ;  /* 0x0000003708007986 */ /* 0x0003e4000c101116 */
[----:B------:R-:W-:Y:S01]  /*4750*/  FFMA.SAT R42, R6, -R57, 0.5 ;  /* 0x3f000000062a7423 */ /* 0x000fe20000002839 */
[----:B------:R-:W-:Y:S01]  /*4760*/  MOV R57, 0x437c0000 ;  /* 0x437c000000397802 */ /* 0x000fe20000000f00 */
[----:B------:R3:W-:Y:S01]  /*4770*/  STG.E.U8 desc[UR22][R48.64], R43 ;  /* 0x0000002b30007986 */ /* 0x0007e2000c101116 */
[----:B0-----:R-:W-:-:S02]  /*4780*/  IADD3 R12, P0, PT, R12, UR4, RZ ;  /* 0x000000040c0c7c10 */ /* 0x001fc4000ff1e0ff */
[----:B------:R-:W-:Y:S01]  /*4790*/  SHF.L.U32 R51, R51, 0x8, RZ ;  /* 0x0000000833337819 */ /* 0x000fe200000006ff */
[----:B------:R-:W-:Y:S01]  /*47a0*/  FFMA.RM R42, R42, R57, 12582913 ;  /* 0x4b4000012a2a7423 */ /* 0x000fe20000004039 */
[----:B------:R-:W-:Y:S01]  /*47b0*/  FMUL R57, R7, R50 ;  /* 0x0000003207397220 */ /* 0x000fe20000400000 */
[----:B------:R-:W-:Y:S02]  /*47c0*/  IADD3.X R13, PT, PT, R13, UR5, RZ, P0, !PT ;  /* 0x000000050d0d7c10 */ /* 0x000fe400087fe4ff */
[C---:B------:R-:W-:Y:S01]  /*47d0*/  FADD R7, R42.reuse, -12583039 ;  /* 0xcb40007f2a077421 */ /* 0x040fe20000000000 */
[----:B------:R-:W-:Y:S02]  /*47e0*/  IMAD.SHL.U32 R44, R42, 0x800000, RZ ;  /* 0x008000002a2c7824 */ /* 0x000fe400078e00ff */
[----:B------:R-:W-:Y:S01]  /*47f0*/  FMUL R14, R14, R57 ;  /* 0x000000390e0e7220 */ /* 0x000fe20000400000 */
[----:B--2---:R-:W-:Y:S01]  /*4800*/  IADD3 R10, P0, PT, R10, UR4, RZ ;  /* 0x000000040a0a7c10 */ /* 0x004fe2000ff1e0ff */
[----:B------:R-:W-:Y:S01]  /*4810*/  FFMA R7, R6, -1.4426950216293334961, -R7 ;  /* 0xbfb8aa3b06077823 */ /* 0x000fe20000000807 */
[----:B------:R-:W-:Y:S01]  /*4820*/  SHF.L.U32 R53, R53, 0x10, RZ ;  /* 0x0000001035357819 */ /* 0x000fe200000006ff */
[----:B------:R-:W-:Y:S01]  /*4830*/  FMUL R42, R14, UR18 ;  /* 0x000000120e2a7c20 */ /* 0x000fe20008400000 */
[----:B------:R-:W-:Y:S01]  /*4840*/  IADD3.X R11, PT, PT, R11, UR5, RZ, P0, !PT ;  /* 0x000000050b0b7c10 */ /* 0x000fe200087fe4ff */
[----:B------:R-:W-:Y:S01]  /*4850*/  FFMA R17, R6, -1.925963033500011079e-08, R7 ;  /* 0xb2a5706006117823 */ /* 0x000fe20000000007 */
[----:B------:R-:W-:Y:S01]  /*4860*/  FMUL R7, R16, UR18 ;  /* 0x0000001210077c20 */ /* 0x000fe20008400000 */
[----:B------:R-:W-:Y:S01]  /*4870*/  FMUL R16, R15, UR18 ;  /* 0x000000120f107c20 */ /* 0x000fe20008400000 */
[----:B-1----:R-:W-:Y:S01]  /*4880*/  IADD3 R8, P1, PT, R8, UR4, RZ ;  /* 0x0000000408087c10 */ /* 0x002fe2000ff3e0ff */
[----:B---3--:R0:W1:Y:S01]  /*4890*/  MUFU.EX2 R49, R17 ;  /* 0x0000001100317308 */ /* 0x0080620000000800 */
[----:B------:R-:W-:-:S02]  /*48a0*/  LOP3.LUT R55, R55, 0xffff, RZ, 0xc0, !PT ;  /* 0x0000ffff37377812 */ /* 0x000fc400078ec0ff */
[----:B------:R-:W-:Y:S02]  /*48b0*/  F2FP.SATFINITE.E4M3.F32.PACK_AB_MERGE_C R7, RZ, R7, RZ ;  /* 0x00000007ff07723e */ /* 0x000fe400048070ff */
[----:B------:R-:W-:Y:S02]  /*48c0*/  IADD3.X R9, PT, PT, R9, UR5, RZ, P1, !PT ;  /* 0x0000000509097c10 */ /* 0x000fe40008ffe4ff */
[----:B------:R-:W-:Y:S01]  /*48d0*/  IADD3 R34, P1, P2, R5, UR25, R34 ;  /* 0x0000001905227c10 */ /* 0x000fe2000fa3e022 */
[----:B------:R2:W-:Y:S01]  /*48e0*/  STG.E.U8 desc[UR22][R12.64], R7 ;  /* 0x000000070c007986 */ /* 0x0005e2000c101116 */
[----:B0-----:R-:W-:Y:S02]  /*48f0*/  F2FP.SATFINITE.E4M3.F32.PACK_AB_MERGE_C R17, RZ, R16, RZ ;  /* 0x00000010ff11723e */ /* 0x001fe400048070ff */
[----:B------:R-:W-:Y:S02]  /*4900*/  FMNMX3 R15, |R15|, R0, |R14|, !PT ;  /* 0x000000000f0f7276 */ /* 0x000fe4000780060e */
[----:B------:R-:W-:Y:S01]  /*4910*/  IADD3.X R2, PT, PT, RZ, UR12, R2, P1, P2 ;  /* 0x0000000cff027c10 */ /* 0x000fe20008fe4402 */
[----:B------:R0:W-:Y:S01]  /*4920*/  STG.E.U8 desc[UR22][R10.64], R17 ;  /* 0x000000110a007986 */ /* 0x0001e2000c101116 */
[----:B-1----:R-:W-:Y:S01]  /*4930*/  FFMA R16, R44, R49, 1 ;  /* 0x3f8000002c107423 */ /* 0x002fe20000000031 */
[----:B------:R-:W-:-:S02]  /*4940*/  F2FP.SATFINITE.E4M3.F32.PACK_AB_MERGE_C R49, RZ, R42, RZ ;  /* 0x0000002aff31723e */ /* 0x000fc400048070ff */
[----:B--2---:R-:W-:Y:S01]  /*4950*/  SHF.L.U32 R13, R17, 0x10, RZ ;  /* 0x00000010110d7819 */ /* 0x004fe200000006ff */
[----:B------:R-:W-:Y:S01]  /*4960*/  VIADD R44, R16, 0x1800000 ;  /* 0x01800000102c7836 */ /* 0x000fe20000000000 */
[----:B------:R-:W-:Y:S01]  /*4970*/  LOP3.LUT R12, R53, 0xff0000, RZ, 0xc0, !PT ;  /* 0x00ff0000350c7812 */ /* 0x000fe200078ec0ff */
[----:B------:R1:W-:Y:S01]  /*4980*/  STG.E.U8 desc[UR22][R8.64], R49 ;  /* 0x0000003108007986 */ /* 0x0003e2000c101116 */
[----:B------:R-:W-:Y:S02]  /*4990*/  LOP3.LUT R42, R13, 0xff0000, RZ, 0xc0, !PT ;  /* 0x00ff00000d2a7812 */ /* 0x000fe400078ec0ff */
[----:B------:R-:W-:Y:S02]  /*49a0*/  LOP3.LUT R44, R44, 0x7f800000, RZ, 0xc0, !PT ;  /* 0x7f8000002c2c7812 */ /* 0x000fe400078ec0ff */
[----:B------:R-:W-:Y:S02]  /*49b0*/  LOP3.LUT R13, R49, 0xffff, RZ, 0xc0, !PT ;  /* 0x0000ffff310d7812 */ /* 0x000fe400078ec0ff */
[----:B------:R-:W-:-:S02]  /*49c0*/  ISETP.GT.U32.AND P0, PT, R44, 0x1ffffff, PT ;  /* 0x01ffffff2c00780c */ /* 0x000fc40003f04070 */
[----:B------:R-:W-:Y:S01]  /*49d0*/  LEA R12, R55, R12, 0x18 ;  /* 0x0000000c370c7211 */ /* 0x000fe200078ec0ff */
[----:B------:R-:W-:Y:S01]  /*49e0*/  IMAD R13, R13, 0x1000000, R42 ;  /* 0x010000000d0d7824 */ /* 0x000fe200078e022a */
[----:B0-----:R-:W-:Y:S02]  /*49f0*/  SHF.L.U32 R10, R7, 0x8, RZ ;  /* 0x00000008070a7819 */ /* 0x001fe400000006ff */
[----:B-1----:R-:W-:Y:S02]  /*4a00*/  LOP3.LUT R8, R12, 0xffff, R51, 0xf8, !PT ;  /* 0x0000ffff0c087812 */ /* 0x002fe400078ef833 */
[----:B------:R-:W-:Y:S02]  /*4a10*/  LOP3.LUT R10, R13, 0xffff, R10, 0xf8, !PT ;  /* 0x0000ffff0d0a7812 */ /* 0x000fe400078ef80a */
[----:B------:R-:W-:Y:S02]  /*4a20*/  LOP3.LUT R8, R8, 0xff, R25, 0xf8, !PT ;  /* 0x000000ff08087812 */ /* 0x000fe400078ef819 */
[----:B------:R-:W-:Y:S01]  /*4a30*/  LOP3.LUT R7, R10, 0xff, R43, 0xf8, !PT ;  /* 0x000000ff0a077812 */ /* 0x000fe200078ef82b */
[----:B------:R-:W-:Y:S06]  /*4a40*/  @P0 BRA `(.L_x_3419) ;  /* 0x0000000000100947 */ /* 0x000fec0003800000 */
[----:B------:R-:W-:Y:S02]  /*4a50*/  MOV R0, R16 ;  /* 0x0000001000007202 */ /* 0x000fe40000000f00 */
[----:B------:R-:W-:-:S07]  /*4a60*/  MOV R42, 0x4a80 ;  /* 0x00004a80002a7802 */ /* 0x000fce0000000f00 */
[----:B-----5:R-:W-:Y:S05]  /*4a70*/  CALL.REL.NOINC `($__internal_43_$__cuda_sm20_rcp_rn_f32_slowpath) ;  /* 0x0000001c00f47944 */ /* 0x020fea0003c00000 */
[----:B------:R-:W-:Y:S05]  /*4a80*/  BRA `(.L_x_3420) ;  /* 0x0000000000107947 */ /* 0x000fea0003800000 */
.L_x_3419:
[----:B------:R-:W0:Y:S02]  /*4a90*/  MUFU.RCP R9, R16 ;  /* 0x0000001000097308 */ /* 0x000e240000001000 */
[----:B0-----:R-:W-:-:S04]  /*4aa0*/  FFMA R0, R16, R9, -1 ;  /* 0xbf80000010007423 */ /* 0x001fc80000000009 */
[----:B------:R-:W-:-:S04]  /*4ab0*/  FADD.FTZ R0, -R0, -RZ ;  /* 0x800000ff00007221 */ /* 0x000fc80000010100 */
[----:B------:R-:W-:-:S07]  /*4ac0*/  FFMA R50, R9, R0, R9 ;  /* 0x0000000009327223 */ /* 0x000fce0000000009 */
.L_x_3420:
[----:B------:R-:W-:Y:S05]  /*4ad0*/  BSYNC.RECONVERGENT B1 ;  /* 0x0000000000017941 */ /* 0x000fea0003800200 */
.L_x_3418:
        /* <DEDUP_REMOVED lines=25> */
.L_x_3422:
[----:B------:R-:W0:Y:S02]  /*4c70*/  MUFU.RCP R50, R13 ;  /* 0x0000000d00327308 */ /* 0x000e240000001000 */
[----:B0-----:R-:W-:-:S04]  /*4c80*/  FFMA R0, R13, R50, -1 ;  /* 0xbf8000000d007423 */ /* 0x001fc80000000032 */
[----:B------:R-:W-:-:S04]  /*4c90*/  FADD.FTZ R9, -R0, -RZ ;  /* 0x800000ff00097221 */ /* 0x000fc80000010100 */
[----:B------:R-:W-:-:S07]  /*4ca0*/  FFMA R50, R50, R9, R50 ;  /* 0x0000000932327223 */ /* 0x000fce0000000032 */
.L_x_3423:
[----:B------:R-:W-:Y:S05]  /*4cb0*/  BSYNC.RECONVERGENT B1 ;  /* 0x0000000000017941 */ /* 0x000fea0003800200 */
.L_x_3421:
        /* <DEDUP_REMOVED lines=22> */
.L_x_3425:
[----:B------:R-:W0:Y:S02]  /*4e20*/  MUFU.RCP R50, R11 ;  /* 0x0000000b00327308 */ /* 0x000e240000001000 */
[----:B0-----:R-:W-:-:S04]  /*4e30*/  FFMA R0, R11, R50, -1 ;  /* 0xbf8000000b007423 */ /* 0x001fc80000000032 */
[----:B------:R-:W-:-:S04]  /*4e40*/  FADD.FTZ R9, -R0, -RZ ;  /* 0x800000ff00097221 */ /* 0x000fc80000010100 */
[----:B------:R-:W-:-:S07]  /*4e50*/  FFMA R50, R50, R9, R50 ;  /* 0x0000000932327223 */ /* 0x000fce0000000032 */
.L_x_3426:
[----:B------:R-:W-:Y:S05]  /*4e60*/  BSYNC.RECONVERGENT B1 ;  /* 0x0000000000017941 */ /* 0x000fea0003800200 */
.L_x_3424:
        /* <DEDUP_REMOVED lines=25> */
.L_x_3428:
[----:B------:R-:W0:Y:S02]  /*5000*/  MUFU.RCP R50, R13 ;  /* 0x0000000d00327308 */ /* 0x000e240000001000 */
[----:B0-----:R-:W-:-:S04]  /*5010*/  FFMA R0, R13, R50, -1 ;  /* 0xbf8000000d007423 */ /* 0x001fc80000000032 */
[----:B------:R-:W-:-:S04]  /*5020*/  FADD.FTZ R9, -R0, -RZ ;  /* 0x800000ff00097221 */ /* 0x000fc80000010100 */
[----:B------:R-:W-:-:S07]  /*5030*/  FFMA R50, R50, R9, R50 ;  /* 0x0000000932327223 */ /* 0x000fce0000000032 */
.L_x_3429:
[----:B------:R-:W-:Y:S05]  /*5040*/  BSYNC.RECONVERGENT B1 ;  /* 0x0000000000017941 */ /* 0x000fea0003800200 */
.L_x_3427:
        /* <DEDUP_REMOVED lines=22> */
.L_x_3431:
[----:B------:R-:W0:Y:S02]  /*51b0*/  MUFU.RCP R50, R11 ;  /* 0x0000000b00327308 */ /* 0x000e240000001000 */
[----:B0-----:R-:W-:-:S04]  /*51c0*/  FFMA R0, R11, R50, -1 ;  /* 0xbf8000000b007423 */ /* 0x001fc80000000032 */
[----:B------:R-:W-:-:S04]  /*51d0*/  FADD.FTZ R9, -R0, -RZ ;  /* 0x800000ff00097221 */ /* 0x000fc80000010100 */
[----:B------:R-:W-:-:S07]  /*51e0*/  FFMA R50, R50, R9, R50 ;  /* 0x0000000932327223 */ /* 0x000fce0000000032 */
.L_x_3432:
[----:B------:R-:W-:Y:S05]  /*51f0*/  BSYNC.RECONVERGENT B1 ;  /* 0x0000000000017941 */ /* 0x000fea0003800200 */
.L_x_3430:
        /* <DEDUP_REMOVED lines=25> */
.L_x_3434:
[----:B------:R-:W0:Y:S02]  /*5390*/  MUFU.RCP R50, R13 ;  /* 0x0000000d00327308 */ /* 0x000e240000001000 */
[----:B0-----:R-:W-:-:S04]  /*53a0*/  FFMA R0, R13, R50, -1 ;  /* 0xbf8000000d007423 */ /* 0x001fc80000000032 */
[----:B------:R-:W-:-:S04]  /*53b0*/  FADD.FTZ R9, -R0, -RZ ;  /* 0x800000ff00097221 */ /* 0x000fc80000010100 */
[----:B------:R-:W-:-:S07]  /*53c0*/  FFMA R50, R50, R9, R50 ;  /* 0x0000000932327223 */ /* 0x000fce0000000032 */
.L_x_3435:
[----:B------:R-:W-:Y:S05]  /*53d0*/  BSYNC.RECONVERGENT B1 ;  /* 0x0000000000017941 */ /* 0x000fea0003800200 */
.L_x_3433:
[----:B------:R-:W-:Y:S02]  /*53e0*/  HFMA2 R9, -RZ, RZ, 0.96630859375, -0.0022525787353515625 ;  /* 0x3bbb989dff097431 */ /* 0x000fe400000001ff */
[----:B-----5:R-:W-:Y:S01]  /*53f0*/  FMUL R6, R22, 1.7020000219345092773 ;  /* 0x3fd9db2316067820 */ /* 0x020fe20000400000 */
        /* <DEDUP_REMOVED lines=18> */
[----:B------:R-:W-:Y:S05]  /*5520*/  CALL.REL.NOINC `($__internal_43_$__cuda_sm20_rcp_rn_f32_slowpath) ;  /* 0x0000001400487944 */ /* 0x000fea0003c00000 */
[----:B------:R-:W-:Y:S05]  /*5530*/  BRA `(.L_x_3438) ;  /* 0x0000000000107947 */ /* 0x000fea0003800000 */
.L_x_3437:
[----:B------:R-:W0:Y:S02]  /*5540*/  MUFU.RCP R50, R11 ;  /* 0x0000000b00327308 */ /* 0x000e240000001000 */
[----:B0-----:R-:W-:-:S04]  /*5550*/  FFMA R0, R11, R50, -1 ;  /* 0xbf8000000b007423 */ /* 0x001fc80000000032 */
[----:B------:R-:W-:-:S04]  /*5560*/  FADD.FTZ R9, -R0, -RZ ;  /* 0x800000ff00097221 */ /* 0x000fc80000010100 */
[----:B------:R-:W-:-:S07]  /*5570*/  FFMA R50, R50, R9, R50 ;  /* 0x0000000932327223 */ /* 0x000fce0000000032 */
.L_x_3438:
[----:B------:R-:W-:Y:S05]  /*5580*/  BSYNC.RECONVERGENT B1 ;  /* 0x0000000000017941 */ /* 0x000fea0003800200 */
.L_x_3436:
        /* <DEDUP_REMOVED lines=8> */
[----:B------:R-:W-:-:S03]  /*5610*/  SHF.L.U32 R9, R9, 0x17, RZ ;  /* 0x0000001709097819 */ /* 0x000fc600000006ff */
[----:B------:R-:W-:Y:S01]  /*5620*/  FFMA R11, R0, 1.4426950216293334961, -R11 ;  /* 0x3fb8aa3b000b7823 */ /* 0x000fe2000000080b */
[----:B0-----:R-:W-:-:S03]  /*5630*/  USHF.R.U64 UR4, UR4, 0x2, UR5 ;  /* 0x0000000204047899 */ /* 0x001fc60008001205 */
[----:B------:R-:W-:Y:S01]  /*5640*/  FFMA R11, R0, 1.925963033500011079e-08, R11 ;  /* 0x32a57060000b7823 */ /* 0x000fe2000000000b */
[----:B------:R-:W-:-:S03]  /*5650*/  USHF.R.U32.HI UR5, URZ, 0x2, UR5 ;  /* 0x00000002ff057899 */ /* 0x000fc60008011605 */
        /* <DEDUP_REMOVED lines=13> */
[----:B------:R-:W-:Y:S05]  /*5730*/  CALL.REL.NOINC `($__internal_43_$__cuda_sm20_rcp_rn_f32_slowpath) ;  /* 0x0000001000c47944 */ /* 0x000fea0003c00000 */
[----:B------:R-:W-:Y:S05]  /*5740*/  BRA `(.L_x_3441) ;  /* 0x0000000000107947 */ /* 0x000fea0003800000 */
.L_x_3440:
[----:B------:R-:W0:Y:S02]  /*5750*/  MUFU.RCP R50, R13 ;  /* 0x0000000d00327308 */ /* 0x000e240000001000 */
[----:B0-----:R-:W-:-:S04]  /*5760*/  FFMA R0, R13, R50, -1 ;  /* 0xbf8000000d007423 */ /* 0x001fc80000000032 */
[----:B------:R-:W-:-:S04]  /*5770*/  FADD.FTZ R9, -R0, -RZ ;  /* 0x800000ff00097221 */ /* 0x000fc80000010100 */
[----:B------:R-:W-:-:S07]  /*5780*/  FFMA R50, R50, R9, R50 ;  /* 0x0000000932327223 */ /* 0x000fce0000000032 */
.L_x_3441:
[----:B------:R-:W-:Y:S05]  /*5790*/  BSYNC.RECONVERGENT B1 ;  /* 0x0000000000017941 */ /* 0x000fea0003800200 */
.L_x_3439:
[----:B------:R-:W-:Y:S01]  /*57a0*/  FMUL R11, R22, R50 ;  /* 0x00000032160b7220 */ /* 0x000fe20000400000 */
[----:B------:R-:W-:Y:S01]  /*57b0*/  SHF.L.U32 R38, R38, 0x2, RZ ;  /* 0x0000000226267819 */ /* 0x000fe200000006ff */
[----:B------:R-:W-:Y:S01]  /*57c0*/  FMUL R6, R23, UR18 ;  /* 0x0000001217067c20 */ /* 0x000fe20008400000 */
[----:B------:R-:W-:Y:S01]  /*57d0*/  IADD3 R12, P0, PT, R34, UR14, RZ ;  /* 0x0000000e220c7c10 */ /* 0x000fe2000ff1e0ff */
[----:B------:R-:W-:Y:S01]  /*57e0*/  FMUL R18, R18, R11 ;  /* 0x0000000b12127220 */ /* 0x000fe20000400000 */
[C---:B------:R-:W-:Y:S01]  /*57f0*/  LOP3.LUT R11, R38.reuse, 0x7c, RZ, 0xc0, !PT ;  /* 0x0000007c260b7812 */ /* 0x040fe200078ec0ff */
[----:B------:R-:W-:Y:S01]  /*5800*/  VIADD R14, R38, 0xfffffff4 ;  /* 0xfffffff4260e7836 */ /* 0x000fe20000000000 */
[----:B------:R-:W-:Y:S01]  /*5810*/  F2FP.SATFINITE.E4M3.F32.PACK_AB_MERGE_C R25, RZ, R6, RZ ;  /* 0x00000006ff19723e */ /* 0x000fe200048070ff */
[----:B------:R-:W-:Y:S01]  /*5820*/  FMUL R9, R10, UR18 ;  /* 0x000000120a097c20 */ /* 0x000fe20008400000 */
[----:B------:R-:W-:Y:S01]  /*5830*/  IADD3.X R13, PT, PT, R2, UR9, RZ, P0, !PT ;  /* 0x00000009020d7c10 */ /* 0x000fe200087fe4ff */
[----:B------:R-:W-:-:S02]  /*5840*/  IMAD.IADD R0, R20, 0x1, R11 ;  /* 0x0000000114007824 */ /* 0x000fc400078e020b */
[----:B------:R-:W-:Y:S01]  /*5850*/  FMUL R11, R24, UR18 ;  /* 0x00000012180b7c20 */ /* 0x000fe20008400000 */
[----:B------:R-:W-:Y:S01]  /*5860*/  FMUL R2, R32, UR18 ;  /* 0x0000001220027c20 */ /* 0x000fe20008400000 */
[----:B------:R-:W0:Y:S01]  /*5870*/  LDCU.64 UR8, c[0x0][0x3b8] ;  /* 0x00007700ff0877ac */ /* 0x000e220008000a00 */
[----:B------:R-:W-:Y:S01]  /*5880*/  SHF.L.U32 R6, R25, 0x10, RZ ;  /* 0x0000001019067819 */ /* 0x000fe200000006ff */
[----:B------:R1:W-:Y:S01]  /*5890*/  STS [R0], R4 ;  /* 0x0000000400007388 */ /* 0x0003e20000000800 */
[----:B------:R-:W-:Y:S02]  /*58a0*/  F2FP.SATFINITE.E4M3.F32.PACK_AB_MERGE_C R29, RZ, R11, RZ ;  /* 0x0000000bff1d723e */ /* 0x000fe400048070ff */
[----:B------:R-:W-:Y:S02]  /*58b0*/  IADD3 R16, P0, PT, R12, UR6, RZ ;  /* 0x000000060c107c10 */ /* 0x000fe4000ff1e0ff */
[----:B------:R-:W-:Y:S02]  /*58c0*/  F2FP.SATFINITE.E4M3.F32.PACK_AB_MERGE_C R11, RZ, R2, RZ ;  /* 0x00000002ff0b723e */ /* 0x000fe400048070ff */
[----:B------:R-:W-:-:S02]  /*58d0*/  LOP3.LUT R2, R29, 0xffff, RZ, 0xc0, !PT ;  /* 0x0000ffff1d027812 */ /* 0x000fc400078ec0ff */
[----:B------:R-:W-:Y:S02]  /*58e0*/  LOP3.LUT R31, R6, 0xff0000, RZ, 0xc0, !PT ;  /* 0x00ff0000061f7812 */ /* 0x000fe400078ec0ff */
[----:B------:R-:W-:Y:S02]  /*58f0*/  IADD3.X R17, PT, PT, R13, UR7, RZ, P0, !PT ;  /* 0x000000070d117c10 */ /* 0x000fe400087fe4ff */
[----:B-1----:R-:W-:Y:S02]  /*5900*/  IADD3 R4, PT, PT, R38, -0x8, RZ ;  /* 0xfffffff826047810 */ /* 0x002fe40007ffe0ff */
[----:B------:R-:W-:Y:S02]  /*5910*/  IADD3 R38, P0, PT, R16, UR6, RZ ;  /* 0x0000000610267c10 */ /* 0x000fe4000ff1e0ff */
[----:B------:R-:W-:Y:S01]  /*5920*/  LEA R31, R2, R31, 0x18 ;  /* 0x0000001f021f7211 */ /* 0x000fe200078ec0ff */
[----:B------:R-:W-:Y:S01]  /*5930*/  IMAD.IADD R2, R20, 0x1, R39 ;  /* 0x0000000114027824 */ /* 0x000fe200078e0227 */
[----:B------:R-:W-:-:S02]  /*5940*/  LOP3.LUT R43, R14, 0x7c, RZ, 0xc0, !PT ;  /* 0x0000007c0e2b7812 */ /* 0x000fc400078ec0ff */
[----:B------:R-:W-:Y:S02]  /*5950*/  F2FP.SATFINITE.E4M3.F32.PACK_AB_MERGE_C R9, RZ, R9, RZ ;  /* 0x00000009ff09723e */ /* 0x000fe400048070ff */
[----:B------:R-:W-:Y:S02]  /*5960*/  IADD3.X R39, PT, PT, R17, UR7, RZ, P0, !PT ;  /* 0x0000000711277c10 */ /* 0x000fe400087fe4ff */
[----:B------:R-:W-:Y:S01]  /*5970*/  IADD3 R42, P0, PT, R38, UR6, RZ ;  /* 0x00000006262a7c10 */ /* 0x000fe2000ff1e0ff */
[----:B------:R0:W-:Y:S01]  /*5980*/  STG.E.U8 desc[UR22][R12.64], R9 ;  /* 0x000000090c007986 */ /* 0x0001e2000c101116 */
[----:B------:R-:W-:Y:S02]  /*5990*/  LOP3.LUT R6, RZ, R40, RZ, 0x33, !PT ;  /* 0x00000028ff067212 */ /* 0x000fe400078e33ff */
[----:B------:R-:W-:Y:S01]  /*59a0*/  LOP3.LUT R37, R4, 0x7c, RZ, 0xc0, !PT ;  /* 0x0000007c04257812 */ /* 0x000fe200078ec0ff */
[----:B------:R-:W-:Y:S01]  /*59b0*/  IMAD.IADD R4, R20, 0x1, R43 ;  /* 0x0000000114047824 */ /* 0x000fe200078e022b */
[----:B------:R-:W-:Y:S01]  /*59c0*/  SHF.L.U32 R14, R11, 0x8, RZ ;  /* 0x000000080b0e7819 */ /* 0x000fe200000006ff */
[----:B------:R1:W-:Y:S01]  /*59d0*/  STG.E.U8 desc[UR22][R16.64], R11 ;  /* 0x0000000b10007986 */ /* 0x0003e2000c101116 */
[----:B------:R-:W-:-:S02]  /*59e0*/  IADD3.X R43, PT, PT, R39, UR7, RZ, P0, !PT ;  /* 0x00000007272b7c10 */ /* 0x000fc400087fe4ff */
[----:B------:R-:W-:Y:S01]  /*59f0*/  IADD3 R6, PT, PT, R6, R41, RZ ;  /* 0x0000002906067210 */ /* 0x000fe20007ffe0ff */
[----:B------:R2:W-:Y:S01]  /*5a00*/  STG.E.U8 desc[UR22][R38.64], R25 ;  /* 0x0000001926007986 */ /* 0x0005e2000c101116 */
[----:B------:R-:W-:Y:S02]  /*5a10*/  LOP3.LUT R14, R31, 0xffff, R14, 0xf8, !PT ;  /* 0x0000ffff1f0e7812 */ /* 0x000fe400078ef80e */
[----:B0-----:R-:W-:Y:S01]  /*5a20*/  IADD3 R12, P0, PT, R12, UR8, RZ ;  /* 0x000000080c0c7c10 */ /* 0x001fe2000ff1e0ff */
[----:B------:R0:W-:Y:S01]  /*5a30*/  STG.E.U8 desc[UR22][R42.64], R29 ;  /* 0x0000001d2a007986 */ /* 0x0001e2000c101116 */
[----:B------:R-:W-:Y:S02]  /*5a40*/  SHF.L.U32 R6, R6, 0x2, RZ ;  /* 0x0000000206067819 */ /* 0x000fe400000006ff */
[----:B------:R-:W-:Y:S01]  /*5a50*/  IADD3.X R13, PT, PT, R13, UR9, RZ, P0, !PT ;  /* 0x000000090d0d7c10 */ /* 0x000fe200087fe4ff */
[----:B-1----:R-:W-:Y:S01]  /*5a60*/  FMUL R11, R46, UR18 ;  /* 0x000000122e0b7c20 */ /* 0x002fe20008400000 */
[----:B------:R-:W-:-:S02]  /*5a70*/  IADD3 R16, P0, PT, R16, UR8, RZ ;  /* 0x0000000810107c10 */ /* 0x000fc4000ff1e0ff */
[----:B------:R-:W-:Y:S01]  /*5a80*/  LOP3.LUT R31, R14, 0xff, R9, 0xf8, !PT ;  /* 0x000000ff0e1f7812 */ /* 0x000fe200078ef809 */
[----:B--2---:R-:W-:Y:S01]  /*5a90*/  FMUL R25, R35, UR18 ;  /* 0x0000001223197c20 */ /* 0x004fe20008400000 */
[----:B------:R-:W-:Y:S01]  /*5aa0*/  LOP3.LUT R33, R6, 0x7c, RZ, 0xc0, !PT ;  /* 0x0000007c06217812 */ /* 0x000fe200078ec0ff */
[----:B------:R-:W-:Y:S01]  /*5ab0*/  FMUL R9, R27, UR18 ;  /* 0x000000121b097c20 */ /* 0x000fe20008400000 */
[----:B------:R-:W-:Y:S01]  /*5ac0*/  FMUL R14, R18, UR18 ;  /* 0x00000012120e7c20 */ /* 0x000fe20008400000 */
[----:B------:R-:W-:Y:S02]  /*5ad0*/  IADD3 R38, P1, PT, R38, UR8, RZ ;  /* 0x0000000826267c10 */ /* 0x000fe4000ff3e0ff */
[----:B------:R-:W-:Y:S02]  /*5ae0*/  IADD3.X R17, PT, PT, R17, UR9, RZ, P0, !PT ;  /* 0x0000000911117c10 */ /* 0x000fe400087fe4ff */
[----:B0-----:R-:W-:Y:S02]  /*5af0*/  IADD3 R42, P0, PT, R42, UR8, RZ ;  /* 0x000000082a2a7c10 */ /* 0x001fe4000ff1e0ff */
[----:B------:R-:W-:-:S02]  /*5b00*/  IADD3 R6, PT, PT, R20, R37, RZ ;  /* 0x0000002514067210 */ /* 0x000fc40007ffe0ff */
[----:B------:R-:W-:Y:S02]  /*5b10*/  F2FP.SATFINITE.E4M3.F32.PACK_AB_MERGE_C R11, RZ, R11, RZ ;  /* 0x0000000bff0b723e */ /* 0x000fe400048070ff */
[----:B------:R-:W-:Y:S02]  /*5b20*/  IADD3 R20, PT, PT, R20, R33, RZ ;  /* 0x0000002114147210 */ /* 0x000fe40007ffe0ff */
[----:B------:R-:W-:Y:S01]  /*5b30*/  F2FP.SATFINITE.E4M3.F32.PACK_AB_MERGE_C R25, RZ, R25, RZ ;  /* 0x00000019ff19723e */ /* 0x000fe200048070ff */
[----:B------:R0:W-:Y:S01]  /*5b40*/  STG.E.U8 desc[UR22][R12.64], R11 ;  /* 0x0000000b0c007986 */ /* 0x0001e2000c101116 */
[----:B------:R-:W-:Y:S02]  /*5b50*/  F2FP.SATFINITE.E4M3.F32.PACK_AB_MERGE_C R9, RZ, R9, RZ ;  /* 0x00000009ff09723e */ /* 0x000fe400048070ff */
[----:B------:R-:W-:Y:S01]  /*5b60*/  IADD3.X R39, PT, PT, R39, UR9, RZ, P1, !PT ;  /* 0x0000000927277c10 */ /* 0x000fe20008ffe4ff */
[----:B------:R-:W-:Y:S01]  /*5b70*/  STS [R20], R47 ;  /* 0x0000002f14007388 */ /* 0x000fe20000000800 */
[----:B------:R-:W-:-:S02]  /*5b80*/  F2FP.SATFINITE.E4M3.F32.PACK_AB_MERGE_C R29, RZ, R14, RZ ;  /* 0x0000000eff1d723e */ /* 0x000fc400048070ff */
[----:B------:R-:W-:Y:S01]  /*5b90*/  IADD3.X R43, PT, PT, R43, UR9, RZ, P0, !PT ;  /* 0x000000092b2b7c10 */ /* 0x000fe200087fe4ff */
[----:B------:R1:W-:Y:S01]  /*5ba0*/  STG.E.U8 desc[UR22][R16.64], R25 ;  /* 0x0000001910007986 */ /* 0x0003e2000c101116 */
[----:B------:R-:W-:Y:S02]  /*5bb0*/  SHF.L.U32 R14, R9, 0x10, RZ ;  /* 0x00000010090e7819 */ /* 0x000fe400000006ff */
[----:B------:R-:W-:Y:S01]  /*5bc0*/  FMNMX3 R15, |R10|, R15, |R32|, !PT ;  /* 0x0000000f0a0f7276 */ /* 0x000fe20007800620 */
[----:B------:R-:W-:Y:S01]  /*5bd0*/  STS [R6], R8 ;  /* 0x0000000806007388 */ /* 0x000fe20000000800 */
[----:B0-----:R-:W-:Y:S01]  /*5be0*/  MOV R12, UR4 ;  /* 0x00000004000c7c02 */ /* 0x001fe20008000f00 */
[----:B------:R-:W-:Y:S01]  /*5bf0*/  IMAD.U32 R13, RZ, RZ, UR5 ;  /* 0x00000005ff0d7e24 */ /* 0x000fe2000f8e00ff */
[----:B------:R-:W-:Y:S01]  /*5c00*/  LOP3.LUT R14, R14, 0xff0000, RZ, 0xc0, !PT ;  /* 0x00ff00000e0e7812 */ /* 0x000fe200078ec0ff */
[----:B------:R-:W-:Y:S01]  /*5c10*/  STG.E.U8 desc[UR22][R38.64], R9 ;  /* 0x0000000926007986 */ /* 0x000fe2000c101116 */
[----:B------:R-:W-:Y:S01]  /*5c20*/  FMNMX3 R15, |R23|, R15, |R24|, !PT ;  /* 0x0000000f170f7276 */ /* 0x000fe20007800618 */
[----:B------:R-:W-:-:S02]  /*5c30*/  IMAD.WIDE.U32 R12, R40, UR4, R12 ;  /* 0x00000004280c7c25 */ /* 0x000fc4000f8e000c */
[----:B------:R0:W-:Y:S01]  /*5c40*/  STS [R4], R31 ;  /* 0x0000001f04007388 */ /* 0x0001e20000000800 */
[----:B-1----:R-:W-:Y:S01]  /*5c50*/  MOV R17, RZ ;  /* 0x000000ff00117202 */ /* 0x002fe20000000f00 */
[----:B------:R-:W-:Y:S01]  /*5c60*/  IMAD.MOV.U32 R16, RZ, RZ, R30 ;  /* 0x000000ffff107224 */ /* 0x000fe200078e001e */
[----:B------:R-:W-:Y:S01]  /*5c70*/  SHF.L.U32 R25, R25, 0x8, RZ ;  /* 0x0000000819197819 */ /* 0x000fe200000006ff */
[----:B------:R1:W-:Y:S01]  /*5c80*/  STG.E.U8 desc[UR22][R42.64], R29 ;  /* 0x0000001d2a007986 */ /* 0x0003e2000c101116 */
[----:B------:R-:W-:Y:S01]  /*5c90*/  FMNMX3 R15, |R46|, R15, |R35|, !PT ;  /* 0x0000000f2e0f7276 */ /* 0x000fe20007800623 */
[C---:B------:R-:W-:Y:S01]  /*5ca0*/  IMAD.WIDE.U32 R16, R40.reuse, UR4, R16 ;  /* 0x0000000428107c25 */ /* 0x040fe2000f8e0010 */
[----:B------:R-:W-:Y:S02]  /*5cb0*/  BAR.SYNC.DEFER_BLOCKING 0x0 ;  /* 0x0000000000007b1d */ /* 0x000fe40000010000 */
[----:B------:R-:W-:Y:S01]  /*5cc0*/  FMNMX3 R15, |R27|, R15, |R18|, !PT ;  /* 0x0000000f1b0f7276 */ /* 0x000fe20007800612 */
[----:B0-----:R-:W-:Y:S01]  /*5cd0*/  IMAD R31, R40, UR5, RZ ;  /* 0x00000005281f7c24 */ /* 0x001fe2000f8e02ff */
[----:B------:R-:W-:-:S03]  /*5ce0*/  LEA R8, P0, R16, UR10, 0x2 ;  /* 0x0000000a10087c11 */ /* 0x000fc6000f8010ff */
[----:B------:R-:W-:Y:S01]  /*5cf0*/  IMAD.IADD R30, R31, 0x1, R13 ;  /* 0x000000011f1e7824 */ /* 0x000fe200078e020d */
[----:B------:R-:W-:Y:S02]  /*5d00*/  IADD3 R9, PT, PT, R17, R31, RZ ;  /* 0x0000001f11097210 */ /* 0x000fe40007ffe0ff */
[----:B------:R-:W-:Y:S02]  /*5d10*/  IADD3 R13, P3, PT, R28, R12, RZ ;  /* 0x0000000c1c0d7210 */ /* 0x000fe40007f7e0ff */
[----:B------:R-:W-:Y:S02]  /*5d20*/  LEA.HI.X R9, R16, UR11, R9, 0x2, P0 ;  /* 0x0000000b10097c11 */ /* 0x000fe400080f1409 */
[----:B------:R-:W-:Y:S02]  /*5d30*/  IADD3 R16, P4, PT, R12, UR4, RZ ;  /* 0x000000040c107c10 */ /* 0x000fe4000ff9e0ff */
[----:B-1----:R-:W-:Y:S02]  /*5d40*/  LOP3.LUT R29, R29, 0xffff, RZ, 0xc0, !PT ;  /* 0x0000ffff1d1d7812 */ /* 0x002fe400078ec0ff */
[----:B------:R-:W-:-:S02]  /*5d50*/  IADD3 R19, P0, PT, R19, R16, RZ ;  /* 0x0000001013137210 */ /* 0x000fc40007f1e0ff */
[----:B------:R-:W-:Y:S01]  /*5d60*/  IADD3.X R22, PT, PT, R30, UR5, RZ, P4, !PT ;  /* 0x000000051e167c10 */ /* 0x000fe2000a7fe4ff */
[----:B------:R-:W-:Y:S01]  /*5d70*/  IMAD.X R30, RZ, RZ, R30, P3 ;  /* 0x000000ffff1e7224 */ /* 0x000fe200018e061e */
[----:B------:R-:W-:Y:S02]  /*5d80*/  IADD3 R5, P1, P2, R5, UR4, R16 ;  /* 0x0000000405057c10 */ /* 0x000fe4000fa3e010 */
[----:B------:R-:W-:Y:S01]  /*5d90*/  LEA R28, P3, R13, UR10, 0x2 ;  /* 0x0000000a0d1c7c11 */ /* 0x000fe2000f8610ff */
[----:B------:R-:W0:Y:S01]  /*5da0*/  LDS R37, [R2] ;  /* 0x0000000002257984 */ /* 0x000e220000000800 */
[----:B------:R-:W-:Y:S02]  /*5db0*/  IADD3.X R26, PT, PT, RZ, R22, RZ, P0, !PT ;  /* 0x00000016ff1a7210 */ /* 0x000fe400007fe4ff */
[----:B------:R-:W-:Y:S01]  /*5dc0*/  IADD3.X R22, PT, PT, RZ, UR5, R22, P1, P2 ;  /* 0x00000005ff167c10 */ /* 0x000fe20008fe4416 */
[----:B------:R-:W1:Y:S01]  /*5dd0*/  LDS R47, [R2+0x4] ;  /* 0x00000400022f7984 */ /* 0x000e620000000800 */
[----:B------:R-:W-:Y:S01]  /*5de0*/  LEA R12, P0, R19, UR10, 0x2 ;  /* 0x0000000a130c7c11 */ /* 0x000fe2000f8010ff */
[----:B------:R-:W2:Y:S01]  /*5df0*/  LDCU.64 UR4, c[0x0][0x3a8] ;  /* 0x00007500ff0477ac */ /* 0x000ea20008000a00 */
[----:B------:R-:W-:Y:S01]  /*5e00*/  LEA R16, P1, R5, UR10, 0x2 ;  /* 0x0000000a05107c11 */ /* 0x000fe2000f8210ff */
[----:B------:R-:W3:Y:S01]  /*5e10*/  LDS R45, [R2+0x8] ;  /* 0x00000800022d7984 */ /* 0x000ee20000000800 */
[----:B------:R-:W-:-:S02]  /*5e20*/  LEA R14, R29, R14, 0x18 ;  /* 0x0000000e1d0e7211 */ /* 0x000fc400078ec0ff */
[----:B------:R-:W-:Y:S01]  /*5e30*/  LEA.HI.X R29, R13, UR11, R30, 0x2, P3 ;  /* 0x0000000b0d1d7c11 */ /* 0x000fe200098f141e */
[----:B------:R-:W4:Y:S01]  /*5e40*/  LDS R33, [R2+0xc] ;  /* 0x00000c0002217984 */ /* 0x000f220000000800 */
[----:B------:R-:W-:Y:S01]  /*5e50*/  LEA.HI.X R13, R19, UR11, R26, 0x2, P0 ;  /* 0x0000000b130d7c11 */ /* 0x000fe200080f141a */
[----:B------:R-:W5:Y:S01]  /*5e60*/  LDC.64 R30, c[0x0][0x3c0] ;  /* 0x0000f000ff1e7b82 */ /* 0x000f620000000a00 */
[----:B------:R-:W-:Y:S02]  /*5e70*/  LEA.HI.X R17, R5, UR11, R22, 0x2, P1 ;  /* 0x0000000b05117c11 */ /* 0x000fe400088f1416 */
[----:B------:R-:W-:-:S04]  /*5e80*/  LOP3.LUT R14, R14, 0xffff, R25, 0xf8, !PT ;  /* 0x0000ffff0e0e7812 */ /* 0x000fc800078ef819 */
[----:B------:R-:W-:Y:S01]  /*5e90*/  LOP3.LUT R11, R14, 0xff, R11, 0xf8, !PT ;  /* 0x000000ff0e0b7812 */ /* 0x000fe200078ef80b */
[----:B--2---:R-:W-:-:S04]  /*5ea0*/  UISETP.NE.U32.AND UP0, UPT, UR4, URZ, UPT ;  /* 0x000000ff0400728c */ /* 0x004fc8000bf05070 */
[----:B------:R-:W-:Y:S01]  /*5eb0*/  UISETP.NE.AND.EX UP0, UPT, UR5, URZ, UPT, UP0 ;  /* 0x000000ff0500728c */ /* 0x000fe2000bf05300 */
[----:B-----5:R-:W-:Y:S01]  /*5ec0*/  IMAD R31, R31, UR8, RZ ;  /* 0x000000081f1f7c24 */ /* 0x020fe2000f8e02ff */
[----:B0-----:R0:W-:Y:S03]  /*5ed0*/  STG.E desc[UR22][R8.64], R37 ;  /* 0x0000002508007986 */ /* 0x0011e6000c101916 */
[C---:B------:R-:W-:Y:S01]  /*5ee0*/  IMAD R31, R30.reuse, UR9, R31 ;  /* 0x000000091e1f7c24 */ /* 0x040fe2000f8e021f */
[----:B-1----:R1:W-:Y:S04]  /*5ef0*/  STG.E desc[UR22][R28.64], R47 ;  /* 0x0000002f1c007986 */ /* 0x0023e8000c101916 */
[----:B---3--:R2:W-:Y:S04]  /*5f00*/  STG.E desc[UR22][R12.64], R45 ;  /* 0x0000002d0c007986 */ /* 0x0085e8000c101916 */
[----:B----4-:R3:W-:Y:S01]  /*5f10*/  STG.E desc[UR22][R16.64], R33 ;  /* 0x0000002110007986 */ /* 0x0107e2000c101916 */
[C---:B0-----:R-:W-:Y:S01]  /*5f20*/  IMAD.WIDE.U32 R8, R30.reuse, UR8, R8 ;  /* 0x000000081e087c25 */ /* 0x041fe2000f8e0008 */
[----:B------:R-:W-:Y:S03]  /*5f30*/  BAR.SYNC.DEFER_BLOCKING 0x0 ;  /* 0x0000000000007b1d */ /* 0x000fe60000010000 */
[----:B-1----:R-:W-:Y:S01]  /*5f40*/  IMAD.WIDE.U32 R28, R30, UR8, R28 ;  /* 0x000000081e1c7c25 */ /* 0x002fe2000f8e001c */
[----:B------:R-:W-:-:S03]  /*5f50*/  IADD3 R9, PT, PT, R9, R31, RZ ;  /* 0x0000001f09097210 */ /* 0x000fc60007ffe0ff */
[----:B--2---:R-:W-:-:S04]  /*5f60*/  IMAD.WIDE.U32 R12, R30, UR8, R12 ;  /* 0x000000081e0c7c25 */ /* 0x004fc8000f8e000c */
        /* <DEDUP_REMOVED lines=53> */
.L_x_3450:
[----:B------:R-:W-:Y:S02]  /*62c0*/  ISETP.NE.AND P0, PT, R41, RZ, PT ;  /* 0x000000ff2900720c */ /* 0x000fe40003f05270 */
[----:B-1----:R-:W-:-:S11]  /*62d0*/  FMNMX R5, R2, R5, !PT ;  /* 0x0000000502057209 */ /* 0x002fd60007800000 */
[----:B------:R-:W-:Y:S05]  /*62e0*/  @P0 BRA `(.L_x_3443) ;  /* 0x0000000000080947 */ /* 0x000fea0003800000 */
[----:B0-----:R-:W0:Y:S02]  /*62f0*/  LDC.64 R2, c[0x0][0x3a8] ;  /* 0x0000ea00ff027b82 */ /* 0x001e240000000a00 */
[----:B0-----:R1:W-:Y:S02]  /*6300*/  REDG.E.MAX.S32.STRONG.GPU desc[UR22][R2.64], R5 ;  /* 0x000000050200798e */ /* 0x0013e4000d12e316 */
.L_x_3443:
[----:B------:R-:W-:Y:S05]  /*6310*/  BSYNC B0 ;  /* 0x0000000000007941 */ /* 0x000fea0003800000 */
.L_x_3442:
        /* <DEDUP_REMOVED lines=12> */
[----:B01----:R-:W-:Y:S05]  /*63e0*/  CALL.REL.NOINC `($__internal_43_$__cuda_sm20_rcp_rn_f32_slowpath) ;  /* 0x0000000400987944 */ /* 0x003fea0003c00000 */
[----:B------:R-:W-:Y:S05]  /*63f0*/  BRA `(.L_x_3446) ;  /* 0x0000000000147947 */ /* 0x000fea0003800000 */
.L_x_3445:
[----:B------:R-:W2:Y:S01]  /*6400*/  MUFU.RCP R50, UR18 ;  /* 0x0000001200327d08 */ /* 0x000ea20008001000 */
[----:B-1----:R-:W-:-:S05]  /*6410*/  MOV R3, UR18 ;  /* 0x0000001200037c02 */ /* 0x002fca0008000f00 */
[----:B--2---:R-:W-:-:S04]  /*6420*/  FFMA R0, R50, R3, -1 ;  /* 0xbf80000032007423 */ /* 0x004fc80000000003 */
[----:B------:R-:W-:-:S04]  /*6430*/  FADD.FTZ R3, -R0, -RZ ;  /* 0x800000ff00037221 */ /* 0x000fc80000010100 */
[----:B------:R-:W-:-:S07]  /*6440*/  FFMA R50, R50, R3, R50 ;  /* 0x0000000332327223 */ /* 0x000fce0000000032 */
.L_x_3446:
[----:B0-----:R-:W0:Y:S02]  /*6450*/  LDC.64 R2, c[0x0][0x3b0] ;  /* 0x0000ec00ff027b82 */ /* 0x001e240000000a00 */
[----:B0-----:R-:W-:Y:S01]  /*6460*/  STG.E desc[UR22][R2.64], R50 ;  /* 0x0000003202007986 */ /* 0x001fe2000c101916 */
[----:B------:R-:W-:Y:S05]  /*6470*/  EXIT ;  /* 0x000000000000794d */ /* 0x000fea0003800000 */
.L_x_3444:
[----:B------:R-:W-:Y:S01]  /*6480*/  MOV R7, 0x4 ;  /* 0x0000000400077802 */ /* 0x000fe20000000f00 */
[----:B------:R-:W-:Y:S01]  /*6490*/  IMAD.MOV.U32 R9, RZ, RZ, 0x1f ;  /* 0x0000001fff097424 */ /* 0x000fe200078e00ff */
[----:B------:R-:W-:-:S07]  /*64a0*/  MOV R4, 0xffffffff ;  /* 0xffffffff00047802 */ /* 0x000fce0000000f00 */
[----:B01----:R-:W-:Y:S05]  /*64b0*/  WARPSYNC.COLLECTIVE R4, `(.L_x_3447) ;  /* 0x0000000004087348 */ /* 0x003fea0003c00000 */
[----:B-1----:R1:W2:Y:S02]  /*64c0*/  SHFL.DOWN P0, R5, R0, R7, R9 ;  /* 0x0800000700057389 */ /* 0x0022a40000000009 */
[----:B012---:R-:W-:Y:S05]  /*64d0*/  ENDCOLLECTIVE ;  /* 0x000000000000791b */ /* 0x007fea0003800000 */
.L_x_3447:
[----:B------:R-:W-:Y:S02]  /*64e0*/  MOV R7, 0x2 ;  /* 0x0000000200077802 */ /* 0x000fe40000000f00 */
[----:B------:R-:W-:-:S04]  /*64f0*/  MOV R3, R5 ;  /* 0x0000000500037202 */ /* 0x000fc80000000f00 */
[----:B------:R-:W-:-:S05]  /*6500*/  FMNMX R3, R3, R0, !PT ;  /* 0x0000000003037209 */ /* 0x000fca0007800000 */
[----:B------:R-:W-:-:S07]  /*6510*/  IMAD.MOV.U32 R0, RZ, RZ, R3 ;  /* 0x000000ffff007224 */ /* 0x000fce00078e0003 */
[----:B------:R-:W-:Y:S05]  /*6520*/  WARPSYNC.COLLECTIVE R4, `(.L_x_3448) ;  /* 0x0000000004087348 */ /* 0x000fea0003c00000 */
[----:B------:R0:W1:Y:S02]  /*6530*/  SHFL.DOWN P0, R5, R0, R7, R9 ;  /* 0x0800000700057389 */ /* 0x0000640000000009 */
[----:B01----:R-:W-:Y:S05]  /*6540*/  ENDCOLLECTIVE ;  /* 0x000000000000791b */ /* 0x003fea0003800000 */
.L_x_3448:
[----:B------:R-:W-:Y:S02]  /*6550*/  MOV R7, 0x1 ;  /* 0x0000000100077802 */ /* 0x000fe40000000f00 */
[----:B------:R-:W-:-:S04]  /*6560*/  MOV R2, R5 ;  /* 0x0000000500027202 */ /* 0x000fc80000000f00 */
[----:B------:R-:W-:-:S05]  /*6570*/  FMNMX R2, R3, R2, !PT ;  /* 0x0000000203027209 */ /* 0x000fca0007800000 */
[----:B------:R-:W-:-:S07]  /*6580*/  IMAD.MOV.U32 R0, RZ, RZ, R2 ;  /* 0x000000ffff007224 */ /* 0x000fce00078e0002 */
[----:B------:R-:W-:Y:S05]  /*6590*/  WARPSYNC.COLLECTIVE R4, `(.L_x_3449) ;  /* 0x0000000004087348 */ /* 0x000fea0003c00000 */
[----:B------:R0:W1:Y:S02]  /*65a0*/  SHFL.DOWN P0, R5, R0, R7, R9 ;  /* 0x0800000700057389 */ /* 0x0000640000000009 */
[----:B01----:R-:W-:Y:S05]  /*65b0*/  ENDCOLLECTIVE ;  /* 0x000000000000791b */ /* 0x003fea0003800000 */
.L_x_3449:
[----:B------:R-:W-:Y:S05]  /*65c0*/  BRA `(.L_x_3450) ;  /* 0xfffffffc003c7947 */ /* 0x000fea000383ffff */
        .weak           $__internal_42_$__cuda_sm20_div_u64
        .type           $__internal_42_$__cuda_sm20_div_u64,@function
        .size           $__internal_42_$__cuda_sm20_div_u64,($__internal_43_$__cuda_sm20_rcp_rn_f32_slowpath - $__internal_42_$__cuda_sm20_div_u64)
$__internal_42_$__cuda_sm20_div_u64:
        /* <DEDUP_REMOVED lines=71> */
[----:B------:R-:W-:Y:S11]  /*6a40*/  RET.REL.NODEC R2 `(_ZN18transformer_engine6detail32dgated_act_cast_transpose_kernelILi1ELi4Eff13__nv_fp8_e4m3NS_5EmptyEXadL_ZNS_6dqgeluIffEET_T0_RKS3_EEXadL_ZNS_5qgeluIffEES5_S6_S8_EEEEvPKT2_SC_PT3_SE_PKT1_PSF_SI_mmm) ;  /* 0xffffff94026c7950 */ /* 0x000ff60003c3ffff */
        .weak           $__internal_43_$__cuda_sm20_rcp_rn_f32_slowpath
        .type           $__internal_43_$__cuda_sm20_rcp_rn_f32_slowpath,@function
        .size           $__internal_43_$__cuda_sm20_rcp_rn_f32_slowpath,(.L_x_29344 - $__internal_43_$__cuda_sm20_rcp_rn_f32_slowpath)
$__internal_43_$__cuda_sm20_rcp_rn_f32_slowpath:
        /* <DEDUP_REMOVED lines=15> */
.L_x_3452:
[----:B------:R-:W-:-:S04]  /*6b40*/  IADD3 R44, PT, PT, R43, -0xfd, RZ ;  /* 0xffffff032b2c7810 */ /* 0x000fc80007ffe0ff */
        /* <DEDUP_REMOVED lines=25> */
[----:B------:R-:W-:Y:S02]  /*6ce0*/  ISETP.GE.AND P0, PT, R44, RZ, PT ;  /* 0x000000ff2c00720c */ /* 0x000fe40003f06270 */
[----:B------:R-:W-:-:S04]  /*6cf0*/  IADD3 R44, PT, PT, R43, -0xfc, RZ ;  /* 0xffffff042b2c7810 */ /* 0x000fc80007ffe0ff */
[----:B------:R-:W-:-:S07]  /*6d00*/  SHF.R.U32.HI R51, RZ, R44, R51 ;  /* 0x0000002cff337219 */ /* 0x000fce0000011633 */
[----:B------:R-:W-:-:S05]  /*6d10*/  @!P0 VIADD R51, R51, 0x1 ;  /* 0x0000000133338836 */ /* 0x000fca0000000000 */
[----:B------:R-:W-:-:S04]  /*6d20*/  @!P1 SHF.L.U32 R51, R51, 0x1, RZ ;  /* 0x0000000133339819 */ /* 0x000fc800000006ff */
[----:B------:R-:W-:Y:S01]  /*6d30*/  LOP3.LUT R50, R51, 0x80000000, R0, 0xf8, !PT ;  /* 0x8000000033327812 */ /* 0x000fe200078ef800 */
[----:B------:R-:W-:Y:S06]  /*6d40*/  BRA `(.L_x_3453) ;  /* 0x0000000000047947 */ /* 0x000fec0003800000 */
.L_x_3454:
[----:B------:R0:W1:Y:S02]  /*6d50*/  MUFU.RCP R50, R0 ;  /* 0x0000000000327308 */ /* 0x0000640000001000 */
.L_x_3453:
[----:B------:R-:W-:Y:S05]  /*6d60*/  BSYNC B0 ;  /* 0x0000000000007941 */ /* 0x000fea0003800000 */
.L_x_3451:
[----:B------:R-:W-:-:S04]  /*6d70*/  HFMA2 R43, -RZ, RZ, 0, 0 ;  /* 0x00000000ff2b7431 */ /* 0x000fc800000001ff */
[----:B01----:R-:W-:Y:S05]  /*6d80*/  RET.REL.NODEC R42 `(_ZN18transformer_engine6detail32dgated_act_cast_transpose_kernelILi1ELi4Eff13__nv_fp8_e4m3NS_5EmptyEXadL_ZNS_6dqgeluIffEET_T0_RKS3_EEXadL_ZNS_5qgeluIffEES5_S6_S8_EEEEvPKT2_SC_PT3_SE_PKT1_PSF_SI_mmm) ;  /* 0xffffff902a9c7950 */ /* 0x003fea0003c3ffff */
.L_x_3455:
        /* <DEDUP_REMOVED lines=15> */
.L_x_29344:


//--------------------- .text._ZN18transformer_engine6detail43dgated_act_cast_transpose_kernel_notalignedILi1ELi4Eff13__nv_fp8_e5m2NS_5EmptyEXadL_ZNS_6dqgeluIffEET_T0_RKS3_EEXadL_ZNS_5qgeluIffEES5_S6_S8_EEEEvPKT2_SC_PT3_SE_PKT1_PSF_SI_mmm --------------------------
	.section	.text._ZN18transformer_engine6detail43dgated_act_cast_transpose_kernel_notalignedILi1ELi4Eff13__nv_fp8_e5m2NS_5EmptyEXadL_ZNS_6dqgeluIffEET_T0_RKS3_EEXadL_ZNS_5qgeluIffEES5_S6_S8_EEEEvPKT2_SC_PT3_SE_PKT1_PSF_SI_mmm,"ax",@progbits
	.align	128
        .global         _ZN18transformer_engine6detail43dgated_act_cast_transpose_kernel_notalignedILi1ELi4Eff13__nv_fp8_e5m2NS_5EmptyEXadL_ZNS_6dqgeluIffEET_T0_RKS3_EEXadL_ZNS_5qgeluIffEES5_S6_S8_EEEEvPKT2_SC_PT3_SE_PKT1_PSF_SI_mmm
        .type           _ZN18transformer_engine6detail43dgated_act_cast_transpose_kernel_notalignedILi1ELi4Eff13__nv_fp8_e5m2NS_5EmptyEXadL_ZNS_6dqgeluIffEET_T0_RKS3_EEXadL_ZNS_5qgeluIffEES5_S6_S8_EEEEvPKT2_SC_PT3_SE_PKT1_PSF_SI_mmm,@function
        .size           _ZN18transformer_engine6detail43dgated_act_cast_transpose_kernel_notalignedILi1ELi4Eff13__nv_fp8_e5m2NS_5EmptyEXadL_ZNS_6dqgeluIffEET_T0_RKS3_EEXadL_ZNS_5qgeluIffEES5_S6_S8_EEEEvPKT2_SC_PT3_SE_PKT1_PSF_SI_mmm,(.L_x_29346 - _ZN18transformer_engine6detail43dgated_act_cast_transpose_kernel_notalignedILi1ELi4Eff13__nv_fp8_e5m2NS_5EmptyEXadL_ZNS_6dqgeluIffEET_T0_RKS3_EEXadL_ZNS_5qgeluIffEES5_S6_S8_EEEEvPKT2_SC_PT3_SE_PKT1_PSF_SI_mmm)
        .other          _ZN18transformer_engine6detail43dgated_act_cast_transpose_kernel_notalignedILi1ELi4Eff13__nv_fp8_e5m2NS_5EmptyEXadL_ZNS_6dqgeluIffEET_T0_RKS3_EEXadL_ZNS_5qgeluIffEES5_S6_S8_EEEEvPKT2_SC_PT3_SE_PKT1_PSF_SI_mmm,@"STO_CUDA_ENTRY STV_DEFAULT"
_ZN18transformer_engine6detail43dgated_act_cast_transpose_kernel_notalignedILi1ELi4Eff13__nv_fp8_e5m2NS_5EmptyEXadL_ZNS_6dqgeluIffEET_T0_RKS3_EEXadL_ZNS_5qgeluIffEES5_S6_S8_EEEEvPKT2_SC_PT3_SE_PKT1_PSF_SI_mmm:
.text._ZN18transformer_engine6detail43dgated_act_cast_transpose_kernel_notalignedILi1ELi4Eff13__nv_fp8_e5m2NS_5EmptyEXadL_ZNS_6dqgeluIffEET_T0_RKS3_EEXadL_ZNS_5qgeluIffEES5_S6_S8_EEEEvPKT2_SC_PT3_SE_PKT1_PSF_SI_mmm:
        /* <DEDUP_REMOVED lines=43> */
.L_x_3456:
[----:B------:R-:W-:-:S07]  /*02b0*/  MOV R4, 0x2d0 ;  /* 0x000002d000047802 */ /* 0x000fce0000000f00 */
[----:B------:R-:W-:Y:S05]  /*02c0*/  CALL.REL.NOINC `($__internal_44_$__cuda_sm20_div_u64) ;  /* 0x0000007c00987944 */ /* 0x000fea0003c00000 */
        /* <DEDUP_REMOVED lines=11> */
.L_x_3457:
        /* <DEDUP_REMOVED lines=182> */
.L_x_3459:
[----:B------:R-:W-:Y:S05]  /*0ee0*/  BSYNC.RECONVERGENT B0 ;  /* 0x0000000000007941 */ /* 0x000fea0003800200 */
.L_x_3458:
        /* <DEDUP_REMOVED lines=31> */
.L_x_3461:
[----:B------:R-:W-:Y:S05]  /*10e0*/  BSYNC.RECONVERGENT B0 ;  /* 0x0000000000007941 */ /* 0x000fea0003800200 */
.L_x_3460:
        /* <DEDUP_REMOVED lines=23> */
.L_x_3463:
[----:B------:R-:W-:Y:S05]  /*1260*/  BSYNC.RECONVERGENT B0 ;  /* 0x0000000000007941 */ /* 0x000fea0003800200 */
.L_x_3462:
        /* <DEDUP_REMOVED lines=22> */
.L_x_3465:
[----:B------:R-:W-:Y:S05]  /*13d0*/  BSYNC.RECONVERGENT B0 ;  /* 0x0000000000007941 */ /* 0x000fea0003800200 */
.L_x_3464:
[----:B------:R-:W-:Y:S04]  /*13e0*/  BSSY.RECONVERGENT B1, `(.L_x_3466) ;  /* 0x0000009000017945 */ /* 0x000fe80003800200 */
[----:B------:R-:W-:Y:S05]  /*13f0*/  @P1 BRA `(.L_x_3467) ;  /* 0x00000000000c1947 */ /* 0x000fea0003800000 */
[----:B------:R-:W-:-:S07]  /*1400*/  MOV R46, 0x1420 ;  /* 0x00001420002e7802 */ /* 0x000fce0000000f00 */
[----:B012--5:R-:W-:Y:S05]  /*1410*/  CALL.REL.NOINC `($__internal_45_$__cuda_sm20_rcp_rn_f32_slowpath) ;  /* 0x0000007000647944 */ /* 0x027fea0003c00000 */
[----:B------:R-:W-:Y:S05]  /*1420*/  BRA `(.L_x_3468) ;  /* 0x0000000000107947 */ /* 0x000fea0003800000 */
.L_x_3467:
[----:B--2---:R-:W2:Y:S02]  /*1430*/  MUFU.RCP R27, R0 ;  /* 0x00000000001b7308 */ /* 0x004ea40000001000 */
[----:B--2---:R-:W-:-:S04]  /*1440*/  FFMA R2, R0, R27, -1 ;  /* 0xbf80000000027423 */ /* 0x004fc8000000001b */
[----:B------:R-:W-:-:S04]  /*1450*/  FADD.FTZ R2, -R2, -RZ ;  /* 0x800000ff02027221 */ /* 0x000fc80000010100 */
[----:B01----:R-:W-:-:S07]  /*1460*/  FFMA R48, R27, R2, R27 ;  /* 0x000000021b307223 */ /* 0x003fce000000001b */
.L_x_3468:
[----:B------:R-:W-:Y:S05]  /*1470*/  BSYNC.RECONVERGENT B1 ;  /* 0x0000000000017941 */ /* 0x000fea0003800200 */
.L_x_3466:
        /* <DEDUP_REMOVED lines=23> */
[----:B-----5:R-:W-:Y:S05]  /*15f0*/  CALL.REL.NOINC `($__internal_45_$__cuda_sm20_rcp_rn_f32_slowpath) ;  /* 0x0000006c00ec7944 */ /* 0x020fea0003c00000 */
[----:B------:R-:W-:Y:S05]  /*1600*/  BRA `(.L_x_3471) ;  /* 0x0000000000107947 */ /* 0x000fea0003800000 */
.L_x_3470:
[----:B------:R-:W0:Y:S02]  /*1610*/  MUFU.RCP R48, R29 ;  /* 0x0000001d00307308 */ /* 0x000e240000001000 */
[----:B0-----:R-:W-:-:S04]  /*1620*/  FFMA R0, R29, R48, -1 ;  /* 0xbf8000001d007423 */ /* 0x001fc80000000030 */
[----:B------:R-:W-:-:S04]  /*1630*/  FADD.FTZ R27, -R0, -RZ ;  /* 0x800000ff001b7221 */ /* 0x000fc80000010100 */
[----:B------:R-:W-:-:S07]  /*1640*/  FFMA R48, R48, R27, R48 ;  /* 0x0000001b30307223 */ /* 0x000fce0000000030 */
.L_x_3471:
[----:B------:R-:W-:Y:S05]  /*1650*/  BSYNC.RECONVERGENT B1 ;  /* 0x0000000000017941 */ /* 0x000fea0003800200 */
.L_x_3469:
        /* <DEDUP_REMOVED lines=20> */
[----:B-----5:R-:W-:Y:S05]  /*17a0*/  CALL.REL.NOINC `($__internal_45_$__cuda_sm20_rcp_rn_f32_slowpath) ;  /* 0x0000006c00807944 */ /* 0x020fea0003c00000 */
[----:B------:R-:W-:Y:S05]  /*17b0*/  BRA `(.L_x_3474) ;  /* 0x0000000000107947 */ /* 0x000fea0003800000 */
.L_x_3473:
[----:B------:R-:W0:Y:S02]  /*17c0*/  MUFU.RCP R48, R29 ;  /* 0x0000001d00307308 */ /* 0x000e240000001000 */
[----:B0-----:R-:W-:-:S04]  /*17d0*/  FFMA R0, R29, R48, -1 ;  /* 0xbf8000001d007423 */ /* 0x001fc80000000030 */
[----:B------:R-:W-:-:S04]  /*17e0*/  FADD.FTZ R25, -R0, -RZ ;  /* 0x800000ff00197221 */ /* 0x000fc80000010100 */
[----:B------:R-:W-:-:S07]  /*17f0*/  FFMA R48, R48, R25, R48 ;  /* 0x0000001930307223 */ /* 0x000fce0000000030 */
.L_x_3474:
[----:B------:R-:W-:Y:S05]  /*1800*/  BSYNC.RECONVERGENT B1 ;  /* 0x0000000000017941 */ /* 0x000fea0003800200 */
.L_x_3472:
        /* <DEDUP_REMOVED lines=25> */
.L_x_3476:
[----:B------:R-:W0:Y:S02]  /*19a0*/  MUFU.RCP R48, R27 ;  /* 0x0000001b00307308 */ /* 0x000e240000001000 */
[----:B0-----:R-:W-:-:S04]  /*19b0*/  FFMA R0, R27, R48, -1 ;  /* 0xbf8000001b007423 */ /* 0x001fc80000000030 */
[----:B------:R-:W-:-:S04]  /*19c0*/  FADD.FTZ R25, -R0, -RZ ;  /* 0x800000ff00197221 */ /* 0x000fc80000010100 */
[----:B------:R-:W-:-:S07]  /*19d0*/  FFMA R48, R48, R25, R48 ;  /* 0x0000001930307223 */ /* 0x000fce0000000030 */
.L_x_3477:
[----:B------:R-:W-:Y:S05]  /*19e0*/  BSYNC.RECONVERGENT B1 ;  /* 0x0000000000017941 */ /* 0x000fea0003800200 */
.L_x_3475:
        /* <DEDUP_REMOVED lines=20> */
[----:B-----5:R-:W-:Y:S05]  /*1b30*/  CALL.REL.NOINC `($__internal_45_$__cuda_sm20_rcp_rn_f32_slowpath) ;  /* 0x00000068009c7944 */ /* 0x020fea0003c00000 */
[----:B------:R-:W-:Y:S05]  /*1b40*/  BRA `(.L_x_3480) ;  /* 0x0000000000107947 */ /* 0x000fea0003800000 */
.L_x_3479:
[----:B------:R-:W0:Y:S02]  /*1b50*/  MUFU.RCP R48, R27 ;  /* 0x0000001b00307308 */ /* 0x000e240000001000 */
[----:B0-----:R-:W-:-:S04]  /*1b60*/  FFMA R0, R27, R48, -1 ;  /* 0xbf8000001b007423 */ /* 0x001fc80000000030 */
[----:B------:R-:W-:-:S04]  /*1b70*/  FADD.FTZ R25, -R0, -RZ ;  /* 0x800000ff00197221 */ /* 0x000fc80000010100 */
[----:B------:R-:W-:-:S07]  /*1b80*/  FFMA R48, R48, R25, R48 ;  /* 0x0000001930307223 */ /* 0x000fce0000000030 */
.L_x_3480:
[----:B------:R-:W-:Y:S05]  /*1b90*/  BSYNC.RECONVERGENT B1 ;  /* 0x0000000000017941 */ /* 0x000fea0003800200 */
.L_x_3478:
        /* <DEDUP_REMOVED lines=23> */
[----:B-----5:R-:W-:Y:S05]  /*1d10*/  CALL.REL.NOINC `($__internal_45_$__cuda_sm20_rcp_rn_f32_slowpath) ;  /* 0x0000006800247944 */ /* 0x020fea0003c00000 */
[----:B------:R-:W-:Y:S05]  /*1d20*/  BRA `(.L_x_3483) ;  /* 0x0000000000107947 */ /* 0x000fea0003800000 */
.L_x_3482:
[----:B------:R-:W0:Y:S02]  /*1d30*/  MUFU.RCP R48, R27 ;  /* 0x0000001b00307308 */ /* 0x000e240000001000 */
[----:B0-----:R-:W-:-:S04]  /*1d40*/  FFMA R0, R27, R48, -1 ;  /* 0xbf8000001b007423 */ /* 0x001fc80000000030 */
[----:B------:R-:W-:-:S04]  /*1d50*/  FADD.FTZ R25, -R0, -RZ ;  /* 0x800000ff00197221 */ /* 0x000fc80000010100 */
[----:B------:R-:W-:-:S07]  /*1d60*/  FFMA R48, R48, R25, R48 ;  /* 0x0000001930307223 */ /* 0x000fce0000000030 */
.L_x_3483:
[----:B------:R-:W-:Y:S05]  /*1d70*/  BSYNC.RECONVERGENT B1 ;  /* 0x0000000000017941 */ /* 0x000fea0003800200 */
.L_x_3481:
        /* <DEDUP_REMOVED lines=20> */
[----:B-----5:R-:W-:Y:S05]  /*1ec0*/  CALL.REL.NOINC `($__internal_45_$__cuda_sm20_rcp_rn_f32_slowpath) ;  /* 0x0000006400b87944 */ /* 0x020fea0003c00000 */
[----:B------:R-:W-:Y:S05]  /*1ed0*/  BRA `(.L_x_3486) ;  /* 0x0000000000107947 */ /* 0x000fea0003800000 */
.L_x_3485:
[----:B------:R-:W0:Y:S02]  /*1ee0*/  MUFU.RCP R48, R27 ;  /* 0x0000001b00307308 */ /* 0x000e240000001000 */
[----:B0-----:R-:W-:-:S04]  /*1ef0*/  FFMA R0, R27, R48, -1 ;  /* 0xbf8000001b007423 */ /* 0x001fc80000000030 */
[----:B------:R-:W-:-:S04]  /*1f00*/  FADD.FTZ R5, -R0, -RZ ;  /* 0x800000ff00057221 */ /* 0x000fc80000010100 */
[----:B------:R-:W-:-:S07]  /*1f10*/  FFMA R48, R48, R5, R48 ;  /* 0x0000000530307223 */ /* 0x000fce0000000030 */
.L_x_3486:
[----:B------:R-:W-:Y:S05]  /*1f20*/  BSYNC.RECONVERGENT B1 ;  /* 0x0000000000017941 */ /* 0x000fea0003800200 */
.L_x_3484:
        /* <DEDUP_REMOVED lines=25> */
.L_x_3488:
[----:B------:R-:W0:Y:S02]  /*20c0*/  MUFU.RCP R48, R25 ;  /* 0x0000001900307308 */ /* 0x000e240000001000 */
[----:B0-----:R-:W-:-:S04]  /*20d0*/  FFMA R0, R25, R48, -1 ;  /* 0xbf80000019007423 */ /* 0x001fc80000000030 */
[----:B------:R-:W-:-:S04]  /*20e0*/  FADD.FTZ R5, -R0, -RZ ;  /* 0x800000ff00057221 */ /* 0x000fc80000010100 */
[----:B------:R-:W-:-:S07]  /*20f0*/  FFMA R48, R48, R5, R48 ;  /* 0x0000000530307223 */ /* 0x000fce0000000030 */
.L_x_3489:
[----:B------:R-:W-:Y:S05]  /*2100*/  BSYNC.RECONVERGENT B1 ;  /* 0x0000000000017941 */ /* 0x000fea0003800200 */
.L_x_3487:
        /* <DEDUP_REMOVED lines=12> */
[----:B------:R-:W-:Y:S01]  /*21d0*/  F2FP.SATFINITE.E5M2.F32.PACK_AB_MERGE_C R48, RZ, R0, RZ ;  /* 0x00000000ff30723e */ /* 0x000fe200048060ff */
[----:B------:R-:W-:Y:S01]  /*21e0*/  IMAD.U32 R3, RZ, RZ, UR9 ;  /* 0x00000009ff037e24 */ /* 0x000fe2000f8e00ff */
[----:B------:R-:W-:Y:S01]  /*21f0*/  F2FP.SATFINITE.E5M2.F32.PACK_AB_MERGE_C R46, RZ, R46, RZ ;  /* 0x0000002eff2e723e */ /* 0x000fe200048060ff */
        /* <DEDUP_REMOVED lines=27> */
[----:B------:R-:W-:-:S02]  /*23b0*/  F2FP.SATFINITE.E5M2.F32.PACK_AB_MERGE_C R50, RZ, R50, RZ ;  /* 0x00000032ff32723e */ /* 0x000fc400048060ff */
[----:B------:R-:W-:Y:S02]  /*23c0*/  @!P0 IADD3.X R29, PT, PT, R29, UR9, R3, P6, !PT ;  /* 0x000000091d1d8c10 */ /* 0x000fe4000b7fe403 */
[----:B------:R-:W-:Y:S01]  /*23d0*/  F2FP.SATFINITE.E5M2.F32.PACK_AB_MERGE_C R51, RZ, R51, RZ ;  /* 0x00000033ff33723e */ /* 0x000fe200048060ff */
[----:B------:R1:W-:Y:S01]  /*23e0*/  @!P0 STG.E.U8 desc[UR28][R30.64], R50 ;  /* 0x000000321e008986 */ /* 0x0003e2000c10111c */
[----:B0-----:R-:W-:Y:S01]  /*23f0*/  @!P0 IADD3 R24, P5, PT, R22, UR12, RZ ;  /* 0x0000000c16188c10 */ /* 0x001fe2000ffbe0ff */
[----:B------:R-:W-:Y:S01]  /*2400*/  @!P0 IMAD.WIDE.U32 R22, R26, 0x6, R22 ;  /* 0x000000061a168825 */ /* 0x000fe200078e0016 */
[----:B------:R-:W-:Y:S01]  /*2410*/  MOV R25, UR13 ;  /* 0x0000000d00197c02 */ /* 0x000fe20008000f00 */
[----:B------:R0:W-:Y:S01]  /*2420*/  @!P0 STG.E.U8 desc[UR28][R28.64], R51 ;  /* 0x000000331c008986 */ /* 0x0001e2000c10111c */
[----:B------:R-:W-:Y:S02]  /*2430*/  F2FP.SATFINITE.E5M2.F32.PACK_AB_MERGE_C R0, RZ, R0, RZ ;  /* 0x00000000ff00723e */ /* 0x000fe400048060ff */
[----:B------:R-:W-:-:S02]  /*2440*/  @!P0 IADD3 R22, P6, PT, R22, UR12, RZ ;  /* 0x0000000c16168c10 */ /* 0x000fc4000ffde0ff */
[----:B------:R-:W-:Y:S02]  /*2450*/  F2FP.SATFINITE.E5M2.F32.PACK_AB_MERGE_C R53, RZ, R53, RZ ;  /* 0x00000035ff35723e */ /* 0x000fe400048060ff */
[----:B------:R-:W-:Y:S01]  /*2460*/  @!P0 IADD3.X R23, PT, PT, R23, UR13, R3, P6, !PT ;  /* 0x0000000d17178c10 */ /* 0x000fe2000b7fe403 */
[----:B------:R-:W-:Y:S01]  /*2470*/  IMAD.U32 R3, RZ, RZ, UR13 ;  /* 0x0000000dff037e24 */ /* 0x000fe2000f8e00ff */
[----:B------:R-:W-:Y:S01]  /*2480*/  F2FP.SATFINITE.E5M2.F32.PACK_AB_MERGE_C R55, RZ, R55, RZ ;  /* 0x00000037ff37723e */ /* 0x000fe200048060ff */
[----:B-1----:R-:W-:Y:S01]  /*2490*/  IMAD.WIDE.U32 R30, R11, R26, UR4 ;  /* 0x000000040b1e7e25 */ /* 0x002fe2000f8e001a */
[----:B------:R-:W-:Y:S02]  /*24a0*/  F2FP.SATFINITE.E5M2.F32.PACK_AB_MERGE_C R57, RZ, R57, RZ ;  /* 0x00000039ff39723e */ /* 0x000fe400048060ff */
        /* <DEDUP_REMOVED lines=87> */
.L_x_3491:
[----:B------:R-:W-:Y:S05]  /*2a20*/  BSYNC.RECONVERGENT B0 ;  /* 0x0000000000007941 */ /* 0x000fea0003800200 */
.L_x_3490:
        /* <DEDUP_REMOVED lines=23> */
.L_x_3493:
[----:B------:R-:W-:Y:S05]  /*2ba0*/  BSYNC.RECONVERGENT B0 ;  /* 0x0000000000007941 */ /* 0x000fea0003800200 */
.L_x_3492:
        /* <DEDUP_REMOVED lines=25> */
.L_x_3495:
[----:B------:R-:W-:Y:S05]  /*2d40*/  BSYNC.RECONVERGENT B0 ;  /* 0x0000000000007941 */ /* 0x000fea0003800200 */
.L_x_3494:
        /* <DEDUP_REMOVED lines=15> */
[----:B-----5:R-:W-:Y:S05]  /*2e40*/  CALL.REL.NOINC `($__internal_45_$__cuda_sm20_rcp_rn_f32_slowpath) ;  /* 0x0000005400d87944 */ /* 0x020fea0003c00000 */
[----:B------:R-:W-:Y:S05]  /*2e50*/  BRA `(.L_x_3498) ;  /* 0x0000000000107947 */ /* 0x000fea0003800000 */
.L_x_3497:
[----:B------:R-:W0:Y:S02]  /*2e60*/  MUFU.RCP R49, R2 ;  /* 0x0000000200317308 */ /* 0x000e240000001000 */
[----:B0-----:R-:W-:-:S04]  /*2e70*/  FFMA R0, R2, R49, -1 ;  /* 0xbf80000002007423 */ /* 0x001fc80000000031 */
[----:B------:R-:W-:-:S04]  /*2e80*/  FADD.FTZ R0, -R0, -RZ ;  /* 0x800000ff00007221 */ /* 0x000fc80000010100 */
[----:B------:R-:W-:-:S07]  /*2e90*/  FFMA R48, R49, R0, R49 ;  /* 0x0000000031307223 */ /* 0x000fce0000000031 */
.L_x_3498:
[----:B------:R-:W-:Y:S05]  /*2ea0*/  BSYNC.RECONVERGENT B1 ;  /* 0x0000000000017941 */ /* 0x000fea0003800200 */
.L_x_3496:
        /* <DEDUP_REMOVED lines=25> */
.L_x_3500:
[----:B------:R-:W0:Y:S02]  /*3040*/  MUFU.RCP R48, R51 ;  /* 0x0000003300307308 */ /* 0x000e240000001000 */
[----:B0-----:R-:W-:-:S04]  /*3050*/  FFMA R0, R51, R48, -1 ;  /* 0xbf80000033007423 */ /* 0x001fc80000000030 */
[----:B------:R-:W-:-:S04]  /*3060*/  FADD.FTZ R49, -R0, -RZ ;  /* 0x800000ff00317221 */ /* 0x000fc80000010100 */
[----:B------:R-:W-:-:S07]  /*3070*/  FFMA R48, R48, R49, R48 ;  /* 0x0000003130307223 */ /* 0x000fce0000000030 */
.L_x_3501:
[----:B------:R-:W-:Y:S05]  /*3080*/  BSYNC.RECONVERGENT B1 ;  /* 0x0000000000017941 */ /* 0x000fea0003800200 */
.L_x_3499:
        /* <DEDUP_REMOVED lines=20> */
[----:B------:R-:W-:Y:S05]  /*31d0*/  CALL.REL.NOINC `($__internal_45_$__cuda_sm20_rcp_rn_f32_slowpath) ;  /* 0x0000005000f47944 */ /* 0x000fea0003c00000 */
[----:B------:R-:W-:Y:S05]  /*31e0*/  BRA `(.L_x_3504) ;  /* 0x0000000000107947 */ /* 0x000fea0003800000 */
.L_x_3503:
[----:B------:R-:W0:Y:S02]  /*31f0*/  MUFU.RCP R48, R51 ;  /* 0x0000003300307308 */ /* 0x000e240000001000 */
[----:B0-----:R-:W-:-:S04]  /*3200*/  FFMA R0, R51, R48, -1 ;  /* 0xbf80000033007423 */ /* 0x001fc80000000030 */
[----:B------:R-:W-:-:S04]  /*3210*/  FADD.FTZ R47, -R0, -RZ ;  /* 0x800000ff002f7221 */ /* 0x000fc80000010100 */
[----:B------:R-:W-:-:S07]  /*3220*/  FFMA R48, R48, R47, R48 ;  /* 0x0000002f30307223 */ /* 0x000fce0000000030 */
.L_x_3504:
[----:B------:R-:W-:Y:S05]  /*3230*/  BSYNC.RECONVERGENT B1 ;  /* 0x0000000000017941 */ /* 0x000fea0003800200 */
.L_x_3502:
        /* <DEDUP_REMOVED lines=23> */
[----:B------:R-:W-:Y:S05]  /*33b0*/  CALL.REL.NOINC `($__internal_45_$__cuda_sm20_rcp_rn_f32_slowpath) ;  /* 0x00000050007c7944 */ /* 0x000fea0003c00000 */
[----:B------:R-:W-:Y:S05]  /*33c0*/  BRA `(.L_x_3507) ;  /* 0x0000000000107947 */ /* 0x000fea0003800000 */
.L_x_3506:
[----:B------:R-:W0:Y:S02]  /*33d0*/  MUFU.RCP R48, R49 ;  /* 0x0000003100307308 */ /* 0x000e240000001000 */
[----:B0-----:R-:W-:-:S04]  /*33e0*/  FFMA R0, R49, R48, -1 ;  /* 0xbf80000031007423 */ /* 0x001fc80000000030 */
[----:B------:R-:W-:-:S04]  /*33f0*/  FADD.FTZ R47, -R0, -RZ ;  /* 0x800000ff002f7221 */ /* 0x000fc80000010100 */
[----:B------:R-:W-:-:S07]  /*3400*/  FFMA R48, R48, R47, R48 ;  /* 0x0000002f30307223 */ /* 0x000fce0000000030 */
.L_x_3507:
[----:B------:R-:W-:Y:S05]  /*3410*/  BSYNC.RECONVERGENT B1 ;  /* 0x0000000000017941 */ /* 0x000fea0003800200 */
.L_x_3505:
        /* <DEDUP_REMOVED lines=22> */
.L_x_3509:
[----:B------:R-:W0:Y:S02]  /*3580*/  MUFU.RCP R48, R49 ;  /* 0x0000003100307308 */ /* 0x000e240000001000 */
[----:B0-----:R-:W-:-:S04]  /*3590*/  FFMA R0, R49, R48, -1 ;  /* 0xbf80000031007423 */ /* 0x001fc80000000030 */
[----:B------:R-:W-:-:S04]  /*35a0*/  FADD.FTZ R45, -R0, -RZ ;  /* 0x800000ff002d7221 */ /* 0x000fc80000010100 */
[----:B------:R-:W-:-:S07]  /*35b0*/  FFMA R48, R48, R45, R48 ;  /* 0x0000002d30307223 */ /* 0x000fce0000000030 */
.L_x_3510:
[----:B------:R-:W-:Y:S05]  /*35c0*/  BSYNC.RECONVERGENT B1 ;  /* 0x0000000000017941 */ /* 0x000fea0003800200 */
.L_x_3508:
        /* <DEDUP_REMOVED lines=25> */
.L_x_3512:
[----:B------:R-:W0:Y:S02]  /*3760*/  MUFU.RCP R48, R49 ;  /* 0x0000003100307308 */ /* 0x000e240000001000 */
[----:B0-----:R-:W-:-:S04]  /*3770*/  FFMA R0, R49, R48, -1 ;  /* 0xbf80000031007423 */ /* 0x001fc80000000030 */
[----:B------:R-:W-:-:S04]  /*3780*/  FADD.FTZ R45, -R0, -RZ ;  /* 0x800000ff002d7221 */ /* 0x000fc80000010100 */
[----:B------:R-:W-:-:S07]  /*3790*/  FFMA R48, R48, R45, R48 ;  /* 0x0000002d30307223 */ /* 0x000fce0000000030 */
.L_x_3513:
[----:B------:R-:W-:Y:S05]  /*37a0*/  BSYNC.RECONVERGENT B1 ;  /* 0x0000000000017941 */ /* 0x000fea0003800200 */
.L_x_3511:
        /* <DEDUP_REMOVED lines=22> */
.L_x_3515:
[----:B------:R-:W0:Y:S02]  /*3910*/  MUFU.RCP R48, R49 ;  /* 0x0000003100307308 */ /* 0x000e240000001000 */
[----:B0-----:R-:W-:-:S04]  /*3920*/  FFMA R0, R49, R48, -1 ;  /* 0xbf80000031007423 */ /* 0x001fc80000000030 */
[----:B------:R-:W-:-:S04]  /*3930*/  FADD.FTZ R47, -R0, -RZ ;  /* 0x800000ff002f7221 */ /* 0x000fc80000010100 */
[----:B------:R-:W-:-:S07]  /*3940*/  FFMA R48, R48, R47, R48 ;  /* 0x0000002f30307223 */ /* 0x000fce0000000030 */
.L_x_3516:
[----:B------:R-:W-:Y:S05]  /*3950*/  BSYNC.RECONVERGENT B1 ;  /* 0x0000000000017941 */ /* 0x000fea0003800200 */
.L_x_3514:
        /* <DEDUP_REMOVED lines=24> */
[----:B------:R-:W-:Y:S01]  /*3ae0*/  IMAD.MOV.U32 R51, RZ, RZ, R48 ;  /* 0x000000ffff337224 */ /* 0x000fe200078e0030 */
[----:B------:R-:W-:Y:S06]  /*3af0*/  BRA `(.L_x_3519) ;  /* 0x0000000000107947 */ /* 0x000fec0003800000 */
.L_x_3518:
[----:B------:R-:W0:Y:S02]  /*3b00*/  MUFU.RCP R51, R40 ;  /* 0x0000002800337308 */ /* 0x000e240000001000 */
[----:B0-----:R-:W-:-:S04]  /*3b10*/  FFMA R0, R40, R51, -1 ;  /* 0xbf80000028007423 */ /* 0x001fc80000000033 */
[----:B------:R-:W-:-:S04]  /*3b20*/  FADD.FTZ R0, -R0, -RZ ;  /* 0x800000ff00007221 */ /* 0x000fc80000010100 */
[----:B------:R-:W-:-:S07]  /*3b30*/  FFMA R51, R51, R0, R51 ;  /* 0x0000000033337223 */ /* 0x000fce0000000033 */
.L_x_3519:
[----:B------:R-:W-:Y:S05]  /*3b40*/  BSYNC.RECONVERGENT B1 ;  /* 0x0000000000017941 */ /* 0x000fea0003800200 */
.L_x_3517:
[----:B------:R-:W-:Y:S01]  /*3b50*/  ISETP.GE.U32.AND P0, PT, R39, UR30, PT ;  /* 0x0000001e27007c0c */ /* 0x000fe2000bf06070 */
[----:B------:R-:W-:Y:S01]  /*3b60*/  FMUL R31, R37, UR10 ;  /* 0x0000000a251f7c20 */ /* 0x000fe20008400000 */
[----:B------:R-:W-:Y:S01]  /*3b70*/  MOV R29, UR8 ;  /* 0x00000008001d7c02 */ /* 0x000fe20008000f00 */
[----:B------:R-:W-:Y:S01]  /*3b80*/  IMAD.U32 R39, RZ, RZ, UR9 ;  /* 0x00000009ff277e24 */ /* 0x000fe2000f8e00ff */
[----:B------:R-:W-:Y:S01]  /*3b90*/  ISETP.GE.U32.OR P0, PT, R32, UR22, P0 ;  /* 0x0000001620007c0c */ /* 0x000fe20008706470 */
[----:B------:R-:W-:Y:S01]  /*3ba0*/  FMUL R45, R38, UR10 ;  /* 0x0000000a262d7c20 */ /* 0x000fe20008400000 */
[----:B------:R-:W-:Y:S01]  /*3bb0*/  F2FP.SATFINITE.E5M2.F32.PACK_AB_MERGE_C R31, RZ, R31, RZ ;  /* 0x0000001fff1f723e */ /* 0x000fe200048060ff */
[----:B------:R-:W-:Y:S01]  /*3bc0*/  FMUL R50, R43, UR10 ;  /* 0x0000000a2b327c20 */ /* 0x000fe20008400000 */
[----:B------:R-:W-:Y:S01]  /*3bd0*/  MOV R55, UR8 ;  /* 0x0000000800377c02 */ /* 0x000fe20008000f00 */
[----:B------:R-:W-:Y:S01]  /*3be0*/  FMUL R2, R51, R10 ;  /* 0x0000000a33027220 */ /* 0x000fe20000400000 */
[----:B------:R-:W-:Y:S01]  /*3bf0*/  F2FP.SATFINITE.E5M2.F32.PACK_AB_MERGE_C R45, RZ, R45, RZ ;  /* 0x0000002dff2d723e */ /* 0x000fe200048060ff */
[----:B------:R-:W-:Y:S01]  /*3c00*/  FMUL R0, R36, UR10 ;  /* 0x0000000a24007c20 */ /* 0x000fe20008400000 */
[----:B------:R-:W-:Y:S01]  /*3c10*/  F2FP.SATFINITE.E5M2.F32.PACK_AB_MERGE_C R50, RZ, R50, RZ ;  /* 0x00000032ff32723e */ /* 0x000fe200048060ff */
[----:B------:R-:W-:Y:S01]  /*3c20*/  FMUL R40, R44, UR10 ;  /* 0x0000000a2c287c20 */ /* 0x000fe20008400000 */
[----:B------:R-:W-:Y:S01]  /*3c30*/  FMUL R2, R2, R9 ;  /* 0x0000000902027220 */ /* 0x000fe20000400000 */
[----:B------:R-:W-:Y:S01]  /*3c40*/  VIADD R9, R13, 0x3 ;  /* 0x000000030d097836 */ /* 0x000fe20000000000 */
[----:B------:R-:W-:Y:S01]  /*3c50*/  F2FP.SATFINITE.E5M2.F32.PACK_AB_MERGE_C R0, RZ, R0, RZ ;  /* 0x00000000ff00723e */ /* 0x000fe200048060ff */
[----:B------:R-:W0:Y:S01]  /*3c60*/  @!P0 LDC.64 R32, c[0x0][0x3b8] ;  /* 0x0000ee00ff208b82 */ /* 0x000e220000000a00 */
[----:B------:R-:W-:Y:S01]  /*3c70*/  @!P0 IADD3 R48, P1, PT, R34, UR8, RZ ;  /* 0x0000000822308c10 */ /* 0x000fe2000ff3e0ff */
[----:B------:R-:W-:Y:S01]  /*3c80*/  FMUL R51, R41, UR10 ;  /* 0x0000000a29337c20 */ /* 0x000fe20008400000 */
[----:B------:R-:W-:-:S02]  /*3c90*/  IADD3 R10, PT, PT, R12, 0x1d, RZ ;  /* 0x0000001d0c0a7810 */ /* 0x000fc40007ffe0ff */
[----:B------:R-:W-:Y:S02]  /*3ca0*/  @!P0 IADD3.X R49, PT, PT, R35, UR9, RZ, P1, !PT ;  /* 0x0000000923318c10 */ /* 0x000fe40008ffe4ff */
[----:B------:R-:W-:Y:S02]  /*3cb0*/  F2FP.SATFINITE.E5M2.F32.PACK_AB_MERGE_C R40, RZ, R40, RZ ;  /* 0x00000028ff28723e */ /* 0x000fe400048060ff */
[----:B------:R-:W-:Y:S01]  /*3cc0*/  LOP3.LUT R10, R10, 0x1f, RZ, 0xc0, !PT ;  /* 0x0000001f0a0a7812 */ /* 0x000fe200078ec0ff */
[----:B------:R1:W-:Y:S01]  /*3cd0*/  @!P0 STG.E.U8 desc[UR28][R48.64], R31 ;  /* 0x0000001f30008986 */ /* 0x0003e2000c10111c */
[----:B------:R-:W-:Y:S02]  /*3ce0*/  F2FP.SATFINITE.E5M2.F32.PACK_AB_MERGE_C R51, RZ, R51, RZ ;  /* 0x00000033ff33723e */ /* 0x000fe400048060ff */
        /* <DEDUP_REMOVED lines=12> */
[----:B------:R-:W-:-:S04]  /*3db0*/  F2FP.SATFINITE.E5M2.F32.PACK_AB_MERGE_C R39, RZ, R39, RZ ;  /* 0x00000027ff27723e */ /* 0x000fc800048060ff */
        /* <DEDUP_REMOVED lines=15> */
[----:B------:R-:W-:-:S03]  /*3eb0*/  F2FP.SATFINITE.E5M2.F32.PACK_AB_MERGE_C R55, RZ, R55, RZ ;  /* 0x00000037ff37723e */ /* 0x000fc600048060ff */
        /* <DEDUP_REMOVED lines=78> */
.L_x_3521:
[----:B------:R-:W-:Y:S05]  /*43a0*/  BSYNC.RECONVERGENT B0 ;  /* 0x0000000000007941 */ /* 0x000fea0003800200 */
.L_x_3520:
        /* <DEDUP_REMOVED lines=25> */
.L_x_3523:
[----:B------:R-:W-:Y:S05]  /*4540*/  BSYNC.RECONVERGENT B0 ;  /* 0x0000000000007941 */ /* 0x000fea0003800200 */
.L_x_3522:
        /* <DEDUP_REMOVED lines=27> */
.L_x_3525:
[----:B------:R-:W-:Y:S05]  /*4700*/  BSYNC.RECONVERGENT B0 ;  /* 0x0000000000007941 */ /* 0x000fea0003800200 */
.L_x_3524:
        /* <DEDUP_REMOVED lines=23> */
[----:B-----5:R-:W-:Y:S05]  /*4880*/  CALL.REL.NOINC `($__internal_45_$__cuda_sm20_rcp_rn_f32_slowpath) ;  /* 0x0000003c00487944 */ /* 0x020fea0003c00000 */
[----:B------:R-:W-:Y:S05]  /*4890*/  BRA `(.L_x_3528) ;  /* 0x0000000000107947 */ /* 0x000fea0003800000 */
.L_x_3527:
[----:B------:R-:W0:Y:S02]  /*48a0*/  MUFU.RCP R48, R47 ;  /* 0x0000002f00307308 */ /* 0x000e240000001000 */
[----:B0-----:R-:W-:-:S04]  /*48b0*/  FFMA R0, R47, R48, -1 ;  /* 0xbf8000002f007423 */ /* 0x001fc80000000030 */
[----:B------:R-:W-:-:S04]  /*48c0*/  FADD.FTZ R43, -R0, -RZ ;  /* 0x800000ff002b7221 */ /* 0x000fc80000010100 */
[----:B------:R-:W-:-:S07]  /*48d0*/  FFMA R48, R48, R43, R48 ;  /* 0x0000002b30307223 */ /* 0x000fce0000000030 */
.L_x_3528:
[----:B------:R-:W-:Y:S05]  /*48e0*/  BSYNC.RECONVERGENT B1 ;  /* 0x0000000000017941 */ /* 0x000fea0003800200 */
.L_x_3526:
        /* <DEDUP_REMOVED lines=25> */
.L_x_3530:
[----:B------:R-:W0:Y:S02]  /*4a80*/  MUFU.RCP R48, R49 ;  /* 0x0000003100307308 */ /* 0x000e240000001000 */
[----:B0-----:R-:W-:-:S04]  /*4a90*/  FFMA R0, R49, R48, -1 ;  /* 0xbf80000031007423 */ /* 0x001fc80000000030 */
[----:B------:R-:W-:-:S04]  /*4aa0*/  FADD.FTZ R47, -R0, -RZ ;  /* 0x800000ff002f7221 */ /* 0x000fc80000010100 */
[----:B------:R-:W-:-:S07]  /*4ab0*/  FFMA R48, R48, R47, R48 ;  /* 0x0000002f30307223 */ /* 0x000fce0000000030 */
.L_x_3531:
[----:B------:R-:W-:Y:S05]  /*4ac0*/  BSYNC.RECONVERGENT B1 ;  /* 0x0000000000017941 */ /* 0x000fea0003800200 */
.L_x_3529:
        /* <DEDUP_REMOVED lines=20> */
[----:B-----5:R-:W-:Y:S05]  /*4c10*/  CALL.REL.NOINC `($__internal_45_$__cuda_sm20_rcp_rn_f32_slowpath) ;  /* 0x0000003800647944 */ /* 0x020fea0003c00000 */
[----:B------:R-:W-:Y:S05]  /*4c20*/  BRA `(.L_x_3534) ;  /* 0x0000000000107947 */ /* 0x000fea0003800000 */
.L_x_3533:
[----:B------:R-:W0:Y:S02]  /*4c30*/  MUFU.RCP R48, R49 ;  /* 0x0000003100307308 */ /* 0x000e240000001000 */
[----:B0-----:R-:W-:-:S04]  /*4c40*/  FFMA R0, R49, R48, -1 ;  /* 0xbf80000031007423 */ /* 0x001fc80000000030 */
[----:B------:R-:W-:-:S04]  /*4c50*/  FADD.FTZ R3, -R0, -RZ ;  /* 0x800000ff00037221 */ /* 0x000fc80000010100 */
[----:B------:R-:W-:-:S07]  /*4c60*/  FFMA R48, R48, R3, R48 ;  /* 0x0000000330307223 */ /* 0x000fce0000000030 */
.L_x_3534:
[----:B------:R-:W-:Y:S05]  /*4c70*/  BSYNC.RECONVERGENT B1 ;  /* 0x0000000000017941 */ /* 0x000fea0003800200 */
.L_x_3532:
        /* <DEDUP_REMOVED lines=25> */
.L_x_3536:
[----:B------:R-:W0:Y:S02]  /*4e10*/  MUFU.RCP R48, R47 ;  /* 0x0000002f00307308 */ /* 0x000e240000001000 */
[----:B0-----:R-:W-:-:S04]  /*4e20*/  FFMA R0, R47, R48, -1 ;  /* 0xbf8000002f007423 */ /* 0x001fc80000000030 */
[----:B------:R-:W-:-:S04]  /*4e30*/  FADD.FTZ R3, -R0, -RZ ;  /* 0x800000ff00037221 */ /* 0x000fc80000010100 */
[----:B------:R-:W-:-:S07]  /*4e40*/  FFMA R48, R48, R3, R48 ;  /* 0x0000000330307223 */ /* 0x000fce0000000030 */
.L_x_3537:
[----:B------:R-:W-:Y:S05]  /*4e50*/  BSYNC.RECONVERGENT B1 ;  /* 0x0000000000017941 */ /* 0x000fea0003800200 */
.L_x_3535:
        /* <DEDUP_REMOVED lines=22> */
.L_x_3539:
[----:B------:R-:W0:Y:S02]  /*4fc0*/  MUFU.RCP R48, R47 ;  /* 0x0000002f00307308 */ /* 0x000e240000001000 */
[----:B0-----:R-:W-:-:S04]  /*4fd0*/  FFMA R0, R47, R48, -1 ;  /* 0xbf8000002f007423 */ /* 0x001fc80000000030 */
[----:B------:R-:W-:-:S04]  /*4fe0*/  FADD.FTZ R17, -R0, -RZ ;  /* 0x800000ff00117221 */ /* 0x000fc80000010100 */
[----:B------:R-:W-:-:S07]  /*4ff0*/  FFMA R48, R48, R17, R48 ;  /* 0x0000001130307223 */ /* 0x000fce0000000030 */
.L_x_3540:
[----:B------:R-:W-:Y:S05]  /*5000*/  BSYNC.RECONVERGENT B1 ;  /* 0x0000000000017941 */ /* 0x000fea0003800200 */
.L_x_3538:
        /* <DEDUP_REMOVED lines=25> */
.L_x_3542:
[----:B------:R-:W0:Y:S02]  /*51a0*/  MUFU.RCP R48, R47 ;  /* 0x0000002f00307308 */ /* 0x000e240000001000 */
[----:B0-----:R-:W-:-:S04]  /*51b0*/  FFMA R0, R47, R48, -1 ;  /* 0xbf8000002f007423 */ /* 0x001fc80000000030 */
[----:B------:R-:W-:-:S04]  /*51c0*/  FADD.FTZ R3, -R0, -RZ ;  /* 0x800000ff00037221 */ /* 0x000fc80000010100 */
[----:B------:R-:W-:-:S07]  /*51d0*/  FFMA R48, R48, R3, R48 ;  /* 0x0000000330307223 */ /* 0x000fce0000000030 */
.L_x_3543:
[----:B------:R-:W-:Y:S05]  /*51e0*/  BSYNC.RECONVERGENT B1 ;  /* 0x0000000000017941 */ /* 0x000fea0003800200 */
.L_x_3541:
        /* <DEDUP_REMOVED lines=22> */
.L_x_3545:
[----:B------:R-:W0:Y:S02]  /*5350*/  MUFU.RCP R48, R47 ;  /* 0x0000002f00307308 */ /* 0x000e240000001000 */
[----:B0-----:R-:W-:-:S04]  /*5360*/  FFMA R0, R47, R48, -1 ;  /* 0xbf8000002f007423 */ /* 0x001fc80000000030 */
[----:B------:R-:W-:-:S04]  /*5370*/  FADD.FTZ R17, -R0, -RZ ;  /* 0x800000ff00117221 */ /* 0x000fc80000010100 */
[----:B------:R-:W-:-:S07]  /*5380*/  FFMA R48, R48, R17, R48 ;  /* 0x0000001130307223 */ /* 0x000fce0000000030 */
.L_x_3546:
[----:B------:R-:W-:Y:S05]  /*5390*/  BSYNC.RECONVERGENT B1 ;  /* 0x0000000000017941 */ /* 0x000fea0003800200 */
.L_x_3544:
        /* <DEDUP_REMOVED lines=25> */
.L_x_3548:
[----:B------:R-:W0:Y:S02]  /*5530*/  MUFU.RCP R48, R19 ;  /* 0x0000001300307308 */ /* 0x000e240000001000 */
[----:B0-----:R-:W-:-:S04]  /*5540*/  FFMA R0, R19, R48, -1 ;  /* 0xbf80000013007423 */ /* 0x001fc80000000030 */
[----:B------:R-:W-:-:S04]  /*5550*/  FADD.FTZ R3, -R0, -RZ ;  /* 0x800000ff00037221 */ /* 0x000fc80000010100 */
[----:B------:R-:W-:-:S07]  /*5560*/  FFMA R48, R48, R3, R48 ;  /* 0x0000000330307223 */ /* 0x000fce0000000030 */
.L_x_3549:
[----:B------:R-:W-:Y:S05]  /*5570*/  BSYNC.RECONVERGENT B1 ;  /* 0x0000000000017941 */ /* 0x000fea0003800200 */
.L_x_3547:
        /* <DEDUP_REMOVED lines=15> */
[----:B------:R-:W-:Y:S01]  /*5670*/  F2FP.SATFINITE.E5M2.F32.PACK_AB_MERGE_C R7, RZ, R7, RZ ;  /* 0x00000007ff07723e */ /* 0x000fe200048060ff */
        /* <DEDUP_REMOVED lines=9> */
[----:B------:R-:W-:Y:S01]  /*5710*/  F2FP.SATFINITE.E5M2.F32.PACK_AB_MERGE_C R17, RZ, R17, RZ ;  /* 0x00000011ff11723e */ /* 0x000fe200048060ff */
        /* <DEDUP_REMOVED lines=10> */
[----:B------:R-:W-:Y:S02]  /*57c0*/  F2FP.SATFINITE.E5M2.F32.PACK_AB_MERGE_C R53, RZ, R2, RZ ;  /* 0x00000002ff35723e */ /* 0x000fe400048060ff */
[----:B------:R-:W-:Y:S01]  /*57d0*/  @!P0 IADD3.X R19, PT, PT, R3, UR9, R19, P1, !PT ;  /* 0x0000000903138c10 */ /* 0x000fe20008ffe413 */
[----:B------:R-:W-:Y:S01]  /*57e0*/  FMUL R3, R24, UR10 ;  /* 0x0000000a18037c20 */ /* 0x000fe20008400000 */
[----:B------:R-:W-:Y:S01]  /*57f0*/  @!P0 IADD3 R42, P1, P2, R43, UR18, R44 ;  /* 0x000000122b2a8c10 */ /* 0x000fe2000fa3e02c */
[----:B------:R-:W-:-:S03]  /*5800*/  IMAD.U32 R2, R53, 0x10000, RZ ;  /* 0x0001000035027824 */ /* 0x000fc600078e00ff */
[----:B------:R-:W-:Y:S02]  /*5810*/  F2FP.SATFINITE.E5M2.F32.PACK_AB_MERGE_C R55, RZ, R3, RZ ;  /* 0x00000003ff37723e */ /* 0x000fe400048060ff */
        /* <DEDUP_REMOVED lines=19> */
[----:B------:R-:W-:Y:S02]  /*5950*/  F2FP.SATFINITE.E5M2.F32.PACK_AB_MERGE_C R49, RZ, R49, RZ ;  /* 0x00000031ff31723e */ /* 0x000fe400048060ff */
        /* <DEDUP_REMOVED lines=10> */
[----:B------:R-:W-:Y:S01]  /*5a00*/  F2FP.SATFINITE.E5M2.F32.PACK_AB_MERGE_C R45, RZ, R5, RZ ;  /* 0x00000005ff2d723e */ /* 0x000fe200048060ff */
[----:B------:R-:W-:Y:S01]  /*5a10*/  FMUL R5, R0, UR10 ;  /* 0x0000000a00057c20 */ /* 0x000fe20008400000 */
[----:B------:R-:W-:Y:S01]  /*5a20*/  FMNMX R21, |R21|, R44, !PT ;  /* 0x0000002c15157209 */ /* 0x000fe20007800200 */
[----:B------:R-:W-:Y:S01]  /*5a30*/  @!P0 IMAD.WIDE.U32 R42, R2, 0x6, R42 ;  /* 0x00000006022a8825 */ /* 0x000fe200078e002a */
[----:B------:R-:W-:Y:S01]  /*5a40*/  SHF.L.U32 R22, R45, 0x8, RZ ;  /* 0x000000082d167819 */ /* 0x000fe200000006ff */
[----:B------:R-:W-:Y:S01]  /*5a50*/  @!P0 STG.E.U8 desc[UR28][R24.64], R45 ;  /* 0x0000002d18008986 */ /* 0x000fe2000c10111c */
[----:B0-----:R-:W-:Y:S01]  /*5a60*/  F2FP.SATFINITE.E5M2.F32.PACK_AB_MERGE_C R47, RZ, R32, RZ ;  /* 0x00000020ff2f723e */ /* 0x001fe200048060ff */
[----:B------:R-:W-:Y:S01]  /*5a70*/  IMAD.SHL.U32 R32, R17, 0x100, RZ ;  /* 0x0000010011207824 */ /* 0x000fe200078e00ff */
[----:B------:R-:W-:-:S02]  /*5a80*/  @!P0 IADD3 R2, P1, PT, R42, UR12, RZ ;  /* 0x0000000c2a028c10 */ /* 0x000fc4000ff3e0ff */
[----:B------:R-:W-:Y:S01]  /*5a90*/  IADD3 R17, PT, PT, R20, 0x1800000, RZ ;  /* 0x0180000014117810 */ /* 0x000fe20007ffe0ff */
[----:B------:R0:W-:Y:S01]  /*5aa0*/  @!P0 STG.E.U8 desc[UR28][R18.64], R47 ;  /* 0x0000002f12008986 */ /* 0x0001e2000c10111c */
[----:B------:R-:W-:Y:S02]  /*5ab0*/  @!P0 IADD3.X R3, PT, PT, R3, UR13, R43, P1, !PT ;  /* 0x0000000d03038c10 */ /* 0x000fe40008ffe42b */
[----:B------:R-:W-:Y:S02]  /*5ac0*/  F2FP.SATFINITE.E5M2.F32.PACK_AB_MERGE_C R43, RZ, R5, RZ ;  /* 0x00000005ff2b723e */ /* 0x000fe400048060ff */
        /* <DEDUP_REMOVED lines=17> */
[----:B------:R-:W-:Y:S05]  /*5be0*/  CALL.REL.NOINC `($__internal_45_$__cuda_sm20_rcp_rn_f32_slowpath) ;  /* 0x0000002800707944 */ /* 0x000fea0003c00000 */
[----:B------:R-:W-:Y:S05]  /*5bf0*/  BRA `(.L_x_3552) ;  /* 0x0000000000107947 */ /* 0x000fea0003800000 */
.L_x_3551:
[----:B------:R-:W0:Y:S02]  /*5c00*/  MUFU.RCP R17, R20 ;  /* 0x0000001400117308 */ /* 0x000e240000001000 */
[----:B0-----:R-:W-:-:S04]  /*5c10*/  FFMA R0, R20, R17, -1 ;  /* 0xbf80000014007423 */ /* 0x001fc80000000011 */
[----:B------:R-:W-:-:S04]  /*5c20*/  FADD.FTZ R0, -R0, -RZ ;  /* 0x800000ff00007221 */ /* 0x000fc80000010100 */
[----:B------:R-:W-:-:S07]  /*5c30*/  FFMA R48, R17, R0, R17 ;  /* 0x0000000011307223 */ /* 0x000fce0000000011 */
.L_x_3552:
[----:B------:R-:W-:Y:S05]  /*5c40*/  BSYNC.RECONVERGENT B1 ;  /* 0x0000000000017941 */ /* 0x000fea0003800200 */
.L_x_3550:
        /* <DEDUP_REMOVED lines=25> */
.L_x_3554:
[----:B------:R-:W0:Y:S02]  /*5de0*/  MUFU.RCP R48, R21 ;  /* 0x0000001500307308 */ /* 0x000e240000001000 */
[----:B0-----:R-:W-:-:S04]  /*5df0*/  FFMA R0, R21, R48, -1 ;  /* 0xbf80000015007423 */ /* 0x001fc80000000030 */
[----:B------:R-:W-:-:S04]  /*5e00*/  FADD.FTZ R17, -R0, -RZ ;  /* 0x800000ff00117221 */ /* 0x000fc80000010100 */
[----:B------:R-:W-:-:S07]  /*5e10*/  FFMA R48, R48, R17, R48 ;  /* 0x0000001130307223 */ /* 0x000fce0000000030 */
.L_x_3555:
[----:B------:R-:W-:Y:S05]  /*5e20*/  BSYNC.RECONVERGENT B1 ;  /* 0x0000000000017941 */ /* 0x000fea0003800200 */
.L_x_3553:
        /* <DEDUP_REMOVED lines=22> */
.L_x_3557:
[----:B------:R-:W0:Y:S02]  /*5f90*/  MUFU.RCP R48, R21 ;  /* 0x0000001500307308 */ /* 0x000e240000001000 */
[----:B0-----:R-:W-:-:S04]  /*5fa0*/  FFMA R0, R21, R48, -1 ;  /* 0xbf80000015007423 */ /* 0x001fc80000000030 */
[----:B------:R-:W-:-:S04]  /*5fb0*/  FADD.FTZ R17, -R0, -RZ ;  /* 0x800000ff00117221 */ /* 0x000fc80000010100 */
[----:B------:R-:W-:-:S07]  /*5fc0*/  FFMA R48, R48, R17, R48 ;  /* 0x0000001130307223 */ /* 0x000fce0000000030 */
.L_x_3558:
[----:B------:R-:W-:Y:S05]  /*5fd0*/  BSYNC.RECONVERGENT B1 ;  /* 0x0000000000017941 */ /* 0x000fea0003800200 */
.L_x_3556:
        /* <DEDUP_REMOVED lines=25> */
.L_x_3560:
[----:B------:R-:W0:Y:S02]  /*6170*/  MUFU.RCP R48, R21 ;  /* 0x0000001500307308 */ /* 0x000e240000001000 */
[----:B0-----:R-:W-:-:S04]  /*6180*/  FFMA R0, R21, R48, -1 ;  /* 0xbf80000015007423 */ /* 0x001fc80000000030 */
[----:B------:R-:W-:-:S04]  /*6190*/  FADD.FTZ R17, -R0, -RZ ;  /* 0x800000ff00117221 */ /* 0x000fc80000010100 */
[----:B------:R-:W-:-:S07]  /*61a0*/  FFMA R48, R48, R17, R48 ;  /* 0x0000001130307223 */ /* 0x000fce0000000030 */
.L_x_3561:
[----:B------:R-:W-:Y:S05]  /*61b0*/  BSYNC.RECONVERGENT B1 ;  /* 0x0000000000017941 */ /* 0x000fea0003800200 */
.L_x_3559:
        /* <DEDUP_REMOVED lines=22> */
.L_x_3563:
[----:B------:R-:W0:Y:S02]  /*6320*/  MUFU.RCP R48, R21 ;  /* 0x0000001500307308 */ /* 0x000e240000001000 */
[----:B0-----:R-:W-:-:S04]  /*6330*/  FFMA R0, R21, R48, -1 ;  /* 0xbf80000015007423 */ /* 0x001fc80000000030 */
[----:B------:R-:W-:-:S04]  /*6340*/  FADD.FTZ R17, -R0, -RZ ;  /* 0x800000ff00117221 */ /* 0x000fc80000010100 */
[----:B------:R-:W-:-:S07]  /*6350*/  FFMA R48, R48, R17, R48 ;  /* 0x0000001130307223 */ /* 0x000fce0000000030 */
.L_x_3564:
[----:B------:R-:W-:Y:S05]  /*6360*/  BSYNC.RECONVERGENT B1 ;  /* 0x0000000000017941 */ /* 0x000fea0003800200 */
.L_x_3562:
        /* <DEDUP_REMOVED lines=25> */
.L_x_3566:
[----:B------:R-:W0:Y:S02]  /*6500*/  MUFU.RCP R48, R21 ;  /* 0x0000001500307308 */ /* 0x000e240000001000 */
[----:B0-----:R-:W-:-:S04]  /*6510*/  FFMA R0, R21, R48, -1 ;  /* 0xbf80000015007423 */ /* 0x001fc80000000030 */
[----:B------:R-:W-:-:S04]  /*6520*/  FADD.FTZ R17, -R0, -RZ ;  /* 0x800000ff00117221 */ /* 0x000fc80000010100 */
[----:B------:R-:W-:-:S07]  /*6530*/  FFMA R48, R48, R17, R48 ;  /* 0x0000001130307223 */ /* 0x000fce0000000030 */
.L_x_3567:
[----:B------:R-:W-:Y:S05]  /*6540*/  BSYNC.RECONVERGENT B1 ;  /* 0x0000000000017941 */ /* 0x000fea0003800200 */
.L_x_3565:
        /* <DEDUP_REMOVED lines=20> */
[----:B------:R-:W-:Y:S05]  /*6690*/  CALL.REL.NOINC `($__internal_45_$__cuda_sm20_rcp_rn_f32_slowpath) ;  /* 0x0000001c00c47944 */ /* 0x000fea0003c00000 */
[----:B------:R-:W-:Y:S05]  /*66a0*/  BRA `(.L_x_3570) ;  /* 0x0000000000107947 */ /* 0x000fea0003800000 */
.L_x_3569:
[----:B------:R-:W0:Y:S02]  /*66b0*/  MUFU.RCP R48, R21 ;  /* 0x0000001500307308 */ /* 0x000e240000001000 */
[----:B0-----:R-:W-:-:S04]  /*66c0*/  FFMA R0, R21, R48, -1 ;  /* 0xbf80000015007423 */ /* 0x001fc80000000030 */
[----:B------:R-:W-:-:S04]  /*66d0*/  FADD.FTZ R17, -R0, -RZ ;  /* 0x800000ff00117221 */ /* 0x000fc80000010100 */
[----:B------:R-:W-:-:S07]  /*66e0*/  FFMA R48, R48, R17, R48 ;  /* 0x0000001130307223 */ /* 0x000fce0000000030 */
.L_x_3570:
[----:B------:R-:W-:Y:S05]  /*66f0*/  BSYNC.RECONVERGENT B1 ;  /* 0x0000000000017941 */ /* 0x000fea0003800200 */
.L_x_3568:
        /* <DEDUP_REMOVED lines=25> */
.L_x_3572:
[----:B------:R-:W0:Y:S02]  /*6890*/  MUFU.RCP R48, R21 ;  /* 0x0000001500307308 */ /* 0x000e240000001000 */
[----:B0-----:R-:W-:-:S04]  /*68a0*/  FFMA R0, R21, R48, -1 ;  /* 0xbf80000015007423 */ /* 0x001fc80000000030 */
[----:B------:R-:W-:-:S04]  /*68b0*/  FADD.FTZ R17, -R0, -RZ ;  /* 0x800000ff00117221 */ /* 0x000fc80000010100 */
[----:B------:R-:W-:-:S07]  /*68c0*/  FFMA R48, R48, R17, R48 ;  /* 0x0000001130307223 */ /* 0x000fce0000000030 */
.L_x_3573:
[----:B------:R-:W-:Y:S05]  /*68d0*/  BSYNC.RECONVERGENT B1 ;  /* 0x0000000000017941 */ /* 0x000fea0003800200 */
.L_x_3571:
[----:B------:R-:W0:Y:S01]  /*68e0*/  S2R R17, SR_CgaCtaId ;  /* 0x0000000000117919 */ /* 0x000e220000008800 */
[----:B------:R-:W-:Y:S01]  /*68f0*/  FMUL R25, R31, UR10 ;  /* 0x0000000a1f197c20 */ /* 0x000fe20008400000 */
[----:B------:R-:W-:Y:S01]  /*6900*/  FMNMX R7, R7, |R16|, !PT ;  /* 0x4000001007077209 */ /* 0x000fe20007800000 */
[----:B------:R-:W-:Y:S01]  /*6910*/  FMUL R24, R39, UR10 ;  /* 0x0000000a27187c20 */ /* 0x000fe20008400000 */
[----:B------:R-:W-:Y:S01]  /*6920*/  ISETP.GE.U32.AND P0, PT, R9, UR30, PT ;  /* 0x0000001e09007c0c */ /* 0x000fe2000bf06070 */
[----:B------:R-:W-:Y:S01]  /*6930*/  FMUL R16, R16, UR10 ;  /* 0x0000000a10107c20 */ /* 0x000fe20008400000 */
[----:B------:R-:W-:Y:S01]  /*6940*/  F2FP.SATFINITE.E5M2.F32.PACK_AB_MERGE_C R25, RZ, R25, RZ ;  /* 0x00000019ff19723e */ /* 0x000fe200048060ff */
        /* <DEDUP_REMOVED lines=9> */
[----:B------:R-:W-:Y:S01]  /*69e0*/  F2FP.SATFINITE.E5M2.F32.PACK_AB_MERGE_C R24, RZ, R24, RZ ;  /* 0x00000018ff18723e */ /* 0x000fe200048060ff */
[----:B------:R-:W-:Y:S01]  /*69f0*/  IMAD.U32 R37, RZ, RZ, UR9 ;  /* 0x00000009ff257e24 */ /* 0x000fe2000f8e00ff */
[----:B------:R-:W-:Y:S01]  /*6a00*/  IADD3 R0, PT, PT, R0, 0x20, RZ ;  /* 0x0000002000007810 */ /* 0x000fe20007ffe0ff */
[----:B------:R-:W-:Y:S01]  /*6a10*/  FMUL R48, R48, R40 ;  /* 0x0000002830307220 */ /* 0x000fe20000400000 */
[----:B------:R-:W-:Y:S01]  /*6a20*/  LOP3.LUT R2, R24, 0xffff, RZ, 0xc0, !PT ;  /* 0x0000ffff18027812 */ /* 0x000fe200078ec0ff */
[----:B------:R-:W-:Y:S01]  /*6a30*/  BSSY.RECONVERGENT B0, `(.L_x_3574) ;  /* 0x00000b3000007945 */ /* 0x000fe20003800200 */
[----:B------:R-:W-:Y:S01]  /*6a40*/  LOP3.LUT R7, R4, 0xff0000, RZ, 0xc0, !PT ;  /* 0x00ff000004077812 */ /* 0x000fe200078ec0ff */
[----:B------:R-:W-:Y:S01]  /*6a50*/  FMUL R33, R48, R33 ;  /* 0x0000002130217220 */ /* 0x000fe20000400000 */
[----:B------:R-:W-:-:S02]  /*6a60*/  F2FP.SATFINITE.E5M2.F32.PACK_AB_MERGE_C R31, RZ, R16, RZ ;  /* 0x00000010ff1f723e */ /* 0x000fc400048060ff */
        /* <DEDUP_REMOVED lines=13> */
[----:B------:R-:W-:Y:S02]  /*6b40*/  F2FP.SATFINITE.E5M2.F32.PACK_AB_MERGE_C R41, RZ, R36, RZ ;  /* 0x00000024ff29723e */ /* 0x000fe400048060ff */
        /* <DEDUP_REMOVED lines=25> */
[----:B------:R-:W-:Y:S01]  /*6ce0*/  F2FP.SATFINITE.E5M2.F32.PACK_AB_MERGE_C R31, RZ, R10, RZ ;  /* 0x0000000aff1f723e */ /* 0x000fe200048060ff */
        /* <DEDUP_REMOVED lines=23> */
[----:B------:R-:W-:Y:S01]  /*6e60*/  F2FP.SATFINITE.E5M2.F32.PACK_AB_MERGE_C R25, RZ, R5, RZ ;  /* 0x00000005ff19723e */ /* 0x000fe200048060ff */
[----:B------:R-:W-:Y:S01]  /*6e70*/  FMUL R5, R33, UR10 ;  /* 0x0000000a21057c20 */ /* 0x000fe20008400000 */
[----:B------:R-:W-:Y:S01]  /*6e80*/  @!P0 IADD3 R16, P1, PT, R18, UR12, RZ ;  /* 0x0000000c12108c10 */ /* 0x000fe2000ff3e0ff */
[----:B------:R2:W-:Y:S01]  /*6e90*/  STS [R9], R32 ;  /* 0x0000002009007388 */ /* 0x0005e20000000800 */
[----:B0-----:R-:W-:Y:S01]  /*6ea0*/  F2FP.SATFINITE.E5M2.F32.PACK_AB_MERGE_C R29, RZ, R10, RZ ;  /* 0x0000000aff1d723e */ /* 0x001fe200048060ff */
[----:B------:R-:W-:Y:S01]  /*6eb0*/  IMAD.SHL.U32 R6, R25, 0x100, RZ ;  /* 0x0000010019067824 */ /* 0x000fe200078e00ff */
[----:B------:R-:W-:Y:S01]  /*6ec0*/  @!P0 IADD3.X R17, PT, PT, R17, UR13, R19, P1, !PT ;  /* 0x0000000d11118c10 */ /* 0x000fe20008ffe413 */
[----:B------:R2:W-:Y:S01]  /*6ed0*/  @!P0 STG.E.U8 desc[UR28][R22.64], R25 ;  /* 0x0000001916008986 */ /* 0x0005e2000c10111c */
[----:B------:R-:W-:Y:S01]  /*6ee0*/  IMAD.WIDE.U32 R18, R13, UR35, RZ ;  /* 0x000000230d127c25 */ /* 0x000fe2000f8e00ff */
[----:B-1----:R-:W-:Y:S02]  /*6ef0*/  F2FP.SATFINITE.E5M2.F32.PACK_AB_MERGE_C R37, RZ, R5, RZ ;  /* 0x00000005ff25723e */ /* 0x002fe400048060ff */
        /* <DEDUP_REMOVED lines=33> */
.L_x_3578:
        /* <DEDUP_REMOVED lines=48> */
.L_x_3577:
[----:B------:R-:W-:Y:S05]  /*7410*/  BSYNC.RECONVERGENT B1 ;  /* 0x0000000000017941 */ /* 0x000fea0003800200 */
.L_x_3576:
[----:B------:R-:W-:Y:S05]  /*7420*/  @!P0 BRA `(.L_x_3575) ;  /* 0x00000000004c8947 */ /* 0x000fea0003800000 */
[----:B0-----:R-:W-:Y:S02]  /*7430*/  IMAD R16, R2, 0x84, R11 ;  /* 0x0000008402107824 */ /* 0x001fe400078e020b */
[----:B------:R-:W-:-:S03]  /*7440*/  IMAD.MOV R18, RZ, RZ, -R34 ;  /* 0x000000ffff127224 */ /* 0x000fc600078e0a22 */
[----:B------:R-:W-:-:S04]  /*7450*/  LEA R15, R15, R16, 0x2 ;  /* 0x000000100f0f7211 */ /* 0x000fc800078e10ff */
[----:B------:R-:W-:-:S07]  /*7460*/  IADD3 R15, PT, PT, R0, R15, RZ ;  /* 0x0000000f000f7210 */ /* 0x000fce0007ffe0ff */
.L_x_3579:
        /* <DEDUP_REMOVED lines=15> */
.L_x_3575:
[----:B------:R-:W-:Y:S05]  /*7560*/  BSYNC.RECONVERGENT B0 ;  /* 0x0000000000007941 */ /* 0x000fea0003800200 */
.L_x_3574:
        /* <DEDUP_REMOVED lines=29> */
.L_x_3584:
        /* <DEDUP_REMOVED lines=48> */
.L_x_3583:
[----:B------:R-:W-:Y:S05]  /*7a40*/  BSYNC.RECONVERGENT B1 ;  /* 0x0000000000017941 */ /* 0x000fea0003800200 */
.L_x_3582:
[----:B------:R-:W-:Y:S05]  /*7a50*/  @!P0 BRA `(.L_x_3581) ;  /* 0x00000000004c8947 */ /* 0x000fea0003800000 */
[----:B------:R-:W-:-:S05]  /*7a60*/  IMAD R4, R2, 0x84, R11 ;  /* 0x0000008402047824 */ /* 0x000fca00078e020b */
[----:B------:R-:W-:Y:S01]  /*7a70*/  LEA R3, R3, R4, 0x2 ;  /* 0x0000000403037211 */ /* 0x000fe200078e10ff */
[----:B------:R-:W-:-:S03]  /*7a80*/  IMAD.MOV R4, RZ, RZ, -R28 ;  /* 0x000000ffff047224 */ /* 0x000fc600078e0a1c */
[----:B------:R-:W-:-:S07]  /*7a90*/  IADD3 R0, PT, PT, R0, R3, RZ ;  /* 0x0000000300007210 */ /* 0x000fce0007ffe0ff */
.L_x_3585:
        /* <DEDUP_REMOVED lines=15> */
.L_x_3581:
[----:B------:R-:W-:Y:S05]  /*7b90*/  BSYNC.RECONVERGENT B0 ;  /* 0x0000000000007941 */ /* 0x000fea0003800200 */
.L_x_3580:
        /* <DEDUP_REMOVED lines=41> */
.L_x_3594:
[----:B------:R-:W-:Y:S02]  /*7e30*/  ISETP.NE.AND P0, PT, R14, RZ, PT ;  /* 0x000000ff0e00720c */ /* 0x000fe40003f05270 */
[----:B---3--:R-:W-:-:S11]  /*7e40*/  FMNMX R5, R2, R5, !PT ;  /* 0x0000000502057209 */ /* 0x008fd60007800000 */
[----:B------:R-:W-:Y:S05]  /*7e50*/  @P0 BRA `(.L_x_3587) ;  /* 0x0000000000080947 */ /* 0x000fea0003800000 */
[----:B--2---:R-:W2:Y:S02]  /*7e60*/  LDC.64 R2, c[0x0][0x3a8] ;  /* 0x0000ea00ff027b82 */ /* 0x004ea40000000a00 */
[----:B--2---:R3:W-:Y:S02]  /*7e70*/  REDG.E.MAX.S32.STRONG.GPU desc[UR28][R2.64], R5 ;  /* 0x000000050200798e */ /* 0x0047e4000d12e31c */
.L_x_3587:
[----:B------:R-:W-:Y:S05]  /*7e80*/  BSYNC B0 ;  /* 0x0000000000007941 */ /* 0x000fea0003800000 */
.L_x_3586:
        /* <DEDUP_REMOVED lines=11> */
[----:B0123--:R-:W-:Y:S05]  /*7f40*/  CALL.REL.NOINC `($__internal_45_$__cuda_sm20_rcp_rn_f32_slowpath) ;  /* 0x0000000400987944 */ /* 0x00ffea0003c00000 */
[----:B------:R-:W-:Y:S05]  /*7f50*/  BRA `(.L_x_3590) ;  /* 0x0000000000147947 */ /* 0x000fea0003800000 */
.L_x_3589:
[----:B------:R-:W4:Y:S01]  /*7f60*/  MUFU.RCP R48, UR10 ;  /* 0x0000000a00307d08 */ /* 0x000f220008001000 */
[----:B--23--:R-:W-:-:S04]  /*7f70*/  IMAD.U32 R3, RZ, RZ, UR10 ;  /* 0x0000000aff037e24 */ /* 0x00cfc8000f8e00ff */
[----:B----4-:R-:W-:-:S04]  /*7f80*/  FFMA R0, R48, R3, -1 ;  /* 0xbf80000030007423 */ /* 0x010fc80000000003 */
[----:B------:R-:W-:-:S04]  /*7f90*/  FADD.FTZ R3, -R0, -RZ ;  /* 0x800000ff00037221 */ /* 0x000fc80000010100 */
[----:B------:R-:W-:-:S07]  /*7fa0*/  FFMA R48, R48, R3, R48 ;  /* 0x0000000330307223 */ /* 0x000fce0000000030 */
.L_x_3590:
[----:B------:R-:W2:Y:S02]  /*7fb0*/  LDC.64 R2, c[0x0][0x3b0] ;  /* 0x0000ec00ff027b82 */ /* 0x000ea40000000a00 */
[----:B--2---:R-:W-:Y:S01]  /*7fc0*/  STG.E desc[UR28][R2.64], R48 ;  /* 0x0000003002007986 */ /* 0x004fe2000c10191c */
[----:B------:R-:W-:Y:S05]  /*7fd0*/  EXIT ;  /* 0x000000000000794d */ /* 0x000fea0003800000 */
.L_x_3588:
[----:B------:R-:W-:Y:S01]  /*7fe0*/  MOV R7, 0x4 ;  /* 0x0000000400077802 */ /* 0x000fe20000000f00 */
[----:B------:R-:W-:Y:S01]  /*7ff0*/  IMAD.MOV.U32 R9, RZ, RZ, 0x1f ;  /* 0x0000001fff097424 */ /* 0x000fe200078e00ff */
[----:B------:R-:W-:-:S07]  /*8000*/  MOV R4, 0xffffffff ;  /* 0xffffffff00047802 */ /* 0x000fce0000000f00 */
[----:B0123--:R-:W-:Y:S05]  /*8010*/  WARPSYNC.COLLECTIVE R4, `(.L_x_3591) ;  /* 0x0000000004087348 */ /* 0x00ffea0003c00000 */
[----:B---3--:R3:W4:Y:S02]  /*8020*/  SHFL.DOWN P0, R5, R0, R7, R9 ;  /* 0x0800000700057389 */ /* 0x0087240000000009 */
[----:B01234-:R-:W-:Y:S05]  /*8030*/  ENDCOLLECTIVE ;  /* 0x000000000000791b */ /* 0x01ffea0003800000 */
.L_x_3591:
[----:B------:R-:W-:Y:S02]  /*8040*/  IMAD.MOV.U32 R7, RZ, RZ, 0x2 ;  /* 0x00000002ff077424 */ /* 0x000fe400078e00ff */
[----:B------:R-:W-:-:S05]  /*8050*/  IMAD.MOV.U32 R3, RZ, RZ, R5 ;  /* 0x000000ffff037224 */ /* 0x000fca00078e0005 */
[----:B------:R-:W-:-:S04]  /*8060*/  FMNMX R3, R3, R0, !PT ;  /* 0x0000000003037209 */ /* 0x000fc80007800000 */
[----:B------:R-:W-:-:S07]  /*8070*/  MOV R0, R3 ;  /* 0x0000000300007202 */ /* 0x000fce0000000f00 */
[----:B------:R-:W-:Y:S05]  /*8080*/  WARPSYNC.COLLECTIVE R4, `(.L_x_3592) ;  /* 0x0000000004087348 */ /* 0x000fea0003c00000 */
[----:B------:R0:W1:Y:S02]  /*8090*/  SHFL.DOWN P0, R5, R0, R7, R9 ;  /* 0x0800000700057389 */ /* 0x0000640000000009 */
[----:B01----:R-:W-:Y:S05]  /*80a0*/  ENDCOLLECTIVE ;  /* 0x000000000000791b */ /* 0x003fea0003800000 */
.L_x_3592:
[----:B------:R-:W-:Y:S02]  /*80b0*/  MOV R7, 0x1 ;  /* 0x0000000100077802 */ /* 0x000fe40000000f00 */
[----:B------:R-:W-:-:S04]  /*80c0*/  MOV R2, R5 ;  /* 0x0000000500027202 */ /* 0x000fc80000000f00 */
[----:B------:R-:W-:-:S05]  /*80d0*/  FMNMX R2, R3, R2, !PT ;  /* 0x0000000203027209 */ /* 0x000fca0007800000 */
[----:B------:R-:W-:-:S07]  /*80e0*/  IMAD.MOV.U32 R0, RZ, RZ, R2 ;  /* 0x000000ffff007224 */ /* 0x000fce00078e0002 */
[----:B------:R-:W-:Y:S05]  /*80f0*/  WARPSYNC.COLLECTIVE R4, `(.L_x_3593) ;  /* 0x0000000004087348 */ /* 0x000fea0003c00000 */
[----:B------:R0:W1:Y:S02]  /*8100*/  SHFL.DOWN P0, R5, R0, R7, R9 ;  /* 0x0800000700057389 */ /* 0x0000640000000009 */
[----:B01----:R-:W-:Y:S05]  /*8110*/  ENDCOLLECTIVE ;  /* 0x000000000000791b */ /* 0x003fea0003800000 */
.L_x_3593:
[----:B------:R-:W-:Y:S05]  /*8120*/  BRA `(.L_x_3594) ;  /* 0xfffffffc00407947 */ /* 0x000fea000383ffff */
        .weak           $__internal_44_$__cuda_sm20_div_u64
        .type           $__internal_44_$__cuda_sm20_div_u64,@function
        .size           $__internal_44_$__cuda_sm20_div_u64,($__internal_45_$__cuda_sm20_rcp_rn_f32_slowpath - $__internal_44_$__cuda_sm20_div_u64)
$__internal_44_$__cuda_sm20_div_u64:
        /* <DEDUP_REMOVED lines=71> */
[----:B------:R-:W-:Y:S11]  /*85a0*/  RET.REL.NODEC R2 `(_ZN18transformer_engine6detail43dgated_act_cast_transpose_kernel_notalignedILi1ELi4Eff13__nv_fp8_e5m2NS_5EmptyEXadL_ZNS_6dqgeluIffEET_T0_RKS3_EEXadL_ZNS_5qgeluIffEES5_S6_S8_EEEEvPKT2_SC_PT3_SE_PKT1_PSF_SI_mmm) ;  /* 0xffffff7802947950 */ /* 0x000ff60003c3ffff */
        .weak           $__internal_45_$__cuda_sm20_rcp_rn_f32_slowpath
        .type           $__internal_45_$__cuda_sm20_rcp_rn_f32_slowpath,@function
        .size           $__internal_45_$__cuda_sm20_rcp_rn_f32_slowpath,(.L_x_29346 - $__internal_45_$__cuda_sm20_rcp_rn_f32_slowpath)
$__internal_45_$__cuda_sm20_rcp_rn_f32_slowpath:
        /* <DEDUP_REMOVED lines=15> */
.L_x_3596:
        /* <DEDUP_REMOVED lines=33> */
.L_x_3598:
[----:B------:R0:W1:Y:S02]  /*88b0*/  MUFU.RCP R48, R0 ;  /* 0x0000000000307308 */ /* 0x0000640000001000 */
.L_x_3597:
[----:B------:R-:W-:Y:S05]  /*88c0*/  BSYNC B0 ;  /* 0x0000000000007941 */ /* 0x000fea0003800000 */
.L_x_3595:
[----:B------:R-:W-:Y:S02]  /*88d0*/  HFMA2 R51, -RZ, RZ, 0, 0 ;  /* 0x00000000ff337431 */ /* 0x000fe400000001ff */
[----:B------:R-:W-:-:S04]  /*88e0*/  IMAD.MOV.U32 R50, RZ, RZ, R46 ;  /* 0x000000ffff327224 */ /* 0x000fc800078e002e */
[----:B01----:R-:W-:Y:S05]  /*88f0*/  RET.REL.NODEC R50 `(_ZN18transformer_engine6detail43dgated_act_cast_transpose_kernel_notalignedILi1ELi4Eff13__nv_fp8_e5m2NS_5EmptyEXadL_ZNS_6dqgeluIffEET_T0_RKS3_EEXadL_ZNS_5qgeluIffEES5_S6_S8_EEEEvPKT2_SC_PT3_SE_PKT1_PSF_SI_mmm) ;  /* 0xffffff7432c07950 */ /* 0x003fea0003c3ffff */
.L_x_3599:
        /* <DEDUP_REMOVED lines=16> */
.L_x_29346:


//--------------------- .text._ZN18transformer_engine6detail32dgated_act_cast_transpose_kernelILi1ELi4Eff13__nv_fp8_e5m2NS_5EmptyEXadL_ZNS_6dqgeluIffEET_T0_RKS3_EEXadL_ZNS_5qgeluIffEES5_S6_S8_EEEEvPKT2_SC_PT3_SE_PKT1_PSF_SI_mmm --------------------------
	.section	.text._ZN18transformer_engine6detail32dgated_act_cast_transpose_kernelILi1ELi4Eff13__nv_fp8_e5m2NS_5EmptyEXadL_ZNS_6dqgeluIffEET_T0_RKS3_EEXadL_ZNS_5qgeluIffEES5_S6_S8_EEEEvPKT2_SC_PT3_SE_PKT1_PSF_SI_mmm,"ax",@progbits
	.align	128
        .global         _ZN18transformer_engine6detail32dgated_act_cast_transpose_kernelILi1ELi4Eff13__nv_fp8_e5m2NS_5EmptyEXadL_ZNS_6dqgeluIffEET_T0_RKS3_EEXadL_ZNS_5qgeluIffEES5_S6_S8_EEEEvPKT2_SC_PT3_SE_PKT1_PSF_SI_mmm
        .type           _ZN18transformer_engine6detail32dgated_act_cast_transpose_kernelILi1ELi4Eff13__nv_fp8_e5m2NS_5EmptyEXadL_ZNS_6dqgeluIffEET_T0_RKS3_EEXadL_ZNS_5qgeluIffEES5_S6_S8_EEEEvPKT2_SC_PT3_SE_PKT1_PSF_SI_mmm,@function
        .size           _ZN18transformer_engine6detail32dgated_act_cast_transpose_kernelILi1ELi4Eff13__nv_fp8_e5m2NS_5EmptyEXadL_ZNS_6dqgeluIffEET_T0_RKS3_EEXadL_ZNS_5qgeluIffEES5_S6_S8_EEEEvPKT2_SC_PT3_SE_PKT1_PSF_SI_mmm,(.L_x_29348 - _ZN18transformer_engine6detail32dgated_act_cast_transpose_kernelILi1ELi4Eff13__nv_fp8_e5m2NS_5EmptyEXadL_ZNS_6dqgeluIffEET_T0_RKS3_EEXadL_ZNS_5qgeluIffEES5_S6_S8_EEEEvPKT2_SC_PT3_SE_PKT1_PSF_SI_mmm)
        .other          _ZN18transformer_engine6detail32dgated_act_cast_transpose_kernelILi1ELi4Eff13__nv_fp8_e5m2NS_5EmptyEXadL_ZNS_6dqgeluIffEET_T0_RKS3_EEXadL_ZNS_5qgeluIffEES5_S6_S8_EEEEvPKT2_SC_PT3_SE_PKT1_PSF_SI_mmm,@"STO_CUDA_ENTRY STV_DEFAULT"
_ZN18transformer_engine6detail32dgated_act_cast_transpose_kernelILi1ELi4Eff13__nv_fp8_e5m2NS_5EmptyEXadL_ZNS_6dqgeluIffEET_T0_RKS3_EEXadL_ZNS_5qgeluIffEES5_S6_S8_EEEEvPKT2_SC_PT3_SE_PKT1_PSF_SI_mmm:
.text._ZN18transformer_engine6detail32dgated_act_cast_transpose_kernelILi1ELi4Eff13__nv_fp8_e5m2NS_5EmptyEXadL_ZNS_6dqgeluIffEET_T0_RKS3_EEXadL_ZNS_5qgeluIffEES5_S6_S8_EEEEvPKT2_SC_PT3_SE_PKT1_PSF_SI_mmm:
        /* <DEDUP_REMOVED lines=39> */
.L_x_3600:
[----:B------:R-:W-:-:S07]  /*0270*/  MOV R4, 0x290 ;  /* 0x0000029000047802 */ /* 0x000fce0000000f00 */
[----:B------:R-:W-:Y:S05]  /*0280*/  CALL.REL.NOINC `($__internal_46_$__cuda_sm20_div_u64) ;  /* 0x0000006000d07944 */ /* 0x000fea0003c00000 */
        /* <DEDUP_REMOVED lines=11> */
.L_x_3601:
        /* <DEDUP_REMOVED lines=167> */
[----:B-----5:R-:W-:Y:S05]  /*0db0*/  CALL.REL.NOINC `($__internal_47_$__cuda_sm20_rcp_rn_f32_slowpath) ;  /* 0x0000005c00247944 */ /* 0x020fea0003c00000 */
[----:B------:R-:W-:Y:S05]  /*0dc0*/  BRA `(.L_x_3604) ;  /* 0x0000000000107947 */ /* 0x000fea0003800000 */
.L_x_3603:
[----:B------:R-:W0:Y:S02]  /*0dd0*/  MUFU.RCP R50, R35 ;  /* 0x0000002300327308 */ /* 0x000e240000001000 */
[----:B0-----:R-:W-:-:S04]  /*0de0*/  FFMA R0, R35, R50, -1 ;  /* 0xbf80000023007423 */ /* 0x001fc80000000032 */
[----:B------:R-:W-:-:S04]  /*0df0*/  FADD.FTZ R19, -R0, -RZ ;  /* 0x800000ff00137221 */ /* 0x000fc80000010100 */
[----:B------:R-:W-:-:S07]  /*0e00*/  FFMA R50, R50, R19, R50 ;  /* 0x0000001332327223 */ /* 0x000fce0000000032 */
.L_x_3604:
[----:B------:R-:W-:Y:S05]  /*0e10*/  BSYNC.RECONVERGENT B1 ;  /* 0x0000000000017941 */ /* 0x000fea0003800200 */
.L_x_3602:
        /* <DEDUP_REMOVED lines=23> */
[----:B------:R-:W-:Y:S05]  /*0f90*/  CALL.REL.NOINC `($__internal_47_$__cuda_sm20_rcp_rn_f32_slowpath) ;  /* 0x0000005800ac7944 */ /* 0x000fea0003c00000 */
[----:B------:R-:W-:Y:S05]  /*0fa0*/  BRA `(.L_x_3607) ;  /* 0x0000000000107947 */ /* 0x000fea0003800000 */
.L_x_3606:
[----:B------:R-:W0:Y:S02]  /*0fb0*/  MUFU.RCP R50, R33 ;  /* 0x0000002100327308 */ /* 0x000e240000001000 */
[----:B0-----:R-:W-:-:S04]  /*0fc0*/  FFMA R0, R33, R50, -1 ;  /* 0xbf80000021007423 */ /* 0x001fc80000000032 */
[----:B------:R-:W-:-:S04]  /*0fd0*/  FADD.FTZ R19, -R0, -RZ ;  /* 0x800000ff00137221 */ /* 0x000fc80000010100 */
[----:B------:R-:W-:-:S07]  /*0fe0*/  FFMA R50, R50, R19, R50 ;  /* 0x0000001332327223 */ /* 0x000fce0000000032 */
.L_x_3607:
[----:B------:R-:W-:Y:S05]  /*0ff0*/  BSYNC.RECONVERGENT B1 ;  /* 0x0000000000017941 */ /* 0x000fea0003800200 */
.L_x_3605:
        /* <DEDUP_REMOVED lines=20> */
[----:B------:R-:W-:Y:S05]  /*1140*/  CALL.REL.NOINC `($__internal_47_$__cuda_sm20_rcp_rn_f32_slowpath) ;  /* 0x0000005800407944 */ /* 0x000fea0003c00000 */
[----:B------:R-:W-:Y:S05]  /*1150*/  BRA `(.L_x_3610) ;  /* 0x0000000000107947 */ /* 0x000fea0003800000 */
.L_x_3609:
[----:B------:R-:W0:Y:S02]  /*1160*/  MUFU.RCP R50, R33 ;  /* 0x0000002100327308 */ /* 0x000e240000001000 */
[----:B0-----:R-:W-:-:S04]  /*1170*/  FFMA R0, R33, R50, -1 ;  /* 0xbf80000021007423 */ /* 0x001fc80000000032 */
[----:B------:R-:W-:-:S04]  /*1180*/  FADD.FTZ R15, -R0, -RZ ;  /* 0x800000ff000f7221 */ /* 0x000fc80000010100 */
[----:B------:R-:W-:-:S07]  /*1190*/  FFMA R50, R50, R15, R50 ;  /* 0x0000000f32327223 */ /* 0x000fce0000000032 */
.L_x_3610:
[----:B------:R-:W-:Y:S05]  /*11a0*/  BSYNC.RECONVERGENT B1 ;  /* 0x0000000000017941 */ /* 0x000fea0003800200 */
.L_x_3608:
        /* <DEDUP_REMOVED lines=23> */
[----:B------:R-:W-:Y:S05]  /*1320*/  CALL.REL.NOINC `($__internal_47_$__cuda_sm20_rcp_rn_f32_slowpath) ;  /* 0x0000005400c87944 */ /* 0x000fea0003c00000 */
[----:B------:R-:W-:Y:S05]  /*1330*/  BRA `(.L_x_3613) ;  /* 0x0000000000107947 */ /* 0x000fea0003800000 */
.L_x_3612:
[----:B------:R-:W0:Y:S02]  /*1340*/  MUFU.RCP R50, R33 ;  /* 0x0000002100327308 */ /* 0x000e240000001000 */
[----:B0-----:R-:W-:-:S04]  /*1350*/  FFMA R0, R33, R50, -1 ;  /* 0xbf80000021007423 */ /* 0x001fc80000000032 */
[----:B------:R-:W-:-:S04]  /*1360*/  FADD.FTZ R5, -R0, -RZ ;  /* 0x800000ff00057221 */ /* 0x000fc80000010100 */
[----:B------:R-:W-:-:S07]  /*1370*/  FFMA R50, R50, R5, R50 ;  /* 0x0000000532327223 */ /* 0x000fce0000000032 */
.L_x_3613:
[----:B------:R-:W-:Y:S05]  /*1380*/  BSYNC.RECONVERGENT B1 ;  /* 0x0000000000017941 */ /* 0x000fea0003800200 */
.L_x_3611:
        /* <DEDUP_REMOVED lines=20> */
[----:B------:R-:W-:Y:S05]  /*14d0*/  CALL.REL.NOINC `($__internal_47_$__cuda_sm20_rcp_rn_f32_slowpath) ;  /* 0x00000054005c7944 */ /* 0x000fea0003c00000 */
[----:B------:R-:W-:Y:S05]  /*14e0*/  BRA `(.L_x_3616) ;  /* 0x0000000000107947 */ /* 0x000fea0003800000 */
.L_x_3615:
[----:B------:R-:W0:Y:S02]  /*14f0*/  MUFU.RCP R50, R19 ;  /* 0x0000001300327308 */ /* 0x000e240000001000 */
[----:B0-----:R-:W-:-:S04]  /*1500*/  FFMA R0, R19, R50, -1 ;  /* 0xbf80000013007423 */ /* 0x001fc80000000032 */
[----:B------:R-:W-:-:S04]  /*1510*/  FADD.FTZ R15, -R0, -RZ ;  /* 0x800000ff000f7221 */ /* 0x000fc80000010100 */
[----:B------:R-:W-:-:S07]  /*1520*/  FFMA R50, R50, R15, R50 ;  /* 0x0000000f32327223 */ /* 0x000fce0000000032 */
.L_x_3616:
[----:B------:R-:W-:Y:S05]  /*1530*/  BSYNC.RECONVERGENT B1 ;  /* 0x0000000000017941 */ /* 0x000fea0003800200 */
.L_x_3614:
        /* <DEDUP_REMOVED lines=25> */
.L_x_3618:
[----:B------:R-:W0:Y:S02]  /*16d0*/  MUFU.RCP R50, R19 ;  /* 0x0000001300327308 */ /* 0x000e240000001000 */
[----:B0-----:R-:W-:-:S04]  /*16e0*/  FFMA R0, R19, R50, -1 ;  /* 0xbf80000013007423 */ /* 0x001fc80000000032 */
[----:B------:R-:W-:-:S04]  /*16f0*/  FADD.FTZ R5, -R0, -RZ ;  /* 0x800000ff00057221 */ /* 0x000fc80000010100 */
[----:B------:R-:W-:-:S07]  /*1700*/  FFMA R50, R50, R5, R50 ;  /* 0x0000000532327223 */ /* 0x000fce0000000032 */
.L_x_3619:
[----:B------:R-:W-:Y:S05]  /*1710*/  BSYNC.RECONVERGENT B1 ;  /* 0x0000000000017941 */ /* 0x000fea0003800200 */
.L_x_3617:
        /* <DEDUP_REMOVED lines=22> */
.L_x_3621:
[----:B------:R-:W0:Y:S02]  /*1880*/  MUFU.RCP R50, R15 ;  /* 0x0000000f00327308 */ /* 0x000e240000001000 */
[----:B0-----:R-:W-:-:S04]  /*1890*/  FFMA R0, R15, R50, -1 ;  /* 0xbf8000000f007423 */ /* 0x001fc80000000032 */
[----:B------:R-:W-:-:S04]  /*18a0*/  FADD.FTZ R13, -R0, -RZ ;  /* 0x800000ff000d7221 */ /* 0x000fc80000010100 */
[----:B------:R-:W-:-:S07]  /*18b0*/  FFMA R50, R50, R13, R50 ;  /* 0x0000000d32327223 */ /* 0x000fce0000000032 */
.L_x_3622:
[----:B------:R-:W-:Y:S05]  /*18c0*/  BSYNC.RECONVERGENT B1 ;  /* 0x0000000000017941 */ /* 0x000fea0003800200 */
.L_x_3620:
        /* <DEDUP_REMOVED lines=28> */
.L_x_3624:
[----:B------:R-:W0:Y:S02]  /*1a90*/  MUFU.RCP R50, R15 ;  /* 0x0000000f00327308 */ /* 0x000e240000001000 */
[----:B0-----:R-:W-:-:S04]  /*1aa0*/  FFMA R0, R15, R50, -1 ;  /* 0xbf8000000f007423 */ /* 0x001fc80000000032 */
[----:B------:R-:W-:-:S04]  /*1ab0*/  FADD.FTZ R13, -R0, -RZ ;  /* 0x800000ff000d7221 */ /* 0x000fc80000010100 */
[----:B------:R-:W-:-:S07]  /*1ac0*/  FFMA R50, R50, R13, R50 ;  /* 0x0000000d32327223 */ /* 0x000fce0000000032 */
.L_x_3625:
[----:B------:R-:W-:Y:S05]  /*1ad0*/  BSYNC.RECONVERGENT B1 ;  /* 0x0000000000017941 */ /* 0x000fea0003800200 */
.L_x_3623:
        /* <DEDUP_REMOVED lines=21> */
[----:B------:R-:W-:Y:S01]  /*1c30*/  F2FP.SATFINITE.E5M2.F32.PACK_AB_MERGE_C R4, RZ, R0, RZ ;  /* 0x00000000ff04723e */ /* 0x000fe200048060ff */
[----:B------:R-:W-:Y:S01]  /*1c40*/  IMAD R18, R39, UR5, R33 ;  /* 0x0000000527127c24 */ /* 0x000fe2000f8e0221 */
[----:B------:R-:W-:Y:S01]  /*1c50*/  IADD3 R43, P1, PT, R19, R32, RZ ;  /* 0x00000020132b7210 */ /* 0x000fe20007f3e0ff */
[----:B------:R-:W-:Y:S01]  /*1c60*/  FMUL R56, R5, UR18 ;  /* 0x0000001205387c20 */ /* 0x000fe20008400000 */
[----:B------:R-:W-:Y:S01]  /*1c70*/  F2FP.SATFINITE.E5M2.F32.PACK_AB_MERGE_C R0, RZ, R8, RZ ;  /* 0x00000008ff00723e */ /* 0x000fe200048060ff */
        /* <DEDUP_REMOVED lines=14> */
[----:B------:R-:W-:Y:S02]  /*1d60*/  F2FP.SATFINITE.E5M2.F32.PACK_AB_MERGE_C R53, RZ, R53, RZ ;  /* 0x00000035ff35723e */ /* 0x000fe400048060ff */
[----:B------:R-:W-:Y:S02]  /*1d70*/  F2FP.SATFINITE.E5M2.F32.PACK_AB_MERGE_C R54, RZ, R54, RZ ;  /* 0x00000036ff36723e */ /* 0x000fe400048060ff */
[----:B------:R-:W-:Y:S01]  /*1d80*/  FMNMX3 R57, |R3|, R57, |R2|, !PT ;  /* 0x0000003903397276 */ /* 0x000fe20007800602 */
[----:B------:R-:W-:Y:S01]  /*1d90*/  STG.E.U8 desc[UR22][R10.64], R53 ;  /* 0x000000350a007986 */ /* 0x000fe2000c101116 */
[----:B------:R-:W-:Y:S02]  /*1da0*/  IADD3.X R15, PT, PT, R7, UR5, RZ, P0, !PT ;  /* 0x00000005070f7c10 */ /* 0x000fe400087fe4ff */
[----:B-1----:R-:W-:Y:S01]  /*1db0*/  IADD3 R6, P0, PT, R10, UR4, RZ ;  /* 0x000000040a067c10 */ /* 0x002fe2000ff1e0ff */
[----:B------:R0:W-:Y:S01]  /*1dc0*/  STG.E.U8 desc[UR22][R8.64], R54 ;  /* 0x0000003608007986 */ /* 0x0001e2000c101116 */
[----:B------:R-:W-:-:S02]  /*1dd0*/  IADD3 R2, P1, PT, R8, UR4, RZ ;  /* 0x0000000408027c10 */ /* 0x000fc4000ff3e0ff */
[----:B------:R-:W-:Y:S02]  /*1de0*/  F2FP.SATFINITE.E5M2.F32.PACK_AB_MERGE_C R44, RZ, R44, RZ ;  /* 0x0000002cff2c723e */ /* 0x000fe400048060ff */
[----:B------:R-:W-:Y:S02]  /*1df0*/  IADD3.X R7, PT, PT, R11, UR5, RZ, P0, !PT ;  /* 0x000000050b077c10 */ /* 0x000fe400087fe4ff */
[----:B------:R-:W-:Y:S01]  /*1e00*/  IADD3.X R3, PT, PT, R9, UR5, RZ, P1, !PT ;  /* 0x0000000509037c10 */ /* 0x000fe20008ffe4ff */
[----:B------:R-:W-:Y:S01]  /*1e10*/  STG.E.U8 desc[UR22][R16.64], R44 ;  /* 0x0000002c10007986 */ /* 0x000fe2000c101116 */
[----:B------:R-:W-:Y:S02]  /*1e20*/  F2FP.SATFINITE.E5M2.F32.PACK_AB_MERGE_C R58, RZ, R58, RZ ;  /* 0x0000003aff3a723e */ /* 0x000fe400048060ff */
        /* <DEDUP_REMOVED lines=8> */
[----:B------:R-:W-:Y:S02]  /*1eb0*/  F2FP.SATFINITE.E5M2.F32.PACK_AB_MERGE_C R56, RZ, R56, RZ ;  /* 0x00000038ff38723e */ /* 0x000fe400048060ff */
[----:B0-----:R-:W-:-:S02]  /*1ec0*/  SHF.L.U32 R14, R8, 0x2, RZ ;  /* 0x00000002080e7819 */ /* 0x001fc400000006ff */
[----:B------:R-:W-:Y:S01]  /*1ed0*/  F2FP.SATFINITE.E5M2.F32.PACK_AB_MERGE_C R55, RZ, R55, RZ ;  /* 0x00000037ff37723e */ /* 0x000fe200048060ff */
        /* <DEDUP_REMOVED lines=70> */
[----:B-----5:R-:W-:Y:S05]  /*2340*/  CALL.REL.NOINC `($__internal_47_$__cuda_sm20_rcp_rn_f32_slowpath) ;  /* 0x0000004400c07944 */ /* 0x020fea0003c00000 */
[----:B------:R-:W-:Y:S05]  /*2350*/  BRA `(.L_x_3628) ;  /* 0x0000000000107947 */ /* 0x000fea0003800000 */
.L_x_3627:
[----:B------:R-:W0:Y:S02]  /*2360*/  MUFU.RCP R43, R42 ;  /* 0x0000002a002b7308 */ /* 0x000e240000001000 */
[----:B0-----:R-:W-:-:S04]  /*2370*/  FFMA R0, R42, R43, -1 ;  /* 0xbf8000002a007423 */ /* 0x001fc8000000002b */
[----:B------:R-:W-:-:S04]  /*2380*/  FADD.FTZ R0, -R0, -RZ ;  /* 0x800000ff00007221 */ /* 0x000fc80000010100 */
[----:B------:R-:W-:-:S07]  /*2390*/  FFMA R50, R43, R0, R43 ;  /* 0x000000002b327223 */ /* 0x000fce000000002b */
.L_x_3628:
[----:B------:R-:W-:Y:S05]  /*23a0*/  BSYNC.RECONVERGENT B1 ;  /* 0x0000000000017941 */ /* 0x000fea0003800200 */
.L_x_3626:
        /* <DEDUP_REMOVED lines=23> */
[----:B-----5:R-:W-:Y:S05]  /*2520*/  CALL.REL.NOINC `($__internal_47_$__cuda_sm20_rcp_rn_f32_slowpath) ;  /* 0x0000004400487944 */ /* 0x020fea0003c00000 */
[----:B------:R-:W-:Y:S05]  /*2530*/  BRA `(.L_x_3631) ;  /* 0x0000000000107947 */ /* 0x000fea0003800000 */
.L_x_3630:
[----:B------:R-:W0:Y:S02]  /*2540*/  MUFU.RCP R50, R51 ;  /* 0x0000003300327308 */ /* 0x000e240000001000 */
[----:B0-----:R-:W-:-:S04]  /*2550*/  FFMA R0, R51, R50, -1 ;  /* 0xbf80000033007423 */ /* 0x001fc80000000032 */
[----:B------:R-:W-:-:S04]  /*2560*/  FADD.FTZ R43, -R0, -RZ ;  /* 0x800000ff002b7221 */ /* 0x000fc80000010100 */
[----:B------:R-:W-:-:S07]  /*2570*/  FFMA R50, R50, R43, R50 ;  /* 0x0000002b32327223 */ /* 0x000fce0000000032 */
.L_x_3631:
[----:B------:R-:W-:Y:S05]  /*2580*/  BSYNC.RECONVERGENT B1 ;  /* 0x0000000000017941 */ /* 0x000fea0003800200 */
.L_x_3629:
        /* <DEDUP_REMOVED lines=20> */
[----:B-----5:R-:W-:Y:S05]  /*26d0*/  CALL.REL.NOINC `($__internal_47_$__cuda_sm20_rcp_rn_f32_slowpath) ;  /* 0x0000004000dc7944 */ /* 0x020fea0003c00000 */
[----:B------:R-:W-:Y:S05]  /*26e0*/  BRA `(.L_x_3634) ;  /* 0x0000000000107947 */ /* 0x000fea0003800000 */
.L_x_3633:
[----:B------:R-:W0:Y:S02]  /*26f0*/  MUFU.RCP R50, R51 ;  /* 0x0000003300327308 */ /* 0x000e240000001000 */
[----:B0-----:R-:W-:-:S04]  /*2700*/  FFMA R0, R51, R50, -1 ;  /* 0xbf80000033007423 */ /* 0x001fc80000000032 */
[----:B------:R-:W-:-:S04]  /*2710*/  FADD.FTZ R43, -R0, -RZ ;  /* 0x800000ff002b7221 */ /* 0x000fc80000010100 */
[----:B------:R-:W-:-:S07]  /*2720*/  FFMA R50, R50, R43, R50 ;  /* 0x0000002b32327223 */ /* 0x000fce0000000032 */
.L_x_3634:
[----:B------:R-:W-:Y:S05]  /*2730*/  BSYNC.RECONVERGENT B1 ;  /* 0x0000000000017941 */ /* 0x000fea0003800200 */
.L_x_3632:
        /* <DEDUP_REMOVED lines=25> */
.L_x_3636:
[----:B------:R-:W0:Y:S02]  /*28d0*/  MUFU.RCP R50, R51 ;  /* 0x0000003300327308 */ /* 0x000e240000001000 */
[----:B0-----:R-:W-:-:S04]  /*28e0*/  FFMA R0, R51, R50, -1 ;  /* 0xbf80000033007423 */ /* 0x001fc80000000032 */
[----:B------:R-:W-:-:S04]  /*28f0*/  FADD.FTZ R43, -R0, -RZ ;  /* 0x800000ff002b7221 */ /* 0x000fc80000010100 */
[----:B------:R-:W-:-:S07]  /*2900*/  FFMA R50, R50, R43, R50 ;  /* 0x0000002b32327223 */ /* 0x000fce0000000032 */
.L_x_3637:
[----:B------:R-:W-:Y:S05]  /*2910*/  BSYNC.RECONVERGENT B1 ;  /* 0x0000000000017941 */ /* 0x000fea0003800200 */
.L_x_3635:
        /* <DEDUP_REMOVED lines=22> */
.L_x_3639:
[----:B------:R-:W0:Y:S02]  /*2a80*/  MUFU.RCP R50, R49 ;  /* 0x0000003100327308 */ /* 0x000e240000001000 */
[----:B0-----:R-:W-:-:S04]  /*2a90*/  FFMA R0, R49, R50, -1 ;  /* 0xbf80000031007423 */ /* 0x001fc80000000032 */
[----:B------:R-:W-:-:S04]  /*2aa0*/  FADD.FTZ R37, -R0, -RZ ;  /* 0x800000ff00257221 */ /* 0x000fc80000010100 */
[----:B------:R-:W-:-:S07]  /*2ab0*/  FFMA R50, R50, R37, R50 ;  /* 0x0000002532327223 */ /* 0x000fce0000000032 */
.L_x_3640:
[----:B------:R-:W-:Y:S05]  /*2ac0*/  BSYNC.RECONVERGENT B1 ;  /* 0x0000000000017941 */ /* 0x000fea0003800200 */
.L_x_3638:
        /* <DEDUP_REMOVED lines=25> */
.L_x_3642:
[----:B------:R-:W0:Y:S02]  /*2c60*/  MUFU.RCP R50, R49 ;  /* 0x0000003100327308 */ /* 0x000e240000001000 */
[----:B0-----:R-:W-:-:S04]  /*2c70*/  FFMA R0, R49, R50, -1 ;  /* 0xbf80000031007423 */ /* 0x001fc80000000032 */
[----:B------:R-:W-:-:S04]  /*2c80*/  FADD.FTZ R43, -R0, -RZ ;  /* 0x800000ff002b7221 */ /* 0x000fc80000010100 */
[----:B------:R-:W-:-:S07]  /*2c90*/  FFMA R50, R50, R43, R50 ;  /* 0x0000002b32327223 */ /* 0x000fce0000000032 */
.L_x_3643:
[----:B------:R-:W-:Y:S05]  /*2ca0*/  BSYNC.RECONVERGENT B1 ;  /* 0x0000000000017941 */ /* 0x000fea0003800200 */
.L_x_3641:
        /* <DEDUP_REMOVED lines=20> */
[----:B-----5:R-:W-:Y:S05]  /*2df0*/  CALL.REL.NOINC `($__internal_47_$__cuda_sm20_rcp_rn_f32_slowpath) ;  /* 0x0000003c00147944 */ /* 0x020fea0003c00000 */
[----:B------:R-:W-:Y:S05]  /*2e00*/  BRA `(.L_x_3646) ;  /* 0x0000000000107947 */ /* 0x000fea0003800000 */
.L_x_3645:
[----:B------:R-:W0:Y:S02]  /*2e10*/  MUFU.RCP R50, R49 ;  /* 0x0000003100327308 */ /* 0x000e240000001000 */
[----:B0-----:R-:W-:-:S04]  /*2e20*/  FFMA R0, R49, R50, -1 ;  /* 0xbf80000031007423 */ /* 0x001fc80000000032 */
[----:B------:R-:W-:-:S04]  /*2e30*/  FADD.FTZ R25, -R0, -RZ ;  /* 0x800000ff00197221 */ /* 0x000fc80000010100 */
[----:B------:R-:W-:-:S07]  /*2e40*/  FFMA R50, R50, R25, R50 ;  /* 0x0000001932327223 */ /* 0x000fce0000000032 */
.L_x_3646:
[----:B------:R-:W-:Y:S05]  /*2e50*/  BSYNC.RECONVERGENT B1 ;  /* 0x0000000000017941 */ /* 0x000fea0003800200 */
.L_x_3644:
        /* <DEDUP_REMOVED lines=23> */
[----:B-----5:R-:W-:Y:S05]  /*2fd0*/  CALL.REL.NOINC `($__internal_47_$__cuda_sm20_rcp_rn_f32_slowpath) ;  /* 0x00000038009c7944 */ /* 0x020fea0003c00000 */
[----:B------:R-:W-:Y:S01]  /*2fe0*/  MOV R48, R50 ;  /* 0x0000003200307202 */ /* 0x000fe20000000f00 */
[----:B------:R-:W-:Y:S06]  /*2ff0*/  BRA `(.L_x_3649) ;  /* 0x0000000000107947 */ /* 0x000fec0003800000 */
.L_x_3648:
[----:B------:R-:W0:Y:S02]  /*3000*/  MUFU.RCP R48, R49 ;  /* 0x0000003100307308 */ /* 0x000e240000001000 */
[----:B0-----:R-:W-:-:S04]  /*3010*/  FFMA R0, R49, R48, -1 ;  /* 0xbf80000031007423 */ /* 0x001fc80000000030 */
[----:B------:R-:W-:-:S04]  /*3020*/  FADD.FTZ R25, -R0, -RZ ;  /* 0x800000ff00197221 */ /* 0x000fc80000010100 */
[----:B------:R-:W-:-:S07]  /*3030*/  FFMA R48, R48, R25, R48 ;  /* 0x0000001930307223 */ /* 0x000fce0000000030 */
.L_x_3649:
[----:B------:R-:W-:Y:S05]  /*3040*/  BSYNC.RECONVERGENT B1 ;  /* 0x0000000000017941 */ /* 0x000fea0003800200 */
.L_x_3647:
        /* <DEDUP_REMOVED lines=14> */
[----:B------:R-:W-:Y:S01]  /*3130*/  F2FP.SATFINITE.E5M2.F32.PACK_AB_MERGE_C R0, RZ, R0, RZ ;  /* 0x00000000ff00723e */ /* 0x000fe200048060ff */
[----:B------:R-:W-:Y:S01]  /*3140*/  FMUL R59, R55, UR18 ;  /* 0x00000012373b7c20 */ /* 0x000fe20008400000 */
[----:B------:R-:W-:-:S02]  /*3150*/  F2FP.SATFINITE.E5M2.F32.PACK_AB_MERGE_C R49, RZ, R49, RZ ;  /* 0x00000031ff31723e */ /* 0x000fc400048060ff */
[----:B------:R-:W-:Y:S01]  /*3160*/  IADD3.X R45, PT, PT, R25, UR7, RZ, P0, !PT ;  /* 0x00000007192d7c10 */ /* 0x000fe200087fe4ff */
[----:B------:R1:W-:Y:S01]  /*3170*/  STG.E.U8 desc[UR22][R42.64], R0 ;  /* 0x000000002a007986 */ /* 0x0003e2000c101116 */
[----:B------:R-:W-:Y:S02]  /*3180*/  F2FP.SATFINITE.E5M2.F32.PACK_AB_MERGE_C R33, RZ, R33, RZ ;  /* 0x00000021ff21723e */ /* 0x000fe400048060ff */
[----:B------:R-:W-:Y:S01]  /*3190*/  FMNMX3 R37, |R37|, R5, |R22|, !PT ;  /* 0x0000000525257276 */ /* 0x000fe20007800616 */
[----:B------:R-:W-:Y:S01]  /*31a0*/  FMUL R22, R22, UR18 ;  /* 0x0000001216167c20 */ /* 0x000fe20008400000 */
[----:B------:R-:W-:Y:S01]  /*31b0*/  STG.E.U8 desc[UR22][R24.64], R49 ;  /* 0x0000003118007986 */ /* 0x000fe2000c101116 */
[----:B------:R-:W-:Y:S01]  /*31c0*/  VIADD R5, R38, 0x1d ;  /* 0x0000001d26057836 */ /* 0x000fe20000000000 */
[----:B------:R-:W-:Y:S02]  /*31d0*/  FMNMX3 R48, |R47|, R37, |R26|, !PT ;  /* 0x000000252f307276 */ /* 0x000fe4000780061a */
[----:B------:R2:W-:Y:S01]  /*31e0*/  STG.E.U8 desc[UR22][R44.64], R33 ;  /* 0x000000212c007986 */ /* 0x0005e2000c101116 */
[----:B------:R-:W-:-:S02]  /*31f0*/  F2FP.SATFINITE.E5M2.F32.PACK_AB_MERGE_C R35, RZ, R22, RZ ;  /* 0x00000016ff23723e */ /* 0x000fc400048060ff */
        /* <DEDUP_REMOVED lines=24> */
[----:B------:R-:W-:Y:S02]  /*3380*/  F2FP.SATFINITE.E5M2.F32.PACK_AB_MERGE_C R54, RZ, R54, RZ ;  /* 0x00000036ff36723e */ /* 0x000fe400048060ff */
[----:B------:R-:W-:Y:S02]  /*3390*/  IADD3.X R43, PT, PT, R45, UR5, RZ, P1, !PT ;  /* 0x000000052d2b7c10 */ /* 0x000fe40008ffe4ff */
[----:B------:R-:W-:Y:S01]  /*33a0*/  IADD3 R52, P1, PT, R56, UR26, RZ ;  /* 0x0000001a38347c10 */ /* 0x000fe2000ff3e0ff */
[----:B------:R0:W-:Y:S01]  /*33b0*/  STG.E.U8 desc[UR22][R32.64], R54 ;  /* 0x0000003620007986 */ /* 0x0001e2000c101116 */
[----:B------:R-:W-:-:S02]  /*33c0*/  SHF.L.U32 R37, R18, 0x2, RZ ;  /* 0x0000000212257819 */ /* 0x000fc400000006ff */
[----:B------:R-:W-:Y:S02]  /*33d0*/  IADD3.X R53, PT, PT, R57, UR27, RZ, P1, !PT ;  /* 0x0000001b39357c10 */ /* 0x000fe40008ffe4ff */
[----:B------:R-:W-:Y:S02]  /*33e0*/  IADD3 R26, P1, PT, R52, UR26, RZ ;  /* 0x0000001a341a7c10 */ /* 0x000fe4000ff3e0ff */
[----:B------:R-:W-:Y:S02]  /*33f0*/  F2FP.SATFINITE.E5M2.F32.PACK_AB_MERGE_C R58, RZ, R58, RZ ;  /* 0x0000003aff3a723e */ /* 0x000fe400048060ff */
[----:B------:R-:W-:Y:S02]  /*3400*/  F2FP.SATFINITE.E5M2.F32.PACK_AB_MERGE_C R44, RZ, R24, RZ ;  /* 0x00000018ff2c723e */ /* 0x000fe400048060ff */
[----:B------:R-:W-:Y:S01]  /*3410*/  IADD3 R24, P2, PT, R50, UR4, RZ ;  /* 0x0000000432187c10 */ /* 0x000fe2000ff5e0ff */
[----:B------:R-:W-:Y:S01]  /*3420*/  STG.E.U8 desc[UR22][R22.64], R58 ;  /* 0x0000003a16007986 */ /* 0x000fe2000c101116 */
[----:B0-----:R-:W-:-:S02]  /*3430*/  SHF.L.U64.HI R32, R18, 0x2, R27 ;  /* 0x0000000212207819 */ /* 0x001fc4000001021b */
[----:B------:R-:W-:Y:S01]  /*3440*/  IADD3.X R27, PT, PT, R53, UR27, RZ, P1, !PT ;  /* 0x0000001b351b7c10 */ /* 0x000fe20008ffe4ff */
[----:B------:R0:W-:Y:S01]  /*3450*/  STG.E.U8 desc[UR22][R42.64], R44 ;  /* 0x0000002c2a007986 */ /* 0x0001e2000c101116 */
[----:B------:R-:W-:Y:S02]  /*3460*/  IADD3 R50, P1, PT, R37, UR21, RZ ;  /* 0x0000001525327c10 */ /* 0x000fe4000ff3e0ff */
[----:B------:R-:W-:Y:S02]  /*3470*/  IADD3.X R25, PT, PT, R51, UR5, RZ, P2, !PT ;  /* 0x0000000533197c10 */ /* 0x000fe400097fe4ff */
[----:B------:R-:W-:Y:S02]  /*3480*/  F2FP.SATFINITE.E5M2.F32.PACK_AB_MERGE_C R59, RZ, R59, RZ ;  /* 0x0000003bff3b723e */ /* 0x000fe400048060ff */
        /* <DEDUP_REMOVED lines=61> */
[----:B-----5:R-:W-:Y:S05]  /*3860*/  CALL.REL.NOINC `($__internal_47_$__cuda_sm20_rcp_rn_f32_slowpath) ;  /* 0x0000003000787944 */ /* 0x020fea0003c00000 */
[----:B------:R-:W-:Y:S05]  /*3870*/  BRA `(.L_x_3652) ;  /* 0x0000000000107947 */ /* 0x000fea0003800000 */
.L_x_3651:
[----:B------:R-:W0:Y:S02]  /*3880*/  MUFU.RCP R43, R42 ;  /* 0x0000002a002b7308 */ /* 0x000e240000001000 */
[----:B0-----:R-:W-:-:S04]  /*3890*/  FFMA R0, R42, R43, -1 ;  /* 0xbf8000002a007423 */ /* 0x001fc8000000002b */
[----:B------:R-:W-:-:S04]  /*38a0*/  FADD.FTZ R0, -R0, -RZ ;  /* 0x800000ff00007221 */ /* 0x000fc80000010100 */
[----:B------:R-:W-:-:S07]  /*38b0*/  FFMA R50, R43, R0, R43 ;  /* 0x000000002b327223 */ /* 0x000fce000000002b */
.L_x_3652:
[----:B------:R-:W-:Y:S05]  /*38c0*/  BSYNC.RECONVERGENT B1 ;  /* 0x0000000000017941 */ /* 0x000fea0003800200 */
.L_x_3650:
        /* <DEDUP_REMOVED lines=25> */
.L_x_3654:
[----:B------:R-:W0:Y:S02]  /*3a60*/  MUFU.RCP R50, R49 ;  /* 0x0000003100327308 */ /* 0x000e240000001000 */
[----:B0-----:R-:W-:-:S04]  /*3a70*/  FFMA R0, R49, R50, -1 ;  /* 0xbf80000031007423 */ /* 0x001fc80000000032 */
[----:B------:R-:W-:-:S04]  /*3a80*/  FADD.FTZ R43, -R0, -RZ ;  /* 0x800000ff002b7221 */ /* 0x000fc80000010100 */
[----:B------:R-:W-:-:S07]  /*3a90*/  FFMA R50, R50, R43, R50 ;  /* 0x0000002b32327223 */ /* 0x000fce0000000032 */
.L_x_3655:
[----:B------:R-:W-:Y:S05]  /*3aa0*/  BSYNC.RECONVERGENT B1 ;  /* 0x0000000000017941 */ /* 0x000fea0003800200 */
.L_x_3653:
        /* <DEDUP_REMOVED lines=22> */
.L_x_3657:
[----:B------:R-:W0:Y:S02]  /*3c10*/  MUFU.RCP R50, R49 ;  /* 0x0000003100327308 */ /* 0x000e240000001000 */
[----:B0-----:R-:W-:-:S04]  /*3c20*/  FFMA R0, R49, R50, -1 ;  /* 0xbf80000031007423 */ /* 0x001fc80000000032 */
[----:B------:R-:W-:-:S04]  /*3c30*/  FADD.FTZ R13, -R0, -RZ ;  /* 0x800000ff000d7221 */ /* 0x000fc80000010100 */
[----:B------:R-:W-:-:S07]  /*3c40*/  FFMA R50, R50, R13, R50 ;  /* 0x0000000d32327223 */ /* 0x000fce0000000032 */
.L_x_3658:
[----:B------:R-:W-:Y:S05]  /*3c50*/  BSYNC.RECONVERGENT B1 ;  /* 0x0000000000017941 */ /* 0x000fea0003800200 */
.L_x_3656:
        /* <DEDUP_REMOVED lines=24> */
[----:B------:R-:W-:Y:S05]  /*3de0*/  BRA `(.L_x_3661) ;  /* 0x0000000000107947 */ /* 0x000fea0003800000 */
.L_x_3660:
[----:B------:R-:W0:Y:S02]  /*3df0*/  MUFU.RCP R50, R49 ;  /* 0x0000003100327308 */ /* 0x000e240000001000 */
[----:B0-----:R-:W-:-:S04]  /*3e00*/  FFMA R0, R49, R50, -1 ;  /* 0xbf80000031007423 */ /* 0x001fc80000000032 */
[----:B------:R-:W-:-:S04]  /*3e10*/  FADD.FTZ R13, -R0, -RZ ;  /* 0x800000ff000d7221 */ /* 0x000fc80000010100 */
[----:B------:R-:W-:-:S07]  /*3e20*/  FFMA R50, R50, R13, R50 ;  /* 0x0000000d32327223 */ /* 0x000fce0000000032 */
.L_x_3661:
[----:B------:R-:W-:Y:S05]  /*3e30*/  BSYNC.RECONVERGENT B1 ;  /* 0x0000000000017941 */ /* 0x000fea0003800200 */
.L_x_3659:
        /* <DEDUP_REMOVED lines=20> */
[----:B-----5:R-:W-:Y:S05]  /*3f80*/  CALL.REL.NOINC `($__internal_47_$__cuda_sm20_rcp_rn_f32_slowpath) ;  /* 0x0000002800b07944 */ /* 0x020fea0003c00000 */
[----:B------:R-:W-:Y:S05]  /*3f90*/  BRA `(.L_x_3664) ;  /* 0x0000000000107947 */ /* 0x000fea0003800000 */
.L_x_3663:
[----:B------:R-:W0:Y:S02]  /*3fa0*/  MUFU.RCP R50, R43 ;  /* 0x0000002b00327308 */ /* 0x000e240000001000 */
[----:B0-----:R-:W-:-:S04]  /*3fb0*/  FFMA R0, R43, R50, -1 ;  /* 0xbf8000002b007423 */ /* 0x001fc80000000032 */
[----:B------:R-:W-:-:S04]  /*3fc0*/  FADD.FTZ R11, -R0, -RZ ;  /* 0x800000ff000b7221 */ /* 0x000fc80000010100 */
[----:B------:R-:W-:-:S07]  /*3fd0*/  FFMA R50, R50, R11, R50 ;  /* 0x0000000b32327223 */ /* 0x000fce0000000032 */
.L_x_3664:
[----:B------:R-:W-:Y:S05]  /*3fe0*/  BSYNC.RECONVERGENT B1 ;  /* 0x0000000000017941 */ /* 0x000fea0003800200 */
.L_x_3662:
        /* <DEDUP_REMOVED lines=25> */
.L_x_3666:
[----:B------:R-:W0:Y:S02]  /*4180*/  MUFU.RCP R50, R43 ;  /* 0x0000002b00327308 */ /* 0x000e240000001000 */
[----:B0-----:R-:W-:-:S04]  /*4190*/  FFMA R0, R43, R50, -1 ;  /* 0xbf8000002b007423 */ /* 0x001fc80000000032 */
[----:B------:R-:W-:-:S04]  /*41a0*/  FADD.FTZ R11, -R0, -RZ ;  /* 0x800000ff000b7221 */ /* 0x000fc80000010100 */
[----:B------:R-:W-:-:S07]  /*41b0*/  FFMA R50, R50, R11, R50 ;  /* 0x0000000b32327223 */ /* 0x000fce0000000032 */
.L_x_3667:
[----:B------:R-:W-:Y:S05]  /*41c0*/  BSYNC.RECONVERGENT B1 ;  /* 0x0000000000017941 */ /* 0x000fea0003800200 */
.L_x_3665:
        /* <DEDUP_REMOVED lines=22> */
.L_x_3669:
[----:B------:R-:W0:Y:S02]  /*4330*/  MUFU.RCP R50, R13 ;  /* 0x0000000d00327308 */ /* 0x000e240000001000 */
[----:B0-----:R-:W-:-:S04]  /*4340*/  FFMA R0, R13, R50, -1 ;  /* 0xbf8000000d007423 */ /* 0x001fc80000000032 */
[----:B------:R-:W-:-:S04]  /*4350*/  FADD.FTZ R9, -R0, -RZ ;  /* 0x800000ff00097221 */ /* 0x000fc80000010100 */
[----:B------:R-:W-:-:S07]  /*4360*/  FFMA R50, R50, R9, R50 ;  /* 0x0000000932327223 */ /* 0x000fce0000000032 */
.L_x_3670:
[----:B------:R-:W-:Y:S05]  /*4370*/  BSYNC.RECONVERGENT B1 ;  /* 0x0000000000017941 */ /* 0x000fea0003800200 */
.L_x_3668:
        /* <DEDUP_REMOVED lines=25> */
.L_x_3672:
[----:B------:R-:W0:Y:S02]  /*4510*/  MUFU.RCP R50, R13 ;  /* 0x0000000d00327308 */ /* 0x000e240000001000 */
[----:B0-----:R-:W-:-:S04]  /*4520*/  FFMA R0, R13, R50, -1 ;  /* 0xbf8000000d007423 */ /* 0x001fc80000000032 */
[----:B------:R-:W-:-:S04]  /*4530*/  FADD.FTZ R11, -R0, -RZ ;  /* 0x800000ff000b7221 */ /* 0x000fc80000010100 */
[----:B------:R-:W-:-:S07]  /*4540*/  FFMA R50, R50, R11, R50 ;  /* 0x0000000b32327223 */ /* 0x000fce0000000032 */
.L_x_3673:
[----:B------:R-:W-:Y:S05]  /*4550*/  BSYNC.RECONVERGENT B1 ;  /* 0x0000000000017941 */ /* 0x000fea0003800200 */
.L_x_3671:
        /* <DEDUP_REMOVED lines=14> */
[----:B------:R-:W-:Y:S01]  /*4640*/  F2FP.SATFINITE.E5M2.F32.PACK_AB_MERGE_C R25, RZ, R25, RZ ;  /* 0x00000019ff19723e */ /* 0x000fe200048060ff */
[----:B------:R-:W-:Y:S01]  /*4650*/  BSSY.RECONVERGENT B1, `(.L_x_3674) ;  /* 0x0000048000017945 */ /* 0x000fe20003800200 */
[----:B------:R-:W-:-:S02]  /*4660*/  IADD3.X R11, PT, PT, R13, UR7, RZ, P0, !PT ;  /* 0x000000070d0b7c10 */ /* 0x000fc400087fe4ff */
[----:B------:R-:W-:Y:S01]  /*4670*/  IADD3 R8, P0, PT, R10, UR6, RZ ;  /* 0x000000060a087c10 */ /* 0x000fe2000ff1e0ff */
[----:B------:R1:W-:Y:S01]  /*4680*/  STG.E.U8 desc[UR22][R42.64], R25 ;  /* 0x000000192a007986 */ /* 0x0003e2000c101116 */
[----:B------:R-:W-:Y:S02]  /*4690*/  F2FP.SATFINITE.E5M2.F32.PACK_AB_MERGE_C R51, RZ, R51, RZ ;  /* 0x00000033ff33723e */ /* 0x000fe400048060ff */
[----:B------:R-:W-:Y:S02]  /*46a0*/  IADD3.X R9, PT, PT, R11, UR7, RZ, P0, !PT ;  /* 0x000000070b097c10 */ /* 0x000fe400087fe4ff */
[----:B0-----:R-:W-:Y:S01]  /*46b0*/  IADD3 R48, P0, PT, R42, UR4, RZ ;  /* 0x000000042a307c10 */ /* 0x001fe2000ff1e0ff */
[----:B------:R0:W-:Y:S01]  /*46c0*/  STG.E.U8 desc[UR22][R12.64], R51 ;  /* 0x000000330c007986 */ /* 0x0001e2000c101116 */
[----:B------:R-:W-:Y:S02]  /*46d0*/  F2FP.SATFINITE.E5M2.F32.PACK_AB_MERGE_C R53, RZ, R53, RZ ;  /* 0x00000035ff35723e */ /* 0x000fe400048060ff */
[----:B------:R-:W-:-:S02]  /*46e0*/  IADD3.X R49, PT, PT, R43, UR5, RZ, P0, !PT ;  /* 0x000000052b317c10 */ /* 0x000fc400087fe4ff */
[----:B------:R-:W-:Y:S01]  /*46f0*/  F2FP.SATFINITE.E5M2.F32.PACK_AB_MERGE_C R55, RZ, R55, RZ ;  /* 0x00000037ff37723e */ /* 0x000fe200048060ff */
[----:B------:R2:W-:Y:S01]  /*4700*/  STG.E.U8 desc[UR22][R10.64], R53 ;  /* 0x000000350a007986 */ /* 0x0005e2000c101116 */
[----:B-1----:R-:W-:Y:S01]  /*4710*/  F2FP.SATFINITE.E5M2.F32.PACK_AB_MERGE_C R43, RZ, R6, RZ ;  /* 0x00000006ff2b723e */ /* 0x002fe200048060ff */
        /* <DEDUP_REMOVED lines=25> */
[----:B------:R-:W-:Y:S02]  /*48b0*/  F2FP.SATFINITE.E5M2.F32.PACK_AB_MERGE_C R7, RZ, R7, RZ ;  /* 0x00000007ff07723e */ /* 0x000fe400048060ff */
[----:B------:R-:W-:Y:S02]  /*48c0*/  IADD3.X R9, PT, PT, R9, UR5, RZ, P1, !PT ;  /* 0x0000000509097c10 */ /* 0x000fe40008ffe4ff */
[----:B------:R-:W-:Y:S01]  /*48d0*/  IADD3 R34, P1, P2, R5, UR25, R34 ;  /* 0x0000001905227c10 */ /* 0x000fe2000fa3e022 */
[----:B------:R2:W-:Y:S01]  /*48e0*/  STG.E.U8 desc[UR22][R12.64], R7 ;  /* 0x000000070c007986 */ /* 0x0005e2000c101116 */
[----:B0-----:R-:W-:Y:S02]  /*48f0*/  F2FP.SATFINITE.E5M2.F32.PACK_AB_MERGE_C R17, RZ, R16, RZ ;  /* 0x00000010ff11723e */ /* 0x001fe400048060ff */
[----:B------:R-:W-:Y:S02]  /*4900*/  FMNMX3 R15, |R15|, R0, |R14|, !PT ;  /* 0x000000000f0f7276 */ /* 0x000fe4000780060e */
[----:B------:R-:W-:Y:S01]  /*4910*/  IADD3.X R2, PT, PT, RZ, UR12, R2, P1, P2 ;  /* 0x0000000cff027c10 */ /* 0x000fe20008fe4402 */
[----:B------:R0:W-:Y:S01]  /*4920*/  STG.E.U8 desc[UR22][R10.64], R17 ;  /* 0x000000110a007986 */ /* 0x0001e2000c101116 */
[----:B-1----:R-:W-:Y:S01]  /*4930*/  FFMA R16, R44, R49, 1 ;  /* 0x3f8000002c107423 */ /* 0x002fe20000000031 */
[----:B------:R-:W-:-:S02]  /*4940*/  F2FP.SATFINITE.E5M2.F32.PACK_AB_MERGE_C R49, RZ, R42, RZ ;  /* 0x0000002aff31723e */ /* 0x000fc400048060ff */
        /* <DEDUP_REMOVED lines=18> */
[----:B-----5:R-:W-:Y:S05]  /*4a70*/  CALL.REL.NOINC `($__internal_47_$__cuda_sm20_rcp_rn_f32_slowpath) ;  /* 0x0000001c00f47944 */ /* 0x020fea0003c00000 */
[----:B------:R-:W-:Y:S05]  /*4a80*/  BRA `(.L_x_3676) ;  /* 0x0000000000107947 */ /* 0x000fea0003800000 */
.L_x_3675:
[----:B------:R-:W0:Y:S02]  /*4a90*/  MUFU.RCP R9, R16 ;  /* 0x0000001000097308 */ /* 0x000e240000001000 */
[----:B0-----:R-:W-:-:S04]  /*4aa0*/  FFMA R0, R16, R9, -1 ;  /* 0xbf80000010007423 */ /* 0x001fc80000000009 */
[----:B------:R-:W-:-:S04]  /*4ab0*/  FADD.FTZ R0, -R0, -RZ ;  /* 0x800000ff00007221 */ /* 0x000fc80000010100 */
[----:B------:R-:W-:-:S07]  /*4ac0*/  FFMA R50, R9, R0, R9 ;  /* 0x0000000009327223 */ /* 0x000fce0000000009 */
.L_x_3676:
[----:B------:R-:W-:Y:S05]  /*4ad0*/  BSYNC.RECONVERGENT B1 ;  /* 0x0000000000017941 */ /* 0x000fea0003800200 */
.L_x_3674:
        /* <DEDUP_REMOVED lines=25> */
.L_x_3678:
[----:B------:R-:W0:Y:S02]  /*4c70*/  MUFU.RCP R50, R13 ;  /* 0x0000000d00327308 */ /* 0x000e240000001000 */
[----:B0-----:R-:W-:-:S04]  /*4c80*/  FFMA R0, R13, R50, -1 ;  /* 0xbf8000000d007423 */ /* 0x001fc80000000032 */
[----:B------:R-:W-:-:S04]  /*4c90*/  FADD.FTZ R9, -R0, -RZ ;  /* 0x800000ff00097221 */ /* 0x000fc80000010100 */
[----:B------:R-:W-:-:S07]  /*4ca0*/  FFMA R50, R50, R9, R50 ;  /* 0x0000000932327223 */ /* 0x000fce0000000032 */
.L_x_3679:
[----:B------:R-:W-:Y:S05]  /*4cb0*/  BSYNC.RECONVERGENT B1 ;  /* 0x0000000000017941 */ /* 0x000fea0003800200 */
.L_x_3677:
        /* <DEDUP_REMOVED lines=22> */
.L_x_3681:
[----:B------:R-:W0:Y:S02]  /*4e20*/  MUFU.RCP R50, R11 ;  /* 0x0000000b00327308 */ /* 0x000e240000001000 */
[----:B0-----:R-:W-:-:S04]  /*4e30*/  FFMA R0, R11, R50, -1 ;  /* 0xbf8000000b007423 */ /* 0x001fc80000000032 */
[----:B------:R-:W-:-:S04]  /*4e40*/  FADD.FTZ R9, -R0, -RZ ;  /* 0x800000ff00097221 */ /* 0x000fc80000010100 */
[----:B------:R-:W-:-:S07]  /*4e50*/  FFMA R50, R50, R9, R50 ;  /* 0x0000000932327223 */ /* 0x000fce0000000032 */
.L_x_3682:
[----:B------:R-:W-:Y:S05]  /*4e60*/  BSYNC.RECONVERGENT B1 ;  /* 0x0000000000017941 */ /* 0x000fea0003800200 */
.L_x_3680:
        /* <DEDUP_REMOVED lines=25> */
.L_x_3684:
[----:B------:R-:W0:Y:S02]  /*5000*/  MUFU.RCP R50, R13 ;  /* 0x0000000d00327308 */ /* 0x000e240000001000 */
[----:B0-----:R-:W-:-:S04]  /*5010*/  FFMA R0, R13, R50, -1 ;  /* 0xbf8000000d007423 */ /* 0x001fc80000000032 */
[----:B------:R-:W-:-:S04]  /*5020*/  FADD.FTZ R9, -R0, -RZ ;  /* 0x800000ff00097221 */ /* 0x000fc80000010100 */
[----:B------:R-:W-:-:S07]  /*5030*/  FFMA R50, R50, R9, R50 ;  /* 0x0000000932327223 */ /* 0x000fce0000000032 */
.L_x_3685:
[----:B------:R-:W-:Y:S05]  /*5040*/  BSYNC.RECONVERGENT B1 ;  /* 0x0000000000017941 */ /* 0x000fea0003800200 */
.L_x_3683:
        /* <DEDUP_REMOVED lines=22> */
.L_x_3687:
[----:B------:R-:W0:Y:S02]  /*51b0*/  MUFU.RCP R50, R11 ;  /* 0x0000000b00327308 */ /* 0x000e240000001000 */
[----:B0-----:R-:W-:-:S04]  /*51c0*/  FFMA R0, R11, R50, -1 ;  /* 0xbf8000000b007423 */ /* 0x001fc80000000032 */
[----:B------:R-:W-:-:S04]  /*51d0*/  FADD.FTZ R9, -R0, -RZ ;  /* 0x800000ff00097221 */ /* 0x000fc80000010100 */
[----:B------:R-:W-:-:S07]  /*51e0*/  FFMA R50, R50, R9, R50 ;  /* 0x0000000932327223 */ /* 0x000fce0000000032 */
.L_x_3688:
[----:B------:R-:W-:Y:S05]  /*51f0*/  BSYNC.RECONVERGENT B1 ;  /* 0x0000000000017941 */ /* 0x000fea0003800200 */
.L_x_3686:
        /* <DEDUP_REMOVED lines=25> */
.L_x_3690:
[----:B------:R-:W0:Y:S02]  /*5390*/  MUFU.RCP R50, R13 ;  /* 0x0000000d00327308 */ /* 0x000e240000001000 */
[----:B0-----:R-:W-:-:S04]  /*53a0*/  FFMA R0, R13, R50, -1 ;  /* 0xbf8000000d007423 */ /* 0x001fc80000000032 */
[----:B------:R-:W-:-:S04]  /*53b0*/  FADD.FTZ R9, -R0, -RZ ;  /* 0x800000ff00097221 */ /* 0x000fc80000010100 */
[----:B------:R-:W-:-:S07]  /*53c0*/  FFMA R50, R50, R9, R50 ;  /* 0x0000000932327223 */ /* 0x000fce0000000032 */
.L_x_3691:
[----:B------:R-:W-:Y:S05]  /*53d0*/  BSYNC.RECONVERGENT B1 ;  /* 0x0000000000017941 */ /* 0x000fea0003800200 */
.L_x_3689:
        /* <DEDUP_REMOVED lines=20> */
[----:B------:R-:W-:Y:S05]  /*5520*/  CALL.REL.NOINC `($__internal_47_$__cuda_sm20_rcp_rn_f32_slowpath) ;  /* 0x0000001400487944 */ /* 0x000fea0003c00000 */
[----:B------:R-:W-:Y:S05]  /*5530*/  BRA `(.L_x_3694) ;  /* 0x0000000000107947 */ /* 0x000fea0003800000 */
.L_x_3693:
[----:B------:R-:W0:Y:S02]  /*5540*/  MUFU.RCP R50, R11 ;  /* 0x0000000b00327308 */ /* 0x000e240000001000 */
[----:B0-----:R-:W-:-:S04]  /*5550*/  FFMA R0, R11, R50, -1 ;  /* 0xbf8000000b007423 */ /* 0x001fc80000000032 */
[----:B------:R-:W-:-:S04]  /*5560*/  FADD.FTZ R9, -R0, -RZ ;  /* 0x800000ff00097221 */ /* 0x000fc80000010100 */
[----:B------:R-:W-:-:S07]  /*5570*/  FFMA R50, R50, R9, R50 ;  /* 0x0000000932327223 */ /* 0x000fce0000000032 */
.L_x_3694:
[----:B------:R-:W-:Y:S05]  /*5580*/  BSYNC.RECONVERGENT B1 ;  /* 0x0000000000017941 */ /* 0x000fea0003800200 */
.L_x_3692:
        /* <DEDUP_REMOVED lines=26> */
[----:B------:R-:W-:Y:S05]  /*5730*/  CALL.REL.NOINC `($__internal_47_$__cuda_sm20_rcp_rn_f32_slowpath) ;  /* 0x0000001000c47944 */ /* 0x000fea0003c00000 */
[----:B------:R-:W-:Y:S05]  /*5740*/  BRA `(.L_x_3697) ;  /* 0x0000000000107947 */ /* 0x000fea0003800000 */
.L_x_3696:
[----:B------:R-:W0:Y:S02]  /*5750*/  MUFU.RCP R50, R13 ;  /* 0x0000000d00327308 */ /* 0x000e240000001000 */
[----:B0-----:R-:W-:-:S04]  /*5760*/  FFMA R0, R13, R50, -1 ;  /* 0xbf8000000d007423 */ /* 0x001fc80000000032 */
[----:B------:R-:W-:-:S04]  /*5770*/  FADD.FTZ R9, -R0, -RZ ;  /* 0x800000ff00097221 */ /* 0x000fc80000010100 */
[----:B------:R-:W-:-:S07]  /*5780*/  FFMA R50, R50, R9, R50 ;  /* 0x0000000932327223 */ /* 0x000fce0000000032 */
.L_x_3697:
[----:B------:R-:W-:Y:S05]  /*5790*/  BSYNC.RECONVERGENT B1 ;  /* 0x0000000000017941 */ /* 0x000fea0003800200 */
.L_x_3695:
[----:B------:R-:W-:Y:S01]  /*57a0*/  FMUL R11, R22, R50 ;  /* 0x00000032160b7220 */ /* 0x000fe20000400000 */
[----:B------:R-:W-:Y:S01]  /*57b0*/  SHF.L.U32 R38, R38, 0x2, RZ ;  /* 0x0000000226267819 */ /* 0x000fe200000006ff */
[----:B------:R-:W-:Y:S01]  /*57c0*/  FMUL R6, R23, UR18 ;  /* 0x0000001217067c20 */ /* 0x000fe20008400000 */
[----:B------:R-:W-:Y:S01]  /*57d0*/  IADD3 R12, P0, PT, R34, UR14, RZ ;  /* 0x0000000e220c7c10 */ /* 0x000fe2000ff1e0ff */
[----:B------:R-:W-:Y:S01]  /*57e0*/  FMUL R18, R18, R11 ;  /* 0x0000000b12127220 */ /* 0x000fe20000400000 */
[C---:B------:R-:W-:Y:S01]  /*57f0*/  LOP3.LUT R11, R38.reuse, 0x7c, RZ, 0xc0, !PT ;  /* 0x0000007c260b7812 */ /* 0x040fe200078ec0ff */
[----:B------:R-:W-:Y:S01]  /*5800*/  VIADD R14, R38, 0xfffffff4 ;  /* 0xfffffff4260e7836 */ /* 0x000fe20000000000 */
[----:B------:R-:W-:Y:S01]  /*5810*/  F2FP.SATFINITE.E5M2.F32.PACK_AB_MERGE_C R25, RZ, R6, RZ ;  /* 0x00000006ff19723e */ /* 0x000fe200048060ff */
        /* <DEDUP_REMOVED lines=8> */
[----:B------:R-:W-:Y:S02]  /*58a0*/  F2FP.SATFINITE.E5M2.F32.PACK_AB_MERGE_C R29, RZ, R11, RZ ;  /* 0x0000000bff1d723e */ /* 0x000fe400048060ff */
[----:B------:R-:W-:Y:S02]  /*58b0*/  IADD3 R16, P0, PT, R12, UR6, RZ ;  /* 0x000000060c107c10 */ /* 0x000fe4000ff1e0ff */
[----:B------:R-:W-:Y:S02]  /*58c0*/  F2FP.SATFINITE.E5M2.F32.PACK_AB_MERGE_C R11, RZ, R2, RZ ;  /* 0x00000002ff0b723e */ /* 0x000fe400048060ff */
        /* <DEDUP_REMOVED lines=8> */
[----:B------:R-:W-:Y:S02]  /*5950*/  F2FP.SATFINITE.E5M2.F32.PACK_AB_MERGE_C R9, RZ, R9, RZ ;  /* 0x00000009ff09723e */ /* 0x000fe400048060ff */
        /* <DEDUP_REMOVED lines=27> */
[----:B------:R-:W-:Y:S02]  /*5b10*/  F2FP.SATFINITE.E5M2.F32.PACK_AB_MERGE_C R11, RZ, R11, RZ ;  /* 0x0000000bff0b723e */ /* 0x000fe400048060ff */
[----:B------:R-:W-:Y:S02]  /*5b20*/  IADD3 R20, PT, PT, R20, R33, RZ ;  /* 0x0000002114147210 */ /* 0x000fe40007ffe0ff */
[----:B------:R-:W-:Y:S01]  /*5b30*/  F2FP.SATFINITE.E5M2.F32.PACK_AB_MERGE_C R25, RZ, R25, RZ ;  /* 0x00000019ff19723e */ /* 0x000fe200048060ff */
[----:B------:R0:W-:Y:S01]  /*5b40*/  STG.E.U8 desc[UR22][R12.64], R11 ;  /* 0x0000000b0c007986 */ /* 0x0001e2000c101116 */
[----:B------:R-:W-:Y:S02]  /*5b50*/  F2FP.SATFINITE.E5M2.F32.PACK_AB_MERGE_C R9, RZ, R9, RZ ;  /* 0x00000009ff09723e */ /* 0x000fe400048060ff */
[----:B------:R-:W-:Y:S01]  /*5b60*/  IADD3.X R39, PT, PT, R39, UR9, RZ, P1, !PT ;  /* 0x0000000927277c10 */ /* 0x000fe20008ffe4ff */
[----:B------:R-:W-:Y:S01]  /*5b70*/  STS [R20], R47 ;  /* 0x0000002f14007388 */ /* 0x000fe20000000800 */
[----:B------:R-:W-:-:S02]  /*5b80*/  F2FP.SATFINITE.E5M2.F32.PACK_AB_MERGE_C R29, RZ, R14, RZ ;  /* 0x0000000eff1d723e */ /* 0x000fc400048060ff */
        /* <DEDUP_REMOVED lines=115> */
.L_x_3706:
[----:B------:R-:W-:Y:S02]  /*62c0*/  ISETP.NE.AND P0, PT, R41, RZ, PT ;  /* 0x000000ff2900720c */ /* 0x000fe40003f05270 */
[----:B-1----:R-:W-:-:S11]  /*62d0*/  FMNMX R5, R2, R5, !PT ;  /* 0x0000000502057209 */ /* 0x002fd60007800000 */
[----:B------:R-:W-:Y:S05]  /*62e0*/  @P0 BRA `(.L_x_3699) ;  /* 0x0000000000080947 */ /* 0x000fea0003800000 */
[----:B0-----:R-:W0:Y:S02]  /*62f0*/  LDC.64 R2, c[0x0][0x3a8] ;  /* 0x0000ea00ff027b82 */ /* 0x001e240000000a00 */
[----:B0-----:R1:W-:Y:S02]  /*6300*/  REDG.E.MAX.S32.STRONG.GPU desc[UR22][R2.64], R5 ;  /* 0x000000050200798e */ /* 0x0013e4000d12e316 */
.L_x_3699:
[----:B------:R-:W-:Y:S05]  /*6310*/  BSYNC B0 ;  /* 0x0000000000007941 */ /* 0x000fea0003800000 */
.L_x_3698:
        /* <DEDUP_REMOVED lines=12> */
[----:B01----:R-:W-:Y:S05]  /*63e0*/  CALL.REL.NOINC `($__internal_47_$__cuda_sm20_rcp_rn_f32_slowpath) ;  /* 0x0000000400987944 */ /* 0x003fea0003c00000 */
[----:B------:R-:W-:Y:S05]  /*63f0*/  BRA `(.L_x_3702) ;  /* 0x0000000000147947 */ /* 0x000fea0003800000 */
.L_x_3701:
[----:B------:R-:W2:Y:S01]  /*6400*/  MUFU.RCP R50, UR18 ;  /* 0x0000001200327d08 */ /* 0x000ea20008001000 */
[----:B-1----:R-:W-:-:S05]  /*6410*/  MOV R3, UR18 ;  /* 0x0000001200037c02 */ /* 0x002fca0008000f00 */
[----:B--2---:R-:W-:-:S04]  /*6420*/  FFMA R0, R50, R3, -1 ;  /* 0xbf80000032007423 */ /* 0x004fc80000000003 */
[----:B------:R-:W-:-:S04]  /*6430*/  FADD.FTZ R3, -R0, -RZ ;  /* 0x800000ff00037221 */ /* 0x000fc80000010100 */
[----:B------:R-:W-:-:S07]  /*6440*/  FFMA R50, R50, R3, R50 ;  /* 0x0000000332327223 */ /* 0x000fce0000000032 */
.L_x_3702:
[----:B0-----:R-:W0:Y:S02]  /*6450*/  LDC.64 R2, c[0x0][0x3b0] ;  /* 0x0000ec00ff027b82 */ /* 0x001e240000000a00 */
[----:B0-----:R-:W-:Y:S01]  /*6460*/  STG.E desc[UR22][R2.64], R50 ;  /* 0x0000003202007986 */ /* 0x001fe2000c101916 */
[----:B------:R-:W-:Y:S05]  /*6470*/  EXIT ;  /* 0x000000000000794d */ /* 0x000fea0003800000 */
.L_x_3700:
[----:B------:R-:W-:Y:S01]  /*6480*/  MOV R7, 0x4 ;  /* 0x0000000400077802 */ /* 0x000fe20000000f00 */
[----:B------:R-:W-:Y:S01]  /*6490*/  IMAD.MOV.U32 R9, RZ, RZ, 0x1f ;  /* 0x0000001fff097424 */ /* 0x000fe200078e00ff */
[----:B------:R-:W-:-:S07]  /*64a0*/  MOV R4, 0xffffffff ;  /* 0xffffffff00047802 */ /* 0x000fce0000000f00 */
[----:B01----:R-:W-:Y:S05]  /*64b0*/  WARPSYNC.COLLECTIVE R4, `(.L_x_3703) ;  /* 0x0000000004087348 */ /* 0x003fea0003c00000 */
[----:B-1----:R1:W2:Y:S02]  /*64c0*/  SHFL.DOWN P0, R5, R0, R7, R9 ;  /* 0x0800000700057389 */ /* 0x0022a40000000009 */
[----:B012---:R-:W-:Y:S05]  /*64d0*/  ENDCOLLECTIVE ;  /* 0x000000000000791b */ /* 0x007fea0003800000 */
.L_x_3703:
[----:B------:R-:W-:Y:S02]  /*64e0*/  MOV R7, 0x2 ;  /* 0x0000000200077802 */ /* 0x000fe40000000f00 */
[----:B------:R-:W-:-:S04]  /*64f0*/  MOV R3, R5 ;  /* 0x0000000500037202 */ /* 0x000fc80000000f00 */
[----:B------:R-:W-:-:S05]  /*6500*/  FMNMX R3, R3, R0, !PT ;  /* 0x0000000003037209 */ /* 0x000fca0007800000 */
[----:B------:R-:W-:-:S07]  /*6510*/  IMAD.MOV.U32 R0, RZ, RZ, R3 ;  /* 0x000000ffff007224 */ /* 0x000fce00078e0003 */
[----:B------:R-:W-:Y:S05]  /*6520*/  WARPSYNC.COLLECTIVE R4, `(.L_x_3704) ;  /* 0x0000000004087348 */ /* 0x000fea0003c00000 */
[----:B------:R0:W1:Y:S02]  /*6530*/  SHFL.DOWN P0, R5, R0, R7, R9 ;  /* 0x0800000700057389 */ /* 0x0000640000000009 */
[----:B01----:R-:W-:Y:S05]  /*6540*/  ENDCOLLECTIVE ;  /* 0x000000000000791b */ /* 0x003fea0003800000 */
.L_x_3704:
[----:B------:R-:W-:Y:S02]  /*6550*/  MOV R7, 0x1 ;  /* 0x0000000100077802 */ /* 0x000fe40000000f00 */
[----:B------:R-:W-:-:S04]  /*6560*/  MOV R2, R5 ;  /* 0x0000000500027202 */ /* 0x000fc80000000f00 */
[----:B------:R-:W-:-:S05]  /*6570*/  FMNMX R2, R3, R2, !PT ;  /* 0x0000000203027209 */ /* 0x000fca0007800000 */
[----:B------:R-:W-:-:S07]  /*6580*/  IMAD.MOV.U32 R0, RZ, RZ, R2 ;  /* 0x000000ffff007224 */ /* 0x000fce00078e0002 */
[----:B------:R-:W-:Y:S05]  /*6590*/  WARPSYNC.COLLECTIVE R4, `(.L_x_3705) ;  /* 0x0000000004087348 */ /* 0x000fea0003c00000 */
[----:B------:R0:W1:Y:S02]  /*65a0*/  SHFL.DOWN P0, R5, R0, R7, R9 ;  /* 0x0800000700057389 */ /* 0x0000640000000009 */
[----:B01----:R-:W-:Y:S05]  /*65b0*/  ENDCOLLECTIVE ;  /* 0x000000000000791b */ /* 0x003fea0003800000 */
.L_x_3705:
[----:B------:R-:W-:Y:S05]  /*65c0*/  BRA `(.L_x_3706) ;  /* 0xfffffffc003c7947 */ /* 0x000fea000383ffff */
        .weak           $__internal_46_$__cuda_sm20_div_u64
        .type           $__internal_46_$__cuda_sm20_div_u64,@function
        .size           $__internal_46_$__cuda_sm20_div_u64,($__internal_47_$__cuda_sm20_rcp_rn_f32_slowpath - $__internal_46_$__cuda_sm20_div_u64)
$__internal_46_$__cuda_sm20_div_u64:
        /* <DEDUP_REMOVED lines=71> */
[----:B------:R-:W-:Y:S11]  /*6a40*/  RET.REL.NODEC R2 `(_ZN18transformer_engine6detail32dgated_act_cast_transpose_kernelILi1ELi4Eff13__nv_fp8_e5m2NS_5EmptyEXadL_ZNS_6dqgeluIffEET_T0_RKS3_EEXadL_ZNS_5qgeluIffEES5_S6_S8_EEEEvPKT2_SC_PT3_SE_PKT1_PSF_SI_mmm) ;  /* 0xffffff94026c7950 */ /* 0x000ff60003c3ffff */
        .weak           $__internal_47_$__cuda_sm20_rcp_rn_f32_slowpath
        .type           $__internal_47_$__cuda_sm20_rcp_rn_f32_slowpath,@function
        .size           $__internal_47_$__cuda_sm20_rcp_rn_f32_slowpath,(.L_x_29348 - $__internal_47_$__cuda_sm20_rcp_rn_f32_slowpath)
$__internal_47_$__cuda_sm20_rcp_rn_f32_slowpath:
        /* <DEDUP_REMOVED lines=15> */
.L_x_3708:
        /* <DEDUP_REMOVED lines=33> */
.L_x_3710:
[----:B------:R0:W1:Y:S02]  /*6d50*/  MUFU.RCP R50, R0 ;  /* 0x0000000000327308 */ /* 0x0000640000001000 */
.L_x_3709:
[----:B------:R-:W-:Y:S05]  /*6d60*/  BSYNC B0 ;  /* 0x0000000000007941 */ /* 0x000fea0003800000 */
.L_x_3707:
[----:B------:R-:W-:-:S04]  /*6d70*/  HFMA2 R43, -RZ, RZ, 0, 0 ;  /* 0x00000000ff2b7431 */ /* 0x000fc800000001ff */
[----:B01----:R-:W-:Y:S05]  /*6d80*/  RET.REL.NODEC R42 `(_ZN18transformer_engine6detail32dgated_act_cast_transpose_kernelILi1ELi4Eff13__nv_fp8_e5m2NS_5EmptyEXadL_ZNS_6dqgeluIffEET_T0_RKS3_EEXadL_ZNS_5qgeluIffEES5_S6_S8_EEEEvPKT2_SC_PT3_SE_PKT1_PSF_SI_mmm) ;  /* 0xffffff902a9c7950 */ /* 0x003fea0003c3ffff */
.L_x_3711:
        /* <DEDUP_REMOVED lines=15> */
.L_x_29348:


//--------------------- .text._ZN18transformer_engine6detail43dgated_act_cast_transpose_kernel_notalignedILi1ELi2Eff13__nv_bfloat16NS_5EmptyEXadL_ZNS_6dqgeluIffEET_T0_RKS3_EEXadL_ZNS_5qgeluIffEES5_S6_S8_EEEEvPKT2_SC_PT3_SE_PKT1_PSF_SI_mmm --------------------------
	.section	.text._ZN18transformer_engine6detail43dgated_act_cast_transpose_kernel_notalignedILi1ELi2Eff13__nv_bfloat16NS_5EmptyEXadL_ZNS_6dqgeluIffEET_T0_RKS3_EEXadL_ZNS_5qgeluIffEES5_S6_S8_EEEEvPKT2_SC_PT3_SE_PKT1_PSF_SI_mmm,"ax",@progbits
	.align	128
        .global         _ZN18transformer_engine6detail43dgated_act_cast_transpose_kernel_notalignedILi1ELi2Eff13__nv_bfloat16NS_5EmptyEXadL_ZNS_6dqgeluIffEET_T0_RKS3_EEXadL_ZNS_5qgeluIffEES5_S6_S8_EEEEvPKT2_SC_PT3_SE_PKT1_PSF_SI_mmm
        .type           _ZN18transformer_engine6detail43dgated_act_cast_transpose_kernel_notalignedILi1ELi2Eff13__nv_bfloat16NS_5EmptyEXadL_ZNS_6dqgeluIffEET_T0_RKS3_EEXadL_ZNS_5qgeluIffEES5_S6_S8_EEEEvPKT2_SC_PT3_SE_PKT1_PSF_SI_mmm,@function
        .size           _ZN18transformer_engine6detail43dgated_act_cast_transpose_kernel_notalignedILi1ELi2Eff13__nv_bfloat16NS_5EmptyEXadL_ZNS_6dqgeluIffEET_T0_RKS3_EEXadL_ZNS_5qgeluIffEES5_S6_S8_EEEEvPKT2_SC_PT3_SE_PKT1_PSF_SI_mmm,(.L_x_29350 - _ZN18transformer_engine6detail43dgated_act_cast_transpose_kernel_notalignedILi1ELi2Eff13__nv_bfloat16NS_5EmptyEXadL_ZNS_6dqgeluIffEET_T0_RKS3_EEXadL_ZNS_5qgeluIffEES5_S6_S8_EEEEvPKT2_SC_PT3_SE_PKT1_PSF_SI_mmm)
        .other          _ZN18transformer_engine6detail43dgated_act_cast_transpose_kernel_notalignedILi1ELi2Eff13__nv_bfloat16NS_5EmptyEXadL_ZNS_6dqgeluIffEET_T0_RKS3_EEXadL_ZNS_5qgeluIffEES5_S6_S8_EEEEvPKT2_SC_PT3_SE_PKT1_PSF_SI_mmm,@"STO_CUDA_ENTRY STV_DEFAULT"
_ZN18transformer_engine6detail43dgated_act_cast_transpose_kernel_notalignedILi1ELi2Eff13__nv_bfloat16NS_5EmptyEXadL_ZNS_6dqgeluIffEET_T0_RKS3_EEXadL_ZNS_5qgeluIffEES5_S6_S8_EEEEvPKT2_SC_PT3_SE_PKT1_PSF_SI_mmm:
.text._ZN18transformer_engine6detail43dgated_act_cast_transpose_kernel_notalignedILi1ELi2Eff13__nv_bfloat16NS_5EmptyEXadL_ZNS_6dqgeluIffEET_T0_RKS3_EEXadL_ZNS_5qgeluIffEES5_S6_S8_EEEEvPKT2_SC_PT3_SE_PKT1_PSF_SI_mmm:
        /* <DEDUP_REMOVED lines=43> */
.L_x_3712:
[----:B------:R-:W-:-:S07]  /*02b0*/  MOV R4, 0x2d0 ;  /* 0x000002d000047802 */ /* 0x000fce0000000f00 */
[----:B------:R-:W-:Y:S05]  /*02c0*/  CALL.REL.NOINC `($__internal_48_$__cuda_sm20_div_u64) ;  /* 0x00000048006c7944 */ /* 0x000fea0003c00000 */
        /* <DEDUP_REMOVED lines=11> */
.L_x_3713:
[----:B------:R-:W0:Y:S01]  /*0380*/  LDCU.64 UR12, c[0x0][0x3c0] ;  /* 0x00007800ff0c77ac */ /* 0x000e220008000a00 */
[C---:B------:R-:W-:Y:S02]  /*0390*/  IMAD.SHL.U32 R27, R5.reuse, 0x4, RZ ;  /* 0x00000004051b7824 */ /* 0x040fe400078e00ff */
[----:B------:R-:W-:Y:S02]  /*03a0*/  HFMA2 R7, -RZ, RZ, 0, 0 ;  /* 0x00000000ff077431 */ /* 0x000fe400000001ff */
[----:B------:R-:W-:Y:S01]  /*03b0*/  IMAD.SHL.U32 R5, R5, 0x8, RZ ;  /* 0x0000000805057824 */ /* 0x000fe200078e00ff */
[----:B------:R-:W1:Y:S01]  /*03c0*/  LDCU.64 UR26, c[0x0][0x3b8] ;  /* 0x00007700ff1a77ac */ /* 0x000e620008000a00 */
[----:B------:R-:W-:Y:S01]  /*03d0*/  IMAD.IADD R26, R28, 0x1, -R27 ;  /* 0x000000011c1a7824 */ /* 0x000fe200078e0a1b */
[----:B------:R-:W-:Y:S01]  /*03e0*/  IADD3 R9, PT, PT, R27, 0x1, RZ ;  /* 0x000000011b097810 */ /* 0x000fe20007ffe0ff */
[----:B------:R-:W-:Y:S01]  /*03f0*/  IMAD.MOV.U32 R16, RZ, RZ, RZ ;  /* 0x000000ffff107224 */ /* 0x000fe200078e00ff */
[----:B------:R-:W-:Y:S01]  /*0400*/  USHF.L.U32 UR19, UR21, 0x5, URZ ;  /* 0x0000000515137899 */ /* 0x000fe200080006ff */
[C---:B------:R-:W-:Y:S01]  /*0410*/  VIADD R42, R26.reuse, 0xffffffff ;  /* 0xffffffff1a2a7836 */ /* 0x040fe20000000000 */
[----:B------:R-:W-:Y:S01]  /*0420*/  USHF.L.U64.HI UR17, UR4, 0x5, UR5 ;  /* 0x0000000504117899 */ /* 0x000fe20008010205 */
[----:B------:R-:W-:Y:S01]  /*0430*/  LOP3.LUT R6, R26, 0x1f, RZ, 0xc0, !PT ;  /* 0x0000001f1a067812 */ /* 0x000fe200078ec0ff */
[----:B------:R-:W-:Y:S01]  /*0440*/  USHF.L.U64.HI UR20, UR21, 0x5, UR6 ;  /* 0x0000000515147899 */ /* 0x000fe20008010206 */
[----:B------:R-:W2:Y:S01]  /*0450*/  LDCU.128 UR8, c[0x0][0x380] ;  /* 0x00007000ff0877ac */ /* 0x000ea20008000c00 */
[----:B------:R-:W-:Y:S01]  /*0460*/  LOP3.LUT R42, R42, 0x1f, RZ, 0xc0, !PT ;  /* 0x0000001f2a2a7812 */ /* 0x000fe200078ec0ff */
[----:B0-----:R-:W-:-:S02]  /*0470*/  USHF.R.U64 UR31, UR12, 0x1, UR13 ;  /* 0x000000010c1f7899 */ /* 0x001fc4000800120d */
[----:B------:R-:W-:Y:S02]  /*0480*/  USHF.R.U32.HI UR32, URZ, 0x1, UR13 ;  /* 0x00000001ff207899 */ /* 0x000fe4000801160d */
[----:B------:R-:W-:Y:S01]  /*0490*/  ULEA UR7, UP1, -UR4, UR31, 0x5 ;  /* 0x0000001f04077291 */ /* 0x000fe2000f8229ff */
[C---:B-1----:R-:W-:Y:S01]  /*04a0*/  IMAD R23, R5.reuse, UR27, RZ ;  /* 0x0000001b05177c24 */ /* 0x042fe2000f8e02ff */
[----:B------:R-:W-:Y:S02]  /*04b0*/  UIADD3 UR18, UP0, UPT, -UR19, UR26, URZ ;  /* 0x0000001a13127290 */ /* 0x000fe4000ff1e1ff */
[----:B------:R-:W-:Y:S01]  /*04c0*/  IMAD.WIDE.U32 R2, R5, UR26, R6 ;  /* 0x0000001a05027c25 */ /* 0x000fe2000f8e0006 */
[----:B------:R-:W-:Y:S02]  /*04d0*/  UIADD3.X UR17, UPT, UPT, ~UR17, UR32, URZ, UP1, !UPT ;  /* 0x0000002011117290 */ /* 0x000fe40008ffe5ff */
[----:B------:R-:W-:Y:S01]  /*04e0*/  UISETP.LT.U32.AND UP1, UPT, UR7, 0x20, UPT ;  /* 0x000000200700788c */ /* 0x000fe2000bf21070 */
[----:B------:R-:W-:Y:S01]  /*04f0*/  IMAD.IADD R3, R3, 0x1, R23 ;  /* 0x0000000103037824 */ /* 0x000fe200078e0217 */
[----:B------:R-:W-:-:S02]  /*0500*/  UIADD3.X UR24, UPT, UPT, ~UR20, UR27, URZ, UP0, !UPT ;  /* 0x0000001b14187290 */ /* 0x000fc400087fe5ff */
[----:B------:R-:W-:Y:S01]  /*0510*/  UISETP.LT.U32.AND UP0, UPT, UR18, 0x20, UPT ;  /* 0x000000201200788c */ /* 0x000fe2000bf01070 */
[----:B------:R-:W-:Y:S01]  /*0520*/  IMAD.WIDE.U32 R18, R5, UR26, R2 ;  /* 0x0000001a05127c25 */ /* 0x000fe2000f8e0002 */
[----:B------:R-:W-:Y:S02]  /*0530*/  UISETP.LT.U32.AND.EX UP1, UPT, UR17, URZ, UPT, UP1 ;  /* 0x000000ff1100728c */ /* 0x000fe4000bf21110 */
[----:B------:R-:W-:Y:S01]  /*0540*/  UISETP.LT.U32.AND.EX UP0, UPT, UR24, URZ, UPT, UP0 ;  /* 0x000000ff1800728c */ /* 0x000fe2000bf01100 */
[----:B------:R-:W-:Y:S01]  /*0550*/  IMAD.IADD R4, R23, 0x1, R19 ;  /* 0x0000000117047824 */ /* 0x000fe200078e0213 */
[----:B------:R-:W-:Y:S02]  /*0560*/  USEL UR30, UR7, 0x20, UP1 ;  /* 0x00000020071e7887 */ /* 0x000fe40008800000 */
[----:B------:R-:W-:Y:S02]  /*0570*/  USEL UR29, UR18, 0x20, UP0 ;  /* 0x00000020121d7887 */ /* 0x000fe40008000000 */
[----:B------:R-:W-:-:S02]  /*0580*/  UIMAD UR7, UR5, UR26, URZ ;  /* 0x0000001a050772a4 */ /* 0x000fc4000f8e02ff */
[----:B------:R-:W-:Y:S01]  /*0590*/  ISETP.GE.U32.AND P0, PT, R27, UR30, PT ;  /* 0x0000001e1b007c0c */ /* 0x000fe2000bf06070 */
[----:B------:R-:W-:Y:S02]  /*05a0*/  UIMAD.WIDE.U32 UR14, UR4, UR26, URZ ;  /* 0x0000001a040e72a5 */ /* 0x000fe4000f8e00ff */
[----:B------:R-:W-:Y:S01]  /*05b0*/  UIMAD UR18, UR4, UR27, UR7 ;  /* 0x0000001b041272a4 */ /* 0x000fe2000f8e0207 */
[----:B------:R-:W-:Y:S01]  /*05c0*/  ISETP.LT.U32.AND P0, PT, R6, UR29, !P0 ;  /* 0x0000001d06007c0c */ /* 0x000fe2000c701070 */
[----:B------:R-:W-:Y:S02]  /*05d0*/  ULEA UR7, UP0, UR14, UR19, 0x6 ;  /* 0x000000130e077291 */ /* 0x000fe4000f8030ff */
[----:B------:R-:W-:Y:S02]  /*05e0*/  UIADD3 UR18, UPT, UPT, UR15, UR18, URZ ;  /* 0x000000120f127290 */ /* 0x000fe4000fffe0ff */
[----:B------:R-:W-:Y:S01]  /*05f0*/  ULEA UR17, UP2, UR14, UR19, 0x7 ;  /* 0x000000130e117291 */ /* 0x000fe2000f8438ff */
[----:B------:R-:W0:Y:S01]  /*0600*/  LDCU.64 UR22, c[0x0][0x358] ;  /* 0x00006b00ff1677ac */ /* 0x000e220008000a00 */
[----:B--2---:R-:W-:-:S02]  /*0610*/  ULEA UR24, UP1, UR7, UR8, 0x2 ;  /* 0x0000000807187291 */ /* 0x004fc4000f8210ff */
[----:B------:R-:W-:-:S04]  /*0620*/  ULEA.HI.X UR8, UR14, UR20, UR18, 0x6, UP0 ;  /* 0x000000140e087291 */ /* 0x000fc800080f3412 */
[C---:B------:R-:W-:Y:S01]  /*0630*/  @P0 IMAD.SHL.U32 R34, R18.reuse, 0x4, RZ ;  /* 0x0000000412220824 */ /* 0x040fe200078e00ff */
[----:B------:R-:W-:Y:S01]  /*0640*/  ULEA UR25, UP3, UR17, UR10, 0x2 ;  /* 0x0000000a11197291 */ /* 0x000fe2000f8610ff */
[----:B------:R-:W-:Y:S01]  /*0650*/  @P0 SHF.L.U64.HI R12, R18, 0x2, R4 ;  /* 0x00000002120c0819 */ /* 0x000fe20000010204 */
[----:B------:R-:W-:Y:S01]  /*0660*/  ULEA.HI.X UR18, UR14, UR20, UR18, 0x7, UP2 ;  /* 0x000000140e127291 */ /* 0x000fe200090f3c12 */
[----:B------:R-:W-:Y:S01]  /*0670*/  @P0 LEA R10, P2, R2, UR24, 0x2 ;  /* 0x00000018020a0c11 */ /* 0x000fe2000f8410ff */
[----:B------:R-:W1:Y:S02]  /*0680*/  LDCU.64 UR34, c[0x0][0x3a0] ;  /* 0x00007400ff2277ac */ /* 0x000e640008000a00 */
[----:B------:R-:W-:Y:S01]  /*0690*/  @P0 IADD3 R6, P1, PT, R34, UR25, RZ ;  /* 0x0000001922060c10 */ /* 0x000fe2000ff3e0ff */
[----:B------:R-:W-:Y:S02]  /*06a0*/  ULEA.HI.X UR28, UR17, UR11, UR18, 0x2, UP3 ;  /* 0x0000000b111c7291 */ /* 0x000fe400098f1412 */
[----:B------:R-:W-:Y:S01]  /*06b0*/  ULEA.HI.X UR20, UR7, UR9, UR8, 0x2, UP1 ;  /* 0x0000000907147291 */ /* 0x000fe200088f1408 */
[----:B------:R-:W-:Y:S01]  /*06c0*/  IMAD.MOV.U32 R43, RZ, RZ, RZ ;  /* 0x000000ffff2b7224 */ /* 0x000fe200078e00ff */
[----:B------:R-:W-:Y:S01]  /*06d0*/  @P0 IADD3 R8, P3, PT, R2, UR26, RZ ;  /* 0x0000001a02080c10 */ /* 0x000fe2000ff7e0ff */
[----:B------:R-:W-:Y:S01]  /*06e0*/  USHF.L.U32 UR14, UR26, 0x1, URZ ;  /* 0x000000011a0e7899 */ /* 0x000fe200080006ff */
[----:B------:R-:W-:Y:S01]  /*06f0*/  @P0 IADD3.X R7, PT, PT, R12, UR28, RZ, P1, !PT ;  /* 0x0000001c0c070c10 */ /* 0x000fe20008ffe4ff */
[----:B------:R-:W-:Y:S01]  /*0700*/  USHF.L.U64.HI UR15, UR26, 0x1, UR27 ;  /* 0x000000011a0f7899 */ /* 0x000fe2000801021b */
[----:B------:R-:W-:Y:S01]  /*0710*/  ISETP.GE.U32.AND P1, PT, R9, UR30, PT ;  /* 0x0000001e09007c0c */ /* 0x000fe2000bf26070 */
[----:B------:R-:W-:-:S02]  /*0720*/  USHF.L.U32 UR33, UR26, 0x2, URZ ;  /* 0x000000021a217899 */ /* 0x000fc400080006ff */
[----:B0-----:R0:W2:Y:S01]  /*0730*/  @P0 LDG.E R16, desc[UR22][R6.64] ;  /* 0x0000001606100981 */ /* 0x0010a2000c1e1900 */
[----:B------:R-:W-:Y:S01]  /*0740*/  ISETP.LT.U32.AND P1, PT, R42, UR29, !P1 ;  /* 0x0000001d2a007c0c */ /* 0x000fe2000cf21070 */
[----:B------:R-:W-:Y:S01]  /*0750*/  IMAD.WIDE.U32 R30, R5, UR26, R42 ;  /* 0x0000001a051e7c25 */ /* 0x000fe2000f8e002a */
[----:B------:R-:W-:Y:S02]  /*0760*/  @P0 LEA.HI.X R11, R2, UR20, R3, 0x2, P2 ;  /* 0x00000014020b0c11 */ /* 0x000fe400090f1403 */
[----:B------:R-:W-:Y:S02]  /*0770*/  CS2R R14, SRZ ;  /* 0x00000000000e7805 */ /* 0x000fe4000001ff00 */
[----:B-1----:R-:W-:Y:S01]  /*0780*/  ISETP.NE.U32.AND P2, PT, RZ, UR34, PT ;  /* 0x00000022ff007c0c */ /* 0x002fe2000bf45070 */
[----:B------:R-:W-:Y:S01]  /*0790*/  IMAD.IADD R31, R23, 0x1, R31 ;  /* 0x00000001171f7824 */ /* 0x000fe200078e021f */
[----:B------:R-:W-:Y:S01]  /*07a0*/  @P0 IADD3.X R3, PT, PT, R3, UR27, RZ, P3, !PT ;  /* 0x0000001b03030c10 */ /* 0x000fe20009ffe4ff */
[----:B------:R-:W-:Y:S01]  /*07b0*/  USHF.L.U64.HI UR34, UR26, 0x2, UR27 ;  /* 0x000000021a227899 */ /* 0x000fe2000801021b */
[----:B------:R-:W-:Y:S01]  /*07c0*/  ISETP.NE.AND.EX P2, PT, RZ, UR35, PT, P2 ;  /* 0x00000023ff007c0c */ /* 0x000fe2000bf45320 */
[----:B------:R-:W-:Y:S01]  /*07d0*/  UIADD3 UR35, UP0, UPT, UR33, UR25, URZ ;  /* 0x0000001921237290 */ /* 0x000fe2000ff1e0ff */
[----:B0-----:R-:W-:Y:S01]  /*07e0*/  @P0 LEA R6, P3, R8, UR24, 0x2 ;  /* 0x0000001808060c11 */ /* 0x001fe2000f8610ff */
[----:B------:R-:W-:Y:S01]  /*07f0*/  IMAD.MOV.U32 R13, RZ, RZ, RZ ;  /* 0x000000ffff0d7224 */ /* 0x000fe200078e00ff */
[----:B------:R-:W0:Y:S01]  /*0800*/  LDCU.128 UR8, c[0x0][0x390] ;  /* 0x00007200ff0877ac */ /* 0x000e220008000c00 */
[----:B------:R-:W-:-:S02]  /*0810*/  @P1 IADD3 R0, P4, PT, R30, UR14, RZ ;  /* 0x0000000e1e001c10 */ /* 0x000fc4000ff9e0ff */
[----:B------:R-:W-:Y:S01]  /*0820*/  @P0 LEA.HI.X R7, R8, UR20, R3, 0x2, P3 ;  /* 0x0000001408070c11 */ /* 0x000fe200098f1403 */
[----:B------:R-:W-:Y:S01]  /*0830*/  UIADD3.X UR36, UPT, UPT, UR34, UR28, URZ, UP0, !UPT ;  /* 0x0000001c22247290 */ /* 0x000fe200087fe4ff */
[----:B------:R-:W-:Y:S01]  /*0840*/  @P1 IADD3.X R3, PT, PT, R31, UR15, RZ, P4, !PT ;  /* 0x0000000f1f031c10 */ /* 0x000fe2000a7fe4ff */
[----:B------:R-:W-:Y:S01]  /*0850*/  HFMA2 R2, -RZ, RZ, 0, 0 ;  /* 0x00000000ff027431 */ /* 0x000fe200000001ff */
[----:B------:R-:W-:Y:S01]  /*0860*/  @P1 LEA R32, P3, R0, UR24, 0x2 ;  /* 0x0000001800201c11 */ /* 0x000fe2000f8610ff */
[----:B------:R-:W-:Y:S01]  /*0870*/  IMAD.WIDE.U32 R20, R5, UR26, R30 ;  /* 0x0000001a05147c25 */ /* 0x000fe2000f8e001e */
[----:B------:R-:W-:Y:S01]  /*0880*/  @P0 IADD3 R8, P4, PT, R18, UR14, RZ ;  /* 0x0000000e12080c10 */ /* 0x000fe2000ff9e0ff */
[----:B------:R-:W1:Y:S01]  /*0890*/  @P2 LDC.64 R24, c[0x0][0x3a0] ;  /* 0x0000e800ff182b82 */ /* 0x000e620000000a00 */
[----:B------:R-:W-:Y:S01]  /*08a0*/  @P1 LEA.HI.X R33, R0, UR20, R3, 0x2, P3 ;  /* 0x0000001400211c11 */ /* 0x000fe200098f1403 */
[----:B------:R-:W5:Y:S01]  /*08b0*/  @P0 LDG.E R13, desc[UR22][R10.64] ;  /* 0x000000160a0d0981 */ /* 0x000f62000c1e1900 */
[----:B------:R-:W-:-:S02]  /*08c0*/  @P0 IADD3 R34, P3, PT, R34, UR35, RZ ;  /* 0x0000002322220c10 */ /* 0x000fc4000ff7e0ff */
[----:B------:R-:W-:Y:S01]  /*08d0*/  @P0 IADD3.X R3, PT, PT, R4, UR15, RZ, P4, !PT ;  /* 0x0000000f04030c10 */ /* 0x000fe2000a7fe4ff */
[----:B------:R3:W5:Y:S01]  /*08e0*/  @P0 LDG.E R2, desc[UR22][R6.64] ;  /* 0x0000001606020981 */ /* 0x000762000c1e1900 */
[----:B------:R-:W-:Y:S02]  /*08f0*/  @P0 IADD3.X R35, PT, PT, R12, UR36, RZ, P3, !PT ;  /* 0x000000240c230c10 */ /* 0x000fe40009ffe4ff */
[C---:B------:R-:W-:Y:S01]  /*0900*/  @P0 SHF.L.U64.HI R12, R8.reuse, 0x2, R3 ;  /* 0x00000002080c0819 */ /* 0x040fe20000010203 */
[----:B------:R-:W-:Y:S01]  /*0910*/  @P0 IMAD.SHL.U32 R8, R8, 0x4, RZ ;  /* 0x0000000408080824 */ /* 0x000fe200078e00ff */
[----:B------:R-:W-:Y:S01]  /*0920*/  @P1 IADD3 R0, P4, PT, R20, UR33, RZ ;  /* 0x0000002114001c10 */ /* 0x000fe2000ff9e0ff */
[----:B------:R-:W-:Y:S01]  /*0930*/  IMAD.IADD R23, R23, 0x1, R21 ;  /* 0x0000000117177824 */ /* 0x000fe200078e0215 */
[----:B------:R4:W5:Y:S02]  /*0940*/  @P0 LDG.E R14, desc[UR22][R34.64] ;  /* 0x00000016220e0981 */ /* 0x000964000c1e1900 */
[----:B------:R-:W-:-:S02]  /*0950*/  @P0 IADD3 R36, P3, PT, R8, UR25, RZ ;  /* 0x0000001908240c10 */ /* 0x000fc4000ff7e0ff */
[----:B---3--:R-:W-:Y:S02]  /*0960*/  @P1 IADD3.X R7, PT, PT, R23, UR34, RZ, P4, !PT ;  /* 0x0000002217071c10 */ /* 0x008fe4000a7fe4ff */
[----:B------:R-:W-:Y:S02]  /*0970*/  CS2R R10, SRZ ;  /* 0x00000000000a7805 */ /* 0x000fe4000001ff00 */
[----:B------:R-:W-:Y:S02]  /*0980*/  @P0 IADD3.X R37, PT, PT, R12, UR28, RZ, P3, !PT ;  /* 0x0000001c0c250c10 */ /* 0x000fe40009ffe4ff */
[----:B----4-:R-:W-:Y:S02]  /*0990*/  @P0 IADD3 R34, P3, PT, R8, UR35, RZ ;  /* 0x0000002308220c10 */ /* 0x010fe4000ff7e0ff */
[----:B------:R3:W5:Y:S01]  /*09a0*/  @P1 LDG.E R11, desc[UR22][R32.64] ;  /* 0x00000016200b1981 */ /* 0x000762000c1e1900 */
[C---:B------:R-:W-:Y:S01]  /*09b0*/  @P1 SHF.L.U64.HI R8, R0.reuse, 0x2, R7 ;  /* 0x0000000200081819 */ /* 0x040fe20000010207 */
[----:B------:R-:W-:Y:S01]  /*09c0*/  @P1 IMAD.SHL.U32 R0, R0, 0x4, RZ ;  /* 0x0000000400001824 */ /* 0x000fe200078e00ff */
[----:B------:R-:W-:Y:S01]  /*09d0*/  @P0 IADD3.X R35, PT, PT, R12, UR36, RZ, P3, !PT ;  /* 0x000000240c230c10 */ /* 0x000fe20009ffe4ff */
[----:B-1----:R1:W4:Y:S03]  /*09e0*/  @P2 LDG.E R24, desc[UR22][R24.64] ;  /* 0x0000001618182981 */ /* 0x002326000c1e1900 */
[C---:B------:R-:W-:Y:S01]  /*09f0*/  @P1 IADD3 R6, P4, PT, R0.reuse, UR25, RZ ;  /* 0x0000001900061c10 */ /* 0x040fe2000ff9e0ff */
[----:B------:R-:W-:Y:S01]  /*0a00*/  IMAD.MOV.U32 R17, RZ, RZ, 0x3bbb989d ;  /* 0x3bbb989dff117424 */ /* 0x000fe200078e00ff */
[----:B------:R-:W-:Y:S01]  /*0a10*/  MOV R12, RZ ;  /* 0x000000ff000c7202 */ /* 0x000fe20000000f00 */
[----:B------:R-:W-:Y:S01]  /*0a20*/  IMAD.MOV.U32 R29, RZ, RZ, 0x437c0000 ;  /* 0x437c0000ff1d7424 */ /* 0x000fe200078e00ff */
[----:B---3--:R-:W-:Y:S01]  /*0a30*/  @P1 IADD3 R32, P3, PT, R0, UR35, RZ ;  /* 0x0000002300201c10 */ /* 0x008fe2000ff7e0ff */
[----:B------:R-:W-:Y:S01]  /*0a40*/  UIMAD UR19, UR6, UR12, URZ ;  /* 0x0000000c061372a4 */ /* 0x000fe2000f8e02ff */
[----:B------:R-:W-:Y:S01]  /*0a50*/  IMAD.MOV.U32 R3, RZ, RZ, RZ ;  /* 0x000000ffff037224 */ /* 0x000fe200078e00ff */
[----:B------:R-:W-:Y:S01]  /*0a60*/  BSSY.RECONVERGENT B0, `(.L_x_3714) ;  /* 0x000003a000007945 */ /* 0x000fe20003800200 */
[----:B-1----:R-:W-:Y:S01]  /*0a70*/  IMAD.MOV.U32 R25, RZ, RZ, RZ ;  /* 0x000000ffff197224 */ /* 0x002fe200078e00ff */
[C---:B------:R-:W-:Y:S01]  /*0a80*/  @P1 IADD3.X R33, PT, PT, R8.reuse, UR36, RZ, P3, !PT ;  /* 0x0000002408211c10 */ /* 0x040fe20009ffe4ff */
[----:B------:R-:W5:Y:S04]  /*0a90*/  @P0 LDG.E R15, desc[UR22][R34.64] ;  /* 0x00000016220f0981 */ /* 0x000f68000c1e1900 */
[----:B------:R-:W5:Y:S01]  /*0aa0*/  @P1 LDG.E R25, desc[UR22][R32.64] ;  /* 0x0000001620191981 */ /* 0x000f62000c1e1900 */
[----:B------:R-:W-:Y:S01]  /*0ab0*/  @P1 IADD3.X R7, PT, PT, R8, UR28, RZ, P4, !PT ;  /* 0x0000001c08071c10 */ /* 0x000fe2000a7fe4ff */
[----:B------:R-:W-:-:S02]  /*0ac0*/  UIMAD.WIDE.U32 UR6, UR21, UR12, URZ ;  /* 0x0000000c150672a5 */ /* 0x000fc4000f8e00ff */
[----:B------:R-:W-:Y:S01]  /*0ad0*/  UIMAD UR19, UR21, UR13, UR19 ;  /* 0x0000000d151372a4 */ /* 0x000fe2000f8e0213 */
[----:B------:R-:W5:Y:S04]  /*0ae0*/  @P0 LDG.E R3, desc[UR22][R36.64] ;  /* 0x0000001624030981 */ /* 0x000f68000c1e1900 */
[----:B------:R2:W5:Y:S01]  /*0af0*/  @P1 LDG.E R12, desc[UR22][R6.64] ;  /* 0x00000016060c1981 */ /* 0x000562000c1e1900 */
[----:B0-----:R-:W-:Y:S02]  /*0b00*/  ULEA UR13, UP0, UR17, UR8, 0x1 ;  /* 0x00000008110d7291 */ /* 0x001fe4000f8008ff */
[----:B------:R-:W-:Y:S02]  /*0b10*/  USHF.L.U32 UR12, UR6, 0x5, URZ ;  /* 0x00000005060c7899 */ /* 0x000fe400080006ff */
[----:B------:R-:W-:-:S02]  /*0b20*/  UIADD3 UR8, UPT, UPT, UR7, UR19, URZ ;  /* 0x0000001307087290 */ /* 0x000fc4000fffe0ff */
[----:B------:R-:W-:Y:S02]  /*0b30*/  ULEA UR7, UP1, UR4, UR12, 0x6 ;  /* 0x0000000c04077291 */ /* 0x000fe4000f8230ff */
[----:B------:R-:W-:Y:S02]  /*0b40*/  USHF.L.U64.HI UR6, UR6, 0x5, UR8 ;  /* 0x0000000506067899 */ /* 0x000fe40008010208 */
[----:B------:R-:W-:Y:S02]  /*0b50*/  ULEA UR10, UP2, UR7, UR10, 0x1 ;  /* 0x0000000a070a7291 */ /* 0x000fe4000f8408ff */
[----:B------:R-:W-:Y:S02]  /*0b60*/  ULEA.HI.X UR4, UR4, UR6, UR5, 0x6, UP1 ;  /* 0x0000000604047291 */ /* 0x000fe400088f3405 */
[----:B------:R-:W-:Y:S02]  /*0b70*/  ULEA.HI.X UR9, UR17, UR9, UR18, 0x1, UP0 ;  /* 0x0000000911097291 */ /* 0x000fe400080f0c12 */
[----:B------:R-:W-:Y:S01]  /*0b80*/  UIADD3 UR6, UP0, UPT, UR14, UR13, URZ ;  /* 0x0000000d0e067290 */ /* 0x000fe2000ff1e0ff */
[----:B------:R-:W-:Y:S01]  /*0b90*/  UMOV UR21, 0x3f800000 ;  /* 0x3f80000000157882 */ /* 0x000fe20000000000 */
[----:B------:R-:W-:-:S02]  /*0ba0*/  ULEA.HI.X UR11, UR7, UR11, UR4, 0x1, UP2 ;  /* 0x0000000b070b7291 */ /* 0x000fc400090f0c04 */
[----:B------:R-:W-:Y:S01]  /*0bb0*/  UIADD3.X UR7, UPT, UPT, UR15, UR9, URZ, UP0, !UPT ;  /* 0x000000090f077290 */ /* 0x000fe200087fe4ff */
[----:B------:R-:W-:Y:S02]  /*0bc0*/  IMAD.MOV.U32 R8, RZ, RZ, RZ ;  /* 0x000000ffff087224 */ /* 0x000fe400078e00ff */
[----:B--2---:R-:W-:-:S04]  /*0bd0*/  FMUL R6, R16, 1.7020000219345092773 ;  /* 0x3fd9db2310067820 */ /* 0x004fc80000400000 */
        /* <DEDUP_REMOVED lines=8> */
[----:B------:R-:W-:-:S04]  /*0c60*/  IADD3 R7, PT, PT, R0, 0x1800000, RZ ;  /* 0x0180000000077810 */ /* 0x000fc80007ffe0ff */
[----:B------:R-:W-:Y:S02]  /*0c70*/  LOP3.LUT R7, R7, 0x7f800000, RZ, 0xc0, !PT ;  /* 0x7f80000007077812 */ /* 0x000fe400078ec0ff */
[----:B----4-:R-:W-:Y:S02]  /*0c80*/  @P2 R2UR UR21, R24 ;  /* 0x00000000181522ca */ /* 0x010fe400000e0000 */
[----:B------:R-:W-:Y:S01]  /*0c90*/  ISETP.GT.U32.AND P0, PT, R7, 0x1ffffff, PT ;  /* 0x01ffffff0700780c */ /* 0x000fe20003f04070 */
[----:B------:R-:W-:Y:S01]  /*0ca0*/  IMAD.MOV.U32 R7, RZ, RZ, RZ ;  /* 0x000000ffff077224 */ /* 0x000fe200078e00ff */
[----:B------:R-:W-:Y:S11]  /*0cb0*/  @!P1 BRA `(.L_x_3715) ;  /* 0x0000000000509947 */ /* 0x000ff60003800000 */
[----:B------:R-:W-:Y:S01]  /*0cc0*/  MOV R22, R20 ;  /* 0x0000001400167202 */ /* 0x000fe20000000f00 */
[----:B------:R-:W-:Y:S01]  /*0cd0*/  IMAD.U32 R17, RZ, RZ, UR26 ;  /* 0x0000001aff117e24 */ /* 0x000fe2000f8e00ff */
[----:B------:R-:W-:Y:S01]  /*0ce0*/  UIMAD UR5, UR27, 0x6, URZ ;  /* 0x000000061b0578a4 */ /* 0x000fe2000f8e02ff */
[----:B------:R-:W-:Y:S01]  /*0cf0*/  IMAD.U32 R7, RZ, RZ, UR26 ;  /* 0x0000001aff077e24 */ /* 0x000fe2000f8e00ff */
[----:B------:R-:W-:Y:S01]  /*0d00*/  UIMAD UR4, UR27, 0x3, URZ ;  /* 0x000000031b0478a4 */ /* 0x000fe2000f8e02ff */
[----:B------:R-:W-:-:S04]  /*0d10*/  IMAD.WIDE.U32 R22, R17, 0x6, R22 ;  /* 0x0000000611167825 */ /* 0x000fc800078e0016 */
[----:B------:R-:W-:-:S04]  /*0d20*/  IMAD.WIDE.U32 R30, R7, 0x3, R30 ;  /* 0x00000003071e7825 */ /* 0x000fc800078e001e */
[----:B------:R-:W-:Y:S01]  /*0d30*/  VIADD R7, R23, UR5 ;  /* 0x0000000517077c36 */ /* 0x000fe20008000000 */
[----:B------:R-:W-:Y:S01]  /*0d40*/  LEA R32, P1, R30, UR24, 0x2 ;  /* 0x000000181e207c11 */ /* 0x000fe2000f8210ff */
[C---:B------:R-:W-:Y:S02]  /*0d50*/  IMAD.SHL.U32 R20, R22.reuse, 0x4, RZ ;  /* 0x0000000416147824 */ /* 0x040fe400078e00ff */
[----:B------:R-:W-:Y:S01]  /*0d60*/  VIADD R17, R31, UR4 ;  /* 0x000000041f117c36 */ /* 0x000fe20008000000 */
[----:B------:R-:W-:Y:S02]  /*0d70*/  SHF.L.U64.HI R7, R22, 0x2, R7 ;  /* 0x0000000216077819 */ /* 0x000fe40000010207 */
[C---:B------:R-:W-:Y:S02]  /*0d80*/  IADD3 R22, P2, PT, R20.reuse, UR25, RZ ;  /* 0x0000001914167c10 */ /* 0x040fe4000ff5e0ff */
[----:B------:R-:W-:Y:S02]  /*0d90*/  IADD3 R20, P3, PT, R20, UR35, RZ ;  /* 0x0000002314147c10 */ /* 0x000fe4000ff7e0ff */
[----:B------:R-:W-:-:S02]  /*0da0*/  LEA.HI.X R33, R30, UR20, R17, 0x2, P1 ;  /* 0x000000141e217c11 */ /* 0x000fc400088f1411 */
[C---:B------:R-:W-:Y:S02]  /*0db0*/  IADD3.X R23, PT, PT, R7.reuse, UR28, RZ, P2, !PT ;  /* 0x0000001c07177c10 */ /* 0x040fe400097fe4ff */
[----:B------:R-:W-:Y:S02]  /*0dc0*/  IADD3.X R21, PT, PT, R7, UR36, RZ, P3, !PT ;  /* 0x0000002407157c10 */ /* 0x000fe40009ffe4ff */
[----:B------:R0:W5:Y:S04]  /*0dd0*/  LDG.E R7, desc[UR22][R32.64] ;  /* 0x0000001620077981 */ /* 0x000168000c1e1900 */
[----:B------:R0:W5:Y:S04]  /*0de0*/  LDG.E R8, desc[UR22][R22.64] ;  /* 0x0000001616087981 */ /* 0x000168000c1e1900 */
[----:B------:R0:W5:Y:S02]  /*0df0*/  LDG.E R10, desc[UR22][R20.64] ;  /* 0x00000016140a7981 */ /* 0x000164000c1e1900 */
.L_x_3715:
[----:B------:R-:W-:Y:S05]  /*0e00*/  BSYNC.RECONVERGENT B0 ;  /* 0x0000000000007941 */ /* 0x000fea0003800200 */
.L_x_3714:
[----:B------:R-:W-:Y:S04]  /*0e10*/  BSSY.RECONVERGENT B1, `(.L_x_3716) ;  /* 0x000000a000017945 */ /* 0x000fe80003800200 */
[----:B------:R-:W-:Y:S05]  /*0e20*/  @P0 BRA `(.L_x_3717) ;  /* 0x0000000000100947 */ /* 0x000fea0003800000 */
[----:B------:R-:W-:-:S07]  /*0e30*/  MOV R34, 0xe50 ;  /* 0x00000e5000227802 */ /* 0x000fce0000000f00 */
[----:B0----5:R-:W-:Y:S05]  /*0e40*/  CALL.REL.NOINC `($__internal_49_$__cuda_sm20_rcp_rn_f32_slowpath) ;  /* 0x0000004000ac7944 */ /* 0x021fea0003c00000 */
[----:B------:R-:W-:Y:S01]  /*0e50*/  IMAD.MOV.U32 R17, RZ, RZ, R0 ;  /* 0x000000ffff117224 */ /* 0x000fe200078e0000 */
[----:B------:R-:W-:Y:S06]  /*0e60*/  BRA `(.L_x_3718) ;  /* 0x0000000000107947 */ /* 0x000fec0003800000 */
.L_x_3717:
[----:B------:R-:W0:Y:S02]  /*0e70*/  MUFU.RCP R17, R0 ;  /* 0x0000000000117308 */ /* 0x000e240000001000 */
[----:B0-----:R-:W-:-:S04]  /*0e80*/  FFMA R20, R0, R17, -1 ;  /* 0xbf80000000147423 */ /* 0x001fc80000000011 */
[----:B------:R-:W-:-:S04]  /*0e90*/  FADD.FTZ R20, -R20, -RZ ;  /* 0x800000ff14147221 */ /* 0x000fc80000010100 */
[----:B------:R-:W-:-:S07]  /*0ea0*/  FFMA R17, R17, R20, R17 ;  /* 0x0000001411117223 */ /* 0x000fce0000000011 */
.L_x_3718:
[----:B------:R-:W-:Y:S05]  /*0eb0*/  BSYNC.RECONVERGENT B1 ;  /* 0x0000000000017941 */ /* 0x000fea0003800200 */
.L_x_3716:
        /* <DEDUP_REMOVED lines=14> */
[----:B-----5:R-:W-:-:S04]  /*0fa0*/  FMUL R17, R0, R13 ;  /* 0x0000000d00117220 */ /* 0x020fc80000400000 */
        /* <DEDUP_REMOVED lines=8> */
[----:B------:R-:W-:Y:S05]  /*1030*/  CALL.REL.NOINC `($__internal_49_$__cuda_sm20_rcp_rn_f32_slowpath) ;  /* 0x0000004000307944 */ /* 0x000fea0003c00000 */
[----:B------:R-:W-:Y:S05]  /*1040*/  BRA `(.L_x_3721) ;  /* 0x0000000000107947 */ /* 0x000fea0003800000 */
.L_x_3720:
[----:B------:R-:W0:Y:S02]  /*1050*/  MUFU.RCP R0, R23 ;  /* 0x0000001700007308 */ /* 0x000e240000001000 */
[----:B0-----:R-:W-:-:S04]  /*1060*/  FFMA R6, R23, R0, -1 ;  /* 0xbf80000017067423 */ /* 0x001fc80000000000 */
[----:B------:R-:W-:-:S04]  /*1070*/  FADD.FTZ R17, -R6, -RZ ;  /* 0x800000ff06117221 */ /* 0x000fc80000010100 */
[----:B------:R-:W-:-:S07]  /*1080*/  FFMA R0, R0, R17, R0 ;  /* 0x0000001100007223 */ /* 0x000fce0000000000 */
.L_x_3721:
[----:B------:R-:W-:Y:S05]  /*1090*/  BSYNC.RECONVERGENT B1 ;  /* 0x0000000000017941 */ /* 0x000fea0003800200 */
.L_x_3719:
        /* <DEDUP_REMOVED lines=22> */
.L_x_3723:
[----:B------:R-:W0:Y:S02]  /*1200*/  MUFU.RCP R0, R23 ;  /* 0x0000001700007308 */ /* 0x000e240000001000 */
[----:B0-----:R-:W-:-:S04]  /*1210*/  FFMA R16, R23, R0, -1 ;  /* 0xbf80000017107423 */ /* 0x001fc80000000000 */
[----:B------:R-:W-:-:S04]  /*1220*/  FADD.FTZ R17, -R16, -RZ ;  /* 0x800000ff10117221 */ /* 0x000fc80000010100 */
[----:B------:R-:W-:-:S07]  /*1230*/  FFMA R0, R0, R17, R0 ;  /* 0x0000001100007223 */ /* 0x000fce0000000000 */
.L_x_3724:
[----:B------:R-:W-:Y:S05]  /*1240*/  BSYNC.RECONVERGENT B1 ;  /* 0x0000000000017941 */ /* 0x000fea0003800200 */
.L_x_3722:
        /* <DEDUP_REMOVED lines=23> */
[----:B------:R-:W-:Y:S05]  /*13c0*/  CALL.REL.NOINC `($__internal_49_$__cuda_sm20_rcp_rn_f32_slowpath) ;  /* 0x0000003c004c7944 */ /* 0x000fea0003c00000 */
[----:B------:R-:W-:Y:S05]  /*13d0*/  BRA `(.L_x_3727) ;  /* 0x0000000000107947 */ /* 0x000fea0003800000 */
.L_x_3726:
[----:B------:R-:W0:Y:S02]  /*13e0*/  MUFU.RCP R0, R23 ;  /* 0x0000001700007308 */ /* 0x000e240000001000 */
[----:B0-----:R-:W-:-:S04]  /*13f0*/  FFMA R15, R23, R0, -1 ;  /* 0xbf800000170f7423 */ /* 0x001fc80000000000 */
[----:B------:R-:W-:-:S04]  /*1400*/  FADD.FTZ R15, -R15, -RZ ;  /* 0x800000ff0f0f7221 */ /* 0x000fc80000010100 */
[----:B------:R-:W-:-:S07]  /*1410*/  FFMA R0, R0, R15, R0 ;  /* 0x0000000f00007223 */ /* 0x000fce0000000000 */
.L_x_3727:
[----:B------:R-:W-:Y:S05]  /*1420*/  BSYNC.RECONVERGENT B1 ;  /* 0x0000000000017941 */ /* 0x000fea0003800200 */
.L_x_3725:
[----:B------:R-:W-:Y:S01]  /*1430*/  ISETP.GE.U32.AND P0, PT, R27, UR30, PT ;  /* 0x0000001e1b007c0c */ /* 0x000fe2000bf06070 */
[----:B------:R-:W-:Y:S01]  /*1440*/  FMUL R3, R0, R3 ;  /* 0x0000000300037220 */ /* 0x000fe20000400000 */
[----:B------:R-:W-:Y:S01]  /*1450*/  LOP3.LUT R15, R26, 0x1f, RZ, 0xc0, !PT ;  /* 0x0000001f1a0f7812 */ /* 0x000fe200078ec0ff */
[----:B------:R-:W-:Y:S01]  /*1460*/  FMUL R23, R14, UR21 ;  /* 0x000000150e177c20 */ /* 0x000fe20008400000 */
[----:B------:R-:W-:Y:S01]  /*1470*/  UMOV UR4, UR14 ;  /* 0x0000000e00047c82 */ /* 0x000fe20008000000 */
[----:B------:R-:W-:Y:S01]  /*1480*/  FMUL R0, R3, R2 ;  /* 0x0000000203007220 */ /* 0x000fe20000400000 */
[----:B------:R-:W-:Y:S01]  /*1490*/  ISETP.GE.U32.OR P0, PT, R15, UR29, P0 ;  /* 0x0000001d0f007c0c */ /* 0x000fe20008706470 */
[----:B------:R-:W0:Y:S01]  /*14a0*/  LDC.64 R2, c[0x0][0x3b8] ;  /* 0x0000ee00ff027b82 */ /* 0x000e220000000a00 */
[----:B------:R-:W-:Y:S01]  /*14b0*/  F2FP.BF16.F32.PACK_AB R23, RZ, R23 ;  /* 0x00000017ff17723e */ /* 0x000fe200000010ff */
[----:B------:R-:W-:Y:S01]  /*14c0*/  UMOV UR5, UR15 ;  /* 0x0000000f00057c82 */ /* 0x000fe20008000000 */
[----:B------:R-:W-:-:S05]  /*14d0*/  FMUL R19, R13, UR21 ;  /* 0x000000150d137c20 */ /* 0x000fca0008400000 */
[----:B------:R-:W-:-:S04]  /*14e0*/  F2FP.BF16.F32.PACK_AB R19, RZ, R19 ;  /* 0x00000013ff13723e */ /* 0x000fc800000010ff */
[C---:B------:R-:W-:Y:S02]  /*14f0*/  @!P0 LEA R20, P1, R18.reuse, UR13, 0x1 ;  /* 0x0000000d12148c11 */ /* 0x040fe4000f8208ff */
[C---:B------:R-:W-:Y:S02]  /*1500*/  @!P0 IADD3 R15, P3, PT, R18.reuse, UR14, RZ ;  /* 0x0000000e120f8c10 */ /* 0x040fe4000ff7e0ff */
[----:B------:R-:W-:Y:S02]  /*1510*/  @!P0 LEA.HI.X R21, R18, UR9, R4, 0x1, P1 ;  /* 0x0000000912158c11 */ /* 0x000fe400088f0c04 */
[----:B------:R-:W-:Y:S02]  /*1520*/  @!P0 IADD3.X R22, PT, PT, R4, UR15, RZ, P3, !PT ;  /* 0x0000000f04168c10 */ /* 0x000fe40009ffe4ff */
[----:B------:R-:W-:Y:S01]  /*1530*/  @!P0 LEA R32, P1, R15, UR13, 0x1 ;  /* 0x0000000d0f208c11 */ /* 0x000fe2000f8208ff */
[----:B------:R1:W-:Y:S01]  /*1540*/  @!P0 STG.E.U16 desc[UR22][R20.64], R23 ;  /* 0x0000001714008986 */ /* 0x0003e2000c101516 */
[----:B------:R-:W-:-:S02]  /*1550*/  @!P0 LEA R30, P2, R18, UR6, 0x1 ;  /* 0x00000006121e8c11 */ /* 0x000fc4000f8408ff */
[----:B------:R-:W-:Y:S01]  /*1560*/  @!P0 LEA.HI.X R33, R15, UR9, R22, 0x1, P1 ;  /* 0x000000090f218c11 */ /* 0x000fe200088f0c16 */
[----:B------:R-:W-:Y:S01]  /*1570*/  VIADD R22, R27, 0x2 ;  /* 0x000000021b167836 */ /* 0x000fe20000000000 */
[----:B------:R-:W-:Y:S01]  /*1580*/  @!P0 IADD3 R17, P4, PT, R18, UR14, RZ ;  /* 0x0000000e12118c10 */ /* 0x000fe2000ff9e0ff */
[----:B0-----:R-:W-:Y:S01]  /*1590*/  IMAD.WIDE.U32 R40, R5, R2, UR4 ;  /* 0x0000000405287e25 */ /* 0x001fe2000f8e0002 */
[----:B------:R-:W-:Y:S02]  /*15a0*/  IADD3 R15, PT, PT, R26, 0x1e, RZ ;  /* 0x0000001e1a0f7810 */ /* 0x000fe40007ffe0ff */
[----:B------:R-:W-:Y:S02]  /*15b0*/  @!P0 IADD3.X R24, PT, PT, R4, UR15, RZ, P4, !PT ;  /* 0x0000000f04188c10 */ /* 0x000fe4000a7fe4ff */
[----:B------:R-:W-:Y:S01]  /*15c0*/  @!P0 LEA.HI.X R31, R18, UR7, R4, 0x1, P2 ;  /* 0x00000007121f8c11 */ /* 0x000fe200090f0c04 */
[----:B------:R-:W-:Y:S01]  /*15d0*/  FMUL R4, R6, UR21 ;  /* 0x0000001506047c20 */ /* 0x000fe20008400000 */
[----:B-1----:R-:W-:Y:S01]  /*15e0*/  LOP3.LUT R20, R15, 0x1f, RZ, 0xc0, !PT ;  /* 0x0000001f0f147812 */ /* 0x002fe200078ec0ff */
[----:B------:R-:W-:Y:S01]  /*15f0*/  FMUL R18, R0, UR21 ;  /* 0x0000001500127c20 */ /* 0x000fe20008400000 */
[----:B------:R-:W-:-:S02]  /*1600*/  ISETP.GE.U32.AND P1, PT, R22, UR30, PT ;  /* 0x0000001e16007c0c */ /* 0x000fc4000bf26070 */
[----:B------:R-:W-:Y:S01]  /*1610*/  F2FP.BF16.F32.PACK_AB R21, RZ, R4 ;  /* 0x00000004ff15723e */ /* 0x000fe200000010ff */
[----:B------:R-:W-:Y:S01]  /*1620*/  IMAD R4, R5, R3, R41 ;  /* 0x0000000305047224 */ /* 0x000fe200078e0229 */
[C---:B------:R-:W-:Y:S02]  /*1630*/  ISETP.LT.U32.AND P1, PT, R20.reuse, UR29, !P1 ;  /* 0x0000001d14007c0c */ /* 0x040fe4000cf21070 */
[C---:B------:R-:W-:Y:S01]  /*1640*/  @!P0 LEA R16, P3, R17.reuse, UR6, 0x1 ;  /* 0x0000000611108c11 */ /* 0x040fe2000f8608ff */
[----:B------:R0:W-:Y:S01]  /*1650*/  @!P0 STG.E.U16 desc[UR22][R32.64], R21 ;  /* 0x0000001520008986 */ /* 0x0001e2000c101516 */
[----:B------:R-:W-:Y:S02]  /*1660*/  F2FP.BF16.F32.PACK_AB R18, RZ, R18 ;  /* 0x00000012ff12723e */ /* 0x000fe400000010ff */
[----:B------:R-:W-:Y:S01]  /*1670*/  @!P0 LEA.HI.X R17, R17, UR7, R24, 0x1, P3 ;  /* 0x0000000711118c11 */ /* 0x000fe200098f0c18 */
[----:B------:R-:W-:Y:S04]  /*1680*/  @!P0 STG.E.U16 desc[UR22][R30.64], R19 ;  /* 0x000000131e008986 */ /* 0x000fe8000c101516 */
[----:B------:R1:W-:Y:S01]  /*1690*/  @!P0 STG.E.U16 desc[UR22][R16.64], R18 ;  /* 0x0000001210008986 */ /* 0x0003e2000c101516 */
[----:B0-----:R-:W-:-:S05]  /*16a0*/  IADD3 R32, P2, PT, R20, R40, RZ ;  /* 0x0000002814207210 */ /* 0x001fca0007f5e0ff */
[----:B------:R-:W-:Y:S01]  /*16b0*/  IMAD.X R33, RZ, RZ, R4, P2 ;  /* 0x000000ffff217224 */ /* 0x000fe200010e0604 */
[----:B------:R-:W-:Y:S01]  /*16c0*/  @P1 IADD3 R24, P2, P3, R32, UR33, R40 ;  /* 0x0000002120181c10 */ /* 0x000fe2000fb5e028 */
[----:B-1----:R-:W-:-:S03]  /*16d0*/  IMAD.MOV.U32 R17, RZ, RZ, RZ ;  /* 0x000000ffff117224 */ /* 0x002fc600078e00ff */
[----:B------:R-:W-:Y:S01]  /*16e0*/  @P1 IADD3.X R29, PT, PT, R33, UR34, R4, P2, P3 ;  /* 0x00000022211d1c10 */ /* 0x000fe200097e6404 */
[----:B------:R-:W-:-:S03]  /*16f0*/  @P1 IMAD.SHL.U32 R15, R24, 0x4, RZ ;  /* 0x00000004180f1824 */ /* 0x000fc600078e00ff */
[----:B------:R-:W-:Y:S02]  /*1700*/  @P1 SHF.L.U64.HI R24, R24, 0x2, R29 ;  /* 0x0000000218181819 */ /* 0x000fe4000001021d */
[----:B------:R-:W-:-:S04]  /*1710*/  @P1 IADD3 R34, P0, PT, R15, UR25, RZ ;  /* 0x000000190f221c10 */ /* 0x000fc8000ff1e0ff */
[----:B------:R-:W-:Y:S01]  /*1720*/  @P1 IADD3.X R35, PT, PT, R24, UR28, RZ, P0, !PT ;  /* 0x0000001c18231c10 */ /* 0x000fe200087fe4ff */
[----:B------:R-:W-:Y:S01]  /*1730*/  HFMA2 R29, -RZ, RZ, 0, 0 ;  /* 0x00000000ff1d7431 */ /* 0x000fe200000001ff */
[----:B------:R-:W-:-:S03]  /*1740*/  @P1 IADD3 R30, P0, PT, R15, UR35, RZ ;  /* 0x000000230f1e1c10 */ /* 0x000fc6000ff1e0ff */
[----:B------:R-:W5:Y:S01]  /*1750*/  @P1 LDG.E R17, desc[UR22][R34.64] ;  /* 0x0000001622111981 */ /* 0x000f62000c1e1900 */
[----:B------:R-:W-:Y:S02]  /*1760*/  @P1 IADD3.X R31, PT, PT, R24, UR36, RZ, P0, !PT ;  /* 0x00000024181f1c10 */ /* 0x000fe400087fe4ff */
[----:B------:R-:W-:-:S03]  /*1770*/  @P1 IADD3 R15, P0, PT, R32, UR14, RZ ;  /* 0x0000000e200f1c10 */ /* 0x000fc6000ff1e0ff */
[----:B------:R0:W5:Y:S01]  /*1780*/  @P1 LDG.E R29, desc[UR22][R30.64] ;  /* 0x000000161e1d1981 */ /* 0x000162000c1e1900 */
[----:B------:R-:W-:Y:S02]  /*1790*/  @P1 IADD3.X R16, PT, PT, R33, UR15, RZ, P0, !PT ;  /* 0x0000000f21101c10 */ /* 0x000fe400087fe4ff */
[----:B------:R-:W-:Y:S02]  /*17a0*/  FMNMX3 R6, |R14|, RZ, |R6|, !PT ;  /* 0x000000ff0e067276 */ /* 0x000fe40007800606 */
[----:B0-----:R-:W-:-:S04]  /*17b0*/  @P1 LEA R30, P0, R15, UR24, 0x2 ;  /* 0x000000180f1e1c11 */ /* 0x001fc8000f8010ff */
[----:B------:R-:W-:Y:S01]  /*17c0*/  @P1 LEA.HI.X R31, R15, UR20, R16, 0x2, P0 ;  /* 0x000000140f1f1c11 */ /* 0x000fe200080f1410 */
[----:B------:R-:W-:Y:S01]  /*17d0*/  IMAD.MOV.U32 R16, RZ, RZ, RZ ;  /* 0x000000ffff107224 */ /* 0x000fe200078e00ff */
[----:B------:R-:W-:Y:S01]  /*17e0*/  FMNMX R13, |R13|, R6, !PT ;  /* 0x000000060d0d7209 */ /* 0x000fe20007800200 */
[----:B------:R-:W-:Y:S01]  /*17f0*/  BSSY.RECONVERGENT B0, `(.L_x_3728) ;  /* 0x0000019000007945 */ /* 0x000fe20003800200 */
[----:B------:R-:W-:-:S03]  /*1800*/  CS2R R14, SRZ ;  /* 0x00000000000e7805 */ /* 0x000fc6000001ff00 */
[----:B------:R0:W5:Y:S02]  /*1810*/  @P1 LDG.E R16, desc[UR22][R30.64] ;  /* 0x000000161e101981 */ /* 0x000164000c1e1900 */
[----:B0-----:R-:W-:Y:S01]  /*1820*/  FMNMX R31, |R0|, R13, !PT ;  /* 0x0000000d001f7209 */ /* 0x001fe20007800200 */
[----:B------:R-:W-:Y:S01]  /*1830*/  IMAD.MOV.U32 R13, RZ, RZ, RZ ;  /* 0x000000ffff0d7224 */ /* 0x000fe200078e00ff */
[----:B------:R-:W-:Y:S06]  /*1840*/  @!P1 BRA `(.L_x_3729) ;  /* 0x00000000004c9947 */ /* 0x000fec0003800000 */
[----:B------:R-:W-:Y:S01]  /*1850*/  IADD3 R14, P0, PT, R32, R40, RZ ;  /* 0x00000028200e7210 */ /* 0x000fe20007f1e0ff */
[C---:B------:R-:W-:Y:S02]  /*1860*/  IMAD R35, R3.reuse, 0x6, RZ ;  /* 0x0000000603237824 */ /* 0x040fe400078e02ff */
[----:B------:R-:W-:Y:S02]  /*1870*/  IMAD R13, R3, 0x3, RZ ;  /* 0x00000003030d7824 */ /* 0x000fe400078e02ff */
[----:B------:R-:W-:Y:S02]  /*1880*/  IMAD.X R15, R33, 0x1, R4, P0 ;  /* 0x00000001210f7824 */ /* 0x000fe400000e0604 */
[----:B------:R-:W-:-:S04]  /*1890*/  IMAD.WIDE.U32 R32, R2, 0x3, R32 ;  /* 0x0000000302207825 */ /* 0x000fc800078e0020 */
[----:B------:R-:W-:Y:S01]  /*18a0*/  IMAD.WIDE.U32 R14, R2, 0x6, R14 ;  /* 0x00000006020e7825 */ /* 0x000fe200078e000e */
[----:B------:R-:W-:-:S03]  /*18b0*/  LEA R34, P0, R32, UR24, 0x2 ;  /* 0x0000001820227c11 */ /* 0x000fc6000f8010ff */
[----:B------:R-:W-:Y:S01]  /*18c0*/  IMAD.IADD R3, R35, 0x1, R15 ;  /* 0x0000000123037824 */ /* 0x000fe200078e020f */
[----:B------:R-:W-:Y:S01]  /*18d0*/  SHF.L.U32 R2, R14, 0x2, RZ ;  /* 0x000000020e027819 */ /* 0x000fe200000006ff */
[----:B------:R-:W-:-:S03]  /*18e0*/  IMAD.IADD R13, R13, 0x1, R33 ;  /* 0x000000010d0d7824 */ /* 0x000fc600078e0221 */
[----:B------:R-:W-:Y:S02]  /*18f0*/  SHF.L.U64.HI R0, R14, 0x2, R3 ;  /* 0x000000020e007819 */ /* 0x000fe40000010203 */
[C---:B------:R-:W-:Y:S02]  /*1900*/  IADD3 R14, P1, PT, R2.reuse, UR25, RZ ;  /* 0x00000019020e7c10 */ /* 0x040fe4000ff3e0ff */
[----:B------:R-:W-:Y:S02]  /*1910*/  IADD3 R2, P2, PT, R2, UR35, RZ ;  /* 0x0000002302027c10 */ /* 0x000fe4000ff5e0ff */
[----:B------:R-:W-:Y:S02]  /*1920*/  IADD3.X R15, PT, PT, R0, UR28, RZ, P1, !PT ;  /* 0x0000001c000f7c10 */ /* 0x000fe40008ffe4ff */
[----:B------:R-:W-:Y:S02]  /*1930*/  LEA.HI.X R35, R32, UR20, R13, 0x2, P0 ;  /* 0x0000001420237c11 */ /* 0x000fe400080f140d */
[----:B------:R-:W-:Y:S01]  /*1940*/  IADD3.X R3, PT, PT, R0, UR36, RZ, P2, !PT ;  /* 0x0000002400037c10 */ /* 0x000fe200097fe4ff */
[----:B------:R0:W5:Y:S04]  /*1950*/  LDG.E R14, desc[UR22][R14.64] ;  /* 0x000000160e0e7981 */ /* 0x000168000c1e1900 */
[----:B------:R0:W5:Y:S04]  /*1960*/  LDG.E R13, desc[UR22][R34.64] ;  /* 0x00000016220d7981 */ /* 0x000168000c1e1900 */
[----:B------:R0:W5:Y:S02]  /*1970*/  LDG.E R15, desc[UR22][R2.64] ;  /* 0x00000016020f7981 */ /* 0x000164000c1e1900 */
.L_x_3729:
[----:B------:R-:W-:Y:S05]  /*1980*/  BSYNC.RECONVERGENT B0 ;  /* 0x0000000000007941 */ /* 0x000fea0003800200 */
.L_x_3728:
[----:B0-----:R-:W-:Y:S02]  /*1990*/  IMAD.MOV.U32 R3, RZ, RZ, 0x3bbb989d ;  /* 0x3bbb989dff037424 */ /* 0x001fe400078e00ff */
[----:B------:R-:W-:Y:S01]  /*19a0*/  FMUL R2, R12, 1.7020000219345092773 ;  /* 0x3fd9db230c027820 */ /* 0x000fe20000400000 */
[----:B------:R-:W-:Y:S01]  /*19b0*/  IMAD.MOV.U32 R33, RZ, RZ, 0x437c0000 ;  /* 0x437c0000ff217424 */ /* 0x000fe200078e00ff */
[----:B------:R-:W-:Y:S01]  /*19c0*/  MOV R32, UR33 ;  /* 0x0000002100207c02 */ /* 0x000fe20008000f00 */
[----:B------:R-:W-:Y:S01]  /*19d0*/  BSSY.RECONVERGENT B1, `(.L_x_3730) ;  /* 0x000001b000017945 */ /* 0x000fe20003800200 */
[----:B------:R-:W-:-:S04]  /*19e0*/  FFMA.SAT R0, R2, -R3, 0.5 ;  /* 0x3f00000002007423 */ /* 0x000fc80000002803 */
[----:B------:R-:W-:Y:S01]  /*19f0*/  FFMA.RM R0, R0, R33, 12582913 ;  /* 0x4b40000100007423 */ /* 0x000fe20000004021 */
[----:B------:R-:W-:-:S03]  /*1a00*/  IMAD.U32 R33, RZ, RZ, UR34 ;  /* 0x00000022ff217e24 */ /* 0x000fc6000f8e00ff */
[C---:B------:R-:W-:Y:S01]  /*1a10*/  FADD R3, R0.reuse, -12583039 ;  /* 0xcb40007f00037421 */ /* 0x040fe20000000000 */
[----:B------:R-:W-:Y:S02]  /*1a20*/  IMAD.SHL.U32 R0, R0, 0x800000, RZ ;  /* 0x0080000000007824 */ /* 0x000fe400078e00ff */
[----:B------:R-:W-:-:S04]  /*1a30*/  IMAD.WIDE.U32 R32, R5, UR14, R32 ;  /* 0x0000000e05207c25 */ /* 0x000fc8000f8e0020 */
[----:B------:R-:W-:Y:S01]  /*1a40*/  FFMA R3, R2, -1.4426950216293334961, -R3 ;  /* 0xbfb8aa3b02037823 */ /* 0x000fe20000000803 */
[----:B------:R-:W-:-:S03]  /*1a50*/  IMAD R5, R5, UR15, RZ ;  /* 0x0000000f05057c24 */ /* 0x000fc6000f8e02ff */
[----:B------:R-:W-:Y:S01]  /*1a60*/  FFMA R3, R2, -1.925963033500011079e-08, R3 ;  /* 0xb2a5706002037823 */ /* 0x000fe20000000003 */
[----:B------:R-:W-:Y:S01]  /*1a70*/  IADD3 R6, P1, PT, R42, R32, RZ ;  /* 0x000000202a067210 */ /* 0x000fe20007f3e0ff */
[----:B------:R-:W-:-:S04]  /*1a80*/  IMAD.IADD R30, R33, 0x1, R5 ;  /* 0x00000001211e7824 */ /* 0x000fc800078e0205 */
[----:B------:R-:W0:Y:S01]  /*1a90*/  MUFU.EX2 R3, R3 ;  /* 0x0000000300037308 */ /* 0x000e220000000800 */
[----:B------:R-:W-:Y:S02]  /*1aa0*/  IMAD.X R5, RZ, RZ, R30, P1 ;  /* 0x000000ffff057224 */ /* 0x000fe400008e061e */
[----:B0-----:R-:W-:-:S04]  /*1ab0*/  FFMA R35, R0, R3, 1 ;  /* 0x3f80000000237423 */ /* 0x001fc80000000003 */
[----:B------:R-:W-:-:S05]  /*1ac0*/  VIADD R0, R35, 0x1800000 ;  /* 0x0180000023007836 */ /* 0x000fca0000000000 */
[----:B------:R-:W-:-:S04]  /*1ad0*/  LOP3.LUT R0, R0, 0x7f800000, RZ, 0xc0, !PT ;  /* 0x7f80000000007812 */ /* 0x000fc800078ec0ff */
[----:B------:R-:W-:-:S13]  /*1ae0*/  ISETP.GT.U32.AND P0, PT, R0, 0x1ffffff, PT ;  /* 0x01ffffff0000780c */ /* 0x000fda0003f04070 */
[----:B------:R-:W-:Y:S05]  /*1af0*/  @P0 BRA `(.L_x_3731) ;  /* 0x0000000000100947 */ /* 0x000fea0003800000 */
[----:B------:R-:W-:Y:S02]  /*1b00*/  MOV R0, R35 ;  /* 0x0000002300007202 */ /* 0x000fe40000000f00 */
[----:B------:R-:W-:-:S07]  /*1b10*/  MOV R34, 0x1b30 ;  /* 0x00001b3000227802 */ /* 0x000fce0000000f00 */
[----:B-----5:R-:W-:Y:S05]  /*1b20*/  CALL.REL.NOINC `($__internal_49_$__cuda_sm20_rcp_rn_f32_slowpath) ;  /* 0x0000003400747944 */ /* 0x020fea0003c00000 */
[----:B------:R-:W-:Y:S05]  /*1b30*/  BRA `(.L_x_3732) ;  /* 0x0000000000107947 */ /* 0x000fea0003800000 */
.L_x_3731:
[----:B------:R-:W0:Y:S02]  /*1b40*/  MUFU.RCP R0, R35 ;  /* 0x0000002300007308 */ /* 0x000e240000001000 */
[----:B0-----:R-:W-:-:S04]  /*1b50*/  FFMA R3, R35, R0, -1 ;  /* 0xbf80000023037423 */ /* 0x001fc80000000000 */
[----:B------:R-:W-:-:S04]  /*1b60*/  FADD.FTZ R3, -R3, -RZ ;  /* 0x800000ff03037221 */ /* 0x000fc80000010100 */
[----:B------:R-:W-:-:S07]  /*1b70*/  FFMA R0, R0, R3, R0 ;  /* 0x0000000300007223 */ /* 0x000fce0000000000 */
.L_x_3732:
[----:B------:R-:W-:Y:S05]  /*1b80*/  BSYNC.RECONVERGENT B1 ;  /* 0x0000000000017941 */ /* 0x000fea0003800200 */
.L_x_3730:
[----:B------:R-:W-:Y:S01]  /*1b90*/  FADD R3, -R0, 1 ;  /* 0x3f80000000037421 */ /* 0x000fe20000000100 */
[----:B------:R-:W-:Y:S01]  /*1ba0*/  IMAD.MOV.U32 R24, RZ, RZ, 0x437c0000 ;  /* 0x437c0000ff187424 */ /* 0x000fe200078e00ff */
[----:B------:R-:W-:Y:S02]  /*1bb0*/  BSSY.RECONVERGENT B1, `(.L_x_3733) ;  /* 0x000001b000017945 */ /* 0x000fe40003800200 */
[----:B------:R-:W-:-:S04]  /*1bc0*/  FMUL R3, R3, R0 ;  /* 0x0000000003037220 */ /* 0x000fc80000400000 */
[----:B------:R-:W-:Y:S01]  /*1bd0*/  FFMA R2, R2, R3, R0 ;  /* 0x0000000302027223 */ /* 0x000fe20000000000 */
[----:B------:R-:W-:Y:S02]  /*1be0*/  IMAD.MOV.U32 R3, RZ, RZ, 0x3bbb989d ;  /* 0x3bbb989dff037424 */ /* 0x000fe400078e00ff */
[----:B------:R-:W-:Y:S01]  /*1bf0*/  FMUL R0, R12, -1.7020000219345092773 ;  /* 0xbfd9db230c007820 */ /* 0x000fe20000400000 */
[----:B------:R-:W-:-:S03]  /*1c00*/  FMUL R2, R2, R11 ;  /* 0x0000000b02027220 */ /* 0x000fc60000400000 */
[----:B------:R-:W-:Y:S01]  /*1c10*/  FFMA.SAT R3, R0, R3, 0.5 ;  /* 0x3f00000000037423 */ /* 0x000fe20000002003 */
[----:B------:R-:W-:-:S03]  /*1c20*/  FMUL R25, R2, R25 ;  /* 0x0000001902197220 */ /* 0x000fc60000400000 */
[----:B------:R-:W-:-:S04]  /*1c30*/  FFMA.RM R3, R3, R24, 12582913 ;  /* 0x4b40000103037423 */ /* 0x000fc80000004018 */
[C---:B------:R-:W-:Y:S01]  /*1c40*/  FADD R35, R3.reuse, -12583039 ;  /* 0xcb40007f03237421 */ /* 0x040fe20000000000 */
[----:B------:R-:W-:-:S03]  /*1c50*/  IMAD.SHL.U32 R3, R3, 0x800000, RZ ;  /* 0x0080000003037824 */ /* 0x000fc600078e00ff */
[----:B------:R-:W-:-:S04]  /*1c60*/  FFMA R35, R0, 1.4426950216293334961, -R35 ;  /* 0x3fb8aa3b00237823 */ /* 0x000fc80000000823 */
[----:B------:R-:W-:-:S04]  /*1c70*/  FFMA R35, R0, 1.925963033500011079e-08, R35 ;  /* 0x32a5706000237823 */ /* 0x000fc80000000023 */
        /* <DEDUP_REMOVED lines=8> */
[----:B-----5:R-:W-:Y:S05]  /*1d00*/  CALL.REL.NOINC `($__internal_49_$__cuda_sm20_rcp_rn_f32_slowpath) ;  /* 0x0000003000fc7944 */ /* 0x020fea0003c00000 */
[----:B------:R-:W-:Y:S05]  /*1d10*/  BRA `(.L_x_3735) ;  /* 0x0000000000107947 */ /* 0x000fea0003800000 */
.L_x_3734:
[----:B------:R-:W0:Y:S02]  /*1d20*/  MUFU.RCP R0, R37 ;  /* 0x0000002500007308 */ /* 0x000e240000001000 */
[----:B0-----:R-:W-:-:S04]  /*1d30*/  FFMA R2, R37, R0, -1 ;  /* 0xbf80000025027423 */ /* 0x001fc80000000000 */
[----:B------:R-:W-:-:S04]  /*1d40*/  FADD.FTZ R3, -R2, -RZ ;  /* 0x800000ff02037221 */ /* 0x000fc80000010100 */
[----:B------:R-:W-:-:S07]  /*1d50*/  FFMA R0, R0, R3, R0 ;  /* 0x0000000300007223 */ /* 0x000fce0000000000 */
.L_x_3735:
[----:B------:R-:W-:Y:S05]  /*1d60*/  BSYNC.RECONVERGENT B1 ;  /* 0x0000000000017941 */ /* 0x000fea0003800200 */
.L_x_3733:
[----:B------:R-:W-:Y:S02]  /*1d70*/  IMAD.MOV.U32 R2, RZ, RZ, 0x3bbb989d ;  /* 0x3bbb989dff027424 */ /* 0x000fe400078e00ff */
        /* <DEDUP_REMOVED lines=15> */
[----:B------:R-:W-:-:S12]  /*1e70*/  FMUL R2, R0, R11 ;  /* 0x0000000b00027220 */ /* 0x000fd80000400000 */
[----:B------:R-:W-:Y:S05]  /*1e80*/  @P0 BRA `(.L_x_3737) ;  /* 0x0000000000100947 */ /* 0x000fea0003800000 */
[----:B------:R-:W-:Y:S01]  /*1e90*/  IMAD.MOV.U32 R0, RZ, RZ, R35 ;  /* 0x000000ffff007224 */ /* 0x000fe200078e0023 */
[----:B------:R-:W-:-:S07]  /*1ea0*/  MOV R34, 0x1ec0 ;  /* 0x00001ec000227802 */ /* 0x000fce0000000f00 */
[----:B-----5:R-:W-:Y:S05]  /*1eb0*/  CALL.REL.NOINC `($__internal_49_$__cuda_sm20_rcp_rn_f32_slowpath) ;  /* 0x0000003000907944 */ /* 0x020fea0003c00000 */
[----:B------:R-:W-:Y:S05]  /*1ec0*/  BRA `(.L_x_3738) ;  /* 0x0000000000107947 */ /* 0x000fea0003800000 */
.L_x_3737:
[----:B------:R-:W0:Y:S02]  /*1ed0*/  MUFU.RCP R0, R35 ;  /* 0x0000002300007308 */ /* 0x000e240000001000 */
[----:B0-----:R-:W-:-:S04]  /*1ee0*/  FFMA R11, R35, R0, -1 ;  /* 0xbf800000230b7423 */ /* 0x001fc80000000000 */
[----:B------:R-:W-:-:S04]  /*1ef0*/  FADD.FTZ R11, -R11, -RZ ;  /* 0x800000ff0b0b7221 */ /* 0x000fc80000010100 */
[----:B------:R-:W-:-:S07]  /*1f00*/  FFMA R0, R0, R11, R0 ;  /* 0x0000000b00007223 */ /* 0x000fce0000000000 */
.L_x_3738:
[----:B------:R-:W-:Y:S05]  /*1f10*/  BSYNC.RECONVERGENT B1 ;  /* 0x0000000000017941 */ /* 0x000fea0003800200 */
.L_x_3736:
[----:B------:R-:W-:Y:S01]  /*1f20*/  FADD R11, -R0, 1 ;  /* 0x3f800000000b7421 */ /* 0x000fe20000000100 */
[----:B------:R-:W-:Y:S01]  /*1f30*/  IMAD.MOV.U32 R12, RZ, RZ, 0x3bbb989d ;  /* 0x3bbb989dff0c7424 */ /* 0x000fe200078e00ff */
[----:B------:R-:W-:Y:S02]  /*1f40*/  BSSY.RECONVERGENT B1, `(.L_x_3739) ;  /* 0x000001b000017945 */ /* 0x000fe40003800200 */
[----:B------:R-:W-:-:S04]  /*1f50*/  FMUL R11, R11, R0 ;  /* 0x000000000b0b7220 */ /* 0x000fc80000400000 */
[----:B------:R-:W-:Y:S01]  /*1f60*/  FFMA R0, R3, R11, R0 ;  /* 0x0000000b03007223 */ /* 0x000fe20000000000 */
[----:B------:R-:W-:-:S04]  /*1f70*/  FMUL R3, R8, -1.7020000219345092773 ;  /* 0xbfd9db2308037820 */ /* 0x000fc80000400000 */
[----:B------:R-:W-:Y:S01]  /*1f80*/  FFMA.SAT R11, R3, R12, 0.5 ;  /* 0x3f000000030b7423 */ /* 0x000fe2000000200c */
[----:B------:R-:W-:-:S05]  /*1f90*/  HFMA2 R12, -RZ, RZ, 3.7421875, 0 ;  /* 0x437c0000ff0c7431 */ /* 0x000fca00000001ff */
[----:B------:R-:W-:-:S04]  /*1fa0*/  FFMA.RM R11, R11, R12, 12582913 ;  /* 0x4b4000010b0b7423 */ /* 0x000fc8000000400c */
[C---:B------:R-:W-:Y:S01]  /*1fb0*/  FADD R12, R11.reuse, -12583039 ;  /* 0xcb40007f0b0c7421 */ /* 0x040fe20000000000 */
[----:B------:R-:W-:-:S03]  /*1fc0*/  IMAD.SHL.U32 R11, R11, 0x800000, RZ ;  /* 0x008000000b0b7824 */ /* 0x000fc600078e00ff */
[----:B------:R-:W-:-:S04]  /*1fd0*/  FFMA R12, R3, 1.4426950216293334961, -R12 ;  /* 0x3fb8aa3b030c7823 */ /* 0x000fc8000000080c */
[----:B------:R-:W-:-:S06]  /*1fe0*/  FFMA R12, R3, 1.925963033500011079e-08, R12 ;  /* 0x32a57060030c7823 */ /* 0x000fcc000000000c */
        /* <DEDUP_REMOVED lines=10> */
[----:B-----5:R-:W-:Y:S05]  /*2090*/  CALL.REL.NOINC `($__internal_49_$__cuda_sm20_rcp_rn_f32_slowpath) ;  /* 0x0000003000187944 */ /* 0x020fea0003c00000 */
[----:B------:R-:W-:Y:S05]  /*20a0*/  BRA `(.L_x_3741) ;  /* 0x0000000000107947 */ /* 0x000fea0003800000 */
.L_x_3740:
[----:B------:R-:W0:Y:S02]  /*20b0*/  MUFU.RCP R0, R35 ;  /* 0x0000002300007308 */ /* 0x000e240000001000 */
[----:B0-----:R-:W-:-:S04]  /*20c0*/  FFMA R10, R35, R0, -1 ;  /* 0xbf800000230a7423 */ /* 0x001fc80000000000 */
[----:B------:R-:W-:-:S04]  /*20d0*/  FADD.FTZ R11, -R10, -RZ ;  /* 0x800000ff0a0b7221 */ /* 0x000fc80000010100 */
[----:B------:R-:W-:-:S07]  /*20e0*/  FFMA R0, R0, R11, R0 ;  /* 0x0000000b00007223 */ /* 0x000fce0000000000 */
.L_x_3741:
[----:B------:R-:W-:Y:S05]  /*20f0*/  BSYNC.RECONVERGENT B1 ;  /* 0x0000000000017941 */ /* 0x000fea0003800200 */
.L_x_3739:
[----:B------:R-:W-:Y:S01]  /*2100*/  ISETP.GE.U32.AND P0, PT, R9, UR30, PT ;  /* 0x0000001e09007c0c */ /* 0x000fe2000bf06070 */
[----:B------:R-:W-:Y:S01]  /*2110*/  FMUL R12, R25, UR21 ;  /* 0x00000015190c7c20 */ /* 0x000fe20008400000 */
[----:B------:R-:W-:Y:S01]  /*2120*/  FMUL R9, R3, UR21 ;  /* 0x0000001503097c20 */ /* 0x000fe20008400000 */
[----:B------:R-:W-:Y:S01]  /*2130*/  FMUL R0, R0, R8 ;  /* 0x0000000800007220 */ /* 0x000fe20000400000 */
[----:B------:R-:W-:Y:S02]  /*2140*/  ISETP.GE.U32.OR P0, PT, R42, UR29, P0 ;  /* 0x0000001d2a007c0c */ /* 0x000fe40008706470 */
[----:B------:R-:W-:Y:S01]  /*2150*/  F2FP.BF16.F32.PACK_AB R12, RZ, R12 ;  /* 0x0000000cff0c723e */ /* 0x000fe200000010ff */
[----:B------:R-:W-:Y:S01]  /*2160*/  FMUL R0, R0, R7 ;  /* 0x0000000700007220 */ /* 0x000fe20000400000 */
[----:B------:R-:W-:Y:S02]  /*2170*/  IADD3 R8, PT, PT, R26, 0x1d, RZ ;  /* 0x0000001d1a087810 */ /* 0x000fe40007ffe0ff */
[----:B------:R-:W-:Y:S01]  /*2180*/  IADD3 R37, P3, PT, R40, UR14, RZ ;  /* 0x0000000e28257c10 */ /* 0x000fe2000ff7e0ff */
[----:B------:R-:W-:Y:S01]  /*2190*/  FMUL R7, R0, UR21 ;  /* 0x0000001500077c20 */ /* 0x000fe20008400000 */
[----:B------:R-:W-:-:S04]  /*21a0*/  LOP3.LUT R8, R8, 0x1f, RZ, 0xc0, !PT ;  /* 0x0000001f08087812 */ /* 0x000fc800078ec0ff */
[----:B------:R-:W-:Y:S02]  /*21b0*/  F2FP.BF16.F32.PACK_AB R7, RZ, R7 ;  /* 0x00000007ff07723e */ /* 0x000fe400000010ff */
[----:B------:R-:W-:-:S04]  /*21c0*/  @!P0 LEA R10, P1, R6, UR13, 0x1 ;  /* 0x0000000d060a8c11 */ /* 0x000fc8000f8208ff */
[C---:B------:R-:W-:Y:S02]  /*21d0*/  @!P0 LEA.HI.X R11, R6.reuse, UR9, R5, 0x1, P1 ;  /* 0x00000009060b8c11 */ /* 0x040fe400088f0c05 */
[----:B------:R-:W-:-:S03]  /*21e0*/  @!P0 IADD3 R24, P1, PT, R6, UR14, RZ ;  /* 0x0000000e06188c10 */ /* 0x000fc6000ff3e0ff */
[----:B------:R0:W-:Y:S02]  /*21f0*/  @!P0 STG.E.U16 desc[UR22][R10.64], R12 ;  /* 0x0000000c0a008986 */ /* 0x0001e4000c101516 */
[----:B0-----:R-:W-:Y:S02]  /*2200*/  F2FP.BF16.F32.PACK_AB R11, RZ, R9 ;  /* 0x00000009ff0b723e */ /* 0x001fe400000010ff */
[----:B------:R-:W-:Y:S02]  /*2210*/  @!P0 IADD3.X R9, PT, PT, R5, UR15, RZ, P1, !PT ;  /* 0x0000000f05098c10 */ /* 0x000fe40008ffe4ff */
[----:B------:R-:W-:-:S04]  /*2220*/  @!P0 LEA R34, P1, R24, UR13, 0x1 ;  /* 0x0000000d18228c11 */ /* 0x000fc8000f8208ff */
[----:B------:R-:W-:Y:S01]  /*2230*/  @!P0 LEA.HI.X R35, R24, UR9, R9, 0x1, P1 ;  /* 0x0000000918238c11 */ /* 0x000fe200088f0c09 */
[----:B------:R-:W-:-:S04]  /*2240*/  FMUL R9, R2, UR21 ;  /* 0x0000001502097c20 */ /* 0x000fc80008400000 */
[----:B------:R0:W-:Y:S01]  /*2250*/  @!P0 STG.E.U16 desc[UR22][R34.64], R11 ;  /* 0x0000000b22008986 */ /* 0x0001e2000c101516 */
[----:B------:R-:W-:Y:S01]  /*2260*/  F2FP.BF16.F32.PACK_AB R10, RZ, R9 ;  /* 0x00000009ff0a723e */ /* 0x000fe200000010ff */
[----:B------:R-:W-:Y:S01]  /*2270*/  VIADD R9, R27, 0x3 ;  /* 0x000000031b097836 */ /* 0x000fe20000000000 */
[----:B0-----:R-:W-:-:S04]  /*2280*/  @!P0 LEA R34, P1, R6, UR6, 0x1 ;  /* 0x0000000606228c11 */ /* 0x001fc8000f8208ff */
[C---:B------:R-:W-:Y:S02]  /*2290*/  @!P0 LEA.HI.X R35, R6.reuse, UR7, R5, 0x1, P1 ;  /* 0x0000000706238c11 */ /* 0x040fe400088f0c05 */
[----:B------:R-:W-:Y:S02]  /*22a0*/  ISETP.GE.U32.AND P1, PT, R9, UR30, PT ;  /* 0x0000001e09007c0c */ /* 0x000fe4000bf26070 */
[----:B------:R-:W-:Y:S01]  /*22b0*/  @!P0 IADD3 R6, P2, PT, R6, UR14, RZ ;  /* 0x0000000e06068c10 */ /* 0x000fe2000ff5e0ff */
[----:B------:R0:W-:Y:S01]  /*22c0*/  @!P0 STG.E.U16 desc[UR22][R34.64], R10 ;  /* 0x0000000a22008986 */ /* 0x0001e2000c101516 */
[----:B------:R-:W-:Y:S02]  /*22d0*/  ISETP.LT.U32.AND P1, PT, R8, UR29, !P1 ;  /* 0x0000001d08007c0c */ /* 0x000fe4000cf21070 */
[----:B------:R-:W-:Y:S02]  /*22e0*/  @!P0 IADD3.X R33, PT, PT, R5, UR15, RZ, P2, !PT ;  /* 0x0000000f05218c10 */ /* 0x000fe400097fe4ff */
[----:B------:R-:W-:-:S02]  /*22f0*/  @!P0 LEA R38, P2, R6, UR6, 0x1 ;  /* 0x0000000606268c11 */ /* 0x000fc4000f8408ff */
[----:B------:R-:W-:Y:S02]  /*2300*/  IADD3.X R5, PT, PT, R4, UR15, RZ, P3, !PT ;  /* 0x0000000f04057c10 */ /* 0x000fe40009ffe4ff */
[----:B------:R-:W-:Y:S01]  /*2310*/  @!P0 LEA.HI.X R39, R6, UR7, R33, 0x1, P2 ;  /* 0x0000000706278c11 */ /* 0x000fe200090f0c21 */
[----:B------:R-:W-:Y:S01]  /*2320*/  IMAD.MOV.U32 R6, RZ, RZ, RZ ;  /* 0x000000ffff067224 */ /* 0x000fe200078e00ff */
[----:B0-----:R-:W-:-:S03]  /*2330*/  IADD3 R34, P4, PT, R8, R37, RZ ;  /* 0x0000002508227210 */ /* 0x001fc60007f9e0ff */
[----:B------:R0:W-:Y:S01]  /*2340*/  @!P0 STG.E.U16 desc[UR22][R38.64], R7 ;  /* 0x0000000726008986 */ /* 0x0001e2000c101516 */
[----:B------:R-:W-:Y:S01]  /*2350*/  IADD3 R36, P2, PT, R34, R37, RZ ;  /* 0x0000002522247210 */ /* 0x000fe20007f5e0ff */
[----:B------:R-:W-:-:S03]  /*2360*/  IMAD.X R35, RZ, RZ, R5, P4 ;  /* 0x000000ffff237224 */ /* 0x000fc600020e0605 */
[----:B------:R-:W-:Y:S01]  /*2370*/  @P1 IADD3 R33, P0, PT, R36, UR33, RZ ;  /* 0x0000002124211c10 */ /* 0x000fe2000ff1e0ff */
[----:B------:R-:W-:-:S03]  /*2380*/  IMAD.X R37, R35, 0x1, R5, P2 ;  /* 0x0000000123257824 */ /* 0x000fc600010e0605 */
[----:B------:R-:W-:Y:S02]  /*2390*/  @P1 SHF.L.U32 R24, R33, 0x2, RZ ;  /* 0x0000000221181819 */ /* 0x000fe400000006ff */
[----:B------:R-:W-:-:S04]  /*23a0*/  @P1 IADD3.X R4, PT, PT, R37, UR34, RZ, P0, !PT ;  /* 0x0000002225041c10 */ /* 0x000fc800087fe4ff */
[----:B------:R-:W-:Y:S02]  /*23b0*/  @P1 SHF.L.U64.HI R33, R33, 0x2, R4 ;  /* 0x0000000221211819 */ /* 0x000fe40000010204 */
[----:B------:R-:W-:-:S04]  /*23c0*/  @P1 IADD3 R4, P0, PT, R24, UR25, RZ ;  /* 0x0000001918041c10 */ /* 0x000fc8000ff1e0ff */
[----:B------:R-:W-:Y:S02]  /*23d0*/  @P1 IADD3.X R5, PT, PT, R33, UR28, RZ, P0, !PT ;  /* 0x0000001c21051c10 */ /* 0x000fe400087fe4ff */
[----:B0-----:R-:W-:-:S03]  /*23e0*/  @P1 IADD3 R38, P0, PT, R24, UR35, RZ ;  /* 0x0000002318261c10 */ /* 0x001fc6000ff1e0ff */
[----:B------:R0:W5:Y:S01]  /*23f0*/  @P1 LDG.E R6, desc[UR22][R4.64] ;  /* 0x0000001604061981 */ /* 0x000162000c1e1900 */
[----:B------:R-:W-:Y:S02]  /*2400*/  @P1 IADD3.X R39, PT, PT, R33, UR36, RZ, P0, !PT ;  /* 0x0000002421271c10 */ /* 0x000fe400087fe4ff */
[----:B------:R-:W-:Y:S02]  /*2410*/  @P1 IADD3 R24, P0, PT, R34, UR14, RZ ;  /* 0x0000000e22181c10 */ /* 0x000fe4000ff1e0ff */
[----:B0-----:R-:W-:Y:S02]  /*2420*/  CS2R R4, SRZ ;  /* 0x0000000000047805 */ /* 0x001fe4000001ff00 */
[----:B------:R-:W-:-:S04]  /*2430*/  @P1 IADD3.X R33, PT, PT, R35, UR15, RZ, P0, !PT ;  /* 0x0000000f23211c10 */ /* 0x000fc800087fe4ff */
[----:B------:R0:W5:Y:S02]  /*2440*/  @P1 LDG.E R5, desc[UR22][R38.64] ;  /* 0x0000001626051981 */ /* 0x000164000c1e1900 */
[----:B0-----:R-:W-:-:S04]  /*2450*/  @P1 LEA R38, P0, R24, UR24, 0x2 ;  /* 0x0000001818261c11 */ /* 0x001fc8000f8010ff */
[----:B------:R-:W-:-:S05]  /*2460*/  @P1 LEA.HI.X R39, R24, UR20, R33, 0x2, P0 ;  /* 0x0000001418271c11 */ /* 0x000fca00080f1421 */
[----:B------:R0:W5:Y:S01]  /*2470*/  @P1 LDG.E R4, desc[UR22][R38.64] ;  /* 0x0000001626041981 */ /* 0x000162000c1e1900 */
[----:B------:R-:W-:Y:S01]  /*2480*/  FMNMX R24, R31, |R25|, !PT ;  /* 0x400000191f187209 */ /* 0x000fe20007800000 */
[----:B------:R-:W-:Y:S01]  /*2490*/  BSSY.RECONVERGENT B0, `(.L_x_3742) ;  /* 0x000001a000007945 */ /* 0x000fe20003800200 */
[----:B------:R-:W-:Y:S02]  /*24a0*/  IMAD.MOV.U32 R31, RZ, RZ, RZ ;  /* 0x000000ffff1f7224 */ /* 0x000fe400078e00ff */
[----:B------:R-:W-:Y:S02]  /*24b0*/  FMNMX R25, |R3|, R24, !PT ;  /* 0x0000001803197209 */ /* 0x000fe40007800200 */
[----:B------:R-:W-:Y:S02]  /*24c0*/  IADD3 R3, P2, PT, R32, UR33, RZ ;  /* 0x0000002120037c10 */ /* 0x000fe4000ff5e0ff */
[----:B------:R-:W-:Y:S02]  /*24d0*/  CS2R R32, SRZ ;  /* 0x0000000000207805 */ /* 0x000fe4000001ff00 */
[----:B------:R-:W-:-:S04]  /*24e0*/  FMNMX R25, |R2|, R25, !PT ;  /* 0x0000001902197209 */ /* 0x000fc80007800200 */
[----:B------:R-:W-:Y:S01]  /*24f0*/  FMNMX R2, |R0|, R25, !PT ;  /* 0x0000001900027209 */ /* 0x000fe20007800200 */
[----:B0-----:R-:W-:Y:S06]  /*2500*/  @!P1 BRA `(.L_x_3743) ;  /* 0x0000000000489947 */ /* 0x001fec0003800000 */
[----:B------:R-:W0:Y:S02]  /*2510*/  LDC.64 R24, c[0x0][0x3b8] ;  /* 0x0000ee00ff187b82 */ /* 0x000e240000000a00 */
[----:B0-----:R-:W-:-:S04]  /*2520*/  IMAD.WIDE.U32 R36, R24, 0x6, R36 ;  /* 0x0000000618247825 */ /* 0x001fc800078e0024 */
[C---:B------:R-:W-:Y:S02]  /*2530*/  IMAD R33, R25.reuse, 0x6, RZ ;  /* 0x0000000619217824 */ /* 0x040fe400078e02ff */
[----:B------:R-:W-:Y:S02]  /*2540*/  IMAD R31, R25, 0x3, RZ ;  /* 0x00000003191f7824 */ /* 0x000fe400078e02ff */
[----:B------:R-:W-:Y:S01]  /*2550*/  IMAD.WIDE.U32 R34, R24, 0x3, R34 ;  /* 0x0000000318227825 */ /* 0x000fe200078e0022 */
[----:B------:R-:W-:-:S03]  /*2560*/  SHF.L.U32 R24, R36, 0x2, RZ ;  /* 0x0000000224187819 */ /* 0x000fc600000006ff */
[----:B------:R-:W-:Y:S01]  /*2570*/  IMAD.IADD R25, R33, 0x1, R37 ;  /* 0x0000000121197824 */ /* 0x000fe200078e0225 */
[----:B------:R-:W-:Y:S01]  /*2580*/  IADD3 R32, P1, PT, R24, UR25, RZ ;  /* 0x0000001918207c10 */ /* 0x000fe2000ff3e0ff */
[----:B------:R-:W-:Y:S01]  /*2590*/  IMAD.IADD R31, R31, 0x1, R35 ;  /* 0x000000011f1f7824 */ /* 0x000fe200078e0223 */
[----:B------:R-:W-:Y:S02]  /*25a0*/  LEA R38, P0, R34, UR24, 0x2 ;  /* 0x0000001822267c11 */ /* 0x000fe4000f8010ff */
[----:B------:R-:W-:Y:S02]  /*25b0*/  SHF.L.U64.HI R36, R36, 0x2, R25 ;  /* 0x0000000224247819 */ /* 0x000fe40000010219 */
[----:B------:R-:W-:Y:S02]  /*25c0*/  IADD3 R24, P3, PT, R24, UR35, RZ ;  /* 0x0000002318187c10 */ /* 0x000fe4000ff7e0ff */
[----:B------:R-:W-:Y:S02]  /*25d0*/  IADD3.X R33, PT, PT, R36, UR28, RZ, P1, !PT ;  /* 0x0000001c24217c10 */ /* 0x000fe40008ffe4ff */
[----:B------:R-:W-:-:S02]  /*25e0*/  LEA.HI.X R39, R34, UR20, R31, 0x2, P0 ;  /* 0x0000001422277c11 */ /* 0x000fc400080f141f */
[----:B------:R-:W-:Y:S01]  /*25f0*/  IADD3.X R25, PT, PT, R36, UR36, RZ, P3, !PT ;  /* 0x0000002424197c10 */ /* 0x000fe20009ffe4ff */
[----:B------:R0:W5:Y:S04]  /*2600*/  LDG.E R32, desc[UR22][R32.64] ;  /* 0x0000001620207981 */ /* 0x000168000c1e1900 */
[----:B------:R0:W5:Y:S04]  /*2610*/  LDG.E R31, desc[UR22][R38.64] ;  /* 0x00000016261f7981 */ /* 0x000168000c1e1900 */
[----:B------:R0:W5:Y:S02]  /*2620*/  LDG.E R33, desc[UR22][R24.64] ;  /* 0x0000001618217981 */ /* 0x000164000c1e1900 */
.L_x_3743:
[----:B------:R-:W-:Y:S05]  /*2630*/  BSYNC.RECONVERGENT B0 ;  /* 0x0000000000007941 */ /* 0x000fea0003800200 */
.L_x_3742:
[----:B0-----:R-:W-:Y:S02]  /*2640*/  IMAD.MOV.U32 R25, RZ, RZ, 0x3bbb989d ;  /* 0x3bbb989dff197424 */ /* 0x001fe400078e00ff */
[----:B-----5:R-:W-:Y:S01]  /*2650*/  FMUL R40, R17, 1.7020000219345092773 ;  /* 0x3fd9db2311287820 */ /* 0x020fe20000400000 */
[----:B------:R-:W-:Y:S01]  /*2660*/  IMAD.MOV.U32 R35, RZ, RZ, 0x437c0000 ;  /* 0x437c0000ff237424 */ /* 0x000fe200078e00ff */
[----:B------:R-:W-:Y:S01]  /*2670*/  IADD3.X R39, PT, PT, R30, UR34, RZ, P2, !PT ;  /* 0x000000221e277c10 */ /* 0x000fe200097fe4ff */
        /* <DEDUP_REMOVED lines=9> */
[----:B------:R-:W-:-:S03]  /*2710*/  IADD3 R25, P1, PT, R20, R3, RZ ;  /* 0x0000000314197210 */ /* 0x000fc60007f3e0ff */
[----:B------:R-:W-:Y:S02]  /*2720*/  VIADD R0, R37, 0x1800000 ;  /* 0x0180000025007836 */ /* 0x000fe40000000000 */
[----:B------:R-:W-:-:S03]  /*2730*/  IMAD.X R30, RZ, RZ, R39, P1 ;  /* 0x000000ffff1e7224 */ /* 0x000fc600008e0627 */
[----:B------:R-:W-:-:S04]  /*2740*/  LOP3.LUT R0, R0, 0x7f800000, RZ, 0xc0, !PT ;  /* 0x7f80000000007812 */ /* 0x000fc800078ec0ff */
[----:B------:R-:W-:-:S13]  /*2750*/  ISETP.GT.U32.AND P0, PT, R0, 0x1ffffff, PT ;  /* 0x01ffffff0000780c */ /* 0x000fda0003f04070 */
[----:B------:R-:W-:Y:S05]  /*2760*/  @P0 BRA `(.L_x_3745) ;  /* 0x0000000000100947 */ /* 0x000fea0003800000 */
[----:B------:R-:W-:Y:S01]  /*2770*/  IMAD.MOV.U32 R0, RZ, RZ, R37 ;  /* 0x000000ffff007224 */ /* 0x000fe200078e0025 */
[----:B------:R-:W-:-:S07]  /*2780*/  MOV R34, 0x27a0 ;  /* 0x000027a000227802 */ /* 0x000fce0000000f00 */
[----:B------:R-:W-:Y:S05]  /*2790*/  CALL.REL.NOINC `($__internal_49_$__cuda_sm20_rcp_rn_f32_slowpath) ;  /* 0x0000002800587944 */ /* 0x000fea0003c00000 */
[----:B------:R-:W-:Y:S05]  /*27a0*/  BRA `(.L_x_3746) ;  /* 0x0000000000107947 */ /* 0x000fea0003800000 */
.L_x_3745:
[----:B------:R-:W0:Y:S02]  /*27b0*/  MUFU.RCP R0, R37 ;  /* 0x0000002500007308 */ /* 0x000e240000001000 */
[----:B0-----:R-:W-:-:S04]  /*27c0*/  FFMA R24, R37, R0, -1 ;  /* 0xbf80000025187423 */ /* 0x001fc80000000000 */
[----:B------:R-:W-:-:S04]  /*27d0*/  FADD.FTZ R35, -R24, -RZ ;  /* 0x800000ff18237221 */ /* 0x000fc80000010100 */
[----:B------:R-:W-:-:S07]  /*27e0*/  FFMA R0, R0, R35, R0 ;  /* 0x0000002300007223 */ /* 0x000fce0000000000 */
.L_x_3746:
[----:B------:R-:W-:Y:S05]  /*27f0*/  BSYNC.RECONVERGENT B1 ;  /* 0x0000000000017941 */ /* 0x000fea0003800200 */
.L_x_3744:
[----:B------:R-:W-:Y:S01]  /*2800*/  MOV R35, 0x3bbb989d ;  /* 0x3bbb989d00237802 */ /* 0x000fe20000000f00 */
[----:B------:R-:W-:Y:S01]  /*2810*/  FMUL R24, R17, -1.7020000219345092773 ;  /* 0xbfd9db2311187820 */ /* 0x000fe20000400000 */
[----:B------:R-:W-:Y:S03]  /*2820*/  BSSY.RECONVERGENT B1, `(.L_x_3747) ;  /* 0x000001b000017945 */ /* 0x000fe60003800200 */
[----:B------:R-:W-:Y:S01]  /*2830*/  FFMA.SAT R34, R24, R35, 0.5 ;  /* 0x3f00000018227423 */ /* 0x000fe20000002023 */
[----:B------:R-:W-:-:S04]  /*2840*/  IMAD.MOV.U32 R35, RZ, RZ, 0x437c0000 ;  /* 0x437c0000ff237424 */ /* 0x000fc800078e00ff */
        /* <DEDUP_REMOVED lines=8> */
[----:B------:R-:W-:-:S04]  /*28d0*/  FMUL R35, R35, R0 ;  /* 0x0000000023237220 */ /* 0x000fc80000400000 */
[----:B------:R-:W-:Y:S01]  /*28e0*/  FFMA R35, R40, R35, R0 ;  /* 0x0000002328237223 */ /* 0x000fe20000000000 */
        /* <DEDUP_REMOVED lines=8> */
[----:B------:R-:W-:Y:S05]  /*2970*/  CALL.REL.NOINC `($__internal_49_$__cuda_sm20_rcp_rn_f32_slowpath) ;  /* 0x0000002400e07944 */ /* 0x000fea0003c00000 */
[----:B------:R-:W-:Y:S05]  /*2980*/  BRA `(.L_x_3749) ;  /* 0x0000000000107947 */ /* 0x000fea0003800000 */
.L_x_3748:
[----:B------:R-:W0:Y:S02]  /*2990*/  MUFU.RCP R0, R37 ;  /* 0x0000002500007308 */ /* 0x000e240000001000 */
[----:B0-----:R-:W-:-:S04]  /*29a0*/  FFMA R24, R37, R0, -1 ;  /* 0xbf80000025187423 */ /* 0x001fc80000000000 */
[----:B------:R-:W-:-:S04]  /*29b0*/  FADD.FTZ R35, -R24, -RZ ;  /* 0x800000ff18237221 */ /* 0x000fc80000010100 */
[----:B------:R-:W-:-:S07]  /*29c0*/  FFMA R0, R0, R35, R0 ;  /* 0x0000002300007223 */ /* 0x000fce0000000000 */
.L_x_3749:
[----:B------:R-:W-:Y:S05]  /*29d0*/  BSYNC.RECONVERGENT B1 ;  /* 0x0000000000017941 */ /* 0x000fea0003800200 */
.L_x_3747:
        /* <DEDUP_REMOVED lines=20> */
[----:B------:R-:W-:Y:S05]  /*2b20*/  CALL.REL.NOINC `($__internal_49_$__cuda_sm20_rcp_rn_f32_slowpath) ;  /* 0x0000002400747944 */ /* 0x000fea0003c00000 */
[----:B------:R-:W-:Y:S05]  /*2b30*/  BRA `(.L_x_3752) ;  /* 0x0000000000107947 */ /* 0x000fea0003800000 */
.L_x_3751:
[----:B------:R-:W0:Y:S02]  /*2b40*/  MUFU.RCP R0, R37 ;  /* 0x0000002500007308 */ /* 0x000e240000001000 */
[----:B0-----:R-:W-:-:S04]  /*2b50*/  FFMA R17, R37, R0, -1 ;  /* 0xbf80000025117423 */ /* 0x001fc80000000000 */
[----:B------:R-:W-:-:S04]  /*2b60*/  FADD.FTZ R17, -R17, -RZ ;  /* 0x800000ff11117221 */ /* 0x000fc80000010100 */
[----:B------:R-:W-:-:S07]  /*2b70*/  FFMA R0, R0, R17, R0 ;  /* 0x0000001100007223 */ /* 0x000fce0000000000 */
.L_x_3752:
[----:B------:R-:W-:Y:S05]  /*2b80*/  BSYNC.RECONVERGENT B1 ;  /* 0x0000000000017941 */ /* 0x000fea0003800200 */
.L_x_3750:
        /* <DEDUP_REMOVED lines=24> */
[----:B------:R-:W-:Y:S01]  /*2d10*/  IMAD.MOV.U32 R37, RZ, RZ, R0 ;  /* 0x000000ffff257224 */ /* 0x000fe200078e0000 */
[----:B------:R-:W-:Y:S06]  /*2d20*/  BRA `(.L_x_3755) ;  /* 0x0000000000107947 */ /* 0x000fec0003800000 */
.L_x_3754:
[----:B------:R-:W0:Y:S02]  /*2d30*/  MUFU.RCP R37, R36 ;  /* 0x0000002400257308 */ /* 0x000e240000001000 */
[----:B0-----:R-:W-:-:S04]  /*2d40*/  FFMA R0, R36, R37, -1 ;  /* 0xbf80000024007423 */ /* 0x001fc80000000025 */
[----:B------:R-:W-:-:S04]  /*2d50*/  FADD.FTZ R0, -R0, -RZ ;  /* 0x800000ff00007221 */ /* 0x000fc80000010100 */
[----:B------:R-:W-:-:S07]  /*2d60*/  FFMA R37, R37, R0, R37 ;  /* 0x0000000025257223 */ /* 0x000fce0000000025 */
.L_x_3755:
[----:B------:R-:W-:Y:S05]  /*2d70*/  BSYNC.RECONVERGENT B1 ;  /* 0x0000000000017941 */ /* 0x000fea0003800200 */
.L_x_3753:
[----:B------:R-:W-:Y:S01]  /*2d80*/  ISETP.GE.U32.AND P0, PT, R22, UR30, PT ;  /* 0x0000001e16007c0c */ /* 0x000fe2000bf06070 */
[----:B------:R-:W-:Y:S01]  /*2d90*/  FMUL R17, R29, UR21 ;  /* 0x000000151d117c20 */ /* 0x000fe20008400000 */
[----:B------:R-:W-:Y:S01]  /*2da0*/  FMUL R40, R6, 1.7020000219345092773 ;  /* 0x3fd9db2306287820 */ /* 0x000fe20000400000 */
[----:B------:R-:W-:Y:S01]  /*2db0*/  IMAD.MOV.U32 R43, RZ, RZ, 0x437c0000 ;  /* 0x437c0000ff2b7424 */ /* 0x000fe200078e00ff */
[----:B------:R-:W-:Y:S01]  /*2dc0*/  ISETP.GE.U32.OR P0, PT, R20, UR29, P0 ;  /* 0x0000001d14007c0c */ /* 0x000fe20008706470 */
[----:B------:R-:W-:Y:S01]  /*2dd0*/  FMUL R36, R37, R14 ;  /* 0x0000000e25247220 */ /* 0x000fe20000400000 */
[----:B------:R-:W-:Y:S01]  /*2de0*/  F2FP.BF16.F32.PACK_AB R17, RZ, R17 ;  /* 0x00000011ff11723e */ /* 0x000fe200000010ff */
[----:B------:R-:W-:Y:S01]  /*2df0*/  FMUL R20, R15, UR21 ;  /* 0x000000150f147c20 */ /* 0x000fe20008400000 */
[----:B------:R-:W-:Y:S01]  /*2e00*/  FMUL R14, R16, UR21 ;  /* 0x00000015100e7c20 */ /* 0x000fe20008400000 */
[----:B------:R-:W-:Y:S01]  /*2e10*/  FMUL R36, R36, R13 ;  /* 0x0000000d24247220 */ /* 0x000fe20000400000 */
[----:B------:R-:W-:Y:S01]  /*2e20*/  FMNMX R2, R2, |R29|, !PT ;  /* 0x4000001d02027209 */ /* 0x000fe20007800000 */
[----:B------:R-:W-:Y:S01]  /*2e30*/  BSSY.RECONVERGENT B1, `(.L_x_3756) ;  /* 0x000002f000017945 */ /* 0x000fe20003800200 */
[----:B------:R-:W-:-:S02]  /*2e40*/  F2FP.BF16.F32.PACK_AB R20, RZ, R20 ;  /* 0x00000014ff14723e */ /* 0x000fc400000010ff */
[----:B------:R-:W-:Y:S01]  /*2e50*/  F2FP.BF16.F32.PACK_AB R13, RZ, R14 ;  /* 0x0000000eff0d723e */ /* 0x000fe200000010ff */
[----:B------:R-:W-:Y:S01]  /*2e60*/  FMUL R14, R36, UR21 ;  /* 0x00000015240e7c20 */ /* 0x000fe20008400000 */
[----:B------:R-:W-:Y:S02]  /*2e70*/  FMNMX R15, |R15|, R2, !PT ;  /* 0x000000020f0f7209 */ /* 0x000fe40007800200 */
[C---:B------:R-:W-:Y:S02]  /*2e80*/  @!P0 LEA R34, P1, R25.reuse, UR13, 0x1 ;  /* 0x0000000d19228c11 */ /* 0x040fe4000f8208ff */
[----:B------:R-:W-:Y:S02]  /*2e90*/  F2FP.BF16.F32.PACK_AB R14, RZ, R14 ;  /* 0x0000000eff0e723e */ /* 0x000fe400000010ff */
[C---:B------:R-:W-:Y:S02]  /*2ea0*/  @!P0 LEA.HI.X R35, R25.reuse, UR9, R30, 0x1, P1 ;  /* 0x0000000919238c11 */ /* 0x040fe400088f0c1e */
[----:B------:R-:W-:-:S02]  /*2eb0*/  @!P0 IADD3 R0, P1, PT, R25, UR14, RZ ;  /* 0x0000000e19008c10 */ /* 0x000fc4000ff3e0ff */
[----:B------:R-:W-:Y:S01]  /*2ec0*/  FMNMX R15, |R16|, R15, !PT ;  /* 0x0000000f100f7209 */ /* 0x000fe20007800200 */
[----:B------:R0:W-:Y:S01]  /*2ed0*/  @!P0 STG.E.U16 desc[UR22][R34.64], R17 ;  /* 0x0000001122008986 */ /* 0x0001e2000c101516 */
[----:B------:R-:W-:Y:S02]  /*2ee0*/  @!P0 IADD3.X R41, PT, PT, R30, UR15, RZ, P1, !PT ;  /* 0x0000000f1e298c10 */ /* 0x000fe40008ffe4ff */
[----:B------:R-:W-:Y:S02]  /*2ef0*/  FMNMX R2, |R36|, R15, !PT ;  /* 0x0000000f24027209 */ /* 0x000fe40007800200 */
[----:B0-----:R-:W-:-:S04]  /*2f00*/  @!P0 LEA R34, P1, R0, UR13, 0x1 ;  /* 0x0000000d00228c11 */ /* 0x001fc8000f8208ff */
[----:B------:R-:W-:Y:S01]  /*2f10*/  @!P0 LEA.HI.X R35, R0, UR9, R41, 0x1, P1 ;  /* 0x0000000900238c11 */ /* 0x000fe200088f0c29 */
[----:B------:R-:W-:-:S04]  /*2f20*/  HFMA2 R41, -RZ, RZ, 0.96630859375, -0.0022525787353515625 ;  /* 0x3bbb989dff297431 */ /* 0x000fc800000001ff */
[----:B------:R0:W-:Y:S01]  /*2f30*/  @!P0 STG.E.U16 desc[UR22][R34.64], R20 ;  /* 0x0000001422008986 */ /* 0x0001e2000c101516 */
[----:B------:R-:W-:-:S04]  /*2f40*/  FFMA.SAT R0, R40, -R41, 0.5 ;  /* 0x3f00000028007423 */ /* 0x000fc80000002829 */
[----:B------:R-:W-:Y:S01]  /*2f50*/  FFMA.RM R0, R0, R43, 12582913 ;  /* 0x4b40000100007423 */ /* 0x000fe2000000402b */
[----:B0-----:R-:W-:-:S03]  /*2f60*/  @!P0 LEA R34, P1, R25, UR6, 0x1 ;  /* 0x0000000619228c11 */ /* 0x001fc6000f8208ff */
[C---:B------:R-:W-:Y:S01]  /*2f70*/  FADD R41, R0.reuse, -12583039 ;  /* 0xcb40007f00297421 */ /* 0x040fe20000000000 */
[----:B------:R-:W-:Y:S01]  /*2f80*/  IMAD.SHL.U32 R0, R0, 0x800000, RZ ;  /* 0x0080000000007824 */ /* 0x000fe200078e00ff */
[C---:B------:R-:W-:Y:S02]  /*2f90*/  @!P0 LEA.HI.X R35, R25.reuse, UR7, R30, 0x1, P1 ;  /* 0x0000000719238c11 */ /* 0x040fe400088f0c1e */
[C---:B------:R-:W-:Y:S01]  /*2fa0*/  FFMA R41, R40.reuse, -1.4426950216293334961, -R41 ;  /* 0xbfb8aa3b28297823 */ /* 0x040fe20000000829 */
[----:B------:R-:W-:Y:S02]  /*2fb0*/  @!P0 IADD3 R25, P1, PT, R25, UR14, RZ ;  /* 0x0000000e19198c10 */ /* 0x000fe4000ff3e0ff */
[----:B------:R0:W-:Y:S01]  /*2fc0*/  @!P0 STG.E.U16 desc[UR22][R34.64], R13 ;  /* 0x0000000d22008986 */ /* 0x0001e2000c101516 */
[----:B------:R-:W-:Y:S01]  /*2fd0*/  FFMA R37, R40, -1.925963033500011079e-08, R41 ;  /* 0xb2a5706028257823 */ /* 0x000fe20000000029 */
[----:B------:R-:W-:Y:S02]  /*2fe0*/  @!P0 IADD3.X R30, PT, PT, R30, UR15, RZ, P1, !PT ;  /* 0x0000000f1e1e8c10 */ /* 0x000fe40008ffe4ff */
[----:B------:R-:W-:-:S03]  /*2ff0*/  @!P0 LEA R24, P1, R25, UR6, 0x1 ;  /* 0x0000000619188c11 */ /* 0x000fc6000f8208ff */
[----:B------:R-:W1:Y:S01]  /*3000*/  MUFU.EX2 R37, R37 ;  /* 0x0000002500257308 */ /* 0x000e620000000800 */
[----:B------:R-:W-:Y:S02]  /*3010*/  @!P0 LEA.HI.X R25, R25, UR7, R30, 0x1, P1 ;  /* 0x0000000719198c11 */ /* 0x000fe400088f0c1e */
[----:B------:R-:W-:-:S03]  /*3020*/  IADD3 R3, P1, P2, R8, UR33, R3 ;  /* 0x0000002108037c10 */ /* 0x000fc6000fa3e003 */
[----:B------:R0:W-:Y:S01]  /*3030*/  @!P0 STG.E.U16 desc[UR22][R24.64], R14 ;  /* 0x0000000e18008986 */ /* 0x0001e2000c101516 */
[----:B------:R-:W-:Y:S01]  /*3040*/  IADD3.X R39, PT, PT, RZ, UR34, R39, P1, P2 ;  /* 0x00000022ff277c10 */ /* 0x000fe20008fe4427 */
[----:B-1----:R-:W-:-:S04]  /*3050*/  FFMA R41, R0, R37, 1 ;  /* 0x3f80000000297423 */ /* 0x002fc80000000025 */
[----:B------:R-:W-:-:S05]  /*3060*/  VIADD R0, R41, 0x1800000 ;  /* 0x0180000029007836 */ /* 0x000fca0000000000 */
[----:B------:R-:W-:-:S04]  /*3070*/  LOP3.LUT R0, R0, 0x7f800000, RZ, 0xc0, !PT ;  /* 0x7f80000000007812 */ /* 0x000fc800078ec0ff */
[----:B------:R-:W-:-:S13]  /*3080*/  ISETP.GT.U32.AND P0, PT, R0, 0x1ffffff, PT ;  /* 0x01ffffff0000780c */ /* 0x000fda0003f04070 */
[----:B0-----:R-:W-:Y:S05]  /*3090*/  @P0 BRA `(.L_x_3757) ;  /* 0x0000000000100947 */ /* 0x001fea0003800000 */
[----:B------:R-:W-:Y:S02]  /*30a0*/  MOV R0, R41 ;  /* 0x0000002900007202 */ /* 0x000fe40000000f00 */
[----:B------:R-:W-:-:S07]  /*30b0*/  MOV R34, 0x30d0 ;  /* 0x000030d000227802 */ /* 0x000fce0000000f00 */
[----:B------:R-:W-:Y:S05]  /*30c0*/  CALL.REL.NOINC `($__internal_49_$__cuda_sm20_rcp_rn_f32_slowpath) ;  /* 0x00000020000c7944 */ /* 0x000fea0003c00000 */
[----:B------:R-:W-:Y:S05]  /*30d0*/  BRA `(.L_x_3758) ;  /* 0x0000000000107947 */ /* 0x000fea0003800000 */
.L_x_3757:
[----:B------:R-:W0:Y:S02]  /*30e0*/  MUFU.RCP R0, R41 ;  /* 0x0000002900007308 */ /* 0x000e240000001000 */
[----:B0-----:R-:W-:-:S04]  /*30f0*/  FFMA R15, R41, R0, -1 ;  /* 0xbf800000290f7423 */ /* 0x001fc80000000000 */
[----:B------:R-:W-:-:S04]  /*3100*/  FADD.FTZ R15, -R15, -RZ ;  /* 0x800000ff0f0f7221 */ /* 0x000fc80000010100 */
[----:B------:R-:W-:-:S07]  /*3110*/  FFMA R0, R0, R15, R0 ;  /* 0x0000000f00007223 */ /* 0x000fce0000000000 */
.L_x_3758:
[----:B------:R-:W-:Y:S05]  /*3120*/  BSYNC.RECONVERGENT B1 ;  /* 0x0000000000017941 */ /* 0x000fea0003800200 */
.L_x_3756:
        /* <DEDUP_REMOVED lines=25> */
.L_x_3760:
[----:B------:R-:W0:Y:S02]  /*32c0*/  MUFU.RCP R0, R25 ;  /* 0x0000001900007308 */ /* 0x000e240000001000 */
[----:B0-----:R-:W-:-:S04]  /*32d0*/  FFMA R5, R25, R0, -1 ;  /* 0xbf80000019057423 */ /* 0x001fc80000000000 */
[----:B------:R-:W-:-:S04]  /*32e0*/  FADD.FTZ R5, -R5, -RZ ;  /* 0x800000ff05057221 */ /* 0x000fc80000010100 */
[----:B------:R-:W-:-:S07]  /*32f0*/  FFMA R0, R0, R5, R0 ;  /* 0x0000000500007223 */ /* 0x000fce0000000000 */
.L_x_3761:
[----:B------:R-:W-:Y:S05]  /*3300*/  BSYNC.RECONVERGENT B1 ;  /* 0x0000000000017941 */ /* 0x000fea0003800200 */
.L_x_3759:
[----:B------:R-:W-:Y:S02]  /*3310*/  IMAD.MOV.U32 R16, RZ, RZ, 0x3bbb989d ;  /* 0x3bbb989dff107424 */ /* 0x000fe400078e00ff */
        /* <DEDUP_REMOVED lines=17> */
[----:B------:R-:W-:Y:S01]  /*3430*/  IMAD.MOV.U32 R0, RZ, RZ, R29 ;  /* 0x000000ffff007224 */ /* 0x000fe200078e001d */
[----:B------:R-:W-:-:S07]  /*3440*/  MOV R34, 0x3460 ;  /* 0x0000346000227802 */ /* 0x000fce0000000f00 */
[----:B------:R-:W-:Y:S05]  /*3450*/  CALL.REL.NOINC `($__internal_49_$__cuda_sm20_rcp_rn_f32_slowpath) ;  /* 0x0000001c00287944 */ /* 0x000fea0003c00000 */
[----:B------:R-:W-:Y:S05]  /*3460*/  BRA `(.L_x_3764) ;  /* 0x0000000000107947 */ /* 0x000fea0003800000 */
.L_x_3763:
[----:B------:R-:W0:Y:S02]  /*3470*/  MUFU.RCP R0, R29 ;  /* 0x0000001d00007308 */ /* 0x000e240000001000 */
[----:B0-----:R-:W-:-:S04]  /*3480*/  FFMA R6, R29, R0, -1 ;  /* 0xbf8000001d067423 */ /* 0x001fc80000000000 */
[----:B------:R-:W-:-:S04]  /*3490*/  FADD.FTZ R25, -R6, -RZ ;  /* 0x800000ff06197221 */ /* 0x000fc80000010100 */
[----:B------:R-:W-:-:S07]  /*34a0*/  FFMA R0, R0, R25, R0 ;  /* 0x0000001900007223 */ /* 0x000fce0000000000 */
.L_x_3764:
[----:B------:R-:W-:Y:S05]  /*34b0*/  BSYNC.RECONVERGENT B1 ;  /* 0x0000000000017941 */ /* 0x000fea0003800200 */
.L_x_3762:
        /* <DEDUP_REMOVED lines=25> */
.L_x_3766:
[----:B------:R-:W0:Y:S02]  /*3650*/  MUFU.RCP R0, R29 ;  /* 0x0000001d00007308 */ /* 0x000e240000001000 */
[----:B0-----:R-:W-:-:S04]  /*3660*/  FFMA R5, R29, R0, -1 ;  /* 0xbf8000001d057423 */ /* 0x001fc80000000000 */
[----:B------:R-:W-:-:S04]  /*3670*/  FADD.FTZ R5, -R5, -RZ ;  /* 0x800000ff05057221 */ /* 0x000fc80000010100 */
[----:B------:R-:W-:-:S07]  /*3680*/  FFMA R0, R0, R5, R0 ;  /* 0x0000000500007223 */ /* 0x000fce0000000000 */
.L_x_3767:
[----:B------:R-:W-:Y:S05]  /*3690*/  BSYNC.RECONVERGENT B1 ;  /* 0x0000000000017941 */ /* 0x000fea0003800200 */
.L_x_3765:
[----:B------:R-:W0:Y:S01]  /*36a0*/  S2R R6, SR_CgaCtaId ;  /* 0x0000000000067919 */ /* 0x000e220000008800 */
[----:B------:R-:W-:Y:S01]  /*36b0*/  ISETP.GE.U32.AND P0, PT, R9, UR30, PT ;  /* 0x0000001e09007c0c */ /* 0x000fe2000bf06070 */
[----:B------:R-:W-:Y:S01]  /*36c0*/  FMUL R0, R0, R32 ;  /* 0x0000002000007220 */ /* 0x000fe20000400000 */
[----:B------:R-:W-:Y:S01]  /*36d0*/  MOV R5, 0x400 ;  /* 0x0000040000057802 */ /* 0x000fe20000000f00 */
[----:B------:R-:W-:Y:S01]  /*36e0*/  IMAD.IADD R22, R28, 0x1, -R22 ;  /* 0x000000011c167824 */ /* 0x000fe200078e0a16 */
[----:B------:R-:W-:Y:S01]  /*36f0*/  ISETP.GE.U32.OR P0, PT, R8, UR29, P0 ;  /* 0x0000001d08007c0c */ /* 0x000fe20008706470 */
[----:B------:R-:W-:Y:S01]  /*3700*/  FMUL R36, R0, R31 ;  /* 0x0000001f00247220 */ /* 0x000fe20000400000 */
[----:B------:R-:W-:Y:S01]  /*3710*/  IADD3 R5, PT, PT, R5, 0x20, RZ ;  /* 0x0000002005057810 */ /* 0x000fe20007ffe0ff */
[C---:B------:R-:W-:Y:S01]  /*3720*/  IMAD.IADD R9, R28.reuse, 0x1, -R9 ;  /* 0x000000011c097824 */ /* 0x040fe200078e0a09 */
[----:B------:R-:W-:Y:S01]  /*3730*/  LOP3.LUT R32, R28, 0x1f, RZ, 0xc0, !PT ;  /* 0x0000001f1c207812 */ /* 0x000fe200078ec0ff */
[----:B------:R-:W-:-:S02]  /*3740*/  IMAD.SHL.U32 R22, R22, 0x4, RZ ;  /* 0x0000000416167824 */ /* 0x000fc400078e00ff */
[----:B------:R-:W-:Y:S01]  /*3750*/  FMUL R37, R15, UR21 ;  /* 0x000000150f257c20 */ /* 0x000fe20008400000 */
[----:B------:R-:W-:Y:S02]  /*3760*/  IMAD.SHL.U32 R9, R9, 0x4, RZ ;  /* 0x0000000409097824 */ /* 0x000fe400078e00ff */
[----:B------:R-:W-:Y:S01]  /*3770*/  FMUL R38, R33, UR21 ;  /* 0x0000001521267c20 */ /* 0x000fe20008400000 */
[----:B------:R-:W-:Y:S01]  /*3780*/  FMNMX R2, R2, |R15|, !PT ;  /* 0x4000000f02027209 */ /* 0x000fe20007800000 */
[----:B------:R-:W-:Y:S01]  /*3790*/  BSSY.RECONVERGENT B0, `(.L_x_3768) ;  /* 0x0000090000007945 */ /* 0x000fe20003800200 */
[----:B------:R-:W-:Y:S02]  /*37a0*/  LOP3.LUT R22, R22, 0x7c, RZ, 0xc0, !PT ;  /* 0x0000007c16167812 */ /* 0x000fe400078ec0ff */
[----:B------:R-:W-:Y:S02]  /*37b0*/  @!P0 IADD3 R8, P1, PT, R3, UR14, RZ ;  /* 0x0000000e03088c10 */ /* 0x000fe4000ff3e0ff */
[----:B------:R-:W-:-:S02]  /*37c0*/  LOP3.LUT R30, R9, 0x7c, RZ, 0xc0, !PT ;  /* 0x0000007c091e7812 */ /* 0x000fc400078ec0ff */
[----:B------:R-:W-:Y:S02]  /*37d0*/  @!P0 IADD3.X R25, PT, PT, R39, UR15, RZ, P1, !PT ;  /* 0x0000000f27198c10 */ /* 0x000fe40008ffe4ff */
[C---:B------:R-:W-:Y:S02]  /*37e0*/  @!P0 LEA R24, P1, R8.reuse, UR13, 0x1 ;  /* 0x0000000d08188c11 */ /* 0x040fe4000f8208ff */
[----:B------:R-:W-:Y:S02]  /*37f0*/  F2FP.BF16.F32.PACK_AB R37, RZ, R37 ;  /* 0x00000025ff25723e */ /* 0x000fe400000010ff */
[----:B------:R-:W-:Y:S02]  /*3800*/  @!P0 LEA.HI.X R25, R8, UR9, R25, 0x1, P1 ;  /* 0x0000000908198c11 */ /* 0x000fe400088f0c19 */
[----:B------:R-:W-:Y:S02]  /*3810*/  @!P0 IADD3 R35, P3, PT, R3, UR14, RZ ;  /* 0x0000000e03238c10 */ /* 0x000fe4000ff7e0ff */
[----:B0-----:R-:W-:-:S02]  /*3820*/  LEA R0, R6, R5, 0x18 ;  /* 0x0000000506007211 */ /* 0x001fc400078ec0ff */
[----:B------:R-:W-:Y:S02]  /*3830*/  LOP3.LUT R5, RZ, R27, RZ, 0x33, !PT ;  /* 0x0000001bff057212 */ /* 0x000fe400078e33ff */
[----:B------:R-:W-:Y:S02]  /*3840*/  SHF.L.U32 R6, R26, 0x2, RZ ;  /* 0x000000021a067819 */ /* 0x000fe400000006ff */
[----:B------:R-:W-:Y:S01]  /*3850*/  @!P0 IADD3.X R40, PT, PT, R39, UR15, RZ, P3, !PT ;  /* 0x0000000f27288c10 */ /* 0x000fe20009ffe4ff */
[----:B------:R-:W-:Y:S01]  /*3860*/  IMAD.IADD R8, R5, 0x1, R28 ;  /* 0x0000000105087824 */ /* 0x000fe200078e021c */
[----:B------:R-:W-:Y:S01]  /*3870*/  LOP3.LUT R6, R6, 0x7c, RZ, 0xc0, !PT ;  /* 0x0000007c06067812 */ /* 0x000fe200078ec0ff */
[----:B------:R-:W-:Y:S01]  /*3880*/  IMAD R5, R32, 0x84, RZ ;  /* 0x0000008420057824 */ /* 0x000fe200078e02ff */
[----:B------:R-:W-:Y:S01]  /*3890*/  PRMT R12, R12, 0x5410, R11 ;  /* 0x000054100c0c7816 */ /* 0x000fe2000000000b */
[----:B------:R-:W-:Y:S01]  /*38a0*/  IMAD.SHL.U32 R8, R8, 0x4, RZ ;  /* 0x0000000408087824 */ /* 0x000fe200078e00ff */
[----:B------:R-:W-:Y:S01]  /*38b0*/  PRMT R17, R17, 0x5410, R20 ;  /* 0x0000541011117816 */ /* 0x000fe20000000014 */
[----:B------:R-:W-:Y:S01]  /*38c0*/  IMAD R11, R27, UR32, RZ ;  /* 0x000000201b0b7c24 */ /* 0x000fe2000f8e02ff */
[----:B------:R-:W-:-:S02]  /*38d0*/  IADD3 R29, PT, PT, R5, R0, RZ ;  /* 0x00000000051d7210 */ /* 0x000fc40007ffe0ff */
[----:B------:R-:W-:Y:S02]  /*38e0*/  LOP3.LUT R8, R8, 0x7c, RZ, 0xc0, !PT ;  /* 0x0000007c08087812 */ /* 0x000fe400078ec0ff */
[----:B------:R-:W-:Y:S01]  /*38f0*/  FMNMX R33, |R33|, R2, !PT ;  /* 0x0000000221217209 */ /* 0x000fe20007800200 */
[C---:B------:R-:W-:Y:S02]  /*3900*/  IMAD.IADD R6, R29.reuse, 0x1, R6 ;  /* 0x000000011d067824 */ /* 0x040fe400078e0206 */
[----:B------:R-:W-:Y:S01]  /*3910*/  IMAD.IADD R16, R29, 0x1, R8 ;  /* 0x000000011d107824 */ /* 0x000fe200078e0208 */
[----:B------:R-:W-:Y:S01]  /*3920*/  @!P0 LEA R8, P2, R3, UR6, 0x1 ;  /* 0x0000000603088c11 */ /* 0x000fe2000f8408ff */
[C---:B------:R-:W-:Y:S01]  /*3930*/  IMAD.IADD R22, R29.reuse, 0x1, R22 ;  /* 0x000000011d167824 */ /* 0x040fe200078e0216 */
[----:B------:R-:W-:Y:S02]  /*3940*/  IADD3 R29, PT, PT, R29, R30, RZ ;  /* 0x0000001e1d1d7210 */ /* 0x000fe40007ffe0ff */
[----:B------:R-:W-:-:S02]  /*3950*/  @!P0 LEA R30, P1, R3, UR13, 0x1 ;  /* 0x0000000d031e8c11 */ /* 0x000fc4000f8208ff */
[C-C-:B------:R-:W-:Y:S02]  /*3960*/  @!P0 LEA.HI.X R9, R3.reuse, UR7, R39.reuse, 0x1, P2 ;  /* 0x0000000703098c11 */ /* 0x140fe400090f0c27 */
[----:B------:R-:W-:Y:S02]  /*3970*/  @!P0 LEA.HI.X R31, R3, UR9, R39, 0x1, P1 ;  /* 0x00000009031f8c11 */ /* 0x000fe400088f0c27 */
[----:B------:R-:W-:Y:S01]  /*3980*/  F2FP.BF16.F32.PACK_AB R3, RZ, R38 ;  /* 0x00000026ff03723e */ /* 0x000fe200000010ff */
[C---:B------:R-:W-:Y:S01]  /*3990*/  FMUL R38, R4.reuse, UR21 ;  /* 0x0000001504267c20 */ /* 0x040fe20008400000 */
[C---:B------:R-:W-:Y:S01]  /*39a0*/  @!P0 LEA R34, P1, R35.reuse, UR6, 0x1 ;  /* 0x0000000623228c11 */ /* 0x040fe2000f8208ff */
[----:B------:R0:W-:Y:S01]  /*39b0*/  @!P0 STG.E.U16 desc[UR22][R30.64], R37 ;  /* 0x000000251e008986 */ /* 0x0001e2000c101516 */
[----:B------:R-:W-:Y:S02]  /*39c0*/  FMNMX R33, |R4|, R33, !PT ;  /* 0x0000002104217209 */ /* 0x000fe40007800200 */
[----:B------:R-:W-:Y:S01]  /*39d0*/  @!P0 LEA.HI.X R35, R35, UR7, R40, 0x1, P1 ;  /* 0x0000000723238c11 */ /* 0x000fe200088f0c28 */
[----:B------:R1:W-:Y:S01]  /*39e0*/  @!P0 STG.E.U16 desc[UR22][R24.64], R3 ;  /* 0x0000000318008986 */ /* 0x0003e2000c101516 */
[----:B------:R-:W-:-:S02]  /*39f0*/  SHF.R.U32.HI R4, RZ, 0x5, R28 ;  /* 0x00000005ff047819 */ /* 0x000fc4000001161c */
[----:B0-----:R-:W-:Y:S01]  /*3a00*/  PRMT R31, R23, 0x5410, R21 ;  /* 0x00005410171f7816 */ /* 0x001fe20000000015 */
[----:B------:R-:W-:Y:S01]  /*3a10*/  FMUL R23, R36, UR21 ;  /* 0x0000001524177c20 */ /* 0x000fe20008400000 */
[----:B------:R-:W-:Y:S02]  /*3a20*/  F2FP.BF16.F32.PACK_AB R21, RZ, R38 ;  /* 0x00000026ff15723e */ /* 0x000fe400000010ff */
[----:B------:R-:W-:Y:S01]  /*3a30*/  PRMT R37, R37, 0x5410, R3 ;  /* 0x0000541025257816 */ /* 0x000fe20000000003 */
[----:B------:R-:W-:Y:S01]  /*3a40*/  STS [R6], R31 ;  /* 0x0000001f06007388 */ /* 0x000fe20000000800 */
[----:B------:R-:W-:Y:S01]  /*3a50*/  F2FP.BF16.F32.PACK_AB R23, RZ, R23 ;  /* 0x00000017ff17723e */ /* 0x000fe200000010ff */
[----:B-1----:R-:W-:Y:S02]  /*3a60*/  IMAD.WIDE.U32 R2, R27, UR31, RZ ;  /* 0x0000001f1b027c25 */ /* 0x002fe4000f8e00ff */
[----:B------:R-:W-:Y:S02]  /*3a70*/  @!P0 STG.E.U16 desc[UR22][R8.64], R21 ;  /* 0x0000001508008986 */ /* 0x000fe4000c101516 */
[----:B------:R-:W-:-:S02]  /*3a80*/  IMAD.MOV.U32 R20, RZ, RZ, R2 ;  /* 0x000000ffff147224 */ /* 0x000fc400078e0002 */
[----:B------:R-:W-:Y:S01]  /*3a90*/  @!P0 STG.E.U16 desc[UR22][R34.64], R23 ;  /* 0x0000001722008986 */ /* 0x000fe2000c101516 */
[----:B------:R-:W-:-:S03]  /*3aa0*/  ISETP.GE.U32.AND P0, PT, R27, UR29, PT ;  /* 0x0000001d1b007c0c */ /* 0x000fc6000bf06070 */
[----:B------:R0:W-:Y:S04]  /*3ab0*/  STS [R16], R12 ;  /* 0x0000000c10007388 */ /* 0x0001e80000000800 */
[----:B------:R1:W-:Y:S04]  /*3ac0*/  STS [R22], R17 ;  /* 0x0000001116007388 */ /* 0x0003e80000000800 */
[----:B------:R1:W-:Y:S01]  /*3ad0*/  STS [R29], R37 ;  /* 0x000000251d007388 */ /* 0x0003e20000000800 */
[----:B0-----:R-:W-:Y:S01]  /*3ae0*/  IMAD.IADD R12, R3, 0x1, R11 ;  /* 0x00000001030c7824 */ /* 0x001fe200078e020b */
[----:B------:R-:W-:Y:S01]  /*3af0*/  FMNMX R11, |R36|, R33, !PT ;  /* 0x00000021240b7209 */ /* 0x000fe20007800200 */
[----:B------:R-:W-:Y:S06]  /*3b00*/  BAR.SYNC.DEFER_BLOCKING 0x0 ;  /* 0x0000000000007b1d */ /* 0x000fec0000010000 */
[----:B------:R-:W-:Y:S05]  /*3b10*/  @P0 BRA `(.L_x_3769) ;  /* 0x00000004005c0947 */ /* 0x000fea0003800000 */
[----:B------:R-:W-:Y:S01]  /*3b20*/  IADD3 R2, PT, PT, R27, -UR29, RZ ;  /* 0x8000001d1b027c10 */ /* 0x000fe2000fffe0ff */
[----:B------:R-:W-:Y:S01]  /*3b30*/  IMAD.U32 R30, RZ, RZ, UR29 ;  /* 0x0000001dff1e7e24 */ /* 0x000fe2000f8e00ff */
[----:B------:R-:W-:Y:S01]  /*3b40*/  BSSY.RECONVERGENT B1, `(.L_x_3770) ;  /* 0x0000040000017945 */ /* 0x000fe20003800200 */
[----:B------:R-:W-:Y:S01]  /*3b50*/  IMAD.MOV.U32 R15, RZ, RZ, RZ ;  /* 0x000000ffff0f7224 */ /* 0x000fe200078e00ff */
[----:B------:R-:W-:Y:S01]  /*3b60*/  ISETP.GT.U32.AND P1, PT, R2, -0x4, PT ;  /* 0xfffffffc0200780c */ /* 0x000fe20003f24070 */
[----:B------:R-:W-:Y:S01]  /*3b70*/  IMAD.MOV.U32 R33, RZ, RZ, R26 ;  /* 0x000000ffff217224 */ /* 0x000fe200078e001a */
[----:B------:R-:W-:Y:S01]  /*3b80*/  LOP3.LUT R30, R30, 0x3, RZ, 0xc0, !PT ;  /* 0x000000031e1e7812 */ /* 0x000fe200078ec0ff */
[----:B------:R-:W-:Y:S01]  /*3b90*/  IMAD.MOV.U32 R25, RZ, RZ, R20 ;  /* 0x000000ffff197224 */ /* 0x000fe200078e0014 */
[----:B------:R-:W-:Y:S02]  /*3ba0*/  MOV R24, R12 ;  /* 0x0000000c00187202 */ /* 0x000fe40000000f00 */
[----:B------:R-:W-:-:S07]  /*3bb0*/  ISETP.NE.AND P0, PT, R30, RZ, PT ;  /* 0x000000ff1e00720c */ /* 0x000fce0003f05270 */
[----:B------:R-:W-:Y:S06]  /*3bc0*/  @P1 BRA `(.L_x_3771) ;  /* 0x0000000000dc1947 */ /* 0x000fec0003800000 */
[----:B-1----:R-:W-:Y:S01]  /*3bd0*/  IMAD R17, R4, 0x10, R5 ;  /* 0x0000001004117824 */ /* 0x002fe200078e0205 */
[----:B------:R-:W-:Y:S01]  /*3be0*/  IADD3 R15, PT, PT, -R27, UR29, -R30 ;  /* 0x0000001d1b0f7c10 */ /* 0x000fe2000fffe91e */
[----:B------:R-:W-:Y:S01]  /*3bf0*/  IMAD.MOV.U32 R33, RZ, RZ, R26 ;  /* 0x000000ffff217224 */ /* 0x000fe200078e001a */
[----:B------:R-:W-:Y:S01]  /*3c00*/  MOV R24, R12 ;  /* 0x0000000c00187202 */ /* 0x000fe20000000f00 */
[----:B------:R-:W-:Y:S01]  /*3c10*/  IMAD.MOV.U32 R25, RZ, RZ, R20 ;  /* 0x000000ffff197224 */ /* 0x000fe200078e0014 */
[----:B------:R-:W-:Y:S01]  /*3c20*/  IADD3 R17, PT, PT, R17, 0x8, R0 ;  /* 0x0000000811117810 */ /* 0x000fe20007ffe000 */
[----:B------:R-:W-:-:S07]  /*3c30*/  IMAD.MOV R31, RZ, RZ, -R15 ;  /* 0x000000ffff1f7224 */ /* 0x000fce00078e0a0f */
.L_x_3772:
[C---:B------:R-:W-:Y:S01]  /*3c40*/  LOP3.LUT R34, R33.reuse, 0x1f, RZ, 0xc0, !PT ;  /* 0x0000001f21227812 */ /* 0x040fe200078ec0ff */
[C---:B--2---:R-:W-:Y:S01]  /*3c50*/  VIADD R2, R33.reuse, 0xffffffff ;  /* 0xffffffff21027836 */ /* 0x044fe20000000000 */
[----:B------:R-:W-:Y:S01]  /*3c60*/  IADD3 R8, PT, PT, R33, 0x1e, RZ ;  /* 0x0000001e21087810 */ /* 0x000fe20007ffe0ff */
[----:B------:R-:W-:Y:S01]  /*3c70*/  VIADD R31, R31, 0x4 ;  /* 0x000000041f1f7836 */ /* 0x000fe20000000000 */
[----:B------:R-:W-:Y:S02]  /*3c80*/  ISETP.GE.U32.AND P4, PT, R34, UR30, PT ;  /* 0x0000001e22007c0c */ /* 0x000fe4000bf86070 */
        /* <DEDUP_REMOVED lines=8> */
[----:B------:R-:W-:-:S03]  /*3d10*/  ISETP.GE.U32.AND P1, PT, R33, UR30, PT ;  /* 0x0000001e21007c0c */ /* 0x000fc6000bf26070 */
[----:B------:R-:W1:Y:S01]  /*3d20*/  @!P3 LDS R39, [R17+-0x4] ;  /* 0xfffffc001127b984 */ /* 0x000e620000000800 */
[----:B------:R-:W-:Y:S01]  /*3d30*/  @!P4 IMAD.X R34, RZ, RZ, R24, P5 ;  /* 0x000000ffff22c224 */ /* 0x000fe200028e0618 */
[C---:B------:R-:W-:Y:S02]  /*3d40*/  @!P4 LEA R2, P5, R3.reuse, UR10, 0x2 ;  /* 0x0000000a0302cc11 */ /* 0x040fe4000f8a10ff */
[----:B------:R-:W2:Y:S02]  /*3d50*/  @!P2 LDS R37, [R17] ;  /* 0x000000001125a984 */ /* 0x000ea40000000800 */
[----:B------:R-:W-:-:S04]  /*3d60*/  @!P4 LEA.HI.X R3, R3, UR11, R34, 0x2, P5 ;  /* 0x0000000b0303cc11 */ /* 0x000fc8000a8f1422 */
        /* <DEDUP_REMOVED lines=11> */
[----:B0-----:R-:W-:Y:S02]  /*3e20*/  @!P2 IADD3 R3, P4, PT, R8, R41, RZ ;  /* 0x000000290803a210 */ /* 0x001fe40007f9e0ff */
[----:B------:R-:W-:Y:S01]  /*3e30*/  IADD3 R38, P5, PT, R41, UR31, RZ ;  /* 0x0000001f29267c10 */ /* 0x000fe2000ffbe0ff */
[----:B-1----:R0:W-:Y:S01]  /*3e40*/  @!P3 STG.E desc[UR22][R24.64], R39 ;  /* 0x000000271800b986 */ /* 0x0021e2000c101916 */
[----:B------:R-:W-:-:S02]  /*3e50*/  @!P2 LEA R2, P3, R3, UR10, 0x2 ;  /* 0x0000000a0302ac11 */ /* 0x000fc4000f8610ff */
[----:B------:R-:W-:Y:S01]  /*3e60*/  IADD3.X R40, PT, PT, R36, UR32, RZ, P5, !PT ;  /* 0x0000002024287c10 */ /* 0x000fe2000affe4ff */
[----:B------:R-:W-:Y:S01]  /*3e70*/  @!P2 IMAD.X R36, RZ, RZ, R36, P4 ;  /* 0x000000ffff24a224 */ /* 0x000fe200020e0624 */
[C---:B------:R-:W-:Y:S01]  /*3e80*/  @!P1 IADD3 R9, P5, PT, R33.reuse, R38, RZ ;  /* 0x0000002621099210 */ /* 0x040fe20007fbe0ff */
[----:B------:R-:W-:-:S03]  /*3e90*/  VIADD R33, R33, 0x1f ;  /* 0x0000001f21217836 */ /* 0x000fc60000000000 */
[----:B------:R-:W-:Y:S02]  /*3ea0*/  @!P2 LEA.HI.X R3, R3, UR11, R36, 0x2, P3 ;  /* 0x0000000b0303ac11 */ /* 0x000fe400098f1424 */
[----:B------:R-:W-:Y:S02]  /*3eb0*/  @!P1 IADD3.X R34, PT, PT, RZ, R40, RZ, P5, !PT ;  /* 0x00000028ff229210 */ /* 0x000fe40002ffe4ff */
[----:B------:R-:W-:Y:S01]  /*3ec0*/  @!P1 LEA R8, P4, R9, UR10, 0x2 ;  /* 0x0000000a09089c11 */ /* 0x000fe2000f8810ff */
[----:B--2---:R2:W-:Y:S01]  /*3ed0*/  @!P2 STG.E desc[UR22][R2.64], R37 ;  /* 0x000000250200a986 */ /* 0x0045e2000c101916 */
[----:B------:R-:W-:Y:S02]  /*3ee0*/  ISETP.NE.AND P2, PT, R31, RZ, PT ;  /* 0x000000ff1f00720c */ /* 0x000fe40003f45270 */
[----:B------:R-:W-:-:S05]  /*3ef0*/  @!P1 LEA.HI.X R9, R9, UR11, R34, 0x2, P4 ;  /* 0x0000000b09099c11 */ /* 0x000fca000a0f1422 */
[----:B----4-:R2:W-:Y:S01]  /*3f00*/  @!P1 STG.E desc[UR22][R8.64], R35 ;  /* 0x0000002308009986 */ /* 0x0105e2000c101916 */
[----:B0-----:R-:W-:-:S04]  /*3f10*/  IADD3 R25, P1, PT, R38, UR31, RZ ;  /* 0x0000001f26197c10 */ /* 0x001fc8000ff3e0ff */
[----:B------:R-:W-:Y:S01]  /*3f20*/  IADD3.X R24, PT, PT, R40, UR32, RZ, P1, !PT ;  /* 0x0000002028187c10 */ /* 0x000fe20008ffe4ff */
[----:B------:R-:W-:Y:S08]  /*3f30*/  @P2 BRA `(.L_x_3772) ;  /* 0xfffffffc00402947 */ /* 0x000ff0000383ffff */
.L_x_3771:
[----:B------:R-:W-:Y:S05]  /*3f40*/  BSYNC.RECONVERGENT B1 ;  /* 0x0000000000017941 */ /* 0x000fea0003800200 */
.L_x_3770:
[----:B------:R-:W-:Y:S05]  /*3f50*/  @!P0 BRA `(.L_x_3769) ;  /* 0x00000000004c8947 */ /* 0x000fea0003800000 */
[----:B--2---:R-:W-:Y:S01]  /*3f60*/  LEA R2, R4, R5, 0x4 ;  /* 0x0000000504027211 */ /* 0x004fe200078e20ff */
[----:B------:R-:W-:-:S04]  /*3f70*/  IMAD.MOV R30, RZ, RZ, -R30 ;  /* 0x000000ffff1e7224 */ /* 0x000fc800078e0a1e */
[----:B------:R-:W-:-:S04]  /*3f80*/  IMAD R15, R15, 0x4, R2 ;  /* 0x000000040f0f7824 */ /* 0x000fc800078e0202 */
[----:B------:R-:W-:-:S07]  /*3f90*/  IMAD.IADD R15, R0, 0x1, R15 ;  /* 0x00000001000f7824 */ /* 0x000fce00078e020f */
.L_x_3773:
[----:B------:R-:W-:Y:S01]  /*3fa0*/  LOP3.LUT R34, R33, 0x1f, RZ, 0xc0, !PT ;  /* 0x0000001f21227812 */ /* 0x000fe200078ec0ff */
[----:B------:R-:W-:-:S03]  /*3fb0*/  VIADD R30, R30, 0x1 ;  /* 0x000000011e1e7836 */ /* 0x000fc60000000000 */
[C---:B------:R-:W-:Y:S01]  /*3fc0*/  ISETP.GE.U32.AND P0, PT, R34.reuse, UR30, PT ;  /* 0x0000001e22007c0c */ /* 0x040fe2000bf06070 */
[----:B------:R-:W-:-:S12]  /*3fd0*/  VIADD R33, R34, 0x1f ;  /* 0x0000001f22217836 */ /* 0x000fd80000000000 */
[----:B0-----:R0:W2:Y:S01]  /*3fe0*/  @!P0 LDS R9, [R15] ;  /* 0x000000000f098984 */ /* 0x0010a20000000800 */
[----:B------:R-:W-:-:S04]  /*3ff0*/  @!P0 IADD3 R3, P1, PT, R34, R25, RZ ;  /* 0x0000001922038210 */ /* 0x000fc80007f3e0ff */
[----:B------:R-:W-:Y:S02]  /*4000*/  @!P0 IADD3.X R8, PT, PT, RZ, R24, RZ, P1, !PT ;  /* 0x00000018ff088210 */ /* 0x000fe40000ffe4ff */
[----:B------:R-:W-:Y:S01]  /*4010*/  @!P0 LEA R2, P1, R3, UR10, 0x2 ;  /* 0x0000000a03028c11 */ /* 0x000fe2000f8210ff */
[----:B0-----:R-:W-:-:S03]  /*4020*/  VIADD R15, R15, 0x4 ;  /* 0x000000040f0f7836 */ /* 0x001fc60000000000 */
[----:B------:R-:W-:Y:S02]  /*4030*/  @!P0 LEA.HI.X R3, R3, UR11, R8, 0x2, P1 ;  /* 0x0000000b03038c11 */ /* 0x000fe400088f1408 */
[----:B------:R-:W-:-:S03]  /*4040*/  ISETP.NE.AND P1, PT, R30, RZ, PT ;  /* 0x000000ff1e00720c */ /* 0x000fc60003f25270 */
[----:B--2---:R0:W-:Y:S01]  /*4050*/  @!P0 STG.E desc[UR22][R2.64], R9 ;  /* 0x0000000902008986 */ /* 0x0041e2000c101916 */
[----:B------:R-:W-:-:S04]  /*4060*/  IADD3 R25, P0, PT, R25, UR31, RZ ;  /* 0x0000001f19197c10 */ /* 0x000fc8000ff1e0ff */
[----:B------:R-:W-:-:S05]  /*4070*/  IADD3.X R24, PT, PT, R24, UR32, RZ, P0, !PT ;  /* 0x0000002018187c10 */ /* 0x000fca00087fe4ff */
[----:B------:R-:W-:Y:S05]  /*4080*/  @P1 BRA `(.L_x_3773) ;  /* 0xfffffffc00c41947 */ /* 0x000fea000383ffff */
.L_x_3769:
[----:B------:R-:W-:Y:S05]  /*4090*/  BSYNC.RECONVERGENT B0 ;  /* 0x0000000000007941 */ /* 0x000fea0003800200 */
.L_x_3768:
[----:B------:R-:W-:Y:S01]  /*40a0*/  BAR.SYNC.DEFER_BLOCKING 0x0 ;  /* 0x0000000000007b1d */ /* 0x000fe20000010000 */
[----:B------:R-:W-:Y:S02]  /*40b0*/  ISETP.GE.U32.AND P0, PT, R27, UR29, PT ;  /* 0x0000001d1b007c0c */ /* 0x000fe4000bf06070 */
[----:B------:R-:W-:Y:S02]  /*40c0*/  PRMT R19, R19, 0x5410, R18 ;  /* 0x0000541013137816 */ /* 0x000fe40000000012 */
[----:B------:R-:W-:Y:S01]  /*40d0*/  PRMT R10, R10, 0x5410, R7 ;  /* 0x000054100a0a7816 */ /* 0x000fe20000000007 */
[----:B------:R-:W-:Y:S01]  /*40e0*/  BSSY.RECONVERGENT B0, `(.L_x_3774) ;  /* 0x0000062000007945 */ /* 0x000fe20003800200 */
[----:B------:R-:W-:Y:S02]  /*40f0*/  PRMT R13, R13, 0x5410, R14 ;  /* 0x000054100d0d7816 */ /* 0x000fe4000000000e */
[----:B------:R-:W-:Y:S01]  /*4100*/  PRMT R21, R21, 0x5410, R23 ;  /* 0x0000541015157816 */ /* 0x000fe20000000017 */
[----:B------:R3:W-:Y:S04]  /*4110*/  STS [R6], R19 ;  /* 0x0000001306007388 */ /* 0x0007e80000000800 */
[----:B------:R3:W-:Y:S04]  /*4120*/  STS [R16], R10 ;  /* 0x0000000a10007388 */ /* 0x0007e80000000800 */
[----:B------:R3:W-:Y:S04]  /*4130*/  STS [R22], R13 ;  /* 0x0000000d16007388 */ /* 0x0007e80000000800 */
[----:B------:R3:W-:Y:S01]  /*4140*/  STS [R29], R21 ;  /* 0x000000151d007388 */ /* 0x0007e20000000800 */
[----:B------:R-:W-:Y:S06]  /*4150*/  BAR.SYNC.DEFER_BLOCKING 0x0 ;  /* 0x0000000000007b1d */ /* 0x000fec0000010000 */
[----:B------:R-:W-:Y:S05]  /*4160*/  @P0 BRA `(.L_x_3775) ;  /* 0x0000000400640947 */ /* 0x000fea0003800000 */
[----:B0-2---:R-:W3:Y:S01]  /*4170*/  LDC.64 R8, c[0x0][0x3b8] ;  /* 0x0000ee00ff087b82 */ /* 0x005ee20000000a00 */
[----:B------:R-:W3:Y:S01]  /*4180*/  LDCU.64 UR4, c[0x0][0x3c0] ;  /* 0x00007800ff0477ac */ /* 0x000ee20008000a00 */
[----:B------:R-:W-:Y:S01]  /*4190*/  VIADD R7, R27, -UR29 ;  /* 0x8000001d1b077c36 */ /* 0x000fe20008000000 */
[----:B------:R-:W-:Y:S01]  /*41a0*/  MOV R14, UR29 ;  /* 0x0000001d000e7c02 */ /* 0x000fe20008000f00 */
[----:B------:R-:W-:Y:S01]  /*41b0*/  BSSY.RECONVERGENT B1, `(.L_x_3776) ;  /* 0x0000040000017945 */ /* 0x000fe20003800200 */
[----:B------:R-:W-:Y:S02]  /*41c0*/  IMAD.MOV.U32 R15, RZ, RZ, RZ ;  /* 0x000000ffff0f7224 */ /* 0x000fe400078e00ff */
[----:B------:R-:W-:Y:S02]  /*41d0*/  ISETP.GT.U32.AND P2, PT, R7, -0x4, PT ;  /* 0xfffffffc0700780c */ /* 0x000fe40003f44070 */
[----:B------:R-:W-:-:S04]  /*41e0*/  LOP3.LUT R14, R14, 0x3, RZ, 0xc0, !PT ;  /* 0x000000030e0e7812 */ /* 0x000fc800078ec0ff */
[----:B------:R-:W-:Y:S01]  /*41f0*/  ISETP.NE.AND P0, PT, R14, RZ, PT ;  /* 0x000000ff0e00720c */ /* 0x000fe20003f05270 */
[C---:B---3--:R-:W-:Y:S02]  /*4200*/  IMAD R6, R8.reuse, UR5, RZ ;  /* 0x0000000508067c24 */ /* 0x048fe4000f8e02ff */
[----:B------:R-:W-:-:S04]  /*4210*/  IMAD.WIDE.U32 R2, R8, UR4, RZ ;  /* 0x0000000408027c25 */ /* 0x000fc8000f8e00ff */
[----:B------:R-:W-:Y:S01]  /*4220*/  IMAD R13, R9, UR4, R6 ;  /* 0x00000004090d7c24 */ /* 0x000fe2000f8e0206 */
[----:B------:R-:W-:-:S03]  /*4230*/  LEA R10, P1, R2, UR10, 0x1 ;  /* 0x0000000a020a7c11 */ /* 0x000fc6000f8208ff */
[----:B------:R-:W-:-:S05]  /*4240*/  IMAD.IADD R13, R3, 0x1, R13 ;  /* 0x00000001030d7824 */ /* 0x000fca00078e020d */
[----:B------:R-:W-:Y:S01]  /*4250*/  LEA.HI.X R13, R2, UR11, R13, 0x1, P1 ;  /* 0x0000000b020d7c11 */ /* 0x000fe200088f0c0d */
[----:B------:R-:W-:Y:S06]  /*4260*/  @P2 BRA `(.L_x_3777) ;  /* 0x0000000000d02947 */ /* 0x000fec0003800000 */
[----:B------:R-:W-:Y:S02]  /*4270*/  IADD3 R15, PT, PT, -R27, UR29, -R14 ;  /* 0x0000001d1b0f7c10 */ /* 0x000fe4000fffe90e */
[----:B-1----:R-:W-:-:S03]  /*4280*/  LEA R17, R4, R5, 0x4 ;  /* 0x0000000504117211 */ /* 0x002fc600078e20ff */
[----:B------:R-:W-:Y:S01]  /*4290*/  IMAD.MOV R16, RZ, RZ, -R15 ;  /* 0x000000ffff107224 */ /* 0x000fe200078e0a0f */
[----:B------:R-:W-:-:S07]  /*42a0*/  IADD3 R17, PT, PT, R17, 0x8, R0 ;  /* 0x0000000811117810 */ /* 0x000fce0007ffe000 */
.L_x_3778:
[C---:B0-----:R-:W-:Y:S01]  /*42b0*/  VIADD R2, R26.reuse, 0xffffffff ;  /* 0xffffffff1a027836 */ /* 0x041fe20000000000 */
        /* <DEDUP_REMOVED lines=10> */
[C---:B------:R-:W-:Y:S01]  /*4360*/  ISETP.GE.U32.AND P1, PT, R29.reuse, UR30, PT ;  /* 0x0000001e1d007c0c */ /* 0x040fe2000bf26070 */
[----:B------:R-:W-:Y:S02]  /*4370*/  VIADD R26, R29, 0x1f ;  /* 0x0000001f1d1a7836 */ /* 0x000fe40000000000 */
[----:B------:R-:W0:Y:S01]  /*4380*/  @!P4 LDS R21, [R17+-0x8] ;  /* 0xfffff8001115c984 */ /* 0x000e220000000800 */
[----:B------:R-:W-:Y:S02]  /*4390*/  @!P4 IADD3 R3, P6, PT, R7, R20, RZ ;  /* 0x000000140703c210 */ /* 0x000fe40007fde0ff */
[----:B------:R-:W-:Y:S01]  /*43a0*/  IADD3 R20, P5, PT, R20, UR31, RZ ;  /* 0x0000001f14147c10 */ /* 0x000fe2000ffbe0ff */
[----:B------:R-:W1:Y:S02]  /*43b0*/  @!P3 LDS R23, [R17+-0x4] ;  /* 0xfffffc001117b984 */ /* 0x000e640000000800 */
[----:B------:R-:W-:Y:S01]  /*43c0*/  @!P4 IMAD.X R6, RZ, RZ, R12, P6 ;  /* 0x000000ffff06c224 */ /* 0x000fe200030e060c */
[----:B------:R-:W-:Y:S01]  /*43d0*/  IADD3.X R12, PT, PT, R12, UR32, RZ, P5, !PT ;  /* 0x000000200c0c7c10 */ /* 0x000fe2000affe4ff */
[----:B------:R-:W2:Y:S01]  /*43e0*/  @!P2 LDS R25, [R17] ;  /* 0x000000001119a984 */ /* 0x000ea20000000800 */
[----:B------:R-:W-:-:S02]  /*43f0*/  @!P3 IADD3 R7, P5, PT, R9, R20, RZ ;  /* 0x000000140907b210 */ /* 0x000fc40007fbe0ff */
[CC--:B------:R-:W-:Y:S01]  /*4400*/  @!P4 LEA R2, P6, R3.reuse, R10.reuse, 0x2 ;  /* 0x0000000a0302c211 */ /* 0x0c0fe200078c10ff */
[----:B------:R3:W4:Y:S02]  /*4410*/  @!P1 LDS R27, [R17+0x4] ;  /* 0x00000400111b9984 */ /* 0x0007240000000800 */
[----:B------:R-:W-:Y:S01]  /*4420*/  @!P3 IMAD.X R8, RZ, RZ, R12, P5 ;  /* 0x000000ffff08b224 */ /* 0x000fe200028e060c */
[-C--:B------:R-:W-:Y:S02]  /*4430*/  @!P4 LEA.HI.X R3, R3, R13.reuse, R6, 0x2, P6 ;  /* 0x0000000d0303c211 */ /* 0x080fe400030f1406 */
[----:B------:R-:W-:Y:S02]  /*4440*/  @!P3 LEA R6, P5, R7, R10, 0x2 ;  /* 0x0000000a0706b211 */ /* 0x000fe400078a10ff */
[----:B------:R-:W-:Y:S01]  /*4450*/  IADD3 R20, P6, PT, R20, UR31, RZ ;  /* 0x0000001f14147c10 */ /* 0x000fe2000ffde0ff */
[----:B---3--:R-:W-:Y:S01]  /*4460*/  VIADD R17, R17, 0x10 ;  /* 0x0000001011117836 */ /* 0x008fe20000000000 */
[----:B------:R-:W-:-:S02]  /*4470*/  @!P3 LEA.HI.X R7, R7, R13, R8, 0x2, P5 ;  /* 0x0000000d0707b211 */ /* 0x000fc400028f1408 */
[----:B------:R-:W-:Y:S02]  /*4480*/  IADD3.X R18, PT, PT, R12, UR32, RZ, P6, !PT ;  /* 0x000000200c127c10 */ /* 0x000fe4000b7fe4ff */
[----:B------:R-:W-:Y:S02]  /*4490*/  @!P2 IADD3 R9, P5, PT, R19, R20, RZ ;  /* 0x000000141309a210 */ /* 0x000fe40007fbe0ff */
[----:B------:R-:W-:-:S03]  /*44a0*/  IADD3 R20, P6, PT, R20, UR31, RZ ;  /* 0x0000001f14147c10 */ /* 0x000fc6000ffde0ff */
[----:B------:R-:W-:Y:S01]  /*44b0*/  @!P2 IMAD.X R12, RZ, RZ, R18, P5 ;  /* 0x000000ffff0ca224 */ /* 0x000fe200028e0612 */
[C---:B------:R-:W-:Y:S02]  /*44c0*/  @!P2 LEA R8, P5, R9.reuse, R10, 0x2 ;  /* 0x0000000a0908a211 */ /* 0x040fe400078a10ff */
[----:B------:R-:W-:Y:S02]  /*44d0*/  IADD3.X R22, PT, PT, R18, UR32, RZ, P6, !PT ;  /* 0x0000002012167c10 */ /* 0x000fe4000b7fe4ff */
[----:B------:R-:W-:Y:S02]  /*44e0*/  @!P2 LEA.HI.X R9, R9, R13, R12, 0x2, P5 ;  /* 0x0000000d0909a211 */ /* 0x000fe400028f140c */
[----:B------:R-:W-:Y:S01]  /*44f0*/  @!P1 IADD3 R12, P5, PT, R29, R20, RZ ;  /* 0x000000141d0c9210 */ /* 0x000fe20007fbe0ff */
[----:B0-----:R0:W-:Y:S03]  /*4500*/  @!P4 STG.E desc[UR22][R2.64], R21 ;  /* 0x000000150200c986 */ /* 0x0011e6000c101916 */
[----:B------:R-:W-:-:S02]  /*4510*/  @!P1 IADD3.X R19, PT, PT, RZ, R22, RZ, P5, !PT ;  /* 0x00000016ff139210 */ /* 0x000fc40002ffe4ff */
[C---:B------:R-:W-:Y:S01]  /*4520*/  @!P1 LEA R18, P5, R12.reuse, R10, 0x2 ;  /* 0x0000000a0c129211 */ /* 0x040fe200078a10ff */
[----:B-1----:R0:W-:Y:S03]  /*4530*/  @!P3 STG.E desc[UR22][R6.64], R23 ;  /* 0x000000170600b986 */ /* 0x0021e6000c101916 */
[----:B------:R-:W-:Y:S01]  /*4540*/  @!P1 LEA.HI.X R19, R12, R13, R19, 0x2, P5 ;  /* 0x0000000d0c139211 */ /* 0x000fe200028f1413 */
[----:B--2---:R0:W-:Y:S01]  /*4550*/  @!P2 STG.E desc[UR22][R8.64], R25 ;  /* 0x000000190800a986 */ /* 0x0041e2000c101916 */
[----:B------:R-:W-:-:S03]  /*4560*/  ISETP.NE.AND P2, PT, R16, RZ, PT ;  /* 0x000000ff1000720c */ /* 0x000fc60003f45270 */
[----:B----4-:R0:W-:Y:S01]  /*4570*/  @!P1 STG.E desc[UR22][R18.64], R27 ;  /* 0x0000001b12009986 */ /* 0x0101e2000c101916 */
[----:B------:R-:W-:-:S04]  /*4580*/  IADD3 R20, P1, PT, R20, UR31, RZ ;  /* 0x0000001f14147c10 */ /* 0x000fc8000ff3e0ff */
[----:B------:R-:W-:-:S05]  /*4590*/  IADD3.X R12, PT, PT, R22, UR32, RZ, P1, !PT ;  /* 0x00000020160c7c10 */ /* 0x000fca0008ffe4ff */
[----:B------:R-:W-:Y:S05]  /*45a0*/  @P2 BRA `(.L_x_3778) ;  /* 0xfffffffc00402947 */ /* 0x000fea000383ffff */
.L_x_3777:
[----:B------:R-:W-:Y:S05]  /*45b0*/  BSYNC.RECONVERGENT B1 ;  /* 0x0000000000017941 */ /* 0x000fea0003800200 */
.L_x_3776:
[----:B------:R-:W-:Y:S05]  /*45c0*/  @!P0 BRA `(.L_x_3775) ;  /* 0x00000000004c8947 */ /* 0x000fea0003800000 */
[----:B0-----:R-:W-:Y:S01]  /*45d0*/  LEA R2, R4, R5, 0x4 ;  /* 0x0000000504027211 */ /* 0x001fe200078e20ff */
[----:B------:R-:W-:-:S04]  /*45e0*/  IMAD.MOV R14, RZ, RZ, -R14 ;  /* 0x000000ffff0e7224 */ /* 0x000fc800078e0a0e */
[----:B------:R-:W-:-:S04]  /*45f0*/  IMAD R15, R15, 0x4, R2 ;  /* 0x000000040f0f7824 */ /* 0x000fc800078e0202 */
[----:B------:R-:W-:-:S07]  /*4600*/  IMAD.IADD R0, R0, 0x1, R15 ;  /* 0x0000000100007824 */ /* 0x000fce00078e020f */
.L_x_3779:
[----:B------:R-:W-:Y:S01]  /*4610*/  LOP3.LUT R7, R26, 0x1f, RZ, 0xc0, !PT ;  /* 0x0000001f1a077812 */ /* 0x000fe200078ec0ff */
[----:B------:R-:W-:-:S03]  /*4620*/  VIADD R14, R14, 0x1 ;  /* 0x000000010e0e7836 */ /* 0x000fc60000000000 */
[C---:B------:R-:W-:Y:S01]  /*4630*/  ISETP.GE.U32.AND P0, PT, R7.reuse, UR30, PT ;  /* 0x0000001e07007c0c */ /* 0x040fe2000bf06070 */
[----:B------:R-:W-:-:S12]  /*4640*/  VIADD R26, R7, 0x1f ;  /* 0x0000001f071a7836 */ /* 0x000fd80000000000 */
[----:B----4-:R0:W2:Y:S01]  /*4650*/  @!P0 LDS R5, [R0] ;  /* 0x0000000000058984 */ /* 0x0100a20000000800 */
[----:B------:R-:W-:-:S04]  /*4660*/  @!P0 IADD3 R3, P1, PT, R7, R20, RZ ;  /* 0x0000001407038210 */ /* 0x000fc80007f3e0ff */
[----:B------:R-:W-:Y:S02]  /*4670*/  @!P0 IADD3.X R6, PT, PT, RZ, R12, RZ, P1, !PT ;  /* 0x0000000cff068210 */ /* 0x000fe40000ffe4ff */
[----:B------:R-:W-:Y:S01]  /*4680*/  @!P0 LEA R2, P1, R3, R10, 0x2 ;  /* 0x0000000a03028211 */ /* 0x000fe200078210ff */
[----:B0-----:R-:W-:-:S03]  /*4690*/  VIADD R0, R0, 0x4 ;  /* 0x0000000400007836 */ /* 0x001fc60000000000 */
[----:B------:R-:W-:Y:S02]  /*46a0*/  @!P0 LEA.HI.X R3, R3, R13, R6, 0x2, P1 ;  /* 0x0000000d03038211 */ /* 0x000fe400008f1406 */
[----:B------:R-:W-:-:S03]  /*46b0*/  ISETP.NE.AND P1, PT, R14, RZ, PT ;  /* 0x000000ff0e00720c */ /* 0x000fc60003f25270 */
[----:B--2---:R4:W-:Y:S01]  /*46c0*/  @!P0 STG.E desc[UR22][R2.64], R5 ;  /* 0x0000000502008986 */ /* 0x0049e2000c101916 */
[----:B------:R-:W-:-:S04]  /*46d0*/  IADD3 R20, P0, PT, R20, UR31, RZ ;  /* 0x0000001f14147c10 */ /* 0x000fc8000ff1e0ff */
[----:B------:R-:W-:-:S05]  /*46e0*/  IADD3.X R12, PT, PT, R12, UR32, RZ, P0, !PT ;  /* 0x000000200c0c7c10 */ /* 0x000fca00087fe4ff */
[----:B------:R-:W-:Y:S05]  /*46f0*/  @P1 BRA `(.L_x_3779) ;  /* 0xfffffffc00c41947 */ /* 0x000fea000383ffff */
.L_x_3775:
[----:B------:R-:W-:Y:S05]  /*4700*/  BSYNC.RECONVERGENT B0 ;  /* 0x0000000000007941 */ /* 0x000fea0003800200 */
.L_x_3774:
        /* <DEDUP_REMOVED lines=11> */
[----:B----4-:R-:W2:Y:S01]  /*47c0*/  SHFL.DOWN PT, R3, R0, 0x8, 0x1f ;  /* 0x09001f0000037f89 */ /* 0x010ea200000e0000 */
[----:B0-----:R-:W-:-:S04]  /*47d0*/  @!P0 LEA R7, R8, R7, 0x18 ;  /* 0x0000000708078211 */ /* 0x001fc800078ec0ff */
[----:B------:R-:W-:Y:S02]  /*47e0*/  @!P0 LEA R7, R4, R7, 0x2 ;  /* 0x0000000704078211 */ /* 0x000fe400078e10ff */
[----:B--2---:R-:W-:-:S05]  /*47f0*/  FMNMX R3, R0, R3, !PT ;  /* 0x0000000300037209 */ /* 0x004fca0007800000 */
[----:B------:R-:W0:Y:S02]  /*4800*/  SHFL.DOWN PT, R2, R3, 0x4, 0x1f ;  /* 0x08801f0003027f89 */ /* 0x000e2400000e0000 */
[----:B0-----:R-:W-:-:S05]  /*4810*/  FMNMX R2, R3, R2, !PT ;  /* 0x0000000203027209 */ /* 0x001fca0007800000 */
[----:B------:R-:W0:Y:S02]  /*4820*/  SHFL.DOWN PT, R5, R2, 0x2, 0x1f ;  /* 0x08401f0002057f89 */ /* 0x000e2400000e0000 */
[----:B0-----:R-:W-:-:S05]  /*4830*/  FMNMX R5, R2, R5, !PT ;  /* 0x0000000502057209 */ /* 0x001fca0007800000 */
[----:B---3--:R-:W0:Y:S02]  /*4840*/  SHFL.DOWN PT, R6, R5, 0x1, 0x1f ;  /* 0x08201f0005067f89 */ /* 0x008e2400000e0000 */
        /* <DEDUP_REMOVED lines=19> */
.L_x_3788:
[----:B------:R-:W-:Y:S02]  /*4980*/  ISETP.NE.AND P0, PT, R28, RZ, PT ;  /* 0x000000ff1c00720c */ /* 0x000fe40003f05270 */
[----:B--2---:R-:W-:-:S11]  /*4990*/  FMNMX R5, R2, R5, !PT ;  /* 0x0000000502057209 */ /* 0x004fd60007800000 */
[----:B------:R-:W-:Y:S05]  /*49a0*/  @P0 BRA `(.L_x_3781) ;  /* 0x0000000000080947 */ /* 0x000fea0003800000 */
[----:B0-----:R-:W0:Y:S02]  /*49b0*/  LDC.64 R2, c[0x0][0x3a8] ;  /* 0x0000ea00ff027b82 */ /* 0x001e240000000a00 */
[----:B0-----:R2:W-:Y:S02]  /*49c0*/  REDG.E.MAX.S32.STRONG.GPU desc[UR22][R2.64], R5 ;  /* 0x000000050200798e */ /* 0x0015e4000d12e316 */
.L_x_3781:
[----:B------:R-:W-:Y:S05]  /*49d0*/  BSYNC B0 ;  /* 0x0000000000007941 */ /* 0x000fea0003800000 */
.L_x_3780:
        /* <DEDUP_REMOVED lines=11> */
[----:B01234-:R-:W-:Y:S05]  /*4a90*/  CALL.REL.NOINC `($__internal_49_$__cuda_sm20_rcp_rn_f32_slowpath) ;  /* 0x0000000400987944 */ /* 0x01ffea0003c00000 */
[----:B------:R-:W-:Y:S05]  /*4aa0*/  BRA `(.L_x_3784) ;  /* 0x0000000000147947 */ /* 0x000fea0003800000 */
.L_x_3783:
[----:B------:R-:W5:Y:S01]  /*4ab0*/  MUFU.RCP R0, UR21 ;  /* 0x0000001500007d08 */ /* 0x000f620008001000 */
[----:B0-2-4-:R-:W-:-:S05]  /*4ac0*/  MOV R3, UR21 ;  /* 0x0000001500037c02 */ /* 0x015fca0008000f00 */
[----:B-----5:R-:W-:-:S04]  /*4ad0*/  FFMA R2, R0, R3, -1 ;  /* 0xbf80000000027423 */ /* 0x020fc80000000003 */
[----:B------:R-:W-:-:S04]  /*4ae0*/  FADD.FTZ R3, -R2, -RZ ;  /* 0x800000ff02037221 */ /* 0x000fc80000010100 */
[----:B------:R-:W-:-:S07]  /*4af0*/  FFMA R0, R0, R3, R0 ;  /* 0x0000000300007223 */ /* 0x000fce0000000000 */
.L_x_3784:
[----:B------:R-:W0:Y:S02]  /*4b00*/  LDC.64 R2, c[0x0][0x3b0] ;  /* 0x0000ec00ff027b82 */ /* 0x000e240000000a00 */
[----:B0-----:R-:W-:Y:S01]  /*4b10*/  STG.E desc[UR22][R2.64], R0 ;  /* 0x0000000002007986 */ /* 0x001fe2000c101916 */
[----:B------:R-:W-:Y:S05]  /*4b20*/  EXIT ;  /* 0x000000000000794d */ /* 0x000fea0003800000 */
.L_x_3782:
[----:B------:R-:W-:Y:S02]  /*4b30*/  IMAD.MOV.U32 R7, RZ, RZ, 0x4 ;  /* 0x00000004ff077424 */ /* 0x000fe400078e00ff */
[----:B------:R-:W-:Y:S02]  /*4b40*/  IMAD.MOV.U32 R9, RZ, RZ, 0x1f ;  /* 0x0000001fff097424 */ /* 0x000fe400078e00ff */
[----:B------:R-:W-:-:S07]  /*4b50*/  IMAD.MOV.U32 R4, RZ, RZ, -0x1 ;  /* 0xffffffffff047424 */ /* 0x000fce00078e00ff */
[----:B012---:R-:W-:Y:S05]  /*4b60*/  WARPSYNC.COLLECTIVE R4, `(.L_x_3785) ;  /* 0x0000000004087348 */ /* 0x007fea0003c00000 */
[----:B--2---:R2:W3:Y:S02]  /*4b70*/  SHFL.DOWN P0, R5, R0, R7, R9 ;  /* 0x0800000700057389 */ /* 0x0044e40000000009 */
[----:B0123--:R-:W-:Y:S05]  /*4b80*/  ENDCOLLECTIVE ;  /* 0x000000000000791b */ /* 0x00ffea0003800000 */
.L_x_3785:
[----:B------:R-:W-:Y:S01]  /*4b90*/  IMAD.MOV.U32 R7, RZ, RZ, 0x2 ;  /* 0x00000002ff077424 */ /* 0x000fe200078e00ff */
[----:B------:R-:W-:-:S04]  /*4ba0*/  MOV R3, R5 ;  /* 0x0000000500037202 */ /* 0x000fc80000000f00 */
[----:B------:R-:W-:-:S05]  /*4bb0*/  FMNMX R3, R3, R0, !PT ;  /* 0x0000000003037209 */ /* 0x000fca0007800000 */
[----:B------:R-:W-:-:S07]  /*4bc0*/  IMAD.MOV.U32 R0, RZ, RZ, R3 ;  /* 0x000000ffff007224 */ /* 0x000fce00078e0003 */
[----:B------:R-:W-:Y:S05]  /*4bd0*/  WARPSYNC.COLLECTIVE R4, `(.L_x_3786) ;  /* 0x0000000004087348 */ /* 0x000fea0003c00000 */
[----:B------:R0:W1:Y:S02]  /*4be0*/  SHFL.DOWN P0, R5, R0, R7, R9 ;  /* 0x0800000700057389 */ /* 0x0000640000000009 */
[----:B01----:R-:W-:Y:S05]  /*4bf0*/  ENDCOLLECTIVE ;  /* 0x000000000000791b */ /* 0x003fea0003800000 */
.L_x_3786:
[----:B------:R-:W-:Y:S02]  /*4c00*/  IMAD.MOV.U32 R7, RZ, RZ, 0x1 ;  /* 0x00000001ff077424 */ /* 0x000fe400078e00ff */
[----:B------:R-:W-:-:S05]  /*4c10*/  IMAD.MOV.U32 R2, RZ, RZ, R5 ;  /* 0x000000ffff027224 */ /* 0x000fca00078e0005 */
[----:B------:R-:W-:-:S04]  /*4c20*/  FMNMX R2, R3, R2, !PT ;  /* 0x0000000203027209 */ /* 0x000fc80007800000 */
[----:B------:R-:W-:-:S07]  /*4c30*/  MOV R0, R2 ;  /* 0x0000000200007202 */ /* 0x000fce0000000f00 */
[----:B------:R-:W-:Y:S05]  /*4c40*/  WARPSYNC.COLLECTIVE R4, `(.L_x_3787) ;  /* 0x0000000004087348 */ /* 0x000fea0003c00000 */
[----:B------:R0:W1:Y:S02]  /*4c50*/  SHFL.DOWN P0, R5, R0, R7, R9 ;  /* 0x0800000700057389 */ /* 0x0000640000000009 */
[----:B01----:R-:W-:Y:S05]  /*4c60*/  ENDCOLLECTIVE ;  /* 0x000000000000791b */ /* 0x003fea0003800000 */
.L_x_3787:
[----:B------:R-:W-:Y:S05]  /*4c70*/  BRA `(.L_x_3788) ;  /* 0xfffffffc00407947 */ /* 0x000fea000383ffff */
        .weak           $__internal_48_$__cuda_sm20_div_u64
        .type           $__internal_48_$__cuda_sm20_div_u64,@function
        .size           $__internal_48_$__cuda_sm20_div_u64,($__internal_49_$__cuda_sm20_rcp_rn_f32_slowpath - $__internal_48_$__cuda_sm20_div_u64)
$__internal_48_$__cuda_sm20_div_u64:
        /* <DEDUP_REMOVED lines=71> */
[----:B------:R-:W-:Y:S11]  /*50f0*/  RET.REL.NODEC R2 `(_ZN18transformer_engine6detail43dgated_act_cast_transpose_kernel_notalignedILi1ELi2Eff13__nv_bfloat16NS_5EmptyEXadL_ZNS_6dqgeluIffEET_T0_RKS3_EEXadL_ZNS_5qgeluIffEES5_S6_S8_EEEEvPKT2_SC_PT3_SE_PKT1_PSF_SI_mmm) ;  /* 0xffffffac02c07950 */ /* 0x000ff60003c3ffff */
        .weak           $__internal_49_$__cuda_sm20_rcp_rn_f32_slowpath
        .type           $__internal_49_$__cuda_sm20_rcp_rn_f32_slowpath,@function
        .size           $__internal_49_$__cuda_sm20_rcp_rn_f32_slowpath,(.L_x_29350 - $__internal_49_$__cuda_sm20_rcp_rn_f32_slowpath)
$__internal_49_$__cuda_sm20_rcp_rn_f32_slowpath:
[----:B------:R-:W-:Y:S01]  /*5100*/  IMAD.SHL.U32 R37, R0, 0x2, RZ ;  /* 0x0000000200257824 */ /* 0x000fe200078e00ff */
[----:B------:R-:W-:Y:S04]  /*5110*/  BSSY B0, `(.L_x_3789) ;  /* 0x0000030000007945 */ /* 0x000fe80003800000 */
[----:B------:R-:W-:-:S04]  /*5120*/  SHF.R.U32.HI R37, RZ, 0x18, R37 ;  /* 0x00000018ff257819 */ /* 0x000fc80000011625 */
[----:B------:R-:W-:-:S13]  /*5130*/  ISETP.NE.U32.AND P0, PT, R37, RZ, PT ;  /* 0x000000ff2500720c */ /* 0x000fda0003f05070 */
[----:B------:R-:W-:Y:S05]  /*5140*/  @P0 BRA `(.L_x_3790) ;  /* 0x0000000000280947 */ /* 0x000fea0003800000 */
[----:B------:R-:W-:-:S05]  /*5150*/  IMAD.SHL.U32 R24, R0, 0x2, RZ ;  /* 0x0000000200187824 */ /* 0x000fca00078e00ff */
        /* <DEDUP_REMOVED lines=9> */
.L_x_3790:
        /* <DEDUP_REMOVED lines=13> */
[----:B------:R-:W-:Y:S02]  /*52c0*/  MOV R36, 0x3 ;  /* 0x0000000300247802 */ /* 0x000fe40000000f00 */
[----:B------:R-:W-:Y:S02]  /*52d0*/  LOP3.LUT R35, R35, 0x800000, RZ, 0xfc, !PT ;  /* 0x0080000023237812 */ /* 0x000fe400078efcff */
[----:B------:R-:W-:Y:S02]  /*52e0*/  SHF.L.U32 R36, R36, R24, RZ ;  /* 0x0000001824247219 */ /* 0x000fe400000006ff */
[----:B------:R-:W-:-:S02]  /*52f0*/  SEL R38, RZ, 0xffffffff, !P0 ;  /* 0xffffffffff267807 */ /* 0x000fc40004000000 */
        /* <DEDUP_REMOVED lines=16> */
.L_x_3792:
[----:B------:R-:W0:Y:S02]  /*5400*/  MUFU.RCP R0, R0 ;  /* 0x0000000000007308 */ /* 0x000e240000001000 */
.L_x_3791:
[----:B------:R-:W-:Y:S05]  /*5410*/  BSYNC B0 ;  /* 0x0000000000007941 */ /* 0x000fea0003800000 */
.L_x_3789:
[----:B------:R-:W-:-:S04]  /*5420*/  IMAD.MOV.U32 R35, RZ, RZ, 0x0 ;  /* 0x00000000ff237424 */ /* 0x000fc800078e00ff */
[----:B0-----:R-:W-:Y:S05]  /*5430*/  RET.REL.NODEC R34 `(_ZN18transformer_engine6detail43dgated_act_cast_transpose_kernel_notalignedILi1ELi2Eff13__nv_bfloat16NS_5EmptyEXadL_ZNS_6dqgeluIffEET_T0_RKS3_EEXadL_ZNS_5qgeluIffEES5_S6_S8_EEEEvPKT2_SC_PT3_SE_PKT1_PSF_SI_mmm) ;  /* 0xffffffa822f07950 */ /* 0x001fea0003c3ffff */
.L_x_3793:
        /* <DEDUP_REMOVED lines=12> */
.L_x_29350:


//--------------------- .text._ZN18transformer_engine6detail32dgated_act_cast_transpose_kernelILi1ELi2Eff13__nv_bfloat16NS_5EmptyEXadL_ZNS_6dqgeluIffEET_T0_RKS3_EEXadL_ZNS_5qgeluIffEES5_S6_S8_EEEEvPKT2_SC_PT3_SE_PKT1_PSF_SI_mmm --------------------------
	.section	.text._ZN18transformer_engine6detail32dgated_act_cast_transpose_kernelILi1ELi2Eff13__nv_bfloat16NS_5EmptyEXadL_ZNS_6dqgeluIffEET_T0_RKS3_EEXadL_ZNS_5qgeluIffEES5_S6_S8_EEEEvPKT2_SC_PT3_SE_PKT1_PSF_SI_mmm,"ax",@progbits
	.align	128
        .global         _ZN18transformer_engine6detail32dgated_act_cast_transpose_kernelILi1ELi2Eff13__nv_bfloat16NS_5EmptyEXadL_ZNS_6dqgeluIffEET_T0_RKS3_EEXadL_ZNS_5qgeluIffEES5_S6_S8_EEEEvPKT2_SC_PT3_SE_PKT1_PSF_SI_mmm
        .type           _ZN18transformer_engine6detail32dgated_act_cast_transpose_kernelILi1ELi2Eff13__nv_bfloat16NS_5EmptyEXadL_ZNS_6dqgeluIffEET_T0_RKS3_EEXadL_ZNS_5qgeluIffEES5_S6_S8_EEEEvPKT2_SC_PT3_SE_PKT1_PSF_SI_mmm,@function
        .size           _ZN18transformer_engine6detail32dgated_act_cast_transpose_kernelILi1ELi2Eff13__nv_bfloat16NS_5EmptyEXadL_ZNS_6dqgeluIffEET_T0_RKS3_EEXadL_ZNS_5qgeluIffEES5_S6_S8_EEEEvPKT2_SC_PT3_SE_PKT1_PSF_SI_mmm,(.L_x_29352 - _ZN18transformer_engine6detail32dgated_act_cast_transpose_kernelILi1ELi2Eff13__nv_bfloat16NS_5EmptyEXadL_ZNS_6dqgeluIffEET_T0_RKS3_EEXadL_ZNS_5qgeluIffEES5_S6_S8_EEEEvPKT2_SC_PT3_SE_PKT1_PSF_SI_mmm)
        .other          _ZN18transformer_engine6detail32dgated_act_cast_transpose_kernelILi1ELi2Eff13__nv_bfloat16NS_5EmptyEXadL_ZNS_6dqgeluIffEET_T0_RKS3_EEXadL_ZNS_5qgeluIffEES5_S6_S8_EEEEvPKT2_SC_PT3_SE_PKT1_PSF_SI_mmm,@"STO_CUDA_ENTRY STV_DEFAULT"
_ZN18transformer_engine6detail32dgated_act_cast_transpose_kernelILi1ELi2Eff13__nv_bfloat16NS_5EmptyEXadL_ZNS_6dqgeluIffEET_T0_RKS3_EEXadL_ZNS_5qgeluIffEES5_S6_S8_EEEEvPKT2_SC_PT3_SE_PKT1_PSF_SI_mmm:
.text._ZN18transformer_engine6detail32dgated_act_cast_transpose_kernelILi1ELi2Eff13__nv_bfloat16NS_5EmptyEXadL_ZNS_6dqgeluIffEET_T0_RKS3_EEXadL_ZNS_5qgeluIffEES5_S6_S8_EEEEvPKT2_SC_PT3_SE_PKT1_PSF_SI_mmm:
        /* <DEDUP_REMOVED lines=39> */
.L_x_3794:
[----:B------:R-:W-:-:S07]  /*0270*/  MOV R4, 0x290 ;  /* 0x0000029000047802 */ /* 0x000fce0000000f00 */
[----:B------:R-:W-:Y:S05]  /*0280*/  CALL.REL.NOINC `($__internal_50_$__cuda_sm20_div_u64) ;  /* 0x0000003800907944 */ /* 0x000fea0003c00000 */
        /* <DEDUP_REMOVED lines=11> */
.L_x_3795:
[----:B------:R-:W0:Y:S01]  /*0340*/  S2R R3, SR_TID.X ;  /* 0x0000000000037919 */ /* 0x000e220000002100 */
[----:B------:R-:W1:Y:S01]  /*0350*/  LDCU.64 UR12, c[0x0][0x3b8] ;  /* 0x00007700ff0c77ac */ /* 0x000e620008000a00 */
[----:B------:R-:W-:Y:S01]  /*0360*/  IMAD.MOV.U32 R25, RZ, RZ, RZ ;  /* 0x000000ffff197224 */ /* 0x000fe200078e00ff */
[----:B------:R-:W2:Y:S01]  /*0370*/  LDCU.128 UR8, c[0x0][0x380] ;  /* 0x00007000ff0877ac */ /* 0x000ea20008000c00 */
[----:B------:R-:W-:Y:S02]  /*0380*/  USHF.L.U32 UR19, UR18, 0x5, URZ ;  /* 0x0000000512137899 */ /* 0x000fe400080006ff */
[----:B------:R-:W-:Y:S01]  /*0390*/  USHF.L.U64.HI UR17, UR18, 0x5, UR6 ;  /* 0x0000000512117899 */ /* 0x000fe20008010206 */
[----:B------:R-:W3:Y:S01]  /*03a0*/  LDCU.64 UR22, c[0x0][0x358] ;  /* 0x00006b00ff1677ac */ /* 0x000ee20008000a00 */
[----:B------:R-:W4:Y:S01]  /*03b0*/  LDCU.64 UR24, c[0x0][0x3a0] ;  /* 0x00007400ff1877ac */ /* 0x000f220008000a00 */
[----:B-1----:R-:W-:Y:S02]  /*03c0*/  UIMAD UR7, UR5, UR12, URZ ;  /* 0x0000000c050772a4 */ /* 0x002fe4000f8e02ff */
[----:B------:R-:W-:-:S02]  /*03d0*/  UIMAD.WIDE.U32 UR14, UR4, UR12, URZ ;  /* 0x0000000c040e72a5 */ /* 0x000fc4000f8e00ff */
[----:B------:R-:W-:Y:S02]  /*03e0*/  UIMAD UR20, UR4, UR13, UR7 ;  /* 0x0000000d041472a4 */ /* 0x000fe4000f8e0207 */
[----:B------:R-:W-:Y:S02]  /*03f0*/  ULEA UR7, UP0, UR14, UR19, 0x6 ;  /* 0x000000130e077291 */ /* 0x000fe4000f8030ff */
[----:B------:R-:W-:Y:S02]  /*0400*/  ULEA UR19, UP2, UR14, UR19, 0x7 ;  /* 0x000000130e137291 */ /* 0x000fe4000f8438ff */
[----:B------:R-:W-:Y:S01]  /*0410*/  UIADD3 UR15, UPT, UPT, UR15, UR20, URZ ;  /* 0x000000140f0f7290 */ /* 0x000fe2000fffe0ff */
[----:B0-----:R-:W-:Y:S01]  /*0420*/  SHF.R.U32.HI R4, RZ, 0x5, R3 ;  /* 0x00000005ff047819 */ /* 0x001fe20000011603 */
[----:B--2---:R-:W-:Y:S02]  /*0430*/  ULEA UR27, UP3, UR19, UR10, 0x2 ;  /* 0x0000000a131b7291 */ /* 0x004fe4000f8610ff */
[----:B------:R-:W-:-:S02]  /*0440*/  ULEA.HI.X UR20, UR14, UR17, UR15, 0x7, UP2 ;  /* 0x000000110e147291 */ /* 0x000fc400090f3c0f */
[C---:B------:R-:W-:Y:S01]  /*0450*/  IMAD.SHL.U32 R6, R4.reuse, 0x4, RZ ;  /* 0x0000000404067824 */ /* 0x040fe200078e00ff */
[----:B------:R-:W-:Y:S01]  /*0460*/  ULEA UR21, UP1, UR7, UR8, 0x2 ;  /* 0x0000000807157291 */ /* 0x000fe2000f8210ff */
[----:B------:R-:W-:Y:S01]  /*0470*/  IMAD.SHL.U32 R33, R4, 0x8, RZ ;  /* 0x0000000804217824 */ /* 0x000fe200078e00ff */
[----:B------:R-:W-:Y:S02]  /*0480*/  ULEA.HI.X UR28, UR19, UR11, UR20, 0x2, UP3 ;  /* 0x0000000b131c7291 */ /* 0x000fe400098f1414 */
[----:B------:R-:W-:Y:S01]  /*0490*/  IADD3 R5, PT, PT, -R6, R3, RZ ;  /* 0x0000000306057210 */ /* 0x000fe20007ffe1ff */
[----:B------:R-:W-:Y:S01]  /*04a0*/  IMAD R19, R33, UR13, RZ ;  /* 0x0000000d21137c24 */ /* 0x000fe2000f8e02ff */
[----:B------:R-:W-:Y:S02]  /*04b0*/  ULEA.HI.X UR14, UR14, UR17, UR15, 0x6, UP0 ;  /* 0x000000110e0e7291 */ /* 0x000fe400080f340f */
[C---:B------:R-:W-:Y:S02]  /*04c0*/  LOP3.LUT R24, R5.reuse, 0x1f, RZ, 0xc0, !PT ;  /* 0x0000001f05187812 */ /* 0x040fe400078ec0ff */
[----:B------:R-:W-:Y:S01]  /*04d0*/  ULEA.HI.X UR26, UR7, UR9, UR14, 0x2, UP1 ;  /* 0x00000009071a7291 */ /* 0x000fe200088f140e */
[----:B------:R-:W-:Y:S01]  /*04e0*/  IADD3 R22, PT, PT, R5, -0x1, RZ ;  /* 0xffffffff05167810 */ /* 0x000fe20007ffe0ff */
[----:B------:R-:W-:Y:S01]  /*04f0*/  IMAD.MOV.U32 R23, RZ, RZ, RZ ;  /* 0x000000ffff177224 */ /* 0x000fe200078e00ff */
[----:B------:R-:W-:-:S02]  /*0500*/  USHF.L.U32 UR31, UR12, 0x2, URZ ;  /* 0x000000020c1f7899 */ /* 0x000fc400080006ff */
[----:B------:R-:W-:Y:S01]  /*0510*/  IMAD.WIDE.U32 R10, R33, UR12, R24 ;  /* 0x0000000c210a7c25 */ /* 0x000fe2000f8e0018 */
[----:B------:R-:W-:Y:S01]  /*0520*/  LOP3.LUT R22, R22, 0x1f, RZ, 0xc0, !PT ;  /* 0x0000001f16167812 */ /* 0x000fe200078ec0ff */
[----:B------:R-:W-:Y:S02]  /*0530*/  USHF.L.U64.HI UR15, UR12, 0x1, UR13 ;  /* 0x000000010c0f7899 */ /* 0x000fe4000801020d */
[----:B------:R-:W-:Y:S01]  /*0540*/  USHF.L.U64.HI UR32, UR12, 0x2, UR13 ;  /* 0x000000020c207899 */ /* 0x000fe2000801020d */
[----:B------:R-:W-:Y:S01]  /*0550*/  IADD3 R11, PT, PT, R11, R19, RZ ;  /* 0x000000130b0b7210 */ /* 0x000fe20007ffe0ff */
[----:B------:R-:W-:Y:S02]  /*0560*/  USHF.L.U32 UR29, UR12, 0x3, URZ ;  /* 0x000000030c1d7899 */ /* 0x000fe400080006ff */
[----:B------:R-:W-:Y:S02]  /*0570*/  USHF.L.U64.HI UR30, UR12, 0x3, UR13 ;  /* 0x000000030c1e7899 */ /* 0x000fe4000801020d */
[----:B------:R-:W-:Y:S01]  /*0580*/  IMAD.WIDE.U32 R20, R33, UR12, R10 ;  /* 0x0000000c21147c25 */ /* 0x000fe2000f8e000a */
[----:B------:R-:W0:Y:S03]  /*0590*/  LDCU.128 UR8, c[0x0][0x390] ;  /* 0x00007200ff0877ac */ /* 0x000e260008000c00 */
[----:B------:R-:W-:-:S02]  /*05a0*/  IMAD.IADD R18, R19, 0x1, R21 ;  /* 0x0000000113127824 */ /* 0x000fc400078e0215 */
[----:B------:R-:W-:-:S03]  /*05b0*/  IMAD.SHL.U32 R16, R20, 0x4, RZ ;  /* 0x0000000414107824 */ /* 0x000fc600078e00ff */
[----:B------:R-:W-:Y:S02]  /*05c0*/  SHF.L.U64.HI R2, R20, 0x2, R18 ;  /* 0x0000000214027819 */ /* 0x000fe40000010212 */
[----:B------:R-:W-:-:S04]  /*05d0*/  IADD3 R8, P0, PT, R16, UR27, RZ ;  /* 0x0000001b10087c10 */ /* 0x000fc8000ff1e0ff */
[----:B------:R-:W-:-:S05]  /*05e0*/  IADD3.X R9, PT, PT, R2, UR28, RZ, P0, !PT ;  /* 0x0000001c02097c10 */ /* 0x000fca00087fe4ff */
[----:B---3--:R-:W2:Y:S01]  /*05f0*/  LDG.E R17, desc[UR22][R8.64] ;  /* 0x0000001608117981 */ /* 0x008ea2000c1e1900 */
[C---:B------:R-:W-:Y:S01]  /*0600*/  LEA R28, P0, R10.reuse, UR21, 0x2 ;  /* 0x000000150a1c7c11 */ /* 0x040fe2000f8010ff */
[----:B------:R-:W-:Y:S02]  /*0610*/  USHF.L.U32 UR14, UR12, 0x1, URZ ;  /* 0x000000010c0e7899 */ /* 0x000fe400080006ff */
[----:B------:R-:W-:Y:S01]  /*0620*/  IMAD.WIDE.U32 R12, R33, UR12, R22 ;  /* 0x0000000c210c7c25 */ /* 0x000fe2000f8e0016 */
[----:B------:R-:W-:Y:S02]  /*0630*/  LEA.HI.X R29, R10, UR26, R11, 0x2, P0 ;  /* 0x0000001a0a1d7c11 */ /* 0x000fe400080f140b */
[----:B----4-:R-:W-:Y:S01]  /*0640*/  ISETP.NE.U32.AND P0, PT, RZ, UR24, PT ;  /* 0x00000018ff007c0c */ /* 0x010fe2000bf05070 */
[----:B------:R-:W-:Y:S01]  /*0650*/  IMAD.IADD R13, R19, 0x1, R13 ;  /* 0x00000001130d7824 */ /* 0x000fe200078e020d */
[----:B------:R-:W-:Y:S01]  /*0660*/  IADD3 R0, P2, PT, R12, UR14, RZ ;  /* 0x0000000e0c007c10 */ /* 0x000fe2000ff5e0ff */
[----:B------:R-:W-:Y:S01]  /*0670*/  UIADD3 UR33, UP0, UPT, UR31, UR27, URZ ;  /* 0x0000001b1f217290 */ /* 0x000fe2000ff1e0ff */
[----:B------:R-:W-:Y:S01]  /*0680*/  ISETP.NE.AND.EX P0, PT, RZ, UR25, PT, P0 ;  /* 0x00000019ff007c0c */ /* 0x000fe2000bf05300 */
[----:B------:R1:W5:Y:S01]  /*0690*/  LDG.E R32, desc[UR22][R28.64] ;  /* 0x000000161c207981 */ /* 0x000362000c1e1900 */
[----:B------:R-:W-:-:S02]  /*06a0*/  IADD3 R14, P1, PT, R28, UR31, RZ ;  /* 0x0000001f1c0e7c10 */ /* 0x000fc4000ff3e0ff */
[----:B------:R-:W-:Y:S01]  /*06b0*/  IADD3.X R7, PT, PT, R13, UR15, RZ, P2, !PT ;  /* 0x0000000f0d077c10 */ /* 0x000fe200097fe4ff */
[----:B------:R-:W-:Y:S01]  /*06c0*/  IMAD.WIDE.U32 R12, R33, UR12, R12 ;  /* 0x0000000c210c7c25 */ /* 0x000fe2000f8e000c */
[----:B------:R-:W-:Y:S01]  /*06d0*/  IADD3.X R15, PT, PT, R29, UR32, RZ, P1, !PT ;  /* 0x000000201d0f7c10 */ /* 0x000fe20008ffe4ff */
[----:B------:R-:W-:Y:S01]  /*06e0*/  UIADD3.X UR34, UPT, UPT, UR32, UR28, URZ, UP0, !UPT ;  /* 0x0000001c20227290 */ /* 0x000fe200087fe4ff */
[C---:B------:R-:W-:Y:S01]  /*06f0*/  LEA R26, P1, R0.reuse, UR21, 0x2 ;  /* 0x00000015001a7c11 */ /* 0x040fe2000f8210ff */
[----:B------:R-:W-:Y:S01]  /*0700*/  IMAD.MOV.U32 R35, RZ, RZ, 0x437c0000 ;  /* 0x437c0000ff237424 */ /* 0x000fe200078e00ff */
[----:B------:R-:W3:Y:S03]  /*0710*/  LDCU.64 UR24, c[0x0][0x3c0] ;  /* 0x00007800ff1877ac */ /* 0x000ee60008000a00 */
[----:B------:R-:W4:Y:S01]  /*0720*/  @P0 LDC.64 R10, c[0x0][0x3a0] ;  /* 0x0000e800ff0a0b82 */ /* 0x000f220000000a00 */
[----:B------:R-:W-:Y:S01]  /*0730*/  LEA.HI.X R27, R0, UR26, R7, 0x2, P1 ;  /* 0x0000001a001b7c11 */ /* 0x000fe200088f1407 */
[----:B------:R-:W5:Y:S01]  /*0740*/  LDG.E R15, desc[UR22][R14.64] ;  /* 0x000000160e0f7981 */ /* 0x000f62000c1e1900 */
[----:B------:R-:W-:-:S02]  /*0750*/  IADD3 R0, P1, PT, R12, UR31, RZ ;  /* 0x0000001f0c007c10 */ /* 0x000fc4000ff3e0ff */
[----:B------:R-:W-:Y:S01]  /*0760*/  IADD3 R40, P2, PT, R26, UR31, RZ ;  /* 0x0000001f1a287c10 */ /* 0x000fe2000ff5e0ff */
[----:B------:R0:W5:Y:S01]  /*0770*/  LDG.E R7, desc[UR22][R26.64] ;  /* 0x000000161a077981 */ /* 0x000162000c1e1900 */
[----:B------:R-:W-:Y:S02]  /*0780*/  IADD3.X R19, PT, PT, R19, UR32, R13, P1, !PT ;  /* 0x0000002013137c10 */ /* 0x000fe40008ffe40d */
[----:B------:R-:W-:Y:S02]  /*0790*/  IADD3 R12, P1, PT, R16, UR33, RZ ;  /* 0x00000021100c7c10 */ /* 0x000fe4000ff3e0ff */
[----:B-1----:R-:W-:Y:S02]  /*07a0*/  SHF.L.U32 R28, R0, 0x2, RZ ;  /* 0x00000002001c7819 */ /* 0x002fe400000006ff */
[----:B------:R-:W-:Y:S02]  /*07b0*/  IADD3.X R13, PT, PT, R2, UR34, RZ, P1, !PT ;  /* 0x00000022020d7c10 */ /* 0x000fe40008ffe4ff */
[----:B------:R-:W-:-:S02]  /*07c0*/  SHF.L.U64.HI R2, R0, 0x2, R19 ;  /* 0x0000000200027819 */ /* 0x000fc40000010213 */
[----:B------:R-:W-:Y:S01]  /*07d0*/  IADD3 R30, P1, PT, R12, UR29, RZ ;  /* 0x0000001d0c1e7c10 */ /* 0x000fe2000ff3e0ff */
[----:B---3--:R-:W-:Y:S01]  /*07e0*/  UIMAD UR17, UR6, UR24, URZ ;  /* 0x00000018061172a4 */ /* 0x008fe2000f8e02ff */
[----:B------:R-:W-:Y:S01]  /*07f0*/  IADD3.X R41, PT, PT, R27, UR32, RZ, P2, !PT ;  /* 0x000000201b297c10 */ /* 0x000fe200097fe4ff */
[----:B------:R1:W5:Y:S04]  /*0800*/  LDG.E R34, desc[UR22][R12.64] ;  /* 0x000000160c227981 */ /* 0x000368000c1e1900 */
[----:B----4-:R-:W3:Y:S01]  /*0810*/  @P0 LDG.E R0, desc[UR22][R10.64] ;  /* 0x000000160a000981 */ /* 0x010ee2000c1e1900 */
[----:B------:R-:W-:Y:S02]  /*0820*/  IADD3.X R31, PT, PT, R13, UR30, RZ, P1, !PT ;  /* 0x0000001e0d1f7c10 */ /* 0x000fe40008ffe4ff */
[----:B------:R-:W-:-:S02]  /*0830*/  IADD3 R38, P2, PT, R8, UR29, RZ ;  /* 0x0000001d08267c10 */ /* 0x000fc4000ff5e0ff */
[----:B------:R-:W-:Y:S01]  /*0840*/  IADD3 R36, P1, PT, R28, UR27, RZ ;  /* 0x0000001b1c247c10 */ /* 0x000fe2000ff3e0ff */
[----:B------:R-:W-:Y:S01]  /*0850*/  IMAD.MOV.U32 R19, RZ, RZ, 0x3bbb989d ;  /* 0x3bbb989dff137424 */ /* 0x000fe200078e00ff */
[----:B------:R-:W-:Y:S01]  /*0860*/  IADD3.X R39, PT, PT, R9, UR30, RZ, P2, !PT ;  /* 0x0000001e09277c10 */ /* 0x000fe200097fe4ff */
[----:B------:R-:W5:Y:S01]  /*0870*/  LDG.E R31, desc[UR22][R30.64] ;  /* 0x000000161e1f7981 */ /* 0x000f62000c1e1900 */
[----:B------:R-:W-:-:S03]  /*0880*/  IADD3.X R37, PT, PT, R2, UR28, RZ, P1, !PT ;  /* 0x0000001c02257c10 */ /* 0x000fc60008ffe4ff */
[----:B------:R-:W5:Y:S04]  /*0890*/  LDG.E R14, desc[UR22][R38.64] ;  /* 0x00000016260e7981 */ /* 0x000f68000c1e1900 */
[----:B------:R-:W5:Y:S01]  /*08a0*/  LDG.E R9, desc[UR22][R36.64] ;  /* 0x0000001624097981 */ /* 0x000f62000c1e1900 */
[----:B------:R-:W-:Y:S01]  /*08b0*/  IADD3 R28, P2, PT, R28, UR33, RZ ;  /* 0x000000211c1c7c10 */ /* 0x000fe2000ff5e0ff */
[----:B------:R-:W-:Y:S02]  /*08c0*/  UIMAD.WIDE.U32 UR6, UR18, UR24, URZ ;  /* 0x00000018120672a5 */ /* 0x000fe4000f8e00ff */
[----:B------:R-:W5:Y:S01]  /*08d0*/  LDG.E R8, desc[UR22][R40.64] ;  /* 0x0000001628087981 */ /* 0x000f62000c1e1900 */
[----:B------:R-:W-:Y:S02]  /*08e0*/  IADD3.X R29, PT, PT, R2, UR34, RZ, P2, !PT ;  /* 0x00000022021d7c10 */ /* 0x000fe400097fe4ff */
[----:B0-----:R-:W-:-:S04]  /*08f0*/  IADD3 R26, P1, PT, R36, UR29, RZ ;  /* 0x0000001d241a7c10 */ /* 0x001fc8000ff3e0ff */
[----:B------:R-:W-:Y:S01]  /*0900*/  IADD3.X R27, PT, PT, R37, UR30, RZ, P1, !PT ;  /* 0x0000001e251b7c10 */ /* 0x000fe20008ffe4ff */
[----:B------:R-:W-:Y:S01]  /*0910*/  UIMAD UR18, UR18, UR25, UR17 ;  /* 0x00000019121272a4 */ /* 0x000fe2000f8e0211 */
[----:B-1----:R-:W-:Y:S01]  /*0920*/  IADD3 R12, P2, PT, R28, UR29, RZ ;  /* 0x0000001d1c0c7c10 */ /* 0x002fe2000ff5e0ff */
[----:B------:R-:W5:Y:S04]  /*0930*/  LDG.E R41, desc[UR22][R28.64] ;  /* 0x000000161c297981 */ /* 0x000f68000c1e1900 */
[----:B------:R0:W5:Y:S01]  /*0940*/  LDG.E R10, desc[UR22][R26.64] ;  /* 0x000000161a0a7981 */ /* 0x000162000c1e1900 */
[----:B------:R-:W-:Y:S01]  /*0950*/  IADD3.X R13, PT, PT, R29, UR30, RZ, P2, !PT ;  /* 0x0000001e1d0d7c10 */ /* 0x000fe200097fe4ff */
[----:B------:R-:W-:Y:S02]  /*0960*/  USHF.L.U32 UR17, UR6, 0x5, URZ ;  /* 0x0000000506117899 */ /* 0x000fe400080006ff */
[----:B------:R-:W-:Y:S01]  /*0970*/  UIADD3 UR18, UPT, UPT, UR7, UR18, URZ ;  /* 0x0000001207127290 */ /* 0x000fe2000fffe0ff */
[----:B0-----:R-:W0:Y:S01]  /*0980*/  S2R R27, SR_CgaCtaId ;  /* 0x00000000001b7919 */ /* 0x001e220000008800 */
[----:B------:R-:W-:-:S02]  /*0990*/  ULEA UR7, UP1, UR4, UR17, 0x6 ;  /* 0x0000001104077291 */ /* 0x000fc4000f8230ff */
[----:B------:R-:W-:Y:S01]  /*09a0*/  USHF.L.U64.HI UR6, UR6, 0x5, UR18 ;  /* 0x0000000506067899 */ /* 0x000fe20008010212 */
[----:B------:R1:W5:Y:S01]  /*09b0*/  LDG.E R11, desc[UR22][R12.64] ;  /* 0x000000160c0b7981 */ /* 0x000362000c1e1900 */
[----:B------:R-:W-:Y:S02]  /*09c0*/  ULEA UR10, UP2, UR7, UR10, 0x1 ;  /* 0x0000000a070a7291 */ /* 0x000fe4000f8408ff */
[----:B------:R-:W-:-:S04]  /*09d0*/  ULEA.HI.X UR4, UR4, UR6, UR5, 0x6, UP1 ;  /* 0x0000000604047291 */ /* 0x000fc800088f3405 */
[----:B------:R-:W-:-:S03]  /*09e0*/  ULEA.HI.X UR11, UR7, UR11, UR4, 0x1, UP2 ;  /* 0x0000000b070b7291 */ /* 0x000fc600090f0c04 */
[----:B------:R-:W-:Y:S01]  /*09f0*/  UMOV UR7, 0x3f800000 ;  /* 0x3f80000000077882 */ /* 0x000fe20000000000 */
[----:B------:R-:W-:Y:S02]  /*0a00*/  UIMAD UR6, UR25, UR12, URZ ;  /* 0x0000000c190672a4 */ /* 0x000fe4000f8e02ff */
[----:B------:R-:W-:Y:S02]  /*0a10*/  ULEA UR8, UP0, UR19, UR8, 0x1 ;  /* 0x0000000813087291 */ /* 0x000fe4000f8008ff */
[----:B------:R-:W-:Y:S02]  /*0a20*/  UIMAD.WIDE.U32 UR4, UR24, UR12, URZ ;  /* 0x0000000c180472a5 */ /* 0x000fe4000f8e00ff */
[----:B------:R-:W-:Y:S02]  /*0a30*/  UIMAD UR6, UR13, UR24, UR6 ;  /* 0x000000180d0672a4 */ /* 0x000fe4000f8e0206 */
[----:B------:R-:W-:Y:S02]  /*0a40*/  ULEA.HI.X UR9, UR19, UR9, UR20, 0x1, UP0 ;  /* 0x0000000913097291 */ /* 0x000fe400080f0c14 */
[----:B------:R-:W-:-:S02]  /*0a50*/  UIADD3 UR5, UPT, UPT, UR5, UR6, URZ ;  /* 0x0000000605057290 */ /* 0x000fc4000fffe0ff */
[----:B------:R-:W-:Y:S01]  /*0a60*/  ULEA UR12, UP0, UR4, UR10, 0x1 ;  /* 0x0000000a040c7291 */ /* 0x000fe2000f8008ff */
[----:B------:R-:W-:Y:S03]  /*0a70*/  BSSY.RECONVERGENT B1, `(.L_x_3796) ;  /* 0x000001d000017945 */ /* 0x000fe60003800200 */
[----:B------:R-:W-:Y:S01]  /*0a80*/  ULEA.HI.X UR6, UR4, UR11, UR5, 0x1, UP0 ;  /* 0x0000000b04067291 */ /* 0x000fe200080f0c05 */
[----:B--2---:R-:W-:-:S04]  /*0a90*/  FMUL R16, R17, 1.7020000219345092773 ;  /* 0x3fd9db2311107820 */ /* 0x004fc80000400000 */
[----:B------:R-:W-:-:S04]  /*0aa0*/  FFMA.SAT R2, R16, -R19, 0.5 ;  /* 0x3f00000010027423 */ /* 0x000fc80000002813 */
[----:B------:R-:W-:-:S04]  /*0ab0*/  FFMA.RM R2, R2, R35, 12582913 ;  /* 0x4b40000102027423 */ /* 0x000fc80000004023 */
[----:B------:R-:W-:-:S04]  /*0ac0*/  FADD R19, R2, -12583039 ;  /* 0xcb40007f02137421 */ /* 0x000fc80000000000 */
[----:B------:R-:W-:-:S04]  /*0ad0*/  FFMA R19, R16, -1.4426950216293334961, -R19 ;  /* 0xbfb8aa3b10137823 */ /* 0x000fc80000000813 */
[----:B------:R-:W-:-:S06]  /*0ae0*/  FFMA R19, R16, -1.925963033500011079e-08, R19 ;  /* 0xb2a5706010137823 */ /* 0x000fcc0000000013 */
[----:B------:R-:W2:Y:S01]  /*0af0*/  MUFU.EX2 R19, R19 ;  /* 0x0000001300137308 */ /* 0x000ea20000000800 */
[----:B------:R-:W-:-:S05]  /*0b00*/  SHF.L.U32 R2, R2, 0x17, RZ ;  /* 0x0000001702027819 */ /* 0x000fca00000006ff */
[----:B--2---:R-:W-:-:S04]  /*0b10*/  FFMA R29, R2, R19, 1 ;  /* 0x3f800000021d7423 */ /* 0x004fc80000000013 */
[----:B-1----:R-:W-:Y:S01]  /*0b20*/  VIADD R12, R29, 0x1800000 ;  /* 0x018000001d0c7836 */ /* 0x002fe20000000000 */
[----:B---3--:R-:W-:-:S04]  /*0b30*/  @P0 R2UR UR7, R0 ;  /* 0x00000000000702ca */ /* 0x008fc800000e0000 */
[----:B------:R-:W-:Y:S02]  /*0b40*/  LOP3.LUT R12, R12, 0x7f800000, RZ, 0xc0, !PT ;  /* 0x7f8000000c0c7812 */ /* 0x000fe400078ec0ff */
[----:B------:R-:W-:Y:S02]  /*0b50*/  MOV R2, 0x400 ;  /* 0x0000040000027802 */ /* 0x000fe40000000f00 */
[----:B------:R-:W-:-:S03]  /*0b60*/  ISETP.GT.U32.AND P0, PT, R12, 0x1ffffff, PT ;  /* 0x01ffffff0c00780c */ /* 0x000fc60003f04070 */
[----:B------:R-:W-:Y:S01]  /*0b70*/  VIADD R2, R2, 0x20 ;  /* 0x0000002002027836 */ /* 0x000fe20000000000 */
[----:B------:R-:W-:-:S04]  /*0b80*/  LOP3.LUT R12, R3, 0x1f, RZ, 0xc0, !PT ;  /* 0x0000001f030c7812 */ /* 0x000fc800078ec0ff */
[----:B0-----:R-:W-:-:S05]  /*0b90*/  LEA R13, R27, R2, 0x18 ;  /* 0x000000021b0d7211 */ /* 0x001fca00078ec0ff */
[----:B------:R-:W-:Y:S01]  /*0ba0*/  IMAD R13, R12, 0x84, R13 ;  /* 0x000000840c0d7824 */ /* 0x000fe200078e020d */
[----:B------:R-:W-:Y:S06]  /*0bb0*/  @P0 BRA `(.L_x_3797) ;  /* 0x0000000000100947 */ /* 0x000fec0003800000 */
[----:B------:R-:W-:Y:S02]  /*0bc0*/  MOV R0, R29 ;  /* 0x0000001d00007202 */ /* 0x000fe40000000f00 */
[----:B------:R-:W-:-:S07]  /*0bd0*/  MOV R2, 0xbf0 ;  /* 0x00000bf000027802 */ /* 0x000fce0000000f00 */
[----:B-----5:R-:W-:Y:S05]  /*0be0*/  CALL.REL.NOINC `($__internal_51_$__cuda_sm20_rcp_rn_f32_slowpath) ;  /* 0x0000003400587944 */ /* 0x020fea0003c00000 */
[----:B------:R-:W-:Y:S05]  /*0bf0*/  BRA `(.L_x_3798) ;  /* 0x0000000000107947 */ /* 0x000fea0003800000 */
.L_x_3797:
[----:B------:R-:W0:Y:S02]  /*0c00*/  MUFU.RCP R38, R29 ;  /* 0x0000001d00267308 */ /* 0x000e240000001000 */
[----:B0-----:R-:W-:-:S04]  /*0c10*/  FFMA R0, R29, R38, -1 ;  /* 0xbf8000001d007423 */ /* 0x001fc80000000026 */
[----:B------:R-:W-:-:S04]  /*0c20*/  FADD.FTZ R19, -R0, -RZ ;  /* 0x800000ff00137221 */ /* 0x000fc80000010100 */
[----:B------:R-:W-:-:S07]  /*0c30*/  FFMA R38, R38, R19, R38 ;  /* 0x0000001326267223 */ /* 0x000fce0000000026 */
.L_x_3798:
[----:B------:R-:W-:Y:S05]  /*0c40*/  BSYNC.RECONVERGENT B1 ;  /* 0x0000000000017941 */ /* 0x000fea0003800200 */
.L_x_3796:
        /* <DEDUP_REMOVED lines=23> */
[----:B------:R-:W-:Y:S05]  /*0dc0*/  CALL.REL.NOINC `($__internal_51_$__cuda_sm20_rcp_rn_f32_slowpath) ;  /* 0x0000003000e07944 */ /* 0x000fea0003c00000 */
[----:B------:R-:W-:Y:S05]  /*0dd0*/  BRA `(.L_x_3801) ;  /* 0x0000000000107947 */ /* 0x000fea0003800000 */
.L_x_3800:
[----:B------:R-:W0:Y:S02]  /*0de0*/  MUFU.RCP R38, R27 ;  /* 0x0000001b00267308 */ /* 0x000e240000001000 */
[----:B0-----:R-:W-:-:S04]  /*0df0*/  FFMA R0, R27, R38, -1 ;  /* 0xbf8000001b007423 */ /* 0x001fc80000000026 */
[----:B------:R-:W-:-:S04]  /*0e00*/  FADD.FTZ R19, -R0, -RZ ;  /* 0x800000ff00137221 */ /* 0x000fc80000010100 */
[----:B------:R-:W-:-:S07]  /*0e10*/  FFMA R38, R38, R19, R38 ;  /* 0x0000001326267223 */ /* 0x000fce0000000026 */
.L_x_3801:
[----:B------:R-:W-:Y:S05]  /*0e20*/  BSYNC.RECONVERGENT B1 ;  /* 0x0000000000017941 */ /* 0x000fea0003800200 */
.L_x_3799:
[----:B------:R-:W-:Y:S02]  /*0e30*/  HFMA2 R19, -RZ, RZ, 0.96630859375, -0.0022525787353515625 ;  /* 0x3bbb989dff137431 */ /* 0x000fe400000001ff */
[----:B------:R-:W-:Y:S01]  /*0e40*/  FMUL R16, R14, 1.7020000219345092773 ;  /* 0x3fd9db230e107820 */ /* 0x000fe20000400000 */
[----:B------:R-:W-:Y:S02]  /*0e50*/  IMAD.MOV.U32 R27, RZ, RZ, 0x437c0000 ;  /* 0x437c0000ff1b7424 */ /* 0x000fe400078e00ff */
        /* <DEDUP_REMOVED lines=17> */
[----:B------:R-:W-:Y:S05]  /*0f70*/  CALL.REL.NOINC `($__internal_51_$__cuda_sm20_rcp_rn_f32_slowpath) ;  /* 0x0000003000747944 */ /* 0x000fea0003c00000 */
[----:B------:R-:W-:Y:S05]  /*0f80*/  BRA `(.L_x_3804) ;  /* 0x0000000000107947 */ /* 0x000fea0003800000 */
.L_x_3803:
[----:B------:R-:W0:Y:S02]  /*0f90*/  MUFU.RCP R38, R27 ;  /* 0x0000001b00267308 */ /* 0x000e240000001000 */
[----:B0-----:R-:W-:-:S04]  /*0fa0*/  FFMA R0, R27, R38, -1 ;  /* 0xbf8000001b007423 */ /* 0x001fc80000000026 */
[----:B------:R-:W-:-:S04]  /*0fb0*/  FADD.FTZ R17, -R0, -RZ ;  /* 0x800000ff00117221 */ /* 0x000fc80000010100 */
[----:B------:R-:W-:-:S07]  /*0fc0*/  FFMA R38, R38, R17, R38 ;  /* 0x0000001126267223 */ /* 0x000fce0000000026 */
.L_x_3804:
[----:B------:R-:W-:Y:S05]  /*0fd0*/  BSYNC.RECONVERGENT B1 ;  /* 0x0000000000017941 */ /* 0x000fea0003800200 */
.L_x_3802:
        /* <DEDUP_REMOVED lines=23> */
[----:B------:R-:W-:Y:S05]  /*1150*/  CALL.REL.NOINC `($__internal_51_$__cuda_sm20_rcp_rn_f32_slowpath) ;  /* 0x0000002c00fc7944 */ /* 0x000fea0003c00000 */
[----:B------:R-:W-:Y:S05]  /*1160*/  BRA `(.L_x_3807) ;  /* 0x0000000000107947 */ /* 0x000fea0003800000 */
.L_x_3806:
[----:B------:R-:W0:Y:S02]  /*1170*/  MUFU.RCP R38, R19 ;  /* 0x0000001300267308 */ /* 0x000e240000001000 */
[----:B0-----:R-:W-:-:S04]  /*1180*/  FFMA R0, R19, R38, -1 ;  /* 0xbf80000013007423 */ /* 0x001fc80000000026 */
[----:B------:R-:W-:-:S04]  /*1190*/  FADD.FTZ R17, -R0, -RZ ;  /* 0x800000ff00117221 */ /* 0x000fc80000010100 */
[----:B------:R-:W-:-:S07]  /*11a0*/  FFMA R38, R38, R17, R38 ;  /* 0x0000001126267223 */ /* 0x000fce0000000026 */
.L_x_3807:
[----:B------:R-:W-:Y:S05]  /*11b0*/  BSYNC.RECONVERGENT B1 ;  /* 0x0000000000017941 */ /* 0x000fea0003800200 */
.L_x_3805:
[----:B------:R-:W0:Y:S01]  /*11c0*/  LDC.64 R16, c[0x0][0x3b8] ;  /* 0x0000ee00ff107b82 */ /* 0x000e220000000a00 */
[----:B------:R-:W-:Y:S01]  /*11d0*/  LEA R26, P0, R20, UR8, 0x1 ;  /* 0x00000008141a7c11 */ /* 0x000fe2000f8008ff */
[----:B------:R-:W-:Y:S01]  /*11e0*/  FMUL R38, R14, R38 ;  /* 0x000000260e267220 */ /* 0x000fe20000400000 */
[----:B------:R-:W-:Y:S01]  /*11f0*/  VIADD R14, R5, 0x1e ;  /* 0x0000001e050e7836 */ /* 0x000fe20000000000 */
[----:B------:R-:W-:Y:S01]  /*1200*/  UMOV UR4, UR14 ;  /* 0x0000000e00047c82 */ /* 0x000fe20008000000 */
[----:B------:R-:W-:Y:S01]  /*1210*/  UMOV UR5, UR15 ;  /* 0x0000000f00057c82 */ /* 0x000fe20008000000 */
[----:B------:R-:W-:Y:S01]  /*1220*/  LEA.HI.X R27, R20, UR9, R18, 0x1, P0 ;  /* 0x00000009141b7c11 */ /* 0x000fe200080f0c12 */
[----:B------:R-:W-:Y:S01]  /*1230*/  FMUL R0, R34, UR7 ;  /* 0x0000000722007c20 */ /* 0x000fe20008400000 */
[----:B------:R-:W-:Y:S01]  /*1240*/  FMUL R2, R31, UR7 ;  /* 0x000000071f027c20 */ /* 0x000fe20008400000 */
[----:B------:R-:W-:Y:S01]  /*1250*/  IADD3 R18, P0, PT, R26, UR31, RZ ;  /* 0x0000001f1a127c10 */ /* 0x000fe2000ff1e0ff */
[----:B------:R-:W-:Y:S01]  /*1260*/  FMUL R39, R15, R38 ;  /* 0x000000260f277220 */ /* 0x000fe20000400000 */
[----:B------:R-:W-:Y:S01]  /*1270*/  LOP3.LUT R14, R14, 0x1f, RZ, 0xc0, !PT ;  /* 0x0000001f0e0e7812 */ /* 0x000fe200078ec0ff */
[----:B------:R-:W-:Y:S01]  /*1280*/  FMUL R35, R32, UR7 ;  /* 0x0000000720237c20 */ /* 0x000fe20008400000 */
[----:B------:R-:W-:Y:S01]  /*1290*/  F2FP.BF16.F32.PACK_AB R0, RZ, R0 ;  /* 0x00000000ff00723e */ /* 0x000fe200000010ff */
[----:B------:R-:W-:Y:S01]  /*12a0*/  FMUL R37, R39, UR7 ;  /* 0x0000000727257c20 */ /* 0x000fe20008400000 */
[----:B------:R-:W-:-:S02]  /*12b0*/  IADD3.X R19, PT, PT, R27, UR32, RZ, P0, !PT ;  /* 0x000000201b137c10 */ /* 0x000fc400087fe4ff */
[----:B------:R-:W-:Y:S01]  /*12c0*/  F2FP.BF16.F32.PACK_AB R2, RZ, R2 ;  /* 0x00000002ff02723e */ /* 0x000fe200000010ff */
[----:B------:R1:W-:Y:S01]  /*12d0*/  STG.E.U16 desc[UR22][R26.64], R0 ;  /* 0x000000001a007986 */ /* 0x0003e2000c101516 */
[----:B------:R-:W-:Y:S02]  /*12e0*/  F2FP.BF16.F32.PACK_AB R35, RZ, R35 ;  /* 0x00000023ff23723e */ /* 0x000fe400000010ff */
[----:B------:R-:W-:Y:S01]  /*12f0*/  F2FP.BF16.F32.PACK_AB R37, RZ, R37 ;  /* 0x00000025ff25723e */ /* 0x000fe200000010ff */
[----:B------:R2:W-:Y:S01]  /*1300*/  STG.E.U16 desc[UR22][R18.64], R2 ;  /* 0x0000000212007986 */ /* 0x0005e2000c101516 */
[----:B0-----:R-:W-:Y:S01]  /*1310*/  IMAD.WIDE.U32 R20, R33, R16, UR4 ;  /* 0x0000000421147e25 */ /* 0x001fe2000f8e0010 */
[----:B------:R-:W-:-:S03]  /*1320*/  IADD3 R16, P0, PT, R26, UR14, RZ ;  /* 0x0000000e1a107c10 */ /* 0x000fc6000ff1e0ff */
[----:B------:R-:W-:Y:S01]  /*1330*/  IMAD R15, R33, R17, R21 ;  /* 0x00000011210f7224 */ /* 0x000fe200078e0215 */
[----:B------:R-:W-:Y:S02]  /*1340*/  IADD3 R29, P1, PT, R14, R20, RZ ;  /* 0x000000140e1d7210 */ /* 0x000fe40007f3e0ff */
[----:B------:R-:W-:-:S03]  /*1350*/  IADD3.X R17, PT, PT, R27, UR15, RZ, P0, !PT ;  /* 0x0000000f1b117c10 */ /* 0x000fc600087fe4ff */
[----:B------:R-:W-:Y:S01]  /*1360*/  IMAD.X R36, RZ, RZ, R15, P1 ;  /* 0x000000ffff247224 */ /* 0x000fe200008e060f */
[----:B-1----:R-:W-:Y:S01]  /*1370*/  IADD3 R27, P1, PT, R29, UR14, RZ ;  /* 0x0000000e1d1b7c10 */ /* 0x002fe2000ff3e0ff */
[----:B------:R0:W-:Y:S01]  /*1380*/  STG.E.U16 desc[UR22][R16.64], R35 ;  /* 0x0000002310007986 */ /* 0x0001e2000c101516 */
[----:B--2---:R-:W-:Y:S02]  /*1390*/  IADD3 R18, P0, PT, R18, UR14, RZ ;  /* 0x0000000e12127c10 */ /* 0x004fe4000ff1e0ff */
[----:B------:R-:W-:Y:S02]  /*13a0*/  IADD3.X R30, PT, PT, R36, UR15, RZ, P1, !PT ;  /* 0x0000000f241e7c10 */ /* 0x000fe40008ffe4ff */
[----:B------:R-:W-:Y:S02]  /*13b0*/  LEA R28, P1, R27, UR21, 0x2 ;  /* 0x000000151b1c7c11 */ /* 0x000fe4000f8210ff */
[----:B------:R-:W-:Y:S02]  /*13c0*/  IADD3.X R19, PT, PT, R19, UR15, RZ, P0, !PT ;  /* 0x0000000f13137c10 */ /* 0x000fe400087fe4ff */
[----:B------:R-:W-:-:S02]  /*13d0*/  IADD3 R26, P0, P2, R29, UR31, R20 ;  /* 0x0000001f1d1a7c10 */ /* 0x000fc4000fa1e014 */
[----:B------:R-:W-:Y:S01]  /*13e0*/  LEA.HI.X R29, R27, UR26, R30, 0x2, P1 ;  /* 0x0000001a1b1d7c11 */ /* 0x000fe200088f141e */
[----:B------:R1:W-:Y:S01]  /*13f0*/  STG.E.U16 desc[UR22][R18.64], R37 ;  /* 0x0000002512007986 */ /* 0x0003e2000c101516 */
[----:B------:R-:W-:Y:S02]  /*1400*/  IADD3.X R27, PT, PT, R36, UR32, R15, P0, P2 ;  /* 0x00000020241b7c10 */ /* 0x000fe400087e440f */
[C---:B------:R-:W-:Y:S01]  /*1410*/  SHF.L.U32 R46, R26.reuse, 0x2, RZ ;  /* 0x000000021a2e7819 */ /* 0x040fe200000006ff */
[----:B0-----:R-:W5:Y:S01]  /*1420*/  LDG.E R16, desc[UR22][R28.64] ;  /* 0x000000161c107981 */ /* 0x001f62000c1e1900 */
[----:B------:R-:W-:Y:S02]  /*1430*/  SHF.L.U64.HI R26, R26, 0x2, R27 ;  /* 0x000000021a1a7819 */ /* 0x000fe4000001021b */
[----:B------:R-:W-:Y:S02]  /*1440*/  IADD3 R48, P0, PT, R46, UR27, RZ ;  /* 0x0000001b2e307c10 */ /* 0x000fe4000ff1e0ff */
[----:B------:R-:W-:-:S02]  /*1450*/  IADD3 R42, P1, PT, R28, UR31, RZ ;  /* 0x0000001f1c2a7c10 */ /* 0x000fc4000ff3e0ff */
[----:B------:R-:W-:Y:S02]  /*1460*/  IADD3.X R49, PT, PT, R26, UR28, RZ, P0, !PT ;  /* 0x0000001c1a317c10 */ /* 0x000fe400087fe4ff */
[----:B------:R-:W-:Y:S02]  /*1470*/  IADD3 R44, P0, PT, R48, UR29, RZ ;  /* 0x0000001d302c7c10 */ /* 0x000fe4000ff1e0ff */
[----:B------:R-:W-:Y:S01]  /*1480*/  IADD3.X R43, PT, PT, R29, UR32, RZ, P1, !PT ;  /* 0x000000201d2b7c10 */ /* 0x000fe20008ffe4ff */
[----:B-1----:R-:W5:Y:S01]  /*1490*/  LDG.E R18, desc[UR22][R48.64] ;  /* 0x0000001630127981 */ /* 0x002f62000c1e1900 */
[----:B------:R-:W-:Y:S01]  /*14a0*/  IADD3.X R45, PT, PT, R49, UR30, RZ, P0, !PT ;  /* 0x0000001e312d7c10 */ /* 0x000fe200087fe4ff */
[----:B------:R-:W-:Y:S02]  /*14b0*/  IMAD.MOV.U32 R30, RZ, RZ, 0x3bbb989d ;  /* 0x3bbb989dff1e7424 */ /* 0x000fe400078e00ff */
[----:B------:R0:W5:Y:S04]  /*14c0*/  LDG.E R17, desc[UR22][R42.64] ;  /* 0x000000162a117981 */ /* 0x000168000c1e1900 */
[----:B------:R-:W5:Y:S01]  /*14d0*/  LDG.E R28, desc[UR22][R44.64] ;  /* 0x000000162c1c7981 */ /* 0x000f62000c1e1900 */
[----:B------:R-:W-:-:S02]  /*14e0*/  IMAD.MOV.U32 R51, RZ, RZ, 0x437c0000 ;  /* 0x437c0000ff337424 */ /* 0x000fc400078e00ff */
[----:B0-----:R-:W-:-:S04]  /*14f0*/  FMUL R43, R9, 1.7020000219345092773 ;  /* 0x3fd9db23092b7820 */ /* 0x001fc80000400000 */
[----:B------:R-:W-:-:S04]  /*1500*/  FFMA.SAT R30, R43, -R30, 0.5 ;  /* 0x3f0000002b1e7423 */ /* 0x000fc8000000281e */
[----:B------:R-:W-:Y:S01]  /*1510*/  FFMA.RM R30, R30, R51, 12582913 ;  /* 0x4b4000011e1e7423 */ /* 0x000fe20000004033 */
[----:B------:R-:W-:-:S03]  /*1520*/  IADD3 R46, P1, PT, R46, UR33, RZ ;  /* 0x000000212e2e7c10 */ /* 0x000fc6000ff3e0ff */
[----:B------:R-:W-:Y:S01]  /*1530*/  FADD R36, R30, -12583039 ;  /* 0xcb40007f1e247421 */ /* 0x000fe20000000000 */
[----:B------:R-:W-:-:S03]  /*1540*/  IADD3.X R47, PT, PT, R26, UR34, RZ, P1, !PT ;  /* 0x000000221a2f7c10 */ /* 0x000fc60008ffe4ff */
[C---:B------:R-:W-:Y:S01]  /*1550*/  FFMA R36, R43.reuse, -1.4426950216293334961, -R36 ;  /* 0xbfb8aa3b2b247823 */ /* 0x040fe20000000824 */
[----:B------:R-:W-:Y:S01]  /*1560*/  IADD3 R26, P1, PT, R46, UR29, RZ ;  /* 0x0000001d2e1a7c10 */ /* 0x000fe2000ff3e0ff */
[----:B------:R0:W5:Y:S02]  /*1570*/  LDG.E R19, desc[UR22][R46.64] ;  /* 0x000000162e137981 */ /* 0x000164000c1e1900 */
[----:B------:R-:W-:Y:S01]  /*1580*/  FFMA R38, R43, -1.925963033500011079e-08, R36 ;  /* 0xb2a570602b267823 */ /* 0x000fe20000000024 */
[----:B------:R-:W-:Y:S02]  /*1590*/  IADD3.X R27, PT, PT, R47, UR30, RZ, P1, !PT ;  /* 0x0000001e2f1b7c10 */ /* 0x000fe40008ffe4ff */
[----:B------:R-:W-:-:S03]  /*15a0*/  SHF.L.U32 R36, R30, 0x17, RZ ;  /* 0x000000171e247819 */ /* 0x000fc600000006ff */
[----:B------:R1:W5:Y:S01]  /*15b0*/  LDG.E R29, desc[UR22][R26.64] ;  /* 0x000000161a1d7981 */ /* 0x000362000c1e1900 */
[----:B0-----:R-:W0:Y:S02]  /*15c0*/  MUFU.EX2 R47, R38 ;  /* 0x00000026002f7308 */ /* 0x001e240000000800 */
[----:B0-----:R-:W-:-:S05]  /*15d0*/  FFMA R36, R36, R47, 1 ;  /* 0x3f80000024247423 */ /* 0x001fca000000002f */
[----:B------:R-:W-:-:S04]  /*15e0*/  IADD3 R30, PT, PT, R36, 0x1800000, RZ ;  /* 0x01800000241e7810 */ /* 0x000fc80007ffe0ff */
[----:B------:R-:W-:Y:S01]  /*15f0*/  LOP3.LUT R30, R30, 0x7f800000, RZ, 0xc0, !PT ;  /* 0x7f8000001e1e7812 */ /* 0x000fe200078ec0ff */
[----:B-1----:R-:W-:Y:S02]  /*1600*/  IMAD.U32 R26, RZ, RZ, UR31 ;  /* 0x0000001fff1a7e24 */ /* 0x002fe4000f8e00ff */
[----:B------:R-:W-:Y:S01]  /*1610*/  IMAD.U32 R27, RZ, RZ, UR32 ;  /* 0x00000020ff1b7e24 */ /* 0x000fe2000f8e00ff */
[----:B------:R-:W-:Y:S01]  /*1620*/  ISETP.GT.U32.AND P0, PT, R30, 0x1ffffff, PT ;  /* 0x01ffffff1e00780c */ /* 0x000fe20003f04070 */
[----:B------:R-:W-:Y:S01]  /*1630*/  IMAD.WIDE.U32 R26, R33, UR14, R26 ;  /* 0x0000000e211a7c25 */ /* 0x000fe2000f8e001a */
[----:B------:R-:W-:-:S03]  /*1640*/  FMNMX3 R34, |R34|, RZ, |R31|, !PT ;  /* 0x000000ff22227276 */ /* 0x000fc6000780061f */
[----:B------:R-:W-:Y:S01]  /*1650*/  IMAD R33, R33, UR15, RZ ;  /* 0x0000000f21217c24 */ /* 0x000fe2000f8e02ff */
[----:B------:R-:W-:Y:S01]  /*1660*/  IADD3 R30, P1, PT, R22, R26, RZ ;  /* 0x0000001a161e7210 */ /* 0x000fe20007f3e0ff */
[----:B------:R-:W-:Y:S02]  /*1670*/  BSSY.RECONVERGENT B1, `(.L_x_3808) ;  /* 0x000000f000017945 */ /* 0x000fe40003800200 */
[----:B------:R-:W-:Y:S01]  /*1680*/  IMAD.IADD R31, R27, 0x1, R33 ;  /* 0x000000011b1f7824 */ /* 0x000fe200078e0221 */
[----:B------:R-:W-:Y:S02]  /*1690*/  FMNMX3 R32, |R32|, R34, |R39|, !PT ;  /* 0x0000002220207276 */ /* 0x000fe40007800627 */
[----:B------:R-:W-:Y:S01]  /*16a0*/  PRMT R34, R0, 0x5410, R2 ;  /* 0x0000541000227816 */ /* 0x000fe20000000002 */
[----:B------:R-:W-:Y:S01]  /*16b0*/  IMAD.X R33, RZ, RZ, R31, P1 ;  /* 0x000000ffff217224 */ /* 0x000fe200008e061f */
[----:B------:R-:W-:Y:S01]  /*16c0*/  PRMT R35, R35, 0x5410, R37 ;  /* 0x0000541023237816 */ /* 0x000fe20000000025 */
[----:B------:R-:W-:Y:S06]  /*16d0*/  @P0 BRA `(.L_x_3809) ;  /* 0x0000000000100947 */ /* 0x000fec0003800000 */
[----:B------:R-:W-:Y:S02]  /*16e0*/  MOV R0, R36 ;  /* 0x0000002400007202 */ /* 0x000fe40000000f00 */
[----:B------:R-:W-:-:S07]  /*16f0*/  MOV R2, 0x1710 ;  /* 0x0000171000027802 */ /* 0x000fce0000000f00 */
[----:B-----5:R-:W-:Y:S05]  /*1700*/  CALL.REL.NOINC `($__internal_51_$__cuda_sm20_rcp_rn_f32_slowpath) ;  /* 0x0000002800907944 */ /* 0x020fea0003c00000 */
[----:B------:R-:W-:Y:S05]  /*1710*/  BRA `(.L_x_3810) ;  /* 0x0000000000107947 */ /* 0x000fea0003800000 */
.L_x_3809:
[----:B------:R-:W0:Y:S02]  /*1720*/  MUFU.RCP R37, R36 ;  /* 0x0000002400257308 */ /* 0x000e240000001000 */
[----:B0-----:R-:W-:-:S04]  /*1730*/  FFMA R0, R36, R37, -1 ;  /* 0xbf80000024007423 */ /* 0x001fc80000000025 */
[----:B------:R-:W-:-:S04]  /*1740*/  FADD.FTZ R0, -R0, -RZ ;  /* 0x800000ff00007221 */ /* 0x000fc80000010100 */
[----:B------:R-:W-:-:S07]  /*1750*/  FFMA R38, R37, R0, R37 ;  /* 0x0000000025267223 */ /* 0x000fce0000000025 */
.L_x_3810:
[----:B------:R-:W-:Y:S05]  /*1760*/  BSYNC.RECONVERGENT B1 ;  /* 0x0000000000017941 */ /* 0x000fea0003800200 */
.L_x_3808:
        /* <DEDUP_REMOVED lines=23> */
[----:B-----5:R-:W-:Y:S05]  /*18e0*/  CALL.REL.NOINC `($__internal_51_$__cuda_sm20_rcp_rn_f32_slowpath) ;  /* 0x0000002800187944 */ /* 0x020fea0003c00000 */
[----:B------:R-:W-:Y:S05]  /*18f0*/  BRA `(.L_x_3813) ;  /* 0x0000000000107947 */ /* 0x000fea0003800000 */
.L_x_3812:
[----:B------:R-:W0:Y:S02]  /*1900*/  MUFU.RCP R38, R39 ;  /* 0x0000002700267308 */ /* 0x000e240000001000 */
[----:B0-----:R-:W-:-:S04]  /*1910*/  FFMA R0, R39, R38, -1 ;  /* 0xbf80000027007423 */ /* 0x001fc80000000026 */
[----:B------:R-:W-:-:S04]  /*1920*/  FADD.FTZ R37, -R0, -RZ ;  /* 0x800000ff00257221 */ /* 0x000fc80000010100 */
[----:B------:R-:W-:-:S07]  /*1930*/  FFMA R38, R38, R37, R38 ;  /* 0x0000002526267223 */ /* 0x000fce0000000026 */
.L_x_3813:
[----:B------:R-:W-:Y:S05]  /*1940*/  BSYNC.RECONVERGENT B1 ;  /* 0x0000000000017941 */ /* 0x000fea0003800200 */
.L_x_3811:
        /* <DEDUP_REMOVED lines=20> */
[----:B-----5:R-:W-:Y:S05]  /*1a90*/  CALL.REL.NOINC `($__internal_51_$__cuda_sm20_rcp_rn_f32_slowpath) ;  /* 0x0000002400ac7944 */ /* 0x020fea0003c00000 */
[----:B------:R-:W-:Y:S05]  /*1aa0*/  BRA `(.L_x_3816) ;  /* 0x0000000000107947 */ /* 0x000fea0003800000 */
.L_x_3815:
[----:B------:R-:W0:Y:S02]  /*1ab0*/  MUFU.RCP R38, R37 ;  /* 0x0000002500267308 */ /* 0x000e240000001000 */
[----:B0-----:R-:W-:-:S04]  /*1ac0*/  FFMA R0, R37, R38, -1 ;  /* 0xbf80000025007423 */ /* 0x001fc80000000026 */
[----:B------:R-:W-:-:S04]  /*1ad0*/  FADD.FTZ R9, -R0, -RZ ;  /* 0x800000ff00097221 */ /* 0x000fc80000010100 */
[----:B------:R-:W-:-:S07]  /*1ae0*/  FFMA R38, R38, R9, R38 ;  /* 0x0000000926267223 */ /* 0x000fce0000000026 */
.L_x_3816:
[----:B------:R-:W-:Y:S05]  /*1af0*/  BSYNC.RECONVERGENT B1 ;  /* 0x0000000000017941 */ /* 0x000fea0003800200 */
.L_x_3814:
        /* <DEDUP_REMOVED lines=23> */
[----:B-----5:R-:W-:Y:S05]  /*1c70*/  CALL.REL.NOINC `($__internal_51_$__cuda_sm20_rcp_rn_f32_slowpath) ;  /* 0x0000002400347944 */ /* 0x020fea0003c00000 */
[----:B------:R-:W-:Y:S05]  /*1c80*/  BRA `(.L_x_3819) ;  /* 0x0000000000107947 */ /* 0x000fea0003800000 */
.L_x_3818:
[----:B------:R-:W0:Y:S02]  /*1c90*/  MUFU.RCP R38, R37 ;  /* 0x0000002500267308 */ /* 0x000e240000001000 */
[----:B0-----:R-:W-:-:S04]  /*1ca0*/  FFMA R0, R37, R38, -1 ;  /* 0xbf80000025007423 */ /* 0x001fc80000000026 */
[----:B------:R-:W-:-:S04]  /*1cb0*/  FADD.FTZ R9, -R0, -RZ ;  /* 0x800000ff00097221 */ /* 0x000fc80000010100 */
[----:B------:R-:W-:-:S07]  /*1cc0*/  FFMA R38, R38, R9, R38 ;  /* 0x0000000926267223 */ /* 0x000fce0000000026 */
.L_x_3819:
[----:B------:R-:W-:Y:S05]  /*1cd0*/  BSYNC.RECONVERGENT B1 ;  /* 0x0000000000017941 */ /* 0x000fea0003800200 */
.L_x_3817:
[----:B------:R-:W-:Y:S01]  /*1ce0*/  FMUL R21, R10, R38 ;  /* 0x000000260a157220 */ /* 0x000fe20000400000 */
[----:B------:R-:W-:Y:S01]  /*1cf0*/  LEA R42, P0, R30, UR8, 0x1 ;  /* 0x000000081e2a7c11 */ /* 0x000fe2000f8008ff */
[----:B------:R-:W-:Y:S01]  /*1d00*/  FMUL R0, R41, UR7 ;  /* 0x0000000729007c20 */ /* 0x000fe20008400000 */
[----:B------:R-:W-:Y:S01]  /*1d10*/  IADD3 R9, P1, PT, R20, UR14, RZ ;  /* 0x0000000e14097c10 */ /* 0x000fe2000ff3e0ff */
[----:B------:R-:W-:Y:S01]  /*1d20*/  FMUL R40, R8, R21 ;  /* 0x0000001508287220 */ /* 0x000fe20000400000 */
[----:B------:R-:W-:Y:S01]  /*1d30*/  VIADD R8, R5, 0x1d ;  /* 0x0000001d05087836 */ /* 0x000fe20000000000 */
[----:B------:R-:W-:Y:S01]  /*1d40*/  LEA.HI.X R43, R30, UR9, R33, 0x1, P0 ;  /* 0x000000091e2b7c11 */ /* 0x000fe200080f0c21 */
[----:B------:R-:W-:Y:S01]  /*1d50*/  FMUL R37, R11, UR7 ;  /* 0x000000070b257c20 */ /* 0x000fe20008400000 */
[----:B------:R-:W-:Y:S01]  /*1d60*/  IADD3 R20, P0, PT, R42, UR31, RZ ;  /* 0x0000001f2a147c10 */ /* 0x000fe2000ff1e0ff */
[----:B------:R-:W-:Y:S01]  /*1d70*/  FMUL R36, R7, UR7 ;  /* 0x0000000707247c20 */ /* 0x000fe20008400000 */
[----:B------:R-:W-:Y:S01]  /*1d80*/  LOP3.LUT R8, R8, 0x1f, RZ, 0xc0, !PT ;  /* 0x0000001f08087812 */ /* 0x000fe200078ec0ff */
[----:B------:R-:W-:Y:S01]  /*1d90*/  FMUL R38, R40, UR7 ;  /* 0x0000000728267c20 */ /* 0x000fe20008400000 */
[----:B------:R-:W-:-:S02]  /*1da0*/  IADD3.X R21, PT, PT, R43, UR32, RZ, P0, !PT ;  /* 0x000000202b157c10 */ /* 0x000fc400087fe4ff */
[----:B------:R-:W-:Y:S02]  /*1db0*/  IADD3 R2, P0, PT, R8, R9, RZ ;  /* 0x0000000908027210 */ /* 0x000fe40007f1e0ff */
[----:B------:R-:W-:Y:S02]  /*1dc0*/  IADD3.X R15, PT, PT, R15, UR15, RZ, P1, !PT ;  /* 0x0000000f0f0f7c10 */ /* 0x000fe40008ffe4ff */
[C---:B------:R-:W-:Y:S02]  /*1dd0*/  IADD3 R9, P1, P2, R2.reuse, UR31, R9 ;  /* 0x0000001f02097c10 */ /* 0x040fe4000fa3e009 */
[----:B------:R-:W-:Y:S02]  /*1de0*/  IADD3.X R30, PT, PT, RZ, R15, RZ, P0, !PT ;  /* 0x0000000fff1e7210 */ /* 0x000fe400007fe4ff */
[----:B------:R-:W-:Y:S02]  /*1df0*/  IADD3 R2, P0, PT, R2, UR14, RZ ;  /* 0x0000000e02027c10 */ /* 0x000fe4000ff1e0ff */
[----:B------:R-:W-:-:S02]  /*1e00*/  IADD3.X R10, PT, PT, R30, UR32, R15, P1, P2 ;  /* 0x000000201e0a7c10 */ /* 0x000fc40008fe440f */
[----:B------:R-:W-:Y:S02]  /*1e10*/  F2FP.BF16.F32.PACK_AB R0, RZ, R0 ;  /* 0x00000000ff00723e */ /* 0x000fe400000010ff */
[----:B------:R-:W-:Y:S02]  /*1e20*/  IADD3.X R15, PT, PT, R30, UR15, RZ, P0, !PT ;  /* 0x0000000f1e0f7c10 */ /* 0x000fe400087fe4ff */
[----:B------:R-:W-:Y:S01]  /*1e30*/  LEA R52, P1, R2, UR21, 0x2 ;  /* 0x0000001502347c11 */ /* 0x000fe2000f8210ff */
[----:B------:R0:W-:Y:S01]  /*1e40*/  STG.E.U16 desc[UR22][R42.64], R0 ;  /* 0x000000002a007986 */ /* 0x0001e2000c101516 */
[----:B------:R-:W-:Y:S02]  /*1e50*/  IADD3 R54, P0, PT, R20, UR14, RZ ;  /* 0x0000000e14367c10 */ /* 0x000fe4000ff1e0ff */
[----:B------:R-:W-:Y:S02]  /*1e60*/  LEA.HI.X R53, R2, UR26, R15, 0x2, P1 ;  /* 0x0000001a02357c11 */ /* 0x000fe400088f140f */
[C---:B------:R-:W-:Y:S01]  /*1e70*/  SHF.L.U64.HI R2, R9.reuse, 0x2, R10 ;  /* 0x0000000209027819 */ /* 0x040fe2000001020a */
[----:B------:R-:W-:Y:S01]  /*1e80*/  IMAD.SHL.U32 R9, R9, 0x4, RZ ;  /* 0x0000000409097824 */ /* 0x000fe200078e00ff */
[----:B------:R-:W-:-:S02]  /*1e90*/  IADD3 R50, P1, PT, R52, UR31, RZ ;  /* 0x0000001f34327c10 */ /* 0x000fc4000ff3e0ff */
[----:B------:R-:W-:Y:S02]  /*1ea0*/  F2FP.BF16.F32.PACK_AB R37, RZ, R37 ;  /* 0x00000025ff25723e */ /* 0x000fe400000010ff */
[----:B------:R-:W-:Y:S02]  /*1eb0*/  F2FP.BF16.F32.PACK_AB R36, RZ, R36 ;  /* 0x00000024ff24723e */ /* 0x000fe400000010ff */
[----:B0-----:R-:W-:Y:S01]  /*1ec0*/  IADD3 R42, P3, PT, R42, UR14, RZ ;  /* 0x0000000e2a2a7c10 */ /* 0x001fe2000ff7e0ff */
[----:B------:R-:W-:Y:S01]  /*1ed0*/  STG.E.U16 desc[UR22][R20.64], R37 ;  /* 0x0000002514007986 */ /* 0x000fe2000c101516 */
[----:B------:R-:W-:Y:S02]  /*1ee0*/  IADD3.X R55, PT, PT, R21, UR15, RZ, P0, !PT ;  /* 0x0000000f15377c10 */ /* 0x000fe400087fe4ff */
[----:B------:R-:W-:Y:S02]  /*1ef0*/  IADD3.X R43, PT, PT, R43, UR15, RZ, P3, !PT ;  /* 0x0000000f2b2b7c10 */ /* 0x000fe40009ffe4ff */
[----:B------:R-:W-:-:S02]  /*1f00*/  IADD3.X R51, PT, PT, R53, UR32, RZ, P1, !PT ;  /* 0x0000002035337c10 */ /* 0x000fc40008ffe4ff */
[C---:B------:R-:W-:Y:S01]  /*1f10*/  IADD3 R48, P0, PT, R9.reuse, UR27, RZ ;  /* 0x0000001b09307c10 */ /* 0x040fe2000ff1e0ff */
[----:B------:R0:W-:Y:S01]  /*1f20*/  STG.E.U16 desc[UR22][R42.64], R36 ;  /* 0x000000242a007986 */ /* 0x0001e2000c101516 */
[----:B------:R-:W-:Y:S02]  /*1f30*/  IADD3 R46, P1, PT, R9, UR33, RZ ;  /* 0x00000021092e7c10 */ /* 0x000fe4000ff3e0ff */
[C---:B------:R-:W-:Y:S02]  /*1f40*/  IADD3.X R49, PT, PT, R2.reuse, UR28, RZ, P0, !PT ;  /* 0x0000001c02317c10 */ /* 0x040fe400087fe4ff */
[----:B------:R-:W-:Y:S02]  /*1f50*/  IADD3.X R47, PT, PT, R2, UR34, RZ, P1, !PT ;  /* 0x00000022022f7c10 */ /* 0x000fe40008ffe4ff */
[----:B------:R-:W-:Y:S02]  /*1f60*/  IADD3 R44, P0, PT, R48, UR29, RZ ;  /* 0x0000001d302c7c10 */ /* 0x000fe4000ff1e0ff */
[----:B------:R-:W-:-:S02]  /*1f70*/  F2FP.BF16.F32.PACK_AB R38, RZ, R38 ;  /* 0x00000026ff26723e */ /* 0x000fc400000010ff */
[----:B0-----:R-:W-:Y:S02]  /*1f80*/  IADD3 R42, P1, PT, R46, UR29, RZ ;  /* 0x0000001d2e2a7c10 */ /* 0x001fe4000ff3e0ff */
[----:B------:R-:W-:Y:S01]  /*1f90*/  IADD3.X R45, PT, PT, R49, UR30, RZ, P0, !PT ;  /* 0x0000001e312d7c10 */ /* 0x000fe200087fe4ff */
[----:B------:R0:W-:Y:S01]  /*1fa0*/  STG.E.U16 desc[UR22][R54.64], R38 ;  /* 0x0000002636007986 */ /* 0x0001e2000c101516 */
[----:B------:R-:W-:-:S03]  /*1fb0*/  IADD3.X R43, PT, PT, R47, UR30, RZ, P1, !PT ;  /* 0x0000001e2f2b7c10 */ /* 0x000fc60008ffe4ff */
[----:B------:R-:W5:Y:S04]  /*1fc0*/  LDG.E R30, desc[UR22][R52.64] ;  /* 0x00000016341e7981 */ /* 0x000f68000c1e1900 */
[----:B------:R-:W5:Y:S04]  /*1fd0*/  LDG.E R27, desc[UR22][R48.64] ;  /* 0x00000016301b7981 */ /* 0x000f68000c1e1900 */
[----:B------:R-:W5:Y:S04]  /*1fe0*/  LDG.E R21, desc[UR22][R46.64] ;  /* 0x000000162e157981 */ /* 0x000f68000c1e1900 */
[----:B------:R-:W5:Y:S04]  /*1ff0*/  LDG.E R15, desc[UR22][R44.64] ;  /* 0x000000162c0f7981 */ /* 0x000f68000c1e1900 */
[----:B------:R-:W5:Y:S01]  /*2000*/  LDG.E R10, desc[UR22][R42.64] ;  /* 0x000000162a0a7981 */ /* 0x000f62000c1e1900 */
[----:B------:R-:W-:-:S02]  /*2010*/  HFMA2 R2, -RZ, RZ, 0.96630859375, -0.0022525787353515625 ;  /* 0x3bbb989dff027431 */ /* 0x000fc400000001ff */
[----:B-----5:R-:W-:Y:S01]  /*2020*/  FMUL R9, R18, 1.7020000219345092773 ;  /* 0x3fd9db2312097820 */ /* 0x020fe20000400000 */
[----:B------:R-:W-:Y:S01]  /*2030*/  IMAD.MOV.U32 R33, RZ, RZ, 0x437c0000 ;  /* 0x437c0000ff217424 */ /* 0x000fe200078e00ff */
[----:B------:R1:W5:Y:S02]  /*2040*/  LDG.E R20, desc[UR22][R50.64] ;  /* 0x0000001632147981 */ /* 0x000364000c1e1900 */
[----:B------:R-:W-:-:S04]  /*2050*/  FFMA.SAT R2, R9, -R2, 0.5 ;  /* 0x3f00000009027423 */ /* 0x000fc80000002802 */
[----:B------:R-:W-:-:S04]  /*2060*/  FFMA.RM R2, R2, R33, 12582913 ;  /* 0x4b40000102027423 */ /* 0x000fc80000004021 */
[----:B-1----:R-:W-:-:S04]  /*2070*/  FADD R50, R2, -12583039 ;  /* 0xcb40007f02327421 */ /* 0x002fc80000000000 */
[----:B------:R-:W-:-:S04]  /*2080*/  FFMA R50, R9, -1.4426950216293334961, -R50 ;  /* 0xbfb8aa3b09327823 */ /* 0x000fc80000000832 */
[----:B------:R-:W-:-:S04]  /*2090*/  FFMA R50, R9, -1.925963033500011079e-08, R50 ;  /* 0xb2a5706009327823 */ /* 0x000fc80000000032 */
[----:B------:R-:W1:Y:S01]  /*20a0*/  MUFU.EX2 R33, R50 ;  /* 0x0000003200217308 */ /* 0x000e620000000800 */
[----:B------:R-:W-:-:S05]  /*20b0*/  SHF.L.U32 R2, R2, 0x17, RZ ;  /* 0x0000001702027819 */ /* 0x000fca00000006ff */
[----:B-1----:R-:W-:-:S04]  /*20c0*/  FFMA R2, R2, R33, 1 ;  /* 0x3f80000002027423 */ /* 0x002fc80000000021 */
[----:B------:R-:W-:-:S05]  /*20d0*/  VIADD R33, R2, 0x1800000 ;  /* 0x0180000002217836 */ /* 0x000fca0000000000 */
[----:B------:R-:W-:-:S04]  /*20e0*/  LOP3.LUT R39, R33, 0x7f800000, RZ, 0xc0, !PT ;  /* 0x7f80000021277812 */ /* 0x000fc800078ec0ff */
[----:B------:R-:W-:Y:S02]  /*20f0*/  ISETP.GT.U32.AND P0, PT, R39, 0x1ffffff, PT ;  /* 0x01ffffff2700780c */ /* 0x000fe40003f04070 */
[----:B------:R-:W-:Y:S02]  /*2100*/  IADD3 R33, P1, PT, R26, UR31, RZ ;  /* 0x0000001f1a217c10 */ /* 0x000fe4000ff3e0ff */
[----:B------:R-:W-:Y:S01]  /*2110*/  FMNMX3 R32, |R41|, R32, |R11|, !PT ;  /* 0x0000002029207276 */ /* 0x000fe2000780060b */
[----:B------:R-:W-:Y:S01]  /*2120*/  BSSY.RECONVERGENT B1, `(.L_x_3820) ;  /* 0x0000010000017945 */ /* 0x000fe20003800200 */
[----:B------:R-:W-:Y:S02]  /*2130*/  IADD3 R26, P2, PT, R14, R33, RZ ;  /* 0x000000210e1a7210 */ /* 0x000fe40007f5e0ff */
[----:B------:R-:W-:Y:S02]  /*2140*/  IADD3.X R31, PT, PT, R31, UR32, RZ, P1, !PT ;  /* 0x000000201f1f7c10 */ /* 0x000fe40008ffe4ff */
[----:B------:R-:W-:-:S02]  /*2150*/  FMNMX3 R7, |R7|, R32, |R40|, !PT ;  /* 0x0000002007077276 */ /* 0x000fc40007800628 */
[----:B------:R-:W-:Y:S02]  /*2160*/  IADD3.X R11, PT, PT, RZ, R31, RZ, P2, !PT ;  /* 0x0000001fff0b7210 */ /* 0x000fe400017fe4ff */
[----:B------:R-:W-:Y:S02]  /*2170*/  PRMT R41, R0, 0x5410, R37 ;  /* 0x0000541000297816 */ /* 0x000fe40000000025 */
[----:B------:R-:W-:Y:S01]  /*2180*/  PRMT R32, R36, 0x5410, R38 ;  /* 0x0000541024207816 */ /* 0x000fe20000000026 */
[----:B0-----:R-:W-:Y:S06]  /*2190*/  @P0 BRA `(.L_x_3821) ;  /* 0x0000000000100947 */ /* 0x001fec0003800000 */
[----:B------:R-:W-:Y:S01]  /*21a0*/  IMAD.MOV.U32 R0, RZ, RZ, R2 ;  /* 0x000000ffff007224 */ /* 0x000fe200078e0002 */
[----:B------:R-:W-:-:S07]  /*21b0*/  MOV R2, 0x21d0 ;  /* 0x000021d000027802 */ /* 0x000fce0000000f00 */
[----:B-----5:R-:W-:Y:S05]  /*21c0*/  CALL.REL.NOINC `($__internal_51_$__cuda_sm20_rcp_rn_f32_slowpath) ;  /* 0x0000001c00e07944 */ /* 0x020fea0003c00000 */
[----:B------:R-:W-:Y:S05]  /*21d0*/  BRA `(.L_x_3822) ;  /* 0x0000000000107947 */ /* 0x000fea0003800000 */
.L_x_3821:
[----:B------:R-:W0:Y:S02]  /*21e0*/  MUFU.RCP R37, R2 ;  /* 0x0000000200257308 */ /* 0x000e240000001000 */
[----:B0-----:R-:W-:-:S04]  /*21f0*/  FFMA R0, R2, R37, -1 ;  /* 0xbf80000002007423 */ /* 0x001fc80000000025 */
[----:B------:R-:W-:-:S04]  /*2200*/  FADD.FTZ R0, -R0, -RZ ;  /* 0x800000ff00007221 */ /* 0x000fc80000010100 */
[----:B------:R-:W-:-:S07]  /*2210*/  FFMA R38, R37, R0, R37 ;  /* 0x0000000025267223 */ /* 0x000fce0000000025 */
.L_x_3822:
[----:B------:R-:W-:Y:S05]  /*2220*/  BSYNC.RECONVERGENT B1 ;  /* 0x0000000000017941 */ /* 0x000fea0003800200 */
.L_x_3820:
        /* <DEDUP_REMOVED lines=25> */
.L_x_3824:
[----:B------:R-:W0:Y:S02]  /*23c0*/  MUFU.RCP R38, R39 ;  /* 0x0000002700267308 */ /* 0x000e240000001000 */
[----:B0-----:R-:W-:-:S04]  /*23d0*/  FFMA R0, R39, R38, -1 ;  /* 0xbf80000027007423 */ /* 0x001fc80000000026 */
[----:B------:R-:W-:-:S04]  /*23e0*/  FADD.FTZ R9, -R0, -RZ ;  /* 0x800000ff00097221 */ /* 0x000fc80000010100 */
[----:B------:R-:W-:-:S07]  /*23f0*/  FFMA R38, R38, R9, R38 ;  /* 0x0000000926267223 */ /* 0x000fce0000000026 */
.L_x_3825:
[----:B------:R-:W-:Y:S05]  /*2400*/  BSYNC.RECONVERGENT B1 ;  /* 0x0000000000017941 */ /* 0x000fea0003800200 */
.L_x_3823:
[----:B------:R-:W-:Y:S02]  /*2410*/  HFMA2 R37, -RZ, RZ, 3.7421875, 0 ;  /* 0x437c0000ff257431 */ /* 0x000fe400000001ff */
[----:B------:R-:W-:Y:S02]  /*2420*/  IMAD.MOV.U32 R0, RZ, RZ, 0x3bbb989d ;  /* 0x3bbb989dff007424 */ /* 0x000fe400078e00ff */
[----:B------:R-:W-:Y:S01]  /*2430*/  FMUL R9, R28, 1.7020000219345092773 ;  /* 0x3fd9db231c097820 */ /* 0x000fe20000400000 */
[----:B------:R-:W-:Y:S03]  /*2440*/  BSSY.RECONVERGENT B1, `(.L_x_3826) ;  /* 0x0000017000017945 */ /* 0x000fe60003800200 */
        /* <DEDUP_REMOVED lines=16> */
[----:B-----5:R-:W-:Y:S05]  /*2550*/  CALL.REL.NOINC `($__internal_51_$__cuda_sm20_rcp_rn_f32_slowpath) ;  /* 0x0000001800fc7944 */ /* 0x020fea0003c00000 */
[----:B------:R-:W-:Y:S05]  /*2560*/  BRA `(.L_x_3828) ;  /* 0x0000000000107947 */ /* 0x000fea0003800000 */
.L_x_3827:
[----:B------:R-:W0:Y:S02]  /*2570*/  MUFU.RCP R38, R39 ;  /* 0x0000002700267308 */ /* 0x000e240000001000 */
[----:B0-----:R-:W-:-:S04]  /*2580*/  FFMA R0, R39, R38, -1 ;  /* 0xbf80000027007423 */ /* 0x001fc80000000026 */
[----:B------:R-:W-:-:S04]  /*2590*/  FADD.FTZ R37, -R0, -RZ ;  /* 0x800000ff00257221 */ /* 0x000fc80000010100 */
[----:B------:R-:W-:-:S07]  /*25a0*/  FFMA R38, R38, R37, R38 ;  /* 0x0000002526267223 */ /* 0x000fce0000000026 */
.L_x_3828:
[----:B------:R-:W-:Y:S05]  /*25b0*/  BSYNC.RECONVERGENT B1 ;  /* 0x0000000000017941 */ /* 0x000fea0003800200 */
.L_x_3826:
        /* <DEDUP_REMOVED lines=25> */
.L_x_3830:
[----:B------:R-:W0:Y:S02]  /*2750*/  MUFU.RCP R38, R39 ;  /* 0x0000002700267308 */ /* 0x000e240000001000 */
[----:B0-----:R-:W-:-:S04]  /*2760*/  FFMA R0, R39, R38, -1 ;  /* 0xbf80000027007423 */ /* 0x001fc80000000026 */
[----:B------:R-:W-:-:S04]  /*2770*/  FADD.FTZ R9, -R0, -RZ ;  /* 0x800000ff00097221 */ /* 0x000fc80000010100 */
[----:B------:R-:W-:-:S07]  /*2780*/  FFMA R38, R38, R9, R38 ;  /* 0x0000000926267223 */ /* 0x000fce0000000026 */
.L_x_3831:
[----:B------:R-:W-:Y:S05]  /*2790*/  BSYNC.RECONVERGENT B1 ;  /* 0x0000000000017941 */ /* 0x000fea0003800200 */
.L_x_3829:
[----:B------:R-:W-:Y:S02]  /*27a0*/  HFMA2 R29, -RZ, RZ, 3.7421875, 0 ;  /* 0x437c0000ff1d7431 */ /* 0x000fe400000001ff */
[----:B------:R-:W-:Y:S02]  /*27b0*/  IMAD.MOV.U32 R40, RZ, RZ, 0x3bbb989d ;  /* 0x3bbb989dff287424 */ /* 0x000fe400078e00ff */
[----:B------:R-:W-:Y:S01]  /*27c0*/  FMUL R9, R27, 1.7020000219345092773 ;  /* 0x3fd9db231b097820 */ /* 0x000fe20000400000 */
[----:B------:R-:W-:Y:S01]  /*27d0*/  FMUL R38, R28, R38 ;  /* 0x000000261c267220 */ /* 0x000fe20000400000 */
[----:B------:R-:W-:Y:S01]  /*27e0*/  FMUL R0, R19, UR7 ;  /* 0x0000000713007c20 */ /* 0x000fe20008400000 */
[----:B------:R-:W-:Y:S01]  /*27f0*/  LEA R28, P0, R26, UR8, 0x1 ;  /* 0x000000081a1c7c11 */ /* 0x000fe2000f8008ff */
[----:B------:R-:W-:Y:S01]  /*2800*/  FFMA.SAT R40, R9, -R40, 0.5 ;  /* 0x3f00000009287423 */ /* 0x000fe20000002828 */
[----:B------:R-:W-:Y:S01]  /*2810*/  FMUL R43, R17, R38 ;  /* 0x00000026112b7220 */ /* 0x000fe20000400000 */
[----:B------:R-:W-:Y:S01]  /*2820*/  FMUL R2, R18, UR7 ;  /* 0x0000000712027c20 */ /* 0x000fe20008400000 */
[----:B------:R-:W-:Y:S01]  /*2830*/  F2FP.BF16.F32.PACK_AB R17, RZ, R0 ;  /* 0x00000000ff11723e */ /* 0x000fe200000010ff */
[----:B------:R-:W-:Y:S01]  /*2840*/  FFMA.RM R40, R40, R29, 12582913 ;  /* 0x4b40000128287423 */ /* 0x000fe2000000401d */
[----:B------:R-:W-:Y:S01]  /*2850*/  LEA.HI.X R29, R26, UR9, R11, 0x1, P0 ;  /* 0x000000091a1d7c11 */ /* 0x000fe200080f0c0b */
[----:B------:R-:W-:Y:S01]  /*2860*/  BSSY.RECONVERGENT B1, `(.L_x_3832) ;  /* 0x0000028000017945 */ /* 0x000fe20003800200 */
[----:B------:R-:W-:Y:S01]  /*2870*/  F2FP.BF16.F32.PACK_AB R11, RZ, R2 ;  /* 0x00000002ff0b723e */ /* 0x000fe200000010ff */
[C---:B------:R-:W-:Y:S01]  /*2880*/  FADD R36, R40.reuse, -12583039 ;  /* 0xcb40007f28247421 */ /* 0x040fe20000000000 */
[----:B------:R-:W-:-:S02]  /*2890*/  IMAD.SHL.U32 R47, R40, 0x800000, RZ ;  /* 0x00800000282f7824 */ /* 0x000fc400078e00ff */
[----:B------:R-:W-:Y:S01]  /*28a0*/  FMUL R2, R16, UR7 ;  /* 0x0000000710027c20 */ /* 0x000fe20008400000 */
[----:B------:R-:W-:Y:S01]  /*28b0*/  STG.E.U16 desc[UR22][R28.64], R17 ;  /* 0x000000111c007986 */ /* 0x000fe2000c101516 */
[C---:B------:R-:W-:Y:S01]  /*28c0*/  FFMA R0, R9.reuse, -1.4426950216293334961, -R36 ;  /* 0xbfb8aa3b09007823 */ /* 0x040fe20000000824 */
[C---:B------:R-:W-:Y:S02]  /*28d0*/  IADD3 R36, P0, PT, R28.reuse, UR31, RZ ;  /* 0x0000001f1c247c10 */ /* 0x040fe4000ff1e0ff */
[----:B------:R-:W-:Y:S01]  /*28e0*/  F2FP.BF16.F32.PACK_AB R2, RZ, R2 ;  /* 0x00000002ff02723e */ /* 0x000fe200000010ff */
[----:B------:R-:W-:Y:S01]  /*28f0*/  FFMA R26, R9, -1.925963033500011079e-08, R0 ;  /* 0xb2a57060091a7823 */ /* 0x000fe20000000000 */
[----:B------:R-:W-:Y:S01]  /*2900*/  IADD3.X R37, PT, PT, R29, UR32, RZ, P0, !PT ;  /* 0x000000201d257c10 */ /* 0x000fe200087fe4ff */
[----:B------:R-:W-:Y:S01]  /*2910*/  FMUL R0, R43, UR7 ;  /* 0x000000072b007c20 */ /* 0x000fe20008400000 */
[----:B------:R-:W-:Y:S02]  /*2920*/  IADD3 R38, P0, PT, R28, UR14, RZ ;  /* 0x0000000e1c267c10 */ /* 0x000fe4000ff1e0ff */
[----:B------:R-:W-:Y:S01]  /*2930*/  IADD3 R44, P1, PT, R36, UR14, RZ ;  /* 0x0000000e242c7c10 */ /* 0x000fe2000ff3e0ff */
[----:B------:R-:W0:Y:S01]  /*2940*/  MUFU.EX2 R26, R26 ;  /* 0x0000001a001a7308 */ /* 0x000e220000000800 */
[----:B------:R-:W-:Y:S01]  /*2950*/  IADD3.X R39, PT, PT, R29, UR15, RZ, P0, !PT ;  /* 0x0000000f1d277c10 */ /* 0x000fe200087fe4ff */
[----:B------:R1:W-:Y:S01]  /*2960*/  STG.E.U16 desc[UR22][R36.64], R11 ;  /* 0x0000000b24007986 */ /* 0x0003e2000c101516 */
[----:B------:R-:W-:-:S02]  /*2970*/  F2FP.BF16.F32.PACK_AB R0, RZ, R0 ;  /* 0x00000000ff00723e */ /* 0x000fc400000010ff */
[----:B------:R-:W-:Y:S01]  /*2980*/  IADD3.X R45, PT, PT, R37, UR15, RZ, P1, !PT ;  /* 0x0000000f252d7c10 */ /* 0x000fe20008ffe4ff */
[----:B------:R2:W-:Y:S01]  /*2990*/  STG.E.U16 desc[UR22][R38.64], R2 ;  /* 0x0000000226007986 */ /* 0x0005e2000c101516 */
[----:B------:R-:W-:Y:S02]  /*29a0*/  FMNMX3 R7, |R19|, R7, |R18|, !PT ;  /* 0x0000000713077276 */ /* 0x000fe40007800612 */
[----:B------:R-:W-:Y:S01]  /*29b0*/  IADD3 R33, P1, P2, R8, UR31, R33 ;  /* 0x0000001f08217c10 */ /* 0x000fe2000fa3e021 */
[----:B------:R2:W-:Y:S01]  /*29c0*/  STG.E.U16 desc[UR22][R44.64], R0 ;  /* 0x000000002c007986 */ /* 0x0005e2000c101516 */
[----:B------:R-:W-:Y:S02]  /*29d0*/  FMNMX3 R16, |R16|, R7, |R43|, !PT ;  /* 0x0000000710107276 */ /* 0x000fe4000780062b */
[----:B------:R-:W-:Y:S02]  /*29e0*/  IADD3.X R18, PT, PT, RZ, UR32, R31, P1, P2 ;  /* 0x00000020ff127c10 */ /* 0x000fe40008fe441f */
[----:B-1----:R-:W-:Y:S01]  /*29f0*/  PRMT R11, R17, 0x5410, R11 ;  /* 0x00005410110b7816 */ /* 0x002fe2000000000b */
[----:B0-----:R-:W-:Y:S01]  /*2a00*/  FFMA R26, R47, R26, 1 ;  /* 0x3f8000002f1a7423 */ /* 0x001fe2000000001a */
[----:B------:R-:W-:-:S04]  /*2a10*/  PRMT R7, R2, 0x5410, R0 ;  /* 0x0000541002077816 */ /* 0x000fc80000000000 */
[----:B------:R-:W-:-:S04]  /*2a20*/  IADD3 R28, PT, PT, R26, 0x1800000, RZ ;  /* 0x018000001a1c7810 */ /* 0x000fc80007ffe0ff */
[----:B------:R-:W-:-:S04]  /*2a30*/  LOP3.LUT R28, R28, 0x7f800000, RZ, 0xc0, !PT ;  /* 0x7f8000001c1c7812 */ /* 0x000fc800078ec0ff */
[----:B------:R-:W-:-:S13]  /*2a40*/  ISETP.GT.U32.AND P0, PT, R28, 0x1ffffff, PT ;  /* 0x01ffffff1c00780c */ /* 0x000fda0003f04070 */
[----:B--2---:R-:W-:Y:S05]  /*2a50*/  @P0 BRA `(.L_x_3833) ;  /* 0x0000000000100947 */ /* 0x004fea0003800000 */
[----:B------:R-:W-:Y:S01]  /*2a60*/  IMAD.MOV.U32 R0, RZ, RZ, R26 ;  /* 0x000000ffff007224 */ /* 0x000fe200078e001a */
[----:B------:R-:W-:-:S07]  /*2a70*/  MOV R2, 0x2a90 ;  /* 0x00002a9000027802 */ /* 0x000fce0000000f00 */
[----:B-----5:R-:W-:Y:S05]  /*2a80*/  CALL.REL.NOINC `($__internal_51_$__cuda_sm20_rcp_rn_f32_slowpath) ;  /* 0x0000001400b07944 */ /* 0x020fea0003c00000 */
[----:B------:R-:W-:Y:S05]  /*2a90*/  BRA `(.L_x_3834) ;  /* 0x0000000000107947 */ /* 0x000fea0003800000 */
.L_x_3833:
[----:B------:R-:W0:Y:S02]  /*2aa0*/  MUFU.RCP R17, R26 ;  /* 0x0000001a00117308 */ /* 0x000e240000001000 */
[----:B0-----:R-:W-:-:S04]  /*2ab0*/  FFMA R0, R26, R17, -1 ;  /* 0xbf8000001a007423 */ /* 0x001fc80000000011 */
[----:B------:R-:W-:-:S04]  /*2ac0*/  FADD.FTZ R0, -R0, -RZ ;  /* 0x800000ff00007221 */ /* 0x000fc80000010100 */
[----:B------:R-:W-:-:S07]  /*2ad0*/  FFMA R38, R17, R0, R17 ;  /* 0x0000000011267223 */ /* 0x000fce0000000011 */
.L_x_3834:
[----:B------:R-:W-:Y:S05]  /*2ae0*/  BSYNC.RECONVERGENT B1 ;  /* 0x0000000000017941 */ /* 0x000fea0003800200 */
.L_x_3832:
        /* <DEDUP_REMOVED lines=25> */
.L_x_3836:
[----:B------:R-:W0:Y:S02]  /*2c80*/  MUFU.RCP R38, R29 ;  /* 0x0000001d00267308 */ /* 0x000e240000001000 */
[----:B0-----:R-:W-:-:S04]  /*2c90*/  FFMA R0, R29, R38, -1 ;  /* 0xbf8000001d007423 */ /* 0x001fc80000000026 */
[----:B------:R-:W-:-:S04]  /*2ca0*/  FADD.FTZ R9, -R0, -RZ ;  /* 0x800000ff00097221 */ /* 0x000fc80000010100 */
[----:B------:R-:W-:-:S07]  /*2cb0*/  FFMA R38, R38, R9, R38 ;  /* 0x0000000926267223 */ /* 0x000fce0000000026 */
.L_x_3837:
[----:B------:R-:W-:Y:S05]  /*2cc0*/  BSYNC.RECONVERGENT B1 ;  /* 0x0000000000017941 */ /* 0x000fea0003800200 */
.L_x_3835:
        /* <DEDUP_REMOVED lines=22> */
.L_x_3839:
[----:B------:R-:W0:Y:S02]  /*2e30*/  MUFU.RCP R38, R19 ;  /* 0x0000001300267308 */ /* 0x000e240000001000 */
[----:B0-----:R-:W-:-:S04]  /*2e40*/  FFMA R0, R19, R38, -1 ;  /* 0xbf80000013007423 */ /* 0x001fc80000000026 */
[----:B------:R-:W-:-:S04]  /*2e50*/  FADD.FTZ R17, -R0, -RZ ;  /* 0x800000ff00117221 */ /* 0x000fc80000010100 */
[----:B------:R-:W-:-:S07]  /*2e60*/  FFMA R38, R38, R17, R38 ;  /* 0x0000001126267223 */ /* 0x000fce0000000026 */
.L_x_3840:
[----:B------:R-:W-:Y:S05]  /*2e70*/  BSYNC.RECONVERGENT B1 ;  /* 0x0000000000017941 */ /* 0x000fea0003800200 */
.L_x_3838:
[----:B------:R-:W-:Y:S01]  /*2e80*/  MOV R17, 0x3bbb989d ;  /* 0x3bbb989d00117802 */ /* 0x000fe20000000f00 */
[----:B------:R-:W-:Y:S01]  /*2e90*/  FMUL R0, R15, -1.7020000219345092773 ;  /* 0xbfd9db230f007820 */ /* 0x000fe20000400000 */
[----:B------:R-:W-:Y:S01]  /*2ea0*/  IMAD.MOV.U32 R19, RZ, RZ, 0x437c0000 ;  /* 0x437c0000ff137424 */ /* 0x000fe200078e00ff */
[----:B------:R-:W0:Y:S01]  /*2eb0*/  LDCU.64 UR4, c[0x0][0x3c0] ;  /* 0x00007800ff0477ac */ /* 0x000e220008000a00 */
[----:B------:R-:W-:Y:S01]  /*2ec0*/  BSSY.RECONVERGENT B1, `(.L_x_3841) ;  /* 0x000001c000017945 */ /* 0x000fe20003800200 */
[----:B------:R-:W-:-:S04]  /*2ed0*/  FFMA.SAT R2, R0, R17, 0.5 ;  /* 0x3f00000000027423 */ /* 0x000fc80000002011 */
[----:B------:R-:W-:-:S04]  /*2ee0*/  FFMA.RM R2, R2, R19, 12582913 ;  /* 0x4b40000102027423 */ /* 0x000fc80000004013 */
[C---:B------:R-:W-:Y:S01]  /*2ef0*/  FADD R17, R2.reuse, -12583039 ;  /* 0xcb40007f02117421 */ /* 0x040fe20000000000 */
[----:B------:R-:W-:-:S03]  /*2f00*/  SHF.L.U32 R2, R2, 0x17, RZ ;  /* 0x0000001702027819 */ /* 0x000fc600000006ff */
[----:B------:R-:W-:-:S04]  /*2f10*/  FFMA R17, R0, 1.4426950216293334961, -R17 ;  /* 0x3fb8aa3b00117823 */ /* 0x000fc80000000811 */
[----:B------:R-:W-:Y:S01]  /*2f20*/  FFMA R0, R0, 1.925963033500011079e-08, R17 ;  /* 0x32a5706000007823 */ /* 0x000fe20000000011 */
[----:B0-----:R-:W-:Y:S02]  /*2f30*/  USHF.R.U64 UR4, UR4, 0x1, UR5 ;  /* 0x0000000104047899 */ /* 0x001fe40008001205 */
[----:B------:R-:W-:Y:S01]  /*2f40*/  USHF.R.U32.HI UR5, URZ, 0x1, UR5 ;  /* 0x00000001ff057899 */ /* 0x000fe20008011605 */
        /* <DEDUP_REMOVED lines=11> */
[----:B------:R-:W-:Y:S02]  /*3000*/  MOV R0, R19 ;  /* 0x0000001300007202 */ /* 0x000fe40000000f00 */
[----:B------:R-:W-:-:S07]  /*3010*/  MOV R2, 0x3030 ;  /* 0x0000303000027802 */ /* 0x000fce0000000f00 */
[----:B------:R-:W-:Y:S05]  /*3020*/  CALL.REL.NOINC `($__internal_51_$__cuda_sm20_rcp_rn_f32_slowpath) ;  /* 0x0000001000487944 */ /* 0x000fea0003c00000 */
[----:B------:R-:W-:Y:S05]  /*3030*/  BRA `(.L_x_3843) ;  /* 0x0000000000107947 */ /* 0x000fea0003800000 */
.L_x_3842:
[----:B------:R-:W0:Y:S02]  /*3040*/  MUFU.RCP R38, R19 ;  /* 0x0000001300267308 */ /* 0x000e240000001000 */
[----:B0-----:R-:W-:-:S04]  /*3050*/  FFMA R0, R19, R38, -1 ;  /* 0xbf80000013007423 */ /* 0x001fc80000000026 */
[----:B------:R-:W-:-:S04]  /*3060*/  FADD.FTZ R9, -R0, -RZ ;  /* 0x800000ff00097221 */ /* 0x000fc80000010100 */
[----:B------:R-:W-:-:S07]  /*3070*/  FFMA R38, R38, R9, R38 ;  /* 0x0000000926267223 */ /* 0x000fce0000000026 */
.L_x_3843:
[----:B------:R-:W-:Y:S05]  /*3080*/  BSYNC.RECONVERGENT B1 ;  /* 0x0000000000017941 */ /* 0x000fea0003800200 */
.L_x_3841:
[----:B------:R-:W-:Y:S01]  /*3090*/  FMUL R9, R15, R38 ;  /* 0x000000260f097220 */ /* 0x000fe20000400000 */
[----:B------:R-:W-:Y:S01]  /*30a0*/  FMUL R23, R21, UR7 ;  /* 0x0000000715177c20 */ /* 0x000fe20008400000 */
[----:B------:R-:W-:Y:S01]  /*30b0*/  LEA R26, P0, R33, UR8, 0x1 ;  /* 0x00000008211a7c11 */ /* 0x000fe2000f8008ff */
[----:B------:R-:W-:Y:S02]  /*30c0*/  IMAD.SHL.U32 R5, R5, 0x4, RZ ;  /* 0x0000000405057824 */ /* 0x000fe400078e00ff */
[----:B------:R-:W-:Y:S01]  /*30d0*/  FMUL R9, R20, R9 ;  /* 0x0000000914097220 */ /* 0x000fe20000400000 */
[----:B------:R-:W-:Y:S01]  /*30e0*/  LOP3.LUT R20, RZ, R6, RZ, 0x33, !PT ;  /* 0x00000006ff147212 */ /* 0x000fe200078e33ff */
[----:B------:R-:W-:Y:S01]  /*30f0*/  FMUL R25, R10, UR7 ;  /* 0x000000070a197c20 */ /* 0x000fe20008400000 */
[----:B------:R-:W-:Y:S01]  /*3100*/  LEA.HI.X R27, R33, UR9, R18, 0x1, P0 ;  /* 0x00000009211b7c11 */ /* 0x000fe200080f0c12 */
[----:B------:R-:W-:Y:S01]  /*3110*/  IMAD R17, R4, 0x10, R13 ;  /* 0x0000001004117824 */ /* 0x000fe200078e020d */
[----:B------:R-:W-:Y:S01]  /*3120*/  F2FP.BF16.F32.PACK_AB R23, RZ, R23 ;  /* 0x00000017ff17723e */ /* 0x000fe200000010ff */
[----:B------:R-:W-:Y:S01]  /*3130*/  FMUL R2, R30, UR7 ;  /* 0x000000071e027c20 */ /* 0x000fe20008400000 */
[----:B------:R-:W-:Y:S01]  /*3140*/  LOP3.LUT R0, R5, 0x7c, RZ, 0xc0, !PT ;  /* 0x0000007c05007812 */ /* 0x000fe200078ec0ff */
[----:B------:R-:W-:Y:S01]  /*3150*/  FMUL R15, R9, UR7 ;  /* 0x00000007090f7c20 */ /* 0x000fe20008400000 */
[----:B------:R-:W-:Y:S01]  /*3160*/  IADD3 R18, P0, PT, R26, UR31, RZ ;  /* 0x0000001f1a127c10 */ /* 0x000fe2000ff1e0ff */
[----:B------:R0:W-:Y:S01]  /*3170*/  STG.E.U16 desc[UR22][R26.64], R23 ;  /* 0x000000171a007986 */ /* 0x0001e2000c101516 */
[----:B------:R-:W-:-:S02]  /*3180*/  IADD3 R20, PT, PT, R20, R3, RZ ;  /* 0x0000000314147210 */ /* 0x000fc40007ffe0ff */
[----:B------:R-:W-:Y:S02]  /*3190*/  IADD3 R0, PT, PT, R13, R0, RZ ;  /* 0x000000000d007210 */ /* 0x000fe40007ffe0ff */
[----:B------:R-:W-:Y:S01]  /*31a0*/  IADD3.X R19, PT, PT, R27, UR32, RZ, P0, !PT ;  /* 0x000000201b137c10 */ /* 0x000fe200087fe4ff */
[----:B------:R-:W-:Y:S01]  /*31b0*/  IMAD.SHL.U32 R20, R20, 0x4, RZ ;  /* 0x0000000414147824 */ /* 0x000fe200078e00ff */
[----:B------:R-:W-:Y:S01]  /*31c0*/  IADD3 R4, P0, PT, R26, UR14, RZ ;  /* 0x0000000e1a047c10 */ /* 0x000fe2000ff1e0ff */
[----:B------:R1:W-:Y:S01]  /*31d0*/  STS [R0], R34 ;  /* 0x0000002200007388 */ /* 0x0003e20000000800 */
[C---:B------:R-:W-:Y:S02]  /*31e0*/  IADD3 R28, PT, PT, R5.reuse, -0xc, RZ ;  /* 0xfffffff4051c7810 */ /* 0x040fe40007ffe0ff */
[----:B------:R-:W-:Y:S01]  /*31f0*/  F2FP.BF16.F32.PACK_AB R25, RZ, R25 ;  /* 0x00000019ff19723e */ /* 0x000fe200000010ff */
[----:B0-----:R-:W-:Y:S01]  /*3200*/  VIADD R26, R5, 0xfffffff8 ;  /* 0xfffffff8051a7836 */ /* 0x001fe20000000000 */
[----:B------:R-:W-:-:S02]  /*3210*/  IADD3.X R5, PT, PT, R27, UR15, RZ, P0, !PT ;  /* 0x0000000f1b057c10 */ /* 0x000fc400087fe4ff */
[----:B------:R-:W-:Y:S01]  /*3220*/  F2FP.BF16.F32.PACK_AB R2, RZ, R2 ;  /* 0x00000002ff02723e */ /* 0x000fe200000010ff */
[----:B------:R0:W-:Y:S01]  /*3230*/  STG.E.U16 desc[UR22][R18.64], R25 ;  /* 0x0000001912007986 */ /* 0x0001e2000c101516 */
[----:B------:R-:W-:Y:S02]  /*3240*/  LOP3.LUT R26, R26, 0x7c, RZ, 0xc0, !PT ;  /* 0x0000007c1a1a7812 */ /* 0x000fe400078ec0ff */
[----:B-1----:R-:W-:Y:S01]  /*3250*/  LOP3.LUT R34, R28, 0x7c, RZ, 0xc0, !PT ;  /* 0x0000007c1c227812 */ /* 0x002fe200078ec0ff */
[----:B------:R1:W-:Y:S01]  /*3260*/  STG.E.U16 desc[UR22][R4.64], R2 ;  /* 0x0000000204007986 */ /* 0x0003e2000c101516 */
[----:B------:R-:W-:Y:S02]  /*3270*/  LOP3.LUT R28, R20, 0x7c, RZ, 0xc0, !PT ;  /* 0x0000007c141c7812 */ /* 0x000fe400078ec0ff */
[C---:B------:R-:W-:Y:S01]  /*3280*/  IADD3 R26, PT, PT, R13.reuse, R26, RZ ;  /* 0x0000001a0d1a7210 */ /* 0x040fe20007ffe0ff */
[C---:B------:R-:W-:Y:S01]  /*3290*/  IMAD.IADD R20, R13.reuse, 0x1, R34 ;  /* 0x000000010d147824 */ /* 0x040fe200078e0222 */
[----:B------:R-:W-:-:S02]  /*32a0*/  IADD3 R13, PT, PT, R13, R28, RZ ;  /* 0x0000001c0d0d7210 */ /* 0x000fc40007ffe0ff */
[----:B------:R-:W-:Y:S02]  /*32b0*/  F2FP.BF16.F32.PACK_AB R15, RZ, R15 ;  /* 0x0000000fff0f723e */ /* 0x000fe400000010ff */
[----:B0-----:R-:W-:Y:S01]  /*32c0*/  IADD3 R18, P0, PT, R18, UR14, RZ ;  /* 0x0000000e12127c10 */ /* 0x001fe2000ff1e0ff */
[----:B------:R-:W-:Y:S01]  /*32d0*/  STS [R13], R41 ;  /* 0x000000290d007388 */ /* 0x000fe20000000800 */
[----:B------:R-:W-:Y:S01]  /*32e0*/  PRMT R23, R23, 0x5410, R25 ;  /* 0x0000541017177816 */ /* 0x000fe20000000019 */
[----:B-1----:R-:W-:Y:S01]  /*32f0*/  HFMA2 R5, -RZ, RZ, 0, 0 ;  /* 0x00000000ff057431 */ /* 0x002fe200000001ff */
[----:B------:R-:W-:Y:S01]  /*3300*/  IADD3.X R19, PT, PT, R19, UR15, RZ, P0, !PT ;  /* 0x0000000f13137c10 */ /* 0x000fe200087fe4ff */
[----:B------:R-:W-:Y:S01]  /*3310*/  STS [R26], R11 ;  /* 0x0000000b1a007388 */ /* 0x000fe20000000800 */
[----:B------:R-:W-:Y:S01]  /*3320*/  IMAD.MOV.U32 R4, RZ, RZ, R24 ;  /* 0x000000ffff047224 */ /* 0x000fe200078e0018 */
[----:B------:R-:W-:Y:S01]  /*3330*/  MOV R25, UR5 ;  /* 0x0000000500197c02 */ /* 0x000fe20008000f00 */
[----:B------:R-:W-:Y:S01]  /*3340*/  IMAD.U32 R24, RZ, RZ, UR4 ;  /* 0x00000004ff187e24 */ /* 0x000fe2000f8e00ff */
[----:B------:R0:W-:Y:S01]  /*3350*/  STG.E.U16 desc[UR22][R18.64], R15 ;  /* 0x0000000f12007986 */ /* 0x0001e2000c101516 */
[----:B------:R-:W-:-:S02]  /*3360*/  PRMT R2, R2, 0x5410, R15 ;  /* 0x0000541002027816 */ /* 0x000fc4000000000f */
[C---:B------:R-:W-:Y:S01]  /*3370*/  IMAD.WIDE.U32 R24, R6.reuse, UR4, R24 ;  /* 0x0000000406187c25 */ /* 0x040fe2000f8e0018 */
[----:B------:R1:W-:Y:S01]  /*3380*/  STS [R20], R23 ;  /* 0x0000001714007388 */ /* 0x0003e20000000800 */
[----:B------:R-:W-:Y:S02]  /*3390*/  FMNMX3 R16, |R21|, R16, |R10|, !PT ;  /* 0x0000001015107276 */ /* 0x000fe4000780060a */
[----:B------:R-:W-:Y:S01]  /*33a0*/  IMAD.WIDE.U32 R4, R6, UR4, R4 ;  /* 0x0000000406047c25 */ /* 0x000fe2000f8e0004 */
[----:B------:R-:W-:Y:S01]  /*33b0*/  BAR.SYNC.DEFER_BLOCKING 0x0 ;  /* 0x0000000000007b1d */ /* 0x000fe20000010000 */
[----:B------:R-:W-:Y:S02]  /*33c0*/  IADD3 R22, P0, PT, R22, R24, RZ ;  /* 0x0000001816167210 */ /* 0x000fe40007f1e0ff */
[----:B------:R-:W-:Y:S01]  /*33d0*/  IMAD.SHL.U32 R36, R4, 0x4, RZ ;  /* 0x0000000404247824 */ /* 0x000fe200078e00ff */
[----:B------:R-:W-:Y:S01]  /*33e0*/  FMNMX3 R9, |R30|, R16, |R9|, !PT ;  /* 0x000000101e097276 */ /* 0x000fe20007800609 */
[----:B0-----:R-:W-:Y:S01]  /*33f0*/  IMAD R19, R6, UR5, RZ ;  /* 0x0000000506137c24 */ /* 0x001fe2000f8e02ff */
[----:B------:R-:W-:-:S03]  /*3400*/  SHF.L.U32 R38, R22, 0x2, RZ ;  /* 0x0000000216267819 */ /* 0x000fc600000006ff */
[----:B------:R-:W-:Y:S01]  /*3410*/  IMAD.IADD R33, R5, 0x1, R19 ;  /* 0x0000000105217824 */ /* 0x000fe200078e0213 */
[----:B------:R-:W-:Y:S02]  /*3420*/  IADD3 R19, PT, PT, R19, R25, RZ ;  /* 0x0000001913137210 */ /* 0x000fe40007ffe0ff */
[----:B------:R-:W-:Y:S02]  /*3430*/  IADD3 R25, P1, PT, R24, UR4, RZ ;  /* 0x0000000418197c10 */ /* 0x000fe4000ff3e0ff */
[----:B------:R-:W-:Y:S02]  /*3440*/  IADD3.X R5, PT, PT, RZ, R19, RZ, P0, !PT ;  /* 0x00000013ff057210 */ /* 0x000fe400007fe4ff */
[----:B------:R-:W-:Y:S02]  /*3450*/  IADD3.X R19, PT, PT, R19, UR5, RZ, P1, !PT ;  /* 0x0000000513137c10 */ /* 0x000fe40008ffe4ff */
[----:B------:R-:W-:Y:S02]  /*3460*/  IADD3 R37, P1, PT, R14, R25, RZ ;  /* 0x000000190e257210 */ /* 0x000fe40007f3e0ff */
[----:B------:R-:W-:-:S02]  /*3470*/  IADD3 R34, P2, P3, R8, UR4, R25 ;  /* 0x0000000408227c10 */ /* 0x000fc4000fb5e019 */
[----:B------:R-:W-:Y:S01]  /*3480*/  SHF.L.U64.HI R33, R4, 0x2, R33 ;  /* 0x0000000204217819 */ /* 0x000fe20000010221 */
[--C-:B------:R-:W-:Y:S01]  /*3490*/  IMAD.X R14, RZ, RZ, R19.reuse, P1 ;  /* 0x000000ffff0e7224 */ /* 0x100fe200008e0613 */
[----:B------:R-:W0:Y:S01]  /*34a0*/  LDS R27, [R17] ;  /* 0x00000000111b7984 */ /* 0x000e220000000800 */
[----:B------:R-:W-:Y:S02]  /*34b0*/  IADD3 R4, P0, PT, R36, UR10, RZ ;  /* 0x0000000a24047c10 */ /* 0x000fe4000ff1e0ff */
[----:B------:R-:W-:Y:S01]  /*34c0*/  IADD3.X R19, PT, PT, RZ, UR5, R19, P2, P3 ;  /* 0x00000005ff137c10 */ /* 0x000fe200097e6413 */
[----:B------:R-:W2:Y:S01]  /*34d0*/  LDS R29, [R17+0x4] ;  /* 0x00000400111d7984 */ /* 0x000ea20000000800 */
[----:B------:R-:W-:Y:S01]  /*34e0*/  SHF.L.U64.HI R28, R22, 0x2, R5 ;  /* 0x00000002161c7819 */ /* 0x000fe20000010205 */
[----:B------:R-:W3:Y:S01]  /*34f0*/  LDCU.64 UR4, c[0x0][0x3a8] ;  /* 0x00007500ff0477ac */ /* 0x000ee20008000a00 */
[----:B------:R-:W-:Y:S01]  /*3500*/  SHF.L.U64.HI R14, R37, 0x2, R14 ;  /* 0x00000002250e7819 */ /* 0x000fe2000001020e */
[----:B------:R-:W4:Y:S01]  /*3510*/  LDS R31, [R17+0x8] ;  /* 0x00000800111f7984 */ /* 0x000f220000000800 */
[----:B------:R-:W-:Y:S01]  /*3520*/  IADD3.X R5, PT, PT, R33, UR11, RZ, P0, !PT ;  /* 0x0000000b21057c10 */ /* 0x000fe200087fe4ff */
[----:B------:R-:W-:Y:S01]  /*3530*/  IMAD.SHL.U32 R37, R37, 0x4, RZ ;  /* 0x0000000425257824 */ /* 0x000fe200078e00ff */
[----:B------:R-:W-:Y:S01]  /*3540*/  IADD3 R18, P0, PT, R38, UR10, RZ ;  /* 0x0000000a26127c10 */ /* 0x000fe2000ff1e0ff */
[----:B------:R-:W5:Y:S01]  /*3550*/  LDS R11, [R17+0xc] ;  /* 0x00000c00110b7984 */ /* 0x000f620000000800 */
[----:B------:R-:W-:-:S02]  /*3560*/  SHF.L.U64.HI R8, R34, 0x2, R19 ;  /* 0x0000000222087819 */ /* 0x000fc40000010213 */
[----:B------:R-:W-:Y:S02]  /*3570*/  SHF.L.U32 R34, R34, 0x2, RZ ;  /* 0x0000000222227819 */ /* 0x000fe400000006ff */
[----:B------:R-:W-:Y:S02]  /*3580*/  IADD3 R22, P1, PT, R37, UR10, RZ ;  /* 0x0000000a25167c10 */ /* 0x000fe4000ff3e0ff */
[----:B------:R-:W-:Y:S02]  /*3590*/  IADD3.X R19, PT, PT, R28, UR11, RZ, P0, !PT ;  /* 0x0000000b1c137c10 */ /* 0x000fe400087fe4ff */
[----:B------:R-:W-:Y:S02]  /*35a0*/  IADD3 R24, P0, PT, R34, UR10, RZ ;  /* 0x0000000a22187c10 */ /* 0x000fe4000ff1e0ff */
[----:B-1----:R-:W-:Y:S01]  /*35b0*/  IADD3.X R23, PT, PT, R14, UR11, RZ, P1, !PT ;  /* 0x0000000b0e177c10 */ /* 0x002fe20008ffe4ff */
[----:B---3--:R-:W-:Y:S01]  /*35c0*/  UISETP.NE.U32.AND UP0, UPT, UR4, URZ, UPT ;  /* 0x000000ff0400728c */ /* 0x008fe2000bf05070 */
[----:B------:R-:W-:-:S02]  /*35d0*/  IADD3.X R25, PT, PT, R8, UR11, RZ, P0, !PT ;  /* 0x0000000b08197c10 */ /* 0x000fc400087fe4ff */
[----:B------:R-:W-:Y:S01]  /*35e0*/  IADD3 R38, P1, PT, R38, UR12, RZ ;  /* 0x0000000c26267c10 */ /* 0x000fe2000ff3e0ff */
[----:B------:R-:W-:-:S03]  /*35f0*/  UISETP.NE.AND.EX UP0, UPT, UR5, URZ, UPT, UP0 ;  /* 0x000000ff0500728c */ /* 0x000fc6000bf05300 */
[----:B------:R-:W-:Y:S02]  /*3600*/  IADD3.X R39, PT, PT, R28, UR6, RZ, P1, !PT ;  /* 0x000000061c277c10 */ /* 0x000fe40008ffe4ff */
[----:B------:R-:W-:Y:S01]  /*3610*/  IADD3 R34, P1, PT, R34, UR12, RZ ;  /* 0x0000000c22227c10 */ /* 0x000fe2000ff3e0ff */
[----:B0-----:R0:W-:Y:S04]  /*3620*/  STG.E desc[UR22][R4.64], R27 ;  /* 0x0000001b04007986 */ /* 0x0011e8000c101916 */
[----:B--2---:R1:W-:Y:S04]  /*3630*/  STG.E desc[UR22][R18.64], R29 ;  /* 0x0000001d12007986 */ /* 0x0043e8000c101916 */
[----:B----4-:R-:W-:Y:S04]  /*3640*/  STG.E desc[UR22][R22.64], R31 ;  /* 0x0000001f16007986 */ /* 0x010fe8000c101916 */
[----:B-----5:R-:W-:Y:S01]  /*3650*/  STG.E desc[UR22][R24.64], R11 ;  /* 0x0000000b18007986 */ /* 0x020fe2000c101916 */
[----:B------:R-:W-:Y:S01]  /*3660*/  BAR.SYNC.DEFER_BLOCKING 0x0 ;  /* 0x0000000000007b1d */ /* 0x000fe20000010000 */
[----:B0-----:R-:W-:-:S04]  /*3670*/  IADD3 R4, P0, PT, R36, UR12, RZ ;  /* 0x0000000c24047c10 */ /* 0x001fc8000ff1e0ff */
[----:B------:R-:W-:Y:S02]  /*3680*/  IADD3.X R5, PT, PT, R33, UR6, RZ, P0, !PT ;  /* 0x0000000621057c10 */ /* 0x000fe400087fe4ff */
[----:B-1----:R-:W-:-:S04]  /*3690*/  IADD3 R18, P0, PT, R37, UR12, RZ ;  /* 0x0000000c25127c10 */ /* 0x002fc8000ff1e0ff */
[----:B------:R-:W-:Y:S01]  /*36a0*/  IADD3.X R19, PT, PT, R14, UR6, RZ, P0, !PT ;  /* 0x000000060e137c10 */ /* 0x000fe200087fe4ff */
[----:B------:R0:W-:Y:S04]  /*36b0*/  STS [R0], R35 ;  /* 0x0000002300007388 */ /* 0x0001e80000000800 */
[----:B------:R-:W-:Y:S04]  /*36c0*/  STS [R13], R32 ;  /* 0x000000200d007388 */ /* 0x000fe80000000800 */
[----:B------:R-:W-:Y:S01]  /*36d0*/  STS [R26], R7 ;  /* 0x000000071a007388 */ /* 0x000fe20000000800 */
[----:B0-----:R-:W-:-:S03]  /*36e0*/  IADD3.X R35, PT, PT, R8, UR6, RZ, P1, !PT ;  /* 0x0000000608237c10 */ /* 0x001fc60008ffe4ff */
        /* <DEDUP_REMOVED lines=16> */
[----:B-1----:R-:W-:Y:S02]  /*37f0*/  FMNMX R0, R9, R0, !PT ;  /* 0x0000000009007209 */ /* 0x002fe40007800000 */
[----:B------:R-:W-:-:S03]  /*3800*/  @!P0 MOV R9, 0x400 ;  /* 0x0000040000098802 */ /* 0x000fc60000000f00 */
[----:B0-----:R-:W0:Y:S01]  /*3810*/  SHFL.DOWN PT, R5, R0, 0x8, 0x1f ;  /* 0x09001f0000057f89 */ /* 0x001e2200000e0000 */
[----:B--2---:R-:W-:-:S05]  /*3820*/  @!P0 LEA R9, R8, R9, 0x18 ;  /* 0x0000000908098211 */ /* 0x004fca00078ec0ff */
[----:B------:R-:W-:Y:S01]  /*3830*/  @!P0 IMAD.IADD R9, R6, 0x1, R9 ;  /* 0x0000000106098824 */ /* 0x000fe200078e0209 */
        /* <DEDUP_REMOVED lines=25> */
.L_x_3852:
[----:B------:R-:W-:Y:S02]  /*39d0*/  ISETP.NE.AND P0, PT, R3, RZ, PT ;  /* 0x000000ff0300720c */ /* 0x000fe40003f05270 */
[----:B-1----:R-:W-:-:S11]  /*39e0*/  FMNMX R7, R2, R7, !PT ;  /* 0x0000000702077209 */ /* 0x002fd60007800000 */
[----:B------:R-:W-:Y:S05]  /*39f0*/  @P0 BRA `(.L_x_3845) ;  /* 0x0000000000080947 */ /* 0x000fea0003800000 */
[----:B------:R-:W1:Y:S02]  /*3a00*/  LDC.64 R4, c[0x0][0x3a8] ;  /* 0x0000ea00ff047b82 */ /* 0x000e640000000a00 */
[----:B-1----:R1:W-:Y:S02]  /*3a10*/  REDG.E.MAX.S32.STRONG.GPU desc[UR22][R4.64], R7 ;  /* 0x000000070400798e */ /* 0x0023e4000d12e316 */
.L_x_3845:
[----:B------:R-:W-:Y:S05]  /*3a20*/  BSYNC B0 ;  /* 0x0000000000007941 */ /* 0x000fea0003800000 */
.L_x_3844:
        /* <DEDUP_REMOVED lines=11> */
[----:B-1----:R-:W-:Y:S05]  /*3ae0*/  CALL.REL.NOINC `($__internal_51_$__cuda_sm20_rcp_rn_f32_slowpath) ;  /* 0x0000000400987944 */ /* 0x002fea0003c00000 */
[----:B------:R-:W-:Y:S05]  /*3af0*/  BRA `(.L_x_3848) ;  /* 0x0000000000147947 */ /* 0x000fea0003800000 */
.L_x_3847:
[----:B0-----:R-:W0:Y:S01]  /*3b00*/  MUFU.RCP R38, UR7 ;  /* 0x0000000700267d08 */ /* 0x001e220008001000 */
[----:B------:R-:W-:-:S04]  /*3b10*/  IMAD.U32 R3, RZ, RZ, UR7 ;  /* 0x00000007ff037e24 */ /* 0x000fc8000f8e00ff */
[----:B0-----:R-:W-:-:S04]  /*3b20*/  FFMA R0, R38, R3, -1 ;  /* 0xbf80000026007423 */ /* 0x001fc80000000003 */
[----:B------:R-:W-:-:S04]  /*3b30*/  FADD.FTZ R3, -R0, -RZ ;  /* 0x800000ff00037221 */ /* 0x000fc80000010100 */
[----:B------:R-:W-:-:S07]  /*3b40*/  FFMA R38, R38, R3, R38 ;  /* 0x0000000326267223 */ /* 0x000fce0000000026 */
.L_x_3848:
[----:B------:R-:W0:Y:S02]  /*3b50*/  LDC.64 R2, c[0x0][0x3b0] ;  /* 0x0000ec00ff027b82 */ /* 0x000e240000000a00 */
[----:B0-----:R-:W-:Y:S01]  /*3b60*/  STG.E desc[UR22][R2.64], R38 ;  /* 0x0000002602007986 */ /* 0x001fe2000c101916 */
[----:B------:R-:W-:Y:S05]  /*3b70*/  EXIT ;  /* 0x000000000000794d */ /* 0x000fea0003800000 */
.L_x_3846:
[----:B------:R-:W-:Y:S02]  /*3b80*/  HFMA2 R9, -RZ, RZ, 0, 2.384185791015625e-07 ;  /* 0x00000004ff097431 */ /* 0x000fe400000001ff */
[----:B------:R-:W-:Y:S01]  /*3b90*/  IMAD.MOV.U32 R11, RZ, RZ, 0x1f ;  /* 0x0000001fff0b7424 */ /* 0x000fe200078e00ff */
[----:B------:R-:W-:-:S07]  /*3ba0*/  MOV R4, 0xffffffff ;  /* 0xffffffff00047802 */ /* 0x000fce0000000f00 */
[----:B01----:R-:W-:Y:S05]  /*3bb0*/  WARPSYNC.COLLECTIVE R4, `(.L_x_3849) ;  /* 0x0000000004087348 */ /* 0x003fea0003c00000 */
[----:B-1----:R1:W2:Y:S02]  /*3bc0*/  SHFL.DOWN P0, R7, R0, R9, R11 ;  /* 0x0800000900077389 */ /* 0x0022a4000000000b */
[----:B012---:R-:W-:Y:S05]  /*3bd0*/  ENDCOLLECTIVE ;  /* 0x000000000000791b */ /* 0x007fea0003800000 */
.L_x_3849:
[----:B------:R-:W-:Y:S02]  /*3be0*/  IMAD.MOV.U32 R9, RZ, RZ, 0x2 ;  /* 0x00000002ff097424 */ /* 0x000fe400078e00ff */
[----:B------:R-:W-:-:S05]  /*3bf0*/  IMAD.MOV.U32 R5, RZ, RZ, R7 ;  /* 0x000000ffff057224 */ /* 0x000fca00078e0007 */
[----:B------:R-:W-:-:S04]  /*3c00*/  FMNMX R5, R5, R0, !PT ;  /* 0x0000000005057209 */ /* 0x000fc80007800000 */
[----:B------:R-:W-:-:S07]  /*3c10*/  MOV R0, R5 ;  /* 0x0000000500007202 */ /* 0x000fce0000000f00 */
[----:B------:R-:W-:Y:S05]  /*3c20*/  WARPSYNC.COLLECTIVE R4, `(.L_x_3850) ;  /* 0x0000000004087348 */ /* 0x000fea0003c00000 */
[----:B------:R0:W1:Y:S02]  /*3c30*/  SHFL.DOWN P0, R7, R0, R9, R11 ;  /* 0x0800000900077389 */ /* 0x000064000000000b */
[----:B01----:R-:W-:Y:S05]  /*3c40*/  ENDCOLLECTIVE ;  /* 0x000000000000791b */ /* 0x003fea0003800000 */
.L_x_3850:
[----:B------:R-:W-:Y:S01]  /*3c50*/  HFMA2 R9, -RZ, RZ, 0, 5.9604644775390625e-08 ;  /* 0x00000001ff097431 */ /* 0x000fe200000001ff */
[----:B------:R-:W-:-:S04]  /*3c60*/  MOV R2, R7 ;  /* 0x0000000700027202 */ /* 0x000fc80000000f00 */
[----:B------:R-:W-:-:S05]  /*3c70*/  FMNMX R2, R5, R2, !PT ;  /* 0x0000000205027209 */ /* 0x000fca0007800000 */
[----:B------:R-:W-:-:S07]  /*3c80*/  IMAD.MOV.U32 R0, RZ, RZ, R2 ;  /* 0x000000ffff007224 */ /* 0x000fce00078e0002 */
[----:B------:R-:W-:Y:S05]  /*3c90*/  WARPSYNC.COLLECTIVE R4, `(.L_x_3851) ;  /* 0x0000000004087348 */ /* 0x000fea0003c00000 */
[----:B------:R0:W1:Y:S02]  /*3ca0*/  SHFL.DOWN P0, R7, R0, R9, R11 ;  /* 0x0800000900077389 */ /* 0x000064000000000b */
[----:B01----:R-:W-:Y:S05]  /*3cb0*/  ENDCOLLECTIVE ;  /* 0x000000000000791b */ /* 0x003fea0003800000 */
.L_x_3851:
[----:B------:R-:W-:Y:S05]  /*3cc0*/  BRA `(.L_x_3852) ;  /* 0xfffffffc00407947 */ /* 0x000fea000383ffff */
        .weak           $__internal_50_$__cuda_sm20_div_u64
        .type           $__internal_50_$__cuda_sm20_div_u64,@function
        .size           $__internal_50_$__cuda_sm20_div_u64,($__internal_51_$__cuda_sm20_rcp_rn_f32_slowpath - $__internal_50_$__cuda_sm20_div_u64)
$__internal_50_$__cuda_sm20_div_u64:
        /* <DEDUP_REMOVED lines=71> */
[----:B------:R-:W-:Y:S11]  /*4140*/  RET.REL.NODEC R2 `(_ZN18transformer_engine6detail32dgated_act_cast_transpose_kernelILi1ELi2Eff13__nv_bfloat16NS_5EmptyEXadL_ZNS_6dqgeluIffEET_T0_RKS3_EEXadL_ZNS_5qgeluIffEES5_S6_S8_EEEEvPKT2_SC_PT3_SE_PKT1_PSF_SI_mmm) ;  /* 0xffffffbc02ac7950 */ /* 0x000ff60003c3ffff */
        .weak           $__internal_51_$__cuda_sm20_rcp_rn_f32_slowpath
        .type           $__internal_51_$__cuda_sm20_rcp_rn_f32_slowpath,@function
        .size           $__internal_51_$__cuda_sm20_rcp_rn_f32_slowpath,(.L_x_29352 - $__internal_51_$__cuda_sm20_rcp_rn_f32_slowpath)
$__internal_51_$__cuda_sm20_rcp_rn_f32_slowpath:
        /* <DEDUP_REMOVED lines=15> */
.L_x_3854:
[----:B------:R-:W-:-:S04]  /*4240*/  IADD3 R37, PT, PT, R36, -0xfd, RZ ;  /* 0xffffff0324257810 */ /* 0x000fc80007ffe0ff */
[----:B------:R-:W-:-:S13]  /*4250*/  ISETP.GT.U32.AND P0, PT, R37, 0x1, PT ;  /* 0x000000012500780c */ /* 0x000fda0003f04070 */
[----:B------:R-:W-:Y:S05]  /*4260*/  @P0 BRA `(.L_x_3856) ;  /* 0x0000000000780947 */ /* 0x000fea0003800000 */
[----:B------:R-:W-:Y:S01]  /*4270*/  LOP3.LUT R44, R0, 0x7fffff, RZ, 0xc0, !PT ;  /* 0x007fffff002c7812 */ /* 0x000fe200078ec0ff */
[----:B------:R-:W-:-:S03]  /*4280*/  IMAD.MOV.U32 R42, RZ, RZ, 0x3 ;  /* 0x00000003ff2a7424 */ /* 0x000fc600078e00ff */
        /* <DEDUP_REMOVED lines=12> */
[----:B------:R-:W-:-:S02]  /*4350*/  IADD3 R39, PT, PT, -R39, RZ, RZ ;  /* 0x000000ff27277210 */ /* 0x000fc40007ffe1ff */
[-C--:B------:R-:W-:Y:S02]  /*4360*/  SHF.R.U32.HI R42, RZ, R37.reuse, R42 ;  /* 0x00000025ff2a7219 */ /* 0x080fe4000001162a */
[----:B------:R-:W-:Y:S02]  /*4370*/  LOP3.LUT P1, RZ, R39, R37, R38, 0xf8, !PT ;  /* 0x0000002527ff7212 */ /* 0x000fe4000782f826 */
[C---:B------:R-:W-:Y:S02]  /*4380*/  LOP3.LUT P0, RZ, R42.reuse, 0x1, RZ, 0xc0, !PT ;  /* 0x000000012aff7812 */ /* 0x040fe4000780c0ff */
[----:B------:R-:W-:-:S04]  /*4390*/  LOP3.LUT P2, RZ, R42, 0x2, RZ, 0xc0, !PT ;  /* 0x000000022aff7812 */ /* 0x000fc8000784c0ff */
[----:B------:R-:W-:Y:S02]  /*43a0*/  PLOP3.LUT P0, PT, P0, P1, P2, 0xe0, 0x0 ;  /* 0x000000000000781c */ /* 0x000fe40000703c20 */
[----:B------:R-:W-:Y:S02]  /*43b0*/  LOP3.LUT P1, RZ, R0, 0x7fffff, RZ, 0xc0, !PT ;  /* 0x007fffff00ff7812 */ /* 0x000fe4000782c0ff */
[----:B------:R-:W-:-:S05]  /*43c0*/  SEL R37, RZ, 0x1, !P0 ;  /* 0x00000001ff257807 */ /* 0x000fca0004000000 */
[----:B------:R-:W-:-:S05]  /*43d0*/  IMAD.MOV R37, RZ, RZ, -R37 ;  /* 0x000000ffff257224 */ /* 0x000fca00078e0a25 */
[----:B------:R-:W-:Y:S02]  /*43e0*/  ISETP.GE.AND P0, PT, R37, RZ, PT ;  /* 0x000000ff2500720c */ /* 0x000fe40003f06270 */
[----:B------:R-:W-:-:S04]  /*43f0*/  IADD3 R37, PT, PT, R36, -0xfc, RZ ;  /* 0xffffff0424257810 */ /* 0x000fc80007ffe0ff */
[----:B------:R-:W-:-:S07]  /*4400*/  SHF.R.U32.HI R37, RZ, R37, R38 ;  /* 0x00000025ff257219 */ /* 0x000fce0000011626 */
[----:B------:R-:W-:-:S05]  /*4410*/  @!P0 VIADD R37, R37, 0x1 ;  /* 0x0000000125258836 */ /* 0x000fca0000000000 */
[----:B------:R-:W-:-:S04]  /*4420*/  @!P1 SHF.L.U32 R37, R37, 0x1, RZ ;  /* 0x0000000125259819 */ /* 0x000fc800000006ff */
[----:B------:R-:W-:Y:S01]  /*4430*/  LOP3.LUT R38, R37, 0x80000000, R0, 0xf8, !PT ;  /* 0x8000000025267812 */ /* 0x000fe200078ef800 */
[----:B------:R-:W-:Y:S06]  /*4440*/  BRA `(.L_x_3855) ;  /* 0x0000000000047947 */ /* 0x000fec0003800000 */
.L_x_3856:
[----:B------:R0:W1:Y:S02]  /*4450*/  MUFU.RCP R38, R0 ;  /* 0x0000000000267308 */ /* 0x0000640000001000 */
.L_x_3855:
[----:B------:R-:W-:Y:S05]  /*4460*/  BSYNC B0 ;  /* 0x0000000000007941 */ /* 0x000fea0003800000 */
.L_x_3853:
[----:B------:R-:W-:Y:S02]  /*4470*/  HFMA2 R37, -RZ, RZ, 0, 0 ;  /* 0x00000000ff257431 */ /* 0x000fe400000001ff */
[----:B------:R-:W-:-:S04]  /*4480*/  IMAD.MOV.U32 R36, RZ, RZ, R2 ;  /* 0x000000ffff247224 */ /* 0x000fc800078e0002 */
[----:B01----:R-:W-:Y:S05]  /*4490*/  RET.REL.NODEC R36 `(_ZN18transformer_engine6detail32dgated_act_cast_transpose_kernelILi1ELi2Eff13__nv_bfloat16NS_5EmptyEXadL_ZNS_6dqgeluIffEET_T0_RKS3_EEXadL_ZNS_5qgeluIffEES5_S6_S8_EEEEvPKT2_SC_PT3_SE_PKT1_PSF_SI_mmm) ;  /* 0xffffffb824d87950 */ /* 0x003fea0003c3ffff */
.L_x_3857:
        /* <DEDUP_REMOVED lines=14> */
.L_x_29352:


//--------------------- .text._ZN18transformer_engine6detail43dgated_act_cast_transpose_kernel_notalignedILi1ELi2Eff6__halfNS_5EmptyEXadL_ZNS_6dqgeluIffEET_T0_RKS3_EEXadL_ZNS_5qgeluIffEES5_S6_S8_EEEEvPKT2_SC_PT3_SE_PKT1_PSF_SI_mmm --------------------------
	.section	.text._ZN18transformer_engine6detail43dgated_act_cast_transpose_kernel_notalignedILi1ELi2Eff6__halfNS_5EmptyEXadL_ZNS_6dqgeluIffEET_T0_RKS3_EEXadL_ZNS_5qgeluIffEES5_S6_S8_EEEEvPKT2_SC_PT3_SE_PKT1_PSF_SI_mmm,"ax",@progbits
	.align	128
        .global         _ZN18transformer_engine6detail43dgated_act_cast_transpose_kernel_notalignedILi1ELi2Eff6__halfNS_5EmptyEXadL_ZNS_6dqgeluIffEET_T0_RKS3_EEXadL_ZNS_5qgeluIffEES5_S6_S8_EEEEvPKT2_SC_PT3_SE_PKT1_PSF_SI_mmm
        .type           _ZN18transformer_engine6detail43dgated_act_cast_transpose_kernel_notalignedILi1ELi2Eff6__halfNS_5EmptyEXadL_ZNS_6dqgeluIffEET_T0_RKS3_EEXadL_ZNS_5qgeluIffEES5_S6_S8_EEEEvPKT2_SC_PT3_SE_PKT1_PSF_SI_mmm,@function
        .size           _ZN18transformer_engine6detail43dgated_act_cast_transpose_kernel_notalignedILi1ELi2Eff6__halfNS_5EmptyEXadL_ZNS_6dqgeluIffEET_T0_RKS3_EEXadL_ZNS_5qgeluIffEES5_S6_S8_EEEEvPKT2_SC_PT3_SE_PKT1_PSF_SI_mmm,(.L_x_29354 - _ZN18transformer_engine6detail43dgated_act_cast_transpose_kernel_notalignedILi1ELi2Eff6__halfNS_5EmptyEXadL_ZNS_6dqgeluIffEET_T0_RKS3_EEXadL_ZNS_5qgeluIffEES5_S6_S8_EEEEvPKT2_SC_PT3_SE_PKT1_PSF_SI_mmm)
        .other          _ZN18transformer_engine6detail43dgated_act_cast_transpose_kernel_notalignedILi1ELi2Eff6__halfNS_5EmptyEXadL_ZNS_6dqgeluIffEET_T0_RKS3_EEXadL_ZNS_5qgeluIffEES5_S6_S8_EEEEvPKT2_SC_PT3_SE_PKT1_PSF_SI_mmm,@"STO_CUDA_ENTRY STV_DEFAULT"
_ZN18transformer_engine6detail43dgated_act_cast_transpose_kernel_notalignedILi1ELi2Eff6__halfNS_5EmptyEXadL_ZNS_6dqgeluIffEET_T0_RKS3_EEXadL_ZNS_5qgeluIffEES5_S6_S8_EEEEvPKT2_SC_PT3_SE_PKT1_PSF_SI_mmm:
.text._ZN18transformer_engine6detail43dgated_act_cast_transpose_kernel_notalignedILi1ELi2Eff6__halfNS_5EmptyEXadL_ZNS_6dqgeluIffEET_T0_RKS3_EEXadL_ZNS_5qgeluIffEES5_S6_S8_EEEEvPKT2_SC_PT3_SE_PKT1_PSF_SI_mmm:
        /* <DEDUP_REMOVED lines=43> */
.L_x_3858:
[----:B------:R-:W-:-:S07]  /*02b0*/  MOV R4, 0x2d0 ;  /* 0x000002d000047802 */ /* 0x000fce0000000f00 */
[----:B------:R-:W-:Y:S05]  /*02c0*/  CALL.REL.NOINC `($__internal_52_$__cuda_sm20_div_u64) ;  /* 0x00000048006c7944 */ /* 0x000fea0003c00000 */
        /* <DEDUP_REMOVED lines=11> */
.L_x_3859:
        /* <DEDUP_REMOVED lines=168> */
.L_x_3861:
[----:B------:R-:W-:Y:S05]  /*0e00*/  BSYNC.RECONVERGENT B0 ;  /* 0x0000000000007941 */ /* 0x000fea0003800200 */
.L_x_3860:
[----:B------:R-:W-:Y:S04]  /*0e10*/  BSSY.RECONVERGENT B1, `(.L_x_3862) ;  /* 0x000000a000017945 */ /* 0x000fe80003800200 */
[----:B------:R-:W-:Y:S05]  /*0e20*/  @P0 BRA `(.L_x_3863) ;  /* 0x0000000000100947 */ /* 0x000fea0003800000 */
[----:B------:R-:W-:-:S07]  /*0e30*/  MOV R34, 0xe50 ;  /* 0x00000e5000227802 */ /* 0x000fce0000000f00 */
[----:B0----5:R-:W-:Y:S05]  /*0e40*/  CALL.REL.NOINC `($__internal_53_$__cuda_sm20_rcp_rn_f32_slowpath) ;  /* 0x0000004000ac7944 */ /* 0x021fea0003c00000 */
[----:B------:R-:W-:Y:S01]  /*0e50*/  IMAD.MOV.U32 R17, RZ, RZ, R0 ;  /* 0x000000ffff117224 */ /* 0x000fe200078e0000 */
[----:B------:R-:W-:Y:S06]  /*0e60*/  BRA `(.L_x_3864) ;  /* 0x0000000000107947 */ /* 0x000fec0003800000 */
.L_x_3863:
[----:B------:R-:W0:Y:S02]  /*0e70*/  MUFU.RCP R17, R0 ;  /* 0x0000000000117308 */ /* 0x000e240000001000 */
[----:B0-----:R-:W-:-:S04]  /*0e80*/  FFMA R20, R0, R17, -1 ;  /* 0xbf80000000147423 */ /* 0x001fc80000000011 */
[----:B------:R-:W-:-:S04]  /*0e90*/  FADD.FTZ R20, -R20, -RZ ;  /* 0x800000ff14147221 */ /* 0x000fc80000010100 */
[----:B------:R-:W-:-:S07]  /*0ea0*/  FFMA R17, R17, R20, R17 ;  /* 0x0000001411117223 */ /* 0x000fce0000000011 */
.L_x_3864:
[----:B------:R-:W-:Y:S05]  /*0eb0*/  BSYNC.RECONVERGENT B1 ;  /* 0x0000000000017941 */ /* 0x000fea0003800200 */
.L_x_3862:
        /* <DEDUP_REMOVED lines=23> */
[----:B------:R-:W-:Y:S05]  /*1030*/  CALL.REL.NOINC `($__internal_53_$__cuda_sm20_rcp_rn_f32_slowpath) ;  /* 0x0000004000307944 */ /* 0x000fea0003c00000 */
[----:B------:R-:W-:Y:S05]  /*1040*/  BRA `(.L_x_3867) ;  /* 0x0000000000107947 */ /* 0x000fea0003800000 */
.L_x_3866:
[----:B------:R-:W0:Y:S02]  /*1050*/  MUFU.RCP R0, R23 ;  /* 0x0000001700007308 */ /* 0x000e240000001000 */
[----:B0-----:R-:W-:-:S04]  /*1060*/  FFMA R6, R23, R0, -1 ;  /* 0xbf80000017067423 */ /* 0x001fc80000000000 */
[----:B------:R-:W-:-:S04]  /*1070*/  FADD.FTZ R17, -R6, -RZ ;  /* 0x800000ff06117221 */ /* 0x000fc80000010100 */
[----:B------:R-:W-:-:S07]  /*1080*/  FFMA R0, R0, R17, R0 ;  /* 0x0000001100007223 */ /* 0x000fce0000000000 */
.L_x_3867:
[----:B------:R-:W-:Y:S05]  /*1090*/  BSYNC.RECONVERGENT B1 ;  /* 0x0000000000017941 */ /* 0x000fea0003800200 */
.L_x_3865:
        /* <DEDUP_REMOVED lines=22> */
.L_x_3869:
[----:B------:R-:W0:Y:S02]  /*1200*/  MUFU.RCP R0, R23 ;  /* 0x0000001700007308 */ /* 0x000e240000001000 */
[----:B0-----:R-:W-:-:S04]  /*1210*/  FFMA R16, R23, R0, -1 ;  /* 0xbf80000017107423 */ /* 0x001fc80000000000 */
[----:B------:R-:W-:-:S04]  /*1220*/  FADD.FTZ R17, -R16, -RZ ;  /* 0x800000ff10117221 */ /* 0x000fc80000010100 */
[----:B------:R-:W-:-:S07]  /*1230*/  FFMA R0, R0, R17, R0 ;  /* 0x0000001100007223 */ /* 0x000fce0000000000 */
.L_x_3870:
[----:B------:R-:W-:Y:S05]  /*1240*/  BSYNC.RECONVERGENT B1 ;  /* 0x0000000000017941 */ /* 0x000fea0003800200 */
.L_x_3868:
        /* <DEDUP_REMOVED lines=23> */
[----:B------:R-:W-:Y:S05]  /*13c0*/  CALL.REL.NOINC `($__internal_53_$__cuda_sm20_rcp_rn_f32_slowpath) ;  /* 0x0000003c004c7944 */ /* 0x000fea0003c00000 */
[----:B------:R-:W-:Y:S05]  /*13d0*/  BRA `(.L_x_3873) ;  /* 0x0000000000107947 */ /* 0x000fea0003800000 */
.L_x_3872:
[----:B------:R-:W0:Y:S02]  /*13e0*/  MUFU.RCP R0, R23 ;  /* 0x0000001700007308 */ /* 0x000e240000001000 */
[----:B0-----:R-:W-:-:S04]  /*13f0*/  FFMA R15, R23, R0, -1 ;  /* 0xbf800000170f7423 */ /* 0x001fc80000000000 */
[----:B------:R-:W-:-:S04]  /*1400*/  FADD.FTZ R15, -R15, -RZ ;  /* 0x800000ff0f0f7221 */ /* 0x000fc80000010100 */
[----:B------:R-:W-:-:S07]  /*1410*/  FFMA R0, R0, R15, R0 ;  /* 0x0000000f00007223 */ /* 0x000fce0000000000 */
.L_x_3873:
[----:B------:R-:W-:Y:S05]  /*1420*/  BSYNC.RECONVERGENT B1 ;  /* 0x0000000000017941 */ /* 0x000fea0003800200 */
.L_x_3871:
        /* <DEDUP_REMOVED lines=8> */
[----:B------:R-:W-:Y:S01]  /*14b0*/  F2FP.F16.F32.PACK_AB R23, RZ, R23 ;  /* 0x00000017ff17723e */ /* 0x000fe200000000ff */
[----:B------:R-:W-:Y:S01]  /*14c0*/  UMOV UR5, UR15 ;  /* 0x0000000f00057c82 */ /* 0x000fe20008000000 */
[----:B------:R-:W-:-:S05]  /*14d0*/  FMUL R19, R13, UR21 ;  /* 0x000000150d137c20 */ /* 0x000fca0008400000 */
[----:B------:R-:W-:-:S04]  /*14e0*/  F2FP.F16.F32.PACK_AB R19, RZ, R19 ;  /* 0x00000013ff13723e */ /* 0x000fc800000000ff */
        /* <DEDUP_REMOVED lines=18> */
[----:B------:R-:W-:Y:S01]  /*1610*/  F2FP.F16.F32.PACK_AB R21, RZ, R4 ;  /* 0x00000004ff15723e */ /* 0x000fe200000000ff */
[----:B------:R-:W-:Y:S01]  /*1620*/  IMAD R4, R5, R3, R41 ;  /* 0x0000000305047224 */ /* 0x000fe200078e0229 */
[C---:B------:R-:W-:Y:S02]  /*1630*/  ISETP.LT.U32.AND P1, PT, R20.reuse, UR29, !P1 ;  /* 0x0000001d14007c0c */ /* 0x040fe4000cf21070 */
[C---:B------:R-:W-:Y:S01]  /*1640*/  @!P0 LEA R16, P3, R17.reuse, UR6, 0x1 ;  /* 0x0000000611108c11 */ /* 0x040fe2000f8608ff */
[----:B------:R0:W-:Y:S01]  /*1650*/  @!P0 STG.E.U16 desc[UR22][R32.64], R21 ;  /* 0x0000001520008986 */ /* 0x0001e2000c101516 */
[----:B------:R-:W-:Y:S02]  /*1660*/  F2FP.F16.F32.PACK_AB R18, RZ, R18 ;  /* 0x00000012ff12723e */ /* 0x000fe400000000ff */
        /* <DEDUP_REMOVED lines=49> */
.L_x_3875:
[----:B------:R-:W-:Y:S05]  /*1980*/  BSYNC.RECONVERGENT B0 ;  /* 0x0000000000007941 */ /* 0x000fea0003800200 */
.L_x_3874:
        /* <DEDUP_REMOVED lines=25> */
[----:B-----5:R-:W-:Y:S05]  /*1b20*/  CALL.REL.NOINC `($__internal_53_$__cuda_sm20_rcp_rn_f32_slowpath) ;  /* 0x0000003400747944 */ /* 0x020fea0003c00000 */
[----:B------:R-:W-:Y:S05]  /*1b30*/  BRA `(.L_x_3878) ;  /* 0x0000000000107947 */ /* 0x000fea0003800000 */
.L_x_3877:
[----:B------:R-:W0:Y:S02]  /*1b40*/  MUFU.RCP R0, R35 ;  /* 0x0000002300007308 */ /* 0x000e240000001000 */
[----:B0-----:R-:W-:-:S04]  /*1b50*/  FFMA R3, R35, R0, -1 ;  /* 0xbf80000023037423 */ /* 0x001fc80000000000 */
[----:B------:R-:W-:-:S04]  /*1b60*/  FADD.FTZ R3, -R3, -RZ ;  /* 0x800000ff03037221 */ /* 0x000fc80000010100 */
[----:B------:R-:W-:-:S07]  /*1b70*/  FFMA R0, R0, R3, R0 ;  /* 0x0000000300007223 */ /* 0x000fce0000000000 */
.L_x_3878:
[----:B------:R-:W-:Y:S05]  /*1b80*/  BSYNC.RECONVERGENT B1 ;  /* 0x0000000000017941 */ /* 0x000fea0003800200 */
.L_x_3876:
        /* <DEDUP_REMOVED lines=23> */
[----:B-----5:R-:W-:Y:S05]  /*1d00*/  CALL.REL.NOINC `($__internal_53_$__cuda_sm20_rcp_rn_f32_slowpath) ;  /* 0x0000003000fc7944 */ /* 0x020fea0003c00000 */
[----:B------:R-:W-:Y:S05]  /*1d10*/  BRA `(.L_x_3881) ;  /* 0x0000000000107947 */ /* 0x000fea0003800000 */
.L_x_3880:
[----:B------:R-:W0:Y:S02]  /*1d20*/  MUFU.RCP R0, R37 ;  /* 0x0000002500007308 */ /* 0x000e240000001000 */
[----:B0-----:R-:W-:-:S04]  /*1d30*/  FFMA R2, R37, R0, -1 ;  /* 0xbf80000025027423 */ /* 0x001fc80000000000 */
[----:B------:R-:W-:-:S04]  /*1d40*/  FADD.FTZ R3, -R2, -RZ ;  /* 0x800000ff02037221 */ /* 0x000fc80000010100 */
[----:B------:R-:W-:-:S07]  /*1d50*/  FFMA R0, R0, R3, R0 ;  /* 0x0000000300007223 */ /* 0x000fce0000000000 */
.L_x_3881:
[----:B------:R-:W-:Y:S05]  /*1d60*/  BSYNC.RECONVERGENT B1 ;  /* 0x0000000000017941 */ /* 0x000fea0003800200 */
.L_x_3879:
        /* <DEDUP_REMOVED lines=20> */
[----:B-----5:R-:W-:Y:S05]  /*1eb0*/  CALL.REL.NOINC `($__internal_53_$__cuda_sm20_rcp_rn_f32_slowpath) ;  /* 0x0000003000907944 */ /* 0x020fea0003c00000 */
[----:B------:R-:W-:Y:S05]  /*1ec0*/  BRA `(.L_x_3884) ;  /* 0x0000000000107947 */ /* 0x000fea0003800000 */
.L_x_3883:
[----:B------:R-:W0:Y:S02]  /*1ed0*/  MUFU.RCP R0, R35 ;  /* 0x0000002300007308 */ /* 0x000e240000001000 */
[----:B0-----:R-:W-:-:S04]  /*1ee0*/  FFMA R11, R35, R0, -1 ;  /* 0xbf800000230b7423 */ /* 0x001fc80000000000 */
[----:B------:R-:W-:-:S04]  /*1ef0*/  FADD.FTZ R11, -R11, -RZ ;  /* 0x800000ff0b0b7221 */ /* 0x000fc80000010100 */
[----:B------:R-:W-:-:S07]  /*1f00*/  FFMA R0, R0, R11, R0 ;  /* 0x0000000b00007223 */ /* 0x000fce0000000000 */
.L_x_3884:
[----:B------:R-:W-:Y:S05]  /*1f10*/  BSYNC.RECONVERGENT B1 ;  /* 0x0000000000017941 */ /* 0x000fea0003800200 */
.L_x_3882:
        /* <DEDUP_REMOVED lines=23> */
[----:B-----5:R-:W-:Y:S05]  /*2090*/  CALL.REL.NOINC `($__internal_53_$__cuda_sm20_rcp_rn_f32_slowpath) ;  /* 0x0000003000187944 */ /* 0x020fea0003c00000 */
[----:B------:R-:W-:Y:S05]  /*20a0*/  BRA `(.L_x_3887) ;  /* 0x0000000000107947 */ /* 0x000fea0003800000 */
.L_x_3886:
[----:B------:R-:W0:Y:S02]  /*20b0*/  MUFU.RCP R0, R35 ;  /* 0x0000002300007308 */ /* 0x000e240000001000 */
[----:B0-----:R-:W-:-:S04]  /*20c0*/  FFMA R10, R35, R0, -1 ;  /* 0xbf800000230a7423 */ /* 0x001fc80000000000 */
[----:B------:R-:W-:-:S04]  /*20d0*/  FADD.FTZ R11, -R10, -RZ ;  /* 0x800000ff0a0b7221 */ /* 0x000fc80000010100 */
[----:B------:R-:W-:-:S07]  /*20e0*/  FFMA R0, R0, R11, R0 ;  /* 0x0000000b00007223 */ /* 0x000fce0000000000 */
.L_x_3887:
[----:B------:R-:W-:Y:S05]  /*20f0*/  BSYNC.RECONVERGENT B1 ;  /* 0x0000000000017941 */ /* 0x000fea0003800200 */
.L_x_3885:
[----:B------:R-:W-:Y:S01]  /*2100*/  ISETP.GE.U32.AND P0, PT, R9, UR30, PT ;  /* 0x0000001e09007c0c */ /* 0x000fe2000bf06070 */
[----:B------:R-:W-:Y:S01]  /*2110*/  FMUL R12, R25, UR21 ;  /* 0x00000015190c7c20 */ /* 0x000fe20008400000 */
[----:B------:R-:W-:Y:S01]  /*2120*/  FMUL R9, R3, UR21 ;  /* 0x0000001503097c20 */ /* 0x000fe20008400000 */
[----:B------:R-:W-:Y:S01]  /*2130*/  FMUL R0, R0, R8 ;  /* 0x0000000800007220 */ /* 0x000fe20000400000 */
[----:B------:R-:W-:Y:S02]  /*2140*/  ISETP.GE.U32.OR P0, PT, R42, UR29, P0 ;  /* 0x0000001d2a007c0c */ /* 0x000fe40008706470 */
[----:B------:R-:W-:Y:S01]  /*2150*/  F2FP.F16.F32.PACK_AB R12, RZ, R12 ;  /* 0x0000000cff0c723e */ /* 0x000fe200000000ff */
[----:B------:R-:W-:Y:S01]  /*2160*/  FMUL R0, R0, R7 ;  /* 0x0000000700007220 */ /* 0x000fe20000400000 */
[----:B------:R-:W-:Y:S02]  /*2170*/  IADD3 R8, PT, PT, R26, 0x1d, RZ ;  /* 0x0000001d1a087810 */ /* 0x000fe40007ffe0ff */
[----:B------:R-:W-:Y:S01]  /*2180*/  IADD3 R37, P3, PT, R40, UR14, RZ ;  /* 0x0000000e28257c10 */ /* 0x000fe2000ff7e0ff */
[----:B------:R-:W-:Y:S01]  /*2190*/  FMUL R7, R0, UR21 ;  /* 0x0000001500077c20 */ /* 0x000fe20008400000 */
[----:B------:R-:W-:-:S04]  /*21a0*/  LOP3.LUT R8, R8, 0x1f, RZ, 0xc0, !PT ;  /* 0x0000001f08087812 */ /* 0x000fc800078ec0ff */
[----:B------:R-:W-:Y:S02]  /*21b0*/  F2FP.F16.F32.PACK_AB R7, RZ, R7 ;  /* 0x00000007ff07723e */ /* 0x000fe400000000ff */
[----:B------:R-:W-:-:S04]  /*21c0*/  @!P0 LEA R10, P1, R6, UR13, 0x1 ;  /* 0x0000000d060a8c11 */ /* 0x000fc8000f8208ff */
[C---:B------:R-:W-:Y:S02]  /*21d0*/  @!P0 LEA.HI.X R11, R6.reuse, UR9, R5, 0x1, P1 ;  /* 0x00000009060b8c11 */ /* 0x040fe400088f0c05 */
[----:B------:R-:W-:-:S03]  /*21e0*/  @!P0 IADD3 R24, P1, PT, R6, UR14, RZ ;  /* 0x0000000e06188c10 */ /* 0x000fc6000ff3e0ff */
[----:B------:R0:W-:Y:S02]  /*21f0*/  @!P0 STG.E.U16 desc[UR22][R10.64], R12 ;  /* 0x0000000c0a008986 */ /* 0x0001e4000c101516 */
[----:B0-----:R-:W-:Y:S02]  /*2200*/  F2FP.F16.F32.PACK_AB R11, RZ, R9 ;  /* 0x00000009ff0b723e */ /* 0x001fe400000000ff */
[----:B------:R-:W-:Y:S02]  /*2210*/  @!P0 IADD3.X R9, PT, PT, R5, UR15, RZ, P1, !PT ;  /* 0x0000000f05098c10 */ /* 0x000fe40008ffe4ff */
[----:B------:R-:W-:-:S04]  /*2220*/  @!P0 LEA R34, P1, R24, UR13, 0x1 ;  /* 0x0000000d18228c11 */ /* 0x000fc8000f8208ff */
[----:B------:R-:W-:Y:S01]  /*2230*/  @!P0 LEA.HI.X R35, R24, UR9, R9, 0x1, P1 ;  /* 0x0000000918238c11 */ /* 0x000fe200088f0c09 */
[----:B------:R-:W-:-:S04]  /*2240*/  FMUL R9, R2, UR21 ;  /* 0x0000001502097c20 */ /* 0x000fc80008400000 */
[----:B------:R0:W-:Y:S01]  /*2250*/  @!P0 STG.E.U16 desc[UR22][R34.64], R11 ;  /* 0x0000000b22008986 */ /* 0x0001e2000c101516 */
[----:B------:R-:W-:Y:S01]  /*2260*/  F2FP.F16.F32.PACK_AB R10, RZ, R9 ;  /* 0x00000009ff0a723e */ /* 0x000fe200000000ff */
        /* <DEDUP_REMOVED lines=60> */
.L_x_3889:
[----:B------:R-:W-:Y:S05]  /*2630*/  BSYNC.RECONVERGENT B0 ;  /* 0x0000000000007941 */ /* 0x000fea0003800200 */
.L_x_3888:
        /* <DEDUP_REMOVED lines=21> */
[----:B------:R-:W-:Y:S05]  /*2790*/  CALL.REL.NOINC `($__internal_53_$__cuda_sm20_rcp_rn_f32_slowpath) ;  /* 0x0000002800587944 */ /* 0x000fea0003c00000 */
[----:B------:R-:W-:Y:S05]  /*27a0*/  BRA `(.L_x_3892) ;  /* 0x0000000000107947 */ /* 0x000fea0003800000 */
.L_x_3891:
[----:B------:R-:W0:Y:S02]  /*27b0*/  MUFU.RCP R0, R37 ;  /* 0x0000002500007308 */ /* 0x000e240000001000 */
[----:B0-----:R-:W-:-:S04]  /*27c0*/  FFMA R24, R37, R0, -1 ;  /* 0xbf80000025187423 */ /* 0x001fc80000000000 */
[----:B------:R-:W-:-:S04]  /*27d0*/  FADD.FTZ R35, -R24, -RZ ;  /* 0x800000ff18237221 */ /* 0x000fc80000010100 */
[----:B------:R-:W-:-:S07]  /*27e0*/  FFMA R0, R0, R35, R0 ;  /* 0x0000002300007223 */ /* 0x000fce0000000000 */
.L_x_3892:
[----:B------:R-:W-:Y:S05]  /*27f0*/  BSYNC.RECONVERGENT B1 ;  /* 0x0000000000017941 */ /* 0x000fea0003800200 */
.L_x_3890:
        /* <DEDUP_REMOVED lines=23> */
[----:B------:R-:W-:Y:S05]  /*2970*/  CALL.REL.NOINC `($__internal_53_$__cuda_sm20_rcp_rn_f32_slowpath) ;  /* 0x0000002400e07944 */ /* 0x000fea0003c00000 */
[----:B------:R-:W-:Y:S05]  /*2980*/  BRA `(.L_x_3895) ;  /* 0x0000000000107947 */ /* 0x000fea0003800000 */
.L_x_3894:
[----:B------:R-:W0:Y:S02]  /*2990*/  MUFU.RCP R0, R37 ;  /* 0x0000002500007308 */ /* 0x000e240000001000 */
[----:B0-----:R-:W-:-:S04]  /*29a0*/  FFMA R24, R37, R0, -1 ;  /* 0xbf80000025187423 */ /* 0x001fc80000000000 */
[----:B------:R-:W-:-:S04]  /*29b0*/  FADD.FTZ R35, -R24, -RZ ;  /* 0x800000ff18237221 */ /* 0x000fc80000010100 */
[----:B------:R-:W-:-:S07]  /*29c0*/  FFMA R0, R0, R35, R0 ;  /* 0x0000002300007223 */ /* 0x000fce0000000000 */
.L_x_3895:
[----:B------:R-:W-:Y:S05]  /*29d0*/  BSYNC.RECONVERGENT B1 ;  /* 0x0000000000017941 */ /* 0x000fea0003800200 */
.L_x_3893:
        /* <DEDUP_REMOVED lines=20> */
[----:B------:R-:W-:Y:S05]  /*2b20*/  CALL.REL.NOINC `($__internal_53_$__cuda_sm20_rcp_rn_f32_slowpath) ;  /* 0x0000002400747944 */ /* 0x000fea0003c00000 */
[----:B------:R-:W-:Y:S05]  /*2b30*/  BRA `(.L_x_3898) ;  /* 0x0000000000107947 */ /* 0x000fea0003800000 */
.L_x_3897:
[----:B------:R-:W0:Y:S02]  /*2b40*/  MUFU.RCP R0, R37 ;  /* 0x0000002500007308 */ /* 0x000e240000001000 */
[----:B0-----:R-:W-:-:S04]  /*2b50*/  FFMA R17, R37, R0, -1 ;  /* 0xbf80000025117423 */ /* 0x001fc80000000000 */
[----:B------:R-:W-:-:S04]  /*2b60*/  FADD.FTZ R17, -R17, -RZ ;  /* 0x800000ff11117221 */ /* 0x000fc80000010100 */
[----:B------:R-:W-:-:S07]  /*2b70*/  FFMA R0, R0, R17, R0 ;  /* 0x0000001100007223 */ /* 0x000fce0000000000 */
.L_x_3898:
[----:B------:R-:W-:Y:S05]  /*2b80*/  BSYNC.RECONVERGENT B1 ;  /* 0x0000000000017941 */ /* 0x000fea0003800200 */
.L_x_3896:
        /* <DEDUP_REMOVED lines=24> */
[----:B------:R-:W-:Y:S01]  /*2d10*/  IMAD.MOV.U32 R37, RZ, RZ, R0 ;  /* 0x000000ffff257224 */ /* 0x000fe200078e0000 */
[----:B------:R-:W-:Y:S06]  /*2d20*/  BRA `(.L_x_3901) ;  /* 0x0000000000107947 */ /* 0x000fec0003800000 */
.L_x_3900:
[----:B------:R-:W0:Y:S02]  /*2d30*/  MUFU.RCP R37, R36 ;  /* 0x0000002400257308 */ /* 0x000e240000001000 */
[----:B0-----:R-:W-:-:S04]  /*2d40*/  FFMA R0, R36, R37, -1 ;  /* 0xbf80000024007423 */ /* 0x001fc80000000025 */
[----:B------:R-:W-:-:S04]  /*2d50*/  FADD.FTZ R0, -R0, -RZ ;  /* 0x800000ff00007221 */ /* 0x000fc80000010100 */
[----:B------:R-:W-:-:S07]  /*2d60*/  FFMA R37, R37, R0, R37 ;  /* 0x0000000025257223 */ /* 0x000fce0000000025 */
.L_x_3901:
[----:B------:R-:W-:Y:S05]  /*2d70*/  BSYNC.RECONVERGENT B1 ;  /* 0x0000000000017941 */ /* 0x000fea0003800200 */
.L_x_3899:
[----:B------:R-:W-:Y:S01]  /*2d80*/  ISETP.GE.U32.AND P0, PT, R22, UR30, PT ;  /* 0x0000001e16007c0c */ /* 0x000fe2000bf06070 */
[----:B------:R-:W-:Y:S01]  /*2d90*/  FMUL R17, R29, UR21 ;  /* 0x000000151d117c20 */ /* 0x000fe20008400000 */
[----:B------:R-:W-:Y:S01]  /*2da0*/  FMUL R40, R6, 1.7020000219345092773 ;  /* 0x3fd9db2306287820 */ /* 0x000fe20000400000 */
[----:B------:R-:W-:Y:S01]  /*2db0*/  IMAD.MOV.U32 R43, RZ, RZ, 0x437c0000 ;  /* 0x437c0000ff2b7424 */ /* 0x000fe200078e00ff */
[----:B------:R-:W-:Y:S01]  /*2dc0*/  ISETP.GE.U32.OR P0, PT, R20, UR29, P0 ;  /* 0x0000001d14007c0c */ /* 0x000fe20008706470 */
[----:B------:R-:W-:Y:S01]  /*2dd0*/  FMUL R36, R37, R14 ;  /* 0x0000000e25247220 */ /* 0x000fe20000400000 */
[----:B------:R-:W-:Y:S01]  /*2de0*/  F2FP.F16.F32.PACK_AB R17, RZ, R17 ;  /* 0x00000011ff11723e */ /* 0x000fe200000000ff */
[----:B------:R-:W-:Y:S01]  /*2df0*/  FMUL R20, R15, UR21 ;  /* 0x000000150f147c20 */ /* 0x000fe20008400000 */
[----:B------:R-:W-:Y:S01]  /*2e00*/  FMUL R14, R16, UR21 ;  /* 0x00000015100e7c20 */ /* 0x000fe20008400000 */
[----:B------:R-:W-:Y:S01]  /*2e10*/  FMUL R36, R36, R13 ;  /* 0x0000000d24247220 */ /* 0x000fe20000400000 */
[----:B------:R-:W-:Y:S01]  /*2e20*/  FMNMX R2, R2, |R29|, !PT ;  /* 0x4000001d02027209 */ /* 0x000fe20007800000 */
[----:B------:R-:W-:Y:S01]  /*2e30*/  BSSY.RECONVERGENT B1, `(.L_x_3902) ;  /* 0x000002f000017945 */ /* 0x000fe20003800200 */
[----:B------:R-:W-:-:S02]  /*2e40*/  F2FP.F16.F32.PACK_AB R20, RZ, R20 ;  /* 0x00000014ff14723e */ /* 0x000fc400000000ff */
[----:B------:R-:W-:Y:S01]  /*2e50*/  F2FP.F16.F32.PACK_AB R13, RZ, R14 ;  /* 0x0000000eff0d723e */ /* 0x000fe200000000ff */
[----:B------:R-:W-:Y:S01]  /*2e60*/  FMUL R14, R36, UR21 ;  /* 0x00000015240e7c20 */ /* 0x000fe20008400000 */
[----:B------:R-:W-:Y:S02]  /*2e70*/  FMNMX R15, |R15|, R2, !PT ;  /* 0x000000020f0f7209 */ /* 0x000fe40007800200 */
[C---:B------:R-:W-:Y:S02]  /*2e80*/  @!P0 LEA R34, P1, R25.reuse, UR13, 0x1 ;  /* 0x0000000d19228c11 */ /* 0x040fe4000f8208ff */
[----:B------:R-:W-:Y:S02]  /*2e90*/  F2FP.F16.F32.PACK_AB R14, RZ, R14 ;  /* 0x0000000eff0e723e */ /* 0x000fe400000000ff */
        /* <DEDUP_REMOVED lines=34> */
[----:B------:R-:W-:Y:S05]  /*30c0*/  CALL.REL.NOINC `($__internal_53_$__cuda_sm20_rcp_rn_f32_slowpath) ;  /* 0x00000020000c7944 */ /* 0x000fea0003c00000 */
[----:B------:R-:W-:Y:S05]  /*30d0*/  BRA `(.L_x_3904) ;  /* 0x0000000000107947 */ /* 0x000fea0003800000 */
.L_x_3903:
[----:B------:R-:W0:Y:S02]  /*30e0*/  MUFU.RCP R0, R41 ;  /* 0x0000002900007308 */ /* 0x000e240000001000 */
[----:B0-----:R-:W-:-:S04]  /*30f0*/  FFMA R15, R41, R0, -1 ;  /* 0xbf800000290f7423 */ /* 0x001fc80000000000 */
[----:B------:R-:W-:-:S04]  /*3100*/  FADD.FTZ R15, -R15, -RZ ;  /* 0x800000ff0f0f7221 */ /* 0x000fc80000010100 */
[----:B------:R-:W-:-:S07]  /*3110*/  FFMA R0, R0, R15, R0 ;  /* 0x0000000f00007223 */ /* 0x000fce0000000000 */
.L_x_3904:
[----:B------:R-:W-:Y:S05]  /*3120*/  BSYNC.RECONVERGENT B1 ;  /* 0x0000000000017941 */ /* 0x000fea0003800200 */
.L_x_3902:
        /* <DEDUP_REMOVED lines=25> */
.L_x_3906:
[----:B------:R-:W0:Y:S02]  /*32c0*/  MUFU.RCP R0, R25 ;  /* 0x0000001900007308 */ /* 0x000e240000001000 */
[----:B0-----:R-:W-:-:S04]  /*32d0*/  FFMA R5, R25, R0, -1 ;  /* 0xbf80000019057423 */ /* 0x001fc80000000000 */
[----:B------:R-:W-:-:S04]  /*32e0*/  FADD.FTZ R5, -R5, -RZ ;  /* 0x800000ff05057221 */ /* 0x000fc80000010100 */
[----:B------:R-:W-:-:S07]  /*32f0*/  FFMA R0, R0, R5, R0 ;  /* 0x0000000500007223 */ /* 0x000fce0000000000 */
.L_x_3907:
[----:B------:R-:W-:Y:S05]  /*3300*/  BSYNC.RECONVERGENT B1 ;  /* 0x0000000000017941 */ /* 0x000fea0003800200 */
.L_x_3905:
        /* <DEDUP_REMOVED lines=20> */
[----:B------:R-:W-:Y:S05]  /*3450*/  CALL.REL.NOINC `($__internal_53_$__cuda_sm20_rcp_rn_f32_slowpath) ;  /* 0x0000001c00287944 */ /* 0x000fea0003c00000 */
[----:B------:R-:W-:Y:S05]  /*3460*/  BRA `(.L_x_3910) ;  /* 0x0000000000107947 */ /* 0x000fea0003800000 */
.L_x_3909:
[----:B------:R-:W0:Y:S02]  /*3470*/  MUFU.RCP R0, R29 ;  /* 0x0000001d00007308 */ /* 0x000e240000001000 */
[----:B0-----:R-:W-:-:S04]  /*3480*/  FFMA R6, R29, R0, -1 ;  /* 0xbf8000001d067423 */ /* 0x001fc80000000000 */
[----:B------:R-:W-:-:S04]  /*3490*/  FADD.FTZ R25, -R6, -RZ ;  /* 0x800000ff06197221 */ /* 0x000fc80000010100 */
[----:B------:R-:W-:-:S07]  /*34a0*/  FFMA R0, R0, R25, R0 ;  /* 0x0000001900007223 */ /* 0x000fce0000000000 */
.L_x_3910:
[----:B------:R-:W-:Y:S05]  /*34b0*/  BSYNC.RECONVERGENT B1 ;  /* 0x0000000000017941 */ /* 0x000fea0003800200 */
.L_x_3908:
        /* <DEDUP_REMOVED lines=25> */
.L_x_3912:
[----:B------:R-:W0:Y:S02]  /*3650*/  MUFU.RCP R0, R29 ;  /* 0x0000001d00007308 */ /* 0x000e240000001000 */
[----:B0-----:R-:W-:-:S04]  /*3660*/  FFMA R5, R29, R0, -1 ;  /* 0xbf8000001d057423 */ /* 0x001fc80000000000 */
[----:B------:R-:W-:-:S04]  /*3670*/  FADD.FTZ R5, -R5, -RZ ;  /* 0x800000ff05057221 */ /* 0x000fc80000010100 */
[----:B------:R-:W-:-:S07]  /*3680*/  FFMA R0, R0, R5, R0 ;  /* 0x0000000500007223 */ /* 0x000fce0000000000 */
.L_x_3913:
[----:B------:R-:W-:Y:S05]  /*3690*/  BSYNC.RECONVERGENT B1 ;  /* 0x0000000000017941 */ /* 0x000fea0003800200 */
.L_x_3911:
        /* <DEDUP_REMOVED lines=21> */
[----:B------:R-:W-:Y:S02]  /*37f0*/  F2FP.F16.F32.PACK_AB R37, RZ, R37 ;  /* 0x00000025ff25723e */ /* 0x000fe400000000ff */
        /* <DEDUP_REMOVED lines=24> */
[----:B------:R-:W-:Y:S01]  /*3980*/  F2FP.F16.F32.PACK_AB R3, RZ, R38 ;  /* 0x00000026ff03723e */ /* 0x000fe200000000ff */
        /* <DEDUP_REMOVED lines=9> */
[----:B------:R-:W-:Y:S02]  /*3a20*/  F2FP.F16.F32.PACK_AB R21, RZ, R38 ;  /* 0x00000026ff15723e */ /* 0x000fe400000000ff */
[----:B------:R-:W-:Y:S01]  /*3a30*/  PRMT R37, R37, 0x5410, R3 ;  /* 0x0000541025257816 */ /* 0x000fe20000000003 */
[----:B------:R-:W-:Y:S01]  /*3a40*/  STS [R6], R31 ;  /* 0x0000001f06007388 */ /* 0x000fe20000000800 */
[----:B------:R-:W-:Y:S01]  /*3a50*/  F2FP.F16.F32.PACK_AB R23, RZ, R23 ;  /* 0x00000017ff17723e */ /* 0x000fe200000000ff */
        /* <DEDUP_REMOVED lines=30> */
.L_x_3918:
        /* <DEDUP_REMOVED lines=48> */
.L_x_3917:
[----:B------:R-:W-:Y:S05]  /*3f40*/  BSYNC.RECONVERGENT B1 ;  /* 0x0000000000017941 */ /* 0x000fea0003800200 */
.L_x_3916:
[----:B------:R-:W-:Y:S05]  /*3f50*/  @!P0 BRA `(.L_x_3915) ;  /* 0x00000000004c8947 */ /* 0x000fea0003800000 */
[----:B--2---:R-:W-:Y:S01]  /*3f60*/  LEA R2, R4, R5, 0x4 ;  /* 0x0000000504027211 */ /* 0x004fe200078e20ff */
[----:B------:R-:W-:-:S04]  /*3f70*/  IMAD.MOV R30, RZ, RZ, -R30 ;  /* 0x000000ffff1e7224 */ /* 0x000fc800078e0a1e */
[----:B------:R-:W-:-:S04]  /*3f80*/  IMAD R15, R15, 0x4, R2 ;  /* 0x000000040f0f7824 */ /* 0x000fc800078e0202 */
[----:B------:R-:W-:-:S07]  /*3f90*/  IMAD.IADD R15, R0, 0x1, R15 ;  /* 0x00000001000f7824 */ /* 0x000fce00078e020f */
.L_x_3919:
        /* <DEDUP_REMOVED lines=15> */
.L_x_3915:
[----:B------:R-:W-:Y:S05]  /*4090*/  BSYNC.RECONVERGENT B0 ;  /* 0x0000000000007941 */ /* 0x000fea0003800200 */
.L_x_3914:
        /* <DEDUP_REMOVED lines=33> */
.L_x_3924:
        /* <DEDUP_REMOVED lines=48> */
.L_x_3923:
[----:B------:R-:W-:Y:S05]  /*45b0*/  BSYNC.RECONVERGENT B1 ;  /* 0x0000000000017941 */ /* 0x000fea0003800200 */
.L_x_3922:
[----:B------:R-:W-:Y:S05]  /*45c0*/  @!P0 BRA `(.L_x_3921) ;  /* 0x00000000004c8947 */ /* 0x000fea0003800000 */
[----:B0-----:R-:W-:Y:S01]  /*45d0*/  LEA R2, R4, R5, 0x4 ;  /* 0x0000000504027211 */ /* 0x001fe200078e20ff */
[----:B------:R-:W-:-:S04]  /*45e0*/  IMAD.MOV R14, RZ, RZ, -R14 ;  /* 0x000000ffff0e7224 */ /* 0x000fc800078e0a0e */
[----:B------:R-:W-:-:S04]  /*45f0*/  IMAD R15, R15, 0x4, R2 ;  /* 0x000000040f0f7824 */ /* 0x000fc800078e0202 */
[----:B------:R-:W-:-:S07]  /*4600*/  IMAD.IADD R0, R0, 0x1, R15 ;  /* 0x0000000100007824 */ /* 0x000fce00078e020f */
.L_x_3925:
        /* <DEDUP_REMOVED lines=15> */
.L_x_3921:
[----:B------:R-:W-:Y:S05]  /*4700*/  BSYNC.RECONVERGENT B0 ;  /* 0x0000000000007941 */ /* 0x000fea0003800200 */
.L_x_3920:
        /* <DEDUP_REMOVED lines=39> */
.L_x_3934:
[----:B------:R-:W-:Y:S02]  /*4980*/  ISETP.NE.AND P0, PT, R28, RZ, PT ;  /* 0x000000ff1c00720c */ /* 0x000fe40003f05270 */
[----:B--2---:R-:W-:-:S11]  /*4990*/  FMNMX R5, R2, R5, !PT ;  /* 0x0000000502057209 */ /* 0x004fd60007800000 */
[----:B------:R-:W-:Y:S05]  /*49a0*/  @P0 BRA `(.L_x_3927) ;  /* 0x0000000000080947 */ /* 0x000fea0003800000 */
[----:B0-----:R-:W0:Y:S02]  /*49b0*/  LDC.64 R2, c[0x0][0x3a8] ;  /* 0x0000ea00ff027b82 */ /* 0x001e240000000a00 */
[----:B0-----:R2:W-:Y:S02]  /*49c0*/  REDG.E.MAX.S32.STRONG.GPU desc[UR22][R2.64], R5 ;  /* 0x000000050200798e */ /* 0x0015e4000d12e316 */
.L_x_3927:
[----:B------:R-:W-:Y:S05]  /*49d0*/  BSYNC B0 ;  /* 0x0000000000007941 */ /* 0x000fea0003800000 */
.L_x_3926:
        /* <DEDUP_REMOVED lines=11> */
[----:B01234-:R-:W-:Y:S05]  /*4a90*/  CALL.REL.NOINC `($__internal_53_$__cuda_sm20_rcp_rn_f32_slowpath) ;  /* 0x0000000400987944 */ /* 0x01ffea0003c00000 */
[----:B------:R-:W-:Y:S05]  /*4aa0*/  BRA `(.L_x_3930) ;  /* 0x0000000000147947 */ /* 0x000fea0003800000 */
.L_x_3929:
[----:B------:R-:W5:Y:S01]  /*4ab0*/  MUFU.RCP R0, UR21 ;  /* 0x0000001500007d08 */ /* 0x000f620008001000 */
[----:B0-2-4-:R-:W-:-:S05]  /*4ac0*/  MOV R3, UR21 ;  /* 0x0000001500037c02 */ /* 0x015fca0008000f00 */
[----:B-----5:R-:W-:-:S04]  /*4ad0*/  FFMA R2, R0, R3, -1 ;  /* 0xbf80000000027423 */ /* 0x020fc80000000003 */
[----:B------:R-:W-:-:S04]  /*4ae0*/  FADD.FTZ R3, -R2, -RZ ;  /* 0x800000ff02037221 */ /* 0x000fc80000010100 */
[----:B------:R-:W-:-:S07]  /*4af0*/  FFMA R0, R0, R3, R0 ;  /* 0x0000000300007223 */ /* 0x000fce0000000000 */
.L_x_3930:
[----:B------:R-:W0:Y:S02]  /*4b00*/  LDC.64 R2, c[0x0][0x3b0] ;  /* 0x0000ec00ff027b82 */ /* 0x000e240000000a00 */
[----:B0-----:R-:W-:Y:S01]  /*4b10*/  STG.E desc[UR22][R2.64], R0 ;  /* 0x0000000002007986 */ /* 0x001fe2000c101916 */
[----:B------:R-:W-:Y:S05]  /*4b20*/  EXIT ;  /* 0x000000000000794d */ /* 0x000fea0003800000 */
.L_x_3928:
[----:B------:R-:W-:Y:S02]  /*4b30*/  IMAD.MOV.U32 R7, RZ, RZ, 0x4 ;  /* 0x00000004ff077424 */ /* 0x000fe400078e00ff */
[----:B------:R-:W-:Y:S02]  /*4b40*/  IMAD.MOV.U32 R9, RZ, RZ, 0x1f ;  /* 0x0000001fff097424 */ /* 0x000fe400078e00ff */
[----:B------:R-:W-:-:S07]  /*4b50*/  IMAD.MOV.U32 R4, RZ, RZ, -0x1 ;  /* 0xffffffffff047424 */ /* 0x000fce00078e00ff */
[----:B012---:R-:W-:Y:S05]  /*4b60*/  WARPSYNC.COLLECTIVE R4, `(.L_x_3931) ;  /* 0x0000000004087348 */ /* 0x007fea0003c00000 */
[----:B--2---:R2:W3:Y:S02]  /*4b70*/  SHFL.DOWN P0, R5, R0, R7, R9 ;  /* 0x0800000700057389 */ /* 0x0044e40000000009 */
[----:B0123--:R-:W-:Y:S05]  /*4b80*/  ENDCOLLECTIVE ;  /* 0x000000000000791b */ /* 0x00ffea0003800000 */
.L_x_3931:
[----:B------:R-:W-:Y:S01]  /*4b90*/  IMAD.MOV.U32 R7, RZ, RZ, 0x2 ;  /* 0x00000002ff077424 */ /* 0x000fe200078e00ff */
[----:B------:R-:W-:-:S04]  /*4ba0*/  MOV R3, R5 ;  /* 0x0000000500037202 */ /* 0x000fc80000000f00 */
[----:B------:R-:W-:-:S05]  /*4bb0*/  FMNMX R3, R3, R0, !PT ;  /* 0x0000000003037209 */ /* 0x000fca0007800000 */
[----:B------:R-:W-:-:S07]  /*4bc0*/  IMAD.MOV.U32 R0, RZ, RZ, R3 ;  /* 0x000000ffff007224 */ /* 0x000fce00078e0003 */
[----:B------:R-:W-:Y:S05]  /*4bd0*/  WARPSYNC.COLLECTIVE R4, `(.L_x_3932) ;  /* 0x0000000004087348 */ /* 0x000fea0003c00000 */
[----:B------:R0:W1:Y:S02]  /*4be0*/  SHFL.DOWN P0, R5, R0, R7, R9 ;  /* 0x0800000700057389 */ /* 0x0000640000000009 */
[----:B01----:R-:W-:Y:S05]  /*4bf0*/  ENDCOLLECTIVE ;  /* 0x000000000000791b */ /* 0x003fea0003800000 */
.L_x_3932:
[----:B------:R-:W-:Y:S02]  /*4c00*/  IMAD.MOV.U32 R7, RZ, RZ, 0x1 ;  /* 0x00000001ff077424 */ /* 0x000fe400078e00ff */
[----:B------:R-:W-:-:S05]  /*4c10*/  IMAD.MOV.U32 R2, RZ, RZ, R5 ;  /* 0x000000ffff027224 */ /* 0x000fca00078e0005 */
[----:B------:R-:W-:-:S04]  /*4c20*/  FMNMX R2, R3, R2, !PT ;  /* 0x0000000203027209 */ /* 0x000fc80007800000 */
[----:B------:R-:W-:-:S07]  /*4c30*/  MOV R0, R2 ;  /* 0x0000000200007202 */ /* 0x000fce0000000f00 */
[----:B------:R-:W-:Y:S05]  /*4c40*/  WARPSYNC.COLLECTIVE R4, `(.L_x_3933) ;  /* 0x0000000004087348 */ /* 0x000fea0003c00000 */
[----:B------:R0:W1:Y:S02]  /*4c50*/  SHFL.DOWN P0, R5, R0, R7, R9 ;  /* 0x0800000700057389 */ /* 0x0000640000000009 */
[----:B01----:R-:W-:Y:S05]  /*4c60*/  ENDCOLLECTIVE ;  /* 0x000000000000791b */ /* 0x003fea0003800000 */
.L_x_3933:
[----:B------:R-:W-:Y:S05]  /*4c70*/  BRA `(.L_x_3934) ;  /* 0xfffffffc00407947 */ /* 0x000fea000383ffff */
        .weak           $__internal_52_$__cuda_sm20_div_u64
        .type           $__internal_52_$__cuda_sm20_div_u64,@function
        .size           $__internal_52_$__cuda_sm20_div_u64,($__internal_53_$__cuda_sm20_rcp_rn_f32_slowpath - $__internal_52_$__cuda_sm20_div_u64)
$__internal_52_$__cuda_sm20_div_u64:
        /* <DEDUP_REMOVED lines=71> */
[----:B------:R-:W-:Y:S11]  /*50f0*/  RET.REL.NODEC R2 `(_ZN18transformer_engine6detail43dgated_act_cast_transpose_kernel_notalignedILi1ELi2Eff6__halfNS_5EmptyEXadL_ZNS_6dqgeluIffEET_T0_RKS3_EEXadL_ZNS_5qgeluIffEES5_S6_S8_EEEEvPKT2_SC_PT3_SE_PKT1_PSF_SI_mmm) ;  /* 0xffffffac02c07950 */ /* 0x000ff60003c3ffff */
        .weak           $__internal_53_$__cuda_sm20_rcp_rn_f32_slowpath
        .type           $__internal_53_$__cuda_sm20_rcp_rn_f32_slowpath,@function
        .size           $__internal_53_$__cuda_sm20_rcp_rn_f32_slowpath,(.L_x_29354 - $__internal_53_$__cuda_sm20_rcp_rn_f32_slowpath)
$__internal_53_$__cuda_sm20_rcp_rn_f32_slowpath:
        /* <DEDUP_REMOVED lines=15> */
.L_x_3936:
        /* <DEDUP_REMOVED lines=33> */
.L_x_3938:
[----:B------:R-:W0:Y:S02]  /*5400*/  MUFU.RCP R0, R0 ;  /* 0x0000000000007308 */ /* 0x000e240000001000 */
.L_x_3937:
[----:B------:R-:W-:Y:S05]  /*5410*/  BSYNC B0 ;  /* 0x0000000000007941 */ /* 0x000fea0003800000 */
.L_x_3935:
[----:B------:R-:W-:-:S04]  /*5420*/  IMAD.MOV.U32 R35, RZ, RZ, 0x0 ;  /* 0x00000000ff237424 */ /* 0x000fc800078e00ff */
[----:B0-----:R-:W-:Y:S05]  /*5430*/  RET.REL.NODEC R34 `(_ZN18transformer_engine6detail43dgated_act_cast_transpose_kernel_notalignedILi1ELi2Eff6__halfNS_5EmptyEXadL_ZNS_6dqgeluIffEET_T0_RKS3_EEXadL_ZNS_5qgeluIffEES5_S6_S8_EEEEvPKT2_SC_PT3_SE_PKT1_PSF_SI_mmm) ;  /* 0xffffffa822f07950 */ /* 0x001fea0003c3ffff */
.L_x_3939:
        /* <DEDUP_REMOVED lines=12> */
.L_x_29354:


//--------------------- .text._ZN18transformer_engine6detail32dgated_act_cast_transpose_kernelILi1ELi2Eff6__halfNS_5EmptyEXadL_ZNS_6dqgeluIffEET_T0_RKS3_EEXadL_ZNS_5qgeluIffEES5_S6_S8_EEEEvPKT2_SC_PT3_SE_PKT1_PSF_SI_mmm --------------------------
	.section	.text._ZN18transformer_engine6detail32dgated_act_cast_transpose_kernelILi1ELi2Eff6__halfNS_5EmptyEXadL_ZNS_6dqgeluIffEET_T0_RKS3_EEXadL_ZNS_5qgeluIffEES5_S6_S8_EEEEvPKT2_SC_PT3_SE_PKT1_PSF_SI_mmm,"ax",@progbits
	.align	128
        .global         _ZN18transformer_engine6detail32dgated_act_cast_transpose_kernelILi1ELi2Eff6__halfNS_5EmptyEXadL_ZNS_6dqgeluIffEET_T0_RKS3_EEXadL_ZNS_5qgeluIffEES5_S6_S8_EEEEvPKT2_SC_PT3_SE_PKT1_PSF_SI_mmm
        .type           _ZN18transformer_engine6detail32dgated_act_cast_transpose_kernelILi1ELi2Eff6__halfNS_5EmptyEXadL_ZNS_6dqgeluIffEET_T0_RKS3_EEXadL_ZNS_5qgeluIffEES5_S6_S8_EEEEvPKT2_SC_PT3_SE_PKT1_PSF_SI_mmm,@function
        .size           _ZN18transformer_engine6detail32dgated_act_cast_transpose_kernelILi1ELi2Eff6__halfNS_5EmptyEXadL_ZNS_6dqgeluIffEET_T0_RKS3_EEXadL_ZNS_5qgeluIffEES5_S6_S8_EEEEvPKT2_SC_PT3_SE_PKT1_PSF_SI_mmm,(.L_x_29356 - _ZN18transformer_engine6detail32dgated_act_cast_transpose_kernelILi1ELi2Eff6__halfNS_5EmptyEXadL_ZNS_6dqgeluIffEET_T0_RKS3_EEXadL_ZNS_5qgeluIffEES5_S6_S8_EEEEvPKT2_SC_PT3_SE_PKT1_PSF_SI_mmm)
        .other          _ZN18transformer_engine6detail32dgated_act_cast_transpose_kernelILi1ELi2Eff6__halfNS_5EmptyEXadL_ZNS_6dqgeluIffEET_T0_RKS3_EEXadL_ZNS_5qgeluIffEES5_S6_S8_EEEEvPKT2_SC_PT3_SE_PKT1_PSF_SI_mmm,@"STO_CUDA_ENTRY STV_DEFAULT"
_ZN18transformer_engine6detail32dgated_act_cast_transpose_kernelILi1ELi2Eff6__halfNS_5EmptyEXadL_ZNS_6dqgeluIffEET_T0_RKS3_EEXadL_ZNS_5qgeluIffEES5_S6_S8_EEEEvPKT2_SC_PT3_SE_PKT1_PSF_SI_mmm:
.text._ZN18transformer_engine6detail32dgated_act_cast_transpose_kernelILi1ELi2Eff6__halfNS_5EmptyEXadL_ZNS_6dqgeluIffEET_T0_RKS3_EEXadL_ZNS_5qgeluIffEES5_S6_S8_EEEEvPKT2_SC_PT3_SE_PKT1_PSF_SI_mmm:
        /* <DEDUP_REMOVED lines=39> */
.L_x_3940:
[----:B------:R-:W-:-:S07]  /*0270*/  MOV R4, 0x290 ;  /* 0x0000029000047802 */ /* 0x000fce0000000f00 */
[----:B------:R-:W-:Y:S05]  /*0280*/  CALL.REL.NOINC `($__internal_54_$__cuda_sm20_div_u64) ;  /* 0x0000003800907944 */ /* 0x000fea0003c00000 */
        /* <DEDUP_REMOVED lines=11> */
.L_x_3941:
        /* <DEDUP_REMOVED lines=138> */
[----:B-----5:R-:W-:Y:S05]  /*0be0*/  CALL.REL.NOINC `($__internal_55_$__cuda_sm20_rcp_rn_f32_slowpath) ;  /* 0x0000003400587944 */ /* 0x020fea0003c00000 */
[----:B------:R-:W-:Y:S05]  /*0bf0*/  BRA `(.L_x_3944) ;  /* 0x0000000000107947 */ /* 0x000fea0003800000 */
.L_x_3943:
[----:B------:R-:W0:Y:S02]  /*0c00*/  MUFU.RCP R38, R29 ;  /* 0x0000001d00267308 */ /* 0x000e240000001000 */
[----:B0-----:R-:W-:-:S04]  /*0c10*/  FFMA R0, R29, R38, -1 ;  /* 0xbf8000001d007423 */ /* 0x001fc80000000026 */
[----:B------:R-:W-:-:S04]  /*0c20*/  FADD.FTZ R19, -R0, -RZ ;  /* 0x800000ff00137221 */ /* 0x000fc80000010100 */
[----:B------:R-:W-:-:S07]  /*0c30*/  FFMA R38, R38, R19, R38 ;  /* 0x0000001326267223 */ /* 0x000fce0000000026 */
.L_x_3944:
[----:B------:R-:W-:Y:S05]  /*0c40*/  BSYNC.RECONVERGENT B1 ;  /* 0x0000000000017941 */ /* 0x000fea0003800200 */
.L_x_3942:
        /* <DEDUP_REMOVED lines=23> */
[----:B------:R-:W-:Y:S05]  /*0dc0*/  CALL.REL.NOINC `($__internal_55_$__cuda_sm20_rcp_rn_f32_slowpath) ;  /* 0x0000003000e07944 */ /* 0x000fea0003c00000 */
[----:B------:R-:W-:Y:S05]  /*0dd0*/  BRA `(.L_x_3947) ;  /* 0x0000000000107947 */ /* 0x000fea0003800000 */
.L_x_3946:
[----:B------:R-:W0:Y:S02]  /*0de0*/  MUFU.RCP R38, R27 ;  /* 0x0000001b00267308 */ /* 0x000e240000001000 */
[----:B0-----:R-:W-:-:S04]  /*0df0*/  FFMA R0, R27, R38, -1 ;  /* 0xbf8000001b007423 */ /* 0x001fc80000000026 */
[----:B------:R-:W-:-:S04]  /*0e00*/  FADD.FTZ R19, -R0, -RZ ;  /* 0x800000ff00137221 */ /* 0x000fc80000010100 */
[----:B------:R-:W-:-:S07]  /*0e10*/  FFMA R38, R38, R19, R38 ;  /* 0x0000001326267223 */ /* 0x000fce0000000026 */
.L_x_3947:
[----:B------:R-:W-:Y:S05]  /*0e20*/  BSYNC.RECONVERGENT B1 ;  /* 0x0000000000017941 */ /* 0x000fea0003800200 */
.L_x_3945:
        /* <DEDUP_REMOVED lines=20> */
[----:B------:R-:W-:Y:S05]  /*0f70*/  CALL.REL.NOINC `($__internal_55_$__cuda_sm20_rcp_rn_f32_slowpath) ;  /* 0x0000003000747944 */ /* 0x000fea0003c00000 */
[----:B------:R-:W-:Y:S05]  /*0f80*/  BRA `(.L_x_3950) ;  /* 0x0000000000107947 */ /* 0x000fea0003800000 */
.L_x_3949:
[----:B------:R-:W0:Y:S02]  /*0f90*/  MUFU.RCP R38, R27 ;  /* 0x0000001b00267308 */ /* 0x000e240000001000 */
[----:B0-----:R-:W-:-:S04]  /*0fa0*/  FFMA R0, R27, R38, -1 ;  /* 0xbf8000001b007423 */ /* 0x001fc80000000026 */
[----:B------:R-:W-:-:S04]  /*0fb0*/  FADD.FTZ R17, -R0, -RZ ;  /* 0x800000ff00117221 */ /* 0x000fc80000010100 */
[----:B------:R-:W-:-:S07]  /*0fc0*/  FFMA R38, R38, R17, R38 ;  /* 0x0000001126267223 */ /* 0x000fce0000000026 */
.L_x_3950:
[----:B------:R-:W-:Y:S05]  /*0fd0*/  BSYNC.RECONVERGENT B1 ;  /* 0x0000000000017941 */ /* 0x000fea0003800200 */
.L_x_3948:
        /* <DEDUP_REMOVED lines=23> */
[----:B------:R-:W-:Y:S05]  /*1150*/  CALL.REL.NOINC `($__internal_55_$__cuda_sm20_rcp_rn_f32_slowpath) ;  /* 0x0000002c00fc7944 */ /* 0x000fea0003c00000 */
[----:B------:R-:W-:Y:S05]  /*1160*/  BRA `(.L_x_3953) ;  /* 0x0000000000107947 */ /* 0x000fea0003800000 */
.L_x_3952:
[----:B------:R-:W0:Y:S02]  /*1170*/  MUFU.RCP R38, R19 ;  /* 0x0000001300267308 */ /* 0x000e240000001000 */
[----:B0-----:R-:W-:-:S04]  /*1180*/  FFMA R0, R19, R38, -1 ;  /* 0xbf80000013007423 */ /* 0x001fc80000000026 */
[----:B------:R-:W-:-:S04]  /*1190*/  FADD.FTZ R17, -R0, -RZ ;  /* 0x800000ff00117221 */ /* 0x000fc80000010100 */
[----:B------:R-:W-:-:S07]  /*11a0*/  FFMA R38, R38, R17, R38 ;  /* 0x0000001126267223 */ /* 0x000fce0000000026 */
.L_x_3953:
[----:B------:R-:W-:Y:S05]  /*11b0*/  BSYNC.RECONVERGENT B1 ;  /* 0x0000000000017941 */ /* 0x000fea0003800200 */
.L_x_3951:
        /* <DEDUP_REMOVED lines=13> */
[----:B------:R-:W-:Y:S01]  /*1290*/  F2FP.F16.F32.PACK_AB R0, RZ, R0 ;  /* 0x00000000ff00723e */ /* 0x000fe200000000ff */
[----:B------:R-:W-:Y:S01]  /*12a0*/  FMUL R37, R39, UR7 ;  /* 0x0000000727257c20 */ /* 0x000fe20008400000 */
[----:B------:R-:W-:-:S02]  /*12b0*/  IADD3.X R19, PT, PT, R27, UR32, RZ, P0, !PT ;  /* 0x000000201b137c10 */ /* 0x000fc400087fe4ff */
[----:B------:R-:W-:Y:S01]  /*12c0*/  F2FP.F16.F32.PACK_AB R2, RZ, R2 ;  /* 0x00000002ff02723e */ /* 0x000fe200000000ff */
[----:B------:R1:W-:Y:S01]  /*12d0*/  STG.E.U16 desc[UR22][R26.64], R0 ;  /* 0x000000001a007986 */ /* 0x0003e2000c101516 */
[----:B------:R-:W-:Y:S02]  /*12e0*/  F2FP.F16.F32.PACK_AB R35, RZ, R35 ;  /* 0x00000023ff23723e */ /* 0x000fe400000000ff */
[----:B------:R-:W-:Y:S01]  /*12f0*/  F2FP.F16.F32.PACK_AB R37, RZ, R37 ;  /* 0x00000025ff25723e */ /* 0x000fe200000000ff */
        /* <DEDUP_REMOVED lines=64> */
[----:B-----5:R-:W-:Y:S05]  /*1700*/  CALL.REL.NOINC `($__internal_55_$__cuda_sm20_rcp_rn_f32_slowpath) ;  /* 0x0000002800907944 */ /* 0x020fea0003c00000 */
[----:B------:R-:W-:Y:S05]  /*1710*/  BRA `(.L_x_3956) ;  /* 0x0000000000107947 */ /* 0x000fea0003800000 */
.L_x_3955:
[----:B------:R-:W0:Y:S02]  /*1720*/  MUFU.RCP R37, R36 ;  /* 0x0000002400257308 */ /* 0x000e240000001000 */
[----:B0-----:R-:W-:-:S04]  /*1730*/  FFMA R0, R36, R37, -1 ;  /* 0xbf80000024007423 */ /* 0x001fc80000000025 */
[----:B------:R-:W-:-:S04]  /*1740*/  FADD.FTZ R0, -R0, -RZ ;  /* 0x800000ff00007221 */ /* 0x000fc80000010100 */
[----:B------:R-:W-:-:S07]  /*1750*/  FFMA R38, R37, R0, R37 ;  /* 0x0000000025267223 */ /* 0x000fce0000000025 */
.L_x_3956:
[----:B------:R-:W-:Y:S05]  /*1760*/  BSYNC.RECONVERGENT B1 ;  /* 0x0000000000017941 */ /* 0x000fea0003800200 */
.L_x_3954:
        /* <DEDUP_REMOVED lines=23> */
[----:B-----5:R-:W-:Y:S05]  /*18e0*/  CALL.REL.NOINC `($__internal_55_$__cuda_sm20_rcp_rn_f32_slowpath) ;  /* 0x0000002800187944 */ /* 0x020fea0003c00000 */
[----:B------:R-:W-:Y:S05]  /*18f0*/  BRA `(.L_x_3959) ;  /* 0x0000000000107947 */ /* 0x000fea0003800000 */
.L_x_3958:
[----:B------:R-:W0:Y:S02]  /*1900*/  MUFU.RCP R38, R39 ;  /* 0x0000002700267308 */ /* 0x000e240000001000 */
[----:B0-----:R-:W-:-:S04]  /*1910*/  FFMA R0, R39, R38, -1 ;  /* 0xbf80000027007423 */ /* 0x001fc80000000026 */
[----:B------:R-:W-:-:S04]  /*1920*/  FADD.FTZ R37, -R0, -RZ ;  /* 0x800000ff00257221 */ /* 0x000fc80000010100 */
[----:B------:R-:W-:-:S07]  /*1930*/  FFMA R38, R38, R37, R38 ;  /* 0x0000002526267223 */ /* 0x000fce0000000026 */
.L_x_3959:
[----:B------:R-:W-:Y:S05]  /*1940*/  BSYNC.RECONVERGENT B1 ;  /* 0x0000000000017941 */ /* 0x000fea0003800200 */
.L_x_3957:
        /* <DEDUP_REMOVED lines=20> */
[----:B-----5:R-:W-:Y:S05]  /*1a90*/  CALL.REL.NOINC `($__internal_55_$__cuda_sm20_rcp_rn_f32_slowpath) ;  /* 0x0000002400ac7944 */ /* 0x020fea0003c00000 */
[----:B------:R-:W-:Y:S05]  /*1aa0*/  BRA `(.L_x_3962) ;  /* 0x0000000000107947 */ /* 0x000fea0003800000 */
.L_x_3961:
[----:B------:R-:W0:Y:S02]  /*1ab0*/  MUFU.RCP R38, R37 ;  /* 0x0000002500267308 */ /* 0x000e240000001000 */
[----:B0-----:R-:W-:-:S04]  /*1ac0*/  FFMA R0, R37, R38, -1 ;  /* 0xbf80000025007423 */ /* 0x001fc80000000026 */
[----:B------:R-:W-:-:S04]  /*1ad0*/  FADD.FTZ R9, -R0, -RZ ;  /* 0x800000ff00097221 */ /* 0x000fc80000010100 */
[----:B------:R-:W-:-:S07]  /*1ae0*/  FFMA R38, R38, R9, R38 ;  /* 0x0000000926267223 */ /* 0x000fce0000000026 */
.L_x_3962:
[----:B------:R-:W-:Y:S05]  /*1af0*/  BSYNC.RECONVERGENT B1 ;  /* 0x0000000000017941 */ /* 0x000fea0003800200 */
.L_x_3960:
        /* <DEDUP_REMOVED lines=23> */
[----:B-----5:R-:W-:Y:S05]  /*1c70*/  CALL.REL.NOINC `($__internal_55_$__cuda_sm20_rcp_rn_f32_slowpath) ;  /* 0x0000002400347944 */ /* 0x020fea0003c00000 */
[----:B------:R-:W-:Y:S05]  /*1c80*/  BRA `(.L_x_3965) ;  /* 0x0000000000107947 */ /* 0x000fea0003800000 */
.L_x_3964:
[----:B------:R-:W0:Y:S02]  /*1c90*/  MUFU.RCP R38, R37 ;  /* 0x0000002500267308 */ /* 0x000e240000001000 */
[----:B0-----:R-:W-:-:S04]  /*1ca0*/  FFMA R0, R37, R38, -1 ;  /* 0xbf80000025007423 */ /* 0x001fc80000000026 */
[----:B------:R-:W-:-:S04]  /*1cb0*/  FADD.FTZ R9, -R0, -RZ ;  /* 0x800000ff00097221 */ /* 0x000fc80000010100 */
[----:B------:R-:W-:-:S07]  /*1cc0*/  FFMA R38, R38, R9, R38 ;  /* 0x0000000926267223 */ /* 0x000fce0000000026 */
.L_x_3965:
[----:B------:R-:W-:Y:S05]  /*1cd0*/  BSYNC.RECONVERGENT B1 ;  /* 0x0000000000017941 */ /* 0x000fea0003800200 */
.L_x_3963:
        /* <DEDUP_REMOVED lines=19> */
[----:B------:R-:W-:Y:S02]  /*1e10*/  F2FP.F16.F32.PACK_AB R0, RZ, R0 ;  /* 0x00000000ff00723e */ /* 0x000fe400000000ff */
        /* <DEDUP_REMOVED lines=8> */
[----:B------:R-:W-:Y:S02]  /*1ea0*/  F2FP.F16.F32.PACK_AB R37, RZ, R37 ;  /* 0x00000025ff25723e */ /* 0x000fe400000000ff */
[----:B------:R-:W-:Y:S02]  /*1eb0*/  F2FP.F16.F32.PACK_AB R36, RZ, R36 ;  /* 0x00000024ff24723e */ /* 0x000fe400000000ff */
        /* <DEDUP_REMOVED lines=11> */
[----:B------:R-:W-:-:S02]  /*1f70*/  F2FP.F16.F32.PACK_AB R38, RZ, R38 ;  /* 0x00000026ff26723e */ /* 0x000fc400000000ff */
        /* <DEDUP_REMOVED lines=36> */
[----:B-----5:R-:W-:Y:S05]  /*21c0*/  CALL.REL.NOINC `($__internal_55_$__cuda_sm20_rcp_rn_f32_slowpath) ;  /* 0x0000001c00e07944 */ /* 0x020fea0003c00000 */
[----:B------:R-:W-:Y:S05]  /*21d0*/  BRA `(.L_x_3968) ;  /* 0x0000000000107947 */ /* 0x000fea0003800000 */
.L_x_3967:
[----:B------:R-:W0:Y:S02]  /*21e0*/  MUFU.RCP R37, R2 ;  /* 0x0000000200257308 */ /* 0x000e240000001000 */
[----:B0-----:R-:W-:-:S04]  /*21f0*/  FFMA R0, R2, R37, -1 ;  /* 0xbf80000002007423 */ /* 0x001fc80000000025 */
[----:B------:R-:W-:-:S04]  /*2200*/  FADD.FTZ R0, -R0, -RZ ;  /* 0x800000ff00007221 */ /* 0x000fc80000010100 */
[----:B------:R-:W-:-:S07]  /*2210*/  FFMA R38, R37, R0, R37 ;  /* 0x0000000025267223 */ /* 0x000fce0000000025 */
.L_x_3968:
[----:B------:R-:W-:Y:S05]  /*2220*/  BSYNC.RECONVERGENT B1 ;  /* 0x0000000000017941 */ /* 0x000fea0003800200 */
.L_x_3966:
        /* <DEDUP_REMOVED lines=25> */
.L_x_3970:
[----:B------:R-:W0:Y:S02]  /*23c0*/  MUFU.RCP R38, R39 ;  /* 0x0000002700267308 */ /* 0x000e240000001000 */
[----:B0-----:R-:W-:-:S04]  /*23d0*/  FFMA R0, R39, R38, -1 ;  /* 0xbf80000027007423 */ /* 0x001fc80000000026 */
[----:B------:R-:W-:-:S04]  /*23e0*/  FADD.FTZ R9, -R0, -RZ ;  /* 0x800000ff00097221 */ /* 0x000fc80000010100 */
[----:B------:R-:W-:-:S07]  /*23f0*/  FFMA R38, R38, R9, R38 ;  /* 0x0000000926267223 */ /* 0x000fce0000000026 */
.L_x_3971:
[----:B------:R-:W-:Y:S05]  /*2400*/  BSYNC.RECONVERGENT B1 ;  /* 0x0000000000017941 */ /* 0x000fea0003800200 */
.L_x_3969:
        /* <DEDUP_REMOVED lines=20> */
[----:B-----5:R-:W-:Y:S05]  /*2550*/  CALL.REL.NOINC `($__internal_55_$__cuda_sm20_rcp_rn_f32_slowpath) ;  /* 0x0000001800fc7944 */ /* 0x020fea0003c00000 */
[----:B------:R-:W-:Y:S05]  /*2560*/  BRA `(.L_x_3974) ;  /* 0x0000000000107947 */ /* 0x000fea0003800000 */
.L_x_3973:
[----:B------:R-:W0:Y:S02]  /*2570*/  MUFU.RCP R38, R39 ;  /* 0x0000002700267308 */ /* 0x000e240000001000 */
[----:B0-----:R-:W-:-:S04]  /*2580*/  FFMA R0, R39, R38, -1 ;  /* 0xbf80000027007423 */ /* 0x001fc80000000026 */
[----:B------:R-:W-:-:S04]  /*2590*/  FADD.FTZ R37, -R0, -RZ ;  /* 0x800000ff00257221 */ /* 0x000fc80000010100 */
[----:B------:R-:W-:-:S07]  /*25a0*/  FFMA R38, R38, R37, R38 ;  /* 0x0000002526267223 */ /* 0x000fce0000000026 */
.L_x_3974:
[----:B------:R-:W-:Y:S05]  /*25b0*/  BSYNC.RECONVERGENT B1 ;  /* 0x0000000000017941 */ /* 0x000fea0003800200 */
.L_x_3972:
        /* <DEDUP_REMOVED lines=25> */
.L_x_3976:
[----:B------:R-:W0:Y:S02]  /*2750*/  MUFU.RCP R38, R39 ;  /* 0x0000002700267308 */ /* 0x000e240000001000 */
[----:B0-----:R-:W-:-:S04]  /*2760*/  FFMA R0, R39, R38, -1 ;  /* 0xbf80000027007423 */ /* 0x001fc80000000026 */
[----:B------:R-:W-:-:S04]  /*2770*/  FADD.FTZ R9, -R0, -RZ ;  /* 0x800000ff00097221 */ /* 0x000fc80000010100 */
[----:B------:R-:W-:-:S07]  /*2780*/  FFMA R38, R38, R9, R38 ;  /* 0x0000000926267223 */ /* 0x000fce0000000026 */
.L_x_3977:
[----:B------:R-:W-:Y:S05]  /*2790*/  BSYNC.RECONVERGENT B1 ;  /* 0x0000000000017941 */ /* 0x000fea0003800200 */
.L_x_3975:
        /* <DEDUP_REMOVED lines=9> */
[----:B------:R-:W-:Y:S01]  /*2830*/  F2FP.F16.F32.PACK_AB R17, RZ, R0 ;  /* 0x00000000ff11723e */ /* 0x000fe200000000ff */
[----:B------:R-:W-:Y:S01]  /*2840*/  FFMA.RM R40, R40, R29, 12582913 ;  /* 0x4b40000128287423 */ /* 0x000fe2000000401d */
[----:B------:R-:W-:Y:S01]  /*2850*/  LEA.HI.X R29, R26, UR9, R11, 0x1, P0 ;  /* 0x000000091a1d7c11 */ /* 0x000fe200080f0c0b */
[----:B------:R-:W-:Y:S01]  /*2860*/  BSSY.RECONVERGENT B1, `(.L_x_3978) ;  /* 0x0000028000017945 */ /* 0x000fe20003800200 */
[----:B------:R-:W-:Y:S01]  /*2870*/  F2FP.F16.F32.PACK_AB R11, RZ, R2 ;  /* 0x00000002ff0b723e */ /* 0x000fe200000000ff */
[C---:B------:R-:W-:Y:S01]  /*2880*/  FADD R36, R40.reuse, -12583039 ;  /* 0xcb40007f28247421 */ /* 0x040fe20000000000 */
[----:B------:R-:W-:-:S02]  /*2890*/  IMAD.SHL.U32 R47, R40, 0x800000, RZ ;  /* 0x00800000282f7824 */ /* 0x000fc400078e00ff */
[----:B------:R-:W-:Y:S01]  /*28a0*/  FMUL R2, R16, UR7 ;  /* 0x0000000710027c20 */ /* 0x000fe20008400000 */
[----:B------:R-:W-:Y:S01]  /*28b0*/  STG.E.U16 desc[UR22][R28.64], R17 ;  /* 0x000000111c007986 */ /* 0x000fe2000c101516 */
[C---:B------:R-:W-:Y:S01]  /*28c0*/  FFMA R0, R9.reuse, -1.4426950216293334961, -R36 ;  /* 0xbfb8aa3b09007823 */ /* 0x040fe20000000824 */
[C---:B------:R-:W-:Y:S02]  /*28d0*/  IADD3 R36, P0, PT, R28.reuse, UR31, RZ ;  /* 0x0000001f1c247c10 */ /* 0x040fe4000ff1e0ff */
[----:B------:R-:W-:Y:S01]  /*28e0*/  F2FP.F16.F32.PACK_AB R2, RZ, R2 ;  /* 0x00000002ff02723e */ /* 0x000fe200000000ff */
        /* <DEDUP_REMOVED lines=8> */
[----:B------:R-:W-:-:S02]  /*2970*/  F2FP.F16.F32.PACK_AB R0, RZ, R0 ;  /* 0x00000000ff00723e */ /* 0x000fc400000000ff */
        /* <DEDUP_REMOVED lines=16> */
[----:B-----5:R-:W-:Y:S05]  /*2a80*/  CALL.REL.NOINC `($__internal_55_$__cuda_sm20_rcp_rn_f32_slowpath) ;  /* 0x0000001400b07944 */ /* 0x020fea0003c00000 */
[----:B------:R-:W-:Y:S05]  /*2a90*/  BRA `(.L_x_3980) ;  /* 0x0000000000107947 */ /* 0x000fea0003800000 */
.L_x_3979:
[----:B------:R-:W0:Y:S02]  /*2aa0*/  MUFU.RCP R17, R26 ;  /* 0x0000001a00117308 */ /* 0x000e240000001000 */
[----:B0-----:R-:W-:-:S04]  /*2ab0*/  FFMA R0, R26, R17, -1 ;  /* 0xbf8000001a007423 */ /* 0x001fc80000000011 */
[----:B------:R-:W-:-:S04]  /*2ac0*/  FADD.FTZ R0, -R0, -RZ ;  /* 0x800000ff00007221 */ /* 0x000fc80000010100 */
[----:B------:R-:W-:-:S07]  /*2ad0*/  FFMA R38, R17, R0, R17 ;  /* 0x0000000011267223 */ /* 0x000fce0000000011 */
.L_x_3980:
[----:B------:R-:W-:Y:S05]  /*2ae0*/  BSYNC.RECONVERGENT B1 ;  /* 0x0000000000017941 */ /* 0x000fea0003800200 */
.L_x_3978:
        /* <DEDUP_REMOVED lines=25> */
.L_x_3982:
[----:B------:R-:W0:Y:S02]  /*2c80*/  MUFU.RCP R38, R29 ;  /* 0x0000001d00267308 */ /* 0x000e240000001000 */
[----:B0-----:R-:W-:-:S04]  /*2c90*/  FFMA R0, R29, R38, -1 ;  /* 0xbf8000001d007423 */ /* 0x001fc80000000026 */
[----:B------:R-:W-:-:S04]  /*2ca0*/  FADD.FTZ R9, -R0, -RZ ;  /* 0x800000ff00097221 */ /* 0x000fc80000010100 */
[----:B------:R-:W-:-:S07]  /*2cb0*/  FFMA R38, R38, R9, R38 ;  /* 0x0000000926267223 */ /* 0x000fce0000000026 */
.L_x_3983:
[----:B------:R-:W-:Y:S05]  /*2cc0*/  BSYNC.RECONVERGENT B1 ;  /* 0x0000000000017941 */ /* 0x000fea0003800200 */
.L_x_3981:
        /* <DEDUP_REMOVED lines=22> */
.L_x_3985:
[----:B------:R-:W0:Y:S02]  /*2e30*/  MUFU.RCP R38, R19 ;  /* 0x0000001300267308 */ /* 0x000e240000001000 */
[----:B0-----:R-:W-:-:S04]  /*2e40*/  FFMA R0, R19, R38, -1 ;  /* 0xbf80000013007423 */ /* 0x001fc80000000026 */
[----:B------:R-:W-:-:S04]  /*2e50*/  FADD.FTZ R17, -R0, -RZ ;  /* 0x800000ff00117221 */ /* 0x000fc80000010100 */
[----:B------:R-:W-:-:S07]  /*2e60*/  FFMA R38, R38, R17, R38 ;  /* 0x0000001126267223 */ /* 0x000fce0000000026 */
.L_x_3986:
[----:B------:R-:W-:Y:S05]  /*2e70*/  BSYNC.RECONVERGENT B1 ;  /* 0x0000000000017941 */ /* 0x000fea0003800200 */
.L_x_3984:
        /* <DEDUP_REMOVED lines=26> */
[----:B------:R-:W-:Y:S05]  /*3020*/  CALL.REL.NOINC `($__internal_55_$__cuda_sm20_rcp_rn_f32_slowpath) ;  /* 0x0000001000487944 */ /* 0x000fea0003c00000 */
[----:B------:R-:W-:Y:S05]  /*3030*/  BRA `(.L_x_3989) ;  /* 0x0000000000107947 */ /* 0x000fea0003800000 */
.L_x_3988:
[----:B------:R-:W0:Y:S02]  /*3040*/  MUFU.RCP R38, R19 ;  /* 0x0000001300267308 */ /* 0x000e240000001000 */
[----:B0-----:R-:W-:-:S04]  /*3050*/  FFMA R0, R19, R38, -1 ;  /* 0xbf80000013007423 */ /* 0x001fc80000000026 */
[----:B------:R-:W-:-:S04]  /*3060*/  FADD.FTZ R9, -R0, -RZ ;  /* 0x800000ff00097221 */ /* 0x000fc80000010100 */
[----:B------:R-:W-:-:S07]  /*3070*/  FFMA R38, R38, R9, R38 ;  /* 0x0000000926267223 */ /* 0x000fce0000000026 */
.L_x_3989:
[----:B------:R-:W-:Y:S05]  /*3080*/  BSYNC.RECONVERGENT B1 ;  /* 0x0000000000017941 */ /* 0x000fea0003800200 */
.L_x_3987:
        /* <DEDUP_REMOVED lines=9> */
[----:B------:R-:W-:Y:S01]  /*3120*/  F2FP.F16.F32.PACK_AB R23, RZ, R23 ;  /* 0x00000017ff17723e */ /* 0x000fe200000000ff */
        /* <DEDUP_REMOVED lines=12> */
[----:B------:R-:W-:Y:S01]  /*31f0*/  F2FP.F16.F32.PACK_AB R25, RZ, R25 ;  /* 0x00000019ff19723e */ /* 0x000fe200000000ff */
[----:B0-----:R-:W-:Y:S01]  /*3200*/  VIADD R26, R5, 0xfffffff8 ;  /* 0xfffffff8051a7836 */ /* 0x001fe20000000000 */
[----:B------:R-:W-:-:S02]  /*3210*/  IADD3.X R5, PT, PT, R27, UR15, RZ, P0, !PT ;  /* 0x0000000f1b057c10 */ /* 0x000fc400087fe4ff */
[----:B------:R-:W-:Y:S01]  /*3220*/  F2FP.F16.F32.PACK_AB R2, RZ, R2 ;  /* 0x00000002ff02723e */ /* 0x000fe200000000ff */
        /* <DEDUP_REMOVED lines=8> */
[----:B------:R-:W-:Y:S02]  /*32b0*/  F2FP.F16.F32.PACK_AB R15, RZ, R15 ;  /* 0x0000000fff0f723e */ /* 0x000fe400000000ff */
        /* <DEDUP_REMOVED lines=113> */
.L_x_3998:
[----:B------:R-:W-:Y:S02]  /*39d0*/  ISETP.NE.AND P0, PT, R3, RZ, PT ;  /* 0x000000ff0300720c */ /* 0x000fe40003f05270 */
[----:B-1----:R-:W-:-:S11]  /*39e0*/  FMNMX R7, R2, R7, !PT ;  /* 0x0000000702077209 */ /* 0x002fd60007800000 */
[----:B------:R-:W-:Y:S05]  /*39f0*/  @P0 BRA `(.L_x_3991) ;  /* 0x0000000000080947 */ /* 0x000fea0003800000 */
[----:B------:R-:W1:Y:S02]  /*3a00*/  LDC.64 R4, c[0x0][0x3a8] ;  /* 0x0000ea00ff047b82 */ /* 0x000e640000000a00 */
[----:B-1----:R1:W-:Y:S02]  /*3a10*/  REDG.E.MAX.S32.STRONG.GPU desc[UR22][R4.64], R7 ;  /* 0x000000070400798e */ /* 0x0023e4000d12e316 */
.L_x_3991:
[----:B------:R-:W-:Y:S05]  /*3a20*/  BSYNC B0 ;  /* 0x0000000000007941 */ /* 0x000fea0003800000 */
.L_x_3990:
        /* <DEDUP_REMOVED lines=11> */
[----:B-1----:R-:W-:Y:S05]  /*3ae0*/  CALL.REL.NOINC `($__internal_55_$__cuda_sm20_rcp_rn_f32_slowpath) ;  /* 0x0000000400987944 */ /* 0x002fea0003c00000 */
[----:B------:R-:W-:Y:S05]  /*3af0*/  BRA `(.L_x_3994) ;  /* 0x0000000000147947 */ /* 0x000fea0003800000 */
.L_x_3993:
[----:B0-----:R-:W0:Y:S01]  /*3b00*/  MUFU.RCP R38, UR7 ;  /* 0x0000000700267d08 */ /* 0x001e220008001000 */
[----:B------:R-:W-:-:S04]  /*3b10*/  IMAD.U32 R3, RZ, RZ, UR7 ;  /* 0x00000007ff037e24 */ /* 0x000fc8000f8e00ff */
[----:B0-----:R-:W-:-:S04]  /*3b20*/  FFMA R0, R38, R3, -1 ;  /* 0xbf80000026007423 */ /* 0x001fc80000000003 */
[----:B------:R-:W-:-:S04]  /*3b30*/  FADD.FTZ R3, -R0, -RZ ;  /* 0x800000ff00037221 */ /* 0x000fc80000010100 */
[----:B------:R-:W-:-:S07]  /*3b40*/  FFMA R38, R38, R3, R38 ;  /* 0x0000000326267223 */ /* 0x000fce0000000026 */
.L_x_3994:
[----:B------:R-:W0:Y:S02]  /*3b50*/  LDC.64 R2, c[0x0][0x3b0] ;  /* 0x0000ec00ff027b82 */ /* 0x000e240000000a00 */
[----:B0-----:R-:W-:Y:S01]  /*3b60*/  STG.E desc[UR22][R2.64], R38 ;  /* 0x0000002602007986 */ /* 0x001fe2000c101916 */
[----:B------:R-:W-:Y:S05]  /*3b70*/  EXIT ;  /* 0x000000000000794d */ /* 0x000fea0003800000 */
.L_x_3992:
[----:B------:R-:W-:Y:S02]  /*3b80*/  HFMA2 R9, -RZ, RZ, 0, 2.384185791015625e-07 ;  /* 0x00000004ff097431 */ /* 0x000fe400000001ff */
[----:B------:R-:W-:Y:S01]  /*3b90*/  IMAD.MOV.U32 R11, RZ, RZ, 0x1f ;  /* 0x0000001fff0b7424 */ /* 0x000fe200078e00ff */
[----:B------:R-:W-:-:S07]  /*3ba0*/  MOV R4, 0xffffffff ;  /* 0xffffffff00047802 */ /* 0x000fce0000000f00 */
[----:B01----:R-:W-:Y:S05]  /*3bb0*/  WARPSYNC.COLLECTIVE R4, `(.L_x_3995) ;  /* 0x0000000004087348 */ /* 0x003fea0003c00000 */
[----:B-1----:R1:W2:Y:S02]  /*3bc0*/  SHFL.DOWN P0, R7, R0, R9, R11 ;  /* 0x0800000900077389 */ /* 0x0022a4000000000b */
[----:B012---:R-:W-:Y:S05]  /*3bd0*/  ENDCOLLECTIVE ;  /* 0x000000000000791b */ /* 0x007fea0003800000 */
.L_x_3995:
[----:B------:R-:W-:Y:S02]  /*3be0*/  IMAD.MOV.U32 R9, RZ, RZ, 0x2 ;  /* 0x00000002ff097424 */ /* 0x000fe400078e00ff */
[----:B------:R-:W-:-:S05]  /*3bf0*/  IMAD.MOV.U32 R5, RZ, RZ, R7 ;  /* 0x000000ffff057224 */ /* 0x000fca00078e0007 */
[----:B------:R-:W-:-:S04]  /*3c00*/  FMNMX R5, R5, R0, !PT ;  /* 0x0000000005057209 */ /* 0x000fc80007800000 */
[----:B------:R-:W-:-:S07]  /*3c10*/  MOV R0, R5 ;  /* 0x0000000500007202 */ /* 0x000fce0000000f00 */
[----:B------:R-:W-:Y:S05]  /*3c20*/  WARPSYNC.COLLECTIVE R4, `(.L_x_3996) ;  /* 0x0000000004087348 */ /* 0x000fea0003c00000 */
[----:B------:R0:W1:Y:S02]  /*3c30*/  SHFL.DOWN P0, R7, R0, R9, R11 ;  /* 0x0800000900077389 */ /* 0x000064000000000b */
[----:B01----:R-:W-:Y:S05]  /*3c40*/  ENDCOLLECTIVE ;  /* 0x000000000000791b */ /* 0x003fea0003800000 */
.L_x_3996:
[----:B------:R-:W-:Y:S01]  /*3c50*/  HFMA2 R9, -RZ, RZ, 0, 5.9604644775390625e-08 ;  /* 0x00000001ff097431 */ /* 0x000fe200000001ff */
[----:B------:R-:W-:-:S04]  /*3c60*/  MOV R2, R7 ;  /* 0x0000000700027202 */ /* 0x000fc80000000f00 */
[----:B------:R-:W-:-:S05]  /*3c70*/  FMNMX R2, R5, R2, !PT ;  /* 0x0000000205027209 */ /* 0x000fca0007800000 */
[----:B------:R-:W-:-:S07]  /*3c80*/  IMAD.MOV.U32 R0, RZ, RZ, R2 ;  /* 0x000000ffff007224 */ /* 0x000fce00078e0002 */
[----:B------:R-:W-:Y:S05]  /*3c90*/  WARPSYNC.COLLECTIVE R4, `(.L_x_3997) ;  /* 0x0000000004087348 */ /* 0x000fea0003c00000 */
[----:B------:R0:W1:Y:S02]  /*3ca0*/  SHFL.DOWN P0, R7, R0, R9, R11 ;  /* 0x0800000900077389 */ /* 0x000064000000000b */
[----:B01----:R-:W-:Y:S05]  /*3cb0*/  ENDCOLLECTIVE ;  /* 0x000000000000791b */ /* 0x003fea0003800000 */
.L_x_3997:
[----:B------:R-:W-:Y:S05]  /*3cc0*/  BRA `(.L_x_3998) ;  /* 0xfffffffc00407947 */ /* 0x000fea000383ffff */
        .weak           $__internal_54_$__cuda_sm20_div_u64
        .type           $__internal_54_$__cuda_sm20_div_u64,@function
        .size           $__internal_54_$__cuda_sm20_div_u64,($__internal_55_$__cuda_sm20_rcp_rn_f32_slowpath - $__internal_54_$__cuda_sm20_div_u64)
$__internal_54_$__cuda_sm20_div_u64:
        /* <DEDUP_REMOVED lines=71> */
[----:B------:R-:W-:Y:S11]  /*4140*/  RET.REL.NODEC R2 `(_ZN18transformer_engine6detail32dgated_act_cast_transpose_kernelILi1ELi2Eff6__halfNS_5EmptyEXadL_ZNS_6dqgeluIffEET_T0_RKS3_EEXadL_ZNS_5qgeluIffEES5_S6_S8_EEEEvPKT2_SC_PT3_SE_PKT1_PSF_SI_mmm) ;  /* 0xffffffbc02ac7950 */ /* 0x000ff60003c3ffff */
        .weak           $__internal_55_$__cuda_sm20_rcp_rn_f32_slowpath
        .type           $__internal_55_$__cuda_sm20_rcp_rn_f32_slowpath,@function
        .size           $__internal_55_$__cuda_sm20_rcp_rn_f32_slowpath,(.L_x_29356 - $__internal_55_$__cuda_sm20_rcp_rn_f32_slowpath)
$__internal_55_$__cuda_sm20_rcp_rn_f32_slowpath:
        /* <DEDUP_REMOVED lines=15> */
.L_x_4000:
        /* <DEDUP_REMOVED lines=33> */
.L_x_4002:
[----:B------:R0:W1:Y:S02]  /*4450*/  MUFU.RCP R38, R0 ;  /* 0x0000000000267308 */ /* 0x0000640000001000 */
.L_x_4001:
[----:B------:R-:W-:Y:S05]  /*4460*/  BSYNC B0 ;  /* 0x0000000000007941 */ /* 0x000fea0003800000 */
.L_x_3999:
[----:B------:R-:W-:Y:S02]  /*4470*/  HFMA2 R37, -RZ, RZ, 0, 0 ;  /* 0x00000000ff257431 */ /* 0x000fe400000001ff */
[----:B------:R-:W-:-:S04]  /*4480*/  IMAD.MOV.U32 R36, RZ, RZ, R2 ;  /* 0x000000ffff247224 */ /* 0x000fc800078e0002 */
[----:B01----:R-:W-:Y:S05]  /*4490*/  RET.REL.NODEC R36 `(_ZN18transformer_engine6detail32dgated_act_cast_transpose_kernelILi1ELi2Eff6__halfNS_5EmptyEXadL_ZNS_6dqgeluIffEET_T0_RKS3_EEXadL_ZNS_5qgeluIffEES5_S6_S8_EEEEvPKT2_SC_PT3_SE_PKT1_PSF_SI_mmm) ;  /* 0xffffffb824d87950 */ /* 0x003fea0003c3ffff */
.L_x_4003:
        /* <DEDUP_REMOVED lines=14> */
.L_x_29356:


//--------------------- .text._ZN18transformer_engine6detail43dgated_act_cast_transpose_kernel_notalignedILi1ELi1EfffNS_5EmptyEXadL_ZNS_6dqgeluIffEET_T0_RKS2_EEXadL_ZNS_5qgeluIffEES4_S5_S7_EEEEvPKT2_SB_PT3_SD_PKT1_PSE_SH_mmm --------------------------
	.section	.text._ZN18transformer_engine6detail43dgated_act_cast_transpose_kernel_notalignedILi1ELi1EfffNS_5EmptyEXadL_ZNS_6dqgeluIffEET_T0_RKS2_EEXadL_ZNS_5qgeluIffEES4_S5_S7_EEEEvPKT2_SB_PT3_SD_PKT1_PSE_SH_mmm,"ax",@progbits
	.align	128
        .global         _ZN18transformer_engine6detail43dgated_act_cast_transpose_kernel_notalignedILi1ELi1EfffNS_5EmptyEXadL_ZNS_6dqgeluIffEET_T0_RKS2_EEXadL_ZNS_5qgeluIffEES4_S5_S7_EEEEvPKT2_SB_PT3_SD_PKT1_PSE_SH_mmm
        .type           _ZN18transformer_engine6detail43dgated_act_cast_transpose_kernel_notalignedILi1ELi1EfffNS_5EmptyEXadL_ZNS_6dqgeluIffEET_T0_RKS2_EEXadL_ZNS_5qgeluIffEES4_S5_S7_EEEEvPKT2_SB_PT3_SD_PKT1_PSE_SH_mmm,@function
        .size           _ZN18transformer_engine6detail43dgated_act_cast_transpose_kernel_notalignedILi1ELi1EfffNS_5EmptyEXadL_ZNS_6dqgeluIffEET_T0_RKS2_EEXadL_ZNS_5qgeluIffEES4_S5_S7_EEEEvPKT2_SB_PT3_SD_PKT1_PSE_SH_mmm,(.L_x_29358 - _ZN18transformer_engine6detail43dgated_act_cast_transpose_kernel_notalignedILi1ELi1EfffNS_5EmptyEXadL_ZNS_6dqgeluIffEET_T0_RKS2_EEXadL_ZNS_5qgeluIffEES4_S5_S7_EEEEvPKT2_SB_PT3_SD_PKT1_PSE_SH_mmm)
        .other          _ZN18transformer_engine6detail43dgated_act_cast_transpose_kernel_notalignedILi1ELi1EfffNS_5EmptyEXadL_ZNS_6dqgeluIffEET_T0_RKS2_EEXadL_ZNS_5qgeluIffEES4_S5_S7_EEEEvPKT2_SB_PT3_SD_PKT1_PSE_SH_mmm,@"STO_CUDA_ENTRY STV_DEFAULT"
_ZN18transformer_engine6detail43dgated_act_cast_transpose_kernel_notalignedILi1ELi1EfffNS_5EmptyEXadL_ZNS_6dqgeluIffEET_T0_RKS2_EEXadL_ZNS_5qgeluIffEES4_S5_S7_EEEEvPKT2_SB_PT3_SD_PKT1_PSE_SH_mmm:
.text._ZN18transformer_engine6detail43dgated_act_cast_transpose_kernel_notalignedILi1ELi1EfffNS_5EmptyEXadL_ZNS_6dqgeluIffEET_T0_RKS2_EEXadL_ZNS_5qgeluIffEES4_S5_S7_EEEEvPKT2_SB_PT3_SD_PKT1_PSE_SH_mmm:
        /* <DEDUP_REMOVED lines=15> */
[----:B------:R-:W-:-:S09]  /*00f0*/  ULOP3.LUT UP0, URZ, UR9, 0x7ffffff, URZ, 0xc0, !UPT ;  /* 0x07ffffff09ff7892 */ /* 0x000fd2000f80c0ff */
[----:B-1----:R-:W-:Y:S05]  /*0100*/  BRA.U UP0, `(.L_x_4004) ;  /* 0x0000000100647547 */ /* 0x002fea000b800000 */
        /* <DEDUP_REMOVED lines=25> */
.L_x_4004:
[----:B------:R-:W-:-:S07]  /*02a0*/  MOV R4, 0x2c0 ;  /* 0x000002c000047802 */ /* 0x000fce0000000f00 */
[----:B------:R-:W-:Y:S05]  /*02b0*/  CALL.REL.NOINC `($__internal_56_$__cuda_sm20_div_u64) ;  /* 0x0000003000a47944 */ /* 0x000fea0003c00000 */
        /* <DEDUP_REMOVED lines=11> */
.L_x_4005:
[----:B------:R-:W0:Y:S01]  /*0370*/  LDCU.64 UR30, c[0x0][0x3b8] ;  /* 0x00007700ff1e77ac */ /* 0x000e220008000a00 */
[----:B------:R-:W1:Y:S01]  /*0380*/  LDCU.64 UR8, c[0x0][0x3a0] ;  /* 0x00007400ff0877ac */ /* 0x000e620008000a00 */
[----:B------:R-:W2:Y:S01]  /*0390*/  LDCU.128 UR12, c[0x0][0x380] ;  /* 0x00007000ff0c77ac */ /* 0x000ea20008000c00 */
[----:B------:R-:W3:Y:S01]  /*03a0*/  LDCU.64 UR16, c[0x0][0x3c0] ;  /* 0x00007800ff1077ac */ /* 0x000ee20008000a00 */
[----:B------:R-:W4:Y:S01]  /*03b0*/  LDCU.64 UR26, c[0x0][0x358] ;  /* 0x00006b00ff1a77ac */ /* 0x000f220008000a00 */
[----:B0-----:R-:W-:Y:S01]  /*03c0*/  UIMAD UR7, UR5, UR30, URZ ;  /* 0x0000001e050772a4 */ /* 0x001fe2000f8e02ff */
[----:B-1----:R-:W-:Y:S01]  /*03d0*/  ISETP.NE.U32.AND P1, PT, RZ, UR8, PT ;  /* 0x00000008ff007c0c */ /* 0x002fe2000bf25070 */
[----:B------:R-:W-:Y:S02]  /*03e0*/  UIMAD.WIDE.U32 UR18, UR4, UR30, URZ ;  /* 0x0000001e041272a5 */ /* 0x000fe4000f8e00ff */
[----:B------:R-:W-:Y:S01]  /*03f0*/  USHF.L.U32 UR21, UR24, 0x5, URZ ;  /* 0x0000000518157899 */ /* 0x000fe200080006ff */
[----:B------:R-:W-:Y:S01]  /*0400*/  ISETP.NE.AND.EX P1, PT, RZ, UR9, PT, P1 ;  /* 0x00000009ff007c0c */ /* 0x000fe2000bf25310 */
[----:B------:R-:W-:-:S02]  /*0410*/  UIMAD UR25, UR4, UR31, UR7 ;  /* 0x0000001f041972a4 */ /* 0x000fc4000f8e0207 */
[----:B------:R-:W-:Y:S01]  /*0420*/  UIADD3 UR23, UP1, UPT, UR24, UR18, URZ ;  /* 0x0000001218177290 */ /* 0x000fe2000ff3e0ff */
[----:B------:R-:W0:Y:S01]  /*0430*/  LDCU.128 UR8, c[0x0][0x390] ;  /* 0x00007200ff0877ac */ /* 0x000e220008000c00 */
[----:B------:R-:W-:Y:S02]  /*0440*/  ULEA UR7, UP2, UR18, UR21, 0x6 ;  /* 0x0000001512077291 */ /* 0x000fe4000f8430ff */
[----:B------:R-:W-:Y:S02]  /*0450*/  USHF.L.U64.HI UR22, UR24, 0x5, UR6 ;  /* 0x0000000518167899 */ /* 0x000fe40008010206 */
[----:B------:R-:W-:-:S04]  /*0460*/  UIADD3 UR19, UPT, UPT, UR19, UR25, URZ ;  /* 0x0000001913137290 */ /* 0x000fc8000fffe0ff */
[----:B------:R-:W4:Y:S01]  /*0470*/  @P1 LDC.64 R2, c[0x0][0x3a0] ;  /* 0x0000e800ff021b82 */ /* 0x000f220000000a00 */
[----:B--2---:R-:W-:Y:S02]  /*0480*/  ULEA UR28, UP0, UR23, UR12, 0x7 ;  /* 0x0000000c171c7291 */ /* 0x004fe4000f8038ff */
[----:B------:R-:W-:Y:S02]  /*0490*/  USHF.L.U32 UR12, UR7, 0x2, URZ ;  /* 0x00000002070c7899 */ /* 0x000fe400080006ff */
[----:B------:R-:W-:Y:S02]  /*04a0*/  ULEA.HI.X UR18, UR18, UR22, UR19, 0x6, UP2 ;  /* 0x0000001612127291 */ /* 0x000fe400090f3413 */
[----:B------:R-:W-:Y:S02]  /*04b0*/  UIADD3 UR25, UP2, UPT, UR12, UR14, URZ ;  /* 0x0000000e0c197290 */ /* 0x000fe4000ff5e0ff */
[----:B------:R-:W-:Y:S02]  /*04c0*/  USHF.L.U64.HI UR14, UR7, 0x2, UR18 ;  /* 0x00000002070e7899 */ /* 0x000fe40008010212 */
[----:B---3--:R-:W-:-:S02]  /*04d0*/  UIMAD UR18, UR6, UR16, URZ ;  /* 0x00000010061272a4 */ /* 0x008fc4000f8e02ff */
[----:B------:R-:W-:Y:S01]  /*04e0*/  UIADD3.X UR19, UPT, UPT, UR6, UR19, URZ, UP1, !UPT ;  /* 0x0000001306137290 */ /* 0x000fe20008ffe4ff */
[----:B------:R-:W-:Y:S02]  /*04f0*/  UMOV UR7, UR5 ;  /* 0x0000000500077c82 */ /* 0x000fe40008000000 */
[----:B------:R-:W-:Y:S01]  /*0500*/  UMOV UR6, UR4 ;  /* 0x0000000400067c82 */ /* 0x000fe20008000000 */
[----:B------:R-:W-:Y:S02]  /*0510*/  UIMAD UR18, UR24, UR17, UR18 ;  /* 0x00000011181272a4 */ /* 0x000fe4000f8e0212 */
[----:B------:R-:W-:Y:S02]  /*0520*/  UIMAD.WIDE.U32 UR6, UR24, UR16, UR6 ;  /* 0x00000010180672a5 */ /* 0x000fe4000f8e0006 */
[----:B------:R-:W-:Y:S02]  /*0530*/  UIADD3.X UR15, UPT, UPT, UR14, UR15, URZ, UP2, !UPT ;  /* 0x0000000f0e0f7290 */ /* 0x000fe400097fe4ff */
[----:B0-----:R-:W-:Y:S01]  /*0540*/  ULEA UR10, UP2, UR6, UR10, 0x7 ;  /* 0x0000000a060a7291 */ /* 0x001fe2000f8438ff */
[----:B------:R-:W-:Y:S01]  /*0550*/  SHF.R.U32.HI R4, RZ, 0x3, R5 ;  /* 0x00000003ff047819 */ /* 0x000fe20000011605 */
[----:B------:R-:W-:Y:S01]  /*0560*/  UIADD3 UR7, UPT, UPT, UR7, UR18, URZ ;  /* 0x0000001207077290 */ /* 0x000fe2000fffe0ff */
[----:B----4-:R0:W5:Y:S01]  /*0570*/  @P1 LDG.E R0, desc[UR26][R2.64] ;  /* 0x0000001a02001981 */ /* 0x010162000c1e1900 */
[----:B------:R-:W-:Y:S01]  /*0580*/  UIADD3 UR8, UP1, UPT, UR12, UR8, URZ ;  /* 0x000000080c087290 */ /* 0x000fe2000ff3e0ff */
[----:B------:R-:W-:Y:S01]  /*0590*/  LOP3.LUT R4, R4, 0x7c, RZ, 0xc0, !PT ;  /* 0x0000007c04047812 */ /* 0x000fe200078ec0ff */
[----:B------:R-:W-:Y:S01]  /*05a0*/  ULEA.HI.X UR13, UR23, UR13, UR19, 0x7, UP0 ;  /* 0x0000000d170d7291 */ /* 0x000fe200080f3c13 */
[----:B------:R-:W-:Y:S01]  /*05b0*/  BSSY.RECONVERGENT B0, `(.L_x_4006) ;  /* 0x0000032000007945 */ /* 0x000fe20003800200 */
[----:B------:R-:W-:Y:S01]  /*05c0*/  USHF.L.U64.HI UR5, UR4, 0x5, UR5 ;  /* 0x0000000504057899 */ /* 0x000fe20008010205 */
[----:B------:R-:W-:Y:S01]  /*05d0*/  HFMA2 R8, -RZ, RZ, 0, 0 ;  /* 0x00000000ff087431 */ /* 0x000fe200000001ff */
[----:B------:R-:W-:Y:S01]  /*05e0*/  ULEA UR4, UP0, -UR4, UR16, 0x5 ;  /* 0x0000001004047291 */ /* 0x000fe2000f8029ff */
[----:B------:R-:W-:Y:S01]  /*05f0*/  VIADD R14, R4, 0x1 ;  /* 0x00000001040e7836 */ /* 0x000fe20000000000 */
[----:B------:R-:W-:Y:S01]  /*0600*/  ULEA.HI.X UR7, UR6, UR11, UR7, 0x7, UP2 ;  /* 0x0000000b06077291 */ /* 0x000fe200090f3c07 */
[----:B0-----:R-:W-:Y:S01]  /*0610*/  IMAD.IADD R3, R5, 0x1, -R4 ;  /* 0x0000000105037824 */ /* 0x001fe200078e0a04 */
[----:B------:R-:W-:Y:S01]  /*0620*/  UIADD3.X UR9, UPT, UPT, UR14, UR9, URZ, UP1, !UPT ;  /* 0x000000090e097290 */ /* 0x000fe20008ffe4ff */
[----:B------:R-:W-:Y:S01]  /*0630*/  IMAD.MOV.U32 R7, RZ, RZ, RZ ;  /* 0x000000ffff077224 */ /* 0x000fe200078e00ff */
[----:B------:R-:W-:Y:S01]  /*0640*/  UIADD3 UR6, UP1, UPT, -UR21, UR30, URZ ;  /* 0x0000001e15067290 */ /* 0x000fe2000ff3e1ff */
[C---:B------:R-:W-:Y:S01]  /*0650*/  VIADD R2, R3.reuse, 0xffffffff ;  /* 0xffffffff03027836 */ /* 0x040fe20000000000 */
[----:B------:R-:W-:Y:S01]  /*0660*/  UIADD3.X UR17, UPT, UPT, ~UR5, UR17, URZ, UP0, !UPT ;  /* 0x0000001105117290 */ /* 0x000fe200087fe5ff */
[----:B------:R-:W-:Y:S01]  /*0670*/  LOP3.LUT R10, R3, 0x1f, RZ, 0xc0, !PT ;  /* 0x0000001f030a7812 */ /* 0x000fe200078ec0ff */
[----:B------:R-:W-:Y:S01]  /*0680*/  UIADD3.X UR5, UPT, UPT, ~UR22, UR31, URZ, UP1, !UPT ;  /* 0x0000001f16057290 */ /* 0x000fe20008ffe5ff */
[----:B------:R-:W-:Y:S01]  /*0690*/  IMAD.MOV.U32 R12, RZ, RZ, RZ ;  /* 0x000000ffff0c7224 */ /* 0x000fe200078e00ff */
[----:B------:R-:W-:Y:S01]  /*06a0*/  UISETP.LT.U32.AND UP1, UPT, UR4, 0x20, UPT ;  /* 0x000000200400788c */ /* 0x000fe2000bf21070 */
[----:B------:R-:W-:Y:S01]  /*06b0*/  LOP3.LUT R17, R2, 0x1f, RZ, 0xc0, !PT ;  /* 0x0000001f02117812 */ /* 0x000fe200078ec0ff */
[----:B------:R-:W-:-:S02]  /*06c0*/  UISETP.LT.U32.AND UP0, UPT, UR6, 0x20, UPT ;  /* 0x000000200600788c */ /* 0x000fc4000bf01070 */
[----:B------:R-:W-:Y:S02]  /*06d0*/  UISETP.LT.U32.AND.EX UP1, UPT, UR17, URZ, UPT, UP1 ;  /* 0x000000ff1100728c */ /* 0x000fe4000bf21110 */
[----:B------:R-:W-:Y:S02]  /*06e0*/  UISETP.LT.U32.AND.EX UP0, UPT, UR5, URZ, UPT, UP0 ;  /* 0x000000ff0500728c */ /* 0x000fe4000bf01100 */
[----:B------:R-:W-:Y:S02]  /*06f0*/  USEL UR12, UR4, 0x20, UP1 ;  /* 0x00000020040c7887 */ /* 0x000fe40008800000 */
[----:B------:R-:W-:Y:S02]  /*0700*/  USEL UR11, UR6, 0x20, UP0 ;  /* 0x00000020060b7887 */ /* 0x000fe40008000000 */
[----:B------:R-:W-:Y:S02]  /*0710*/  USHF.L.U32 UR4, UR30, 0x2, URZ ;  /* 0x000000021e047899 */ /* 0x000fe400080006ff */
[----:B------:R-:W-:Y:S01]  /*0720*/  ISETP.GE.U32.AND P2, PT, R4, UR12, PT ;  /* 0x0000000c04007c0c */ /* 0x000fe2000bf46070 */
[----:B------:R-:W-:Y:S01]  /*0730*/  USHF.L.U64.HI UR5, UR30, 0x2, UR31 ;  /* 0x000000021e057899 */ /* 0x000fe2000801021f */
[----:B------:R-:W-:Y:S01]  /*0740*/  ISETP.GE.U32.AND P0, PT, R17, UR11, PT ;  /* 0x0000000b11007c0c */ /* 0x000fe2000bf06070 */
[----:B------:R-:W-:Y:S01]  /*0750*/  UIADD3 UR17, UP0, UPT, UR4, UR25, URZ ;  /* 0x0000001904117290 */ /* 0x000fe2000ff1e0ff */
[----:B------:R-:W-:Y:S01]  /*0760*/  ISETP.GE.U32.OR P2, PT, R10, UR11, P2 ;  /* 0x0000000b0a007c0c */ /* 0x000fe20009746470 */
[----:B------:R-:W-:Y:S01]  /*0770*/  UIADD3 UR4, UP1, UPT, UR8, UR4, URZ ;  /* 0x0000000408047290 */ /* 0x000fe2000ff3e0ff */
[----:B------:R-:W-:Y:S01]  /*0780*/  ISETP.GE.U32.OR P3, PT, R14, UR12, P0 ;  /* 0x0000000c0e007c0c */ /* 0x000fe20008766470 */
[----:B------:R-:W-:-:S02]  /*0790*/  UIADD3.X UR18, UPT, UPT, UR5, UR15, URZ, UP0, !UPT ;  /* 0x0000000f05127290 */ /* 0x000fc400087fe4ff */
[----:B------:R-:W-:-:S08]  /*07a0*/  UIADD3.X UR6, UPT, UPT, UR9, UR5, URZ, UP1, !UPT ;  /* 0x0000000509067290 */ /* 0x000fd00008ffe4ff */
[----:B------:R-:W-:Y:S05]  /*07b0*/  @P2 BRA `(.L_x_4007) ;  /* 0x0000000000442947 */ /* 0x000fea0003800000 */
[----:B------:R-:W-:Y:S02]  /*07c0*/  IMAD.MOV.U32 R11, RZ, RZ, RZ ;  /* 0x000000ffff0b7224 */ /* 0x000fe400078e00ff */
[C---:B------:R-:W-:Y:S02]  /*07d0*/  IMAD R13, R4.reuse, UR31, RZ ;  /* 0x0000001f040d7c24 */ /* 0x040fe4000f8e02ff */
[----:B------:R-:W-:-:S04]  /*07e0*/  IMAD.WIDE.U32 R6, R4, UR30, R10 ;  /* 0x0000001e04067c25 */ /* 0x000fc8000f8e000a */
[----:B------:R-:W-:Y:S01]  /*07f0*/  IMAD.IADD R7, R7, 0x1, R13 ;  /* 0x0000000107077824 */ /* 0x000fe200078e020d */
[----:B------:R-:W-:Y:S01]  /*0800*/  LEA R10, P2, R6, UR28, 0x2 ;  /* 0x0000001c060a7c11 */ /* 0x000fe2000f8410ff */
[----:B------:R-:W-:-:S03]  /*0810*/  IMAD.WIDE.U32 R8, R4, UR30, R6 ;  /* 0x0000001e04087c25 */ /* 0x000fc6000f8e0006 */
[----:B------:R-:W-:Y:S01]  /*0820*/  LEA.HI.X R11, R6, UR13, R7, 0x2, P2 ;  /* 0x0000000d060b7c11 */ /* 0x000fe200090f1407 */
[----:B------:R-:W-:Y:S01]  /*0830*/  IMAD.SHL.U32 R12, R8, 0x4, RZ ;  /* 0x00000004080c7824 */ /* 0x000fe200078e00ff */
[----:B------:R-:W-:-:S03]  /*0840*/  IADD3 R9, PT, PT, R13, R9, RZ ;  /* 0x000000090d097210 */ /* 0x000fc60007ffe0ff */
        /* <DEDUP_REMOVED lines=8> */
.L_x_4007:
[----:B------:R-:W-:Y:S05]  /*08d0*/  BSYNC.RECONVERGENT B0 ;  /* 0x0000000000007941 */ /* 0x000fea0003800200 */
.L_x_4006:
[----:B------:R-:W-:Y:S01]  /*08e0*/  BSSY.RECONVERGENT B0, `(.L_x_4008) ;  /* 0x0000018000007945 */ /* 0x000fe20003800200 */
[----:B------:R-:W-:Y:S01]  /*08f0*/  IMAD.MOV.U32 R15, RZ, RZ, RZ ;  /* 0x000000ffff0f7224 */ /* 0x000fe200078e00ff */
[----:B------:R-:W-:Y:S01]  /*0900*/  MOV R28, RZ ;  /* 0x000000ff001c7202 */ /* 0x000fe20000000f00 */
[----:B------:R-:W-:Y:S02]  /*0910*/  IMAD.MOV.U32 R27, RZ, RZ, RZ ;  /* 0x000000ffff1b7224 */ /* 0x000fe400078e00ff */
[----:B------:R-:W-:Y:S01]  /*0920*/  IMAD.MOV.U32 R19, RZ, RZ, 0x3bbb989d ;  /* 0x3bbb989dff137424 */ /* 0x000fe200078e00ff */
[----:B------:R-:W-:Y:S06]  /*0930*/  @P3 BRA `(.L_x_4009) ;  /* 0x0000000000483947 */ /* 0x000fec0003800000 */
[----:B0-----:R-:W0:Y:S02]  /*0940*/  LDC.64 R10, c[0x0][0x3b8] ;  /* 0x0000ee00ff0a7b82 */ /* 0x001e240000000a00 */
[----:B0-----:R-:W-:-:S04]  /*0950*/  IMAD.WIDE.U32 R10, R4, UR30, R10 ;  /* 0x0000001e040a7c25 */ /* 0x001fc8000f8e000a */
[----:B------:R-:W-:Y:S01]  /*0960*/  IMAD R9, R4, UR31, R11 ;  /* 0x0000001f04097c24 */ /* 0x000fe2000f8e020b */
[----:B------:R-:W-:-:S04]  /*0970*/  IADD3 R13, P2, PT, R17, R10, RZ ;  /* 0x0000000a110d7210 */ /* 0x000fc80007f5e0ff */
[C---:B------:R-:W-:Y:S01]  /*0980*/  IADD3 R2, P3, PT, R13.reuse, R10, RZ ;  /* 0x0000000a0d027210 */ /* 0x040fe20007f7e0ff */
[----:B------:R-:W-:Y:S01]  /*0990*/  IMAD.X R6, RZ, RZ, R9, P2 ;  /* 0x000000ffff067224 */ /* 0x000fe200010e0609 */
[----:B------:R-:W-:-:S03]  /*09a0*/  LEA R28, P2, R13, UR28, 0x2 ;  /* 0x0000001c0d1c7c11 */ /* 0x000fc6000f8410ff */
[----:B------:R-:W-:Y:S01]  /*09b0*/  IMAD.SHL.U32 R16, R2, 0x4, RZ ;  /* 0x0000000402107824 */ /* 0x000fe200078e00ff */
[----:B------:R-:W-:Y:S01]  /*09c0*/  LEA.HI.X R29, R13, UR13, R6, 0x2, P2 ;  /* 0x0000000d0d1d7c11 */ /* 0x000fe200090f1406 */
[----:B------:R-:W-:-:S03]  /*09d0*/  IMAD.X R9, R6, 0x1, R9, P3 ;  /* 0x0000000106097824 */ /* 0x000fc600018e0609 */
[----:B------:R-:W-:Y:S01]  /*09e0*/  IADD3 R10, P3, PT, R16, UR25, RZ ;  /* 0x00000019100a7c10 */ /* 0x000fe2000ff7e0ff */
[----:B------:R1:W5:Y:S01]  /*09f0*/  LDG.E R28, desc[UR26][R28.64] ;  /* 0x0000001a1c1c7981 */ /* 0x000362000c1e1900 */
[----:B------:R-:W-:Y:S02]  /*0a00*/  SHF.L.U64.HI R2, R2, 0x2, R9 ;  /* 0x0000000202027819 */ /* 0x000fe40000010209 */
[----:B------:R-:W-:Y:S02]  /*0a10*/  IADD3 R16, P4, PT, R16, UR17, RZ ;  /* 0x0000001110107c10 */ /* 0x000fe4000ff9e0ff */
[C---:B------:R-:W-:Y:S02]  /*0a20*/  IADD3.X R11, PT, PT, R2.reuse, UR15, RZ, P3, !PT ;  /* 0x0000000f020b7c10 */ /* 0x040fe40009ffe4ff */
[----:B------:R-:W-:-:S03]  /*0a30*/  IADD3.X R17, PT, PT, R2, UR18, RZ, P4, !PT ;  /* 0x0000001202117c10 */ /* 0x000fc6000a7fe4ff */
[----:B------:R1:W5:Y:S04]  /*0a40*/  LDG.E R27, desc[UR26][R10.64] ;  /* 0x0000001a0a1b7981 */ /* 0x000368000c1e1900 */
[----:B------:R1:W5:Y:S02]  /*0a50*/  LDG.E R15, desc[UR26][R16.64] ;  /* 0x0000001a100f7981 */ /* 0x000364000c1e1900 */
.L_x_4009:
[----:B------:R-:W-:Y:S05]  /*0a60*/  BSYNC.RECONVERGENT B0 ;  /* 0x0000000000007941 */ /* 0x000fea0003800200 */
.L_x_4008:
[----:B-----5:R-:W-:Y:S01]  /*0a70*/  FMUL R2, R8, 1.7020000219345092773 ;  /* 0x3fd9db2308027820 */ /* 0x020fe20000400000 */
[----:B0-----:R-:W-:Y:S01]  /*0a80*/  IMAD.MOV.U32 R9, RZ, RZ, 0x437c0000 ;  /* 0x437c0000ff097424 */ /* 0x001fe200078e00ff */
[----:B------:R-:W-:Y:S01]  /*0a90*/  UMOV UR14, 0x3f800000 ;  /* 0x3f800000000e7882 */ /* 0x000fe20000000000 */
[----:B------:R-:W-:Y:S01]  /*0aa0*/  @P1 R2UR UR14, R0 ;  /* 0x00000000000e12ca */ /* 0x000fe200000e0000 */
[----:B------:R-:W-:Y:S01]  /*0ab0*/  FFMA.SAT R6, R2, -R19, 0.5 ;  /* 0x3f00000002067423 */ /* 0x000fe20000002813 */
[----:B------:R-:W-:Y:S03]  /*0ac0*/  BSSY.RECONVERGENT B0, `(.L_x_4010) ;  /* 0x0000014000007945 */ /* 0x000fe60003800200 */
[----:B------:R-:W-:-:S04]  /*0ad0*/  FFMA.RM R6, R6, R9, 12582913 ;  /* 0x4b40000106067423 */ /* 0x000fc80000004009 */
[C---:B------:R-:W-:Y:S01]  /*0ae0*/  FADD R9, R6.reuse, -12583039 ;  /* 0xcb40007f06097421 */ /* 0x040fe20000000000 */
[----:B------:R-:W-:-:S03]  /*0af0*/  SHF.L.U32 R6, R6, 0x17, RZ ;  /* 0x0000001706067819 */ /* 0x000fc600000006ff */
[----:B------:R-:W-:-:S04]  /*0b00*/  FFMA R9, R2, -1.4426950216293334961, -R9 ;  /* 0xbfb8aa3b02097823 */ /* 0x000fc80000000809 */
[----:B------:R-:W-:-:S06]  /*0b10*/  FFMA R9, R2, -1.925963033500011079e-08, R9 ;  /* 0xb2a5706002097823 */ /* 0x000fcc0000000009 */
[----:B------:R-:W1:Y:S02]  /*0b20*/  MUFU.EX2 R9, R9 ;  /* 0x0000000900097308 */ /* 0x000e640000000800 */
[----:B-1----:R-:W-:-:S04]  /*0b30*/  FFMA R10, R6, R9, 1 ;  /* 0x3f800000060a7423 */ /* 0x002fc80000000009 */
[----:B------:R-:W-:-:S05]  /*0b40*/  VIADD R6, R10, 0x1800000 ;  /* 0x018000000a067836 */ /* 0x000fca0000000000 */
[----:B------:R-:W-:-:S04]  /*0b50*/  LOP3.LUT R6, R6, 0x7f800000, RZ, 0xc0, !PT ;  /* 0x7f80000006067812 */ /* 0x000fc800078ec0ff */
[----:B------:R-:W-:-:S13]  /*0b60*/  ISETP.GT.U32.AND P1, PT, R6, 0x1ffffff, PT ;  /* 0x01ffffff0600780c */ /* 0x000fda0003f24070 */
[----:B------:R-:W-:Y:S05]  /*0b70*/  @P1 BRA `(.L_x_4011) ;  /* 0x0000000000101947 */ /* 0x000fea0003800000 */
[----:B------:R-:W-:Y:S01]  /*0b80*/  IMAD.MOV.U32 R0, RZ, RZ, R10 ;  /* 0x000000ffff007224 */ /* 0x000fe200078e000a */
[----:B------:R-:W-:-:S07]  /*0b90*/  MOV R6, 0xbb0 ;  /* 0x00000bb000067802 */ /* 0x000fce0000000f00 */
[----:B------:R-:W-:Y:S05]  /*0ba0*/  CALL.REL.NOINC `($__internal_57_$__cuda_sm20_rcp_rn_f32_slowpath) ;  /* 0x0000002c00887944 */ /* 0x000fea0003c00000 */
[----:B------:R-:W-:Y:S05]  /*0bb0*/  BRA `(.L_x_4012) ;  /* 0x0000000000107947 */ /* 0x000fea0003800000 */
.L_x_4011:
[----:B------:R-:W0:Y:S02]  /*0bc0*/  MUFU.RCP R23, R10 ;  /* 0x0000000a00177308 */ /* 0x000e240000001000 */
[----:B0-----:R-:W-:-:S04]  /*0bd0*/  FFMA R0, R10, R23, -1 ;  /* 0xbf8000000a007423 */ /* 0x001fc80000000017 */
[----:B------:R-:W-:-:S04]  /*0be0*/  FADD.FTZ R0, -R0, -RZ ;  /* 0x800000ff00007221 */ /* 0x000fc80000010100 */
[----:B------:R-:W-:-:S07]  /*0bf0*/  FFMA R23, R23, R0, R23 ;  /* 0x0000000017177223 */ /* 0x000fce0000000017 */
.L_x_4012:
[----:B------:R-:W-:Y:S05]  /*0c00*/  BSYNC.RECONVERGENT B0 ;  /* 0x0000000000007941 */ /* 0x000fea0003800200 */
.L_x_4010:
        /* <DEDUP_REMOVED lines=14> */
[----:B0-----:R-:W-:-:S03]  /*0cf0*/  FFMA R16, R6, R9, 1 ;  /* 0x3f80000006107423 */ /* 0x001fc60000000009 */
[----:B------:R-:W-:Y:S01]  /*0d00*/  FMUL R9, R0, R7 ;  /* 0x0000000700097220 */ /* 0x000fe20000400000 */
[----:B------:R-:W-:-:S03]  /*0d10*/  VIADD R6, R16, 0x1800000 ;  /* 0x0180000010067836 */ /* 0x000fc60000000000 */
[----:B------:R-:W-:Y:S02]  /*0d20*/  FMUL R12, R9, R12 ;  /* 0x0000000c090c7220 */ /* 0x000fe40000400000 */
[----:B------:R-:W-:-:S04]  /*0d30*/  LOP3.LUT R6, R6, 0x7f800000, RZ, 0xc0, !PT ;  /* 0x7f80000006067812 */ /* 0x000fc800078ec0ff */
[----:B------:R-:W-:-:S13]  /*0d40*/  ISETP.GT.U32.AND P1, PT, R6, 0x1ffffff, PT ;  /* 0x01ffffff0600780c */ /* 0x000fda0003f24070 */
[----:B------:R-:W-:Y:S05]  /*0d50*/  @P1 BRA `(.L_x_4014) ;  /* 0x0000000000101947 */ /* 0x000fea0003800000 */
[----:B------:R-:W-:Y:S01]  /*0d60*/  IMAD.MOV.U32 R0, RZ, RZ, R16 ;  /* 0x000000ffff007224 */ /* 0x000fe200078e0010 */
[----:B------:R-:W-:-:S07]  /*0d70*/  MOV R6, 0xd90 ;  /* 0x00000d9000067802 */ /* 0x000fce0000000f00 */
[----:B------:R-:W-:Y:S05]  /*0d80*/  CALL.REL.NOINC `($__internal_57_$__cuda_sm20_rcp_rn_f32_slowpath) ;  /* 0x0000002c00107944 */ /* 0x000fea0003c00000 */
[----:B------:R-:W-:Y:S05]  /*0d90*/  BRA `(.L_x_4015) ;  /* 0x0000000000107947 */ /* 0x000fea0003800000 */
.L_x_4014:
[----:B------:R-:W0:Y:S02]  /*0da0*/  MUFU.RCP R23, R16 ;  /* 0x0000001000177308 */ /* 0x000e240000001000 */
[----:B0-----:R-:W-:-:S04]  /*0db0*/  FFMA R0, R16, R23, -1 ;  /* 0xbf80000010007423 */ /* 0x001fc80000000017 */
[----:B------:R-:W-:-:S04]  /*0dc0*/  FADD.FTZ R0, -R0, -RZ ;  /* 0x800000ff00007221 */ /* 0x000fc80000010100 */
[----:B------:R-:W-:-:S07]  /*0dd0*/  FFMA R23, R23, R0, R23 ;  /* 0x0000000017177223 */ /* 0x000fce0000000017 */
.L_x_4015:
[----:B------:R-:W-:Y:S05]  /*0de0*/  BSYNC.RECONVERGENT B0 ;  /* 0x0000000000007941 */ /* 0x000fea0003800200 */
.L_x_4013:
[----:B------:R-:W0:Y:S01]  /*0df0*/  LDCU.64 UR22, c[0x0][0x3b8] ;  /* 0x00007700ff1677ac */ /* 0x000e220008000a00 */
[----:B------:R-:W1:Y:S01]  /*0e00*/  LDC.64 R20, c[0x0][0x3b8] ;  /* 0x0000ee00ff147b82 */ /* 0x000e620000000a00 */
[C---:B------:R-:W-:Y:S01]  /*0e10*/  ISETP.GE.U32.AND P2, PT, R4.reuse, UR12, PT ;  /* 0x0000000c04007c0c */ /* 0x040fe2000bf46070 */
[C---:B------:R-:W-:Y:S01]  /*0e20*/  VIADD R0, R3.reuse, 0x1e ;  /* 0x0000001e03007836 */ /* 0x040fe20000000000 */
[----:B------:R-:W-:Y:S01]  /*0e30*/  LOP3.LUT R16, R3, 0x1f, RZ, 0xc0, !PT ;  /* 0x0000001f03107812 */ /* 0x000fe200078ec0ff */
[----:B------:R-:W-:-:S03]  /*0e40*/  VIADD R2, R4, 0x2 ;  /* 0x0000000204027836 */ /* 0x000fc60000000000 */
[----:B------:R-:W-:Y:S02]  /*0e50*/  ISETP.GE.U32.OR P2, PT, R16, UR11, P2 ;  /* 0x0000000b10007c0c */ /* 0x000fe40009746470 */
[----:B------:R-:W-:Y:S01]  /*0e60*/  LOP3.LUT R6, R0, 0x1f, RZ, 0xc0, !PT ;  /* 0x0000001f00067812 */ /* 0x000fe200078ec0ff */
[----:B------:R-:W-:-:S03]  /*0e70*/  FMUL R0, R23, R8 ;  /* 0x0000000817007220 */ /* 0x000fc60000400000 */
[----:B------:R-:W-:Y:S01]  /*0e80*/  ISETP.GE.U32.AND P1, PT, R6, UR11, PT ;  /* 0x0000000b06007c0c */ /* 0x000fe2000bf26070 */
[----:B------:R-:W-:-:S03]  /*0e90*/  FMUL R31, R0, R7 ;  /* 0x00000007001f7220 */ /* 0x000fc60000400000 */
[----:B------:R-:W-:Y:S01]  /*0ea0*/  ISETP.GE.U32.OR P3, PT, R2, UR12, P1 ;  /* 0x0000000c02007c0c */ /* 0x000fe20008f66470 */
[----:B0-----:R-:W-:Y:S02]  /*0eb0*/  USHF.L.U64.HI UR16, UR22, 0x1, UR23 ;  /* 0x0000000116107899 */ /* 0x001fe40008010217 */
[----:B------:R-:W-:Y:S01]  /*0ec0*/  USHF.L.U32 UR5, UR22, 0x1, URZ ;  /* 0x0000000116057899 */ /* 0x000fe200080006ff */
[----:B------:R-:W-:Y:S01]  /*0ed0*/  @!P2 MOV R17, RZ ;  /* 0x000000ff0011a202 */ /* 0x000fe20000000f00 */
[--C-:B------:R-:W-:Y:S02]  /*0ee0*/  @!P2 IMAD.MOV.U32 R8, RZ, RZ, R16.reuse ;  /* 0x000000ffff08a224 */ /* 0x100fe400078e0010 */
[----:B------:R-:W-:Y:S02]  /*0ef0*/  @!P2 IMAD.MOV.U32 R9, RZ, RZ, RZ ;  /* 0x000000ffff09a224 */ /* 0x000fe400078e00ff */
[C---:B------:R-:W-:Y:S02]  /*0f00*/  IMAD R13, R4.reuse, UR16, RZ ;  /* 0x00000010040d7c24 */ /* 0x040fe4000f8e02ff */
[----:B------:R-:W-:-:S04]  /*0f10*/  @!P2 IMAD.WIDE.U32 R10, R4, UR5, R16 ;  /* 0x00000005040aac25 */ /* 0x000fc8000f8e0010 */
[----:B-1----:R-:W-:Y:S01]  /*0f20*/  IMAD.WIDE.U32 R20, R4, UR22, R20 ;  /* 0x0000001604147c25 */ /* 0x002fe2000f8e0014 */
[----:B------:R-:W-:-:S03]  /*0f30*/  @!P2 LEA R22, P5, R10, UR8, 0x2 ;  /* 0x000000080a16ac11 */ /* 0x000fc6000f8a10ff */
[----:B------:R-:W-:-:S04]  /*0f40*/  @!P2 IMAD.WIDE.U32 R8, R4, UR5, R8 ;  /* 0x000000050408ac25 */ /* 0x000fc8000f8e0008 */
[----:B------:R-:W-:Y:S01]  /*0f50*/  @!P2 IMAD.IADD R7, R11, 0x1, R13 ;  /* 0x000000010b07a824 */ /* 0x000fe200078e020d */
[----:B------:R-:W-:Y:S01]  /*0f60*/  @!P2 LEA R16, P6, R8, UR4, 0x2 ;  /* 0x000000040810ac11 */ /* 0x000fe2000f8c10ff */
[----:B------:R-:W-:Y:S02]  /*0f70*/  IMAD R29, R4, UR23, R21 ;  /* 0x00000017041d7c24 */ /* 0x000fe4000f8e0215 */
[----:B------:R-:W-:Y:S01]  /*0f80*/  @!P2 IMAD.IADD R11, R9, 0x1, R13 ;  /* 0x00000001090ba824 */ /* 0x000fe200078e020d */
[----:B------:R-:W-:Y:S02]  /*0f90*/  @!P3 IADD3 R9, P4, PT, R20, UR22, RZ ;  /* 0x000000161409bc10 */ /* 0x000fe4000ff9e0ff */
[----:B------:R-:W-:Y:S01]  /*0fa0*/  @!P2 LEA.HI.X R23, R10, UR9, R7, 0x2, P5 ;  /* 0x000000090a17ac11 */ /* 0x000fe2000a8f1407 */
[----:B------:R-:W-:Y:S01]  /*0fb0*/  FMUL R7, R12, UR14 ;  /* 0x0000000e0c077c20 */ /* 0x000fe20008400000 */
[----:B------:R-:W-:Y:S02]  /*0fc0*/  @!P3 IADD3 R10, P5, PT, R6, R9, RZ ;  /* 0x00000009060ab210 */ /* 0x000fe40007fbe0ff */
[----:B------:R-:W-:-:S02]  /*0fd0*/  @!P3 IADD3.X R0, PT, PT, R29, UR23, RZ, P4, !PT ;  /* 0x000000171d00bc10 */ /* 0x000fc4000a7fe4ff */
[----:B------:R-:W-:Y:S01]  /*0fe0*/  @!P2 LEA.HI.X R17, R8, UR6, R11, 0x2, P6 ;  /* 0x000000060811ac11 */ /* 0x000fe2000b0f140b */
[----:B------:R0:W-:Y:S01]  /*0ff0*/  @!P2 STG.E desc[UR26][R22.64], R7 ;  /* 0x000000071600a986 */ /* 0x0001e2000c10191a */
[C---:B------:R-:W-:Y:S01]  /*1000*/  @!P3 IADD3 R6, P6, PT, R10.reuse, R9, RZ ;  /* 0x000000090a06b210 */ /* 0x040fe20007fde0ff */
[----:B------:R-:W-:Y:S01]  /*1010*/  FMUL R8, R31, UR14 ;  /* 0x0000000e1f087c20 */ /* 0x000fe20008400000 */
[----:B------:R-:W-:Y:S02]  /*1020*/  @!P3 IADD3.X R11, PT, PT, RZ, R0, RZ, P5, !PT ;  /* 0x00000000ff0bb210 */ /* 0x000fe40002ffe4ff */
[C---:B------:R-:W-:Y:S02]  /*1030*/  @!P3 LEA R24, P4, R10.reuse, UR28, 0x2 ;  /* 0x0000001c0a18bc11 */ /* 0x040fe4000f8810ff */
[----:B------:R1:W-:Y:S01]  /*1040*/  @!P2 STG.E desc[UR26][R16.64], R8 ;  /* 0x000000081000a986 */ /* 0x0003e2000c10191a */
[----:B------:R-:W-:Y:S01]  /*1050*/  @!P3 IMAD.X R9, R11, 0x1, R0, P6 ;  /* 0x000000010b09b824 */ /* 0x000fe200030e0600 */
[----:B------:R-:W-:Y:S01]  /*1060*/  @!P3 LEA.HI.X R25, R10, UR13, R11, 0x2, P4 ;  /* 0x0000000d0a19bc11 */ /* 0x000fe2000a0f140b */
[----:B------:R-:W-:Y:S01]  /*1070*/  @!P3 IMAD.SHL.U32 R0, R6, 0x4, RZ ;  /* 0x000000040600b824 */ /* 0x000fe200078e00ff */
[----:B------:R-:W-:-:S02]  /*1080*/  CS2R R10, SRZ ;  /* 0x00000000000a7805 */ /* 0x000fc4000001ff00 */
[----:B------:R-:W-:Y:S01]  /*1090*/  @!P3 SHF.L.U64.HI R6, R6, 0x2, R9 ;  /* 0x000000020606b819 */ /* 0x000fe20000010209 */
[----:B------:R-:W-:Y:S01]  /*10a0*/  IMAD.MOV.U32 R9, RZ, RZ, RZ ;  /* 0x000000ffff097224 */ /* 0x000fe200078e00ff */
[C---:B0-----:R-:W-:Y:S01]  /*10b0*/  @!P3 IADD3 R22, P4, PT, R0.reuse, UR17, RZ ;  /* 0x000000110016bc10 */ /* 0x041fe2000ff9e0ff */
[----:B------:R-:W-:Y:S01]  /*10c0*/  HFMA2 R33, -RZ, RZ, 3.7421875, 0 ;  /* 0x437c0000ff217431 */ /* 0x000fe200000001ff */
[----:B------:R-:W-:Y:S02]  /*10d0*/  @!P3 IADD3 R18, P2, PT, R0, UR25, RZ ;  /* 0x000000190012bc10 */ /* 0x000fe4000ff5e0ff */
[C---:B------:R-:W-:Y:S01]  /*10e0*/  @!P3 IADD3.X R23, PT, PT, R6.reuse, UR18, RZ, P4, !PT ;  /* 0x000000120617bc10 */ /* 0x040fe2000a7fe4ff */
[----:B------:R-:W5:Y:S01]  /*10f0*/  @!P3 LDG.E R9, desc[UR26][R24.64] ;  /* 0x0000001a1809b981 */ /* 0x000f62000c1e1900 */
[----:B-1----:R-:W-:Y:S02]  /*1100*/  IMAD.MOV.U32 R17, RZ, RZ, 0x3bbb989d ;  /* 0x3bbb989dff117424 */ /* 0x002fe400078e00ff */
[----:B------:R-:W-:Y:S01]  /*1110*/  FMUL R16, R27, 1.7020000219345092773 ;  /* 0x3fd9db231b107820 */ /* 0x000fe20000400000 */
[----:B------:R-:W-:Y:S01]  /*1120*/  @!P3 IADD3.X R19, PT, PT, R6, UR15, RZ, P2, !PT ;  /* 0x0000000f0613bc10 */ /* 0x000fe200097fe4ff */
[----:B------:R-:W5:Y:S02]  /*1130*/  @!P3 LDG.E R11, desc[UR26][R22.64] ;  /* 0x0000001a160bb981 */ /* 0x000f64000c1e1900 */
[----:B------:R-:W-:-:S02]  /*1140*/  FFMA.SAT R0, R16, -R17, 0.5 ;  /* 0x3f00000010007423 */ /* 0x000fc40000002811 */
[----:B------:R0:W5:Y:S02]  /*1150*/  @!P3 LDG.E R10, desc[UR26][R18.64] ;  /* 0x0000001a120ab981 */ /* 0x000164000c1e1900 */
[----:B------:R-:W-:-:S04]  /*1160*/  FFMA.RM R0, R0, R33, 12582913 ;  /* 0x4b40000100007423 */ /* 0x000fc80000004021 */
[----:B------:R-:W-:-:S04]  /*1170*/  FADD R17, R0, -12583039 ;  /* 0xcb40007f00117421 */ /* 0x000fc80000000000 */
[----:B------:R-:W-:-:S04]  /*1180*/  FFMA R17, R16, -1.4426950216293334961, -R17 ;  /* 0xbfb8aa3b10117823 */ /* 0x000fc80000000811 */
[----:B------:R-:W-:-:S06]  /*1190*/  FFMA R17, R16, -1.925963033500011079e-08, R17 ;  /* 0xb2a5706010117823 */ /* 0x000fcc0000000011 */
[----:B------:R-:W1:Y:S01]  /*11a0*/  MUFU.EX2 R17, R17 ;  /* 0x0000001100117308 */ /* 0x000e620000000800 */
[----:B------:R-:W-:-:S04]  /*11b0*/  IMAD.SHL.U32 R0, R0, 0x800000, RZ ;  /* 0x0080000000007824 */ /* 0x000fc800078e00ff */
[----:B-1----:R-:W-:-:S04]  /*11c0*/  FFMA R6, R0, R17, 1 ;  /* 0x3f80000000067423 */ /* 0x002fc80000000011 */
[----:B------:R-:W-:-:S05]  /*11d0*/  VIADD R0, R6, 0x1800000 ;  /* 0x0180000006007836 */ /* 0x000fca0000000000 */
[----:B------:R-:W-:-:S04]  /*11e0*/  LOP3.LUT R0, R0, 0x7f800000, RZ, 0xc0, !PT ;  /* 0x7f80000000007812 */ /* 0x000fc800078ec0ff */
[----:B------:R-:W-:Y:S01]  /*11f0*/  ISETP.GT.U32.AND P2, PT, R0, 0x1ffffff, PT ;  /* 0x01ffffff0000780c */ /* 0x000fe20003f44070 */
[----:B0-----:R-:W-:Y:S02]  /*1200*/  IMAD.U32 R18, RZ, RZ, UR5 ;  /* 0x00000005ff127e24 */ /* 0x001fe4000f8e00ff */
[----:B------:R-:W-:Y:S01]  /*1210*/  IMAD.U32 R19, RZ, RZ, UR16 ;  /* 0x00000010ff137e24 */ /* 0x000fe2000f8e00ff */
[----:B------:R-:W-:Y:S01]  /*1220*/  BSSY.RECONVERGENT B0, `(.L_x_4016) ;  /* 0x000000d000007945 */ /* 0x000fe20003800200 */
[----:B------:R-:W-:Y:S01]  /*1230*/  IMAD.WIDE.U32 R18, R4, UR5, R18 ;  /* 0x0000000504127c25 */ /* 0x000fe2000f8e0012 */
[----:B------:R-:W-:-:S04]  /*1240*/  FMNMX3 R12, |R12|, RZ, |R31|, !PT ;  /* 0x000000ff0c0c7276 */ /* 0x000fc8000780061f */
[----:B------:R-:W-:-:S03]  /*1250*/  IADD3 R13, PT, PT, R13, R19, RZ ;  /* 0x000000130d0d7210 */ /* 0x000fc60007ffe0ff */
[----:B------:R-:W-:Y:S05]  /*1260*/  @P2 BRA `(.L_x_4017) ;  /* 0x0000000000102947 */ /* 0x000fea0003800000 */
[----:B------:R-:W-:Y:S01]  /*1270*/  IMAD.MOV.U32 R0, RZ, RZ, R6 ;  /* 0x000000ffff007224 */ /* 0x000fe200078e0006 */
[----:B------:R-:W-:-:S07]  /*1280*/  MOV R6, 0x12a0 ;  /* 0x000012a000067802 */ /* 0x000fce0000000f00 */
[----:B-----5:R-:W-:Y:S05]  /*1290*/  CALL.REL.NOINC `($__internal_57_$__cuda_sm20_rcp_rn_f32_slowpath) ;  /* 0x0000002400cc7944 */ /* 0x020fea0003c00000 */
[----:B------:R-:W-:Y:S05]  /*12a0*/  BRA `(.L_x_4018) ;  /* 0x0000000000107947 */ /* 0x000fea0003800000 */
.L_x_4017:
[----:B------:R-:W0:Y:S02]  /*12b0*/  MUFU.RCP R23, R6 ;  /* 0x0000000600177308 */ /* 0x000e240000001000 */
[----:B0-----:R-:W-:-:S04]  /*12c0*/  FFMA R0, R6, R23, -1 ;  /* 0xbf80000006007423 */ /* 0x001fc80000000017 */
[----:B------:R-:W-:-:S04]  /*12d0*/  FADD.FTZ R0, -R0, -RZ ;  /* 0x800000ff00007221 */ /* 0x000fc80000010100 */
[----:B------:R-:W-:-:S07]  /*12e0*/  FFMA R23, R23, R0, R23 ;  /* 0x0000000017177223 */ /* 0x000fce0000000017 */
.L_x_4018:
[----:B------:R-:W-:Y:S05]  /*12f0*/  BSYNC.RECONVERGENT B0 ;  /* 0x0000000000007941 */ /* 0x000fea0003800200 */
.L_x_4016:
        /* <DEDUP_REMOVED lines=23> */
[----:B-----5:R-:W-:Y:S05]  /*1470*/  CALL.REL.NOINC `($__internal_57_$__cuda_sm20_rcp_rn_f32_slowpath) ;  /* 0x0000002400547944 */ /* 0x020fea0003c00000 */
[----:B------:R-:W-:Y:S05]  /*1480*/  BRA `(.L_x_4021) ;  /* 0x0000000000107947 */ /* 0x000fea0003800000 */
.L_x_4020:
[----:B------:R-:W0:Y:S02]  /*1490*/  MUFU.RCP R23, R22 ;  /* 0x0000001600177308 */ /* 0x000e240000001000 */
[----:B0-----:R-:W-:-:S04]  /*14a0*/  FFMA R0, R22, R23, -1 ;  /* 0xbf80000016007423 */ /* 0x001fc80000000017 */
[----:B------:R-:W-:-:S04]  /*14b0*/  FADD.FTZ R0, -R0, -RZ ;  /* 0x800000ff00007221 */ /* 0x000fc80000010100 */
[----:B------:R-:W-:-:S07]  /*14c0*/  FFMA R23, R23, R0, R23 ;  /* 0x0000000017177223 */ /* 0x000fce0000000017 */
.L_x_4021:
[----:B------:R-:W-:Y:S05]  /*14d0*/  BSYNC.RECONVERGENT B0 ;  /* 0x0000000000007941 */ /* 0x000fea0003800200 */
.L_x_4019:
[----:B------:R-:W-:Y:S01]  /*14e0*/  ISETP.GE.U32.OR P2, PT, R14, UR12, P0 ;  /* 0x0000000c0e007c0c */ /* 0x000fe20008746470 */
[----:B------:R-:W-:Y:S02]  /*14f0*/  VIADD R14, R3, 0x1d ;  /* 0x0000001d030e7836 */ /* 0x000fe40000000000 */
[----:B------:R-:W-:Y:S01]  /*1500*/  FMUL R23, R23, R27 ;  /* 0x0000001b17177220 */ /* 0x000fe20000400000 */
[----:B------:R-:W-:Y:S02]  /*1510*/  VIADD R16, R4, 0x3 ;  /* 0x0000000304107836 */ /* 0x000fe40000000000 */
[----:B------:R-:W-:Y:S01]  /*1520*/  IMAD.MOV.U32 R21, RZ, RZ, RZ ;  /* 0x000000ffff157224 */ /* 0x000fe200078e00ff */
[----:B------:R-:W-:Y:S01]  /*1530*/  LOP3.LUT R14, R14, 0x1f, RZ, 0xc0, !PT ;  /* 0x0000001f0e0e7812 */ /* 0x000fe200078ec0ff */
[----:B------:R-:W-:-:S03]  /*1540*/  IMAD.MOV.U32 R27, RZ, RZ, RZ ;  /* 0x000000ffff1b7224 */ /* 0x000fc600078e00ff */
[----:B------:R-:W-:Y:S02]  /*1550*/  ISETP.GE.U32.AND P0, PT, R14, UR11, PT ;  /* 0x0000000b0e007c0c */ /* 0x000fe4000bf06070 */
[C---:B------:R-:W-:Y:S02]  /*1560*/  @!P2 VIADD R0, R3.reuse, 0xffffffff ;  /* 0xffffffff0300a836 */ /* 0x040fe40000000000 */
[----:B------:R-:W-:Y:S02]  /*1570*/  ISETP.GE.U32.OR P3, PT, R16, UR12, P0 ;  /* 0x0000000c10007c0c */ /* 0x000fe40008766470 */
[----:B------:R-:W-:Y:S02]  /*1580*/  @!P2 IADD3 R6, PT, PT, R3, -0x1, RZ ;  /* 0xffffffff0306a810 */ /* 0x000fe40007ffe0ff */
[----:B------:R-:W-:Y:S02]  /*1590*/  @!P2 LOP3.LUT R17, R0, 0x1f, RZ, 0xc0, !PT ;  /* 0x0000001f0011a812 */ /* 0x000fe400078ec0ff */
[----:B------:R-:W-:-:S02]  /*15a0*/  @!P2 LOP3.LUT R19, R6, 0x1f, RZ, 0xc0, !PT ;  /* 0x0000001f0613a812 */ /* 0x000fc400078ec0ff */
[C---:B------:R-:W-:Y:S02]  /*15b0*/  @!P2 IADD3 R0, P4, PT, R18.reuse, R17, RZ ;  /* 0x000000111200a210 */ /* 0x040fe40007f9e0ff */
[----:B------:R-:W-:Y:S02]  /*15c0*/  @!P2 IADD3 R19, P6, PT, R18, R19, RZ ;  /* 0x000000131213a210 */ /* 0x000fe40007fde0ff */
[----:B------:R-:W-:Y:S01]  /*15d0*/  @!P2 LEA R32, P5, R0, UR8, 0x2 ;  /* 0x000000080020ac11 */ /* 0x000fe2000f8a10ff */
[--C-:B------:R-:W-:Y:S01]  /*15e0*/  @!P2 IMAD.X R17, RZ, RZ, R13.reuse, P4 ;  /* 0x000000ffff11a224 */ /* 0x100fe200020e060d */
[----:B------:R-:W-:Y:S01]  /*15f0*/  @!P3 IADD3 R6, P4, PT, R20, UR5, RZ ;  /* 0x000000051406bc10 */ /* 0x000fe2000ff9e0ff */
[----:B------:R-:W-:-:S03]  /*1600*/  @!P2 IMAD.X R20, RZ, RZ, R13, P6 ;  /* 0x000000ffff14a224 */ /* 0x000fc600030e060d */
[----:B------:R-:W-:Y:S01]  /*1610*/  @!P2 LEA.HI.X R33, R0, UR9, R17, 0x2, P5 ;  /* 0x000000090021ac11 */ /* 0x000fe2000a8f1411 */
[----:B------:R-:W-:Y:S01]  /*1620*/  FMUL R0, R23, R28 ;  /* 0x0000001c17007220 */ /* 0x000fe20000400000 */
[----:B------:R-:W-:Y:S01]  /*1630*/  @!P3 IADD3.X R29, PT, PT, R29, UR16, RZ, P4, !PT ;  /* 0x000000101d1dbc10 */ /* 0x000fe2000a7fe4ff */
[----:B------:R-:W-:Y:S01]  /*1640*/  IMAD.MOV.U32 R28, RZ, RZ, RZ ;  /* 0x000000ffff1c7224 */ /* 0x000fe200078e00ff */
[----:B------:R-:W-:Y:S02]  /*1650*/  @!P3 IADD3 R17, P4, PT, R14, R6, RZ ;  /* 0x000000060e11b210 */ /* 0x000fe40007f9e0ff */
[----:B------:R-:W-:-:S03]  /*1660*/  @!P2 LEA R34, P5, R19, UR4, 0x2 ;  /* 0x000000041322ac11 */ /* 0x000fc6000f8a10ff */
[--C-:B------:R-:W-:Y:S01]  /*1670*/  @!P3 IMAD.X R22, RZ, RZ, R29.reuse, P4 ;  /* 0x000000ffff16b224 */ /* 0x100fe200020e061d */
[----:B------:R-:W-:Y:S01]  /*1680*/  @!P2 LEA.HI.X R35, R19, UR6, R20, 0x2, P5 ;  /* 0x000000061323ac11 */ /* 0x000fe2000a8f1414 */
[----:B------:R-:W-:Y:S01]  /*1690*/  FMUL R19, R15, UR14 ;  /* 0x0000000e0f137c20 */ /* 0x000fe20008400000 */
[C---:B------:R-:W-:Y:S01]  /*16a0*/  @!P3 LEA R30, P4, R17.reuse, UR28, 0x2 ;  /* 0x0000001c111ebc11 */ /* 0x040fe2000f8810ff */
[----:B------:R-:W-:Y:S01]  /*16b0*/  FMUL R20, R0, UR14 ;  /* 0x0000000e00147c20 */ /* 0x000fe20008400000 */
[C---:B------:R-:W-:Y:S02]  /*16c0*/  @!P3 IADD3 R6, P5, PT, R17.reuse, R6, RZ ;  /* 0x000000061106b210 */ /* 0x040fe40007fbe0ff */
[----:B------:R-:W-:Y:S01]  /*16d0*/  @!P3 LEA.HI.X R31, R17, UR13, R22, 0x2, P4 ;  /* 0x0000000d111fbc11 */ /* 0x000fe2000a0f1416 */
[----:B------:R0:W-:Y:S02]  /*16e0*/  @!P2 STG.E desc[UR26][R32.64], R19 ;  /* 0x000000132000a986 */ /* 0x0001e4000c10191a */
[----:B------:R-:W-:Y:S01]  /*16f0*/  @!P3 IMAD.X R17, R22, 0x1, R29, P5 ;  /* 0x000000011611b824 */ /* 0x000fe200028e061d */
[----:B------:R-:W-:Y:S01]  /*1700*/  @!P3 SHF.L.U32 R22, R6, 0x2, RZ ;  /* 0x000000020616b819 */ /* 0x000fe200000006ff */
[----:B------:R1:W-:Y:S03]  /*1710*/  @!P2 STG.E desc[UR26][R34.64], R20 ;  /* 0x000000142200a986 */ /* 0x0003e6000c10191a */
[----:B------:R-:W-:Y:S01]  /*1720*/  @!P3 IADD3 R24, P2, PT, R22, UR25, RZ ;  /* 0x000000191618bc10 */ /* 0x000fe2000ff5e0ff */
[----:B-----5:R-:W-:Y:S01]  /*1730*/  FMUL R29, R10, 1.7020000219345092773 ;  /* 0x3fd9db230a1d7820 */ /* 0x020fe20000400000 */
[----:B------:R-:W-:Y:S01]  /*1740*/  @!P3 SHF.L.U64.HI R6, R6, 0x2, R17 ;  /* 0x000000020606b819 */ /* 0x000fe20000010211 */
[----:B------:R-:W5:Y:S01]  /*1750*/  @!P3 LDG.E R21, desc[UR26][R30.64] ;  /* 0x0000001a1e15b981 */ /* 0x000f62000c1e1900 */
[----:B------:R-:W-:-:S02]  /*1760*/  @!P3 IADD3 R22, P4, PT, R22, UR17, RZ ;  /* 0x000000111616bc10 */ /* 0x000fc4000ff9e0ff */
[C---:B------:R-:W-:Y:S02]  /*1770*/  @!P3 IADD3.X R25, PT, PT, R6.reuse, UR15, RZ, P2, !PT ;  /* 0x0000000f0619bc10 */ /* 0x040fe400097fe4ff */
[----:B------:R-:W-:Y:S01]  /*1780*/  @!P3 IADD3.X R23, PT, PT, R6, UR18, RZ, P4, !PT ;  /* 0x000000120617bc10 */ /* 0x000fe2000a7fe4ff */
[----:B------:R-:W-:Y:S01]  /*1790*/  IMAD.MOV.U32 R6, RZ, RZ, 0x3bbb989d ;  /* 0x3bbb989dff067424 */ /* 0x000fe200078e00ff */
[----:B------:R-:W-:Y:S01]  /*17a0*/  MOV R17, 0x437c0000 ;  /* 0x437c000000117802 */ /* 0x000fe20000000f00 */
[----:B------:R-:W5:Y:S02]  /*17b0*/  @!P3 LDG.E R27, desc[UR26][R24.64] ;  /* 0x0000001a181bb981 */ /* 0x000f64000c1e1900 */
[----:B------:R-:W-:Y:S02]  /*17c0*/  FFMA.SAT R6, R29, -R6, 0.5 ;  /* 0x3f0000001d067423 */ /* 0x000fe40000002806 */
[----:B------:R2:W5:Y:S02]  /*17d0*/  @!P3 LDG.E R28, desc[UR26][R22.64] ;  /* 0x0000001a161cb981 */ /* 0x000564000c1e1900 */
[----:B------:R-:W-:-:S04]  /*17e0*/  FFMA.RM R6, R6, R17, 12582913 ;  /* 0x4b40000106067423 */ /* 0x000fc80000004011 */
[----:B------:R-:W-:-:S04]  /*17f0*/  FADD R26, R6, -12583039 ;  /* 0xcb40007f061a7421 */ /* 0x000fc80000000000 */
[----:B------:R-:W-:-:S04]  /*1800*/  FFMA R26, R29, -1.4426950216293334961, -R26 ;  /* 0xbfb8aa3b1d1a7823 */ /* 0x000fc8000000081a */
[----:B------:R-:W-:-:S04]  /*1810*/  FFMA R26, R29, -1.925963033500011079e-08, R26 ;  /* 0xb2a570601d1a7823 */ /* 0x000fc8000000001a */
[----:B------:R-:W2:Y:S01]  /*1820*/  MUFU.EX2 R17, R26 ;  /* 0x0000001a00117308 */ /* 0x000ea20000000800 */
[----:B------:R-:W-:-:S04]  /*1830*/  IMAD.SHL.U32 R6, R6, 0x800000, RZ ;  /* 0x0080000006067824 */ /* 0x000fc800078e00ff */
[----:B--2---:R-:W-:-:S04]  /*1840*/  FFMA R22, R6, R17, 1 ;  /* 0x3f80000006167423 */ /* 0x004fc80000000011 */
[----:B------:R-:W-:-:S05]  /*1850*/  VIADD R6, R22, 0x1800000 ;  /* 0x0180000016067836 */ /* 0x000fca0000000000 */
[----:B------:R-:W-:-:S04]  /*1860*/  LOP3.LUT R6, R6, 0x7f800000, RZ, 0xc0, !PT ;  /* 0x7f80000006067812 */ /* 0x000fc800078ec0ff */
[----:B------:R-:W-:Y:S01]  /*1870*/  ISETP.GT.U32.AND P2, PT, R6, 0x1ffffff, PT ;  /* 0x01ffffff0600780c */ /* 0x000fe20003f44070 */
[----:B------:R-:W-:Y:S01]  /*1880*/  BSSY.RECONVERGENT B0, `(.L_x_4022) ;  /* 0x000000e000007945 */ /* 0x000fe20003800200 */
[----:B0-----:R-:W-:Y:S02]  /*1890*/  IADD3 R33, P3, PT, R18, UR5, RZ ;  /* 0x0000000512217c10 */ /* 0x001fe4000ff7e0ff */
[----:B------:R-:W-:Y:S02]  /*18a0*/  FMNMX R15, R12, |R15|, !PT ;  /* 0x4000000f0c0f7209 */ /* 0x000fe40007800000 */
[----:B------:R-:W-:Y:S02]  /*18b0*/  IADD3.X R13, PT, PT, R13, UR16, RZ, P3, !PT ;  /* 0x000000100d0d7c10 */ /* 0x000fe40009ffe4ff */
[----:B------:R-:W-:-:S05]  /*18c0*/  FMNMX R12, |R0|, R15, !PT ;  /* 0x0000000f000c7209 */ /* 0x000fca0007800200 */
[----:B-1----:R-:W-:Y:S05]  /*18d0*/  @P2 BRA `(.L_x_4023) ;  /* 0x0000000000102947 */ /* 0x002fea0003800000 */
[----:B------:R-:W-:Y:S01]  /*18e0*/  IMAD.MOV.U32 R0, RZ, RZ, R22 ;  /* 0x000000ffff007224 */ /* 0x000fe200078e0016 */
[----:B------:R-:W-:-:S07]  /*18f0*/  MOV R6, 0x1910 ;  /* 0x0000191000067802 */ /* 0x000fce0000000f00 */
[----:B-----5:R-:W-:Y:S05]  /*1900*/  CALL.REL.NOINC `($__internal_57_$__cuda_sm20_rcp_rn_f32_slowpath) ;  /* 0x0000002000307944 */ /* 0x020fea0003c00000 */
[----:B------:R-:W-:Y:S05]  /*1910*/  BRA `(.L_x_4024) ;  /* 0x0000000000107947 */ /* 0x000fea0003800000 */
.L_x_4023:
[----:B------:R-:W0:Y:S02]  /*1920*/  MUFU.RCP R23, R22 ;  /* 0x0000001600177308 */ /* 0x000e240000001000 */
[----:B0-----:R-:W-:-:S04]  /*1930*/  FFMA R0, R22, R23, -1 ;  /* 0xbf80000016007423 */ /* 0x001fc80000000017 */
[----:B------:R-:W-:-:S04]  /*1940*/  FADD.FTZ R0, -R0, -RZ ;  /* 0x800000ff00007221 */ /* 0x000fc80000010100 */
[----:B------:R-:W-:-:S07]  /*1950*/  FFMA R23, R23, R0, R23 ;  /* 0x0000000017177223 */ /* 0x000fce0000000017 */
.L_x_4024:
[----:B------:R-:W-:Y:S05]  /*1960*/  BSYNC.RECONVERGENT B0 ;  /* 0x0000000000007941 */ /* 0x000fea0003800200 */
.L_x_4022:
        /* <DEDUP_REMOVED lines=23> */
[----:B-----5:R-:W-:Y:S05]  /*1ae0*/  CALL.REL.NOINC `($__internal_57_$__cuda_sm20_rcp_rn_f32_slowpath) ;  /* 0x0000001c00b87944 */ /* 0x020fea0003c00000 */
[----:B------:R-:W-:Y:S05]  /*1af0*/  BRA `(.L_x_4027) ;  /* 0x0000000000107947 */ /* 0x000fea0003800000 */
.L_x_4026:
[----:B------:R-:W0:Y:S02]  /*1b00*/  MUFU.RCP R23, R18 ;  /* 0x0000001200177308 */ /* 0x000e240000001000 */
[----:B0-----:R-:W-:-:S04]  /*1b10*/  FFMA R0, R18, R23, -1 ;  /* 0xbf80000012007423 */ /* 0x001fc80000000017 */
[----:B------:R-:W-:-:S04]  /*1b20*/  FADD.FTZ R0, -R0, -RZ ;  /* 0x800000ff00007221 */ /* 0x000fc80000010100 */
[----:B------:R-:W-:-:S07]  /*1b30*/  FFMA R23, R23, R0, R23 ;  /* 0x0000000017177223 */ /* 0x000fce0000000017 */
.L_x_4027:
[----:B------:R-:W-:Y:S05]  /*1b40*/  BSYNC.RECONVERGENT B0 ;  /* 0x0000000000007941 */ /* 0x000fea0003800200 */
.L_x_4025:
[----:B------:R-:W-:Y:S02]  /*1b50*/  IMAD.MOV.U32 R0, RZ, RZ, 0x3bbb989d ;  /* 0x3bbb989dff007424 */ /* 0x000fe400078e00ff */
[----:B-----5:R-:W-:Y:S01]  /*1b60*/  FMUL R11, R27, 1.7020000219345092773 ;  /* 0x3fd9db231b0b7820 */ /* 0x020fe20000400000 */
[----:B------:R-:W-:Y:S01]  /*1b70*/  MOV R17, 0x437c0000 ;  /* 0x437c000000117802 */ /* 0x000fe20000000f00 */
[----:B------:R-:W-:Y:S01]  /*1b80*/  FMUL R10, R23, R10 ;  /* 0x0000000a170a7220 */ /* 0x000fe20000400000 */
[----:B------:R-:W-:Y:S01]  /*1b90*/  ISETP.GE.U32.OR P1, PT, R2, UR12, P1 ;  /* 0x0000000c02007c0c */ /* 0x000fe20008f26470 */
[----:B------:R-:W-:Y:S01]  /*1ba0*/  FFMA.SAT R0, R11, -R0, 0.5 ;  /* 0x3f0000000b007423 */ /* 0x000fe20000002800 */
[----:B------:R-:W-:Y:S01]  /*1bb0*/  BSSY.RECONVERGENT B0, `(.L_x_4028) ;  /* 0x0000029000007945 */ /* 0x000fe20003800200 */
[----:B------:R-:W-:Y:S01]  /*1bc0*/  FMUL R26, R10, R9 ;  /* 0x000000090a1a7220 */ /* 0x000fe20000400000 */
[----:B------:R-:W-:Y:S01]  /*1bd0*/  FMUL R10, R15, UR14 ;  /* 0x0000000e0f0a7c20 */ /* 0x000fe20008400000 */
[----:B------:R-:W-:Y:S01]  /*1be0*/  FFMA.RM R0, R0, R17, 12582913 ;  /* 0x4b40000100007423 */ /* 0x000fe20000004011 */
[----:B------:R-:W-:Y:S01]  /*1bf0*/  FMNMX R15, R12, |R15|, !PT ;  /* 0x4000000f0c0f7209 */ /* 0x000fe20007800000 */
[----:B------:R-:W-:-:S02]  /*1c00*/  FMUL R9, R26, UR14 ;  /* 0x0000000e1a097c20 */ /* 0x000fc40008400000 */
[----:B------:R-:W-:Y:S01]  /*1c10*/  FADD R6, R0, -12583039 ;  /* 0xcb40007f00067421 */ /* 0x000fe20000000000 */
[----:B------:R-:W-:-:S03]  /*1c20*/  FMNMX R12, |R26|, R15, !PT ;  /* 0x0000000f1a0c7209 */ /* 0x000fc60007800200 */
[----:B------:R-:W-:Y:S01]  /*1c30*/  FFMA R6, R11, -1.4426950216293334961, -R6 ;  /* 0xbfb8aa3b0b067823 */ /* 0x000fe20000000806 */
[C---:B------:R-:W-:Y:S02]  /*1c40*/  @!P1 VIADD R17, R3.reuse, 0x1e ;  /* 0x0000001e03119836 */ /* 0x040fe40000000000 */
[----:B------:R-:W-:Y:S02]  /*1c50*/  @!P1 VIADD R22, R3, 0x1e ;  /* 0x0000001e03169836 */ /* 0x000fe40000000000 */
[----:B------:R-:W-:Y:S01]  /*1c60*/  FFMA R6, R11, -1.925963033500011079e-08, R6 ;  /* 0xb2a570600b067823 */ /* 0x000fe20000000006 */
[----:B------:R-:W-:Y:S02]  /*1c70*/  @!P1 LOP3.LUT R18, R17, 0x1f, RZ, 0xc0, !PT ;  /* 0x0000001f11129812 */ /* 0x000fe400078ec0ff */
[----:B------:R-:W-:-:S03]  /*1c80*/  @!P1 LOP3.LUT R22, R22, 0x1f, RZ, 0xc0, !PT ;  /* 0x0000001f16169812 */ /* 0x000fc600078ec0ff */
[----:B------:R-:W0:Y:S01]  /*1c90*/  MUFU.EX2 R6, R6 ;  /* 0x0000000600067308 */ /* 0x000e220000000800 */
[C---:B------:R-:W-:Y:S02]  /*1ca0*/  @!P1 IADD3 R17, P2, PT, R33.reuse, R18, RZ ;  /* 0x0000001221119210 */ /* 0x040fe40007f5e0ff */
[----:B------:R-:W-:-:S03]  /*1cb0*/  @!P1 IADD3 R25, P3, PT, R33, R22, RZ ;  /* 0x0000001621199210 */ /* 0x000fc60007f7e0ff */
[--C-:B------:R-:W-:Y:S01]  /*1cc0*/  @!P1 IMAD.X R18, RZ, RZ, R13.reuse, P2 ;  /* 0x000000ffff129224 */ /* 0x100fe200010e060d */
[----:B------:R-:W-:Y:S01]  /*1cd0*/  @!P1 LEA R22, P2, R17, UR8, 0x2 ;  /* 0x0000000811169c11 */ /* 0x000fe2000f8410ff */
[----:B------:R-:W-:Y:S01]  /*1ce0*/  @!P1 IMAD.X R30, RZ, RZ, R13, P3 ;  /* 0x000000ffff1e9224 */ /* 0x000fe200018e060d */
[----:B------:R-:W-:Y:S02]  /*1cf0*/  @!P1 LEA R24, P3, R25, UR4, 0x2 ;  /* 0x0000000419189c11 */ /* 0x000fe4000f8610ff */
[----:B------:R-:W-:Y:S02]  /*1d00*/  @!P1 LEA.HI.X R23, R17, UR9, R18, 0x2, P2 ;  /* 0x0000000911179c11 */ /* 0x000fe400090f1412 */
[----:B------:R-:W-:Y:S02]  /*1d10*/  SHF.L.U32 R17, R0, 0x17, RZ ;  /* 0x0000001700117819 */ /* 0x000fe400000006ff */
[----:B------:R-:W-:Y:S01]  /*1d20*/  @!P1 LEA.HI.X R25, R25, UR6, R30, 0x2, P3 ;  /* 0x0000000619199c11 */ /* 0x000fe200098f141e */
[----:B------:R1:W-:Y:S01]  /*1d30*/  @!P1 STG.E desc[UR26][R22.64], R10 ;  /* 0x0000000a16009986 */ /* 0x0003e2000c10191a */
[----:B------:R-:W-:Y:S01]  /*1d40*/  IADD3 R14, P2, P3, R14, UR5, R33 ;  /* 0x000000050e0e7c10 */ /* 0x000fe2000fb5e021 */
[----:B0-----:R-:W-:-:S02]  /*1d50*/  FFMA R6, R17, R6, 1 ;  /* 0x3f80000011067423 */ /* 0x001fc40000000006 */
[----:B------:R1:W-:Y:S01]  /*1d60*/  @!P1 STG.E desc[UR26][R24.64], R9 ;  /* 0x0000000918009986 */ /* 0x0003e2000c10191a */
[----:B------:R-:W-:Y:S01]  /*1d70*/  IADD3.X R13, PT, PT, RZ, UR16, R13, P2, P3 ;  /* 0x00000010ff0d7c10 */ /* 0x000fe200097e640d */
[----:B------:R-:W-:-:S05]  /*1d80*/  VIADD R0, R6, 0x1800000 ;  /* 0x0180000006007836 */ /* 0x000fca0000000000 */
[----:B------:R-:W-:-:S04]  /*1d90*/  LOP3.LUT R0, R0, 0x7f800000, RZ, 0xc0, !PT ;  /* 0x7f80000000007812 */ /* 0x000fc800078ec0ff */
[----:B------:R-:W-:-:S13]  /*1da0*/  ISETP.GT.U32.AND P1, PT, R0, 0x1ffffff, PT ;  /* 0x01ffffff0000780c */ /* 0x000fda0003f24070 */
[----:B-1----:R-:W-:Y:S05]  /*1db0*/  @P1 BRA `(.L_x_4029) ;  /* 0x0000000000101947 */ /* 0x002fea0003800000 */
[----:B------:R-:W-:Y:S01]  /*1dc0*/  IMAD.MOV.U32 R0, RZ, RZ, R6 ;  /* 0x000000ffff007224 */ /* 0x000fe200078e0006 */
[----:B------:R-:W-:-:S07]  /*1dd0*/  MOV R6, 0x1df0 ;  /* 0x00001df000067802 */ /* 0x000fce0000000f00 */
[----:B------:R-:W-:Y:S05]  /*1de0*/  CALL.REL.NOINC `($__internal_57_$__cuda_sm20_rcp_rn_f32_slowpath) ;  /* 0x0000001800f87944 */ /* 0x000fea0003c00000 */
[----:B------:R-:W-:Y:S05]  /*1df0*/  BRA `(.L_x_4030) ;  /* 0x0000000000107947 */ /* 0x000fea0003800000 */
.L_x_4029:
[----:B------:R-:W0:Y:S02]  /*1e00*/  MUFU.RCP R23, R6 ;  /* 0x0000000600177308 */ /* 0x000e240000001000 */
[----:B0-----:R-:W-:-:S04]  /*1e10*/  FFMA R0, R6, R23, -1 ;  /* 0xbf80000006007423 */ /* 0x001fc80000000017 */
[----:B------:R-:W-:-:S04]  /*1e20*/  FADD.FTZ R0, -R0, -RZ ;  /* 0x800000ff00007221 */ /* 0x000fc80000010100 */
[----:B------:R-:W-:-:S07]  /*1e30*/  FFMA R23, R23, R0, R23 ;  /* 0x0000000017177223 */ /* 0x000fce0000000017 */
.L_x_4030:
[----:B------:R-:W-:Y:S05]  /*1e40*/  BSYNC.RECONVERGENT B0 ;  /* 0x0000000000007941 */ /* 0x000fea0003800200 */
.L_x_4028:
        /* <DEDUP_REMOVED lines=25> */
.L_x_4032:
[----:B------:R-:W0:Y:S02]  /*1fe0*/  MUFU.RCP R23, R18 ;  /* 0x0000001200177308 */ /* 0x000e240000001000 */
[----:B0-----:R-:W-:-:S04]  /*1ff0*/  FFMA R0, R18, R23, -1 ;  /* 0xbf80000012007423 */ /* 0x001fc80000000017 */
[----:B------:R-:W-:-:S04]  /*2000*/  FADD.FTZ R0, -R0, -RZ ;  /* 0x800000ff00007221 */ /* 0x000fc80000010100 */
[----:B------:R-:W-:-:S07]  /*2010*/  FFMA R23, R23, R0, R23 ;  /* 0x0000000017177223 */ /* 0x000fce0000000017 */
.L_x_4033:
[----:B------:R-:W-:Y:S05]  /*2020*/  BSYNC.RECONVERGENT B0 ;  /* 0x0000000000007941 */ /* 0x000fea0003800200 */
.L_x_4031:
[----:B------:R-:W0:Y:S01]  /*2030*/  S2UR UR5, SR_CgaCtaId ;  /* 0x00000000000579c3 */ /* 0x000e220000008800 */
[----:B------:R-:W-:Y:S01]  /*2040*/  ISETP.GE.U32.OR P0, PT, R16, UR12, P0 ;  /* 0x0000000c10007c0c */ /* 0x000fe20008706470 */
[----:B------:R-:W-:Y:S01]  /*2050*/  FMUL R0, R23, R27 ;  /* 0x0000001b17007220 */ /* 0x000fe20000400000 */
[----:B------:R-:W-:Y:S01]  /*2060*/  LOP3.LUT R6, RZ, R4, RZ, 0x33, !PT ;  /* 0x00000004ff067212 */ /* 0x000fe200078e33ff */
[----:B------:R-:W-:Y:S01]  /*2070*/  FMUL R27, R11, UR14 ;  /* 0x0000000e0b1b7c20 */ /* 0x000fe20008400000 */
[C---:B------:R-:W-:Y:S02]  /*2080*/  IMAD.IADD R16, R5.reuse, 0x1, -R16 ;  /* 0x0000000105107824 */ /* 0x040fe400078e0a10 */
[----:B------:R-:W-:Y:S01]  /*2090*/  FMUL R21, R0, R21 ;  /* 0x0000001500157220 */ /* 0x000fe20000400000 */
[----:B------:R-:W-:Y:S01]  /*20a0*/  LOP3.LUT R0, R5, 0x1f, RZ, 0xc0, !PT ;  /* 0x0000001f05007812 */ /* 0x000fe200078ec0ff */
[----:B------:R-:W-:Y:S01]  /*20b0*/  IMAD.IADD R6, R6, 0x1, R5 ;  /* 0x0000000106067824 */ /* 0x000fe200078e0205 */
[----:B------:R-:W-:Y:S01]  /*20c0*/  BSSY.RECONVERGENT B0, `(.L_x_4034) ;  /* 0x0000088000007945 */ /* 0x000fe20003800200 */
[----:B------:R-:W-:Y:S01]  /*20d0*/  FMUL R17, R21, UR14 ;  /* 0x0000000e15117c20 */ /* 0x000fe20008400000 */
[----:B------:R-:W-:-:S02]  /*20e0*/  IMAD.SHL.U32 R16, R16, 0x4, RZ ;  /* 0x0000000410107824 */ /* 0x000fc400078e00ff */
[----:B------:R-:W-:Y:S01]  /*20f0*/  IMAD R0, R0, 0x84, RZ ;  /* 0x0000008400007824 */ /* 0x000fe200078e02ff */
[C---:B------:R-:W-:Y:S01]  /*2100*/  @!P0 LEA R22, P2, R14.reuse, UR4, 0x2 ;  /* 0x000000040e168c11 */ /* 0x040fe2000f8410ff */
[----:B------:R-:W-:Y:S01]  /*2110*/  UMOV UR4, 0x400 ;  /* 0x0000040000047882 */ /* 0x000fe20000000000 */
[C---:B------:R-:W-:Y:S01]  /*2120*/  @!P0 LEA R24, P1, R14.reuse, UR8, 0x2 ;  /* 0x000000080e188c11 */ /* 0x040fe2000f8210ff */
[----:B------:R-:W-:Y:S01]  /*2130*/  UIADD3 UR4, UPT, UPT, UR4, 0x20, URZ ;  /* 0x0000002004047890 */ /* 0x000fe2000fffe0ff */
[C-C-:B------:R-:W-:Y:S02]  /*2140*/  @!P0 LEA.HI.X R23, R14.reuse, UR6, R13.reuse, 0x2, P2 ;  /* 0x000000060e178c11 */ /* 0x140fe400090f140d */
[----:B------:R-:W-:Y:S01]  /*2150*/  @!P0 LEA.HI.X R25, R14, UR9, R13, 0x2, P1 ;  /* 0x000000090e198c11 */ /* 0x000fe200088f140d */
[----:B------:R-:W1:Y:S01]  /*2160*/  LDCU.64 UR8, c[0x0][0x3c0] ;  /* 0x00007800ff0877ac */ /* 0x000e620008000a00 */
[----:B------:R-:W-:Y:S01]  /*2170*/  IMAD.IADD R13, R5, 0x1, -R2 ;  /* 0x00000001050d7824 */ /* 0x000fe200078e0a02 */
[----:B------:R-:W-:Y:S01]  /*2180*/  SHF.L.U32 R2, R3, 0x2, RZ ;  /* 0x0000000203027819 */ /* 0x000fe200000006ff */
[----:B0-----:R-:W-:-:S02]  /*2190*/  ULEA UR4, UR5, UR4, 0x18 ;  /* 0x0000000405047291 */ /* 0x001fc4000f8ec0ff */
[----:B------:R-:W-:Y:S01]  /*21a0*/  IMAD.SHL.U32 R14, R13, 0x4, RZ ;  /* 0x000000040d0e7824 */ /* 0x000fe200078e00ff */
[----:B------:R-:W-:Y:S01]  /*21b0*/  SHF.L.U32 R6, R6, 0x2, RZ ;  /* 0x0000000206067819 */ /* 0x000fe200000006ff */
[----:B------:R0:W-:Y:S01]  /*21c0*/  @!P0 STG.E desc[UR26][R24.64], R27 ;  /* 0x0000001b18008986 */ /* 0x0001e2000c10191a */
[----:B------:R-:W-:Y:S01]  /*21d0*/  LOP3.LUT R13, R2, 0x7c, RZ, 0xc0, !PT ;  /* 0x0000007c020d7812 */ /* 0x000fe200078ec0ff */
[----:B------:R-:W-:Y:S02]  /*21e0*/  IMAD.U32 R15, RZ, RZ, UR4 ;  /* 0x00000004ff0f7e24 */ /* 0x000fe4000f8e00ff */
[----:B------:R2:W-:Y:S01]  /*21f0*/  @!P0 STG.E desc[UR26][R22.64], R17 ;  /* 0x0000001116008986 */ /* 0x0005e2000c10191a */
[----:B------:R-:W-:Y:S01]  /*2200*/  LOP3.LUT R29, R14, 0x7c, RZ, 0xc0, !PT ;  /* 0x0000007c0e1d7812 */ /* 0x000fe200078ec0ff */
[----:B------:R-:W-:Y:S01]  /*2210*/  IMAD.IADD R18, R0, 0x1, R15 ;  /* 0x0000000100127824 */ /* 0x000fe200078e020f */
[----:B------:R-:W-:Y:S02]  /*2220*/  ISETP.GE.U32.AND P0, PT, R4, UR11, PT ;  /* 0x0000000b04007c0c */ /* 0x000fe4000bf06070 */
[----:B------:R-:W-:Y:S01]  /*2230*/  LOP3.LUT R31, R16, 0x7c, RZ, 0xc0, !PT ;  /* 0x0000007c101f7812 */ /* 0x000fe200078ec0ff */
[----:B------:R-:W-:Y:S01]  /*2240*/  IMAD.IADD R2, R18, 0x1, R13 ;  /* 0x0000000112027824 */ /* 0x000fe200078e020d */
[----:B0-----:R-:W-:Y:S01]  /*2250*/  LOP3.LUT R25, R6, 0x7c, RZ, 0xc0, !PT ;  /* 0x0000007c06197812 */ /* 0x001fe200078ec0ff */
[----:B------:R-:W-:Y:S01]  /*2260*/  IMAD.IADD R16, R18, 0x1, R29 ;  /* 0x0000000112107824 */ /* 0x000fe200078e021d */
[----:B------:R-:W-:Y:S01]  /*2270*/  FMNMX R24, R12, |R11|, !PT ;  /* 0x4000000b0c187209 */ /* 0x000fe20007800000 */
[----:B-1----:R-:W-:Y:S01]  /*2280*/  IMAD.U32 R6, RZ, RZ, UR8 ;  /* 0x00000008ff067e24 */ /* 0x002fe2000f8e00ff */
[----:B------:R-:W-:Y:S01]  /*2290*/  STS [R2], R7 ;  /* 0x0000000702007388 */ /* 0x000fe20000000800 */
[C---:B------:R-:W-:Y:S01]  /*22a0*/  IMAD.IADD R14, R18.reuse, 0x1, R25 ;  /* 0x00000001120e7824 */ /* 0x040fe200078e0219 */
[----:B------:R-:W-:Y:S01]  /*22b0*/  IADD3 R18, PT, PT, R18, R31, RZ ;  /* 0x0000001f12127210 */ /* 0x000fe20007ffe0ff */
[----:B------:R-:W-:Y:S01]  /*22c0*/  IMAD.U32 R25, RZ, RZ, UR9 ;  /* 0x00000009ff197e24 */ /* 0x000fe2000f8e00ff */
[----:B------:R-:W-:Y:S01]  /*22d0*/  FMNMX R21, |R21|, R24, !PT ;  /* 0x0000001815157209 */ /* 0x000fe20007800200 */
[----:B------:R-:W-:Y:S01]  /*22e0*/  IMAD.WIDE.U32 R12, R4, R6, RZ ;  /* 0x00000006040c7225 */ /* 0x000fe200078e00ff */
[----:B------:R0:W-:Y:S01]  /*22f0*/  STS [R14], R19 ;  /* 0x000000130e007388 */ /* 0x0001e20000000800 */
[----:B--2---:R-:W-:-:S02]  /*2300*/  SHF.R.U32.HI R23, RZ, 0x5, R5 ;  /* 0x00000005ff177819 */ /* 0x004fc40000011605 */
[----:B------:R-:W-:Y:S01]  /*2310*/  IMAD R11, R4, R25, RZ ;  /* 0x00000019040b7224 */ /* 0x000fe200078e02ff */
[----:B------:R1:W-:Y:S01]  /*2320*/  STS [R16], R10 ;  /* 0x0000000a10007388 */ /* 0x0003e20000000800 */
[----:B------:R-:W-:-:S03]  /*2330*/  IMAD.MOV.U32 R22, RZ, RZ, R12 ;  /* 0x000000ffff167224 */ /* 0x000fc600078e000c */
[----:B------:R1:W-:Y:S01]  /*2340*/  STS [R18], R27 ;  /* 0x0000001b12007388 */ /* 0x0003e20000000800 */
[----:B0-----:R-:W-:Y:S01]  /*2350*/  IMAD.IADD R19, R13, 0x1, R11 ;  /* 0x000000010d137824 */ /* 0x001fe200078e020b */
[----:B------:R-:W-:Y:S06]  /*2360*/  BAR.SYNC.DEFER_BLOCKING 0x0 ;  /* 0x0000000000007b1d */ /* 0x000fec0000010000 */
[----:B------:R-:W-:Y:S05]  /*2370*/  @P0 BRA `(.L_x_4035) ;  /* 0x0000000400700947 */ /* 0x000fea0003800000 */
[----:B------:R-:W-:Y:S01]  /*2380*/  VIADD R7, R4, -UR11 ;  /* 0x8000000b04077c36 */ /* 0x000fe20008000000 */
[----:B-1----:R-:W-:Y:S01]  /*2390*/  MOV R27, UR11 ;  /* 0x0000000b001b7c02 */ /* 0x002fe20008000f00 */
[----:B------:R-:W-:Y:S01]  /*23a0*/  BSSY.RECONVERGENT B1, `(.L_x_4036) ;  /* 0x0000042000017945 */ /* 0x000fe20003800200 */
[----:B------:R-:W-:Y:S01]  /*23b0*/  IMAD.MOV.U32 R24, RZ, RZ, RZ ;  /* 0x000000ffff187224 */ /* 0x000fe200078e00ff */
[----:B------:R-:W-:Y:S01]  /*23c0*/  MOV R30, R19 ;  /* 0x00000013001e7202 */ /* 0x000fe20000000f00 */
[----:B------:R-:W-:Y:S01]  /*23d0*/  IMAD.MOV.U32 R29, RZ, RZ, R3 ;  /* 0x000000ffff1d7224 */ /* 0x000fe200078e0003 */
[----:B------:R-:W-:Y:S01]  /*23e0*/  ISETP.GT.U32.AND P1, PT, R7, -0x4, PT ;  /* 0xfffffffc0700780c */ /* 0x000fe20003f24070 */
[----:B------:R-:W-:Y:S01]  /*23f0*/  IMAD.MOV.U32 R33, RZ, RZ, R22 ;  /* 0x000000ffff217224 */ /* 0x000fe200078e0016 */
[----:B------:R-:W-:-:S04]  /*2400*/  LOP3.LUT R27, R27, 0x3, RZ, 0xc0, !PT ;  /* 0x000000031b1b7812 */ /* 0x000fc800078ec0ff */
[----:B------:R-:W-:-:S07]  /*2410*/  ISETP.NE.AND P0, PT, R27, RZ, PT ;  /* 0x000000ff1b00720c */ /* 0x000fce0003f05270 */
[----:B------:R-:W-:Y:S06]  /*2420*/  @P1 BRA `(.L_x_4037) ;  /* 0x0000000000e41947 */ /* 0x000fec0003800000 */
[----:B------:R-:W0:Y:S01]  /*2430*/  LDC.64 R6, c[0x0][0x3c0] ;  /* 0x0000f000ff067b82 */ /* 0x000e220000000a00 */
[----:B------:R-:W-:Y:S01]  /*2440*/  IMAD R26, R23, 0x10, R0 ;  /* 0x00000010171a7824 */ /* 0x000fe200078e0200 */
[----:B------:R-:W-:Y:S01]  /*2450*/  IADD3 R24, PT, PT, -R4, UR11, -R27 ;  /* 0x0000000b04187c10 */ /* 0x000fe2000fffe91b */
[----:B------:R-:W-:Y:S02]  /*2460*/  IMAD.MOV.U32 R29, RZ, RZ, R3 ;  /* 0x000000ffff1d7224 */ /* 0x000fe400078e0003 */
[----:B------:R-:W-:Y:S01]  /*2470*/  IMAD.MOV.U32 R33, RZ, RZ, R22 ;  /* 0x000000ffff217224 */ /* 0x000fe200078e0016 */
[----:B------:R-:W-:Y:S01]  /*2480*/  IADD3 R26, PT, PT, R26, 0x8, R15 ;  /* 0x000000081a1a7810 */ /* 0x000fe20007ffe00f */
[----:B------:R-:W-:Y:S01]  /*2490*/  IMAD.MOV.U32 R30, RZ, RZ, R19 ;  /* 0x000000ffff1e7224 */ /* 0x000fe200078e0013 */
[----:B------:R-:W-:-:S07]  /*24a0*/  IADD3 R28, PT, PT, -R24, RZ, RZ ;  /* 0x000000ff181c7210 */ /* 0x000fce0007ffe1ff */
.L_x_4038:
[C---:B--2---:R-:W-:Y:S01]  /*24b0*/  LOP3.LUT R10, R29.reuse, 0x1f, RZ, 0xc0, !PT ;  /* 0x0000001f1d0a7812 */ /* 0x044fe200078ec0ff */
[C---:B------:R-:W-:Y:S01]  /*24c0*/  VIADD R13, R29.reuse, 0xffffffff ;  /* 0xffffffff1d0d7836 */ /* 0x040fe20000000000 */
[----:B0-----:R-:W-:Y:S01]  /*24d0*/  MOV R25, R7 ;  /* 0x0000000700197202 */ /* 0x001fe20000000f00 */
[C---:B------:R-:W-:Y:S01]  /*24e0*/  VIADD R12, R29.reuse, 0x1e ;  /* 0x0000001e1d0c7836 */ /* 0x040fe20000000000 */
[----:B------:R-:W-:Y:S01]  /*24f0*/  ISETP.GE.U32.AND P3, PT, R10, UR12, PT ;  /* 0x0000000c0a007c0c */ /* 0x000fe2000bf66070 */
[----:B------:R-:W-:Y:S01]  /*2500*/  VIADD R29, R29, 0x1d ;  /* 0x0000001d1d1d7836 */ /* 0x000fe20000000000 */
[----:B------:R-:W-:Y:S01]  /*2510*/  LOP3.LUT R13, R13, 0x1f, RZ, 0xc0, !PT ;  /* 0x0000001f0d0d7812 */ /* 0x000fe200078ec0ff */
[----:B------:R-:W-:Y:S01]  /*2520*/  VIADD R28, R28, 0x4 ;  /* 0x000000041c1c7836 */ /* 0x000fe20000000000 */
[----:B------:R-:W-:Y:S02]  /*2530*/  LOP3.LUT R12, R12, 0x1f, RZ, 0xc0, !PT ;  /* 0x0000001f0c0c7812 */ /* 0x000fe400078ec0ff */
[----:B------:R-:W-:-:S02]  /*2540*/  ISETP.GE.U32.AND P1, PT, R13, UR12, PT ;  /* 0x0000000c0d007c0c */ /* 0x000fc4000bf26070 */
[----:B------:R-:W-:-:S05]  /*2550*/  LOP3.LUT R29, R29, 0x1f, RZ, 0xc0, !PT ;  /* 0x0000001f1d1d7812 */ /* 0x000fca00078ec0ff */
[----:B------:R-:W0:Y:S01]  /*2560*/  @!P3 LDS R35, [R26+-0x8] ;  /* 0xfffff8001a23b984 */ /* 0x000e220000000800 */
[----:B------:R-:W-:-:S05]  /*2570*/  @!P3 IADD3 R11, P2, PT, R10, R33, RZ ;  /* 0x000000210a0bb210 */ /* 0x000fca0007f5e0ff */
[----:B------:R-:W1:Y:S01]  /*2580*/  @!P1 LDS R31, [R26+-0x4] ;  /* 0xfffffc001a1f9984 */ /* 0x000e620000000800 */
[----:B------:R-:W-:Y:S01]  /*2590*/  @!P3 IMAD.X R32, RZ, RZ, R30, P2 ;  /* 0x000000ffff20b224 */ /* 0x000fe200010e061e */
[----:B------:R-:W-:-:S04]  /*25a0*/  @!P3 LEA R10, P2, R11, UR10, 0x2 ;  /* 0x0000000a0b0abc11 */ /* 0x000fc8000f8410ff */
[----:B------:R-:W-:Y:S02]  /*25b0*/  @!P3 LEA.HI.X R11, R11, UR7, R32, 0x2, P2 ;  /* 0x000000070b0bbc11 */ /* 0x000fe400090f1420 */
[----:B------:R-:W-:-:S13]  /*25c0*/  ISETP.GE.U32.AND P2, PT, R12, UR12, PT ;  /* 0x0000000c0c007c0c */ /* 0x000fda000bf46070 */
[----:B------:R-:W2:Y:S04]  /*25d0*/  @!P2 LDS R37, [R26] ;  /* 0x000000001a25a984 */ /* 0x000ea80000000800 */
[----:B0-----:R0:W-:Y:S01]  /*25e0*/  @!P3 STG.E desc[UR26][R10.64], R35 ;  /* 0x000000230a00b986 */ /* 0x0011e2000c10191a */
[----:B------:R-:W-:-:S04]  /*25f0*/  IADD3 R32, P3, PT, R33, R6, RZ ;  /* 0x0000000621207210 */ /* 0x000fc80007f7e0ff */
[----:B------:R-:W-:Y:S01]  /*2600*/  @!P1 IADD3 R13, P4, PT, R13, R32, RZ ;  /* 0x000000200d0d9210 */ /* 0x000fe20007f9e0ff */
[----:B------:R-:W-:Y:S01]  /*2610*/  IMAD.X R30, R30, 0x1, R25, P3 ;  /* 0x000000011e1e7824 */ /* 0x000fe200018e0619 */
[----:B------:R-:W-:-:S03]  /*2620*/  ISETP.GE.U32.AND P3, PT, R29, UR12, PT ;  /* 0x0000000c1d007c0c */ /* 0x000fc6000bf66070 */
[----:B------:R-:W-:Y:S01]  /*2630*/  @!P1 IMAD.X R34, RZ, RZ, R30, P4 ;  /* 0x000000ffff229224 */ /* 0x000fe200020e061e */
[----:B0-----:R-:W-:-:S04]  /*2640*/  @!P1 LEA R10, P4, R13, UR10, 0x2 ;  /* 0x0000000a0d0a9c11 */ /* 0x001fc8000f8810ff */
[----:B------:R-:W-:-:S05]  /*2650*/  @!P1 LEA.HI.X R11, R13, UR7, R34, 0x2, P4 ;  /* 0x000000070d0b9c11 */ /* 0x000fca000a0f1422 */
[----:B------:R0:W3:Y:S04]  /*2660*/  @!P3 LDS R35, [R26+0x4] ;  /* 0x000004001a23b984 */ /* 0x0000e80000000800 */
[----:B-1----:R1:W-:Y:S01]  /*2670*/  @!P1 STG.E desc[UR26][R10.64], R31 ;  /* 0x0000001f0a009986 */ /* 0x0023e2000c10191a */
[----:B------:R-:W-:Y:S01]  /*2680*/  IADD3 R33, P1, PT, R32, R6, RZ ;  /* 0x0000000620217210 */ /* 0x000fe20007f3e0ff */
[----:B0-----:R-:W-:-:S04]  /*2690*/  VIADD R26, R26, 0x10 ;  /* 0x000000101a1a7836 */ /* 0x001fc80000000000 */
[----:B------:R-:W-:Y:S01]  /*26a0*/  IMAD.X R32, R30, 0x1, R25, P1 ;  /* 0x000000011e207824 */ /* 0x000fe200008e0619 */
[----:B------:R-:W-:-:S05]  /*26b0*/  @!P2 IADD3 R13, P1, PT, R12, R33, RZ ;  /* 0x000000210c0da210 */ /* 0x000fca0007f3e0ff */
[----:B------:R-:W-:Y:S01]  /*26c0*/  @!P2 IMAD.X R30, RZ, RZ, R32, P1 ;  /* 0x000000ffff1ea224 */ /* 0x000fe200008e0620 */
[----:B------:R-:W-:-:S04]  /*26d0*/  @!P2 LEA R12, P1, R13, UR10, 0x2 ;  /* 0x0000000a0d0cac11 */ /* 0x000fc8000f8210ff */
[----:B------:R-:W-:Y:S02]  /*26e0*/  @!P2 LEA.HI.X R13, R13, UR7, R30, 0x2, P1 ;  /* 0x000000070d0dac11 */ /* 0x000fe400088f141e */
[----:B------:R-:W-:-:S03]  /*26f0*/  IADD3 R33, P1, PT, R33, R6, RZ ;  /* 0x0000000621217210 */ /* 0x000fc60007f3e0ff */
[----:B--2---:R2:W-:Y:S01]  /*2700*/  @!P2 STG.E desc[UR26][R12.64], R37 ;  /* 0x000000250c00a986 */ /* 0x0045e2000c10191a */
[----:B------:R-:W-:Y:S02]  /*2710*/  IADD3.X R32, PT, PT, R32, R25, RZ, P1, !PT ;  /* 0x0000001920207210 */ /* 0x000fe40000ffe4ff */
[C---:B-1----:R-:W-:Y:S01]  /*2720*/  @!P3 IADD3 R11, P1, PT, R29.reuse, R33, RZ ;  /* 0x000000211d0bb210 */ /* 0x042fe20007f3e0ff */
[----:B------:R-:W-:Y:S01]  /*2730*/  VIADD R29, R29, 0x1f ;  /* 0x0000001f1d1d7836 */ /* 0x000fe20000000000 */
[----:B------:R-:W-:-:S03]  /*2740*/  ISETP.NE.AND P2, PT, R28, RZ, PT ;  /* 0x000000ff1c00720c */ /* 0x000fc60003f45270 */
[----:B------:R-:W-:Y:S01]  /*2750*/  @!P3 IMAD.X R30, RZ, RZ, R32, P1 ;  /* 0x000000ffff1eb224 */ /* 0x000fe200008e0620 */
[----:B------:R-:W-:-:S04]  /*2760*/  @!P3 LEA R10, P1, R11, UR10, 0x2 ;  /* 0x0000000a0b0abc11 */ /* 0x000fc8000f8210ff */
[----:B------:R-:W-:Y:S02]  /*2770*/  @!P3 LEA.HI.X R11, R11, UR7, R30, 0x2, P1 ;  /* 0x000000070b0bbc11 */ /* 0x000fe400088f141e */
[----:B------:R-:W-:-:S03]  /*2780*/  IADD3 R33, P1, PT, R33, R6, RZ ;  /* 0x0000000621217210 */ /* 0x000fc60007f3e0ff */
[----:B---3--:R2:W-:Y:S01]  /*2790*/  @!P3 STG.E desc[UR26][R10.64], R35 ;  /* 0x000000230a00b986 */ /* 0x0085e2000c10191a */
[----:B------:R-:W-:Y:S01]  /*27a0*/  IADD3.X R30, PT, PT, R32, R25, RZ, P1, !PT ;  /* 0x00000019201e7210 */ /* 0x000fe20000ffe4ff */
[----:B------:R-:W-:Y:S08]  /*27b0*/  @P2 BRA `(.L_x_4038) ;  /* 0xfffffffc003c2947 */ /* 0x000ff0000383ffff */
.L_x_4037:
[----:B------:R-:W-:Y:S05]  /*27c0*/  BSYNC.RECONVERGENT B1 ;  /* 0x0000000000017941 */ /* 0x000fea0003800200 */
.L_x_4036:
[----:B------:R-:W-:Y:S05]  /*27d0*/  @!P0 BRA `(.L_x_4035) ;  /* 0x0000000000588947 */ /* 0x000fea0003800000 */
[----:B------:R-:W-:Y:S01]  /*27e0*/  IMAD R7, R23, 0x10, R0 ;  /* 0x0000001017077824 */ /* 0x000fe200078e0200 */
[----:B------:R-:W0:Y:S01]  /*27f0*/  LDCU.64 UR4, c[0x0][0x3c0] ;  /* 0x00007800ff0477ac */ /* 0x000e220008000a00 */
[----:B------:R-:W-:Y:S02]  /*2800*/  IMAD.MOV R27, RZ, RZ, -R27 ;  /* 0x000000ffff1b7224 */ /* 0x000fe400078e0a1b */
[----:B------:R-:W-:-:S04]  /*2810*/  IMAD R24, R24, 0x4, R7 ;  /* 0x0000000418187824 */ /* 0x000fc800078e0207 */
[----:B------:R-:W-:-:S07]  /*2820*/  IMAD.IADD R24, R15, 0x1, R24 ;  /* 0x000000010f187824 */ /* 0x000fce00078e0218 */
.L_x_4039:
[----:B--2---:R-:W-:Y:S01]  /*2830*/  LOP3.LUT R12, R29, 0x1f, RZ, 0xc0, !PT ;  /* 0x0000001f1d0c7812 */ /* 0x004fe200078ec0ff */
[----:B------:R-:W-:Y:S02]  /*2840*/  VIADD R27, R27, 0x1 ;  /* 0x000000011b1b7836 */ /* 0x000fe40000000000 */
[----:B0-----:R-:W-:Y:S01]  /*2850*/  IMAD.U32 R25, RZ, RZ, UR5 ;  /* 0x00000005ff197e24 */ /* 0x001fe2000f8e00ff */
[C---:B------:R-:W-:Y:S01]  /*2860*/  ISETP.GE.U32.AND P0, PT, R12.reuse, UR12, PT ;  /* 0x0000000c0c007c0c */ /* 0x040fe2000bf06070 */
[----:B------:R-:W-:-:S12]  /*2870*/  VIADD R29, R12, 0x1f ;  /* 0x0000001f0c1d7836 */ /* 0x000fd80000000000 */
[----:B---3--:R0:W1:Y:S01]  /*2880*/  @!P0 LDS R7, [R24] ;  /* 0x0000000018078984 */ /* 0x0080620000000800 */
[----:B------:R-:W-:-:S04]  /*2890*/  @!P0 IADD3 R6, P1, PT, R12, R33, RZ ;  /* 0x000000210c068210 */ /* 0x000fc80007f3e0ff */
[----:B------:R-:W-:Y:S02]  /*28a0*/  @!P0 IADD3.X R11, PT, PT, RZ, R30, RZ, P1, !PT ;  /* 0x0000001eff0b8210 */ /* 0x000fe40000ffe4ff */
[----:B------:R-:W-:Y:S02]  /*28b0*/  @!P0 LEA R10, P1, R6, UR10, 0x2 ;  /* 0x0000000a060a8c11 */ /* 0x000fe4000f8210ff */
[----:B0-----:R-:W-:Y:S02]  /*28c0*/  IADD3 R24, PT, PT, R24, 0x4, RZ ;  /* 0x0000000418187810 */ /* 0x001fe40007ffe0ff */
[----:B------:R-:W-:Y:S01]  /*28d0*/  @!P0 LEA.HI.X R11, R6, UR7, R11, 0x2, P1 ;  /* 0x00000007060b8c11 */ /* 0x000fe200088f140b */
[----:B------:R-:W-:Y:S01]  /*28e0*/  IMAD.U32 R6, RZ, RZ, UR4 ;  /* 0x00000004ff067e24 */ /* 0x000fe2000f8e00ff */
[----:B------:R-:W-:-:S03]  /*28f0*/  ISETP.NE.AND P1, PT, R27, RZ, PT ;  /* 0x000000ff1b00720c */ /* 0x000fc60003f25270 */
[----:B-1----:R3:W-:Y:S01]  /*2900*/  @!P0 STG.E desc[UR26][R10.64], R7 ;  /* 0x000000070a008986 */ /* 0x0027e2000c10191a */
[----:B------:R-:W-:-:S05]  /*2910*/  IADD3 R33, P0, PT, R33, R6, RZ ;  /* 0x0000000621217210 */ /* 0x000fca0007f1e0ff */
[----:B------:R-:W-:-:S04]  /*2920*/  IMAD.X R30, R30, 0x1, R25, P0 ;  /* 0x000000011e1e7824 */ /* 0x000fc800000e0619 */
[----:B------:R-:W-:Y:S05]  /*2930*/  @P1 BRA `(.L_x_4039) ;  /* 0xfffffffc00bc1947 */ /* 0x000fea000383ffff */
.L_x_4035:
[----:B------:R-:W-:Y:S05]  /*2940*/  BSYNC.RECONVERGENT B0 ;  /* 0x0000000000007941 */ /* 0x000fea0003800200 */
.L_x_4034:
[----:B------:R-:W-:Y:S01]  /*2950*/  BAR.SYNC.DEFER_BLOCKING 0x0 ;  /* 0x0000000000007b1d */ /* 0x000fe20000010000 */
[----:B------:R-:W-:-:S05]  /*2960*/  ISETP.GE.U32.AND P0, PT, R4, UR11, PT ;  /* 0x0000000b04007c0c */ /* 0x000fca000bf06070 */
[----:B------:R-:W0:Y:S01]  /*2970*/  LDCU.64 UR8, c[0x0][0x3c0] ;  /* 0x00007800ff0877ac */ /* 0x000e220008000a00 */
[----:B------:R-:W-:Y:S01]  /*2980*/  BSSY.RECONVERGENT B0, `(.L_x_4040) ;  /* 0x0000065000007945 */ /* 0x000fe20003800200 */
[----:B------:R4:W-:Y:S04]  /*2990*/  STS [R2], R8 ;  /* 0x0000000802007388 */ /* 0x0009e80000000800 */
[----:B------:R4:W-:Y:S04]  /*29a0*/  STS [R14], R20 ;  /* 0x000000140e007388 */ /* 0x0009e80000000800 */
[----:B------:R4:W-:Y:S04]  /*29b0*/  STS [R16], R9 ;  /* 0x0000000910007388 */ /* 0x0009e80000000800 */
[----:B------:R4:W-:Y:S01]  /*29c0*/  STS [R18], R17 ;  /* 0x0000001112007388 */ /* 0x0009e20000000800 */
[----:B------:R-:W-:Y:S06]  /*29d0*/  BAR.SYNC.DEFER_BLOCKING 0x0 ;  /* 0x0000000000007b1d */ /* 0x000fec0000010000 */
[----:B0-----:R-:W-:Y:S05]  /*29e0*/  @P0 BRA `(.L_x_4041) ;  /* 0x0000000400780947 */ /* 0x001fea0003800000 */
[----:B------:R-:W0:Y:S01]  /*29f0*/  LDCU.64 UR4, c[0x0][0x3b8] ;  /* 0x00007700ff0477ac */ /* 0x000e220008000a00 */
[----:B----4-:R-:W-:Y:S01]  /*2a00*/  VIADD R2, R4, -UR11 ;  /* 0x8000000b04027c36 */ /* 0x010fe20008000000 */
[----:B------:R-:W-:Y:S01]  /*2a10*/  BSSY.RECONVERGENT B1, `(.L_x_4042) ;  /* 0x0000046000017945 */ /* 0x000fe20003800200 */
[----:B------:R-:W-:Y:S02]  /*2a20*/  IMAD.U32 R17, RZ, RZ, UR11 ;  /* 0x0000000bff117e24 */ /* 0x000fe4000f8e00ff */
[----:B-1----:R-:W-:Y:S01]  /*2a30*/  HFMA2 R16, -RZ, RZ, 0, 0 ;  /* 0x00000000ff107431 */ /* 0x002fe200000001ff */
[----:B------:R-:W-:Y:S02]  /*2a40*/  ISETP.GT.U32.AND P2, PT, R2, -0x4, PT ;  /* 0xfffffffc0200780c */ /* 0x000fe40003f44070 */
[----:B------:R-:W-:-:S04]  /*2a50*/  LOP3.LUT R17, R17, 0x3, RZ, 0xc0, !PT ;  /* 0x0000000311117812 */ /* 0x000fc800078ec0ff */
[----:B------:R-:W-:Y:S01]  /*2a60*/  ISETP.NE.AND P0, PT, R17, RZ, PT ;  /* 0x000000ff1100720c */ /* 0x000fe20003f05270 */
[----:B0-----:R-:W-:Y:S02]  /*2a70*/  IMAD R25, R25, UR4, RZ ;  /* 0x0000000419197c24 */ /* 0x001fe4000f8e02ff */
[----:B------:R-:W-:-:S04]  /*2a80*/  IMAD.WIDE.U32 R8, R6, UR4, RZ ;  /* 0x0000000406087c25 */ /* 0x000fc8000f8e00ff */
[----:B---3--:R-:W-:Y:S01]  /*2a90*/  IMAD R7, R6, UR5, R25 ;  /* 0x0000000506077c24 */ /* 0x008fe2000f8e0219 */
[----:B------:R-:W-:-:S03]  /*2aa0*/  LEA R2, P1, R8, UR10, 0x2 ;  /* 0x0000000a08027c11 */ /* 0x000fc6000f8210ff */
[----:B------:R-:W-:-:S05]  /*2ab0*/  IMAD.IADD R7, R9, 0x1, R7 ;  /* 0x0000000109077824 */ /* 0x000fca00078e0207 */
[----:B------:R-:W-:Y:S01]  /*2ac0*/  LEA.HI.X R14, R8, UR7, R7, 0x2, P1 ;  /* 0x00000007080e7c11 */ /* 0x000fe200088f1407 */
[----:B------:R-:W-:Y:S06]  /*2ad0*/  @P2 BRA `(.L_x_4043) ;  /* 0x0000000000e42947 */ /* 0x000fec0003800000 */
[----:B------:R-:W0:Y:S01]  /*2ae0*/  S2UR UR5, SR_CgaCtaId ;  /* 0x00000000000579c3 */ /* 0x000e220000008800 */
[----:B------:R-:W-:Y:S01]  /*2af0*/  UMOV UR4, 0x400 ;  /* 0x0000040000047882 */ /* 0x000fe20000000000 */
[----:B------:R-:W-:Y:S01]  /*2b00*/  IADD3 R16, PT, PT, -R4, UR11, -R17 ;  /* 0x0000000b04107c10 */ /* 0x000fe2000fffe911 */
[----:B------:R-:W-:Y:S01]  /*2b10*/  UIADD3 UR4, UPT, UPT, UR4, 0x20, URZ ;  /* 0x0000002004047890 */ /* 0x000fe2000fffe0ff */
[----:B------:R-:W-:-:S03]  /*2b20*/  IMAD R4, R23, 0x10, R0 ;  /* 0x0000001017047824 */ /* 0x000fc600078e0200 */
[----:B------:R-:W-:Y:S01]  /*2b30*/  IMAD.MOV R18, RZ, RZ, -R16 ;  /* 0x000000ffff127224 */ /* 0x000fe200078e0a10 */
[----:B0-----:R-:W-:-:S06]  /*2b40*/  ULEA UR4, UR5, UR4, 0x18 ;  /* 0x0000000405047291 */ /* 0x001fcc000f8ec0ff */
[----:B------:R-:W-:-:S05]  /*2b50*/  IMAD.U32 R15, RZ, RZ, UR4 ;  /* 0x00000004ff0f7e24 */ /* 0x000fca000f8e00ff */
[----:B------:R-:W-:-:S07]  /*2b60*/  IADD3 R4, PT, PT, R4, 0x8, R15 ;  /* 0x0000000804047810 */ /* 0x000fce0007ffe00f */
.L_x_4044:
[C---:B0-----:R-:W-:Y:S01]  /*2b70*/  VIADD R6, R3.reuse, 0xffffffff ;  /* 0xffffffff03067836 */ /* 0x041fe20000000000 */
[C---:B------:R-:W-:Y:S01]  /*2b80*/  LOP3.LUT R9, R3.reuse, 0x1f, RZ, 0xc0, !PT ;  /* 0x0000001f03097812 */ /* 0x040fe200078ec0ff */
[C---:B------:R-:W-:Y:S01]  /*2b90*/  VIADD R7, R3.reuse, 0x1e ;  /* 0x0000001e03077836 */ /* 0x040fe20000000000 */
[----:B------:R-:W-:Y:S01]  /*2ba0*/  IADD3 R8, PT, PT, R3, 0x1d, RZ ;  /* 0x0000001d03087810 */ /* 0x000fe20007ffe0ff */
[----:B------:R-:W-:Y:S01]  /*2bb0*/  VIADD R18, R18, 0x4 ;  /* 0x0000000412127836 */ /* 0x000fe20000000000 */
[----:B--2---:R-:W-:Y:S02]  /*2bc0*/  LOP3.LUT R11, R6, 0x1f, RZ, 0xc0, !PT ;  /* 0x0000001f060b7812 */ /* 0x004fe400078ec0ff */
[----:B------:R-:W-:Y:S02]  /*2bd0*/  LOP3.LUT R13, R7, 0x1f, RZ, 0xc0, !PT ;  /* 0x0000001f070d7812 */ /* 0x000fe400078ec0ff */
[----:B------:R-:W-:Y:S02]  /*2be0*/  ISETP.GE.U32.AND P4, PT, R9, UR12, PT ;  /* 0x0000000c09007c0c */ /* 0x000fe4000bf86070 */
[----:B------:R-:W-:-:S02]  /*2bf0*/  ISETP.GE.U32.AND P3, PT, R11, UR12, PT ;  /* 0x0000000c0b007c0c */ /* 0x000fc4000bf66070 */
        /* <DEDUP_REMOVED lines=10> */
[----:B------:R-:W-:Y:S02]  /*2ca0*/  @!P3 IADD3 R9, P5, PT, R11, R22, RZ ;  /* 0x000000160b09b210 */ /* 0x000fe40007fbe0ff */
[C---:B------:R-:W-:Y:S01]  /*2cb0*/  @!P4 LEA R6, P6, R7.reuse, R2, 0x2 ;  /* 0x000000020706c211 */ /* 0x040fe200078c10ff */
[----:B------:R3:W4:Y:S02]  /*2cc0*/  @!P1 LDS R29, [R4+0x4] ;  /* 0x00000400041d9984 */ /* 0x0007240000000800 */
[----:B------:R-:W-:Y:S01]  /*2cd0*/  @!P3 IMAD.X R10, RZ, RZ, R19, P5 ;  /* 0x000000ffff0ab224 */ /* 0x000fe200028e0613 */
[----:B------:R-:W-:-:S02]  /*2ce0*/  @!P4 LEA.HI.X R7, R7, R14, R8, 0x2, P6 ;  /* 0x0000000e0707c211 */ /* 0x000fc400030f1408 */
[C---:B------:R-:W-:Y:S02]  /*2cf0*/  @!P3 LEA R8, P5, R9.reuse, R2, 0x2 ;  /* 0x000000020908b211 */ /* 0x040fe400078a10ff */
[----:B------:R-:W-:Y:S01]  /*2d00*/  IADD3 R22, P6, PT, R22, UR8, RZ ;  /* 0x0000000816167c10 */ /* 0x000fe2000ffde0ff */
[----:B---3--:R-:W-:Y:S01]  /*2d10*/  VIADD R4, R4, 0x10 ;  /* 0x0000001004047836 */ /* 0x008fe20000000000 */
[----:B------:R-:W-:Y:S02]  /*2d20*/  @!P3 LEA.HI.X R9, R9, R14, R10, 0x2, P5 ;  /* 0x0000000e0909b211 */ /* 0x000fe400028f140a */
[----:B------:R-:W-:Y:S02]  /*2d30*/  IADD3.X R19, PT, PT, R19, UR9, RZ, P6, !PT ;  /* 0x0000000913137c10 */ /* 0x000fe4000b7fe4ff */
[----:B------:R-:W-:Y:S02]  /*2d40*/  @!P2 IADD3 R11, P5, PT, R13, R22, RZ ;  /* 0x000000160d0ba210 */ /* 0x000fe40007fbe0ff */
[----:B------:R-:W-:-:S03]  /*2d50*/  IADD3 R22, P6, PT, R22, UR8, RZ ;  /* 0x0000000816167c10 */ /* 0x000fc6000ffde0ff */
[----:B------:R-:W-:Y:S01]  /*2d60*/  @!P2 IMAD.X R12, RZ, RZ, R19, P5 ;  /* 0x000000ffff0ca224 */ /* 0x000fe200028e0613 */
[----:B------:R-:W-:Y:S02]  /*2d70*/  @!P2 LEA R10, P5, R11, R2, 0x2 ;  /* 0x000000020b0aa211 */ /* 0x000fe400078a10ff */
[----:B------:R-:W-:Y:S02]  /*2d80*/  IADD3.X R20, PT, PT, R19, UR9, RZ, P6, !PT ;  /* 0x0000000913147c10 */ /* 0x000fe4000b7fe4ff */
[----:B------:R-:W-:Y:S02]  /*2d90*/  @!P2 LEA.HI.X R11, R11, R14, R12, 0x2, P5 ;  /* 0x0000000e0b0ba211 */ /* 0x000fe400028f140c */
[C---:B------:R-:W-:Y:S01]  /*2da0*/  @!P1 IADD3 R13, P5, PT, R3.reuse, R22, RZ ;  /* 0x00000016030d9210 */ /* 0x040fe20007fbe0ff */
[----:B------:R-:W-:Y:S01]  /*2db0*/  VIADD R3, R3, 0x1f ;  /* 0x0000001f03037836 */ /* 0x000fe20000000000 */
[----:B0-----:R0:W-:Y:S02]  /*2dc0*/  @!P4 STG.E desc[UR26][R6.64], R25 ;  /* 0x000000190600c986 */ /* 0x0011e4000c10191a */
        /* <DEDUP_REMOVED lines=10> */
.L_x_4043:
[----:B------:R-:W-:Y:S05]  /*2e70*/  BSYNC.RECONVERGENT B1 ;  /* 0x0000000000017941 */ /* 0x000fea0003800200 */
.L_x_4042:
[----:B------:R-:W-:Y:S05]  /*2e80*/  @!P0 BRA `(.L_x_4041) ;  /* 0x0000000000508947 */ /* 0x000fea0003800000 */
[----:B0-----:R-:W-:Y:S01]  /*2e90*/  IMAD R7, R23, 0x10, R0 ;  /* 0x0000001017077824 */ /* 0x001fe200078e0200 */
[----:B------:R-:W0:Y:S01]  /*2ea0*/  LDCU.64 UR4, c[0x0][0x3c0] ;  /* 0x00007800ff0477ac */ /* 0x000e220008000a00 */
[----:B------:R-:W-:-:S03]  /*2eb0*/  IMAD.MOV R17, RZ, RZ, -R17 ;  /* 0x000000ffff117224 */ /* 0x000fc600078e0a11 */
[----:B------:R-:W-:-:S05]  /*2ec0*/  LEA R16, R16, R7, 0x2 ;  /* 0x0000000710107211 */ /* 0x000fca00078e10ff */
[----:B------:R-:W-:-:S07]  /*2ed0*/  IMAD.IADD R15, R15, 0x1, R16 ;  /* 0x000000010f0f7824 */ /* 0x000fce00078e0210 */
.L_x_4045:
[----:B--2---:R-:W-:Y:S02]  /*2ee0*/  LOP3.LUT R11, R3, 0x1f, RZ, 0xc0, !PT ;  /* 0x0000001f030b7812 */ /* 0x004fe400078ec0ff */
[----:B------:R-:W-:Y:S02]  /*2ef0*/  IADD3 R17, PT, PT, R17, 0x1, RZ ;  /* 0x0000000111117810 */ /* 0x000fe40007ffe0ff */
[----:B------:R-:W-:-:S13]  /*2f00*/  ISETP.GE.U32.AND P0, PT, R11, UR12, PT ;  /* 0x0000000c0b007c0c */ /* 0x000fda000bf06070 */
[----:B-1----:R1:W2:Y:S01]  /*2f10*/  @!P0 LDS R9, [R15] ;  /* 0x000000000f098984 */ /* 0x0022a20000000800 */
[----:B------:R-:W-:-:S05]  /*2f20*/  @!P0 IADD3 R3, P1, PT, R11, R22, RZ ;  /* 0x000000160b038210 */ /* 0x000fca0007f3e0ff */
[----:B------:R-:W-:Y:S01]  /*2f30*/  @!P0 IMAD.X R0, RZ, RZ, R19, P1 ;  /* 0x000000ffff008224 */ /* 0x000fe200008e0613 */
[----:B------:R-:W-:Y:S01]  /*2f40*/  @!P0 LEA R6, P1, R3, R2, 0x2 ;  /* 0x0000000203068211 */ /* 0x000fe200078210ff */
[----:B-1----:R-:W-:-:S03]  /*2f50*/  VIADD R15, R15, 0x4 ;  /* 0x000000040f0f7836 */ /* 0x002fc60000000000 */
[----:B------:R-:W-:Y:S01]  /*2f60*/  @!P0 LEA.HI.X R7, R3, R14, R0, 0x2, P1 ;  /* 0x0000000e03078211 */ /* 0x000fe200008f1400 */
[----:B------:R-:W-:Y:S01]  /*2f70*/  VIADD R3, R11, 0x1f ;  /* 0x0000001f0b037836 */ /* 0x000fe20000000000 */
[----:B------:R-:W-:-:S03]  /*2f80*/  ISETP.NE.AND P1, PT, R17, RZ, PT ;  /* 0x000000ff1100720c */ /* 0x000fc60003f25270 */
[----:B--2---:R1:W-:Y:S01]  /*2f90*/  @!P0 STG.E desc[UR26][R6.64], R9 ;  /* 0x0000000906008986 */ /* 0x0043e2000c10191a */
[----:B0-----:R-:W-:-:S04]  /*2fa0*/  IADD3 R22, P0, PT, R22, UR4, RZ ;  /* 0x0000000416167c10 */ /* 0x001fc8000ff1e0ff */
[----:B------:R-:W-:-:S05]  /*2fb0*/  IADD3.X R19, PT, PT, R19, UR5, RZ, P0, !PT ;  /* 0x0000000513137c10 */ /* 0x000fca00087fe4ff */
[----:B------:R-:W-:Y:S05]  /*2fc0*/  @P1 BRA `(.L_x_4045) ;  /* 0xfffffffc00c41947 */ /* 0x000fea000383ffff */
.L_x_4041:
[----:B------:R-:W-:Y:S05]  /*2fd0*/  BSYNC.RECONVERGENT B0 ;  /* 0x0000000000007941 */ /* 0x000fea0003800200 */
.L_x_4040:
[----:B------:R-:W5:Y:S02]  /*2fe0*/  LDCU.64 UR4, c[0x0][0x3a8] ;  /* 0x00007500ff0477ac */ /* 0x000f640008000a00 */
[----:B-----5:R-:W-:-:S04]  /*2ff0*/  UISETP.NE.U32.AND UP0, UPT, UR4, URZ, UPT ;  /* 0x000000ff0400728c */ /* 0x020fc8000bf05070 */
[----:B------:R-:W-:Y:S01]  /*3000*/  UISETP.NE.AND.EX UP0, UPT, UR5, URZ, UPT, UP0 ;  /* 0x000000ff0500728c */ /* 0x000fe2000bf05300 */
[----:B------:R-:W-:Y:S08]  /*3010*/  BAR.SYNC.DEFER_BLOCKING 0x0 ;  /* 0x0000000000007b1d */ /* 0x000ff00000010000 */
[----:B------:R-:W-:Y:S05]  /*3020*/  BRA.U !UP0, `(.L_x_4046) ;  /* 0x0000000108a07547 */ /* 0x000fea000b800000 */
[----:B------:R-:W5:Y:S01]  /*3030*/  SHFL.DOWN PT, R0, R21, 0x10, 0x1f ;  /* 0x0a001f0015007f89 */ /* 0x000f6200000e0000 */
[----:B------:R-:W-:Y:S01]  /*3040*/  LOP3.LUT P0, RZ, R5, 0x1f, RZ, 0xc0, !PT ;  /* 0x0000001f05ff7812 */ /* 0x000fe2000780c0ff */
[----:B------:R-:W-:-:S12]  /*3050*/  BSSY B0, `(.L_x_4046) ;  /* 0x0000025000007945 */ /* 0x000fd80003800000 */
[----:B01--4-:R-:W0:Y:S01]  /*3060*/  @!P0 S2R R9, SR_CgaCtaId ;  /* 0x0000000000098919 */ /* 0x013e220000008800 */
[----:B------:R-:W-:Y:S02]  /*3070*/  @!P0 MOV R6, 0x400 ;  /* 0x0000040000068802 */ /* 0x000fe40000000f00 */
[----:B-----5:R-:W-:-:S05]  /*3080*/  FMNMX R0, R21, R0, !PT ;  /* 0x0000000015007209 */ /* 0x020fca0007800000 */
[----:B------:R-:W1:Y:S01]  /*3090*/  SHFL.DOWN PT, R3, R0, 0x8, 0x1f ;  /* 0x09001f0000037f89 */ /* 0x000e6200000e0000 */
[----:B0-----:R-:W-:-:S05]  /*30a0*/  @!P0 LEA R6, R9, R6, 0x18 ;  /* 0x0000000609068211 */ /* 0x001fca00078ec0ff */
[----:B------:R-:W-:Y:S01]  /*30b0*/  @!P0 IMAD R6, R23, 0x4, R6 ;  /* 0x0000000417068824 */ /* 0x000fe200078e0206 */
[----:B-1----:R-:W-:-:S05]  /*30c0*/  FMNMX R3, R0, R3, !PT ;  /* 0x0000000300037209 */ /* 0x002fca0007800000 */
[----:B------:R-:W0:Y:S02]  /*30d0*/  SHFL.DOWN PT, R2, R3, 0x4, 0x1f ;  /* 0x08801f0003027f89 */ /* 0x000e2400000e0000 */
[----:B0-----:R-:W-:-:S05]  /*30e0*/  FMNMX R2, R3, R2, !PT ;  /* 0x0000000203027209 */ /* 0x001fca0007800000 */
[----:B---3--:R-:W0:Y:S02]  /*30f0*/  SHFL.DOWN PT, R7, R2, 0x2, 0x1f ;  /* 0x08401f0002077f89 */ /* 0x008e2400000e0000 */
        /* <DEDUP_REMOVED lines=21> */
.L_x_4054:
[----:B------:R-:W-:Y:S02]  /*3250*/  ISETP.NE.AND P0, PT, R5, RZ, PT ;  /* 0x000000ff0500720c */ /* 0x000fe40003f05270 */
[----:B-1----:R-:W-:-:S11]  /*3260*/  FMNMX R7, R2, R7, !PT ;  /* 0x0000000702077209 */ /* 0x002fd60007800000 */
[----:B------:R-:W-:Y:S05]  /*3270*/  @P0 BRA `(.L_x_4047) ;  /* 0x0000000000080947 */ /* 0x000fea0003800000 */
[----:B0-----:R-:W0:Y:S02]  /*3280*/  LDC.64 R2, c[0x0][0x3a8] ;  /* 0x0000ea00ff027b82 */ /* 0x001e240000000a00 */
[----:B0-----:R1:W-:Y:S02]  /*3290*/  REDG.E.MAX.S32.STRONG.GPU desc[UR26][R2.64], R7 ;  /* 0x000000070200798e */ /* 0x0013e4000d12e31a */
.L_x_4047:
[----:B------:R-:W-:Y:S05]  /*32a0*/  BSYNC B0 ;  /* 0x0000000000007941 */ /* 0x000fea0003800000 */
.L_x_4046:
        /* <DEDUP_REMOVED lines=10> */
[----:B01----:R-:W-:-:S07]  /*3350*/  MOV R6, 0x3370 ;  /* 0x0000337000067802 */ /* 0x003fce0000000f00 */
[----:B--234-:R-:W-:Y:S05]  /*3360*/  CALL.REL.NOINC `($__internal_57_$__cuda_sm20_rcp_rn_f32_slowpath) ;  /* 0x0000000400987944 */ /* 0x01cfea0003c00000 */
[----:B------:R-:W-:Y:S05]  /*3370*/  BRA `(.L_x_4050) ;  /* 0x0000000000147947 */ /* 0x000fea0003800000 */
.L_x_4049:
[----:B------:R-:W5:Y:S01]  /*3380*/  MUFU.RCP R23, UR14 ;  /* 0x0000000e00177d08 */ /* 0x000f620008001000 */
[----:B------:R-:W-:-:S04]  /*3390*/  IMAD.U32 R0, RZ, RZ, UR14 ;  /* 0x0000000eff007e24 */ /* 0x000fc8000f8e00ff */
[----:B-----5:R-:W-:-:S04]  /*33a0*/  FFMA R0, R23, R0, -1 ;  /* 0xbf80000017007423 */ /* 0x020fc80000000000 */
[----:B------:R-:W-:-:S04]  /*33b0*/  FADD.FTZ R0, -R0, -RZ ;  /* 0x800000ff00007221 */ /* 0x000fc80000010100 */
[----:B------:R-:W-:-:S07]  /*33c0*/  FFMA R23, R23, R0, R23 ;  /* 0x0000000017177223 */ /* 0x000fce0000000017 */
.L_x_4050:
[----:B01--4-:R-:W0:Y:S02]  /*33d0*/  LDC.64 R2, c[0x0][0x3b0] ;  /* 0x0000ec00ff027b82 */ /* 0x013e240000000a00 */
[----:B0-----:R-:W-:Y:S01]  /*33e0*/  STG.E desc[UR26][R2.64], R23 ;  /* 0x0000001702007986 */ /* 0x001fe2000c10191a */
[----:B------:R-:W-:Y:S05]  /*33f0*/  EXIT ;  /* 0x000000000000794d */ /* 0x000fea0003800000 */
.L_x_4048:
[----:B------:R-:W-:Y:S02]  /*3400*/  HFMA2 R9, -RZ, RZ, 0, 2.384185791015625e-07 ;  /* 0x00000004ff097431 */ /* 0x000fe400000001ff */
[----:B--2---:R-:W-:Y:S02]  /*3410*/  IMAD.MOV.U32 R11, RZ, RZ, 0x1f ;  /* 0x0000001fff0b7424 */ /* 0x004fe400078e00ff */
[----:B------:R-:W-:-:S07]  /*3420*/  IMAD.MOV.U32 R4, RZ, RZ, -0x1 ;  /* 0xffffffffff047424 */ /* 0x000fce00078e00ff */
[----:B01----:R-:W-:Y:S05]  /*3430*/  WARPSYNC.COLLECTIVE R4, `(.L_x_4051) ;  /* 0x0000000004087348 */ /* 0x003fea0003c00000 */
[----:B-1----:R1:W2:Y:S02]  /*3440*/  SHFL.DOWN P0, R7, R0, R9, R11 ;  /* 0x0800000900077389 */ /* 0x0022a4000000000b */
[----:B012---:R-:W-:Y:S05]  /*3450*/  ENDCOLLECTIVE ;  /* 0x000000000000791b */ /* 0x007fea0003800000 */
.L_x_4051:
[----:B------:R-:W-:Y:S02]  /*3460*/  IMAD.MOV.U32 R9, RZ, RZ, 0x2 ;  /* 0x00000002ff097424 */ /* 0x000fe400078e00ff */
[----:B------:R-:W-:-:S05]  /*3470*/  IMAD.MOV.U32 R3, RZ, RZ, R7 ;  /* 0x000000ffff037224 */ /* 0x000fca00078e0007 */
[----:B------:R-:W-:-:S04]  /*3480*/  FMNMX R3, R3, R0, !PT ;  /* 0x0000000003037209 */ /* 0x000fc80007800000 */
[----:B------:R-:W-:-:S07]  /*3490*/  MOV R0, R3 ;  /* 0x0000000300007202 */ /* 0x000fce0000000f00 */
[----:B------:R-:W-:Y:S05]  /*34a0*/  WARPSYNC.COLLECTIVE R4, `(.L_x_4052) ;  /* 0x0000000004087348 */ /* 0x000fea0003c00000 */
[----:B------:R0:W1:Y:S02]  /*34b0*/  SHFL.DOWN P0, R7, R0, R9, R11 ;  /* 0x0800000900077389 */ /* 0x000064000000000b */
[----:B01----:R-:W-:Y:S05]  /*34c0*/  ENDCOLLECTIVE ;  /* 0x000000000000791b */ /* 0x003fea0003800000 */
.L_x_4052:
[----:B------:R-:W-:Y:S02]  /*34d0*/  HFMA2 R9, -RZ, RZ, 0, 5.9604644775390625e-08 ;  /* 0x00000001ff097431 */ /* 0x000fe400000001ff */
[----:B------:R-:W-:-:S05]  /*34e0*/  IMAD.MOV.U32 R2, RZ, RZ, R7 ;  /* 0x000000ffff027224 */ /* 0x000fca00078e0007 */
[----:B------:R-:W-:-:S05]  /*34f0*/  FMNMX R2, R3, R2, !PT ;  /* 0x0000000203027209 */ /* 0x000fca0007800000 */
[----:B------:R-:W-:-:S07]  /*3500*/  IMAD.MOV.U32 R0, RZ, RZ, R2 ;  /* 0x000000ffff007224 */ /* 0x000fce00078e0002 */
[----:B------:R-:W-:Y:S05]  /*3510*/  WARPSYNC.COLLECTIVE R4, `(.L_x_4053) ;  /* 0x0000000004087348 */ /* 0x000fea0003c00000 */
[----:B------:R0:W1:Y:S02]  /*3520*/  SHFL.DOWN P0, R7, R0, R9, R11 ;  /* 0x0800000900077389 */ /* 0x000064000000000b */
[----:B01----:R-:W-:Y:S05]  /*3530*/  ENDCOLLECTIVE ;  /* 0x000000000000791b */ /* 0x003fea0003800000 */
.L_x_4053:
[----:B------:R-:W-:Y:S05]  /*3540*/  BRA `(.L_x_4054) ;  /* 0xfffffffc00407947 */ /* 0x000fea000383ffff */
        .weak           $__internal_56_$__cuda_sm20_div_u64
        .type           $__internal_56_$__cuda_sm20_div_u64,@function
        .size           $__internal_56_$__cuda_sm20_div_u64,($__internal_57_$__cuda_sm20_rcp_rn_f32_slowpath - $__internal_56_$__cuda_sm20_div_u64)
$__internal_56_$__cuda_sm20_div_u64:
        /* <DEDUP_REMOVED lines=71> */
[----:B------:R-:W-:Y:S11]  /*39c0*/  RET.REL.NODEC R2 `(_ZN18transformer_engine6detail43dgated_act_cast_transpose_kernel_notalignedILi1ELi1EfffNS_5EmptyEXadL_ZNS_6dqgeluIffEET_T0_RKS2_EEXadL_ZNS_5qgeluIffEES4_S5_S7_EEEEvPKT2_SB_PT3_SD_PKT1_PSE_SH_mmm) ;  /* 0xffffffc4028c7950 */ /* 0x000ff60003c3ffff */
        .weak           $__internal_57_$__cuda_sm20_rcp_rn_f32_slowpath
        .type           $__internal_57_$__cuda_sm20_rcp_rn_f32_slowpath,@function
        .size           $__internal_57_$__cuda_sm20_rcp_rn_f32_slowpath,(.L_x_29358 - $__internal_57_$__cuda_sm20_rcp_rn_f32_slowpath)
$__internal_57_$__cuda_sm20_rcp_rn_f32_slowpath:
        /* <DEDUP_REMOVED lines=15> */
.L_x_4056:
[----:B------:R-:W-:-:S05]  /*3ac0*/  VIADD R22, R17, 0xffffff03 ;  /* 0xffffff0311167836 */ /* 0x000fca0000000000 */
        /* <DEDUP_REMOVED lines=19> */
[--C-:B------:R-:W-:Y:S02]  /*3c00*/  LOP3.LUT P3, RZ, R23, R22, R26.reuse, 0xf8, !PT ;  /* 0x0000001617ff7212 */ /* 0x100fe4000786f81a */
[C---:B------:R-:W-:Y:S02]  /*3c10*/  LOP3.LUT P2, RZ, R25.reuse, 0x1, RZ, 0xc0, !PT ;  /* 0x0000000119ff7812 */ /* 0x040fe4000784c0ff */
[----:B------:R-:W-:Y:S02]  /*3c20*/  LOP3.LUT P4, RZ, R25, 0x2, RZ, 0xc0, !PT ;  /* 0x0000000219ff7812 */ /* 0x000fe4000788c0ff */
[----:B------:R-:W-:Y:S02]  /*3c30*/  SHF.R.U32.HI R17, RZ, R17, R26 ;  /* 0x00000011ff117219 */ /* 0x000fe4000001161a */
[----:B------:R-:W-:-:S02]  /*3c40*/  PLOP3.LUT P2, PT, P2, P3, P4, 0xe0, 0x0 ;  /* 0x000000000000781c */ /* 0x000fc40001747c40 */
        /* <DEDUP_REMOVED lines=8> */
.L_x_4058:
[----:B------:R0:W1:Y:S02]  /*3cd0*/  MUFU.RCP R23, R0 ;  /* 0x0000000000177308 */ /* 0x0000640000001000 */
.L_x_4057:
[----:B------:R-:W-:Y:S05]  /*3ce0*/  BSYNC B1 ;  /* 0x0000000000017941 */ /* 0x000fea0003800000 */
.L_x_4055:
[----:B------:R-:W-:Y:S02]  /*3cf0*/  IMAD.MOV.U32 R24, RZ, RZ, R6 ;  /* 0x000000ffff187224 */ /* 0x000fe400078e0006 */
[----:B------:R-:W-:-:S04]  /*3d00*/  IMAD.MOV.U32 R25, RZ, RZ, 0x0 ;  /* 0x00000000ff197424 */ /* 0x000fc800078e00ff */
[----:B01----:R-:W-:Y:S05]  /*3d10*/  RET.REL.NODEC R24 `(_ZN18transformer_engine6detail43dgated_act_cast_transpose_kernel_notalignedILi1ELi1EfffNS_5EmptyEXadL_ZNS_6dqgeluIffEET_T0_RKS2_EEXadL_ZNS_5qgeluIffEES4_S5_S7_EEEEvPKT2_SB_PT3_SD_PKT1_PSE_SH_mmm) ;  /* 0xffffffc018b87950 */ /* 0x003fea0003c3ffff */
.L_x_4059:
        /* <DEDUP_REMOVED lines=14> */
.L_x_29358:


//--------------------- .text._ZN18transformer_engine6detail32dgated_act_cast_transpose_kernelILi1ELi1EfffNS_5EmptyEXadL_ZNS_6dqgeluIffEET_T0_RKS2_EEXadL_ZNS_5qgeluIffEES4_S5_S7_EEEEvPKT2_SB_PT3_SD_PKT1_PSE_SH_mmm --------------------------
	.section	.text._ZN18transformer_engine6detail32dgated_act_cast_transpose_kernelILi1ELi1EfffNS_5EmptyEXadL_ZNS_6dqgeluIffEET_T0_RKS2_EEXadL_ZNS_5qgeluIffEES4_S5_S7_EEEEvPKT2_SB_PT3_SD_PKT1_PSE_SH_mmm,"ax",@progbits
	.align	128
        .global         _ZN18transformer_engine6detail32dgated_act_cast_transpose_kernelILi1ELi1EfffNS_5EmptyEXadL_ZNS_6dqgeluIffEET_T0_RKS2_EEXadL_ZNS_5qgeluIffEES4_S5_S7_EEEEvPKT2_SB_PT3_SD_PKT1_PSE_SH_mmm
        .type           _ZN18transformer_engine6detail32dgated_act_cast_transpose_kernelILi1ELi1EfffNS_5EmptyEXadL_ZNS_6dqgeluIffEET_T0_RKS2_EEXadL_ZNS_5qgeluIffEES4_S5_S7_EEEEvPKT2_SB_PT3_SD_PKT1_PSE_SH_mmm,@function
        .size           _ZN18transformer_engine6detail32dgated_act_cast_transpose_kernelILi1ELi1EfffNS_5EmptyEXadL_ZNS_6dqgeluIffEET_T0_RKS2_EEXadL_ZNS_5qgeluIffEES4_S5_S7_EEEEvPKT2_SB_PT3_SD_PKT1_PSE_SH_mmm,(.L_x_29360 - _ZN18transformer_engine6detail32dgated_act_cast_transpose_kernelILi1ELi1EfffNS_5EmptyEXadL_ZNS_6dqgeluIffEET_T0_RKS2_EEXadL_ZNS_5qgeluIffEES4_S5_S7_EEEEvPKT2_SB_PT3_SD_PKT1_PSE_SH_mmm)
        .other          _ZN18transformer_engine6detail32dgated_act_cast_transpose_kernelILi1ELi1EfffNS_5EmptyEXadL_ZNS_6dqgeluIffEET_T0_RKS2_EEXadL_ZNS_5qgeluIffEES4_S5_S7_EEEEvPKT2_SB_PT3_SD_PKT1_PSE_SH_mmm,@"STO_CUDA_ENTRY STV_DEFAULT"
_ZN18transformer_engine6detail32dgated_act_cast_transpose_kernelILi1ELi1EfffNS_5EmptyEXadL_ZNS_6dqgeluIffEET_T0_RKS2_EEXadL_ZNS_5qgeluIffEES4_S5_S7_EEEEvPKT2_SB_PT3_SD_PKT1_PSE_SH_mmm:
.text._ZN18transformer_engine6detail32dgated_act_cast_transpose_kernelILi1ELi1EfffNS_5EmptyEXadL_ZNS_6dqgeluIffEET_T0_RKS2_EEXadL_ZNS_5qgeluIffEES4_S5_S7_EEEEvPKT2_SB_PT3_SD_PKT1_PSE_SH_mmm:
        /* <DEDUP_REMOVED lines=39> */
.L_x_4060:
[----:B------:R-:W-:-:S07]  /*0270*/  MOV R4, 0x290 ;  /* 0x0000029000047802 */ /* 0x000fce0000000f00 */
[----:B------:R-:W-:Y:S05]  /*0280*/  CALL.REL.NOINC `($__internal_58_$__cuda_sm20_div_u64) ;  /* 0x0000002400147944 */ /* 0x000fea0003c00000 */
        /* <DEDUP_REMOVED lines=11> */
.L_x_4061:
[----:B------:R-:W0:Y:S01]  /*0340*/  S2R R3, SR_TID.X ;  /* 0x0000000000037919 */ /* 0x000e220000002100 */
[----:B------:R-:W1:Y:S01]  /*0350*/  LDCU.64 UR12, c[0x0][0x3b8] ;  /* 0x00007700ff0c77ac */ /* 0x000e620008000a00 */
[----:B------:R-:W-:Y:S01]  /*0360*/  IMAD.MOV.U32 R19, RZ, RZ, RZ ;  /* 0x000000ffff137224 */ /* 0x000fe200078e00ff */
[----:B------:R-:W2:Y:S01]  /*0370*/  LDC.64 R16, c[0x0][0x3b8] ;  /* 0x0000ee00ff107b82 */ /* 0x000ea20000000a00 */
[----:B------:R-:W3:Y:S01]  /*0380*/  LDCU.128 UR8, c[0x0][0x380] ;  /* 0x00007000ff0877ac */ /* 0x000ee20008000c00 */
[----:B------:R-:W-:Y:S01]  /*0390*/  USHF.L.U32 UR17, UR19, 0x5, URZ ;  /* 0x0000000513117899 */ /* 0x000fe200080006ff */
[----:B------:R-:W4:Y:S01]  /*03a0*/  LDCU.64 UR26, c[0x0][0x358] ;  /* 0x00006b00ff1a77ac */ /* 0x000f220008000a00 */
[----:B------:R-:W2:Y:S01]  /*03b0*/  LDCU.64 UR20, c[0x0][0x3c0] ;  /* 0x00007800ff1477ac */ /* 0x000ea20008000a00 */
[----:B-1----:R-:W-:Y:S02]  /*03c0*/  UIMAD UR7, UR5, UR12, URZ ;  /* 0x0000000c050772a4 */ /* 0x002fe4000f8e02ff */
[----:B------:R-:W-:-:S02]  /*03d0*/  UIMAD.WIDE.U32 UR14, UR4, UR12, URZ ;  /* 0x0000000c040e72a5 */ /* 0x000fc4000f8e00ff */
[----:B------:R-:W-:Y:S02]  /*03e0*/  UIMAD UR18, UR4, UR13, UR7 ;  /* 0x0000000d041272a4 */ /* 0x000fe4000f8e0207 */
[----:B------:R-:W-:Y:S02]  /*03f0*/  USHF.L.U64.HI UR7, UR19, 0x5, UR6 ;  /* 0x0000000513077899 */ /* 0x000fe40008010206 */
[----:B------:R-:W-:Y:S02]  /*0400*/  ULEA UR17, UP0, UR14, UR17, 0x6 ;  /* 0x000000110e117291 */ /* 0x000fe4000f8030ff */
[----:B------:R-:W-:Y:S02]  /*0410*/  UIADD3 UR18, UPT, UPT, UR15, UR18, URZ ;  /* 0x000000120f127290 */ /* 0x000fe4000fffe0ff */
[----:B------:R-:W-:Y:S01]  /*0420*/  USHF.L.U32 UR15, UR17, 0x2, URZ ;  /* 0x00000002110f7899 */ /* 0x000fe200080006ff */
[----:B0-----:R-:W-:Y:S01]  /*0430*/  SHF.R.U32.HI R4, RZ, 0x5, R3 ;  /* 0x00000005ff047819 */ /* 0x001fe20000011603 */
[----:B------:R-:W-:-:S02]  /*0440*/  ULEA.HI.X UR7, UR14, UR7, UR18, 0x6, UP0 ;  /* 0x000000070e077291 */ /* 0x000fc400080f3412 */
[----:B---3--:R-:W-:Y:S02]  /*0450*/  UIADD3 UR23, UP0, UPT, UR15, UR10, URZ ;  /* 0x0000000a0f177290 */ /* 0x008fe4000ff1e0ff */
[----:B------:R-:W-:Y:S01]  /*0460*/  IMAD.SHL.U32 R6, R4, 0x4, RZ ;  /* 0x0000000404067824 */ /* 0x000fe200078e00ff */
[----:B------:R-:W-:-:S03]  /*0470*/  USHF.L.U64.HI UR17, UR17, 0x2, UR7 ;  /* 0x0000000211117899 */ /* 0x000fc60008010207 */
[C---:B------:R-:W-:Y:S01]  /*0480*/  IMAD R25, R6.reuse, UR13, RZ ;  /* 0x0000000d06197c24 */ /* 0x040fe2000f8e02ff */
[----:B------:R-:W-:Y:S01]  /*0490*/  IADD3 R5, PT, PT, -R6, R3, RZ ;  /* 0x0000000306057210 */ /* 0x000fe20007ffe1ff */
[----:B------:R-:W-:Y:S01]  /*04a0*/  UIADD3.X UR24, UPT, UPT, UR17, UR11, URZ, UP0, !UPT ;  /* 0x0000000b11187290 */ /* 0x000fe200087fe4ff */
[----:B------:R-:W0:Y:S02]  /*04b0*/  LDCU.64 UR10, c[0x0][0x3a0] ;  /* 0x00007400ff0a77ac */ /* 0x000e240008000a00 */
[----:B------:R-:W-:-:S05]  /*04c0*/  LOP3.LUT R18, R5, 0x1f, RZ, 0xc0, !PT ;  /* 0x0000001f05127812 */ /* 0x000fca00078ec0ff */
[----:B------:R-:W-:-:S04]  /*04d0*/  IMAD.WIDE.U32 R8, R6, UR12, R18 ;  /* 0x0000000c06087c25 */ /* 0x000fc8000f8e0012 */
[----:B------:R-:W-:Y:S02]  /*04e0*/  IMAD.IADD R9, R9, 0x1, R25 ;  /* 0x0000000109097824 */ /* 0x000fe400078e0219 */
[----:B------:R-:W-:-:S04]  /*04f0*/  IMAD.WIDE.U32 R14, R6, UR12, R8 ;  /* 0x0000000c060e7c25 */ /* 0x000fc8000f8e0008 */
[----:B------:R-:W-:Y:S01]  /*0500*/  IMAD.SHL.U32 R13, R14, 0x4, RZ ;  /* 0x000000040e0d7824 */ /* 0x000fe200078e00ff */
[----:B------:R-:W-:-:S04]  /*0510*/  IADD3 R7, PT, PT, R25, R15, RZ ;  /* 0x0000000f19077210 */ /* 0x000fc80007ffe0ff */
[----:B------:R-:W-:Y:S02]  /*0520*/  SHF.L.U64.HI R14, R14, 0x2, R7 ;  /* 0x000000020e0e7819 */ /* 0x000fe40000010207 */
[----:B------:R-:W-:-:S04]  /*0530*/  IADD3 R10, P0, PT, R13, UR23, RZ ;  /* 0x000000170d0a7c10 */ /* 0x000fc8000ff1e0ff */
[----:B------:R-:W-:-:S06]  /*0540*/  IADD3.X R11, PT, PT, R14, UR24, RZ, P0, !PT ;  /* 0x000000180e0b7c10 */ /* 0x000fcc00087fe4ff */
[----:B----4-:R-:W3:Y:S01]  /*0550*/  LDG.E R11, desc[UR26][R10.64] ;  /* 0x0000001a0a0b7981 */ /* 0x010ee2000c1e1900 */
[----:B0-----:R-:W-:Y:S01]  /*0560*/  ISETP.NE.U32.AND P0, PT, RZ, UR10, PT ;  /* 0x0000000aff007c0c */ /* 0x001fe2000bf05070 */
[----:B------:R-:W-:Y:S01]  /*0570*/  VIADD R7, R5, 0xffffffff ;  /* 0xffffffff05077836 */ /* 0x000fe20000000000 */
[----:B------:R-:W-:Y:S01]  /*0580*/  UIADD3 UR14, UP0, UPT, UR19, UR14, URZ ;  /* 0x0000000e130e7290 */ /* 0x000fe2000ff1e0ff */
[----:B--2---:R-:W-:Y:S01]  /*0590*/  IMAD.WIDE.U32 R16, R6, UR12, R16 ;  /* 0x0000000c06107c25 */ /* 0x004fe2000f8e0010 */
[----:B------:R-:W-:Y:S02]  /*05a0*/  ISETP.NE.AND.EX P0, PT, RZ, UR11, PT, P0 ;  /* 0x0000000bff007c0c */ /* 0x000fe4000bf05300 */
[----:B------:R-:W-:Y:S01]  /*05b0*/  ULEA UR22, UP1, UR14, UR8, 0x7 ;  /* 0x000000080e167291 */ /* 0x000fe2000f8238ff */
[----:B------:R-:W-:Y:S01]  /*05c0*/  LOP3.LUT R7, R7, 0x1f, RZ, 0xc0, !PT ;  /* 0x0000001f07077812 */ /* 0x000fe200078ec0ff */
[----:B------:R-:W-:Y:S01]  /*05d0*/  UIADD3.X UR7, UPT, UPT, UR6, UR18, URZ, UP0, !UPT ;  /* 0x0000001206077290 */ /* 0x000fe200087fe4ff */
[----:B------:R-:W-:-:S02]  /*05e0*/  IADD3 R25, PT, PT, R25, R17, RZ ;  /* 0x0000001119197210 */ /* 0x000fc40007ffe0ff */
[-C--:B------:R-:W-:Y:S01]  /*05f0*/  IADD3 R15, P1, PT, R7, R16.reuse, RZ ;  /* 0x00000010070f7210 */ /* 0x080fe20007f3e0ff */
[----:B------:R-:W-:Y:S02]  /*0600*/  ULEA.HI.X UR18, UR14, UR9, UR7, 0x7, UP1 ;  /* 0x000000090e127291 */ /* 0x000fe400088f3c07 */
[----:B------:R-:W-:Y:S01]  /*0610*/  USHF.L.U32 UR7, UR12, 0x2, URZ ;  /* 0x000000020c077899 */ /* 0x000fe200080006ff */
[----:B------:R-:W-:Y:S01]  /*0620*/  IADD3 R22, P2, PT, R15, R16, RZ ;  /* 0x000000100f167210 */ /* 0x000fe20007f5e0ff */
[----:B------:R-:W-:Y:S01]  /*0630*/  USHF.L.U64.HI UR14, UR12, 0x2, UR13 ;  /* 0x000000020c0e7899 */ /* 0x000fe2000801020d */
[----:B------:R-:W0:Y:S01]  /*0640*/  @P0 LDC.64 R32, c[0x0][0x3a0] ;  /* 0x0000e800ff200b82 */ /* 0x000e220000000a00 */
[--C-:B------:R-:W-:Y:S01]  /*0650*/  IMAD.X R2, RZ, RZ, R25.reuse, P1 ;  /* 0x000000ffff027224 */ /* 0x100fe200008e0619 */
[----:B------:R-:W-:Y:S01]  /*0660*/  UIADD3 UR25, UP0, UPT, UR7, UR23, URZ ;  /* 0x0000001707197290 */ /* 0x000fe2000ff1e0ff */
[----:B------:R-:W-:Y:S01]  /*0670*/  LEA R30, P1, R8, UR22, 0x2 ;  /* 0x00000016081e7c11 */ /* 0x000fe2000f8210ff */
[----:B------:R-:W1:Y:S01]  /*0680*/  LDCU.128 UR8, c[0x0][0x390] ;  /* 0x00007200ff0877ac */ /* 0x000e620008000c00 */
[----:B------:R-:W-:-:S02]  /*0690*/  IMAD.X R23, R2, 0x1, R25, P2 ;  /* 0x0000000102177824 */ /* 0x000fc400010e0619 */
[----:B------:R-:W-:Y:S01]  /*06a0*/  LEA.HI.X R31, R8, UR18, R9, 0x2, P1 ;  /* 0x00000012081f7c11 */ /* 0x000fe200088f1409 */
[----:B------:R-:W-:Y:S01]  /*06b0*/  UIADD3.X UR28, UPT, UPT, UR14, UR24, URZ, UP0, !UPT ;  /* 0x000000180e1c7290 */ /* 0x000fe200087fe4ff */
[----:B------:R-:W-:Y:S01]  /*06c0*/  IADD3 R28, P1, PT, R13, UR25, RZ ;  /* 0x000000190d1c7c10 */ /* 0x000fe2000ff3e0ff */
[----:B0-----:R-:W2:Y:S04]  /*06d0*/  @P0 LDG.E R0, desc[UR26][R32.64] ;  /* 0x0000001a20000981 */ /* 0x001ea8000c1e1900 */
[----:B------:R-:W-:Y:S02]  /*06e0*/  IADD3.X R29, PT, PT, R14, UR28, RZ, P1, !PT ;  /* 0x0000001c0e1d7c10 */ /* 0x000fe40008ffe4ff */
[----:B------:R-:W-:Y:S01]  /*06f0*/  LEA R26, P2, R15, UR22, 0x2 ;  /* 0x000000160f1a7c11 */ /* 0x000fe2000f8410ff */
[----:B------:R0:W5:Y:S01]  /*0700*/  LDG.E R12, desc[UR26][R30.64] ;  /* 0x0000001a1e0c7981 */ /* 0x000162000c1e1900 */
[----:B------:R-:W-:-:S03]  /*0710*/  SHF.L.U64.HI R23, R22, 0x2, R23 ;  /* 0x0000000216177819 */ /* 0x000fc60000010217 */
[----:B------:R-:W5:Y:S01]  /*0720*/  LDG.E R32, desc[UR26][R28.64] ;  /* 0x0000001a1c207981 */ /* 0x000f62000c1e1900 */
[----:B------:R-:W-:Y:S01]  /*0730*/  LEA.HI.X R27, R15, UR18, R2, 0x2, P2 ;  /* 0x000000120f1b7c11 */ /* 0x000fe200090f1402 */
[----:B------:R-:W-:Y:S01]  /*0740*/  IMAD.MOV.U32 R15, RZ, RZ, 0x3bbb989d ;  /* 0x3bbb989dff0f7424 */ /* 0x000fe200078e00ff */
[----:B------:R-:W-:Y:S01]  /*0750*/  SHF.L.U32 R22, R22, 0x2, RZ ;  /* 0x0000000216167819 */ /* 0x000fe200000006ff */
[----:B0-----:R-:W-:Y:S02]  /*0760*/  IMAD.MOV.U32 R31, RZ, RZ, 0x437c0000 ;  /* 0x437c0000ff1f7424 */ /* 0x001fe400078e00ff */
[----:B------:R0:W5:Y:S01]  /*0770*/  LDG.E R24, desc[UR26][R26.64] ;  /* 0x0000001a1a187981 */ /* 0x000162000c1e1900 */
[C---:B------:R-:W-:Y:S02]  /*0780*/  IADD3 R20, P3, PT, R22.reuse, UR23, RZ ;  /* 0x0000001716147c10 */ /* 0x040fe4000ff7e0ff */
[----:B------:R-:W-:Y:S02]  /*0790*/  IADD3 R8, P1, PT, R22, UR25, RZ ;  /* 0x0000001916087c10 */ /* 0x000fe4000ff3e0ff */
[C---:B------:R-:W-:Y:S01]  /*07a0*/  IADD3.X R21, PT, PT, R23.reuse, UR24, RZ, P3, !PT ;  /* 0x0000001817157c10 */ /* 0x040fe20009ffe4ff */
[----:B0-----:R-:W0:Y:S01]  /*07b0*/  S2R R27, SR_CgaCtaId ;  /* 0x00000000001b7919 */ /* 0x001e220000008800 */
[----:B------:R-:W-:Y:S01]  /*07c0*/  UIMAD UR6, UR6, UR20, URZ ;  /* 0x00000014060672a4 */ /* 0x000fe2000f8e02ff */
[----:B------:R-:W-:-:S03]  /*07d0*/  IADD3.X R9, PT, PT, R23, UR28, RZ, P1, !PT ;  /* 0x0000001c17097c10 */ /* 0x000fc60008ffe4ff */
[----:B------:R4:W5:Y:S01]  /*07e0*/  LDG.E R21, desc[UR26][R20.64] ;  /* 0x0000001a14157981 */ /* 0x000962000c1e1900 */
[----:B------:R-:W-:Y:S02]  /*07f0*/  UIMAD.WIDE.U32 UR4, UR19, UR20, UR4 ;  /* 0x00000014130472a5 */ /* 0x000fe4000f8e0004 */
[----:B------:R-:W-:Y:S01]  /*0800*/  UIMAD UR6, UR19, UR21, UR6 ;  /* 0x00000015130672a4 */ /* 0x000fe2000f8e0206 */
[----:B------:R4:W5:Y:S01]  /*0810*/  LDG.E R33, desc[UR26][R8.64] ;  /* 0x0000001a08217981 */ /* 0x000962000c1e1900 */
[----:B-1----:R-:W-:Y:S02]  /*0820*/  ULEA UR10, UP1, UR4, UR10, 0x7 ;  /* 0x0000000a040a7291 */ /* 0x002fe4000f8238ff */
[----:B------:R-:W-:Y:S02]  /*0830*/  UIADD3 UR5, UPT, UPT, UR5, UR6, URZ ;  /* 0x0000000605057290 */ /* 0x000fe4000fffe0ff */
[----:B------:R-:W-:Y:S02]  /*0840*/  UIMAD UR6, UR21, UR12, URZ ;  /* 0x0000000c150672a4 */ /* 0x000fe4000f8e02ff */
[----:B------:R-:W-:-:S02]  /*0850*/  ULEA.HI.X UR11, UR4, UR11, UR5, 0x7, UP1 ;  /* 0x0000000b040b7291 */ /* 0x000fc400088f3c05 */
[----:B------:R-:W-:-:S03]  /*0860*/  UIMAD.WIDE.U32 UR4, UR20, UR12, URZ ;  /* 0x0000000c140472a5 */ /* 0x000fc6000f8e00ff */
[----:B------:R-:W-:Y:S01]  /*0870*/  UMOV UR12, 0x3f800000 ;  /* 0x3f800000000c7882 */ /* 0x000fe20000000000 */
[----:B------:R-:W-:Y:S02]  /*0880*/  UIADD3 UR8, UP0, UPT, UR15, UR8, URZ ;  /* 0x000000080f087290 */ /* 0x000fe4000ff1e0ff */
[----:B------:R-:W-:Y:S02]  /*0890*/  UIMAD UR6, UR13, UR20, UR6 ;  /* 0x000000140d0672a4 */ /* 0x000fe4000f8e0206 */
[----:B------:R-:W-:Y:S02]  /*08a0*/  UIADD3.X UR9, UPT, UPT, UR17, UR9, URZ, UP0, !UPT ;  /* 0x0000000911097290 */ /* 0x000fe400087fe4ff */
[----:B------:R-:W-:Y:S02]  /*08b0*/  UIADD3 UR5, UPT, UPT, UR5, UR6, URZ ;  /* 0x0000000605057290 */ /* 0x000fe4000fffe0ff */
[----:B------:R-:W-:Y:S02]  /*08c0*/  ULEA UR13, UP1, UR4, UR10, 0x2 ;  /* 0x0000000a040d7291 */ /* 0x000fe4000f8210ff */
[----:B------:R-:W-:Y:S01]  /*08d0*/  UIADD3 UR7, UP0, UPT, UR8, UR7, URZ ;  /* 0x0000000708077290 */ /* 0x000fe2000ff1e0ff */
[----:B------:R-:W-:Y:S01]  /*08e0*/  BSSY.RECONVERGENT B0, `(.L_x_4062) ;  /* 0x000001e000007945 */ /* 0x000fe20003800200 */
[----:B------:R-:W-:-:S02]  /*08f0*/  ULEA.HI.X UR5, UR4, UR11, UR5, 0x2, UP1 ;  /* 0x0000000b04057291 */ /* 0x000fc400088f1405 */
[----:B------:R-:W-:Y:S01]  /*0900*/  UIADD3.X UR14, UPT, UPT, UR9, UR14, URZ, UP0, !UPT ;  /* 0x0000000e090e7290 */ /* 0x000fe200087fe4ff */
[----:B---3--:R-:W-:-:S04]  /*0910*/  FMUL R10, R11, 1.7020000219345092773 ;  /* 0x3fd9db230b0a7820 */ /* 0x008fc80000400000 */
[----:B------:R-:W-:-:S04]  /*0920*/  FFMA.SAT R2, R10, -R15, 0.5 ;  /* 0x3f0000000a027423 */ /* 0x000fc8000000280f */
[----:B------:R-:W-:-:S04]  /*0930*/  FFMA.RM R2, R2, R31, 12582913 ;  /* 0x4b40000102027423 */ /* 0x000fc8000000401f */
[----:B------:R-:W-:-:S04]  /*0940*/  FADD R15, R2, -12583039 ;  /* 0xcb40007f020f7421 */ /* 0x000fc80000000000 */
[----:B------:R-:W-:-:S04]  /*0950*/  FFMA R15, R10, -1.4426950216293334961, -R15 ;  /* 0xbfb8aa3b0a0f7823 */ /* 0x000fc8000000080f */
[----:B------:R-:W-:-:S06]  /*0960*/  FFMA R15, R10, -1.925963033500011079e-08, R15 ;  /* 0xb2a570600a0f7823 */ /* 0x000fcc000000000f */
[----:B------:R-:W4:Y:S01]  /*0970*/  MUFU.EX2 R15, R15 ;  /* 0x0000000f000f7308 */ /* 0x000f220000000800 */
[----:B------:R-:W-:-:S05]  /*0980*/  SHF.L.U32 R2, R2, 0x17, RZ ;  /* 0x0000001702027819 */ /* 0x000fca00000006ff */
[----:B----4-:R-:W-:-:S04]  /*0990*/  FFMA R20, R2, R15, 1 ;  /* 0x3f80000002147423 */ /* 0x010fc8000000000f */
[----:B------:R-:W-:Y:S01]  /*09a0*/  VIADD R8, R20, 0x1800000 ;  /* 0x0180000014087836 */ /* 0x000fe20000000000 */
[----:B--2---:R-:W-:-:S04]  /*09b0*/  @P0 R2UR UR12, R0 ;  /* 0x00000000000c02ca */ /* 0x004fc800000e0000 */
        /* <DEDUP_REMOVED lines=10> */
[----:B-----5:R-:W-:Y:S05]  /*0a60*/  CALL.REL.NOINC `($__internal_59_$__cuda_sm20_rcp_rn_f32_slowpath) ;  /* 0x00000020003c7944 */ /* 0x020fea0003c00000 */
[----:B------:R-:W-:Y:S05]  /*0a70*/  BRA `(.L_x_4064) ;  /* 0x0000000000107947 */ /* 0x000fea0003800000 */
.L_x_4063:
[----:B------:R-:W0:Y:S02]  /*0a80*/  MUFU.RCP R31, R20 ;  /* 0x00000014001f7308 */ /* 0x000e240000001000 */
[----:B0-----:R-:W-:-:S04]  /*0a90*/  FFMA R0, R20, R31, -1 ;  /* 0xbf80000014007423 */ /* 0x001fc8000000001f */
[----:B------:R-:W-:-:S04]  /*0aa0*/  FADD.FTZ R0, -R0, -RZ ;  /* 0x800000ff00007221 */ /* 0x000fc80000010100 */
[----:B------:R-:W-:-:S07]  /*0ab0*/  FFMA R31, R31, R0, R31 ;  /* 0x000000001f1f7223 */ /* 0x000fce000000001f */
.L_x_4064:
[----:B------:R-:W-:Y:S05]  /*0ac0*/  BSYNC.RECONVERGENT B0 ;  /* 0x0000000000007941 */ /* 0x000fea0003800200 */
.L_x_4062:
        /* <DEDUP_REMOVED lines=23> */
[----:B------:R-:W-:Y:S05]  /*0c40*/  CALL.REL.NOINC `($__internal_59_$__cuda_sm20_rcp_rn_f32_slowpath) ;  /* 0x0000001c00c47944 */ /* 0x000fea0003c00000 */
[----:B------:R-:W-:Y:S05]  /*0c50*/  BRA `(.L_x_4067) ;  /* 0x0000000000107947 */ /* 0x000fea0003800000 */
.L_x_4066:
[----:B------:R-:W0:Y:S02]  /*0c60*/  MUFU.RCP R31, R20 ;  /* 0x00000014001f7308 */ /* 0x000e240000001000 */
[----:B0-----:R-:W-:-:S04]  /*0c70*/  FFMA R0, R20, R31, -1 ;  /* 0xbf80000014007423 */ /* 0x001fc8000000001f */
[----:B------:R-:W-:-:S04]  /*0c80*/  FADD.FTZ R0, -R0, -RZ ;  /* 0x800000ff00007221 */ /* 0x000fc80000010100 */
[----:B------:R-:W-:-:S07]  /*0c90*/  FFMA R31, R31, R0, R31 ;  /* 0x000000001f1f7223 */ /* 0x000fce000000001f */
.L_x_4067:
[----:B------:R-:W-:Y:S05]  /*0ca0*/  BSYNC.RECONVERGENT B0 ;  /* 0x0000000000007941 */ /* 0x000fea0003800200 */
.L_x_4065:
[----:B------:R-:W0:Y:S01]  /*0cb0*/  LDCU.64 UR20, c[0x0][0x3b8] ;  /* 0x00007700ff1477ac */ /* 0x000e220008000a00 */
[----:B------:R-:W-:Y:S01]  /*0cc0*/  IADD3 R10, PT, PT, R5, 0x1e, RZ ;  /* 0x0000001e050a7810 */ /* 0x000fe20007ffe0ff */
[----:B------:R-:W-:Y:S01]  /*0cd0*/  FMUL R31, R11, R31 ;  /* 0x0000001f0b1f7220 */ /* 0x000fe20000400000 */
[----:B------:R-:W-:Y:S02]  /*0ce0*/  FMUL R11, R32, UR12 ;  /* 0x0000000c200b7c20 */ /* 0x000fe40008400000 */
[----:B------:R-:W-:Y:S01]  /*0cf0*/  LOP3.LUT R10, R10, 0x1f, RZ, 0xc0, !PT ;  /* 0x0000001f0a0a7812 */ /* 0x000fe200078ec0ff */
[----:B------:R-:W-:Y:S01]  /*0d00*/  FMUL R0, R12, R31 ;  /* 0x0000001f0c007220 */ /* 0x000fe20000400000 */
[----:B0-----:R-:W-:-:S04]  /*0d10*/  IADD3 R27, P0, PT, R16, UR20, RZ ;  /* 0x00000014101b7c10 */ /* 0x001fc8000ff1e0ff */
[----:B------:R-:W-:Y:S02]  /*0d20*/  IADD3.X R25, PT, PT, R25, UR21, RZ, P0, !PT ;  /* 0x0000001519197c10 */ /* 0x000fe400087fe4ff */
[----:B------:R-:W-:Y:S02]  /*0d30*/  IADD3 R2, P1, PT, R10, R27, RZ ;  /* 0x0000001b0a027210 */ /* 0x000fe40007f3e0ff */
[----:B------:R-:W-:-:S03]  /*0d40*/  IADD3 R16, P0, PT, R13, UR8, RZ ;  /* 0x000000080d107c10 */ /* 0x000fc6000ff1e0ff */
[--C-:B------:R-:W-:Y:S01]  /*0d50*/  IMAD.X R15, RZ, RZ, R25.reuse, P1 ;  /* 0x000000ffff0f7224 */ /* 0x100fe200008e0619 */
[----:B------:R-:W-:Y:S02]  /*0d60*/  IADD3 R20, P1, PT, R2, R27, RZ ;  /* 0x0000001b02147210 */ /* 0x000fe40007f3e0ff */
[----:B------:R-:W-:Y:S02]  /*0d70*/  IADD3.X R17, PT, PT, R14, UR9, RZ, P0, !PT ;  /* 0x000000090e117c10 */ /* 0x000fe400087fe4ff */
[----:B------:R-:W-:Y:S01]  /*0d80*/  IADD3 R34, P0, PT, R13, UR7, RZ ;  /* 0x000000070d227c10 */ /* 0x000fe2000ff1e0ff */
[----:B------:R-:W-:Y:S01]  /*0d90*/  IMAD.X R29, R15, 0x1, R25, P1 ;  /* 0x000000010f1d7824 */ /* 0x000fe200008e0619 */
[----:B------:R-:W-:Y:S01]  /*0da0*/  SHF.L.U32 R13, R20, 0x2, RZ ;  /* 0x00000002140d7819 */ /* 0x000fe200000006ff */
[----:B------:R0:W-:Y:S01]  /*0db0*/  STG.E desc[UR26][R16.64], R11 ;  /* 0x0000000b10007986 */ /* 0x0001e2000c10191a */
[----:B------:R-:W-:Y:S01]  /*0dc0*/  IADD3.X R35, PT, PT, R14, UR14, RZ, P0, !PT ;  /* 0x0000000e0e237c10 */ /* 0x000fe200087fe4ff */
[----:B------:R-:W-:Y:S01]  /*0dd0*/  FMUL R14, R0, UR12 ;  /* 0x0000000c000e7c20 */ /* 0x000fe20008400000 */
[----:B------:R-:W-:-:S02]  /*0de0*/  SHF.L.U64.HI R12, R20, 0x2, R29 ;  /* 0x00000002140c7819 */ /* 0x000fc4000001021d */
[C---:B------:R-:W-:Y:S02]  /*0df0*/  LEA R36, P0, R2.reuse, UR22, 0x2 ;  /* 0x0000001602247c11 */ /* 0x040fe4000f8010ff */
[C---:B------:R-:W-:Y:S01]  /*0e00*/  IADD3 R30, P1, PT, R13.reuse, UR23, RZ ;  /* 0x000000170d1e7c10 */ /* 0x040fe2000ff3e0ff */
[----:B------:R1:W-:Y:S01]  /*0e10*/  STG.E desc[UR26][R34.64], R14 ;  /* 0x0000000e22007986 */ /* 0x0003e2000c10191a */
[----:B------:R-:W-:Y:S02]  /*0e20*/  LEA.HI.X R37, R2, UR18, R15, 0x2, P0 ;  /* 0x0000001202257c11 */ /* 0x000fe400080f140f */
[----:B------:R-:W-:Y:S01]  /*0e30*/  IADD3.X R31, PT, PT, R12, UR24, RZ, P1, !PT ;  /* 0x000000180c1f7c10 */ /* 0x000fe20008ffe4ff */
[----:B------:R-:W-:Y:S01]  /*0e40*/  IMAD.MOV.U32 R26, RZ, RZ, 0x437c0000 ;  /* 0x437c0000ff1a7424 */ /* 0x000fe200078e00ff */
[----:B------:R-:W-:Y:S01]  /*0e50*/  IADD3 R28, P2, PT, R13, UR25, RZ ;  /* 0x000000190d1c7c10 */ /* 0x000fe2000ff5e0ff */
[----:B------:R-:W5:Y:S01]  /*0e60*/  LDG.E R15, desc[UR26][R36.64] ;  /* 0x0000001a240f7981 */ /* 0x000f62000c1e1900 */
[----:B------:R-:W-:-:S02]  /*0e70*/  IMAD.MOV.U32 R2, RZ, RZ, 0x3bbb989d ;  /* 0x3bbb989dff027424 */ /* 0x000fc400078e00ff */
[----:B------:R-:W-:Y:S01]  /*0e80*/  FMUL R20, R21, 1.7020000219345092773 ;  /* 0x3fd9db2315147820 */ /* 0x000fe20000400000 */
[----:B------:R-:W-:Y:S01]  /*0e90*/  IADD3.X R29, PT, PT, R12, UR28, RZ, P2, !PT ;  /* 0x0000001c0c1d7c10 */ /* 0x000fe200097fe4ff */
[----:B0-----:R-:W5:Y:S02]  /*0ea0*/  LDG.E R16, desc[UR26][R30.64] ;  /* 0x0000001a1e107981 */ /* 0x001f64000c1e1900 */
[----:B------:R-:W-:Y:S02]  /*0eb0*/  FFMA.SAT R2, R20, -R2, 0.5 ;  /* 0x3f00000014027423 */ /* 0x000fe40000002802 */
[----:B------:R0:W5:Y:S02]  /*0ec0*/  LDG.E R17, desc[UR26][R28.64] ;  /* 0x0000001a1c117981 */ /* 0x000164000c1e1900 */
[----:B------:R-:W-:-:S04]  /*0ed0*/  FFMA.RM R2, R2, R26, 12582913 ;  /* 0x4b40000102027423 */ /* 0x000fc8000000401a */
[----:B------:R-:W-:-:S04]  /*0ee0*/  FADD R26, R2, -12583039 ;  /* 0xcb40007f021a7421 */ /* 0x000fc80000000000 */
[----:B------:R-:W-:-:S04]  /*0ef0*/  FFMA R26, R20, -1.4426950216293334961, -R26 ;  /* 0xbfb8aa3b141a7823 */ /* 0x000fc8000000081a */
[----:B------:R-:W-:-:S04]  /*0f00*/  FFMA R26, R20, -1.925963033500011079e-08, R26 ;  /* 0xb2a57060141a7823 */ /* 0x000fc8000000001a */
[----:B-1----:R-:W0:Y:S01]  /*0f10*/  MUFU.EX2 R35, R26 ;  /* 0x0000001a00237308 */ /* 0x002e220000000800 */
[----:B------:R-:W-:-:S05]  /*0f20*/  SHF.L.U32 R2, R2, 0x17, RZ ;  /* 0x0000001702027819 */ /* 0x000fca00000006ff */
[----:B0-----:R-:W-:-:S04]  /*0f30*/  FFMA R28, R2, R35, 1 ;  /* 0x3f800000021c7423 */ /* 0x001fc80000000023 */
[----:B------:R-:W-:-:S05]  /*0f40*/  VIADD R2, R28, 0x1800000 ;  /* 0x018000001c027836 */ /* 0x000fca0000000000 */
[----:B------:R-:W-:-:S04]  /*0f50*/  LOP3.LUT R2, R2, 0x7f800000, RZ, 0xc0, !PT ;  /* 0x7f80000002027812 */ /* 0x000fc800078ec0ff */
[----:B------:R-:W-:Y:S01]  /*0f60*/  ISETP.GT.U32.AND P0, PT, R2, 0x1ffffff, PT ;  /* 0x01ffffff0200780c */ /* 0x000fe20003f04070 */
[----:B------:R-:W-:Y:S01]  /*0f70*/  BSSY.RECONVERGENT B0, `(.L_x_4068) ;  /* 0x000000b000007945 */ /* 0x000fe20003800200 */
[----:B------:R-:W-:-:S11]  /*0f80*/  FMNMX3 R32, |R32|, RZ, |R0|, !PT ;  /* 0x000000ff20207276 */ /* 0x000fd60007800600 */
[----:B------:R-:W-:Y:S05]  /*0f90*/  @P0 BRA `(.L_x_4069) ;  /* 0x0000000000100947 */ /* 0x000fea0003800000 */
[----:B------:R-:W-:Y:S01]  /*0fa0*/  IMAD.MOV.U32 R0, RZ, RZ, R28 ;  /* 0x000000ffff007224 */ /* 0x000fe200078e001c */
[----:B------:R-:W-:-:S07]  /*0fb0*/  MOV R2, 0xfd0 ;  /* 0x00000fd000027802 */ /* 0x000fce0000000f00 */
[----:B-----5:R-:W-:Y:S05]  /*0fc0*/  CALL.REL.NOINC `($__internal_59_$__cuda_sm20_rcp_rn_f32_slowpath) ;  /* 0x0000001800e47944 */ /* 0x020fea0003c00000 */
[----:B------:R-:W-:Y:S05]  /*0fd0*/  BRA `(.L_x_4070) ;  /* 0x0000000000107947 */ /* 0x000fea0003800000 */
.L_x_4069:
[----:B------:R-:W0:Y:S02]  /*0fe0*/  MUFU.RCP R31, R28 ;  /* 0x0000001c001f7308 */ /* 0x000e240000001000 */
[----:B0-----:R-:W-:-:S04]  /*0ff0*/  FFMA R0, R28, R31, -1 ;  /* 0xbf8000001c007423 */ /* 0x001fc8000000001f */
[----:B------:R-:W-:-:S04]  /*1000*/  FADD.FTZ R0, -R0, -RZ ;  /* 0x800000ff00007221 */ /* 0x000fc80000010100 */
[----:B------:R-:W-:-:S07]  /*1010*/  FFMA R31, R31, R0, R31 ;  /* 0x000000001f1f7223 */ /* 0x000fce000000001f */
.L_x_4070:
[----:B------:R-:W-:Y:S05]  /*1020*/  BSYNC.RECONVERGENT B0 ;  /* 0x0000000000007941 */ /* 0x000fea0003800200 */
.L_x_4068:
        /* <DEDUP_REMOVED lines=23> */
[----:B-----5:R-:W-:Y:S05]  /*11a0*/  CALL.REL.NOINC `($__internal_59_$__cuda_sm20_rcp_rn_f32_slowpath) ;  /* 0x00000018006c7944 */ /* 0x020fea0003c00000 */
[----:B------:R-:W-:Y:S05]  /*11b0*/  BRA `(.L_x_4073) ;  /* 0x0000000000107947 */ /* 0x000fea0003800000 */
.L_x_4072:
[----:B------:R-:W0:Y:S02]  /*11c0*/  MUFU.RCP R31, R26 ;  /* 0x0000001a001f7308 */ /* 0x000e240000001000 */
[----:B0-----:R-:W-:-:S04]  /*11d0*/  FFMA R0, R26, R31, -1 ;  /* 0xbf8000001a007423 */ /* 0x001fc8000000001f */
[----:B------:R-:W-:-:S04]  /*11e0*/  FADD.FTZ R0, -R0, -RZ ;  /* 0x800000ff00007221 */ /* 0x000fc80000010100 */
[----:B------:R-:W-:-:S07]  /*11f0*/  FFMA R31, R31, R0, R31 ;  /* 0x000000001f1f7223 */ /* 0x000fce000000001f */
.L_x_4073:
[----:B------:R-:W-:Y:S05]  /*1200*/  BSYNC.RECONVERGENT B0 ;  /* 0x0000000000007941 */ /* 0x000fea0003800200 */
.L_x_4071:
[----:B------:R-:W0:Y:S01]  /*1210*/  LDCU.64 UR20, c[0x0][0x3b8] ;  /* 0x00007700ff1477ac */ /* 0x000e220008000a00 */
[----:B------:R-:W-:Y:S01]  /*1220*/  VIADD R20, R5, 0x1d ;  /* 0x0000001d05147836 */ /* 0x000fe20000000000 */
[----:B------:R-:W-:Y:S01]  /*1230*/  IADD3 R26, P0, PT, R22, UR8, RZ ;  /* 0x00000008161a7c10 */ /* 0x000fe2000ff1e0ff */
[----:B------:R-:W-:Y:S01]  /*1240*/  FMUL R31, R21, R31 ;  /* 0x0000001f151f7220 */ /* 0x000fe20000400000 */
[----:B------:R-:W-:Y:S02]  /*1250*/  FMUL R21, R33, UR12 ;  /* 0x0000000c21157c20 */ /* 0x000fe40008400000 */
[----:B------:R-:W-:Y:S01]  /*1260*/  LOP3.LUT R20, R20, 0x1f, RZ, 0xc0, !PT ;  /* 0x0000001f14147812 */ /* 0x000fe200078ec0ff */
[----:B------:R-:W-:Y:S01]  /*1270*/  FMUL R0, R24, R31 ;  /* 0x0000001f18007220 */ /* 0x000fe20000400000 */
[----:B0-----:R-:W-:Y:S02]  /*1280*/  IADD3 R29, P1, PT, R27, UR20, RZ ;  /* 0x000000141b1d7c10 */ /* 0x001fe4000ff3e0ff */
[----:B------:R-:W-:-:S02]  /*1290*/  IADD3.X R27, PT, PT, R23, UR9, RZ, P0, !PT ;  /* 0x00000009171b7c10 */ /* 0x000fc400087fe4ff */
[----:B------:R-:W-:Y:S02]  /*12a0*/  IADD3.X R30, PT, PT, R25, UR21, RZ, P1, !PT ;  /* 0x00000015191e7c10 */ /* 0x000fe40008ffe4ff */
[-C--:B------:R-:W-:Y:S01]  /*12b0*/  IADD3 R2, P0, PT, R20, R29.reuse, RZ ;  /* 0x0000001d14027210 */ /* 0x080fe20007f1e0ff */
[----:B------:R0:W-:Y:S03]  /*12c0*/  STG.E desc[UR26][R26.64], R21 ;  /* 0x000000151a007986 */ /* 0x0001e6000c10191a */
[----:B------:R-:W-:Y:S02]  /*12d0*/  IADD3.X R25, PT, PT, RZ, R30, RZ, P0, !PT ;  /* 0x0000001eff197210 */ /* 0x000fe400007fe4ff */
[C---:B------:R-:W-:Y:S02]  /*12e0*/  LEA R34, P1, R2.reuse, UR22, 0x2 ;  /* 0x0000001602227c11 */ /* 0x040fe4000f8210ff */
[----:B------:R-:W-:-:S02]  /*12f0*/  IADD3 R24, P2, PT, R2, R29, RZ ;  /* 0x0000001d02187210 */ /* 0x000fc40007f5e0ff */
[----:B------:R-:W-:Y:S02]  /*1300*/  IADD3 R28, P0, PT, R22, UR7, RZ ;  /* 0x00000007161c7c10 */ /* 0x000fe4000ff1e0ff */
[----:B------:R-:W-:Y:S01]  /*1310*/  LEA.HI.X R35, R2, UR18, R25, 0x2, P1 ;  /* 0x0000001202237c11 */ /* 0x000fe200088f1419 */
[----:B------:R-:W-:Y:S01]  /*1320*/  IMAD.X R25, R25, 0x1, R30, P2 ;  /* 0x0000000119197824 */ /* 0x000fe200010e061e */
[----:B------:R-:W-:Y:S01]  /*1330*/  IADD3.X R29, PT, PT, R23, UR14, RZ, P0, !PT ;  /* 0x0000000e171d7c10 */ /* 0x000fe200087fe4ff */
[----:B------:R-:W-:Y:S02]  /*1340*/  IMAD.SHL.U32 R22, R24, 0x4, RZ ;  /* 0x0000000418167824 */ /* 0x000fe400078e00ff */
[----:B------:R-:W-:Y:S01]  /*1350*/  FMUL R23, R0, UR12 ;  /* 0x0000000c00177c20 */ /* 0x000fe20008400000 */
[----:B------:R-:W-:Y:S02]  /*1360*/  SHF.L.U64.HI R24, R24, 0x2, R25 ;  /* 0x0000000218187819 */ /* 0x000fe40000010219 */
[----:B------:R-:W-:-:S02]  /*1370*/  IADD3 R36, P0, PT, R22, UR23, RZ ;  /* 0x0000001716247c10 */ /* 0x000fc4000ff1e0ff */
[----:B------:R1:W-:Y:S01]  /*1380*/  STG.E desc[UR26][R28.64], R23 ;  /* 0x000000171c007986 */ /* 0x0003e2000c10191a */
[----:B------:R-:W-:Y:S02]  /*1390*/  IADD3 R30, P1, PT, R22, UR25, RZ ;  /* 0x00000019161e7c10 */ /* 0x000fe4000ff3e0ff */
[C---:B------:R-:W-:Y:S01]  /*13a0*/  IADD3.X R37, PT, PT, R24.reuse, UR24, RZ, P0, !PT ;  /* 0x0000001818257c10 */ /* 0x040fe200087fe4ff */
[----:B------:R-:W5:Y:S01]  /*13b0*/  LDG.E R25, desc[UR26][R34.64] ;  /* 0x0000001a22197981 */ /* 0x000f62000c1e1900 */
[----:B------:R-:W-:-:S03]  /*13c0*/  IADD3.X R31, PT, PT, R24, UR28, RZ, P1, !PT ;  /* 0x0000001c181f7c10 */ /* 0x000fc60008ffe4ff */
[----:B0-----:R-:W5:Y:S01]  /*13d0*/  LDG.E R26, desc[UR26][R36.64] ;  /* 0x0000001a241a7981 */ /* 0x001f62000c1e1900 */
[----:B------:R-:W-:Y:S01]  /*13e0*/  MOV R2, 0x3bbb989d ;  /* 0x3bbb989d00027802 */ /* 0x000fe20000000f00 */
[----:B-1---5:R-:W-:Y:S02]  /*13f0*/  FMUL R28, R16, 1.7020000219345092773 ;  /* 0x3fd9db23101c7820 */ /* 0x022fe40000400000 */
[----:B------:R0:W5:Y:S02]  /*1400*/  LDG.E R27, desc[UR26][R30.64] ;  /* 0x0000001a1e1b7981 */ /* 0x000164000c1e1900 */
[----:B------:R-:W-:Y:S01]  /*1410*/  FFMA.SAT R2, R28, -R2, 0.5 ;  /* 0x3f0000001c027423 */ /* 0x000fe20000002802 */
[----:B0-----:R-:W-:-:S04]  /*1420*/  IMAD.MOV.U32 R31, RZ, RZ, 0x437c0000 ;  /* 0x437c0000ff1f7424 */ /* 0x001fc800078e00ff */
        /* <DEDUP_REMOVED lines=8> */
[----:B------:R-:W-:-:S04]  /*14b0*/  LOP3.LUT R2, R2, 0x7f800000, RZ, 0xc0, !PT ;  /* 0x7f80000002027812 */ /* 0x000fc800078ec0ff */
[----:B------:R-:W-:Y:S01]  /*14c0*/  ISETP.GT.U32.AND P0, PT, R2, 0x1ffffff, PT ;  /* 0x01ffffff0200780c */ /* 0x000fe20003f04070 */
[----:B------:R-:W-:Y:S01]  /*14d0*/  BSSY.RECONVERGENT B0, `(.L_x_4074) ;  /* 0x000000b000007945 */ /* 0x000fe20003800200 */
[----:B------:R-:W-:-:S11]  /*14e0*/  FMNMX3 R32, |R33|, R32, |R0|, !PT ;  /* 0x0000002021207276 */ /* 0x000fd60007800600 */
[----:B------:R-:W-:Y:S05]  /*14f0*/  @P0 BRA `(.L_x_4075) ;  /* 0x0000000000100947 */ /* 0x000fea0003800000 */
[----:B------:R-:W-:Y:S01]  /*1500*/  IMAD.MOV.U32 R0, RZ, RZ, R30 ;  /* 0x000000ffff007224 */ /* 0x000fe200078e001e */
[----:B------:R-:W-:-:S07]  /*1510*/  MOV R2, 0x1530 ;  /* 0x0000153000027802 */ /* 0x000fce0000000f00 */
[----:B-----5:R-:W-:Y:S05]  /*1520*/  CALL.REL.NOINC `($__internal_59_$__cuda_sm20_rcp_rn_f32_slowpath) ;  /* 0x00000014008c7944 */ /* 0x020fea0003c00000 */
[----:B------:R-:W-:Y:S05]  /*1530*/  BRA `(.L_x_4076) ;  /* 0x0000000000107947 */ /* 0x000fea0003800000 */
.L_x_4075:
[----:B------:R-:W0:Y:S02]  /*1540*/  MUFU.RCP R31, R30 ;  /* 0x0000001e001f7308 */ /* 0x000e240000001000 */
[----:B0-----:R-:W-:-:S04]  /*1550*/  FFMA R0, R30, R31, -1 ;  /* 0xbf8000001e007423 */ /* 0x001fc8000000001f */
[----:B------:R-:W-:-:S04]  /*1560*/  FADD.FTZ R0, -R0, -RZ ;  /* 0x800000ff00007221 */ /* 0x000fc80000010100 */
[----:B------:R-:W-:-:S07]  /*1570*/  FFMA R31, R31, R0, R31 ;  /* 0x000000001f1f7223 */ /* 0x000fce000000001f */
.L_x_4076:
[----:B------:R-:W-:Y:S05]  /*1580*/  BSYNC.RECONVERGENT B0 ;  /* 0x0000000000007941 */ /* 0x000fea0003800200 */
.L_x_4074:
        /* <DEDUP_REMOVED lines=23> */
[----:B-----5:R-:W-:Y:S05]  /*1700*/  CALL.REL.NOINC `($__internal_59_$__cuda_sm20_rcp_rn_f32_slowpath) ;  /* 0x0000001400147944 */ /* 0x020fea0003c00000 */
[----:B------:R-:W-:Y:S05]  /*1710*/  BRA `(.L_x_4079) ;  /* 0x0000000000107947 */ /* 0x000fea0003800000 */
.L_x_4078:
[----:B------:R-:W0:Y:S02]  /*1720*/  MUFU.RCP R31, R30 ;  /* 0x0000001e001f7308 */ /* 0x000e240000001000 */
[----:B0-----:R-:W-:-:S04]  /*1730*/  FFMA R0, R30, R31, -1 ;  /* 0xbf8000001e007423 */ /* 0x001fc8000000001f */
[----:B------:R-:W-:-:S04]  /*1740*/  FADD.FTZ R0, -R0, -RZ ;  /* 0x800000ff00007221 */ /* 0x000fc80000010100 */
[----:B------:R-:W-:-:S07]  /*1750*/  FFMA R31, R31, R0, R31 ;  /* 0x000000001f1f7223 */ /* 0x000fce000000001f */
.L_x_4079:
[----:B------:R-:W-:Y:S05]  /*1760*/  BSYNC.RECONVERGENT B0 ;  /* 0x0000000000007941 */ /* 0x000fea0003800200 */
.L_x_4077:
[----:B------:R-:W-:Y:S02]  /*1770*/  IMAD.MOV.U32 R29, RZ, RZ, 0x3bbb989d ;  /* 0x3bbb989dff1d7424 */ /* 0x000fe400078e00ff */
[----:B------:R-:W-:Y:S01]  /*1780*/  FMUL R28, R26, 1.7020000219345092773 ;  /* 0x3fd9db231a1c7820 */ /* 0x000fe20000400000 */
[----:B------:R-:W-:Y:S02]  /*1790*/  IMAD.MOV.U32 R33, RZ, RZ, 0x437c0000 ;  /* 0x437c0000ff217424 */ /* 0x000fe400078e00ff */
[----:B------:R-:W-:Y:S01]  /*17a0*/  FMUL R16, R16, R31 ;  /* 0x0000001f10107220 */ /* 0x000fe20000400000 */
[C---:B------:R-:W-:Y:S01]  /*17b0*/  IADD3 R30, P0, PT, R13.reuse, UR8, RZ ;  /* 0x000000080d1e7c10 */ /* 0x040fe2000ff1e0ff */
[----:B------:R-:W-:Y:S01]  /*17c0*/  FFMA.SAT R2, R28, -R29, 0.5 ;  /* 0x3f0000001c027423 */ /* 0x000fe2000000281d */
[----:B------:R-:W-:Y:S01]  /*17d0*/  IADD3 R34, P1, PT, R13, UR7, RZ ;  /* 0x000000070d227c10 */ /* 0x000fe2000ff3e0ff */
[----:B------:R-:W-:Y:S01]  /*17e0*/  FMUL R15, R15, R16 ;  /* 0x000000100f0f7220 */ /* 0x000fe20000400000 */
[----:B------:R-:W-:Y:S01]  /*17f0*/  IADD3.X R31, PT, PT, R12, UR9, RZ, P0, !PT ;  /* 0x000000090c1f7c10 */ /* 0x000fe200087fe4ff */
[----:B------:R-:W-:Y:S01]  /*1800*/  FFMA.RM R2, R2, R33, 12582913 ;  /* 0x4b40000102027423 */ /* 0x000fe20000004021 */
[----:B------:R-:W-:Y:S01]  /*1810*/  FMUL R13, R17, UR12 ;  /* 0x0000000c110d7c20 */ /* 0x000fe20008400000 */
[----:B------:R-:W-:Y:S01]  /*1820*/  IADD3.X R35, PT, PT, R12, UR14, RZ, P1, !PT ;  /* 0x0000000e0c237c10 */ /* 0x000fe20008ffe4ff */
[----:B------:R-:W-:Y:S01]  /*1830*/  FMUL R12, R15, UR12 ;  /* 0x0000000c0f0c7c20 */ /* 0x000fe20008400000 */
[----:B------:R-:W-:Y:S01]  /*1840*/  FADD R29, R2, -12583039 ;  /* 0xcb40007f021d7421 */ /* 0x000fe20000000000 */
[----:B------:R-:W-:Y:S01]  /*1850*/  BSSY.RECONVERGENT B0, `(.L_x_4080) ;  /* 0x0000015000007945 */ /* 0x000fe20003800200 */
[----:B------:R0:W-:Y:S01]  /*1860*/  STG.E desc[UR26][R30.64], R13 ;  /* 0x0000000d1e007986 */ /* 0x0001e2000c10191a */
[----:B------:R-:W-:Y:S01]  /*1870*/  FMNMX3 R32, |R17|, R32, |R15|, !PT ;  /* 0x0000002011207276 */ /* 0x000fe2000780060f */
[----:B------:R-:W-:-:S02]  /*1880*/  FFMA R29, R28, -1.4426950216293334961, -R29 ;  /* 0xbfb8aa3b1c1d7823 */ /* 0x000fc4000000081d */
[----:B------:R0:W-:Y:S02]  /*1890*/  STG.E desc[UR26][R34.64], R12 ;  /* 0x0000000c22007986 */ /* 0x0001e4000c10191a */
[----:B------:R-:W-:Y:S01]  /*18a0*/  FFMA R0, R28, -1.925963033500011079e-08, R29 ;  /* 0xb2a570601c007823 */ /* 0x000fe2000000001d */
[----:B------:R-:W-:-:S05]  /*18b0*/  SHF.L.U32 R29, R2, 0x17, RZ ;  /* 0x00000017021d7819 */ /* 0x000fca00000006ff */
[----:B------:R-:W1:Y:S02]  /*18c0*/  MUFU.EX2 R0, R0 ;  /* 0x0000000000007308 */ /* 0x000e640000000800 */
[----:B-1----:R-:W-:-:S04]  /*18d0*/  FFMA R2, R29, R0, 1 ;  /* 0x3f8000001d027423 */ /* 0x002fc80000000000 */
[----:B------:R-:W-:-:S05]  /*18e0*/  VIADD R0, R2, 0x1800000 ;  /* 0x0180000002007836 */ /* 0x000fca0000000000 */
[----:B------:R-:W-:-:S04]  /*18f0*/  LOP3.LUT R0, R0, 0x7f800000, RZ, 0xc0, !PT ;  /* 0x7f80000000007812 */ /* 0x000fc800078ec0ff */
[----:B------:R-:W-:-:S13]  /*1900*/  ISETP.GT.U32.AND P0, PT, R0, 0x1ffffff, PT ;  /* 0x01ffffff0000780c */ /* 0x000fda0003f04070 */
[----:B0-----:R-:W-:Y:S05]  /*1910*/  @P0 BRA `(.L_x_4081) ;  /* 0x0000000000100947 */ /* 0x001fea0003800000 */
[----:B------:R-:W-:Y:S01]  /*1920*/  IMAD.MOV.U32 R0, RZ, RZ, R2 ;  /* 0x000000ffff007224 */ /* 0x000fe200078e0002 */
[----:B------:R-:W-:-:S07]  /*1930*/  MOV R2, 0x1950 ;  /* 0x0000195000027802 */ /* 0x000fce0000000f00 */
[----:B-----5:R-:W-:Y:S05]  /*1940*/  CALL.REL.NOINC `($__internal_59_$__cuda_sm20_rcp_rn_f32_slowpath) ;  /* 0x0000001000847944 */ /* 0x020fea0003c00000 */
[----:B------:R-:W-:Y:S05]  /*1950*/  BRA `(.L_x_4082) ;  /* 0x0000000000107947 */ /* 0x000fea0003800000 */
.L_x_4081:
[----:B------:R-:W0:Y:S02]  /*1960*/  MUFU.RCP R31, R2 ;  /* 0x00000002001f7308 */ /* 0x000e240000001000 */
[----:B0-----:R-:W-:-:S04]  /*1970*/  FFMA R0, R2, R31, -1 ;  /* 0xbf80000002007423 */ /* 0x001fc8000000001f */
[----:B------:R-:W-:-:S04]  /*1980*/  FADD.FTZ R0, -R0, -RZ ;  /* 0x800000ff00007221 */ /* 0x000fc80000010100 */
[----:B------:R-:W-:-:S07]  /*1990*/  FFMA R31, R31, R0, R31 ;  /* 0x000000001f1f7223 */ /* 0x000fce000000001f */
.L_x_4082:
[----:B------:R-:W-:Y:S05]  /*19a0*/  BSYNC.RECONVERGENT B0 ;  /* 0x0000000000007941 */ /* 0x000fea0003800200 */
.L_x_4080:
        /* <DEDUP_REMOVED lines=15> */
[----:B-----5:R-:W-:Y:S01]  /*1aa0*/  FMUL R27, R27, R0 ;  /* 0x000000001b1b7220 */ /* 0x020fe20000400000 */
[----:B0-----:R-:W-:-:S05]  /*1ab0*/  FFMA R16, R2, R15, 1 ;  /* 0x3f80000002107423 */ /* 0x001fca000000000f */
[----:B------:R-:W-:-:S04]  /*1ac0*/  IADD3 R2, PT, PT, R16, 0x1800000, RZ ;  /* 0x0180000010027810 */ /* 0x000fc80007ffe0ff */
[----:B------:R-:W-:-:S04]  /*1ad0*/  LOP3.LUT R2, R2, 0x7f800000, RZ, 0xc0, !PT ;  /* 0x7f80000002027812 */ /* 0x000fc800078ec0ff */
[----:B------:R-:W-:-:S13]  /*1ae0*/  ISETP.GT.U32.AND P0, PT, R2, 0x1ffffff, PT ;  /* 0x01ffffff0200780c */ /* 0x000fda0003f04070 */
[----:B------:R-:W-:Y:S05]  /*1af0*/  @P0 BRA `(.L_x_4084) ;  /* 0x0000000000100947 */ /* 0x000fea0003800000 */
[----:B------:R-:W-:Y:S01]  /*1b00*/  IMAD.MOV.U32 R0, RZ, RZ, R16 ;  /* 0x000000ffff007224 */ /* 0x000fe200078e0010 */
[----:B------:R-:W-:-:S07]  /*1b10*/  MOV R2, 0x1b30 ;  /* 0x00001b3000027802 */ /* 0x000fce0000000f00 */
[----:B------:R-:W-:Y:S05]  /*1b20*/  CALL.REL.NOINC `($__internal_59_$__cuda_sm20_rcp_rn_f32_slowpath) ;  /* 0x00000010000c7944 */ /* 0x000fea0003c00000 */
[----:B------:R-:W-:Y:S05]  /*1b30*/  BRA `(.L_x_4085) ;  /* 0x0000000000107947 */ /* 0x000fea0003800000 */
.L_x_4084:
[----:B------:R-:W0:Y:S02]  /*1b40*/  MUFU.RCP R31, R16 ;  /* 0x00000010001f7308 */ /* 0x000e240000001000 */
[----:B0-----:R-:W-:-:S04]  /*1b50*/  FFMA R0, R16, R31, -1 ;  /* 0xbf80000010007423 */ /* 0x001fc8000000001f */
[----:B------:R-:W-:-:S04]  /*1b60*/  FADD.FTZ R0, -R0, -RZ ;  /* 0x800000ff00007221 */ /* 0x000fc80000010100 */
[----:B------:R-:W-:-:S07]  /*1b70*/  FFMA R31, R31, R0, R31 ;  /* 0x000000001f1f7223 */ /* 0x000fce000000001f */
.L_x_4085:
[----:B------:R-:W-:Y:S05]  /*1b80*/  BSYNC.RECONVERGENT B0 ;  /* 0x0000000000007941 */ /* 0x000fea0003800200 */
.L_x_4083:
[----:B------:R-:W-:Y:S01]  /*1b90*/  LOP3.LUT R2, RZ, R6, RZ, 0x33, !PT ;  /* 0x00000006ff027212 */ /* 0x000fe200078e33ff */
[----:B------:R-:W-:Y:S01]  /*1ba0*/  IMAD.SHL.U32 R5, R5, 0x4, RZ ;  /* 0x0000000405057824 */ /* 0x000fe200078e00ff */
[----:B------:R-:W-:Y:S01]  /*1bb0*/  IADD3 R16, P0, PT, R22, UR8, RZ ;  /* 0x0000000816107c10 */ /* 0x000fe2000ff1e0ff */
[----:B------:R-:W-:Y:S01]  /*1bc0*/  FMUL R26, R26, R31 ;  /* 0x0000001f1a1a7220 */ /* 0x000fe20000400000 */
[----:B------:R-:W-:Y:S01]  /*1bd0*/  FMUL R19, R27, UR12 ;  /* 0x0000000c1b137c20 */ /* 0x000fe20008400000 */
[----:B------:R-:W-:Y:S01]  /*1be0*/  IMAD.IADD R15, R2, 0x1, R3 ;  /* 0x00000001020f7824 */ /* 0x000fe200078e0203 */
[----:B------:R-:W-:Y:S01]  /*1bf0*/  IADD3.X R17, PT, PT, R24, UR9, RZ, P0, !PT ;  /* 0x0000000918117c10 */ /* 0x000fe200087fe4ff */
[----:B------:R-:W-:Y:S01]  /*1c00*/  IMAD R2, R4, 0x10, R9 ;  /* 0x0000001004027824 */ /* 0x000fe200078e0209 */
[C---:B------:R-:W-:Y:S01]  /*1c10*/  LOP3.LUT R0, R5.reuse, 0x7c, RZ, 0xc0, !PT ;  /* 0x0000007c05007812 */ /* 0x040fe200078ec0ff */
[C---:B------:R-:W-:Y:S01]  /*1c20*/  VIADD R4, R5.reuse, 0xfffffff8 ;  /* 0xfffffff805047836 */ /* 0x040fe20000000000 */
[----:B------:R-:W-:Y:S01]  /*1c30*/  IADD3 R28, P0, PT, R22, UR7, RZ ;  /* 0x00000007161c7c10 */ /* 0x000fe2000ff1e0ff */
[----:B------:R-:W-:Y:S01]  /*1c40*/  VIADD R5, R5, 0xfffffff4 ;  /* 0xfffffff405057836 */ /* 0x000fe20000000000 */
[----:B------:R-:W-:Y:S01]  /*1c50*/  SHF.L.U32 R15, R15, 0x2, RZ ;  /* 0x000000020f0f7819 */ /* 0x000fe200000006ff */
[----:B------:R-:W-:Y:S01]  /*1c60*/  FMUL R25, R25, R26 ;  /* 0x0000001a19197220 */ /* 0x000fe20000400000 */
[----:B------:R-:W-:Y:S01]  /*1c70*/  IADD3 R0, PT, PT, R9, R0, RZ ;  /* 0x0000000009007210 */ /* 0x000fe20007ffe0ff */
[----:B------:R0:W-:Y:S01]  /*1c80*/  STG.E desc[UR26][R16.64], R19 ;  /* 0x0000001310007986 */ /* 0x0001e2000c10191a */
[----:B------:R-:W-:Y:S01]  /*1c90*/  IADD3.X R29, PT, PT, R24, UR14, RZ, P0, !PT ;  /* 0x0000000e181d7c10 */ /* 0x000fe200087fe4ff */
[----:B------:R-:W1:Y:S01]  /*1ca0*/  LDCU.64 UR6, c[0x0][0x3c0] ;  /* 0x00007800ff0677ac */ /* 0x000e620008000a00 */
[----:B------:R-:W-:Y:S01]  /*1cb0*/  LOP3.LUT R24, R15, 0x7c, RZ, 0xc0, !PT ;  /* 0x0000007c0f187812 */ /* 0x000fe200078ec0ff */
[----:B------:R2:W-:Y:S01]  /*1cc0*/  STS [R0], R11 ;  /* 0x0000000b00007388 */ /* 0x0005e20000000800 */
[----:B------:R-:W-:Y:S01]  /*1cd0*/  LOP3.LUT R4, R4, 0x7c, RZ, 0xc0, !PT ;  /* 0x0000007c04047812 */ /* 0x000fe200078ec0ff */
[----:B------:R-:W-:Y:S01]  /*1ce0*/  FMUL R15, R25, UR12 ;  /* 0x0000000c190f7c20 */ /* 0x000fe20008400000 */
[----:B------:R-:W-:-:S02]  /*1cf0*/  LOP3.LUT R22, R5, 0x7c, RZ, 0xc0, !PT ;  /* 0x0000007c05167812 */ /* 0x000fc400078ec0ff */
[C---:B------:R-:W-:Y:S02]  /*1d00*/  IADD3 R24, PT, PT, R9.reuse, R24, RZ ;  /* 0x0000001809187210 */ /* 0x040fe40007ffe0ff */
[----:B------:R3:W-:Y:S01]  /*1d10*/  STG.E desc[UR26][R28.64], R15 ;  /* 0x0000000f1c007986 */ /* 0x0007e2000c10191a */
[C---:B------:R-:W-:Y:S01]  /*1d20*/  IMAD.IADD R22, R9.reuse, 0x1, R22 ;  /* 0x0000000109167824 */ /* 0x040fe200078e0216 */
[----:B0-----:R-:W-:Y:S01]  /*1d30*/  MOV R16, R18 ;  /* 0x0000001200107202 */ /* 0x001fe20000000f00 */
[----:B--2---:R-:W-:Y:S01]  /*1d40*/  IMAD.IADD R11, R9, 0x1, R4 ;  /* 0x00000001090b7824 */ /* 0x004fe200078e0204 */
[----:B------:R-:W-:Y:S01]  /*1d50*/  STS [R24], R21 ;  /* 0x0000001518007388 */ /* 0x000fe20000000800 */
[----:B------:R-:W0:Y:S01]  /*1d60*/  LDC.64 R4, c[0x0][0x3c0] ;  /* 0x0000f000ff047b82 */ /* 0x000e220000000a00 */
[----:B------:R-:W-:Y:S01]  /*1d70*/  IMAD.MOV.U32 R17, RZ, RZ, RZ ;  /* 0x000000ffff117224 */ /* 0x000fe200078e00ff */
[----:B------:R-:W-:Y:S01]  /*1d80*/  FMNMX3 R25, |R27|, R32, |R25|, !PT ;  /* 0x000000201b197276 */ /* 0x000fe20007800619 */
[----:B------:R-:W-:Y:S01]  /*1d90*/  STS [R11], R13 ;  /* 0x0000000d0b007388 */ /* 0x000fe20000000800 */
[----:B-1----:R-:W-:-:S03]  /*1da0*/  IMAD.WIDE.U32 R16, R6, UR6, R16 ;  /* 0x0000000606107c25 */ /* 0x002fc6000f8e0010 */
[----:B------:R1:W-:Y:S01]  /*1db0*/  STS [R22], R19 ;  /* 0x0000001316007388 */ /* 0x0003e20000000800 */
[----:B---3--:R-:W-:Y:S01]  /*1dc0*/  IMAD R29, R6, UR7, RZ ;  /* 0x00000007061d7c24 */ /* 0x008fe2000f8e02ff */
[----:B------:R-:W-:Y:S01]  /*1dd0*/  SHF.L.U32 R26, R16, 0x2, RZ ;  /* 0x00000002101a7819 */ /* 0x000fe200000006ff */
[----:B------:R-:W-:Y:S02]  /*1de0*/  BAR.SYNC.DEFER_BLOCKING 0x0 ;  /* 0x0000000000007b1d */ /* 0x000fe40000010000 */
[----:B------:R-:W-:-:S05]  /*1df0*/  IMAD.IADD R17, R17, 0x1, R29 ;  /* 0x0000000111117824 */ /* 0x000fca00078e021d */
[----:B------:R-:W-:Y:S02]  /*1e00*/  SHF.L.U64.HI R28, R16, 0x2, R17 ;  /* 0x00000002101c7819 */ /* 0x000fe40000010211 */
[----:B------:R-:W-:Y:S01]  /*1e10*/  IADD3 R16, P2, PT, R26, UR10, RZ ;  /* 0x0000000a1a107c10 */ /* 0x000fe2000ff5e0ff */
[----:B0-----:R-:W-:-:S03]  /*1e20*/  IMAD.WIDE.U32 R4, R6, UR6, R4 ;  /* 0x0000000606047c25 */ /* 0x001fc6000f8e0004 */
[----:B------:R-:W-:Y:S01]  /*1e30*/  IADD3.X R17, PT, PT, R28, UR11, RZ, P2, !PT ;  /* 0x0000000b1c117c10 */ /* 0x000fe200097fe4ff */
[----:B------:R-:W-:Y:S01]  /*1e40*/  IMAD.IADD R29, R29, 0x1, R5 ;  /* 0x000000011d1d7824 */ /* 0x000fe200078e0205 */
[----:B-1----:R-:W-:Y:S02]  /*1e50*/  IADD3 R19, P0, PT, R4, UR6, RZ ;  /* 0x0000000604137c10 */ /* 0x002fe4000ff1e0ff */
[----:B------:R-:W-:Y:S02]  /*1e60*/  IADD3 R4, P1, PT, R7, R4, RZ ;  /* 0x0000000407047210 */ /* 0x000fe40007f3e0ff */
[----:B------:R-:W-:Y:S01]  /*1e70*/  IADD3 R30, P2, PT, R10, R19, RZ ;  /* 0x000000130a1e7210 */ /* 0x000fe20007f5e0ff */
[----:B------:R-:W0:Y:S01]  /*1e80*/  LDS R33, [R2] ;  /* 0x0000000002217984 */ /* 0x000e220000000800 */
[----:B------:R-:W-:Y:S01]  /*1e90*/  IADD3.X R18, PT, PT, R29, UR7, RZ, P0, !PT ;  /* 0x000000071d127c10 */ /* 0x000fe200087fe4ff */
[----:B------:R-:W-:Y:S01]  /*1ea0*/  IMAD.X R29, RZ, RZ, R29, P1 ;  /* 0x000000ffff1d7224 */ /* 0x000fe200008e061d */
[----:B------:R-:W-:Y:S01]  /*1eb0*/  IADD3 R7, P3, P4, R20, UR6, R19 ;  /* 0x0000000614077c10 */ /* 0x000fe2000fc7e013 */
[----:B------:R-:W1:Y:S01]  /*1ec0*/  LDS R9, [R2+0x4] ;  /* 0x0000040002097984 */ /* 0x000e620000000800 */
[----:B------:R-:W-:Y:S01]  /*1ed0*/  IADD3.X R5, PT, PT, RZ, R18, RZ, P2, !PT ;  /* 0x00000012ff057210 */ /* 0x000fe200017fe4ff */
[----:B------:R-:W-:Y:S01]  /*1ee0*/  IMAD.SHL.U32 R31, R4, 0x4, RZ ;  /* 0x00000004041f7824 */ /* 0x000fe200078e00ff */
[----:B------:R-:W-:Y:S01]  /*1ef0*/  IADD3.X R18, PT, PT, RZ, UR7, R18, P3, P4 ;  /* 0x00000007ff127c10 */ /* 0x000fe20009fe8412 */
[----:B------:R-:W2:Y:S01]  /*1f00*/  LDS R21, [R2+0x8] ;  /* 0x0000080002157984 */ /* 0x000ea20000000800 */
[C---:B------:R-:W-:Y:S01]  /*1f10*/  SHF.L.U64.HI R10, R30.reuse, 0x2, R5 ;  /* 0x000000021e0a7819 */ /* 0x040fe20000010205 */
[----:B------:R-:W-:Y:S01]  /*1f20*/  IMAD.SHL.U32 R30, R30, 0x4, RZ ;  /* 0x000000041e1e7824 */ /* 0x000fe200078e00ff */
[----:B------:R-:W-:Y:S01]  /*1f30*/  SHF.L.U32 R20, R7, 0x2, RZ ;  /* 0x0000000207147819 */ /* 0x000fe200000006ff */
[----:B------:R-:W3:Y:S01]  /*1f40*/  LDS R13, [R2+0xc] ;  /* 0x00000c00020d7984 */ /* 0x000ee20000000800 */
[----:B------:R-:W-:Y:S01]  /*1f50*/  SHF.L.U64.HI R29, R4, 0x2, R29 ;  /* 0x00000002041d7819 */ /* 0x000fe2000001021d */
[----:B------:R-:W4:Y:S01]  /*1f60*/  LDCU.64 UR6, c[0x0][0x3a8] ;  /* 0x00007500ff0677ac */ /* 0x000f220008000a00 */
[----:B------:R-:W-:-:S02]  /*1f70*/  IADD3 R4, P0, PT, R31, UR10, RZ ;  /* 0x0000000a1f047c10 */ /* 0x000fc4000ff1e0ff */
[----:B------:R-:W-:Y:S02]  /*1f80*/  SHF.L.U64.HI R7, R7, 0x2, R18 ;  /* 0x0000000207077819 */ /* 0x000fe40000010212 */
[----:B------:R-:W-:Y:S02]  /*1f90*/  IADD3 R18, P1, PT, R30, UR10, RZ ;  /* 0x0000000a1e127c10 */ /* 0x000fe4000ff3e0ff */
[----:B------:R-:W-:Y:S02]  /*1fa0*/  IADD3.X R5, PT, PT, R29, UR11, RZ, P0, !PT ;  /* 0x0000000b1d057c10 */ /* 0x000fe400087fe4ff */
[----:B------:R-:W-:Y:S01]  /*1fb0*/  IADD3.X R19, PT, PT, R10, UR11, RZ, P1, !PT ;  /* 0x0000000b0a137c10 */ /* 0x000fe20008ffe4ff */
[----:B----4-:R-:W-:-:S04]  /*1fc0*/  UISETP.NE.U32.AND UP0, UPT, UR6, URZ, UPT ;  /* 0x000000ff0600728c */ /* 0x010fc8000bf05070 */
[----:B------:R-:W-:Y:S01]  /*1fd0*/  UISETP.NE.AND.EX UP0, UPT, UR7, URZ, UPT, UP0 ;  /* 0x000000ff0700728c */ /* 0x000fe2000bf05300 */
[----:B0-----:R0:W-:Y:S04]  /*1fe0*/  STG.E desc[UR26][R16.64], R33 ;  /* 0x0000002110007986 */ /* 0x0011e8000c10191a */
[----:B-1----:R1:W-:Y:S04]  /*1ff0*/  STG.E desc[UR26][R4.64], R9 ;  /* 0x0000000904007986 */ /* 0x0023e8000c10191a */
[----:B--2---:R-:W-:Y:S01]  /*2000*/  STG.E desc[UR26][R18.64], R21 ;  /* 0x0000001512007986 */ /* 0x004fe2000c10191a */
[----:B0-----:R-:W-:-:S04]  /*2010*/  IADD3 R16, P2, PT, R20, UR10, RZ ;  /* 0x0000000a14107c10 */ /* 0x001fc8000ff5e0ff */
[----:B------:R-:W-:Y:S02]  /*2020*/  IADD3.X R17, PT, PT, R7, UR11, RZ, P2, !PT ;  /* 0x0000000b07117c10 */ /* 0x000fe400097fe4ff */
[----:B-1----:R-:W-:-:S03]  /*2030*/  IADD3 R4, P0, PT, R26, UR13, RZ ;  /* 0x0000000d1a047c10 */ /* 0x002fc6000ff1e0ff */
[----:B---3--:R0:W-:Y:S01]  /*2040*/  STG.E desc[UR26][R16.64], R13 ;  /* 0x0000000d10007986 */ /* 0x0081e2000c10191a */
[----:B------:R-:W-:Y:S01]  /*2050*/  IADD3.X R5, PT, PT, R28, UR5, RZ, P0, !PT ;  /* 0x000000051c057c10 */ /* 0x000fe200087fe4ff */
[----:B------:R-:W-:Y:S01]  /*2060*/  BAR.SYNC.DEFER_BLOCKING 0x0 ;  /* 0x0000000000007b1d */ /* 0x000fe20000010000 */
[----:B------:R-:W-:Y:S02]  /*2070*/  IADD3 R30, P0, PT, R30, UR13, RZ ;  /* 0x0000000d1e1e7c10 */ /* 0x000fe4000ff1e0ff */
[----:B0-----:R-:W-:Y:S02]  /*2080*/  IADD3 R16, P1, PT, R31, UR13, RZ ;  /* 0x0000000d1f107c10 */ /* 0x001fe4000ff3e0ff */
[----:B------:R-:W-:Y:S02]  /*2090*/  IADD3.X R31, PT, PT, R10, UR5, RZ, P0, !PT ;  /* 0x000000050a1f7c10 */ /* 0x000fe400087fe4ff */
[----:B------:R-:W-:Y:S02]  /*20a0*/  IADD3.X R17, PT, PT, R29, UR5, RZ, P1, !PT ;  /* 0x000000051d117c10 */ /* 0x000fe40008ffe4ff */
[----:B------:R-:W-:-:S04]  /*20b0*/  IADD3 R20, P1, PT, R20, UR13, RZ ;  /* 0x0000000d14147c10 */ /* 0x000fc8000ff3e0ff */
[----:B------:R-:W-:Y:S01]  /*20c0*/  IADD3.X R21, PT, PT, R7, UR5, RZ, P1, !PT ;  /* 0x0000000507157c10 */ /* 0x000fe20008ffe4ff */
        /* <DEDUP_REMOVED lines=19> */
[----:B0-----:R-:W-:Y:S02]  /*2200*/  @!P0 MOV R9, 0x400 ;  /* 0x0000040000098802 */ /* 0x001fe40000000f00 */
[----:B-1----:R-:W-:-:S05]  /*2210*/  FMNMX R0, R25, R0, !PT ;  /* 0x0000000019007209 */ /* 0x002fca0007800000 */
[----:B------:R-:W0:Y:S01]  /*2220*/  SHFL.DOWN PT, R5, R0, 0x8, 0x1f ;  /* 0x09001f0000057f89 */ /* 0x000e2200000e0000 */
        /* <DEDUP_REMOVED lines=27> */
.L_x_4094:
[----:B------:R-:W-:Y:S02]  /*23e0*/  ISETP.NE.AND P0, PT, R3, RZ, PT ;  /* 0x000000ff0300720c */ /* 0x000fe40003f05270 */
[----:B-1----:R-:W-:-:S11]  /*23f0*/  FMNMX R7, R2, R7, !PT ;  /* 0x0000000702077209 */ /* 0x002fd60007800000 */
[----:B------:R-:W-:Y:S05]  /*2400*/  @P0 BRA `(.L_x_4087) ;  /* 0x0000000000080947 */ /* 0x000fea0003800000 */
[----:B------:R-:W1:Y:S02]  /*2410*/  LDC.64 R4, c[0x0][0x3a8] ;  /* 0x0000ea00ff047b82 */ /* 0x000e640000000a00 */
[----:B-1----:R1:W-:Y:S02]  /*2420*/  REDG.E.MAX.S32.STRONG.GPU desc[UR26][R4.64], R7 ;  /* 0x000000070400798e */ /* 0x0023e4000d12e31a */
.L_x_4087:
[----:B------:R-:W-:Y:S05]  /*2430*/  BSYNC B0 ;  /* 0x0000000000007941 */ /* 0x000fea0003800000 */
.L_x_4086:
        /* <DEDUP_REMOVED lines=9> */
[----:B------:R-:W-:Y:S01]  /*24d0*/  IMAD.U32 R0, RZ, RZ, UR12 ;  /* 0x0000000cff007e24 */ /* 0x000fe2000f8e00ff */
[----:B0-----:R-:W-:-:S07]  /*24e0*/  MOV R2, 0x2500 ;  /* 0x0000250000027802 */ /* 0x001fce0000000f00 */
[----:B-1----:R-:W-:Y:S05]  /*24f0*/  CALL.REL.NOINC `($__internal_59_$__cuda_sm20_rcp_rn_f32_slowpath) ;  /* 0x0000000400987944 */ /* 0x002fea0003c00000 */
[----:B------:R-:W-:Y:S05]  /*2500*/  BRA `(.L_x_4090) ;  /* 0x0000000000147947 */ /* 0x000fea0003800000 */
.L_x_4089:
[----:B0-----:R-:W0:Y:S01]  /*2510*/  MUFU.RCP R31, UR12 ;  /* 0x0000000c001f7d08 */ /* 0x001e220008001000 */
[----:B------:R-:W-:-:S04]  /*2520*/  IMAD.U32 R0, RZ, RZ, UR12 ;  /* 0x0000000cff007e24 */ /* 0x000fc8000f8e00ff */
[----:B0-----:R-:W-:-:S04]  /*2530*/  FFMA R0, R31, R0, -1 ;  /* 0xbf8000001f007423 */ /* 0x001fc80000000000 */
[----:B------:R-:W-:-:S04]  /*2540*/  FADD.FTZ R0, -R0, -RZ ;  /* 0x800000ff00007221 */ /* 0x000fc80000010100 */
[----:B------:R-:W-:-:S07]  /*2550*/  FFMA R31, R31, R0, R31 ;  /* 0x000000001f1f7223 */ /* 0x000fce000000001f */
.L_x_4090:
[----:B------:R-:W0:Y:S02]  /*2560*/  LDC.64 R2, c[0x0][0x3b0] ;  /* 0x0000ec00ff027b82 */ /* 0x000e240000000a00 */
[----:B0-----:R-:W-:Y:S01]  /*2570*/  STG.E desc[UR26][R2.64], R31 ;  /* 0x0000001f02007986 */ /* 0x001fe2000c10191a */
[----:B------:R-:W-:Y:S05]  /*2580*/  EXIT ;  /* 0x000000000000794d */ /* 0x000fea0003800000 */
.L_x_4088:
[----:B------:R-:W-:Y:S02]  /*2590*/  HFMA2 R9, -RZ, RZ, 0, 2.384185791015625e-07 ;  /* 0x00000004ff097431 */ /* 0x000fe400000001ff */
[----:B------:R-:W-:Y:S02]  /*25a0*/  IMAD.MOV.U32 R11, RZ, RZ, 0x1f ;  /* 0x0000001fff0b7424 */ /* 0x000fe400078e00ff */
[----:B------:R-:W-:-:S07]  /*25b0*/  IMAD.MOV.U32 R4, RZ, RZ, -0x1 ;  /* 0xffffffffff047424 */ /* 0x000fce00078e00ff */
[----:B01----:R-:W-:Y:S05]  /*25c0*/  WARPSYNC.COLLECTIVE R4, `(.L_x_4091) ;  /* 0x0000000004087348 */ /* 0x003fea0003c00000 */
[----:B-1----:R1:W2:Y:S02]  /*25d0*/  SHFL.DOWN P0, R7, R0, R9, R11 ;  /* 0x0800000900077389 */ /* 0x0022a4000000000b */
[----:B012---:R-:W-:Y:S05]  /*25e0*/  ENDCOLLECTIVE ;  /* 0x000000000000791b */ /* 0x007fea0003800000 */
.L_x_4091:
[----:B------:R-:W-:Y:S01]  /*25f0*/  IMAD.MOV.U32 R9, RZ, RZ, 0x2 ;  /* 0x00000002ff097424 */ /* 0x000fe200078e00ff */
[----:B------:R-:W-:-:S04]  /*2600*/  MOV R5, R7 ;  /* 0x0000000700057202 */ /* 0x000fc80000000f00 */
[----:B------:R-:W-:-:S05]  /*2610*/  FMNMX R5, R5, R0, !PT ;  /* 0x0000000005057209 */ /* 0x000fca0007800000 */
[----:B------:R-:W-:-:S07]  /*2620*/  IMAD.MOV.U32 R0, RZ, RZ, R5 ;  /* 0x000000ffff007224 */ /* 0x000fce00078e0005 */
[----:B------:R-:W-:Y:S05]  /*2630*/  WARPSYNC.COLLECTIVE R4, `(.L_x_4092) ;  /* 0x0000000004087348 */ /* 0x000fea0003c00000 */
[----:B------:R0:W1:Y:S02]  /*2640*/  SHFL.DOWN P0, R7, R0, R9, R11 ;  /* 0x0800000900077389 */ /* 0x000064000000000b */
[----:B01----:R-:W-:Y:S05]  /*2650*/  ENDCOLLECTIVE ;  /* 0x000000000000791b */ /* 0x003fea0003800000 */
.L_x_4092:
[----:B------:R-:W-:Y:S01]  /*2660*/  IMAD.MOV.U32 R9, RZ, RZ, 0x1 ;  /* 0x00000001ff097424 */ /* 0x000fe200078e00ff */
[----:B------:R-:W-:-:S04]  /*2670*/  MOV R2, R7 ;  /* 0x0000000700027202 */ /* 0x000fc80000000f00 */
[----:B------:R-:W-:-:S05]  /*2680*/  FMNMX R2, R5, R2, !PT ;  /* 0x0000000205027209 */ /* 0x000fca0007800000 */
[----:B------:R-:W-:-:S07]  /*2690*/  IMAD.MOV.U32 R0, RZ, RZ, R2 ;  /* 0x000000ffff007224 */ /* 0x000fce00078e0002 */
[----:B------:R-:W-:Y:S05]  /*26a0*/  WARPSYNC.COLLECTIVE R4, `(.L_x_4093) ;  /* 0x0000000004087348 */ /* 0x000fea0003c00000 */
[----:B------:R0:W1:Y:S02]  /*26b0*/  SHFL.DOWN P0, R7, R0, R9, R11 ;  /* 0x0800000900077389 */ /* 0x000064000000000b */
[----:B01----:R-:W-:Y:S05]  /*26c0*/  ENDCOLLECTIVE ;  /* 0x000000000000791b */ /* 0x003fea0003800000 */
.L_x_4093:
[----:B------:R-:W-:Y:S05]  /*26d0*/  BRA `(.L_x_4094) ;  /* 0xfffffffc00407947 */ /* 0x000fea000383ffff */
        .weak           $__internal_58_$__cuda_sm20_div_u64
        .type           $__internal_58_$__cuda_sm20_div_u64,@function
        .size           $__internal_58_$__cuda_sm20_div_u64,($__internal_59_$__cuda_sm20_rcp_rn_f32_slowpath - $__internal_58_$__cuda_sm20_div_u64)
$__internal_58_$__cuda_sm20_div_u64:
        /* <DEDUP_REMOVED lines=71> */
[----:B------:R-:W-:Y:S11]  /*2b50*/  RET.REL.NODEC R2 `(_ZN18transformer_engine6detail32dgated_act_cast_transpose_kernelILi1ELi1EfffNS_5EmptyEXadL_ZNS_6dqgeluIffEET_T0_RKS2_EEXadL_ZNS_5qgeluIffEES4_S5_S7_EEEEvPKT2_SB_PT3_SD_PKT1_PSE_SH_mmm) ;  /* 0xffffffd402287950 */ /* 0x000ff60003c3ffff */
        .weak           $__internal_59_$__cuda_sm20_rcp_rn_f32_slowpath
        .type           $__internal_59_$__cuda_sm20_rcp_rn_f32_slowpath,@function
        .size           $__internal_59_$__cuda_sm20_rcp_rn_f32_slowpath,(.L_x_29360 - $__internal_59_$__cuda_sm20_rcp_rn_f32_slowpath)
$__internal_59_$__cuda_sm20_rcp_rn_f32_slowpath:
        /* <DEDUP_REMOVED lines=15> */
.L_x_4096:
        /* <DEDUP_REMOVED lines=10> */
[----:B------:R-:W-:-:S04]  /*2cf0*/  HFMA2 R35, -RZ, RZ, 0, 1.78813934326171875e-07 ;  /* 0x00000003ff237431 */ /* 0x000fc800000001ff */
[C---:B------:R-:W-:Y:S02]  /*2d00*/  FSETP.NEU.FTZ.AND P0, PT, R31.reuse, R34, PT ;  /* 0x000000221f00720b */ /* 0x040fe40003f1d000 */
[----:B------:R-:W-:Y:S02]  /*2d10*/  LOP3.LUT R31, R31, 0x7fffff, RZ, 0xc0, !PT ;  /* 0x007fffff1f1f7812 */ /* 0x000fe400078ec0ff */
[----:B------:R-:W-:Y:S02]  /*2d20*/  SEL R34, RZ, 0xffffffff, !P0 ;  /* 0xffffffffff227807 */ /* 0x000fe40004000000 */
[----:B------:R-:W-:Y:S02]  /*2d30*/  SHF.L.U32 R36, R35, R30, RZ ;  /* 0x0000001e23247219 */ /* 0x000fe400000006ff */
[----:B------:R-:W-:Y:S01]  /*2d40*/  LOP3.LUT R31, R31, 0x800000, RZ, 0xfc, !PT ;  /* 0x008000001f1f7812 */ /* 0x000fe200078efcff */
[----:B------:R-:W-:-:S03]  /*2d50*/  IMAD.MOV R34, RZ, RZ, -R34 ;  /* 0x000000ffff227224 */ /* 0x000fc600078e0a22 */
[----:B------:R-:W-:Y:S02]  /*2d60*/  LOP3.LUT R35, R36, R31, RZ, 0xc0, !PT ;  /* 0x0000001f24237212 */ /* 0x000fe400078ec0ff */
[-C--:B------:R-:W-:Y:S02]  /*2d70*/  LOP3.LUT P1, RZ, R34, R30.reuse, R31, 0xf8, !PT ;  /* 0x0000001e22ff7212 */ /* 0x080fe4000782f81f */
[----:B------:R-:W-:-:S04]  /*2d80*/  SHF.R.U32.HI R35, RZ, R30, R35 ;  /* 0x0000001eff237219 */ /* 0x000fc80000011623 */
        /* <DEDUP_REMOVED lines=13> */
.L_x_4098:
[----:B------:R0:W1:Y:S02]  /*2e60*/  MUFU.RCP R31, R0 ;  /* 0x00000000001f7308 */ /* 0x0000640000001000 */
.L_x_4097:
[----:B------:R-:W-:Y:S05]  /*2e70*/  BSYNC B1 ;  /* 0x0000000000017941 */ /* 0x000fea0003800000 */
.L_x_4095:
[----:B------:R-:W-:Y:S01]  /*2e80*/  IMAD.MOV.U32 R34, RZ, RZ, R2 ;  /* 0x000000ffff227224 */ /* 0x000fe200078e0002 */
[----:B------:R-:W-:-:S04]  /*2e90*/  MOV R35, 0x0 ;  /* 0x0000000000237802 */ /* 0x000fc80000000f00 */
[----:B01----:R-:W-:Y:S05]  /*2ea0*/  RET.REL.NODEC R34 `(_ZN18transformer_engine6detail32dgated_act_cast_transpose_kernelILi1ELi1EfffNS_5EmptyEXadL_ZNS_6dqgeluIffEET_T0_RKS2_EEXadL_ZNS_5qgeluIffEES4_S5_S7_EEEEvPKT2_SB_PT3_SD_PKT1_PSE_SH_mmm) ;  /* 0xffffffd022547950 */ /* 0x003fea0003c3ffff */
.L_x_4099:
        /* <DEDUP_REMOVED lines=13> */
.L_x_29360:


//--------------------- .text._ZN18transformer_engine6detail43dgated_act_cast_transpose_kernel_notalignedILi2ELi4Ef13__nv_bfloat1613__nv_fp8_e4m3NS_5EmptyEXadL_ZNS_6dsreluIffEET_T0_RKS4_EEXadL_ZNS_5sreluIffEES6_S7_S9_EEEEvPKT2_SD_PT3_SF_PKT1_PSG_SJ_mmm --------------------------
	.section	.text._ZN18transformer_engine6detail43dgated_act_cast_transpose_kernel_notalignedILi2ELi4Ef13__nv_bfloat1613__nv_fp8_e4m3NS_5EmptyEXadL_ZNS_6dsreluIffEET_T0_RKS4_EEXadL_ZNS_5sreluIffEES6_S7_S9_EEEEvPKT2_SD_PT3_SF_PKT1_PSG_SJ_mmm,"ax",@progbits
	.align	128
        .global         _ZN18transformer_engine6detail43dgated_act_cast_transpose_kernel_notalignedILi2ELi4Ef13__nv_bfloat1613__nv_fp8_e4m3NS_5EmptyEXadL_ZNS_6dsreluIffEET_T0_RKS4_EEXadL_ZNS_5sreluIffEES6_S7_S9_EEEEvPKT2_SD_PT3_SF_PKT1_PSG_SJ_mmm
        .type           _ZN18transformer_engine6detail43dgated_act_cast_transpose_kernel_notalignedILi2ELi4Ef13__nv_bfloat1613__nv_fp8_e4m3NS_5EmptyEXadL_ZNS_6dsreluIffEET_T0_RKS4_EEXadL_ZNS_5sreluIffEES6_S7_S9_EEEEvPKT2_SD_PT3_SF_PKT1_PSG_SJ_mmm,@function
        .size           _ZN18transformer_engine6detail43dgated_act_cast_transpose_kernel_notalignedILi2ELi4Ef13__nv_bfloat1613__nv_fp8_e4m3NS_5EmptyEXadL_ZNS_6dsreluIffEET_T0_RKS4_EEXadL_ZNS_5sreluIffEES6_S7_S9_EEEEvPKT2_SD_PT3_SF_PKT1_PSG_SJ_mmm,(.L_x_29362 - _ZN18transformer_engine6detail43dgated_act_cast_transpose_kernel_notalignedILi2ELi4Ef13__nv_bfloat1613__nv_fp8_e4m3NS_5EmptyEXadL_ZNS_6dsreluIffEET_T0_RKS4_EEXadL_ZNS_5sreluIffEES6_S7_S9_EEEEvPKT2_SD_PT3_SF_PKT1_PSG_SJ_mmm)
        .other          _ZN18transformer_engine6detail43dgated_act_cast_transpose_kernel_notalignedILi2ELi4Ef13__nv_bfloat1613__nv_fp8_e4m3NS_5EmptyEXadL_ZNS_6dsreluIffEET_T0_RKS4_EEXadL_ZNS_5sreluIffEES6_S7_S9_EEEEvPKT2_SD_PT3_SF_PKT1_PSG_SJ_mmm,@"STO_CUDA_ENTRY STV_DEFAULT"
_ZN18transformer_engine6detail43dgated_act_cast_transpose_kernel_notalignedILi2ELi4Ef13__nv_bfloat1613__nv_fp8_e4m3NS_5EmptyEXadL_ZNS_6dsreluIffEET_T0_RKS4_EEXadL_ZNS_5sreluIffEES6_S7_S9_EEEEvPKT2_SD_PT3_SF_PKT1_PSG_SJ_mmm:
.text._ZN18transformer_engine6detail43dgated_act_cast_transpose_kernel_notalignedILi2ELi4Ef13__nv_bfloat1613__nv_fp8_e4m3NS_5EmptyEXadL_ZNS_6dsreluIffEET_T0_RKS4_EEXadL_ZNS_5sreluIffEES6_S7_S9_EEEEvPKT2_SD_PT3_SF_PKT1_PSG_SJ_mmm:
        /* <DEDUP_REMOVED lines=43> */
.L_x_4100:
[----:B------:R-:W-:-:S07]  /*02b0*/  MOV R4, 0x2d0 ;  /* 0x000002d000047802 */ /* 0x000fce0000000f00 */
[----:B------:R-:W-:Y:S05]  /*02c0*/  CALL.REL.NOINC `($__internal_60_$__cuda_sm20_div_u64) ;  /* 0x0000007c00c87944 */ /* 0x000fea0003c00000 */
        /* <DEDUP_REMOVED lines=11> */
.L_x_4101:
[----:B------:R-:W0:Y:S01]  /*0380*/  LDCU.64 UR12, c[0x0][0x3c0] ;  /* 0x00007800ff0c77ac */ /* 0x000e220008000a00 */
[C---:B------:R-:W-:Y:S02]  /*0390*/  IMAD.SHL.U32 R49, R21.reuse, 0x4, RZ ;  /* 0x0000000415317824 */ /* 0x040fe400078e00ff */
[----:B------:R-:W-:Y:S01]  /*03a0*/  IMAD.SHL.U32 R21, R21, 0x10, RZ ;  /* 0x0000001015157824 */ /* 0x000fe200078e00ff */
[----:B------:R-:W1:Y:S01]  /*03b0*/  LDCU.64 UR26, c[0x0][0x3b8] ;  /* 0x00007700ff1a77ac */ /* 0x000e620008000a00 */
[----:B------:R-:W-:Y:S01]  /*03c0*/  IMAD.IADD R48, R50, 0x1, -R49 ;  /* 0x0000000132307824 */ /* 0x000fe200078e0a31 */
[----:B------:R-:W-:Y:S02]  /*03d0*/  USHF.L.U64.HI UR14, UR4, 0x5, UR5 ;  /* 0x00000005040e7899 */ /* 0x000fe40008010205 */
[----:B------:R-:W-:Y:S02]  /*03e0*/  USHF.L.U64.HI UR16, UR23, 0x5, UR6 ;  /* 0x0000000517107899 */ /* 0x000fe40008010206 */
[----:B------:R-:W-:Y:S01]  /*03f0*/  LOP3.LUT R20, R48, 0x1f, RZ, 0xc0, !PT ;  /* 0x0000001f30147812 */ /* 0x000fe200078ec0ff */
[----:B------:R-:W2:Y:S01]  /*0400*/  LDCU.128 UR8, c[0x0][0x380] ;  /* 0x00007000ff0877ac */ /* 0x000ea20008000c00 */
[----:B------:R-:W-:-:S02]  /*0410*/  USHF.L.U32 UR17, UR23, 0x6, URZ ;  /* 0x0000000617117899 */ /* 0x000fc400080006ff */
[----:B0-----:R-:W-:Y:S02]  /*0420*/  USHF.R.U64 UR31, UR12, 0x2, UR13 ;  /* 0x000000020c1f7899 */ /* 0x001fe4000800120d */
[----:B------:R-:W-:Y:S02]  /*0430*/  USHF.R.U32.HI UR30, URZ, 0x2, UR13 ;  /* 0x00000002ff1e7899 */ /* 0x000fe4000801160d */
[----:B-1----:R-:W-:Y:S02]  /*0440*/  USHF.R.U64 UR32, UR26, 0x1, UR27 ;  /* 0x000000011a207899 */ /* 0x002fe4000800121b */
[----:B------:R-:W-:Y:S02]  /*0450*/  ULEA UR7, UP1, -UR4, UR31, 0x5 ;  /* 0x0000001f04077291 */ /* 0x000fe4000f8229ff */
[----:B------:R-:W-:Y:S02]  /*0460*/  USHF.R.U32.HI UR33, URZ, 0x1, UR27 ;  /* 0x00000001ff217899 */ /* 0x000fe4000801161b */
[----:B------:R-:W-:-:S02]  /*0470*/  ULEA UR15, UP0, -UR23, UR32, 0x5 ;  /* 0x00000020170f7291 */ /* 0x000fc4000f8029ff */
[C---:B------:R-:W-:Y:S01]  /*0480*/  IMAD.WIDE.U32 R4, R21.reuse, UR32, RZ ;  /* 0x0000002015047c25 */ /* 0x040fe2000f8e00ff */
[----:B------:R-:W-:Y:S02]  /*0490*/  UIADD3.X UR14, UPT, UPT, ~UR14, UR30, URZ, UP1, !UPT ;  /* 0x0000001e0e0e7290 */ /* 0x000fe40008ffe5ff */
        /* <DEDUP_REMOVED lines=17> */
[----:B------:R-:W-:Y:S01]  /*05b0*/  ULEA UR22, UP2, UR18, UR17, 0x8 ;  /* 0x0000001112167291 */ /* 0x000fe2000f8440ff */
[----:B------:R-:W0:Y:S01]  /*05c0*/  LDCU.64 UR28, c[0x0][0x3a0] ;  /* 0x00007400ff1c77ac */ /* 0x000e220008000a00 */
[----:B------:R-:W-:Y:S02]  /*05d0*/  ULEA UR17, UP0, UR18, UR17, 0x7 ;  /* 0x0000001112117291 */ /* 0x000fe4000f8038ff */
[----:B------:R-:W-:-:S02]  /*05e0*/  USHF.L.U64.HI UR20, UR23, 0x6, UR6 ;  /* 0x0000000617147899 */ /* 0x000fc40008010206 */
[----:B------:R-:W-:Y:S02]  /*05f0*/  ULOP3.LUT UR34, UR27, 0x7fffffff, URZ, 0xc0, !UPT ;  /* 0x7fffffff1b227892 */ /* 0x000fe4000f8ec0ff */
[----:B------:R-:W-:-:S04]  /*0600*/  UIADD3 UR19, UPT, UPT, UR19, UR16, URZ ;  /* 0x0000001013137290 */ /* 0x000fc8000fffe0ff */
[C---:B------:R-:W-:Y:S01]  /*0610*/  @P1 IADD3 R0, P2, PT, R8.reuse, UR32, RZ ;  /* 0x0000002008001c10 */ /* 0x040fe2000ff5e0ff */
[----:B--2---:R-:W-:Y:S02]  /*0620*/  ULEA UR16, UP1, UR17, UR8, 0x1 ;  /* 0x0000000811107291 */ /* 0x004fe4000f8208ff */
[----:B------:R-:W-:Y:S01]  /*0630*/  ULEA.HI.X UR8, UR18, UR20, UR19, 0x7, UP0 ;  /* 0x0000001412087291 */ /* 0x000fe200080f3c13 */
[----:B------:R-:W-:Y:S01]  /*0640*/  IMAD R2, R21, UR34, RZ ;  /* 0x0000002215027c24 */ /* 0x000fe2000f8e02ff */
[----:B------:R-:W1:Y:S01]  /*0650*/  LDCU.64 UR24, c[0x0][0x358] ;  /* 0x00006b00ff1877ac */ /* 0x000e620008000a00 */
[----:B------:R-:W-:Y:S02]  /*0660*/  @P1 IADD3.X R7, PT, PT, R9, UR33, RZ, P2, !PT ;  /* 0x0000002109071c10 */ /* 0x000fe400097fe4ff */
[----:B------:R-:W-:Y:S01]  /*0670*/  IMAD.X R35, R5, 0x1, R2, P0 ;  /* 0x0000000105237824 */ /* 0x000fe200000e0602 */
[----:B------:R-:W-:Y:S01]  /*0680*/  ULEA.HI.X UR17, UR17, UR9, UR8, 0x1, UP1 ;  /* 0x0000000911117291 */ /* 0x000fe200088f0c08 */
[----:B------:R-:W-:Y:S01]  /*0690*/  @P1 LEA R22, P0, R8, UR16, 0x2 ;  /* 0x0000001008161c11 */ /* 0x000fe2000f8010ff */
        /* <DEDUP_REMOVED lines=11> */
[----:B------:R-:W-:-:S02]  /*0750*/  USHF.L.U64.HI UR36, UR26, 0x1, UR27 ;  /* 0x000000011a247899 */ /* 0x000fc4000801021b */
[----:B------:R-:W-:Y:S01]  /*0760*/  @P1 IADD3 R4, P4, PT, R34, UR26, RZ ;  /* 0x0000001a22041c10 */ /* 0x000fe2000ff9e0ff */
[----:B------:R-:W-:Y:S02]  /*0770*/  UIADD3 UR28, UP0, UPT, UR35, UR15, URZ ;  /* 0x0000000f231c7290 */ /* 0x000fe4000ff1e0ff */
[----:B------:R-:W-:Y:S01]  /*0780*/  @UP1 ULOP3.LUT UR9, UR27, 0x3fffffff, URZ, 0xc0, !UPT ;  /* 0x3fffffff1b091892 */ /* 0x000fe2000f8ec0ff */
[----:B------:R-:W-:Y:S01]  /*0790*/  ISETP.NE.AND.EX P0, PT, RZ, UR29, PT, P0 ;  /* 0x0000001dff007c0c */ /* 0x000fe2000bf05300 */
[----:B------:R-:W-:Y:S01]  /*07a0*/  UIADD3.X UR29, UPT, UPT, UR36, UR18, URZ, UP0, !UPT ;  /* 0x00000012241d7290 */ /* 0x000fe200087fe4ff */
[----:B------:R-:W-:Y:S02]  /*07b0*/  @P1 IADD3 R0, P5, PT, R8, UR8, RZ ;  /* 0x0000000808001c10 */ /* 0x000fe4000ffbe0ff */
[----:B------:R-:W-:Y:S02]  /*07c0*/  @!P1 CS2R R16, SRZ ;  /* 0x0000000000109805 */ /* 0x000fe4000001ff00 */
[----:B------:R-:W-:Y:S01]  /*07d0*/  @P1 SHF.L.U64.HI R7, R34, 0x2, R35 ;  /* 0x0000000222071819 */ /* 0x000fe20000010223 */
[----:B------:R-:W-:Y:S01]  /*07e0*/  @!P1 IMAD.MOV.U32 R14, RZ, RZ, RZ ;  /* 0x000000ffff0e9224 */ /* 0x000fe200078e00ff */
[----:B------:R-:W-:-:S02]  /*07f0*/  @P1 IADD3 R24, P2, PT, R6, UR15, RZ ;  /* 0x0000000f06181c10 */ /* 0x000fc4000ff5e0ff */
[----:B------:R-:W-:Y:S02]  /*0800*/  @!P1 CS2R R18, SRZ ;  /* 0x0000000000129805 */ /* 0x000fe4000001ff00 */
[----:B------:R-:W-:Y:S01]  /*0810*/  @P1 IADD3 R6, P3, PT, R6, UR28, RZ ;  /* 0x0000001c06061c10 */ /* 0x000fe2000ff7e0ff */
[----:B-1----:R0:W5:Y:S01]  /*0820*/  @P1 LDG.E R16, desc[UR24][R10.64] ;  /* 0x000000180a101981 */ /* 0x002162000c1e1900 */
[----:B------:R-:W-:Y:S01]  /*0830*/  @P1 IADD3.X R5, PT, PT, R9, UR9, RZ, P5, !PT ;  /* 0x0000000909051c10 */ /* 0x000fe2000affe4ff */
[----:B------:R-:W-:Y:S01]  /*0840*/  @!P1 IMAD.MOV.U32 R13, RZ, RZ, RZ ;  /* 0x000000ffff0d9224 */ /* 0x000fe200078e00ff */
[----:B------:R-:W-:Y:S01]  /*0850*/  @P1 LEA R28, P5, R0, UR16, 0x2 ;  /* 0x00000010001c1c11 */ /* 0x000fe2000f8a10ff */
[----:B------:R-:W1:Y:S01]  /*0860*/  LDCU.128 UR8, c[0x0][0x390] ;  /* 0x00007200ff0877ac */ /* 0x000e620008000c00 */
[C---:B------:R-:W-:Y:S01]  /*0870*/  @P1 IADD3.X R25, PT, PT, R7.reuse, UR18, RZ, P2, !PT ;  /* 0x0000001207191c10 */ /* 0x040fe200097fe4ff */
[----:B------:R-:W-:Y:S01]  /*0880*/  VIADD R36, R48, 0xffffffff ;  /* 0xffffffff30247836 */ /* 0x000fe20000000000 */
[----:B------:R-:W-:Y:S01]  /*0890*/  @P1 IADD3.X R7, PT, PT, R7, UR29, RZ, P3, !PT ;  /* 0x0000001d07071c10 */ /* 0x000fe20009ffe4ff */
[----:B------:R-:W-:Y:S01]  /*08a0*/  UIMAD UR6, UR6, UR12, URZ ;  /* 0x0000000c060672a4 */ /* 0x000fe2000f8e02ff */
[----:B------:R-:W-:Y:S01]  /*08b0*/  @P1 IADD3 R30, P3, PT, R34, UR35, RZ ;  /* 0x00000023221e1c10 */ /* 0x000fe2000ff7e0ff */
[----:B------:R-:W-:Y:S01]  /*08c0*/  UIMAD.WIDE.U32 UR20, UR23, UR12, URZ ;  /* 0x0000000c171472a5 */ /* 0x000fe2000f8e00ff */
[----:B------:R-:W-:Y:S01]  /*08d0*/  @P1 LEA.HI.X R29, R0, UR17, R5, 0x2, P5 ;  /* 0x00000011001d1c11 */ /* 0x000fe2000a8f1405 */
[----:B------:R-:W-:Y:S01]  /*08e0*/  @P1 IMAD.SHL.U32 R0, R4, 0x4, RZ ;  /* 0x0000000404001824 */ /* 0x000fe200078e00ff */
[C---:B0-----:R-:W-:Y:S01]  /*08f0*/  @P1 IADD3.X R11, PT, PT, R35.reuse, UR36, RZ, P3, !PT ;  /* 0x00000024230b1c10 */ /* 0x041fe20009ffe4ff */
[----:B------:R0:W5:Y:S01]  /*0900*/  @P1 LDG.E R15, desc[UR24][R6.64] ;  /* 0x00000018060f1981 */ /* 0x000162000c1e1900 */
[----:B------:R-:W-:-:S02]  /*0910*/  @P1 IADD3.X R5, PT, PT, R35, UR34, RZ, P4, !PT ;  /* 0x0000002223051c10 */ /* 0x000fc4000a7fe4ff */
[C---:B------:R-:W-:Y:S01]  /*0920*/  @P1 IADD3 R26, P2, PT, R0.reuse, UR15, RZ ;  /* 0x0000000f001a1c10 */ /* 0x040fe2000ff5e0ff */
[----:B------:R-:W5:Y:S01]  /*0930*/  @P1 LDG.E R18, desc[UR24][R28.64] ;  /* 0x000000181c121981 */ /* 0x000f62000c1e1900 */
[----:B------:R-:W-:Y:S02]  /*0940*/  @P1 IADD3 R10, P3, PT, R0, UR28, RZ ;  /* 0x0000001c000a1c10 */ /* 0x000fe4000ff7e0ff */
[C---:B------:R-:W-:Y:S01]  /*0950*/  @P1 SHF.L.U64.HI R0, R30.reuse, 0x2, R11 ;  /* 0x000000021e001819 */ /* 0x040fe2000001020b */
[----:B------:R-:W-:Y:S01]  /*0960*/  @P1 IMAD.SHL.U32 R30, R30, 0x4, RZ ;  /* 0x000000041e1e1824 */ /* 0x000fe200078e00ff */
[----:B------:R-:W-:Y:S01]  /*0970*/  @P1 SHF.L.U64.HI R12, R4, 0x2, R5 ;  /* 0x00000002040c1819 */ /* 0x000fe20000010205 */
[----:B-1----:R-:W-:Y:S01]  /*0980*/  UIADD3 UR8, UP0, UPT, UR22, UR8, URZ ;  /* 0x0000000816087290 */ /* 0x002fe2000ff1e0ff */
[----:B------:R-:W-:Y:S01]  /*0990*/  IMAD.MOV.U32 R37, RZ, RZ, RZ ;  /* 0x000000ffff257224 */ /* 0x000fe200078e00ff */
[----:B------:R-:W-:Y:S01]  /*09a0*/  BSSY.RECONVERGENT B0, `(.L_x_4102) ;  /* 0x0000034000007945 */ /* 0x000fe20003800200 */
[C---:B------:R-:W-:Y:S01]  /*09b0*/  @P1 IADD3.X R27, PT, PT, R12.reuse, UR18, RZ, P2, !PT ;  /* 0x000000120c1b1c10 */ /* 0x040fe200097fe4ff */
[----:B------:R-:W5:Y:S01]  /*09c0*/  @P1 LDG.E R22, desc[UR24][R22.64] ;  /* 0x0000001816161981 */ /* 0x000f62000c1e1900 */
[----:B------:R-:W-:-:S02]  /*09d0*/  @P1 IADD3.X R11, PT, PT, R12, UR29, RZ, P3, !PT ;  /* 0x0000001d0c0b1c10 */ /* 0x000fc40009ffe4ff */
[C---:B0-----:R-:W-:Y:S01]  /*09e0*/  @P1 IADD3 R6, P2, PT, R30.reuse, UR15, RZ ;  /* 0x0000000f1e061c10 */ /* 0x041fe2000ff5e0ff */
[----:B------:R-:W5:Y:S01]  /*09f0*/  @P1 LDG.E R17, desc[UR24][R26.64] ;  /* 0x000000181a111981 */ /* 0x000f62000c1e1900 */
[----:B------:R-:W-:-:S03]  /*0a00*/  @P1 IADD3 R30, P3, PT, R30, UR28, RZ ;  /* 0x0000001c1e1e1c10 */ /* 0x000fc6000ff7e0ff */
[----:B------:R-:W5:Y:S01]  /*0a10*/  @P1 LDG.E R14, desc[UR24][R10.64] ;  /* 0x000000180a0e1981 */ /* 0x000f62000c1e1900 */
[----:B------:R-:W-:Y:S01]  /*0a20*/  @P1 IADD3.X R31, PT, PT, R0, UR29, RZ, P3, !PT ;  /* 0x0000001d001f1c10 */ /* 0x000fe20009ffe4ff */
[----:B------:R-:W-:Y:S02]  /*0a30*/  VIADD R54, R49, 0x1 ;  /* 0x0000000131367836 */ /* 0x000fe40000000000 */
[----:B------:R-:W5:Y:S04]  /*0a40*/  @P1 LDG.E R24, desc[UR24][R24.64] ;  /* 0x0000001818181981 */ /* 0x000f68000c1e1900 */
[----:B------:R-:W5:Y:S01]  /*0a50*/  @P1 LDG.E R13, desc[UR24][R30.64] ;  /* 0x000000181e0d1981 */ /* 0x000f62000c1e1900 */
[----:B------:R-:W0:Y:S01]  /*0a60*/  @P0 LDC.64 R4, c[0x0][0x3a0] ;  /* 0x0000e800ff040b82 */ /* 0x000e220000000a00 */
[----:B------:R-:W-:-:S02]  /*0a70*/  UIMAD UR12, UR23, UR13, UR6 ;  /* 0x0000000d170c72a4 */ /* 0x000fc4000f8e0206 */
[----:B------:R-:W-:Y:S02]  /*0a80*/  USHF.L.U32 UR6, UR20, 0x6, URZ ;  /* 0x0000000614067899 */ /* 0x000fe400080006ff */
[----:B------:R-:W-:Y:S02]  /*0a90*/  UIADD3 UR12, UPT, UPT, UR21, UR12, URZ ;  /* 0x0000000c150c7290 */ /* 0x000fe4000fffe0ff */
[----:B------:R-:W-:Y:S02]  /*0aa0*/  ULEA UR6, UP1, UR4, UR6, 0x7 ;  /* 0x0000000604067291 */ /* 0x000fe4000f8238ff */
[----:B------:R-:W-:Y:S02]  /*0ab0*/  USHF.L.U64.HI UR20, UR20, 0x6, UR12 ;  /* 0x0000000614147899 */ /* 0x000fe4000801020c */
[----:B------:R-:W-:Y:S01]  /*0ac0*/  UIADD3.X UR9, UPT, UPT, UR19, UR9, URZ, UP0, !UPT ;  /* 0x0000000913097290 */ /* 0x000fe200087fe4ff */
[----:B------:R-:W-:Y:S01]  /*0ad0*/  @P1 IADD3.X R7, PT, PT, R0, UR18, RZ, P2, !PT ;  /* 0x0000001200071c10 */ /* 0x000fe200097fe4ff */
[----:B------:R-:W-:-:S02]  /*0ae0*/  UIADD3 UR10, UP2, UPT, UR6, UR10, URZ ;  /* 0x0000000a060a7290 */ /* 0x000fc4000ff5e0ff */
[----:B------:R-:W-:Y:S02]  /*0af0*/  ULEA.HI.X UR4, UR4, UR20, UR5, 0x7, UP1 ;  /* 0x0000001404047291 */ /* 0x000fe400088f3c05 */
[----:B------:R-:W-:Y:S01]  /*0b00*/  UIADD3 UR13, UP0, UPT, UR8, UR26, URZ ;  /* 0x0000001a080d7290 */ /* 0x000fe2000ff1e0ff */
[----:B------:R-:W-:Y:S01]  /*0b10*/  LOP3.LUT R36, R36, 0x1f, RZ, 0xc0, !PT ;  /* 0x0000001f24247812 */ /* 0x000fe200078ec0ff */
[----:B------:R-:W-:Y:S01]  /*0b20*/  UIADD3.X UR11, UPT, UPT, UR4, UR11, URZ, UP2, !UPT ;  /* 0x0000000b040b7290 */ /* 0x000fe200097fe4ff */
[----:B------:R-:W5:Y:S01]  /*0b30*/  @P1 LDG.E R19, desc[UR24][R6.64] ;  /* 0x0000001806131981 */ /* 0x000f62000c1e1900 */
[----:B------:R-:W-:Y:S01]  /*0b40*/  UIADD3.X UR20, UPT, UPT, UR9, UR27, URZ, UP0, !UPT ;  /* 0x0000001b09147290 */ /* 0x000fe200087fe4ff */
[----:B------:R-:W-:Y:S02]  /*0b50*/  @!P1 IMAD.MOV.U32 R25, RZ, RZ, RZ ;  /* 0x000000ffff199224 */ /* 0x000fe400078e00ff */
[----:B0-----:R0:W5:Y:S01]  /*0b60*/  @P0 LDG.E R0, desc[UR24][R4.64] ;  /* 0x0000001804000981 */ /* 0x001162000c1e1900 */
[----:B------:R-:W-:-:S02]  /*0b70*/  @!P1 IMAD.MOV.U32 R23, RZ, RZ, RZ ;  /* 0x000000ffff179224 */ /* 0x000fc400078e00ff */
[----:B------:R-:W-:Y:S02]  /*0b80*/  @!P1 IMAD.MOV.U32 R7, RZ, RZ, RZ ;  /* 0x000000ffff079224 */ /* 0x000fe400078e00ff */
[----:B0-----:R-:W-:Y:S01]  /*0b90*/  IMAD.WIDE.U32 R4, R21, UR32, R36 ;  /* 0x0000002015047c25 */ /* 0x001fe2000f8e0024 */
[----:B------:R-:W-:Y:S06]  /*0ba0*/  @!P1 BRA `(.L_x_4103) ;  /* 0x00000000004c9947 */ /* 0x000fec0003800000 */
        /* <DEDUP_REMOVED lines=13> */
[----:B------:R-:W-:-:S02]  /*0c80*/  IADD3.X R7, PT, PT, R9, UR29, RZ, P4, !PT ;  /* 0x0000001d09077c10 */ /* 0x000fc4000a7fe4ff */
[----:B------:R-:W-:Y:S02]  /*0c90*/  LEA.HI.X R11, R8, UR17, R23, 0x2, P2 ;  /* 0x00000011080b7c11 */ /* 0x000fe400090f1417 */
[----:B------:R-:W-:Y:S02]  /*0ca0*/  IADD3.X R27, PT, PT, R9, UR18, RZ, P3, !PT ;  /* 0x00000012091b7c10 */ /* 0x000fe40009ffe4ff */
[----:B------:R0:W5:Y:S04]  /*0cb0*/  LDG.E R7, desc[UR24][R6.64] ;  /* 0x0000001806077981 */ /* 0x000168000c1e1900 */
[----:B------:R0:W5:Y:S04]  /*0cc0*/  LDG.E R23, desc[UR24][R10.64] ;  /* 0x000000180a177981 */ /* 0x000168000c1e1900 */
[----:B------:R0:W5:Y:S02]  /*0cd0*/  LDG.E R25, desc[UR24][R26.64] ;  /* 0x000000181a197981 */ /* 0x000164000c1e1900 */
.L_x_4103:
[----:B------:R-:W-:Y:S05]  /*0ce0*/  BSYNC.RECONVERGENT B0 ;  /* 0x0000000000007941 */ /* 0x000fea0003800200 */
.L_x_4102:
[----:B------:R-:W-:Y:S01]  /*0cf0*/  ISETP.GE.U32.AND P2, PT, R54, UR7, PT ;  /* 0x0000000736007c0c */ /* 0x000fe2000bf46070 */
[----:B------:R-:W-:Y:S01]  /*0d00*/  UMOV UR19, 0x3f800000 ;  /* 0x3f80000000137882 */ /* 0x000fe20000000000 */
[----:B-----5:R-:W-:Y:S01]  /*0d10*/  @P0 R2UR UR19, R0 ;  /* 0x00000000001302ca */ /* 0x020fe200000e0000 */
[----:B------:R-:W-:Y:S01]  /*0d20*/  @!P1 IMAD.MOV.U32 R22, RZ, RZ, RZ ;  /* 0x000000ffff169224 */ /* 0x000fe200078e00ff */
[----:B------:R-:W-:Y:S01]  /*0d30*/  ISETP.LT.U32.AND P0, PT, R36, UR14, !P2 ;  /* 0x0000000e24007c0c */ /* 0x000fe2000d701070 */
[----:B------:R-:W-:Y:S01]  /*0d40*/  @!P1 IMAD.MOV.U32 R24, RZ, RZ, RZ ;  /* 0x000000ffff189224 */ /* 0x000fe200078e00ff */
[----:B------:R-:W-:Y:S01]  /*0d50*/  BSSY.RECONVERGENT B0, `(.L_x_4104) ;  /* 0x000002a000007945 */ /* 0x000fe20003800200 */
[----:B------:R-:W-:Y:S01]  /*0d60*/  @!P1 IMAD.MOV.U32 R15, RZ, RZ, RZ ;  /* 0x000000ffff0f9224 */ /* 0x000fe200078e00ff */
[----:B------:R-:W-:Y:S01]  /*0d70*/  PRMT R29, R16, 0x7632, R29 ;  /* 0x00007632101d7816 */ /* 0x000fe2000000001d */
[----:B------:R-:W-:Y:S01]  /*0d80*/  IMAD.IADD R3, R3, 0x1, R5 ;  /* 0x0000000103037824 */ /* 0x000fe200078e0205 */
[----:B------:R-:W-:-:S02]  /*0d90*/  PRMT R30, R22, 0x7632, R30 ;  /* 0x00007632161e7816 */ /* 0x000fc4000000001e */
[----:B------:R-:W-:Y:S02]  /*0da0*/  PRMT R28, R17, 0x7632, R28 ;  /* 0x00007632111c7816 */ /* 0x000fe4000000001c */
[----:B------:R-:W-:Y:S02]  /*0db0*/  PRMT R39, R14, 0x7632, R39 ;  /* 0x000076320e277816 */ /* 0x000fe40000000027 */
[----:B0-----:R-:W-:Y:S02]  /*0dc0*/  PRMT R27, R19, 0x7632, R27 ;  /* 0x00007632131b7816 */ /* 0x001fe4000000001b */
        /* <DEDUP_REMOVED lines=8> */
[----:B------:R-:W-:-:S04]  /*0e50*/  IMAD.WIDE.U32 R8, R21, UR26, R36 ;  /* 0x0000001a15087c25 */ /* 0x000fc8000f8e0024 */
[----:B------:R-:W-:Y:S02]  /*0e60*/  IMAD.U32 R33, RZ, RZ, UR26 ;  /* 0x0000001aff217e24 */ /* 0x000fe4000f8e00ff */
[----:B------:R-:W-:Y:S02]  /*0e70*/  IMAD.U32 R11, RZ, RZ, UR32 ;  /* 0x00000020ff0b7e24 */ /* 0x000fe4000f8e00ff */
[----:B------:R-:W-:Y:S01]  /*0e80*/  IMAD.IADD R9, R2, 0x1, R9 ;  /* 0x0000000102097824 */ /* 0x000fe200078e0209 */
[----:B------:R-:W-:Y:S01]  /*0e90*/  LEA R10, P2, R33, R8, 0x2 ;  /* 0x00000008210a7211 */ /* 0x000fe200078410ff */
[----:B------:R-:W-:Y:S01]  /*0ea0*/  IMAD.U32 R8, RZ, RZ, UR26 ;  /* 0x0000001aff087e24 */ /* 0x000fe2000f8e00ff */
[----:B------:R-:W-:Y:S01]  /*0eb0*/  LEA R11, P1, R11, R4, 0x2 ;  /* 0x000000040b0b7211 */ /* 0x000fe200078210ff */
[----:B------:R-:W-:Y:S02]  /*0ec0*/  IMAD.U32 R32, RZ, RZ, UR27 ;  /* 0x0000001bff207e24 */ /* 0x000fe4000f8e00ff */
[----:B------:R-:W-:-:S02]  /*0ed0*/  IMAD.U32 R33, RZ, RZ, UR32 ;  /* 0x00000020ff217e24 */ /* 0x000fc4000f8e00ff */
[----:B------:R-:W-:Y:S01]  /*0ee0*/  IMAD.U32 R40, RZ, RZ, UR33 ;  /* 0x00000021ff287e24 */ /* 0x000fe2000f8e00ff */
[----:B------:R-:W-:Y:S01]  /*0ef0*/  LEA.HI.X R9, R8, R9, R32, 0x2, P2 ;  /* 0x0000000908097211 */ /* 0x000fe200010f1420 */
[----:B------:R-:W-:-:S03]  /*0f00*/  IMAD.SHL.U32 R8, R10, 0x4, RZ ;  /* 0x000000040a087824 */ /* 0x000fc600078e00ff */
[----:B------:R-:W-:Y:S02]  /*0f10*/  LEA.HI.X R40, R33, R3, R40, 0x2, P1 ;  /* 0x0000000321287211 */ /* 0x000fe400008f1428 */
[C---:B------:R-:W-:Y:S02]  /*0f20*/  LEA R32, P1, R11.reuse, UR16, 0x2 ;  /* 0x000000100b207c11 */ /* 0x040fe4000f8210ff */
        /* <DEDUP_REMOVED lines=8> */
[----:B------:R0:W5:Y:S01]  /*0fb0*/  LDG.E R51, desc[UR24][R8.64] ;  /* 0x0000001808337981 */ /* 0x000162000c1e1900 */
[----:B------:R-:W-:Y:S05]  /*0fc0*/  BRA `(.L_x_4106) ;  /* 0x0000000000087947 */ /* 0x000fea0003800000 */
.L_x_4105:
[----:B------:R-:W-:Y:S01]  /*0fd0*/  IMAD.MOV.U32 R51, RZ, RZ, RZ ;  /* 0x000000ffff337224 */ /* 0x000fe200078e00ff */
[----:B------:R-:W-:-:S07]  /*0fe0*/  CS2R R52, SRZ ;  /* 0x0000000000347805 */ /* 0x000fce000001ff00 */
.L_x_4106:
[----:B------:R-:W-:Y:S05]  /*0ff0*/  BSYNC.RECONVERGENT B0 ;  /* 0x0000000000007941 */ /* 0x000fea0003800200 */
.L_x_4104:
[C---:B0-----:R-:W-:Y:S01]  /*1000*/  VIADD R8, R49.reuse, 0x2 ;  /* 0x0000000231087836 */ /* 0x041fe20000000000 */
[----:B------:R-:W-:Y:S01]  /*1010*/  ISETP.GE.U32.AND P1, PT, R49, UR7, PT ;  /* 0x0000000731007c0c */ /* 0x000fe2000bf26070 */
[----:B------:R-:W-:Y:S01]  /*1020*/  IMAD.U32 R24, R24, 0x10000, RZ ;  /* 0x0001000018187824 */ /* 0x000fe200078e00ff */
[----:B------:R-:W-:Y:S01]  /*1030*/  BSSY.RECONVERGENT B0, `(.L_x_4107) ;  /* 0x0000022000007945 */ /* 0x000fe20003800200 */
[----:B------:R-:W-:Y:S01]  /*1040*/  IMAD.U32 R22, R22, 0x10000, RZ ;  /* 0x0001000016167824 */ /* 0x000fe200078e00ff */
[----:B------:R-:W-:Y:S01]  /*1050*/  ISETP.GE.U32.AND P2, PT, R8, UR7, PT ;  /* 0x0000000708007c0c */ /* 0x000fe2000bf46070 */
[C---:B------:R-:W-:Y:S01]  /*1060*/  FADD R8, R24.reuse, R24 ;  /* 0x0000001818087221 */ /* 0x040fe20000000000 */
[C---:B------:R-:W-:Y:S01]  /*1070*/  FSETP.GT.AND P3, PT, R24.reuse, RZ, PT ;  /* 0x000000ff1800720b */ /* 0x040fe20003f64000 */
[----:B------:R-:W-:Y:S01]  /*1080*/  FMUL R24, R24, R24 ;  /* 0x0000001818187220 */ /* 0x000fe20000400000 */
[----:B------:R-:W-:Y:S02]  /*1090*/  ISETP.GE.U32.OR P1, PT, R20, UR14, P1 ;  /* 0x0000000e14007c0c */ /* 0x000fe40008f26470 */
[----:B------:R-:W-:-:S02]  /*10a0*/  @!P0 CS2R R46, SRZ ;  /* 0x00000000002e8805 */ /* 0x000fc4000001ff00 */
[----:B------:R-:W-:Y:S01]  /*10b0*/  FMNMX R63, RZ, R8, !PT ;  /* 0x00000008ff3f7209 */ /* 0x000fe20007800000 */
[----:B------:R-:W-:Y:S01]  /*10c0*/  @!P0 IMAD.MOV.U32 R33, RZ, RZ, RZ ;  /* 0x000000ffff218224 */ /* 0x000fe200078e00ff */
[----:B------:R-:W-:Y:S01]  /*10d0*/  FSEL R41, R24, RZ, P3 ;  /* 0x000000ff18297208 */ /* 0x000fe20001800000 */
[----:B------:R-:W-:Y:S06]  /*10e0*/  @!P0 BRA `(.L_x_4108) ;  /* 0x0000000000588947 */ /* 0x000fec0003800000 */
[----:B------:R-:W-:Y:S01]  /*10f0*/  IMAD.WIDE.U32 R8, R21, UR26, R36 ;  /* 0x0000001a15087c25 */ /* 0x000fe2000f8e0024 */
[----:B------:R-:W-:Y:S02]  /*1100*/  UIMAD UR5, UR34, 0x5, URZ ;  /* 0x00000005220578a4 */ /* 0x000fe4000f8e02ff */
[----:B------:R-:W-:Y:S01]  /*1110*/  UIMAD UR4, UR33, 0x5, URZ ;  /* 0x00000005210478a4 */ /* 0x000fe2000f8e02ff */
[----:B------:R-:W-:Y:S02]  /*1120*/  IMAD.IADD R9, R2, 0x1, R9 ;  /* 0x0000000102097824 */ /* 0x000fe400078e0209 */
[----:B------:R-:W-:Y:S02]  /*1130*/  IMAD.U32 R11, RZ, RZ, UR26 ;  /* 0x0000001aff0b7e24 */ /* 0x000fe4000f8e00ff */
[----:B------:R-:W-:Y:S02]  /*1140*/  IMAD.MOV.U32 R2, RZ, RZ, R4 ;  /* 0x000000ffff027224 */ /* 0x000fe400078e0004 */
[----:B------:R-:W-:-:S02]  /*1150*/  IMAD.U32 R5, RZ, RZ, UR32 ;  /* 0x00000020ff057e24 */ /* 0x000fc4000f8e00ff */
        /* <DEDUP_REMOVED lines=11> */
[----:B------:R-:W-:Y:S01]  /*1210*/  IADD3.X R3, PT, PT, R3, UR29, RZ, P5, !PT ;  /* 0x0000001d03037c10 */ /* 0x000fe2000affe4ff */
[----:B------:R0:W5:Y:S04]  /*1220*/  LDG.E R46, desc[UR24][R10.64] ;  /* 0x000000180a2e7981 */ /* 0x000168000c1e1900 */
[----:B------:R0:W5:Y:S04]  /*1230*/  LDG.E R33, desc[UR24][R8.64] ;  /* 0x0000001808217981 */ /* 0x000168000c1e1900 */
[----:B------:R0:W5:Y:S02]  /*1240*/  LDG.E R47, desc[UR24][R2.64] ;  /* 0x00000018022f7981 */ /* 0x000164000c1e1900 */
.L_x_4108:
[----:B------:R-:W-:Y:S05]  /*1250*/  BSYNC.RECONVERGENT B0 ;  /* 0x0000000000007941 */ /* 0x000fea0003800200 */
.L_x_4107:
[----:B------:R-:W-:Y:S02]  /*1260*/  IMAD.U32 R31, R31, 0x10000, RZ ;  /* 0x000100001f1f7824 */ /* 0x000fe400078e00ff */
[----:B------:R-:W-:Y:S01]  /*1270*/  FMUL R63, R63, R22 ;  /* 0x000000163f3f7220 */ /* 0x000fe20000400000 */
[----:B------:R-:W-:Y:S02]  /*1280*/  IMAD.U32 R28, R28, 0x10000, RZ ;  /* 0x000100001c1c7824 */ /* 0x000fe400078e00ff */
[----:B------:R-:W-:Y:S01]  /*1290*/  FMUL R32, R22, R41 ;  /* 0x0000002916207220 */ /* 0x000fe20000400000 */
[C---:B0-----:R-:W-:Y:S01]  /*12a0*/  FADD R2, R31.reuse, R31 ;  /* 0x0000001f1f027221 */ /* 0x041fe20000000000 */
[C---:B------:R-:W-:Y:S01]  /*12b0*/  FSETP.GT.AND P3, PT, R31.reuse, RZ, PT ;  /* 0x000000ff1f00720b */ /* 0x040fe20003f64000 */
[----:B------:R-:W-:Y:S01]  /*12c0*/  FMUL R31, R31, R31 ;  /* 0x0000001f1f1f7220 */ /* 0x000fe20000400000 */
[----:B------:R-:W-:Y:S01]  /*12d0*/  IMAD.U32 R17, R17, 0x10000, RZ ;  /* 0x0001000011117824 */ /* 0x000fe200078e00ff */
[C---:B------:R-:W-:Y:S01]  /*12e0*/  FSETP.GT.AND P5, PT, R28.reuse, RZ, PT ;  /* 0x000000ff1c00720b */ /* 0x040fe20003fa4000 */
[----:B------:R-:W-:Y:S01]  /*12f0*/  FADD R8, R28, R28 ;  /* 0x0000001c1c087221 */ /* 0x000fe20000000000 */
[----:B------:R-:W-:Y:S01]  /*1300*/  FMNMX R2, RZ, R2, !PT ;  /* 0x00000002ff027209 */ /* 0x000fe20007800000 */
[----:B------:R-:W-:-:S02]  /*1310*/  IMAD.U32 R3, R30, 0x10000, RZ ;  /* 0x000100001e037824 */ /* 0x000fc400078e00ff */
[----:B------:R-:W-:Y:S01]  /*1320*/  FMUL R28, R28, R28 ;  /* 0x0000001c1c1c7220 */ /* 0x000fe20000400000 */
[----:B------:R-:W-:Y:S01]  /*1330*/  IMAD.U32 R19, R19, 0x10000, RZ ;  /* 0x0001000013137824 */ /* 0x000fe200078e00ff */
[----:B------:R-:W-:Y:S01]  /*1340*/  FSEL R4, R31, RZ, P3 ;  /* 0x000000ff1f047208 */ /* 0x000fe20001800000 */
[C---:B------:R-:W-:Y:S01]  /*1350*/  FADD R5, R17.reuse, R17 ;  /* 0x0000001111057221 */ /* 0x040fe20000000000 */
[C---:B------:R-:W-:Y:S01]  /*1360*/  FSETP.GT.AND P4, PT, R17.reuse, RZ, PT ;  /* 0x000000ff1100720b */ /* 0x040fe20003f84000 */
[----:B------:R-:W-:Y:S01]  /*1370*/  FMUL R17, R17, R17 ;  /* 0x0000001111117220 */ /* 0x000fe20000400000 */
[----:B------:R-:W-:Y:S01]  /*1380*/  IMAD.U32 R27, R27, 0x10000, RZ ;  /* 0x000100001b1b7824 */ /* 0x000fe200078e00ff */
[----:B------:R-:W-:Y:S01]  /*1390*/  FMNMX R8, RZ, R8, !PT ;  /* 0x00000008ff087209 */ /* 0x000fe20007800000 */
[----:B------:R-:W-:Y:S02]  /*13a0*/  IMAD.U32 R25, R25, 0x10000, RZ ;  /* 0x0001000019197824 */ /* 0x000fe400078e00ff */
[----:B------:R-:W-:Y:S01]  /*13b0*/  FMUL R60, R2, R3 ;  /* 0x00000003023c7220 */ /* 0x000fe20000400000 */
[----:B------:R-:W-:Y:S01]  /*13c0*/  IMAD.U32 R29, R29, 0x10000, RZ ;  /* 0x000100001d1d7824 */ /* 0x000fe200078e00ff */
[----:B------:R-:W-:Y:S01]  /*13d0*/  FSEL R28, R28, RZ, P5 ;  /* 0x000000ff1c1c7208 */ /* 0x000fe20002800000 */
[C---:B------:R-:W-:Y:S01]  /*13e0*/  FADD R2, R19.reuse, R19 ;  /* 0x0000001313027221 */ /* 0x040fe20000000000 */
[----:B------:R-:W-:Y:S01]  /*13f0*/  FSETP.GT.AND P3, PT, R19, RZ, PT ;  /* 0x000000ff1300720b */ /* 0x000fe20003f64000 */
[----:B------:R-:W-:Y:S01]  /*1400*/  FMUL R31, R3, R4 ;  /* 0x00000004031f7220 */ /* 0x000fe20000400000 */
[----:B------:R-:W-:Y:S01]  /*1410*/  FMUL R19, R19, R19 ;  /* 0x0000001313137220 */ /* 0x000fe20000400000 */
[----:B------:R-:W-:Y:S01]  /*1420*/  FADD R4, R27, R27 ;  /* 0x0000001b1b047221 */ /* 0x000fe20000000000 */
[----:B------:R-:W-:Y:S01]  /*1430*/  FMNMX R5, RZ, R5, !PT ;  /* 0x00000005ff057209 */ /* 0x000fe20007800000 */
[----:B------:R-:W-:Y:S01]  /*1440*/  FADD R11, R25, R25 ;  /* 0x00000019190b7221 */ /* 0x000fe20000000000 */
[----:B------:R-:W-:Y:S01]  /*1450*/  FSEL R17, R17, RZ, P4 ;  /* 0x000000ff11117208 */ /* 0x000fe20002000000 */
[----:B------:R-:W-:Y:S01]  /*1460*/  IMAD.U32 R16, R16, 0x10000, RZ ;  /* 0x0001000010107824 */ /* 0x000fe200078e00ff */
[C---:B------:R-:W-:Y:S01]  /*1470*/  FSETP.GT.AND P5, PT, R25.reuse, RZ, PT ;  /* 0x000000ff1900720b */ /* 0x040fe20003fa4000 */
[----:B------:R-:W-:Y:S01]  /*1480*/  FMUL R8, R8, R29 ;  /* 0x0000001d08087220 */ /* 0x000fe20000400000 */
[----:B------:R-:W-:Y:S01]  /*1490*/  FMUL R25, R25, R25 ;  /* 0x0000001919197220 */ /* 0x000fe20000400000 */
[----:B------:R-:W-:Y:S01]  /*14a0*/  FMUL R29, R29, R28 ;  /* 0x0000001c1d1d7220 */ /* 0x000fe20000400000 */
[----:B------:R-:W-:Y:S01]  /*14b0*/  FMNMX R2, RZ, R2, !PT ;  /* 0x00000002ff027209 */ /* 0x000fe20007800000 */
[----:B------:R-:W-:Y:S01]  /*14c0*/  IMAD.U32 R3, R18, 0x10000, RZ ;  /* 0x0001000012037824 */ /* 0x000fe200078e00ff */
[----:B------:R-:W-:Y:S01]  /*14d0*/  FSEL R28, R19, RZ, P3 ;  /* 0x000000ff131c7208 */ /* 0x000fe20001800000 */
[----:B------:R-:W-:Y:S01]  /*14e0*/  FMUL R5, R5, R16 ;  /* 0x0000001005057220 */ /* 0x000fe20000400000 */
[----:B------:R-:W-:Y:S01]  /*14f0*/  FMNMX R4, RZ, R4, !PT ;  /* 0x00000004ff047209 */ /* 0x000fe20007800000 */
[----:B------:R-:W-:Y:S01]  /*1500*/  FMUL R30, R16, R17 ;  /* 0x00000011101e7220 */ /* 0x000fe20000400000 */
[----:B------:R-:W-:Y:S01]  /*1510*/  IMAD.U32 R9, R26, 0x10000, RZ ;  /* 0x000100001a097824 */ /* 0x000fe200078e00ff */
[----:B------:R-:W-:Y:S01]  /*1520*/  FSEL R17, R25, RZ, P5 ;  /* 0x000000ff19117208 */ /* 0x000fe20002800000 */
[----:B------:R-:W-:-:S02]  /*1530*/  IMAD.U32 R14, R14, 0x10000, RZ ;  /* 0x000100000e0e7824 */ /* 0x000fc400078e00ff */
[----:B------:R-:W-:Y:S01]  /*1540*/  FMUL R25, R2, R3 ;  /* 0x0000000302197220 */ /* 0x000fe20000400000 */
[----:B------:R-:W-:Y:S01]  /*1550*/  FSETP.GT.AND P4, PT, R27, RZ, PT ;  /* 0x000000ff1b00720b */ /* 0x000fe20003f84000 */
[----:B------:R-:W-:Y:S01]  /*1560*/  FMUL R28, R3, R28 ;  /* 0x0000001c031c7220 */ /* 0x000fe20000400000 */
[----:B------:R-:W-:Y:S02]  /*1570*/  IMAD.U32 R2, R15, 0x10000, RZ ;  /* 0x000100000f027824 */ /* 0x000fe400078e00ff */
[----:B------:R-:W-:Y:S01]  /*1580*/  FMUL R27, R27, R27 ;  /* 0x0000001b1b1b7220 */ /* 0x000fe20000400000 */
[----:B------:R-:W-:Y:S01]  /*1590*/  FMNMX R11, RZ, R11, !PT ;  /* 0x0000000bff0b7209 */ /* 0x000fe20007800000 */
[----:B------:R-:W-:Y:S01]  /*15a0*/  FMUL R24, R4, R9 ;  /* 0x0000000904187220 */ /* 0x000fe20000400000 */
[----:B------:R-:W-:Y:S02]  /*15b0*/  IMAD.U32 R3, R38, 0x10000, RZ ;  /* 0x0001000026037824 */ /* 0x000fe400078e00ff */
[----:B------:R-:W-:Y:S01]  /*15c0*/  FMUL R55, R5, R14 ;  /* 0x0000000e05377220 */ /* 0x000fe20000400000 */
[----:B------:R-:W-:Y:S01]  /*15d0*/  IMAD.U32 R39, R39, 0x10000, RZ ;  /* 0x0001000027277824 */ /* 0x000fe200078e00ff */
[----:B------:R-:W-:Y:S01]  /*15e0*/  @!P1 IADD3 R5, P3, PT, R34, UR26, RZ ;  /* 0x0000001a22059c10 */ /* 0x000fe2000ff7e0ff */
[----:B------:R-:W-:-:S02]  /*15f0*/  IMAD.U32 R26, R23, 0x10000, RZ ;  /* 0x00010000171a7824 */ /* 0x000fc400078e00ff */
[----:B------:R-:W-:Y:S01]  /*1600*/  FMUL R63, R63, R2 ;  /* 0x000000023f3f7220 */ /* 0x000fe20000400000 */
[----:B------:R-:W-:Y:S02]  /*1610*/  IMAD.U32 R4, R13, 0x10000, RZ ;  /* 0x000100000d047824 */ /* 0x000fe400078e00ff */
[----:B------:R-:W-:Y:S01]  /*1620*/  FMUL R60, R60, R3 ;  /* 0x000000033c3c7220 */ /* 0x000fe20000400000 */
[----:B------:R-:W-:Y:S02]  /*1630*/  IMAD.U32 R0, R0, 0x10000, RZ ;  /* 0x0001000000007824 */ /* 0x000fe400078e00ff */
[----:B------:R-:W-:Y:S01]  /*1640*/  FMUL R56, R8, R39 ;  /* 0x0000002708387220 */ /* 0x000fe20000400000 */
[----:B------:R-:W-:Y:S01]  /*1650*/  IMAD.U32 R2, R7, 0x10000, RZ ;  /* 0x0001000007027824 */ /* 0x000fe200078e00ff */
[----:B------:R-:W-:Y:S01]  /*1660*/  FSEL R10, R27, RZ, P4 ;  /* 0x000000ff1b0a7208 */ /* 0x000fe20002000000 */
[----:B------:R-:W-:Y:S01]  /*1670*/  FMUL R11, R11, R26 ;  /* 0x0000001a0b0b7220 */ /* 0x000fe20000400000 */
[----:B------:R-:W-:Y:S01]  /*1680*/  FMUL R25, R25, R4 ;  /* 0x0000000419197220 */ /* 0x000fe20000400000 */
[----:B------:R-:W-:Y:S01]  /*1690*/  IMAD.U32 R3, R12, 0x10000, RZ ;  /* 0x000100000c037824 */ /* 0x000fe200078e00ff */
[----:B------:R-:W-:Y:S01]  /*16a0*/  @!P1 IADD3.X R8, PT, PT, R35, UR34, RZ, P3, !PT ;  /* 0x0000002223089c10 */ /* 0x000fe20009ffe4ff */
[----:B------:R-:W-:Y:S01]  /*16b0*/  FADD R7, R0, R0 ;  /* 0x0000000000077221 */ /* 0x000fe20000000000 */
[----:B------:R-:W-:Y:S01]  /*16c0*/  @!P1 LEA R4, P3, R5, UR8, 0x1 ;  /* 0x0000000805049c11 */ /* 0x000fe2000f8608ff */
[----:B------:R-:W-:Y:S01]  /*16d0*/  FMUL R24, R24, R3 ;  /* 0x0000000318187220 */ /* 0x000fe20000400000 */
[----:B------:R-:W-:Y:S01]  /*16e0*/  FMUL R23, R11, R2 ;  /* 0x000000020b177220 */ /* 0x000fe20000400000 */
[----:B------:R-:W-:Y:S01]  /*16f0*/  FMUL R27, R9, R10 ;  /* 0x0000000a091b7220 */ /* 0x000fe20000400000 */
[----:B------:R-:W-:Y:S01]  /*1700*/  @!P1 LEA.HI.X R5, R5, UR9, R8, 0x1, P3 ;  /* 0x0000000905059c11 */ /* 0x000fe200098f0c08 */
[----:B------:R-:W-:Y:S01]  /*1710*/  IMAD.U32 R3, R6, 0x10000, RZ ;  /* 0x0001000006037824 */ /* 0x000fe200078e00ff */
[----:B------:R-:W-:Y:S01]  /*1720*/  FMNMX R2, RZ, R7, !PT ;  /* 0x00000007ff027209 */ /* 0x000fe20007800000 */
[----:B------:R-:W-:Y:S01]  /*1730*/  IMAD.U32 R61, R61, 0x10000, RZ ;  /* 0x000100003d3d7824 */ /* 0x000fe200078e00ff */
[----:B------:R-:W-:Y:S01]  /*1740*/  @!P1 IADD3 R6, P4, PT, R34, UR35, RZ ;  /* 0x0000002322069c10 */ /* 0x000fe2000ff9e0ff */
[----:B------:R-:W-:Y:S01]  /*1750*/  FMUL R26, R26, R17 ;  /* 0x000000111a1a7220 */ /* 0x000fe20000400000 */
[----:B------:R-:W-:Y:S01]  /*1760*/  @!P1 IADD3 R10, P3, PT, R34, UR35, RZ ;  /* 0x00000023220a9c10 */ /* 0x000fe2000ff7e0ff */
[----:B------:R-:W-:Y:S01]  /*1770*/  FMUL R22, R2, R61 ;  /* 0x0000003d02167220 */ /* 0x000fe20000400000 */
[----:B------:R-:W-:Y:S01]  /*1780*/  @!P1 IADD3.X R7, PT, PT, R35, UR36, RZ, P4, !PT ;  /* 0x0000002423079c10 */ /* 0x000fe2000a7fe4ff */
[----:B------:R-:W-:Y:S01]  /*1790*/  FMUL R17, R63, UR19 ;  /* 0x000000133f117c20 */ /* 0x000fe20008400000 */
[----:B------:R-:W-:Y:S01]  /*17a0*/  @!P1 IADD3.X R11, PT, PT, R35, UR36, RZ, P3, !PT ;  /* 0x00000024230b9c10 */ /* 0x000fe20009ffe4ff */
[----:B------:R-:W-:Y:S01]  /*17b0*/  FMUL R16, R60, UR19 ;  /* 0x000000133c107c20 */ /* 0x000fe20008400000 */
[----:B------:R-:W-:Y:S01]  /*17c0*/  @!P1 IADD3 R8, P5, PT, R34, UR26, RZ ;  /* 0x0000001a22089c10 */ /* 0x000fe2000ffbe0ff */
[----:B------:R-:W-:Y:S01]  /*17d0*/  FMUL R15, R55, UR19 ;  /* 0x00000013370f7c20 */ /* 0x000fe20008400000 */
[----:B------:R-:W-:Y:S01]  /*17e0*/  @!P1 LEA R2, P4, R6, UR8, 0x1 ;  /* 0x0000000806029c11 */ /* 0x000fe2000f8808ff */
[----:B------:R-:W-:Y:S01]  /*17f0*/  FMUL R14, R56, UR19 ;  /* 0x00000013380e7c20 */ /* 0x000fe20008400000 */
[----:B------:R-:W-:Y:S01]  /*1800*/  @!P1 LEA R40, P3, R10, UR13, 0x1 ;  /* 0x0000000d0a289c11 */ /* 0x000fe2000f8608ff */
[----:B------:R-:W-:Y:S01]  /*1810*/  FMUL R22, R22, R3 ;  /* 0x0000000316167220 */ /* 0x000fe20000400000 */
[----:B------:R-:W-:Y:S01]  /*1820*/  @!P1 IADD3.X R9, PT, PT, R35, UR34, RZ, P5, !PT ;  /* 0x0000002223099c10 */ /* 0x000fe2000affe4ff */
[----:B------:R-:W-:Y:S01]  /*1830*/  BSSY.RECONVERGENT B0, `(.L_x_4109) ;  /* 0x000002c000007945 */ /* 0x000fe20003800200 */
[----:B------:R-:W-:-:S02]  /*1840*/  @!P1 LEA.HI.X R3, R6, UR9, R7, 0x1, P4 ;  /* 0x0000000906039c11 */ /* 0x000fc4000a0f0c07 */
[----:B------:R-:W-:Y:S02]  /*1850*/  @!P0 CS2R R20, SRZ ;  /* 0x0000000000148805 */ /* 0x000fe4000001ff00 */
[----:B------:R-:W-:Y:S02]  /*1860*/  @!P1 LEA.HI.X R41, R10, UR20, R11, 0x1, P3 ;  /* 0x000000140a299c11 */ /* 0x000fe400098f0c0b */
[----:B------:R-:W-:Y:S02]  /*1870*/  @!P0 CS2R R18, SRZ ;  /* 0x0000000000128805 */ /* 0x000fe4000001ff00 */
[----:B------:R-:W-:Y:S02]  /*1880*/  @!P1 LEA R38, P5, R8, UR13, 0x1 ;  /* 0x0000000d08269c11 */ /* 0x000fe4000f8a08ff */
[----:B------:R-:W-:Y:S02]  /*1890*/  @!P0 CS2R R12, SRZ ;  /* 0x00000000000c8805 */ /* 0x000fe4000001ff00 */
[----:B------:R-:W-:-:S02]  /*18a0*/  @!P1 LEA R6, P3, R34, UR8, 0x1 ;  /* 0x0000000822069c11 */ /* 0x000fc4000f8608ff */
[----:B------:R-:W-:Y:S02]  /*18b0*/  F2FP.SATFINITE.E4M3.F32.PACK_AB_MERGE_C R17, RZ, R17, RZ ;  /* 0x00000011ff11723e */ /* 0x000fe400048070ff */
[----:B------:R-:W-:Y:S02]  /*18c0*/  F2FP.SATFINITE.E4M3.F32.PACK_AB_MERGE_C R16, RZ, R16, RZ ;  /* 0x00000010ff10723e */ /* 0x000fe400048070ff */
[----:B------:R-:W-:Y:S02]  /*18d0*/  F2FP.SATFINITE.E4M3.F32.PACK_AB_MERGE_C R15, RZ, R15, RZ ;  /* 0x0000000fff0f723e */ /* 0x000fe400048070ff */
[----:B------:R-:W-:Y:S02]  /*18e0*/  F2FP.SATFINITE.E4M3.F32.PACK_AB_MERGE_C R14, RZ, R14, RZ ;  /* 0x0000000eff0e723e */ /* 0x000fe400048070ff */
[----:B------:R-:W-:Y:S02]  /*18f0*/  @!P1 LEA.HI.X R39, R8, UR20, R9, 0x1, P5 ;  /* 0x0000001408279c11 */ /* 0x000fe4000a8f0c09 */
[----:B------:R-:W-:-:S02]  /*1900*/  @!P1 LEA.HI.X R7, R34, UR9, R35, 0x1, P3 ;  /* 0x0000000922079c11 */ /* 0x000fc400098f0c23 */
[----:B------:R-:W-:Y:S02]  /*1910*/  @!P1 PRMT R59, R16, 0x7604, R17 ;  /* 0x00007604103b9816 */ /* 0x000fe40000000011 */
[----:B------:R-:W-:Y:S01]  /*1920*/  @!P1 PRMT R57, R14, 0x7604, R15 ;  /* 0x000076040e399816 */ /* 0x000fe2000000000f */
[----:B------:R-:W-:Y:S06]  /*1930*/  @!P0 BRA `(.L_x_4110) ;  /* 0x00000000006c8947 */ /* 0x000fec0003800000 */
[----:B------:R-:W-:Y:S01]  /*1940*/  SHF.R.U32.HI R8, RZ, 0x1, R50 ;  /* 0x00000001ff087819 */ /* 0x000fe20000011632 */
[----:B------:R-:W-:Y:S02]  /*1950*/  UIMAD UR5, UR34, 0x6, URZ ;  /* 0x00000006220578a4 */ /* 0x000fe4000f8e02ff */
[----:B------:R-:W-:Y:S01]  /*1960*/  UIMAD UR4, UR33, 0x6, URZ ;  /* 0x00000006210478a4 */ /* 0x000fe2000f8e02ff */
[----:B------:R-:W-:-:S05]  /*1970*/  LOP3.LUT R9, R8, 0x1f0, RZ, 0xc0, !PT ;  /* 0x000001f008097812 */ /* 0x000fca00078ec0ff */
[C---:B------:R-:W-:Y:S02]  /*1980*/  IMAD R11, R9.reuse, UR33, RZ ;  /* 0x00000021090b7c24 */ /* 0x040fe4000f8e02ff */
[----:B------:R-:W-:-:S04]  /*1990*/  IMAD.WIDE.U32 R20, R9, UR32, R36 ;  /* 0x0000002009147c25 */ /* 0x000fc8000f8e0024 */
[C---:B------:R-:W-:Y:S02]  /*19a0*/  IMAD R43, R9.reuse, UR34, RZ ;  /* 0x00000022092b7c24 */ /* 0x040fe4000f8e02ff */
[----:B------:R-:W-:-:S04]  /*19b0*/  IMAD.WIDE.U32 R8, R9, UR26, R36 ;  /* 0x0000001a09087c25 */ /* 0x000fc8000f8e0024 */
[----:B------:R-:W-:Y:S02]  /*19c0*/  IMAD.IADD R9, R9, 0x1, R43 ;  /* 0x0000000109097824 */ /* 0x000fe400078e022b */
[----:B------:R-:W-:Y:S02]  /*19d0*/  IMAD.U32 R43, RZ, RZ, UR26 ;  /* 0x0000001aff2b7e24 */ /* 0x000fe4000f8e00ff */
[----:B------:R-:W-:Y:S02]  /*19e0*/  IMAD.IADD R21, R21, 0x1, R11 ;  /* 0x0000000115157824 */ /* 0x000fe400078e020b */
[----:B------:R-:W-:Y:S02]  /*19f0*/  IMAD.U32 R11, RZ, RZ, UR32 ;  /* 0x00000020ff0b7e24 */ /* 0x000fe4000f8e00ff */
        /* <DEDUP_REMOVED lines=15> */
.L_x_4110:
[----:B------:R-:W-:Y:S05]  /*1af0*/  BSYNC.RECONVERGENT B0 ;  /* 0x0000000000007941 */ /* 0x000fea0003800200 */
.L_x_4109:
[----:B------:R-:W-:Y:S04]  /*1b00*/  BSSY.RECONVERGENT B0, `(.L_x_4111) ;  /* 0x000001d000007945 */ /* 0x000fe80003800200 */
[----:B------:R-:W-:Y:S05]  /*1b10*/  @!P0 BRA `(.L_x_4112) ;  /* 0x00000000006c8947 */ /* 0x000fea0003800000 */
[----:B0-----:R-:W-:Y:S01]  /*1b20*/  SHF.R.U32.HI R8, RZ, 0x1, R50 ;  /* 0x00000001ff087819 */ /* 0x001fe20000011632 */
[----:B------:R-:W-:Y:S02]  /*1b30*/  UIMAD UR5, UR34, 0x7, URZ ;  /* 0x00000007220578a4 */ /* 0x000fe4000f8e02ff */
[----:B------:R-:W-:Y:S01]  /*1b40*/  UIMAD UR4, UR33, 0x7, URZ ;  /* 0x00000007210478a4 */ /* 0x000fe2000f8e02ff */
[----:B------:R-:W-:-:S05]  /*1b50*/  LOP3.LUT R11, R8, 0x1f0, RZ, 0xc0, !PT ;  /* 0x000001f0080b7812 */ /* 0x000fca00078ec0ff */
[C---:B------:R-:W-:Y:S02]  /*1b60*/  IMAD R13, R11.reuse, UR33, RZ ;  /* 0x000000210b0d7c24 */ /* 0x040fe4000f8e02ff */
[----:B------:R-:W-:-:S04]  /*1b70*/  IMAD.WIDE.U32 R18, R11, UR32, R36 ;  /* 0x000000200b127c25 */ /* 0x000fc8000f8e0024 */
[----:B------:R-:W-:-:S04]  /*1b80*/  IMAD.WIDE.U32 R8, R11, UR26, R36 ;  /* 0x0000001a0b087c25 */ /* 0x000fc8000f8e0024 */
[----:B------:R-:W-:Y:S02]  /*1b90*/  IMAD R11, R11, UR34, RZ ;  /* 0x000000220b0b7c24 */ /* 0x000fe4000f8e02ff */
[----:B------:R-:W-:Y:S02]  /*1ba0*/  IMAD.IADD R19, R19, 0x1, R13 ;  /* 0x0000000113137824 */ /* 0x000fe400078e020d */
[----:B------:R-:W-:Y:S02]  /*1bb0*/  IMAD.IADD R9, R9, 0x1, R11 ;  /* 0x0000000109097824 */ /* 0x000fe400078e020b */
[----:B------:R-:W-:Y:S02]  /*1bc0*/  IMAD.U32 R13, RZ, RZ, UR26 ;  /* 0x0000001aff0d7e24 */ /* 0x000fe4000f8e00ff */
        /* <DEDUP_REMOVED lines=16> */
.L_x_4112:
[----:B------:R-:W-:Y:S05]  /*1cd0*/  BSYNC.RECONVERGENT B0 ;  /* 0x0000000000007941 */ /* 0x000fea0003800200 */
.L_x_4111:
[----:B01----:R-:W-:Y:S01]  /*1ce0*/  FMUL R11, R25, UR19 ;  /* 0x00000013190b7c20 */ /* 0x003fe20008400000 */
[----:B------:R-:W-:Y:S01]  /*1cf0*/  FMUL R10, R24, UR19 ;  /* 0x00000013180a7c20 */ /* 0x000fe20008400000 */
[----:B------:R0:W-:Y:S01]  /*1d00*/  @!P1 STG.E.U16 desc[UR24][R6.64], R59 ;  /* 0x0000003b06009986 */ /* 0x0001e2000c101518 */
[----:B------:R-:W-:Y:S01]  /*1d10*/  FMUL R9, R32, UR19 ;  /* 0x0000001320097c20 */ /* 0x000fe20008400000 */
[----:B------:R-:W-:Y:S01]  /*1d20*/  FMUL R8, R31, UR19 ;  /* 0x000000131f087c20 */ /* 0x000fe20008400000 */
[----:B------:R-:W-:Y:S01]  /*1d30*/  F2FP.SATFINITE.E4M3.F32.PACK_AB_MERGE_C R11, RZ, R11, RZ ;  /* 0x0000000bff0b723e */ /* 0x000fe200048070ff */
[----:B------:R1:W-:Y:S01]  /*1d40*/  @!P1 STG.E.U16 desc[UR24][R4.64], R57 ;  /* 0x0000003904009986 */ /* 0x0003e2000c101518 */
[----:B------:R-:W-:Y:S01]  /*1d50*/  F2FP.SATFINITE.E4M3.F32.PACK_AB_MERGE_C R10, RZ, R10, RZ ;  /* 0x0000000aff0a723e */ /* 0x000fe200048070ff */
[----:B------:R-:W-:Y:S01]  /*1d60*/  USHF.L.U64.HI UR5, UR26, 0x2, UR27 ;  /* 0x000000021a057899 */ /* 0x000fe2000801021b */
[----:B------:R-:W-:Y:S01]  /*1d70*/  @!P1 LEA R44, P0, R34, UR13, 0x1 ;  /* 0x0000000d222c9c11 */ /* 0x000fe2000f8008ff */
[----:B------:R-:W-:Y:S01]  /*1d80*/  BSSY.RECONVERGENT B0, `(.L_x_4113) ;  /* 0x0000016000007945 */ /* 0x000fe20003800200 */
[----:B------:R-:W-:-:S02]  /*1d90*/  @!P1 PRMT R43, R10, 0x7604, R11 ;  /* 0x000076040a2b9816 */ /* 0x000fc4000000000b */
[----:B------:R-:W-:Y:S01]  /*1da0*/  F2FP.SATFINITE.E4M3.F32.PACK_AB_MERGE_C R9, RZ, R9, RZ ;  /* 0x00000009ff09723e */ /* 0x000fe200048070ff */
[----:B0-----:R-:W-:Y:S01]  /*1db0*/  FMUL R7, R22, UR19 ;  /* 0x0000001316077c20 */ /* 0x001fe20008400000 */
[----:B------:R-:W-:Y:S01]  /*1dc0*/  FMUL R6, R23, UR19 ;  /* 0x0000001317067c20 */ /* 0x000fe20008400000 */
[----:B------:R0:W-:Y:S01]  /*1dd0*/  @!P1 STG.E.U16 desc[UR24][R2.64], R43 ;  /* 0x0000002b02009986 */ /* 0x0001e2000c101518 */
[----:B------:R-:W-:Y:S02]  /*1de0*/  F2FP.SATFINITE.E4M3.F32.PACK_AB_MERGE_C R8, RZ, R8, RZ ;  /* 0x00000008ff08723e */ /* 0x000fe400048070ff */
[----:B------:R-:W-:Y:S02]  /*1df0*/  @!P1 LEA.HI.X R45, R34, UR20, R35, 0x1, P0 ;  /* 0x00000014222d9c11 */ /* 0x000fe400080f0c23 */
[----:B------:R-:W-:Y:S02]  /*1e00*/  F2FP.SATFINITE.E4M3.F32.PACK_AB_MERGE_C R7, RZ, R7, RZ ;  /* 0x00000007ff07723e */ /* 0x000fe400048070ff */
[----:B-1----:R-:W-:-:S02]  /*1e10*/  @!P1 PRMT R57, R8, 0x7604, R9 ;  /* 0x0000760408399816 */ /* 0x002fc40000000009 */
[----:B------:R-:W-:Y:S01]  /*1e20*/  F2FP.SATFINITE.E4M3.F32.PACK_AB_MERGE_C R6, RZ, R6, RZ ;  /* 0x00000006ff06723e */ /* 0x000fe200048070ff */
[----:B------:R-:W-:Y:S06]  /*1e30*/  @P1 BRA `(.L_x_4114) ;  /* 0x0000000000281947 */ /* 0x000fec0003800000 */
[----:B------:R-:W-:Y:S01]  /*1e40*/  IMAD.U32 R5, RZ, RZ, UR26 ;  /* 0x0000001aff057e24 */ /* 0x000fe2000f8e00ff */
[----:B------:R-:W-:Y:S01]  /*1e50*/  UIMAD UR4, UR34, 0x3, URZ ;  /* 0x00000003220478a4 */ /* 0x000fe2000f8e02ff */
[----:B0-----:R-:W-:Y:S02]  /*1e60*/  IMAD.MOV.U32 R2, RZ, RZ, R34 ;  /* 0x000000ffff027224 */ /* 0x001fe400078e0022 */
[----:B------:R-:W-:Y:S02]  /*1e70*/  IMAD.MOV.U32 R3, RZ, RZ, R35 ;  /* 0x000000ffff037224 */ /* 0x000fe400078e0023 */
[----:B------:R-:W-:-:S04]  /*1e80*/  IMAD.WIDE.U32 R2, R5, 0x3, R2 ;  /* 0x0000000305027825 */ /* 0x000fc800078e0002 */
[----:B------:R-:W-:Y:S01]  /*1e90*/  VIADD R3, R3, UR4 ;  /* 0x0000000403037c36 */ /* 0x000fe20008000000 */
[----:B------:R-:W-:-:S04]  /*1ea0*/  LEA R4, P0, R2, UR8, 0x1 ;  /* 0x0000000802047c11 */ /* 0x000fc8000f8008ff */
[----:B------:R-:W-:Y:S02]  /*1eb0*/  LEA.HI.X R5, R2, UR9, R3, 0x1, P0 ;  /* 0x0000000902057c11 */ /* 0x000fe400080f0c03 */
[----:B------:R-:W-:-:S05]  /*1ec0*/  PRMT R3, R7, 0x7604, R6 ;  /* 0x0000760407037816 */ /* 0x000fca0000000006 */
[----:B------:R1:W-:Y:S02]  /*1ed0*/  STG.E.U16 desc[UR24][R4.64], R3 ;  /* 0x0000000304007986 */ /* 0x0003e4000c101518 */
.L_x_4114:
[----:B------:R-:W-:Y:S05]  /*1ee0*/  BSYNC.RECONVERGENT B0 ;  /* 0x0000000000007941 */ /* 0x000fea0003800200 */
.L_x_4113:
[----:B------:R2:W-:Y:S01]  /*1ef0*/  @!P1 STG.E.U16 desc[UR24][R44.64], R57 ;  /* 0x000000392c009986 */ /* 0x0005e2000c101518 */
[----:B01----:R-:W-:Y:S01]  /*1f00*/  FMUL R3, R30, UR19 ;  /* 0x000000131e037c20 */ /* 0x003fe20008400000 */
[----:B------:R-:W-:Y:S01]  /*1f10*/  FMUL R2, R29, UR19 ;  /* 0x000000131d027c20 */ /* 0x000fe20008400000 */
[----:B------:R-:W-:Y:S01]  /*1f20*/  FMUL R58, R27, UR19 ;  /* 0x000000131b3a7c20 */ /* 0x000fe20008400000 */
[----:B------:R-:W-:Y:S01]  /*1f30*/  VIADD R4, R48, 0x1e ;  /* 0x0000001e30047836 */ /* 0x000fe20000000000 */
[----:B------:R-:W-:Y:S01]  /*1f40*/  USHF.L.U32 UR4, UR26, 0x2, URZ ;  /* 0x000000021a047899 */ /* 0x000fe200080006ff */
[----:B------:R-:W-:Y:S01]  /*1f50*/  F2FP.SATFINITE.E4M3.F32.PACK_AB_MERGE_C R3, RZ, R3, RZ ;  /* 0x00000003ff03723e */ /* 0x000fe200048070ff */
[----:B------:R-:W-:Y:S01]  /*1f60*/  IMAD.U32 R43, RZ, RZ, UR5 ;  /* 0x00000005ff2b7e24 */ /* 0x000fe2000f8e00ff */
[----:B------:R-:W-:Y:S01]  /*1f70*/  F2FP.SATFINITE.E4M3.F32.PACK_AB_MERGE_C R2, RZ, R2, RZ ;  /* 0x00000002ff02723e */ /* 0x000fe200048070ff */
[----:B------:R-:W-:Y:S01]  /*1f80*/  FMUL R62, R26, UR19 ;  /* 0x000000131a3e7c20 */ /* 0x000fe20008400000 */
[----:B------:R-:W-:Y:S01]  /*1f90*/  F2FP.SATFINITE.E4M3.F32.PACK_AB_MERGE_C R58, RZ, R58, RZ ;  /* 0x0000003aff3a723e */ /* 0x000fe200048070ff */
[----:B------:R-:W-:-:S02]  /*1fa0*/  IMAD.U32 R42, RZ, RZ, UR4 ;  /* 0x00000004ff2a7e24 */ /* 0x000fc4000f8e00ff */
[----:B--2---:R-:W-:Y:S01]  /*1fb0*/  FMUL R57, R28, UR19 ;  /* 0x000000131c397c20 */ /* 0x004fe20008400000 */
[----:B------:R-:W-:Y:S01]  /*1fc0*/  LOP3.LUT R4, R4, 0x1f, RZ, 0xc0, !PT ;  /* 0x0000001f04047812 */ /* 0x000fe200078ec0ff */
[----:B------:R-:W-:Y:S01]  /*1fd0*/  BSSY.RECONVERGENT B0, `(.L_x_4115) ;  /* 0x0000021000007945 */ /* 0x000fe20003800200 */
[----:B------:R-:W-:Y:S02]  /*1fe0*/  @!P1 PRMT R69, R2, 0x7604, R3 ;  /* 0x0000760402459816 */ /* 0x000fe40000000003 */
[----:B------:R-:W-:Y:S02]  /*1ff0*/  F2FP.SATFINITE.E4M3.F32.PACK_AB_MERGE_C R57, RZ, R57, RZ ;  /* 0x00000039ff39723e */ /* 0x000fe400048070ff */
[----:B------:R-:W-:Y:S01]  /*2000*/  SHF.R.U32.HI R5, RZ, 0x1, R50 ;  /* 0x00000001ff057819 */ /* 0x000fe20000011632 */
[----:B------:R0:W-:Y:S01]  /*2010*/  @!P1 STG.E.U16 desc[UR24][R38.64], R69 ;  /* 0x0000004526009986 */ /* 0x0001e2000c101518 */
[----:B------:R-:W-:Y:S02]  /*2020*/  @!P1 PRMT R71, R58, 0x7604, R57 ;  /* 0x000076043a479816 */ /* 0x000fe40000000039 */
[----:B------:R-:W-:-:S02]  /*2030*/  ISETP.LT.U32.AND P2, PT, R4, UR14, !P2 ;  /* 0x0000000e04007c0c */ /* 0x000fc4000d741070 */
[C---:B------:R-:W-:Y:S01]  /*2040*/  FSETP.GT.AND P0, PT, R0.reuse, RZ, PT ;  /* 0x000000ff0000720b */ /* 0x040fe20003f04000 */
[----:B------:R0:W-:Y:S01]  /*2050*/  @!P1 STG.E.U16 desc[UR24][R40.64], R71 ;  /* 0x0000004728009986 */ /* 0x0001e2000c101518 */
[----:B------:R-:W-:Y:S01]  /*2060*/  LOP3.LUT R5, R5, 0x1f0, RZ, 0xc0, !PT ;  /* 0x000001f005057812 */ /* 0x000fe200078ec0ff */
[----:B------:R-:W-:Y:S01]  /*2070*/  FMUL R0, R0, R0 ;  /* 0x0000000000007220 */ /* 0x000fe20000400000 */
[----:B------:R-:W-:-:S03]  /*2080*/  F2FP.SATFINITE.E4M3.F32.PACK_AB_MERGE_C R62, RZ, R62, RZ ;  /* 0x0000003eff3e723e */ /* 0x000fc600048070ff */
[----:B------:R-:W-:Y:S01]  /*2090*/  IMAD.WIDE.U32 R42, R5, UR26, R42 ;  /* 0x0000001a052a7c25 */ /* 0x000fe2000f8e002a */
[----:B------:R-:W-:-:S03]  /*20a0*/  FSEL R44, R0, RZ, P0 ;  /* 0x000000ff002c7208 */ /* 0x000fc60000000000 */
[----:B------:R-:W-:Y:S01]  /*20b0*/  IMAD R0, R5, UR34, RZ ;  /* 0x0000002205007c24 */ /* 0x000fe2000f8e02ff */
[----:B------:R-:W-:Y:S01]  /*20c0*/  @P2 IADD3 R66, P0, P3, R42, UR4, R4 ;  /* 0x000000042a422c10 */ /* 0x000fe2000fb1e004 */
[----:B------:R-:W-:Y:S02]  /*20d0*/  FMUL R61, R61, R44 ;  /* 0x0000002c3d3d7220 */ /* 0x000fe40000400000 */
[----:B------:R-:W-:Y:S02]  /*20e0*/  IMAD.IADD R59, R0, 0x1, R43 ;  /* 0x00000001003b7824 */ /* 0x000fe400078e022b */
[----:B------:R-:W-:Y:S02]  /*20f0*/  @P2 IMAD.SHL.U32 R67, R66, 0x4, RZ ;  /* 0x0000000442432824 */ /* 0x000fe400078e00ff */
[----:B------:R-:W-:Y:S01]  /*2100*/  FMUL R65, R61, UR19 ;  /* 0x000000133d417c20 */ /* 0x000fe20008400000 */
[----:B------:R-:W-:Y:S02]  /*2110*/  @P2 IADD3.X R73, PT, PT, R59, UR5, RZ, P0, P3 ;  /* 0x000000053b492c10 */ /* 0x000fe400087e64ff */
[----:B------:R-:W-:-:S02]  /*2120*/  @P2 IADD3 R44, P4, PT, R67, UR15, RZ ;  /* 0x0000000f432c2c10 */ /* 0x000fc4000ff9e0ff */
[----:B------:R-:W-:Y:S02]  /*2130*/  @P2 SHF.L.U64.HI R66, R66, 0x2, R73 ;  /* 0x0000000242422819 */ /* 0x000fe40000010249 */
[----:B------:R-:W-:Y:S01]  /*2140*/  F2FP.SATFINITE.E4M3.F32.PACK_AB_MERGE_C R65, RZ, R65, RZ ;  /* 0x00000041ff41723e */ /* 0x000fe200048070ff */
[----:B0-----:R-:W-:Y:S08]  /*2150*/  @P1 BRA `(.L_x_4116) ;  /* 0x0000000000201947 */ /* 0x001ff00003800000 */
[----:B------:R-:W-:Y:S01]  /*2160*/  IMAD.U32 R39, RZ, RZ, UR26 ;  /* 0x0000001aff277e24 */ /* 0x000fe2000f8e00ff */
[----:B------:R-:W-:-:S03]  /*2170*/  UIMAD UR6, UR34, 0x3, URZ ;  /* 0x00000003220678a4 */ /* 0x000fc6000f8e02ff */
[----:B------:R-:W-:-:S04]  /*2180*/  IMAD.WIDE.U32 R34, R39, 0x3, R34 ;  /* 0x0000000327227825 */ /* 0x000fc800078e0022 */
[----:B------:R-:W-:Y:S01]  /*2190*/  VIADD R35, R35, UR6 ;  /* 0x0000000623237c36 */ /* 0x000fe20008000000 */
[----:B------:R-:W-:-:S04]  /*21a0*/  LEA R38, P0, R34, UR13, 0x1 ;  /* 0x0000000d22267c11 */ /* 0x000fc8000f8008ff */
[----:B------:R-:W-:Y:S02]  /*21b0*/  LEA.HI.X R39, R34, UR20, R35, 0x1, P0 ;  /* 0x0000001422277c11 */ /* 0x000fe400080f0c23 */
[----:B------:R-:W-:-:S05]  /*21c0*/  PRMT R35, R65, 0x7604, R62 ;  /* 0x0000760441237816 */ /* 0x000fca000000003e */
[----:B------:R0:W-:Y:S02]  /*21d0*/  STG.E.U16 desc[UR24][R38.64], R35 ;  /* 0x0000002326007986 */ /* 0x0001e4000c101518 */
.L_x_4116:
[----:B------:R-:W-:Y:S05]  /*21e0*/  BSYNC.RECONVERGENT B0 ;  /* 0x0000000000007941 */ /* 0x000fea0003800200 */
.L_x_4115:
[----:B------:R-:W-:Y:S01]  /*21f0*/  USHF.L.U32 UR6, UR32, 0x2, URZ ;  /* 0x0000000220067899 */ /* 0x000fe200080006ff */
[----:B------:R-:W-:Y:S01]  /*2200*/  @!P2 IMAD.MOV.U32 R64, RZ, RZ, RZ ;  /* 0x000000ffff40a224 */ /* 0x000fe200078e00ff */
[----:B------:R-:W-:Y:S01]  /*2210*/  USHF.L.U64.HI UR12, UR32, 0x2, UR33 ;  /* 0x00000002200c7899 */ /* 0x000fe20008010221 */
[----:B------:R-:W-:Y:S02]  /*2220*/  @P2 IADD3 R34, P0, PT, R67, UR28, RZ ;  /* 0x0000001c43222c10 */ /* 0x000fe4000ff1e0ff */
[C---:B------:R-:W-:Y:S01]  /*2230*/  @P2 IADD3.X R45, PT, PT, R66.reuse, UR18, RZ, P4, !PT ;  /* 0x00000012422d2c10 */ /* 0x040fe2000a7fe4ff */
[----:B0-----:R-:W-:Y:S02]  /*2240*/  IMAD.U32 R38, RZ, RZ, UR6 ;  /* 0x00000006ff267e24 */ /* 0x001fe4000f8e00ff */
[----:B------:R-:W-:Y:S02]  /*2250*/  IMAD.U32 R39, RZ, RZ, UR12 ;  /* 0x0000000cff277e24 */ /* 0x000fe4000f8e00ff */
[C---:B------:R-:W-:Y:S01]  /*2260*/  IMAD R67, R5.reuse, UR33, RZ ;  /* 0x0000002105437c24 */ /* 0x040fe2000f8e02ff */
[----:B------:R-:W-:Y:S01]  /*2270*/  @P2 IADD3.X R35, PT, PT, R66, UR29, RZ, P0, !PT ;  /* 0x0000001d42232c10 */ /* 0x000fe200087fe4ff */
[----:B------:R-:W-:Y:S01]  /*2280*/  IMAD.WIDE.U32 R38, R5, UR32, R38 ;  /* 0x0000002005267c25 */ /* 0x000fe2000f8e0026 */
[----:B------:R0:W5:Y:S03]  /*2290*/  @P2 LDG.E R64, desc[UR24][R44.64] ;  /* 0x000000182c402981 */ /* 0x000166000c1e1900 */
[----:B------:R-:W-:Y:S01]  /*22a0*/  IMAD.IADD R67, R67, 0x1, R39 ;  /* 0x0000000143437824 */ /* 0x000fe200078e0227 */
[----:B------:R-:W-:Y:S01]  /*22b0*/  @P2 IADD3 R37, P0, P1, R38, UR6, R4 ;  /* 0x0000000626252c10 */ /* 0x000fe2000f91e004 */
[----:B------:R-:W-:-:S03]  /*22c0*/  @!P2 IMAD.MOV.U32 R66, RZ, RZ, RZ ;  /* 0x000000ffff42a224 */ /* 0x000fc600078e00ff */
[----:B0-----:R-:W-:-:S03]  /*22d0*/  @P2 IADD3.X R44, PT, PT, R67, UR12, RZ, P0, P1 ;  /* 0x0000000c432c2c10 */ /* 0x001fc600087e24ff */
[----:B------:R0:W5:Y:S01]  /*22e0*/  @P2 LDG.E R66, desc[UR24][R34.64] ;  /* 0x0000001822422981 */ /* 0x000162000c1e1900 */
[----:B------:R-:W-:Y:S02]  /*22f0*/  @P2 LEA R40, P0, R37, UR16, 0x2 ;  /* 0x0000001025282c11 */ /* 0x000fe4000f8010ff */
[----:B------:R-:W-:Y:S02]  /*2300*/  FMNMX3 R60, |R63|, RZ, |R60|, !PT ;  /* 0x000000ff3f3c7276 */ /* 0x000fe4000780063c */
[----:B------:R-:W-:Y:S01]  /*2310*/  @P2 LEA.HI.X R41, R37, UR17, R44, 0x2, P0 ;  /* 0x0000001125292c11 */ /* 0x000fe200080f142c */
[C---:B-----5:R-:W-:Y:S02]  /*2320*/  IMAD.U32 R37, R52.reuse, 0x10000, RZ ;  /* 0x0001000034257824 */ /* 0x060fe400078e00ff */
[----:B------:R-:W-:Y:S02]  /*2330*/  @!P2 IMAD.MOV.U32 R44, RZ, RZ, RZ ;  /* 0x000000ffff2ca224 */ /* 0x000fe400078e00ff */
[C---:B0-----:R-:W-:Y:S01]  /*2340*/  FADD R34, R37.reuse, R37 ;  /* 0x0000002525227221 */ /* 0x041fe20000000000 */
[C---:B------:R-:W-:Y:S01]  /*2350*/  FSETP.GT.AND P1, PT, R37.reuse, RZ, PT ;  /* 0x000000ff2500720b */ /* 0x040fe20003f24000 */
[----:B------:R-:W-:Y:S01]  /*2360*/  FMUL R37, R37, R37 ;  /* 0x0000002525257220 */ /* 0x000fe20000400000 */
[----:B------:R-:W-:Y:S01]  /*2370*/  IMAD.U32 R35, R53, 0x10000, RZ ;  /* 0x0001000035237824 */ /* 0x000fe200078e00ff */
[----:B------:R-:W-:Y:S01]  /*2380*/  PRMT R52, R52, 0x7632, R52 ;  /* 0x0000763234347816 */ /* 0x000fe20000000034 */
[----:B------:R0:W5:Y:S01]  /*2390*/  @P2 LDG.E R44, desc[UR24][R40.64] ;  /* 0x00000018282c2981 */ /* 0x000162000c1e1900 */
[----:B------:R-:W-:Y:S01]  /*23a0*/  FMNMX R34, RZ, R34, !PT ;  /* 0x00000022ff227209 */ /* 0x000fe20007800000 */
[----:B------:R-:W-:Y:S01]  /*23b0*/  IMAD.U32 R11, R11, 0x10000, RZ ;  /* 0x000100000b0b7824 */ /* 0x000fe200078e00ff */
[----:B------:R-:W-:Y:S01]  /*23c0*/  ISETP.GE.U32.AND P0, PT, R54, UR7, PT ;  /* 0x0000000736007c0c */ /* 0x000fe2000bf06070 */
[----:B------:R-:W-:Y:S01]  /*23d0*/  IMAD.U32 R52, R52, 0x10000, RZ ;  /* 0x0001000034347824 */ /* 0x000fe200078e00ff */
[----:B------:R-:W-:Y:S01]  /*23e0*/  FSEL R54, R37, RZ, P1 ;  /* 0x000000ff25367208 */ /* 0x000fe20000800000 */
[----:B------:R-:W-:-:S02]  /*23f0*/  IMAD.U32 R37, R51, 0x10000, RZ ;  /* 0x0001000033257824 */ /* 0x000fc400078e00ff */
[----:B------:R-:W-:Y:S01]  /*2400*/  FMUL R34, R34, R35 ;  /* 0x0000002322227220 */ /* 0x000fe20000400000 */
[----:B------:R-:W-:Y:S01]  /*2410*/  PRMT R53, R53, 0x7632, R53 ;  /* 0x0000763235357816 */ /* 0x000fe20000000035 */
[----:B------:R-:W-:Y:S01]  /*2420*/  IMAD.U32 R57, R57, 0x10000, RZ ;  /* 0x0001000039397824 */ /* 0x000fe200078e00ff */
[----:B------:R-:W-:Y:S01]  /*2430*/  FSETP.GT.AND P1, PT, R52, RZ, PT ;  /* 0x000000ff3400720b */ /* 0x000fe20003f24000 */
[----:B------:R-:W-:Y:S01]  /*2440*/  FMUL R34, R34, R37 ;  /* 0x0000002522227220 */ /* 0x000fe20000400000 */
[C---:B------:R-:W-:Y:S01]  /*2450*/  FADD R37, R52.reuse, R52 ;  /* 0x0000003434257221 */ /* 0x040fe20000000000 */
[----:B------:R-:W-:Y:S01]  /*2460*/  FMUL R52, R52, R52 ;  /* 0x0000003434347220 */ /* 0x000fe20000400000 */
[----:B------:R-:W-:Y:S01]  /*2470*/  ISETP.GE.U32.OR P0, PT, R36, UR14, P0 ;  /* 0x0000000e24007c0c */ /* 0x000fe20008706470 */
[----:B0-----:R-:W-:Y:S01]  /*2480*/  IMAD.U32 R40, R53, 0x10000, RZ ;  /* 0x0001000035287824 */ /* 0x001fe200078e00ff */
[----:B------:R-:W-:Y:S01]  /*2490*/  FMNMX3 R55, |R55|, R60, |R56|, !PT ;  /* 0x0000003c37377276 */ /* 0x000fe20007800638 */
[----:B------:R-:W-:Y:S01]  /*24a0*/  FMUL R35, R35, R54 ;  /* 0x0000003623237220 */ /* 0x000fe20000400000 */
[----:B------:R-:W-:Y:S01]  /*24b0*/  PRMT R51, R51, 0x7632, R51 ;  /* 0x0000763233337816 */ /* 0x000fe20000000033 */
[----:B------:R-:W-:Y:S01]  /*24c0*/  IMAD.U32 R10, R10, 0x10000, RZ ;  /* 0x000100000a0a7824 */ /* 0x000fe200078e00ff */
[----:B------:R-:W-:Y:S01]  /*24d0*/  FMNMX R37, RZ, R37, !PT ;  /* 0x00000025ff257209 */ /* 0x000fe20007800000 */
[----:B------:R-:W-:Y:S01]  /*24e0*/  IMAD.U32 R58, R58, 0x10000, RZ ;  /* 0x000100003a3a7824 */ /* 0x000fe200078e00ff */
[----:B------:R-:W-:Y:S01]  /*24f0*/  FSEL R41, R52, RZ, P1 ;  /* 0x000000ff34297208 */ /* 0x000fe20000800000 */
[----:B------:R-:W-:Y:S01]  /*2500*/  IMAD.U32 R52, R51, 0x10000, RZ ;  /* 0x0001000033347824 */ /* 0x000fe200078e00ff */
[----:B------:R-:W-:Y:S01]  /*2510*/  FMNMX3 R55, |R25|, R55, |R24|, !PT ;  /* 0x0000003719377276 */ /* 0x000fe20007800618 */
[----:B------:R-:W-:Y:S01]  /*2520*/  FMUL R37, R37, R40 ;  /* 0x0000002825257220 */ /* 0x000fe20000400000 */
[----:B------:R-:W-:Y:S01]  /*2530*/  IADD3 R36, P1, PT, R36, R42, RZ ;  /* 0x0000002a24247210 */ /* 0x000fe20007f3e0ff */
[----:B------:R-:W-:Y:S01]  /*2540*/  FMUL R40, R40, R41 ;  /* 0x0000002928287220 */ /* 0x000fe20000400000 */
[----:B------:R-:W-:Y:S01]  /*2550*/  LOP3.LUT R24, R9, 0xff, RZ, 0xc0, !PT ;  /* 0x000000ff09187812 */ /* 0x000fe200078ec0ff */
[----:B------:R-:W-:Y:S01]  /*2560*/  FMUL R41, R37, R52 ;  /* 0x0000003425297220 */ /* 0x000fe20000400000 */
[----:B------:R-:W-:Y:S01]  /*2570*/  LOP3.LUT R9, R8, 0xff, RZ, 0xc0, !PT ;  /* 0x000000ff08097812 */ /* 0x000fe200078ec0ff */
[----:B------:R-:W-:Y:S01]  /*2580*/  IMAD.X R37, RZ, RZ, R59, P1 ;  /* 0x000000ffff257224 */ /* 0x000fe200008e063b */
[----:B------:R-:W-:Y:S01]  /*2590*/  FMNMX3 R55, |R23|, R55, |R22|, !PT ;  /* 0x0000003717377276 */ /* 0x000fe20007800616 */
[----:B------:R-:W-:Y:S01]  /*25a0*/  IMAD R54, R3, 0x100, R24 ;  /* 0x0000010003367824 */ /* 0x000fe200078e0218 */
[----:B------:R-:W-:Y:S01]  /*25b0*/  @!P0 IADD3 R3, P3, PT, R36, UR35, RZ ;  /* 0x0000002324038c10 */ /* 0x000fe2000ff7e0ff */
[----:B------:R-:W-:Y:S01]  /*25c0*/  IMAD R25, R2, 0x100, R9 ;  /* 0x0000010002197824 */ /* 0x000fe200078e0209 */
[----:B------:R-:W-:Y:S01]  /*25d0*/  FMNMX3 R55, |R32|, R55, |R31|, !PT ;  /* 0x0000003720377276 */ /* 0x000fe2000780061f */
[----:B------:R-:W-:Y:S01]  /*25e0*/  BSSY.RECONVERGENT B0, `(.L_x_4117) ;  /* 0x000003d000007945 */ /* 0x000fe20003800200 */
[----:B------:R-:W-:-:S02]  /*25f0*/  @!P0 IADD3.X R24, PT, PT, R37, UR36, RZ, P3, !PT ;  /* 0x0000002425188c10 */ /* 0x000fc40009ffe4ff */
[C---:B------:R-:W-:Y:S02]  /*2600*/  @!P0 LEA R2, P3, R3.reuse, UR8, 0x1 ;  /* 0x0000000803028c11 */ /* 0x040fe4000f8608ff */
[----:B------:R-:W-:Y:S02]  /*2610*/  LOP3.LUT R6, R6, 0xffff, RZ, 0xc0, !PT ;  /* 0x0000ffff06067812 */ /* 0x000fe400078ec0ff */
[----:B------:R-:W-:Y:S02]  /*2620*/  @!P0 LEA.HI.X R3, R3, UR9, R24, 0x1, P3 ;  /* 0x0000000903038c11 */ /* 0x000fe400098f0c18 */
[----:B------:R-:W-:Y:S01]  /*2630*/  LOP3.LUT R24, R17, 0xff, RZ, 0xc0, !PT ;  /* 0x000000ff11187812 */ /* 0x000fe200078ec0ff */
[----:B------:R-:W-:Y:S01]  /*2640*/  IMAD.SHL.U32 R6, R6, 0x1000000, RZ ;  /* 0x0100000006067824 */ /* 0x000fe200078e00ff */
[----:B------:R-:W-:Y:S01]  /*2650*/  LOP3.LUT R17, R16, 0xff, RZ, 0xc0, !PT ;  /* 0x000000ff10117812 */ /* 0x000fe200078ec0ff */
[----:B------:R-:W-:Y:S01]  /*2660*/  @!P2 IMAD.MOV.U32 R16, RZ, RZ, RZ ;  /* 0x000000ffff10a224 */ /* 0x000fe200078e00ff */
[----:B------:R-:W-:Y:S01]  /*2670*/  LOP3.LUT R7, R7, 0xffff, RZ, 0xc0, !PT ;  /* 0x0000ffff07077812 */ /* 0x000fe200078ec0ff */
[----:B------:R-:W-:Y:S01]  /*2680*/  IMAD R24, R15, 0x100, R24 ;  /* 0x000001000f187824 */ /* 0x000fe200078e0218 */
[----:B------:R-:W-:Y:S01]  /*2690*/  LOP3.LUT R62, R62, 0xffff, RZ, 0xc0, !PT ;  /* 0x0000ffff3e3e7812 */ /* 0x000fe200078ec0ff */
[----:B------:R-:W-:Y:S01]  /*26a0*/  IMAD R17, R14, 0x100, R17 ;  /* 0x000001000e117824 */ /* 0x000fe200078e0211 */
[----:B------:R-:W-:Y:S01]  /*26b0*/  LOP3.LUT R11, R11, 0xff0000, RZ, 0xc0, !PT ;  /* 0x00ff00000b0b7812 */ /* 0x000fe200078ec0ff */
[----:B------:R-:W-:Y:S01]  /*26c0*/  IMAD.SHL.U32 R14, R7, 0x1000000, RZ ;  /* 0x01000000070e7824 */ /* 0x000fe200078e00ff */
[----:B------:R-:W-:Y:S01]  /*26d0*/  LOP3.LUT R65, R65, 0xffff, RZ, 0xc0, !PT ;  /* 0x0000ffff41417812 */ /* 0x000fe200078ec0ff */
[----:B------:R-:W-:Y:S01]  /*26e0*/  IMAD.SHL.U32 R62, R62, 0x1000000, RZ ;  /* 0x010000003e3e7824 */ /* 0x000fe200078e00ff */
[----:B------:R-:W-:-:S02]  /*26f0*/  @!P0 IADD3 R45, P1, PT, R36, UR26, RZ ;  /* 0x0000001a242d8c10 */ /* 0x000fc4000ff3e0ff */
[----:B------:R-:W-:Y:S01]  /*2700*/  LOP3.LUT R17, R17, 0xffff, RZ, 0xc0, !PT ;  /* 0x0000ffff11117812 */ /* 0x000fe200078ec0ff */
[----:B------:R-:W-:Y:S01]  /*2710*/  IMAD.SHL.U32 R65, R65, 0x1000000, RZ ;  /* 0x0100000041417824 */ /* 0x000fe200078e00ff */
[----:B------:R-:W-:Y:S02]  /*2720*/  LOP3.LUT R57, R57, 0xff0000, RZ, 0xc0, !PT ;  /* 0x00ff000039397812 */ /* 0x000fe400078ec0ff */
[----:B------:R-:W-:Y:S02]  /*2730*/  LOP3.LUT R25, R25, 0xffff, RZ, 0xc0, !PT ;  /* 0x0000ffff19197812 */ /* 0x000fe400078ec0ff */
[----:B------:R-:W-:Y:S02]  /*2740*/  FMNMX3 R55, |R30|, R55, |R29|, !PT ;  /* 0x000000371e377276 */ /* 0x000fe4000780061d */
[----:B------:R-:W-:Y:S02]  /*2750*/  LOP3.LUT R15, R11, 0xffff, R24, 0xf8, !PT ;  /* 0x0000ffff0b0f7812 */ /* 0x000fe400078ef818 */
[----:B------:R-:W-:-:S02]  /*2760*/  @!P0 IADD3.X R52, PT, PT, R37, UR34, RZ, P1, !PT ;  /* 0x0000002225348c10 */ /* 0x000fc40008ffe4ff */
[----:B------:R-:W-:Y:S02]  /*2770*/  LOP3.LUT R17, R17, 0xff0000, R10, 0xf8, !PT ;  /* 0x00ff000011117812 */ /* 0x000fe400078ef80a */
[----:B------:R-:W-:Y:S02]  /*2780*/  @!P0 LEA R8, P1, R45, UR8, 0x1 ;  /* 0x000000082d088c11 */ /* 0x000fe4000f8208ff */
[----:B------:R-:W-:Y:S02]  /*2790*/  LOP3.LUT R57, R57, 0xffff, R54, 0xf8, !PT ;  /* 0x0000ffff39397812 */ /* 0x000fe400078ef836 */
[----:B------:R-:W-:Y:S02]  /*27a0*/  LOP3.LUT R58, R25, 0xff0000, R58, 0xf8, !PT ;  /* 0x00ff0000193a7812 */ /* 0x000fe400078ef83a */
[----:B------:R-:W-:Y:S02]  /*27b0*/  FMNMX3 R55, |R28|, R55, |R27|, !PT ;  /* 0x000000371c377276 */ /* 0x000fe4000780061b */
[----:B------:R-:W-:-:S02]  /*27c0*/  LOP3.LUT R10, R15, R6, RZ, 0xfc, !PT ;  /* 0x000000060f0a7212 */ /* 0x000fc400078efcff */
[----:B------:R-:W-:Y:S02]  /*27d0*/  LOP3.LUT R6, R17, R14, RZ, 0xfc, !PT ;  /* 0x0000000e11067212 */ /* 0x000fe400078efcff */
[----:B------:R-:W-:Y:S02]  /*27e0*/  @!P2 CS2R R14, SRZ ;  /* 0x00000000000ea805 */ /* 0x000fe4000001ff00 */
[----:B------:R-:W-:Y:S02]  /*27f0*/  @!P0 LEA.HI.X R9, R45, UR9, R52, 0x1, P1 ;  /* 0x000000092d098c11 */ /* 0x000fe400088f0c34 */
[----:B------:R-:W-:Y:S02]  /*2800*/  LOP3.LUT R11, R57, R62, RZ, 0xfc, !PT ;  /* 0x0000003e390b7212 */ /* 0x000fe400078efcff */
[----:B------:R-:W-:Y:S02]  /*2810*/  LOP3.LUT R7, R58, R65, RZ, 0xfc, !PT ;  /* 0x000000413a077212 */ /* 0x000fe400078efcff */
[----:B------:R-:W-:Y:S01]  /*2820*/  FMNMX3 R26, |R26|, R55, |R61|, !PT ;  /* 0x000000371a1a7276 */ /* 0x000fe2000780063d */
[----:B------:R-:W-:Y:S06]  /*2830*/  @!P2 BRA `(.L_x_4118) ;  /* 0x00000000005ca947 */ /* 0x000fec0003800000 */
[C---:B------:R-:W-:Y:S01]  /*2840*/  IADD3 R16, P3, PT, R4.reuse, R42, RZ ;  /* 0x0000002a04107210 */ /* 0x040fe20007f7e0ff */
[----:B------:R-:W-:Y:S01]  /*2850*/  IMAD.U32 R25, RZ, RZ, UR26 ;  /* 0x0000001aff197e24 */ /* 0x000fe2000f8e00ff */
[----:B------:R-:W-:Y:S01]  /*2860*/  IADD3 R14, P1, PT, R4, R38, RZ ;  /* 0x00000026040e7210 */ /* 0x000fe20007f3e0ff */
[----:B------:R-:W-:Y:S01]  /*2870*/  UIMAD UR22, UR34, 0x5, URZ ;  /* 0x00000005221678a4 */ /* 0x000fe2000f8e02ff */
[----:B------:R-:W-:Y:S01]  /*2880*/  IMAD.U32 R23, RZ, RZ, UR32 ;  /* 0x00000020ff177e24 */ /* 0x000fe2000f8e00ff */
[----:B------:R-:W-:Y:S01]  /*2890*/  UIMAD UR21, UR33, 0x5, URZ ;  /* 0x00000005211578a4 */ /* 0x000fe2000f8e02ff */
[----:B------:R-:W-:Y:S02]  /*28a0*/  IMAD.X R17, RZ, RZ, R59, P3 ;  /* 0x000000ffff117224 */ /* 0x000fe400018e063b */
[----:B------:R-:W-:Y:S02]  /*28b0*/  IMAD.X R15, RZ, RZ, R67, P1 ;  /* 0x000000ffff0f7224 */ /* 0x000fe400008e0643 */
        /* <DEDUP_REMOVED lines=15> */
.L_x_4118:
[----:B------:R-:W-:Y:S05]  /*29b0*/  BSYNC.RECONVERGENT B0 ;  /* 0x0000000000007941 */ /* 0x000fea0003800200 */
.L_x_4117:
[----:B------:R-:W-:Y:S01]  /*29c0*/  BSSY.RECONVERGENT B0, `(.L_x_4119) ;  /* 0x000001b000007945 */ /* 0x000fe20003800200 */
[----:B0-----:R-:W-:Y:S01]  /*29d0*/  @!P2 CS2R R22, SRZ ;  /* 0x000000000016a805 */ /* 0x001fe2000001ff00 */
[----:B------:R-:W-:Y:S02]  /*29e0*/  @!P2 IMAD.MOV.U32 R17, RZ, RZ, RZ ;  /* 0x000000ffff11a224 */ /* 0x000fe400078e00ff */
[----:B------:R-:W-:Y:S05]  /*29f0*/  @!P2 BRA `(.L_x_4120) ;  /* 0x00000000005ca947 */ /* 0x000fea0003800000 */
[C---:B------:R-:W-:Y:S01]  /*2a00*/  IADD3 R24, P3, PT, R4.reuse, R42, RZ ;  /* 0x0000002a04187210 */ /* 0x040fe20007f7e0ff */
[----:B------:R-:W-:Y:S01]  /*2a10*/  IMAD.U32 R27, RZ, RZ, UR26 ;  /* 0x0000001aff1b7e24 */ /* 0x000fe2000f8e00ff */
[----:B------:R-:W-:Y:S01]  /*2a20*/  IADD3 R22, P1, PT, R4, R38, RZ ;  /* 0x0000002604167210 */ /* 0x000fe20007f3e0ff */
[----:B------:R-:W-:Y:S01]  /*2a30*/  UIMAD UR22, UR34, 0x6, URZ ;  /* 0x00000006221678a4 */ /* 0x000fe2000f8e02ff */
[----:B------:R-:W-:Y:S01]  /*2a40*/  IMAD.U32 R17, RZ, RZ, UR32 ;  /* 0x00000020ff117e24 */ /* 0x000fe2000f8e00ff */
[----:B------:R-:W-:Y:S01]  /*2a50*/  UIMAD UR21, UR33, 0x6, URZ ;  /* 0x00000006211578a4 */ /* 0x000fe2000f8e02ff */
[----:B------:R-:W-:Y:S02]  /*2a60*/  IMAD.X R25, R0, 0x1, R43, P3 ;  /* 0x0000000100197824 */ /* 0x000fe400018e062b */
        /* <DEDUP_REMOVED lines=16> */
.L_x_4120:
[----:B------:R-:W-:Y:S05]  /*2b70*/  BSYNC.RECONVERGENT B0 ;  /* 0x0000000000007941 */ /* 0x000fea0003800200 */
.L_x_4119:
[----:B------:R-:W-:Y:S01]  /*2b80*/  PRMT R27, R46, 0x7632, R27 ;  /* 0x000076322e1b7816 */ /* 0x000fe2000000001b */
[----:B------:R-:W-:Y:S01]  /*2b90*/  BSSY.RECONVERGENT B0, `(.L_x_4121) ;  /* 0x0000024000007945 */ /* 0x000fe20003800200 */
[----:B------:R-:W-:Y:S01]  /*2ba0*/  PRMT R32, R47, 0x7632, R32 ;  /* 0x000076322f207816 */ /* 0x000fe20000000020 */
[----:B------:R-:W-:Y:S01]  /*2bb0*/  @!P2 IMAD.MOV.U32 R0, RZ, RZ, RZ ;  /* 0x000000ffff00a224 */ /* 0x000fe200078e00ff */
[----:B------:R-:W-:Y:S02]  /*2bc0*/  PRMT R45, R33, 0x7632, R45 ;  /* 0x00007632212d7816 */ /* 0x000fe4000000002d */
[----:B0-----:R-:W-:Y:S01]  /*2bd0*/  @!P2 CS2R R24, SRZ ;  /* 0x000000000018a805 */ /* 0x001fe2000001ff00 */
[----:B------:R-:W-:Y:S01]  /*2be0*/  IMAD.U32 R27, R27, 0x10000, RZ ;  /* 0x000100001b1b7824 */ /* 0x000fe200078e00ff */
[----:B------:R-:W-:Y:S01]  /*2bf0*/  PRMT R51, R20, 0x7632, R51 ;  /* 0x0000763214337816 */ /* 0x000fe20000000033 */
[----:B------:R-:W-:Y:S06]  /*2c00*/  @!P2 BRA `(.L_x_4122) ;  /* 0x000000000070a947 */ /* 0x000fec0003800000 */
[----:B------:R-:W-:Y:S01]  /*2c10*/  IMAD.U32 R42, RZ, RZ, UR4 ;  /* 0x00000004ff2a7e24 */ /* 0x000fe2000f8e00ff */
[----:B------:R-:W-:Y:S01]  /*2c20*/  IADD3 R24, P1, PT, R38, R4, RZ ;  /* 0x0000000426187210 */ /* 0x000fe20007f3e0ff */
[----:B------:R-:W-:Y:S01]  /*2c30*/  IMAD.U32 R43, RZ, RZ, UR5 ;  /* 0x00000005ff2b7e24 */ /* 0x000fe2000f8e00ff */
[----:B------:R-:W-:Y:S02]  /*2c40*/  UIMAD UR22, UR34, 0x7, URZ ;  /* 0x00000007221678a4 */ /* 0x000fe4000f8e02ff */
[C---:B------:R-:W-:Y:S01]  /*2c50*/  IMAD R25, R5.reuse, UR34, RZ ;  /* 0x0000002205197c24 */ /* 0x040fe2000f8e02ff */
[----:B------:R-:W-:Y:S01]  /*2c60*/  UIMAD UR21, UR33, 0x7, URZ ;  /* 0x00000007211578a4 */ /* 0x000fe2000f8e02ff */
[----:B------:R-:W-:-:S04]  /*2c70*/  IMAD.WIDE.U32 R42, R5, UR26, R42 ;  /* 0x0000001a052a7c25 */ /* 0x000fc8000f8e002a */
[----:B------:R-:W-:Y:S01]  /*2c80*/  IMAD.IADD R25, R25, 0x1, R43 ;  /* 0x0000000119197824 */ /* 0x000fe200078e022b */
[----:B------:R-:W-:Y:S01]  /*2c90*/  IADD3 R28, P2, PT, R42, R4, RZ ;  /* 0x000000042a1c7210 */ /* 0x000fe20007f5e0ff */
[----:B------:R-:W-:Y:S02]  /*2ca0*/  IMAD.U32 R53, RZ, RZ, UR26 ;  /* 0x0000001aff357e24 */ /* 0x000fe4000f8e00ff */
[----:B------:R-:W-:Y:S02]  /*2cb0*/  IMAD.U32 R31, RZ, RZ, UR32 ;  /* 0x00000020ff1f7e24 */ /* 0x000fe4000f8e00ff */
        /* <DEDUP_REMOVED lines=17> */
.L_x_4122:
[----:B------:R-:W-:Y:S05]  /*2dd0*/  BSYNC.RECONVERGENT B0 ;  /* 0x0000000000007941 */ /* 0x000fea0003800200 */
.L_x_4121:
[----:B------:R-:W-:Y:S02]  /*2de0*/  IMAD.U32 R4, R51, 0x10000, RZ ;  /* 0x0001000033047824 */ /* 0x000fe400078e00ff */
[----:B0-----:R-:W-:Y:S01]  /*2df0*/  FADD R31, R27, R27 ;  /* 0x0000001b1b1f7221 */ /* 0x001fe20000000000 */
[----:B------:R-:W-:Y:S01]  /*2e00*/  IMAD.U32 R54, R32, 0x10000, RZ ;  /* 0x0001000020367824 */ /* 0x000fe200078e00ff */
[----:B------:R-:W-:Y:S01]  /*2e10*/  PRMT R30, R21, 0x7632, R30 ;  /* 0x00007632151e7816 */ /* 0x000fe2000000001e */
[----:B------:R-:W-:Y:S02]  /*2e20*/  IMAD.U32 R46, R46, 0x10000, RZ ;  /* 0x000100002e2e7824 */ /* 0x000fe400078e00ff */
[----:B------:R-:W-:Y:S01]  /*2e30*/  FADD R32, R4, R4 ;  /* 0x0000000404207221 */ /* 0x000fe20000000000 */
[----:B------:R-:W-:Y:S01]  /*2e40*/  IMAD.U32 R28, R45, 0x10000, RZ ;  /* 0x000100002d1c7824 */ /* 0x000fe200078e00ff */
[----:B------:R-:W-:Y:S01]  /*2e50*/  PRMT R29, R12, 0x7632, R29 ;  /* 0x000076320c1d7816 */ /* 0x000fe2000000001d */
[----:B------:R-:W-:Y:S01]  /*2e60*/  IMAD.U32 R56, R30, 0x10000, RZ ;  /* 0x000100001e387824 */ /* 0x000fe200078e00ff */
[----:B------:R-:W-:Y:S01]  /*2e70*/  FMNMX R45, RZ, R31, !PT ;  /* 0x0000001fff2d7209 */ /* 0x000fe20007800000 */
[----:B------:R-:W-:Y:S01]  /*2e80*/  FADD R31, R46, R46 ;  /* 0x0000002e2e1f7221 */ /* 0x000fe20000000000 */
[----:B------:R-:W-:Y:S01]  /*2e90*/  FMNMX R52, RZ, R32, !PT ;  /* 0x00000020ff347209 */ /* 0x000fe20007800000 */
[----:B------:R-:W-:-:S02]  /*2ea0*/  IMAD.U32 R29, R29, 0x10000, RZ ;  /* 0x000100001d1d7824 */ /* 0x000fc400078e00ff */
[----:B------:R-:W-:Y:S01]  /*2eb0*/  FMUL R51, R41, UR19 ;  /* 0x0000001329337c20 */ /* 0x000fe20008400000 */
[----:B------:R-:W-:Y:S01]  /*2ec0*/  IMAD.U32 R30, R20, 0x10000, RZ ;  /* 0x00010000141e7824 */ /* 0x000fe200078e00ff */
[----:B------:R-:W-:Y:S01]  /*2ed0*/  FMNMX R32, RZ, R31, !PT ;  /* 0x0000001fff207209 */ /* 0x000fe20007800000 */
[----:B------:R-:W-:Y:S02]  /*2ee0*/  IMAD.U32 R33, R33, 0x10000, RZ ;  /* 0x0001000021217824 */ /* 0x000fe400078e00ff */
[----:B------:R-:W-:Y:S01]  /*2ef0*/  FMUL R31, R45, R28 ;  /* 0x0000001c2d1f7220 */ /* 0x000fe20000400000 */
[----:B------:R-:W-:Y:S01]  /*2f00*/  FMUL R45, R52, R29 ;  /* 0x0000001d342d7220 */ /* 0x000fe20000400000 */
[----:B------:R-:W-:Y:S01]  /*2f10*/  FADD R20, R30, R30 ;  /* 0x0000001e1e147221 */ /* 0x000fe20000000000 */
[----:B------:R-:W-:Y:S01]  /*2f20*/  FMUL R52, R32, R33 ;  /* 0x0000002120347220 */ /* 0x000fe20000400000 */
[----:B------:R-:W-:Y:S01]  /*2f30*/  FMUL R31, R31, R54 ;  /* 0x000000361f1f7220 */ /* 0x000fe20000400000 */
[----:B------:R-:W-:Y:S01]  /*2f40*/  FMUL R32, R45, R56 ;  /* 0x000000382d207220 */ /* 0x000fe20000400000 */
[----:B------:R-:W-:Y:S01]  /*2f50*/  IMAD.U32 R58, R12, 0x10000, RZ ;  /* 0x000100000c3a7824 */ /* 0x000fe200078e00ff */
[----:B------:R-:W-:Y:S01]  /*2f60*/  FMNMX R45, RZ, R20, !PT ;  /* 0x00000014ff2d7209 */ /* 0x000fe20007800000 */
[----:B------:R-:W-:Y:S01]  /*2f70*/  FMUL R54, R34, UR19 ;  /* 0x0000001322367c20 */ /* 0x000fe20008400000 */
[----:B------:R-:W-:Y:S01]  /*2f80*/  IMAD.U32 R47, R47, 0x10000, RZ ;  /* 0x000100002f2f7824 */ /* 0x000fe200078e00ff */
[----:B------:R-:W-:Y:S01]  /*2f90*/  @!P0 LEA R20, P1, R36, UR8, 0x1 ;  /* 0x0000000824148c11 */ /* 0x000fe2000f8208ff */
[----:B------:R-:W-:-:S02]  /*2fa0*/  IMAD.U32 R12, R21, 0x10000, RZ ;  /* 0x00010000150c7824 */ /* 0x000fc400078e00ff */
[----:B------:R-:W-:Y:S01]  /*2fb0*/  FMUL R45, R45, R58 ;  /* 0x0000003a2d2d7220 */ /* 0x000fe20000400000 */
[----:B------:R-:W-:Y:S01]  /*2fc0*/  FMUL R52, R52, R47 ;  /* 0x0000002f34347220 */ /* 0x000fe20000400000 */
[----:B------:R-:W-:Y:S01]  /*2fd0*/  F2FP.SATFINITE.E4M3.F32.PACK_AB_MERGE_C R54, RZ, R54, RZ ;  /* 0x00000036ff36723e */ /* 0x000fe200048070ff */
[----:B------:R-:W-:Y:S01]  /*2fe0*/  IMAD.U32 R57, R18, 0x10000, RZ ;  /* 0x0001000012397824 */ /* 0x000fe200078e00ff */
[----:B------:R-:W-:Y:S01]  /*2ff0*/  F2FP.SATFINITE.E4M3.F32.PACK_AB_MERGE_C R51, RZ, R51, RZ ;  /* 0x00000033ff33723e */ /* 0x000fe200048070ff */
[----:B------:R-:W-:Y:S01]  /*3000*/  FMUL R47, R45, R12 ;  /* 0x0000000c2d2f7220 */ /* 0x000fe20000400000 */
[----:B------:R-:W-:Y:S01]  /*3010*/  @!P0 LEA.HI.X R21, R36, UR9, R37, 0x1, P1 ;  /* 0x0000000924158c11 */ /* 0x000fe200088f0c25 */
[----:B------:R-:W-:Y:S01]  /*3020*/  FMUL R45, R31, UR19 ;  /* 0x000000131f2d7c20 */ /* 0x000fe20008400000 */
[----:B------:R-:W-:Y:S01]  /*3030*/  FMUL R12, R52, UR19 ;  /* 0x00000013340c7c20 */ /* 0x000fe20008400000 */
[----:B------:R-:W-:Y:S01]  /*3040*/  @!P0 PRMT R61, R51, 0x7604, R54 ;  /* 0x00007604333d8816 */ /* 0x000fe20000000036 */
[----:B------:R-:W-:Y:S01]  /*3050*/  FMUL R62, R32, UR19 ;  /* 0x00000013203e7c20 */ /* 0x000fe20008400000 */
[----:B------:R-:W-:Y:S01]  /*3060*/  PRMT R53, R18, 0x7632, R53 ;  /* 0x0000763212357816 */ /* 0x000fe20000000035 */
[----:B------:R-:W-:Y:S01]  /*3070*/  FADD R18, R57, R57 ;  /* 0x0000003939127221 */ /* 0x000fe20000000000 */
[----:B------:R-:W-:Y:S01]  /*3080*/  F2FP.SATFINITE.E4M3.F32.PACK_AB_MERGE_C R45, RZ, R45, RZ ;  /* 0x0000002dff2d723e */ /* 0x000fe200048070ff */
[----:B------:R0:W-:Y:S01]  /*3090*/  @!P0 STG.E.U16 desc[UR24][R20.64], R61 ;  /* 0x0000003d14008986 */ /* 0x0001e2000c101518 */
[----:B------:R-:W-:Y:S01]  /*30a0*/  F2FP.SATFINITE.E4M3.F32.PACK_AB_MERGE_C R12, RZ, R12, RZ ;  /* 0x0000000cff0c723e */ /* 0x000fe200048070ff */
[C---:B------:R-:W-:Y:S01]  /*30b0*/  IMAD.U32 R60, R13.reuse, 0x10000, RZ ;  /* 0x000100000d3c7824 */ /* 0x040fe200078e00ff */
[----:B------:R-:W-:Y:S01]  /*30c0*/  PRMT R59, R13, 0x7632, R59 ;  /* 0x000076320d3b7816 */ /* 0x000fe2000000003b */
[----:B------:R-:W-:Y:S01]  /*30d0*/  IMAD.U32 R53, R53, 0x10000, RZ ;  /* 0x0001000035357824 */ /* 0x000fe200078e00ff */
[----:B------:R-:W-:Y:S01]  /*30e0*/  @!P0 PRMT R63, R45, 0x7604, R12 ;  /* 0x000076042d3f8816 */ /* 0x000fe2000000000c */
[----:B------:R-:W-:Y:S01]  /*30f0*/  BSSY.RECONVERGENT B0, `(.L_x_4123) ;  /* 0x0000022000007945 */ /* 0x000fe20003800200 */
[----:B------:R-:W-:Y:S01]  /*3100*/  F2FP.SATFINITE.E4M3.F32.PACK_AB_MERGE_C R13, RZ, R62, RZ ;  /* 0x0000003eff0d723e */ /* 0x000fe200048070ff */
[----:B------:R-:W-:Y:S01]  /*3110*/  FADD R56, R53, R53 ;  /* 0x0000003535387221 */ /* 0x000fe20000000000 */
[----:B------:R-:W-:Y:S01]  /*3120*/  PRMT R55, R19, 0x7632, R55 ;  /* 0x0000763213377816 */ /* 0x000fe20000000037 */
[----:B------:R1:W-:Y:S01]  /*3130*/  @!P0 STG.E.U16 desc[UR24][R8.64], R63 ;  /* 0x0000003f08008986 */ /* 0x0003e2000c101518 */
[----:B------:R-:W-:-:S02]  /*3140*/  IMAD.U32 R59, R59, 0x10000, RZ ;  /* 0x000100003b3b7824 */ /* 0x000fc400078e00ff */
[----:B0-----:R-:W-:Y:S01]  /*3150*/  FMUL R61, R47, UR19 ;  /* 0x000000132f3d7c20 */ /* 0x001fe20008400000 */
[----:B------:R-:W-:Y:S01]  /*3160*/  FMNMX R21, RZ, R18, !PT ;  /* 0x00000012ff157209 */ /* 0x000fe20007800000 */
[----:B------:R-:W-:Y:S01]  /*3170*/  IMAD.U32 R55, R55, 0x10000, RZ ;  /* 0x0001000037377824 */ /* 0x000fe200078e00ff */
[----:B------:R-:W-:Y:S01]  /*3180*/  FMNMX R56, RZ, R56, !PT ;  /* 0x00000038ff387209 */ /* 0x000fe20007800000 */
[----:B------:R-:W-:Y:S01]  /*3190*/  FMUL R62, R40, UR19 ;  /* 0x00000013283e7c20 */ /* 0x000fe20008400000 */
[----:B------:R-:W-:-:S03]  /*31a0*/  F2FP.SATFINITE.E4M3.F32.PACK_AB_MERGE_C R18, RZ, R61, RZ ;  /* 0x0000003dff12723e */ /* 0x000fc600048070ff */
[----:B------:R-:W-:Y:S01]  /*31b0*/  FMUL R20, R56, R59 ;  /* 0x0000003b38147220 */ /* 0x000fe20000400000 */
[----:B-1----:R-:W-:Y:S01]  /*31c0*/  @!P0 PRMT R9, R13, 0x7604, R18 ;  /* 0x000076040d098816 */ /* 0x002fe20000000012 */
[----:B------:R-:W-:Y:S02]  /*31d0*/  IMAD.U32 R8, R19, 0x10000, RZ ;  /* 0x0001000013087824 */ /* 0x000fe400078e00ff */
[----:B------:R-:W-:Y:S01]  /*31e0*/  FMUL R19, R21, R60 ;  /* 0x0000003c15137220 */ /* 0x000fe20000400000 */
[----:B------:R-:W-:Y:S01]  /*31f0*/  FMUL R20, R20, R55 ;  /* 0x0000003714147220 */ /* 0x000fe20000400000 */
[----:B------:R-:W-:Y:S01]  /*3200*/  FMUL R55, R35, UR19 ;  /* 0x0000001323377c20 */ /* 0x000fe20008400000 */
[----:B------:R0:W-:Y:S01]  /*3210*/  @!P0 STG.E.U16 desc[UR24][R2.64], R9 ;  /* 0x0000000902008986 */ /* 0x0001e2000c101518 */
[----:B------:R-:W-:Y:S01]  /*3220*/  FMUL R19, R19, R8 ;  /* 0x0000000813137220 */ /* 0x000fe20000400000 */
[----:B------:R-:W-:Y:S02]  /*3230*/  FMUL R21, R20, UR19 ;  /* 0x0000001314157c20 */ /* 0x000fe40008400000 */
[----:B------:R-:W-:Y:S01]  /*3240*/  F2FP.SATFINITE.E4M3.F32.PACK_AB_MERGE_C R55, RZ, R55, RZ ;  /* 0x00000037ff37723e */ /* 0x000fe200048070ff */
[----:B------:R-:W-:-:S02]  /*3250*/  FMUL R56, R19, UR19 ;  /* 0x0000001313387c20 */ /* 0x000fc40008400000 */
[----:B------:R-:W-:-:S03]  /*3260*/  F2FP.SATFINITE.E4M3.F32.PACK_AB_MERGE_C R21, RZ, R21, RZ ;  /* 0x00000015ff15723e */ /* 0x000fc600048070ff */
[----:B------:R-:W-:Y:S01]  /*3270*/  F2FP.SATFINITE.E4M3.F32.PACK_AB_MERGE_C R56, RZ, R56, RZ ;  /* 0x00000038ff38723e */ /* 0x000fe200048070ff */
[----:B------:R-:W-:Y:S06]  /*3280*/  @P0 BRA `(.L_x_4124) ;  /* 0x0000000000200947 */ /* 0x000fec0003800000 */
[----:B0-----:R-:W-:Y:S01]  /*3290*/  IMAD.U32 R3, RZ, RZ, UR26 ;  /* 0x0000001aff037e24 */ /* 0x001fe2000f8e00ff */
[----:B------:R-:W-:-:S03]  /*32a0*/  UIMAD UR21, UR34, 0x3, URZ ;  /* 0x00000003221578a4 */ /* 0x000fc6000f8e02ff */
[----:B------:R-:W-:-:S04]  /*32b0*/  IMAD.WIDE.U32 R2, R3, 0x3, R36 ;  /* 0x0000000303027825 */ /* 0x000fc800078e0024 */
[----:B------:R-:W-:Y:S01]  /*32c0*/  VIADD R3, R3, UR21 ;  /* 0x0000001503037c36 */ /* 0x000fe20008000000 */
[----:B------:R-:W-:-:S04]  /*32d0*/  LEA R8, P1, R2, UR8, 0x1 ;  /* 0x0000000802087c11 */ /* 0x000fc8000f8208ff */
[----:B------:R-:W-:Y:S02]  /*32e0*/  LEA.HI.X R9, R2, UR9, R3, 0x1, P1 ;  /* 0x0000000902097c11 */ /* 0x000fe400088f0c03 */
[----:B------:R-:W-:-:S05]  /*32f0*/  PRMT R3, R21, 0x7604, R56 ;  /* 0x0000760415037816 */ /* 0x000fca0000000038 */
[----:B------:R1:W-:Y:S02]  /*3300*/  STG.E.U16 desc[UR24][R8.64], R3 ;  /* 0x0000000308007986 */ /* 0x0003e4000c101518 */
.L_x_4124:
[----:B------:R-:W-:Y:S05]  /*3310*/  BSYNC.RECONVERGENT B0 ;  /* 0x0000000000007941 */ /* 0x000fea0003800200 */
.L_x_4123:
[C---:B------:R-:W-:Y:S01]  /*3320*/  FSETP.GT.AND P2, PT, R27.reuse, RZ, PT ;  /* 0x000000ff1b00720b */ /* 0x040fe20003f44000 */
[----:B------:R-:W-:Y:S01]  /*3330*/  FMUL R27, R27, R27 ;  /* 0x0000001b1b1b7220 */ /* 0x000fe20000400000 */
[C---:B0-----:R-:W-:Y:S01]  /*3340*/  @!P0 LEA R2, P1, R36.reuse, UR13, 0x1 ;  /* 0x0000000d24028c11 */ /* 0x041fe2000f8208ff */
[----:B------:R-:W-:Y:S01]  /*3350*/  BSSY.RECONVERGENT B0, `(.L_x_4125) ;  /* 0x0000045000007945 */ /* 0x000fe20003800200 */
[----:B------:R-:W-:Y:S02]  /*3360*/  F2FP.SATFINITE.E4M3.F32.PACK_AB_MERGE_C R62, RZ, R62, RZ ;  /* 0x0000003eff3e723e */ /* 0x000fe400048070ff */
[----:B-1----:R-:W-:Y:S02]  /*3370*/  @!P0 LEA.HI.X R3, R36, UR20, R37, 0x1, P1 ;  /* 0x0000001424038c11 */ /* 0x002fe400088f0c25 */
[C---:B------:R-:W-:Y:S01]  /*3380*/  FSETP.GT.AND P1, PT, R46.reuse, RZ, PT ;  /* 0x000000ff2e00720b */ /* 0x040fe20003f24000 */
[----:B------:R-:W-:Y:S01]  /*3390*/  FMUL R46, R46, R46 ;  /* 0x0000002e2e2e7220 */ /* 0x000fe20000400000 */
[----:B------:R-:W-:-:S02]  /*33a0*/  FSEL R27, R27, RZ, P2 ;  /* 0x000000ff1b1b7208 */ /* 0x000fc40001000000 */
[----:B------:R-:W-:Y:S02]  /*33b0*/  @!P0 PRMT R9, R62, 0x7604, R55 ;  /* 0x000076043e098816 */ /* 0x000fe40000000037 */
[C---:B------:R-:W-:Y:S01]  /*33c0*/  FSETP.GT.AND P2, PT, R30.reuse, RZ, PT ;  /* 0x000000ff1e00720b */ /* 0x040fe20003f44000 */
[----:B------:R-:W-:Y:S01]  /*33d0*/  FMUL R30, R30, R30 ;  /* 0x0000001e1e1e7220 */ /* 0x000fe20000400000 */
[C---:B------:R-:W-:Y:S01]  /*33e0*/  FSETP.GT.AND P3, PT, R4.reuse, RZ, PT ;  /* 0x000000ff0400720b */ /* 0x040fe20003f64000 */
[----:B------:R-:W-:Y:S01]  /*33f0*/  FMUL R4, R4, R4 ;  /* 0x0000000404047220 */ /* 0x000fe20000400000 */
[----:B------:R0:W-:Y:S01]  /*3400*/  @!P0 STG.E.U16 desc[UR24][R2.64], R9 ;  /* 0x0000000902008986 */ /* 0x0001e2000c101518 */
[----:B------:R-:W-:Y:S01]  /*3410*/  FSEL R46, R46, RZ, P1 ;  /* 0x000000ff2e2e7208 */ /* 0x000fe20000800000 */
[----:B------:R-:W-:Y:S01]  /*3420*/  FMUL R28, R28, R27 ;  /* 0x0000001b1c1c7220 */ /* 0x000fe20000400000 */
[----:B------:R-:W-:Y:S02]  /*3430*/  @!P0 IADD3 R8, P1, PT, R36, UR26, RZ ;  /* 0x0000001a24088c10 */ /* 0x000fe4000ff3e0ff */
[----:B------:R-:W-:Y:S01]  /*3440*/  FSEL R4, R4, RZ, P3 ;  /* 0x000000ff04047208 */ /* 0x000fe20001800000 */
[----:B------:R-:W-:Y:S01]  /*3450*/  FMUL R33, R33, R46 ;  /* 0x0000002e21217220 */ /* 0x000fe20000400000 */
[----:B------:R-:W-:Y:S01]  /*3460*/  FMUL R61, R28, UR19 ;  /* 0x000000131c3d7c20 */ /* 0x000fe20008400000 */
[----:B------:R-:W-:Y:S01]  /*3470*/  FMNMX3 R26, |R34|, R26, |R41|, !PT ;  /* 0x0000001a221a7276 */ /* 0x000fe20007800629 */
[----:B------:R-:W-:-:S02]  /*3480*/  VIADD R41, R48, 0x1d ;  /* 0x0000001d30297836 */ /* 0x000fc40000000000 */
[----:B------:R-:W-:Y:S01]  /*3490*/  FMUL R29, R29, R4 ;  /* 0x000000041d1d7220 */ /* 0x000fe20000400000 */
[----:B------:R-:W-:Y:S01]  /*34a0*/  FMUL R4, R33, UR19 ;  /* 0x0000001321047c20 */ /* 0x000fe20008400000 */
[----:B0-----:R-:W-:Y:S02]  /*34b0*/  FSEL R3, R30, RZ, P2 ;  /* 0x000000ff1e037208 */ /* 0x001fe40001000000 */
[----:B------:R-:W-:Y:S01]  /*34c0*/  F2FP.SATFINITE.E4M3.F32.PACK_AB_MERGE_C R61, RZ, R61, RZ ;  /* 0x0000003dff3d723e */ /* 0x000fe200048070ff */
[----:B------:R-:W-:Y:S01]  /*34d0*/  FMUL R63, R29, UR19 ;  /* 0x000000131d3f7c20 */ /* 0x000fe20008400000 */
[----:B------:R-:W-:Y:S01]  /*34e0*/  F2FP.SATFINITE.E4M3.F32.PACK_AB_MERGE_C R4, RZ, R4, RZ ;  /* 0x00000004ff04723e */ /* 0x000fe200048070ff */
[----:B------:R-:W-:Y:S01]  /*34f0*/  FMUL R58, R58, R3 ;  /* 0x000000033a3a7220 */ /* 0x000fe20000400000 */
[----:B------:R-:W-:Y:S02]  /*3500*/  @!P0 IADD3.X R3, PT, PT, R37, UR34, RZ, P1, !PT ;  /* 0x0000002225038c10 */ /* 0x000fe40008ffe4ff */
[----:B------:R-:W-:Y:S01]  /*3510*/  @!P0 LEA R2, P1, R8, UR13, 0x1 ;  /* 0x0000000d08028c11 */ /* 0x000fe2000f8208ff */
[----:B------:R-:W-:Y:S01]  /*3520*/  FMUL R46, R58, UR19 ;  /* 0x000000133a2e7c20 */ /* 0x000fe20008400000 */
[----:B------:R-:W-:-:S02]  /*3530*/  @!P0 PRMT R27, R61, 0x7604, R4 ;  /* 0x000076043d1b8816 */ /* 0x000fc40000000004 */
[----:B------:R-:W-:Y:S02]  /*3540*/  @!P0 LEA.HI.X R3, R8, UR20, R3, 0x1, P1 ;  /* 0x0000001408038c11 */ /* 0x000fe400088f0c03 */
[----:B------:R-:W-:Y:S02]  /*3550*/  @!P0 IADD3 R9, P1, PT, R36, UR35, RZ ;  /* 0x0000002324098c10 */ /* 0x000fe4000ff3e0ff */
[----:B------:R-:W-:Y:S01]  /*3560*/  FSETP.GT.AND P2, PT, R53, RZ, PT ;  /* 0x000000ff3500720b */ /* 0x000fe20003f44000 */
[----:B------:R0:W-:Y:S01]  /*3570*/  @!P0 STG.E.U16 desc[UR24][R2.64], R27 ;  /* 0x0000001b02008986 */ /* 0x0001e2000c101518 */
[----:B------:R-:W-:Y:S02]  /*3580*/  @!P0 IADD3.X R30, PT, PT, R37, UR36, RZ, P1, !PT ;  /* 0x00000024251e8c10 */ /* 0x000fe40008ffe4ff */
[----:B------:R-:W-:Y:S02]  /*3590*/  @!P0 LEA R8, P1, R9, UR13, 0x1 ;  /* 0x0000000d09088c11 */ /* 0x000fe4000f8208ff */
[----:B------:R-:W-:-:S02]  /*35a0*/  F2FP.SATFINITE.E4M3.F32.PACK_AB_MERGE_C R63, RZ, R63, RZ ;  /* 0x0000003fff3f723e */ /* 0x000fc400048070ff */
[----:B------:R-:W-:Y:S02]  /*35b0*/  @!P0 LEA.HI.X R9, R9, UR20, R30, 0x1, P1 ;  /* 0x0000001409098c11 */ /* 0x000fe400088f0c1e */
[C---:B------:R-:W-:Y:S01]  /*35c0*/  FSETP.GT.AND P1, PT, R57.reuse, RZ, PT ;  /* 0x000000ff3900720b */ /* 0x040fe20003f24000 */
[----:B------:R-:W-:Y:S01]  /*35d0*/  FMUL R57, R57, R57 ;  /* 0x0000003939397220 */ /* 0x000fe20000400000 */
[----:B------:R-:W-:Y:S01]  /*35e0*/  F2FP.SATFINITE.E4M3.F32.PACK_AB_MERGE_C R46, RZ, R46, RZ ;  /* 0x0000002eff2e723e */ /* 0x000fe200048070ff */
[----:B0-----:R-:W-:Y:S01]  /*35f0*/  FMUL R2, R53, R53 ;  /* 0x0000003535027220 */ /* 0x001fe20000400000 */
[----:B------:R-:W-:Y:S01]  /*3600*/  VIADD R53, R49, 0x3 ;  /* 0x0000000331357836 */ /* 0x000fe20000000000 */
[----:B------:R-:W-:Y:S02]  /*3610*/  LOP3.LUT R41, R41, 0x1f, RZ, 0xc0, !PT ;  /* 0x0000001f29297812 */ /* 0x000fe400078ec0ff */
[----:B------:R-:W-:Y:S02]  /*3620*/  FSEL R57, R57, RZ, P1 ;  /* 0x000000ff39397208 */ /* 0x000fe40000800000 */
[----:B------:R-:W-:-:S02]  /*3630*/  FSEL R2, R2, RZ, P2 ;  /* 0x000000ff02027208 */ /* 0x000fc40001000000 */
[----:B------:R-:W-:Y:S01]  /*3640*/  @!P0 PRMT R65, R63, 0x7604, R46 ;  /* 0x000076043f418816 */ /* 0x000fe2000000002e */
[----:B------:R-:W-:Y:S01]  /*3650*/  FMUL R60, R60, R57 ;  /* 0x000000393c3c7220 */ /* 0x000fe20000400000 */
[----:B------:R-:W-:Y:S01]  /*3660*/  ISETP.GE.U32.AND P1, PT, R53, UR7, PT ;  /* 0x0000000735007c0c */ /* 0x000fe2000bf26070 */
[----:B------:R-:W-:Y:S01]  /*3670*/  FMUL R59, R59, R2 ;  /* 0x000000023b3b7220 */ /* 0x000fe20000400000 */
[----:B------:R-:W-:Y:S01]  /*3680*/  IMAD R57, R5, UR34, RZ ;  /* 0x0000002205397c24 */ /* 0x000fe2000f8e02ff */
[----:B------:R0:W-:Y:S01]  /*3690*/  @!P0 STG.E.U16 desc[UR24][R8.64], R65 ;  /* 0x0000004108008986 */ /* 0x0001e2000c101518 */
[----:B------:R-:W-:Y:S01]  /*36a0*/  FMUL R34, R60, UR19 ;  /* 0x000000133c227c20 */ /* 0x000fe20008400000 */
[----:B------:R-:W-:-:S04]  /*36b0*/  ISETP.LT.U32.AND P1, PT, R41, UR14, !P1 ;  /* 0x0000000e29007c0c */ /* 0x000fc8000cf21070 */
[----:B------:R-:W-:Y:S01]  /*36c0*/  F2FP.SATFINITE.E4M3.F32.PACK_AB_MERGE_C R34, RZ, R34, RZ ;  /* 0x00000022ff22723e */ /* 0x000fe200048070ff */
[----:B0-----:R-:W-:-:S05]  /*36d0*/  FMUL R65, R59, UR19 ;  /* 0x000000133b417c20 */ /* 0x001fca0008400000 */
[----:B------:R-:W-:Y:S01]  /*36e0*/  F2FP.SATFINITE.E4M3.F32.PACK_AB_MERGE_C R65, RZ, R65, RZ ;  /* 0x00000041ff41723e */ /* 0x000fe200048070ff */
[----:B------:R-:W-:Y:S06]  /*36f0*/  @P0 BRA `(.L_x_4126) ;  /* 0x0000000000280947 */ /* 0x000fec0003800000 */
[----:B------:R-:W-:Y:S01]  /*3700*/  IMAD.U32 R9, RZ, RZ, UR26 ;  /* 0x0000001aff097e24 */ /* 0x000fe2000f8e00ff */
[----:B------:R-:W-:Y:S01]  /*3710*/  UIMAD UR21, UR34, 0x3, URZ ;  /* 0x00000003221578a4 */ /* 0x000fe2000f8e02ff */
[----:B------:R-:W-:Y:S02]  /*3720*/  IMAD.MOV.U32 R2, RZ, RZ, R36 ;  /* 0x000000ffff027224 */ /* 0x000fe400078e0024 */
[----:B------:R-:W-:Y:S02]  /*3730*/  IMAD.MOV.U32 R3, RZ, RZ, R37 ;  /* 0x000000ffff037224 */ /* 0x000fe400078e0025 */
[----:B------:R-:W-:-:S04]  /*3740*/  IMAD.WIDE.U32 R2, R9, 0x3, R2 ;  /* 0x0000000309027825 */ /* 0x000fc800078e0002 */
[----:B------:R-:W-:Y:S01]  /*3750*/  VIADD R3, R3, UR21 ;  /* 0x0000001503037c36 */ /* 0x000fe20008000000 */
[----:B------:R-:W-:-:S04]  /*3760*/  LEA R8, P0, R2, UR13, 0x1 ;  /* 0x0000000d02087c11 */ /* 0x000fc8000f8008ff */
[----:B------:R-:W-:Y:S02]  /*3770*/  LEA.HI.X R9, R2, UR20, R3, 0x1, P0 ;  /* 0x0000001402097c11 */ /* 0x000fe400080f0c03 */
[----:B------:R-:W-:-:S05]  /*3780*/  PRMT R3, R65, 0x7604, R34 ;  /* 0x0000760441037816 */ /* 0x000fca0000000022 */
[----:B------:R0:W-:Y:S02]  /*3790*/  STG.E.U16 desc[UR24][R8.64], R3 ;  /* 0x0000000308007986 */ /* 0x0001e4000c101518 */
.L_x_4126:
[----:B------:R-:W-:Y:S05]  /*37a0*/  BSYNC.RECONVERGENT B0 ;  /* 0x0000000000007941 */ /* 0x000fea0003800200 */
.L_x_4125:
[----:B------:R-:W-:Y:S01]  /*37b0*/  IMAD.IADD R36, R57, 0x1, R43 ;  /* 0x0000000139247824 */ /* 0x000fe200078e022b */
[----:B------:R-:W-:Y:S02]  /*37c0*/  IADD3 R68, P0, PT, R42, UR4, RZ ;  /* 0x000000042a447c10 */ /* 0x000fe4000ff1e0ff */
[----:B------:R-:W-:Y:S02]  /*37d0*/  FMNMX3 R26, |R52|, R26, |R31|, !PT ;  /* 0x0000001a341a7276 */ /* 0x000fe4000780061f */
[----:B------:R-:W-:Y:S02]  /*37e0*/  IADD3.X R37, PT, PT, R36, UR5, RZ, P0, !PT ;  /* 0x0000000524257c10 */ /* 0x000fe400087fe4ff */
[----:B0-----:R-:W-:Y:S01]  /*37f0*/  @P1 IADD3 R9, P0, P2, R68, UR4, R41 ;  /* 0x0000000444091c10 */ /* 0x001fe2000fa1e029 */
[----:B------:R-:W0:Y:S01]  /*3800*/  S2R R52, SR_CgaCtaId ;  /* 0x0000000000347919 */ /* 0x000e220000008800 */
[----:B------:R-:W-:Y:S02]  /*3810*/  FMNMX3 R47, |R47|, R26, |R32|, !PT ;  /* 0x0000001a2f2f7276 */ /* 0x000fe40007800620 */
[----:B------:R-:W-:Y:S01]  /*3820*/  @P1 IADD3.X R2, PT, PT, R37, UR5, RZ, P0, P2 ;  /* 0x0000000525021c10 */ /* 0x000fe200087e44ff */
[----:B------:R-:W-:Y:S01]  /*3830*/  @P1 IMAD.SHL.U32 R8, R9, 0x4, RZ ;  /* 0x0000000409081824 */ /* 0x000fe200078e00ff */
[----:B------:R-:W-:Y:S01]  /*3840*/  FMNMX3 R47, |R19|, R47, |R20|, !PT ;  /* 0x0000002f132f7276 */ /* 0x000fe20007800614 */
[----:B------:R-:W-:Y:S01]  /*3850*/  @!P1 IMAD.MOV.U32 R19, RZ, RZ, RZ ;  /* 0x000000ffff139224 */ /* 0x000fe200078e00ff */
[----:B------:R-:W-:-:S02]  /*3860*/  @P1 SHF.L.U64.HI R9, R9, 0x2, R2 ;  /* 0x0000000209091819 */ /* 0x000fc40000010202 */
[----:B------:R-:W-:-:S04]  /*3870*/  @P1 IADD3 R2, P0, PT, R8, UR28, RZ ;  /* 0x0000001c08021c10 */ /* 0x000fc8000ff1e0ff */
[----:B------:R-:W-:Y:S02]  /*3880*/  @P1 IADD3.X R3, PT, PT, R9, UR29, RZ, P0, !PT ;  /* 0x0000001d09031c10 */ /* 0x000fe400087fe4ff */
[----:B------:R-:W-:-:S03]  /*3890*/  @P1 IADD3 R8, P0, PT, R8, UR15, RZ ;  /* 0x0000000f08081c10 */ /* 0x000fc6000ff1e0ff */
[----:B------:R1:W5:Y:S01]  /*38a0*/  @P1 LDG.E R19, desc[UR24][R2.64] ;  /* 0x0000001802131981 */ /* 0x000362000c1e1900 */
[----:B------:R-:W-:Y:S01]  /*38b0*/  @P1 IADD3.X R9, PT, PT, R9, UR18, RZ, P0, !PT ;  /* 0x0000001209091c10 */ /* 0x000fe200087fe4ff */
[----:B------:R-:W-:Y:S01]  /*38c0*/  @!P1 IMAD.MOV.U32 R20, RZ, RZ, RZ ;  /* 0x000000ffff149224 */ /* 0x000fe200078e00ff */
[----:B------:R-:W-:-:S04]  /*38d0*/  IADD3 R26, P0, P2, R41, UR6, R38 ;  /* 0x00000006291a7c10 */ /* 0x000fc8000fa1e026 */
[----:B------:R-:W-:Y:S01]  /*38e0*/  IADD3.X R27, PT, PT, RZ, UR12, R67, P0, P2 ;  /* 0x0000000cff1b7c10 */ /* 0x000fe200087e4443 */
[----:B------:R2:W5:Y:S01]  /*38f0*/  @P1 LDG.E R20, desc[UR24][R8.64] ;  /* 0x0000001808141981 */ /* 0x000562000c1e1900 */
[----:B------:R-:W-:Y:S02]  /*3900*/  @P1 IADD3 R31, P0, PT, R26, UR6, RZ ;  /* 0x000000061a1f1c10 */ /* 0x000fe4000ff1e0ff */
[----:B-1----:R-:W-:Y:S02]  /*3910*/  MOV R3, 0x400 ;  /* 0x0000040000037802 */ /* 0x002fe40000000f00 */
[----:B------:R-:W-:Y:S02]  /*3920*/  @P1 IADD3.X R32, PT, PT, R27, UR12, RZ, P0, !PT ;  /* 0x0000000c1b201c10 */ /* 0x000fe400087fe4ff */
[----:B------:R-:W-:Y:S02]  /*3930*/  @P1 LEA R30, P0, R31, UR16, 0x2 ;  /* 0x000000101f1e1c11 */ /* 0x000fe4000f8010ff */
[----:B------:R-:W-:-:S02]  /*3940*/  LOP3.LUT R2, R51, 0xff, RZ, 0xc0, !PT ;  /* 0x000000ff33027812 */ /* 0x000fc400078ec0ff */
[----:B------:R-:W-:Y:S01]  /*3950*/  @P1 LEA.HI.X R31, R31, UR17, R32, 0x2, P0 ;  /* 0x000000111f1f1c11 */ /* 0x000fe200080f1420 */
[----:B------:R-:W-:Y:S02]  /*3960*/  @!P1 IMAD.MOV.U32 R32, RZ, RZ, RZ ;  /* 0x000000ffff209224 */ /* 0x000fe400078e00ff */
[----:B------:R-:W-:Y:S02]  /*3970*/  VIADD R3, R3, 0x20 ;  /* 0x0000002003037836 */ /* 0x000fe40000000000 */
[----:B------:R-:W-:Y:S02]  /*3980*/  IMAD R45, R45, 0x100, R2 ;  /* 0x000001002d2d7824 */ /* 0x000fe400078e0202 */
[----:B------:R1:W5:Y:S01]  /*3990*/  @P1 LDG.E R32, desc[UR24][R30.64] ;  /* 0x000000181e201981 */ /* 0x000362000c1e1900 */
[----:B0-----:R-:W-:Y:S01]  /*39a0*/  LEA R2, R52, R3, 0x18 ;  /* 0x0000000334027211 */ /* 0x001fe200078ec0ff */
[----:B--2---:R-:W-:Y:S01]  /*39b0*/  IMAD.SHL.U32 R8, R48, 0x4, RZ ;  /* 0x0000000430087824 */ /* 0x004fe200078e00ff */
[----:B------:R-:W-:Y:S01]  /*39c0*/  LOP3.LUT R3, R50, 0x1f, RZ, 0xc0, !PT ;  /* 0x0000001f32037812 */ /* 0x000fe200078ec0ff */
[----:B------:R-:W-:Y:S01]  /*39d0*/  IMAD.U32 R13, R13, 0x10000, RZ ;  /* 0x000100000d0d7824 */ /* 0x000fe200078e00ff */
[----:B------:R-:W-:Y:S01]  /*39e0*/  LOP3.LUT R56, R56, 0xffff, RZ, 0xc0, !PT ;  /* 0x0000ffff38387812 */ /* 0x000fe200078ec0ff */
[----:B------:R-:W-:Y:S01]  /*39f0*/  IMAD.U32 R18, R18, 0x10000, RZ ;  /* 0x0001000012127824 */ /* 0x000fe200078e00ff */
[----:B------:R-:W-:Y:S01]  /*3a00*/  LOP3.LUT R9, R8, 0x7c, RZ, 0xc0, !PT ;  /* 0x0000007c08097812 */ /* 0x000fe200078ec0ff */
[----:B------:R-:W-:Y:S01]  /*3a10*/  IMAD R8, R3, 0x84, R2 ;  /* 0x0000008403087824 */ /* 0x000fe200078e0202 */
[----:B------:R-:W-:Y:S01]  /*3a20*/  LOP3.LUT R55, R55, 0xff, RZ, 0xc0, !PT ;  /* 0x000000ff37377812 */ /* 0x000fe200078ec0ff */
[----:B------:R-:W-:Y:S01]  /*3a30*/  IMAD.SHL.U32 R56, R56, 0x1000000, RZ ;  /* 0x0100000038387824 */ /* 0x000fe200078e00ff */
[----:B-1----:R-:W-:Y:S01]  /*3a40*/  LOP3.LUT R30, R45, 0xffff, RZ, 0xc0, !PT ;  /* 0x0000ffff2d1e7812 */ /* 0x002fe200078ec0ff */
[----:B------:R-:W-:Y:S01]  /*3a50*/  IMAD.IADD R9, R8, 0x1, R9 ;  /* 0x0000000108097824 */ /* 0x000fe200078e0209 */
[----:B------:R-:W-:Y:S01]  /*3a60*/  LOP3.LUT R62, R62, 0xff, RZ, 0xc0, !PT ;  /* 0x000000ff3e3e7812 */ /* 0x000fe200078ec0ff */
[----:B------:R-:W-:Y:S01]  /*3a70*/  IMAD.U32 R63, R63, 0x10000, RZ ;  /* 0x000100003f3f7824 */ /* 0x000fe200078e00ff */
[--C-:B------:R-:W-:Y:S01]  /*3a80*/  LOP3.LUT R31, R30, 0xff0000, R13.reuse, 0xf8, !PT ;  /* 0x00ff00001e1f7812 */ /* 0x100fe200078ef80d */
[----:B------:R-:W-:Y:S01]  /*3a90*/  BSSY.RECONVERGENT B0, `(.L_x_4127) ;  /* 0x0000065000007945 */ /* 0x000fe20003800200 */
[----:B------:R-:W-:Y:S01]  /*3aa0*/  LOP3.LUT R30, R21, 0xffff, RZ, 0xc0, !PT ;  /* 0x0000ffff151e7812 */ /* 0x000fe200078ec0ff */
[----:B------:R0:W-:Y:S01]  /*3ab0*/  STS [R9], R10 ;  /* 0x0000000a09007388 */ /* 0x0001e20000000800 */
[----:B-----5:R-:W-:Y:S01]  /*3ac0*/  PRMT R13, R16, 0x7632, R13 ;  /* 0x00007632100d7816 */ /* 0x020fe2000000000d */
[----:B------:R-:W-:Y:S01]  /*3ad0*/  IMAD R62, R61, 0x100, R62 ;  /* 0x000001003d3e7824 */ /* 0x000fe200078e023e */
[----:B------:R-:W-:Y:S01]  /*3ae0*/  LOP3.LUT R34, R34, 0xffff, RZ, 0xc0, !PT ;  /* 0x0000ffff22227812 */ /* 0x000fe200078ec0ff */
[----:B------:R-:W-:Y:S01]  /*3af0*/  IMAD.SHL.U32 R30, R30, 0x1000000, RZ ;  /* 0x010000001e1e7824 */ /* 0x000fe200078e00ff */
[----:B------:R-:W-:Y:S01]  /*3b00*/  LOP3.LUT R65, R65, 0xffff, RZ, 0xc0, !PT ;  /* 0x0000ffff41417812 */ /* 0x000fe200078ec0ff */
[----:B------:R-:W-:Y:S01]  /*3b10*/  IMAD.U32 R45, R13, 0x10000, RZ ;  /* 0x000100000d2d7824 */ /* 0x000fe200078e00ff */
[----:B------:R-:W-:Y:S01]  /*3b20*/  FMNMX3 R13, |R35|, R47, |R40|, !PT ;  /* 0x0000002f230d7276 */ /* 0x000fe20007800628 */
[----:B------:R-:W-:Y:S01]  /*3b30*/  @!P1 IMAD.MOV.U32 R52, RZ, RZ, RZ ;  /* 0x000000ffff349224 */ /* 0x000fe200078e00ff */
[----:B------:R-:W-:Y:S01]  /*3b40*/  LOP3.LUT R62, R62, 0xffff, RZ, 0xc0, !PT ;  /* 0x0000ffff3e3e7812 */ /* 0x000fe200078ec0ff */
[----:B------:R-:W-:Y:S01]  /*3b50*/  FADD R35, R45, R45 ;  /* 0x0000002d2d237221 */ /* 0x000fe20000000000 */
[----:B0-----:R-:W-:Y:S01]  /*3b60*/  LOP3.LUT R10, R31, R30, RZ, 0xfc, !PT ;  /* 0x0000001e1f0a7212 */ /* 0x001fe200078efcff */
[----:B------:R-:W-:Y:S01]  /*3b70*/  FMUL R47, R45, R45 ;  /* 0x0000002d2d2f7220 */ /* 0x000fe20000400000 */
[----:B------:R-:W-:Y:S01]  /*3b80*/  PRMT R31, R14, 0x7632, R31 ;  /* 0x000076320e1f7816 */ /* 0x000fe2000000001f */
[----:B------:R-:W-:Y:S01]  /*3b90*/  IMAD.SHL.U32 R65, R65, 0x1000000, RZ ;  /* 0x0100000041417824 */ /* 0x000fe200078e00ff */
[----:B------:R-:W-:-:S02]  /*3ba0*/  PRMT R30, R15, 0x7632, R30 ;  /* 0x000076320f1e7816 */ /* 0x000fc4000000001e */
[----:B------:R-:W-:Y:S01]  /*3bb0*/  FMNMX R35, RZ, R35, !PT ;  /* 0x00000023ff237209 */ /* 0x000fe20007800000 */
[----:B------:R-:W-:Y:S01]  /*3bc0*/  IMAD.U32 R40, R31, 0x10000, RZ ;  /* 0x000100001f287824 */ /* 0x000fe200078e00ff */
[----:B------:R-:W-:Y:S01]  /*3bd0*/  PRMT R31, R23, 0x7632, R31 ;  /* 0x00007632171f7816 */ /* 0x000fe2000000001f */
[----:B------:R-:W-:Y:S01]  /*3be0*/  IMAD.U32 R30, R30, 0x10000, RZ ;  /* 0x000100001e1e7824 */ /* 0x000fe200078e00ff */
[----:B------:R-:W-:Y:S01]  /*3bf0*/  FSETP.GT.AND P0, PT, R45, RZ, PT ;  /* 0x000000ff2d00720b */ /* 0x000fe20003f04000 */
[----:B------:R-:W-:Y:S01]  /*3c00*/  FMUL R35, R35, R40 ;  /* 0x0000002823237220 */ /* 0x000fe20000400000 */
[----:B------:R-:W-:Y:S01]  /*3c10*/  FMNMX3 R28, |R33|, R13, |R28|, !PT ;  /* 0x0000000d211c7276 */ /* 0x000fe2000780061c */
[----:B------:R-:W-:Y:S01]  /*3c20*/  IMAD.U32 R31, R31, 0x10000, RZ ;  /* 0x000100001f1f7824 */ /* 0x000fe200078e00ff */
[----:B------:R-:W-:Y:S01]  /*3c30*/  FSEL R47, R47, RZ, P0 ;  /* 0x000000ff2f2f7208 */ /* 0x000fe20000000000 */
[----:B------:R-:W-:Y:S01]  /*3c40*/  FMUL R35, R35, R30 ;  /* 0x0000001e23237220 */ /* 0x000fe20000400000 */
[----:B------:R-:W-:Y:S01]  /*3c50*/  PRMT R30, R17, 0x7632, R30 ;  /* 0x00007632111e7816 */ /* 0x000fe2000000001e */
[C---:B------:R-:W-:Y:S01]  /*3c60*/  FADD R45, R31.reuse, R31 ;  /* 0x0000001f1f2d7221 */ /* 0x040fe20000000000 */
[C---:B------:R-:W-:Y:S01]  /*3c70*/  FSETP.GT.AND P0, PT, R31.reuse, RZ, PT ;  /* 0x000000ff1f00720b */ /* 0x040fe20003f04000 */
[----:B------:R-:W-:Y:S01]  /*3c80*/  FMUL R40, R40, R47 ;  /* 0x0000002f28287220 */ /* 0x000fe20000400000 */
[----:B------:R-:W-:Y:S01]  /*3c90*/  FMUL R47, R31, R31 ;  /* 0x0000001f1f2f7220 */ /* 0x000fe20000400000 */
[----:B------:R-:W-:Y:S01]  /*3ca0*/  LOP3.LUT R31, R54, 0xff, RZ, 0xc0, !PT ;  /* 0x000000ff361f7812 */ /* 0x000fe200078ec0ff */
[----:B------:R-:W-:Y:S01]  /*3cb0*/  IMAD.U32 R30, R30, 0x10000, RZ ;  /* 0x000100001e1e7824 */ /* 0x000fe200078e00ff */
[----:B------:R-:W-:Y:S01]  /*3cc0*/  FMNMX R45, RZ, R45, !PT ;  /* 0x0000002dff2d7209 */ /* 0x000fe20007800000 */
[----:B------:R-:W-:Y:S01]  /*3cd0*/  @!P1 IMAD.MOV.U32 R54, RZ, RZ, RZ ;  /* 0x000000ffff369224 */ /* 0x000fe200078e00ff */
[----:B------:R-:W-:Y:S01]  /*3ce0*/  FSEL R51, R47, RZ, P0 ;  /* 0x000000ff2f337208 */ /* 0x000fe20000000000 */
[----:B------:R-:W-:Y:S01]  /*3cf0*/  IMAD R31, R12, 0x100, R31 ;  /* 0x000001000c1f7824 */ /* 0x000fe200078e021f */
[----:B------:R-:W-:Y:S01]  /*3d00*/  LOP3.LUT R12, R18, 0xff0000, RZ, 0xc0, !PT ;  /* 0x00ff0000120c7812 */ /* 0x000fe200078ec0ff */
[----:B------:R-:W-:Y:S01]  /*3d10*/  FMUL R47, R45, R30 ;  /* 0x0000001e2d2f7220 */ /* 0x000fe20000400000 */
[----:B------:R-:W-:Y:S01]  /*3d20*/  LOP3.LUT R45, RZ, R49, RZ, 0x33, !PT ;  /* 0x00000031ff2d7212 */ /* 0x000fe200078e33ff */
[----:B------:R-:W-:Y:S01]  /*3d30*/  FMUL R18, R30, R51 ;  /* 0x000000331e127220 */ /* 0x000fe20000400000 */
[----:B------:R-:W-:Y:S01]  /*3d40*/  LOP3.LUT R31, R12, 0xffff, R31, 0xf8, !PT ;  /* 0x0000ffff0c1f7812 */ /* 0x000fe200078ef81f */
[----:B------:R-:W-:Y:S01]  /*3d50*/  IMAD R51, R4, 0x100, R55 ;  /* 0x0000010004337824 */ /* 0x000fe200078e0237 */
[----:B------:R-:W-:Y:S01]  /*3d60*/  PRMT R4, R22, 0x7632, R4 ;  /* 0x0000763216047816 */ /* 0x000fe20000000004 */
[----:B------:R-:W-:Y:S01]  /*3d70*/  IMAD.IADD R12, R45, 0x1, R50 ;  /* 0x000000012d0c7824 */ /* 0x000fe200078e0232 */
[----:B------:R-:W-:-:S02]  /*3d80*/  LOP3.LUT R55, R31, R56, RZ, 0xfc, !PT ;  /* 0x000000381f377212 */ /* 0x000fc400078efcff */
[----:B------:R-:W-:Y:S01]  /*3d90*/  LOP3.LUT R62, R62, 0xff0000, R63, 0xf8, !PT ;  /* 0x00ff00003e3e7812 */ /* 0x000fe200078ef83f */
[----:B------:R-:W-:Y:S01]  /*3da0*/  IMAD.SHL.U32 R12, R12, 0x4, RZ ;  /* 0x000000040c0c7824 */ /* 0x000fe200078e00ff */
[----:B------:R-:W-:Y:S01]  /*3db0*/  FMNMX3 R28, |R58|, R28, |R29|, !PT ;  /* 0x0000001c3a1c7276 */ /* 0x000fe2000780061d */
[----:B------:R-:W-:Y:S01]  /*3dc0*/  IMAD.U32 R30, R4, 0x10000, RZ ;  /* 0x00010000041e7824 */ /* 0x000fe200078e00ff */
[----:B------:R-:W-:Y:S02]  /*3dd0*/  PRMT R4, R0, 0x7632, R4 ;  /* 0x0000763200047816 */ /* 0x000fe40000000004 */
[----:B------:R-:W-:Y:S01]  /*3de0*/  LOP3.LUT R31, R12, 0x7c, RZ, 0xc0, !PT ;  /* 0x0000007c0c1f7812 */ /* 0x000fe200078ec0ff */
[----:B------:R-:W-:Y:S02]  /*3df0*/  IMAD.U32 R12, R46, 0x10000, RZ ;  /* 0x000100002e0c7824 */ /* 0x000fe400078e00ff */
[----:B------:R-:W-:Y:S01]  /*3e00*/  FMUL R47, R47, R30 ;  /* 0x0000001e2f2f7220 */ /* 0x000fe20000400000 */
[----:B------:R-:W-:Y:S01]  /*3e10*/  LOP3.LUT R21, R62, R65, RZ, 0xfc, !PT ;  /* 0x000000413e157212 */ /* 0x000fe200078efcff */
[----:B------:R-:W-:Y:S01]  /*3e20*/  IMAD.IADD R46, R8, 0x1, R31 ;  /* 0x00000001082e7824 */ /* 0x000fe200078e021f */
[----:B------:R-:W-:Y:S01]  /*3e30*/  LOP3.LUT R12, R12, 0xff0000, RZ, 0xc0, !PT ;  /* 0x00ff00000c0c7812 */ /* 0x000fe200078ec0ff */
[----:B------:R-:W-:Y:S01]  /*3e40*/  IMAD.U32 R31, R4, 0x10000, RZ ;  /* 0x00010000041f7824 */ /* 0x000fe200078e00ff */
[----:B------:R-:W-:-:S02]  /*3e50*/  PRMT R4, R24, 0x7632, R4 ;  /* 0x0000763218047816 */ /* 0x000fc40000000004 */
[----:B------:R0:W-:Y:S01]  /*3e60*/  STS [R46], R55 ;  /* 0x000000372e007388 */ /* 0x0001e20000000800 */
[----:B------:R-:W-:Y:S01]  /*3e70*/  LOP3.LUT R30, R12, 0xffff, R51, 0xf8, !PT ;  /* 0x0000ffff0c1e7812 */ /* 0x000fe200078ef833 */
[----:B------:R-:W-:Y:S01]  /*3e80*/  FADD R51, R31, R31 ;  /* 0x0000001f1f337221 */ /* 0x000fe20000000000 */
[----:B------:R-:W-:Y:S01]  /*3e90*/  PRMT R12, R25, 0x7632, R12 ;  /* 0x00007632190c7816 */ /* 0x000fe2000000000c */
[----:B------:R-:W-:Y:S01]  /*3ea0*/  IMAD.U32 R13, R4, 0x10000, RZ ;  /* 0x00010000040d7824 */ /* 0x000fe200078e00ff */
[C---:B------:R-:W-:Y:S01]  /*3eb0*/  FSETP.GT.AND P0, PT, R31.reuse, RZ, PT ;  /* 0x000000ff1f00720b */ /* 0x040fe20003f04000 */
[----:B------:R-:W-:Y:S01]  /*3ec0*/  FMUL R31, R31, R31 ;  /* 0x0000001f1f1f7220 */ /* 0x000fe20000400000 */
[----:B------:R-:W-:Y:S01]  /*3ed0*/  FMNMX R51, RZ, R51, !PT ;  /* 0x00000033ff337209 */ /* 0x000fe20007800000 */
[----:B------:R-:W-:Y:S01]  /*3ee0*/  IMAD.U32 R12, R12, 0x10000, RZ ;  /* 0x000100000c0c7824 */ /* 0x000fe200078e00ff */
[----:B------:R-:W-:Y:S02]  /*3ef0*/  FMNMX3 R59, |R60|, R28, |R59|, !PT ;  /* 0x0000001c3c3b7276 */ /* 0x000fe4000780063b */
[----:B------:R-:W-:Y:S01]  /*3f00*/  FSEL R31, R31, RZ, P0 ;  /* 0x000000ff1f1f7208 */ /* 0x000fe20000000000 */
[----:B------:R-:W-:Y:S01]  /*3f10*/  FMUL R4, R51, R12 ;  /* 0x0000000c33047220 */ /* 0x000fe20000400000 */
[----:B------:R-:W-:-:S03]  /*3f20*/  IMAD.SHL.U32 R51, R34, 0x1000000, RZ ;  /* 0x0100000022337824 */ /* 0x000fc600078e00ff */
[----:B------:R-:W-:Y:S01]  /*3f30*/  FMUL R33, R12, R31 ;  /* 0x0000001f0c217220 */ /* 0x000fe20000400000 */
[----:B------:R-:W-:Y:S01]  /*3f40*/  FMUL R34, R4, R13 ;  /* 0x0000000d04227220 */ /* 0x000fe20000400000 */
[----:B------:R-:W-:Y:S01]  /*3f50*/  LOP3.LUT R51, R30, R51, RZ, 0xfc, !PT ;  /* 0x000000331e337212 */ /* 0x000fe200078efcff */
[----:B------:R-:W-:Y:S01]  /*3f60*/  @!P1 IMAD.MOV.U32 R30, RZ, RZ, RZ ;  /* 0x000000ffff1e9224 */ /* 0x000fe200078e00ff */
[----:B0-----:R-:W-:Y:S06]  /*3f70*/  @!P1 BRA `(.L_x_4128) ;  /* 0x0000000000589947 */ /* 0x001fec0003800000 */
[----:B------:R-:W-:Y:S01]  /*3f80*/  IMAD.IADD R36, R57, 0x1, R43 ;  /* 0x0000000139247824 */ /* 0x000fe200078e022b */
[----:B------:R-:W-:Y:S01]  /*3f90*/  IADD3 R12, P0, P2, R41, UR4, R42 ;  /* 0x00000004290c7c10 */ /* 0x000fe2000fa1e02a */
[----:B------:R-:W-:Y:S01]  /*3fa0*/  IMAD.U32 R31, RZ, RZ, UR26 ;  /* 0x0000001aff1f7e24 */ /* 0x000fe2000f8e00ff */
[----:B------:R-:W-:Y:S01]  /*3fb0*/  UIMAD UR22, UR34, 0x5, URZ ;  /* 0x00000005221678a4 */ /* 0x000fe2000f8e02ff */
[----:B------:R-:W-:Y:S01]  /*3fc0*/  IMAD.U32 R29, RZ, RZ, UR32 ;  /* 0x00000020ff1d7e24 */ /* 0x000fe2000f8e00ff */
[----:B------:R-:W-:Y:S01]  /*3fd0*/  IADD3.X R13, PT, PT, RZ, UR5, R36, P0, P2 ;  /* 0x00000005ff0d7c10 */ /* 0x000fe200087e4424 */
[----:B------:R-:W-:Y:S02]  /*3fe0*/  UIMAD UR21, UR33, 0x5, URZ ;  /* 0x00000005211578a4 */ /* 0x000fe4000f8e02ff */
[----:B------:R-:W-:-:S04]  /*3ff0*/  IMAD.WIDE.U32 R28, R29, 0x5, R26 ;  /* 0x000000051d1c7825 */ /* 0x000fc800078e001a */
[----:B------:R-:W-:Y:S01]  /*4000*/  IMAD.WIDE.U32 R12, R31, 0x5, R12 ;  /* 0x000000051f0c7825 */ /* 0x000fe200078e000c */
[----:B------:R-:W-:-:S03]  /*4010*/  LEA R26, P0, R28, UR16, 0x2 ;  /* 0x000000101c1a7c11 */ /* 0x000fc6000f8010ff */
[----:B------:R-:W-:Y:S02]  /*4020*/  VIADD R13, R13, UR22 ;  /* 0x000000160d0d7c36 */ /* 0x000fe40008000000 */
        /* <DEDUP_REMOVED lines=11> */
.L_x_4128:
[----:B------:R-:W-:Y:S05]  /*40e0*/  BSYNC.RECONVERGENT B0 ;  /* 0x0000000000007941 */ /* 0x000fea0003800200 */
.L_x_4127:
[----:B------:R-:W-:Y:S01]  /*40f0*/  BSSY.RECONVERGENT B0, `(.L_x_4129) ;  /* 0x0000022000007945 */ /* 0x000fe20003800200 */
[----:B------:R-:W-:Y:S01]  /*4100*/  @!P1 IMAD.MOV.U32 R56, RZ, RZ, RZ ;  /* 0x000000ffff389224 */ /* 0x000fe200078e00ff */
[----:B------:R-:W-:Y:S01]  /*4110*/  PRMT R58, R64, 0x7632, R58 ;  /* 0x00007632403a7816 */ /* 0x000fe2000000003a */
[----:B------:R-:W-:Y:S02]  /*4120*/  @!P1 IMAD.MOV.U32 R55, RZ, RZ, RZ ;  /* 0x000000ffff379224 */ /* 0x000fe400078e00ff */
[----:B0-----:R-:W-:Y:S01]  /*4130*/  @!P1 IMAD.MOV.U32 R31, RZ, RZ, RZ ;  /* 0x000000ffff1f9224 */ /* 0x001fe200078e00ff */
[----:B------:R-:W-:Y:S06]  /*4140*/  @!P1 BRA `(.L_x_4130) ;  /* 0x0000000000709947 */ /* 0x000fec0003800000 */
[----:B------:R-:W-:Y:S01]  /*4150*/  IMAD.U32 R42, RZ, RZ, UR4 ;  /* 0x00000004ff2a7e24 */ /* 0x000fe2000f8e00ff */
[----:B------:R-:W-:Y:S01]  /*4160*/  IADD3 R4, P0, P2, R41, UR6, R38 ;  /* 0x0000000629047c10 */ /* 0x000fe2000fa1e026 */
[----:B------:R-:W-:Y:S01]  /*4170*/  IMAD.U32 R43, RZ, RZ, UR5 ;  /* 0x00000005ff2b7e24 */ /* 0x000fe2000f8e00ff */
[----:B------:R-:W-:Y:S02]  /*4180*/  UIMAD UR22, UR34, 0x6, URZ ;  /* 0x00000006221678a4 */ /* 0x000fe4000f8e02ff */
[C---:B------:R-:W-:Y:S01]  /*4190*/  IMAD R57, R5.reuse, UR34, RZ ;  /* 0x0000002205397c24 */ /* 0x040fe2000f8e02ff */
[----:B------:R-:W-:Y:S01]  /*41a0*/  UIMAD UR21, UR33, 0x6, URZ ;  /* 0x00000006211578a4 */ /* 0x000fe2000f8e02ff */
[----:B------:R-:W-:Y:S01]  /*41b0*/  IMAD.WIDE.U32 R42, R5, UR26, R42 ;  /* 0x0000001a052a7c25 */ /* 0x000fe2000f8e002a */
[----:B------:R-:W-:-:S03]  /*41c0*/  IADD3.X R5, PT, PT, RZ, UR12, R67, P0, P2 ;  /* 0x0000000cff057c10 */ /* 0x000fc600087e4443 */
[----:B------:R-:W-:Y:S01]  /*41d0*/  IMAD.IADD R36, R57, 0x1, R43 ;  /* 0x0000000139247824 */ /* 0x000fe200078e022b */
[----:B------:R-:W-:Y:S01]  /*41e0*/  IADD3 R26, P3, P4, R41, UR4, R42 ;  /* 0x00000004291a7c10 */ /* 0x000fe2000fc7e02a */
[----:B------:R-:W-:Y:S02]  /*41f0*/  IMAD.U32 R29, RZ, RZ, UR26 ;  /* 0x0000001aff1d7e24 */ /* 0x000fe4000f8e00ff */
[----:B------:R-:W-:Y:S01]  /*4200*/  IMAD.U32 R13, RZ, RZ, UR32 ;  /* 0x00000020ff0d7e24 */ /* 0x000fe2000f8e00ff */
[----:B------:R-:W-:-:S03]  /*4210*/  IADD3.X R27, PT, PT, RZ, UR5, R36, P3, P4 ;  /* 0x00000005ff1b7c10 */ /* 0x000fc60009fe8424 */
        /* <DEDUP_REMOVED lines=15> */
.L_x_4130:
[----:B------:R-:W-:Y:S05]  /*4310*/  BSYNC.RECONVERGENT B0 ;  /* 0x0000000000007941 */ /* 0x000fea0003800200 */
.L_x_4129:
[----:B------:R-:W-:Y:S01]  /*4320*/  BSSY.RECONVERGENT B0, `(.L_x_4131) ;  /* 0x000001e000007945 */ /* 0x000fe20003800200 */
[----:B0-----:R-:W-:Y:S02]  /*4330*/  @!P1 IMAD.MOV.U32 R28, RZ, RZ, RZ ;  /* 0x000000ffff1c9224 */ /* 0x001fe400078e00ff */
[----:B------:R-:W-:Y:S02]  /*4340*/  @!P1 IMAD.MOV.U32 R12, RZ, RZ, RZ ;  /* 0x000000ffff0c9224 */ /* 0x000fe400078e00ff */
[----:B------:R-:W-:Y:S02]  /*4350*/  IMAD.U32 R58, R58, 0x10000, RZ ;  /* 0x000100003a3a7824 */ /* 0x000fe400078e00ff */
[----:B------:R-:W-:Y:S01]  /*4360*/  @!P1 IMAD.MOV.U32 R26, RZ, RZ, RZ ;  /* 0x000000ffff1a9224 */ /* 0x000fe200078e00ff */
[----:B------:R-:W-:Y:S06]  /*4370*/  @!P1 BRA `(.L_x_4132) ;  /* 0x0000000000609947 */ /* 0x000fec0003800000 */
[----:B------:R-:W-:Y:S01]  /*4380*/  IMAD.IADD R36, R57, 0x1, R43 ;  /* 0x0000000139247824 */ /* 0x000fe200078e022b */
[C---:B------:R-:W-:Y:S01]  /*4390*/  IADD3 R4, P2, P3, R41.reuse, UR4, R42 ;  /* 0x0000000429047c10 */ /* 0x040fe2000fb5e02a */
[----:B------:R-:W-:Y:S01]  /*43a0*/  IMAD.U32 R27, RZ, RZ, UR26 ;  /* 0x0000001aff1b7e24 */ /* 0x000fe2000f8e00ff */
[----:B------:R-:W-:Y:S01]  /*43b0*/  IADD3 R28, P0, P1, R41, UR6, R38 ;  /* 0x00000006291c7c10 */ /* 0x000fe2000f91e026 */
[----:B------:R-:W-:Y:S01]  /*43c0*/  UIMAD UR22, UR34, 0x7, URZ ;  /* 0x00000007221678a4 */ /* 0x000fe2000f8e02ff */
[----:B------:R-:W-:Y:S01]  /*43d0*/  IADD3.X R5, PT, PT, RZ, UR5, R36, P2, P3 ;  /* 0x00000005ff057c10 */ /* 0x000fe200097e6424 */
[----:B------:R-:W-:Y:S01]  /*43e0*/  IMAD.U32 R13, RZ, RZ, UR32 ;  /* 0x00000020ff0d7e24 */ /* 0x000fe2000f8e00ff */
[----:B------:R-:W-:Y:S01]  /*43f0*/  IADD3.X R29, PT, PT, RZ, UR12, R67, P0, P1 ;  /* 0x0000000cff1d7c10 */ /* 0x000fe200087e2443 */
        /* <DEDUP_REMOVED lines=16> */
.L_x_4132:
[----:B------:R-:W-:Y:S05]  /*4500*/  BSYNC.RECONVERGENT B0 ;  /* 0x0000000000007941 */ /* 0x000fea0003800200 */
.L_x_4131:
[----:B0-----:R-:W-:Y:S01]  /*4510*/  FMUL R27, R58, R58 ;  /* 0x0000003a3a1b7220 */ /* 0x001fe20000400000 */
[----:B------:R-:W-:Y:S01]  /*4520*/  PRMT R4, R44, 0x7632, R4 ;  /* 0x000076322c047816 */ /* 0x000fe20000000004 */
[----:B------:R-:W-:Y:S01]  /*4530*/  IMAD.U32 R64, R64, 0x10000, RZ ;  /* 0x0001000040407824 */ /* 0x000fe200078e00ff */
[C---:B------:R-:W-:Y:S01]  /*4540*/  FSETP.GT.AND P1, PT, R58.reuse, RZ, PT ;  /* 0x000000ff3a00720b */ /* 0x040fe20003f24000 */
[----:B------:R-:W-:Y:S01]  /*4550*/  FADD R58, R58, R58 ;  /* 0x0000003a3a3a7221 */ /* 0x000fe20000000000 */
[----:B------:R-:W-:Y:S02]  /*4560*/  IMAD.U32 R44, R44, 0x10000, RZ ;  /* 0x000100002c2c7824 */ /* 0x000fe400078e00ff */
[----:B------:R-:W-:Y:S01]  /*4570*/  FADD R5, R64, R64 ;  /* 0x0000004040057221 */ /* 0x000fe20000000000 */
[----:B------:R-:W-:Y:S01]  /*4580*/  FSEL R38, R27, RZ, P1 ;  /* 0x000000ff1b267208 */ /* 0x000fe20000800000 */
[----:B------:R-:W-:Y:S01]  /*4590*/  IMAD.U32 R13, R4, 0x10000, RZ ;  /* 0x00010000040d7824 */ /* 0x000fe200078e00ff */
[C---:B------:R-:W-:Y:S01]  /*45a0*/  FSETP.GT.AND P0, PT, R64.reuse, RZ, PT ;  /* 0x000000ff4000720b */ /* 0x040fe20003f04000 */
[----:B------:R-:W-:Y:S01]  /*45b0*/  FMUL R4, R64, R64 ;  /* 0x0000004040047220 */ /* 0x000fe20000400000 */
[----:B------:R-:W-:Y:S01]  /*45c0*/  FMNMX R5, RZ, R5, !PT ;  /* 0x00000005ff057209 */ /* 0x000fe20007800000 */
[----:B------:R-:W-:Y:S01]  /*45d0*/  FMUL R64, R13, R38 ;  /* 0x000000260d407220 */ /* 0x000fe20000400000 */
[----:B------:R-:W-:Y:S01]  /*45e0*/  IMAD.U32 R62, R66, 0x10000, RZ ;  /* 0x00010000423e7824 */ /* 0x000fe200078e00ff */
[----:B------:R-:W-:Y:S01]  /*45f0*/  FMNMX R58, RZ, R58, !PT ;  /* 0x0000003aff3a7209 */ /* 0x000fe20007800000 */
[----:B------:R-:W-:Y:S01]  /*4600*/  FMUL R63, R40, UR19 ;  /* 0x00000013283f7c20 */ /* 0x000fe20008400000 */
[----:B------:R-:W-:Y:S01]  /*4610*/  FMUL R57, R64, UR19 ;  /* 0x0000001340397c20 */ /* 0x000fe20008400000 */
[----:B------:R-:W-:Y:S01]  /*4620*/  FMUL R5, R5, R44 ;  /* 0x0000002c05057220 */ /* 0x000fe20000400000 */
[----:B------:R-:W-:Y:S01]  /*4630*/  PRMT R66, R66, 0x7632, R66 ;  /* 0x0000763242427816 */ /* 0x000fe20000000042 */
[----:B------:R-:W-:Y:S01]  /*4640*/  FMUL R61, R18, UR19 ;  /* 0x00000013123d7c20 */ /* 0x000fe20008400000 */
[----:B------:R-:W-:Y:S01]  /*4650*/  FSEL R65, R4, RZ, P0 ;  /* 0x000000ff04417208 */ /* 0x000fe20000000000 */
[----:B------:R-:W-:Y:S01]  /*4660*/  FMUL R62, R5, R62 ;  /* 0x0000003e053e7220 */ /* 0x000fe20000400000 */
[----:B------:R-:W-:Y:S01]  /*4670*/  F2FP.SATFINITE.E4M3.F32.PACK_AB_MERGE_C R57, RZ, R57, RZ ;  /* 0x00000039ff39723e */ /* 0x000fe200048070ff */
[----:B------:R-:W-:Y:S01]  /*4680*/  FMUL R4, R58, R13 ;  /* 0x0000000d3a047220 */ /* 0x000fe20000400000 */
[----:B------:R-:W-:Y:S01]  /*4690*/  IMAD.U32 R5, R66, 0x10000, RZ ;  /* 0x0001000042057824 */ /* 0x000fe200078e00ff */
[----:B------:R-:W-:Y:S01]  /*46a0*/  F2FP.SATFINITE.E4M3.F32.PACK_AB_MERGE_C R63, RZ, R63, RZ ;  /* 0x0000003fff3f723e */ /* 0x000fe200048070ff */
[----:B------:R-:W-:Y:S01]  /*46b0*/  FMUL R27, R33, UR19 ;  /* 0x00000013211b7c20 */ /* 0x000fe20008400000 */
[----:B------:R-:W-:Y:S01]  /*46c0*/  LOP3.LUT R38, R57, 0xff, RZ, 0xc0, !PT ;  /* 0x000000ff39267812 */ /* 0x000fe200078ec0ff */
[----:B------:R-:W-:Y:S01]  /*46d0*/  FMUL R4, R4, R5 ;  /* 0x0000000504047220 */ /* 0x000fe20000400000 */
[----:B------:R-:W-:Y:S01]  /*46e0*/  F2FP.SATFINITE.E4M3.F32.PACK_AB_MERGE_C R61, RZ, R61, RZ ;  /* 0x0000003dff3d723e */ /* 0x000fe200048070ff */
[----:B------:R-:W-:Y:S01]  /*46f0*/  FMUL R60, R35, UR19 ;  /* 0x00000013233c7c20 */ /* 0x000fe20008400000 */
[----:B------:R-:W-:Y:S01]  /*4700*/  F2FP.SATFINITE.E4M3.F32.PACK_AB_MERGE_C R27, RZ, R27, RZ ;  /* 0x0000001bff1b723e */ /* 0x000fe200048070ff */
[----:B------:R-:W-:-:S02]  /*4710*/  IMAD R38, R63, 0x100, R38 ;  /* 0x000001003f267824 */ /* 0x000fc400078e0226 */
[----:B------:R-:W-:Y:S01]  /*4720*/  FMUL R58, R4, UR19 ;  /* 0x00000013043a7c20 */ /* 0x000fe20008400000 */
[----:B------:R-:W-:Y:S01]  /*4730*/  IMAD.U32 R5, R61, 0x10000, RZ ;  /* 0x000100003d057824 */ /* 0x000fe200078e00ff */
[----:B------:R-:W-:Y:S01]  /*4740*/  LOP3.LUT R13, R27, 0xffff, RZ, 0xc0, !PT ;  /* 0x0000ffff1b0d7812 */ /* 0x000fe200078ec0ff */
[----:B------:R-:W-:Y:S01]  /*4750*/  FMUL R65, R44, R65 ;  /* 0x000000412c417220 */ /* 0x000fe20000400000 */
[----:B------:R-:W-:Y:S01]  /*4760*/  LOP3.LUT R38, R38, 0xffff, RZ, 0xc0, !PT ;  /* 0x0000ffff26267812 */ /* 0x000fe200078ec0ff */
[----:B------:R-:W-:Y:S01]  /*4770*/  FMUL R44, R47, UR19 ;  /* 0x000000132f2c7c20 */ /* 0x000fe20008400000 */
[----:B------:R-:W-:Y:S01]  /*4780*/  F2FP.SATFINITE.E4M3.F32.PACK_AB_MERGE_C R58, RZ, R58, RZ ;  /* 0x0000003aff3a723e */ /* 0x000fe200048070ff */
[----:B------:R-:W-:Y:S01]  /*4790*/  IMAD.SHL.U32 R13, R13, 0x1000000, RZ ;  /* 0x010000000d0d7824 */ /* 0x000fe200078e00ff */
[----:B------:R-:W-:Y:S01]  /*47a0*/  LOP3.LUT R38, R38, 0xff0000, R5, 0xf8, !PT ;  /* 0x00ff000026267812 */ /* 0x000fe200078ef805 */
[----:B------:R-:W-:Y:S01]  /*47b0*/  IMAD.U32 R39, R16, 0x10000, RZ ;  /* 0x0001000010277824 */ /* 0x000fe200078e00ff */
[----:B------:R-:W-:Y:S01]  /*47c0*/  F2FP.SATFINITE.E4M3.F32.PACK_AB_MERGE_C R60, RZ, R60, RZ ;  /* 0x0000003cff3c723e */ /* 0x000fe200048070ff */
[----:B------:R-:W-:Y:S01]  /*47d0*/  IMAD.U32 R15, R15, 0x10000, RZ ;  /* 0x000100000f0f7824 */ /* 0x000fe200078e00ff */
[----:B------:R-:W-:Y:S01]  /*47e0*/  LOP3.LUT R5, R58, 0xff, RZ, 0xc0, !PT ;  /* 0x000000ff3a057812 */ /* 0x000fe200078ec0ff */
[----:B------:R-:W-:Y:S01]  /*47f0*/  IMAD.U32 R67, R25, 0x10000, RZ ;  /* 0x0001000019437824 */ /* 0x000fe200078e00ff */
[----:B------:R-:W-:Y:S01]  /*4800*/  F2FP.SATFINITE.E4M3.F32.PACK_AB_MERGE_C R44, RZ, R44, RZ ;  /* 0x0000002cff2c723e */ /* 0x000fe200048070ff */
[----:B------:R-:W-:Y:S01]  /*4810*/  IMAD.U32 R24, R24, 0x10000, RZ ;  /* 0x0001000018187824 */ /* 0x000fe200078e00ff */
[----:B------:R-:W-:Y:S01]  /*4820*/  LOP3.LUT R13, R38, R13, RZ, 0xfc, !PT ;  /* 0x0000000d260d7212 */ /* 0x000fe200078efcff */
[----:B------:R-:W-:-:S02]  /*4830*/  IMAD R5, R60, 0x100, R5 ;  /* 0x000001003c057824 */ /* 0x000fc400078e0205 */
[----:B------:R-:W-:Y:S01]  /*4840*/  FMUL R38, R34, UR19 ;  /* 0x0000001322267c20 */ /* 0x000fe20008400000 */
[----:B------:R-:W-:Y:S01]  /*4850*/  FMNMX3 R4, |R62|, R59, |R4|, !PT ;  /* 0x0000003b3e047276 */ /* 0x000fe20007800604 */
[----:B------:R-:W-:Y:S01]  /*4860*/  IMAD.U32 R59, R14, 0x10000, RZ ;  /* 0x000100000e3b7824 */ /* 0x000fe200078e00ff */
[----:B------:R-:W-:Y:S01]  /*4870*/  FSETP.GT.AND P1, PT, R39, RZ, PT ;  /* 0x000000ff2700720b */ /* 0x000fe20003f24000 */
[----:B------:R-:W-:Y:S01]  /*4880*/  IMAD.U32 R17, R17, 0x10000, RZ ;  /* 0x0001000011117824 */ /* 0x000fe200078e00ff */
[----:B------:R-:W-:Y:S01]  /*4890*/  LOP3.LUT R66, R5, 0xffff, RZ, 0xc0, !PT ;  /* 0x0000ffff05427812 */ /* 0x000fe200078ec0ff */
[----:B------:R-:W-:Y:S01]  /*48a0*/  IMAD.U32 R5, R44, 0x10000, RZ ;  /* 0x000100002c057824 */ /* 0x000fe200078e00ff */
[----:B------:R-:W-:Y:S01]  /*48b0*/  F2FP.SATFINITE.E4M3.F32.PACK_AB_MERGE_C R38, RZ, R38, RZ ;  /* 0x00000026ff26723e */ /* 0x000fe200048070ff */
[----:B------:R-:W-:Y:S01]  /*48c0*/  FMUL R62, R62, UR19 ;  /* 0x000000133e3e7c20 */ /* 0x000fe20008400000 */
[----:B------:R-:W-:Y:S02]  /*48d0*/  BSSY.RECONVERGENT B0, `(.L_x_4133) ;  /* 0x00000a5000007945 */ /* 0x000fe40003800200 */
[----:B------:R-:W-:-:S02]  /*48e0*/  LOP3.LUT R66, R66, 0xff0000, R5, 0xf8, !PT ;  /* 0x00ff000042427812 */ /* 0x000fc400078ef805 */
[----:B------:R-:W-:-:S05]  /*48f0*/  LOP3.LUT R5, R38, 0xffff, RZ, 0xc0, !PT ;  /* 0x0000ffff26057812 */ /* 0x000fca00078ec0ff */
[----:B------:R-:W-:-:S05]  /*4900*/  IMAD.SHL.U32 R5, R5, 0x1000000, RZ ;  /* 0x0100000005057824 */ /* 0x000fca00078e00ff */
[----:B------:R-:W-:Y:S01]  /*4910*/  LOP3.LUT R29, R66, R5, RZ, 0xfc, !PT ;  /* 0x00000005421d7212 */ /* 0x000fe200078efcff */
[----:B------:R-:W-:Y:S01]  /*4920*/  FADD R5, R39, R39 ;  /* 0x0000002727057221 */ /* 0x000fe20000000000 */
[----:B------:R-:W-:Y:S02]  /*4930*/  IMAD.U32 R66, R23, 0x10000, RZ ;  /* 0x0001000017427824 */ /* 0x000fe400078e00ff */
[----:B------:R-:W-:Y:S01]  /*4940*/  FMUL R39, R39, R39 ;  /* 0x0000002727277220 */ /* 0x000fe20000400000 */
[----:B------:R-:W-:Y:S01]  /*4950*/  IMAD.U32 R23, R0, 0x10000, RZ ;  /* 0x0001000000177824 */ /* 0x000fe200078e00ff */
[----:B------:R-:W-:Y:S01]  /*4960*/  FMNMX R14, RZ, R5, !PT ;  /* 0x00000005ff0e7209 */ /* 0x000fe20007800000 */
[C---:B------:R-:W-:Y:S02]  /*4970*/  FADD R0, R66.reuse, R66 ;  /* 0x0000004242007221 */ /* 0x040fe40000000000 */
[----:B------:R-:W-:Y:S01]  /*4980*/  FADD R5, R23, R23 ;  /* 0x0000001717057221 */ /* 0x000fe20000000000 */
[C---:B------:R-:W-:Y:S01]  /*4990*/  FSETP.GT.AND P2, PT, R66.reuse, RZ, PT ;  /* 0x000000ff4200720b */ /* 0x040fe20003f44000 */
[----:B------:R-:W-:Y:S01]  /*49a0*/  FMUL R66, R66, R66 ;  /* 0x0000004242427220 */ /* 0x000fe20000400000 */
[----:B------:R-:W-:Y:S01]  /*49b0*/  FMUL R14, R14, R59 ;  /* 0x0000003b0e0e7220 */ /* 0x000fe20000400000 */
[----:B------:R-:W-:-:S02]  /*49c0*/  FMNMX R0, RZ, R0, !PT ;  /* 0x00000000ff007209 */ /* 0x000fc40007800000 */
[----:B------:R-:W-:Y:S01]  /*49d0*/  FMNMX R16, RZ, R5, !PT ;  /* 0x00000005ff107209 */ /* 0x000fe20007800000 */
[----:B------:R-:W-:Y:S01]  /*49e0*/  FMUL R14, R14, R15 ;  /* 0x0000000f0e0e7220 */ /* 0x000fe20000400000 */
[----:B------:R-:W-:Y:S02]  /*49f0*/  IMAD.U32 R5, R22, 0x10000, RZ ;  /* 0x0001000016057824 */ /* 0x000fe400078e00ff */
[----:B------:R-:W-:Y:S01]  /*4a00*/  FMUL R0, R0, R17 ;  /* 0x0000001100007220 */ /* 0x000fe20000400000 */
[----:B------:R-:W-:Y:S01]  /*4a10*/  FSEL R66, R66, RZ, P2 ;  /* 0x000000ff42427208 */ /* 0x000fe20001000000 */
[----:B------:R-:W-:Y:S01]  /*4a20*/  FMUL R15, R16, R67 ;  /* 0x00000043100f7220 */ /* 0x000fe20000400000 */
[----:B------:R-:W-:Y:S01]  /*4a30*/  FMNMX3 R35, |R14|, R4, |R35|, !PT ;  /* 0x000000040e237276 */ /* 0x000fe20007800623 */
[----:B------:R-:W-:Y:S02]  /*4a40*/  FMUL R16, R0, R5 ;  /* 0x0000000500107220 */ /* 0x000fe40000400000 */
[----:B------:R-:W-:Y:S01]  /*4a50*/  FMUL R15, R15, R24 ;  /* 0x000000180f0f7220 */ /* 0x000fe20000400000 */
[----:B------:R-:W-:Y:S01]  /*4a60*/  SHF.R.U32.HI R24, RZ, 0x5, R50 ;  /* 0x00000005ff187819 */ /* 0x000fe20000011632 */
[----:B------:R-:W-:Y:S01]  /*4a70*/  FMUL R17, R17, R66 ;  /* 0x0000004211117220 */ /* 0x000fe20000400000 */
[C---:B------:R-:W-:Y:S01]  /*4a80*/  FMNMX3 R35, |R16|.reuse, R35, |R47|, !PT ;  /* 0x0000002310237276 */ /* 0x040fe2000780062f */
[----:B------:R-:W-:-:S02]  /*4a90*/  FMUL R16, R16, UR19 ;  /* 0x0000001310107c20 */ /* 0x000fc40008400000 */
[----:B------:R-:W-:Y:S01]  /*4aa0*/  IMAD.SHL.U32 R4, R24, 0x8, RZ ;  /* 0x0000000818047824 */ /* 0x000fe200078e00ff */
[----:B------:R-:W-:-:S03]  /*4ab0*/  FMNMX3 R35, |R15|, R35, |R34|, !PT ;  /* 0x000000230f237276 */ /* 0x000fc60007800622 */
[C---:B------:R-:W-:Y:S01]  /*4ac0*/  IMAD R25, R4.reuse, UR30, RZ ;  /* 0x0000001e04197c24 */ /* 0x040fe2000f8e02ff */
[----:B------:R-:W-:Y:S01]  /*4ad0*/  FMNMX3 R64, |R65|, R35, |R64|, !PT ;  /* 0x0000002341407276 */ /* 0x000fe20007800640 */
[----:B------:R-:W-:-:S04]  /*4ae0*/  IMAD.WIDE.U32 R4, R4, UR31, RZ ;  /* 0x0000001f04047c25 */ /* 0x000fc8000f8e00ff */
[----:B------:R-:W-:Y:S01]  /*4af0*/  FMUL R65, R65, UR19 ;  /* 0x0000001341417c20 */ /* 0x000fe20008400000 */
[----:B------:R-:W-:Y:S02]  /*4b00*/  IMAD.IADD R0, R5, 0x1, R25 ;  /* 0x0000000105007824 */ /* 0x000fe400078e0219 */
[----:B------:R-:W-:Y:S02]  /*4b10*/  IMAD.MOV.U32 R25, RZ, RZ, R4 ;  /* 0x000000ffff197224 */ /* 0x000fe400078e0004 */
[----:B------:R-:W-:-:S05]  /*4b20*/  VIADD R4, R49, 0x2 ;  /* 0x0000000231047836 */ /* 0x000fca0000000000 */
[----:B------:R-:W-:Y:S01]  /*4b30*/  ISETP.GE.U32.AND P0, PT, R4, UR7, PT ;  /* 0x0000000704007c0c */ /* 0x000fe2000bf06070 */
[----:B------:R-:W-:-:S05]  /*4b40*/  VIADD R4, R48, 0x1e ;  /* 0x0000001e30047836 */ /* 0x000fca0000000000 */
[----:B------:R-:W-:Y:S02]  /*4b50*/  LOP3.LUT R69, R4, 0x1f, RZ, 0xc0, !PT ;  /* 0x0000001f04457812 */ /* 0x000fe400078ec0ff */
[----:B------:R-:W-:Y:S02]  /*4b60*/  FSEL R4, R39, RZ, P1 ;  /* 0x000000ff27047208 */ /* 0x000fe40000800000 */
[----:B------:R-:W-:Y:S02]  /*4b70*/  ISETP.GE.U32.OR P0, PT, R69, UR14, P0 ;  /* 0x0000000e45007c0c */ /* 0x000fe40008706470 */
[----:B------:R-:W-:Y:S01]  /*4b80*/  FSETP.GT.AND P1, PT, R23, RZ, PT ;  /* 0x000000ff1700720b */ /* 0x000fe20003f24000 */
[----:B------:R-:W-:Y:S01]  /*4b90*/  FMUL R59, R59, R4 ;  /* 0x000000043b3b7220 */ /* 0x000fe20000400000 */
[----:B-----5:R-:W-:Y:S01]  /*4ba0*/  PRMT R4, R12, 0x7632, R4 ;  /* 0x000076320c047816 */ /* 0x020fe20000000004 */
[----:B------:R-:W-:Y:S01]  /*4bb0*/  FMUL R23, R23, R23 ;  /* 0x0000001717177220 */ /* 0x000fe20000400000 */
[----:B------:R-:W-:-:S03]  /*4bc0*/  IADD3 R68, P3, PT, R68, R69, RZ ;  /* 0x0000004544447210 */ /* 0x000fc60007f7e0ff */
[----:B------:R-:W-:Y:S01]  /*4bd0*/  IMAD.U32 R5, R4, 0x10000, RZ ;  /* 0x0001000004057824 */ /* 0x000fe200078e00ff */
[----:B------:R-:W-:Y:S01]  /*4be0*/  PRMT R4, R26, 0x7632, R4 ;  /* 0x000076321a047816 */ /* 0x000fe20000000004 */
[----:B------:R-:W-:Y:S02]  /*4bf0*/  IMAD.X R69, RZ, RZ, R37, P3 ;  /* 0x000000ffff457224 */ /* 0x000fe400018e0625 */
[C---:B------:R-:W-:Y:S01]  /*4c00*/  FADD R22, R5.reuse, R5 ;  /* 0x0000000505167221 */ /* 0x040fe20000000000 */
[C---:B------:R-:W-:Y:S01]  /*4c10*/  FSETP.GT.AND P2, PT, R5.reuse, RZ, PT ;  /* 0x000000ff0500720b */ /* 0x040fe20003f44000 */
[----:B------:R-:W-:Y:S01]  /*4c20*/  FMUL R5, R5, R5 ;  /* 0x0000000505057220 */ /* 0x000fe20000400000 */
[----:B------:R-:W-:Y:S01]  /*4c30*/  IMAD.U32 R39, R4, 0x10000, RZ ;  /* 0x0001000004277824 */ /* 0x000fe200078e00ff */
[----:B------:R-:W-:Y:S02]  /*4c40*/  FSEL R4, R23, RZ, P1 ;  /* 0x000000ff17047208 */ /* 0x000fe40000800000 */
[----:B------:R-:W-:-:S02]  /*4c50*/  FMNMX R22, RZ, R22, !PT ;  /* 0x00000016ff167209 */ /* 0x000fc40007800000 */
[----:B------:R-:W-:Y:S01]  /*4c60*/  FSEL R34, R5, RZ, P2 ;  /* 0x000000ff05227208 */ /* 0x000fe20001000000 */
[----:B------:R-:W-:Y:S01]  /*4c70*/  FMUL R4, R67, R4 ;  /* 0x0000000443047220 */ /* 0x000fe20000400000 */
[----:B------:R-:W-:Y:S01]  /*4c80*/  PRMT R5, R28, 0x7632, R5 ;  /* 0x000076321c057816 */ /* 0x000fe20000000005 */
[----:B------:R-:W-:Y:S02]  /*4c90*/  FMUL R22, R22, R39 ;  /* 0x0000002716167220 */ /* 0x000fe40000400000 */
[----:B------:R-:W-:Y:S02]  /*4ca0*/  FMUL R39, R39, R34 ;  /* 0x0000002227277220 */ /* 0x000fe40000400000 */
[----:B------:R-:W-:-:S04]  /*4cb0*/  IMAD.U32 R5, R5, 0x10000, RZ ;  /* 0x0001000005057824 */ /* 0x000fc800078e00ff */
[----:B------:R-:W-:Y:S01]  /*4cc0*/  FMUL R35, R22, R5 ;  /* 0x0000000516237220 */ /* 0x000fe20000400000 */
[----:B------:R-:W-:Y:S02]  /*4cd0*/  F2FP.SATFINITE.E4M3.F32.PACK_AB_MERGE_C R22, RZ, R65, RZ ;  /* 0x00000041ff16723e */ /* 0x000fe400048070ff */
[C---:B------:R-:W-:Y:S01]  /*4ce0*/  FMNMX3 R5, |R59|.reuse, R64, |R40|, !PT ;  /* 0x000000403b057276 */ /* 0x040fe20007800628 */
[----:B------:R-:W-:Y:S01]  /*4cf0*/  FMUL R59, R59, UR19 ;  /* 0x000000133b3b7c20 */ /* 0x000fe20008400000 */
[----:B------:R-:W-:Y:S01]  /*4d00*/  @!P0 PRMT R57, R57, 0x7604, R22 ;  /* 0x0000760439398816 */ /* 0x000fe20000000016 */
[----:B------:R-:W-:Y:S01]  /*4d10*/  FMUL R40, R4, UR19 ;  /* 0x0000001304287c20 */ /* 0x000fe20008400000 */
[----:B------:R-:W-:Y:S01]  /*4d20*/  LOP3.LUT R23, R22, 0xff, RZ, 0xc0, !PT ;  /* 0x000000ff16177812 */ /* 0x000fe200078ec0ff */
[----:B------:R-:W-:Y:S01]  /*4d30*/  FMUL R22, R14, UR19 ;  /* 0x000000130e167c20 */ /* 0x000fe20008400000 */
[----:B------:R-:W-:Y:S02]  /*4d40*/  F2FP.SATFINITE.E4M3.F32.PACK_AB_MERGE_C R34, RZ, R59, RZ ;  /* 0x0000003bff22723e */ /* 0x000fe400048070ff */
[----:B------:R-:W-:-:S02]  /*4d50*/  F2FP.SATFINITE.E4M3.F32.PACK_AB_MERGE_C R65, RZ, R62, RZ ;  /* 0x0000003eff41723e */ /* 0x000fc400048070ff */
[----:B------:R-:W-:Y:S01]  /*4d60*/  F2FP.SATFINITE.E4M3.F32.PACK_AB_MERGE_C R67, RZ, R22, RZ ;  /* 0x00000016ff43723e */ /* 0x000fe200048070ff */
[----:B------:R-:W-:Y:S01]  /*4d70*/  FMUL R22, R17, UR19 ;  /* 0x0000001311167c20 */ /* 0x000fe20008400000 */
[----:B------:R-:W-:Y:S01]  /*4d80*/  IMAD R14, R34, 0x100, R23 ;  /* 0x00000100220e7824 */ /* 0x000fe200078e0217 */
[----:B------:R-:W-:Y:S02]  /*4d90*/  LOP3.LUT R23, R65, 0xff, RZ, 0xc0, !PT ;  /* 0x000000ff41177812 */ /* 0x000fe400078ec0ff */
[----:B------:R-:W-:Y:S01]  /*4da0*/  @!P0 PRMT R59, R63, 0x7604, R34 ;  /* 0x000076043f3b8816 */ /* 0x000fe20000000022 */
[----:B------:R-:W-:Y:S01]  /*4db0*/  FMUL R63, R15, UR19 ;  /* 0x000000130f3f7c20 */ /* 0x000fe20008400000 */
[----:B------:R-:W-:Y:S01]  /*4dc0*/  F2FP.SATFINITE.E4M3.F32.PACK_AB_MERGE_C R22, RZ, R22, RZ ;  /* 0x00000016ff16723e */ /* 0x000fe200048070ff */
[----:B------:R-:W-:Y:S01]  /*4dd0*/  IMAD R34, R67, 0x100, R23 ;  /* 0x0000010043227824 */ /* 0x000fe200078e0217 */
[----:B------:R-:W-:Y:S02]  /*4de0*/  F2FP.SATFINITE.E4M3.F32.PACK_AB_MERGE_C R23, RZ, R16, RZ ;  /* 0x00000010ff17723e */ /* 0x000fe400048070ff */
[----:B------:R-:W-:Y:S01]  /*4df0*/  @!P0 PRMT R47, R58, 0x7604, R65 ;  /* 0x000076043a2f8816 */ /* 0x000fe20000000041 */
[----:B------:R-:W-:Y:S01]  /*4e00*/  IMAD.U32 R16, R22, 0x10000, RZ ;  /* 0x0001000016107824 */ /* 0x000fe200078e00ff */
[----:B------:R-:W-:Y:S01]  /*4e10*/  @!P0 PRMT R65, R44, 0x7604, R23 ;  /* 0x000076042c418816 */ /* 0x000fe20000000017 */
[----:B------:R-:W-:Y:S01]  /*4e20*/  IMAD.U32 R15, R23, 0x10000, RZ ;  /* 0x00010000170f7824 */ /* 0x000fe200078e00ff */
[----:B------:R-:W-:-:S02]  /*4e30*/  F2FP.SATFINITE.E4M3.F32.PACK_AB_MERGE_C R63, RZ, R63, RZ ;  /* 0x0000003fff3f723e */ /* 0x000fc400048070ff */
[----:B------:R-:W-:Y:S02]  /*4e40*/  LOP3.LUT R23, R16, 0xff0000, RZ, 0xc0, !PT ;  /* 0x00ff000010177812 */ /* 0x000fe400078ec0ff */
[----:B------:R-:W-:Y:S02]  /*4e50*/  F2FP.SATFINITE.E4M3.F32.PACK_AB_MERGE_C R40, RZ, R40, RZ ;  /* 0x00000028ff28723e */ /* 0x000fe400048070ff */
[----:B------:R-:W-:Y:S02]  /*4e60*/  LOP3.LUT R23, R23, 0xffff, R14, 0xf8, !PT ;  /* 0x0000ffff17177812 */ /* 0x000fe400078ef80e */
[----:B------:R-:W-:Y:S02]  /*4e70*/  LOP3.LUT R14, R63, 0xffff, RZ, 0xc0, !PT ;  /* 0x0000ffff3f0e7812 */ /* 0x000fe400078ec0ff */
[----:B------:R-:W-:Y:S02]  /*4e80*/  LOP3.LUT R15, R15, 0xff0000, RZ, 0xc0, !PT ;  /* 0x00ff00000f0f7812 */ /* 0x000fe400078ec0ff */
[----:B------:R-:W-:Y:S01]  /*4e90*/  LOP3.LUT R16, R40, 0xffff, RZ, 0xc0, !PT ;  /* 0x0000ffff28107812 */ /* 0x000fe200078ec0ff */
[----:B------:R-:W-:Y:S01]  /*4ea0*/  IMAD.SHL.U32 R14, R14, 0x1000000, RZ ;  /* 0x010000000e0e7824 */ /* 0x000fe200078e00ff */
[----:B------:R-:W-:-:S02]  /*4eb0*/  LOP3.LUT R15, R15, 0xffff, R34, 0xf8, !PT ;  /* 0x0000ffff0f0f7812 */ /* 0x000fc400078ef822 */
[----:B------:R-:W-:Y:S01]  /*4ec0*/  @!P0 PRMT R61, R61, 0x7604, R22 ;  /* 0x000076043d3d8816 */ /* 0x000fe20000000016 */
[----:B------:R-:W-:Y:S01]  /*4ed0*/  IMAD.SHL.U32 R16, R16, 0x1000000, RZ ;  /* 0x0100000010107824 */ /* 0x000fe200078e00ff */
[----:B------:R-:W-:Y:S01]  /*4ee0*/  LOP3.LUT R71, R15, R14, RZ, 0xfc, !PT ;  /* 0x0000000e0f477212 */ /* 0x000fe200078efcff */
[----:B------:R-:W-:Y:S01]  /*4ef0*/  IMAD.U32 R14, R20, 0x10000, RZ ;  /* 0x00010000140e7824 */ /* 0x000fe200078e00ff */
[----:B------:R-:W-:Y:S02]  /*4f00*/  @!P0 IADD3 R15, P2, PT, R68, UR26, RZ ;  /* 0x0000001a440f8c10 */ /* 0x000fe4000ff5e0ff */
[----:B------:R-:W-:Y:S02]  /*4f10*/  LOP3.LUT R34, R23, R16, RZ, 0xfc, !PT ;  /* 0x0000001017227212 */ /* 0x000fe400078efcff */
[----:B------:R-:W-:Y:S01]  /*4f20*/  FMNMX3 R5, |R17|, R5, |R18|, !PT ;  /* 0x0000000511057276 */ /* 0x000fe20007800612 */
[----:B------:R-:W-:Y:S01]  /*4f30*/  IMAD.IADD R17, R50, 0x1, -R49 ;  /* 0x0000000132117824 */ /* 0x000fe200078e0a31 */
[----:B------:R-:W-:-:S02]  /*4f40*/  @!P0 IADD3.X R16, PT, PT, R69, UR34, RZ, P2, !PT ;  /* 0x0000002245108c10 */ /* 0x000fc400097fe4ff */
[C---:B------:R-:W-:Y:S02]  /*4f50*/  @!P0 LEA R22, P2, R15.reuse, UR8, 0x1 ;  /* 0x000000080f168c11 */ /* 0x040fe4000f8408ff */
[----:B------:R-:W-:Y:S02]  /*4f60*/  FMNMX3 R33, |R4|, R5, |R33|, !PT ;  /* 0x0000000504217276 */ /* 0x000fe40007800621 */
[----:B------:R-:W-:Y:S01]  /*4f70*/  @!P0 LEA.HI.X R23, R15, UR9, R16, 0x1, P2 ;  /* 0x000000090f178c11 */ /* 0x000fe200090f0c10 */
[----:B------:R-:W-:Y:S01]  /*4f80*/  FADD R15, R14, R14 ;  /* 0x0000000e0e0f7221 */ /* 0x000fe20000000000 */
[----:B------:R-:W-:Y:S02]  /*4f90*/  LEA R16, R17, 0xfffffff8, 0x2 ;  /* 0xfffffff811107811 */ /* 0x000fe400078e10ff */
[----:B------:R-:W-:Y:S02]  /*4fa0*/  @!P0 LEA R4, P1, R68, UR8, 0x1 ;  /* 0x0000000844048c11 */ /* 0x000fe4000f8208ff */
[----:B------:R-:W-:Y:S01]  /*4fb0*/  LOP3.LUT R17, R16, 0x7c, RZ, 0xc0, !PT ;  /* 0x0000007c10117812 */ /* 0x000fe200078ec0ff */
[----:B------:R-:W-:Y:S01]  /*4fc0*/  FMUL R16, R14, R14 ;  /* 0x0000000e0e107220 */ /* 0x000fe20000400000 */
[----:B------:R-:W-:-:S02]  /*4fd0*/  @!P0 LEA.HI.X R5, R68, UR9, R69, 0x1, P1 ;  /* 0x0000000944058c11 */ /* 0x000fc400088f0c45 */
[----:B------:R-:W-:Y:S01]  /*4fe0*/  FSETP.GT.AND P1, PT, R14, RZ, PT ;  /* 0x000000ff0e00720b */ /* 0x000fe20003f24000 */
[--C-:B------:R-:W-:Y:S01]  /*4ff0*/  IMAD.IADD R44, R8, 0x1, R17.reuse ;  /* 0x00000001082c7824 */ /* 0x100fe200078e0211 */
[----:B------:R-:W-:Y:S01]  /*5000*/  PRMT R17, R20, 0x7632, R17 ;  /* 0x0000763214117816 */ /* 0x000fe20000000011 */
[----:B------:R0:W-:Y:S01]  /*5010*/  @!P0 STG.E.U16 desc[UR24][R4.64], R47 ;  /* 0x0000002f04008986 */ /* 0x0001e2000c101518 */
[----:B------:R-:W-:Y:S01]  /*5020*/  FMNMX R15, RZ, R15, !PT ;  /* 0x0000000fff0f7209 */ /* 0x000fe20007800000 */
[----:B------:R-:W-:Y:S01]  /*5030*/  IMAD.U32 R14, R32, 0x10000, RZ ;  /* 0x00010000200e7824 */ /* 0x000fe200078e00ff */
[----:B------:R-:W-:Y:S01]  /*5040*/  FSEL R37, R16, RZ, P1 ;  /* 0x000000ff10257208 */ /* 0x000fe20000800000 */
[C---:B------:R-:W-:Y:S01]  /*5050*/  IMAD.U32 R20, R19.reuse, 0x10000, RZ ;  /* 0x0001000013147824 */ /* 0x040fe200078e00ff */
[----:B------:R-:W-:Y:S01]  /*5060*/  PRMT R19, R19, 0x7632, R19 ;  /* 0x0000763213137816 */ /* 0x000fe20000000013 */
[----:B------:R-:W-:Y:S01]  /*5070*/  FMUL R15, R15, R14 ;  /* 0x0000000e0f0f7220 */ /* 0x000fe20000400000 */
[----:B------:R-:W-:Y:S01]  /*5080*/  PRMT R32, R32, 0x7632, R32 ;  /* 0x0000763220207816 */ /* 0x000fe20000000020 */
[----:B------:R-:W-:Y:S01]  /*5090*/  FMUL R37, R14, R37 ;  /* 0x000000250e257220 */ /* 0x000fe20000400000 */
[----:B------:R-:W-:Y:S01]  /*50a0*/  @!P0 IADD3 R14, P2, PT, R68, UR35, RZ ;  /* 0x00000023440e8c10 */ /* 0x000fe2000ff5e0ff */
[----:B------:R-:W-:Y:S01]  /*50b0*/  FMUL R20, R15, R20 ;  /* 0x000000140f147220 */ /* 0x000fe20000400000 */
[----:B------:R-:W-:Y:S01]  /*50c0*/  @!P0 PRMT R67, R60, 0x7604, R67 ;  /* 0x000076043c438816 */ /* 0x000fe20000000043 */
[----:B0-----:R-:W-:Y:S01]  /*50d0*/  IMAD.U32 R4, R17, 0x10000, RZ ;  /* 0x0001000011047824 */ /* 0x001fe200078e00ff */
[----:B------:R-:W-:Y:S01]  /*50e0*/  @!P0 IADD3.X R17, PT, PT, R69, UR36, RZ, P2, !PT ;  /* 0x0000002445118c10 */ /* 0x000fe200097fe4ff */
[----:B------:R-:W-:Y:S01]  /*50f0*/  IMAD.U32 R32, R32, 0x10000, RZ ;  /* 0x0001000020207824 */ /* 0x000fe200078e00ff */
[----:B------:R0:W-:Y:S01]  /*5100*/  STS [R44], R71 ;  /* 0x000000472c007388 */ /* 0x0001e20000000800 */
[C---:B------:R-:W-:Y:S01]  /*5110*/  FADD R5, R4.reuse, R4 ;  /* 0x0000000404057221 */ /* 0x040fe20000000000 */
[C---:B------:R-:W-:Y:S01]  /*5120*/  FSETP.GT.AND P1, PT, R4.reuse, RZ, PT ;  /* 0x000000ff0400720b */ /* 0x040fe20003f24000 */
[----:B------:R-:W-:Y:S01]  /*5130*/  FMUL R4, R4, R4 ;  /* 0x0000000404047220 */ /* 0x000fe20000400000 */
[----:B------:R0:W-:Y:S02]  /*5140*/  @!P0 STG.E.U16 desc[UR24][R22.64], R67 ;  /* 0x0000004316008986 */ /* 0x0001e4000c101518 */
[----:B------:R-:W-:-:S02]  /*5150*/  FMNMX R5, RZ, R5, !PT ;  /* 0x00000005ff057209 */ /* 0x000fc40007800000 */
[----:B------:R-:W-:Y:S01]  /*5160*/  FSEL R15, R4, RZ, P1 ;  /* 0x000000ff040f7208 */ /* 0x000fe20000800000 */
[----:B------:R-:W-:Y:S01]  /*5170*/  IMAD.U32 R4, R19, 0x10000, RZ ;  /* 0x0001000013047824 */ /* 0x000fe200078e00ff */
[----:B------:R-:W-:Y:S01]  /*5180*/  @!P0 LEA R18, P1, R14, UR8, 0x1 ;  /* 0x000000080e128c11 */ /* 0x000fe2000f8208ff */
[----:B------:R-:W-:Y:S02]  /*5190*/  FMUL R5, R5, R32 ;  /* 0x0000002005057220 */ /* 0x000fe40000400000 */
[----:B------:R-:W-:Y:S01]  /*51a0*/  FMUL R32, R32, R15 ;  /* 0x0000000f20207220 */ /* 0x000fe20000400000 */
[----:B------:R-:W-:Y:S01]  /*51b0*/  @!P0 LEA.HI.X R19, R14, UR9, R17, 0x1, P1 ;  /* 0x000000090e138c11 */ /* 0x000fe200088f0c11 */
[----:B------:R-:W-:Y:S01]  /*51c0*/  FMUL R47, R5, R4 ;  /* 0x00000004052f7220 */ /* 0x000fe20000400000 */
[C---:B------:R-:W-:Y:S02]  /*51d0*/  @!P0 IADD3 R5, P1, PT, R68.reuse, UR26, RZ ;  /* 0x0000001a44058c10 */ /* 0x040fe4000ff3e0ff */
[----:B------:R-:W-:Y:S01]  /*51e0*/  @!P0 IADD3 R15, P3, PT, R68, UR35, RZ ;  /* 0x00000023440f8c10 */ /* 0x000fe2000ff7e0ff */
[----:B------:R0:W-:Y:S01]  /*51f0*/  @!P0 STG.E.U16 desc[UR24][R18.64], R65 ;  /* 0x0000004112008986 */ /* 0x0001e2000c101518 */
[----:B------:R-:W-:-:S02]  /*5200*/  @!P0 IADD3.X R16, PT, PT, R69, UR34, RZ, P1, !PT ;  /* 0x0000002245108c10 */ /* 0x000fc40008ffe4ff */
[----:B------:R-:W-:Y:S02]  /*5210*/  @!P0 LEA R4, P2, R5, UR13, 0x1 ;  /* 0x0000000d05048c11 */ /* 0x000fe4000f8408ff */
[----:B------:R-:W-:Y:S02]  /*5220*/  @!P0 IADD3.X R58, PT, PT, R69, UR36, RZ, P3, !PT ;  /* 0x00000024453a8c10 */ /* 0x000fe40009ffe4ff */
[----:B------:R-:W-:Y:S02]  /*5230*/  @!P0 LEA.HI.X R5, R5, UR20, R16, 0x1, P2 ;  /* 0x0000001405058c11 */ /* 0x000fe400090f0c10 */
[----:B------:R-:W-:Y:S02]  /*5240*/  @!P0 LEA R14, P3, R15, UR13, 0x1 ;  /* 0x0000000d0f0e8c11 */ /* 0x000fe4000f8608ff */
[----:B------:R-:W-:Y:S02]  /*5250*/  @!P0 LEA R16, P2, R68, UR13, 0x1 ;  /* 0x0000000d44108c11 */ /* 0x000fe4000f8408ff */
[----:B------:R-:W-:-:S02]  /*5260*/  ISETP.GE.U32.AND P1, PT, R53, UR7, PT ;  /* 0x0000000735007c0c */ /* 0x000fc4000bf26070 */
[----:B------:R-:W-:Y:S02]  /*5270*/  @!P0 LEA.HI.X R15, R15, UR20, R58, 0x1, P3 ;  /* 0x000000140f0f8c11 */ /* 0x000fe400098f0c3a */
[----:B------:R-:W-:Y:S01]  /*5280*/  @!P0 LEA.HI.X R17, R68, UR20, R69, 0x1, P2 ;  /* 0x0000001444118c11 */ /* 0x000fe200090f0c45 */
[----:B0-----:R-:W-:Y:S08]  /*5290*/  @P0 BRA `(.L_x_4134) ;  /* 0x0000000000200947 */ /* 0x001ff00003800000 */
[----:B------:R-:W-:Y:S01]  /*52a0*/  IMAD.U32 R19, RZ, RZ, UR26 ;  /* 0x0000001aff137e24 */ /* 0x000fe2000f8e00ff */
[----:B------:R-:W-:Y:S01]  /*52b0*/  UIMAD UR6, UR34, 0x3, URZ ;  /* 0x00000003220678a4 */ /* 0x000fe2000f8e02ff */
[----:B------:R-:W-:Y:S02]  /*52c0*/  PRMT R63, R38, 0x7604, R63 ;  /* 0x00007604263f7816 */ /* 0x000fe4000000003f */
[----:B------:R-:W-:-:S04]  /*52d0*/  IMAD.WIDE.U32 R18, R19, 0x3, R68 ;  /* 0x0000000313127825 */ /* 0x000fc800078e0044 */
[----:B------:R-:W-:Y:S01]  /*52e0*/  VIADD R19, R19, UR6 ;  /* 0x0000000613137c36 */ /* 0x000fe20008000000 */
[----:B------:R-:W-:-:S04]  /*52f0*/  LEA R22, P2, R18, UR8, 0x1 ;  /* 0x0000000812167c11 */ /* 0x000fc8000f8408ff */
[----:B------:R-:W-:-:S05]  /*5300*/  LEA.HI.X R23, R18, UR9, R19, 0x1, P2 ;  /* 0x0000000912177c11 */ /* 0x000fca00090f0c13 */
[----:B------:R0:W-:Y:S04]  /*5310*/  STG.E.U16 desc[UR24][R22.64], R63 ;  /* 0x0000003f16007986 */ /* 0x0001e8000c101518 */
.L_x_4134:
[----:B------:R-:W-:Y:S05]  /*5320*/  BSYNC.RECONVERGENT B0 ;  /* 0x0000000000007941 */ /* 0x000fea0003800200 */
.L_x_4133:
[----:B------:R1:W-:Y:S01]  /*5330*/  @!P0 STG.E.U16 desc[UR24][R16.64], R57 ;  /* 0x0000003910008986 */ /* 0x0003e2000c101518 */
[----:B------:R-:W-:Y:S03]  /*5340*/  BSSY.RECONVERGENT B0, `(.L_x_4135) ;  /* 0x000000e000007945 */ /* 0x000fe60003800200 */
[----:B------:R1:W-:Y:S04]  /*5350*/  @!P0 STG.E.U16 desc[UR24][R4.64], R59 ;  /* 0x0000003b04008986 */ /* 0x0003e8000c101518 */
[----:B------:R1:W-:Y:S01]  /*5360*/  @!P0 STG.E.U16 desc[UR24][R14.64], R61 ;  /* 0x0000003d0e008986 */ /* 0x0003e2000c101518 */
[----:B------:R-:W-:Y:S05]  /*5370*/  @P0 BRA `(.L_x_4136) ;  /* 0x0000000000280947 */ /* 0x000fea0003800000 */
[----:B-1----:R-:W-:Y:S01]  /*5380*/  IMAD.U32 R15, RZ, RZ, UR26 ;  /* 0x0000001aff0f7e24 */ /* 0x002fe2000f8e00ff */
[----:B------:R-:W-:Y:S01]  /*5390*/  UIMAD UR6, UR34, 0x3, URZ ;  /* 0x00000003220678a4 */ /* 0x000fe2000f8e02ff */
[----:B------:R-:W-:Y:S01]  /*53a0*/  IMAD.MOV.U32 R4, RZ, RZ, R68 ;  /* 0x000000ffff047224 */ /* 0x000fe200078e0044 */
[----:B------:R-:W-:Y:S01]  /*53b0*/  PRMT R27, R27, 0x7604, R40 ;  /* 0x000076041b1b7816 */ /* 0x000fe20000000028 */
[----:B------:R-:W-:Y:S02]  /*53c0*/  IMAD.MOV.U32 R5, RZ, RZ, R69 ;  /* 0x000000ffff057224 */ /* 0x000fe400078e0045 */
[----:B------:R-:W-:-:S04]  /*53d0*/  IMAD.WIDE.U32 R4, R15, 0x3, R4 ;  /* 0x000000030f047825 */ /* 0x000fc800078e0004 */
[----:B------:R-:W-:Y:S01]  /*53e0*/  VIADD R5, R5, UR6 ;  /* 0x0000000605057c36 */ /* 0x000fe20008000000 */
[----:B------:R-:W-:-:S04]  /*53f0*/  LEA R14, P0, R4, UR13, 0x1 ;  /* 0x0000000d040e7c11 */ /* 0x000fc8000f8008ff */
[----:B------:R-:W-:-:S05]  /*5400*/  LEA.HI.X R15, R4, UR20, R5, 0x1, P0 ;  /* 0x00000014040f7c11 */ /* 0x000fca00080f0c05 */
[----:B------:R2:W-:Y:S04]  /*5410*/  STG.E.U16 desc[UR24][R14.64], R27 ;  /* 0x0000001b0e007986 */ /* 0x0005e8000c101518 */
.L_x_4136:
[----:B------:R-:W-:Y:S05]  /*5420*/  BSYNC.RECONVERGENT B0 ;  /* 0x0000000000007941 */ /* 0x000fea0003800200 */
.L_x_4135:
[C---:B-1----:R-:W-:Y:S01]  /*5430*/  IMAD.U32 R4, R54.reuse, 0x10000, RZ ;  /* 0x0001000036047824 */ /* 0x042fe200078e00ff */
[----:B------:R-:W-:Y:S01]  /*5440*/  ISETP.GE.U32.OR P0, PT, R41, UR14, P1 ;  /* 0x0000000e29007c0c */ /* 0x000fe20008f06470 */
[----:B--2---:R-:W-:Y:S01]  /*5450*/  IMAD.U32 R14, R55, 0x10000, RZ ;  /* 0x00010000370e7824 */ /* 0x004fe200078e00ff */
[----:B------:R-:W-:Y:S01]  /*5460*/  PRMT R54, R54, 0x7632, R54 ;  /* 0x0000763236367816 */ /* 0x000fe20000000036 */
[----:B------:R-:W-:Y:S01]  /*5470*/  FADD R5, R4, R4 ;  /* 0x0000000404057221 */ /* 0x000fe20000000000 */
[----:B------:R-:W-:Y:S02]  /*5480*/  IMAD.U32 R40, R52, 0x10000, RZ ;  /* 0x0001000034287824 */ /* 0x000fe400078e00ff */
[C---:B------:R-:W-:Y:S01]  /*5490*/  FADD R16, R14.reuse, R14 ;  /* 0x0000000e0e107221 */ /* 0x040fe20000000000 */
[C---:B------:R-:W-:Y:S01]  /*54a0*/  FSETP.GT.AND P2, PT, R14.reuse, RZ, PT ;  /* 0x000000ff0e00720b */ /* 0x040fe20003f44000 */
[----:B------:R-:W-:Y:S01]  /*54b0*/  FMUL R14, R14, R14 ;  /* 0x0000000e0e0e7220 */ /* 0x000fe20000400000 */
[----:B------:R-:W-:Y:S01]  /*54c0*/  FMNMX R5, RZ, R5, !PT ;  /* 0x00000005ff057209 */ /* 0x000fe20007800000 */
[----:B------:R-:W-:Y:S01]  /*54d0*/  IMAD.U32 R17, R31, 0x10000, RZ ;  /* 0x000100001f117824 */ /* 0x000fe200078e00ff */
[----:B------:R-:W-:Y:S01]  /*54e0*/  FMNMX R16, RZ, R16, !PT ;  /* 0x00000010ff107209 */ /* 0x000fe20007800000 */
[----:B------:R-:W-:Y:S01]  /*54f0*/  IMAD.U32 R26, R26, 0x10000, RZ ;  /* 0x000100001a1a7824 */ /* 0x000fe200078e00ff */
[C---:B------:R-:W-:Y:S01]  /*5500*/  FSETP.GT.AND P1, PT, R4.reuse, RZ, PT ;  /* 0x000000ff0400720b */ /* 0x040fe20003f24000 */
[----:B------:R-:W-:Y:S01]  /*5510*/  FMUL R4, R4, R4 ;  /* 0x0000000404047220 */ /* 0x000fe20000400000 */
[----:B------:R-:W-:Y:S01]  /*5520*/  FSEL R38, R14, RZ, P2 ;  /* 0x000000ff0e267208 */ /* 0x000fe20001000000 */
[----:B------:R-:W-:Y:S01]  /*5530*/  FMUL R14, R5, R40 ;  /* 0x00000028050e7220 */ /* 0x000fe20000400000 */
[----:B------:R-:W-:Y:S01]  /*5540*/  FMUL R5, R16, R17 ;  /* 0x0000001110057220 */ /* 0x000fe20000400000 */
[----:B------:R-:W-:Y:S01]  /*5550*/  IMAD.U32 R16, R12, 0x10000, RZ ;  /* 0x000100000c107824 */ /* 0x000fe200078e00ff */
[----:B------:R-:W-:Y:S01]  /*5560*/  FSEL R15, R4, RZ, P1 ;  /* 0x000000ff040f7208 */ /* 0x000fe20000800000 */
[----:B------:R-:W-:-:S02]  /*5570*/  IMAD.U32 R12, R54, 0x10000, RZ ;  /* 0x00010000360c7824 */ /* 0x000fc400078e00ff */
[----:B------:R-:W-:Y:S01]  /*5580*/  FMUL R38, R17, R38 ;  /* 0x0000002611267220 */ /* 0x000fe20000400000 */
[C---:B------:R-:W-:Y:S01]  /*5590*/  FADD R17, R16.reuse, R16 ;  /* 0x0000001010117221 */ /* 0x040fe20000000000 */
[C---:B------:R-:W-:Y:S01]  /*55a0*/  FSETP.GT.AND P2, PT, R16.reuse, RZ, PT ;  /* 0x000000ff1000720b */ /* 0x040fe20003f44000 */
[----:B------:R-:W-:Y:S01]  /*55b0*/  FMUL R18, R16, R16 ;  /* 0x0000001010127220 */ /* 0x000fe20000400000 */
[C---:B------:R-:W-:Y:S01]  /*55c0*/  FSETP.GT.AND P1, PT, R12.reuse, RZ, PT ;  /* 0x000000ff0c00720b */ /* 0x040fe20003f24000 */
[C---:B------:R-:W-:Y:S01]  /*55d0*/  FADD R16, R12.reuse, R12 ;  /* 0x0000000c0c107221 */ /* 0x040fe20000000000 */
[----:B------:R-:W-:Y:S01]  /*55e0*/  FMUL R12, R12, R12 ;  /* 0x0000000c0c0c7220 */ /* 0x000fe20000400000 */
[----:B------:R-:W-:Y:S01]  /*55f0*/  IADD3 R4, P3, P4, R41, UR4, R42 ;  /* 0x0000000429047c10 */ /* 0x000fe2000fc7e02a */
[----:B------:R-:W-:Y:S01]  /*5600*/  FMUL R40, R40, R15 ;  /* 0x0000000f28287220 */ /* 0x000fe20000400000 */
[----:B------:R-:W-:Y:S01]  /*5610*/  PRMT R41, R52, 0x7632, R41 ;  /* 0x0000763234297816 */ /* 0x000fe20000000029 */
[----:B------:R-:W-:Y:S01]  /*5620*/  IMAD.U32 R15, R30, 0x10000, RZ ;  /* 0x000100001e0f7824 */ /* 0x000fe200078e00ff */
[----:B------:R-:W-:Y:S01]  /*5630*/  PRMT R55, R55, 0x7632, R55 ;  /* 0x0000763237377816 */ /* 0x000fe20000000037 */
[----:B------:R-:W-:Y:S01]  /*5640*/  IMAD.U32 R28, R28, 0x10000, RZ ;  /* 0x000100001c1c7824 */ /* 0x000fe200078e00ff */
[----:B------:R-:W-:Y:S01]  /*5650*/  FSEL R19, R18, RZ, P2 ;  /* 0x000000ff12137208 */ /* 0x000fe20001000000 */
[----:B------:R-:W-:Y:S01]  /*5660*/  IMAD.U32 R41, R41, 0x10000, RZ ;  /* 0x0001000029297824 */ /* 0x000fe200078e00ff */
[----:B------:R-:W-:Y:S01]  /*5670*/  FSEL R18, R12, RZ, P1 ;  /* 0x000000ff0c127208 */ /* 0x000fe20000800000 */
[----:B------:R-:W-:Y:S01]  /*5680*/  FMUL R12, R14, R15 ;  /* 0x0000000f0e0c7220 */ /* 0x000fe20000400000 */
[----:B------:R-:W-:Y:S01]  /*5690*/  FMNMX R16, RZ, R16, !PT ;  /* 0x00000010ff107209 */ /* 0x000fe20007800000 */
[----:B------:R-:W-:Y:S01]  /*56a0*/  IMAD.U32 R15, R55, 0x10000, RZ ;  /* 0x00010000370f7824 */ /* 0x000fe200078e00ff */
[----:B------:R-:W-:Y:S01]  /*56b0*/  PRMT R31, R31, 0x7632, R31 ;  /* 0x000076321f1f7816 */ /* 0x000fe2000000001f */
[----:B------:R-:W-:Y:S01]  /*56c0*/  FMUL R42, R26, R19 ;  /* 0x000000131a2a7220 */ /* 0x000fe20000400000 */
[----:B------:R-:W-:-:S02]  /*56d0*/  IMAD.U32 R14, R56, 0x10000, RZ ;  /* 0x00010000380e7824 */ /* 0x000fc400078e00ff */
[----:B------:R-:W-:Y:S01]  /*56e0*/  FMUL R43, R16, R41 ;  /* 0x00000029102b7220 */ /* 0x000fe20000400000 */
[C---:B------:R-:W-:Y:S01]  /*56f0*/  FSETP.GT.AND P1, PT, R15.reuse, RZ, PT ;  /* 0x000000ff0f00720b */ /* 0x040fe20003f24000 */
[C---:B------:R-:W-:Y:S01]  /*5700*/  FADD R16, R15.reuse, R15 ;  /* 0x0000000f0f107221 */ /* 0x040fe20000000000 */
[----:B------:R-:W-:Y:S01]  /*5710*/  FMUL R15, R15, R15 ;  /* 0x0000000f0f0f7220 */ /* 0x000fe20000400000 */
[----:B------:R-:W-:Y:S01]  /*5720*/  IADD3.X R19, PT, PT, RZ, UR5, R36, P3, P4 ;  /* 0x00000005ff137c10 */ /* 0x000fe20009fe8424 */
[----:B------:R-:W-:Y:S01]  /*5730*/  FMUL R41, R41, R18 ;  /* 0x0000001229297220 */ /* 0x000fe20000400000 */
[----:B------:R-:W-:Y:S01]  /*5740*/  IADD3 R4, P2, PT, R4, UR4, RZ ;  /* 0x0000000404047c10 */ /* 0x000fe2000ff5e0ff */
[----:B------:R-:W-:Y:S01]  /*5750*/  IMAD.U32 R31, R31, 0x10000, RZ ;  /* 0x000100001f1f7824 */ /* 0x000fe200078e00ff */
[----:B------:R-:W-:Y:S01]  /*5760*/  FMNMX R16, RZ, R16, !PT ;  /* 0x00000010ff107209 */ /* 0x000fe20007800000 */
[----:B------:R-:W-:Y:S01]  /*5770*/  FMUL R36, R5, R14 ;  /* 0x0000000e05247220 */ /* 0x000fe20000400000 */
[----:B------:R-:W-:Y:S01]  /*5780*/  FSEL R18, R15, RZ, P1 ;  /* 0x000000ff0f127208 */ /* 0x000fe20000800000 */
[----:B------:R-:W-:Y:S01]  /*5790*/  FMUL R55, R20, UR19 ;  /* 0x0000001314377c20 */ /* 0x000fe20008400000 */
[----:B------:R-:W-:Y:S01]  /*57a0*/  FMNMX R17, RZ, R17, !PT ;  /* 0x00000011ff117209 */ /* 0x000fe20007800000 */
[----:B------:R-:W-:Y:S01]  /*57b0*/  FMUL R52, R16, R31 ;  /* 0x0000001f10347220 */ /* 0x000fe20000400000 */
[----:B------:R-:W-:Y:S01]  /*57c0*/  IADD3.X R5, PT, PT, R19, UR5, RZ, P2, !PT ;  /* 0x0000000513057c10 */ /* 0x000fe200097fe4ff */
[----:B------:R-:W-:Y:S01]  /*57d0*/  FMUL R31, R31, R18 ;  /* 0x000000121f1f7220 */ /* 0x000fe20000400000 */
[C---:B------:R-:W-:Y:S01]  /*57e0*/  @!P0 IADD3 R19, P1, PT, R4.reuse, UR26, RZ ;  /* 0x0000001a04138c10 */ /* 0x040fe2000ff3e0ff */
[----:B------:R-:W-:Y:S01]  /*57f0*/  FMUL R17, R17, R26 ;  /* 0x0000001a11117220 */ /* 0x000fe20000400000 */
[----:B------:R-:W-:Y:S01]  /*5800*/  @!P0 IADD3 R14, P2, PT, R4, UR35, RZ ;  /* 0x00000023040e8c10 */ /* 0x000fe2000ff5e0ff */
[----:B------:R-:W-:Y:S01]  /*5810*/  BSSY.RECONVERGENT B0, `(.L_x_4137) ;  /* 0x000006a000007945 */ /* 0x000fe20003800200 */
[----:B------:R-:W-:Y:S01]  /*5820*/  @!P0 IADD3.X R18, PT, PT, R5, UR34, RZ, P1, !PT ;  /* 0x0000002205128c10 */ /* 0x000fe20008ffe4ff */
[----:B------:R-:W-:Y:S01]  /*5830*/  FMUL R28, R17, R28 ;  /* 0x0000001c111c7220 */ /* 0x000fe20000400000 */
[----:B------:R-:W-:-:S02]  /*5840*/  @!P0 IADD3.X R15, PT, PT, R5, UR36, RZ, P2, !PT ;  /* 0x00000024050f8c10 */ /* 0x000fc400097fe4ff */
[C---:B0-----:R-:W-:Y:S02]  /*5850*/  @!P0 LEA R22, P1, R19.reuse, UR8, 0x1 ;  /* 0x0000000813168c11 */ /* 0x041fe4000f8208ff */
[C---:B------:R-:W-:Y:S02]  /*5860*/  @!P0 LEA R16, P2, R14.reuse, UR8, 0x1 ;  /* 0x000000080e108c11 */ /* 0x040fe4000f8408ff */
[----:B------:R-:W-:Y:S02]  /*5870*/  @!P0 LEA.HI.X R23, R19, UR9, R18, 0x1, P1 ;  /* 0x0000000913178c11 */ /* 0x000fe400088f0c12 */
[----:B------:R-:W-:Y:S02]  /*5880*/  @!P0 LEA.HI.X R17, R14, UR9, R15, 0x1, P2 ;  /* 0x000000090e118c11 */ /* 0x000fe400090f0c0f */
[C---:B------:R-:W-:Y:S02]  /*5890*/  @!P0 IADD3 R19, P2, PT, R4.reuse, UR35, RZ ;  /* 0x0000002304138c10 */ /* 0x040fe4000ff5e0ff */
[----:B------:R-:W-:-:S02]  /*58a0*/  @!P0 IADD3 R26, P3, PT, R4, UR26, RZ ;  /* 0x0000001a041a8c10 */ /* 0x000fc4000ff7e0ff */
[----:B------:R-:W-:Y:S01]  /*58b0*/  FMNMX3 R33, |R20|, R33, |R47|, !PT ;  /* 0x0000002114217276 */ /* 0x000fe2000780062f */
[----:B------:R-:W-:Y:S01]  /*58c0*/  FMUL R20, R47, UR19 ;  /* 0x000000132f147c20 */ /* 0x000fe20008400000 */
[----:B------:R-:W-:Y:S01]  /*58d0*/  @!P0 IADD3.X R54, PT, PT, R5, UR36, RZ, P2, !PT ;  /* 0x0000002405368c10 */ /* 0x000fe200097fe4ff */
[----:B------:R-:W-:Y:S01]  /*58e0*/  FMUL R47, R37, UR19 ;  /* 0x00000013252f7c20 */ /* 0x000fe20008400000 */
[----:B------:R-:W-:Y:S02]  /*58f0*/  @!P0 LEA R18, P2, R19, UR13, 0x1 ;  /* 0x0000000d13128c11 */ /* 0x000fe4000f8408ff */
[----:B------:R-:W-:Y:S02]  /*5900*/  @!P0 IADD3.X R15, PT, PT, R5, UR34, RZ, P3, !PT ;  /* 0x00000022050f8c10 */ /* 0x000fe40009ffe4ff */
[----:B------:R-:W-:Y:S02]  /*5910*/  @!P0 LEA R14, P1, R26, UR13, 0x1 ;  /* 0x0000000d1a0e8c11 */ /* 0x000fe4000f8208ff */
[----:B------:R-:W-:-:S02]  /*5920*/  PRMT R30, R30, 0x7632, R30 ;  /* 0x000076321e1e7816 */ /* 0x000fc4000000001e */
[----:B------:R-:W-:Y:S01]  /*5930*/  @!P0 LEA.HI.X R19, R19, UR20, R54, 0x1, P2 ;  /* 0x0000001413138c11 */ /* 0x000fe200090f0c36 */
[----:B------:R-:W-:Y:S01]  /*5940*/  FMUL R54, R32, UR19 ;  /* 0x0000001320367c20 */ /* 0x000fe20008400000 */
[----:B------:R-:W-:Y:S01]  /*5950*/  @!P0 LEA.HI.X R15, R26, UR20, R15, 0x1, P1 ;  /* 0x000000141a0f8c11 */ /* 0x000fe200088f0c0f */
[----:B------:R-:W-:Y:S01]  /*5960*/  IMAD.U32 R30, R30, 0x10000, RZ ;  /* 0x000100001e1e7824 */ /* 0x000fe200078e00ff */
[----:B------:R-:W-:Y:S02]  /*5970*/  F2FP.SATFINITE.E4M3.F32.PACK_AB_MERGE_C R55, RZ, R55, RZ ;  /* 0x00000037ff37723e */ /* 0x000fe400048070ff */
[----:B------:R-:W-:Y:S01]  /*5980*/  @!P0 LEA R26, P1, R4, UR8, 0x1 ;  /* 0x00000008041a8c11 */ /* 0x000fe2000f8208ff */
[----:B------:R-:W-:Y:S01]  /*5990*/  FMUL R58, R43, R30 ;  /* 0x0000001e2b3a7220 */ /* 0x000fe20000400000 */
[----:B------:R-:W-:Y:S01]  /*59a0*/  F2FP.SATFINITE.E4M3.F32.PACK_AB_MERGE_C R20, RZ, R20, RZ ;  /* 0x00000014ff14723e */ /* 0x000fe200048070ff */
[----:B------:R-:W-:Y:S01]  /*59b0*/  FMUL R30, R40, UR19 ;  /* 0x00000013281e7c20 */ /* 0x000fe20008400000 */
[----:B------:R-:W-:-:S02]  /*59c0*/  F2FP.SATFINITE.E4M3.F32.PACK_AB_MERGE_C R57, RZ, R47, RZ ;  /* 0x0000002fff39723e */ /* 0x000fc400048070ff */
[----:B------:R-:W-:Y:S01]  /*59d0*/  PRMT R47, R56, 0x7632, R47 ;  /* 0x00007632382f7816 */ /* 0x000fe2000000002f */
[----:B------:R-:W-:Y:S01]  /*59e0*/  FMUL R56, R41, UR19 ;  /* 0x0000001329387c20 */ /* 0x000fe20008400000 */
[----:B------:R-:W-:Y:S02]  /*59f0*/  @!P0 LEA.HI.X R27, R4, UR9, R5, 0x1, P1 ;  /* 0x00000009041b8c11 */ /* 0x000fe400088f0c05 */
[----:B------:R-:W-:Y:S01]  /*5a00*/  @!P0 PRMT R59, R20, 0x7604, R55 ;  /* 0x00007604143b8816 */ /* 0x000fe20000000037 */
[----:B------:R-:W-:Y:S01]  /*5a10*/  IMAD.U32 R47, R47, 0x10000, RZ ;  /* 0x000100002f2f7824 */ /* 0x000fe200078e00ff */
[----:B------:R-:W-:Y:S02]  /*5a20*/  F2FP.SATFINITE.E4M3.F32.PACK_AB_MERGE_C R60, RZ, R54, RZ ;  /* 0x00000036ff3c723e */ /* 0x000fe400048070ff */
[----:B------:R-:W-:Y:S01]  /*5a30*/  LOP3.LUT R54, R57, 0xff, RZ, 0xc0, !PT ;  /* 0x000000ff39367812 */ /* 0x000fe200078ec0ff */
[----:B------:R0:W-:Y:S01]  /*5a40*/  @!P0 STG.E.U16 desc[UR24][R26.64], R59 ;  /* 0x0000003b1a008986 */ /* 0x0001e2000c101518 */
[----:B------:R-:W-:-:S02]  /*5a50*/  @!P0 PRMT R43, R60, 0x7604, R57 ;  /* 0x000076043c2b8816 */ /* 0x000fc40000000039 */
[----:B------:R-:W-:Y:S02]  /*5a60*/  LOP3.LUT R57, R60, 0xff, RZ, 0xc0, !PT ;  /* 0x000000ff3c397812 */ /* 0x000fe400078ec0ff */
[----:B------:R-:W-:Y:S02]  /*5a70*/  F2FP.SATFINITE.E4M3.F32.PACK_AB_MERGE_C R56, RZ, R56, RZ ;  /* 0x00000038ff38723e */ /* 0x000fe400048070ff */
[C---:B------:R-:W-:Y:S01]  /*5a80*/  FMNMX3 R33, |R12|.reuse, R33, |R58|, !PT ;  /* 0x000000210c217276 */ /* 0x040fe2000780063a */
[----:B------:R-:W-:Y:S01]  /*5a90*/  FMUL R12, R12, UR19 ;  /* 0x000000130c0c7c20 */ /* 0x000fe20008400000 */
[----:B------:R-:W-:Y:S02]  /*5aa0*/  LOP3.LUT R55, R55, 0xff, RZ, 0xc0, !PT ;  /* 0x000000ff37377812 */ /* 0x000fe400078ec0ff */
[----:B------:R-:W-:Y:S01]  /*5ab0*/  LOP3.LUT R20, R20, 0xff, RZ, 0xc0, !PT ;  /* 0x000000ff14147812 */ /* 0x000fe200078ec0ff */
[----:B0-----:R-:W-:Y:S01]  /*5ac0*/  FMUL R27, R52, R47 ;  /* 0x0000002f341b7220 */ /* 0x001fe20000400000 */
[----:B------:R-:W-:Y:S01]  /*5ad0*/  F2FP.SATFINITE.E4M3.F32.PACK_AB_MERGE_C R59, RZ, R30, RZ ;  /* 0x0000001eff3b723e */ /* 0x000fe200048070ff */
[----:B------:R-:W-:-:S02]  /*5ae0*/  IMAD R26, R56, 0x100, R57 ;  /* 0x00000100381a7824 */ /* 0x000fc400078e0239 */
[----:B------:R-:W-:Y:S01]  /*5af0*/  FMUL R30, R58, UR19 ;  /* 0x000000133a1e7c20 */ /* 0x000fe20008400000 */
[----:B------:R-:W-:Y:S01]  /*5b00*/  @!P0 PRMT R47, R56, 0x7604, R59 ;  /* 0x00007604382f8816 */ /* 0x000fe2000000003b */
[----:B------:R-:W-:Y:S01]  /*5b10*/  IMAD R52, R59, 0x100, R54 ;  /* 0x000001003b347824 */ /* 0x000fe200078e0236 */
[C---:B------:R-:W-:Y:S01]  /*5b20*/  FMNMX3 R56, |R36|.reuse, R33, |R27|, !PT ;  /* 0x0000002124387276 */ /* 0x040fe2000780061b */
[----:B------:R-:W-:Y:S01]  /*5b30*/  FMUL R33, R36, UR19 ;  /* 0x0000001324217c20 */ /* 0x000fe20008400000 */
[----:B------:R-:W-:Y:S01]  /*5b40*/  FMUL R36, R38, UR19 ;  /* 0x0000001326247c20 */ /* 0x000fe20008400000 */
[----:B------:R-:W-:Y:S02]  /*5b50*/  F2FP.SATFINITE.E4M3.F32.PACK_AB_MERGE_C R54, RZ, R12, RZ ;  /* 0x0000000cff36723e */ /* 0x000fe400048070ff */
[----:B------:R-:W-:Y:S01]  /*5b60*/  F2FP.SATFINITE.E4M3.F32.PACK_AB_MERGE_C R59, RZ, R30, RZ ;  /* 0x0000001eff3b723e */ /* 0x000fe200048070ff */
[----:B------:R-:W-:Y:S01]  /*5b70*/  FMUL R30, R28, UR19 ;  /* 0x000000131c1e7c20 */ /* 0x000fe20008400000 */
[----:B------:R-:W-:Y:S01]  /*5b80*/  F2FP.SATFINITE.E4M3.F32.PACK_AB_MERGE_C R33, RZ, R33, RZ ;  /* 0x00000021ff21723e */ /* 0x000fe200048070ff */
[----:B------:R-:W-:Y:S01]  /*5b90*/  IMAD R57, R54, 0x100, R55 ;  /* 0x0000010036397824 */ /* 0x000fe200078e0237 */
[----:B------:R-:W-:Y:S01]  /*5ba0*/  F2FP.SATFINITE.E4M3.F32.PACK_AB_MERGE_C R58, RZ, R36, RZ ;  /* 0x00000024ff3a723e */ /* 0x000fe200048070ff */
[----:B------:R-:W-:Y:S01]  /*5bb0*/  IMAD.IADD R55, R50, 0x1, -R53 ;  /* 0x0000000132377824 */ /* 0x000fe200078e0a35 */
[----:B------:R-:W-:Y:S01]  /*5bc0*/  F2FP.SATFINITE.E4M3.F32.PACK_AB_MERGE_C R30, RZ, R30, RZ ;  /* 0x0000001eff1e723e */ /* 0x000fe200048070ff */
[----:B------:R-:W-:Y:S01]  /*5bd0*/  IMAD.U32 R12, R33, 0x10000, RZ ;  /* 0x00010000210c7824 */ /* 0x000fe200078e00ff */
[----:B------:R-:W-:Y:S01]  /*5be0*/  FMNMX3 R56, |R28|, R56, |R35|, !PT ;  /* 0x000000381c387276 */ /* 0x000fe20007800623 */
[C---:B------:R-:W-:Y:S01]  /*5bf0*/  IMAD R20, R59.reuse, 0x100, R20 ;  /* 0x000001003b147824 */ /* 0x040fe200078e0214 */
[----:B------:R-:W-:Y:S01]  /*5c00*/  @!P0 PRMT R59, R59, 0x7604, R54 ;  /* 0x000076043b3b8816 */ /* 0x000fe20000000036 */
[----:B------:R-:W-:Y:S01]  /*5c10*/  FMUL R28, R31, UR19 ;  /* 0x000000131f1c7c20 */ /* 0x000fe20008400000 */
[----:B------:R-:W-:Y:S01]  /*5c20*/  LOP3.LUT R36, R12, 0xff0000, RZ, 0xc0, !PT ;  /* 0x00ff00000c247812 */ /* 0x000fe200078ec0ff */
[----:B------:R-:W-:Y:S01]  /*5c30*/  IMAD.U32 R54, R58, 0x10000, RZ ;  /* 0x000100003a367824 */ /* 0x000fe200078e00ff */
[----:B------:R-:W-:Y:S01]  /*5c40*/  LOP3.LUT R12, R30, 0xffff, RZ, 0xc0, !PT ;  /* 0x0000ffff1e0c7812 */ /* 0x000fe200078ec0ff */
[----:B------:R0:W-:Y:S01]  /*5c50*/  @!P0 STG.E.U16 desc[UR24][R22.64], R59 ;  /* 0x0000003b16008986 */ /* 0x0001e2000c101518 */
[----:B------:R-:W-:Y:S01]  /*5c60*/  LOP3.LUT R53, R36, 0xffff, R57, 0xf8, !PT ;  /* 0x0000ffff24357812 */ /* 0x000fe200078ef839 */
[----:B------:R-:W-:Y:S01]  /*5c70*/  IMAD.SHL.U32 R36, R55, 0x4, RZ ;  /* 0x0000000437247824 */ /* 0x000fe200078e00ff */
[----:B------:R-:W-:Y:S01]  /*5c80*/  LOP3.LUT R55, R54, 0xff0000, RZ, 0xc0, !PT ;  /* 0x00ff000036377812 */ /* 0x000fe200078ec0ff */
[----:B------:R-:W-:Y:S01]  /*5c90*/  IMAD.SHL.U32 R12, R12, 0x1000000, RZ ;  /* 0x010000000c0c7824 */ /* 0x000fe200078e00ff */
[----:B------:R-:W-:Y:S01]  /*5ca0*/  FMNMX3 R37, |R37|, R56, |R32|, !PT ;  /* 0x0000003825257276 */ /* 0x000fe20007800620 */
[----:B------:R-:W-:Y:S01]  /*5cb0*/  FMUL R35, R35, UR19 ;  /* 0x0000001323237c20 */ /* 0x000fe20008400000 */
[----:B------:R-:W-:Y:S01]  /*5cc0*/  LOP3.LUT R57, R36, 0x7c, RZ, 0xc0, !PT ;  /* 0x0000007c24397812 */ /* 0x000fe200078ec0ff */
[----:B------:R-:W-:Y:S01]  /*5cd0*/  FMUL R36, R42, UR19 ;  /* 0x000000132a247c20 */ /* 0x000fe20008400000 */
[----:B------:R-:W-:-:S02]  /*5ce0*/  LOP3.LUT R61, R53, R12, RZ, 0xfc, !PT ;  /* 0x0000000c353d7212 */ /* 0x000fc400078efcff */
[----:B------:R-:W-:Y:S01]  /*5cf0*/  LOP3.LUT R55, R55, 0xffff, R52, 0xf8, !PT ;  /* 0x0000ffff37377812 */ /* 0x000fe200078ef834 */
[----:B------:R-:W-:Y:S01]  /*5d00*/  IMAD.IADD R12, R8, 0x1, R57 ;  /* 0x00000001080c7824 */ /* 0x000fe200078e0239 */
[----:B------:R-:W-:Y:S02]  /*5d10*/  F2FP.SATFINITE.E4M3.F32.PACK_AB_MERGE_C R57, RZ, R28, RZ ;  /* 0x0000001cff39723e */ /* 0x000fe400048070ff */
[----:B------:R-:W-:Y:S01]  /*5d20*/  F2FP.SATFINITE.E4M3.F32.PACK_AB_MERGE_C R28, RZ, R36, RZ ;  /* 0x00000024ff1c723e */ /* 0x000fe200048070ff */
[----:B------:R-:W-:Y:S01]  /*5d30*/  FMUL R36, R27, UR19 ;  /* 0x000000131b247c20 */ /* 0x000fe20008400000 */
[----:B------:R-:W-:Y:S01]  /*5d40*/  LOP3.LUT R52, R26, 0xffff, RZ, 0xc0, !PT ;  /* 0x0000ffff1a347812 */ /* 0x000fe200078ec0ff */
[----:B------:R-:W-:Y:S01]  /*5d50*/  IMAD.U32 R27, R57, 0x10000, RZ ;  /* 0x00010000391b7824 */ /* 0x000fe200078e00ff */
[----:B------:R1:W-:Y:S01]  /*5d60*/  STS [R12], R61 ;  /* 0x0000003d0c007388 */ /* 0x0003e20000000800 */
[----:B------:R-:W-:Y:S02]  /*5d70*/  LOP3.LUT R26, R28, 0xffff, RZ, 0xc0, !PT ;  /* 0x0000ffff1c1a7812 */ /* 0x000fe400078ec0ff */
[----:B------:R-:W-:-:S02]  /*5d80*/  F2FP.SATFINITE.E4M3.F32.PACK_AB_MERGE_C R36, RZ, R36, RZ ;  /* 0x00000024ff24723e */ /* 0x000fc400048070ff */
[----:B------:R-:W-:Y:S01]  /*5d90*/  LOP3.LUT R32, R52, 0xff0000, R27, 0xf8, !PT ;  /* 0x00ff000034207812 */ /* 0x000fe200078ef81b */
[----:B------:R-:W-:Y:S01]  /*5da0*/  IMAD.SHL.U32 R26, R26, 0x1000000, RZ ;  /* 0x010000001a1a7824 */ /* 0x000fe200078e00ff */
[----:B------:R-:W-:Y:S02]  /*5db0*/  @!P0 PRMT R27, R36, 0x7604, R33 ;  /* 0x00007604241b8816 */ /* 0x000fe40000000021 */
[C---:B0-----:R-:W-:Y:S02]  /*5dc0*/  @!P0 LEA R22, P1, R4.reuse, UR13, 0x1 ;  /* 0x0000000d04168c11 */ /* 0x041fe4000f8208ff */
[----:B------:R-:W-:Y:S01]  /*5dd0*/  @!P0 PRMT R53, R57, 0x7604, R58 ;  /* 0x0000760439358816 */ /* 0x000fe2000000003a */
[----:B------:R1:W-:Y:S01]  /*5de0*/  @!P0 STG.E.U16 desc[UR24][R16.64], R27 ;  /* 0x0000001b10008986 */ /* 0x0003e2000c101518 */
[----:B------:R-:W-:Y:S02]  /*5df0*/  LOP3.LUT R33, R55, R26, RZ, 0xfc, !PT ;  /* 0x0000001a37217212 */ /* 0x000fe400078efcff */
[----:B------:R-:W-:-:S02]  /*5e00*/  @!P0 LEA.HI.X R23, R4, UR20, R5, 0x1, P1 ;  /* 0x0000001404178c11 */ /* 0x000fc400088f0c05 */
[----:B------:R-:W-:Y:S01]  /*5e10*/  F2FP.SATFINITE.E4M3.F32.PACK_AB_MERGE_C R35, RZ, R35, RZ ;  /* 0x00000023ff23723e */ /* 0x000fe200048070ff */
[----:B------:R-:W-:Y:S06]  /*5e20*/  @P0 BRA `(.L_x_4138) ;  /* 0x0000000000200947 */ /* 0x000fec0003800000 */
[----:B-1----:R-:W-:Y:S01]  /*5e30*/  IMAD.U32 R17, RZ, RZ, UR26 ;  /* 0x0000001aff117e24 */ /* 0x002fe2000f8e00ff */
[----:B------:R-:W-:-:S03]  /*5e40*/  UIMAD UR4, UR34, 0x3, URZ ;  /* 0x00000003220478a4 */ /* 0x000fc6000f8e02ff */
[----:B------:R-:W-:-:S04]  /*5e50*/  IMAD.WIDE.U32 R16, R17, 0x3, R4 ;  /* 0x0000000311107825 */ /* 0x000fc800078e0004 */
[----:B------:R-:W-:Y:S01]  /*5e60*/  VIADD R17, R17, UR4 ;  /* 0x0000000411117c36 */ /* 0x000fe20008000000 */
[----:B------:R-:W-:-:S04]  /*5e70*/  LEA R26, P1, R16, UR8, 0x1 ;  /* 0x00000008101a7c11 */ /* 0x000fc8000f8208ff */
[----:B------:R-:W-:Y:S02]  /*5e80*/  LEA.HI.X R27, R16, UR9, R17, 0x1, P1 ;  /* 0x00000009101b7c11 */ /* 0x000fe400088f0c11 */
[----:B------:R-:W-:-:S05]  /*5e90*/  PRMT R17, R35, 0x7604, R30 ;  /* 0x0000760423117816 */ /* 0x000fca000000001e */
[----:B------:R0:W-:Y:S02]  /*5ea0*/  STG.E.U16 desc[UR24][R26.64], R17 ;  /* 0x000000111a007986 */ /* 0x0001e4000c101518 */
.L_x_4138:
[----:B------:R-:W-:Y:S05]  /*5eb0*/  BSYNC.RECONVERGENT B0 ;  /* 0x0000000000007941 */ /* 0x000fea0003800200 */
.L_x_4137:
[----:B------:R2:W-:Y:S01]  /*5ec0*/  @!P0 STG.E.U16 desc[UR24][R22.64], R43 ;  /* 0x0000002b16008986 */ /* 0x0005e2000c101518 */
[----:B-1----:R-:W-:Y:S01]  /*5ed0*/  FMUL R16, R39, UR19 ;  /* 0x0000001327107c20 */ /* 0x002fe20008400000 */
[----:B------:R-:W-:Y:S02]  /*5ee0*/  BSSY.RECONVERGENT B0, `(.L_x_4139) ;  /* 0x000000f000007945 */ /* 0x000fe40003800200 */
[----:B------:R2:W-:Y:S02]  /*5ef0*/  @!P0 STG.E.U16 desc[UR24][R14.64], R47 ;  /* 0x0000002f0e008986 */ /* 0x0005e4000c101518 */
[----:B0-----:R-:W-:Y:S02]  /*5f00*/  F2FP.SATFINITE.E4M3.F32.PACK_AB_MERGE_C R17, RZ, R16, RZ ;  /* 0x00000010ff11723e */ /* 0x001fe400048070ff */
[----:B------:R2:W-:Y:S01]  /*5f10*/  @!P0 STG.E.U16 desc[UR24][R18.64], R53 ;  /* 0x0000003512008986 */ /* 0x0005e2000c101518 */
[----:B------:R-:W-:Y:S05]  /*5f20*/  @P0 BRA `(.L_x_4140) ;  /* 0x0000000000280947 */ /* 0x000fea0003800000 */
[----:B--2---:R-:W-:Y:S01]  /*5f30*/  IMAD.U32 R19, RZ, RZ, UR26 ;  /* 0x0000001aff137e24 */ /* 0x004fe2000f8e00ff */
[----:B------:R-:W-:Y:S01]  /*5f40*/  UIMAD UR4, UR34, 0x3, URZ ;  /* 0x00000003220478a4 */ /* 0x000fe2000f8e02ff */
[----:B------:R-:W-:Y:S02]  /*5f50*/  IMAD.MOV.U32 R14, RZ, RZ, R4 ;  /* 0x000000ffff0e7224 */ /* 0x000fe400078e0004 */
[----:B------:R-:W-:Y:S02]  /*5f60*/  IMAD.MOV.U32 R15, RZ, RZ, R5 ;  /* 0x000000ffff0f7224 */ /* 0x000fe400078e0005 */
[----:B------:R-:W-:-:S04]  /*5f70*/  IMAD.WIDE.U32 R14, R19, 0x3, R14 ;  /* 0x00000003130e7825 */ /* 0x000fc800078e000e */
[----:B------:R-:W-:Y:S01]  /*5f80*/  VIADD R5, R15, UR4 ;  /* 0x000000040f057c36 */ /* 0x000fe20008000000 */
[C---:B------:R-:W-:Y:S02]  /*5f90*/  LEA R4, P0, R14.reuse, UR13, 0x1 ;  /* 0x0000000d0e047c11 */ /* 0x040fe4000f8008ff */
[----:B------:R-:W-:Y:S02]  /*5fa0*/  PRMT R15, R17, 0x7604, R28 ;  /* 0x00007604110f7816 */ /* 0x000fe4000000001c */
[----:B------:R-:W-:-:S05]  /*5fb0*/  LEA.HI.X R5, R14, UR20, R5, 0x1, P0 ;  /* 0x000000140e057c11 */ /* 0x000fca00080f0c05 */
[----:B------:R0:W-:Y:S04]  /*5fc0*/  STG.E.U16 desc[UR24][R4.64], R15 ;  /* 0x0000000f04007986 */ /* 0x0001e8000c101518 */
.L_x_4140:
[----:B------:R-:W-:Y:S05]  /*5fd0*/  BSYNC.RECONVERGENT B0 ;  /* 0x0000000000007941 */ /* 0x000fea0003800200 */
.L_x_4139:
[----:B0-----:R-:W-:Y:S01]  /*5fe0*/  LOP3.LUT R4, R17, 0xffff, RZ, 0xc0, !PT ;  /* 0x0000ffff11047812 */ /* 0x001fe200078ec0ff */
[----:B------:R-:W-:Y:S01]  /*5ff0*/  IMAD.U32 R36, R36, 0x10000, RZ ;  /* 0x0001000024247824 */ /* 0x000fe200078e00ff */
[----:B------:R-:W-:Y:S01]  /*6000*/  ISETP.LT.U32.AND P0, PT, R49, UR14, PT ;  /* 0x0000000e31007c0c */ /* 0x000fe2000bf01070 */
[----:B------:R-:W-:Y:S01]  /*6010*/  BAR.SYNC.DEFER_BLOCKING 0x0 ;  /* 0x0000000000007b1d */ /* 0x000fe20000010000 */
[----:B--2---:R-:W-:Y:S01]  /*6020*/  LOP3.LUT R15, R20, 0xffff, RZ, 0xc0, !PT ;  /* 0x0000ffff140f7812 */ /* 0x004fe200078ec0ff */
[----:B------:R-:W-:Y:S01]  /*6030*/  IMAD.SHL.U32 R5, R4, 0x1000000, RZ ;  /* 0x0100000004057824 */ /* 0x000fe200078e00ff */
[----:B------:R-:W-:Y:S01]  /*6040*/  LOP3.LUT R4, R35, 0xffff, RZ, 0xc0, !PT ;  /* 0x0000ffff23047812 */ /* 0x000fe200078ec0ff */
[----:B------:R-:W-:Y:S01]  /*6050*/  USHF.L.U64.HI UR16, UR31, 0x1, UR30 ;  /* 0x000000011f107899 */ /* 0x000fe2000801021e */
[----:B------:R-:W-:Y:S01]  /*6060*/  FMNMX3 R37, |R40|, R37, |R41|, !PT ;  /* 0x0000002528257276 */ /* 0x000fe20007800629 */
[----:B------:R-:W-:Y:S01]  /*6070*/  USHF.L.U32 UR15, UR31, 0x1, URZ ;  /* 0x000000011f0f7899 */ /* 0x000fe200080006ff */
[----:B------:R-:W-:Y:S01]  /*6080*/  LOP3.LUT R15, R15, 0xff0000, R36, 0xf8, !PT ;  /* 0x00ff00000f0f7812 */ /* 0x000fe200078ef824 */
[----:B------:R-:W-:Y:S01]  /*6090*/  IMAD.SHL.U32 R4, R4, 0x1000000, RZ ;  /* 0x0100000004047824 */ /* 0x000fe200078e00ff */
[----:B------:R-:W-:Y:S01]  /*60a0*/  FMNMX3 R37, |R38|, R37, |R31|, !PT ;  /* 0x0000002526257276 */ /* 0x000fe2000780061f */
[----:B------:R-:W-:Y:S01]  /*60b0*/  BSSY.RECONVERGENT B0, `(.L_x_4141) ;  /* 0x000006d000007945 */ /* 0x000fe20003800200 */
[----:B------:R-:W-:Y:S01]  /*60c0*/  LOP3.LUT R5, R32, R5, RZ, 0xfc, !PT ;  /* 0x0000000520057212 */ /* 0x000fe200078efcff */
[----:B------:R-:W-:Y:S01]  /*60d0*/  VIADD R45, R45, UR14 ;  /* 0x0000000e2d2d7c36 */ /* 0x000fe20008000000 */
[----:B------:R-:W-:Y:S01]  /*60e0*/  LOP3.LUT R31, R15, R4, RZ, 0xfc, !PT ;  /* 0x000000040f1f7212 */ /* 0x000fe200078efcff */
[----:B------:R-:W-:Y:S01]  /*60f0*/  IMAD R15, R3, 0x84, RZ ;  /* 0x00000084030f7824 */ /* 0x000fe200078e02ff */
[----:B------:R-:W-:-:S02]  /*6100*/  FMNMX3 R39, |R42|, R37, |R39|, !PT ;  /* 0x000000252a277276 */ /* 0x000fc40007800627 */
[----:B------:R-:W-:Y:S01]  /*6110*/  IADD3 R4, PT, PT, -R49, UR14, RZ ;  /* 0x0000000e31047c10 */ /* 0x000fe2000fffe1ff */
[----:B------:R-:W-:Y:S06]  /*6120*/  @!P0 BRA `(.L_x_4142) ;  /* 0x0000000400948947 */ /* 0x000fec0003800000 */
[----:B------:R-:W-:Y:S01]  /*6130*/  ISETP.GE.U32.AND P1, PT, R45, 0x3, PT ;  /* 0x000000032d00780c */ /* 0x000fe20003f26070 */
[----:B------:R-:W-:Y:S01]  /*6140*/  IMAD.U32 R35, RZ, RZ, UR14 ;  /* 0x0000000eff237e24 */ /* 0x000fe2000f8e00ff */
[----:B------:R-:W-:Y:S01]  /*6150*/  BSSY.RECONVERGENT B1, `(.L_x_4143) ;  /* 0x000003f000017945 */ /* 0x000fe20003800200 */
[----:B------:R-:W-:Y:S02]  /*6160*/  IMAD.MOV.U32 R14, RZ, RZ, RZ ;  /* 0x000000ffff0e7224 */ /* 0x000fe400078e00ff */
[----:B------:R-:W-:Y:S01]  /*6170*/  IMAD.MOV.U32 R20, RZ, RZ, R48 ;  /* 0x000000ffff147224 */ /* 0x000fe200078e0030 */
[----:B------:R-:W-:Y:S01]  /*6180*/  LOP3.LUT R35, R35, 0x3, RZ, 0xc0, !PT ;  /* 0x0000000323237812 */ /* 0x000fe200078ec0ff */
[----:B------:R-:W-:Y:S02]  /*6190*/  IMAD.MOV.U32 R32, RZ, RZ, R25 ;  /* 0x000000ffff207224 */ /* 0x000fe400078e0019 */
[----:B------:R-:W-:Y:S01]  /*61a0*/  IMAD.MOV.U32 R36, RZ, RZ, R0 ;  /* 0x000000ffff247224 */ /* 0x000fe200078e0000 */
[----:B------:R-:W-:-:S03]  /*61b0*/  ISETP.NE.AND P0, PT, R35, RZ, PT ;  /* 0x000000ff2300720c */ /* 0x000fc60003f05270 */
[----:B------:R-:W-:Y:S10]  /*61c0*/  @!P1 BRA `(.L_x_4144) ;  /* 0x0000000000dc9947 */ /* 0x000ff40003800000 */
[----:B------:R-:W-:Y:S02]  /*61d0*/  IMAD R17, R24, 0x10, R15 ;  /* 0x0000001018117824 */ /* 0x000fe400078e020f */
[----:B------:R-:W-:Y:S02]  /*61e0*/  IMAD.IADD R14, R4, 0x1, -R35 ;  /* 0x00000001040e7824 */ /* 0x000fe400078e0a23 */
[----:B------:R-:W-:Y:S01]  /*61f0*/  IMAD.MOV.U32 R20, RZ, RZ, R48 ;  /* 0x000000ffff147224 */ /* 0x000fe200078e0030 */
[----:B------:R-:W-:Y:S01]  /*6200*/  IADD3 R30, PT, PT, R17, 0x8, R2 ;  /* 0x00000008111e7810 */ /* 0x000fe20007ffe002 */
[----:B------:R-:W-:Y:S02]  /*6210*/  IMAD.MOV.U32 R32, RZ, RZ, R25 ;  /* 0x000000ffff207224 */ /* 0x000fe400078e0019 */
[----:B------:R-:W-:Y:S02]  /*6220*/  IMAD.MOV.U32 R36, RZ, RZ, R0 ;  /* 0x000000ffff247224 */ /* 0x000fe400078e0000 */
[----:B------:R-:W-:-:S07]  /*6230*/  IMAD.MOV R28, RZ, RZ, -R14 ;  /* 0x000000ffff1c7224 */ /* 0x000fce00078e0a0e */
.L_x_4145:
[C---:B0-----:R-:W-:Y:S01]  /*6240*/  VIADD R16, R20.reuse, 0xffffffff ;  /* 0xffffffff14107836 */ /* 0x041fe20000000000 */
[C---:B------:R-:W-:Y:S01]  /*6250*/  LOP3.LUT R19, R20.reuse, 0x1f, RZ, 0xc0, !PT ;  /* 0x0000001f14137812 */ /* 0x040fe200078ec0ff */
[----:B------:R-:W-:Y:S01]  /*6260*/  VIADD R17, R20, 0x1e ;  /* 0x0000001e14117836 */ /* 0x000fe20000000000 */
[----:B------:R-:W-:Y:S01]  /*6270*/  IADD3 R22, P5, PT, R32, UR15, RZ ;  /* 0x0000000f20167c10 */ /* 0x000fe2000ffbe0ff */
[----:B------:R-:W-:Y:S01]  /*6280*/  VIADD R18, R20, 0x1d ;  /* 0x0000001d14127836 */ /* 0x000fe20000000000 */
[----:B------:R-:W-:Y:S01]  /*6290*/  LOP3.LUT R27, R16, 0x1f, RZ, 0xc0, !PT ;  /* 0x0000001f101b7812 */ /* 0x000fe200078ec0ff */
[----:B------:R-:W-:Y:S01]  /*62a0*/  VIADD R28, R28, 0x4 ;  /* 0x000000041c1c7836 */ /* 0x000fe20000000000 */
[----:B------:R-:W-:Y:S02]  /*62b0*/  LOP3.LUT R53, R17, 0x1f, RZ, 0xc0, !PT ;  /* 0x0000001f11357812 */ /* 0x000fe400078ec0ff */
[----:B------:R-:W-:Y:S02]  /*62c0*/  ISETP.GE.U32.AND P4, PT, R19, UR7, PT ;  /* 0x0000000713007c0c */ /* 0x000fe4000bf86070 */
[----:B------:R-:W-:-:S02]  /*62d0*/  ISETP.GE.U32.AND P3, PT, R27, UR7, PT ;  /* 0x000000071b007c0c */ /* 0x000fc4000bf66070 */
[----:B------:R-:W-:Y:S02]  /*62e0*/  ISETP.GE.U32.AND P2, PT, R53, UR7, PT ;  /* 0x0000000735007c0c */ /* 0x000fe4000bf46070 */
[----:B------:R-:W-:Y:S02]  /*62f0*/  LOP3.LUT R55, R18, 0x1f, RZ, 0xc0, !PT ;  /* 0x0000001f12377812 */ /* 0x000fe400078ec0ff */
[----:B------:R-:W-:Y:S02]  /*6300*/  IADD3.X R23, PT, PT, R36, UR16, RZ, P5, !PT ;  /* 0x0000001024177c10 */ /* 0x000fe4000affe4ff */
[----:B------:R-:W-:-:S03]  /*6310*/  ISETP.GE.U32.AND P1, PT, R55, UR7, PT ;  /* 0x0000000737007c0c */ /* 0x000fc6000bf26070 */
[----:B------:R-:W0:Y:S01]  /*6320*/  @!P4 LDS R37, [R30+-0x8] ;  /* 0xfffff8001e25c984 */ /* 0x000e220000000800 */
[----:B------:R-:W-:Y:S02]  /*6330*/  @!P4 IADD3 R17, P6, PT, R19, R32, RZ ;  /* 0x000000201311c210 */ /* 0x000fe40007fde0ff */
[----:B------:R-:W-:Y:S01]  /*6340*/  @!P3 IADD3 R19, P5, PT, R27, R22, RZ ;  /* 0x000000161b13b210 */ /* 0x000fe20007fbe0ff */
[----:B------:R-:W1:Y:S02]  /*6350*/  @!P3 LDS R41, [R30+-0x4] ;  /* 0xfffffc001e29b984 */ /* 0x000e640000000800 */
        /* <DEDUP_REMOVED lines=17> */
[----:B------:R-:W-:-:S05]  /*6470*/  @!P1 IADD3 R20, P5, PT, R55, R32, RZ ;  /* 0x0000002037149210 */ /* 0x000fca0007fbe0ff */
[----:B------:R-:W-:Y:S01]  /*6480*/  @!P1 IMAD.X R27, RZ, RZ, R36, P5 ;  /* 0x000000ffff1b9224 */ /* 0x000fe200028e0624 */
[C---:B------:R-:W-:Y:S01]  /*6490*/  @!P1 LEA R26, P5, R20.reuse, UR10, 0x2 ;  /* 0x0000000a141a9c11 */ /* 0x040fe2000f8a10ff */
[----:B0-----:R0:W-:Y:S03]  /*64a0*/  @!P4 STG.E desc[UR24][R16.64], R37 ;  /* 0x000000251000c986 */ /* 0x0011e6000c101918 */
[----:B------:R-:W-:Y:S01]  /*64b0*/  @!P1 LEA.HI.X R27, R20, UR11, R27, 0x2, P5 ;  /* 0x0000000b141b9c11 */ /* 0x000fe2000a8f141b */
[----:B-1----:R0:W-:Y:S01]  /*64c0*/  @!P3 STG.E desc[UR24][R18.64], R41 ;  /* 0x000000291200b986 */ /* 0x0021e2000c101918 */
[----:B------:R-:W-:-:S03]  /*64d0*/  VIADD R20, R55, 0x1f ;  /* 0x0000001f37147836 */ /* 0x000fc60000000000 */
[----:B--2---:R0:W-:Y:S01]  /*64e0*/  @!P2 STG.E desc[UR24][R22.64], R43 ;  /* 0x0000002b1600a986 */ /* 0x0041e2000c101918 */
[----:B------:R-:W-:-:S03]  /*64f0*/  ISETP.NE.AND P2, PT, R28, RZ, PT ;  /* 0x000000ff1c00720c */ /* 0x000fc60003f45270 */
[----:B----4-:R0:W-:Y:S01]  /*6500*/  @!P1 STG.E desc[UR24][R26.64], R47 ;  /* 0x0000002f1a009986 */ /* 0x0101e2000c101918 */
[----:B------:R-:W-:-:S04]  /*6510*/  IADD3 R32, P1, PT, R32, UR15, RZ ;  /* 0x0000000f20207c10 */ /* 0x000fc8000ff3e0ff */
[----:B------:R-:W-:-:S05]  /*6520*/  IADD3.X R36, PT, PT, R36, UR16, RZ, P1, !PT ;  /* 0x0000001024247c10 */ /* 0x000fca0008ffe4ff */
[----:B------:R-:W-:Y:S05]  /*6530*/  @P2 BRA `(.L_x_4145) ;  /* 0xfffffffc00402947 */ /* 0x000fea000383ffff */
.L_x_4144:
[----:B------:R-:W-:Y:S05]  /*6540*/  BSYNC.RECONVERGENT B1 ;  /* 0x0000000000017941 */ /* 0x000fea0003800200 */
.L_x_4143:
        /* <DEDUP_REMOVED lines=35> */
.L_x_4142:
[----:B------:R-:W-:Y:S05]  /*6780*/  BSYNC.RECONVERGENT B0 ;  /* 0x0000000000007941 */ /* 0x000fea0003800200 */
.L_x_4141:
        /* <DEDUP_REMOVED lines=16> */
[----:B---3--:R-:W-:Y:S01]  /*6890*/  IMAD.U32 R11, RZ, RZ, UR14 ;  /* 0x0000000eff0b7e24 */ /* 0x008fe2000f8e00ff */
[----:B------:R-:W-:Y:S01]  /*68a0*/  BSSY.RECONVERGENT B1, `(.L_x_4148) ;  /* 0x000003b000017945 */ /* 0x000fe20003800200 */
[----:B------:R-:W-:Y:S02]  /*68b0*/  IMAD.MOV.U32 R14, RZ, RZ, RZ ;  /* 0x000000ffff0e7224 */ /* 0x000fe400078e00ff */
[----:B------:R-:W-:Y:S01]  /*68c0*/  IMAD.MOV.U32 R20, RZ, RZ, R48 ;  /* 0x000000ffff147224 */ /* 0x000fe200078e0030 */
[----:B------:R-:W-:-:S04]  /*68d0*/  LOP3.LUT R11, R11, 0x3, RZ, 0xc0, !PT ;  /* 0x000000030b0b7812 */ /* 0x000fc800078ec0ff */
[----:B------:R-:W-:-:S03]  /*68e0*/  ISETP.NE.AND P0, PT, R11, RZ, PT ;  /* 0x000000ff0b00720c */ /* 0x000fc60003f05270 */
[----:B------:R-:W-:Y:S10]  /*68f0*/  @!P1 BRA `(.L_x_4149) ;  /* 0x0000000000d49947 */ /* 0x000ff40003800000 */
[----:B01----:R-:W-:Y:S02]  /*6900*/  IMAD R17, R24, 0x10, R15 ;  /* 0x0000001018117824 */ /* 0x003fe400078e020f */
[----:B------:R-:W-:Y:S02]  /*6910*/  IMAD.IADD R14, R4, 0x1, -R11 ;  /* 0x00000001040e7824 */ /* 0x000fe400078e0a0b */
[----:B------:R-:W-:Y:S01]  /*6920*/  IMAD.MOV.U32 R20, RZ, RZ, R48 ;  /* 0x000000ffff147224 */ /* 0x000fe200078e0030 */
[----:B------:R-:W-:Y:S01]  /*6930*/  IADD3 R30, PT, PT, R17, 0x8, R2 ;  /* 0x00000008111e7810 */ /* 0x000fe20007ffe002 */
[----:B------:R-:W-:-:S07]  /*6940*/  IMAD.MOV R28, RZ, RZ, -R14 ;  /* 0x000000ffff1c7224 */ /* 0x000fce00078e0a0e */
.L_x_4150:
[C---:B---3--:R-:W-:Y:S01]  /*6950*/  VIADD R16, R20.reuse, 0xffffffff ;  /* 0xffffffff14107836 */ /* 0x048fe20000000000 */
[C---:B------:R-:W-:Y:S01]  /*6960*/  LOP3.LUT R22, R20.reuse, 0x1f, RZ, 0xc0, !PT ;  /* 0x0000001f14167812 */ /* 0x040fe200078ec0ff */
[C---:B------:R-:W-:Y:S02]  /*6970*/  VIADD R17, R20.reuse, 0x1e ;  /* 0x0000001e14117836 */ /* 0x040fe40000000000 */
[----:B------:R-:W-:Y:S01]  /*6980*/  VIADD R18, R20, 0x1d ;  /* 0x0000001d14127836 */ /* 0x000fe20000000000 */
[----:B------:R-:W-:Y:S01]  /*6990*/  LOP3.LUT R26, R16, 0x1f, RZ, 0xc0, !PT ;  /* 0x0000001f101a7812 */ /* 0x000fe200078ec0ff */
[----:B------:R-:W-:Y:S01]  /*69a0*/  VIADD R28, R28, 0x4 ;  /* 0x000000041c1c7836 */ /* 0x000fe20000000000 */
        /* <DEDUP_REMOVED lines=14> */
[C---:B------:R-:W-:Y:S01]  /*6a90*/  @!P4 LEA R16, P6, R17.reuse, UR4, 0x2 ;  /* 0x000000041110cc11 */ /* 0x040fe2000f8c10ff */
[----:B------:R3:W4:Y:S02]  /*6aa0*/  @!P1 LDS R41, [R30+0x4] ;  /* 0x000004001e299984 */ /* 0x0007240000000800 */
[----:B------:R-:W-:Y:S01]  /*6ab0*/  @!P3 IMAD.X R19, RZ, RZ, R20, P5 ;  /* 0x000000ffff13b224 */ /* 0x000fe200028e0614 */
[----:B------:R-:W-:-:S02]  /*6ac0*/  @!P4 LEA.HI.X R17, R17, UR6, R18, 0x2, P6 ;  /* 0x000000061111cc11 */ /* 0x000fc4000b0f1412 */
[----:B------:R-:W-:Y:S02]  /*6ad0*/  @!P3 LEA R18, P5, R0, UR4, 0x2 ;  /* 0x000000040012bc11 */ /* 0x000fe4000f8a10ff */
[----:B------:R-:W-:Y:S01]  /*6ae0*/  IADD3 R25, P6, PT, R25, UR15, RZ ;  /* 0x0000000f19197c10 */ /* 0x000fe2000ffde0ff */
[----:B---3--:R-:W-:Y:S01]  /*6af0*/  VIADD R30, R30, 0x10 ;  /* 0x000000101e1e7836 */ /* 0x008fe20000000000 */
[----:B------:R-:W-:Y:S02]  /*6b00*/  @!P3 LEA.HI.X R19, R0, UR6, R19, 0x2, P5 ;  /* 0x000000060013bc11 */ /* 0x000fe4000a8f1413 */
[----:B------:R-:W-:Y:S02]  /*6b10*/  IADD3.X R20, PT, PT, R20, UR16, RZ, P6, !PT ;  /* 0x0000001014147c10 */ /* 0x000fe4000b7fe4ff */
[----:B------:R-:W-:Y:S02]  /*6b20*/  @!P2 IADD3 R0, P5, PT, R32, R25, RZ ;  /* 0x000000192000a210 */ /* 0x000fe40007fbe0ff */
[----:B------:R-:W-:-:S03]  /*6b30*/  IADD3 R32, P6, PT, R25, UR15, RZ ;  /* 0x0000000f19207c10 */ /* 0x000fc6000ffde0ff */
[----:B------:R-:W-:Y:S01]  /*6b40*/  @!P2 IMAD.X R23, RZ, RZ, R20, P5 ;  /* 0x000000ffff17a224 */ /* 0x000fe200028e0614 */
[----:B------:R-:W-:Y:S02]  /*6b50*/  @!P2 LEA R22, P5, R0, UR4, 0x2 ;  /* 0x000000040016ac11 */ /* 0x000fe4000f8a10ff */
[----:B------:R-:W-:Y:S01]  /*6b60*/  IADD3.X R34, PT, PT, R20, UR16, RZ, P6, !PT ;  /* 0x0000001014227c10 */ /* 0x000fe2000b7fe4ff */
[C---:B------:R-:W-:Y:S01]  /*6b70*/  VIADD R20, R43.reuse, 0x1f ;  /* 0x0000001f2b147836 */ /* 0x040fe20000000000 */
[----:B------:R-:W-:Y:S02]  /*6b80*/  @!P2 LEA.HI.X R23, R0, UR6, R23, 0x2, P5 ;  /* 0x000000060017ac11 */ /* 0x000fe4000a8f1417 */
[----:B------:R-:W-:Y:S01]  /*6b90*/  @!P1 IADD3 R0, P5, PT, R43, R32, RZ ;  /* 0x000000202b009210 */ /* 0x000fe20007fbe0ff */
[----:B0-----:R3:W-:Y:S04]  /*6ba0*/  @!P4 STG.E desc[UR24][R16.64], R33 ;  /* 0x000000211000c986 */ /* 0x0017e8000c101918 */
[----:B------:R-:W-:Y:S01]  /*6bb0*/  @!P1 IMAD.X R25, RZ, RZ, R34, P5 ;  /* 0x000000ffff199224 */ /* 0x000fe200028e0622 */
        /* <DEDUP_REMOVED lines=9> */
.L_x_4149:
[----:B------:R-:W-:Y:S05]  /*6c50*/  BSYNC.RECONVERGENT B1 ;  /* 0x0000000000017941 */ /* 0x000fea0003800200 */
.L_x_4148:
[----:B------:R-:W-:Y:S05]  /*6c60*/  @!P0 BRA `(.L_x_4147) ;  /* 0x0000000000888947 */ /* 0x000fea0003800000 */
[----:B01-3--:R-:W-:Y:S01]  /*6c70*/  LOP3.LUT R16, R20, 0x1f, RZ, 0xc0, !PT ;  /* 0x0000001f14107812 */ /* 0x00bfe200078ec0ff */
        /* <DEDUP_REMOVED lines=33> */
.L_x_4147:
[----:B------:R-:W-:Y:S05]  /*6e90*/  BSYNC.RECONVERGENT B0 ;  /* 0x0000000000007941 */ /* 0x000fea0003800200 */
.L_x_4146:
[----:B------:R-:W-:Y:S01]  /*6ea0*/  BAR.SYNC.DEFER_BLOCKING 0x0 ;  /* 0x0000000000007b1d */ /* 0x000fe20000010000 */
[C---:B------:R-:W-:Y:S02]  /*6eb0*/  ISETP.LT.U32.AND P0, PT, R49.reuse, UR14, PT ;  /* 0x0000000e31007c0c */ /* 0x040fe4000bf01070 */
[----:B0123--:R-:W-:-:S03]  /*6ec0*/  IADD3 R16, PT, PT, R49, 0x1, R49 ;  /* 0x0000000131107810 */ /* 0x00ffc60007ffe031 */
        /* <DEDUP_REMOVED lines=14> */
[----:B0-----:R-:W-:Y:S02]  /*6fb0*/  IMAD.MOV.U32 R6, RZ, RZ, RZ ;  /* 0x000000ffff067224 */ /* 0x001fe400078e00ff */
        /* <DEDUP_REMOVED lines=13> */
.L_x_4155:
        /* <DEDUP_REMOVED lines=48> */
.L_x_4154:
[----:B------:R-:W-:Y:S05]  /*7390*/  BSYNC.RECONVERGENT B1 ;  /* 0x0000000000017941 */ /* 0x000fea0003800200 */
.L_x_4153:
        /* <DEDUP_REMOVED lines=35> */
.L_x_4152:
[----:B------:R-:W-:Y:S05]  /*75d0*/  BSYNC.RECONVERGENT B0 ;  /* 0x0000000000007941 */ /* 0x000fea0003800200 */
.L_x_4151:
        /* <DEDUP_REMOVED lines=12> */
[----:B0-----:R-:W-:-:S03]  /*76a0*/  IMAD.MOV.U32 R16, RZ, RZ, RZ ;  /* 0x000000ffff107224 */ /* 0x001fc600078e00ff */
[----:B------:R-:W-:-:S04]  /*76b0*/  LOP3.LUT R25, R25, 0x3, RZ, 0xc0, !PT ;  /* 0x0000000319197812 */ /* 0x000fc800078ec0ff */
[----:B------:R-:W-:-:S03]  /*76c0*/  ISETP.NE.AND P0, PT, R25, RZ, PT ;  /* 0x000000ff1900720c */ /* 0x000fc60003f05270 */
[----:B------:R-:W-:Y:S10]  /*76d0*/  @!P1 BRA `(.L_x_4159) ;  /* 0x0000000000d09947 */ /* 0x000ff40003800000 */
[----:B--2---:R-:W-:Y:S02]  /*76e0*/  IMAD R9, R24, 0x10, R15 ;  /* 0x0000001018097824 */ /* 0x004fe400078e020f */
[----:B------:R-:W-:-:S03]  /*76f0*/  IMAD.IADD R16, R4, 0x1, -R25 ;  /* 0x0000000104107824 */ /* 0x000fc600078e0a19 */
[----:B------:R-:W-:Y:S01]  /*7700*/  IADD3 R9, PT, PT, R9, 0x8, R2 ;  /* 0x0000000809097810 */ /* 0x000fe20007ffe002 */
[----:B------:R-:W-:-:S07]  /*7710*/  IMAD.MOV R2, RZ, RZ, -R16 ;  /* 0x000000ffff027224 */ /* 0x000fce00078e0a10 */
.L_x_4160:
[C---:B0-----:R-:W-:Y:S01]  /*7720*/  LOP3.LUT R7, R48.reuse, 0x1f, RZ, 0xc0, !PT ;  /* 0x0000001f30077812 */ /* 0x041fe200078ec0ff */
[C---:B------:R-:W-:Y:S02]  /*7730*/  VIADD R4, R48.reuse, 0xffffffff ;  /* 0xffffffff30047836 */ /* 0x040fe40000000000 */
[C---:B------:R-:W-:Y:S01]  /*7740*/  VIADD R5, R48.reuse, 0x1d ;  /* 0x0000001d30057836 */ /* 0x040fe20000000000 */
[----:B------:R-:W-:Y:S01]  /*7750*/  ISETP.GE.U32.AND P4, PT, R7, UR7, PT ;  /* 0x0000000707007c0c */ /* 0x000fe2000bf86070 */
[----:B------:R-:W-:Y:S01]  /*7760*/  VIADD R48, R48, 0x1e ;  /* 0x0000001e30307836 */ /* 0x000fe20000000000 */
[----:B-1----:R-:W-:Y:S01]  /*7770*/  LOP3.LUT R11, R4, 0x1f, RZ, 0xc0, !PT ;  /* 0x0000001f040b7812 */ /* 0x002fe200078ec0ff */
[----:B------:R-:W-:Y:S01]  /*7780*/  VIADD R2, R2, 0x4 ;  /* 0x0000000402027836 */ /* 0x000fe20000000000 */
[----:B------:R-:W-:Y:S02]  /*7790*/  LOP3.LUT R23, R5, 0x1f, RZ, 0xc0, !PT ;  /* 0x0000001f05177812 */ /* 0x000fe400078ec0ff */
[----:B------:R-:W-:-:S02]  /*77a0*/  LOP3.LUT R13, R48, 0x1f, RZ, 0xc0, !PT ;  /* 0x0000001f300d7812 */ /* 0x000fc400078ec0ff */
[----:B------:R-:W-:Y:S01]  /*77b0*/  ISETP.GE.U32.AND P3, PT, R11, UR7, PT ;  /* 0x000000070b007c0c */ /* 0x000fe2000bf66070 */
[----:B------:R-:W-:Y:S01]  /*77c0*/  VIADD R48, R23, 0x1f ;  /* 0x0000001f17307836 */ /* 0x000fe20000000000 */
[----:B------:R-:W-:Y:S02]  /*77d0*/  ISETP.GE.U32.AND P2, PT, R13, UR7, PT ;  /* 0x000000070d007c0c */ /* 0x000fe4000bf46070 */
[----:B------:R-:W-:Y:S01]  /*77e0*/  ISETP.GE.U32.AND P1, PT, R23, UR7, PT ;  /* 0x0000000717007c0c */ /* 0x000fe2000bf26070 */
[----:B------:R-:W0:Y:S01]  /*77f0*/  @!P4 LDS R15, [R9+-0x8] ;  /* 0xfffff800090fc984 */ /* 0x000e220000000800 */
[----:B------:R-:W-:Y:S02]  /*7800*/  @!P4 IADD3 R5, P6, PT, R7, R14, RZ ;  /* 0x0000000e0705c210 */ /* 0x000fe40007fde0ff */
[----:B------:R-:W-:-:S03]  /*7810*/  IADD3 R14, P5, PT, R14, UR15, RZ ;  /* 0x0000000f0e0e7c10 */ /* 0x000fc6000ffbe0ff */
[----:B------:R-:W-:Y:S01]  /*7820*/  @!P4 IMAD.X R6, RZ, RZ, R0, P6 ;  /* 0x000000ffff06c224 */ /* 0x000fe200030e0600 */
[----:B------:R-:W-:Y:S01]  /*7830*/  IADD3.X R10, PT, PT, R0, UR16, RZ, P5, !PT ;  /* 0x00000010000a7c10 */ /* 0x000fe2000affe4ff */
[----:B------:R-:W1:Y:S01]  /*7840*/  @!P3 LDS R17, [R9+-0x4] ;  /* 0xfffffc000911b984 */ /* 0x000e620000000800 */
[----:B------:R-:W-:Y:S02]  /*7850*/  @!P3 IADD3 R0, P5, PT, R11, R14, RZ ;  /* 0x0000000e0b00b210 */ /* 0x000fe40007fbe0ff */
[C---:B------:R-:W-:Y:S01]  /*7860*/  @!P4 LEA R4, P6, R5.reuse, UR4, 0x2 ;  /* 0x000000040504cc11 */ /* 0x040fe2000f8c10ff */
[----:B------:R-:W2:Y:S02]  /*7870*/  @!P2 LDS R19, [R9] ;  /* 0x000000000913a984 */ /* 0x000ea40000000800 */
[----:B------:R-:W-:Y:S01]  /*7880*/  @!P3 IMAD.X R7, RZ, RZ, R10, P5 ;  /* 0x000000ffff07b224 */ /* 0x000fe200028e060a */
        /* <DEDUP_REMOVED lines=13> */
[----:B------:R-:W-:Y:S01]  /*7960*/  @!P1 IADD3 R0, P5, PT, R23, R14, RZ ;  /* 0x0000000e17009210 */ /* 0x000fe20007fbe0ff */
[----:B0-----:R0:W-:Y:S04]  /*7970*/  @!P4 STG.E desc[UR24][R4.64], R15 ;  /* 0x0000000f0400c986 */ /* 0x0011e8000c101918 */
[----:B------:R-:W-:Y:S01]  /*7980*/  @!P1 IMAD.X R13, RZ, RZ, R18, P5 ;  /* 0x000000ffff0d9224 */ /* 0x000fe200028e0612 */
[----:B------:R-:W-:-:S04]  /*7990*/  @!P1 LEA R12, P5, R0, UR4, 0x2 ;  /* 0x00000004000c9c11 */ /* 0x000fc8000f8a10ff */
        /* <DEDUP_REMOVED lines=8> */
.L_x_4159:
[----:B------:R-:W-:Y:S05]  /*7a20*/  BSYNC.RECONVERGENT B1 ;  /* 0x0000000000017941 */ /* 0x000fea0003800200 */
.L_x_4158:
[----:B------:R-:W-:Y:S05]  /*7a30*/  @!P0 BRA `(.L_x_4157) ;  /* 0x0000000000888947 */ /* 0x000fea0003800000 */
[----:B0-2---:R-:W-:Y:S01]  /*7a40*/  LOP3.LUT R5, R48, 0x1f, RZ, 0xc0, !PT ;  /* 0x0000001f30057812 */ /* 0x005fe200078ec0ff */
        /* <DEDUP_REMOVED lines=33> */
.L_x_4157:
[----:B------:R-:W-:Y:S05]  /*7c60*/  BSYNC.RECONVERGENT B0 ;  /* 0x0000000000007941 */ /* 0x000fea0003800200 */
.L_x_4156:
        /* <DEDUP_REMOVED lines=8> */
[----:B0-----:R-:W0:Y:S01]  /*7cf0*/  @!P0 S2R R6, SR_CgaCtaId ;  /* 0x0000000000068919 */ /* 0x001e220000008800 */
[----:B------:R-:W-:Y:S02]  /*7d00*/  @!P0 MOV R3, 0x400 ;  /* 0x0000040000038802 */ /* 0x000fe40000000f00 */
[----:B----4-:R-:W-:-:S05]  /*7d10*/  FMNMX R0, R39, R0, !PT ;  /* 0x0000000027007209 */ /* 0x010fca0007800000 */
[----:B--23--:R-:W2:Y:S01]  /*7d20*/  SHFL.DOWN PT, R5, R0, 0x8, 0x1f ;  /* 0x09001f0000057f89 */ /* 0x00cea200000e0000 */
        /* <DEDUP_REMOVED lines=27> */
.L_x_4169:
[----:B------:R-:W-:Y:S02]  /*7ee0*/  ISETP.NE.AND P0, PT, R50, RZ, PT ;  /* 0x000000ff3200720c */ /* 0x000fe40003f05270 */
[----:B--2---:R-:W-:-:S11]  /*7ef0*/  FMNMX R5, R2, R5, !PT ;  /* 0x0000000502057209 */ /* 0x004fd60007800000 */
[----:B------:R-:W-:Y:S05]  /*7f00*/  @P0 BRA `(.L_x_4162) ;  /* 0x0000000000080947 */ /* 0x000fea0003800000 */
[----:B0-----:R-:W0:Y:S02]  /*7f10*/  LDC.64 R2, c[0x0][0x3a8] ;  /* 0x0000ea00ff027b82 */ /* 0x001e240000000a00 */
[----:B0-----:R2:W-:Y:S02]  /*7f20*/  REDG.E.MAX.S32.STRONG.GPU desc[UR24][R2.64], R5 ;  /* 0x000000050200798e */ /* 0x0015e4000d12e318 */
.L_x_4162:
[----:B------:R-:W-:Y:S05]  /*7f30*/  BSYNC B0 ;  /* 0x0000000000007941 */ /* 0x000fea0003800000 */
.L_x_4161:
        /* <DEDUP_REMOVED lines=11> */
[----:B0-23--:R-:W-:-:S07]  /*7ff0*/  MOV R7, 0x8010 ;  /* 0x0000801000077802 */ /* 0x00dfce0000000f00 */
[----:B-1----:R-:W-:Y:S05]  /*8000*/  CALL.REL.NOINC `($__internal_61_$__cuda_sm20_rcp_rn_f32_slowpath) ;  /* 0x0000000400987944 */ /* 0x002fea0003c00000 */
[----:B------:R-:W-:Y:S05]  /*8010*/  BRA `(.L_x_4165) ;  /* 0x0000000000147947 */ /* 0x000fea0003800000 */
.L_x_4164:
[----:B0-23--:R-:W0:Y:S01]  /*8020*/  MUFU.RCP R5, UR19 ;  /* 0x0000001300057d08 */ /* 0x00de220008001000 */
[----:B------:R-:W-:-:S04]  /*8030*/  IMAD.U32 R0, RZ, RZ, UR19 ;  /* 0x00000013ff007e24 */ /* 0x000fc8000f8e00ff */
[----:B0-----:R-:W-:-:S04]  /*8040*/  FFMA R0, R5, R0, -1 ;  /* 0xbf80000005007423 */ /* 0x001fc80000000000 */
[----:B------:R-:W-:-:S04]  /*8050*/  FADD.FTZ R0, -R0, -RZ ;  /* 0x800000ff00007221 */ /* 0x000fc80000010100 */
[----:B------:R-:W-:-:S07]  /*8060*/  FFMA R5, R5, R0, R5 ;  /* 0x0000000005057223 */ /* 0x000fce0000000005 */
.L_x_4165:
[----:B------:R-:W0:Y:S02]  /*8070*/  LDC.64 R2, c[0x0][0x3b0] ;  /* 0x0000ec00ff027b82 */ /* 0x000e240000000a00 */
[----:B0-----:R-:W-:Y:S01]  /*8080*/  STG.E desc[UR24][R2.64], R5 ;  /* 0x0000000502007986 */ /* 0x001fe2000c101918 */
[----:B------:R-:W-:Y:S05]  /*8090*/  EXIT ;  /* 0x000000000000794d */ /* 0x000fea0003800000 */
.L_x_4163:
[----:B------:R-:W-:Y:S02]  /*80a0*/  IMAD.MOV.U32 R7, RZ, RZ, 0x4 ;  /* 0x00000004ff077424 */ /* 0x000fe400078e00ff */
[----:B------:R-:W-:Y:S02]  /*80b0*/  IMAD.MOV.U32 R9, RZ, RZ, 0x1f ;  /* 0x0000001fff097424 */ /* 0x000fe400078e00ff */
[----:B------:R-:W-:-:S07]  /*80c0*/  IMAD.MOV.U32 R4, RZ, RZ, -0x1 ;  /* 0xffffffffff047424 */ /* 0x000fce00078e00ff */
[----:B012---:R-:W-:Y:S05]  /*80d0*/  WARPSYNC.COLLECTIVE R4, `(.L_x_4166) ;  /* 0x0000000004087348 */ /* 0x007fea0003c00000 */
[----:B--2---:R2:W3:Y:S02]  /*80e0*/  SHFL.DOWN P0, R5, R0, R7, R9 ;  /* 0x0800000700057389 */ /* 0x0044e40000000009 */
[----:B0123--:R-:W-:Y:S05]  /*80f0*/  ENDCOLLECTIVE ;  /* 0x000000000000791b */ /* 0x00ffea0003800000 */
.L_x_4166:
[----:B------:R-:W-:Y:S02]  /*8100*/  IMAD.MOV.U32 R7, RZ, RZ, 0x2 ;  /* 0x00000002ff077424 */ /* 0x000fe400078e00ff */
[----:B------:R-:W-:-:S05]  /*8110*/  IMAD.MOV.U32 R3, RZ, RZ, R5 ;  /* 0x000000ffff037224 */ /* 0x000fca00078e0005 */
[----:B------:R-:W-:-:S05]  /*8120*/  FMNMX R3, R3, R0, !PT ;  /* 0x0000000003037209 */ /* 0x000fca0007800000 */
[----:B------:R-:W-:-:S07]  /*8130*/  IMAD.MOV.U32 R0, RZ, RZ, R3 ;  /* 0x000000ffff007224 */ /* 0x000fce00078e0003 */
[----:B------:R-:W-:Y:S05]  /*8140*/  WARPSYNC.COLLECTIVE R4, `(.L_x_4167) ;  /* 0x0000000004087348 */ /* 0x000fea0003c00000 */
[----:B------:R0:W1:Y:S02]  /*8150*/  SHFL.DOWN P0, R5, R0, R7, R9 ;  /* 0x0800000700057389 */ /* 0x0000640000000009 */
[----:B01----:R-:W-:Y:S05]  /*8160*/  ENDCOLLECTIVE ;  /* 0x000000000000791b */ /* 0x003fea0003800000 */
.L_x_4167:
[----:B------:R-:W-:Y:S02]  /*8170*/  IMAD.MOV.U32 R7, RZ, RZ, 0x1 ;  /* 0x00000001ff077424 */ /* 0x000fe400078e00ff */
[----:B------:R-:W-:-:S05]  /*8180*/  IMAD.MOV.U32 R2, RZ, RZ, R5 ;  /* 0x000000ffff027224 */ /* 0x000fca00078e0005 */
[----:B------:R-:W-:-:S05]  /*8190*/  FMNMX R2, R3, R2, !PT ;  /* 0x0000000203027209 */ /* 0x000fca0007800000 */
[----:B------:R-:W-:-:S07]  /*81a0*/  IMAD.MOV.U32 R0, RZ, RZ, R2 ;  /* 0x000000ffff007224 */ /* 0x000fce00078e0002 */
[----:B------:R-:W-:Y:S05]  /*81b0*/  WARPSYNC.COLLECTIVE R4, `(.L_x_4168) ;  /* 0x0000000004087348 */ /* 0x000fea0003c00000 */
[----:B------:R0:W1:Y:S02]  /*81c0*/  SHFL.DOWN P0, R5, R0, R7, R9 ;  /* 0x0800000700057389 */ /* 0x0000640000000009 */
[----:B01----:R-:W-:Y:S05]  /*81d0*/  ENDCOLLECTIVE ;  /* 0x000000000000791b */ /* 0x003fea0003800000 */
.L_x_4168:
[----:B------:R-:W-:Y:S05]  /*81e0*/  BRA `(.L_x_4169) ;  /* 0xfffffffc003c7947 */ /* 0x000fea000383ffff */
        .weak           $__internal_60_$__cuda_sm20_div_u64
        .type           $__internal_60_$__cuda_sm20_div_u64,@function
        .size           $__internal_60_$__cuda_sm20_div_u64,($__internal_61_$__cuda_sm20_rcp_rn_f32_slowpath - $__internal_60_$__cuda_sm20_div_u64)
$__internal_60_$__cuda_sm20_div_u64:
        /* <DEDUP_REMOVED lines=71> */
[----:B------:R-:W-:Y:S11]  /*8660*/  RET.REL.NODEC R2 `(_ZN18transformer_engine6detail43dgated_act_cast_transpose_kernel_notalignedILi2ELi4Ef13__nv_bfloat1613__nv_fp8_e4m3NS_5EmptyEXadL_ZNS_6dsreluIffEET_T0_RKS4_EEXadL_ZNS_5sreluIffEES6_S7_S9_EEEEvPKT2_SD_PT3_SF_PKT1_PSG_SJ_mmm) ;  /* 0xffffff7802647950 */ /* 0x000ff60003c3ffff */
        .weak           $__internal_61_$__cuda_sm20_rcp_rn_f32_slowpath
        .type           $__internal_61_$__cuda_sm20_rcp_rn_f32_slowpath,@function
        .size           $__internal_61_$__cuda_sm20_rcp_rn_f32_slowpath,(.L_x_29362 - $__internal_61_$__cuda_sm20_rcp_rn_f32_slowpath)
$__internal_61_$__cuda_sm20_rcp_rn_f32_slowpath:
[----:B------:R-:W-:-:S05]  /*8670*/  IMAD.SHL.U32 R2, R0, 0x2, RZ ;  /* 0x0000000200027824 */ /* 0x000fca00078e00ff */
[----:B------:R-:W-:-:S04]  /*8680*/  SHF.R.U32.HI R8, RZ, 0x18, R2 ;  /* 0x00000018ff087819 */ /* 0x000fc80000011602 */
[----:B------:R-:W-:-:S13]  /*8690*/  ISETP.NE.U32.AND P0, PT, R8, RZ, PT ;  /* 0x000000ff0800720c */ /* 0x000fda0003f05070 */
[----:B------:R-:W-:Y:S05]  /*86a0*/  @P0 BRA `(.L_x_4170) ;  /* 0x00000000002c0947 */ /* 0x000fea0003800000 */
[----:B------:R-:W-:-:S05]  /*86b0*/  IMAD.SHL.U32 R2, R0, 0x2, RZ ;  /* 0x0000000200027824 */ /* 0x000fca00078e00ff */
[----:B------:R-:W-:-:S13]  /*86c0*/  ISETP.NE.AND P0, PT, R2, RZ, PT ;  /* 0x000000ff0200720c */ /* 0x000fda0003f05270 */
[----:B------:R2:W3:Y:S01]  /*86d0*/  @!P0 MUFU.RCP R2, R0 ;  /* 0x0000000000028308 */ /* 0x0004e20000001000 */
[----:B------:R-:W-:Y:S05]  /*86e0*/  @!P0 BRA `(.L_x_4171) ;  /* 0x0000000000a48947 */ /* 0x000fea0003800000 */
[----:B------:R-:W-:-:S04]  /*86f0*/  FFMA R3, R0, 1.84467440737095516160e+19, RZ ;  /* 0x5f80000000037823 */ /* 0x000fc800000000ff */
[----:B--2---:R-:W3:Y:S02]  /*8700*/  MUFU.RCP R0, R3 ;  /* 0x0000000300007308 */ /* 0x004ee40000001000 */
[----:B---3--:R-:W-:-:S04]  /*8710*/  FFMA R2, R3, R0, -1 ;  /* 0xbf80000003027423 */ /* 0x008fc80000000000 */
[----:B------:R-:W-:-:S04]  /*8720*/  FADD.FTZ R5, -R2, -RZ ;  /* 0x800000ff02057221 */ /* 0x000fc80000010100 */
[----:B------:R-:W-:-:S04]  /*8730*/  FFMA R0, R0, R5, R0 ;  /* 0x0000000500007223 */ /* 0x000fc80000000000 */
[----:B------:R-:W-:Y:S01]  /*8740*/  FFMA R2, R0, 1.84467440737095516160e+19, RZ ;  /* 0x5f80000000027823 */ /* 0x000fe200000000ff */
[----:B------:R-:W-:Y:S06]  /*8750*/  BRA `(.L_x_4171) ;  /* 0x0000000000887947 */ /* 0x000fec0003800000 */
.L_x_4170:
[----:B------:R-:W-:-:S05]  /*8760*/  VIADD R9, R8, 0xffffff03 ;  /* 0xffffff0308097836 */ /* 0x000fca0000000000 */
        /* <DEDUP_REMOVED lines=15> */
[----:B------:R-:W-:-:S03]  /*8860*/  LOP3.LUT R6, R6, R3, RZ, 0xc0, !PT ;  /* 0x0000000306067212 */ /* 0x000fc600078ec0ff */
        /* <DEDUP_REMOVED lines=9> */
[----:B------:R-:W-:Y:S01]  /*8900*/  ISETP.GE.AND P0, PT, R2, RZ, PT ;  /* 0x000000ff0200720c */ /* 0x000fe20003f06270 */
[----:B------:R-:W-:-:S05]  /*8910*/  VIADD R2, R8, 0xffffff04 ;  /* 0xffffff0408027836 */ /* 0x000fca0000000000 */
[----:B------:R-:W-:-:S07]  /*8920*/  SHF.R.U32.HI R3, RZ, R2, R3 ;  /* 0x00000002ff037219 */ /* 0x000fce0000011603 */
[----:B------:R-:W-:-:S04]  /*8930*/  @!P0 VIADD R3, R3, 0x1 ;  /* 0x0000000103038836 */ /* 0x000fc80000000000 */
[----:B------:R-:W-:-:S05]  /*8940*/  @!P1 IMAD.SHL.U32 R3, R3, 0x2, RZ ;  /* 0x0000000203039824 */ /* 0x000fca00078e00ff */
[----:B------:R-:W-:Y:S01]  /*8950*/  LOP3.LUT R2, R3, 0x80000000, R0, 0xf8, !PT ;  /* 0x8000000003027812 */ /* 0x000fe200078ef800 */
[----:B------:R-:W-:Y:S06]  /*8960*/  BRA `(.L_x_4171) ;  /* 0x0000000000047947 */ /* 0x000fec0003800000 */
.L_x_4172:
[----:B------:R0:W1:Y:S02]  /*8970*/  MUFU.RCP R2, R0 ;  /* 0x0000000000027308 */ /* 0x0000640000001000 */
.L_x_4171:
[----:B-1-3--:R-:W-:Y:S02]  /*8980*/  IMAD.MOV.U32 R5, RZ, RZ, R2 ;  /* 0x000000ffff057224 */ /* 0x00afe400078e0002 */
[----:B------:R-:W-:Y:S02]  /*8990*/  IMAD.MOV.U32 R2, RZ, RZ, R7 ;  /* 0x000000ffff027224 */ /* 0x000fe400078e0007 */
[----:B------:R-:W-:-:S04]  /*89a0*/  IMAD.MOV.U32 R3, RZ, RZ, 0x0 ;  /* 0x00000000ff037424 */ /* 0x000fc800078e00ff */
[----:B0-2---:R-:W-:Y:S05]  /*89b0*/  RET.REL.NODEC R2 `(_ZN18transformer_engine6detail43dgated_act_cast_transpose_kernel_notalignedILi2ELi4Ef13__nv_bfloat1613__nv_fp8_e4m3NS_5EmptyEXadL_ZNS_6dsreluIffEET_T0_RKS4_EEXadL_ZNS_5sreluIffEES6_S7_S9_EEEEvPKT2_SD_PT3_SF_PKT1_PSG_SJ_mmm) ;  /* 0xffffff7402907950 */ /* 0x005fea0003c3ffff */
.L_x_4173:
        /* <DEDUP_REMOVED lines=12> */
.L_x_29362:


//--------------------- .text._ZN18transformer_engine6detail32dgated_act_cast_transpose_kernelILi2ELi4Ef13__nv_bfloat1613__nv_fp8_e4m3NS_5EmptyEXadL_ZNS_6dsreluIffEET_T0_RKS4_EEXadL_ZNS_5sreluIffEES6_S7_S9_EEEEvPKT2_SD_PT3_SF_PKT1_PSG_SJ_mmm --------------------------
	.section	.text._ZN18transformer_engine6detail32dgated_act_cast_transpose_kernelILi2ELi4Ef13__nv_bfloat1613__nv_fp8_e4m3NS_5EmptyEXadL_ZNS_6dsreluIffEET_T0_RKS4_EEXadL_ZNS_5sreluIffEES6_S7_S9_EEEEvPKT2_SD_PT3_SF_PKT1_PSG_SJ_mmm,"ax",@progbits
	.align	128
        .global         _ZN18transformer_engine6detail32dgated_act_cast_transpose_kernelILi2ELi4Ef13__nv_bfloat1613__nv_fp8_e4m3NS_5EmptyEXadL_ZNS_6dsreluIffEET_T0_RKS4_EEXadL_ZNS_5sreluIffEES6_S7_S9_EEEEvPKT2_SD_PT3_SF_PKT1_PSG_SJ_mmm
        .type           _ZN18transformer_engine6detail32dgated_act_cast_transpose_kernelILi2ELi4Ef13__nv_bfloat1613__nv_fp8_e4m3NS_5EmptyEXadL_ZNS_6dsreluIffEET_T0_RKS4_EEXadL_ZNS_5sreluIffEES6_S7_S9_EEEEvPKT2_SD_PT3_SF_PKT1_PSG_SJ_mmm,@function
        .size           _ZN18transformer_engine6detail32dgated_act_cast_transpose_kernelILi2ELi4Ef13__nv_bfloat1613__nv_fp8_e4m3NS_5EmptyEXadL_ZNS_6dsreluIffEET_T0_RKS4_EEXadL_ZNS_5sreluIffEES6_S7_S9_EEEEvPKT2_SD_PT3_SF_PKT1_PSG_SJ_mmm,(.L_x_29364 - _ZN18transformer_engine6detail32dgated_act_cast_transpose_kernelILi2ELi4Ef13__nv_bfloat1613__nv_fp8_e4m3NS_5EmptyEXadL_ZNS_6dsreluIffEET_T0_RKS4_EEXadL_ZNS_5sreluIffEES6_S7_S9_EEEEvPKT2_SD_PT3_SF_PKT1_PSG_SJ_mmm)
        .other          _ZN18transformer_engine6detail32dgated_act_cast_transpose_kernelILi2ELi4Ef13__nv_bfloat1613__nv_fp8_e4m3NS_5EmptyEXadL_ZNS_6dsreluIffEET_T0_RKS4_EEXadL_ZNS_5sreluIffEES6_S7_S9_EEEEvPKT2_SD_PT3_SF_PKT1_PSG_SJ_mmm,@"STO_CUDA_ENTRY STV_DEFAULT"
_ZN18transformer_engine6detail32dgated_act_cast_transpose_kernelILi2ELi4Ef13__nv_bfloat1613__nv_fp8_e4m3NS_5EmptyEXadL_ZNS_6dsreluIffEET_T0_RKS4_EEXadL_ZNS_5sreluIffEES6_S7_S9_EEEEvPKT2_SD_PT3_SF_PKT1_PSG_SJ_mmm:
.text._ZN18transformer_engine6detail32dgated_act_cast_transpose_kernelILi2ELi4Ef13__nv_bfloat1613__nv_fp8_e4m3NS_5EmptyEXadL_ZNS_6dsreluIffEET_T0_RKS4_EEXadL_ZNS_5sreluIffEES6_S7_S9_EEEEvPKT2_SD_PT3_SF_PKT1_PSG_SJ_mmm:
        /* <DEDUP_REMOVED lines=39> */
.L_x_4174:
[----:B------:R-:W-:-:S07]  /*0270*/  MOV R4, 0x290 ;  /* 0x0000029000047802 */ /* 0x000fce0000000f00 */
[----:B------:R-:W-:Y:S05]  /*0280*/  CALL.REL.NOINC `($__internal_62_$__cuda_sm20_div_u64) ;  /* 0x00000054005c7944 */ /* 0x000fea0003c00000 */
        /* <DEDUP_REMOVED lines=11> */
.L_x_4175:
[----:B------:R-:W0:Y:S01]  /*0340*/  S2R R0, SR_TID.X ;  /* 0x0000000000007919 */ /* 0x000e220000002100 */
[----:B------:R-:W1:Y:S01]  /*0350*/  LDCU.64 UR22, c[0x0][0x3b8] ;  /* 0x00007700ff1677ac */ /* 0x000e620008000a00 */
[----:B------:R-:W-:Y:S01]  /*0360*/  IMAD.MOV.U32 R9, RZ, RZ, RZ ;  /* 0x000000ffff097224 */ /* 0x000fe200078e00ff */
[----:B------:R-:W2:Y:S01]  /*0370*/  LDCU.128 UR8, c[0x0][0x380] ;  /* 0x00007000ff0877ac */ /* 0x000ea20008000c00 */
[----:B------:R-:W-:Y:S01]  /*0380*/  USHF.L.U32 UR15, UR20, 0x6, URZ ;  /* 0x00000006140f7899 */ /* 0x000fe200080006ff */
[----:B------:R-:W3:Y:S01]  /*0390*/  LDCU.64 UR28, c[0x0][0x3a0] ;  /* 0x00007400ff1c77ac */ /* 0x000ee20008000a00 */
[----:B------:R-:W-:Y:S01]  /*03a0*/  USHF.L.U64.HI UR16, UR20, 0x6, UR6 ;  /* 0x0000000614107899 */ /* 0x000fe20008010206 */
[----:B------:R-:W4:Y:S01]  /*03b0*/  LDCU.64 UR24, c[0x0][0x358] ;  /* 0x00006b00ff1877ac */ /* 0x000f220008000a00 */
[----:B-1----:R-:W-:Y:S02]  /*03c0*/  UIMAD UR7, UR5, UR22, URZ ;  /* 0x00000016050772a4 */ /* 0x002fe4000f8e02ff */
[----:B------:R-:W-:-:S02]  /*03d0*/  UIMAD.WIDE.U32 UR12, UR4, UR22, URZ ;  /* 0x00000016040c72a5 */ /* 0x000fc4000f8e00ff */
[----:B------:R-:W-:Y:S02]  /*03e0*/  UIMAD UR7, UR4, UR23, UR7 ;  /* 0x00000017040772a4 */ /* 0x000fe4000f8e0207 */
[----:B------:R-:W-:Y:S02]  /*03f0*/  ULEA UR18, UP0, UR12, UR15, 0x7 ;  /* 0x0000000f0c127291 */ /* 0x000fe4000f8038ff */
[----:B------:R-:W-:Y:S01]  /*0400*/  UIADD3 UR19, UPT, UPT, UR13, UR7, URZ ;  /* 0x000000070d137290 */ /* 0x000fe2000fffe0ff */
[----:B---3--:R-:W-:Y:S01]  /*0410*/  ISETP.NE.U32.AND P0, PT, RZ, UR28, PT ;  /* 0x0000001cff007c0c */ /* 0x008fe2000bf05070 */
[----:B--2---:R-:W-:Y:S01]  /*0420*/  ULEA UR17, UP1, UR18, UR8, 0x1 ;  /* 0x0000000812117291 */ /* 0x004fe2000f8208ff */
[----:B0-----:R-:W-:Y:S01]  /*0430*/  SHF.R.U32.HI R14, RZ, 0x5, R0 ;  /* 0x00000005ff0e7819 */ /* 0x001fe20000011600 */
[----:B------:R-:W-:Y:S01]  /*0440*/  ULEA.HI.X UR7, UR12, UR16, UR19, 0x7, UP0 ;  /* 0x000000100c077291 */ /* 0x000fe200080f3c13 */
[----:B------:R-:W-:Y:S01]  /*0450*/  ISETP.NE.AND.EX P0, PT, RZ, UR29, PT, P0 ;  /* 0x0000001dff007c0c */ /* 0x000fe2000bf05300 */
[----:B------:R-:W-:-:S02]  /*0460*/  USHF.R.U64 UR27, UR22, 0x1, UR23 ;  /* 0x00000001161b7899 */ /* 0x000fc40008001217 */
[C---:B------:R-:W-:Y:S01]  /*0470*/  IMAD.SHL.U32 R3, R14.reuse, 0x4, RZ ;  /* 0x000000040e037824 */ /* 0x040fe200078e00ff */
[----:B------:R-:W-:Y:S01]  /*0480*/  ULEA.HI.X UR18, UR18, UR9, UR7, 0x1, UP1 ;  /* 0x0000000912127291 */ /* 0x000fe200088f0c07 */
[----:B------:R-:W-:Y:S01]  /*0490*/  IMAD.SHL.U32 R14, R14, 0x10, RZ ;  /* 0x000000100e0e7824 */ /* 0x000fe200078e00ff */
[----:B------:R-:W-:Y:S01]  /*04a0*/  ULOP3.LUT UR7, UR23, 0x7fffffff, URZ, 0xc0, !UPT ;  /* 0x7fffffff17077892 */ /* 0x000fe2000f8ec0ff */
[----:B------:R-:W-:Y:S01]  /*04b0*/  IMAD.IADD R7, R0, 0x1, -R3 ;  /* 0x0000000100077824 */ /* 0x000fe200078e0a03 */
[----:B------:R-:W-:Y:S02]  /*04c0*/  ULEA UR15, UP2, UR12, UR15, 0x8 ;  /* 0x0000000f0c0f7291 */ /* 0x000fe4000f8440ff */
[----:B------:R-:W-:Y:S02]  /*04d0*/  USHF.L.U32 UR30, UR22, 0x1, URZ ;  /* 0x00000001161e7899 */ /* 0x000fe400080006ff */
[----:B------:R-:W-:Y:S01]  /*04e0*/  IMAD R25, R14, UR7, RZ ;  /* 0x000000070e197c24 */ /* 0x000fe2000f8e02ff */
[----:B------:R-:W-:Y:S01]  /*04f0*/  LOP3.LUT R8, R7, 0x1f, RZ, 0xc0, !PT ;  /* 0x0000001f07087812 */ /* 0x000fe200078ec0ff */
[----:B------:R-:W-:-:S02]  /*0500*/  USHF.R.U32.HI UR7, URZ, 0x1, UR23 ;  /* 0x00000001ff077899 */ /* 0x000fc40008011617 */
[----:B------:R-:W-:Y:S02]  /*0510*/  ULEA UR13, UP3, UR15, UR10, 0x1 ;  /* 0x0000000a0f0d7291 */ /* 0x000fe4000f8608ff */
[C-C-:B------:R-:W-:Y:S01]  /*0520*/  IMAD.WIDE.U32 R4, R14.reuse, UR22, R8.reuse ;  /* 0x000000160e047c25 */ /* 0x140fe2000f8e0008 */
[----:B------:R-:W-:Y:S02]  /*0530*/  ULEA.HI.X UR16, UR12, UR16, UR19, 0x8, UP2 ;  /* 0x000000100c107291 */ /* 0x000fe400090f4413 */
[----:B------:R-:W-:Y:S01]  /*0540*/  UIADD3 UR28, UP0, UPT, UR30, UR13, URZ ;  /* 0x0000000d1e1c7290 */ /* 0x000fe2000ff1e0ff */
[C---:B------:R-:W-:Y:S01]  /*0550*/  IMAD.WIDE.U32 R8, R14.reuse, UR27, R8 ;  /* 0x0000001b0e087c25 */ /* 0x040fe2000f8e0008 */
[----:B------:R-:W-:Y:S02]  /*0560*/  ULEA.HI.X UR12, UR15, UR11, UR16, 0x1, UP3 ;  /* 0x0000000b0f0c7291 */ /* 0x000fe400098f0c10 */
[----:B------:R-:W-:Y:S01]  /*0570*/  USHF.L.U64.HI UR31, UR22, 0x1, UR23 ;  /* 0x00000001161f7899 */ /* 0x000fe20008010217 */
[----:B------:R-:W-:Y:S01]  /*0580*/  IMAD R6, R14, UR7, RZ ;  /* 0x000000070e067c24 */ /* 0x000fe2000f8e02ff */
[----:B------:R-:W-:Y:S01]  /*0590*/  LEA R12, P1, R8, UR17, 0x2 ;  /* 0x00000011080c7c11 */ /* 0x000fe2000f8210ff */
[----:B------:R-:W-:-:S02]  /*05a0*/  IMAD.IADD R5, R5, 0x1, R25 ;  /* 0x0000000105057824 */ /* 0x000fc400078e0219 */
[----:B------:R-:W-:Y:S02]  /*05b0*/  IMAD.IADD R9, R9, 0x1, R6 ;  /* 0x0000000109097824 */ /* 0x000fe400078e0206 */
[C---:B------:R-:W-:Y:S01]  /*05c0*/  IMAD.SHL.U32 R28, R4.reuse, 0x4, RZ ;  /* 0x00000004041c7824 */ /* 0x040fe200078e00ff */
[C---:B------:R-:W-:Y:S01]  /*05d0*/  SHF.L.U64.HI R15, R4.reuse, 0x2, R5 ;  /* 0x00000002040f7819 */ /* 0x040fe20000010205 */
[----:B------:R-:W-:Y:S01]  /*05e0*/  IMAD.SHL.U32 R16, R4, 0x4, RZ ;  /* 0x0000000404107824 */ /* 0x000fe200078e00ff */
[----:B------:R-:W-:Y:S02]  /*05f0*/  LEA.HI.X R13, R8, UR18, R9, 0x2, P1 ;  /* 0x00000012080d7c11 */ /* 0x000fe400088f1409 */
[----:B------:R-:W0:Y:S01]  /*0600*/  @P0 LDC.64 R8, c[0x0][0x3a0] ;  /* 0x0000e800ff080b82 */ /* 0x000e220000000a00 */
[----:B------:R-:W-:Y:S01]  /*0610*/  IADD3 R2, P2, PT, R28, UR13, RZ ;  /* 0x0000000d1c027c10 */ /* 0x000fe2000ff5e0ff */
[----:B------:R-:W-:Y:S01]  /*0620*/  UIADD3.X UR29, UPT, UPT, UR31, UR12, URZ, UP0, !UPT ;  /* 0x0000000c1f1d7290 */ /* 0x000fe200087fe4ff */
[----:B------:R-:W-:Y:S01]  /*0630*/  VIADD R10, R16, UR13 ;  /* 0x0000000d100a7c36 */ /* 0x000fe20008000000 */
[----:B------:R-:W-:Y:S01]  /*0640*/  USHF.L.U32 UR19, UR22, 0x2, URZ ;  /* 0x0000000216137899 */ /* 0x000fe200080006ff */
[C---:B------:R-:W-:Y:S01]  /*0650*/  IADD3.X R11, PT, PT, R15.reuse, UR12, RZ, P2, !PT ;  /* 0x0000000c0f0b7c10 */ /* 0x040fe200097fe4ff */
[----:B------:R-:W-:Y:S01]  /*0660*/  USHF.L.U64.HI UR21, UR22, 0x2, UR23 ;  /* 0x0000000216157899 */ /* 0x000fe20008010217 */
[----:B------:R-:W-:Y:S01]  /*0670*/  IADD3 R28, P1, PT, R28, UR28, RZ ;  /* 0x0000001c1c1c7c10 */ /* 0x000fe2000ff3e0ff */
[----:B------:R-:W-:Y:S01]  /*0680*/  USHF.L.U32 UR26, UR27, 0x2, URZ ;  /* 0x000000021b1a7899 */ /* 0x000fe200080006ff */
[----:B----4-:R1:W2:Y:S02]  /*0690*/  LDG.E R42, desc[UR24][R12.64] ;  /* 0x000000180c2a7981 */ /* 0x0102a4000c1e1900 */
[----:B------:R-:W-:-:S02]  /*06a0*/  IADD3.X R17, PT, PT, R15, UR29, RZ, P1, !PT ;  /* 0x0000001d0f117c10 */ /* 0x000fc40008ffe4ff */
[----:B------:R3:W4:Y:S01]  /*06b0*/  LDG.E R43, desc[UR24][R10.64] ;  /* 0x000000180a2b7981 */ /* 0x000722000c1e1900 */
[----:B------:R-:W-:Y:S01]  /*06c0*/  IADD3 RZ, P1, PT, R2, UR19, RZ ;  /* 0x0000001302ff7c10 */ /* 0x000fe2000ff3e0ff */
[----:B------:R-:W-:-:S03]  /*06d0*/  VIADD R18, R10, UR19 ;  /* 0x000000130a127c36 */ /* 0x000fc60008000000 */
[----:B------:R-:W-:Y:S01]  /*06e0*/  IADD3.X R19, PT, PT, R11, UR21, RZ, P1, !PT ;  /* 0x000000150b137c10 */ /* 0x000fe20008ffe4ff */
[----:B------:R-:W-:Y:S01]  /*06f0*/  VIADD R16, R16, UR28 ;  /* 0x0000001c10107c36 */ /* 0x000fe20008000000 */
[----:B------:R-:W-:Y:S01]  /*0700*/  USHF.L.U64.HI UR7, UR27, 0x2, UR7 ;  /* 0x000000021b077899 */ /* 0x000fe20008010207 */
[----:B-1----:R-:W-:Y:S02]  /*0710*/  IADD3 R12, P1, PT, R12, UR26, RZ ;  /* 0x0000001a0c0c7c10 */ /* 0x002fe4000ff3e0ff */
[----:B------:R-:W5:Y:S01]  /*0720*/  LDG.E R40, desc[UR24][R18.64] ;  /* 0x0000001812287981 */ /* 0x000f62000c1e1900 */
[----:B------:R-:W-:Y:S01]  /*0730*/  IADD3 RZ, P2, PT, R28, UR19, RZ ;  /* 0x000000131cff7c10 */ /* 0x000fe2000ff5e0ff */
[----:B------:R-:W-:Y:S02]  /*0740*/  USHF.L.U32 UR8, UR22, 0x3, URZ ;  /* 0x0000000316087899 */ /* 0x000fe400080006ff */
[----:B------:R1:W5:Y:S01]  /*0750*/  LDG.E R41, desc[UR24][R16.64] ;  /* 0x0000001810297981 */ /* 0x000362000c1e1900 */
[----:B------:R-:W-:-:S03]  /*0760*/  IADD3.X R13, PT, PT, R13, UR7, RZ, P1, !PT ;  /* 0x000000070d0d7c10 */ /* 0x000fc60008ffe4ff */
[----:B0-----:R-:W5:Y:S01]  /*0770*/  @P0 LDG.E R24, desc[UR24][R8.64] ;  /* 0x0000001808180981 */ /* 0x001f62000c1e1900 */
[----:B------:R-:W-:Y:S01]  /*0780*/  VIADD R22, R16, UR19 ;  /* 0x0000001310167c36 */ /* 0x000fe20008000000 */
[----:B------:R-:W-:Y:S01]  /*0790*/  IADD3.X R23, PT, PT, R17, UR21, RZ, P2, !PT ;  /* 0x0000001511177c10 */ /* 0x000fe200097fe4ff */
[----:B------:R-:W-:Y:S01]  /*07a0*/  USHF.L.U64.HI UR9, UR22, 0x3, UR23 ;  /* 0x0000000316097899 */ /* 0x000fe20008010217 */
[----:B------:R-:W5:Y:S01]  /*07b0*/  LDG.E R36, desc[UR24][R12.64] ;  /* 0x000000180c247981 */ /* 0x000f62000c1e1900 */
[----:B---3--:R-:W-:-:S03]  /*07c0*/  IADD3 R10, P1, PT, R2, UR8, RZ ;  /* 0x00000008020a7c10 */ /* 0x008fc6000ff3e0ff */
[----:B------:R0:W3:Y:S01]  /*07d0*/  LDG.E R37, desc[UR24][R22.64] ;  /* 0x0000001816257981 */ /* 0x0000e2000c1e1900 */
[----:B------:R-:W-:Y:S02]  /*07e0*/  IADD3.X R11, PT, PT, R11, UR9, RZ, P1, !PT ;  /* 0x000000090b0b7c10 */ /* 0x000fe40008ffe4ff */
[----:B------:R-:W-:-:S03]  /*07f0*/  IADD3 R26, P1, PT, R12, UR26, RZ ;  /* 0x0000001a0c1a7c10 */ /* 0x000fc6000ff3e0ff */
[----:B------:R0:W3:Y:S01]  /*0800*/  LDG.E R21, desc[UR24][R10.64] ;  /* 0x000000180a157981 */ /* 0x0000e2000c1e1900 */
[----:B------:R-:W-:Y:S02]  /*0810*/  IADD3 R28, P2, PT, R28, UR8, RZ ;  /* 0x000000081c1c7c10 */ /* 0x000fe4000ff5e0ff */
[----:B------:R-:W-:Y:S02]  /*0820*/  IADD3.X R27, PT, PT, R13, UR7, RZ, P1, !PT ;  /* 0x000000070d1b7c10 */ /* 0x000fe40008ffe4ff */
[----:B-1----:R-:W-:Y:S02]  /*0830*/  IADD3 R16, P1, PT, R10, UR19, RZ ;  /* 0x000000130a107c10 */ /* 0x002fe4000ff3e0ff */
[----:B------:R-:W-:Y:S01]  /*0840*/  IADD3.X R29, PT, PT, R17, UR9, RZ, P2, !PT ;  /* 0x00000009111d7c10 */ /* 0x000fe200097fe4ff */
[----:B------:R-:W3:Y:S01]  /*0850*/  LDG.E R18, desc[UR24][R26.64] ;  /* 0x000000181a127981 */ /* 0x000ee2000c1e1900 */
[----:B------:R-:W-:Y:S01]  /*0860*/  IADD3.X R17, PT, PT, R11, UR21, RZ, P1, !PT ;  /* 0x000000150b117c10 */ /* 0x000fe20008ffe4ff */
[----:B------:R-:W1:Y:S01]  /*0870*/  LDCU.128 UR8, c[0x0][0x390] ;  /* 0x00007200ff0877ac */ /* 0x000e620008000c00 */
[----:B0-----:R-:W-:Y:S01]  /*0880*/  IADD3 R22, P1, PT, R26, UR26, RZ ;  /* 0x0000001a1a167c10 */ /* 0x001fe2000ff3e0ff */
[----:B------:R0:W3:Y:S04]  /*0890*/  LDG.E R12, desc[UR24][R28.64] ;  /* 0x000000181c0c7981 */ /* 0x0000e8000c1e1900 */
[----:B------:R-:W3:Y:S01]  /*08a0*/  LDG.E R17, desc[UR24][R16.64] ;  /* 0x0000001810117981 */ /* 0x000ee2000c1e1900 */
[----:B------:R-:W-:-:S02]  /*08b0*/  IADD3.X R23, PT, PT, R27, UR7, RZ, P1, !PT ;  /* 0x000000071b177c10 */ /* 0x000fc40008ffe4ff */
[----:B------:R-:W-:-:S03]  /*08c0*/  IADD3 R10, P1, PT, R28, UR19, RZ ;  /* 0x000000131c0a7c10 */ /* 0x000fc6000ff3e0ff */
[----:B------:R1:W3:Y:S01]  /*08d0*/  LDG.E R2, desc[UR24][R22.64] ;  /* 0x0000001816027981 */ /* 0x0002e2000c1e1900 */
[----:B------:R-:W-:-:S05]  /*08e0*/  IADD3.X R11, PT, PT, R29, UR21, RZ, P1, !PT ;  /* 0x000000151d0b7c10 */ /* 0x000fca0008ffe4ff */
[----:B------:R-:W3:Y:S01]  /*08f0*/  LDG.E R10, desc[UR24][R10.64] ;  /* 0x000000180a0a7981 */ /* 0x000ee2000c1e1900 */
[----:B------:R-:W-:Y:S02]  /*0900*/  IMAD.U32 R8, RZ, RZ, UR26 ;  /* 0x0000001aff087e24 */ /* 0x000fe4000f8e00ff */
[----:B------:R-:W-:Y:S02]  /*0910*/  IMAD.U32 R9, RZ, RZ, UR7 ;  /* 0x00000007ff097e24 */ /* 0x000fe4000f8e00ff */
[----:B------:R-:W-:Y:S02]  /*0920*/  VIADD R7, R7, 0xffffffff ;  /* 0xffffffff07077836 */ /* 0x000fe40000000000 */
[----:B------:R-:W-:-:S03]  /*0930*/  IMAD.WIDE.U32 R8, R14, UR27, R8 ;  /* 0x0000001b0e087c25 */ /* 0x000fc6000f8e0008 */
[----:B0-----:R-:W-:Y:S01]  /*0940*/  LOP3.LUT R28, R7, 0x1f, RZ, 0xc0, !PT ;  /* 0x0000001f071c7812 */ /* 0x001fe200078ec0ff */
[----:B-1----:R-:W-:Y:S01]  /*0950*/  UIADD3 UR8, UP0, UPT, UR15, UR8, URZ ;  /* 0x000000080f087290 */ /* 0x002fe2000ff1e0ff */
[----:B------:R-:W-:Y:S02]  /*0960*/  IMAD.IADD R6, R6, 0x1, R9 ;  /* 0x0000000106067824 */ /* 0x000fe400078e0209 */
[C---:B------:R-:W-:Y:S01]  /*0970*/  IADD3 R22, P2, PT, R28.reuse, R8, RZ ;  /* 0x000000081c167210 */ /* 0x040fe20007f5e0ff */
[----:B------:R-:W-:Y:S01]  /*0980*/  IMAD.MOV.U32 R29, RZ, RZ, RZ ;  /* 0x000000ffff1d7224 */ /* 0x000fe200078e00ff */
[----:B------:R-:W-:Y:S01]  /*0990*/  UIADD3.X UR9, UPT, UPT, UR16, UR9, URZ, UP0, !UPT ;  /* 0x0000000910097290 */ /* 0x000fe200087fe4ff */
[--C-:B------:R-:W-:Y:S01]  /*09a0*/  IMAD.IADD R7, R28, 0x1, R8.reuse ;  /* 0x000000011c077824 */ /* 0x100fe200078e0208 */
[----:B------:R-:W-:Y:S01]  /*09b0*/  IADD3 R20, P1, PT, R8, UR26, RZ ;  /* 0x0000001a08147c10 */ /* 0x000fe2000ff3e0ff */
[----:B------:R-:W-:Y:S01]  /*09c0*/  IMAD.IADD R13, R28, 0x1, R8 ;  /* 0x000000011c0d7824 */ /* 0x000fe200078e0208 */
[----:B------:R-:W-:Y:S01]  /*09d0*/  LEA R34, P3, R4, UR8, 0x1 ;  /* 0x0000000804227c11 */ /* 0x000fe2000f8608ff */
[----:B------:R-:W-:Y:S01]  /*09e0*/  IMAD.X R23, RZ, RZ, R6, P2 ;  /* 0x000000ffff177224 */ /* 0x000fe200010e0606 */
[----:B------:R-:W-:Y:S01]  /*09f0*/  LEA R6, P2, R22, UR17, 0x2 ;  /* 0x0000001116067c11 */ /* 0x000fe2000f8410ff */
[----:B------:R-:W-:Y:S01]  /*0a00*/  IMAD.WIDE.U32 R8, R14, UR22, R28 ;  /* 0x000000160e087c25 */ /* 0x000fe2000f8e001c */
[----:B------:R-:W-:Y:S01]  /*0a10*/  LEA.HI.X R35, R4, UR9, R5, 0x1, P3 ;  /* 0x0000000904237c11 */ /* 0x000fe200098f0c05 */
[----:B------:R-:W-:Y:S01]  /*0a20*/  ULOP3.LUT UR15, UR23, 0x7fffffff, URZ, 0xc0, !UPT ;  /* 0x7fffffff170f7892 */ /* 0x000fe2000f8ec0ff */
[----:B------:R-:W-:Y:S01]  /*0a30*/  LEA.HI.X R23, R22, UR18, R23, 0x2, P2 ;  /* 0x0000001216177c11 */ /* 0x000fe200090f1417 */
[----:B------:R-:W-:Y:S01]  /*0a40*/  IMAD.IADD R5, R25, 0x1, R9 ;  /* 0x0000000119057824 */ /* 0x000fe200078e0209 */
[----:B------:R-:W-:Y:S01]  /*0a50*/  LEA R22, R7, UR17, 0x2 ;  /* 0x0000001107167c11 */ /* 0x000fe2000f8e10ff */
[----:B------:R-:W-:Y:S01]  /*0a60*/  IMAD.U32 R9, RZ, RZ, UR22 ;  /* 0x00000016ff097e24 */ /* 0x000fe2000f8e00ff */
[----:B------:R-:W-:Y:S01]  /*0a70*/  IADD3 R26, P2, PT, R8, UR19, RZ ;  /* 0x00000013081a7c10 */ /* 0x000fe2000ff5e0ff */
[----:B------:R-:W-:Y:S01]  /*0a80*/  IMAD.MOV.U32 R4, RZ, RZ, R8 ;  /* 0x000000ffff047224 */ /* 0x000fe200078e0008 */
[----:B------:R-:W-:Y:S01]  /*0a90*/  UIMAD UR15, UR15, 0x5, URZ ;  /* 0x000000050f0f78a4 */ /* 0x000fe2000f8e02ff */
[----:B------:R-:W-:Y:S01]  /*0aa0*/  IADD3 RZ, P3, PT, R6, UR26, RZ ;  /* 0x0000001a06ff7c10 */ /* 0x000fe2000ff7e0ff */
[----:B------:R-:W-:Y:S01]  /*0ab0*/  VIADD R6, R22, UR26 ;  /* 0x0000001a16067c36 */ /* 0x000fe20008000000 */
[----:B------:R0:W3:Y:S01]  /*0ac0*/  LDG.E R11, desc[UR24][R22.64] ;  /* 0x00000018160b7981 */ /* 0x0000e2000c1e1900 */
[----:B------:R-:W-:Y:S01]  /*0ad0*/  IMAD.WIDE.U32 R8, R9, 0x5, R4 ;  /* 0x0000000509087825 */ /* 0x000fe200078e0004 */
[----:B------:R-:W-:-:S03]  /*0ae0*/  IADD3.X R5, PT, PT, R5, UR21, RZ, P2, !PT ;  /* 0x0000001505057c10 */ /* 0x000fc600097fe4ff */
[----:B------:R-:W-:Y:S01]  /*0af0*/  VIADD R15, R9, UR15 ;  /* 0x0000000f090f7c36 */ /* 0x000fe20008000000 */
[C---:B------:R-:W-:Y:S01]  /*0b00*/  SHF.L.U64.HI R9, R26.reuse, 0x2, R5 ;  /* 0x000000021a097819 */ /* 0x040fe20000010205 */
[----:B------:R-:W-:Y:S01]  /*0b10*/  IMAD.SHL.U32 R26, R26, 0x4, RZ ;  /* 0x000000041a1a7824 */ /* 0x000fe200078e00ff */
[----:B------:R-:W-:Y:S02]  /*0b20*/  IADD3.X R7, PT, PT, R23, UR7, RZ, P3, !PT ;  /* 0x0000000717077c10 */ /* 0x000fe40009ffe4ff */
[----:B------:R-:W-:Y:S01]  /*0b30*/  IADD3 R4, P2, PT, R6, UR26, RZ ;  /* 0x0000001a06047c10 */ /* 0x000fe2000ff5e0ff */
[----:B------:R-:W-:Y:S02]  /*0b40*/  IMAD.SHL.U32 R32, R8, 0x4, RZ ;  /* 0x0000000408207824 */ /* 0x000fe400078e00ff */
[----:B------:R-:W3:Y:S01]  /*0b50*/  LDG.E R38, desc[UR24][R6.64] ;  /* 0x0000001806267981 */ /* 0x000ee2000c1e1900 */
[----:B------:R-:W-:Y:S02]  /*0b60*/  IADD3.X R5, PT, PT, R7, UR7, RZ, P2, !PT ;  /* 0x0000000707057c10 */ /* 0x000fe400097fe4ff */
[----:B0-----:R-:W-:-:S02]  /*0b70*/  IADD3 R22, P2, PT, R26, UR13, RZ ;  /* 0x0000000d1a167c10 */ /* 0x001fc4000ff5e0ff */
[----:B------:R-:W-:Y:S01]  /*0b80*/  SHF.L.U64.HI R15, R8, 0x2, R15 ;  /* 0x00000002080f7819 */ /* 0x000fe2000001020f */
[----:B------:R0:W3:Y:S01]  /*0b90*/  LDG.E R16, desc[UR24][R4.64] ;  /* 0x0000001804107981 */ /* 0x0000e2000c1e1900 */
[----:B------:R-:W-:-:S05]  /*0ba0*/  IADD3.X R23, PT, PT, R9, UR12, RZ, P2, !PT ;  /* 0x0000000c09177c10 */ /* 0x000fca00097fe4ff */
[----:B------:R-:W3:Y:S01]  /*0bb0*/  LDG.E R29, desc[UR24][R22.64] ;  /* 0x00000018161d7981 */ /* 0x000ee2000c1e1900 */
[----:B------:R-:W-:-:S04]  /*0bc0*/  IADD3 R26, P3, PT, R26, UR28, RZ ;  /* 0x0000001c1a1a7c10 */ /* 0x000fc8000ff7e0ff */
[----:B------:R-:W-:-:S05]  /*0bd0*/  IADD3.X R27, PT, PT, R9, UR29, RZ, P3, !PT ;  /* 0x0000001d091b7c10 */ /* 0x000fca0009ffe4ff */
[----:B------:R1:W3:Y:S01]  /*0be0*/  LDG.E R7, desc[UR24][R26.64] ;  /* 0x000000181a077981 */ /* 0x0002e2000c1e1900 */
[----:B------:R-:W-:-:S04]  /*0bf0*/  IADD3 R8, P2, PT, R32, UR13, RZ ;  /* 0x0000000d20087c10 */ /* 0x000fc8000ff5e0ff */
[----:B------:R-:W-:-:S05]  /*0c00*/  IADD3.X R9, PT, PT, R15, UR12, RZ, P2, !PT ;  /* 0x0000000c0f097c10 */ /* 0x000fca00097fe4ff */
[----:B------:R-:W3:Y:S01]  /*0c10*/  LDG.E R39, desc[UR24][R8.64] ;  /* 0x0000001808277981 */ /* 0x000ee2000c1e1900 */
[----:B------:R-:W-:-:S04]  /*0c20*/  IADD3 R32, P3, PT, R32, UR28, RZ ;  /* 0x0000001c20207c10 */ /* 0x000fc8000ff7e0ff */
[----:B------:R-:W-:-:S05]  /*0c30*/  IADD3.X R33, PT, PT, R15, UR29, RZ, P3, !PT ;  /* 0x0000001d0f217c10 */ /* 0x000fca0009ffe4ff */
[----:B------:R-:W3:Y:S01]  /*0c40*/  LDG.E R6, desc[UR24][R32.64] ;  /* 0x0000001820067981 */ /* 0x000ee2000c1e1900 */
[----:B------:R-:W-:-:S05]  /*0c50*/  LEA R13, R13, UR17, 0x2 ;  /* 0x000000110d0d7c11 */ /* 0x000fca000f8e10ff */
[----:B------:R-:W-:Y:S01]  /*0c60*/  VIADD R13, R13, UR26 ;  /* 0x0000001a0d0d7c36 */ /* 0x000fe20008000000 */
[----:B------:R-:W-:-:S03]  /*0c70*/  IADD3 RZ, P4, PT, R4, UR26, RZ ;  /* 0x0000001a04ff7c10 */ /* 0x000fc6000ff9e0ff */
[----:B------:R-:W-:Y:S01]  /*0c80*/  VIADD R13, R13, UR26 ;  /* 0x0000001a0d0d7c36 */ /* 0x000fe20008000000 */
[----:B------:R-:W-:Y:S02]  /*0c90*/  IADD3.X R45, PT, PT, R5, UR7, RZ, P4, !PT ;  /* 0x00000007052d7c10 */ /* 0x000fe4000a7fe4ff */
[----:B0-----:R-:W-:Y:S01]  /*0ca0*/  IADD3 R4, P3, PT, R32, UR19, RZ ;  /* 0x0000001320047c10 */ /* 0x001fe2000ff7e0ff */
[----:B------:R-:W-:-:S03]  /*0cb0*/  VIADD R44, R13, UR26 ;  /* 0x0000001a0d2c7c36 */ /* 0x000fc60008000000 */
[----:B------:R-:W-:Y:S02]  /*0cc0*/  IADD3.X R5, PT, PT, R33, UR21, RZ, P3, !PT ;  /* 0x0000001521057c10 */ /* 0x000fe40009ffe4ff */
[----:B------:R4:W3:Y:S01]  /*0cd0*/  LDG.E R13, desc[UR24][R44.64] ;  /* 0x000000182c0d7981 */ /* 0x0008e2000c1e1900 */
[----:B-1----:R-:W-:Y:S02]  /*0ce0*/  IADD3 R26, P3, PT, R4, UR19, RZ ;  /* 0x00000013041a7c10 */ /* 0x002fe4000ff7e0ff */
[----:B------:R-:W-:Y:S01]  /*0cf0*/  IADD3 R30, P2, PT, R8, UR19, RZ ;  /* 0x00000013081e7c10 */ /* 0x000fe2000ff5e0ff */
[----:B------:R0:W3:Y:S01]  /*0d00*/  LDG.E R19, desc[UR24][R4.64] ;  /* 0x0000001804137981 */ /* 0x0000e2000c1e1900 */
[----:B------:R-:W-:Y:S02]  /*0d10*/  IADD3.X R27, PT, PT, R5, UR21, RZ, P3, !PT ;  /* 0x00000015051b7c10 */ /* 0x000fe40009ffe4ff */
[----:B------:R-:W-:-:S03]  /*0d20*/  IADD3.X R31, PT, PT, R9, UR21, RZ, P2, !PT ;  /* 0x00000015091f7c10 */ /* 0x000fc600097fe4ff */
[----:B------:R5:W3:Y:S01]  /*0d30*/  LDG.E R9, desc[UR24][R26.64] ;  /* 0x000000181a097981 */ /* 0x000ae2000c1e1900 */
[----:B------:R-:W-:Y:S01]  /*0d40*/  IADD3 R22, P2, PT, R30, UR19, RZ ;  /* 0x000000131e167c10 */ /* 0x000fe2000ff5e0ff */
[----:B------:R-:W-:Y:S02]  /*0d50*/  UMOV UR16, 0x3f800000 ;  /* 0x3f80000000107882 */ /* 0x000fe40000000000 */
[----:B------:R1:W3:Y:S01]  /*0d60*/  LDG.E R15, desc[UR24][R30.64] ;  /* 0x000000181e0f7981 */ /* 0x0002e2000c1e1900 */
[----:B------:R-:W-:-:S05]  /*0d70*/  IADD3.X R23, PT, PT, R31, UR21, RZ, P2, !PT ;  /* 0x000000151f177c10 */ /* 0x000fca00097fe4ff */
[----:B------:R1:W3:Y:S01]  /*0d80*/  LDG.E R8, desc[UR24][R22.64] ;  /* 0x0000001816087981 */ /* 0x0002e2000c1e1900 */
[----:B----4-:R-:W-:-:S05]  /*0d90*/  PRMT R44, R43, 0x7632, R44 ;  /* 0x000076322b2c7816 */ /* 0x010fca000000002c */
[----:B------:R-:W-:Y:S01]  /*0da0*/  IMAD.U32 R32, R44, 0x10000, RZ ;  /* 0x000100002c207824 */ /* 0x000fe200078e00ff */
[----:B--2---:R-:W-:-:S03]  /*0db0*/  PRMT R46, R42, 0x7632, R46 ;  /* 0x000076322a2e7816 */ /* 0x004fc6000000002e */
[----:B0-----:R-:W-:Y:S01]  /*0dc0*/  FADD R5, R32, R32 ;  /* 0x0000002020057221 */ /* 0x001fe20000000000 */
[C---:B-----5:R-:W-:Y:S01]  /*0dd0*/  PRMT R26, R40.reuse, 0x7632, R26 ;  /* 0x00007632281a7816 */ /* 0x060fe2000000001a */
[----:B------:R-:W-:Y:S02]  /*0de0*/  IMAD.U32 R40, R40, 0x10000, RZ ;  /* 0x0001000028287824 */ /* 0x000fe400078e00ff */
[----:B------:R-:W-:Y:S01]  /*0df0*/  IMAD.U32 R43, R43, 0x10000, RZ ;  /* 0x000100002b2b7824 */ /* 0x000fe200078e00ff */
[----:B------:R-:W-:Y:S01]  /*0e00*/  PRMT R4, R41, 0x7632, R4 ;  /* 0x0000763229047816 */ /* 0x000fe20000000004 */
[----:B------:R-:W-:Y:S01]  /*0e10*/  IMAD.U32 R46, R46, 0x10000, RZ ;  /* 0x000100002e2e7824 */ /* 0x000fe200078e00ff */
[----:B------:R-:W-:Y:S02]  /*0e20*/  FMNMX R5, RZ, R5, !PT ;  /* 0x00000005ff057209 */ /* 0x000fe40007800000 */
[----:B------:R-:W-:Y:S01]  /*0e30*/  @P0 R2UR UR16, R24 ;  /* 0x00000000181002ca */ /* 0x000fe200000e0000 */
[----:B------:R-:W-:Y:S01]  /*0e40*/  FADD R24, R40, R40 ;  /* 0x0000002828187221 */ /* 0x000fe20000000000 */
[----:B------:R-:W-:Y:S01]  /*0e50*/  FADD R33, R43, R43 ;  /* 0x0000002b2b217221 */ /* 0x000fe20000000000 */
[----:B------:R-:W-:-:S02]  /*0e60*/  IMAD.U32 R4, R4, 0x10000, RZ ;  /* 0x0001000004047824 */ /* 0x000fc400078e00ff */
[----:B------:R-:W-:Y:S01]  /*0e70*/  FMUL R5, R5, R46 ;  /* 0x0000002e05057220 */ /* 0x000fe20000400000 */
[----:B-1----:R-:W-:Y:S01]  /*0e80*/  IMAD.U32 R30, R36, 0x10000, RZ ;  /* 0x00010000241e7824 */ /* 0x002fe200078e00ff */
[----:B------:R-:W-:Y:S01]  /*0e90*/  FMNMX R27, RZ, R24, !PT ;  /* 0x00000018ff1b7209 */ /* 0x000fe20007800000 */
[----:B------:R-:W-:Y:S01]  /*0ea0*/  IMAD.U32 R42, R42, 0x10000, RZ ;  /* 0x000100002a2a7824 */ /* 0x000fe200078e00ff */
[----:B------:R-:W-:Y:S01]  /*0eb0*/  FMNMX R33, RZ, R33, !PT ;  /* 0x00000021ff217209 */ /* 0x000fe20007800000 */
[----:B------:R-:W-:Y:S01]  /*0ec0*/  FMUL R23, R5, R4 ;  /* 0x0000000405177220 */ /* 0x000fe20000400000 */
[C---:B------:R-:W-:Y:S01]  /*0ed0*/  FSETP.GT.AND P2, PT, R43.reuse, RZ, PT ;  /* 0x000000ff2b00720b */ /* 0x040fe20003f44000 */
[----:B------:R-:W-:Y:S01]  /*0ee0*/  FMUL R43, R43, R43 ;  /* 0x0000002b2b2b7220 */ /* 0x000fe20000400000 */
[----:B------:R-:W-:Y:S01]  /*0ef0*/  PRMT R4, R36, 0x7632, R4 ;  /* 0x0000763224047816 */ /* 0x000fe20000000004 */
[----:B------:R-:W-:Y:S01]  /*0f00*/  IMAD.U32 R5, R26, 0x10000, RZ ;  /* 0x000100001a057824 */ /* 0x000fe200078e00ff */
[----:B------:R-:W-:Y:S01]  /*0f10*/  FSETP.GT.AND P0, PT, R32, RZ, PT ;  /* 0x000000ff2000720b */ /* 0x000fe20003f04000 */
[----:B---3--:R-:W-:-:S02]  /*0f20*/  IMAD.U32 R36, R37, 0x10000, RZ ;  /* 0x0001000025247824 */ /* 0x008fc400078e00ff */
[----:B------:R-:W-:Y:S01]  /*0f30*/  FMUL R32, R32, R32 ;  /* 0x0000002020207220 */ /* 0x000fe20000400000 */
[----:B------:R-:W-:Y:S01]  /*0f40*/  FMUL R27, R27, R30 ;  /* 0x0000001e1b1b7220 */ /* 0x000fe20000400000 */
[----:B------:R-:W-:Y:S02]  /*0f50*/  IMAD.U32 R22, R41, 0x10000, RZ ;  /* 0x0001000029167824 */ /* 0x000fe400078e00ff */
[----:B------:R-:W-:Y:S01]  /*0f60*/  FMUL R33, R33, R42 ;  /* 0x0000002a21217220 */ /* 0x000fe20000400000 */
[----:B------:R-:W-:Y:S01]  /*0f70*/  FSEL R43, R43, RZ, P2 ;  /* 0x000000ff2b2b7208 */ /* 0x000fe20001000000 */
[----:B------:R-:W-:Y:S01]  /*0f80*/  FADD R31, R5, R5 ;  /* 0x00000005051f7221 */ /* 0x000fe20000000000 */
[----:B------:R-:W-:Y:S01]  /*0f90*/  FMUL R36, R27, R36 ;  /* 0x000000241b247220 */ /* 0x000fe20000400000 */
[----:B------:R-:W-:Y:S01]  /*0fa0*/  FMUL R22, R33, R22 ;  /* 0x0000001621167220 */ /* 0x000fe20000400000 */
[----:B------:R-:W-:Y:S02]  /*0fb0*/  FSEL R27, R32, RZ, P0 ;  /* 0x000000ff201b7208 */ /* 0x000fe40000000000 */
[----:B------:R-:W-:Y:S01]  /*0fc0*/  PRMT R32, R21, 0x7632, R32 ;  /* 0x0000763215207816 */ /* 0x000fe20000000020 */
[----:B------:R-:W-:Y:S01]  /*0fd0*/  FMUL R45, R42, R43 ;  /* 0x0000002b2a2d7220 */ /* 0x000fe20000400000 */
[----:B------:R-:W-:Y:S01]  /*0fe0*/  PRMT R26, R37, 0x7632, R26 ;  /* 0x00007632251a7816 */ /* 0x000fe2000000001a */
[----:B------:R-:W-:Y:S01]  /*0ff0*/  FMUL R42, R22, UR16 ;  /* 0x00000010162a7c20 */ /* 0x000fe20008400000 */
[----:B------:R-:W-:Y:S01]  /*1000*/  FMNMX R31, RZ, R31, !PT ;  /* 0x0000001fff1f7209 */ /* 0x000fe20007800000 */
[----:B------:R-:W-:Y:S01]  /*1010*/  FMUL R41, R23, UR16 ;  /* 0x0000001017297c20 */ /* 0x000fe20008400000 */
[----:B------:R-:W-:-:S02]  /*1020*/  IMAD.U32 R4, R4, 0x10000, RZ ;  /* 0x0001000004047824 */ /* 0x000fc400078e00ff */
[----:B------:R-:W-:Y:S02]  /*1030*/  IMAD.U32 R48, R21, 0x10000, RZ ;  /* 0x0001000015307824 */ /* 0x000fe400078e00ff */
[----:B------:R-:W-:Y:S02]  /*1040*/  IMAD.U32 R32, R32, 0x10000, RZ ;  /* 0x0001000020207824 */ /* 0x000fe400078e00ff */
[----:B------:R-:W-:Y:S01]  /*1050*/  FMUL R31, R31, R4 ;  /* 0x000000041f1f7220 */ /* 0x000fe20000400000 */
[----:B------:R-:W-:Y:S01]  /*1060*/  IMAD.U32 R26, R26, 0x10000, RZ ;  /* 0x000100001a1a7824 */ /* 0x000fe200078e00ff */
[----:B------:R-:W-:Y:S01]  /*1070*/  F2FP.SATFINITE.E4M3.F32.PACK_AB_MERGE_C R42, RZ, R42, RZ ;  /* 0x0000002aff2a723e */ /* 0x000fe200048070ff */
[----:B------:R-:W-:Y:S01]  /*1080*/  IMAD.U32 R47, R18, 0x10000, RZ ;  /* 0x00010000122f7824 */ /* 0x000fe200078e00ff */
[----:B------:R-:W-:Y:S02]  /*1090*/  F2FP.SATFINITE.E4M3.F32.PACK_AB_MERGE_C R41, RZ, R41, RZ ;  /* 0x00000029ff29723e */ /* 0x000fe400048070ff */
[----:B------:R-:W-:Y:S01]  /*10a0*/  FMNMX3 R22, |R22|, RZ, |R23|, !PT ;  /* 0x000000ff16167276 */ /* 0x000fe20007800617 */
[----:B------:R-:W-:Y:S01]  /*10b0*/  FADD R23, R48, R48 ;  /* 0x0000003030177221 */ /* 0x000fe20000000000 */
[----:B------:R-:W-:Y:S01]  /*10c0*/  PRMT R33, R18, 0x7632, R33 ;  /* 0x0000763212217816 */ /* 0x000fe20000000021 */
[----:B------:R-:W-:Y:S01]  /*10d0*/  FADD R18, R32, R32 ;  /* 0x0000002020127221 */ /* 0x000fe20000000000 */
[----:B------:R-:W-:Y:S01]  /*10e0*/  FMUL R46, R46, R27 ;  /* 0x0000001b2e2e7220 */ /* 0x000fe20000400000 */
[----:B------:R-:W-:Y:S01]  /*10f0*/  FMUL R31, R31, R26 ;  /* 0x0000001a1f1f7220 */ /* 0x000fe20000400000 */
[----:B------:R-:W-:Y:S01]  /*1100*/  PRMT R27, R41, 0x7604, R42 ;  /* 0x00007604291b7816 */ /* 0x000fe2000000002a */
[----:B------:R-:W-:Y:S01]  /*1110*/  IMAD.U32 R26, R17, 0x10000, RZ ;  /* 0x00010000111a7824 */ /* 0x000fe200078e00ff */
[----:B------:R-:W-:Y:S01]  /*1120*/  FMNMX R24, RZ, R23, !PT ;  /* 0x00000017ff187209 */ /* 0x000fe20007800000 */
[----:B------:R-:W-:Y:S01]  /*1130*/  IMAD.U32 R33, R33, 0x10000, RZ ;  /* 0x0001000021217824 */ /* 0x000fe200078e00ff */
[----:B------:R-:W-:-:S02]  /*1140*/  PRMT R17, R12, 0x7632, R17 ;  /* 0x000076320c117816 */ /* 0x000fc40000000011 */
[----:B------:R-:W-:Y:S01]  /*1150*/  FMNMX R18, RZ, R18, !PT ;  /* 0x00000012ff127209 */ /* 0x000fe20007800000 */
[----:B------:R-:W-:Y:S01]  /*1160*/  FMUL R43, R36, UR16 ;  /* 0x00000010242b7c20 */ /* 0x000fe20008400000 */
[----:B------:R-:W-:Y:S01]  /*1170*/  FMUL R44, R31, UR16 ;  /* 0x000000101f2c7c20 */ /* 0x000fe20008400000 */
[----:B------:R0:W-:Y:S01]  /*1180*/  STG.E.U16 desc[UR24][R34.64], R27 ;  /* 0x0000001b22007986 */ /* 0x0001e2000c101518 */
[----:B------:R-:W-:Y:S01]  /*1190*/  FADD R23, R26, R26 ;  /* 0x0000001a1a177221 */ /* 0x000fe20000000000 */
[----:B------:R-:W-:Y:S02]  /*11a0*/  IMAD.U32 R50, R12, 0x10000, RZ ;  /* 0x000100000c327824 */ /* 0x000fe400078e00ff */
[----:B------:R-:W-:Y:S01]  /*11b0*/  FMUL R21, R24, R47 ;  /* 0x0000002f18157220 */ /* 0x000fe20000400000 */
[----:B------:R-:W-:Y:S01]  /*11c0*/  FMUL R18, R18, R33 ;  /* 0x0000002112127220 */ /* 0x000fe20000400000 */
[----:B------:R-:W-:Y:S02]  /*11d0*/  FMNMX3 R22, |R36|, R22, |R31|, !PT ;  /* 0x0000001624167276 */ /* 0x000fe4000780061f */
[----:B------:R-:W-:-:S02]  /*11e0*/  IADD3 R36, P0, PT, R34, UR30, RZ ;  /* 0x0000001e22247c10 */ /* 0x000fc4000ff1e0ff */
[C---:B0-----:R-:W-:Y:S01]  /*11f0*/  PRMT R27, R17.reuse, 0x7632, R27 ;  /* 0x00007632111b7816 */ /* 0x041fe2000000001b */
[----:B------:R-:W-:Y:S01]  /*1200*/  IMAD.U32 R17, R17, 0x10000, RZ ;  /* 0x0001000011117824 */ /* 0x000fe200078e00ff */
[----:B------:R-:W-:Y:S01]  /*1210*/  F2FP.SATFINITE.E4M3.F32.PACK_AB_MERGE_C R43, RZ, R43, RZ ;  /* 0x0000002bff2b723e */ /* 0x000fe200048070ff */
[----:B------:R-:W-:Y:S01]  /*1220*/  FMUL R21, R21, R50 ;  /* 0x0000003215157220 */ /* 0x000fe20000400000 */
[----:B------:R-:W-:Y:S01]  /*1230*/  F2FP.SATFINITE.E4M3.F32.PACK_AB_MERGE_C R44, RZ, R44, RZ ;  /* 0x0000002cff2c723e */ /* 0x000fe200048070ff */
[----:B------:R-:W-:Y:S01]  /*1240*/  FMUL R17, R18, R17 ;  /* 0x0000001112117220 */ /* 0x000fe20000400000 */
[----:B------:R-:W-:Y:S01]  /*1250*/  FMNMX R23, RZ, R23, !PT ;  /* 0x00000017ff177209 */ /* 0x000fe20007800000 */
[----:B------:R-:W-:Y:S01]  /*1260*/  IMAD.U32 R12, R2, 0x10000, RZ ;  /* 0x00010000020c7824 */ /* 0x000fe200078e00ff */
[----:B------:R-:W-:Y:S02]  /*1270*/  IADD3.X R37, PT, PT, R35, UR31, RZ, P0, !PT ;  /* 0x0000001f23257c10 */ /* 0x000fe400087fe4ff */
[----:B------:R-:W-:Y:S01]  /*1280*/  PRMT R31, R44, 0x7604, R43 ;  /* 0x000076042c1f7816 */ /* 0x000fe2000000002b */
[----:B------:R-:W-:-:S02]  /*1290*/  IMAD.U32 R27, R27, 0x10000, RZ ;  /* 0x000100001b1b7824 */ /* 0x000fc400078e00ff */
[----:B------:R-:W-:Y:S01]  /*12a0*/  FMUL R23, R23, R12 ;  /* 0x0000000c17177220 */ /* 0x000fe20000400000 */
[----:B------:R-:W-:Y:S01]  /*12b0*/  IMAD.U32 R18, R10, 0x10000, RZ ;  /* 0x000100000a127824 */ /* 0x000fe200078e00ff */
[----:B------:R-:W-:Y:S02]  /*12c0*/  FMNMX3 R50, |R21|, R22, |R17|, !PT ;  /* 0x0000001615327276 */ /* 0x000fe40007800611 */
[----:B------:R-:W-:Y:S01]  /*12d0*/  IADD3 R22, P0, PT, R34, UR19, RZ ;  /* 0x0000001322167c10 */ /* 0x000fe2000ff1e0ff */
[----:B------:R0:W-:Y:S01]  /*12e0*/  STG.E.U16 desc[UR24][R36.64], R31 ;  /* 0x0000001f24007986 */ /* 0x0001e2000c101518 */
[----:B------:R-:W-:Y:S01]  /*12f0*/  PRMT R24, R2, 0x7632, R24 ;  /* 0x0000763202187816 */ /* 0x000fe20000000018 */
[----:B------:R-:W-:Y:S01]  /*1300*/  FMUL R2, R23, R18 ;  /* 0x0000001217027220 */ /* 0x000fe20000400000 */
[----:B------:R-:W-:Y:S02]  /*1310*/  IADD3.X R23, PT, PT, R35, UR21, RZ, P0, !PT ;  /* 0x0000001523177c10 */ /* 0x000fe400087fe4ff */
[C---:B------:R-:W-:Y:S01]  /*1320*/  FSETP.GT.AND P0, PT, R40.reuse, RZ, PT ;  /* 0x000000ff2800720b */ /* 0x040fe20003f04000 */
[----:B------:R-:W-:Y:S01]  /*1330*/  FMUL R40, R40, R40 ;  /* 0x0000002828287220 */ /* 0x000fe20000400000 */
[----:B------:R-:W-:Y:S01]  /*1340*/  PRMT R10, R10, 0x7632, R10 ;  /* 0x000076320a0a7816 */ /* 0x000fe2000000000a */
[----:B0-----:R-:W-:Y:S01]  /*1350*/  FADD R31, R27, R27 ;  /* 0x0000001b1b1f7221 */ /* 0x001fe20000000000 */
[----:B------:R-:W-:-:S02]  /*1360*/  IMAD.U32 R24, R24, 0x10000, RZ ;  /* 0x0001000018187824 */ /* 0x000fc400078e00ff */
[----:B------:R-:W-:Y:S02]  /*1370*/  FSEL R49, R40, RZ, P0 ;  /* 0x000000ff28317208 */ /* 0x000fe40000000000 */
[----:B------:R-:W-:Y:S01]  /*1380*/  FMNMX R31, RZ, R31, !PT ;  /* 0x0000001fff1f7209 */ /* 0x000fe20007800000 */
[----:B------:R-:W-:Y:S01]  /*1390*/  IMAD.U32 R10, R10, 0x10000, RZ ;  /* 0x000100000a0a7824 */ /* 0x000fe200078e00ff */
[C---:B------:R-:W-:Y:S01]  /*13a0*/  FSETP.GT.AND P0, PT, R5.reuse, RZ, PT ;  /* 0x000000ff0500720b */ /* 0x040fe20003f04000 */
[----:B------:R-:W-:Y:S02]  /*13b0*/  FMUL R5, R5, R5 ;  /* 0x0000000505057220 */ /* 0x000fe40000400000 */
[----:B------:R-:W-:Y:S01]  /*13c0*/  FMUL R31, R31, R24 ;  /* 0x000000181f1f7220 */ /* 0x000fe20000400000 */
[----:B------:R-:W-:Y:S01]  /*13d0*/  FMUL R21, R21, UR16 ;  /* 0x0000001015157c20 */ /* 0x000fe20008400000 */
[----:B------:R-:W-:Y:S01]  /*13e0*/  FMUL R49, R30, R49 ;  /* 0x000000311e317220 */ /* 0x000fe20000400000 */
[----:B------:R-:W-:Y:S01]  /*13f0*/  FSEL R5, R5, RZ, P0 ;  /* 0x000000ff05057208 */ /* 0x000fe20000000000 */
[----:B------:R-:W-:Y:S01]  /*1400*/  FMUL R31, R31, R10 ;  /* 0x0000000a1f1f7220 */ /* 0x000fe20000400000 */
[----:B------:R-:W-:Y:S01]  /*1410*/  IADD3 R30, P0, PT, R22, UR30, RZ ;  /* 0x0000001e161e7c10 */ /* 0x000fe2000ff1e0ff */
[----:B------:R-:W-:Y:S01]  /*1420*/  FMUL R18, R17, UR16 ;  /* 0x0000001011127c20 */ /* 0x000fe20008400000 */
[----:B------:R-:W-:Y:S01]  /*1430*/  F2FP.SATFINITE.E4M3.F32.PACK_AB_MERGE_C R17, RZ, R21, RZ ;  /* 0x00000015ff11723e */ /* 0x000fe200048070ff */
[----:B------:R-:W-:Y:S01]  /*1440*/  FMUL R21, R31, UR16 ;  /* 0x000000101f157c20 */ /* 0x000fe20008400000 */
[----:B------:R-:W-:-:S02]  /*1450*/  FMNMX3 R50, |R2|, R50, |R31|, !PT ;  /* 0x0000003202327276 */ /* 0x000fc4000780061f */
[----:B------:R-:W-:Y:S01]  /*1460*/  IADD3.X R31, PT, PT, R23, UR31, RZ, P0, !PT ;  /* 0x0000001f171f7c10 */ /* 0x000fe200087fe4ff */
[----:B------:R-:W-:Y:S01]  /*1470*/  FMUL R54, R4, R5 ;  /* 0x0000000504367220 */ /* 0x000fe20000400000 */
[C---:B------:R-:W-:Y:S01]  /*1480*/  FSETP.GT.AND P0, PT, R48.reuse, RZ, PT ;  /* 0x000000ff3000720b */ /* 0x040fe20003f04000 */
[----:B------:R-:W-:Y:S01]  /*1490*/  FMUL R48, R48, R48 ;  /* 0x0000003030307220 */ /* 0x000fe20000400000 */
[----:B------:R-:W-:Y:S01]  /*14a0*/  IMAD.U32 R4, RZ, RZ, UR26 ;  /* 0x0000001aff047e24 */ /* 0x000fe2000f8e00ff */
[C---:B------:R-:W-:Y:S01]  /*14b0*/  FMNMX3 R50, |R45|.reuse, R50, |R46|, !PT ;  /* 0x000000322d327276 */ /* 0x040fe2000780062e */
[----:B------:R-:W-:Y:S02]  /*14c0*/  IMAD.U32 R5, RZ, RZ, UR7 ;  /* 0x00000007ff057e24 */ /* 0x000fe4000f8e00ff */
[----:B------:R-:W-:Y:S01]  /*14d0*/  FMUL R45, R45, UR16 ;  /* 0x000000102d2d7c20 */ /* 0x000fe20008400000 */
[----:B------:R-:W-:Y:S01]  /*14e0*/  FMUL R46, R46, UR16 ;  /* 0x000000102e2e7c20 */ /* 0x000fe20008400000 */
[----:B------:R-:W-:Y:S01]  /*14f0*/  LOP3.LUT R42, R42, 0xff, RZ, 0xc0, !PT ;  /* 0x000000ff2a2a7812 */ /* 0x000fe200078ec0ff */
[----:B------:R-:W-:Y:S01]  /*1500*/  IMAD.HI.U32 R10, R14, UR27, R4 ;  /* 0x0000001b0e0a7c27 */ /* 0x000fe2000f8e0004 */
[----:B------:R-:W-:-:S02]  /*1510*/  FSEL R48, R48, RZ, P0 ;  /* 0x000000ff30307208 */ /* 0x000fc40000000000 */
[----:B------:R-:W-:Y:S01]  /*1520*/  FMNMX3 R52, |R49|, R50, |R54|, !PT ;  /* 0x0000003231347276 */ /* 0x000fe20007800636 */
[----:B------:R-:W-:Y:S02]  /*1530*/  IMAD.U32 R4, RZ, RZ, UR19 ;  /* 0x00000013ff047e24 */ /* 0x000fe4000f8e00ff */
[----:B------:R-:W-:Y:S01]  /*1540*/  FMUL R54, R54, UR16 ;  /* 0x0000001036367c20 */ /* 0x000fe20008400000 */
[----:B------:R-:W-:Y:S01]  /*1550*/  IMAD.U32 R5, RZ, RZ, UR21 ;  /* 0x00000015ff057e24 */ /* 0x000fe2000f8e00ff */
[----:B------:R-:W-:Y:S02]  /*1560*/  F2FP.SATFINITE.E4M3.F32.PACK_AB_MERGE_C R45, RZ, R45, RZ ;  /* 0x0000002dff2d723e */ /* 0x000fe400048070ff */
[----:B------:R-:W-:Y:S01]  /*1570*/  F2FP.SATFINITE.E4M3.F32.PACK_AB_MERGE_C R46, RZ, R46, RZ ;  /* 0x0000002eff2e723e */ /* 0x000fe200048070ff */
[----:B------:R-:W-:Y:S01]  /*1580*/  FMUL R40, R2, UR16 ;  /* 0x0000001002287c20 */ /* 0x000fe20008400000 */
[----:B------:R-:W-:Y:S02]  /*1590*/  IMAD R42, R43, 0x100, R42 ;  /* 0x000001002b2a7824 */ /* 0x000fe400078e022a */
[----:B------:R-:W-:Y:S01]  /*15a0*/  FMUL R43, R47, R48 ;  /* 0x000000302f2b7220 */ /* 0x000fe20000400000 */
[----:B------:R-:W-:Y:S01]  /*15b0*/  IMAD.HI.U32 R2, R14, UR22, R4 ;  /* 0x000000160e027c27 */ /* 0x000fe2000f8e0004 */
[----:B------:R-:W-:-:S02]  /*15c0*/  LOP3.LUT R4, R45, 0xff, RZ, 0xc0, !PT ;  /* 0x000000ff2d047812 */ /* 0x000fc400078ec0ff */
[C---:B------:R-:W-:Y:S02]  /*15d0*/  PRMT R47, R46.reuse, 0x7604, R45 ;  /* 0x000076042e2f7816 */ /* 0x040fe4000000002d */
[----:B------:R-:W-:Y:S02]  /*15e0*/  F2FP.SATFINITE.E4M3.F32.PACK_AB_MERGE_C R54, RZ, R54, RZ ;  /* 0x00000036ff36723e */ /* 0x000fe400048070ff */
[----:B------:R-:W-:-:S05]  /*15f0*/  LOP3.LUT R45, R46, 0xff, RZ, 0xc0, !PT ;  /* 0x000000ff2e2d7812 */ /* 0x000fca00078ec0ff */
[----:B------:R-:W-:Y:S02]  /*1600*/  IMAD R46, R54, 0x100, R45 ;  /* 0x00000100362e7824 */ /* 0x000fe400078e022d */
[----:B------:R-:W-:Y:S01]  /*1610*/  FMUL R45, R43, UR16 ;  /* 0x000000102b2d7c20 */ /* 0x000fe20008400000 */
[----:B------:R-:W-:Y:S01]  /*1620*/  FMUL R49, R49, UR16 ;  /* 0x0000001031317c20 */ /* 0x000fe20008400000 */
[----:B------:R-:W-:Y:S02]  /*1630*/  LOP3.LUT R5, R41, 0xff, RZ, 0xc0, !PT ;  /* 0x000000ff29057812 */ /* 0x000fe400078ec0ff */
[C---:B------:R-:W-:Y:S01]  /*1640*/  FSETP.GT.AND P0, PT, R32.reuse, RZ, PT ;  /* 0x000000ff2000720b */ /* 0x040fe20003f04000 */
[----:B------:R-:W-:Y:S01]  /*1650*/  FMUL R32, R32, R32 ;  /* 0x0000002020207220 */ /* 0x000fe20000400000 */
[----:B------:R-:W-:Y:S01]  /*1660*/  F2FP.SATFINITE.E4M3.F32.PACK_AB_MERGE_C R45, RZ, R45, RZ ;  /* 0x0000002dff2d723e */ /* 0x000fe200048070ff */
[----:B------:R-:W-:Y:S01]  /*1670*/  IMAD R44, R44, 0x100, R5 ;  /* 0x000001002c2c7824 */ /* 0x000fe200078e0205 */
[----:B------:R-:W-:-:S02]  /*1680*/  F2FP.SATFINITE.E4M3.F32.PACK_AB_MERGE_C R49, RZ, R49, RZ ;  /* 0x00000031ff31723e */ /* 0x000fc400048070ff */
[----:B------:R-:W-:Y:S01]  /*1690*/  FSEL R32, R32, RZ, P0 ;  /* 0x000000ff20207208 */ /* 0x000fe20000000000 */
[----:B------:R-:W-:Y:S01]  /*16a0*/  IMAD.U32 R5, R45, 0x10000, RZ ;  /* 0x000100002d057824 */ /* 0x000fe200078e00ff */
[----:B------:R-:W-:Y:S01]  /*16b0*/  F2FP.SATFINITE.E4M3.F32.PACK_AB_MERGE_C R18, RZ, R18, RZ ;  /* 0x00000012ff12723e */ /* 0x000fe200048070ff */
[----:B------:R-:W-:Y:S01]  /*16c0*/  IMAD R4, R49, 0x100, R4 ;  /* 0x0000010031047824 */ /* 0x000fe200078e0204 */
[----:B------:R-:W-:Y:S01]  /*16d0*/  PRMT R41, R54, 0x7604, R49 ;  /* 0x0000760436297816 */ /* 0x000fe20000000031 */
[----:B------:R-:W-:Y:S01]  /*16e0*/  FMUL R49, R33, R32 ;  /* 0x0000002021317220 */ /* 0x000fe20000400000 */
[----:B------:R-:W-:Y:S01]  /*16f0*/  PRMT R51, R18, 0x7604, R17 ;  /* 0x0000760412337816 */ /* 0x000fe20000000011 */
[----:B------:R-:W-:Y:S01]  /*1700*/  IMAD.IADD R32, R0, 0x1, -R3 ;  /* 0x0000000100207824 */ /* 0x000fe200078e0a03 */
[----:B------:R-:W-:Y:S02]  /*1710*/  LOP3.LUT R5, R5, 0xff0000, RZ, 0xc0, !PT ;  /* 0x00ff000005057812 */ /* 0x000fe400078ec0ff */
[----:B------:R-:W-:-:S02]  /*1720*/  F2FP.SATFINITE.E4M3.F32.PACK_AB_MERGE_C R40, RZ, R40, RZ ;  /* 0x00000028ff28723e */ /* 0x000fc400048070ff */
[----:B------:R-:W-:Y:S01]  /*1730*/  F2FP.SATFINITE.E4M3.F32.PACK_AB_MERGE_C R21, RZ, R21, RZ ;  /* 0x00000015ff15723e */ /* 0x000fe200048070ff */
[----:B------:R0:W-:Y:S01]  /*1740*/  STG.E.U16 desc[UR24][R22.64], R51 ;  /* 0x0000003316007986 */ /* 0x0001e2000c101518 */
[----:B------:R-:W-:Y:S01]  /*1750*/  LOP3.LUT R50, R5, 0xffff, R4, 0xf8, !PT ;  /* 0x0000ffff05327812 */ /* 0x000fe200078ef804 */
[----:B------:R-:W-:Y:S01]  /*1760*/  IMAD.U32 R4, RZ, RZ, UR19 ;  /* 0x00000013ff047e24 */ /* 0x000fe2000f8e00ff */
[----:B------:R-:W-:Y:S01]  /*1770*/  FSETP.GT.AND P2, PT, R26, RZ, PT ;  /* 0x000000ff1a00720b */ /* 0x000fe20003f44000 */
[----:B------:R-:W-:Y:S02]  /*1780*/  IMAD.U32 R5, RZ, RZ, UR21 ;  /* 0x00000015ff057e24 */ /* 0x000fe4000f8e00ff */
[----:B------:R-:W-:Y:S02]  /*1790*/  VIADD R32, R32, 0x1e ;  /* 0x0000001e20207836 */ /* 0x000fe40000000000 */
[----:B------:R-:W-:Y:S01]  /*17a0*/  FMUL R26, R26, R26 ;  /* 0x0000001a1a1a7220 */ /* 0x000fe20000400000 */
[C---:B------:R-:W-:Y:S01]  /*17b0*/  FSETP.GT.AND P3, PT, R27.reuse, RZ, PT ;  /* 0x000000ff1b00720b */ /* 0x040fe20003f64000 */
[----:B------:R-:W-:Y:S01]  /*17c0*/  FMUL R27, R27, R27 ;  /* 0x0000001b1b1b7220 */ /* 0x000fe20000400000 */
[----:B0-----:R-:W-:Y:S01]  /*17d0*/  PRMT R51, R21, 0x7604, R40 ;  /* 0x0000760415337816 */ /* 0x001fe20000000028 */
[----:B------:R-:W-:Y:S01]  /*17e0*/  IMAD.WIDE.U32 R4, R14, UR22, R4 ;  /* 0x000000160e047c25 */ /* 0x000fe2000f8e0004 */
[----:B------:R-:W-:-:S02]  /*17f0*/  LOP3.LUT R33, R32, 0x1f, RZ, 0xc0, !PT ;  /* 0x0000001f20217812 */ /* 0x000fc400078ec0ff */
[----:B------:R-:W-:Y:S01]  /*1800*/  FMNMX3 R52, |R43|, R52, |R49|, !PT ;  /* 0x000000342b347276 */ /* 0x000fe20007800631 */
[----:B------:R0:W-:Y:S01]  /*1810*/  STG.E.U16 desc[UR24][R30.64], R51 ;  /* 0x000000331e007986 */ /* 0x0001e2000c101518 */
[----:B------:R-:W-:Y:S01]  /*1820*/  FSEL R27, R27, RZ, P3 ;  /* 0x000000ff1b1b7208 */ /* 0x000fe20001800000 */
[----:B------:R-:W-:Y:S01]  /*1830*/  FMUL R49, R49, UR16 ;  /* 0x0000001031317c20 */ /* 0x000fe20008400000 */
[----:B------:R-:W-:Y:S02]  /*1840*/  IMAD.IADD R32, R25, 0x1, R5 ;  /* 0x0000000119207824 */ /* 0x000fe400078e0205 */
[----:B------:R-:W-:Y:S02]  /*1850*/  IMAD.U32 R5, RZ, RZ, UR22 ;  /* 0x00000016ff057e24 */ /* 0x000fe4000f8e00ff */
[----:B------:R-:W-:Y:S01]  /*1860*/  FMUL R24, R24, R27 ;  /* 0x0000001b18187220 */ /* 0x000fe20000400000 */
[----:B0-----:R-:W-:Y:S02]  /*1870*/  FSEL R51, R26, RZ, P2 ;  /* 0x000000ff1a337208 */ /* 0x001fe40001000000 */
[----:B------:R-:W-:-:S03]  /*1880*/  IADD3 R26, P4, PT, R33, R4, RZ ;  /* 0x00000004211a7210 */ /* 0x000fc60007f9e0ff */
[----:B------:R-:W-:Y:S01]  /*1890*/  FMUL R51, R12, R51 ;  /* 0x000000330c337220 */ /* 0x000fe20000400000 */
[----:B------:R-:W-:Y:S01]  /*18a0*/  F2FP.SATFINITE.E4M3.F32.PACK_AB_MERGE_C R12, RZ, R49, RZ ;  /* 0x00000031ff0c723e */ /* 0x000fe200048070ff */
[----:B------:R-:W-:Y:S01]  /*18b0*/  IMAD.X R27, RZ, RZ, R32, P4 ;  /* 0x000000ffff1b7224 */ /* 0x000fe200020e0620 */
[----:B------:R-:W-:Y:S02]  /*18c0*/  IADD3 R20, P0, PT, R33, R20, RZ ;  /* 0x0000001421147210 */ /* 0x000fe40007f1e0ff */
[----:B------:R-:W-:Y:S02]  /*18d0*/  IADD3 R48, P2, PT, R4, UR19, RZ ;  /* 0x0000001304307c10 */ /* 0x000fe4000ff5e0ff */
[----:B------:R-:W-:Y:S01]  /*18e0*/  IADD3 R33, P3, PT, R28, R4, RZ ;  /* 0x000000041c217210 */ /* 0x000fe20007f7e0ff */
[----:B------:R-:W-:Y:S01]  /*18f0*/  IMAD.WIDE.U32 R4, R5, 0x5, R26 ;  /* 0x0000000505047825 */ /* 0x000fe200078e001a */
[----:B------:R-:W-:-:S03]  /*1900*/  PRMT R45, R12, 0x7604, R45 ;  /* 0x000076040c2d7816 */ /* 0x000fc6000000002d */
[----:B------:R-:W-:Y:S02]  /*1910*/  IMAD.U32 R12, R12, 0x10000, RZ ;  /* 0x000100000c0c7824 */ /* 0x000fe400078e00ff */
[----:B------:R-:W-:-:S03]  /*1920*/  VIADD R25, R5, UR15 ;  /* 0x0000000f05197c36 */ /* 0x000fc60008000000 */
[----:B------:R-:W-:Y:S02]  /*1930*/  LOP3.LUT R5, R12, 0xff0000, RZ, 0xc0, !PT ;  /* 0x00ff00000c057812 */ /* 0x000fe400078ec0ff */
[C---:B------:R-:W-:Y:S01]  /*1940*/  FMNMX3 R12, |R51|.reuse, R52, |R24|, !PT ;  /* 0x00000034330c7276 */ /* 0x040fe20007800618 */
[----:B------:R-:W-:Y:S01]  /*1950*/  FMUL R51, R51, UR16 ;  /* 0x0000001033337c20 */ /* 0x000fe20008400000 */
[----:B------:R-:W-:Y:S01]  /*1960*/  FMUL R24, R24, UR16 ;  /* 0x0000001018187c20 */ /* 0x000fe20008400000 */
[----:B------:R-:W-:-:S03]  /*1970*/  SHF.L.U64.HI R25, R4, 0x2, R25 ;  /* 0x0000000204197819 */ /* 0x000fc60000010219 */
[----:B------:R-:W-:Y:S01]  /*1980*/  F2FP.SATFINITE.E4M3.F32.PACK_AB_MERGE_C R51, RZ, R51, RZ ;  /* 0x00000033ff33723e */ /* 0x000fe200048070ff */
[----:B------:R-:W-:Y:S01]  /*1990*/  IMAD.SHL.U32 R43, R4, 0x4, RZ ;  /* 0x00000004042b7824 */ /* 0x000fe200078e00ff */
[----:B------:R-:W-:Y:S02]  /*19a0*/  F2FP.SATFINITE.E4M3.F32.PACK_AB_MERGE_C R24, RZ, R24, RZ ;  /* 0x00000018ff18723e */ /* 0x000fe400048070ff */
[----:B------:R-:W-:-:S05]  /*19b0*/  LOP3.LUT R4, R51, 0xffff, RZ, 0xc0, !PT ;  /* 0x0000ffff33047812 */ /* 0x000fca00078ec0ff */
[----:B------:R-:W-:Y:S01]  /*19c0*/  IMAD.SHL.U32 R53, R4, 0x1000000, RZ ;  /* 0x0100000004357824 */ /* 0x000fe200078e00ff */
[----:B------:R-:W-:Y:S02]  /*19d0*/  LOP3.LUT R4, R24, 0xffff, RZ, 0xc0, !PT ;  /* 0x0000ffff18047812 */ /* 0x000fe400078ec0ff */
[----:B------:R-:W-:-:S03]  /*19e0*/  LOP3.LUT R5, R5, 0xffff, R46, 0xf8, !PT ;  /* 0x0000ffff05057812 */ /* 0x000fc600078ef82e */
[----:B------:R-:W-:Y:S02]  /*19f0*/  IMAD.SHL.U32 R46, R4, 0x1000000, RZ ;  /* 0x01000000042e7824 */ /* 0x000fe400078e00ff */
[----:B------:R-:W-:Y:S01]  /*1a00*/  IMAD.U32 R4, R17, 0x10000, RZ ;  /* 0x0001000011047824 */ /* 0x000fe200078e00ff */
[----:B------:R-:W-:Y:S01]  /*1a10*/  LOP3.LUT R40, R40, 0xffff, RZ, 0xc0, !PT ;  /* 0x0000ffff28287812 */ /* 0x000fe200078ec0ff */
[----:B------:R-:W-:Y:S01]  /*1a20*/  IMAD.U32 R18, R18, 0x10000, RZ ;  /* 0x0001000012127824 */ /* 0x000fe200078e00ff */
[----:B------:R-:W-:Y:S02]  /*1a30*/  LOP3.LUT R17, R5, R46, RZ, 0xfc, !PT ;  /* 0x0000002e05117212 */ /* 0x000fe400078efcff */
[----:B------:R-:W-:Y:S02]  /*1a40*/  LOP3.LUT R5, R4, 0xff0000, RZ, 0xc0, !PT ;  /* 0x00ff000004057812 */ /* 0x000fe400078ec0ff */
[----:B------:R-:W-:Y:S02]  /*1a50*/  PRMT R49, R24, 0x7604, R51 ;  /* 0x0000760418317816 */ /* 0x000fe40000000033 */
[----:B------:R-:W-:Y:S01]  /*1a60*/  LOP3.LUT R51, R18, 0xff0000, RZ, 0xc0, !PT ;  /* 0x00ff000012337812 */ /* 0x000fe200078ec0ff */
[----:B------:R-:W-:Y:S01]  /*1a70*/  IMAD.SHL.U32 R18, R40, 0x1000000, RZ ;  /* 0x0100000028127824 */ /* 0x000fe200078e00ff */
[----:B------:R-:W-:Y:S01]  /*1a80*/  LOP3.LUT R5, R5, 0xffff, R42, 0xf8, !PT ;  /* 0x0000ffff05057812 */ /* 0x000fe200078ef82a */
[----:B------:R-:W-:-:S03]  /*1a90*/  IMAD.U32 R4, R29, 0x10000, RZ ;  /* 0x000100001d047824 */ /* 0x000fc600078e00ff */
[----:B------:R-:W-:Y:S01]  /*1aa0*/  LOP3.LUT R18, R5, R18, RZ, 0xfc, !PT ;  /* 0x0000001205127212 */ /* 0x000fe200078efcff */
[C---:B------:R-:W-:Y:S01]  /*1ab0*/  FADD R5, R4.reuse, R4 ;  /* 0x0000000404057221 */ /* 0x040fe20000000000 */
[C---:B------:R-:W-:Y:S01]  /*1ac0*/  FMUL R40, R4.reuse, R4 ;  /* 0x0000000404287220 */ /* 0x040fe20000400000 */
[----:B------:R-:W-:Y:S01]  /*1ad0*/  FSETP.GT.AND P4, PT, R4, RZ, PT ;  /* 0x000000ff0400720b */ /* 0x000fe20003f84000 */
[----:B------:R-:W-:Y:S01]  /*1ae0*/  IMAD.U32 R4, R11, 0x10000, RZ ;  /* 0x000100000b047824 */ /* 0x000fe200078e00ff */
[----:B------:R-:W-:Y:S02]  /*1af0*/  PRMT R29, R29, 0x7632, R29 ;  /* 0x000076321d1d7816 */ /* 0x000fe4000000001d */
[----:B------:R-:W-:Y:S02]  /*1b00*/  FMNMX R5, RZ, R5, !PT ;  /* 0x00000005ff057209 */ /* 0x000fe40007800000 */
[----:B------:R-:W-:Y:S02]  /*1b10*/  LOP3.LUT R44, R51, 0xffff, R44, 0xf8, !PT ;  /* 0x0000ffff332c7812 */ /* 0x000fe400078ef82c */
[----:B------:R-:W-:Y:S01]  /*1b20*/  FSEL R51, R40, RZ, P4 ;  /* 0x000000ff28337208 */ /* 0x000fe20002000000 */
[----:B------:R-:W-:Y:S01]  /*1b30*/  FMUL R5, R5, R4 ;  /* 0x0000000405057220 */ /* 0x000fe20000400000 */
[----:B------:R-:W-:-:S02]  /*1b40*/  IMAD.U32 R40, R7, 0x10000, RZ ;  /* 0x0001000007287824 */ /* 0x000fc400078e00ff */
[----:B------:R-:W-:Y:S02]  /*1b50*/  IMAD.U32 R42, R29, 0x10000, RZ ;  /* 0x000100001d2a7824 */ /* 0x000fe400078e00ff */
[----:B------:R-:W-:Y:S01]  /*1b60*/  FMUL R29, R5, R40 ;  /* 0x00000028051d7220 */ /* 0x000fe20000400000 */
[----:B------:R-:W-:Y:S01]  /*1b70*/  PRMT R11, R11, 0x7632, R11 ;  /* 0x000076320b0b7816 */ /* 0x000fe2000000000b */
[C---:B------:R-:W-:Y:S01]  /*1b80*/  FADD R5, R42.reuse, R42 ;  /* 0x0000002a2a057221 */ /* 0x040fe20000000000 */
[C---:B------:R-:W-:Y:S01]  /*1b90*/  FSETP.GT.AND P4, PT, R42.reuse, RZ, PT ;  /* 0x000000ff2a00720b */ /* 0x040fe20003f84000 */
[----:B------:R-:W-:Y:S01]  /*1ba0*/  FMUL R42, R42, R42 ;  /* 0x0000002a2a2a7220 */ /* 0x000fe20000400000 */
[----:B------:R-:W-:Y:S01]  /*1bb0*/  PRMT R7, R7, 0x7632, R7 ;  /* 0x0000763207077816 */ /* 0x000fe20000000007 */
[----:B------:R-:W-:Y:S01]  /*1bc0*/  IMAD.U32 R40, R11, 0x10000, RZ ;  /* 0x000100000b287824 */ /* 0x000fe200078e00ff */
[----:B------:R-:W-:Y:S01]  /*1bd0*/  FMNMX R5, RZ, R5, !PT ;  /* 0x00000005ff057209 */ /* 0x000fe20007800000 */
[----:B------:R-:W-:Y:S01]  /*1be0*/  USHF.R.U32.HI UR27, URZ, 0x1, UR23 ;  /* 0x00000001ff1b7899 */ /* 0x000fe20008011617 */
[----:B------:R-:W-:Y:S01]  /*1bf0*/  FSEL R11, R42, RZ, P4 ;  /* 0x000000ff2a0b7208 */ /* 0x000fe20002000000 */
[----:B------:R-:W-:-:S02]  /*1c00*/  IMAD.U32 R46, R7, 0x10000, RZ ;  /* 0x00010000072e7824 */ /* 0x000fc400078e00ff */
[----:B------:R-:W-:Y:S01]  /*1c10*/  FMUL R5, R5, R40 ;  /* 0x0000002805057220 */ /* 0x000fe20000400000 */
[----:B------:R-:W-:Y:S02]  /*1c20*/  IMAD.U32 R42, R39, 0x10000, RZ ;  /* 0x00010000272a7824 */ /* 0x000fe400078e00ff */
[----:B------:R-:W-:Y:S01]  /*1c30*/  FMUL R7, R40, R11 ;  /* 0x0000000b28077220 */ /* 0x000fe20000400000 */
[----:B------:R-:W-:Y:S02]  /*1c40*/  IMAD R11, R14, UR27, RZ ;  /* 0x0000001b0e0b7c24 */ /* 0x000fe4000f8e02ff */
[----:B------:R-:W-:Y:S01]  /*1c50*/  FMUL R46, R5, R46 ;  /* 0x0000002e052e7220 */ /* 0x000fe20000400000 */
[C---:B------:R-:W-:Y:S01]  /*1c60*/  FADD R5, R42.reuse, R42 ;  /* 0x0000002a2a057221 */ /* 0x040fe20000000000 */
[----:B------:R-:W-:Y:S01]  /*1c70*/  FSETP.GT.AND P4, PT, R42, RZ, PT ;  /* 0x000000ff2a00720b */ /* 0x000fe20003f84000 */
[----:B------:R-:W-:Y:S01]  /*1c80*/  FMUL R4, R4, R51 ;  /* 0x0000003304047220 */ /* 0x000fe20000400000 */
[----:B------:R-:W-:Y:S01]  /*1c90*/  FMUL R42, R42, R42 ;  /* 0x0000002a2a2a7220 */ /* 0x000fe20000400000 */
[----:B------:R-:W-:Y:S01]  /*1ca0*/  IMAD.IADD R51, R11, 0x1, R10 ;  /* 0x000000010b337824 */ /* 0x000fe200078e020a */
[----:B------:R-:W-:Y:S01]  /*1cb0*/  FMNMX R5, RZ, R5, !PT ;  /* 0x00000005ff057209 */ /* 0x000fe20007800000 */
[----:B------:R-:W-:-:S02]  /*1cc0*/  IMAD.U32 R10, R38, 0x10000, RZ ;  /* 0x00010000260a7824 */ /* 0x000fc400078e00ff */
[----:B------:R-:W-:Y:S02]  /*1cd0*/  FSEL R11, R42, RZ, P4 ;  /* 0x000000ff2a0b7208 */ /* 0x000fe40002000000 */
[----:B------:R-:W-:Y:S01]  /*1ce0*/  IADD3.X R51, PT, PT, R51, UR7, RZ, P1, !PT ;  /* 0x0000000733337c10 */ /* 0x000fe20008ffe4ff */
[----:B------:R-:W-:Y:S01]  /*1cf0*/  FMUL R40, R5, R10 ;  /* 0x0000000a05287220 */ /* 0x000fe20000400000 */
[----:B------:R-:W-:Y:S02]  /*1d00*/  IMAD.X R42, RZ, RZ, R32, P3 ;  /* 0x000000ffff2a7224 */ /* 0x000fe400018e0620 */
[----:B------:R-:W-:Y:S01]  /*1d10*/  FMUL R5, R10, R11 ;  /* 0x0000000b0a057220 */ /* 0x000fe20000400000 */
[C---:B------:R-:W-:Y:S01]  /*1d20*/  LEA R10, P1, R33.reuse, UR8, 0x1 ;  /* 0x00000008210a7c11 */ /* 0x040fe2000f8208ff */
[----:B------:R-:W-:Y:S01]  /*1d30*/  IMAD.X R51, RZ, RZ, R51, P0 ;  /* 0x000000ffff337224 */ /* 0x000fe200000e0633 */
[----:B------:R-:W-:Y:S02]  /*1d40*/  LEA R32, P0, R20, UR17, 0x2 ;  /* 0x0000001114207c11 */ /* 0x000fe4000f8010ff */
[----:B------:R-:W-:-:S02]  /*1d50*/  LEA.HI.X R11, R33, UR9, R42, 0x1, P1 ;  /* 0x00000009210b7c11 */ /* 0x000fc400088f0c2a */
[----:B------:R-:W-:Y:S01]  /*1d60*/  LEA.HI.X R33, R20, UR18, R51, 0x2, P0 ;  /* 0x0000001214217c11 */ /* 0x000fe200080f1433 */
[----:B------:R-:W-:Y:S01]  /*1d70*/  IMAD.U32 R51, R6, 0x10000, RZ ;  /* 0x0001000006337824 */ /* 0x000fe200078e00ff */
[----:B------:R-:W-:Y:S02]  /*1d80*/  IADD3 R42, P1, PT, R26, UR19, RZ ;  /* 0x000000131a2a7c10 */ /* 0x000fe4000ff3e0ff */
[----:B------:R-:W-:Y:S01]  /*1d90*/  IADD3 R34, P0, PT, R34, UR22, RZ ;  /* 0x0000001622227c10 */ /* 0x000fe2000ff1e0ff */
[----:B------:R-:W-:Y:S01]  /*1da0*/  FMUL R20, R40, R51 ;  /* 0x0000003328147220 */ /* 0x000fe20000400000 */
[----:B------:R-:W-:Y:S02]  /*1db0*/  IADD3.X R51, PT, PT, R27, UR21, RZ, P1, !PT ;  /* 0x000000151b337c10 */ /* 0x000fe40008ffe4ff */
[----:B------:R-:W-:Y:S02]  /*1dc0*/  IADD3.X R35, PT, PT, R35, UR23, RZ, P0, !PT ;  /* 0x0000001723237c10 */ /* 0x000fe400087fe4ff */
[----:B------:R-:W-:-:S02]  /*1dd0*/  IADD3 R26, P0, PT, R36, UR22, RZ ;  /* 0x00000016241a7c10 */ /* 0x000fc4000ff1e0ff */
[C---:B------:R-:W-:Y:S01]  /*1de0*/  SHF.L.U64.HI R40, R42.reuse, 0x2, R51 ;  /* 0x000000022a287819 */ /* 0x040fe20000010233 */
[----:B------:R-:W-:Y:S01]  /*1df0*/  IMAD.SHL.U32 R42, R42, 0x4, RZ ;  /* 0x000000042a2a7824 */ /* 0x000fe200078e00ff */
[----:B------:R-:W-:Y:S02]  /*1e00*/  IADD3 R22, P1, PT, R22, UR22, RZ ;  /* 0x0000001616167c10 */ /* 0x000fe4000ff3e0ff */
[----:B------:R-:W-:Y:S02]  /*1e10*/  IADD3.X R27, PT, PT, R37, UR23, RZ, P0, !PT ;  /* 0x00000017251b7c10 */ /* 0x000fe400087fe4ff */
[----:B------:R-:W-:Y:S02]  /*1e20*/  PRMT R39, R39, 0x7632, R39 ;  /* 0x0000763227277816 */ /* 0x000fe40000000027 */
[----:B------:R-:W-:Y:S02]  /*1e30*/  IADD3.X R23, PT, PT, R23, UR23, RZ, P1, !PT ;  /* 0x0000001717177c10 */ /* 0x000fe40008ffe4ff */
[----:B------:R-:W-:-:S02]  /*1e40*/  IADD3 R30, P0, PT, R30, UR22, RZ ;  /* 0x000000161e1e7c10 */ /* 0x000fc4000ff1e0ff */
[----:B------:R-:W-:Y:S01]  /*1e50*/  IADD3 R36, P1, PT, R42, UR13, RZ ;  /* 0x0000000d2a247c10 */ /* 0x000fe2000ff3e0ff */
[----:B------:R-:W-:Y:S01]  /*1e60*/  IMAD.U32 R39, R39, 0x10000, RZ ;  /* 0x0001000027277824 */ /* 0x000fe200078e00ff */
[----:B------:R-:W-:Y:S01]  /*1e70*/  IADD3.X R31, PT, PT, R31, UR23, RZ, P0, !PT ;  /* 0x000000171f1f7c10 */ /* 0x000fe200087fe4ff */
[----:B------:R0:W-:Y:S01]  /*1e80*/  STG.E.U16 desc[UR24][R34.64], R47 ;  /* 0x0000002f22007986 */ /* 0x0001e2000c101518 */
[----:B------:R-:W-:-:S03]  /*1e90*/  IADD3.X R37, PT, PT, R40, UR12, RZ, P1, !PT ;  /* 0x0000000c28257c10 */ /* 0x000fc60008ffe4ff */
[----:B------:R1:W-:Y:S01]  /*1ea0*/  STG.E.U16 desc[UR24][R26.64], R41 ;  /* 0x000000291a007986 */ /* 0x0003e2000c101518 */
[----:B------:R-:W-:-:S03]  /*1eb0*/  PRMT R38, R38, 0x7632, R38 ;  /* 0x0000763226267816 */ /* 0x000fc60000000026 */
[----:B------:R2:W-:Y:S01]  /*1ec0*/  STG.E.U16 desc[UR24][R22.64], R45 ;  /* 0x0000002d16007986 */ /* 0x0005e2000c101518 */
[C---:B------:R-:W-:Y:S01]  /*1ed0*/  FSETP.GT.AND P0, PT, R39.reuse, RZ, PT ;  /* 0x000000ff2700720b */ /* 0x040fe20003f04000 */
[C---:B0-----:R-:W-:Y:S02]  /*1ee0*/  FADD R34, R39.reuse, R39 ;  /* 0x0000002727227221 */ /* 0x041fe40000000000 */
[----:B------:R0:W-:Y:S01]  /*1ef0*/  STG.E.U16 desc[UR24][R30.64], R49 ;  /* 0x000000311e007986 */ /* 0x0001e2000c101518 */
[----:B------:R-:W-:-:S03]  /*1f00*/  FMUL R39, R39, R39 ;  /* 0x0000002727277220 */ /* 0x000fc60000400000 */
[----:B-1----:R1:W3:Y:S01]  /*1f10*/  LDG.E R41, desc[UR24][R36.64] ;  /* 0x0000001824297981 */ /* 0x0022e2000c1e1900 */
[----:B------:R-:W-:Y:S01]  /*1f20*/  FMNMX R34, RZ, R34, !PT ;  /* 0x00000022ff227209 */ /* 0x000fe20007800000 */
[----:B------:R-:W-:Y:S01]  /*1f30*/  IMAD.U32 R35, R38, 0x10000, RZ ;  /* 0x0001000026237824 */ /* 0x000fe200078e00ff */
[----:B------:R-:W-:Y:S02]  /*1f40*/  PRMT R6, R6, 0x7632, R6 ;  /* 0x0000763206067816 */ /* 0x000fe40000000006 */
[----:B------:R-:W-:Y:S01]  /*1f50*/  FSEL R26, R39, RZ, P0 ;  /* 0x000000ff271a7208 */ /* 0x000fe20000000000 */
[----:B------:R-:W-:Y:S01]  /*1f60*/  FMUL R47, R34, R35 ;  /* 0x00000023222f7220 */ /* 0x000fe20000400000 */
[----:B------:R-:W-:Y:S01]  /*1f70*/  IADD3 R38, P1, PT, R42, UR28, RZ ;  /* 0x0000001c2a267c10 */ /* 0x000fe2000ff3e0ff */
[----:B--2---:R-:W-:Y:S01]  /*1f80*/  IMAD.U32 R22, R6, 0x10000, RZ ;  /* 0x0001000006167824 */ /* 0x004fe200078e00ff */
[----:B------:R-:W-:Y:S01]  /*1f90*/  IADD3 R34, P0, PT, R32, UR26, RZ ;  /* 0x0000001a20227c10 */ /* 0x000fe2000ff1e0ff */
[----:B0-----:R0:W2:Y:S01]  /*1fa0*/  LDG.E R30, desc[UR24][R32.64] ;  /* 0x00000018201e7981 */ /* 0x0010a2000c1e1900 */
[----:B------:R-:W-:Y:S01]  /*1fb0*/  IADD3.X R39, PT, PT, R40, UR29, RZ, P1, !PT ;  /* 0x0000001d28277c10 */ /* 0x000fe20008ffe4ff */
[----:B------:R-:W-:Y:S01]  /*1fc0*/  FMUL R6, R35, R26 ;  /* 0x0000001a23067220 */ /* 0x000fe20000400000 */
[----:B------:R-:W-:Y:S01]  /*1fd0*/  LOP3.LUT R21, R21, 0xffff, RZ, 0xc0, !PT ;  /* 0x0000ffff15157812 */ /* 0x000fe200078ec0ff */
[----:B------:R-:W-:Y:S01]  /*1fe0*/  FMUL R47, R47, R22 ;  /* 0x000000162f2f7220 */ /* 0x000fe20000400000 */
[----:B------:R-:W-:Y:S01]  /*1ff0*/  IADD3.X R35, PT, PT, R33, UR7, RZ, P0, !PT ;  /* 0x0000000721237c10 */ /* 0x000fe200087fe4ff */
[----:B------:R4:W5:Y:S01]  /*2000*/  LDG.E R31, desc[UR24][R38.64] ;  /* 0x00000018261f7981 */ /* 0x000962000c1e1900 */
[----:B------:R-:W-:Y:S01]  /*2010*/  IADD3 R22, P0, PT, R34, UR26, RZ ;  /* 0x0000001a22167c10 */ /* 0x000fe2000ff1e0ff */
[----:B------:R-:W-:-:S03]  /*2020*/  IMAD.SHL.U32 R21, R21, 0x1000000, RZ ;  /* 0x0100000015157824 */ /* 0x000fc600078e00ff */
[----:B------:R-:W-:Y:S02]  /*2030*/  IADD3.X R23, PT, PT, R35, UR7, RZ, P0, !PT ;  /* 0x0000000723177c10 */ /* 0x000fe400087fe4ff */
[----:B-1----:R-:W-:Y:S01]  /*2040*/  IADD3 R36, P0, PT, R43, UR13, RZ ;  /* 0x0000000d2b247c10 */ /* 0x002fe2000ff1e0ff */
[----:B------:R-:W5:Y:S01]  /*2050*/  LDG.E R35, desc[UR24][R34.64] ;  /* 0x0000001822237981 */ /* 0x000f62000c1e1900 */
[----:B------:R-:W-:Y:S02]  /*2060*/  LOP3.LUT R21, R44, R21, RZ, 0xfc, !PT ;  /* 0x000000152c157212 */ /* 0x000fe400078efcff */
[----:B------:R-:W-:Y:S02]  /*2070*/  IADD3.X R37, PT, PT, R25, UR12, RZ, P0, !PT ;  /* 0x0000000c19257c10 */ /* 0x000fe400087fe4ff */
[----:B------:R-:W-:-:S04]  /*2080*/  IADD3 R44, P0, PT, R36, UR19, RZ ;  /* 0x00000013242c7c10 */ /* 0x000fc8000ff1e0ff */
[----:B------:R-:W-:Y:S02]  /*2090*/  IADD3.X R45, PT, PT, R37, UR21, RZ, P0, !PT ;  /* 0x00000015252d7c10 */ /* 0x000fe400087fe4ff */
[----:B------:R-:W5:Y:S01]  /*20a0*/  LDG.E R37, desc[UR24][R36.64] ;  /* 0x0000001824257981 */ /* 0x000f62000c1e1900 */
[----:B0-----:R-:W-:-:S04]  /*20b0*/  IADD3 R32, P0, PT, R43, UR28, RZ ;  /* 0x0000001c2b207c10 */ /* 0x001fc8000ff1e0ff */
[----:B------:R-:W-:Y:S02]  /*20c0*/  IADD3.X R33, PT, PT, R25, UR29, RZ, P0, !PT ;  /* 0x0000001d19217c10 */ /* 0x000fe400087fe4ff */
[----:B----4-:R-:W-:Y:S01]  /*20d0*/  IADD3 R38, P0, PT, R32, UR19, RZ ;  /* 0x0000001320267c10 */ /* 0x010fe2000ff1e0ff */
[----:B------:R-:W4:Y:S03]  /*20e0*/  LDG.E R25, desc[UR24][R44.64] ;  /* 0x000000182c197981 */ /* 0x000f26000c1e1900 */
[----:B------:R-:W-:Y:S02]  /*20f0*/  IADD3.X R39, PT, PT, R33, UR21, RZ, P0, !PT ;  /* 0x0000001521277c10 */ /* 0x000fe400087fe4ff */
[----:B------:R-:W4:Y:S01]  /*2100*/  LDG.E R33, desc[UR24][R32.64] ;  /* 0x0000001820217981 */ /* 0x000f22000c1e1900 */
[----:B------:R-:W-:-:S03]  /*2110*/  IADD3 R26, P1, PT, R22, UR26, RZ ;  /* 0x0000001a161a7c10 */ /* 0x000fc6000ff3e0ff */
[----:B------:R-:W4:Y:S01]  /*2120*/  LDG.E R22, desc[UR24][R22.64] ;  /* 0x0000001816167981 */ /* 0x000f22000c1e1900 */
[----:B------:R-:W-:Y:S02]  /*2130*/  IADD3.X R27, PT, PT, R23, UR7, RZ, P1, !PT ;  /* 0x00000007171b7c10 */ /* 0x000fe40008ffe4ff */
[----:B------:R-:W-:Y:S02]  /*2140*/  IADD3 R42, P1, PT, R44, UR19, RZ ;  /* 0x000000132c2a7c10 */ /* 0x000fe4000ff3e0ff */
[----:B------:R-:W-:Y:S01]  /*2150*/  LOP3.LUT R24, R50, R53, RZ, 0xfc, !PT ;  /* 0x0000003532187212 */ /* 0x000fe200078efcff */
[----:B------:R-:W-:Y:S01]  /*2160*/  FMUL R53, R29, UR16 ;  /* 0x000000101d357c20 */ /* 0x000fe20008400000 */
[----:B------:R-:W-:Y:S01]  /*2170*/  IADD3.X R43, PT, PT, R45, UR21, RZ, P1, !PT ;  /* 0x000000152d2b7c10 */ /* 0x000fe20008ffe4ff */
[----:B------:R0:W4:Y:S01]  /*2180*/  LDG.E R40, desc[UR24][R26.64] ;  /* 0x000000181a287981 */ /* 0x000122000c1e1900 */
[----:B------:R-:W-:-:S03]  /*2190*/  FMNMX3 R51, |R29|, R12, |R46|, !PT ;  /* 0x0000000c1d337276 */ /* 0x000fc6000780062e */
[----:B------:R1:W4:Y:S04]  /*21a0*/  LDG.E R29, desc[UR24][R38.64] ;  /* 0x00000018261d7981 */ /* 0x000328000c1e1900 */
[----:B------:R-:W4:Y:S01]  /*21b0*/  LDG.E R34, desc[UR24][R42.64] ;  /* 0x000000182a227981 */ /* 0x000f22000c1e1900 */
[----:B0-----:R-:W-:-:S04]  /*21c0*/  IADD3 R26, P0, PT, R38, UR19, RZ ;  /* 0x00000013261a7c10 */ /* 0x001fc8000ff1e0ff */
[----:B------:R-:W-:-:S05]  /*21d0*/  IADD3.X R27, PT, PT, R39, UR21, RZ, P0, !PT ;  /* 0x00000015271b7c10 */ /* 0x000fca00087fe4ff */
[----:B------:R0:W4:Y:S01]  /*21e0*/  LDG.E R12, desc[UR24][R26.64] ;  /* 0x000000181a0c7981 */ /* 0x000122000c1e1900 */
[C---:B------:R-:W-:Y:S01]  /*21f0*/  IMAD.U32 R36, R15.reuse, 0x10000, RZ ;  /* 0x000100000f247824 */ /* 0x040fe200078e00ff */
[----:B------:R-:W-:-:S03]  /*2200*/  PRMT R45, R15, 0x7632, R45 ;  /* 0x000076320f2d7816 */ /* 0x000fc6000000002d */
[----:B------:R-:W-:Y:S02]  /*2210*/  FADD R15, R36, R36 ;  /* 0x00000024240f7221 */ /* 0x000fe40000000000 */
[----:B------:R-:W-:Y:S02]  /*2220*/  IMAD.U32 R45, R45, 0x10000, RZ ;  /* 0x000100002d2d7824 */ /* 0x000fe400078e00ff */
[C---:B------:R-:W-:Y:S01]  /*2230*/  IMAD.U32 R49, R16.reuse, 0x10000, RZ ;  /* 0x0001000010317824 */ /* 0x040fe200078e00ff */
[----:B------:R-:W-:Y:S01]  /*2240*/  FMNMX R32, RZ, R15, !PT ;  /* 0x0000000fff207209 */ /* 0x000fe20007800000 */
[----:B------:R-:W-:Y:S01]  /*2250*/  FADD R15, R45, R45 ;  /* 0x0000002d2d0f7221 */ /* 0x000fe20000000000 */
[----:B------:R-:W-:Y:S01]  /*2260*/  PRMT R16, R16, 0x7632, R16 ;  /* 0x0000763210107816 */ /* 0x000fe20000000010 */
[C---:B-1----:R-:W-:Y:S01]  /*2270*/  IMAD.U32 R38, R19.reuse, 0x10000, RZ ;  /* 0x0001000013267824 */ /* 0x042fe200078e00ff */
[----:B------:R-:W-:Y:S01]  /*2280*/  PRMT R19, R19, 0x7632, R19 ;  /* 0x0000763213137816 */ /* 0x000fe20000000013 */
[----:B------:R-:W-:Y:S01]  /*2290*/  FMUL R39, R32, R49 ;  /* 0x0000003120277220 */ /* 0x000fe20000400000 */
[----:B------:R-:W-:Y:S01]  /*22a0*/  FMNMX R15, RZ, R15, !PT ;  /* 0x0000000fff0f7209 */ /* 0x000fe20007800000 */
[----:B------:R-:W-:-:S02]  /*22b0*/  IMAD.U32 R32, R16, 0x10000, RZ ;  /* 0x0001000010207824 */ /* 0x000fc400078e00ff */
[----:B------:R-:W-:Y:S01]  /*22c0*/  IMAD.U32 R16, R13, 0x10000, RZ ;  /* 0x000100000d107824 */ /* 0x000fe200078e00ff */
[C---:B------:R-:W-:Y:S01]  /*22d0*/  PRMT R13, R8.reuse, 0x7632, R13 ;  /* 0x00007632080d7816 */ /* 0x040fe2000000000d */
[----:B0-----:R-:W-:Y:S02]  /*22e0*/  IMAD.U32 R26, R19, 0x10000, RZ ;  /* 0x00010000131a7824 */ /* 0x001fe400078e00ff */
[----:B------:R-:W-:Y:S01]  /*22f0*/  FMUL R15, R15, R32 ;  /* 0x000000200f0f7220 */ /* 0x000fe20000400000 */
[----:B------:R-:W-:-:S03]  /*2300*/  IMAD.U32 R23, R8, 0x10000, RZ ;  /* 0x0001000008177824 */ /* 0x000fc600078e00ff */
[----:B------:R-:W-:Y:S01]  /*2310*/  FMUL R8, R15, R26 ;  /* 0x0000001a0f087220 */ /* 0x000fe20000400000 */
[----:B------:R-:W-:Y:S02]  /*2320*/  IMAD.U32 R15, R13, 0x10000, RZ ;  /* 0x000100000d0f7824 */ /* 0x000fe400078e00ff */
[----:B------:R-:W-:Y:S01]  /*2330*/  FADD R27, R23, R23 ;  /* 0x00000017171b7221 */ /* 0x000fe20000000000 */
[----:B------:R-:W-:Y:S01]  /*2340*/  PRMT R13, R13, 0x7632, R13 ;  /* 0x000076320d0d7816 */ /* 0x000fe2000000000d */
[----:B------:R-:W-:Y:S01]  /*2350*/  FADD R19, R15, R15 ;  /* 0x0000000f0f137221 */ /* 0x000fe20000000000 */
[----:B------:R-:W-:Y:S01]  /*2360*/  FMUL R39, R39, R38 ;  /* 0x0000002627277220 */ /* 0x000fe20000400000 */
[----:B------:R-:W-:Y:S01]  /*2370*/  IMAD.U32 R50, R9, 0x10000, RZ ;  /* 0x0001000009327824 */ /* 0x000fe200078e00ff */
[C---:B------:R-:W-:Y:S01]  /*2380*/  FMNMX3 R38, |R20|.reuse, R51, |R47|, !PT ;  /* 0x0000003314267276 */ /* 0x040fe2000780062f */
[----:B------:R-:W-:Y:S01]  /*2390*/  FMUL R26, R20, UR16 ;  /* 0x00000010141a7c20 */ /* 0x000fe20008400000 */
[----:B------:R-:W-:Y:S01]  /*23a0*/  FMNMX R27, RZ, R27, !PT ;  /* 0x0000001bff1b7209 */ /* 0x000fe20007800000 */
[----:B------:R-:W-:Y:S01]  /*23b0*/  IMAD.U32 R13, R13, 0x10000, RZ ;  /* 0x000100000d0d7824 */ /* 0x000fe200078e00ff */
[----:B------:R-:W-:-:S02]  /*23c0*/  PRMT R9, R9, 0x7632, R9 ;  /* 0x0000763209097816 */ /* 0x000fc40000000009 */
[----:B------:R-:W-:Y:S01]  /*23d0*/  FMNMX R20, RZ, R19, !PT ;  /* 0x00000013ff147209 */ /* 0x000fe20007800000 */
[----:B------:R-:W-:Y:S02]  /*23e0*/  FMUL R27, R27, R16 ;  /* 0x000000101b1b7220 */ /* 0x000fe40000400000 */
[----:B------:R-:W-:Y:S02]  /*23f0*/  IMAD.U32 R9, R9, 0x10000, RZ ;  /* 0x0001000009097824 */ /* 0x000fe400078e00ff */
[----:B------:R-:W-:Y:S01]  /*2400*/  FMUL R20, R20, R13 ;  /* 0x0000000d14147220 */ /* 0x000fe20000400000 */
[----:B------:R-:W-:Y:S01]  /*2410*/  FMUL R50, R27, R50 ;  /* 0x000000321b327220 */ /* 0x000fe20000400000 */
[----:B------:R-:W-:Y:S01]  /*2420*/  FMUL R46, R46, UR16 ;  /* 0x000000102e2e7c20 */ /* 0x000fe20008400000 */
[----:B------:R-:W-:Y:S01]  /*2430*/  FMNMX3 R38, |R39|, R38, |R8|, !PT ;  /* 0x0000002627267276 */ /* 0x000fe20007800608 */
[----:B------:R-:W-:Y:S01]  /*2440*/  FMUL R51, R20, R9 ;  /* 0x0000000914337220 */ /* 0x000fe20000400000 */
[----:B------:R-:W-:Y:S01]  /*2450*/  F2FP.SATFINITE.E4M3.F32.PACK_AB_MERGE_C R53, RZ, R53, RZ ;  /* 0x00000035ff35723e */ /* 0x000fe200048070ff */
[----:B------:R-:W-:Y:S01]  /*2460*/  FMUL R44, R47, UR16 ;  /* 0x000000102f2c7c20 */ /* 0x000fe20008400000 */
[----:B------:R-:W-:-:S02]  /*2470*/  F2FP.SATFINITE.E4M3.F32.PACK_AB_MERGE_C R46, RZ, R46, RZ ;  /* 0x0000002eff2e723e */ /* 0x000fc400048070ff */
[----:B------:R-:W-:Y:S01]  /*2480*/  FMNMX3 R38, |R50|, R38, |R51|, !PT ;  /* 0x0000002632267276 */ /* 0x000fe20007800633 */
[----:B------:R-:W-:Y:S01]  /*2490*/  FMUL R9, R4, UR16 ;  /* 0x0000001004097c20 */ /* 0x000fe20008400000 */
[----:B------:R-:W-:Y:S02]  /*24a0*/  PRMT R43, R46, 0x7604, R53 ;  /* 0x000076042e2b7816 */ /* 0x000fe40000000035 */
[----:B------:R-:W-:Y:S01]  /*24b0*/  FMNMX3 R38, |R4|, R38, |R7|, !PT ;  /* 0x0000002604267276 */ /* 0x000fe20007800607 */
[----:B------:R-:W-:Y:S01]  /*24c0*/  FMUL R7, R7, UR16 ;  /* 0x0000001007077c20 */ /* 0x000fe20008400000 */
[----:B------:R-:W-:Y:S02]  /*24d0*/  F2FP.SATFINITE.E4M3.F32.PACK_AB_MERGE_C R19, RZ, R26, RZ ;  /* 0x0000001aff13723e */ /* 0x000fe400048070ff */
[----:B------:R-:W-:Y:S02]  /*24e0*/  F2FP.SATFINITE.E4M3.F32.PACK_AB_MERGE_C R44, RZ, R44, RZ ;  /* 0x0000002cff2c723e */ /* 0x000fe400048070ff */
[----:B------:R-:W-:Y:S01]  /*24f0*/  LOP3.LUT R4, R53, 0xff, RZ, 0xc0, !PT ;  /* 0x000000ff35047812 */ /* 0x000fe200078ec0ff */
[----:B------:R0:W-:Y:S01]  /*2500*/  STG.E.U16 desc[UR24][R10.64], R43 ;  /* 0x0000002b0a007986 */ /* 0x0001e2000c101518 */
[----:B------:R-:W-:-:S02]  /*2510*/  F2FP.SATFINITE.E4M3.F32.PACK_AB_MERGE_C R9, RZ, R9, RZ ;  /* 0x00000009ff09723e */ /* 0x000fc400048070ff */
[----:B------:R-:W-:Y:S01]  /*2520*/  F2FP.SATFINITE.E4M3.F32.PACK_AB_MERGE_C R20, RZ, R7, RZ ;  /* 0x00000007ff14723e */ /* 0x000fe200048070ff */
[----:B------:R-:W-:Y:S01]  /*2530*/  FMUL R7, R6, UR16 ;  /* 0x0000001006077c20 */ /* 0x000fe20008400000 */
[----:B------:R-:W-:Y:S02]  /*2540*/  IADD3 R26, P0, PT, R10, UR30, RZ ;  /* 0x0000001e0a1a7c10 */ /* 0x000fe4000ff1e0ff */
[----:B------:R-:W-:Y:S02]  /*2550*/  PRMT R47, R20, 0x7604, R9 ;  /* 0x00007604142f7816 */ /* 0x000fe40000000009 */
[----:B0-----:R-:W-:Y:S01]  /*2560*/  PRMT R43, R44, 0x7604, R19 ;  /* 0x000076042c2b7816 */ /* 0x001fe20000000013 */
[----:B------:R-:W-:Y:S01]  /*2570*/  IMAD R19, R19, 0x100, R4 ;  /* 0x0000010013137824 */ /* 0x000fe200078e0204 */
[----:B------:R-:W-:Y:S02]  /*2580*/  FMNMX3 R4, |R5|, R38, |R6|, !PT ;  /* 0x0000002605047276 */ /* 0x000fe40007800606 */
[----:B------:R-:W-:-:S02]  /*2590*/  LOP3.LUT R6, R9, 0xff, RZ, 0xc0, !PT ;  /* 0x000000ff09067812 */ /* 0x000fc400078ec0ff */
[----:B------:R-:W-:Y:S01]  /*25a0*/  LOP3.LUT R9, R20, 0xff, RZ, 0xc0, !PT ;  /* 0x000000ff14097812 */ /* 0x000fe200078ec0ff */
[----:B------:R-:W-:Y:S01]  /*25b0*/  FMUL R42, R8, UR16 ;  /* 0x00000010082a7c20 */ /* 0x000fe20008400000 */
[----:B------:R-:W-:Y:S02]  /*25c0*/  F2FP.SATFINITE.E4M3.F32.PACK_AB_MERGE_C R20, RZ, R7, RZ ;  /* 0x00000007ff14723e */ /* 0x000fe400048070ff */
[----:B------:R-:W-:Y:S02]  /*25d0*/  IADD3.X R27, PT, PT, R11, UR31, RZ, P0, !PT ;  /* 0x0000001f0b1b7c10 */ /* 0x000fe400087fe4ff */
[----:B------:R-:W-:Y:S01]  /*25e0*/  IADD3 R8, P0, PT, R10, UR19, RZ ;  /* 0x000000130a087c10 */ /* 0x000fe2000ff1e0ff */
[----:B------:R-:W-:-:S03]  /*25f0*/  IMAD R38, R20, 0x100, R9 ;  /* 0x0000010014267824 */ /* 0x000fc600078e0209 */
[----:B------:R-:W-:Y:S02]  /*2600*/  IADD3.X R9, PT, PT, R11, UR21, RZ, P0, !PT ;  /* 0x000000150b097c10 */ /* 0x000fe400087fe4ff */
[C---:B------:R-:W-:Y:S01]  /*2610*/  FSETP.GT.AND P0, PT, R36.reuse, RZ, PT ;  /* 0x000000ff2400720b */ /* 0x040fe20003f04000 */
[----:B------:R-:W-:Y:S01]  /*2620*/  FMUL R36, R36, R36 ;  /* 0x0000002424247220 */ /* 0x000fe20000400000 */
[----:B------:R-:W-:Y:S01]  /*2630*/  FMUL R5, R5, UR16 ;  /* 0x0000001005057c20 */ /* 0x000fe20008400000 */
[----:B------:R0:W-:Y:S03]  /*2640*/  STG.E.U16 desc[UR24][R26.64], R43 ;  /* 0x0000002b1a007986 */ /* 0x0001e6000c101518 */
[----:B------:R-:W-:Y:S02]  /*2650*/  FSEL R36, R36, RZ, P0 ;  /* 0x000000ff24247208 */ /* 0x000fe40000000000 */
[----:B------:R-:W-:-:S03]  /*2660*/  FSETP.GT.AND P0, PT, R45, RZ, PT ;  /* 0x000000ff2d00720b */ /* 0x000fc60003f04000 */
[----:B------:R-:W-:Y:S01]  /*2670*/  FMUL R36, R49, R36 ;  /* 0x0000002431247220 */ /* 0x000fe20000400000 */
[----:B0-----:R-:W-:Y:S01]  /*2680*/  F2FP.SATFINITE.E4M3.F32.PACK_AB_MERGE_C R43, RZ, R5, RZ ;  /* 0x00000005ff2b723e */ /* 0x001fe200048070ff */
[----:B------:R-:W-:-:S04]  /*2690*/  FMUL R45, R45, R45 ;  /* 0x0000002d2d2d7220 */ /* 0x000fc80000400000 */
[----:B------:R-:W-:Y:S02]  /*26a0*/  IMAD R5, R43, 0x100, R6 ;  /* 0x000001002b057824 */ /* 0x000fe400078e0206 */
[----:B------:R-:W-:Y:S01]  /*26b0*/  FMUL R6, R36, UR16 ;  /* 0x0000001024067c20 */ /* 0x000fe20008400000 */
[----:B------:R-:W-:-:S04]  /*26c0*/  FSEL R53, R45, RZ, P0 ;  /* 0x000000ff2d357208 */ /* 0x000fc80000000000 */
[----:B------:R-:W-:Y:S01]  /*26d0*/  F2FP.SATFINITE.E4M3.F32.PACK_AB_MERGE_C R45, RZ, R6, RZ ;  /* 0x00000006ff2d723e */ /* 0x000fe200048070ff */
[----:B------:R-:W-:Y:S01]  /*26e0*/  FMUL R39, R39, UR16 ;  /* 0x0000001027277c20 */ /* 0x000fe20008400000 */
[----:B------:R-:W-:-:S03]  /*26f0*/  LOP3.LUT R7, R46, 0xff, RZ, 0xc0, !PT ;  /* 0x000000ff2e077812 */ /* 0x000fc600078ec0ff */
[----:B------:R-:W-:Y:S01]  /*2700*/  IMAD.U32 R6, R45, 0x10000, RZ ;  /* 0x000100002d067824 */ /* 0x000fe200078e00ff */
[----:B------:R-:W-:Y:S02]  /*2710*/  F2FP.SATFINITE.E4M3.F32.PACK_AB_MERGE_C R39, RZ, R39, RZ ;  /* 0x00000027ff27723e */ /* 0x000fe400048070ff */
[----:B------:R-:W-:Y:S02]  /*2720*/  F2FP.SATFINITE.E4M3.F32.PACK_AB_MERGE_C R42, RZ, R42, RZ ;  /* 0x0000002aff2a723e */ /* 0x000fe400048070ff */
[----:B------:R-:W-:Y:S01]  /*2730*/  LOP3.LUT R6, R6, 0xff0000, RZ, 0xc0, !PT ;  /* 0x00ff000006067812 */ /* 0x000fe200078ec0ff */
[----:B------:R-:W-:Y:S01]  /*2740*/  IMAD R44, R44, 0x100, R7 ;  /* 0x000001002c2c7824 */ /* 0x000fe200078e0207 */
[----:B------:R-:W-:Y:S01]  /*2750*/  PRMT R43, R20, 0x7604, R43 ;  /* 0x00007604142b7816 */ /* 0x000fe2000000002b */
[----:B------:R-:W-:Y:S01]  /*2760*/  FMUL R53, R32, R53 ;  /* 0x0000003520357220 */ /* 0x000fe20000400000 */
[----:B------:R-:W-:Y:S01]  /*2770*/  PRMT R7, R42, 0x7604, R39 ;  /* 0x000076042a077816 */ /* 0x000fe20000000027 */
[----:B------:R-:W-:Y:S01]  /*2780*/  FMUL R49, R50, UR16 ;  /* 0x0000001032317c20 */ /* 0x000fe20008400000 */
[----:B------:R-:W-:Y:S01]  /*2790*/  FMUL R20, R51, UR16 ;  /* 0x0000001033147c20 */ /* 0x000fe20008400000 */
[----:B------:R-:W-:-:S02]  /*27a0*/  LOP3.LUT R46, R6, 0xffff, R5, 0xf8, !PT ;  /* 0x0000ffff062e7812 */ /* 0x000fc400078ef805 */
[----:B------:R-:W-:Y:S01]  /*27b0*/  IADD3 R6, P0, PT, R8, UR30, RZ ;  /* 0x0000001e08067c10 */ /* 0x000fe2000ff1e0ff */
[----:B------:R0:W-:Y:S01]  /*27c0*/  STG.E.U16 desc[UR24][R8.64], R7 ;  /* 0x0000000708007986 */ /* 0x0001e2000c101518 */
[----:B------:R-:W-:Y:S01]  /*27d0*/  USHF.R.U64 UR27, UR22, 0x1, UR23 ;  /* 0x00000001161b7899 */ /* 0x000fe20008001217 */
[----:B------:R-:W-:Y:S01]  /*27e0*/  F2FP.SATFINITE.E4M3.F32.PACK_AB_MERGE_C R49, RZ, R49, RZ ;  /* 0x00000031ff31723e */ /* 0x000fe200048070ff */
[----:B------:R-:W-:Y:S01]  /*27f0*/  IMAD.U32 R5, RZ, RZ, UR7 ;  /* 0x00000007ff057e24 */ /* 0x000fe2000f8e00ff */
[----:B------:R-:W-:Y:S02]  /*2800*/  F2FP.SATFINITE.E4M3.F32.PACK_AB_MERGE_C R20, RZ, R20, RZ ;  /* 0x00000014ff14723e */ /* 0x000fe400048070ff */
[----:B------:R-:W-:Y:S01]  /*2810*/  FMNMX3 R50, |R36|, R4, |R53|, !PT ;  /* 0x0000000424327276 */ /* 0x000fe20007800635 */
[----:B------:R-:W-:Y:S02]  /*2820*/  IMAD.U32 R4, RZ, RZ, UR26 ;  /* 0x0000001aff047e24 */ /* 0x000fe4000f8e00ff */
[----:B------:R-:W-:Y:S01]  /*2830*/  FMUL R53, R53, UR16 ;  /* 0x0000001035357c20 */ /* 0x000fe20008400000 */
[----:B0-----:R-:W-:-:S02]  /*2840*/  IADD3.X R7, PT, PT, R9, UR31, RZ, P0, !PT ;  /* 0x0000001f09077c10 */ /* 0x001fc400087fe4ff */
[----:B------:R-:W-:Y:S01]  /*2850*/  IADD3 R10, P0, PT, R10, UR22, RZ ;  /* 0x000000160a0a7c10 */ /* 0x000fe2000ff1e0ff */
[----:B------:R-:W-:Y:S01]  /*2860*/  IMAD.WIDE.U32 R4, R14, UR27, R4 ;  /* 0x0000001b0e047c25 */ /* 0x000fe2000f8e0004 */
[----:B------:R-:W-:Y:S02]  /*2870*/  PRMT R51, R20, 0x7604, R49 ;  /* 0x0000760414337816 */ /* 0x000fe40000000031 */
[----:B------:R-:W-:Y:S01]  /*2880*/  IADD3.X R11, PT, PT, R11, UR23, RZ, P0, !PT ;  /* 0x000000170b0b7c10 */ /* 0x000fe200087fe4ff */
[----:B------:R-:W-:Y:S01]  /*2890*/  IMAD.U32 R39, R39, 0x10000, RZ ;  /* 0x0001000027277824 */ /* 0x000fe200078e00ff */
[----:B------:R-:W-:Y:S01]  /*28a0*/  F2FP.SATFINITE.E4M3.F32.PACK_AB_MERGE_C R52, RZ, R53, RZ ;  /* 0x00000035ff34723e */ /* 0x000fe200048070ff */
[----:B------:R-:W-:Y:S01]  /*28b0*/  STG.E.U16 desc[UR24][R6.64], R51 ;  /* 0x0000003306007986 */ /* 0x000fe2000c101518 */
[----:B------:R-:W-:Y:S01]  /*28c0*/  USHF.R.U32.HI UR32, URZ, 0x1, UR23 ;  /* 0x00000001ff207899 */ /* 0x000fe20008011617 */
[----:B------:R-:W-:Y:S02]  /*28d0*/  IADD3 R36, P0, PT, R4, UR26, RZ ;  /* 0x0000001a04247c10 */ /* 0x000fe4000ff1e0ff */
[----:B------:R0:W-:Y:S01]  /*28e0*/  STG.E.U16 desc[UR24][R10.64], R47 ;  /* 0x0000002f0a007986 */ /* 0x0001e2000c101518 */
[----:B------:R-:W-:Y:S01]  /*28f0*/  IMAD.U32 R4, R52, 0x10000, RZ ;  /* 0x0001000034047824 */ /* 0x000fe200078e00ff */
[----:B------:R-:W-:Y:S01]  /*2900*/  ULOP3.LUT UR27, UR23, 0x7fffffff, URZ, 0xc0, !UPT ;  /* 0x7fffffff171b7892 */ /* 0x000fe2000f8ec0ff */
[----:B------:R-:W-:Y:S01]  /*2910*/  IMAD R55, R14, UR32, RZ ;  /* 0x000000200e377c24 */ /* 0x000fe2000f8e02ff */
[----:B0-----:R-:W-:-:S02]  /*2920*/  PRMT R47, R52, 0x7604, R45 ;  /* 0x00007604342f7816 */ /* 0x001fc4000000002d */
[----:B------:R-:W-:-:S04]  /*2930*/  LOP3.LUT R52, R39, 0xff0000, RZ, 0xc0, !PT ;  /* 0x00ff000027347812 */ /* 0x000fc800078ec0ff */
[----:B------:R-:W-:Y:S01]  /*2940*/  LOP3.LUT R52, R52, 0xffff, R19, 0xf8, !PT ;  /* 0x0000ffff34347812 */ /* 0x000fe200078ef813 */
[----:B------:R-:W-:Y:S02]  /*2950*/  IMAD.IADD R19, R0, 0x1, -R3 ;  /* 0x0000000100137824 */ /* 0x000fe400078e0a03 */
[----:B------:R-:W-:Y:S02]  /*2960*/  IMAD.IADD R32, R55, 0x1, R5 ;  /* 0x0000000137207824 */ /* 0x000fe400078e0205 */
[----:B------:R-:W-:Y:S02]  /*2970*/  IMAD R5, R14, UR27, RZ ;  /* 0x0000001b0e057c24 */ /* 0x000fe4000f8e02ff */
[----:B------:R-:W-:Y:S01]  /*2980*/  VIADD R11, R19, 0x1d ;  /* 0x0000001d130b7836 */ /* 0x000fe20000000000 */
[C---:B------:R-:W-:Y:S01]  /*2990*/  FSETP.GT.AND P1, PT, R23.reuse, RZ, PT ;  /* 0x000000ff1700720b */ /* 0x040fe20003f24000 */
[----:B------:R-:W-:Y:S01]  /*29a0*/  FMUL R23, R23, R23 ;  /* 0x0000001717177220 */ /* 0x000fe20000400000 */
[----:B------:R-:W-:-:S02]  /*29b0*/  IMAD.IADD R2, R5, 0x1, R2 ;  /* 0x0000000105027824 */ /* 0x000fc400078e0202 */
[----:B------:R-:W-:Y:S02]  /*29c0*/  LOP3.LUT R11, R11, 0x1f, RZ, 0xc0, !PT ;  /* 0x0000001f0b0b7812 */ /* 0x000fe400078ec0ff */
[----:B------:R-:W-:Y:S02]  /*29d0*/  LOP3.LUT R51, R4, 0xff0000, RZ, 0xc0, !PT ;  /* 0x00ff000004337812 */ /* 0x000fe400078ec0ff */
[----:B------:R-:W-:Y:S02]  /*29e0*/  FSEL R23, R23, RZ, P1 ;  /* 0x000000ff17177208 */ /* 0x000fe40000800000 */
[----:B------:R-:W-:Y:S02]  /*29f0*/  IADD3.X R45, PT, PT, R2, UR21, RZ, P2, !PT ;  /* 0x00000015022d7c10 */ /* 0x000fe400097fe4ff */
[----:B------:R-:W-:-:S05]  /*2a00*/  IADD3 R4, P1, PT, R11, R48, RZ ;  /* 0x000000300b047210 */ /* 0x000fca0007f3e0ff */
[----:B------:R-:W-:Y:S01]  /*2a10*/  IMAD.X R5, RZ, RZ, R45, P1 ;  /* 0x000000ffff057224 */ /* 0x000fe200008e062d */
[C---:B------:R-:W-:Y:S01]  /*2a20*/  FSETP.GT.AND P1, PT, R15.reuse, RZ, PT ;  /* 0x000000ff0f00720b */ /* 0x040fe20003f24000 */
[----:B------:R-:W-:-:S05]  /*2a30*/  FMUL R15, R15, R15 ;  /* 0x0000000f0f0f7220 */ /* 0x000fca0000400000 */
[----:B------:R-:W-:Y:S01]  /*2a40*/  FSEL R2, R15, RZ, P1 ;  /* 0x000000ff0f027208 */ /* 0x000fe20000800000 */
[----:B------:R-:W-:-:S04]  /*2a50*/  FMUL R23, R16, R23 ;  /* 0x0000001710177220 */ /* 0x000fc80000400000 */
[----:B------:R-:W-:Y:S01]  /*2a60*/  FMUL R2, R13, R2 ;  /* 0x000000020d027220 */ /* 0x000fe20000400000 */
[----:B------:R-:W-:Y:S01]  /*2a70*/  FMUL R13, R23, UR16 ;  /* 0x00000010170d7c20 */ /* 0x000fe20008400000 */
[----:B------:R-:W-:-:S03]  /*2a80*/  IMAD.U32 R42, R42, 0x10000, RZ ;  /* 0x000100002a2a7824 */ /* 0x000fc600078e00ff */
[----:B------:R-:W-:Y:S01]  /*2a90*/  FMNMX3 R10, |R23|, R50, |R2|, !PT ;  /* 0x00000032170a7276 */ /* 0x000fe20007800602 */
[----:B------:R-:W-:Y:S01]  /*2aa0*/  FMUL R2, R2, UR16 ;  /* 0x0000001002027c20 */ /* 0x000fe20008400000 */
[----:B------:R-:W-:Y:S02]  /*2ab0*/  F2FP.SATFINITE.E4M3.F32.PACK_AB_MERGE_C R15, RZ, R13, RZ ;  /* 0x0000000dff0f723e */ /* 0x000fe400048070ff */
[----:B------:R-:W-:Y:S02]  /*2ac0*/  LOP3.LUT R13, R42, 0xff0000, RZ, 0xc0, !PT ;  /* 0x00ff00002a0d7812 */ /* 0x000fe400078ec0ff */
[----:B------:R-:W-:Y:S02]  /*2ad0*/  F2FP.SATFINITE.E4M3.F32.PACK_AB_MERGE_C R2, RZ, R2, RZ ;  /* 0x00000002ff02723e */ /* 0x000fe400048070ff */
[----:B------:R-:W-:Y:S02]  /*2ae0*/  LOP3.LUT R44, R13, 0xffff, R44, 0xf8, !PT ;  /* 0x0000ffff0d2c7812 */ /* 0x000fe400078ef82c */
[----:B------:R-:W-:-:S02]  /*2af0*/  PRMT R13, R2, 0x7604, R15 ;  /* 0x00007604020d7816 */ /* 0x000fc4000000000f */
[----:B------:R-:W-:Y:S01]  /*2b00*/  LOP3.LUT R2, R2, 0xffff, RZ, 0xc0, !PT ;  /* 0x0000ffff02027812 */ /* 0x000fe200078ec0ff */
[----:B---3--:R-:W-:Y:S01]  /*2b10*/  IMAD.U32 R42, R41, 0x10000, RZ ;  /* 0x00010000292a7824 */ /* 0x008fe200078e00ff */
[----:B------:R-:W-:Y:S02]  /*2b20*/  LOP3.LUT R51, R51, 0xffff, R38, 0xf8, !PT ;  /* 0x0000ffff33337812 */ /* 0x000fe400078ef826 */
[----:B------:R-:W-:Y:S01]  /*2b30*/  LOP3.LUT R16, R15, 0xffff, RZ, 0xc0, !PT ;  /* 0x0000ffff0f107812 */ /* 0x000fe200078ec0ff */
[----:B------:R-:W-:Y:S01]  /*2b40*/  IMAD.SHL.U32 R2, R2, 0x1000000, RZ ;  /* 0x0100000002027824 */ /* 0x000fe200078e00ff */
[----:B------:R-:W-:Y:S02]  /*2b50*/  LOP3.LUT R49, R49, 0xffff, RZ, 0xc0, !PT ;  /* 0x0000ffff31317812 */ /* 0x000fe400078ec0ff */
[----:B------:R-:W-:Y:S01]  /*2b60*/  FSETP.GT.AND P1, PT, R42, RZ, PT ;  /* 0x000000ff2a00720b */ /* 0x000fe20003f24000 */
[----:B------:R-:W-:Y:S01]  /*2b70*/  IMAD.SHL.U32 R23, R16, 0x1000000, RZ ;  /* 0x0100000010177824 */ /* 0x000fe200078e00ff */
[----:B------:R-:W-:Y:S01]  /*2b80*/  LOP3.LUT R15, R51, R2, RZ, 0xfc, !PT ;  /* 0x00000002330f7212 */ /* 0x000fe200078efcff */
[C---:B------:R-:W-:Y:S01]  /*2b90*/  FADD R2, R42.reuse, R42 ;  /* 0x0000002a2a027221 */ /* 0x040fe20000000000 */
[----:B------:R-:W-:Y:S01]  /*2ba0*/  FMUL R42, R42, R42 ;  /* 0x0000002a2a2a7220 */ /* 0x000fe20000400000 */
[----:B------:R-:W-:Y:S01]  /*2bb0*/  IMAD.SHL.U32 R49, R49, 0x1000000, RZ ;  /* 0x0100000031317824 */ /* 0x000fe200078e00ff */
[----:B------:R-:W-:Y:S01]  /*2bc0*/  LOP3.LUT R23, R46, R23, RZ, 0xfc, !PT ;  /* 0x000000172e177212 */ /* 0x000fe200078efcff */
[----:B--2---:R-:W-:Y:S01]  /*2bd0*/  IMAD.U32 R51, R30, 0x10000, RZ ;  /* 0x000100001e337824 */ /* 0x004fe200078e00ff */
[----:B------:R-:W-:-:S02]  /*2be0*/  FMNMX R2, RZ, R2, !PT ;  /* 0x00000002ff027209 */ /* 0x000fc40007800000 */
[----:B------:R-:W-:Y:S02]  /*2bf0*/  LOP3.LUT R20, R20, 0xffff, RZ, 0xc0, !PT ;  /* 0x0000ffff14147812 */ /* 0x000fe400078ec0ff */
[----:B------:R-:W-:Y:S02]  /*2c00*/  FSEL R46, R42, RZ, P1 ;  /* 0x000000ff2a2e7208 */ /* 0x000fe40000800000 */
[----:B------:R-:W-:Y:S01]  /*2c10*/  PRMT R41, R41, 0x7632, R41 ;  /* 0x0000763229297816 */ /* 0x000fe20000000029 */
[----:B------:R-:W-:Y:S01]  /*2c20*/  FMUL R42, R2, R51 ;  /* 0x00000033022a7220 */ /* 0x000fe20000400000 */
[----:B------:R-:W-:Y:S01]  /*2c30*/  LOP3.LUT R16, R52, R49, RZ, 0xfc, !PT ;  /* 0x0000003134107212 */ /* 0x000fe200078efcff */
[----:B------:R-:W-:Y:S02]  /*2c40*/  IMAD.SHL.U32 R49, R20, 0x1000000, RZ ;  /* 0x0100000014317824 */ /* 0x000fe400078e00ff */
[----:B------:R-:W-:Y:S01]  /*2c50*/  FMUL R2, R51, R46 ;  /* 0x0000002e33027220 */ /* 0x000fe20000400000 */
[----:B-----5:R-:W-:-:S02]  /*2c60*/  IMAD.U32 R51, R31, 0x10000, RZ ;  /* 0x000100001f337824 */ /* 0x020fc400078e00ff */
[----:B------:R-:W-:Y:S01]  /*2c70*/  IMAD.U32 R41, R41, 0x10000, RZ ;  /* 0x0001000029297824 */ /* 0x000fe200078e00ff */
[----:B------:R-:W-:Y:S01]  /*2c80*/  LOP3.LUT R20, R44, R49, RZ, 0xfc, !PT ;  /* 0x000000312c147212 */ /* 0x000fe200078efcff */
[----:B------:R-:W-:Y:S01]  /*2c90*/  FMUL R51, R42, R51 ;  /* 0x000000332a337220 */ /* 0x000fe20000400000 */
[----:B------:R-:W-:Y:S01]  /*2ca0*/  PRMT R30, R30, 0x7632, R30 ;  /* 0x000076321e1e7816 */ /* 0x000fe2000000001e */
[C---:B------:R-:W-:Y:S01]  /*2cb0*/  FADD R42, R41.reuse, R41 ;  /* 0x00000029292a7221 */ /* 0x040fe20000000000 */
[C---:B------:R-:W-:Y:S01]  /*2cc0*/  FMUL R44, R41.reuse, R41 ;  /* 0x00000029292c7220 */ /* 0x040fe20000400000 */
[----:B------:R-:W-:Y:S02]  /*2cd0*/  FSETP.GT.AND P1, PT, R41, RZ, PT ;  /* 0x000000ff2900720b */ /* 0x000fe40003f24000 */
[----:B------:R-:W-:Y:S01]  /*2ce0*/  PRMT R31, R31, 0x7632, R31 ;  /* 0x000076321f1f7816 */ /* 0x000fe2000000001f */
[----:B------:R-:W-:Y:S01]  /*2cf0*/  IMAD.U32 R41, R30, 0x10000, RZ ;  /* 0x000100001e297824 */ /* 0x000fe200078e00ff */
[----:B------:R-:W-:-:S02]  /*2d00*/  FMNMX R42, RZ, R42, !PT ;  /* 0x0000002aff2a7209 */ /* 0x000fc40007800000 */
[----:B------:R-:W-:Y:S02]  /*2d10*/  IADD3 R30, P2, PT, R26, UR22, RZ ;  /* 0x000000161a1e7c10 */ /* 0x000fe4000ff5e0ff */
[----:B------:R-:W-:Y:S01]  /*2d20*/  FSEL R44, R44, RZ, P1 ;  /* 0x000000ff2c2c7208 */ /* 0x000fe20000800000 */
[C---:B------:R-:W-:Y:S01]  /*2d30*/  IMAD.U32 R26, R37.reuse, 0x10000, RZ ;  /* 0x00010000251a7824 */ /* 0x040fe200078e00ff */
[----:B------:R-:W-:Y:S01]  /*2d40*/  PRMT R37, R37, 0x7632, R37 ;  /* 0x0000763225257816 */ /* 0x000fe20000000025 */
[----:B------:R-:W-:Y:S01]  /*2d50*/  IMAD.U32 R49, R31, 0x10000, RZ ;  /* 0x000100001f317824 */ /* 0x000fe200078e00ff */
[----:B------:R-:W-:Y:S01]  /*2d60*/  IADD3.X R31, PT, PT, R27, UR23, RZ, P2, !PT ;  /* 0x000000171b1f7c10 */ /* 0x000fe200097fe4ff */
[----:B------:R-:W-:Y:S01]  /*2d70*/  FMUL R42, R42, R41 ;  /* 0x000000292a2a7220 */ /* 0x000fe20000400000 */
[----:B------:R-:W-:Y:S01]  /*2d80*/  FMUL R27, R41, R44 ;  /* 0x0000002c291b7220 */ /* 0x000fe20000400000 */
[C---:B------:R-:W-:Y:S01]  /*2d90*/  FADD R41, R26.reuse, R26 ;  /* 0x0000001a1a297221 */ /* 0x040fe20000000000 */
[C---:B------:R-:W-:Y:S01]  /*2da0*/  FMUL R44, R26.reuse, R26 ;  /* 0x0000001a1a2c7220 */ /* 0x040fe20000400000 */
[----:B------:R-:W-:Y:S01]  /*2db0*/  FSETP.GT.AND P1, PT, R26, RZ, PT ;  /* 0x000000ff1a00720b */ /* 0x000fe20003f24000 */
[----:B------:R-:W-:-:S02]  /*2dc0*/  IMAD.U32 R37, R37, 0x10000, RZ ;  /* 0x0001000025257824 */ /* 0x000fc400078e00ff */
[----:B------:R-:W-:Y:S01]  /*2dd0*/  FMUL R50, R42, R49 ;  /* 0x000000312a327220 */ /* 0x000fe20000400000 */
[C---:B------:R-:W-:Y:S01]  /*2de0*/  PRMT R26, R35.reuse, 0x7632, R26 ;  /* 0x00007632231a7816 */ /* 0x040fe2000000001a */
[----:B------:R-:W-:Y:S01]  /*2df0*/  IMAD.U32 R42, R35, 0x10000, RZ ;  /* 0x00010000232a7824 */ /* 0x000fe200078e00ff */
[----:B------:R-:W-:Y:S01]  /*2e00*/  FMNMX R41, RZ, R41, !PT ;  /* 0x00000029ff297209 */ /* 0x000fe20007800000 */
[----:B------:R0:W-:Y:S01]  /*2e10*/  STG.E.U16 desc[UR24][R30.64], R43 ;  /* 0x0000002b1e007986 */ /* 0x0001e2000c101518 */
[----:B------:R-:W-:Y:S02]  /*2e20*/  FSEL R35, R44, RZ, P1 ;  /* 0x000000ff2c237208 */ /* 0x000fe40000800000 */
[----:B------:R-:W-:Y:S01]  /*2e30*/  FSETP.GT.AND P1, PT, R37, RZ, PT ;  /* 0x000000ff2500720b */ /* 0x000fe20003f24000 */
[----:B------:R-:W-:Y:S01]  /*2e40*/  FMUL R41, R41, R42 ;  /* 0x0000002a29297220 */ /* 0x000fe20000400000 */
[----:B------:R-:W-:Y:S02]  /*2e50*/  IMAD.U32 R26, R26, 0x10000, RZ ;  /* 0x000100001a1a7824 */ /* 0x000fe400078e00ff */
[C---:B0-----:R-:W-:Y:S01]  /*2e60*/  FADD R43, R37.reuse, R37 ;  /* 0x00000025252b7221 */ /* 0x041fe20000000000 */
[----:B------:R-:W-:Y:S01]  /*2e70*/  FMUL R37, R37, R37 ;  /* 0x0000002525257220 */ /* 0x000fe20000400000 */
[----:B------:R-:W-:Y:S01]  /*2e80*/  FMUL R30, R42, R35 ;  /* 0x000000232a1e7220 */ /* 0x000fe20000400000 */
[C---:B----4-:R-:W-:Y:S01]  /*2e90*/  PRMT R31, R33.reuse, 0x7632, R31 ;  /* 0x00007632211f7816 */ /* 0x050fe2000000001f */
[----:B------:R-:W-:Y:S01]  /*2ea0*/  IMAD.U32 R42, R33, 0x10000, RZ ;  /* 0x00010000212a7824 */ /* 0x000fe200078e00ff */
[----:B------:R-:W-:-:S02]  /*2eb0*/  PRMT R33, R25, 0x7632, R33 ;  /* 0x0000763219217816 */ /* 0x000fc40000000021 */
[----:B------:R-:W-:Y:S02]  /*2ec0*/  FMNMX R43, RZ, R43, !PT ;  /* 0x0000002bff2b7209 */ /* 0x000fe40007800000 */
[----:B------:R-:W-:Y:S01]  /*2ed0*/  FSEL R37, R37, RZ, P1 ;  /* 0x000000ff25257208 */ /* 0x000fe20000800000 */
[----:B------:R-:W-:Y:S02]  /*2ee0*/  IMAD.U32 R44, R31, 0x10000, RZ ;  /* 0x000100001f2c7824 */ /* 0x000fe400078e00ff */
[----:B------:R-:W-:Y:S02]  /*2ef0*/  IMAD.U32 R33, R33, 0x10000, RZ ;  /* 0x0001000021217824 */ /* 0x000fe400078e00ff */
[----:B------:R-:W-:Y:S01]  /*2f00*/  FMUL R43, R43, R26 ;  /* 0x0000001a2b2b7220 */ /* 0x000fe20000400000 */
[----:B------:R-:W-:Y:S01]  /*2f10*/  FMUL R31, R26, R37 ;  /* 0x000000251a1f7220 */ /* 0x000fe20000400000 */
[----:B------:R-:W-:Y:S02]  /*2f20*/  IMAD.U32 R26, R25, 0x10000, RZ ;  /* 0x00010000191a7824 */ /* 0x000fe400078e00ff */
[----:B------:R-:W-:Y:S01]  /*2f30*/  FMUL R42, R41, R42 ;  /* 0x0000002a292a7220 */ /* 0x000fe20000400000 */
[----:B------:R-:W-:Y:S01]  /*2f40*/  IADD3 R8, P1, PT, R8, UR22, RZ ;  /* 0x0000001608087c10 */ /* 0x000fe2000ff3e0ff */
[----:B------:R-:W-:Y:S01]  /*2f50*/  FADD R41, R33, R33 ;  /* 0x0000002121297221 */ /* 0x000fe20000000000 */
[----:B------:R-:W-:Y:S01]  /*2f60*/  PRMT R35, R22, 0x7632, R35 ;  /* 0x0000763216237816 */ /* 0x000fe20000000023 */
[----:B------:R-:W-:Y:S01]  /*2f70*/  FADD R25, R26, R26 ;  /* 0x0000001a1a197221 */ /* 0x000fe20000000000 */
[----:B------:R-:W-:-:S02]  /*2f80*/  IADD3.X R9, PT, PT, R9, UR23, RZ, P1, !PT ;  /* 0x0000001709097c10 */ /* 0x000fc40008ffe4ff */
[----:B------:R-:W-:Y:S01]  /*2f90*/  PRMT R37, R29, 0x7632, R37 ;  /* 0x000076321d257816 */ /* 0x000fe20000000025 */
[----:B------:R-:W-:Y:S01]  /*2fa0*/  IMAD.U32 R35, R35, 0x10000, RZ ;  /* 0x0001000023237824 */ /* 0x000fe200078e00ff */
[----:B------:R-:W-:Y:S01]  /*2fb0*/  FMNMX R46, RZ, R41, !PT ;  /* 0x00000029ff2e7209 */ /* 0x000fe20007800000 */
[----:B------:R-:W-:Y:S01]  /*2fc0*/  IMAD.U32 R22, R22, 0x10000, RZ ;  /* 0x0001000016167824 */ /* 0x000fe200078e00ff */
[----:B------:R-:W-:Y:S01]  /*2fd0*/  FMNMX R25, RZ, R25, !PT ;  /* 0x00000019ff197209 */ /* 0x000fe20007800000 */
[----:B------:R0:W-:Y:S01]  /*2fe0*/  STG.E.U16 desc[UR24][R8.64], R47 ;  /* 0x0000002f08007986 */ /* 0x0001e2000c101518 */
[----:B------:R-:W-:Y:S01]  /*2ff0*/  PRMT R53, R34, 0x7632, R53 ;  /* 0x0000763222357816 */ /* 0x000fe20000000035 */
[----:B------:R-:W-:Y:S01]  /*3000*/  FMUL R41, R46, R35 ;  /* 0x000000232e297220 */ /* 0x000fe20000400000 */
[----:B------:R-:W-:Y:S01]  /*3010*/  FMUL R43, R43, R44 ;  /* 0x0000002c2b2b7220 */ /* 0x000fe20000400000 */
[----:B------:R-:W-:Y:S02]  /*3020*/  IMAD.U32 R34, R34, 0x10000, RZ ;  /* 0x0001000022227824 */ /* 0x000fe400078e00ff */
[----:B------:R-:W-:Y:S01]  /*3030*/  FMUL R25, R25, R22 ;  /* 0x0000001619197220 */ /* 0x000fe20000400000 */
[----:B------:R-:W-:-:S02]  /*3040*/  IMAD.U32 R44, R29, 0x10000, RZ ;  /* 0x000100001d2c7824 */ /* 0x000fc400078e00ff */
[----:B------:R-:W-:Y:S02]  /*3050*/  IMAD.U32 R53, R53, 0x10000, RZ ;  /* 0x0001000035357824 */ /* 0x000fe400078e00ff */
[----:B0-----:R-:W-:Y:S02]  /*3060*/  IMAD.U32 R8, R37, 0x10000, RZ ;  /* 0x0001000025087824 */ /* 0x001fe400078e00ff */
[----:B------:R-:W-:Y:S02]  /*3070*/  FMUL R44, R25, R44 ;  /* 0x0000002c192c7220 */ /* 0x000fe40000400000 */
[----:B------:R-:W-:Y:S01]  /*3080*/  FMUL R41, R41, R8 ;  /* 0x0000000829297220 */ /* 0x000fe20000400000 */
[----:B------:R-:W-:Y:S01]  /*3090*/  FADD R8, R34, R34 ;  /* 0x0000002222087221 */ /* 0x000fe20000000000 */
[----:B------:R-:W-:Y:S01]  /*30a0*/  FADD R25, R53, R53 ;  /* 0x0000003535197221 */ /* 0x000fe20000000000 */
[C---:B------:R-:W-:Y:S01]  /*30b0*/  PRMT R52, R40.reuse, 0x7632, R52 ;  /* 0x0000763228347816 */ /* 0x040fe20000000034 */
[----:B------:R-:W-:-:S02]  /*30c0*/  IMAD.U32 R40, R40, 0x10000, RZ ;  /* 0x0001000028287824 */ /* 0x000fc400078e00ff */
[----:B------:R-:W-:Y:S02]  /*30d0*/  FMNMX R9, RZ, R8, !PT ;  /* 0x00000008ff097209 */ /* 0x000fe40007800000 */
[----:B------:R-:W-:Y:S01]  /*30e0*/  PRMT R8, R12, 0x7632, R8 ;  /* 0x000076320c087816 */ /* 0x000fe20000000008 */
[----:B------:R-:W-:Y:S01]  /*30f0*/  IMAD.U32 R52, R52, 0x10000, RZ ;  /* 0x0001000034347824 */ /* 0x000fe200078e00ff */
[----:B------:R-:W-:Y:S01]  /*3100*/  FMNMX R25, RZ, R25, !PT ;  /* 0x00000019ff197209 */ /* 0x000fe20007800000 */
[----:B------:R-:W-:Y:S02]  /*3110*/  IMAD.U32 R12, R12, 0x10000, RZ ;  /* 0x000100000c0c7824 */ /* 0x000fe400078e00ff */
[----:B------:R-:W-:Y:S01]  /*3120*/  FMUL R9, R9, R40 ;  /* 0x0000002809097220 */ /* 0x000fe20000400000 */
[----:B------:R-:W-:Y:S01]  /*3130*/  IMAD.U32 R29, R8, 0x10000, RZ ;  /* 0x00010000081d7824 */ /* 0x000fe200078e00ff */
[----:B------:R-:W-:Y:S01]  /*3140*/  FMNMX3 R10, |R51|, R10, |R50|, !PT ;  /* 0x0000000a330a7276 */ /* 0x000fe20007800632 */
[----:B------:R-:W-:Y:S01]  /*3150*/  FMUL R8, R25, R52 ;  /* 0x0000003419087220 */ /* 0x000fe20000400000 */
[----:B------:R-:W-:Y:S01]  /*3160*/  FMUL R25, R9, R12 ;  /* 0x0000000c09197220 */ /* 0x000fe20000400000 */
[----:B------:R-:W-:-:S02]  /*3170*/  FSETP.GT.AND P1, PT, R26, RZ, PT ;  /* 0x000000ff1a00720b */ /* 0x000fc40003f24000 */
[----:B------:R-:W-:Y:S01]  /*3180*/  FMUL R12, R8, R29 ;  /* 0x0000001d080c7220 */ /* 0x000fe20000400000 */
[C---:B------:R-:W-:Y:S01]  /*3190*/  FSETP.GT.AND P2, PT, R33.reuse, RZ, PT ;  /* 0x000000ff2100720b */ /* 0x040fe20003f44000 */
[----:B------:R-:W-:Y:S01]  /*31a0*/  FMUL R26, R26, R26 ;  /* 0x0000001a1a1a7220 */ /* 0x000fe20000400000 */
[----:B------:R-:W-:Y:S01]  /*31b0*/  FMNMX3 R8, |R42|, R10, |R43|, !PT ;  /* 0x0000000a2a087276 */ /* 0x000fe2000780062b */
[----:B------:R-:W-:-:S03]  /*31c0*/  FMUL R33, R33, R33 ;  /* 0x0000002121217220 */ /* 0x000fc60000400000 */
[----:B------:R-:W-:Y:S02]  /*31d0*/  FMNMX3 R8, |R44|, R8, |R41|, !PT ;  /* 0x000000082c087276 */ /* 0x000fe40007800629 */
[----:B------:R-:W-:Y:S02]  /*31e0*/  FSEL R9, R26, RZ, P1 ;  /* 0x000000ff1a097208 */ /* 0x000fe40000800000 */
[----:B------:R-:W-:Y:S02]  /*31f0*/  FSEL R10, R33, RZ, P2 ;  /* 0x000000ff210a7208 */ /* 0x000fe40001000000 */
[----:B------:R-:W-:Y:S01]  /*3200*/  FMNMX3 R8, |R25|, R8, |R12|, !PT ;  /* 0x0000000819087276 */ /* 0x000fe2000780060c */
[----:B------:R-:W-:Y:S01]  /*3210*/  FMUL R9, R22, R9 ;  /* 0x0000000916097220 */ /* 0x000fe20000400000 */
[----:B------:R-:W-:Y:S01]  /*3220*/  IADD3 R6, P3, PT, R6, UR22, RZ ;  /* 0x0000001606067c10 */ /* 0x000fe2000ff7e0ff */
[----:B------:R-:W-:Y:S01]  /*3230*/  FMUL R10, R35, R10 ;  /* 0x0000000a230a7220 */ /* 0x000fe20000400000 */
[C---:B------:R-:W-:Y:S01]  /*3240*/  FMUL R22, R2.reuse, UR16 ;  /* 0x0000001002167c20 */ /* 0x040fe20008400000 */
[----:B------:R-:W-:Y:S01]  /*3250*/  FMNMX3 R35, |R2|, R8, |R27|, !PT ;  /* 0x0000000802237276 */ /* 0x000fe2000780061b */
[----:B------:R-:W-:Y:S01]  /*3260*/  FMUL R27, R27, UR16 ;  /* 0x000000101b1b7c20 */ /* 0x000fe20008400000 */
[----:B------:R-:W-:Y:S01]  /*3270*/  IADD3.X R7, PT, PT, R7, UR23, RZ, P3, !PT ;  /* 0x0000001707077c10 */ /* 0x000fe20009ffe4ff */
[----:B------:R-:W-:Y:S01]  /*3280*/  FMUL R26, R30, UR16 ;  /* 0x000000101e1a7c20 */ /* 0x000fe20008400000 */
[----:B------:R-:W-:Y:S01]  /*3290*/  FMUL R2, R31, UR16 ;  /* 0x000000101f027c20 */ /* 0x000fe20008400000 */
[----:B------:R-:W-:Y:S01]  /*32a0*/  F2FP.SATFINITE.E4M3.F32.PACK_AB_MERGE_C R22, RZ, R22, RZ ;  /* 0x00000016ff16723e */ /* 0x000fe200048070ff */
[----:B------:R-:W-:Y:S01]  /*32b0*/  FMUL R8, R9, UR16 ;  /* 0x0000001009087c20 */ /* 0x000fe20008400000 */
[----:B------:R-:W-:Y:S01]  /*32c0*/  F2FP.SATFINITE.E4M3.F32.PACK_AB_MERGE_C R27, RZ, R27, RZ ;  /* 0x0000001bff1b723e */ /* 0x000fe200048070ff */
[----:B------:R-:W-:Y:S01]  /*32d0*/  FMUL R29, R10, UR16 ;  /* 0x000000100a1d7c20 */ /* 0x000fe20008400000 */
[----:B------:R0:W-:Y:S01]  /*32e0*/  STG.E.U16 desc[UR24][R6.64], R13 ;  /* 0x0000000d06007986 */ /* 0x0001e2000c101518 */
[----:B------:R-:W-:-:S02]  /*32f0*/  F2FP.SATFINITE.E4M3.F32.PACK_AB_MERGE_C R26, RZ, R26, RZ ;  /* 0x0000001aff1a723e */ /* 0x000fc400048070ff */
[----:B------:R-:W-:Y:S02]  /*3300*/  F2FP.SATFINITE.E4M3.F32.PACK_AB_MERGE_C R8, RZ, R8, RZ ;  /* 0x00000008ff08723e */ /* 0x000fe400048070ff */
[----:B------:R-:W-:Y:S02]  /*3310*/  F2FP.SATFINITE.E4M3.F32.PACK_AB_MERGE_C R33, RZ, R29, RZ ;  /* 0x0000001dff21723e */ /* 0x000fe400048070ff */
[C---:B------:R-:W-:Y:S02]  /*3320*/  PRMT R29, R27.reuse, 0x7604, R22 ;  /* 0x000076041b1d7816 */ /* 0x040fe40000000016 */
[----:B0-----:R-:W-:Y:S02]  /*3330*/  LOP3.LUT R7, R22, 0xff, RZ, 0xc0, !PT ;  /* 0x000000ff16077812 */ /* 0x001fe400078ec0ff */
[----:B------:R-:W-:Y:S02]  /*3340*/  F2FP.SATFINITE.E4M3.F32.PACK_AB_MERGE_C R13, RZ, R2, RZ ;  /* 0x00000002ff0d723e */ /* 0x000fe400048070ff */
[----:B------:R-:W-:Y:S01]  /*3350*/  LOP3.LUT R2, R27, 0xff, RZ, 0xc0, !PT ;  /* 0x000000ff1b027812 */ /* 0x000fe200078ec0ff */
[----:B------:R-:W-:Y:S01]  /*3360*/  IMAD R7, R26, 0x100, R7 ;  /* 0x000001001a077824 */ /* 0x000fe200078e0207 */
[----:B------:R-:W-:Y:S01]  /*3370*/  PRMT R27, R13, 0x7604, R26 ;  /* 0x000076040d1b7816 */ /* 0x000fe2000000001a */
[----:B------:R-:W-:-:S02]  /*3380*/  IMAD.U32 R6, R8, 0x10000, RZ ;  /* 0x0001000008067824 */ /* 0x000fc400078e00ff */
[----:B------:R-:W-:Y:S01]  /*3390*/  IMAD R26, R13, 0x100, R2 ;  /* 0x000001000d1a7824 */ /* 0x000fe200078e0202 */
[----:B------:R-:W-:Y:S01]  /*33a0*/  PRMT R2, R33, 0x7604, R8 ;  /* 0x0000760421027816 */ /* 0x000fe20000000008 */
[----:B------:R-:W-:Y:S01]  /*33b0*/  IMAD.U32 R39, RZ, RZ, UR22 ;  /* 0x00000016ff277e24 */ /* 0x000fe2000f8e00ff */
[----:B------:R-:W-:Y:S02]  /*33c0*/  IADD3 R8, P1, PT, R4, UR19, RZ ;  /* 0x0000001304087c10 */ /* 0x000fe4000ff3e0ff */
[----:B------:R-:W-:Y:S01]  /*33d0*/  LOP3.LUT R6, R6, 0xff0000, RZ, 0xc0, !PT ;  /* 0x00ff000006067812 */ /* 0x000fe200078ec0ff */
[----:B------:R-:W-:Y:S01]  /*33e0*/  IMAD.WIDE.U32 R38, R39, 0x5, R4 ;  /* 0x0000000527267825 */ /* 0x000fe200078e0004 */
[----:B------:R-:W-:-:S03]  /*33f0*/  IADD3.X R13, PT, PT, R5, UR21, RZ, P1, !PT ;  /* 0x00000015050d7c10 */ /* 0x000fc60008ffe4ff */
[----:B------:R-:W-:Y:S01]  /*3400*/  IMAD.SHL.U32 R4, R8, 0x4, RZ ;  /* 0x0000000408047824 */ /* 0x000fe200078e00ff */
[----:B------:R-:W-:Y:S01]  /*3410*/  LOP3.LUT R22, R6, 0xffff, R7, 0xf8, !PT ;  /* 0x0000ffff06167812 */ /* 0x000fe200078ef807 */
[----:B------:R-:W-:Y:S01]  /*3420*/  IMAD.U32 R33, R33, 0x10000, RZ ;  /* 0x0001000021217824 */ /* 0x000fe200078e00ff */
[----:B------:R-:W-:Y:S02]  /*3430*/  SHF.L.U64.HI R5, R8, 0x2, R13 ;  /* 0x0000000208057819 */ /* 0x000fe4000001020d */
[----:B------:R-:W-:Y:S01]  /*3440*/  IADD3 R6, P1, PT, R4, UR13, RZ ;  /* 0x0000000d04067c10 */ /* 0x000fe2000ff3e0ff */
[----:B------:R-:W-:Y:S01]  /*3450*/  VIADD R39, R39, UR15 ;  /* 0x0000000f27277c36 */ /* 0x000fe20008000000 */
[----:B------:R-:W-:Y:S02]  /*3460*/  LOP3.LUT R33, R33, 0xff0000, RZ, 0xc0, !PT ;  /* 0x00ff000021217812 */ /* 0x000fe400078ec0ff */
[----:B------:R-:W-:Y:S02]  /*3470*/  IADD3.X R7, PT, PT, R5, UR12, RZ, P1, !PT ;  /* 0x0000000c05077c10 */ /* 0x000fe40008ffe4ff */
[----:B------:R-:W-:-:S02]  /*3480*/  IADD3.X R32, PT, PT, R32, UR7, RZ, P0, !PT ;  /* 0x0000000720207c10 */ /* 0x000fc400087fe4ff */
[----:B------:R-:W-:Y:S01]  /*3490*/  IADD3 R36, P0, P1, R36, UR26, R11 ;  /* 0x0000001a24247c10 */ /* 0x000fe2000f91e00b */
[----:B------:R-:W2:Y:S01]  /*34a0*/  LDG.E R6, desc[UR24][R6.64] ;  /* 0x0000001806067981 */ /* 0x000ea2000c1e1900 */
[----:B------:R-:W-:Y:S02]  /*34b0*/  LOP3.LUT R26, R33, 0xffff, R26, 0xf8, !PT ;  /* 0x0000ffff211a7812 */ /* 0x000fe400078ef81a */
[----:B------:R-:W-:Y:S02]  /*34c0*/  IADD3.X R33, PT, PT, R32, UR7, RZ, P0, P1 ;  /* 0x0000000720217c10 */ /* 0x000fe400087e24ff */
[C---:B------:R-:W-:Y:S01]  /*34d0*/  SHF.L.U64.HI R39, R38.reuse, 0x2, R39 ;  /* 0x0000000226277819 */ /* 0x040fe20000010227 */
[----:B------:R-:W-:Y:S01]  /*34e0*/  IMAD.SHL.U32 R38, R38, 0x4, RZ ;  /* 0x0000000426267824 */ /* 0x000fe200078e00ff */
[----:B------:R-:W-:Y:S02]  /*34f0*/  IADD3 R4, P2, PT, R4, UR28, RZ ;  /* 0x0000001c04047c10 */ /* 0x000fe4000ff5e0ff */
[----:B------:R-:W-:-:S02]  /*3500*/  LEA R32, P0, R36, UR17, 0x2 ;  /* 0x0000001124207c11 */ /* 0x000fc4000f8010ff */
[----:B------:R-:W-:Y:S02]  /*3510*/  IADD3.X R5, PT, PT, R5, UR29, RZ, P2, !PT ;  /* 0x0000001d05057c10 */ /* 0x000fe400097fe4ff */
[----:B------:R-:W-:Y:S01]  /*3520*/  LEA.HI.X R33, R36, UR18, R33, 0x2, P0 ;  /* 0x0000001224217c11 */ /* 0x000fe200080f1421 */
[C---:B------:R-:W-:Y:S01]  /*3530*/  FMUL R36, R34.reuse, R34 ;  /* 0x0000002222247220 */ /* 0x040fe20000400000 */
[----:B------:R-:W-:Y:S02]  /*3540*/  FSETP.GT.AND P0, PT, R34, RZ, PT ;  /* 0x000000ff2200720b */ /* 0x000fe40003f04000 */
[----:B------:R-:W-:Y:S01]  /*3550*/  IADD3 R34, P1, PT, R38, UR13, RZ ;  /* 0x0000000d26227c10 */ /* 0x000fe2000ff3e0ff */
[----:B------:R-:W3:Y:S01]  /*3560*/  LDG.E R5, desc[UR24][R4.64] ;  /* 0x0000001804057981 */ /* 0x000ee2000c1e1900 */
[----:B------:R-:W-:Y:S02]  /*3570*/  FMNMX3 R30, |R30|, R35, |R31|, !PT ;  /* 0x000000231e1e7276 */ /* 0x000fe4000780061f */
[----:B------:R-:W-:Y:S01]  /*3580*/  IADD3.X R35, PT, PT, R39, UR12, RZ, P1, !PT ;  /* 0x0000000c27237c10 */ /* 0x000fe20008ffe4ff */
[----:B------:R0:W4:Y:S01]  /*3590*/  LDG.E R7, desc[UR24][R32.64] ;  /* 0x0000001820077981 */ /* 0x000122000c1e1900 */
[----:B------:R-:W-:-:S02]  /*35a0*/  FSEL R31, R36, RZ, P0 ;  /* 0x000000ff241f7208 */ /* 0x000fc40000000000 */
[----:B------:R-:W-:Y:S01]  /*35b0*/  IADD3 R36, P0, PT, R32, UR26, RZ ;  /* 0x0000001a20247c10 */ /* 0x000fe2000ff1e0ff */
[----:B------:R1:W5:Y:S03]  /*35c0*/  LDG.E R4, desc[UR24][R34.64] ;  /* 0x0000001822047981 */ /* 0x000366000c1e1900 */
[----:B------:R-:W-:Y:S02]  /*35d0*/  IADD3.X R37, PT, PT, R33, UR7, RZ, P0, !PT ;  /* 0x0000000721257c10 */ /* 0x000fe400087fe4ff */
[----:B------:R-:W-:Y:S02]  /*35e0*/  IADD3 R38, P0, PT, R38, UR28, RZ ;  /* 0x0000001c26267c10 */ /* 0x000fe4000ff1e0ff */
[----:B------:R-:W-:Y:S02]  /*35f0*/  FMNMX3 R9, |R9|, R30, |R10|, !PT ;  /* 0x0000001e09097276 */ /* 0x000fe4000780060a */
[----:B------:R1:W5:Y:S01]  /*3600*/  LDG.E R10, desc[UR24][R36.64] ;  /* 0x00000018240a7981 */ /* 0x000362000c1e1900 */
[----:B------:R-:W-:-:S05]  /*3610*/  IADD3.X R39, PT, PT, R39, UR29, RZ, P0, !PT ;  /* 0x0000001d27277c10 */ /* 0x000fca00087fe4ff */
[----:B------:R-:W5:Y:S01]  /*3620*/  LDG.E R49, desc[UR24][R38.64] ;  /* 0x0000001826317981 */ /* 0x000f62000c1e1900 */
[----:B0-----:R-:W-:-:S04]  /*3630*/  IADD3 R32, P2, PT, R34, UR19, RZ ;  /* 0x0000001322207c10 */ /* 0x001fc8000ff5e0ff */
[----:B------:R-:W-:Y:S02]  /*3640*/  IADD3.X R33, PT, PT, R35, UR21, RZ, P2, !PT ;  /* 0x0000001523217c10 */ /* 0x000fe400097fe4ff */
[----:B------:R-:W-:-:S03]  /*3650*/  IADD3 R30, P1, PT, R36, UR26, RZ ;  /* 0x0000001a241e7c10 */ /* 0x000fc6000ff3e0ff */
[----:B------:R-:W5:Y:S01]  /*3660*/  LDG.E R47, desc[UR24][R32.64] ;  /* 0x00000018202f7981 */ /* 0x000f62000c1e1900 */
[C---:B------:R-:W-:Y:S01]  /*3670*/  FSETP.GT.AND P0, PT, R53.reuse, RZ, PT ;  /* 0x000000ff3500720b */ /* 0x040fe20003f04000 */
[----:B------:R-:W-:Y:S01]  /*3680*/  FMUL R40, R40, R31 ;  /* 0x0000001f28287220 */ /* 0x000fe20000400000 */
[----:B------:R-:W-:Y:S01]  /*3690*/  FMUL R53, R53, R53 ;  /* 0x0000003535357220 */ /* 0x000fe20000400000 */
[----:B------:R-:W-:Y:S02]  /*36a0*/  IADD3.X R31, PT, PT, R37, UR7, RZ, P1, !PT ;  /* 0x00000007251f7c10 */ /* 0x000fe40008ffe4ff */
[----:B-1----:R-:W-:Y:S02]  /*36b0*/  IADD3 R34, P1, PT, R38, UR19, RZ ;  /* 0x0000001326227c10 */ /* 0x002fe4000ff3e0ff */
[----:B------:R-:W-:Y:S01]  /*36c0*/  FSEL R53, R53, RZ, P0 ;  /* 0x000000ff35357208 */ /* 0x000fe20000000000 */
[----:B------:R0:W5:Y:S01]  /*36d0*/  LDG.E R46, desc[UR24][R30.64] ;  /* 0x000000181e2e7981 */ /* 0x000162000c1e1900 */
[----:B------:R-:W-:-:S03]  /*36e0*/  IADD3.X R35, PT, PT, R39, UR21, RZ, P1, !PT ;  /* 0x0000001527237c10 */ /* 0x000fc60008ffe4ff */
[----:B------:R-:W-:Y:S02]  /*36f0*/  FMUL R52, R52, R53 ;  /* 0x0000003534347220 */ /* 0x000fe40000400000 */
[----:B------:R1:W5:Y:S01]  /*3700*/  LDG.E R53, desc[UR24][R34.64] ;  /* 0x0000001822357981 */ /* 0x000362000c1e1900 */
[----:B------:R-:W-:-:S04]  /*3710*/  IADD3 R36, P0, PT, R32, UR19, RZ ;  /* 0x0000001320247c10 */ /* 0x000fc8000ff1e0ff */
[----:B------:R-:W-:Y:S02]  /*3720*/  IADD3.X R37, PT, PT, R33, UR21, RZ, P0, !PT ;  /* 0x0000001521257c10 */ /* 0x000fe400087fe4ff */
[----:B0-----:R-:W-:-:S03]  /*3730*/  IADD3 R30, P0, PT, R30, UR26, RZ ;  /* 0x0000001a1e1e7c10 */ /* 0x001fc6000ff1e0ff */
[----:B------:R-:W5:Y:S01]  /*3740*/  LDG.E R54, desc[UR24][R36.64] ;  /* 0x0000001824367981 */ /* 0x000f62000c1e1900 */
[----:B------:R-:W-:Y:S02]  /*3750*/  IADD3.X R31, PT, PT, R31, UR7, RZ, P0, !PT ;  /* 0x000000071f1f7c10 */ /* 0x000fe400087fe4ff */
[----:B------:R-:W-:-:S03]  /*3760*/  IADD3 R32, P1, PT, R34, UR19, RZ ;  /* 0x0000001322207c10 */ /* 0x000fc6000ff3e0ff */
[----:B------:R0:W5:Y:S01]  /*3770*/  LDG.E R38, desc[UR24][R30.64] ;  /* 0x000000181e267981 */ /* 0x000162000c1e1900 */
[----:B------:R-:W-:-:S05]  /*3780*/  IADD3.X R33, PT, PT, R35, UR21, RZ, P1, !PT ;  /* 0x0000001523217c10 */ /* 0x000fca0008ffe4ff */
[----:B------:R0:W5:Y:S01]  /*3790*/  LDG.E R39, desc[UR24][R32.64] ;  /* 0x0000001820277981 */ /* 0x000162000c1e1900 */
[----:B------:R-:W-:Y:S02]  /*37a0*/  VIADD R55, R19, 0x1e ;  /* 0x0000001e13377836 */ /* 0x000fe40000000000 */
[----:B------:R-:W-:Y:S01]  /*37b0*/  FMUL R51, R51, UR16 ;  /* 0x0000001033337c20 */ /* 0x000fe20008400000 */
[----:B------:R-:W-:Y:S01]  /*37c0*/  FMUL R50, R50, UR16 ;  /* 0x0000001032327c20 */ /* 0x000fe20008400000 */
[----:B------:R-:W-:Y:S01]  /*37d0*/  FMUL R44, R44, UR16 ;  /* 0x000000102c2c7c20 */ /* 0x000fe20008400000 */
[----:B------:R-:W-:Y:S01]  /*37e0*/  FMUL R42, R42, UR16 ;  /* 0x000000102a2a7c20 */ /* 0x000fe20008400000 */
[----:B-1----:R-:W-:Y:S02]  /*37f0*/  LOP3.LUT R35, R55, 0x1f, RZ, 0xc0, !PT ;  /* 0x0000001f37237812 */ /* 0x002fe400078ec0ff */
[----:B------:R-:W-:Y:S02]  /*3800*/  F2FP.SATFINITE.E4M3.F32.PACK_AB_MERGE_C R51, RZ, R51, RZ ;  /* 0x00000033ff33723e */ /* 0x000fe400048070ff */
[----:B------:R-:W-:Y:S01]  /*3810*/  F2FP.SATFINITE.E4M3.F32.PACK_AB_MERGE_C R50, RZ, R50, RZ ;  /* 0x00000032ff32723e */ /* 0x000fe200048070ff */
[----:B------:R-:W-:Y:S01]  /*3820*/  FMUL R25, R25, UR16 ;  /* 0x0000001019197c20 */ /* 0x000fe20008400000 */
[----:B------:R-:W-:-:S02]  /*3830*/  F2FP.SATFINITE.E4M3.F32.PACK_AB_MERGE_C R44, RZ, R44, RZ ;  /* 0x0000002cff2c723e */ /* 0x000fc400048070ff */
[----:B------:R-:W-:Y:S02]  /*3840*/  IADD3 R48, P0, PT, R35, R48, RZ ;  /* 0x0000003023307210 */ /* 0x000fe40007f1e0ff */
[----:B0-----:R-:W-:Y:S01]  /*3850*/  PRMT R31, R50, 0x7604, R51 ;  /* 0x00007604321f7816 */ /* 0x001fe20000000033 */
[----:B------:R-:W-:Y:S01]  /*3860*/  IMAD.U32 R30, R44, 0x10000, RZ ;  /* 0x000100002c1e7824 */ /* 0x000fe200078e00ff */
[----:B------:R-:W-:Y:S02]  /*3870*/  F2FP.SATFINITE.E4M3.F32.PACK_AB_MERGE_C R42, RZ, R42, RZ ;  /* 0x0000002aff2a723e */ /* 0x000fe400048070ff */
[----:B------:R-:W-:Y:S02]  /*3880*/  LOP3.LUT R51, R51, 0xff, RZ, 0xc0, !PT ;  /* 0x000000ff33337812 */ /* 0x000fe400078ec0ff */
[----:B------:R-:W-:Y:S01]  /*3890*/  F2FP.SATFINITE.E4M3.F32.PACK_AB_MERGE_C R36, RZ, R25, RZ ;  /* 0x00000019ff24723e */ /* 0x000fe200048070ff */
[----:B------:R-:W-:Y:S01]  /*38a0*/  IMAD.X R45, RZ, RZ, R45, P0 ;  /* 0x000000ffff2d7224 */ /* 0x000fe200000e062d */
[----:B------:R-:W-:Y:S01]  /*38b0*/  LEA R34, P0, R48, UR8, 0x1 ;  /* 0x0000000830227c11 */ /* 0x000fe2000f8008ff */
[----:B------:R-:W-:Y:S01]  /*38c0*/  FMUL R43, R43, UR16 ;  /* 0x000000102b2b7c20 */ /* 0x000fe20008400000 */
[----:B------:R-:W-:Y:S01]  /*38d0*/  IMAD R51, R42, 0x100, R51 ;  /* 0x000001002a337824 */ /* 0x000fe200078e0233 */
[----:B------:R-:W-:Y:S01]  /*38e0*/  LOP3.LUT R30, R30, 0xff0000, RZ, 0xc0, !PT ;  /* 0x00ff00001e1e7812 */ /* 0x000fe200078ec0ff */
[----:B------:R-:W-:Y:S01]  /*38f0*/  FMUL R41, R41, UR16 ;  /* 0x0000001029297c20 */ /* 0x000fe20008400000 */
[----:B------:R-:W-:Y:S01]  /*3900*/  LOP3.LUT R25, R36, 0xffff, RZ, 0xc0, !PT ;  /* 0x0000ffff24197812 */ /* 0x000fe200078ec0ff */
[----:B------:R-:W-:Y:S01]  /*3910*/  FMUL R12, R12, UR16 ;  /* 0x000000100c0c7c20 */ /* 0x000fe20008400000 */
[----:B------:R-:W-:-:S02]  /*3920*/  LEA.HI.X R35, R48, UR9, R45, 0x1, P0 ;  /* 0x0000000930237c11 */ /* 0x000fc400080f0c2d */
[----:B------:R-:W-:Y:S01]  /*3930*/  F2FP.SATFINITE.E4M3.F32.PACK_AB_MERGE_C R43, RZ, R43, RZ ;  /* 0x0000002bff2b723e */ /* 0x000fe200048070ff */
[----:B------:R-:W-:Y:S01]  /*3940*/  IMAD.SHL.U32 R32, R25, 0x1000000, RZ ;  /* 0x0100000019207824 */ /* 0x000fe200078e00ff */
[----:B------:R-:W-:Y:S02]  /*3950*/  LOP3.LUT R50, R50, 0xff, RZ, 0xc0, !PT ;  /* 0x000000ff32327812 */ /* 0x000fe400078ec0ff */
[----:B------:R-:W-:Y:S02]  /*3960*/  LOP3.LUT R51, R30, 0xffff, R51, 0xf8, !PT ;  /* 0x0000ffff1e337812 */ /* 0x000fe400078ef833 */
[----:B------:R-:W-:Y:S02]  /*3970*/  IADD3 R30, P0, PT, R34, UR30, RZ ;  /* 0x0000001e221e7c10 */ /* 0x000fe4000ff1e0ff */
[----:B------:R-:W-:Y:S01]  /*3980*/  F2FP.SATFINITE.E4M3.F32.PACK_AB_MERGE_C R41, RZ, R41, RZ ;  /* 0x00000029ff29723e */ /* 0x000fe200048070ff */
[----:B------:R0:W-:Y:S01]  /*3990*/  STG.E.U16 desc[UR24][R34.64], R31 ;  /* 0x0000001f22007986 */ /* 0x0001e2000c101518 */
[C---:B------:R-:W-:Y:S01]  /*39a0*/  PRMT R33, R43.reuse, 0x7604, R42 ;  /* 0x000076042b217816 */ /* 0x040fe2000000002a */
[----:B------:R-:W-:Y:S01]  /*39b0*/  IMAD R50, R43, 0x100, R50 ;  /* 0x000001002b327824 */ /* 0x000fe200078e0232 */
[----:B------:R-:W-:-:S02]  /*39c0*/  F2FP.SATFINITE.E4M3.F32.PACK_AB_MERGE_C R37, RZ, R12, RZ ;  /* 0x0000000cff25723e */ /* 0x000fc400048070ff */
[C---:B------:R-:W-:Y:S01]  /*39d0*/  PRMT R43, R41.reuse, 0x7604, R44 ;  /* 0x00007604292b7816 */ /* 0x040fe2000000002c */
[----:B------:R-:W-:Y:S01]  /*39e0*/  IMAD.U32 R41, R41, 0x10000, RZ ;  /* 0x0001000029297824 */ /* 0x000fe200078e00ff */
[----:B------:R-:W-:Y:S02]  /*39f0*/  LOP3.LUT R25, R51, R32, RZ, 0xfc, !PT ;  /* 0x0000002033197212 */ /* 0x000fe400078efcff */
[----:B0-----:R-:W-:Y:S02]  /*3a00*/  IADD3.X R31, PT, PT, R35, UR31, RZ, P0, !PT ;  /* 0x0000001f231f7c10 */ /* 0x001fe400087fe4ff */
[----:B------:R-:W-:Y:S02]  /*3a10*/  IADD3 R32, P0, PT, R34, UR19, RZ ;  /* 0x0000001322207c10 */ /* 0x000fe4000ff1e0ff */
[C---:B------:R-:W-:Y:S01]  /*3a20*/  PRMT R45, R37.reuse, 0x7604, R36 ;  /* 0x00007604252d7816 */ /* 0x040fe20000000024 */
[----:B------:R0:W-:Y:S01]  /*3a30*/  STG.E.U16 desc[UR24][R30.64], R33 ;  /* 0x000000211e007986 */ /* 0x0001e2000c101518 */
[----:B------:R-:W-:-:S02]  /*3a40*/  LOP3.LUT R37, R37, 0xffff, RZ, 0xc0, !PT ;  /* 0x0000ffff25257812 */ /* 0x000fc400078ec0ff */
[----:B------:R-:W-:-:S03]  /*3a50*/  LOP3.LUT R41, R41, 0xff0000, RZ, 0xc0, !PT ;  /* 0x00ff000029297812 */ /* 0x000fc600078ec0ff */
[----:B------:R-:W-:Y:S01]  /*3a60*/  IMAD.SHL.U32 R12, R37, 0x1000000, RZ ;  /* 0x01000000250c7824 */ /* 0x000fe200078e00ff */
[----:B------:R-:W-:Y:S02]  /*3a70*/  LOP3.LUT R41, R41, 0xffff, R50, 0xf8, !PT ;  /* 0x0000ffff29297812 */ /* 0x000fe400078ef832 */
[----:B0-----:R-:W-:Y:S02]  /*3a80*/  IADD3.X R33, PT, PT, R35, UR21, RZ, P0, !PT ;  /* 0x0000001523217c10 */ /* 0x001fe400087fe4ff */
[----:B------:R-:W-:-:S04]  /*3a90*/  IADD3 R36, P0, PT, R32, UR30, RZ ;  /* 0x0000001e20247c10 */ /* 0x000fc8000ff1e0ff */
[----:B------:R-:W-:Y:S02]  /*3aa0*/  IADD3.X R37, PT, PT, R33, UR31, RZ, P0, !PT ;  /* 0x0000001f21257c10 */ /* 0x000fe400087fe4ff */
[----:B------:R-:W-:Y:S02]  /*3ab0*/  IADD3 R34, P0, PT, R34, UR22, RZ ;  /* 0x0000001622227c10 */ /* 0x000fe4000ff1e0ff */
[----:B------:R-:W-:Y:S01]  /*3ac0*/  LOP3.LUT R12, R41, R12, RZ, 0xfc, !PT ;  /* 0x0000000c290c7212 */ /* 0x000fe200078efcff */
[----:B------:R-:W-:Y:S01]  /*3ad0*/  FMUL R41, R40, UR16 ;  /* 0x0000001028297c20 */ /* 0x000fe20008400000 */
[----:B------:R-:W-:Y:S01]  /*3ae0*/  IADD3.X R35, PT, PT, R35, UR23, RZ, P0, !PT ;  /* 0x0000001723237c10 */ /* 0x000fe200087fe4ff */
[----:B------:R0:W-:Y:S01]  /*3af0*/  STG.E.U16 desc[UR24][R32.64], R43 ;  /* 0x0000002b20007986 */ /* 0x0001e2000c101518 */
[----:B------:R-:W-:Y:S02]  /*3b00*/  FMUL R42, R52, UR16 ;  /* 0x00000010342a7c20 */ /* 0x000fe40008400000 */
[----:B------:R-:W-:Y:S01]  /*3b10*/  F2FP.SATFINITE.E4M3.F32.PACK_AB_MERGE_C R41, RZ, R41, RZ ;  /* 0x00000029ff29723e */ /* 0x000fe200048070ff */
[----:B------:R1:W-:Y:S04]  /*3b20*/  STG.E.U16 desc[UR24][R36.64], R45 ;  /* 0x0000002d24007986 */ /* 0x0003e8000c101518 */
[----:B------:R2:W-:Y:S01]  /*3b30*/  STG.E.U16 desc[UR24][R34.64], R29 ;  /* 0x0000001d22007986 */ /* 0x0005e2000c101518 */
[----:B------:R-:W-:-:S02]  /*3b40*/  F2FP.SATFINITE.E4M3.F32.PACK_AB_MERGE_C R44, RZ, R42, RZ ;  /* 0x0000002aff2c723e */ /* 0x000fc400048070ff */
[----:B------:R-:W-:Y:S02]  /*3b50*/  LOP3.LUT R42, R41, 0xffff, RZ, 0xc0, !PT ;  /* 0x0000ffff292a7812 */ /* 0x000fe400078ec0ff */
[----:B------:R-:W-:Y:S02]  /*3b60*/  IADD3 R30, P0, PT, R30, UR22, RZ ;  /* 0x000000161e1e7c10 */ /* 0x000fe4000ff1e0ff */
[----:B------:R-:W-:Y:S01]  /*3b70*/  PRMT R41, R44, 0x7604, R41 ;  /* 0x000076042c297816 */ /* 0x000fe20000000029 */
[----:B0-----:R-:W-:Y:S01]  /*3b80*/  IMAD.SHL.U32 R43, R42, 0x1000000, RZ ;  /* 0x010000002a2b7824 */ /* 0x001fe200078e00ff */
[----:B------:R-:W-:Y:S02]  /*3b90*/  LOP3.LUT R44, R44, 0xffff, RZ, 0xc0, !PT ;  /* 0x0000ffff2c2c7812 */ /* 0x000fe400078ec0ff */
[----:B------:R-:W-:Y:S02]  /*3ba0*/  IADD3.X R31, PT, PT, R31, UR23, RZ, P0, !PT ;  /* 0x000000171f1f7c10 */ /* 0x000fe400087fe4ff */
[----:B------:R-:W-:Y:S01]  /*3bb0*/  FMNMX3 R9, |R40|, R9, |R52|, !PT ;  /* 0x0000000928097276 */ /* 0x000fe20007800634 */
[----:B-1----:R-:W-:Y:S01]  /*3bc0*/  IMAD.SHL.U32 R45, R44, 0x1000000, RZ ;  /* 0x010000002c2d7824 */ /* 0x002fe200078e00ff */
[----:B------:R-:W-:Y:S01]  /*3bd0*/  LOP3.LUT R22, R22, R43, RZ, 0xfc, !PT ;  /* 0x0000002b16167212 */ /* 0x000fe200078efcff */
[----:B------:R0:W-:Y:S01]  /*3be0*/  STG.E.U16 desc[UR24][R30.64], R27 ;  /* 0x0000001b1e007986 */ /* 0x0001e2000c101518 */
[----:B------:R-:W-:-:S04]  /*3bf0*/  IADD3 R32, P0, PT, R32, UR22, RZ ;  /* 0x0000001620207c10 */ /* 0x000fc8000ff1e0ff */
[----:B------:R-:W-:Y:S02]  /*3c00*/  IADD3.X R33, PT, PT, R33, UR23, RZ, P0, !PT ;  /* 0x0000001721217c10 */ /* 0x000fe400087fe4ff */
[----:B------:R-:W-:-:S03]  /*3c10*/  LOP3.LUT R26, R26, R45, RZ, 0xfc, !PT ;  /* 0x0000002d1a1a7212 */ /* 0x000fc600078efcff */
[----:B------:R1:W-:Y:S01]  /*3c20*/  STG.E.U16 desc[UR24][R32.64], R2 ;  /* 0x0000000220007986 */ /* 0x0003e2000c101518 */
[C---:B--2---:R-:W-:Y:S01]  /*3c30*/  PRMT R35, R6.reuse, 0x7632, R35 ;  /* 0x0000763206237816 */ /* 0x044fe20000000023 */
[----:B------:R-:W-:-:S04]  /*3c40*/  IMAD.U32 R29, R6, 0x10000, RZ ;  /* 0x00010000061d7824 */ /* 0x000fc800078e00ff */
[----:B------:R-:W-:Y:S02]  /*3c50*/  IMAD.U32 R35, R35, 0x10000, RZ ;  /* 0x0001000023237824 */ /* 0x000fe400078e00ff */
[----:B------:R-:W-:Y:S02]  /*3c60*/  FADD R6, R29, R29 ;  /* 0x0000001d1d067221 */ /* 0x000fe40000000000 */
[----:B------:R-:W-:-:S05]  /*3c70*/  FADD R42, R35, R35 ;  /* 0x00000023232a7221 */ /* 0x000fca0000000000 */
[----:B------:R-:W-:Y:S02]  /*3c80*/  FMNMX R43, RZ, R42, !PT ;  /* 0x0000002aff2b7209 */ /* 0x000fe40007800000 */
[----:B---3--:R-:W-:Y:S02]  /*3c90*/  PRMT R40, R5, 0x7632, R40 ;  /* 0x0000763205287816 */ /* 0x008fe40000000028 */
[C---:B----4-:R-:W-:Y:S01]  /*3ca0*/  PRMT R34, R7.reuse, 0x7632, R34 ;  /* 0x0000763207227816 */ /* 0x050fe20000000022 */
[----:B------:R-:W-:Y:S01]  /*3cb0*/  IMAD.U32 R44, R7, 0x10000, RZ ;  /* 0x00010000072c7824 */ /* 0x000fe200078e00ff */
[----:B------:R-:W-:Y:S01]  /*3cc0*/  FMNMX R7, RZ, R6, !PT ;  /* 0x00000006ff077209 */ /* 0x000fe20007800000 */
[----:B0-----:R-:W-:Y:S01]  /*3cd0*/  IMAD.U32 R30, R40, 0x10000, RZ ;  /* 0x00010000281e7824 */ /* 0x001fe200078e00ff */
[C---:B-----5:R-:W-:Y:S01]  /*3ce0*/  PRMT R42, R4.reuse, 0x7632, R42 ;  /* 0x00007632042a7816 */ /* 0x060fe2000000002a */
[----:B------:R-:W-:Y:S02]  /*3cf0*/  IMAD.U32 R40, R4, 0x10000, RZ ;  /* 0x0001000004287824 */ /* 0x000fe400078e00ff */
[----:B------:R-:W-:Y:S01]  /*3d00*/  FMUL R6, R7, R44 ;  /* 0x0000002c07067220 */ /* 0x000fe20000400000 */
[----:B------:R-:W-:-:S02]  /*3d10*/  IMAD.U32 R5, R5, 0x10000, RZ ;  /* 0x0001000005057824 */ /* 0x000fc400078e00ff */
[----:B------:R-:W-:Y:S02]  /*3d20*/  IMAD.U32 R42, R42, 0x10000, RZ ;  /* 0x000100002a2a7824 */ /* 0x000fe400078e00ff */
[----:B------:R-:W-:Y:S01]  /*3d30*/  FADD R4, R40, R40 ;  /* 0x0000002828047221 */ /* 0x000fe20000000000 */
[----:B------:R-:W-:Y:S02]  /*3d40*/  IMAD.U32 R34, R34, 0x10000, RZ ;  /* 0x0001000022227824 */ /* 0x000fe400078e00ff */
[----:B------:R-:W-:Y:S01]  /*3d50*/  FMUL R6, R6, R5 ;  /* 0x0000000506067220 */ /* 0x000fe20000400000 */
[----:B------:R-:W-:Y:S01]  /*3d60*/  PRMT R5, R10, 0x7632, R5 ;  /* 0x000076320a057816 */ /* 0x000fe20000000005 */
[----:B------:R-:W-:Y:S01]  /*3d70*/  FADD R27, R42, R42 ;  /* 0x0000002a2a1b7221 */ /* 0x000fe20000000000 */
[----:B------:R-:W-:Y:S01]  /*3d80*/  FMUL R7, R43, R34 ;  /* 0x000000222b077220 */ /* 0x000fe20000400000 */
[----:B------:R-:W-:Y:S01]  /*3d90*/  FMNMX R4, RZ, R4, !PT ;  /* 0x00000004ff047209 */ /* 0x000fe20007800000 */
[----:B------:R-:W-:-:S02]  /*3da0*/  IMAD.U32 R43, R10, 0x10000, RZ ;  /* 0x000100000a2b7824 */ /* 0x000fc400078e00ff */
[----:B------:R-:W-:Y:S01]  /*3db0*/  IMAD.U32 R10, R5, 0x10000, RZ ;  /* 0x00010000050a7824 */ /* 0x000fe200078e00ff */
[----:B------:R-:W-:Y:S01]  /*3dc0*/  FMNMX R31, RZ, R27, !PT ;  /* 0x0000001bff1f7209 */ /* 0x000fe20007800000 */
[C---:B------:R-:W-:Y:S01]  /*3dd0*/  IMAD.U32 R27, R49.reuse, 0x10000, RZ ;  /* 0x00010000311b7824 */ /* 0x040fe200078e00ff */
[----:B------:R-:W-:Y:S01]  /*3de0*/  PRMT R5, R49, 0x7632, R5 ;  /* 0x0000763231057816 */ /* 0x000fe20000000005 */
[----:B------:R-:W-:Y:S01]  /*3df0*/  FMUL R4, R4, R43 ;  /* 0x0000002b04047220 */ /* 0x000fe20000400000 */
[----:B------:R-:W-:Y:S01]  /*3e00*/  FMUL R7, R7, R30 ;  /* 0x0000001e07077220 */ /* 0x000fe20000400000 */
[----:B------:R-:W-:Y:S02]  /*3e10*/  FMUL R31, R31, R10 ;  /* 0x0000000a1f1f7220 */ /* 0x000fe40000400000 */
[----:B------:R-:W-:Y:S01]  /*3e20*/  FMUL R27, R4, R27 ;  /* 0x0000001b041b7220 */ /* 0x000fe20000400000 */
[----:B------:R-:W-:Y:S01]  /*3e30*/  IMAD.U32 R50, R5, 0x10000, RZ ;  /* 0x0001000005327824 */ /* 0x000fe200078e00ff */
[----:B------:R-:W-:-:S03]  /*3e40*/  LEA R4, P2, R8, UR8, 0x1 ;  /* 0x0000000808047c11 */ /* 0x000fc6000f8408ff */
[----:B------:R-:W-:Y:S01]  /*3e50*/  FMUL R50, R31, R50 ;  /* 0x000000321f327220 */ /* 0x000fe20000400000 */
[----:B------:R-:W-:Y:S02]  /*3e60*/  LEA.HI.X R5, R8, UR9, R13, 0x1, P2 ;  /* 0x0000000908057c11 */ /* 0x000fe400090f0c0d */
[C---:B------:R-:W-:Y:S01]  /*3e70*/  FMNMX3 R13, |R6|.reuse, R9, |R7|, !PT ;  /* 0x00000009060d7276 */ /* 0x040fe20007800607 */
[----:B------:R-:W-:Y:S01]  /*3e80*/  FMUL R45, R6, UR16 ;  /* 0x00000010062d7c20 */ /* 0x000fe20008400000 */
[----:B------:R-:W-:Y:S02]  /*3e90*/  IADD3 R30, P1, PT, R36, UR22, RZ ;  /* 0x00000016241e7c10 */ /* 0x000fe4000ff3e0ff */
[----:B-1----:R-:W-:Y:S01]  /*3ea0*/  FMNMX3 R2, |R27|, R13, |R50|, !PT ;  /* 0x0000000d1b027276 */ /* 0x002fe20007800632 */
[----:B------:R-:W-:Y:S02]  /*3eb0*/  IMAD.U32 R13, R47, 0x10000, RZ ;  /* 0x000100002f0d7824 */ /* 0x000fe400078e00ff */
[----:B------:R-:W-:Y:S01]  /*3ec0*/  FMUL R6, R7, UR16 ;  /* 0x0000001007067c20 */ /* 0x000fe20008400000 */
[----:B------:R-:W-:Y:S01]  /*3ed0*/  FMUL R48, R27, UR16 ;  /* 0x000000101b307c20 */ /* 0x000fe20008400000 */
[----:B------:R-:W-:Y:S01]  /*3ee0*/  FMUL R7, R50, UR16 ;  /* 0x0000001032077c20 */ /* 0x000fe20008400000 */
[----:B------:R-:W-:Y:S01]  /*3ef0*/  FADD R27, R13, R13 ;  /* 0x0000000d0d1b7221 */ /* 0x000fe20000000000 */
[----:B------:R-:W-:-:S02]  /*3f00*/  IADD3.X R31, PT, PT, R37, UR23, RZ, P1, !PT ;  /* 0x00000017251f7c10 */ /* 0x000fc40008ffe4ff */
[----:B------:R-:W-:Y:S02]  /*3f10*/  PRMT R32, R47, 0x7632, R32 ;  /* 0x000076322f207816 */ /* 0x000fe40000000020 */
[----:B------:R-:W-:Y:S02]  /*3f20*/  F2FP.SATFINITE.E4M3.F32.PACK_AB_MERGE_C R45, RZ, R45, RZ ;  /* 0x0000002dff2d723e */ /* 0x000fe400048070ff */
[----:B------:R-:W-:Y:S02]  /*3f30*/  F2FP.SATFINITE.E4M3.F32.PACK_AB_MERGE_C R6, RZ, R6, RZ ;  /* 0x00000006ff06723e */ /* 0x000fe400048070ff */
[----:B------:R-:W-:Y:S02]  /*3f40*/  IADD3 R8, P0, PT, R4, UR30, RZ ;  /* 0x0000001e04087c10 */ /* 0x000fe4000ff1e0ff */
[----:B------:R-:W-:Y:S02]  /*3f50*/  F2FP.SATFINITE.E4M3.F32.PACK_AB_MERGE_C R48, RZ, R48, RZ ;  /* 0x00000030ff30723e */ /* 0x000fe400048070ff */
[----:B------:R-:W-:Y:S01]  /*3f60*/  F2FP.SATFINITE.E4M3.F32.PACK_AB_MERGE_C R7, RZ, R7, RZ ;  /* 0x00000007ff07723e */ /* 0x000fe200048070ff */
[----:B------:R0:W-:Y:S01]  /*3f70*/  STG.E.U16 desc[UR24][R30.64], R41 ;  /* 0x000000291e007986 */ /* 0x0001e2000c101518 */
[C---:B------:R-:W-:Y:S01]  /*3f80*/  PRMT R47, R46.reuse, 0x7632, R47 ;  /* 0x000076322e2f7816 */ /* 0x040fe2000000002f */
[----:B------:R-:W-:Y:S01]  /*3f90*/  IMAD.U32 R46, R46, 0x10000, RZ ;  /* 0x000100002e2e7824 */ /* 0x000fe200078e00ff */
[----:B------:R-:W-:-:S02]  /*3fa0*/  FMNMX R27, RZ, R27, !PT ;  /* 0x0000001bff1b7209 */ /* 0x000fc40007800000 */
[----:B------:R-:W-:Y:S02]  /*3fb0*/  PRMT R37, R6, 0x7604, R45 ;  /* 0x0000760406257816 */ /* 0x000fe4000000002d */
[----:B------:R-:W-:Y:S02]  /*3fc0*/  IADD3.X R9, PT, PT, R5, UR31, RZ, P0, !PT ;  /* 0x0000001f05097c10 */ /* 0x000fe400087fe4ff */
[----:B------:R-:W-:Y:S01]  /*3fd0*/  PRMT R33, R7, 0x7604, R48 ;  /* 0x0000760407217816 */ /* 0x000fe20000000030 */
[----:B0-----:R-:W-:Y:S01]  /*3fe0*/  IMAD.U32 R41, R32, 0x10000, RZ ;  /* 0x0001000020297824 */ /* 0x001fe200078e00ff */
[----:B------:R-:W-:Y:S01]  /*3ff0*/  FSETP.GT.AND P0, PT, R29, RZ, PT ;  /* 0x000000ff1d00720b */ /* 0x000fe20003f04000 */
[----:B------:R-:W-:Y:S02]  /*4000*/  IMAD.U32 R32, R53, 0x10000, RZ ;  /* 0x0001000035207824 */ /* 0x000fe400078e00ff */
[----:B------:R-:W-:Y:S01]  /*4010*/  FMUL R27, R27, R46 ;  /* 0x0000002e1b1b7220 */ /* 0x000fe20000400000 */
[----:B------:R-:W-:Y:S01]  /*4020*/  FADD R31, R41, R41 ;  /* 0x00000029291f7221 */ /* 0x000fe20000000000 */
[----:B------:R-:W-:Y:S01]  /*4030*/  FMUL R29, R29, R29 ;  /* 0x0000001d1d1d7220 */ /* 0x000fe20000400000 */
[----:B------:R-:W-:Y:S01]  /*4040*/  STG.E.U16 desc[UR24][R4.64], R37 ;  /* 0x0000002504007986 */ /* 0x000fe2000c101518 */
[----:B------:R-:W-:-:S03]  /*4050*/  PRMT R30, R53, 0x7632, R30 ;  /* 0x00007632351e7816 */ /* 0x000fc6000000001e */
[----:B------:R0:W-:Y:S01]  /*4060*/  STG.E.U16 desc[UR24][R8.64], R33 ;  /* 0x0000002108007986 */ /* 0x0001e2000c101518 */
[----:B------:R-:W-:Y:S01]  /*4070*/  FMNMX R36, RZ, R31, !PT ;  /* 0x0000001fff247209 */ /* 0x000fe20007800000 */
[----:B------:R-:W-:Y:S02]  /*4080*/  IMAD.U32 R31, R30, 0x10000, RZ ;  /* 0x000100001e1f7824 */ /* 0x000fe400078e00ff */
[----:B------:R-:W-:Y:S02]  /*4090*/  IMAD.U32 R47, R47, 0x10000, RZ ;  /* 0x000100002f2f7824 */ /* 0x000fe400078e00ff */
[----:B0-----:R-:W-:Y:S01]  /*40a0*/  FMUL R33, R27, R32 ;  /* 0x000000201b217220 */ /* 0x001fe20000400000 */
[----:B------:R-:W-:Y:S02]  /*40b0*/  FSEL R27, R29, RZ, P0 ;  /* 0x000000ff1d1b7208 */ /* 0x000fe40000000000 */
[C---:B------:R-:W-:Y:S01]  /*40c0*/  FSETP.GT.AND P0, PT, R35.reuse, RZ, PT ;  /* 0x000000ff2300720b */ /* 0x040fe20003f04000 */
[----:B------:R-:W-:Y:S01]  /*40d0*/  FMUL R35, R35, R35 ;  /* 0x0000002323237220 */ /* 0x000fe20000400000 */
[----:B------:R-:W-:Y:S01]  /*40e0*/  FMUL R30, R33, UR16 ;  /* 0x00000010211e7c20 */ /* 0x000fe20008400000 */
[----:B------:R-:W-:Y:S01]  /*40f0*/  FMUL R27, R44, R27 ;  /* 0x0000001b2c1b7220 */ /* 0x000fe20000400000 */
[----:B------:R-:W-:-:S02]  /*4100*/  FMUL R36, R36, R47 ;  /* 0x0000002f24247220 */ /* 0x000fc40000400000 */
[----:B------:R-:W-:Y:S02]  /*4110*/  FSEL R35, R35, RZ, P0 ;  /* 0x000000ff23237208 */ /* 0x000fe40000000000 */
[----:B------:R-:W-:Y:S02]  /*4120*/  F2FP.SATFINITE.E4M3.F32.PACK_AB_MERGE_C R44, RZ, R30, RZ ;  /* 0x0000001eff2c723e */ /* 0x000fe400048070ff */
[----:B------:R-:W-:Y:S01]  /*4130*/  IADD3 R30, P0, PT, R4, UR19, RZ ;  /* 0x00000013041e7c10 */ /* 0x000fe2000ff1e0ff */
[----:B------:R-:W-:Y:S01]  /*4140*/  FMUL R29, R36, R31 ;  /* 0x0000001f241d7220 */ /* 0x000fe20000400000 */
[----:B------:R-:W-:Y:S01]  /*4150*/  FSETP.GT.AND P1, PT, R42, RZ, PT ;  /* 0x000000ff2a00720b */ /* 0x000fe20003f24000 */
[----:B------:R-:W-:Y:S01]  /*4160*/  FMUL R32, R13, R13 ;  /* 0x0000000d0d207220 */ /* 0x000fe20000400000 */
[----:B------:R-:W-:Y:S01]  /*4170*/  IADD3.X R31, PT, PT, R5, UR21, RZ, P0, !PT ;  /* 0x00000015051f7c10 */ /* 0x000fe200087fe4ff */
[----:B------:R-:W0:Y:S01]  /*4180*/  S2UR UR17, SR_CgaCtaId ;  /* 0x00000000001179c3 */ /* 0x000e220000008800 */
[C---:B------:R-:W-:Y:S01]  /*4190*/  FSETP.GT.AND P0, PT, R40.reuse, RZ, PT ;  /* 0x000000ff2800720b */ /* 0x040fe20003f04000 */
[----:B------:R-:W-:Y:S01]  /*41a0*/  FMUL R40, R40, R40 ;  /* 0x0000002828287220 */ /* 0x000fe20000400000 */
[----:B------:R-:W-:Y:S01]  /*41b0*/  FMUL R42, R42, R42 ;  /* 0x0000002a2a2a7220 */ /* 0x000fe20000400000 */
[----:B------:R-:W-:Y:S01]  /*41c0*/  FMUL R36, R34, R35 ;  /* 0x0000002322247220 */ /* 0x000fe20000400000 */
[----:B------:R-:W-:Y:S01]  /*41d0*/  FSETP.GT.AND P2, PT, R13, RZ, PT ;  /* 0x000000ff0d00720b */ /* 0x000fe20003f44000 */
[----:B------:R-:W-:Y:S01]  /*41e0*/  UMOV UR15, 0x400 ;  /* 0x00000400000f7882 */ /* 0x000fe20000000000 */
[----:B------:R-:W-:Y:S01]  /*41f0*/  FSEL R40, R40, RZ, P0 ;  /* 0x000000ff28287208 */ /* 0x000fe20000000000 */
[----:B------:R-:W1:Y:S01]  /*4200*/  LDCU.64 UR18, c[0x0][0x3c0] ;  /* 0x00007800ff1277ac */ /* 0x000e620008000a00 */
[----:B------:R-:W-:Y:S01]  /*4210*/  FSEL R35, R42, RZ, P1 ;  /* 0x000000ff2a237208 */ /* 0x000fe20000800000 */
[----:B------:R-:W-:-:S02]  /*4220*/  IMAD.U32 R34, R54, 0x10000, RZ ;  /* 0x0001000036227824 */ /* 0x000fc400078e00ff */
[----:B------:R-:W-:Y:S01]  /*4230*/  FMUL R13, R43, R40 ;  /* 0x000000282b0d7220 */ /* 0x000fe20000400000 */
[----:B------:R-:W-:Y:S01]  /*4240*/  FSEL R43, R32, RZ, P2 ;  /* 0x000000ff202b7208 */ /* 0x000fe20001000000 */
[----:B------:R-:W-:Y:S01]  /*4250*/  FMUL R32, R10, R35 ;  /* 0x000000230a207220 */ /* 0x000fe20000400000 */
[C---:B------:R-:W-:Y:S01]  /*4260*/  FADD R35, R34.reuse, R34 ;  /* 0x0000002222237221 */ /* 0x040fe20000000000 */
[C---:B------:R-:W-:Y:S01]  /*4270*/  FSETP.GT.AND P0, PT, R41.reuse, RZ, PT ;  /* 0x000000ff2900720b */ /* 0x040fe20003f04000 */
[C---:B------:R-:W-:Y:S01]  /*4280*/  FMUL R42, R34.reuse, R34 ;  /* 0x00000022222a7220 */ /* 0x040fe20000400000 */
[----:B------:R-:W-:Y:S01]  /*4290*/  FMUL R41, R41, R41 ;  /* 0x0000002929297220 */ /* 0x000fe20000400000 */
[----:B------:R-:W-:Y:S02]  /*42a0*/  FSETP.GT.AND P1, PT, R34, RZ, PT ;  /* 0x000000ff2200720b */ /* 0x000fe40003f24000 */
[----:B------:R-:W-:Y:S01]  /*42b0*/  PRMT R54, R54, 0x7632, R54 ;  /* 0x0000763236367816 */ /* 0x000fe20000000036 */
[----:B------:R-:W-:Y:S01]  /*42c0*/  FMUL R10, R46, R43 ;  /* 0x0000002b2e0a7220 */ /* 0x000fe20000400000 */
[----:B------:R-:W-:Y:S01]  /*42d0*/  FMNMX R35, RZ, R35, !PT ;  /* 0x00000023ff237209 */ /* 0x000fe20007800000 */
[----:B------:R-:W-:Y:S01]  /*42e0*/  IMAD.U32 R40, R38, 0x10000, RZ ;  /* 0x0001000026287824 */ /* 0x000fe200078e00ff */
[----:B------:R-:W-:Y:S01]  /*42f0*/  FSEL R43, R42, RZ, P1 ;  /* 0x000000ff2a2b7208 */ /* 0x000fe20000800000 */
[----:B------:R-:W-:Y:S01]  /*4300*/  IMAD.U32 R54, R54, 0x10000, RZ ;  /* 0x0001000036367824 */ /* 0x000fe200078e00ff */
[----:B------:R-:W-:Y:S01]  /*4310*/  FSEL R34, R41, RZ, P0 ;  /* 0x000000ff29227208 */ /* 0x000fe20000000000 */
[----:B------:R-:W-:-:S02]  /*4320*/  FMUL R35, R35, R40 ;  /* 0x0000002823237220 */ /* 0x000fc40000400000 */
[----:B------:R-:W-:Y:S01]  /*4330*/  FMUL R40, R40, R43 ;  /* 0x0000002b28287220 */ /* 0x000fe20000400000 */
[----:B------:R-:W-:Y:S01]  /*4340*/  FADD R43, R54, R54 ;  /* 0x00000036362b7221 */ /* 0x000fe20000000000 */
[----:B------:R-:W-:Y:S01]  /*4350*/  FMUL R41, R47, R34 ;  /* 0x000000222f297220 */ /* 0x000fe20000400000 */
[----:B------:R-:W-:Y:S01]  /*4360*/  PRMT R34, R38, 0x7632, R34 ;  /* 0x0000763226227816 */ /* 0x000fe20000000022 */
[----:B------:R-:W-:Y:S01]  /*4370*/  FMUL R37, R29, UR16 ;  /* 0x000000101d257c20 */ /* 0x000fe20008400000 */
[C---:B------:R-:W-:Y:S01]  /*4380*/  IMAD.U32 R42, R39.reuse, 0x10000, RZ ;  /* 0x00010000272a7824 */ /* 0x040fe200078e00ff */
[----:B------:R-:W-:Y:S02]  /*4390*/  PRMT R39, R39, 0x7632, R39 ;  /* 0x0000763227277816 */ /* 0x000fe40000000027 */
[----:B------:R-:W-:Y:S01]  /*43a0*/  FMNMX R43, RZ, R43, !PT ;  /* 0x0000002bff2b7209 */ /* 0x000fe20007800000 */
[----:B------:R-:W-:Y:S01]  /*43b0*/  IMAD.U32 R34, R34, 0x10000, RZ ;  /* 0x0001000022227824 */ /* 0x000fe200078e00ff */
[C---:B------:R-:W-:Y:S01]  /*43c0*/  FSETP.GT.AND P0, PT, R54.reuse, RZ, PT ;  /* 0x000000ff3600720b */ /* 0x040fe20003f04000 */
[----:B------:R-:W-:Y:S01]  /*43d0*/  FMUL R54, R54, R54 ;  /* 0x0000003636367220 */ /* 0x000fe20000400000 */
[----:B------:R-:W-:Y:S01]  /*43e0*/  F2FP.SATFINITE.E4M3.F32.PACK_AB_MERGE_C R37, RZ, R37, RZ ;  /* 0x00000025ff25723e */ /* 0x000fe200048070ff */
[----:B------:R-:W-:Y:S01]  /*43f0*/  FMUL R38, R35, R42 ;  /* 0x0000002a23267220 */ /* 0x000fe20000400000 */
[----:B------:R-:W-:-:S02]  /*4400*/  IMAD.U32 R42, R39, 0x10000, RZ ;  /* 0x00010000272a7824 */ /* 0x000fc400078e00ff */
[----:B------:R-:W-:Y:S01]  /*4410*/  FMUL R43, R43, R34 ;  /* 0x000000222b2b7220 */ /* 0x000fe20000400000 */
[----:B------:R-:W-:Y:S02]  /*4420*/  PRMT R49, R37, 0x7604, R44 ;  /* 0x0000760425317816 */ /* 0x000fe4000000002c */
[----:B------:R-:W-:Y:S01]  /*4430*/  FSEL R39, R54, RZ, P0 ;  /* 0x000000ff36277208 */ /* 0x000fe20000000000 */
[----:B------:R-:W-:Y:S01]  /*4440*/  FMUL R43, R43, R42 ;  /* 0x0000002a2b2b7220 */ /* 0x000fe20000400000 */
[----:B------:R-:W-:Y:S01]  /*4450*/  FMUL R47, R38, UR16 ;  /* 0x00000010262f7c20 */ /* 0x000fe20008400000 */
[----:B------:R2:W-:Y:S01]  /*4460*/  STG.E.U16 desc[UR24][R30.64], R49 ;  /* 0x000000311e007986 */ /* 0x0005e2000c101518 */
[----:B------:R-:W-:Y:S01]  /*4470*/  FMUL R46, R36, UR16 ;  /* 0x00000010242e7c20 */ /* 0x000fe20008400000 */
[----:B------:R-:W-:Y:S01]  /*4480*/  FMUL R39, R34, R39 ;  /* 0x0000002722277220 */ /* 0x000fe20000400000 */
[----:B------:R-:W-:Y:S01]  /*4490*/  FMUL R42, R43, UR16 ;  /* 0x000000102b2a7c20 */ /* 0x000fe20008400000 */
[----:B------:R-:W-:-:S02]  /*44a0*/  IADD3 R34, P0, PT, R30, UR30, RZ ;  /* 0x0000001e1e227c10 */ /* 0x000fc4000ff1e0ff */
[----:B------:R-:W-:Y:S01]  /*44b0*/  LOP3.LUT R45, R45, 0xff, RZ, 0xc0, !PT ;  /* 0x000000ff2d2d7812 */ /* 0x000fe200078ec0ff */
[----:B------:R-:W-:Y:S01]  /*44c0*/  FMUL R51, R13, UR16 ;  /* 0x000000100d337c20 */ /* 0x000fe20008400000 */
[----:B------:R-:W-:Y:S01]  /*44d0*/  F2FP.SATFINITE.E4M3.F32.PACK_AB_MERGE_C R47, RZ, R47, RZ ;  /* 0x0000002fff2f723e */ /* 0x000fe200048070ff */
[----:B--2---:R-:W-:Y:S01]  /*44e0*/  FMUL R49, R27, UR16 ;  /* 0x000000101b317c20 */ /* 0x004fe20008400000 */
[----:B------:R-:W-:Y:S01]  /*44f0*/  F2FP.SATFINITE.E4M3.F32.PACK_AB_MERGE_C R42, RZ, R42, RZ ;  /* 0x0000002aff2a723e */ /* 0x000fe200048070ff */
[----:B------:R-:W-:Y:S01]  /*4500*/  FMUL R50, R32, UR16 ;  /* 0x0000001020327c20 */ /* 0x000fe20008400000 */
[----:B------:R-:W-:Y:S02]  /*4510*/  IADD3.X R35, PT, PT, R31, UR31, RZ, P0, !PT ;  /* 0x0000001f1f237c10 */ /* 0x000fe400087fe4ff */
[----:B------:R-:W-:Y:S02]  /*4520*/  IADD3 R4, P0, PT, R4, UR22, RZ ;  /* 0x0000001604047c10 */ /* 0x000fe4000ff1e0ff */
[----:B------:R-:W-:-:S02]  /*4530*/  F2FP.SATFINITE.E4M3.F32.PACK_AB_MERGE_C R49, RZ, R49, RZ ;  /* 0x00000031ff31723e */ /* 0x000fc400048070ff */
[----:B------:R-:W-:Y:S01]  /*4540*/  F2FP.SATFINITE.E4M3.F32.PACK_AB_MERGE_C R46, RZ, R46, RZ ;  /* 0x0000002eff2e723e */ /* 0x000fe200048070ff */
[----:B------:R-:W-:Y:S01]  /*4550*/  IMAD R48, R48, 0x100, R45 ;  /* 0x0000010030307824 */ /* 0x000fe200078e022d */
[----:B------:R-:W-:Y:S02]  /*4560*/  PRMT R45, R42, 0x7604, R47 ;  /* 0x000076042a2d7816 */ /* 0x000fe4000000002f */
[----:B------:R-:W-:Y:S02]  /*4570*/  IADD3.X R5, PT, PT, R5, UR23, RZ, P0, !PT ;  /* 0x0000001705057c10 */ /* 0x000fe400087fe4ff */
[----:B------:R-:W-:Y:S02]  /*4580*/  PRMT R53, R46, 0x7604, R49 ;  /* 0x000076042e357816 */ /* 0x000fe40000000031 */
[----:B------:R-:W-:Y:S02]  /*4590*/  IADD3 R8, P0, PT, R8, UR22, RZ ;  /* 0x0000001608087c10 */ /* 0x000fe4000ff1e0ff */
[----:B------:R-:W-:-:S02]  /*45a0*/  F2FP.SATFINITE.E4M3.F32.PACK_AB_MERGE_C R51, RZ, R51, RZ ;  /* 0x00000033ff33723e */ /* 0x000fc400048070ff */
[----:B------:R-:W-:Y:S01]  /*45b0*/  F2FP.SATFINITE.E4M3.F32.PACK_AB_MERGE_C R50, RZ, R50, RZ ;  /* 0x00000032ff32723e */ /* 0x000fe200048070ff */
[----:B------:R2:W-:Y:S01]  /*45c0*/  STG.E.U16 desc[UR24][R34.64], R45 ;  /* 0x0000002d22007986 */ /* 0x0005e2000c101518 */
[----:B------:R-:W-:Y:S02]  /*45d0*/  IADD3.X R9, PT, PT, R9, UR23, RZ, P0, !PT ;  /* 0x0000001709097c10 */ /* 0x000fe400087fe4ff */
[----:B------:R-:W-:Y:S01]  /*45e0*/  PRMT R57, R50, 0x7604, R51 ;  /* 0x0000760432397816 */ /* 0x000fe20000000033 */
[----:B------:R3:W-:Y:S01]  /*45f0*/  STG.E.U16 desc[UR24][R4.64], R53 ;  /* 0x0000003504007986 */ /* 0x0007e2000c101518 */
[----:B------:R-:W-:-:S03]  /*4600*/  FMUL R52, R41, UR16 ;  /* 0x0000001029347c20 */ /* 0x000fc60008400000 */
[----:B------:R4:W-:Y:S01]  /*4610*/  STG.E.U16 desc[UR24][R8.64], R57 ;  /* 0x0000003908007986 */ /* 0x0009e2000c101518 */
[----:B--2---:R-:W-:Y:S01]  /*4620*/  FMUL R45, R10, UR16 ;  /* 0x000000100a2d7c20 */ /* 0x004fe20008400000 */
[----:B---3--:R-:W-:-:S04]  /*4630*/  IADD3 R4, P0, PT, R30, UR22, RZ ;  /* 0x000000161e047c10 */ /* 0x008fc8000ff1e0ff */
[----:B------:R-:W-:Y:S02]  /*4640*/  F2FP.SATFINITE.E4M3.F32.PACK_AB_MERGE_C R30, RZ, R45, RZ ;  /* 0x0000002dff1e723e */ /* 0x000fe400048070ff */
[----:B------:R-:W-:Y:S01]  /*4650*/  IADD3.X R5, PT, PT, R31, UR23, RZ, P0, !PT ;  /* 0x000000171f057c10 */ /* 0x000fe200087fe4ff */
[----:B------:R-:W-:Y:S01]  /*4660*/  FMUL R31, R40, UR16 ;  /* 0x00000010281f7c20 */ /* 0x000fe20008400000 */
[----:B----4-:R-:W-:Y:S01]  /*4670*/  FMUL R9, R39, UR16 ;  /* 0x0000001027097c20 */ /* 0x010fe20008400000 */
[----:B------:R-:W-:Y:S02]  /*4680*/  F2FP.SATFINITE.E4M3.F32.PACK_AB_MERGE_C R45, RZ, R52, RZ ;  /* 0x00000034ff2d723e */ /* 0x000fe400048070ff */
[----:B------:R-:W-:Y:S02]  /*4690*/  IADD3 R8, P0, PT, R34, UR22, RZ ;  /* 0x0000001622087c10 */ /* 0x000fe4000ff1e0ff */
[----:B------:R-:W-:Y:S02]  /*46a0*/  F2FP.SATFINITE.E4M3.F32.PACK_AB_MERGE_C R31, RZ, R31, RZ ;  /* 0x0000001fff1f723e */ /* 0x000fe400048070ff */
[----:B------:R-:W-:-:S02]  /*46b0*/  F2FP.SATFINITE.E4M3.F32.PACK_AB_MERGE_C R34, RZ, R9, RZ ;  /* 0x00000009ff22723e */ /* 0x000fc400048070ff */
[----:B------:R-:W-:Y:S02]  /*46c0*/  PRMT R53, R45, 0x7604, R30 ;  /* 0x000076042d357816 */ /* 0x000fe4000000001e */
[----:B------:R-:W-:Y:S02]  /*46d0*/  IADD3.X R9, PT, PT, R35, UR23, RZ, P0, !PT ;  /* 0x0000001723097c10 */ /* 0x000fe400087fe4ff */
[----:B------:R-:W-:Y:S01]  /*46e0*/  PRMT R57, R34, 0x7604, R31 ;  /* 0x0000760422397816 */ /* 0x000fe2000000001f */
[----:B------:R2:W-:Y:S01]  /*46f0*/  STG.E.U16 desc[UR24][R4.64], R53 ;  /* 0x0000003504007986 */ /* 0x0005e2000c101518 */
[----:B------:R-:W-:-:S03]  /*4700*/  UIADD3 UR7, UPT, UPT, UR15, 0x20, URZ ;  /* 0x000000200f077890 */ /* 0x000fc6000fffe0ff */
[----:B------:R3:W-:Y:S01]  /*4710*/  STG.E.U16 desc[UR24][R8.64], R57 ;  /* 0x0000003908007986 */ /* 0x0007e2000c101518 */
[----:B0-----:R-:W-:Y:S01]  /*4720*/  ULEA UR7, UR17, UR7, 0x18 ;  /* 0x0000000711077291 */ /* 0x001fe2000f8ec0ff */
[----:B------:R-:W-:Y:S02]  /*4730*/  LOP3.LUT R35, R0, 0x1f, RZ, 0xc0, !PT ;  /* 0x0000001f00237812 */ /* 0x000fe400078ec0ff */
[----:B--2---:R-:W-:Y:S01]  /*4740*/  LOP3.LUT R4, R49, 0xff, RZ, 0xc0, !PT ;  /* 0x000000ff31047812 */ /* 0x004fe200078ec0ff */
[----:B------:R-:W-:Y:S01]  /*4750*/  IMAD.MOV.U32 R52, RZ, RZ, 0x84 ;  /* 0x00000084ff347424 */ /* 0x000fe200078e00ff */
[----:B---3--:R-:W-:-:S03]  /*4760*/  LOP3.LUT R9, RZ, R3, RZ, 0x33, !PT ;  /* 0x00000003ff097212 */ /* 0x008fc600078e33ff */
[----:B------:R-:W-:Y:S02]  /*4770*/  IMAD R51, R51, 0x100, R4 ;  /* 0x0000010033337824 */ /* 0x000fe400078e0204 */
[----:B------:R-:W-:Y:S02]  /*4780*/  IMAD.SHL.U32 R4, R19, 0x4, RZ ;  /* 0x0000000413047824 */ /* 0x000fe400078e00ff */
[----:B------:R-:W-:Y:S02]  /*4790*/  IMAD.IADD R9, R9, 0x1, R0 ;  /* 0x0000000109097824 */ /* 0x000fe400078e0200 */
[----:B------:R-:W-:Y:S01]  /*47a0*/  IMAD R5, R35, R52, UR7 ;  /* 0x0000000723057e24 */ /* 0x000fe2000f8e0234 */
[C---:B------:R-:W-:Y:S01]  /*47b0*/  LOP3.LUT R52, R4.reuse, 0x7c, RZ, 0xc0, !PT ;  /* 0x0000007c04347812 */ /* 0x040fe200078ec0ff */
[----:B------:R-:W-:Y:S02]  /*47c0*/  VIADD R8, R4, 0xfffffff8 ;  /* 0xfffffff804087836 */ /* 0x000fe40000000000 */
[----:B------:R-:W-:-:S02]  /*47d0*/  IMAD.SHL.U32 R9, R9, 0x4, RZ ;  /* 0x0000000409097824 */ /* 0x000fc400078e00ff */
[----:B------:R-:W-:Y:S01]  /*47e0*/  VIADD R4, R4, 0xfffffff4 ;  /* 0xfffffff404047836 */ /* 0x000fe20000000000 */
[----:B------:R-:W-:Y:S01]  /*47f0*/  LOP3.LUT R8, R8, 0x7c, RZ, 0xc0, !PT ;  /* 0x0000007c08087812 */ /* 0x000fe200078ec0ff */
[----:B------:R-:W-:Y:S01]  /*4800*/  IMAD.IADD R49, R5, 0x1, R52 ;  /* 0x0000000105317824 */ /* 0x000fe200078e0234 */
[----:B------:R-:W-:Y:S01]  /*4810*/  LOP3.LUT R52, R9, 0x7c, RZ, 0xc0, !PT ;  /* 0x0000007c09347812 */ /* 0x000fe200078ec0ff */
[----:B------:R-:W-:Y:S01]  /*4820*/  IMAD.U32 R44, R44, 0x10000, RZ ;  /* 0x000100002c2c7824 */ /* 0x000fe200078e00ff */
[----:B------:R-:W-:Y:S01]  /*4830*/  LOP3.LUT R4, R4, 0x7c, RZ, 0xc0, !PT ;  /* 0x0000007c04047812 */ /* 0x000fe200078ec0ff */
[----:B------:R-:W-:Y:S01]  /*4840*/  IMAD.IADD R53, R5, 0x1, R8 ;  /* 0x0000000105357824 */ /* 0x000fe200078e0208 */
[----:B------:R0:W-:Y:S01]  /*4850*/  STS [R49], R18 ;  /* 0x0000001231007388 */ /* 0x0001e20000000800 */
[----:B------:R-:W-:Y:S01]  /*4860*/  LOP3.LUT R47, R47, 0xffff, RZ, 0xc0, !PT ;  /* 0x0000ffff2f2f7812 */ /* 0x000fe200078ec0ff */
[C---:B------:R-:W-:Y:S02]  /*4870*/  IMAD.IADD R52, R5.reuse, 0x1, R52 ;  /* 0x0000000105347824 */ /* 0x040fe400078e0234 */
[----:B------:R-:W-:-:S02]  /*4880*/  IMAD.IADD R14, R5, 0x1, R14 ;  /* 0x00000001050e7824 */ /* 0x000fc400078e020e */
[----:B0-----:R-:W-:Y:S01]  /*4890*/  IMAD.IADD R18, R5, 0x1, R4 ;  /* 0x0000000105127824 */ /* 0x001fe200078e0204 */
[----:B------:R-:W-:Y:S01]  /*48a0*/  LOP3.LUT R5, R44, 0xff0000, RZ, 0xc0, !PT ;  /* 0x00ff00002c057812 */ /* 0x000fe200078ec0ff */
[----:B------:R-:W-:-:S03]  /*48b0*/  IMAD.SHL.U32 R4, R47, 0x1000000, RZ ;  /* 0x010000002f047824 */ /* 0x000fc600078e00ff */
[----:B------:R-:W-:Y:S01]  /*48c0*/  LOP3.LUT R5, R5, 0xffff, R48, 0xf8, !PT ;  /* 0x0000ffff05057812 */ /* 0x000fe200078ef830 */
[----:B------:R-:W-:Y:S03]  /*48d0*/  STS [R52], R16 ;  /* 0x0000001034007388 */ /* 0x000fe60000000800 */
[----:B------:R-:W-:Y:S01]  /*48e0*/  LOP3.LUT R57, R5, R4, RZ, 0xfc, !PT ;  /* 0x0000000405397212 */ /* 0x000fe200078efcff */
[----:B-1----:R-:W-:Y:S01]  /*48f0*/  UIMAD UR8, UR6, UR18, URZ ;  /* 0x00000012060872a4 */ /* 0x002fe2000f8e02ff */
[----:B------:R0:W-:Y:S01]  /*4900*/  STS [R53], R25 ;  /* 0x0000001935007388 */ /* 0x0001e20000000800 */
[----:B------:R-:W-:Y:S02]  /*4910*/  USHF.R.U64 UR21, UR18, 0x2, UR19 ;  /* 0x0000000212157899 */ /* 0x000fe40008001213 */
[----:B------:R-:W-:Y:S01]  /*4920*/  USHF.R.U32.HI UR26, URZ, 0x2, UR19 ;  /* 0x00000002ff1a7899 */ /* 0x000fe20008011613 */
[----:B------:R-:W-:Y:S01]  /*4930*/  STS [R18], R57 ;  /* 0x0000003912007388 */ /* 0x000fe20000000800 */
[----:B------:R-:W-:Y:S01]  /*4940*/  UIMAD.WIDE.U32 UR6, UR20, UR18, URZ ;  /* 0x00000012140672a5 */ /* 0x000fe2000f8e00ff */
[----:B------:R-:W-:Y:S01]  /*4950*/  LOP3.LUT R9, R46, 0xff, RZ, 0xc0, !PT ;  /* 0x000000ff2e097812 */ /* 0x000fe200078ec0ff */
[----:B------:R-:W-:Y:S01]  /*4960*/  UIMAD UR9, UR20, UR19, UR8 ;  /* 0x00000013140972a4 */ /* 0x000fe2000f8e0208 */
[----:B------:R-:W-:Y:S01]  /*4970*/  BAR.SYNC.DEFER_BLOCKING 0x0 ;  /* 0x0000000000007b1d */ /* 0x000fe20000010000 */
[----:B------:R-:W-:Y:S01]  /*4980*/  USHF.L.U32 UR12, UR21, 0x1, URZ ;  /* 0x00000001150c7899 */ /* 0x000fe200080006ff */
[----:B0-----:R-:W-:Y:S01]  /*4990*/  SHF.R.U32.HI R25, RZ, 0x5, R0 ;  /* 0x00000005ff197819 */ /* 0x001fe20000011600 */
[----:B------:R-:W-:-:S02]  /*49a0*/  USHF.L.U64.HI UR13, UR21, 0x1, UR26 ;  /* 0x00000001150d7899 */ /* 0x000fc4000801021a */
[----:B------:R-:W-:Y:S02]  /*49b0*/  USHF.L.U32 UR8, UR6, 0x6, URZ ;  /* 0x0000000606087899 */ /* 0x000fe400080006ff */
[----:B------:R-:W-:Y:S01]  /*49c0*/  UIADD3 UR9, UPT, UPT, UR7, UR9, URZ ;  /* 0x0000000907097290 */ /* 0x000fe2000fffe0ff */
[----:B------:R-:W-:Y:S01]  /*49d0*/  IMAD R50, R50, 0x100, R9 ;  /* 0x0000010032327824 */ /* 0x000fe200078e0209 */
[----:B------:R-:W-:Y:S01]  /*49e0*/  LOP3.LUT R8, R19, 0x1f, RZ, 0xc0, !PT ;  /* 0x0000001f13087812 */ /* 0x000fe200078ec0ff */
[----:B------:R-:W-:Y:S01]  /*49f0*/  IMAD.SHL.U32 R25, R25, 0x8, RZ ;  /* 0x0000000819197824 */ /* 0x000fe200078e00ff */
[----:B------:R-:W-:Y:S01]  /*4a00*/  ULEA UR7, UP0, UR4, UR8, 0x7 ;  /* 0x0000000804077291 */ /* 0x000fe2000f8038ff */
[----:B------:R-:W-:Y:S01]  /*4a10*/  IMAD.U32 R4, RZ, RZ, UR12 ;  /* 0x0000000cff047e24 */ /* 0x000fe2000f8e00ff */
[----:B------:R-:W-:Y:S01]  /*4a20*/  USHF.L.U64.HI UR6, UR6, 0x6, UR9 ;  /* 0x0000000606067899 */ /* 0x000fe20008010209 */
[----:B------:R-:W-:Y:S02]  /*4a30*/  IMAD.U32 R5, RZ, RZ, UR13 ;  /* 0x0000000dff057e24 */ /* 0x000fe4000f8e00ff */
[----:B------:R-:W-:Y:S01]  /*4a40*/  IMAD.MOV.U32 R9, RZ, RZ, RZ ;  /* 0x000000ffff097224 */ /* 0x000fe200078e00ff */
[----:B------:R-:W-:Y:S01]  /*4a50*/  UIADD3 UR10, UP1, UPT, UR7, UR10, URZ ;  /* 0x0000000a070a7290 */ /* 0x000fe2000ff3e0ff */
[----:B------:R-:W-:Y:S01]  /*4a60*/  IMAD.WIDE.U32 R4, R25, UR21, R4 ;  /* 0x0000001519047c25 */ /* 0x000fe2000f8e0004 */
[----:B------:R-:W-:-:S03]  /*4a70*/  ULEA.HI.X UR4, UR4, UR6, UR5, 0x7, UP0 ;  /* 0x0000000604047291 */ /* 0x000fc600080f3c05 */
[C---:B------:R-:W-:Y:S01]  /*4a80*/  IMAD.WIDE.U32 R8, R25.reuse, UR21, R8 ;  /* 0x0000001519087c25 */ /* 0x040fe2000f8e0008 */
[----:B------:R-:W-:Y:S03]  /*4a90*/  LDS R47, [R14+0x4] ;  /* 0x000004000e2f7984 */ /* 0x000fe60000000800 */
[----:B------:R-:W-:Y:S02]  /*4aa0*/  IMAD R25, R25, UR26, RZ ;  /* 0x0000001a19197c24 */ /* 0x000fe4000f8e02ff */
[----:B------:R-:W-:Y:S01]  /*4ab0*/  IMAD.U32 R45, R45, 0x10000, RZ ;  /* 0x000100002d2d7824 */ /* 0x000fe200078e00ff */
[----:B------:R-:W-:Y:S01]  /*4ac0*/  UIADD3.X UR11, UPT, UPT, UR4, UR11, URZ, UP1, !UPT ;  /* 0x0000000b040b7290 */ /* 0x000fe20008ffe4ff */
[----:B------:R-:W-:Y:S01]  /*4ad0*/  IMAD.IADD R16, R25, 0x1, R5 ;  /* 0x0000000119107824 */ /* 0x000fe200078e0205 */
[----:B------:R-:W-:Y:S01]  /*4ae0*/  IADD3 R28, P0, PT, R28, R4, RZ ;  /* 0x000000041c1c7210 */ /* 0x000fe20007f1e0ff */
[----:B------:R-:W-:Y:S01]  /*4af0*/  IMAD.U32 R30, R30, 0x10000, RZ ;  /* 0x000100001e1e7824 */ /* 0x000fe200078e00ff */
[----:B------:R-:W-:Y:S01]  /*4b00*/  IADD3 R44, P1, PT, R4, UR12, RZ ;  /* 0x0000000c042c7c10 */ /* 0x000fe2000ff3e0ff */
[----:B------:R-:W-:Y:S01]  /*4b10*/  IMAD.IADD R5, R9, 0x1, R25 ;  /* 0x0000000109057824 */ /* 0x000fe200078e0219 */
[----:B------:R-:W-:Y:S01]  /*4b20*/  LEA R4, P2, R8, UR10, 0x2 ;  /* 0x0000000a08047c11 */ /* 0x000fe2000f8410ff */
[----:B------:R-:W0:Y:S01]  /*4b30*/  LDS R25, [R14] ;  /* 0x000000000e197984 */ /* 0x000e220000000800 */
[----:B------:R-:W-:-:S02]  /*4b40*/  LOP3.LUT R45, R45, 0xff0000, RZ, 0xc0, !PT ;  /* 0x00ff00002d2d7812 */ /* 0x000fc400078ec0ff */
[----:B------:R-:W-:Y:S02]  /*4b50*/  LOP3.LUT R30, R30, 0xff0000, RZ, 0xc0, !PT ;  /* 0x00ff00001e1e7812 */ /* 0x000fe400078ec0ff */
[----:B------:R-:W-:Y:S02]  /*4b60*/  LEA.HI.X R5, R8, UR11, R5, 0x2, P2 ;  /* 0x0000000b08057c11 */ /* 0x000fe400090f1405 */
[----:B------:R-:W-:Y:S02]  /*4b70*/  IADD3 R19, P2, P3, R11, UR12, R44 ;  /* 0x0000000c0b137c10 */ /* 0x000fe4000fb5e02c */
[----:B------:R-:W-:Y:S02]  /*4b80*/  LOP3.LUT R11, R45, 0xffff, R50, 0xf8, !PT ;  /* 0x0000ffff2d0b7812 */ /* 0x000fe400078ef832 */
[----:B------:R-:W-:Y:S01]  /*4b90*/  LOP3.LUT R30, R30, 0xffff, R51, 0xf8, !PT ;  /* 0x0000ffff1e1e7812 */ /* 0x000fe200078ef833 */
[----:B------:R-:W1:Y:S04]  /*4ba0*/  LDS R45, [R14+0x8] ;  /* 0x000008000e2d7984 */ /* 0x000e680000000800 */
[----:B------:R-:W2:Y:S01]  /*4bb0*/  LDS R51, [R14+0xc] ;  /* 0x00000c000e337984 */ /* 0x000ea20000000800 */
[----:B------:R-:W-:-:S02]  /*4bc0*/  LOP3.LUT R6, R6, 0xff, RZ, 0xc0, !PT ;  /* 0x000000ff06067812 */ /* 0x000fc400078ec0ff */
[----:B------:R-:W-:Y:S01]  /*4bd0*/  LOP3.LUT R31, R31, 0xffff, RZ, 0xc0, !PT ;  /* 0x0000ffff1f1f7812 */ /* 0x000fe200078ec0ff */
[----:B------:R-:W-:Y:S01]  /*4be0*/  IMAD.U32 R37, R37, 0x10000, RZ ;  /* 0x0001000025257824 */ /* 0x000fe200078e00ff */
[----:B------:R-:W-:Y:S01]  /*4bf0*/  LOP3.LUT R9, R55, 0x1f, RZ, 0xc0, !PT ;  /* 0x0000001f37097812 */ /* 0x000fe200078ec0ff */
[----:B------:R-:W-:Y:S02]  /*4c00*/  IMAD R8, R7, 0x100, R6 ;  /* 0x0000010007087824 */ /* 0x000fe400078e0206 */
[----:B------:R-:W-:Y:S01]  /*4c10*/  IMAD.X R7, RZ, RZ, R16, P0 ;  /* 0x000000ffff077224 */ /* 0x000fe200000e0610 */
[----:B------:R-:W-:Y:S01]  /*4c20*/  IADD3 R9, P4, PT, R9, R44, RZ ;  /* 0x0000002c09097210 */ /* 0x000fe20007f9e0ff */
[----:B------:R-:W-:Y:S01]  /*4c30*/  IMAD.SHL.U32 R31, R31, 0x1000000, RZ ;  /* 0x010000001f1f7824 */ /* 0x000fe200078e00ff */
[----:B------:R-:W-:Y:S02]  /*4c40*/  LEA R6, P0, R28, UR10, 0x2 ;  /* 0x0000000a1c067c11 */ /* 0x000fe4000f8010ff */
[----:B------:R-:W-:-:S02]  /*4c50*/  IADD3.X R16, PT, PT, R16, UR13, RZ, P1, !PT ;  /* 0x0000000d10107c10 */ /* 0x000fc40008ffe4ff */
[----:B------:R-:W-:Y:S02]  /*4c60*/  LOP3.LUT R37, R37, 0xff0000, RZ, 0xc0, !PT ;  /* 0x00ff000025257812 */ /* 0x000fe400078ec0ff */
[----:B------:R-:W-:Y:S01]  /*4c70*/  LEA.HI.X R7, R28, UR11, R7, 0x2, P0 ;  /* 0x0000000b1c077c11 */ /* 0x000fe200080f1407 */
[----:B------:R-:W-:Y:S01]  /*4c80*/  IMAD.X R28, RZ, RZ, R16, P4 ;  /* 0x000000ffff1c7224 */ /* 0x000fe200020e0610 */
[----:B------:R-:W-:Y:S02]  /*4c90*/  LOP3.LUT R55, R30, R31, RZ, 0xfc, !PT ;  /* 0x0000001f1e377212 */ /* 0x000fe400078efcff */
[----:B------:R-:W-:Y:S02]  /*4ca0*/  LOP3.LUT R37, R37, 0xffff, R8, 0xf8, !PT ;  /* 0x0000ffff25257812 */ /* 0x000fe400078ef808 */
[----:B------:R-:W-:Y:S02]  /*4cb0*/  LEA R30, P0, R9, UR10, 0x2 ;  /* 0x0000000a091e7c11 */ /* 0x000fe4000f8010ff */
[----:B------:R-:W-:-:S02]  /*4cc0*/  IADD3.X R16, PT, PT, RZ, UR13, R16, P2, P3 ;  /* 0x0000000dff107c10 */ /* 0x000fc400097e6410 */
[----:B------:R-:W-:Y:S02]  /*4cd0*/  LEA R8, P1, R19, UR10, 0x2 ;  /* 0x0000000a13087c11 */ /* 0x000fe4000f8210ff */
[----:B------:R-:W-:Y:S02]  /*4ce0*/  LEA.HI.X R31, R9, UR11, R28, 0x2, P0 ;  /* 0x0000000b091f7c11 */ /* 0x000fe400080f141c */
[----:B------:R-:W-:Y:S01]  /*4cf0*/  LEA.HI.X R9, R19, UR11, R16, 0x2, P1 ;  /* 0x0000000b13097c11 */ /* 0x000fe200088f1410 */
[----:B0-----:R0:W-:Y:S04]  /*4d00*/  STG.E desc[UR24][R4.64], R25 ;  /* 0x0000001904007986 */ /* 0x0011e8000c101918 */
[----:B------:R-:W-:Y:S04]  /*4d10*/  STG.E desc[UR24][R6.64], R47 ;  /* 0x0000002f06007986 */ /* 0x000fe8000c101918 */
[----:B-1----:R1:W-:Y:S04]  /*4d20*/  STG.E desc[UR24][R30.64], R45 ;  /* 0x0000002d1e007986 */ /* 0x0023e8000c101918 */
[----:B--2---:R-:W-:Y:S01]  /*4d30*/  STG.E desc[UR24][R8.64], R51 ;  /* 0x0000003308007986 */ /* 0x004fe2000c101918 */
[----:B------:R-:W-:Y:S01]  /*4d40*/  BAR.SYNC.DEFER_BLOCKING 0x0 ;  /* 0x0000000000007b1d */ /* 0x000fe20000010000 */
[----:B------:R-:W-:-:S05]  /*4d50*/  LOP3.LUT R42, R42, 0xffff, RZ, 0xc0, !PT ;  /* 0x0000ffff2a2a7812 */ /* 0x000fca00078ec0ff */
[----:B------:R-:W-:Y:S04]  /*4d60*/  STS [R49], R24 ;  /* 0x0000001831007388 */ /* 0x000fe80000000800 */
[----:B------:R2:W-:Y:S04]  /*4d70*/  STS [R52], R23 ;  /* 0x0000001734007388 */ /* 0x0005e80000000800 */
[----:B------:R3:W-:Y:S04]  /*4d80*/  STS [R53], R22 ;  /* 0x0000001635007388 */ /* 0x0007e80000000800 */
[----:B------:R-:W-:Y:S01]  /*4d90*/  STS [R18], R55 ;  /* 0x0000003712007388 */ /* 0x000fe20000000800 */
[----:B------:R-:W-:Y:S01]  /*4da0*/  BAR.SYNC.DEFER_BLOCKING 0x0 ;  /* 0x0000000000007b1d */ /* 0x000fe20000010000 */
[----:B------:R-:W-:-:S05]  /*4db0*/  IMAD.SHL.U32 R42, R42, 0x1000000, RZ ;  /* 0x010000002a2a7824 */ /* 0x000fca00078e00ff */
[----:B------:R-:W-:Y:S02]  /*4dc0*/  LOP3.LUT R19, R37, R42, RZ, 0xfc, !PT ;  /* 0x0000002a25137212 */ /* 0x000fe400078efcff */
[----:B------:R-:W4:Y:S04]  /*4dd0*/  LDS R37, [R14] ;  /* 0x000000000e257984 */ /* 0x000f280000000800 */
[----:B------:R-:W5:Y:S04]  /*4de0*/  LDS R51, [R14+0x4] ;  /* 0x000004000e337984 */ /* 0x000f680000000800 */
[----:B------:R-:W5:Y:S04]  /*4df0*/  LDS R57, [R14+0x8] ;  /* 0x000008000e397984 */ /* 0x000f680000000800 */
[----:B------:R-:W5:Y:S01]  /*4e00*/  LDS R59, [R14+0xc] ;  /* 0x00000c000e3b7984 */ /* 0x000f620000000800 */
[----:B------:R-:W-:-:S02]  /*4e10*/  UIMAD UR4, UR19, UR22, URZ ;  /* 0x00000016130472a4 */ /* 0x000fc4000f8e02ff */
[----:B0-----:R-:W-:Y:S02]  /*4e20*/  IMAD.U32 R25, RZ, RZ, UR22 ;  /* 0x00000016ff197e24 */ /* 0x001fe4000f8e00ff */
[----:B-1----:R-:W-:Y:S01]  /*4e30*/  IMAD.U32 R45, RZ, RZ, UR22 ;  /* 0x00000016ff2d7e24 */ /* 0x002fe2000f8e00ff */
[----:B------:R-:W-:Y:S01]  /*4e40*/  UIMAD UR4, UR23, UR18, UR4 ;  /* 0x00000012170472a4 */ /* 0x000fe2000f8e0204 */
[----:B--2---:R-:W-:Y:S02]  /*4e50*/  IMAD.U32 R23, RZ, RZ, UR22 ;  /* 0x00000016ff177e24 */ /* 0x004fe4000f8e00ff */
[----:B------:R-:W-:-:S04]  /*4e60*/  IMAD.WIDE.U32 R46, R25, UR18, R4 ;  /* 0x00000012192e7c25 */ /* 0x000fc8000f8e0004 */
[----:B------:R-:W-:-:S04]  /*4e70*/  IMAD.WIDE.U32 R44, R45, UR18, R6 ;  /* 0x000000122d2c7c25 */ /* 0x000fc8000f8e0006 */
[----:B------:R-:W-:-:S04]  /*4e80*/  IMAD.WIDE.U32 R24, R25, UR18, R30 ;  /* 0x0000001219187c25 */ /* 0x000fc8000f8e001e */
[----:B---3--:R-:W-:-:S04]  /*4e90*/  IMAD.WIDE.U32 R22, R23, UR18, R8 ;  /* 0x0000001217167c25 */ /* 0x008fc8000f8e0008 */
[----:B------:R-:W-:Y:S02]  /*4ea0*/  VIADD R47, R47, UR4 ;  /* 0x000000042f2f7c36 */ /* 0x000fe40008000000 */
[----:B------:R-:W-:Y:S02]  /*4eb0*/  VIADD R45, R45, UR4 ;  /* 0x000000042d2d7c36 */ /* 0x000fe40008000000 */
[----:B------:R-:W-:Y:S02]  /*4ec0*/  VIADD R25, R25, UR4 ;  /* 0x0000000419197c36 */ /* 0x000fe40008000000 */
[----:B------:R-:W-:Y:S01]  /*4ed0*/  VIADD R23, R23, UR4 ;  /* 0x0000000417177c36 */ /* 0x000fe20008000000 */
[----:B----4-:R-:W-:Y:S04]  /*4ee0*/  STG.E desc[UR24][R46.64], R37 ;  /* 0x000000252e007986 */ /* 0x010fe8000c101918 */
[----:B-----5:R-:W-:Y:S04]  /*4ef0*/  STG.E desc[UR24][R44.64], R51 ;  /* 0x000000332c007986 */ /* 0x020fe8000c101918 */
[----:B------:R-:W-:Y:S04]  /*4f00*/  STG.E desc[UR24][R24.64], R57 ;  /* 0x0000003918007986 */ /* 0x000fe8000c101918 */
[----:B------:R-:W-:Y:S01]  /*4f10*/  STG.E desc[UR24][R22.64], R59 ;  /* 0x0000003b16007986 */ /* 0x000fe2000c101918 */
[----:B------:R-:W-:Y:S06]  /*4f20*/  BAR.SYNC.DEFER_BLOCKING 0x0 ;  /* 0x0000000000007b1d */ /* 0x000fec0000010000 */
[----:B------:R-:W-:Y:S04]  /*4f30*/  STS [R49], R21 ;  /* 0x0000001531007388 */ /* 0x000fe80000000800 */
[----:B------:R0:W-:Y:S04]  /*4f40*/  STS [R52], R20 ;  /* 0x0000001434007388 */ /* 0x0001e80000000800 */
[----:B------:R-:W-:Y:S04]  /*4f50*/  STS [R53], R12 ;  /* 0x0000000c35007388 */ /* 0x000fe80000000800 */
[----:B------:R-:W-:Y:S01]  /*4f60*/  STS [R18], R19 ;  /* 0x0000001312007388 */ /* 0x000fe20000000800 */
[----:B------:R-:W-:Y:S01]  /*4f70*/  BAR.SYNC.DEFER_BLOCKING 0x0 ;  /* 0x0000000000007b1d */ /* 0x000fe20000010000 */
[----:B------:R-:W-:-:S05]  /*4f80*/  ULOP3.LUT UR5, UR18, 0xfffffffc, URZ, 0xc0, !UPT ;  /* 0xfffffffc12057892 */ /* 0x000fca000f8ec0ff */
[----:B------:R-:W1:Y:S04]  /*4f90*/  LDS R37, [R14] ;  /* 0x000000000e257984 */ /* 0x000e680000000800 */
[----:B------:R-:W2:Y:S04]  /*4fa0*/  LDS R47, [R14+0x4] ;  /* 0x000004000e2f7984 */ /* 0x000ea80000000800 */
[----:B------:R-:W3:Y:S04]  /*4fb0*/  LDS R45, [R14+0x8] ;  /* 0x000008000e2d7984 */ /* 0x000ee80000000800 */
[----:B------:R-:W4:Y:S01]  /*4fc0*/  LDS R25, [R14+0xc] ;  /* 0x00000c000e197984 */ /* 0x000f220000000800 */
[----:B------:R-:W-:-:S02]  /*4fd0*/  IADD3 R4, P0, PT, R4, UR5, RZ ;  /* 0x0000000504047c10 */ /* 0x000fc4000ff1e0ff */
[----:B------:R-:W-:Y:S02]  /*4fe0*/  IADD3 R6, P1, PT, R6, UR5, RZ ;  /* 0x0000000506067c10 */ /* 0x000fe4000ff3e0ff */
[----:B------:R-:W-:Y:S02]  /*4ff0*/  IADD3.X R5, PT, PT, R5, UR19, RZ, P0, !PT ;  /* 0x0000001305057c10 */ /* 0x000fe400087fe4ff */
[----:B0-----:R-:W-:Y:S02]  /*5000*/  IADD3 R20, P0, PT, R30, UR5, RZ ;  /* 0x000000051e147c10 */ /* 0x001fe4000ff1e0ff */
[----:B------:R-:W-:Y:S02]  /*5010*/  IADD3.X R7, PT, PT, R7, UR19, RZ, P1, !PT ;  /* 0x0000001307077c10 */ /* 0x000fe40008ffe4ff */
[----:B------:R-:W-:Y:S02]  /*5020*/  IADD3 R8, P1, PT, R8, UR5, RZ ;  /* 0x0000000508087c10 */ /* 0x000fe4000ff3e0ff */
[----:B------:R-:W-:-:S02]  /*5030*/  IADD3.X R21, PT, PT, R31, UR19, RZ, P0, !PT ;  /* 0x000000131f157c10 */ /* 0x000fc400087fe4ff */
[----:B------:R-:W-:Y:S01]  /*5040*/  IADD3.X R9, PT, PT, R9, UR19, RZ, P1, !PT ;  /* 0x0000001309097c10 */ /* 0x000fe20008ffe4ff */
[----:B-1----:R-:W-:Y:S04]  /*5050*/  STG.E desc[UR24][R4.64], R37 ;  /* 0x0000002504007986 */ /* 0x002fe8000c101918 */
[----:B--2---:R-:W-:Y:S04]  /*5060*/  STG.E desc[UR24][R6.64], R47 ;  /* 0x0000002f06007986 */ /* 0x004fe8000c101918 */
[----:B---3--:R-:W-:Y:S04]  /*5070*/  STG.E desc[UR24][R20.64], R45 ;  /* 0x0000002d14007986 */ /* 0x008fe8000c101918 */
[----:B----4-:R0:W-:Y:S01]  /*5080*/  STG.E desc[UR24][R8.64], R25 ;  /* 0x0000001908007986 */ /* 0x0101e2000c101918 */
[----:B------:R-:W-:Y:S01]  /*5090*/  BAR.SYNC.DEFER_BLOCKING 0x0 ;  /* 0x0000000000007b1d */ /* 0x000fe20000010000 */
[----:B------:R-:W-:-:S05]  /*50a0*/  LOP3.LUT R34, R34, 0xffff, RZ, 0xc0, !PT ;  /* 0x0000ffff22227812 */ /* 0x000fca00078ec0ff */
[----:B------:R-:W-:-:S05]  /*50b0*/  IMAD.SHL.U32 R34, R34, 0x1000000, RZ ;  /* 0x0100000022227824 */ /* 0x000fca00078e00ff */
[----:B------:R-:W-:Y:S01]  /*50c0*/  LOP3.LUT R11, R11, R34, RZ, 0xfc, !PT ;  /* 0x000000220b0b7212 */ /* 0x000fe200078efcff */
[----:B------:R1:W-:Y:S04]  /*50d0*/  STS [R49], R17 ;  /* 0x0000001131007388 */ /* 0x0003e80000000800 */
[----:B------:R2:W-:Y:S04]  /*50e0*/  STS [R52], R15 ;  /* 0x0000000f34007388 */ /* 0x0005e80000000800 */
[----:B------:R-:W-:Y:S04]  /*50f0*/  STS [R53], R26 ;  /* 0x0000001a35007388 */ /* 0x000fe80000000800 */
[----:B------:R-:W-:Y:S01]  /*5100*/  STS [R18], R11 ;  /* 0x0000000b12007388 */ /* 0x000fe20000000800 */
[----:B------:R-:W-:Y:S01]  /*5110*/  BAR.SYNC.DEFER_BLOCKING 0x0 ;  /* 0x0000000000007b1d */ /* 0x000fe20000010000 */
[----:B0-----:R-:W-:-:S05]  /*5120*/  IMAD.U32 R25, RZ, RZ, UR22 ;  /* 0x00000016ff197e24 */ /* 0x001fca000f8e00ff */
[----:B------:R-:W0:Y:S04]  /*5130*/  LDS R19, [R14] ;  /* 0x000000000e137984 */ /* 0x000e280000000800 */
[----:B------:R-:W3:Y:S04]  /*5140*/  LDS R23, [R14+0x4] ;  /* 0x000004000e177984 */ /* 0x000ee80000000800 */
[----:B------:R-:W4:Y:S04]  /*5150*/  LDS R31, [R14+0x8] ;  /* 0x000008000e1f7984 */ /* 0x000f280000000800 */
[----:B------:R-:W5:Y:S01]  /*5160*/  LDS R37, [R14+0xc] ;  /* 0x00000c000e257984 */ /* 0x000f620000000800 */
[----:B------:R-:W-:-:S02]  /*5170*/  IMAD.U32 R45, RZ, RZ, UR22 ;  /* 0x00000016ff2d7e24 */ /* 0x000fc4000f8e00ff */
[----:B-1----:R-:W-:Y:S02]  /*5180*/  IMAD.U32 R17, RZ, RZ, UR22 ;  /* 0x00000016ff117e24 */ /* 0x002fe4000f8e00ff */
[----:B--2---:R-:W-:Y:S02]  /*5190*/  IMAD.U32 R15, RZ, RZ, UR22 ;  /* 0x00000016ff0f7e24 */ /* 0x004fe4000f8e00ff */
[----:B------:R-:W-:-:S04]  /*51a0*/  IMAD.WIDE.U32 R4, R25, UR18, R4 ;  /* 0x0000001219047c25 */ /* 0x000fc8000f8e0004 */
[----:B------:R-:W-:-:S04]  /*51b0*/  IMAD.WIDE.U32 R6, R45, UR18, R6 ;  /* 0x000000122d067c25 */ /* 0x000fc8000f8e0006 */
[----:B------:R-:W-:-:S04]  /*51c0*/  IMAD.WIDE.U32 R20, R17, UR18, R20 ;  /* 0x0000001211147c25 */ /* 0x000fc8000f8e0014 */
[----:B------:R-:W-:-:S04]  /*51d0*/  IMAD.WIDE.U32 R8, R15, UR18, R8 ;  /* 0x000000120f087c25 */ /* 0x000fc8000f8e0008 */
[----:B------:R-:W-:Y:S02]  /*51e0*/  VIADD R5, R5, UR4 ;  /* 0x0000000405057c36 */ /* 0x000fe40008000000 */
[----:B------:R-:W-:Y:S02]  /*51f0*/  VIADD R7, R7, UR4 ;  /* 0x0000000407077c36 */ /* 0x000fe40008000000 */
[----:B------:R-:W-:Y:S02]  /*5200*/  VIADD R21, R21, UR4 ;  /* 0x0000000415157c36 */ /* 0x000fe40008000000 */
[----:B------:R-:W-:Y:S01]  /*5210*/  VIADD R9, R9, UR4 ;  /* 0x0000000409097c36 */ /* 0x000fe20008000000 */
[----:B------:R-:W1:Y:S01]  /*5220*/  LDCU.64 UR4, c[0x0][0x3a8] ;  /* 0x00007500ff0477ac */ /* 0x000e620008000a00 */
[----:B0-----:R0:W-:Y:S01]  /*5230*/  STG.E desc[UR24][R4.64], R19 ;  /* 0x0000001304007986 */ /* 0x0011e2000c101918 */
[----:B------:R-:W-:-:S03]  /*5240*/  FMNMX3 R2, |R33|, R2, |R29|, !PT ;  /* 0x0000000221027276 */ /* 0x000fc6000780061d */
[----:B---3--:R0:W-:Y:S04]  /*5250*/  STG.E desc[UR24][R6.64], R23 ;  /* 0x0000001706007986 */ /* 0x0081e8000c101918 */
[----:B----4-:R0:W-:Y:S04]  /*5260*/  STG.E desc[UR24][R20.64], R31 ;  /* 0x0000001f14007986 */ /* 0x0101e8000c101918 */
[----:B-----5:R0:W-:Y:S01]  /*5270*/  STG.E desc[UR24][R8.64], R37 ;  /* 0x0000002508007986 */ /* 0x0201e2000c101918 */
[----:B------:R-:W-:Y:S01]  /*5280*/  FMNMX3 R2, |R38|, R2, |R43|, !PT ;  /* 0x0000000226027276 */ /* 0x000fe2000780062b */
[----:B-1----:R-:W-:-:S03]  /*5290*/  UISETP.NE.U32.AND UP0, UPT, UR4, URZ, UPT ;  /* 0x000000ff0400728c */ /* 0x002fc6000bf05070 */
[----:B------:R-:W-:Y:S01]  /*52a0*/  FMNMX3 R2, |R27|, R2, |R36|, !PT ;  /* 0x000000021b027276 */ /* 0x000fe20007800624 */
[----:B------:R-:W-:-:S03]  /*52b0*/  UISETP.NE.AND.EX UP0, UPT, UR5, URZ, UPT, UP0 ;  /* 0x000000ff0500728c */ /* 0x000fc6000bf05300 */
[----:B------:R-:W-:-:S04]  /*52c0*/  FMNMX3 R2, |R13|, R2, |R32|, !PT ;  /* 0x000000020d027276 */ /* 0x000fc80007800620 */
[----:B------:R-:W-:-:S04]  /*52d0*/  FMNMX3 R2, |R10|, R2, |R41|, !PT ;  /* 0x000000020a027276 */ /* 0x000fc80007800629 */
[----:B------:R-:W-:Y:S01]  /*52e0*/  FMNMX3 R39, |R40|, R2, |R39|, !PT ;  /* 0x0000000228277276 */ /* 0x000fe20007800627 */
[----:B------:R-:W-:Y:S06]  /*52f0*/  BAR.SYNC.DEFER_BLOCKING 0x0 ;  /* 0x0000000000007b1d */ /* 0x000fec0000010000 */
[----:B0-----:R-:W-:Y:S05]  /*5300*/  BRA.U !UP0, `(.L_x_4176) ;  /* 0x0000000108947547 */ /* 0x001fea000b800000 */
[----:B------:R-:W0:Y:S01]  /*5310*/  SHFL.DOWN PT, R2, R39, 0x10, 0x1f ;  /* 0x0a001f0027027f89 */ /* 0x000e2200000e0000 */
[----:B------:R-:W-:Y:S01]  /*5320*/  ISETP.NE.AND P0, PT, R35, RZ, PT ;  /* 0x000000ff2300720c */ /* 0x000fe20003f05270 */
[----:B------:R-:W-:-:S12]  /*5330*/  BSSY B0, `(.L_x_4176) ;  /* 0x0000022000007945 */ /* 0x000fd80003800000 */
[----:B------:R-:W-:-:S05]  /*5340*/  VOTEU.ALL UP0, P0 ;  /* 0x0000000000ff7886 */ /* 0x000fca0000000000 */
[----:B------:R-:W-:Y:S01]  /*5350*/  @!UP0 ULEA UR4, UR17, UR15, 0x18 ;  /* 0x0000000f11048291 */ /* 0x000fe2000f8ec0ff */
[----:B0-----:R-:W-:-:S05]  /*5360*/  FMNMX R2, R39, R2, !PT ;  /* 0x0000000227027209 */ /* 0x001fca0007800000 */
[----:B------:R-:W0:Y:S02]  /*5370*/  SHFL.DOWN PT, R5, R2, 0x8, 0x1f ;  /* 0x09001f0002057f89 */ /* 0x000e2400000e0000 */
[----:B0-----:R-:W-:-:S05]  /*5380*/  FMNMX R5, R2, R5, !PT ;  /* 0x0000000502057209 */ /* 0x001fca0007800000 */
[----:B------:R-:W0:Y:S02]  /*5390*/  SHFL.DOWN PT, R4, R5, 0x4, 0x1f ;  /* 0x08801f0005047f89 */ /* 0x000e2400000e0000 */
[----:B0-----:R-:W-:-:S05]  /*53a0*/  FMNMX R4, R5, R4, !PT ;  /* 0x0000000405047209 */ /* 0x001fca0007800000 */
[----:B------:R-:W0:Y:S02]  /*53b0*/  SHFL.DOWN PT, R7, R4, 0x2, 0x1f ;  /* 0x08401f0004077f89 */ /* 0x000e2400000e0000 */
[----:B0-----:R-:W-:-:S05]  /*53c0*/  FMNMX R7, R4, R7, !PT ;  /* 0x0000000704077209 */ /* 0x001fca0007800000 */
[----:B------:R-:W0:Y:S02]  /*53d0*/  SHFL.DOWN PT, R6, R7, 0x1, 0x1f ;  /* 0x08201f0007067f89 */ /* 0x000e2400000e0000 */
[----:B0-----:R-:W-:-:S05]  /*53e0*/  FMNMX R6, R7, R6, !PT ;  /* 0x0000000607067209 */ /* 0x001fca0007800000 */
[----:B------:R0:W-:Y:S01]  /*53f0*/  @!P0 STS [R3+UR4], R6 ;  /* 0x0000000603008988 */ /* 0x0001e20008000804 */
[----:B------:R-:W-:Y:S01]  /*5400*/  BAR.SYNC.DEFER_BLOCKING 0x0 ;  /* 0x0000000000007b1d */ /* 0x000fe20000010000 */
[----:B------:R-:W-:-:S13]  /*5410*/  ISETP.GT.U32.AND P0, PT, R0, 0x1f, PT ;  /* 0x0000001f0000780c */ /* 0x000fda0003f04070 */
[----:B0-----:R-:W-:Y:S05]  /*5420*/  @P0 BRA `(.L_x_4177) ;  /* 0x0000000000480947 */ /* 0x001fea0003800000 */
[----:B------:R-:W-:Y:S01]  /*5430*/  ISETP.GT.U32.AND P0, PT, R0, 0x7, PT ;  /* 0x000000070000780c */ /* 0x000fe20003f04070 */
[----:B------:R-:W-:-:S12]  /*5440*/  IMAD.MOV.U32 R2, RZ, RZ, RZ ;  /* 0x000000ffff027224 */ /* 0x000fd800078e00ff */
[----:B------:R-:W-:-:S05]  /*5450*/  VOTEU.ALL UP0, P0 ;  /* 0x0000000000ff7886 */ /* 0x000fca0000000000 */
[----:B------:R-:W-:-:S06]  /*5460*/  @!UP0 ULEA UR4, UR17, UR15, 0x18 ;  /* 0x0000000f11048291 */ /* 0x000fcc000f8ec0ff */
[----:B------:R-:W-:Y:S01]  /*5470*/  @!P0 LEA R3, R0, UR4, 0x2 ;  /* 0x0000000400038c11 */ /* 0x000fe2000f8e10ff */
[----:B------:R-:W-:-:S04]  /*5480*/  UMOV UR4, 0xffffffff ;  /* 0xffffffff00047882 */ /* 0x000fc80000000000 */
[----:B------:R0:W1:Y:S01]  /*5490*/  @!P0 LDS R2, [R3] ;  /* 0x0000000003028984 */ /* 0x0000620000000800 */
[----:B------:R-:W-:Y:S05]  /*54a0*/  BRA.DIV UR4, `(.L_x_4178) ;  /* 0x0000000204807947 */ /* 0x000fea000b800000 */
[----:B01----:R-:W0:Y:S02]  /*54b0*/  SHFL.DOWN PT, R3, R2, 0x4, 0x1f ;  /* 0x08801f0002037f89 */ /* 0x003e2400000e0000 */
[----:B0-----:R-:W-:-:S05]  /*54c0*/  FMNMX R3, R3, R2, !PT ;  /* 0x0000000203037209 */ /* 0x001fca0007800000 */
[----:B------:R-:W0:Y:S02]  /*54d0*/  SHFL.DOWN PT, R4, R3, 0x2, 0x1f ;  /* 0x08401f0003047f89 */ /* 0x000e2400000e0000 */
[----:B0-----:R-:W-:-:S05]  /*54e0*/  FMNMX R4, R3, R4, !PT ;  /* 0x0000000403047209 */ /* 0x001fca0007800000 */
[----:B------:R0:W1:Y:S02]  /*54f0*/  SHFL.DOWN PT, R5, R4, 0x1, 0x1f ;  /* 0x08201f0004057f89 */ /* 0x00006400000e0000 */
.L_x_4184:
[----:B------:R-:W-:Y:S02]  /*5500*/  ISETP.NE.AND P0, PT, R0, RZ, PT ;  /* 0x000000ff0000720c */ /* 0x000fe40003f05270 */
[----:B-1----:R-:W-:-:S11]  /*5510*/  FMNMX R5, R4, R5, !PT ;  /* 0x0000000504057209 */ /* 0x002fd60007800000 */
[----:B------:R-:W-:Y:S05]  /*5520*/  @P0 BRA `(.L_x_4177) ;  /* 0x0000000000080947 */ /* 0x000fea0003800000 */
[----:B------:R-:W1:Y:S02]  /*5530*/  LDC.64 R2, c[0x0][0x3a8] ;  /* 0x0000ea00ff027b82 */ /* 0x000e640000000a00 */
[----:B-1----:R1:W-:Y:S02]  /*5540*/  REDG.E.MAX.S32.STRONG.GPU desc[UR24][R2.64], R5 ;  /* 0x000000050200798e */ /* 0x0023e4000d12e318 */
.L_x_4177:
[----:B------:R-:W-:Y:S05]  /*5550*/  BSYNC B0 ;  /* 0x0000000000007941 */ /* 0x000fea0003800000 */
.L_x_4176:
        /* <DEDUP_REMOVED lines=11> */
[----:B01----:R-:W-:Y:S05]  /*5610*/  CALL.REL.NOINC `($__internal_63_$__cuda_sm20_rcp_rn_f32_slowpath) ;  /* 0x0000000400987944 */ /* 0x003fea0003c00000 */
[----:B------:R-:W-:Y:S05]  /*5620*/  BRA `(.L_x_4180) ;  /* 0x0000000000147947 */ /* 0x000fea0003800000 */
.L_x_4179:
[----:B-1----:R-:W1:Y:S01]  /*5630*/  MUFU.RCP R5, UR16 ;  /* 0x0000001000057d08 */ /* 0x002e620008001000 */
[----:B------:R-:W-:-:S04]  /*5640*/  IMAD.U32 R0, RZ, RZ, UR16 ;  /* 0x00000010ff007e24 */ /* 0x000fc8000f8e00ff */
[----:B-1----:R-:W-:-:S04]  /*5650*/  FFMA R0, R5, R0, -1 ;  /* 0xbf80000005007423 */ /* 0x002fc80000000000 */
[----:B------:R-:W-:-:S04]  /*5660*/  FADD.FTZ R0, -R0, -RZ ;  /* 0x800000ff00007221 */ /* 0x000fc80000010100 */
[----:B------:R-:W-:-:S07]  /*5670*/  FFMA R5, R5, R0, R5 ;  /* 0x0000000005057223 */ /* 0x000fce0000000005 */
.L_x_4180:
[----:B------:R-:W1:Y:S02]  /*5680*/  LDC.64 R2, c[0x0][0x3b0] ;  /* 0x0000ec00ff027b82 */ /* 0x000e640000000a00 */
[----:B-1----:R-:W-:Y:S01]  /*5690*/  STG.E desc[UR24][R2.64], R5 ;  /* 0x0000000502007986 */ /* 0x002fe2000c101918 */
[----:B------:R-:W-:Y:S05]  /*56a0*/  EXIT ;  /* 0x000000000000794d */ /* 0x000fea0003800000 */
.L_x_4178:
[----:B------:R-:W-:Y:S02]  /*56b0*/  IMAD.MOV.U32 R7, RZ, RZ, 0x4 ;  /* 0x00000004ff077424 */ /* 0x000fe400078e00ff */
[----:B------:R-:W-:Y:S02]  /*56c0*/  IMAD.MOV.U32 R9, RZ, RZ, 0x1f ;  /* 0x0000001fff097424 */ /* 0x000fe400078e00ff */
[----:B------:R-:W-:-:S07]  /*56d0*/  IMAD.MOV.U32 R6, RZ, RZ, -0x1 ;  /* 0xffffffffff067424 */ /* 0x000fce00078e00ff */
[----:B01----:R-:W-:Y:S05]  /*56e0*/  WARPSYNC.COLLECTIVE R6, `(.L_x_4181) ;  /* 0x0000000006087348 */ /* 0x003fea0003c00000 */
[----:B-1----:R1:W2:Y:S02]  /*56f0*/  SHFL.DOWN P0, R5, R2, R7, R9 ;  /* 0x0800000702057389 */ /* 0x0022a40000000009 */
[----:B012---:R-:W-:Y:S05]  /*5700*/  ENDCOLLECTIVE ;  /* 0x000000000000791b */ /* 0x007fea0003800000 */
.L_x_4181:
[----:B------:R-:W-:Y:S02]  /*5710*/  IMAD.MOV.U32 R7, RZ, RZ, 0x2 ;  /* 0x00000002ff077424 */ /* 0x000fe400078e00ff */
[----:B------:R-:W-:-:S05]  /*5720*/  IMAD.MOV.U32 R3, RZ, RZ, R5 ;  /* 0x000000ffff037224 */ /* 0x000fca00078e0005 */
[----:B------:R-:W-:-:S05]  /*5730*/  FMNMX R3, R3, R2, !PT ;  /* 0x0000000203037209 */ /* 0x000fca0007800000 */
[----:B------:R-:W-:-:S07]  /*5740*/  IMAD.MOV.U32 R2, RZ, RZ, R3 ;  /* 0x000000ffff027224 */ /* 0x000fce00078e0003 */
[----:B------:R-:W-:Y:S05]  /*5750*/  WARPSYNC.COLLECTIVE R6, `(.L_x_4182) ;  /* 0x0000000006087348 */ /* 0x000fea0003c00000 */
[----:B------:R0:W1:Y:S02]  /*5760*/  SHFL.DOWN P0, R5, R2, R7, R9 ;  /* 0x0800000702057389 */ /* 0x0000640000000009 */
[----:B01----:R-:W-:Y:S05]  /*5770*/  ENDCOLLECTIVE ;  /* 0x000000000000791b */ /* 0x003fea0003800000 */
.L_x_4182:
[----:B------:R-:W-:Y:S02]  /*5780*/  IMAD.MOV.U32 R7, RZ, RZ, 0x1 ;  /* 0x00000001ff077424 */ /* 0x000fe400078e00ff */
[----:B------:R-:W-:-:S05]  /*5790*/  IMAD.MOV.U32 R4, RZ, RZ, R5 ;  /* 0x000000ffff047224 */ /* 0x000fca00078e0005 */
[----:B------:R-:W-:-:S05]  /*57a0*/  FMNMX R4, R3, R4, !PT ;  /* 0x0000000403047209 */ /* 0x000fca0007800000 */
[----:B------:R-:W-:-:S07]  /*57b0*/  IMAD.MOV.U32 R2, RZ, RZ, R4 ;  /* 0x000000ffff027224 */ /* 0x000fce00078e0004 */
[----:B------:R-:W-:Y:S05]  /*57c0*/  WARPSYNC.COLLECTIVE R6, `(.L_x_4183) ;  /* 0x0000000006087348 */ /* 0x000fea0003c00000 */
[----:B------:R0:W1:Y:S02]  /*57d0*/  SHFL.DOWN P0, R5, R2, R7, R9 ;  /* 0x0800000702057389 */ /* 0x0000640000000009 */
[----:B01----:R-:W-:Y:S05]  /*57e0*/  ENDCOLLECTIVE ;  /* 0x000000000000791b */ /* 0x003fea0003800000 */
.L_x_4183:
[----:B------:R-:W-:Y:S05]  /*57f0*/  BRA `(.L_x_4184) ;  /* 0xfffffffc00407947 */ /* 0x000fea000383ffff */
        .weak           $__internal_62_$__cuda_sm20_div_u64
        .type           $__internal_62_$__cuda_sm20_div_u64,@function
        .size           $__internal_62_$__cuda_sm20_div_u64,($__internal_63_$__cuda_sm20_rcp_rn_f32_slowpath - $__internal_62_$__cuda_sm20_div_u64)
$__internal_62_$__cuda_sm20_div_u64:
        /* <DEDUP_REMOVED lines=71> */
[----:B------:R-:W-:Y:S11]  /*5c70*/  RET.REL.NODEC R2 `(_ZN18transformer_engine6detail32dgated_act_cast_transpose_kernelILi2ELi4Ef13__nv_bfloat1613__nv_fp8_e4m3NS_5EmptyEXadL_ZNS_6dsreluIffEET_T0_RKS4_EEXadL_ZNS_5sreluIffEES6_S7_S9_EEEEvPKT2_SD_PT3_SF_PKT1_PSG_SJ_mmm) ;  /* 0xffffffa002e07950 */ /* 0x000ff60003c3ffff */
        .weak           $__internal_63_$__cuda_sm20_rcp_rn_f32_slowpath
        .type           $__internal_63_$__cuda_sm20_rcp_rn_f32_slowpath,@function
        .size           $__internal_63_$__cuda_sm20_rcp_rn_f32_slowpath,(.L_x_29364 - $__internal_63_$__cuda_sm20_rcp_rn_f32_slowpath)
$__internal_63_$__cuda_sm20_rcp_rn_f32_slowpath:
        /* <DEDUP_REMOVED lines=15> */
.L_x_4185:
        /* <DEDUP_REMOVED lines=33> */
.L_x_4187:
[----:B------:R0:W1:Y:S02]  /*5f80*/  MUFU.RCP R2, R0 ;  /* 0x0000000000027308 */ /* 0x0000640000001000 */
.L_x_4186:
[----:B-1-3--:R-:W-:Y:S02]  /*5f90*/  IMAD.MOV.U32 R5, RZ, RZ, R2 ;  /* 0x000000ffff057224 */ /* 0x00afe400078e0002 */
[----:B------:R-:W-:Y:S02]  /*5fa0*/  IMAD.MOV.U32 R2, RZ, RZ, R7 ;  /* 0x000000ffff027224 */ /* 0x000fe400078e0007 */
[----:B------:R-:W-:-:S04]  /*5fb0*/  IMAD.MOV.U32 R3, RZ, RZ, 0x0 ;  /* 0x00000000ff037424 */ /* 0x000fc800078e00ff */
[----:B0-2---:R-:W-:Y:S05]  /*5fc0*/  RET.REL.NODEC R2 `(_ZN18transformer_engine6detail32dgated_act_cast_transpose_kernelILi2ELi4Ef13__nv_bfloat1613__nv_fp8_e4m3NS_5EmptyEXadL_ZNS_6dsreluIffEET_T0_RKS4_EEXadL_ZNS_5sreluIffEES6_S7_S9_EEEEvPKT2_SD_PT3_SF_PKT1_PSG_SJ_mmm) ;  /* 0xffffffa0020c7950 */ /* 0x005fea0003c3ffff */
.L_x_4188:
        /* <DEDUP_REMOVED lines=11> */
.L_x_29364:


//--------------------- .text._ZN18transformer_engine6detail43dgated_act_cast_transpose_kernel_notalignedILi2ELi4Ef13__nv_bfloat1613__nv_fp8_e5m2NS_5EmptyEXadL_ZNS_6dsreluIffEET_T0_RKS4_EEXadL_ZNS_5sreluIffEES6_S7_S9_EEEEvPKT2_SD_PT3_SF_PKT1_PSG_SJ_mmm --------------------------
	.section	.text._ZN18transformer_engine6detail43dgated_act_cast_transpose_kernel_notalignedILi2ELi4Ef13__nv_bfloat1613__nv_fp8_e5m2NS_5EmptyEXadL_ZNS_6dsreluIffEET_T0_RKS4_EEXadL_ZNS_5sreluIffEES6_S7_S9_EEEEvPKT2_SD_PT3_SF_PKT1_PSG_SJ_mmm,"ax",@progbits
	.align	128
        .global         _ZN18transformer_engine6detail43dgated_act_cast_transpose_kernel_notalignedILi2ELi4Ef13__nv_bfloat1613__nv_fp8_e5m2NS_5EmptyEXadL_ZNS_6dsreluIffEET_T0_RKS4_EEXadL_ZNS_5sreluIffEES6_S7_S9_EEEEvPKT2_SD_PT3_SF_PKT1_PSG_SJ_mmm
        .type           _ZN18transformer_engine6detail43dgated_act_cast_transpose_kernel_notalignedILi2ELi4Ef13__nv_bfloat1613__nv_fp8_e5m2NS_5EmptyEXadL_ZNS_6dsreluIffEET_T0_RKS4_EEXadL_ZNS_5sreluIffEES6_S7_S9_EEEEvPKT2_SD_PT3_SF_PKT1_PSG_SJ_mmm,@function
        .size           _ZN18transformer_engine6detail43dgated_act_cast_transpose_kernel_notalignedILi2ELi4Ef13__nv_bfloat1613__nv_fp8_e5m2NS_5EmptyEXadL_ZNS_6dsreluIffEET_T0_RKS4_EEXadL_ZNS_5sreluIffEES6_S7_S9_EEEEvPKT2_SD_PT3_SF_PKT1_PSG_SJ_mmm,(.L_x_29366 - _ZN18transformer_engine6detail43dgated_act_cast_transpose_kernel_notalignedILi2ELi4Ef13__nv_bfloat1613__nv_fp8_e5m2NS_5EmptyEXadL_ZNS_6dsreluIffEET_T0_RKS4_EEXadL_ZNS_5sreluIffEES6_S7_S9_EEEEvPKT2_SD_PT3_SF_PKT1_PSG_SJ_mmm)
        .other          _ZN18transformer_engine6detail43dgated_act_cast_transpose_kernel_notalignedILi2ELi4Ef13__nv_bfloat1613__nv_fp8_e5m2NS_5EmptyEXadL_ZNS_6dsreluIffEET_T0_RKS4_EEXadL_ZNS_5sreluIffEES6_S7_S9_EEEEvPKT2_SD_PT3_SF_PKT1_PSG_SJ_mmm,@"STO_CUDA_ENTRY STV_DEFAULT"
_ZN18transformer_engine6detail43dgated_act_cast_transpose_kernel_notalignedILi2ELi4Ef13__nv_bfloat1613__nv_fp8_e5m2NS_5EmptyEXadL_ZNS_6dsreluIffEET_T0_RKS4_EEXadL_ZNS_5sreluIffEES6_S7_S9_EEEEvPKT2_SD_PT3_SF_PKT1_PSG_SJ_mmm:
.text._ZN18transformer_engine6detail43dgated_act_cast_transpose_kernel_notalignedILi2ELi4Ef13__nv_bfloat1613__nv_fp8_e5m2NS_5EmptyEXadL_ZNS_6dsreluIffEET_T0_RKS4_EEXadL_ZNS_5sreluIffEES6_S7_S9_EEEEvPKT2_SD_PT3_SF_PKT1_PSG_SJ_mmm:
        /* <DEDUP_REMOVED lines=43> */
.L_x_4189:
[----:B------:R-:W-:-:S07]  /*02b0*/  MOV R4, 0x2d0 ;  /* 0x000002d000047802 */ /* 0x000fce0000000f00 */
[----:B------:R-:W-:Y:S05]  /*02c0*/  CALL.REL.NOINC `($__internal_64_$__cuda_sm20_div_u64) ;  /* 0x0000007c00c87944 */ /* 0x000fea0003c00000 */
        /* <DEDUP_REMOVED lines=11> */
.L_x_4190:
        /* <DEDUP_REMOVED lines=150> */
.L_x_4192:
[----:B------:R-:W-:Y:S05]  /*0ce0*/  BSYNC.RECONVERGENT B0 ;  /* 0x0000000000007941 */ /* 0x000fea0003800200 */
.L_x_4191:
        /* <DEDUP_REMOVED lines=46> */
.L_x_4194:
[----:B------:R-:W-:Y:S01]  /*0fd0*/  IMAD.MOV.U32 R51, RZ, RZ, RZ ;  /* 0x000000ffff337224 */ /* 0x000fe200078e00ff */
[----:B------:R-:W-:-:S07]  /*0fe0*/  CS2R R52, SRZ ;  /* 0x0000000000347805 */ /* 0x000fce000001ff00 */
.L_x_4195:
[----:B------:R-:W-:Y:S05]  /*0ff0*/  BSYNC.RECONVERGENT B0 ;  /* 0x0000000000007941 */ /* 0x000fea0003800200 */
.L_x_4193:
        /* <DEDUP_REMOVED lines=37> */
.L_x_4197:
[----:B------:R-:W-:Y:S05]  /*1250*/  BSYNC.RECONVERGENT B0 ;  /* 0x0000000000007941 */ /* 0x000fea0003800200 */
.L_x_4196:
        /* <DEDUP_REMOVED lines=101> */
[----:B------:R-:W-:Y:S02]  /*18b0*/  F2FP.SATFINITE.E5M2.F32.PACK_AB_MERGE_C R17, RZ, R17, RZ ;  /* 0x00000011ff11723e */ /* 0x000fe400048060ff */
[----:B------:R-:W-:Y:S02]  /*18c0*/  F2FP.SATFINITE.E5M2.F32.PACK_AB_MERGE_C R16, RZ, R16, RZ ;  /* 0x00000010ff10723e */ /* 0x000fe400048060ff */
[----:B------:R-:W-:Y:S02]  /*18d0*/  F2FP.SATFINITE.E5M2.F32.PACK_AB_MERGE_C R15, RZ, R15, RZ ;  /* 0x0000000fff0f723e */ /* 0x000fe400048060ff */
[----:B------:R-:W-:Y:S02]  /*18e0*/  F2FP.SATFINITE.E5M2.F32.PACK_AB_MERGE_C R14, RZ, R14, RZ ;  /* 0x0000000eff0e723e */ /* 0x000fe400048060ff */
        /* <DEDUP_REMOVED lines=32> */
.L_x_4199:
[----:B------:R-:W-:Y:S05]  /*1af0*/  BSYNC.RECONVERGENT B0 ;  /* 0x0000000000007941 */ /* 0x000fea0003800200 */
.L_x_4198:
        /* <DEDUP_REMOVED lines=29> */
.L_x_4201:
[----:B------:R-:W-:Y:S05]  /*1cd0*/  BSYNC.RECONVERGENT B0 ;  /* 0x0000000000007941 */ /* 0x000fea0003800200 */
.L_x_4200:
[----:B01----:R-:W-:Y:S01]  /*1ce0*/  FMUL R11, R25, UR19 ;  /* 0x00000013190b7c20 */ /* 0x003fe20008400000 */
[----:B------:R-:W-:Y:S01]  /*1cf0*/  FMUL R10, R24, UR19 ;  /* 0x00000013180a7c20 */ /* 0x000fe20008400000 */
[----:B------:R0:W-:Y:S01]  /*1d00*/  @!P1 STG.E.U16 desc[UR24][R6.64], R59 ;  /* 0x0000003b06009986 */ /* 0x0001e2000c101518 */
[----:B------:R-:W-:Y:S01]  /*1d10*/  FMUL R9, R32, UR19 ;  /* 0x0000001320097c20 */ /* 0x000fe20008400000 */
[----:B------:R-:W-:Y:S01]  /*1d20*/  FMUL R8, R31, UR19 ;  /* 0x000000131f087c20 */ /* 0x000fe20008400000 */
[----:B------:R-:W-:Y:S01]  /*1d30*/  F2FP.SATFINITE.E5M2.F32.PACK_AB_MERGE_C R11, RZ, R11, RZ ;  /* 0x0000000bff0b723e */ /* 0x000fe200048060ff */
[----:B------:R1:W-:Y:S01]  /*1d40*/  @!P1 STG.E.U16 desc[UR24][R4.64], R57 ;  /* 0x0000003904009986 */ /* 0x0003e2000c101518 */
[----:B------:R-:W-:Y:S01]  /*1d50*/  F2FP.SATFINITE.E5M2.F32.PACK_AB_MERGE_C R10, RZ, R10, RZ ;  /* 0x0000000aff0a723e */ /* 0x000fe200048060ff */
[----:B------:R-:W-:Y:S01]  /*1d60*/  USHF.L.U64.HI UR5, UR26, 0x2, UR27 ;  /* 0x000000021a057899 */ /* 0x000fe2000801021b */
[----:B------:R-:W-:Y:S01]  /*1d70*/  @!P1 LEA R44, P0, R34, UR13, 0x1 ;  /* 0x0000000d222c9c11 */ /* 0x000fe2000f8008ff */
[----:B------:R-:W-:Y:S01]  /*1d80*/  BSSY.RECONVERGENT B0, `(.L_x_4202) ;  /* 0x0000016000007945 */ /* 0x000fe20003800200 */
[----:B------:R-:W-:-:S02]  /*1d90*/  @!P1 PRMT R43, R10, 0x7604, R11 ;  /* 0x000076040a2b9816 */ /* 0x000fc4000000000b */
[----:B------:R-:W-:Y:S01]  /*1da0*/  F2FP.SATFINITE.E5M2.F32.PACK_AB_MERGE_C R9, RZ, R9, RZ ;  /* 0x00000009ff09723e */ /* 0x000fe200048060ff */
[----:B0-----:R-:W-:Y:S01]  /*1db0*/  FMUL R7, R22, UR19 ;  /* 0x0000001316077c20 */ /* 0x001fe20008400000 */
[----:B------:R-:W-:Y:S01]  /*1dc0*/  FMUL R6, R23, UR19 ;  /* 0x0000001317067c20 */ /* 0x000fe20008400000 */
[----:B------:R0:W-:Y:S01]  /*1dd0*/  @!P1 STG.E.U16 desc[UR24][R2.64], R43 ;  /* 0x0000002b02009986 */ /* 0x0001e2000c101518 */
[----:B------:R-:W-:Y:S02]  /*1de0*/  F2FP.SATFINITE.E5M2.F32.PACK_AB_MERGE_C R8, RZ, R8, RZ ;  /* 0x00000008ff08723e */ /* 0x000fe400048060ff */
[----:B------:R-:W-:Y:S02]  /*1df0*/  @!P1 LEA.HI.X R45, R34, UR20, R35, 0x1, P0 ;  /* 0x00000014222d9c11 */ /* 0x000fe400080f0c23 */
[----:B------:R-:W-:Y:S02]  /*1e00*/  F2FP.SATFINITE.E5M2.F32.PACK_AB_MERGE_C R7, RZ, R7, RZ ;  /* 0x00000007ff07723e */ /* 0x000fe400048060ff */
[----:B-1----:R-:W-:-:S02]  /*1e10*/  @!P1 PRMT R57, R8, 0x7604, R9 ;  /* 0x0000760408399816 */ /* 0x002fc40000000009 */
[----:B------:R-:W-:Y:S01]  /*1e20*/  F2FP.SATFINITE.E5M2.F32.PACK_AB_MERGE_C R6, RZ, R6, RZ ;  /* 0x00000006ff06723e */ /* 0x000fe200048060ff */
        /* <DEDUP_REMOVED lines=11> */
.L_x_4203:
[----:B------:R-:W-:Y:S05]  /*1ee0*/  BSYNC.RECONVERGENT B0 ;  /* 0x0000000000007941 */ /* 0x000fea0003800200 */
.L_x_4202:
[----:B------:R2:W-:Y:S01]  /*1ef0*/  @!P1 STG.E.U16 desc[UR24][R44.64], R57 ;  /* 0x000000392c009986 */ /* 0x0005e2000c101518 */
[----:B01----:R-:W-:Y:S01]  /*1f00*/  FMUL R3, R30, UR19 ;  /* 0x000000131e037c20 */ /* 0x003fe20008400000 */
[----:B------:R-:W-:Y:S01]  /*1f10*/  FMUL R2, R29, UR19 ;  /* 0x000000131d027c20 */ /* 0x000fe20008400000 */
[----:B------:R-:W-:Y:S01]  /*1f20*/  FMUL R58, R27, UR19 ;  /* 0x000000131b3a7c20 */ /* 0x000fe20008400000 */
[----:B------:R-:W-:Y:S01]  /*1f30*/  VIADD R4, R48, 0x1e ;  /* 0x0000001e30047836 */ /* 0x000fe20000000000 */
[----:B------:R-:W-:Y:S01]  /*1f40*/  USHF.L.U32 UR4, UR26, 0x2, URZ ;  /* 0x000000021a047899 */ /* 0x000fe200080006ff */
[----:B------:R-:W-:Y:S01]  /*1f50*/  F2FP.SATFINITE.E5M2.F32.PACK_AB_MERGE_C R3, RZ, R3, RZ ;  /* 0x00000003ff03723e */ /* 0x000fe200048060ff */
[----:B------:R-:W-:Y:S01]  /*1f60*/  IMAD.U32 R43, RZ, RZ, UR5 ;  /* 0x00000005ff2b7e24 */ /* 0x000fe2000f8e00ff */
[----:B------:R-:W-:Y:S01]  /*1f70*/  F2FP.SATFINITE.E5M2.F32.PACK_AB_MERGE_C R2, RZ, R2, RZ ;  /* 0x00000002ff02723e */ /* 0x000fe200048060ff */
[----:B------:R-:W-:Y:S01]  /*1f80*/  FMUL R62, R26, UR19 ;  /* 0x000000131a3e7c20 */ /* 0x000fe20008400000 */
[----:B------:R-:W-:Y:S01]  /*1f90*/  F2FP.SATFINITE.E5M2.F32.PACK_AB_MERGE_C R58, RZ, R58, RZ ;  /* 0x0000003aff3a723e */ /* 0x000fe200048060ff */
[----:B------:R-:W-:-:S02]  /*1fa0*/  IMAD.U32 R42, RZ, RZ, UR4 ;  /* 0x00000004ff2a7e24 */ /* 0x000fc4000f8e00ff */
[----:B--2---:R-:W-:Y:S01]  /*1fb0*/  FMUL R57, R28, UR19 ;  /* 0x000000131c397c20 */ /* 0x004fe20008400000 */
[----:B------:R-:W-:Y:S01]  /*1fc0*/  LOP3.LUT R4, R4, 0x1f, RZ, 0xc0, !PT ;  /* 0x0000001f04047812 */ /* 0x000fe200078ec0ff */
[----:B------:R-:W-:Y:S01]  /*1fd0*/  BSSY.RECONVERGENT B0, `(.L_x_4204) ;  /* 0x0000021000007945 */ /* 0x000fe20003800200 */
[----:B------:R-:W-:Y:S02]  /*1fe0*/  @!P1 PRMT R69, R2, 0x7604, R3 ;  /* 0x0000760402459816 */ /* 0x000fe40000000003 */
[----:B------:R-:W-:Y:S02]  /*1ff0*/  F2FP.SATFINITE.E5M2.F32.PACK_AB_MERGE_C R57, RZ, R57, RZ ;  /* 0x00000039ff39723e */ /* 0x000fe400048060ff */
        /* <DEDUP_REMOVED lines=8> */
[----:B------:R-:W-:-:S03]  /*2080*/  F2FP.SATFINITE.E5M2.F32.PACK_AB_MERGE_C R62, RZ, R62, RZ ;  /* 0x0000003eff3e723e */ /* 0x000fc600048060ff */
        /* <DEDUP_REMOVED lines=11> */
[----:B------:R-:W-:Y:S01]  /*2140*/  F2FP.SATFINITE.E5M2.F32.PACK_AB_MERGE_C R65, RZ, R65, RZ ;  /* 0x00000041ff41723e */ /* 0x000fe200048060ff */
        /* <DEDUP_REMOVED lines=9> */
.L_x_4205:
[----:B------:R-:W-:Y:S05]  /*21e0*/  BSYNC.RECONVERGENT B0 ;  /* 0x0000000000007941 */ /* 0x000fea0003800200 */
.L_x_4204:
        /* <DEDUP_REMOVED lines=124> */
.L_x_4207:
[----:B------:R-:W-:Y:S05]  /*29b0*/  BSYNC.RECONVERGENT B0 ;  /* 0x0000000000007941 */ /* 0x000fea0003800200 */
.L_x_4206:
        /* <DEDUP_REMOVED lines=27> */
.L_x_4209:
[----:B------:R-:W-:Y:S05]  /*2b70*/  BSYNC.RECONVERGENT B0 ;  /* 0x0000000000007941 */ /* 0x000fea0003800200 */
.L_x_4208:
        /* <DEDUP_REMOVED lines=37> */
.L_x_4211:
[----:B------:R-:W-:Y:S05]  /*2dd0*/  BSYNC.RECONVERGENT B0 ;  /* 0x0000000000007941 */ /* 0x000fea0003800200 */
.L_x_4210:
        /* <DEDUP_REMOVED lines=31> */
[----:B------:R-:W-:Y:S01]  /*2fd0*/  F2FP.SATFINITE.E5M2.F32.PACK_AB_MERGE_C R54, RZ, R54, RZ ;  /* 0x00000036ff36723e */ /* 0x000fe200048060ff */
[----:B------:R-:W-:Y:S01]  /*2fe0*/  IMAD.U32 R57, R18, 0x10000, RZ ;  /* 0x0001000012397824 */ /* 0x000fe200078e00ff */
[----:B------:R-:W-:Y:S01]  /*2ff0*/  F2FP.SATFINITE.E5M2.F32.PACK_AB_MERGE_C R51, RZ, R51, RZ ;  /* 0x00000033ff33723e */ /* 0x000fe200048060ff */
        /* <DEDUP_REMOVED lines=8> */
[----:B------:R-:W-:Y:S01]  /*3080*/  F2FP.SATFINITE.E5M2.F32.PACK_AB_MERGE_C R45, RZ, R45, RZ ;  /* 0x0000002dff2d723e */ /* 0x000fe200048060ff */
[----:B------:R0:W-:Y:S01]  /*3090*/  @!P0 STG.E.U16 desc[UR24][R20.64], R61 ;  /* 0x0000003d14008986 */ /* 0x0001e2000c101518 */
[----:B------:R-:W-:Y:S01]  /*30a0*/  F2FP.SATFINITE.E5M2.F32.PACK_AB_MERGE_C R12, RZ, R12, RZ ;  /* 0x0000000cff0c723e */ /* 0x000fe200048060ff */
[C---:B------:R-:W-:Y:S01]  /*30b0*/  IMAD.U32 R60, R13.reuse, 0x10000, RZ ;  /* 0x000100000d3c7824 */ /* 0x040fe200078e00ff */
[----:B------:R-:W-:Y:S01]  /*30c0*/  PRMT R59, R13, 0x7632, R59 ;  /* 0x000076320d3b7816 */ /* 0x000fe2000000003b */
[----:B------:R-:W-:Y:S01]  /*30d0*/  IMAD.U32 R53, R53, 0x10000, RZ ;  /* 0x0001000035357824 */ /* 0x000fe200078e00ff */
[----:B------:R-:W-:Y:S01]  /*30e0*/  @!P0 PRMT R63, R45, 0x7604, R12 ;  /* 0x000076042d3f8816 */ /* 0x000fe2000000000c */
[----:B------:R-:W-:Y:S01]  /*30f0*/  BSSY.RECONVERGENT B0, `(.L_x_4212) ;  /* 0x0000022000007945 */ /* 0x000fe20003800200 */
[----:B------:R-:W-:Y:S01]  /*3100*/  F2FP.SATFINITE.E5M2.F32.PACK_AB_MERGE_C R13, RZ, R62, RZ ;  /* 0x0000003eff0d723e */ /* 0x000fe200048060ff */
        /* <DEDUP_REMOVED lines=9> */
[----:B------:R-:W-:-:S03]  /*31a0*/  F2FP.SATFINITE.E5M2.F32.PACK_AB_MERGE_C R18, RZ, R61, RZ ;  /* 0x0000003dff12723e */ /* 0x000fc600048060ff */
        /* <DEDUP_REMOVED lines=9> */
[----:B------:R-:W-:Y:S01]  /*3240*/  F2FP.SATFINITE.E5M2.F32.PACK_AB_MERGE_C R55, RZ, R55, RZ ;  /* 0x00000037ff37723e */ /* 0x000fe200048060ff */
[----:B------:R-:W-:-:S02]  /*3250*/  FMUL R56, R19, UR19 ;  /* 0x0000001313387c20 */ /* 0x000fc40008400000 */
[----:B------:R-:W-:-:S03]  /*3260*/  F2FP.SATFINITE.E5M2.F32.PACK_AB_MERGE_C R21, RZ, R21, RZ ;  /* 0x00000015ff15723e */ /* 0x000fc600048060ff */
[----:B------:R-:W-:Y:S01]  /*3270*/  F2FP.SATFINITE.E5M2.F32.PACK_AB_MERGE_C R56, RZ, R56, RZ ;  /* 0x00000038ff38723e */ /* 0x000fe200048060ff */
        /* <DEDUP_REMOVED lines=9> */
.L_x_4213:
[----:B------:R-:W-:Y:S05]  /*3310*/  BSYNC.RECONVERGENT B0 ;  /* 0x0000000000007941 */ /* 0x000fea0003800200 */
.L_x_4212:
[C---:B------:R-:W-:Y:S01]  /*3320*/  FSETP.GT.AND P2, PT, R27.reuse, RZ, PT ;  /* 0x000000ff1b00720b */ /* 0x040fe20003f44000 */
[----:B------:R-:W-:Y:S01]  /*3330*/  FMUL R27, R27, R27 ;  /* 0x0000001b1b1b7220 */ /* 0x000fe20000400000 */
[C---:B0-----:R-:W-:Y:S01]  /*3340*/  @!P0 LEA R2, P1, R36.reuse, UR13, 0x1 ;  /* 0x0000000d24028c11 */ /* 0x041fe2000f8208ff */
[----:B------:R-:W-:Y:S01]  /*3350*/  BSSY.RECONVERGENT B0, `(.L_x_4214) ;  /* 0x0000045000007945 */ /* 0x000fe20003800200 */
[----:B------:R-:W-:Y:S02]  /*3360*/  F2FP.SATFINITE.E5M2.F32.PACK_AB_MERGE_C R62, RZ, R62, RZ ;  /* 0x0000003eff3e723e */ /* 0x000fe400048060ff */
        /* <DEDUP_REMOVED lines=21> */
[----:B------:R-:W-:Y:S01]  /*34c0*/  F2FP.SATFINITE.E5M2.F32.PACK_AB_MERGE_C R61, RZ, R61, RZ ;  /* 0x0000003dff3d723e */ /* 0x000fe200048060ff */
[----:B------:R-:W-:Y:S01]  /*34d0*/  FMUL R63, R29, UR19 ;  /* 0x000000131d3f7c20 */ /* 0x000fe20008400000 */
[----:B------:R-:W-:Y:S01]  /*34e0*/  F2FP.SATFINITE.E5M2.F32.PACK_AB_MERGE_C R4, RZ, R4, RZ ;  /* 0x00000004ff04723e */ /* 0x000fe200048060ff */
        /* <DEDUP_REMOVED lines=11> */
[----:B------:R-:W-:-:S02]  /*35a0*/  F2FP.SATFINITE.E5M2.F32.PACK_AB_MERGE_C R63, RZ, R63, RZ ;  /* 0x0000003fff3f723e */ /* 0x000fc400048060ff */
[----:B------:R-:W-:Y:S02]  /*35b0*/  @!P0 LEA.HI.X R9, R9, UR20, R30, 0x1, P1 ;  /* 0x0000001409098c11 */ /* 0x000fe400088f0c1e */
[C---:B------:R-:W-:Y:S01]  /*35c0*/  FSETP.GT.AND P1, PT, R57.reuse, RZ, PT ;  /* 0x000000ff3900720b */ /* 0x040fe20003f24000 */
[----:B------:R-:W-:Y:S01]  /*35d0*/  FMUL R57, R57, R57 ;  /* 0x0000003939397220 */ /* 0x000fe20000400000 */
[----:B------:R-:W-:Y:S01]  /*35e0*/  F2FP.SATFINITE.E5M2.F32.PACK_AB_MERGE_C R46, RZ, R46, RZ ;  /* 0x0000002eff2e723e */ /* 0x000fe200048060ff */
        /* <DEDUP_REMOVED lines=13> */
[----:B------:R-:W-:Y:S01]  /*36c0*/  F2FP.SATFINITE.E5M2.F32.PACK_AB_MERGE_C R34, RZ, R34, RZ ;  /* 0x00000022ff22723e */ /* 0x000fe200048060ff */
[----:B0-----:R-:W-:-:S05]  /*36d0*/  FMUL R65, R59, UR19 ;  /* 0x000000133b417c20 */ /* 0x001fca0008400000 */
[----:B------:R-:W-:Y:S01]  /*36e0*/  F2FP.SATFINITE.E5M2.F32.PACK_AB_MERGE_C R65, RZ, R65, RZ ;  /* 0x00000041ff41723e */ /* 0x000fe200048060ff */
        /* <DEDUP_REMOVED lines=11> */
.L_x_4215:
[----:B------:R-:W-:Y:S05]  /*37a0*/  BSYNC.RECONVERGENT B0 ;  /* 0x0000000000007941 */ /* 0x000fea0003800200 */
.L_x_4214:
        /* <DEDUP_REMOVED lines=147> */
.L_x_4217:
[----:B------:R-:W-:Y:S05]  /*40e0*/  BSYNC.RECONVERGENT B0 ;  /* 0x0000000000007941 */ /* 0x000fea0003800200 */
.L_x_4216:
        /* <DEDUP_REMOVED lines=34> */
.L_x_4219:
[----:B------:R-:W-:Y:S05]  /*4310*/  BSYNC.RECONVERGENT B0 ;  /* 0x0000000000007941 */ /* 0x000fea0003800200 */
.L_x_4218:
        /* <DEDUP_REMOVED lines=30> */
.L_x_4221:
[----:B------:R-:W-:Y:S05]  /*4500*/  BSYNC.RECONVERGENT B0 ;  /* 0x0000000000007941 */ /* 0x000fea0003800200 */
.L_x_4220:
        /* <DEDUP_REMOVED lines=22> */
[----:B------:R-:W-:Y:S01]  /*4670*/  F2FP.SATFINITE.E5M2.F32.PACK_AB_MERGE_C R57, RZ, R57, RZ ;  /* 0x00000039ff39723e */ /* 0x000fe200048060ff */
[----:B------:R-:W-:Y:S01]  /*4680*/  FMUL R4, R58, R13 ;  /* 0x0000000d3a047220 */ /* 0x000fe20000400000 */
[----:B------:R-:W-:Y:S01]  /*4690*/  IMAD.U32 R5, R66, 0x10000, RZ ;  /* 0x0001000042057824 */ /* 0x000fe200078e00ff */
[----:B------:R-:W-:Y:S01]  /*46a0*/  F2FP.SATFINITE.E5M2.F32.PACK_AB_MERGE_C R63, RZ, R63, RZ ;  /* 0x0000003fff3f723e */ /* 0x000fe200048060ff */
[----:B------:R-:W-:Y:S01]  /*46b0*/  FMUL R27, R33, UR19 ;  /* 0x00000013211b7c20 */ /* 0x000fe20008400000 */
[----:B------:R-:W-:Y:S01]  /*46c0*/  LOP3.LUT R38, R57, 0xff, RZ, 0xc0, !PT ;  /* 0x000000ff39267812 */ /* 0x000fe200078ec0ff */
[----:B------:R-:W-:Y:S01]  /*46d0*/  FMUL R4, R4, R5 ;  /* 0x0000000504047220 */ /* 0x000fe20000400000 */
[----:B------:R-:W-:Y:S01]  /*46e0*/  F2FP.SATFINITE.E5M2.F32.PACK_AB_MERGE_C R61, RZ, R61, RZ ;  /* 0x0000003dff3d723e */ /* 0x000fe200048060ff */
[----:B------:R-:W-:Y:S01]  /*46f0*/  FMUL R60, R35, UR19 ;  /* 0x00000013233c7c20 */ /* 0x000fe20008400000 */
[----:B------:R-:W-:Y:S01]  /*4700*/  F2FP.SATFINITE.E5M2.F32.PACK_AB_MERGE_C R27, RZ, R27, RZ ;  /* 0x0000001bff1b723e */ /* 0x000fe200048060ff */
[----:B------:R-:W-:-:S02]  /*4710*/  IMAD R38, R63, 0x100, R38 ;  /* 0x000001003f267824 */ /* 0x000fc400078e0226 */
[----:B------:R-:W-:Y:S01]  /*4720*/  FMUL R58, R4, UR19 ;  /* 0x00000013043a7c20 */ /* 0x000fe20008400000 */
[----:B------:R-:W-:Y:S01]  /*4730*/  IMAD.U32 R5, R61, 0x10000, RZ ;  /* 0x000100003d057824 */ /* 0x000fe200078e00ff */
[----:B------:R-:W-:Y:S01]  /*4740*/  LOP3.LUT R13, R27, 0xffff, RZ, 0xc0, !PT ;  /* 0x0000ffff1b0d7812 */ /* 0x000fe200078ec0ff */
[----:B------:R-:W-:Y:S01]  /*4750*/  FMUL R65, R44, R65 ;  /* 0x000000412c417220 */ /* 0x000fe20000400000 */
[----:B------:R-:W-:Y:S01]  /*4760*/  LOP3.LUT R38, R38, 0xffff, RZ, 0xc0, !PT ;  /* 0x0000ffff26267812 */ /* 0x000fe200078ec0ff */
[----:B------:R-:W-:Y:S01]  /*4770*/  FMUL R44, R47, UR19 ;  /* 0x000000132f2c7c20 */ /* 0x000fe20008400000 */
[----:B------:R-:W-:Y:S01]  /*4780*/  F2FP.SATFINITE.E5M2.F32.PACK_AB_MERGE_C R58, RZ, R58, RZ ;  /* 0x0000003aff3a723e */ /* 0x000fe200048060ff */
[----:B------:R-:W-:Y:S01]  /*4790*/  IMAD.SHL.U32 R13, R13, 0x1000000, RZ ;  /* 0x010000000d0d7824 */ /* 0x000fe200078e00ff */
[----:B------:R-:W-:Y:S01]  /*47a0*/  LOP3.LUT R38, R38, 0xff0000, R5, 0xf8, !PT ;  /* 0x00ff000026267812 */ /* 0x000fe200078ef805 */
[----:B------:R-:W-:Y:S01]  /*47b0*/  IMAD.U32 R39, R16, 0x10000, RZ ;  /* 0x0001000010277824 */ /* 0x000fe200078e00ff */
[----:B------:R-:W-:Y:S01]  /*47c0*/  F2FP.SATFINITE.E5M2.F32.PACK_AB_MERGE_C R60, RZ, R60, RZ ;  /* 0x0000003cff3c723e */ /* 0x000fe200048060ff */
[----:B------:R-:W-:Y:S01]  /*47d0*/  IMAD.U32 R15, R15, 0x10000, RZ ;  /* 0x000100000f0f7824 */ /* 0x000fe200078e00ff */
[----:B------:R-:W-:Y:S01]  /*47e0*/  LOP3.LUT R5, R58, 0xff, RZ, 0xc0, !PT ;  /* 0x000000ff3a057812 */ /* 0x000fe200078ec0ff */
[----:B------:R-:W-:Y:S01]  /*47f0*/  IMAD.U32 R67, R25, 0x10000, RZ ;  /* 0x0001000019437824 */ /* 0x000fe200078e00ff */
[----:B------:R-:W-:Y:S01]  /*4800*/  F2FP.SATFINITE.E5M2.F32.PACK_AB_MERGE_C R44, RZ, R44, RZ ;  /* 0x0000002cff2c723e */ /* 0x000fe200048060ff */
        /* <DEDUP_REMOVED lines=10> */
[----:B------:R-:W-:Y:S01]  /*48b0*/  F2FP.SATFINITE.E5M2.F32.PACK_AB_MERGE_C R38, RZ, R38, RZ ;  /* 0x00000026ff26723e */ /* 0x000fe200048060ff */
        /* <DEDUP_REMOVED lines=65> */
[----:B------:R-:W-:Y:S02]  /*4cd0*/  F2FP.SATFINITE.E5M2.F32.PACK_AB_MERGE_C R22, RZ, R65, RZ ;  /* 0x00000041ff16723e */ /* 0x000fe400048060ff */
[C---:B------:R-:W-:Y:S01]  /*4ce0*/  FMNMX3 R5, |R59|.reuse, R64, |R40|, !PT ;  /* 0x000000403b057276 */ /* 0x040fe20007800628 */
[----:B------:R-:W-:Y:S01]  /*4cf0*/  FMUL R59, R59, UR19 ;  /* 0x000000133b3b7c20 */ /* 0x000fe20008400000 */
[----:B------:R-:W-:Y:S01]  /*4d00*/  @!P0 PRMT R57, R57, 0x7604, R22 ;  /* 0x0000760439398816 */ /* 0x000fe20000000016 */
[----:B------:R-:W-:Y:S01]  /*4d10*/  FMUL R40, R4, UR19 ;  /* 0x0000001304287c20 */ /* 0x000fe20008400000 */
[----:B------:R-:W-:Y:S01]  /*4d20*/  LOP3.LUT R23, R22, 0xff, RZ, 0xc0, !PT ;  /* 0x000000ff16177812 */ /* 0x000fe200078ec0ff */
[----:B------:R-:W-:Y:S01]  /*4d30*/  FMUL R22, R14, UR19 ;  /* 0x000000130e167c20 */ /* 0x000fe20008400000 */
[----:B------:R-:W-:Y:S02]  /*4d40*/  F2FP.SATFINITE.E5M2.F32.PACK_AB_MERGE_C R34, RZ, R59, RZ ;  /* 0x0000003bff22723e */ /* 0x000fe400048060ff */
[----:B------:R-:W-:-:S02]  /*4d50*/  F2FP.SATFINITE.E5M2.F32.PACK_AB_MERGE_C R65, RZ, R62, RZ ;  /* 0x0000003eff41723e */ /* 0x000fc400048060ff */
[----:B------:R-:W-:Y:S01]  /*4d60*/  F2FP.SATFINITE.E5M2.F32.PACK_AB_MERGE_C R67, RZ, R22, RZ ;  /* 0x00000016ff43723e */ /* 0x000fe200048060ff */
[----:B------:R-:W-:Y:S01]  /*4d70*/  FMUL R22, R17, UR19 ;  /* 0x0000001311167c20 */ /* 0x000fe20008400000 */
[----:B------:R-:W-:Y:S01]  /*4d80*/  IMAD R14, R34, 0x100, R23 ;  /* 0x00000100220e7824 */ /* 0x000fe200078e0217 */
[----:B------:R-:W-:Y:S02]  /*4d90*/  LOP3.LUT R23, R65, 0xff, RZ, 0xc0, !PT ;  /* 0x000000ff41177812 */ /* 0x000fe400078ec0ff */
[----:B------:R-:W-:Y:S01]  /*4da0*/  @!P0 PRMT R59, R63, 0x7604, R34 ;  /* 0x000076043f3b8816 */ /* 0x000fe20000000022 */
[----:B------:R-:W-:Y:S01]  /*4db0*/  FMUL R63, R15, UR19 ;  /* 0x000000130f3f7c20 */ /* 0x000fe20008400000 */
[----:B------:R-:W-:Y:S01]  /*4dc0*/  F2FP.SATFINITE.E5M2.F32.PACK_AB_MERGE_C R22, RZ, R22, RZ ;  /* 0x00000016ff16723e */ /* 0x000fe200048060ff */
[----:B------:R-:W-:Y:S01]  /*4dd0*/  IMAD R34, R67, 0x100, R23 ;  /* 0x0000010043227824 */ /* 0x000fe200078e0217 */
[----:B------:R-:W-:Y:S02]  /*4de0*/  F2FP.SATFINITE.E5M2.F32.PACK_AB_MERGE_C R23, RZ, R16, RZ ;  /* 0x00000010ff17723e */ /* 0x000fe400048060ff */
[----:B------:R-:W-:Y:S01]  /*4df0*/  @!P0 PRMT R47, R58, 0x7604, R65 ;  /* 0x000076043a2f8816 */ /* 0x000fe20000000041 */
[----:B------:R-:W-:Y:S01]  /*4e00*/  IMAD.U32 R16, R22, 0x10000, RZ ;  /* 0x0001000016107824 */ /* 0x000fe200078e00ff */
[----:B------:R-:W-:Y:S01]  /*4e10*/  @!P0 PRMT R65, R44, 0x7604, R23 ;  /* 0x000076042c418816 */ /* 0x000fe20000000017 */
[----:B------:R-:W-:Y:S01]  /*4e20*/  IMAD.U32 R15, R23, 0x10000, RZ ;  /* 0x00010000170f7824 */ /* 0x000fe200078e00ff */
[----:B------:R-:W-:-:S02]  /*4e30*/  F2FP.SATFINITE.E5M2.F32.PACK_AB_MERGE_C R63, RZ, R63, RZ ;  /* 0x0000003fff3f723e */ /* 0x000fc400048060ff */
[----:B------:R-:W-:Y:S02]  /*4e40*/  LOP3.LUT R23, R16, 0xff0000, RZ, 0xc0, !PT ;  /* 0x00ff000010177812 */ /* 0x000fe400078ec0ff */
[----:B------:R-:W-:Y:S02]  /*4e50*/  F2FP.SATFINITE.E5M2.F32.PACK_AB_MERGE_C R40, RZ, R40, RZ ;  /* 0x00000028ff28723e */ /* 0x000fe400048060ff */
        /* <DEDUP_REMOVED lines=76> */
.L_x_4223:
[----:B------:R-:W-:Y:S05]  /*5320*/  BSYNC.RECONVERGENT B0 ;  /* 0x0000000000007941 */ /* 0x000fea0003800200 */
.L_x_4222:
        /* <DEDUP_REMOVED lines=15> */
.L_x_4225:
[----:B------:R-:W-:Y:S05]  /*5420*/  BSYNC.RECONVERGENT B0 ;  /* 0x0000000000007941 */ /* 0x000fea0003800200 */
.L_x_4224:
        /* <DEDUP_REMOVED lines=84> */
[----:B------:R-:W-:Y:S02]  /*5970*/  F2FP.SATFINITE.E5M2.F32.PACK_AB_MERGE_C R55, RZ, R55, RZ ;  /* 0x00000037ff37723e */ /* 0x000fe400048060ff */
[----:B------:R-:W-:Y:S01]  /*5980*/  @!P0 LEA R26, P1, R4, UR8, 0x1 ;  /* 0x00000008041a8c11 */ /* 0x000fe2000f8208ff */
[----:B------:R-:W-:Y:S01]  /*5990*/  FMUL R58, R43, R30 ;  /* 0x0000001e2b3a7220 */ /* 0x000fe20000400000 */
[----:B------:R-:W-:Y:S01]  /*59a0*/  F2FP.SATFINITE.E5M2.F32.PACK_AB_MERGE_C R20, RZ, R20, RZ ;  /* 0x00000014ff14723e */ /* 0x000fe200048060ff */
[----:B------:R-:W-:Y:S01]  /*59b0*/  FMUL R30, R40, UR19 ;  /* 0x00000013281e7c20 */ /* 0x000fe20008400000 */
[----:B------:R-:W-:-:S02]  /*59c0*/  F2FP.SATFINITE.E5M2.F32.PACK_AB_MERGE_C R57, RZ, R47, RZ ;  /* 0x0000002fff39723e */ /* 0x000fc400048060ff */
[----:B------:R-:W-:Y:S01]  /*59d0*/  PRMT R47, R56, 0x7632, R47 ;  /* 0x00007632382f7816 */ /* 0x000fe2000000002f */
[----:B------:R-:W-:Y:S01]  /*59e0*/  FMUL R56, R41, UR19 ;  /* 0x0000001329387c20 */ /* 0x000fe20008400000 */
[----:B------:R-:W-:Y:S02]  /*59f0*/  @!P0 LEA.HI.X R27, R4, UR9, R5, 0x1, P1 ;  /* 0x00000009041b8c11 */ /* 0x000fe400088f0c05 */
[----:B------:R-:W-:Y:S01]  /*5a00*/  @!P0 PRMT R59, R20, 0x7604, R55 ;  /* 0x00007604143b8816 */ /* 0x000fe20000000037 */
[----:B------:R-:W-:Y:S01]  /*5a10*/  IMAD.U32 R47, R47, 0x10000, RZ ;  /* 0x000100002f2f7824 */ /* 0x000fe200078e00ff */
[----:B------:R-:W-:Y:S02]  /*5a20*/  F2FP.SATFINITE.E5M2.F32.PACK_AB_MERGE_C R60, RZ, R54, RZ ;  /* 0x00000036ff3c723e */ /* 0x000fe400048060ff */
[----:B------:R-:W-:Y:S01]  /*5a30*/  LOP3.LUT R54, R57, 0xff, RZ, 0xc0, !PT ;  /* 0x000000ff39367812 */ /* 0x000fe200078ec0ff */
[----:B------:R0:W-:Y:S01]  /*5a40*/  @!P0 STG.E.U16 desc[UR24][R26.64], R59 ;  /* 0x0000003b1a008986 */ /* 0x0001e2000c101518 */
[----:B------:R-:W-:-:S02]  /*5a50*/  @!P0 PRMT R43, R60, 0x7604, R57 ;  /* 0x000076043c2b8816 */ /* 0x000fc40000000039 */
[----:B------:R-:W-:Y:S02]  /*5a60*/  LOP3.LUT R57, R60, 0xff, RZ, 0xc0, !PT ;  /* 0x000000ff3c397812 */ /* 0x000fe400078ec0ff */
[----:B------:R-:W-:Y:S02]  /*5a70*/  F2FP.SATFINITE.E5M2.F32.PACK_AB_MERGE_C R56, RZ, R56, RZ ;  /* 0x00000038ff38723e */ /* 0x000fe400048060ff */
[C---:B------:R-:W-:Y:S01]  /*5a80*/  FMNMX3 R33, |R12|.reuse, R33, |R58|, !PT ;  /* 0x000000210c217276 */ /* 0x040fe2000780063a */
[----:B------:R-:W-:Y:S01]  /*5a90*/  FMUL R12, R12, UR19 ;  /* 0x000000130c0c7c20 */ /* 0x000fe20008400000 */
[----:B------:R-:W-:Y:S02]  /*5aa0*/  LOP3.LUT R55, R55, 0xff, RZ, 0xc0, !PT ;  /* 0x000000ff37377812 */ /* 0x000fe400078ec0ff */
[----:B------:R-:W-:Y:S01]  /*5ab0*/  LOP3.LUT R20, R20, 0xff, RZ, 0xc0, !PT ;  /* 0x000000ff14147812 */ /* 0x000fe200078ec0ff */
[----:B0-----:R-:W-:Y:S01]  /*5ac0*/  FMUL R27, R52, R47 ;  /* 0x0000002f341b7220 */ /* 0x001fe20000400000 */
[----:B------:R-:W-:Y:S01]  /*5ad0*/  F2FP.SATFINITE.E5M2.F32.PACK_AB_MERGE_C R59, RZ, R30, RZ ;  /* 0x0000001eff3b723e */ /* 0x000fe200048060ff */
[----:B------:R-:W-:-:S02]  /*5ae0*/  IMAD R26, R56, 0x100, R57 ;  /* 0x00000100381a7824 */ /* 0x000fc400078e0239 */
[----:B------:R-:W-:Y:S01]  /*5af0*/  FMUL R30, R58, UR19 ;  /* 0x000000133a1e7c20 */ /* 0x000fe20008400000 */
[----:B------:R-:W-:Y:S01]  /*5b00*/  @!P0 PRMT R47, R56, 0x7604, R59 ;  /* 0x00007604382f8816 */ /* 0x000fe2000000003b */
[----:B------:R-:W-:Y:S01]  /*5b10*/  IMAD R52, R59, 0x100, R54 ;  /* 0x000001003b347824 */ /* 0x000fe200078e0236 */
[C---:B------:R-:W-:Y:S01]  /*5b20*/  FMNMX3 R56, |R36|.reuse, R33, |R27|, !PT ;  /* 0x0000002124387276 */ /* 0x040fe2000780061b */
[----:B------:R-:W-:Y:S01]  /*5b30*/  FMUL R33, R36, UR19 ;  /* 0x0000001324217c20 */ /* 0x000fe20008400000 */
[----:B------:R-:W-:Y:S01]  /*5b40*/  FMUL R36, R38, UR19 ;  /* 0x0000001326247c20 */ /* 0x000fe20008400000 */
[----:B------:R-:W-:Y:S02]  /*5b50*/  F2FP.SATFINITE.E5M2.F32.PACK_AB_MERGE_C R54, RZ, R12, RZ ;  /* 0x0000000cff36723e */ /* 0x000fe400048060ff */
[----:B------:R-:W-:Y:S01]  /*5b60*/  F2FP.SATFINITE.E5M2.F32.PACK_AB_MERGE_C R59, RZ, R30, RZ ;  /* 0x0000001eff3b723e */ /* 0x000fe200048060ff */
[----:B------:R-:W-:Y:S01]  /*5b70*/  FMUL R30, R28, UR19 ;  /* 0x000000131c1e7c20 */ /* 0x000fe20008400000 */
[----:B------:R-:W-:Y:S01]  /*5b80*/  F2FP.SATFINITE.E5M2.F32.PACK_AB_MERGE_C R33, RZ, R33, RZ ;  /* 0x00000021ff21723e */ /* 0x000fe200048060ff */
[----:B------:R-:W-:Y:S01]  /*5b90*/  IMAD R57, R54, 0x100, R55 ;  /* 0x0000010036397824 */ /* 0x000fe200078e0237 */
[----:B------:R-:W-:Y:S01]  /*5ba0*/  F2FP.SATFINITE.E5M2.F32.PACK_AB_MERGE_C R58, RZ, R36, RZ ;  /* 0x00000024ff3a723e */ /* 0x000fe200048060ff */
[----:B------:R-:W-:Y:S01]  /*5bb0*/  IMAD.IADD R55, R50, 0x1, -R53 ;  /* 0x0000000132377824 */ /* 0x000fe200078e0a35 */
[----:B------:R-:W-:Y:S01]  /*5bc0*/  F2FP.SATFINITE.E5M2.F32.PACK_AB_MERGE_C R30, RZ, R30, RZ ;  /* 0x0000001eff1e723e */ /* 0x000fe200048060ff */
        /* <DEDUP_REMOVED lines=20> */
[----:B------:R-:W-:Y:S02]  /*5d10*/  F2FP.SATFINITE.E5M2.F32.PACK_AB_MERGE_C R57, RZ, R28, RZ ;  /* 0x0000001cff39723e */ /* 0x000fe400048060ff */
[----:B------:R-:W-:Y:S01]  /*5d20*/  F2FP.SATFINITE.E5M2.F32.PACK_AB_MERGE_C R28, RZ, R36, RZ ;  /* 0x00000024ff1c723e */ /* 0x000fe200048060ff */
[----:B------:R-:W-:Y:S01]  /*5d30*/  FMUL R36, R27, UR19 ;  /* 0x000000131b247c20 */ /* 0x000fe20008400000 */
[----:B------:R-:W-:Y:S01]  /*5d40*/  LOP3.LUT R52, R26, 0xffff, RZ, 0xc0, !PT ;  /* 0x0000ffff1a347812 */ /* 0x000fe200078ec0ff */
[----:B------:R-:W-:Y:S01]  /*5d50*/  IMAD.U32 R27, R57, 0x10000, RZ ;  /* 0x00010000391b7824 */ /* 0x000fe200078e00ff */
[----:B------:R1:W-:Y:S01]  /*5d60*/  STS [R12], R61 ;  /* 0x0000003d0c007388 */ /* 0x0003e20000000800 */
[----:B------:R-:W-:Y:S02]  /*5d70*/  LOP3.LUT R26, R28, 0xffff, RZ, 0xc0, !PT ;  /* 0x0000ffff1c1a7812 */ /* 0x000fe400078ec0ff */
[----:B------:R-:W-:-:S02]  /*5d80*/  F2FP.SATFINITE.E5M2.F32.PACK_AB_MERGE_C R36, RZ, R36, RZ ;  /* 0x00000024ff24723e */ /* 0x000fc400048060ff */
        /* <DEDUP_REMOVED lines=8> */
[----:B------:R-:W-:Y:S01]  /*5e10*/  F2FP.SATFINITE.E5M2.F32.PACK_AB_MERGE_C R35, RZ, R35, RZ ;  /* 0x00000023ff23723e */ /* 0x000fe200048060ff */
        /* <DEDUP_REMOVED lines=9> */
.L_x_4227:
[----:B------:R-:W-:Y:S05]  /*5eb0*/  BSYNC.RECONVERGENT B0 ;  /* 0x0000000000007941 */ /* 0x000fea0003800200 */
.L_x_4226:
[----:B------:R2:W-:Y:S01]  /*5ec0*/  @!P0 STG.E.U16 desc[UR24][R22.64], R43 ;  /* 0x0000002b16008986 */ /* 0x0005e2000c101518 */
[----:B-1----:R-:W-:Y:S01]  /*5ed0*/  FMUL R16, R39, UR19 ;  /* 0x0000001327107c20 */ /* 0x002fe20008400000 */
[----:B------:R-:W-:Y:S02]  /*5ee0*/  BSSY.RECONVERGENT B0, `(.L_x_4228) ;  /* 0x000000f000007945 */ /* 0x000fe40003800200 */
[----:B------:R2:W-:Y:S02]  /*5ef0*/  @!P0 STG.E.U16 desc[UR24][R14.64], R47 ;  /* 0x0000002f0e008986 */ /* 0x0005e4000c101518 */
[----:B0-----:R-:W-:Y:S02]  /*5f00*/  F2FP.SATFINITE.E5M2.F32.PACK_AB_MERGE_C R17, RZ, R16, RZ ;  /* 0x00000010ff11723e */ /* 0x001fe400048060ff */
        /* <DEDUP_REMOVED lines=12> */
.L_x_4229:
[----:B------:R-:W-:Y:S05]  /*5fd0*/  BSYNC.RECONVERGENT B0 ;  /* 0x0000000000007941 */ /* 0x000fea0003800200 */
.L_x_4228:
        /* <DEDUP_REMOVED lines=38> */
.L_x_4234:
        /* <DEDUP_REMOVED lines=48> */
.L_x_4233:
[----:B------:R-:W-:Y:S05]  /*6540*/  BSYNC.RECONVERGENT B1 ;  /* 0x0000000000017941 */ /* 0x000fea0003800200 */
.L_x_4232:
        /* <DEDUP_REMOVED lines=35> */
.L_x_4231:
[----:B------:R-:W-:Y:S05]  /*6780*/  BSYNC.RECONVERGENT B0 ;  /* 0x0000000000007941 */ /* 0x000fea0003800200 */
.L_x_4230:
        /* <DEDUP_REMOVED lines=28> */
.L_x_4239:
        /* <DEDUP_REMOVED lines=48> */
.L_x_4238:
[----:B------:R-:W-:Y:S05]  /*6c50*/  BSYNC.RECONVERGENT B1 ;  /* 0x0000000000017941 */ /* 0x000fea0003800200 */
.L_x_4237:
        /* <DEDUP_REMOVED lines=35> */
.L_x_4236:
[----:B------:R-:W-:Y:S05]  /*6e90*/  BSYNC.RECONVERGENT B0 ;  /* 0x0000000000007941 */ /* 0x000fea0003800200 */
.L_x_4235:
        /* <DEDUP_REMOVED lines=31> */
.L_x_4244:
        /* <DEDUP_REMOVED lines=48> */
.L_x_4243:
[----:B------:R-:W-:Y:S05]  /*7390*/  BSYNC.RECONVERGENT B1 ;  /* 0x0000000000017941 */ /* 0x000fea0003800200 */
.L_x_4242:
        /* <DEDUP_REMOVED lines=35> */
.L_x_4241:
[----:B------:R-:W-:Y:S05]  /*75d0*/  BSYNC.RECONVERGENT B0 ;  /* 0x0000000000007941 */ /* 0x000fea0003800200 */
.L_x_4240:
        /* <DEDUP_REMOVED lines=20> */
.L_x_4249:
        /* <DEDUP_REMOVED lines=48> */
.L_x_4248:
[----:B------:R-:W-:Y:S05]  /*7a20*/  BSYNC.RECONVERGENT B1 ;  /* 0x0000000000017941 */ /* 0x000fea0003800200 */
.L_x_4247:
        /* <DEDUP_REMOVED lines=35> */
.L_x_4246:
[----:B------:R-:W-:Y:S05]  /*7c60*/  BSYNC.RECONVERGENT B0 ;  /* 0x0000000000007941 */ /* 0x000fea0003800200 */
.L_x_4245:
        /* <DEDUP_REMOVED lines=39> */
.L_x_4258:
[----:B------:R-:W-:Y:S02]  /*7ee0*/  ISETP.NE.AND P0, PT, R50, RZ, PT ;  /* 0x000000ff3200720c */ /* 0x000fe40003f05270 */
[----:B--2---:R-:W-:-:S11]  /*7ef0*/  FMNMX R5, R2, R5, !PT ;  /* 0x0000000502057209 */ /* 0x004fd60007800000 */
[----:B------:R-:W-:Y:S05]  /*7f00*/  @P0 BRA `(.L_x_4251) ;  /* 0x0000000000080947 */ /* 0x000fea0003800000 */
[----:B0-----:R-:W0:Y:S02]  /*7f10*/  LDC.64 R2, c[0x0][0x3a8] ;  /* 0x0000ea00ff027b82 */ /* 0x001e240000000a00 */
[----:B0-----:R2:W-:Y:S02]  /*7f20*/  REDG.E.MAX.S32.STRONG.GPU desc[UR24][R2.64], R5 ;  /* 0x000000050200798e */ /* 0x0015e4000d12e318 */
.L_x_4251:
[----:B------:R-:W-:Y:S05]  /*7f30*/  BSYNC B0 ;  /* 0x0000000000007941 */ /* 0x000fea0003800000 */
.L_x_4250:
        /* <DEDUP_REMOVED lines=12> */
[----:B-1----:R-:W-:Y:S05]  /*8000*/  CALL.REL.NOINC `($__internal_65_$__cuda_sm20_rcp_rn_f32_slowpath) ;  /* 0x0000000400987944 */ /* 0x002fea0003c00000 */
[----:B------:R-:W-:Y:S05]  /*8010*/  BRA `(.L_x_4254) ;  /* 0x0000000000147947 */ /* 0x000fea0003800000 */
.L_x_4253:
[----:B0-23--:R-:W0:Y:S01]  /*8020*/  MUFU.RCP R5, UR19 ;  /* 0x0000001300057d08 */ /* 0x00de220008001000 */
[----:B------:R-:W-:-:S04]  /*8030*/  IMAD.U32 R0, RZ, RZ, UR19 ;  /* 0x00000013ff007e24 */ /* 0x000fc8000f8e00ff */
[----:B0-----:R-:W-:-:S04]  /*8040*/  FFMA R0, R5, R0, -1 ;  /* 0xbf80000005007423 */ /* 0x001fc80000000000 */
[----:B------:R-:W-:-:S04]  /*8050*/  FADD.FTZ R0, -R0, -RZ ;  /* 0x800000ff00007221 */ /* 0x000fc80000010100 */
[----:B------:R-:W-:-:S07]  /*8060*/  FFMA R5, R5, R0, R5 ;  /* 0x0000000005057223 */ /* 0x000fce0000000005 */
.L_x_4254:
[----:B------:R-:W0:Y:S02]  /*8070*/  LDC.64 R2, c[0x0][0x3b0] ;  /* 0x0000ec00ff027b82 */ /* 0x000e240000000a00 */
[----:B0-----:R-:W-:Y:S01]  /*8080*/  STG.E desc[UR24][R2.64], R5 ;  /* 0x0000000502007986 */ /* 0x001fe2000c101918 */
[----:B------:R-:W-:Y:S05]  /*8090*/  EXIT ;  /* 0x000000000000794d */ /* 0x000fea0003800000 */
.L_x_4252:
[----:B------:R-:W-:Y:S02]  /*80a0*/  IMAD.MOV.U32 R7, RZ, RZ, 0x4 ;  /* 0x00000004ff077424 */ /* 0x000fe400078e00ff */
[----:B------:R-:W-:Y:S02]  /*80b0*/  IMAD.MOV.U32 R9, RZ, RZ, 0x1f ;  /* 0x0000001fff097424 */ /* 0x000fe400078e00ff */
[----:B------:R-:W-:-:S07]  /*80c0*/  IMAD.MOV.U32 R4, RZ, RZ, -0x1 ;  /* 0xffffffffff047424 */ /* 0x000fce00078e00ff */
[----:B012---:R-:W-:Y:S05]  /*80d0*/  WARPSYNC.COLLECTIVE R4, `(.L_x_4255) ;  /* 0x0000000004087348 */ /* 0x007fea0003c00000 */
[----:B--2---:R2:W3:Y:S02]  /*80e0*/  SHFL.DOWN P0, R5, R0, R7, R9 ;  /* 0x0800000700057389 */ /* 0x0044e40000000009 */
[----:B0123--:R-:W-:Y:S05]  /*80f0*/  ENDCOLLECTIVE ;  /* 0x000000000000791b */ /* 0x00ffea0003800000 */
.L_x_4255:
[----:B------:R-:W-:Y:S02]  /*8100*/  IMAD.MOV.U32 R7, RZ, RZ, 0x2 ;  /* 0x00000002ff077424 */ /* 0x000fe400078e00ff */
[----:B------:R-:W-:-:S05]  /*8110*/  IMAD.MOV.U32 R3, RZ, RZ, R5 ;  /* 0x000000ffff037224 */ /* 0x000fca00078e0005 */
[----:B------:R-:W-:-:S05]  /*8120*/  FMNMX R3, R3, R0, !PT ;  /* 0x0000000003037209 */ /* 0x000fca0007800000 */
[----:B------:R-:W-:-:S07]  /*8130*/  IMAD.MOV.U32 R0, RZ, RZ, R3 ;  /* 0x000000ffff007224 */ /* 0x000fce00078e0003 */
[----:B------:R-:W-:Y:S05]  /*8140*/  WARPSYNC.COLLECTIVE R4, `(.L_x_4256) ;  /* 0x0000000004087348 */ /* 0x000fea0003c00000 */
[----:B------:R0:W1:Y:S02]  /*8150*/  SHFL.DOWN P0, R5, R0, R7, R9 ;  /* 0x0800000700057389 */ /* 0x0000640000000009 */
[----:B01----:R-:W-:Y:S05]  /*8160*/  ENDCOLLECTIVE ;  /* 0x000000000000791b */ /* 0x003fea0003800000 */
.L_x_4256:
[----:B------:R-:W-:Y:S02]  /*8170*/  IMAD.MOV.U32 R7, RZ, RZ, 0x1 ;  /* 0x00000001ff077424 */ /* 0x000fe400078e00ff */
[----:B------:R-:W-:-:S05]  /*8180*/  IMAD.MOV.U32 R2, RZ, RZ, R5 ;  /* 0x000000ffff027224 */ /* 0x000fca00078e0005 */
[----:B------:R-:W-:-:S05]  /*8190*/  FMNMX R2, R3, R2, !PT ;  /* 0x0000000203027209 */ /* 0x000fca0007800000 */
[----:B------:R-:W-:-:S07]  /*81a0*/  IMAD.MOV.U32 R0, RZ, RZ, R2 ;  /* 0x000000ffff007224 */ /* 0x000fce00078e0002 */
[----:B------:R-:W-:Y:S05]  /*81b0*/  WARPSYNC.COLLECTIVE R4, `(.L_x_4257) ;  /* 0x0000000004087348 */ /* 0x000fea0003c00000 */
[----:B------:R0:W1:Y:S02]  /*81c0*/  SHFL.DOWN P0, R5, R0, R7, R9 ;  /* 0x0800000700057389 */ /* 0x0000640000000009 */
[----:B01----:R-:W-:Y:S05]  /*81d0*/  ENDCOLLECTIVE ;  /* 0x000000000000791b */ /* 0x003fea0003800000 */
.L_x_4257:
[----:B------:R-:W-:Y:S05]  /*81e0*/  BRA `(.L_x_4258) ;  /* 0xfffffffc003c7947 */ /* 0x000fea000383ffff */
        .weak           $__internal_64_$__cuda_sm20_div_u64
        .type           $__internal_64_$__cuda_sm20_div_u64,@function
        .size           $__internal_64_$__cuda_sm20_div_u64,($__internal_65_$__cuda_sm20_rcp_rn_f32_slowpath - $__internal_64_$__cuda_sm20_div_u64)
$__internal_64_$__cuda_sm20_div_u64:
        /* <DEDUP_REMOVED lines=71> */
[----:B------:R-:W-:Y:S11]  /*8660*/  RET.REL.NODEC R2 `(_ZN18transformer_engine6detail43dgated_act_cast_transpose_kernel_notalignedILi2ELi4Ef13__nv_bfloat1613__nv_fp8_e5m2NS_5EmptyEXadL_ZNS_6dsreluIffEET_T0_RKS4_EEXadL_ZNS_5sreluIffEES6_S7_S9_EEEEvPKT2_SD_PT3_SF_PKT1_PSG_SJ_mmm) ;  /* 0xffffff7802647950 */ /* 0x000ff60003c3ffff */
        .weak           $__internal_65_$__cuda_sm20_rcp_rn_f32_slowpath
        .type           $__internal_65_$__cuda_sm20_rcp_rn_f32_slowpath,@function
        .size           $__internal_65_$__cuda_sm20_rcp_rn_f32_slowpath,(.L_x_29366 - $__internal_65_$__cuda_sm20_rcp_rn_f32_slowpath)
$__internal_65_$__cuda_sm20_rcp_rn_f32_slowpath:
        /* <DEDUP_REMOVED lines=15> */
.L_x_4259:
        /* <DEDUP_REMOVED lines=33> */
.L_x_4261:
[----:B------:R0:W1:Y:S02]  /*8970*/  MUFU.RCP R2, R0 ;  /* 0x0000000000027308 */ /* 0x0000640000001000 */
.L_x_4260:
[----:B-1-3--:R-:W-:Y:S02]  /*8980*/  IMAD.MOV.U32 R5, RZ, RZ, R2 ;  /* 0x000000ffff057224 */ /* 0x00afe400078e0002 */
[----:B------:R-:W-:Y:S02]  /*8990*/  IMAD.MOV.U32 R2, RZ, RZ, R7 ;  /* 0x000000ffff027224 */ /* 0x000fe400078e0007 */
[----:B------:R-:W-:-:S04]  /*89a0*/  IMAD.MOV.U32 R3, RZ, RZ, 0x0 ;  /* 0x00000000ff037424 */ /* 0x000fc800078e00ff */
[----:B0-2---:R-:W-:Y:S05]  /*89b0*/  RET.REL.NODEC R2 `(_ZN18transformer_engine6detail43dgated_act_cast_transpose_kernel_notalignedILi2ELi4Ef13__nv_bfloat1613__nv_fp8_e5m2NS_5EmptyEXadL_ZNS_6dsreluIffEET_T0_RKS4_EEXadL_ZNS_5sreluIffEES6_S7_S9_EEEEvPKT2_SD_PT3_SF_PKT1_PSG_SJ_mmm) ;  /* 0xffffff7402907950 */ /* 0x005fea0003c3ffff */
.L_x_4262:
        /* <DEDUP_REMOVED lines=12> */
.L_x_29366:


//--------------------- .text._ZN18transformer_engine6detail32dgated_act_cast_transpose_kernelILi2ELi4Ef13__nv_bfloat1613__nv_fp8_e5m2NS_5EmptyEXadL_ZNS_6dsreluIffEET_T0_RKS4_EEXadL_ZNS_5sreluIffEES6_S7_S9_EEEEvPKT2_SD_PT3_SF_PKT1_PSG_SJ_mmm --------------------------
	.section	.text._ZN18transformer_engine6detail32dgated_act_cast_transpose_kernelILi2ELi4Ef13__nv_bfloat1613__nv_fp8_e5m2NS_5EmptyEXadL_ZNS_6dsreluIffEET_T0_RKS4_EEXadL_ZNS_5sreluIffEES6_S7_S9_EEEEvPKT2_SD_PT3_SF_PKT1_PSG_SJ_mmm,"ax",@progbits
	.align	128
        .global         _ZN18transformer_engine6detail32dgated_act_cast_transpose_kernelILi2ELi4Ef13__nv_bfloat1613__nv_fp8_e5m2NS_5EmptyEXadL_ZNS_6dsreluIffEET_T0_RKS4_EEXadL_ZNS_5sreluIffEES6_S7_S9_EEEEvPKT2_SD_PT3_SF_PKT1_PSG_SJ_mmm
        .type           _ZN18transformer_engine6detail32dgated_act_cast_transpose_kernelILi2ELi4Ef13__nv_bfloat1613__nv_fp8_e5m2NS_5EmptyEXadL_ZNS_6dsreluIffEET_T0_RKS4_EEXadL_ZNS_5sreluIffEES6_S7_S9_EEEEvPKT2_SD_PT3_SF_PKT1_PSG_SJ_mmm,@function
        .size           _ZN18transformer_engine6detail32dgated_act_cast_transpose_kernelILi2ELi4Ef13__nv_bfloat1613__nv_fp8_e5m2NS_5EmptyEXadL_ZNS_6dsreluIffEET_T0_RKS4_EEXadL_ZNS_5sreluIffEES6_S7_S9_EEEEvPKT2_SD_PT3_SF_PKT1_PSG_SJ_mmm,(.L_x_29368 - _ZN18transformer_engine6detail32dgated_act_cast_transpose_kernelILi2ELi4Ef13__nv_bfloat1613__nv_fp8_e5m2NS_5EmptyEXadL_ZNS_6dsreluIffEET_T0_RKS4_EEXadL_ZNS_5sreluIffEES6_S7_S9_EEEEvPKT2_SD_PT3_SF_PKT1_PSG_SJ_mmm)
        .other          _ZN18transformer_engine6detail32dgated_act_cast_transpose_kernelILi2ELi4Ef13__nv_bfloat1613__nv_fp8_e5m2NS_5EmptyEXadL_ZNS_6dsreluIffEET_T0_RKS4_EEXadL_ZNS_5sreluIffEES6_S7_S9_EEEEvPKT2_SD_PT3_SF_PKT1_PSG_SJ_mmm,@"STO_CUDA_ENTRY STV_DEFAULT"
_ZN18transformer_engine6detail32dgated_act_cast_transpose_kernelILi2ELi4Ef13__nv_bfloat1613__nv_fp8_e5m2NS_5EmptyEXadL_ZNS_6dsreluIffEET_T0_RKS4_EEXadL_ZNS_5sreluIffEES6_S7_S9_EEEEvPKT2_SD_PT3_SF_PKT1_PSG_SJ_mmm:
.text._ZN18transformer_engine6detail32dgated_act_cast_transpose_kernelILi2ELi4Ef13__nv_bfloat1613__nv_fp8_e5m2NS_5EmptyEXadL_ZNS_6dsreluIffEET_T0_RKS4_EEXadL_ZNS_5sreluIffEES6_S7_S9_EEEEvPKT2_SD_PT3_SF_PKT1_PSG_SJ_mmm:
        /* <DEDUP_REMOVED lines=39> */
.L_x_4263:
[----:B------:R-:W-:-:S07]  /*0270*/  MOV R4, 0x290 ;  /* 0x0000029000047802 */ /* 0x000fce0000000f00 */
[----:B------:R-:W-:Y:S05]  /*0280*/  CALL.REL.NOINC `($__internal_66_$__cuda_sm20_div_u64) ;  /* 0x00000054005c7944 */ /* 0x000fea0003c00000 */
        /* <DEDUP_REMOVED lines=11> */
.L_x_4264:
        /* <DEDUP_REMOVED lines=211> */
[----:B------:R-:W-:Y:S01]  /*1070*/  F2FP.SATFINITE.E5M2.F32.PACK_AB_MERGE_C R42, RZ, R42, RZ ;  /* 0x0000002aff2a723e */ /* 0x000fe200048060ff */
[----:B------:R-:W-:Y:S01]  /*1080*/  IMAD.U32 R47, R18, 0x10000, RZ ;  /* 0x00010000122f7824 */ /* 0x000fe200078e00ff */
[----:B------:R-:W-:Y:S02]  /*1090*/  F2FP.SATFINITE.E5M2.F32.PACK_AB_MERGE_C R41, RZ, R41, RZ ;  /* 0x00000029ff29723e */ /* 0x000fe400048060ff */
        /* <DEDUP_REMOVED lines=23> */
[----:B------:R-:W-:Y:S01]  /*1210*/  F2FP.SATFINITE.E5M2.F32.PACK_AB_MERGE_C R43, RZ, R43, RZ ;  /* 0x0000002bff2b723e */ /* 0x000fe200048060ff */
[----:B------:R-:W-:Y:S01]  /*1220*/  FMUL R21, R21, R50 ;  /* 0x0000003215157220 */ /* 0x000fe20000400000 */
[----:B------:R-:W-:Y:S01]  /*1230*/  F2FP.SATFINITE.E5M2.F32.PACK_AB_MERGE_C R44, RZ, R44, RZ ;  /* 0x0000002cff2c723e */ /* 0x000fe200048060ff */
        /* <DEDUP_REMOVED lines=31> */
[----:B------:R-:W-:Y:S01]  /*1430*/  F2FP.SATFINITE.E5M2.F32.PACK_AB_MERGE_C R17, RZ, R21, RZ ;  /* 0x00000015ff11723e */ /* 0x000fe200048060ff */
        /* <DEDUP_REMOVED lines=18> */
[----:B------:R-:W-:Y:S02]  /*1560*/  F2FP.SATFINITE.E5M2.F32.PACK_AB_MERGE_C R45, RZ, R45, RZ ;  /* 0x0000002dff2d723e */ /* 0x000fe400048060ff */
[----:B------:R-:W-:Y:S01]  /*1570*/  F2FP.SATFINITE.E5M2.F32.PACK_AB_MERGE_C R46, RZ, R46, RZ ;  /* 0x0000002eff2e723e */ /* 0x000fe200048060ff */
[----:B------:R-:W-:Y:S01]  /*1580*/  FMUL R40, R2, UR16 ;  /* 0x0000001002287c20 */ /* 0x000fe20008400000 */
[----:B------:R-:W-:Y:S02]  /*1590*/  IMAD R42, R43, 0x100, R42 ;  /* 0x000001002b2a7824 */ /* 0x000fe400078e022a */
[----:B------:R-:W-:Y:S01]  /*15a0*/  FMUL R43, R47, R48 ;  /* 0x000000302f2b7220 */ /* 0x000fe20000400000 */
[----:B------:R-:W-:Y:S01]  /*15b0*/  IMAD.HI.U32 R2, R14, UR22, R4 ;  /* 0x000000160e027c27 */ /* 0x000fe2000f8e0004 */
[----:B------:R-:W-:-:S02]  /*15c0*/  LOP3.LUT R4, R45, 0xff, RZ, 0xc0, !PT ;  /* 0x000000ff2d047812 */ /* 0x000fc400078ec0ff */
[C---:B------:R-:W-:Y:S02]  /*15d0*/  PRMT R47, R46.reuse, 0x7604, R45 ;  /* 0x000076042e2f7816 */ /* 0x040fe4000000002d */
[----:B------:R-:W-:Y:S02]  /*15e0*/  F2FP.SATFINITE.E5M2.F32.PACK_AB_MERGE_C R54, RZ, R54, RZ ;  /* 0x00000036ff36723e */ /* 0x000fe400048060ff */
[----:B------:R-:W-:-:S05]  /*15f0*/  LOP3.LUT R45, R46, 0xff, RZ, 0xc0, !PT ;  /* 0x000000ff2e2d7812 */ /* 0x000fca00078ec0ff */
[----:B------:R-:W-:Y:S02]  /*1600*/  IMAD R46, R54, 0x100, R45 ;  /* 0x00000100362e7824 */ /* 0x000fe400078e022d */
[----:B------:R-:W-:Y:S01]  /*1610*/  FMUL R45, R43, UR16 ;  /* 0x000000102b2d7c20 */ /* 0x000fe20008400000 */
[----:B------:R-:W-:Y:S01]  /*1620*/  FMUL R49, R49, UR16 ;  /* 0x0000001031317c20 */ /* 0x000fe20008400000 */
[----:B------:R-:W-:Y:S02]  /*1630*/  LOP3.LUT R5, R41, 0xff, RZ, 0xc0, !PT ;  /* 0x000000ff29057812 */ /* 0x000fe400078ec0ff */
[C---:B------:R-:W-:Y:S01]  /*1640*/  FSETP.GT.AND P0, PT, R32.reuse, RZ, PT ;  /* 0x000000ff2000720b */ /* 0x040fe20003f04000 */
[----:B------:R-:W-:Y:S01]  /*1650*/  FMUL R32, R32, R32 ;  /* 0x0000002020207220 */ /* 0x000fe20000400000 */
[----:B------:R-:W-:Y:S01]  /*1660*/  F2FP.SATFINITE.E5M2.F32.PACK_AB_MERGE_C R45, RZ, R45, RZ ;  /* 0x0000002dff2d723e */ /* 0x000fe200048060ff */
[----:B------:R-:W-:Y:S01]  /*1670*/  IMAD R44, R44, 0x100, R5 ;  /* 0x000001002c2c7824 */ /* 0x000fe200078e0205 */
[----:B------:R-:W-:-:S02]  /*1680*/  F2FP.SATFINITE.E5M2.F32.PACK_AB_MERGE_C R49, RZ, R49, RZ ;  /* 0x00000031ff31723e */ /* 0x000fc400048060ff */
[----:B------:R-:W-:Y:S01]  /*1690*/  FSEL R32, R32, RZ, P0 ;  /* 0x000000ff20207208 */ /* 0x000fe20000000000 */
[----:B------:R-:W-:Y:S01]  /*16a0*/  IMAD.U32 R5, R45, 0x10000, RZ ;  /* 0x000100002d057824 */ /* 0x000fe200078e00ff */
[----:B------:R-:W-:Y:S01]  /*16b0*/  F2FP.SATFINITE.E5M2.F32.PACK_AB_MERGE_C R18, RZ, R18, RZ ;  /* 0x00000012ff12723e */ /* 0x000fe200048060ff */
[----:B------:R-:W-:Y:S01]  /*16c0*/  IMAD R4, R49, 0x100, R4 ;  /* 0x0000010031047824 */ /* 0x000fe200078e0204 */
[----:B------:R-:W-:Y:S01]  /*16d0*/  PRMT R41, R54, 0x7604, R49 ;  /* 0x0000760436297816 */ /* 0x000fe20000000031 */
[----:B------:R-:W-:Y:S01]  /*16e0*/  FMUL R49, R33, R32 ;  /* 0x0000002021317220 */ /* 0x000fe20000400000 */
[----:B------:R-:W-:Y:S01]  /*16f0*/  PRMT R51, R18, 0x7604, R17 ;  /* 0x0000760412337816 */ /* 0x000fe20000000011 */
[----:B------:R-:W-:Y:S01]  /*1700*/  IMAD.IADD R32, R0, 0x1, -R3 ;  /* 0x0000000100207824 */ /* 0x000fe200078e0a03 */
[----:B------:R-:W-:Y:S02]  /*1710*/  LOP3.LUT R5, R5, 0xff0000, RZ, 0xc0, !PT ;  /* 0x00ff000005057812 */ /* 0x000fe400078ec0ff */
[----:B------:R-:W-:-:S02]  /*1720*/  F2FP.SATFINITE.E5M2.F32.PACK_AB_MERGE_C R40, RZ, R40, RZ ;  /* 0x00000028ff28723e */ /* 0x000fc400048060ff */
[----:B------:R-:W-:Y:S01]  /*1730*/  F2FP.SATFINITE.E5M2.F32.PACK_AB_MERGE_C R21, RZ, R21, RZ ;  /* 0x00000015ff15723e */ /* 0x000fe200048060ff */
        /* <DEDUP_REMOVED lines=22> */
[----:B------:R-:W-:Y:S01]  /*18a0*/  F2FP.SATFINITE.E5M2.F32.PACK_AB_MERGE_C R12, RZ, R49, RZ ;  /* 0x00000031ff0c723e */ /* 0x000fe200048060ff */
        /* <DEDUP_REMOVED lines=13> */
[----:B------:R-:W-:Y:S01]  /*1980*/  F2FP.SATFINITE.E5M2.F32.PACK_AB_MERGE_C R51, RZ, R51, RZ ;  /* 0x00000033ff33723e */ /* 0x000fe200048060ff */
[----:B------:R-:W-:Y:S01]  /*1990*/  IMAD.SHL.U32 R43, R4, 0x4, RZ ;  /* 0x00000004042b7824 */ /* 0x000fe200078e00ff */
[----:B------:R-:W-:Y:S02]  /*19a0*/  F2FP.SATFINITE.E5M2.F32.PACK_AB_MERGE_C R24, RZ, R24, RZ ;  /* 0x00000018ff18723e */ /* 0x000fe400048060ff */
        /* <DEDUP_REMOVED lines=170> */
[----:B------:R-:W-:Y:S01]  /*2450*/  F2FP.SATFINITE.E5M2.F32.PACK_AB_MERGE_C R53, RZ, R53, RZ ;  /* 0x00000035ff35723e */ /* 0x000fe200048060ff */
[----:B------:R-:W-:Y:S01]  /*2460*/  FMUL R44, R47, UR16 ;  /* 0x000000102f2c7c20 */ /* 0x000fe20008400000 */
[----:B------:R-:W-:-:S02]  /*2470*/  F2FP.SATFINITE.E5M2.F32.PACK_AB_MERGE_C R46, RZ, R46, RZ ;  /* 0x0000002eff2e723e */ /* 0x000fc400048060ff */
[----:B------:R-:W-:Y:S01]  /*2480*/  FMNMX3 R38, |R50|, R38, |R51|, !PT ;  /* 0x0000002632267276 */ /* 0x000fe20007800633 */
[----:B------:R-:W-:Y:S01]  /*2490*/  FMUL R9, R4, UR16 ;  /* 0x0000001004097c20 */ /* 0x000fe20008400000 */
[----:B------:R-:W-:Y:S02]  /*24a0*/  PRMT R43, R46, 0x7604, R53 ;  /* 0x000076042e2b7816 */ /* 0x000fe40000000035 */
[----:B------:R-:W-:Y:S01]  /*24b0*/  FMNMX3 R38, |R4|, R38, |R7|, !PT ;  /* 0x0000002604267276 */ /* 0x000fe20007800607 */
[----:B------:R-:W-:Y:S01]  /*24c0*/  FMUL R7, R7, UR16 ;  /* 0x0000001007077c20 */ /* 0x000fe20008400000 */
[----:B------:R-:W-:Y:S02]  /*24d0*/  F2FP.SATFINITE.E5M2.F32.PACK_AB_MERGE_C R19, RZ, R26, RZ ;  /* 0x0000001aff13723e */ /* 0x000fe400048060ff */
[----:B------:R-:W-:Y:S02]  /*24e0*/  F2FP.SATFINITE.E5M2.F32.PACK_AB_MERGE_C R44, RZ, R44, RZ ;  /* 0x0000002cff2c723e */ /* 0x000fe400048060ff */
[----:B------:R-:W-:Y:S01]  /*24f0*/  LOP3.LUT R4, R53, 0xff, RZ, 0xc0, !PT ;  /* 0x000000ff35047812 */ /* 0x000fe200078ec0ff */
[----:B------:R0:W-:Y:S01]  /*2500*/  STG.E.U16 desc[UR24][R10.64], R43 ;  /* 0x0000002b0a007986 */ /* 0x0001e2000c101518 */
[----:B------:R-:W-:-:S02]  /*2510*/  F2FP.SATFINITE.E5M2.F32.PACK_AB_MERGE_C R9, RZ, R9, RZ ;  /* 0x00000009ff09723e */ /* 0x000fc400048060ff */
[----:B------:R-:W-:Y:S01]  /*2520*/  F2FP.SATFINITE.E5M2.F32.PACK_AB_MERGE_C R20, RZ, R7, RZ ;  /* 0x00000007ff14723e */ /* 0x000fe200048060ff */
        /* <DEDUP_REMOVED lines=9> */
[----:B------:R-:W-:Y:S02]  /*25c0*/  F2FP.SATFINITE.E5M2.F32.PACK_AB_MERGE_C R20, RZ, R7, RZ ;  /* 0x00000007ff14723e */ /* 0x000fe400048060ff */
        /* <DEDUP_REMOVED lines=11> */
[----:B0-----:R-:W-:Y:S01]  /*2680*/  F2FP.SATFINITE.E5M2.F32.PACK_AB_MERGE_C R43, RZ, R5, RZ ;  /* 0x00000005ff2b723e */ /* 0x001fe200048060ff */
[----:B------:R-:W-:-:S04]  /*2690*/  FMUL R45, R45, R45 ;  /* 0x0000002d2d2d7220 */ /* 0x000fc80000400000 */
[----:B------:R-:W-:Y:S02]  /*26a0*/  IMAD R5, R43, 0x100, R6 ;  /* 0x000001002b057824 */ /* 0x000fe400078e0206 */
[----:B------:R-:W-:Y:S01]  /*26b0*/  FMUL R6, R36, UR16 ;  /* 0x0000001024067c20 */ /* 0x000fe20008400000 */
[----:B------:R-:W-:-:S04]  /*26c0*/  FSEL R53, R45, RZ, P0 ;  /* 0x000000ff2d357208 */ /* 0x000fc80000000000 */
[----:B------:R-:W-:Y:S01]  /*26d0*/  F2FP.SATFINITE.E5M2.F32.PACK_AB_MERGE_C R45, RZ, R6, RZ ;  /* 0x00000006ff2d723e */ /* 0x000fe200048060ff */
[----:B------:R-:W-:Y:S01]  /*26e0*/  FMUL R39, R39, UR16 ;  /* 0x0000001027277c20 */ /* 0x000fe20008400000 */
[----:B------:R-:W-:-:S03]  /*26f0*/  LOP3.LUT R7, R46, 0xff, RZ, 0xc0, !PT ;  /* 0x000000ff2e077812 */ /* 0x000fc600078ec0ff */
[----:B------:R-:W-:Y:S01]  /*2700*/  IMAD.U32 R6, R45, 0x10000, RZ ;  /* 0x000100002d067824 */ /* 0x000fe200078e00ff */
[----:B------:R-:W-:Y:S02]  /*2710*/  F2FP.SATFINITE.E5M2.F32.PACK_AB_MERGE_C R39, RZ, R39, RZ ;  /* 0x00000027ff27723e */ /* 0x000fe400048060ff */
[----:B------:R-:W-:Y:S02]  /*2720*/  F2FP.SATFINITE.E5M2.F32.PACK_AB_MERGE_C R42, RZ, R42, RZ ;  /* 0x0000002aff2a723e */ /* 0x000fe400048060ff */
        /* <DEDUP_REMOVED lines=11> */
[----:B------:R-:W-:Y:S01]  /*27e0*/  F2FP.SATFINITE.E5M2.F32.PACK_AB_MERGE_C R49, RZ, R49, RZ ;  /* 0x00000031ff31723e */ /* 0x000fe200048060ff */
[----:B------:R-:W-:Y:S01]  /*27f0*/  IMAD.U32 R5, RZ, RZ, UR7 ;  /* 0x00000007ff057e24 */ /* 0x000fe2000f8e00ff */
[----:B------:R-:W-:Y:S02]  /*2800*/  F2FP.SATFINITE.E5M2.F32.PACK_AB_MERGE_C R20, RZ, R20, RZ ;  /* 0x00000014ff14723e */ /* 0x000fe400048060ff */
        /* <DEDUP_REMOVED lines=9> */
[----:B------:R-:W-:Y:S01]  /*28a0*/  F2FP.SATFINITE.E5M2.F32.PACK_AB_MERGE_C R52, RZ, R53, RZ ;  /* 0x00000035ff34723e */ /* 0x000fe200048060ff */
        /* <DEDUP_REMOVED lines=32> */
[----:B------:R-:W-:Y:S02]  /*2ab0*/  F2FP.SATFINITE.E5M2.F32.PACK_AB_MERGE_C R15, RZ, R13, RZ ;  /* 0x0000000dff0f723e */ /* 0x000fe400048060ff */
[----:B------:R-:W-:Y:S02]  /*2ac0*/  LOP3.LUT R13, R42, 0xff0000, RZ, 0xc0, !PT ;  /* 0x00ff00002a0d7812 */ /* 0x000fe400078ec0ff */
[----:B------:R-:W-:Y:S02]  /*2ad0*/  F2FP.SATFINITE.E5M2.F32.PACK_AB_MERGE_C R2, RZ, R2, RZ ;  /* 0x00000002ff02723e */ /* 0x000fe400048060ff */
        /* <DEDUP_REMOVED lines=124> */
[----:B------:R-:W-:Y:S01]  /*32a0*/  F2FP.SATFINITE.E5M2.F32.PACK_AB_MERGE_C R22, RZ, R22, RZ ;  /* 0x00000016ff16723e */ /* 0x000fe200048060ff */
[----:B------:R-:W-:Y:S01]  /*32b0*/  FMUL R8, R9, UR16 ;  /* 0x0000001009087c20 */ /* 0x000fe20008400000 */
[----:B------:R-:W-:Y:S01]  /*32c0*/  F2FP.SATFINITE.E5M2.F32.PACK_AB_MERGE_C R27, RZ, R27, RZ ;  /* 0x0000001bff1b723e */ /* 0x000fe200048060ff */
[----:B------:R-:W-:Y:S01]  /*32d0*/  FMUL R29, R10, UR16 ;  /* 0x000000100a1d7c20 */ /* 0x000fe20008400000 */
[----:B------:R0:W-:Y:S01]  /*32e0*/  STG.E.U16 desc[UR24][R6.64], R13 ;  /* 0x0000000d06007986 */ /* 0x0001e2000c101518 */
[----:B------:R-:W-:-:S02]  /*32f0*/  F2FP.SATFINITE.E5M2.F32.PACK_AB_MERGE_C R26, RZ, R26, RZ ;  /* 0x0000001aff1a723e */ /* 0x000fc400048060ff */
[----:B------:R-:W-:Y:S02]  /*3300*/  F2FP.SATFINITE.E5M2.F32.PACK_AB_MERGE_C R8, RZ, R8, RZ ;  /* 0x00000008ff08723e */ /* 0x000fe400048060ff */
[----:B------:R-:W-:Y:S02]  /*3310*/  F2FP.SATFINITE.E5M2.F32.PACK_AB_MERGE_C R33, RZ, R29, RZ ;  /* 0x0000001dff21723e */ /* 0x000fe400048060ff */
[C---:B------:R-:W-:Y:S02]  /*3320*/  PRMT R29, R27.reuse, 0x7604, R22 ;  /* 0x000076041b1d7816 */ /* 0x040fe40000000016 */
[----:B0-----:R-:W-:Y:S02]  /*3330*/  LOP3.LUT R7, R22, 0xff, RZ, 0xc0, !PT ;  /* 0x000000ff16077812 */ /* 0x001fe400078ec0ff */
[----:B------:R-:W-:Y:S02]  /*3340*/  F2FP.SATFINITE.E5M2.F32.PACK_AB_MERGE_C R13, RZ, R2, RZ ;  /* 0x00000002ff0d723e */ /* 0x000fe400048060ff */
        /* <DEDUP_REMOVED lines=75> */
[----:B------:R-:W-:Y:S02]  /*3800*/  F2FP.SATFINITE.E5M2.F32.PACK_AB_MERGE_C R51, RZ, R51, RZ ;  /* 0x00000033ff33723e */ /* 0x000fe400048060ff */
[----:B------:R-:W-:Y:S01]  /*3810*/  F2FP.SATFINITE.E5M2.F32.PACK_AB_MERGE_C R50, RZ, R50, RZ ;  /* 0x00000032ff32723e */ /* 0x000fe200048060ff */
[----:B------:R-:W-:Y:S01]  /*3820*/  FMUL R25, R25, UR16 ;  /* 0x0000001019197c20 */ /* 0x000fe20008400000 */
[----:B------:R-:W-:-:S02]  /*3830*/  F2FP.SATFINITE.E5M2.F32.PACK_AB_MERGE_C R44, RZ, R44, RZ ;  /* 0x0000002cff2c723e */ /* 0x000fc400048060ff */
[----:B------:R-:W-:Y:S02]  /*3840*/  IADD3 R48, P0, PT, R35, R48, RZ ;  /* 0x0000003023307210 */ /* 0x000fe40007f1e0ff */
[----:B0-----:R-:W-:Y:S01]  /*3850*/  PRMT R31, R50, 0x7604, R51 ;  /* 0x00007604321f7816 */ /* 0x001fe20000000033 */
[----:B------:R-:W-:Y:S01]  /*3860*/  IMAD.U32 R30, R44, 0x10000, RZ ;  /* 0x000100002c1e7824 */ /* 0x000fe200078e00ff */
[----:B------:R-:W-:Y:S02]  /*3870*/  F2FP.SATFINITE.E5M2.F32.PACK_AB_MERGE_C R42, RZ, R42, RZ ;  /* 0x0000002aff2a723e */ /* 0x000fe400048060ff */
[----:B------:R-:W-:Y:S02]  /*3880*/  LOP3.LUT R51, R51, 0xff, RZ, 0xc0, !PT ;  /* 0x000000ff33337812 */ /* 0x000fe400078ec0ff */
[----:B------:R-:W-:Y:S01]  /*3890*/  F2FP.SATFINITE.E5M2.F32.PACK_AB_MERGE_C R36, RZ, R25, RZ ;  /* 0x00000019ff24723e */ /* 0x000fe200048060ff */
        /* <DEDUP_REMOVED lines=9> */
[----:B------:R-:W-:Y:S01]  /*3930*/  F2FP.SATFINITE.E5M2.F32.PACK_AB_MERGE_C R43, RZ, R43, RZ ;  /* 0x0000002bff2b723e */ /* 0x000fe200048060ff */
[----:B------:R-:W-:Y:S01]  /*3940*/  IMAD.SHL.U32 R32, R25, 0x1000000, RZ ;  /* 0x0100000019207824 */ /* 0x000fe200078e00ff */
[----:B------:R-:W-:Y:S02]  /*3950*/  LOP3.LUT R50, R50, 0xff, RZ, 0xc0, !PT ;  /* 0x000000ff32327812 */ /* 0x000fe400078ec0ff */
[----:B------:R-:W-:Y:S02]  /*3960*/  LOP3.LUT R51, R30, 0xffff, R51, 0xf8, !PT ;  /* 0x0000ffff1e337812 */ /* 0x000fe400078ef833 */
[----:B------:R-:W-:Y:S02]  /*3970*/  IADD3 R30, P0, PT, R34, UR30, RZ ;  /* 0x0000001e221e7c10 */ /* 0x000fe4000ff1e0ff */
[----:B------:R-:W-:Y:S01]  /*3980*/  F2FP.SATFINITE.E5M2.F32.PACK_AB_MERGE_C R41, RZ, R41, RZ ;  /* 0x00000029ff29723e */ /* 0x000fe200048060ff */
[----:B------:R0:W-:Y:S01]  /*3990*/  STG.E.U16 desc[UR24][R34.64], R31 ;  /* 0x0000001f22007986 */ /* 0x0001e2000c101518 */
[C---:B------:R-:W-:Y:S01]  /*39a0*/  PRMT R33, R43.reuse, 0x7604, R42 ;  /* 0x000076042b217816 */ /* 0x040fe2000000002a */
[----:B------:R-:W-:Y:S01]  /*39b0*/  IMAD R50, R43, 0x100, R50 ;  /* 0x000001002b327824 */ /* 0x000fe200078e0232 */
[----:B------:R-:W-:-:S02]  /*39c0*/  F2FP.SATFINITE.E5M2.F32.PACK_AB_MERGE_C R37, RZ, R12, RZ ;  /* 0x0000000cff25723e */ /* 0x000fc400048060ff */
        /* <DEDUP_REMOVED lines=20> */
[----:B------:R-:W-:Y:S01]  /*3b10*/  F2FP.SATFINITE.E5M2.F32.PACK_AB_MERGE_C R41, RZ, R41, RZ ;  /* 0x00000029ff29723e */ /* 0x000fe200048060ff */
[----:B------:R1:W-:Y:S04]  /*3b20*/  STG.E.U16 desc[UR24][R36.64], R45 ;  /* 0x0000002d24007986 */ /* 0x0003e8000c101518 */
[----:B------:R2:W-:Y:S01]  /*3b30*/  STG.E.U16 desc[UR24][R34.64], R29 ;  /* 0x0000001d22007986 */ /* 0x0005e2000c101518 */
[----:B------:R-:W-:-:S02]  /*3b40*/  F2FP.SATFINITE.E5M2.F32.PACK_AB_MERGE_C R44, RZ, R42, RZ ;  /* 0x0000002aff2c723e */ /* 0x000fc400048060ff */
        /* <DEDUP_REMOVED lines=61> */
[----:B------:R-:W-:Y:S02]  /*3f20*/  F2FP.SATFINITE.E5M2.F32.PACK_AB_MERGE_C R45, RZ, R45, RZ ;  /* 0x0000002dff2d723e */ /* 0x000fe400048060ff */
[----:B------:R-:W-:Y:S02]  /*3f30*/  F2FP.SATFINITE.E5M2.F32.PACK_AB_MERGE_C R6, RZ, R6, RZ ;  /* 0x00000006ff06723e */ /* 0x000fe400048060ff */
[----:B------:R-:W-:Y:S02]  /*3f40*/  IADD3 R8, P0, PT, R4, UR30, RZ ;  /* 0x0000001e04087c10 */ /* 0x000fe4000ff1e0ff */
[----:B------:R-:W-:Y:S02]  /*3f50*/  F2FP.SATFINITE.E5M2.F32.PACK_AB_MERGE_C R48, RZ, R48, RZ ;  /* 0x00000030ff30723e */ /* 0x000fe400048060ff */
[----:B------:R-:W-:Y:S01]  /*3f60*/  F2FP.SATFINITE.E5M2.F32.PACK_AB_MERGE_C R7, RZ, R7, RZ ;  /* 0x00000007ff07723e */ /* 0x000fe200048060ff */
        /* <DEDUP_REMOVED lines=27> */
[----:B------:R-:W-:Y:S02]  /*4120*/  F2FP.SATFINITE.E5M2.F32.PACK_AB_MERGE_C R44, RZ, R30, RZ ;  /* 0x0000001eff2c723e */ /* 0x000fe400048060ff */
        /* <DEDUP_REMOVED lines=43> */
[----:B------:R-:W-:Y:S01]  /*43e0*/  F2FP.SATFINITE.E5M2.F32.PACK_AB_MERGE_C R37, RZ, R37, RZ ;  /* 0x00000025ff25723e */ /* 0x000fe200048060ff */
        /* <DEDUP_REMOVED lines=14> */
[----:B------:R-:W-:Y:S01]  /*44d0*/  F2FP.SATFINITE.E5M2.F32.PACK_AB_MERGE_C R47, RZ, R47, RZ ;  /* 0x0000002fff2f723e */ /* 0x000fe200048060ff */
[----:B--2---:R-:W-:Y:S01]  /*44e0*/  FMUL R49, R27, UR16 ;  /* 0x000000101b317c20 */ /* 0x004fe20008400000 */
[----:B------:R-:W-:Y:S01]  /*44f0*/  F2FP.SATFINITE.E5M2.F32.PACK_AB_MERGE_C R42, RZ, R42, RZ ;  /* 0x0000002aff2a723e */ /* 0x000fe200048060ff */
[----:B------:R-:W-:Y:S01]  /*4500*/  FMUL R50, R32, UR16 ;  /* 0x0000001020327c20 */ /* 0x000fe20008400000 */
[----:B------:R-:W-:Y:S02]  /*4510*/  IADD3.X R35, PT, PT, R31, UR31, RZ, P0, !PT ;  /* 0x0000001f1f237c10 */ /* 0x000fe400087fe4ff */
[----:B------:R-:W-:Y:S02]  /*4520*/  IADD3 R4, P0, PT, R4, UR22, RZ ;  /* 0x0000001604047c10 */ /* 0x000fe4000ff1e0ff */
[----:B------:R-:W-:-:S02]  /*4530*/  F2FP.SATFINITE.E5M2.F32.PACK_AB_MERGE_C R49, RZ, R49, RZ ;  /* 0x00000031ff31723e */ /* 0x000fc400048060ff */
[----:B------:R-:W-:Y:S01]  /*4540*/  F2FP.SATFINITE.E5M2.F32.PACK_AB_MERGE_C R46, RZ, R46, RZ ;  /* 0x0000002eff2e723e */ /* 0x000fe200048060ff */
[----:B------:R-:W-:Y:S01]  /*4550*/  IMAD R48, R48, 0x100, R45 ;  /* 0x0000010030307824 */ /* 0x000fe200078e022d */
[----:B------:R-:W-:Y:S02]  /*4560*/  PRMT R45, R42, 0x7604, R47 ;  /* 0x000076042a2d7816 */ /* 0x000fe4000000002f */
[----:B------:R-:W-:Y:S02]  /*4570*/  IADD3.X R5, PT, PT, R5, UR23, RZ, P0, !PT ;  /* 0x0000001705057c10 */ /* 0x000fe400087fe4ff */
[----:B------:R-:W-:Y:S02]  /*4580*/  PRMT R53, R46, 0x7604, R49 ;  /* 0x000076042e357816 */ /* 0x000fe40000000031 */
[----:B------:R-:W-:Y:S02]  /*4590*/  IADD3 R8, P0, PT, R8, UR22, RZ ;  /* 0x0000001608087c10 */ /* 0x000fe4000ff1e0ff */
[----:B------:R-:W-:-:S02]  /*45a0*/  F2FP.SATFINITE.E5M2.F32.PACK_AB_MERGE_C R51, RZ, R51, RZ ;  /* 0x00000033ff33723e */ /* 0x000fc400048060ff */
[----:B------:R-:W-:Y:S01]  /*45b0*/  F2FP.SATFINITE.E5M2.F32.PACK_AB_MERGE_C R50, RZ, R50, RZ ;  /* 0x00000032ff32723e */ /* 0x000fe200048060ff */
        /* <DEDUP_REMOVED lines=8> */
[----:B------:R-:W-:Y:S02]  /*4640*/  F2FP.SATFINITE.E5M2.F32.PACK_AB_MERGE_C R30, RZ, R45, RZ ;  /* 0x0000002dff1e723e */ /* 0x000fe400048060ff */
[----:B------:R-:W-:Y:S01]  /*4650*/  IADD3.X R5, PT, PT, R31, UR23, RZ, P0, !PT ;  /* 0x000000171f057c10 */ /* 0x000fe200087fe4ff */
[----:B------:R-:W-:Y:S01]  /*4660*/  FMUL R31, R40, UR16 ;  /* 0x00000010281f7c20 */ /* 0x000fe20008400000 */
[----:B----4-:R-:W-:Y:S01]  /*4670*/  FMUL R9, R39, UR16 ;  /* 0x0000001027097c20 */ /* 0x010fe20008400000 */
[----:B------:R-:W-:Y:S02]  /*4680*/  F2FP.SATFINITE.E5M2.F32.PACK_AB_MERGE_C R45, RZ, R52, RZ ;  /* 0x00000034ff2d723e */ /* 0x000fe400048060ff */
[----:B------:R-:W-:Y:S02]  /*4690*/  IADD3 R8, P0, PT, R34, UR22, RZ ;  /* 0x0000001622087c10 */ /* 0x000fe4000ff1e0ff */
[----:B------:R-:W-:Y:S02]  /*46a0*/  F2FP.SATFINITE.E5M2.F32.PACK_AB_MERGE_C R31, RZ, R31, RZ ;  /* 0x0000001fff1f723e */ /* 0x000fe400048060ff */
[----:B------:R-:W-:-:S02]  /*46b0*/  F2FP.SATFINITE.E5M2.F32.PACK_AB_MERGE_C R34, RZ, R9, RZ ;  /* 0x00000009ff22723e */ /* 0x000fc400048060ff */
        /* <DEDUP_REMOVED lines=228> */
.L_x_4273:
[----:B------:R-:W-:Y:S02]  /*5500*/  ISETP.NE.AND P0, PT, R0, RZ, PT ;  /* 0x000000ff0000720c */ /* 0x000fe40003f05270 */
[----:B-1----:R-:W-:-:S11]  /*5510*/  FMNMX R5, R4, R5, !PT ;  /* 0x0000000504057209 */ /* 0x002fd60007800000 */
[----:B------:R-:W-:Y:S05]  /*5520*/  @P0 BRA `(.L_x_4266) ;  /* 0x0000000000080947 */ /* 0x000fea0003800000 */
[----:B------:R-:W1:Y:S02]  /*5530*/  LDC.64 R2, c[0x0][0x3a8] ;  /* 0x0000ea00ff027b82 */ /* 0x000e640000000a00 */
[----:B-1----:R1:W-:Y:S02]  /*5540*/  REDG.E.MAX.S32.STRONG.GPU desc[UR24][R2.64], R5 ;  /* 0x000000050200798e */ /* 0x0023e4000d12e318 */
.L_x_4266:
[----:B------:R-:W-:Y:S05]  /*5550*/  BSYNC B0 ;  /* 0x0000000000007941 */ /* 0x000fea0003800000 */
.L_x_4265:
        /* <DEDUP_REMOVED lines=11> */
[----:B01----:R-:W-:Y:S05]  /*5610*/  CALL.REL.NOINC `($__internal_67_$__cuda_sm20_rcp_rn_f32_slowpath) ;  /* 0x0000000400987944 */ /* 0x003fea0003c00000 */
[----:B------:R-:W-:Y:S05]  /*5620*/  BRA `(.L_x_4269) ;  /* 0x0000000000147947 */ /* 0x000fea0003800000 */
.L_x_4268:
[----:B-1----:R-:W1:Y:S01]  /*5630*/  MUFU.RCP R5, UR16 ;  /* 0x0000001000057d08 */ /* 0x002e620008001000 */
[----:B------:R-:W-:-:S04]  /*5640*/  IMAD.U32 R0, RZ, RZ, UR16 ;  /* 0x00000010ff007e24 */ /* 0x000fc8000f8e00ff */
[----:B-1----:R-:W-:-:S04]  /*5650*/  FFMA R0, R5, R0, -1 ;  /* 0xbf80000005007423 */ /* 0x002fc80000000000 */
[----:B------:R-:W-:-:S04]  /*5660*/  FADD.FTZ R0, -R0, -RZ ;  /* 0x800000ff00007221 */ /* 0x000fc80000010100 */
[----:B------:R-:W-:-:S07]  /*5670*/  FFMA R5, R5, R0, R5 ;  /* 0x0000000005057223 */ /* 0x000fce0000000005 */
.L_x_4269:
[----:B------:R-:W1:Y:S02]  /*5680*/  LDC.64 R2, c[0x0][0x3b0] ;  /* 0x0000ec00ff027b82 */ /* 0x000e640000000a00 */
[----:B-1----:R-:W-:Y:S01]  /*5690*/  STG.E desc[UR24][R2.64], R5 ;  /* 0x0000000502007986 */ /* 0x002fe2000c101918 */
[----:B------:R-:W-:Y:S05]  /*56a0*/  EXIT ;  /* 0x000000000000794d */ /* 0x000fea0003800000 */
.L_x_4267:
[----:B------:R-:W-:Y:S02]  /*56b0*/  IMAD.MOV.U32 R7, RZ, RZ, 0x4 ;  /* 0x00000004ff077424 */ /* 0x000fe400078e00ff */
[----:B------:R-:W-:Y:S02]  /*56c0*/  IMAD.MOV.U32 R9, RZ, RZ, 0x1f ;  /* 0x0000001fff097424 */ /* 0x000fe400078e00ff */
[----:B------:R-:W-:-:S07]  /*56d0*/  IMAD.MOV.U32 R6, RZ, RZ, -0x1 ;  /* 0xffffffffff067424 */ /* 0x000fce00078e00ff */
[----:B01----:R-:W-:Y:S05]  /*56e0*/  WARPSYNC.COLLECTIVE R6, `(.L_x_4270) ;  /* 0x0000000006087348 */ /* 0x003fea0003c00000 */
[----:B-1----:R1:W2:Y:S02]  /*56f0*/  SHFL.DOWN P0, R5, R2, R7, R9 ;  /* 0x0800000702057389 */ /* 0x0022a40000000009 */
[----:B012---:R-:W-:Y:S05]  /*5700*/  ENDCOLLECTIVE ;  /* 0x000000000000791b */ /* 0x007fea0003800000 */
.L_x_4270:
[----:B------:R-:W-:Y:S02]  /*5710*/  IMAD.MOV.U32 R7, RZ, RZ, 0x2 ;  /* 0x00000002ff077424 */ /* 0x000fe400078e00ff */
[----:B------:R-:W-:-:S05]  /*5720*/  IMAD.MOV.U32 R3, RZ, RZ, R5 ;  /* 0x000000ffff037224 */ /* 0x000fca00078e0005 */
[----:B------:R-:W-:-:S05]  /*5730*/  FMNMX R3, R3, R2, !PT ;  /* 0x0000000203037209 */ /* 0x000fca0007800000 */
[----:B------:R-:W-:-:S07]  /*5740*/  IMAD.MOV.U32 R2, RZ, RZ, R3 ;  /* 0x000000ffff027224 */ /* 0x000fce00078e0003 */
[----:B------:R-:W-:Y:S05]  /*5750*/  WARPSYNC.COLLECTIVE R6, `(.L_x_4271) ;  /* 0x0000000006087348 */ /* 0x000fea0003c00000 */
[----:B------:R0:W1:Y:S02]  /*5760*/  SHFL.DOWN P0, R5, R2, R7, R9 ;  /* 0x0800000702057389 */ /* 0x0000640000000009 */
[----:B01----:R-:W-:Y:S05]  /*5770*/  ENDCOLLECTIVE ;  /* 0x000000000000791b */ /* 0x003fea0003800000 */
.L_x_4271:
[----:B------:R-:W-:Y:S02]  /*5780*/  IMAD.MOV.U32 R7, RZ, RZ, 0x1 ;  /* 0x00000001ff077424 */ /* 0x000fe400078e00ff */
[----:B------:R-:W-:-:S05]  /*5790*/  IMAD.MOV.U32 R4, RZ, RZ, R5 ;  /* 0x000000ffff047224 */ /* 0x000fca00078e0005 */
[----:B------:R-:W-:-:S05]  /*57a0*/  FMNMX R4, R3, R4, !PT ;  /* 0x0000000403047209 */ /* 0x000fca0007800000 */
[----:B------:R-:W-:-:S07]  /*57b0*/  IMAD.MOV.U32 R2, RZ, RZ, R4 ;  /* 0x000000ffff027224 */ /* 0x000fce00078e0004 */
[----:B------:R-:W-:Y:S05]  /*57c0*/  WARPSYNC.COLLECTIVE R6, `(.L_x_4272) ;  /* 0x0000000006087348 */ /* 0x000fea0003c00000 */
[----:B------:R0:W1:Y:S02]  /*57d0*/  SHFL.DOWN P0, R5, R2, R7, R9 ;  /* 0x0800000702057389 */ /* 0x0000640000000009 */
[----:B01----:R-:W-:Y:S05]  /*57e0*/  ENDCOLLECTIVE ;  /* 0x000000000000791b */ /* 0x003fea0003800000 */
.L_x_4272:
[----:B------:R-:W-:Y:S05]  /*57f0*/  BRA `(.L_x_4273) ;  /* 0xfffffffc00407947 */ /* 0x000fea000383ffff */
        .weak           $__internal_66_$__cuda_sm20_div_u64
        .type           $__internal_66_$__cuda_sm20_div_u64,@function
        .size           $__internal_66_$__cuda_sm20_div_u64,($__internal_67_$__cuda_sm20_rcp_rn_f32_slowpath - $__internal_66_$__cuda_sm20_div_u64)
$__internal_66_$__cuda_sm20_div_u64:
        /* <DEDUP_REMOVED lines=71> */
[----:B------:R-:W-:Y:S11]  /*5c70*/  RET.REL.NODEC R2 `(_ZN18transformer_engine6detail32dgated_act_cast_transpose_kernelILi2ELi4Ef13__nv_bfloat1613__nv_fp8_e5m2NS_5EmptyEXadL_ZNS_6dsreluIffEET_T0_RKS4_EEXadL_ZNS_5sreluIffEES6_S7_S9_EEEEvPKT2_SD_PT3_SF_PKT1_PSG_SJ_mmm) ;  /* 0xffffffa002e07950 */ /* 0x000ff60003c3ffff */
        .weak           $__internal_67_$__cuda_sm20_rcp_rn_f32_slowpath
        .type           $__internal_67_$__cuda_sm20_rcp_rn_f32_slowpath,@function
        .size           $__internal_67_$__cuda_sm20_rcp_rn_f32_slowpath,(.L_x_29368 - $__internal_67_$__cuda_sm20_rcp_rn_f32_slowpath)
$__internal_67_$__cuda_sm20_rcp_rn_f32_slowpath:
        /* <DEDUP_REMOVED lines=15> */
.L_x_4274:
        /* <DEDUP_REMOVED lines=33> */
.L_x_4276:
[----:B------:R0:W1:Y:S02]  /*5f80*/  MUFU.RCP R2, R0 ;  /* 0x0000000000027308 */ /* 0x0000640000001000 */
.L_x_4275:
[----:B-1-3--:R-:W-:Y:S02]  /*5f90*/  IMAD.MOV.U32 R5, RZ, RZ, R2 ;  /* 0x000000ffff057224 */ /* 0x00afe400078e0002 */
[----:B------:R-:W-:Y:S02]  /*5fa0*/  IMAD.MOV.U32 R2, RZ, RZ, R7 ;  /* 0x000000ffff027224 */ /* 0x000fe400078e0007 */
[----:B------:R-:W-:-:S04]  /*5fb0*/  IMAD.MOV.U32 R3, RZ, RZ, 0x0 ;  /* 0x00000000ff037424 */ /* 0x000fc800078e00ff */
[----:B0-2---:R-:W-:Y:S05]  /*5fc0*/  RET.REL.NODEC R2 `(_ZN18transformer_engine6detail32dgated_act_cast_transpose_kernelILi2ELi4Ef13__nv_bfloat1613__nv_fp8_e5m2NS_5EmptyEXadL_ZNS_6dsreluIffEET_T0_RKS4_EEXadL_ZNS_5sreluIffEES6_S7_S9_EEEEvPKT2_SD_PT3_SF_PKT1_PSG_SJ_mmm) ;  /* 0xffffffa0020c7950 */ /* 0x005fea0003c3ffff */
.L_x_4277:
        /* <DEDUP_REMOVED lines=11> */
.L_x_29368:


//--------------------- .text._ZN18transformer_engine6detail43dgated_act_cast_transpose_kernel_notalignedILi2ELi2Ef13__nv_bfloat16S2_NS_5EmptyEXadL_ZNS_6dsreluIffEET_T0_RKS3_EEXadL_ZNS_5sreluIffEES5_S6_S8_EEEEvPKT2_SC_PT3_SE_PKT1_PSF_SI_mmm --------------------------
	.section	.text._ZN18transformer_engine6detail43dgated_act_cast_transpose_kernel_notalignedILi2ELi2Ef13__nv_bfloat16S2_NS_5EmptyEXadL_ZNS_6dsreluIffEET_T0_RKS3_EEXadL_ZNS_5sreluIffEES5_S6_S8_EEEEvPKT2_SC_PT3_SE_PKT1_PSF_SI_mmm,"ax",@progbits
	.align	128
        .global         _ZN18transformer_engine6detail43dgated_act_cast_transpose_kernel_notalignedILi2ELi2Ef13__nv_bfloat16S2_NS_5EmptyEXadL_ZNS_6dsreluIffEET_T0_RKS3_EEXadL_ZNS_5sreluIffEES5_S6_S8_EEEEvPKT2_SC_PT3_SE_PKT1_PSF_SI_mmm
        .type           _ZN18transformer_engine6detail43dgated_act_cast_transpose_kernel_notalignedILi2ELi2Ef13__nv_bfloat16S2_NS_5EmptyEXadL_ZNS_6dsreluIffEET_T0_RKS3_EEXadL_ZNS_5sreluIffEES5_S6_S8_EEEEvPKT2_SC_PT3_SE_PKT1_PSF_SI_mmm,@function
        .size           _ZN18transformer_engine6detail43dgated_act_cast_transpose_kernel_notalignedILi2ELi2Ef13__nv_bfloat16S2_NS_5EmptyEXadL_ZNS_6dsreluIffEET_T0_RKS3_EEXadL_ZNS_5sreluIffEES5_S6_S8_EEEEvPKT2_SC_PT3_SE_PKT1_PSF_SI_mmm,(.L_x_29370 - _ZN18transformer_engine6detail43dgated_act_cast_transpose_kernel_notalignedILi2ELi2Ef13__nv_bfloat16S2_NS_5EmptyEXadL_ZNS_6dsreluIffEET_T0_RKS3_EEXadL_ZNS_5sreluIffEES5_S6_S8_EEEEvPKT2_SC_PT3_SE_PKT1_PSF_SI_mmm)
        .other          _ZN18transformer_engine6detail43dgated_act_cast_transpose_kernel_notalignedILi2ELi2Ef13__nv_bfloat16S2_NS_5EmptyEXadL_ZNS_6dsreluIffEET_T0_RKS3_EEXadL_ZNS_5sreluIffEES5_S6_S8_EEEEvPKT2_SC_PT3_SE_PKT1_PSF_SI_mmm,@"STO_CUDA_ENTRY STV_DEFAULT"
_ZN18transformer_engine6detail43dgated_act_cast_transpose_kernel_notalignedILi2ELi2Ef13__nv_bfloat16S2_NS_5EmptyEXadL_ZNS_6dsreluIffEET_T0_RKS3_EEXadL_ZNS_5sreluIffEES5_S6_S8_EEEEvPKT2_SC_PT3_SE_PKT1_PSF_SI_mmm:
.text._ZN18transformer_engine6detail43dgated_act_cast_transpose_kernel_notalignedILi2ELi2Ef13__nv_bfloat16S2_NS_5EmptyEXadL_ZNS_6dsreluIffEET_T0_RKS3_EEXadL_ZNS_5sreluIffEES5_S6_S8_EEEEvPKT2_SC_PT3_SE_PKT1_PSF_SI_mmm:
        /* <DEDUP_REMOVED lines=43> */
.L_x_4278:
[----:B------:R-:W-:-:S07]  /*02b0*/  MOV R4, 0x2d0 ;  /* 0x000002d000047802 */ /* 0x000fce0000000f00 */
[----:B------:R-:W-:Y:S05]  /*02c0*/  CALL.REL.NOINC `($__internal_68_$__cuda_sm20_div_u64) ;  /* 0x0000004c00987944 */ /* 0x000fea0003c00000 */
        /* <DEDUP_REMOVED lines=11> */
.L_x_4279:
        /* <DEDUP_REMOVED lines=9> */
[----:B------:R-:W3:Y:S01]  /*0410*/  LDCU.64 UR30, c[0x0][0x3a0] ;  /* 0x00007400ff1e77ac */ /* 0x000ee20008000a00 */
[----:B0-----:R-:W-:Y:S01]  /*0420*/  IMAD.U32 R7, RZ, RZ, UR13 ;  /* 0x0000000dff077e24 */ /* 0x001fe2000f8e00ff */
[----:B------:R-:W0:Y:S01]  /*0430*/  LDCU.64 UR22, c[0x0][0x358] ;  /* 0x00006b00ff1677ac */ /* 0x000e220008000a00 */
[----:B-1----:R-:W-:-:S03]  /*0440*/  IMAD.WIDE.U32 R24, R56, UR26, RZ ;  /* 0x0000001a38187c25 */ /* 0x002fc6000f8e00ff */
[----:B------:R-:W-:Y:S01]  /*0450*/  R2UR UR13, R7 ;  /* 0x00000000070d72ca */ /* 0x000fe200000e0000 */
[----:B------:R-:W-:Y:S02]  /*0460*/  UIMAD UR7, UR5, UR26, URZ ;  /* 0x0000001a050772a4 */ /* 0x000fe4000f8e02ff */
[----:B------:R-:W-:Y:S02]  /*0470*/  USHF.R.U64 UR35, UR26, 0x1, UR27 ;  /* 0x000000011a237899 */ /* 0x000fe4000800121b */
[----:B------:R-:W-:Y:S02]  /*0480*/  UIMAD UR24, UR4, UR27, UR7 ;  /* 0x0000001b041872a4 */ /* 0x000fe4000f8e0207 */
[----:B------:R-:W-:Y:S02]  /*0490*/  USHF.R.U32.HI UR34, URZ, 0x1, UR27 ;  /* 0x00000001ff227899 */ /* 0x000fe4000801161b */
[----:B------:R-:W-:Y:S02]  /*04a0*/  ULEA UR18, UP0, -UR25, UR35, 0x5 ;  /* 0x0000002319127291 */ /* 0x000fe4000f8029ff */
[C---:B------:R-:W-:Y:S01]  /*04b0*/  IMAD.WIDE.U32 R18, R56.reuse, UR35, RZ ;  /* 0x0000002338127c25 */ /* 0x040fe2000f8e00ff */
[----:B------:R-:W-:Y:S01]  /*04c0*/  UIMAD.WIDE.U32 UR14, UR4, UR26, URZ ;  /* 0x0000001a040e72a5 */ /* 0x000fe2000f8e00ff */
[----:B---3--:R-:W-:Y:S01]  /*04d0*/  ISETP.NE.U32.AND P1, PT, RZ, UR30, PT ;  /* 0x0000001eff007c0c */ /* 0x008fe2000bf25070 */
[----:B------:R-:W-:Y:S01]  /*04e0*/  USHF.R.U64 UR32, UR12, 0x1, UR13 ;  /* 0x000000010c207899 */ /* 0x000fe2000800120d */
[----:B------:R-:W-:Y:S01]  /*04f0*/  IMAD R31, R56, UR34, RZ ;  /* 0x00000022381f7c24 */ /* 0x000fe2000f8e02ff */
[----:B------:R-:W-:Y:S01]  /*0500*/  USHF.R.U32.HI UR7, URZ, 0x1, UR13 ;  /* 0x00000001ff077899 */ /* 0x000fe2000801160d */
[----:B------:R-:W-:Y:S01]  /*0510*/  IADD3 R2, P0, PT, R3, R18, RZ ;  /* 0x0000001203027210 */ /* 0x000fe20007f1e0ff */
[----:B------:R-:W-:Y:S01]  /*0520*/  ULEA UR13, UP1, -UR4, UR32, 0x5 ;  /* 0x00000020040d7291 */ /* 0x000fe2000f8229ff */
[----:B------:R-:W-:Y:S01]  /*0530*/  IMAD.IADD R31, R19, 0x1, R31 ;  /* 0x00000001131f7824 */ /* 0x000fe200078e021f */
[----:B------:R-:W-:Y:S01]  /*0540*/  UIADD3.X UR19, UPT, UPT, ~UR19, UR34, URZ, UP0, !UPT ;  /* 0x0000002213137290 */ /* 0x000fe200087fe5ff */
[----:B------:R-:W-:Y:S01]  /*0550*/  ISETP.NE.AND.EX P1, PT, RZ, UR31, PT, P1 ;  /* 0x0000001fff007c0c */ /* 0x000fe2000bf25310 */
[----:B------:R-:W-:Y:S01]  /*0560*/  UIADD3.X UR17, UPT, UPT, ~UR17, UR7, URZ, UP1, !UPT ;  /* 0x0000000711117290 */ /* 0x000fe20008ffe5ff */
[----:B------:R-:W-:Y:S01]  /*0570*/  IMAD.X R9, RZ, RZ, R31, P0 ;  /* 0x000000ffff097224 */ /* 0x000fe200000e061f */
[----:B------:R-:W-:-:S02]  /*0580*/  UISETP.LT.U32.AND UP1, UPT, UR13, 0x20, UPT ;  /* 0x000000200d00788c */ /* 0x000fc4000bf21070 */
[----:B------:R-:W-:Y:S02]  /*0590*/  UISETP.LT.U32.AND UP0, UPT, UR18, 0x20, UPT ;  /* 0x000000201200788c */ /* 0x000fe4000bf01070 */
[----:B------:R-:W-:Y:S02]  /*05a0*/  UISETP.LT.U32.AND.EX UP1, UPT, UR17, URZ, UPT, UP1 ;  /* 0x000000ff1100728c */ /* 0x000fe4000bf21110 */
[----:B------:R-:W-:Y:S02]  /*05b0*/  UISETP.LT.U32.AND.EX UP0, UPT, UR19, URZ, UPT, UP0 ;  /* 0x000000ff1300728c */ /* 0x000fe4000bf01100 */
[----:B------:R-:W-:Y:S02]  /*05c0*/  USEL UR13, UR13, 0x20, UP1 ;  /* 0x000000200d0d7887 */ /* 0x000fe40008800000 */
[----:B------:R-:W-:Y:S02]  /*05d0*/  USHF.L.U32 UR21, UR14, 0x6, URZ ;  /* 0x000000060e157899 */ /* 0x000fe400080006ff */
[----:B------:R-:W-:-:S02]  /*05e0*/  UIADD3 UR20, UP2, UPT, UR25, UR14, URZ ;  /* 0x0000000e19147290 */ /* 0x000fc4000ff5e0ff */
[----:B------:R-:W-:Y:S01]  /*05f0*/  USEL UR29, UR18, 0x20, UP0 ;  /* 0x00000020121d7887 */ /* 0x000fe20008000000 */
[----:B------:R-:W-:Y:S01]  /*0600*/  ISETP.GE.U32.AND P2, PT, R55, UR13, PT ;  /* 0x0000000d37007c0c */ /* 0x000fe2000bf46070 */
[----:B------:R-:W-:Y:S02]  /*0610*/  ULEA UR18, UP3, UR20, UR21, 0x6 ;  /* 0x0000001514127291 */ /* 0x000fe4000f8630ff */
[----:B------:R-:W-:Y:S02]  /*0620*/  UIADD3 UR24, UPT, UPT, UR15, UR24, URZ ;  /* 0x000000180f187290 */ /* 0x000fe4000fffe0ff */
[----:B------:R-:W-:Y:S01]  /*0630*/  ULEA UR15, UP1, UR25, UR21, 0x6 ;  /* 0x00000015190f7291 */ /* 0x000fe2000f8230ff */
[----:B------:R-:W-:Y:S01]  /*0640*/  ISETP.LT.U32.AND P2, PT, R3, UR29, !P2 ;  /* 0x0000001d03007c0c */ /* 0x000fe2000d741070 */
[----:B------:R-:W-:Y:S02]  /*0650*/  USHF.L.U32 UR17, UR18, 0x1, URZ ;  /* 0x0000000112117899 */ /* 0x000fe400080006ff */
[----:B------:R-:W-:-:S02]  /*0660*/  USHF.L.U64.HI UR14, UR14, 0x6, UR24 ;  /* 0x000000060e0e7899 */ /* 0x000fc40008010218 */
[----:B--2---:R-:W-:Y:S02]  /*0670*/  ULEA UR21, UP0, UR15, UR8, 0x1 ;  /* 0x000000080f157291 */ /* 0x004fe4000f8008ff */
[----:B------:R-:W-:Y:S02]  /*0680*/  UIADD3.X UR8, UPT, UPT, UR6, UR24, URZ, UP2, !UPT ;  /* 0x0000001806087290 */ /* 0x000fe400097fe4ff */
[----:B------:R-:W-:Y:S02]  /*0690*/  UIADD3 UR24, UP2, UPT, UR17, UR10, URZ ;  /* 0x0000000a11187290 */ /* 0x000fe4000ff5e0ff */
[----:B------:R-:W-:Y:S02]  /*06a0*/  ULEA.HI.X UR10, UR25, UR14, UR6, 0x6, UP1 ;  /* 0x0000000e190a7291 */ /* 0x000fe400088f3406 */
[----:B------:R-:W-:Y:S01]  /*06b0*/  ULOP3.LUT UR33, UR27, 0x7fffffff, URZ, 0xc0, !UPT ;  /* 0x7fffffff1b217892 */ /* 0x000fe2000f8ec0ff */
[C---:B------:R-:W-:Y:S01]  /*06c0*/  @P2 LEA R10, P0, R2.reuse, UR21, 0x2 ;  /* 0x00000015020a2c11 */ /* 0x040fe2000f8010ff */
[----:B------:R-:W-:Y:S01]  /*06d0*/  ULEA.HI.X UR8, UR20, UR14, UR8, 0x6, UP3 ;  /* 0x0000000e14087291 */ /* 0x000fe200098f3408 */
[----:B------:R-:W-:Y:S01]  /*06e0*/  @P2 IADD3 R0, P3, PT, R2, UR35, RZ ;  /* 0x0000002302002c10 */ /* 0x000fe2000ff7e0ff */
[----:B------:R-:W-:-:S02]  /*06f0*/  ULEA.HI.X UR20, UR15, UR9, UR10, 0x1, UP0 ;  /* 0x000000090f147291 */ /* 0x000fc400080f0c0a */
[----:B------:R-:W-:Y:S01]  /*0700*/  IMAD R13, R56, UR33, RZ ;  /* 0x00000021380d7c24 */ /* 0x000fe2000f8e02ff */
[----:B------:R-:W-:Y:S01]  /*0710*/  @P2 IADD3.X R5, PT, PT, R9, UR34, RZ, P3, !PT ;  /* 0x0000002209052c10 */ /* 0x000fe20009ffe4ff */
[----:B------:R-:W-:Y:S01]  /*0720*/  USHF.L.U64.HI UR18, UR18, 0x1, UR8 ;  /* 0x0000000112127899 */ /* 0x000fe20008010208 */
[----:B------:R-:W-:Y:S01]  /*0730*/  @P2 LEA R4, P3, R0, UR21, 0x2 ;  /* 0x0000001500042c11 */ /* 0x000fe2000f8610ff */
[----:B------:R-:W-:Y:S01]  /*0740*/  USHF.L.U32 UR31, UR26, 0x1, URZ ;  /* 0x000000011a1f7899 */ /* 0x000fe200080006ff */
[----:B------:R-:W-:Y:S01]  /*0750*/  @P2 LEA.HI.X R11, R2, UR20, R9, 0x2, P0 ;  /* 0x00000014020b2c11 */ /* 0x000fe200080f1409 */
[----:B------:R-:W-:Y:S01]  /*0760*/  IMAD.IADD R2, R25, 0x1, R13 ;  /* 0x0000000119027824 */ /* 0x000fe200078e020d */
[----:B------:R-:W-:Y:S01]  /*0770*/  IADD3 R30, P0, PT, R3, R24, RZ ;  /* 0x00000018031e7210 */ /* 0x000fe20007f1e0ff */
[----:B------:R-:W-:Y:S01]  /*0780*/  UIADD3.X UR28, UPT, UPT, UR18, UR11, URZ, UP2, !UPT ;  /* 0x0000000b121c7290 */ /* 0x000fe200097fe4ff */
[----:B------:R-:W-:Y:S01]  /*0790*/  @P2 LEA.HI.X R5, R0, UR20, R5, 0x2, P3 ;  /* 0x0000001400052c11 */ /* 0x000fe200098f1405 */
[----:B------:R-:W-:-:S02]  /*07a0*/  USHF.L.U64.HI UR36, UR26, 0x1, UR27 ;  /* 0x000000011a247899 */ /* 0x000fc4000801021b */
[C---:B------:R-:W-:Y:S01]  /*07b0*/  @P2 IADD3 R20, P3, PT, R30.reuse, UR26, RZ ;  /* 0x0000001a1e142c10 */ /* 0x040fe2000ff7e0ff */
[----:B------:R-:W-:Y:S01]  /*07c0*/  IMAD.X R3, RZ, RZ, R2, P0 ;  /* 0x000000ffff037224 */ /* 0x000fe200000e0602 */
[----:B------:R-:W-:Y:S01]  /*07d0*/  UIADD3 UR37, UP0, UPT, UR31, UR24, URZ ;  /* 0x000000181f257290 */ /* 0x000fe2000ff1e0ff */
[C---:B------:R-:W-:Y:S01]  /*07e0*/  @P2 IMAD.SHL.U32 R14, R30.reuse, 0x4, RZ ;  /* 0x000000041e0e2824 */ /* 0x040fe200078e00ff */
[----:B0-----:R0:W5:Y:S01]  /*07f0*/  @P2 LDG.E R29, desc[UR22][R10.64] ;  /* 0x000000160a1d2981 */ /* 0x001162000c1e1900 */
[----:B------:R-:W-:Y:S01]  /*0800*/  @!P2 IMAD.MOV.U32 R0, RZ, RZ, RZ ;  /* 0x000000ffff00a224 */ /* 0x000fe200078e00ff */
[----:B------:R-:W-:Y:S01]  /*0810*/  @P2 IADD3.X R15, PT, PT, R3, UR33, RZ, P3, !PT ;  /* 0x00000021030f2c10 */ /* 0x000fe20009ffe4ff */
[----:B------:R-:W1:Y:S01]  /*0820*/  @P1 LDC.64 R8, c[0x0][0x3a0] ;  /* 0x0000e800ff081b82 */ /* 0x000e620000000a00 */
[----:B------:R-:W-:Y:S01]  /*0830*/  @P2 SHF.L.U64.HI R17, R30, 0x2, R3 ;  /* 0x000000021e112819 */ /* 0x000fe20000010203 */
[----:B------:R-:W2:Y:S01]  /*0840*/  LDCU.128 UR8, c[0x0][0x390] ;  /* 0x00007200ff0877ac */ /* 0x000ea20008000c00 */
[----:B------:R-:W-:Y:S01]  /*0850*/  @P2 IADD3 R12, P0, PT, R14, UR24, RZ ;  /* 0x000000180e0c2c10 */ /* 0x000fe2000ff1e0ff */
[----:B------:R-:W5:Y:S01]  /*0860*/  @P2 LDG.E R0, desc[UR22][R4.64] ;  /* 0x0000001604002981 */ /* 0x000f62000c1e1900 */
[----:B------:R-:W-:Y:S01]  /*0870*/  UIADD3.X UR38, UPT, UPT, UR36, UR28, URZ, UP0, !UPT ;  /* 0x0000001c24267290 */ /* 0x000fe200087fe4ff */
[C---:B0-----:R-:W-:Y:S01]  /*0880*/  @P2 SHF.L.U64.HI R11, R20.reuse, 0x2, R15 ;  /* 0x00000002140b2819 */ /* 0x041fe2000001020f */
[----:B------:R-:W-:Y:S01]  /*0890*/  @P2 IMAD.SHL.U32 R20, R20, 0x4, RZ ;  /* 0x0000000414142824 */ /* 0x000fe200078e00ff */
[----:B------:R-:W-:-:S02]  /*08a0*/  @P2 IADD3.X R13, PT, PT, R17, UR28, RZ, P0, !PT ;  /* 0x0000001c110d2c10 */ /* 0x000fc400087fe4ff */
[----:B------:R-:W-:Y:S02]  /*08b0*/  @P2 IADD3 R14, P0, PT, R14, UR37, RZ ;  /* 0x000000250e0e2c10 */ /* 0x000fe4000ff1e0ff */
[C---:B------:R-:W-:Y:S01]  /*08c0*/  @P2 IADD3 R16, P3, PT, R20.reuse, UR24, RZ ;  /* 0x0000001814102c10 */ /* 0x040fe2000ff7e0ff */
[----:B------:R-:W-:Y:S01]  /*08d0*/  @!P2 IMAD.MOV.U32 R10, RZ, RZ, RZ ;  /* 0x000000ffff0aa224 */ /* 0x000fe200078e00ff */
[----:B------:R-:W-:Y:S01]  /*08e0*/  @P2 IADD3.X R15, PT, PT, R17, UR38, RZ, P0, !PT ;  /* 0x00000026110f2c10 */ /* 0x000fe200087fe4ff */
[----:B------:R-:W-:Y:S01]  /*08f0*/  @!P2 IMAD.MOV.U32 R4, RZ, RZ, RZ ;  /* 0x000000ffff04a224 */ /* 0x000fe200078e00ff */
[----:B------:R-:W-:Y:S01]  /*0900*/  @P2 IADD3 R20, P0, PT, R20, UR37, RZ ;  /* 0x0000002514142c10 */ /* 0x000fe2000ff1e0ff */
[----:B------:R0:W5:Y:S01]  /*0910*/  @P2 LDG.E R28, desc[UR22][R12.64] ;  /* 0x000000160c1c2981 */ /* 0x000162000c1e1900 */
[C---:B------:R-:W-:Y:S02]  /*0920*/  @P2 IADD3.X R17, PT, PT, R11.reuse, UR28, RZ, P3, !PT ;  /* 0x0000001c0b112c10 */ /* 0x040fe40009ffe4ff */
[----:B------:R-:W-:-:S02]  /*0930*/  @P2 IADD3.X R21, PT, PT, R11, UR38, RZ, P0, !PT ;  /* 0x000000260b152c10 */ /* 0x000fc400087fe4ff */
[----:B------:R-:W-:Y:S01]  /*0940*/  R2UR UR30, R7 ;  /* 0x00000000071e72ca */ /* 0x000fe200000e0000 */
[----:B------:R-:W5:Y:S04]  /*0950*/  @P2 LDG.E R10, desc[UR22][R16.64] ;  /* 0x00000016100a2981 */ /* 0x000f68000c1e1900 */
[----:B------:R-:W5:Y:S01]  /*0960*/  @P2 LDG.E R4, desc[UR22][R20.64] ;  /* 0x0000001614042981 */ /* 0x000f62000c1e1900 */
[----:B------:R-:W-:Y:S01]  /*0970*/  UIMAD UR19, UR6, UR12, URZ ;  /* 0x0000000c061372a4 */ /* 0x000fe2000f8e02ff */
[----:B0-----:R-:W-:Y:S02]  /*0980*/  VIADD R12, R54, 0xffffffff ;  /* 0xffffffff360c7836 */ /* 0x001fe40000000000 */
[----:B------:R-:W-:Y:S01]  /*0990*/  VIADD R52, R55, 0x1 ;  /* 0x0000000137347836 */ /* 0x000fe20000000000 */
[----:B------:R-:W-:Y:S01]  /*09a0*/  UIMAD.WIDE.U32 UR14, UR25, UR12, URZ ;  /* 0x0000000c190e72a5 */ /* 0x000fe2000f8e00ff */
[----:B------:R0:W5:Y:S01]  /*09b0*/  @P2 LDG.E R23, desc[UR22][R14.64] ;  /* 0x000000160e172981 */ /* 0x000162000c1e1900 */
[----:B------:R-:W-:Y:S01]  /*09c0*/  LOP3.LUT R12, R12, 0x1f, RZ, 0xc0, !PT ;  /* 0x0000001f0c0c7812 */ /* 0x000fe200078ec0ff */
[----:B------:R-:W-:Y:S01]  /*09d0*/  UIMAD UR19, UR25, UR30, UR19 ;  /* 0x0000001e191372a4 */ /* 0x000fe2000f8e0213 */
[----:B------:R-:W-:Y:S01]  /*09e0*/  ISETP.GE.U32.AND P0, PT, R52, UR13, PT ;  /* 0x0000000d34007c0c */ /* 0x000fe2000bf06070 */
[----:B------:R-:W-:Y:S01]  /*09f0*/  USHF.L.U32 UR6, UR14, 0x6, URZ ;  /* 0x000000060e067899 */ /* 0x000fe200080006ff */
[----:B-1----:R1:W5:Y:S01]  /*0a00*/  @P1 LDG.E R13, desc[UR22][R8.64] ;  /* 0x00000016080d1981 */ /* 0x002362000c1e1900 */
[----:B------:R-:W-:Y:S01]  /*0a10*/  UIADD3 UR15, UPT, UPT, UR15, UR19, URZ ;  /* 0x000000130f0f7290 */ /* 0x000fe2000fffe0ff */
[----:B------:R-:W-:Y:S01]  /*0a20*/  ISETP.LT.U32.AND P0, PT, R12, UR29, !P0 ;  /* 0x0000001d0c007c0c */ /* 0x000fe2000c701070 */
[----:B------:R-:W-:-:S02]  /*0a30*/  ULEA UR6, UP1, UR4, UR6, 0x6 ;  /* 0x0000000604067291 */ /* 0x000fc4000f8230ff */
[----:B------:R-:W-:Y:S02]  /*0a40*/  USHF.L.U64.HI UR14, UR14, 0x6, UR15 ;  /* 0x000000060e0e7899 */ /* 0x000fe4000801020f */
[----:B--2---:R-:W-:Y:S02]  /*0a50*/  UIADD3 UR8, UP0, UPT, UR17, UR8, URZ ;  /* 0x0000000811087290 */ /* 0x004fe4000ff1e0ff */
[----:B------:R-:W-:Y:S02]  /*0a60*/  ULEA UR10, UP2, UR6, UR10, 0x1 ;  /* 0x0000000a060a7291 */ /* 0x000fe4000f8408ff */
[----:B------:R-:W-:Y:S02]  /*0a70*/  ULEA.HI.X UR4, UR4, UR14, UR5, 0x6, UP1 ;  /* 0x0000000e04047291 */ /* 0x000fe400088f3405 */
[----:B------:R-:W-:Y:S02]  /*0a80*/  UIADD3.X UR9, UPT, UPT, UR18, UR9, URZ, UP0, !UPT ;  /* 0x0000000912097290 */ /* 0x000fe400087fe4ff */
[----:B------:R-:W-:Y:S01]  /*0a90*/  UIADD3 UR14, UP0, UPT, UR8, UR31, URZ ;  /* 0x0000001f080e7290 */ /* 0x000fe2000ff1e0ff */
[----:B------:R-:W-:Y:S01]  /*0aa0*/  LOP3.LUT R5, R54, 0x1f, RZ, 0xc0, !PT ;  /* 0x0000001f36057812 */ /* 0x000fe200078ec0ff */
[----:B------:R-:W-:Y:S01]  /*0ab0*/  ULEA.HI.X UR4, UR6, UR11, UR4, 0x1, UP2 ;  /* 0x0000000b06047291 */ /* 0x000fe200090f0c04 */
[----:B------:R-:W-:-:S02]  /*0ac0*/  ISETP.GE.U32.AND P3, PT, R55, UR13, PT ;  /* 0x0000000d37007c0c */ /* 0x000fc4000bf66070 */
[C---:B0-----:R-:W-:Y:S02]  /*0ad0*/  IADD3 R14, P4, PT, R12.reuse, R18, RZ ;  /* 0x000000120c0e7210 */ /* 0x041fe40007f9e0ff */
[----:B-1----:R-:W-:Y:S01]  /*0ae0*/  IADD3 R8, P5, PT, R12, R24, RZ ;  /* 0x000000180c087210 */ /* 0x002fe20007fbe0ff */
[----:B------:R-:W-:Y:S01]  /*0af0*/  ULOP3.LUT UR6, UR26, 0xfffffffe, URZ, 0xc0, !UPT ;  /* 0xfffffffe1a067892 */ /* 0x000fe2000f8ec0ff */
[----:B------:R-:W-:Y:S01]  /*0b00*/  BSSY.RECONVERGENT B0, `(.L_x_4280) ;  /* 0x000001c000007945 */ /* 0x000fe20003800200 */
[----:B------:R-:W-:Y:S01]  /*0b10*/  UIADD3.X UR15, UPT, UPT, UR9, UR36, URZ, UP0, !UPT ;  /* 0x00000024090f7290 */ /* 0x000fe200087fe4ff */
[----:B------:R-:W-:Y:S01]  /*0b20*/  ISETP.GE.U32.OR P3, PT, R5, UR29, P3 ;  /* 0x0000001d05007c0c */ /* 0x000fe20009f66470 */
[----:B------:R-:W-:Y:S02]  /*0b30*/  IMAD.X R15, RZ, RZ, R31, P4 ;  /* 0x000000ffff0f7224 */ /* 0x000fe400020e061f */
[----:B------:R-:W-:Y:S02]  /*0b40*/  IMAD.X R9, RZ, RZ, R2, P5 ;  /* 0x000000ffff097224 */ /* 0x000fe400028e0602 */
[----:B------:R-:W-:-:S02]  /*0b50*/  @!P0 IMAD.MOV.U32 R5, RZ, RZ, RZ ;  /* 0x000000ffff058224 */ /* 0x000fc400078e00ff */
[----:B------:R-:W-:Y:S02]  /*0b60*/  @!P0 IMAD.MOV.U32 R11, RZ, RZ, RZ ;  /* 0x000000ffff0b8224 */ /* 0x000fe400078e00ff */
[----:B------:R-:W-:Y:S01]  /*0b70*/  @!P0 IMAD.MOV.U32 R22, RZ, RZ, RZ ;  /* 0x000000ffff168224 */ /* 0x000fe200078e00ff */
[----:B------:R-:W-:Y:S06]  /*0b80*/  @!P0 BRA `(.L_x_4281) ;  /* 0x00000000004c8947 */ /* 0x000fec0003800000 */
[----:B------:R-:W-:Y:S01]  /*0b90*/  IMAD.U32 R17, RZ, RZ, UR26 ;  /* 0x0000001aff117e24 */ /* 0x000fe2000f8e00ff */
[----:B------:R-:W-:Y:S01]  /*0ba0*/  UIMAD UR11, UR33, 0x3, URZ ;  /* 0x00000003210b78a4 */ /* 0x000fe2000f8e02ff */
[----:B------:R-:W-:Y:S01]  /*0bb0*/  IMAD.U32 R33, RZ, RZ, UR35 ;  /* 0x00000023ff217e24 */ /* 0x000fe2000f8e00ff */
[----:B------:R-:W-:Y:S01]  /*0bc0*/  UIMAD UR5, UR34, 0x3, URZ ;  /* 0x00000003220578a4 */ /* 0x000fe2000f8e02ff */
[----:B------:R-:W-:-:S04]  /*0bd0*/  IMAD.WIDE.U32 R16, R17, 0x3, R8 ;  /* 0x0000000311107825 */ /* 0x000fc800078e0008 */
[----:B------:R-:W-:Y:S02]  /*0be0*/  VIADD R5, R17, UR11 ;  /* 0x0000000b11057c36 */ /* 0x000fe40008000000 */
[----:B------:R-:W-:-:S03]  /*0bf0*/  IMAD.WIDE.U32 R32, R33, 0x3, R14 ;  /* 0x0000000321207825 */ /* 0x000fc600078e000e */
[C---:B------:R-:W-:Y:S01]  /*0c00*/  SHF.L.U64.HI R5, R16.reuse, 0x2, R5 ;  /* 0x0000000210057819 */ /* 0x040fe20000010205 */
[----:B------:R-:W-:Y:S01]  /*0c10*/  IMAD.SHL.U32 R17, R16, 0x4, RZ ;  /* 0x0000000410117824 */ /* 0x000fe200078e00ff */
[----:B------:R-:W-:Y:S01]  /*0c20*/  LEA R26, P4, R32, UR21, 0x2 ;  /* 0x00000015201a7c11 */ /* 0x000fe2000f8810ff */
[----:B------:R-:W-:-:S03]  /*0c30*/  VIADD R11, R33, UR5 ;  /* 0x00000005210b7c36 */ /* 0x000fc60008000000 */
[C---:B------:R-:W-:Y:S02]  /*0c40*/  IADD3 R20, P5, PT, R17.reuse, UR24, RZ ;  /* 0x0000001811147c10 */ /* 0x040fe4000ffbe0ff */
[----:B------:R-:W-:Y:S02]  /*0c50*/  IADD3 R16, P6, PT, R17, UR37, RZ ;  /* 0x0000002511107c10 */ /* 0x000fe4000ffde0ff */
[----:B------:R-:W-:Y:S02]  /*0c60*/  LEA.HI.X R27, R32, UR20, R11, 0x2, P4 ;  /* 0x00000014201b7c11 */ /* 0x000fe4000a0f140b */
[C---:B------:R-:W-:Y:S02]  /*0c70*/  IADD3.X R21, PT, PT, R5.reuse, UR28, RZ, P5, !PT ;  /* 0x0000001c05157c10 */ /* 0x040fe4000affe4ff */
[----:B------:R-:W-:Y:S01]  /*0c80*/  IADD3.X R17, PT, PT, R5, UR38, RZ, P6, !PT ;  /* 0x0000002605117c10 */ /* 0x000fe2000b7fe4ff */
[----:B------:R0:W5:Y:S04]  /*0c90*/  LDG.E R22, desc[UR22][R26.64] ;  /* 0x000000161a167981 */ /* 0x000168000c1e1900 */
[----:B------:R0:W5:Y:S04]  /*0ca0*/  LDG.E R11, desc[UR22][R20.64] ;  /* 0x00000016140b7981 */ /* 0x000168000c1e1900 */
[----:B------:R0:W5:Y:S02]  /*0cb0*/  LDG.E R5, desc[UR22][R16.64] ;  /* 0x0000001610057981 */ /* 0x000164000c1e1900 */
.L_x_4281:
[----:B------:R-:W-:Y:S05]  /*0cc0*/  BSYNC.RECONVERGENT B0 ;  /* 0x0000000000007941 */ /* 0x000fea0003800200 */
.L_x_4280:
[----:B------:R-:W-:Y:S02]  /*0cd0*/  @P0 IADD3 R14, P5, PT, R14, UR6, RZ ;  /* 0x000000060e0e0c10 */ /* 0x000fe4000ffbe0ff */
[----:B0-----:R-:W-:Y:S02]  /*0ce0*/  @!P3 IADD3 R17, P4, PT, R30, UR26, RZ ;  /* 0x0000001a1e11bc10 */ /* 0x001fe4000ff9e0ff */
[----:B------:R-:W-:Y:S02]  /*0cf0*/  @P0 IADD3.X R15, PT, PT, R15, UR27, RZ, P5, !PT ;  /* 0x0000001b0f0f0c10 */ /* 0x000fe4000affe4ff */
[----:B------:R-:W-:Y:S02]  /*0d00*/  @P0 IADD3 R8, P6, PT, R8, UR31, RZ ;  /* 0x0000001f08080c10 */ /* 0x000fe4000ffde0ff */
[----:B------:R-:W-:Y:S02]  /*0d10*/  @P0 LEA R26, P5, R14, UR21, 0x2 ;  /* 0x000000150e1a0c11 */ /* 0x000fe4000f8a10ff */
[----:B------:R-:W-:-:S02]  /*0d20*/  @!P3 IADD3.X R20, PT, PT, R3, UR33, RZ, P4, !PT ;  /* 0x000000210314bc10 */ /* 0x000fc4000a7fe4ff */
[----:B------:R-:W-:Y:S02]  /*0d30*/  @P0 IADD3.X R9, PT, PT, R9, UR36, RZ, P6, !PT ;  /* 0x0000002409090c10 */ /* 0x000fe4000b7fe4ff */
[C---:B------:R-:W-:Y:S02]  /*0d40*/  @!P3 LEA R16, P4, R17.reuse, UR8, 0x2 ;  /* 0x000000081110bc11 */ /* 0x040fe4000f8810ff */
[----:B------:R-:W-:Y:S02]  /*0d50*/  @P0 LEA.HI.X R27, R14, UR20, R15, 0x2, P5 ;  /* 0x000000140e1b0c11 */ /* 0x000fe4000a8f140f */
[----:B------:R-:W-:Y:S02]  /*0d60*/  @!P3 LEA R34, P5, R30, UR8, 0x2 ;  /* 0x000000081e22bc11 */ /* 0x000fe4000f8a10ff */
[----:B------:R-:W-:Y:S02]  /*0d70*/  @!P3 LEA.HI.X R17, R17, UR9, R20, 0x2, P4 ;  /* 0x000000091111bc11 */ /* 0x000fe4000a0f1414 */
[----:B-----5:R-:W-:-:S02]  /*0d80*/  @!P2 CS2R R28, SRZ ;  /* 0x00000000001ca805 */ /* 0x020fc4000001ff00 */
[C---:B------:R-:W-:Y:S01]  /*0d90*/  @P0 SHF.L.U64.HI R9, R8.reuse, 0x2, R9 ;  /* 0x0000000208090819 */ /* 0x040fe20000010209 */
[----:B------:R-:W-:Y:S01]  /*0da0*/  @P0 IMAD.SHL.U32 R8, R8, 0x4, RZ ;  /* 0x0000000408080824 */ /* 0x000fe200078e00ff */
[C---:B------:R-:W-:Y:S01]  /*0db0*/  @!P3 LEA R20, P4, R30.reuse, UR14, 0x2 ;  /* 0x0000000e1e14bc11 */ /* 0x040fe2000f8810ff */
[----:B------:R-:W-:Y:S01]  /*0dc0*/  @!P2 IMAD.MOV.U32 R23, RZ, RZ, RZ ;  /* 0x000000ffff17a224 */ /* 0x000fe200078e00ff */
[C---:B------:R-:W-:Y:S01]  /*0dd0*/  @!P3 LEA.HI.X R35, R30.reuse, UR9, R3, 0x2, P5 ;  /* 0x000000091e23bc11 */ /* 0x040fe2000a8f1403 */
[----:B------:R-:W-:Y:S01]  /*0de0*/  UMOV UR5, 0x3f800000 ;  /* 0x3f80000000057882 */ /* 0x000fe20000000000 */
[----:B------:R-:W-:Y:S02]  /*0df0*/  @!P3 IADD3 R19, P5, PT, R30, UR26, RZ ;  /* 0x0000001a1e13bc10 */ /* 0x000fe4000ffbe0ff */
[----:B------:R-:W-:Y:S01]  /*0e00*/  PRMT R41, R0, 0x7632, R41 ;  /* 0x0000763200297816 */ /* 0x000fe20000000029 */
[----:B------:R-:W-:Y:S01]  /*0e10*/  VIADD R53, R55, 0x2 ;  /* 0x0000000237357836 */ /* 0x000fe20000000000 */
[----:B------:R-:W-:Y:S01]  /*0e20*/  @!P3 LEA.HI.X R21, R30, UR15, R3, 0x2, P4 ;  /* 0x0000000f1e15bc11 */ /* 0x000fe2000a0f1403 */
[----:B------:R-:W2:Y:S01]  /*0e30*/  @P0 LDG.E R26, desc[UR22][R26.64] ;  /* 0x000000161a1a0981 */ /* 0x000ea2000c1e1900 */
[----:B------:R-:W-:-:S02]  /*0e40*/  @P0 IADD3 R14, P6, PT, R8, UR24, RZ ;  /* 0x00000018080e0c10 */ /* 0x000fc4000ffde0ff */
[----:B------:R-:W-:Y:S02]  /*0e50*/  @!P3 IADD3.X R30, PT, PT, R3, UR33, RZ, P5, !PT ;  /* 0x00000021031ebc10 */ /* 0x000fe4000affe4ff */
[----:B------:R-:W-:Y:S02]  /*0e60*/  @P0 IADD3 R8, P4, PT, R8, UR37, RZ ;  /* 0x0000002508080c10 */ /* 0x000fe4000ff9e0ff */
[----:B------:R-:W-:Y:S01]  /*0e70*/  IADD3 R39, P5, PT, R18, UR6, RZ ;  /* 0x0000000612277c10 */ /* 0x000fe2000ffbe0ff */
[C---:B------:R-:W-:Y:S01]  /*0e80*/  IMAD.U32 R18, R28.reuse, 0x10000, RZ ;  /* 0x000100001c127824 */ /* 0x040fe200078e00ff */
[----:B------:R-:W-:Y:S02]  /*0e90*/  PRMT R28, R28, 0x7632, R28 ;  /* 0x000076321c1c7816 */ /* 0x000fe4000000001c */
[C---:B------:R-:W-:Y:S02]  /*0ea0*/  @P0 IADD3.X R15, PT, PT, R9.reuse, UR28, RZ, P6, !PT ;  /* 0x0000001c090f0c10 */ /* 0x040fe4000b7fe4ff */
[----:B------:R-:W-:Y:S01]  /*0eb0*/  @P0 IADD3.X R9, PT, PT, R9, UR38, RZ, P4, !PT ;  /* 0x0000002609090c10 */ /* 0x000fe2000a7fe4ff */
[----:B------:R-:W-:Y:S01]  /*0ec0*/  IMAD.U32 R28, R28, 0x10000, RZ ;  /* 0x000100001c1c7824 */ /* 0x000fe200078e00ff */
[----:B------:R-:W-:Y:S01]  /*0ed0*/  @!P3 LEA R44, P6, R19, UR14, 0x2 ;  /* 0x0000000e132cbc11 */ /* 0x000fe2000f8c10ff */
[----:B------:R-:W3:Y:S01]  /*0ee0*/  @P0 LDG.E R3, desc[UR22][R14.64] ;  /* 0x000000160e030981 */ /* 0x000ee2000c1e1900 */
[----:B------:R-:W-:-:S02]  /*0ef0*/  IADD3 R33, P4, PT, R24, UR31, RZ ;  /* 0x0000001f18217c10 */ /* 0x000fc4000ff9e0ff */
[----:B------:R-:W-:Y:S01]  /*0f00*/  @!P3 LEA.HI.X R45, R19, UR15, R30, 0x2, P6 ;  /* 0x0000000f132dbc11 */ /* 0x000fe2000b0f141e */
[----:B------:R0:W5:Y:S01]  /*0f10*/  @P0 LDG.E R25, desc[UR22][R8.64] ;  /* 0x0000001608190981 */ /* 0x000162000c1e1900 */
[----:B------:R-:W-:Y:S01]  /*0f20*/  PRMT R19, R29, 0x7632, R19 ;  /* 0x000076321d137816 */ /* 0x000fe20000000013 */
[C---:B------:R-:W-:Y:S01]  /*0f30*/  FMUL R24, R18.reuse, R18 ;  /* 0x0000001212187220 */ /* 0x040fe20000400000 */
[----:B------:R-:W-:Y:S02]  /*0f40*/  FSETP.GT.AND P2, PT, R18, RZ, PT ;  /* 0x000000ff1200720b */ /* 0x000fe40003f44000 */
[----:B0-----:R-:W-:Y:S01]  /*0f50*/  PRMT R8, R23, 0x7632, R8 ;  /* 0x0000763217087816 */ /* 0x001fe20000000008 */
[----:B------:R-:W-:Y:S01]  /*0f60*/  FADD R9, R28, R28 ;  /* 0x0000001c1c097221 */ /* 0x000fe20000000000 */
[----:B------:R-:W-:-:S03]  /*0f70*/  IMAD.U32 R19, R19, 0x10000, RZ ;  /* 0x0001000013137824 */ /* 0x000fc600078e00ff */
[----:B------:R-:W-:Y:S01]  /*0f80*/  IMAD.U32 R43, R8, 0x10000, RZ ;  /* 0x00010000082b7824 */ /* 0x000fe200078e00ff */
[----:B------:R-:W-:Y:S01]  /*0f90*/  FMNMX R14, RZ, R9, !PT ;  /* 0x00000009ff0e7209 */ /* 0x000fe20007800000 */
[C---:B------:R-:W-:Y:S01]  /*0fa0*/  IMAD.U32 R8, R10.reuse, 0x10000, RZ ;  /* 0x000100000a087824 */ /* 0x040fe200078e00ff */
[----:B------:R-:W-:Y:S01]  /*0fb0*/  PRMT R10, R10, 0x7632, R10 ;  /* 0x000076320a0a7816 */ /* 0x000fe2000000000a */
[----:B------:R-:W-:Y:S01]  /*0fc0*/  FADD R18, R18, R18 ;  /* 0x0000001212127221 */ /* 0x000fe20000000000 */
[----:B------:R-:W-:Y:S01]  /*0fd0*/  FSEL R24, R24, RZ, P2 ;  /* 0x000000ff18187208 */ /* 0x000fe20001000000 */
[----:B------:R-:W-:Y:S01]  /*0fe0*/  FMUL R14, R14, R19 ;  /* 0x000000130e0e7220 */ /* 0x000fe20000400000 */
[----:B------:R-:W-:Y:S01]  /*0ff0*/  FSETP.GT.AND P2, PT, R28, RZ, PT ;  /* 0x000000ff1c00720b */ /* 0x000fe20003f44000 */
[----:B------:R-:W-:Y:S02]  /*1000*/  IMAD.U32 R10, R10, 0x10000, RZ ;  /* 0x000100000a0a7824 */ /* 0x000fe400078e00ff */
[----:B------:R-:W-:Y:S01]  /*1010*/  FMUL R28, R28, R28 ;  /* 0x0000001c1c1c7220 */ /* 0x000fe20000400000 */
[----:B------:R-:W-:Y:S01]  /*1020*/  @P1 R2UR UR5, R13 ;  /* 0x000000000d0512ca */ /* 0x000fe200000e0000 */
[C---:B------:R-:W-:Y:S01]  /*1030*/  FADD R9, R8.reuse, R8 ;  /* 0x0000000808097221 */ /* 0x040fe20000000000 */
[----:B------:R-:W-:Y:S01]  /*1040*/  FSETP.GT.AND P1, PT, R8, RZ, PT ;  /* 0x000000ff0800720b */ /* 0x000fe20003f24000 */
[----:B------:R-:W-:Y:S01]  /*1050*/  FMUL R43, R14, R43 ;  /* 0x0000002b0e2b7220 */ /* 0x000fe20000400000 */
[----:B------:R-:W-:Y:S01]  /*1060*/  FMNMX R18, RZ, R18, !PT ;  /* 0x00000012ff127209 */ /* 0x000fe20007800000 */
[----:B------:R-:W-:Y:S01]  /*1070*/  FMUL R8, R8, R8 ;  /* 0x0000000808087220 */ /* 0x000fe20000400000 */
[----:B------:R-:W-:-:S02]  /*1080*/  IMAD.U32 R15, R29, 0x10000, RZ ;  /* 0x000100001d0f7824 */ /* 0x000fc400078e00ff */
[----:B------:R-:W-:Y:S01]  /*1090*/  FADD R14, R10, R10 ;  /* 0x0000000a0a0e7221 */ /* 0x000fe20000000000 */
[----:B------:R-:W-:Y:S01]  /*10a0*/  FSEL R28, R28, RZ, P2 ;  /* 0x000000ff1c1c7208 */ /* 0x000fe20001000000 */
[----:B------:R-:W-:Y:S01]  /*10b0*/  IMAD.U32 R23, R23, 0x10000, RZ ;  /* 0x0001000017177824 */ /* 0x000fe200078e00ff */
[----:B------:R-:W-:Y:S01]  /*10c0*/  FSETP.GT.AND P2, PT, R10, RZ, PT ;  /* 0x000000ff0a00720b */ /* 0x000fe20003f44000 */
[----:B------:R-:W-:Y:S01]  /*10d0*/  FMUL R18, R18, R15 ;  /* 0x0000000f12127220 */ /* 0x000fe20000400000 */
[----:B------:R-:W-:Y:S01]  /*10e0*/  FMUL R10, R10, R10 ;  /* 0x0000000a0a0a7220 */ /* 0x000fe20000400000 */
[----:B------:R-:W-:Y:S01]  /*10f0*/  FSEL R13, R8, RZ, P1 ;  /* 0x000000ff080d7208 */ /* 0x000fe20000800000 */
[----:B------:R-:W-:Y:S01]  /*1100*/  FMUL R15, R15, R24 ;  /* 0x000000180f0f7220 */ /* 0x000fe20000400000 */
[----:B------:R-:W-:Y:S01]  /*1110*/  FMNMX R9, RZ, R9, !PT ;  /* 0x00000009ff097209 */ /* 0x000fe20007800000 */
[----:B------:R-:W-:Y:S01]  /*1120*/  IMAD.U32 R0, R0, 0x10000, RZ ;  /* 0x0001000000007824 */ /* 0x000fe200078e00ff */
[----:B------:R-:W-:Y:S01]  /*1130*/  PRMT R8, R4, 0x7632, R8 ;  /* 0x0000763204087816 */ /* 0x000fe20000000008 */
[----:B------:R-:W-:Y:S01]  /*1140*/  IMAD.U32 R41, R41, 0x10000, RZ ;  /* 0x0001000029297824 */ /* 0x000fe200078e00ff */
[----:B------:R-:W-:Y:S01]  /*1150*/  FMNMX R14, RZ, R14, !PT ;  /* 0x0000000eff0e7209 */ /* 0x000fe20007800000 */
[----:B------:R-:W-:-:S02]  /*1160*/  VIADD R24, R54, 0x1e ;  /* 0x0000001e36187836 */ /* 0x000fc40000000000 */
[----:B------:R-:W-:Y:S01]  /*1170*/  FMUL R30, R18, R23 ;  /* 0x00000017121e7220 */ /* 0x000fe20000400000 */
[----:B------:R-:W-:Y:S01]  /*1180*/  FSEL R18, R10, RZ, P2 ;  /* 0x000000ff0a127208 */ /* 0x000fe20001000000 */
[----:B------:R-:W-:Y:S01]  /*1190*/  FMUL R9, R9, R0 ;  /* 0x0000000009097220 */ /* 0x000fe20000400000 */
[----:B------:R-:W-:Y:S02]  /*11a0*/  IMAD.U32 R10, R4, 0x10000, RZ ;  /* 0x00010000040a7824 */ /* 0x000fe400078e00ff */
[----:B------:R-:W-:Y:S01]  /*11b0*/  FMUL R14, R14, R41 ;  /* 0x000000290e0e7220 */ /* 0x000fe20000400000 */
[----:B------:R-:W-:Y:S01]  /*11c0*/  IMAD.U32 R29, R8, 0x10000, RZ ;  /* 0x00010000081d7824 */ /* 0x000fe200078e00ff */
[----:B------:R-:W-:Y:S02]  /*11d0*/  LOP3.LUT R24, R24, 0x1f, RZ, 0xc0, !PT ;  /* 0x0000001f18187812 */ /* 0x000fe400078ec0ff */
[----:B------:R-:W-:Y:S01]  /*11e0*/  ISETP.GE.U32.AND P2, PT, R53, UR13, PT ;  /* 0x0000000d35007c0c */ /* 0x000fe2000bf46070 */
[----:B------:R-:W-:Y:S01]  /*11f0*/  FMUL R10, R9, R10 ;  /* 0x0000000a090a7220 */ /* 0x000fe20000400000 */
[----:B------:R-:W-:Y:S01]  /*1200*/  FMUL R29, R14, R29 ;  /* 0x0000001d0e1d7220 */ /* 0x000fe20000400000 */
[----:B------:R-:W-:Y:S01]  /*1210*/  FMUL R0, R0, R13 ;  /* 0x0000000d00007220 */ /* 0x000fe20000400000 */
[----:B------:R-:W-:Y:S01]  /*1220*/  ISETP.LT.U32.AND P2, PT, R24, UR29, !P2 ;  /* 0x0000001d18007c0c */ /* 0x000fe2000d741070 */
[----:B------:R-:W-:Y:S01]  /*1230*/  FMUL R41, R41, R18 ;  /* 0x0000001229297220 */ /* 0x000fe20000400000 */
[----:B------:R-:W-:Y:S01]  /*1240*/  FMUL R13, R30, UR5 ;  /* 0x000000051e0d7c20 */ /* 0x000fe20008400000 */
[----:B------:R-:W-:Y:S01]  /*1250*/  FMUL R27, R43, UR5 ;  /* 0x000000052b1b7c20 */ /* 0x000fe20008400000 */
[----:B------:R-:W-:Y:S01]  /*1260*/  FMUL R14, R10, UR5 ;  /* 0x000000050a0e7c20 */ /* 0x000fe20008400000 */
[----:B------:R-:W-:Y:S01]  /*1270*/  FMUL R18, R29, UR5 ;  /* 0x000000051d127c20 */ /* 0x000fe20008400000 */
[----:B------:R-:W-:Y:S01]  /*1280*/  FMUL R19, R19, R28 ;  /* 0x0000001c13137220 */ /* 0x000fe20000400000 */
[----:B------:R-:W-:-:S02]  /*1290*/  F2FP.BF16.F32.PACK_AB R13, RZ, R13 ;  /* 0x0000000dff0d723e */ /* 0x000fc400000010ff */
[----:B------:R-:W-:Y:S02]  /*12a0*/  F2FP.BF16.F32.PACK_AB R27, RZ, R27 ;  /* 0x0000001bff1b723e */ /* 0x000fe400000010ff */
[----:B------:R-:W-:Y:S02]  /*12b0*/  F2FP.BF16.F32.PACK_AB R14, RZ, R14 ;  /* 0x0000000eff0e723e */ /* 0x000fe400000010ff */
[----:B------:R-:W-:Y:S01]  /*12c0*/  F2FP.BF16.F32.PACK_AB R18, RZ, R18 ;  /* 0x00000012ff12723e */ /* 0x000fe200000010ff */
[----:B------:R-:W-:Y:S01]  /*12d0*/  FMUL R8, R15, UR5 ;  /* 0x000000050f087c20 */ /* 0x000fe20008400000 */
[----:B------:R-:W-:Y:S01]  /*12e0*/  @!P3 PRMT R13, R13, 0x5410, R27 ;  /* 0x000054100d0db816 */ /* 0x000fe2000000001b */
[----:B------:R-:W-:Y:S01]  /*12f0*/  FMUL R28, R19, UR5 ;  /* 0x00000005131c7c20 */ /* 0x000fe20008400000 */
[----:B------:R-:W-:Y:S01]  /*1300*/  @!P3 PRMT R14, R14, 0x5410, R18 ;  /* 0x000054100e0eb816 */ /* 0x000fe20000000012 */
[----:B------:R-:W-:Y:S01]  /*1310*/  FMUL R9, R0, UR5 ;  /* 0x0000000500097c20 */ /* 0x000fe20008400000 */
[----:B------:R-:W-:Y:S01]  /*1320*/  IADD3.X R2, PT, PT, R2, UR36, RZ, P4, !PT ;  /* 0x0000002402027c10 */ /* 0x000fe2000a7fe4ff */
[----:B------:R-:W-:Y:S01]  /*1330*/  FMUL R4, R41, UR5 ;  /* 0x0000000529047c20 */ /* 0x000fe20008400000 */
[----:B------:R-:W-:Y:S01]  /*1340*/  @P2 IADD3 R23, P1, P4, R33, UR31, R24 ;  /* 0x0000001f21172c10 */ /* 0x000fe2000fc3e018 */
[----:B------:R-:W-:Y:S01]  /*1350*/  @!P3 STG.E desc[UR22][R34.64], R13 ;  /* 0x0000000d2200b986 */ /* 0x000fe2000c101916 */
[----:B------:R-:W-:-:S02]  /*1360*/  F2FP.BF16.F32.PACK_AB R8, RZ, R8 ;  /* 0x00000008ff08723e */ /* 0x000fc400000010ff */
[----:B------:R-:W-:Y:S01]  /*1370*/  F2FP.BF16.F32.PACK_AB R28, RZ, R28 ;  /* 0x0000001cff1c723e */ /* 0x000fe200000010ff */
[----:B------:R0:W-:Y:S01]  /*1380*/  @!P3 STG.E desc[UR22][R16.64], R14 ;  /* 0x0000000e1000b986 */ /* 0x0001e2000c101916 */
[----:B------:R-:W-:Y:S02]  /*1390*/  F2FP.BF16.F32.PACK_AB R9, RZ, R9 ;  /* 0x00000009ff09723e */ /* 0x000fe400000010ff */
[----:B------:R-:W-:Y:S02]  /*13a0*/  @P2 IADD3.X R32, PT, PT, R2, UR36, RZ, P1, P4 ;  /* 0x0000002402202c10 */ /* 0x000fe40008fe84ff */
[----:B------:R-:W-:Y:S02]  /*13b0*/  @!P3 PRMT R8, R8, 0x5410, R28 ;  /* 0x000054100808b816 */ /* 0x000fe4000000001c */
[----:B------:R-:W-:Y:S02]  /*13c0*/  IADD3.X R31, PT, PT, R31, UR27, RZ, P5, !PT ;  /* 0x0000001b1f1f7c10 */ /* 0x000fe4000affe4ff */
[----:B0-----:R-:W-:-:S02]  /*13d0*/  F2FP.BF16.F32.PACK_AB R17, RZ, R4 ;  /* 0x00000004ff11723e */ /* 0x001fc400000010ff */
[----:B------:R-:W-:Y:S02]  /*13e0*/  @P2 IADD3 R4, P1, P4, R39, UR6, R24 ;  /* 0x0000000627042c10 */ /* 0x000fe4000fc3e018 */
[C---:B------:R-:W-:Y:S01]  /*13f0*/  @P2 SHF.L.U64.HI R16, R23.reuse, 0x2, R32 ;  /* 0x0000000217102819 */ /* 0x040fe20000010220 */
[----:B------:R-:W-:Y:S01]  /*1400*/  @P2 IMAD.SHL.U32 R23, R23, 0x4, RZ ;  /* 0x0000000417172824 */ /* 0x000fe200078e00ff */
[----:B------:R-:W-:Y:S01]  /*1410*/  @!P3 PRMT R9, R9, 0x5410, R17 ;  /* 0x000054100909b816 */ /* 0x000fe20000000011 */
[----:B------:R0:W-:Y:S04]  /*1420*/  @!P3 STG.E desc[UR22][R20.64], R8 ;  /* 0x000000081400b986 */ /* 0x0001e8000c101916 */
[----:B------:R1:W-:Y:S01]  /*1430*/  @!P3 STG.E desc[UR22][R44.64], R9 ;  /* 0x000000092c00b986 */ /* 0x0003e2000c101916 */
[----:B------:R-:W-:-:S02]  /*1440*/  @P2 IADD3 R36, P3, PT, R23, UR24, RZ ;  /* 0x0000001817242c10 */ /* 0x000fc4000ff7e0ff */
[----:B0-----:R-:W-:Y:S02]  /*1450*/  @P2 IADD3.X R21, PT, PT, R31, UR27, RZ, P1, P4 ;  /* 0x0000001b1f152c10 */ /* 0x001fe40008fe84ff */
[C---:B------:R-:W-:Y:S02]  /*1460*/  @P2 LEA R34, P1, R4.reuse, UR21, 0x2 ;  /* 0x0000001504222c11 */ /* 0x040fe4000f8210ff */
[----:B------:R-:W-:Y:S02]  /*1470*/  @P2 IADD3 R20, P4, PT, R23, UR37, RZ ;  /* 0x0000002517142c10 */ /* 0x000fe4000ff9e0ff */
[----:B------:R-:W-:Y:S02]  /*1480*/  @P2 LEA.HI.X R35, R4, UR20, R21, 0x2, P1 ;  /* 0x0000001404232c11 */ /* 0x000fe400088f1415 */
[C---:B------:R-:W-:Y:S02]  /*1490*/  @P2 IADD3.X R37, PT, PT, R16.reuse, UR28, RZ, P3, !PT ;  /* 0x0000001c10252c10 */ /* 0x040fe40009ffe4ff */
[----:B------:R-:W-:Y:S01]  /*14a0*/  @P2 IADD3.X R21, PT, PT, R16, UR38, RZ, P4, !PT ;  /* 0x0000002610152c10 */ /* 0x000fe2000a7fe4ff */
[----:B------:R-:W-:-:S06]  /*14b0*/  @!P2 IMAD.MOV.U32 R16, RZ, RZ, RZ ;  /* 0x000000ffff10a224 */ /* 0x000fcc00078e00ff */
[----:B------:R-:W5:Y:S01]  /*14c0*/  @P2 LDG.E R16, desc[UR22][R34.64] ;  /* 0x0000001622102981 */ /* 0x000f62000c1e1900 */
[----:B------:R-:W-:Y:S02]  /*14d0*/  FMNMX R32, RZ, |R30|, !PT ;  /* 0x4000001eff207209 */ /* 0x000fe40007800000 */
[----:B------:R-:W-:Y:S02]  /*14e0*/  PRMT R30, R11, 0x7632, R30 ;  /* 0x000076320b1e7816 */ /* 0x000fe4000000001e */
[----:B------:R-:W-:Y:S01]  /*14f0*/  FMNMX3 R10, |R43|, R32, |R10|, !PT ;  /* 0x000000202b0a7276 */ /* 0x000fe2000780060a */
[----:B------:R-:W-:-:S03]  /*1500*/  @!P2 IMAD.MOV.U32 R4, RZ, RZ, RZ ;  /* 0x000000ffff04a224 */ /* 0x000fc600078e00ff */
[----:B------:R-:W-:Y:S01]  /*1510*/  FMNMX R38, |R29|, R10, !PT ;  /* 0x0000000a1d267209 */ /* 0x000fe20007800200 */
[----:B------:R-:W-:Y:S01]  /*1520*/  IMAD.U32 R30, R30, 0x10000, RZ ;  /* 0x000100001e1e7824 */ /* 0x000fe200078e00ff */
[----:B------:R-:W-:Y:S01]  /*1530*/  PRMT R10, R22, 0x7632, R10 ;  /* 0x00007632160a7816 */ /* 0x000fe2000000000a */
[----:B------:R0:W5:Y:S01]  /*1540*/  @P2 LDG.E R4, desc[UR22][R20.64] ;  /* 0x0000001614042981 */ /* 0x000162000c1e1900 */
[----:B------:R-:W-:Y:S01]  /*1550*/  FMNMX R38, |R15|, R38, !PT ;  /* 0x000000260f267209 */ /* 0x000fe20007800200 */
[----:B------:R-:W-:Y:S02]  /*1560*/  @!P2 IMAD.MOV.U32 R23, RZ, RZ, RZ ;  /* 0x000000ffff17a224 */ /* 0x000fe400078e00ff */
[C---:B------:R-:W-:Y:S01]  /*1570*/  FADD R29, R30.reuse, R30 ;  /* 0x0000001e1e1d7221 */ /* 0x040fe20000000000 */
[C---:B------:R-:W-:Y:S01]  /*1580*/  FMUL R32, R30.reuse, R30 ;  /* 0x0000001e1e207220 */ /* 0x040fe20000400000 */
[----:B------:R-:W-:Y:S01]  /*1590*/  FSETP.GT.AND P1, PT, R30, RZ, PT ;  /* 0x000000ff1e00720b */ /* 0x000fe20003f24000 */
[----:B0-----:R-:W-:Y:S01]  /*15a0*/  IMAD.U32 R20, R10, 0x10000, RZ ;  /* 0x000100000a147824 */ /* 0x001fe200078e00ff */
[----:B------:R-:W-:Y:S01]  /*15b0*/  FMNMX3 R10, |R19|, R38, |R0|, !PT ;  /* 0x00000026130a7276 */ /* 0x000fe20007800600 */
[----:B------:R0:W5:Y:S01]  /*15c0*/  @P2 LDG.E R23, desc[UR22][R36.64] ;  /* 0x0000001624172981 */ /* 0x000162000c1e1900 */
[----:B------:R-:W-:-:S02]  /*15d0*/  FMNMX R29, RZ, R29, !PT ;  /* 0x0000001dff1d7209 */ /* 0x000fc40007800000 */
[----:B------:R-:W-:Y:S02]  /*15e0*/  FSEL R15, R32, RZ, P1 ;  /* 0x000000ff200f7208 */ /* 0x000fe40000800000 */
[----:B------:R-:W-:Y:S02]  /*15f0*/  FMNMX R41, |R41|, R10, !PT ;  /* 0x0000000a29297209 */ /* 0x000fe40007800200 */
[----:B------:R-:W-:Y:S01]  /*1600*/  PRMT R19, R5, 0x7632, R19 ;  /* 0x0000763205137816 */ /* 0x000fe20000000013 */
[----:B------:R-:W-:Y:S01]  /*1610*/  BSSY.RECONVERGENT B0, `(.L_x_4282) ;  /* 0x000002a000007945 */ /* 0x000fe20003800200 */
[----:B------:R-:W-:Y:S01]  /*1620*/  ISETP.GE.U32.AND P1, PT, R52, UR13, PT ;  /* 0x0000000d34007c0c */ /* 0x000fe2000bf26070 */
[----:B0-----:R-:W-:Y:S01]  /*1630*/  FMUL R36, R29, R20 ;  /* 0x000000141d247220 */ /* 0x001fe20000400000 */
[----:B------:R-:W-:Y:S01]  /*1640*/  FMUL R0, R20, R15 ;  /* 0x0000000f14007220 */ /* 0x000fe20000400000 */
[----:B------:R-:W-:Y:S01]  /*1650*/  @!P2 IMAD.MOV.U32 R21, RZ, RZ, RZ ;  /* 0x000000ffff15a224 */ /* 0x000fe200078e00ff */
[----:B------:R-:W-:Y:S01]  /*1660*/  ISETP.GE.U32.OR P1, PT, R12, UR29, P1 ;  /* 0x0000001d0c007c0c */ /* 0x000fe20008f26470 */
[----:B------:R-:W-:-:S02]  /*1670*/  @!P2 IMAD.MOV.U32 R15, RZ, RZ, RZ ;  /* 0x000000ffff0fa224 */ /* 0x000fc400078e00ff */
[----:B------:R-:W-:Y:S02]  /*1680*/  IMAD.U32 R19, R19, 0x10000, RZ ;  /* 0x0001000013137824 */ /* 0x000fe400078e00ff */
[----:B------:R-:W-:Y:S02]  /*1690*/  @!P2 IMAD.MOV.U32 R32, RZ, RZ, RZ ;  /* 0x000000ffff20a224 */ /* 0x000fe400078e00ff */
[----:B------:R-:W-:Y:S02]  /*16a0*/  @!P0 IMAD.MOV.U32 R26, RZ, RZ, RZ ;  /* 0x000000ffff1a8224 */ /* 0x000fe400078e00ff */
[----:B------:R-:W-:-:S04]  /*16b0*/  @!P0 IMAD.MOV.U32 R3, RZ, RZ, RZ ;  /* 0x000000ffff038224 */ /* 0x000fc800078e00ff */
[C---:B---3--:R-:W-:Y:S01]  /*16c0*/  IMAD.U32 R37, R3.reuse, 0x10000, RZ ;  /* 0x0001000003257824 */ /* 0x048fe200078e00ff */
[----:B------:R-:W-:Y:S01]  /*16d0*/  PRMT R10, R3, 0x7632, R10 ;  /* 0x00007632030a7816 */ /* 0x000fe2000000000a */
[----:B------:R-:W-:Y:S01]  /*16e0*/  @!P0 IMAD.MOV.U32 R25, RZ, RZ, RZ ;  /* 0x000000ffff198224 */ /* 0x000fe200078e00ff */
[C---:B--2---:R-:W-:Y:S01]  /*16f0*/  PRMT R3, R26.reuse, 0x7632, R3 ;  /* 0x000076321a037816 */ /* 0x044fe20000000003 */
[----:B------:R-:W-:Y:S02]  /*1700*/  IMAD.U32 R26, R26, 0x10000, RZ ;  /* 0x000100001a1a7824 */ /* 0x000fe400078e00ff */
[----:B------:R-:W-:Y:S01]  /*1710*/  FADD R29, R37, R37 ;  /* 0x00000025251d7221 */ /* 0x000fe20000000000 */
[----:B------:R-:W-:Y:S01]  /*1720*/  IMAD.U32 R10, R10, 0x10000, RZ ;  /* 0x000100000a0a7824 */ /* 0x000fe200078e00ff */
[----:B-1----:R-:W-:Y:S06]  /*1730*/  @!P2 BRA `(.L_x_4283) ;  /* 0x00000000005ca947 */ /* 0x002fec0003800000 */
        /* <DEDUP_REMOVED lines=23> */
.L_x_4283:
[----:B------:R-:W-:Y:S05]  /*18b0*/  BSYNC.RECONVERGENT B0 ;  /* 0x0000000000007941 */ /* 0x000fea0003800200 */
.L_x_4282:
[----:B0-----:R-:W-:Y:S01]  /*18c0*/  FADD R20, R10, R10 ;  /* 0x0000000a0a147221 */ /* 0x001fe20000000000 */
[----:B------:R-:W-:Y:S02]  /*18d0*/  IMAD.U32 R11, R11, 0x10000, RZ ;  /* 0x000100000b0b7824 */ /* 0x000fe400078e00ff */
[----:B------:R-:W-:Y:S01]  /*18e0*/  FMUL R36, R36, R19 ;  /* 0x0000001324247220 */ /* 0x000fe20000400000 */
[----:B------:R-:W-:Y:S01]  /*18f0*/  IADD3 R19, P0, PT, R12, R33, RZ ;  /* 0x000000210c137210 */ /* 0x000fe20007f1e0ff */
[----:B------:R-:W-:Y:S01]  /*1900*/  IMAD.U32 R3, R3, 0x10000, RZ ;  /* 0x0001000003037824 */ /* 0x000fe200078e00ff */
[----:B------:R-:W-:Y:S01]  /*1910*/  FMNMX R35, RZ, R29, !PT ;  /* 0x0000001dff237209 */ /* 0x000fe20007800000 */
[----:B------:R-:W-:Y:S01]  /*1920*/  FADD R29, R11, R11 ;  /* 0x0000000b0b1d7221 */ /* 0x000fe20000000000 */
[C---:B-----5:R-:W-:Y:S01]  /*1930*/  PRMT R40, R25.reuse, 0x7632, R40 ;  /* 0x0000763219287816 */ /* 0x060fe20000000028 */
[----:B------:R-:W-:Y:S01]  /*1940*/  IMAD.X R12, RZ, RZ, R2, P0 ;  /* 0x000000ffff0c7224 */ /* 0x000fe200000e0602 */
[----:B------:R-:W-:Y:S01]  /*1950*/  FMNMX R20, RZ, R20, !PT ;  /* 0x00000014ff147209 */ /* 0x000fe20007800000 */
[----:B------:R-:W-:Y:S01]  /*1960*/  IMAD.U32 R38, R25, 0x10000, RZ ;  /* 0x0001000019267824 */ /* 0x000fe200078e00ff */
[----:B------:R-:W-:Y:S01]  /*1970*/  @!P1 LEA R42, P0, R19, UR8, 0x2 ;  /* 0x00000008132a9c11 */ /* 0x000fe2000f8010ff */
[----:B------:R-:W-:-:S02]  /*1980*/  IMAD.U32 R40, R40, 0x10000, RZ ;  /* 0x0001000028287824 */ /* 0x000fc400078e00ff */
[----:B------:R-:W-:Y:S01]  /*1990*/  FMUL R35, R35, R26 ;  /* 0x0000001a23237220 */ /* 0x000fe20000400000 */
[----:B------:R-:W-:Y:S01]  /*19a0*/  FMUL R25, R20, R3 ;  /* 0x0000000314197220 */ /* 0x000fe20000400000 */
[----:B------:R-:W-:Y:S01]  /*19b0*/  FMNMX R29, RZ, R29, !PT ;  /* 0x0000001dff1d7209 */ /* 0x000fe20007800000 */
[----:B------:R-:W-:Y:S01]  /*19c0*/  IMAD.U32 R34, R22, 0x10000, RZ ;  /* 0x0001000016227824 */ /* 0x000fe200078e00ff */
[----:B------:R-:W-:Y:S01]  /*19d0*/  @!P1 LEA.HI.X R43, R19, UR9, R12, 0x2, P0 ;  /* 0x00000009132b9c11 */ /* 0x000fe200080f140c */
[----:B------:R-:W-:Y:S01]  /*19e0*/  FMUL R38, R35, R38 ;  /* 0x0000002623267220 */ /* 0x000fe20000400000 */
[----:B------:R-:W-:Y:S01]  /*19f0*/  @!P1 IADD3 R20, P0, PT, R19, UR26, RZ ;  /* 0x0000001a13149c10 */ /* 0x000fe2000ff1e0ff */
[----:B------:R-:W-:Y:S01]  /*1a00*/  FMUL R40, R25, R40 ;  /* 0x0000002819287220 */ /* 0x000fe20000400000 */
[----:B------:R-:W-:Y:S02]  /*1a10*/  IMAD.U32 R30, R5, 0x10000, RZ ;  /* 0x00010000051e7824 */ /* 0x000fe400078e00ff */
[----:B------:R-:W-:Y:S01]  /*1a20*/  FMUL R29, R29, R34 ;  /* 0x000000221d1d7220 */ /* 0x000fe20000400000 */
[----:B------:R-:W-:Y:S01]  /*1a30*/  @!P1 IADD3.X R5, PT, PT, R12, UR33, RZ, P0, !PT ;  /* 0x000000210c059c10 */ /* 0x000fe200087fe4ff */
[----:B------:R-:W-:Y:S01]  /*1a40*/  FMUL R22, R38, UR5 ;  /* 0x0000000526167c20 */ /* 0x000fe20008400000 */
[----:B------:R-:W-:Y:S01]  /*1a50*/  FMUL R25, R40, UR5 ;  /* 0x0000000528197c20 */ /* 0x000fe20008400000 */
[----:B------:R-:W-:Y:S01]  /*1a60*/  @!P1 LEA R44, P0, R20, UR8, 0x2 ;  /* 0x00000008142c9c11 */ /* 0x000fe2000f8010ff */
[----:B------:R-:W-:Y:S01]  /*1a70*/  FMUL R30, R29, R30 ;  /* 0x0000001e1d1e7220 */ /* 0x000fe20000400000 */
[C---:B------:R-:W-:Y:S01]  /*1a80*/  FSETP.GT.AND P2, PT, R10.reuse, RZ, PT ;  /* 0x000000ff0a00720b */ /* 0x040fe20003f44000 */
[----:B------:R-:W-:Y:S01]  /*1a90*/  FMUL R10, R10, R10 ;  /* 0x0000000a0a0a7220 */ /* 0x000fe20000400000 */
[----:B------:R-:W-:Y:S01]  /*1aa0*/  @!P1 LEA.HI.X R45, R20, UR9, R5, 0x2, P0 ;  /* 0x00000009142d9c11 */ /* 0x000fe200080f1405 */
[----:B------:R-:W-:Y:S01]  /*1ab0*/  FMUL R29, R30, UR5 ;  /* 0x000000051e1d7c20 */ /* 0x000fe20008400000 */
[----:B------:R-:W-:Y:S01]  /*1ac0*/  F2FP.BF16.F32.PACK_AB R22, RZ, R22 ;  /* 0x00000016ff16723e */ /* 0x000fe200000010ff */
[----:B------:R-:W-:Y:S01]  /*1ad0*/  FMUL R20, R36, UR5 ;  /* 0x0000000524147c20 */ /* 0x000fe20008400000 */
[----:B------:R-:W-:Y:S01]  /*1ae0*/  F2FP.BF16.F32.PACK_AB R25, RZ, R25 ;  /* 0x00000019ff19723e */ /* 0x000fe200000010ff */
[----:B------:R-:W-:Y:S01]  /*1af0*/  VIADD R51, R55, 0x3 ;  /* 0x0000000337337836 */ /* 0x000fe20000000000 */
[C---:B------:R-:W-:Y:S01]  /*1b00*/  FSETP.GT.AND P0, PT, R37.reuse, RZ, PT ;  /* 0x000000ff2500720b */ /* 0x040fe20003f04000 */
[----:B------:R-:W-:Y:S01]  /*1b10*/  FMUL R37, R37, R37 ;  /* 0x0000002525257220 */ /* 0x000fe20000400000 */
[----:B------:R-:W-:-:S02]  /*1b20*/  @!P1 PRMT R22, R22, 0x5410, R25 ;  /* 0x0000541016169816 */ /* 0x000fc40000000019 */
[----:B------:R-:W-:Y:S02]  /*1b30*/  F2FP.BF16.F32.PACK_AB R29, RZ, R29 ;  /* 0x0000001dff1d723e */ /* 0x000fe400000010ff */
[----:B------:R-:W-:Y:S01]  /*1b40*/  F2FP.BF16.F32.PACK_AB R20, RZ, R20 ;  /* 0x00000014ff14723e */ /* 0x000fe200000010ff */
[----:B------:R0:W-:Y:S01]  /*1b50*/  @!P1 STG.E desc[UR22][R42.64], R22 ;  /* 0x000000162a009986 */ /* 0x0001e2000c101916 */
[----:B------:R-:W-:Y:S02]  /*1b60*/  FSEL R37, R37, RZ, P0 ;  /* 0x000000ff25257208 */ /* 0x000fe40000000000 */
[C---:B------:R-:W-:Y:S01]  /*1b70*/  FSETP.GT.AND P0, PT, R11.reuse, RZ, PT ;  /* 0x000000ff0b00720b */ /* 0x040fe20003f04000 */
[----:B------:R-:W-:Y:S01]  /*1b80*/  FMUL R11, R11, R11 ;  /* 0x0000000b0b0b7220 */ /* 0x000fe20000400000 */
[----:B------:R-:W-:Y:S01]  /*1b90*/  FSEL R10, R10, RZ, P2 ;  /* 0x000000ff0a0a7208 */ /* 0x000fe20001000000 */
[----:B------:R-:W-:Y:S01]  /*1ba0*/  FMUL R37, R26, R37 ;  /* 0x000000251a257220 */ /* 0x000fe20000400000 */
[----:B------:R-:W-:-:S02]  /*1bb0*/  @!P1 PRMT R29, R29, 0x5410, R20 ;  /* 0x000054101d1d9816 */ /* 0x000fc40000000014 */
[----:B------:R-:W-:Y:S01]  /*1bc0*/  @!P1 IADD3 R5, P3, PT, R19, UR26, RZ ;  /* 0x0000001a13059c10 */ /* 0x000fe2000ff7e0ff */
[----:B------:R-:W-:Y:S01]  /*1bd0*/  FMUL R3, R3, R10 ;  /* 0x0000000a03037220 */ /* 0x000fe20000400000 */
[----:B------:R-:W-:Y:S01]  /*1be0*/  FSEL R11, R11, RZ, P0 ;  /* 0x000000ff0b0b7208 */ /* 0x000fe20000000000 */
[----:B------:R1:W-:Y:S01]  /*1bf0*/  @!P1 STG.E desc[UR22][R44.64], R29 ;  /* 0x0000001d2c009986 */ /* 0x0003e2000c101916 */
[----:B0-----:R-:W-:Y:S01]  /*1c00*/  @!P1 LEA R42, P2, R19, UR14, 0x2 ;  /* 0x0000000e132a9c11 */ /* 0x001fe2000f8410ff */
[----:B------:R-:W-:Y:S01]  /*1c10*/  FMUL R10, R37, UR5 ;  /* 0x00000005250a7c20 */ /* 0x000fe20008400000 */
[----:B------:R-:W-:Y:S01]  /*1c20*/  FMUL R26, R3, UR5 ;  /* 0x00000005031a7c20 */ /* 0x000fe20008400000 */
[----:B------:R-:W-:Y:S02]  /*1c30*/  FMNMX R41, R41, |R38|, !PT ;  /* 0x4000002629297209 */ /* 0x000fe40007800000 */
[----:B------:R-:W-:Y:S01]  /*1c40*/  @!P1 LEA.HI.X R43, R19, UR15, R12, 0x2, P2 ;  /* 0x0000000f132b9c11 */ /* 0x000fe200090f140c */
[----:B------:R-:W-:Y:S01]  /*1c50*/  FMUL R19, R0, UR5 ;  /* 0x0000000500137c20 */ /* 0x000fe20008400000 */
[----:B------:R-:W-:-:S02]  /*1c60*/  @!P1 IADD3.X R12, PT, PT, R12, UR33, RZ, P3, !PT ;  /* 0x000000210c0c9c10 */ /* 0x000fc40009ffe4ff */
[----:B------:R-:W-:Y:S02]  /*1c70*/  F2FP.BF16.F32.PACK_AB R10, RZ, R10 ;  /* 0x0000000aff0a723e */ /* 0x000fe400000010ff */
[C---:B-1----:R-:W-:Y:S02]  /*1c80*/  @!P1 LEA R44, P0, R5.reuse, UR14, 0x2 ;  /* 0x0000000e052c9c11 */ /* 0x042fe4000f8010ff */
[----:B------:R-:W-:Y:S02]  /*1c90*/  F2FP.BF16.F32.PACK_AB R26, RZ, R26 ;  /* 0x0000001aff1a723e */ /* 0x000fe400000010ff */
[----:B------:R-:W-:Y:S01]  /*1ca0*/  @!P1 LEA.HI.X R45, R5, UR15, R12, 0x2, P0 ;  /* 0x0000000f052d9c11 */ /* 0x000fe200080f140c */
[----:B------:R-:W-:Y:S01]  /*1cb0*/  FMUL R12, R34, R11 ;  /* 0x0000000b220c7220 */ /* 0x000fe20000400000 */
[----:B------:R-:W-:Y:S01]  /*1cc0*/  VIADD R5, R54, 0x1d ;  /* 0x0000001d36057836 */ /* 0x000fe20000000000 */
[----:B------:R-:W-:Y:S02]  /*1cd0*/  ISETP.GE.U32.AND P0, PT, R51, UR13, PT ;  /* 0x0000000d33007c0c */ /* 0x000fe4000bf06070 */
[----:B------:R-:W-:Y:S01]  /*1ce0*/  FMUL R11, R12, UR5 ;  /* 0x000000050c0b7c20 */ /* 0x000fe20008400000 */
[----:B------:R-:W-:-:S02]  /*1cf0*/  F2FP.BF16.F32.PACK_AB R19, RZ, R19 ;  /* 0x00000013ff13723e */ /* 0x000fc400000010ff */
[----:B------:R-:W-:Y:S02]  /*1d00*/  LOP3.LUT R5, R5, 0x1f, RZ, 0xc0, !PT ;  /* 0x0000001f05057812 */ /* 0x000fe400078ec0ff */
[----:B------:R-:W-:Y:S02]  /*1d10*/  F2FP.BF16.F32.PACK_AB R11, RZ, R11 ;  /* 0x0000000bff0b723e */ /* 0x000fe400000010ff */
[----:B------:R-:W-:Y:S02]  /*1d20*/  @!P1 PRMT R10, R10, 0x5410, R26 ;  /* 0x000054100a0a9816 */ /* 0x000fe4000000001a */
[----:B------:R-:W-:Y:S02]  /*1d30*/  ISETP.LT.U32.AND P0, PT, R5, UR29, !P0 ;  /* 0x0000001d05007c0c */ /* 0x000fe4000c701070 */
[----:B------:R-:W-:Y:S01]  /*1d40*/  @!P1 PRMT R11, R11, 0x5410, R19 ;  /* 0x000054100b0b9816 */ /* 0x000fe20000000013 */
[----:B------:R0:W-:Y:S01]  /*1d50*/  @!P1 STG.E desc[UR22][R42.64], R10 ;  /* 0x0000000a2a009986 */ /* 0x0001e2000c101916 */
[----:B------:R-:W-:-:S02]  /*1d60*/  IADD3 R33, P2, PT, R33, UR31, RZ ;  /* 0x0000001f21217c10 */ /* 0x000fc4000ff5e0ff */
[----:B------:R-:W-:Y:S01]  /*1d70*/  FMNMX3 R41, |R40|, R41, |R30|, !PT ;  /* 0x0000002928297276 */ /* 0x000fe2000780061e */
[----:B------:R1:W-:Y:S01]  /*1d80*/  @!P1 STG.E desc[UR22][R44.64], R11 ;  /* 0x0000000b2c009986 */ /* 0x0003e2000c101916 */
[----:B------:R-:W-:Y:S02]  /*1d90*/  IADD3 R34, P1, PT, R5, R33, RZ ;  /* 0x0000002105227210 */ /* 0x000fe40007f3e0ff */
[----:B------:R-:W-:Y:S02]  /*1da0*/  IADD3.X R2, PT, PT, R2, UR36, RZ, P2, !PT ;  /* 0x0000002402027c10 */ /* 0x000fe400097fe4ff */
[----:B------:R-:W-:Y:S01]  /*1db0*/  FMNMX R36, |R36|, R41, !PT ;  /* 0x0000002924247209 */ /* 0x000fe20007800200 */
[----:B------:R-:W-:Y:S02]  /*1dc0*/  @!P0 IMAD.MOV.U32 R50, RZ, RZ, RZ ;  /* 0x000000ffff328224 */ /* 0x000fe400078e00ff */
[----:B------:R-:W-:Y:S01]  /*1dd0*/  IMAD.X R35, RZ, RZ, R2, P1 ;  /* 0x000000ffff237224 */ /* 0x000fe200008e0602 */
[----:B------:R-:W-:-:S04]  /*1de0*/  @P0 IADD3 R38, P1, PT, R34, UR31, RZ ;  /* 0x0000001f22260c10 */ /* 0x000fc8000ff3e0ff */
[----:B0-----:R-:W-:Y:S01]  /*1df0*/  @P0 IADD3.X R43, PT, PT, R35, UR36, RZ, P1, !PT ;  /* 0x00000024232b0c10 */ /* 0x001fe20008ffe4ff */
[----:B------:R-:W-:-:S03]  /*1e00*/  @P0 IMAD.SHL.U32 R40, R38, 0x4, RZ ;  /* 0x0000000426280824 */ /* 0x000fc600078e00ff */
[----:B------:R-:W-:Y:S02]  /*1e10*/  @P0 SHF.L.U64.HI R38, R38, 0x2, R43 ;  /* 0x0000000226260819 */ /* 0x000fe4000001022b */
[C---:B------:R-:W-:Y:S02]  /*1e20*/  @P0 IADD3 R42, P1, PT, R40.reuse, UR24, RZ ;  /* 0x00000018282a0c10 */ /* 0x040fe4000ff3e0ff */
[----:B------:R-:W-:Y:S02]  /*1e30*/  @P0 IADD3 R40, P3, PT, R40, UR37, RZ ;  /* 0x0000002528280c10 */ /* 0x000fe4000ff7e0ff */
[C---:B------:R-:W-:Y:S02]  /*1e40*/  @P0 IADD3.X R43, PT, PT, R38.reuse, UR28, RZ, P1, !PT ;  /* 0x0000001c262b0c10 */ /* 0x040fe40008ffe4ff */
[----:B------:R-:W-:Y:S02]  /*1e50*/  IADD3 R30, P1, P2, R5, UR6, R39 ;  /* 0x00000006051e7c10 */ /* 0x000fe4000fa3e027 */
[----:B------:R-:W-:-:S02]  /*1e60*/  @P0 IADD3.X R41, PT, PT, R38, UR38, RZ, P3, !PT ;  /* 0x0000002626290c10 */ /* 0x000fc40009ffe4ff */
[----:B------:R-:W-:Y:S02]  /*1e70*/  @!P0 CS2R R48, SRZ ;  /* 0x0000000000308805 */ /* 0x000fe4000001ff00 */
[----:B------:R-:W-:Y:S01]  /*1e80*/  IADD3.X R31, PT, PT, RZ, UR27, R31, P1, P2 ;  /* 0x0000001bff1f7c10 */ /* 0x000fe20008fe441f */
[----:B------:R0:W5:Y:S01]  /*1e90*/  @P0 LDG.E R50, desc[UR22][R42.64] ;  /* 0x000000162a320981 */ /* 0x000162000c1e1900 */
[----:B------:R-:W-:Y:S02]  /*1ea0*/  @P0 IADD3 R38, P1, PT, R30, UR6, RZ ;  /* 0x000000061e260c10 */ /* 0x000fe4000ff3e0ff */
[----:B------:R-:W-:Y:S01]  /*1eb0*/  FMNMX R36, |R37|, R36, !PT ;  /* 0x0000002425247209 */ /* 0x000fe20007800200 */
[----:B------:R-:W-:Y:S01]  /*1ec0*/  BSSY.RECONVERGENT B0, `(.L_x_4284) ;  /* 0x000001f000007945 */ /* 0x000fe20003800200 */
[----:B------:R-:W-:Y:S01]  /*1ed0*/  @P0 IADD3.X R39, PT, PT, R31, UR27, RZ, P1, !PT ;  /* 0x0000001b1f270c10 */ /* 0x000fe20008ffe4ff */
[----:B------:R0:W5:Y:S01]  /*1ee0*/  @P0 LDG.E R48, desc[UR22][R40.64] ;  /* 0x0000001628300981 */ /* 0x000162000c1e1900 */
[----:B-1----:R-:W-:-:S04]  /*1ef0*/  @P0 LEA R44, P1, R38, UR21, 0x2 ;  /* 0x00000015262c0c11 */ /* 0x002fc8000f8210ff */
[----:B------:R-:W-:-:S05]  /*1f00*/  @P0 LEA.HI.X R45, R38, UR20, R39, 0x2, P1 ;  /* 0x00000014262d0c11 */ /* 0x000fca00088f1427 */
[----:B------:R0:W5:Y:S01]  /*1f10*/  @P0 LDG.E R49, desc[UR22][R44.64] ;  /* 0x000000162c310981 */ /* 0x000162000c1e1900 */
[----:B------:R-:W-:Y:S01]  /*1f20*/  FMNMX3 R3, |R3|, R36, |R12|, !PT ;  /* 0x0000002403037276 */ /* 0x000fe2000780060c */
[----:B------:R-:W-:Y:S02]  /*1f30*/  @!P0 IMAD.MOV.U32 R37, RZ, RZ, RZ ;  /* 0x000000ffff258224 */ /* 0x000fe400078e00ff */
[----:B------:R-:W-:Y:S01]  /*1f40*/  @!P0 IMAD.MOV.U32 R41, RZ, RZ, RZ ;  /* 0x000000ffff298224 */ /* 0x000fe200078e00ff */
[----:B------:R-:W-:Y:S01]  /*1f50*/  FMNMX R0, |R0|, R3, !PT ;  /* 0x0000000300007209 */ /* 0x000fe20007800200 */
[----:B------:R-:W-:Y:S01]  /*1f60*/  @!P0 IMAD.MOV.U32 R3, RZ, RZ, RZ ;  /* 0x000000ffff038224 */ /* 0x000fe200078e00ff */
        /* <DEDUP_REMOVED lines=8> */
[----:B0-----:R-:W-:Y:S01]  /*1ff0*/  LEA R40, P0, R36, UR21, 0x2 ;  /* 0x0000001524287c11 */ /* 0x001fe2000f8010ff */
        /* <DEDUP_REMOVED lines=11> */
.L_x_4285:
[----:B------:R-:W-:Y:S05]  /*20b0*/  BSYNC.RECONVERGENT B0 ;  /* 0x0000000000007941 */ /* 0x000fea0003800200 */
.L_x_4284:
[C---:B-1----:R-:W-:Y:S01]  /*20c0*/  IMAD.U32 R39, R23.reuse, 0x10000, RZ ;  /* 0x0001000017277824 */ /* 0x042fe200078e00ff */
[----:B------:R-:W-:Y:S01]  /*20d0*/  PRMT R23, R23, 0x7632, R23 ;  /* 0x0000763217177816 */ /* 0x000fe20000000017 */
[----:B------:R-:W-:Y:S01]  /*20e0*/  IMAD.U32 R12, R16, 0x10000, RZ ;  /* 0x00010000100c7824 */ /* 0x000fe200078e00ff */
[----:B------:R-:W-:Y:S01]  /*20f0*/  ISETP.GE.U32.AND P0, PT, R53, UR13, PT ;  /* 0x0000000d35007c0c */ /* 0x000fe2000bf06070 */
[----:B------:R-:W-:Y:S01]  /*2100*/  FADD R31, R39, R39 ;  /* 0x00000027271f7221 */ /* 0x000fe20000000000 */
[----:B0-----:R-:W-:Y:S01]  /*2110*/  IMAD.U32 R45, R4, 0x10000, RZ ;  /* 0x00010000042d7824 */ /* 0x001fe200078e00ff */
[C---:B------:R-:W-:Y:S01]  /*2120*/  IADD3 R33, P2, PT, R24.reuse, R33, RZ ;  /* 0x0000002118217210 */ /* 0x040fe20007f5e0ff */
[----:B------:R-:W-:Y:S01]  /*2130*/  IMAD.U32 R23, R23, 0x10000, RZ ;  /* 0x0001000017177824 */ /* 0x000fe200078e00ff */
[----:B------:R-:W-:Y:S01]  /*2140*/  ISETP.GE.U32.OR P0, PT, R24, UR29, P0 ;  /* 0x0000001d18007c0c */ /* 0x000fe20008706470 */
[----:B------:R-:W-:Y:S01]  /*2150*/  IMAD.U32 R24, R15, 0x10000, RZ ;  /* 0x000100000f187824 */ /* 0x000fe200078e00ff */
[----:B------:R-:W-:Y:S01]  /*2160*/  FMNMX R31, RZ, R31, !PT ;  /* 0x0000001fff1f7209 */ /* 0x000fe20007800000 */
[----:B------:R-:W-:Y:S01]  /*2170*/  IMAD.X R2, RZ, RZ, R2, P2 ;  /* 0x000000ffff027224 */ /* 0x000fe200010e0602 */
[----:B------:R-:W-:Y:S01]  /*2180*/  PRMT R4, R16, 0x7632, R4 ;  /* 0x0000763210047816 */ /* 0x000fe20000000004 */
[----:B------:R-:W-:Y:S01]  /*2190*/  ULOP3.LUT UR12, UR12, 0xfffffffe, URZ, 0xc0, !UPT ;  /* 0xfffffffe0c0c7892 */ /* 0x000fe2000f8ec0ff */
[----:B------:R-:W-:Y:S01]  /*21a0*/  ISETP.GE.U32.AND P1, PT, R51, UR13, PT ;  /* 0x0000000d33007c0c */ /* 0x000fe2000bf26070 */
[----:B------:R-:W-:Y:S01]  /*21b0*/  FMUL R30, R31, R12 ;  /* 0x0000000c1f1e7220 */ /* 0x000fe20000400000 */
[----:B------:R-:W-:Y:S01]  /*21c0*/  FADD R31, R23, R23 ;  /* 0x00000017171f7221 */ /* 0x000fe20000000000 */
[C---:B------:R-:W-:Y:S01]  /*21d0*/  PRMT R15, R4.reuse, 0x7632, R15 ;  /* 0x00007632040f7816 */ /* 0x040fe2000000000f */
[----:B------:R-:W-:-:S02]  /*21e0*/  IMAD.U32 R4, R4, 0x10000, RZ ;  /* 0x0001000004047824 */ /* 0x000fc400078e00ff */
[----:B------:R-:W-:Y:S01]  /*21f0*/  FMUL R45, R30, R45 ;  /* 0x0000002d1e2d7220 */ /* 0x000fe20000400000 */
[----:B------:R-:W-:Y:S01]  /*2200*/  FADD R30, R24, R24 ;  /* 0x00000018181e7221 */ /* 0x000fe20000000000 */
[----:B------:R-:W-:Y:S01]  /*2210*/  FMNMX R31, RZ, R31, !PT ;  /* 0x0000001fff1f7209 */ /* 0x000fe20007800000 */
[----:B------:R-:W-:Y:S01]  /*2220*/  IMAD.IADD R51, R6, 0x1, -R51 ;  /* 0x0000000106337824 */ /* 0x000fe200078e0a33 */
[----:B------:R-:W-:Y:S01]  /*2230*/  ISETP.GE.U32.OR P1, PT, R5, UR29, P1 ;  /* 0x0000001d05007c0c */ /* 0x000fe20008f26470 */
[----:B------:R-:W-:Y:S01]  /*2240*/  IMAD.U32 R5, R15, 0x10000, RZ ;  /* 0x000100000f057824 */ /* 0x000fe200078e00ff */
[----:B------:R-:W-:Y:S01]  /*2250*/  FMNMX R30, RZ, R30, !PT ;  /* 0x0000001eff1e7209 */ /* 0x000fe20007800000 */
[----:B------:R-:W-:Y:S01]  /*2260*/  FMUL R16, R31, R4 ;  /* 0x000000041f107220 */ /* 0x000fe20000400000 */
[----:B------:R-:W-:Y:S01]  /*2270*/  PRMT R43, R15, 0x7632, R43 ;  /* 0x000076320f2b7816 */ /* 0x000fe2000000002b */
[C---:B------:R-:W-:Y:S01]  /*2280*/  IMAD.U32 R31, R32.reuse, 0x10000, RZ ;  /* 0x00010000201f7824 */ /* 0x040fe200078e00ff */
[----:B------:R-:W-:Y:S01]  /*2290*/  PRMT R32, R32, 0x7632, R32 ;  /* 0x0000763220207816 */ /* 0x000fe20000000020 */
[----:B------:R-:W-:Y:S01]  /*22a0*/  FMUL R5, R16, R5 ;  /* 0x0000000510057220 */ /* 0x000fe20000400000 */
[----:B------:R-:W-:-:S02]  /*22b0*/  IMAD.U32 R16, R21, 0x10000, RZ ;  /* 0x0001000015107824 */ /* 0x000fc400078e00ff */
[----:B------:R-:W-:Y:S01]  /*22c0*/  FMUL R15, R30, R31 ;  /* 0x0000001f1e0f7220 */ /* 0x000fe20000400000 */
[----:B------:R-:W-:Y:S01]  /*22d0*/  IMAD.U32 R43, R43, 0x10000, RZ ;  /* 0x000100002b2b7824 */ /* 0x000fe200078e00ff */
[----:B------:R-:W-:Y:S01]  /*22e0*/  FSETP.GT.AND P3, PT, R39, RZ, PT ;  /* 0x000000ff2700720b */ /* 0x000fe20003f64000 */
[----:B------:R-:W-:Y:S02]  /*22f0*/  IMAD.U32 R32, R32, 0x10000, RZ ;  /* 0x0001000020207824 */ /* 0x000fe400078e00ff */
[----:B------:R-:W-:Y:S01]  /*2300*/  FMUL R16, R15, R16 ;  /* 0x000000100f107220 */ /* 0x000fe20000400000 */
[C---:B------:R-:W-:Y:S01]  /*2310*/  FADD R15, R43.reuse, R43 ;  /* 0x0000002b2b0f7221 */ /* 0x040fe20000000000 */
[C---:B------:R-:W-:Y:S01]  /*2320*/  FSETP.GT.AND P4, PT, R43.reuse, RZ, PT ;  /* 0x000000ff2b00720b */ /* 0x040fe20003f84000 */
[----:B------:R-:W-:Y:S01]  /*2330*/  FMUL R43, R43, R43 ;  /* 0x0000002b2b2b7220 */ /* 0x000fe20000400000 */
[----:B------:R-:W-:Y:S01]  /*2340*/  FMUL R39, R39, R39 ;  /* 0x0000002727277220 */ /* 0x000fe20000400000 */
[----:B------:R-:W-:Y:S01]  /*2350*/  PRMT R21, R21, 0x7632, R21 ;  /* 0x0000763215157816 */ /* 0x000fe20000000015 */
[----:B------:R-:W-:Y:S01]  /*2360*/  IMAD.SHL.U32 R51, R51, 0x4, RZ ;  /* 0x0000000433337824 */ /* 0x000fe200078e00ff */
[----:B------:R-:W-:Y:S01]  /*2370*/  FMNMX R15, RZ, R15, !PT ;  /* 0x0000000fff0f7209 */ /* 0x000fe20007800000 */
[----:B------:R-:W-:Y:S01]  /*2380*/  BSSY.RECONVERGENT B0, `(.L_x_4286) ;  /* 0x000012c000007945 */ /* 0x000fe20003800200 */
[----:B------:R-:W-:Y:S01]  /*2390*/  FSEL R43, R43, RZ, P4 ;  /* 0x000000ff2b2b7208 */ /* 0x000fe20002000000 */
[----:B------:R-:W-:Y:S01]  /*23a0*/  IMAD.U32 R21, R21, 0x10000, RZ ;  /* 0x0001000015157824 */ /* 0x000fe200078e00ff */
[C---:B------:R-:W-:Y:S01]  /*23b0*/  FSETP.GT.AND P4, PT, R23.reuse, RZ, PT ;  /* 0x000000ff1700720b */ /* 0x040fe20003f84000 */
[----:B------:R-:W-:Y:S01]  /*23c0*/  FMUL R23, R23, R23 ;  /* 0x0000001717177220 */ /* 0x000fe20000400000 */
[----:B------:R-:W-:Y:S01]  /*23d0*/  FMUL R30, R15, R32 ;  /* 0x000000200f1e7220 */ /* 0x000fe20000400000 */
[----:B------:R-:W-:Y:S01]  /*23e0*/  FSEL R39, R39, RZ, P3 ;  /* 0x000000ff27277208 */ /* 0x000fe20001800000 */
[----:B------:R-:W-:Y:S01]  /*23f0*/  FMUL R15, R45, UR5 ;  /* 0x000000052d0f7c20 */ /* 0x000fe20008400000 */
[----:B------:R-:W-:Y:S01]  /*2400*/  FMNMX R0, R0, |R45|, !PT ;  /* 0x4000002d00007209 */ /* 0x000fe20007800000 */
[----:B------:R-:W-:Y:S01]  /*2410*/  FMUL R21, R30, R21 ;  /* 0x000000151e157220 */ /* 0x000fe20000400000 */
[----:B------:R-:W-:Y:S01]  /*2420*/  FSEL R23, R23, RZ, P4 ;  /* 0x000000ff17177208 */ /* 0x000fe20002000000 */
[----:B------:R-:W-:Y:S01]  /*2430*/  FMUL R39, R12, R39 ;  /* 0x000000270c277220 */ /* 0x000fe20000400000 */
[----:B------:R-:W-:Y:S01]  /*2440*/  F2FP.BF16.F32.PACK_AB R15, RZ, R15 ;  /* 0x0000000fff0f723e */ /* 0x000fe200000010ff */
[----:B------:R-:W-:Y:S01]  /*2450*/  FMUL R43, R32, R43 ;  /* 0x0000002b202b7220 */ /* 0x000fe20000400000 */
[----:B------:R-:W-:Y:S01]  /*2460*/  FSETP.GT.AND P2, PT, R24, RZ, PT ;  /* 0x000000ff1800720b */ /* 0x000fe20003f44000 */
[----:B------:R-:W-:Y:S01]  /*2470*/  FMUL R4, R4, R23 ;  /* 0x0000001704047220 */ /* 0x000fe20000400000 */
[----:B------:R-:W-:Y:S01]  /*2480*/  FMUL R23, R5, UR5 ;  /* 0x0000000505177c20 */ /* 0x000fe20008400000 */
[C---:B------:R-:W-:Y:S01]  /*2490*/  @!P0 LEA R46, P3, R33.reuse, UR8, 0x2 ;  /* 0x00000008212e8c11 */ /* 0x040fe2000f8610ff */
[----:B------:R-:W-:Y:S01]  /*24a0*/  FMUL R24, R24, R24 ;  /* 0x0000001818187220 */ /* 0x000fe20000400000 */
[----:B------:R-:W-:Y:S01]  /*24b0*/  @!P0 IADD3 R12, P4, PT, R33, UR26, RZ ;  /* 0x0000001a210c8c10 */ /* 0x000fe2000ff9e0ff */
[----:B------:R-:W-:Y:S01]  /*24c0*/  FMUL R30, R43, UR5 ;  /* 0x000000052b1e7c20 */ /* 0x000fe20008400000 */
[----:B------:R-:W-:-:S02]  /*24d0*/  F2FP.BF16.F32.PACK_AB R23, RZ, R23 ;  /* 0x00000017ff17723e */ /* 0x000fc400000010ff */
[----:B------:R-:W-:Y:S01]  /*24e0*/  FMNMX3 R0, |R5|, R0, |R16|, !PT ;  /* 0x0000000005007276 */ /* 0x000fe20007800610 */
[----:B------:R-:W-:Y:S01]  /*24f0*/  FMUL R16, R16, UR5 ;  /* 0x0000000510107c20 */ /* 0x000fe20008400000 */
[----:B------:R-:W-:Y:S02]  /*2500*/  @!P0 LEA.HI.X R47, R33, UR9, R2, 0x2, P3 ;  /* 0x00000009212f8c11 */ /* 0x000fe400098f1402 */
[----:B------:R-:W-:Y:S02]  /*2510*/  @!P0 PRMT R15, R15, 0x5410, R23 ;  /* 0x000054100f0f8816 */ /* 0x000fe40000000017 */
[----:B------:R-:W-:Y:S02]  /*2520*/  @!P0 IADD3.X R5, PT, PT, R2, UR33, RZ, P4, !PT ;  /* 0x0000002102058c10 */ /* 0x000fe4000a7fe4ff */
[----:B------:R-:W-:Y:S01]  /*2530*/  @!P0 LEA R60, P4, R12, UR8, 0x2 ;  /* 0x000000080c3c8c11 */ /* 0x000fe2000f8810ff */
[----:B------:R0:W-:Y:S01]  /*2540*/  @!P0 STG.E desc[UR22][R46.64], R15 ;  /* 0x0000000f2e008986 */ /* 0x0001e2000c101916 */
[----:B------:R-:W-:-:S02]  /*2550*/  FSEL R24, R24, RZ, P2 ;  /* 0x000000ff18187208 */ /* 0x000fc40001000000 */
[----:B------:R-:W-:Y:S01]  /*2560*/  @!P0 LEA.HI.X R61, R12, UR9, R5, 0x2, P4 ;  /* 0x000000090c3d8c11 */ /* 0x000fe2000a0f1405 */
[----:B------:R-:W-:Y:S01]  /*2570*/  FMUL R12, R39, UR5 ;  /* 0x00000005270c7c20 */ /* 0x000fe20008400000 */
[----:B------:R-:W-:Y:S01]  /*2580*/  @!P0 LEA R44, P2, R33, UR14, 0x2 ;  /* 0x0000000e212c8c11 */ /* 0x000fe2000f8410ff */
[----:B------:R-:W-:Y:S01]  /*2590*/  FMUL R5, R31, R24 ;  /* 0x000000181f057220 */ /* 0x000fe20000400000 */
[----:B------:R-:W-:Y:S01]  /*25a0*/  @!P0 IADD3 R31, P3, PT, R33, UR26, RZ ;  /* 0x0000001a211f8c10 */ /* 0x000fe2000ff7e0ff */
[----:B------:R-:W-:Y:S01]  /*25b0*/  FMUL R24, R4, UR5 ;  /* 0x0000000504187c20 */ /* 0x000fe20008400000 */
[C---:B------:R-:W-:Y:S01]  /*25c0*/  FMNMX R0, |R21|.reuse, R0, !PT ;  /* 0x0000000015007209 */ /* 0x040fe20007800200 */
[----:B------:R-:W-:Y:S01]  /*25d0*/  FMUL R21, R21, UR5 ;  /* 0x0000000515157c20 */ /* 0x000fe20008400000 */
[----:B------:R-:W-:Y:S02]  /*25e0*/  @!P0 LEA.HI.X R45, R33, UR15, R2, 0x2, P2 ;  /* 0x0000000f212d8c11 */ /* 0x000fe400090f1402 */
[C---:B0----5:R-:W-:Y:S01]  /*25f0*/  PRMT R47, R50.reuse, 0x7632, R47 ;  /* 0x00007632322f7816 */ /* 0x061fe2000000002f */
[----:B------:R-:W-:Y:S01]  /*2600*/  IMAD.U32 R50, R50, 0x10000, RZ ;  /* 0x0001000032327824 */ /* 0x000fe200078e00ff */
[----:B------:R-:W-:-:S02]  /*2610*/  @!P0 IADD3.X R2, PT, PT, R2, UR33, RZ, P3, !PT ;  /* 0x0000002102028c10 */ /* 0x000fc40009ffe4ff */
[----:B------:R-:W-:Y:S01]  /*2620*/  @!P0 LEA R58, P2, R31, UR14, 0x2 ;  /* 0x0000000e1f3a8c11 */ /* 0x000fe2000f8410ff */
[----:B------:R-:W-:Y:S01]  /*2630*/  IMAD.U32 R47, R47, 0x10000, RZ ;  /* 0x000100002f2f7824 */ /* 0x000fe200078e00ff */
[----:B------:R-:W-:Y:S02]  /*2640*/  F2FP.BF16.F32.PACK_AB R21, RZ, R21 ;  /* 0x00000015ff15723e */ /* 0x000fe400000010ff */
[----:B------:R-:W-:Y:S01]  /*2650*/  F2FP.BF16.F32.PACK_AB R16, RZ, R16 ;  /* 0x00000010ff10723e */ /* 0x000fe200000010ff */
[----:B------:R-:W-:Y:S01]  /*2660*/  FADD R33, R47, R47 ;  /* 0x0000002f2f217221 */ /* 0x000fe20000000000 */
[----:B------:R-:W-:Y:S01]  /*2670*/  @!P0 LEA.HI.X R59, R31, UR15, R2, 0x2, P2 ;  /* 0x0000000f1f3b8c11 */ /* 0x000fe200090f1402 */
[----:B------:R-:W-:Y:S01]  /*2680*/  FADD R2, R50, R50 ;  /* 0x0000003232027221 */ /* 0x000fe20000000000 */
[C---:B------:R-:W-:Y:S01]  /*2690*/  PRMT R46, R49.reuse, 0x7632, R46 ;  /* 0x00007632312e7816 */ /* 0x040fe2000000002e */
[----:B------:R-:W-:Y:S01]  /*26a0*/  IMAD.U32 R49, R49, 0x10000, RZ ;  /* 0x0001000031317824 */ /* 0x000fe200078e00ff */
[----:B------:R-:W-:Y:S01]  /*26b0*/  F2FP.BF16.F32.PACK_AB R12, RZ, R12 ;  /* 0x0000000cff0c723e */ /* 0x000fe200000010ff */
[----:B------:R-:W-:Y:S01]  /*26c0*/  FMUL R31, R5, UR5 ;  /* 0x00000005051f7c20 */ /* 0x000fe20008400000 */
[----:B------:R-:W-:Y:S01]  /*26d0*/  F2FP.BF16.F32.PACK_AB R24, RZ, R24 ;  /* 0x00000018ff18723e */ /* 0x000fe200000010ff */
[----:B------:R-:W-:Y:S01]  /*26e0*/  IMAD.U32 R46, R46, 0x10000, RZ ;  /* 0x000100002e2e7824 */ /* 0x000fe200078e00ff */
[----:B------:R-:W-:-:S02]  /*26f0*/  @!P0 PRMT R16, R16, 0x5410, R21 ;  /* 0x0000541010108816 */ /* 0x000fc40000000015 */
[C---:B------:R-:W-:Y:S01]  /*2700*/  PRMT R32, R48.reuse, 0x7632, R32 ;  /* 0x0000763230207816 */ /* 0x040fe20000000020 */
[----:B------:R-:W-:Y:S01]  /*2710*/  IMAD.U32 R48, R48, 0x10000, RZ ;  /* 0x0001000030307824 */ /* 0x000fe200078e00ff */
[----:B------:R-:W-:Y:S01]  /*2720*/  FMNMX R33, RZ, R33, !PT ;  /* 0x00000021ff217209 */ /* 0x000fe20007800000 */
[----:B------:R-:W-:Y:S01]  /*2730*/  @!P0 STG.E desc[UR22][R60.64], R16 ;  /* 0x000000103c008986 */ /* 0x000fe2000c101916 */
[----:B------:R-:W-:Y:S01]  /*2740*/  @!P0 PRMT R12, R12, 0x5410, R24 ;  /* 0x000054100c0c8816 */ /* 0x000fe20000000018 */
[----:B------:R-:W-:Y:S01]  /*2750*/  IMAD.U32 R32, R32, 0x10000, RZ ;  /* 0x0001000020207824 */ /* 0x000fe200078e00ff */
[----:B------:R-:W-:Y:S01]  /*2760*/  FMNMX R2, RZ, R2, !PT ;  /* 0x00000002ff027209 */ /* 0x000fe20007800000 */
[----:B------:R-:W-:Y:S01]  /*2770*/  FMUL R33, R33, R46 ;  /* 0x0000002e21217220 */ /* 0x000fe20000400000 */
[----:B------:R-:W-:Y:S01]  /*2780*/  FMNMX R0, |R39|, R0, !PT ;  /* 0x0000000027007209 */ /* 0x000fe20007800200 */
[----:B------:R0:W-:Y:S01]  /*2790*/  @!P0 STG.E desc[UR22][R44.64], R12 ;  /* 0x0000000c2c008986 */ /* 0x0001e2000c101916 */
[----:B------:R-:W-:Y:S01]  /*27a0*/  F2FP.BF16.F32.PACK_AB R30, RZ, R30 ;  /* 0x0000001eff1e723e */ /* 0x000fe200000010ff */
[----:B------:R-:W-:Y:S01]  /*27b0*/  FMUL R32, R33, R32 ;  /* 0x0000002021207220 */ /* 0x000fe20000400000 */
[----:B------:R-:W-:-:S02]  /*27c0*/  F2FP.BF16.F32.PACK_AB R31, RZ, R31 ;  /* 0x0000001fff1f723e */ /* 0x000fc400000010ff */
[----:B------:R-:W-:Y:S01]  /*27d0*/  IADD3 R33, P2, PT, R34, UR31, RZ ;  /* 0x0000001f22217c10 */ /* 0x000fe2000ff5e0ff */
[----:B------:R-:W-:Y:S01]  /*27e0*/  FMUL R36, R32, UR5 ;  /* 0x0000000520247c20 */ /* 0x000fe20008400000 */
[----:B------:R-:W-:Y:S02]  /*27f0*/  FMNMX3 R0, |R4|, R0, |R5|, !PT ;  /* 0x0000000004007276 */ /* 0x000fe40007800605 */
[----:B------:R-:W-:Y:S02]  /*2800*/  @!P0 PRMT R31, R31, 0x5410, R30 ;  /* 0x000054101f1f8816 */ /* 0x000fe4000000001e */
[----:B------:R-:W-:Y:S01]  /*2810*/  IADD3.X R34, PT, PT, R35, UR36, RZ, P2, !PT ;  /* 0x0000002423227c10 */ /* 0x000fe200097fe4ff */
[----:B0-----:R-:W-:Y:S01]  /*2820*/  FMUL R45, R2, R49 ;  /* 0x00000031022d7220 */ /* 0x001fe20000400000 */
[C---:B------:R-:W-:Y:S01]  /*2830*/  PRMT R2, R3.reuse, 0x7632, R2 ;  /* 0x0000763203027816 */ /* 0x040fe20000000002 */
[----:B------:R-:W-:Y:S01]  /*2840*/  IMAD.U32 R3, R3, 0x10000, RZ ;  /* 0x0001000003037824 */ /* 0x000fe200078e00ff */
[----:B------:R0:W-:Y:S01]  /*2850*/  @!P0 STG.E desc[UR22][R58.64], R31 ;  /* 0x0000001f3a008986 */ /* 0x0001e2000c101916 */
[----:B------:R-:W-:Y:S01]  /*2860*/  FMUL R48, R45, R48 ;  /* 0x000000302d307220 */ /* 0x000fe20000400000 */
[----:B------:R-:W-:Y:S01]  /*2870*/  PRMT R42, R41, 0x7632, R42 ;  /* 0x00007632292a7816 */ /* 0x000fe2000000002a */
[----:B------:R-:W-:Y:S01]  /*2880*/  FADD R4, R3, R3 ;  /* 0x0000000303047221 */ /* 0x000fe20000000000 */
[----:B------:R-:W-:Y:S01]  /*2890*/  @!P1 LEA R44, P0, R33, UR8, 0x2 ;  /* 0x00000008212c9c11 */ /* 0x000fe2000f8010ff */
[----:B------:R-:W-:Y:S01]  /*28a0*/  FMUL R35, R48, UR5 ;  /* 0x0000000530237c20 */ /* 0x000fe20008400000 */
[----:B------:R-:W-:Y:S01]  /*28b0*/  F2FP.BF16.F32.PACK_AB R36, RZ, R36 ;  /* 0x00000024ff24723e */ /* 0x000fe200000010ff */
[----:B------:R-:W-:Y:S01]  /*28c0*/  IMAD.U32 R41, R41, 0x10000, RZ ;  /* 0x0001000029297824 */ /* 0x000fe200078e00ff */
[----:B------:R-:W-:Y:S01]  /*28d0*/  FMNMX R4, RZ, R4, !PT ;  /* 0x00000004ff047209 */ /* 0x000fe20007800000 */
[----:B------:R-:W-:Y:S01]  /*28e0*/  IMAD.U32 R2, R2, 0x10000, RZ ;  /* 0x0001000002027824 */ /* 0x000fe200078e00ff */
[----:B------:R-:W-:Y:S01]  /*28f0*/  F2FP.BF16.F32.PACK_AB R35, RZ, R35 ;  /* 0x00000023ff23723e */ /* 0x000fe200000010ff */
[----:B------:R-:W-:Y:S01]  /*2900*/  IMAD.U32 R42, R42, 0x10000, RZ ;  /* 0x000100002a2a7824 */ /* 0x000fe200078e00ff */
[C---:B------:R-:W-:Y:S01]  /*2910*/  PRMT R38, R37.reuse, 0x7632, R38 ;  /* 0x0000763225267816 */ /* 0x040fe20000000026 */
[----:B------:R-:W-:Y:S01]  /*2920*/  IMAD.U32 R37, R37, 0x10000, RZ ;  /* 0x0001000025257824 */ /* 0x000fe200078e00ff */
[----:B------:R-:W-:Y:S01]  /*2930*/  @!P1 LEA.HI.X R45, R33, UR9, R34, 0x2, P0 ;  /* 0x00000009212d9c11 */ /* 0x000fe200080f1422 */
[----:B------:R-:W-:Y:S01]  /*2940*/  FMUL R4, R4, R41 ;  /* 0x0000002904047220 */ /* 0x000fe20000400000 */
[----:B------:R-:W-:Y:S01]  /*2950*/  @!P1 PRMT R35, R35, 0x5410, R36 ;  /* 0x0000541023239816 */ /* 0x000fe20000000024 */
[----:B------:R-:W-:Y:S01]  /*2960*/  FADD R39, R2, R2 ;  /* 0x0000000202277221 */ /* 0x000fe20000000000 */
[----:B------:R-:W-:Y:S01]  /*2970*/  @!P1 IADD3 R5, P0, PT, R33, UR26, RZ ;  /* 0x0000001a21059c10 */ /* 0x000fe2000ff1e0ff */
[----:B------:R-:W-:Y:S01]  /*2980*/  FMUL R37, R4, R37 ;  /* 0x0000002504257220 */ /* 0x000fe20000400000 */
[----:B0-----:R-:W-:Y:S01]  /*2990*/  FMUL R58, R3, R3 ;  /* 0x00000003033a7220 */ /* 0x001fe20000400000 */
[----:B------:R0:W-:Y:S01]  /*29a0*/  @!P1 STG.E desc[UR22][R44.64], R35 ;  /* 0x000000232c009986 */ /* 0x0001e2000c101916 */
[----:B------:R-:W-:Y:S01]  /*29b0*/  @!P1 IADD3.X R4, PT, PT, R34, UR33, RZ, P0, !PT ;  /* 0x0000002122049c10 */ /* 0x000fe200087fe4ff */
[----:B------:R-:W-:Y:S01]  /*29c0*/  IMAD.U32 R38, R38, 0x10000, RZ ;  /* 0x0001000026267824 */ /* 0x000fe200078e00ff */
[----:B------:R-:W-:-:S02]  /*29d0*/  FMNMX R39, RZ, R39, !PT ;  /* 0x00000027ff277209 */ /* 0x000fc40007800000 */
[----:B------:R-:W-:Y:S02]  /*29e0*/  MOV R57, 0x400 ;  /* 0x0000040000397802 */ /* 0x000fe40000000f00 */
[----:B------:R-:W-:Y:S01]  /*29f0*/  FMNMX R43, |R43|, R0, !PT ;  /* 0x000000002b2b7209 */ /* 0x000fe20007800200 */
[----:B------:R-:W-:Y:S01]  /*2a00*/  FMUL R39, R39, R42 ;  /* 0x0000002a27277220 */ /* 0x000fe20000400000 */
[----:B------:R-:W-:Y:S01]  /*2a10*/  FSETP.GT.AND P2, PT, R47, RZ, PT ;  /* 0x000000ff2f00720b */ /* 0x000fe20003f44000 */
[----:B------:R-:W-:Y:S01]  /*2a20*/  VIADD R57, R57, 0x20 ;  /* 0x0000002039397836 */ /* 0x000fe20000000000 */
[----:B------:R-:W-:Y:S01]  /*2a30*/  PRMT R13, R13, 0x5410, R14 ;  /* 0x000054100d0d7816 */ /* 0x000fe2000000000e */
[----:B------:R-:W-:Y:S01]  /*2a40*/  FMUL R38, R39, R38 ;  /* 0x0000002627267220 */ /* 0x000fe20000400000 */
[----:B0-----:R-:W-:Y:S01]  /*2a50*/  @!P1 LEA R44, P0, R5, UR8, 0x2 ;  /* 0x00000008052c9c11 */ /* 0x001fe2000f8010ff */
[----:B------:R-:W-:Y:S01]  /*2a60*/  FMUL R39, R37, UR5 ;  /* 0x0000000525277c20 */ /* 0x000fe20008400000 */
[----:B------:R-:W-:Y:S01]  /*2a70*/  FMUL R47, R47, R47 ;  /* 0x0000002f2f2f7220 */ /* 0x000fe20000400000 */
[----:B------:R-:W-:Y:S01]  /*2a80*/  FMUL R40, R38, UR5 ;  /* 0x0000000526287c20 */ /* 0x000fe20008400000 */
[----:B------:R-:W-:Y:S01]  /*2a90*/  @!P1 LEA.HI.X R45, R5, UR9, R4, 0x2, P0 ;  /* 0x00000009052d9c11 */ /* 0x000fe200080f1404 */
[----:B------:R-:W-:Y:S01]  /*2aa0*/  IMAD.IADD R14, R6, 0x1, -R53 ;  /* 0x00000001060e7824 */ /* 0x000fe200078e0a35 */
[----:B------:R-:W0:Y:S01]  /*2ab0*/  S2R R4, SR_CgaCtaId ;  /* 0x0000000000047919 */ /* 0x000e220000008800 */
[----:B------:R-:W-:Y:S01]  /*2ac0*/  FSETP.GT.AND P0, PT, R3, RZ, PT ;  /* 0x000000ff0300720b */ /* 0x000fe20003f04000 */
[----:B------:R-:W-:Y:S01]  /*2ad0*/  FMUL R3, R2, R2 ;  /* 0x0000000202037220 */ /* 0x000fe20000400000 */
[----:B------:R-:W-:Y:S01]  /*2ae0*/  LOP3.LUT R5, R6, 0x1f, RZ, 0xc0, !PT ;  /* 0x0000001f06057812 */ /* 0x000fe200078ec0ff */
[----:B------:R-:W-:Y:S01]  /*2af0*/  IMAD.SHL.U32 R14, R14, 0x4, RZ ;  /* 0x000000040e0e7824 */ /* 0x000fe200078e00ff */
[----:B------:R-:W-:-:S02]  /*2b00*/  FSEL R58, R58, RZ, P0 ;  /* 0x000000ff3a3a7208 */ /* 0x000fc40000000000 */
[----:B------:R-:W-:Y:S02]  /*2b10*/  FSETP.GT.AND P0, PT, R2, RZ, PT ;  /* 0x000000ff0200720b */ /* 0x000fe40003f04000 */
[----:B------:R-:W-:Y:S01]  /*2b20*/  F2FP.BF16.F32.PACK_AB R39, RZ, R39 ;  /* 0x00000027ff27723e */ /* 0x000fe200000010ff */
[----:B------:R-:W-:Y:S01]  /*2b30*/  FMUL R41, R41, R58 ;  /* 0x0000003a29297220 */ /* 0x000fe20000400000 */
[----:B------:R-:W-:Y:S02]  /*2b40*/  FSEL R3, R3, RZ, P0 ;  /* 0x000000ff03037208 */ /* 0x000fe40000000000 */
[----:B------:R-:W-:Y:S02]  /*2b50*/  F2FP.BF16.F32.PACK_AB R40, RZ, R40 ;  /* 0x00000028ff28723e */ /* 0x000fe400000010ff */
[----:B------:R-:W-:Y:S01]  /*2b60*/  FSETP.GT.AND P0, PT, R50, RZ, PT ;  /* 0x000000ff3200720b */ /* 0x000fe20003f04000 */
[----:B------:R-:W-:Y:S01]  /*2b70*/  FMUL R42, R42, R3 ;  /* 0x000000032a2a7220 */ /* 0x000fe20000400000 */
[----:B------:R-:W-:Y:S01]  /*2b80*/  IMAD R3, R5, 0x84, RZ ;  /* 0x0000008405037824 */ /* 0x000fe200078e02ff */
[----:B------:R-:W-:Y:S01]  /*2b90*/  @!P1 PRMT R39, R39, 0x5410, R40 ;  /* 0x0000541027279816 */ /* 0x000fe20000000028 */
[----:B------:R-:W-:Y:S01]  /*2ba0*/  FMUL R50, R50, R50 ;  /* 0x0000003232327220 */ /* 0x000fe20000400000 */
[----:B------:R-:W-:-:S02]  /*2bb0*/  FMNMX R43, R43, |R48|, !PT ;  /* 0x400000302b2b7209 */ /* 0x000fc40007800000 */
[----:B------:R-:W-:Y:S01]  /*2bc0*/  FSEL R47, R47, RZ, P2 ;  /* 0x000000ff2f2f7208 */ /* 0x000fe20001000000 */
[----:B------:R1:W-:Y:S01]  /*2bd0*/  @!P1 STG.E desc[UR22][R44.64], R39 ;  /* 0x000000272c009986 */ /* 0x0003e2000c101916 */
[----:B------:R-:W-:Y:S02]  /*2be0*/  FSEL R50, R50, RZ, P0 ;  /* 0x000000ff32327208 */ /* 0x000fe40000000000 */
[----:B------:R-:W-:Y:S01]  /*2bf0*/  @!P1 LEA R48, P0, R33, UR14, 0x2 ;  /* 0x0000000e21309c11 */ /* 0x000fe2000f8010ff */
[----:B------:R-:W-:Y:S01]  /*2c00*/  FMUL R46, R46, R47 ;  /* 0x0000002f2e2e7220 */ /* 0x000fe20000400000 */
[----:B------:R-:W-:Y:S01]  /*2c10*/  PRMT R22, R22, 0x5410, R29 ;  /* 0x0000541016167816 */ /* 0x000fe2000000001d */
[----:B------:R-:W-:Y:S01]  /*2c20*/  FMUL R50, R49, R50 ;  /* 0x0000003231327220 */ /* 0x000fe20000400000 */
[----:B------:R-:W-:Y:S02]  /*2c30*/  @!P1 LEA.HI.X R49, R33, UR15, R34, 0x2, P0 ;  /* 0x0000000f21319c11 */ /* 0x000fe400080f1422 */
[----:B0-----:R-:W-:Y:S01]  /*2c40*/  LEA R4, R4, R57, 0x18 ;  /* 0x0000003904047211 */ /* 0x001fe200078ec0ff */
[----:B------:R-:W-:Y:S01]  /*2c50*/  IMAD.SHL.U32 R57, R54, 0x4, RZ ;  /* 0x0000000436397824 */ /* 0x000fe200078e00ff */
[----:B------:R-:W-:Y:S01]  /*2c60*/  LOP3.LUT R29, R14, 0x7c, RZ, 0xc0, !PT ;  /* 0x0000007c0e1d7812 */ /* 0x000fe200078ec0ff */
[----:B------:R-:W-:Y:S01]  /*2c70*/  FMUL R14, R46, UR5 ;  /* 0x000000052e0e7c20 */ /* 0x000fe20008400000 */
[----:B-1----:R-:W-:Y:S01]  /*2c80*/  LOP3.LUT R45, RZ, R55, RZ, 0x33, !PT ;  /* 0x00000037ff2d7212 */ /* 0x002fe200078e33ff */
[----:B------:R-:W-:Y:S01]  /*2c90*/  IMAD.IADD R2, R3, 0x1, R4 ;  /* 0x0000000103027824 */ /* 0x000fe200078e0204 */
[----:B------:R-:W-:-:S02]  /*2ca0*/  LOP3.LUT R57, R57, 0x7c, RZ, 0xc0, !PT ;  /* 0x0000007c39397812 */ /* 0x000fc400078ec0ff */
[----:B------:R-:W-:Y:S01]  /*2cb0*/  FMNMX3 R43, |R32|, R43, |R37|, !PT ;  /* 0x0000002b202b7276 */ /* 0x000fe20007800625 */
[----:B------:R-:W-:Y:S01]  /*2cc0*/  IMAD.IADD R44, R45, 0x1, R6 ;  /* 0x000000012d2c7824 */ /* 0x000fe200078e0206 */
[----:B------:R-:W-:Y:S01]  /*2cd0*/  PRMT R32, R15, 0x5410, R16 ;  /* 0x000054100f207816 */ /* 0x000fe20000000010 */
[----:B------:R-:W-:Y:S02]  /*2ce0*/  IMAD.IADD R0, R2, 0x1, R57 ;  /* 0x0000000102007824 */ /* 0x000fe400078e0239 */
[----:B------:R-:W-:Y:S01]  /*2cf0*/  FMUL R15, R41, UR5 ;  /* 0x00000005290f7c20 */ /* 0x000fe20008400000 */
[----:B------:R-:W-:Y:S02]  /*2d00*/  IMAD.SHL.U32 R44, R44, 0x4, RZ ;  /* 0x000000042c2c7824 */ /* 0x000fe400078e00ff */
[----:B------:R-:W-:Y:S01]  /*2d10*/  FMUL R16, R42, UR5 ;  /* 0x000000052a107c20 */ /* 0x000fe20008400000 */
[----:B------:R-:W-:Y:S01]  /*2d20*/  LOP3.LUT R51, R51, 0x7c, RZ, 0xc0, !PT ;  /* 0x0000007c33337812 */ /* 0x000fe200078ec0ff */
[----:B------:R0:W-:Y:S01]  /*2d30*/  STS [R0], R13 ;  /* 0x0000000d00007388 */ /* 0x0001e20000000800 */
[----:B------:R-:W-:Y:S01]  /*2d40*/  F2FP.BF16.F32.PACK_AB R14, RZ, R14 ;  /* 0x0000000eff0e723e */ /* 0x000fe200000010ff */
[----:B------:R-:W-:Y:S01]  /*2d50*/  IMAD.IADD R29, R2, 0x1, R29 ;  /* 0x00000001021d7824 */ /* 0x000fe200078e021d */
[----:B------:R-:W-:Y:S01]  /*2d60*/  LOP3.LUT R57, R44, 0x7c, RZ, 0xc0, !PT ;  /* 0x0000007c2c397812 */ /* 0x000fe200078ec0ff */
[----:B------:R-:W-:Y:S01]  /*2d70*/  VIADD R45, R45, UR29 ;  /* 0x0000001d2d2d7c36 */ /* 0x000fe20008000000 */
[----:B------:R-:W-:-:S02]  /*2d80*/  F2FP.BF16.F32.PACK_AB R15, RZ, R15 ;  /* 0x0000000fff0f723e */ /* 0x000fc400000010ff */
[----:B------:R-:W-:Y:S01]  /*2d90*/  F2FP.BF16.F32.PACK_AB R16, RZ, R16 ;  /* 0x00000010ff10723e */ /* 0x000fe200000010ff */
[----:B------:R-:W-:Y:S01]  /*2da0*/  IMAD.IADD R57, R2, 0x1, R57 ;  /* 0x0000000102397824 */ /* 0x000fe200078e0239 */
[----:B------:R-:W-:Y:S02]  /*2db0*/  FMNMX R43, |R38|, R43, !PT ;  /* 0x0000002b262b7209 */ /* 0x000fe40007800200 */
[----:B0-----:R-:W-:Y:S02]  /*2dc0*/  @!P1 IADD3 R13, P2, PT, R33, UR26, RZ ;  /* 0x0000001a210d9c10 */ /* 0x001fe4000ff5e0ff */
[----:B------:R0:W-:Y:S01]  /*2dd0*/  STS [R57], R22 ;  /* 0x0000001639007388 */ /* 0x0001e20000000800 */
[----:B------:R-:W-:Y:S02]  /*2de0*/  PRMT R35, R35, 0x5410, R39 ;  /* 0x0000541023237816 */ /* 0x000fe40000000027 */
[----:B------:R-:W-:Y:S01]  /*2df0*/  @!P1 IADD3.X R34, PT, PT, R34, UR33, RZ, P2, !PT ;  /* 0x0000002122229c10 */ /* 0x000fe200097fe4ff */
[----:B------:R1:W-:Y:S01]  /*2e00*/  STS [R29], R32 ;  /* 0x000000201d007388 */ /* 0x0003e20000000800 */
[----:B------:R-:W-:-:S02]  /*2e10*/  @!P1 LEA R58, P0, R13, UR14, 0x2 ;  /* 0x0000000e0d3a9c11 */ /* 0x000fc4000f8010ff */
[----:B------:R-:W-:Y:S02]  /*2e20*/  @!P1 PRMT R15, R15, 0x5410, R16 ;  /* 0x000054100f0f9816 */ /* 0x000fe40000000010 */
[----:B------:R-:W-:Y:S01]  /*2e30*/  @!P1 LEA.HI.X R59, R13, UR15, R34, 0x2, P0 ;  /* 0x0000000f0d3b9c11 */ /* 0x000fe200080f1422 */
[----:B------:R-:W-:Y:S01]  /*2e40*/  FMUL R13, R50, UR5 ;  /* 0x00000005320d7c20 */ /* 0x000fe20008400000 */
[----:B------:R-:W-:Y:S01]  /*2e50*/  ISETP.LT.U32.AND P0, PT, R55, UR29, PT ;  /* 0x0000001d37007c0c */ /* 0x000fe2000bf01070 */
[----:B0-----:R-:W-:Y:S01]  /*2e60*/  IMAD.IADD R22, R2, 0x1, R51 ;  /* 0x0000000102167824 */ /* 0x001fe200078e0233 */
[----:B------:R-:W-:Y:S01]  /*2e70*/  FMNMX R43, |R50|, R43, !PT ;  /* 0x0000002b322b7209 */ /* 0x000fe20007800200 */
[C---:B------:R-:W-:Y:S01]  /*2e80*/  IMAD R34, R56.reuse, UR7, RZ ;  /* 0x0000000738227c24 */ /* 0x040fe2000f8e02ff */
[----:B------:R-:W-:Y:S01]  /*2e90*/  F2FP.BF16.F32.PACK_AB R13, RZ, R13 ;  /* 0x0000000dff0d723e */ /* 0x000fe200000010ff */
[----:B-1----:R-:W-:Y:S01]  /*2ea0*/  IMAD.WIDE.U32 R32, R56, UR32, RZ ;  /* 0x0000002038207c25 */ /* 0x002fe2000f8e00ff */
[----:B------:R0:W-:Y:S01]  /*2eb0*/  STS [R22], R35 ;  /* 0x0000002316007388 */ /* 0x0001e20000000800 */
[----:B------:R-:W-:-:S02]  /*2ec0*/  FMNMX3 R43, |R46|, R43, |R41|, !PT ;  /* 0x0000002b2e2b7276 */ /* 0x000fc40007800629 */
[----:B------:R-:W-:Y:S01]  /*2ed0*/  @!P1 PRMT R13, R13, 0x5410, R14 ;  /* 0x000054100d0d9816 */ /* 0x000fe2000000000e */
[----:B------:R-:W-:Y:S01]  /*2ee0*/  IMAD.IADD R34, R33, 0x1, R34 ;  /* 0x0000000121227824 */ /* 0x000fe200078e0222 */
[----:B------:R-:W-:Y:S02]  /*2ef0*/  PRMT R27, R27, 0x5410, R18 ;  /* 0x000054101b1b7816 */ /* 0x000fe40000000012 */
[----:B------:R-:W-:Y:S01]  /*2f00*/  PRMT R26, R26, 0x5410, R19 ;  /* 0x000054101a1a7816 */ /* 0x000fe20000000013 */
[----:B------:R0:W-:Y:S01]  /*2f10*/  @!P1 STG.E desc[UR22][R48.64], R13 ;  /* 0x0000000d30009986 */ /* 0x0001e2000c101916 */
[----:B------:R-:W-:Y:S02]  /*2f20*/  FMNMX R42, |R42|, R43, !PT ;  /* 0x0000002b2a2a7209 */ /* 0x000fe40007800200 */
[----:B------:R-:W-:Y:S01]  /*2f30*/  PRMT R28, R28, 0x5410, R17 ;  /* 0x000054101c1c7816 */ /* 0x000fe20000000011 */
[----:B------:R0:W-:Y:S01]  /*2f40*/  @!P1 STG.E desc[UR22][R58.64], R15 ;  /* 0x0000000f3a009986 */ /* 0x0001e2000c101916 */
[----:B------:R-:W-:-:S02]  /*2f50*/  PRMT R25, R25, 0x5410, R20 ;  /* 0x0000541019197816 */ /* 0x000fc40000000014 */
[----:B------:R-:W-:Y:S02]  /*2f60*/  PRMT R24, R24, 0x5410, R30 ;  /* 0x0000541018187816 */ /* 0x000fe4000000001e */
[----:B------:R-:W-:Y:S02]  /*2f70*/  PRMT R23, R23, 0x5410, R21 ;  /* 0x0000541017177816 */ /* 0x000fe40000000015 */
[----:B------:R-:W-:Y:S02]  /*2f80*/  SHF.R.U32.HI R18, RZ, 0x5, R6 ;  /* 0x00000005ff127819 */ /* 0x000fe40000011606 */
[----:B------:R-:W-:Y:S02]  /*2f90*/  IADD3 R19, PT, PT, -R55, UR29, RZ ;  /* 0x0000001d37137c10 */ /* 0x000fe4000fffe1ff */
[----:B------:R-:W-:Y:S02]  /*2fa0*/  PRMT R14, R14, 0x5410, R16 ;  /* 0x000054100e0e7816 */ /* 0x000fe40000000010 */
[----:B------:R-:W-:Y:S01]  /*2fb0*/  PRMT R36, R36, 0x5410, R40 ;  /* 0x0000541024247816 */ /* 0x000fe20000000028 */
[----:B------:R-:W-:Y:S06]  /*2fc0*/  BAR.SYNC.DEFER_BLOCKING 0x0 ;  /* 0x0000000000007b1d */ /* 0x000fec0000010000 */
[----:B0-----:R-:W-:Y:S05]  /*2fd0*/  @!P0 BRA `(.L_x_4287) ;  /* 0x0000000400988947 */ /* 0x001fea0003800000 */
        /* <DEDUP_REMOVED lines=10> */
[----:B------:R-:W0:Y:S01]  /*3080*/  LDC R7, c[0x0][0x3c4] ;  /* 0x0000f100ff077b82 */ /* 0x000e220000000800 */
[----:B------:R-:W-:Y:S02]  /*3090*/  IMAD R33, R18, 0x10, R3 ;  /* 0x0000001012217824 */ /* 0x000fe400078e0203 */
[----:B------:R-:W-:Y:S02]  /*30a0*/  IMAD.IADD R30, R19, 0x1, -R20 ;  /* 0x00000001131e7824 */ /* 0x000fe400078e0a14 */
[----:B------:R-:W-:Y:S01]  /*30b0*/  IMAD.MOV.U32 R21, RZ, RZ, R54 ;  /* 0x000000ffff157224 */ /* 0x000fe200078e0036 */
[----:B------:R-:W-:Y:S01]  /*30c0*/  IADD3 R33, PT, PT, R33, 0x8, R4 ;  /* 0x0000000821217810 */ /* 0x000fe20007ffe004 */
[----:B------:R-:W-:Y:S02]  /*30d0*/  IMAD.MOV.U32 R35, RZ, RZ, R32 ;  /* 0x000000ffff237224 */ /* 0x000fe400078e0020 */
[----:B------:R-:W-:Y:S02]  /*30e0*/  IMAD.MOV.U32 R16, RZ, RZ, R34 ;  /* 0x000000ffff107224 */ /* 0x000fe400078e0022 */
[----:B------:R-:W-:-:S07]  /*30f0*/  IMAD.MOV R17, RZ, RZ, -R30 ;  /* 0x000000ffff117224 */ /* 0x000fce00078e0a1e */
.L_x_4290:
[----:B------:R-:W-:Y:S01]  /*3100*/  LOP3.LUT R44, R21, 0x1f, RZ, 0xc0, !PT ;  /* 0x0000001f152c7812 */ /* 0x000fe200078ec0ff */
[----:B------:R-:W-:-:S03]  /*3110*/  VIADD R17, R17, 0x4 ;  /* 0x0000000411117836 */ /* 0x000fc60000000000 */
[----:B------:R-:W-:-:S13]  /*3120*/  ISETP.GE.U32.AND P1, PT, R44, UR13, PT ;  /* 0x0000000d2c007c0c */ /* 0x000fda000bf26070 */
[----:B------:R-:W-:Y:S01]  /*3130*/  @!P1 IADD3 R44, P2, PT, R44, R35, RZ ;  /* 0x000000232c2c9210 */ /* 0x000fe20007f5e0ff */
[----:B------:R-:W1:Y:S04]  /*3140*/  @!P1 LDS R38, [R33+-0x8] ;  /* 0xfffff80021269984 */ /* 0x000e680000000800 */
[----:B------:R-:W-:Y:S01]  /*3150*/  @!P1 IMAD.X R37, RZ, RZ, R16, P2 ;  /* 0x000000ffff259224 */ /* 0x000fe200010e0610 */
[----:B------:R-:W-:-:S04]  /*3160*/  @!P1 LEA R40, P2, R44, UR10, 0x2 ;  /* 0x0000000a2c289c11 */ /* 0x000fc8000f8410ff */
[----:B------:R-:W-:Y:S01]  /*3170*/  @!P1 LEA.HI.X R41, R44, UR4, R37, 0x2, P2 ;  /* 0x000000042c299c11 */ /* 0x000fe200090f1425 */
[----:B------:R-:W-:-:S05]  /*3180*/  VIADD R37, R21, 0xffffffff ;  /* 0xffffffff15257836 */ /* 0x000fca0000000000 */
[----:B------:R-:W-:-:S04]  /*3190*/  LOP3.LUT R37, R37, 0x1f, RZ, 0xc0, !PT ;  /* 0x0000001f25257812 */ /* 0x000fc800078ec0ff */
[----:B------:R-:W-:-:S13]  /*31a0*/  ISETP.GE.U32.AND P2, PT, R37, UR13, PT ;  /* 0x0000000d25007c0c */ /* 0x000fda000bf46070 */
[----:B------:R-:W2:Y:S04]  /*31b0*/  @!P2 LDS R39, [R33+-0x4] ;  /* 0xfffffc002127a984 */ /* 0x000ea80000000800 */
[----:B-1----:R1:W-:Y:S01]  /*31c0*/  @!P1 STG.E desc[UR22][R40.64], R38 ;  /* 0x0000002628009986 */ /* 0x0023e2000c101916 */
[----:B------:R-:W-:Y:S01]  /*31d0*/  IADD3 R44, P1, PT, R35, UR12, RZ ;  /* 0x0000000c232c7c10 */ /* 0x000fe2000ff3e0ff */
[C---:B------:R-:W-:Y:S02]  /*31e0*/  VIADD R35, R21.reuse, 0x1e ;  /* 0x0000001e15237836 */ /* 0x040fe40000000000 */
[----:B------:R-:W-:Y:S02]  /*31f0*/  VIADD R21, R21, 0x1d ;  /* 0x0000001d15157836 */ /* 0x000fe40000000000 */
[----:B0-----:R-:W-:Y:S01]  /*3200*/  IMAD.X R16, R16, 0x1, R7, P1 ;  /* 0x0000000110107824 */ /* 0x001fe200008e0607 */
[----:B------:R-:W-:-:S02]  /*3210*/  @!P2 IADD3 R37, P1, PT, R37, R44, RZ ;  /* 0x0000002c2525a210 */ /* 0x000fc40007f3e0ff */
[----:B------:R-:W-:-:S03]  /*3220*/  LOP3.LUT R21, R21, 0x1f, RZ, 0xc0, !PT ;  /* 0x0000001f15157812 */ /* 0x000fc600078ec0ff */
[----:B------:R-:W-:Y:S01]  /*3230*/  @!P2 IMAD.X R46, RZ, RZ, R16, P1 ;  /* 0x000000ffff2ea224 */ /* 0x000fe200008e0610 */
[----:B------:R-:W-:Y:S02]  /*3240*/  @!P2 LEA R48, P1, R37, UR10, 0x2 ;  /* 0x0000000a2530ac11 */ /* 0x000fe4000f8210ff */
[----:B-1----:R-:W-:Y:S02]  /*3250*/  LOP3.LUT R38, R35, 0x1f, RZ, 0xc0, !PT ;  /* 0x0000001f23267812 */ /* 0x002fe400078ec0ff */
[----:B------:R-:W-:Y:S02]  /*3260*/  @!P2 LEA.HI.X R49, R37, UR4, R46, 0x2, P1 ;  /* 0x000000042531ac11 */ /* 0x000fe400088f142e */
[----:B------:R-:W-:-:S03]  /*3270*/  ISETP.GE.U32.AND P1, PT, R38, UR13, PT ;  /* 0x0000000d26007c0c */ /* 0x000fc6000bf26070 */
[----:B--2---:R-:W-:Y:S01]  /*3280*/  @!P2 STG.E desc[UR22][R48.64], R39 ;  /* 0x000000273000a986 */ /* 0x004fe2000c101916 */
[----:B------:R-:W-:-:S05]  /*3290*/  IADD3 R35, P2, PT, R44, UR12, RZ ;  /* 0x0000000c2c237c10 */ /* 0x000fca000ff5e0ff */
[----:B------:R-:W-:-:S04]  /*32a0*/  IMAD.X R16, R16, 0x1, R7, P2 ;  /* 0x0000000110107824 */ /* 0x000fc800010e0607 */
[----:B------:R-:W-:-:S05]  /*32b0*/  @!P1 IADD3 R37, P2, PT, R38, R35, RZ ;  /* 0x0000002326259210 */ /* 0x000fca0007f5e0ff */
[----:B------:R-:W-:Y:S01]  /*32c0*/  @!P1 IMAD.X R38, RZ, RZ, R16, P2 ;  /* 0x000000ffff269224 */ /* 0x000fe200010e0610 */
[----:B------:R-:W-:-:S04]  /*32d0*/  @!P1 LEA R40, P2, R37, UR10, 0x2 ;  /* 0x0000000a25289c11 */ /* 0x000fc8000f8410ff */
[----:B------:R-:W-:Y:S02]  /*32e0*/  @!P1 LEA.HI.X R41, R37, UR4, R38, 0x2, P2 ;  /* 0x0000000425299c11 */ /* 0x000fe400090f1426 */
[----:B------:R-:W0:Y:S01]  /*32f0*/  @!P1 LDS R37, [R33] ;  /* 0x0000000021259984 */ /* 0x000e220000000800 */
[----:B------:R-:W-:-:S13]  /*3300*/  ISETP.GE.U32.AND P2, PT, R21, UR13, PT ;  /* 0x0000000d15007c0c */ /* 0x000fda000bf46070 */
[----:B------:R1:W2:Y:S02]  /*3310*/  @!P2 LDS R39, [R33+0x4] ;  /* 0x000004002127a984 */ /* 0x0002a40000000800 */
[----:B-1----:R-:W-:Y:S02]  /*3320*/  VIADD R33, R33, 0x10 ;  /* 0x0000001021217836 */ /* 0x002fe40000000000 */
[----:B0-----:R1:W-:Y:S01]  /*3330*/  @!P1 STG.E desc[UR22][R40.64], R37 ;  /* 0x0000002528009986 */ /* 0x0013e2000c101916 */
[----:B------:R-:W-:-:S05]  /*3340*/  IADD3 R38, P1, PT, R35, UR12, RZ ;  /* 0x0000000c23267c10 */ /* 0x000fca000ff3e0ff */
[----:B------:R-:W-:Y:S01]  /*3350*/  IMAD.X R16, R16, 0x1, R7, P1 ;  /* 0x0000000110107824 */ /* 0x000fe200008e0607 */
[C---:B------:R-:W-:Y:S01]  /*3360*/  @!P2 IADD3 R35, P1, PT, R21.reuse, R38, RZ ;  /* 0x000000261523a210 */ /* 0x040fe20007f3e0ff */
[----:B------:R-:W-:-:S04]  /*3370*/  VIADD R21, R21, 0x1f ;  /* 0x0000001f15157836 */ /* 0x000fc80000000000 */
[----:B------:R-:W-:Y:S01]  /*3380*/  @!P2 IMAD.X R44, RZ, RZ, R16, P1 ;  /* 0x000000ffff2ca224 */ /* 0x000fe200008e0610 */
[----:B------:R-:W-:-:S04]  /*3390*/  @!P2 LEA R46, P1, R35, UR10, 0x2 ;  /* 0x0000000a232eac11 */ /* 0x000fc8000f8210ff */
[----:B------:R-:W-:Y:S02]  /*33a0*/  @!P2 LEA.HI.X R47, R35, UR4, R44, 0x2, P1 ;  /* 0x00000004232fac11 */ /* 0x000fe400088f142c */
[----:B------:R-:W-:-:S03]  /*33b0*/  IADD3 R35, P1, PT, R38, UR12, RZ ;  /* 0x0000000c26237c10 */ /* 0x000fc6000ff3e0ff */
[----:B--2---:R1:W-:Y:S01]  /*33c0*/  @!P2 STG.E desc[UR22][R46.64], R39 ;  /* 0x000000272e00a986 */ /* 0x0043e2000c101916 */
[----:B------:R-:W-:Y:S01]  /*33d0*/  ISETP.NE.AND P2, PT, R17, RZ, PT ;  /* 0x000000ff1100720c */ /* 0x000fe20003f45270 */
[----:B------:R-:W-:-:S12]  /*33e0*/  IMAD.X R16, R16, 0x1, R7, P1 ;  /* 0x0000000110107824 */ /* 0x000fd800008e0607 */
[----:B-1----:R-:W-:Y:S05]  /*33f0*/  @P2 BRA `(.L_x_4290) ;  /* 0xfffffffc00402947 */ /* 0x002fea000383ffff */
.L_x_4289:
[----:B------:R-:W-:Y:S05]  /*3400*/  BSYNC.RECONVERGENT B1 ;  /* 0x0000000000017941 */ /* 0x000fea0003800200 */
.L_x_4288:
[----:B------:R-:W-:Y:S05]  /*3410*/  @!P0 BRA `(.L_x_4287) ;  /* 0x0000000000888947 */ /* 0x000fea0003800000 */
[----:B------:R-:W-:Y:S01]  /*3420*/  LOP3.LUT R38, R21, 0x1f, RZ, 0xc0, !PT ;  /* 0x0000001f15267812 */ /* 0x000fe200078ec0ff */
        /* <DEDUP_REMOVED lines=8> */
[----:B------:R-:W-:-:S05]  /*34b0*/  IADD3 R33, P1, PT, R35, UR12, RZ ;  /* 0x0000000c23217c10 */ /* 0x000fca000ff3e0ff */
[----:B------:R-:W-:Y:S01]  /*34c0*/  IMAD.X R40, R16, 0x1, R7, P1 ;  /* 0x0000000110287824 */ /* 0x000fe200008e0607 */
        /* <DEDUP_REMOVED lines=23> */
.L_x_4287:
[----:B------:R-:W-:Y:S05]  /*3640*/  BSYNC.RECONVERGENT B0 ;  /* 0x0000000000007941 */ /* 0x000fea0003800200 */
.L_x_4286:
[----:B0-----:R-:W0:Y:S01]  /*3650*/  LDC.64 R16, c[0x0][0x3b8] ;  /* 0x0000ee00ff107b82 */ /* 0x001e220000000a00 */
[----:B------:R-:W1:Y:S07]  /*3660*/  LDCU UR6, c[0x0][0x3c0] ;  /* 0x00007800ff0677ac */ /* 0x000e6e0008000800 */
[----:B------:R-:W-:Y:S01]  /*3670*/  BAR.SYNC.DEFER_BLOCKING 0x0 ;  /* 0x0000000000007b1d */ /* 0x000fe20000010000 */
[----:B------:R-:W-:Y:S02]  /*3680*/  ISETP.LT.U32.AND P1, PT, R55, UR29, PT ;  /* 0x0000001d37007c0c */ /* 0x000fe4000bf21070 */
[----:B------:R-:W-:-:S02]  /*3690*/  PRMT R21, R8, 0x5410, R9 ;  /* 0x0000541008157816 */ /* 0x000fc40000000009 */
[----:B------:R-:W-:Y:S01]  /*36a0*/  PRMT R10, R10, 0x5410, R11 ;  /* 0x000054100a0a7816 */ /* 0x000fe2000000000b */
[----:B------:R-:W-:Y:S01]  /*36b0*/  BSSY.RECONVERGENT B0, `(.L_x_4291) ;  /* 0x0000071000007945 */ /* 0x000fe20003800200 */
[----:B------:R-:W-:Y:S02]  /*36c0*/  PRMT R12, R12, 0x5410, R31 ;  /* 0x000054100c0c7816 */ /* 0x000fe4000000001f */
[----:B------:R-:W-:Y:S01]  /*36d0*/  PRMT R13, R13, 0x5410, R15 ;  /* 0x000054100d0d7816 */ /* 0x000fe2000000000f */
[----:B0-----:R-:W-:Y:S02]  /*36e0*/  IMAD R20, R7, R16, RZ ;  /* 0x0000001007147224 */ /* 0x001fe400078e02ff */
[----:B-1----:R-:W-:Y:S01]  /*36f0*/  IMAD.WIDE.U32 R8, R16, UR6, RZ ;  /* 0x0000000610087c25 */ /* 0x002fe2000f8e00ff */
[----:B------:R0:W-:Y:S03]  /*3700*/  STS [R0], R21 ;  /* 0x0000001500007388 */ /* 0x0001e60000000800 */
[----:B------:R-:W-:Y:S01]  /*3710*/  IMAD R17, R17, UR6, R20 ;  /* 0x0000000611117c24 */ /* 0x000fe2000f8e0214 */
[----:B------:R0:W-:Y:S01]  /*3720*/  STS [R57], R10 ;  /* 0x0000000a39007388 */ /* 0x0001e20000000800 */
[----:B------:R-:W-:-:S02]  /*3730*/  LEA R15, P0, R8, UR10, 0x1 ;  /* 0x0000000a080f7c11 */ /* 0x000fc4000f8008ff */
[----:B------:R-:W-:Y:S01]  /*3740*/  IMAD.IADD R9, R9, 0x1, R17 ;  /* 0x0000000109097824 */ /* 0x000fe200078e0211 */
[----:B------:R0:W-:Y:S04]  /*3750*/  STS [R29], R12 ;  /* 0x0000000c1d007388 */ /* 0x0001e80000000800 */
[----:B------:R0:W-:Y:S01]  /*3760*/  STS [R22], R13 ;  /* 0x0000000d16007388 */ /* 0x0001e20000000800 */
[----:B------:R-:W-:Y:S01]  /*3770*/  LEA.HI.X R16, R8, UR4, R9, 0x1, P0 ;  /* 0x0000000408107c11 */ /* 0x000fe200080f0c09 */
[----:B------:R-:W-:Y:S06]  /*3780*/  BAR.SYNC.DEFER_BLOCKING 0x0 ;  /* 0x0000000000007b1d */ /* 0x000fec0000010000 */
[----:B------:R-:W-:Y:S05]  /*3790*/  @!P1 BRA `(.L_x_4292) ;  /* 0x0000000400889947 */ /* 0x000fea0003800000 */
[----:B------:R-:W-:Y:S01]  /*37a0*/  ISETP.GE.U32.AND P1, PT, R45, 0x3, PT ;  /* 0x000000032d00780c */ /* 0x000fe20003f26070 */
[----:B------:R-:W-:Y:S01]  /*37b0*/  IMAD.U32 R20, RZ, RZ, UR29 ;  /* 0x0000001dff147e24 */ /* 0x000fe2000f8e00ff */
[----:B------:R-:W-:Y:S01]  /*37c0*/  BSSY.RECONVERGENT B1, `(.L_x_4293) ;  /* 0x000003c000017945 */ /* 0x000fe20003800200 */
[----:B------:R-:W-:Y:S02]  /*37d0*/  IMAD.MOV.U32 R30, RZ, RZ, RZ ;  /* 0x000000ffff1e7224 */ /* 0x000fe400078e00ff */
[----:B------:R-:W-:Y:S01]  /*37e0*/  IMAD.MOV.U32 R31, RZ, RZ, R54 ;  /* 0x000000ffff1f7224 */ /* 0x000fe200078e0036 */
[----:B------:R-:W-:-:S04]  /*37f0*/  LOP3.LUT R20, R20, 0x3, RZ, 0xc0, !PT ;  /* 0x0000000314147812 */ /* 0x000fc800078ec0ff */
[----:B------:R-:W-:-:S03]  /*3800*/  ISETP.NE.AND P0, PT, R20, RZ, PT ;  /* 0x000000ff1400720c */ /* 0x000fc60003f05270 */
[----:B------:R-:W-:Y:S10]  /*3810*/  @!P1 BRA `(.L_x_4294) ;  /* 0x0000000000d89947 */ /* 0x000ff40003800000 */
[----:B------:R-:W1:Y:S01]  /*3820*/  LDC R7, c[0x0][0x3c4] ;  /* 0x0000f100ff077b82 */ /* 0x000e620000000800 */
[----:B------:R-:W-:Y:S02]  /*3830*/  IMAD R17, R18, 0x10, R3 ;  /* 0x0000001012117824 */ /* 0x000fe400078e0203 */
[----:B------:R-:W-:Y:S02]  /*3840*/  IMAD.IADD R30, R19, 0x1, -R20 ;  /* 0x00000001131e7824 */ /* 0x000fe400078e0a14 */
[----:B------:R-:W-:Y:S01]  /*3850*/  IMAD.MOV.U32 R31, RZ, RZ, R54 ;  /* 0x000000ffff1f7224 */ /* 0x000fe200078e0036 */
[----:B------:R-:W-:Y:S01]  /*3860*/  IADD3 R17, PT, PT, R17, 0x8, R4 ;  /* 0x0000000811117810 */ /* 0x000fe20007ffe004 */
[----:B0-----:R-:W-:-:S07]  /*3870*/  IMAD.MOV R21, RZ, RZ, -R30 ;  /* 0x000000ffff157224 */ /* 0x001fce00078e0a1e */
.L_x_4295:
[C---:B------:R-:W-:Y:S01]  /*3880*/  LOP3.LUT R9, R31.reuse, 0x1f, RZ, 0xc0, !PT ;  /* 0x0000001f1f097812 */ /* 0x040fe200078ec0ff */
[----:B------:R-:W-:Y:S02]  /*3890*/  VIADD R11, R31, 0xffffffff ;  /* 0xffffffff1f0b7836 */ /* 0x000fe40000000000 */
[----:B------:R-:W-:Y:S01]  /*38a0*/  VIADD R21, R21, 0x4 ;  /* 0x0000000415157836 */ /* 0x000fe20000000000 */
[----:B------:R-:W-:Y:S02]  /*38b0*/  ISETP.GE.U32.AND P4, PT, R9, UR13, PT ;  /* 0x0000000d09007c0c */ /* 0x000fe4000bf86070 */
[----:B------:R-:W-:-:S04]  /*38c0*/  LOP3.LUT R11, R11, 0x1f, RZ, 0xc0, !PT ;  /* 0x0000001f0b0b7812 */ /* 0x000fc800078ec0ff */
[----:B------:R-:W-:-:S07]  /*38d0*/  ISETP.GE.U32.AND P1, PT, R11, UR13, PT ;  /* 0x0000000d0b007c0c */ /* 0x000fce000bf26070 */
[----:B------:R-:W0:Y:S01]  /*38e0*/  @!P4 LDS R39, [R17+-0x8] ;  /* 0xfffff8001127c984 */ /* 0x000e220000000800 */
[----:B------:R-:W-:-:S05]  /*38f0*/  @!P4 IADD3 R9, P2, PT, R9, R32, RZ ;  /* 0x000000200909c210 */ /* 0x000fca0007f5e0ff */
[----:B------:R-:W-:Y:S01]  /*3900*/  @!P4 IMAD.X R10, RZ, RZ, R34, P2 ;  /* 0x000000ffff0ac224 */ /* 0x000fe200010e0622 */
[C---:B------:R-:W-:Y:S01]  /*3910*/  @!P4 LEA R8, P2, R9.reuse, R15, 0x2 ;  /* 0x0000000f0908c211 */ /* 0x040fe200078410ff */
[----:B------:R-:W2:Y:S03]  /*3920*/  @!P1 LDS R33, [R17+-0x4] ;  /* 0xfffffc0011219984 */ /* 0x000ea60000000800 */
[----:B------:R-:W-:Y:S01]  /*3930*/  @!P4 LEA.HI.X R9, R9, R16, R10, 0x2, P2 ;  /* 0x000000100909c211 */ /* 0x000fe200010f140a */
[C---:B------:R-:W-:Y:S02]  /*3940*/  VIADD R10, R31.reuse, 0x1e ;  /* 0x0000001e1f0a7836 */ /* 0x040fe40000000000 */
[----:B------:R-:W-:-:S03]  /*3950*/  VIADD R31, R31, 0x1d ;  /* 0x0000001d1f1f7836 */ /* 0x000fc60000000000 */
[----:B------:R-:W-:Y:S02]  /*3960*/  LOP3.LUT R10, R10, 0x1f, RZ, 0xc0, !PT ;  /* 0x0000001f0a0a7812 */ /* 0x000fe400078ec0ff */
[----:B------:R-:W-:Y:S02]  /*3970*/  LOP3.LUT R31, R31, 0x1f, RZ, 0xc0, !PT ;  /* 0x0000001f1f1f7812 */ /* 0x000fe400078ec0ff */
[----:B------:R-:W-:Y:S02]  /*3980*/  ISETP.GE.U32.AND P3, PT, R10, UR13, PT ;  /* 0x0000000d0a007c0c */ /* 0x000fe4000bf66070 */
[----:B------:R-:W-:-:S11]  /*3990*/  ISETP.GE.U32.AND P2, PT, R31, UR13, PT ;  /* 0x0000000d1f007c0c */ /* 0x000fd6000bf46070 */
[----:B------:R-:W3:Y:S04]  /*39a0*/  @!P3 LDS R37, [R17] ;  /* 0x000000001125b984 */ /* 0x000ee80000000800 */
[----:B------:R4:W5:Y:S04]  /*39b0*/  @!P2 LDS R35, [R17+0x4] ;  /* 0x000004001123a984 */ /* 0x0009680000000800 */
[----:B0-----:R0:W-:Y:S01]  /*39c0*/  @!P4 STG.E desc[UR22][R8.64], R39 ;  /* 0x000000270800c986 */ /* 0x0011e2000c101916 */
[----:B------:R-:W-:Y:S01]  /*39d0*/  IADD3 R32, P4, PT, R32, UR12, RZ ;  /* 0x0000000c20207c10 */ /* 0x000fe2000ff9e0ff */
[----:B----4-:R-:W-:-:S04]  /*39e0*/  VIADD R17, R17, 0x10 ;  /* 0x0000001011117836 */ /* 0x010fc80000000000 */
[----:B-1----:R-:W-:Y:S01]  /*39f0*/  IMAD.X R34, R34, 0x1, R7, P4 ;  /* 0x0000000122227824 */ /* 0x002fe200020e0607 */
[----:B------:R-:W-:-:S05]  /*3a00*/  @!P1 IADD3 R11, P4, PT, R11, R32, RZ ;  /* 0x000000200b0b9210 */ /* 0x000fca0007f9e0ff */
[----:B------:R-:W-:Y:S01]  /*3a10*/  @!P1 IMAD.X R13, RZ, RZ, R34, P4 ;  /* 0x000000ffff0d9224 */ /* 0x000fe200020e0622 */
[----:B------:R-:W-:-:S04]  /*3a20*/  @!P1 LEA R12, P4, R11, R15, 0x2 ;  /* 0x0000000f0b0c9211 */ /* 0x000fc800078810ff */
[----:B------:R-:W-:-:S05]  /*3a30*/  @!P1 LEA.HI.X R13, R11, R16, R13, 0x2, P4 ;  /* 0x000000100b0d9211 */ /* 0x000fca00020f140d */
[----:B--2---:R2:W-:Y:S01]  /*3a40*/  @!P1 STG.E desc[UR22][R12.64], R33 ;  /* 0x000000210c009986 */ /* 0x0045e2000c101916 */
[----:B0-----:R-:W-:-:S04]  /*3a50*/  IADD3 R9, P1, PT, R32, UR12, RZ ;  /* 0x0000000c20097c10 */ /* 0x001fc8000ff3e0ff */
[----:B------:R-:W-:Y:S01]  /*3a60*/  IADD3 R32, P4, PT, R9, UR12, RZ ;  /* 0x0000000c09207c10 */ /* 0x000fe2000ff9e0ff */
[----:B------:R-:W-:Y:S01]  /*3a70*/  IMAD.X R38, R34, 0x1, R7, P1 ;  /* 0x0000000122267824 */ /* 0x000fe200008e0607 */
[----:B------:R-:W-:-:S03]  /*3a80*/  @!P3 IADD3 R8, P1, PT, R10, R9, RZ ;  /* 0x000000090a08b210 */ /* 0x000fc60007f3e0ff */
[----:B------:R-:W-:Y:S01]  /*3a90*/  IMAD.X R34, R38, 0x1, R7, P4 ;  /* 0x0000000126227824 */ /* 0x000fe200020e0607 */
[C---:B------:R-:W-:Y:S01]  /*3aa0*/  @!P2 IADD3 R9, P4, PT, R31.reuse, R32, RZ ;  /* 0x000000201f09a210 */ /* 0x040fe20007f9e0ff */
[----:B------:R-:W-:Y:S01]  /*3ab0*/  @!P3 IMAD.X R11, RZ, RZ, R38, P1 ;  /* 0x000000ffff0bb224 */ /* 0x000fe200008e0626 */
[CC--:B------:R-:W-:Y:S01]  /*3ac0*/  @!P3 LEA R10, P1, R8.reuse, R15.reuse, 0x2 ;  /* 0x0000000f080ab211 */ /* 0x0c0fe200078210ff */
[----:B------:R-:W-:Y:S02]  /*3ad0*/  VIADD R31, R31, 0x1f ;  /* 0x0000001f1f1f7836 */ /* 0x000fe40000000000 */
[----:B------:R-:W-:Y:S01]  /*3ae0*/  @!P2 IMAD.X R38, RZ, RZ, R34, P4 ;  /* 0x000000ffff26a224 */ /* 0x000fe200020e0622 */
[----:B------:R-:W-:Y:S02]  /*3af0*/  @!P3 LEA.HI.X R11, R8, R16, R11, 0x2, P1 ;  /* 0x00000010080bb211 */ /* 0x000fe400008f140b */
[----:B------:R-:W-:-:S03]  /*3b00*/  @!P2 LEA R8, P1, R9, R15, 0x2 ;  /* 0x0000000f0908a211 */ /* 0x000fc600078210ff */
[----:B---3--:R2:W-:Y:S01]  /*3b10*/  @!P3 STG.E desc[UR22][R10.64], R37 ;  /* 0x000000250a00b986 */ /* 0x0085e2000c101916 */
[----:B------:R-:W-:Y:S02]  /*3b20*/  @!P2 LEA.HI.X R9, R9, R16, R38, 0x2, P1 ;  /* 0x000000100909a211 */ /* 0x000fe400008f1426 */
[----:B------:R-:W-:-:S03]  /*3b30*/  IADD3 R32, P1, PT, R32, UR12, RZ ;  /* 0x0000000c20207c10 */ /* 0x000fc6000ff3e0ff */
[----:B-----5:R2:W-:Y:S01]  /*3b40*/  @!P2 STG.E desc[UR22][R8.64], R35 ;  /* 0x000000230800a986 */ /* 0x0205e2000c101916 */
[----:B------:R-:W-:Y:S01]  /*3b50*/  ISETP.NE.AND P2, PT, R21, RZ, PT ;  /* 0x000000ff1500720c */ /* 0x000fe20003f45270 */
[----:B------:R-:W-:-:S12]  /*3b60*/  IMAD.X R34, R34, 0x1, R7, P1 ;  /* 0x0000000122227824 */ /* 0x000fd800008e0607 */
[----:B--2---:R-:W-:Y:S05]  /*3b70*/  @P2 BRA `(.L_x_4295) ;  /* 0xfffffffc00402947 */ /* 0x004fea000383ffff */
.L_x_4294:
[----:B------:R-:W-:Y:S05]  /*3b80*/  BSYNC.RECONVERGENT B1 ;  /* 0x0000000000017941 */ /* 0x000fea0003800200 */
.L_x_4293:
        /* <DEDUP_REMOVED lines=35> */
.L_x_4292:
[----:B------:R-:W-:Y:S05]  /*3dc0*/  BSYNC.RECONVERGENT B0 ;  /* 0x0000000000007941 */ /* 0x000fea0003800200 */
.L_x_4291:
[----:B------:R-:W-:Y:S01]  /*3dd0*/  BAR.SYNC.DEFER_BLOCKING 0x0 ;  /* 0x0000000000007b1d */ /* 0x000fe20000010000 */
[C---:B------:R-:W-:Y:S01]  /*3de0*/  ISETP.LT.U32.AND P0, PT, R55.reuse, UR29, PT ;  /* 0x0000001d37007c0c */ /* 0x040fe2000bf01070 */
[----:B-1----:R-:W-:-:S04]  /*3df0*/  IMAD.IADD R8, R55, 0x1, R52 ;  /* 0x0000000137087824 */ /* 0x002fc800078e0234 */
[C---:B------:R-:W-:Y:S01]  /*3e00*/  IMAD R11, R8.reuse, UR7, RZ ;  /* 0x00000007080b7c24 */ /* 0x040fe2000f8e02ff */
[----:B------:R-:W-:Y:S01]  /*3e10*/  BSSY.RECONVERGENT B0, `(.L_x_4296) ;  /* 0x0000070000007945 */ /* 0x000fe20003800200 */
        /* <DEDUP_REMOVED lines=12> */
[----:B------:R-:W-:Y:S02]  /*3ee0*/  IMAD.MOV.U32 R32, RZ, RZ, RZ ;  /* 0x000000ffff207224 */ /* 0x000fe400078e00ff */
[----:B-1----:R-:W-:Y:S01]  /*3ef0*/  IMAD.MOV.U32 R25, RZ, RZ, R54 ;  /* 0x000000ffff197224 */ /* 0x002fe200078e0036 */
[----:B------:R-:W-:Y:S01]  /*3f00*/  LOP3.LUT R30, R30, 0x3, RZ, 0xc0, !PT ;  /* 0x000000031e1e7812 */ /* 0x000fe200078ec0ff */
[----:B0-----:R-:W-:Y:S02]  /*3f10*/  IMAD.MOV.U32 R13, RZ, RZ, R17 ;  /* 0x000000ffff0d7224 */ /* 0x001fe400078e0011 */
        /* <DEDUP_REMOVED lines=11> */
.L_x_4300:
        /* <DEDUP_REMOVED lines=11> */
[----:B------:R-:W1:Y:S01]  /*4080*/  @!P4 LDS R11, [R21+-0x8] ;  /* 0xfffff800150bc984 */ /* 0x000e620000000800 */
[----:B------:R-:W-:Y:S02]  /*4090*/  @!P4 IADD3 R9, P5, PT, R8, R13, RZ ;  /* 0x0000000d0809c210 */ /* 0x000fe40007fbe0ff */
[----:B------:R-:W-:-:S03]  /*40a0*/  ISETP.GE.U32.AND P1, PT, R25, UR13, PT ;  /* 0x0000000d19007c0c */ /* 0x000fc6000bf26070 */
[----:B------:R-:W2:Y:S01]  /*40b0*/  @!P3 LDS R33, [R21+-0x4] ;  /* 0xfffffc001521b984 */ /* 0x000ea20000000800 */
[----:B------:R-:W-:Y:S01]  /*40c0*/  @!P4 IMAD.X R36, RZ, RZ, R12, P5 ;  /* 0x000000ffff24c224 */ /* 0x000fe200028e060c */
[C---:B------:R-:W-:Y:S02]  /*40d0*/  @!P4 LEA R8, P5, R9.reuse, UR10, 0x2 ;  /* 0x0000000a0908cc11 */ /* 0x040fe4000f8a10ff */
[----:B------:R-:W3:Y:S02]  /*40e0*/  @!P2 LDS R27, [R21] ;  /* 0x00000000151ba984 */ /* 0x000ee40000000800 */
[----:B------:R-:W-:Y:S02]  /*40f0*/  @!P4 LEA.HI.X R9, R9, UR4, R36, 0x2, P5 ;  /* 0x000000040909cc11 */ /* 0x000fe4000a8f1424 */
[----:B------:R-:W-:Y:S02]  /*4100*/  IADD3 R35, P5, PT, R13, UR12, RZ ;  /* 0x0000000c0d237c10 */ /* 0x000fe4000ffbe0ff */
[----:B------:R4:W5:Y:S03]  /*4110*/  @!P1 LDS R31, [R21+0x4] ;  /* 0x00000400151f9984 */ /* 0x0009660000000800 */
[----:B0-----:R-:W-:Y:S01]  /*4120*/  IMAD.X R36, R12, 0x1, R7, P5 ;  /* 0x000000010c247824 */ /* 0x001fe200028e0607 */
[----:B------:R-:W-:Y:S01]  /*4130*/  @!P3 IADD3 R34, P5, PT, R34, R35, RZ ;  /* 0x000000232222b210 */ /* 0x000fe20007fbe0ff */
[----:B----4-:R-:W-:-:S04]  /*4140*/  VIADD R21, R21, 0x10 ;  /* 0x0000001015157836 */ /* 0x010fc80000000000 */
[----:B------:R-:W-:Y:S01]  /*4150*/  @!P3 IMAD.X R13, RZ, RZ, R36, P5 ;  /* 0x000000ffff0db224 */ /* 0x000fe200028e0624 */
[----:B------:R-:W-:-:S05]  /*4160*/  IADD3 R35, P5, PT, R35, UR12, RZ ;  /* 0x0000000c23237c10 */ /* 0x000fca000ffbe0ff */
[----:B------:R-:W-:Y:S01]  /*4170*/  IMAD.X R38, R36, 0x1, R7, P5 ;  /* 0x0000000124267824 */ /* 0x000fe200028e0607 */
[----:B-1----:R0:W-:Y:S01]  /*4180*/  @!P4 STG.E desc[UR22][R8.64], R11 ;  /* 0x0000000b0800c986 */ /* 0x0021e2000c101916 */
[----:B------:R-:W-:-:S04]  /*4190*/  @!P3 LEA R12, P4, R34, UR10, 0x2 ;  /* 0x0000000a220cbc11 */ /* 0x000fc8000f8810ff */
[----:B------:R-:W-:Y:S02]  /*41a0*/  @!P3 LEA.HI.X R13, R34, UR4, R13, 0x2, P4 ;  /* 0x00000004220dbc11 */ /* 0x000fe4000a0f140d */
[----:B------:R-:W-:Y:S02]  /*41b0*/  IADD3 R34, P5, PT, R35, UR12, RZ ;  /* 0x0000000c23227c10 */ /* 0x000fe4000ffbe0ff */
[----:B------:R-:W-:Y:S01]  /*41c0*/  @!P2 IADD3 R35, P4, PT, R10, R35, RZ ;  /* 0x000000230a23a210 */ /* 0x000fe20007f9e0ff */
[----:B--2---:R1:W-:Y:S02]  /*41d0*/  @!P3 STG.E desc[UR22][R12.64], R33 ;  /* 0x000000210c00b986 */ /* 0x0043e4000c101916 */
[----:B------:R-:W-:Y:S01]  /*41e0*/  IMAD.X R40, R38, 0x1, R7, P5 ;  /* 0x0000000126287824 */ /* 0x000fe200028e0607 */
[----:B------:R-:W-:Y:S01]  /*41f0*/  @!P2 LEA R10, P3, R35, UR10, 0x2 ;  /* 0x0000000a230aac11 */ /* 0x000fe2000f8610ff */
[----:B------:R-:W-:Y:S01]  /*4200*/  @!P2 IMAD.X R38, RZ, RZ, R38, P4 ;  /* 0x000000ffff26a224 */ /* 0x000fe200020e0626 */
[C---:B------:R-:W-:Y:S01]  /*4210*/  @!P1 IADD3 R36, P5, PT, R25.reuse, R34, RZ ;  /* 0x0000002219249210 */ /* 0x040fe20007fbe0ff */
[----:B------:R-:W-:-:S03]  /*4220*/  VIADD R25, R25, 0x1f ;  /* 0x0000001f19197836 */ /* 0x000fc60000000000 */
[----:B0-----:R-:W-:Y:S01]  /*4230*/  @!P2 LEA.HI.X R11, R35, UR4, R38, 0x2, P3 ;  /* 0x00000004230bac11 */ /* 0x001fe200098f1426 */
[----:B------:R-:W-:Y:S01]  /*4240*/  @!P1 IMAD.X R9, RZ, RZ, R40, P5 ;  /* 0x000000ffff099224 */ /* 0x000fe200028e0628 */
[----:B------:R-:W-:-:S03]  /*4250*/  @!P1 LEA R8, P4, R36, UR10, 0x2 ;  /* 0x0000000a24089c11 */ /* 0x000fc6000f8810ff */
[----:B---3--:R2:W-:Y:S01]  /*4260*/  @!P2 STG.E desc[UR22][R10.64], R27 ;  /* 0x0000001b0a00a986 */ /* 0x0085e2000c101916 */
[----:B------:R-:W-:Y:S02]  /*4270*/  ISETP.NE.AND P2, PT, R23, RZ, PT ;  /* 0x000000ff1700720c */ /* 0x000fe40003f45270 */
[----:B------:R-:W-:-:S05]  /*4280*/  @!P1 LEA.HI.X R9, R36, UR4, R9, 0x2, P4 ;  /* 0x0000000424099c11 */ /* 0x000fca000a0f1409 */
[----:B-----5:R2:W-:Y:S01]  /*4290*/  @!P1 STG.E desc[UR22][R8.64], R31 ;  /* 0x0000001f08009986 */ /* 0x0205e2000c101916 */
[----:B-1----:R-:W-:-:S05]  /*42a0*/  IADD3 R13, P1, PT, R34, UR12, RZ ;  /* 0x0000000c220d7c10 */ /* 0x002fca000ff3e0ff */
[----:B------:R-:W-:Y:S01]  /*42b0*/  IMAD.X R12, R40, 0x1, R7, P1 ;  /* 0x00000001280c7824 */ /* 0x000fe200008e0607 */
[----:B------:R-:W-:Y:S07]  /*42c0*/  @P2 BRA `(.L_x_4300) ;  /* 0xfffffffc00402947 */ /* 0x000fee000383ffff */
.L_x_4299:
[----:B------:R-:W-:Y:S05]  /*42d0*/  BSYNC.RECONVERGENT B1 ;  /* 0x0000000000017941 */ /* 0x000fea0003800200 */
.L_x_4298:
        /* <DEDUP_REMOVED lines=35> */
.L_x_4297:
[----:B------:R-:W-:Y:S05]  /*4510*/  BSYNC.RECONVERGENT B0 ;  /* 0x0000000000007941 */ /* 0x000fea0003800200 */
.L_x_4296:
        /* <DEDUP_REMOVED lines=10> */
[----:B01--4-:R-:W-:Y:S01]  /*45c0*/  IMAD.U32 R0, RZ, RZ, UR29 ;  /* 0x0000001dff007e24 */ /* 0x013fe2000f8e00ff */
[----:B------:R-:W-:Y:S01]  /*45d0*/  BSSY.RECONVERGENT B1, `(.L_x_4303) ;  /* 0x000003a000017945 */ /* 0x000fe20003800200 */
[----:B------:R-:W-:-:S03]  /*45e0*/  IMAD.MOV.U32 R14, RZ, RZ, RZ ;  /* 0x000000ffff0e7224 */ /* 0x000fc600078e00ff */
[----:B------:R-:W-:-:S04]  /*45f0*/  LOP3.LUT R0, R0, 0x3, RZ, 0xc0, !PT ;  /* 0x0000000300007812 */ /* 0x000fc800078ec0ff */
[----:B------:R-:W-:-:S03]  /*4600*/  ISETP.NE.AND P0, PT, R0, RZ, PT ;  /* 0x000000ff0000720c */ /* 0x000fc60003f05270 */
[----:B------:R-:W-:Y:S10]  /*4610*/  @!P1 BRA `(.L_x_4304) ;  /* 0x0000000000d49947 */ /* 0x000ff40003800000 */
[----:B------:R-:W0:Y:S01]  /*4620*/  LDC R7, c[0x0][0x3c4] ;  /* 0x0000f100ff077b82 */ /* 0x000e220000000800 */
[----:B------:R-:W-:Y:S02]  /*4630*/  IMAD R3, R18, 0x10, R3 ;  /* 0x0000001012037824 */ /* 0x000fe400078e0203 */
[----:B------:R-:W-:-:S03]  /*4640*/  IMAD.IADD R14, R19, 0x1, -R0 ;  /* 0x00000001130e7824 */ /* 0x000fc600078e0a00 */
[----:B------:R-:W-:Y:S01]  /*4650*/  IADD3 R4, PT, PT, R3, 0x8, R4 ;  /* 0x0000000803047810 */ /* 0x000fe20007ffe004 */
[----:B------:R-:W-:-:S07]  /*4660*/  IMAD.MOV R3, RZ, RZ, -R14 ;  /* 0x000000ffff037224 */ /* 0x000fce00078e0a0e */
.L_x_4305:
[C---:B-123--:R-:W-:Y:S01]  /*4670*/  VIADD R8, R54.reuse, 0xffffffff ;  /* 0xffffffff36087836 */ /* 0x04efe20000000000 */
        /* <DEDUP_REMOVED lines=21> */
[-C--:B------:R-:W-:Y:S02]  /*47d0*/  @!P4 LEA.HI.X R9, R9, R16.reuse, R10, 0x2, P6 ;  /* 0x000000100909c211 */ /* 0x080fe400030f140a */
[----:B------:R-:W-:Y:S01]  /*47e0*/  @!P3 IMAD.X R12, RZ, RZ, R20, P5 ;  /* 0x000000ffff0cb224 */ /* 0x000fe200028e0614 */
[----:B------:R-:W-:Y:S02]  /*47f0*/  @!P3 LEA R10, P5, R11, R15, 0x2 ;  /* 0x0000000f0b0ab211 */ /* 0x000fe400078a10ff */
[----:B------:R-:W-:Y:S02]  /*4800*/  IADD3 R22, P6, PT, R17, UR12, RZ ;  /* 0x0000000c11167c10 */ /* 0x000fe4000ffde0ff */
[----:B------:R-:W-:Y:S01]  /*4810*/  @!P3 LEA.HI.X R11, R11, R16, R12, 0x2, P5 ;  /* 0x000000100b0bb211 */ /* 0x000fe200028f140c */
[----:B0-----:R-:W-:Y:S01]  /*4820*/  VIADD R4, R4, 0x10 ;  /* 0x0000001004047836 */ /* 0x001fe20000000000 */
[----:B------:R-:W-:Y:S01]  /*4830*/  @!P2 IADD3 R13, P5, PT, R13, R22, RZ ;  /* 0x000000160d0da210 */ /* 0x000fe20007fbe0ff */
[----:B------:R-:W-:Y:S01]  /*4840*/  IMAD.X R20, R20, 0x1, R7, P6 ;  /* 0x0000000114147824 */ /* 0x000fe200030e0607 */
[----:B------:R-:W-:-:S03]  /*4850*/  IADD3 R29, P6, PT, R22, UR12, RZ ;  /* 0x0000000c161d7c10 */ /* 0x000fc6000ffde0ff */
[----:B------:R-:W-:Y:S01]  /*4860*/  @!P2 IMAD.X R17, RZ, RZ, R20, P5 ;  /* 0x000000ffff11a224 */ /* 0x000fe200028e0614 */
[----:B------:R-:W-:Y:S01]  /*4870*/  @!P2 LEA R12, P5, R13, R15, 0x2 ;  /* 0x0000000f0d0ca211 */ /* 0x000fe200078a10ff */
[----:B------:R-:W-:-:S03]  /*4880*/  IMAD.X R24, R20, 0x1, R7, P6 ;  /* 0x0000000114187824 */ /* 0x000fc600030e0607 */
[----:B------:R-:W-:Y:S02]  /*4890*/  @!P2 LEA.HI.X R13, R13, R16, R17, 0x2, P5 ;  /* 0x000000100d0da211 */ /* 0x000fe400028f1411 */
[C---:B------:R-:W-:Y:S01]  /*48a0*/  @!P1 IADD3 R17, P5, PT, R54.reuse, R29, RZ ;  /* 0x0000001d36119210 */ /* 0x040fe20007fbe0ff */
[----:B------:R-:W-:-:S04]  /*48b0*/  VIADD R54, R54, 0x1f ;  /* 0x0000001f36367836 */ /* 0x000fc80000000000 */
[----:B------:R-:W-:Y:S01]  /*48c0*/  @!P1 IMAD.X R20, RZ, RZ, R24, P5 ;  /* 0x000000ffff149224 */ /* 0x000fe200028e0618 */
[----:B-1----:R1:W-:Y:S01]  /*48d0*/  @!P4 STG.E desc[UR22][R8.64], R19 ;  /* 0x000000130800c986 */ /* 0x0023e2000c101916 */
[----:B------:R-:W-:-:S03]  /*48e0*/  @!P1 LEA R22, P5, R17, R15, 0x2 ;  /* 0x0000000f11169211 */ /* 0x000fc600078a10ff */
[----:B--2---:R1:W-:Y:S01]  /*48f0*/  @!P3 STG.E desc[UR22][R10.64], R21 ;  /* 0x000000150a00b986 */ /* 0x0043e2000c101916 */
[----:B------:R-:W-:-:S03]  /*4900*/  @!P1 LEA.HI.X R23, R17, R16, R20, 0x2, P5 ;  /* 0x0000001011179211 */ /* 0x000fc600028f1414 */
[----:B---3--:R1:W-:Y:S01]  /*4910*/  @!P2 STG.E desc[UR22][R12.64], R25 ;  /* 0x000000190c00a986 */ /* 0x0083e2000c101916 */
[----:B------:R-:W-:-:S03]  /*4920*/  ISETP.NE.AND P2, PT, R3, RZ, PT ;  /* 0x000000ff0300720c */ /* 0x000fc60003f45270 */
[----:B----4-:R1:W-:Y:S01]  /*4930*/  @!P1 STG.E desc[UR22][R22.64], R27 ;  /* 0x0000001b16009986 */ /* 0x0103e2000c101916 */
[----:B------:R-:W-:-:S05]  /*4940*/  IADD3 R17, P1, PT, R29, UR12, RZ ;  /* 0x0000000c1d117c10 */ /* 0x000fca000ff3e0ff */
[----:B------:R-:W-:-:S04]  /*4950*/  IMAD.X R20, R24, 0x1, R7, P1 ;  /* 0x0000000118147824 */ /* 0x000fc800008e0607 */
[----:B------:R-:W-:Y:S05]  /*4960*/  @P2 BRA `(.L_x_4305) ;  /* 0xfffffffc00402947 */ /* 0x000fea000383ffff */
.L_x_4304:
[----:B------:R-:W-:Y:S05]  /*4970*/  BSYNC.RECONVERGENT B1 ;  /* 0x0000000000017941 */ /* 0x000fea0003800200 */
.L_x_4303:
[----:B------:R-:W-:Y:S05]  /*4980*/  @!P0 BRA `(.L_x_4302) ;  /* 0x0000000000888947 */ /* 0x000fea0003800000 */
[----:B------:R-:W-:Y:S01]  /*4990*/  LOP3.LUT R4, R54, 0x1f, RZ, 0xc0, !PT ;  /* 0x0000001f36047812 */ /* 0x000fe200078ec0ff */
[----:B------:R-:W-:-:S03]  /*49a0*/  IMAD.IADD R55, R55, 0x1, R14 ;  /* 0x0000000137377824 */ /* 0x000fc600078e020e */
[----:B------:R-:W-:Y:S01]  /*49b0*/  ISETP.GE.U32.AND P0, PT, R4, UR13, PT ;  /* 0x0000000d04007c0c */ /* 0x000fe2000bf06070 */
[----:B------:R-:W-:-:S12]  /*49c0*/  IMAD R55, R55, 0x4, R2 ;  /* 0x0000000437377824 */ /* 0x000fd800078e0202 */
[----:B-123--:R-:W0:Y:S01]  /*49d0*/  @!P0 LDS R9, [R55] ;  /* 0x0000000037098984 */ /* 0x00ee220000000800 */
        /* <DEDUP_REMOVED lines=29> */
.L_x_4302:
[----:B------:R-:W-:Y:S05]  /*4bb0*/  BSYNC.RECONVERGENT B0 ;  /* 0x0000000000007941 */ /* 0x000fea0003800200 */
.L_x_4301:
[----:B------:R-:W5:Y:S02]  /*4bc0*/  LDCU.64 UR6, c[0x0][0x3a8] ;  /* 0x00007500ff0677ac */ /* 0x000f640008000a00 */
[----:B-----5:R-:W-:-:S04]  /*4bd0*/  UISETP.NE.U32.AND UP0, UPT, UR6, URZ, UPT ;  /* 0x000000ff0600728c */ /* 0x020fc8000bf05070 */
[----:B------:R-:W-:Y:S01]  /*4be0*/  UISETP.NE.AND.EX UP0, UPT, UR7, URZ, UPT, UP0 ;  /* 0x000000ff0700728c */ /* 0x000fe2000bf05300 */
[----:B------:R-:W-:Y:S08]  /*4bf0*/  BAR.SYNC.DEFER_BLOCKING 0x0 ;  /* 0x0000000000007b1d */ /* 0x000ff00000010000 */
[----:B------:R-:W-:Y:S05]  /*4c00*/  BRA.U !UP0, `(.L_x_4306) ;  /* 0x0000000108a07547 */ /* 0x000fea000b800000 */
[----:B0-----:R-:W0:Y:S01]  /*4c10*/  SHFL.DOWN PT, R3, R42, 0x10, 0x1f ;  /* 0x0a001f002a037f89 */ /* 0x001e2200000e0000 */
[----:B------:R-:W-:Y:S01]  /*4c20*/  ISETP.NE.AND P0, PT, R5, RZ, PT ;  /* 0x000000ff0500720c */ /* 0x000fe20003f05270 */
[----:B------:R-:W-:-:S12]  /*4c30*/  BSSY B0, `(.L_x_4306) ;  /* 0x0000025000007945 */ /* 0x000fd80003800000 */
[----:B------:R-:W5:Y:S01]  /*4c40*/  @!P0 S2R R4, SR_CgaCtaId ;  /* 0x0000000000048919 */ /* 0x000f620000008800 */
[----:B-123--:R-:W-:Y:S02]  /*4c50*/  @!P0 MOV R9, 0x400 ;  /* 0x0000040000098802 */ /* 0x00efe40000000f00 */
[----:B0-----:R-:W-:-:S05]  /*4c60*/  FMNMX R3, R42, R3, !PT ;  /* 0x000000032a037209 */ /* 0x001fca0007800000 */
[----:B----4-:R-:W0:Y:S01]  /*4c70*/  SHFL.DOWN PT, R0, R3, 0x8, 0x1f ;  /* 0x09001f0003007f89 */ /* 0x010e2200000e0000 */
[----:B-----5:R-:W-:-:S05]  /*4c80*/  @!P0 LEA R9, R4, R9, 0x18 ;  /* 0x0000000904098211 */ /* 0x020fca00078ec0ff */
        /* <DEDUP_REMOVED lines=26> */
.L_x_4314:
[----:B------:R-:W-:Y:S02]  /*4e30*/  ISETP.NE.AND P0, PT, R6, RZ, PT ;  /* 0x000000ff0600720c */ /* 0x000fe40003f05270 */
[----:B-1----:R-:W-:-:S11]  /*4e40*/  FMNMX R5, R2, R5, !PT ;  /* 0x0000000502057209 */ /* 0x002fd60007800000 */
[----:B------:R-:W-:Y:S05]  /*4e50*/  @P0 BRA `(.L_x_4307) ;  /* 0x0000000000080947 */ /* 0x000fea0003800000 */
[----:B0-----:R-:W0:Y:S02]  /*4e60*/  LDC.64 R2, c[0x0][0x3a8] ;  /* 0x0000ea00ff027b82 */ /* 0x001e240000000a00 */
[----:B0-----:R1:W-:Y:S02]  /*4e70*/  REDG.E.MAX.S32.STRONG.GPU desc[UR22][R2.64], R5 ;  /* 0x000000050200798e */ /* 0x0013e4000d12e316 */
.L_x_4307:
[----:B------:R-:W-:Y:S05]  /*4e80*/  BSYNC B0 ;  /* 0x0000000000007941 */ /* 0x000fea0003800000 */
.L_x_4306:
        /* <DEDUP_REMOVED lines=9> */
[----:B01--4-:R-:W-:Y:S01]  /*4f20*/  IMAD.U32 R0, RZ, RZ, UR5 ;  /* 0x00000005ff007e24 */ /* 0x013fe2000f8e00ff */
[----:B------:R-:W-:-:S07]  /*4f30*/  MOV R7, 0x4f50 ;  /* 0x00004f5000077802 */ /* 0x000fce0000000f00 */
[----:B--23--:R-:W-:Y:S05]  /*4f40*/  CALL.REL.NOINC `($__internal_69_$__cuda_sm20_rcp_rn_f32_slowpath) ;  /* 0x0000000400987944 */ /* 0x00cfea0003c00000 */
[----:B------:R-:W-:Y:S05]  /*4f50*/  BRA `(.L_x_4310) ;  /* 0x0000000000147947 */ /* 0x000fea0003800000 */
.L_x_4309:
[----:B-1----:R-:W1:Y:S01]  /*4f60*/  MUFU.RCP R5, UR5 ;  /* 0x0000000500057d08 */ /* 0x002e620008001000 */
[----:B0---4-:R-:W-:-:S04]  /*4f70*/  IMAD.U32 R0, RZ, RZ, UR5 ;  /* 0x00000005ff007e24 */ /* 0x011fc8000f8e00ff */
[----:B-1----:R-:W-:-:S04]  /*4f80*/  FFMA R0, R5, R0, -1 ;  /* 0xbf80000005007423 */ /* 0x002fc80000000000 */
[----:B------:R-:W-:-:S04]  /*4f90*/  FADD.FTZ R0, -R0, -RZ ;  /* 0x800000ff00007221 */ /* 0x000fc80000010100 */
[----:B------:R-:W-:-:S07]  /*4fa0*/  FFMA R5, R5, R0, R5 ;  /* 0x0000000005057223 */ /* 0x000fce0000000005 */
.L_x_4310:
[----:B------:R-:W0:Y:S02]  /*4fb0*/  LDC.64 R2, c[0x0][0x3b0] ;  /* 0x0000ec00ff027b82 */ /* 0x000e240000000a00 */
[----:B0-----:R-:W-:Y:S01]  /*4fc0*/  STG.E desc[UR22][R2.64], R5 ;  /* 0x0000000502007986 */ /* 0x001fe2000c101916 */
[----:B------:R-:W-:Y:S05]  /*4fd0*/  EXIT ;  /* 0x000000000000794d */ /* 0x000fea0003800000 */
.L_x_4308:
[----:B------:R-:W-:Y:S02]  /*4fe0*/  IMAD.MOV.U32 R7, RZ, RZ, 0x4 ;  /* 0x00000004ff077424 */ /* 0x000fe400078e00ff */
[----:B------:R-:W-:Y:S02]  /*4ff0*/  IMAD.MOV.U32 R9, RZ, RZ, 0x1f ;  /* 0x0000001fff097424 */ /* 0x000fe400078e00ff */
[----:B------:R-:W-:-:S07]  /*5000*/  IMAD.MOV.U32 R4, RZ, RZ, -0x1 ;  /* 0xffffffffff047424 */ /* 0x000fce00078e00ff */
[----:B01----:R-:W-:Y:S05]  /*5010*/  WARPSYNC.COLLECTIVE R4, `(.L_x_4311) ;  /* 0x0000000004087348 */ /* 0x003fea0003c00000 */
[----:B-1----:R1:W2:Y:S02]  /*5020*/  SHFL.DOWN P0, R5, R0, R7, R9 ;  /* 0x0800000700057389 */ /* 0x0022a40000000009 */
[----:B012---:R-:W-:Y:S05]  /*5030*/  ENDCOLLECTIVE ;  /* 0x000000000000791b */ /* 0x007fea0003800000 */
.L_x_4311:
[----:B------:R-:W-:Y:S02]  /*5040*/  IMAD.MOV.U32 R7, RZ, RZ, 0x2 ;  /* 0x00000002ff077424 */ /* 0x000fe400078e00ff */
[----:B------:R-:W-:-:S05]  /*5050*/  IMAD.MOV.U32 R3, RZ, RZ, R5 ;  /* 0x000000ffff037224 */ /* 0x000fca00078e0005 */
[----:B------:R-:W-:-:S05]  /*5060*/  FMNMX R3, R3, R0, !PT ;  /* 0x0000000003037209 */ /* 0x000fca0007800000 */
[----:B------:R-:W-:-:S07]  /*5070*/  IMAD.MOV.U32 R0, RZ, RZ, R3 ;  /* 0x000000ffff007224 */ /* 0x000fce00078e0003 */
[----:B------:R-:W-:Y:S05]  /*5080*/  WARPSYNC.COLLECTIVE R4, `(.L_x_4312) ;  /* 0x0000000004087348 */ /* 0x000fea0003c00000 */
[----:B------:R0:W1:Y:S02]  /*5090*/  SHFL.DOWN P0, R5, R0, R7, R9 ;  /* 0x0800000700057389 */ /* 0x0000640000000009 */
[----:B01----:R-:W-:Y:S05]  /*50a0*/  ENDCOLLECTIVE ;  /* 0x000000000000791b */ /* 0x003fea0003800000 */
.L_x_4312:
[----:B------:R-:W-:Y:S02]  /*50b0*/  IMAD.MOV.U32 R7, RZ, RZ, 0x1 ;  /* 0x00000001ff077424 */ /* 0x000fe400078e00ff */
[----:B------:R-:W-:-:S05]  /*50c0*/  IMAD.MOV.U32 R2, RZ, RZ, R5 ;  /* 0x000000ffff027224 */ /* 0x000fca00078e0005 */
[----:B------:R-:W-:-:S05]  /*50d0*/  FMNMX R2, R3, R2, !PT ;  /* 0x0000000203027209 */ /* 0x000fca0007800000 */
[----:B------:R-:W-:-:S07]  /*50e0*/  IMAD.MOV.U32 R0, RZ, RZ, R2 ;  /* 0x000000ffff007224 */ /* 0x000fce00078e0002 */
[----:B------:R-:W-:Y:S05]  /*50f0*/  WARPSYNC.COLLECTIVE R4, `(.L_x_4313) ;  /* 0x0000000004087348 */ /* 0x000fea0003c00000 */
[----:B------:R0:W1:Y:S02]  /*5100*/  SHFL.DOWN P0, R5, R0, R7, R9 ;  /* 0x0800000700057389 */ /* 0x0000640000000009 */
[----:B01----:R-:W-:Y:S05]  /*5110*/  ENDCOLLECTIVE ;  /* 0x000000000000791b */ /* 0x003fea0003800000 */
.L_x_4313:
[----:B------:R-:W-:Y:S05]  /*5120*/  BRA `(.L_x_4314) ;  /* 0xfffffffc00407947 */ /* 0x000fea000383ffff */
        .weak           $__internal_68_$__cuda_sm20_div_u64
        .type           $__internal_68_$__cuda_sm20_div_u64,@function
        .size           $__internal_68_$__cuda_sm20_div_u64,($__internal_69_$__cuda_sm20_rcp_rn_f32_slowpath - $__internal_68_$__cuda_sm20_div_u64)
$__internal_68_$__cuda_sm20_div_u64:
        /* <DEDUP_REMOVED lines=71> */
[----:B------:R-:W-:Y:S11]  /*55a0*/  RET.REL.NODEC R2 `(_ZN18transformer_engine6detail43dgated_act_cast_transpose_kernel_notalignedILi2ELi2Ef13__nv_bfloat16S2_NS_5EmptyEXadL_ZNS_6dsreluIffEET_T0_RKS3_EEXadL_ZNS_5sreluIffEES5_S6_S8_EEEEvPKT2_SC_PT3_SE_PKT1_PSF_SI_mmm) ;  /* 0xffffffa802947950 */ /* 0x000ff60003c3ffff */
        .weak           $__internal_69_$__cuda_sm20_rcp_rn_f32_slowpath
        .type           $__internal_69_$__cuda_sm20_rcp_rn_f32_slowpath,@function
        .size           $__internal_69_$__cuda_sm20_rcp_rn_f32_slowpath,(.L_x_29370 - $__internal_69_$__cuda_sm20_rcp_rn_f32_slowpath)
$__internal_69_$__cuda_sm20_rcp_rn_f32_slowpath:
        /* <DEDUP_REMOVED lines=15> */
.L_x_4315:
        /* <DEDUP_REMOVED lines=33> */
.L_x_4317:
[----:B------:R0:W1:Y:S02]  /*58b0*/  MUFU.RCP R2, R0 ;  /* 0x0000000000027308 */ /* 0x0000640000001000 */
.L_x_4316:
[----:B-1-3--:R-:W-:Y:S02]  /*58c0*/  IMAD.MOV.U32 R5, RZ, RZ, R2 ;  /* 0x000000ffff057224 */ /* 0x00afe400078e0002 */
[----:B------:R-:W-:Y:S02]  /*58d0*/  IMAD.MOV.U32 R2, RZ, RZ, R7 ;  /* 0x000000ffff027224 */ /* 0x000fe400078e0007 */
[----:B------:R-:W-:-:S04]  /*58e0*/  IMAD.MOV.U32 R3, RZ, RZ, 0x0 ;  /* 0x00000000ff037424 */ /* 0x000fc800078e00ff */
[----:B0-2---:R-:W-:Y:S05]  /*58f0*/  RET.REL.NODEC R2 `(_ZN18transformer_engine6detail43dgated_act_cast_transpose_kernel_notalignedILi2ELi2Ef13__nv_bfloat16S2_NS_5EmptyEXadL_ZNS_6dsreluIffEET_T0_RKS3_EEXadL_ZNS_5sreluIffEES5_S6_S8_EEEEvPKT2_SC_PT3_SE_PKT1_PSF_SI_mmm) ;  /* 0xffffffa402c07950 */ /* 0x005fea0003c3ffff */
.L_x_4318:
        /* <DEDUP_REMOVED lines=16> */
.L_x_29370:


//--------------------- .text._ZN18transformer_engine6detail32dgated_act_cast_transpose_kernelILi2ELi2Ef13__nv_bfloat16S2_NS_5EmptyEXadL_ZNS_6dsreluIffEET_T0_RKS3_EEXadL_ZNS_5sreluIffEES5_S6_S8_EEEEvPKT2_SC_PT3_SE_PKT1_PSF_SI_mmm --------------------------
	.section	.text._ZN18transformer_engine6detail32dgated_act_cast_transpose_kernelILi2ELi2Ef13__nv_bfloat16S2_NS_5EmptyEXadL_ZNS_6dsreluIffEET_T0_RKS3_EEXadL_ZNS_5sreluIffEES5_S6_S8_EEEEvPKT2_SC_PT3_SE_PKT1_PSF_SI_mmm,"ax",@progbits
	.align	128
        .global         _ZN18transformer_engine6detail32dgated_act_cast_transpose_kernelILi2ELi2Ef13__nv_bfloat16S2_NS_5EmptyEXadL_ZNS_6dsreluIffEET_T0_RKS3_EEXadL_ZNS_5sreluIffEES5_S6_S8_EEEEvPKT2_SC_PT3_SE_PKT1_PSF_SI_mmm
        .type           _ZN18transformer_engine6detail32dgated_act_cast_transpose_kernelILi2ELi2Ef13__nv_bfloat16S2_NS_5EmptyEXadL_ZNS_6dsreluIffEET_T0_RKS3_EEXadL_ZNS_5sreluIffEES5_S6_S8_EEEEvPKT2_SC_PT3_SE_PKT1_PSF_SI_mmm,@function
        .size           _ZN18transformer_engine6detail32dgated_act_cast_transpose_kernelILi2ELi2Ef13__nv_bfloat16S2_NS_5EmptyEXadL_ZNS_6dsreluIffEET_T0_RKS3_EEXadL_ZNS_5sreluIffEES5_S6_S8_EEEEvPKT2_SC_PT3_SE_PKT1_PSF_SI_mmm,(.L_x_29372 - _ZN18transformer_engine6detail32dgated_act_cast_transpose_kernelILi2ELi2Ef13__nv_bfloat16S2_NS_5EmptyEXadL_ZNS_6dsreluIffEET_T0_RKS3_EEXadL_ZNS_5sreluIffEES5_S6_S8_EEEEvPKT2_SC_PT3_SE_PKT1_PSF_SI_mmm)
        .other          _ZN18transformer_engine6detail32dgated_act_cast_transpose_kernelILi2ELi2Ef13__nv_bfloat16S2_NS_5EmptyEXadL_ZNS_6dsreluIffEET_T0_RKS3_EEXadL_ZNS_5sreluIffEES5_S6_S8_EEEEvPKT2_SC_PT3_SE_PKT1_PSF_SI_mmm,@"STO_CUDA_ENTRY STV_DEFAULT"
_ZN18transformer_engine6detail32dgated_act_cast_transpose_kernelILi2ELi2Ef13__nv_bfloat16S2_NS_5EmptyEXadL_ZNS_6dsreluIffEET_T0_RKS3_EEXadL_ZNS_5sreluIffEES5_S6_S8_EEEEvPKT2_SC_PT3_SE_PKT1_PSF_SI_mmm:
.text._ZN18transformer_engine6detail32dgated_act_cast_transpose_kernelILi2ELi2Ef13__nv_bfloat16S2_NS_5EmptyEXadL_ZNS_6dsreluIffEET_T0_RKS3_EEXadL_ZNS_5sreluIffEES5_S6_S8_EEEEvPKT2_SC_PT3_SE_PKT1_PSF_SI_mmm:
        /* <DEDUP_REMOVED lines=39> */
.L_x_4319:
[----:B------:R-:W-:-:S07]  /*0270*/  MOV R4, 0x290 ;  /* 0x0000029000047802 */ /* 0x000fce0000000f00 */
[----:B------:R-:W-:Y:S05]  /*0280*/  CALL.REL.NOINC `($__internal_70_$__cuda_sm20_div_u64) ;  /* 0x0000003000847944 */ /* 0x000fea0003c00000 */
        /* <DEDUP_REMOVED lines=11> */
.L_x_4320:
[----:B------:R-:W0:Y:S01]  /*0340*/  S2R R0, SR_TID.X ;  /* 0x0000000000007919 */ /* 0x000e220000002100 */
[----:B------:R-:W1:Y:S01]  /*0350*/  LDCU.64 UR12, c[0x0][0x3b8] ;  /* 0x00007700ff0c77ac */ /* 0x000e620008000a00 */
[----:B------:R-:W-:Y:S01]  /*0360*/  IMAD.MOV.U32 R5, RZ, RZ, RZ ;  /* 0x000000ffff057224 */ /* 0x000fe200078e00ff */
[----:B------:R-:W2:Y:S01]  /*0370*/  LDCU.64 UR16, c[0x0][0x3a0] ;  /* 0x00007400ff1077ac */ /* 0x000ea20008000a00 */
[----:B------:R-:W3:Y:S01]  /*0380*/  LDCU.64 UR26, c[0x0][0x388] ;  /* 0x00007100ff1a77ac */ /* 0x000ee20008000a00 */
[----:B------:R-:W4:Y:S01]  /*0390*/  LDCU.64 UR24, c[0x0][0x380] ;  /* 0x00007000ff1877ac */ /* 0x000f220008000a00 */
[----:B------:R-:W5:Y:S01]  /*03a0*/  LDCU.64 UR20, c[0x0][0x358] ;  /* 0x00006b00ff1477ac */ /* 0x000f620008000a00 */
[----:B-1----:R-:W-:Y:S01]  /*03b0*/  UIMAD UR11, UR5, UR12, URZ ;  /* 0x0000000c050b72a4 */ /* 0x002fe2000f8e02ff */
[----:B--2---:R-:W-:Y:S01]  /*03c0*/  ISETP.NE.U32.AND P0, PT, RZ, UR16, PT ;  /* 0x00000010ff007c0c */ /* 0x004fe2000bf05070 */
[----:B------:R-:W-:Y:S02]  /*03d0*/  UIMAD.WIDE.U32 UR8, UR4, UR12, URZ ;  /* 0x0000000c040872a5 */ /* 0x000fe4000f8e00ff */
[----:B------:R-:W-:Y:S01]  /*03e0*/  UIMAD UR16, UR4, UR13, UR11 ;  /* 0x0000000d041072a4 */ /* 0x000fe2000f8e020b */
[----:B------:R-:W-:Y:S01]  /*03f0*/  ISETP.NE.AND.EX P0, PT, RZ, UR17, PT, P0 ;  /* 0x00000011ff007c0c */ /* 0x000fe2000bf05300 */
[----:B------:R-:W-:-:S02]  /*0400*/  USHF.L.U32 UR15, UR8, 0x6, URZ ;  /* 0x00000006080f7899 */ /* 0x000fc400080006ff */
[----:B------:R-:W-:Y:S01]  /*0410*/  UIADD3 UR11, UP2, UPT, UR22, UR8, URZ ;  /* 0x00000008160b7290 */ /* 0x000fe2000ff5e0ff */
[----:B0-----:R-:W-:Y:S01]  /*0420*/  SHF.R.U32.HI R46, RZ, 0x5, R0 ;  /* 0x00000005ff2e7819 */ /* 0x001fe20000011600 */
[----:B------:R-:W-:Y:S02]  /*0430*/  UIADD3 UR16, UPT, UPT, UR9, UR16, URZ ;  /* 0x0000001009107290 */ /* 0x000fe4000fffe0ff */
[----:B------:R-:W-:Y:S02]  /*0440*/  ULOP3.LUT UR10, UR13, 0x7fffffff, URZ, 0xc0, !UPT ;  /* 0x7fffffff0d0a7892 */ /* 0x000fe4000f8ec0ff */
[C---:B------:R-:W-:Y:S01]  /*0450*/  IMAD.SHL.U32 R43, R46.reuse, 0x4, RZ ;  /* 0x000000042e2b7824 */ /* 0x040fe200078e00ff */
[----:B------:R-:W-:Y:S01]  /*0460*/  ULEA UR9, UP0, UR22, UR15, 0x6 ;  /* 0x0000000f16097291 */ /* 0x000fe2000f8030ff */
[----:B------:R-:W-:Y:S01]  /*0470*/  IMAD.SHL.U32 R46, R46, 0x8, RZ ;  /* 0x000000082e2e7824 */ /* 0x000fe200078e00ff */
[----:B------:R-:W-:Y:S01]  /*0480*/  ULEA UR18, UP1, UR11, UR15, 0x6 ;  /* 0x0000000f0b127291 */ /* 0x000fe2000f8230ff */
[----:B------:R-:W-:Y:S01]  /*0490*/  IMAD.IADD R43, R0, 0x1, -R43 ;  /* 0x00000001002b7824 */ /* 0x000fe200078e0a2b */
[----:B------:R-:W-:Y:S01]  /*04a0*/  USHF.L.U64.HI UR15, UR8, 0x6, UR16 ;  /* 0x00000006080f7899 */ /* 0x000fe20008010210 */
[----:B------:R-:W-:Y:S01]  /*04b0*/  IMAD R15, R46, UR10, RZ ;  /* 0x0000000a2e0f7c24 */ /* 0x000fe2000f8e02ff */
[----:B------:R-:W-:Y:S01]  /*04c0*/  UIADD3.X UR8, UPT, UPT, UR6, UR16, URZ, UP2, !UPT ;  /* 0x0000001006087290 */ /* 0x000fe200097fe4ff */
[----:B------:R-:W5:Y:S01]  /*04d0*/  @P0 LDC.64 R2, c[0x0][0x3a0] ;  /* 0x0000e800ff020b82 */ /* 0x000f620000000a00 */
[----:B------:R-:W-:Y:S01]  /*04e0*/  LOP3.LUT R4, R43, 0x1f, RZ, 0xc0, !PT ;  /* 0x0000001f2b047812 */ /* 0x000fe200078ec0ff */
[----:B------:R-:W-:-:S02]  /*04f0*/  USHF.L.U32 UR17, UR18, 0x1, URZ ;  /* 0x0000000112117899 */ /* 0x000fc400080006ff */
[----:B------:R-:W-:Y:S02]  /*0500*/  ULEA.HI.X UR8, UR11, UR15, UR8, 0x6, UP1 ;  /* 0x0000000f0b087291 */ /* 0x000fe400088f3408 */
[----:B------:R-:W-:Y:S01]  /*0510*/  IMAD.WIDE.U32 R6, R46, UR12, R4 ;  /* 0x0000000c2e067c25 */ /* 0x000fe2000f8e0004 */
[----:B------:R-:W-:Y:S02]  /*0520*/  ULEA.HI.X UR19, UR22, UR15, UR6, 0x6, UP0 ;  /* 0x0000000f16137291 */ /* 0x000fe400080f3406 */
[----:B---3--:R-:W-:Y:S01]  /*0530*/  UIADD3 UR15, UP0, UPT, UR17, UR26, URZ ;  /* 0x0000001a110f7290 */ /* 0x008fe2000ff1e0ff */
[----:B------:R-:W-:Y:S01]  /*0540*/  IMAD.IADD R7, R7, 0x1, R15 ;  /* 0x0000000107077824 */ /* 0x000fe200078e020f */
[----:B------:R-:W-:Y:S01]  /*0550*/  USHF.L.U64.HI UR18, UR18, 0x1, UR8 ;  /* 0x0000000112127899 */ /* 0x000fe20008010208 */
[C---:B------:R-:W-:Y:S01]  /*0560*/  IMAD.SHL.U32 R32, R6.reuse, 0x4, RZ ;  /* 0x0000000406207824 */ /* 0x040fe200078e00ff */
[----:B------:R-:W-:Y:S02]  /*0570*/  USHF.R.U64 UR23, UR12, 0x1, UR13 ;  /* 0x000000010c177899 */ /* 0x000fe4000800120d */
[----:B------:R-:W-:Y:S01]  /*0580*/  USHF.R.U32.HI UR7, URZ, 0x1, UR13 ;  /* 0x00000001ff077899 */ /* 0x000fe2000801160d */
[----:B------:R-:W-:Y:S01]  /*0590*/  SHF.L.U64.HI R0, R6, 0x2, R7 ;  /* 0x0000000206007819 */ /* 0x000fe20000010207 */
[----:B------:R-:W-:Y:S01]  /*05a0*/  UIADD3.X UR16, UPT, UPT, UR18, UR27, URZ, UP0, !UPT ;  /* 0x0000001b12107290 */ /* 0x000fe200087fe4ff */
[----:B------:R-:W-:Y:S01]  /*05b0*/  IADD3 R6, P2, PT, R32, UR15, RZ ;  /* 0x0000000f20067c10 */ /* 0x000fe2000ff5e0ff */
[----:B----4-:R-:W-:Y:S01]  /*05c0*/  ULEA UR24, UP2, UR9, UR24, 0x1 ;  /* 0x0000001809187291 */ /* 0x010fe2000f8408ff */
[----:B------:R-:W-:Y:S01]  /*05d0*/  IMAD.WIDE.U32 R4, R46, UR23, R4 ;  /* 0x000000172e047c25 */ /* 0x000fe2000f8e0004 */
[----:B------:R-:W-:-:S02]  /*05e0*/  USHF.L.U32 UR27, UR12, 0x2, URZ ;  /* 0x000000020c1b7899 */ /* 0x000fc400080006ff */
[----:B------:R-:W-:Y:S01]  /*05f0*/  IADD3.X R7, PT, PT, R0, UR16, RZ, P2, !PT ;  /* 0x0000001000077c10 */ /* 0x000fe200097fe4ff */
[----:B------:R-:W-:Y:S01]  /*0600*/  IMAD R29, R46, UR7, RZ ;  /* 0x000000072e1d7c24 */ /* 0x000fe2000f8e02ff */
[----:B------:R-:W-:Y:S01]  /*0610*/  ULEA.HI.X UR25, UR9, UR25, UR19, 0x1, UP2 ;  /* 0x0000001909197291 */ /* 0x000fe200090f0c13 */
[----:B------:R-:W-:Y:S01]  /*0620*/  LEA R10, P1, R4, UR24, 0x2 ;  /* 0x00000018040a7c11 */ /* 0x000fe2000f8210ff */
[----:B-----5:R0:W2:Y:S01]  /*0630*/  @P0 LDG.E R23, desc[UR20][R2.64] ;  /* 0x0000001402170981 */ /* 0x0200a2000c1e1900 */
[----:B------:R-:W-:-:S03]  /*0640*/  IMAD.IADD R5, R5, 0x1, R29 ;  /* 0x0000000105057824 */ /* 0x000fc600078e021d */
[----:B------:R-:W3:Y:S02]  /*0650*/  LDG.E R17, desc[UR20][R6.64] ;  /* 0x0000001406117981 */ /* 0x000ee4000c1e1900 */
[----:B------:R-:W-:Y:S01]  /*0660*/  LEA.HI.X R11, R4, UR25, R5, 0x2, P1 ;  /* 0x00000019040b7c11 */ /* 0x000fe200088f1405 */
[----:B------:R-:W-:Y:S01]  /*0670*/  VIADD R48, R43, 0xffffffff ;  /* 0xffffffff2b307836 */ /* 0x000fe20000000000 */
[----:B------:R-:W-:Y:S01]  /*0680*/  USHF.L.U64.HI UR28, UR12, 0x2, UR13 ;  /* 0x000000020c1c7899 */ /* 0x000fe2000801020d */
[----:B------:R-:W-:Y:S02]  /*0690*/  IADD3 R12, P1, PT, R6, UR27, RZ ;  /* 0x0000001b060c7c10 */ /* 0x000fe4000ff3e0ff */
[----:B------:R1:W4:Y:S01]  /*06a0*/  LDG.E R26, desc[UR20][R10.64] ;  /* 0x000000140a1a7981 */ /* 0x000322000c1e1900 */
[----:B------:R-:W-:Y:S01]  /*06b0*/  LOP3.LUT R48, R48, 0x1f, RZ, 0xc0, !PT ;  /* 0x0000001f30307812 */ /* 0x000fe200078ec0ff */
[----:B------:R-:W-:Y:S01]  /*06c0*/  USHF.L.U32 UR29, UR23, 0x2, URZ ;  /* 0x00000002171d7899 */ /* 0x000fe200080006ff */
[----:B------:R-:W-:Y:S01]  /*06d0*/  IMAD.MOV.U32 R49, RZ, RZ, RZ ;  /* 0x000000ffff317224 */ /* 0x000fe200078e00ff */
[----:B------:R-:W-:Y:S01]  /*06e0*/  IADD3.X R13, PT, PT, R7, UR28, RZ, P1, !PT ;  /* 0x0000001c070d7c10 */ /* 0x000fe20008ffe4ff */
[----:B------:R-:W-:-:S02]  /*06f0*/  USHF.L.U32 UR32, UR12, 0x1, URZ ;  /* 0x000000010c207899 */ /* 0x000fc400080006ff */
[----:B------:R-:W-:Y:S01]  /*0700*/  USHF.L.U64.HI UR7, UR23, 0x2, UR7 ;  /* 0x0000000217077899 */ /* 0x000fe20008010207 */
[----:B------:R-:W-:Y:S01]  /*0710*/  IMAD.WIDE.U32 R8, R46, UR12, R48 ;  /* 0x0000000c2e087c25 */ /* 0x000fe2000f8e0030 */
[----:B0-----:R-:W-:Y:S01]  /*0720*/  IADD3 R2, P1, PT, R10, UR29, RZ ;  /* 0x0000001d0a027c10 */ /* 0x001fe2000ff3e0ff */
[----:B------:R0:W5:Y:S01]  /*0730*/  LDG.E R22, desc[UR20][R12.64] ;  /* 0x000000140c167981 */ /* 0x000162000c1e1900 */
[----:B------:R-:W-:Y:S01]  /*0740*/  USHF.L.U64.HI UR33, UR12, 0x1, UR13 ;  /* 0x000000010c217899 */ /* 0x000fe2000801020d */
[----:B------:R-:W-:Y:S01]  /*0750*/  IMAD.IADD R9, R15, 0x1, R9 ;  /* 0x000000010f097824 */ /* 0x000fe200078e0209 */
[----:B------:R-:W-:Y:S01]  /*0760*/  UIADD3 UR30, UP0, UPT, UR15, UR32, URZ ;  /* 0x000000200f1e7290 */ /* 0x000fe2000ff1e0ff */
[----:B------:R-:W-:Y:S01]  /*0770*/  IADD3.X R3, PT, PT, R11, UR7, RZ, P1, !PT ;  /* 0x000000070b037c10 */ /* 0x000fe20008ffe4ff */
[----:B------:R-:W-:Y:S01]  /*0780*/  ULOP3.LUT UR26, UR12, 0xfffffffe, URZ, 0xc0, !UPT ;  /* 0xfffffffe0c1a7892 */ /* 0x000fe2000f8ec0ff */
[----:B------:R-:W-:Y:S01]  /*0790*/  IADD3 R15, P2, PT, R8, UR32, RZ ;  /* 0x00000020080f7c10 */ /* 0x000fe2000ff5e0ff */
[----:B------:R-:W-:Y:S01]  /*07a0*/  UIADD3.X UR31, UPT, UPT, UR16, UR33, URZ, UP0, !UPT ;  /* 0x00000021101f7290 */ /* 0x000fe200087fe4ff */
[----:B------:R-:W-:Y:S01]  /*07b0*/  IMAD.U32 R5, RZ, RZ, UR13 ;  /* 0x0000000dff057e24 */ /* 0x000fe2000f8e00ff */
[----:B-1----:R-:W-:Y:S01]  /*07c0*/  IADD3 R10, P1, PT, R32, UR30, RZ ;  /* 0x0000001e200a7c10 */ /* 0x002fe2000ff3e0ff */
[----:B------:R1:W5:Y:S01]  /*07d0*/  LDG.E R21, desc[UR20][R2.64] ;  /* 0x0000001402157981 */ /* 0x000362000c1e1900 */
[----:B------:R-:W-:Y:S01]  /*07e0*/  IMAD.U32 R4, RZ, RZ, UR26 ;  /* 0x0000001aff047e24 */ /* 0x000fe2000f8e00ff */
[----:B------:R-:W-:Y:S01]  /*07f0*/  IADD3.X R6, PT, PT, R9, UR33, RZ, P2, !PT ;  /* 0x0000002109067c10 */ /* 0x000fe200097fe4ff */
[C---:B------:R-:W-:Y:S01]  /*0800*/  IMAD.SHL.U32 R14, R15.reuse, 0x4, RZ ;  /* 0x000000040f0e7824 */ /* 0x040fe200078e00ff */
[----:B------:R-:W-:Y:S01]  /*0810*/  IADD3.X R11, PT, PT, R0, UR31, RZ, P1, !PT ;  /* 0x0000001f000b7c10 */ /* 0x000fe20008ffe4ff */
[----:B------:R-:W-:Y:S01]  /*0820*/  IMAD.WIDE.U32 R4, R46, UR23, R4 ;  /* 0x000000172e047c25 */ /* 0x000fe2000f8e0004 */
[----:B------:R-:W-:-:S02]  /*0830*/  SHF.L.U64.HI R15, R15, 0x2, R6 ;  /* 0x000000020f0f7819 */ /* 0x000fc40000010206 */
[----:B0-----:R-:W-:Y:S01]  /*0840*/  IADD3 R12, P3, PT, R14, UR15, RZ ;  /* 0x0000000f0e0c7c10 */ /* 0x001fe2000ff7e0ff */
[----:B------:R-:W5:Y:S01]  /*0850*/  LDG.E R20, desc[UR20][R10.64] ;  /* 0x000000140a147981 */ /* 0x000f62000c1e1900 */
[----:B------:R-:W-:Y:S01]  /*0860*/  IMAD.IADD R29, R29, 0x1, R5 ;  /* 0x000000011d1d7824 */ /* 0x000fe200078e0205 */
[----:B------:R-:W-:Y:S02]  /*0870*/  IADD3 R5, P2, PT, R48, R4, RZ ;  /* 0x0000000430057210 */ /* 0x000fe40007f5e0ff */
[----:B------:R-:W-:Y:S02]  /*0880*/  IADD3.X R13, PT, PT, R15, UR16, RZ, P3, !PT ;  /* 0x000000100f0d7c10 */ /* 0x000fe40009ffe4ff */
[----:B------:R-:W-:Y:S01]  /*0890*/  IADD3 R18, P1, PT, R10, UR27, RZ ;  /* 0x0000001b0a127c10 */ /* 0x000fe2000ff3e0ff */
[----:B------:R-:W-:Y:S02]  /*08a0*/  IMAD.X R16, RZ, RZ, R29, P2 ;  /* 0x000000ffff107224 */ /* 0x000fe400010e061d */
[----:B------:R0:W5:Y:S01]  /*08b0*/  LDG.E R6, desc[UR20][R12.64] ;  /* 0x000000140c067981 */ /* 0x000162000c1e1900 */
[----:B------:R-:W-:-:S02]  /*08c0*/  IADD3.X R19, PT, PT, R11, UR28, RZ, P1, !PT ;  /* 0x0000001c0b137c10 */ /* 0x000fc40008ffe4ff */
[C---:B-1----:R-:W-:Y:S01]  /*08d0*/  LEA R2, P1, R5.reuse, UR24, 0x2 ;  /* 0x0000001805027c11 */ /* 0x042fe2000f8210ff */
[----:B------:R-:W-:Y:S02]  /*08e0*/  UIMAD UR19, UR10, 0x3, URZ ;  /* 0x000000030a1378a4 */ /* 0x000fe4000f8e02ff */
[----:B------:R-:W5:Y:S01]  /*08f0*/  LDG.E R18, desc[UR20][R18.64] ;  /* 0x0000001412127981 */ /* 0x000f62000c1e1900 */
[----:B------:R-:W-:Y:S01]  /*0900*/  LEA.HI.X R3, R5, UR25, R16, 0x2, P1 ;  /* 0x0000001905037c11 */ /* 0x000fe200088f1410 */
[----:B------:R-:W-:-:S04]  /*0910*/  IMAD.U32 R5, RZ, RZ, UR12 ;  /* 0x0000000cff057e24 */ /* 0x000fc8000f8e00ff */
[----:B------:R1:W5:Y:S01]  /*0920*/  LDG.E R7, desc[UR20][R2.64] ;  /* 0x0000001402077981 */ /* 0x000362000c1e1900 */
[----:B------:R-:W-:Y:S01]  /*0930*/  IMAD.WIDE.U32 R8, R5, 0x3, R8 ;  /* 0x0000000305087825 */ /* 0x000fe200078e0008 */
[----:B------:R-:W-:-:S03]  /*0940*/  IADD3 R14, P1, PT, R14, UR30, RZ ;  /* 0x0000001e0e0e7c10 */ /* 0x000fc6000ff3e0ff */
[----:B------:R-:W-:Y:S02]  /*0950*/  VIADD R5, R9, UR19 ;  /* 0x0000001309057c36 */ /* 0x000fe40008000000 */
[C---:B------:R-:W-:Y:S01]  /*0960*/  IMAD.SHL.U32 R30, R8.reuse, 0x4, RZ ;  /* 0x00000004081e7824 */ /* 0x040fe200078e00ff */
[----:B------:R-:W-:Y:S02]  /*0970*/  IADD3.X R15, PT, PT, R15, UR31, RZ, P1, !PT ;  /* 0x0000001f0f0f7c10 */ /* 0x000fe40008ffe4ff */
[----:B------:R-:W-:Y:S02]  /*0980*/  SHF.L.U64.HI R5, R8, 0x2, R5 ;  /* 0x0000000208057819 */ /* 0x000fe40000010205 */
[----:B0-----:R-:W-:Y:S01]  /*0990*/  IADD3 R12, P1, PT, R30, UR15, RZ ;  /* 0x0000000f1e0c7c10 */ /* 0x001fe2000ff3e0ff */
[----:B------:R-:W5:Y:S03]  /*09a0*/  LDG.E R11, desc[UR20][R14.64] ;  /* 0x000000140e0b7981 */ /* 0x000f66000c1e1900 */
[----:B------:R-:W-:-:S02]  /*09b0*/  IADD3.X R13, PT, PT, R5, UR16, RZ, P1, !PT ;  /* 0x00000010050d7c10 */ /* 0x000fc40008ffe4ff */
[----:B------:R-:W-:-:S03]  /*09c0*/  IADD3 R8, P1, PT, R2, UR29, RZ ;  /* 0x0000001d02087c10 */ /* 0x000fc6000ff3e0ff */
[----:B------:R-:W5:Y:S01]  /*09d0*/  LDG.E R16, desc[UR20][R12.64] ;  /* 0x000000140c107981 */ /* 0x000f62000c1e1900 */
[----:B------:R-:W-:Y:S02]  /*09e0*/  IADD3.X R9, PT, PT, R3, UR7, RZ, P1, !PT ;  /* 0x0000000703097c10 */ /* 0x000fe40008ffe4ff */
[----:B------:R-:W-:-:S03]  /*09f0*/  IADD3 R30, P1, PT, R30, UR30, RZ ;  /* 0x0000001e1e1e7c10 */ /* 0x000fc6000ff3e0ff */
[----:B------:R0:W5:Y:S01]  /*0a00*/  LDG.E R10, desc[UR20][R8.64] ;  /* 0x00000014080a7981 */ /* 0x000162000c1e1900 */
[----:B------:R-:W-:-:S05]  /*0a10*/  IADD3.X R31, PT, PT, R5, UR31, RZ, P1, !PT ;  /* 0x0000001f051f7c10 */ /* 0x000fca0008ffe4ff */
[----:B------:R5:W5:Y:S01]  /*0a20*/  LDG.E R2, desc[UR20][R30.64] ;  /* 0x000000141e027981 */ /* 0x000b62000c1e1900 */
[----:B------:R-:W-:Y:S01]  /*0a30*/  IMAD.U32 R24, RZ, RZ, UR32 ;  /* 0x00000020ff187e24 */ /* 0x000fe2000f8e00ff */
[----:B------:R-:W-:Y:S01]  /*0a40*/  ULOP3.LUT UR8, UR13, 0x7fffffff, URZ, 0xc0, !UPT ;  /* 0x7fffffff0d087892 */ /* 0x000fe2000f8ec0ff */
[----:B------:R-:W-:Y:S02]  /*0a50*/  IMAD.U32 R25, RZ, RZ, UR33 ;  /* 0x00000021ff197e24 */ /* 0x000fe4000f8e00ff */
[----:B-1----:R-:W-:Y:S02]  /*0a60*/  VIADD R3, R43, 0x1e ;  /* 0x0000001e2b037836 */ /* 0x002fe40000000000 */
[----:B------:R-:W-:-:S03]  /*0a70*/  IMAD.WIDE.U32 R24, R46, UR12, R24 ;  /* 0x0000000c2e187c25 */ /* 0x000fc6000f8e0018 */
[----:B------:R-:W-:Y:S01]  /*0a80*/  LOP3.LUT R3, R3, 0x1f, RZ, 0xc0, !PT ;  /* 0x0000001f03037812 */ /* 0x000fe200078ec0ff */
[----:B------:R-:W-:Y:S01]  /*0a90*/  IMAD R19, R46, UR8, RZ ;  /* 0x000000082e137c24 */ /* 0x000fe2000f8e02ff */
[----:B------:R-:W-:Y:S01]  /*0aa0*/  IADD3 R42, P2, PT, R4, UR26, RZ ;  /* 0x0000001a042a7c10 */ /* 0x000fe2000ff5e0ff */
[----:B------:R-:W-:Y:S01]  /*0ab0*/  IMAD.U32 R5, RZ, RZ, UR12 ;  /* 0x0000000cff057e24 */ /* 0x000fe2000f8e00ff */
[----:B0-----:R-:W-:Y:S01]  /*0ac0*/  IADD3 R8, P1, PT, R3, R24, RZ ;  /* 0x0000001803087210 */ /* 0x001fe20007f3e0ff */
[----:B------:R-:W-:Y:S01]  /*0ad0*/  IMAD.IADD R19, R19, 0x1, R25 ;  /* 0x0000000113137824 */ /* 0x000fe200078e0219 */
[----:B------:R-:W-:Y:S01]  /*0ae0*/  IADD3.X R29, PT, PT, R29, UR13, RZ, P2, !PT ;  /* 0x0000000d1d1d7c10 */ /* 0x000fe200097fe4ff */
[----:B------:R-:W-:Y:S01]  /*0af0*/  UMOV UR23, 0x3f800000 ;  /* 0x3f80000000177882 */ /* 0x000fe20000000000 */
[----:B------:R-:W0:Y:S01]  /*0b00*/  LDCU.128 UR8, c[0x0][0x390] ;  /* 0x00007200ff0877ac */ /* 0x000e220008000c00 */
[----:B------:R-:W-:Y:S01]  /*0b10*/  IMAD.X R9, RZ, RZ, R19, P1 ;  /* 0x000000ffff097224 */ /* 0x000fe200008e0613 */
[----:B------:R-:W-:Y:S01]  /*0b20*/  IADD3 R13, P1, PT, R3, R42, RZ ;  /* 0x0000002a030d7210 */ /* 0x000fe20007f3e0ff */
[----:B------:R-:W-:-:S04]  /*0b30*/  IMAD.WIDE.U32 R4, R5, 0x3, R8 ;  /* 0x0000000305047825 */ /* 0x000fc800078e0008 */
[----:B------:R-:W-:Y:S01]  /*0b40*/  IMAD.X R14, RZ, RZ, R29, P1 ;  /* 0x000000ffff0e7224 */ /* 0x000fe200008e061d */
[----:B------:R-:W-:Y:S01]  /*0b50*/  LEA R12, P1, R13, UR24, 0x2 ;  /* 0x000000180d0c7c11 */ /* 0x000fe2000f8210ff */
[----:B------:R-:W-:-:S03]  /*0b60*/  VIADD R15, R5, UR19 ;  /* 0x00000013050f7c36 */ /* 0x000fc60008000000 */
[----:B------:R-:W-:Y:S01]  /*0b70*/  LEA.HI.X R13, R13, UR25, R14, 0x2, P1 ;  /* 0x000000190d0d7c11 */ /* 0x000fe200088f140e */
[C---:B------:R-:W-:Y:S01]  /*0b80*/  IMAD.SHL.U32 R14, R4.reuse, 0x4, RZ ;  /* 0x00000004040e7824 */ /* 0x040fe200078e00ff */
[----:B------:R-:W-:Y:S01]  /*0b90*/  SHF.L.U64.HI R15, R4, 0x2, R15 ;  /* 0x00000002040f7819 */ /* 0x000fe2000001020f */
[----:B0-----:R-:W-:-:S04]  /*0ba0*/  UIADD3 UR8, UP0, UPT, UR17, UR8, URZ ;  /* 0x0000000811087290 */ /* 0x001fc8000ff1e0ff */
[----:B------:R-:W-:Y:S02]  /*0bb0*/  UIADD3.X UR9, UPT, UPT, UR18, UR9, URZ, UP0, !UPT ;  /* 0x0000000912097290 */ /* 0x000fe400087fe4ff */
[----:B------:R-:W-:-:S04]  /*0bc0*/  UIADD3 UR17, UP0, UPT, UR8, UR32, URZ ;  /* 0x0000002008117290 */ /* 0x000fc8000ff1e0ff */
[----:B------:R-:W-:Y:S01]  /*0bd0*/  UIADD3.X UR18, UPT, UPT, UR9, UR33, URZ, UP0, !UPT ;  /* 0x0000002109127290 */ /* 0x000fe200087fe4ff */
[C---:B---3--:R-:W-:Y:S01]  /*0be0*/  PRMT R4, R17.reuse, 0x7632, R4 ;  /* 0x0000763211047816 */ /* 0x048fe20000000004 */
[----:B------:R-:W-:Y:S01]  /*0bf0*/  IMAD.U32 R17, R17, 0x10000, RZ ;  /* 0x0001000011117824 */ /* 0x000fe200078e00ff */
[----:B--2---:R-:W-:-:S03]  /*0c00*/  @P0 R2UR UR23, R23 ;  /* 0x00000000171702ca */ /* 0x004fc600000e0000 */
[----:B------:R-:W-:Y:S01]  /*0c10*/  IMAD.U32 R25, R4, 0x10000, RZ ;  /* 0x0001000004197824 */ /* 0x000fe200078e00ff */
[C---:B------:R-:W-:Y:S01]  /*0c20*/  FSETP.GT.AND P0, PT, R17.reuse, RZ, PT ;  /* 0x000000ff1100720b */ /* 0x040fe20003f04000 */
[C---:B------:R-:W-:Y:S01]  /*0c30*/  FADD R4, R17.reuse, R17 ;  /* 0x0000001111047221 */ /* 0x040fe20000000000 */
[----:B------:R-:W-:Y:S01]  /*0c40*/  FMUL R17, R17, R17 ;  /* 0x0000001111117220 */ /* 0x000fe20000400000 */
[C---:B----4-:R-:W-:Y:S01]  /*0c50*/  PRMT R5, R26.reuse, 0x7632, R5 ;  /* 0x000076321a057816 */ /* 0x050fe20000000005 */
[C---:B------:R-:W-:Y:S01]  /*0c60*/  FADD R27, R25.reuse, R25 ;  /* 0x00000019191b7221 */ /* 0x040fe20000000000 */
[C---:B------:R-:W-:Y:S01]  /*0c70*/  FSETP.GT.AND P1, PT, R25.reuse, RZ, PT ;  /* 0x000000ff1900720b */ /* 0x040fe20003f24000 */
[----:B------:R-:W-:Y:S02]  /*0c80*/  IMAD.U32 R23, R26, 0x10000, RZ ;  /* 0x000100001a177824 */ /* 0x000fe400078e00ff */
[----:B------:R-:W-:Y:S01]  /*0c90*/  FMUL R25, R25, R25 ;  /* 0x0000001919197220 */ /* 0x000fe20000400000 */
[----:B------:R-:W-:-:S02]  /*0ca0*/  FMNMX R4, RZ, R4, !PT ;  /* 0x00000004ff047209 */ /* 0x000fc40007800000 */
[----:B------:R-:W-:Y:S01]  /*0cb0*/  FSEL R26, R17, RZ, P0 ;  /* 0x000000ff111a7208 */ /* 0x000fe20000000000 */
[----:B------:R-:W-:Y:S01]  /*0cc0*/  IMAD.U32 R36, R5, 0x10000, RZ ;  /* 0x0001000005247824 */ /* 0x000fe200078e00ff */
[----:B------:R-:W-:Y:S01]  /*0cd0*/  FMNMX R5, RZ, R27, !PT ;  /* 0x0000001bff057209 */ /* 0x000fe20007800000 */
[----:B------:R-:W-:Y:S01]  /*0ce0*/  FMUL R4, R4, R23 ;  /* 0x0000001704047220 */ /* 0x000fe20000400000 */
[----:B------:R-:W-:Y:S01]  /*0cf0*/  FSEL R25, R25, RZ, P1 ;  /* 0x000000ff19197208 */ /* 0x000fe20000800000 */
[----:B------:R-:W-:Y:S01]  /*0d00*/  FMUL R17, R23, R26 ;  /* 0x0000001a17117220 */ /* 0x000fe20000400000 */
[C---:B-----5:R-:W-:Y:S02]  /*0d10*/  IMAD.U32 R23, R22.reuse, 0x10000, RZ ;  /* 0x0001000016177824 */ /* 0x060fe400078e00ff */
[----:B------:R-:W-:Y:S01]  /*0d20*/  FMUL R5, R5, R36 ;  /* 0x0000002405057220 */ /* 0x000fe20000400000 */
[----:B------:R-:W-:Y:S01]  /*0d30*/  PRMT R22, R22, 0x7632, R22 ;  /* 0x0000763216167816 */ /* 0x000fe20000000016 */
[----:B------:R-:W-:Y:S01]  /*0d40*/  FMUL R36, R36, R25 ;  /* 0x0000001924247220 */ /* 0x000fe20000400000 */
[C-C-:B------:R-:W-:Y:S01]  /*0d50*/  FADD R25, R23.reuse, R23.reuse ;  /* 0x0000001717197221 */ /* 0x140fe20000000000 */
[C---:B------:R-:W-:Y:S01]  /*0d60*/  FMUL R26, R23.reuse, R23 ;  /* 0x00000017171a7220 */ /* 0x040fe20000400000 */
[----:B------:R-:W-:Y:S01]  /*0d70*/  FSETP.GT.AND P0, PT, R23, RZ, PT ;  /* 0x000000ff1700720b */ /* 0x000fe20003f04000 */
[----:B------:R-:W-:Y:S01]  /*0d80*/  IMAD.U32 R22, R22, 0x10000, RZ ;  /* 0x0001000016167824 */ /* 0x000fe200078e00ff */
[C---:B------:R-:W-:Y:S01]  /*0d90*/  PRMT R23, R21.reuse, 0x7632, R23 ;  /* 0x0000763215177816 */ /* 0x040fe20000000017 */
[----:B------:R-:W-:Y:S01]  /*0da0*/  IMAD.U32 R34, R21, 0x10000, RZ ;  /* 0x0001000015227824 */ /* 0x000fe200078e00ff */
[----:B------:R-:W-:Y:S01]  /*0db0*/  FMNMX R21, RZ, R25, !PT ;  /* 0x00000019ff157209 */ /* 0x000fe20007800000 */
[----:B------:R-:W-:Y:S01]  /*0dc0*/  FMUL R27, R22, R22 ;  /* 0x00000016161b7220 */ /* 0x000fe20000400000 */
[----:B------:R-:W-:Y:S01]  /*0dd0*/  FSEL R25, R26, RZ, P0 ;  /* 0x000000ff1a197208 */ /* 0x000fe20000000000 */
[C-C-:B------:R-:W-:Y:S01]  /*0de0*/  FADD R26, R22.reuse, R22.reuse ;  /* 0x00000016161a7221 */ /* 0x140fe20000000000 */
[----:B------:R-:W-:Y:S01]  /*0df0*/  FSETP.GT.AND P0, PT, R22, RZ, PT ;  /* 0x000000ff1600720b */ /* 0x000fe20003f04000 */
[----:B------:R-:W-:Y:S01]  /*0e00*/  FMUL R21, R21, R34 ;  /* 0x0000002215157220 */ /* 0x000fe20000400000 */
[----:B------:R-:W-:Y:S01]  /*0e10*/  PRMT R22, R20, 0x7632, R22 ;  /* 0x0000763214167816 */ /* 0x000fe20000000016 */
[----:B------:R-:W-:Y:S01]  /*0e20*/  FMUL R34, R34, R25 ;  /* 0x0000001922227220 */ /* 0x000fe20000400000 */
[----:B------:R-:W-:Y:S01]  /*0e30*/  FMNMX R26, RZ, R26, !PT ;  /* 0x0000001aff1a7209 */ /* 0x000fe20007800000 */
[----:B------:R-:W-:Y:S01]  /*0e40*/  IMAD.U32 R25, R23, 0x10000, RZ ;  /* 0x0001000017197824 */ /* 0x000fe200078e00ff */
[----:B------:R-:W-:Y:S01]  /*0e50*/  FSEL R40, R27, RZ, P0 ;  /* 0x000000ff1b287208 */ /* 0x000fe20000000000 */
[----:B------:R-:W-:-:S02]  /*0e60*/  IMAD.U32 R23, R20, 0x10000, RZ ;  /* 0x0001000014177824 */ /* 0x000fc400078e00ff */
[----:B------:R-:W-:Y:S02]  /*0e70*/  IMAD.U32 R22, R22, 0x10000, RZ ;  /* 0x0001000016167824 */ /* 0x000fe400078e00ff */
[----:B------:R-:W-:Y:S01]  /*0e80*/  FMUL R20, R26, R25 ;  /* 0x000000191a147220 */ /* 0x000fe20000400000 */
[----:B------:R-:W-:Y:S01]  /*0e90*/  FMUL R40, R25, R40 ;  /* 0x0000002819287220 */ /* 0x000fe20000400000 */
[----:B------:R-:W-:Y:S02]  /*0ea0*/  IMAD.U32 R25, R6, 0x10000, RZ ;  /* 0x0001000006197824 */ /* 0x000fe400078e00ff */
[----:B------:R-:W-:Y:S01]  /*0eb0*/  FMUL R4, R4, R23 ;  /* 0x0000001704047220 */ /* 0x000fe20000400000 */
[----:B------:R-:W-:Y:S01]  /*0ec0*/  FMUL R23, R5, R22 ;  /* 0x0000001605177220 */ /* 0x000fe20000400000 */
[C---:B------:R-:W-:Y:S01]  /*0ed0*/  FADD R22, R25.reuse, R25 ;  /* 0x0000001919167221 */ /* 0x040fe20000000000 */
[C---:B------:R-:W-:Y:S01]  /*0ee0*/  FMUL R26, R25.reuse, R25 ;  /* 0x00000019191a7220 */ /* 0x040fe20000400000 */
[----:B------:R-:W-:-:S03]  /*0ef0*/  FSETP.GT.AND P0, PT, R25, RZ, PT ;  /* 0x000000ff1900720b */ /* 0x000fc60003f04000 */
[----:B------:R-:W-:Y:S01]  /*0f00*/  FMNMX R22, RZ, R22, !PT ;  /* 0x00000016ff167209 */ /* 0x000fe20007800000 */
[----:B------:R-:W-:Y:S01]  /*0f10*/  IMAD.U32 R35, R7, 0x10000, RZ ;  /* 0x0001000007237824 */ /* 0x000fe200078e00ff */
[----:B------:R-:W-:Y:S02]  /*0f20*/  FSEL R26, R26, RZ, P0 ;  /* 0x000000ff1a1a7208 */ /* 0x000fe40000000000 */
[----:B------:R-:W-:Y:S01]  /*0f30*/  PRMT R6, R6, 0x7632, R6 ;  /* 0x0000763206067816 */ /* 0x000fe20000000006 */
[----:B------:R-:W-:Y:S01]  /*0f40*/  FMUL R41, R22, R35 ;  /* 0x0000002316297220 */ /* 0x000fe20000400000 */
[C---:B------:R-:W-:Y:S01]  /*0f50*/  PRMT R5, R18.reuse, 0x7632, R5 ;  /* 0x0000763212057816 */ /* 0x040fe20000000005 */
[----:B------:R-:W-:Y:S01]  /*0f60*/  FMUL R35, R35, R26 ;  /* 0x0000001a23237220 */ /* 0x000fe20000400000 */
[----:B------:R-:W-:Y:S01]  /*0f70*/  PRMT R26, R7, 0x7632, R26 ;  /* 0x00007632071a7816 */ /* 0x000fe2000000001a */
[----:B------:R-:W-:Y:S02]  /*0f80*/  IMAD.U32 R18, R18, 0x10000, RZ ;  /* 0x0001000012127824 */ /* 0x000fe400078e00ff */
[----:B------:R-:W-:-:S02]  /*0f90*/  IMAD.U32 R7, R6, 0x10000, RZ ;  /* 0x0001000006077824 */ /* 0x000fc400078e00ff */
[----:B------:R-:W-:Y:S02]  /*0fa0*/  IMAD.U32 R25, R5, 0x10000, RZ ;  /* 0x0001000005197824 */ /* 0x000fe400078e00ff */
[----:B------:R-:W-:Y:S01]  /*0fb0*/  FMUL R5, R21, R18 ;  /* 0x0000001215057220 */ /* 0x000fe20000400000 */
[C---:B------:R-:W-:Y:S01]  /*0fc0*/  FADD R21, R7.reuse, R7 ;  /* 0x0000000707157221 */ /* 0x040fe20000000000 */
[C---:B------:R-:W-:Y:S01]  /*0fd0*/  FSETP.GT.AND P0, PT, R7.reuse, RZ, PT ;  /* 0x000000ff0700720b */ /* 0x040fe20003f04000 */
[----:B------:R-:W-:Y:S01]  /*0fe0*/  FMUL R7, R7, R7 ;  /* 0x0000000707077220 */ /* 0x000fe20000400000 */
[----:B------:R-:W-:Y:S01]  /*0ff0*/  FMUL R18, R20, R25 ;  /* 0x0000001914127220 */ /* 0x000fe20000400000 */
[C---:B------:R-:W-:Y:S01]  /*1000*/  FMNMX3 R45, |R4|.reuse, RZ, |R23|, !PT ;  /* 0x000000ff042d7276 */ /* 0x040fe20007800617 */
[----:B------:R-:W-:Y:S01]  /*1010*/  FMUL R20, R4, UR23 ;  /* 0x0000001704147c20 */ /* 0x000fe20008400000 */
[----:B------:R-:W-:Y:S01]  /*1020*/  FMUL R23, R23, UR23 ;  /* 0x0000001717177c20 */ /* 0x000fe20008400000 */
[----:B------:R-:W-:Y:S01]  /*1030*/  FMNMX R21, RZ, R21, !PT ;  /* 0x00000015ff157209 */ /* 0x000fe20007800000 */
[----:B------:R-:W-:Y:S01]  /*1040*/  IMAD.U32 R26, R26, 0x10000, RZ ;  /* 0x000100001a1a7824 */ /* 0x000fe200078e00ff */
[----:B------:R-:W-:-:S02]  /*1050*/  FSEL R25, R7, RZ, P0 ;  /* 0x000000ff07197208 */ /* 0x000fc40000000000 */
[----:B------:R-:W-:Y:S01]  /*1060*/  F2FP.BF16.F32.PACK_AB R4, R23, R20 ;  /* 0x000000141704723e */ /* 0x000fe200000010ff */
[----:B------:R-:W-:Y:S01]  /*1070*/  FMUL R20, R21, R26 ;  /* 0x0000001a15147220 */ /* 0x000fe20000400000 */
[----:B------:R-:W-:Y:S02]  /*1080*/  IMAD.U32 R21, R16, 0x10000, RZ ;  /* 0x0001000010157824 */ /* 0x000fe400078e00ff */
[----:B------:R-:W-:Y:S01]  /*1090*/  FMUL R26, R26, R25 ;  /* 0x000000191a1a7220 */ /* 0x000fe20000400000 */
[----:B------:R-:W-:Y:S01]  /*10a0*/  PRMT R25, R16, 0x7632, R25 ;  /* 0x0000763210197816 */ /* 0x000fe20000000019 */
[C---:B------:R-:W-:Y:S01]  /*10b0*/  IMAD.U32 R22, R11.reuse, 0x10000, RZ ;  /* 0x000100000b167824 */ /* 0x040fe200078e00ff */
[----:B------:R-:W-:Y:S01]  /*10c0*/  PRMT R11, R11, 0x7632, R11 ;  /* 0x000076320b0b7816 */ /* 0x000fe2000000000b */
[----:B------:R-:W-:Y:S02]  /*10d0*/  FADD R16, R21, R21 ;  /* 0x0000001515107221 */ /* 0x000fe40000000000 */
[----:B------:R-:W-:Y:S01]  /*10e0*/  IMAD.U32 R25, R25, 0x10000, RZ ;  /* 0x0001000019197824 */ /* 0x000fe200078e00ff */
[C---:B------:R-:W-:Y:S01]  /*10f0*/  FSETP.GT.AND P0, PT, R21.reuse, RZ, PT ;  /* 0x000000ff1500720b */ /* 0x040fe20003f04000 */
[----:B------:R-:W-:Y:S01]  /*1100*/  FMUL R21, R21, R21 ;  /* 0x0000001515157220 */ /* 0x000fe20000400000 */
[C---:B------:R-:W-:Y:S01]  /*1110*/  IMAD.U32 R37, R10.reuse, 0x10000, RZ ;  /* 0x000100000a257824 */ /* 0x040fe200078e00ff */
[----:B------:R-:W-:Y:S01]  /*1120*/  PRMT R28, R10, 0x7632, R28 ;  /* 0x000076320a1c7816 */ /* 0x000fe2000000001c */
[----:B------:R-:W-:Y:S01]  /*1130*/  IMAD.U32 R11, R11, 0x10000, RZ ;  /* 0x000100000b0b7824 */ /* 0x000fe200078e00ff */
[----:B------:R-:W-:Y:S01]  /*1140*/  FMNMX R16, RZ, R16, !PT ;  /* 0x00000010ff107209 */ /* 0x000fe20007800000 */
[----:B------:R-:W-:Y:S01]  /*1150*/  FADD R10, R25, R25 ;  /* 0x00000019190a7221 */ /* 0x000fe20000000000 */
[----:B------:R-:W-:Y:S01]  /*1160*/  IADD3 R6, P1, PT, R32, UR8, RZ ;  /* 0x0000000820067c10 */ /* 0x000fe2000ff3e0ff */
[----:B------:R-:W-:Y:S01]  /*1170*/  FMUL R41, R41, R22 ;  /* 0x0000001629297220 */ /* 0x000fe20000400000 */
[----:B------:R-:W-:Y:S01]  /*1180*/  FSEL R22, R21, RZ, P0 ;  /* 0x000000ff15167208 */ /* 0x000fe20000000000 */
[----:B------:R-:W-:Y:S01]  /*1190*/  FMUL R20, R20, R11 ;  /* 0x0000000b14147220 */ /* 0x000fe20000400000 */
[----:B------:R-:W-:Y:S01]  /*11a0*/  FMUL R30, R16, R37 ;  /* 0x00000025101e7220 */ /* 0x000fe20000400000 */
[----:B------:R-:W-:Y:S01]  /*11b0*/  FMNMX R21, RZ, R10, !PT ;  /* 0x0000000aff157209 */ /* 0x000fe20007800000 */
[----:B------:R-:W-:Y:S01]  /*11c0*/  IMAD.U32 R11, R2, 0x10000, RZ ;  /* 0x00010000020b7824 */ /* 0x000fe200078e00ff */
[----:B------:R-:W-:-:S02]  /*11d0*/  IADD3.X R7, PT, PT, R0, UR9, RZ, P1, !PT ;  /* 0x0000000900077c10 */ /* 0x000fc40008ffe4ff */
[----:B------:R-:W-:Y:S01]  /*11e0*/  IADD3 R10, P0, PT, R6, UR27, RZ ;  /* 0x0000001b060a7c10 */ /* 0x000fe2000ff1e0ff */
[----:B------:R-:W-:Y:S01]  /*11f0*/  FMUL R30, R30, R11 ;  /* 0x0000000b1e1e7220 */ /* 0x000fe20000400000 */
[----:B------:R-:W-:Y:S01]  /*1200*/  PRMT R39, R2, 0x7632, R39 ;  /* 0x0000763202277816 */ /* 0x000fe20000000027 */
[----:B------:R-:W-:Y:S01]  /*1210*/  IMAD.U32 R28, R28, 0x10000, RZ ;  /* 0x000100001c1c7824 */ /* 0x000fe200078e00ff */
[----:B------:R-:W-:Y:S02]  /*1220*/  IADD3.X R11, PT, PT, R7, UR28, RZ, P0, !PT ;  /* 0x0000001c070b7c10 */ /* 0x000fe400087fe4ff */
[----:B------:R-:W-:Y:S01]  /*1230*/  IADD3 R8, P0, PT, R8, UR32, RZ ;  /* 0x0000002008087c10 */ /* 0x000fe2000ff1e0ff */
[----:B------:R-:W-:Y:S01]  /*1240*/  FMUL R2, R21, R28 ;  /* 0x0000001c15027220 */ /* 0x000fe20000400000 */
[----:B------:R-:W-:Y:S01]  /*1250*/  IMAD.U32 R39, R39, 0x10000, RZ ;  /* 0x0001000027277824 */ /* 0x000fe200078e00ff */
[C---:B------:R-:W-:Y:S01]  /*1260*/  FMNMX3 R45, |R5|.reuse, R45, |R18|, !PT ;  /* 0x0000002d052d7276 */ /* 0x040fe20007800612 */
[----:B------:R-:W-:Y:S01]  /*1270*/  FMUL R5, R5, UR23 ;  /* 0x0000001705057c20 */ /* 0x000fe20008400000 */
[----:B------:R-:W-:Y:S01]  /*1280*/  IADD3.X R21, PT, PT, R9, UR33, RZ, P0, !PT ;  /* 0x0000002109157c10 */ /* 0x000fe200087fe4ff */
[----:B------:R-:W-:Y:S01]  /*1290*/  FMUL R18, R18, UR23 ;  /* 0x0000001712127c20 */ /* 0x000fe20008400000 */
[----:B------:R-:W-:Y:S01]  /*12a0*/  IADD3 R32, P0, PT, R32, UR17, RZ ;  /* 0x0000001120207c10 */ /* 0x000fe2000ff1e0ff */
[----:B------:R0:W-:Y:S01]  /*12b0*/  STG.E desc[UR20][R6.64], R4 ;  /* 0x0000000406007986 */ /* 0x0001e2000c101914 */
[----:B------:R-:W-:Y:S01]  /*12c0*/  FMUL R39, R2, R39 ;  /* 0x0000002702277220 */ /* 0x000fe20000400000 */
[----:B------:R-:W-:Y:S01]  /*12d0*/  FMUL R2, R36, UR23 ;  /* 0x0000001724027c20 */ /* 0x000fe20008400000 */
[----:B------:R-:W-:Y:S01]  /*12e0*/  IMAD.SHL.U32 R52, R8, 0x4, RZ ;  /* 0x0000000408347824 */ /* 0x000fe200078e00ff */
[----:B------:R-:W-:-:S02]  /*12f0*/  IADD3.X R33, PT, PT, R0, UR18, RZ, P0, !PT ;  /* 0x0000001200217c10 */ /* 0x000fc400087fe4ff */
[----:B------:R-:W-:Y:S02]  /*1300*/  F2FP.BF16.F32.PACK_AB R5, RZ, R5 ;  /* 0x00000005ff05723e */ /* 0x000fe400000010ff */
[----:B------:R-:W-:Y:S01]  /*1310*/  IADD3 R54, P0, PT, R32, UR27, RZ ;  /* 0x0000001b20367c10 */ /* 0x000fe2000ff1e0ff */
[----:B0-----:R-:W-:Y:S01]  /*1320*/  FMUL R7, R17, UR23 ;  /* 0x0000001711077c20 */ /* 0x001fe20008400000 */
[----:B------:R-:W-:Y:S01]  /*1330*/  F2FP.BF16.F32.PACK_AB R6, RZ, R18 ;  /* 0x00000012ff06723e */ /* 0x000fe200000010ff */
[----:B------:R-:W-:Y:S01]  /*1340*/  FMUL R37, R37, R22 ;  /* 0x0000001625257220 */ /* 0x000fe20000400000 */
[----:B------:R-:W-:Y:S02]  /*1350*/  IADD3 R22, P1, PT, R52, UR15, RZ ;  /* 0x0000000f34167c10 */ /* 0x000fe4000ff3e0ff */
[----:B------:R-:W-:Y:S02]  /*1360*/  PRMT R5, R5, 0x5410, R6 ;  /* 0x0000541005057816 */ /* 0x000fe40000000006 */
[----:B------:R-:W-:-:S02]  /*1370*/  F2FP.BF16.F32.PACK_AB R7, R2, R7 ;  /* 0x000000070207723e */ /* 0x000fc400000010ff */
[----:B------:R-:W-:Y:S02]  /*1380*/  IADD3.X R55, PT, PT, R33, UR28, RZ, P0, !PT ;  /* 0x0000001c21377c10 */ /* 0x000fe400087fe4ff */
[----:B------:R-:W-:Y:S02]  /*1390*/  SHF.L.U64.HI R2, R8, 0x2, R21 ;  /* 0x0000000208027819 */ /* 0x000fe40000010215 */
[----:B------:R-:W-:Y:S01]  /*13a0*/  IADD3 R52, P0, PT, R52, UR30, RZ ;  /* 0x0000001e34347c10 */ /* 0x000fe2000ff1e0ff */
[----:B------:R-:W-:Y:S01]  /*13b0*/  FMUL R9, R34, UR23 ;  /* 0x0000001722097c20 */ /* 0x000fe20008400000 */
[----:B------:R0:W-:Y:S01]  /*13c0*/  STG.E desc[UR20][R10.64], R5 ;  /* 0x000000050a007986 */ /* 0x0001e2000c101914 */
[----:B------:R-:W-:Y:S01]  /*13d0*/  FMUL R16, R40, UR23 ;  /* 0x0000001728107c20 */ /* 0x000fe20008400000 */
[----:B------:R-:W-:Y:S02]  /*13e0*/  IADD3.X R53, PT, PT, R2, UR31, RZ, P0, !PT ;  /* 0x0000001f02357c10 */ /* 0x000fe400087fe4ff */
[----:B------:R-:W-:Y:S01]  /*13f0*/  F2FP.BF16.F32.PACK_AB R8, RZ, R9 ;  /* 0x00000009ff08723e */ /* 0x000fe200000010ff */
[----:B------:R1:W-:Y:S01]  /*1400*/  STG.E desc[UR20][R32.64], R7 ;  /* 0x0000000720007986 */ /* 0x0003e2000c101914 */
[----:B------:R-:W-:-:S02]  /*1410*/  F2FP.BF16.F32.PACK_AB R9, RZ, R16 ;  /* 0x00000010ff09723e */ /* 0x000fc400000010ff */
[----:B0-----:R-:W-:Y:S02]  /*1420*/  IADD3 R10, P0, PT, R14, UR15, RZ ;  /* 0x0000000f0e0a7c10 */ /* 0x001fe4000ff1e0ff */
[----:B------:R-:W-:Y:S02]  /*1430*/  IADD3.X R23, PT, PT, R2, UR16, RZ, P1, !PT ;  /* 0x0000001002177c10 */ /* 0x000fe40008ffe4ff */
[----:B------:R-:W-:Y:S02]  /*1440*/  IADD3.X R11, PT, PT, R15, UR16, RZ, P0, !PT ;  /* 0x000000100f0b7c10 */ /* 0x000fe400087fe4ff */
[----:B-1----:R-:W-:Y:S02]  /*1450*/  IADD3 R32, P0, PT, R48, R24, RZ ;  /* 0x0000001830207210 */ /* 0x002fe40007f1e0ff */
[----:B------:R-:W-:Y:S02]  /*1460*/  IADD3 R50, P1, PT, R12, UR29, RZ ;  /* 0x0000001d0c327c10 */ /* 0x000fe4000ff3e0ff */
[----:B------:R-:W-:Y:S01]  /*1470*/  PRMT R8, R8, 0x5410, R9 ;  /* 0x0000541008087816 */ /* 0x000fe20000000009 */
[----:B------:R-:W-:Y:S01]  /*1480*/  IMAD.X R21, RZ, RZ, R19, P0 ;  /* 0x000000ffff157224 */ /* 0x000fe200000e0613 */
[----:B------:R-:W-:-:S02]  /*1490*/  IADD3.X R51, PT, PT, R13, UR7, RZ, P1, !PT ;  /* 0x000000070d337c10 */ /* 0x000fc40008ffe4ff */
[----:B------:R-:W-:Y:S01]  /*14a0*/  IADD3 R14, P1, PT, R14, UR30, RZ ;  /* 0x0000001e0e0e7c10 */ /* 0x000fe2000ff3e0ff */
[----:B------:R0:W-:Y:S04]  /*14b0*/  STG.E desc[UR20][R54.64], R8 ;  /* 0x0000000836007986 */ /* 0x0001e8000c101914 */
[----:B------:R1:W2:Y:S01]  /*14c0*/  LDG.E R27, desc[UR20][R12.64] ;  /* 0x000000140c1b7981 */ /* 0x0002a2000c1e1900 */
[----:B------:R-:W-:Y:S01]  /*14d0*/  IADD3.X R15, PT, PT, R15, UR31, RZ, P1, !PT ;  /* 0x0000001f0f0f7c10 */ /* 0x000fe20008ffe4ff */
[----:B------:R-:W-:Y:S02]  /*14e0*/  FMUL R31, R41, UR23 ;  /* 0x00000017291f7c20 */ /* 0x000fe40008400000 */
[----:B------:R3:W4:Y:S01]  /*14f0*/  LDG.E R2, desc[UR20][R52.64] ;  /* 0x0000001434027981 */ /* 0x000722000c1e1900 */
[----:B------:R-:W-:Y:S01]  /*1500*/  FMUL R18, R30, UR23 ;  /* 0x000000171e127c20 */ /* 0x000fe20008400000 */
[----:B------:R-:W-:-:S02]  /*1510*/  FMUL R16, R39, UR23 ;  /* 0x0000001727107c20 */ /* 0x000fc40008400000 */
[----:B------:R-:W5:Y:S01]  /*1520*/  LDG.E R23, desc[UR20][R22.64] ;  /* 0x0000001416177981 */ /* 0x000f62000c1e1900 */
[C---:B-1----:R-:W-:Y:S01]  /*1530*/  SHF.L.U64.HI R13, R32.reuse, 0x2, R21 ;  /* 0x00000002200d7819 */ /* 0x042fe20000010215 */
[----:B------:R-:W-:Y:S02]  /*1540*/  IMAD.SHL.U32 R32, R32, 0x4, RZ ;  /* 0x0000000420207824 */ /* 0x000fe400078e00ff */
[----:B------:R-:W-:Y:S01]  /*1550*/  FMUL R12, R20, UR23 ;  /* 0x00000017140c7c20 */ /* 0x000fe20008400000 */
[----:B------:R1:W4:Y:S02]  /*1560*/  LDG.E R21, desc[UR20][R14.64] ;  /* 0x000000140e157981 */ /* 0x000324000c1e1900 */
[C---:B---3--:R-:W-:Y:S02]  /*1570*/  IADD3 R52, P0, PT, R32.reuse, UR8, RZ ;  /* 0x0000000820347c10 */ /* 0x048fe4000ff1e0ff */
[----:B------:R3:W4:Y:S01]  /*1580*/  LDG.E R0, desc[UR20][R10.64] ;  /* 0x000000140a007981 */ /* 0x000722000c1e1900 */
[----:B------:R-:W-:-:S03]  /*1590*/  IADD3 R32, P3, PT, R32, UR17, RZ ;  /* 0x0000001120207c10 */ /* 0x000fc6000ff7e0ff */
[----:B------:R0:W4:Y:S01]  /*15a0*/  LDG.E R22, desc[UR20][R50.64] ;  /* 0x0000001432167981 */ /* 0x000122000c1e1900 */
[----:B-1----:R-:W-:Y:S01]  /*15b0*/  FMUL R14, R35, UR23 ;  /* 0x00000017230e7c20 */ /* 0x002fe20008400000 */
[----:B------:R-:W-:Y:S01]  /*15c0*/  FMUL R15, R26, UR23 ;  /* 0x000000171a0f7c20 */ /* 0x000fe20008400000 */
[C---:B------:R-:W-:Y:S02]  /*15d0*/  IADD3.X R53, PT, PT, R13.reuse, UR9, RZ, P0, !PT ;  /* 0x000000090d357c10 */ /* 0x040fe400087fe4ff */
[----:B---3--:R-:W-:Y:S02]  /*15e0*/  F2FP.BF16.F32.PACK_AB R10, R12, R31 ;  /* 0x0000001f0c0a723e */ /* 0x008fe400000010ff */
[----:B------:R-:W-:Y:S02]  /*15f0*/  IADD3.X R33, PT, PT, R13, UR18, RZ, P3, !PT ;  /* 0x000000120d217c10 */ /* 0x000fe40009ffe4ff */
[----:B------:R-:W-:Y:S02]  /*1600*/  F2FP.BF16.F32.PACK_AB R11, RZ, R18 ;  /* 0x00000012ff0b723e */ /* 0x000fe400000010ff */
[----:B------:R-:W-:-:S02]  /*1610*/  F2FP.BF16.F32.PACK_AB R12, RZ, R16 ;  /* 0x00000010ff0c723e */ /* 0x000fc400000010ff */
[----:B0-----:R-:W-:Y:S02]  /*1620*/  IADD3 R50, P2, PT, R52, UR27, RZ ;  /* 0x0000001b34327c10 */ /* 0x001fe4000ff5e0ff */
[----:B------:R-:W-:Y:S01]  /*1630*/  F2FP.BF16.F32.PACK_AB R13, R15, R14 ;  /* 0x0000000e0f0d723e */ /* 0x000fe200000010ff */
[----:B------:R-:W-:Y:S01]  /*1640*/  VIADD R15, R43, 0x1d ;  /* 0x0000001d2b0f7836 */ /* 0x000fe20000000000 */
[----:B------:R-:W-:Y:S02]  /*1650*/  IADD3.X R51, PT, PT, R53, UR28, RZ, P2, !PT ;  /* 0x0000001c35337c10 */ /* 0x000fe400097fe4ff */
[----:B------:R-:W-:Y:S02]  /*1660*/  PRMT R11, R11, 0x5410, R12 ;  /* 0x000054100b0b7816 */ /* 0x000fe4000000000c */
[C---:B------:R-:W-:Y:S01]  /*1670*/  FSETP.GT.AND P1, PT, R25.reuse, RZ, PT ;  /* 0x000000ff1900720b */ /* 0x040fe20003f24000 */
[----:B------:R-:W-:Y:S01]  /*1680*/  FMUL R25, R25, R25 ;  /* 0x0000001919197220 */ /* 0x000fe20000400000 */
[----:B------:R-:W-:-:S02]  /*1690*/  IADD3 R24, P0, PT, R24, UR32, RZ ;  /* 0x0000002018187c10 */ /* 0x000fc4000ff1e0ff */
[----:B------:R-:W-:Y:S01]  /*16a0*/  LOP3.LUT R15, R15, 0x1f, RZ, 0xc0, !PT ;  /* 0x0000001f0f0f7812 */ /* 0x000fe200078ec0ff */
[----:B------:R-:W-:Y:S01]  /*16b0*/  STG.E desc[UR20][R52.64], R10 ;  /* 0x0000000a34007986 */ /* 0x000fe2000c101914 */
[----:B------:R-:W-:-:S03]  /*16c0*/  IADD3.X R19, PT, PT, R19, UR33, RZ, P0, !PT ;  /* 0x0000002113137c10 */ /* 0x000fc600087fe4ff */
[----:B------:R0:W-:Y:S01]  /*16d0*/  STG.E desc[UR20][R50.64], R11 ;  /* 0x0000000b32007986 */ /* 0x0001e2000c101914 */
[----:B------:R-:W-:Y:S02]  /*16e0*/  FSEL R25, R25, RZ, P1 ;  /* 0x000000ff19197208 */ /* 0x000fe40000800000 */
[----:B------:R-:W-:-:S03]  /*16f0*/  IADD3 R54, P1, PT, R32, UR27, RZ ;  /* 0x0000001b20367c10 */ /* 0x000fc6000ff3e0ff */
[----:B------:R-:W-:Y:S01]  /*1700*/  FMUL R28, R28, R25 ;  /* 0x000000191c1c7220 */ /* 0x000fe20000400000 */
[----:B0-----:R-:W-:-:S05]  /*1710*/  IADD3 R50, P0, PT, R15, R24, RZ ;  /* 0x000000180f327210 */ /* 0x001fca0007f1e0ff */
[----:B------:R-:W-:Y:S01]  /*1720*/  IMAD.X R51, RZ, RZ, R19, P0 ;  /* 0x000000ffff337224 */ /* 0x000fe200000e0613 */
[----:B------:R-:W-:Y:S01]  /*1730*/  IADD3 R18, P0, PT, R50, UR32, RZ ;  /* 0x0000002032127c10 */ /* 0x000fe2000ff1e0ff */
[----:B------:R-:W-:Y:S01]  /*1740*/  FMUL R14, R37, UR23 ;  /* 0x00000017250e7c20 */ /* 0x000fe20008400000 */
[----:B------:R-:W-:Y:S01]  /*1750*/  FMUL R16, R28, UR23 ;  /* 0x000000171c107c20 */ /* 0x000fe20008400000 */
[----:B------:R-:W-:Y:S01]  /*1760*/  FMNMX3 R45, |R17|, R45, |R36|, !PT ;  /* 0x0000002d112d7276 */ /* 0x000fe20007800624 */
[----:B------:R0:W-:Y:S01]  /*1770*/  STG.E desc[UR20][R32.64], R13 ;  /* 0x0000000d20007986 */ /* 0x0001e2000c101914 */
[----:B------:R-:W-:Y:S01]  /*1780*/  IADD3.X R55, PT, PT, R33, UR28, RZ, P1, !PT ;  /* 0x0000001c21377c10 */ /* 0x000fe20008ffe4ff */
[----:B------:R-:W-:Y:S01]  /*1790*/  IMAD.SHL.U32 R17, R18, 0x4, RZ ;  /* 0x0000000412117824 */ /* 0x000fe200078e00ff */
[----:B------:R-:W-:Y:S02]  /*17a0*/  IADD3.X R25, PT, PT, R51, UR33, RZ, P0, !PT ;  /* 0x0000002133197c10 */ /* 0x000fe400087fe4ff */
[----:B------:R-:W-:-:S02]  /*17b0*/  F2FP.BF16.F32.PACK_AB R14, RZ, R14 ;  /* 0x0000000eff0e723e */ /* 0x000fc400000010ff */
[----:B------:R-:W-:Y:S01]  /*17c0*/  F2FP.BF16.F32.PACK_AB R16, RZ, R16 ;  /* 0x00000010ff10723e */ /* 0x000fe200000010ff */
[----:B0-----:R-:W-:Y:S01]  /*17d0*/  IMAD.U32 R33, RZ, RZ, UR12 ;  /* 0x0000000cff217e24 */ /* 0x001fe2000f8e00ff */
[----:B------:R-:W-:Y:S02]  /*17e0*/  SHF.L.U64.HI R18, R18, 0x2, R25 ;  /* 0x0000000212127819 */ /* 0x000fe40000010219 */
[----:B------:R-:W-:Y:S01]  /*17f0*/  IADD3 R52, P0, PT, R17, UR15, RZ ;  /* 0x0000000f11347c10 */ /* 0x000fe2000ff1e0ff */
[----:B------:R-:W-:Y:S01]  /*1800*/  IMAD.WIDE.U32 R32, R33, 0x3, R50 ;  /* 0x0000000321207825 */ /* 0x000fe200078e0032 */
[----:B------:R-:W-:Y:S02]  /*1810*/  PRMT R14, R14, 0x5410, R16 ;  /* 0x000054100e0e7816 */ /* 0x000fe40000000010 */
[----:B------:R-:W-:Y:S01]  /*1820*/  IADD3.X R53, PT, PT, R18, UR16, RZ, P0, !PT ;  /* 0x0000001012357c10 */ /* 0x000fe200087fe4ff */
[----:B------:R-:W-:Y:S01]  /*1830*/  VIADD R36, R33, UR19 ;  /* 0x0000001321247c36 */ /* 0x000fe20008000000 */
[----:B------:R-:W-:Y:S01]  /*1840*/  IADD3 R42, P0, P1, R42, UR26, R15 ;  /* 0x0000001a2a2a7c10 */ /* 0x000fe2000f91e00f */
[----:B------:R0:W-:Y:S01]  /*1850*/  STG.E desc[UR20][R54.64], R14 ;  /* 0x0000000e36007986 */ /* 0x0001e2000c101914 */
[----:B------:R-:W-:-:S02]  /*1860*/  IMAD.SHL.U32 R38, R32, 0x4, RZ ;  /* 0x0000000420267824 */ /* 0x000fc400078e00ff */
[----:B------:R-:W-:Y:S01]  /*1870*/  SHF.L.U64.HI R36, R32, 0x2, R36 ;  /* 0x0000000220247819 */ /* 0x000fe20000010224 */
[----:B------:R1:W3:Y:S01]  /*1880*/  LDG.E R25, desc[UR20][R52.64] ;  /* 0x0000001434197981 */ /* 0x0002e2000c1e1900 */
[----:B------:R-:W-:Y:S02]  /*1890*/  IADD3.X R29, PT, PT, R29, UR13, RZ, P0, P1 ;  /* 0x0000000d1d1d7c10 */ /* 0x000fe400087e24ff */
[C---:B------:R-:W-:Y:S02]  /*18a0*/  LEA R32, P0, R42.reuse, UR24, 0x2 ;  /* 0x000000182a207c11 */ /* 0x040fe4000f8010ff */
[----:B------:R-:W-:Y:S02]  /*18b0*/  IADD3 R50, P1, PT, R17, UR30, RZ ;  /* 0x0000001e11327c10 */ /* 0x000fe4000ff3e0ff */
[----:B------:R-:W-:Y:S02]  /*18c0*/  LEA.HI.X R33, R42, UR25, R29, 0x2, P0 ;  /* 0x000000192a217c11 */ /* 0x000fe400080f141d */
[----:B------:R-:W-:-:S02]  /*18d0*/  IADD3.X R51, PT, PT, R18, UR31, RZ, P1, !PT ;  /* 0x0000001f12337c10 */ /* 0x000fc40008ffe4ff */
[----:B0-----:R-:W-:Y:S01]  /*18e0*/  IADD3 R54, P0, PT, R38, UR15, RZ ;  /* 0x0000000f26367c10 */ /* 0x001fe2000ff1e0ff */
[----:B------:R-:W3:Y:S03]  /*18f0*/  LDG.E R29, desc[UR20][R32.64] ;  /* 0x00000014201d7981 */ /* 0x000ee6000c1e1900 */
[----:B------:R-:W-:Y:S01]  /*1900*/  IADD3.X R55, PT, PT, R36, UR16, RZ, P0, !PT ;  /* 0x0000001024377c10 */ /* 0x000fe200087fe4ff */
[----:B------:R0:W3:Y:S01]  /*1910*/  LDG.E R31, desc[UR20][R50.64] ;  /* 0x00000014321f7981 */ /* 0x0000e2000c1e1900 */
[----:B------:R-:W-:Y:S02]  /*1920*/  FMNMX3 R40, |R34|, R45, |R40|, !PT ;  /* 0x0000002d22287276 */ /* 0x000fe40007800628 */
[----:B-1----:R-:W-:Y:S01]  /*1930*/  IADD3 R52, P0, PT, R32, UR29, RZ ;  /* 0x0000001d20347c10 */ /* 0x002fe2000ff1e0ff */
[----:B------:R-:W3:Y:S03]  /*1940*/  LDG.E R34, desc[UR20][R54.64] ;  /* 0x0000001436227981 */ /* 0x000ee6000c1e1900 */
[----:B------:R-:W-:-:S02]  /*1950*/  IADD3.X R53, PT, PT, R33, UR7, RZ, P0, !PT ;  /* 0x0000000721357c10 */ /* 0x000fc400087fe4ff */
[----:B------:R-:W-:-:S04]  /*1960*/  IADD3 R44, P0, PT, R38, UR30, RZ ;  /* 0x0000001e262c7c10 */ /* 0x000fc8000ff1e0ff */
[----:B------:R-:W-:Y:S02]  /*1970*/  IADD3.X R45, PT, PT, R36, UR31, RZ, P0, !PT ;  /* 0x0000001f242d7c10 */ /* 0x000fe400087fe4ff */
[----:B------:R-:W3:Y:S04]  /*1980*/  LDG.E R36, desc[UR20][R52.64] ;  /* 0x0000001434247981 */ /* 0x000ee8000c1e1900 */
[----:B------:R1:W3:Y:S01]  /*1990*/  LDG.E R38, desc[UR20][R44.64] ;  /* 0x000000142c267981 */ /* 0x0002e2000c1e1900 */
[----:B------:R-:W-:-:S04]  /*19a0*/  FMNMX3 R40, |R41|, R40, |R20|, !PT ;  /* 0x0000002829287276 */ /* 0x000fc80007800614 */
[----:B------:R-:W-:Y:S02]  /*19b0*/  FMNMX3 R30, |R30|, R40, |R39|, !PT ;  /* 0x000000281e1e7276 */ /* 0x000fe40007800627 */
[----:B------:R-:W-:-:S05]  /*19c0*/  IADD3 R40, P0, PT, R3, R24, RZ ;  /* 0x0000001803287210 */ /* 0x000fca0007f1e0ff */
[----:B------:R-:W-:Y:S01]  /*19d0*/  IMAD.X R19, RZ, RZ, R19, P0 ;  /* 0x000000ffff137224 */ /* 0x000fe200000e0613 */
[----:B------:R-:W-:-:S04]  /*19e0*/  FMNMX3 R30, |R35|, R30, |R26|, !PT ;  /* 0x0000001e231e7276 */ /* 0x000fc8000780061a */
[C---:B------:R-:W-:Y:S01]  /*19f0*/  SHF.L.U64.HI R24, R40.reuse, 0x2, R19 ;  /* 0x0000000228187819 */ /* 0x040fe20000010213 */
[----:B------:R-:W-:Y:S01]  /*1a00*/  IMAD.SHL.U32 R40, R40, 0x4, RZ ;  /* 0x0000000428287824 */ /* 0x000fe200078e00ff */
[----:B------:R-:W-:-:S04]  /*1a10*/  FMNMX3 R37, |R37|, R30, |R28|, !PT ;  /* 0x0000001e25257276 */ /* 0x000fc8000780061c */
[----:B0-----:R-:W-:-:S04]  /*1a20*/  IADD3 R50, P0, PT, R40, UR8, RZ ;  /* 0x0000000828327c10 */ /* 0x001fc8000ff1e0ff */
[----:B------:R-:W-:Y:S02]  /*1a30*/  IADD3.X R51, PT, PT, R24, UR9, RZ, P0, !PT ;  /* 0x0000000918337c10 */ /* 0x000fe400087fe4ff */
[----:B------:R-:W-:-:S04]  /*1a40*/  IADD3 R40, P2, PT, R40, UR17, RZ ;  /* 0x0000001128287c10 */ /* 0x000fc8000ff5e0ff */
[----:B------:R-:W-:Y:S01]  /*1a50*/  IADD3.X R41, PT, PT, R24, UR18, RZ, P2, !PT ;  /* 0x0000001218297c10 */ /* 0x000fe200097fe4ff */
[----:B------:R-:W0:Y:S01]  /*1a60*/  S2UR UR25, SR_CgaCtaId ;  /* 0x00000000001979c3 */ /* 0x000e220000008800 */
[----:B------:R-:W-:Y:S02]  /*1a70*/  UMOV UR24, 0x400 ;  /* 0x0000040000187882 */ /* 0x000fe40000000000 */
[----:B------:R-:W-:Y:S01]  /*1a80*/  UIADD3 UR7, UPT, UPT, UR24, 0x20, URZ ;  /* 0x0000002018077890 */ /* 0x000fe2000fffe0ff */
[----:B------:R-:W-:-:S03]  /*1a90*/  IMAD.SHL.U32 R43, R43, 0x4, RZ ;  /* 0x000000042b2b7824 */ /* 0x000fc600078e00ff */
[----:B0-----:R-:W-:Y:S01]  /*1aa0*/  ULEA UR7, UR25, UR7, 0x18 ;  /* 0x0000000719077291 */ /* 0x001fe2000f8ec0ff */
[----:B--2---:R-:W-:Y:S01]  /*1ab0*/  PRMT R39, R27, 0x7632, R39 ;  /* 0x000076321b277816 */ /* 0x004fe20000000027 */
[----:B-----5:R-:W-:-:S04]  /*1ac0*/  IMAD.U32 R20, R23, 0x10000, RZ ;  /* 0x0001000017147824 */ /* 0x020fc800078e00ff */
[----:B------:R-:W-:Y:S01]  /*1ad0*/  FADD R42, R20, R20 ;  /* 0x00000014142a7221 */ /* 0x000fe20000000000 */
[----:B----4-:R-:W-:-:S04]  /*1ae0*/  IMAD.U32 R26, R0, 0x10000, RZ ;  /* 0x00010000001a7824 */ /* 0x010fc800078e00ff */
[----:B------:R-:W-:Y:S01]  /*1af0*/  FADD R35, R26, R26 ;  /* 0x0000001a1a237221 */ /* 0x000fe20000000000 */
[----:B------:R-:W-:Y:S01]  /*1b00*/  FMNMX R42, RZ, R42, !PT ;  /* 0x0000002aff2a7209 */ /* 0x000fe20007800000 */
[----:B------:R-:W-:Y:S01]  /*1b10*/  IMAD.U32 R27, R27, 0x10000, RZ ;  /* 0x000100001b1b7824 */ /* 0x000fe200078e00ff */
[----:B------:R-:W-:Y:S01]  /*1b20*/  PRMT R32, R23, 0x7632, R32 ;  /* 0x0000763217207816 */ /* 0x000fe20000000020 */
[C---:B------:R-:W-:Y:S01]  /*1b30*/  FMUL R28, R20.reuse, R20 ;  /* 0x00000014141c7220 */ /* 0x040fe20000400000 */
[----:B------:R-:W-:Y:S01]  /*1b40*/  FSETP.GT.AND P0, PT, R20, RZ, PT ;  /* 0x000000ff1400720b */ /* 0x000fe20003f04000 */
[----:B------:R-:W-:Y:S01]  /*1b50*/  IMAD.U32 R20, R22, 0x10000, RZ ;  /* 0x0001000016147824 */ /* 0x000fe200078e00ff */
[----:B------:R-:W-:Y:S01]  /*1b60*/  FMNMX R35, RZ, R35, !PT ;  /* 0x00000023ff237209 */ /* 0x000fe20007800000 */
[----:B-1----:R-:W-:Y:S02]  /*1b70*/  IMAD.U32 R45, R39, 0x10000, RZ ;  /* 0x00010000272d7824 */ /* 0x002fe400078e00ff */
[----:B------:R-:W-:Y:S01]  /*1b80*/  FMUL R39, R42, R27 ;  /* 0x0000001b2a277220 */ /* 0x000fe20000400000 */
[----:B------:R-:W-:Y:S01]  /*1b90*/  IMAD.U32 R23, R32, 0x10000, RZ ;  /* 0x0001000020177824 */ /* 0x000fe200078e00ff */
[----:B------:R-:W-:Y:S01]  /*1ba0*/  FSEL R28, R28, RZ, P0 ;  /* 0x000000ff1c1c7208 */ /* 0x000fe20000000000 */
[----:B------:R-:W-:-:S02]  /*1bb0*/  IMAD.U32 R42, R21, 0x10000, RZ ;  /* 0x00010000152a7824 */ /* 0x000fc400078e00ff */
[----:B------:R-:W-:Y:S01]  /*1bc0*/  FMUL R35, R35, R20 ;  /* 0x0000001423237220 */ /* 0x000fe20000400000 */
[----:B------:R-:W-:Y:S01]  /*1bd0*/  PRMT R22, R0, 0x7632, R22 ;  /* 0x0000763200167816 */ /* 0x000fe20000000016 */
[----:B------:R-:W-:Y:S01]  /*1be0*/  FADD R32, R23, R23 ;  /* 0x0000001717207221 */ /* 0x000fe20000000000 */
[----:B------:R-:W-:Y:S01]  /*1bf0*/  FMUL R0, R27, R28 ;  /* 0x0000001c1b007220 */ /* 0x000fe20000400000 */
[----:B------:R-:W-:Y:S01]  /*1c00*/  FMUL R42, R35, R42 ;  /* 0x0000002a232a7220 */ /* 0x000fe20000400000 */
[----:B------:R-:W-:Y:S01]  /*1c10*/  PRMT R35, R21, 0x7632, R35 ;  /* 0x0000763215237816 */ /* 0x000fe20000000023 */
[----:B------:R-:W-:Y:S02]  /*1c20*/  IMAD.U32 R28, R22, 0x10000, RZ ;  /* 0x00010000161c7824 */ /* 0x000fe400078e00ff */
[C---:B------:R-:W-:Y:S01]  /*1c30*/  FMUL R21, R23.reuse, R23 ;  /* 0x0000001717157220 */ /* 0x040fe20000400000 */
[----:B------:R-:W-:Y:S01]  /*1c40*/  FSETP.GT.AND P0, PT, R23, RZ, PT ;  /* 0x000000ff1700720b */ /* 0x000fe20003f04000 */
[----:B------:R-:W-:Y:S01]  /*1c50*/  FMUL R27, R26, R26 ;  /* 0x0000001a1a1b7220 */ /* 0x000fe20000400000 */
[----:B------:R-:W-:-:S02]  /*1c60*/  PRMT R33, R2, 0x7632, R33 ;  /* 0x0000763202217816 */ /* 0x000fc40000000021 */
[----:B------:R-:W-:Y:S02]  /*1c70*/  FMNMX R32, RZ, R32, !PT ;  /* 0x00000020ff207209 */ /* 0x000fe40007800000 */
[----:B------:R-:W-:Y:S01]  /*1c80*/  PRMT R30, R22, 0x7632, R30 ;  /* 0x00007632161e7816 */ /* 0x000fe2000000001e */
[----:B------:R-:W-:Y:S01]  /*1c90*/  FADD R22, R28, R28 ;  /* 0x0000001c1c167221 */ /* 0x000fe20000000000 */
[----:B------:R-:W-:Y:S02]  /*1ca0*/  FSETP.GT.AND P1, PT, R26, RZ, PT ;  /* 0x000000ff1a00720b */ /* 0x000fe40003f24000 */
[----:B------:R-:W-:Y:S01]  /*1cb0*/  FSEL R26, R21, RZ, P0 ;  /* 0x000000ff151a7208 */ /* 0x000fe20000000000 */
[----:B------:R-:W-:Y:S02]  /*1cc0*/  IMAD.U32 R2, R2, 0x10000, RZ ;  /* 0x0001000002027824 */ /* 0x000fe400078e00ff */
[----:B------:R-:W-:Y:S01]  /*1cd0*/  FMUL R32, R32, R45 ;  /* 0x0000002d20207220 */ /* 0x000fe20000400000 */
[----:B------:R-:W-:Y:S01]  /*1ce0*/  IMAD.U32 R33, R33, 0x10000, RZ ;  /* 0x0001000021217824 */ /* 0x000fe200078e00ff */
[----:B------:R-:W-:Y:S01]  /*1cf0*/  FSEL R27, R27, RZ, P1 ;  /* 0x000000ff1b1b7208 */ /* 0x000fe20000800000 */
[----:B------:R-:W-:Y:S01]  /*1d00*/  IMAD.U32 R23, R30, 0x10000, RZ ;  /* 0x000100001e177824 */ /* 0x000fe200078e00ff */
[----:B------:R-:W-:Y:S01]  /*1d10*/  FMNMX R22, RZ, R22, !PT ;  /* 0x00000016ff167209 */ /* 0x000fe20007800000 */
[----:B------:R-:W-:Y:S01]  /*1d20*/  FMUL R45, R45, R26 ;  /* 0x0000001a2d2d7220 */ /* 0x000fe20000400000 */
[----:B------:R-:W-:Y:S01]  /*1d30*/  FMUL R2, R39, R2 ;  /* 0x0000000227027220 */ /* 0x000fe20000400000 */
[----:B------:R-:W-:Y:S01]  /*1d40*/  FMUL R33, R32, R33 ;  /* 0x0000002120217220 */ /* 0x000fe20000400000 */
[----:B------:R-:W-:Y:S01]  /*1d50*/  FMUL R20, R20, R27 ;  /* 0x0000001b14147220 */ /* 0x000fe20000400000 */
[----:B------:R-:W-:-:S02]  /*1d60*/  IMAD.U32 R35, R35, 0x10000, RZ ;  /* 0x0001000023237824 */ /* 0x000fc400078e00ff */
[----:B------:R-:W-:Y:S01]  /*1d70*/  FMUL R22, R22, R23 ;  /* 0x0000001716167220 */ /* 0x000fe20000400000 */
[----:B------:R-:W-:Y:S01]  /*1d80*/  FMUL R26, R0, UR23 ;  /* 0x00000017001a7c20 */ /* 0x000fe20008400000 */
[----:B------:R-:W-:Y:S01]  /*1d90*/  FMUL R27, R45, UR23 ;  /* 0x000000172d1b7c20 */ /* 0x000fe20008400000 */
[----:B------:R-:W-:Y:S01]  /*1da0*/  FMUL R32, R2, UR23 ;  /* 0x0000001702207c20 */ /* 0x000fe20008400000 */
[----:B------:R-:W-:Y:S01]  /*1db0*/  FMUL R19, R33, UR23 ;  /* 0x0000001721137c20 */ /* 0x000fe20008400000 */
[----:B------:R-:W-:Y:S01]  /*1dc0*/  FMUL R35, R22, R35 ;  /* 0x0000002316237220 */ /* 0x000fe20000400000 */
[C---:B------:R-:W-:Y:S01]  /*1dd0*/  FSETP.GT.AND P0, PT, R28.reuse, RZ, PT ;  /* 0x000000ff1c00720b */ /* 0x040fe20003f04000 */
[----:B------:R-:W-:Y:S01]  /*1de0*/  FMUL R28, R28, R28 ;  /* 0x0000001c1c1c7220 */ /* 0x000fe20000400000 */
[----:B------:R-:W-:Y:S01]  /*1df0*/  F2FP.BF16.F32.PACK_AB R24, R27, R26 ;  /* 0x0000001a1b18723e */ /* 0x000fe200000010ff */
[----:B------:R-:W-:Y:S01]  /*1e00*/  FMUL R21, R42, UR23 ;  /* 0x000000172a157c20 */ /* 0x000fe20008400000 */
[----:B------:R-:W-:Y:S01]  /*1e10*/  F2FP.BF16.F32.PACK_AB R19, R19, R32 ;  /* 0x000000201313723e */ /* 0x000fe200000010ff */
[----:B------:R-:W-:Y:S01]  /*1e20*/  FMUL R22, R35, UR23 ;  /* 0x0000001723167c20 */ /* 0x000fe20008400000 */
[----:B------:R-:W-:-:S02]  /*1e30*/  FSEL R28, R28, RZ, P0 ;  /* 0x000000ff1c1c7208 */ /* 0x000fc40000000000 */
[----:B------:R-:W-:Y:S01]  /*1e40*/  F2FP.BF16.F32.PACK_AB R21, RZ, R21 ;  /* 0x00000015ff15723e */ /* 0x000fe200000010ff */
[----:B------:R0:W-:Y:S01]  /*1e50*/  STG.E desc[UR20][R50.64], R19 ;  /* 0x0000001332007986 */ /* 0x0001e2000c101914 */
[----:B------:R-:W-:Y:S01]  /*1e60*/  F2FP.BF16.F32.PACK_AB R22, RZ, R22 ;  /* 0x00000016ff16723e */ /* 0x000fe200000010ff */
[----:B------:R-:W-:Y:S01]  /*1e70*/  FMUL R23, R23, R28 ;  /* 0x0000001c17177220 */ /* 0x000fe20000400000 */
[----:B------:R-:W-:Y:S02]  /*1e80*/  FMUL R27, R20, UR23 ;  /* 0x00000017141b7c20 */ /* 0x000fe40008400000 */
[----:B------:R-:W-:Y:S01]  /*1e90*/  PRMT R21, R21, 0x5410, R22 ;  /* 0x0000541015157816 */ /* 0x000fe20000000016 */
[----:B------:R-:W-:Y:S01]  /*1ea0*/  FMUL R28, R23, UR23 ;  /* 0x00000017171c7c20 */ /* 0x000fe20008400000 */
[----:B0-----:R-:W-:Y:S02]  /*1eb0*/  IADD3 R50, P1, PT, R50, UR27, RZ ;  /* 0x0000001b32327c10 */ /* 0x001fe4000ff3e0ff */
[C---:B---3--:R-:W-:Y:S01]  /*1ec0*/  PRMT R26, R25.reuse, 0x7632, R26 ;  /* 0x00007632191a7816 */ /* 0x048fe2000000001a */
[----:B------:R-:W-:-:S04]  /*1ed0*/  IMAD.U32 R25, R25, 0x10000, RZ ;  /* 0x0001000019197824 */ /* 0x000fc800078e00ff */
[----:B------:R-:W-:Y:S02]  /*1ee0*/  IMAD.U32 R26, R26, 0x10000, RZ ;  /* 0x000100001a1a7824 */ /* 0x000fe400078e00ff */
[----:B------:R-:W-:Y:S01]  /*1ef0*/  FADD R44, R25, R25 ;  /* 0x00000019192c7221 */ /* 0x000fe20000000000 */
[----:B------:R-:W-:Y:S01]  /*1f00*/  IADD3.X R51, PT, PT, R51, UR28, RZ, P1, !PT ;  /* 0x0000001c33337c10 */ /* 0x000fe20008ffe4ff */
[----:B------:R-:W-:Y:S01]  /*1f10*/  FADD R39, R26, R26 ;  /* 0x0000001a1a277221 */ /* 0x000fe20000000000 */
[C---:B------:R-:W-:Y:S01]  /*1f20*/  PRMT R30, R29.reuse, 0x7632, R30 ;  /* 0x000076321d1e7816 */ /* 0x040fe2000000001e */
[----:B------:R-:W-:Y:S01]  /*1f30*/  IMAD.U32 R29, R29, 0x10000, RZ ;  /* 0x000100001d1d7824 */ /* 0x000fe200078e00ff */
[----:B------:R-:W-:Y:S02]  /*1f40*/  FMNMX R44, RZ, R44, !PT ;  /* 0x0000002cff2c7209 */ /* 0x000fe40007800000 */
[----:B------:R-:W-:Y:S01]  /*1f50*/  FMNMX R39, RZ, R39, !PT ;  /* 0x00000027ff277209 */ /* 0x000fe20007800000 */
[----:B------:R-:W-:Y:S01]  /*1f60*/  IMAD.U32 R30, R30, 0x10000, RZ ;  /* 0x000100001e1e7824 */ /* 0x000fe200078e00ff */
[C---:B------:R-:W-:Y:S01]  /*1f70*/  PRMT R32, R31.reuse, 0x7632, R32 ;  /* 0x000076321f207816 */ /* 0x040fe20000000020 */
[----:B------:R-:W-:Y:S01]  /*1f80*/  STG.E desc[UR20][R50.64], R21 ;  /* 0x0000001532007986 */ /* 0x000fe2000c101914 */
[----:B------:R-:W-:Y:S01]  /*1f90*/  F2FP.BF16.F32.PACK_AB R27, RZ, R27 ;  /* 0x0000001bff1b723e */ /* 0x000fe200000010ff */
[----:B------:R-:W-:Y:S01]  /*1fa0*/  IMAD.U32 R31, R31, 0x10000, RZ ;  /* 0x000100001f1f7824 */ /* 0x000fe200078e00ff */
[----:B------:R-:W-:Y:S01]  /*1fb0*/  F2FP.BF16.F32.PACK_AB R28, RZ, R28 ;  /* 0x0000001cff1c723e */ /* 0x000fe200000010ff */
[----:B------:R0:W-:Y:S01]  /*1fc0*/  STG.E desc[UR20][R40.64], R24 ;  /* 0x0000001828007986 */ /* 0x0001e2000c101914 */
[----:B------:R-:W-:Y:S01]  /*1fd0*/  FMNMX3 R37, |R2|, R37, |R33|, !PT ;  /* 0x0000002502257276 */ /* 0x000fe20007800621 */
[----:B------:R-:W-:-:S02]  /*1fe0*/  IMAD.U32 R32, R32, 0x10000, RZ ;  /* 0x0001000020207824 */ /* 0x000fc400078e00ff */
[----:B------:R-:W-:Y:S01]  /*1ff0*/  FMUL R44, R44, R29 ;  /* 0x0000001d2c2c7220 */ /* 0x000fe20000400000 */
[----:B------:R-:W-:Y:S01]  /*2000*/  FMUL R39, R39, R30 ;  /* 0x0000001e27277220 */ /* 0x000fe20000400000 */
[----:B------:R-:W-:Y:S02]  /*2010*/  PRMT R2, R34, 0x7632, R2 ;  /* 0x0000763222027816 */ /* 0x000fe40000000002 */
[----:B------:R-:W-:Y:S02]  /*2020*/  PRMT R27, R27, 0x5410, R28 ;  /* 0x000054101b1b7816 */ /* 0x000fe4000000001c */
[----:B0-----:R-:W-:Y:S01]  /*2030*/  IADD3 R40, P0, PT, R40, UR27, RZ ;  /* 0x0000001b28287c10 */ /* 0x001fe2000ff1e0ff */
[----:B------:R-:W-:Y:S01]  /*2040*/  FMUL R31, R44, R31 ;  /* 0x0000001f2c1f7220 */ /* 0x000fe20000400000 */
[----:B------:R-:W-:Y:S01]  /*2050*/  FMUL R32, R39, R32 ;  /* 0x0000002027207220 */ /* 0x000fe20000400000 */
[----:B------:R-:W-:Y:S02]  /*2060*/  FMNMX3 R42, |R42|, R37, |R35|, !PT ;  /* 0x000000252a2a7276 */ /* 0x000fe40007800623 */
[----:B------:R-:W-:Y:S01]  /*2070*/  IADD3.X R41, PT, PT, R41, UR28, RZ, P0, !PT ;  /* 0x0000001c29297c10 */ /* 0x000fe200087fe4ff */
[----:B------:R-:W-:-:S02]  /*2080*/  IMAD.U32 R34, R34, 0x10000, RZ ;  /* 0x0001000022227824 */ /* 0x000fc400078e00ff */
[----:B------:R-:W-:Y:S02]  /*2090*/  IMAD.U32 R35, R2, 0x10000, RZ ;  /* 0x0001000002237824 */ /* 0x000fe400078e00ff */
[----:B------:R-:W0:Y:S01]  /*20a0*/  S2R R2, SR_TID.X ;  /* 0x0000000000027919 */ /* 0x000e220000002100 */
[----:B------:R-:W-:Y:S01]  /*20b0*/  FMUL R44, R31, UR23 ;  /* 0x000000171f2c7c20 */ /* 0x000fe20008400000 */
[----:B------:R-:W-:Y:S01]  /*20c0*/  FMUL R39, R32, UR23 ;  /* 0x0000001720277c20 */ /* 0x000fe20008400000 */
[----:B------:R1:W-:Y:S01]  /*20d0*/  STG.E desc[UR20][R40.64], R27 ;  /* 0x0000001b28007986 */ /* 0x0003e2000c101914 */
[----:B------:R-:W-:-:S03]  /*20e0*/  PRMT R37, R36, 0x7632, R37 ;  /* 0x0000763224257816 */ /* 0x000fc60000000025 */
[----:B------:R-:W-:Y:S01]  /*20f0*/  F2FP.BF16.F32.PACK_AB R33, R39, R44 ;  /* 0x0000002c2721723e */ /* 0x000fe200000010ff */
[----:B------:R-:W-:Y:S01]  /*2100*/  IMAD.U32 R36, R36, 0x10000, RZ ;  /* 0x0001000024247824 */ /* 0x000fe200078e00ff */
[----:B------:R-:W-:Y:S01]  /*2110*/  PRMT R39, R38, 0x7632, R39 ;  /* 0x0000763226277816 */ /* 0x000fe20000000027 */
[----:B------:R-:W-:Y:S02]  /*2120*/  IMAD.U32 R37, R37, 0x10000, RZ ;  /* 0x0001000025257824 */ /* 0x000fe400078e00ff */
[----:B-1----:R-:W-:Y:S01]  /*2130*/  FADD R41, R34, R34 ;  /* 0x0000002222297221 */ /* 0x002fe20000000000 */
[----:B------:R-:W-:-:S04]  /*2140*/  FADD R40, R35, R35 ;  /* 0x0000002323287221 */ /* 0x000fc80000000000 */
[----:B------:R-:W-:Y:S02]  /*2150*/  FMNMX R41, RZ, R41, !PT ;  /* 0x00000029ff297209 */ /* 0x000fe40007800000 */
[----:B------:R-:W-:Y:S01]  /*2160*/  FMNMX R40, RZ, R40, !PT ;  /* 0x00000028ff287209 */ /* 0x000fe20007800000 */
[----:B------:R-:W-:Y:S02]  /*2170*/  IMAD.U32 R38, R38, 0x10000, RZ ;  /* 0x0001000026267824 */ /* 0x000fe400078e00ff */
[----:B------:R-:W-:Y:S02]  /*2180*/  IMAD.U32 R39, R39, 0x10000, RZ ;  /* 0x0001000027277824 */ /* 0x000fe400078e00ff */
[----:B------:R-:W-:Y:S01]  /*2190*/  FMUL R41, R41, R36 ;  /* 0x0000002429297220 */ /* 0x000fe20000400000 */
[----:B------:R-:W-:Y:S01]  /*21a0*/  FMUL R40, R40, R37 ;  /* 0x0000002528287220 */ /* 0x000fe20000400000 */
[----:B------:R-:W-:Y:S02]  /*21b0*/  IADD3 R50, P0, PT, R17, UR8, RZ ;  /* 0x0000000811327c10 */ /* 0x000fe4000ff1e0ff */
[----:B------:R-:W-:Y:S01]  /*21c0*/  FMUL R38, R41, R38 ;  /* 0x0000002629267220 */ /* 0x000fe20000400000 */
[----:B------:R-:W-:Y:S01]  /*21d0*/  FMUL R39, R40, R39 ;  /* 0x0000002728277220 */ /* 0x000fe20000400000 */
[----:B------:R-:W-:-:S02]  /*21e0*/  IADD3.X R51, PT, PT, R18, UR9, RZ, P0, !PT ;  /* 0x0000000912337c10 */ /* 0x000fc400087fe4ff */
[----:B------:R-:W-:Y:S01]  /*21f0*/  FMUL R40, R38, UR23 ;  /* 0x0000001726287c20 */ /* 0x000fe20008400000 */
[----:B------:R-:W-:Y:S02]  /*2200*/  FMUL R41, R39, UR23 ;  /* 0x0000001727297c20 */ /* 0x000fe40008400000 */
[----:B------:R1:W-:Y:S02]  /*2210*/  STG.E desc[UR20][R50.64], R33 ;  /* 0x0000002132007986 */ /* 0x0003e4000c101914 */
[----:B------:R-:W-:Y:S02]  /*2220*/  F2FP.BF16.F32.PACK_AB R40, RZ, R40 ;  /* 0x00000028ff28723e */ /* 0x000fe400000010ff */
[----:B------:R-:W-:Y:S02]  /*2230*/  F2FP.BF16.F32.PACK_AB R41, RZ, R41 ;  /* 0x00000029ff29723e */ /* 0x000fe400000010ff */
[----:B------:R-:W-:Y:S02]  /*2240*/  FMNMX3 R42, |R0|, R42, |R45|, !PT ;  /* 0x0000002a002a7276 */ /* 0x000fe4000780062d */
[----:B------:R-:W-:-:S02]  /*2250*/  PRMT R40, R40, 0x5410, R41 ;  /* 0x0000541028287816 */ /* 0x000fc40000000029 */
[----:B-1----:R-:W-:Y:S01]  /*2260*/  IADD3 R50, P0, PT, R50, UR27, RZ ;  /* 0x0000001b32327c10 */ /* 0x002fe2000ff1e0ff */
[----:B------:R-:W-:Y:S01]  /*2270*/  IMAD.MOV.U32 R45, RZ, RZ, 0x84 ;  /* 0x00000084ff2d7424 */ /* 0x000fe200078e00ff */
[----:B0-----:R-:W-:Y:S02]  /*2280*/  LOP3.LUT R0, R2, 0x1f, RZ, 0xc0, !PT ;  /* 0x0000001f02007812 */ /* 0x001fe400078ec0ff */
[----:B------:R-:W-:Y:S02]  /*2290*/  IADD3.X R51, PT, PT, R51, UR28, RZ, P0, !PT ;  /* 0x0000001c33337c10 */ /* 0x000fe400087fe4ff */
[----:B------:R-:W-:Y:S01]  /*22a0*/  SHF.R.U32.HI R47, RZ, 0x5, R2 ;  /* 0x00000005ff2f7819 */ /* 0x000fe20000011602 */
[----:B------:R-:W-:Y:S02]  /*22b0*/  IMAD R44, R0, R45, UR7 ;  /* 0x00000007002c7e24 */ /* 0x000fe4000f8e022d */
[----:B------:R0:W-:Y:S01]  /*22c0*/  STG.E desc[UR20][R50.64], R40 ;  /* 0x0000002832007986 */ /* 0x0001e2000c101914 */
[----:B------:R-:W-:-:S02]  /*22d0*/  LOP3.LUT R45, R43, 0x7c, RZ, 0xc0, !PT ;  /* 0x0000007c2b2d7812 */ /* 0x000fc400078ec0ff */
[----:B0-----:R-:W-:Y:S01]  /*22e0*/  PRMT R50, R4, 0x5410, R5 ;  /* 0x0000541004327816 */ /* 0x001fe20000000005 */
[----:B------:R-:W-:Y:S02]  /*22f0*/  IMAD.SHL.U32 R5, R47, 0x4, RZ ;  /* 0x000000042f057824 */ /* 0x000fe400078e00ff */
[----:B------:R-:W-:-:S03]  /*2300*/  IMAD.IADD R45, R44, 0x1, R45 ;  /* 0x000000012c2d7824 */ /* 0x000fc600078e022d */
[----:B------:R-:W-:Y:S02]  /*2310*/  LOP3.LUT R49, RZ, R5, RZ, 0x33, !PT ;  /* 0x00000005ff317212 */ /* 0x000fe400078e33ff */
[----:B------:R0:W-:Y:S03]  /*2320*/  STS [R45], R50 ;  /* 0x000000322d007388 */ /* 0x0001e60000000800 */
[----:B------:R-:W-:-:S04]  /*2330*/  IMAD.IADD R49, R49, 0x1, R2 ;  /* 0x0000000131317824 */ /* 0x000fc800078e0202 */
[----:B------:R-:W-:Y:S01]  /*2340*/  IMAD.SHL.U32 R49, R49, 0x4, RZ ;  /* 0x0000000431317824 */ /* 0x000fe200078e00ff */
[----:B0-----:R-:W-:Y:S01]  /*2350*/  PRMT R50, R10, 0x5410, R11 ;  /* 0x000054100a327816 */ /* 0x001fe2000000000b */
[C---:B------:R-:W-:Y:S02]  /*2360*/  VIADD R11, R43.reuse, 0xfffffff8 ;  /* 0xfffffff82b0b7836 */ /* 0x040fe40000000000 */
[----:B------:R-:W-:Y:S01]  /*2370*/  VIADD R43, R43, 0xfffffff4 ;  /* 0xfffffff42b2b7836 */ /* 0x000fe20000000000 */
[----:B------:R-:W-:Y:S02]  /*2380*/  LOP3.LUT R49, R49, 0x7c, RZ, 0xc0, !PT ;  /* 0x0000007c31317812 */ /* 0x000fe400078ec0ff */
[----:B------:R-:W-:Y:S02]  /*2390*/  LOP3.LUT R11, R11, 0x7c, RZ, 0xc0, !PT ;  /* 0x0000007c0b0b7812 */ /* 0x000fe400078ec0ff */
[----:B------:R-:W-:Y:S02]  /*23a0*/  LOP3.LUT R43, R43, 0x7c, RZ, 0xc0, !PT ;  /* 0x0000007c2b2b7812 */ /* 0x000fe400078ec0ff */
[C---:B------:R-:W-:Y:S01]  /*23b0*/  FSETP.GT.AND P0, PT, R25.reuse, RZ, PT ;  /* 0x000000ff1900720b */ /* 0x040fe20003f04000 */
[----:B------:R-:W-:Y:S01]  /*23c0*/  FMUL R25, R25, R25 ;  /* 0x0000001919197220 */ /* 0x000fe20000400000 */
[C---:B------:R-:W-:Y:S01]  /*23d0*/  FSETP.GT.AND P1, PT, R26.reuse, RZ, PT ;  /* 0x000000ff1a00720b */ /* 0x040fe20003f24000 */
[----:B------:R-:W-:Y:S01]  /*23e0*/  FMUL R26, R26, R26 ;  /* 0x0000001a1a1a7220 */ /* 0x000fe20000400000 */
[----:B------:R-:W-:-:S02]  /*23f0*/  IMAD.IADD R49, R44, 0x1, R49 ;  /* 0x000000012c317824 */ /* 0x000fc400078e0231 */
[----:B------:R-:W-:Y:S02]  /*2400*/  IMAD R47, R47, 0x10, R44 ;  /* 0x000000102f2f7824 */ /* 0x000fe400078e022c */
[C---:B------:R-:W-:Y:S02]  /*2410*/  IMAD.IADD R11, R44.reuse, 0x1, R11 ;  /* 0x000000012c0b7824 */ /* 0x040fe400078e020b */
[----:B------:R-:W-:Y:S01]  /*2420*/  IMAD.IADD R43, R44, 0x1, R43 ;  /* 0x000000012c2b7824 */ /* 0x000fe200078e022b */
[----:B------:R-:W-:Y:S02]  /*2430*/  FSEL R44, R25, RZ, P0 ;  /* 0x000000ff192c7208 */ /* 0x000fe40000000000 */
[----:B------:R-:W-:Y:S02]  /*2440*/  FSEL R25, R26, RZ, P1 ;  /* 0x000000ff1a197208 */ /* 0x000fe40000800000 */
[C---:B------:R-:W-:Y:S01]  /*2450*/  FSETP.GT.AND P0, PT, R34.reuse, RZ, PT ;  /* 0x000000ff2200720b */ /* 0x040fe20003f04000 */
[----:B------:R-:W-:Y:S01]  /*2460*/  FMUL R34, R34, R34 ;  /* 0x0000002222227220 */ /* 0x000fe20000400000 */
[C---:B------:R-:W-:Y:S01]  /*2470*/  FSETP.GT.AND P1, PT, R35.reuse, RZ, PT ;  /* 0x000000ff2300720b */ /* 0x040fe20003f24000 */
[----:B------:R-:W-:Y:S01]  /*2480*/  FMUL R35, R35, R35 ;  /* 0x0000002323237220 */ /* 0x000fe20000400000 */
[----:B------:R-:W-:-:S02]  /*2490*/  PRMT R52, R19, 0x5410, R21 ;  /* 0x0000541013347816 */ /* 0x000fc40000000015 */
[----:B------:R-:W-:Y:S02]  /*24a0*/  FSEL R21, R34, RZ, P0 ;  /* 0x000000ff22157208 */ /* 0x000fe40000000000 */
[----:B------:R-:W-:Y:S01]  /*24b0*/  FSEL R34, R35, RZ, P1 ;  /* 0x000000ff23227208 */ /* 0x000fe20000800000 */
[----:B------:R0:W-:Y:S02]  /*24c0*/  STS [R49], R50 ;  /* 0x0000003231007388 */ /* 0x0001e40000000800 */
[----:B------:R-:W-:Y:S02]  /*24d0*/  FMUL R21, R36, R21 ;  /* 0x0000001524157220 */ /* 0x000fe40000400000 */
[----:B------:R-:W-:Y:S01]  /*24e0*/  FMUL R34, R37, R34 ;  /* 0x0000002225227220 */ /* 0x000fe20000400000 */
[----:B------:R-:W-:Y:S01]  /*24f0*/  FMUL R29, R29, R44 ;  /* 0x0000002c1d1d7220 */ /* 0x000fe20000400000 */
[----:B------:R-:W-:Y:S01]  /*2500*/  FMUL R30, R30, R25 ;  /* 0x000000191e1e7220 */ /* 0x000fe20000400000 */
[----:B0-----:R-:W-:Y:S01]  /*2510*/  IADD3 R50, P2, PT, R17, UR17, RZ ;  /* 0x0000001111327c10 */ /* 0x001fe2000ff5e0ff */
[----:B------:R-:W-:-:S03]  /*2520*/  FMUL R25, R34, UR23 ;  /* 0x0000001722197c20 */ /* 0x000fc60008400000 */
[----:B------:R-:W-:Y:S01]  /*2530*/  IADD3.X R51, PT, PT, R18, UR18, RZ, P2, !PT ;  /* 0x0000001212337c10 */ /* 0x000fe200097fe4ff */
[----:B------:R-:W0:Y:S01]  /*2540*/  LDCU.64 UR18, c[0x0][0x3c0] ;  /* 0x00007800ff1277ac */ /* 0x000e220008000a00 */
[----:B------:R-:W-:Y:S01]  /*2550*/  FMUL R18, R21, UR23 ;  /* 0x0000001715127c20 */ /* 0x000fe20008400000 */
[----:B------:R-:W-:Y:S01]  /*2560*/  FMUL R26, R29, UR23 ;  /* 0x000000171d1a7c20 */ /* 0x000fe20008400000 */
[----:B------:R-:W-:Y:S01]  /*2570*/  FMUL R17, R30, UR23 ;  /* 0x000000171e117c20 */ /* 0x000fe20008400000 */
[----:B------:R1:W-:Y:S01]  /*2580*/  STS [R11], R52 ;  /* 0x000000340b007388 */ /* 0x0003e20000000800 */
[----:B------:R-:W-:Y:S02]  /*2590*/  F2FP.BF16.F32.PACK_AB R25, RZ, R25 ;  /* 0x00000019ff19723e */ /* 0x000fe400000010ff */
[----:B------:R-:W-:Y:S02]  /*25a0*/  F2FP.BF16.F32.PACK_AB R18, RZ, R18 ;  /* 0x00000012ff12723e */ /* 0x000fe400000010ff */
[----:B------:R-:W-:-:S02]  /*25b0*/  F2FP.BF16.F32.PACK_AB R17, R17, R26 ;  /* 0x0000001a1111723e */ /* 0x000fc400000010ff */
[----:B-1----:R-:W-:Y:S02]  /*25c0*/  IADD3 R52, P0, PT, R50, UR27, RZ ;  /* 0x0000001b32347c10 */ /* 0x002fe4000ff1e0ff */
[----:B------:R-:W-:Y:S02]  /*25d0*/  PRMT R40, R33, 0x5410, R40 ;  /* 0x0000541021287816 */ /* 0x000fe40000000028 */
[----:B------:R-:W-:Y:S02]  /*25e0*/  IADD3.X R53, PT, PT, R51, UR28, RZ, P0, !PT ;  /* 0x0000001c33357c10 */ /* 0x000fe400087fe4ff */
[----:B------:R-:W-:Y:S01]  /*25f0*/  PRMT R18, R18, 0x5410, R25 ;  /* 0x0000541012127816 */ /* 0x000fe20000000019 */
[----:B------:R1:W-:Y:S04]  /*2600*/  STG.E desc[UR20][R50.64], R17 ;  /* 0x0000001132007986 */ /* 0x0003e8000c101914 */
[----:B------:R-:W-:Y:S04]  /*2610*/  STS [R43], R40 ;  /* 0x000000282b007388 */ /* 0x000fe80000000800 */
[----:B------:R2:W-:Y:S01]  /*2620*/  STG.E desc[UR20][R52.64], R18 ;  /* 0x0000001234007986 */ /* 0x0005e2000c101914 */
[----:B0-----:R-:W-:Y:S01]  /*2630*/  UIMAD UR15, UR6, UR18, URZ ;  /* 0x00000012060f72a4 */ /* 0x001fe2000f8e02ff */
[----:B------:R-:W-:Y:S01]  /*2640*/  BAR.SYNC.DEFER_BLOCKING 0x0 ;  /* 0x0000000000007b1d */ /* 0x000fe20000010000 */
[----:B------:R-:W-:-:S02]  /*2650*/  UIMAD.WIDE.U32 UR6, UR22, UR18, URZ ;  /* 0x00000012160672a5 */ /* 0x000fc4000f8e00ff */
[----:B------:R-:W-:Y:S01]  /*2660*/  UIMAD UR16, UR22, UR19, UR15 ;  /* 0x00000013161072a4 */ /* 0x000fe2000f8e020f */
[----:B-1----:R-:W-:Y:S01]  /*2670*/  IMAD.IADD R50, R2, 0x1, -R5 ;  /* 0x0000000102327824 */ /* 0x002fe200078e0a05 */
[----:B------:R-:W-:Y:S02]  /*2680*/  USHF.L.U32 UR15, UR6, 0x6, URZ ;  /* 0x00000006060f7899 */ /* 0x000fe400080006ff */
[----:B------:R-:W-:Y:S02]  /*2690*/  UIADD3 UR16, UPT, UPT, UR7, UR16, URZ ;  /* 0x0000001007107290 */ /* 0x000fe4000fffe0ff */
[----:B------:R-:W-:Y:S01]  /*26a0*/  USHF.R.U32.HI UR9, URZ, 0x1, UR19 ;  /* 0x00000001ff097899 */ /* 0x000fe20008011613 */
[----:B------:R-:W-:Y:S01]  /*26b0*/  LOP3.LUT R50, R50, 0x1f, RZ, 0xc0, !PT ;  /* 0x0000001f32327812 */ /* 0x000fe200078ec0ff */
[----:B------:R-:W-:Y:S01]  /*26c0*/  USHF.R.U64 UR8, UR18, 0x1, UR19 ;  /* 0x0000000112087899 */ /* 0x000fe20008001213 */
[----:B------:R-:W-:Y:S01]  /*26d0*/  IMAD.MOV.U32 R51, RZ, RZ, RZ ;  /* 0x000000ffff337224 */ /* 0x000fe200078e00ff */
[----:B------:R-:W-:-:S02]  /*26e0*/  ULEA UR7, UP0, UR4, UR15, 0x6 ;  /* 0x0000000f04077291 */ /* 0x000fc4000f8030ff */
[----:B------:R-:W-:Y:S01]  /*26f0*/  USHF.L.U64.HI UR6, UR6, 0x6, UR16 ;  /* 0x0000000606067899 */ /* 0x000fe20008010210 */
[C---:B------:R-:W-:Y:S02]  /*2700*/  IMAD R26, R46.reuse, UR9, RZ ;  /* 0x000000092e1a7c24 */ /* 0x040fe4000f8e02ff */
[----:B------:R-:W-:Y:S01]  /*2710*/  IMAD.WIDE.U32 R50, R46, UR8, R50 ;  /* 0x000000082e327c25 */ /* 0x000fe2000f8e0032 */
[----:B------:R-:W-:Y:S02]  /*2720*/  ULEA.HI.X UR4, UR4, UR6, UR5, 0x6, UP0 ;  /* 0x0000000604047291 */ /* 0x000fe400080f3405 */
[----:B------:R-:W-:Y:S01]  /*2730*/  ULOP3.LUT UR5, UR18, 0xfffffffe, URZ, 0xc0, !UPT ;  /* 0xfffffffe12057892 */ /* 0x000fe2000f8ec0ff */
[----:B------:R-:W-:Y:S01]  /*2740*/  IMAD.IADD R35, R51, 0x1, R26 ;  /* 0x0000000133237824 */ /* 0x000fe200078e021a */
[----:B------:R-:W-:Y:S01]  /*2750*/  ULEA UR10, UP1, UR7, UR10, 0x1 ;  /* 0x0000000a070a7291 */ /* 0x000fe2000f8208ff */
[----:B------:R-:W0:Y:S01]  /*2760*/  LDS R37, [R47] ;  /* 0x000000002f257984 */ /* 0x000e220000000800 */
[----:B------:R-:W-:-:S02]  /*2770*/  IMAD.SHL.U32 R36, R50, 0x4, RZ ;  /* 0x0000000432247824 */ /* 0x000fc400078e00ff */
[----:B--2---:R-:W-:Y:S02]  /*2780*/  IMAD.U32 R53, RZ, RZ, UR19 ;  /* 0x00000013ff357e24 */ /* 0x004fe4000f8e00ff */
[----:B------:R-:W-:Y:S01]  /*2790*/  IMAD.U32 R52, RZ, RZ, UR5 ;  /* 0x00000005ff347e24 */ /* 0x000fe2000f8e00ff */
[----:B------:R-:W-:Y:S01]  /*27a0*/  ULEA.HI.X UR11, UR7, UR11, UR4, 0x1, UP1 ;  /* 0x0000000b070b7291 */ /* 0x000fe200088f0c04 */
[----:B------:R-:W-:Y:S02]  /*27b0*/  SHF.L.U64.HI R35, R50, 0x2, R35 ;  /* 0x0000000232237819 */ /* 0x000fe40000010223 */
[----:B------:R-:W-:Y:S01]  /*27c0*/  IADD3 R50, P0, PT, R36, UR10, RZ ;  /* 0x0000000a24327c10 */ /* 0x000fe2000ff1e0ff */
[----:B------:R-:W-:Y:S01]  /*27d0*/  IMAD.WIDE.U32 R52, R46, UR8, R52 ;  /* 0x000000082e347c25 */ /* 0x000fe2000f8e0034 */
[----:B------:R-:W-:Y:S02]  /*27e0*/  FMNMX3 R42, |R20|, R42, |R23|, !PT ;  /* 0x0000002a142a7276 */ /* 0x000fe40007800617 */
[----:B------:R-:W-:Y:S01]  /*27f0*/  IADD3.X R51, PT, PT, R35, UR11, RZ, P0, !PT ;  /* 0x0000000b23337c10 */ /* 0x000fe200087fe4ff */
[----:B------:R-:W-:Y:S01]  /*2800*/  IMAD.IADD R26, R26, 0x1, R53 ;  /* 0x000000011a1a7824 */ /* 0x000fe200078e0235 */
[----:B------:R-:W-:Y:S01]  /*2810*/  IADD3 R48, P0, PT, R48, R52, RZ ;  /* 0x0000003430307210 */ /* 0x000fe20007f1e0ff */
[----:B------:R-:W1:Y:S01]  /*2820*/  LDS R20, [R47+0x4] ;  /* 0x000004002f147984 */ /* 0x000e620000000800 */
[----:B------:R-:W-:-:S03]  /*2830*/  FMNMX3 R42, |R31|, R42, |R32|, !PT ;  /* 0x0000002a1f2a7276 */ /* 0x000fc60007800620 */
[----:B------:R-:W-:Y:S01]  /*2840*/  IMAD.X R23, RZ, RZ, R26, P0 ;  /* 0x000000ffff177224 */ /* 0x000fe200000e061a */
[----:B------:R-:W2:Y:S01]  /*2850*/  LDS R32, [R47+0x8] ;  /* 0x000008002f207984 */ /* 0x000ea20000000800 */
[----:B------:R-:W-:-:S03]  /*2860*/  IMAD.SHL.U32 R31, R48, 0x4, RZ ;  /* 0x00000004301f7824 */ /* 0x000fc600078e00ff */
[----:B------:R-:W-:Y:S02]  /*2870*/  SHF.L.U64.HI R23, R48, 0x2, R23 ;  /* 0x0000000230177819 */ /* 0x000fe40000010217 */
[----:B------:R-:W-:-:S04]  /*2880*/  IADD3 R54, P0, PT, R31, UR10, RZ ;  /* 0x0000000a1f367c10 */ /* 0x000fc8000ff1e0ff */
[----:B------:R-:W-:Y:S02]  /*2890*/  IADD3.X R55, PT, PT, R23, UR11, RZ, P0, !PT ;  /* 0x0000000b17377c10 */ /* 0x000fe400087fe4ff */
[----:B------:R-:W-:-:S04]  /*28a0*/  IADD3 R52, P0, PT, R52, UR5, RZ ;  /* 0x0000000534347c10 */ /* 0x000fc8000ff1e0ff */
[----:B------:R-:W-:Y:S02]  /*28b0*/  IADD3.X R26, PT, PT, R26, UR19, RZ, P0, !PT ;  /* 0x000000131a1a7c10 */ /* 0x000fe400087fe4ff */
[----:B------:R-:W-:Y:S02]  /*28c0*/  IADD3 R3, P0, PT, R3, R52, RZ ;  /* 0x0000003403037210 */ /* 0x000fe40007f1e0ff */
[----:B------:R-:W-:-:S03]  /*28d0*/  FMNMX3 R42, |R38|, R42, |R39|, !PT ;  /* 0x0000002a262a7276 */ /* 0x000fc60007800627 */
[----:B------:R-:W-:Y:S01]  /*28e0*/  IMAD.X R38, RZ, RZ, R26, P0 ;  /* 0x000000ffff267224 */ /* 0x000fe200000e061a */
[----:B0-----:R0:W-:Y:S04]  /*28f0*/  STG.E desc[UR20][R50.64], R37 ;  /* 0x0000002532007986 */ /* 0x0011e8000c101914 */
[C---:B------:R-:W-:Y:S01]  /*2900*/  SHF.L.U64.HI R38, R3.reuse, 0x2, R38 ;  /* 0x0000000203267819 */ /* 0x040fe20000010226 */
[----:B0-----:R-:W-:Y:S02]  /*2910*/  IMAD.SHL.U32 R37, R3, 0x4, RZ ;  /* 0x0000000403257824 */ /* 0x001fe400078e00ff */
[----:B------:R-:W0:Y:S03]  /*2920*/  LDS R3, [R47+0xc] ;  /* 0x00000c002f037984 */ /* 0x000e260000000800 */
[----:B------:R-:W-:-:S04]  /*2930*/  IADD3 R56, P0, PT, R37, UR10, RZ ;  /* 0x0000000a25387c10 */ /* 0x000fc8000ff1e0ff */
[----:B------:R-:W-:Y:S02]  /*2940*/  IADD3.X R57, PT, PT, R38, UR11, RZ, P0, !PT ;  /* 0x0000000b26397c10 */ /* 0x000fe400087fe4ff */
[----:B------:R-:W-:Y:S01]  /*2950*/  IADD3 R15, P0, P1, R15, UR5, R52 ;  /* 0x000000050f0f7c10 */ /* 0x000fe2000f91e034 */
[----:B-1----:R1:W-:Y:S03]  /*2960*/  STG.E desc[UR20][R54.64], R20 ;  /* 0x0000001436007986 */ /* 0x0023e6000c101914 */
[----:B------:R-:W-:-:S04]  /*2970*/  IADD3.X R26, PT, PT, RZ, UR19, R26, P0, P1 ;  /* 0x00000013ff1a7c10 */ /* 0x000fc800087e241a */
[C---:B------:R-:W-:Y:S01]  /*2980*/  SHF.L.U64.HI R26, R15.reuse, 0x2, R26 ;  /* 0x000000020f1a7819 */ /* 0x040fe2000001021a */
[----:B-1----:R-:W-:-:S05]  /*2990*/  IMAD.SHL.U32 R20, R15, 0x4, RZ ;  /* 0x000000040f147824 */ /* 0x002fca00078e00ff */
[----:B------:R-:W-:-:S04]  /*29a0*/  IADD3 R52, P0, PT, R20, UR10, RZ ;  /* 0x0000000a14347c10 */ /* 0x000fc8000ff1e0ff */
[----:B------:R-:W-:Y:S01]  /*29b0*/  IADD3.X R53, PT, PT, R26, UR11, RZ, P0, !PT ;  /* 0x0000000b1a357c10 */ /* 0x000fe200087fe4ff */
[----:B--2---:R1:W-:Y:S04]  /*29c0*/  STG.E desc[UR20][R56.64], R32 ;  /* 0x0000002038007986 */ /* 0x0043e8000c101914 */
[----:B0-----:R-:W-:Y:S01]  /*29d0*/  STG.E desc[UR20][R52.64], R3 ;  /* 0x0000000334007986 */ /* 0x001fe2000c101914 */
[----:B------:R-:W-:Y:S01]  /*29e0*/  BAR.SYNC.DEFER_BLOCKING 0x0 ;  /* 0x0000000000007b1d */ /* 0x000fe20000010000 */
[----:B------:R-:W-:Y:S02]  /*29f0*/  FMNMX3 R42, |R29|, R42, |R30|, !PT ;  /* 0x0000002a1d2a7276 */ /* 0x000fe4000780061e */
[----:B------:R-:W-:Y:S02]  /*2a00*/  PRMT R8, R7, 0x5410, R8 ;  /* 0x0000541007087816 */ /* 0x000fe40000000008 */
[----:B------:R-:W-:-:S02]  /*2a10*/  PRMT R30, R13, 0x5410, R14 ;  /* 0x000054100d1e7816 */ /* 0x000fc4000000000e */
[----:B-1----:R-:W-:Y:S02]  /*2a20*/  PRMT R32, R24, 0x5410, R27 ;  /* 0x0000541018207816 */ /* 0x002fe4000000001b */
[----:B------:R-:W-:Y:S01]  /*2a30*/  PRMT R18, R17, 0x5410, R18 ;  /* 0x0000541011127816 */ /* 0x000fe20000000012 */
[----:B------:R-:W-:Y:S04]  /*2a40*/  STS [R45], R8 ;  /* 0x000000082d007388 */ /* 0x000fe80000000800 */
[----:B------:R0:W-:Y:S04]  /*2a50*/  STS [R49], R30 ;  /* 0x0000001e31007388 */ /* 0x0001e80000000800 */
[----:B------:R-:W-:Y:S04]  /*2a60*/  STS [R11], R32 ;  /* 0x000000200b007388 */ /* 0x000fe80000000800 */
[----:B------:R-:W-:Y:S01]  /*2a70*/  STS [R43], R18 ;  /* 0x000000122b007388 */ /* 0x000fe20000000800 */
[----:B------:R-:W-:Y:S01]  /*2a80*/  BAR.SYNC.DEFER_BLOCKING 0x0 ;  /* 0x0000000000007b1d */ /* 0x000fe20000010000 */
[----:B------:R-:W-:-:S02]  /*2a90*/  UIMAD UR6, UR19, UR12, URZ ;  /* 0x0000000c130672a4 */ /* 0x000fc4000f8e02ff */
[----:B------:R-:W-:Y:S02]  /*2aa0*/  UIMAD.WIDE.U32 UR4, UR18, UR12, URZ ;  /* 0x0000000c120472a5 */ /* 0x000fe4000f8e00ff */
[----:B------:R-:W-:Y:S01]  /*2ab0*/  UIMAD UR6, UR13, UR18, UR6 ;  /* 0x000000120d0672a4 */ /* 0x000fe2000f8e0206 */
[----:B------:R-:W1:Y:S04]  /*2ac0*/  LDS R15, [R47] ;  /* 0x000000002f0f7984 */ /* 0x000e680000000800 */
[----:B------:R-:W2:Y:S04]  /*2ad0*/  LDS R14, [R47+0x4] ;  /* 0x000004002f0e7984 */ /* 0x000ea80000000800 */
[----:B------:R-:W3:Y:S04]  /*2ae0*/  LDS R3, [R47+0x8] ;  /* 0x000008002f037984 */ /* 0x000ee80000000800 */
[----:B------:R-:W4:Y:S01]  /*2af0*/  LDS R8, [R47+0xc] ;  /* 0x00000c002f087984 */ /* 0x000f220000000800 */
[----:B------:R-:W-:-:S02]  /*2b00*/  UIADD3 UR6, UPT, UPT, UR5, UR6, URZ ;  /* 0x0000000605067290 */ /* 0x000fc4000fffe0ff */
[----:B------:R-:W-:-:S04]  /*2b10*/  ULEA UR5, UP0, UR4, UR10, 0x1 ;  /* 0x0000000a04057291 */ /* 0x000fc8000f8008ff */
[----:B------:R-:W-:Y:S02]  /*2b20*/  ULEA.HI.X UR4, UR4, UR11, UR6, 0x1, UP0 ;  /* 0x0000000b04047291 */ /* 0x000fe400080f0c06 */
[----:B------:R-:W-:Y:S02]  /*2b30*/  IADD3 R58, P0, PT, R36, UR5, RZ ;  /* 0x00000005243a7c10 */ /* 0x000fe4000ff1e0ff */
[----:B------:R-:W-:Y:S01]  /*2b40*/  IADD3 R36, P1, PT, R37, UR5, RZ ;  /* 0x0000000525247c10 */ /* 0x000fe2000ff3e0ff */
[----:B------:R-:W5:Y:S01]  /*2b50*/  LDCU.64 UR6, c[0x0][0x3a8] ;  /* 0x00007500ff0677ac */ /* 0x000f620008000a00 */
[----:B------:R-:W-:Y:S02]  /*2b60*/  IADD3.X R59, PT, PT, R35, UR4, RZ, P0, !PT ;  /* 0x00000004233b7c10 */ /* 0x000fe400087fe4ff */
[----:B0-----:R-:W-:Y:S02]  /*2b70*/  IADD3 R30, P0, PT, R31, UR5, RZ ;  /* 0x000000051f1e7c10 */ /* 0x001fe4000ff1e0ff */
[----:B------:R-:W-:-:S02]  /*2b80*/  IADD3 R60, P2, PT, R20, UR5, RZ ;  /* 0x00000005143c7c10 */ /* 0x000fc4000ff5e0ff */
[----:B------:R-:W-:Y:S02]  /*2b90*/  IADD3.X R31, PT, PT, R23, UR4, RZ, P0, !PT ;  /* 0x00000004171f7c10 */ /* 0x000fe400087fe4ff */
[----:B------:R-:W-:Y:S02]  /*2ba0*/  IADD3.X R37, PT, PT, R38, UR4, RZ, P1, !PT ;  /* 0x0000000426257c10 */ /* 0x000fe40008ffe4ff */
[----:B------:R-:W-:Y:S01]  /*2bb0*/  IADD3.X R61, PT, PT, R26, UR4, RZ, P2, !PT ;  /* 0x000000041a3d7c10 */ /* 0x000fe200097fe4ff */
[----:B-1----:R-:W-:Y:S04]  /*2bc0*/  STG.E desc[UR20][R58.64], R15 ;  /* 0x0000000f3a007986 */ /* 0x002fe8000c101914 */
[----:B--2---:R-:W-:Y:S04]  /*2bd0*/  STG.E desc[UR20][R30.64], R14 ;  /* 0x0000000e1e007986 */ /* 0x004fe8000c101914 */
[----:B---3--:R-:W-:Y:S04]  /*2be0*/  STG.E desc[UR20][R36.64], R3 ;  /* 0x0000000324007986 */ /* 0x008fe8000c101914 */
[----:B----4-:R-:W-:Y:S01]  /*2bf0*/  STG.E desc[UR20][R60.64], R8 ;  /* 0x000000083c007986 */ /* 0x010fe2000c101914 */
[----:B------:R-:W-:Y:S01]  /*2c00*/  PRMT R4, R4, 0x5432, R6 ;  /* 0x0000543204047816 */ /* 0x000fe20000000006 */
[----:B------:R-:W-:Y:S01]  /*2c10*/  BAR.SYNC.DEFER_BLOCKING 0x0 ;  /* 0x0000000000007b1d */ /* 0x000fe20000010000 */
[----:B------:R-:W-:-:S02]  /*2c20*/  PRMT R10, R10, 0x5432, R12 ;  /* 0x000054320a0a7816 */ /* 0x000fc4000000000c */
[----:B------:R-:W-:-:S03]  /*2c30*/  PRMT R22, R19, 0x5432, R22 ;  /* 0x0000543213167816 */ /* 0x000fc60000000016 */
[----:B------:R0:W-:Y:S04]  /*2c40*/  STS [R45], R4 ;  /* 0x000000042d007388 */ /* 0x0001e80000000800 */
[----:B------:R-:W-:Y:S01]  /*2c50*/  STS [R49], R10 ;  /* 0x0000000a31007388 */ /* 0x000fe20000000800 */
[----:B0-----:R-:W-:-:S03]  /*2c60*/  PRMT R4, R33, 0x5432, R41 ;  /* 0x0000543221047816 */ /* 0x001fc60000000029 */
[----:B------:R0:W-:Y:S04]  /*2c70*/  STS [R11], R22 ;  /* 0x000000160b007388 */ /* 0x0001e80000000800 */
[----:B------:R-:W-:Y:S01]  /*2c80*/  STS [R43], R4 ;  /* 0x000000042b007388 */ /* 0x000fe20000000800 */
[----:B------:R-:W-:Y:S01]  /*2c90*/  BAR.SYNC.DEFER_BLOCKING 0x0 ;  /* 0x0000000000007b1d */ /* 0x000fe20000010000 */
[----:B------:R-:W-:-:S05]  /*2ca0*/  USHF.L.U32 UR5, UR8, 0x2, URZ ;  /* 0x0000000208057899 */ /* 0x000fca00080006ff */
[----:B------:R-:W1:Y:S04]  /*2cb0*/  LDS R33, [R47] ;  /* 0x000000002f217984 */ /* 0x000e680000000800 */
[----:B------:R-:W2:Y:S04]  /*2cc0*/  LDS R29, [R47+0x4] ;  /* 0x000004002f1d7984 */ /* 0x000ea80000000800 */
[----:B------:R-:W3:Y:S04]  /*2cd0*/  LDS R27, [R47+0x8] ;  /* 0x000008002f1b7984 */ /* 0x000ee80000000800 */
[----:B------:R-:W4:Y:S01]  /*2ce0*/  LDS R3, [R47+0xc] ;  /* 0x00000c002f037984 */ /* 0x000f220000000800 */
[----:B------:R-:W-:Y:S01]  /*2cf0*/  USHF.L.U64.HI UR4, UR8, 0x2, UR9 ;  /* 0x0000000208047899 */ /* 0x000fe20008010209 */
[----:B------:R-:W-:-:S02]  /*2d00*/  IADD3 R14, P0, PT, R50, UR5, RZ ;  /* 0x00000005320e7c10 */ /* 0x000fc4000ff1e0ff */
[----:B------:R-:W-:Y:S02]  /*2d10*/  IADD3 R18, P1, PT, R54, UR5, RZ ;  /* 0x0000000536127c10 */ /* 0x000fe4000ff3e0ff */
[----:B0-----:R-:W-:Y:S02]  /*2d20*/  IADD3 R22, P2, PT, R56, UR5, RZ ;  /* 0x0000000538167c10 */ /* 0x001fe4000ff5e0ff */
[----:B------:R-:W-:Y:S02]  /*2d30*/  IADD3.X R15, PT, PT, R51, UR4, RZ, P0, !PT ;  /* 0x00000004330f7c10 */ /* 0x000fe400087fe4ff */
[----:B------:R-:W-:Y:S02]  /*2d40*/  IADD3 R38, P0, PT, R52, UR5, RZ ;  /* 0x0000000534267c10 */ /* 0x000fe4000ff1e0ff */
[----:B------:R-:W-:Y:S02]  /*2d50*/  IADD3.X R19, PT, PT, R55, UR4, RZ, P1, !PT ;  /* 0x0000000437137c10 */ /* 0x000fe40008ffe4ff */
[----:B------:R-:W-:-:S02]  /*2d60*/  IADD3.X R23, PT, PT, R57, UR4, RZ, P2, !PT ;  /* 0x0000000439177c10 */ /* 0x000fc400097fe4ff */
[----:B------:R-:W-:Y:S01]  /*2d70*/  IADD3.X R39, PT, PT, R53, UR4, RZ, P0, !PT ;  /* 0x0000000435277c10 */ /* 0x000fe200087fe4ff */
[----:B-1----:R-:W-:Y:S04]  /*2d80*/  STG.E desc[UR20][R14.64], R33 ;  /* 0x000000210e007986 */ /* 0x002fe8000c101914 */
[----:B--2---:R-:W-:Y:S04]  /*2d90*/  STG.E desc[UR20][R18.64], R29 ;  /* 0x0000001d12007986 */ /* 0x004fe8000c101914 */
[----:B---3--:R-:W-:Y:S04]  /*2da0*/  STG.E desc[UR20][R22.64], R27 ;  /* 0x0000001b16007986 */ /* 0x008fe8000c101914 */
[----:B----4-:R-:W-:Y:S01]  /*2db0*/  STG.E desc[UR20][R38.64], R3 ;  /* 0x0000000326007986 */ /* 0x010fe2000c101914 */
[----:B------:R-:W-:Y:S01]  /*2dc0*/  BAR.SYNC.DEFER_BLOCKING 0x0 ;  /* 0x0000000000007b1d */ /* 0x000fe20000010000 */
[----:B------:R-:W-:-:S02]  /*2dd0*/  PRMT R4, R7, 0x5432, R9 ;  /* 0x0000543207047816 */ /* 0x000fc40000000009 */
[----:B------:R-:W-:Y:S02]  /*2de0*/  PRMT R16, R13, 0x5432, R16 ;  /* 0x000054320d107816 */ /* 0x000fe40000000010 */
[----:B------:R-:W-:Y:S01]  /*2df0*/  PRMT R24, R24, 0x5432, R28 ;  /* 0x0000543218187816 */ /* 0x000fe2000000001c */
[----:B------:R0:W-:Y:S04]  /*2e00*/  STS [R45], R4 ;  /* 0x000000042d007388 */ /* 0x0001e80000000800 */
[----:B------:R-:W-:Y:S01]  /*2e10*/  STS [R49], R16 ;  /* 0x0000001031007388 */ /* 0x000fe20000000800 */
[----:B0-----:R-:W-:-:S03]  /*2e20*/  PRMT R4, R17, 0x5432, R25 ;  /* 0x0000543211047816 */ /* 0x001fc60000000019 */
[----:B------:R0:W-:Y:S04]  /*2e30*/  STS [R11], R24 ;  /* 0x000000180b007388 */ /* 0x0001e80000000800 */
[----:B------:R-:W-:Y:S01]  /*2e40*/  STS [R43], R4 ;  /* 0x000000042b007388 */ /* 0x000fe20000000800 */
[----:B------:R-:W-:Y:S06]  /*2e50*/  BAR.SYNC.DEFER_BLOCKING 0x0 ;  /* 0x0000000000007b1d */ /* 0x000fec0000010000 */
[----:B------:R-:W1:Y:S04]  /*2e60*/  LDS R15, [R47] ;  /* 0x000000002f0f7984 */ /* 0x000e680000000800 */
[----:B------:R-:W2:Y:S04]  /*2e70*/  LDS R3, [R47+0x4] ;  /* 0x000004002f037984 */ /* 0x000ea80000000800 */
[----:B------:R-:W3:Y:S04]  /*2e80*/  LDS R17, [R47+0x8] ;  /* 0x000008002f117984 */ /* 0x000ee80000000800 */
[----:B------:R-:W4:Y:S01]  /*2e90*/  LDS R19, [R47+0xc] ;  /* 0x00000c002f137984 */ /* 0x000f220000000800 */
[----:B------:R-:W-:-:S02]  /*2ea0*/  IADD3 R6, P0, PT, R58, UR5, RZ ;  /* 0x000000053a067c10 */ /* 0x000fc4000ff1e0ff */
[----:B------:R-:W-:Y:S02]  /*2eb0*/  IADD3 R8, P1, PT, R30, UR5, RZ ;  /* 0x000000051e087c10 */ /* 0x000fe4000ff3e0ff */
[----:B------:R-:W-:Y:S02]  /*2ec0*/  IADD3 R12, P2, PT, R36, UR5, RZ ;  /* 0x00000005240c7c10 */ /* 0x000fe4000ff5e0ff */
[----:B------:R-:W-:Y:S02]  /*2ed0*/  IADD3.X R7, PT, PT, R59, UR4, RZ, P0, !PT ;  /* 0x000000043b077c10 */ /* 0x000fe400087fe4ff */
[----:B------:R-:W-:Y:S02]  /*2ee0*/  IADD3 R10, P0, PT, R60, UR5, RZ ;  /* 0x000000053c0a7c10 */ /* 0x000fe4000ff1e0ff */
[----:B------:R-:W-:Y:S02]  /*2ef0*/  IADD3.X R9, PT, PT, R31, UR4, RZ, P1, !PT ;  /* 0x000000041f097c10 */ /* 0x000fe40008ffe4ff */
[----:B------:R-:W-:-:S02]  /*2f00*/  IADD3.X R13, PT, PT, R37, UR4, RZ, P2, !PT ;  /* 0x00000004250d7c10 */ /* 0x000fc400097fe4ff */
[----:B0-----:R-:W-:Y:S01]  /*2f10*/  IADD3.X R11, PT, PT, R61, UR4, RZ, P0, !PT ;  /* 0x000000043d0b7c10 */ /* 0x001fe200087fe4ff */
[----:B-----5:R-:W-:Y:S01]  /*2f20*/  UISETP.NE.U32.AND UP0, UPT, UR6, URZ, UPT ;  /* 0x000000ff0600728c */ /* 0x020fe2000bf05070 */
[----:B-1----:R0:W-:Y:S04]  /*2f30*/  STG.E desc[UR20][R6.64], R15 ;  /* 0x0000000f06007986 */ /* 0x0021e8000c101914 */
[----:B--2---:R0:W-:Y:S04]  /*2f40*/  STG.E desc[UR20][R8.64], R3 ;  /* 0x0000000308007986 */ /* 0x0041e8000c101914 */
[----:B---3--:R0:W-:Y:S04]  /*2f50*/  STG.E desc[UR20][R12.64], R17 ;  /* 0x000000110c007986 */ /* 0x0081e8000c101914 */
[----:B----4-:R0:W-:Y:S01]  /*2f60*/  STG.E desc[UR20][R10.64], R19 ;  /* 0x000000130a007986 */ /* 0x0101e2000c101914 */
[----:B------:R-:W-:Y:S01]  /*2f70*/  UISETP.NE.AND.EX UP0, UPT, UR7, URZ, UPT, UP0 ;  /* 0x000000ff0700728c */ /* 0x000fe2000bf05300 */
[----:B------:R-:W-:Y:S01]  /*2f80*/  FMNMX3 R42, |R21|, R42, |R34|, !PT ;  /* 0x0000002a152a7276 */ /* 0x000fe20007800622 */
[----:B------:R-:W-:Y:S07]  /*2f90*/  BAR.SYNC.DEFER_BLOCKING 0x0 ;  /* 0x0000000000007b1d */ /* 0x000fee0000010000 */
[----:B------:R-:W-:Y:S05]  /*2fa0*/  BRA.U !UP0, `(.L_x_4321) ;  /* 0x0000000108947547 */ /* 0x000fea000b800000 */
[----:B0-----:R-:W0:Y:S01]  /*2fb0*/  SHFL.DOWN PT, R3, R42, 0x10, 0x1f ;  /* 0x0a001f002a037f89 */ /* 0x001e2200000e0000 */
        /* <DEDUP_REMOVED lines=30> */
.L_x_4329:
[----:B------:R-:W-:Y:S02]  /*31a0*/  ISETP.NE.AND P0, PT, R2, RZ, PT ;  /* 0x000000ff0200720c */ /* 0x000fe40003f05270 */
[----:B-1----:R-:W-:-:S11]  /*31b0*/  FMNMX R3, R4, R5, !PT ;  /* 0x0000000504037209 */ /* 0x002fd60007800000 */
[----:B------:R-:W-:Y:S05]  /*31c0*/  @P0 BRA `(.L_x_4322) ;  /* 0x0000000000080947 */ /* 0x000fea0003800000 */
[----:B0-----:R-:W0:Y:S02]  /*31d0*/  LDC.64 R4, c[0x0][0x3a8] ;  /* 0x0000ea00ff047b82 */ /* 0x001e240000000a00 */
[----:B0-----:R1:W-:Y:S02]  /*31e0*/  REDG.E.MAX.S32.STRONG.GPU desc[UR20][R4.64], R3 ;  /* 0x000000030400798e */ /* 0x0013e4000d12e314 */
.L_x_4322:
[----:B------:R-:W-:Y:S05]  /*31f0*/  BSYNC B0 ;  /* 0x0000000000007941 */ /* 0x000fea0003800000 */
.L_x_4321:
        /* <DEDUP_REMOVED lines=11> */
[----:B-1----:R-:W-:Y:S05]  /*32b0*/  CALL.REL.NOINC `($__internal_71_$__cuda_sm20_rcp_rn_f32_slowpath) ;  /* 0x0000000400987944 */ /* 0x002fea0003c00000 */
[----:B------:R-:W-:Y:S05]  /*32c0*/  BRA `(.L_x_4325) ;  /* 0x0000000000147947 */ /* 0x000fea0003800000 */
.L_x_4324:
[----:B-1----:R-:W1:Y:S01]  /*32d0*/  MUFU.RCP R5, UR23 ;  /* 0x0000001700057d08 */ /* 0x002e620008001000 */
[----:B------:R-:W-:-:S04]  /*32e0*/  IMAD.U32 R0, RZ, RZ, UR23 ;  /* 0x00000017ff007e24 */ /* 0x000fc8000f8e00ff */
[----:B-1----:R-:W-:-:S04]  /*32f0*/  FFMA R0, R5, R0, -1 ;  /* 0xbf80000005007423 */ /* 0x002fc80000000000 */
[----:B------:R-:W-:-:S04]  /*3300*/  FADD.FTZ R0, -R0, -RZ ;  /* 0x800000ff00007221 */ /* 0x000fc80000010100 */
[----:B------:R-:W-:-:S07]  /*3310*/  FFMA R5, R5, R0, R5 ;  /* 0x0000000005057223 */ /* 0x000fce0000000005 */
.L_x_4325:
[----:B0-----:R-:W0:Y:S02]  /*3320*/  LDC.64 R2, c[0x0][0x3b0] ;  /* 0x0000ec00ff027b82 */ /* 0x001e240000000a00 */
[----:B0-----:R-:W-:Y:S01]  /*3330*/  STG.E desc[UR20][R2.64], R5 ;  /* 0x0000000502007986 */ /* 0x001fe2000c101914 */
[----:B------:R-:W-:Y:S05]  /*3340*/  EXIT ;  /* 0x000000000000794d */ /* 0x000fea0003800000 */
.L_x_4323:
[----:B------:R-:W-:Y:S02]  /*3350*/  IMAD.MOV.U32 R7, RZ, RZ, 0x4 ;  /* 0x00000004ff077424 */ /* 0x000fe400078e00ff */
[----:B------:R-:W-:Y:S02]  /*3360*/  IMAD.MOV.U32 R9, RZ, RZ, 0x1f ;  /* 0x0000001fff097424 */ /* 0x000fe400078e00ff */
[----:B------:R-:W-:-:S07]  /*3370*/  IMAD.MOV.U32 R6, RZ, RZ, -0x1 ;  /* 0xffffffffff067424 */ /* 0x000fce00078e00ff */
[----:B01----:R-:W-:Y:S05]  /*3380*/  WARPSYNC.COLLECTIVE R6, `(.L_x_4326) ;  /* 0x0000000006087348 */ /* 0x003fea0003c00000 */
[----:B-1----:R1:W2:Y:S02]  /*3390*/  SHFL.DOWN P0, R5, R0, R7, R9 ;  /* 0x0800000700057389 */ /* 0x0022a40000000009 */
[----:B012---:R-:W-:Y:S05]  /*33a0*/  ENDCOLLECTIVE ;  /* 0x000000000000791b */ /* 0x007fea0003800000 */
.L_x_4326:
[----:B------:R-:W-:Y:S02]  /*33b0*/  IMAD.MOV.U32 R7, RZ, RZ, 0x2 ;  /* 0x00000002ff077424 */ /* 0x000fe400078e00ff */
[----:B------:R-:W-:-:S05]  /*33c0*/  IMAD.MOV.U32 R3, RZ, RZ, R5 ;  /* 0x000000ffff037224 */ /* 0x000fca00078e0005 */
[----:B------:R-:W-:-:S05]  /*33d0*/  FMNMX R3, R3, R0, !PT ;  /* 0x0000000003037209 */ /* 0x000fca0007800000 */
[----:B------:R-:W-:-:S07]  /*33e0*/  IMAD.MOV.U32 R0, RZ, RZ, R3 ;  /* 0x000000ffff007224 */ /* 0x000fce00078e0003 */
[----:B------:R-:W-:Y:S05]  /*33f0*/  WARPSYNC.COLLECTIVE R6, `(.L_x_4327) ;  /* 0x0000000006087348 */ /* 0x000fea0003c00000 */
[----:B------:R0:W1:Y:S02]  /*3400*/  SHFL.DOWN P0, R5, R0, R7, R9 ;  /* 0x0800000700057389 */ /* 0x0000640000000009 */
[----:B01----:R-:W-:Y:S05]  /*3410*/  ENDCOLLECTIVE ;  /* 0x000000000000791b */ /* 0x003fea0003800000 */
.L_x_4327:
[----:B------:R-:W-:Y:S02]  /*3420*/  IMAD.MOV.U32 R7, RZ, RZ, 0x1 ;  /* 0x00000001ff077424 */ /* 0x000fe400078e00ff */
[----:B------:R-:W-:-:S05]  /*3430*/  IMAD.MOV.U32 R4, RZ, RZ, R5 ;  /* 0x000000ffff047224 */ /* 0x000fca00078e0005 */
[----:B------:R-:W-:-:S05]  /*3440*/  FMNMX R4, R3, R4, !PT ;  /* 0x0000000403047209 */ /* 0x000fca0007800000 */
[----:B------:R-:W-:-:S07]  /*3450*/  IMAD.MOV.U32 R0, RZ, RZ, R4 ;  /* 0x000000ffff007224 */ /* 0x000fce00078e0004 */
[----:B------:R-:W-:Y:S05]  /*3460*/  WARPSYNC.COLLECTIVE R6, `(.L_x_4328) ;  /* 0x0000000006087348 */ /* 0x000fea0003c00000 */
[----:B------:R0:W1:Y:S02]  /*3470*/  SHFL.DOWN P0, R5, R0, R7, R9 ;  /* 0x0800000700057389 */ /* 0x0000640000000009 */
[----:B01----:R-:W-:Y:S05]  /*3480*/  ENDCOLLECTIVE ;  /* 0x000000000000791b */ /* 0x003fea0003800000 */
.L_x_4328:
[----:B------:R-:W-:Y:S05]  /*3490*/  BRA `(.L_x_4329) ;  /* 0xfffffffc00407947 */ /* 0x000fea000383ffff */
        .weak           $__internal_70_$__cuda_sm20_div_u64
        .type           $__internal_70_$__cuda_sm20_div_u64,@function
        .size           $__internal_70_$__cuda_sm20_div_u64,($__internal_71_$__cuda_sm20_rcp_rn_f32_slowpath - $__internal_70_$__cuda_sm20_div_u64)
$__internal_70_$__cuda_sm20_div_u64:
        /* <DEDUP_REMOVED lines=71> */
[----:B------:R-:W-:Y:S11]  /*3910*/  RET.REL.NODEC R2 `(_ZN18transformer_engine6detail32dgated_act_cast_transpose_kernelILi2ELi2Ef13__nv_bfloat16S2_NS_5EmptyEXadL_ZNS_6dsreluIffEET_T0_RKS3_EEXadL_ZNS_5sreluIffEES5_S6_S8_EEEEvPKT2_SC_PT3_SE_PKT1_PSF_SI_mmm) ;  /* 0xffffffc402b87950 */ /* 0x000ff60003c3ffff */
        .weak           $__internal_71_$__cuda_sm20_rcp_rn_f32_slowpath
        .type           $__internal_71_$__cuda_sm20_rcp_rn_f32_slowpath,@function
        .size           $__internal_71_$__cuda_sm20_rcp_rn_f32_slowpath,(.L_x_29372 - $__internal_71_$__cuda_sm20_rcp_rn_f32_slowpath)
$__internal_71_$__cuda_sm20_rcp_rn_f32_slowpath:
        /* <DEDUP_REMOVED lines=15> */
.L_x_4330:
        /* <DEDUP_REMOVED lines=33> */
.L_x_4332:
[----:B------:R0:W1:Y:S02]  /*3c20*/  MUFU.RCP R2, R0 ;  /* 0x0000000000027308 */ /* 0x0000640000001000 */
.L_x_4331:
[----:B-1-3--:R-:W-:Y:S02]  /*3c30*/  IMAD.MOV.U32 R5, RZ, RZ, R2 ;  /* 0x000000ffff057224 */ /* 0x00afe400078e0002 */
[----:B------:R-:W-:Y:S02]  /*3c40*/  IMAD.MOV.U32 R2, RZ, RZ, R7 ;  /* 0x000000ffff027224 */ /* 0x000fe400078e0007 */
[----:B------:R-:W-:-:S04]  /*3c50*/  IMAD.MOV.U32 R3, RZ, RZ, 0x0 ;  /* 0x00000000ff037424 */ /* 0x000fc800078e00ff */
[----:B0-2---:R-:W-:Y:S05]  /*3c60*/  RET.REL.NODEC R2 `(_ZN18transformer_engine6detail32dgated_act_cast_transpose_kernelILi2ELi2Ef13__nv_bfloat16S2_NS_5EmptyEXadL_ZNS_6dsreluIffEET_T0_RKS3_EEXadL_ZNS_5sreluIffEES5_S6_S8_EEEEvPKT2_SC_PT3_SE_PKT1_PSF_SI_mmm) ;  /* 0xffffffc002e47950 */ /* 0x005fea0003c3ffff */
.L_x_4333:
        /* <DEDUP_REMOVED lines=9> */
.L_x_29372:


//--------------------- .text._ZN18transformer_engine6detail43dgated_act_cast_transpose_kernel_notalignedILi2ELi2Ef13__nv_bfloat166__halfNS_5EmptyEXadL_ZNS_6dsreluIffEET_T0_RKS4_EEXadL_ZNS_5sreluIffEES6_S7_S9_EEEEvPKT2_SD_PT3_SF_PKT1_PSG_SJ_mmm --------------------------
	.section	.text._ZN18transformer_engine6detail43dgated_act_cast_transpose_kernel_notalignedILi2ELi2Ef13__nv_bfloat166__halfNS_5EmptyEXadL_ZNS_6dsreluIffEET_T0_RKS4_EEXadL_ZNS_5sreluIffEES6_S7_S9_EEEEvPKT2_SD_PT3_SF_PKT1_PSG_SJ_mmm,"ax",@progbits
	.align	128
        .global         _ZN18transformer_engine6detail43dgated_act_cast_transpose_kernel_notalignedILi2ELi2Ef13__nv_bfloat166__halfNS_5EmptyEXadL_ZNS_6dsreluIffEET_T0_RKS4_EEXadL_ZNS_5sreluIffEES6_S7_S9_EEEEvPKT2_SD_PT3_SF_PKT1_PSG_SJ_mmm
        .type           _ZN18transformer_engine6detail43dgated_act_cast_transpose_kernel_notalignedILi2ELi2Ef13__nv_bfloat166__halfNS_5EmptyEXadL_ZNS_6dsreluIffEET_T0_RKS4_EEXadL_ZNS_5sreluIffEES6_S7_S9_EEEEvPKT2_SD_PT3_SF_PKT1_PSG_SJ_mmm,@function
        .size           _ZN18transformer_engine6detail43dgated_act_cast_transpose_kernel_notalignedILi2ELi2Ef13__nv_bfloat166__halfNS_5EmptyEXadL_ZNS_6dsreluIffEET_T0_RKS4_EEXadL_ZNS_5sreluIffEES6_S7_S9_EEEEvPKT2_SD_PT3_SF_PKT1_PSG_SJ_mmm,(.L_x_29374 - _ZN18transformer_engine6detail43dgated_act_cast_transpose_kernel_notalignedILi2ELi2Ef13__nv_bfloat166__halfNS_5EmptyEXadL_ZNS_6dsreluIffEET_T0_RKS4_EEXadL_ZNS_5sreluIffEES6_S7_S9_EEEEvPKT2_SD_PT3_SF_PKT1_PSG_SJ_mmm)
        .other          _ZN18transformer_engine6detail43dgated_act_cast_transpose_kernel_notalignedILi2ELi2Ef13__nv_bfloat166__halfNS_5EmptyEXadL_ZNS_6dsreluIffEET_T0_RKS4_EEXadL_ZNS_5sreluIffEES6_S7_S9_EEEEvPKT2_SD_PT3_SF_PKT1_PSG_SJ_mmm,@"STO_CUDA_ENTRY STV_DEFAULT"
_ZN18transformer_engine6detail43dgated_act_cast_transpose_kernel_notalignedILi2ELi2Ef13__nv_bfloat166__halfNS_5EmptyEXadL_ZNS_6dsreluIffEET_T0_RKS4_EEXadL_ZNS_5sreluIffEES6_S7_S9_EEEEvPKT2_SD_PT3_SF_PKT1_PSG_SJ_mmm:
.text._ZN18transformer_engine6detail43dgated_act_cast_transpose_kernel_notalignedILi2ELi2Ef13__nv_bfloat166__halfNS_5EmptyEXadL_ZNS_6dsreluIffEET_T0_RKS4_EEXadL_ZNS_5sreluIffEES6_S7_S9_EEEEvPKT2_SD_PT3_SF_PKT1_PSG_SJ_mmm:
        /* <DEDUP_REMOVED lines=43> */
.L_x_4334:
[----:B------:R-:W-:-:S07]  /*02b0*/  MOV R4, 0x2d0 ;  /* 0x000002d000047802 */ /* 0x000fce0000000f00 */
[----:B------:R-:W-:Y:S05]  /*02c0*/  CALL.REL.NOINC `($__internal_72_$__cuda_sm20_div_u64) ;  /* 0x0000004c00987944 */ /* 0x000fea0003c00000 */
        /* <DEDUP_REMOVED lines=11> */
.L_x_4335:
        /* <DEDUP_REMOVED lines=148> */
.L_x_4337:
[----:B------:R-:W-:Y:S05]  /*0cc0*/  BSYNC.RECONVERGENT B0 ;  /* 0x0000000000007941 */ /* 0x000fea0003800200 */
.L_x_4336:
        /* <DEDUP_REMOVED lines=92> */
[----:B------:R-:W-:-:S02]  /*1290*/  F2FP.F16.F32.PACK_AB R13, RZ, R13 ;  /* 0x0000000dff0d723e */ /* 0x000fc400000000ff */
[----:B------:R-:W-:Y:S02]  /*12a0*/  F2FP.F16.F32.PACK_AB R27, RZ, R27 ;  /* 0x0000001bff1b723e */ /* 0x000fe400000000ff */
[----:B------:R-:W-:Y:S02]  /*12b0*/  F2FP.F16.F32.PACK_AB R14, RZ, R14 ;  /* 0x0000000eff0e723e */ /* 0x000fe400000000ff */
[----:B------:R-:W-:Y:S01]  /*12c0*/  F2FP.F16.F32.PACK_AB R18, RZ, R18 ;  /* 0x00000012ff12723e */ /* 0x000fe200000000ff */
        /* <DEDUP_REMOVED lines=9> */
[----:B------:R-:W-:-:S02]  /*1360*/  F2FP.F16.F32.PACK_AB R8, RZ, R8 ;  /* 0x00000008ff08723e */ /* 0x000fc400000000ff */
[----:B------:R-:W-:Y:S01]  /*1370*/  F2FP.F16.F32.PACK_AB R28, RZ, R28 ;  /* 0x0000001cff1c723e */ /* 0x000fe200000000ff */
[----:B------:R0:W-:Y:S01]  /*1380*/  @!P3 STG.E desc[UR22][R16.64], R14 ;  /* 0x0000000e1000b986 */ /* 0x0001e2000c101916 */
[----:B------:R-:W-:Y:S02]  /*1390*/  F2FP.F16.F32.PACK_AB R9, RZ, R9 ;  /* 0x00000009ff09723e */ /* 0x000fe400000000ff */
[----:B------:R-:W-:Y:S02]  /*13a0*/  @P2 IADD3.X R32, PT, PT, R2, UR36, RZ, P1, P4 ;  /* 0x0000002402202c10 */ /* 0x000fe40008fe84ff */
[----:B------:R-:W-:Y:S02]  /*13b0*/  @!P3 PRMT R8, R8, 0x5410, R28 ;  /* 0x000054100808b816 */ /* 0x000fe4000000001c */
[----:B------:R-:W-:Y:S02]  /*13c0*/  IADD3.X R31, PT, PT, R31, UR27, RZ, P5, !PT ;  /* 0x0000001b1f1f7c10 */ /* 0x000fe4000affe4ff */
[----:B0-----:R-:W-:-:S02]  /*13d0*/  F2FP.F16.F32.PACK_AB R17, RZ, R4 ;  /* 0x00000004ff11723e */ /* 0x001fc400000000ff */
        /* <DEDUP_REMOVED lines=77> */
.L_x_4339:
[----:B------:R-:W-:Y:S05]  /*18b0*/  BSYNC.RECONVERGENT B0 ;  /* 0x0000000000007941 */ /* 0x000fea0003800200 */
.L_x_4338:
        /* <DEDUP_REMOVED lines=32> */
[----:B------:R-:W-:Y:S01]  /*1ac0*/  F2FP.F16.F32.PACK_AB R22, RZ, R22 ;  /* 0x00000016ff16723e */ /* 0x000fe200000000ff */
[----:B------:R-:W-:Y:S01]  /*1ad0*/  FMUL R20, R36, UR5 ;  /* 0x0000000524147c20 */ /* 0x000fe20008400000 */
[----:B------:R-:W-:Y:S01]  /*1ae0*/  F2FP.F16.F32.PACK_AB R25, RZ, R25 ;  /* 0x00000019ff19723e */ /* 0x000fe200000000ff */
[----:B------:R-:W-:Y:S01]  /*1af0*/  VIADD R51, R55, 0x3 ;  /* 0x0000000337337836 */ /* 0x000fe20000000000 */
[C---:B------:R-:W-:Y:S01]  /*1b00*/  FSETP.GT.AND P0, PT, R37.reuse, RZ, PT ;  /* 0x000000ff2500720b */ /* 0x040fe20003f04000 */
[----:B------:R-:W-:Y:S01]  /*1b10*/  FMUL R37, R37, R37 ;  /* 0x0000002525257220 */ /* 0x000fe20000400000 */
[----:B------:R-:W-:-:S02]  /*1b20*/  @!P1 PRMT R22, R22, 0x5410, R25 ;  /* 0x0000541016169816 */ /* 0x000fc40000000019 */
[----:B------:R-:W-:Y:S02]  /*1b30*/  F2FP.F16.F32.PACK_AB R29, RZ, R29 ;  /* 0x0000001dff1d723e */ /* 0x000fe400000000ff */
[----:B------:R-:W-:Y:S01]  /*1b40*/  F2FP.F16.F32.PACK_AB R20, RZ, R20 ;  /* 0x00000014ff14723e */ /* 0x000fe200000000ff */
        /* <DEDUP_REMOVED lines=18> */
[----:B------:R-:W-:Y:S02]  /*1c70*/  F2FP.F16.F32.PACK_AB R10, RZ, R10 ;  /* 0x0000000aff0a723e */ /* 0x000fe400000000ff */
[C---:B-1----:R-:W-:Y:S02]  /*1c80*/  @!P1 LEA R44, P0, R5.reuse, UR14, 0x2 ;  /* 0x0000000e052c9c11 */ /* 0x042fe4000f8010ff */
[----:B------:R-:W-:Y:S02]  /*1c90*/  F2FP.F16.F32.PACK_AB R26, RZ, R26 ;  /* 0x0000001aff1a723e */ /* 0x000fe400000000ff */
[----:B------:R-:W-:Y:S01]  /*1ca0*/  @!P1 LEA.HI.X R45, R5, UR15, R12, 0x2, P0 ;  /* 0x0000000f052d9c11 */ /* 0x000fe200080f140c */
[----:B------:R-:W-:Y:S01]  /*1cb0*/  FMUL R12, R34, R11 ;  /* 0x0000000b220c7220 */ /* 0x000fe20000400000 */
[----:B------:R-:W-:Y:S01]  /*1cc0*/  VIADD R5, R54, 0x1d ;  /* 0x0000001d36057836 */ /* 0x000fe20000000000 */
[----:B------:R-:W-:Y:S02]  /*1cd0*/  ISETP.GE.U32.AND P0, PT, R51, UR13, PT ;  /* 0x0000000d33007c0c */ /* 0x000fe4000bf06070 */
[----:B------:R-:W-:Y:S01]  /*1ce0*/  FMUL R11, R12, UR5 ;  /* 0x000000050c0b7c20 */ /* 0x000fe20008400000 */
[----:B------:R-:W-:-:S02]  /*1cf0*/  F2FP.F16.F32.PACK_AB R19, RZ, R19 ;  /* 0x00000013ff13723e */ /* 0x000fc400000000ff */
[----:B------:R-:W-:Y:S02]  /*1d00*/  LOP3.LUT R5, R5, 0x1f, RZ, 0xc0, !PT ;  /* 0x0000001f05057812 */ /* 0x000fe400078ec0ff */
[----:B------:R-:W-:Y:S02]  /*1d10*/  F2FP.F16.F32.PACK_AB R11, RZ, R11 ;  /* 0x0000000bff0b723e */ /* 0x000fe400000000ff */
        /* <DEDUP_REMOVED lines=57> */
.L_x_4341:
[----:B------:R-:W-:Y:S05]  /*20b0*/  BSYNC.RECONVERGENT B0 ;  /* 0x0000000000007941 */ /* 0x000fea0003800200 */
.L_x_4340:
        /* <DEDUP_REMOVED lines=56> */
[----:B------:R-:W-:Y:S01]  /*2440*/  F2FP.F16.F32.PACK_AB R15, RZ, R15 ;  /* 0x0000000fff0f723e */ /* 0x000fe200000000ff */
        /* <DEDUP_REMOVED lines=8> */
[----:B------:R-:W-:-:S02]  /*24d0*/  F2FP.F16.F32.PACK_AB R23, RZ, R23 ;  /* 0x00000017ff17723e */ /* 0x000fc400000000ff */
        /* <DEDUP_REMOVED lines=22> */
[----:B------:R-:W-:Y:S02]  /*2640*/  F2FP.F16.F32.PACK_AB R21, RZ, R21 ;  /* 0x00000015ff15723e */ /* 0x000fe400000000ff */
[----:B------:R-:W-:Y:S01]  /*2650*/  F2FP.F16.F32.PACK_AB R16, RZ, R16 ;  /* 0x00000010ff10723e */ /* 0x000fe200000000ff */
[----:B------:R-:W-:Y:S01]  /*2660*/  FADD R33, R47, R47 ;  /* 0x0000002f2f217221 */ /* 0x000fe20000000000 */
[----:B------:R-:W-:Y:S01]  /*2670*/  @!P0 LEA.HI.X R59, R31, UR15, R2, 0x2, P2 ;  /* 0x0000000f1f3b8c11 */ /* 0x000fe200090f1402 */
[----:B------:R-:W-:Y:S01]  /*2680*/  FADD R2, R50, R50 ;  /* 0x0000003232027221 */ /* 0x000fe20000000000 */
[C---:B------:R-:W-:Y:S01]  /*2690*/  PRMT R46, R49.reuse, 0x7632, R46 ;  /* 0x00007632312e7816 */ /* 0x040fe2000000002e */
[----:B------:R-:W-:Y:S01]  /*26a0*/  IMAD.U32 R49, R49, 0x10000, RZ ;  /* 0x0001000031317824 */ /* 0x000fe200078e00ff */
[----:B------:R-:W-:Y:S01]  /*26b0*/  F2FP.F16.F32.PACK_AB R12, RZ, R12 ;  /* 0x0000000cff0c723e */ /* 0x000fe200000000ff */
[----:B------:R-:W-:Y:S01]  /*26c0*/  FMUL R31, R5, UR5 ;  /* 0x00000005051f7c20 */ /* 0x000fe20008400000 */
[----:B------:R-:W-:Y:S01]  /*26d0*/  F2FP.F16.F32.PACK_AB R24, RZ, R24 ;  /* 0x00000018ff18723e */ /* 0x000fe200000000ff */
        /* <DEDUP_REMOVED lines=12> */
[----:B------:R-:W-:Y:S01]  /*27a0*/  F2FP.F16.F32.PACK_AB R30, RZ, R30 ;  /* 0x0000001eff1e723e */ /* 0x000fe200000000ff */
[----:B------:R-:W-:Y:S01]  /*27b0*/  FMUL R32, R33, R32 ;  /* 0x0000002021207220 */ /* 0x000fe20000400000 */
[----:B------:R-:W-:-:S02]  /*27c0*/  F2FP.F16.F32.PACK_AB R31, RZ, R31 ;  /* 0x0000001fff1f723e */ /* 0x000fc400000000ff */
        /* <DEDUP_REMOVED lines=14> */
[----:B------:R-:W-:Y:S01]  /*28b0*/  F2FP.F16.F32.PACK_AB R36, RZ, R36 ;  /* 0x00000024ff24723e */ /* 0x000fe200000000ff */
[----:B------:R-:W-:Y:S01]  /*28c0*/  IMAD.U32 R41, R41, 0x10000, RZ ;  /* 0x0001000029297824 */ /* 0x000fe200078e00ff */
[----:B------:R-:W-:Y:S01]  /*28d0*/  FMNMX R4, RZ, R4, !PT ;  /* 0x00000004ff047209 */ /* 0x000fe20007800000 */
[----:B------:R-:W-:Y:S01]  /*28e0*/  IMAD.U32 R2, R2, 0x10000, RZ ;  /* 0x0001000002027824 */ /* 0x000fe200078e00ff */
[----:B------:R-:W-:Y:S01]  /*28f0*/  F2FP.F16.F32.PACK_AB R35, RZ, R35 ;  /* 0x00000023ff23723e */ /* 0x000fe200000000ff */
        /* <DEDUP_REMOVED lines=34> */
[----:B------:R-:W-:Y:S01]  /*2b20*/  F2FP.F16.F32.PACK_AB R39, RZ, R39 ;  /* 0x00000027ff27723e */ /* 0x000fe200000000ff */
[----:B------:R-:W-:Y:S01]  /*2b30*/  FMUL R41, R41, R58 ;  /* 0x0000003a29297220 */ /* 0x000fe20000400000 */
[----:B------:R-:W-:Y:S02]  /*2b40*/  FSEL R3, R3, RZ, P0 ;  /* 0x000000ff03037208 */ /* 0x000fe40000000000 */
[----:B------:R-:W-:Y:S02]  /*2b50*/  F2FP.F16.F32.PACK_AB R40, RZ, R40 ;  /* 0x00000028ff28723e */ /* 0x000fe400000000ff */
        /* <DEDUP_REMOVED lines=30> */
[----:B------:R-:W-:Y:S01]  /*2d40*/  F2FP.F16.F32.PACK_AB R14, RZ, R14 ;  /* 0x0000000eff0e723e */ /* 0x000fe200000000ff */
[----:B------:R-:W-:Y:S01]  /*2d50*/  IMAD.IADD R29, R2, 0x1, R29 ;  /* 0x00000001021d7824 */ /* 0x000fe200078e021d */
[----:B------:R-:W-:Y:S01]  /*2d60*/  LOP3.LUT R57, R44, 0x7c, RZ, 0xc0, !PT ;  /* 0x0000007c2c397812 */ /* 0x000fe200078ec0ff */
[----:B------:R-:W-:Y:S01]  /*2d70*/  VIADD R45, R45, UR29 ;  /* 0x0000001d2d2d7c36 */ /* 0x000fe20008000000 */
[----:B------:R-:W-:-:S02]  /*2d80*/  F2FP.F16.F32.PACK_AB R15, RZ, R15 ;  /* 0x0000000fff0f723e */ /* 0x000fc400000000ff */
[----:B------:R-:W-:Y:S01]  /*2d90*/  F2FP.F16.F32.PACK_AB R16, RZ, R16 ;  /* 0x00000010ff10723e */ /* 0x000fe200000000ff */
        /* <DEDUP_REMOVED lines=15> */
[----:B------:R-:W-:Y:S01]  /*2e90*/  F2FP.F16.F32.PACK_AB R13, RZ, R13 ;  /* 0x0000000dff0d723e */ /* 0x000fe200000000ff */
        /* <DEDUP_REMOVED lines=38> */
.L_x_4346:
        /* <DEDUP_REMOVED lines=48> */
.L_x_4345:
[----:B------:R-:W-:Y:S05]  /*3400*/  BSYNC.RECONVERGENT B1 ;  /* 0x0000000000017941 */ /* 0x000fea0003800200 */
.L_x_4344:
        /* <DEDUP_REMOVED lines=35> */
.L_x_4343:
[----:B------:R-:W-:Y:S05]  /*3640*/  BSYNC.RECONVERGENT B0 ;  /* 0x0000000000007941 */ /* 0x000fea0003800200 */
.L_x_4342:
        /* <DEDUP_REMOVED lines=35> */
.L_x_4351:
        /* <DEDUP_REMOVED lines=48> */
.L_x_4350:
[----:B------:R-:W-:Y:S05]  /*3b80*/  BSYNC.RECONVERGENT B1 ;  /* 0x0000000000017941 */ /* 0x000fea0003800200 */
.L_x_4349:
        /* <DEDUP_REMOVED lines=35> */
.L_x_4348:
[----:B------:R-:W-:Y:S05]  /*3dc0*/  BSYNC.RECONVERGENT B0 ;  /* 0x0000000000007941 */ /* 0x000fea0003800200 */
.L_x_4347:
        /* <DEDUP_REMOVED lines=32> */
.L_x_4356:
        /* <DEDUP_REMOVED lines=48> */
.L_x_4355:
[----:B------:R-:W-:Y:S05]  /*42d0*/  BSYNC.RECONVERGENT B1 ;  /* 0x0000000000017941 */ /* 0x000fea0003800200 */
.L_x_4354:
        /* <DEDUP_REMOVED lines=35> */
.L_x_4353:
[----:B------:R-:W-:Y:S05]  /*4510*/  BSYNC.RECONVERGENT B0 ;  /* 0x0000000000007941 */ /* 0x000fea0003800200 */
.L_x_4352:
        /* <DEDUP_REMOVED lines=21> */
.L_x_4361:
        /* <DEDUP_REMOVED lines=48> */
.L_x_4360:
[----:B------:R-:W-:Y:S05]  /*4970*/  BSYNC.RECONVERGENT B1 ;  /* 0x0000000000017941 */ /* 0x000fea0003800200 */
.L_x_4359:
        /* <DEDUP_REMOVED lines=35> */
.L_x_4358:
[----:B------:R-:W-:Y:S05]  /*4bb0*/  BSYNC.RECONVERGENT B0 ;  /* 0x0000000000007941 */ /* 0x000fea0003800200 */
.L_x_4357:
        /* <DEDUP_REMOVED lines=39> */
.L_x_4370:
[----:B------:R-:W-:Y:S02]  /*4e30*/  ISETP.NE.AND P0, PT, R6, RZ, PT ;  /* 0x000000ff0600720c */ /* 0x000fe40003f05270 */
[----:B-1----:R-:W-:-:S11]  /*4e40*/  FMNMX R5, R2, R5, !PT ;  /* 0x0000000502057209 */ /* 0x002fd60007800000 */
[----:B------:R-:W-:Y:S05]  /*4e50*/  @P0 BRA `(.L_x_4363) ;  /* 0x0000000000080947 */ /* 0x000fea0003800000 */
[----:B0-----:R-:W0:Y:S02]  /*4e60*/  LDC.64 R2, c[0x0][0x3a8] ;  /* 0x0000ea00ff027b82 */ /* 0x001e240000000a00 */
[----:B0-----:R1:W-:Y:S02]  /*4e70*/  REDG.E.MAX.S32.STRONG.GPU desc[UR22][R2.64], R5 ;  /* 0x000000050200798e */ /* 0x0013e4000d12e316 */
.L_x_4363:
[----:B------:R-:W-:Y:S05]  /*4e80*/  BSYNC B0 ;  /* 0x0000000000007941 */ /* 0x000fea0003800000 */
.L_x_4362:
        /* <DEDUP_REMOVED lines=11> */
[----:B--23--:R-:W-:Y:S05]  /*4f40*/  CALL.REL.NOINC `($__internal_73_$__cuda_sm20_rcp_rn_f32_slowpath) ;  /* 0x0000000400987944 */ /* 0x00cfea0003c00000 */
[----:B------:R-:W-:Y:S05]  /*4f50*/  BRA `(.L_x_4366) ;  /* 0x0000000000147947 */ /* 0x000fea0003800000 */
.L_x_4365:
[----:B-1----:R-:W1:Y:S01]  /*4f60*/  MUFU.RCP R5, UR5 ;  /* 0x0000000500057d08 */ /* 0x002e620008001000 */
[----:B0---4-:R-:W-:-:S04]  /*4f70*/  IMAD.U32 R0, RZ, RZ, UR5 ;  /* 0x00000005ff007e24 */ /* 0x011fc8000f8e00ff */
[----:B-1----:R-:W-:-:S04]  /*4f80*/  FFMA R0, R5, R0, -1 ;  /* 0xbf80000005007423 */ /* 0x002fc80000000000 */
[----:B------:R-:W-:-:S04]  /*4f90*/  FADD.FTZ R0, -R0, -RZ ;  /* 0x800000ff00007221 */ /* 0x000fc80000010100 */
[----:B------:R-:W-:-:S07]  /*4fa0*/  FFMA R5, R5, R0, R5 ;  /* 0x0000000005057223 */ /* 0x000fce0000000005 */
.L_x_4366:
[----:B------:R-:W0:Y:S02]  /*4fb0*/  LDC.64 R2, c[0x0][0x3b0] ;  /* 0x0000ec00ff027b82 */ /* 0x000e240000000a00 */
[----:B0-----:R-:W-:Y:S01]  /*4fc0*/  STG.E desc[UR22][R2.64], R5 ;  /* 0x0000000502007986 */ /* 0x001fe2000c101916 */
[----:B------:R-:W-:Y:S05]  /*4fd0*/  EXIT ;  /* 0x000000000000794d */ /* 0x000fea0003800000 */
.L_x_4364:
[----:B------:R-:W-:Y:S02]  /*4fe0*/  IMAD.MOV.U32 R7, RZ, RZ, 0x4 ;  /* 0x00000004ff077424 */ /* 0x000fe400078e00ff */
[----:B------:R-:W-:Y:S02]  /*4ff0*/  IMAD.MOV.U32 R9, RZ, RZ, 0x1f ;  /* 0x0000001fff097424 */ /* 0x000fe400078e00ff */
[----:B------:R-:W-:-:S07]  /*5000*/  IMAD.MOV.U32 R4, RZ, RZ, -0x1 ;  /* 0xffffffffff047424 */ /* 0x000fce00078e00ff */
[----:B01----:R-:W-:Y:S05]  /*5010*/  WARPSYNC.COLLECTIVE R4, `(.L_x_4367) ;  /* 0x0000000004087348 */ /* 0x003fea0003c00000 */
[----:B-1----:R1:W2:Y:S02]  /*5020*/  SHFL.DOWN P0, R5, R0, R7, R9 ;  /* 0x0800000700057389 */ /* 0x0022a40000000009 */
[----:B012---:R-:W-:Y:S05]  /*5030*/  ENDCOLLECTIVE ;  /* 0x000000000000791b */ /* 0x007fea0003800000 */
.L_x_4367:
[----:B------:R-:W-:Y:S02]  /*5040*/  IMAD.MOV.U32 R7, RZ, RZ, 0x2 ;  /* 0x00000002ff077424 */ /* 0x000fe400078e00ff */
[----:B------:R-:W-:-:S05]  /*5050*/  IMAD.MOV.U32 R3, RZ, RZ, R5 ;  /* 0x000000ffff037224 */ /* 0x000fca00078e0005 */
[----:B------:R-:W-:-:S05]  /*5060*/  FMNMX R3, R3, R0, !PT ;  /* 0x0000000003037209 */ /* 0x000fca0007800000 */
[----:B------:R-:W-:-:S07]  /*5070*/  IMAD.MOV.U32 R0, RZ, RZ, R3 ;  /* 0x000000ffff007224 */ /* 0x000fce00078e0003 */
[----:B------:R-:W-:Y:S05]  /*5080*/  WARPSYNC.COLLECTIVE R4, `(.L_x_4368) ;  /* 0x0000000004087348 */ /* 0x000fea0003c00000 */
[----:B------:R0:W1:Y:S02]  /*5090*/  SHFL.DOWN P0, R5, R0, R7, R9 ;  /* 0x0800000700057389 */ /* 0x0000640000000009 */
[----:B01----:R-:W-:Y:S05]  /*50a0*/  ENDCOLLECTIVE ;  /* 0x000000000000791b */ /* 0x003fea0003800000 */
.L_x_4368:
[----:B------:R-:W-:Y:S02]  /*50b0*/  IMAD.MOV.U32 R7, RZ, RZ, 0x1 ;  /* 0x00000001ff077424 */ /* 0x000fe400078e00ff */
[----:B------:R-:W-:-:S05]  /*50c0*/  IMAD.MOV.U32 R2, RZ, RZ, R5 ;  /* 0x000000ffff027224 */ /* 0x000fca00078e0005 */
[----:B------:R-:W-:-:S05]  /*50d0*/  FMNMX R2, R3, R2, !PT ;  /* 0x0000000203027209 */ /* 0x000fca0007800000 */
[----:B------:R-:W-:-:S07]  /*50e0*/  IMAD.MOV.U32 R0, RZ, RZ, R2 ;  /* 0x000000ffff007224 */ /* 0x000fce00078e0002 */
[----:B------:R-:W-:Y:S05]  /*50f0*/  WARPSYNC.COLLECTIVE R4, `(.L_x_4369) ;  /* 0x0000000004087348 */ /* 0x000fea0003c00000 */
[----:B------:R0:W1:Y:S02]  /*5100*/  SHFL.DOWN P0, R5, R0, R7, R9 ;  /* 0x0800000700057389 */ /* 0x0000640000000009 */
[----:B01----:R-:W-:Y:S05]  /*5110*/  ENDCOLLECTIVE ;  /* 0x000000000000791b */ /* 0x003fea0003800000 */
.L_x_4369:
[----:B------:R-:W-:Y:S05]  /*5120*/  BRA `(.L_x_4370) ;  /* 0xfffffffc00407947 */ /* 0x000fea000383ffff */
        .weak           $__internal_72_$__cuda_sm20_div_u64
        .type           $__internal_72_$__cuda_sm20_div_u64,@function
        .size           $__internal_72_$__cuda_sm20_div_u64,($__internal_73_$__cuda_sm20_rcp_rn_f32_slowpath - $__internal_72_$__cuda_sm20_div_u64)
$__internal_72_$__cuda_sm20_div_u64:
        /* <DEDUP_REMOVED lines=71> */
[----:B------:R-:W-:Y:S11]  /*55a0*/  RET.REL.NODEC R2 `(_ZN18transformer_engine6detail43dgated_act_cast_transpose_kernel_notalignedILi2ELi2Ef13__nv_bfloat166__halfNS_5EmptyEXadL_ZNS_6dsreluIffEET_T0_RKS4_EEXadL_ZNS_5sreluIffEES6_S7_S9_EEEEvPKT2_SD_PT3_SF_PKT1_PSG_SJ_mmm) ;  /* 0xffffffa802947950 */ /* 0x000ff60003c3ffff */
        .weak           $__internal_73_$__cuda_sm20_rcp_rn_f32_slowpath
        .type           $__internal_73_$__cuda_sm20_rcp_rn_f32_slowpath,@function
        .size           $__internal_73_$__cuda_sm20_rcp_rn_f32_slowpath,(.L_x_29374 - $__internal_73_$__cuda_sm20_rcp_rn_f32_slowpath)
$__internal_73_$__cuda_sm20_rcp_rn_f32_slowpath:
        /* <DEDUP_REMOVED lines=15> */
.L_x_4371:
        /* <DEDUP_REMOVED lines=33> */
.L_x_4373:
[----:B------:R0:W1:Y:S02]  /*58b0*/  MUFU.RCP R2, R0 ;  /* 0x0000000000027308 */ /* 0x0000640000001000 */
.L_x_4372:
[----:B-1-3--:R-:W-:Y:S02]  /*58c0*/  IMAD.MOV.U32 R5, RZ, RZ, R2 ;  /* 0x000000ffff057224 */ /* 0x00afe400078e0002 */
[----:B------:R-:W-:Y:S02]  /*58d0*/  IMAD.MOV.U32 R2, RZ, RZ, R7 ;  /* 0x000000ffff027224 */ /* 0x000fe400078e0007 */
[----:B------:R-:W-:-:S04]  /*58e0*/  IMAD.MOV.U32 R3, RZ, RZ, 0x0 ;  /* 0x00000000ff037424 */ /* 0x000fc800078e00ff */
[----:B0-2---:R-:W-:Y:S05]  /*58f0*/  RET.REL.NODEC R2 `(_ZN18transformer_engine6detail43dgated_act_cast_transpose_kernel_notalignedILi2ELi2Ef13__nv_bfloat166__halfNS_5EmptyEXadL_ZNS_6dsreluIffEET_T0_RKS4_EEXadL_ZNS_5sreluIffEES6_S7_S9_EEEEvPKT2_SD_PT3_SF_PKT1_PSG_SJ_mmm) ;  /* 0xffffffa402c07950 */ /* 0x005fea0003c3ffff */
.L_x_4374:
        /* <DEDUP_REMOVED lines=16> */
.L_x_29374:


//--------------------- .text._ZN18transformer_engine6detail32dgated_act_cast_transpose_kernelILi2ELi2Ef13__nv_bfloat166__halfNS_5EmptyEXadL_ZNS_6dsreluIffEET_T0_RKS4_EEXadL_ZNS_5sreluIffEES6_S7_S9_EEEEvPKT2_SD_PT3_SF_PKT1_PSG_SJ_mmm --------------------------
	.section	.text._ZN18transformer_engine6detail32dgated_act_cast_transpose_kernelILi2ELi2Ef13__nv_bfloat166__halfNS_5EmptyEXadL_ZNS_6dsreluIffEET_T0_RKS4_EEXadL_ZNS_5sreluIffEES6_S7_S9_EEEEvPKT2_SD_PT3_SF_PKT1_PSG_SJ_mmm,"ax",@progbits
	.align	128
        .global         _ZN18transformer_engine6detail32dgated_act_cast_transpose_kernelILi2ELi2Ef13__nv_bfloat166__halfNS_5EmptyEXadL_ZNS_6dsreluIffEET_T0_RKS4_EEXadL_ZNS_5sreluIffEES6_S7_S9_EEEEvPKT2_SD_PT3_SF_PKT1_PSG_SJ_mmm
        .type           _ZN18transformer_engine6detail32dgated_act_cast_transpose_kernelILi2ELi2Ef13__nv_bfloat166__halfNS_5EmptyEXadL_ZNS_6dsreluIffEET_T0_RKS4_EEXadL_ZNS_5sreluIffEES6_S7_S9_EEEEvPKT2_SD_PT3_SF_PKT1_PSG_SJ_mmm,@function
        .size           _ZN18transformer_engine6detail32dgated_act_cast_transpose_kernelILi2ELi2Ef13__nv_bfloat166__halfNS_5EmptyEXadL_ZNS_6dsreluIffEET_T0_RKS4_EEXadL_ZNS_5sreluIffEES6_S7_S9_EEEEvPKT2_SD_PT3_SF_PKT1_PSG_SJ_mmm,(.L_x_29376 - _ZN18transformer_engine6detail32dgated_act_cast_transpose_kernelILi2ELi2Ef13__nv_bfloat166__halfNS_5EmptyEXadL_ZNS_6dsreluIffEET_T0_RKS4_EEXadL_ZNS_5sreluIffEES6_S7_S9_EEEEvPKT2_SD_PT3_SF_PKT1_PSG_SJ_mmm)
        .other          _ZN18transformer_engine6detail32dgated_act_cast_transpose_kernelILi2ELi2Ef13__nv_bfloat166__halfNS_5EmptyEXadL_ZNS_6dsreluIffEET_T0_RKS4_EEXadL_ZNS_5sreluIffEES6_S7_S9_EEEEvPKT2_SD_PT3_SF_PKT1_PSG_SJ_mmm,@"STO_CUDA_ENTRY STV_DEFAULT"
_ZN18transformer_engine6detail32dgated_act_cast_transpose_kernelILi2ELi2Ef13__nv_bfloat166__halfNS_5EmptyEXadL_ZNS_6dsreluIffEET_T0_RKS4_EEXadL_ZNS_5sreluIffEES6_S7_S9_EEEEvPKT2_SD_PT3_SF_PKT1_PSG_SJ_mmm:
.text._ZN18transformer_engine6detail32dgated_act_cast_transpose_kernelILi2ELi2Ef13__nv_bfloat166__halfNS_5EmptyEXadL_ZNS_6dsreluIffEET_T0_RKS4_EEXadL_ZNS_5sreluIffEES6_S7_S9_EEEEvPKT2_SD_PT3_SF_PKT1_PSG_SJ_mmm:
        /* <DEDUP_REMOVED lines=39> */
.L_x_4375:
[----:B------:R-:W-:-:S07]  /*0270*/  MOV R4, 0x290 ;  /* 0x0000029000047802 */ /* 0x000fce0000000f00 */
[----:B------:R-:W-:Y:S05]  /*0280*/  CALL.REL.NOINC `($__internal_74_$__cuda_sm20_div_u64) ;  /* 0x0000003000847944 */ /* 0x000fea0003c00000 */
        /* <DEDUP_REMOVED lines=11> */
.L_x_4376:
        /* <DEDUP_REMOVED lines=210> */
[----:B------:R-:W-:Y:S01]  /*1060*/  F2FP.F16.F32.PACK_AB R4, R23, R20 ;  /* 0x000000141704723e */ /* 0x000fe200000000ff */
        /* <DEDUP_REMOVED lines=41> */
[----:B------:R-:W-:Y:S02]  /*1300*/  F2FP.F16.F32.PACK_AB R5, RZ, R5 ;  /* 0x00000005ff05723e */ /* 0x000fe400000000ff */
[----:B------:R-:W-:Y:S01]  /*1310*/  IADD3 R54, P0, PT, R32, UR27, RZ ;  /* 0x0000001b20367c10 */ /* 0x000fe2000ff1e0ff */
[----:B0-----:R-:W-:Y:S01]  /*1320*/  FMUL R7, R17, UR23 ;  /* 0x0000001711077c20 */ /* 0x001fe20008400000 */
[----:B------:R-:W-:Y:S01]  /*1330*/  F2FP.F16.F32.PACK_AB R6, RZ, R18 ;  /* 0x00000012ff06723e */ /* 0x000fe200000000ff */
[----:B------:R-:W-:Y:S01]  /*1340*/  FMUL R37, R37, R22 ;  /* 0x0000001625257220 */ /* 0x000fe20000400000 */
[----:B------:R-:W-:Y:S02]  /*1350*/  IADD3 R22, P1, PT, R52, UR15, RZ ;  /* 0x0000000f34167c10 */ /* 0x000fe4000ff3e0ff */
[----:B------:R-:W-:Y:S02]  /*1360*/  PRMT R5, R5, 0x5410, R6 ;  /* 0x0000541005057816 */ /* 0x000fe40000000006 */
[----:B------:R-:W-:-:S02]  /*1370*/  F2FP.F16.F32.PACK_AB R7, R2, R7 ;  /* 0x000000070207723e */ /* 0x000fc400000000ff */
[----:B------:R-:W-:Y:S02]  /*1380*/  IADD3.X R55, PT, PT, R33, UR28, RZ, P0, !PT ;  /* 0x0000001c21377c10 */ /* 0x000fe400087fe4ff */
[----:B------:R-:W-:Y:S02]  /*1390*/  SHF.L.U64.HI R2, R8, 0x2, R21 ;  /* 0x0000000208027819 */ /* 0x000fe40000010215 */
[----:B------:R-:W-:Y:S01]  /*13a0*/  IADD3 R52, P0, PT, R52, UR30, RZ ;  /* 0x0000001e34347c10 */ /* 0x000fe2000ff1e0ff */
[----:B------:R-:W-:Y:S01]  /*13b0*/  FMUL R9, R34, UR23 ;  /* 0x0000001722097c20 */ /* 0x000fe20008400000 */
[----:B------:R0:W-:Y:S01]  /*13c0*/  STG.E desc[UR20][R10.64], R5 ;  /* 0x000000050a007986 */ /* 0x0001e2000c101914 */
[----:B------:R-:W-:Y:S01]  /*13d0*/  FMUL R16, R40, UR23 ;  /* 0x0000001728107c20 */ /* 0x000fe20008400000 */
[----:B------:R-:W-:Y:S02]  /*13e0*/  IADD3.X R53, PT, PT, R2, UR31, RZ, P0, !PT ;  /* 0x0000001f02357c10 */ /* 0x000fe400087fe4ff */
[----:B------:R-:W-:Y:S01]  /*13f0*/  F2FP.F16.F32.PACK_AB R8, RZ, R9 ;  /* 0x00000009ff08723e */ /* 0x000fe200000000ff */
[----:B------:R1:W-:Y:S01]  /*1400*/  STG.E desc[UR20][R32.64], R7 ;  /* 0x0000000720007986 */ /* 0x0003e2000c101914 */
[----:B------:R-:W-:-:S02]  /*1410*/  F2FP.F16.F32.PACK_AB R9, RZ, R16 ;  /* 0x00000010ff09723e */ /* 0x000fc400000000ff */
        /* <DEDUP_REMOVED lines=28> */
[----:B---3--:R-:W-:Y:S02]  /*15e0*/  F2FP.F16.F32.PACK_AB R10, R12, R31 ;  /* 0x0000001f0c0a723e */ /* 0x008fe400000000ff */
[----:B------:R-:W-:Y:S02]  /*15f0*/  IADD3.X R33, PT, PT, R13, UR18, RZ, P3, !PT ;  /* 0x000000120d217c10 */ /* 0x000fe40009ffe4ff */
[----:B------:R-:W-:Y:S02]  /*1600*/  F2FP.F16.F32.PACK_AB R11, RZ, R18 ;  /* 0x00000012ff0b723e */ /* 0x000fe400000000ff */
[----:B------:R-:W-:-:S02]  /*1610*/  F2FP.F16.F32.PACK_AB R12, RZ, R16 ;  /* 0x00000010ff0c723e */ /* 0x000fc400000000ff */
[----:B0-----:R-:W-:Y:S02]  /*1620*/  IADD3 R50, P2, PT, R52, UR27, RZ ;  /* 0x0000001b34327c10 */ /* 0x001fe4000ff5e0ff */
[----:B------:R-:W-:Y:S01]  /*1630*/  F2FP.F16.F32.PACK_AB R13, R15, R14 ;  /* 0x0000000e0f0d723e */ /* 0x000fe200000000ff */
        /* <DEDUP_REMOVED lines=23> */
[----:B------:R-:W-:-:S02]  /*17b0*/  F2FP.F16.F32.PACK_AB R14, RZ, R14 ;  /* 0x0000000eff0e723e */ /* 0x000fc400000000ff */
[----:B------:R-:W-:Y:S01]  /*17c0*/  F2FP.F16.F32.PACK_AB R16, RZ, R16 ;  /* 0x00000010ff10723e */ /* 0x000fe200000000ff */
        /* <DEDUP_REMOVED lines=98> */
[----:B------:R-:W-:Y:S01]  /*1df0*/  F2FP.F16.F32.PACK_AB R24, R27, R26 ;  /* 0x0000001a1b18723e */ /* 0x000fe200000000ff */
[----:B------:R-:W-:Y:S01]  /*1e00*/  FMUL R21, R42, UR23 ;  /* 0x000000172a157c20 */ /* 0x000fe20008400000 */
[----:B------:R-:W-:Y:S01]  /*1e10*/  F2FP.F16.F32.PACK_AB R19, R19, R32 ;  /* 0x000000201313723e */ /* 0x000fe200000000ff */
[----:B------:R-:W-:Y:S01]  /*1e20*/  FMUL R22, R35, UR23 ;  /* 0x0000001723167c20 */ /* 0x000fe20008400000 */
[----:B------:R-:W-:-:S02]  /*1e30*/  FSEL R28, R28, RZ, P0 ;  /* 0x000000ff1c1c7208 */ /* 0x000fc40000000000 */
[----:B------:R-:W-:Y:S01]  /*1e40*/  F2FP.F16.F32.PACK_AB R21, RZ, R21 ;  /* 0x00000015ff15723e */ /* 0x000fe200000000ff */
[----:B------:R0:W-:Y:S01]  /*1e50*/  STG.E desc[UR20][R50.64], R19 ;  /* 0x0000001332007986 */ /* 0x0001e2000c101914 */
[----:B------:R-:W-:Y:S01]  /*1e60*/  F2FP.F16.F32.PACK_AB R22, RZ, R22 ;  /* 0x00000016ff16723e */ /* 0x000fe200000000ff */
        /* <DEDUP_REMOVED lines=18> */
[----:B------:R-:W-:Y:S01]  /*1f90*/  F2FP.F16.F32.PACK_AB R27, RZ, R27 ;  /* 0x0000001bff1b723e */ /* 0x000fe200000000ff */
[----:B------:R-:W-:Y:S01]  /*1fa0*/  IMAD.U32 R31, R31, 0x10000, RZ ;  /* 0x000100001f1f7824 */ /* 0x000fe200078e00ff */
[----:B------:R-:W-:Y:S01]  /*1fb0*/  F2FP.F16.F32.PACK_AB R28, RZ, R28 ;  /* 0x0000001cff1c723e */ /* 0x000fe200000000ff */
        /* <DEDUP_REMOVED lines=19> */
[----:B------:R-:W-:Y:S01]  /*20f0*/  F2FP.F16.F32.PACK_AB R33, R39, R44 ;  /* 0x0000002c2721723e */ /* 0x000fe200000000ff */
        /* <DEDUP_REMOVED lines=18> */
[----:B------:R-:W-:Y:S02]  /*2220*/  F2FP.F16.F32.PACK_AB R40, RZ, R40 ;  /* 0x00000028ff28723e */ /* 0x000fe400000000ff */
[----:B------:R-:W-:Y:S02]  /*2230*/  F2FP.F16.F32.PACK_AB R41, RZ, R41 ;  /* 0x00000029ff29723e */ /* 0x000fe400000000ff */
        /* <DEDUP_REMOVED lines=53> */
[----:B------:R-:W-:Y:S02]  /*2590*/  F2FP.F16.F32.PACK_AB R25, RZ, R25 ;  /* 0x00000019ff19723e */ /* 0x000fe400000000ff */
[----:B------:R-:W-:Y:S02]  /*25a0*/  F2FP.F16.F32.PACK_AB R18, RZ, R18 ;  /* 0x00000012ff12723e */ /* 0x000fe400000000ff */
[----:B------:R-:W-:-:S02]  /*25b0*/  F2FP.F16.F32.PACK_AB R17, R17, R26 ;  /* 0x0000001a1111723e */ /* 0x000fc400000000ff */
        /* <DEDUP_REMOVED lines=190> */
.L_x_4385:
[----:B------:R-:W-:Y:S02]  /*31a0*/  ISETP.NE.AND P0, PT, R2, RZ, PT ;  /* 0x000000ff0200720c */ /* 0x000fe40003f05270 */
[----:B-1----:R-:W-:-:S11]  /*31b0*/  FMNMX R3, R4, R5, !PT ;  /* 0x0000000504037209 */ /* 0x002fd60007800000 */
[----:B------:R-:W-:Y:S05]  /*31c0*/  @P0 BRA `(.L_x_4378) ;  /* 0x0000000000080947 */ /* 0x000fea0003800000 */
[----:B0-----:R-:W0:Y:S02]  /*31d0*/  LDC.64 R4, c[0x0][0x3a8] ;  /* 0x0000ea00ff047b82 */ /* 0x001e240000000a00 */
[----:B0-----:R1:W-:Y:S02]  /*31e0*/  REDG.E.MAX.S32.STRONG.GPU desc[UR20][R4.64], R3 ;  /* 0x000000030400798e */ /* 0x0013e4000d12e314 */
.L_x_4378:
[----:B------:R-:W-:Y:S05]  /*31f0*/  BSYNC B0 ;  /* 0x0000000000007941 */ /* 0x000fea0003800000 */
.L_x_4377:
        /* <DEDUP_REMOVED lines=11> */
[----:B-1----:R-:W-:Y:S05]  /*32b0*/  CALL.REL.NOINC `($__internal_75_$__cuda_sm20_rcp_rn_f32_slowpath) ;  /* 0x0000000400987944 */ /* 0x002fea0003c00000 */
[----:B------:R-:W-:Y:S05]  /*32c0*/  BRA `(.L_x_4381) ;  /* 0x0000000000147947 */ /* 0x000fea0003800000 */
.L_x_4380:
[----:B-1----:R-:W1:Y:S01]  /*32d0*/  MUFU.RCP R5, UR23 ;  /* 0x0000001700057d08 */ /* 0x002e620008001000 */
[----:B------:R-:W-:-:S04]  /*32e0*/  IMAD.U32 R0, RZ, RZ, UR23 ;  /* 0x00000017ff007e24 */ /* 0x000fc8000f8e00ff */
[----:B-1----:R-:W-:-:S04]  /*32f0*/  FFMA R0, R5, R0, -1 ;  /* 0xbf80000005007423 */ /* 0x002fc80000000000 */
[----:B------:R-:W-:-:S04]  /*3300*/  FADD.FTZ R0, -R0, -RZ ;  /* 0x800000ff00007221 */ /* 0x000fc80000010100 */
[----:B------:R-:W-:-:S07]  /*3310*/  FFMA R5, R5, R0, R5 ;  /* 0x0000000005057223 */ /* 0x000fce0000000005 */
.L_x_4381:
[----:B0-----:R-:W0:Y:S02]  /*3320*/  LDC.64 R2, c[0x0][0x3b0] ;  /* 0x0000ec00ff027b82 */ /* 0x001e240000000a00 */
[----:B0-----:R-:W-:Y:S01]  /*3330*/  STG.E desc[UR20][R2.64], R5 ;  /* 0x0000000502007986 */ /* 0x001fe2000c101914 */
[----:B------:R-:W-:Y:S05]  /*3340*/  EXIT ;  /* 0x000000000000794d */ /* 0x000fea0003800000 */
.L_x_4379:
[----:B------:R-:W-:Y:S02]  /*3350*/  IMAD.MOV.U32 R7, RZ, RZ, 0x4 ;  /* 0x00000004ff077424 */ /* 0x000fe400078e00ff */
[----:B------:R-:W-:Y:S02]  /*3360*/  IMAD.MOV.U32 R9, RZ, RZ, 0x1f ;  /* 0x0000001fff097424 */ /* 0x000fe400078e00ff */
[----:B------:R-:W-:-:S07]  /*3370*/  IMAD.MOV.U32 R6, RZ, RZ, -0x1 ;  /* 0xffffffffff067424 */ /* 0x000fce00078e00ff */
[----:B01----:R-:W-:Y:S05]  /*3380*/  WARPSYNC.COLLECTIVE R6, `(.L_x_4382) ;  /* 0x0000000006087348 */ /* 0x003fea0003c00000 */
[----:B-1----:R1:W2:Y:S02]  /*3390*/  SHFL.DOWN P0, R5, R0, R7, R9 ;  /* 0x0800000700057389 */ /* 0x0022a40000000009 */
[----:B012---:R-:W-:Y:S05]  /*33a0*/  ENDCOLLECTIVE ;  /* 0x000000000000791b */ /* 0x007fea0003800000 */
.L_x_4382:
[----:B------:R-:W-:Y:S02]  /*33b0*/  IMAD.MOV.U32 R7, RZ, RZ, 0x2 ;  /* 0x00000002ff077424 */ /* 0x000fe400078e00ff */
[----:B------:R-:W-:-:S05]  /*33c0*/  IMAD.MOV.U32 R3, RZ, RZ, R5 ;  /* 0x000000ffff037224 */ /* 0x000fca00078e0005 */
[----:B------:R-:W-:-:S05]  /*33d0*/  FMNMX R3, R3, R0, !PT ;  /* 0x0000000003037209 */ /* 0x000fca0007800000 */
[----:B------:R-:W-:-:S07]  /*33e0*/  IMAD.MOV.U32 R0, RZ, RZ, R3 ;  /* 0x000000ffff007224 */ /* 0x000fce00078e0003 */
[----:B------:R-:W-:Y:S05]  /*33f0*/  WARPSYNC.COLLECTIVE R6, `(.L_x_4383) ;  /* 0x0000000006087348 */ /* 0x000fea0003c00000 */
[----:B------:R0:W1:Y:S02]  /*3400*/  SHFL.DOWN P0, R5, R0, R7, R9 ;  /* 0x0800000700057389 */ /* 0x0000640000000009 */
[----:B01----:R-:W-:Y:S05]  /*3410*/  ENDCOLLECTIVE ;  /* 0x000000000000791b */ /* 0x003fea0003800000 */
.L_x_4383:
[----:B------:R-:W-:Y:S02]  /*3420*/  IMAD.MOV.U32 R7, RZ, RZ, 0x1 ;  /* 0x00000001ff077424 */ /* 0x000fe400078e00ff */
[----:B------:R-:W-:-:S05]  /*3430*/  IMAD.MOV.U32 R4, RZ, RZ, R5 ;  /* 0x000000ffff047224 */ /* 0x000fca00078e0005 */
[----:B------:R-:W-:-:S05]  /*3440*/  FMNMX R4, R3, R4, !PT ;  /* 0x0000000403047209 */ /* 0x000fca0007800000 */
[----:B------:R-:W-:-:S07]  /*3450*/  IMAD.MOV.U32 R0, RZ, RZ, R4 ;  /* 0x000000ffff007224 */ /* 0x000fce00078e0004 */
[----:B------:R-:W-:Y:S05]  /*3460*/  WARPSYNC.COLLECTIVE R6, `(.L_x_4384) ;  /* 0x0000000006087348 */ /* 0x000fea0003c00000 */
[----:B------:R0:W1:Y:S02]  /*3470*/  SHFL.DOWN P0, R5, R0, R7, R9 ;  /* 0x0800000700057389 */ /* 0x0000640000000009 */
[----:B01----:R-:W-:Y:S05]  /*3480*/  ENDCOLLECTIVE ;  /* 0x000000000000791b */ /* 0x003fea0003800000 */
.L_x_4384:
[----:B------:R-:W-:Y:S05]  /*3490*/  BRA `(.L_x_4385) ;  /* 0xfffffffc00407947 */ /* 0x000fea000383ffff */
        .weak           $__internal_74_$__cuda_sm20_div_u64
        .type           $__internal_74_$__cuda_sm20_div_u64,@function
        .size           $__internal_74_$__cuda_sm20_div_u64,($__internal_75_$__cuda_sm20_rcp_rn_f32_slowpath - $__internal_74_$__cuda_sm20_div_u64)
$__internal_74_$__cuda_sm20_div_u64:
        /* <DEDUP_REMOVED lines=71> */
[----:B------:R-:W-:Y:S11]  /*3910*/  RET.REL.NODEC R2 `(_ZN18transformer_engine6detail32dgated_act_cast_transpose_kernelILi2ELi2Ef13__nv_bfloat166__halfNS_5EmptyEXadL_ZNS_6dsreluIffEET_T0_RKS4_EEXadL_ZNS_5sreluIffEES6_S7_S9_EEEEvPKT2_SD_PT3_SF_PKT1_PSG_SJ_mmm) ;  /* 0xffffffc402b87950 */ /* 0x000ff60003c3ffff */
        .weak           $__internal_75_$__cuda_sm20_rcp_rn_f32_slowpath
        .type           $__internal_75_$__cuda_sm20_rcp_rn_f32_slowpath,@function
        .size           $__internal_75_$__cuda_sm20_rcp_rn_f32_slowpath,(.L_x_29376 - $__internal_75_$__cuda_sm20_rcp_rn_f32_slowpath)
$__internal_75_$__cuda_sm20_rcp_rn_f32_slowpath:
        /* <DEDUP_REMOVED lines=15> */
.L_x_4386:
        /* <DEDUP_REMOVED lines=33> */
.L_x_4388:
[----:B------:R0:W1:Y:S02]  /*3c20*/  MUFU.RCP R2, R0 ;  /* 0x0000000000027308 */ /* 0x0000640000001000 */
.L_x_4387:
[----:B-1-3--:R-:W-:Y:S02]  /*3c30*/  IMAD.MOV.U32 R5, RZ, RZ, R2 ;  /* 0x000000ffff057224 */ /* 0x00afe400078e0002 */
[----:B------:R-:W-:Y:S02]  /*3c40*/  IMAD.MOV.U32 R2, RZ, RZ, R7 ;  /* 0x000000ffff027224 */ /* 0x000fe400078e0007 */
[----:B------:R-:W-:-:S04]  /*3c50*/  IMAD.MOV.U32 R3, RZ, RZ, 0x0 ;  /* 0x00000000ff037424 */ /* 0x000fc800078e00ff */
[----:B0-2---:R-:W-:Y:S05]  /*3c60*/  RET.REL.NODEC R2 `(_ZN18transformer_engine6detail32dgated_act_cast_transpose_kernelILi2ELi2Ef13__nv_bfloat166__halfNS_5EmptyEXadL_ZNS_6dsreluIffEET_T0_RKS4_EEXadL_ZNS_5sreluIffEES6_S7_S9_EEEEvPKT2_SD_PT3_SF_PKT1_PSG_SJ_mmm) ;  /* 0xffffffc002e47950 */ /* 0x005fea0003c3ffff */
.L_x_4389:
        /* <DEDUP_REMOVED lines=9> */
.L_x_29376:


//--------------------- .text._ZN18transformer_engine6detail43dgated_act_cast_transpose_kernel_notalignedILi2ELi1Ef13__nv_bfloat16fNS_5EmptyEXadL_ZNS_6dsreluIffEET_T0_RKS3_EEXadL_ZNS_5sreluIffEES5_S6_S8_EEEEvPKT2_SC_PT3_SE_PKT1_PSF_SI_mmm --------------------------
	.section	.text._ZN18transformer_engine6detail43dgated_act_cast_transpose_kernel_notalignedILi2ELi1Ef13__nv_bfloat16fNS_5EmptyEXadL_ZNS_6dsreluIffEET_T0_RKS3_EEXadL_ZNS_5sreluIffEES5_S6_S8_EEEEvPKT2_SC_PT3_SE_PKT1_PSF_SI_mmm,"ax",@progbits
	.align	128
        .global         _ZN18transformer_engine6detail43dgated_act_cast_transpose_kernel_notalignedILi2ELi1Ef13__nv_bfloat16fNS_5EmptyEXadL_ZNS_6dsreluIffEET_T0_RKS3_EEXadL_ZNS_5sreluIffEES5_S6_S8_EEEEvPKT2_SC_PT3_SE_PKT1_PSF_SI_mmm
        .type           _ZN18transformer_engine6detail43dgated_act_cast_transpose_kernel_notalignedILi2ELi1Ef13__nv_bfloat16fNS_5EmptyEXadL_ZNS_6dsreluIffEET_T0_RKS3_EEXadL_ZNS_5sreluIffEES5_S6_S8_EEEEvPKT2_SC_PT3_SE_PKT1_PSF_SI_mmm,@function
        .size           _ZN18transformer_engine6detail43dgated_act_cast_transpose_kernel_notalignedILi2ELi1Ef13__nv_bfloat16fNS_5EmptyEXadL_ZNS_6dsreluIffEET_T0_RKS3_EEXadL_ZNS_5sreluIffEES5_S6_S8_EEEEvPKT2_SC_PT3_SE_PKT1_PSF_SI_mmm,(.L_x_29378 - _ZN18transformer_engine6detail43dgated_act_cast_transpose_kernel_notalignedILi2ELi1Ef13__nv_bfloat16fNS_5EmptyEXadL_ZNS_6dsreluIffEET_T0_RKS3_EEXadL_ZNS_5sreluIffEES5_S6_S8_EEEEvPKT2_SC_PT3_SE_PKT1_PSF_SI_mmm)
        .other          _ZN18transformer_engine6detail43dgated_act_cast_transpose_kernel_notalignedILi2ELi1Ef13__nv_bfloat16fNS_5EmptyEXadL_ZNS_6dsreluIffEET_T0_RKS3_EEXadL_ZNS_5sreluIffEES5_S6_S8_EEEEvPKT2_SC_PT3_SE_PKT1_PSF_SI_mmm,@"STO_CUDA_ENTRY STV_DEFAULT"
_ZN18transformer_engine6detail43dgated_act_cast_transpose_kernel_notalignedILi2ELi1Ef13__nv_bfloat16fNS_5EmptyEXadL_ZNS_6dsreluIffEET_T0_RKS3_EEXadL_ZNS_5sreluIffEES5_S6_S8_EEEEvPKT2_SC_PT3_SE_PKT1_PSF_SI_mmm:
.text._ZN18transformer_engine6detail43dgated_act_cast_transpose_kernel_notalignedILi2ELi1Ef13__nv_bfloat16fNS_5EmptyEXadL_ZNS_6dsreluIffEET_T0_RKS3_EEXadL_ZNS_5sreluIffEES5_S6_S8_EEEEvPKT2_SC_PT3_SE_PKT1_PSF_SI_mmm:
        /* <DEDUP_REMOVED lines=43> */
.L_x_4390:
[----:B------:R-:W-:-:S07]  /*02b0*/  MOV R6, 0x2d0 ;  /* 0x000002d000067802 */ /* 0x000fce0000000f00 */
[----:B------:R-:W-:Y:S05]  /*02c0*/  CALL.REL.NOINC `($__internal_76_$__cuda_sm20_div_u64) ;  /* 0x0000003800cc7944 */ /* 0x000fea0003c00000 */
        /* <DEDUP_REMOVED lines=11> */
.L_x_4391:
[----:B------:R-:W0:Y:S01]  /*0380*/  LDCU.64 UR26, c[0x0][0x3b8] ;  /* 0x00007700ff1a77ac */ /* 0x000e220008000a00 */
[----:B------:R-:W-:Y:S01]  /*0390*/  IMAD.SHL.U32 R3, R4, 0x4, RZ ;  /* 0x0000000404037824 */ /* 0x000fe200078e00ff */
[----:B------:R-:W1:Y:S03]  /*03a0*/  LDCU.64 UR12, c[0x0][0x3c0] ;  /* 0x00007800ff0c77ac */ /* 0x000e660008000a00 */
[----:B------:R-:W-:Y:S01]  /*03b0*/  IMAD.IADD R2, R0, 0x1, -R3 ;  /* 0x0000000100027824 */ /* 0x000fe200078e0a03 */
[----:B------:R-:W2:Y:S04]  /*03c0*/  LDCU.64 UR28, c[0x0][0x3a0] ;  /* 0x00007400ff1c77ac */ /* 0x000ea80008000a00 */
[----:B------:R-:W-:Y:S01]  /*03d0*/  LOP3.LUT R4, R2, 0x1f, RZ, 0xc0, !PT ;  /* 0x0000001f02047812 */ /* 0x000fe200078ec0ff */
[----:B------:R-:W-:-:S02]  /*03e0*/  USHF.L.U32 UR17, UR4, 0x5, URZ ;  /* 0x0000000504117899 */ /* 0x000fc400080006ff */
[----:B------:R-:W-:Y:S02]  /*03f0*/  USHF.L.U64.HI UR18, UR4, 0x5, UR5 ;  /* 0x0000000504127899 */ /* 0x000fe40008010205 */
[----:B------:R-:W-:Y:S02]  /*0400*/  USHF.L.U64.HI UR16, UR21, 0x5, UR6 ;  /* 0x0000000515107899 */ /* 0x000fe40008010206 */
[----:B0-----:R-:W-:Y:S02]  /*0410*/  UIMAD UR24, UR5, UR26, URZ ;  /* 0x0000001a051872a4 */ /* 0x001fe4000f8e02ff */
[----:B------:R-:W-:Y:S01]  /*0420*/  IMAD.WIDE.U32 R10, R3, UR26, RZ ;  /* 0x0000001a030a7c25 */ /* 0x000fe2000f8e00ff */
[----:B------:R-:W-:Y:S02]  /*0430*/  USHF.R.U64 UR31, UR26, 0x1, UR27 ;  /* 0x000000011a1f7899 */ /* 0x000fe4000800121b */
[----:B-1----:R-:W-:Y:S02]  /*0440*/  UIADD3 UR5, UP1, UPT, -UR17, UR12, URZ ;  /* 0x0000000c11057290 */ /* 0x002fe4000ff3e1ff */
[----:B------:R-:W-:-:S02]  /*0450*/  USHF.R.U32.HI UR32, URZ, 0x1, UR27 ;  /* 0x00000001ff207899 */ /* 0x000fc4000801161b */
[----:B------:R-:W-:Y:S01]  /*0460*/  ULEA UR7, UP0, -UR21, UR31, 0x5 ;  /* 0x0000001f15077291 */ /* 0x000fe2000f8029ff */
[----:B--2---:R-:W-:Y:S01]  /*0470*/  ISETP.NE.U32.AND P0, PT, RZ, UR28, PT ;  /* 0x0000001cff007c0c */ /* 0x004fe2000bf05070 */
[----:B------:R-:W-:Y:S02]  /*0480*/  UIADD3.X UR25, UPT, UPT, ~UR18, UR13, URZ, UP1, !UPT ;  /* 0x0000000d12197290 */ /* 0x000fe40008ffe5ff */
[----:B------:R-:W-:Y:S01]  /*0490*/  UISETP.LT.U32.AND UP1, UPT, UR5, 0x20, UPT ;  /* 0x000000200500788c */ /* 0x000fe2000bf21070 */
[----:B------:R-:W-:Y:S01]  /*04a0*/  ISETP.NE.AND.EX P0, PT, RZ, UR29, PT, P0 ;  /* 0x0000001dff007c0c */ /* 0x000fe2000bf05300 */
[----:B------:R-:W-:Y:S02]  /*04b0*/  UIADD3.X UR16, UPT, UPT, ~UR16, UR32, URZ, UP0, !UPT ;  /* 0x0000002010107290 */ /* 0x000fe400087fe5ff */
[----:B------:R-:W-:Y:S02]  /*04c0*/  UISETP.LT.U32.AND UP0, UPT, UR7, 0x20, UPT ;  /* 0x000000200700788c */ /* 0x000fe4000bf01070 */
[----:B------:R-:W-:-:S02]  /*04d0*/  UISETP.LT.U32.AND.EX UP1, UPT, UR25, URZ, UPT, UP1 ;  /* 0x000000ff1900728c */ /* 0x000fc4000bf21110 */
[----:B------:R-:W-:Y:S02]  /*04e0*/  UISETP.LT.U32.AND.EX UP0, UPT, UR16, URZ, UPT, UP0 ;  /* 0x000000ff1000728c */ /* 0x000fe4000bf01100 */
[----:B------:R-:W-:Y:S02]  /*04f0*/  USEL UR5, UR5, 0x20, UP1 ;  /* 0x0000002005057887 */ /* 0x000fe40008800000 */
[----:B------:R-:W-:Y:S01]  /*0500*/  USEL UR7, UR7, 0x20, UP0 ;  /* 0x0000002007077887 */ /* 0x000fe20008000000 */
[----:B------:R-:W0:Y:S01]  /*0510*/  LDCU.128 UR8, c[0x0][0x380] ;  /* 0x00007000ff0877ac */ /* 0x000e220008000c00 */
[----:B------:R-:W1:Y:S02]  /*0520*/  @P0 LDC.64 R8, c[0x0][0x3a0] ;  /* 0x0000e800ff080b82 */ /* 0x000e640000000a00 */
[----:B------:R-:W-:Y:S01]  /*0530*/  ISETP.GE.U32.AND P1, PT, R3, UR5, PT ;  /* 0x0000000503007c0c */ /* 0x000fe2000bf26070 */
[----:B------:R-:W1:Y:S03]  /*0540*/  LDCU.64 UR22, c[0x0][0x358] ;  /* 0x00006b00ff1677ac */ /* 0x000e660008000a00 */
[----:B------:R-:W-:Y:S01]  /*0550*/  ISETP.LT.U32.AND P1, PT, R4, UR7, !P1 ;  /* 0x0000000704007c0c */ /* 0x000fe2000cf21070 */
[----:B------:R-:W-:-:S02]  /*0560*/  ULOP3.LUT UR30, UR27, 0x7fffffff, URZ, 0xc0, !UPT ;  /* 0x7fffffff1b1e7892 */ /* 0x000fc4000f8ec0ff */
[----:B------:R-:W-:Y:S02]  /*0570*/  USHF.L.U32 UR19, UR21, 0x6, URZ ;  /* 0x0000000615137899 */ /* 0x000fe400080006ff */
[----:B------:R-:W-:Y:S02]  /*0580*/  UIMAD.WIDE.U32 UR14, UR4, UR26, URZ ;  /* 0x0000001a040e72a5 */ /* 0x000fe4000f8e00ff */
[----:B------:R-:W-:Y:S01]  /*0590*/  UIMAD UR24, UR4, UR27, UR24 ;  /* 0x0000001b041872a4 */ /* 0x000fe2000f8e0218 */
[C---:B------:R-:W-:Y:S01]  /*05a0*/  IMAD R7, R3.reuse, UR30, RZ ;  /* 0x0000001e03077c24 */ /* 0x040fe2000f8e02ff */
[----:B------:R-:W-:Y:S02]  /*05b0*/  ULEA UR4, UP0, UR14, UR19, 0x5 ;  /* 0x000000130e047291 */ /* 0x000fe4000f8028ff */
[----:B------:R-:W-:Y:S02]  /*05c0*/  ULEA UR16, UP2, UR14, UR19, 0x6 ;  /* 0x000000130e107291 */ /* 0x000fe4000f8430ff */
[----:B------:R-:W-:Y:S01]  /*05d0*/  @P1 IADD3 R16, P2, PT, R4, R10, RZ ;  /* 0x0000000a04101210 */ /* 0x000fe20007f5e0ff */
[----:B------:R-:W-:Y:S01]  /*05e0*/  USHF.L.U64.HI UR20, UR21, 0x6, UR6 ;  /* 0x0000000615147899 */ /* 0x000fe20008010206 */
[----:B------:R-:W-:Y:S01]  /*05f0*/  @P1 IMAD.MOV.U32 R5, RZ, RZ, RZ ;  /* 0x000000ffff051224 */ /* 0x000fe200078e00ff */
[----:B------:R-:W-:Y:S01]  /*0600*/  UIADD3 UR19, UPT, UPT, UR15, UR24, URZ ;  /* 0x000000180f137290 */ /* 0x000fe2000fffe0ff */
[----:B------:R-:W-:Y:S01]  /*0610*/  @P1 IMAD R15, R3, UR32, RZ ;  /* 0x00000020030f1c24 */ /* 0x000fe2000f8e02ff */
[----:B0-----:R-:W-:Y:S01]  /*0620*/  ULEA UR25, UP1, UR4, UR8, 0x1 ;  /* 0x0000000804197291 */ /* 0x001fe2000f8208ff */
[----:B------:R-:W-:Y:S01]  /*0630*/  @P1 IMAD.X R17, R11, 0x1, R7, P2 ;  /* 0x000000010b111824 */ /* 0x000fe200010e0607 */
[----:B------:R-:W-:Y:S01]  /*0640*/  ULEA.HI.X UR8, UR14, UR20, UR19, 0x5, UP0 ;  /* 0x000000140e087291 */ /* 0x000fe200080f2c13 */
[----:B------:R-:W-:Y:S01]  /*0650*/  @P1 IMAD.WIDE.U32 R12, R3, UR31, R4 ;  /* 0x0000001f030c1c25 */ /* 0x000fe2000f8e0004 */
[----:B------:R-:W-:Y:S01]  /*0660*/  ULEA UR24, UP3, UR16, UR10, 0x1 ;  /* 0x0000000a10187291 */ /* 0x000fe2000f8608ff */
[----:B-1----:R0:W2:Y:S01]  /*0670*/  @P0 LDG.E R8, desc[UR22][R8.64] ;  /* 0x0000001608080981 */ /* 0x0020a2000c1e1900 */
[----:B------:R-:W-:Y:S01]  /*0680*/  ULEA.HI.X UR19, UR14, UR20, UR19, 0x6, UP2 ;  /* 0x000000140e137291 */ /* 0x000fe200090f3413 */
[----:B------:R-:W-:Y:S01]  /*0690*/  @P1 IMAD.IADD R11, R13, 0x1, R15 ;  /* 0x000000010d0b1824 */ /* 0x000fe200078e020f */
[----:B------:R-:W-:Y:S01]  /*06a0*/  ULEA.HI.X UR20, UR4, UR9, UR8, 0x1, UP1 ;  /* 0x0000000904147291 */ /* 0x000fe200088f0c08 */
[----:B------:R-:W-:Y:S01]  /*06b0*/  @P1 SHF.L.U64.HI R17, R16, 0x2, R17 ;  /* 0x0000000210111819 */ /* 0x000fe20000010211 */
[----:B------:R-:W-:Y:S01]  /*06c0*/  ULEA.HI.X UR28, UR16, UR11, UR19, 0x1, UP3 ;  /* 0x0000000b101c7291 */ /* 0x000fe200098f0c13 */
[----:B------:R-:W-:Y:S01]  /*06d0*/  @P1 LEA R10, P2, R12, UR25, 0x2 ;  /* 0x000000190c0a1c11 */ /* 0x000fe2000f8410ff */
[----:B------:R-:W-:Y:S01]  /*06e0*/  ULEA UR33, UP0, UR26, UR24, 0x1 ;  /* 0x000000181a217291 */ /* 0x000fe2000f8008ff */
[----:B------:R-:W-:Y:S01]  /*06f0*/  @P1 IMAD.SHL.U32 R16, R16, 0x4, RZ ;  /* 0x0000000410101824 */ /* 0x000fe200078e00ff */
[----:B------:R-:W1:Y:S01]  /*0700*/  LDCU.128 UR8, c[0x0][0x390] ;  /* 0x00007200ff0877ac */ /* 0x000e620008000c00 */
[----:B------:R-:W-:Y:S01]  /*0710*/  @P1 LEA.HI.X R11, R12, UR20, R11, 0x2, P2 ;  /* 0x000000140c0b1c11 */ /* 0x000fe200090f140b */
[----:B------:R-:W-:-:S02]  /*0720*/  ULEA.HI.X UR34, UR26, UR28, UR27, 0x1, UP0 ;  /* 0x0000001c1a227291 */ /* 0x000fc400080f0c1b */
[C---:B------:R-:W-:Y:S02]  /*0730*/  @P1 IADD3 R14, P2, PT, R16.reuse, UR24, RZ ;  /* 0x00000018100e1c10 */ /* 0x040fe4000ff5e0ff */
[----:B------:R-:W-:Y:S02]  /*0740*/  @P1 IADD3 R16, P3, PT, R16, UR33, RZ ;  /* 0x0000002110101c10 */ /* 0x000fe4000ff7e0ff */
[----:B------:R-:W-:Y:S02]  /*0750*/  @!P1 CS2R R12, SRZ ;  /* 0x00000000000c9805 */ /* 0x000fe4000001ff00 */
[C---:B------:R-:W-:Y:S01]  /*0760*/  @P1 IADD3.X R15, PT, PT, R17.reuse, UR28, RZ, P2, !PT ;  /* 0x0000001c110f1c10 */ /* 0x040fe200097fe4ff */
[----:B------:R-:W-:Y:S01]  /*0770*/  @!P1 IMAD.MOV.U32 R6, RZ, RZ, RZ ;  /* 0x000000ffff069224 */ /* 0x000fe200078e00ff */
[----:B------:R-:W-:Y:S02]  /*0780*/  @P1 IADD3.X R17, PT, PT, R17, UR34, RZ, P3, !PT ;  /* 0x0000002211111c10 */ /* 0x000fe40009ffe4ff */
[----:B------:R3:W4:Y:S04]  /*0790*/  @P1 LDG.E R13, desc[UR22][R10.64] ;  /* 0x000000160a0d1981 */ /* 0x000728000c1e1900 */
[----:B------:R-:W5:Y:S04]  /*07a0*/  @P1 LDG.E R12, desc[UR22][R14.64] ;  /* 0x000000160e0c1981 */ /* 0x000f68000c1e1900 */
[----:B------:R-:W5:Y:S01]  /*07b0*/  @P1 LDG.E R6, desc[UR22][R16.64] ;  /* 0x0000001610061981 */ /* 0x000f62000c1e1900 */
[----:B0-----:R-:W-:-:S02]  /*07c0*/  VIADD R9, R3, 0x1 ;  /* 0x0000000103097836 */ /* 0x001fc40000000000 */
[----:B---3--:R-:W-:Y:S01]  /*07d0*/  VIADD R10, R2, 0xffffffff ;  /* 0xffffffff020a7836 */ /* 0x008fe20000000000 */
[----:B------:R-:W-:Y:S02]  /*07e0*/  UIMAD UR6, UR6, UR12, URZ ;  /* 0x0000000c060672a4 */ /* 0x000fe4000f8e02ff */
[----:B------:R-:W-:Y:S02]  /*07f0*/  ISETP.GE.U32.AND P1, PT, R9, UR5, PT ;  /* 0x0000000509007c0c */ /* 0x000fe4000bf26070 */
[----:B------:R-:W-:Y:S01]  /*0800*/  LOP3.LUT R9, R10, 0x1f, RZ, 0xc0, !PT ;  /* 0x0000001f0a097812 */ /* 0x000fe200078ec0ff */
[----:B------:R-:W-:Y:S01]  /*0810*/  UMOV UR29, 0x3f800000 ;  /* 0x3f800000001d7882 */ /* 0x000fe20000000000 */
[----:B------:R-:W-:Y:S02]  /*0820*/  UIMAD.WIDE.U32 UR14, UR21, UR12, URZ ;  /* 0x0000000c150e72a5 */ /* 0x000fe4000f8e00ff */
[----:B------:R-:W-:Y:S02]  /*0830*/  UIMAD UR6, UR21, UR13, UR6 ;  /* 0x0000000d150672a4 */ /* 0x000fe4000f8e0206 */
[----:B------:R-:W-:-:S02]  /*0840*/  ULEA UR4, UP1, UR14, UR17, 0x6 ;  /* 0x000000110e047291 */ /* 0x000fc4000f8230ff */
[----:B------:R-:W-:Y:S02]  /*0850*/  UIADD3 UR6, UPT, UPT, UR15, UR6, URZ ;  /* 0x000000060f067290 */ /* 0x000fe4000fffe0ff */
[----:B-1----:R-:W-:Y:S02]  /*0860*/  ULEA UR8, UP0, UR16, UR8, 0x2 ;  /* 0x0000000810087291 */ /* 0x002fe4000f8010ff */
[----:B------:R-:W-:Y:S02]  /*0870*/  ULEA UR10, UP2, UR4, UR10, 0x2 ;  /* 0x0000000a040a7291 */ /* 0x000fe4000f8410ff */
[----:B------:R-:W-:Y:S02]  /*0880*/  ULEA.HI.X UR14, UR14, UR18, UR6, 0x6, UP1 ;  /* 0x000000120e0e7291 */ /* 0x000fe400088f3406 */
[----:B------:R-:W-:Y:S02]  /*0890*/  ULEA UR15, UP1, UR26, UR8, 0x2 ;  /* 0x000000081a0f7291 */ /* 0x000fe4000f8210ff */
[----:B------:R-:W-:Y:S01]  /*08a0*/  ULEA.HI.X UR9, UR16, UR9, UR19, 0x2, UP0 ;  /* 0x0000000910097291 */ /* 0x000fe200080f1413 */
[----:B------:R-:W-:Y:S01]  /*08b0*/  BSSY.RECONVERGENT B0, `(.L_x_4392) ;  /* 0x0000022000007945 */ /* 0x000fe20003800200 */
[----:B------:R-:W-:-:S02]  /*08c0*/  ULEA.HI.X UR11, UR4, UR11, UR14, 0x2, UP2 ;  /* 0x0000000b040b7291 */ /* 0x000fc400090f140e */
[----:B------:R-:W-:Y:S01]  /*08d0*/  ULEA.HI.X UR14, UR26, UR9, UR27, 0x2, UP1 ;  /* 0x000000091a0e7291 */ /* 0x000fe200088f141b */
[----:B--2---:R-:W-:Y:S02]  /*08e0*/  @P0 R2UR UR29, R8 ;  /* 0x00000000081d02ca */ /* 0x004fe400000e0000 */
[----:B------:R-:W-:Y:S02]  /*08f0*/  ISETP.GE.U32.OR P0, PT, R9, UR7, P1 ;  /* 0x0000000709007c0c */ /* 0x000fe40008f06470 */
[----:B----4-:R-:W-:Y:S02]  /*0900*/  PRMT R20, R13, 0x7632, R20 ;  /* 0x000076320d147816 */ /* 0x010fe40000000014 */
[----:B-----5:R-:W-:Y:S02]  /*0910*/  PRMT R21, R12, 0x7632, R21 ;  /* 0x000076320c157816 */ /* 0x020fe40000000015 */
[----:B------:R-:W-:-:S07]  /*0920*/  PRMT R8, R6, 0x7632, R8 ;  /* 0x0000763206087816 */ /* 0x000fce0000000008 */
[----:B------:R-:W-:Y:S05]  /*0930*/  @P0 BRA `(.L_x_4393) ;  /* 0x00000000005c0947 */ /* 0x000fea0003800000 */
[----:B------:R-:W-:Y:S02]  /*0940*/  IMAD.U32 R14, RZ, RZ, UR26 ;  /* 0x0000001aff0e7e24 */ /* 0x000fe4000f8e00ff */
[----:B------:R-:W-:Y:S02]  /*0950*/  IMAD.U32 R15, RZ, RZ, UR30 ;  /* 0x0000001eff0f7e24 */ /* 0x000fe4000f8e00ff */
[----:B------:R-:W-:Y:S02]  /*0960*/  IMAD.U32 R10, RZ, RZ, UR31 ;  /* 0x0000001fff0a7e24 */ /* 0x000fe4000f8e00ff */
[----:B------:R-:W-:-:S04]  /*0970*/  IMAD.WIDE.U32 R14, R3, UR26, R14 ;  /* 0x0000001a030e7c25 */ /* 0x000fc8000f8e000e */
[----:B------:R-:W-:Y:S01]  /*0980*/  IMAD.U32 R11, RZ, RZ, UR32 ;  /* 0x00000020ff0b7e24 */ /* 0x000fe2000f8e00ff */
[----:B------:R-:W-:Y:S01]  /*0990*/  IADD3 R16, P2, PT, R9, R14, RZ ;  /* 0x0000000e09107210 */ /* 0x000fe20007f5e0ff */
[C---:B------:R-:W-:Y:S02]  /*09a0*/  IMAD R19, R3.reuse, UR32, RZ ;  /* 0x0000002003137c24 */ /* 0x040fe4000f8e02ff */
[----:B------:R-:W-:-:S04]  /*09b0*/  IMAD.WIDE.U32 R10, R3, UR31, R10 ;  /* 0x0000001f030a7c25 */ /* 0x000fc8000f8e000a */
[----:B------:R-:W-:Y:S01]  /*09c0*/  IMAD.X R15, R7, 0x1, R15, P2 ;  /* 0x00000001070f7824 */ /* 0x000fe200010e060f */
[----:B------:R-:W-:Y:S01]  /*09d0*/  IADD3 R17, P1, PT, R9, R10, RZ ;  /* 0x0000000a09117210 */ /* 0x000fe20007f3e0ff */
[----:B------:R-:W-:-:S03]  /*09e0*/  IMAD.SHL.U32 R18, R16, 0x4, RZ ;  /* 0x0000000410127824 */ /* 0x000fc600078e00ff */
[----:B------:R-:W-:Y:S01]  /*09f0*/  SHF.L.U64.HI R10, R16, 0x2, R15 ;  /* 0x00000002100a7819 */ /* 0x000fe2000001020f */
[----:B------:R-:W-:Y:S01]  /*0a00*/  IMAD.X R22, R19, 0x1, R11, P1 ;  /* 0x0000000113167824 */ /* 0x000fe200008e060b */
        /* <DEDUP_REMOVED lines=10> */
.L_x_4393:
[----:B------:R-:W-:Y:S01]  /*0ab0*/  CS2R R10, SRZ ;  /* 0x00000000000a7805 */ /* 0x000fe2000001ff00 */
[----:B------:R-:W-:-:S07]  /*0ac0*/  IMAD.MOV.U32 R16, RZ, RZ, RZ ;  /* 0x000000ffff107224 */ /* 0x000fce00078e00ff */
.L_x_4394:
[----:B------:R-:W-:Y:S05]  /*0ad0*/  BSYNC.RECONVERGENT B0 ;  /* 0x0000000000007941 */ /* 0x000fea0003800200 */
.L_x_4392:
[----:B------:R-:W-:Y:S01]  /*0ae0*/  IMAD.U32 R12, R12, 0x10000, RZ ;  /* 0x000100000c0c7824 */ /* 0x000fe200078e00ff */
[----:B------:R-:W-:Y:S01]  /*0af0*/  ISETP.GE.U32.AND P3, PT, R3, UR5, PT ;  /* 0x0000000503007c0c */ /* 0x000fe2000bf66070 */
[----:B------:R-:W-:Y:S01]  /*0b00*/  IMAD.U32 R21, R21, 0x10000, RZ ;  /* 0x0001000015157824 */ /* 0x000fe200078e00ff */
[----:B------:R-:W-:Y:S01]  /*0b10*/  BSSY.RECONVERGENT B0, `(.L_x_4395) ;  /* 0x0000089000007945 */ /* 0x000fe20003800200 */
[----:B------:R-:W-:Y:S01]  /*0b20*/  IMAD.U32 R24, R13, 0x10000, RZ ;  /* 0x000100000d187824 */ /* 0x000fe200078e00ff */
[C---:B------:R-:W-:Y:S01]  /*0b30*/  FSETP.GT.AND P1, PT, R12.reuse, RZ, PT ;  /* 0x000000ff0c00720b */ /* 0x040fe20003f24000 */
[----:B------:R-:W-:Y:S01]  /*0b40*/  FADD R13, R21, R21 ;  /* 0x00000015150d7221 */ /* 0x000fe20000000000 */
[C---:B------:R-:W-:Y:S01]  /*0b50*/  FADD R5, R12.reuse, R12 ;  /* 0x0000000c0c057221 */ /* 0x040fe20000000000 */
[----:B------:R-:W-:Y:S01]  /*0b60*/  FMUL R12, R12, R12 ;  /* 0x0000000c0c0c7220 */ /* 0x000fe20000400000 */
[----:B------:R-:W-:Y:S01]  /*0b70*/  ISETP.GE.U32.OR P3, PT, R4, UR7, P3 ;  /* 0x0000000704007c0c */ /* 0x000fe20009f66470 */
[----:B------:R-:W-:Y:S01]  /*0b80*/  IMAD.U32 R27, R8, 0x10000, RZ ;  /* 0x00010000081b7824 */ /* 0x000fe200078e00ff */
[----:B0-----:R-:W-:Y:S01]  /*0b90*/  FMNMX R14, RZ, R13, !PT ;  /* 0x0000000dff0e7209 */ /* 0x001fe20007800000 */
[----:B-----5:R-:W-:Y:S01]  /*0ba0*/  IMAD.U32 R8, R11, 0x10000, RZ ;  /* 0x000100000b087824 */ /* 0x020fe200078e00ff */
[----:B------:R-:W-:Y:S01]  /*0bb0*/  FMNMX R5, RZ, R5, !PT ;  /* 0x00000005ff057209 */ /* 0x000fe20007800000 */
[----:B------:R-:W-:Y:S01]  /*0bc0*/  IMAD.U32 R26, R6, 0x10000, RZ ;  /* 0x00010000061a7824 */ /* 0x000fe200078e00ff */
[----:B------:R-:W-:Y:S01]  /*0bd0*/  FSEL R13, R12, RZ, P1 ;  /* 0x000000ff0c0d7208 */ /* 0x000fe20000800000 */
[C---:B------:R-:W-:Y:S01]  /*0be0*/  IMAD.U32 R12, R16.reuse, 0x10000, RZ ;  /* 0x00010000100c7824 */ /* 0x040fe200078e00ff */
[----:B------:R-:W-:Y:S01]  /*0bf0*/  PRMT R16, R16, 0x7632, R16 ;  /* 0x0000763210107816 */ /* 0x000fe20000000010 */
[----:B------:R-:W-:Y:S01]  /*0c00*/  FMUL R5, R5, R24 ;  /* 0x0000001805057220 */ /* 0x000fe20000400000 */
[----:B------:R-:W-:-:S02]  /*0c10*/  IMAD.U32 R25, R20, 0x10000, RZ ;  /* 0x0001000014197824 */ /* 0x000fc400078e00ff */
[----:B------:R-:W-:Y:S01]  /*0c20*/  FMUL R24, R24, R13 ;  /* 0x0000000d18187220 */ /* 0x000fe20000400000 */
[C---:B------:R-:W-:Y:S01]  /*0c30*/  FADD R13, R12.reuse, R12 ;  /* 0x0000000c0c0d7221 */ /* 0x040fe20000000000 */
[C---:B------:R-:W-:Y:S01]  /*0c40*/  FSETP.GT.AND P1, PT, R12.reuse, RZ, PT ;  /* 0x000000ff0c00720b */ /* 0x040fe20003f24000 */
[----:B------:R-:W-:Y:S01]  /*0c50*/  FMUL R12, R12, R12 ;  /* 0x0000000c0c0c7220 */ /* 0x000fe20000400000 */
[----:B------:R-:W-:Y:S02]  /*0c60*/  IMAD.U32 R16, R16, 0x10000, RZ ;  /* 0x0001000010107824 */ /* 0x000fe400078e00ff */
[----:B------:R-:W-:Y:S01]  /*0c70*/  FMUL R26, R5, R26 ;  /* 0x0000001a051a7220 */ /* 0x000fe20000400000 */
[----:B------:R-:W-:Y:S01]  /*0c80*/  FMNMX R13, RZ, R13, !PT ;  /* 0x0000000dff0d7209 */ /* 0x000fe20007800000 */
[----:B------:R-:W-:Y:S01]  /*0c90*/  FMUL R14, R14, R25 ;  /* 0x000000190e0e7220 */ /* 0x000fe20000400000 */
[----:B------:R-:W-:Y:S01]  /*0ca0*/  FSEL R37, R12, RZ, P1 ;  /* 0x000000ff0c257208 */ /* 0x000fe20000800000 */
[----:B------:R-:W-:Y:S01]  /*0cb0*/  @!P3 IMAD.MOV.U32 R12, RZ, RZ, R4 ;  /* 0x000000ffff0cb224 */ /* 0x000fe200078e0004 */
[----:B------:R-:W-:Y:S01]  /*0cc0*/  PRMT R11, R11, 0x7632, R11 ;  /* 0x000076320b0b7816 */ /* 0x000fe2000000000b */
[----:B------:R-:W-:Y:S01]  /*0cd0*/  FMUL R20, R13, R8 ;  /* 0x000000080d147220 */ /* 0x000fe20000400000 */
[----:B------:R-:W-:Y:S01]  /*0ce0*/  @!P3 IMAD.MOV.U32 R13, RZ, RZ, RZ ;  /* 0x000000ffff0db224 */ /* 0x000fe200078e00ff */
[C---:B------:R-:W-:Y:S01]  /*0cf0*/  FSETP.GT.AND P1, PT, R16.reuse, RZ, PT ;  /* 0x000000ff1000720b */ /* 0x040fe20003f24000 */
[C---:B------:R-:W-:Y:S01]  /*0d00*/  FADD R5, R16.reuse, R16 ;  /* 0x0000001010057221 */ /* 0x040fe20000000000 */
[----:B------:R-:W-:Y:S01]  /*0d10*/  FMUL R16, R16, R16 ;  /* 0x0000001010107220 */ /* 0x000fe20000400000 */
[----:B------:R-:W-:Y:S01]  /*0d20*/  @!P3 IMAD.WIDE.U32 R12, R3, UR26, R12 ;  /* 0x0000001a030cbc25 */ /* 0x000fe2000f8e000c */
[----:B------:R-:W-:-:S03]  /*0d30*/  FSETP.GT.AND P2, PT, R21, RZ, PT ;  /* 0x000000ff1500720b */ /* 0x000fc60003f44000 */
[----:B------:R-:W-:Y:S01]  /*0d40*/  FMUL R21, R21, R21 ;  /* 0x0000001515157220 */ /* 0x000fe20000400000 */
[----:B------:R-:W-:Y:S01]  /*0d50*/  FMUL R27, R14, R27 ;  /* 0x0000001b0e1b7220 */ /* 0x000fe20000400000 */
[----:B------:R-:W-:Y:S01]  /*0d60*/  IMAD.U32 R40, R11, 0x10000, RZ ;  /* 0x000100000b287824 */ /* 0x000fe200078e00ff */
[----:B------:R-:W-:Y:S01]  /*0d70*/  FSEL R11, R16, RZ, P1 ;  /* 0x000000ff100b7208 */ /* 0x000fe20000800000 */
[----:B------:R-:W-:Y:S01]  /*0d80*/  @!P3 IMAD.IADD R13, R7, 0x1, R13 ;  /* 0x00000001070db824 */ /* 0x000fe200078e020d */
[C---:B------:R-:W-:Y:S01]  /*0d90*/  @!P3 LEA R16, P1, R12.reuse, UR8, 0x3 ;  /* 0x000000080c10bc11 */ /* 0x040fe2000f8218ff */
[----:B------:R-:W-:Y:S01]  /*0da0*/  IMAD.U32 R14, RZ, RZ, UR26 ;  /* 0x0000001aff0e7e24 */ /* 0x000fe2000f8e00ff */
[----:B------:R-:W-:Y:S01]  /*0db0*/  FMNMX R5, RZ, R5, !PT ;  /* 0x00000005ff057209 */ /* 0x000fe20007800000 */
[----:B------:R-:W-:Y:S01]  /*0dc0*/  IMAD.U32 R15, RZ, RZ, UR30 ;  /* 0x0000001eff0f7e24 */ /* 0x000fe2000f8e00ff */
[----:B------:R-:W-:Y:S01]  /*0dd0*/  @!P3 LEA.HI.X R17, R12, UR9, R13, 0x3, P1 ;  /* 0x000000090c11bc11 */ /* 0x000fe200088f1c0d */
[----:B------:R-:W-:Y:S01]  /*0de0*/  VIADD R19, R2, 0x1e ;  /* 0x0000001e02137836 */ /* 0x000fe20000000000 */
[----:B------:R-:W-:Y:S01]  /*0df0*/  FSEL R18, R21, RZ, P2 ;  /* 0x000000ff15127208 */ /* 0x000fe20001000000 */
[----:B------:R-:W-:-:S02]  /*0e00*/  VIADD R13, R3, 0x2 ;  /* 0x00000002030d7836 */ /* 0x000fc40000000000 */
[----:B------:R-:W-:Y:S01]  /*0e10*/  FMUL R21, R5, R40 ;  /* 0x0000002805157220 */ /* 0x000fe20000400000 */
[----:B------:R-:W-:-:S04]  /*0e20*/  IMAD.WIDE.U32 R14, R3, UR26, R14 ;  /* 0x0000001a030e7c25 */ /* 0x000fc8000f8e000e */
[----:B------:R-:W-:Y:S01]  /*0e30*/  FMUL R37, R8, R37 ;  /* 0x0000002508257220 */ /* 0x000fe20000400000 */
[----:B------:R-:W-:Y:S01]  /*0e40*/  LOP3.LUT R19, R19, 0x1f, RZ, 0xc0, !PT ;  /* 0x0000001f13137812 */ /* 0x000fe200078ec0ff */
[----:B------:R-:W-:Y:S01]  /*0e50*/  FMUL R25, R25, R18 ;  /* 0x0000001219197220 */ /* 0x000fe20000400000 */
[----:B------:R-:W-:Y:S01]  /*0e60*/  @!P3 IMAD.MOV.U32 R5, RZ, RZ, RZ ;  /* 0x000000ffff05b224 */ /* 0x000fe200078e00ff */
[----:B------:R-:W-:Y:S01]  /*0e70*/  ISETP.GE.U32.AND P1, PT, R13, UR5, PT ;  /* 0x000000050d007c0c */ /* 0x000fe2000bf26070 */
[----:B------:R-:W-:Y:S01]  /*0e80*/  IMAD.IADD R41, R7, 0x1, R15 ;  /* 0x0000000107297824 */ /* 0x000fe200078e020f */
[----:B------:R-:W-:Y:S01]  /*0e90*/  @!P0 IADD3 R8, P4, PT, R9, R14, RZ ;  /* 0x0000000e09088210 */ /* 0x000fe20007f9e0ff */
[----:B------:R-:W-:Y:S01]  /*0ea0*/  @!P3 IMAD.WIDE.U32 R4, R3, UR26, R4 ;  /* 0x0000001a0304bc25 */ /* 0x000fe2000f8e0004 */
[----:B------:R-:W-:-:S03]  /*0eb0*/  ISETP.GE.U32.OR P1, PT, R19, UR7, P1 ;  /* 0x0000000713007c0c */ /* 0x000fc60008f26470 */
[----:B------:R-:W-:Y:S01]  /*0ec0*/  FMUL R40, R40, R11 ;  /* 0x0000000b28287220 */ /* 0x000fe20000400000 */
[----:B------:R-:W-:Y:S01]  /*0ed0*/  @!P0 IADD3 R18, P5, PT, R9, R14, RZ ;  /* 0x0000000e09128210 */ /* 0x000fe20007fbe0ff */
[----:B------:R-:W-:Y:S01]  /*0ee0*/  @!P3 IMAD.IADD R7, R7, 0x1, R5 ;  /* 0x000000010707b824 */ /* 0x000fe200078e0205 */
[----:B------:R-:W-:Y:S01]  /*0ef0*/  @!P3 LEA R38, P2, R4, UR15, 0x3 ;  /* 0x0000000f0426bc11 */ /* 0x000fe2000f8418ff */
[----:B------:R-:W-:Y:S01]  /*0f00*/  @!P0 IMAD.X R5, RZ, RZ, R41, P4 ;  /* 0x000000ffff058224 */ /* 0x000fe200020e0629 */
[----:B------:R-:W-:Y:S01]  /*0f10*/  @!P0 LEA R6, P4, R8, UR8, 0x3 ;  /* 0x0000000808068c11 */ /* 0x000fe2000f8818ff */
[----:B------:R-:W-:Y:S01]  /*0f20*/  VIADD R12, R2, 0x1d ;  /* 0x0000001d020c7836 */ /* 0x000fe20000000000 */
[----:B------:R-:W-:Y:S01]  /*0f30*/  @!P3 LEA.HI.X R39, R4, UR14, R7, 0x3, P2 ;  /* 0x0000000e0427bc11 */ /* 0x000fe200090f1c07 */
[----:B------:R-:W-:Y:S01]  /*0f40*/  VIADD R9, R3, 0x3 ;  /* 0x0000000303097836 */ /* 0x000fe20000000000 */
[----:B------:R-:W-:Y:S01]  /*0f50*/  @!P0 LEA.HI.X R7, R8, UR9, R5, 0x3, P4 ;  /* 0x0000000908078c11 */ /* 0x000fe2000a0f1c05 */
[----:B------:R-:W-:Y:S01]  /*0f60*/  @!P0 IMAD.X R5, RZ, RZ, R41, P5 ;  /* 0x000000ffff058224 */ /* 0x000fe200028e0629 */
[----:B------:R-:W-:Y:S01]  /*0f70*/  IADD3 R35, P4, PT, R14, UR26, RZ ;  /* 0x0000001a0e237c10 */ /* 0x000fe2000ff9e0ff */
[----:B------:R-:W-:Y:S01]  /*0f80*/  IMAD.U32 R11, R10, 0x10000, RZ ;  /* 0x000100000a0b7824 */ /* 0x000fe200078e00ff */
[----:B------:R-:W-:-:S02]  /*0f90*/  @!P0 LEA R4, P2, R18, UR15, 0x3 ;  /* 0x0000000f12048c11 */ /* 0x000fc4000f8418ff */
[----:B------:R-:W-:Y:S01]  /*0fa0*/  IADD3.X R8, PT, PT, R41, UR30, RZ, P4, !PT ;  /* 0x0000001e29087c10 */ /* 0x000fe2000a7fe4ff */
[----:B------:R-:W-:Y:S01]  /*0fb0*/  FMUL R20, R20, R11 ;  /* 0x0000000b14147220 */ /* 0x000fe20000400000 */
[CC--:B------:R-:W-:Y:S02]  /*0fc0*/  @!P1 IADD3 R22, P4, PT, R35.reuse, R19.reuse, RZ ;  /* 0x0000001323169210 */ /* 0x0c0fe40007f9e0ff */
[----:B------:R-:W-:Y:S02]  /*0fd0*/  @!P1 IADD3 R28, P6, PT, R35, R19, RZ ;  /* 0x00000013231c9210 */ /* 0x000fe40007fde0ff */
[----:B------:R-:W-:Y:S01]  /*0fe0*/  @!P0 LEA.HI.X R5, R18, UR14, R5, 0x3, P2 ;  /* 0x0000000e12058c11 */ /* 0x000fe200090f1c05 */
[--C-:B------:R-:W-:Y:S01]  /*0ff0*/  @!P1 IMAD.X R23, RZ, RZ, R8.reuse, P4 ;  /* 0x000000ffff179224 */ /* 0x100fe200020e0608 */
[----:B------:R-:W-:Y:S01]  /*1000*/  LOP3.LUT R12, R12, 0x1f, RZ, 0xc0, !PT ;  /* 0x0000001f0c0c7812 */ /* 0x000fe200078ec0ff */
[----:B------:R-:W-:Y:S01]  /*1010*/  @!P1 IMAD.X R29, RZ, RZ, R8, P6 ;  /* 0x000000ffff1d9224 */ /* 0x000fe200030e0608 */
[----:B------:R-:W-:-:S02]  /*1020*/  ISETP.GE.U32.AND P2, PT, R9, UR5, PT ;  /* 0x0000000509007c0c */ /* 0x000fc4000bf46070 */
[----:B------:R-:W-:Y:S02]  /*1030*/  @!P1 LEA R32, P4, R28, UR15, 0x3 ;  /* 0x0000000f1c209c11 */ /* 0x000fe4000f8818ff */
[----:B------:R-:W-:Y:S02]  /*1040*/  ISETP.GE.U32.OR P2, PT, R12, UR7, P2 ;  /* 0x000000070c007c0c */ /* 0x000fe40009746470 */
[----:B------:R-:W-:Y:S02]  /*1050*/  PRMT R11, R10, 0x7632, R11 ;  /* 0x000076320a0b7816 */ /* 0x000fe4000000000b */
[----:B------:R-:W-:Y:S02]  /*1060*/  @!P1 LEA.HI.X R33, R28, UR14, R29, 0x3, P4 ;  /* 0x0000000e1c219c11 */ /* 0x000fe4000a0f1c1d */
[----:B------:R-:W-:Y:S01]  /*1070*/  @!P1 LEA R10, P5, R22, UR8, 0x3 ;  /* 0x00000008160a9c11 */ /* 0x000fe2000f8a18ff */
[----:B------:R-:W-:Y:S01]  /*1080*/  IMAD.U32 R18, R11, 0x10000, RZ ;  /* 0x000100000b127824 */ /* 0x000fe200078e00ff */
[----:B------:R-:W-:-:S02]  /*1090*/  ISETP.GE.U32.AND P4, PT, R13, UR5, PT ;  /* 0x000000050d007c0c */ /* 0x000fc4000bf86070 */
[----:B------:R-:W-:Y:S01]  /*10a0*/  @!P1 LEA.HI.X R11, R22, UR9, R23, 0x3, P5 ;  /* 0x00000009160b9c11 */ /* 0x000fe2000a8f1c17 */
[----:B------:R-:W-:Y:S01]  /*10b0*/  FMUL R21, R21, R18 ;  /* 0x0000001215157220 */ /* 0x000fe20000400000 */
[----:B------:R-:W-:Y:S02]  /*10c0*/  ISETP.LT.U32.AND P4, PT, R19, UR7, !P4 ;  /* 0x0000000713007c0c */ /* 0x000fe4000e781070 */
[----:B------:R-:W-:Y:S02]  /*10d0*/  IADD3 R22, P5, P6, R12, UR26, R35 ;  /* 0x0000001a0c167c10 */ /* 0x000fe4000febe023 */
[C---:B------:R-:W-:Y:S01]  /*10e0*/  FMNMX3 R18, |R26|.reuse, RZ, |R27|, !PT ;  /* 0x000000ff1a127276 */ /* 0x040fe2000780061b */
[----:B------:R-:W-:Y:S01]  /*10f0*/  FMUL R26, R26, UR29 ;  /* 0x0000001d1a1a7c20 */ /* 0x000fe20008400000 */
[----:B------:R-:W-:Y:S01]  /*1100*/  IADD3.X R23, PT, PT, RZ, UR30, R8, P5, P6 ;  /* 0x0000001eff177c10 */ /* 0x000fe2000afec408 */
[----:B------:R-:W-:Y:S01]  /*1110*/  FMUL R27, R27, UR29 ;  /* 0x0000001d1b1b7c20 */ /* 0x000fe20008400000 */
[----:B------:R-:W-:-:S02]  /*1120*/  @!P2 LEA R28, P5, R22, UR8, 0x3 ;  /* 0x00000008161cac11 */ /* 0x000fc4000f8a18ff */
[C---:B------:R-:W-:Y:S01]  /*1130*/  FMNMX3 R34, |R24|.reuse, R18, |R25|, !PT ;  /* 0x0000001218227276 */ /* 0x040fe20007800619 */
[----:B------:R-:W-:Y:S01]  /*1140*/  FMUL R24, R24, UR29 ;  /* 0x0000001d18187c20 */ /* 0x000fe20008400000 */
[----:B------:R-:W-:Y:S01]  /*1150*/  FMUL R25, R25, UR29 ;  /* 0x0000001d19197c20 */ /* 0x000fe20008400000 */
[C---:B------:R-:W-:Y:S01]  /*1160*/  @!P2 LEA R30, P6, R22.reuse, UR15, 0x3 ;  /* 0x0000000f161eac11 */ /* 0x040fe2000f8c18ff */
[----:B------:R0:W-:Y:S01]  /*1170*/  @!P3 STG.E.64 desc[UR22][R16.64], R26 ;  /* 0x0000001a1000b986 */ /* 0x0001e2000c101b16 */
[C-C-:B------:R-:W-:Y:S01]  /*1180*/  @!P2 LEA.HI.X R29, R22.reuse, UR9, R23.reuse, 0x3, P5 ;  /* 0x00000009161dac11 */ /* 0x140fe2000a8f1c17 */
[----:B------:R-:W-:Y:S01]  /*1190*/  @!P4 IMAD.MOV.U32 R18, RZ, RZ, RZ ;  /* 0x000000ffff12c224 */ /* 0x000fe200078e00ff */
[----:B------:R-:W-:Y:S01]  /*11a0*/  ISETP.GE.U32.AND P5, PT, R9, UR5, PT ;  /* 0x0000000509007c0c */ /* 0x000fe2000bfa6070 */
[----:B------:R0:W-:Y:S01]  /*11b0*/  @!P3 STG.E.64 desc[UR22][R38.64], R24 ;  /* 0x000000182600b986 */ /* 0x0001e2000c101b16 */
[----:B------:R-:W-:Y:S01]  /*11c0*/  @!P2 LEA.HI.X R31, R22, UR14, R23, 0x3, P6 ;  /* 0x0000000e161fac11 */ /* 0x000fe2000b0f1c17 */
[----:B------:R-:W-:Y:S01]  /*11d0*/  @!P4 IMAD.MOV.U32 R36, RZ, RZ, RZ ;  /* 0x000000ffff24c224 */ /* 0x000fe200078e00ff */
[----:B------:R-:W-:Y:S01]  /*11e0*/  FMNMX3 R34, |R20|, R34, |R21|, !PT ;  /* 0x0000002214227276 */ /* 0x000fe20007800615 */
[----:B------:R-:W-:Y:S01]  /*11f0*/  FMUL R22, R37, UR29 ;  /* 0x0000001d25167c20 */ /* 0x000fe20008400000 */
[----:B------:R-:W-:Y:S01]  /*1200*/  ISETP.LT.U32.AND P3, PT, R12, UR7, !P5 ;  /* 0x000000070c007c0c */ /* 0x000fe2000ef61070 */
[----:B------:R-:W-:Y:S01]  /*1210*/  FMUL R20, R20, UR29 ;  /* 0x0000001d14147c20 */ /* 0x000fe20008400000 */
[----:B------:R-:W-:Y:S01]  /*1220*/  FMUL R23, R40, UR29 ;  /* 0x0000001d28177c20 */ /* 0x000fe20008400000 */
[----:B------:R-:W-:Y:S01]  /*1230*/  FMUL R21, R21, UR29 ;  /* 0x0000001d15157c20 */ /* 0x000fe20008400000 */
[----:B------:R-:W-:Y:S01]  /*1240*/  @!P4 IMAD.MOV.U32 R42, RZ, RZ, RZ ;  /* 0x000000ffff2ac224 */ /* 0x000fe200078e00ff */
[----:B------:R-:W-:Y:S08]  /*1250*/  @!P4 BRA `(.L_x_4396) ;  /* 0x000000000050c947 */ /* 0x000ff00003800000 */
[----:B------:R-:W-:Y:S01]  /*1260*/  IADD3 R14, P4, P5, R19, UR26, R14 ;  /* 0x0000001a130e7c10 */ /* 0x000fe2000fd9e00e */
[----:B0-----:R-:W-:Y:S02]  /*1270*/  IMAD.U32 R16, RZ, RZ, UR31 ;  /* 0x0000001fff107e24 */ /* 0x001fe4000f8e00ff */
[----:B------:R-:W-:Y:S01]  /*1280*/  IMAD.U32 R17, RZ, RZ, UR32 ;  /* 0x00000020ff117e24 */ /* 0x000fe2000f8e00ff */
[----:B------:R-:W-:Y:S01]  /*1290*/  IADD3.X R41, PT, PT, RZ, UR30, R41, P4, P5 ;  /* 0x0000001eff297c10 */ /* 0x000fe2000a7ea429 */
[C---:B------:R-:W-:Y:S02]  /*12a0*/  IMAD R15, R3.reuse, UR32, RZ ;  /* 0x00000020030f7c24 */ /* 0x040fe4000f8e02ff */
[C---:B------:R-:W-:Y:S01]  /*12b0*/  IMAD.SHL.U32 R18, R14.reuse, 0x4, RZ ;  /* 0x000000040e127824 */ /* 0x040fe200078e00ff */
[----:B------:R-:W-:Y:S01]  /*12c0*/  SHF.L.U64.HI R36, R14, 0x2, R41 ;  /* 0x000000020e247819 */ /* 0x000fe20000010229 */
[----:B------:R-:W-:-:S03]  /*12d0*/  IMAD.WIDE.U32 R16, R3, UR31, R16 ;  /* 0x0000001f03107c25 */ /* 0x000fc6000f8e0010 */
[----:B------:R-:W-:Y:S01]  /*12e0*/  IADD3 R14, P4, PT, R18, UR24, RZ ;  /* 0x00000018120e7c10 */ /* 0x000fe2000ff9e0ff */
[----:B------:R-:W-:Y:S01]  /*12f0*/  IMAD.IADD R38, R15, 0x1, R17 ;  /* 0x000000010f267824 */ /* 0x000fe200078e0211 */
[----:B------:R-:W-:Y:S02]  /*1300*/  IADD3 R17, P5, P6, R19, UR31, R16 ;  /* 0x0000001f13117c10 */ /* 0x000fe4000febe010 */
[----:B------:R-:W-:Y:S02]  /*1310*/  IADD3.X R15, PT, PT, R36, UR28, RZ, P4, !PT ;  /* 0x0000001c240f7c10 */ /* 0x000fe4000a7fe4ff */
[----:B------:R-:W-:Y:S02]  /*1320*/  IADD3.X R38, PT, PT, RZ, UR32, R38, P5, P6 ;  /* 0x00000020ff267c10 */ /* 0x000fe4000afec426 */
[----:B------:R-:W-:Y:S02]  /*1330*/  IADD3 R18, P4, PT, R18, UR33, RZ ;  /* 0x0000002112127c10 */ /* 0x000fe4000ff9e0ff */
[----:B------:R-:W-:-:S02]  /*1340*/  LEA R16, P5, R17, UR25, 0x2 ;  /* 0x0000001911107c11 */ /* 0x000fc4000f8a10ff */
[----:B------:R-:W-:Y:S02]  /*1350*/  IADD3.X R19, PT, PT, R36, UR34, RZ, P4, !PT ;  /* 0x0000002224137c10 */ /* 0x000fe4000a7fe4ff */
[----:B------:R-:W-:Y:S01]  /*1360*/  LEA.HI.X R17, R17, UR20, R38, 0x2, P5 ;  /* 0x0000001411117c11 */ /* 0x000fe2000a8f1426 */
[----:B------:R1:W5:Y:S04]  /*1370*/  LDG.E R36, desc[UR22][R14.64] ;  /* 0x000000160e247981 */ /* 0x000368000c1e1900 */
[----:B------:R1:W5:Y:S04]  /*1380*/  LDG.E R18, desc[UR22][R18.64] ;  /* 0x0000001612127981 */ /* 0x000368000c1e1900 */
[----:B------:R1:W5:Y:S02]  /*1390*/  LDG.E R42, desc[UR22][R16.64] ;  /* 0x00000016102a7981 */ /* 0x000364000c1e1900 */
.L_x_4396:
[----:B------:R-:W-:Y:S05]  /*13a0*/  BSYNC.RECONVERGENT B0 ;  /* 0x0000000000007941 */ /* 0x000fea0003800200 */
.L_x_4395:
[----:B------:R2:W-:Y:S01]  /*13b0*/  @!P0 STG.E.64 desc[UR22][R6.64], R20 ;  /* 0x0000001406008986 */ /* 0x0005e2000c101b16 */
[----:B------:R-:W-:Y:S01]  /*13c0*/  BSSY.RECONVERGENT B0, `(.L_x_4397) ;  /* 0x000001b000007945 */ /* 0x000fe20003800200 */
[----:B-1----:R-:W-:Y:S01]  /*13d0*/  @!P3 IMAD.MOV.U32 R14, RZ, RZ, RZ ;  /* 0x000000ffff0eb224 */ /* 0x002fe200078e00ff */
[----:B0-----:R-:W-:Y:S01]  /*13e0*/  @!P3 CS2R R16, SRZ ;  /* 0x000000000010b805 */ /* 0x001fe2000001ff00 */
[----:B------:R2:W-:Y:S01]  /*13f0*/  @!P0 STG.E.64 desc[UR22][R4.64], R22 ;  /* 0x0000001604008986 */ /* 0x0005e2000c101b16 */
[----:B------:R-:W-:Y:S05]  /*1400*/  @!P3 BRA `(.L_x_4398) ;  /* 0x000000000058b947 */ /* 0x000fea0003800000 */
[----:B--2---:R-:W-:Y:S01]  /*1410*/  IMAD.U32 R4, RZ, RZ, UR31 ;  /* 0x0000001fff047e24 */ /* 0x004fe2000f8e00ff */
[----:B------:R-:W-:Y:S01]  /*1420*/  IADD3 R35, P0, P3, R12, UR26, R35 ;  /* 0x0000001a0c237c10 */ /* 0x000fe2000fb1e023 */
[----:B------:R-:W-:Y:S01]  /*1430*/  IMAD.U32 R5, RZ, RZ, UR32 ;  /* 0x00000020ff057e24 */ /* 0x000fe2000f8e00ff */
[----:B------:R-:W-:Y:S01]  /*1440*/  ULOP3.LUT UR4, UR26, 0xfffffffe, URZ, 0xc0, !UPT ;  /* 0xfffffffe1a047892 */ /* 0x000fe2000f8ec0ff */
[C---:B------:R-:W-:Y:S01]  /*1450*/  IMAD R15, R3.reuse, UR32, RZ ;  /* 0x00000020030f7c24 */ /* 0x040fe2000f8e02ff */
[----:B------:R-:W-:Y:S01]  /*1460*/  ULOP3.LUT UR6, UR27, 0x3fffffff, URZ, 0xc0, !UPT ;  /* 0x3fffffff1b067892 */ /* 0x000fe2000f8ec0ff */
[----:B------:R-:W-:Y:S01]  /*1470*/  IMAD.WIDE.U32 R6, R3, UR31, R4 ;  /* 0x0000001f03067c25 */ /* 0x000fe2000f8e0004 */
[----:B------:R-:W-:-:S03]  /*1480*/  IADD3.X R8, PT, PT, RZ, UR30, R8, P0, P3 ;  /* 0x0000001eff087c10 */ /* 0x000fc600087e6408 */
[C---:B------:R-:W-:Y:S01]  /*1490*/  IMAD.SHL.U32 R14, R35.reuse, 0x4, RZ ;  /* 0x00000004230e7824 */ /* 0x040fe200078e00ff */
[----:B------:R-:W-:Y:S01]  /*14a0*/  SHF.L.U64.HI R8, R35, 0x2, R8 ;  /* 0x0000000223087819 */ /* 0x000fe20000010208 */
[----:B------:R-:W-:Y:S01]  /*14b0*/  IMAD.IADD R15, R15, 0x1, R7 ;  /* 0x000000010f0f7824 */ /* 0x000fe200078e0207 */
[----:B------:R-:W-:Y:S02]  /*14c0*/  IADD3 R7, P0, P3, R12, UR4, R6 ;  /* 0x000000040c077c10 */ /* 0x000fe4000fb1e006 */
[C---:B------:R-:W-:Y:S02]  /*14d0*/  IADD3 R4, P4, PT, R14.reuse, UR24, RZ ;  /* 0x000000180e047c10 */ /* 0x040fe4000ff9e0ff */
[----:B------:R-:W-:Y:S02]  /*14e0*/  IADD3.X R12, PT, PT, RZ, UR6, R15, P0, P3 ;  /* 0x00000006ff0c7c10 */ /* 0x000fe400087e640f */
[----:B------:R-:W-:Y:S02]  /*14f0*/  IADD3 R14, P5, PT, R14, UR33, RZ ;  /* 0x000000210e0e7c10 */ /* 0x000fe4000ffbe0ff */
[----:B------:R-:W-:-:S02]  /*1500*/  LEA R6, P0, R7, UR25, 0x2 ;  /* 0x0000001907067c11 */ /* 0x000fc4000f8010ff */
[C---:B------:R-:W-:Y:S02]  /*1510*/  IADD3.X R5, PT, PT, R8.reuse, UR28, RZ, P4, !PT ;  /* 0x0000001c08057c10 */ /* 0x040fe4000a7fe4ff */
[----:B------:R-:W-:Y:S02]  /*1520*/  IADD3.X R15, PT, PT, R8, UR34, RZ, P5, !PT ;  /* 0x00000022080f7c10 */ /* 0x000fe4000affe4ff */
[----:B------:R-:W-:Y:S01]  /*1530*/  LEA.HI.X R7, R7, UR20, R12, 0x2, P0 ;  /* 0x0000001407077c11 */ /* 0x000fe200080f140c */
[----:B------:R0:W5:Y:S04]  /*1540*/  LDG.E R16, desc[UR22][R4.64] ;  /* 0x0000001604107981 */ /* 0x000168000c1e1900 */
[----:B------:R0:W5:Y:S04]  /*1550*/  LDG.E R14, desc[UR22][R14.64] ;  /* 0x000000160e0e7981 */ /* 0x000168000c1e1900 */
[----:B------:R0:W5:Y:S02]  /*1560*/  LDG.E R17, desc[UR22][R6.64] ;  /* 0x0000001606117981 */ /* 0x000164000c1e1900 */
.L_x_4398:
[----:B------:R-:W-:Y:S05]  /*1570*/  BSYNC.RECONVERGENT B0 ;  /* 0x0000000000007941 */ /* 0x000fea0003800200 */
.L_x_4397:
[----:B0-2--5:R-:W-:Y:S01]  /*1580*/  IMAD.U32 R4, R36, 0x10000, RZ ;  /* 0x0001000024047824 */ /* 0x025fe200078e00ff */
[----:B------:R-:W0:Y:S01]  /*1590*/  S2UR UR6, SR_CgaCtaId ;  /* 0x00000000000679c3 */ /* 0x000e220000008800 */
[C---:B------:R-:W-:Y:S01]  /*15a0*/  IMAD.U32 R7, R16.reuse, 0x10000, RZ ;  /* 0x0001000010077824 */ /* 0x040fe200078e00ff */
[----:B------:R-:W-:Y:S01]  /*15b0*/  PRMT R16, R16, 0x7632, R16 ;  /* 0x0000763210107816 */ /* 0x000fe20000000010 */
[C---:B------:R-:W-:Y:S01]  /*15c0*/  FADD R5, R4.reuse, R4 ;  /* 0x0000000404057221 */ /* 0x040fe20000000000 */
[C---:B------:R-:W-:Y:S01]  /*15d0*/  FSETP.GT.AND P0, PT, R4.reuse, RZ, PT ;  /* 0x000000ff0400720b */ /* 0x040fe20003f04000 */
[----:B------:R-:W-:Y:S01]  /*15e0*/  FMUL R4, R4, R4 ;  /* 0x0000000404047220 */ /* 0x000fe20000400000 */
[----:B------:R-:W-:Y:S02]  /*15f0*/  IMAD.U32 R6, R42, 0x10000, RZ ;  /* 0x000100002a067824 */ /* 0x000fe400078e00ff */
[C---:B------:R-:W-:Y:S01]  /*1600*/  FADD R8, R7.reuse, R7 ;  /* 0x0000000707087221 */ /* 0x040fe20000000000 */
[----:B------:R-:W-:Y:S01]  /*1610*/  FMNMX R5, RZ, R5, !PT ;  /* 0x00000005ff057209 */ /* 0x000fe20007800000 */
[C---:B------:R-:W-:Y:S01]  /*1620*/  FMUL R12, R7.reuse, R7 ;  /* 0x00000007070c7220 */ /* 0x040fe20000400000 */
[----:B------:R-:W-:Y:S01]  /*1630*/  FSEL R39, R4, RZ, P0 ;  /* 0x000000ff04277208 */ /* 0x000fe20000000000 */
[----:B------:R-:W-:Y:S01]  /*1640*/  IMAD.U32 R4, R18, 0x10000, RZ ;  /* 0x0001000012047824 */ /* 0x000fe200078e00ff */
[----:B------:R-:W-:Y:S01]  /*1650*/  FSETP.GT.AND P3, PT, R7, RZ, PT ;  /* 0x000000ff0700720b */ /* 0x000fe20003f64000 */
[----:B------:R-:W-:Y:S01]  /*1660*/  FMUL R5, R5, R6 ;  /* 0x0000000605057220 */ /* 0x000fe20000400000 */
[----:B------:R-:W-:Y:S01]  /*1670*/  FMNMX R8, RZ, R8, !PT ;  /* 0x00000008ff087209 */ /* 0x000fe20007800000 */
[----:B------:R-:W-:Y:S01]  /*1680*/  IMAD.U32 R7, R17, 0x10000, RZ ;  /* 0x0001000011077824 */ /* 0x000fe200078e00ff */
[----:B------:R-:W-:Y:S01]  /*1690*/  FMNMX3 R40, |R37|, R34, |R40|, !PT ;  /* 0x0000002225287276 */ /* 0x000fe20007800628 */
[----:B------:R-:W-:Y:S01]  /*16a0*/  FMUL R43, R5, R4 ;  /* 0x00000004052b7220 */ /* 0x000fe20000400000 */
[----:B------:R-:W-:Y:S01]  /*16b0*/  PRMT R4, R36, 0x7632, R4 ;  /* 0x0000763224047816 */ /* 0x000fe20000000004 */
[----:B------:R-:W-:-:S02]  /*16c0*/  IMAD.U32 R16, R16, 0x10000, RZ ;  /* 0x0001000010107824 */ /* 0x000fc400078e00ff */
[----:B------:R-:W-:Y:S01]  /*16d0*/  FMUL R38, R8, R7 ;  /* 0x0000000708267220 */ /* 0x000fe20000400000 */
[----:B------:R-:W-:Y:S01]  /*16e0*/  PRMT R37, R17, 0x7632, R37 ;  /* 0x0000763211257816 */ /* 0x000fe20000000025 */
[----:B------:R-:W-:Y:S01]  /*16f0*/  FMUL R39, R6, R39 ;  /* 0x0000002706277220 */ /* 0x000fe20000400000 */
[----:B------:R-:W-:Y:S01]  /*1700*/  FADD R8, R16, R16 ;  /* 0x0000001010087221 */ /* 0x000fe20000000000 */
[----:B------:R-:W-:Y:S01]  /*1710*/  IMAD.U32 R4, R4, 0x10000, RZ ;  /* 0x0001000004047824 */ /* 0x000fe200078e00ff */
[----:B------:R-:W-:Y:S01]  /*1720*/  FSEL R12, R12, RZ, P3 ;  /* 0x000000ff0c0c7208 */ /* 0x000fe20001800000 */
[----:B------:R-:W-:Y:S01]  /*1730*/  IMAD.U32 R37, R37, 0x10000, RZ ;  /* 0x0001000025257824 */ /* 0x000fe200078e00ff */
[----:B------:R-:W-:Y:S01]  /*1740*/  UMOV UR4, 0x400 ;  /* 0x0000040000047882 */ /* 0x000fe20000000000 */
[----:B------:R-:W-:Y:S01]  /*1750*/  FMNMX R8, RZ, R8, !PT ;  /* 0x00000008ff087209 */ /* 0x000fe20007800000 */
[C---:B------:R-:W-:Y:S01]  /*1760*/  FADD R6, R4.reuse, R4 ;  /* 0x0000000404067221 */ /* 0x040fe20000000000 */
[C---:B------:R-:W-:Y:S01]  /*1770*/  FSETP.GT.AND P0, PT, R4.reuse, RZ, PT ;  /* 0x000000ff0400720b */ /* 0x040fe20003f04000 */
[----:B------:R-:W-:Y:S01]  /*1780*/  FMUL R34, R7, R12 ;  /* 0x0000000c07227220 */ /* 0x000fe20000400000 */
[----:B------:R-:W-:Y:S01]  /*1790*/  FMUL R4, R4, R4 ;  /* 0x0000000404047220 */ /* 0x000fe20000400000 */
[----:B------:R-:W-:Y:S01]  /*17a0*/  PRMT R7, R42, 0x7632, R7 ;  /* 0x000076322a077816 */ /* 0x000fe20000000007 */
[----:B------:R-:W-:Y:S01]  /*17b0*/  FMUL R41, R8, R37 ;  /* 0x0000002508297220 */ /* 0x000fe20000400000 */
[----:B------:R-:W-:Y:S01]  /*17c0*/  IMAD.SHL.U32 R8, R2, 0x4, RZ ;  /* 0x0000000402087824 */ /* 0x000fe200078e00ff */
[----:B------:R-:W-:Y:S01]  /*17d0*/  FMNMX R6, RZ, R6, !PT ;  /* 0x00000006ff067209 */ /* 0x000fe20007800000 */
[----:B------:R-:W-:Y:S01]  /*17e0*/  IMAD.U32 R5, R14, 0x10000, RZ ;  /* 0x000100000e057824 */ /* 0x000fe200078e00ff */
[----:B------:R-:W-:Y:S01]  /*17f0*/  FSEL R4, R4, RZ, P0 ;  /* 0x000000ff04047208 */ /* 0x000fe20000000000 */
[----:B------:R-:W-:Y:S01]  /*1800*/  IMAD.U32 R7, R7, 0x10000, RZ ;  /* 0x0001000007077824 */ /* 0x000fe200078e00ff */
[----:B------:R-:W-:Y:S01]  /*1810*/  LOP3.LUT R35, RZ, R3, RZ, 0x33, !PT ;  /* 0x00000003ff237212 */ /* 0x000fe200078e33ff */
[----:B------:R-:W-:Y:S01]  /*1820*/  UIADD3 UR4, UPT, UPT, UR4, 0x20, URZ ;  /* 0x0000002004047890 */ /* 0x000fe2000fffe0ff */
[----:B------:R-:W-:Y:S01]  /*1830*/  PRMT R14, R14, 0x7632, R14 ;  /* 0x000076320e0e7816 */ /* 0x000fe2000000000e */
[----:B------:R-:W-:Y:S01]  /*1840*/  FMUL R42, R6, R7 ;  /* 0x00000007062a7220 */ /* 0x000fe20000400000 */
[----:B------:R-:W-:Y:S01]  /*1850*/  LOP3.LUT R15, R8, 0x7c, RZ, 0xc0, !PT ;  /* 0x0000007c080f7812 */ /* 0x000fe200078ec0ff */
[----:B------:R-:W-:Y:S01]  /*1860*/  FMUL R36, R7, R4 ;  /* 0x0000000407247220 */ /* 0x000fe20000400000 */
[----:B0-----:R-:W-:Y:S01]  /*1870*/  ULEA UR4, UR6, UR4, 0x18 ;  /* 0x0000000406047291 */ /* 0x001fe2000f8ec0ff */
[----:B------:R-:W-:Y:S01]  /*1880*/  IMAD.IADD R8, R35, 0x1, R0 ;  /* 0x0000000123087824 */ /* 0x000fe200078e0200 */
[----:B------:R-:W-:Y:S01]  /*1890*/  PRMT R7, R18, 0x7632, R7 ;  /* 0x0000763212077816 */ /* 0x000fe20000000007 */
[----:B------:R-:W-:Y:S01]  /*18a0*/  IMAD.U32 R14, R14, 0x10000, RZ ;  /* 0x000100000e0e7824 */ /* 0x000fe200078e00ff */
[C---:B------:R-:W-:Y:S01]  /*18b0*/  FSETP.GT.AND P3, PT, R16.reuse, RZ, PT ;  /* 0x000000ff1000720b */ /* 0x040fe20003f64000 */
[----:B------:R-:W-:Y:S01]  /*18c0*/  FMUL R16, R16, R16 ;  /* 0x0000001010107220 */ /* 0x000fe20000400000 */
[----:B------:R-:W-:-:S02]  /*18d0*/  IMAD.IADD R13, R0, 0x1, -R13 ;  /* 0x00000001000d7824 */ /* 0x000fc400078e0a0d */
[----:B------:R-:W-:Y:S01]  /*18e0*/  FMUL R38, R38, R5 ;  /* 0x0000000526267220 */ /* 0x000fe20000400000 */
[----:B------:R-:W-:Y:S01]  /*18f0*/  IMAD.SHL.U32 R8, R8, 0x4, RZ ;  /* 0x0000000408087824 */ /* 0x000fe200078e00ff */
[----:B------:R-:W-:Y:S01]  /*1900*/  LOP3.LUT R4, R0, 0x1f, RZ, 0xc0, !PT ;  /* 0x0000001f00047812 */ /* 0x000fe200078ec0ff */
[----:B------:R-:W-:Y:S01]  /*1910*/  FMUL R41, R41, R14 ;  /* 0x0000000e29297220 */ /* 0x000fe20000400000 */
[----:B------:R-:W-:Y:S01]  /*1920*/  IMAD.U32 R5, RZ, RZ, UR4 ;  /* 0x00000004ff057e24 */ /* 0x000fe2000f8e00ff */
[----:B------:R-:W-:Y:S01]  /*1930*/  FSEL R16, R16, RZ, P3 ;  /* 0x000000ff10107208 */ /* 0x000fe20001800000 */
[----:B------:R-:W-:Y:S02]  /*1940*/  IMAD.U32 R7, R7, 0x10000, RZ ;  /* 0x0001000007077824 */ /* 0x000fe400078e00ff */
[----:B------:R-:W-:Y:S01]  /*1950*/  FMUL R18, R43, UR29 ;  /* 0x0000001d2b127c20 */ /* 0x000fe20008400000 */
[----:B------:R-:W-:Y:S02]  /*1960*/  IMAD.IADD R14, R0, 0x1, -R9 ;  /* 0x00000001000e7824 */ /* 0x000fe400078e0a09 */
[----:B------:R-:W-:Y:S01]  /*1970*/  FMUL R17, R36, UR29 ;  /* 0x0000001d24117c20 */ /* 0x000fe20008400000 */
[----:B------:R-:W-:Y:S01]  /*1980*/  IMAD.SHL.U32 R12, R13, 0x4, RZ ;  /* 0x000000040d0c7824 */ /* 0x000fe200078e00ff */
[----:B------:R-:W-:Y:S01]  /*1990*/  LOP3.LUT R13, R8, 0x7c, RZ, 0xc0, !PT ;  /* 0x0000007c080d7812 */ /* 0x000fe200078ec0ff */
[----:B------:R-:W-:-:S02]  /*19a0*/  IMAD R6, R4, 0x84, R5 ;  /* 0x0000008404067824 */ /* 0x000fc400078e0205 */
[----:B------:R-:W-:Y:S01]  /*19b0*/  FMUL R42, R42, R7 ;  /* 0x000000072a2a7220 */ /* 0x000fe20000400000 */
[----:B------:R-:W-:Y:S02]  /*19c0*/  IMAD.SHL.U32 R14, R14, 0x4, RZ ;  /* 0x000000040e0e7824 */ /* 0x000fe400078e00ff */
[----:B------:R-:W-:Y:S01]  /*19d0*/  FMUL R37, R37, R16 ;  /* 0x0000001025257220 */ /* 0x000fe20000400000 */
[----:B------:R-:W-:Y:S02]  /*19e0*/  IMAD.IADD R8, R6, 0x1, R13 ;  /* 0x0000000106087824 */ /* 0x000fe400078e020d */
[----:B------:R-:W-:Y:S01]  /*19f0*/  FMUL R19, R42, UR29 ;  /* 0x0000001d2a137c20 */ /* 0x000fe20008400000 */
[----:B------:R-:W-:Y:S01]  /*1a00*/  LOP3.LUT R9, R12, 0x7c, RZ, 0xc0, !PT ;  /* 0x0000007c0c097812 */ /* 0x000fe200078ec0ff */
[----:B------:R-:W-:Y:S01]  /*1a10*/  FMUL R16, R39, UR29 ;  /* 0x0000001d27107c20 */ /* 0x000fe20008400000 */
[----:B------:R-:W-:Y:S01]  /*1a20*/  LOP3.LUT R13, R14, 0x7c, RZ, 0xc0, !PT ;  /* 0x0000007c0e0d7812 */ /* 0x000fe200078ec0ff */
[C---:B------:R-:W-:Y:S01]  /*1a30*/  IMAD.IADD R7, R6.reuse, 0x1, R15 ;  /* 0x0000000106077824 */ /* 0x040fe200078e020f */
[----:B------:R-:W-:Y:S01]  /*1a40*/  ISETP.LT.U32.AND P0, PT, R3, UR7, PT ;  /* 0x0000000703007c0c */ /* 0x000fe2000bf01070 */
[----:B------:R0:W-:Y:S01]  /*1a50*/  @!P1 STG.E.64 desc[UR22][R10.64], R18 ;  /* 0x000000120a009986 */ /* 0x0001e2000c101b16 */
[----:B------:R-:W-:Y:S01]  /*1a60*/  FMNMX3 R40, |R43|, R40, |R42|, !PT ;  /* 0x000000282b287276 */ /* 0x000fe2000780062a */
[----:B------:R-:W-:-:S02]  /*1a70*/  IMAD.IADD R9, R6, 0x1, R9 ;  /* 0x0000000106097824 */ /* 0x000fc400078e0209 */
[----:B------:R-:W-:Y:S01]  /*1a80*/  FMUL R14, R38, UR29 ;  /* 0x0000001d260e7c20 */ /* 0x000fe20008400000 */
[----:B------:R1:W-:Y:S01]  /*1a90*/  @!P1 STG.E.64 desc[UR22][R32.64], R16 ;  /* 0x0000001020009986 */ /* 0x0003e2000c101b16 */
[----:B------:R-:W-:Y:S01]  /*1aa0*/  FMUL R15, R41, UR29 ;  /* 0x0000001d290f7c20 */ /* 0x000fe20008400000 */
[----:B------:R-:W-:Y:S01]  /*1ab0*/  FMUL R12, R34, UR29 ;  /* 0x0000001d220c7c20 */ /* 0x000fe20008400000 */
[----:B------:R-:W-:Y:S01]  /*1ac0*/  FMNMX3 R40, |R39|, R40, |R36|, !PT ;  /* 0x0000002827287276 */ /* 0x000fe20007800624 */
[----:B------:R-:W-:Y:S01]  /*1ad0*/  STS [R7], R26 ;  /* 0x0000001a07007388 */ /* 0x000fe20000000800 */
[----:B------:R-:W-:Y:S03]  /*1ae0*/  BSSY.RECONVERGENT B0, `(.L_x_4399) ;  /* 0x000007a000007945 */ /* 0x000fe60003800200 */
[----:B------:R-:W-:Y:S01]  /*1af0*/  STS [R8], R20 ;  /* 0x0000001408007388 */ /* 0x000fe20000000800 */
[----:B0-----:R-:W-:-:S02]  /*1b00*/  IMAD.IADD R10, R6, 0x1, R13 ;  /* 0x00000001060a7824 */ /* 0x001fc400078e020d */
[----:B------:R-:W-:Y:S01]  /*1b10*/  FMUL R13, R37, UR29 ;  /* 0x0000001d250d7c20 */ /* 0x000fe20008400000 */
[----:B------:R0:W-:Y:S01]  /*1b20*/  STS [R9], R18 ;  /* 0x0000001209007388 */ /* 0x0001e20000000800 */
[----:B-1----:R-:W-:-:S03]  /*1b30*/  IMAD.WIDE.U32 R32, R3, UR12, RZ ;  /* 0x0000000c03207c25 */ /* 0x002fc6000f8e00ff */
[----:B------:R-:W-:Y:S01]  /*1b40*/  @!P2 STG.E.64 desc[UR22][R28.64], R14 ;  /* 0x0000000e1c00a986 */ /* 0x000fe2000c101b16 */
[C---:B------:R-:W-:Y:S01]  /*1b50*/  IMAD R33, R3.reuse, UR13, R33 ;  /* 0x0000000d03217c24 */ /* 0x040fe2000f8e0221 */
[----:B------:R-:W-:Y:S02]  /*1b60*/  USHF.L.U64.HI UR13, UR12, 0x1, UR13 ;  /* 0x000000010c0d7899 */ /* 0x000fe4000801020d */
[----:B------:R1:W-:Y:S01]  /*1b70*/  STS [R10], R14 ;  /* 0x0000000e0a007388 */ /* 0x0003e20000000800 */
[----:B------:R-:W-:Y:S01]  /*1b80*/  USHF.L.U32 UR12, UR12, 0x1, URZ ;  /* 0x000000010c0c7899 */ /* 0x000fe200080006ff */
[----:B0-----:R-:W-:Y:S01]  /*1b90*/  FMNMX3 R18, |R38|, R40, |R41|, !PT ;  /* 0x0000002826127276 */ /* 0x001fe20007800629 */
[----:B------:R-:W-:Y:S01]  /*1ba0*/  IMAD.SHL.U32 R11, R32, 0x2, RZ ;  /* 0x00000002200b7824 */ /* 0x000fe200078e00ff */
[----:B------:R0:W-:Y:S01]  /*1bb0*/  @!P2 STG.E.64 desc[UR22][R30.64], R12 ;  /* 0x0000000c1e00a986 */ /* 0x0001e2000c101b16 */
[----:B------:R-:W-:Y:S01]  /*1bc0*/  IADD3 R20, PT, PT, -R3, UR7, RZ ;  /* 0x0000000703147c10 */ /* 0x000fe2000fffe1ff */
[----:B------:R-:W-:Y:S01]  /*1bd0*/  VIADD R26, R35, UR7 ;  /* 0x00000007231a7c36 */ /* 0x000fe20008000000 */
[----:B------:R-:W-:-:S02]  /*1be0*/  FMNMX3 R18, |R34|, R18, |R37|, !PT ;  /* 0x0000001222127276 */ /* 0x000fc40007800625 */
[----:B-1----:R-:W-:Y:S01]  /*1bf0*/  SHF.L.U64.HI R14, R32, 0x1, R33 ;  /* 0x00000001200e7819 */ /* 0x002fe20000010221 */
[----:B------:R-:W-:Y:S06]  /*1c00*/  BAR.SYNC.DEFER_BLOCKING 0x0 ;  /* 0x0000000000007b1d */ /* 0x000fec0000010000 */
[----:B------:R-:W-:Y:S05]  /*1c10*/  @!P0 BRA `(.L_x_4400) ;  /* 0x0000000400988947 */ /* 0x000fea0003800000 */
[----:B------:R-:W-:Y:S01]  /*1c20*/  ISETP.GE.U32.AND P0, PT, R26, 0x3, PT ;  /* 0x000000031a00780c */ /* 0x000fe20003f06070 */
[----:B------:R-:W-:Y:S01]  /*1c30*/  BSSY.RECONVERGENT B1, `(.L_x_4401) ;  /* 0x0000040000017945 */ /* 0x000fe20003800200 */
[----:B------:R-:W-:Y:S02]  /*1c40*/  IMAD.MOV.U32 R34, RZ, RZ, RZ ;  /* 0x000000ffff227224 */ /* 0x000fe400078e00ff */
[----:B------:R-:W-:Y:S02]  /*1c50*/  IMAD.MOV.U32 R37, RZ, RZ, R2 ;  /* 0x000000ffff257224 */ /* 0x000fe400078e0002 */
[----:B------:R-:W-:Y:S02]  /*1c60*/  IMAD.MOV.U32 R32, RZ, RZ, R11 ;  /* 0x000000ffff207224 */ /* 0x000fe400078e000b */
[----:B------:R-:W-:-:S05]  /*1c70*/  IMAD.MOV.U32 R33, RZ, RZ, R14 ;  /* 0x000000ffff217224 */ /* 0x000fca00078e000e */
[----:B------:R-:W-:Y:S05]  /*1c80*/  @!P0 BRA `(.L_x_4402) ;  /* 0x0000000000e88947 */ /* 0x000fea0003800000 */
[----:B------:R-:W-:Y:S01]  /*1c90*/  SHF.R.U32.HI R28, RZ, 0x1, R0 ;  /* 0x00000001ff1c7819 */ /* 0x000fe20000011600 */
[----:B------:R-:W-:Y:S01]  /*1ca0*/  ULOP3.LUT UR4, UR7, 0x3, URZ, 0xc0, !UPT ;  /* 0x0000000307047892 */ /* 0x000fe2000f8ec0ff */
[----:B------:R-:W-:Y:S02]  /*1cb0*/  IMAD.MOV.U32 R37, RZ, RZ, R2 ;  /* 0x000000ffff257224 */ /* 0x000fe400078e0002 */
[----:B------:R-:W-:Y:S01]  /*1cc0*/  LOP3.LUT R29, R28, 0x1f0, RZ, 0xc0, !PT ;  /* 0x000001f01c1d7812 */ /* 0x000fe200078ec0ff */
[----:B------:R-:W-:Y:S02]  /*1cd0*/  IMAD.MOV.U32 R32, RZ, RZ, R11 ;  /* 0x000000ffff207224 */ /* 0x000fe400078e000b */
[----:B------:R-:W-:Y:S02]  /*1ce0*/  VIADD R34, R20, -UR4 ;  /* 0x8000000414227c36 */ /* 0x000fe40008000000 */
[----:B------:R-:W-:Y:S02]  /*1cf0*/  IMAD R28, R4, 0x84, R29 ;  /* 0x00000084041c7824 */ /* 0x000fe400078e021d */
[----:B------:R-:W-:-:S02]  /*1d00*/  IMAD.MOV.U32 R33, RZ, RZ, R14 ;  /* 0x000000ffff217224 */ /* 0x000fc400078e000e */
[----:B------:R-:W-:Y:S01]  /*1d10*/  IMAD.MOV R36, RZ, RZ, -R34 ;  /* 0x000000ffff247224 */ /* 0x000fe200078e0a22 */
[----:B------:R-:W-:-:S07]  /*1d20*/  IADD3 R35, PT, PT, R28, 0x8, R5 ;  /* 0x000000081c237810 */ /* 0x000fce0007ffe005 */
.L_x_4403:
[C---:B-1----:R-:W-:Y:S01]  /*1d30*/  LOP3.LUT R29, R37.reuse, 0x1f, RZ, 0xc0, !PT ;  /* 0x0000001f251d7812 */ /* 0x042fe200078ec0ff */
[C---:B0-----:R-:W-:Y:S02]  /*1d40*/  VIADD R31, R37.reuse, 0xffffffff ;  /* 0xffffffff251f7836 */ /* 0x041fe40000000000 */
[----:B------:R-:W-:Y:S01]  /*1d50*/  VIADD R30, R37, 0x1e ;  /* 0x0000001e251e7836 */ /* 0x000fe20000000000 */
        /* <DEDUP_REMOVED lines=45> */
.L_x_4402:
[----:B------:R-:W-:Y:S05]  /*2030*/  BSYNC.RECONVERGENT B1 ;  /* 0x0000000000017941 */ /* 0x000fea0003800200 */
.L_x_4401:
[----:B------:R-:W-:-:S09]  /*2040*/  ULOP3.LUT UP0, UR4, UR7, 0x3, URZ, 0xc0, !UPT ;  /* 0x0000000307047892 */ /* 0x000fd2000f80c0ff */
[----:B------:R-:W-:Y:S05]  /*2050*/  BRA.U !UP0, `(.L_x_4400) ;  /* 0x0000000108887547 */ /* 0x000fea000b800000 */
[----:B------:R-:W-:Y:S01]  /*2060*/  LOP3.LUT R35, R37, 0x1f, RZ, 0xc0, !PT ;  /* 0x0000001f25237812 */ /* 0x000fe200078ec0ff */
[----:B-1----:R-:W-:Y:S01]  /*2070*/  IMAD.IADD R29, R3, 0x1, R34 ;  /* 0x00000001031d7824 */ /* 0x002fe200078e0222 */
[----:B------:R-:W-:Y:S02]  /*2080*/  UISETP.NE.AND UP0, UPT, UR4, 0x1, UPT ;  /* 0x000000010400788c */ /* 0x000fe4000bf05270 */
[----:B------:R-:W-:Y:S01]  /*2090*/  ISETP.GE.U32.AND P0, PT, R35, UR5, PT ;  /* 0x0000000523007c0c */ /* 0x000fe2000bf06070 */
[----:B0-----:R-:W-:-:S12]  /*20a0*/  IMAD R30, R29, 0x4, R6 ;  /* 0x000000041d1e7824 */ /* 0x001fd800078e0206 */
[----:B------:R-:W0:Y:S01]  /*20b0*/  @!P0 LDS R31, [R30] ;  /* 0x000000001e1f8984 */ /* 0x000e220000000800 */
[----:B------:R-:W-:-:S05]  /*20c0*/  @!P0 IADD3 R29, P1, PT, R35, R32, RZ ;  /* 0x00000020231d8210 */ /* 0x000fca0007f3e0ff */
[----:B------:R-:W-:Y:S01]  /*20d0*/  @!P0 IMAD.X R34, RZ, RZ, R33, P1 ;  /* 0x000000ffff228224 */ /* 0x000fe200008e0621 */
[----:B------:R-:W-:-:S04]  /*20e0*/  @!P0 LEA R28, P1, R29, UR10, 0x2 ;  /* 0x0000000a1d1c8c11 */ /* 0x000fc8000f8210ff */
[----:B------:R-:W-:-:S05]  /*20f0*/  @!P0 LEA.HI.X R29, R29, UR11, R34, 0x2, P1 ;  /* 0x0000000b1d1d8c11 */ /* 0x000fca00088f1422 */
[----:B0-----:R2:W-:Y:S01]  /*2100*/  @!P0 STG.E desc[UR22][R28.64], R31 ;  /* 0x0000001f1c008986 */ /* 0x0015e2000c101916 */
[----:B------:R-:W-:-:S04]  /*2110*/  IADD3 R34, P0, PT, R32, UR12, RZ ;  /* 0x0000000c20227c10 */ /* 0x000fc8000ff1e0ff */
[----:B------:R-:W-:Y:S01]  /*2120*/  IADD3.X R33, PT, PT, R33, UR13, RZ, P0, !PT ;  /* 0x0000000d21217c10 */ /* 0x000fe200087fe4ff */
[----:B------:R-:W-:Y:S08]  /*2130*/  BRA.U !UP0, `(.L_x_4400) ;  /* 0x0000000108507547 */ /* 0x000ff0000b800000 */
[----:B--2---:R-:W-:Y:S01]  /*2140*/  VIADD R28, R37, 0xffffffff ;  /* 0xffffffff251c7836 */ /* 0x004fe20000000000 */
[----:B------:R-:W-:-:S04]  /*2150*/  UISETP.NE.AND UP0, UPT, UR4, 0x2, UPT ;  /* 0x000000020400788c */ /* 0x000fc8000bf05270 */
        /* <DEDUP_REMOVED lines=8> */
[----:B------:R-:W-:Y:S05]  /*21e0*/  BRA.U !UP0, `(.L_x_4400) ;  /* 0x0000000108247547 */ /* 0x000fea000b800000 */
[----:B---3--:R-:W-:-:S05]  /*21f0*/  VIADD R28, R37, 0x1e ;  /* 0x0000001e251c7836 */ /* 0x008fca0000000000 */
        /* <DEDUP_REMOVED lines=8> */
.L_x_4400:
[----:B------:R-:W-:Y:S05]  /*2280*/  BSYNC.RECONVERGENT B0 ;  /* 0x0000000000007941 */ /* 0x000fea0003800200 */
.L_x_4399:
[----:B------:R-:W5:Y:S01]  /*2290*/  LDCU.64 UR14, c[0x0][0x3c0] ;  /* 0x00007800ff0e77ac */ /* 0x000f620008000a00 */
[----:B------:R-:W-:Y:S01]  /*22a0*/  BAR.SYNC.DEFER_BLOCKING 0x0 ;  /* 0x0000000000007b1d */ /* 0x000fe20000010000 */
[----:B------:R-:W-:-:S05]  /*22b0*/  ISETP.LT.U32.AND P0, PT, R3, UR7, PT ;  /* 0x0000000703007c0c */ /* 0x000fca000bf01070 */
[----:B------:R-:W5:Y:S01]  /*22c0*/  LDCU.64 UR16, c[0x0][0x3b8] ;  /* 0x00007700ff1077ac */ /* 0x000f620008000a00 */
[----:B------:R-:W-:Y:S01]  /*22d0*/  BSSY.RECONVERGENT B0, `(.L_x_4404) ;  /* 0x000007b000007945 */ /* 0x000fe20003800200 */
[----:B-----5:R-:W-:Y:S01]  /*22e0*/  UIMAD UR4, UR15, UR16, URZ ;  /* 0x000000100f0472a4 */ /* 0x020fe2000f8e02ff */
        /* <DEDUP_REMOVED lines=11> */
[----:B0-----:R-:W-:Y:S01]  /*23a0*/  LOP3.LUT R12, RZ, R3, RZ, 0x33, !PT ;  /* 0x00000003ff0c7212 */ /* 0x001fe200078e33ff */
[----:B------:R-:W-:Y:S01]  /*23b0*/  BSSY.RECONVERGENT B1, `(.L_x_4406) ;  /* 0x0000048000017945 */ /* 0x000fe20003800200 */
[----:B------:R-:W-:Y:S02]  /*23c0*/  IMAD.MOV.U32 R35, RZ, RZ, R2 ;  /* 0x000000ffff237224 */ /* 0x000fe400078e0002 */
[----:B------:R-:W-:Y:S02]  /*23d0*/  IMAD.MOV.U32 R24, RZ, RZ, R11 ;  /* 0x000000ffff187224 */ /* 0x000fe400078e000b */
[----:B------:R-:W-:Y:S02]  /*23e0*/  VIADD R12, R12, UR7 ;  /* 0x000000070c0c7c36 */ /* 0x000fe40008000000 */
[----:B------:R-:W-:-:S03]  /*23f0*/  IMAD.MOV.U32 R34, RZ, RZ, R14 ;  /* 0x000000ffff227224 */ /* 0x000fc600078e000e */
[----:B------:R-:W-:Y:S01]  /*2400*/  ISETP.GE.U32.AND P0, PT, R12, 0x3, PT ;  /* 0x000000030c00780c */ /* 0x000fe20003f06070 */
[----:B------:R-:W-:-:S12]  /*2410*/  IMAD.MOV.U32 R12, RZ, RZ, RZ ;  /* 0x000000ffff0c7224 */ /* 0x000fd800078e00ff */
[----:B------:R-:W-:Y:S05]  /*2420*/  @!P0 BRA `(.L_x_4407) ;  /* 0x0000000400008947 */ /* 0x000fea0003800000 */
[----:B------:R-:W0:Y:S01]  /*2430*/  S2UR UR8, SR_CgaCtaId ;  /* 0x00000000000879c3 */ /* 0x000e220000008800 */
[----:B------:R-:W-:Y:S01]  /*2440*/  UMOV UR6, 0x400 ;  /* 0x0000040000067882 */ /* 0x000fe20000000000 */
[----:B------:R-:W-:Y:S01]  /*2450*/  SHF.R.U32.HI R5, RZ, 0x1, R0 ;  /* 0x00000001ff057819 */ /* 0x000fe20000011600 */
[----:B------:R-:W-:Y:S01]  /*2460*/  UIADD3 UR6, UPT, UPT, UR6, 0x20, URZ ;  /* 0x0000002006067890 */ /* 0x000fe2000fffe0ff */
[----:B------:R-:W-:Y:S01]  /*2470*/  LOP3.LUT R4, R0, 0x1f, RZ, 0xc0, !PT ;  /* 0x0000001f00047812 */ /* 0x000fe200078ec0ff */
[----:B------:R-:W-:Y:S01]  /*2480*/  ULOP3.LUT UR9, UR7, 0x3, URZ, 0xc0, !UPT ;  /* 0x0000000307097892 */ /* 0x000fe2000f8ec0ff */
[----:B------:R-:W-:Y:S01]  /*2490*/  LOP3.LUT R5, R5, 0x1f0, RZ, 0xc0, !PT ;  /* 0x000001f005057812 */ /* 0x000fe200078ec0ff */
[----:B------:R-:W-:Y:S02]  /*24a0*/  IMAD.MOV.U32 R35, RZ, RZ, R2 ;  /* 0x000000ffff237224 */ /* 0x000fe400078e0002 */
[----:B------:R-:W-:Y:S02]  /*24b0*/  IMAD.MOV.U32 R24, RZ, RZ, R11 ;  /* 0x000000ffff187224 */ /* 0x000fe400078e000b */
[----:B------:R-:W-:-:S02]  /*24c0*/  IMAD R16, R4, 0x84, R5 ;  /* 0x0000008404107824 */ /* 0x000fc400078e0205 */
[----:B------:R-:W-:Y:S02]  /*24d0*/  VIADD R12, R20, -UR9 ;  /* 0x80000009140c7c36 */ /* 0x000fe40008000000 */
[----:B------:R-:W-:Y:S02]  /*24e0*/  IMAD.MOV.U32 R34, RZ, RZ, R14 ;  /* 0x000000ffff227224 */ /* 0x000fe400078e000e */
[----:B------:R-:W-:Y:S01]  /*24f0*/  IMAD.MOV R22, RZ, RZ, -R12 ;  /* 0x000000ffff167224 */ /* 0x000fe200078e0a0c */
[----:B0-----:R-:W-:-:S06]  /*2500*/  ULEA UR6, UR8, UR6, 0x18 ;  /* 0x0000000608067291 */ /* 0x001fcc000f8ec0ff */
[----:B------:R-:W-:-:S05]  /*2510*/  IMAD.U32 R5, RZ, RZ, UR6 ;  /* 0x00000006ff057e24 */ /* 0x000fca000f8e00ff */
[----:B------:R-:W-:-:S07]  /*2520*/  IADD3 R16, PT, PT, R16, 0x8, R5 ;  /* 0x0000000810107810 */ /* 0x000fce0007ffe005 */
.L_x_4408:
[C---:B-1234-:R-:W-:Y:S01]  /*2530*/  LOP3.LUT R31, R35.reuse, 0x1f, RZ, 0xc0, !PT ;  /* 0x0000001f231f7812 */ /* 0x05efe200078ec0ff */
[C---:B------:R-:W-:Y:S02]  /*2540*/  VIADD R28, R35.reuse, 0xffffffff ;  /* 0xffffffff231c7836 */ /* 0x040fe40000000000 */
        /* <DEDUP_REMOVED lines=14> */
[----:B------:R-:W1:Y:S02]  /*2630*/  @!P2 LDS R41, [R16+-0x4] ;  /* 0xfffffc001029a984 */ /* 0x000e640000000800 */
[----:B------:R-:W-:Y:S01]  /*2640*/  @!P3 IMAD.X R31, RZ, RZ, R34, P4 ;  /* 0x000000ffff1fb224 */ /* 0x000fe200020e0622 */
[----:B------:R-:W-:Y:S01]  /*2650*/  @!P3 LEA R32, P4, R28, UR14, 0x2 ;  /* 0x0000000e1c20bc11 */ /* 0x000fe2000f8810ff */
[----:B------:R-:W2:Y:S01]  /*2660*/  @!P1 LDS R39, [R16] ;  /* 0x0000000010279984 */ /* 0x000ea20000000800 */
[----:B------:R-:W-:-:S02]  /*2670*/  IADD3 R34, P5, PT, R30, UR12, RZ ;  /* 0x0000000c1e227c10 */ /* 0x000fc4000ffbe0ff */
[----:B------:R-:W-:Y:S01]  /*2680*/  @!P3 LEA.HI.X R33, R28, UR4, R31, 0x2, P4 ;  /* 0x000000041c21bc11 */ /* 0x000fe2000a0f141f */
[----:B------:R3:W4:Y:S01]  /*2690*/  @!P0 LDS R37, [R16+0x4] ;  /* 0x0000040010258984 */ /* 0x0007220000000800 */
[----:B------:R-:W-:Y:S02]  /*26a0*/  @!P2 IADD3 R30, P4, PT, R36, R30, RZ ;  /* 0x0000001e241ea210 */ /* 0x000fe40007f9e0ff */
[----:B------:R-:W-:Y:S02]  /*26b0*/  IADD3.X R38, PT, PT, R45, UR13, RZ, P5, !PT ;  /* 0x0000000d2d267c10 */ /* 0x000fe4000affe4ff */
[----:B------:R-:W-:Y:S01]  /*26c0*/  IADD3 R24, P5, PT, R34, UR12, RZ ;  /* 0x0000000c22187c10 */ /* 0x000fe2000ffbe0ff */
[----:B------:R-:W-:Y:S01]  /*26d0*/  @!P2 IMAD.X R45, RZ, RZ, R45, P4 ;  /* 0x000000ffff2da224 */ /* 0x000fe200020e062d */
[----:B------:R-:W-:Y:S01]  /*26e0*/  @!P1 IADD3 R31, P4, PT, R29, R34, RZ ;  /* 0x000000221d1f9210 */ /* 0x000fe20007f9e0ff */
[----:B---3--:R-:W-:Y:S01]  /*26f0*/  VIADD R16, R16, 0x10 ;  /* 0x0000001010107836 */ /* 0x008fe20000000000 */
[----:B------:R-:W-:-:S02]  /*2700*/  IADD3.X R34, PT, PT, R38, UR13, RZ, P5, !PT ;  /* 0x0000000d26227c10 */ /* 0x000fc4000affe4ff */
[C---:B------:R-:W-:Y:S01]  /*2710*/  @!P0 IADD3 R36, P5, PT, R35.reuse, R24, RZ ;  /* 0x0000001823248210 */ /* 0x040fe20007fbe0ff */
[----:B------:R-:W-:Y:S02]  /*2720*/  @!P1 IMAD.X R38, RZ, RZ, R38, P4 ;  /* 0x000000ffff269224 */ /* 0x000fe400020e0626 */
[----:B------:R-:W-:Y:S01]  /*2730*/  VIADD R35, R35, 0x1f ;  /* 0x0000001f23237836 */ /* 0x000fe20000000000 */
[----:B0-----:R0:W-:Y:S01]  /*2740*/  @!P3 STG.E desc[UR22][R32.64], R43 ;  /* 0x0000002b2000b986 */ /* 0x0011e2000c101916 */
[----:B------:R-:W-:-:S04]  /*2750*/  @!P2 LEA R28, P3, R30, UR14, 0x2 ;  /* 0x0000000e1e1cac11 */ /* 0x000fc8000f8610ff */
[----:B------:R-:W-:Y:S02]  /*2760*/  @!P2 LEA.HI.X R29, R30, UR4, R45, 0x2, P3 ;  /* 0x000000041e1dac11 */ /* 0x000fe400098f142d */
[----:B------:R-:W-:-:S03]  /*2770*/  @!P1 LEA R30, P3, R31, UR14, 0x2 ;  /* 0x0000000e1f1e9c11 */ /* 0x000fc6000f8610ff */
[----:B-1----:R1:W-:Y:S01]  /*2780*/  @!P2 STG.E desc[UR22][R28.64], R41 ;  /* 0x000000291c00a986 */ /* 0x0023e2000c101916 */
[----:B------:R-:W-:Y:S01]  /*2790*/  @!P1 LEA.HI.X R31, R31, UR4, R38, 0x2, P3 ;  /* 0x000000041f1f9c11 */ /* 0x000fe200098f1426 */
[----:B0-----:R-:W-:Y:S01]  /*27a0*/  @!P0 IMAD.X R33, RZ, RZ, R34, P5 ;  /* 0x000000ffff218224 */ /* 0x001fe200028e0622 */
[----:B------:R-:W-:-:S03]  /*27b0*/  @!P0 LEA R32, P4, R36, UR14, 0x2 ;  /* 0x0000000e24208c11 */ /* 0x000fc6000f8810ff */
[----:B--2---:R1:W-:Y:S01]  /*27c0*/  @!P1 STG.E desc[UR22][R30.64], R39 ;  /* 0x000000271e009986 */ /* 0x0043e2000c101916 */
[----:B------:R-:W-:Y:S02]  /*27d0*/  ISETP.NE.AND P1, PT, R22, RZ, PT ;  /* 0x000000ff1600720c */ /* 0x000fe40003f25270 */
[----:B------:R-:W-:-:S05]  /*27e0*/  @!P0 LEA.HI.X R33, R36, UR4, R33, 0x2, P4 ;  /* 0x0000000424218c11 */ /* 0x000fca000a0f1421 */
[----:B----4-:R1:W-:Y:S01]  /*27f0*/  @!P0 STG.E desc[UR22][R32.64], R37 ;  /* 0x0000002520008986 */ /* 0x0103e2000c101916 */
[----:B------:R-:W-:-:S04]  /*2800*/  IADD3 R24, P0, PT, R24, UR12, RZ ;  /* 0x0000000c18187c10 */ /* 0x000fc8000ff1e0ff */
[----:B------:R-:W-:Y:S01]  /*2810*/  IADD3.X R34, PT, PT, R34, UR13, RZ, P0, !PT ;  /* 0x0000000d22227c10 */ /* 0x000fe200087fe4ff */
[----:B------:R-:W-:Y:S08]  /*2820*/  @P1 BRA `(.L_x_4408) ;  /* 0xfffffffc00401947 */ /* 0x000ff0000383ffff */
.L_x_4407:
[----:B------:R-:W-:Y:S05]  /*2830*/  BSYNC.RECONVERGENT B1 ;  /* 0x0000000000017941 */ /* 0x000fea0003800200 */
.L_x_4406:
[----:B------:R-:W-:-:S09]  /*2840*/  ULOP3.LUT UP0, UR6, UR7, 0x3, URZ, 0xc0, !UPT ;  /* 0x0000000307067892 */ /* 0x000fd2000f80c0ff */
[----:B------:R-:W-:Y:S05]  /*2850*/  BRA.U !UP0, `(.L_x_4405) ;  /* 0x0000000108887547 */ /* 0x000fea000b800000 */
[----:B-1----:R-:W-:Y:S01]  /*2860*/  LOP3.LUT R33, R35, 0x1f, RZ, 0xc0, !PT ;  /* 0x0000001f23217812 */ /* 0x002fe200078ec0ff */
[----:B--234-:R-:W-:Y:S01]  /*2870*/  IMAD.IADD R29, R3, 0x1, R12 ;  /* 0x00000001031d7824 */ /* 0x01cfe200078e020c */
[----:B------:R-:W-:Y:S02]  /*2880*/  UISETP.NE.AND UP0, UPT, UR6, 0x1, UPT ;  /* 0x000000010600788c */ /* 0x000fe4000bf05270 */
[----:B------:R-:W-:Y:S01]  /*2890*/  ISETP.GE.U32.AND P0, PT, R33, UR5, PT ;  /* 0x0000000521007c0c */ /* 0x000fe2000bf06070 */
[----:B------:R-:W-:-:S12]  /*28a0*/  IMAD R16, R29, 0x4, R6 ;  /* 0x000000041d107824 */ /* 0x000fd800078e0206 */
        /* <DEDUP_REMOVED lines=9> */
[----:B------:R-:W-:Y:S01]  /*2940*/  VIADD R12, R35, 0xffffffff ;  /* 0xffffffff230c7836 */ /* 0x000fe20000000000 */
[----:B------:R-:W-:-:S04]  /*2950*/  UISETP.NE.AND UP0, UPT, UR6, 0x2, UPT ;  /* 0x000000020600788c */ /* 0x000fc8000bf05270 */
[----:B0-----:R-:W-:-:S04]  /*2960*/  LOP3.LUT R29, R12, 0x1f, RZ, 0xc0, !PT ;  /* 0x0000001f0c1d7812 */ /* 0x001fc800078ec0ff */
        /* <DEDUP_REMOVED lines=8> */
[----:B------:R-:W-:-:S05]  /*29f0*/  VIADD R12, R35, 0x1e ;  /* 0x0000001e230c7836 */ /* 0x000fca0000000000 */
[----:B0-----:R-:W-:-:S04]  /*2a00*/  LOP3.LUT R29, R12, 0x1f, RZ, 0xc0, !PT ;  /* 0x0000001f0c1d7812 */ /* 0x001fc800078ec0ff */
[----:B------:R-:W-:-:S13]  /*2a10*/  ISETP.GE.U32.AND P0, PT, R29, UR5, PT ;  /* 0x000000051d007c0c */ /* 0x000fda000bf06070 */
[----:B------:R-:W0:Y:S01]  /*2a20*/  @!P0 LDS R31, [R16+0x8] ;  /* 0x00000800101f8984 */ /* 0x000e220000000800 */
[----:B------:R-:W-:-:S04]  /*2a30*/  @!P0 IADD3 R12, P1, P2, R29, UR12, R22 ;  /* 0x0000000c1d0c8c10 */ /* 0x000fc8000fa3e016 */
[----:B------:R-:W-:Y:S02]  /*2a40*/  @!P0 IADD3.X R29, PT, PT, RZ, UR13, R24, P1, P2 ;  /* 0x0000000dff1d8c10 */ /* 0x000fe40008fe4418 */
[----:B------:R-:W-:-:S04]  /*2a50*/  @!P0 LEA R28, P1, R12, UR14, 0x2 ;  /* 0x0000000e0c1c8c11 */ /* 0x000fc8000f8210ff */
[----:B------:R-:W-:-:S05]  /*2a60*/  @!P0 LEA.HI.X R29, R12, UR4, R29, 0x2, P1 ;  /* 0x000000040c1d8c11 */ /* 0x000fca00088f141d */
[----:B0-----:R0:W-:Y:S04]  /*2a70*/  @!P0 STG.E desc[UR22][R28.64], R31 ;  /* 0x0000001f1c008986 */ /* 0x0011e8000c101916 */
.L_x_4405:
[----:B------:R-:W-:Y:S05]  /*2a80*/  BSYNC.RECONVERGENT B0 ;  /* 0x0000000000007941 */ /* 0x000fea0003800200 */
.L_x_4404:
[----:B------:R-:W-:Y:S01]  /*2a90*/  BAR.SYNC.DEFER_BLOCKING 0x0 ;  /* 0x0000000000007b1d */ /* 0x000fe20000010000 */
[----:B------:R-:W-:-:S05]  /*2aa0*/  ISETP.LT.U32.AND P1, PT, R3, UR7, PT ;  /* 0x0000000703007c0c */ /* 0x000fca000bf21070 */
[----:B------:R-:W0:Y:S01]  /*2ab0*/  LDCU.64 UR8, c[0x0][0x3c0] ;  /* 0x00007800ff0877ac */ /* 0x000e220008000a00 */
[----:B------:R-:W-:Y:S01]  /*2ac0*/  BSSY.RECONVERGENT B0, `(.L_x_4409) ;  /* 0x0000070000007945 */ /* 0x000fe20003800200 */
[----:B------:R0:W-:Y:S02]  /*2ad0*/  STS [R7], R27 ;  /* 0x0000001b07007388 */ /* 0x0001e40000000800 */
[----:B0-----:R-:W-:Y:S02]  /*2ae0*/  IADD3 R12, P0, PT, R11, UR8, RZ ;  /* 0x000000080b0c7c10 */ /* 0x001fe4000ff1e0ff */
[----:B------:R0:W-:Y:S02]  /*2af0*/  STS [R8], R21 ;  /* 0x0000001508007388 */ /* 0x0001e40000000800 */
[----:B------:R-:W-:Y:S02]  /*2b00*/  IADD3.X R11, PT, PT, R14, UR9, RZ, P0, !PT ;  /* 0x000000090e0b7c10 */ /* 0x000fe400087fe4ff */
[----:B------:R0:W-:Y:S04]  /*2b10*/  STS [R9], R19 ;  /* 0x0000001309007388 */ /* 0x0001e80000000800 */
[----:B------:R0:W-:Y:S01]  /*2b20*/  STS [R10], R15 ;  /* 0x0000000f0a007388 */ /* 0x0001e20000000800 */
[----:B------:R-:W-:Y:S06]  /*2b30*/  BAR.SYNC.DEFER_BLOCKING 0x0 ;  /* 0x0000000000007b1d */ /* 0x000fec0000010000 */
[----:B------:R-:W-:Y:S05]  /*2b40*/  @!P1 BRA `(.L_x_4410) ;  /* 0x00000004009c9947 */ /* 0x000fea0003800000 */
[----:B------:R-:W-:Y:S01]  /*2b50*/  ISETP.GE.U32.AND P1, PT, R26, 0x3, PT ;  /* 0x000000031a00780c */ /* 0x000fe20003f26070 */
[----:B0-----:R-:W-:Y:S01]  /*2b60*/  IMAD.U32 R19, RZ, RZ, UR7 ;  /* 0x00000007ff137e24 */ /* 0x001fe2000f8e00ff */
        /* <DEDUP_REMOVED lines=8> */
[----:B------:R-:W-:Y:S01]  /*2bf0*/  SHF.R.U32.HI R14, RZ, 0x1, R0 ;  /* 0x00000001ff0e7819 */ /* 0x000fe20000011600 */
[----:B------:R-:W-:Y:S02]  /*2c00*/  IMAD.IADD R16, R20, 0x1, -R19 ;  /* 0x0000000114107824 */ /* 0x000fe400078e0a13 */
[----:B------:R-:W-:Y:S01]  /*2c10*/  IMAD.MOV.U32 R24, RZ, RZ, R2 ;  /* 0x000000ffff187224 */ /* 0x000fe200078e0002 */
[----:B------:R-:W-:Y:S01]  /*2c20*/  LOP3.LUT R15, R14, 0x1f0, RZ, 0xc0, !PT ;  /* 0x000001f00e0f7812 */ /* 0x000fe200078ec0ff */
[----:B------:R-:W-:Y:S02]  /*2c30*/  IMAD.MOV.U32 R36, RZ, RZ, R12 ;  /* 0x000000ffff247224 */ /* 0x000fe400078e000c */
[----:B------:R-:W-:Y:S02]  /*2c40*/  IMAD.MOV.U32 R34, RZ, RZ, R11 ;  /* 0x000000ffff227224 */ /* 0x000fe400078e000b */
[----:B------:R-:W-:Y:S02]  /*2c50*/  IMAD R14, R4, 0x84, R15 ;  /* 0x00000084040e7824 */ /* 0x000fe400078e020f */
[----:B------:R-:W-:-:S03]  /*2c60*/  IMAD.MOV R22, RZ, RZ, -R16 ;  /* 0x000000ffff167224 */ /* 0x000fc600078e0a10 */
[----:B------:R-:W-:-:S07]  /*2c70*/  IADD3 R21, PT, PT, R14, 0x8, R5 ;  /* 0x000000080e157810 */ /* 0x000fce0007ffe005 */
.L_x_4413:
[C---:B0-----:R-:W-:Y:S01]  /*2c80*/  VIADD R14, R24.reuse, 0xffffffff ;  /* 0xffffffff180e7836 */ /* 0x041fe20000000000 */
[C---:B-1234-:R-:W-:Y:S01]  /*2c90*/  LOP3.LUT R29, R24.reuse, 0x1f, RZ, 0xc0, !PT ;  /* 0x0000001f181d7812 */ /* 0x05efe200078ec0ff */
        /* <DEDUP_REMOVED lines=46> */
.L_x_4412:
[----:B------:R-:W-:Y:S05]  /*2f80*/  BSYNC.RECONVERGENT B1 ;  /* 0x0000000000017941 */ /* 0x000fea0003800200 */
.L_x_4411:
        /* <DEDUP_REMOVED lines=11> */
[----:B-1234-:R-:W-:Y:S01]  /*3040*/  IADD3.X R28, PT, PT, R34, UR13, RZ, P1, !PT ;  /* 0x0000000d221c7c10 */ /* 0x01efe20008ffe4ff */
        /* <DEDUP_REMOVED lines=23> */
.L_x_4410:
[----:B------:R-:W-:Y:S05]  /*31c0*/  BSYNC.RECONVERGENT B0 ;  /* 0x0000000000007941 */ /* 0x000fea0003800200 */
.L_x_4409:
[----:B------:R-:W-:Y:S01]  /*31d0*/  BAR.SYNC.DEFER_BLOCKING 0x0 ;  /* 0x0000000000007b1d */ /* 0x000fe20000010000 */
[----:B------:R-:W-:Y:S02]  /*31e0*/  ISETP.LT.U32.AND P0, PT, R3, UR7, PT ;  /* 0x0000000703007c0c */ /* 0x000fe4000bf01070 */
[----:B0-----:R-:W-:-:S03]  /*31f0*/  SHF.R.U32.HI R14, RZ, 0x5, R0 ;  /* 0x00000005ff0e7819 */ /* 0x001fc60000011600 */
        /* <DEDUP_REMOVED lines=10> */
[----:B------:R-:W-:-:S03]  /*32a0*/  IMAD.MOV.U32 R10, RZ, RZ, RZ ;  /* 0x000000ffff0a7224 */ /* 0x000fc600078e00ff */
[----:B------:R-:W-:-:S04]  /*32b0*/  LOP3.LUT R7, R7, 0x3, RZ, 0xc0, !PT ;  /* 0x0000000307077812 */ /* 0x000fc800078ec0ff */
[----:B------:R-:W-:-:S03]  /*32c0*/  ISETP.NE.AND P0, PT, R7, RZ, PT ;  /* 0x000000ff0700720c */ /* 0x000fc60003f05270 */
[----:B------:R-:W-:Y:S10]  /*32d0*/  @!P1 BRA `(.L_x_4417) ;  /* 0x0000000000d49947 */ /* 0x000ff40003800000 */
[----:B------:R-:W-:Y:S02]  /*32e0*/  IMAD.SHL.U32 R9, R14, 0x10, RZ ;  /* 0x000000100e097824 */ /* 0x000fe400078e00ff */
[----:B------:R-:W-:Y:S02]  /*32f0*/  IMAD.IADD R10, R20, 0x1, -R7 ;  /* 0x00000001140a7824 */ /* 0x000fe400078e0a07 */
[----:B------:R-:W-:Y:S02]  /*3300*/  IMAD R8, R4, 0x84, R9 ;  /* 0x0000008404087824 */ /* 0x000fe400078e0209 */
[----:B------:R-:W-:-:S03]  /*3310*/  IMAD.MOV R13, RZ, RZ, -R10 ;  /* 0x000000ffff0d7224 */ /* 0x000fc600078e0a0a */
[----:B------:R-:W-:-:S07]  /*3320*/  IADD3 R5, PT, PT, R8, 0x8, R5 ;  /* 0x0000000808057810 */ /* 0x000fce0007ffe005 */
.L_x_4418:
[C---:B0-----:R-:W-:Y:S01]  /*3330*/  LOP3.LUT R15, R2.reuse, 0x1f, RZ, 0xc0, !PT ;  /* 0x0000001f020f7812 */ /* 0x041fe200078ec0ff */
[C---:B------:R-:W-:Y:S02]  /*3340*/  VIADD R8, R2.reuse, 0xffffffff ;  /* 0xffffffff02087836 */ /* 0x040fe40000000000 */
[C---:B------:R-:W-:Y:S01]  /*3350*/  VIADD R9, R2.reuse, 0x1d ;  /* 0x0000001d02097836 */ /* 0x040fe20000000000 */
[----:B------:R-:W-:Y:S01]  /*3360*/  ISETP.GE.U32.AND P4, PT, R15, UR5, PT ;  /* 0x000000050f007c0c */ /* 0x000fe2000bf86070 */
[----:B------:R-:W-:Y:S01]  /*3370*/  VIADD R2, R2, 0x1e ;  /* 0x0000001e02027836 */ /* 0x000fe20000000000 */
[----:B------:R-:W-:Y:S01]  /*3380*/  LOP3.LUT R17, R8, 0x1f, RZ, 0xc0, !PT ;  /* 0x0000001f08117812 */ /* 0x000fe200078ec0ff */
[----:B------:R-:W-:Y:S01]  /*3390*/  VIADD R13, R13, 0x4 ;  /* 0x000000040d0d7836 */ /* 0x000fe20000000000 */
[----:B-1234-:R-:W-:Y:S02]  /*33a0*/  LOP3.LUT R29, R9, 0x1f, RZ, 0xc0, !PT ;  /* 0x0000001f091d7812 */ /* 0x01efe400078ec0ff */
[----:B------:R-:W-:-:S02]  /*33b0*/  LOP3.LUT R21, R2, 0x1f, RZ, 0xc0, !PT ;  /* 0x0000001f02157812 */ /* 0x000fc400078ec0ff */
[----:B------:R-:W-:Y:S02]  /*33c0*/  ISETP.GE.U32.AND P3, PT, R17, UR5, PT ;  /* 0x0000000511007c0c */ /* 0x000fe4000bf66070 */
[----:B------:R-:W-:Y:S02]  /*33d0*/  ISETP.GE.U32.AND P2, PT, R21, UR5, PT ;  /* 0x0000000515007c0c */ /* 0x000fe4000bf46070 */
[----:B------:R-:W-:Y:S02]  /*33e0*/  ISETP.GE.U32.AND P1, PT, R29, UR5, PT ;  /* 0x000000051d007c0c */ /* 0x000fe4000bf26070 */
[----:B------:R-:W-:Y:S02]  /*33f0*/  @!P4 IADD3 R2, P6, PT, R15, R12, RZ ;  /* 0x0000000c0f02c210 */ /* 0x000fe40007fde0ff */
[----:B------:R-:W0:Y:S01]  /*3400*/  @!P4 LDS R15, [R5+-0x8] ;  /* 0xfffff800050fc984 */ /* 0x000e220000000800 */
[----:B------:R-:W-:Y:S02]  /*3410*/  IADD3 R12, P5, PT, R12, UR12, RZ ;  /* 0x0000000c0c0c7c10 */ /* 0x000fe4000ffbe0ff */
[----:B------:R-:W-:Y:S01]  /*3420*/  @!P4 IMAD.X R9, RZ, RZ, R11, P6 ;  /* 0x000000ffff09c224 */ /* 0x000fe200030e060b */
[----:B------:R-:W-:Y:S01]  /*3430*/  @!P4 LEA R8, P6, R2, UR14, 0x2 ;  /* 0x0000000e0208cc11 */ /* 0x000fe2000f8c10ff */
[----:B------:R-:W1:Y:S01]  /*3440*/  @!P3 LDS R19, [R5+-0x4] ;  /* 0xfffffc000513b984 */ /* 0x000e620000000800 */
[----:B------:R-:W-:-:S02]  /*3450*/  IADD3.X R20, PT, PT, R11, UR13, RZ, P5, !PT ;  /* 0x0000000d0b147c10 */ /* 0x000fc4000affe4ff */
[----:B------:R-:W-:Y:S01]  /*3460*/  @!P4 LEA.HI.X R9, R2, UR4, R9, 0x2, P6 ;  /* 0x000000040209cc11 */ /* 0x000fe2000b0f1409 */
[----:B------:R-:W2:Y:S01]  /*3470*/  @!P2 LDS R25, [R5] ;  /* 0x000000000519a984 */ /* 0x000ea20000000800 */
[----:B------:R-:W-:Y:S02]  /*3480*/  @!P3 IADD3 R2, P5, PT, R17, R12, RZ ;  /* 0x0000000c1102b210 */ /* 0x000fe40007fbe0ff */
[----:B------:R-:W-:Y:S01]  /*3490*/  IADD3 R12, P6, PT, R12, UR12, RZ ;  /* 0x0000000c0c0c7c10 */ /* 0x000fe2000ffde0ff */
[----:B------:R3:W4:Y:S02]  /*34a0*/  @!P1 LDS R27, [R5+0x4] ;  /* 0x00000400051b9984 */ /* 0x0007240000000800 */
[----:B------:R-:W-:Y:S01]  /*34b0*/  @!P3 IMAD.X R11, RZ, RZ, R20, P5 ;  /* 0x000000ffff0bb224 */ /* 0x000fe200028e0614 */
[----:B------:R-:W-:Y:S02]  /*34c0*/  @!P3 LEA R16, P5, R2, UR14, 0x2 ;  /* 0x0000000e0210bc11 */ /* 0x000fe4000f8a10ff */
[----:B------:R-:W-:-:S02]  /*34d0*/  IADD3.X R22, PT, PT, R20, UR13, RZ, P6, !PT ;  /* 0x0000000d14167c10 */ /* 0x000fc4000b7fe4ff */
[----:B------:R-:W-:Y:S01]  /*34e0*/  @!P3 LEA.HI.X R17, R2, UR4, R11, 0x2, P5 ;  /* 0x000000040211bc11 */ /* 0x000fe2000a8f140b */
        /* <DEDUP_REMOVED lines=9> */
[----:B0-----:R0:W-:Y:S01]  /*3580*/  @!P4 STG.E desc[UR22][R8.64], R15 ;  /* 0x0000000f0800c986 */ /* 0x0011e2000c101916 */
[----:B------:R-:W-:-:S03]  /*3590*/  @!P1 LEA R22, P5, R2, UR14, 0x2 ;  /* 0x0000000e02169c11 */ /* 0x000fc6000f8a10ff */
[----:B-1----:R0:W-:Y:S01]  /*35a0*/  @!P3 STG.E desc[UR22][R16.64], R19 ;  /* 0x000000131000b986 */ /* 0x0021e2000c101916 */
[----:B------:R-:W-:Y:S01]  /*35b0*/  @!P1 LEA.HI.X R23, R2, UR4, R11, 0x2, P5 ;  /* 0x0000000402179c11 */ /* 0x000fe2000a8f140b */
[----:B------:R-:W-:Y:S02]  /*35c0*/  VIADD R2, R29, 0x1f ;  /* 0x0000001f1d027836 */ /* 0x000fe40000000000 */
[----:B--2---:R0:W-:Y:S01]  /*35d0*/  @!P2 STG.E desc[UR22][R20.64], R25 ;  /* 0x000000191400a986 */ /* 0x0041e2000c101916 */
[----:B------:R-:W-:-:S03]  /*35e0*/  ISETP.NE.AND P2, PT, R13, RZ, PT ;  /* 0x000000ff0d00720c */ /* 0x000fc60003f45270 */
[----:B----4-:R0:W-:Y:S01]  /*35f0*/  @!P1 STG.E desc[UR22][R22.64], R27 ;  /* 0x0000001b16009986 */ /* 0x0101e2000c101916 */
[----:B------:R-:W-:-:S04]  /*3600*/  IADD3 R12, P1, PT, R12, UR12, RZ ;  /* 0x0000000c0c0c7c10 */ /* 0x000fc8000ff3e0ff */
[----:B------:R-:W-:-:S05]  /*3610*/  IADD3.X R11, PT, PT, R24, UR13, RZ, P1, !PT ;  /* 0x0000000d180b7c10 */ /* 0x000fca0008ffe4ff */
[----:B------:R-:W-:Y:S05]  /*3620*/  @P2 BRA `(.L_x_4418) ;  /* 0xfffffffc00402947 */ /* 0x000fea000383ffff */
.L_x_4417:
[----:B------:R-:W-:Y:S05]  /*3630*/  BSYNC.RECONVERGENT B1 ;  /* 0x0000000000017941 */ /* 0x000fea0003800200 */
.L_x_4416:
[----:B------:R-:W-:Y:S05]  /*3640*/  @!P0 BRA `(.L_x_4415) ;  /* 0x0000000000888947 */ /* 0x000fea0003800000 */
[----:B------:R-:W-:Y:S01]  /*3650*/  LOP3.LUT R5, R2, 0x1f, RZ, 0xc0, !PT ;  /* 0x0000001f02057812 */ /* 0x000fe200078ec0ff */
[----:B------:R-:W-:-:S03]  /*3660*/  IMAD.IADD R3, R3, 0x1, R10 ;  /* 0x0000000103037824 */ /* 0x000fc600078e020a */
[----:B------:R-:W-:Y:S01]  /*3670*/  ISETP.GE.U32.AND P0, PT, R5, UR5, PT ;  /* 0x0000000505007c0c */ /* 0x000fe2000bf06070 */
[----:B------:R-:W-:-:S12]  /*3680*/  IMAD R10, R3, 0x4, R6 ;  /* 0x00000004030a7824 */ /* 0x000fd800078e0206 */
[----:B------:R-:W5:Y:S01]  /*3690*/  @!P0 LDS R3, [R10] ;  /* 0x000000000a038984 */ /* 0x000f620000000800 */
[----:B------:R-:W-:-:S05]  /*36a0*/  @!P0 IADD3 R5, P1, PT, R5, R12, RZ ;  /* 0x0000000c05058210 */ /* 0x000fca0007f3e0ff */
[----:B------:R-:W-:Y:S01]  /*36b0*/  @!P0 IMAD.X R6, RZ, RZ, R11, P1 ;  /* 0x000000ffff068224 */ /* 0x000fe200008e060b */
[----:B0-----:R-:W-:-:S04]  /*36c0*/  @!P0 LEA R8, P1, R5, UR14, 0x2 ;  /* 0x0000000e05088c11 */ /* 0x001fc8000f8210ff */
[----:B------:R-:W-:Y:S02]  /*36d0*/  @!P0 LEA.HI.X R9, R5, UR4, R6, 0x2, P1 ;  /* 0x0000000405098c11 */ /* 0x000fe400088f1406 */
[----:B------:R-:W-:-:S04]  /*36e0*/  IADD3 R12, P1, PT, R12, UR12, RZ ;  /* 0x0000000c0c0c7c10 */ /* 0x000fc8000ff3e0ff */
[----:B------:R-:W-:Y:S01]  /*36f0*/  IADD3.X R11, PT, PT, R11, UR13, RZ, P1, !PT ;  /* 0x0000000d0b0b7c10 */ /* 0x000fe20008ffe4ff */
[----:B-----5:R0:W-:Y:S01]  /*3700*/  @!P0 STG.E desc[UR22][R8.64], R3 ;  /* 0x0000000308008986 */ /* 0x0201e2000c101916 */
        /* <DEDUP_REMOVED lines=22> */
.L_x_4415:
[----:B------:R-:W-:Y:S05]  /*3870*/  BSYNC.RECONVERGENT B0 ;  /* 0x0000000000007941 */ /* 0x000fea0003800200 */
.L_x_4414:
        /* <DEDUP_REMOVED lines=9> */
[----:B------:R-:W-:Y:S02]  /*3910*/  @!P0 MOV R9, 0x400 ;  /* 0x0000040000098802 */ /* 0x000fe40000000f00 */
[----:B0-----:R-:W-:-:S05]  /*3920*/  FMNMX R3, R18, R3, !PT ;  /* 0x0000000312037209 */ /* 0x001fca0007800000 */
[----:B------:R-:W0:Y:S01]  /*3930*/  SHFL.DOWN PT, R2, R3, 0x8, 0x1f ;  /* 0x09001f0003027f89 */ /* 0x000e2200000e0000 */
        /* <DEDUP_REMOVED lines=20> */
[----:B------:R0:W0:Y:S01]  /*3a80*/  @!P0 LDS R2, [R3] ;  /* 0x0000000003028984 */ /* 0x0000220000000800 */
[----:B------:R-:W-:Y:S05]  /*3a90*/  BRA.DIV UR4, `(.L_x_4421) ;  /* 0x0000000204847947 */ /* 0x000fea000b800000 */
[----:B0-----:R-:W0:Y:S02]  /*3aa0*/  SHFL.DOWN PT, R3, R2, 0x4, 0x1f ;  /* 0x08801f0002037f89 */ /* 0x001e2400000e0000 */
[----:B0-----:R-:W-:-:S05]  /*3ab0*/  FMNMX R3, R3, R2, !PT ;  /* 0x0000000203037209 */ /* 0x001fca0007800000 */
[----:B------:R-:W0:Y:S02]  /*3ac0*/  SHFL.DOWN PT, R4, R3, 0x2, 0x1f ;  /* 0x08401f0003047f89 */ /* 0x000e2400000e0000 */
[----:B0-----:R-:W-:-:S05]  /*3ad0*/  FMNMX R4, R3, R4, !PT ;  /* 0x0000000403047209 */ /* 0x001fca0007800000 */
[----:B------:R0:W0:Y:S02]  /*3ae0*/  SHFL.DOWN PT, R5, R4, 0x1, 0x1f ;  /* 0x08201f0004057f89 */ /* 0x00002400000e0000 */
.L_x_4427:
[----:B------:R-:W-:Y:S02]  /*3af0*/  ISETP.NE.AND P0, PT, R0, RZ, PT ;  /* 0x000000ff0000720c */ /* 0x000fe40003f05270 */
[----:B0-----:R-:W-:-:S11]  /*3b00*/  FMNMX R5, R4, R5, !PT ;  /* 0x0000000504057209 */ /* 0x001fd60007800000 */
[----:B------:R-:W-:Y:S05]  /*3b10*/  @P0 BRA `(.L_x_4420) ;  /* 0x0000000000080947 */ /* 0x000fea0003800000 */
[----:B------:R-:W0:Y:S02]  /*3b20*/  LDC.64 R2, c[0x0][0x3a8] ;  /* 0x0000ea00ff027b82 */ /* 0x000e240000000a00 */
[----:B0-----:R0:W-:Y:S02]  /*3b30*/  REDG.E.MAX.S32.STRONG.GPU desc[UR22][R2.64], R5 ;  /* 0x000000050200798e */ /* 0x0011e4000d12e316 */
.L_x_4420:
[----:B------:R-:W-:Y:S05]  /*3b40*/  BSYNC B0 ;  /* 0x0000000000007941 */ /* 0x000fea0003800000 */
.L_x_4419:
[----:B------:R-:W5:Y:S01]  /*3b50*/  S2UR UR6, SR_CTAID.X ;  /* 0x00000000000679c3 */ /* 0x000f620000002500 */
[----:B------:R-:W1:Y:S02]  /*3b60*/  LDCU.64 UR4, c[0x0][0x3b0] ;  /* 0x00007600ff0477ac */ /* 0x000e640008000a00 */
[----:B-1----:R-:W-:Y:S02]  /*3b70*/  ISETP.EQ.U32.AND P1, PT, RZ, UR4, PT ;  /* 0x00000004ff007c0c */ /* 0x002fe4000bf22070 */
[----:B-----5:R-:W-:-:S04]  /*3b80*/  LOP3.LUT P0, RZ, R0, UR6, RZ, 0xfc, !PT ;  /* 0x0000000600ff7c12 */ /* 0x020fc8000f80fcff */
        /* <DEDUP_REMOVED lines=8> */
[----:B--234-:R-:W-:Y:S05]  /*3c10*/  CALL.REL.NOINC `($__internal_77_$__cuda_sm20_rcp_rn_f32_slowpath) ;  /* 0x0000000400987944 */ /* 0x01cfea0003c00000 */
[----:B------:R-:W-:Y:S05]  /*3c20*/  BRA `(.L_x_4423) ;  /* 0x0000000000147947 */ /* 0x000fea0003800000 */
.L_x_4422:
[----:B0-----:R-:W0:Y:S01]  /*3c30*/  MUFU.RCP R5, UR29 ;  /* 0x0000001d00057d08 */ /* 0x001e220008001000 */
[----:B------:R-:W-:-:S04]  /*3c40*/  IMAD.U32 R0, RZ, RZ, UR29 ;  /* 0x0000001dff007e24 */ /* 0x000fc8000f8e00ff */
[----:B0-----:R-:W-:-:S04]  /*3c50*/  FFMA R0, R5, R0, -1 ;  /* 0xbf80000005007423 */ /* 0x001fc80000000000 */
[----:B------:R-:W-:-:S04]  /*3c60*/  FADD.FTZ R0, -R0, -RZ ;  /* 0x800000ff00007221 */ /* 0x000fc80000010100 */
[----:B------:R-:W-:-:S07]  /*3c70*/  FFMA R5, R5, R0, R5 ;  /* 0x0000000005057223 */ /* 0x000fce0000000005 */
.L_x_4423:
[----:B------:R-:W0:Y:S02]  /*3c80*/  LDC.64 R2, c[0x0][0x3b0] ;  /* 0x0000ec00ff027b82 */ /* 0x000e240000000a00 */
[----:B0-----:R-:W-:Y:S01]  /*3c90*/  STG.E desc[UR22][R2.64], R5 ;  /* 0x0000000502007986 */ /* 0x001fe2000c101916 */
[----:B------:R-:W-:Y:S05]  /*3ca0*/  EXIT ;  /* 0x000000000000794d */ /* 0x000fea0003800000 */
.L_x_4421:
[----:B------:R-:W-:Y:S02]  /*3cb0*/  IMAD.MOV.U32 R7, RZ, RZ, 0x4 ;  /* 0x00000004ff077424 */ /* 0x000fe400078e00ff */
[----:B------:R-:W-:Y:S02]  /*3cc0*/  IMAD.MOV.U32 R9, RZ, RZ, 0x1f ;  /* 0x0000001fff097424 */ /* 0x000fe400078e00ff */
[----:B------:R-:W-:-:S07]  /*3cd0*/  IMAD.MOV.U32 R6, RZ, RZ, -0x1 ;  /* 0xffffffffff067424 */ /* 0x000fce00078e00ff */
[----:B01234-:R-:W-:Y:S05]  /*3ce0*/  WARPSYNC.COLLECTIVE R6, `(.L_x_4424) ;  /* 0x0000000006087348 */ /* 0x01ffea0003c00000 */
[----:B0-----:R0:W0:Y:S02]  /*3cf0*/  SHFL.DOWN P0, R5, R2, R7, R9 ;  /* 0x0800000702057389 */ /* 0x0010240000000009 */
[----:B01234-:R-:W-:Y:S05]  /*3d00*/  ENDCOLLECTIVE ;  /* 0x000000000000791b */ /* 0x01ffea0003800000 */
.L_x_4424:
[----:B------:R-:W-:Y:S02]  /*3d10*/  IMAD.MOV.U32 R7, RZ, RZ, 0x2 ;  /* 0x00000002ff077424 */ /* 0x000fe400078e00ff */
[----:B------:R-:W-:-:S05]  /*3d20*/  IMAD.MOV.U32 R3, RZ, RZ, R5 ;  /* 0x000000ffff037224 */ /* 0x000fca00078e0005 */
[----:B------:R-:W-:-:S05]  /*3d30*/  FMNMX R3, R3, R2, !PT ;  /* 0x0000000203037209 */ /* 0x000fca0007800000 */
[----:B------:R-:W-:-:S07]  /*3d40*/  IMAD.MOV.U32 R2, RZ, RZ, R3 ;  /* 0x000000ffff027224 */ /* 0x000fce00078e0003 */
[----:B------:R-:W-:Y:S05]  /*3d50*/  WARPSYNC.COLLECTIVE R6, `(.L_x_4425) ;  /* 0x0000000006087348 */ /* 0x000fea0003c00000 */
[----:B------:R0:W1:Y:S02]  /*3d60*/  SHFL.DOWN P0, R5, R2, R7, R9 ;  /* 0x0800000702057389 */ /* 0x0000640000000009 */
[----:B01----:R-:W-:Y:S05]  /*3d70*/  ENDCOLLECTIVE ;  /* 0x000000000000791b */ /* 0x003fea0003800000 */
.L_x_4425:
[----:B------:R-:W-:Y:S02]  /*3d80*/  IMAD.MOV.U32 R7, RZ, RZ, 0x1 ;  /* 0x00000001ff077424 */ /* 0x000fe400078e00ff */
[----:B------:R-:W-:-:S05]  /*3d90*/  IMAD.MOV.U32 R4, RZ, RZ, R5 ;  /* 0x000000ffff047224 */ /* 0x000fca00078e0005 */
[----:B------:R-:W-:-:S05]  /*3da0*/  FMNMX R4, R3, R4, !PT ;  /* 0x0000000403047209 */ /* 0x000fca0007800000 */
[----:B------:R-:W-:-:S07]  /*3db0*/  IMAD.MOV.U32 R2, RZ, RZ, R4 ;  /* 0x000000ffff027224 */ /* 0x000fce00078e0004 */
[----:B------:R-:W-:Y:S05]  /*3dc0*/  WARPSYNC.COLLECTIVE R6, `(.L_x_4426) ;  /* 0x0000000006087348 */ /* 0x000fea0003c00000 */
[----:B------:R0:W1:Y:S02]  /*3dd0*/  SHFL.DOWN P0, R5, R2, R7, R9 ;  /* 0x0800000702057389 */ /* 0x0000640000000009 */
[----:B01----:R-:W-:Y:S05]  /*3de0*/  ENDCOLLECTIVE ;  /* 0x000000000000791b */ /* 0x003fea0003800000 */
.L_x_4426:
[----:B------:R-:W-:Y:S05]  /*3df0*/  BRA `(.L_x_4427) ;  /* 0xfffffffc003c7947 */ /* 0x000fea000383ffff */
        .weak           $__internal_76_$__cuda_sm20_div_u64
        .type           $__internal_76_$__cuda_sm20_div_u64,@function
        .size           $__internal_76_$__cuda_sm20_div_u64,($__internal_77_$__cuda_sm20_rcp_rn_f32_slowpath - $__internal_76_$__cuda_sm20_div_u64)
$__internal_76_$__cuda_sm20_div_u64:
        /* <DEDUP_REMOVED lines=71> */
[----:B------:R-:W-:Y:S11]  /*4270*/  RET.REL.NODEC R2 `(_ZN18transformer_engine6detail43dgated_act_cast_transpose_kernel_notalignedILi2ELi1Ef13__nv_bfloat16fNS_5EmptyEXadL_ZNS_6dsreluIffEET_T0_RKS3_EEXadL_ZNS_5sreluIffEES5_S6_S8_EEEEvPKT2_SC_PT3_SE_PKT1_PSF_SI_mmm) ;  /* 0xffffffbc02607950 */ /* 0x000ff60003c3ffff */
        .weak           $__internal_77_$__cuda_sm20_rcp_rn_f32_slowpath
        .type           $__internal_77_$__cuda_sm20_rcp_rn_f32_slowpath,@function
        .size           $__internal_77_$__cuda_sm20_rcp_rn_f32_slowpath,(.L_x_29378 - $__internal_77_$__cuda_sm20_rcp_rn_f32_slowpath)
$__internal_77_$__cuda_sm20_rcp_rn_f32_slowpath:
        /* <DEDUP_REMOVED lines=15> */
.L_x_4428:
        /* <DEDUP_REMOVED lines=33> */
.L_x_4430:
[----:B------:R0:W1:Y:S02]  /*4580*/  MUFU.RCP R2, R0 ;  /* 0x0000000000027308 */ /* 0x0000640000001000 */
.L_x_4429:
[----:B-1-3--:R-:W-:Y:S02]  /*4590*/  IMAD.MOV.U32 R5, RZ, RZ, R2 ;  /* 0x000000ffff057224 */ /* 0x00afe400078e0002 */
[----:B------:R-:W-:Y:S02]  /*45a0*/  IMAD.MOV.U32 R2, RZ, RZ, R7 ;  /* 0x000000ffff027224 */ /* 0x000fe400078e0007 */
[----:B------:R-:W-:-:S04]  /*45b0*/  IMAD.MOV.U32 R3, RZ, RZ, 0x0 ;  /* 0x00000000ff037424 */ /* 0x000fc800078e00ff */
[----:B0-2---:R-:W-:Y:S05]  /*45c0*/  RET.REL.NODEC R2 `(_ZN18transformer_engine6detail43dgated_act_cast_transpose_kernel_notalignedILi2ELi1Ef13__nv_bfloat16fNS_5EmptyEXadL_ZNS_6dsreluIffEET_T0_RKS3_EEXadL_ZNS_5sreluIffEES5_S6_S8_EEEEvPKT2_SC_PT3_SE_PKT1_PSF_SI_mmm) ;  /* 0xffffffb8028c7950 */ /* 0x005fea0003c3ffff */
.L_x_4431:
        /* <DEDUP_REMOVED lines=11> */
.L_x_29378:


//--------------------- .text._ZN18transformer_engine6detail32dgated_act_cast_transpose_kernelILi2ELi1Ef13__nv_bfloat16fNS_5EmptyEXadL_ZNS_6dsreluIffEET_T0_RKS3_EEXadL_ZNS_5sreluIffEES5_S6_S8_EEEEvPKT2_SC_PT3_SE_PKT1_PSF_SI_mmm --------------------------
	.section	.text._ZN18transformer_engine6detail32dgated_act_cast_transpose_kernelILi2ELi1Ef13__nv_bfloat16fNS_5EmptyEXadL_ZNS_6dsreluIffEET_T0_RKS3_EEXadL_ZNS_5sreluIffEES5_S6_S8_EEEEvPKT2_SC_PT3_SE_PKT1_PSF_SI_mmm,"ax",@progbits
	.align	128
        .global         _ZN18transformer_engine6detail32dgated_act_cast_transpose_kernelILi2ELi1Ef13__nv_bfloat16fNS_5EmptyEXadL_ZNS_6dsreluIffEET_T0_RKS3_EEXadL_ZNS_5sreluIffEES5_S6_S8_EEEEvPKT2_SC_PT3_SE_PKT1_PSF_SI_mmm
        .type           _ZN18transformer_engine6detail32dgated_act_cast_transpose_kernelILi2ELi1Ef13__nv_bfloat16fNS_5EmptyEXadL_ZNS_6dsreluIffEET_T0_RKS3_EEXadL_ZNS_5sreluIffEES5_S6_S8_EEEEvPKT2_SC_PT3_SE_PKT1_PSF_SI_mmm,@function
        .size           _ZN18transformer_engine6detail32dgated_act_cast_transpose_kernelILi2ELi1Ef13__nv_bfloat16fNS_5EmptyEXadL_ZNS_6dsreluIffEET_T0_RKS3_EEXadL_ZNS_5sreluIffEES5_S6_S8_EEEEvPKT2_SC_PT3_SE_PKT1_PSF_SI_mmm,(.L_x_29380 - _ZN18transformer_engine6detail32dgated_act_cast_transpose_kernelILi2ELi1Ef13__nv_bfloat16fNS_5EmptyEXadL_ZNS_6dsreluIffEET_T0_RKS3_EEXadL_ZNS_5sreluIffEES5_S6_S8_EEEEvPKT2_SC_PT3_SE_PKT1_PSF_SI_mmm)
        .other          _ZN18transformer_engine6detail32dgated_act_cast_transpose_kernelILi2ELi1Ef13__nv_bfloat16fNS_5EmptyEXadL_ZNS_6dsreluIffEET_T0_RKS3_EEXadL_ZNS_5sreluIffEES5_S6_S8_EEEEvPKT2_SC_PT3_SE_PKT1_PSF_SI_mmm,@"STO_CUDA_ENTRY STV_DEFAULT"
_ZN18transformer_engine6detail32dgated_act_cast_transpose_kernelILi2ELi1Ef13__nv_bfloat16fNS_5EmptyEXadL_ZNS_6dsreluIffEET_T0_RKS3_EEXadL_ZNS_5sreluIffEES5_S6_S8_EEEEvPKT2_SC_PT3_SE_PKT1_PSF_SI_mmm:
.text._ZN18transformer_engine6detail32dgated_act_cast_transpose_kernelILi2ELi1Ef13__nv_bfloat16fNS_5EmptyEXadL_ZNS_6dsreluIffEET_T0_RKS3_EEXadL_ZNS_5sreluIffEES5_S6_S8_EEEEvPKT2_SC_PT3_SE_PKT1_PSF_SI_mmm:
        /* <DEDUP_REMOVED lines=39> */
.L_x_4432:
[----:B------:R-:W-:-:S07]  /*0270*/  MOV R4, 0x290 ;  /* 0x0000029000047802 */ /* 0x000fce0000000f00 */
[----:B------:R-:W-:Y:S05]  /*0280*/  CALL.REL.NOINC `($__internal_78_$__cuda_sm20_div_u64) ;  /* 0x0000002000407944 */ /* 0x000fea0003c00000 */
        /* <DEDUP_REMOVED lines=11> */
.L_x_4433:
        /* <DEDUP_REMOVED lines=11> */
[----:B------:R-:W-:Y:S02]  /*03f0*/  USHF.R.U64 UR25, UR12, 0x1, UR13 ;  /* 0x000000010c197899 */ /* 0x000fe4000800120d */
[----:B------:R-:W-:Y:S02]  /*0400*/  USHF.R.U32.HI UR26, URZ, 0x1, UR13 ;  /* 0x00000001ff1a7899 */ /* 0x000fe4000801160d */
[----:B------:R-:W-:Y:S01]  /*0410*/  ULEA UR17, UP0, UR14, UR7, 0x5 ;  /* 0x000000070e117291 */ /* 0x000fe2000f8028ff */
[----:B0-----:R-:W-:Y:S01]  /*0420*/  SHF.R.U32.HI R3, RZ, 0x5, R0 ;  /* 0x00000005ff037819 */ /* 0x001fe20000011600 */
[----:B------:R-:W-:Y:S02]  /*0430*/  UIADD3 UR15, UPT, UPT, UR15, UR20, URZ ;  /* 0x000000140f0f7290 */ /* 0x000fe4000fffe0ff */
[----:B--2---:R-:W-:-:S02]  /*0440*/  ULEA UR21, UP1, UR17, UR8, 0x1 ;  /* 0x0000000811157291 */ /* 0x004fc4000f8208ff */
[----:B------:R-:W-:Y:S01]  /*0450*/  IMAD.SHL.U32 R3, R3, 0x4, RZ ;  /* 0x0000000403037824 */ /* 0x000fe200078e00ff */
[----:B------:R-:W-:Y:S02]  /*0460*/  ULEA.HI.X UR8, UR14, UR18, UR15, 0x5, UP0 ;  /* 0x000000120e087291 */ /* 0x000fe400080f2c0f */
[----:B------:R-:W-:Y:S01]  /*0470*/  ULOP3.LUT UR24, UR13, 0x7fffffff, URZ, 0xc0, !UPT ;  /* 0x7fffffff0d187892 */ /* 0x000fe2000f8ec0ff */
[----:B------:R-:W-:Y:S01]  /*0480*/  IMAD.IADD R45, R0, 0x1, -R3 ;  /* 0x00000001002d7824 */ /* 0x000fe200078e0a03 */
[----:B------:R-:W-:Y:S01]  /*0490*/  ULEA.HI.X UR8, UR17, UR9, UR8, 0x1, UP1 ;  /* 0x0000000911087291 */ /* 0x000fe200088f0c08 */
[----:B------:R-:W-:Y:S01]  /*04a0*/  IMAD R19, R3, UR26, RZ ;  /* 0x0000001a03137c24 */ /* 0x000fe2000f8e02ff */
[----:B------:R-:W-:Y:S02]  /*04b0*/  ULEA UR7, UP2, UR14, UR7, 0x6 ;  /* 0x000000070e077291 */ /* 0x000fe4000f8430ff */
[----:B------:R-:W-:Y:S01]  /*04c0*/  LOP3.LUT R4, R45, 0x1f, RZ, 0xc0, !PT ;  /* 0x0000001f2d047812 */ /* 0x000fe200078ec0ff */
[----:B------:R-:W-:Y:S01]  /*04d0*/  IMAD R31, R3, UR24, RZ ;  /* 0x00000018031f7c24 */ /* 0x000fe2000f8e02ff */
[----:B------:R-:W-:-:S02]  /*04e0*/  ULEA UR20, UP3, UR7, UR10, 0x1 ;  /* 0x0000000a07147291 */ /* 0x000fc4000f8608ff */
[----:B------:R-:W-:Y:S01]  /*04f0*/  ULEA.HI.X UR14, UR14, UR18, UR15, 0x6, UP2 ;  /* 0x000000120e0e7291 */ /* 0x000fe200090f340f */
[----:B------:R-:W-:Y:S01]  /*0500*/  IMAD.WIDE.U32 R6, R3, UR25, R4 ;  /* 0x0000001903067c25 */ /* 0x000fe2000f8e0004 */
[----:B------:R-:W-:Y:S02]  /*0510*/  ULEA UR18, UP0, UR12, UR20, 0x1 ;  /* 0x000000140c127291 */ /* 0x000fe4000f8008ff */
[----:B------:R-:W-:Y:S01]  /*0520*/  ULEA.HI.X UR15, UR7, UR11, UR14, 0x1, UP3 ;  /* 0x0000000b070f7291 */ /* 0x000fe200098f0c0e */
[----:B------:R-:W-:Y:S01]  /*0530*/  IMAD.IADD R7, R7, 0x1, R19 ;  /* 0x0000000107077824 */ /* 0x000fe200078e0213 */
[C---:B------:R-:W-:Y:S01]  /*0540*/  LEA R14, P0, R6.reuse, UR21, 0x2 ;  /* 0x00000015060e7c11 */ /* 0x040fe2000f8010ff */
[----:B------:R-:W-:Y:S01]  /*0550*/  IMAD.WIDE.U32 R4, R3, UR12, R4 ;  /* 0x0000000c03047c25 */ /* 0x000fe2000f8e0004 */
[----:B------:R-:W-:Y:S02]  /*0560*/  ULEA.HI.X UR27, UR12, UR15, UR13, 0x1, UP0 ;  /* 0x0000000f0c1b7291 */ /* 0x000fe400080f0c0d */
[----:B------:R-:W-:Y:S01]  /*0570*/  LEA.HI.X R15, R6, UR8, R7, 0x2, P0 ;  /* 0x00000008060f7c11 */ /* 0x000fe200080f1407 */
[----:B------:R-:W-:Y:S01]  /*0580*/  IMAD.IADD R5, R5, 0x1, R31 ;  /* 0x0000000105057824 */ /* 0x000fe200078e021f */
[----:B---3--:R-:W-:Y:S01]  /*0590*/  ISETP.NE.U32.AND P0, PT, RZ, UR28, PT ;  /* 0x0000001cff007c0c */ /* 0x008fe2000bf05070 */
[----:B------:R-:W-:-:S02]  /*05a0*/  IMAD.SHL.U32 R10, R4, 0x4, RZ ;  /* 0x00000004040a7824 */ /* 0x000fc400078e00ff */
[----:B------:R-:W-:Y:S01]  /*05b0*/  IMAD.U32 R6, RZ, RZ, UR12 ;  /* 0x0000000cff067e24 */ /* 0x000fe2000f8e00ff */
[----:B------:R-:W-:Y:S01]  /*05c0*/  ISETP.NE.AND.EX P0, PT, RZ, UR29, PT, P0 ;  /* 0x0000001dff007c0c */ /* 0x000fe2000bf05300 */
[----:B------:R-:W-:Y:S01]  /*05d0*/  IMAD.U32 R7, RZ, RZ, UR24 ;  /* 0x00000018ff077e24 */ /* 0x000fe2000f8e00ff */
[----:B------:R-:W-:Y:S01]  /*05e0*/  SHF.L.U64.HI R2, R4, 0x2, R5 ;  /* 0x0000000204027819 */ /* 0x000fe20000010205 */
[----:B------:R-:W-:Y:S01]  /*05f0*/  VIADD R26, R45, 0xffffffff ;  /* 0xffffffff2d1a7836 */ /* 0x000fe20000000000 */
[C---:B------:R-:W-:Y:S01]  /*0600*/  IADD3 R16, P1, PT, R10.reuse, UR20, RZ ;  /* 0x000000140a107c10 */ /* 0x040fe2000ff3e0ff */
[----:B------:R-:W-:Y:S01]  /*0610*/  IMAD.WIDE.U32 R6, R3, UR12, R6 ;  /* 0x0000000c03067c25 */ /* 0x000fe2000f8e0006 */
[----:B------:R-:W-:Y:S01]  /*0620*/  IADD3 R10, P2, PT, R10, UR18, RZ ;  /* 0x000000120a0a7c10 */ /* 0x000fe2000ff5e0ff */
[----:B----4-:R0:W2:Y:S01]  /*0630*/  LDG.E R8, desc[UR22][R14.64] ;  /* 0x000000160e087981 */ /* 0x0100a2000c1e1900 */
[----:B------:R-:W-:Y:S02]  /*0640*/  IADD3.X R17, PT, PT, R2, UR15, RZ, P1, !PT ;  /* 0x0000000f02117c10 */ /* 0x000fe40008ffe4ff */
[----:B------:R-:W-:-:S02]  /*0650*/  LOP3.LUT R26, R26, 0x1f, RZ, 0xc0, !PT ;  /* 0x0000001f1a1a7812 */ /* 0x000fc400078ec0ff */
[----:B------:R-:W-:Y:S01]  /*0660*/  IADD3.X R11, PT, PT, R2, UR27, RZ, P2, !PT ;  /* 0x0000001b020b7c10 */ /* 0x000fe200097fe4ff */
[----:B------:R1:W3:Y:S01]  /*0670*/  LDG.E R9, desc[UR22][R16.64] ;  /* 0x0000001610097981 */ /* 0x0002e2000c1e1900 */
[----:B------:R-:W-:Y:S01]  /*0680*/  IADD3 R2, P1, PT, R26, R6, RZ ;  /* 0x000000061a027210 */ /* 0x000fe20007f3e0ff */
[----:B------:R-:W-:Y:S01]  /*0690*/  IMAD.IADD R31, R31, 0x1, R7 ;  /* 0x000000011f1f7824 */ /* 0x000fe200078e0207 */
[----:B0-----:R-:W0:Y:S01]  /*06a0*/  @P0 LDC.64 R14, c[0x0][0x3a0] ;  /* 0x0000e800ff0e0b82 */ /* 0x001e220000000a00 */
[----:B------:R-:W-:Y:S01]  /*06b0*/  IMAD.U32 R12, RZ, RZ, UR25 ;  /* 0x00000019ff0c7e24 */ /* 0x000fe2000f8e00ff */
[----:B------:R-:W4:Y:S01]  /*06c0*/  LDG.E R10, desc[UR22][R10.64] ;  /* 0x000000160a0a7981 */ /* 0x000f22000c1e1900 */
[----:B------:R-:W-:Y:S02]  /*06d0*/  IMAD.U32 R13, RZ, RZ, UR26 ;  /* 0x0000001aff0d7e24 */ /* 0x000fe4000f8e00ff */
[----:B------:R-:W-:Y:S02]  /*06e0*/  IMAD.X R21, RZ, RZ, R31, P1 ;  /* 0x000000ffff157224 */ /* 0x000fe400008e061f */
[----:B------:R-:W-:-:S02]  /*06f0*/  IMAD.SHL.U32 R24, R2, 0x4, RZ ;  /* 0x0000000402187824 */ /* 0x000fc400078e00ff */
[----:B------:R-:W-:Y:S01]  /*0700*/  IMAD.WIDE.U32 R12, R3, UR25, R12 ;  /* 0x00000019030c7c25 */ /* 0x000fe2000f8e000c */
[----:B------:R-:W-:Y:S02]  /*0710*/  SHF.L.U64.HI R25, R2, 0x2, R21 ;  /* 0x0000000202197819 */ /* 0x000fe40000010215 */
[----:B------:R-:W-:Y:S01]  /*0720*/  IADD3 R18, P2, PT, R24, UR20, RZ ;  /* 0x0000001418127c10 */ /* 0x000fe2000ff5e0ff */
[----:B------:R-:W-:Y:S01]  /*0730*/  IMAD.IADD R13, R19, 0x1, R13 ;  /* 0x00000001130d7824 */ /* 0x000fe200078e020d */
[----:B------:R-:W-:Y:S02]  /*0740*/  IADD3 R7, P1, PT, R26, R12, RZ ;  /* 0x0000000c1a077210 */ /* 0x000fe40007f3e0ff */
[----:B------:R-:W-:-:S03]  /*0750*/  IADD3.X R19, PT, PT, R25, UR15, RZ, P2, !PT ;  /* 0x0000000f19137c10 */ /* 0x000fc600097fe4ff */
[----:B------:R-:W-:Y:S01]  /*0760*/  IMAD.X R20, RZ, RZ, R13, P1 ;  /* 0x000000ffff147224 */ /* 0x000fe200008e060d */
[C---:B-1----:R-:W-:Y:S01]  /*0770*/  LEA R16, P1, R7.reuse, UR21, 0x2 ;  /* 0x0000001507107c11 */ /* 0x042fe2000f8210ff */
[----:B------:R-:W5:Y:S03]  /*0780*/  LDG.E R23, desc[UR22][R18.64] ;  /* 0x0000001612177981 */ /* 0x000f66000c1e1900 */
[----:B------:R-:W-:Y:S01]  /*0790*/  LEA.HI.X R17, R7, UR8, R20, 0x2, P1 ;  /* 0x0000000807117c11 */ /* 0x000fe200088f1414 */
[----:B0-----:R-:W5:Y:S04]  /*07a0*/  @P0 LDG.E R11, desc[UR22][R14.64] ;  /* 0x000000160e0b0981 */ /* 0x001f68000c1e1900 */
[----:B------:R0:W5:Y:S01]  /*07b0*/  LDG.E R22, desc[UR22][R16.64] ;  /* 0x0000001610167981 */ /* 0x000162000c1e1900 */
[----:B------:R-:W-:-:S04]  /*07c0*/  IADD3 R24, P1, PT, R24, UR18, RZ ;  /* 0x0000001218187c10 */ /* 0x000fc8000ff3e0ff */
[----:B------:R-:W-:-:S05]  /*07d0*/  IADD3.X R25, PT, PT, R25, UR27, RZ, P1, !PT ;  /* 0x0000001b19197c10 */ /* 0x000fca0008ffe4ff */
[----:B------:R1:W5:Y:S01]  /*07e0*/  LDG.E R20, desc[UR22][R24.64] ;  /* 0x0000001618147981 */ /* 0x000362000c1e1900 */
[C---:B------:R-:W-:Y:S01]  /*07f0*/  VIADD R28, R45.reuse, 0x1e ;  /* 0x0000001e2d1c7836 */ /* 0x040fe20000000000 */
[----:B------:R-:W-:Y:S01]  /*0800*/  IADD3 R7, P1, PT, R12, UR25, RZ ;  /* 0x000000190c077c10 */ /* 0x000fe2000ff3e0ff */
[----:B------:R-:W-:Y:S01]  /*0810*/  VIADD R30, R45, 0x1d ;  /* 0x0000001d2d1e7836 */ /* 0x000fe20000000000 */
[C---:B------:R-:W-:Y:S01]  /*0820*/  SHF.L.U64.HI R5, R4.reuse, 0x3, R5 ;  /* 0x0000000304057819 */ /* 0x040fe20000010205 */
[----:B0-----:R-:W-:Y:S01]  /*0830*/  IMAD.SHL.U32 R16, R4, 0x8, RZ ;  /* 0x0000000804107824 */ /* 0x001fe200078e00ff */
[----:B------:R-:W-:Y:S01]  /*0840*/  LOP3.LUT R28, R28, 0x1f, RZ, 0xc0, !PT ;  /* 0x0000001f1c1c7812 */ /* 0x000fe200078ec0ff */
[----:B------:R-:W-:Y:S01]  /*0850*/  UMOV UR17, 0x3f800000 ;  /* 0x3f80000000117882 */ /* 0x000fe20000000000 */
[----:B------:R-:W-:Y:S02]  /*0860*/  LOP3.LUT R30, R30, 0x1f, RZ, 0xc0, !PT ;  /* 0x0000001f1e1e7812 */ /* 0x000fe400078ec0ff */
[----:B------:R-:W-:-:S02]  /*0870*/  IADD3.X R12, PT, PT, R13, UR26, RZ, P1, !PT ;  /* 0x0000001a0d0c7c10 */ /* 0x000fc40008ffe4ff */
[----:B------:R-:W-:Y:S02]  /*0880*/  IADD3 R13, P2, PT, R28, R7, RZ ;  /* 0x000000071c0d7210 */ /* 0x000fe40007f5e0ff */
[----:B------:R-:W-:Y:S02]  /*0890*/  IADD3 R7, P3, P4, R30, UR25, R7 ;  /* 0x000000191e077c10 */ /* 0x000fe4000fc7e007 */
[----:B------:R-:W-:Y:S01]  /*08a0*/  IADD3 R19, P1, PT, R6, UR12, RZ ;  /* 0x0000000c06137c10 */ /* 0x000fe2000ff3e0ff */
[--C-:B------:R-:W-:Y:S01]  /*08b0*/  IMAD.X R18, RZ, RZ, R12.reuse, P2 ;  /* 0x000000ffff127224 */ /* 0x100fe200010e060c */
[----:B------:R-:W-:Y:S02]  /*08c0*/  IADD3.X R14, PT, PT, RZ, UR26, R12, P3, P4 ;  /* 0x0000001aff0e7c10 */ /* 0x000fe40009fe840c */
[----:B------:R-:W-:Y:S02]  /*08d0*/  LEA R6, P3, R7, UR21, 0x2 ;  /* 0x0000001507067c11 */ /* 0x000fe4000f8610ff */
[----:B------:R-:W-:-:S02]  /*08e0*/  LEA R12, P2, R13, UR21, 0x2 ;  /* 0x000000150d0c7c11 */ /* 0x000fc4000f8410ff */
[----:B------:R-:W-:Y:S02]  /*08f0*/  LEA.HI.X R7, R7, UR8, R14, 0x2, P3 ;  /* 0x0000000807077c11 */ /* 0x000fe400098f140e */
[----:B------:R-:W-:Y:S01]  /*0900*/  LEA.HI.X R13, R13, UR8, R18, 0x2, P2 ;  /* 0x000000080d0d7c11 */ /* 0x000fe200090f1412 */
[----:B------:R-:W0:Y:S01]  /*0910*/  LDCU.128 UR8, c[0x0][0x390] ;  /* 0x00007200ff0877ac */ /* 0x000e220008000c00 */
[----:B------:R-:W-:Y:S01]  /*0920*/  IADD3.X R31, PT, PT, R31, UR24, RZ, P1, !PT ;  /* 0x000000181f1f7c10 */ /* 0x000fe20008ffe4ff */
[----:B0-----:R-:W-:-:S04]  /*0930*/  ULEA UR8, UP0, UR7, UR8, 0x2 ;  /* 0x0000000807087291 */ /* 0x001fc8000f8010ff */
[----:B------:R-:W-:Y:S02]  /*0940*/  ULEA UR21, UP1, UR12, UR8, 0x2 ;  /* 0x000000080c157291 */ /* 0x000fe4000f8210ff */
[----:B------:R-:W-:-:S04]  /*0950*/  ULEA.HI.X UR9, UR7, UR9, UR14, 0x2, UP0 ;  /* 0x0000000907097291 */ /* 0x000fc800080f140e */
[----:B------:R-:W-:Y:S01]  /*0960*/  ULEA.HI.X UR7, UR12, UR9, UR13, 0x2, UP1 ;  /* 0x000000090c077291 */ /* 0x000fe200088f140d */
[----:B------:R-:W-:Y:S02]  /*0970*/  SHF.L.U64.HI R21, R2, 0x3, R21 ;  /* 0x0000000302157819 */ /* 0x000fe40000010215 */
[C---:B--2---:R-:W-:Y:S01]  /*0980*/  PRMT R14, R8.reuse, 0x7632, R14 ;  /* 0x00007632080e7816 */ /* 0x044fe2000000000e */
[----:B------:R-:W-:-:S04]  /*0990*/  IMAD.U32 R37, R8, 0x10000, RZ ;  /* 0x0001000008257824 */ /* 0x000fc800078e00ff */
[----:B------:R-:W-:Y:S01]  /*09a0*/  IMAD.U32 R44, R14, 0x10000, RZ ;  /* 0x000100000e2c7824 */ /* 0x000fe200078e00ff */
[C---:B---3--:R-:W-:Y:S01]  /*09b0*/  PRMT R4, R9.reuse, 0x7632, R4 ;  /* 0x0000763209047816 */ /* 0x048fe20000000004 */
[----:B------:R-:W-:-:S04]  /*09c0*/  IMAD.U32 R9, R9, 0x10000, RZ ;  /* 0x0001000009097824 */ /* 0x000fc800078e00ff */
[----:B------:R-:W-:Y:S01]  /*09d0*/  IMAD.U32 R14, R4, 0x10000, RZ ;  /* 0x00010000040e7824 */ /* 0x000fe200078e00ff */
[C---:B------:R-:W-:Y:S01]  /*09e0*/  FSETP.GT.AND P2, PT, R9.reuse, RZ, PT ;  /* 0x000000ff0900720b */ /* 0x040fe20003f44000 */
[C---:B------:R-:W-:Y:S01]  /*09f0*/  FADD R4, R9.reuse, R9 ;  /* 0x0000000909047221 */ /* 0x040fe20000000000 */
[----:B----4-:R-:W-:Y:S01]  /*0a00*/  PRMT R8, R10, 0x7632, R8 ;  /* 0x000076320a087816 */ /* 0x010fe20000000008 */
[C---:B------:R-:W-:Y:S01]  /*0a10*/  FADD R15, R14.reuse, R14 ;  /* 0x0000000e0e0f7221 */ /* 0x040fe20000000000 */
[----:B------:R-:W-:Y:S01]  /*0a20*/  FMUL R9, R9, R9 ;  /* 0x0000000909097220 */ /* 0x000fe20000400000 */
[C---:B------:R-:W-:Y:S01]  /*0a30*/  FSETP.GT.AND P3, PT, R14.reuse, RZ, PT ;  /* 0x000000ff0e00720b */ /* 0x040fe20003f64000 */
[----:B------:R-:W-:Y:S01]  /*0a40*/  FMUL R17, R14, R14 ;  /* 0x0000000e0e117220 */ /* 0x000fe20000400000 */
[----:B------:R-:W-:Y:S01]  /*0a50*/  IMAD.U32 R8, R8, 0x10000, RZ ;  /* 0x0001000008087824 */ /* 0x000fe200078e00ff */
[----:B------:R-:W-:Y:S01]  /*0a60*/  FMNMX R15, RZ, R15, !PT ;  /* 0x0000000fff0f7209 */ /* 0x000fe20007800000 */
[----:B------:R-:W-:Y:S01]  /*0a70*/  IMAD.U32 R39, R10, 0x10000, RZ ;  /* 0x000100000a277824 */ /* 0x000fe200078e00ff */
[----:B------:R-:W-:-:S02]  /*0a80*/  FSEL R14, R9, RZ, P2 ;  /* 0x000000ff090e7208 */ /* 0x000fc40001000000 */
[----:B------:R-:W-:Y:S01]  /*0a90*/  FMNMX R4, RZ, R4, !PT ;  /* 0x00000004ff047209 */ /* 0x000fe20007800000 */
[----:B------:R-:W-:Y:S01]  /*0aa0*/  FMUL R15, R15, R44 ;  /* 0x0000002c0f0f7220 */ /* 0x000fe20000400000 */
[----:B------:R-:W-:-:S03]  /*0ab0*/  FSEL R17, R17, RZ, P3 ;  /* 0x000000ff11117208 */ /* 0x000fc60001800000 */
[----:B------:R-:W-:Y:S01]  /*0ac0*/  FMUL R43, R15, R8 ;  /* 0x000000080f2b7220 */ /* 0x000fe20000400000 */
[----:B------:R-:W-:Y:S01]  /*0ad0*/  FMUL R4, R4, R37 ;  /* 0x0000002504047220 */ /* 0x000fe20000400000 */
[----:B-----5:R-:W-:Y:S02]  /*0ae0*/  IMAD.U32 R9, R23, 0x10000, RZ ;  /* 0x0001000017097824 */ /* 0x020fe400078e00ff */
[----:B------:R-:W-:Y:S01]  /*0af0*/  FMUL R37, R37, R14 ;  /* 0x0000000e25257220 */ /* 0x000fe20000400000 */
[----:B------:R-:W-:Y:S01]  /*0b00*/  FMUL R44, R44, R17 ;  /* 0x000000112c2c7220 */ /* 0x000fe20000400000 */
[----:B------:R-:W-:Y:S01]  /*0b10*/  FMUL R39, R4, R39 ;  /* 0x0000002704277220 */ /* 0x000fe20000400000 */
[----:B------:R-:W-:Y:S01]  /*0b20*/  @P0 R2UR UR17, R11 ;  /* 0x000000000b1102ca */ /* 0x000fe200000e0000 */
[C---:B------:R-:W-:Y:S01]  /*0b30*/  FMUL R8, R9.reuse, R9 ;  /* 0x0000000909087220 */ /* 0x040fe20000400000 */
[C---:B------:R-:W-:Y:S01]  /*0b40*/  FSETP.GT.AND P0, PT, R9.reuse, RZ, PT ;  /* 0x000000ff0900720b */ /* 0x040fe20003f04000 */
[----:B------:R-:W-:Y:S01]  /*0b50*/  FADD R4, R9, R9 ;  /* 0x0000000909047221 */ /* 0x000fe20000000000 */
[----:B------:R-:W-:Y:S01]  /*0b60*/  IMAD.U32 R9, R22, 0x10000, RZ ;  /* 0x0001000016097824 */ /* 0x000fe200078e00ff */
[----:B------:R-:W-:-:S02]  /*0b70*/  PRMT R23, R23, 0x7632, R23 ;  /* 0x0000763217177816 */ /* 0x000fc40000000017 */
[----:B------:R-:W-:Y:S02]  /*0b80*/  FSEL R8, R8, RZ, P0 ;  /* 0x000000ff08087208 */ /* 0x000fe40000000000 */
[----:B------:R-:W-:Y:S01]  /*0b90*/  IADD3 R18, P0, PT, R28, R19, RZ ;  /* 0x000000131c127210 */ /* 0x000fe20007f1e0ff */
[----:B------:R-:W-:Y:S01]  /*0ba0*/  IMAD.U32 R23, R23, 0x10000, RZ ;  /* 0x0001000017177824 */ /* 0x000fe200078e00ff */
[----:B------:R-:W-:Y:S01]  /*0bb0*/  FMNMX R4, RZ, R4, !PT ;  /* 0x00000004ff047209 */ /* 0x000fe20007800000 */
[----:B------:R-:W-:Y:S01]  /*0bc0*/  FMUL R42, R9, R8 ;  /* 0x00000008092a7220 */ /* 0x000fe20000400000 */
[----:B------:R-:W-:Y:S01]  /*0bd0*/  FMUL R8, R39, UR17 ;  /* 0x0000001127087c20 */ /* 0x000fe20008400000 */
[----:B-1----:R-:W-:Y:S01]  /*0be0*/  IMAD.X R25, RZ, RZ, R31, P0 ;  /* 0x000000ffff197224 */ /* 0x002fe200000e061f */
[----:B------:R-:W-:Y:S01]  /*0bf0*/  IADD3 R14, P0, PT, R16, UR8, RZ ;  /* 0x00000008100e7c10 */ /* 0x000fe2000ff1e0ff */
[----:B------:R-:W-:Y:S02]  /*0c00*/  IMAD.SHL.U32 R29, R18, 0x4, RZ ;  /* 0x00000004121d7824 */ /* 0x000fe400078e00ff */
[----:B------:R-:W-:Y:S01]  /*0c10*/  FMUL R32, R4, R9 ;  /* 0x0000000904207220 */ /* 0x000fe20000400000 */
[----:B------:R-:W-:Y:S01]  /*0c20*/  IADD3 R16, P1, PT, R16, UR21, RZ ;  /* 0x0000001510107c10 */ /* 0x000fe2000ff3e0ff */
[----:B------:R-:W-:Y:S01]  /*0c30*/  FMUL R9, R43, UR17 ;  /* 0x000000112b097c20 */ /* 0x000fe20008400000 */
[----:B------:R-:W-:Y:S01]  /*0c40*/  IADD3.X R15, PT, PT, R5, UR9, RZ, P0, !PT ;  /* 0x00000009050f7c10 */ /* 0x000fe200087fe4ff */
[----:B------:R-:W-:Y:S01]  /*0c50*/  FMUL R10, R37, UR17 ;  /* 0x00000011250a7c20 */ /* 0x000fe20008400000 */
[----:B------:R-:W-:Y:S01]  /*0c60*/  SHF.L.U64.HI R33, R18, 0x2, R25 ;  /* 0x0000000212217819 */ /* 0x000fe20000010219 */
[----:B------:R-:W-:Y:S01]  /*0c70*/  FMUL R11, R44, UR17 ;  /* 0x000000112c0b7c20 */ /* 0x000fe20008400000 */
[----:B------:R-:W-:Y:S01]  /*0c80*/  IADD3 R4, P0, PT, R29, UR20, RZ ;  /* 0x000000141d047c10 */ /* 0x000fe2000ff1e0ff */
[----:B------:R0:W-:Y:S01]  /*0c90*/  STG.E.64 desc[UR22][R14.64], R8 ;  /* 0x000000080e007986 */ /* 0x0001e2000c101b16 */
[----:B------:R-:W-:-:S02]  /*0ca0*/  IADD3.X R17, PT, PT, R5, UR7, RZ, P1, !PT ;  /* 0x0000000705117c10 */ /* 0x000fc40008ffe4ff */
[----:B------:R-:W-:Y:S01]  /*0cb0*/  IADD3.X R5, PT, PT, R33, UR15, RZ, P0, !PT ;  /* 0x0000000f21057c10 */ /* 0x000fe200087fe4ff */
[C---:B------:R-:W-:Y:S01]  /*0cc0*/  FADD R34, R23.reuse, R23 ;  /* 0x0000001717227221 */ /* 0x040fe20000000000 */
[C---:B------:R-:W-:Y:S01]  /*0cd0*/  FSETP.GT.AND P0, PT, R23.reuse, RZ, PT ;  /* 0x000000ff1700720b */ /* 0x040fe20003f04000 */
[----:B------:R1:W-:Y:S01]  /*0ce0*/  STG.E.64 desc[UR22][R16.64], R10 ;  /* 0x0000000a10007986 */ /* 0x0003e2000c101b16 */
[----:B------:R-:W-:Y:S01]  /*0cf0*/  FMUL R23, R23, R23 ;  /* 0x0000001717177220 */ /* 0x000fe20000400000 */
[----:B------:R-:W-:Y:S02]  /*0d00*/  PRMT R22, R22, 0x7632, R22 ;  /* 0x0000763216167816 */ /* 0x000fe40000000016 */
[----:B------:R-:W2:Y:S01]  /*0d10*/  LDG.E R27, desc[UR22][R4.64] ;  /* 0x00000016041b7981 */ /* 0x000ea2000c1e1900 */
[----:B0-----:R-:W-:-:S03]  /*0d20*/  IADD3 R14, P1, PT, R29, UR18, RZ ;  /* 0x000000121d0e7c10 */ /* 0x001fc6000ff3e0ff */
[----:B------:R0:W3:Y:S01]  /*0d30*/  LDG.E R24, desc[UR22][R12.64] ;  /* 0x000000160c187981 */ /* 0x0000e2000c1e1900 */
[----:B------:R-:W-:Y:S01]  /*0d40*/  IADD3.X R15, PT, PT, R33, UR27, RZ, P1, !PT ;  /* 0x0000001b210f7c10 */ /* 0x000fe20008ffe4ff */
[----:B------:R-:W-:Y:S01]  /*0d50*/  IMAD.U32 R35, R22, 0x10000, RZ ;  /* 0x0001000016237824 */ /* 0x000fe200078e00ff */
[----:B------:R-:W-:Y:S02]  /*0d60*/  FMNMX R34, RZ, R34, !PT ;  /* 0x00000022ff227209 */ /* 0x000fe40007800000 */
[----:B-1----:R-:W-:Y:S01]  /*0d70*/  FSEL R16, R23, RZ, P0 ;  /* 0x000000ff17107208 */ /* 0x002fe20000000000 */
[----:B------:R1:W4:Y:S01]  /*0d80*/  LDG.E R29, desc[UR22][R14.64] ;  /* 0x000000160e1d7981 */ /* 0x000322000c1e1900 */
[C---:B0-----:R-:W-:Y:S01]  /*0d90*/  IMAD.U32 R13, R20.reuse, 0x10000, RZ ;  /* 0x00010000140d7824 */ /* 0x041fe200078e00ff */
[----:B------:R-:W-:Y:S02]  /*0da0*/  PRMT R12, R20, 0x7632, R12 ;  /* 0x00007632140c7816 */ /* 0x000fe4000000000c */
[----:B------:R-:W-:Y:S01]  /*0db0*/  IADD3 R19, P0, P1, R30, UR12, R19 ;  /* 0x0000000c1e137c10 */ /* 0x000fe2000f91e013 */
[----:B------:R-:W-:Y:S01]  /*0dc0*/  FMUL R32, R32, R13 ;  /* 0x0000000d20207220 */ /* 0x000fe20000400000 */
[----:B------:R-:W-:-:S02]  /*0dd0*/  IMAD.SHL.U32 R13, R2, 0x8, RZ ;  /* 0x00000008020d7824 */ /* 0x000fc400078e00ff */
[----:B------:R-:W-:Y:S01]  /*0de0*/  FMUL R33, R34, R35 ;  /* 0x0000002322217220 */ /* 0x000fe20000400000 */
[----:B------:R-:W-:Y:S01]  /*0df0*/  IMAD.U32 R12, R12, 0x10000, RZ ;  /* 0x000100000c0c7824 */ /* 0x000fe200078e00ff */
[----:B------:R-:W-:Y:S01]  /*0e00*/  IADD3.X R2, PT, PT, RZ, UR24, R31, P0, P1 ;  /* 0x00000018ff027c10 */ /* 0x000fe200087e241f */
[----:B------:R-:W-:Y:S01]  /*0e10*/  IMAD.SHL.U32 R20, R19, 0x4, RZ ;  /* 0x0000000413147824 */ /* 0x000fe200078e00ff */
[----:B------:R-:W-:Y:S01]  /*0e20*/  IADD3 R4, P0, PT, R13, UR8, RZ ;  /* 0x000000080d047c10 */ /* 0x000fe2000ff1e0ff */
[----:B------:R-:W-:Y:S01]  /*0e30*/  FMUL R33, R33, R12 ;  /* 0x0000000c21217220 */ /* 0x000fe20000400000 */
[----:B------:R-:W-:Y:S01]  /*0e40*/  FMUL R35, R35, R16 ;  /* 0x0000001023237220 */ /* 0x000fe20000400000 */
[----:B------:R-:W-:Y:S02]  /*0e50*/  IADD3 R12, P1, PT, R13, UR21, RZ ;  /* 0x000000150d0c7c10 */ /* 0x000fe4000ff3e0ff */
[--C-:B------:R-:W-:Y:S02]  /*0e60*/  SHF.L.U64.HI R31, R19, 0x2, R2.reuse ;  /* 0x00000002131f7819 */ /* 0x100fe40000010202 */
[----:B-1----:R-:W-:Y:S01]  /*0e70*/  IADD3 R14, P2, PT, R20, UR20, RZ ;  /* 0x00000014140e7c10 */ /* 0x002fe2000ff5e0ff */
[----:B------:R-:W-:Y:S01]  /*0e80*/  FMUL R22, R32, UR17 ;  /* 0x0000001120167c20 */ /* 0x000fe20008400000 */
[----:B------:R-:W-:Y:S01]  /*0e90*/  IADD3.X R5, PT, PT, R21, UR9, RZ, P0, !PT ;  /* 0x0000000915057c10 */ /* 0x000fe200087fe4ff */
[----:B------:R-:W-:Y:S01]  /*0ea0*/  FMUL R23, R33, UR17 ;  /* 0x0000001121177c20 */ /* 0x000fe20008400000 */
[----:B------:R-:W-:Y:S01]  /*0eb0*/  IADD3.X R13, PT, PT, R21, UR7, RZ, P1, !PT ;  /* 0x00000007150d7c10 */ /* 0x000fe20008ffe4ff */
[----:B------:R-:W-:Y:S01]  /*0ec0*/  FMUL R16, R42, UR17 ;  /* 0x000000112a107c20 */ /* 0x000fe20008400000 */
[----:B------:R-:W-:Y:S01]  /*0ed0*/  FMUL R17, R35, UR17 ;  /* 0x0000001123117c20 */ /* 0x000fe20008400000 */
[----:B------:R-:W-:Y:S01]  /*0ee0*/  IADD3.X R15, PT, PT, R31, UR15, RZ, P2, !PT ;  /* 0x0000000f1f0f7c10 */ /* 0x000fe200097fe4ff */
[----:B------:R0:W-:Y:S01]  /*0ef0*/  STG.E.64 desc[UR22][R4.64], R22 ;  /* 0x0000001604007986 */ /* 0x0001e2000c101b16 */
[----:B------:R-:W-:Y:S01]  /*0f00*/  IADD3 R20, P0, PT, R20, UR18, RZ ;  /* 0x0000001214147c10 */ /* 0x000fe2000ff1e0ff */
[C---:B------:R-:W-:Y:S01]  /*0f10*/  IMAD.SHL.U32 R40, R18.reuse, 0x8, RZ ;  /* 0x0000000812287824 */ /* 0x040fe200078e00ff */
[----:B------:R-:W-:Y:S01]  /*0f20*/  SHF.L.U64.HI R2, R19, 0x3, R2 ;  /* 0x0000000313027819 */ /* 0x000fe20000010202 */
[----:B------:R4:W-:Y:S01]  /*0f30*/  STG.E.64 desc[UR22][R12.64], R16 ;  /* 0x000000100c007986 */ /* 0x0009e2000c101b16 */
[----:B------:R-:W-:Y:S01]  /*0f40*/  UMOV UR20, 0x400 ;  /* 0x0000040000147882 */ /* 0x000fe20000000000 */
[----:B------:R-:W-:Y:S01]  /*0f50*/  FMNMX3 R43, |R39|, RZ, |R43|, !PT ;  /* 0x000000ff272b7276 */ /* 0x000fe2000780062b */
[----:B------:R-:W-:Y:S01]  /*0f60*/  IMAD.SHL.U32 R45, R45, 0x4, RZ ;  /* 0x000000042d2d7824 */ /* 0x000fe200078e00ff */
[----:B------:R-:W5:Y:S01]  /*0f70*/  LDG.E R14, desc[UR22][R14.64] ;  /* 0x000000160e0e7981 */ /* 0x000f62000c1e1900 */
[----:B------:R-:W-:Y:S01]  /*0f80*/  IADD3.X R21, PT, PT, R31, UR27, RZ, P0, !PT ;  /* 0x0000001b1f157c10 */ /* 0x000fe200087fe4ff */
[----:B------:R-:W1:Y:S02]  /*0f90*/  LDCU.64 UR14, c[0x0][0x3c0] ;  /* 0x00007800ff0e77ac */ /* 0x000e640008000a00 */
[----:B------:R2:W5:Y:S04]  /*0fa0*/  LDG.E R6, desc[UR22][R6.64] ;  /* 0x0000001606067981 */ /* 0x000568000c1e1900 */
[----:B------:R1:W5:Y:S01]  /*0fb0*/  LDG.E R38, desc[UR22][R20.64] ;  /* 0x0000001614267981 */ /* 0x000362000c1e1900 */
[----:B------:R-:W-:-:S02]  /*0fc0*/  SHF.L.U64.HI R18, R18, 0x3, R25 ;  /* 0x0000000312127819 */ /* 0x000fc40000010219 */
[----:B0-----:R-:W-:Y:S01]  /*0fd0*/  IADD3 R4, P2, PT, R40, UR8, RZ ;  /* 0x0000000828047c10 */ /* 0x001fe2000ff5e0ff */
[----:B------:R-:W0:Y:S01]  /*0fe0*/  S2UR UR18, SR_CgaCtaId ;  /* 0x00000000001279c3 */ /* 0x000e220000008800 */
[----:B------:R-:W-:-:S05]  /*0ff0*/  LOP3.LUT R39, RZ, R3, RZ, 0x33, !PT ;  /* 0x00000003ff277212 */ /* 0x000fca00078e33ff */
[----:B------:R-:W-:-:S04]  /*1000*/  IMAD.IADD R39, R39, 0x1, R0 ;  /* 0x0000000127277824 */ /* 0x000fc800078e0200 */
[----:B------:R-:W-:Y:S01]  /*1010*/  IMAD.SHL.U32 R39, R39, 0x4, RZ ;  /* 0x0000000427277824 */ /* 0x000fe200078e00ff */
[----:B------:R-:W-:-:S04]  /*1020*/  FMNMX3 R37, |R37|, R43, |R44|, !PT ;  /* 0x0000002b25257276 */ /* 0x000fc8000780062c */
[----:B------:R-:W-:Y:S01]  /*1030*/  FMNMX3 R37, |R32|, R37, |R33|, !PT ;  /* 0x0000002520257276 */ /* 0x000fe20007800621 */
[C---:B--2---:R-:W-:Y:S01]  /*1040*/  IMAD.U32 R25, R27.reuse, 0x10000, RZ ;  /* 0x000100001b197824 */ /* 0x044fe200078e00ff */
[----:B------:R-:W-:-:S03]  /*1050*/  PRMT R31, R27, 0x7632, R31 ;  /* 0x000076321b1f7816 */ /* 0x000fc6000000001f */
[----:B------:R-:W-:Y:S01]  /*1060*/  FADD R7, R25, R25 ;  /* 0x0000001919077221 */ /* 0x000fe20000000000 */
[C---:B---3--:R-:W-:Y:S01]  /*1070*/  PRMT R36, R24.reuse, 0x7632, R36 ;  /* 0x0000763218247816 */ /* 0x048fe20000000024 */
[----:B------:R-:W-:Y:S02]  /*1080*/  IMAD.U32 R5, R31, 0x10000, RZ ;  /* 0x000100001f057824 */ /* 0x000fe400078e00ff */
[----:B------:R-:W-:Y:S01]  /*1090*/  IMAD.U32 R24, R24, 0x10000, RZ ;  /* 0x0001000018187824 */ /* 0x000fe200078e00ff */
[----:B------:R-:W-:Y:S02]  /*10a0*/  FMNMX R7, RZ, R7, !PT ;  /* 0x00000007ff077209 */ /* 0x000fe40007800000 */
[----:B----4-:R-:W-:Y:S01]  /*10b0*/  PRMT R12, R29, 0x7632, R12 ;  /* 0x000076321d0c7816 */ /* 0x010fe2000000000c */
[C---:B------:R-:W-:Y:S01]  /*10c0*/  FADD R13, R5.reuse, R5 ;  /* 0x00000005050d7221 */ /* 0x040fe20000000000 */
[----:B------:R-:W-:-:S03]  /*10d0*/  FSETP.GT.AND P1, PT, R5, RZ, PT ;  /* 0x000000ff0500720b */ /* 0x000fc60003f24000 */
[----:B------:R-:W-:Y:S02]  /*10e0*/  IMAD.U32 R34, R12, 0x10000, RZ ;  /* 0x000100000c227824 */ /* 0x000fe400078e00ff */
[----:B------:R-:W-:Y:S01]  /*10f0*/  FMUL R12, R7, R24 ;  /* 0x00000018070c7220 */ /* 0x000fe20000400000 */
[----:B------:R-:W-:Y:S01]  /*1100*/  FMUL R7, R5, R5 ;  /* 0x0000000505077220 */ /* 0x000fe20000400000 */
[----:B------:R-:W-:Y:S01]  /*1110*/  FMNMX R13, RZ, R13, !PT ;  /* 0x0000000dff0d7209 */ /* 0x000fe20007800000 */
[----:B------:R-:W-:-:S03]  /*1120*/  IMAD.U32 R36, R36, 0x10000, RZ ;  /* 0x0001000024247824 */ /* 0x000fc600078e00ff */
[----:B------:R-:W-:Y:S01]  /*1130*/  FSEL R7, R7, RZ, P1 ;  /* 0x000000ff07077208 */ /* 0x000fe20000800000 */
[----:B------:R-:W-:Y:S02]  /*1140*/  IMAD.U32 R27, R29, 0x10000, RZ ;  /* 0x000100001d1b7824 */ /* 0x000fe400078e00ff */
[----:B------:R-:W-:Y:S01]  /*1150*/  FMUL R13, R13, R36 ;  /* 0x000000240d0d7220 */ /* 0x000fe20000400000 */
[----:B------:R-:W-:Y:S01]  /*1160*/  FSETP.GT.AND P0, PT, R25, RZ, PT ;  /* 0x000000ff1900720b */ /* 0x000fe20003f04000 */
[----:B------:R-:W-:Y:S01]  /*1170*/  FMUL R36, R36, R7 ;  /* 0x0000000724247220 */ /* 0x000fe20000400000 */
[----:B------:R-:W-:Y:S01]  /*1180*/  FMUL R27, R12, R27 ;  /* 0x0000001b0c1b7220 */ /* 0x000fe20000400000 */
[----:B------:R-:W-:Y:S01]  /*1190*/  FMUL R34, R13, R34 ;  /* 0x000000220d227220 */ /* 0x000fe20000400000 */
[----:B------:R-:W-:Y:S01]  /*11a0*/  FMUL R25, R25, R25 ;  /* 0x0000001919197220 */ /* 0x000fe20000400000 */
[----:B------:R-:W-:Y:S01]  /*11b0*/  IADD3.X R5, PT, PT, R18, UR9, RZ, P2, !PT ;  /* 0x0000000912057c10 */ /* 0x000fe200097fe4ff */
[----:B-1----:R-:W-:Y:S01]  /*11c0*/  FMUL R20, R27, UR17 ;  /* 0x000000111b147c20 */ /* 0x002fe20008400000 */
[----:B------:R-:W-:-:S02]  /*11d0*/  FMUL R21, R34, UR17 ;  /* 0x0000001122157c20 */ /* 0x000fc40008400000 */
[----:B------:R-:W-:Y:S02]  /*11e0*/  FSEL R25, R25, RZ, P0 ;  /* 0x000000ff19197208 */ /* 0x000fe40000000000 */
[C---:B-----5:R-:W-:Y:S01]  /*11f0*/  PRMT R7, R14.reuse, 0x7632, R7 ;  /* 0x000076320e077816 */ /* 0x060fe20000000007 */
[----:B------:R-:W-:-:S04]  /*1200*/  IMAD.U32 R14, R14, 0x10000, RZ ;  /* 0x000100000e0e7824 */ /* 0x000fc800078e00ff */
[----:B------:R-:W-:Y:S02]  /*1210*/  IMAD.U32 R13, R7, 0x10000, RZ ;  /* 0x00010000070d7824 */ /* 0x000fe400078e00ff */
[C---:B------:R-:W-:Y:S01]  /*1220*/  FADD R7, R14.reuse, R14 ;  /* 0x0000000e0e077221 */ /* 0x040fe20000000000 */
[C---:B------:R-:W-:Y:S01]  /*1230*/  FSETP.GT.AND P0, PT, R14.reuse, RZ, PT ;  /* 0x000000ff0e00720b */ /* 0x040fe20003f04000 */
[----:B------:R-:W-:Y:S01]  /*1240*/  FMUL R14, R14, R14 ;  /* 0x0000000e0e0e7220 */ /* 0x000fe20000400000 */
[----:B------:R1:W-:Y:S01]  /*1250*/  STG.E.64 desc[UR22][R4.64], R20 ;  /* 0x0000001404007986 */ /* 0x0003e2000c101b16 */
[C---:B------:R-:W-:Y:S01]  /*1260*/  PRMT R12, R6.reuse, 0x7632, R12 ;  /* 0x00007632060c7816 */ /* 0x040fe2000000000c */
[C---:B------:R-:W-:Y:S01]  /*1270*/  FADD R15, R13.reuse, R13 ;  /* 0x0000000d0d0f7221 */ /* 0x040fe20000000000 */
[C---:B------:R-:W-:Y:S01]  /*1280*/  FSETP.GT.AND P1, PT, R13.reuse, RZ, PT ;  /* 0x000000ff0d00720b */ /* 0x040fe20003f24000 */
[----:B------:R-:W-:Y:S01]  /*1290*/  IMAD.U32 R6, R6, 0x10000, RZ ;  /* 0x0001000006067824 */ /* 0x000fe200078e00ff */
[----:B------:R-:W-:Y:S01]  /*12a0*/  FMNMX R7, RZ, R7, !PT ;  /* 0x00000007ff077209 */ /* 0x000fe20007800000 */
[----:B------:R-:W-:Y:S01]  /*12b0*/  FMUL R29, R24, R25 ;  /* 0x00000019181d7220 */ /* 0x000fe20000400000 */
[----:B-1----:R-:W-:Y:S01]  /*12c0*/  FMUL R4, R13, R13 ;  /* 0x0000000d0d047220 */ /* 0x002fe20000400000 */
[----:B------:R-:W-:Y:S01]  /*12d0*/  FSEL R13, R14, RZ, P0 ;  /* 0x000000ff0e0d7208 */ /* 0x000fe20000000000 */
[----:B------:R-:W-:Y:S01]  /*12e0*/  IMAD.U32 R5, R12, 0x10000, RZ ;  /* 0x000100000c057824 */ /* 0x000fe200078e00ff */
[----:B------:R-:W-:Y:S01]  /*12f0*/  FMNMX R14, RZ, R15, !PT ;  /* 0x0000000fff0e7209 */ /* 0x000fe20007800000 */
[----:B------:R-:W-:Y:S01]  /*1300*/  IMAD.U32 R12, R38, 0x10000, RZ ;  /* 0x00010000260c7824 */ /* 0x000fe200078e00ff */
[----:B------:R-:W-:Y:S01]  /*1310*/  FSEL R24, R4, RZ, P1 ;  /* 0x000000ff04187208 */ /* 0x000fe20000800000 */
[----:B------:R-:W-:Y:S01]  /*1320*/  FMUL R7, R7, R6 ;  /* 0x0000000607077220 */ /* 0x000fe20000400000 */
[----:B------:R-:W-:Y:S01]  /*1330*/  PRMT R38, R38, 0x7632, R38 ;  /* 0x0000763226267816 */ /* 0x000fe20000000026 */
[----:B------:R-:W-:Y:S01]  /*1340*/  FMUL R4, R6, R13 ;  /* 0x0000000d06047220 */ /* 0x000fe20000400000 */
[----:B------:R-:W-:Y:S01]  /*1350*/  FMUL R6, R14, R5 ;  /* 0x000000050e067220 */ /* 0x000fe20000400000 */
[----:B------:R-:W-:Y:S01]  /*1360*/  FMUL R5, R5, R24 ;  /* 0x0000001805057220 */ /* 0x000fe20000400000 */
[----:B------:R-:W-:Y:S01]  /*1370*/  FMUL R31, R7, R12 ;  /* 0x0000000c071f7220 */ /* 0x000fe20000400000 */
[----:B------:R-:W-:Y:S01]  /*1380*/  IADD3 R40, P0, PT, R40, UR21, RZ ;  /* 0x0000001528287c10 */ /* 0x000fe2000ff1e0ff */
[----:B------:R-:W-:-:S02]  /*1390*/  IMAD.U32 R7, R38, 0x10000, RZ ;  /* 0x0001000026077824 */ /* 0x000fc400078e00ff */
[----:B------:R-:W-:Y:S01]  /*13a0*/  IMAD.SHL.U32 R24, R19, 0x8, RZ ;  /* 0x0000000813187824 */ /* 0x000fe200078e00ff */
[----:B------:R-:W-:Y:S01]  /*13b0*/  IADD3.X R41, PT, PT, R18, UR7, RZ, P0, !PT ;  /* 0x0000000712297c10 */ /* 0x000fe200087fe4ff */
[----:B------:R-:W-:-:S03]  /*13c0*/  FMUL R38, R6, R7 ;  /* 0x0000000706267220 */ /* 0x000fc60000400000 */
[----:B------:R-:W-:-:S04]  /*13d0*/  IADD3 R6, P0, PT, R24, UR8, RZ ;  /* 0x0000000818067c10 */ /* 0x000fc8000ff1e0ff */
[----:B------:R-:W-:Y:S02]  /*13e0*/  IADD3.X R7, PT, PT, R2, UR9, RZ, P0, !PT ;  /* 0x0000000902077c10 */ /* 0x000fe400087fe4ff */
[----:B------:R-:W-:Y:S01]  /*13f0*/  IADD3 R24, P0, PT, R24, UR21, RZ ;  /* 0x0000001518187c10 */ /* 0x000fe2000ff1e0ff */
[----:B------:R-:W-:Y:S01]  /*1400*/  FMUL R14, R29, UR17 ;  /* 0x000000111d0e7c20 */ /* 0x000fe20008400000 */
[----:B------:R-:W-:Y:S02]  /*1410*/  FMUL R15, R36, UR17 ;  /* 0x00000011240f7c20 */ /* 0x000fe40008400000 */
[----:B------:R-:W-:Y:S01]  /*1420*/  IADD3.X R25, PT, PT, R2, UR7, RZ, P0, !PT ;  /* 0x0000000702197c10 */ /* 0x000fe200087fe4ff */
[----:B------:R-:W-:Y:S01]  /*1430*/  UIADD3 UR7, UPT, UPT, UR20, 0x20, URZ ;  /* 0x0000002014077890 */ /* 0x000fe2000fffe0ff */
[----:B------:R-:W-:Y:S01]  /*1440*/  FMUL R18, R31, UR17 ;  /* 0x000000111f127c20 */ /* 0x000fe20008400000 */
[----:B------:R-:W-:Y:S01]  /*1450*/  FMUL R19, R38, UR17 ;  /* 0x0000001126137c20 */ /* 0x000fe20008400000 */
[----:B------:R-:W-:Y:S01]  /*1460*/  FMUL R12, R4, UR17 ;  /* 0x00000011040c7c20 */ /* 0x000fe20008400000 */
[----:B------:R-:W-:Y:S01]  /*1470*/  FMUL R13, R5, UR17 ;  /* 0x00000011050d7c20 */ /* 0x000fe20008400000 */
[----:B0-----:R-:W-:Y:S01]  /*1480*/  ULEA UR7, UR18, UR7, 0x18 ;  /* 0x0000000712077291 */ /* 0x001fe2000f8ec0ff */
[----:B------:R0:W-:Y:S01]  /*1490*/  STG.E.64 desc[UR22][R40.64], R14 ;  /* 0x0000000e28007986 */ /* 0x0001e2000c101b16 */
[----:B------:R-:W-:-:S03]  /*14a0*/  LOP3.LUT R2, R0, 0x1f, RZ, 0xc0, !PT ;  /* 0x0000001f00027812 */ /* 0x000fc600078ec0ff */
[----:B------:R1:W-:Y:S04]  /*14b0*/  STG.E.64 desc[UR22][R6.64], R18 ;  /* 0x0000001206007986 */ /* 0x0003e8000c101b16 */
[----:B------:R2:W-:Y:S01]  /*14c0*/  STG.E.64 desc[UR22][R24.64], R12 ;  /* 0x0000000c18007986 */ /* 0x0005e2000c101b16 */
[----:B0-----:R-:W-:Y:S01]  /*14d0*/  IMAD.MOV.U32 R41, RZ, RZ, 0x84 ;  /* 0x00000084ff297424 */ /* 0x001fe200078e00ff */
[----:B-1----:R-:W-:-:S03]  /*14e0*/  LOP3.LUT R6, R45, 0x7c, RZ, 0xc0, !PT ;  /* 0x0000007c2d067812 */ /* 0x002fc600078ec0ff */
[----:B------:R-:W-:Y:S02]  /*14f0*/  IMAD R7, R2, R41, UR7 ;  /* 0x0000000702077e24 */ /* 0x000fe4000f8e0229 */
[C---:B--2---:R-:W-:Y:S02]  /*1500*/  VIADD R25, R45.reuse, 0xfffffff8 ;  /* 0xfffffff82d197836 */ /* 0x044fe40000000000 */
[----:B------:R-:W-:Y:S01]  /*1510*/  VIADD R45, R45, 0xfffffff4 ;  /* 0xfffffff42d2d7836 */ /* 0x000fe20000000000 */
[----:B------:R-:W-:Y:S01]  /*1520*/  LOP3.LUT R24, R39, 0x7c, RZ, 0xc0, !PT ;  /* 0x0000007c27187812 */ /* 0x000fe200078ec0ff */
[----:B------:R-:W-:Y:S01]  /*1530*/  IMAD.IADD R6, R7, 0x1, R6 ;  /* 0x0000000107067824 */ /* 0x000fe200078e0206 */
[----:B------:R-:W-:Y:S02]  /*1540*/  LOP3.LUT R40, R25, 0x7c, RZ, 0xc0, !PT ;  /* 0x0000007c19287812 */ /* 0x000fe400078ec0ff */
[----:B------:R-:W-:Y:S01]  /*1550*/  LOP3.LUT R45, R45, 0x7c, RZ, 0xc0, !PT ;  /* 0x0000007c2d2d7812 */ /* 0x000fe200078ec0ff */
[C---:B------:R-:W-:Y:S01]  /*1560*/  IMAD.IADD R41, R7.reuse, 0x1, R24 ;  /* 0x0000000107297824 */ /* 0x040fe200078e0218 */
[----:B------:R0:W-:Y:S01]  /*1570*/  STS [R6], R8 ;  /* 0x0000000806007388 */ /* 0x0001e20000000800 */
[----:B------:R-:W-:-:S03]  /*1580*/  IMAD.IADD R40, R7, 0x1, R40 ;  /* 0x0000000107287824 */ /* 0x000fc600078e0228 */
[----:B------:R-:W-:Y:S01]  /*1590*/  STS [R41], R22 ;  /* 0x0000001629007388 */ /* 0x000fe20000000800 */
[----:B0-----:R-:W-:-:S03]  /*15a0*/  IMAD.IADD R8, R7, 0x1, R45 ;  /* 0x0000000107087824 */ /* 0x001fc600078e022d */
[----:B------:R0:W-:Y:S04]  /*15b0*/  STS [R40], R20 ;  /* 0x0000001428007388 */ /* 0x0001e80000000800 */
[----:B------:R1:W-:Y:S01]  /*15c0*/  STS [R8], R18 ;  /* 0x0000001208007388 */ /* 0x0003e20000000800 */
[----:B------:R-:W-:Y:S01]  /*15d0*/  SHF.R.U32.HI R24, RZ, 0x5, R0 ;  /* 0x00000005ff187819 */ /* 0x000fe20000011600 */
[----:B------:R-:W-:Y:S02]  /*15e0*/  UIMAD UR8, UR6, UR14, URZ ;  /* 0x0000000e060872a4 */ /* 0x000fe4000f8e02ff */
[----:B------:R-:W-:Y:S02]  /*15f0*/  UIMAD.WIDE.U32 UR6, UR19, UR14, URZ ;  /* 0x0000000e130672a5 */ /* 0x000fe4000f8e00ff */
[----:B------:R-:W-:Y:S01]  /*1600*/  IMAD R7, R24, 0x10, R7 ;  /* 0x0000001018077824 */ /* 0x000fe200078e0207 */
[----:B------:R-:W-:Y:S01]  /*1610*/  BAR.SYNC.DEFER_BLOCKING 0x0 ;  /* 0x0000000000007b1d */ /* 0x000fe20000010000 */
[----:B------:R-:W-:Y:S01]  /*1620*/  IMAD.WIDE.U32 R24, R3, UR14, RZ ;  /* 0x0000000e03187c25 */ /* 0x000fe2000f8e00ff */
[----:B------:R-:W-:-:S03]  /*1630*/  UIMAD UR9, UR19, UR15, UR8 ;  /* 0x0000000f130972a4 */ /* 0x000fc6000f8e0208 */
[----:B0-----:R-:W-:Y:S01]  /*1640*/  IMAD.IADD R20, R0, 0x1, -R3 ;  /* 0x0000000100147824 */ /* 0x001fe200078e0a03 */
[----:B------:R-:W-:Y:S01]  /*1650*/  USHF.L.U32 UR8, UR6, 0x6, URZ ;  /* 0x0000000606087899 */ /* 0x000fe200080006ff */
[----:B------:R-:W-:Y:S01]  /*1660*/  IMAD R25, R3, UR15, R25 ;  /* 0x0000000f03197c24 */ /* 0x000fe2000f8e0219 */
[----:B------:R-:W-:Y:S01]  /*1670*/  UIADD3 UR9, UPT, UPT, UR7, UR9, URZ ;  /* 0x0000000907097290 */ /* 0x000fe2000fffe0ff */
[----:B------:R-:W-:Y:S01]  /*1680*/  IMAD.SHL.U32 R45, R24, 0x2, RZ ;  /* 0x00000002182d7824 */ /* 0x000fe200078e00ff */
[----:B------:R-:W-:Y:S01]  /*1690*/  LOP3.LUT R20, R20, 0x1f, RZ, 0xc0, !PT ;  /* 0x0000001f14147812 */ /* 0x000fe200078ec0ff */
[----:B------:R-:W-:Y:S01]  /*16a0*/  ULEA UR7, UP0, UR4, UR8, 0x5 ;  /* 0x0000000804077291 */ /* 0x000fe2000f8028ff */
[----:B-1----:R-:W-:Y:S01]  /*16b0*/  SHF.L.U64.HI R18, R24, 0x1, R25 ;  /* 0x0000000118127819 */ /* 0x002fe20000010219 */
[----:B------:R-:W-:Y:S01]  /*16c0*/  USHF.L.U64.HI UR6, UR6, 0x6, UR9 ;  /* 0x0000000606067899 */ /* 0x000fe20008010209 */
[----:B------:R-:W-:Y:S01]  /*16d0*/  IADD3 R33, P0, PT, R20, R45, RZ ;  /* 0x0000002d14217210 */ /* 0x000fe20007f1e0ff */
[----:B------:R-:W-:Y:S01]  /*16e0*/  ULEA UR10, UP1, UR7, UR10, 0x2 ;  /* 0x0000000a070a7291 */ /* 0x000fe2000f8210ff */
[----:B------:R-:W0:Y:S01]  /*16f0*/  LDS R39, [R7] ;  /* 0x0000000007277984 */ /* 0x000e220000000800 */
[----:B------:R-:W-:-:S02]  /*1700*/  ULEA.HI.X UR4, UR4, UR6, UR5, 0x5, UP0 ;  /* 0x0000000604047291 */ /* 0x000fc400080f2c05 */
[----:B------:R-:W-:Y:S02]  /*1710*/  IMAD.X R20, RZ, RZ, R18, P0 ;  /* 0x000000ffff147224 */ /* 0x000fe400000e0612 */
[C---:B------:R-:W-:Y:S01]  /*1720*/  IMAD.SHL.U32 R32, R33.reuse, 0x4, RZ ;  /* 0x0000000421207824 */ /* 0x040fe200078e00ff */
[----:B------:R-:W-:Y:S01]  /*1730*/  ULEA.HI.X UR11, UR7, UR11, UR4, 0x2, UP1 ;  /* 0x0000000b070b7291 */ /* 0x000fe200088f1404 */
[----:B------:R-:W1:Y:S01]  /*1740*/  LDS R43, [R7+0x4] ;  /* 0x00000400072b7984 */ /* 0x000e620000000800 */
[----:B------:R-:W-:Y:S01]  /*1750*/  USHF.L.U32 UR4, UR14, 0x1, URZ ;  /* 0x000000010e047899 */ /* 0x000fe200080006ff */
[----:B------:R-:W-:Y:S02]  /*1760*/  SHF.L.U64.HI R33, R33, 0x2, R20 ;  /* 0x0000000221217819 */ /* 0x000fe40000010214 */
[----:B------:R-:W-:Y:S01]  /*1770*/  IADD3 R24, P0, PT, R32, UR10, RZ ;  /* 0x0000000a20187c10 */ /* 0x000fe2000ff1e0ff */
[----:B------:R-:W-:-:S03]  /*1780*/  USHF.L.U64.HI UR5, UR14, 0x1, UR15 ;  /* 0x000000010e057899 */ /* 0x000fc6000801020f */
[----:B------:R-:W-:Y:S02]  /*1790*/  IADD3.X R25, PT, PT, R33, UR11, RZ, P0, !PT ;  /* 0x0000000b21197c10 */ /* 0x000fe400087fe4ff */
[----:B------:R-:W-:Y:S02]  /*17a0*/  IADD3 R45, P0, PT, R45, UR4, RZ ;  /* 0x000000042d2d7c10 */ /* 0x000fe4000ff1e0ff */
[----:B------:R-:W-:Y:S02]  /*17b0*/  FMNMX3 R20, |R42|, R37, |R35|, !PT ;  /* 0x000000252a147276 */ /* 0x000fe40007800623 */
[----:B------:R-:W-:Y:S01]  /*17c0*/  IADD3.X R18, PT, PT, R18, UR5, RZ, P0, !PT ;  /* 0x0000000512127c10 */ /* 0x000fe200087fe4ff */
[----:B------:R-:W2:Y:S01]  /*17d0*/  LDS R37, [R7+0x8] ;  /* 0x0000080007257984 */ /* 0x000ea20000000800 */
[----:B------:R-:W-:Y:S02]  /*17e0*/  IADD3 R26, P0, PT, R26, R45, RZ ;  /* 0x0000002d1a1a7210 */ /* 0x000fe40007f1e0ff */
[----:B------:R-:W-:-:S03]  /*17f0*/  FMNMX3 R20, |R27|, R20, |R34|, !PT ;  /* 0x000000141b147276 */ /* 0x000fc60007800622 */
[----:B------:R-:W-:Y:S02]  /*1800*/  IMAD.X R35, RZ, RZ, R18, P0 ;  /* 0x000000ffff237224 */ /* 0x000fe400000e0612 */
[----:B------:R-:W-:-:S03]  /*1810*/  IMAD.SHL.U32 R34, R26, 0x4, RZ ;  /* 0x000000041a227824 */ /* 0x000fc600078e00ff */
[----:B------:R-:W-:Y:S02]  /*1820*/  SHF.L.U64.HI R35, R26, 0x2, R35 ;  /* 0x000000021a237819 */ /* 0x000fe40000010223 */
[----:B------:R-:W-:-:S04]  /*1830*/  IADD3 R26, P0, PT, R34, UR10, RZ ;  /* 0x0000000a221a7c10 */ /* 0x000fc8000ff1e0ff */
[----:B------:R-:W-:Y:S01]  /*1840*/  IADD3.X R27, PT, PT, R35, UR11, RZ, P0, !PT ;  /* 0x0000000b231b7c10 */ /* 0x000fe200087fe4ff */
[----:B0-----:R-:W-:Y:S01]  /*1850*/  STG.E desc[UR22][R24.64], R39 ;  /* 0x0000002718007986 */ /* 0x001fe2000c101916 */
[----:B------:R-:W-:-:S03]  /*1860*/  IADD3 R45, P0, PT, R45, UR4, RZ ;  /* 0x000000042d2d7c10 */ /* 0x000fc6000ff1e0ff */
[----:B------:R-:W0:Y:S01]  /*1870*/  LDS R39, [R7+0xc] ;  /* 0x00000c0007277984 */ /* 0x000e220000000800 */
[----:B------:R-:W-:Y:S02]  /*1880*/  IADD3.X R22, PT, PT, R18, UR5, RZ, P0, !PT ;  /* 0x0000000512167c10 */ /* 0x000fe400087fe4ff */
[----:B------:R-:W-:Y:S02]  /*1890*/  IADD3 R28, P0, PT, R28, R45, RZ ;  /* 0x0000002d1c1c7210 */ /* 0x000fe40007f1e0ff */
[----:B------:R-:W-:-:S03]  /*18a0*/  FMNMX3 R18, |R29|, R20, |R36|, !PT ;  /* 0x000000141d127276 */ /* 0x000fc60007800624 */
[----:B------:R-:W-:Y:S02]  /*18b0*/  IMAD.X R29, RZ, RZ, R22, P0 ;  /* 0x000000ffff1d7224 */ /* 0x000fe400000e0616 */
[----:B------:R-:W-:-:S03]  /*18c0*/  IMAD.SHL.U32 R36, R28, 0x4, RZ ;  /* 0x000000041c247824 */ /* 0x000fc600078e00ff */
[----:B------:R-:W-:Y:S02]  /*18d0*/  SHF.L.U64.HI R20, R28, 0x2, R29 ;  /* 0x000000021c147819 */ /* 0x000fe4000001021d */
[----:B------:R-:W-:-:S04]  /*18e0*/  IADD3 R28, P0, PT, R36, UR10, RZ ;  /* 0x0000000a241c7c10 */ /* 0x000fc8000ff1e0ff */
[----:B------:R-:W-:Y:S02]  /*18f0*/  IADD3.X R29, PT, PT, R20, UR11, RZ, P0, !PT ;  /* 0x0000000b141d7c10 */ /* 0x000fe400087fe4ff */
[----:B------:R-:W-:Y:S02]  /*1900*/  IADD3 R30, P0, P1, R30, UR4, R45 ;  /* 0x000000041e1e7c10 */ /* 0x000fe4000f91e02d */
[----:B------:R-:W-:Y:S02]  /*1910*/  FMNMX3 R18, |R31|, R18, |R38|, !PT ;  /* 0x000000121f127276 */ /* 0x000fe40007800626 */
[----:B------:R-:W-:Y:S01]  /*1920*/  IADD3.X R31, PT, PT, RZ, UR5, R22, P0, P1 ;  /* 0x00000005ff1f7c10 */ /* 0x000fe200087e2416 */
[----:B------:R-:W-:-:S03]  /*1930*/  IMAD.SHL.U32 R38, R30, 0x4, RZ ;  /* 0x000000041e267824 */ /* 0x000fc600078e00ff */
[----:B------:R-:W-:Y:S02]  /*1940*/  SHF.L.U64.HI R22, R30, 0x2, R31 ;  /* 0x000000021e167819 */ /* 0x000fe4000001021f */
[----:B------:R-:W-:Y:S01]  /*1950*/  IADD3 R30, P0, PT, R38, UR10, RZ ;  /* 0x0000000a261e7c10 */ /* 0x000fe2000ff1e0ff */
[----:B-1----:R-:W-:Y:S03]  /*1960*/  STG.E desc[UR22][R26.64], R43 ;  /* 0x0000002b1a007986 */ /* 0x002fe6000c101916 */
[----:B------:R-:W-:Y:S01]  /*1970*/  IADD3.X R31, PT, PT, R22, UR11, RZ, P0, !PT ;  /* 0x0000000b161f7c10 */ /* 0x000fe200087fe4ff */
[----:B--2---:R1:W-:Y:S04]  /*1980*/  STG.E desc[UR22][R28.64], R37 ;  /* 0x000000251c007986 */ /* 0x0043e8000c101916 */
[----:B0-----:R0:W-:Y:S01]  /*1990*/  STG.E desc[UR22][R30.64], R39 ;  /* 0x000000271e007986 */ /* 0x0011e2000c101916 */
[----:B------:R-:W-:Y:S06]  /*19a0*/  BAR.SYNC.DEFER_BLOCKING 0x0 ;  /* 0x0000000000007b1d */ /* 0x000fec0000010000 */
[----:B------:R-:W-:Y:S04]  /*19b0*/  STS [R6], R10 ;  /* 0x0000000a06007388 */ /* 0x000fe80000000800 */
[----:B------:R-:W-:Y:S04]  /*19c0*/  STS [R41], R16 ;  /* 0x0000001029007388 */ /* 0x000fe80000000800 */
[----:B------:R-:W-:Y:S04]  /*19d0*/  STS [R40], R14 ;  /* 0x0000000e28007388 */ /* 0x000fe80000000800 */
[----:B------:R-:W-:Y:S01]  /*19e0*/  STS [R8], R12 ;  /* 0x0000000c08007388 */ /* 0x000fe20000000800 */
[----:B------:R-:W-:Y:S01]  /*19f0*/  BAR.SYNC.DEFER_BLOCKING 0x0 ;  /* 0x0000000000007b1d */ /* 0x000fe20000010000 */
[----:B------:R-:W-:-:S02]  /*1a00*/  UIMAD UR6, UR15, UR12, URZ ;  /* 0x0000000c0f0672a4 */ /* 0x000fc4000f8e02ff */
[----:B------:R-:W-:Y:S02]  /*1a10*/  UIMAD.WIDE.U32 UR4, UR14, UR12, URZ ;  /* 0x0000000c0e0472a5 */ /* 0x000fe4000f8e00ff */
[----:B------:R-:W-:Y:S01]  /*1a20*/  UIMAD UR6, UR13, UR14, UR6 ;  /* 0x0000000e0d0672a4 */ /* 0x000fe2000f8e0206 */
[----:B------:R-:W2:Y:S04]  /*1a30*/  LDS R44, [R7] ;  /* 0x00000000072c7984 */ /* 0x000ea80000000800 */
[----:B------:R-:W3:Y:S04]  /*1a40*/  LDS R43, [R7+0x4] ;  /* 0x00000400072b7984 */ /* 0x000ee80000000800 */
[----:B------:R-:W4:Y:S04]  /*1a50*/  LDS R45, [R7+0x8] ;  /* 0x00000800072d7984 */ /* 0x000f280000000800 */
[----:B------:R-:W5:Y:S01]  /*1a60*/  LDS R42, [R7+0xc] ;  /* 0x00000c00072a7984 */ /* 0x000f620000000800 */
[----:B------:R-:W-:-:S02]  /*1a70*/  UIADD3 UR6, UPT, UPT, UR5, UR6, URZ ;  /* 0x0000000605067290 */ /* 0x000fc4000fffe0ff */
[----:B------:R-:W-:-:S04]  /*1a80*/  ULEA UR5, UP0, UR4, UR10, 0x2 ;  /* 0x0000000a04057291 */ /* 0x000fc8000f8010ff */
[----:B------:R-:W-:Y:S02]  /*1a90*/  ULEA.HI.X UR4, UR4, UR11, UR6, 0x2, UP0 ;  /* 0x0000000b04047291 */ /* 0x000fe400080f1406 */
[----:B------:R-:W-:Y:S02]  /*1aa0*/  IADD3 R32, P0, PT, R32, UR5, RZ ;  /* 0x0000000520207c10 */ /* 0x000fe4000ff1e0ff */
[----:B------:R-:W-:Y:S01]  /*1ab0*/  IADD3 R36, P1, PT, R36, UR5, RZ ;  /* 0x0000000524247c10 */ /* 0x000fe2000ff3e0ff */
[----:B------:R-:W5:Y:S01]  /*1ac0*/  LDCU.64 UR6, c[0x0][0x3a8] ;  /* 0x00007500ff0677ac */ /* 0x000f620008000a00 */
[----:B------:R-:W-:Y:S02]  /*1ad0*/  IADD3.X R33, PT, PT, R33, UR4, RZ, P0, !PT ;  /* 0x0000000421217c10 */ /* 0x000fe400087fe4ff */
[----:B------:R-:W-:-:S04]  /*1ae0*/  IADD3 R34, P0, PT, R34, UR5, RZ ;  /* 0x0000000522227c10 */ /* 0x000fc8000ff1e0ff */
[----:B------:R-:W-:Y:S02]  /*1af0*/  IADD3.X R35, PT, PT, R35, UR4, RZ, P0, !PT ;  /* 0x0000000423237c10 */ /* 0x000fe400087fe4ff */
[----:B------:R-:W-:Y:S02]  /*1b00*/  IADD3 R38, P0, PT, R38, UR5, RZ ;  /* 0x0000000526267c10 */ /* 0x000fe4000ff1e0ff */
[----:B-1----:R-:W-:Y:S02]  /*1b10*/  IADD3.X R37, PT, PT, R20, UR4, RZ, P1, !PT ;  /* 0x0000000414257c10 */ /* 0x002fe40008ffe4ff */
[----:B0-----:R-:W-:Y:S01]  /*1b20*/  IADD3.X R39, PT, PT, R22, UR4, RZ, P0, !PT ;  /* 0x0000000416277c10 */ /* 0x001fe200087fe4ff */
[----:B--2---:R-:W-:Y:S04]  /*1b30*/  STG.E desc[UR22][R32.64], R44 ;  /* 0x0000002c20007986 */ /* 0x004fe8000c101916 */
[----:B---3--:R-:W-:Y:S04]  /*1b40*/  STG.E desc[UR22][R34.64], R43 ;  /* 0x0000002b22007986 */ /* 0x008fe8000c101916 */
[----:B----4-:R-:W-:Y:S04]  /*1b50*/  STG.E desc[UR22][R36.64], R45 ;  /* 0x0000002d24007986 */ /* 0x010fe8000c101916 */
[----:B-----5:R-:W-:Y:S01]  /*1b60*/  STG.E desc[UR22][R38.64], R42 ;  /* 0x0000002a26007986 */ /* 0x020fe2000c101916 */
[----:B------:R-:W-:Y:S06]  /*1b70*/  BAR.SYNC.DEFER_BLOCKING 0x0 ;  /* 0x0000000000007b1d */ /* 0x000fec0000010000 */
[----:B------:R-:W-:Y:S04]  /*1b80*/  STS [R6], R9 ;  /* 0x0000000906007388 */ /* 0x000fe80000000800 */
[----:B------:R0:W-:Y:S04]  /*1b90*/  STS [R41], R23 ;  /* 0x0000001729007388 */ /* 0x0001e80000000800 */
[----:B------:R1:W-:Y:S04]  /*1ba0*/  STS [R40], R21 ;  /* 0x0000001528007388 */ /* 0x0003e80000000800 */
[----:B------:R-:W-:Y:S01]  /*1bb0*/  STS [R8], R19 ;  /* 0x0000001308007388 */ /* 0x000fe20000000800 */
[----:B------:R-:W-:Y:S01]  /*1bc0*/  BAR.SYNC.DEFER_BLOCKING 0x0 ;  /* 0x0000000000007b1d */ /* 0x000fe20000010000 */
[----:B------:R-:W-:-:S05]  /*1bd0*/  USHF.L.U32 UR5, UR14, 0x2, URZ ;  /* 0x000000020e057899 */ /* 0x000fca00080006ff */
[----:B------:R-:W2:Y:S04]  /*1be0*/  LDS R10, [R7] ;  /* 0x00000000070a7984 */ /* 0x000ea80000000800 */
[----:B------:R-:W3:Y:S04]  /*1bf0*/  LDS R12, [R7+0x4] ;  /* 0x00000400070c7984 */ /* 0x000ee80000000800 */
[----:B------:R-:W4:Y:S04]  /*1c00*/  LDS R43, [R7+0x8] ;  /* 0x00000800072b7984 */ /* 0x000f280000000800 */
[----:B------:R-:W5:Y:S01]  /*1c10*/  LDS R45, [R7+0xc] ;  /* 0x00000c00072d7984 */ /* 0x000f620000000800 */
[----:B------:R-:W-:Y:S01]  /*1c20*/  USHF.L.U64.HI UR4, UR14, 0x2, UR15 ;  /* 0x000000020e047899 */ /* 0x000fe2000801020f */
[----:B------:R-:W-:-:S02]  /*1c30*/  IADD3 R24, P0, PT, R24, UR5, RZ ;  /* 0x0000000518187c10 */ /* 0x000fc4000ff1e0ff */
[----:B------:R-:W-:-:S03]  /*1c40*/  IADD3 R22, P1, PT, R26, UR5, RZ ;  /* 0x000000051a167c10 */ /* 0x000fc6000ff3e0ff */
[----:B------:R-:W-:Y:S02]  /*1c50*/  IADD3.X R25, PT, PT, R25, UR4, RZ, P0, !PT ;  /* 0x0000000419197c10 */ /* 0x000fe400087fe4ff */
[----:B------:R-:W-:Y:S02]  /*1c60*/  IADD3 R20, P0, PT, R28, UR5, RZ ;  /* 0x000000051c147c10 */ /* 0x000fe4000ff1e0ff */
[----:B0-----:R-:W-:Y:S02]  /*1c70*/  IADD3.X R23, PT, PT, R27, UR4, RZ, P1, !PT ;  /* 0x000000041b177c10 */ /* 0x001fe40008ffe4ff */
[----:B------:R-:W-:Y:S02]  /*1c80*/  IADD3 R26, P1, PT, R30, UR5, RZ ;  /* 0x000000051e1a7c10 */ /* 0x000fe4000ff3e0ff */
[----:B-1----:R-:W-:Y:S02]  /*1c90*/  IADD3.X R21, PT, PT, R29, UR4, RZ, P0, !PT ;  /* 0x000000041d157c10 */ /* 0x002fe400087fe4ff */
[----:B------:R-:W-:Y:S01]  /*1ca0*/  IADD3.X R27, PT, PT, R31, UR4, RZ, P1, !PT ;  /* 0x000000041f1b7c10 */ /* 0x000fe20008ffe4ff */
[----:B--2---:R-:W-:Y:S04]  /*1cb0*/  STG.E desc[UR22][R24.64], R10 ;  /* 0x0000000a18007986 */ /* 0x004fe8000c101916 */
[----:B---3--:R-:W-:Y:S04]  /*1cc0*/  STG.E desc[UR22][R22.64], R12 ;  /* 0x0000000c16007986 */ /* 0x008fe8000c101916 */
[----:B----4-:R0:W-:Y:S04]  /*1cd0*/  STG.E desc[UR22][R20.64], R43 ;  /* 0x0000002b14007986 */ /* 0x0101e8000c101916 */
[----:B-----5:R-:W-:Y:S01]  /*1ce0*/  STG.E desc[UR22][R26.64], R45 ;  /* 0x0000002d1a007986 */ /* 0x020fe2000c101916 */
[----:B------:R-:W-:Y:S06]  /*1cf0*/  BAR.SYNC.DEFER_BLOCKING 0x0 ;  /* 0x0000000000007b1d */ /* 0x000fec0000010000 */
[----:B------:R-:W-:Y:S04]  /*1d00*/  STS [R6], R11 ;  /* 0x0000000b06007388 */ /* 0x000fe80000000800 */
[----:B------:R-:W-:Y:S04]  /*1d10*/  STS [R41], R17 ;  /* 0x0000001129007388 */ /* 0x000fe80000000800 */
[----:B------:R-:W-:Y:S04]  /*1d20*/  STS [R40], R15 ;  /* 0x0000000f28007388 */ /* 0x000fe80000000800 */
[----:B------:R1:W-:Y:S01]  /*1d30*/  STS [R8], R13 ;  /* 0x0000000d08007388 */ /* 0x0003e20000000800 */
[----:B------:R-:W-:Y:S06]  /*1d40*/  BAR.SYNC.DEFER_BLOCKING 0x0 ;  /* 0x0000000000007b1d */ /* 0x000fec0000010000 */
[----:B------:R-:W2:Y:S04]  /*1d50*/  LDS R19, [R7] ;  /* 0x0000000007137984 */ /* 0x000ea80000000800 */
[----:B------:R-:W3:Y:S04]  /*1d60*/  LDS R25, [R7+0x4] ;  /* 0x0000040007197984 */ /* 0x000ee80000000800 */
[----:B------:R-:W4:Y:S04]  /*1d70*/  LDS R29, [R7+0x8] ;  /* 0x00000800071d7984 */ /* 0x000f280000000800 */
[----:B------:R-:W5:Y:S01]  /*1d80*/  LDS R31, [R7+0xc] ;  /* 0x00000c00071f7984 */ /* 0x000f620000000800 */
[----:B0-----:R-:W-:-:S02]  /*1d90*/  IADD3 R20, P0, PT, R32, UR5, RZ ;  /* 0x0000000520147c10 */ /* 0x001fc4000ff1e0ff */
[----:B------:R-:W-:Y:S02]  /*1da0*/  IADD3 R22, P1, PT, R34, UR5, RZ ;  /* 0x0000000522167c10 */ /* 0x000fe4000ff3e0ff */
[----:B------:R-:W-:Y:S02]  /*1db0*/  IADD3.X R21, PT, PT, R33, UR4, RZ, P0, !PT ;  /* 0x0000000421157c10 */ /* 0x000fe400087fe4ff */
[----:B------:R-:W-:Y:S02]  /*1dc0*/  IADD3 R10, P0, PT, R36, UR5, RZ ;  /* 0x00000005240a7c10 */ /* 0x000fe4000ff1e0ff */
[----:B------:R-:W-:Y:S02]  /*1dd0*/  IADD3.X R23, PT, PT, R35, UR4, RZ, P1, !PT ;  /* 0x0000000423177c10 */ /* 0x000fe40008ffe4ff */
[----:B-1----:R-:W-:Y:S02]  /*1de0*/  IADD3 R8, P1, PT, R38, UR5, RZ ;  /* 0x0000000526087c10 */ /* 0x002fe4000ff3e0ff */
[----:B------:R-:W-:-:S02]  /*1df0*/  IADD3.X R11, PT, PT, R37, UR4, RZ, P0, !PT ;  /* 0x00000004250b7c10 */ /* 0x000fc400087fe4ff */
[----:B------:R-:W-:Y:S01]  /*1e00*/  IADD3.X R9, PT, PT, R39, UR4, RZ, P1, !PT ;  /* 0x0000000427097c10 */ /* 0x000fe20008ffe4ff */
[----:B------:R-:W-:Y:S01]  /*1e10*/  UISETP.NE.U32.AND UP0, UPT, UR6, URZ, UPT ;  /* 0x000000ff0600728c */ /* 0x000fe2000bf05070 */
[----:B--2---:R0:W-:Y:S04]  /*1e20*/  STG.E desc[UR22][R20.64], R19 ;  /* 0x0000001314007986 */ /* 0x0041e8000c101916 */
[----:B---3--:R0:W-:Y:S04]  /*1e30*/  STG.E desc[UR22][R22.64], R25 ;  /* 0x0000001916007986 */ /* 0x0081e8000c101916 */
[----:B----4-:R0:W-:Y:S04]  /*1e40*/  STG.E desc[UR22][R10.64], R29 ;  /* 0x0000001d0a007986 */ /* 0x0101e8000c101916 */
[----:B-----5:R0:W-:Y:S01]  /*1e50*/  STG.E desc[UR22][R8.64], R31 ;  /* 0x0000001f08007986 */ /* 0x0201e2000c101916 */
[----:B------:R-:W-:Y:S01]  /*1e60*/  UISETP.NE.AND.EX UP0, UPT, UR7, URZ, UPT, UP0 ;  /* 0x000000ff0700728c */ /* 0x000fe2000bf05300 */
[----:B------:R-:W-:Y:S01]  /*1e70*/  FMNMX3 R13, |R4|, R18, |R5|, !PT ;  /* 0x00000012040d7276 */ /* 0x000fe20007800605 */
[----:B------:R-:W-:Y:S07]  /*1e80*/  BAR.SYNC.DEFER_BLOCKING 0x0 ;  /* 0x0000000000007b1d */ /* 0x000fee0000010000 */
[----:B------:R-:W-:Y:S05]  /*1e90*/  BRA.U !UP0, `(.L_x_4434) ;  /* 0x0000000108947547 */ /* 0x000fea000b800000 */
[----:B------:R-:W1:Y:S01]  /*1ea0*/  SHFL.DOWN PT, R4, R13, 0x10, 0x1f ;  /* 0x0a001f000d047f89 */ /* 0x000e6200000e0000 */
[----:B------:R-:W-:Y:S01]  /*1eb0*/  ISETP.NE.AND P0, PT, R2, RZ, PT ;  /* 0x000000ff0200720c */ /* 0x000fe20003f05270 */
[----:B------:R-:W-:-:S12]  /*1ec0*/  BSSY B0, `(.L_x_4434) ;  /* 0x0000022000007945 */ /* 0x000fd80003800000 */
[----:B------:R-:W-:-:S05]  /*1ed0*/  VOTEU.ALL UP0, P0 ;  /* 0x0000000000ff7886 */ /* 0x000fca0000000000 */
[----:B------:R-:W-:Y:S01]  /*1ee0*/  @!UP0 ULEA UR4, UR18, UR20, 0x18 ;  /* 0x0000001412048291 */ /* 0x000fe2000f8ec0ff */
[----:B-1----:R-:W-:-:S05]  /*1ef0*/  FMNMX R4, R13, R4, !PT ;  /* 0x000000040d047209 */ /* 0x002fca0007800000 */
[----:B------:R-:W1:Y:S02]  /*1f00*/  SHFL.DOWN PT, R5, R4, 0x8, 0x1f ;  /* 0x09001f0004057f89 */ /* 0x000e6400000e0000 */
[----:B-1----:R-:W-:-:S05]  /*1f10*/  FMNMX R5, R4, R5, !PT ;  /* 0x0000000504057209 */ /* 0x002fca0007800000 */
[----:B------:R-:W1:Y:S02]  /*1f20*/  SHFL.DOWN PT, R6, R5, 0x4, 0x1f ;  /* 0x08801f0005067f89 */ /* 0x000e6400000e0000 */
[----:B-1----:R-:W-:-:S05]  /*1f30*/  FMNMX R6, R5, R6, !PT ;  /* 0x0000000605067209 */ /* 0x002fca0007800000 */
[----:B------:R-:W1:Y:S02]  /*1f40*/  SHFL.DOWN PT, R7, R6, 0x2, 0x1f ;  /* 0x08401f0006077f89 */ /* 0x000e6400000e0000 */
[----:B-1----:R-:W-:-:S05]  /*1f50*/  FMNMX R7, R6, R7, !PT ;  /* 0x0000000706077209 */ /* 0x002fca0007800000 */
[----:B0-----:R-:W0:Y:S02]  /*1f60*/  SHFL.DOWN PT, R8, R7, 0x1, 0x1f ;  /* 0x08201f0007087f89 */ /* 0x001e2400000e0000 */
        /* <DEDUP_REMOVED lines=18> */
.L_x_4442:
[----:B------:R-:W-:Y:S02]  /*2090*/  ISETP.NE.AND P0, PT, R0, RZ, PT ;  /* 0x000000ff0000720c */ /* 0x000fe40003f05270 */
[----:B-1----:R-:W-:-:S11]  /*20a0*/  FMNMX R5, R4, R5, !PT ;  /* 0x0000000504057209 */ /* 0x002fd60007800000 */
[----:B------:R-:W-:Y:S05]  /*20b0*/  @P0 BRA `(.L_x_4435) ;  /* 0x0000000000080947 */ /* 0x000fea0003800000 */
[----:B------:R-:W1:Y:S02]  /*20c0*/  LDC.64 R2, c[0x0][0x3a8] ;  /* 0x0000ea00ff027b82 */ /* 0x000e640000000a00 */
[----:B-1----:R1:W-:Y:S02]  /*20d0*/  REDG.E.MAX.S32.STRONG.GPU desc[UR22][R2.64], R5 ;  /* 0x000000050200798e */ /* 0x0023e4000d12e316 */
.L_x_4435:
[----:B------:R-:W-:Y:S05]  /*20e0*/  BSYNC B0 ;  /* 0x0000000000007941 */ /* 0x000fea0003800000 */
.L_x_4434:
        /* <DEDUP_REMOVED lines=11> */
[----:B01----:R-:W-:Y:S05]  /*21a0*/  CALL.REL.NOINC `($__internal_79_$__cuda_sm20_rcp_rn_f32_slowpath) ;  /* 0x0000000400987944 */ /* 0x003fea0003c00000 */
[----:B------:R-:W-:Y:S05]  /*21b0*/  BRA `(.L_x_4438) ;  /* 0x0000000000147947 */ /* 0x000fea0003800000 */
.L_x_4437:
[----:B-1----:R-:W1:Y:S01]  /*21c0*/  MUFU.RCP R5, UR17 ;  /* 0x0000001100057d08 */ /* 0x002e620008001000 */
[----:B------:R-:W-:-:S04]  /*21d0*/  IMAD.U32 R0, RZ, RZ, UR17 ;  /* 0x00000011ff007e24 */ /* 0x000fc8000f8e00ff */
[----:B-1----:R-:W-:-:S04]  /*21e0*/  FFMA R0, R5, R0, -1 ;  /* 0xbf80000005007423 */ /* 0x002fc80000000000 */
[----:B------:R-:W-:-:S04]  /*21f0*/  FADD.FTZ R0, -R0, -RZ ;  /* 0x800000ff00007221 */ /* 0x000fc80000010100 */
[----:B------:R-:W-:-:S07]  /*2200*/  FFMA R5, R5, R0, R5 ;  /* 0x0000000005057223 */ /* 0x000fce0000000005 */
.L_x_4438:
[----:B------:R-:W1:Y:S02]  /*2210*/  LDC.64 R2, c[0x0][0x3b0] ;  /* 0x0000ec00ff027b82 */ /* 0x000e640000000a00 */
[----:B-1----:R-:W-:Y:S01]  /*2220*/  STG.E desc[UR22][R2.64], R5 ;  /* 0x0000000502007986 */ /* 0x002fe2000c101916 */
[----:B------:R-:W-:Y:S05]  /*2230*/  EXIT ;  /* 0x000000000000794d */ /* 0x000fea0003800000 */
.L_x_4436:
[----:B------:R-:W-:Y:S02]  /*2240*/  IMAD.MOV.U32 R7, RZ, RZ, 0x4 ;  /* 0x00000004ff077424 */ /* 0x000fe400078e00ff */
[----:B------:R-:W-:Y:S02]  /*2250*/  IMAD.MOV.U32 R9, RZ, RZ, 0x1f ;  /* 0x0000001fff097424 */ /* 0x000fe400078e00ff */
[----:B------:R-:W-:-:S07]  /*2260*/  IMAD.MOV.U32 R6, RZ, RZ, -0x1 ;  /* 0xffffffffff067424 */ /* 0x000fce00078e00ff */
[----:B01----:R-:W-:Y:S05]  /*2270*/  WARPSYNC.COLLECTIVE R6, `(.L_x_4439) ;  /* 0x0000000006087348 */ /* 0x003fea0003c00000 */
[----:B-1----:R1:W2:Y:S02]  /*2280*/  SHFL.DOWN P0, R5, R2, R7, R9 ;  /* 0x0800000702057389 */ /* 0x0022a40000000009 */
[----:B012---:R-:W-:Y:S05]  /*2290*/  ENDCOLLECTIVE ;  /* 0x000000000000791b */ /* 0x007fea0003800000 */
.L_x_4439:
[----:B------:R-:W-:Y:S02]  /*22a0*/  IMAD.MOV.U32 R7, RZ, RZ, 0x2 ;  /* 0x00000002ff077424 */ /* 0x000fe400078e00ff */
[----:B------:R-:W-:-:S05]  /*22b0*/  IMAD.MOV.U32 R3, RZ, RZ, R5 ;  /* 0x000000ffff037224 */ /* 0x000fca00078e0005 */
[----:B------:R-:W-:-:S05]  /*22c0*/  FMNMX R3, R3, R2, !PT ;  /* 0x0000000203037209 */ /* 0x000fca0007800000 */
[----:B------:R-:W-:-:S07]  /*22d0*/  IMAD.MOV.U32 R2, RZ, RZ, R3 ;  /* 0x000000ffff027224 */ /* 0x000fce00078e0003 */
[----:B------:R-:W-:Y:S05]  /*22e0*/  WARPSYNC.COLLECTIVE R6, `(.L_x_4440) ;  /* 0x0000000006087348 */ /* 0x000fea0003c00000 */
[----:B------:R0:W1:Y:S02]  /*22f0*/  SHFL.DOWN P0, R5, R2, R7, R9 ;  /* 0x0800000702057389 */ /* 0x0000640000000009 */
[----:B01----:R-:W-:Y:S05]  /*2300*/  ENDCOLLECTIVE ;  /* 0x000000000000791b */ /* 0x003fea0003800000 */
.L_x_4440:
[----:B------:R-:W-:Y:S02]  /*2310*/  IMAD.MOV.U32 R7, RZ, RZ, 0x1 ;  /* 0x00000001ff077424 */ /* 0x000fe400078e00ff */
[----:B------:R-:W-:-:S05]  /*2320*/  IMAD.MOV.U32 R4, RZ, RZ, R5 ;  /* 0x000000ffff047224 */ /* 0x000fca00078e0005 */
[----:B------:R-:W-:-:S05]  /*2330*/  FMNMX R4, R3, R4, !PT ;  /* 0x0000000403047209 */ /* 0x000fca0007800000 */
[----:B------:R-:W-:-:S07]  /*2340*/  IMAD.MOV.U32 R2, RZ, RZ, R4 ;  /* 0x000000ffff027224 */ /* 0x000fce00078e0004 */
[----:B------:R-:W-:Y:S05]  /*2350*/  WARPSYNC.COLLECTIVE R6, `(.L_x_4441) ;  /* 0x0000000006087348 */ /* 0x000fea0003c00000 */
[----:B------:R0:W1:Y:S02]  /*2360*/  SHFL.DOWN P0, R5, R2, R7, R9 ;  /* 0x0800000702057389 */ /* 0x0000640000000009 */
[----:B01----:R-:W-:Y:S05]  /*2370*/  ENDCOLLECTIVE ;  /* 0x000000000000791b */ /* 0x003fea0003800000 */
.L_x_4441:
[----:B------:R-:W-:Y:S05]  /*2380*/  BRA `(.L_x_4442) ;  /* 0xfffffffc00407947 */ /* 0x000fea000383ffff */
        .weak           $__internal_78_$__cuda_sm20_div_u64
        .type           $__internal_78_$__cuda_sm20_div_u64,@function
        .size           $__internal_78_$__cuda_sm20_div_u64,($__internal_79_$__cuda_sm20_rcp_rn_f32_slowpath - $__internal_78_$__cuda_sm20_div_u64)
$__internal_78_$__cuda_sm20_div_u64:
        /* <DEDUP_REMOVED lines=71> */
[----:B------:R-:W-:Y:S11]  /*2800*/  RET.REL.NODEC R2 `(_ZN18transformer_engine6detail32dgated_act_cast_transpose_kernelILi2ELi1Ef13__nv_bfloat16fNS_5EmptyEXadL_ZNS_6dsreluIffEET_T0_RKS3_EEXadL_ZNS_5sreluIffEES5_S6_S8_EEEEvPKT2_SC_PT3_SE_PKT1_PSF_SI_mmm) ;  /* 0xffffffd402fc7950 */ /* 0x000ff60003c3ffff */
        .weak           $__internal_79_$__cuda_sm20_rcp_rn_f32_slowpath
        .type           $__internal_79_$__cuda_sm20_rcp_rn_f32_slowpath,@function
        .size           $__internal_79_$__cuda_sm20_rcp_rn_f32_slowpath,(.L_x_29380 - $__internal_79_$__cuda_sm20_rcp_rn_f32_slowpath)
$__internal_79_$__cuda_sm20_rcp_rn_f32_slowpath:
        /* <DEDUP_REMOVED lines=15> */
.L_x_4443:
        /* <DEDUP_REMOVED lines=33> */
.L_x_4445:
[----:B------:R0:W1:Y:S02]  /*2b10*/  MUFU.RCP R2, R0 ;  /* 0x0000000000027308 */ /* 0x0000640000001000 */
.L_x_4444:
[----:B-1-3--:R-:W-:Y:S02]  /*2b20*/  IMAD.MOV.U32 R5, RZ, RZ, R2 ;  /* 0x000000ffff057224 */ /* 0x00afe400078e0002 */
[----:B------:R-:W-:Y:S02]  /*2b30*/  IMAD.MOV.U32 R2, RZ, RZ, R7 ;  /* 0x000000ffff027224 */ /* 0x000fe400078e0007 */
[----:B------:R-:W-:-:S04]  /*2b40*/  IMAD.MOV.U32 R3, RZ, RZ, 0x0 ;  /* 0x00000000ff037424 */ /* 0x000fc800078e00ff */
[----:B0-2---:R-:W-:Y:S05]  /*2b50*/  RET.REL.NODEC R2 `(_ZN18transformer_engine6detail32dgated_act_cast_transpose_kernelILi2ELi1Ef13__nv_bfloat16fNS_5EmptyEXadL_ZNS_6dsreluIffEET_T0_RKS3_EEXadL_ZNS_5sreluIffEES5_S6_S8_EEEEvPKT2_SC_PT3_SE_PKT1_PSF_SI_mmm) ;  /* 0xffffffd402287950 */ /* 0x005fea0003c3ffff */
.L_x_4446:
        /* <DEDUP_REMOVED lines=10> */
.L_x_29380:


//--------------------- .text._ZN18transformer_engine6detail43dgated_act_cast_transpose_kernel_notalignedILi2ELi4Ef6__half13__nv_fp8_e4m3NS_5EmptyEXadL_ZNS_6dsreluIffEET_T0_RKS4_EEXadL_ZNS_5sreluIffEES6_S7_S9_EEEEvPKT2_SD_PT3_SF_PKT1_PSG_SJ_mmm --------------------------
	.section	.text._ZN18transformer_engine6detail43dgated_act_cast_transpose_kernel_notalignedILi2ELi4Ef6__half13__nv_fp8_e4m3NS_5EmptyEXadL_ZNS_6dsreluIffEET_T0_RKS4_EEXadL_ZNS_5sreluIffEES6_S7_S9_EEEEvPKT2_SD_PT3_SF_PKT1_PSG_SJ_mmm,"ax",@progbits
	.align	128
        .global         _ZN18transformer_engine6detail43dgated_act_cast_transpose_kernel_notalignedILi2ELi4Ef6__half13__nv_fp8_e4m3NS_5EmptyEXadL_ZNS_6dsreluIffEET_T0_RKS4_EEXadL_ZNS_5sreluIffEES6_S7_S9_EEEEvPKT2_SD_PT3_SF_PKT1_PSG_SJ_mmm
        .type           _ZN18transformer_engine6detail43dgated_act_cast_transpose_kernel_notalignedILi2ELi4Ef6__half13__nv_fp8_e4m3NS_5EmptyEXadL_ZNS_6dsreluIffEET_T0_RKS4_EEXadL_ZNS_5sreluIffEES6_S7_S9_EEEEvPKT2_SD_PT3_SF_PKT1_PSG_SJ_mmm,@function
        .size           _ZN18transformer_engine6detail43dgated_act_cast_transpose_kernel_notalignedILi2ELi4Ef6__half13__nv_fp8_e4m3NS_5EmptyEXadL_ZNS_6dsreluIffEET_T0_RKS4_EEXadL_ZNS_5sreluIffEES6_S7_S9_EEEEvPKT2_SD_PT3_SF_PKT1_PSG_SJ_mmm,(.L_x_29382 - _ZN18transformer_engine6detail43dgated_act_cast_transpose_kernel_notalignedILi2ELi4Ef6__half13__nv_fp8_e4m3NS_5EmptyEXadL_ZNS_6dsreluIffEET_T0_RKS4_EEXadL_ZNS_5sreluIffEES6_S7_S9_EEEEvPKT2_SD_PT3_SF_PKT1_PSG_SJ_mmm)
        .other          _ZN18transformer_engine6detail43dgated_act_cast_transpose_kernel_notalignedILi2ELi4Ef6__half13__nv_fp8_e4m3NS_5EmptyEXadL_ZNS_6dsreluIffEET_T0_RKS4_EEXadL_ZNS_5sreluIffEES6_S7_S9_EEEEvPKT2_SD_PT3_SF_PKT1_PSG_SJ_mmm,@"STO_CUDA_ENTRY STV_DEFAULT"
_ZN18transformer_engine6detail43dgated_act_cast_transpose_kernel_notalignedILi2ELi4Ef6__half13__nv_fp8_e4m3NS_5EmptyEXadL_ZNS_6dsreluIffEET_T0_RKS4_EEXadL_ZNS_5sreluIffEES6_S7_S9_EEEEvPKT2_SD_PT3_SF_PKT1_PSG_SJ_mmm:
.text._ZN18transformer_engine6detail43dgated_act_cast_transpose_kernel_notalignedILi2ELi4Ef6__half13__nv_fp8_e4m3NS_5EmptyEXadL_ZNS_6dsreluIffEET_T0_RKS4_EEXadL_ZNS_5sreluIffEES6_S7_S9_EEEEvPKT2_SD_PT3_SF_PKT1_PSG_SJ_mmm:
        /* <DEDUP_REMOVED lines=43> */
.L_x_4447:
[----:B------:R-:W-:-:S07]  /*02b0*/  MOV R4, 0x2d0 ;  /* 0x000002d000047802 */ /* 0x000fce0000000f00 */
[----:B------:R-:W-:Y:S05]  /*02c0*/  CALL.REL.NOINC `($__internal_80_$__cuda_sm20_div_u64) ;  /* 0x0000007c00447944 */ /* 0x000fea0003c00000 */
        /* <DEDUP_REMOVED lines=11> */
.L_x_4448:
        /* <DEDUP_REMOVED lines=8> */
[----:B------:R-:W2:Y:S01]  /*0400*/  LDCU.64 UR32, c[0x0][0x3a0] ;  /* 0x00007400ff2077ac */ /* 0x000ea20008000a00 */
[----:B------:R-:W3:Y:S01]  /*0410*/  LDCU.128 UR8, c[0x0][0x380] ;  /* 0x00007000ff0877ac */ /* 0x000ee20008000c00 */
[----:B0-----:R-:W-:-:S02]  /*0420*/  USHF.R.U64 UR7, UR12, 0x2, UR13 ;  /* 0x000000020c077899 */ /* 0x001fc4000800120d */
[----:B-1----:R-:W-:Y:S02]  /*0430*/  UIMAD UR15, UR5, UR26, URZ ;  /* 0x0000001a050f72a4 */ /* 0x002fe4000f8e02ff */
[----:B------:R-:W-:Y:S02]  /*0440*/  USHF.R.U64 UR29, UR26, 0x1, UR27 ;  /* 0x000000011a1d7899 */ /* 0x000fe4000800121b */
[----:B------:R-:W-:Y:S02]  /*0450*/  USHF.R.U32.HI UR17, URZ, 0x2, UR13 ;  /* 0x00000002ff117899 */ /* 0x000fe4000801160d */
[----:B------:R-:W-:Y:S02]  /*0460*/  ULEA UR7, UP1, -UR4, UR7, 0x5 ;  /* 0x0000000704077291 */ /* 0x000fe4000f8229ff */
[----:B------:R-:W-:Y:S01]  /*0470*/  UIMAD UR28, UR4, UR27, UR15 ;  /* 0x0000001b041c72a4 */ /* 0x000fe2000f8e020f */
[----:B------:R-:W-:Y:S01]  /*0480*/  IMAD.WIDE.U32 R2, R7, UR29, RZ ;  /* 0x0000001d07027c25 */ /* 0x000fe2000f8e00ff */
[----:B------:R-:W-:Y:S01]  /*0490*/  USHF.R.U32.HI UR30, URZ, 0x1, UR27 ;  /* 0x00000001ff1e7899 */ /* 0x000fe2000801161b */
[----:B--2---:R-:W-:Y:S01]  /*04a0*/  ISETP.NE.U32.AND P0, PT, RZ, UR32, PT ;  /* 0x00000020ff007c0c */ /* 0x004fe2000bf05070 */
[----:B------:R-:W-:-:S02]  /*04b0*/  ULEA UR15, UP0, -UR23, UR29, 0x5 ;  /* 0x0000001d170f7291 */ /* 0x000fc4000f8029ff */
[----:B------:R-:W-:Y:S01]  /*04c0*/  UIADD3.X UR14, UPT, UPT, ~UR14, UR17, URZ, UP1, !UPT ;  /* 0x000000110e0e7290 */ /* 0x000fe20008ffe5ff */
[----:B------:R-:W-:Y:S01]  /*04d0*/  IADD3 R4, P2, PT, R12, R2, RZ ;  /* 0x000000020c047210 */ /* 0x000fe20007f5e0ff */
[----:B------:R-:W-:Y:S01]  /*04e0*/  UISETP.LT.U32.AND UP1, UPT, UR7, 0x20, UPT ;  /* 0x000000200700788c */ /* 0x000fe2000bf21070 */
[----:B------:R-:W-:Y:S01]  /*04f0*/  IMAD R19, R7, UR30, RZ ;  /* 0x0000001e07137c24 */ /* 0x000fe2000f8e02ff */
[----:B------:R-:W-:Y:S01]  /*0500*/  UIADD3.X UR16, UPT, UPT, ~UR16, UR30, URZ, UP0, !UPT ;  /* 0x0000001e10107290 */ /* 0x000fe200087fe5ff */
[----:B------:R-:W-:Y:S01]  /*0510*/  ISETP.NE.AND.EX P0, PT, RZ, UR33, PT, P0 ;  /* 0x00000021ff007c0c */ /* 0x000fe2000bf05300 */
[----:B------:R-:W-:Y:S01]  /*0520*/  UISETP.LT.U32.AND UP0, UPT, UR15, 0x20, UPT ;  /* 0x000000200f00788c */ /* 0x000fe2000bf01070 */
[----:B------:R-:W-:Y:S01]  /*0530*/  IMAD.X R5, R3, 0x1, R19, P2 ;  /* 0x0000000103057824 */ /* 0x000fe200010e0613 */
[----:B------:R-:W-:Y:S01]  /*0540*/  UISETP.LT.U32.AND.EX UP1, UPT, UR14, URZ, UPT, UP1 ;  /* 0x000000ff0e00728c */ /* 0x000fe2000bf21110 */
[----:B------:R-:W-:Y:S01]  /*0550*/  IMAD.WIDE.U32 R2, R7, UR26, RZ ;  /* 0x0000001a07027c25 */ /* 0x000fe2000f8e00ff */
[----:B------:R-:W-:-:S02]  /*0560*/  UISETP.LT.U32.AND.EX UP0, UPT, UR16, URZ, UPT, UP0 ;  /* 0x000000ff1000728c */ /* 0x000fc4000bf01100 */
[----:B------:R-:W-:Y:S02]  /*0570*/  USEL UR7, UR7, 0x20, UP1 ;  /* 0x0000002007077887 */ /* 0x000fe40008800000 */
[----:B------:R-:W-:Y:S01]  /*0580*/  USHF.L.U32 UR22, UR23, 0x6, URZ ;  /* 0x0000000617167899 */ /* 0x000fe200080006ff */
[----:B------:R-:W-:Y:S01]  /*0590*/  IADD3 R32, P2, PT, R12, R2, RZ ;  /* 0x000000020c207210 */ /* 0x000fe20007f5e0ff */
[----:B------:R-:W-:Y:S02]  /*05a0*/  UIMAD.WIDE.U32 UR18, UR4, UR26, URZ ;  /* 0x0000001a041272a5 */ /* 0x000fe4000f8e00ff */
[----:B------:R-:W-:Y:S01]  /*05b0*/  USEL UR14, UR15, 0x20, UP0 ;  /* 0x000000200f0e7887 */ /* 0x000fe20008000000 */
[----:B------:R-:W-:Y:S01]  /*05c0*/  ISETP.GE.U32.AND P1, PT, R11, UR7, PT ;  /* 0x000000070b007c0c */ /* 0x000fe2000bf26070 */
[----:B------:R-:W-:Y:S02]  /*05d0*/  ULEA UR20, UP2, UR18, UR22, 0x7 ;  /* 0x0000001612147291 */ /* 0x000fe4000f8438ff */
[----:B------:R-:W-:-:S02]  /*05e0*/  ULEA UR22, UP1, UR18, UR22, 0x8 ;  /* 0x0000001612167291 */ /* 0x000fc4000f8240ff */
[----:B------:R-:W-:Y:S01]  /*05f0*/  ISETP.LT.U32.AND P1, PT, R12, UR14, !P1 ;  /* 0x0000000e0c007c0c */ /* 0x000fe2000cf21070 */
[----:B------:R-:W-:Y:S02]  /*0600*/  ULOP3.LUT UR31, UR27, 0x7fffffff, URZ, 0xc0, !UPT ;  /* 0x7fffffff1b1f7892 */ /* 0x000fe4000f8ec0ff */
[----:B---3--:R-:W-:Y:S02]  /*0610*/  ULEA UR15, UP3, UR22, UR10, 0x1 ;  /* 0x0000000a160f7291 */ /* 0x008fe4000f8608ff */
[----:B------:R-:W-:Y:S02]  /*0620*/  USHF.L.U64.HI UR21, UR23, 0x6, UR6 ;  /* 0x0000000617157899 */ /* 0x000fe40008010206 */
[----:B------:R-:W-:Y:S01]  /*0630*/  UIADD3 UR10, UPT, UPT, UR19, UR28, URZ ;  /* 0x0000001c130a7290 */ /* 0x000fe2000fffe0ff */
[----:B------:R-:W-:Y:S01]  /*0640*/  IMAD R8, R7, UR31, RZ ;  /* 0x0000001f07087c24 */ /* 0x000fe2000f8e02ff */
[----:B------:R-:W-:Y:S02]  /*0650*/  ULEA UR16, UP0, UR20, UR8, 0x1 ;  /* 0x0000000814107291 */ /* 0x000fe4000f8008ff */
[----:B------:R-:W-:Y:S01]  /*0660*/  ULEA.HI.X UR19, UR18, UR21, UR10, 0x8, UP1 ;  /* 0x0000001512137291 */ /* 0x000fe200088f440a */
[----:B------:R-:W-:Y:S01]  /*0670*/  IMAD.X R33, R3, 0x1, R8, P2 ;  /* 0x0000000103217824 */ /* 0x000fe200010e0608 */
[----:B------:R-:W-:-:S02]  /*0680*/  ULEA.HI.X UR18, UR18, UR21, UR10, 0x7, UP2 ;  /* 0x0000001512127291 */ /* 0x000fc400090f3c0a */
[----:B------:R-:W-:Y:S02]  /*0690*/  USHF.L.U32 UR34, UR26, 0x1, URZ ;  /* 0x000000011a227899 */ /* 0x000fe400080006ff */
[C---:B------:R-:W-:Y:S01]  /*06a0*/  @P1 IADD3 R28, P2, PT, R32.reuse, UR26, RZ ;  /* 0x0000001a201c1c10 */ /* 0x040fe2000ff5e0ff */
[----:B------:R-:W-:Y:S01]  /*06b0*/  ULEA.HI.X UR18, UR20, UR9, UR18, 0x1, UP0 ;  /* 0x0000000914127291 */ /* 0x000fe200080f0c12 */
[----:B------:R-:W-:Y:S01]  /*06c0*/  @P1 IMAD.SHL.U32 R22, R32, 0x4, RZ ;  /* 0x0000000420161824 */ /* 0x000fe200078e00ff */
[----:B------:R-:W-:Y:S01]  /*06d0*/  ULEA.HI.X UR17, UR22, UR11, UR19, 0x1, UP3 ;  /* 0x0000000b16117291 */ /* 0x000fe200098f0c13 */
[C---:B------:R-:W-:Y:S01]  /*06e0*/  @P1 LEA R14, P3, R4.reuse, UR16, 0x2 ;  /* 0x00000010040e1c11 */ /* 0x040fe2000f8610ff */
[----:B------:R-:W-:Y:S01]  /*06f0*/  USHF.L.U64.HI UR28, UR26, 0x1, UR27 ;  /* 0x000000011a1c7899 */ /* 0x000fe2000801021b */
[----:B------:R-:W0:Y:S01]  /*0700*/  @P0 LDC.64 R20, c[0x0][0x3a0] ;  /* 0x0000e800ff140b82 */ /* 0x000e220000000a00 */
[----:B------:R-:W-:Y:S01]  /*0710*/  UIADD3 UR32, UP0, UPT, UR34, UR15, URZ ;  /* 0x0000000f22207290 */ /* 0x000fe2000ff1e0ff */
[----:B------:R-:W-:Y:S01]  /*0720*/  @P1 IADD3.X R3, PT, PT, R33, UR31, RZ, P2, !PT ;  /* 0x0000001f21031c10 */ /* 0x000fe200097fe4ff */
[----:B------:R-:W1:Y:S01]  /*0730*/  LDCU.64 UR24, c[0x0][0x358] ;  /* 0x00006b00ff1877ac */ /* 0x000e620008000a00 */
[----:B------:R-:W-:-:S02]  /*0740*/  @P1 LEA.HI.X R15, R4, UR18, R5, 0x2, P3 ;  /* 0x00000012040f1c11 */ /* 0x000fc400098f1405 */
[----:B------:R-:W-:Y:S01]  /*0750*/  @P1 IADD3 R16, P2, PT, R22, UR15, RZ ;  /* 0x0000000f16101c10 */ /* 0x000fe2000ff5e0ff */
[----:B------:R-:W-:Y:S01]  /*0760*/  UIADD3.X UR33, UPT, UPT, UR28, UR17, URZ, UP0, !UPT ;  /* 0x000000111c217290 */ /* 0x000fe200087fe4ff */
[----:B------:R-:W-:Y:S02]  /*0770*/  @P1 SHF.L.U64.HI R6, R32, 0x2, R33 ;  /* 0x0000000220061819 */ /* 0x000fe40000010221 */
[----:B------:R-:W-:Y:S02]  /*0780*/  @P1 IADD3 R22, P3, PT, R22, UR32, RZ ;  /* 0x0000002016161c10 */ /* 0x000fe4000ff7e0ff */
[----:B------:R-:W-:Y:S02]  /*0790*/  @P1 IADD3 R0, P4, PT, R4, UR29, RZ ;  /* 0x0000001d04001c10 */ /* 0x000fe4000ff9e0ff */
[C---:B------:R-:W-:Y:S01]  /*07a0*/  @P1 SHF.L.U64.HI R18, R28.reuse, 0x2, R3 ;  /* 0x000000021c121819 */ /* 0x040fe20000010203 */
[----:B------:R-:W-:Y:S01]  /*07b0*/  @P1 IMAD.SHL.U32 R28, R28, 0x4, RZ ;  /* 0x000000041c1c1824 */ /* 0x000fe200078e00ff */
[----:B------:R-:W-:-:S02]  /*07c0*/  @P1 IADD3.X R23, PT, PT, R6, UR33, RZ, P3, !PT ;  /* 0x0000002106171c10 */ /* 0x000fc40009ffe4ff */
[----:B------:R-:W-:Y:S02]  /*07d0*/  @P1 IADD3 R34, P3, PT, R32, UR34, RZ ;  /* 0x0000002220221c10 */ /* 0x000fe4000ff7e0ff */
[----:B------:R-:W-:Y:S01]  /*07e0*/  @P1 IADD3.X R9, PT, PT, R5, UR30, RZ, P4, !PT ;  /* 0x0000001e05091c10 */ /* 0x000fe2000a7fe4ff */
[----:B-1----:R-:W5:Y:S01]  /*07f0*/  @P1 LDG.E R13, desc[UR24][R14.64] ;  /* 0x000000180e0d1981 */ /* 0x002f62000c1e1900 */
[----:B------:R-:W-:Y:S02]  /*0800*/  @P1 LEA R24, P4, R0, UR16, 0x2 ;  /* 0x0000001000181c11 */ /* 0x000fe4000f8810ff */
[----:B------:R-:W-:Y:S01]  /*0810*/  @P1 IADD3.X R17, PT, PT, R6, UR17, RZ, P2, !PT ;  /* 0x0000001106111c10 */ /* 0x000fe200097fe4ff */
[----:B0-----:R-:W2:Y:S01]  /*0820*/  @P0 LDG.E R20, desc[UR24][R20.64] ;  /* 0x0000001814140981 */ /* 0x001ea2000c1e1900 */
[----:B------:R-:W-:Y:S02]  /*0830*/  @P1 IADD3 R26, P2, PT, R28, UR15, RZ ;  /* 0x0000000f1c1a1c10 */ /* 0x000fe4000ff5e0ff */
[----:B------:R-:W-:Y:S01]  /*0840*/  @P1 IADD3.X R29, PT, PT, R33, UR28, RZ, P3, !PT ;  /* 0x0000001c211d1c10 */ /* 0x000fe20009ffe4ff */
[----:B------:R-:W5:Y:S01]  /*0850*/  @P1 LDG.E R10, desc[UR24][R22.64] ;  /* 0x00000018160a1981 */ /* 0x000f62000c1e1900 */
[----:B------:R-:W-:Y:S01]  /*0860*/  @P1 LEA.HI.X R25, R0, UR18, R9, 0x2, P4 ;  /* 0x0000001200191c11 */ /* 0x000fe2000a0f1409 */
[----:B------:R-:W-:Y:S01]  /*0870*/  @!P1 IMAD.MOV.U32 R9, RZ, RZ, RZ ;  /* 0x000000ffff099224 */ /* 0x000fe200078e00ff */
[----:B------:R-:W-:Y:S01]  /*0880*/  @P1 IADD3.X R27, PT, PT, R18, UR17, RZ, P2, !PT ;  /* 0x00000011121b1c10 */ /* 0x000fe200097fe4ff */
[----:B------:R-:W5:Y:S01]  /*0890*/  @P1 LDG.E R15, desc[UR24][R16.64] ;  /* 0x00000018100f1981 */ /* 0x000f62000c1e1900 */
[C---:B------:R-:W-:Y:S01]  /*08a0*/  @P1 SHF.L.U64.HI R6, R34.reuse, 0x2, R29 ;  /* 0x0000000222061819 */ /* 0x040fe2000001021d */
[----:B------:R-:W-:Y:S01]  /*08b0*/  @P1 IMAD.SHL.U32 R34, R34, 0x4, RZ ;  /* 0x0000000422221824 */ /* 0x000fe200078e00ff */
[----:B------:R-:W-:Y:S01]  /*08c0*/  @P1 IADD3 R28, P2, PT, R28, UR32, RZ ;  /* 0x000000201c1c1c10 */ /* 0x000fe2000ff5e0ff */
[----:B------:R0:W5:Y:S03]  /*08d0*/  @P1 LDG.E R9, desc[UR24][R24.64] ;  /* 0x0000001818091981 */ /* 0x000166000c1e1900 */
[----:B------:R-:W-:Y:S01]  /*08e0*/  @P1 IADD3.X R29, PT, PT, R18, UR33, RZ, P2, !PT ;  /* 0x00000021121d1c10 */ /* 0x000fe200097fe4ff */
[----:B------:R-:W-:Y:S01]  /*08f0*/  @!P1 IMAD.MOV.U32 R14, RZ, RZ, RZ ;  /* 0x000000ffff0e9224 */ /* 0x000fe200078e00ff */
[----:B0-----:R-:W-:-:S02]  /*0900*/  @P1 IADD3 R24, P2, PT, R34, UR15, RZ ;  /* 0x0000000f22181c10 */ /* 0x001fc4000ff5e0ff */
[----:B------:R-:W-:Y:S02]  /*0910*/  @!P1 CS2R R16, SRZ ;  /* 0x0000000000109805 */ /* 0x000fe4000001ff00 */
[----:B------:R-:W-:Y:S01]  /*0920*/  @P1 IADD3 R34, P3, PT, R34, UR32, RZ ;  /* 0x0000002022221c10 */ /* 0x000fe2000ff7e0ff */
[----:B------:R-:W5:Y:S01]  /*0930*/  @P1 LDG.E R14, desc[UR24][R26.64] ;  /* 0x000000181a0e1981 */ /* 0x000f62000c1e1900 */
[C---:B------:R-:W-:Y:S02]  /*0940*/  @P1 IADD3.X R25, PT, PT, R6.reuse, UR17, RZ, P2, !PT ;  /* 0x0000001106191c10 */ /* 0x040fe400097fe4ff */
[----:B------:R-:W-:Y:S01]  /*0950*/  @P1 IADD3.X R35, PT, PT, R6, UR33, RZ, P3, !PT ;  /* 0x0000002106231c10 */ /* 0x000fe20009ffe4ff */
[----:B------:R-:W-:Y:S02]  /*0960*/  @!P1 IMAD.MOV.U32 R6, RZ, RZ, RZ ;  /* 0x000000ffff069224 */ /* 0x000fe400078e00ff */
[----:B------:R-:W5:Y:S04]  /*0970*/  @P1 LDG.E R16, desc[UR24][R24.64] ;  /* 0x0000001818101981 */ /* 0x000f68000c1e1900 */
[----:B------:R-:W5:Y:S01]  /*0980*/  @P1 LDG.E R6, desc[UR24][R34.64] ;  /* 0x0000001822061981 */ /* 0x000f62000c1e1900 */
[----:B------:R-:W-:-:S05]  /*0990*/  VOTEU.ANY UP1, P1 ;  /* 0x0000000000ff7886 */ /* 0x000fca0000820100 */
[----:B------:R-:W-:Y:S02]  /*09a0*/  @UP1 ULOP3.LUT UR8, UR26, 0xfffffffe, URZ, 0xc0, !UPT ;  /* 0xfffffffe1a081892 */ /* 0x000fe4000f8ec0ff */
[----:B------:R-:W-:-:S04]  /*09b0*/  @UP1 ULOP3.LUT UR9, UR27, 0x3fffffff, URZ, 0xc0, !UPT ;  /* 0x3fffffff1b091892 */ /* 0x000fc8000f8ec0ff */
[----:B------:R-:W-:-:S04]  /*09c0*/  @P1 IADD3 R0, P4, PT, R4, UR8, RZ ;  /* 0x0000000804001c10 */ /* 0x000fc8000ff9e0ff */
[----:B------:R-:W-:-:S03]  /*09d0*/  @P1 IADD3.X R3, PT, PT, R5, UR9, RZ, P4, !PT ;  /* 0x0000000905031c10 */ /* 0x000fc6000a7fe4ff */
[----:B------:R-:W0:Y:S01]  /*09e0*/  LDCU.128 UR8, c[0x0][0x390] ;  /* 0x00007200ff0877ac */ /* 0x000e220008000c00 */
[C---:B------:R-:W-:Y:S01]  /*09f0*/  @P1 LEA R2, P4, R0.reuse, UR16, 0x2 ;  /* 0x0000001000021c11 */ /* 0x040fe2000f8810ff */
[----:B------:R-:W-:Y:S02]  /*0a00*/  UIMAD.WIDE.U32 UR20, UR23, UR12, URZ ;  /* 0x0000000c171472a5 */ /* 0x000fe4000f8e00ff */
[----:B------:R-:W-:Y:S01]  /*0a10*/  UIMAD UR12, UR6, UR12, URZ ;  /* 0x0000000c060c72a4 */ /* 0x000fe2000f8e02ff */
[----:B------:R-:W-:Y:S01]  /*0a20*/  @P1 LEA.HI.X R3, R0, UR18, R3, 0x2, P4 ;  /* 0x0000001200031c11 */ /* 0x000fe2000a0f1403 */
[----:B------:R-:W-:Y:S02]  /*0a30*/  @!P1 IMAD.MOV.U32 R0, RZ, RZ, RZ ;  /* 0x000000ffff009224 */ /* 0x000fe400078e00ff */
[----:B------:R-:W-:Y:S02]  /*0a40*/  UIMAD UR12, UR23, UR13, UR12 ;  /* 0x0000000d170c72a4 */ /* 0x000fe4000f8e020c */
[----:B------:R-:W-:Y:S01]  /*0a50*/  USHF.L.U32 UR6, UR20, 0x6, URZ ;  /* 0x0000000614067899 */ /* 0x000fe200080006ff */
[----:B------:R-:W-:Y:S01]  /*0a60*/  VIADD R42, R11, 0x1 ;  /* 0x000000010b2a7836 */ /* 0x000fe20000000000 */
[----:B------:R-:W-:Y:S01]  /*0a70*/  UIADD3 UR12, UPT, UPT, UR21, UR12, URZ ;  /* 0x0000000c150c7290 */ /* 0x000fe2000fffe0ff */
[----:B------:R1:W5:Y:S01]  /*0a80*/  @P1 LDG.E R0, desc[UR24][R28.64] ;  /* 0x000000181c001981 */ /* 0x000362000c1e1900 */
[----:B------:R-:W-:-:S02]  /*0a90*/  ULEA UR6, UP2, UR4, UR6, 0x7 ;  /* 0x0000000604067291 */ /* 0x000fc4000f8438ff */
[----:B0-----:R-:W-:Y:S01]  /*0aa0*/  UIADD3 UR8, UP0, UPT, UR22, UR8, URZ ;  /* 0x0000000816087290 */ /* 0x001fe2000ff1e0ff */
[----:B------:R-:W-:Y:S01]  /*0ab0*/  BSSY.RECONVERGENT B0, `(.L_x_4449) ;  /* 0x0000028000007945 */ /* 0x000fe20003800200 */
[----:B------:R-:W-:Y:S01]  /*0ac0*/  USHF.L.U64.HI UR20, UR20, 0x6, UR12 ;  /* 0x0000000614147899 */ /* 0x000fe2000801020c */
[----:B------:R0:W5:Y:S01]  /*0ad0*/  @P1 LDG.E R17, desc[UR24][R2.64] ;  /* 0x0000001802111981 */ /* 0x000162000c1e1900 */
[----:B------:R-:W-:Y:S01]  /*0ae0*/  UIADD3 UR10, UP3, UPT, UR6, UR10, URZ ;  /* 0x0000000a060a7290 */ /* 0x000fe2000ff7e0ff */
[----:B-1----:R-:W-:Y:S01]  /*0af0*/  VIADD R28, R43, 0xffffffff ;  /* 0xffffffff2b1c7836 */ /* 0x002fe20000000000 */
[----:B------:R-:W-:Y:S02]  /*0b00*/  UIADD3 UR13, UP1, UPT, UR8, UR26, URZ ;  /* 0x0000001a080d7290 */ /* 0x000fe4000ff3e0ff */
[----:B------:R-:W-:Y:S02]  /*0b10*/  ULEA.HI.X UR4, UR4, UR20, UR5, 0x7, UP2 ;  /* 0x0000001404047291 */ /* 0x000fe400090f3c05 */
[----:B------:R-:W-:Y:S01]  /*0b20*/  UIADD3.X UR9, UPT, UPT, UR19, UR9, URZ, UP0, !UPT ;  /* 0x0000000913097290 */ /* 0x000fe200087fe4ff */
[----:B------:R-:W-:Y:S01]  /*0b30*/  LOP3.LUT R28, R28, 0x1f, RZ, 0xc0, !PT ;  /* 0x0000001f1c1c7812 */ /* 0x000fe200078ec0ff */
[----:B------:R-:W-:Y:S01]  /*0b40*/  UMOV UR23, 0x3f800000 ;  /* 0x3f80000000177882 */ /* 0x000fe20000000000 */
[----:B------:R-:W-:Y:S01]  /*0b50*/  ISETP.GE.U32.AND P2, PT, R42, UR7, PT ;  /* 0x000000072a007c0c */ /* 0x000fe2000bf46070 */
[----:B------:R-:W-:Y:S01]  /*0b60*/  IMAD.MOV.U32 R29, RZ, RZ, RZ ;  /* 0x000000ffff1d7224 */ /* 0x000fe200078e00ff */
[----:B------:R-:W-:-:S02]  /*0b70*/  UIADD3.X UR11, UPT, UPT, UR4, UR11, URZ, UP3, !UPT ;  /* 0x0000000b040b7290 */ /* 0x000fc40009ffe4ff */
[----:B------:R-:W-:Y:S01]  /*0b80*/  UIADD3.X UR19, UPT, UPT, UR9, UR27, URZ, UP1, !UPT ;  /* 0x0000001b09137290 */ /* 0x000fe20008ffe4ff */
[----:B0-----:R-:W-:-:S04]  /*0b90*/  IMAD.WIDE.U32 R2, R7, UR29, R28 ;  /* 0x0000001d07027c25 */ /* 0x001fc8000f8e001c */
[----:B------:R-:W-:Y:S02]  /*0ba0*/  @!P1 IMAD.MOV.U32 R31, RZ, RZ, RZ ;  /* 0x000000ffff1f9224 */ /* 0x000fe400078e00ff */
[----:B------:R-:W-:Y:S01]  /*0bb0*/  @!P1 IMAD.MOV.U32 R18, RZ, RZ, RZ ;  /* 0x000000ffff129224 */ /* 0x000fe200078e00ff */
[----:B--2---:R-:W-:Y:S01]  /*0bc0*/  @P0 R2UR UR23, R20 ;  /* 0x00000000141702ca */ /* 0x004fe200000e0000 */
[----:B------:R-:W-:Y:S01]  /*0bd0*/  @!P1 IMAD.MOV.U32 R20, RZ, RZ, RZ ;  /* 0x000000ffff149224 */ /* 0x000fe200078e00ff */
[----:B------:R-:W-:Y:S01]  /*0be0*/  ISETP.LT.U32.AND P0, PT, R28, UR14, !P2 ;  /* 0x0000000e1c007c0c */ /* 0x000fe2000d701070 */
[----:B------:R-:W-:-:S12]  /*0bf0*/  @!P1 BRA `(.L_x_4450) ;  /* 0x00000000004c9947 */ /* 0x000fd80003800000 */
        /* <DEDUP_REMOVED lines=19> */
.L_x_4450:
[----:B------:R-:W-:Y:S05]  /*0d30*/  BSYNC.RECONVERGENT B0 ;  /* 0x0000000000007941 */ /* 0x000fea0003800200 */
.L_x_4449:
[----:B------:R-:W-:Y:S01]  /*0d40*/  BSSY.RECONVERGENT B0, `(.L_x_4451) ;  /* 0x0000020000007945 */ /* 0x000fe20003800200 */
[----:B------:R-:W-:Y:S02]  /*0d50*/  IMAD.IADD R5, R19, 0x1, R3 ;  /* 0x0000000113057824 */ /* 0x000fe400078e0203 */
[----:B-----5:R-:W-:Y:S02]  /*0d60*/  @!P1 IMAD.MOV.U32 R13, RZ, RZ, RZ ;  /* 0x000000ffff0d9224 */ /* 0x020fe400078e00ff */
[----:B------:R-:W-:Y:S02]  /*0d70*/  @!P1 IMAD.MOV.U32 R15, RZ, RZ, RZ ;  /* 0x000000ffff0f9224 */ /* 0x000fe400078e00ff */
[----:B------:R-:W-:Y:S01]  /*0d80*/  @!P1 IMAD.MOV.U32 R10, RZ, RZ, RZ ;  /* 0x000000ffff0a9224 */ /* 0x000fe200078e00ff */
[----:B------:R-:W-:Y:S06]  /*0d90*/  @!P0 BRA `(.L_x_4452) ;  /* 0x0000000000608947 */ /* 0x000fec0003800000 */
[----:B0-----:R-:W-:-:S04]  /*0da0*/  IMAD.WIDE.U32 R22, R7, UR26, R28 ;  /* 0x0000001a07167c25 */ /* 0x001fc8000f8e001c */
[----:B------:R-:W-:Y:S02]  /*0db0*/  IMAD.U32 R19, RZ, RZ, UR26 ;  /* 0x0000001aff137e24 */ /* 0x000fe4000f8e00ff */
[----:B------:R-:W-:Y:S02]  /*0dc0*/  IMAD.IADD R24, R8, 0x1, R23 ;  /* 0x0000000108187824 */ /* 0x000fe400078e0217 */
[----:B------:R-:W-:Y:S01]  /*0dd0*/  IMAD.U32 R25, RZ, RZ, UR26 ;  /* 0x0000001aff197e24 */ /* 0x000fe2000f8e00ff */
[----:B------:R-:W-:Y:S01]  /*0de0*/  LEA R19, P2, R19, R22, 0x2 ;  /* 0x0000001613137211 */ /* 0x000fe200078410ff */
[----:B------:R-:W-:Y:S02]  /*0df0*/  IMAD.U32 R22, RZ, RZ, UR27 ;  /* 0x0000001bff167e24 */ /* 0x000fe4000f8e00ff */
[----:B------:R-:W-:Y:S02]  /*0e00*/  IMAD.U32 R21, RZ, RZ, UR29 ;  /* 0x0000001dff157e24 */ /* 0x000fe4000f8e00ff */
[----:B------:R-:W-:Y:S01]  /*0e10*/  IMAD.U32 R23, RZ, RZ, UR29 ;  /* 0x0000001dff177e24 */ /* 0x000fe2000f8e00ff */
[----:B------:R-:W-:Y:S01]  /*0e20*/  LEA.HI.X R24, R25, R24, R22, 0x2, P2 ;  /* 0x0000001819187211 */ /* 0x000fe200010f1416 */
[----:B------:R-:W-:Y:S01]  /*0e30*/  IMAD.U32 R34, RZ, RZ, UR30 ;  /* 0x0000001eff227e24 */ /* 0x000fe2000f8e00ff */
[----:B------:R-:W-:Y:S01]  /*0e40*/  LEA R21, P1, R21, R2, 0x2 ;  /* 0x0000000215157211 */ /* 0x000fe200078210ff */
[C---:B------:R-:W-:Y:S01]  /*0e50*/  IMAD.SHL.U32 R26, R19.reuse, 0x4, RZ ;  /* 0x00000004131a7824 */ /* 0x040fe200078e00ff */
[----:B------:R-:W-:-:S02]  /*0e60*/  SHF.L.U64.HI R19, R19, 0x2, R24 ;  /* 0x0000000213137819 */ /* 0x000fc40000010218 */
[----:B------:R-:W-:Y:S02]  /*0e70*/  LEA.HI.X R34, R23, R5, R34, 0x2, P1 ;  /* 0x0000000517227211 */ /* 0x000fe400008f1422 */
[C---:B------:R-:W-:Y:S02]  /*0e80*/  IADD3 R24, P2, PT, R26.reuse, UR15, RZ ;  /* 0x0000000f1a187c10 */ /* 0x040fe4000ff5e0ff */
[C---:B------:R-:W-:Y:S02]  /*0e90*/  LEA R22, P1, R21.reuse, UR16, 0x2 ;  /* 0x0000001015167c11 */ /* 0x040fe4000f8210ff */
        /* <DEDUP_REMOVED lines=8> */
.L_x_4452:
[----:B------:R-:W-:Y:S01]  /*0f20*/  IMAD.MOV.U32 R39, RZ, RZ, RZ ;  /* 0x000000ffff277224 */ /* 0x000fe200078e00ff */
[----:B------:R-:W-:-:S07]  /*0f30*/  CS2R R40, SRZ ;  /* 0x0000000000287805 */ /* 0x000fce000001ff00 */
.L_x_4453:
[----:B------:R-:W-:Y:S05]  /*0f40*/  BSYNC.RECONVERGENT B0 ;  /* 0x0000000000007941 */ /* 0x000fea0003800200 */
.L_x_4451:
[C---:B------:R-:W-:Y:S01]  /*0f50*/  ISETP.GE.U32.AND P1, PT, R11.reuse, UR7, PT ;  /* 0x000000070b007c0c */ /* 0x040fe2000bf26070 */
[----:B------:R-:W-:Y:S01]  /*0f60*/  VIADD R11, R11, 0x2 ;  /* 0x000000020b0b7836 */ /* 0x000fe20000000000 */
[----:B------:R-:W-:Y:S01]  /*0f70*/  BSSY.RECONVERGENT B0, `(.L_x_4454) ;  /* 0x000001d000007945 */ /* 0x000fe20003800200 */
[----:B------:R-:W-:Y:S01]  /*0f80*/  @!P0 IMAD.MOV.U32 R38, RZ, RZ, RZ ;  /* 0x000000ffff268224 */ /* 0x000fe200078e00ff */
[----:B------:R-:W-:Y:S02]  /*0f90*/  ISETP.GE.U32.OR P1, PT, R12, UR14, P1 ;  /* 0x0000000e0c007c0c */ /* 0x000fe40008f26470 */
[----:B0-----:R-:W-:Y:S02]  /*0fa0*/  @!P0 CS2R R26, SRZ ;  /* 0x00000000001a8805 */ /* 0x001fe4000001ff00 */
[----:B------:R-:W-:Y:S01]  /*0fb0*/  ISETP.GE.U32.AND P2, PT, R11, UR7, PT ;  /* 0x000000070b007c0c */ /* 0x000fe2000bf46070 */
[----:B------:R-:W-:Y:S01]  /*0fc0*/  HADD2.F32 R11, -RZ, R15.H0_H0 ;  /* 0x2000000fff0b7230 */ /* 0x000fe20000004100 */
[----:B------:R-:W-:Y:S11]  /*0fd0*/  @!P0 BRA `(.L_x_4455) ;  /* 0x0000000000588947 */ /* 0x000ff60003800000 */
        /* <DEDUP_REMOVED lines=22> */
.L_x_4455:
[----:B------:R-:W-:Y:S05]  /*1140*/  BSYNC.RECONVERGENT B0 ;  /* 0x0000000000007941 */ /* 0x000fea0003800200 */
.L_x_4454:
[C---:B------:R-:W-:Y:S01]  /*1150*/  FSETP.GT.AND P3, PT, R11.reuse, RZ, PT ;  /* 0x000000ff0b00720b */ /* 0x040fe20003f64000 */
[C---:B0-----:R-:W-:Y:S01]  /*1160*/  FADD R2, R11.reuse, R11 ;  /* 0x0000000b0b027221 */ /* 0x041fe20000000000 */
[----:B------:R-:W-:Y:S02]  /*1170*/  HADD2.F32 R15, -RZ, R15.H1_H1 ;  /* 0x3000000fff0f7230 */ /* 0x000fe40000004100 */
[----:B------:R-:W-:Y:S01]  /*1180*/  FMUL R11, R11, R11 ;  /* 0x0000000b0b0b7220 */ /* 0x000fe20000400000 */
[--C-:B------:R-:W-:Y:S01]  /*1190*/  HADD2.F32 R3, -RZ, R13.reuse.H0_H0 ;  /* 0x2000000dff037230 */ /* 0x100fe20000004100 */
[----:B------:R-:W-:Y:S01]  /*11a0*/  BSSY.RECONVERGENT B0, `(.L_x_4456) ;  /* 0x0000075000007945 */ /* 0x000fe20003800200 */
[----:B------:R-:W-:Y:S01]  /*11b0*/  FMNMX R2, RZ, R2, !PT ;  /* 0x00000002ff027209 */ /* 0x000fe20007800000 */
[----:B------:R-:W-:Y:S01]  /*11c0*/  FADD R4, R15, R15 ;  /* 0x0000000f0f047221 */ /* 0x000fe20000000000 */
[----:B------:R-:W-:Y:S01]  /*11d0*/  FSEL R36, R11, RZ, P3 ;  /* 0x000000ff0b247208 */ /* 0x000fe20001800000 */
[----:B------:R-:W-:Y:S01]  /*11e0*/  HADD2.F32 R37, -RZ, R13.H1_H1 ;  /* 0x3000000dff257230 */ /* 0x000fe20000004100 */
[----:B------:R-:W-:Y:S01]  /*11f0*/  FSETP.GT.AND P4, PT, R15, RZ, PT ;  /* 0x000000ff0f00720b */ /* 0x000fe20003f84000 */
[----:B------:R-:W-:Y:S01]  /*1200*/  FMUL R13, R2, R3 ;  /* 0x00000003020d7220 */ /* 0x000fe20000400000 */
[----:B------:R-:W-:Y:S01]  /*1210*/  FMNMX R4, RZ, R4, !PT ;  /* 0x00000004ff047209 */ /* 0x000fe20007800000 */
[----:B------:R-:W-:Y:S01]  /*1220*/  FMUL R36, R3, R36 ;  /* 0x0000002403247220 */ /* 0x000fe20000400000 */
[----:B------:R-:W-:-:S02]  /*1230*/  HADD2.F32 R3, -RZ, R14.H0_H0 ;  /* 0x2000000eff037230 */ /* 0x000fc40000004100 */
[----:B------:R-:W-:Y:S01]  /*1240*/  FMUL R15, R15, R15 ;  /* 0x0000000f0f0f7220 */ /* 0x000fe20000400000 */
[----:B------:R-:W-:Y:S02]  /*1250*/  HADD2.F32 R14, -RZ, R14.H1_H1 ;  /* 0x3000000eff0e7230 */ /* 0x000fe40000004100 */
[----:B------:R-:W-:Y:S01]  /*1260*/  FMUL R2, R4, R37 ;  /* 0x0000002504027220 */ /* 0x000fe20000400000 */
[--C-:B------:R-:W-:Y:S01]  /*1270*/  HADD2.F32 R5, -RZ, R9.reuse.H0_H0 ;  /* 0x20000009ff057230 */ /* 0x100fe20000004100 */
[C---:B------:R-:W-:Y:S01]  /*1280*/  FSETP.GT.AND P3, PT, R3.reuse, RZ, PT ;  /* 0x000000ff0300720b */ /* 0x040fe20003f64000 */
[C---:B------:R-:W-:Y:S01]  /*1290*/  FADD R4, R3.reuse, R3 ;  /* 0x0000000303047221 */ /* 0x040fe20000000000 */
[----:B------:R-:W-:Y:S01]  /*12a0*/  FMUL R3, R3, R3 ;  /* 0x0000000303037220 */ /* 0x000fe20000400000 */
[----:B------:R-:W-:Y:S01]  /*12b0*/  FSEL R8, R15, RZ, P4 ;  /* 0x000000ff0f087208 */ /* 0x000fe20002000000 */
[C---:B------:R-:W-:Y:S01]  /*12c0*/  FADD R7, R14.reuse, R14 ;  /* 0x0000000e0e077221 */ /* 0x040fe20000000000 */
[C---:B------:R-:W-:Y:S01]  /*12d0*/  FSETP.GT.AND P4, PT, R14.reuse, RZ, PT ;  /* 0x000000ff0e00720b */ /* 0x040fe20003f84000 */
[----:B------:R-:W-:Y:S01]  /*12e0*/  FMUL R14, R14, R14 ;  /* 0x0000000e0e0e7220 */ /* 0x000fe20000400000 */
[----:B------:R-:W-:Y:S01]  /*12f0*/  FMNMX R4, RZ, R4, !PT ;  /* 0x00000004ff047209 */ /* 0x000fe20007800000 */
[----:B------:R-:W-:Y:S01]  /*1300*/  FMUL R37, R37, R8 ;  /* 0x0000000825257220 */ /* 0x000fe20000400000 */
[----:B------:R-:W-:Y:S01]  /*1310*/  FSEL R24, R3, RZ, P3 ;  /* 0x000000ff03187208 */ /* 0x000fe20001800000 */
[--C-:B------:R-:W-:Y:S01]  /*1320*/  HADD2.F32 R3, -RZ, R16.reuse.H0_H0 ;  /* 0x20000010ff037230 */ /* 0x100fe20000004100 */
[----:B------:R-:W-:Y:S01]  /*1330*/  FMNMX R7, RZ, R7, !PT ;  /* 0x00000007ff077209 */ /* 0x000fe20007800000 */
[----:B------:R-:W-:Y:S01]  /*1340*/  FMUL R46, R4, R5 ;  /* 0x00000005042e7220 */ /* 0x000fe20000400000 */
[----:B------:R-:W-:Y:S01]  /*1350*/  HADD2.F32 R8, -RZ, R9.H1_H1 ;  /* 0x30000009ff087230 */ /* 0x000fe20000004100 */
[----:B------:R-:W-:Y:S01]  /*1360*/  FSEL R25, R14, RZ, P4 ;  /* 0x000000ff0e197208 */ /* 0x000fe20002000000 */
[C---:B------:R-:W-:Y:S01]  /*1370*/  FADD R4, R3.reuse, R3 ;  /* 0x0000000303047221 */ /* 0x040fe20000000000 */
[C---:B------:R-:W-:Y:S01]  /*1380*/  FSETP.GT.AND P3, PT, R3.reuse, RZ, PT ;  /* 0x000000ff0300720b */ /* 0x040fe20003f64000 */
[----:B------:R-:W-:Y:S01]  /*1390*/  FMUL R3, R3, R3 ;  /* 0x0000000303037220 */ /* 0x000fe20000400000 */
[----:B------:R-:W-:-:S02]  /*13a0*/  HADD2.F32 R16, -RZ, R16.H1_H1 ;  /* 0x30000010ff107230 */ /* 0x000fc40000004100 */
[----:B------:R-:W-:Y:S01]  /*13b0*/  FMUL R47, R7, R8 ;  /* 0x00000008072f7220 */ /* 0x000fe20000400000 */
[----:B------:R-:W-:Y:S01]  /*13c0*/  FMUL R25, R8, R25 ;  /* 0x0000001908197220 */ /* 0x000fe20000400000 */
[----:B------:R-:W-:Y:S01]  /*13d0*/  HADD2.F32 R23, -RZ, R17.H0_H0 ;  /* 0x20000011ff177230 */ /* 0x000fe20000004100 */
[----:B------:R-:W-:Y:S01]  /*13e0*/  FSEL R8, R3, RZ, P3 ;  /* 0x000000ff03087208 */ /* 0x000fe20001800000 */
[C---:B------:R-:W-:Y:S01]  /*13f0*/  FADD R3, R16.reuse, R16 ;  /* 0x0000001010037221 */ /* 0x040fe20000000000 */
[C---:B------:R-:W-:Y:S01]  /*1400*/  FSETP.GT.AND P3, PT, R16.reuse, RZ, PT ;  /* 0x000000ff1000720b */ /* 0x040fe20003f64000 */
[----:B------:R-:W-:Y:S01]  /*1410*/  FMUL R16, R16, R16 ;  /* 0x0000001010107220 */ /* 0x000fe20000400000 */
[----:B------:R-:W-:Y:S01]  /*1420*/  FMNMX R4, RZ, R4, !PT ;  /* 0x00000004ff047209 */ /* 0x000fe20007800000 */
[----:B------:R-:W-:Y:S02]  /*1430*/  HADD2.F32 R7, -RZ, R31.H1_H1 ;  /* 0x3000001fff077230 */ /* 0x000fe40000004100 */
[----:B------:R-:W-:Y:S01]  /*1440*/  FMUL R24, R5, R24 ;  /* 0x0000001805187220 */ /* 0x000fe20000400000 */
[----:B------:R-:W-:Y:S01]  /*1450*/  HADD2.F32 R22, -RZ, R17.H1_H1 ;  /* 0x30000011ff167230 */ /* 0x000fe20000004100 */
[----:B------:R-:W-:Y:S01]  /*1460*/  FMNMX R3, RZ, R3, !PT ;  /* 0x00000003ff037209 */ /* 0x000fe20007800000 */
[----:B------:R-:W-:Y:S01]  /*1470*/  FMUL R49, R4, R23 ;  /* 0x0000001704317220 */ /* 0x000fe20000400000 */
[----:B------:R-:W-:Y:S01]  /*1480*/  FSEL R5, R16, RZ, P3 ;  /* 0x000000ff10057208 */ /* 0x000fe20001800000 */
[----:B------:R-:W-:Y:S01]  /*1490*/  FADD R4, R7, R7 ;  /* 0x0000000707047221 */ /* 0x000fe20000000000 */
[----:B------:R-:W-:Y:S01]  /*14a0*/  FMUL R23, R23, R8 ;  /* 0x0000000817177220 */ /* 0x000fe20000400000 */
[----:B------:R-:W-:Y:S01]  /*14b0*/  FMUL R12, R3, R22 ;  /* 0x00000016030c7220 */ /* 0x000fe20000400000 */
[----:B------:R-:W-:-:S02]  /*14c0*/  HADD2.F32 R8, -RZ, R20.H1_H1 ;  /* 0x30000014ff087230 */ /* 0x000fc40000004100 */
[----:B------:R-:W-:Y:S01]  /*14d0*/  FMUL R22, R22, R5 ;  /* 0x0000000516167220 */ /* 0x000fe20000400000 */
[----:B------:R-:W-:Y:S01]  /*14e0*/  FMNMX R5, RZ, R4, !PT ;  /* 0x00000004ff057209 */ /* 0x000fe20007800000 */
[----:B------:R-:W-:Y:S01]  /*14f0*/  HADD2.F32 R3, -RZ, R10.H1_H1 ;  /* 0x3000000aff037230 */ /* 0x000fe20000004100 */
[C---:B------:R-:W-:Y:S01]  /*1500*/  FSETP.GT.AND P3, PT, R7.reuse, RZ, PT ;  /* 0x000000ff0700720b */ /* 0x040fe20003f64000 */
[----:B------:R-:W-:Y:S02]  /*1510*/  HADD2.F32 R31, -RZ, R31.H0_H0 ;  /* 0x2000001fff1f7230 */ /* 0x000fe40000004100 */
[----:B------:R-:W-:Y:S01]  /*1520*/  FMUL R7, R7, R7 ;  /* 0x0000000707077220 */ /* 0x000fe20000400000 */
[----:B------:R-:W-:Y:S01]  /*1530*/  FMUL R45, R5, R8 ;  /* 0x00000008052d7220 */ /* 0x000fe20000400000 */
[----:B------:R-:W-:Y:S02]  /*1540*/  HADD2.F32 R5, -RZ, R0.H0_H0 ;  /* 0x20000000ff057230 */ /* 0x000fe40000004100 */
[----:B------:R-:W-:Y:S01]  /*1550*/  FMUL R14, R2, R3 ;  /* 0x00000003020e7220 */ /* 0x000fe20000400000 */
[----:B------:R-:W-:-:S02]  /*1560*/  HADD2.F32 R4, -RZ, R10.H0_H0 ;  /* 0x2000000aff047230 */ /* 0x000fc40000004100 */
[----:B------:R-:W-:Y:S01]  /*1570*/  FADD R3, R31, R31 ;  /* 0x0000001f1f037221 */ /* 0x000fe20000000000 */
[----:B------:R-:W-:Y:S02]  /*1580*/  HADD2.F32 R2, -RZ, R0.H1_H1 ;  /* 0x30000000ff027230 */ /* 0x000fe40000004100 */
[----:B------:R-:W-:Y:S01]  /*1590*/  FMUL R46, R46, R5 ;  /* 0x000000052e2e7220 */ /* 0x000fe20000400000 */
[----:B------:R-:W-:Y:S02]  /*15a0*/  HADD2.F32 R0, -RZ, R20.H0_H0 ;  /* 0x20000014ff007230 */ /* 0x000fe40000004100 */
[----:B------:R-:W-:Y:S01]  /*15b0*/  FMUL R13, R13, R4 ;  /* 0x000000040d0d7220 */ /* 0x000fe20000400000 */
[----:B------:R-:W-:Y:S01]  /*15c0*/  FMNMX R5, RZ, R3, !PT ;  /* 0x00000003ff057209 */ /* 0x000fe20007800000 */
[--C-:B------:R-:W-:Y:S01]  /*15d0*/  HADD2.F32 R4, -RZ, R6.reuse.H0_H0 ;  /* 0x20000006ff047230 */ /* 0x100fe20000004100 */
[----:B------:R-:W-:Y:S01]  /*15e0*/  FSEL R7, R7, RZ, P3 ;  /* 0x000000ff07077208 */ /* 0x000fe20001800000 */
[----:B------:R-:W-:-:S02]  /*15f0*/  HADD2.F32 R3, -RZ, R6.H1_H1 ;  /* 0x30000006ff037230 */ /* 0x000fc40000004100 */
[----:B------:R-:W-:Y:S01]  /*1600*/  FMUL R47, R47, R2 ;  /* 0x000000022f2f7220 */ /* 0x000fe20000400000 */
[----:B------:R-:W-:Y:S01]  /*1610*/  @!P1 IADD3 R2, P3, PT, R32, UR26, RZ ;  /* 0x0000001a20029c10 */ /* 0x000fe2000ff7e0ff */
[--C-:B------:R-:W-:Y:S02]  /*1620*/  HADD2.F32 R44, -RZ, R18.reuse.H0_H0 ;  /* 0x20000012ff2c7230 */ /* 0x100fe40000004100 */
[----:B------:R-:W-:Y:S01]  /*1630*/  FMUL R49, R49, R4 ;  /* 0x0000000431317220 */ /* 0x000fe20000400000 */
[----:B------:R-:W-:Y:S02]  /*1640*/  HADD2.F32 R18, -RZ, R18.H1_H1 ;  /* 0x30000012ff127230 */ /* 0x000fe40000004100 */
[----:B------:R-:W-:Y:S01]  /*1650*/  FMUL R5, R5, R0 ;  /* 0x0000000005057220 */ /* 0x000fe20000400000 */
[----:B------:R-:W-:Y:S01]  /*1660*/  FMUL R12, R12, R3 ;  /* 0x000000030c0c7220 */ /* 0x000fe20000400000 */
[----:B------:R-:W-:Y:S01]  /*1670*/  @!P1 IADD3.X R3, PT, PT, R33, UR31, RZ, P3, !PT ;  /* 0x0000001f21039c10 */ /* 0x000fe20009ffe4ff */
[----:B------:R-:W-:Y:S01]  /*1680*/  FMUL R21, R8, R7 ;  /* 0x0000000708157220 */ /* 0x000fe20000400000 */
[----:B------:R-:W-:Y:S01]  /*1690*/  @!P1 LEA R4, P5, R2, UR8, 0x1 ;  /* 0x0000000802049c11 */ /* 0x000fe2000f8a08ff */
[----:B------:R-:W-:Y:S01]  /*16a0*/  FMUL R44, R5, R44 ;  /* 0x0000002c052c7220 */ /* 0x000fe20000400000 */
[----:B------:R-:W-:Y:S01]  /*16b0*/  FMUL R45, R45, R18 ;  /* 0x000000122d2d7220 */ /* 0x000fe20000400000 */
[C---:B------:R-:W-:Y:S01]  /*16c0*/  @!P1 IADD3 R35, P3, PT, R32.reuse, UR34, RZ ;  /* 0x0000002220239c10 */ /* 0x040fe2000ff7e0ff */
[----:B------:R-:W-:Y:S01]  /*16d0*/  @!P0 IMAD.MOV.U32 R20, RZ, RZ, RZ ;  /* 0x000000ffff148224 */ /* 0x000fe200078e00ff */
[----:B------:R-:W-:-:S02]  /*16e0*/  @!P1 IADD3 R48, P4, PT, R32, UR26, RZ ;  /* 0x0000001a20309c10 */ /* 0x000fc4000ff9e0ff */
[----:B------:R-:W-:Y:S02]  /*16f0*/  @!P0 CS2R R18, SRZ ;  /* 0x0000000000128805 */ /* 0x000fe4000001ff00 */
[----:B------:R-:W-:Y:S02]  /*1700*/  @!P1 LEA.HI.X R5, R2, UR9, R3, 0x1, P5 ;  /* 0x0000000902059c11 */ /* 0x000fe4000a8f0c03 */
[----:B------:R-:W-:Y:S01]  /*1710*/  @!P0 CS2R R16, SRZ ;  /* 0x0000000000108805 */ /* 0x000fe2000001ff00 */
[----:B------:R-:W-:Y:S01]  /*1720*/  @!P0 IMAD.MOV.U32 R15, RZ, RZ, RZ ;  /* 0x000000ffff0f8224 */ /* 0x000fe200078e00ff */
        /* <DEDUP_REMOVED lines=10> */
[----:B------:R-:W-:Y:S02]  /*17d0*/  IMAD.IADD R3, R3, 0x1, R11 ;  /* 0x0000000103037824 */ /* 0x000fe400078e020b */
[----:B------:R-:W-:Y:S02]  /*17e0*/  IMAD.U32 R9, RZ, RZ, UR29 ;  /* 0x0000001dff097e24 */ /* 0x000fe4000f8e00ff */
[----:B------:R-:W-:Y:S02]  /*17f0*/  IMAD.U32 R11, RZ, RZ, UR26 ;  /* 0x0000001aff0b7e24 */ /* 0x000fe4000f8e00ff */
[----:B------:R-:W-:-:S04]  /*1800*/  IMAD.WIDE.U32 R6, R9, 0x6, R6 ;  /* 0x0000000609067825 */ /* 0x000fc800078e0006 */
[----:B------:R-:W-:Y:S01]  /*1810*/  IMAD.WIDE.U32 R2, R11, 0x6, R2 ;  /* 0x000000060b027825 */ /* 0x000fe200078e0002 */
[----:B------:R-:W-:-:S03]  /*1820*/  LEA R8, P5, R6, UR16, 0x2 ;  /* 0x0000001006087c11 */ /* 0x000fc6000f8a10ff */
[----:B------:R-:W-:Y:S02]  /*1830*/  VIADD R9, R7, UR4 ;  /* 0x0000000407097c36 */ /* 0x000fe40008000000 */
[----:B------:R-:W-:Y:S02]  /*1840*/  VIADD R7, R3, UR5 ;  /* 0x0000000503077c36 */ /* 0x000fe40008000000 */
[----:B------:R-:W-:Y:S01]  /*1850*/  IMAD.SHL.U32 R3, R2, 0x4, RZ ;  /* 0x0000000402037824 */ /* 0x000fe200078e00ff */
[----:B------:R-:W-:Y:S02]  /*1860*/  LEA.HI.X R9, R6, UR18, R9, 0x2, P5 ;  /* 0x0000001206097c11 */ /* 0x000fe4000a8f1409 */
[----:B------:R-:W-:Y:S02]  /*1870*/  SHF.L.U64.HI R10, R2, 0x2, R7 ;  /* 0x00000002020a7819 */ /* 0x000fe40000010207 */
[C---:B------:R-:W-:Y:S01]  /*1880*/  IADD3 R6, P5, PT, R3.reuse, UR15, RZ ;  /* 0x0000000f03067c10 */ /* 0x040fe2000ffbe0ff */
[----:B------:R0:W5:Y:S01]  /*1890*/  LDG.E R15, desc[UR24][R8.64] ;  /* 0x00000018080f7981 */ /* 0x000162000c1e1900 */
[----:B------:R-:W-:-:S02]  /*18a0*/  IADD3 R2, P6, PT, R3, UR32, RZ ;  /* 0x0000002003027c10 */ /* 0x000fc4000ffde0ff */
[C---:B------:R-:W-:Y:S02]  /*18b0*/  IADD3.X R7, PT, PT, R10.reuse, UR17, RZ, P5, !PT ;  /* 0x000000110a077c10 */ /* 0x040fe4000affe4ff */
[----:B------:R-:W-:-:S03]  /*18c0*/  IADD3.X R3, PT, PT, R10, UR33, RZ, P6, !PT ;  /* 0x000000210a037c10 */ /* 0x000fc6000b7fe4ff */
[----:B------:R0:W5:Y:S04]  /*18d0*/  LDG.E R19, desc[UR24][R6.64] ;  /* 0x0000001806137981 */ /* 0x000168000c1e1900 */
[----:B------:R0:W5:Y:S02]  /*18e0*/  LDG.E R20, desc[UR24][R2.64] ;  /* 0x0000001802147981 */ /* 0x000164000c1e1900 */
.L_x_4457:
[----:B------:R-:W-:Y:S05]  /*18f0*/  BSYNC.RECONVERGENT B0 ;  /* 0x0000000000007941 */ /* 0x000fea0003800200 */
.L_x_4456:
        /* <DEDUP_REMOVED lines=29> */
.L_x_4459:
[----:B------:R-:W-:Y:S05]  /*1ad0*/  BSYNC.RECONVERGENT B0 ;  /* 0x0000000000007941 */ /* 0x000fea0003800200 */
.L_x_4458:
[----:B0-----:R-:W-:Y:S01]  /*1ae0*/  @!P1 IADD3.X R8, PT, PT, R33, UR28, RZ, P3, !PT ;  /* 0x0000001c21089c10 */ /* 0x001fe20009ffe4ff */
[----:B-1----:R-:W-:Y:S01]  /*1af0*/  FMUL R11, R47, UR23 ;  /* 0x000000172f0b7c20 */ /* 0x002fe20008400000 */
[----:B------:R-:W-:Y:S01]  /*1b00*/  @!P1 LEA R2, P3, R35, UR8, 0x1 ;  /* 0x0000000823029c11 */ /* 0x000fe2000f8608ff */
[----:B------:R-:W-:Y:S01]  /*1b10*/  FMUL R10, R49, UR23 ;  /* 0x00000017310a7c20 */ /* 0x000fe20008400000 */
[----:B------:R-:W-:Y:S01]  /*1b20*/  @!P1 IADD3.X R7, PT, PT, R33, UR31, RZ, P4, !PT ;  /* 0x0000001f21079c10 */ /* 0x000fe2000a7fe4ff */
[----:B------:R-:W-:Y:S01]  /*1b30*/  FMUL R50, R24, UR23 ;  /* 0x0000001718327c20 */ /* 0x000fe20008400000 */
[----:B------:R-:W-:Y:S01]  /*1b40*/  @!P1 LEA.HI.X R3, R35, UR9, R8, 0x1, P3 ;  /* 0x0000000923039c11 */ /* 0x000fe200098f0c08 */
[----:B------:R-:W-:Y:S01]  /*1b50*/  BSSY.RECONVERGENT B0, `(.L_x_4460) ;  /* 0x0000034000007945 */ /* 0x000fe20003800200 */
[C---:B------:R-:W-:Y:S01]  /*1b60*/  FMNMX3 R8, |R13|.reuse, RZ, |R14|, !PT ;  /* 0x000000ff0d087276 */ /* 0x040fe2000780060e */
[----:B------:R-:W-:Y:S01]  /*1b70*/  FMUL R13, R13, UR23 ;  /* 0x000000170d0d7c20 */ /* 0x000fe20008400000 */
[----:B------:R-:W-:-:S02]  /*1b80*/  @!P1 LEA R34, P4, R48, UR13, 0x1 ;  /* 0x0000000d30229c11 */ /* 0x000fc4000f8808ff */
[----:B------:R-:W-:Y:S01]  /*1b90*/  FMNMX3 R9, |R46|, R8, |R47|, !PT ;  /* 0x000000082e097276 */ /* 0x000fe2000780062f */
[----:B------:R-:W-:Y:S01]  /*1ba0*/  FMUL R8, R14, UR23 ;  /* 0x000000170e087c20 */ /* 0x000fe20008400000 */
[----:B------:R-:W-:Y:S01]  /*1bb0*/  FMUL R46, R46, UR23 ;  /* 0x000000172e2e7c20 */ /* 0x000fe20008400000 */
[----:B------:R-:W-:Y:S02]  /*1bc0*/  F2FP.SATFINITE.E4M3.F32.PACK_AB_MERGE_C R14, RZ, R13, RZ ;  /* 0x0000000dff0e723e */ /* 0x000fe400048070ff */
[----:B------:R-:W-:Y:S01]  /*1bd0*/  FMNMX3 R47, |R49|, R9, |R12|, !PT ;  /* 0x00000009312f7276 */ /* 0x000fe2000780060c */
[----:B------:R-:W-:Y:S01]  /*1be0*/  FMUL R9, R12, UR23 ;  /* 0x000000170c097c20 */ /* 0x000fe20008400000 */
[----:B------:R-:W-:Y:S02]  /*1bf0*/  @!P1 LEA R6, P0, R32, UR8, 0x1 ;  /* 0x0000000820069c11 */ /* 0x000fe4000f8008ff */
[----:B------:R-:W-:Y:S02]  /*1c00*/  F2FP.SATFINITE.E4M3.F32.PACK_AB_MERGE_C R13, RZ, R8, RZ ;  /* 0x00000008ff0d723e */ /* 0x000fe400048070ff */
[----:B------:R-:W-:-:S02]  /*1c10*/  F2FP.SATFINITE.E4M3.F32.PACK_AB_MERGE_C R12, RZ, R46, RZ ;  /* 0x0000002eff0c723e */ /* 0x000fc400048070ff */
[----:B------:R-:W-:Y:S02]  /*1c20*/  F2FP.SATFINITE.E4M3.F32.PACK_AB_MERGE_C R11, RZ, R11, RZ ;  /* 0x0000000bff0b723e */ /* 0x000fe400048070ff */
[----:B------:R-:W-:Y:S02]  /*1c30*/  F2FP.SATFINITE.E4M3.F32.PACK_AB_MERGE_C R10, RZ, R10, RZ ;  /* 0x0000000aff0a723e */ /* 0x000fe400048070ff */
[----:B------:R-:W-:Y:S02]  /*1c40*/  F2FP.SATFINITE.E4M3.F32.PACK_AB_MERGE_C R9, RZ, R9, RZ ;  /* 0x00000009ff09723e */ /* 0x000fe400048070ff */
[----:B------:R-:W-:Y:S01]  /*1c50*/  @!P1 LEA.HI.X R35, R48, UR19, R7, 0x1, P4 ;  /* 0x0000001330239c11 */ /* 0x000fe2000a0f0c07 */
[----:B------:R-:W-:Y:S01]  /*1c60*/  FMUL R48, R37, UR23 ;  /* 0x0000001725307c20 */ /* 0x000fe20008400000 */
[----:B------:R-:W-:Y:S02]  /*1c70*/  @!P1 LEA.HI.X R7, R32, UR9, R33, 0x1, P0 ;  /* 0x0000000920079c11 */ /* 0x000fe400080f0c21 */
[----:B------:R-:W-:-:S02]  /*1c80*/  @!P1 PRMT R49, R13, 0x7604, R14 ;  /* 0x000076040d319816 */ /* 0x000fc4000000000e */
[----:B------:R-:W-:Y:S02]  /*1c90*/  @!P1 PRMT R51, R11, 0x7604, R12 ;  /* 0x000076040b339816 */ /* 0x000fe4000000000c */
[----:B------:R-:W-:Y:S01]  /*1ca0*/  @!P1 PRMT R53, R9, 0x7604, R10 ;  /* 0x0000760409359816 */ /* 0x000fe2000000000a */
[----:B------:R0:W-:Y:S01]  /*1cb0*/  @!P1 STG.E.U16 desc[UR24][R6.64], R49 ;  /* 0x0000003106009986 */ /* 0x0001e2000c101518 */
[----:B------:R-:W-:Y:S02]  /*1cc0*/  FMNMX3 R8, |R44|, R47, |R45|, !PT ;  /* 0x0000002f2c087276 */ /* 0x000fe4000780062d */
[----:B------:R-:W-:Y:S01]  /*1cd0*/  @!P1 LEA R46, P0, R32, UR13, 0x1 ;  /* 0x0000000d202e9c11 */ /* 0x000fe2000f8008ff */
[----:B------:R1:W-:Y:S01]  /*1ce0*/  @!P1 STG.E.U16 desc[UR24][R4.64], R51 ;  /* 0x0000003304009986 */ /* 0x0003e2000c101518 */
[C---:B------:R-:W-:Y:S01]  /*1cf0*/  FMNMX3 R8, |R36|.reuse, R8, |R37|, !PT ;  /* 0x0000000824087276 */ /* 0x040fe20007800625 */
[----:B------:R-:W-:Y:S01]  /*1d00*/  FMUL R36, R36, UR23 ;  /* 0x0000001724247c20 */ /* 0x000fe20008400000 */
[----:B------:R-:W-:Y:S01]  /*1d10*/  F2FP.SATFINITE.E4M3.F32.PACK_AB_MERGE_C R50, RZ, R50, RZ ;  /* 0x00000032ff32723e */ /* 0x000fe200048070ff */
[----:B------:R2:W-:Y:S01]  /*1d20*/  @!P1 STG.E.U16 desc[UR24][R2.64], R53 ;  /* 0x0000003502009986 */ /* 0x0005e2000c101518 */
[----:B------:R-:W-:-:S02]  /*1d30*/  @!P1 LEA.HI.X R47, R32, UR19, R33, 0x1, P0 ;  /* 0x00000013202f9c11 */ /* 0x000fc400080f0c21 */
[----:B------:R-:W-:Y:S01]  /*1d40*/  F2FP.SATFINITE.E4M3.F32.PACK_AB_MERGE_C R37, RZ, R36, RZ ;  /* 0x00000024ff25723e */ /* 0x000fe200048070ff */
[----:B0-----:R-:W-:Y:S01]  /*1d50*/  FMUL R49, R25, UR23 ;  /* 0x0000001719317c20 */ /* 0x001fe20008400000 */
[----:B------:R-:W-:Y:S01]  /*1d60*/  FMUL R7, R45, UR23 ;  /* 0x000000172d077c20 */ /* 0x000fe20008400000 */
[----:B------:R-:W-:Y:S01]  /*1d70*/  FMUL R6, R44, UR23 ;  /* 0x000000172c067c20 */ /* 0x000fe20008400000 */
[----:B------:R-:W-:Y:S02]  /*1d80*/  F2FP.SATFINITE.E4M3.F32.PACK_AB_MERGE_C R44, RZ, R48, RZ ;  /* 0x00000030ff2c723e */ /* 0x000fe400048070ff */
[----:B------:R-:W-:Y:S02]  /*1d90*/  F2FP.SATFINITE.E4M3.F32.PACK_AB_MERGE_C R45, RZ, R49, RZ ;  /* 0x00000031ff2d723e */ /* 0x000fe400048070ff */
[----:B------:R-:W-:Y:S02]  /*1da0*/  F2FP.SATFINITE.E4M3.F32.PACK_AB_MERGE_C R7, RZ, R7, RZ ;  /* 0x00000007ff07723e */ /* 0x000fe400048070ff */
[----:B------:R-:W-:-:S02]  /*1db0*/  @!P1 PRMT R49, R44, 0x7604, R37 ;  /* 0x000076042c319816 */ /* 0x000fc40000000025 */
[----:B-1----:R-:W-:Y:S02]  /*1dc0*/  @!P1 PRMT R51, R45, 0x7604, R50 ;  /* 0x000076042d339816 */ /* 0x002fe40000000032 */
[----:B------:R-:W-:Y:S01]  /*1dd0*/  F2FP.SATFINITE.E4M3.F32.PACK_AB_MERGE_C R6, RZ, R6, RZ ;  /* 0x00000006ff06723e */ /* 0x000fe200048070ff */
[----:B--2---:R-:W-:Y:S06]  /*1de0*/  @P1 BRA `(.L_x_4461) ;  /* 0x0000000000281947 */ /* 0x004fec0003800000 */
        /* <DEDUP_REMOVED lines=10> */
.L_x_4461:
[----:B------:R-:W-:Y:S05]  /*1e90*/  BSYNC.RECONVERGENT B0 ;  /* 0x0000000000007941 */ /* 0x000fea0003800200 */
.L_x_4460:
[----:B------:R1:W-:Y:S01]  /*1ea0*/  @!P1 STG.E.U16 desc[UR24][R46.64], R49 ;  /* 0x000000312e009986 */ /* 0x0003e2000c101518 */
[----:B0-----:R-:W-:Y:S01]  /*1eb0*/  FMUL R4, R23, UR23 ;  /* 0x0000001717047c20 */ /* 0x001fe20008400000 */
[----:B------:R-:W-:Y:S01]  /*1ec0*/  FMUL R3, R22, UR23 ;  /* 0x0000001716037c20 */ /* 0x000fe20008400000 */
[----:B------:R-:W-:Y:S01]  /*1ed0*/  VIADD R5, R43, 0x1e ;  /* 0x0000001e2b057836 */ /* 0x000fe20000000000 */
[----:B------:R0:W-:Y:S01]  /*1ee0*/  @!P1 STG.E.U16 desc[UR24][R34.64], R51 ;  /* 0x0000003322009986 */ /* 0x0001e2000c101518 */
[C---:B------:R-:W-:Y:S01]  /*1ef0*/  FMUL R36, R31.reuse, R31 ;  /* 0x0000001f1f247220 */ /* 0x040fe20000400000 */
[----:B------:R-:W-:Y:S01]  /*1f00*/  F2FP.SATFINITE.E4M3.F32.PACK_AB_MERGE_C R4, RZ, R4, RZ ;  /* 0x00000004ff04723e */ /* 0x000fe200048070ff */
[----:B------:R-:W-:Y:S01]  /*1f10*/  USHF.L.U64.HI UR5, UR26, 0x2, UR27 ;  /* 0x000000021a057899 */ /* 0x000fe2000801021b */
[----:B------:R-:W-:Y:S01]  /*1f20*/  F2FP.SATFINITE.E4M3.F32.PACK_AB_MERGE_C R3, RZ, R3, RZ ;  /* 0x00000003ff03723e */ /* 0x000fe200048070ff */
[----:B------:R-:W-:Y:S01]  /*1f30*/  USHF.L.U32 UR4, UR26, 0x2, URZ ;  /* 0x000000021a047899 */ /* 0x000fe200080006ff */
[----:B------:R-:W-:Y:S01]  /*1f40*/  FSETP.GT.AND P0, PT, R31, RZ, PT ;  /* 0x000000ff1f00720b */ /* 0x000fe20003f04000 */
[----:B------:R-:W-:Y:S01]  /*1f50*/  BSSY.RECONVERGENT B0, `(.L_x_4462) ;  /* 0x0000020000007945 */ /* 0x000fe20003800200 */
[----:B-1----:R-:W-:Y:S01]  /*1f60*/  @!P1 IADD3 R46, P3, PT, R32, UR34, RZ ;  /* 0x00000022202e9c10 */ /* 0x002fe2000ff7e0ff */
[----:B------:R-:W-:Y:S01]  /*1f70*/  IMAD.U32 R31, RZ, RZ, UR5 ;  /* 0x00000005ff1f7e24 */ /* 0x000fe2000f8e00ff */
[----:B------:R-:W-:-:S02]  /*1f80*/  LOP3.LUT R5, R5, 0x1f, RZ, 0xc0, !PT ;  /* 0x0000001f05057812 */ /* 0x000fc400078ec0ff */
[----:B0-----:R-:W-:Y:S02]  /*1f90*/  @!P1 IADD3.X R35, PT, PT, R33, UR28, RZ, P3, !PT ;  /* 0x0000001c21239c10 */ /* 0x001fe40009ffe4ff */
[C---:B------:R-:W-:Y:S02]  /*1fa0*/  @!P1 LEA R34, P3, R46.reuse, UR13, 0x1 ;  /* 0x0000000d2e229c11 */ /* 0x040fe4000f8608ff */
[----:B------:R-:W-:Y:S02]  /*1fb0*/  @!P1 PRMT R51, R3, 0x7604, R4 ;  /* 0x0000760403339816 */ /* 0x000fe40000000004 */
[----:B------:R-:W-:Y:S01]  /*1fc0*/  @!P1 LEA.HI.X R35, R46, UR19, R35, 0x1, P3 ;  /* 0x000000132e239c11 */ /* 0x000fe200098f0c23 */
[----:B------:R-:W-:Y:S01]  /*1fd0*/  FMUL R46, R21, UR23 ;  /* 0x00000017152e7c20 */ /* 0x000fe20008400000 */
[----:B------:R-:W-:Y:S01]  /*1fe0*/  SHF.R.U32.HI R2, RZ, 0x1, R30 ;  /* 0x00000001ff027819 */ /* 0x000fe2000001161e */
[----:B------:R-:W-:Y:S01]  /*1ff0*/  IMAD.U32 R30, RZ, RZ, UR4 ;  /* 0x00000004ff1e7e24 */ /* 0x000fe2000f8e00ff */
[----:B------:R-:W-:Y:S01]  /*2000*/  FSEL R47, R36, RZ, P0 ;  /* 0x000000ff242f7208 */ /* 0x000fe20000000000 */
[----:B------:R0:W-:Y:S01]  /*2010*/  @!P1 STG.E.U16 desc[UR24][R34.64], R51 ;  /* 0x0000003322009986 */ /* 0x0001e2000c101518 */
[----:B------:R-:W-:-:S02]  /*2020*/  ISETP.LT.U32.AND P2, PT, R5, UR14, !P2 ;  /* 0x0000000e05007c0c */ /* 0x000fc4000d741070 */
[----:B------:R-:W-:Y:S01]  /*2030*/  LOP3.LUT R2, R2, 0x1f0, RZ, 0xc0, !PT ;  /* 0x000001f002027812 */ /* 0x000fe200078ec0ff */
[----:B------:R-:W-:Y:S01]  /*2040*/  FMUL R0, R0, R47 ;  /* 0x0000002f00007220 */ /* 0x000fe20000400000 */
[----:B------:R-:W-:-:S03]  /*2050*/  F2FP.SATFINITE.E4M3.F32.PACK_AB_MERGE_C R46, RZ, R46, RZ ;  /* 0x0000002eff2e723e */ /* 0x000fc600048070ff */
[----:B------:R-:W-:-:S04]  /*2060*/  IMAD.WIDE.U32 R30, R2, UR26, R30 ;  /* 0x0000001a021e7c25 */ /* 0x000fc8000f8e001e */
[----:B------:R-:W-:Y:S01]  /*2070*/  FMUL R49, R0, UR23 ;  /* 0x0000001700317c20 */ /* 0x000fe20008400000 */
[----:B------:R-:W-:Y:S01]  /*2080*/  IMAD R47, R2, UR31, RZ ;  /* 0x0000001f022f7c24 */ /* 0x000fe2000f8e02ff */
[----:B------:R-:W-:-:S03]  /*2090*/  @P2 IADD3 R36, P3, P4, R30, UR4, R5 ;  /* 0x000000041e242c10 */ /* 0x000fc6000fc7e005 */
[----:B------:R-:W-:Y:S01]  /*20a0*/  IMAD.IADD R48, R47, 0x1, R31 ;  /* 0x000000012f307824 */ /* 0x000fe200078e021f */
        /* <DEDUP_REMOVED lines=10> */
.L_x_4463:
[----:B------:R-:W-:Y:S05]  /*2150*/  BSYNC.RECONVERGENT B0 ;  /* 0x0000000000007941 */ /* 0x000fea0003800200 */
.L_x_4462:
[----:B0-----:R-:W-:Y:S01]  /*2160*/  @P2 IMAD.SHL.U32 R34, R36, 0x4, RZ ;  /* 0x0000000424222824 */ /* 0x001fe200078e00ff */
[----:B------:R-:W-:Y:S01]  /*2170*/  @P2 IADD3.X R35, PT, PT, R48, UR5, RZ, P3, P4 ;  /* 0x0000000530232c10 */ /* 0x000fe20009fe84ff */
[----:B------:R-:W-:Y:S01]  /*2180*/  USHF.L.U32 UR6, UR29, 0x2, URZ ;  /* 0x000000021d067899 */ /* 0x000fe200080006ff */
[----:B------:R-:W-:Y:S01]  /*2190*/  @!P2 IMAD.MOV.U32 R29, RZ, RZ, RZ ;  /* 0x000000ffff1da224 */ /* 0x000fe200078e00ff */
[----:B------:R-:W-:Y:S01]  /*21a0*/  USHF.L.U64.HI UR12, UR29, 0x2, UR30 ;  /* 0x000000021d0c7899 */ /* 0x000fe2000801021e */
[----:B------:R-:W-:Y:S02]  /*21b0*/  @P2 SHF.L.U64.HI R35, R36, 0x2, R35 ;  /* 0x0000000224232819 */ /* 0x000fe40000010223 */
[C---:B------:R-:W-:Y:S01]  /*21c0*/  @P2 IADD3 R32, P0, PT, R34.reuse, UR15, RZ ;  /* 0x0000000f22202c10 */ /* 0x040fe2000ff1e0ff */
[----:B------:R-:W-:Y:S01]  /*21d0*/  IMAD.U32 R36, RZ, RZ, UR6 ;  /* 0x00000006ff247e24 */ /* 0x000fe2000f8e00ff */
[----:B------:R-:W-:Y:S02]  /*21e0*/  LOP3.LUT R53, R37, 0xff, RZ, 0xc0, !PT ;  /* 0x000000ff25357812 */ /* 0x000fe400078ec0ff */
[----:B------:R-:W-:Y:S01]  /*21f0*/  @P2 IADD3.X R33, PT, PT, R35, UR17, RZ, P0, !PT ;  /* 0x0000001123212c10 */ /* 0x000fe200087fe4ff */
[----:B------:R-:W-:Y:S01]  /*2200*/  IMAD.U32 R37, RZ, RZ, UR12 ;  /* 0x0000000cff257e24 */ /* 0x000fe2000f8e00ff */
[----:B------:R-:W-:Y:S01]  /*2210*/  @P2 IADD3 R34, P0, PT, R34, UR32, RZ ;  /* 0x0000002022222c10 */ /* 0x000fe2000ff1e0ff */
[----:B------:R-:W-:-:S02]  /*2220*/  @!P2 IMAD.MOV.U32 R51, RZ, RZ, RZ ;  /* 0x000000ffff33a224 */ /* 0x000fc400078e00ff */
[----:B------:R0:W5:Y:S01]  /*2230*/  @P2 LDG.E R29, desc[UR24][R32.64] ;  /* 0x00000018201d2981 */ /* 0x000162000c1e1900 */
[----:B------:R-:W-:Y:S02]  /*2240*/  @P2 IADD3.X R35, PT, PT, R35, UR33, RZ, P0, !PT ;  /* 0x0000002123232c10 */ /* 0x000fe400087fe4ff */
[----:B------:R-:W-:-:S03]  /*2250*/  LOP3.LUT R44, R44, 0xff, RZ, 0xc0, !PT ;  /* 0x000000ff2c2c7812 */ /* 0x000fc600078ec0ff */
[----:B------:R1:W5:Y:S01]  /*2260*/  @P2 LDG.E R51, desc[UR24][R34.64] ;  /* 0x0000001822332981 */ /* 0x000362000c1e1900 */
[----:B------:R-:W-:Y:S02]  /*2270*/  IMAD R50, R50, 0x100, R53 ;  /* 0x0000010032327824 */ /* 0x000fe400078e0235 */
[----:B------:R-:W-:Y:S02]  /*2280*/  IMAD R45, R45, 0x100, R44 ;  /* 0x000001002d2d7824 */ /* 0x000fe400078e022c */
[----:B0-----:R-:W-:-:S04]  /*2290*/  IMAD.WIDE.U32 R32, R2, UR29, R36 ;  /* 0x0000001d02207c25 */ /* 0x001fc8000f8e0024 */
[----:B------:R-:W-:Y:S01]  /*22a0*/  IMAD R37, R2, UR30, RZ ;  /* 0x0000001e02257c24 */ /* 0x000fe2000f8e02ff */
[----:B-1----:R-:W-:-:S03]  /*22b0*/  @P2 IADD3 R35, P0, P1, R32, UR6, R5 ;  /* 0x0000000620232c10 */ /* 0x002fc6000f91e005 */
[----:B------:R-:W-:Y:S02]  /*22c0*/  IMAD.IADD R37, R37, 0x1, R33 ;  /* 0x0000000125257824 */ /* 0x000fe400078e0221 */
[----:B-----5:R-:W-:-:S03]  /*22d0*/  HADD2.F32 R44, -RZ, R40.H0_H0 ;  /* 0x20000028ff2c7230 */ /* 0x020fc60000004100 */
[----:B------:R-:W-:Y:S02]  /*22e0*/  @P2 IADD3.X R36, PT, PT, R37, UR12, RZ, P0, P1 ;  /* 0x0000000c25242c10 */ /* 0x000fe400087e24ff */
[C---:B------:R-:W-:Y:S01]  /*22f0*/  @P2 LEA R34, P0, R35.reuse, UR16, 0x2 ;  /* 0x0000001023222c11 */ /* 0x040fe2000f8010ff */
[C---:B------:R-:W-:Y:S01]  /*2300*/  FADD R52, R44.reuse, R44 ;  /* 0x0000002c2c347221 */ /* 0x040fe20000000000 */
[C---:B------:R-:W-:Y:S02]  /*2310*/  FMUL R53, R44.reuse, R44 ;  /* 0x0000002c2c357220 */ /* 0x040fe40000400000 */
[----:B------:R-:W-:Y:S01]  /*2320*/  @P2 LEA.HI.X R35, R35, UR18, R36, 0x2, P0 ;  /* 0x0000001223232c11 */ /* 0x000fe200080f1424 */
[----:B------:R-:W-:Y:S01]  /*2330*/  @!P2 IMAD.MOV.U32 R36, RZ, RZ, RZ ;  /* 0x000000ffff24a224 */ /* 0x000fe200078e00ff */
[----:B------:R-:W-:Y:S02]  /*2340*/  FSETP.GT.AND P0, PT, R44, RZ, PT ;  /* 0x000000ff2c00720b */ /* 0x000fe40003f04000 */
[----:B------:R-:W-:-:S02]  /*2350*/  FMNMX R44, RZ, R52, !PT ;  /* 0x00000034ff2c7209 */ /* 0x000fc40007800000 */
[----:B------:R-:W-:Y:S01]  /*2360*/  FSEL R52, R53, RZ, P0 ;  /* 0x000000ff35347208 */ /* 0x000fe20000000000 */
[----:B------:R-:W-:Y:S01]  /*2370*/  HADD2.F32 R53, -RZ, R41.H0_H0 ;  /* 0x20000029ff357230 */ /* 0x000fe20000004100 */
[----:B------:R0:W5:Y:S01]  /*2380*/  @P2 LDG.E R36, desc[UR24][R34.64] ;  /* 0x0000001822242981 */ /* 0x000162000c1e1900 */
[----:B------:R-:W-:Y:S01]  /*2390*/  HADD2.F32 R54, -RZ, R40.H1_H1 ;  /* 0x30000028ff367230 */ /* 0x000fe20000004100 */
[----:B------:R-:W-:Y:S01]  /*23a0*/  LOP3.LUT R49, R49, 0xffff, RZ, 0xc0, !PT ;  /* 0x0000ffff31317812 */ /* 0x000fe200078ec0ff */
[----:B------:R-:W-:Y:S02]  /*23b0*/  IMAD.U32 R4, R4, 0x10000, RZ ;  /* 0x0001000004047824 */ /* 0x000fe400078e00ff */
[----:B------:R-:W-:Y:S01]  /*23c0*/  FMUL R44, R44, R53 ;  /* 0x000000352c2c7220 */ /* 0x000fe20000400000 */
[----:B------:R-:W-:Y:S01]  /*23d0*/  FMUL R40, R53, R52 ;  /* 0x0000003435287220 */ /* 0x000fe20000400000 */
[----:B------:R-:W-:Y:S01]  /*23e0*/  HADD2.F32 R53, -RZ, R39.H1_H1 ;  /* 0x30000027ff357230 */ /* 0x000fe20000004100 */
[----:B------:R-:W-:Y:S01]  /*23f0*/  FSETP.GT.AND P0, PT, R54, RZ, PT ;  /* 0x000000ff3600720b */ /* 0x000fe20003f04000 */
[----:B------:R-:W-:Y:S01]  /*2400*/  IMAD.U32 R3, R3, 0x10000, RZ ;  /* 0x0001000003037824 */ /* 0x000fe200078e00ff */
[----:B------:R-:W-:Y:S01]  /*2410*/  FMNMX3 R8, |R24|, R8, |R25|, !PT ;  /* 0x0000000818087276 */ /* 0x000fe20007800619 */
[----:B0-----:R-:W-:-:S02]  /*2420*/  HADD2.F32 R35, -RZ, R41.H1_H1 ;  /* 0x30000029ff237230 */ /* 0x001fc40000004100 */
[C---:B------:R-:W-:Y:S01]  /*2430*/  FADD R34, R54.reuse, R54 ;  /* 0x0000003636227221 */ /* 0x040fe20000000000 */
[----:B------:R-:W-:Y:S02]  /*2440*/  HADD2.F32 R41, -RZ, R39.H0_H0 ;  /* 0x20000027ff297230 */ /* 0x000fe40000004100 */
[----:B------:R-:W-:Y:S01]  /*2450*/  FMUL R54, R54, R54 ;  /* 0x0000003636367220 */ /* 0x000fe20000400000 */
[----:B------:R-:W-:Y:S01]  /*2460*/  IMAD.U32 R10, R10, 0x10000, RZ ;  /* 0x000100000a0a7824 */ /* 0x000fe200078e00ff */
[----:B------:R-:W-:Y:S01]  /*2470*/  FMNMX3 R8, |R23|, R8, |R22|, !PT ;  /* 0x0000000817087276 */ /* 0x000fe20007800616 */
[----:B------:R-:W-:Y:S02]  /*2480*/  IMAD.SHL.U32 R49, R49, 0x1000000, RZ ;  /* 0x0100000031317824 */ /* 0x000fe400078e00ff */
[----:B------:R-:W-:Y:S01]  /*2490*/  FMUL R39, R44, R41 ;  /* 0x000000292c277220 */ /* 0x000fe20000400000 */
[----:B------:R-:W-:Y:S01]  /*24a0*/  LOP3.LUT R41, R14, 0xff, RZ, 0xc0, !PT ;  /* 0x000000ff0e297812 */ /* 0x000fe200078ec0ff */
[----:B------:R-:W-:Y:S01]  /*24b0*/  BSSY.RECONVERGENT B0, `(.L_x_4464) ;  /* 0x0000037000007945 */ /* 0x000fe20003800200 */
[----:B------:R-:W-:-:S02]  /*24c0*/  LOP3.LUT R14, R13, 0xff, RZ, 0xc0, !PT ;  /* 0x000000ff0d0e7812 */ /* 0x000fc400078ec0ff */
[----:B------:R-:W-:Y:S01]  /*24d0*/  LOP3.LUT R10, R10, 0xff0000, RZ, 0xc0, !PT ;  /* 0x00ff00000a0a7812 */ /* 0x000fe200078ec0ff */
[----:B------:R-:W-:Y:S01]  /*24e0*/  IMAD R41, R12, 0x100, R41 ;  /* 0x000001000c297824 */ /* 0x000fe200078e0229 */
[----:B------:R-:W-:Y:S01]  /*24f0*/  FMNMX R34, RZ, R34, !PT ;  /* 0x00000022ff227209 */ /* 0x000fe20007800000 */
[----:B------:R-:W-:Y:S01]  /*2500*/  IMAD R14, R11, 0x100, R14 ;  /* 0x000001000b0e7824 */ /* 0x000fe200078e020e */
[----:B------:R-:W-:Y:S02]  /*2510*/  LOP3.LUT R11, R4, 0xff0000, RZ, 0xc0, !PT ;  /* 0x00ff0000040b7812 */ /* 0x000fe400078ec0ff */
[----:B------:R-:W-:Y:S02]  /*2520*/  @!P2 CS2R R12, SRZ ;  /* 0x00000000000ca805 */ /* 0x000fe4000001ff00 */
[----:B------:R-:W-:Y:S01]  /*2530*/  LOP3.LUT R4, R45, 0xffff, RZ, 0xc0, !PT ;  /* 0x0000ffff2d047812 */ /* 0x000fe200078ec0ff */
[----:B------:R-:W-:Y:S01]  /*2540*/  FMUL R34, R34, R35 ;  /* 0x0000002322227220 */ /* 0x000fe20000400000 */
[----:B------:R-:W-:-:S02]  /*2550*/  LOP3.LUT R50, R11, 0xffff, R50, 0xf8, !PT ;  /* 0x0000ffff0b327812 */ /* 0x000fc400078ef832 */
[----:B------:R-:W-:Y:S01]  /*2560*/  LOP3.LUT R3, R4, 0xff0000, R3, 0xf8, !PT ;  /* 0x00ff000004037812 */ /* 0x000fe200078ef803 */
[----:B------:R-:W-:Y:S01]  /*2570*/  FMUL R34, R34, R53 ;  /* 0x0000003522227220 */ /* 0x000fe20000400000 */
[----:B------:R-:W-:Y:S01]  /*2580*/  LOP3.LUT R4, R6, 0xffff, RZ, 0xc0, !PT ;  /* 0x0000ffff06047812 */ /* 0x000fe200078ec0ff */
[----:B------:R-:W-:Y:S01]  /*2590*/  IMAD.U32 R6, R9, 0x10000, RZ ;  /* 0x0001000009067824 */ /* 0x000fe200078e00ff */
[----:B------:R-:W-:Y:S02]  /*25a0*/  LOP3.LUT R11, R10, 0xffff, R41, 0xf8, !PT ;  /* 0x0000ffff0a0b7812 */ /* 0x000fe400078ef829 */
[----:B------:R-:W-:Y:S01]  /*25b0*/  FSEL R54, R54, RZ, P0 ;  /* 0x000000ff36367208 */ /* 0x000fe20000000000 */
[----:B------:R-:W-:Y:S01]  /*25c0*/  IMAD.SHL.U32 R10, R4, 0x1000000, RZ ;  /* 0x01000000040a7824 */ /* 0x000fe200078e00ff */
[----:B------:R-:W-:Y:S02]  /*25d0*/  ISETP.GE.U32.AND P0, PT, R42, UR7, PT ;  /* 0x000000072a007c0c */ /* 0x000fe4000bf06070 */
[----:B------:R-:W-:Y:S01]  /*25e0*/  LOP3.LUT R9, R14, 0xffff, RZ, 0xc0, !PT ;  /* 0x0000ffff0e097812 */ /* 0x000fe200078ec0ff */
[----:B------:R-:W-:Y:S01]  /*25f0*/  FMUL R35, R35, R54 ;  /* 0x0000003623237220 */ /* 0x000fe20000400000 */
[----:B------:R-:W-:Y:S01]  /*2600*/  LOP3.LUT R10, R11, R10, RZ, 0xfc, !PT ;  /* 0x0000000a0b0a7212 */ /* 0x000fe200078efcff */
[----:B------:R-:W-:Y:S01]  /*2610*/  @!P2 IMAD.MOV.U32 R14, RZ, RZ, RZ ;  /* 0x000000ffff0ea224 */ /* 0x000fe200078e00ff */
[----:B------:R-:W-:Y:S01]  /*2620*/  FMNMX3 R41, |R0|, R8, |R21|, !PT ;  /* 0x0000000800297276 */ /* 0x000fe20007800615 */
[----:B------:R-:W-:Y:S01]  /*2630*/  @!P2 IMAD.MOV.U32 R21, RZ, RZ, RZ ;  /* 0x000000ffff15a224 */ /* 0x000fe200078e00ff */
[----:B------:R-:W-:Y:S01]  /*2640*/  LOP3.LUT R4, R50, R49, RZ, 0xfc, !PT ;  /* 0x0000003132047212 */ /* 0x000fe200078efcff */
[----:B------:R-:W-:Y:S01]  /*2650*/  @!P2 IMAD.MOV.U32 R11, RZ, RZ, RZ ;  /* 0x000000ffff0ba224 */ /* 0x000fe200078e00ff */
[----:B------:R-:W-:Y:S01]  /*2660*/  LOP3.LUT R6, R9, 0xff0000, R6, 0xf8, !PT ;  /* 0x00ff000009067812 */ /* 0x000fe200078ef806 */
[----:B------:R-:W-:Y:S01]  /*2670*/  @!P2 IMAD.MOV.U32 R0, RZ, RZ, RZ ;  /* 0x000000ffff00a224 */ /* 0x000fe200078e00ff */
[----:B------:R-:W-:-:S02]  /*2680*/  ISETP.GE.U32.OR P0, PT, R28, UR14, P0 ;  /* 0x0000000e1c007c0c */ /* 0x000fc40008706470 */
[----:B------:R-:W-:Y:S01]  /*2690*/  IADD3 R8, P1, PT, R28, R30, RZ ;  /* 0x0000001e1c087210 */ /* 0x000fe20007f3e0ff */
[----:B------:R-:W-:-:S12]  /*26a0*/  @!P2 BRA `(.L_x_4465) ;  /* 0x00000000005ca947 */ /* 0x000fd80003800000 */
        /* <DEDUP_REMOVED lines=23> */
.L_x_4465:
[----:B------:R-:W-:Y:S05]  /*2820*/  BSYNC.RECONVERGENT B0 ;  /* 0x0000000000007941 */ /* 0x000fea0003800200 */
.L_x_4464:
[----:B------:R-:W-:Y:S04]  /*2830*/  BSSY.RECONVERGENT B0, `(.L_x_4466) ;  /* 0x0000019000007945 */ /* 0x000fe80003800200 */
[----:B------:R-:W-:Y:S05]  /*2840*/  @!P2 BRA `(.L_x_4467) ;  /* 0x00000000005ca947 */ /* 0x000fea0003800000 */
[C---:B0-----:R-:W-:Y:S01]  /*2850*/  IADD3 R22, P4, PT, R5.reuse, R30, RZ ;  /* 0x0000001e05167210 */ /* 0x041fe20007f9e0ff */
        /* <DEDUP_REMOVED lines=22> */
.L_x_4467:
[----:B------:R-:W-:Y:S05]  /*29c0*/  BSYNC.RECONVERGENT B0 ;  /* 0x0000000000007941 */ /* 0x000fea0003800200 */
.L_x_4466:
[----:B------:R-:W-:Y:S01]  /*29d0*/  BSSY.RECONVERGENT B0, `(.L_x_4468) ;  /* 0x0000020000007945 */ /* 0x000fe20003800200 */
[----:B01----:R-:W-:Y:S01]  /*29e0*/  @!P2 CS2R R22, SRZ ;  /* 0x000000000016a805 */ /* 0x003fe2000001ff00 */
[----:B------:R-:W-:Y:S02]  /*29f0*/  @!P2 IMAD.MOV.U32 R24, RZ, RZ, RZ ;  /* 0x000000ffff18a224 */ /* 0x000fe400078e00ff */
[----:B------:R-:W-:Y:S05]  /*2a00*/  @!P2 BRA `(.L_x_4469) ;  /* 0x000000000070a947 */ /* 0x000fea0003800000 */
        /* <DEDUP_REMOVED lines=28> */
.L_x_4469:
[----:B------:R-:W-:Y:S05]  /*2bd0*/  BSYNC.RECONVERGENT B0 ;  /* 0x0000000000007941 */ /* 0x000fea0003800200 */
.L_x_4468:
[----:B------:R-:W-:Y:S01]  /*2be0*/  HADD2.F32 R5, -RZ, R27.H0_H0 ;  /* 0x2000001bff057230 */ /* 0x000fe20000004100 */
[C---:B------:R-:W-:Y:S01]  /*2bf0*/  FMNMX3 R41, |R39|.reuse, R41, |R34|, !PT ;  /* 0x0000002927297276 */ /* 0x040fe20007800622 */
[----:B------:R-:W-:Y:S01]  /*2c00*/  FMUL R39, R39, UR23 ;  /* 0x0000001727277c20 */ /* 0x000fe20008400000 */
[----:B------:R-:W-:Y:S01]  /*2c10*/  FMUL R28, R34, UR23 ;  /* 0x00000017221c7c20 */ /* 0x000fe20008400000 */
[----:B------:R-:W-:Y:S02]  /*2c20*/  IMAD.X R9, RZ, RZ, R48, P1 ;  /* 0x000000ffff097224 */ /* 0x000fe400008e0630 */
[C---:B0-----:R-:W-:Y:S01]  /*2c30*/  FADD R25, R5.reuse, R5 ;  /* 0x0000000505197221 */ /* 0x041fe20000000000 */
[C---:B------:R-:W-:Y:S01]  /*2c40*/  FMUL R34, R5.reuse, R5 ;  /* 0x0000000505227220 */ /* 0x040fe20000400000 */
[----:B------:R-:W-:Y:S01]  /*2c50*/  FSETP.GT.AND P1, PT, R5, RZ, PT ;  /* 0x000000ff0500720b */ /* 0x000fe20003f24000 */
[--C-:B------:R-:W-:Y:S01]  /*2c60*/  HADD2.F32 R42, -RZ, R26.reuse.H0_H0 ;  /* 0x2000001aff2a7230 */ /* 0x100fe20000004100 */
[----:B------:R-:W-:Y:S01]  /*2c70*/  F2FP.SATFINITE.E4M3.F32.PACK_AB_MERGE_C R5, RZ, R39, RZ ;  /* 0x00000027ff05723e */ /* 0x000fe200048070ff */
[----:B------:R-:W-:Y:S01]  /*2c80*/  HADD2.F32 R47, -RZ, R19.H1_H1 ;  /* 0x30000013ff2f7230 */ /* 0x000fe20000004100 */
[----:B------:R-:W-:Y:S01]  /*2c90*/  FMNMX R25, RZ, R25, !PT ;  /* 0x00000019ff197209 */ /* 0x000fe20007800000 */
[----:B------:R-:W-:Y:S01]  /*2ca0*/  HADD2.F32 R26, -RZ, R26.H1_H1 ;  /* 0x3000001aff1a7230 */ /* 0x000fe20000004100 */
[----:B------:R-:W-:Y:S01]  /*2cb0*/  FSEL R39, R34, RZ, P1 ;  /* 0x000000ff22277208 */ /* 0x000fe20000800000 */
[----:B------:R-:W-:Y:S01]  /*2cc0*/  HADD2.F32 R34, -RZ, R27.H1_H1 ;  /* 0x3000001bff227230 */ /* 0x000fe20000004100 */
[----:B------:R-:W-:Y:S01]  /*2cd0*/  @!P0 LEA R44, P2, R8, UR8, 0x1 ;  /* 0x00000008082c8c11 */ /* 0x000fe2000f8408ff */
[----:B------:R-:W-:Y:S01]  /*2ce0*/  FMUL R27, R25, R42 ;  /* 0x0000002a191b7220 */ /* 0x000fe20000400000 */
[----:B------:R-:W-:Y:S01]  /*2cf0*/  F2FP.SATFINITE.E4M3.F32.PACK_AB_MERGE_C R28, RZ, R28, RZ ;  /* 0x0000001cff1c723e */ /* 0x000fe200048070ff */
[----:B------:R-:W-:Y:S01]  /*2d00*/  FMUL R42, R42, R39 ;  /* 0x000000272a2a7220 */ /* 0x000fe20000400000 */
[C---:B------:R-:W-:Y:S01]  /*2d10*/  FSETP.GT.AND P1, PT, R34.reuse, RZ, PT ;  /* 0x000000ff2200720b */ /* 0x040fe20003f24000 */
[C---:B------:R-:W-:Y:S01]  /*2d20*/  FADD R25, R34.reuse, R34 ;  /* 0x0000002222197221 */ /* 0x040fe20000000000 */
[----:B------:R-:W-:Y:S01]  /*2d30*/  FMUL R34, R34, R34 ;  /* 0x0000002222227220 */ /* 0x000fe20000400000 */
[----:B------:R-:W-:Y:S01]  /*2d40*/  HADD2.F32 R39, -RZ, R19.H0_H0 ;  /* 0x20000013ff277230 */ /* 0x000fe20000004100 */
[----:B------:R-:W-:Y:S01]  /*2d50*/  @!P0 LEA.HI.X R45, R8, UR9, R9, 0x1, P2 ;  /* 0x00000009082d8c11 */ /* 0x000fe200090f0c09 */
[----:B------:R-:W-:Y:S01]  /*2d60*/  HADD2.F32 R48, -RZ, R16.H1_H1 ;  /* 0x30000010ff307230 */ /* 0x000fe20000004100 */
[----:B------:R-:W-:Y:S01]  /*2d70*/  FMNMX R19, RZ, R25, !PT ;  /* 0x00000019ff137209 */ /* 0x000fe20007800000 */
[----:B------:R-:W-:Y:S01]  /*2d80*/  USHF.L.U32 UR20, UR26, 0x1, URZ ;  /* 0x000000011a147899 */ /* 0x000fe200080006ff */
[----:B------:R-:W-:Y:S01]  /*2d90*/  FSEL R49, R34, RZ, P1 ;  /* 0x000000ff22317208 */ /* 0x000fe20000800000 */
[----:B------:R-:W-:Y:S01]  /*2da0*/  FADD R25, R39, R39 ;  /* 0x0000002727197221 */ /* 0x000fe20000000000 */
[----:B------:R-:W-:Y:S01]  /*2db0*/  @!P0 PRMT R53, R28, 0x7604, R5 ;  /* 0x000076041c358816 */ /* 0x000fe20000000005 */
[----:B------:R-:W-:Y:S01]  /*2dc0*/  FMUL R19, R19, R26 ;  /* 0x0000001a13137220 */ /* 0x000fe20000400000 */
[C---:B------:R-:W-:Y:S01]  /*2dd0*/  FSETP.GT.AND P1, PT, R39.reuse, RZ, PT ;  /* 0x000000ff2700720b */ /* 0x040fe20003f24000 */
[----:B------:R-:W-:Y:S01]  /*2de0*/  FMUL R39, R39, R39 ;  /* 0x0000002727277220 */ /* 0x000fe20000400000 */
[----:B------:R-:W-:Y:S01]  /*2df0*/  FMUL R49, R26, R49 ;  /* 0x000000311a317220 */ /* 0x000fe20000400000 */
[----:B------:R0:W-:Y:S01]  /*2e00*/  @!P0 STG.E.U16 desc[UR24][R44.64], R53 ;  /* 0x000000352c008986 */ /* 0x0001e2000c101518 */
[----:B------:R-:W-:Y:S01]  /*2e10*/  HADD2.F32 R26, -RZ, R15.H0_H0 ;  /* 0x2000000fff1a7230 */ /* 0x000fe20000004100 */
[----:B------:R-:W-:Y:S01]  /*2e20*/  FMNMX R25, RZ, R25, !PT ;  /* 0x00000019ff197209 */ /* 0x000fe20007800000 */
[----:B------:R-:W-:Y:S01]  /*2e30*/  FADD R34, R47, R47 ;  /* 0x0000002f2f227221 */ /* 0x000fe20000000000 */
[----:B------:R-:W-:Y:S01]  /*2e40*/  BSSY.RECONVERGENT B0, `(.L_x_4470) ;  /* 0x0000048000007945 */ /* 0x000fe20003800200 */
[----:B0-----:R-:W-:-:S02]  /*2e50*/  FSEL R45, R39, RZ, P1 ;  /* 0x000000ff272d7208 */ /* 0x001fc40000800000 */
[----:B------:R-:W-:Y:S01]  /*2e60*/  FMUL R39, R25, R26 ;  /* 0x0000001a19277220 */ /* 0x000fe20000400000 */
[C---:B------:R-:W-:Y:S01]  /*2e70*/  FSETP.GT.AND P1, PT, R47.reuse, RZ, PT ;  /* 0x000000ff2f00720b */ /* 0x040fe20003f24000 */
[----:B------:R-:W-:Y:S01]  /*2e80*/  FMUL R47, R47, R47 ;  /* 0x0000002f2f2f7220 */ /* 0x000fe20000400000 */
[----:B------:R-:W-:Y:S02]  /*2e90*/  HADD2.F32 R44, -RZ, R20.H0_H0 ;  /* 0x20000014ff2c7230 */ /* 0x000fe40000004100 */
[----:B------:R-:W-:Y:S01]  /*2ea0*/  FMUL R25, R26, R45 ;  /* 0x0000002d1a197220 */ /* 0x000fe20000400000 */
[----:B------:R-:W-:Y:S01]  /*2eb0*/  HADD2.F32 R26, -RZ, R15.H1_H1 ;  /* 0x3000000fff1a7230 */ /* 0x000fe20000004100 */
[----:B------:R-:W-:Y:S01]  /*2ec0*/  FMNMX R15, RZ, R34, !PT ;  /* 0x00000022ff0f7209 */ /* 0x000fe20007800000 */
[----:B------:R-:W-:Y:S01]  /*2ed0*/  HADD2.F32 R34, -RZ, R38.H0_H0 ;  /* 0x20000026ff227230 */ /* 0x000fe20000004100 */
[----:B------:R-:W-:Y:S01]  /*2ee0*/  FSEL R47, R47, RZ, P1 ;  /* 0x000000ff2f2f7208 */ /* 0x000fe20000800000 */
[----:B------:R-:W-:Y:S01]  /*2ef0*/  FMUL R39, R39, R44 ;  /* 0x0000002c27277220 */ /* 0x000fe20000400000 */
[----:B------:R-:W-:-:S02]  /*2f00*/  HADD2.F32 R44, -RZ, R20.H1_H1 ;  /* 0x30000014ff2c7230 */ /* 0x000fc40000004100 */
[----:B------:R-:W-:Y:S01]  /*2f10*/  FMUL R45, R15, R26 ;  /* 0x0000001a0f2d7220 */ /* 0x000fe20000400000 */
[--C-:B------:R-:W-:Y:S02]  /*2f20*/  HADD2.F32 R15, -RZ, R17.reuse.H0_H0 ;  /* 0x20000011ff0f7230 */ /* 0x100fe40000004100 */
[----:B------:R-:W-:Y:S01]  /*2f30*/  FMUL R34, R27, R34 ;  /* 0x000000221b227220 */ /* 0x000fe20000400000 */
[----:B------:R-:W-:Y:S01]  /*2f40*/  FMUL R26, R26, R47 ;  /* 0x0000002f1a1a7220 */ /* 0x000fe20000400000 */
[----:B------:R-:W-:Y:S02]  /*2f50*/  HADD2.F32 R47, -RZ, R17.H1_H1 ;  /* 0x30000011ff2f7230 */ /* 0x000fe40000004100 */
[----:B------:R-:W-:Y:S01]  /*2f60*/  FMUL R44, R45, R44 ;  /* 0x0000002c2d2c7220 */ /* 0x000fe20000400000 */
[----:B------:R-:W-:Y:S01]  /*2f70*/  FADD R27, R15, R15 ;  /* 0x0000000f0f1b7221 */ /* 0x000fe20000000000 */
[----:B------:R-:W-:Y:S02]  /*2f80*/  HADD2.F32 R17, -RZ, R18.H0_H0 ;  /* 0x20000012ff117230 */ /* 0x000fe40000004100 */
[----:B------:R-:W-:-:S02]  /*2f90*/  HADD2.F32 R38, -RZ, R38.H1_H1 ;  /* 0x30000026ff267230 */ /* 0x000fc40000004100 */
[----:B------:R-:W-:Y:S01]  /*2fa0*/  FMNMX R20, RZ, R27, !PT ;  /* 0x0000001bff147209 */ /* 0x000fe20007800000 */
[----:B------:R-:W-:Y:S01]  /*2fb0*/  HADD2.F32 R27, -RZ, R16.H0_H0 ;  /* 0x20000010ff1b7230 */ /* 0x000fe20000004100 */
[----:B------:R-:W-:Y:S01]  /*2fc0*/  @!P0 IADD3 R16, P1, PT, R8, UR26, RZ ;  /* 0x0000001a08108c10 */ /* 0x000fe2000ff3e0ff */
[----:B------:R-:W-:Y:S01]  /*2fd0*/  FMUL R19, R19, R38 ;  /* 0x0000002613137220 */ /* 0x000fe20000400000 */
[----:B------:R-:W-:Y:S02]  /*2fe0*/  HADD2.F32 R18, -RZ, R18.H1_H1 ;  /* 0x30000012ff127230 */ /* 0x000fe40000004100 */
[----:B------:R-:W-:Y:S01]  /*2ff0*/  FMUL R20, R20, R27 ;  /* 0x0000001b14147220 */ /* 0x000fe20000400000 */
[----:B------:R-:W-:Y:S01]  /*3000*/  FMUL R38, R19, UR23 ;  /* 0x0000001713267c20 */ /* 0x000fe20008400000 */
[C---:B------:R-:W-:Y:S01]  /*3010*/  FMNMX3 R50, |R34|.reuse, R41, |R19|, !PT ;  /* 0x0000002922327276 */ /* 0x040fe20007800613 */
[----:B------:R-:W-:Y:S01]  /*3020*/  FMUL R41, R34, UR23 ;  /* 0x0000001722297c20 */ /* 0x000fe20008400000 */
[----:B------:R-:W-:Y:S01]  /*3030*/  FMUL R20, R20, R17 ;  /* 0x0000001114147220 */ /* 0x000fe20000400000 */
[----:B------:R-:W-:Y:S01]  /*3040*/  FADD R17, R47, R47 ;  /* 0x0000002f2f117221 */ /* 0x000fe20000000000 */
[----:B------:R-:W-:Y:S01]  /*3050*/  F2FP.SATFINITE.E4M3.F32.PACK_AB_MERGE_C R38, RZ, R38, RZ ;  /* 0x00000026ff26723e */ /* 0x000fe200048070ff */
[----:B------:R-:W-:Y:S01]  /*3060*/  FMUL R34, R44, UR23 ;  /* 0x000000172c227c20 */ /* 0x000fe20008400000 */
[----:B------:R-:W-:-:S02]  /*3070*/  F2FP.SATFINITE.E4M3.F32.PACK_AB_MERGE_C R41, RZ, R41, RZ ;  /* 0x00000029ff29723e */ /* 0x000fc400048070ff */
[----:B------:R-:W-:Y:S02]  /*3080*/  FMNMX R17, RZ, R17, !PT ;  /* 0x00000011ff117209 */ /* 0x000fe40007800000 */
[C---:B------:R-:W-:Y:S01]  /*3090*/  FMNMX3 R50, |R39|.reuse, R50, |R44|, !PT ;  /* 0x0000003227327276 */ /* 0x040fe2000780062c */
[----:B------:R-:W-:Y:S01]  /*30a0*/  FMUL R39, R39, UR23 ;  /* 0x0000001727277c20 */ /* 0x000fe20008400000 */
[----:B------:R-:W-:Y:S01]  /*30b0*/  @!P0 PRMT R53, R38, 0x7604, R41 ;  /* 0x0000760426358816 */ /* 0x000fe20000000029 */
[----:B------:R-:W-:Y:S01]  /*30c0*/  FMUL R17, R17, R48 ;  /* 0x0000003011117220 */ /* 0x000fe20000400000 */
[----:B------:R-:W-:Y:S02]  /*30d0*/  F2FP.SATFINITE.E4M3.F32.PACK_AB_MERGE_C R34, RZ, R34, RZ ;  /* 0x00000022ff22723e */ /* 0x000fe400048070ff */
[----:B------:R-:W-:Y:S01]  /*30e0*/  F2FP.SATFINITE.E4M3.F32.PACK_AB_MERGE_C R39, RZ, R39, RZ ;  /* 0x00000027ff27723e */ /* 0x000fe200048070ff */
[----:B------:R-:W-:Y:S01]  /*30f0*/  FMUL R45, R17, R18 ;  /* 0x00000012112d7220 */ /* 0x000fe20000400000 */
[----:B------:R-:W-:-:S02]  /*3100*/  @!P0 IADD3.X R17, PT, PT, R9, UR31, RZ, P1, !PT ;  /* 0x0000001f09118c10 */ /* 0x000fc40008ffe4ff */
[----:B------:R-:W-:Y:S02]  /*3110*/  @!P0 LEA R18, P1, R16, UR8, 0x1 ;  /* 0x0000000810128c11 */ /* 0x000fe4000f8208ff */
[----:B------:R-:W-:Y:S01]  /*3120*/  FMNMX3 R50, |R20|, R50, |R45|, !PT ;  /* 0x0000003214327276 */ /* 0x000fe2000780062d */
[----:B------:R-:W-:Y:S01]  /*3130*/  FMUL R45, R45, UR23 ;  /* 0x000000172d2d7c20 */ /* 0x000fe20008400000 */
[----:B------:R-:W-:Y:S02]  /*3140*/  @!P0 LEA.HI.X R19, R16, UR9, R17, 0x1, P1 ;  /* 0x0000000910138c11 */ /* 0x000fe400088f0c11 */
[----:B------:R-:W-:-:S03]  /*3150*/  @!P0 IADD3 R17, P1, PT, R8, UR20, RZ ;  /* 0x0000001408118c10 */ /* 0x000fc6000ff3e0ff */
[----:B------:R0:W-:Y:S01]  /*3160*/  @!P0 STG.E.U16 desc[UR24][R18.64], R53 ;  /* 0x0000003512008986 */ /* 0x0001e2000c101518 */
[----:B------:R-:W-:Y:S02]  /*3170*/  @!P0 IADD3.X R44, PT, PT, R9, UR28, RZ, P1, !PT ;  /* 0x0000001c092c8c10 */ /* 0x000fe40008ffe4ff */
[----:B------:R-:W-:-:S04]  /*3180*/  @!P0 LEA R16, P1, R17, UR8, 0x1 ;  /* 0x0000000811108c11 */ /* 0x000fc8000f8208ff */
[----:B------:R-:W-:Y:S02]  /*3190*/  @!P0 LEA.HI.X R17, R17, UR9, R44, 0x1, P1 ;  /* 0x0000000911118c11 */ /* 0x000fe400088f0c2c */
[C---:B------:R-:W-:Y:S01]  /*31a0*/  FSETP.GT.AND P1, PT, R15.reuse, RZ, PT ;  /* 0x000000ff0f00720b */ /* 0x040fe20003f24000 */
[----:B------:R-:W-:Y:S01]  /*31b0*/  FMUL R15, R15, R15 ;  /* 0x0000000f0f0f7220 */ /* 0x000fe20000400000 */
[----:B0-----:R-:W-:-:S04]  /*31c0*/  @!P0 PRMT R19, R34, 0x7604, R39 ;  /* 0x0000760422138816 */ /* 0x001fc80000000027 */
[----:B------:R-:W-:Y:S01]  /*31d0*/  FSEL R18, R15, RZ, P1 ;  /* 0x000000ff0f127208 */ /* 0x000fe20000800000 */
[----:B------:R-:W-:Y:S01]  /*31e0*/  FMUL R15, R20, UR23 ;  /* 0x00000017140f7c20 */ /* 0x000fe20008400000 */
[----:B------:R0:W-:Y:S01]  /*31f0*/  @!P0 STG.E.U16 desc[UR24][R16.64], R19 ;  /* 0x0000001310008986 */ /* 0x0001e2000c101518 */
[----:B------:R-:W-:Y:S02]  /*3200*/  F2FP.SATFINITE.E4M3.F32.PACK_AB_MERGE_C R20, RZ, R45, RZ ;  /* 0x0000002dff14723e */ /* 0x000fe400048070ff */
[----:B------:R-:W-:Y:S01]  /*3210*/  FMUL R27, R27, R18 ;  /* 0x000000121b1b7220 */ /* 0x000fe20000400000 */
        /* <DEDUP_REMOVED lines=10> */
.L_x_4471:
[----:B------:R-:W-:Y:S05]  /*32c0*/  BSYNC.RECONVERGENT B0 ;  /* 0x0000000000007941 */ /* 0x000fea0003800200 */
.L_x_4470:
[----:B0-----:R-:W-:Y:S01]  /*32d0*/  @!P0 LEA R16, P1, R8, UR13, 0x1 ;  /* 0x0000000d08108c11 */ /* 0x001fe2000f8208ff */
[C---:B------:R-:W-:Y:S01]  /*32e0*/  FMUL R45, R40.reuse, UR23 ;  /* 0x00000017282d7c20 */ /* 0x040fe20008400000 */
[----:B------:R-:W-:Y:S01]  /*32f0*/  FMUL R44, R35, UR23 ;  /* 0x00000017232c7c20 */ /* 0x000fe20008400000 */
[----:B------:R-:W-:Y:S01]  /*3300*/  FMNMX3 R50, |R40|, R50, |R35|, !PT ;  /* 0x0000003228327276 */ /* 0x000fe20007800623 */
[----:B------:R-:W-:Y:S01]  /*3310*/  FMUL R52, R42, UR23 ;  /* 0x000000172a347c20 */ /* 0x000fe20008400000 */
[----:B-1----:R-:W-:Y:S01]  /*3320*/  @!P0 LEA.HI.X R17, R8, UR19, R9, 0x1, P1 ;  /* 0x0000001308118c11 */ /* 0x002fe200088f0c09 */
[----:B------:R-:W-:Y:S01]  /*3330*/  FMUL R35, R25, UR23 ;  /* 0x0000001719237c20 */ /* 0x000fe20008400000 */
[C---:B------:R-:W-:Y:S01]  /*3340*/  FSETP.GT.AND P1, PT, R47.reuse, RZ, PT ;  /* 0x000000ff2f00720b */ /* 0x040fe20003f24000 */
[----:B------:R-:W-:Y:S01]  /*3350*/  FMUL R47, R47, R47 ;  /* 0x0000002f2f2f7220 */ /* 0x000fe20000400000 */
[----:B------:R-:W-:Y:S01]  /*3360*/  F2FP.SATFINITE.E4M3.F32.PACK_AB_MERGE_C R45, RZ, R45, RZ ;  /* 0x0000002dff2d723e */ /* 0x000fe200048070ff */
[----:B------:R-:W-:Y:S01]  /*3370*/  BSSY.RECONVERGENT B0, `(.L_x_4472) ;  /* 0x0000029000007945 */ /* 0x000fe20003800200 */
[----:B------:R-:W-:-:S02]  /*3380*/  F2FP.SATFINITE.E4M3.F32.PACK_AB_MERGE_C R44, RZ, R44, RZ ;  /* 0x0000002cff2c723e */ /* 0x000fc400048070ff */
[----:B------:R-:W-:Y:S02]  /*3390*/  FSEL R47, R47, RZ, P1 ;  /* 0x000000ff2f2f7208 */ /* 0x000fe40000800000 */
[----:B------:R-:W-:Y:S02]  /*33a0*/  @!P0 PRMT R19, R44, 0x7604, R45 ;  /* 0x000076042c138816 */ /* 0x000fe4000000002d */
[----:B------:R-:W-:Y:S01]  /*33b0*/  @!P0 IADD3 R18, P1, PT, R8, UR26, RZ ;  /* 0x0000001a08128c10 */ /* 0x000fe2000ff3e0ff */
[----:B------:R-:W-:Y:S01]  /*33c0*/  FMUL R48, R48, R47 ;  /* 0x0000002f30307220 */ /* 0x000fe20000400000 */
[----:B------:R-:W-:Y:S01]  /*33d0*/  FMUL R47, R49, UR23 ;  /* 0x00000017312f7c20 */ /* 0x000fe20008400000 */
[----:B------:R0:W-:Y:S01]  /*33e0*/  @!P0 STG.E.U16 desc[UR24][R16.64], R19 ;  /* 0x0000001310008986 */ /* 0x0001e2000c101518 */
[----:B------:R-:W-:Y:S01]  /*33f0*/  FMNMX3 R49, |R42|, R50, |R49|, !PT ;  /* 0x000000322a317276 */ /* 0x000fe20007800631 */
[----:B------:R-:W-:Y:S01]  /*3400*/  FMUL R50, R26, UR23 ;  /* 0x000000171a327c20 */ /* 0x000fe20008400000 */
[----:B------:R-:W-:-:S02]  /*3410*/  F2FP.SATFINITE.E4M3.F32.PACK_AB_MERGE_C R52, RZ, R52, RZ ;  /* 0x00000034ff34723e */ /* 0x000fc400048070ff */
[----:B------:R-:W-:Y:S02]  /*3420*/  F2FP.SATFINITE.E4M3.F32.PACK_AB_MERGE_C R47, RZ, R47, RZ ;  /* 0x0000002fff2f723e */ /* 0x000fe400048070ff */
[----:B------:R-:W-:Y:S02]  /*3430*/  F2FP.SATFINITE.E4M3.F32.PACK_AB_MERGE_C R35, RZ, R35, RZ ;  /* 0x00000023ff23723e */ /* 0x000fe400048070ff */
[----:B------:R-:W-:Y:S02]  /*3440*/  F2FP.SATFINITE.E4M3.F32.PACK_AB_MERGE_C R50, RZ, R50, RZ ;  /* 0x00000032ff32723e */ /* 0x000fe400048070ff */
[----:B------:R-:W-:Y:S02]  /*3450*/  @!P0 PRMT R53, R47, 0x7604, R52 ;  /* 0x000076042f358816 */ /* 0x000fe40000000034 */
[----:B0-----:R-:W-:Y:S02]  /*3460*/  @!P0 IADD3.X R17, PT, PT, R9, UR31, RZ, P1, !PT ;  /* 0x0000001f09118c10 */ /* 0x001fe40008ffe4ff */
[----:B------:R-:W-:-:S02]  /*3470*/  @!P0 LEA R16, P1, R18, UR13, 0x1 ;  /* 0x0000000d12108c11 */ /* 0x000fc4000f8208ff */
[----:B------:R-:W-:Y:S02]  /*3480*/  @!P0 PRMT R55, R50, 0x7604, R35 ;  /* 0x0000760432378816 */ /* 0x000fe40000000023 */
[----:B------:R-:W-:Y:S02]  /*3490*/  @!P0 LEA.HI.X R17, R18, UR19, R17, 0x1, P1 ;  /* 0x0000001312118c11 */ /* 0x000fe400088f0c11 */
[----:B------:R-:W-:Y:S02]  /*34a0*/  @!P0 IADD3 R19, P1, PT, R8, UR20, RZ ;  /* 0x0000001408138c10 */ /* 0x000fe4000ff3e0ff */
[----:B------:R-:W-:Y:S01]  /*34b0*/  LOP3.LUT R46, R46, 0xffff, RZ, 0xc0, !PT ;  /* 0x0000ffff2e2e7812 */ /* 0x000fe200078ec0ff */
[----:B------:R0:W-:Y:S01]  /*34c0*/  @!P0 STG.E.U16 desc[UR24][R16.64], R53 ;  /* 0x0000003510008986 */ /* 0x0001e2000c101518 */
[----:B------:R-:W-:Y:S02]  /*34d0*/  @!P0 IADD3.X R40, PT, PT, R9, UR28, RZ, P1, !PT ;  /* 0x0000001c09288c10 */ /* 0x000fe40008ffe4ff */
[----:B------:R-:W-:Y:S01]  /*34e0*/  @!P0 LEA R18, P1, R19, UR13, 0x1 ;  /* 0x0000000d13128c11 */ /* 0x000fe2000f8208ff */
[----:B------:R-:W-:-:S03]  /*34f0*/  IMAD.SHL.U32 R42, R46, 0x1000000, RZ ;  /* 0x010000002e2a7824 */ /* 0x000fc600078e00ff */
[----:B------:R-:W-:Y:S01]  /*3500*/  @!P0 LEA.HI.X R19, R19, UR19, R40, 0x1, P1 ;  /* 0x0000001313138c11 */ /* 0x000fe200088f0c28 */
[----:B------:R-:W-:Y:S01]  /*3510*/  FMUL R40, R48, UR23 ;  /* 0x0000001730287c20 */ /* 0x000fe20008400000 */
[----:B------:R-:W-:Y:S01]  /*3520*/  LOP3.LUT R42, R3, R42, RZ, 0xfc, !PT ;  /* 0x0000002a032a7212 */ /* 0x000fe200078efcff */
[----:B------:R-:W-:Y:S02]  /*3530*/  FMUL R3, R27, UR23 ;  /* 0x000000171b037c20 */ /* 0x000fe40008400000 */
[----:B------:R0:W-:Y:S01]  /*3540*/  @!P0 STG.E.U16 desc[UR24][R18.64], R55 ;  /* 0x0000003712008986 */ /* 0x0001e2000c101518 */
[----:B------:R-:W-:Y:S02]  /*3550*/  F2FP.SATFINITE.E4M3.F32.PACK_AB_MERGE_C R40, RZ, R40, RZ ;  /* 0x00000028ff28723e */ /* 0x000fe400048070ff */
        /* <DEDUP_REMOVED lines=10> */
.L_x_4473:
[----:B------:R-:W-:Y:S05]  /*3600*/  BSYNC.RECONVERGENT B0 ;  /* 0x0000000000007941 */ /* 0x000fea0003800200 */
.L_x_4472:
[----:B------:R-:W2:Y:S01]  /*3610*/  S2R R8, SR_TID.X ;  /* 0x0000000000087919 */ /* 0x000ea20000002100 */
[----:B0-----:R-:W-:Y:S01]  /*3620*/  VIADD R19, R43, 0x1d ;  /* 0x0000001d2b137836 */ /* 0x001fe20000000000 */
[----:B------:R-:W-:Y:S01]  /*3630*/  LOP3.LUT R7, R7, 0xffff, RZ, 0xc0, !PT ;  /* 0x0000ffff07077812 */ /* 0x000fe200078ec0ff */
[----:B------:R-:W-:Y:S01]  /*3640*/  USHF.L.U32 UR4, UR26, 0x2, URZ ;  /* 0x000000021a047899 */ /* 0x000fe200080006ff */
[----:B------:R-:W-:Y:S02]  /*3650*/  FMNMX3 R49, |R25|, R49, |R26|, !PT ;  /* 0x0000003119317276 */ /* 0x000fe4000780061a */
[----:B------:R-:W-:Y:S01]  /*3660*/  LOP3.LUT R19, R19, 0x1f, RZ, 0xc0, !PT ;  /* 0x0000001f13137812 */ /* 0x000fe200078ec0ff */
[----:B------:R-:W-:Y:S01]  /*3670*/  IMAD.SHL.U32 R7, R7, 0x1000000, RZ ;  /* 0x0100000007077824 */ /* 0x000fe200078e00ff */
[----:B------:R-:W-:Y:S02]  /*3680*/  LOP3.LUT R44, R44, 0xff, RZ, 0xc0, !PT ;  /* 0x000000ff2c2c7812 */ /* 0x000fe400078ec0ff */
[----:B------:R-:W-:-:S02]  /*3690*/  IADD3 R26, P1, PT, R30, UR4, RZ ;  /* 0x000000041e1a7c10 */ /* 0x000fc4000ff3e0ff */
[----:B------:R-:W-:Y:S01]  /*36a0*/  LOP3.LUT R46, R6, R7, RZ, 0xfc, !PT ;  /* 0x00000007062e7212 */ /* 0x000fe200078efcff */
[----:B-1----:R-:W-:Y:S01]  /*36b0*/  IMAD R16, R47, 0x100, R44 ;  /* 0x000001002f107824 */ /* 0x002fe200078e022c */
[----:B------:R-:W-:Y:S01]  /*36c0*/  LOP3.LUT R7, R45, 0xff, RZ, 0xc0, !PT ;  /* 0x000000ff2d077812 */ /* 0x000fe200078ec0ff */
[----:B------:R-:W-:Y:S01]  /*36d0*/  IMAD R45, R2, UR31, RZ ;  /* 0x0000001f022d7c24 */ /* 0x000fe2000f8e02ff */
[----:B------:R-:W-:-:S03]  /*36e0*/  LOP3.LUT R6, R5, 0xff, RZ, 0xc0, !PT ;  /* 0x000000ff05067812 */ /* 0x000fc600078ec0ff */
[----:B------:R-:W-:Y:S02]  /*36f0*/  IMAD.IADD R25, R45, 0x1, R31 ;  /* 0x000000012d197824 */ /* 0x000fe400078e021f */
[----:B------:R-:W-:Y:S01]  /*3700*/  IMAD R47, R41, 0x100, R6 ;  /* 0x00000100292f7824 */ /* 0x000fe200078e0206 */
[----:B------:R-:W-:Y:S01]  /*3710*/  LOP3.LUT R17, R28, 0xff, RZ, 0xc0, !PT ;  /* 0x000000ff1c117812 */ /* 0x000fe200078ec0ff */
[----:B------:R-:W-:Y:S01]  /*3720*/  IMAD R52, R52, 0x100, R7 ;  /* 0x0000010034347824 */ /* 0x000fe200078e0207 */
[----:B------:R-:W-:Y:S02]  /*3730*/  IADD3.X R5, PT, PT, R25, UR5, RZ, P1, !PT ;  /* 0x0000000519057c10 */ /* 0x000fe40008ffe4ff */
[----:B--2---:R-:W-:-:S05]  /*3740*/  SHF.R.U32.HI R8, RZ, 0x5, R8 ;  /* 0x00000005ff087819 */ /* 0x004fca0000011608 */
[----:B------:R-:W-:-:S04]  /*3750*/  IMAD.SHL.U32 R8, R8, 0x4, RZ ;  /* 0x0000000408087824 */ /* 0x000fc800078e00ff */
[----:B------:R-:W-:-:S05]  /*3760*/  VIADD R18, R8, 0x3 ;  /* 0x0000000308127836 */ /* 0x000fca0000000000 */
[----:B------:R-:W-:-:S04]  /*3770*/  ISETP.GE.U32.AND P0, PT, R18, UR7, PT ;  /* 0x0000000712007c0c */ /* 0x000fc8000bf06070 */
[----:B------:R-:W-:-:S13]  /*3780*/  ISETP.LT.U32.AND P0, PT, R19, UR14, !P0 ;  /* 0x0000000e13007c0c */ /* 0x000fda000c701070 */
[----:B------:R-:W-:Y:S01]  /*3790*/  @P0 IADD3 R9, P1, P2, R26, UR4, R19 ;  /* 0x000000041a090c10 */ /* 0x000fe2000fa3e013 */
[----:B------:R-:W-:Y:S02]  /*37a0*/  IMAD R53, R38, 0x100, R17 ;  /* 0x0000010026357824 */ /* 0x000fe400078e0211 */
[----:B------:R-:W-:Y:S01]  /*37b0*/  @!P0 IMAD.MOV.U32 R41, RZ, RZ, RZ ;  /* 0x000000ffff298224 */ /* 0x000fe200078e00ff */
[----:B------:R-:W-:Y:S01]  /*37c0*/  @P0 IADD3.X R6, PT, PT, R5, UR5, RZ, P1, P2 ;  /* 0x0000000505060c10 */ /* 0x000fe20008fe44ff */
[----:B------:R-:W-:-:S03]  /*37d0*/  @P0 IMAD.SHL.U32 R8, R9, 0x4, RZ ;  /* 0x0000000409080824 */ /* 0x000fc600078e00ff */
[----:B------:R-:W-:Y:S02]  /*37e0*/  @P0 SHF.L.U64.HI R9, R9, 0x2, R6 ;  /* 0x0000000209090819 */ /* 0x000fe40000010206 */
[----:B------:R-:W-:-:S04]  /*37f0*/  @P0 IADD3 R6, P1, PT, R8, UR32, RZ ;  /* 0x0000002008060c10 */ /* 0x000fc8000ff3e0ff */
[C---:B------:R-:W-:Y:S02]  /*3800*/  @P0 IADD3.X R7, PT, PT, R9.reuse, UR33, RZ, P1, !PT ;  /* 0x0000002109070c10 */ /* 0x040fe40008ffe4ff */
[----:B------:R-:W-:Y:S01]  /*3810*/  @P0 IADD3 R8, P1, PT, R8, UR15, RZ ;  /* 0x0000000f08080c10 */ /* 0x000fe2000ff3e0ff */
[----:B------:R-:W-:Y:S01]  /*3820*/  IMAD.U32 R38, R50, 0x10000, RZ ;  /* 0x0001000032267824 */ /* 0x000fe200078e00ff */
[----:B------:R-:W-:Y:S01]  /*3830*/  LOP3.LUT R17, R16, 0xffff, RZ, 0xc0, !PT ;  /* 0x0000ffff10117812 */ /* 0x000fe200078ec0ff */
[----:B------:R0:W5:Y:S01]  /*3840*/  @P0 LDG.E R41, desc[UR24][R6.64] ;  /* 0x0000001806290981 */ /* 0x000162000c1e1900 */
[----:B------:R-:W-:Y:S01]  /*3850*/  @P0 IADD3.X R9, PT, PT, R9, UR17, RZ, P1, !PT ;  /* 0x0000001109090c10 */ /* 0x000fe20008ffe4ff */
[----:B------:R-:W-:Y:S01]  /*3860*/  @!P0 IMAD.MOV.U32 R44, RZ, RZ, RZ ;  /* 0x000000ffff2c8224 */ /* 0x000fe200078e00ff */
[----:B------:R-:W-:Y:S02]  /*3870*/  IADD3 R16, P1, P2, R19, UR6, R32 ;  /* 0x0000000613107c10 */ /* 0x000fe4000fa3e020 */
[----:B------:R-:W-:-:S02]  /*3880*/  LOP3.LUT R38, R17, 0xff0000, R38, 0xf8, !PT ;  /* 0x00ff000011267812 */ /* 0x000fc400078ef826 */
[----:B------:R-:W-:Y:S01]  /*3890*/  IADD3.X R17, PT, PT, RZ, UR12, R37, P1, P2 ;  /* 0x0000000cff117c10 */ /* 0x000fe20008fe4425 */
[----:B------:R-:W-:Y:S01]  /*38a0*/  IMAD.U32 R35, R35, 0x10000, RZ ;  /* 0x0001000023237824 */ /* 0x000fe200078e00ff */
[----:B------:R1:W5:Y:S01]  /*38b0*/  @P0 LDG.E R44, desc[UR24][R8.64] ;  /* 0x00000018082c0981 */ /* 0x000362000c1e1900 */
[----:B0-----:R-:W-:-:S04]  /*38c0*/  @P0 IADD3 R7, P1, PT, R16, UR6, RZ ;  /* 0x0000000610070c10 */ /* 0x001fc8000ff3e0ff */
[----:B------:R-:W-:Y:S02]  /*38d0*/  @P0 IADD3.X R28, PT, PT, R17, UR12, RZ, P1, !PT ;  /* 0x0000000c111c0c10 */ /* 0x000fe40008ffe4ff */
[----:B------:R-:W-:-:S04]  /*38e0*/  @P0 LEA R6, P1, R7, UR16, 0x2 ;  /* 0x0000001007060c11 */ /* 0x000fc8000f8210ff */
[----:B------:R-:W-:Y:S01]  /*38f0*/  @P0 LEA.HI.X R7, R7, UR18, R28, 0x2, P1 ;  /* 0x0000001207070c11 */ /* 0x000fe200088f141c */
[----:B------:R-:W-:-:S06]  /*3900*/  @!P0 IMAD.MOV.U32 R28, RZ, RZ, RZ ;  /* 0x000000ffff1c8224 */ /* 0x000fcc00078e00ff */
[----:B------:R0:W5:Y:S01]  /*3910*/  @P0 LDG.E R28, desc[UR24][R6.64] ;  /* 0x00000018061c0981 */ /* 0x000162000c1e1900 */
[----:B------:R-:W-:Y:S01]  /*3920*/  IMAD.U32 R39, R39, 0x10000, RZ ;  /* 0x0001000027277824 */ /* 0x000fe200078e00ff */
[----:B-1----:R-:W-:Y:S01]  /*3930*/  LOP3.LUT R8, R40, 0xffff, RZ, 0xc0, !PT ;  /* 0x0000ffff28087812 */ /* 0x002fe200078ec0ff */
[----:B------:R-:W-:Y:S01]  /*3940*/  IMAD.U32 R34, R34, 0x10000, RZ ;  /* 0x0001000022227824 */ /* 0x000fe200078e00ff */
[----:B------:R-:W-:Y:S01]  /*3950*/  LOP3.LUT R3, R3, 0xffff, RZ, 0xc0, !PT ;  /* 0x0000ffff03037812 */ /* 0x000fe200078ec0ff */
[----:B------:R-:W-:Y:S01]  /*3960*/  BSSY.RECONVERGENT B0, `(.L_x_4474) ;  /* 0x000002a000007945 */ /* 0x000fe20003800200 */
[----:B------:R-:W-:Y:S02]  /*3970*/  LOP3.LUT R20, R20, 0xffff, RZ, 0xc0, !PT ;  /* 0x0000ffff14147812 */ /* 0x000fe400078ec0ff */
[----:B------:R-:W-:Y:S01]  /*3980*/  LOP3.LUT R35, R35, 0xff0000, RZ, 0xc0, !PT ;  /* 0x00ff000023237812 */ /* 0x000fe200078ec0ff */
[----:B------:R-:W-:Y:S01]  /*3990*/  IMAD.SHL.U32 R3, R3, 0x1000000, RZ ;  /* 0x0100000003037824 */ /* 0x000fe200078e00ff */
[----:B------:R-:W-:Y:S01]  /*39a0*/  LOP3.LUT R53, R53, 0xffff, RZ, 0xc0, !PT ;  /* 0x0000ffff35357812 */ /* 0x000fe200078ec0ff */
[----:B------:R-:W-:Y:S01]  /*39b0*/  IMAD.SHL.U32 R20, R20, 0x1000000, RZ ;  /* 0x0100000014147824 */ /* 0x000fe200078e00ff */
[----:B------:R-:W-:Y:S01]  /*39c0*/  LOP3.LUT R40, R39, 0xff0000, RZ, 0xc0, !PT ;  /* 0x00ff000027287812 */ /* 0x000fe200078ec0ff */
[----:B------:R-:W-:Y:S01]  /*39d0*/  IMAD.SHL.U32 R39, R8, 0x1000000, RZ ;  /* 0x0100000008277824 */ /* 0x000fe200078e00ff */
[----:B------:R-:W-:-:S02]  /*39e0*/  LOP3.LUT R52, R35, 0xffff, R52, 0xf8, !PT ;  /* 0x0000ffff23347812 */ /* 0x000fc400078ef834 */
[----:B------:R-:W-:Y:S01]  /*39f0*/  LOP3.LUT R53, R53, 0xff0000, R34, 0xf8, !PT ;  /* 0x00ff000035357812 */ /* 0x000fe200078ef822 */
[----:B------:R-:W-:Y:S01]  /*3a00*/  @!P0 IMAD.MOV.U32 R34, RZ, RZ, RZ ;  /* 0x000000ffff228224 */ /* 0x000fe200078e00ff */
[----:B------:R-:W-:Y:S01]  /*3a10*/  LOP3.LUT R40, R40, 0xffff, R47, 0xf8, !PT ;  /* 0x0000ffff28287812 */ /* 0x000fe200078ef82f */
[----:B------:R-:W-:Y:S01]  /*3a20*/  @!P0 IMAD.MOV.U32 R47, RZ, RZ, RZ ;  /* 0x000000ffff2f8224 */ /* 0x000fe200078e00ff */
[----:B------:R-:W-:Y:S02]  /*3a30*/  LOP3.LUT R39, R38, R39, RZ, 0xfc, !PT ;  /* 0x0000002726277212 */ /* 0x000fe400078efcff */
[----:B------:R-:W-:Y:S01]  /*3a40*/  FMNMX3 R27, |R27|, R49, |R48|, !PT ;  /* 0x000000311b1b7276 */ /* 0x000fe20007800630 */
[----:B------:R-:W-:Y:S01]  /*3a50*/  @!P0 IMAD.MOV.U32 R48, RZ, RZ, RZ ;  /* 0x000000ffff308224 */ /* 0x000fe200078e00ff */
[----:B------:R-:W-:Y:S02]  /*3a60*/  LOP3.LUT R38, R52, R3, RZ, 0xfc, !PT ;  /* 0x0000000334267212 */ /* 0x000fe400078efcff */
[----:B------:R-:W-:Y:S01]  /*3a70*/  LOP3.LUT R20, R53, R20, RZ, 0xfc, !PT ;  /* 0x0000001435147212 */ /* 0x000fe200078efcff */
[----:B0-----:R-:W-:Y:S06]  /*3a80*/  @!P0 BRA `(.L_x_4475) ;  /* 0x00000000005c8947 */ /* 0x001fec0003800000 */
[----:B------:R-:W-:Y:S01]  /*3a90*/  USHF.L.U32 UR4, UR26, 0x2, URZ ;  /* 0x000000021a047899 */ /* 0x000fe200080006ff */
[----:B------:R-:W-:Y:S01]  /*3aa0*/  IMAD.IADD R25, R45, 0x1, R31 ;  /* 0x000000012d197824 */ /* 0x000fe200078e021f */
[----:B------:R-:W-:Y:S01]  /*3ab0*/  UIMAD UR20, UR31, 0x5, URZ ;  /* 0x000000051f1478a4 */ /* 0x000fe2000f8e02ff */
[----:B------:R-:W-:Y:S02]  /*3ac0*/  IMAD.U32 R9, RZ, RZ, UR26 ;  /* 0x0000001aff097e24 */ /* 0x000fe4000f8e00ff */
[----:B------:R-:W-:Y:S01]  /*3ad0*/  IMAD.U32 R3, RZ, RZ, UR29 ;  /* 0x0000001dff037e24 */ /* 0x000fe2000f8e00ff */
[----:B------:R-:W-:Y:S01]  /*3ae0*/  IADD3 R6, P1, P2, R19, UR4, R30 ;  /* 0x0000000413067c10 */ /* 0x000fe2000fa3e01e */
[----:B------:R-:W-:Y:S02]  /*3af0*/  UIMAD UR4, UR30, 0x5, URZ ;  /* 0x000000051e0478a4 */ /* 0x000fe4000f8e02ff */
[----:B------:R-:W-:Y:S01]  /*3b00*/  IMAD.WIDE.U32 R16, R3, 0x5, R16 ;  /* 0x0000000503107825 */ /* 0x000fe200078e0010 */
[----:B------:R-:W-:-:S02]  /*3b10*/  IADD3.X R7, PT, PT, RZ, UR5, R25, P1, P2 ;  /* 0x00000005ff077c10 */ /* 0x000fc40008fe4419 */
[----:B------:R-:W-:Y:S01]  /*3b20*/  LEA R8, P1, R16, UR16, 0x2 ;  /* 0x0000001010087c11 */ /* 0x000fe2000f8210ff */
[----:B------:R-:W-:-:S04]  /*3b30*/  IMAD.WIDE.U32 R6, R9, 0x5, R6 ;  /* 0x0000000509067825 */ /* 0x000fc800078e0006 */
        /* <DEDUP_REMOVED lines=12> */
.L_x_4475:
[----:B------:R-:W-:Y:S05]  /*3c00*/  BSYNC.RECONVERGENT B0 ;  /* 0x0000000000007941 */ /* 0x000fea0003800200 */
.L_x_4474:
[----:B------:R-:W-:Y:S01]  /*3c10*/  BSSY.RECONVERGENT B0, `(.L_x_4476) ;  /* 0x0000022000007945 */ /* 0x000fe20003800200 */
[----:B------:R-:W-:Y:S02]  /*3c20*/  @!P0 IMAD.MOV.U32 R50, RZ, RZ, RZ ;  /* 0x000000ffff328224 */ /* 0x000fe400078e00ff */
[----:B------:R-:W-:Y:S02]  /*3c30*/  @!P0 IMAD.MOV.U32 R49, RZ, RZ, RZ ;  /* 0x000000ffff318224 */ /* 0x000fe400078e00ff */
[----:B0-----:R-:W-:Y:S01]  /*3c40*/  @!P0 IMAD.MOV.U32 R35, RZ, RZ, RZ ;  /* 0x000000ffff238224 */ /* 0x001fe200078e00ff */
[----:B------:R-:W-:Y:S06]  /*3c50*/  @!P0 BRA `(.L_x_4477) ;  /* 0x0000000000748947 */ /* 0x000fec0003800000 */
[----:B------:R-:W-:Y:S01]  /*3c60*/  USHF.L.U32 UR4, UR26, 0x2, URZ ;  /* 0x000000021a047899 */ /* 0x000fe200080006ff */
[----:B------:R-:W-:Y:S01]  /*3c70*/  IMAD.U32 R31, RZ, RZ, UR5 ;  /* 0x00000005ff1f7e24 */ /* 0x000fe2000f8e00ff */
[----:B------:R-:W-:Y:S01]  /*3c80*/  IADD3 R16, P1, P2, R19, UR6, R32 ;  /* 0x0000000613107c10 */ /* 0x000fe2000fa3e020 */
[C---:B------:R-:W-:Y:S01]  /*3c90*/  IMAD R45, R2.reuse, UR31, RZ ;  /* 0x0000001f022d7c24 */ /* 0x040fe2000f8e02ff */
[----:B------:R-:W-:Y:S01]  /*3ca0*/  UIMAD UR20, UR31, 0x6, URZ ;  /* 0x000000061f1478a4 */ /* 0x000fe2000f8e02ff */
[----:B------:R-:W-:Y:S01]  /*3cb0*/  IMAD.U32 R9, RZ, RZ, UR26 ;  /* 0x0000001aff097e24 */ /* 0x000fe2000f8e00ff */
[----:B------:R-:W-:Y:S01]  /*3cc0*/  IADD3.X R17, PT, PT, RZ, UR12, R37, P1, P2 ;  /* 0x0000000cff117c10 */ /* 0x000fe20008fe4425 */
[----:B------:R-:W-:Y:S02]  /*3cd0*/  IMAD.U32 R30, RZ, RZ, UR4 ;  /* 0x00000004ff1e7e24 */ /* 0x000fe4000f8e00ff */
[----:B------:R-:W-:Y:S02]  /*3ce0*/  IMAD.U32 R7, RZ, RZ, UR29 ;  /* 0x0000001dff077e24 */ /* 0x000fe4000f8e00ff */
[----:B------:R-:W-:-:S04]  /*3cf0*/  IMAD.WIDE.U32 R30, R2, UR26, R30 ;  /* 0x0000001a021e7c25 */ /* 0x000fc8000f8e001e */
[----:B------:R-:W-:Y:S01]  /*3d00*/  IMAD.IADD R25, R45, 0x1, R31 ;  /* 0x000000012d197824 */ /* 0x000fe200078e021f */
[----:B------:R-:W-:Y:S01]  /*3d10*/  IADD3 R2, P3, P4, R19, UR4, R30 ;  /* 0x0000000413027c10 */ /* 0x000fe2000fc7e01e */
[----:B------:R-:W-:Y:S01]  /*3d20*/  UIMAD UR4, UR30, 0x6, URZ ;  /* 0x000000061e0478a4 */ /* 0x000fe2000f8e02ff */
[----:B------:R-:W-:Y:S02]  /*3d30*/  IMAD.WIDE.U32 R16, R7, 0x6, R16 ;  /* 0x0000000607107825 */ /* 0x000fe400078e0010 */
[----:B------:R-:W-:-:S03]  /*3d40*/  IADD3.X R3, PT, PT, RZ, UR5, R25, P3, P4 ;  /* 0x00000005ff037c10 */ /* 0x000fc60009fe8419 */
[----:B------:R-:W-:Y:S01]  /*3d50*/  VIADD R7, R17, UR4 ;  /* 0x0000000411077c36 */ /* 0x000fe20008000000 */
[----:B------:R-:W-:Y:S01]  /*3d60*/  LEA R8, P1, R16, UR16, 0x2 ;  /* 0x0000001010087c11 */ /* 0x000fe2000f8210ff */
[----:B------:R-:W-:-:S03]  /*3d70*/  IMAD.WIDE.U32 R2, R9, 0x6, R2 ;  /* 0x0000000609027825 */ /* 0x000fc600078e0002 */
[----:B------:R-:W-:Y:S01]  /*3d80*/  LEA.HI.X R9, R16, UR18, R7, 0x2, P1 ;  /* 0x0000001210097c11 */ /* 0x000fe200088f1407 */
[----:B------:R-:W-:Y:S02]  /*3d90*/  VIADD R35, R3, UR20 ;  /* 0x0000001403237c36 */ /* 0x000fe40008000000 */
[----:B------:R-:W-:-:S03]  /*3da0*/  IMAD.SHL.U32 R3, R2, 0x4, RZ ;  /* 0x0000000402037824 */ /* 0x000fc600078e00ff */
[----:B------:R-:W-:Y:S02]  /*3db0*/  SHF.L.U64.HI R35, R2, 0x2, R35 ;  /* 0x0000000202237819 */ /* 0x000fe40000010223 */
[C---:B------:R-:W-:Y:S02]  /*3dc0*/  IADD3 R6, P2, PT, R3.reuse, UR15, RZ ;  /* 0x0000000f03067c10 */ /* 0x040fe4000ff5e0ff */
[----:B------:R-:W-:Y:S02]  /*3dd0*/  IADD3 R2, P3, PT, R3, UR32, RZ ;  /* 0x0000002003027c10 */ /* 0x000fe4000ff7e0ff */
[C---:B------:R-:W-:Y:S02]  /*3de0*/  IADD3.X R7, PT, PT, R35.reuse, UR17, RZ, P2, !PT ;  /* 0x0000001123077c10 */ /* 0x040fe400097fe4ff */
[----:B------:R-:W-:Y:S02]  /*3df0*/  IADD3.X R3, PT, PT, R35, UR33, RZ, P3, !PT ;  /* 0x0000002123037c10 */ /* 0x000fe40009ffe4ff */
[----:B------:R0:W5:Y:S04]  /*3e00*/  LDG.E R35, desc[UR24][R8.64] ;  /* 0x0000001808237981 */ /* 0x000168000c1e1900 */
[----:B------:R0:W5:Y:S04]  /*3e10*/  LDG.E R49, desc[UR24][R6.64] ;  /* 0x0000001806317981 */ /* 0x000168000c1e1900 */
[----:B------:R0:W5:Y:S02]  /*3e20*/  LDG.E R50, desc[UR24][R2.64] ;  /* 0x0000001802327981 */ /* 0x000164000c1e1900 */
.L_x_4477:
[----:B------:R-:W-:Y:S05]  /*3e30*/  BSYNC.RECONVERGENT B0 ;  /* 0x0000000000007941 */ /* 0x000fea0003800200 */
.L_x_4476:
[----:B------:R-:W-:Y:S01]  /*3e40*/  BSSY.RECONVERGENT B0, `(.L_x_4478) ;  /* 0x000001e000007945 */ /* 0x000fe20003800200 */
[----:B0-----:R-:W-:Y:S02]  /*3e50*/  @!P0 IMAD.MOV.U32 R2, RZ, RZ, RZ ;  /* 0x000000ffff028224 */ /* 0x001fe400078e00ff */
[----:B------:R-:W-:Y:S02]  /*3e60*/  @!P0 IMAD.MOV.U32 R6, RZ, RZ, RZ ;  /* 0x000000ffff068224 */ /* 0x000fe400078e00ff */
[----:B------:R-:W-:Y:S01]  /*3e70*/  @!P0 IMAD.MOV.U32 R8, RZ, RZ, RZ ;  /* 0x000000ffff088224 */ /* 0x000fe200078e00ff */
[----:B------:R-:W-:Y:S06]  /*3e80*/  @!P0 BRA `(.L_x_4479) ;  /* 0x0000000000648947 */ /* 0x000fec0003800000 */
[----:B------:R-:W-:Y:S01]  /*3e90*/  USHF.L.U32 UR4, UR26, 0x2, URZ ;  /* 0x000000021a047899 */ /* 0x000fe200080006ff */
[----:B------:R-:W-:Y:S01]  /*3ea0*/  IMAD.IADD R25, R45, 0x1, R31 ;  /* 0x000000012d197824 */ /* 0x000fe200078e021f */
[C---:B------:R-:W-:Y:S01]  /*3eb0*/  IADD3 R16, P0, P1, R19.reuse, UR6, R32 ;  /* 0x0000000613107c10 */ /* 0x040fe2000f91e020 */
[----:B------:R-:W-:Y:S01]  /*3ec0*/  IMAD.U32 R9, RZ, RZ, UR26 ;  /* 0x0000001aff097e24 */ /* 0x000fe2000f8e00ff */
[----:B------:R-:W-:Y:S01]  /*3ed0*/  UIMAD UR20, UR31, 0x7, URZ ;  /* 0x000000071f1478a4 */ /* 0x000fe2000f8e02ff */
[----:B------:R-:W-:Y:S01]  /*3ee0*/  IMAD.U32 R7, RZ, RZ, UR29 ;  /* 0x0000001dff077e24 */ /* 0x000fe2000f8e00ff */
[----:B------:R-:W-:Y:S01]  /*3ef0*/  IADD3 R2, P2, P3, R19, UR4, R30 ;  /* 0x0000000413027c10 */ /* 0x000fe2000fb5e01e */
[----:B------:R-:W-:Y:S01]  /*3f00*/  UIMAD UR4, UR30, 0x7, URZ ;  /* 0x000000071e0478a4 */ /* 0x000fe2000f8e02ff */
[----:B------:R-:W-:Y:S02]  /*3f10*/  IADD3.X R17, PT, PT, RZ, UR12, R37, P0, P1 ;  /* 0x0000000cff117c10 */ /* 0x000fe400087e2425 */
[----:B------:R-:W-:Y:S01]  /*3f20*/  IADD3.X R3, PT, PT, RZ, UR5, R25, P2, P3 ;  /* 0x00000005ff037c10 */ /* 0x000fe200097e6419 */
        /* <DEDUP_REMOVED lines=15> */
.L_x_4479:
[----:B------:R-:W-:Y:S05]  /*4020*/  BSYNC.RECONVERGENT B0 ;  /* 0x0000000000007941 */ /* 0x000fea0003800200 */
.L_x_4478:
[--C-:B0-----:R-:W-:Y:S01]  /*4030*/  HADD2.F32 R3, -RZ, R29.reuse.H0_H0 ;  /* 0x2000001dff037230 */ /* 0x101fe20000004100 */
[----:B------:R-:W-:Y:S01]  /*4040*/  LOP3.LUT R15, R15, 0xffff, RZ, 0xc0, !PT ;  /* 0x0000ffff0f0f7812 */ /* 0x000fe200078ec0ff */
[--C-:B-----5:R-:W-:Y:S01]  /*4050*/  HADD2.F32 R16, -RZ, R36.reuse.H0_H0 ;  /* 0x20000024ff107230 */ /* 0x120fe20000004100 */
[----:B------:R-:W-:Y:S01]  /*4060*/  USHF.L.U32 UR6, UR26, 0x1, URZ ;  /* 0x000000011a067899 */ /* 0x000fe200080006ff */
[----:B------:R-:W-:Y:S01]  /*4070*/  HADD2.F32 R29, -RZ, R29.H1_H1 ;  /* 0x3000001dff1d7230 */ /* 0x000fe20000004100 */
[C---:B------:R-:W-:Y:S01]  /*4080*/  FSETP.GT.AND P0, PT, R3.reuse, RZ, PT ;  /* 0x000000ff0300720b */ /* 0x040fe20003f04000 */
[C---:B------:R-:W-:Y:S01]  /*4090*/  FADD R7, R3.reuse, R3 ;  /* 0x0000000303077221 */ /* 0x040fe20000000000 */
[----:B------:R-:W-:Y:S01]  /*40a0*/  FMUL R3, R3, R3 ;  /* 0x0000000303037220 */ /* 0x000fe20000400000 */
[----:B------:R-:W-:Y:S02]  /*40b0*/  IMAD.SHL.U32 R15, R15, 0x1000000, RZ ;  /* 0x010000000f0f7824 */ /* 0x000fe400078e00ff */
[----:B------:R-:W-:Y:S01]  /*40c0*/  FADD R9, R29, R29 ;  /* 0x0000001d1d097221 */ /* 0x000fe20000000000 */
[----:B------:R-:W-:Y:S01]  /*40d0*/  HADD2.F32 R32, -RZ, R36.H1_H1 ;  /* 0x30000024ff207230 */ /* 0x000fe20000004100 */
[----:B------:R-:W-:Y:S01]  /*40e0*/  FMNMX R7, RZ, R7, !PT ;  /* 0x00000007ff077209 */ /* 0x000fe20007800000 */
[----:B------:R-:W-:Y:S01]  /*40f0*/  HADD2.F32 R36, -RZ, R13.H0_H0 ;  /* 0x2000000dff247230 */ /* 0x000fe20000004100 */
[----:B------:R-:W-:Y:S01]  /*4100*/  FSEL R3, R3, RZ, P0 ;  /* 0x000000ff03037208 */ /* 0x000fe20000000000 */
[----:B------:R-:W-:Y:S01]  /*4110*/  HADD2.F32 R33, -RZ, R21.H1_H1 ;  /* 0x30000015ff217230 */ /* 0x000fe20000004100 */
[----:B------:R-:W-:Y:S01]  /*4120*/  FSETP.GT.AND P0, PT, R29, RZ, PT ;  /* 0x000000ff1d00720b */ /* 0x000fe20003f04000 */
[----:B------:R-:W-:Y:S01]  /*4130*/  FMUL R52, R7, R16 ;  /* 0x0000001007347220 */ /* 0x000fe20000400000 */
[----:B------:R-:W-:Y:S01]  /*4140*/  FMUL R29, R29, R29 ;  /* 0x0000001d1d1d7220 */ /* 0x000fe20000400000 */
[----:B------:R-:W-:Y:S01]  /*4150*/  FMUL R7, R16, R3 ;  /* 0x0000000310077220 */ /* 0x000fe20000400000 */
[----:B------:R-:W-:Y:S01]  /*4160*/  HADD2.F32 R3, -RZ, R51.H0_H0 ;  /* 0x20000033ff037230 */ /* 0x000fe20000004100 */
[----:B------:R-:W-:Y:S01]  /*4170*/  FMNMX R9, RZ, R9, !PT ;  /* 0x00000009ff097209 */ /* 0x000fe20007800000 */
[----:B------:R-:W-:Y:S01]  /*4180*/  HADD2.F32 R16, -RZ, R21.H0_H0 ;  /* 0x20000015ff107230 */ /* 0x000fe20000004100 */
[----:B------:R-:W-:Y:S01]  /*4190*/  LOP3.LUT R40, R40, R15, RZ, 0xfc, !PT ;  /* 0x0000000f28287212 */ /* 0x000fe200078efcff */
[----:B------:R-:W-:-:S02]  /*41a0*/  HADD2.F32 R37, -RZ, R22.H1_H1 ;  /* 0x30000016ff257230 */ /* 0x000fc40000004100 */
[----:B------:R-:W-:Y:S01]  /*41b0*/  FMUL R52, R52, R3 ;  /* 0x0000000334347220 */ /* 0x000fe20000400000 */
[----:B------:R-:W-:Y:S01]  /*41c0*/  FSEL R29, R29, RZ, P0 ;  /* 0x000000ff1d1d7208 */ /* 0x000fe20000000000 */
[C---:B------:R-:W-:Y:S01]  /*41d0*/  FADD R3, R16.reuse, R16 ;  /* 0x0000001010037221 */ /* 0x040fe20000000000 */
[C---:B------:R-:W-:Y:S01]  /*41e0*/  FMUL R15, R16.reuse, R16 ;  /* 0x00000010100f7220 */ /* 0x040fe20000400000 */
[----:B------:R-:W-:Y:S01]  /*41f0*/  FSETP.GT.AND P0, PT, R16, RZ, PT ;  /* 0x000000ff1000720b */ /* 0x000fe20003f04000 */
[----:B------:R-:W-:Y:S02]  /*4200*/  HADD2.F32 R16, -RZ, R51.H1_H1 ;  /* 0x30000033ff107230 */ /* 0x000fe40000004100 */
[----:B------:R-:W-:Y:S01]  /*4210*/  FMUL R9, R9, R32 ;  /* 0x0000002009097220 */ /* 0x000fe20000400000 */
[----:B------:R-:W-:Y:S01]  /*4220*/  FMNMX R3, RZ, R3, !PT ;  /* 0x00000003ff037209 */ /* 0x000fe20007800000 */
[----:B------:R-:W-:Y:S01]  /*4230*/  FMUL R32, R32, R29 ;  /* 0x0000001d20207220 */ /* 0x000fe20000400000 */
[----:B------:R-:W-:Y:S01]  /*4240*/  FSEL R17, R15, RZ, P0 ;  /* 0x000000ff0f117208 */ /* 0x000fe20000000000 */
[----:B------:R-:W-:Y:S01]  /*4250*/  FMUL R15, R9, R16 ;  /* 0x00000010090f7220 */ /* 0x000fe20000400000 */
[----:B------:R-:W-:-:S02]  /*4260*/  HADD2.F32 R9, -RZ, R12.H0_H0 ;  /* 0x2000000cff097230 */ /* 0x000fc40000004100 */
[----:B------:R-:W-:Y:S01]  /*4270*/  FMUL R29, R3, R36 ;  /* 0x00000024031d7220 */ /* 0x000fe20000400000 */
[C---:B------:R-:W-:Y:S01]  /*4280*/  FADD R3, R33.reuse, R33 ;  /* 0x0000002121037221 */ /* 0x040fe20000000000 */
[C---:B------:R-:W-:Y:S01]  /*4290*/  FSETP.GT.AND P0, PT, R33.reuse, RZ, PT ;  /* 0x000000ff2100720b */ /* 0x040fe20003f04000 */
[----:B------:R-:W-:Y:S01]  /*42a0*/  FMUL R33, R33, R33 ;  /* 0x0000002121217220 */ /* 0x000fe20000400000 */
[----:B------:R-:W-:Y:S01]  /*42b0*/  FMUL R21, R36, R17 ;  /* 0x0000001124157220 */ /* 0x000fe20000400000 */
[----:B------:R-:W-:Y:S01]  /*42c0*/  HADD2.F32 R36, -RZ, R13.H1_H1 ;  /* 0x3000000dff247230 */ /* 0x000fe20000004100 */
[----:B------:R-:W-:Y:S01]  /*42d0*/  FMNMX R3, RZ, R3, !PT ;  /* 0x00000003ff037209 */ /* 0x000fe20007800000 */
[----:B------:R-:W-:Y:S01]  /*42e0*/  FADD R16, R9, R9 ;  /* 0x0000000909107221 */ /* 0x000fe20000000000 */
[----:B------:R-:W-:Y:S01]  /*42f0*/  FSEL R33, R33, RZ, P0 ;  /* 0x000000ff21217208 */ /* 0x000fe20000000000 */
[C---:B------:R-:W-:Y:S01]  /*4300*/  FMUL R17, R9.reuse, R9 ;  /* 0x0000000909117220 */ /* 0x040fe20000400000 */
[----:B------:R-:W-:Y:S01]  /*4310*/  FSETP.GT.AND P0, PT, R9, RZ, PT ;  /* 0x000000ff0900720b */ /* 0x000fe20003f04000 */
[----:B------:R-:W-:Y:S01]  /*4320*/  FMUL R13, R3, R36 ;  /* 0x00000024030d7220 */ /* 0x000fe20000400000 */
[----:B------:R-:W-:Y:S01]  /*4330*/  FMNMX R16, RZ, R16, !PT ;  /* 0x00000010ff107209 */ /* 0x000fe20007800000 */
[----:B------:R-:W-:Y:S01]  /*4340*/  HADD2.F32 R9, -RZ, R0.H0_H0 ;  /* 0x20000000ff097230 */ /* 0x000fe20000004100 */
[----:B------:R-:W-:Y:S01]  /*4350*/  FSEL R54, R17, RZ, P0 ;  /* 0x000000ff11367208 */ /* 0x000fe20000000000 */
[----:B------:R-:W-:-:S02]  /*4360*/  HADD2.F32 R3, -RZ, R12.H1_H1 ;  /* 0x3000000cff037230 */ /* 0x000fc40000004100 */
[----:B------:R-:W-:Y:S01]  /*4370*/  FMUL R36, R36, R33 ;  /* 0x0000002124247220 */ /* 0x000fe20000400000 */
[----:B------:R-:W-:Y:S02]  /*4380*/  HADD2.F32 R51, -RZ, R24.H1_H1 ;  /* 0x30000018ff337230 */ /* 0x000fe40000004100 */
[----:B------:R-:W-:Y:S01]  /*4390*/  FMUL R12, R16, R9 ;  /* 0x00000009100c7220 */ /* 0x000fe20000400000 */
[----:B------:R-:W-:Y:S01]  /*43a0*/  FMUL R9, R9, R54 ;  /* 0x0000003609097220 */ /* 0x000fe20000400000 */
[C---:B------:R-:W-:Y:S01]  /*43b0*/  FADD R16, R3.reuse, R3 ;  /* 0x0000000303107221 */ /* 0x040fe20000000000 */
[C---:B------:R-:W-:Y:S01]  /*43c0*/  FMUL R17, R3.reuse, R3 ;  /* 0x0000000303117220 */ /* 0x040fe20000400000 */
[----:B------:R-:W-:Y:S01]  /*43d0*/  FSETP.GT.AND P0, PT, R3, RZ, PT ;  /* 0x000000ff0300720b */ /* 0x000fe20003f04000 */
[----:B------:R-:W-:Y:S01]  /*43e0*/  HADD2.F32 R3, -RZ, R0.H1_H1 ;  /* 0x30000000ff037230 */ /* 0x000fe20000004100 */
[----:B------:R-:W-:Y:S01]  /*43f0*/  BSSY.RECONVERGENT B0, `(.L_x_4480) ;  /* 0x000005c000007945 */ /* 0x000fe20003800200 */
[----:B------:R-:W-:Y:S01]  /*4400*/  FMNMX R16, RZ, R16, !PT ;  /* 0x00000010ff107209 */ /* 0x000fe20007800000 */
[----:B------:R-:W-:Y:S01]  /*4410*/  HADD2.F32 R54, -RZ, R11.H1_H1 ;  /* 0x3000000bff367230 */ /* 0x000fe20000004100 */
[----:B------:R-:W-:Y:S01]  /*4420*/  FSEL R0, R17, RZ, P0 ;  /* 0x000000ff11007208 */ /* 0x000fe20000000000 */
[----:B------:R-:W-:-:S02]  /*4430*/  HADD2.F32 R17, -RZ, R22.H0_H0 ;  /* 0x20000016ff117230 */ /* 0x000fc40000004100 */
[----:B------:R-:W-:Y:S02]  /*4440*/  FMUL R33, R16, R3 ;  /* 0x0000000310217220 */ /* 0x000fe40000400000 */
[----:B------:R-:W-:Y:S01]  /*4450*/  FMUL R16, R3, R0 ;  /* 0x0000000003107220 */ /* 0x000fe20000400000 */
[C---:B------:R-:W-:Y:S01]  /*4460*/  FSETP.GT.AND P0, PT, R17.reuse, RZ, PT ;  /* 0x000000ff1100720b */ /* 0x040fe20003f04000 */
[----:B------:R-:W0:Y:S01]  /*4470*/  S2R R3, SR_TID.X ;  /* 0x0000000000037919 */ /* 0x000e220000002100 */
[C---:B------:R-:W-:Y:S01]  /*4480*/  FADD R0, R17.reuse, R17 ;  /* 0x0000001111007221 */ /* 0x040fe20000000000 */
[----:B------:R-:W-:Y:S01]  /*4490*/  FMUL R17, R17, R17 ;  /* 0x0000001111117220 */ /* 0x000fe20000400000 */
[----:B------:R-:W-:Y:S01]  /*44a0*/  FMUL R54, R33, R54 ;  /* 0x0000003621367220 */ /* 0x000fe20000400000 */
[----:B------:R-:W-:Y:S02]  /*44b0*/  FMUL R33, R15, UR23 ;  /* 0x000000170f217c20 */ /* 0x000fe40008400000 */
[----:B------:R-:W-:-:S02]  /*44c0*/  FMNMX R0, RZ, R0, !PT ;  /* 0x00000000ff007209 */ /* 0x000fc40007800000 */
[----:B------:R-:W-:Y:S01]  /*44d0*/  FSEL R22, R17, RZ, P0 ;  /* 0x000000ff11167208 */ /* 0x000fe20000000000 */
[----:B------:R-:W-:Y:S01]  /*44e0*/  HADD2.F32 R17, -RZ, R24.H0_H0 ;  /* 0x20000018ff117230 */ /* 0x000fe20000004100 */
[C---:B------:R-:W-:Y:S01]  /*44f0*/  FSETP.GT.AND P0, PT, R37.reuse, RZ, PT ;  /* 0x000000ff2500720b */ /* 0x040fe20003f04000 */
[----:B------:R-:W-:Y:S01]  /*4500*/  HADD2.F32 R24, -RZ, R14.H1_H1 ;  /* 0x3000000eff187230 */ /* 0x000fe20000004100 */
[----:B------:R-:W-:Y:S02]  /*4510*/  F2FP.SATFINITE.E4M3.F32.PACK_AB_MERGE_C R33, RZ, R33, RZ ;  /* 0x00000021ff21723e */ /* 0x000fe400048070ff */
[----:B------:R-:W-:Y:S01]  /*4520*/  FMUL R45, R0, R17 ;  /* 0x00000011002d7220 */ /* 0x000fe20000400000 */
[C---:B------:R-:W-:Y:S01]  /*4530*/  FADD R0, R37.reuse, R37 ;  /* 0x0000002525007221 */ /* 0x040fe20000000000 */
[----:B------:R-:W-:Y:S01]  /*4540*/  FMUL R37, R37, R37 ;  /* 0x0000002525257220 */ /* 0x000fe20000400000 */
[----:B------:R-:W-:-:S03]  /*4550*/  FMUL R17, R17, R22 ;  /* 0x0000001611117220 */ /* 0x000fc60000400000 */
[----:B------:R-:W-:Y:S02]  /*4560*/  FMNMX R0, RZ, R0, !PT ;  /* 0x00000000ff007209 */ /* 0x000fe40007800000 */
[----:B------:R-:W-:-:S03]  /*4570*/  FSEL R22, R37, RZ, P0 ;  /* 0x000000ff25167208 */ /* 0x000fc60000000000 */
[----:B------:R-:W-:Y:S01]  /*4580*/  FMUL R37, R0, R51 ;  /* 0x0000003300257220 */ /* 0x000fe20000400000 */
[----:B------:R-:W-:Y:S02]  /*4590*/  HADD2.F32 R0, -RZ, R14.H0_H0 ;  /* 0x2000000eff007230 */ /* 0x000fe40000004100 */
[----:B------:R-:W-:Y:S01]  /*45a0*/  FMUL R22, R51, R22 ;  /* 0x0000001633167220 */ /* 0x000fe20000400000 */
[----:B------:R-:W-:Y:S01]  /*45b0*/  FMUL R51, R13, R24 ;  /* 0x000000180d337220 */ /* 0x000fe20000400000 */
[----:B------:R-:W-:Y:S02]  /*45c0*/  HADD2.F32 R24, -RZ, R23.H0_H0 ;  /* 0x20000017ff187230 */ /* 0x000fe40000004100 */
[----:B------:R-:W-:Y:S01]  /*45d0*/  FMUL R14, R29, R0 ;  /* 0x000000001d0e7220 */ /* 0x000fe20000400000 */
[----:B0-----:R-:W-:Y:S01]  /*45e0*/  SHF.R.U32.HI R0, RZ, 0x5, R3 ;  /* 0x00000005ff007819 */ /* 0x001fe20000011603 */
[----:B------:R-:W-:Y:S02]  /*45f0*/  HADD2.F32 R29, -RZ, R11.H0_H0 ;  /* 0x2000000bff1d7230 */ /* 0x000fe40000004100 */
[----:B------:R-:W-:Y:S01]  /*4600*/  FMUL R24, R45, R24 ;  /* 0x000000182d187220 */ /* 0x000fe20000400000 */
[----:B------:R-:W-:Y:S01]  /*4610*/  FMUL R45, R51, UR23 ;  /* 0x00000017332d7c20 */ /* 0x000fe20008400000 */
[----:B------:R-:W-:-:S02]  /*4620*/  IMAD.SHL.U32 R0, R0, 0x4, RZ ;  /* 0x0000000400007824 */ /* 0x000fc400078e00ff */
[----:B------:R-:W-:Y:S01]  /*4630*/  FMUL R29, R12, R29 ;  /* 0x0000001d0c1d7220 */ /* 0x000fe20000400000 */
[----:B------:R-:W-:Y:S01]  /*4640*/  HADD2.F32 R12, -RZ, R23.H1_H1 ;  /* 0x30000017ff0c7230 */ /* 0x000fe20000004100 */
[----:B------:R-:W-:Y:S01]  /*4650*/  F2FP.SATFINITE.E4M3.F32.PACK_AB_MERGE_C R45, RZ, R45, RZ ;  /* 0x0000002dff2d723e */ /* 0x000fe200048070ff */
[----:B------:R-:W-:-:S03]  /*4660*/  VIADD R11, R0, 0x2 ;  /* 0x00000002000b7836 */ /* 0x000fc60000000000 */
[----:B------:R-:W-:Y:S02]  /*4670*/  FMUL R37, R37, R12 ;  /* 0x0000000c25257220 */ /* 0x000fe40000400000 */
[----:B------:R-:W-:Y:S01]  /*4680*/  ISETP.GE.U32.AND P0, PT, R11, UR7, PT ;  /* 0x000000070b007c0c */ /* 0x000fe2000bf06070 */
[----:B------:R-:W-:-:S05]  /*4690*/  VIADD R11, R43, 0x1e ;  /* 0x0000001e2b0b7836 */ /* 0x000fca0000000000 */
[----:B------:R-:W-:-:S04]  /*46a0*/  LOP3.LUT R11, R11, 0x1f, RZ, 0xc0, !PT ;  /* 0x0000001f0b0b7812 */ /* 0x000fc800078ec0ff */
[----:B------:R-:W-:Y:S02]  /*46b0*/  ISETP.GE.U32.OR P0, PT, R11, UR14, P0 ;  /* 0x0000000e0b007c0c */ /* 0x000fe40008706470 */
[----:B------:R-:W-:Y:S02]  /*46c0*/  IADD3 R26, P1, PT, R26, R11, RZ ;  /* 0x0000000b1a1a7210 */ /* 0x000fe40007f3e0ff */
[C---:B------:R-:W-:Y:S01]  /*46d0*/  FMNMX3 R11, |R52|.reuse, R27, |R15|, !PT ;  /* 0x0000001b340b7276 */ /* 0x040fe2000780060f */
[----:B------:R-:W-:Y:S02]  /*46e0*/  FMUL R52, R52, UR23 ;  /* 0x0000001734347c20 */ /* 0x000fe40008400000 */
[----:B------:R-:W-:Y:S01]  /*46f0*/  IMAD.X R27, RZ, RZ, R5, P1 ;  /* 0x000000ffff1b7224 */ /* 0x000fe200008e0605 */
[C---:B------:R-:W-:Y:S01]  /*4700*/  FMNMX3 R23, |R14|.reuse, R11, |R51|, !PT ;  /* 0x0000000b0e177276 */ /* 0x040fe20007800633 */
[----:B------:R-:W-:Y:S01]  /*4710*/  FMUL R14, R14, UR23 ;  /* 0x000000170e0e7c20 */ /* 0x000fe20008400000 */
[----:B------:R-:W-:-:S02]  /*4720*/  F2FP.SATFINITE.E4M3.F32.PACK_AB_MERGE_C R52, RZ, R52, RZ ;  /* 0x00000034ff34723e */ /* 0x000fc400048070ff */
[----:B------:R-:W-:Y:S01]  /*4730*/  FMNMX3 R51, |R29|, R23, |R54|, !PT ;  /* 0x000000171d337276 */ /* 0x000fe20007800636 */
[----:B------:R-:W-:Y:S01]  /*4740*/  FMUL R23, R54, UR23 ;  /* 0x0000001736177c20 */ /* 0x000fe20008400000 */
[C---:B------:R-:W-:Y:S02]  /*4750*/  @!P0 LEA R12, P1, R26.reuse, UR8, 0x1 ;  /* 0x000000081a0c8c11 */ /* 0x040fe4000f8208ff */
[----:B------:R-:W-:Y:S02]  /*4760*/  @!P0 PRMT R5, R33, 0x7604, R52 ;  /* 0x0000760421058816 */ /* 0x000fe40000000034 */
[C---:B------:R-:W-:Y:S02]  /*4770*/  @!P0 LEA.HI.X R13, R26.reuse, UR9, R27, 0x1, P1 ;  /* 0x000000091a0d8c11 */ /* 0x040fe400088f0c1b */
[----:B------:R-:W-:Y:S02]  /*4780*/  @!P0 IADD3 R15, P1, PT, R26, UR26, RZ ;  /* 0x0000001a1a0f8c10 */ /* 0x000fe4000ff3e0ff */
[----:B------:R-:W-:Y:S01]  /*4790*/  LOP3.LUT R11, R52, 0xff, RZ, 0xc0, !PT ;  /* 0x000000ff340b7812 */ /* 0x000fe200078ec0ff */
[----:B------:R0:W-:Y:S01]  /*47a0*/  @!P0 STG.E.U16 desc[UR24][R12.64], R5 ;  /* 0x000000050c008986 */ /* 0x0001e2000c101518 */
[----:B------:R-:W-:-:S02]  /*47b0*/  F2FP.SATFINITE.E4M3.F32.PACK_AB_MERGE_C R56, RZ, R14, RZ ;  /* 0x0000000eff38723e */ /* 0x000fc400048070ff */
[----:B------:R-:W-:Y:S02]  /*47c0*/  @!P0 IADD3.X R52, PT, PT, R27, UR31, RZ, P1, !PT ;  /* 0x0000001f1b348c10 */ /* 0x000fe40008ffe4ff */
[C---:B------:R-:W-:Y:S01]  /*47d0*/  @!P0 LEA R14, P1, R15.reuse, UR8, 0x1 ;  /* 0x000000080f0e8c11 */ /* 0x040fe2000f8208ff */
[----:B------:R-:W-:Y:S01]  /*47e0*/  IMAD R11, R56, 0x100, R11 ;  /* 0x00000100380b7824 */ /* 0x000fe200078e020b */
[----:B------:R-:W-:Y:S02]  /*47f0*/  F2FP.SATFINITE.E4M3.F32.PACK_AB_MERGE_C R23, RZ, R23, RZ ;  /* 0x00000017ff17723e */ /* 0x000fe400048070ff */
[----:B------:R-:W-:Y:S01]  /*4800*/  @!P0 LEA.HI.X R15, R15, UR9, R52, 0x1, P1 ;  /* 0x000000090f0f8c11 */ /* 0x000fe200088f0c34 */
[----:B------:R-:W-:Y:S01]  /*4810*/  FMUL R52, R29, UR23 ;  /* 0x000000171d347c20 */ /* 0x000fe20008400000 */
[----:B------:R-:W-:Y:S01]  /*4820*/  FMUL R29, R24, UR23 ;  /* 0x00000017181d7c20 */ /* 0x000fe20008400000 */
[----:B0-----:R-:W-:Y:S02]  /*4830*/  @!P0 IADD3 R13, P1, PT, R26, UR6, RZ ;  /* 0x000000061a0d8c10 */ /* 0x001fe4000ff3e0ff */
[----:B------:R-:W-:-:S02]  /*4840*/  @!P0 PRMT R5, R45, 0x7604, R56 ;  /* 0x000076042d058816 */ /* 0x000fc40000000038 */
[----:B------:R-:W-:Y:S02]  /*4850*/  @!P0 IADD3.X R54, PT, PT, R27, UR28, RZ, P1, !PT ;  /* 0x0000001c1b368c10 */ /* 0x000fe40008ffe4ff */
[----:B------:R-:W-:Y:S01]  /*4860*/  F2FP.SATFINITE.E4M3.F32.PACK_AB_MERGE_C R52, RZ, R52, RZ ;  /* 0x00000034ff34723e */ /* 0x000fe200048070ff */
[----:B------:R0:W-:Y:S01]  /*4870*/  @!P0 STG.E.U16 desc[UR24][R14.64], R5 ;  /* 0x000000050e008986 */ /* 0x0001e2000c101518 */
[C---:B------:R-:W-:Y:S02]  /*4880*/  @!P0 LEA R12, P1, R13.reuse, UR8, 0x1 ;  /* 0x000000080d0c8c11 */ /* 0x040fe4000f8208ff */
[----:B------:R-:W-:Y:S02]  /*4890*/  F2FP.SATFINITE.E4M3.F32.PACK_AB_MERGE_C R29, RZ, R29, RZ ;  /* 0x0000001dff1d723e */ /* 0x000fe400048070ff */
[----:B------:R-:W-:Y:S01]  /*48a0*/  @!P0 LEA.HI.X R13, R13, UR9, R54, 0x1, P1 ;  /* 0x000000090d0d8c11 */ /* 0x000fe200088f0c36 */
[----:B------:R-:W-:-:S05]  /*48b0*/  FMUL R54, R37, UR23 ;  /* 0x0000001725367c20 */ /* 0x000fca0008400000 */
[----:B------:R-:W-:Y:S02]  /*48c0*/  F2FP.SATFINITE.E4M3.F32.PACK_AB_MERGE_C R54, RZ, R54, RZ ;  /* 0x00000036ff36723e */ /* 0x000fe400048070ff */
[----:B0-----:R-:W-:Y:S02]  /*48d0*/  @!P0 PRMT R15, R23, 0x7604, R52 ;  /* 0x00007604170f8816 */ /* 0x001fe40000000034 */
[----:B------:R-:W-:Y:S02]  /*48e0*/  LOP3.LUT R14, R33, 0xff, RZ, 0xc0, !PT ;  /* 0x000000ff210e7812 */ /* 0x000fe400078ec0ff */
[----:B------:R-:W-:Y:S01]  /*48f0*/  FMNMX3 R5, |R24|, R51, |R37|, !PT ;  /* 0x0000003318057276 */ /* 0x000fe20007800625 */
[----:B------:R0:W-:Y:S02]  /*4900*/  @!P0 STG.E.U16 desc[UR24][R12.64], R15 ;  /* 0x0000000f0c008986 */ /* 0x0001e4000c101518 */
[----:B------:R-:W-:Y:S01]  /*4910*/  IMAD R33, R45, 0x100, R14 ;  /* 0x000001002d217824 */ /* 0x000fe200078e020e */
        /* <DEDUP_REMOVED lines=9> */
.L_x_4481:
[----:B------:R-:W-:Y:S05]  /*49b0*/  BSYNC.RECONVERGENT B0 ;  /* 0x0000000000007941 */ /* 0x000fea0003800200 */
.L_x_4480:
[----:B------:R-:W2:Y:S01]  /*49c0*/  S2R R24, SR_CgaCtaId ;  /* 0x0000000000187919 */ /* 0x000ea20000008800 */
[----:B0-----:R-:W-:Y:S01]  /*49d0*/  @!P0 LEA R12, P1, R26, UR13, 0x1 ;  /* 0x0000000d1a0c8c11 */ /* 0x001fe2000f8208ff */
[----:B------:R-:W-:Y:S01]  /*49e0*/  FMUL R56, R32, UR23 ;  /* 0x0000001720387c20 */ /* 0x000fe20008400000 */
[C---:B------:R-:W-:Y:S01]  /*49f0*/  FMNMX3 R5, |R7|.reuse, R5, |R32|, !PT ;  /* 0x0000000507057276 */ /* 0x040fe20007800620 */
[----:B------:R-:W-:Y:S01]  /*4a00*/  FMUL R37, R7, UR23 ;  /* 0x0000001707257c20 */ /* 0x000fe20008400000 */
[C---:B-1----:R-:W-:Y:S01]  /*4a10*/  @!P0 LEA.HI.X R13, R26.reuse, UR19, R27, 0x1, P1 ;  /* 0x000000131a0d8c11 */ /* 0x042fe200088f0c1b */
[----:B------:R-:W-:Y:S01]  /*4a20*/  IMAD.SHL.U32 R7, R43, 0x4, RZ ;  /* 0x000000042b077824 */ /* 0x000fe200078e00ff */
[C---:B------:R-:W-:Y:S01]  /*4a30*/  FMNMX3 R45, |R21|.reuse, R5, |R36|, !PT ;  /* 0x00000005152d7276 */ /* 0x040fe20007800624 */
[----:B------:R-:W-:Y:S01]  /*4a40*/  FMUL R51, R21, UR23 ;  /* 0x0000001715337c20 */ /* 0x000fe20008400000 */
[----:B------:R-:W-:Y:S01]  /*4a50*/  @!P0 IADD3 R5, P1, PT, R26, UR26, RZ ;  /* 0x0000001a1a058c10 */ /* 0x000fe2000ff3e0ff */
[----:B------:R-:W-:Y:S01]  /*4a60*/  FMUL R36, R36, UR23 ;  /* 0x0000001724247c20 */ /* 0x000fe20008400000 */
[----:B------:R-:W-:Y:S01]  /*4a70*/  F2FP.SATFINITE.E4M3.F32.PACK_AB_MERGE_C R37, RZ, R37, RZ ;  /* 0x00000025ff25723e */ /* 0x000fe200048070ff */
[----:B------:R-:W-:Y:S01]  /*4a80*/  IMAD.U32 R52, R52, 0x10000, RZ ;  /* 0x0001000034347824 */ /* 0x000fe200078e00ff */
[----:B------:R-:W-:Y:S01]  /*4a90*/  @!P0 IADD3.X R32, PT, PT, R27, UR31, RZ, P1, !PT ;  /* 0x0000001f1b208c10 */ /* 0x000fe20008ffe4ff */
[----:B------:R-:W-:Y:S01]  /*4aa0*/  BSSY.RECONVERGENT B0, `(.L_x_4482) ;  /* 0x0000067000007945 */ /* 0x000fe20003800200 */
[----:B------:R-:W-:-:S02]  /*4ab0*/  @!P0 LEA R14, P1, R5, UR13, 0x1 ;  /* 0x0000000d050e8c11 */ /* 0x000fc4000f8208ff */
[----:B------:R-:W-:Y:S02]  /*4ac0*/  F2FP.SATFINITE.E4M3.F32.PACK_AB_MERGE_C R56, RZ, R56, RZ ;  /* 0x00000038ff38723e */ /* 0x000fe400048070ff */
[----:B------:R-:W-:Y:S02]  /*4ad0*/  @!P0 LEA.HI.X R15, R5, UR19, R32, 0x1, P1 ;  /* 0x00000013050f8c11 */ /* 0x000fe400088f0c20 */
[----:B------:R-:W-:Y:S02]  /*4ae0*/  MOV R5, 0x400 ;  /* 0x0000040000057802 */ /* 0x000fe40000000f00 */
[----:B------:R-:W-:Y:S02]  /*4af0*/  @!P0 PRMT R53, R56, 0x7604, R37 ;  /* 0x0000760438358816 */ /* 0x000fe40000000025 */
[----:B------:R-:W-:Y:S01]  /*4b00*/  LOP3.LUT R32, RZ, R0, RZ, 0x33, !PT ;  /* 0x00000000ff207212 */ /* 0x000fe200078e33ff */
[----:B------:R-:W-:Y:S01]  /*4b10*/  VIADD R5, R5, 0x20 ;  /* 0x0000002005057836 */ /* 0x000fe20000000000 */
[----:B------:R-:W-:Y:S01]  /*4b20*/  F2FP.SATFINITE.E4M3.F32.PACK_AB_MERGE_C R51, RZ, R51, RZ ;  /* 0x00000033ff33723e */ /* 0x000fe200048070ff */
[----:B------:R0:W-:Y:S01]  /*4b30*/  @!P0 STG.E.U16 desc[UR24][R12.64], R53 ;  /* 0x000000350c008986 */ /* 0x0001e2000c101518 */
[----:B------:R-:W-:-:S02]  /*4b40*/  F2FP.SATFINITE.E4M3.F32.PACK_AB_MERGE_C R36, RZ, R36, RZ ;  /* 0x00000024ff24723e */ /* 0x000fc400048070ff */
[----:B------:R-:W-:Y:S02]  /*4b50*/  LOP3.LUT R33, R33, 0xffff, RZ, 0xc0, !PT ;  /* 0x0000ffff21217812 */ /* 0x000fe400078ec0ff */
[----:B--2---:R-:W-:Y:S02]  /*4b60*/  LEA R5, R24, R5, 0x18 ;  /* 0x0000000518057211 */ /* 0x004fe400078ec0ff */
[----:B------:R-:W-:Y:S02]  /*4b70*/  LOP3.LUT R24, R3, 0x1f, RZ, 0xc0, !PT ;  /* 0x0000001f03187812 */ /* 0x000fe400078ec0ff */
[----:B------:R-:W-:Y:S02]  /*4b80*/  LOP3.LUT R52, R52, 0xff0000, RZ, 0xc0, !PT ;  /* 0x00ff000034347812 */ /* 0x000fe400078ec0ff */
[----:B------:R-:W-:Y:S02]  /*4b90*/  LOP3.LUT R54, R54, 0xffff, RZ, 0xc0, !PT ;  /* 0x0000ffff36367812 */ /* 0x000fe400078ec0ff */
[----:B0-----:R-:W-:Y:S01]  /*4ba0*/  LOP3.LUT R12, R7, 0x7c, RZ, 0xc0, !PT ;  /* 0x0000007c070c7812 */ /* 0x001fe200078ec0ff */
[----:B------:R-:W-:Y:S01]  /*4bb0*/  IMAD R7, R24, 0x84, R5 ;  /* 0x0000008418077824 */ /* 0x000fe200078e0205 */
[----:B------:R-:W-:-:S02]  /*4bc0*/  @!P0 PRMT R13, R36, 0x7604, R51 ;  /* 0x00007604240d8816 */ /* 0x000fc40000000033 */
[----:B------:R-:W-:Y:S01]  /*4bd0*/  LOP3.LUT R52, R52, 0xffff, R11, 0xf8, !PT ;  /* 0x0000ffff34347812 */ /* 0x000fe200078ef80b */
[----:B------:R-:W-:Y:S01]  /*4be0*/  IMAD.IADD R21, R7, 0x1, R12 ;  /* 0x0000000107157824 */ /* 0x000fe200078e020c */
[----:B------:R-:W-:Y:S01]  /*4bf0*/  LOP3.LUT R29, R29, 0xffff, RZ, 0xc0, !PT ;  /* 0x0000ffff1d1d7812 */ /* 0x000fe200078ec0ff */
[----:B------:R-:W-:Y:S01]  /*4c00*/  IMAD.IADD R12, R32, 0x1, R3 ;  /* 0x00000001200c7824 */ /* 0x000fe200078e0203 */
[----:B------:R0:W-:Y:S03]  /*4c10*/  @!P0 STG.E.U16 desc[UR24][R14.64], R13 ;  /* 0x0000000d0e008986 */ /* 0x0001e6000c101518 */
[----:B------:R-:W-:Y:S01]  /*4c20*/  IMAD.SHL.U32 R12, R12, 0x4, RZ ;  /* 0x000000040c0c7824 */ /* 0x000fe200078e00ff */
[----:B------:R1:W-:Y:S01]  /*4c30*/  STS [R21], R10 ;  /* 0x0000000a15007388 */ /* 0x0003e20000000800 */
[----:B------:R-:W-:-:S03]  /*4c40*/  IMAD.SHL.U32 R29, R29, 0x1000000, RZ ;  /* 0x010000001d1d7824 */ /* 0x000fc600078e00ff */
[----:B------:R-:W-:Y:S02]  /*4c50*/  LOP3.LUT R12, R12, 0x7c, RZ, 0xc0, !PT ;  /* 0x0000007c0c0c7812 */ /* 0x000fe400078ec0ff */
[----:B------:R-:W-:Y:S02]  /*4c60*/  LOP3.LUT R52, R52, R29, RZ, 0xfc, !PT ;  /* 0x0000001d34347212 */ /* 0x000fe400078efcff */
[----:B0-----:R-:W-:Y:S01]  /*4c70*/  LOP3.LUT R13, R56, 0xff, RZ, 0xc0, !PT ;  /* 0x000000ff380d7812 */ /* 0x001fe200078ec0ff */
[----:B------:R-:W-:Y:S01]  /*4c80*/  IMAD.IADD R15, R7, 0x1, R12 ;  /* 0x00000001070f7824 */ /* 0x000fe200078e020c */
[----:B-1----:R-:W-:Y:S01]  /*4c90*/  FMNMX3 R10, |R9|, R45, |R16|, !PT ;  /* 0x0000002d090a7276 */ /* 0x002fe20007800610 */
[----:B------:R-:W-:Y:S01]  /*4ca0*/  FMUL R16, R16, UR23 ;  /* 0x0000001710107c20 */ /* 0x000fe20008400000 */
[----:B------:R-:W-:Y:S01]  /*4cb0*/  LOP3.LUT R12, R37, 0xff, RZ, 0xc0, !PT ;  /* 0x000000ff250c7812 */ /* 0x000fe200078ec0ff */
[----:B------:R-:W-:Y:S01]  /*4cc0*/  FMUL R9, R9, UR23 ;  /* 0x0000001709097c20 */ /* 0x000fe20008400000 */
[----:B------:R-:W-:-:S02]  /*4cd0*/  IMAD R13, R36, 0x100, R13 ;  /* 0x00000100240d7824 */ /* 0x000fc400078e020d */
[----:B------:R-:W-:Y:S01]  /*4ce0*/  FMUL R36, R17, UR23 ;  /* 0x0000001711247c20 */ /* 0x000fe20008400000 */
[----:B------:R-:W-:Y:S01]  /*4cf0*/  F2FP.SATFINITE.E4M3.F32.PACK_AB_MERGE_C R37, RZ, R16, RZ ;  /* 0x00000010ff25723e */ /* 0x000fe200048070ff */
[----:B------:R-:W-:Y:S01]  /*4d00*/  IMAD.U32 R16, R23, 0x10000, RZ ;  /* 0x0001000017107824 */ /* 0x000fe200078e00ff */
[----:B------:R-:W-:Y:S01]  /*4d10*/  F2FP.SATFINITE.E4M3.F32.PACK_AB_MERGE_C R14, RZ, R9, RZ ;  /* 0x00000009ff0e723e */ /* 0x000fe200048070ff */
[----:B------:R-:W-:Y:S01]  /*4d20*/  IMAD R51, R51, 0x100, R12 ;  /* 0x0000010033337824 */ /* 0x000fe200078e020c */
[----:B------:R-:W-:Y:S01]  /*4d30*/  LOP3.LUT R12, R13, 0xffff, RZ, 0xc0, !PT ;  /* 0x0000ffff0d0c7812 */ /* 0x000fe200078ec0ff */
[----:B------:R-:W-:Y:S01]  /*4d40*/  IMAD.U32 R9, R37, 0x10000, RZ ;  /* 0x0001000025097824 */ /* 0x000fe200078e00ff */
[----:B------:R-:W-:Y:S01]  /*4d50*/  LOP3.LUT R16, R33, 0xff0000, R16, 0xf8, !PT ;  /* 0x00ff000021107812 */ /* 0x000fe200078ef810 */
[----:B------:R-:W-:Y:S01]  /*4d60*/  FMUL R33, R22, UR23 ;  /* 0x0000001716217c20 */ /* 0x000fe20008400000 */
[----:B------:R-:W-:Y:S01]  /*4d70*/  F2FP.SATFINITE.E4M3.F32.PACK_AB_MERGE_C R36, RZ, R36, RZ ;  /* 0x00000024ff24723e */ /* 0x000fe200048070ff */
[----:B------:R0:W-:Y:S01]  /*4d80*/  STS [R15], R40 ;  /* 0x000000280f007388 */ /* 0x0001e20000000800 */
[----:B------:R-:W-:Y:S01]  /*4d90*/  LOP3.LUT R9, R12, 0xff0000, R9, 0xf8, !PT ;  /* 0x00ff00000c097812 */ /* 0x000fe200078ef809 */
[----:B------:R-:W-:Y:S01]  /*4da0*/  IMAD.U32 R12, R14, 0x10000, RZ ;  /* 0x000100000e0c7824 */ /* 0x000fe200078e00ff */
[----:B------:R-:W-:-:S02]  /*4db0*/  F2FP.SATFINITE.E4M3.F32.PACK_AB_MERGE_C R33, RZ, R33, RZ ;  /* 0x00000021ff21723e */ /* 0x000fc400048070ff */
[----:B------:R-:W-:Y:S02]  /*4dc0*/  @!P0 PRMT R13, R37, 0x7604, R14 ;  /* 0x00007604250d8816 */ /* 0x000fe4000000000e */
[----:B------:R-:W-:Y:S02]  /*4dd0*/  LOP3.LUT R14, R33, 0xffff, RZ, 0xc0, !PT ;  /* 0x0000ffff210e7812 */ /* 0x000fe400078ec0ff */
[----:B------:R-:W-:Y:S01]  /*4de0*/  LOP3.LUT R11, R36, 0xffff, RZ, 0xc0, !PT ;  /* 0x0000ffff240b7812 */ /* 0x000fe200078ec0ff */
[----:B0-----:R-:W-:Y:S01]  /*4df0*/  HADD2.F32 R40, -RZ, R28.H1_H1 ;  /* 0x3000001cff287230 */ /* 0x001fe20000004100 */
[----:B------:R-:W-:Y:S01]  /*4e00*/  LOP3.LUT R12, R12, 0xff0000, RZ, 0xc0, !PT ;  /* 0x00ff00000c0c7812 */ /* 0x000fe200078ec0ff */
[----:B------:R-:W-:Y:S01]  /*4e10*/  IMAD.SHL.U32 R14, R14, 0x1000000, RZ ;  /* 0x010000000e0e7824 */ /* 0x000fe200078e00ff */
[----:B------:R-:W-:Y:S01]  /*4e20*/  @!P0 IADD3 R23, P1, PT, R26, UR6, RZ ;  /* 0x000000061a178c10 */ /* 0x000fe2000ff3e0ff */
[----:B------:R-:W-:Y:S01]  /*4e30*/  IMAD.SHL.U32 R11, R11, 0x1000000, RZ ;  /* 0x010000000b0b7824 */ /* 0x000fe200078e00ff */
[----:B------:R-:W-:-:S02]  /*4e40*/  LOP3.LUT R12, R12, 0xffff, R51, 0xf8, !PT ;  /* 0x0000ffff0c0c7812 */ /* 0x000fc400078ef833 */
[----:B------:R-:W-:Y:S02]  /*4e50*/  LOP3.LUT R9, R9, R14, RZ, 0xfc, !PT ;  /* 0x0000000e09097212 */ /* 0x000fe400078efcff */
[----:B------:R-:W-:Y:S01]  /*4e60*/  LOP3.LUT R14, R12, R11, RZ, 0xfc, !PT ;  /* 0x0000000b0c0e7212 */ /* 0x000fe200078efcff */
[----:B------:R-:W-:Y:S01]  /*4e70*/  IMAD.SHL.U32 R11, R54, 0x1000000, RZ ;  /* 0x01000000360b7824 */ /* 0x000fe200078e00ff */
[----:B------:R-:W-:Y:S01]  /*4e80*/  FMNMX3 R29, |R17|, R10, |R22|, !PT ;  /* 0x0000000a111d7276 */ /* 0x000fe20007800616 */
[----:B------:R-:W-:Y:S01]  /*4e90*/  IMAD.IADD R12, R3, 0x1, -R0 ;  /* 0x00000001030c7824 */ /* 0x000fe200078e0a00 */
[----:B------:R-:W-:Y:S02]  /*4ea0*/  @!P0 IADD3.X R22, PT, PT, R27, UR28, RZ, P1, !PT ;  /* 0x0000001c1b168c10 */ /* 0x000fe40008ffe4ff */
[----:B------:R-:W-:Y:S02]  /*4eb0*/  LOP3.LUT R16, R16, R11, RZ, 0xfc, !PT ;  /* 0x0000000b10107212 */ /* 0x000fe400078efcff */
[----:B------:R-:W-:-:S02]  /*4ec0*/  LEA R11, R12, 0xfffffff8, 0x2 ;  /* 0xfffffff80c0b7811 */ /* 0x000fc400078e10ff */
[----:B------:R-:W-:Y:S02]  /*4ed0*/  @!P0 LEA R10, P1, R23, UR13, 0x1 ;  /* 0x0000000d170a8c11 */ /* 0x000fe4000f8208ff */
[----:B------:R-:W-:Y:S02]  /*4ee0*/  LOP3.LUT R12, R11, 0x7c, RZ, 0xc0, !PT ;  /* 0x0000007c0b0c7812 */ /* 0x000fe400078ec0ff */
[----:B------:R-:W-:Y:S01]  /*4ef0*/  @!P0 LEA.HI.X R11, R23, UR19, R22, 0x1, P1 ;  /* 0x00000013170b8c11 */ /* 0x000fe200088f0c16 */
[----:B------:R-:W-:Y:S02]  /*4f00*/  HADD2.F32 R23, -RZ, R28.H0_H0 ;  /* 0x2000001cff177230 */ /* 0x000fe40000004100 */
[----:B------:R-:W-:Y:S02]  /*4f10*/  IMAD.IADD R17, R7, 0x1, R12 ;  /* 0x0000000107117824 */ /* 0x000fe400078e020c */
[----:B------:R0:W-:Y:S01]  /*4f20*/  @!P0 STG.E.U16 desc[UR24][R10.64], R13 ;  /* 0x0000000d0a008986 */ /* 0x0001e2000c101518 */
[----:B------:R-:W-:-:S02]  /*4f30*/  HADD2.F32 R12, -RZ, R44.H0_H0 ;  /* 0x2000002cff0c7230 */ /* 0x000fc40000004100 */
[----:B------:R-:W-:Y:S01]  /*4f40*/  HADD2.F32 R44, -RZ, R44.H1_H1 ;  /* 0x3000002cff2c7230 */ /* 0x000fe20000004100 */
[----:B------:R0:W-:Y:S02]  /*4f50*/  STS [R17], R52 ;  /* 0x0000003411007388 */ /* 0x0001e40000000800 */
[C---:B------:R-:W-:Y:S01]  /*4f60*/  FSETP.GT.AND P1, PT, R12.reuse, RZ, PT ;  /* 0x000000ff0c00720b */ /* 0x040fe20003f24000 */
[----:B------:R-:W-:Y:S01]  /*4f70*/  FADD R22, R12, R12 ;  /* 0x0000000c0c167221 */ /* 0x000fe20000000000 */
[----:B------:R-:W-:Y:S01]  /*4f80*/  FADD R37, R44, R44 ;  /* 0x0000002c2c257221 */ /* 0x000fe20000000000 */
[----:B------:R-:W-:Y:S01]  /*4f90*/  FMUL R12, R12, R12 ;  /* 0x0000000c0c0c7220 */ /* 0x000fe20000400000 */
[C---:B------:R-:W-:Y:S01]  /*4fa0*/  FSETP.GT.AND P2, PT, R44.reuse, RZ, PT ;  /* 0x000000ff2c00720b */ /* 0x040fe20003f44000 */
[----:B------:R-:W-:Y:S01]  /*4fb0*/  FMUL R44, R44, R44 ;  /* 0x0000002c2c2c7220 */ /* 0x000fe20000400000 */
[----:B------:R-:W-:Y:S02]  /*4fc0*/  FMNMX R22, RZ, R22, !PT ;  /* 0x00000016ff167209 */ /* 0x000fe40007800000 */
[----:B------:R-:W-:-:S02]  /*4fd0*/  FMNMX R37, RZ, R37, !PT ;  /* 0x00000025ff257209 */ /* 0x000fc40007800000 */
[----:B------:R-:W-:Y:S01]  /*4fe0*/  FSEL R12, R12, RZ, P1 ;  /* 0x000000ff0c0c7208 */ /* 0x000fe20000800000 */
[----:B------:R-:W-:Y:S01]  /*4ff0*/  FMUL R28, R22, R23 ;  /* 0x00000017161c7220 */ /* 0x000fe20000400000 */
[----:B------:R-:W-:Y:S01]  /*5000*/  FSEL R45, R44, RZ, P2 ;  /* 0x000000ff2c2d7208 */ /* 0x000fe20001000000 */
[----:B------:R-:W-:Y:S01]  /*5010*/  FMUL R44, R37, R40 ;  /* 0x00000028252c7220 */ /* 0x000fe20000400000 */
[--C-:B------:R-:W-:Y:S02]  /*5020*/  HADD2.F32 R37, -RZ, R41.reuse.H0_H0 ;  /* 0x20000029ff257230 */ /* 0x100fe40000004100 */
[----:B------:R-:W-:Y:S01]  /*5030*/  FMUL R22, R23, R12 ;  /* 0x0000000c17167220 */ /* 0x000fe20000400000 */
[----:B------:R-:W-:Y:S02]  /*5040*/  HADD2.F32 R41, -RZ, R41.H1_H1 ;  /* 0x30000029ff297230 */ /* 0x000fe40000004100 */
[----:B------:R-:W-:Y:S01]  /*5050*/  FMUL R23, R40, R45 ;  /* 0x0000002d28177220 */ /* 0x000fe20000400000 */
[----:B0-----:R-:W-:Y:S06]  /*5060*/  @P0 BRA `(.L_x_4483) ;  /* 0x0000000000280947 */ /* 0x001fec0003800000 */
[----:B------:R-:W-:Y:S01]  /*5070*/  IMAD.U32 R13, RZ, RZ, UR26 ;  /* 0x0000001aff0d7e24 */ /* 0x000fe2000f8e00ff */
        /* <DEDUP_REMOVED lines=9> */
.L_x_4483:
[----:B------:R-:W-:Y:S05]  /*5110*/  BSYNC.RECONVERGENT B0 ;  /* 0x0000000000007941 */ /* 0x000fea0003800200 */
.L_x_4482:
[--C-:B0-----:R-:W-:Y:S01]  /*5120*/  HADD2.F32 R12, -RZ, R48.reuse.H0_H0 ;  /* 0x20000030ff0c7230 */ /* 0x101fe20000004100 */
[----:B------:R-:W-:Y:S01]  /*5130*/  USHF.L.U32 UR4, UR26, 0x2, URZ ;  /* 0x000000021a047899 */ /* 0x000fe200080006ff */
[----:B------:R-:W-:Y:S01]  /*5140*/  HADD2.F32 R48, -RZ, R48.H1_H1 ;  /* 0x30000030ff307230 */ /* 0x000fe20000004100 */
[----:B------:R-:W-:Y:S01]  /*5150*/  ISETP.GE.U32.AND P0, PT, R18, UR7, PT ;  /* 0x0000000712007c0c */ /* 0x000fe2000bf06070 */
[----:B------:R-:W-:Y:S01]  /*5160*/  FMUL R10, R28, R37 ;  /* 0x000000251c0a7220 */ /* 0x000fe20000400000 */
[C---:B------:R-:W-:Y:S01]  /*5170*/  FMUL R26, R12.reuse, R12 ;  /* 0x0000000c0c1a7220 */ /* 0x040fe20000400000 */
[C---:B------:R-:W-:Y:S01]  /*5180*/  FSETP.GT.AND P3, PT, R12.reuse, RZ, PT ;  /* 0x000000ff0c00720b */ /* 0x040fe20003f64000 */
[----:B------:R-:W-:Y:S01]  /*5190*/  FADD R13, R12, R12 ;  /* 0x0000000c0c0d7221 */ /* 0x000fe20000000000 */
[C---:B------:R-:W-:Y:S01]  /*51a0*/  ISETP.GE.U32.OR P0, PT, R19.reuse, UR14, P0 ;  /* 0x0000000e13007c0c */ /* 0x040fe20008706470 */
[C---:B------:R-:W-:Y:S01]  /*51b0*/  FADD R27, R48.reuse, R48 ;  /* 0x00000030301b7221 */ /* 0x040fe20000000000 */
[----:B------:R-:W-:Y:S01]  /*51c0*/  IADD3 R30, P1, P2, R19, UR4, R30 ;  /* 0x00000004131e7c10 */ /* 0x000fe2000fa3e01e */
[--C-:B------:R-:W-:Y:S01]  /*51d0*/  HADD2.F32 R19, -RZ, R47.reuse.H0_H0 ;  /* 0x2000002fff137230 */ /* 0x100fe20000004100 */
[C---:B------:R-:W-:Y:S01]  /*51e0*/  FSETP.GT.AND P4, PT, R48.reuse, RZ, PT ;  /* 0x000000ff3000720b */ /* 0x040fe20003f84000 */
[----:B------:R-:W-:Y:S01]  /*51f0*/  FMUL R48, R48, R48 ;  /* 0x0000003030307220 */ /* 0x000fe20000400000 */
[----:B------:R-:W-:Y:S01]  /*5200*/  FSEL R26, R26, RZ, P3 ;  /* 0x000000ff1a1a7208 */ /* 0x000fe20001800000 */
[----:B------:R-:W-:Y:S01]  /*5210*/  HADD2.F32 R28, -RZ, R47.H1_H1 ;  /* 0x3000002fff1c7230 */ /* 0x000fe20000004100 */
[----:B------:R-:W-:Y:S01]  /*5220*/  FMNMX R12, RZ, R13, !PT ;  /* 0x0000000dff0c7209 */ /* 0x000fe20007800000 */
[----:B------:R-:W-:Y:S01]  /*5230*/  HADD2.F32 R40, -RZ, R35.H0_H0 ;  /* 0x20000023ff287230 */ /* 0x000fe20000004100 */
[----:B------:R-:W-:Y:S01]  /*5240*/  FMNMX R13, RZ, R27, !PT ;  /* 0x0000001bff0d7209 */ /* 0x000fe20007800000 */
[----:B------:R-:W-:Y:S01]  /*5250*/  FMUL R36, R19, R26 ;  /* 0x0000001a13247220 */ /* 0x000fe20000400000 */
[----:B------:R-:W-:Y:S01]  /*5260*/  FSEL R27, R48, RZ, P4 ;  /* 0x000000ff301b7208 */ /* 0x000fe20002000000 */
[----:B------:R-:W-:-:S02]  /*5270*/  HADD2.F32 R26, -RZ, R49.H0_H0 ;  /* 0x20000031ff1a7230 */ /* 0x000fc40000004100 */
[----:B------:R-:W-:Y:S01]  /*5280*/  FMUL R12, R12, R19 ;  /* 0x000000130c0c7220 */ /* 0x000fe20000400000 */
[----:B------:R-:W-:Y:S02]  /*5290*/  HADD2.F32 R49, -RZ, R49.H1_H1 ;  /* 0x30000031ff317230 */ /* 0x000fe40000004100 */
[----:B------:R-:W-:Y:S01]  /*52a0*/  FMUL R13, R13, R28 ;  /* 0x0000001c0d0d7220 */ /* 0x000fe20000400000 */
[----:B------:R-:W-:Y:S01]  /*52b0*/  FMUL R19, R28, R27 ;  /* 0x0000001b1c137220 */ /* 0x000fe20000400000 */
[C---:B------:R-:W-:Y:S01]  /*52c0*/  FSETP.GT.AND P3, PT, R26.reuse, RZ, PT ;  /* 0x000000ff1a00720b */ /* 0x040fe20003f64000 */
[C---:B------:R-:W-:Y:S01]  /*52d0*/  FADD R27, R26.reuse, R26 ;  /* 0x0000001a1a1b7221 */ /* 0x040fe20000000000 */
[----:B------:R-:W-:Y:S01]  /*52e0*/  FMUL R26, R26, R26 ;  /* 0x0000001a1a1a7220 */ /* 0x000fe20000400000 */
[C---:B------:R-:W-:Y:S01]  /*52f0*/  FSETP.GT.AND P4, PT, R49.reuse, RZ, PT ;  /* 0x000000ff3100720b */ /* 0x040fe20003f84000 */
[C---:B------:R-:W-:Y:S01]  /*5300*/  FADD R28, R49.reuse, R49 ;  /* 0x00000031311c7221 */ /* 0x040fe20000000000 */
[----:B------:R-:W-:Y:S01]  /*5310*/  FMUL R49, R49, R49 ;  /* 0x0000003131317220 */ /* 0x000fe20000400000 */
[----:B------:R-:W-:Y:S01]  /*5320*/  FMNMX R27, RZ, R27, !PT ;  /* 0x0000001bff1b7209 */ /* 0x000fe20007800000 */
[----:B------:R-:W-:Y:S01]  /*5330*/  HADD2.F32 R33, -RZ, R35.H1_H1 ;  /* 0x30000023ff217230 */ /* 0x000fe20000004100 */
[----:B------:R-:W-:Y:S01]  /*5340*/  FSEL R31, R26, RZ, P3 ;  /* 0x000000ff1a1f7208 */ /* 0x000fe20001800000 */
[----:B------:R-:W-:Y:S01]  /*5350*/  FMUL R11, R44, R41 ;  /* 0x000000292c0b7220 */ /* 0x000fe20000400000 */
[----:B------:R-:W-:Y:S01]  /*5360*/  FMNMX R26, RZ, R28, !PT ;  /* 0x0000001cff1a7209 */ /* 0x000fe20007800000 */
[----:B------:R-:W-:Y:S01]  /*5370*/  FMUL R27, R27, R40 ;  /* 0x000000281b1b7220 */ /* 0x000fe20000400000 */
[----:B------:R-:W-:Y:S01]  /*5380*/  FSEL R28, R49, RZ, P4 ;  /* 0x000000ff311c7208 */ /* 0x000fe20002000000 */
[----:B------:R-:W-:Y:S01]  /*5390*/  FMUL R40, R40, R31 ;  /* 0x0000001f28287220 */ /* 0x000fe20000400000 */
[----:B------:R-:W-:-:S02]  /*53a0*/  HADD2.F32 R31, -RZ, R6.H0_H0 ;  /* 0x20000006ff1f7230 */ /* 0x000fc40000004100 */
[----:B------:R-:W-:Y:S01]  /*53b0*/  FMUL R26, R26, R33 ;  /* 0x000000211a1a7220 */ /* 0x000fe20000400000 */
[----:B------:R-:W-:Y:S02]  /*53c0*/  HADD2.F32 R35, -RZ, R8.H0_H0 ;  /* 0x20000008ff237230 */ /* 0x000fe40000004100 */
[----:B------:R-:W-:Y:S01]  /*53d0*/  FMUL R33, R33, R28 ;  /* 0x0000001c21217220 */ /* 0x000fe20000400000 */
[----:B------:R-:W-:Y:S01]  /*53e0*/  HADD2.F32 R28, -RZ, R6.H1_H1 ;  /* 0x30000006ff1c7230 */ /* 0x000fe20000004100 */
[C---:B------:R-:W-:Y:S01]  /*53f0*/  FSETP.GT.AND P3, PT, R31.reuse, RZ, PT ;  /* 0x000000ff1f00720b */ /* 0x040fe20003f64000 */
[C---:B------:R-:W-:Y:S01]  /*5400*/  FADD R6, R31.reuse, R31 ;  /* 0x0000001f1f067221 */ /* 0x040fe20000000000 */
[----:B------:R-:W-:Y:S01]  /*5410*/  FMUL R31, R31, R31 ;  /* 0x0000001f1f1f7220 */ /* 0x000fe20000400000 */
[----:B------:R-:W-:Y:S01]  /*5420*/  HADD2.F32 R44, -RZ, R8.H1_H1 ;  /* 0x30000008ff2c7230 */ /* 0x000fe20000004100 */
[C---:B------:R-:W-:Y:S01]  /*5430*/  FSETP.GT.AND P4, PT, R28.reuse, RZ, PT ;  /* 0x000000ff1c00720b */ /* 0x040fe20003f84000 */
[C---:B------:R-:W-:Y:S01]  /*5440*/  FADD R41, R28.reuse, R28 ;  /* 0x0000001c1c297221 */ /* 0x040fe20000000000 */
[----:B------:R-:W-:Y:S01]  /*5450*/  FMUL R28, R28, R28 ;  /* 0x0000001c1c1c7220 */ /* 0x000fe20000400000 */
[----:B------:R-:W-:Y:S01]  /*5460*/  FMNMX R6, RZ, R6, !PT ;  /* 0x00000006ff067209 */ /* 0x000fe20007800000 */
[--C-:B------:R-:W-:Y:S01]  /*5470*/  HADD2.F32 R37, -RZ, R34.reuse.H0_H0 ;  /* 0x20000022ff257230 */ /* 0x100fe20000004100 */
[----:B------:R-:W-:Y:S01]  /*5480*/  FSEL R8, R31, RZ, P3 ;  /* 0x000000ff1f087208 */ /* 0x000fe20001800000 */
[----:B------:R-:W-:Y:S01]  /*5490*/  HADD2.F32 R34, -RZ, R34.H1_H1 ;  /* 0x30000022ff227230 */ /* 0x000fe20000004100 */
[----:B------:R-:W-:Y:S01]  /*54a0*/  FMNMX R31, RZ, R41, !PT ;  /* 0x00000029ff1f7209 */ /* 0x000fe20007800000 */
[----:B------:R-:W-:Y:S01]  /*54b0*/  HADD2.F32 R45, -RZ, R2.H0_H0 ;  /* 0x20000002ff2d7230 */ /* 0x000fe20000004100 */
[----:B------:R-:W-:Y:S01]  /*54c0*/  FSEL R41, R28, RZ, P4 ;  /* 0x000000ff1c297208 */ /* 0x000fe20002000000 */
[----:B------:R-:W-:Y:S01]  /*54d0*/  FMUL R28, R6, R35 ;  /* 0x00000023061c7220 */ /* 0x000fe20000400000 */
[----:B------:R-:W-:Y:S01]  /*54e0*/  FMUL R35, R35, R8 ;  /* 0x0000000823237220 */ /* 0x000fe20000400000 */
[----:B------:R-:W-:Y:S01]  /*54f0*/  FMUL R8, R12, R37 ;  /* 0x000000250c087220 */ /* 0x000fe20000400000 */
[----:B------:R-:W-:Y:S01]  /*5500*/  FMUL R37, R13, R34 ;  /* 0x000000220d257220 */ /* 0x000fe20000400000 */
[----:B------:R-:W-:Y:S01]  /*5510*/  FMUL R6, R44, R41 ;  /* 0x000000292c067220 */ /* 0x000fe20000400000 */
[----:B------:R-:W-:Y:S01]  /*5520*/  FMNMX3 R29, |R10|, R29, |R11|, !PT ;  /* 0x0000001d0a1d7276 */ /* 0x000fe2000780060b */
[----:B------:R-:W-:Y:S01]  /*5530*/  FMUL R34, R11, UR23 ;  /* 0x000000170b227c20 */ /* 0x000fe20008400000 */
[----:B------:R-:W-:-:S02]  /*5540*/  HADD2.F32 R12, -RZ, R50.H0_H0 ;  /* 0x20000032ff0c7230 */ /* 0x000fc40000004100 */
[----:B------:R-:W-:Y:S01]  /*5550*/  FMUL R41, R10, UR23 ;  /* 0x000000170a297c20 */ /* 0x000fe20008400000 */
[----:B------:R-:W-:Y:S01]  /*5560*/  IADD3.X R11, PT, PT, RZ, UR5, R25, P1, P2 ;  /* 0x00000005ff0b7c10 */ /* 0x000fe20008fe4419 */
[----:B------:R-:W-:Y:S01]  /*5570*/  HADD2.F32 R2, -RZ, R2.H1_H1 ;  /* 0x30000002ff027230 */ /* 0x000fe20000004100 */
[----:B------:R-:W-:Y:S01]  /*5580*/  IADD3 R10, P1, PT, R30, UR4, RZ ;  /* 0x000000041e0a7c10 */ /* 0x000fe2000ff3e0ff */
[----:B------:R-:W-:Y:S01]  /*5590*/  FMUL R25, R27, R12 ;  /* 0x0000000c1b197220 */ /* 0x000fe20000400000 */
[----:B------:R-:W-:Y:S01]  /*55a0*/  FMUL R31, R31, R44 ;  /* 0x0000002c1f1f7220 */ /* 0x000fe20000400000 */
[----:B------:R-:W-:Y:S01]  /*55b0*/  F2FP.SATFINITE.E4M3.F32.PACK_AB_MERGE_C R41, RZ, R41, RZ ;  /* 0x00000029ff29723e */ /* 0x000fe200048070ff */
[----:B------:R-:W-:Y:S01]  /*55c0*/  HADD2.F32 R27, -RZ, R50.H1_H1 ;  /* 0x30000032ff1b7230 */ /* 0x000fe20000004100 */
[----:B------:R-:W-:Y:S01]  /*55d0*/  IADD3.X R11, PT, PT, R11, UR5, RZ, P1, !PT ;  /* 0x000000050b0b7c10 */ /* 0x000fe20008ffe4ff */
[----:B------:R-:W-:Y:S01]  /*55e0*/  FMUL R30, R28, R45 ;  /* 0x0000002d1c1e7220 */ /* 0x000fe20000400000 */
[----:B------:R-:W-:Y:S01]  /*55f0*/  F2FP.SATFINITE.E4M3.F32.PACK_AB_MERGE_C R34, RZ, R34, RZ ;  /* 0x00000022ff22723e */ /* 0x000fe200048070ff */
[----:B------:R-:W-:Y:S01]  /*5600*/  FMUL R31, R31, R2 ;  /* 0x000000021f1f7220 */ /* 0x000fe20000400000 */
[----:B------:R-:W-:Y:S01]  /*5610*/  @!P0 LEA R12, P1, R10, UR8, 0x1 ;  /* 0x000000080a0c8c11 */ /* 0x000fe2000f8208ff */
[----:B------:R-:W-:Y:S01]  /*5620*/  FMUL R44, R26, R27 ;  /* 0x0000001b1a2c7220 */ /* 0x000fe20000400000 */
[----:B------:R-:W-:Y:S01]  /*5630*/  @!P0 PRMT R49, R34, 0x7604, R41 ;  /* 0x0000760422318816 */ /* 0x000fe20000000029 */
[----:B------:R-:W-:Y:S01]  /*5640*/  FMUL R2, R22, UR23 ;  /* 0x0000001716027c20 */ /* 0x000fe20008400000 */
[C---:B------:R-:W-:Y:S01]  /*5650*/  @!P0 LEA.HI.X R13, R10.reuse, UR9, R11, 0x1, P1 ;  /* 0x000000090a0d8c11 */ /* 0x040fe200088f0c0b */
[----:B------:R-:W-:Y:S01]  /*5660*/  FMUL R28, R23, UR23 ;  /* 0x00000017171c7c20 */ /* 0x000fe20008400000 */
[----:B------:R-:W-:Y:S01]  /*5670*/  @!P0 IADD3 R27, P1, PT, R10, UR26, RZ ;  /* 0x0000001a0a1b8c10 */ /* 0x000fe2000ff3e0ff */
[----:B------:R-:W-:Y:S01]  /*5680*/  FMUL R48, R8, UR23 ;  /* 0x0000001708307c20 */ /* 0x000fe20008400000 */
[----:B------:R-:W-:Y:S01]  /*5690*/  FMUL R47, R37, UR23 ;  /* 0x00000017252f7c20 */ /* 0x000fe20008400000 */
[----:B------:R0:W-:Y:S01]  /*56a0*/  @!P0 STG.E.U16 desc[UR24][R12.64], R49 ;  /* 0x000000310c008986 */ /* 0x0001e2000c101518 */
[----:B------:R-:W-:Y:S01]  /*56b0*/  @!P0 IADD3.X R50, PT, PT, R11, UR31, RZ, P1, !PT ;  /* 0x0000001f0b328c10 */ /* 0x000fe20008ffe4ff */
[----:B------:R-:W-:Y:S01]  /*56c0*/  BSSY.RECONVERGENT B0, `(.L_x_4484) ;  /* 0x000003e000007945 */ /* 0x000fe20003800200 */
[----:B------:R-:W-:-:S02]  /*56d0*/  F2FP.SATFINITE.E4M3.F32.PACK_AB_MERGE_C R2, RZ, R2, RZ ;  /* 0x00000002ff02723e */ /* 0x000fc400048070ff */
[C---:B------:R-:W-:Y:S02]  /*56e0*/  @!P0 LEA R26, P1, R27.reuse, UR8, 0x1 ;  /* 0x000000081b1a8c11 */ /* 0x040fe4000f8208ff */
[----:B------:R-:W-:Y:S02]  /*56f0*/  F2FP.SATFINITE.E4M3.F32.PACK_AB_MERGE_C R48, RZ, R48, RZ ;  /* 0x00000030ff30723e */ /* 0x000fe400048070ff */
[----:B------:R-:W-:Y:S02]  /*5700*/  F2FP.SATFINITE.E4M3.F32.PACK_AB_MERGE_C R47, RZ, R47, RZ ;  /* 0x0000002fff2f723e */ /* 0x000fe400048070ff */
[----:B------:R-:W-:Y:S01]  /*5710*/  @!P0 LEA.HI.X R27, R27, UR9, R50, 0x1, P1 ;  /* 0x000000091b1b8c11 */ /* 0x000fe200088f0c32 */
[----:B0-----:R-:W-:Y:S01]  /*5720*/  FMUL R12, R19, UR23 ;  /* 0x00000017130c7c20 */ /* 0x001fe20008400000 */
[----:B------:R-:W-:Y:S02]  /*5730*/  F2FP.SATFINITE.E4M3.F32.PACK_AB_MERGE_C R13, RZ, R28, RZ ;  /* 0x0000001cff0d723e */ /* 0x000fe400048070ff */
[----:B------:R-:W-:-:S02]  /*5740*/  FMNMX3 R49, |R8|, R29, |R37|, !PT ;  /* 0x0000001d08317276 */ /* 0x000fc40007800625 */
[----:B------:R-:W-:Y:S02]  /*5750*/  @!P0 PRMT R37, R13, 0x7604, R2 ;  /* 0x000076040d258816 */ /* 0x000fe40000000002 */
[----:B------:R-:W-:Y:S01]  /*5760*/  LOP3.LUT R8, R2, 0xff, RZ, 0xc0, !PT ;  /* 0x000000ff02087812 */ /* 0x000fe200078ec0ff */
[----:B------:R-:W-:Y:S01]  /*5770*/  FMUL R2, R36, UR23 ;  /* 0x0000001724027c20 */ /* 0x000fe20008400000 */
[----:B------:R-:W-:Y:S02]  /*5780*/  @!P0 PRMT R45, R47, 0x7604, R48 ;  /* 0x000076042f2d8816 */ /* 0x000fe40000000030 */
[C---:B------:R-:W-:Y:S01]  /*5790*/  FMNMX3 R49, |R25|.reuse, R49, |R44|, !PT ;  /* 0x0000003119317276 */ /* 0x040fe2000780062c */
[----:B------:R-:W-:Y:S01]  /*57a0*/  FMUL R25, R25, UR23 ;  /* 0x0000001719197c20 */ /* 0x000fe20008400000 */
[----:B------:R-:W-:Y:S01]  /*57b0*/  @!P0 IADD3 R29, P1, PT, R10, UR6, RZ ;  /* 0x000000060a1d8c10 */ /* 0x000fe2000ff3e0ff */
[----:B------:R-:W-:Y:S01]  /*57c0*/  FMUL R44, R44, UR23 ;  /* 0x000000172c2c7c20 */ /* 0x000fe20008400000 */
[----:B------:R0:W-:Y:S01]  /*57d0*/  @!P0 STG.E.U16 desc[UR24][R26.64], R45 ;  /* 0x0000002d1a008986 */ /* 0x0001e2000c101518 */
[----:B------:R-:W-:-:S02]  /*57e0*/  F2FP.SATFINITE.E4M3.F32.PACK_AB_MERGE_C R51, RZ, R2, RZ ;  /* 0x00000002ff33723e */ /* 0x000fc400048070ff */
[----:B------:R-:W-:Y:S02]  /*57f0*/  @!P0 IADD3.X R50, PT, PT, R11, UR28, RZ, P1, !PT ;  /* 0x0000001c0b328c10 */ /* 0x000fe40008ffe4ff */
[----:B------:R-:W-:Y:S01]  /*5800*/  F2FP.SATFINITE.E4M3.F32.PACK_AB_MERGE_C R12, RZ, R12, RZ ;  /* 0x0000000cff0c723e */ /* 0x000fe200048070ff */
[----:B------:R-:W-:Y:S01]  /*5810*/  IMAD R2, R51, 0x100, R8 ;  /* 0x0000010033027824 */ /* 0x000fe200078e0208 */
[----:B------:R-:W-:Y:S02]  /*5820*/  @!P0 LEA R28, P1, R29, UR8, 0x1 ;  /* 0x000000081d1c8c11 */ /* 0x000fe4000f8208ff */
[----:B------:R-:W-:Y:S02]  /*5830*/  LOP3.LUT R41, R41, 0xff, RZ, 0xc0, !PT ;  /* 0x000000ff29297812 */ /* 0x000fe400078ec0ff */
[----:B------:R-:W-:Y:S02]  /*5840*/  @!P0 LEA.HI.X R29, R29, UR9, R50, 0x1, P1 ;  /* 0x000000091d1d8c11 */ /* 0x000fe400088f0c32 */
[----:B0-----:R-:W-:Y:S01]  /*5850*/  F2FP.SATFINITE.E4M3.F32.PACK_AB_MERGE_C R26, RZ, R25, RZ ;  /* 0x00000019ff1a723e */ /* 0x001fe200048070ff */
[----:B------:R-:W-:Y:S01]  /*5860*/  IMAD R48, R48, 0x100, R41 ;  /* 0x0000010030307824 */ /* 0x000fe200078e0229 */
[----:B------:R-:W-:Y:S01]  /*5870*/  F2FP.SATFINITE.E4M3.F32.PACK_AB_MERGE_C R25, RZ, R44, RZ ;  /* 0x0000002cff19723e */ /* 0x000fe200048070ff */
[----:B------:R-:W-:Y:S01]  /*5880*/  FMUL R44, R31, UR23 ;  /* 0x000000171f2c7c20 */ /* 0x000fe20008400000 */
[----:B------:R-:W-:-:S02]  /*5890*/  @!P0 PRMT R45, R12, 0x7604, R51 ;  /* 0x000076040c2d8816 */ /* 0x000fc40000000033 */
[----:B------:R-:W-:Y:S02]  /*58a0*/  @!P0 PRMT R51, R25, 0x7604, R26 ;  /* 0x0000760419338816 */ /* 0x000fe4000000001a */
[----:B------:R-:W-:Y:S02]  /*58b0*/  LOP3.LUT R13, R13, 0xff, RZ, 0xc0, !PT ;  /* 0x000000ff0d0d7812 */ /* 0x000fe400078ec0ff */
[----:B------:R-:W-:Y:S01]  /*58c0*/  FMNMX3 R41, |R30|, R49, |R31|, !PT ;  /* 0x000000311e297276 */ /* 0x000fe2000780061f */
[----:B------:R0:W-:Y:S01]  /*58d0*/  @!P0 STG.E.U16 desc[UR24][R28.64], R51 ;  /* 0x000000331c008986 */ /* 0x0001e2000c101518 */
[----:B------:R-:W-:Y:S01]  /*58e0*/  LOP3.LUT R34, R34, 0xff, RZ, 0xc0, !PT ;  /* 0x000000ff22227812 */ /* 0x000fe200078ec0ff */
[----:B------:R-:W-:Y:S01]  /*58f0*/  IMAD R8, R12, 0x100, R13 ;  /* 0x000001000c087824 */ /* 0x000fe200078e020d */
[----:B------:R-:W-:Y:S01]  /*5900*/  @!P0 IADD3 R13, P1, PT, R10, UR26, RZ ;  /* 0x0000001a0a0d8c10 */ /* 0x000fe2000ff3e0ff */
[----:B------:R-:W-:Y:S01]  /*5910*/  FMUL R49, R30, UR23 ;  /* 0x000000171e317c20 */ /* 0x000fe20008400000 */
[----:B------:R-:W-:Y:S01]  /*5920*/  FMNMX3 R41, |R22|, R41, |R23|, !PT ;  /* 0x0000002916297276 */ /* 0x000fe20007800617 */
[----:B------:R-:W-:Y:S01]  /*5930*/  IMAD.U32 R23, R26, 0x10000, RZ ;  /* 0x000100001a177824 */ /* 0x000fe200078e00ff */
[----:B------:R-:W-:Y:S01]  /*5940*/  @!P0 IADD3.X R50, PT, PT, R11, UR31, RZ, P1, !PT ;  /* 0x0000001f0b328c10 */ /* 0x000fe20008ffe4ff */
[----:B------:R-:W-:Y:S01]  /*5950*/  IMAD R34, R47, 0x100, R34 ;  /* 0x000001002f227824 */ /* 0x000fe200078e0222 */
[----:B------:R-:W-:-:S02]  /*5960*/  @!P0 LEA R12, P1, R13, UR13, 0x1 ;  /* 0x0000000d0d0c8c11 */ /* 0x000fc4000f8208ff */
[----:B------:R-:W-:Y:S02]  /*5970*/  LOP3.LUT R47, R23, 0xff0000, RZ, 0xc0, !PT ;  /* 0x00ff0000172f7812 */ /* 0x000fe400078ec0ff */
[----:B------:R-:W-:Y:S02]  /*5980*/  @!P0 LEA.HI.X R13, R13, UR19, R50, 0x1, P1 ;  /* 0x000000130d0d8c11 */ /* 0x000fe400088f0c32 */
[----:B------:R-:W-:Y:S02]  /*5990*/  @!P0 IADD3 R27, P1, PT, R10, UR6, RZ ;  /* 0x000000060a1b8c10 */ /* 0x000fe4000ff3e0ff */
[----:B------:R-:W-:Y:S01]  /*59a0*/  LOP3.LUT R47, R47, 0xffff, R48, 0xf8, !PT ;  /* 0x0000ffff2f2f7812 */ /* 0x000fe200078ef830 */
[----:B------:R-:W-:Y:S01]  /*59b0*/  FMUL R48, R40, UR23 ;  /* 0x0000001728307c20 */ /* 0x000fe20008400000 */
[----:B------:R-:W-:Y:S02]  /*59c0*/  @!P0 LEA R22, P2, R10, UR13, 0x1 ;  /* 0x0000000d0a168c11 */ /* 0x000fe4000f8408ff */
[----:B------:R-:W-:-:S02]  /*59d0*/  @!P0 LEA R26, P3, R27, UR13, 0x1 ;  /* 0x0000000d1b1a8c11 */ /* 0x000fc4000f8608ff */
[----:B------:R-:W-:Y:S02]  /*59e0*/  @!P0 IADD3.X R50, PT, PT, R11, UR28, RZ, P1, !PT ;  /* 0x0000001c0b328c10 */ /* 0x000fe40008ffe4ff */
[----:B------:R-:W-:Y:S02]  /*59f0*/  F2FP.SATFINITE.E4M3.F32.PACK_AB_MERGE_C R44, RZ, R44, RZ ;  /* 0x0000002cff2c723e */ /* 0x000fe400048070ff */
[----:B------:R-:W-:Y:S01]  /*5a00*/  F2FP.SATFINITE.E4M3.F32.PACK_AB_MERGE_C R49, RZ, R49, RZ ;  /* 0x00000031ff31723e */ /* 0x000fe200048070ff */
[----:B0-----:R-:W-:Y:S06]  /*5a10*/  @P0 BRA `(.L_x_4485) ;  /* 0x0000000000200947 */ /* 0x001fec0003800000 */
        /* <DEDUP_REMOVED lines=8> */
.L_x_4485:
[----:B------:R-:W-:Y:S05]  /*5aa0*/  BSYNC.RECONVERGENT B0 ;  /* 0x0000000000007941 */ /* 0x000fea0003800200 */
.L_x_4484:
[----:B0-----:R-:W-:Y:S01]  /*5ab0*/  FMUL R31, R33, UR23 ;  /* 0x00000017211f7c20 */ /* 0x001fe20008400000 */
[----:B------:R-:W-:Y:S01]  /*5ac0*/  F2FP.SATFINITE.E4M3.F32.PACK_AB_MERGE_C R28, RZ, R48, RZ ;  /* 0x00000030ff1c723e */ /* 0x000fe200048070ff */
[----:B------:R-:W-:Y:S01]  /*5ad0*/  FMUL R30, R6, UR23 ;  /* 0x00000017061e7c20 */ /* 0x000fe20008400000 */
[----:B------:R-:W-:Y:S01]  /*5ae0*/  @!P0 LEA.HI.X R23, R10, UR19, R11, 0x1, P2 ;  /* 0x000000130a178c11 */ /* 0x000fe200090f0c0b */
[----:B------:R-:W-:Y:S01]  /*5af0*/  FMUL R29, R35, UR23 ;  /* 0x00000017231d7c20 */ /* 0x000fe20008400000 */
[----:B------:R-:W-:Y:S01]  /*5b00*/  F2FP.SATFINITE.E4M3.F32.PACK_AB_MERGE_C R31, RZ, R31, RZ ;  /* 0x0000001fff1f723e */ /* 0x000fe200048070ff */
[----:B------:R-:W-:Y:S01]  /*5b10*/  BSSY.RECONVERGENT B0, `(.L_x_4486) ;  /* 0x0000011000007945 */ /* 0x000fe20003800200 */
[----:B------:R-:W-:Y:S01]  /*5b20*/  @!P0 LEA.HI.X R27, R27, UR19, R50, 0x1, P3 ;  /* 0x000000131b1b8c11 */ /* 0x000fe200098f0c32 */
[----:B------:R0:W-:Y:S01]  /*5b30*/  @!P0 STG.E.U16 desc[UR24][R22.64], R37 ;  /* 0x0000002516008986 */ /* 0x0001e2000c101518 */
[----:B------:R-:W-:Y:S02]  /*5b40*/  @!P0 PRMT R51, R31, 0x7604, R28 ;  /* 0x000076041f338816 */ /* 0x000fe4000000001c */
[----:B------:R-:W-:Y:S01]  /*5b50*/  F2FP.SATFINITE.E4M3.F32.PACK_AB_MERGE_C R30, RZ, R30, RZ ;  /* 0x0000001eff1e723e */ /* 0x000fe200048070ff */
[----:B------:R0:W-:Y:S01]  /*5b60*/  @!P0 STG.E.U16 desc[UR24][R12.64], R45 ;  /* 0x0000002d0c008986 */ /* 0x0001e2000c101518 */
[----:B------:R-:W-:-:S03]  /*5b70*/  F2FP.SATFINITE.E4M3.F32.PACK_AB_MERGE_C R29, RZ, R29, RZ ;  /* 0x0000001dff1d723e */ /* 0x000fc600048070ff */
[----:B------:R0:W-:Y:S01]  /*5b80*/  @!P0 STG.E.U16 desc[UR24][R26.64], R51 ;  /* 0x000000331a008986 */ /* 0x0001e2000c101518 */
[----:B------:R-:W-:Y:S05]  /*5b90*/  @P0 BRA `(.L_x_4487) ;  /* 0x0000000000200947 */ /* 0x000fea0003800000 */
        /* <DEDUP_REMOVED lines=8> */
.L_x_4487:
[----:B------:R-:W-:Y:S05]  /*5c20*/  BSYNC.RECONVERGENT B0 ;  /* 0x0000000000007941 */ /* 0x000fea0003800200 */
.L_x_4486:
[----:B------:R-:W2:Y:S01]  /*5c30*/  LDCU.64 UR4, c[0x0][0x3c0] ;  /* 0x00007800ff0477ac */ /* 0x000ea20008000a00 */
[----:B------:R-:W-:Y:S01]  /*5c40*/  LOP3.LUT R49, R49, 0xffff, RZ, 0xc0, !PT ;  /* 0x0000ffff31317812 */ /* 0x000fe200078ec0ff */
[----:B------:R-:W-:Y:S01]  /*5c50*/  IMAD.U32 R28, R28, 0x10000, RZ ;  /* 0x000100001c1c7824 */ /* 0x000fe200078e00ff */
[----:B------:R-:W-:Y:S01]  /*5c60*/  LOP3.LUT R10, R8, 0xffff, RZ, 0xc0, !PT ;  /* 0x0000ffff080a7812 */ /* 0x000fe200078ec0ff */
[----:B------:R-:W-:Y:S01]  /*5c70*/  IMAD.IADD R18, R3, 0x1, -R18 ;  /* 0x0000000103127824 */ /* 0x000fe200078e0a12 */
[----:B------:R-:W-:Y:S01]  /*5c80*/  LOP3.LUT R29, R29, 0xffff, RZ, 0xc0, !PT ;  /* 0x0000ffff1d1d7812 */ /* 0x000fe200078ec0ff */
[----:B------:R-:W-:Y:S01]  /*5c90*/  IMAD.U32 R31, R31, 0x10000, RZ ;  /* 0x000100001f1f7824 */ /* 0x000fe200078e00ff */
[----:B-1----:R-:W-:Y:S01]  /*5ca0*/  LOP3.LUT R11, R28, 0xff0000, RZ, 0xc0, !PT ;  /* 0x00ff00001c0b7812 */ /* 0x002fe200078ec0ff */
[----:B------:R-:W-:Y:S01]  /*5cb0*/  IMAD.SHL.U32 R8, R49, 0x1000000, RZ ;  /* 0x0100000031087824 */ /* 0x000fe200078e00ff */
[----:B------:R-:W-:Y:S01]  /*5cc0*/  ISETP.LT.U32.AND P0, PT, R0, UR14, PT ;  /* 0x0000000e00007c0c */ /* 0x000fe2000bf01070 */
[----:B------:R-:W-:Y:S01]  /*5cd0*/  IMAD.SHL.U32 R18, R18, 0x4, RZ ;  /* 0x0000000412127824 */ /* 0x000fe200078e00ff */
[----:B0-----:R-:W-:Y:S01]  /*5ce0*/  LOP3.LUT R12, R10, 0xff0000, R31, 0xf8, !PT ;  /* 0x00ff00000a0c7812 */ /* 0x001fe200078ef81f */
[----:B------:R-:W-:Y:S01]  /*5cf0*/  IMAD.U32 R25, R25, 0x10000, RZ ;  /* 0x0001000019197824 */ /* 0x000fe200078e00ff */
[----:B------:R-:W-:Y:S01]  /*5d00*/  LOP3.LUT R47, R47, R8, RZ, 0xfc, !PT ;  /* 0x000000082f2f7212 */ /* 0x000fe200078efcff */
[----:B------:R-:W-:Y:S01]  /*5d10*/  IMAD.SHL.U32 R31, R29, 0x1000000, RZ ;  /* 0x010000001d1f7824 */ /* 0x000fe200078e00ff */
[----:B------:R-:W-:Y:S01]  /*5d20*/  LOP3.LUT R10, R11, 0xffff, R2, 0xf8, !PT ;  /* 0x0000ffff0b0a7812 */ /* 0x000fe200078ef802 */
[----:B------:R-:W-:Y:S01]  /*5d30*/  BSSY.RECONVERGENT B0, `(.L_x_4488) ;  /* 0x0000084000007945 */ /* 0x000fe20003800200 */
[----:B------:R-:W-:Y:S01]  /*5d40*/  LOP3.LUT R8, R18, 0x7c, RZ, 0xc0, !PT ;  /* 0x0000007c12087812 */ /* 0x000fe200078ec0ff */
[----:B--2---:R-:W-:Y:S01]  /*5d50*/  USHF.R.U32.HI UR16, URZ, 0x2, UR5 ;  /* 0x00000002ff107899 */ /* 0x004fe20008011605 */
[----:B------:R-:W-:Y:S01]  /*5d60*/  SHF.R.U32.HI R2, RZ, 0x5, R3 ;  /* 0x00000005ff027819 */ /* 0x000fe20000011603 */
[----:B------:R-:W-:Y:S01]  /*5d70*/  USHF.R.U64 UR15, UR4, 0x2, UR5 ;  /* 0x00000002040f7899 */ /* 0x000fe20008001205 */
[----:B------:R-:W-:Y:S01]  /*5d80*/  LOP3.LUT R34, R34, 0xffff, RZ, 0xc0, !PT ;  /* 0x0000ffff22227812 */ /* 0x000fe200078ec0ff */
[----:B------:R-:W-:Y:S01]  /*5d90*/  IMAD.IADD R8, R7, 0x1, R8 ;  /* 0x0000000107087824 */ /* 0x000fe200078e0208 */
[----:B------:R-:W-:Y:S01]  /*5da0*/  LOP3.LUT R30, R30, 0xffff, RZ, 0xc0, !PT ;  /* 0x0000ffff1e1e7812 */ /* 0x000fe200078ec0ff */
[----:B------:R-:W-:Y:S01]  /*5db0*/  IMAD.SHL.U32 R11, R2, 0x8, RZ ;  /* 0x00000008020b7824 */ /* 0x000fe200078e00ff */
[----:B------:R-:W-:Y:S01]  /*5dc0*/  LOP3.LUT R44, R44, 0xffff, RZ, 0xc0, !PT ;  /* 0x0000ffff2c2c7812 */ /* 0x000fe200078ec0ff */
[----:B------:R-:W-:Y:S01]  /*5dd0*/  USHF.L.U64.HI UR18, UR15, 0x1, UR16 ;  /* 0x000000010f127899 */ /* 0x000fe20008010210 */
[----:B------:R-:W-:Y:S01]  /*5de0*/  FMNMX3 R41, |R36|, R41, |R19|, !PT ;  /* 0x0000002924297276 */ /* 0x000fe20007800613 */
[C---:B------:R-:W-:Y:S01]  /*5df0*/  IMAD R13, R11.reuse, UR16, RZ ;  /* 0x000000100b0d7c24 */ /* 0x040fe2000f8e02ff */
[----:B------:R-:W-:Y:S01]  /*5e00*/  LOP3.LUT R34, R34, 0xff0000, R25, 0xf8, !PT ;  /* 0x00ff000022227812 */ /* 0x000fe200078ef819 */
[----:B------:R-:W-:Y:S01]  /*5e10*/  IMAD.SHL.U32 R25, R30, 0x1000000, RZ ;  /* 0x010000001e197824 */ /* 0x000fe200078e00ff */
[----:B------:R-:W-:Y:S01]  /*5e20*/  LOP3.LUT R31, R10, R31, RZ, 0xfc, !PT ;  /* 0x0000001f0a1f7212 */ /* 0x000fe200078efcff */
[----:B------:R-:W-:Y:S01]  /*5e30*/  IMAD.SHL.U32 R29, R44, 0x1000000, RZ ;  /* 0x010000002c1d7824 */ /* 0x000fe200078e00ff */
[----:B------:R-:W-:Y:S01]  /*5e40*/  FMNMX3 R41, |R40|, R41, |R33|, !PT ;  /* 0x0000002928297276 */ /* 0x000fe20007800621 */
[----:B------:R0:W-:Y:S01]  /*5e50*/  STS [R8], R47 ;  /* 0x0000002f08007388 */ /* 0x0001e20000000800 */
[----:B------:R-:W-:Y:S01]  /*5e60*/  IMAD.WIDE.U32 R10, R11, UR15, RZ ;  /* 0x0000000f0b0a7c25 */ /* 0x000fe2000f8e00ff */
[----:B------:R-:W-:Y:S01]  /*5e70*/  USHF.L.U32 UR17, UR15, 0x1, URZ ;  /* 0x000000010f117899 */ /* 0x000fe200080006ff */
[----:B------:R-:W-:-:S02]  /*5e80*/  FMNMX3 R35, |R35|, R41, |R6|, !PT ;  /* 0x0000002923237276 */ /* 0x000fc40007800606 */
[----:B------:R-:W-:Y:S01]  /*5e90*/  LOP3.LUT R25, R12, R25, RZ, 0xfc, !PT ;  /* 0x000000190c197212 */ /* 0x000fe200078efcff */
[----:B------:R-:W-:Y:S01]  /*5ea0*/  IMAD.IADD R26, R11, 0x1, R13 ;  /* 0x000000010b1a7824 */ /* 0x000fe200078e020d */
[----:B------:R-:W-:Y:S01]  /*5eb0*/  LOP3.LUT R29, R34, R29, RZ, 0xfc, !PT ;  /* 0x0000001d221d7212 */ /* 0x000fe200078efcff */
[----:B------:R-:W-:Y:S01]  /*5ec0*/  IMAD.MOV.U32 R28, RZ, RZ, R10 ;  /* 0x000000ffff1c7224 */ /* 0x000fe200078e000a */
[----:B------:R-:W-:Y:S01]  /*5ed0*/  IADD3 R6, PT, PT, -R0, UR14, RZ ;  /* 0x0000000e00067c10 */ /* 0x000fe2000fffe1ff */
[----:B------:R-:W-:Y:S02]  /*5ee0*/  IMAD R27, R24, 0x84, RZ ;  /* 0x00000084181b7824 */ /* 0x000fe400078e02ff */
[----:B------:R-:W-:Y:S01]  /*5ef0*/  VIADD R32, R32, UR14 ;  /* 0x0000000e20207c36 */ /* 0x000fe20008000000 */
        /* <DEDUP_REMOVED lines=19> */
.L_x_4492:
[C---:B-1----:R-:W-:Y:S01]  /*6030*/  LOP3.LUT R18, R36.reuse, 0x1f, RZ, 0xc0, !PT ;  /* 0x0000001f24127812 */ /* 0x042fe200078ec0ff */
[C---:B------:R-:W-:Y:S01]  /*6040*/  VIADD R10, R36.reuse, 0xffffffff ;  /* 0xffffffff240a7836 */ /* 0x040fe20000000000 */
[----:B------:R-:W-:Y:S01]  /*6050*/  IADD3 R13, P6, PT, R23, UR17, RZ ;  /* 0x00000011170d7c10 */ /* 0x000fe2000ffde0ff */
        /* <DEDUP_REMOVED lines=12> */
[----:B------:R-:W-:Y:S01]  /*6120*/  IADD3.X R18, PT, PT, R40, UR18, RZ, P6, !PT ;  /* 0x0000001228127c10 */ /* 0x000fe2000b7fe4ff */
[----:B------:R-:W1:Y:S02]  /*6130*/  @!P3 LDS R41, [R30+-0x4] ;  /* 0xfffffc001e29b984 */ /* 0x000e640000000800 */
[----:B------:R-:W-:Y:S01]  /*6140*/  @!P4 IMAD.X R11, RZ, RZ, R40, P5 ;  /* 0x000000ffff0bc224 */ /* 0x000fe200028e0628 */
[C---:B------:R-:W-:Y:S01]  /*6150*/  @!P4 LEA R22, P5, R10.reuse, UR10, 0x2 ;  /* 0x0000000a0a16cc11 */ /* 0x040fe2000f8a10ff */
[----:B------:R-:W2:Y:S03]  /*6160*/  @!P2 LDS R45, [R30] ;  /* 0x000000001e2da984 */ /* 0x000ea60000000800 */
[----:B------:R-:W-:Y:S01]  /*6170*/  @!P4 LEA.HI.X R23, R10, UR11, R11, 0x2, P5 ;  /* 0x0000000b0a17cc11 */ /* 0x000fe2000a8f140b */
[----:B------:R3:W4:Y:S01]  /*6180*/  @!P1 LDS R47, [R30+0x4] ;  /* 0x000004001e2f9984 */ /* 0x0007220000000800 */
[----:B------:R-:W-:-:S02]  /*6190*/  @!P3 IADD3 R11, P5, PT, R44, R13, RZ ;  /* 0x0000000d2c0bb210 */ /* 0x000fc40007fbe0ff */
[----:B------:R-:W-:-:S03]  /*61a0*/  IADD3 R13, P6, PT, R13, UR17, RZ ;  /* 0x000000110d0d7c10 */ /* 0x000fc6000ffde0ff */
[----:B------:R-:W-:Y:S01]  /*61b0*/  @!P3 IMAD.X R12, RZ, RZ, R18, P5 ;  /* 0x000000ffff0cb224 */ /* 0x000fe200028e0612 */
[C---:B------:R-:W-:Y:S01]  /*61c0*/  @!P3 LEA R10, P5, R11.reuse, UR10, 0x2 ;  /* 0x0000000a0b0abc11 */ /* 0x040fe2000f8a10ff */
[----:B---3--:R-:W-:Y:S01]  /*61d0*/  VIADD R30, R30, 0x10 ;  /* 0x000000101e1e7836 */ /* 0x008fe20000000000 */
[----:B------:R-:W-:Y:S02]  /*61e0*/  IADD3.X R18, PT, PT, R18, UR18, RZ, P6, !PT ;  /* 0x0000001212127c10 */ /* 0x000fe4000b7fe4ff */
[----:B------:R-:W-:Y:S02]  /*61f0*/  @!P3 LEA.HI.X R11, R11, UR11, R12, 0x2, P5 ;  /* 0x0000000b0b0bbc11 */ /* 0x000fe4000a8f140c */
[----:B------:R-:W-:Y:S01]  /*6200*/  IADD3 R51, P5, PT, R13, UR17, RZ ;  /* 0x000000110d337c10 */ /* 0x000fe2000ffbe0ff */
[----:B0-----:R0:W-:Y:S01]  /*6210*/  @!P4 STG.E desc[UR24][R22.64], R49 ;  /* 0x000000311600c986 */ /* 0x0011e2000c101918 */
[----:B------:R-:W-:Y:S02]  /*6220*/  @!P2 IADD3 R13, P4, PT, R48, R13, RZ ;  /* 0x0000000d300da210 */ /* 0x000fe40007f9e0ff */
[----:B------:R-:W-:-:S02]  /*6230*/  IADD3.X R48, PT, PT, R18, UR18, RZ, P5, !PT ;  /* 0x0000001212307c10 */ /* 0x000fc4000affe4ff */
[C---:B------:R-:W-:Y:S01]  /*6240*/  @!P1 IADD3 R19, P5, PT, R36.reuse, R51, RZ ;  /* 0x0000003324139210 */ /* 0x040fe20007fbe0ff */
[----:B------:R-:W-:Y:S01]  /*6250*/  @!P2 IMAD.X R44, RZ, RZ, R18, P4 ;  /* 0x000000ffff2ca224 */ /* 0x000fe200020e0612 */
[C---:B------:R-:W-:Y:S01]  /*6260*/  @!P2 LEA R12, P4, R13.reuse, UR10, 0x2 ;  /* 0x0000000a0d0cac11 */ /* 0x040fe2000f8810ff */
[----:B-1----:R1:W-:Y:S01]  /*6270*/  @!P3 STG.E desc[UR24][R10.64], R41 ;  /* 0x000000290a00b986 */ /* 0x0023e2000c101918 */
[----:B------:R-:W-:Y:S02]  /*6280*/  VIADD R36, R36, 0x1f ;  /* 0x0000001f24247836 */ /* 0x000fe40000000000 */
[----:B------:R-:W-:Y:S01]  /*6290*/  @!P2 LEA.HI.X R13, R13, UR11, R44, 0x2, P4 ;  /* 0x0000000b0d0dac11 */ /* 0x000fe2000a0f142c */
[----:B------:R-:W-:Y:S01]  /*62a0*/  @!P1 IMAD.X R40, RZ, RZ, R48, P5 ;  /* 0x000000ffff289224 */ /* 0x000fe200028e0630 */
        /* <DEDUP_REMOVED lines=8> */
.L_x_4491:
[----:B------:R-:W-:Y:S05]  /*6330*/  BSYNC.RECONVERGENT B1 ;  /* 0x0000000000017941 */ /* 0x000fea0003800200 */
.L_x_4490:
[----:B------:R-:W-:Y:S05]  /*6340*/  @!P0 BRA `(.L_x_4489) ;  /* 0x0000000000888947 */ /* 0x000fea0003800000 */
[----:B-1----:R-:W-:Y:S01]  /*6350*/  LOP3.LUT R12, R36, 0x1f, RZ, 0xc0, !PT ;  /* 0x0000001f240c7812 */ /* 0x002fe200078ec0ff */
        /* <DEDUP_REMOVED lines=33> */
.L_x_4489:
[----:B------:R-:W-:Y:S05]  /*6570*/  BSYNC.RECONVERGENT B0 ;  /* 0x0000000000007941 */ /* 0x000fea0003800200 */
.L_x_4488:
        /* <DEDUP_REMOVED lines=23> */
[----:B------:R-:W-:Y:S02]  /*66f0*/  IMAD R14, R2, 0x10, R27 ;  /* 0x00000010020e7824 */ /* 0x000fe400078e021b */
[----:B------:R-:W-:Y:S02]  /*6700*/  IMAD.IADD R33, R6, 0x1, -R31 ;  /* 0x0000000106217824 */ /* 0x000fe400078e0a1f */
[----:B------:R-:W-:Y:S01]  /*6710*/  IMAD.MOV.U32 R30, RZ, RZ, R43 ;  /* 0x000000ffff1e7224 */ /* 0x000fe200078e002b */
[----:B------:R-:W-:Y:S01]  /*6720*/  IADD3 R14, PT, PT, R14, 0x8, R5 ;  /* 0x000000080e0e7810 */ /* 0x000fe20007ffe005 */
[----:B------:R-:W-:-:S07]  /*6730*/  IMAD.MOV R4, RZ, RZ, -R33 ;  /* 0x000000ffff047224 */ /* 0x000fce00078e0a21 */
.L_x_4497:
[C---:B01-3--:R-:W-:Y:S01]  /*6740*/  VIADD R10, R30.reuse, 0xffffffff ;  /* 0xffffffff1e0a7836 */ /* 0x04bfe20000000000 */
        /* <DEDUP_REMOVED lines=20> */
[C---:B------:R-:W-:Y:S01]  /*6890*/  @!P4 LEA R10, P6, R11.reuse, UR4, 0x2 ;  /* 0x000000040b0acc11 */ /* 0x040fe2000f8c10ff */
[----:B------:R3:W4:Y:S02]  /*68a0*/  @!P1 LDS R47, [R14+0x4] ;  /* 0x000004000e2f9984 */ /* 0x0007240000000800 */
[----:B------:R-:W-:Y:S01]  /*68b0*/  @!P3 IMAD.X R18, RZ, RZ, R26, P5 ;  /* 0x000000ffff12b224 */ /* 0x000fe200028e061a */
[----:B------:R-:W-:Y:S02]  /*68c0*/  @!P4 LEA.HI.X R11, R11, UR6, R12, 0x2, P6 ;  /* 0x000000060b0bcc11 */ /* 0x000fe4000b0f140c */
[C---:B------:R-:W-:Y:S02]  /*68d0*/  @!P3 LEA R12, P5, R13.reuse, UR4, 0x2 ;  /* 0x000000040d0cbc11 */ /* 0x040fe4000f8a10ff */
[----:B------:R-:W-:Y:S01]  /*68e0*/  IADD3 R28, P6, PT, R28, UR17, RZ ;  /* 0x000000111c1c7c10 */ /* 0x000fe2000ffde0ff */
[----:B---3--:R-:W-:Y:S01]  /*68f0*/  VIADD R14, R14, 0x10 ;  /* 0x000000100e0e7836 */ /* 0x008fe20000000000 */
[----:B------:R-:W-:-:S02]  /*6900*/  @!P3 LEA.HI.X R13, R13, UR6, R18, 0x2, P5 ;  /* 0x000000060d0dbc11 */ /* 0x000fc4000a8f1412 */
[----:B------:R-:W-:Y:S02]  /*6910*/  IADD3.X R26, PT, PT, R26, UR18, RZ, P6, !PT ;  /* 0x000000121a1a7c10 */ /* 0x000fe4000b7fe4ff */
[----:B------:R-:W-:Y:S02]  /*6920*/  @!P2 IADD3 R19, P5, PT, R23, R28, RZ ;  /* 0x0000001c1713a210 */ /* 0x000fe40007fbe0ff */
[----:B------:R-:W-:-:S03]  /*6930*/  IADD3 R28, P6, PT, R28, UR17, RZ ;  /* 0x000000111c1c7c10 */ /* 0x000fc6000ffde0ff */
[----:B------:R-:W-:Y:S01]  /*6940*/  @!P2 IMAD.X R22, RZ, RZ, R26, P5 ;  /* 0x000000ffff16a224 */ /* 0x000fe200028e061a */
[C---:B------:R-:W-:Y:S02]  /*6950*/  @!P2 LEA R18, P5, R19.reuse, UR4, 0x2 ;  /* 0x000000041312ac11 */ /* 0x040fe4000f8a10ff */
        /* <DEDUP_REMOVED lines=14> */
.L_x_4496:
[----:B------:R-:W-:Y:S05]  /*6a40*/  BSYNC.RECONVERGENT B1 ;  /* 0x0000000000017941 */ /* 0x000fea0003800200 */
.L_x_4495:
        /* <DEDUP_REMOVED lines=35> */
.L_x_4494:
[----:B------:R-:W-:Y:S05]  /*6c80*/  BSYNC.RECONVERGENT B0 ;  /* 0x0000000000007941 */ /* 0x000fea0003800200 */
.L_x_4493:
        /* <DEDUP_REMOVED lines=31> */
.L_x_4502:
        /* <DEDUP_REMOVED lines=48> */
.L_x_4501:
[----:B------:R-:W-:Y:S05]  /*7180*/  BSYNC.RECONVERGENT B1 ;  /* 0x0000000000017941 */ /* 0x000fea0003800200 */
.L_x_4500:
        /* <DEDUP_REMOVED lines=35> */
.L_x_4499:
[----:B------:R-:W-:Y:S05]  /*73c0*/  BSYNC.RECONVERGENT B0 ;  /* 0x0000000000007941 */ /* 0x000fea0003800200 */
.L_x_4498:
        /* <DEDUP_REMOVED lines=12> */
[----:B--2---:R-:W-:-:S03]  /*7490*/  IMAD.MOV.U32 R15, RZ, RZ, RZ ;  /* 0x000000ffff0f7224 */ /* 0x004fc600078e00ff */
[----:B------:R-:W-:-:S04]  /*74a0*/  LOP3.LUT R13, R13, 0x3, RZ, 0xc0, !PT ;  /* 0x000000030d0d7812 */ /* 0x000fc800078ec0ff */
[----:B------:R-:W-:-:S03]  /*74b0*/  ISETP.NE.AND P0, PT, R13, RZ, PT ;  /* 0x000000ff0d00720c */ /* 0x000fc60003f05270 */
[----:B------:R-:W-:Y:S10]  /*74c0*/  @!P1 BRA `(.L_x_4506) ;  /* 0x0000000000d09947 */ /* 0x000ff40003800000 */
[----:B------:R-:W-:Y:S02]  /*74d0*/  IMAD R8, R2, 0x10, R27 ;  /* 0x0000001002087824 */ /* 0x000fe400078e021b */
[----:B------:R-:W-:-:S03]  /*74e0*/  IMAD.IADD R15, R6, 0x1, -R13 ;  /* 0x00000001060f7824 */ /* 0x000fc600078e0a0d */
[----:B------:R-:W-:Y:S01]  /*74f0*/  IADD3 R6, PT, PT, R8, 0x8, R5 ;  /* 0x0000000808067810 */ /* 0x000fe20007ffe005 */
[----:B------:R-:W-:-:S07]  /*7500*/  IMAD.MOV R5, RZ, RZ, -R15 ;  /* 0x000000ffff057224 */ /* 0x000fce00078e0a0f */
.L_x_4507:
[C---:B0-----:R-:W-:Y:S01]  /*7510*/  LOP3.LUT R11, R43.reuse, 0x1f, RZ, 0xc0, !PT ;  /* 0x0000001f2b0b7812 */ /* 0x041fe200078ec0ff */
[C---:B------:R-:W-:Y:S02]  /*7520*/  VIADD R8, R43.reuse, 0xffffffff ;  /* 0xffffffff2b087836 */ /* 0x040fe40000000000 */
[----:B------:R-:W-:Y:S01]  /*7530*/  VIADD R9, R43, 0x1d ;  /* 0x0000001d2b097836 */ /* 0x000fe20000000000 */
        /* <DEDUP_REMOVED lines=26> */
[----:B------:R-:W-:Y:S01]  /*76e0*/  @!P2 IADD3 R4, P5, PT, R43, R14, RZ ;  /* 0x0000000e2b04a210 */ /* 0x000fe20007fbe0ff */
[----:B------:R-:W-:Y:S01]  /*76f0*/  VIADD R43, R29, 0x1f ;  /* 0x0000001f1d2b7836 */ /* 0x000fe20000000000 */
        /* <DEDUP_REMOVED lines=17> */
.L_x_4506:
[----:B------:R-:W-:Y:S05]  /*7810*/  BSYNC.RECONVERGENT B1 ;  /* 0x0000000000017941 */ /* 0x000fea0003800200 */
.L_x_4505:
        /* <DEDUP_REMOVED lines=35> */
.L_x_4504:
[----:B------:R-:W-:Y:S05]  /*7a50*/  BSYNC.RECONVERGENT B0 ;  /* 0x0000000000007941 */ /* 0x000fea0003800200 */
.L_x_4503:
        /* <DEDUP_REMOVED lines=8> */
[----:B0-2---:R-:W0:Y:S01]  /*7ae0*/  @!P0 S2R R8, SR_CgaCtaId ;  /* 0x0000000000088919 */ /* 0x005e220000008800 */
[----:B------:R-:W-:Y:S02]  /*7af0*/  @!P0 MOV R9, 0x400 ;  /* 0x0000040000098802 */ /* 0x000fe40000000f00 */
[----:B----4-:R-:W-:-:S05]  /*7b00*/  FMNMX R0, R35, R0, !PT ;  /* 0x0000000023007209 */ /* 0x010fca0007800000 */
[----:B---3--:R-:W2:Y:S01]  /*7b10*/  SHFL.DOWN PT, R5, R0, 0x8, 0x1f ;  /* 0x09001f0000057f89 */ /* 0x008ea200000e0000 */
        /* <DEDUP_REMOVED lines=27> */
.L_x_4516:
[----:B------:R-:W-:Y:S02]  /*7cd0*/  ISETP.NE.AND P0, PT, R3, RZ, PT ;  /* 0x000000ff0300720c */ /* 0x000fe40003f05270 */
[----:B--2---:R-:W-:-:S11]  /*7ce0*/  FMNMX R7, R2, R7, !PT ;  /* 0x0000000702077209 */ /* 0x004fd60007800000 */
[----:B------:R-:W-:Y:S05]  /*7cf0*/  @P0 BRA `(.L_x_4509) ;  /* 0x0000000000080947 */ /* 0x000fea0003800000 */
[----:B------:R-:W2:Y:S02]  /*7d00*/  LDC.64 R4, c[0x0][0x3a8] ;  /* 0x0000ea00ff047b82 */ /* 0x000ea40000000a00 */
[----:B--2---:R2:W-:Y:S02]  /*7d10*/  REDG.E.MAX.S32.STRONG.GPU desc[UR24][R4.64], R7 ;  /* 0x000000070400798e */ /* 0x0045e4000d12e318 */
.L_x_4509:
[----:B------:R-:W-:Y:S05]  /*7d20*/  BSYNC B0 ;  /* 0x0000000000007941 */ /* 0x000fea0003800000 */
.L_x_4508:
        /* <DEDUP_REMOVED lines=11> */
[----:B--23--:R-:W-:-:S07]  /*7de0*/  MOV R7, 0x7e00 ;  /* 0x00007e0000077802 */ /* 0x00cfce0000000f00 */
[----:B01----:R-:W-:Y:S05]  /*7df0*/  CALL.REL.NOINC `($__internal_81_$__cuda_sm20_rcp_rn_f32_slowpath) ;  /* 0x0000000400987944 */ /* 0x003fea0003c00000 */
[----:B------:R-:W-:Y:S05]  /*7e00*/  BRA `(.L_x_4512) ;  /* 0x0000000000147947 */ /* 0x000fea0003800000 */
.L_x_4511:
[----:B--23--:R-:W2:Y:S01]  /*7e10*/  MUFU.RCP R5, UR23 ;  /* 0x0000001700057d08 */ /* 0x00cea20008001000 */
[----:B------:R-:W-:-:S04]  /*7e20*/  IMAD.U32 R0, RZ, RZ, UR23 ;  /* 0x00000017ff007e24 */ /* 0x000fc8000f8e00ff */
[----:B--2---:R-:W-:-:S04]  /*7e30*/  FFMA R0, R5, R0, -1 ;  /* 0xbf80000005007423 */ /* 0x004fc80000000000 */
[----:B------:R-:W-:-:S04]  /*7e40*/  FADD.FTZ R0, -R0, -RZ ;  /* 0x800000ff00007221 */ /* 0x000fc80000010100 */
[----:B------:R-:W-:-:S07]  /*7e50*/  FFMA R5, R5, R0, R5 ;  /* 0x0000000005057223 */ /* 0x000fce0000000005 */
.L_x_4512:
[----:B0-----:R-:W0:Y:S02]  /*7e60*/  LDC.64 R2, c[0x0][0x3b0] ;  /* 0x0000ec00ff027b82 */ /* 0x001e240000000a00 */
[----:B0-----:R-:W-:Y:S01]  /*7e70*/  STG.E desc[UR24][R2.64], R5 ;  /* 0x0000000502007986 */ /* 0x001fe2000c101918 */
[----:B------:R-:W-:Y:S05]  /*7e80*/  EXIT ;  /* 0x000000000000794d */ /* 0x000fea0003800000 */
.L_x_4510:
[----:B------:R-:W-:Y:S02]  /*7e90*/  IMAD.MOV.U32 R9, RZ, RZ, 0x4 ;  /* 0x00000004ff097424 */ /* 0x000fe400078e00ff */
[----:B-1----:R-:W-:Y:S02]  /*7ea0*/  IMAD.MOV.U32 R11, RZ, RZ, 0x1f ;  /* 0x0000001fff0b7424 */ /* 0x002fe400078e00ff */
[----:B------:R-:W-:-:S07]  /*7eb0*/  IMAD.MOV.U32 R4, RZ, RZ, -0x1 ;  /* 0xffffffffff047424 */ /* 0x000fce00078e00ff */
[----:B0-2---:R-:W-:Y:S05]  /*7ec0*/  WARPSYNC.COLLECTIVE R4, `(.L_x_4513) ;  /* 0x0000000004087348 */ /* 0x005fea0003c00000 */
[----:B--2---:R1:W2:Y:S02]  /*7ed0*/  SHFL.DOWN P0, R7, R0, R9, R11 ;  /* 0x0800000900077389 */ /* 0x0042a4000000000b */
[----:B012---:R-:W-:Y:S05]  /*7ee0*/  ENDCOLLECTIVE ;  /* 0x000000000000791b */ /* 0x007fea0003800000 */
.L_x_4513:
[----:B------:R-:W-:Y:S02]  /*7ef0*/  IMAD.MOV.U32 R9, RZ, RZ, 0x2 ;  /* 0x00000002ff097424 */ /* 0x000fe400078e00ff */
[----:B------:R-:W-:-:S05]  /*7f00*/  IMAD.MOV.U32 R5, RZ, RZ, R7 ;  /* 0x000000ffff057224 */ /* 0x000fca00078e0007 */
[----:B------:R-:W-:-:S05]  /*7f10*/  FMNMX R5, R5, R0, !PT ;  /* 0x0000000005057209 */ /* 0x000fca0007800000 */
[----:B------:R-:W-:-:S07]  /*7f20*/  IMAD.MOV.U32 R0, RZ, RZ, R5 ;  /* 0x000000ffff007224 */ /* 0x000fce00078e0005 */
[----:B------:R-:W-:Y:S05]  /*7f30*/  WARPSYNC.COLLECTIVE R4, `(.L_x_4514) ;  /* 0x0000000004087348 */ /* 0x000fea0003c00000 */
[----:B------:R0:W1:Y:S02]  /*7f40*/  SHFL.DOWN P0, R7, R0, R9, R11 ;  /* 0x0800000900077389 */ /* 0x000064000000000b */
[----:B01----:R-:W-:Y:S05]  /*7f50*/  ENDCOLLECTIVE ;  /* 0x000000000000791b */ /* 0x003fea0003800000 */
.L_x_4514:
[----:B------:R-:W-:Y:S02]  /*7f60*/  IMAD.MOV.U32 R9, RZ, RZ, 0x1 ;  /* 0x00000001ff097424 */ /* 0x000fe400078e00ff */
[----:B------:R-:W-:-:S05]  /*7f70*/  IMAD.MOV.U32 R2, RZ, RZ, R7 ;  /* 0x000000ffff027224 */ /* 0x000fca00078e0007 */
[----:B------:R-:W-:-:S05]  /*7f80*/  FMNMX R2, R5, R2, !PT ;  /* 0x0000000205027209 */ /* 0x000fca0007800000 */
[----:B------:R-:W-:-:S07]  /*7f90*/  IMAD.MOV.U32 R0, RZ, RZ, R2 ;  /* 0x000000ffff007224 */ /* 0x000fce00078e0002 */
[----:B------:R-:W-:Y:S05]  /*7fa0*/  WARPSYNC.COLLECTIVE R4, `(.L_x_4515) ;  /* 0x0000000004087348 */ /* 0x000fea0003c00000 */
[----:B------:R0:W1:Y:S02]  /*7fb0*/  SHFL.DOWN P0, R7, R0, R9, R11 ;  /* 0x0800000900077389 */ /* 0x000064000000000b */
[----:B01----:R-:W-:Y:S05]  /*7fc0*/  ENDCOLLECTIVE ;  /* 0x000000000000791b */ /* 0x003fea0003800000 */
.L_x_4515:
[----:B------:R-:W-:Y:S05]  /*7fd0*/  BRA `(.L_x_4516) ;  /* 0xfffffffc003c7947 */ /* 0x000fea000383ffff */
        .weak           $__internal_80_$__cuda_sm20_div_u64
        .type           $__internal_80_$__cuda_sm20_div_u64,@function
        .size           $__internal_80_$__cuda_sm20_div_u64,($__internal_81_$__cuda_sm20_rcp_rn_f32_slowpath - $__internal_80_$__cuda_sm20_div_u64)
$__internal_80_$__cuda_sm20_div_u64:
        /* <DEDUP_REMOVED lines=71> */
[----:B------:R-:W-:Y:S11]  /*8450*/  RET.REL.NODEC R2 `(_ZN18transformer_engine6detail43dgated_act_cast_transpose_kernel_notalignedILi2ELi4Ef6__half13__nv_fp8_e4m3NS_5EmptyEXadL_ZNS_6dsreluIffEET_T0_RKS4_EEXadL_ZNS_5sreluIffEES6_S7_S9_EEEEvPKT2_SD_PT3_SF_PKT1_PSG_SJ_mmm) ;  /* 0xffffff7802e87950 */ /* 0x000ff60003c3ffff */
        .weak           $__internal_81_$__cuda_sm20_rcp_rn_f32_slowpath
        .type           $__internal_81_$__cuda_sm20_rcp_rn_f32_slowpath,@function
        .size           $__internal_81_$__cuda_sm20_rcp_rn_f32_slowpath,(.L_x_29382 - $__internal_81_$__cuda_sm20_rcp_rn_f32_slowpath)
$__internal_81_$__cuda_sm20_rcp_rn_f32_slowpath:
        /* <DEDUP_REMOVED lines=15> */
.L_x_4517:
        /* <DEDUP_REMOVED lines=33> */
.L_x_4519:
[----:B------:R0:W1:Y:S02]  /*8760*/  MUFU.RCP R2, R0 ;  /* 0x0000000000027308 */ /* 0x0000640000001000 */
.L_x_4518:
[----:B-1-3--:R-:W-:Y:S02]  /*8770*/  IMAD.MOV.U32 R5, RZ, RZ, R2 ;  /* 0x000000ffff057224 */ /* 0x00afe400078e0002 */
[----:B------:R-:W-:Y:S02]  /*8780*/  IMAD.MOV.U32 R2, RZ, RZ, R7 ;  /* 0x000000ffff027224 */ /* 0x000fe400078e0007 */
[----:B------:R-:W-:-:S04]  /*8790*/  IMAD.MOV.U32 R3, RZ, RZ, 0x0 ;  /* 0x00000000ff037424 */ /* 0x000fc800078e00ff */
[----:B0-2---:R-:W-:Y:S05]  /*87a0*/  RET.REL.NODEC R2 `(_ZN18transformer_engine6detail43dgated_act_cast_transpose_kernel_notalignedILi2ELi4Ef6__half13__nv_fp8_e4m3NS_5EmptyEXadL_ZNS_6dsreluIffEET_T0_RKS4_EEXadL_ZNS_5sreluIffEES6_S7_S9_EEEEvPKT2_SD_PT3_SF_PKT1_PSG_SJ_mmm) ;  /* 0xffffff7802147950 */ /* 0x005fea0003c3ffff */
.L_x_4520:
        /* <DEDUP_REMOVED lines=13> */
.L_x_29382:


//--------------------- .text._ZN18transformer_engine6detail32dgated_act_cast_transpose_kernelILi2ELi4Ef6__half13__nv_fp8_e4m3NS_5EmptyEXadL_ZNS_6dsreluIffEET_T0_RKS4_EEXadL_ZNS_5sreluIffEES6_S7_S9_EEEEvPKT2_SD_PT3_SF_PKT1_PSG_SJ_mmm --------------------------
	.section	.text._ZN18transformer_engine6detail32dgated_act_cast_transpose_kernelILi2ELi4Ef6__half13__nv_fp8_e4m3NS_5EmptyEXadL_ZNS_6dsreluIffEET_T0_RKS4_EEXadL_ZNS_5sreluIffEES6_S7_S9_EEEEvPKT2_SD_PT3_SF_PKT1_PSG_SJ_mmm,"ax",@progbits
	.align	128
        .global         _ZN18transformer_engine6detail32dgated_act_cast_transpose_kernelILi2ELi4Ef6__half13__nv_fp8_e4m3NS_5EmptyEXadL_ZNS_6dsreluIffEET_T0_RKS4_EEXadL_ZNS_5sreluIffEES6_S7_S9_EEEEvPKT2_SD_PT3_SF_PKT1_PSG_SJ_mmm
        .type           _ZN18transformer_engine6detail32dgated_act_cast_transpose_kernelILi2ELi4Ef6__half13__nv_fp8_e4m3NS_5EmptyEXadL_ZNS_6dsreluIffEET_T0_RKS4_EEXadL_ZNS_5sreluIffEES6_S7_S9_EEEEvPKT2_SD_PT3_SF_PKT1_PSG_SJ_mmm,@function
        .size           _ZN18transformer_engine6detail32dgated_act_cast_transpose_kernelILi2ELi4Ef6__half13__nv_fp8_e4m3NS_5EmptyEXadL_ZNS_6dsreluIffEET_T0_RKS4_EEXadL_ZNS_5sreluIffEES6_S7_S9_EEEEvPKT2_SD_PT3_SF_PKT1_PSG_SJ_mmm,(.L_x_29384 - _ZN18transformer_engine6detail32dgated_act_cast_transpose_kernelILi2ELi4Ef6__half13__nv_fp8_e4m3NS_5EmptyEXadL_ZNS_6dsreluIffEET_T0_RKS4_EEXadL_ZNS_5sreluIffEES6_S7_S9_EEEEvPKT2_SD_PT3_SF_PKT1_PSG_SJ_mmm)
        .other          _ZN18transformer_engine6detail32dgated_act_cast_transpose_kernelILi2ELi4Ef6__half13__nv_fp8_e4m3NS_5EmptyEXadL_ZNS_6dsreluIffEET_T0_RKS4_EEXadL_ZNS_5sreluIffEES6_S7_S9_EEEEvPKT2_SD_PT3_SF_PKT1_PSG_SJ_mmm,@"STO_CUDA_ENTRY STV_DEFAULT"
_ZN18transformer_engine6detail32dgated_act_cast_transpose_kernelILi2ELi4Ef6__half13__nv_fp8_e4m3NS_5EmptyEXadL_ZNS_6dsreluIffEET_T0_RKS4_EEXadL_ZNS_5sreluIffEES6_S7_S9_EEEEvPKT2_SD_PT3_SF_PKT1_PSG_SJ_mmm:
.text._ZN18transformer_engine6detail32dgated_act_cast_transpose_kernelILi2ELi4Ef6__half13__nv_fp8_e4m3NS_5EmptyEXadL_ZNS_6dsreluIffEET_T0_RKS4_EEXadL_ZNS_5sreluIffEES6_S7_S9_EEEEvPKT2_SD_PT3_SF_PKT1_PSG_SJ_mmm:
        /* <DEDUP_REMOVED lines=39> */
.L_x_4521:
[----:B------:R-:W-:-:S07]  /*0270*/  MOV R4, 0x290 ;  /* 0x0000029000047802 */ /* 0x000fce0000000f00 */
[----:B------:R-:W-:Y:S05]  /*0280*/  CALL.REL.NOINC `($__internal_82_$__cuda_sm20_div_u64) ;  /* 0x00000050009c7944 */ /* 0x000fea0003c00000 */
        /* <DEDUP_REMOVED lines=11> */
.L_x_4522:
        /* <DEDUP_REMOVED lines=17> */
[C---:B------:R-:W-:Y:S01]  /*0450*/  IMAD.SHL.U32 R3, R2.reuse, 0x4, RZ ;  /* 0x0000000402037824 */ /* 0x040fe200078e00ff */
[----:B------:R-:W-:Y:S01]  /*0460*/  ULEA.HI.X UR8, UR12, UR16, UR19, 0x7, UP2 ;  /* 0x000000100c087291 */ /* 0x000fe200090f3c13 */
[----:B------:R-:W-:Y:S01]  /*0470*/  IMAD.SHL.U32 R2, R2, 0x10, RZ ;  /* 0x0000001002027824 */ /* 0x000fe200078e00ff */
[----:B------:R-:W-:Y:S01]  /*0480*/  ULEA UR15, UP0, UR12, UR15, 0x8 ;  /* 0x0000000f0c0f7291 */ /* 0x000fe2000f8040ff */
[----:B------:R-:W-:Y:S01]  /*0490*/  IMAD.IADD R20, R0, 0x1, -R3 ;  /* 0x0000000100147824 */ /* 0x000fe200078e0a03 */
[----:B------:R-:W-:Y:S01]  /*04a0*/  ULEA.HI.X UR18, UR18, UR9, UR8, 0x1, UP1 ;  /* 0x0000000912127291 */ /* 0x000fe200088f0c08 */
[----:B------:R-:W-:Y:S01]  /*04b0*/  IMAD R34, R2, UR7, RZ ;  /* 0x0000000702227c24 */ /* 0x000fe2000f8e02ff */
[----:B------:R-:W-:Y:S02]  /*04c0*/  ULOP3.LUT UR8, UR25, 0x7fffffff, URZ, 0xc0, !UPT ;  /* 0x7fffffff19087892 */ /* 0x000fe4000f8ec0ff */
[----:B------:R-:W-:Y:S01]  /*04d0*/  LOP3.LUT R6, R20, 0x1f, RZ, 0xc0, !PT ;  /* 0x0000001f14067812 */ /* 0x000fe200078ec0ff */
[----:B------:R-:W-:-:S02]  /*04e0*/  ULEA UR13, UP2, UR15, UR10, 0x1 ;  /* 0x0000000a0f0d7291 */ /* 0x000fc4000f8408ff */
[----:B------:R-:W-:Y:S02]  /*04f0*/  ULEA.HI.X UR16, UR12, UR16, UR19, 0x8, UP0 ;  /* 0x000000100c107291 */ /* 0x000fe400080f4413 */
[----:B------:R-:W-:Y:S01]  /*0500*/  IMAD.WIDE.U32 R4, R2, UR27, R6 ;  /* 0x0000001b02047c25 */ /* 0x000fe2000f8e0006 */
[----:B------:R-:W-:Y:S02]  /*0510*/  USHF.L.U64.HI UR21, UR24, 0x2, UR25 ;  /* 0x0000000218157899 */ /* 0x000fe40008010219 */
[----:B------:R-:W-:Y:S01]  /*0520*/  ULEA.HI.X UR12, UR15, UR11, UR16, 0x1, UP2 ;  /* 0x0000000b0f0c7291 */ /* 0x000fe200090f0c10 */
[----:B------:R-:W-:Y:S01]  /*0530*/  IMAD.IADD R5, R5, 0x1, R34 ;  /* 0x0000000105057824 */ /* 0x000fe200078e0222 */
[----:B------:R-:W-:Y:S01]  /*0540*/  LEA R8, P0, R4, UR17, 0x2 ;  /* 0x0000001104087c11 */ /* 0x000fe2000f8010ff */
[----:B------:R-:W-:Y:S01]  /*0550*/  IMAD R13, R2, UR8, RZ ;  /* 0x00000008020d7c24 */ /* 0x000fe2000f8e02ff */
[----:B------:R-:W-:Y:S02]  /*0560*/  USHF.L.U32 UR30, UR24, 0x1, URZ ;  /* 0x00000001181e7899 */ /* 0x000fe400080006ff */
[----:B------:R-:W-:Y:S01]  /*0570*/  LEA.HI.X R9, R4, UR18, R5, 0x2, P0 ;  /* 0x0000001204097c11 */ /* 0x000fe200080f1405 */
[----:B------:R-:W-:Y:S01]  /*0580*/  IMAD.WIDE.U32 R4, R2, UR24, R6 ;  /* 0x0000001802047c25 */ /* 0x000fe2000f8e0006 */
[----:B------:R-:W-:-:S02]  /*0590*/  USHF.L.U32 UR19, UR24, 0x2, URZ ;  /* 0x0000000218137899 */ /* 0x000fc400080006ff */
[----:B------:R-:W-:Y:S01]  /*05a0*/  USHF.L.U64.HI UR31, UR24, 0x1, UR25 ;  /* 0x00000001181f7899 */ /* 0x000fe20008010219 */
[C---:B------:R-:W-:Y:S01]  /*05b0*/  IMAD.SHL.U32 R12, R4.reuse, 0x4, RZ ;  /* 0x00000004040c7824 */ /* 0x040fe200078e00ff */
[----:B----4-:R-:W-:Y:S01]  /*05c0*/  ISETP.NE.U32.AND P0, PT, RZ, UR28, PT ;  /* 0x0000001cff007c0c */ /* 0x010fe2000bf05070 */
[----:B------:R-:W-:Y:S01]  /*05d0*/  IMAD.IADD R5, R5, 0x1, R13 ;  /* 0x0000000105057824 */ /* 0x000fe200078e020d */
[----:B------:R-:W-:Y:S01]  /*05e0*/  USHF.L.U32 UR26, UR27, 0x2, URZ ;  /* 0x000000021b1a7899 */ /* 0x000fe200080006ff */
[----:B------:R-:W-:Y:S01]  /*05f0*/  IMAD.SHL.U32 R16, R4, 0x4, RZ ;  /* 0x0000000404107824 */ /* 0x000fe200078e00ff */
[----:B------:R-:W-:Y:S01]  /*0600*/  IADD3 R18, P1, PT, R12, UR13, RZ ;  /* 0x0000000d0c127c10 */ /* 0x000fe2000ff3e0ff */
[----:B------:R-:W-:Y:S01]  /*0610*/  USHF.L.U64.HI UR7, UR27, 0x2, UR7 ;  /* 0x000000021b077899 */ /* 0x000fe20008010207 */
[----:B------:R-:W-:Y:S01]  /*0620*/  SHF.L.U64.HI R17, R4, 0x2, R5 ;  /* 0x0000000204117819 */ /* 0x000fe20000010205 */
[----:B------:R-:W-:Y:S01]  /*0630*/  VIADD R6, R16, UR13 ;  /* 0x0000000d10067c36 */ /* 0x000fe20008000000 */
[----:B------:R-:W-:Y:S01]  /*0640*/  IADD3 RZ, P2, PT, R18, UR19, RZ ;  /* 0x0000001312ff7c10 */ /* 0x000fe2000ff5e0ff */
[----:B---3--:R0:W2:Y:S01]  /*0650*/  LDG.E R35, desc[UR22][R8.64] ;  /* 0x0000001608237981 */ /* 0x0080a2000c1e1900 */
[----:B------:R-:W-:Y:S01]  /*0660*/  IADD3.X R7, PT, PT, R17, UR12, RZ, P1, !PT ;  /* 0x0000000c11077c10 */ /* 0x000fe20008ffe4ff */
[----:B------:R-:W-:Y:S01]  /*0670*/  VIADD R10, R6, UR19 ;  /* 0x00000013060a7c36 */ /* 0x000fe20008000000 */
[----:B------:R-:W-:Y:S01]  /*0680*/  ISETP.NE.AND.EX P0, PT, RZ, UR29, PT, P0 ;  /* 0x0000001dff007c0c */ /* 0x000fe2000bf05300 */
[----:B------:R-:W-:Y:S01]  /*0690*/  UIADD3 UR28, UP0, UPT, UR30, UR13, URZ ;  /* 0x0000000d1e1c7290 */ /* 0x000fe2000ff1e0ff */
[----:B------:R-:W-:Y:S01]  /*06a0*/  IADD3.X R11, PT, PT, R7, UR21, RZ, P2, !PT ;  /* 0x00000015070b7c10 */ /* 0x000fe200097fe4ff */
[----:B------:R1:W3:Y:S01]  /*06b0*/  LDG.E R33, desc[UR22][R6.64] ;  /* 0x0000001606217981 */ /* 0x0002e2000c1e1900 */
[----:B------:R-:W-:-:S03]  /*06c0*/  IADD3 R14, P1, PT, R8, UR26, RZ ;  /* 0x0000001a080e7c10 */ /* 0x000fc6000ff3e0ff */
[----:B------:R4:W5:Y:S06]  /*06d0*/  LDG.E R25, desc[UR22][R10.64] ;  /* 0x000000160a197981 */ /* 0x00096c000c1e1900 */
[----:B------:R-:W1:Y:S01]  /*06e0*/  @P0 LDC.64 R36, c[0x0][0x3a0] ;  /* 0x0000e800ff240b82 */ /* 0x000e620000000a00 */
[----:B------:R-:W-:Y:S01]  /*06f0*/  UIADD3.X UR29, UPT, UPT, UR31, UR12, URZ, UP0, !UPT ;  /* 0x0000000c1f1d7290 */ /* 0x000fe200087fe4ff */
[----:B------:R-:W-:Y:S02]  /*0700*/  IADD3.X R15, PT, PT, R9, UR7, RZ, P1, !PT ;  /* 0x00000007090f7c10 */ /* 0x000fe40008ffe4ff */
[----:B------:R-:W-:Y:S01]  /*0710*/  IADD3 R12, P1, PT, R12, UR28, RZ ;  /* 0x0000001c0c0c7c10 */ /* 0x000fe2000ff3e0ff */
[----:B0-----:R-:W-:-:S02]  /*0720*/  VIADD R8, R16, UR28 ;  /* 0x0000001c10087c36 */ /* 0x001fc40008000000 */
[----:B------:R-:W2:Y:S01]  /*0730*/  LDG.E R38, desc[UR22][R14.64] ;  /* 0x000000160e267981 */ /* 0x000ea2000c1e1900 */
[----:B------:R-:W-:Y:S02]  /*0740*/  IADD3.X R9, PT, PT, R17, UR29, RZ, P1, !PT ;  /* 0x0000001d11097c10 */ /* 0x000fe40008ffe4ff */
[----:B------:R-:W-:Y:S01]  /*0750*/  IADD3 RZ, P1, PT, R12, UR19, RZ ;  /* 0x000000130cff7c10 */ /* 0x000fe2000ff3e0ff */
[----:B------:R-:W-:Y:S02]  /*0760*/  VIADD R16, R8, UR19 ;  /* 0x0000001308107c36 */ /* 0x000fe40008000000 */
[----:B------:R0:W2:Y:S01]  /*0770*/  LDG.E R22, desc[UR22][R8.64] ;  /* 0x0000001608167981 */ /* 0x0000a2000c1e1900 */
[----:B------:R-:W-:Y:S01]  /*0780*/  IADD3.X R17, PT, PT, R9, UR21, RZ, P1, !PT ;  /* 0x0000001509117c10 */ /* 0x000fe20008ffe4ff */
[----:B------:R-:W-:Y:S02]  /*0790*/  USHF.L.U32 UR8, UR24, 0x3, URZ ;  /* 0x0000000318087899 */ /* 0x000fe400080006ff */
[----:B------:R-:W-:-:S02]  /*07a0*/  USHF.L.U64.HI UR9, UR24, 0x3, UR25 ;  /* 0x0000000318097899 */ /* 0x000fc40008010219 */
[----:B------:R-:W2:Y:S04]  /*07b0*/  LDG.E R23, desc[UR22][R16.64] ;  /* 0x0000001610177981 */ /* 0x000ea8000c1e1900 */
[----:B-1----:R-:W2:Y:S01]  /*07c0*/  @P0 LDG.E R36, desc[UR22][R36.64] ;  /* 0x0000001624240981 */ /* 0x002ea2000c1e1900 */
[----:B------:R-:W-:-:S04]  /*07d0*/  IADD3 R6, P1, PT, R18, UR8, RZ ;  /* 0x0000000812067c10 */ /* 0x000fc8000ff3e0ff */
[----:B------:R-:W-:Y:S02]  /*07e0*/  IADD3.X R7, PT, PT, R7, UR9, RZ, P1, !PT ;  /* 0x0000000907077c10 */ /* 0x000fe40008ffe4ff */
[----:B----4-:R-:W-:-:S03]  /*07f0*/  IADD3 R10, P1, PT, R14, UR26, RZ ;  /* 0x0000001a0e0a7c10 */ /* 0x010fc6000ff3e0ff */
[----:B------:R1:W4:Y:S01]  /*0800*/  LDG.E R42, desc[UR22][R6.64] ;  /* 0x00000016062a7981 */ /* 0x000322000c1e1900 */
[----:B------:R-:W-:Y:S02]  /*0810*/  IADD3 R40, P3, PT, R6, UR19, RZ ;  /* 0x0000001306287c10 */ /* 0x000fe4000ff7e0ff */
[----:B0-----:R-:W-:Y:S02]  /*0820*/  IADD3 R8, P2, PT, R12, UR8, RZ ;  /* 0x000000080c087c10 */ /* 0x001fe4000ff5e0ff */
[----:B------:R-:W-:Y:S02]  /*0830*/  IADD3.X R11, PT, PT, R15, UR7, RZ, P1, !PT ;  /* 0x000000070f0b7c10 */ /* 0x000fe40008ffe4ff */
[----:B------:R-:W-:Y:S02]  /*0840*/  IADD3.X R41, PT, PT, R7, UR21, RZ, P3, !PT ;  /* 0x0000001507297c10 */ /* 0x000fe40009ffe4ff */
[----:B------:R-:W-:Y:S01]  /*0850*/  IADD3.X R9, PT, PT, R9, UR9, RZ, P2, !PT ;  /* 0x0000000909097c10 */ /* 0x000fe200097fe4ff */
[----:B------:R-:W4:Y:S01]  /*0860*/  LDG.E R12, desc[UR22][R10.64] ;  /* 0x000000160a0c7981 */ /* 0x000f22000c1e1900 */
[----:B------:R-:W-:Y:S01]  /*0870*/  IADD3 R14, P1, PT, R10, UR26, RZ ;  /* 0x0000001a0a0e7c10 */ /* 0x000fe2000ff3e0ff */
[----:B------:R-:W0:Y:S02]  /*0880*/  LDCU.128 UR8, c[0x0][0x390] ;  /* 0x00007200ff0877ac */ /* 0x000e240008000c00 */
[----:B------:R-:W4:Y:S01]  /*0890*/  LDG.E R40, desc[UR22][R40.64] ;  /* 0x0000001628287981 */ /* 0x000f22000c1e1900 */
[----:B------:R-:W-:-:S03]  /*08a0*/  IADD3.X R15, PT, PT, R11, UR7, RZ, P1, !PT ;  /* 0x000000070b0f7c10 */ /* 0x000fc60008ffe4ff */
[----:B------:R0:W4:Y:S01]  /*08b0*/  LDG.E R17, desc[UR22][R8.64] ;  /* 0x0000001608117981 */ /* 0x000122000c1e1900 */
[----:B------:R-:W-:-:S03]  /*08c0*/  IADD3 R18, P2, PT, R8, UR19, RZ ;  /* 0x0000001308127c10 */ /* 0x000fc6000ff5e0ff */
[----:B------:R0:W4:Y:S01]  /*08d0*/  LDG.E R37, desc[UR22][R14.64] ;  /* 0x000000160e257981 */ /* 0x000122000c1e1900 */
[----:B------:R-:W-:-:S05]  /*08e0*/  IADD3.X R19, PT, PT, R9, UR21, RZ, P2, !PT ;  /* 0x0000001509137c10 */ /* 0x000fca00097fe4ff */
[----:B------:R0:W4:Y:S01]  /*08f0*/  LDG.E R16, desc[UR22][R18.64] ;  /* 0x0000001612107981 */ /* 0x000122000c1e1900 */
[----:B-1----:R-:W-:Y:S02]  /*0900*/  IMAD.U32 R6, RZ, RZ, UR26 ;  /* 0x0000001aff067e24 */ /* 0x002fe4000f8e00ff */
[----:B------:R-:W-:Y:S02]  /*0910*/  IMAD.U32 R7, RZ, RZ, UR7 ;  /* 0x00000007ff077e24 */ /* 0x000fe4000f8e00ff */
[----:B------:R-:W-:Y:S02]  /*0920*/  VIADD R20, R20, 0xffffffff ;  /* 0xffffffff14147836 */ /* 0x000fe40000000000 */
[----:B------:R-:W-:Y:S01]  /*0930*/  IMAD.WIDE.U32 R6, R2, UR27, R6 ;  /* 0x0000001b02067c25 */ /* 0x000fe2000f8e0006 */
[----:B0-----:R-:W-:Y:S02]  /*0940*/  UIADD3 UR8, UP0, UPT, UR15, UR8, URZ ;  /* 0x000000080f087290 */ /* 0x001fe4000ff1e0ff */
[----:B------:R-:W-:Y:S01]  /*0950*/  LOP3.LUT R26, R20, 0x1f, RZ, 0xc0, !PT ;  /* 0x0000001f141a7812 */ /* 0x000fe200078ec0ff */
[----:B------:R-:W-:Y:S01]  /*0960*/  IMAD.IADD R34, R34, 0x1, R7 ;  /* 0x0000000122227824 */ /* 0x000fe200078e0207 */
[----:B------:R-:W-:-:S02]  /*0970*/  UIADD3.X UR9, UPT, UPT, UR16, UR9, URZ, UP0, !UPT ;  /* 0x0000000910097290 */ /* 0x000fc400087fe4ff */
[----:B------:R-:W-:Y:S01]  /*0980*/  IADD3 R8, P1, PT, R26, R6, RZ ;  /* 0x000000061a087210 */ /* 0x000fe20007f3e0ff */
[----:B------:R-:W-:Y:S01]  /*0990*/  IMAD.MOV.U32 R27, RZ, RZ, RZ ;  /* 0x000000ffff1b7224 */ /* 0x000fe200078e00ff */
[----:B------:R-:W-:Y:S01]  /*09a0*/  LEA R14, P3, R4, UR8, 0x1 ;  /* 0x00000008040e7c11 */ /* 0x000fe2000f8608ff */
[----:B------:R-:W-:Y:S01]  /*09b0*/  IMAD.IADD R11, R26, 0x1, R6 ;  /* 0x000000011a0b7824 */ /* 0x000fe200078e0206 */
[----:B------:R-:W-:Y:S01]  /*09c0*/  LEA R10, P2, R8, UR17, 0x2 ;  /* 0x00000011080a7c11 */ /* 0x000fe2000f8410ff */
[----:B------:R-:W-:Y:S01]  /*09d0*/  IMAD.X R19, RZ, RZ, R34, P1 ;  /* 0x000000ffff137224 */ /* 0x000fe200008e0622 */
[----:B------:R-:W-:Y:S01]  /*09e0*/  LEA.HI.X R15, R4, UR9, R5, 0x1, P3 ;  /* 0x00000009040f7c11 */ /* 0x000fe200098f0c05 */
[--C-:B------:R-:W-:Y:S02]  /*09f0*/  IMAD.MOV.U32 R9, RZ, RZ, R26.reuse ;  /* 0x000000ffff097224 */ /* 0x100fe400078e001a */
[----:B------:R-:W-:Y:S01]  /*0a00*/  IMAD.WIDE.U32 R4, R2, UR24, R26 ;  /* 0x0000001802047c25 */ /* 0x000fe2000f8e001a */
[----:B------:R-:W-:Y:S01]  /*0a10*/  IADD3 R7, P1, PT, R6, UR26, RZ ;  /* 0x0000001a06077c10 */ /* 0x000fe2000ff3e0ff */
[----:B------:R-:W-:Y:S01]  /*0a20*/  ULOP3.LUT UR15, UR25, 0x7fffffff, URZ, 0xc0, !UPT ;  /* 0x7fffffff190f7892 */ /* 0x000fe2000f8ec0ff */
[----:B------:R-:W-:Y:S01]  /*0a30*/  LEA.HI.X R19, R8, UR18, R19, 0x2, P2 ;  /* 0x0000001208137c11 */ /* 0x000fe200090f1413 */
[----:B------:R-:W-:Y:S01]  /*0a40*/  IMAD.IADD R20, R26, 0x1, R6 ;  /* 0x000000011a147824 */ /* 0x000fe200078e0206 */
[----:B------:R-:W-:Y:S01]  /*0a50*/  LEA R18, R11, UR17, 0x2 ;  /* 0x000000110b127c11 */ /* 0x000fe2000f8e10ff */
[----:B------:R-:W-:Y:S01]  /*0a60*/  IMAD.U32 R21, RZ, RZ, UR24 ;  /* 0x00000018ff157e24 */ /* 0x000fe2000f8e00ff */
[----:B------:R-:W-:Y:S01]  /*0a70*/  IADD3 RZ, P2, PT, R10, UR26, RZ ;  /* 0x0000001a0aff7c10 */ /* 0x000fe2000ff5e0ff */
[----:B------:R-:W-:-:S02]  /*0a80*/  IMAD R6, R2, UR24, R9 ;  /* 0x0000001802067c24 */ /* 0x000fc4000f8e0209 */
[----:B------:R-:W-:Y:S02]  /*0a90*/  IMAD.IADD R5, R13, 0x1, R5 ;  /* 0x000000010d057824 */ /* 0x000fe400078e0205 */
[----:B------:R-:W-:Y:S01]  /*0aa0*/  IMAD.U32 R11, RZ, RZ, UR24 ;  /* 0x00000018ff0b7e24 */ /* 0x000fe2000f8e00ff */
[----:B------:R-:W-:Y:S01]  /*0ab0*/  UIMAD UR15, UR15, 0x5, URZ ;  /* 0x000000050f0f78a4 */ /* 0x000fe2000f8e02ff */
[----:B------:R-:W-:Y:S01]  /*0ac0*/  IMAD R21, R21, 0x5, R6 ;  /* 0x0000000515157824 */ /* 0x000fe200078e0206 */
[----:B------:R-:W-:Y:S01]  /*0ad0*/  IADD3.X R9, PT, PT, R19, UR7, RZ, P2, !PT ;  /* 0x0000000713097c10 */ /* 0x000fe200097fe4ff */
[----:B------:R-:W-:Y:S01]  /*0ae0*/  VIADD R8, R18, UR26 ;  /* 0x0000001a12087c36 */ /* 0x000fe20008000000 */
[----:B------:R-:W-:Y:S01]  /*0af0*/  IADD3 R6, P2, PT, R4, UR19, RZ ;  /* 0x0000001304067c10 */ /* 0x000fe2000ff5e0ff */
[----:B------:R-:W-:Y:S01]  /*0b00*/  IMAD.WIDE.U32 R10, R11, 0x5, R4 ;  /* 0x000000050b0a7825 */ /* 0x000fe200078e0004 */
[----:B------:R0:W4:Y:S03]  /*0b10*/  LDG.E R28, desc[UR22][R18.64] ;  /* 0x00000016121c7981 */ /* 0x000126000c1e1900 */
[----:B------:R-:W-:Y:S01]  /*0b20*/  VIADD R27, R11, UR15 ;  /* 0x0000000f0b1b7c36 */ /* 0x000fe20008000000 */
[----:B------:R-:W-:Y:S01]  /*0b30*/  LEA R20, R20, UR17, 0x2 ;  /* 0x0000001114147c11 */ /* 0x000fe2000f8e10ff */
[----:B------:R1:W4:Y:S01]  /*0b40*/  LDG.E R44, desc[UR22][R8.64] ;  /* 0x00000016082c7981 */ /* 0x000322000c1e1900 */
[----:B0-----:R-:W-:Y:S01]  /*0b50*/  IADD3.X R19, PT, PT, R5, UR21, RZ, P2, !PT ;  /* 0x0000001505137c10 */ /* 0x001fe200097fe4ff */
[----:B------:R-:W-:Y:S01]  /*0b60*/  IMAD.SHL.U32 R18, R6, 0x4, RZ ;  /* 0x0000000406127824 */ /* 0x000fe200078e00ff */
[----:B------:R-:W-:-:S02]  /*0b70*/  IADD3 R4, P2, PT, R8, UR26, RZ ;  /* 0x0000001a08047c10 */ /* 0x000fc4000ff5e0ff */
[----:B------:R-:W-:Y:S01]  /*0b80*/  SHF.L.U64.HI R19, R6, 0x2, R19 ;  /* 0x0000000206137819 */ /* 0x000fe20000010213 */
[C---:B------:R-:W-:Y:S01]  /*0b90*/  IMAD.SHL.U32 R6, R10.reuse, 0x4, RZ ;  /* 0x000000040a067824 */ /* 0x040fe200078e00ff */
[----:B------:R-:W-:Y:S02]  /*0ba0*/  SHF.L.U64.HI R27, R10, 0x2, R27 ;  /* 0x000000020a1b7819 */ /* 0x000fe4000001021b */
[----:B------:R-:W-:Y:S02]  /*0bb0*/  IADD3.X R5, PT, PT, R9, UR7, RZ, P2, !PT ;  /* 0x0000000709057c10 */ /* 0x000fe400097fe4ff */
[----:B------:R-:W-:Y:S01]  /*0bc0*/  IADD3 R10, P2, PT, R18, UR13, RZ ;  /* 0x0000000d120a7c10 */ /* 0x000fe2000ff5e0ff */
[----:B------:R-:W-:Y:S02]  /*0bd0*/  VIADD R20, R20, UR26 ;  /* 0x0000001a14147c36 */ /* 0x000fe40008000000 */
[----:B-1----:R-:W-:Y:S01]  /*0be0*/  IMAD.SHL.U32 R8, R21, 0x4, RZ ;  /* 0x0000000415087824 */ /* 0x002fe200078e00ff */
[----:B------:R-:W-:Y:S01]  /*0bf0*/  IADD3.X R11, PT, PT, R19, UR12, RZ, P2, !PT ;  /* 0x0000000c130b7c10 */ /* 0x000fe200097fe4ff */
[----:B------:R-:W-:Y:S01]  /*0c00*/  VIADD R20, R20, UR26 ;  /* 0x0000001a14147c36 */ /* 0x000fe20008000000 */
[----:B------:R-:W-:Y:S01]  /*0c10*/  IADD3 RZ, P4, PT, R4, UR26, RZ ;  /* 0x0000001a04ff7c10 */ /* 0x000fe2000ff9e0ff */
[----:B------:R0:W4:Y:S04]  /*0c20*/  LDG.E R45, desc[UR22][R4.64] ;  /* 0x00000016042d7981 */ /* 0x000128000c1e1900 */
[----:B------:R1:W4:Y:S01]  /*0c30*/  LDG.E R29, desc[UR22][R10.64] ;  /* 0x000000160a1d7981 */ /* 0x000322000c1e1900 */
[----:B------:R-:W-:Y:S01]  /*0c40*/  VIADD R46, R20, UR26 ;  /* 0x0000001a142e7c36 */ /* 0x000fe20008000000 */
[----:B------:R-:W-:-:S04]  /*0c50*/  IADD3 R20, P2, PT, R6, UR13, RZ ;  /* 0x0000000d06147c10 */ /* 0x000fc8000ff5e0ff */
[----:B------:R-:W-:Y:S02]  /*0c60*/  IADD3.X R21, PT, PT, R27, UR12, RZ, P2, !PT ;  /* 0x0000000c1b157c10 */ /* 0x000fe400097fe4ff */
[----:B------:R-:W-:-:S03]  /*0c70*/  IADD3 R18, P3, PT, R18, UR28, RZ ;  /* 0x0000001c12127c10 */ /* 0x000fc6000ff7e0ff */
[----:B------:R-:W4:Y:S01]  /*0c80*/  LDG.E R32, desc[UR22][R20.64] ;  /* 0x0000001614207981 */ /* 0x000f22000c1e1900 */
[----:B------:R-:W-:Y:S01]  /*0c90*/  IADD3.X R19, PT, PT, R19, UR29, RZ, P3, !PT ;  /* 0x0000001d13137c10 */ /* 0x000fe20009ffe4ff */
[----:B0-----:R-:W-:Y:S01]  /*0ca0*/  VIADD R4, R8, UR13 ;  /* 0x0000000d08047c36 */ /* 0x001fe20008000000 */
[----:B------:R-:W-:-:S03]  /*0cb0*/  IADD3 R8, P2, PT, R6, UR28, RZ ;  /* 0x0000001c06087c10 */ /* 0x000fc6000ff5e0ff */
[----:B------:R0:W4:Y:S01]  /*0cc0*/  LDG.E R24, desc[UR22][R18.64] ;  /* 0x0000001612187981 */ /* 0x000122000c1e1900 */
[----:B------:R-:W-:Y:S02]  /*0cd0*/  IADD3.X R9, PT, PT, R27, UR29, RZ, P2, !PT ;  /* 0x0000001d1b097c10 */ /* 0x000fe400097fe4ff */
[----:B-1----:R-:W-:-:S03]  /*0ce0*/  IADD3 R10, P3, PT, R20, UR19, RZ ;  /* 0x00000013140a7c10 */ /* 0x002fc6000ff7e0ff */
[----:B------:R1:W4:Y:S01]  /*0cf0*/  LDG.E R6, desc[UR22][R8.64] ;  /* 0x0000001608067981 */ /* 0x000322000c1e1900 */
[----:B------:R-:W-:-:S05]  /*0d00*/  IADD3.X R11, PT, PT, R21, UR21, RZ, P3, !PT ;  /* 0x00000015150b7c10 */ /* 0x000fca0009ffe4ff */
[----:B------:R5:W4:Y:S01]  /*0d10*/  LDG.E R30, desc[UR22][R10.64] ;  /* 0x000000160a1e7981 */ /* 0x000b22000c1e1900 */
[----:B------:R-:W-:Y:S01]  /*0d20*/  VIADD R27, R4, UR19 ;  /* 0x00000013041b7c36 */ /* 0x000fe20008000000 */
[----:B------:R-:W-:Y:S02]  /*0d30*/  IADD3 R4, P2, PT, R8, UR19, RZ ;  /* 0x0000001308047c10 */ /* 0x000fe4000ff5e0ff */
[----:B------:R-:W-:Y:S02]  /*0d40*/  IADD3 RZ, P3, PT, R10, UR19, RZ ;  /* 0x000000130aff7c10 */ /* 0x000fe4000ff7e0ff */
[----:B------:R-:W-:Y:S01]  /*0d50*/  IADD3.X R47, PT, PT, R5, UR7, RZ, P4, !PT ;  /* 0x00000007052f7c10 */ /* 0x000fe2000a7fe4ff */
[----:B0-----:R-:W-:Y:S01]  /*0d60*/  VIADD R18, R27, UR19 ;  /* 0x000000131b127c36 */ /* 0x001fe20008000000 */
[----:B------:R-:W-:Y:S02]  /*0d70*/  IADD3.X R5, PT, PT, R9, UR21, RZ, P2, !PT ;  /* 0x0000001509057c10 */ /* 0x000fe400097fe4ff */
[----:B------:R-:W-:Y:S01]  /*0d80*/  IADD3.X R19, PT, PT, R11, UR21, RZ, P3, !PT ;  /* 0x000000150b137c10 */ /* 0x000fe20009ffe4ff */
[----:B------:R-:W4:Y:S04]  /*0d90*/  LDG.E R46, desc[UR22][R46.64] ;  /* 0x000000162e2e7981 */ /* 0x000f28000c1e1900 */
[----:B------:R0:W4:Y:S04]  /*0da0*/  LDG.E R31, desc[UR22][R4.64] ;  /* 0x00000016041f7981 */ /* 0x000128000c1e1900 */
[----:B------:R-:W4:Y:S01]  /*0db0*/  LDG.E R18, desc[UR22][R18.64] ;  /* 0x0000001612127981 */ /* 0x000f22000c1e1900 */
[----:B-1----:R-:W-:Y:S01]  /*0dc0*/  IADD3 R8, P3, PT, R4, UR19, RZ ;  /* 0x0000001304087c10 */ /* 0x002fe2000ff7e0ff */
[----:B------:R-:W-:Y:S01]  /*0dd0*/  UMOV UR16, 0x3f800000 ;  /* 0x3f80000000107882 */ /* 0x000fe20000000000 */
[----:B---3--:R-:W-:-:S02]  /*0de0*/  HADD2.F32 R21, -RZ, R33.H0_H0 ;  /* 0x20000021ff157230 */ /* 0x008fc40000004100 */
[----:B-----5:R-:W-:-:S03]  /*0df0*/  HADD2.F32 R27, -RZ, R25.H0_H0 ;  /* 0x20000019ff1b7230 */ /* 0x020fc60000004100 */
[----:B------:R-:W-:Y:S02]  /*0e00*/  FADD R9, R21, R21 ;  /* 0x0000001515097221 */ /* 0x000fe40000000000 */
[C---:B------:R-:W-:Y:S01]  /*0e10*/  FSETP.GT.AND P2, PT, R27.reuse, RZ, PT ;  /* 0x000000ff1b00720b */ /* 0x040fe20003f44000 */
[C---:B------:R-:W-:Y:S01]  /*0e20*/  FADD R39, R27.reuse, R27 ;  /* 0x0000001b1b277221 */ /* 0x040fe20000000000 */
[----:B------:R-:W-:Y:S01]  /*0e30*/  FMUL R27, R27, R27 ;  /* 0x0000001b1b1b7220 */ /* 0x000fe20000400000 */
[----:B------:R-:W-:Y:S02]  /*0e40*/  FMNMX R11, RZ, R9, !PT ;  /* 0x00000009ff0b7209 */ /* 0x000fe40007800000 */
[----:B------:R-:W-:Y:S02]  /*0e50*/  IADD3.X R9, PT, PT, R5, UR21, RZ, P3, !PT ;  /* 0x0000001505097c10 */ /* 0x000fe40009ffe4ff */
[----:B0-----:R-:W-:-:S03]  /*0e60*/  FSEL R4, R27, RZ, P2 ;  /* 0x000000ff1b047208 */ /* 0x001fc60001000000 */
[----:B------:R0:W3:Y:S01]  /*0e70*/  LDG.E R27, desc[UR22][R8.64] ;  /* 0x00000016081b7981 */ /* 0x0000e2000c1e1900 */
[----:B------:R-:W-:Y:S02]  /*0e80*/  HADD2.F32 R33, -RZ, R33.H1_H1 ;  /* 0x30000021ff217230 */ /* 0x000fe40000004100 */
[----:B------:R-:W-:Y:S02]  /*0e90*/  HADD2.F32 R5, -RZ, R25.H1_H1 ;  /* 0x30000019ff057230 */ /* 0x000fe40000004100 */
[--C-:B--2---:R-:W-:Y:S02]  /*0ea0*/  HADD2.F32 R20, -RZ, R35.reuse.H0_H0 ;  /* 0x20000023ff147230 */ /* 0x104fe40000004100 */
[----:B0-----:R-:W-:Y:S01]  /*0eb0*/  FADD R8, R33, R33 ;  /* 0x0000002121087221 */ /* 0x001fe20000000000 */
[----:B------:R-:W-:Y:S02]  /*0ec0*/  HADD2.F32 R35, -RZ, R35.H1_H1 ;  /* 0x30000023ff237230 */ /* 0x000fe40000004100 */
[----:B------:R-:W-:-:S02]  /*0ed0*/  FADD R9, R5, R5 ;  /* 0x0000000505097221 */ /* 0x000fc40000000000 */
[----:B------:R-:W-:Y:S02]  /*0ee0*/  FMNMX R8, RZ, R8, !PT ;  /* 0x00000008ff087209 */ /* 0x000fe40007800000 */
[----:B------:R-:W-:Y:S01]  /*0ef0*/  @P0 R2UR UR16, R36 ;  /* 0x00000000241002ca */ /* 0x000fe200000e0000 */
[----:B------:R-:W-:Y:S01]  /*0f00*/  HADD2.F32 R41, -RZ, R38.H0_H0 ;  /* 0x20000026ff297230 */ /* 0x000fe20000004100 */
[----:B------:R-:W-:Y:S01]  /*0f10*/  FMNMX R10, RZ, R39, !PT ;  /* 0x00000027ff0a7209 */ /* 0x000fe20007800000 */
[--C-:B------:R-:W-:Y:S02]  /*0f20*/  HADD2.F32 R48, -RZ, R22.reuse.H0_H0 ;  /* 0x20000016ff307230 */ /* 0x100fe40000004100 */
[----:B------:R-:W-:Y:S01]  /*0f30*/  FMUL R11, R11, R20 ;  /* 0x000000140b0b7220 */ /* 0x000fe20000400000 */
[----:B------:R-:W-:Y:S01]  /*0f40*/  HADD2.F32 R19, -RZ, R22.H1_H1 ;  /* 0x30000016ff137230 */ /* 0x000fe20000004100 */
[----:B------:R-:W-:Y:S01]  /*0f50*/  FMNMX R39, RZ, R9, !PT ;  /* 0x00000009ff277209 */ /* 0x000fe20007800000 */
[----:B------:R-:W-:-:S02]  /*0f60*/  HADD2.F32 R38, -RZ, R38.H1_H1 ;  /* 0x30000026ff267230 */ /* 0x000fc40000004100 */
[----:B------:R-:W-:Y:S01]  /*0f70*/  FMUL R8, R8, R35 ;  /* 0x0000002308087220 */ /* 0x000fe20000400000 */
[----:B------:R-:W-:Y:S01]  /*0f80*/  FMUL R11, R11, R48 ;  /* 0x000000300b0b7220 */ /* 0x000fe20000400000 */
[--C-:B------:R-:W-:Y:S02]  /*0f90*/  HADD2.F32 R25, -RZ, R23.reuse.H0_H0 ;  /* 0x20000017ff197230 */ /* 0x100fe40000004100 */
[----:B------:R-:W-:Y:S01]  /*0fa0*/  FMUL R10, R10, R41 ;  /* 0x000000290a0a7220 */ /* 0x000fe20000400000 */
[----:B------:R-:W-:Y:S02]  /*0fb0*/  HADD2.F32 R22, -RZ, R23.H1_H1 ;  /* 0x30000017ff167230 */ /* 0x000fe40000004100 */
[----:B------:R-:W-:Y:S01]  /*0fc0*/  FMUL R8, R8, R19 ;  /* 0x0000001308087220 */ /* 0x000fe20000400000 */
[----:B------:R-:W-:Y:S01]  /*0fd0*/  FMUL R39, R39, R38 ;  /* 0x0000002627277220 */ /* 0x000fe20000400000 */
[----:B------:R-:W-:-:S03]  /*0fe0*/  FMUL R25, R10, R25 ;  /* 0x000000190a197220 */ /* 0x000fc60000400000 */
[----:B------:R-:W-:Y:S01]  /*0ff0*/  FMUL R22, R39, R22 ;  /* 0x0000001627167220 */ /* 0x000fe20000400000 */
[----:B------:R-:W-:Y:S01]  /*1000*/  FMNMX3 R19, |R11|, RZ, |R8|, !PT ;  /* 0x000000ff0b137276 */ /* 0x000fe20007800608 */
[----:B------:R-:W-:Y:S01]  /*1010*/  FMUL R8, R8, UR16 ;  /* 0x0000001008087c20 */ /* 0x000fe20008400000 */
[C---:B------:R-:W-:Y:S01]  /*1020*/  FSETP.GT.AND P0, PT, R21.reuse, RZ, PT ;  /* 0x000000ff1500720b */ /* 0x040fe20003f04000 */
[----:B------:R-:W-:Y:S01]  /*1030*/  FMUL R21, R21, R21 ;  /* 0x0000001515157220 */ /* 0x000fe20000400000 */
[C---:B------:R-:W-:Y:S01]  /*1040*/  FMNMX3 R19, |R25|.reuse, R19, |R22|, !PT ;  /* 0x0000001319137276 */ /* 0x040fe20007800616 */
[----:B------:R-:W-:Y:S01]  /*1050*/  FMUL R23, R25, UR16 ;  /* 0x0000001019177c20 */ /* 0x000fe20008400000 */
[----:B------:R-:W-:Y:S01]  /*1060*/  F2FP.SATFINITE.E4M3.F32.PACK_AB_MERGE_C R25, RZ, R8, RZ ;  /* 0x00000008ff19723e */ /* 0x000fe200048070ff */
[--C-:B----4-:R-:W-:Y:S02]  /*1070*/  HADD2.F32 R8, -RZ, R42.reuse.H0_H0 ;  /* 0x2000002aff087230 */ /* 0x110fe40000004100 */
[----:B------:R-:W-:Y:S01]  /*1080*/  FMUL R11, R11, UR16 ;  /* 0x000000100b0b7c20 */ /* 0x000fe20008400000 */
[----:B------:R-:W-:Y:S01]  /*1090*/  HADD2.F32 R42, -RZ, R42.H1_H1 ;  /* 0x3000002aff2a7230 */ /* 0x000fe20000004100 */
[C---:B------:R-:W-:Y:S01]  /*10a0*/  FSETP.GT.AND P2, PT, R33.reuse, RZ, PT ;  /* 0x000000ff2100720b */ /* 0x040fe20003f44000 */
[----:B------:R-:W-:Y:S01]  /*10b0*/  FMUL R33, R33, R33 ;  /* 0x0000002121217220 */ /* 0x000fe20000400000 */
[----:B------:R-:W-:Y:S01]  /*10c0*/  FSEL R9, R21, RZ, P0 ;  /* 0x000000ff15097208 */ /* 0x000fe20000000000 */
[----:B------:R-:W-:Y:S01]  /*10d0*/  FMUL R48, R22, UR16 ;  /* 0x0000001016307c20 */ /* 0x000fe20008400000 */
[----:B------:R-:W-:Y:S01]  /*10e0*/  F2FP.SATFINITE.E4M3.F32.PACK_AB_MERGE_C R22, RZ, R11, RZ ;  /* 0x0000000bff16723e */ /* 0x000fe200048070ff */
[----:B------:R-:W-:Y:S01]  /*10f0*/  FADD R21, R42, R42 ;  /* 0x0000002a2a157221 */ /* 0x000fe20000000000 */
[----:B------:R-:W-:Y:S01]  /*1100*/  FMUL R4, R41, R4 ;  /* 0x0000000429047220 */ /* 0x000fe20000400000 */
[----:B------:R-:W-:Y:S01]  /*1110*/  FMUL R9, R20, R9 ;  /* 0x0000000914097220 */ /* 0x000fe20000400000 */
[----:B------:R-:W-:Y:S01]  /*1120*/  FSEL R36, R33, RZ, P2 ;  /* 0x000000ff21247208 */ /* 0x000fe20001000000 */
[----:B------:R-:W-:Y:S01]  /*1130*/  FADD R20, R8, R8 ;  /* 0x0000000808147221 */ /* 0x000fe20000000000 */
[----:B------:R-:W-:Y:S01]  /*1140*/  PRMT R33, R25, 0x7604, R22 ;  /* 0x0000760419217816 */ /* 0x000fe20000000016 */
[--C-:B------:R-:W-:Y:S01]  /*1150*/  HADD2.F32 R41, -RZ, R12.reuse.H0_H0 ;  /* 0x2000000cff297230 */ /* 0x100fe20000004100 */
[----:B------:R-:W-:Y:S01]  /*1160*/  IADD3 R10, P0, PT, R14, UR30, RZ ;  /* 0x0000001e0e0a7c10 */ /* 0x000fe2000ff1e0ff */
[----:B------:R-:W-:Y:S01]  /*1170*/  HADD2.F32 R43, -RZ, R12.H1_H1 ;  /* 0x3000000cff2b7230 */ /* 0x000fe20000004100 */
[----:B------:R-:W-:Y:S01]  /*1180*/  F2FP.SATFINITE.E4M3.F32.PACK_AB_MERGE_C R23, RZ, R23, RZ ;  /* 0x00000017ff17723e */ /* 0x000fe200048070ff */
[----:B------:R-:W-:Y:S01]  /*1190*/  HADD2.F32 R12, -RZ, R40.H0_H0 ;  /* 0x20000028ff0c7230 */ /* 0x000fe20000004100 */
[----:B------:R-:W-:-:S02]  /*11a0*/  F2FP.SATFINITE.E4M3.F32.PACK_AB_MERGE_C R48, RZ, R48, RZ ;  /* 0x00000030ff30723e */ /* 0x000fc400048070ff */
[----:B------:R-:W-:Y:S01]  /*11b0*/  FMNMX R50, RZ, R21, !PT ;  /* 0x00000015ff327209 */ /* 0x000fe20007800000 */
[----:B------:R-:W-:Y:S01]  /*11c0*/  FMUL R36, R35, R36 ;  /* 0x0000002423247220 */ /* 0x000fe20000400000 */
[----:B------:R-:W-:Y:S01]  /*11d0*/  FMNMX R20, RZ, R20, !PT ;  /* 0x00000014ff147209 */ /* 0x000fe20007800000 */
[--C-:B------:R-:W-:Y:S01]  /*11e0*/  HADD2.F32 R21, -RZ, R17.reuse.H0_H0 ;  /* 0x20000011ff157230 */ /* 0x100fe20000004100 */
[----:B------:R-:W-:Y:S01]  /*11f0*/  IADD3.X R11, PT, PT, R15, UR31, RZ, P0, !PT ;  /* 0x0000001f0f0b7c10 */ /* 0x000fe200087fe4ff */
[----:B------:R0:W-:Y:S01]  /*1200*/  STG.E.U16 desc[UR22][R14.64], R33 ;  /* 0x000000210e007986 */ /* 0x0001e2000c101516 */
[----:B------:R-:W-:Y:S01]  /*1210*/  PRMT R35, R48, 0x7604, R23 ;  /* 0x0000760430237816 */ /* 0x000fe20000000017 */
[----:B------:R-:W-:Y:S02]  /*1220*/  HADD2.F32 R17, -RZ, R17.H1_H1 ;  /* 0x30000011ff117230 */ /* 0x000fe40000004100 */
[----:B------:R-:W-:Y:S01]  /*1230*/  FMUL R50, R50, R43 ;  /* 0x0000002b32327220 */ /* 0x000fe20000400000 */
[----:B------:R-:W-:-:S02]  /*1240*/  HADD2.F32 R40, -RZ, R40.H1_H1 ;  /* 0x30000028ff287230 */ /* 0x000fc40000004100 */
[----:B------:R-:W-:Y:S01]  /*1250*/  FMUL R20, R20, R41 ;  /* 0x0000002914147220 */ /* 0x000fe20000400000 */
[----:B------:R1:W-:Y:S01]  /*1260*/  STG.E.U16 desc[UR22][R10.64], R35 ;  /* 0x000000230a007986 */ /* 0x0003e2000c101516 */
[----:B------:R-:W-:Y:S01]  /*1270*/  FMUL R17, R50, R17 ;  /* 0x0000001132117220 */ /* 0x000fe20000400000 */
[----:B0-----:R-:W-:Y:S01]  /*1280*/  FADD R33, R12, R12 ;  /* 0x0000000c0c217221 */ /* 0x001fe20000000000 */
[----:B------:R-:W-:-:S04]  /*1290*/  FMUL R20, R20, R21 ;  /* 0x0000001514147220 */ /* 0x000fc80000400000 */
[----:B------:R-:W-:Y:S01]  /*12a0*/  FMNMX R50, RZ, R33, !PT ;  /* 0x00000021ff327209 */ /* 0x000fe20007800000 */
[--C-:B-1----:R-:W-:Y:S02]  /*12b0*/  HADD2.F32 R35, -RZ, R37.reuse.H0_H0 ;  /* 0x20000025ff237230 */ /* 0x102fe40000004100 */
[----:B------:R-:W-:Y:S01]  /*12c0*/  FADD R33, R40, R40 ;  /* 0x0000002828217221 */ /* 0x000fe20000000000 */
[----:B------:R-:W-:Y:S02]  /*12d0*/  HADD2.F32 R37, -RZ, R37.H1_H1 ;  /* 0x30000025ff257230 */ /* 0x000fe40000004100 */
[----:B------:R-:W-:Y:S02]  /*12e0*/  FMUL R21, R50, R35 ;  /* 0x0000002332157220 */ /* 0x000fe40000400000 */
[----:B------:R-:W-:Y:S02]  /*12f0*/  FMNMX R50, RZ, R33, !PT ;  /* 0x00000021ff327209 */ /* 0x000fe40007800000 */
[C---:B------:R-:W-:Y:S01]  /*1300*/  FMNMX3 R33, |R20|.reuse, R19, |R17|, !PT ;  /* 0x0000001314217276 */ /* 0x040fe20007800611 */
[----:B------:R-:W-:Y:S01]  /*1310*/  FMUL R19, R20, UR16 ;  /* 0x0000001014137c20 */ /* 0x000fe20008400000 */
[----:B------:R-:W-:Y:S01]  /*1320*/  FMUL R20, R17, UR16 ;  /* 0x0000001011147c20 */ /* 0x000fe20008400000 */
[----:B------:R-:W-:-:S02]  /*1330*/  HADD2.F32 R17, -RZ, R16.H1_H1 ;  /* 0x30000010ff117230 */ /* 0x000fc40000004100 */
[----:B------:R-:W-:Y:S01]  /*1340*/  FMUL R50, R50, R37 ;  /* 0x0000002532327220 */ /* 0x000fe20000400000 */
[----:B------:R-:W-:Y:S01]  /*1350*/  HADD2.F32 R52, -RZ, R16.H0_H0 ;  /* 0x20000010ff347230 */ /* 0x000fe20000004100 */
[----:B------:R-:W-:Y:S02]  /*1360*/  IADD3 R16, P0, PT, R14, UR19, RZ ;  /* 0x000000130e107c10 */ /* 0x000fe4000ff1e0ff */
[----:B------:R-:W-:Y:S02]  /*1370*/  FMUL R50, R50, R17 ;  /* 0x0000001132327220 */ /* 0x000fe40000400000 */
[----:B------:R-:W-:Y:S02]  /*1380*/  IADD3.X R17, PT, PT, R15, UR21, RZ, P0, !PT ;  /* 0x000000150f117c10 */ /* 0x000fe400087fe4ff */
[C---:B------:R-:W-:Y:S01]  /*1390*/  FSETP.GT.AND P0, PT, R5.reuse, RZ, PT ;  /* 0x000000ff0500720b */ /* 0x040fe20003f04000 */
[----:B------:R-:W-:Y:S01]  /*13a0*/  FMUL R5, R5, R5 ;  /* 0x0000000505057220 */ /* 0x000fe20000400000 */
[----:B------:R-:W-:-:S04]  /*13b0*/  FMUL R21, R21, R52 ;  /* 0x0000003415157220 */ /* 0x000fc80000400000 */
[----:B------:R-:W-:Y:S02]  /*13c0*/  FSEL R5, R5, RZ, P0 ;  /* 0x000000ff05057208 */ /* 0x000fe40000000000 */
[----:B------:R-:W-:-:S03]  /*13d0*/  FMNMX3 R33, |R21|, R33, |R50|, !PT ;  /* 0x0000002115217276 */ /* 0x000fc60007800632 */
[----:B------:R-:W-:Y:S01]  /*13e0*/  FMUL R5, R38, R5 ;  /* 0x0000000526057220 */ /* 0x000fe20000400000 */
[C---:B------:R-:W-:Y:S01]  /*13f0*/  FMNMX3 R33, |R9|.reuse, R33, |R36|, !PT ;  /* 0x0000002109217276 */ /* 0x040fe20007800624 */
[----:B------:R-:W-:Y:S01]  /*1400*/  FMUL R9, R9, UR16 ;  /* 0x0000001009097c20 */ /* 0x000fe20008400000 */
[----:B------:R-:W-:Y:S01]  /*1410*/  FMUL R36, R36, UR16 ;  /* 0x0000001024247c20 */ /* 0x000fe20008400000 */
[----:B------:R-:W-:Y:S02]  /*1420*/  F2FP.SATFINITE.E4M3.F32.PACK_AB_MERGE_C R19, RZ, R19, RZ ;  /* 0x00000013ff13723e */ /* 0x000fe400048070ff */
[C---:B------:R-:W-:Y:S01]  /*1430*/  FMNMX3 R38, |R4|.reuse, R33, |R5|, !PT ;  /* 0x0000002104267276 */ /* 0x040fe20007800605 */
[----:B------:R-:W-:Y:S01]  /*1440*/  FMUL R5, R5, UR16 ;  /* 0x0000001005057c20 */ /* 0x000fe20008400000 */
[----:B------:R-:W-:Y:S01]  /*1450*/  F2FP.SATFINITE.E4M3.F32.PACK_AB_MERGE_C R20, RZ, R20, RZ ;  /* 0x00000014ff14723e */ /* 0x000fe200048070ff */
[----:B------:R-:W-:Y:S01]  /*1460*/  FMUL R4, R4, UR16 ;  /* 0x0000001004047c20 */ /* 0x000fe20008400000 */
[----:B------:R-:W-:-:S02]  /*1470*/  F2FP.SATFINITE.E4M3.F32.PACK_AB_MERGE_C R9, RZ, R9, RZ ;  /* 0x00000009ff09723e */ /* 0x000fc400048070ff */
[----:B------:R-:W-:Y:S02]  /*1480*/  F2FP.SATFINITE.E4M3.F32.PACK_AB_MERGE_C R36, RZ, R36, RZ ;  /* 0x00000024ff24723e */ /* 0x000fe400048070ff */
[----:B------:R-:W-:Y:S02]  /*1490*/  PRMT R39, R20, 0x7604, R19 ;  /* 0x0000760414277816 */ /* 0x000fe40000000013 */
[C---:B------:R-:W-:Y:S02]  /*14a0*/  PRMT R33, R36.reuse, 0x7604, R9 ;  /* 0x0000760424217816 */ /* 0x040fe40000000009 */
[----:B------:R-:W-:Y:S02]  /*14b0*/  F2FP.SATFINITE.E4M3.F32.PACK_AB_MERGE_C R5, RZ, R5, RZ ;  /* 0x00000005ff05723e */ /* 0x000fe400048070ff */
[----:B------:R-:W-:Y:S02]  /*14c0*/  LOP3.LUT R36, R36, 0xff, RZ, 0xc0, !PT ;  /* 0x000000ff24247812 */ /* 0x000fe400078ec0ff */
[----:B------:R-:W-:-:S02]  /*14d0*/  F2FP.SATFINITE.E4M3.F32.PACK_AB_MERGE_C R4, RZ, R4, RZ ;  /* 0x00000004ff04723e */ /* 0x000fc400048070ff */
[----:B------:R-:W-:Y:S01]  /*14e0*/  LOP3.LUT R49, R9, 0xff, RZ, 0xc0, !PT ;  /* 0x000000ff09317812 */ /* 0x000fe200078ec0ff */
[----:B------:R0:W-:Y:S01]  /*14f0*/  STG.E.U16 desc[UR22][R16.64], R39 ;  /* 0x0000002710007986 */ /* 0x0001e2000c101516 */
[----:B------:R-:W-:Y:S02]  /*1500*/  IMAD R36, R5, 0x100, R36 ;  /* 0x0000010005247824 */ /* 0x000fe400078e0224 */
[----:B------:R-:W-:Y:S01]  /*1510*/  FMUL R21, R21, UR16 ;  /* 0x0000001015157c20 */ /* 0x000fe20008400000 */
[----:B------:R-:W-:Y:S01]  /*1520*/  IMAD R49, R4, 0x100, R49 ;  /* 0x0000010004317824 */ /* 0x000fe200078e0231 */
[----:B0-----:R-:W-:Y:S01]  /*1530*/  PRMT R39, R5, 0x7604, R4 ;  /* 0x0000760405277816 */ /* 0x001fe20000000004 */
[----:B------:R-:W-:Y:S01]  /*1540*/  FMUL R5, R50, UR16 ;  /* 0x0000001032057c20 */ /* 0x000fe20008400000 */
[----:B------:R-:W-:Y:S02]  /*1550*/  IADD3 R4, P0, PT, R16, UR30, RZ ;  /* 0x0000001e10047c10 */ /* 0x000fe4000ff1e0ff */
[----:B------:R-:W-:-:S02]  /*1560*/  LOP3.LUT R50, R22, 0xff, RZ, 0xc0, !PT ;  /* 0x000000ff16327812 */ /* 0x000fc400078ec0ff */
[----:B------:R-:W-:Y:S02]  /*1570*/  F2FP.SATFINITE.E4M3.F32.PACK_AB_MERGE_C R22, RZ, R21, RZ ;  /* 0x00000015ff16723e */ /* 0x000fe400048070ff */
[----:B------:R-:W-:Y:S02]  /*1580*/  F2FP.SATFINITE.E4M3.F32.PACK_AB_MERGE_C R21, RZ, R5, RZ ;  /* 0x00000005ff15723e */ /* 0x000fe400048070ff */
[----:B------:R-:W-:Y:S02]  /*1590*/  IADD3.X R5, PT, PT, R17, UR31, RZ, P0, !PT ;  /* 0x0000001f11057c10 */ /* 0x000fe400087fe4ff */
[C---:B------:R-:W-:Y:S01]  /*15a0*/  FSETP.GT.AND P0, PT, R8.reuse, RZ, PT ;  /* 0x000000ff0800720b */ /* 0x040fe20003f04000 */
[----:B------:R-:W-:Y:S01]  /*15b0*/  FMUL R8, R8, R8 ;  /* 0x0000000808087220 */ /* 0x000fe20000400000 */
[----:B------:R-:W-:-:S04]  /*15c0*/  LOP3.LUT R47, R25, 0xff, RZ, 0xc0, !PT ;  /* 0x000000ff192f7812 */ /* 0x000fc800078ec0ff */
[----:B------:R-:W-:Y:S01]  /*15d0*/  FSEL R8, R8, RZ, P0 ;  /* 0x000000ff08087208 */ /* 0x000fe20000000000 */
[----:B------:R-:W-:-:S04]  /*15e0*/  IMAD R48, R48, 0x100, R47 ;  /* 0x0000010030307824 */ /* 0x000fc800078e022f */
[----:B------:R-:W-:-:S04]  /*15f0*/  FMUL R41, R41, R8 ;  /* 0x0000000829297220 */ /* 0x000fc80000400000 */
[----:B------:R-:W-:Y:S01]  /*1600*/  FMUL R47, R41, UR16 ;  /* 0x00000010292f7c20 */ /* 0x000fe20008400000 */
[----:B------:R-:W-:Y:S02]  /*1610*/  IMAD.U32 R8, RZ, RZ, UR19 ;  /* 0x00000013ff087e24 */ /* 0x000fe4000f8e00ff */
[----:B------:R-:W-:Y:S02]  /*1620*/  IMAD.U32 R9, RZ, RZ, UR21 ;  /* 0x00000015ff097e24 */ /* 0x000fe4000f8e00ff */
[----:B------:R-:W-:Y:S02]  /*1630*/  F2FP.SATFINITE.E4M3.F32.PACK_AB_MERGE_C R47, RZ, R47, RZ ;  /* 0x0000002fff2f723e */ /* 0x000fe400048070ff */
[C---:B------:R-:W-:Y:S01]  /*1640*/  FSETP.GT.AND P0, PT, R42.reuse, RZ, PT ;  /* 0x000000ff2a00720b */ /* 0x040fe20003f04000 */
[----:B------:R-:W-:Y:S01]  /*1650*/  FMUL R42, R42, R42 ;  /* 0x0000002a2a2a7220 */ /* 0x000fe20000400000 */
[----:B------:R-:W-:-:S04]  /*1660*/  IMAD.HI.U32 R25, R2, UR24, R8 ;  /* 0x0000001802197c27 */ /* 0x000fc8000f8e0008 */
[----:B------:R-:W-:Y:S01]  /*1670*/  IMAD.U32 R8, R47, 0x10000, RZ ;  /* 0x000100002f087824 */ /* 0x000fe200078e00ff */
[----:B------:R-:W-:-:S04]  /*1680*/  FSEL R42, R42, RZ, P0 ;  /* 0x000000ff2a2a7208 */ /* 0x000fc80000000000 */
[----:B------:R-:W-:Y:S01]  /*1690*/  LOP3.LUT R8, R8, 0xff0000, RZ, 0xc0, !PT ;  /* 0x00ff000008087812 */ /* 0x000fe200078ec0ff */
[----:B------:R-:W-:-:S03]  /*16a0*/  FMUL R42, R43, R42 ;  /* 0x0000002a2b2a7220 */ /* 0x000fc60000400000 */
[----:B------:R-:W-:Y:S01]  /*16b0*/  LOP3.LUT R43, R8, 0xffff, R49, 0xf8, !PT ;  /* 0x0000ffff082b7812 */ /* 0x000fe200078ef831 */
[----:B------:R-:W-:Y:S01]  /*16c0*/  IMAD.IADD R49, R0, 0x1, -R3 ;  /* 0x0000000100317824 */ /* 0x000fe200078e0a03 */
[----:B------:R-:W-:-:S03]  /*16d0*/  PRMT R51, R21, 0x7604, R22 ;  /* 0x0000760415337816 */ /* 0x000fc60000000016 */
[----:B------:R-:W-:Y:S01]  /*16e0*/  VIADD R49, R49, 0x1e ;  /* 0x0000001e31317836 */ /* 0x000fe20000000000 */
[C---:B------:R-:W-:Y:S01]  /*16f0*/  FSETP.GT.AND P2, PT, R12.reuse, RZ, PT ;  /* 0x000000ff0c00720b */ /* 0x040fe20003f44000 */
[----:B------:R0:W-:Y:S01]  /*1700*/  STG.E.U16 desc[UR22][R4.64], R51 ;  /* 0x0000003304007986 */ /* 0x0001e2000c101516 */
[----:B------:R-:W-:Y:S02]  /*1710*/  IMAD.U32 R8, RZ, RZ, UR19 ;  /* 0x00000013ff087e24 */ /* 0x000fe4000f8e00ff */
[----:B------:R-:W-:Y:S01]  /*1720*/  FMUL R12, R12, R12 ;  /* 0x0000000c0c0c7220 */ /* 0x000fe20000400000 */
[----:B------:R-:W-:Y:S01]  /*1730*/  FSETP.GT.AND P3, PT, R40, RZ, PT ;  /* 0x000000ff2800720b */ /* 0x000fe20003f64000 */
[----:B------:R-:W-:Y:S01]  /*1740*/  IMAD.WIDE.U32 R8, R2, UR24, R8 ;  /* 0x0000001802087c25 */ /* 0x000fe2000f8e0008 */
[----:B------:R-:W-:Y:S02]  /*1750*/  FMNMX3 R38, |R41|, R38, |R42|, !PT ;  /* 0x0000002629267276 */ /* 0x000fe4000780062a */
[----:B0-----:R-:W-:Y:S01]  /*1760*/  LOP3.LUT R51, R49, 0x1f, RZ, 0xc0, !PT ;  /* 0x0000001f31337812 */ /* 0x001fe200078ec0ff */
[----:B------:R-:W-:Y:S01]  /*1770*/  FMUL R49, R40, R40 ;  /* 0x0000002828317220 */ /* 0x000fe20000400000 */
[----:B------:R-:W-:Y:S01]  /*1780*/  FSEL R40, R12, RZ, P2 ;  /* 0x000000ff0c287208 */ /* 0x000fe20001000000 */
[----:B------:R-:W-:Y:S01]  /*1790*/  FMUL R42, R42, UR16 ;  /* 0x000000102a2a7c20 */ /* 0x000fe20008400000 */
[----:B------:R-:W-:-:S02]  /*17a0*/  IMAD R23, R23, 0x100, R50 ;  /* 0x0000010017177824 */ /* 0x000fc400078e0232 */
[----:B------:R-:W-:Y:S01]  /*17b0*/  FSEL R52, R49, RZ, P3 ;  /* 0x000000ff31347208 */ /* 0x000fe20001800000 */
[----:B------:R-:W-:Y:S01]  /*17c0*/  IMAD.IADD R50, R13, 0x1, R9 ;  /* 0x000000010d327824 */ /* 0x000fe200078e0209 */
[C---:B------:R-:W-:Y:S02]  /*17d0*/  IADD3 R9, P0, PT, R51.reuse, R7, RZ ;  /* 0x0000000733097210 */ /* 0x040fe40007f1e0ff */
[----:B------:R-:W-:Y:S01]  /*17e0*/  IADD3 R12, P4, PT, R51, R8, RZ ;  /* 0x00000008330c7210 */ /* 0x000fe20007f9e0ff */
[----:B------:R-:W-:Y:S01]  /*17f0*/  FMUL R51, R35, R40 ;  /* 0x0000002823337220 */ /* 0x000fe20000400000 */
[----:B------:R-:W-:Y:S01]  /*1800*/  FMUL R52, R37, R52 ;  /* 0x0000003425347220 */ /* 0x000fe20000400000 */
[----:B------:R-:W-:-:S04]  /*1810*/  F2FP.SATFINITE.E4M3.F32.PACK_AB_MERGE_C R42, RZ, R42, RZ ;  /* 0x0000002aff2a723e */ /* 0x000fc800048070ff */
[C---:B------:R-:W-:Y:S01]  /*1820*/  PRMT R35, R42.reuse, 0x7604, R47 ;  /* 0x000076042a237816 */ /* 0x040fe2000000002f */
[----:B------:R-:W-:Y:S01]  /*1830*/  IMAD.U32 R42, R42, 0x10000, RZ ;  /* 0x000100002a2a7824 */ /* 0x000fe200078e00ff */
[C---:B------:R-:W-:Y:S01]  /*1840*/  FMNMX3 R49, |R51|.reuse, R38, |R52|, !PT ;  /* 0x0000002633317276 */ /* 0x040fe20007800634 */
[----:B------:R-:W-:-:S03]  /*1850*/  FMUL R51, R51, UR16 ;  /* 0x0000001033337c20 */ /* 0x000fc60008400000 */
[----:B------:R-:W-:Y:S02]  /*1860*/  LOP3.LUT R37, R42, 0xff0000, RZ, 0xc0, !PT ;  /* 0x00ff00002a257812 */ /* 0x000fe400078ec0ff */
[----:B------:R-:W-:Y:S01]  /*1870*/  F2FP.SATFINITE.E4M3.F32.PACK_AB_MERGE_C R51, RZ, R51, RZ ;  /* 0x00000033ff33723e */ /* 0x000fe200048070ff */
[----:B------:R-:W-:Y:S01]  /*1880*/  FMUL R52, R52, UR16 ;  /* 0x0000001034347c20 */ /* 0x000fe20008400000 */
[----:B------:R-:W-:Y:S02]  /*1890*/  LOP3.LUT R37, R37, 0xffff, R36, 0xf8, !PT ;  /* 0x0000ffff25257812 */ /* 0x000fe400078ef824 */
[----:B------:R-:W-:Y:S02]  /*18a0*/  LOP3.LUT R36, R51, 0xffff, RZ, 0xc0, !PT ;  /* 0x0000ffff33247812 */ /* 0x000fe400078ec0ff */
[----:B------:R-:W-:-:S03]  /*18b0*/  F2FP.SATFINITE.E4M3.F32.PACK_AB_MERGE_C R52, RZ, R52, RZ ;  /* 0x00000034ff34723e */ /* 0x000fc600048070ff */
[----:B------:R-:W-:Y:S01]  /*18c0*/  IMAD.SHL.U32 R36, R36, 0x1000000, RZ ;  /* 0x0100000024247824 */ /* 0x000fe200078e00ff */
[C---:B------:R-:W-:Y:S02]  /*18d0*/  PRMT R53, R52.reuse, 0x7604, R51 ;  /* 0x0000760434357816 */ /* 0x040fe40000000033 */
[----:B------:R-:W-:Y:S02]  /*18e0*/  LOP3.LUT R52, R52, 0xffff, RZ, 0xc0, !PT ;  /* 0x0000ffff34347812 */ /* 0x000fe400078ec0ff */
[----:B------:R-:W-:Y:S01]  /*18f0*/  LOP3.LUT R43, R43, R36, RZ, 0xfc, !PT ;  /* 0x000000242b2b7212 */ /* 0x000fe200078efcff */
[----:B------:R-:W-:Y:S02]  /*1900*/  IMAD.U32 R36, R19, 0x10000, RZ ;  /* 0x0001000013247824 */ /* 0x000fe400078e00ff */
[----:B------:R-:W-:Y:S01]  /*1910*/  IMAD.SHL.U32 R52, R52, 0x1000000, RZ ;  /* 0x0100000034347824 */ /* 0x000fe200078e00ff */
[----:B------:R-:W-:Y:S02]  /*1920*/  LOP3.LUT R22, R22, 0xffff, RZ, 0xc0, !PT ;  /* 0x0000ffff16167812 */ /* 0x000fe400078ec0ff */
[----:B------:R-:W-:-:S02]  /*1930*/  LOP3.LUT R36, R36, 0xff0000, RZ, 0xc0, !PT ;  /* 0x00ff000024247812 */ /* 0x000fc400078ec0ff */
[----:B------:R-:W-:Y:S01]  /*1940*/  LOP3.LUT R19, R37, R52, RZ, 0xfc, !PT ;  /* 0x0000003425137212 */ /* 0x000fe200078efcff */
[----:B------:R-:W-:Y:S01]  /*1950*/  IMAD.U32 R37, R20, 0x10000, RZ ;  /* 0x0001000014257824 */ /* 0x000fe200078e00ff */
[----:B------:R-:W-:Y:S01]  /*1960*/  LOP3.LUT R20, R36, 0xffff, R23, 0xf8, !PT ;  /* 0x0000ffff24147812 */ /* 0x000fe200078ef817 */
[----:B------:R-:W-:Y:S02]  /*1970*/  IMAD.SHL.U32 R23, R22, 0x1000000, RZ ;  /* 0x0100000016177824 */ /* 0x000fe400078e00ff */
[----:B------:R-:W-:Y:S02]  /*1980*/  HADD2.F32 R22, -RZ, R29.H0_H0 ;  /* 0x2000001dff167230 */ /* 0x000fe40000004100 */
[----:B------:R-:W-:Y:S01]  /*1990*/  IMAD.X R13, RZ, RZ, R50, P4 ;  /* 0x000000ffff0d7224 */ /* 0x000fe200020e0632 */
[----:B------:R-:W-:Y:S02]  /*19a0*/  LOP3.LUT R20, R20, R23, RZ, 0xfc, !PT ;  /* 0x0000001714147212 */ /* 0x000fe400078efcff */
[C---:B------:R-:W-:Y:S01]  /*19b0*/  FADD R23, R22.reuse, R22 ;  /* 0x0000001616177221 */ /* 0x040fe20000000000 */
[C---:B------:R-:W-:Y:S01]  /*19c0*/  FSETP.GT.AND P4, PT, R22.reuse, RZ, PT ;  /* 0x000000ff1600720b */ /* 0x040fe20003f84000 */
[----:B------:R-:W-:Y:S01]  /*19d0*/  FMUL R36, R22, R22 ;  /* 0x0000001616247220 */ /* 0x000fe20000400000 */
[----:B------:R-:W-:-:S02]  /*19e0*/  IADD3 R22, P5, PT, R14, UR24, RZ ;  /* 0x000000180e167c10 */ /* 0x000fc4000ffbe0ff */
[----:B------:R-:W-:Y:S01]  /*19f0*/  FMNMX R51, RZ, R23, !PT ;  /* 0x00000017ff337209 */ /* 0x000fe20007800000 */
[----:B------:R-:W-:Y:S01]  /*1a00*/  HADD2.F32 R29, -RZ, R29.H1_H1 ;  /* 0x3000001dff1d7230 */ /* 0x000fe20000004100 */
[----:B------:R-:W-:Y:S01]  /*1a10*/  IADD3.X R23, PT, PT, R15, UR25, RZ, P5, !PT ;  /* 0x000000190f177c10 */ /* 0x000fe2000affe4ff */
[----:B------:R-:W-:-:S03]  /*1a20*/  HADD2.F32 R14, -RZ, R28.H0_H0 ;  /* 0x2000001cff0e7230 */ /* 0x000fc60000004100 */
[C---:B------:R-:W-:Y:S01]  /*1a30*/  FADD R15, R29.reuse, R29 ;  /* 0x0000001d1d0f7221 */ /* 0x040fe20000000000 */
[----:B------:R0:W-:Y:S01]  /*1a40*/  STG.E.U16 desc[UR22][R22.64], R33 ;  /* 0x0000002116007986 */ /* 0x0001e2000c101516 */
[----:B------:R-:W-:Y:S01]  /*1a50*/  IADD3.X R38, PT, PT, R34, UR7, RZ, P1, !PT ;  /* 0x0000000722267c10 */ /* 0x000fe20008ffe4ff */
[----:B------:R-:W-:Y:S01]  /*1a60*/  HADD2.F32 R34, -RZ, R28.H1_H1 ;  /* 0x3000001cff227230 */ /* 0x000fe20000004100 */
[C---:B------:R-:W-:Y:S02]  /*1a70*/  FSETP.GT.AND P1, PT, R29.reuse, RZ, PT ;  /* 0x000000ff1d00720b */ /* 0x040fe40003f24000 */
[----:B------:R-:W-:Y:S01]  /*1a80*/  FMNMX R15, RZ, R15, !PT ;  /* 0x0000000fff0f7209 */ /* 0x000fe20007800000 */
[----:B0-----:R-:W-:Y:S02]  /*1a90*/  HADD2.F32 R22, -RZ, R32.H0_H0 ;  /* 0x20000020ff167230 */ /* 0x001fe40000004100 */
[----:B------:R-:W-:Y:S01]  /*1aa0*/  FMUL R29, R29, R29 ;  /* 0x0000001d1d1d7220 */ /* 0x000fe20000400000 */
[----:B------:R-:W-:-:S02]  /*1ab0*/  HADD2.F32 R28, -RZ, R24.H0_H0 ;  /* 0x20000018ff1c7230 */ /* 0x000fc40000004100 */
[----:B------:R-:W-:Y:S01]  /*1ac0*/  FADD R23, R22, R22 ;  /* 0x0000001616177221 */ /* 0x000fe20000000000 */
[----:B------:R-:W-:Y:S01]  /*1ad0*/  FMUL R51, R51, R14 ;  /* 0x0000000e33337220 */ /* 0x000fe20000400000 */
[----:B------:R-:W-:Y:S01]  /*1ae0*/  HADD2.F32 R52, -RZ, R24.H1_H1 ;  /* 0x30000018ff347230 */ /* 0x000fe20000004100 */
[----:B------:R-:W-:Y:S01]  /*1af0*/  LOP3.LUT R37, R37, 0xff0000, RZ, 0xc0, !PT ;  /* 0x00ff000025257812 */ /* 0x000fe200078ec0ff */
[----:B------:R-:W-:Y:S01]  /*1b00*/  FMUL R15, R15, R34 ;  /* 0x000000220f0f7220 */ /* 0x000fe20000400000 */
[----:B------:R-:W-:Y:S01]  /*1b10*/  HADD2.F32 R24, -RZ, R44.H0_H0 ;  /* 0x2000002cff187230 */ /* 0x000fe20000004100 */
[----:B------:R-:W-:Y:S01]  /*1b20*/  FMNMX R23, RZ, R23, !PT ;  /* 0x00000017ff177209 */ /* 0x000fe20007800000 */
[----:B------:R-:W-:Y:S01]  /*1b30*/  FMUL R51, R51, R28 ;  /* 0x0000001c33337220 */ /* 0x000fe20000400000 */
[----:B------:R-:W-:Y:S01]  /*1b40*/  FSEL R29, R29, RZ, P1 ;  /* 0x000000ff1d1d7208 */ /* 0x000fe20000800000 */
[----:B------:R-:W-:Y:S01]  /*1b50*/  FMUL R52, R15, R52 ;  /* 0x000000340f347220 */ /* 0x000fe20000400000 */
[----:B------:R-:W-:Y:S01]  /*1b60*/  IADD3 R28, P1, PT, R10, UR24, RZ ;  /* 0x000000180a1c7c10 */ /* 0x000fe2000ff3e0ff */
[----:B------:R-:W-:Y:S01]  /*1b70*/  HADD2.F32 R10, -RZ, R6.H0_H0 ;  /* 0x20000006ff0a7230 */ /* 0x000fe20000004100 */
[----:B------:R-:W-:Y:S01]  /*1b80*/  LOP3.LUT R48, R37, 0xffff, R48, 0xf8, !PT ;  /* 0x0000ffff25307812 */ /* 0x000fe200078ef830 */
[----:B------:R-:W-:Y:S01]  /*1b90*/  FMUL R23, R23, R24 ;  /* 0x0000001817177220 */ /* 0x000fe20000400000 */
[----:B------:R-:W-:Y:S01]  /*1ba0*/  FSEL R37, R36, RZ, P4 ;  /* 0x000000ff24257208 */ /* 0x000fe20002000000 */
[----:B------:R-:W-:-:S02]  /*1bb0*/  HADD2.F32 R15, -RZ, R32.H1_H1 ;  /* 0x30000020ff0f7230 */ /* 0x000fc40000004100 */
[----:B------:R-:W-:Y:S01]  /*1bc0*/  IMAD.X R38, RZ, RZ, R38, P0 ;  /* 0x000000ffff267224 */ /* 0x000fe200000e0626 */
[----:B------:R-:W-:Y:S01]  /*1bd0*/  LEA R36, P0, R9, UR17, 0x2 ;  /* 0x0000001109247c11 */ /* 0x000fe2000f8010ff */
[----:B------:R-:W-:Y:S01]  /*1be0*/  FMUL R47, R23, R10 ;  /* 0x0000000a172f7220 */ /* 0x000fe20000400000 */
[----:B------:R-:W-:Y:S01]  /*1bf0*/  FMUL R14, R14, R37 ;  /* 0x000000250e0e7220 */ /* 0x000fe20000400000 */
[----:B------:R-:W-:Y:S01]  /*1c00*/  FADD R10, R15, R15 ;  /* 0x0000000f0f0a7221 */ /* 0x000fe20000000000 */
[----:B------:R-:W-:Y:S01]  /*1c10*/  LEA.HI.X R37, R9, UR18, R38, 0x2, P0 ;  /* 0x0000001209257c11 */ /* 0x000fe200080f1426 */
[----:B------:R-:W-:Y:S01]  /*1c20*/  FMUL R9, R34, R29 ;  /* 0x0000001d22097220 */ /* 0x000fe20000400000 */
[C---:B------:R-:W-:Y:S01]  /*1c30*/  FSETP.GT.AND P0, PT, R22.reuse, RZ, PT ;  /* 0x000000ff1600720b */ /* 0x040fe20003f04000 */
[----:B------:R-:W-:Y:S01]  /*1c40*/  FMUL R22, R22, R22 ;  /* 0x0000001616167220 */ /* 0x000fe20000400000 */
[----:B------:R-:W-:Y:S01]  /*1c50*/  IADD3.X R29, PT, PT, R11, UR25, RZ, P1, !PT ;  /* 0x000000190b1d7c10 */ /* 0x000fe20008ffe4ff */
[----:B------:R-:W-:Y:S01]  /*1c60*/  HADD2.F32 R11, -RZ, R30.H0_H0 ;  /* 0x2000001eff0b7230 */ /* 0x000fe20000004100 */
[----:B------:R-:W-:Y:S01]  /*1c70*/  FMNMX R23, RZ, R10, !PT ;  /* 0x0000000aff177209 */ /* 0x000fe20007800000 */
[----:B------:R-:W-:Y:S01]  /*1c80*/  HADD2.F32 R44, -RZ, R44.H1_H1 ;  /* 0x3000002cff2c7230 */ /* 0x000fe20000004100 */
[----:B------:R-:W-:Y:S01]  /*1c90*/  FSEL R33, R22, RZ, P0 ;  /* 0x000000ff16217208 */ /* 0x000fe20000000000 */
[----:B------:R-:W-:-:S02]  /*1ca0*/  HADD2.F32 R55, -RZ, R6.H1_H1 ;  /* 0x30000006ff377230 */ /* 0x000fc40000004100 */
[----:B------:R-:W-:Y:S01]  /*1cb0*/  FADD R32, R11, R11 ;  /* 0x0000000b0b207221 */ /* 0x000fe20000000000 */
[----:B------:R-:W-:Y:S01]  /*1cc0*/  FMUL R6, R23, R44 ;  /* 0x0000002c17067220 */ /* 0x000fe20000400000 */
[----:B------:R-:W-:Y:S02]  /*1cd0*/  HADD2.F32 R23, -RZ, R30.H1_H1 ;  /* 0x3000001eff177230 */ /* 0x000fe40000004100 */
[----:B------:R-:W-:Y:S01]  /*1ce0*/  FMUL R24, R24, R33 ;  /* 0x0000002118187220 */ /* 0x000fe20000400000 */
[----:B------:R-:W-:Y:S01]  /*1cf0*/  IMAD.U32 R41, RZ, RZ, UR24 ;  /* 0x00000018ff297e24 */ /* 0x000fe2000f8e00ff */
[----:B------:R-:W-:Y:S02]  /*1d00*/  FMNMX R33, RZ, R32, !PT ;  /* 0x00000020ff217209 */ /* 0x000fe40007800000 */
[----:B------:R-:W-:Y:S01]  /*1d10*/  IADD3 R32, P0, PT, R16, UR24, RZ ;  /* 0x0000001810207c10 */ /* 0x000fe2000ff1e0ff */
[----:B------:R-:W-:-:S04]  /*1d20*/  IMAD.WIDE.U32 R40, R41, 0x5, R12 ;  /* 0x0000000529287825 */ /* 0x000fc800078e000c */
[----:B------:R-:W-:Y:S01]  /*1d30*/  FADD R16, R23, R23 ;  /* 0x0000001717107221 */ /* 0x000fe20000000000 */
[----:B------:R-:W-:Y:S01]  /*1d40*/  IADD3 R12, P1, PT, R12, UR19, RZ ;  /* 0x000000130c0c7c10 */ /* 0x000fe2000ff3e0ff */
[--C-:B------:R-:W-:Y:S02]  /*1d50*/  HADD2.F32 R22, -RZ, R45.reuse.H0_H0 ;  /* 0x2000002dff167230 */ /* 0x100fe40000004100 */
[----:B------:R-:W-:Y:S01]  /*1d60*/  HADD2.F32 R45, -RZ, R45.H1_H1 ;  /* 0x3000002dff2d7230 */ /* 0x000fe20000004100 */
[----:B------:R-:W-:Y:S01]  /*1d70*/  FMNMX R16, RZ, R16, !PT ;  /* 0x00000010ff107209 */ /* 0x000fe20007800000 */
[----:B------:R-:W-:Y:S02]  /*1d80*/  IMAD.SHL.U32 R38, R12, 0x4, RZ ;  /* 0x000000040c267824 */ /* 0x000fe400078e00ff */
[----:B------:R-:W-:Y:S01]  /*1d90*/  FMUL R10, R33, R22 ;  /* 0x00000016210a7220 */ /* 0x000fe20000400000 */
[----:B------:R-:W-:Y:S01]  /*1da0*/  IADD3.X R13, PT, PT, R13, UR21, RZ, P1, !PT ;  /* 0x000000150d0d7c10 */ /* 0x000fe20008ffe4ff */
[----:B------:R0:W-:Y:S01]  /*1db0*/  STG.E.U16 desc[UR22][R28.64], R39 ;  /* 0x000000271c007986 */ /* 0x0001e2000c101516 */
[----:B------:R-:W-:Y:S01]  /*1dc0*/  IADD3.X R33, PT, PT, R17, UR25, RZ, P0, !PT ;  /* 0x0000001911217c10 */ /* 0x000fe200087fe4ff */
[----:B------:R-:W-:Y:S01]  /*1dd0*/  FMUL R16, R16, R45 ;  /* 0x0000002d10107220 */ /* 0x000fe20000400000 */
[----:B------:R-:W-:Y:S01]  /*1de0*/  IADD3 R30, P0, PT, R4, UR24, RZ ;  /* 0x00000018041e7c10 */ /* 0x000fe2000ff1e0ff */
[----:B------:R-:W-:Y:S01]  /*1df0*/  HADD2.F32 R17, -RZ, R18.H0_H0 ;  /* 0x20000012ff117230 */ /* 0x000fe20000004100 */
[----:B------:R-:W-:Y:S01]  /*1e00*/  SHF.L.U64.HI R13, R12, 0x2, R13 ;  /* 0x000000020c0d7819 */ /* 0x000fe2000001020d */
[----:B------:R-:W-:-:S02]  /*1e10*/  HADD2.F32 R57, -RZ, R31.H0_H0 ;  /* 0x2000001fff397230 */ /* 0x000fc40000004100 */
[----:B0-----:R-:W-:Y:S01]  /*1e20*/  HADD2.F32 R29, -RZ, R31.H1_H1 ;  /* 0x3000001fff1d7230 */ /* 0x001fe20000004100 */
[----:B------:R-:W-:Y:S02]  /*1e30*/  IADD3 R28, P1, PT, R38, UR13, RZ ;  /* 0x0000000d261c7c10 */ /* 0x000fe4000ff3e0ff */
[----:B------:R-:W-:Y:S02]  /*1e40*/  IADD3.X R31, PT, PT, R5, UR25, RZ, P0, !PT ;  /* 0x00000019051f7c10 */ /* 0x000fe400087fe4ff */
[----:B------:R-:W-:Y:S01]  /*1e50*/  FMUL R5, R16, R29 ;  /* 0x0000001d10057220 */ /* 0x000fe20000400000 */
[----:B------:R-:W-:Y:S01]  /*1e60*/  IADD3.X R29, PT, PT, R13, UR12, RZ, P1, !PT ;  /* 0x0000000c0d1d7c10 */ /* 0x000fe20008ffe4ff */
[----:B------:R-:W-:Y:S01]  /*1e70*/  FADD R4, R17, R17 ;  /* 0x0000001111047221 */ /* 0x000fe20000000000 */
[----:B------:R0:W-:Y:S01]  /*1e80*/  STG.E.U16 desc[UR22][R32.64], R35 ;  /* 0x0000002320007986 */ /* 0x0001e2000c101516 */
[----:B------:R-:W-:-:S03]  /*1e90*/  HADD2.F32 R12, -RZ, R18.H1_H1 ;  /* 0x30000012ff0c7230 */ /* 0x000fc60000004100 */
[----:B------:R1:W-:Y:S01]  /*1ea0*/  STG.E.U16 desc[UR22][R30.64], R53 ;  /* 0x000000351e007986 */ /* 0x0003e2000c101516 */
[----:B------:R-:W-:-:S03]  /*1eb0*/  HADD2.F32 R42, -RZ, R46.H0_H0 ;  /* 0x2000002eff2a7230 */ /* 0x000fc60000004100 */
[----:B------:R2:W4:Y:S01]  /*1ec0*/  LDG.E R18, desc[UR22][R28.64] ;  /* 0x000000161c127981 */ /* 0x000522000c1e1900 */
[----:B------:R-:W-:Y:S01]  /*1ed0*/  FADD R16, R12, R12 ;  /* 0x0000000c0c107221 */ /* 0x000fe20000000000 */
[----:B0-----:R-:W-:Y:S01]  /*1ee0*/  FMNMX R33, RZ, R4, !PT ;  /* 0x00000004ff217209 */ /* 0x001fe20007800000 */
[----:B------:R-:W-:Y:S01]  /*1ef0*/  VIADD R41, R41, UR15 ;  /* 0x0000000f29297c36 */ /* 0x000fe20008000000 */
[----:B------:R-:W-:Y:S01]  /*1f00*/  IADD3 R38, P0, PT, R38, UR28, RZ ;  /* 0x0000001c26267c10 */ /* 0x000fe2000ff1e0ff */
[--C-:B---3--:R-:W-:Y:S01]  /*1f10*/  HADD2.F32 R35, -RZ, R27.reuse.H0_H0 ;  /* 0x2000001bff237230 */ /* 0x108fe20000004100 */
[----:B------:R-:W-:Y:S01]  /*1f20*/  IADD3 R34, P1, PT, R36, UR26, RZ ;  /* 0x0000001a24227c10 */ /* 0x000fe2000ff3e0ff */
[----:B------:R-:W-:Y:S01]  /*1f30*/  FMUL R4, R33, R42 ;  /* 0x0000002a21047220 */ /* 0x000fe20000400000 */
[----:B------:R-:W-:Y:S01]  /*1f40*/  HADD2.F32 R46, -RZ, R46.H1_H1 ;  /* 0x3000002eff2e7230 */ /* 0x000fe20000004100 */
[----:B------:R-:W-:Y:S02]  /*1f50*/  FMNMX R33, RZ, R16, !PT ;  /* 0x00000010ff217209 */ /* 0x000fe40007800000 */
[----:B------:R-:W-:Y:S01]  /*1f60*/  IADD3.X R39, PT, PT, R13, UR29, RZ, P0, !PT ;  /* 0x0000001d0d277c10 */ /* 0x000fe200087fe4ff */
[----:B------:R-:W-:Y:S01]  /*1f70*/  FMUL R4, R4, R35 ;  /* 0x0000002304047220 */ /* 0x000fe20000400000 */
[C---:B------:R-:W-:Y:S01]  /*1f80*/  SHF.L.U64.HI R41, R40.reuse, 0x2, R41 ;  /* 0x0000000228297819 */ /* 0x040fe20000010229 */
[----:B------:R0:W3:Y:S01]  /*1f90*/  LDG.E R13, desc[UR22][R36.64] ;  /* 0x00000016240d7981 */ /* 0x0000e2000c1e1900 */
[----:B------:R-:W-:Y:S01]  /*1fa0*/  IMAD.SHL.U32 R40, R40, 0x4, RZ ;  /* 0x0000000428287824 */ /* 0x000fe200078e00ff */
[----:B------:R-:W-:Y:S01]  /*1fb0*/  IADD3.X R35, PT, PT, R37, UR7, RZ, P1, !PT ;  /* 0x0000000725237c10 */ /* 0x000fe20008ffe4ff */
[----:B------:R-:W-:Y:S01]  /*1fc0*/  HADD2.F32 R16, -RZ, R27.H1_H1 ;  /* 0x3000001bff107230 */ /* 0x000fe20000004100 */
[----:B--2---:R-:W-:Y:S01]  /*1fd0*/  IADD3 R28, P0, PT, R34, UR26, RZ ;  /* 0x0000001a221c7c10 */ /* 0x004fe2000ff1e0ff */
[----:B------:R-:W-:-:S02]  /*1fe0*/  FMUL R27, R33, R46 ;  /* 0x0000002e211b7220 */ /* 0x000fc40000400000 */
[----:B------:R-:W2:Y:S01]  /*1ff0*/  LDG.E R34, desc[UR22][R34.64] ;  /* 0x0000001622227981 */ /* 0x000ea2000c1e1900 */
[----:B------:R-:W-:Y:S01]  /*2000*/  IADD3.X R29, PT, PT, R35, UR7, RZ, P0, !PT ;  /* 0x00000007231d7c10 */ /* 0x000fe200087fe4ff */
[----:B------:R-:W-:Y:S01]  /*2010*/  FMUL R27, R27, R16 ;  /* 0x000000101b1b7220 */ /* 0x000fe20000400000 */
[----:B------:R-:W-:Y:S01]  /*2020*/  IADD3 R32, P0, PT, R40, UR13, RZ ;  /* 0x0000000d28207c10 */ /* 0x000fe2000ff1e0ff */
[----:B------:R5:W2:Y:S03]  /*2030*/  LDG.E R16, desc[UR22][R38.64] ;  /* 0x0000001626107981 */ /* 0x000aa6000c1e1900 */
[----:B------:R-:W-:Y:S01]  /*2040*/  IADD3.X R33, PT, PT, R41, UR12, RZ, P0, !PT ;  /* 0x0000000c29217c10 */ /* 0x000fe200087fe4ff */
[----:B-1----:R1:W2:Y:S04]  /*2050*/  LDG.E R53, desc[UR22][R28.64] ;  /* 0x000000161c357981 */ /* 0x0022a8000c1e1900 */
[----:B------:R-:W2:Y:S01]  /*2060*/  LDG.E R54, desc[UR22][R32.64] ;  /* 0x0000001620367981 */ /* 0x000ea2000c1e1900 */
[----:B0-----:R-:W-:-:S02]  /*2070*/  IADD3 R36, P0, PT, R32, UR19, RZ ;  /* 0x0000001320247c10 */ /* 0x001fc4000ff1e0ff */
[----:B------:R-:W-:Y:S02]  /*2080*/  IADD3 R30, P1, PT, R28, UR26, RZ ;  /* 0x0000001a1c1e7c10 */ /* 0x000fe4000ff3e0ff */
[----:B------:R-:W-:Y:S02]  /*2090*/  IADD3.X R37, PT, PT, R33, UR21, RZ, P0, !PT ;  /* 0x0000001521257c10 */ /* 0x000fe400087fe4ff */
[----:B------:R-:W-:Y:S02]  /*20a0*/  IADD3.X R31, PT, PT, R29, UR7, RZ, P1, !PT ;  /* 0x000000071d1f7c10 */ /* 0x000fe40008ffe4ff */
[----:B-----5:R-:W-:Y:S02]  /*20b0*/  IADD3 R38, P1, PT, R36, UR19, RZ ;  /* 0x0000001324267c10 */ /* 0x020fe4000ff3e0ff */
[----:B------:R-:W5:Y:S02]  /*20c0*/  LDG.E R36, desc[UR22][R36.64] ;  /* 0x0000001624247981 */ /* 0x000f64000c1e1900 */
[----:B------:R-:W-:-:S05]  /*20d0*/  IADD3.X R39, PT, PT, R37, UR21, RZ, P1, !PT ;  /* 0x0000001525277c10 */ /* 0x000fca0008ffe4ff */
[----:B------:R-:W5:Y:S01]  /*20e0*/  LDG.E R38, desc[UR22][R38.64] ;  /* 0x0000001626267981 */ /* 0x000f62000c1e1900 */
[----:B------:R-:W-:Y:S01]  /*20f0*/  IADD3 R40, P0, PT, R40, UR28, RZ ;  /* 0x0000001c28287c10 */ /* 0x000fe2000ff1e0ff */
[----:B------:R-:W-:Y:S02]  /*2100*/  FMUL R6, R6, R55 ;  /* 0x0000003706067220 */ /* 0x000fe40000400000 */
[----:B------:R0:W5:Y:S01]  /*2110*/  LDG.E R55, desc[UR22][R30.64] ;  /* 0x000000161e377981 */ /* 0x000162000c1e1900 */
[----:B------:R-:W-:Y:S02]  /*2120*/  IADD3.X R41, PT, PT, R41, UR29, RZ, P0, !PT ;  /* 0x0000001d29297c10 */ /* 0x000fe400087fe4ff */
[----:B-1----:R-:W-:-:S03]  /*2130*/  IADD3 R28, P0, PT, R40, UR19, RZ ;  /* 0x00000013281c7c10 */ /* 0x002fc6000ff1e0ff */
[----:B------:R-:W5:Y:S01]  /*2140*/  LDG.E R35, desc[UR22][R40.64] ;  /* 0x0000001628237981 */ /* 0x000f62000c1e1900 */
[----:B------:R-:W-:Y:S02]  /*2150*/  IADD3.X R29, PT, PT, R41, UR21, RZ, P0, !PT ;  /* 0x00000015291d7c10 */ /* 0x000fe400087fe4ff */
[----:B0-----:R-:W-:-:S03]  /*2160*/  IADD3 R30, P0, PT, R28, UR19, RZ ;  /* 0x000000131c1e7c10 */ /* 0x001fc6000ff1e0ff */
[----:B------:R0:W5:Y:S01]  /*2170*/  LDG.E R28, desc[UR22][R28.64] ;  /* 0x000000161c1c7981 */ /* 0x000162000c1e1900 */
[----:B------:R-:W-:-:S05]  /*2180*/  IADD3.X R31, PT, PT, R29, UR21, RZ, P0, !PT ;  /* 0x000000151d1f7c10 */ /* 0x000fca00087fe4ff */
[----:B------:R1:W5:Y:S01]  /*2190*/  LDG.E R30, desc[UR22][R30.64] ;  /* 0x000000161e1e7981 */ /* 0x000362000c1e1900 */
[----:B------:R-:W-:Y:S02]  /*21a0*/  IADD3 R7, P2, PT, R8, UR19, RZ ;  /* 0x0000001308077c10 */ /* 0x000fe4000ff5e0ff */
[----:B------:R-:W-:Y:S02]  /*21b0*/  IADD3 R8, P3, PT, R26, R8, RZ ;  /* 0x000000081a087210 */ /* 0x000fe40007f7e0ff */
[----:B------:R-:W-:Y:S02]  /*21c0*/  FMNMX3 R49, |R51|, R49, |R52|, !PT ;  /* 0x0000003133317276 */ /* 0x000fe40007800634 */
[----:B------:R-:W-:Y:S01]  /*21d0*/  LEA R32, P0, R8, UR8, 0x1 ;  /* 0x0000000808207c11 */ /* 0x000fe2000f8008ff */
[----:B------:R-:W-:Y:S02]  /*21e0*/  IMAD.X R33, RZ, RZ, R50, P3 ;  /* 0x000000ffff217224 */ /* 0x000fe400018e0632 */
[----:B------:R-:W-:Y:S01]  /*21f0*/  FMUL R10, R10, R57 ;  /* 0x000000390a0a7220 */ /* 0x000fe20000400000 */
[----:B------:R-:W-:-:S02]  /*2200*/  FMNMX3 R49, |R47|, R49, |R6|, !PT ;  /* 0x000000312f317276 */ /* 0x000fc40007800606 */
[----:B------:R-:W-:Y:S02]  /*2210*/  LEA.HI.X R33, R8, UR9, R33, 0x1, P0 ;  /* 0x0000000908217c11 */ /* 0x000fe400080f0c21 */
[C---:B------:R-:W-:Y:S01]  /*2220*/  FSETP.GT.AND P0, PT, R15.reuse, RZ, PT ;  /* 0x000000ff0f00720b */ /* 0x040fe20003f04000 */
[----:B------:R-:W-:Y:S01]  /*2230*/  FMUL R15, R15, R15 ;  /* 0x0000000f0f0f7220 */ /* 0x000fe20000400000 */
[----:B------:R-:W-:-:S04]  /*2240*/  FMNMX3 R49, |R10|, R49, |R5|, !PT ;  /* 0x000000310a317276 */ /* 0x000fc80007800605 */
[----:B------:R-:W-:Y:S02]  /*2250*/  FSEL R15, R15, RZ, P0 ;  /* 0x000000ff0f0f7208 */ /* 0x000fe40000000000 */
[----:B------:R-:W-:Y:S02]  /*2260*/  FMNMX3 R49, |R4|, R49, |R27|, !PT ;  /* 0x0000003104317276 */ /* 0x000fe4000780061b */
[----:B------:R-:W-:Y:S01]  /*2270*/  LOP3.LUT R21, R21, 0xffff, RZ, 0xc0, !PT ;  /* 0x0000ffff15157812 */ /* 0x000fe200078ec0ff */
[----:B0-----:R-:W-:Y:S01]  /*2280*/  FMUL R29, R44, R15 ;  /* 0x0000000f2c1d7220 */ /* 0x001fe20000400000 */
[C---:B------:R-:W-:Y:S01]  /*2290*/  FMNMX3 R39, |R14|.reuse, R49, |R9|, !PT ;  /* 0x000000310e277276 */ /* 0x040fe20007800609 */
[----:B------:R-:W-:Y:S01]  /*22a0*/  FMUL R14, R14, UR16 ;  /* 0x000000100e0e7c20 */ /* 0x000fe20008400000 */
[----:B------:R-:W-:Y:S01]  /*22b0*/  FMUL R9, R9, UR16 ;  /* 0x0000001009097c20 */ /* 0x000fe20008400000 */
[----:B------:R-:W-:Y:S01]  /*22c0*/  IMAD.SHL.U32 R21, R21, 0x1000000, RZ ;  /* 0x0100000015157824 */ /* 0x000fe200078e00ff */
[C---:B------:R-:W-:Y:S01]  /*22d0*/  FMNMX3 R39, |R24|.reuse, R39, |R29|, !PT ;  /* 0x0000002718277276 */ /* 0x040fe2000780061d */
[----:B------:R-:W-:Y:S01]  /*22e0*/  FMUL R29, R29, UR16 ;  /* 0x000000101d1d7c20 */ /* 0x000fe20008400000 */
[----:B------:R-:W-:Y:S01]  /*22f0*/  F2FP.SATFINITE.E4M3.F32.PACK_AB_MERGE_C R14, RZ, R14, RZ ;  /* 0x0000000eff0e723e */ /* 0x000fe200048070ff */
[----:B------:R-:W-:Y:S01]  /*2300*/  FMUL R8, R24, UR16 ;  /* 0x0000001018087c20 */ /* 0x000fe20008400000 */
[----:B------:R-:W-:-:S02]  /*2310*/  F2FP.SATFINITE.E4M3.F32.PACK_AB_MERGE_C R9, RZ, R9, RZ ;  /* 0x00000009ff09723e */ /* 0x000fc400048070ff */
[----:B------:R-:W-:Y:S02]  /*2320*/  LOP3.LUT R48, R48, R21, RZ, 0xfc, !PT ;  /* 0x0000001530307212 */ /* 0x000fe400078efcff */
[C---:B------:R-:W-:Y:S02]  /*2330*/  PRMT R15, R9.reuse, 0x7604, R14 ;  /* 0x00007604090f7816 */ /* 0x040fe4000000000e */
[----:B------:R-:W-:Y:S02]  /*2340*/  LOP3.LUT R24, R9, 0xff, RZ, 0xc0, !PT ;  /* 0x000000ff09187812 */ /* 0x000fe400078ec0ff */
[----:B------:R-:W-:Y:S02]  /*2350*/  LOP3.LUT R21, R14, 0xff, RZ, 0xc0, !PT ;  /* 0x000000ff0e157812 */ /* 0x000fe400078ec0ff */
[----:B------:R-:W-:Y:S02]  /*2360*/  F2FP.SATFINITE.E4M3.F32.PACK_AB_MERGE_C R9, RZ, R29, RZ ;  /* 0x0000001dff09723e */ /* 0x000fe400048070ff */
[----:B------:R-:W-:-:S02]  /*2370*/  F2FP.SATFINITE.E4M3.F32.PACK_AB_MERGE_C R14, RZ, R8, RZ ;  /* 0x00000008ff0e723e */ /* 0x000fc400048070ff */
[----:B------:R-:W-:Y:S01]  /*2380*/  IADD3 R8, P0, PT, R32, UR30, RZ ;  /* 0x0000001e20087c10 */ /* 0x000fe2000ff1e0ff */
[----:B------:R-:W-:Y:S01]  /*2390*/  FMUL R40, R6, UR16 ;  /* 0x0000001006287c20 */ /* 0x000fe20008400000 */
[C---:B------:R-:W-:Y:S01]  /*23a0*/  IMAD R29, R9.reuse, 0x100, R24 ;  /* 0x00000100091d7824 */ /* 0x040fe200078e0218 */
[----:B------:R-:W-:Y:S02]  /*23b0*/  PRMT R6, R9, 0x7604, R14 ;  /* 0x0000760409067816 */ /* 0x000fe4000000000e */
[----:B------:R-:W-:Y:S02]  /*23c0*/  IADD3.X R9, PT, PT, R33, UR31, RZ, P0, !PT ;  /* 0x0000001f21097c10 */ /* 0x000fe400087fe4ff */
[C---:B------:R-:W-:Y:S01]  /*23d0*/  FSETP.GT.AND P0, PT, R11.reuse, RZ, PT ;  /* 0x000000ff0b00720b */ /* 0x040fe20003f04000 */
[----:B------:R-:W-:-:S05]  /*23e0*/  FMUL R11, R11, R11 ;  /* 0x0000000b0b0b7220 */ /* 0x000fca0000400000 */
[----:B------:R-:W-:Y:S01]  /*23f0*/  FSEL R11, R11, RZ, P0 ;  /* 0x000000ff0b0b7208 */ /* 0x000fe20000000000 */
[----:B------:R-:W-:-:S04]  /*2400*/  IMAD R21, R14, 0x100, R21 ;  /* 0x000001000e157824 */ /* 0x000fc800078e0215 */
[----:B------:R-:W-:Y:S01]  /*2410*/  FMUL R22, R22, R11 ;  /* 0x0000000b16167220 */ /* 0x000fe20000400000 */
[----:B------:R-:W-:Y:S01]  /*2420*/  FMUL R51, R51, UR16 ;  /* 0x0000001033337c20 */ /* 0x000fe20008400000 */
[----:B------:R-:W-:Y:S01]  /*2430*/  FMUL R37, R52, UR16 ;  /* 0x0000001034257c20 */ /* 0x000fe20008400000 */
[C---:B------:R-:W-:Y:S01]  /*2440*/  FSETP.GT.AND P0, PT, R23.reuse, RZ, PT ;  /* 0x000000ff1700720b */ /* 0x040fe20003f04000 */
[----:B------:R-:W-:Y:S01]  /*2450*/  FMUL R14, R22, UR16 ;  /* 0x00000010160e7c20 */ /* 0x000fe20008400000 */
[----:B------:R-:W-:Y:S01]  /*2460*/  FMUL R23, R23, R23 ;  /* 0x0000001717177220 */ /* 0x000fe20000400000 */
[----:B------:R-:W-:Y:S01]  /*2470*/  F2FP.SATFINITE.E4M3.F32.PACK_AB_MERGE_C R50, RZ, R51, RZ ;  /* 0x00000033ff32723e */ /* 0x000fe200048070ff */
[----:B-1----:R-:W-:Y:S01]  /*2480*/  FMUL R31, R47, UR16 ;  /* 0x000000102f1f7c20 */ /* 0x002fe20008400000 */
[----:B------:R-:W-:Y:S02]  /*2490*/  F2FP.SATFINITE.E4M3.F32.PACK_AB_MERGE_C R37, RZ, R37, RZ ;  /* 0x00000025ff25723e */ /* 0x000fe400048070ff */
[----:B------:R-:W-:-:S02]  /*24a0*/  F2FP.SATFINITE.E4M3.F32.PACK_AB_MERGE_C R14, RZ, R14, RZ ;  /* 0x0000000eff0e723e */ /* 0x000fc400048070ff */
[----:B------:R-:W-:Y:S02]  /*24b0*/  FSEL R24, R23, RZ, P0 ;  /* 0x000000ff17187208 */ /* 0x000fe40000000000 */
[----:B------:R-:W-:Y:S01]  /*24c0*/  PRMT R41, R37, 0x7604, R50 ;  /* 0x0000760425297816 */ /* 0x000fe20000000032 */
[----:B------:R-:W-:Y:S01]  /*24d0*/  IMAD.U32 R11, R14, 0x10000, RZ ;  /* 0x000100000e0b7824 */ /* 0x000fe200078e00ff */
[----:B------:R-:W-:Y:S01]  /*24e0*/  F2FP.SATFINITE.E4M3.F32.PACK_AB_MERGE_C R31, RZ, R31, RZ ;  /* 0x0000001fff1f723e */ /* 0x000fe200048070ff */
[----:B------:R-:W-:Y:S01]  /*24f0*/  FMUL R24, R45, R24 ;  /* 0x000000182d187220 */ /* 0x000fe20000400000 */
[----:B------:R-:W-:Y:S01]  /*2500*/  F2FP.SATFINITE.E4M3.F32.PACK_AB_MERGE_C R40, RZ, R40, RZ ;  /* 0x00000028ff28723e */ /* 0x000fe200048070ff */
[----:B------:R0:W-:Y:S01]  /*2510*/  STG.E.U16 desc[UR22][R32.64], R41 ;  /* 0x0000002920007986 */ /* 0x0001e2000c101516 */
[----:B------:R-:W-:Y:S01]  /*2520*/  FMUL R44, R10, UR16 ;  /* 0x000000100a2c7c20 */ /* 0x000fe20008400000 */
[----:B------:R-:W-:Y:S02]  /*2530*/  LOP3.LUT R10, R11, 0xff0000, RZ, 0xc0, !PT ;  /* 0x00ff00000b0a7812 */ /* 0x000fe400078ec0ff */
[----:B------:R-:W-:Y:S01]  /*2540*/  FMNMX3 R39, |R22|, R39, |R24|, !PT ;  /* 0x0000002716277276 */ /* 0x000fe20007800618 */
[----:B------:R-:W-:Y:S01]  /*2550*/  FMUL R24, R24, UR16 ;  /* 0x0000001018187c20 */ /* 0x000fe20008400000 */
[----:B------:R-:W-:-:S02]  /*2560*/  LOP3.LUT R21, R10, 0xffff, R21, 0xf8, !PT ;  /* 0x0000ffff0a157812 */ /* 0x000fc400078ef815 */
[----:B0-----:R-:W-:Y:S02]  /*2570*/  PRMT R41, R40, 0x7604, R31 ;  /* 0x0000760428297816 */ /* 0x001fe4000000001f */
[----:B------:R-:W-:-:S03]  /*2580*/  IADD3 R10, P0, PT, R32, UR19, RZ ;  /* 0x00000013200a7c10 */ /* 0x000fc6000ff1e0ff */
[----:B------:R0:W-:Y:S01]  /*2590*/  STG.E.U16 desc[UR22][R8.64], R41 ;  /* 0x0000002908007986 */ /* 0x0001e2000c101516 */
[----:B------:R-:W-:Y:S02]  /*25a0*/  IADD3.X R11, PT, PT, R33, UR21, RZ, P0, !PT ;  /* 0x00000015210b7c10 */ /* 0x000fe400087fe4ff */
[C---:B------:R-:W-:Y:S01]  /*25b0*/  FSETP.GT.AND P0, PT, R17.reuse, RZ, PT ;  /* 0x000000ff1100720b */ /* 0x040fe20003f04000 */
[----:B------:R-:W-:Y:S01]  /*25c0*/  FMUL R17, R17, R17 ;  /* 0x0000001111117220 */ /* 0x000fe20000400000 */
[----:B0-----:R-:W-:Y:S01]  /*25d0*/  FMUL R41, R5, UR16 ;  /* 0x0000001005297c20 */ /* 0x001fe20008400000 */
[----:B------:R-:W-:-:S04]  /*25e0*/  F2FP.SATFINITE.E4M3.F32.PACK_AB_MERGE_C R5, RZ, R24, RZ ;  /* 0x00000018ff05723e */ /* 0x000fc800048070ff */
[C---:B------:R-:W-:Y:S01]  /*25f0*/  PRMT R14, R5.reuse, 0x7604, R14 ;  /* 0x00007604050e7816 */ /* 0x040fe2000000000e */
[----:B------:R-:W-:Y:S01]  /*2600*/  IMAD.U32 R5, R5, 0x10000, RZ ;  /* 0x0001000005057824 */ /* 0x000fe200078e00ff */
[----:B------:R-:W-:Y:S01]  /*2610*/  F2FP.SATFINITE.E4M3.F32.PACK_AB_MERGE_C R44, RZ, R44, RZ ;  /* 0x0000002cff2c723e */ /* 0x000fe200048070ff */
[----:B------:R-:W-:Y:S01]  /*2620*/  FMUL R45, R4, UR16 ;  /* 0x00000010042d7c20 */ /* 0x000fe20008400000 */
[----:B------:R-:W-:Y:S02]  /*2630*/  F2FP.SATFINITE.E4M3.F32.PACK_AB_MERGE_C R41, RZ, R41, RZ ;  /* 0x00000029ff29723e */ /* 0x000fe400048070ff */
[----:B------:R-:W-:Y:S02]  /*2640*/  FSEL R17, R17, RZ, P0 ;  /* 0x000000ff11117208 */ /* 0x000fe40000000000 */
[----:B------:R-:W-:Y:S02]  /*2650*/  LOP3.LUT R22, R5, 0xff0000, RZ, 0xc0, !PT ;  /* 0x00ff000005167812 */ /* 0x000fe400078ec0ff */
[----:B------:R-:W-:-:S02]  /*2660*/  IADD3 R4, P0, PT, R10, UR30, RZ ;  /* 0x0000001e0a047c10 */ /* 0x000fc4000ff1e0ff */
[----:B------:R-:W-:Y:S02]  /*2670*/  PRMT R23, R41, 0x7604, R44 ;  /* 0x0000760429177816 */ /* 0x000fe4000000002c */
[----:B------:R-:W-:Y:S02]  /*2680*/  LOP3.LUT R29, R22, 0xffff, R29, 0xf8, !PT ;  /* 0x0000ffff161d7812 */ /* 0x000fe400078ef81d */
[----:B------:R-:W-:Y:S02]  /*2690*/  IADD3.X R5, PT, PT, R11, UR31, RZ, P0, !PT ;  /* 0x0000001f0b057c10 */ /* 0x000fe400087fe4ff */
[----:B------:R-:W-:Y:S01]  /*26a0*/  IADD3 R22, P0, PT, R32, UR24, RZ ;  /* 0x0000001820167c10 */ /* 0x000fe2000ff1e0ff */
[----:B------:R-:W-:Y:S01]  /*26b0*/  FMUL R52, R27, UR16 ;  /* 0x000000101b347c20 */ /* 0x000fe20008400000 */
[----:B------:R0:W-:Y:S01]  /*26c0*/  STG.E.U16 desc[UR22][R10.64], R23 ;  /* 0x000000170a007986 */ /* 0x0001e2000c101516 */
[----:B------:R-:W-:Y:S01]  /*26d0*/  F2FP.SATFINITE.E4M3.F32.PACK_AB_MERGE_C R45, RZ, R45, RZ ;  /* 0x0000002dff2d723e */ /* 0x000fe200048070ff */
[----:B------:R-:W-:-:S02]  /*26e0*/  FMUL R42, R42, R17 ;  /* 0x000000112a2a7220 */ /* 0x000fc40000400000 */
[----:B------:R-:W-:Y:S02]  /*26f0*/  F2FP.SATFINITE.E4M3.F32.PACK_AB_MERGE_C R52, RZ, R52, RZ ;  /* 0x00000034ff34723e */ /* 0x000fe400048070ff */
[----:B0-----:R-:W-:Y:S02]  /*2700*/  IADD3.X R23, PT, PT, R33, UR25, RZ, P0, !PT ;  /* 0x0000001921177c10 */ /* 0x001fe400087fe4ff */
[C---:B------:R-:W-:Y:S01]  /*2710*/  FSETP.GT.AND P0, PT, R12.reuse, RZ, PT ;  /* 0x000000ff0c00720b */ /* 0x040fe20003f04000 */
[----:B------:R-:W-:Y:S01]  /*2720*/  FMUL R12, R12, R12 ;  /* 0x0000000c0c0c7220 */ /* 0x000fe20000400000 */
[----:B------:R-:W-:-:S04]  /*2730*/  PRMT R27, R52, 0x7604, R45 ;  /* 0x00007604341b7816 */ /* 0x000fc8000000002d */
[----:B------:R-:W-:Y:S01]  /*2740*/  FSEL R17, R12, RZ, P0 ;  /* 0x000000ff0c117208 */ /* 0x000fe20000000000 */
[----:B------:R-:W-:Y:S01]  /*2750*/  FMUL R12, R42, UR16 ;  /* 0x000000102a0c7c20 */ /* 0x000fe20008400000 */
[----:B------:R0:W-:Y:S03]  /*2760*/  STG.E.U16 desc[UR22][R4.64], R27 ;  /* 0x0000001b04007986 */ /* 0x0001e6000c101516 */
[----:B------:R-:W-:Y:S01]  /*2770*/  FMUL R46, R46, R17 ;  /* 0x000000112e2e7220 */ /* 0x000fe20000400000 */
[----:B------:R1:W-:Y:S01]  /*2780*/  STG.E.U16 desc[UR22][R22.64], R15 ;  /* 0x0000000f16007986 */ /* 0x0003e2000c101516 */
[----:B------:R-:W-:Y:S02]  /*2790*/  IMAD.U32 R32, RZ, RZ, UR26 ;  /* 0x0000001aff207e24 */ /* 0x000fe4000f8e00ff */
[----:B------:R-:W-:Y:S01]  /*27a0*/  IMAD.U32 R33, RZ, RZ, UR7 ;  /* 0x00000007ff217e24 */ /* 0x000fe2000f8e00ff */
[----:B0-----:R-:W-:-:S02]  /*27b0*/  F2FP.SATFINITE.E4M3.F32.PACK_AB_MERGE_C R27, RZ, R12, RZ ;  /* 0x0000000cff1b723e */ /* 0x001fc400048070ff */
[----:B------:R-:W-:Y:S02]  /*27c0*/  FMNMX3 R12, |R42|, R39, |R46|, !PT ;  /* 0x000000272a0c7276 */ /* 0x000fe4000780062e */
[----:B-1----:R-:W-:Y:S01]  /*27d0*/  LOP3.LUT R15, R27, 0xffff, RZ, 0xc0, !PT ;  /* 0x0000ffff1b0f7812 */ /* 0x002fe200078ec0ff */
[----:B------:R-:W-:Y:S01]  /*27e0*/  FMUL R46, R46, UR16 ;  /* 0x000000102e2e7c20 */ /* 0x000fe20008400000 */
[----:B------:R-:W-:Y:S01]  /*27f0*/  IMAD.WIDE.U32 R32, R2, UR27, R32 ;  /* 0x0000001b02207c25 */ /* 0x000fe2000f8e0020 */
[----:B------:R-:W-:-:S03]  /*2800*/  ULOP3.LUT UR27, UR25, 0x7fffffff, URZ, 0xc0, !UPT ;  /* 0x7fffffff191b7892 */ /* 0x000fc6000f8ec0ff */
[----:B------:R-:W-:Y:S01]  /*2810*/  IMAD.SHL.U32 R22, R15, 0x1000000, RZ ;  /* 0x010000000f167824 */ /* 0x000fe200078e00ff */
[----:B------:R-:W-:Y:S01]  /*2820*/  F2FP.SATFINITE.E4M3.F32.PACK_AB_MERGE_C R46, RZ, R46, RZ ;  /* 0x0000002eff2e723e */ /* 0x000fe200048070ff */
[----:B------:R-:W-:-:S03]  /*2830*/  IMAD.IADD R15, R0, 0x1, -R3 ;  /* 0x00000001000f7824 */ /* 0x000fc600078e0a03 */
[----:B------:R-:W-:Y:S01]  /*2840*/  LOP3.LUT R21, R21, R22, RZ, 0xfc, !PT ;  /* 0x0000001615157212 */ /* 0x000fe200078efcff */
[----:B------:R-:W-:Y:S01]  /*2850*/  IMAD R22, R2, UR27, RZ ;  /* 0x0000001b02167c24 */ /* 0x000fe2000f8e02ff */
[C---:B------:R-:W-:Y:S02]  /*2860*/  PRMT R39, R46.reuse, 0x7604, R27 ;  /* 0x000076042e277816 */ /* 0x040fe4000000001b */
[----:B------:R-:W-:Y:S01]  /*2870*/  LOP3.LUT R46, R46, 0xffff, RZ, 0xc0, !PT ;  /* 0x0000ffff2e2e7812 */ /* 0x000fe200078ec0ff */
[----:B------:R-:W-:Y:S02]  /*2880*/  IMAD.IADD R22, R22, 0x1, R25 ;  /* 0x0000000116167824 */ /* 0x000fe400078e0219 */
[----:B------:R-:W-:Y:S01]  /*2890*/  VIADD R25, R15, 0x1d ;  /* 0x0000001d0f197836 */ /* 0x000fe20000000000 */
[----:B------:R-:W-:Y:S01]  /*28a0*/  USHF.R.U32.HI UR32, URZ, 0x1, UR25 ;  /* 0x00000001ff207899 */ /* 0x000fe20008011619 */
[----:B------:R-:W-:-:S03]  /*28b0*/  IMAD.SHL.U32 R46, R46, 0x1000000, RZ ;  /* 0x010000002e2e7824 */ /* 0x000fc600078e00ff */
[----:B------:R-:W-:Y:S02]  /*28c0*/  LOP3.LUT R25, R25, 0x1f, RZ, 0xc0, !PT ;  /* 0x0000001f19197812 */ /* 0x000fe400078ec0ff */
[----:B------:R-:W-:Y:S01]  /*28d0*/  LOP3.LUT R27, R29, R46, RZ, 0xfc, !PT ;  /* 0x0000002e1d1b7212 */ /* 0x000fe200078efcff */
[----:B------:R-:W-:Y:S01]  /*28e0*/  IMAD R17, R2, UR32, RZ ;  /* 0x0000002002117c24 */ /* 0x000fe2000f8e02ff */
[----:B------:R-:W-:Y:S02]  /*28f0*/  IADD3.X R29, PT, PT, R22, UR21, RZ, P2, !PT ;  /* 0x00000015161d7c10 */ /* 0x000fe400097fe4ff */
[----:B------:R-:W-:Y:S01]  /*2900*/  IADD3 R22, P1, PT, R25, R7, RZ ;  /* 0x0000000719167210 */ /* 0x000fe20007f3e0ff */
[----:B------:R-:W-:Y:S01]  /*2910*/  IMAD.IADD R17, R17, 0x1, R33 ;  /* 0x0000000111117824 */ /* 0x000fe200078e0221 */
[----:B------:R-:W-:Y:S01]  /*2920*/  LOP3.LUT R37, R37, 0xff, RZ, 0xc0, !PT ;  /* 0x000000ff25257812 */ /* 0x000fe200078ec0ff */
[----:B------:R-:W-:Y:S02]  /*2930*/  IMAD.U32 R33, RZ, RZ, UR24 ;  /* 0x00000018ff217e24 */ /* 0x000fe4000f8e00ff */
[----:B------:R-:W-:Y:S01]  /*2940*/  IMAD.X R23, RZ, RZ, R29, P1 ;  /* 0x000000ffff177224 */ /* 0x000fe200008e061d */
[----:B------:R-:W-:Y:S01]  /*2950*/  LOP3.LUT R50, R50, 0xff, RZ, 0xc0, !PT ;  /* 0x000000ff32327812 */ /* 0x000fe200078ec0ff */
[----:B------:R-:W-:Y:S01]  /*2960*/  IMAD.U32 R41, R41, 0x10000, RZ ;  /* 0x0001000029297824 */ /* 0x000fe200078e00ff */
[----:B------:R-:W-:Y:S01]  /*2970*/  IADD3 R24, P0, PT, R32, UR26, RZ ;  /* 0x0000001a20187c10 */ /* 0x000fe2000ff1e0ff */
[----:B------:R-:W-:Y:S01]  /*2980*/  IMAD.WIDE.U32 R32, R33, 0x5, R22 ;  /* 0x0000000521207825 */ /* 0x000fe200078e0016 */
[----:B------:R-:W-:-:S03]  /*2990*/  LOP3.LUT R45, R45, 0xffff, RZ, 0xc0, !PT ;  /* 0x0000ffff2d2d7812 */ /* 0x000fc600078ec0ff */
[----:B------:R-:W-:Y:S02]  /*29a0*/  IMAD.U32 R44, R44, 0x10000, RZ ;  /* 0x000100002c2c7824 */ /* 0x000fe400078e00ff */
[----:B------:R-:W-:Y:S01]  /*29b0*/  IMAD R37, R40, 0x100, R37 ;  /* 0x0000010028257824 */ /* 0x000fe200078e0225 */
[----:B------:R-:W-:Y:S01]  /*29c0*/  LOP3.LUT R40, R41, 0xff0000, RZ, 0xc0, !PT ;  /* 0x00ff000029287812 */ /* 0x000fe200078ec0ff */
[----:B------:R-:W-:Y:S02]  /*29d0*/  IMAD R50, R31, 0x100, R50 ;  /* 0x000001001f327824 */ /* 0x000fe400078e0232 */
[----:B------:R-:W-:Y:S01]  /*29e0*/  VIADD R31, R33, UR15 ;  /* 0x0000000f211f7c36 */ /* 0x000fe20008000000 */
[----:B------:R-:W-:Y:S02]  /*29f0*/  LOP3.LUT R33, R44, 0xff0000, RZ, 0xc0, !PT ;  /* 0x00ff00002c217812 */ /* 0x000fe400078ec0ff */
[----:B------:R-:W-:Y:S02]  /*2a00*/  LOP3.LUT R52, R52, 0xffff, RZ, 0xc0, !PT ;  /* 0x0000ffff34347812 */ /* 0x000fe400078ec0ff */
[----:B------:R-:W-:Y:S01]  /*2a10*/  LOP3.LUT R37, R40, 0xffff, R37, 0xf8, !PT ;  /* 0x0000ffff28257812 */ /* 0x000fe200078ef825 */
[----:B------:R-:W-:Y:S01]  /*2a20*/  IMAD.SHL.U32 R40, R45, 0x1000000, RZ ;  /* 0x010000002d287824 */ /* 0x000fe200078e00ff */
[----:B------:R-:W-:Y:S01]  /*2a30*/  LOP3.LUT R33, R33, 0xffff, R50, 0xf8, !PT ;  /* 0x0000ffff21217812 */ /* 0x000fe200078ef832 */
[----:B------:R-:W-:-:S02]  /*2a40*/  IMAD.SHL.U32 R52, R52, 0x1000000, RZ ;  /* 0x0100000034347824 */ /* 0x000fc400078e00ff */
[--C-:B----4-:R-:W-:Y:S01]  /*2a50*/  HADD2.F32 R41, -RZ, R18.reuse.H0_H0 ;  /* 0x20000012ff297230 */ /* 0x110fe20000004100 */
[----:B------:R-:W-:Y:S01]  /*2a60*/  LOP3.LUT R33, R33, R40, RZ, 0xfc, !PT ;  /* 0x0000002821217212 */ /* 0x000fe200078efcff */
[----:B------:R-:W-:Y:S01]  /*2a70*/  HADD2.F32 R40, -RZ, R18.H1_H1 ;  /* 0x30000012ff287230 */ /* 0x000fe20000004100 */
[----:B------:R-:W-:Y:S02]  /*2a80*/  LOP3.LUT R18, R37, R52, RZ, 0xfc, !PT ;  /* 0x0000003425127212 */ /* 0x000fe400078efcff */
[C---:B------:R-:W-:Y:S01]  /*2a90*/  FSETP.GT.AND P1, PT, R41.reuse, RZ, PT ;  /* 0x000000ff2900720b */ /* 0x040fe20003f24000 */
[C---:B------:R-:W-:Y:S01]  /*2aa0*/  FADD R37, R41.reuse, R41 ;  /* 0x0000002929257221 */ /* 0x040fe20000000000 */
[----:B------:R-:W-:Y:S01]  /*2ab0*/  FMUL R41, R41, R41 ;  /* 0x0000002929297220 */ /* 0x000fe20000400000 */
[C---:B------:R-:W-:Y:S01]  /*2ac0*/  FADD R42, R40.reuse, R40 ;  /* 0x00000028282a7221 */ /* 0x040fe20000000000 */
[C---:B------:R-:W-:Y:S01]  /*2ad0*/  FMUL R44, R40.reuse, R40 ;  /* 0x00000028282c7220 */ /* 0x040fe20000400000 */
[----:B------:R-:W-:Y:S01]  /*2ae0*/  FSETP.GT.AND P2, PT, R40, RZ, PT ;  /* 0x000000ff2800720b */ /* 0x000fe20003f44000 */
[--C-:B---3--:R-:W-:Y:S01]  /*2af0*/  HADD2.F32 R40, -RZ, R13.reuse.H0_H0 ;  /* 0x2000000dff287230 */ /* 0x108fe20000004100 */
[----:B------:R-:W-:Y:S01]  /*2b00*/  FMNMX R37, RZ, R37, !PT ;  /* 0x00000025ff257209 */ /* 0x000fe20007800000 */
[----:B------:R-:W-:Y:S01]  /*2b10*/  HADD2.F32 R13, -RZ, R13.H1_H1 ;  /* 0x3000000dff0d7230 */ /* 0x000fe20000004100 */
[----:B------:R-:W-:-:S02]  /*2b20*/  FSEL R41, R41, RZ, P1 ;  /* 0x000000ff29297208 */ /* 0x000fc40000800000 */
[----:B------:R-:W-:Y:S02]  /*2b30*/  FMNMX R42, RZ, R42, !PT ;  /* 0x0000002aff2a7209 */ /* 0x000fe40007800000 */
[----:B------:R-:W-:Y:S01]  /*2b40*/  FSEL R44, R44, RZ, P2 ;  /* 0x000000ff2c2c7208 */ /* 0x000fe20001000000 */
[----:B------:R-:W-:Y:S01]  /*2b50*/  FMUL R37, R37, R40 ;  /* 0x0000002825257220 */ /* 0x000fe20000400000 */
[----:B------:R-:W-:Y:S01]  /*2b60*/  FMUL R40, R40, R41 ;  /* 0x0000002928287220 */ /* 0x000fe20000400000 */
[----:B------:R-:W-:Y:S01]  /*2b70*/  FMUL R41, R42, R13 ;  /* 0x0000000d2a297220 */ /* 0x000fe20000400000 */
[--C-:B--2---:R-:W-:Y:S02]  /*2b80*/  HADD2.F32 R42, -RZ, R16.reuse.H0_H0 ;  /* 0x20000010ff2a7230 */ /* 0x104fe40000004100 */
[----:B------:R-:W-:Y:S01]  /*2b90*/  FMUL R13, R13, R44 ;  /* 0x0000002c0d0d7220 */ /* 0x000fe20000400000 */
[----:B------:R-:W-:Y:S01]  /*2ba0*/  HADD2.F32 R44, -RZ, R16.H1_H1 ;  /* 0x30000010ff2c7230 */ /* 0x000fe20000004100 */
[----:B------:R-:W-:Y:S01]  /*2bb0*/  IADD3 R8, P1, PT, R8, UR24, RZ ;  /* 0x0000001808087c10 */ /* 0x000fe2000ff3e0ff */
[----:B------:R-:W-:-:S03]  /*2bc0*/  FMUL R16, R37, R42 ;  /* 0x0000002a25107220 */ /* 0x000fc60000400000 */
[----:B------:R-:W-:Y:S01]  /*2bd0*/  IADD3.X R9, PT, PT, R9, UR25, RZ, P1, !PT ;  /* 0x0000001909097c10 */ /* 0x000fe20008ffe4ff */
[----:B------:R-:W-:Y:S01]  /*2be0*/  FMUL R37, R41, R44 ;  /* 0x0000002c29257220 */ /* 0x000fe20000400000 */
[----:B------:R-:W-:Y:S01]  /*2bf0*/  IADD3 R10, P1, PT, R10, UR24, RZ ;  /* 0x000000180a0a7c10 */ /* 0x000fe2000ff3e0ff */
[----:B------:R-:W-:-:S03]  /*2c00*/  HADD2.F32 R41, -RZ, R54.H0_H0 ;  /* 0x20000036ff297230 */ /* 0x000fc60000004100 */
[----:B------:R-:W-:Y:S01]  /*2c10*/  IADD3.X R11, PT, PT, R11, UR25, RZ, P1, !PT ;  /* 0x000000190b0b7c10 */ /* 0x000fe20008ffe4ff */
[----:B------:R-:W-:Y:S01]  /*2c20*/  HADD2.F32 R54, -RZ, R54.H1_H1 ;  /* 0x30000036ff367230 */ /* 0x000fe20000004100 */
[C---:B------:R-:W-:Y:S01]  /*2c30*/  FSETP.GT.AND P1, PT, R41.reuse, RZ, PT ;  /* 0x000000ff2900720b */ /* 0x040fe20003f24000 */
[C---:B------:R-:W-:Y:S01]  /*2c40*/  FADD R42, R41.reuse, R41 ;  /* 0x00000029292a7221 */ /* 0x040fe20000000000 */
[----:B------:R-:W-:Y:S01]  /*2c50*/  FMUL R41, R41, R41 ;  /* 0x0000002929297220 */ /* 0x000fe20000400000 */
[----:B------:R0:W-:Y:S01]  /*2c60*/  STG.E.U16 desc[UR22][R8.64], R6 ;  /* 0x0000000608007986 */ /* 0x0001e2000c101516 */
[----:B------:R-:W-:Y:S01]  /*2c70*/  HADD2.F32 R45, -RZ, R34.H0_H0 ;  /* 0x20000022ff2d7230 */ /* 0x000fe20000004100 */
[C---:B------:R-:W-:Y:S01]  /*2c80*/  FSETP.GT.AND P2, PT, R54.reuse, RZ, PT ;  /* 0x000000ff3600720b */ /* 0x040fe20003f44000 */
[C---:B------:R-:W-:Y:S01]  /*2c90*/  FADD R44, R54.reuse, R54 ;  /* 0x00000036362c7221 */ /* 0x040fe20000000000 */
[----:B------:R-:W-:Y:S01]  /*2ca0*/  FMUL R54, R54, R54 ;  /* 0x0000003636367220 */ /* 0x000fe20000400000 */
[----:B------:R-:W-:-:S02]  /*2cb0*/  FMNMX R42, RZ, R42, !PT ;  /* 0x0000002aff2a7209 */ /* 0x000fc40007800000 */
[----:B0-----:R-:W-:Y:S01]  /*2cc0*/  FSEL R6, R41, RZ, P1 ;  /* 0x000000ff29067208 */ /* 0x001fe20000800000 */
[----:B------:R-:W-:Y:S01]  /*2cd0*/  HADD2.F32 R9, -RZ, R34.H1_H1 ;  /* 0x30000022ff097230 */ /* 0x000fe20000004100 */
[----:B------:R-:W-:Y:S02]  /*2ce0*/  FMNMX R44, RZ, R44, !PT ;  /* 0x0000002cff2c7209 */ /* 0x000fe40007800000 */
[----:B------:R-:W-:Y:S01]  /*2cf0*/  FSEL R54, R54, RZ, P2 ;  /* 0x000000ff36367208 */ /* 0x000fe20001000000 */
[----:B------:R-:W-:Y:S01]  /*2d00*/  FMUL R41, R45, R6 ;  /* 0x000000062d297220 */ /* 0x000fe20000400000 */
[--C-:B-----5:R-:W-:Y:S01]  /*2d10*/  HADD2.F32 R6, -RZ, R36.reuse.H0_H0 ;  /* 0x20000024ff067230 */ /* 0x120fe20000004100 */
[----:B------:R-:W-:Y:S01]  /*2d20*/  IADD3 R4, P3, PT, R4, UR24, RZ ;  /* 0x0000001804047c10 */ /* 0x000fe2000ff7e0ff */
[----:B------:R-:W-:Y:S01]  /*2d30*/  FMUL R50, R42, R45 ;  /* 0x0000002d2a327220 */ /* 0x000fe20000400000 */
[----:B------:R-:W-:Y:S01]  /*2d40*/  FMUL R51, R44, R9 ;  /* 0x000000092c337220 */ /* 0x000fe20000400000 */
[----:B------:R-:W-:Y:S01]  /*2d50*/  FMUL R34, R40, UR16 ;  /* 0x0000001028227c20 */ /* 0x000fe20008400000 */
[----:B------:R-:W-:Y:S01]  /*2d60*/  FMUL R42, R13, UR16 ;  /* 0x000000100d2a7c20 */ /* 0x000fe20008400000 */
[----:B------:R-:W-:Y:S01]  /*2d70*/  FMUL R44, R9, R54 ;  /* 0x00000036092c7220 */ /* 0x000fe20000400000 */
[C---:B------:R-:W-:Y:S01]  /*2d80*/  FSETP.GT.AND P1, PT, R6.reuse, RZ, PT ;  /* 0x000000ff0600720b */ /* 0x040fe20003f24000 */
[C---:B------:R-:W-:Y:S01]  /*2d90*/  FADD R8, R6.reuse, R6 ;  /* 0x0000000606087221 */ /* 0x040fe20000000000 */
[----:B------:R-:W-:Y:S01]  /*2da0*/  FMUL R6, R6, R6 ;  /* 0x0000000606067220 */ /* 0x000fe20000400000 */
[----:B------:R-:W-:Y:S01]  /*2db0*/  IADD3.X R5, PT, PT, R5, UR25, RZ, P3, !PT ;  /* 0x0000001905057c10 */ /* 0x000fe20009ffe4ff */
[----:B------:R0:W-:Y:S01]  /*2dc0*/  STG.E.U16 desc[UR22][R10.64], R14 ;  /* 0x0000000e0a007986 */ /* 0x0001e2000c101516 */
[----:B------:R-:W-:Y:S01]  /*2dd0*/  FMUL R45, R41, UR16 ;  /* 0x00000010292d7c20 */ /* 0x000fe20008400000 */
[----:B------:R-:W-:Y:S01]  /*2de0*/  F2FP.SATFINITE.E4M3.F32.PACK_AB_MERGE_C R34, RZ, R34, RZ ;  /* 0x00000022ff22723e */ /* 0x000fe200048070ff */
[----:B------:R-:W-:Y:S01]  /*2df0*/  HADD2.F32 R9, -RZ, R53.H0_H0 ;  /* 0x20000035ff097230 */ /* 0x000fe20000004100 */
[----:B------:R1:W-:Y:S01]  /*2e00*/  STG.E.U16 desc[UR22][R4.64], R39 ;  /* 0x0000002704007986 */ /* 0x0003e2000c101516 */
[----:B------:R-:W-:Y:S01]  /*2e10*/  FMNMX R8, RZ, R8, !PT ;  /* 0x00000008ff087209 */ /* 0x000fe20007800000 */
[----:B------:R-:W-:Y:S01]  /*2e20*/  HADD2.F32 R36, -RZ, R36.H1_H1 ;  /* 0x30000024ff247230 */ /* 0x000fe20000004100 */
[----:B------:R-:W-:Y:S01]  /*2e30*/  F2FP.SATFINITE.E4M3.F32.PACK_AB_MERGE_C R45, RZ, R45, RZ ;  /* 0x0000002dff2d723e */ /* 0x000fe200048070ff */
[----:B0-----:R-:W-:Y:S01]  /*2e40*/  FMUL R10, R44, UR16 ;  /* 0x000000102c0a7c20 */ /* 0x001fe20008400000 */
[----:B------:R-:W-:-:S02]  /*2e50*/  F2FP.SATFINITE.E4M3.F32.PACK_AB_MERGE_C R11, RZ, R42, RZ ;  /* 0x0000002aff0b723e */ /* 0x000fc400048070ff */
[----:B------:R-:W-:Y:S02]  /*2e60*/  FSEL R42, R6, RZ, P1 ;  /* 0x000000ff062a7208 */ /* 0x000fe40000800000 */
[----:B-1----:R-:W-:Y:S02]  /*2e70*/  LOP3.LUT R4, R34, 0xff, RZ, 0xc0, !PT ;  /* 0x000000ff22047812 */ /* 0x002fe400078ec0ff */
[C---:B------:R-:W-:Y:S02]  /*2e80*/  PRMT R5, R11.reuse, 0x7604, R34 ;  /* 0x000076040b057816 */ /* 0x040fe40000000022 */
[----:B------:R-:W-:Y:S02]  /*2e90*/  F2FP.SATFINITE.E4M3.F32.PACK_AB_MERGE_C R10, RZ, R10, RZ ;  /* 0x0000000aff0a723e */ /* 0x000fe400048070ff */
[----:B------:R-:W-:Y:S01]  /*2ea0*/  LOP3.LUT R11, R11, 0xff, RZ, 0xc0, !PT ;  /* 0x000000ff0b0b7812 */ /* 0x000fe200078ec0ff */
[----:B------:R-:W-:Y:S01]  /*2eb0*/  FMUL R42, R9, R42 ;  /* 0x0000002a092a7220 */ /* 0x000fe20000400000 */
[----:B------:R-:W-:Y:S01]  /*2ec0*/  FMUL R46, R8, R9 ;  /* 0x00000009082e7220 */ /* 0x000fe20000400000 */
[----:B------:R-:W-:-:S02]  /*2ed0*/  IMAD R34, R45, 0x100, R4 ;  /* 0x000001002d227824 */ /* 0x000fc400078e0204 */
[C---:B------:R-:W-:Y:S01]  /*2ee0*/  FMUL R9, R36.reuse, R36 ;  /* 0x0000002424097220 */ /* 0x040fe20000400000 */
[----:B------:R-:W-:Y:S01]  /*2ef0*/  FSETP.GT.AND P1, PT, R36, RZ, PT ;  /* 0x000000ff2400720b */ /* 0x000fe20003f24000 */
[C---:B------:R-:W-:Y:S01]  /*2f00*/  IMAD R6, R10.reuse, 0x100, R11 ;  /* 0x000001000a067824 */ /* 0x040fe200078e020b */
[----:B------:R-:W-:Y:S01]  /*2f10*/  PRMT R4, R10, 0x7604, R45 ;  /* 0x000076040a047816 */ /* 0x000fe2000000002d */
[----:B------:R-:W-:Y:S01]  /*2f20*/  FADD R36, R36, R36 ;  /* 0x0000002424247221 */ /* 0x000fe20000000000 */
[----:B------:R-:W-:Y:S01]  /*2f30*/  FMUL R10, R42, UR16 ;  /* 0x000000102a0a7c20 */ /* 0x000fe20008400000 */
[----:B------:R-:W-:Y:S01]  /*2f40*/  HADD2.F32 R8, -RZ, R53.H1_H1 ;  /* 0x30000035ff087230 */ /* 0x000fe20000004100 */
[----:B------:R-:W-:Y:S02]  /*2f50*/  FSEL R9, R9, RZ, P1 ;  /* 0x000000ff09097208 */ /* 0x000fe40000800000 */
[----:B------:R-:W-:Y:S02]  /*2f60*/  FMNMX R11, RZ, R36, !PT ;  /* 0x00000024ff0b7209 */ /* 0x000fe40007800000 */
[----:B------:R-:W-:Y:S01]  /*2f70*/  F2FP.SATFINITE.E4M3.F32.PACK_AB_MERGE_C R10, RZ, R10, RZ ;  /* 0x0000000aff0a723e */ /* 0x000fe200048070ff */
[----:B------:R-:W-:-:S02]  /*2f80*/  FMUL R47, R8, R9 ;  /* 0x00000009082f7220 */ /* 0x000fc40000400000 */
[----:B------:R-:W-:Y:S02]  /*2f90*/  FMUL R11, R11, R8 ;  /* 0x000000080b0b7220 */ /* 0x000fe40000400000 */
[----:B------:R-:W-:Y:S02]  /*2fa0*/  IMAD.U32 R8, R10, 0x10000, RZ ;  /* 0x000100000a087824 */ /* 0x000fe400078e00ff */
[----:B------:R-:W-:-:S03]  /*2fb0*/  FMUL R14, R47, UR16 ;  /* 0x000000102f0e7c20 */ /* 0x000fc60008400000 */
[----:B------:R-:W-:Y:S02]  /*2fc0*/  LOP3.LUT R9, R8, 0xff0000, RZ, 0xc0, !PT ;  /* 0x00ff000008097812 */ /* 0x000fe400078ec0ff */
[----:B------:R-:W-:Y:S02]  /*2fd0*/  F2FP.SATFINITE.E4M3.F32.PACK_AB_MERGE_C R39, RZ, R14, RZ ;  /* 0x0000000eff27723e */ /* 0x000fe400048070ff */
[----:B------:R-:W-:Y:S01]  /*2fe0*/  LOP3.LUT R34, R9, 0xffff, R34, 0xf8, !PT ;  /* 0x0000ffff09227812 */ /* 0x000fe200078ef822 */
[----:B------:R-:W-:Y:S01]  /*2ff0*/  HADD2.F32 R9, -RZ, R38.H0_H0 ;  /* 0x20000026ff097230 */ /* 0x000fe20000004100 */
[----:B------:R-:W-:-:S04]  /*3000*/  PRMT R8, R39, 0x7604, R10 ;  /* 0x0000760427087816 */ /* 0x000fc8000000000a */
[C---:B------:R-:W-:Y:S01]  /*3010*/  FSETP.GT.AND P1, PT, R9.reuse, RZ, PT ;  /* 0x000000ff0900720b */ /* 0x040fe20003f24000 */
[C---:B------:R-:W-:Y:S01]  /*3020*/  FADD R10, R9.reuse, R9 ;  /* 0x00000009090a7221 */ /* 0x040fe20000000000 */
[----:B------:R-:W-:-:S04]  /*3030*/  FMUL R9, R9, R9 ;  /* 0x0000000909097220 */ /* 0x000fc80000400000 */
[----:B------:R-:W-:Y:S02]  /*3040*/  FMNMX R10, RZ, R10, !PT ;  /* 0x0000000aff0a7209 */ /* 0x000fe40007800000 */
[----:B------:R-:W-:Y:S01]  /*3050*/  FSEL R36, R9, RZ, P1 ;  /* 0x000000ff09247208 */ /* 0x000fe20000800000 */
[----:B------:R-:W-:Y:S02]  /*3060*/  HADD2.F32 R9, -RZ, R55.H0_H0 ;  /* 0x20000037ff097230 */ /* 0x000fe40000004100 */
[----:B------:R-:W-:-:S03]  /*3070*/  HADD2.F32 R38, -RZ, R38.H1_H1 ;  /* 0x30000026ff267230 */ /* 0x000fc60000004100 */
[----:B------:R-:W-:Y:S01]  /*3080*/  FMUL R14, R10, R9 ;  /* 0x000000090a0e7220 */ /* 0x000fe20000400000 */
[----:B------:R-:W-:Y:S01]  /*3090*/  FMUL R9, R9, R36 ;  /* 0x0000002409097220 */ /* 0x000fe20000400000 */
[--C-:B------:R-:W-:Y:S02]  /*30a0*/  HADD2.F32 R45, -RZ, R35.reuse.H0_H0 ;  /* 0x20000023ff2d7230 */ /* 0x100fe40000004100 */
[----:B------:R-:W-:Y:S02]  /*30b0*/  HADD2.F32 R36, -RZ, R35.H1_H1 ;  /* 0x30000023ff247230 */ /* 0x000fe40000004100 */
[----:B------:R-:W-:Y:S01]  /*30c0*/  FADD R10, R38, R38 ;  /* 0x00000026260a7221 */ /* 0x000fe20000000000 */
[--C-:B------:R-:W-:Y:S02]  /*30d0*/  HADD2.F32 R35, -RZ, R28.reuse.H0_H0 ;  /* 0x2000001cff237230 */ /* 0x100fe40000004100 */
[----:B------:R-:W-:Y:S02]  /*30e0*/  IMAD.U32 R39, R39, 0x10000, RZ ;  /* 0x0001000027277824 */ /* 0x000fe400078e00ff */
[----:B------:R-:W-:Y:S01]  /*30f0*/  HADD2.F32 R28, -RZ, R28.H1_H1 ;  /* 0x3000001cff1c7230 */ /* 0x000fe20000004100 */
[----:B------:R-:W-:Y:S01]  /*3100*/  FMNMX R10, RZ, R10, !PT ;  /* 0x0000000aff0a7209 */ /* 0x000fe20007800000 */
[----:B------:R-:W-:Y:S01]  /*3110*/  HADD2.F32 R55, -RZ, R55.H1_H1 ;  /* 0x30000037ff377230 */ /* 0x000fe20000004100 */
[----:B------:R-:W-:-:S02]  /*3120*/  LOP3.LUT R39, R39, 0xff0000, RZ, 0xc0, !PT ;  /* 0x00ff000027277812 */ /* 0x000fc400078ec0ff */
[----:B------:R-:W-:Y:S01]  /*3130*/  FMUL R11, R11, R28 ;  /* 0x0000001c0b0b7220 */ /* 0x000fe20000400000 */
[----:B------:R-:W-:Y:S01]  /*3140*/  FMUL R28, R9, UR16 ;  /* 0x00000010091c7c20 */ /* 0x000fe20008400000 */
[----:B------:R-:W-:Y:S01]  /*3150*/  FMUL R46, R46, R35 ;  /* 0x000000232e2e7220 */ /* 0x000fe20000400000 */
[--C-:B------:R-:W-:Y:S01]  /*3160*/  HADD2.F32 R35, -RZ, R30.reuse.H0_H0 ;  /* 0x2000001eff237230 */ /* 0x100fe20000004100 */
[----:B------:R-:W-:Y:S01]  /*3170*/  LOP3.LUT R6, R39, 0xffff, R6, 0xf8, !PT ;  /* 0x0000ffff27067812 */ /* 0x000fe200078ef806 */
[----:B------:R-:W-:Y:S02]  /*3180*/  HADD2.F32 R30, -RZ, R30.H1_H1 ;  /* 0x3000001eff1e7230 */ /* 0x000fe40000004100 */
[----:B------:R-:W-:Y:S01]  /*3190*/  FMUL R39, R10, R55 ;  /* 0x000000370a277220 */ /* 0x000fe20000400000 */
[----:B------:R-:W-:Y:S01]  /*31a0*/  FMUL R50, R50, R45 ;  /* 0x0000002d32327220 */ /* 0x000fe20000400000 */
[----:B------:R-:W-:Y:S01]  /*31b0*/  FMUL R51, R51, R36 ;  /* 0x0000002433337220 */ /* 0x000fe20000400000 */
[C---:B------:R-:W-:Y:S01]  /*31c0*/  FSETP.GT.AND P1, PT, R38.reuse, RZ, PT ;  /* 0x000000ff2600720b */ /* 0x040fe20003f24000 */
[----:B------:R-:W-:Y:S01]  /*31d0*/  FMUL R38, R38, R38 ;  /* 0x0000002626267220 */ /* 0x000fe20000400000 */
[----:B------:R-:W-:-:S02]  /*31e0*/  F2FP.SATFINITE.E4M3.F32.PACK_AB_MERGE_C R28, RZ, R28, RZ ;  /* 0x0000001cff1c723e */ /* 0x000fc400048070ff */
[----:B------:R-:W-:Y:S01]  /*31f0*/  FMNMX3 R12, |R16|, R12, |R37|, !PT ;  /* 0x0000000c100c7276 */ /* 0x000fe20007800625 */
[----:B------:R-:W-:Y:S01]  /*3200*/  FMUL R39, R39, R30 ;  /* 0x0000001e27277220 */ /* 0x000fe20000400000 */
[----:B------:R-:W-:Y:S02]  /*3210*/  LOP3.LUT R30, R28, 0xffff, RZ, 0xc0, !PT ;  /* 0x0000ffff1c1e7812 */ /* 0x000fe400078ec0ff */
[----:B------:R-:W-:Y:S01]  /*3220*/  FMNMX3 R12, |R50|, R12, |R51|, !PT ;  /* 0x0000000c320c7276 */ /* 0x000fe20007800633 */
[----:B------:R-:W-:Y:S01]  /*3230*/  FMUL R14, R14, R35 ;  /* 0x000000230e0e7220 */ /* 0x000fe20000400000 */
[----:B------:R-:W-:Y:S02]  /*3240*/  FSEL R38, R38, RZ, P1 ;  /* 0x000000ff26267208 */ /* 0x000fe40000800000 */
[----:B------:R-:W-:Y:S01]  /*3250*/  IADD3 R36, P1, PT, R22, UR19, RZ ;  /* 0x0000001316247c10 */ /* 0x000fe2000ff3e0ff */
[----:B------:R-:W-:Y:S01]  /*3260*/  IMAD.SHL.U32 R35, R30, 0x1000000, RZ ;  /* 0x010000001e237824 */ /* 0x000fe200078e00ff */
[----:B------:R-:W-:Y:S01]  /*3270*/  FMNMX3 R12, |R46|, R12, |R11|, !PT ;  /* 0x0000000c2e0c7276 */ /* 0x000fe2000780060b */
[----:B------:R-:W-:Y:S01]  /*3280*/  FMUL R10, R55, R38 ;  /* 0x00000026370a7220 */ /* 0x000fe20000400000 */
[----:B------:R-:W-:Y:S01]  /*3290*/  IADD3.X R45, PT, PT, R23, UR21, RZ, P1, !PT ;  /* 0x00000015172d7c10 */ /* 0x000fe20008ffe4ff */
[----:B------:R-:W-:Y:S01]  /*32a0*/  IMAD.SHL.U32 R22, R36, 0x4, RZ ;  /* 0x0000000424167824 */ /* 0x000fe200078e00ff */
[----:B------:R-:W-:-:S02]  /*32b0*/  FMNMX3 R12, |R14|, R12, |R39|, !PT ;  /* 0x0000000c0e0c7276 */ /* 0x000fc40007800627 */
[----:B------:R-:W-:Y:S02]  /*32c0*/  LOP3.LUT R38, R34, R35, RZ, 0xfc, !PT ;  /* 0x0000002322267212 */ /* 0x000fe400078efcff */
[----:B------:R-:W-:Y:S02]  /*32d0*/  IADD3.X R35, PT, PT, R17, UR7, RZ, P0, !PT ;  /* 0x0000000711237c10 */ /* 0x000fe400087fe4ff */
[----:B------:R-:W-:Y:S02]  /*32e0*/  IADD3 R24, P0, P1, R24, UR26, R25 ;  /* 0x0000001a18187c10 */ /* 0x000fe4000f91e019 */
[----:B------:R-:W-:Y:S02]  /*32f0*/  FMNMX3 R17, |R40|, R12, |R13|, !PT ;  /* 0x0000000c28117276 */ /* 0x000fe4000780060d */
[----:B------:R-:W-:Y:S02]  /*3300*/  SHF.L.U64.HI R23, R36, 0x2, R45 ;  /* 0x0000000224177819 */ /* 0x000fe4000001022d */
[----:B------:R-:W-:Y:S01]  /*3310*/  IADD3 R12, P2, PT, R22, UR13, RZ ;  /* 0x0000000d160c7c10 */ /* 0x000fe2000ff5e0ff */
[----:B------:R-:W-:Y:S01]  /*3320*/  FMUL R16, R16, UR16 ;  /* 0x0000001010107c20 */ /* 0x000fe20008400000 */
[----:B------:R-:W-:Y:S01]  /*3330*/  IADD3.X R35, PT, PT, R35, UR7, RZ, P0, P1 ;  /* 0x0000000723237c10 */ /* 0x000fe200087e24ff */
[----:B------:R-:W-:Y:S01]  /*3340*/  FMUL R37, R37, UR16 ;  /* 0x0000001025257c20 */ /* 0x000fe20008400000 */
[----:B------:R-:W-:Y:S01]  /*3350*/  LEA R34, P0, R24, UR17, 0x2 ;  /* 0x0000001118227c11 */ /* 0x000fe2000f8010ff */
[----:B------:R-:W-:Y:S01]  /*3360*/  FMUL R51, R51, UR16 ;  /* 0x0000001033337c20 */ /* 0x000fe20008400000 */
[----:B------:R-:W-:Y:S01]  /*3370*/  IADD3.X R13, PT, PT, R23, UR12, RZ, P2, !PT ;  /* 0x0000000c170d7c10 */ /* 0x000fe200097fe4ff */
[----:B------:R-:W-:Y:S01]  /*3380*/  FMUL R50, R50, UR16 ;  /* 0x0000001032327c20 */ /* 0x000fe20008400000 */
[----:B------:R-:W-:-:S02]  /*3390*/  LEA.HI.X R35, R24, UR18, R35, 0x2, P0 ;  /* 0x0000001218237c11 */ /* 0x000fc400080f1423 */
[----:B------:R-:W-:Y:S01]  /*33a0*/  FMNMX3 R30, |R41|, R17, |R44|, !PT ;  /* 0x00000011291e7276 */ /* 0x000fe2000780062c */
[----:B------:R0:W2:Y:S01]  /*33b0*/  LDG.E R24, desc[UR22][R12.64] ;  /* 0x000000160c187981 */ /* 0x0000a2000c1e1900 */
[C---:B------:R-:W-:Y:S01]  /*33c0*/  SHF.L.U64.HI R31, R32.reuse, 0x2, R31 ;  /* 0x00000002201f7819 */ /* 0x040fe2000001021f */
[----:B------:R-:W-:Y:S01]  /*33d0*/  IMAD.SHL.U32 R32, R32, 0x4, RZ ;  /* 0x0000000420207824 */ /* 0x000fe200078e00ff */
[----:B------:R-:W-:Y:S01]  /*33e0*/  F2FP.SATFINITE.E4M3.F32.PACK_AB_MERGE_C R16, RZ, R16, RZ ;  /* 0x00000010ff10723e */ /* 0x000fe200048070ff */
[----:B------:R-:W3:Y:S01]  /*33f0*/  LDG.E R49, desc[UR22][R34.64] ;  /* 0x0000001622317981 */ /* 0x000ee2000c1e1900 */
[----:B------:R-:W-:Y:S02]  /*3400*/  F2FP.SATFINITE.E4M3.F32.PACK_AB_MERGE_C R37, RZ, R37, RZ ;  /* 0x00000025ff25723e */ /* 0x000fe400048070ff */
[----:B------:R-:W-:Y:S01]  /*3410*/  F2FP.SATFINITE.E4M3.F32.PACK_AB_MERGE_C R44, RZ, R51, RZ ;  /* 0x00000033ff2c723e */ /* 0x000fe200048070ff */
[----:B------:R-:W-:Y:S01]  /*3420*/  FMUL R51, R46, UR16 ;  /* 0x000000102e337c20 */ /* 0x000fe20008400000 */
[----:B------:R-:W-:-:S02]  /*3430*/  IADD3 R22, P1, PT, R22, UR28, RZ ;  /* 0x0000001c16167c10 */ /* 0x000fc4000ff3e0ff */
[----:B------:R-:W-:Y:S02]  /*3440*/  F2FP.SATFINITE.E4M3.F32.PACK_AB_MERGE_C R17, RZ, R50, RZ ;  /* 0x00000032ff11723e */ /* 0x000fe400048070ff */
[----:B------:R-:W-:Y:S02]  /*3450*/  LOP3.LUT R50, R16, 0xff, RZ, 0xc0, !PT ;  /* 0x000000ff10327812 */ /* 0x000fe400078ec0ff */
[----:B0-----:R-:W-:Y:S02]  /*3460*/  LOP3.LUT R13, R37, 0xff, RZ, 0xc0, !PT ;  /* 0x000000ff250d7812 */ /* 0x001fe400078ec0ff */
[----:B------:R-:W-:Y:S02]  /*3470*/  IADD3.X R23, PT, PT, R23, UR29, RZ, P1, !PT ;  /* 0x0000001d17177c10 */ /* 0x000fe40008ffe4ff */
[----:B------:R-:W-:Y:S02]  /*3480*/  PRMT R41, R37, 0x7604, R16 ;  /* 0x0000760425297816 */ /* 0x000fe40000000010 */
[----:B------:R-:W-:-:S02]  /*3490*/  IADD3 R12, P1, PT, R32, UR13, RZ ;  /* 0x0000000d200c7c10 */ /* 0x000fc4000ff3e0ff */
[----:B------:R-:W-:Y:S01]  /*34a0*/  F2FP.SATFINITE.E4M3.F32.PACK_AB_MERGE_C R51, RZ, R51, RZ ;  /* 0x00000033ff33723e */ /* 0x000fe200048070ff */
[----:B------:R-:W-:Y:S01]  /*34b0*/  IMAD R50, R17, 0x100, R50 ;  /* 0x0000010011327824 */ /* 0x000fe200078e0232 */
[----:B------:R-:W-:Y:S01]  /*34c0*/  IADD3 R16, P0, PT, R34, UR26, RZ ;  /* 0x0000001a22107c10 */ /* 0x000fe2000ff1e0ff */
[----:B------:R0:W4:Y:S01]  /*34d0*/  LDG.E R40, desc[UR22][R22.64] ;  /* 0x0000001616287981 */ /* 0x000122000c1e1900 */
[C---:B------:R-:W-:Y:S01]  /*34e0*/  PRMT R37, R44.reuse, 0x7604, R17 ;  /* 0x000076042c257816 */ /* 0x040fe20000000011 */
[----:B------:R-:W-:Y:S01]  /*34f0*/  IMAD R44, R44, 0x100, R13 ;  /* 0x000001002c2c7824 */ /* 0x000fe200078e020d */
[----:B------:R-:W-:Y:S02]  /*3500*/  IADD3.X R13, PT, PT, R31, UR12, RZ, P1, !PT ;  /* 0x0000000c1f0d7c10 */ /* 0x000fe40008ffe4ff */
[----:B------:R-:W-:Y:S01]  /*3510*/  FMNMX3 R42, |R42|, R30, |R47|, !PT ;  /* 0x0000001e2a2a7276 */ /* 0x000fe2000780062f */
[----:B------:R-:W-:Y:S01]  /*3520*/  IMAD.U32 R30, R51, 0x10000, RZ ;  /* 0x00010000331e7824 */ /* 0x000fe200078e00ff */
[----:B------:R-:W-:-:S02]  /*3530*/  IADD3.X R17, PT, PT, R35, UR7, RZ, P0, !PT ;  /* 0x0000000723117c10 */ /* 0x000fc400087fe4ff */
[----:B0-----:R-:W-:Y:S02]  /*3540*/  IADD3 R22, P0, PT, R32, UR28, RZ ;  /* 0x0000001c20167c10 */ /* 0x001fe4000ff1e0ff */
[----:B------:R0:W5:Y:S02]  /*3550*/  LDG.E R32, desc[UR22][R12.64] ;  /* 0x000000160c207981 */ /* 0x000164000c1e1900 */
[----:B------:R-:W-:Y:S02]  /*3560*/  IADD3.X R23, PT, PT, R31, UR29, RZ, P0, !PT ;  /* 0x0000001d1f177c10 */ /* 0x000fe400087fe4ff */
[----:B------:R-:W-:Y:S01]  /*3570*/  LOP3.LUT R31, R30, 0xff0000, RZ, 0xc0, !PT ;  /* 0x00ff00001e1f7812 */ /* 0x000fe200078ec0ff */
[----:B------:R1:W5:Y:S01]  /*3580*/  LDG.E R46, desc[UR22][R16.64] ;  /* 0x00000016102e7981 */ /* 0x000362000c1e1900 */
[----:B------:R-:W-:Y:S02]  /*3590*/  IADD3 R30, P0, PT, R16, UR26, RZ ;  /* 0x0000001a101e7c10 */ /* 0x000fe4000ff1e0ff */
[----:B------:R-:W-:Y:S01]  /*35a0*/  LOP3.LUT R50, R31, 0xffff, R50, 0xf8, !PT ;  /* 0x0000ffff1f327812 */ /* 0x000fe200078ef832 */
[----:B------:R1:W5:Y:S01]  /*35b0*/  LDG.E R47, desc[UR22][R22.64] ;  /* 0x00000016162f7981 */ /* 0x000362000c1e1900 */
[----:B------:R-:W-:-:S02]  /*35c0*/  IADD3.X R31, PT, PT, R17, UR7, RZ, P0, !PT ;  /* 0x00000007111f7c10 */ /* 0x000fc400087fe4ff */
[----:B------:R-:W-:Y:S01]  /*35d0*/  IADD3 R34, P0, PT, R30, UR26, RZ ;  /* 0x0000001a1e227c10 */ /* 0x000fe2000ff1e0ff */
[----:B------:R-:W-:Y:S02]  /*35e0*/  VIADD R54, R15, 0x1e ;  /* 0x0000001e0f367836 */ /* 0x000fe40000000000 */
[----:B------:R1:W5:Y:S01]  /*35f0*/  LDG.E R52, desc[UR22][R30.64] ;  /* 0x000000161e347981 */ /* 0x000362000c1e1900 */
[----:B------:R-:W-:Y:S02]  /*3600*/  IADD3.X R35, PT, PT, R31, UR7, RZ, P0, !PT ;  /* 0x000000071f237c10 */ /* 0x000fe400087fe4ff */
[----:B0-----:R-:W-:Y:S02]  /*3610*/  IADD3 R12, P0, PT, R12, UR19, RZ ;  /* 0x000000130c0c7c10 */ /* 0x001fe4000ff1e0ff */
[----:B------:R-:W-:Y:S01]  /*3620*/  LOP3.LUT R56, R54, 0x1f, RZ, 0xc0, !PT ;  /* 0x0000001f36387812 */ /* 0x000fe200078ec0ff */
[----:B------:R-:W5:Y:S01]  /*3630*/  LDG.E R34, desc[UR22][R34.64] ;  /* 0x0000001622227981 */ /* 0x000f62000c1e1900 */
[----:B------:R-:W-:-:S02]  /*3640*/  IADD3.X R13, PT, PT, R13, UR21, RZ, P0, !PT ;  /* 0x000000150d0d7c10 */ /* 0x000fc400087fe4ff */
[----:B-1----:R-:W-:-:S03]  /*3650*/  IADD3 R16, P0, PT, R12, UR19, RZ ;  /* 0x000000130c107c10 */ /* 0x002fc6000ff1e0ff */
[----:B------:R0:W5:Y:S01]  /*3660*/  LDG.E R53, desc[UR22][R12.64] ;  /* 0x000000160c357981 */ /* 0x000162000c1e1900 */
[----:B------:R-:W-:Y:S02]  /*3670*/  IADD3.X R17, PT, PT, R13, UR21, RZ, P0, !PT ;  /* 0x000000150d117c10 */ /* 0x000fe400087fe4ff */
[----:B------:R-:W-:-:S03]  /*3680*/  IADD3 R22, P0, PT, R22, UR19, RZ ;  /* 0x0000001316167c10 */ /* 0x000fc6000ff1e0ff */
[----:B------:R1:W5:Y:S01]  /*3690*/  LDG.E R55, desc[UR22][R16.64] ;  /* 0x0000001610377981 */ /* 0x000362000c1e1900 */
[----:B------:R-:W-:Y:S02]  /*36a0*/  IADD3.X R23, PT, PT, R23, UR21, RZ, P0, !PT ;  /* 0x0000001517177c10 */ /* 0x000fe400087fe4ff */
[----:B------:R-:W-:-:S03]  /*36b0*/  IADD3 R56, P0, PT, R56, R7, RZ ;  /* 0x0000000738387210 */ /* 0x000fc60007f1e0ff */
[----:B------:R1:W5:Y:S01]  /*36c0*/  LDG.E R7, desc[UR22][R22.64] ;  /* 0x0000001616077981 */ /* 0x000362000c1e1900 */
[----:B------:R-:W-:-:S04]  /*36d0*/  IADD3 R30, P1, PT, R22, UR19, RZ ;  /* 0x00000013161e7c10 */ /* 0x000fc8000ff3e0ff */
[----:B------:R-:W-:-:S05]  /*36e0*/  IADD3.X R31, PT, PT, R23, UR21, RZ, P1, !PT ;  /* 0x00000015171f7c10 */ /* 0x000fca0008ffe4ff */
[----:B------:R1:W5:Y:S01]  /*36f0*/  LDG.E R35, desc[UR22][R30.64] ;  /* 0x000000161e237981 */ /* 0x000362000c1e1900 */
[----:B------:R-:W-:Y:S01]  /*3700*/  FMUL R11, R11, UR16 ;  /* 0x000000100b0b7c20 */ /* 0x000fe20008400000 */
[----:B------:R-:W-:Y:S01]  /*3710*/  IMAD.X R29, RZ, RZ, R29, P0 ;  /* 0x000000ffff1d7224 */ /* 0x000fe200000e061d */
[----:B0-----:R-:W-:-:S03]  /*3720*/  LEA R12, P0, R56, UR8, 0x1 ;  /* 0x00000008380c7c11 */ /* 0x001fc6000f8008ff */
[----:B-1----:R-:W-:Y:S02]  /*3730*/  F2FP.SATFINITE.E4M3.F32.PACK_AB_MERGE_C R16, RZ, R11, RZ ;  /* 0x0000000bff10723e */ /* 0x002fe400048070ff */
[----:B------:R-:W-:Y:S02]  /*3740*/  LEA.HI.X R13, R56, UR9, R29, 0x1, P0 ;  /* 0x00000009380d7c11 */ /* 0x000fe400080f0c1d */
[C---:B------:R-:W-:Y:S01]  /*3750*/  PRMT R29, R16.reuse, 0x7604, R51 ;  /* 0x00007604101d7816 */ /* 0x040fe20000000033 */
[----:B------:R-:W-:Y:S02]  /*3760*/  IMAD.U32 R16, R16, 0x10000, RZ ;  /* 0x0001000010107824 */ /* 0x000fe400078e00ff */
[----:B------:R-:W-:Y:S01]  /*3770*/  FMUL R14, R14, UR16 ;  /* 0x000000100e0e7c20 */ /* 0x000fe20008400000 */
[----:B------:R-:W-:Y:S02]  /*3780*/  FMUL R39, R39, UR16 ;  /* 0x0000001027277c20 */ /* 0x000fe40008400000 */
[----:B------:R-:W-:-:S02]  /*3790*/  LOP3.LUT R11, R16, 0xff0000, RZ, 0xc0, !PT ;  /* 0x00ff0000100b7812 */ /* 0x000fc400078ec0ff */
[----:B------:R-:W-:Y:S02]  /*37a0*/  F2FP.SATFINITE.E4M3.F32.PACK_AB_MERGE_C R22, RZ, R14, RZ ;  /* 0x0000000eff16723e */ /* 0x000fe400048070ff */
[----:B------:R-:W-:Y:S02]  /*37b0*/  IADD3 R16, P0, PT, R12, UR30, RZ ;  /* 0x0000001e0c107c10 */ /* 0x000fe4000ff1e0ff */
[----:B------:R-:W-:Y:S01]  /*37c0*/  F2FP.SATFINITE.E4M3.F32.PACK_AB_MERGE_C R39, RZ, R39, RZ ;  /* 0x00000027ff27723e */ /* 0x000fe200048070ff */
[----:B------:R0:W-:Y:S01]  /*37d0*/  STG.E.U16 desc[UR22][R12.64], R41 ;  /* 0x000000290c007986 */ /* 0x0001e2000c101516 */
[----:B------:R-:W-:Y:S02]  /*37e0*/  LOP3.LUT R14, R11, 0xffff, R44, 0xf8, !PT ;  /* 0x0000ffff0b0e7812 */ /* 0x000fe400078ef82c */
[----:B------:R-:W-:Y:S02]  /*37f0*/  LOP3.LUT R11, R22, 0xffff, RZ, 0xc0, !PT ;  /* 0x0000ffff160b7812 */ /* 0x000fe400078ec0ff */
[----:B------:R-:W-:-:S02]  /*3800*/  IADD3.X R17, PT, PT, R13, UR31, RZ, P0, !PT ;  /* 0x0000001f0d117c10 */ /* 0x000fc400087fe4ff */
[----:B0-----:R-:W-:Y:S02]  /*3810*/  PRMT R41, R39, 0x7604, R22 ;  /* 0x0000760427297816 */ /* 0x001fe40000000016 */
[----:B------:R-:W-:-:S04]  /*3820*/  IADD3 R22, P0, PT, R12, UR19, RZ ;  /* 0x000000130c167c10 */ /* 0x000fc8000ff1e0ff */
[----:B------:R-:W-:Y:S02]  /*3830*/  IADD3.X R23, PT, PT, R13, UR21, RZ, P0, !PT ;  /* 0x000000150d177c10 */ /* 0x000fe400087fe4ff */
[----:B------:R-:W-:Y:S01]  /*3840*/  IADD3 R30, P0, PT, R22, UR30, RZ ;  /* 0x0000001e161e7c10 */ /* 0x000fe2000ff1e0ff */
[----:B------:R-:W-:Y:S01]  /*3850*/  IMAD.SHL.U32 R11, R11, 0x1000000, RZ ;  /* 0x010000000b0b7824 */ /* 0x000fe200078e00ff */
[----:B------:R0:W-:Y:S02]  /*3860*/  STG.E.U16 desc[UR22][R16.64], R37 ;  /* 0x0000002510007986 */ /* 0x0001e4000c101516 */
[----:B------:R-:W-:Y:S02]  /*3870*/  IADD3.X R31, PT, PT, R23, UR31, RZ, P0, !PT ;  /* 0x0000001f171f7c10 */ /* 0x000fe400087fe4ff */
[----:B------:R1:W-:Y:S01]  /*3880*/  STG.E.U16 desc[UR22][R22.64], R29 ;  /* 0x0000001d16007986 */ /* 0x0003e2000c101516 */
[----:B------:R-:W-:Y:S02]  /*3890*/  IADD3 R12, P0, PT, R12, UR24, RZ ;  /* 0x000000180c0c7c10 */ /* 0x000fe4000ff1e0ff */
[----:B------:R-:W-:-:S02]  /*38a0*/  LOP3.LUT R11, R50, R11, RZ, 0xfc, !PT ;  /* 0x0000000b320b7212 */ /* 0x000fc400078efcff */
[----:B------:R-:W-:Y:S02]  /*38b0*/  IADD3.X R13, PT, PT, R13, UR25, RZ, P0, !PT ;  /* 0x000000190d0d7c10 */ /* 0x000fe400087fe4ff */
[----:B------:R-:W-:Y:S02]  /*38c0*/  FMNMX3 R42, |R9|, R42, |R10|, !PT ;  /* 0x0000002a092a7276 */ /* 0x000fe4000780060a */
[----:B------:R-:W-:Y:S02]  /*38d0*/  IADD3 R50, P0, PT, R16, UR24, RZ ;  /* 0x0000001810327c10 */ /* 0x000fe4000ff1e0ff */
[C---:B0-----:R-:W-:Y:S01]  /*38e0*/  LEA R16, P1, R36.reuse, UR8, 0x1 ;  /* 0x0000000824107c11 */ /* 0x041fe2000f8208ff */
[----:B------:R-:W-:Y:S01]  /*38f0*/  STG.E.U16 desc[UR22][R30.64], R41 ;  /* 0x000000291e007986 */ /* 0x000fe2000c101516 */
[----:B------:R-:W-:Y:S02]  /*3900*/  IADD3.X R51, PT, PT, R17, UR25, RZ, P0, !PT ;  /* 0x0000001911337c10 */ /* 0x000fe400087fe4ff */
[----:B------:R-:W-:Y:S01]  /*3910*/  LEA.HI.X R17, R36, UR9, R45, 0x1, P1 ;  /* 0x0000000924117c11 */ /* 0x000fe200088f0c2d */
[----:B------:R0:W-:Y:S01]  /*3920*/  STG.E.U16 desc[UR22][R12.64], R5 ;  /* 0x000000050c007986 */ /* 0x0001e2000c101516 */
[----:B-1----:R-:W-:-:S03]  /*3930*/  IADD3 R22, P0, PT, R22, UR24, RZ ;  /* 0x0000001816167c10 */ /* 0x002fc6000ff1e0ff */
[----:B------:R5:W-:Y:S01]  /*3940*/  STG.E.U16 desc[UR22][R50.64], R4 ;  /* 0x0000000432007986 */ /* 0x000be2000c101516 */
[----:B0-----:R-:W-:Y:S01]  /*3950*/  FMUL R5, R10, UR16 ;  /* 0x000000100a057c20 */ /* 0x001fe20008400000 */
[----:B------:R-:W-:-:S04]  /*3960*/  IADD3.X R23, PT, PT, R23, UR25, RZ, P0, !PT ;  /* 0x0000001917177c10 */ /* 0x000fc800087fe4ff */
[----:B------:R-:W-:-:S04]  /*3970*/  F2FP.SATFINITE.E4M3.F32.PACK_AB_MERGE_C R5, RZ, R5, RZ ;  /* 0x00000005ff05723e */ /* 0x000fc800048070ff */
[----:B------:R-:W-:Y:S01]  /*3980*/  PRMT R45, R5, 0x7604, R28 ;  /* 0x00007604052d7816 */ /* 0x000fe2000000001c */
[----:B------:R0:W-:Y:S01]  /*3990*/  STG.E.U16 desc[UR22][R22.64], R8 ;  /* 0x0000000816007986 */ /* 0x0001e2000c101516 */
[----:B------:R-:W-:-:S05]  /*39a0*/  LOP3.LUT R39, R39, 0xffff, RZ, 0xc0, !PT ;  /* 0x0000ffff27277812 */ /* 0x000fca00078ec0ff */
[----:B------:R-:W-:-:S05]  /*39b0*/  IMAD.SHL.U32 R39, R39, 0x1000000, RZ ;  /* 0x0100000027277824 */ /* 0x000fca00078e00ff */
[----:B------:R-:W-:Y:S01]  /*39c0*/  LOP3.LUT R14, R14, R39, RZ, 0xfc, !PT ;  /* 0x000000270e0e7212 */ /* 0x000fe200078efcff */
[----:B--2---:R-:W-:-:S05]  /*39d0*/  HADD2.F32 R29, -RZ, R24.H0_H0 ;  /* 0x20000018ff1d7230 */ /* 0x004fca0000004100 */
[----:B------:R-:W-:Y:S01]  /*39e0*/  FADD R9, R29, R29 ;  /* 0x0000001d1d097221 */ /* 0x000fe20000000000 */
[----:B------:R-:W-:Y:S02]  /*39f0*/  HADD2.F32 R24, -RZ, R24.H1_H1 ;  /* 0x30000018ff187230 */ /* 0x000fe40000004100 */
[----:B---3--:R-:W-:Y:S02]  /*3a00*/  HADD2.F32 R36, -RZ, R49.H0_H0 ;  /* 0x20000031ff247230 */ /* 0x008fe40000004100 */
[----:B------:R-:W-:Y:S01]  /*3a10*/  FMNMX R9, RZ, R9, !PT ;  /* 0x00000009ff097209 */ /* 0x000fe20007800000 */
[----:B------:R-:W-:-:S04]  /*3a20*/  FADD R12, R24, R24 ;  /* 0x00000018180c7221 */ /* 0x000fc80000000000 */
[----:B------:R-:W-:Y:S01]  /*3a30*/  FMUL R9, R9, R36 ;  /* 0x0000002409097220 */ /* 0x000fe20000400000 */
[----:B------:R-:W-:Y:S02]  /*3a40*/  FMNMX R44, RZ, R12, !PT ;  /* 0x0000000cff2c7209 */ /* 0x000fe40007800000 */
[----:B------:R-:W-:Y:S01]  /*3a50*/  IADD3 R12, P0, PT, R30, UR24, RZ ;  /* 0x000000181e0c7c10 */ /* 0x000fe2000ff1e0ff */
[--C-:B----4-:R-:W-:Y:S02]  /*3a60*/  HADD2.F32 R10, -RZ, R40.reuse.H0_H0 ;  /* 0x20000028ff0a7230 */ /* 0x110fe40000004100 */
[----:B------:R-:W-:-:S03]  /*3a70*/  HADD2.F32 R37, -RZ, R40.H1_H1 ;  /* 0x30000028ff257230 */ /* 0x000fc60000004100 */
[----:B------:R-:W-:Y:S01]  /*3a80*/  FMUL R41, R9, R10 ;  /* 0x0000000a09297220 */ /* 0x000fe20000400000 */
[--C-:B-----5:R-:W-:Y:S02]  /*3a90*/  HADD2.F32 R4, -RZ, R32.reuse.H0_H0 ;  /* 0x20000020ff047230 */ /* 0x120fe40000004100 */
[----:B------:R-:W-:-:S03]  /*3aa0*/  HADD2.F32 R40, -RZ, R32.H1_H1 ;  /* 0x30000020ff287230 */ /* 0x000fc60000004100 */
[----:B------:R-:W-:Y:S02]  /*3ab0*/  FADD R9, R4, R4 ;  /* 0x0000000404097221 */ /* 0x000fe40000000000 */
[----:B------:R-:W-:Y:S01]  /*3ac0*/  FADD R28, R40, R40 ;  /* 0x00000028281c7221 */ /* 0x000fe20000000000 */
[----:B------:R-:W-:Y:S01]  /*3ad0*/  IADD3.X R13, PT, PT, R31, UR25, RZ, P0, !PT ;  /* 0x000000191f0d7c10 */ /* 0x000fe200087fe4ff */
[--C-:B------:R-:W-:Y:S01]  /*3ae0*/  HADD2.F32 R31, -RZ, R46.reuse.H0_H0 ;  /* 0x2000002eff1f7230 */ /* 0x100fe20000004100 */
[----:B0-----:R-:W-:Y:S01]  /*3af0*/  FMNMX R8, RZ, R9, !PT ;  /* 0x00000009ff087209 */ /* 0x001fe20007800000 */
[----:B------:R-:W-:Y:S01]  /*3b00*/  HADD2.F32 R49, -RZ, R49.H1_H1 ;  /* 0x30000031ff317230 */ /* 0x000fe20000004100 */
[----:B------:R-:W-:Y:S01]  /*3b10*/  FMNMX R9, RZ, R28, !PT ;  /* 0x0000001cff097209 */ /* 0x000fe20007800000 */
[----:B------:R-:W-:Y:S01]  /*3b20*/  HADD2.F32 R46, -RZ, R46.H1_H1 ;  /* 0x3000002eff2e7230 */ /* 0x000fe20000004100 */
[----:B------:R0:W-:Y:S02]  /*3b30*/  STG.E.U16 desc[UR22][R12.64], R45 ;  /* 0x0000002d0c007986 */ /* 0x0001e4000c101516 */
[----:B------:R-:W-:-:S02]  /*3b40*/  FMUL R44, R44, R49 ;  /* 0x000000312c2c7220 */ /* 0x000fc40000400000 */
[----:B------:R-:W-:Y:S01]  /*3b50*/  FMUL R9, R9, R46 ;  /* 0x0000002e09097220 */ /* 0x000fe20000400000 */
[--C-:B------:R-:W-:Y:S02]  /*3b60*/  HADD2.F32 R39, -RZ, R47.reuse.H0_H0 ;  /* 0x2000002fff277230 */ /* 0x100fe40000004100 */
[----:B------:R-:W-:Y:S01]  /*3b70*/  FMUL R10, R44, R37 ;  /* 0x000000252c0a7220 */ /* 0x000fe20000400000 */
[----:B0-----:R-:W-:Y:S02]  /*3b80*/  HADD2.F32 R12, -RZ, R47.H1_H1 ;  /* 0x3000002fff0c7230 */ /* 0x001fe40000004100 */
[----:B------:R-:W-:-:S03]  /*3b90*/  FMUL R8, R8, R31 ;  /* 0x0000001f08087220 */ /* 0x000fc60000400000 */
[----:B------:R-:W-:Y:S01]  /*3ba0*/  FMUL R22, R9, R12 ;  /* 0x0000000c09167220 */ /* 0x000fe20000400000 */
[----:B------:R-:W-:Y:S02]  /*3bb0*/  HADD2.F32 R12, -RZ, R53.H0_H0 ;  /* 0x20000035ff0c7230 */ /* 0x000fe40000004100 */
[----:B------:R-:W-:Y:S01]  /*3bc0*/  FMUL R30, R10, UR16 ;  /* 0x000000100a1e7c20 */ /* 0x000fe20008400000 */
[----:B------:R-:W-:Y:S01]  /*3bd0*/  FMUL R13, R8, R39 ;  /* 0x00000027080d7220 */ /* 0x000fe20000400000 */
[----:B------:R-:W-:Y:S01]  /*3be0*/  FMNMX3 R42, |R41|, R42, |R10|, !PT ;  /* 0x0000002a292a7276 */ /* 0x000fe2000780060a */
[----:B------:R-:W-:Y:S02]  /*3bf0*/  FADD R10, R12, R12 ;  /* 0x0000000c0c0a7221 */ /* 0x000fe40000000000 */
[C---:B------:R-:W-:Y:S01]  /*3c00*/  FMUL R39, R13.reuse, UR16 ;  /* 0x000000100d277c20 */ /* 0x040fe20008400000 */
[----:B------:R-:W-:Y:S01]  /*3c10*/  FMNMX3 R42, |R13|, R42, |R22|, !PT ;  /* 0x0000002a0d2a7276 */ /* 0x000fe20007800616 */
[----:B------:R-:W-:Y:S01]  /*3c20*/  HADD2.F32 R32, -RZ, R52.H0_H0 ;  /* 0x20000034ff207230 */ /* 0x000fe20000004100 */
[----:B------:R-:W-:Y:S01]  /*3c30*/  FMNMX R13, RZ, R10, !PT ;  /* 0x0000000aff0d7209 */ /* 0x000fe20007800000 */
[----:B------:R-:W-:-:S02]  /*3c40*/  HADD2.F32 R10, -RZ, R7.H0_H0 ;  /* 0x20000007ff0a7230 */ /* 0x000fc40000004100 */
[----:B------:R-:W-:Y:S02]  /*3c50*/  HADD2.F32 R53, -RZ, R53.H1_H1 ;  /* 0x30000035ff357230 */ /* 0x000fe40000004100 */
[----:B------:R-:W-:Y:S01]  /*3c60*/  FMUL R13, R13, R32 ;  /* 0x000000200d0d7220 */ /* 0x000fe20000400000 */
[----:B------:R-:W-:-:S03]  /*3c70*/  FMUL R37, R41, UR16 ;  /* 0x0000001029257c20 */ /* 0x000fc60008400000 */
[----:B------:R-:W-:Y:S01]  /*3c80*/  FMUL R10, R13, R10 ;  /* 0x0000000a0d0a7220 */ /* 0x000fe20000400000 */
[----:B------:R-:W-:Y:S01]  /*3c90*/  FADD R13, R53, R53 ;  /* 0x00000035350d7221 */ /* 0x000fe20000000000 */
[----:B------:R-:W-:Y:S01]  /*3ca0*/  F2FP.SATFINITE.E4M3.F32.PACK_AB_MERGE_C R28, RZ, R30, RZ ;  /* 0x0000001eff1c723e */ /* 0x000fe200048070ff */
[----:B------:R-:W-:Y:S01]  /*3cb0*/  FMUL R30, R22, UR16 ;  /* 0x00000010161e7c20 */ /* 0x000fe20008400000 */
[----:B------:R-:W-:Y:S02]  /*3cc0*/  HADD2.F32 R52, -RZ, R52.H1_H1 ;  /* 0x30000034ff347230 */ /* 0x000fe40000004100 */
[----:B------:R-:W-:Y:S02]  /*3cd0*/  FMNMX R13, RZ, R13, !PT ;  /* 0x0000000dff0d7209 */ /* 0x000fe40007800000 */
[----:B------:R-:W-:Y:S01]  /*3ce0*/  F2FP.SATFINITE.E4M3.F32.PACK_AB_MERGE_C R37, RZ, R37, RZ ;  /* 0x00000025ff25723e */ /* 0x000fe200048070ff */
[----:B------:R-:W-:Y:S01]  /*3cf0*/  HADD2.F32 R22, -RZ, R7.H1_H1 ;  /* 0x30000007ff167230 */ /* 0x000fe20000004100 */
[----:B------:R-:W-:-:S02]  /*3d00*/  IADD3 R8, P0, PT, R16, UR30, RZ ;  /* 0x0000001e10087c10 */ /* 0x000fc4000ff1e0ff */
[----:B------:R-:W-:Y:S02]  /*3d10*/  F2FP.SATFINITE.E4M3.F32.PACK_AB_MERGE_C R39, RZ, R39, RZ ;  /* 0x00000027ff27723e */ /* 0x000fe400048070ff */
[----:B------:R-:W-:Y:S01]  /*3d20*/  F2FP.SATFINITE.E4M3.F32.PACK_AB_MERGE_C R30, RZ, R30, RZ ;  /* 0x0000001eff1e723e */ /* 0x000fe200048070ff */
[----:B------:R-:W-:Y:S01]  /*3d30*/  FMUL R13, R13, R52 ;  /* 0x000000340d0d7220 */ /* 0x000fe20000400000 */
[----:B------:R-:W-:Y:S02]  /*3d40*/  PRMT R23, R28, 0x7604, R37 ;  /* 0x000076041c177816 */ /* 0x000fe40000000025 */
[----:B------:R-:W-:Y:S02]  /*3d50*/  IADD3.X R9, PT, PT, R17, UR31, RZ, P0, !PT ;  /* 0x0000001f11097c10 */ /* 0x000fe400087fe4ff */
[----:B------:R-:W-:Y:S01]  /*3d60*/  PRMT R45, R30, 0x7604, R39 ;  /* 0x000076041e2d7816 */ /* 0x000fe20000000027 */
[----:B------:R-:W-:Y:S01]  /*3d70*/  FMUL R13, R13, R22 ;  /* 0x000000160d0d7220 */ /* 0x000fe20000400000 */
[C---:B------:R-:W-:Y:S01]  /*3d80*/  FMUL R7, R29.reuse, R29 ;  /* 0x0000001d1d077220 */ /* 0x040fe20000400000 */
[----:B------:R-:W-:Y:S01]  /*3d90*/  STG.E.U16 desc[UR22][R16.64], R23 ;  /* 0x0000001710007986 */ /* 0x000fe2000c101516 */
[----:B------:R-:W-:Y:S01]  /*3da0*/  FSETP.GT.AND P0, PT, R29, RZ, PT ;  /* 0x000000ff1d00720b */ /* 0x000fe20003f04000 */
[----:B------:R-:W-:-:S02]  /*3db0*/  FMUL R44, R13, UR16 ;  /* 0x000000100d2c7c20 */ /* 0x000fc40008400000 */
[----:B------:R0:W-:Y:S01]  /*3dc0*/  STG.E.U16 desc[UR22][R8.64], R45 ;  /* 0x0000002d08007986 */ /* 0x0001e2000c101516 */
[----:B------:R-:W-:Y:S02]  /*3dd0*/  FSEL R7, R7, RZ, P0 ;  /* 0x000000ff07077208 */ /* 0x000fe40000000000 */
[----:B------:R-:W-:Y:S02]  /*3de0*/  IADD3 R22, P0, PT, R16, UR19, RZ ;  /* 0x0000001310167c10 */ /* 0x000fe4000ff1e0ff */
[----:B------:R-:W-:Y:S01]  /*3df0*/  FSETP.GT.AND P1, PT, R4, RZ, PT ;  /* 0x000000ff0400720b */ /* 0x000fe20003f24000 */
[----:B------:R-:W-:Y:S01]  /*3e00*/  UMOV UR17, 0x400 ;  /* 0x0000040000117882 */ /* 0x000fe20000000000 */
[----:B------:R-:W-:Y:S01]  /*3e10*/  F2FP.SATFINITE.E4M3.F32.PACK_AB_MERGE_C R44, RZ, R44, RZ ;  /* 0x0000002cff2c723e */ /* 0x000fe200048070ff */
[----:B------:R-:W-:Y:S02]  /*3e20*/  IMAD.MOV.U32 R47, RZ, RZ, 0x84 ;  /* 0x00000084ff2f7424 */ /* 0x000fe400078e00ff */
[----:B0-----:R-:W-:Y:S01]  /*3e30*/  FMUL R45, R10, UR16 ;  /* 0x000000100a2d7c20 */ /* 0x001fe20008400000 */
[----:B------:R-:W-:Y:S01]  /*3e40*/  IADD3.X R23, PT, PT, R17, UR21, RZ, P0, !PT ;  /* 0x0000001511177c10 */ /* 0x000fe200087fe4ff */
[----:B------:R-:W0:Y:S03]  /*3e50*/  LDCU.64 UR18, c[0x0][0x3c0] ;  /* 0x00007800ff1277ac */ /* 0x000e260008000a00 */
[----:B------:R-:W-:-:S02]  /*3e60*/  F2FP.SATFINITE.E4M3.F32.PACK_AB_MERGE_C R45, RZ, R45, RZ ;  /* 0x0000002dff2d723e */ /* 0x000fc400048070ff */
[C---:B------:R-:W-:Y:S01]  /*3e70*/  FSETP.GT.AND P0, PT, R24.reuse, RZ, PT ;  /* 0x000000ff1800720b */ /* 0x040fe20003f04000 */
[----:B------:R-:W-:Y:S01]  /*3e80*/  FMUL R24, R24, R24 ;  /* 0x0000001818187220 */ /* 0x000fe20000400000 */
[----:B------:R-:W-:Y:S01]  /*3e90*/  PRMT R41, R44, 0x7604, R45 ;  /* 0x000076042c297816 */ /* 0x000fe2000000002d */
[----:B------:R-:W-:-:S03]  /*3ea0*/  FMUL R4, R4, R4 ;  /* 0x0000000404047220 */ /* 0x000fc60000400000 */
[----:B------:R-:W-:Y:S01]  /*3eb0*/  FSEL R24, R24, RZ, P0 ;  /* 0x000000ff18187208 */ /* 0x000fe20000000000 */
[----:B------:R1:W-:Y:S01]  /*3ec0*/  STG.E.U16 desc[UR22][R22.64], R41 ;  /* 0x0000002916007986 */ /* 0x0003e2000c101516 */
[----:B------:R-:W-:Y:S02]  /*3ed0*/  FMNMX3 R29, |R10|, R42, |R13|, !PT ;  /* 0x0000002a0a1d7276 */ /* 0x000fe4000780060d */
[C---:B------:R-:W-:Y:S01]  /*3ee0*/  FSETP.GT.AND P0, PT, R40.reuse, RZ, PT ;  /* 0x000000ff2800720b */ /* 0x040fe20003f04000 */
[----:B------:R-:W-:Y:S01]  /*3ef0*/  FMUL R40, R40, R40 ;  /* 0x0000002828287220 */ /* 0x000fe20000400000 */
[----:B------:R-:W-:Y:S01]  /*3f00*/  FMUL R13, R49, R24 ;  /* 0x00000018310d7220 */ /* 0x000fe20000400000 */
[----:B------:R-:W-:Y:S01]  /*3f10*/  FSEL R4, R4, RZ, P1 ;  /* 0x000000ff04047208 */ /* 0x000fe20000800000 */
[----:B-1----:R-:W-:Y:S02]  /*3f20*/  HADD2.F32 R41, -RZ, R55.H0_H0 ;  /* 0x20000037ff297230 */ /* 0x002fe40000004100 */
[----:B------:R-:W-:-:S03]  /*3f30*/  FMUL R10, R36, R7 ;  /* 0x00000007240a7220 */ /* 0x000fc60000400000 */
[----:B------:R-:W-:Y:S01]  /*3f40*/  FADD R24, R41, R41 ;  /* 0x0000002929187221 */ /* 0x000fe20000000000 */
[----:B------:R-:W-:Y:S01]  /*3f50*/  FSEL R7, R40, RZ, P0 ;  /* 0x000000ff28077208 */ /* 0x000fe20000000000 */
[----:B------:R-:W-:Y:S01]  /*3f60*/  FMUL R4, R31, R4 ;  /* 0x000000041f047220 */ /* 0x000fe20000400000 */
[----:B------:R-:W-:Y:S01]  /*3f70*/  HADD2.F32 R40, -RZ, R34.H0_H0 ;  /* 0x20000022ff287230 */ /* 0x000fe20000004100 */
[----:B------:R-:W-:Y:S02]  /*3f80*/  LOP3.LUT R36, R37, 0xff, RZ, 0xc0, !PT ;  /* 0x000000ff25247812 */ /* 0x000fe400078ec0ff */
[----:B------:R-:W-:Y:S01]  /*3f90*/  FMNMX R31, RZ, R24, !PT ;  /* 0x00000018ff1f7209 */ /* 0x000fe20007800000 */
[----:B------:R-:W-:Y:S02]  /*3fa0*/  HADD2.F32 R55, -RZ, R55.H1_H1 ;  /* 0x30000037ff377230 */ /* 0x000fe40000004100 */
[----:B------:R-:W-:Y:S02]  /*3fb0*/  HADD2.F32 R24, -RZ, R35.H0_H0 ;  /* 0x20000023ff187230 */ /* 0x000fe40000004100 */
[----:B------:R-:W-:Y:S01]  /*3fc0*/  FMUL R31, R31, R40 ;  /* 0x000000281f1f7220 */ /* 0x000fe20000400000 */
[----:B------:R-:W-:-:S02]  /*3fd0*/  IMAD R39, R39, 0x100, R36 ;  /* 0x0000010027277824 */ /* 0x000fc400078e0224 */
[----:B------:R-:W-:Y:S01]  /*3fe0*/  FADD R36, R55, R55 ;  /* 0x0000003737247221 */ /* 0x000fe20000000000 */
[----:B------:R-:W-:Y:S01]  /*3ff0*/  LOP3.LUT R37, R28, 0xff, RZ, 0xc0, !PT ;  /* 0x000000ff1c257812 */ /* 0x000fe200078ec0ff */
[----:B------:R-:W-:Y:S02]  /*4000*/  IMAD.U32 R45, R45, 0x10000, RZ ;  /* 0x000100002d2d7824 */ /* 0x000fe400078e00ff */
[----:B------:R-:W-:Y:S01]  /*4010*/  FMUL R28, R31, R24 ;  /* 0x000000181f1c7220 */ /* 0x000fe20000400000 */
[----:B------:R-:W-:Y:S01]  /*4020*/  HADD2.F32 R42, -RZ, R34.H1_H1 ;  /* 0x30000022ff2a7230 */ /* 0x000fe20000004100 */
[----:B------:R-:W-:Y:S02]  /*4030*/  FMNMX R31, RZ, R36, !PT ;  /* 0x00000024ff1f7209 */ /* 0x000fe40007800000 */
[----:B------:R-:W-:Y:S01]  /*4040*/  LOP3.LUT R24, R45, 0xff0000, RZ, 0xc0, !PT ;  /* 0x00ff00002d187812 */ /* 0x000fe200078ec0ff */
[----:B------:R-:W-:Y:S01]  /*4050*/  FMUL R36, R28, UR16 ;  /* 0x000000101c247c20 */ /* 0x000fe20008400000 */
[----:B------:R-:W-:-:S02]  /*4060*/  HADD2.F32 R34, -RZ, R35.H1_H1 ;  /* 0x30000023ff227230 */ /* 0x000fc40000004100 */
[----:B------:R-:W-:Y:S01]  /*4070*/  FMUL R31, R31, R42 ;  /* 0x0000002a1f1f7220 */ /* 0x000fe20000400000 */
[----:B------:R-:W-:Y:S01]  /*4080*/  LOP3.LUT R39, R24, 0xffff, R39, 0xf8, !PT ;  /* 0x0000ffff18277812 */ /* 0x000fe200078ef827 */
[----:B------:R-:W-:Y:S01]  /*4090*/  IMAD.U32 R44, R44, 0x10000, RZ ;  /* 0x000100002c2c7824 */ /* 0x000fe200078e00ff */
[----:B------:R-:W-:Y:S01]  /*40a0*/  F2FP.SATFINITE.E4M3.F32.PACK_AB_MERGE_C R24, RZ, R36, RZ ;  /* 0x00000024ff18723e */ /* 0x000fe200048070ff */
[----:B------:R-:W-:Y:S01]  /*40b0*/  FMUL R31, R31, R34 ;  /* 0x000000221f1f7220 */ /* 0x000fe20000400000 */
[----:B------:R-:W-:Y:S02]  /*40c0*/  IMAD R30, R30, 0x100, R37 ;  /* 0x000001001e1e7824 */ /* 0x000fe400078e0225 */
[----:B------:R-:W-:Y:S02]  /*40d0*/  LOP3.LUT R34, R24, 0xffff, RZ, 0xc0, !PT ;  /* 0x0000ffff18227812 */ /* 0x000fe400078ec0ff */
[----:B------:R-:W-:-:S03]  /*40e0*/  LOP3.LUT R35, R44, 0xff0000, RZ, 0xc0, !PT ;  /* 0x00ff00002c237812 */ /* 0x000fc600078ec0ff */
[----:B------:R-:W-:Y:S01]  /*40f0*/  IMAD.SHL.U32 R44, R34, 0x1000000, RZ ;  /* 0x01000000222c7824 */ /* 0x000fe200078e00ff */
[----:B------:R-:W-:Y:S02]  /*4100*/  LOP3.LUT R34, R35, 0xffff, R30, 0xf8, !PT ;  /* 0x0000ffff23227812 */ /* 0x000fe400078ef81e */
[----:B------:R-:W-:Y:S01]  /*4110*/  FMNMX3 R30, |R28|, R29, |R31|, !PT ;  /* 0x0000001d1c1e7276 */ /* 0x000fe2000780061f */
[----:B------:R-:W-:Y:S01]  /*4120*/  FMUL R31, R31, UR16 ;  /* 0x000000101f1f7c20 */ /* 0x000fe20008400000 */
[----:B------:R-:W1:Y:S01]  /*4130*/  S2UR UR21, SR_CgaCtaId ;  /* 0x00000000001579c3 */ /* 0x000e620000008800 */
[----:B------:R-:W-:Y:S01]  /*4140*/  FMUL R28, R10, UR16 ;  /* 0x000000100a1c7c20 */ /* 0x000fe20008400000 */
[----:B------:R-:W-:Y:S02]  /*4150*/  FMUL R29, R13, UR16 ;  /* 0x000000100d1d7c20 */ /* 0x000fe40008400000 */
[----:B------:R-:W-:Y:S02]  /*4160*/  F2FP.SATFINITE.E4M3.F32.PACK_AB_MERGE_C R31, RZ, R31, RZ ;  /* 0x0000001fff1f723e */ /* 0x000fe400048070ff */
[----:B------:R-:W-:-:S02]  /*4170*/  LOP3.LUT R44, R39, R44, RZ, 0xfc, !PT ;  /* 0x0000002c272c7212 */ /* 0x000fc400078efcff */
[C---:B------:R-:W-:Y:S02]  /*4180*/  PRMT R39, R31.reuse, 0x7604, R24 ;  /* 0x000076041f277816 */ /* 0x040fe40000000018 */
[----:B------:R-:W-:Y:S02]  /*4190*/  F2FP.SATFINITE.E4M3.F32.PACK_AB_MERGE_C R28, RZ, R28, RZ ;  /* 0x0000001cff1c723e */ /* 0x000fe400048070ff */
[----:B------:R-:W-:Y:S02]  /*41a0*/  F2FP.SATFINITE.E4M3.F32.PACK_AB_MERGE_C R29, RZ, R29, RZ ;  /* 0x0000001dff1d723e */ /* 0x000fe400048070ff */
[----:B------:R-:W-:Y:S01]  /*41b0*/  LOP3.LUT R31, R31, 0xffff, RZ, 0xc0, !PT ;  /* 0x0000ffff1f1f7812 */ /* 0x000fe200078ec0ff */
[----:B------:R-:W-:Y:S01]  /*41c0*/  FMUL R7, R46, R7 ;  /* 0x000000072e077220 */ /* 0x000fe20000400000 */
[C---:B------:R-:W-:Y:S02]  /*41d0*/  PRMT R49, R29.reuse, 0x7604, R28 ;  /* 0x000076041d317816 */ /* 0x040fe4000000001c */
[----:B------:R-:W-:Y:S01]  /*41e0*/  LOP3.LUT R37, R29, 0xff, RZ, 0xc0, !PT ;  /* 0x000000ff1d257812 */ /* 0x000fe200078ec0ff */
[----:B------:R-:W-:Y:S01]  /*41f0*/  IMAD.SHL.U32 R29, R31, 0x1000000, RZ ;  /* 0x010000001f1d7824 */ /* 0x000fe200078e00ff */
[----:B------:R-:W-:Y:S01]  /*4200*/  LOP3.LUT R24, R28, 0xff, RZ, 0xc0, !PT ;  /* 0x000000ff1c187812 */ /* 0x000fe200078ec0ff */
[----:B------:R-:W-:Y:S01]  /*4210*/  FMUL R36, R7, UR16 ;  /* 0x0000001007247c20 */ /* 0x000fe20008400000 */
[----:B------:R-:W-:-:S02]  /*4220*/  IADD3 R28, P0, PT, R22, UR30, RZ ;  /* 0x0000001e161c7c10 */ /* 0x000fc4000ff1e0ff */
[----:B------:R-:W-:Y:S02]  /*4230*/  LOP3.LUT R34, R34, R29, RZ, 0xfc, !PT ;  /* 0x0000001d22227212 */ /* 0x000fe400078efcff */
[----:B------:R-:W-:Y:S02]  /*4240*/  IADD3.X R29, PT, PT, R23, UR31, RZ, P0, !PT ;  /* 0x0000001f171d7c10 */ /* 0x000fe400087fe4ff */
[----:B------:R-:W-:Y:S02]  /*4250*/  F2FP.SATFINITE.E4M3.F32.PACK_AB_MERGE_C R36, RZ, R36, RZ ;  /* 0x00000024ff24723e */ /* 0x000fe400048070ff */
[C---:B------:R-:W-:Y:S01]  /*4260*/  FSETP.GT.AND P0, PT, R12.reuse, RZ, PT ;  /* 0x000000ff0c00720b */ /* 0x040fe20003f04000 */
[----:B------:R-:W-:Y:S01]  /*4270*/  FMUL R12, R12, R12 ;  /* 0x0000000c0c0c7220 */ /* 0x000fe20000400000 */
[----:B------:R-:W-:Y:S01]  /*4280*/  UIADD3 UR7, UPT, UPT, UR17, 0x20, URZ ;  /* 0x0000002011077890 */ /* 0x000fe2000fffe0ff */
[----:B------:R-:W-:Y:S01]  /*4290*/  FMUL R35, R4, UR16 ;  /* 0x0000001004237c20 */ /* 0x000fe20008400000 */
[----:B------:R-:W-:-:S02]  /*42a0*/  IMAD R31, R36, 0x100, R37 ;  /* 0x00000100241f7824 */ /* 0x000fc400078e0225 */
[----:B------:R-:W-:Y:S01]  /*42b0*/  FSEL R37, R12, RZ, P0 ;  /* 0x000000ff0c257208 */ /* 0x000fe20000000000 */
[----:B-1----:R-:W-:Y:S01]  /*42c0*/  ULEA UR7, UR21, UR7, 0x18 ;  /* 0x0000000715077291 */ /* 0x002fe2000f8ec0ff */
[----:B------:R-:W-:Y:S02]  /*42d0*/  LOP3.LUT R12, R0, 0x1f, RZ, 0xc0, !PT ;  /* 0x0000001f000c7812 */ /* 0x000fe400078ec0ff */
[----:B------:R-:W-:Y:S01]  /*42e0*/  F2FP.SATFINITE.E4M3.F32.PACK_AB_MERGE_C R45, RZ, R35, RZ ;  /* 0x00000023ff2d723e */ /* 0x000fe200048070ff */
[----:B------:R1:W-:Y:S04]  /*42f0*/  STG.E.U16 desc[UR22][R28.64], R39 ;  /* 0x000000271c007986 */ /* 0x0003e8000c101516 */
[----:B------:R-:W-:Y:S02]  /*4300*/  IMAD R35, R45, 0x100, R24 ;  /* 0x000001002d237824 */ /* 0x000fe400078e0218 */
[----:B------:R-:W-:Y:S01]  /*4310*/  FMUL R24, R32, R37 ;  /* 0x0000002520187220 */ /* 0x000fe20000400000 */
[----:B------:R-:W-:-:S02]  /*4320*/  IMAD.SHL.U32 R37, R15, 0x4, RZ ;  /* 0x000000040f257824 */ /* 0x000fc400078e00ff */
[----:B-1----:R-:W-:Y:S01]  /*4330*/  IMAD R39, R12, R47, UR7 ;  /* 0x000000070c277e24 */ /* 0x002fe2000f8e022f */
[----:B------:R-:W-:Y:S02]  /*4340*/  LOP3.LUT R47, RZ, R3, RZ, 0x33, !PT ;  /* 0x00000003ff2f7212 */ /* 0x000fe400078e33ff */
[----:B------:R-:W-:-:S03]  /*4350*/  LOP3.LUT R32, R37, 0x7c, RZ, 0xc0, !PT ;  /* 0x0000007c25207812 */ /* 0x000fc600078ec0ff */
[----:B------:R-:W-:Y:S01]  /*4360*/  IMAD.IADD R47, R47, 0x1, R0 ;  /* 0x000000012f2f7824 */ /* 0x000fe200078e0200 */
[C---:B------:R-:W-:Y:S01]  /*4370*/  FSETP.GT.AND P0, PT, R53.reuse, RZ, PT ;  /* 0x000000ff3500720b */ /* 0x040fe20003f04000 */
[----:B------:R-:W-:Y:S01]  /*4380*/  FMUL R53, R53, R53 ;  /* 0x0000003535357220 */ /* 0x000fe20000400000 */
[----:B------:R-:W-:Y:S02]  /*4390*/  VIADD R46, R37, 0xfffffff8 ;  /* 0xfffffff8252e7836 */ /* 0x000fe40000000000 */
[----:B------:R-:W-:Y:S01]  /*43a0*/  IMAD.SHL.U32 R47, R47, 0x4, RZ ;  /* 0x000000042f2f7824 */ /* 0x000fe200078e00ff */
[----:B------:R-:W-:Y:S01]  /*43b0*/  PRMT R45, R36, 0x7604, R45 ;  /* 0x00007604242d7816 */ /* 0x000fe2000000002d */
[----:B------:R-:W-:Y:S01]  /*43c0*/  IMAD.IADD R32, R39, 0x1, R32 ;  /* 0x0000000127207824 */ /* 0x000fe200078e0220 */
[----:B------:R-:W-:Y:S01]  /*43d0*/  FSEL R53, R53, RZ, P0 ;  /* 0x000000ff35357208 */ /* 0x000fe20000000000 */
[----:B------:R-:W-:Y:S01]  /*43e0*/  VIADD R37, R37, 0xfffffff4 ;  /* 0xfffffff425257836 */ /* 0x000fe20000000000 */
[----:B------:R-:W-:-:S02]  /*43f0*/  LOP3.LUT R36, R47, 0x7c, RZ, 0xc0, !PT ;  /* 0x0000007c2f247812 */ /* 0x000fc400078ec0ff */
[----:B------:R-:W-:Y:S02]  /*4400*/  LOP3.LUT R46, R46, 0x7c, RZ, 0xc0, !PT ;  /* 0x0000007c2e2e7812 */ /* 0x000fe400078ec0ff */
[C---:B------:R-:W-:Y:S01]  /*4410*/  FSETP.GT.AND P0, PT, R41.reuse, RZ, PT ;  /* 0x000000ff2900720b */ /* 0x040fe20003f04000 */
[----:B------:R-:W-:Y:S01]  /*4420*/  FMUL R41, R41, R41 ;  /* 0x0000002929297220 */ /* 0x000fe20000400000 */
[C---:B------:R-:W-:Y:S01]  /*4430*/  FSETP.GT.AND P1, PT, R55.reuse, RZ, PT ;  /* 0x000000ff3700720b */ /* 0x040fe20003f24000 */
[----:B------:R-:W-:Y:S01]  /*4440*/  FMUL R55, R55, R55 ;  /* 0x0000003737377220 */ /* 0x000fe20000400000 */
[----:B------:R1:W-:Y:S01]  /*4450*/  STS [R32], R20 ;  /* 0x0000001420007388 */ /* 0x0003e20000000800 */
[----:B------:R-:W-:Y:S01]  /*4460*/  IMAD.IADD R36, R39, 0x1, R36 ;  /* 0x0000000127247824 */ /* 0x000fe200078e0224 */
[----:B------:R-:W-:Y:S02]  /*4470*/  FSEL R41, R41, RZ, P0 ;  /* 0x000000ff29297208 */ /* 0x000fe40000000000 */
[----:B------:R-:W-:Y:S01]  /*4480*/  FSEL R55, R55, RZ, P1 ;  /* 0x000000ff37377208 */ /* 0x000fe20000800000 */
[----:B------:R-:W-:Y:S01]  /*4490*/  IMAD.IADD R2, R39, 0x1, R2 ;  /* 0x0000000127027824 */ /* 0x000fe200078e0202 */
[----:B-1----:R-:W-:Y:S01]  /*44a0*/  LOP3.LUT R20, R37, 0x7c, RZ, 0xc0, !PT ;  /* 0x0000007c25147812 */ /* 0x002fe200078ec0ff */
[----:B------:R-:W-:Y:S01]  /*44b0*/  IMAD.IADD R37, R39, 0x1, R46 ;  /* 0x0000000127257824 */ /* 0x000fe200078e022e */
[----:B------:R1:W-:Y:S01]  /*44c0*/  STS [R36], R33 ;  /* 0x0000002124007388 */ /* 0x0003e20000000800 */
[----:B------:R-:W-:-:S02]  /*44d0*/  IADD3 R16, P0, PT, R16, UR24, RZ ;  /* 0x0000001810107c10 */ /* 0x000fc4000ff1e0ff */
[----:B------:R-:W-:Y:S01]  /*44e0*/  IMAD.IADD R39, R39, 0x1, R20 ;  /* 0x0000000127277824 */ /* 0x000fe200078e0214 */
[----:B------:R2:W-:Y:S01]  /*44f0*/  STS [R37], R11 ;  /* 0x0000000b25007388 */ /* 0x0005e20000000800 */
[----:B------:R-:W-:Y:S01]  /*4500*/  FMUL R20, R40, R41 ;  /* 0x0000002928147220 */ /* 0x000fe20000400000 */
[----:B------:R-:W-:Y:S01]  /*4510*/  IADD3.X R17, PT, PT, R17, UR25, RZ, P0, !PT ;  /* 0x0000001911117c10 */ /* 0x000fe200087fe4ff */
[----:B-1----:R-:W-:Y:S01]  /*4520*/  FMUL R33, R52, R53 ;  /* 0x0000003534217220 */ /* 0x002fe20000400000 */
[----:B------:R-:W-:Y:S01]  /*4530*/  FMUL R47, R24, UR16 ;  /* 0x00000010182f7c20 */ /* 0x000fe20008400000 */
[----:B--2---:R-:W-:Y:S02]  /*4540*/  FMUL R11, R42, R55 ;  /* 0x000000372a0b7220 */ /* 0x004fe40000400000 */
[----:B------:R-:W-:Y:S01]  /*4550*/  FMUL R40, R33, UR16 ;  /* 0x0000001021287c20 */ /* 0x000fe20008400000 */
[----:B------:R-:W-:Y:S01]  /*4560*/  IADD3 R8, P0, PT, R8, UR24, RZ ;  /* 0x0000001808087c10 */ /* 0x000fe2000ff1e0ff */
[----:B------:R-:W-:Y:S01]  /*4570*/  FMUL R42, R20, UR16 ;  /* 0x00000010142a7c20 */ /* 0x000fe20008400000 */
[----:B------:R-:W-:Y:S01]  /*4580*/  FMUL R41, R11, UR16 ;  /* 0x000000100b297c20 */ /* 0x000fe20008400000 */
[----:B------:R-:W-:-:S02]  /*4590*/  IADD3 R22, P1, PT, R22, UR24, RZ ;  /* 0x0000001816167c10 */ /* 0x000fc4000ff3e0ff */
[----:B------:R-:W-:Y:S02]  /*45a0*/  IADD3.X R9, PT, PT, R9, UR25, RZ, P0, !PT ;  /* 0x0000001909097c10 */ /* 0x000fe400087fe4ff */
[----:B------:R-:W-:Y:S02]  /*45b0*/  F2FP.SATFINITE.E4M3.F32.PACK_AB_MERGE_C R47, RZ, R47, RZ ;  /* 0x0000002fff2f723e */ /* 0x000fe400048070ff */
[----:B------:R-:W-:Y:S02]  /*45c0*/  F2FP.SATFINITE.E4M3.F32.PACK_AB_MERGE_C R40, RZ, R40, RZ ;  /* 0x00000028ff28723e */ /* 0x000fe400048070ff */
[----:B------:R-:W-:Y:S02]  /*45d0*/  IADD3 R28, P0, PT, R28, UR24, RZ ;  /* 0x000000181c1c7c10 */ /* 0x000fe4000ff1e0ff */
[----:B------:R-:W-:Y:S02]  /*45e0*/  F2FP.SATFINITE.E4M3.F32.PACK_AB_MERGE_C R42, RZ, R42, RZ ;  /* 0x0000002aff2a723e */ /* 0x000fe400048070ff */
[----:B------:R-:W-:Y:S01]  /*45f0*/  F2FP.SATFINITE.E4M3.F32.PACK_AB_MERGE_C R41, RZ, R41, RZ ;  /* 0x00000029ff29723e */ /* 0x000fe200048070ff */
[----:B------:R1:W-:Y:S01]  /*4600*/  STG.E.U16 desc[UR22][R16.64], R49 ;  /* 0x0000003110007986 */ /* 0x0003e2000c101516 */
[----:B------:R-:W-:-:S02]  /*4610*/  IADD3.X R23, PT, PT, R23, UR25, RZ, P1, !PT ;  /* 0x0000001917177c10 */ /* 0x000fc40008ffe4ff */
[----:B------:R-:W-:Y:S02]  /*4620*/  IADD3.X R29, PT, PT, R29, UR25, RZ, P0, !PT ;  /* 0x000000191d1d7c10 */ /* 0x000fe400087fe4ff */
[----:B------:R-:W-:Y:S01]  /*4630*/  PRMT R51, R41, 0x7604, R42 ;  /* 0x0000760429337816 */ /* 0x000fe2000000002a */
[----:B------:R2:W-:Y:S01]  /*4640*/  STG.E.U16 desc[UR22][R8.64], R45 ;  /* 0x0000002d08007986 */ /* 0x0005e2000c101516 */
[----:B-1----:R-:W-:-:S03]  /*4650*/  PRMT R17, R40, 0x7604, R47 ;  /* 0x0000760428117816 */ /* 0x002fc6000000002f */
[----:B------:R-:W-:Y:S04]  /*4660*/  STS [R39], R44 ;  /* 0x0000002c27007388 */ /* 0x000fe80000000800 */
[----:B------:R1:W-:Y:S04]  /*4670*/  STG.E.U16 desc[UR22][R22.64], R17 ;  /* 0x0000001116007986 */ /* 0x0003e8000c101516 */
[----:B------:R3:W-:Y:S01]  /*4680*/  STG.E.U16 desc[UR22][R28.64], R51 ;  /* 0x000000331c007986 */ /* 0x0007e2000c101516 */
[----:B------:R-:W-:Y:S01]  /*4690*/  BAR.SYNC.DEFER_BLOCKING 0x0 ;  /* 0x0000000000007b1d */ /* 0x000fe20000010000 */
[----:B0-----:R-:W-:Y:S01]  /*46a0*/  UIMAD UR6, UR6, UR18, URZ ;  /* 0x00000012060672a4 */ /* 0x001fe2000f8e02ff */
[----:B------:R-:W-:Y:S01]  /*46b0*/  LOP3.LUT R16, R15, 0x1f, RZ, 0xc0, !PT ;  /* 0x0000001f0f107812 */ /* 0x000fe200078ec0ff */
[----:B------:R-:W-:-:S02]  /*46c0*/  USHF.R.U32.HI UR15, URZ, 0x2, UR19 ;  /* 0x00000002ff0f7899 */ /* 0x000fc40008011613 */
[----:B------:R-:W-:Y:S01]  /*46d0*/  USHF.R.U64 UR26, UR18, 0x2, UR19 ;  /* 0x00000002121a7899 */ /* 0x000fe20008001213 */
[----:B------:R-:W-:Y:S01]  /*46e0*/  SHF.R.U32.HI R53, RZ, 0x5, R0 ;  /* 0x00000005ff357819 */ /* 0x000fe20000011600 */
[----:B------:R-:W-:Y:S02]  /*46f0*/  UIMAD.WIDE.U32 UR8, UR20, UR18, URZ ;  /* 0x00000012140872a5 */ /* 0x000fe4000f8e00ff */
[----:B------:R-:W-:Y:S02]  /*4700*/  UIMAD UR7, UR20, UR19, UR6 ;  /* 0x00000013140772a4 */ /* 0x000fe4000f8e0206 */
[----:B------:R-:W-:Y:S02]  /*4710*/  USHF.L.U64.HI UR13, UR26, 0x1, UR15 ;  /* 0x000000011a0d7899 */ /* 0x000fe4000801020f */
[----:B------:R-:W-:Y:S02]  /*4720*/  USHF.L.U32 UR12, UR26, 0x1, URZ ;  /* 0x000000011a0c7899 */ /* 0x000fe400080006ff */
[----:B------:R-:W-:Y:S01]  /*4730*/  USHF.L.U32 UR6, UR8, 0x6, URZ ;  /* 0x0000000608067899 */ /* 0x000fe200080006ff */
[----:B------:R-:W0:Y:S04]  /*4740*/  LDS R45, [R2] ;  /* 0x00000000022d7984 */ /* 0x000e280000000800 */
[----:B------:R-:W4:Y:S04]  /*4750*/  LDS R49, [R2+0x4] ;  /* 0x0000040002317984 */ /* 0x000f280000000800 */
[----:B------:R-:W5:Y:S04]  /*4760*/  LDS R15, [R2+0x8] ;  /* 0x00000800020f7984 */ /* 0x000f680000000800 */
[----:B------:R-:W5:Y:S01]  /*4770*/  LDS R51, [R2+0xc] ;  /* 0x00000c0002337984 */ /* 0x000f620000000800 */
[----:B------:R-:W-:Y:S01]  /*4780*/  UIADD3 UR7, UPT, UPT, UR9, UR7, URZ ;  /* 0x0000000709077290 */ /* 0x000fe2000fffe0ff */
[----:B------:R-:W-:-:S02]  /*4790*/  IMAD.SHL.U32 R53, R53, 0x8, RZ ;  /* 0x0000000835357824 */ /* 0x000fc400078e00ff */
[----:B--2---:R-:W-:Y:S02]  /*47a0*/  IMAD.U32 R8, RZ, RZ, UR12 ;  /* 0x0000000cff087e24 */ /* 0x004fe4000f8e00ff */
[----:B------:R-:W-:Y:S01]  /*47b0*/  IMAD.U32 R9, RZ, RZ, UR13 ;  /* 0x0000000dff097e24 */ /* 0x000fe2000f8e00ff */
[----:B------:R-:W-:Y:S01]  /*47c0*/  ULEA UR6, UP0, UR4, UR6, 0x7 ;  /* 0x0000000604067291 */ /* 0x000fe2000f8038ff */
[----:B-1----:R-:W-:Y:S01]  /*47d0*/  IMAD.MOV.U32 R17, RZ, RZ, RZ ;  /* 0x000000ffff117224 */ /* 0x002fe200078e00ff */
[----:B------:R-:W-:Y:S01]  /*47e0*/  USHF.L.U64.HI UR8, UR8, 0x6, UR7 ;  /* 0x0000000608087899 */ /* 0x000fe20008010207 */
[C---:B------:R-:W-:Y:S01]  /*47f0*/  IMAD.WIDE.U32 R8, R53.reuse, UR26, R8 ;  /* 0x0000001a35087c25 */ /* 0x040fe2000f8e0008 */
[----:B------:R-:W-:Y:S02]  /*4800*/  UIADD3 UR10, UP1, UPT, UR6, UR10, URZ ;  /* 0x0000000a060a7290 */ /* 0x000fe4000ff3e0ff */
[----:B------:R-:W-:Y:S01]  /*4810*/  ULEA.HI.X UR4, UR4, UR8, UR5, 0x7, UP0 ;  /* 0x0000000804047291 */ /* 0x000fe200080f3c05 */
[----:B------:R-:W-:-:S02]  /*4820*/  IMAD R23, R53, UR15, RZ ;  /* 0x0000000f35177c24 */ /* 0x000fc4000f8e02ff */
[----:B------:R-:W-:Y:S01]  /*4830*/  IMAD.WIDE.U32 R16, R53, UR26, R16 ;  /* 0x0000001a35107c25 */ /* 0x000fe2000f8e0010 */
[----:B---3--:R-:W-:Y:S01]  /*4840*/  IADD3 R28, P5, PT, R26, R8, RZ ;  /* 0x000000081a1c7210 */ /* 0x008fe20007fbe0ff */
[----:B------:R-:W-:Y:S01]  /*4850*/  UIADD3.X UR11, UPT, UPT, UR4, UR11, URZ, UP1, !UPT ;  /* 0x0000000b040b7290 */ /* 0x000fe20008ffe4ff */
[----:B------:R-:W-:Y:S01]  /*4860*/  IADD3 R22, P3, PT, R8, UR12, RZ ;  /* 0x0000000c08167c10 */ /* 0x000fe2000ff7e0ff */
[----:B------:R-:W-:Y:S01]  /*4870*/  IMAD.IADD R26, R23, 0x1, R9 ;  /* 0x00000001171a7824 */ /* 0x000fe200078e0209 */
[----:B------:R-:W-:Y:S01]  /*4880*/  LOP3.LUT R29, R54, 0x1f, RZ, 0xc0, !PT ;  /* 0x0000001f361d7812 */ /* 0x000fe200078ec0ff */
[----:B------:R-:W-:Y:S01]  /*4890*/  IMAD.IADD R9, R17, 0x1, R23 ;  /* 0x0000000111097824 */ /* 0x000fe200078e0217 */
[----:B------:R-:W-:Y:S01]  /*48a0*/  LEA R8, P4, R16, UR10, 0x2 ;  /* 0x0000000a10087c11 */ /* 0x000fe2000f8810ff */
[----:B------:R-:W-:Y:S01]  /*48b0*/  IMAD.U32 R47, R47, 0x10000, RZ ;  /* 0x000100002f2f7824 */ /* 0x000fe200078e00ff */
[----:B------:R-:W-:Y:S01]  /*48c0*/  IADD3 R23, P2, PT, R29, R22, RZ ;  /* 0x000000161d177210 */ /* 0x000fe20007f5e0ff */
[----:B------:R-:W-:Y:S01]  /*48d0*/  IMAD.X R17, RZ, RZ, R26, P5 ;  /* 0x000000ffff117224 */ /* 0x000fe200028e061a */
[----:B------:R-:W-:-:S02]  /*48e0*/  IADD3.X R26, PT, PT, R26, UR13, RZ, P3, !PT ;  /* 0x0000000d1a1a7c10 */ /* 0x000fc40009ffe4ff */
[----:B------:R-:W-:Y:S01]  /*48f0*/  LOP3.LUT R42, R42, 0xffff, RZ, 0xc0, !PT ;  /* 0x0000ffff2a2a7812 */ /* 0x000fe200078ec0ff */
[----:B------:R-:W-:Y:S01]  /*4900*/  IMAD.U32 R40, R40, 0x10000, RZ ;  /* 0x0001000028287824 */ /* 0x000fe200078e00ff */
[----:B------:R-:W-:Y:S01]  /*4910*/  LEA.HI.X R9, R16, UR11, R9, 0x2, P4 ;  /* 0x0000000b10097c11 */ /* 0x000fe2000a0f1409 */
[----:B------:R-:W1:Y:S01]  /*4920*/  LDCU.64 UR6, c[0x0][0x3a8] ;  /* 0x00007500ff0677ac */ /* 0x000e620008000a00 */
[----:B------:R-:W-:Y:S02]  /*4930*/  IADD3 R25, P0, P1, R25, UR12, R22 ;  /* 0x0000000c19197c10 */ /* 0x000fe4000f91e016 */
[C---:B------:R-:W-:Y:S02]  /*4940*/  LEA R16, P4, R28.reuse, UR10, 0x2 ;  /* 0x0000000a1c107c11 */ /* 0x040fe4000f8810ff */
[----:B------:R-:W-:Y:S01]  /*4950*/  LOP3.LUT R22, R47, 0xff0000, RZ, 0xc0, !PT ;  /* 0x00ff00002f167812 */ /* 0x000fe200078ec0ff */
[----:B------:R-:W-:Y:S01]  /*4960*/  IMAD.X R44, RZ, RZ, R26, P2 ;  /* 0x000000ffff2c7224 */ /* 0x000fe200010e061a */
[----:B------:R-:W-:-:S02]  /*4970*/  LEA.HI.X R17, R28, UR11, R17, 0x2, P4 ;  /* 0x0000000b1c117c11 */ /* 0x000fc4000a0f1411 */
[----:B------:R-:W-:Y:S02]  /*4980*/  IADD3.X R26, PT, PT, RZ, UR13, R26, P0, P1 ;  /* 0x0000000dff1a7c10 */ /* 0x000fe400087e241a */
[----:B------:R-:W-:Y:S02]  /*4990*/  LOP3.LUT R35, R22, 0xffff, R35, 0xf8, !PT ;  /* 0x0000ffff16237812 */ /* 0x000fe400078ef823 */
[----:B------:R-:W-:Y:S02]  /*49a0*/  LEA R28, P0, R23, UR10, 0x2 ;  /* 0x0000000a171c7c11 */ /* 0x000fe4000f8010ff */
[----:B------:R-:W-:Y:S02]  /*49b0*/  LEA R22, P1, R25, UR10, 0x2 ;  /* 0x0000000a19167c11 */ /* 0x000fe4000f8210ff */
[----:B------:R-:W-:Y:S02]  /*49c0*/  LEA.HI.X R29, R23, UR11, R44, 0x2, P0 ;  /* 0x0000000b171d7c11 */ /* 0x000fe400080f142c */
[----:B------:R-:W-:Y:S01]  /*49d0*/  LEA.HI.X R23, R25, UR11, R26, 0x2, P1 ;  /* 0x0000000b19177c11 */ /* 0x000fe200088f141a */
[----:B0-----:R-:W-:Y:S04]  /*49e0*/  STG.E desc[UR22][R8.64], R45 ;  /* 0x0000002d08007986 */ /* 0x001fe8000c101916 */
[----:B----4-:R-:W-:Y:S04]  /*49f0*/  STG.E desc[UR22][R16.64], R49 ;  /* 0x0000003110007986 */ /* 0x010fe8000c101916 */
[----:B-----5:R-:W-:Y:S04]  /*4a00*/  STG.E desc[UR22][R28.64], R15 ;  /* 0x0000000f1c007986 */ /* 0x020fe8000c101916 */
[----:B------:R0:W-:Y:S01]  /*4a10*/  STG.E desc[UR22][R22.64], R51 ;  /* 0x0000003316007986 */ /* 0x0001e2000c101916 */
[----:B------:R-:W-:Y:S01]  /*4a20*/  BAR.SYNC.DEFER_BLOCKING 0x0 ;  /* 0x0000000000007b1d */ /* 0x000fe20000010000 */
[----:B------:R-:W-:-:S05]  /*4a30*/  IMAD.SHL.U32 R42, R42, 0x1000000, RZ ;  /* 0x010000002a2a7824 */ /* 0x000fca00078e00ff */
[----:B------:R-:W-:Y:S01]  /*4a40*/  LOP3.LUT R42, R35, R42, RZ, 0xfc, !PT ;  /* 0x0000002a232a7212 */ /* 0x000fe200078efcff */
[----:B------:R2:W-:Y:S04]  /*4a50*/  STS [R32], R43 ;  /* 0x0000002b20007388 */ /* 0x0005e80000000800 */
[----:B------:R-:W-:Y:S04]  /*4a60*/  STS [R36], R21 ;  /* 0x0000001524007388 */ /* 0x000fe80000000800 */
[----:B------:R-:W-:Y:S04]  /*4a70*/  STS [R37], R38 ;  /* 0x0000002625007388 */ /* 0x000fe80000000800 */
[----:B------:R3:W-:Y:S01]  /*4a80*/  STS [R39], R42 ;  /* 0x0000002a27007388 */ /* 0x0007e20000000800 */
[----:B------:R-:W-:Y:S06]  /*4a90*/  BAR.SYNC.DEFER_BLOCKING 0x0 ;  /* 0x0000000000007b1d */ /* 0x000fec0000010000 */
[----:B------:R-:W4:Y:S04]  /*4aa0*/  LDS R25, [R2] ;  /* 0x0000000002197984 */ /* 0x000f280000000800 */
[----:B------:R-:W5:Y:S04]  /*4ab0*/  LDS R35, [R2+0x4] ;  /* 0x0000040002237984 */ /* 0x000f680000000800 */
[----:B------:R-:W1:Y:S04]  /*4ac0*/  LDS R49, [R2+0x8] ;  /* 0x0000080002317984 */ /* 0x000e680000000800 */
[----:B------:R-:W1:Y:S01]  /*4ad0*/  LDS R15, [R2+0xc] ;  /* 0x00000c00020f7984 */ /* 0x000e620000000800 */
[----:B------:R-:W-:-:S02]  /*4ae0*/  UIMAD UR4, UR19, UR24, URZ ;  /* 0x00000018130472a4 */ /* 0x000fc4000f8e02ff */
[----:B0-----:R-:W-:Y:S02]  /*4af0*/  IMAD.U32 R51, RZ, RZ, UR24 ;  /* 0x00000018ff337e24 */ /* 0x001fe4000f8e00ff */
[----:B------:R-:W-:Y:S01]  /*4b00*/  IMAD.U32 R47, RZ, RZ, UR24 ;  /* 0x00000018ff2f7e24 */ /* 0x000fe2000f8e00ff */
[----:B------:R-:W-:Y:S01]  /*4b10*/  UIMAD UR4, UR25, UR18, UR4 ;  /* 0x00000012190472a4 */ /* 0x000fe2000f8e0204 */
[----:B------:R-:W-:Y:S02]  /*4b20*/  IMAD.U32 R45, RZ, RZ, UR24 ;  /* 0x00000018ff2d7e24 */ /* 0x000fe4000f8e00ff */
        /* <DEDUP_REMOVED lines=11> */
[----:B-1----:R-:W-:Y:S04]  /*4be0*/  STG.E desc[UR22][R44.64], R49 ;  /* 0x000000312c007986 */ /* 0x002fe8000c101916 */
[----:B------:R-:W-:Y:S01]  /*4bf0*/  STG.E desc[UR22][R42.64], R15 ;  /* 0x0000000f2a007986 */ /* 0x000fe2000c101916 */
[----:B------:R-:W-:Y:S06]  /*4c00*/  BAR.SYNC.DEFER_BLOCKING 0x0 ;  /* 0x0000000000007b1d */ /* 0x000fec0000010000 */
[----:B------:R-:W-:Y:S04]  /*4c10*/  STS [R32], R48 ;  /* 0x0000003020007388 */ /* 0x000fe80000000800 */
[----:B------:R-:W-:Y:S04]  /*4c20*/  STS [R36], R18 ;  /* 0x0000001224007388 */ /* 0x000fe80000000800 */
[----:B------:R0:W-:Y:S04]  /*4c30*/  STS [R37], R14 ;  /* 0x0000000e25007388 */ /* 0x0001e80000000800 */
        /* <DEDUP_REMOVED lines=8> */
[----:B0-----:R-:W-:Y:S02]  /*4cc0*/  IADD3 R14, P1, PT, R16, UR5, RZ ;  /* 0x00000005100e7c10 */ /* 0x001fe4000ff3e0ff */
[----:B------:R-:W-:Y:S02]  /*4cd0*/  IADD3.X R9, PT, PT, R9, UR19, RZ, P0, !PT ;  /* 0x0000001309097c10 */ /* 0x000fe400087fe4ff */
[----:B------:R-:W-:Y:S02]  /*4ce0*/  IADD3 R16, P0, PT, R28, UR5, RZ ;  /* 0x000000051c107c10 */ /* 0x000fe4000ff1e0ff */
[----:B------:R-:W-:Y:S02]  /*4cf0*/  IADD3.X R15, PT, PT, R17, UR19, RZ, P1, !PT ;  /* 0x00000013110f7c10 */ /* 0x000fe40008ffe4ff */
[----:B------:R-:W-:Y:S02]  /*4d00*/  IADD3 R22, P1, PT, R22, UR5, RZ ;  /* 0x0000000516167c10 */ /* 0x000fe4000ff3e0ff */
[----:B------:R-:W-:-:S02]  /*4d10*/  IADD3.X R17, PT, PT, R29, UR19, RZ, P0, !PT ;  /* 0x000000131d117c10 */ /* 0x000fc400087fe4ff */
[----:B------:R-:W-:Y:S01]  /*4d20*/  IADD3.X R23, PT, PT, R23, UR19, RZ, P1, !PT ;  /* 0x0000001317177c10 */ /* 0x000fe20008ffe4ff */
[----:B-1----:R-:W-:Y:S04]  /*4d30*/  STG.E desc[UR22][R8.64], R21 ;  /* 0x0000001508007986 */ /* 0x002fe8000c101916 */
[----:B--2---:R-:W-:Y:S04]  /*4d40*/  STG.E desc[UR22][R14.64], R25 ;  /* 0x000000190e007986 */ /* 0x004fe8000c101916 */
[----:B---3--:R0:W-:Y:S04]  /*4d50*/  STG.E desc[UR22][R16.64], R35 ;  /* 0x0000002310007986 */ /* 0x0081e8000c101916 */
[----:B----4-:R-:W-:Y:S01]  /*4d60*/  STG.E desc[UR22][R22.64], R45 ;  /* 0x0000002d16007986 */ /* 0x010fe2000c101916 */
[----:B------:R-:W-:Y:S01]  /*4d70*/  BAR.SYNC.DEFER_BLOCKING 0x0 ;  /* 0x0000000000007b1d */ /* 0x000fe20000010000 */
[----:B------:R-:W-:-:S02]  /*4d80*/  LOP3.LUT R5, R5, 0xffff, RZ, 0xc0, !PT ;  /* 0x0000ffff05057812 */ /* 0x000fc400078ec0ff */
[----:B------:R-:W-:Y:S02]  /*4d90*/  LOP3.LUT R41, R41, 0xffff, RZ, 0xc0, !PT ;  /* 0x0000ffff29297812 */ /* 0x000fe400078ec0ff */
[----:B------:R-:W-:Y:S01]  /*4da0*/  LOP3.LUT R40, R40, 0xff0000, RZ, 0xc0, !PT ;  /* 0x00ff000028287812 */ /* 0x000fe200078ec0ff */
[----:B------:R-:W-:Y:S02]  /*4db0*/  IMAD.SHL.U32 R5, R5, 0x1000000, RZ ;  /* 0x0100000005057824 */ /* 0x000fe400078e00ff */
[----:B------:R-:W-:Y:S01]  /*4dc0*/  IMAD.SHL.U32 R18, R41, 0x1000000, RZ ;  /* 0x0100000029127824 */ /* 0x000fe200078e00ff */
[----:B------:R-:W-:Y:S02]  /*4dd0*/  LOP3.LUT R31, R40, 0xffff, R31, 0xf8, !PT ;  /* 0x0000ffff281f7812 */ /* 0x000fe400078ef81f */
[----:B------:R-:W-:Y:S02]  /*4de0*/  LOP3.LUT R6, R6, R5, RZ, 0xfc, !PT ;  /* 0x0000000506067212 */ /* 0x000fe400078efcff */
[----:B------:R-:W-:Y:S01]  /*4df0*/  LOP3.LUT R18, R31, R18, RZ, 0xfc, !PT ;  /* 0x000000121f127212 */ /* 0x000fe200078efcff */
[----:B------:R1:W-:Y:S04]  /*4e00*/  STS [R32], R19 ;  /* 0x0000001320007388 */ /* 0x0003e80000000800 */
[----:B------:R2:W-:Y:S04]  /*4e10*/  STS [R36], R27 ;  /* 0x0000001b24007388 */ /* 0x0005e80000000800 */
[----:B------:R-:W-:Y:S04]  /*4e20*/  STS [R37], R6 ;  /* 0x0000000625007388 */ /* 0x000fe80000000800 */
[----:B------:R-:W-:Y:S01]  /*4e30*/  STS [R39], R18 ;  /* 0x0000001227007388 */ /* 0x000fe20000000800 */
[----:B------:R-:W-:Y:S06]  /*4e40*/  BAR.SYNC.DEFER_BLOCKING 0x0 ;  /* 0x0000000000007b1d */ /* 0x000fec0000010000 */
[----:B------:R-:W3:Y:S04]  /*4e50*/  LDS R5, [R2] ;  /* 0x0000000002057984 */ /* 0x000ee80000000800 */
[----:B------:R-:W4:Y:S04]  /*4e60*/  LDS R21, [R2+0x4] ;  /* 0x0000040002157984 */ /* 0x000f280000000800 */
[----:B------:R-:W5:Y:S04]  /*4e70*/  LDS R25, [R2+0x8] ;  /* 0x0000080002197984 */ /* 0x000f680000000800 */
[----:B------:R-:W5:Y:S01]  /*4e80*/  LDS R29, [R2+0xc] ;  /* 0x00000c00021d7984 */ /* 0x000f620000000800 */
[----:B------:R-:W-:-:S02]  /*4e90*/  IMAD.U32 R31, RZ, RZ, UR24 ;  /* 0x00000018ff1f7e24 */ /* 0x000fc4000f8e00ff */
[----:B0-----:R-:W-:Y:S02]  /*4ea0*/  IMAD.U32 R35, RZ, RZ, UR24 ;  /* 0x00000018ff237e24 */ /* 0x001fe4000f8e00ff */
        /* <DEDUP_REMOVED lines=10> */
[----:B---3--:R0:W-:Y:S04]  /*4f50*/  STG.E desc[UR22][R8.64], R5 ;  /* 0x0000000508007986 */ /* 0x0081e8000c101916 */
[----:B----4-:R0:W-:Y:S04]  /*4f60*/  STG.E desc[UR22][R14.64], R21 ;  /* 0x000000150e007986 */ /* 0x0101e8000c101916 */
[----:B-----5:R0:W-:Y:S04]  /*4f70*/  STG.E desc[UR22][R16.64], R25 ;  /* 0x0000001910007986 */ /* 0x0201e8000c101916 */
[----:B------:R0:W-:Y:S01]  /*4f80*/  STG.E desc[UR22][R22.64], R29 ;  /* 0x0000001d16007986 */ /* 0x0001e2000c101916 */
[----:B------:R-:W-:Y:S01]  /*4f90*/  UISETP.NE.U32.AND UP0, UPT, UR6, URZ, UPT ;  /* 0x000000ff0600728c */ /* 0x000fe2000bf05070 */
[----:B------:R-:W-:-:S03]  /*4fa0*/  FMNMX3 R30, |R10|, R30, |R13|, !PT ;  /* 0x0000001e0a1e7276 */ /* 0x000fc6000780060d */
[----:B------:R-:W-:Y:S01]  /*4fb0*/  UISETP.NE.AND.EX UP0, UPT, UR7, URZ, UPT, UP0 ;  /* 0x000000ff0700728c */ /* 0x000fe2000bf05300 */
        /* <DEDUP_REMOVED lines=36> */
.L_x_4531:
[----:B------:R-:W-:Y:S02]  /*5200*/  ISETP.NE.AND P0, PT, R0, RZ, PT ;  /* 0x000000ff0000720c */ /* 0x000fe40003f05270 */
[----:B-1----:R-:W-:-:S11]  /*5210*/  FMNMX R5, R4, R5, !PT ;  /* 0x0000000504057209 */ /* 0x002fd60007800000 */
[----:B------:R-:W-:Y:S05]  /*5220*/  @P0 BRA `(.L_x_4524) ;  /* 0x0000000000080947 */ /* 0x000fea0003800000 */
[----:B------:R-:W1:Y:S02]  /*5230*/  LDC.64 R2, c[0x0][0x3a8] ;  /* 0x0000ea00ff027b82 */ /* 0x000e640000000a00 */
[----:B-1----:R1:W-:Y:S02]  /*5240*/  REDG.E.MAX.S32.STRONG.GPU desc[UR22][R2.64], R5 ;  /* 0x000000050200798e */ /* 0x0023e4000d12e316 */
.L_x_4524:
[----:B------:R-:W-:Y:S05]  /*5250*/  BSYNC B0 ;  /* 0x0000000000007941 */ /* 0x000fea0003800000 */
.L_x_4523:
        /* <DEDUP_REMOVED lines=11> */
[----:B01----:R-:W-:Y:S05]  /*5310*/  CALL.REL.NOINC `($__internal_83_$__cuda_sm20_rcp_rn_f32_slowpath) ;  /* 0x0000000400987944 */ /* 0x003fea0003c00000 */
[----:B------:R-:W-:Y:S05]  /*5320*/  BRA `(.L_x_4527) ;  /* 0x0000000000147947 */ /* 0x000fea0003800000 */
.L_x_4526:
[----:B-1----:R-:W1:Y:S01]  /*5330*/  MUFU.RCP R5, UR16 ;  /* 0x0000001000057d08 */ /* 0x002e620008001000 */
[----:B------:R-:W-:-:S04]  /*5340*/  IMAD.U32 R0, RZ, RZ, UR16 ;  /* 0x00000010ff007e24 */ /* 0x000fc8000f8e00ff */
[----:B-1----:R-:W-:-:S04]  /*5350*/  FFMA R0, R5, R0, -1 ;  /* 0xbf80000005007423 */ /* 0x002fc80000000000 */
[----:B------:R-:W-:-:S04]  /*5360*/  FADD.FTZ R0, -R0, -RZ ;  /* 0x800000ff00007221 */ /* 0x000fc80000010100 */
[----:B------:R-:W-:-:S07]  /*5370*/  FFMA R5, R5, R0, R5 ;  /* 0x0000000005057223 */ /* 0x000fce0000000005 */
.L_x_4527:
[----:B------:R-:W1:Y:S02]  /*5380*/  LDC.64 R2, c[0x0][0x3b0] ;  /* 0x0000ec00ff027b82 */ /* 0x000e640000000a00 */
[----:B-1----:R-:W-:Y:S01]  /*5390*/  STG.E desc[UR22][R2.64], R5 ;  /* 0x0000000502007986 */ /* 0x002fe2000c101916 */
[----:B------:R-:W-:Y:S05]  /*53a0*/  EXIT ;  /* 0x000000000000794d */ /* 0x000fea0003800000 */
.L_x_4525:
[----:B------:R-:W-:Y:S02]  /*53b0*/  IMAD.MOV.U32 R7, RZ, RZ, 0x4 ;  /* 0x00000004ff077424 */ /* 0x000fe400078e00ff */
[----:B------:R-:W-:Y:S02]  /*53c0*/  IMAD.MOV.U32 R9, RZ, RZ, 0x1f ;  /* 0x0000001fff097424 */ /* 0x000fe400078e00ff */
[----:B------:R-:W-:-:S07]  /*53d0*/  IMAD.MOV.U32 R6, RZ, RZ, -0x1 ;  /* 0xffffffffff067424 */ /* 0x000fce00078e00ff */
[----:B01----:R-:W-:Y:S05]  /*53e0*/  WARPSYNC.COLLECTIVE R6, `(.L_x_4528) ;  /* 0x0000000006087348 */ /* 0x003fea0003c00000 */
[----:B-1----:R1:W2:Y:S02]  /*53f0*/  SHFL.DOWN P0, R5, R2, R7, R9 ;  /* 0x0800000702057389 */ /* 0x0022a40000000009 */
[----:B012---:R-:W-:Y:S05]  /*5400*/  ENDCOLLECTIVE ;  /* 0x000000000000791b */ /* 0x007fea0003800000 */
.L_x_4528:
[----:B------:R-:W-:Y:S02]  /*5410*/  IMAD.MOV.U32 R7, RZ, RZ, 0x2 ;  /* 0x00000002ff077424 */ /* 0x000fe400078e00ff */
[----:B------:R-:W-:-:S05]  /*5420*/  IMAD.MOV.U32 R3, RZ, RZ, R5 ;  /* 0x000000ffff037224 */ /* 0x000fca00078e0005 */
[----:B------:R-:W-:-:S05]  /*5430*/  FMNMX R3, R3, R2, !PT ;  /* 0x0000000203037209 */ /* 0x000fca0007800000 */
[----:B------:R-:W-:-:S07]  /*5440*/  IMAD.MOV.U32 R2, RZ, RZ, R3 ;  /* 0x000000ffff027224 */ /* 0x000fce00078e0003 */
[----:B------:R-:W-:Y:S05]  /*5450*/  WARPSYNC.COLLECTIVE R6, `(.L_x_4529) ;  /* 0x0000000006087348 */ /* 0x000fea0003c00000 */
[----:B------:R0:W1:Y:S02]  /*5460*/  SHFL.DOWN P0, R5, R2, R7, R9 ;  /* 0x0800000702057389 */ /* 0x0000640000000009 */
[----:B01----:R-:W-:Y:S05]  /*5470*/  ENDCOLLECTIVE ;  /* 0x000000000000791b */ /* 0x003fea0003800000 */
.L_x_4529:
[----:B------:R-:W-:Y:S02]  /*5480*/  IMAD.MOV.U32 R7, RZ, RZ, 0x1 ;  /* 0x00000001ff077424 */ /* 0x000fe400078e00ff */
[----:B------:R-:W-:-:S05]  /*5490*/  IMAD.MOV.U32 R4, RZ, RZ, R5 ;  /* 0x000000ffff047224 */ /* 0x000fca00078e0005 */
[----:B------:R-:W-:-:S05]  /*54a0*/  FMNMX R4, R3, R4, !PT ;  /* 0x0000000403047209 */ /* 0x000fca0007800000 */
[----:B------:R-:W-:-:S07]  /*54b0*/  IMAD.MOV.U32 R2, RZ, RZ, R4 ;  /* 0x000000ffff027224 */ /* 0x000fce00078e0004 */
[----:B------:R-:W-:Y:S05]  /*54c0*/  WARPSYNC.COLLECTIVE R6, `(.L_x_4530) ;  /* 0x0000000006087348 */ /* 0x000fea0003c00000 */
[----:B------:R0:W1:Y:S02]  /*54d0*/  SHFL.DOWN P0, R5, R2, R7, R9 ;  /* 0x0800000702057389 */ /* 0x0000640000000009 */
[----:B01----:R-:W-:Y:S05]  /*54e0*/  ENDCOLLECTIVE ;  /* 0x000000000000791b */ /* 0x003fea0003800000 */
.L_x_4530:
[----:B------:R-:W-:Y:S05]  /*54f0*/  BRA `(.L_x_4531) ;  /* 0xfffffffc00407947 */ /* 0x000fea000383ffff */
        .weak           $__internal_82_$__cuda_sm20_div_u64
        .type           $__internal_82_$__cuda_sm20_div_u64,@function
        .size           $__internal_82_$__cuda_sm20_div_u64,($__internal_83_$__cuda_sm20_rcp_rn_f32_slowpath - $__internal_82_$__cuda_sm20_div_u64)
$__internal_82_$__cuda_sm20_div_u64:
        /* <DEDUP_REMOVED lines=71> */
[----:B------:R-:W-:Y:S11]  /*5970*/  RET.REL.NODEC R2 `(_ZN18transformer_engine6detail32dgated_act_cast_transpose_kernelILi2ELi4Ef6__half13__nv_fp8_e4m3NS_5EmptyEXadL_ZNS_6dsreluIffEET_T0_RKS4_EEXadL_ZNS_5sreluIffEES6_S7_S9_EEEEvPKT2_SD_PT3_SF_PKT1_PSG_SJ_mmm) ;  /* 0xffffffa402a07950 */ /* 0x000ff60003c3ffff */
        .weak           $__internal_83_$__cuda_sm20_rcp_rn_f32_slowpath
        .type           $__internal_83_$__cuda_sm20_rcp_rn_f32_slowpath,@function
        .size           $__internal_83_$__cuda_sm20_rcp_rn_f32_slowpath,(.L_x_29384 - $__internal_83_$__cuda_sm20_rcp_rn_f32_slowpath)
$__internal_83_$__cuda_sm20_rcp_rn_f32_slowpath:
        /* <DEDUP_REMOVED lines=15> */
.L_x_4532:
        /* <DEDUP_REMOVED lines=33> */
.L_x_4534:
[----:B------:R0:W1:Y:S02]  /*5c80*/  MUFU.RCP R2, R0 ;  /* 0x0000000000027308 */ /* 0x0000640000001000 */
.L_x_4533:
[----:B-1-3--:R-:W-:Y:S02]  /*5c90*/  IMAD.MOV.U32 R5, RZ, RZ, R2 ;  /* 0x000000ffff057224 */ /* 0x00afe400078e0002 */
[----:B------:R-:W-:Y:S02]  /*5ca0*/  IMAD.MOV.U32 R2, RZ, RZ, R7 ;  /* 0x000000ffff027224 */ /* 0x000fe400078e0007 */
[----:B------:R-:W-:-:S04]  /*5cb0*/  IMAD.MOV.U32 R3, RZ, RZ, 0x0 ;  /* 0x00000000ff037424 */ /* 0x000fc800078e00ff */
[----:B0-2---:R-:W-:Y:S05]  /*5cc0*/  RET.REL.NODEC R2 `(_ZN18transformer_engine6detail32dgated_act_cast_transpose_kernelILi2ELi4Ef6__half13__nv_fp8_e4m3NS_5EmptyEXadL_ZNS_6dsreluIffEET_T0_RKS4_EEXadL_ZNS_5sreluIffEES6_S7_S9_EEEEvPKT2_SD_PT3_SF_PKT1_PSG_SJ_mmm) ;  /* 0xffffffa002cc7950 */ /* 0x005fea0003c3ffff */
.L_x_4535:
        /* <DEDUP_REMOVED lines=11> */
.L_x_29384:


//--------------------- .text._ZN18transformer_engine6detail43dgated_act_cast_transpose_kernel_notalignedILi2ELi4Ef6__half13__nv_fp8_e5m2NS_5EmptyEXadL_ZNS_6dsreluIffEET_T0_RKS4_EEXadL_ZNS_5sreluIffEES6_S7_S9_EEEEvPKT2_SD_PT3_SF_PKT1_PSG_SJ_mmm --------------------------
	.section	.text._ZN18transformer_engine6detail43dgated_act_cast_transpose_kernel_notalignedILi2ELi4Ef6__half13__nv_fp8_e5m2NS_5EmptyEXadL_ZNS_6dsreluIffEET_T0_RKS4_EEXadL_ZNS_5sreluIffEES6_S7_S9_EEEEvPKT2_SD_PT3_SF_PKT1_PSG_SJ_mmm,"ax",@progbits
	.align	128
        .global         _ZN18transformer_engine6detail43dgated_act_cast_transpose_kernel_notalignedILi2ELi4Ef6__half13__nv_fp8_e5m2NS_5EmptyEXadL_ZNS_6dsreluIffEET_T0_RKS4_EEXadL_ZNS_5sreluIffEES6_S7_S9_EEEEvPKT2_SD_PT3_SF_PKT1_PSG_SJ_mmm
        .type           _ZN18transformer_engine6detail43dgated_act_cast_transpose_kernel_notalignedILi2ELi4Ef6__half13__nv_fp8_e5m2NS_5EmptyEXadL_ZNS_6dsreluIffEET_T0_RKS4_EEXadL_ZNS_5sreluIffEES6_S7_S9_EEEEvPKT2_SD_PT3_SF_PKT1_PSG_SJ_mmm,@function
        .size           _ZN18transformer_engine6detail43dgated_act_cast_transpose_kernel_notalignedILi2ELi4Ef6__half13__nv_fp8_e5m2NS_5EmptyEXadL_ZNS_6dsreluIffEET_T0_RKS4_EEXadL_ZNS_5sreluIffEES6_S7_S9_EEEEvPKT2_SD_PT3_SF_PKT1_PSG_SJ_mmm,(.L_x_29386 - _ZN18transformer_engine6detail43dgated_act_cast_transpose_kernel_notalignedILi2ELi4Ef6__half13__nv_fp8_e5m2NS_5EmptyEXadL_ZNS_6dsreluIffEET_T0_RKS4_EEXadL_ZNS_5sreluIffEES6_S7_S9_EEEEvPKT2_SD_PT3_SF_PKT1_PSG_SJ_mmm)
        .other          _ZN18transformer_engine6detail43dgated_act_cast_transpose_kernel_notalignedILi2ELi4Ef6__half13__nv_fp8_e5m2NS_5EmptyEXadL_ZNS_6dsreluIffEET_T0_RKS4_EEXadL_ZNS_5sreluIffEES6_S7_S9_EEEEvPKT2_SD_PT3_SF_PKT1_PSG_SJ_mmm,@"STO_CUDA_ENTRY STV_DEFAULT"
_ZN18transformer_engine6detail43dgated_act_cast_transpose_kernel_notalignedILi2ELi4Ef6__half13__nv_fp8_e5m2NS_5EmptyEXadL_ZNS_6dsreluIffEET_T0_RKS4_EEXadL_ZNS_5sreluIffEES6_S7_S9_EEEEvPKT2_SD_PT3_SF_PKT1_PSG_SJ_mmm:
.text._ZN18transformer_engine6detail43dgated_act_cast_transpose_kernel_notalignedILi2ELi4Ef6__half13__nv_fp8_e5m2NS_5EmptyEXadL_ZNS_6dsreluIffEET_T0_RKS4_EEXadL_ZNS_5sreluIffEES6_S7_S9_EEEEvPKT2_SD_PT3_SF_PKT1_PSG_SJ_mmm:
        /* <DEDUP_REMOVED lines=43> */
.L_x_4536:
[----:B------:R-:W-:-:S07]  /*02b0*/  MOV R4, 0x2d0 ;  /* 0x000002d000047802 */ /* 0x000fce0000000f00 */
[----:B------:R-:W-:Y:S05]  /*02c0*/  CALL.REL.NOINC `($__internal_84_$__cuda_sm20_div_u64) ;  /* 0x0000007c00447944 */ /* 0x000fea0003c00000 */
        /* <DEDUP_REMOVED lines=11> */
.L_x_4537:
        /* <DEDUP_REMOVED lines=155> */
.L_x_4539:
[----:B------:R-:W-:Y:S05]  /*0d30*/  BSYNC.RECONVERGENT B0 ;  /* 0x0000000000007941 */ /* 0x000fea0003800200 */
.L_x_4538:
        /* <DEDUP_REMOVED lines=30> */
.L_x_4541:
[----:B------:R-:W-:Y:S01]  /*0f20*/  IMAD.MOV.U32 R39, RZ, RZ, RZ ;  /* 0x000000ffff277224 */ /* 0x000fe200078e00ff */
[----:B------:R-:W-:-:S07]  /*0f30*/  CS2R R40, SRZ ;  /* 0x0000000000287805 */ /* 0x000fce000001ff00 */
.L_x_4542:
[----:B------:R-:W-:Y:S05]  /*0f40*/  BSYNC.RECONVERGENT B0 ;  /* 0x0000000000007941 */ /* 0x000fea0003800200 */
.L_x_4540:
        /* <DEDUP_REMOVED lines=31> */
.L_x_4544:
[----:B------:R-:W-:Y:S05]  /*1140*/  BSYNC.RECONVERGENT B0 ;  /* 0x0000000000007941 */ /* 0x000fea0003800200 */
.L_x_4543:
        /* <DEDUP_REMOVED lines=122> */
.L_x_4546:
[----:B------:R-:W-:Y:S05]  /*18f0*/  BSYNC.RECONVERGENT B0 ;  /* 0x0000000000007941 */ /* 0x000fea0003800200 */
.L_x_4545:
        /* <DEDUP_REMOVED lines=29> */
.L_x_4548:
[----:B------:R-:W-:Y:S05]  /*1ad0*/  BSYNC.RECONVERGENT B0 ;  /* 0x0000000000007941 */ /* 0x000fea0003800200 */
.L_x_4547:
        /* <DEDUP_REMOVED lines=14> */
[----:B------:R-:W-:Y:S02]  /*1bc0*/  F2FP.SATFINITE.E5M2.F32.PACK_AB_MERGE_C R14, RZ, R13, RZ ;  /* 0x0000000dff0e723e */ /* 0x000fe400048060ff */
[----:B------:R-:W-:Y:S01]  /*1bd0*/  FMNMX3 R47, |R49|, R9, |R12|, !PT ;  /* 0x00000009312f7276 */ /* 0x000fe2000780060c */
[----:B------:R-:W-:Y:S01]  /*1be0*/  FMUL R9, R12, UR23 ;  /* 0x000000170c097c20 */ /* 0x000fe20008400000 */
[----:B------:R-:W-:Y:S02]  /*1bf0*/  @!P1 LEA R6, P0, R32, UR8, 0x1 ;  /* 0x0000000820069c11 */ /* 0x000fe4000f8008ff */
[----:B------:R-:W-:Y:S02]  /*1c00*/  F2FP.SATFINITE.E5M2.F32.PACK_AB_MERGE_C R13, RZ, R8, RZ ;  /* 0x00000008ff0d723e */ /* 0x000fe400048060ff */
[----:B------:R-:W-:-:S02]  /*1c10*/  F2FP.SATFINITE.E5M2.F32.PACK_AB_MERGE_C R12, RZ, R46, RZ ;  /* 0x0000002eff0c723e */ /* 0x000fc400048060ff */
[----:B------:R-:W-:Y:S02]  /*1c20*/  F2FP.SATFINITE.E5M2.F32.PACK_AB_MERGE_C R11, RZ, R11, RZ ;  /* 0x0000000bff0b723e */ /* 0x000fe400048060ff */
[----:B------:R-:W-:Y:S02]  /*1c30*/  F2FP.SATFINITE.E5M2.F32.PACK_AB_MERGE_C R10, RZ, R10, RZ ;  /* 0x0000000aff0a723e */ /* 0x000fe400048060ff */
[----:B------:R-:W-:Y:S02]  /*1c40*/  F2FP.SATFINITE.E5M2.F32.PACK_AB_MERGE_C R9, RZ, R9, RZ ;  /* 0x00000009ff09723e */ /* 0x000fe400048060ff */
        /* <DEDUP_REMOVED lines=12> */
[----:B------:R-:W-:Y:S01]  /*1d10*/  F2FP.SATFINITE.E5M2.F32.PACK_AB_MERGE_C R50, RZ, R50, RZ ;  /* 0x00000032ff32723e */ /* 0x000fe200048060ff */
[----:B------:R2:W-:Y:S01]  /*1d20*/  @!P1 STG.E.U16 desc[UR24][R2.64], R53 ;  /* 0x0000003502009986 */ /* 0x0005e2000c101518 */
[----:B------:R-:W-:-:S02]  /*1d30*/  @!P1 LEA.HI.X R47, R32, UR19, R33, 0x1, P0 ;  /* 0x00000013202f9c11 */ /* 0x000fc400080f0c21 */
[----:B------:R-:W-:Y:S01]  /*1d40*/  F2FP.SATFINITE.E5M2.F32.PACK_AB_MERGE_C R37, RZ, R36, RZ ;  /* 0x00000024ff25723e */ /* 0x000fe200048060ff */
[----:B0-----:R-:W-:Y:S01]  /*1d50*/  FMUL R49, R25, UR23 ;  /* 0x0000001719317c20 */ /* 0x001fe20008400000 */
[----:B------:R-:W-:Y:S01]  /*1d60*/  FMUL R7, R45, UR23 ;  /* 0x000000172d077c20 */ /* 0x000fe20008400000 */
[----:B------:R-:W-:Y:S01]  /*1d70*/  FMUL R6, R44, UR23 ;  /* 0x000000172c067c20 */ /* 0x000fe20008400000 */
[----:B------:R-:W-:Y:S02]  /*1d80*/  F2FP.SATFINITE.E5M2.F32.PACK_AB_MERGE_C R44, RZ, R48, RZ ;  /* 0x00000030ff2c723e */ /* 0x000fe400048060ff */
[----:B------:R-:W-:Y:S02]  /*1d90*/  F2FP.SATFINITE.E5M2.F32.PACK_AB_MERGE_C R45, RZ, R49, RZ ;  /* 0x00000031ff2d723e */ /* 0x000fe400048060ff */
[----:B------:R-:W-:Y:S02]  /*1da0*/  F2FP.SATFINITE.E5M2.F32.PACK_AB_MERGE_C R7, RZ, R7, RZ ;  /* 0x00000007ff07723e */ /* 0x000fe400048060ff */
[----:B------:R-:W-:-:S02]  /*1db0*/  @!P1 PRMT R49, R44, 0x7604, R37 ;  /* 0x000076042c319816 */ /* 0x000fc40000000025 */
[----:B-1----:R-:W-:Y:S02]  /*1dc0*/  @!P1 PRMT R51, R45, 0x7604, R50 ;  /* 0x000076042d339816 */ /* 0x002fe40000000032 */
[----:B------:R-:W-:Y:S01]  /*1dd0*/  F2FP.SATFINITE.E5M2.F32.PACK_AB_MERGE_C R6, RZ, R6, RZ ;  /* 0x00000006ff06723e */ /* 0x000fe200048060ff */
        /* <DEDUP_REMOVED lines=11> */
.L_x_4550:
[----:B------:R-:W-:Y:S05]  /*1e90*/  BSYNC.RECONVERGENT B0 ;  /* 0x0000000000007941 */ /* 0x000fea0003800200 */
.L_x_4549:
[----:B------:R1:W-:Y:S01]  /*1ea0*/  @!P1 STG.E.U16 desc[UR24][R46.64], R49 ;  /* 0x000000312e009986 */ /* 0x0003e2000c101518 */
[----:B0-----:R-:W-:Y:S01]  /*1eb0*/  FMUL R4, R23, UR23 ;  /* 0x0000001717047c20 */ /* 0x001fe20008400000 */
[----:B------:R-:W-:Y:S01]  /*1ec0*/  FMUL R3, R22, UR23 ;  /* 0x0000001716037c20 */ /* 0x000fe20008400000 */
[----:B------:R-:W-:Y:S01]  /*1ed0*/  VIADD R5, R43, 0x1e ;  /* 0x0000001e2b057836 */ /* 0x000fe20000000000 */
[----:B------:R0:W-:Y:S01]  /*1ee0*/  @!P1 STG.E.U16 desc[UR24][R34.64], R51 ;  /* 0x0000003322009986 */ /* 0x0001e2000c101518 */
[C---:B------:R-:W-:Y:S01]  /*1ef0*/  FMUL R36, R31.reuse, R31 ;  /* 0x0000001f1f247220 */ /* 0x040fe20000400000 */
[----:B------:R-:W-:Y:S01]  /*1f00*/  F2FP.SATFINITE.E5M2.F32.PACK_AB_MERGE_C R4, RZ, R4, RZ ;  /* 0x00000004ff04723e */ /* 0x000fe200048060ff */
[----:B------:R-:W-:Y:S01]  /*1f10*/  USHF.L.U64.HI UR5, UR26, 0x2, UR27 ;  /* 0x000000021a057899 */ /* 0x000fe2000801021b */
[----:B------:R-:W-:Y:S01]  /*1f20*/  F2FP.SATFINITE.E5M2.F32.PACK_AB_MERGE_C R3, RZ, R3, RZ ;  /* 0x00000003ff03723e */ /* 0x000fe200048060ff */
        /* <DEDUP_REMOVED lines=18> */
[----:B------:R-:W-:-:S03]  /*2050*/  F2FP.SATFINITE.E5M2.F32.PACK_AB_MERGE_C R46, RZ, R46, RZ ;  /* 0x0000002eff2e723e */ /* 0x000fc600048060ff */
[----:B------:R-:W-:-:S04]  /*2060*/  IMAD.WIDE.U32 R30, R2, UR26, R30 ;  /* 0x0000001a021e7c25 */ /* 0x000fc8000f8e001e */
[----:B------:R-:W-:Y:S01]  /*2070*/  FMUL R49, R0, UR23 ;  /* 0x0000001700317c20 */ /* 0x000fe20008400000 */
[----:B------:R-:W-:Y:S01]  /*2080*/  IMAD R47, R2, UR31, RZ ;  /* 0x0000001f022f7c24 */ /* 0x000fe2000f8e02ff */
[----:B------:R-:W-:-:S03]  /*2090*/  @P2 IADD3 R36, P3, P4, R30, UR4, R5 ;  /* 0x000000041e242c10 */ /* 0x000fc6000fc7e005 */
[----:B------:R-:W-:Y:S01]  /*20a0*/  IMAD.IADD R48, R47, 0x1, R31 ;  /* 0x000000012f307824 */ /* 0x000fe200078e021f */
        /* <DEDUP_REMOVED lines=10> */
.L_x_4552:
[----:B------:R-:W-:Y:S05]  /*2150*/  BSYNC.RECONVERGENT B0 ;  /* 0x0000000000007941 */ /* 0x000fea0003800200 */
.L_x_4551:
        /* <DEDUP_REMOVED lines=108> */
.L_x_4554:
[----:B------:R-:W-:Y:S05]  /*2820*/  BSYNC.RECONVERGENT B0 ;  /* 0x0000000000007941 */ /* 0x000fea0003800200 */
.L_x_4553:
        /* <DEDUP_REMOVED lines=25> */
.L_x_4556:
[----:B------:R-:W-:Y:S05]  /*29c0*/  BSYNC.RECONVERGENT B0 ;  /* 0x0000000000007941 */ /* 0x000fea0003800200 */
.L_x_4555:
        /* <DEDUP_REMOVED lines=32> */
.L_x_4558:
[----:B------:R-:W-:Y:S05]  /*2bd0*/  BSYNC.RECONVERGENT B0 ;  /* 0x0000000000007941 */ /* 0x000fea0003800200 */
.L_x_4557:
        /* <DEDUP_REMOVED lines=9> */
[----:B------:R-:W-:Y:S01]  /*2c70*/  F2FP.SATFINITE.E5M2.F32.PACK_AB_MERGE_C R5, RZ, R39, RZ ;  /* 0x00000027ff05723e */ /* 0x000fe200048060ff */
[----:B------:R-:W-:Y:S01]  /*2c80*/  HADD2.F32 R47, -RZ, R19.H1_H1 ;  /* 0x30000013ff2f7230 */ /* 0x000fe20000004100 */
[----:B------:R-:W-:Y:S01]  /*2c90*/  FMNMX R25, RZ, R25, !PT ;  /* 0x00000019ff197209 */ /* 0x000fe20007800000 */
[----:B------:R-:W-:Y:S01]  /*2ca0*/  HADD2.F32 R26, -RZ, R26.H1_H1 ;  /* 0x3000001aff1a7230 */ /* 0x000fe20000004100 */
[----:B------:R-:W-:Y:S01]  /*2cb0*/  FSEL R39, R34, RZ, P1 ;  /* 0x000000ff22277208 */ /* 0x000fe20000800000 */
[----:B------:R-:W-:Y:S01]  /*2cc0*/  HADD2.F32 R34, -RZ, R27.H1_H1 ;  /* 0x3000001bff227230 */ /* 0x000fe20000004100 */
[----:B------:R-:W-:Y:S01]  /*2cd0*/  @!P0 LEA R44, P2, R8, UR8, 0x1 ;  /* 0x00000008082c8c11 */ /* 0x000fe2000f8408ff */
[----:B------:R-:W-:Y:S01]  /*2ce0*/  FMUL R27, R25, R42 ;  /* 0x0000002a191b7220 */ /* 0x000fe20000400000 */
[----:B------:R-:W-:Y:S01]  /*2cf0*/  F2FP.SATFINITE.E5M2.F32.PACK_AB_MERGE_C R28, RZ, R28, RZ ;  /* 0x0000001cff1c723e */ /* 0x000fe200048060ff */
        /* <DEDUP_REMOVED lines=53> */
[----:B------:R-:W-:Y:S01]  /*3050*/  F2FP.SATFINITE.E5M2.F32.PACK_AB_MERGE_C R38, RZ, R38, RZ ;  /* 0x00000026ff26723e */ /* 0x000fe200048060ff */
[----:B------:R-:W-:Y:S01]  /*3060*/  FMUL R34, R44, UR23 ;  /* 0x000000172c227c20 */ /* 0x000fe20008400000 */
[----:B------:R-:W-:-:S02]  /*3070*/  F2FP.SATFINITE.E5M2.F32.PACK_AB_MERGE_C R41, RZ, R41, RZ ;  /* 0x00000029ff29723e */ /* 0x000fc400048060ff */
[----:B------:R-:W-:Y:S02]  /*3080*/  FMNMX R17, RZ, R17, !PT ;  /* 0x00000011ff117209 */ /* 0x000fe40007800000 */
[C---:B------:R-:W-:Y:S01]  /*3090*/  FMNMX3 R50, |R39|.reuse, R50, |R44|, !PT ;  /* 0x0000003227327276 */ /* 0x040fe2000780062c */
[----:B------:R-:W-:Y:S01]  /*30a0*/  FMUL R39, R39, UR23 ;  /* 0x0000001727277c20 */ /* 0x000fe20008400000 */
[----:B------:R-:W-:Y:S01]  /*30b0*/  @!P0 PRMT R53, R38, 0x7604, R41 ;  /* 0x0000760426358816 */ /* 0x000fe20000000029 */
[----:B------:R-:W-:Y:S01]  /*30c0*/  FMUL R17, R17, R48 ;  /* 0x0000003011117220 */ /* 0x000fe20000400000 */
[----:B------:R-:W-:Y:S02]  /*30d0*/  F2FP.SATFINITE.E5M2.F32.PACK_AB_MERGE_C R34, RZ, R34, RZ ;  /* 0x00000022ff22723e */ /* 0x000fe400048060ff */
[----:B------:R-:W-:Y:S01]  /*30e0*/  F2FP.SATFINITE.E5M2.F32.PACK_AB_MERGE_C R39, RZ, R39, RZ ;  /* 0x00000027ff27723e */ /* 0x000fe200048060ff */
        /* <DEDUP_REMOVED lines=17> */
[----:B------:R-:W-:Y:S02]  /*3200*/  F2FP.SATFINITE.E5M2.F32.PACK_AB_MERGE_C R20, RZ, R45, RZ ;  /* 0x0000002dff14723e */ /* 0x000fe400048060ff */
[----:B------:R-:W-:Y:S01]  /*3210*/  FMUL R27, R27, R18 ;  /* 0x000000121b1b7220 */ /* 0x000fe20000400000 */
        /* <DEDUP_REMOVED lines=10> */
.L_x_4560:
[----:B------:R-:W-:Y:S05]  /*32c0*/  BSYNC.RECONVERGENT B0 ;  /* 0x0000000000007941 */ /* 0x000fea0003800200 */
.L_x_4559:
        /* <DEDUP_REMOVED lines=9> */
[----:B------:R-:W-:Y:S01]  /*3360*/  F2FP.SATFINITE.E5M2.F32.PACK_AB_MERGE_C R45, RZ, R45, RZ ;  /* 0x0000002dff2d723e */ /* 0x000fe200048060ff */
[----:B------:R-:W-:Y:S01]  /*3370*/  BSSY.RECONVERGENT B0, `(.L_x_4561) ;  /* 0x0000029000007945 */ /* 0x000fe20003800200 */
[----:B------:R-:W-:-:S02]  /*3380*/  F2FP.SATFINITE.E5M2.F32.PACK_AB_MERGE_C R44, RZ, R44, RZ ;  /* 0x0000002cff2c723e */ /* 0x000fc400048060ff */
        /* <DEDUP_REMOVED lines=8> */
[----:B------:R-:W-:-:S02]  /*3410*/  F2FP.SATFINITE.E5M2.F32.PACK_AB_MERGE_C R52, RZ, R52, RZ ;  /* 0x00000034ff34723e */ /* 0x000fc400048060ff */
[----:B------:R-:W-:Y:S02]  /*3420*/  F2FP.SATFINITE.E5M2.F32.PACK_AB_MERGE_C R47, RZ, R47, RZ ;  /* 0x0000002fff2f723e */ /* 0x000fe400048060ff */
[----:B------:R-:W-:Y:S02]  /*3430*/  F2FP.SATFINITE.E5M2.F32.PACK_AB_MERGE_C R35, RZ, R35, RZ ;  /* 0x00000023ff23723e */ /* 0x000fe400048060ff */
[----:B------:R-:W-:Y:S02]  /*3440*/  F2FP.SATFINITE.E5M2.F32.PACK_AB_MERGE_C R50, RZ, R50, RZ ;  /* 0x00000032ff32723e */ /* 0x000fe400048060ff */
        /* <DEDUP_REMOVED lines=16> */
[----:B------:R-:W-:Y:S02]  /*3550*/  F2FP.SATFINITE.E5M2.F32.PACK_AB_MERGE_C R40, RZ, R40, RZ ;  /* 0x00000028ff28723e */ /* 0x000fe400048060ff */
        /* <DEDUP_REMOVED lines=10> */
.L_x_4562:
[----:B------:R-:W-:Y:S05]  /*3600*/  BSYNC.RECONVERGENT B0 ;  /* 0x0000000000007941 */ /* 0x000fea0003800200 */
.L_x_4561:
        /* <DEDUP_REMOVED lines=95> */
.L_x_4564:
[----:B------:R-:W-:Y:S05]  /*3c00*/  BSYNC.RECONVERGENT B0 ;  /* 0x0000000000007941 */ /* 0x000fea0003800200 */
.L_x_4563:
        /* <DEDUP_REMOVED lines=34> */
.L_x_4566:
[----:B------:R-:W-:Y:S05]  /*3e30*/  BSYNC.RECONVERGENT B0 ;  /* 0x0000000000007941 */ /* 0x000fea0003800200 */
.L_x_4565:
        /* <DEDUP_REMOVED lines=30> */
.L_x_4568:
[----:B------:R-:W-:Y:S05]  /*4020*/  BSYNC.RECONVERGENT B0 ;  /* 0x0000000000007941 */ /* 0x000fea0003800200 */
.L_x_4567:
        /* <DEDUP_REMOVED lines=78> */
[----:B------:R-:W-:Y:S02]  /*4510*/  F2FP.SATFINITE.E5M2.F32.PACK_AB_MERGE_C R33, RZ, R33, RZ ;  /* 0x00000021ff21723e */ /* 0x000fe400048060ff */
        /* <DEDUP_REMOVED lines=19> */
[----:B------:R-:W-:Y:S01]  /*4650*/  F2FP.SATFINITE.E5M2.F32.PACK_AB_MERGE_C R45, RZ, R45, RZ ;  /* 0x0000002dff2d723e */ /* 0x000fe200048060ff */
        /* <DEDUP_REMOVED lines=12> */
[----:B------:R-:W-:-:S02]  /*4720*/  F2FP.SATFINITE.E5M2.F32.PACK_AB_MERGE_C R52, RZ, R52, RZ ;  /* 0x00000034ff34723e */ /* 0x000fc400048060ff */
        /* <DEDUP_REMOVED lines=8> */
[----:B------:R-:W-:-:S02]  /*47b0*/  F2FP.SATFINITE.E5M2.F32.PACK_AB_MERGE_C R56, RZ, R14, RZ ;  /* 0x0000000eff38723e */ /* 0x000fc400048060ff */
[----:B------:R-:W-:Y:S02]  /*47c0*/  @!P0 IADD3.X R52, PT, PT, R27, UR31, RZ, P1, !PT ;  /* 0x0000001f1b348c10 */ /* 0x000fe40008ffe4ff */
[C---:B------:R-:W-:Y:S01]  /*47d0*/  @!P0 LEA R14, P1, R15.reuse, UR8, 0x1 ;  /* 0x000000080f0e8c11 */ /* 0x040fe2000f8208ff */
[----:B------:R-:W-:Y:S01]  /*47e0*/  IMAD R11, R56, 0x100, R11 ;  /* 0x00000100380b7824 */ /* 0x000fe200078e020b */
[----:B------:R-:W-:Y:S02]  /*47f0*/  F2FP.SATFINITE.E5M2.F32.PACK_AB_MERGE_C R23, RZ, R23, RZ ;  /* 0x00000017ff17723e */ /* 0x000fe400048060ff */
[----:B------:R-:W-:Y:S01]  /*4800*/  @!P0 LEA.HI.X R15, R15, UR9, R52, 0x1, P1 ;  /* 0x000000090f0f8c11 */ /* 0x000fe200088f0c34 */
[----:B------:R-:W-:Y:S01]  /*4810*/  FMUL R52, R29, UR23 ;  /* 0x000000171d347c20 */ /* 0x000fe20008400000 */
[----:B------:R-:W-:Y:S01]  /*4820*/  FMUL R29, R24, UR23 ;  /* 0x00000017181d7c20 */ /* 0x000fe20008400000 */
[----:B0-----:R-:W-:Y:S02]  /*4830*/  @!P0 IADD3 R13, P1, PT, R26, UR6, RZ ;  /* 0x000000061a0d8c10 */ /* 0x001fe4000ff3e0ff */
[----:B------:R-:W-:-:S02]  /*4840*/  @!P0 PRMT R5, R45, 0x7604, R56 ;  /* 0x000076042d058816 */ /* 0x000fc40000000038 */
[----:B------:R-:W-:Y:S02]  /*4850*/  @!P0 IADD3.X R54, PT, PT, R27, UR28, RZ, P1, !PT ;  /* 0x0000001c1b368c10 */ /* 0x000fe40008ffe4ff */
[----:B------:R-:W-:Y:S01]  /*4860*/  F2FP.SATFINITE.E5M2.F32.PACK_AB_MERGE_C R52, RZ, R52, RZ ;  /* 0x00000034ff34723e */ /* 0x000fe200048060ff */
[----:B------:R0:W-:Y:S01]  /*4870*/  @!P0 STG.E.U16 desc[UR24][R14.64], R5 ;  /* 0x000000050e008986 */ /* 0x0001e2000c101518 */
[C---:B------:R-:W-:Y:S02]  /*4880*/  @!P0 LEA R12, P1, R13.reuse, UR8, 0x1 ;  /* 0x000000080d0c8c11 */ /* 0x040fe4000f8208ff */
[----:B------:R-:W-:Y:S02]  /*4890*/  F2FP.SATFINITE.E5M2.F32.PACK_AB_MERGE_C R29, RZ, R29, RZ ;  /* 0x0000001dff1d723e */ /* 0x000fe400048060ff */
[----:B------:R-:W-:Y:S01]  /*48a0*/  @!P0 LEA.HI.X R13, R13, UR9, R54, 0x1, P1 ;  /* 0x000000090d0d8c11 */ /* 0x000fe200088f0c36 */
[----:B------:R-:W-:-:S05]  /*48b0*/  FMUL R54, R37, UR23 ;  /* 0x0000001725367c20 */ /* 0x000fca0008400000 */
[----:B------:R-:W-:Y:S02]  /*48c0*/  F2FP.SATFINITE.E5M2.F32.PACK_AB_MERGE_C R54, RZ, R54, RZ ;  /* 0x00000036ff36723e */ /* 0x000fe400048060ff */
        /* <DEDUP_REMOVED lines=14> */
.L_x_4570:
[----:B------:R-:W-:Y:S05]  /*49b0*/  BSYNC.RECONVERGENT B0 ;  /* 0x0000000000007941 */ /* 0x000fea0003800200 */
.L_x_4569:
        /* <DEDUP_REMOVED lines=11> */
[----:B------:R-:W-:Y:S01]  /*4a70*/  F2FP.SATFINITE.E5M2.F32.PACK_AB_MERGE_C R37, RZ, R37, RZ ;  /* 0x00000025ff25723e */ /* 0x000fe200048060ff */
[----:B------:R-:W-:Y:S01]  /*4a80*/  IMAD.U32 R52, R52, 0x10000, RZ ;  /* 0x0001000034347824 */ /* 0x000fe200078e00ff */
[----:B------:R-:W-:Y:S01]  /*4a90*/  @!P0 IADD3.X R32, PT, PT, R27, UR31, RZ, P1, !PT ;  /* 0x0000001f1b208c10 */ /* 0x000fe20008ffe4ff */
[----:B------:R-:W-:Y:S01]  /*4aa0*/  BSSY.RECONVERGENT B0, `(.L_x_4571) ;  /* 0x0000067000007945 */ /* 0x000fe20003800200 */
[----:B------:R-:W-:-:S02]  /*4ab0*/  @!P0 LEA R14, P1, R5, UR13, 0x1 ;  /* 0x0000000d050e8c11 */ /* 0x000fc4000f8208ff */
[----:B------:R-:W-:Y:S02]  /*4ac0*/  F2FP.SATFINITE.E5M2.F32.PACK_AB_MERGE_C R56, RZ, R56, RZ ;  /* 0x00000038ff38723e */ /* 0x000fe400048060ff */
[----:B------:R-:W-:Y:S02]  /*4ad0*/  @!P0 LEA.HI.X R15, R5, UR19, R32, 0x1, P1 ;  /* 0x00000013050f8c11 */ /* 0x000fe400088f0c20 */
[----:B------:R-:W-:Y:S02]  /*4ae0*/  MOV R5, 0x400 ;  /* 0x0000040000057802 */ /* 0x000fe40000000f00 */
[----:B------:R-:W-:Y:S02]  /*4af0*/  @!P0 PRMT R53, R56, 0x7604, R37 ;  /* 0x0000760438358816 */ /* 0x000fe40000000025 */
[----:B------:R-:W-:Y:S01]  /*4b00*/  LOP3.LUT R32, RZ, R0, RZ, 0x33, !PT ;  /* 0x00000000ff207212 */ /* 0x000fe200078e33ff */
[----:B------:R-:W-:Y:S01]  /*4b10*/  VIADD R5, R5, 0x20 ;  /* 0x0000002005057836 */ /* 0x000fe20000000000 */
[----:B------:R-:W-:Y:S01]  /*4b20*/  F2FP.SATFINITE.E5M2.F32.PACK_AB_MERGE_C R51, RZ, R51, RZ ;  /* 0x00000033ff33723e */ /* 0x000fe200048060ff */
[----:B------:R0:W-:Y:S01]  /*4b30*/  @!P0 STG.E.U16 desc[UR24][R12.64], R53 ;  /* 0x000000350c008986 */ /* 0x0001e2000c101518 */
[----:B------:R-:W-:-:S02]  /*4b40*/  F2FP.SATFINITE.E5M2.F32.PACK_AB_MERGE_C R36, RZ, R36, RZ ;  /* 0x00000024ff24723e */ /* 0x000fc400048060ff */
        /* <DEDUP_REMOVED lines=26> */
[----:B------:R-:W-:Y:S01]  /*4cf0*/  F2FP.SATFINITE.E5M2.F32.PACK_AB_MERGE_C R37, RZ, R16, RZ ;  /* 0x00000010ff25723e */ /* 0x000fe200048060ff */
[----:B------:R-:W-:Y:S01]  /*4d00*/  IMAD.U32 R16, R23, 0x10000, RZ ;  /* 0x0001000017107824 */ /* 0x000fe200078e00ff */
[----:B------:R-:W-:Y:S01]  /*4d10*/  F2FP.SATFINITE.E5M2.F32.PACK_AB_MERGE_C R14, RZ, R9, RZ ;  /* 0x00000009ff0e723e */ /* 0x000fe200048060ff */
[----:B------:R-:W-:Y:S01]  /*4d20*/  IMAD R51, R51, 0x100, R12 ;  /* 0x0000010033337824 */ /* 0x000fe200078e020c */
[----:B------:R-:W-:Y:S01]  /*4d30*/  LOP3.LUT R12, R13, 0xffff, RZ, 0xc0, !PT ;  /* 0x0000ffff0d0c7812 */ /* 0x000fe200078ec0ff */
[----:B------:R-:W-:Y:S01]  /*4d40*/  IMAD.U32 R9, R37, 0x10000, RZ ;  /* 0x0001000025097824 */ /* 0x000fe200078e00ff */
[----:B------:R-:W-:Y:S01]  /*4d50*/  LOP3.LUT R16, R33, 0xff0000, R16, 0xf8, !PT ;  /* 0x00ff000021107812 */ /* 0x000fe200078ef810 */
[----:B------:R-:W-:Y:S01]  /*4d60*/  FMUL R33, R22, UR23 ;  /* 0x0000001716217c20 */ /* 0x000fe20008400000 */
[----:B------:R-:W-:Y:S01]  /*4d70*/  F2FP.SATFINITE.E5M2.F32.PACK_AB_MERGE_C R36, RZ, R36, RZ ;  /* 0x00000024ff24723e */ /* 0x000fe200048060ff */
[----:B------:R0:W-:Y:S01]  /*4d80*/  STS [R15], R40 ;  /* 0x000000280f007388 */ /* 0x0001e20000000800 */
[----:B------:R-:W-:Y:S01]  /*4d90*/  LOP3.LUT R9, R12, 0xff0000, R9, 0xf8, !PT ;  /* 0x00ff00000c097812 */ /* 0x000fe200078ef809 */
[----:B------:R-:W-:Y:S01]  /*4da0*/  IMAD.U32 R12, R14, 0x10000, RZ ;  /* 0x000100000e0c7824 */ /* 0x000fe200078e00ff */
[----:B------:R-:W-:-:S02]  /*4db0*/  F2FP.SATFINITE.E5M2.F32.PACK_AB_MERGE_C R33, RZ, R33, RZ ;  /* 0x00000021ff21723e */ /* 0x000fc400048060ff */
        /* <DEDUP_REMOVED lines=53> */
.L_x_4572:
[----:B------:R-:W-:Y:S05]  /*5110*/  BSYNC.RECONVERGENT B0 ;  /* 0x0000000000007941 */ /* 0x000fea0003800200 */
.L_x_4571:
        /* <DEDUP_REMOVED lines=73> */
[----:B------:R-:W-:Y:S01]  /*55b0*/  F2FP.SATFINITE.E5M2.F32.PACK_AB_MERGE_C R41, RZ, R41, RZ ;  /* 0x00000029ff29723e */ /* 0x000fe200048060ff */
[----:B------:R-:W-:Y:S01]  /*55c0*/  HADD2.F32 R27, -RZ, R50.H1_H1 ;  /* 0x30000032ff1b7230 */ /* 0x000fe20000004100 */
[----:B------:R-:W-:Y:S01]  /*55d0*/  IADD3.X R11, PT, PT, R11, UR5, RZ, P1, !PT ;  /* 0x000000050b0b7c10 */ /* 0x000fe20008ffe4ff */
[----:B------:R-:W-:Y:S01]  /*55e0*/  FMUL R30, R28, R45 ;  /* 0x0000002d1c1e7220 */ /* 0x000fe20000400000 */
[----:B------:R-:W-:Y:S01]  /*55f0*/  F2FP.SATFINITE.E5M2.F32.PACK_AB_MERGE_C R34, RZ, R34, RZ ;  /* 0x00000022ff22723e */ /* 0x000fe200048060ff */
        /* <DEDUP_REMOVED lines=13> */
[----:B------:R-:W-:-:S02]  /*56d0*/  F2FP.SATFINITE.E5M2.F32.PACK_AB_MERGE_C R2, RZ, R2, RZ ;  /* 0x00000002ff02723e */ /* 0x000fc400048060ff */
[C---:B------:R-:W-:Y:S02]  /*56e0*/  @!P0 LEA R26, P1, R27.reuse, UR8, 0x1 ;  /* 0x000000081b1a8c11 */ /* 0x040fe4000f8208ff */
[----:B------:R-:W-:Y:S02]  /*56f0*/  F2FP.SATFINITE.E5M2.F32.PACK_AB_MERGE_C R48, RZ, R48, RZ ;  /* 0x00000030ff30723e */ /* 0x000fe400048060ff */
[----:B------:R-:W-:Y:S02]  /*5700*/  F2FP.SATFINITE.E5M2.F32.PACK_AB_MERGE_C R47, RZ, R47, RZ ;  /* 0x0000002fff2f723e */ /* 0x000fe400048060ff */
[----:B------:R-:W-:Y:S01]  /*5710*/  @!P0 LEA.HI.X R27, R27, UR9, R50, 0x1, P1 ;  /* 0x000000091b1b8c11 */ /* 0x000fe200088f0c32 */
[----:B0-----:R-:W-:Y:S01]  /*5720*/  FMUL R12, R19, UR23 ;  /* 0x00000017130c7c20 */ /* 0x001fe20008400000 */
[----:B------:R-:W-:Y:S02]  /*5730*/  F2FP.SATFINITE.E5M2.F32.PACK_AB_MERGE_C R13, RZ, R28, RZ ;  /* 0x0000001cff0d723e */ /* 0x000fe400048060ff */
        /* <DEDUP_REMOVED lines=10> */
[----:B------:R-:W-:-:S02]  /*57e0*/  F2FP.SATFINITE.E5M2.F32.PACK_AB_MERGE_C R51, RZ, R2, RZ ;  /* 0x00000002ff33723e */ /* 0x000fc400048060ff */
[----:B------:R-:W-:Y:S02]  /*57f0*/  @!P0 IADD3.X R50, PT, PT, R11, UR28, RZ, P1, !PT ;  /* 0x0000001c0b328c10 */ /* 0x000fe40008ffe4ff */
[----:B------:R-:W-:Y:S01]  /*5800*/  F2FP.SATFINITE.E5M2.F32.PACK_AB_MERGE_C R12, RZ, R12, RZ ;  /* 0x0000000cff0c723e */ /* 0x000fe200048060ff */
[----:B------:R-:W-:Y:S01]  /*5810*/  IMAD R2, R51, 0x100, R8 ;  /* 0x0000010033027824 */ /* 0x000fe200078e0208 */
[----:B------:R-:W-:Y:S02]  /*5820*/  @!P0 LEA R28, P1, R29, UR8, 0x1 ;  /* 0x000000081d1c8c11 */ /* 0x000fe4000f8208ff */
[----:B------:R-:W-:Y:S02]  /*5830*/  LOP3.LUT R41, R41, 0xff, RZ, 0xc0, !PT ;  /* 0x000000ff29297812 */ /* 0x000fe400078ec0ff */
[----:B------:R-:W-:Y:S02]  /*5840*/  @!P0 LEA.HI.X R29, R29, UR9, R50, 0x1, P1 ;  /* 0x000000091d1d8c11 */ /* 0x000fe400088f0c32 */
[----:B0-----:R-:W-:Y:S01]  /*5850*/  F2FP.SATFINITE.E5M2.F32.PACK_AB_MERGE_C R26, RZ, R25, RZ ;  /* 0x00000019ff1a723e */ /* 0x001fe200048060ff */
[----:B------:R-:W-:Y:S01]  /*5860*/  IMAD R48, R48, 0x100, R41 ;  /* 0x0000010030307824 */ /* 0x000fe200078e0229 */
[----:B------:R-:W-:Y:S01]  /*5870*/  F2FP.SATFINITE.E5M2.F32.PACK_AB_MERGE_C R25, RZ, R44, RZ ;  /* 0x0000002cff19723e */ /* 0x000fe200048060ff */
        /* <DEDUP_REMOVED lines=23> */
[----:B------:R-:W-:Y:S02]  /*59f0*/  F2FP.SATFINITE.E5M2.F32.PACK_AB_MERGE_C R44, RZ, R44, RZ ;  /* 0x0000002cff2c723e */ /* 0x000fe400048060ff */
[----:B------:R-:W-:Y:S01]  /*5a00*/  F2FP.SATFINITE.E5M2.F32.PACK_AB_MERGE_C R49, RZ, R49, RZ ;  /* 0x00000031ff31723e */ /* 0x000fe200048060ff */
        /* <DEDUP_REMOVED lines=9> */
.L_x_4574:
[----:B------:R-:W-:Y:S05]  /*5aa0*/  BSYNC.RECONVERGENT B0 ;  /* 0x0000000000007941 */ /* 0x000fea0003800200 */
.L_x_4573:
[----:B0-----:R-:W-:Y:S01]  /*5ab0*/  FMUL R31, R33, UR23 ;  /* 0x00000017211f7c20 */ /* 0x001fe20008400000 */
[----:B------:R-:W-:Y:S01]  /*5ac0*/  F2FP.SATFINITE.E5M2.F32.PACK_AB_MERGE_C R28, RZ, R48, RZ ;  /* 0x00000030ff1c723e */ /* 0x000fe200048060ff */
[----:B------:R-:W-:Y:S01]  /*5ad0*/  FMUL R30, R6, UR23 ;  /* 0x00000017061e7c20 */ /* 0x000fe20008400000 */
[----:B------:R-:W-:Y:S01]  /*5ae0*/  @!P0 LEA.HI.X R23, R10, UR19, R11, 0x1, P2 ;  /* 0x000000130a178c11 */ /* 0x000fe200090f0c0b */
[----:B------:R-:W-:Y:S01]  /*5af0*/  FMUL R29, R35, UR23 ;  /* 0x00000017231d7c20 */ /* 0x000fe20008400000 */
[----:B------:R-:W-:Y:S01]  /*5b00*/  F2FP.SATFINITE.E5M2.F32.PACK_AB_MERGE_C R31, RZ, R31, RZ ;  /* 0x0000001fff1f723e */ /* 0x000fe200048060ff */
[----:B------:R-:W-:Y:S01]  /*5b10*/  BSSY.RECONVERGENT B0, `(.L_x_4575) ;  /* 0x0000011000007945 */ /* 0x000fe20003800200 */
[----:B------:R-:W-:Y:S01]  /*5b20*/  @!P0 LEA.HI.X R27, R27, UR19, R50, 0x1, P3 ;  /* 0x000000131b1b8c11 */ /* 0x000fe200098f0c32 */
[----:B------:R0:W-:Y:S01]  /*5b30*/  @!P0 STG.E.U16 desc[UR24][R22.64], R37 ;  /* 0x0000002516008986 */ /* 0x0001e2000c101518 */
[----:B------:R-:W-:Y:S02]  /*5b40*/  @!P0 PRMT R51, R31, 0x7604, R28 ;  /* 0x000076041f338816 */ /* 0x000fe4000000001c */
[----:B------:R-:W-:Y:S01]  /*5b50*/  F2FP.SATFINITE.E5M2.F32.PACK_AB_MERGE_C R30, RZ, R30, RZ ;  /* 0x0000001eff1e723e */ /* 0x000fe200048060ff */
[----:B------:R0:W-:Y:S01]  /*5b60*/  @!P0 STG.E.U16 desc[UR24][R12.64], R45 ;  /* 0x0000002d0c008986 */ /* 0x0001e2000c101518 */
[----:B------:R-:W-:-:S03]  /*5b70*/  F2FP.SATFINITE.E5M2.F32.PACK_AB_MERGE_C R29, RZ, R29, RZ ;  /* 0x0000001dff1d723e */ /* 0x000fc600048060ff */
        /* <DEDUP_REMOVED lines=10> */
.L_x_4576:
[----:B------:R-:W-:Y:S05]  /*5c20*/  BSYNC.RECONVERGENT B0 ;  /* 0x0000000000007941 */ /* 0x000fea0003800200 */
.L_x_4575:
        /* <DEDUP_REMOVED lines=64> */
.L_x_4581:
        /* <DEDUP_REMOVED lines=48> */
.L_x_4580:
[----:B------:R-:W-:Y:S05]  /*6330*/  BSYNC.RECONVERGENT B1 ;  /* 0x0000000000017941 */ /* 0x000fea0003800200 */
.L_x_4579:
        /* <DEDUP_REMOVED lines=35> */
.L_x_4578:
[----:B------:R-:W-:Y:S05]  /*6570*/  BSYNC.RECONVERGENT B0 ;  /* 0x0000000000007941 */ /* 0x000fea0003800200 */
.L_x_4577:
        /* <DEDUP_REMOVED lines=28> */
.L_x_4586:
        /* <DEDUP_REMOVED lines=48> */
.L_x_4585:
[----:B------:R-:W-:Y:S05]  /*6a40*/  BSYNC.RECONVERGENT B1 ;  /* 0x0000000000017941 */ /* 0x000fea0003800200 */
.L_x_4584:
        /* <DEDUP_REMOVED lines=35> */
.L_x_4583:
[----:B------:R-:W-:Y:S05]  /*6c80*/  BSYNC.RECONVERGENT B0 ;  /* 0x0000000000007941 */ /* 0x000fea0003800200 */
.L_x_4582:
        /* <DEDUP_REMOVED lines=31> */
.L_x_4591:
        /* <DEDUP_REMOVED lines=48> */
.L_x_4590:
[----:B------:R-:W-:Y:S05]  /*7180*/  BSYNC.RECONVERGENT B1 ;  /* 0x0000000000017941 */ /* 0x000fea0003800200 */
.L_x_4589:
        /* <DEDUP_REMOVED lines=35> */
.L_x_4588:
[----:B------:R-:W-:Y:S05]  /*73c0*/  BSYNC.RECONVERGENT B0 ;  /* 0x0000000000007941 */ /* 0x000fea0003800200 */
.L_x_4587:
        /* <DEDUP_REMOVED lines=20> */
.L_x_4596:
        /* <DEDUP_REMOVED lines=48> */
.L_x_4595:
[----:B------:R-:W-:Y:S05]  /*7810*/  BSYNC.RECONVERGENT B1 ;  /* 0x0000000000017941 */ /* 0x000fea0003800200 */
.L_x_4594:
        /* <DEDUP_REMOVED lines=35> */
.L_x_4593:
[----:B------:R-:W-:Y:S05]  /*7a50*/  BSYNC.RECONVERGENT B0 ;  /* 0x0000000000007941 */ /* 0x000fea0003800200 */
.L_x_4592:
        /* <DEDUP_REMOVED lines=39> */
.L_x_4605:
[----:B------:R-:W-:Y:S02]  /*7cd0*/  ISETP.NE.AND P0, PT, R3, RZ, PT ;  /* 0x000000ff0300720c */ /* 0x000fe40003f05270 */
[----:B--2---:R-:W-:-:S11]  /*7ce0*/  FMNMX R7, R2, R7, !PT ;  /* 0x0000000702077209 */ /* 0x004fd60007800000 */
[----:B------:R-:W-:Y:S05]  /*7cf0*/  @P0 BRA `(.L_x_4598) ;  /* 0x0000000000080947 */ /* 0x000fea0003800000 */
[----:B------:R-:W2:Y:S02]  /*7d00*/  LDC.64 R4, c[0x0][0x3a8] ;  /* 0x0000ea00ff047b82 */ /* 0x000ea40000000a00 */
[----:B--2---:R2:W-:Y:S02]  /*7d10*/  REDG.E.MAX.S32.STRONG.GPU desc[UR24][R4.64], R7 ;  /* 0x000000070400798e */ /* 0x0045e4000d12e318 */
.L_x_4598:
[----:B------:R-:W-:Y:S05]  /*7d20*/  BSYNC B0 ;  /* 0x0000000000007941 */ /* 0x000fea0003800000 */
.L_x_4597:
        /* <DEDUP_REMOVED lines=12> */
[----:B01----:R-:W-:Y:S05]  /*7df0*/  CALL.REL.NOINC `($__internal_85_$__cuda_sm20_rcp_rn_f32_slowpath) ;  /* 0x0000000400987944 */ /* 0x003fea0003c00000 */
[----:B------:R-:W-:Y:S05]  /*7e00*/  BRA `(.L_x_4601) ;  /* 0x0000000000147947 */ /* 0x000fea0003800000 */
.L_x_4600:
[----:B--23--:R-:W2:Y:S01]  /*7e10*/  MUFU.RCP R5, UR23 ;  /* 0x0000001700057d08 */ /* 0x00cea20008001000 */
[----:B------:R-:W-:-:S04]  /*7e20*/  IMAD.U32 R0, RZ, RZ, UR23 ;  /* 0x00000017ff007e24 */ /* 0x000fc8000f8e00ff */
[----:B--2---:R-:W-:-:S04]  /*7e30*/  FFMA R0, R5, R0, -1 ;  /* 0xbf80000005007423 */ /* 0x004fc80000000000 */
[----:B------:R-:W-:-:S04]  /*7e40*/  FADD.FTZ R0, -R0, -RZ ;  /* 0x800000ff00007221 */ /* 0x000fc80000010100 */
[----:B------:R-:W-:-:S07]  /*7e50*/  FFMA R5, R5, R0, R5 ;  /* 0x0000000005057223 */ /* 0x000fce0000000005 */
.L_x_4601:
[----:B0-----:R-:W0:Y:S02]  /*7e60*/  LDC.64 R2, c[0x0][0x3b0] ;  /* 0x0000ec00ff027b82 */ /* 0x001e240000000a00 */
[----:B0-----:R-:W-:Y:S01]  /*7e70*/  STG.E desc[UR24][R2.64], R5 ;  /* 0x0000000502007986 */ /* 0x001fe2000c101918 */
[----:B------:R-:W-:Y:S05]  /*7e80*/  EXIT ;  /* 0x000000000000794d */ /* 0x000fea0003800000 */
.L_x_4599:
[----:B------:R-:W-:Y:S02]  /*7e90*/  IMAD.MOV.U32 R9, RZ, RZ, 0x4 ;  /* 0x00000004ff097424 */ /* 0x000fe400078e00ff */
[----:B-1----:R-:W-:Y:S02]  /*7ea0*/  IMAD.MOV.U32 R11, RZ, RZ, 0x1f ;  /* 0x0000001fff0b7424 */ /* 0x002fe400078e00ff */
[----:B------:R-:W-:-:S07]  /*7eb0*/  IMAD.MOV.U32 R4, RZ, RZ, -0x1 ;  /* 0xffffffffff047424 */ /* 0x000fce00078e00ff */
[----:B0-2---:R-:W-:Y:S05]  /*7ec0*/  WARPSYNC.COLLECTIVE R4, `(.L_x_4602) ;  /* 0x0000000004087348 */ /* 0x005fea0003c00000 */
[----:B--2---:R1:W2:Y:S02]  /*7ed0*/  SHFL.DOWN P0, R7, R0, R9, R11 ;  /* 0x0800000900077389 */ /* 0x0042a4000000000b */
[----:B012---:R-:W-:Y:S05]  /*7ee0*/  ENDCOLLECTIVE ;  /* 0x000000000000791b */ /* 0x007fea0003800000 */
.L_x_4602:
[----:B------:R-:W-:Y:S02]  /*7ef0*/  IMAD.MOV.U32 R9, RZ, RZ, 0x2 ;  /* 0x00000002ff097424 */ /* 0x000fe400078e00ff */
[----:B------:R-:W-:-:S05]  /*7f00*/  IMAD.MOV.U32 R5, RZ, RZ, R7 ;  /* 0x000000ffff057224 */ /* 0x000fca00078e0007 */
[----:B------:R-:W-:-:S05]  /*7f10*/  FMNMX R5, R5, R0, !PT ;  /* 0x0000000005057209 */ /* 0x000fca0007800000 */
[----:B------:R-:W-:-:S07]  /*7f20*/  IMAD.MOV.U32 R0, RZ, RZ, R5 ;  /* 0x000000ffff007224 */ /* 0x000fce00078e0005 */
[----:B------:R-:W-:Y:S05]  /*7f30*/  WARPSYNC.COLLECTIVE R4, `(.L_x_4603) ;  /* 0x0000000004087348 */ /* 0x000fea0003c00000 */
[----:B------:R0:W1:Y:S02]  /*7f40*/  SHFL.DOWN P0, R7, R0, R9, R11 ;  /* 0x0800000900077389 */ /* 0x000064000000000b */
[----:B01----:R-:W-:Y:S05]  /*7f50*/  ENDCOLLECTIVE ;  /* 0x000000000000791b */ /* 0x003fea0003800000 */
.L_x_4603:
[----:B------:R-:W-:Y:S02]  /*7f60*/  IMAD.MOV.U32 R9, RZ, RZ, 0x1 ;  /* 0x00000001ff097424 */ /* 0x000fe400078e00ff */
[----:B------:R-:W-:-:S05]  /*7f70*/  IMAD.MOV.U32 R2, RZ, RZ, R7 ;  /* 0x000000ffff027224 */ /* 0x000fca00078e0007 */
[----:B------:R-:W-:-:S05]  /*7f80*/  FMNMX R2, R5, R2, !PT ;  /* 0x0000000205027209 */ /* 0x000fca0007800000 */
[----:B------:R-:W-:-:S07]  /*7f90*/  IMAD.MOV.U32 R0, RZ, RZ, R2 ;  /* 0x000000ffff007224 */ /* 0x000fce00078e0002 */
[----:B------:R-:W-:Y:S05]  /*7fa0*/  WARPSYNC.COLLECTIVE R4, `(.L_x_4604) ;  /* 0x0000000004087348 */ /* 0x000fea0003c00000 */
[----:B------:R0:W1:Y:S02]  /*7fb0*/  SHFL.DOWN P0, R7, R0, R9, R11 ;  /* 0x0800000900077389 */ /* 0x000064000000000b */
[----:B01----:R-:W-:Y:S05]  /*7fc0*/  ENDCOLLECTIVE ;  /* 0x000000000000791b */ /* 0x003fea0003800000 */
.L_x_4604:
[----:B------:R-:W-:Y:S05]  /*7fd0*/  BRA `(.L_x_4605) ;  /* 0xfffffffc003c7947 */ /* 0x000fea000383ffff */
        .weak           $__internal_84_$__cuda_sm20_div_u64
        .type           $__internal_84_$__cuda_sm20_div_u64,@function
        .size           $__internal_84_$__cuda_sm20_div_u64,($__internal_85_$__cuda_sm20_rcp_rn_f32_slowpath - $__internal_84_$__cuda_sm20_div_u64)
$__internal_84_$__cuda_sm20_div_u64:
        /* <DEDUP_REMOVED lines=71> */
[----:B------:R-:W-:Y:S11]  /*8450*/  RET.REL.NODEC R2 `(_ZN18transformer_engine6detail43dgated_act_cast_transpose_kernel_notalignedILi2ELi4Ef6__half13__nv_fp8_e5m2NS_5EmptyEXadL_ZNS_6dsreluIffEET_T0_RKS4_EEXadL_ZNS_5sreluIffEES6_S7_S9_EEEEvPKT2_SD_PT3_SF_PKT1_PSG_SJ_mmm) ;  /* 0xffffff7802e87950 */ /* 0x000ff60003c3ffff */
        .weak           $__internal_85_$__cuda_sm20_rcp_rn_f32_slowpath
        .type           $__internal_85_$__cuda_sm20_rcp_rn_f32_slowpath,@function
        .size           $__internal_85_$__cuda_sm20_rcp_rn_f32_slowpath,(.L_x_29386 - $__internal_85_$__cuda_sm20_rcp_rn_f32_slowpath)
$__internal_85_$__cuda_sm20_rcp_rn_f32_slowpath:
        /* <DEDUP_REMOVED lines=15> */
.L_x_4606:
        /* <DEDUP_REMOVED lines=33> */
.L_x_4608:
[----:B------:R0:W1:Y:S02]  /*8760*/  MUFU.RCP R2, R0 ;  /* 0x0000000000027308 */ /* 0x0000640000001000 */
.L_x_4607:
[----:B-1-3--:R-:W-:Y:S02]  /*8770*/  IMAD.MOV.U32 R5, RZ, RZ, R2 ;  /* 0x000000ffff057224 */ /* 0x00afe400078e0002 */
[----:B------:R-:W-:Y:S02]  /*8780*/  IMAD.MOV.U32 R2, RZ, RZ, R7 ;  /* 0x000000ffff027224 */ /* 0x000fe400078e0007 */
[----:B------:R-:W-:-:S04]  /*8790*/  IMAD.MOV.U32 R3, RZ, RZ, 0x0 ;  /* 0x00000000ff037424 */ /* 0x000fc800078e00ff */
[----:B0-2---:R-:W-:Y:S05]  /*87a0*/  RET.REL.NODEC R2 `(_ZN18transformer_engine6detail43dgated_act_cast_transpose_kernel_notalignedILi2ELi4Ef6__half13__nv_fp8_e5m2NS_5EmptyEXadL_ZNS_6dsreluIffEET_T0_RKS4_EEXadL_ZNS_5sreluIffEES6_S7_S9_EEEEvPKT2_SD_PT3_SF_PKT1_PSG_SJ_mmm) ;  /* 0xffffff7802147950 */ /* 0x005fea0003c3ffff */
.L_x_4609:
        /* <DEDUP_REMOVED lines=13> */
.L_x_29386:


//--------------------- .text._ZN18transformer_engine6detail32dgated_act_cast_transpose_kernelILi2ELi4Ef6__half13__nv_fp8_e5m2NS_5EmptyEXadL_ZNS_6dsreluIffEET_T0_RKS4_EEXadL_ZNS_5sreluIffEES6_S7_S9_EEEEvPKT2_SD_PT3_SF_PKT1_PSG_SJ_mmm --------------------------
	.section	.text._ZN18transformer_engine6detail32dgated_act_cast_transpose_kernelILi2ELi4Ef6__half13__nv_fp8_e5m2NS_5EmptyEXadL_ZNS_6dsreluIffEET_T0_RKS4_EEXadL_ZNS_5sreluIffEES6_S7_S9_EEEEvPKT2_SD_PT3_SF_PKT1_PSG_SJ_mmm,"ax",@progbits
	.align	128
        .global         _ZN18transformer_engine6detail32dgated_act_cast_transpose_kernelILi2ELi4Ef6__half13__nv_fp8_e5m2NS_5EmptyEXadL_ZNS_6dsreluIffEET_T0_RKS4_EEXadL_ZNS_5sreluIffEES6_S7_S9_EEEEvPKT2_SD_PT3_SF_PKT1_PSG_SJ_mmm
        .type           _ZN18transformer_engine6detail32dgated_act_cast_transpose_kernelILi2ELi4Ef6__half13__nv_fp8_e5m2NS_5EmptyEXadL_ZNS_6dsreluIffEET_T0_RKS4_EEXadL_ZNS_5sreluIffEES6_S7_S9_EEEEvPKT2_SD_PT3_SF_PKT1_PSG_SJ_mmm,@function
        .size           _ZN18transformer_engine6detail32dgated_act_cast_transpose_kernelILi2ELi4Ef6__half13__nv_fp8_e5m2NS_5EmptyEXadL_ZNS_6dsreluIffEET_T0_RKS4_EEXadL_ZNS_5sreluIffEES6_S7_S9_EEEEvPKT2_SD_PT3_SF_PKT1_PSG_SJ_mmm,(.L_x_29388 - _ZN18transformer_engine6detail32dgated_act_cast_transpose_kernelILi2ELi4Ef6__half13__nv_fp8_e5m2NS_5EmptyEXadL_ZNS_6dsreluIffEET_T0_RKS4_EEXadL_ZNS_5sreluIffEES6_S7_S9_EEEEvPKT2_SD_PT3_SF_PKT1_PSG_SJ_mmm)
        .other          _ZN18transformer_engine6detail32dgated_act_cast_transpose_kernelILi2ELi4Ef6__half13__nv_fp8_e5m2NS_5EmptyEXadL_ZNS_6dsreluIffEET_T0_RKS4_EEXadL_ZNS_5sreluIffEES6_S7_S9_EEEEvPKT2_SD_PT3_SF_PKT1_PSG_SJ_mmm,@"STO_CUDA_ENTRY STV_DEFAULT"
_ZN18transformer_engine6detail32dgated_act_cast_transpose_kernelILi2ELi4Ef6__half13__nv_fp8_e5m2NS_5EmptyEXadL_ZNS_6dsreluIffEET_T0_RKS4_EEXadL_ZNS_5sreluIffEES6_S7_S9_EEEEvPKT2_SD_PT3_SF_PKT1_PSG_SJ_mmm:
.text._ZN18transformer_engine6detail32dgated_act_cast_transpose_kernelILi2ELi4Ef6__half13__nv_fp8_e5m2NS_5EmptyEXadL_ZNS_6dsreluIffEET_T0_RKS4_EEXadL_ZNS_5sreluIffEES6_S7_S9_EEEEvPKT2_SD_PT3_SF_PKT1_PSG_SJ_mmm:
        /* <DEDUP_REMOVED lines=39> */
.L_x_4610:
[----:B------:R-:W-:-:S07]  /*0270*/  MOV R4, 0x290 ;  /* 0x0000029000047802 */ /* 0x000fce0000000f00 */
[----:B------:R-:W-:Y:S05]  /*0280*/  CALL.REL.NOINC `($__internal_86_$__cuda_sm20_div_u64) ;  /* 0x00000050009c7944 */ /* 0x000fea0003c00000 */
        /* <DEDUP_REMOVED lines=11> */
.L_x_4611:
        /* <DEDUP_REMOVED lines=210> */
[----:B------:R-:W-:Y:S01]  /*1060*/  F2FP.SATFINITE.E5M2.F32.PACK_AB_MERGE_C R25, RZ, R8, RZ ;  /* 0x00000008ff19723e */ /* 0x000fe200048060ff */
[--C-:B----4-:R-:W-:Y:S02]  /*1070*/  HADD2.F32 R8, -RZ, R42.reuse.H0_H0 ;  /* 0x2000002aff087230 */ /* 0x110fe40000004100 */
[----:B------:R-:W-:Y:S01]  /*1080*/  FMUL R11, R11, UR16 ;  /* 0x000000100b0b7c20 */ /* 0x000fe20008400000 */
[----:B------:R-:W-:Y:S01]  /*1090*/  HADD2.F32 R42, -RZ, R42.H1_H1 ;  /* 0x3000002aff2a7230 */ /* 0x000fe20000004100 */
[C---:B------:R-:W-:Y:S01]  /*10a0*/  FSETP.GT.AND P2, PT, R33.reuse, RZ, PT ;  /* 0x000000ff2100720b */ /* 0x040fe20003f44000 */
[----:B------:R-:W-:Y:S01]  /*10b0*/  FMUL R33, R33, R33 ;  /* 0x0000002121217220 */ /* 0x000fe20000400000 */
[----:B------:R-:W-:Y:S01]  /*10c0*/  FSEL R9, R21, RZ, P0 ;  /* 0x000000ff15097208 */ /* 0x000fe20000000000 */
[----:B------:R-:W-:Y:S01]  /*10d0*/  FMUL R48, R22, UR16 ;  /* 0x0000001016307c20 */ /* 0x000fe20008400000 */
[----:B------:R-:W-:Y:S01]  /*10e0*/  F2FP.SATFINITE.E5M2.F32.PACK_AB_MERGE_C R22, RZ, R11, RZ ;  /* 0x0000000bff16723e */ /* 0x000fe200048060ff */
        /* <DEDUP_REMOVED lines=9> */
[----:B------:R-:W-:Y:S01]  /*1180*/  F2FP.SATFINITE.E5M2.F32.PACK_AB_MERGE_C R23, RZ, R23, RZ ;  /* 0x00000017ff17723e */ /* 0x000fe200048060ff */
[----:B------:R-:W-:Y:S01]  /*1190*/  HADD2.F32 R12, -RZ, R40.H0_H0 ;  /* 0x20000028ff0c7230 */ /* 0x000fe20000004100 */
[----:B------:R-:W-:-:S02]  /*11a0*/  F2FP.SATFINITE.E5M2.F32.PACK_AB_MERGE_C R48, RZ, R48, RZ ;  /* 0x00000030ff30723e */ /* 0x000fc400048060ff */
        /* <DEDUP_REMOVED lines=39> */
[----:B------:R-:W-:Y:S02]  /*1420*/  F2FP.SATFINITE.E5M2.F32.PACK_AB_MERGE_C R19, RZ, R19, RZ ;  /* 0x00000013ff13723e */ /* 0x000fe400048060ff */
[C---:B------:R-:W-:Y:S01]  /*1430*/  FMNMX3 R38, |R4|.reuse, R33, |R5|, !PT ;  /* 0x0000002104267276 */ /* 0x040fe20007800605 */
[----:B------:R-:W-:Y:S01]  /*1440*/  FMUL R5, R5, UR16 ;  /* 0x0000001005057c20 */ /* 0x000fe20008400000 */
[----:B------:R-:W-:Y:S01]  /*1450*/  F2FP.SATFINITE.E5M2.F32.PACK_AB_MERGE_C R20, RZ, R20, RZ ;  /* 0x00000014ff14723e */ /* 0x000fe200048060ff */
[----:B------:R-:W-:Y:S01]  /*1460*/  FMUL R4, R4, UR16 ;  /* 0x0000001004047c20 */ /* 0x000fe20008400000 */
[----:B------:R-:W-:-:S02]  /*1470*/  F2FP.SATFINITE.E5M2.F32.PACK_AB_MERGE_C R9, RZ, R9, RZ ;  /* 0x00000009ff09723e */ /* 0x000fc400048060ff */
[----:B------:R-:W-:Y:S02]  /*1480*/  F2FP.SATFINITE.E5M2.F32.PACK_AB_MERGE_C R36, RZ, R36, RZ ;  /* 0x00000024ff24723e */ /* 0x000fe400048060ff */
[----:B------:R-:W-:Y:S02]  /*1490*/  PRMT R39, R20, 0x7604, R19 ;  /* 0x0000760414277816 */ /* 0x000fe40000000013 */
[C---:B------:R-:W-:Y:S02]  /*14a0*/  PRMT R33, R36.reuse, 0x7604, R9 ;  /* 0x0000760424217816 */ /* 0x040fe40000000009 */
[----:B------:R-:W-:Y:S02]  /*14b0*/  F2FP.SATFINITE.E5M2.F32.PACK_AB_MERGE_C R5, RZ, R5, RZ ;  /* 0x00000005ff05723e */ /* 0x000fe400048060ff */
[----:B------:R-:W-:Y:S02]  /*14c0*/  LOP3.LUT R36, R36, 0xff, RZ, 0xc0, !PT ;  /* 0x000000ff24247812 */ /* 0x000fe400078ec0ff */
[----:B------:R-:W-:-:S02]  /*14d0*/  F2FP.SATFINITE.E5M2.F32.PACK_AB_MERGE_C R4, RZ, R4, RZ ;  /* 0x00000004ff04723e */ /* 0x000fc400048060ff */
        /* <DEDUP_REMOVED lines=9> */
[----:B------:R-:W-:Y:S02]  /*1570*/  F2FP.SATFINITE.E5M2.F32.PACK_AB_MERGE_C R22, RZ, R21, RZ ;  /* 0x00000015ff16723e */ /* 0x000fe400048060ff */
[----:B------:R-:W-:Y:S02]  /*1580*/  F2FP.SATFINITE.E5M2.F32.PACK_AB_MERGE_C R21, RZ, R5, RZ ;  /* 0x00000005ff15723e */ /* 0x000fe400048060ff */
        /* <DEDUP_REMOVED lines=10> */
[----:B------:R-:W-:Y:S02]  /*1630*/  F2FP.SATFINITE.E5M2.F32.PACK_AB_MERGE_C R47, RZ, R47, RZ ;  /* 0x0000002fff2f723e */ /* 0x000fe400048060ff */
        /* <DEDUP_REMOVED lines=29> */
[----:B------:R-:W-:-:S04]  /*1810*/  F2FP.SATFINITE.E5M2.F32.PACK_AB_MERGE_C R42, RZ, R42, RZ ;  /* 0x0000002aff2a723e */ /* 0x000fc800048060ff */
[C---:B------:R-:W-:Y:S01]  /*1820*/  PRMT R35, R42.reuse, 0x7604, R47 ;  /* 0x000076042a237816 */ /* 0x040fe2000000002f */
[----:B------:R-:W-:Y:S01]  /*1830*/  IMAD.U32 R42, R42, 0x10000, RZ ;  /* 0x000100002a2a7824 */ /* 0x000fe200078e00ff */
[C---:B------:R-:W-:Y:S01]  /*1840*/  FMNMX3 R49, |R51|.reuse, R38, |R52|, !PT ;  /* 0x0000002633317276 */ /* 0x040fe20007800634 */
[----:B------:R-:W-:-:S03]  /*1850*/  FMUL R51, R51, UR16 ;  /* 0x0000001033337c20 */ /* 0x000fc60008400000 */
[----:B------:R-:W-:Y:S02]  /*1860*/  LOP3.LUT R37, R42, 0xff0000, RZ, 0xc0, !PT ;  /* 0x00ff00002a257812 */ /* 0x000fe400078ec0ff */
[----:B------:R-:W-:Y:S01]  /*1870*/  F2FP.SATFINITE.E5M2.F32.PACK_AB_MERGE_C R51, RZ, R51, RZ ;  /* 0x00000033ff33723e */ /* 0x000fe200048060ff */
[----:B------:R-:W-:Y:S01]  /*1880*/  FMUL R52, R52, UR16 ;  /* 0x0000001034347c20 */ /* 0x000fe20008400000 */
[----:B------:R-:W-:Y:S02]  /*1890*/  LOP3.LUT R37, R37, 0xffff, R36, 0xf8, !PT ;  /* 0x0000ffff25257812 */ /* 0x000fe400078ef824 */
[----:B------:R-:W-:Y:S02]  /*18a0*/  LOP3.LUT R36, R51, 0xffff, RZ, 0xc0, !PT ;  /* 0x0000ffff33247812 */ /* 0x000fe400078ec0ff */
[----:B------:R-:W-:-:S03]  /*18b0*/  F2FP.SATFINITE.E5M2.F32.PACK_AB_MERGE_C R52, RZ, R52, RZ ;  /* 0x00000034ff34723e */ /* 0x000fc600048060ff */
        /* <DEDUP_REMOVED lines=163> */
[----:B------:R-:W-:Y:S01]  /*22f0*/  F2FP.SATFINITE.E5M2.F32.PACK_AB_MERGE_C R14, RZ, R14, RZ ;  /* 0x0000000eff0e723e */ /* 0x000fe200048060ff */
[----:B------:R-:W-:Y:S01]  /*2300*/  FMUL R8, R24, UR16 ;  /* 0x0000001018087c20 */ /* 0x000fe20008400000 */
[----:B------:R-:W-:-:S02]  /*2310*/  F2FP.SATFINITE.E5M2.F32.PACK_AB_MERGE_C R9, RZ, R9, RZ ;  /* 0x00000009ff09723e */ /* 0x000fc400048060ff */
[----:B------:R-:W-:Y:S02]  /*2320*/  LOP3.LUT R48, R48, R21, RZ, 0xfc, !PT ;  /* 0x0000001530307212 */ /* 0x000fe400078efcff */
[C---:B------:R-:W-:Y:S02]  /*2330*/  PRMT R15, R9.reuse, 0x7604, R14 ;  /* 0x00007604090f7816 */ /* 0x040fe4000000000e */
[----:B------:R-:W-:Y:S02]  /*2340*/  LOP3.LUT R24, R9, 0xff, RZ, 0xc0, !PT ;  /* 0x000000ff09187812 */ /* 0x000fe400078ec0ff */
[----:B------:R-:W-:Y:S02]  /*2350*/  LOP3.LUT R21, R14, 0xff, RZ, 0xc0, !PT ;  /* 0x000000ff0e157812 */ /* 0x000fe400078ec0ff */
[----:B------:R-:W-:Y:S02]  /*2360*/  F2FP.SATFINITE.E5M2.F32.PACK_AB_MERGE_C R9, RZ, R29, RZ ;  /* 0x0000001dff09723e */ /* 0x000fe400048060ff */
[----:B------:R-:W-:-:S02]  /*2370*/  F2FP.SATFINITE.E5M2.F32.PACK_AB_MERGE_C R14, RZ, R8, RZ ;  /* 0x00000008ff0e723e */ /* 0x000fc400048060ff */
        /* <DEDUP_REMOVED lines=15> */
[----:B------:R-:W-:Y:S01]  /*2470*/  F2FP.SATFINITE.E5M2.F32.PACK_AB_MERGE_C R50, RZ, R51, RZ ;  /* 0x00000033ff32723e */ /* 0x000fe200048060ff */
[----:B-1----:R-:W-:Y:S01]  /*2480*/  FMUL R31, R47, UR16 ;  /* 0x000000102f1f7c20 */ /* 0x002fe20008400000 */
[----:B------:R-:W-:Y:S02]  /*2490*/  F2FP.SATFINITE.E5M2.F32.PACK_AB_MERGE_C R37, RZ, R37, RZ ;  /* 0x00000025ff25723e */ /* 0x000fe400048060ff */
[----:B------:R-:W-:-:S02]  /*24a0*/  F2FP.SATFINITE.E5M2.F32.PACK_AB_MERGE_C R14, RZ, R14, RZ ;  /* 0x0000000eff0e723e */ /* 0x000fc400048060ff */
[----:B------:R-:W-:Y:S02]  /*24b0*/  FSEL R24, R23, RZ, P0 ;  /* 0x000000ff17187208 */ /* 0x000fe40000000000 */
[----:B------:R-:W-:Y:S01]  /*24c0*/  PRMT R41, R37, 0x7604, R50 ;  /* 0x0000760425297816 */ /* 0x000fe20000000032 */
[----:B------:R-:W-:Y:S01]  /*24d0*/  IMAD.U32 R11, R14, 0x10000, RZ ;  /* 0x000100000e0b7824 */ /* 0x000fe200078e00ff */
[----:B------:R-:W-:Y:S01]  /*24e0*/  F2FP.SATFINITE.E5M2.F32.PACK_AB_MERGE_C R31, RZ, R31, RZ ;  /* 0x0000001fff1f723e */ /* 0x000fe200048060ff */
[----:B------:R-:W-:Y:S01]  /*24f0*/  FMUL R24, R45, R24 ;  /* 0x000000182d187220 */ /* 0x000fe20000400000 */
[----:B------:R-:W-:Y:S01]  /*2500*/  F2FP.SATFINITE.E5M2.F32.PACK_AB_MERGE_C R40, RZ, R40, RZ ;  /* 0x00000028ff28723e */ /* 0x000fe200048060ff */
        /* <DEDUP_REMOVED lines=13> */
[----:B------:R-:W-:-:S04]  /*25e0*/  F2FP.SATFINITE.E5M2.F32.PACK_AB_MERGE_C R5, RZ, R24, RZ ;  /* 0x00000018ff05723e */ /* 0x000fc800048060ff */
[C---:B------:R-:W-:Y:S01]  /*25f0*/  PRMT R14, R5.reuse, 0x7604, R14 ;  /* 0x00007604050e7816 */ /* 0x040fe2000000000e */
[----:B------:R-:W-:Y:S01]  /*2600*/  IMAD.U32 R5, R5, 0x10000, RZ ;  /* 0x0001000005057824 */ /* 0x000fe200078e00ff */
[----:B------:R-:W-:Y:S01]  /*2610*/  F2FP.SATFINITE.E5M2.F32.PACK_AB_MERGE_C R44, RZ, R44, RZ ;  /* 0x0000002cff2c723e */ /* 0x000fe200048060ff */
[----:B------:R-:W-:Y:S01]  /*2620*/  FMUL R45, R4, UR16 ;  /* 0x00000010042d7c20 */ /* 0x000fe20008400000 */
[----:B------:R-:W-:Y:S02]  /*2630*/  F2FP.SATFINITE.E5M2.F32.PACK_AB_MERGE_C R41, RZ, R41, RZ ;  /* 0x00000029ff29723e */ /* 0x000fe400048060ff */
        /* <DEDUP_REMOVED lines=9> */
[----:B------:R-:W-:Y:S01]  /*26d0*/  F2FP.SATFINITE.E5M2.F32.PACK_AB_MERGE_C R45, RZ, R45, RZ ;  /* 0x0000002dff2d723e */ /* 0x000fe200048060ff */
[----:B------:R-:W-:-:S02]  /*26e0*/  FMUL R42, R42, R17 ;  /* 0x000000112a2a7220 */ /* 0x000fc40000400000 */
[----:B------:R-:W-:Y:S02]  /*26f0*/  F2FP.SATFINITE.E5M2.F32.PACK_AB_MERGE_C R52, RZ, R52, RZ ;  /* 0x00000034ff34723e */ /* 0x000fe400048060ff */
        /* <DEDUP_REMOVED lines=11> */
[----:B0-----:R-:W-:-:S02]  /*27b0*/  F2FP.SATFINITE.E5M2.F32.PACK_AB_MERGE_C R27, RZ, R12, RZ ;  /* 0x0000000cff1b723e */ /* 0x001fc400048060ff */
[----:B------:R-:W-:Y:S02]  /*27c0*/  FMNMX3 R12, |R42|, R39, |R46|, !PT ;  /* 0x000000272a0c7276 */ /* 0x000fe4000780062e */
[----:B-1----:R-:W-:Y:S01]  /*27d0*/  LOP3.LUT R15, R27, 0xffff, RZ, 0xc0, !PT ;  /* 0x0000ffff1b0f7812 */ /* 0x002fe200078ec0ff */
[----:B------:R-:W-:Y:S01]  /*27e0*/  FMUL R46, R46, UR16 ;  /* 0x000000102e2e7c20 */ /* 0x000fe20008400000 */
[----:B------:R-:W-:Y:S01]  /*27f0*/  IMAD.WIDE.U32 R32, R2, UR27, R32 ;  /* 0x0000001b02207c25 */ /* 0x000fe2000f8e0020 */
[----:B------:R-:W-:-:S03]  /*2800*/  ULOP3.LUT UR27, UR25, 0x7fffffff, URZ, 0xc0, !UPT ;  /* 0x7fffffff191b7892 */ /* 0x000fc6000f8ec0ff */
[----:B------:R-:W-:Y:S01]  /*2810*/  IMAD.SHL.U32 R22, R15, 0x1000000, RZ ;  /* 0x010000000f167824 */ /* 0x000fe200078e00ff */
[----:B------:R-:W-:Y:S01]  /*2820*/  F2FP.SATFINITE.E5M2.F32.PACK_AB_MERGE_C R46, RZ, R46, RZ ;  /* 0x0000002eff2e723e */ /* 0x000fe200048060ff */
        /* <DEDUP_REMOVED lines=91> */
[----:B------:R-:W-:Y:S01]  /*2de0*/  F2FP.SATFINITE.E5M2.F32.PACK_AB_MERGE_C R34, RZ, R34, RZ ;  /* 0x00000022ff22723e */ /* 0x000fe200048060ff */
[----:B------:R-:W-:Y:S01]  /*2df0*/  HADD2.F32 R9, -RZ, R53.H0_H0 ;  /* 0x20000035ff097230 */ /* 0x000fe20000004100 */
[----:B------:R1:W-:Y:S01]  /*2e00*/  STG.E.U16 desc[UR22][R4.64], R39 ;  /* 0x0000002704007986 */ /* 0x0003e2000c101516 */
[----:B------:R-:W-:Y:S01]  /*2e10*/  FMNMX R8, RZ, R8, !PT ;  /* 0x00000008ff087209 */ /* 0x000fe20007800000 */
[----:B------:R-:W-:Y:S01]  /*2e20*/  HADD2.F32 R36, -RZ, R36.H1_H1 ;  /* 0x30000024ff247230 */ /* 0x000fe20000004100 */
[----:B------:R-:W-:Y:S01]  /*2e30*/  F2FP.SATFINITE.E5M2.F32.PACK_AB_MERGE_C R45, RZ, R45, RZ ;  /* 0x0000002dff2d723e */ /* 0x000fe200048060ff */
[----:B0-----:R-:W-:Y:S01]  /*2e40*/  FMUL R10, R44, UR16 ;  /* 0x000000102c0a7c20 */ /* 0x001fe20008400000 */
[----:B------:R-:W-:-:S02]  /*2e50*/  F2FP.SATFINITE.E5M2.F32.PACK_AB_MERGE_C R11, RZ, R42, RZ ;  /* 0x0000002aff0b723e */ /* 0x000fc400048060ff */
[----:B------:R-:W-:Y:S02]  /*2e60*/  FSEL R42, R6, RZ, P1 ;  /* 0x000000ff062a7208 */ /* 0x000fe40000800000 */
[----:B-1----:R-:W-:Y:S02]  /*2e70*/  LOP3.LUT R4, R34, 0xff, RZ, 0xc0, !PT ;  /* 0x000000ff22047812 */ /* 0x002fe400078ec0ff */
[C---:B------:R-:W-:Y:S02]  /*2e80*/  PRMT R5, R11.reuse, 0x7604, R34 ;  /* 0x000076040b057816 */ /* 0x040fe40000000022 */
[----:B------:R-:W-:Y:S02]  /*2e90*/  F2FP.SATFINITE.E5M2.F32.PACK_AB_MERGE_C R10, RZ, R10, RZ ;  /* 0x0000000aff0a723e */ /* 0x000fe400048060ff */
        /* <DEDUP_REMOVED lines=13> */
[----:B------:R-:W-:Y:S01]  /*2f70*/  F2FP.SATFINITE.E5M2.F32.PACK_AB_MERGE_C R10, RZ, R10, RZ ;  /* 0x0000000aff0a723e */ /* 0x000fe200048060ff */
[----:B------:R-:W-:-:S02]  /*2f80*/  FMUL R47, R8, R9 ;  /* 0x00000009082f7220 */ /* 0x000fc40000400000 */
[----:B------:R-:W-:Y:S02]  /*2f90*/  FMUL R11, R11, R8 ;  /* 0x000000080b0b7220 */ /* 0x000fe40000400000 */
[----:B------:R-:W-:Y:S02]  /*2fa0*/  IMAD.U32 R8, R10, 0x10000, RZ ;  /* 0x000100000a087824 */ /* 0x000fe400078e00ff */
[----:B------:R-:W-:-:S03]  /*2fb0*/  FMUL R14, R47, UR16 ;  /* 0x000000102f0e7c20 */ /* 0x000fc60008400000 */
[----:B------:R-:W-:Y:S02]  /*2fc0*/  LOP3.LUT R9, R8, 0xff0000, RZ, 0xc0, !PT ;  /* 0x00ff000008097812 */ /* 0x000fe400078ec0ff */
[----:B------:R-:W-:Y:S02]  /*2fd0*/  F2FP.SATFINITE.E5M2.F32.PACK_AB_MERGE_C R39, RZ, R14, RZ ;  /* 0x0000000eff27723e */ /* 0x000fe400048060ff */
        /* <DEDUP_REMOVED lines=32> */
[----:B------:R-:W-:-:S02]  /*31e0*/  F2FP.SATFINITE.E5M2.F32.PACK_AB_MERGE_C R28, RZ, R28, RZ ;  /* 0x0000001cff1c723e */ /* 0x000fc400048060ff */
        /* <DEDUP_REMOVED lines=31> */
[----:B------:R-:W-:Y:S01]  /*33e0*/  F2FP.SATFINITE.E5M2.F32.PACK_AB_MERGE_C R16, RZ, R16, RZ ;  /* 0x00000010ff10723e */ /* 0x000fe200048060ff */
[----:B------:R-:W3:Y:S01]  /*33f0*/  LDG.E R49, desc[UR22][R34.64] ;  /* 0x0000001622317981 */ /* 0x000ee2000c1e1900 */
[----:B------:R-:W-:Y:S02]  /*3400*/  F2FP.SATFINITE.E5M2.F32.PACK_AB_MERGE_C R37, RZ, R37, RZ ;  /* 0x00000025ff25723e */ /* 0x000fe400048060ff */
[----:B------:R-:W-:Y:S01]  /*3410*/  F2FP.SATFINITE.E5M2.F32.PACK_AB_MERGE_C R44, RZ, R51, RZ ;  /* 0x00000033ff2c723e */ /* 0x000fe200048060ff */
[----:B------:R-:W-:Y:S01]  /*3420*/  FMUL R51, R46, UR16 ;  /* 0x000000102e337c20 */ /* 0x000fe20008400000 */
[----:B------:R-:W-:-:S02]  /*3430*/  IADD3 R22, P1, PT, R22, UR28, RZ ;  /* 0x0000001c16167c10 */ /* 0x000fc4000ff3e0ff */
[----:B------:R-:W-:Y:S02]  /*3440*/  F2FP.SATFINITE.E5M2.F32.PACK_AB_MERGE_C R17, RZ, R50, RZ ;  /* 0x00000032ff11723e */ /* 0x000fe400048060ff */
[----:B------:R-:W-:Y:S02]  /*3450*/  LOP3.LUT R50, R16, 0xff, RZ, 0xc0, !PT ;  /* 0x000000ff10327812 */ /* 0x000fe400078ec0ff */
[----:B0-----:R-:W-:Y:S02]  /*3460*/  LOP3.LUT R13, R37, 0xff, RZ, 0xc0, !PT ;  /* 0x000000ff250d7812 */ /* 0x001fe400078ec0ff */
[----:B------:R-:W-:Y:S02]  /*3470*/  IADD3.X R23, PT, PT, R23, UR29, RZ, P1, !PT ;  /* 0x0000001d17177c10 */ /* 0x000fe40008ffe4ff */
[----:B------:R-:W-:Y:S02]  /*3480*/  PRMT R41, R37, 0x7604, R16 ;  /* 0x0000760425297816 */ /* 0x000fe40000000010 */
[----:B------:R-:W-:-:S02]  /*3490*/  IADD3 R12, P1, PT, R32, UR13, RZ ;  /* 0x0000000d200c7c10 */ /* 0x000fc4000ff3e0ff */
[----:B------:R-:W-:Y:S01]  /*34a0*/  F2FP.SATFINITE.E5M2.F32.PACK_AB_MERGE_C R51, RZ, R51, RZ ;  /* 0x00000033ff33723e */ /* 0x000fe200048060ff */
        /* <DEDUP_REMOVED lines=40> */
[----:B-1----:R-:W-:Y:S02]  /*3730*/  F2FP.SATFINITE.E5M2.F32.PACK_AB_MERGE_C R16, RZ, R11, RZ ;  /* 0x0000000bff10723e */ /* 0x002fe400048060ff */
[----:B------:R-:W-:Y:S02]  /*3740*/  LEA.HI.X R13, R56, UR9, R29, 0x1, P0 ;  /* 0x00000009380d7c11 */ /* 0x000fe400080f0c1d */
[C---:B------:R-:W-:Y:S01]  /*3750*/  PRMT R29, R16.reuse, 0x7604, R51 ;  /* 0x00007604101d7816 */ /* 0x040fe20000000033 */
[----:B------:R-:W-:Y:S02]  /*3760*/  IMAD.U32 R16, R16, 0x10000, RZ ;  /* 0x0001000010107824 */ /* 0x000fe400078e00ff */
[----:B------:R-:W-:Y:S01]  /*3770*/  FMUL R14, R14, UR16 ;  /* 0x000000100e0e7c20 */ /* 0x000fe20008400000 */
[----:B------:R-:W-:Y:S02]  /*3780*/  FMUL R39, R39, UR16 ;  /* 0x0000001027277c20 */ /* 0x000fe40008400000 */
[----:B------:R-:W-:-:S02]  /*3790*/  LOP3.LUT R11, R16, 0xff0000, RZ, 0xc0, !PT ;  /* 0x00ff0000100b7812 */ /* 0x000fc400078ec0ff */
[----:B------:R-:W-:Y:S02]  /*37a0*/  F2FP.SATFINITE.E5M2.F32.PACK_AB_MERGE_C R22, RZ, R14, RZ ;  /* 0x0000000eff16723e */ /* 0x000fe400048060ff */
[----:B------:R-:W-:Y:S02]  /*37b0*/  IADD3 R16, P0, PT, R12, UR30, RZ ;  /* 0x0000001e0c107c10 */ /* 0x000fe4000ff1e0ff */
[----:B------:R-:W-:Y:S01]  /*37c0*/  F2FP.SATFINITE.E5M2.F32.PACK_AB_MERGE_C R39, RZ, R39, RZ ;  /* 0x00000027ff27723e */ /* 0x000fe200048060ff */
        /* <DEDUP_REMOVED lines=26> */
[----:B------:R-:W-:-:S04]  /*3970*/  F2FP.SATFINITE.E5M2.F32.PACK_AB_MERGE_C R5, RZ, R5, RZ ;  /* 0x00000005ff05723e */ /* 0x000fc800048060ff */
        /* <DEDUP_REMOVED lines=50> */
[----:B------:R-:W-:Y:S01]  /*3ca0*/  F2FP.SATFINITE.E5M2.F32.PACK_AB_MERGE_C R28, RZ, R30, RZ ;  /* 0x0000001eff1c723e */ /* 0x000fe200048060ff */
[----:B------:R-:W-:Y:S01]  /*3cb0*/  FMUL R30, R22, UR16 ;  /* 0x00000010161e7c20 */ /* 0x000fe20008400000 */
[----:B------:R-:W-:Y:S02]  /*3cc0*/  HADD2.F32 R52, -RZ, R52.H1_H1 ;  /* 0x30000034ff347230 */ /* 0x000fe40000004100 */
[----:B------:R-:W-:Y:S02]  /*3cd0*/  FMNMX R13, RZ, R13, !PT ;  /* 0x0000000dff0d7209 */ /* 0x000fe40007800000 */
[----:B------:R-:W-:Y:S01]  /*3ce0*/  F2FP.SATFINITE.E5M2.F32.PACK_AB_MERGE_C R37, RZ, R37, RZ ;  /* 0x00000025ff25723e */ /* 0x000fe200048060ff */
[----:B------:R-:W-:Y:S01]  /*3cf0*/  HADD2.F32 R22, -RZ, R7.H1_H1 ;  /* 0x30000007ff167230 */ /* 0x000fe20000004100 */
[----:B------:R-:W-:-:S02]  /*3d00*/  IADD3 R8, P0, PT, R16, UR30, RZ ;  /* 0x0000001e10087c10 */ /* 0x000fc4000ff1e0ff */
[----:B------:R-:W-:Y:S02]  /*3d10*/  F2FP.SATFINITE.E5M2.F32.PACK_AB_MERGE_C R39, RZ, R39, RZ ;  /* 0x00000027ff27723e */ /* 0x000fe400048060ff */
[----:B------:R-:W-:Y:S01]  /*3d20*/  F2FP.SATFINITE.E5M2.F32.PACK_AB_MERGE_C R30, RZ, R30, RZ ;  /* 0x0000001eff1e723e */ /* 0x000fe200048060ff */
        /* <DEDUP_REMOVED lines=14> */
[----:B------:R-:W-:Y:S01]  /*3e10*/  F2FP.SATFINITE.E5M2.F32.PACK_AB_MERGE_C R44, RZ, R44, RZ ;  /* 0x0000002cff2c723e */ /* 0x000fe200048060ff */
[----:B------:R-:W-:Y:S02]  /*3e20*/  IMAD.MOV.U32 R47, RZ, RZ, 0x84 ;  /* 0x00000084ff2f7424 */ /* 0x000fe400078e00ff */
[----:B0-----:R-:W-:Y:S01]  /*3e30*/  FMUL R45, R10, UR16 ;  /* 0x000000100a2d7c20 */ /* 0x001fe20008400000 */
[----:B------:R-:W-:Y:S01]  /*3e40*/  IADD3.X R23, PT, PT, R17, UR21, RZ, P0, !PT ;  /* 0x0000001511177c10 */ /* 0x000fe200087fe4ff */
[----:B------:R-:W0:Y:S03]  /*3e50*/  LDCU.64 UR18, c[0x0][0x3c0] ;  /* 0x00007800ff1277ac */ /* 0x000e260008000a00 */
[----:B------:R-:W-:-:S02]  /*3e60*/  F2FP.SATFINITE.E5M2.F32.PACK_AB_MERGE_C R45, RZ, R45, RZ ;  /* 0x0000002dff2d723e */ /* 0x000fc400048060ff */
        /* <DEDUP_REMOVED lines=35> */
[----:B------:R-:W-:Y:S01]  /*40a0*/  F2FP.SATFINITE.E5M2.F32.PACK_AB_MERGE_C R24, RZ, R36, RZ ;  /* 0x00000024ff18723e */ /* 0x000fe200048060ff */
        /* <DEDUP_REMOVED lines=11> */
[----:B------:R-:W-:Y:S02]  /*4160*/  F2FP.SATFINITE.E5M2.F32.PACK_AB_MERGE_C R31, RZ, R31, RZ ;  /* 0x0000001fff1f723e */ /* 0x000fe400048060ff */
[----:B------:R-:W-:-:S02]  /*4170*/  LOP3.LUT R44, R39, R44, RZ, 0xfc, !PT ;  /* 0x0000002c272c7212 */ /* 0x000fc400078efcff */
[C---:B------:R-:W-:Y:S02]  /*4180*/  PRMT R39, R31.reuse, 0x7604, R24 ;  /* 0x000076041f277816 */ /* 0x040fe40000000018 */
[----:B------:R-:W-:Y:S02]  /*4190*/  F2FP.SATFINITE.E5M2.F32.PACK_AB_MERGE_C R28, RZ, R28, RZ ;  /* 0x0000001cff1c723e */ /* 0x000fe400048060ff */
[----:B------:R-:W-:Y:S02]  /*41a0*/  F2FP.SATFINITE.E5M2.F32.PACK_AB_MERGE_C R29, RZ, R29, RZ ;  /* 0x0000001dff1d723e */ /* 0x000fe400048060ff */
        /* <DEDUP_REMOVED lines=10> */
[----:B------:R-:W-:Y:S02]  /*4250*/  F2FP.SATFINITE.E5M2.F32.PACK_AB_MERGE_C R36, RZ, R36, RZ ;  /* 0x00000024ff24723e */ /* 0x000fe400048060ff */
        /* <DEDUP_REMOVED lines=8> */
[----:B------:R-:W-:Y:S01]  /*42e0*/  F2FP.SATFINITE.E5M2.F32.PACK_AB_MERGE_C R45, RZ, R35, RZ ;  /* 0x00000023ff2d723e */ /* 0x000fe200048060ff */
        /* <DEDUP_REMOVED lines=44> */
[----:B------:R-:W-:Y:S02]  /*45b0*/  F2FP.SATFINITE.E5M2.F32.PACK_AB_MERGE_C R47, RZ, R47, RZ ;  /* 0x0000002fff2f723e */ /* 0x000fe400048060ff */
[----:B------:R-:W-:Y:S02]  /*45c0*/  F2FP.SATFINITE.E5M2.F32.PACK_AB_MERGE_C R40, RZ, R40, RZ ;  /* 0x00000028ff28723e */ /* 0x000fe400048060ff */
[----:B------:R-:W-:Y:S02]  /*45d0*/  IADD3 R28, P0, PT, R28, UR24, RZ ;  /* 0x000000181c1c7c10 */ /* 0x000fe4000ff1e0ff */
[----:B------:R-:W-:Y:S02]  /*45e0*/  F2FP.SATFINITE.E5M2.F32.PACK_AB_MERGE_C R42, RZ, R42, RZ ;  /* 0x0000002aff2a723e */ /* 0x000fe400048060ff */
[----:B------:R-:W-:Y:S01]  /*45f0*/  F2FP.SATFINITE.E5M2.F32.PACK_AB_MERGE_C R41, RZ, R41, RZ ;  /* 0x00000029ff29723e */ /* 0x000fe200048060ff */
        /* <DEDUP_REMOVED lines=192> */
.L_x_4620:
[----:B------:R-:W-:Y:S02]  /*5200*/  ISETP.NE.AND P0, PT, R0, RZ, PT ;  /* 0x000000ff0000720c */ /* 0x000fe40003f05270 */
[----:B-1----:R-:W-:-:S11]  /*5210*/  FMNMX R5, R4, R5, !PT ;  /* 0x0000000504057209 */ /* 0x002fd60007800000 */
[----:B------:R-:W-:Y:S05]  /*5220*/  @P0 BRA `(.L_x_4613) ;  /* 0x0000000000080947 */ /* 0x000fea0003800000 */
[----:B------:R-:W1:Y:S02]  /*5230*/  LDC.64 R2, c[0x0][0x3a8] ;  /* 0x0000ea00ff027b82 */ /* 0x000e640000000a00 */
[----:B-1----:R1:W-:Y:S02]  /*5240*/  REDG.E.MAX.S32.STRONG.GPU desc[UR22][R2.64], R5 ;  /* 0x000000050200798e */ /* 0x0023e4000d12e316 */
.L_x_4613:
[----:B------:R-:W-:Y:S05]  /*5250*/  BSYNC B0 ;  /* 0x0000000000007941 */ /* 0x000fea0003800000 */
.L_x_4612:
        /* <DEDUP_REMOVED lines=11> */
[----:B01----:R-:W-:Y:S05]  /*5310*/  CALL.REL.NOINC `($__internal_87_$__cuda_sm20_rcp_rn_f32_slowpath) ;  /* 0x0000000400987944 */ /* 0x003fea0003c00000 */
[----:B------:R-:W-:Y:S05]  /*5320*/  BRA `(.L_x_4616) ;  /* 0x0000000000147947 */ /* 0x000fea0003800000 */
.L_x_4615:
[----:B-1----:R-:W1:Y:S01]  /*5330*/  MUFU.RCP R5, UR16 ;  /* 0x0000001000057d08 */ /* 0x002e620008001000 */
[----:B------:R-:W-:-:S04]  /*5340*/  IMAD.U32 R0, RZ, RZ, UR16 ;  /* 0x00000010ff007e24 */ /* 0x000fc8000f8e00ff */
[----:B-1----:R-:W-:-:S04]  /*5350*/  FFMA R0, R5, R0, -1 ;  /* 0xbf80000005007423 */ /* 0x002fc80000000000 */
[----:B------:R-:W-:-:S04]  /*5360*/  FADD.FTZ R0, -R0, -RZ ;  /* 0x800000ff00007221 */ /* 0x000fc80000010100 */
[----:B------:R-:W-:-:S07]  /*5370*/  FFMA R5, R5, R0, R5 ;  /* 0x0000000005057223 */ /* 0x000fce0000000005 */
.L_x_4616:
[----:B------:R-:W1:Y:S02]  /*5380*/  LDC.64 R2, c[0x0][0x3b0] ;  /* 0x0000ec00ff027b82 */ /* 0x000e640000000a00 */
[----:B-1----:R-:W-:Y:S01]  /*5390*/  STG.E desc[UR22][R2.64], R5 ;  /* 0x0000000502007986 */ /* 0x002fe2000c101916 */
[----:B------:R-:W-:Y:S05]  /*53a0*/  EXIT ;  /* 0x000000000000794d */ /* 0x000fea0003800000 */
.L_x_4614:
[----:B------:R-:W-:Y:S02]  /*53b0*/  IMAD.MOV.U32 R7, RZ, RZ, 0x4 ;  /* 0x00000004ff077424 */ /* 0x000fe400078e00ff */
[----:B------:R-:W-:Y:S02]  /*53c0*/  IMAD.MOV.U32 R9, RZ, RZ, 0x1f ;  /* 0x0000001fff097424 */ /* 0x000fe400078e00ff */
[----:B------:R-:W-:-:S07]  /*53d0*/  IMAD.MOV.U32 R6, RZ, RZ, -0x1 ;  /* 0xffffffffff067424 */ /* 0x000fce00078e00ff */
[----:B01----:R-:W-:Y:S05]  /*53e0*/  WARPSYNC.COLLECTIVE R6, `(.L_x_4617) ;  /* 0x0000000006087348 */ /* 0x003fea0003c00000 */
[----:B-1----:R1:W2:Y:S02]  /*53f0*/  SHFL.DOWN P0, R5, R2, R7, R9 ;  /* 0x0800000702057389 */ /* 0x0022a40000000009 */
[----:B012---:R-:W-:Y:S05]  /*5400*/  ENDCOLLECTIVE ;  /* 0x000000000000791b */ /* 0x007fea0003800000 */
.L_x_4617:
[----:B------:R-:W-:Y:S02]  /*5410*/  IMAD.MOV.U32 R7, RZ, RZ, 0x2 ;  /* 0x00000002ff077424 */ /* 0x000fe400078e00ff */
[----:B------:R-:W-:-:S05]  /*5420*/  IMAD.MOV.U32 R3, RZ, RZ, R5 ;  /* 0x000000ffff037224 */ /* 0x000fca00078e0005 */
[----:B------:R-:W-:-:S05]  /*5430*/  FMNMX R3, R3, R2, !PT ;  /* 0x0000000203037209 */ /* 0x000fca0007800000 */
[----:B------:R-:W-:-:S07]  /*5440*/  IMAD.MOV.U32 R2, RZ, RZ, R3 ;  /* 0x000000ffff027224 */ /* 0x000fce00078e0003 */
[----:B------:R-:W-:Y:S05]  /*5450*/  WARPSYNC.COLLECTIVE R6, `(.L_x_4618) ;  /* 0x0000000006087348 */ /* 0x000fea0003c00000 */
[----:B------:R0:W1:Y:S02]  /*5460*/  SHFL.DOWN P0, R5, R2, R7, R9 ;  /* 0x0800000702057389 */ /* 0x0000640000000009 */
[----:B01----:R-:W-:Y:S05]  /*5470*/  ENDCOLLECTIVE ;  /* 0x000000000000791b */ /* 0x003fea0003800000 */
.L_x_4618:
[----:B------:R-:W-:Y:S02]  /*5480*/  IMAD.MOV.U32 R7, RZ, RZ, 0x1 ;  /* 0x00000001ff077424 */ /* 0x000fe400078e00ff */
[----:B------:R-:W-:-:S05]  /*5490*/  IMAD.MOV.U32 R4, RZ, RZ, R5 ;  /* 0x000000ffff047224 */ /* 0x000fca00078e0005 */
[----:B------:R-:W-:-:S05]  /*54a0*/  FMNMX R4, R3, R4, !PT ;  /* 0x0000000403047209 */ /* 0x000fca0007800000 */
[----:B------:R-:W-:-:S07]  /*54b0*/  IMAD.MOV.U32 R2, RZ, RZ, R4 ;  /* 0x000000ffff027224 */ /* 0x000fce00078e0004 */
[----:B------:R-:W-:Y:S05]  /*54c0*/  WARPSYNC.COLLECTIVE R6, `(.L_x_4619) ;  /* 0x0000000006087348 */ /* 0x000fea0003c00000 */
[----:B------:R0:W1:Y:S02]  /*54d0*/  SHFL.DOWN P0, R5, R2, R7, R9 ;  /* 0x0800000702057389 */ /* 0x0000640000000009 */
[----:B01----:R-:W-:Y:S05]  /*54e0*/  ENDCOLLECTIVE ;  /* 0x000000000000791b */ /* 0x003fea0003800000 */
.L_x_4619:
[----:B------:R-:W-:Y:S05]  /*54f0*/  BRA `(.L_x_4620) ;  /* 0xfffffffc00407947 */ /* 0x000fea000383ffff */
        .weak           $__internal_86_$__cuda_sm20_div_u64
        .type           $__internal_86_$__cuda_sm20_div_u64,@function
        .size           $__internal_86_$__cuda_sm20_div_u64,($__internal_87_$__cuda_sm20_rcp_rn_f32_slowpath - $__internal_86_$__cuda_sm20_div_u64)
$__internal_86_$__cuda_sm20_div_u64:
        /* <DEDUP_REMOVED lines=71> */
[----:B------:R-:W-:Y:S11]  /*5970*/  RET.REL.NODEC R2 `(_ZN18transformer_engine6detail32dgated_act_cast_transpose_kernelILi2ELi4Ef6__half13__nv_fp8_e5m2NS_5EmptyEXadL_ZNS_6dsreluIffEET_T0_RKS4_EEXadL_ZNS_5sreluIffEES6_S7_S9_EEEEvPKT2_SD_PT3_SF_PKT1_PSG_SJ_mmm) ;  /* 0xffffffa402a07950 */ /* 0x000ff60003c3ffff */
        .weak           $__internal_87_$__cuda_sm20_rcp_rn_f32_slowpath
        .type           $__internal_87_$__cuda_sm20_rcp_rn_f32_slowpath,@function
        .size           $__internal_87_$__cuda_sm20_rcp_rn_f32_slowpath,(.L_x_29388 - $__internal_87_$__cuda_sm20_rcp_rn_f32_slowpath)
$__internal_87_$__cuda_sm20_rcp_rn_f32_slowpath:
        /* <DEDUP_REMOVED lines=15> */
.L_x_4621:
        /* <DEDUP_REMOVED lines=33> */
.L_x_4623:
[----:B------:R0:W1:Y:S02]  /*5c80*/  MUFU.RCP R2, R0 ;  /* 0x0000000000027308 */ /* 0x0000640000001000 */
.L_x_4622:
[----:B-1-3--:R-:W-:Y:S02]  /*5c90*/  IMAD.MOV.U32 R5, RZ, RZ, R2 ;  /* 0x000000ffff057224 */ /* 0x00afe400078e0002 */
[----:B------:R-:W-:Y:S02]  /*5ca0*/  IMAD.MOV.U32 R2, RZ, RZ, R7 ;  /* 0x000000ffff027224 */ /* 0x000fe400078e0007 */
[----:B------:R-:W-:-:S04]  /*5cb0*/  IMAD.MOV.U32 R3, RZ, RZ, 0x0 ;  /* 0x00000000ff037424 */ /* 0x000fc800078e00ff */
[----:B0-2---:R-:W-:Y:S05]  /*5cc0*/  RET.REL.NODEC R2 `(_ZN18transformer_engine6detail32dgated_act_cast_transpose_kernelILi2ELi4Ef6__half13__nv_fp8_e5m2NS_5EmptyEXadL_ZNS_6dsreluIffEET_T0_RKS4_EEXadL_ZNS_5sreluIffEES6_S7_S9_EEEEvPKT2_SD_PT3_SF_PKT1_PSG_SJ_mmm) ;  /* 0xffffffa002cc7950 */ /* 0x005fea0003c3ffff */
.L_x_4624:
        /* <DEDUP_REMOVED lines=11> */
.L_x_29388:


//--------------------- .text._ZN18transformer_engine6detail43dgated_act_cast_transpose_kernel_notalignedILi2ELi2Ef6__half13__nv_bfloat16NS_5EmptyEXadL_ZNS_6dsreluIffEET_T0_RKS4_EEXadL_ZNS_5sreluIffEES6_S7_S9_EEEEvPKT2_SD_PT3_SF_PKT1_PSG_SJ_mmm --------------------------
	.section	.text._ZN18transformer_engine6detail43dgated_act_cast_transpose_kernel_notalignedILi2ELi2Ef6__half13__nv_bfloat16NS_5EmptyEXadL_ZNS_6dsreluIffEET_T0_RKS4_EEXadL_ZNS_5sreluIffEES6_S7_S9_EEEEvPKT2_SD_PT3_SF_PKT1_PSG_SJ_mmm,"ax",@progbits
	.align	128
        .global         _ZN18transformer_engine6detail43dgated_act_cast_transpose_kernel_notalignedILi2ELi2Ef6__half13__nv_bfloat16NS_5EmptyEXadL_ZNS_6dsreluIffEET_T0_RKS4_EEXadL_ZNS_5sreluIffEES6_S7_S9_EEEEvPKT2_SD_PT3_SF_PKT1_PSG_SJ_mmm
        .type           _ZN18transformer_engine6detail43dgated_act_cast_transpose_kernel_notalignedILi2ELi2Ef6__half13__nv_bfloat16NS_5EmptyEXadL_ZNS_6dsreluIffEET_T0_RKS4_EEXadL_ZNS_5sreluIffEES6_S7_S9_EEEEvPKT2_SD_PT3_SF_PKT1_PSG_SJ_mmm,@function
        .size           _ZN18transformer_engine6detail43dgated_act_cast_transpose_kernel_notalignedILi2ELi2Ef6__half13__nv_bfloat16NS_5EmptyEXadL_ZNS_6dsreluIffEET_T0_RKS4_EEXadL_ZNS_5sreluIffEES6_S7_S9_EEEEvPKT2_SD_PT3_SF_PKT1_PSG_SJ_mmm,(.L_x_29390 - _ZN18transformer_engine6detail43dgated_act_cast_transpose_kernel_notalignedILi2ELi2Ef6__half13__nv_bfloat16NS_5EmptyEXadL_ZNS_6dsreluIffEET_T0_RKS4_EEXadL_ZNS_5sreluIffEES6_S7_S9_EEEEvPKT2_SD_PT3_SF_PKT1_PSG_SJ_mmm)
        .other          _ZN18transformer_engine6detail43dgated_act_cast_transpose_kernel_notalignedILi2ELi2Ef6__half13__nv_bfloat16NS_5EmptyEXadL_ZNS_6dsreluIffEET_T0_RKS4_EEXadL_ZNS_5sreluIffEES6_S7_S9_EEEEvPKT2_SD_PT3_SF_PKT1_PSG_SJ_mmm,@"STO_CUDA_ENTRY STV_DEFAULT"
_ZN18transformer_engine6detail43dgated_act_cast_transpose_kernel_notalignedILi2ELi2Ef6__half13__nv_bfloat16NS_5EmptyEXadL_ZNS_6dsreluIffEET_T0_RKS4_EEXadL_ZNS_5sreluIffEES6_S7_S9_EEEEvPKT2_SD_PT3_SF_PKT1_PSG_SJ_mmm:
.text._ZN18transformer_engine6detail43dgated_act_cast_transpose_kernel_notalignedILi2ELi2Ef6__half13__nv_bfloat16NS_5EmptyEXadL_ZNS_6dsreluIffEET_T0_RKS4_EEXadL_ZNS_5sreluIffEES6_S7_S9_EEEEvPKT2_SD_PT3_SF_PKT1_PSG_SJ_mmm:
        /* <DEDUP_REMOVED lines=43> */
.L_x_4625:
[----:B------:R-:W-:-:S07]  /*02b0*/  MOV R5, 0x2d0 ;  /* 0x000002d000057802 */ /* 0x000fce0000000f00 */
[----:B------:R-:W-:Y:S05]  /*02c0*/  CALL.REL.NOINC `($__internal_88_$__cuda_sm20_div_u64) ;  /* 0x0000004c007c7944 */ /* 0x000fea0003c00000 */
        /* <DEDUP_REMOVED lines=11> */
.L_x_4626:
        /* <DEDUP_REMOVED lines=52> */
[C---:B------:R-:W-:Y:S01]  /*06c0*/  @P2 IADD3 R2, P1, PT, R9.reuse, UR34, RZ ;  /* 0x0000002209022c10 */ /* 0x040fe2000ff3e0ff */
[----:B------:R-:W-:Y:S01]  /*06d0*/  ULEA.HI.X UR24, UR17, UR9, UR10, 0x1, UP0 ;  /* 0x0000000911187291 */ /* 0x000fe200080f0c0a */
[C---:B------:R-:W-:Y:S01]  /*06e0*/  @P2 LEA R14, P0, R9.reuse, UR21, 0x2 ;  /* 0x00000015090e2c11 */ /* 0x040fe2000f8010ff */
[----:B------:R-:W-:Y:S01]  /*06f0*/  ULEA.HI.X UR8, UR20, UR16, UR8, 0x6, UP3 ;  /* 0x0000001014087291 */ /* 0x000fe200098f3408 */
[----:B------:R-:W-:Y:S01]  /*0700*/  @P2 IADD3.X R5, PT, PT, R10, UR33, RZ, P1, !PT ;  /* 0x000000210a052c10 */ /* 0x000fe20008ffe4ff */
[----:B------:R-:W-:Y:S01]  /*0710*/  IMAD R17, R4, UR32, RZ ;  /* 0x0000002004117c24 */ /* 0x000fe2000f8e02ff */
[C---:B------:R-:W-:Y:S01]  /*0720*/  @P2 LEA R12, P1, R2.reuse, UR21, 0x2 ;  /* 0x00000015020c2c11 */ /* 0x040fe2000f8210ff */
[----:B------:R-:W-:Y:S01]  /*0730*/  USHF.L.U64.HI UR19, UR19, 0x1, UR8 ;  /* 0x0000000113137899 */ /* 0x000fe20008010208 */
[----:B------:R-:W-:Y:S01]  /*0740*/  @P2 LEA.HI.X R15, R9, UR24, R10, 0x2, P0 ;  /* 0x00000018090f2c11 */ /* 0x000fe200080f140a */
[----:B------:R-:W-:Y:S01]  /*0750*/  IMAD.IADD R17, R27, 0x1, R17 ;  /* 0x000000011b117824 */ /* 0x000fe200078e0211 */
[----:B------:R-:W-:Y:S01]  /*0760*/  IADD3 R24, P0, PT, R3, R26, RZ ;  /* 0x0000001a03187210 */ /* 0x000fe20007f1e0ff */
[----:B------:R-:W-:Y:S01]  /*0770*/  USHF.L.U32 UR35, UR26, 0x1, URZ ;  /* 0x000000011a237899 */ /* 0x000fe200080006ff */
[----:B------:R-:W-:Y:S01]  /*0780*/  @P2 LEA.HI.X R13, R2, UR24, R5, 0x2, P1 ;  /* 0x00000018020d2c11 */ /* 0x000fe200088f1405 */
[----:B------:R-:W-:Y:S01]  /*0790*/  UIADD3.X UR29, UPT, UPT, UR19, UR11, URZ, UP2, !UPT ;  /* 0x0000000b131d7290 */ /* 0x000fe200097fe4ff */
[C---:B------:R-:W-:Y:S01]  /*07a0*/  @P2 IADD3 R20, P1, PT, R24.reuse, UR26, RZ ;  /* 0x0000001a18142c10 */ /* 0x040fe2000ff3e0ff */
[----:B------:R-:W-:Y:S01]  /*07b0*/  IMAD.X R5, RZ, RZ, R17, P0 ;  /* 0x000000ffff057224 */ /* 0x000fe200000e0611 */
[----:B------:R-:W-:Y:S01]  /*07c0*/  USHF.L.U64.HI UR36, UR26, 0x1, UR27 ;  /* 0x000000011a247899 */ /* 0x000fe2000801021b */
[C---:B------:R-:W-:Y:S01]  /*07d0*/  @P2 IMAD.SHL.U32 R30, R24.reuse, 0x4, RZ ;  /* 0x00000004181e2824 */ /* 0x040fe200078e00ff */
[----:B------:R-:W-:Y:S01]  /*07e0*/  UIADD3 UR37, UP0, UPT, UR35, UR28, URZ ;  /* 0x0000001c23257290 */ /* 0x000fe2000ff1e0ff */
[----:B0-----:R0:W5:Y:S01]  /*07f0*/  @P2 LDG.E R37, desc[UR22][R14.64] ;  /* 0x000000160e252981 */ /* 0x001162000c1e1900 */
[----:B------:R-:W-:Y:S01]  /*0800*/  @P2 IADD3.X R9, PT, PT, R5, UR32, RZ, P1, !PT ;  /* 0x0000002005092c10 */ /* 0x000fe20008ffe4ff */
[----:B------:R-:W-:Y:S01]  /*0810*/  @!P2 IMAD.MOV.U32 R36, RZ, RZ, RZ ;  /* 0x000000ffff24a224 */ /* 0x000fe200078e00ff */
[----:B------:R-:W-:Y:S01]  /*0820*/  @P2 SHF.L.U64.HI R2, R24, 0x2, R5 ;  /* 0x0000000218022819 */ /* 0x000fe20000010205 */
[----:B------:R-:W1:Y:S01]  /*0830*/  @P3 LDC.64 R10, c[0x0][0x3a0] ;  /* 0x0000e800ff0a3b82 */ /* 0x000e620000000a00 */
[C---:B------:R-:W-:Y:S01]  /*0840*/  @P2 SHF.L.U64.HI R4, R20.reuse, 0x2, R9 ;  /* 0x0000000214042819 */ /* 0x040fe20000010209 */
[----:B------:R-:W-:Y:S01]  /*0850*/  @P2 IMAD.SHL.U32 R20, R20, 0x4, RZ ;  /* 0x0000000414142824 */ /* 0x000fe200078e00ff */
[----:B------:R-:W-:Y:S01]  /*0860*/  @P2 IADD3 R18, P0, PT, R30, UR28, RZ ;  /* 0x0000001c1e122c10 */ /* 0x000fe2000ff1e0ff */
[----:B------:R-:W-:Y:S01]  /*0870*/  UIADD3.X UR38, UPT, UPT, UR36, UR29, URZ, UP0, !UPT ;  /* 0x0000001d24267290 */ /* 0x000fe200087fe4ff */
[----:B------:R-:W-:Y:S01]  /*0880*/  R2UR UR30, R0 ;  /* 0x00000000001e72ca */ /* 0x000fe200000e0000 */
[----:B------:R-:W2:Y:S01]  /*0890*/  LDCU.128 UR8, c[0x0][0x390] ;  /* 0x00007200ff0877ac */ /* 0x000ea20008000c00 */
[----:B------:R-:W-:Y:S01]  /*08a0*/  @P2 IADD3.X R19, PT, PT, R2, UR29, RZ, P0, !PT ;  /* 0x0000001d02132c10 */ /* 0x000fe200087fe4ff */
[----:B------:R-:W-:Y:S01]  /*08b0*/  VIADD R38, R55, 0xffffffff ;  /* 0xffffffff37267836 */ /* 0x000fe20000000000 */
[----:B------:R-:W-:Y:S01]  /*08c0*/  @P2 IADD3 R30, P0, PT, R30, UR37, RZ ;  /* 0x000000251e1e2c10 */ /* 0x000fe2000ff1e0ff */
[----:B------:R-:W-:Y:S01]  /*08d0*/  UIMAD UR20, UR6, UR12, URZ ;  /* 0x0000000c061472a4 */ /* 0x000fe2000f8e02ff */
[----:B0-----:R-:W-:Y:S01]  /*08e0*/  @P2 IADD3 R14, P1, PT, R20, UR28, RZ ;  /* 0x0000001c140e2c10 */ /* 0x001fe2000ff3e0ff */
[----:B------:R-:W5:Y:S01]  /*08f0*/  @P2 LDG.E R9, desc[UR22][R18.64] ;  /* 0x0000001612092981 */ /* 0x000f62000c1e1900 */
[----:B------:R-:W-:Y:S01]  /*0900*/  @P2 IADD3.X R31, PT, PT, R2, UR38, RZ, P0, !PT ;  /* 0x00000026021f2c10 */ /* 0x000fe200087fe4ff */
[----:B------:R-:W-:Y:S01]  /*0910*/  VIADD R41, R29, 0x1 ;  /* 0x000000011d297836 */ /* 0x000fe20000000000 */
[----:B------:R-:W-:Y:S01]  /*0920*/  @P2 IADD3.X R15, PT, PT, R4, UR29, RZ, P1, !PT ;  /* 0x0000001d040f2c10 */ /* 0x000fe20008ffe4ff */
[----:B------:R-:W-:Y:S01]  /*0930*/  UIMAD.WIDE.U32 UR16, UR25, UR12, URZ ;  /* 0x0000000c191072a5 */ /* 0x000fe2000f8e00ff */
[----:B------:R-:W-:Y:S01]  /*0940*/  @!P2 IMAD.MOV.U32 R3, RZ, RZ, RZ ;  /* 0x000000ffff03a224 */ /* 0x000fe200078e00ff */
[----:B------:R-:W5:Y:S04]  /*0950*/  @P2 LDG.E R30, desc[UR22][R30.64] ;  /* 0x000000161e1e2981 */ /* 0x000f68000c1e1900 */
[----:B------:R-:W5:Y:S01]  /*0960*/  @P2 LDG.E R36, desc[UR22][R14.64] ;  /* 0x000000160e242981 */ /* 0x000f62000c1e1900 */
[----:B------:R-:W-:Y:S01]  /*0970*/  @P2 IADD3 R20, P0, PT, R20, UR37, RZ ;  /* 0x0000002514142c10 */ /* 0x000fe2000ff1e0ff */
[----:B------:R-:W-:Y:S01]  /*0980*/  UIMAD UR20, UR25, UR30, UR20 ;  /* 0x0000001e191472a4 */ /* 0x000fe2000f8e0214 */
[----:B------:R-:W-:Y:S01]  /*0990*/  LOP3.LUT R38, R38, 0x1f, RZ, 0xc0, !PT ;  /* 0x0000001f26267812 */ /* 0x000fe200078ec0ff */
[----:B------:R-:W-:Y:S01]  /*09a0*/  USHF.L.U32 UR6, UR16, 0x6, URZ ;  /* 0x0000000610067899 */ /* 0x000fe200080006ff */
[----:B------:R-:W-:Y:S01]  /*09b0*/  @P2 IADD3.X R21, PT, PT, R4, UR38, RZ, P0, !PT ;  /* 0x0000002604152c10 */ /* 0x000fe200087fe4ff */
[----:B------:R-:W-:Y:S01]  /*09c0*/  @!P2 IMAD.MOV.U32 R2, RZ, RZ, RZ ;  /* 0x000000ffff02a224 */ /* 0x000fe200078e00ff */
[----:B------:R-:W-:Y:S01]  /*09d0*/  ISETP.GE.U32.AND P0, PT, R41, UR13, PT ;  /* 0x0000000d29007c0c */ /* 0x000fe2000bf06070 */
[----:B------:R-:W-:Y:S01]  /*09e0*/  UIADD3 UR17, UPT, UPT, UR17, UR20, URZ ;  /* 0x0000001411117290 */ /* 0x000fe2000fffe0ff */
[----:B------:R-:W5:Y:S02]  /*09f0*/  @P2 LDG.E R3, desc[UR22][R12.64] ;  /* 0x000000160c032981 */ /* 0x000f64000c1e1900 */
[----:B------:R-:W-:Y:S01]  /*0a00*/  ISETP.LT.U32.AND P0, PT, R38, UR14, !P0 ;  /* 0x0000000e26007c0c */ /* 0x000fe2000c701070 */
[----:B------:R-:W-:Y:S01]  /*0a10*/  ULEA UR6, UP1, UR4, UR6, 0x6 ;  /* 0x0000000604067291 */ /* 0x000fe2000f8230ff */
[----:B------:R0:W5:Y:S01]  /*0a20*/  @P2 LDG.E R2, desc[UR22][R20.64] ;  /* 0x0000001614022981 */ /* 0x000162000c1e1900 */
[----:B------:R-:W-:-:S02]  /*0a30*/  USHF.L.U64.HI UR16, UR16, 0x6, UR17 ;  /* 0x0000000610107899 */ /* 0x000fc40008010211 */
[----:B--2---:R-:W-:Y:S01]  /*0a40*/  UIADD3 UR8, UP0, UPT, UR18, UR8, URZ ;  /* 0x0000000812087290 */ /* 0x004fe2000ff1e0ff */
[----:B-1----:R1:W5:Y:S01]  /*0a50*/  @P3 LDG.E R16, desc[UR22][R10.64] ;  /* 0x000000160a103981 */ /* 0x002362000c1e1900 */
[----:B------:R-:W-:Y:S02]  /*0a60*/  ULEA.HI.X UR4, UR4, UR16, UR5, 0x6, UP1 ;  /* 0x0000001004047291 */ /* 0x000fe400088f3405 */
[----:B------:R-:W-:Y:S01]  /*0a70*/  UIADD3.X UR9, UPT, UPT, UR19, UR9, URZ, UP0, !UPT ;  /* 0x0000000913097290 */ /* 0x000fe200087fe4ff */
[----:B------:R-:W-:Y:S01]  /*0a80*/  VIADD R4, R29, 0x2 ;  /* 0x000000021d047836 */ /* 0x000fe20000000000 */
[----:B------:R-:W-:Y:S02]  /*0a90*/  ULEA UR10, UP2, UR6, UR10, 0x1 ;  /* 0x0000000a060a7291 */ /* 0x000fe4000f8408ff */
[----:B------:R-:W-:Y:S01]  /*0aa0*/  UIADD3 UR16, UP0, UPT, UR8, UR35, URZ ;  /* 0x0000002308107290 */ /* 0x000fe2000ff1e0ff */
[----:B0-----:R-:W-:Y:S01]  /*0ab0*/  VIADD R20, R55, 0x1e ;  /* 0x0000001e37147836 */ /* 0x001fe20000000000 */
[----:B------:R-:W-:-:S02]  /*0ac0*/  IADD3 R12, P4, PT, R38, R6, RZ ;  /* 0x00000006260c7210 */ /* 0x000fc40007f9e0ff */
[----:B-1----:R-:W-:Y:S01]  /*0ad0*/  IADD3 R10, P5, PT, R38, R26, RZ ;  /* 0x0000001a260a7210 */ /* 0x002fe20007fbe0ff */
[----:B------:R-:W-:Y:S01]  /*0ae0*/  ULEA.HI.X UR4, UR6, UR11, UR4, 0x1, UP2 ;  /* 0x0000000b06047291 */ /* 0x000fe200090f0c04 */
[----:B------:R-:W-:Y:S01]  /*0af0*/  BSSY.RECONVERGENT B0, `(.L_x_4627) ;  /* 0x000001e000007945 */ /* 0x000fe20003800200 */
[----:B------:R-:W-:Y:S02]  /*0b00*/  ULOP3.LUT UR5, UR26, 0xfffffffe, URZ, 0xc0, !UPT ;  /* 0xfffffffe1a057892 */ /* 0x000fe4000f8ec0ff */
[----:B------:R-:W-:Y:S01]  /*0b10*/  UIADD3.X UR17, UPT, UPT, UR9, UR36, URZ, UP0, !UPT ;  /* 0x0000002409117290 */ /* 0x000fe200087fe4ff */
[----:B------:R-:W-:Y:S01]  /*0b20*/  ISETP.GE.U32.AND P1, PT, R4, UR13, PT ;  /* 0x0000000d04007c0c */ /* 0x000fe2000bf26070 */
[----:B------:R-:W-:Y:S01]  /*0b30*/  IMAD.X R13, RZ, RZ, R25, P4 ;  /* 0x000000ffff0d7224 */ /* 0x000fe200020e0619 */
[----:B------:R-:W-:Y:S01]  /*0b40*/  LOP3.LUT R20, R20, 0x1f, RZ, 0xc0, !PT ;  /* 0x0000001f14147812 */ /* 0x000fe200078ec0ff */
        /* <DEDUP_REMOVED lines=24> */
.L_x_4628:
[----:B------:R-:W-:Y:S05]  /*0cd0*/  BSYNC.RECONVERGENT B0 ;  /* 0x0000000000007941 */ /* 0x000fea0003800200 */
.L_x_4627:
[----:B------:R-:W-:Y:S01]  /*0ce0*/  @P0 IADD3 R12, P5, PT, R12, UR5, RZ ;  /* 0x000000050c0c0c10 */ /* 0x000fe2000ffbe0ff */
[----:B-----5:R-:W-:Y:S01]  /*0cf0*/  @!P2 IMAD.MOV.U32 R9, RZ, RZ, RZ ;  /* 0x000000ffff09a224 */ /* 0x020fe200078e00ff */
[----:B------:R-:W-:Y:S02]  /*0d00*/  ISETP.LT.U32.AND P1, PT, R20, UR14, !P1 ;  /* 0x0000000e14007c0c */ /* 0x000fe4000cf21070 */
[----:B------:R-:W-:Y:S02]  /*0d10*/  ISETP.GE.U32.AND P4, PT, R29, UR13, PT ;  /* 0x0000000d1d007c0c */ /* 0x000fe4000bf86070 */
[----:B------:R-:W-:Y:S02]  /*0d20*/  LOP3.LUT R7, R55, 0x1f, RZ, 0xc0, !PT ;  /* 0x0000001f37077812 */ /* 0x000fe400078ec0ff */
[----:B------:R-:W-:Y:S02]  /*0d30*/  @P0 IADD3.X R13, PT, PT, R13, UR27, RZ, P5, !PT ;  /* 0x0000001b0d0d0c10 */ /* 0x000fe4000affe4ff */
[----:B------:R-:W-:-:S02]  /*0d40*/  @P0 LEA R22, P5, R12, UR21, 0x2 ;  /* 0x000000150c160c11 */ /* 0x000fc4000f8a10ff */
[----:B------:R-:W-:Y:S02]  /*0d50*/  ISETP.GE.U32.OR P4, PT, R7, UR14, P4 ;  /* 0x0000000e07007c0c */ /* 0x000fe4000a786470 */
[----:B------:R-:W-:Y:S02]  /*0d60*/  @P0 LEA.HI.X R23, R12, UR24, R13, 0x2, P5 ;  /* 0x000000180c170c11 */ /* 0x000fe4000a8f140d */
[----:B------:R-:W-:Y:S02]  /*0d70*/  IADD3 R7, P6, PT, R6, UR5, RZ ;  /* 0x0000000506077c10 */ /* 0x000fe4000ffde0ff */
[----:B0-----:R-:W-:Y:S01]  /*0d80*/  @P0 IADD3 R15, P5, PT, R10, UR35, RZ ;  /* 0x000000230a0f0c10 */ /* 0x001fe2000ffbe0ff */
[----:B------:R0:W2:Y:S01]  /*0d90*/  @P0 LDG.E R31, desc[UR22][R22.64] ;  /* 0x00000016161f0981 */ /* 0x0000a2000c1e1900 */
[----:B------:R-:W-:Y:S02]  /*0da0*/  IADD3.X R6, PT, PT, R25, UR27, RZ, P6, !PT ;  /* 0x0000001b19067c10 */ /* 0x000fe4000b7fe4ff */
[----:B------:R-:W-:Y:S01]  /*0db0*/  @P0 IADD3.X R10, PT, PT, R11, UR36, RZ, P5, !PT ;  /* 0x000000240b0a0c10 */ /* 0x000fe2000affe4ff */
[----:B------:R-:W-:Y:S01]  /*0dc0*/  @P0 IMAD.SHL.U32 R14, R15, 0x4, RZ ;  /* 0x000000040f0e0824 */ /* 0x000fe200078e00ff */
[----:B------:R-:W-:-:S02]  /*0dd0*/  @P1 IADD3 R27, P5, P6, R7, UR5, R20 ;  /* 0x00000005071b1c10 */ /* 0x000fc4000febe014 */
[----:B------:R-:W-:Y:S02]  /*0de0*/  @P0 SHF.L.U64.HI R15, R15, 0x2, R10 ;  /* 0x000000020f0f0819 */ /* 0x000fe4000001020a */
[----:B------:R-:W-:Y:S02]  /*0df0*/  @P1 IADD3.X R40, PT, PT, R6, UR27, RZ, P5, P6 ;  /* 0x0000001b06281c10 */ /* 0x000fe4000afec4ff */
[C---:B------:R-:W-:Y:S02]  /*0e00*/  @!P4 LEA R12, P6, R24.reuse, UR8, 0x2 ;  /* 0x00000008180ccc11 */ /* 0x040fe4000f8c10ff */
[C---:B------:R-:W-:Y:S02]  /*0e10*/  @!P4 IADD3 R11, P5, PT, R24.reuse, UR26, RZ ;  /* 0x0000001a180bcc10 */ /* 0x040fe4000ffbe0ff */
[----:B------:R-:W-:Y:S02]  /*0e20*/  @!P4 LEA.HI.X R13, R24, UR9, R5, 0x2, P6 ;  /* 0x00000009180dcc11 */ /* 0x000fe4000b0f1405 */
[----:B------:R-:W-:-:S02]  /*0e30*/  @P0 IADD3 R18, P6, PT, R14, UR28, RZ ;  /* 0x0000001c0e120c10 */ /* 0x000fc4000ffde0ff */
[----:B------:R-:W-:Y:S02]  /*0e40*/  @!P4 IADD3.X R28, PT, PT, R5, UR32, RZ, P5, !PT ;  /* 0x00000020051ccc10 */ /* 0x000fe4000affe4ff */
[----:B------:R-:W-:Y:S02]  /*0e50*/  @P0 IADD3.X R19, PT, PT, R15, UR29, RZ, P6, !PT ;  /* 0x0000001d0f130c10 */ /* 0x000fe4000b7fe4ff */
[C---:B------:R-:W-:Y:S02]  /*0e60*/  @!P4 LEA R10, P5, R11.reuse, UR8, 0x2 ;  /* 0x000000080b0acc11 */ /* 0x040fe4000f8a10ff */
[C---:B------:R-:W-:Y:S01]  /*0e70*/  @!P4 LEA R34, P6, R24.reuse, UR16, 0x2 ;  /* 0x000000101822cc11 */ /* 0x040fe2000f8c10ff */
[----:B------:R1:W3:Y:S01]  /*0e80*/  @P0 LDG.E R33, desc[UR22][R18.64] ;  /* 0x0000001612210981 */ /* 0x0002e2000c1e1900 */
[----:B------:R-:W-:Y:S02]  /*0e90*/  @!P4 LEA.HI.X R11, R11, UR9, R28, 0x2, P5 ;  /* 0x000000090b0bcc11 */ /* 0x000fe4000a8f141c */
[----:B------:R-:W-:-:S02]  /*0ea0*/  @!P4 IADD3 R25, P5, PT, R24, UR26, RZ ;  /* 0x0000001a1819cc10 */ /* 0x000fc4000ffbe0ff */
[----:B------:R-:W-:Y:S02]  /*0eb0*/  @!P4 LEA.HI.X R35, R24, UR17, R5, 0x2, P6 ;  /* 0x000000111823cc11 */ /* 0x000fe4000b0f1405 */
[----:B------:R-:W-:Y:S02]  /*0ec0*/  @P0 IADD3 R14, P6, PT, R14, UR37, RZ ;  /* 0x000000250e0e0c10 */ /* 0x000fe4000ffde0ff */
[----:B------:R-:W-:Y:S02]  /*0ed0*/  @!P4 IADD3.X R42, PT, PT, R5, UR32, RZ, P5, !PT ;  /* 0x00000020052acc10 */ /* 0x000fe4000affe4ff */
[----:B------:R-:W-:Y:S02]  /*0ee0*/  @!P4 LEA R24, P5, R25, UR16, 0x2 ;  /* 0x000000101918cc11 */ /* 0x000fe4000f8a10ff */
[----:B------:R-:W-:Y:S02]  /*0ef0*/  @P0 IADD3.X R15, PT, PT, R15, UR38, RZ, P6, !PT ;  /* 0x000000260f0f0c10 */ /* 0x000fe4000b7fe4ff */
[----:B------:R-:W-:Y:S01]  /*0f00*/  @!P4 LEA.HI.X R25, R25, UR17, R42, 0x2, P5 ;  /* 0x000000111919cc11 */ /* 0x000fe2000a8f142a */
[--C-:B------:R-:W-:Y:S01]  /*0f10*/  HADD2.F32 R39, -RZ, R9.reuse.H1_H1 ;  /* 0x30000009ff277230 */ /* 0x100fe20000004100 */
[----:B------:R-:W-:Y:S01]  /*0f20*/  IADD3 R5, P5, PT, R26, UR35, RZ ;  /* 0x000000231a057c10 */ /* 0x000fe2000ffbe0ff */
[----:B------:R-:W-:Y:S01]  /*0f30*/  HADD2.F32 R26, -RZ, R9.H0_H0 ;  /* 0x20000009ff1a7230 */ /* 0x000fe20000004100 */
[----:B------:R-:W-:Y:S01]  /*0f40*/  @P1 LEA R28, P6, R27, UR21, 0x2 ;  /* 0x000000151b1c1c11 */ /* 0x000fe2000f8c10ff */
[----:B------:R4:W3:Y:S01]  /*0f50*/  @P0 LDG.E R9, desc[UR22][R14.64] ;  /* 0x000000160e090981 */ /* 0x0008e2000c1e1900 */
[----:B------:R-:W-:-:S02]  /*0f60*/  @!P2 IMAD.MOV.U32 R37, RZ, RZ, RZ ;  /* 0x000000ffff25a224 */ /* 0x000fc400078e00ff */
[----:B0-----:R-:W-:Y:S01]  /*0f70*/  FADD R22, R39, R39 ;  /* 0x0000002727167221 */ /* 0x001fe20000000000 */
[----:B------:R-:W-:Y:S01]  /*0f80*/  @P1 LEA.HI.X R29, R27, UR24, R40, 0x2, P6 ;  /* 0x000000181b1d1c11 */ /* 0x000fe2000b0f1428 */
[----:B------:R-:W-:Y:S02]  /*0f90*/  @!P2 IMAD.MOV.U32 R30, RZ, RZ, RZ ;  /* 0x000000ffff1ea224 */ /* 0x000fe400078e00ff */
[C---:B------:R-:W-:Y:S01]  /*0fa0*/  FMUL R27, R26.reuse, R26 ;  /* 0x0000001a1a1b7220 */ /* 0x040fe20000400000 */
[C---:B------:R-:W-:Y:S01]  /*0fb0*/  FSETP.GT.AND P2, PT, R26.reuse, RZ, PT ;  /* 0x000000ff1a00720b */ /* 0x040fe20003f44000 */
[----:B------:R-:W-:Y:S01]  /*0fc0*/  FADD R26, R26, R26 ;  /* 0x0000001a1a1a7221 */ /* 0x000fe20000000000 */
[--C-:B-1----:R-:W-:Y:S01]  /*0fd0*/  HADD2.F32 R19, -RZ, R37.reuse.H0_H0 ;  /* 0x20000025ff137230 */ /* 0x102fe20000004100 */
[----:B------:R-:W-:Y:S01]  /*0fe0*/  FMNMX R22, RZ, R22, !PT ;  /* 0x00000016ff167209 */ /* 0x000fe20007800000 */
[----:B------:R-:W-:Y:S02]  /*0ff0*/  HADD2.F32 R37, -RZ, R37.H1_H1 ;  /* 0x30000025ff257230 */ /* 0x000fe40000004100 */
[----:B----4-:R-:W-:-:S02]  /*1000*/  HADD2.F32 R14, -RZ, R36.H0_H0 ;  /* 0x20000024ff0e7230 */ /* 0x010fc40000004100 */
[----:B------:R-:W-:Y:S01]  /*1010*/  HADD2.F32 R36, -RZ, R36.H1_H1 ;  /* 0x30000024ff247230 */ /* 0x000fe20000004100 */
[----:B------:R-:W-:Y:S01]  /*1020*/  FSEL R42, R27, RZ, P2 ;  /* 0x000000ff1b2a7208 */ /* 0x000fe20001000000 */
[----:B------:R-:W-:Y:S01]  /*1030*/  UMOV UR5, 0x3f800000 ;  /* 0x3f80000000057882 */ /* 0x000fe20000000000 */
[C---:B------:R-:W-:Y:S01]  /*1040*/  FSETP.GT.AND P2, PT, R39.reuse, RZ, PT ;  /* 0x000000ff2700720b */ /* 0x040fe20003f44000 */
[----:B------:R-:W-:Y:S01]  /*1050*/  FMUL R39, R39, R39 ;  /* 0x0000002727277220 */ /* 0x000fe20000400000 */
[----:B------:R-:W-:Y:S01]  /*1060*/  FMNMX R26, RZ, R26, !PT ;  /* 0x0000001aff1a7209 */ /* 0x000fe20007800000 */
[----:B------:R-:W-:Y:S01]  /*1070*/  FMUL R48, R22, R37 ;  /* 0x0000002516307220 */ /* 0x000fe20000400000 */
[----:B------:R-:W-:Y:S01]  /*1080*/  @P3 R2UR UR5, R16 ;  /* 0x00000000100532ca */ /* 0x000fe200000e0000 */
[----:B------:R-:W-:Y:S01]  /*1090*/  FADD R16, R14, R14 ;  /* 0x0000000e0e107221 */ /* 0x000fe20000000000 */
[----:B------:R-:W-:Y:S01]  /*10a0*/  FADD R22, R36, R36 ;  /* 0x0000002424167221 */ /* 0x000fe20000000000 */
[----:B------:R-:W-:-:S02]  /*10b0*/  HADD2.F32 R15, -RZ, R30.H0_H0 ;  /* 0x2000001eff0f7230 */ /* 0x000fc40000004100 */
[----:B------:R-:W-:Y:S01]  /*10c0*/  FMUL R18, R26, R19 ;  /* 0x000000131a127220 */ /* 0x000fe20000400000 */
[----:B------:R-:W-:Y:S01]  /*10d0*/  FMUL R42, R19, R42 ;  /* 0x0000002a132a7220 */ /* 0x000fe20000400000 */
[----:B------:R-:W-:Y:S01]  /*10e0*/  FSEL R40, R39, RZ, P2 ;  /* 0x000000ff27287208 */ /* 0x000fe20001000000 */
[--C-:B------:R-:W-:Y:S01]  /*10f0*/  HADD2.F32 R19, -RZ, R3.reuse.H0_H0 ;  /* 0x20000003ff137230 */ /* 0x100fe20000004100 */
[C---:B------:R-:W-:Y:S01]  /*1100*/  FSETP.GT.AND P2, PT, R14.reuse, RZ, PT ;  /* 0x000000ff0e00720b */ /* 0x040fe20003f44000 */
[----:B------:R-:W-:Y:S01]  /*1110*/  HADD2.F32 R3, -RZ, R3.H1_H1 ;  /* 0x30000003ff037230 */ /* 0x000fe20000004100 */
[----:B------:R-:W-:Y:S01]  /*1120*/  FMNMX R16, RZ, R16, !PT ;  /* 0x00000010ff107209 */ /* 0x000fe20007800000 */
[----:B------:R-:W-:Y:S01]  /*1130*/  FMUL R14, R14, R14 ;  /* 0x0000000e0e0e7220 */ /* 0x000fe20000400000 */
[----:B------:R-:W-:Y:S01]  /*1140*/  FMNMX R22, RZ, R22, !PT ;  /* 0x00000016ff167209 */ /* 0x000fe20007800000 */
[----:B------:R-:W-:Y:S01]  /*1150*/  FMUL R18, R18, R15 ;  /* 0x0000000f12127220 */ /* 0x000fe20000400000 */
[----:B------:R-:W-:-:S02]  /*1160*/  HADD2.F32 R15, -RZ, R30.H1_H1 ;  /* 0x3000001eff0f7230 */ /* 0x000fc40000004100 */
[----:B------:R-:W-:Y:S01]  /*1170*/  FMUL R16, R16, R19 ;  /* 0x0000001310107220 */ /* 0x000fe20000400000 */
[--C-:B------:R-:W-:Y:S02]  /*1180*/  HADD2.F32 R27, -RZ, R2.reuse.H0_H0 ;  /* 0x20000002ff1b7230 */ /* 0x100fe40000004100 */
[----:B------:R-:W-:Y:S01]  /*1190*/  FMUL R22, R22, R3 ;  /* 0x0000000316167220 */ /* 0x000fe20000400000 */
[----:B------:R-:W-:Y:S01]  /*11a0*/  HADD2.F32 R39, -RZ, R2.H1_H1 ;  /* 0x30000002ff277230 */ /* 0x000fe20000004100 */
[----:B------:R-:W-:Y:S01]  /*11b0*/  FSEL R14, R14, RZ, P2 ;  /* 0x000000ff0e0e7208 */ /* 0x000fe20001000000 */
[----:B------:R-:W-:Y:S01]  /*11c0*/  FMUL R48, R48, R15 ;  /* 0x0000000f30307220 */ /* 0x000fe20000400000 */
[----:B------:R-:W-:Y:S01]  /*11d0*/  FMUL R27, R16, R27 ;  /* 0x0000001b101b7220 */ /* 0x000fe20000400000 */
[----:B------:R-:W-:Y:S01]  /*11e0*/  FMUL R43, R37, R40 ;  /* 0x00000028252b7220 */ /* 0x000fe20000400000 */
[----:B------:R-:W-:Y:S01]  /*11f0*/  FMUL R39, R22, R39 ;  /* 0x0000002716277220 */ /* 0x000fe20000400000 */
[C---:B------:R-:W-:Y:S01]  /*1200*/  FSETP.GT.AND P2, PT, R36.reuse, RZ, PT ;  /* 0x000000ff2400720b */ /* 0x040fe20003f44000 */
[----:B------:R-:W-:Y:S01]  /*1210*/  FMUL R40, R19, R14 ;  /* 0x0000000e13287220 */ /* 0x000fe20000400000 */
[----:B------:R-:W-:Y:S01]  /*1220*/  FMUL R36, R36, R36 ;  /* 0x0000002424247220 */ /* 0x000fe20000400000 */
[----:B------:R-:W-:Y:S01]  /*1230*/  FMUL R14, R18, UR5 ;  /* 0x00000005120e7c20 */ /* 0x000fe20008400000 */
[----:B------:R-:W-:Y:S01]  /*1240*/  FMUL R2, R48, UR5 ;  /* 0x0000000530027c20 */ /* 0x000fe20008400000 */
[----:B------:R-:W-:Y:S01]  /*1250*/  FMUL R15, R27, UR5 ;  /* 0x000000051b0f7c20 */ /* 0x000fe20008400000 */
[----:B------:R-:W-:Y:S01]  /*1260*/  FMUL R23, R39, UR5 ;  /* 0x0000000527177c20 */ /* 0x000fe20008400000 */
[----:B------:R-:W-:-:S02]  /*1270*/  FSEL R30, R36, RZ, P2 ;  /* 0x000000ff241e7208 */ /* 0x000fc40001000000 */
[----:B------:R-:W-:Y:S02]  /*1280*/  F2FP.BF16.F32.PACK_AB R14, RZ, R14 ;  /* 0x0000000eff0e723e */ /* 0x000fe400000010ff */
[----:B------:R-:W-:Y:S02]  /*1290*/  F2FP.BF16.F32.PACK_AB R36, RZ, R2 ;  /* 0x00000002ff24723e */ /* 0x000fe400000010ff */
[----:B------:R-:W-:Y:S02]  /*12a0*/  F2FP.BF16.F32.PACK_AB R15, RZ, R15 ;  /* 0x0000000fff0f723e */ /* 0x000fe400000010ff */
[----:B------:R-:W-:Y:S02]  /*12b0*/  F2FP.BF16.F32.PACK_AB R23, RZ, R23 ;  /* 0x00000017ff17723e */ /* 0x000fe400000010ff */
[----:B------:R-:W-:Y:S02]  /*12c0*/  @!P4 PRMT R14, R14, 0x5410, R36 ;  /* 0x000054100e0ec816 */ /* 0x000fe40000000024 */
[----:B------:R-:W-:-:S02]  /*12d0*/  @!P4 PRMT R15, R15, 0x5410, R23 ;  /* 0x000054100f0fc816 */ /* 0x000fc40000000017 */
[----:B------:R-:W-:Y:S01]  /*12e0*/  @P1 IADD3 R16, P2, P3, R5, UR35, R20 ;  /* 0x0000002305101c10 */ /* 0x000fe2000fb5e014 */
[----:B------:R-:W-:Y:S01]  /*12f0*/  FMUL R30, R3, R30 ;  /* 0x0000001e031e7220 */ /* 0x000fe20000400000 */
[----:B------:R-:W-:Y:S01]  /*1300*/  IADD3.X R17, PT, PT, R17, UR36, RZ, P5, !PT ;  /* 0x0000002411117c10 */ /* 0x000fe2000affe4ff */
[----:B------:R-:W-:Y:S01]  /*1310*/  FMUL R2, R42, UR5 ;  /* 0x000000052a027c20 */ /* 0x000fe20008400000 */
[----:B------:R-:W-:Y:S01]  /*1320*/  FMUL R37, R43, UR5 ;  /* 0x000000052b257c20 */ /* 0x000fe20008400000 */
[----:B------:R-:W-:Y:S01]  /*1330*/  @!P4 STG.E desc[UR22][R12.64], R14 ;  /* 0x0000000e0c00c986 */ /* 0x000fe2000c101916 */
[----:B------:R-:W-:Y:S01]  /*1340*/  FMUL R3, R40, UR5 ;  /* 0x0000000528037c20 */ /* 0x000fe20008400000 */
[----:B------:R-:W-:Y:S02]  /*1350*/  FMUL R22, R30, UR5 ;  /* 0x000000051e167c20 */ /* 0x000fe40008400000 */
[----:B------:R0:W-:Y:S01]  /*1360*/  @!P4 STG.E desc[UR22][R10.64], R15 ;  /* 0x0000000f0a00c986 */ /* 0x0001e2000c101916 */
[----:B------:R-:W-:-:S02]  /*1370*/  @P1 IADD3.X R19, PT, PT, R17, UR36, RZ, P2, P3 ;  /* 0x0000002411131c10 */ /* 0x000fc400097e64ff */
[----:B------:R-:W-:Y:S02]  /*1380*/  F2FP.BF16.F32.PACK_AB R2, RZ, R2 ;  /* 0x00000002ff02723e */ /* 0x000fe400000010ff */
[----:B------:R-:W-:Y:S01]  /*1390*/  F2FP.BF16.F32.PACK_AB R37, RZ, R37 ;  /* 0x00000025ff25723e */ /* 0x000fe200000010ff */
[C---:B0-----:R-:W-:Y:S01]  /*13a0*/  @P1 IMAD.SHL.U32 R10, R16.reuse, 0x4, RZ ;  /* 0x00000004100a1824 */ /* 0x041fe200078e00ff */
[----:B------:R-:W-:Y:S02]  /*13b0*/  @P1 SHF.L.U64.HI R11, R16, 0x2, R19 ;  /* 0x00000002100b1819 */ /* 0x000fe40000010213 */
[----:B------:R-:W-:Y:S02]  /*13c0*/  F2FP.BF16.F32.PACK_AB R3, RZ, R3 ;  /* 0x00000003ff03723e */ /* 0x000fe400000010ff */
[----:B------:R-:W-:Y:S02]  /*13d0*/  @P1 IADD3 R12, P2, PT, R10, UR28, RZ ;  /* 0x0000001c0a0c1c10 */ /* 0x000fe4000ff5e0ff */
[----:B------:R-:W-:-:S02]  /*13e0*/  F2FP.BF16.F32.PACK_AB R22, RZ, R22 ;  /* 0x00000016ff16723e */ /* 0x000fc400000010ff */
[----:B------:R-:W-:Y:S01]  /*13f0*/  @!P4 PRMT R2, R2, 0x5410, R37 ;  /* 0x000054100202c816 */ /* 0x000fe20000000025 */
[----:B------:R-:W-:Y:S01]  /*1400*/  @!P1 IMAD.MOV.U32 R19, RZ, RZ, RZ ;  /* 0x000000ffff139224 */ /* 0x000fe200078e00ff */
[----:B------:R-:W-:Y:S02]  /*1410*/  @P1 IADD3.X R13, PT, PT, R11, UR29, RZ, P2, !PT ;  /* 0x0000001d0b0d1c10 */ /* 0x000fe400097fe4ff */
[----:B------:R-:W-:Y:S01]  /*1420*/  @!P4 PRMT R3, R3, 0x5410, R22 ;  /* 0x000054100303c816 */ /* 0x000fe20000000016 */
[----:B------:R-:W-:Y:S01]  /*1430*/  @!P4 STG.E desc[UR22][R34.64], R2 ;  /* 0x000000022200c986 */ /* 0x000fe2000c101916 */
[----:B------:R-:W-:Y:S02]  /*1440*/  ISETP.GE.U32.AND P2, PT, R41, UR13, PT ;  /* 0x0000000d29007c0c */ /* 0x000fe4000bf46070 */
[----:B------:R-:W-:Y:S01]  /*1450*/  @P1 IADD3 R10, P3, PT, R10, UR37, RZ ;  /* 0x000000250a0a1c10 */ /* 0x000fe2000ff7e0ff */
[----:B------:R-:W-:Y:S01]  /*1460*/  @!P1 IMAD.MOV.U32 R16, RZ, RZ, RZ ;  /* 0x000000ffff109224 */ /* 0x000fe200078e00ff */
[----:B------:R0:W-:Y:S01]  /*1470*/  @!P4 STG.E desc[UR22][R24.64], R3 ;  /* 0x000000031800c986 */ /* 0x0001e2000c101916 */
[----:B------:R-:W-:Y:S01]  /*1480*/  @!P1 IMAD.MOV.U32 R26, RZ, RZ, RZ ;  /* 0x000000ffff1a9224 */ /* 0x000fe200078e00ff */
[----:B------:R-:W-:-:S02]  /*1490*/  @P1 IADD3.X R11, PT, PT, R11, UR38, RZ, P3, !PT ;  /* 0x000000260b0b1c10 */ /* 0x000fc40009ffe4ff */
[----:B------:R-:W5:Y:S04]  /*14a0*/  @P1 LDG.E R19, desc[UR22][R12.64] ;  /* 0x000000160c131981 */ /* 0x000f68000c1e1900 */
[----:B------:R-:W5:Y:S04]  /*14b0*/  @P1 LDG.E R16, desc[UR22][R10.64] ;  /* 0x000000160a101981 */ /* 0x000f68000c1e1900 */
[----:B------:R1:W5:Y:S01]  /*14c0*/  @P1 LDG.E R26, desc[UR22][R28.64] ;  /* 0x000000161c1a1981 */ /* 0x000362000c1e1900 */
[C---:B------:R-:W-:Y:S02]  /*14d0*/  ISETP.GE.U32.OR P2, PT, R38.reuse, UR14, P2 ;  /* 0x0000000e26007c0c */ /* 0x040fe40009746470 */
[----:B0-----:R-:W-:-:S02]  /*14e0*/  IADD3 R24, P3, PT, R38, R5, RZ ;  /* 0x0000000526187210 */ /* 0x001fc40007f7e0ff */
[----:B------:R-:W-:Y:S01]  /*14f0*/  FMNMX R18, RZ, |R18|, !PT ;  /* 0x40000012ff127209 */ /* 0x000fe20007800000 */
[----:B------:R-:W-:Y:S03]  /*1500*/  BSSY.RECONVERGENT B0, `(.L_x_4629) ;  /* 0x000002d000007945 */ /* 0x000fe60003800200 */
[----:B------:R-:W-:Y:S01]  /*1510*/  FMNMX3 R48, |R48|, R18, |R27|, !PT ;  /* 0x0000001230307276 */ /* 0x000fe2000780061b */
[----:B------:R-:W-:Y:S02]  /*1520*/  @!P1 IMAD.MOV.U32 R18, RZ, RZ, RZ ;  /* 0x000000ffff129224 */ /* 0x000fe400078e00ff */
[----:B------:R-:W-:-:S05]  /*1530*/  @!P0 IMAD.MOV.U32 R31, RZ, RZ, RZ ;  /* 0x000000ffff1f8224 */ /* 0x000fca00078e00ff */
[--C-:B--2---:R-:W-:Y:S02]  /*1540*/  HADD2.F32 R45, -RZ, R31.reuse.H0_H0 ;  /* 0x2000001fff2d7230 */ /* 0x104fe40000004100 */
[----:B-1----:R-:W-:Y:S02]  /*1550*/  HADD2.F32 R28, -RZ, R31.H1_H1 ;  /* 0x3000001fff1c7230 */ /* 0x002fe40000004100 */
[----:B------:R-:W-:-:S05]  /*1560*/  @!P0 IMAD.MOV.U32 R33, RZ, RZ, RZ ;  /* 0x000000ffff218224 */ /* 0x000fca00078e00ff */
[--C-:B---3--:R-:W-:Y:S02]  /*1570*/  HADD2.F32 R41, -RZ, R33.reuse.H0_H0 ;  /* 0x20000021ff297230 */ /* 0x108fe40000004100 */
[----:B------:R-:W-:-:S03]  /*1580*/  HADD2.F32 R35, -RZ, R33.H1_H1 ;  /* 0x30000021ff237230 */ /* 0x000fc60000004100 */
[----:B------:R-:W-:Y:S02]  /*1590*/  FADD R25, R41, R41 ;  /* 0x0000002929197221 */ /* 0x000fe40000000000 */
[----:B------:R-:W-:-:S03]  /*15a0*/  FADD R12, R35, R35 ;  /* 0x00000023230c7221 */ /* 0x000fc60000000000 */
[----:B------:R-:W-:Y:S02]  /*15b0*/  FMNMX R10, RZ, R25, !PT ;  /* 0x00000019ff0a7209 */ /* 0x000fe40007800000 */
[----:B------:R-:W-:Y:S01]  /*15c0*/  FMNMX R13, RZ, R12, !PT ;  /* 0x0000000cff0d7209 */ /* 0x000fe20007800000 */
[----:B------:R-:W-:Y:S02]  /*15d0*/  @!P0 IMAD.MOV.U32 R9, RZ, RZ, RZ ;  /* 0x000000ffff098224 */ /* 0x000fe400078e00ff */
[----:B------:R-:W-:Y:S02]  /*15e0*/  FMUL R10, R10, R45 ;  /* 0x0000002d0a0a7220 */ /* 0x000fe40000400000 */
[----:B------:R-:W-:Y:S01]  /*15f0*/  FMUL R13, R13, R28 ;  /* 0x0000001c0d0d7220 */ /* 0x000fe20000400000 */
[--C-:B------:R-:W-:Y:S02]  /*1600*/  HADD2.F32 R11, -RZ, R9.reuse.H0_H0 ;  /* 0x20000009ff0b7230 */ /* 0x100fe40000004100 */
[----:B------:R-:W-:-:S03]  /*1610*/  HADD2.F32 R38, -RZ, R9.H1_H1 ;  /* 0x30000009ff267230 */ /* 0x000fc60000004100 */
[----:B------:R-:W-:Y:S01]  /*1620*/  FMUL R44, R10, R11 ;  /* 0x0000000b0a2c7220 */ /* 0x000fe20000400000 */
[----:B------:R-:W-:Y:S01]  /*1630*/  @!P1 CS2R R10, SRZ ;  /* 0x00000000000a9805 */ /* 0x000fe2000001ff00 */
[----:B------:R-:W-:Y:S01]  /*1640*/  FMUL R38, R13, R38 ;  /* 0x000000260d267220 */ /* 0x000fe20000400000 */
        /* <DEDUP_REMOVED lines=24> */
.L_x_4630:
[----:B------:R-:W-:Y:S05]  /*17d0*/  BSYNC.RECONVERGENT B0 ;  /* 0x0000000000007941 */ /* 0x000fea0003800200 */
.L_x_4629:
[--C-:B------:R-:W-:Y:S02]  /*17e0*/  HADD2.F32 R31, -RZ, R32.reuse.H0_H0 ;  /* 0x20000020ff1f7230 */ /* 0x100fe40000004100 */
[----:B0-----:R-:W-:Y:S01]  /*17f0*/  FMUL R13, R44, UR5 ;  /* 0x000000052c0d7c20 */ /* 0x001fe20008400000 */
[--C-:B------:R-:W-:Y:S02]  /*1800*/  HADD2.F32 R29, -RZ, R21.reuse.H0_H0 ;  /* 0x20000015ff1d7230 */ /* 0x100fe40000004100 */
[----:B------:R-:W-:Y:S01]  /*1810*/  FMUL R34, R38, UR5 ;  /* 0x0000000526227c20 */ /* 0x000fe20008400000 */
[----:B------:R-:W-:Y:S02]  /*1820*/  HADD2.F32 R32, -RZ, R32.H1_H1 ;  /* 0x30000020ff207230 */ /* 0x000fe40000004100 */
[----:B------:R-:W-:Y:S01]  /*1830*/  FADD R7, R31, R31 ;  /* 0x0000001f1f077221 */ /* 0x000fe20000000000 */
[----:B------:R-:W-:Y:S01]  /*1840*/  HADD2.F32 R21, -RZ, R21.H1_H1 ;  /* 0x30000015ff157230 */ /* 0x000fe20000004100 */
[----:B------:R-:W-:Y:S01]  /*1850*/  @!P2 LEA R46, P0, R24, UR8, 0x2 ;  /* 0x00000008182eac11 */ /* 0x000fe2000f8010ff */
[--C-:B------:R-:W-:Y:S01]  /*1860*/  HADD2.F32 R50, -RZ, R4.reuse.H0_H0 ;  /* 0x20000004ff327230 */ /* 0x100fe20000004100 */
[----:B------:R-:W-:Y:S01]  /*1870*/  F2FP.BF16.F32.PACK_AB R13, RZ, R13 ;  /* 0x0000000dff0d723e */ /* 0x000fe200000010ff */
[----:B------:R-:W-:Y:S01]  /*1880*/  HADD2.F32 R33, -RZ, R4.H1_H1 ;  /* 0x30000004ff217230 */ /* 0x000fe20000004100 */
[----:B------:R-:W-:Y:S01]  /*1890*/  FMNMX R12, RZ, R7, !PT ;  /* 0x00000007ff0c7209 */ /* 0x000fe20007800000 */
[----:B------:R-:W-:Y:S01]  /*18a0*/  IMAD.X R9, RZ, RZ, R17, P3 ;  /* 0x000000ffff097224 */ /* 0x000fe200018e0611 */
[----:B------:R-:W-:Y:S01]  /*18b0*/  F2FP.BF16.F32.PACK_AB R34, RZ, R34 ;  /* 0x00000022ff22723e */ /* 0x000fe200000010ff */
[----:B------:R-:W-:-:S02]  /*18c0*/  USHF.L.U32 UR6, UR26, 0x1, URZ ;  /* 0x000000011a067899 */ /* 0x000fc400080006ff */
[----:B------:R-:W-:Y:S01]  /*18d0*/  @!P2 IADD3 R27, P3, PT, R24, UR26, RZ ;  /* 0x0000001a181bac10 */ /* 0x000fe2000ff7e0ff */
[----:B------:R-:W-:Y:S01]  /*18e0*/  FMUL R7, R12, R29 ;  /* 0x0000001d0c077220 */ /* 0x000fe20000400000 */
[----:B------:R-:W-:Y:S01]  /*18f0*/  FADD R12, R32, R32 ;  /* 0x00000020200c7221 */ /* 0x000fe20000000000 */
[----:B------:R-:W-:Y:S02]  /*1900*/  @!P2 LEA.HI.X R47, R24, UR9, R9, 0x2, P0 ;  /* 0x00000009182fac11 */ /* 0x000fe400080f1409 */
[----:B------:R-:W-:Y:S01]  /*1910*/  FMUL R7, R7, R50 ;  /* 0x0000003207077220 */ /* 0x000fe20000400000 */
[----:B------:R-:W-:Y:S02]  /*1920*/  @!P2 PRMT R13, R13, 0x5410, R34 ;  /* 0x000054100d0da816 */ /* 0x000fe40000000022 */
[----:B------:R-:W-:Y:S02]  /*1930*/  FMNMX R12, RZ, R12, !PT ;  /* 0x0000000cff0c7209 */ /* 0x000fe40007800000 */
[----:B------:R-:W-:Y:S01]  /*1940*/  @!P2 IADD3.X R4, PT, PT, R9, UR32, RZ, P3, !PT ;  /* 0x000000200904ac10 */ /* 0x000fe20009ffe4ff */
[----:B------:R0:W-:Y:S01]  /*1950*/  @!P2 STG.E desc[UR22][R46.64], R13 ;  /* 0x0000000d2e00a986 */ /* 0x0001e2000c101916 */
[----:B------:R-:W-:Y:S01]  /*1960*/  FSETP.GT.AND P0, PT, R41, RZ, PT ;  /* 0x000000ff2900720b */ /* 0x000fe20003f04000 */
[----:B------:R-:W-:Y:S01]  /*1970*/  FMUL R12, R12, R21 ;  /* 0x000000150c0c7220 */ /* 0x000fe20000400000 */
[----:B------:R-:W-:Y:S01]  /*1980*/  FSETP.GT.AND P1, PT, R35, RZ, PT ;  /* 0x000000ff2300720b */ /* 0x000fe20003f24000 */
[----:B------:R-:W-:Y:S01]  /*1990*/  FMUL R41, R41, R41 ;  /* 0x0000002929297220 */ /* 0x000fe20000400000 */
[----:B------:R-:W-:Y:S01]  /*19a0*/  FMUL R35, R35, R35 ;  /* 0x0000002323237220 */ /* 0x000fe20000400000 */
[----:B------:R-:W-:Y:S01]  /*19b0*/  FMUL R33, R12, R33 ;  /* 0x000000210c217220 */ /* 0x000fe20000400000 */
[----:B------:R-:W-:Y:S01]  /*19c0*/  FMUL R12, R7, UR5 ;  /* 0x00000005070c7c20 */ /* 0x000fe20008400000 */
[----:B------:R-:W-:-:S02]  /*19d0*/  SHF.R.U32.HI R8, RZ, 0x5, R8 ;  /* 0x00000005ff087819 */ /* 0x000fc40000011608 */
[----:B------:R-:W-:Y:S01]  /*19e0*/  FMUL R25, R33, UR5 ;  /* 0x0000000521197c20 */ /* 0x000fe20008400000 */
[----:B------:R-:W-:Y:S02]  /*19f0*/  FSEL R35, R35, RZ, P1 ;  /* 0x000000ff23237208 */ /* 0x000fe40000800000 */
[----:B------:R-:W-:Y:S02]  /*1a00*/  F2FP.BF16.F32.PACK_AB R12, RZ, R12 ;  /* 0x0000000cff0c723e */ /* 0x000fe400000010ff */
[----:B------:R-:W-:Y:S01]  /*1a10*/  F2FP.BF16.F32.PACK_AB R25, RZ, R25 ;  /* 0x00000019ff19723e */ /* 0x000fe200000010ff */
[----:B------:R-:W-:Y:S01]  /*1a20*/  FMUL R28, R28, R35 ;  /* 0x000000231c1c7220 */ /* 0x000fe20000400000 */
[C---:B0-----:R-:W-:Y:S02]  /*1a30*/  @!P2 LEA R46, P3, R27.reuse, UR8, 0x2 ;  /* 0x000000081b2eac11 */ /* 0x041fe4000f8610ff */
[----:B------:R-:W-:Y:S01]  /*1a40*/  @!P2 PRMT R12, R12, 0x5410, R25 ;  /* 0x000054100c0ca816 */ /* 0x000fe20000000019 */
[----:B------:R-:W-:Y:S01]  /*1a50*/  FMUL R35, R28, UR5 ;  /* 0x000000051c237c20 */ /* 0x000fe20008400000 */
[----:B------:R-:W-:-:S02]  /*1a60*/  @!P2 LEA.HI.X R47, R27, UR9, R4, 0x2, P3 ;  /* 0x000000091b2fac11 */ /* 0x000fc400098f1404 */
[----:B------:R-:W-:Y:S01]  /*1a70*/  FSEL R4, R41, RZ, P0 ;  /* 0x000000ff29047208 */ /* 0x000fe20000000000 */
[----:B------:R-:W-:Y:S01]  /*1a80*/  IMAD.SHL.U32 R41, R8, 0x4, RZ ;  /* 0x0000000408297824 */ /* 0x000fe200078e00ff */
[----:B------:R-:W-:Y:S01]  /*1a90*/  @!P2 LEA R50, P0, R24, UR16, 0x2 ;  /* 0x000000101832ac11 */ /* 0x000fe2000f8010ff */
[----:B------:R0:W-:Y:S01]  /*1aa0*/  @!P2 STG.E desc[UR22][R46.64], R12 ;  /* 0x0000000c2e00a986 */ /* 0x0001e2000c101916 */
[----:B------:R-:W-:Y:S01]  /*1ab0*/  FSETP.GT.AND P1, PT, R31, RZ, PT ;  /* 0x000000ff1f00720b */ /* 0x000fe20003f24000 */
[----:B------:R-:W-:Y:S01]  /*1ac0*/  VIADD R41, R41, 0x3 ;  /* 0x0000000329297836 */ /* 0x000fe20000000000 */
[C---:B------:R-:W-:Y:S01]  /*1ad0*/  FSETP.GT.AND P3, PT, R32.reuse, RZ, PT ;  /* 0x000000ff2000720b */ /* 0x040fe20003f64000 */
[----:B------:R-:W-:Y:S01]  /*1ae0*/  FMUL R32, R32, R32 ;  /* 0x0000002020207220 */ /* 0x000fe20000400000 */
[----:B------:R-:W-:Y:S01]  /*1af0*/  @!P2 LEA.HI.X R51, R24, UR17, R9, 0x2, P0 ;  /* 0x000000111833ac11 */ /* 0x000fe200080f1409 */
[----:B------:R-:W-:Y:S01]  /*1b00*/  FMUL R27, R45, R4 ;  /* 0x000000042d1b7220 */ /* 0x000fe20000400000 */
[----:B------:R-:W-:-:S02]  /*1b10*/  ISETP.GE.U32.AND P0, PT, R41, UR13, PT ;  /* 0x0000000d29007c0c */ /* 0x000fc4000bf06070 */
[----:B------:R-:W-:Y:S01]  /*1b20*/  FSEL R32, R32, RZ, P3 ;  /* 0x000000ff20207208 */ /* 0x000fe20001800000 */
[----:B------:R-:W-:Y:S01]  /*1b30*/  FMUL R4, R27, UR5 ;  /* 0x000000051b047c20 */ /* 0x000fe20008400000 */
[----:B------:R-:W-:Y:S01]  /*1b40*/  F2FP.BF16.F32.PACK_AB R35, RZ, R35 ;  /* 0x00000023ff23723e */ /* 0x000fe200000010ff */
[----:B0-----:R-:W-:Y:S01]  /*1b50*/  FMUL R46, R31, R31 ;  /* 0x0000001f1f2e7220 */ /* 0x001fe20000400000 */
[----:B------:R-:W-:Y:S02]  /*1b60*/  VIADD R31, R55, 0x1d ;  /* 0x0000001d371f7836 */ /* 0x000fe40000000000 */
[----:B------:R-:W-:Y:S01]  /*1b70*/  FMUL R21, R21, R32 ;  /* 0x0000002015157220 */ /* 0x000fe20000400000 */
[----:B------:R-:W-:Y:S02]  /*1b80*/  F2FP.BF16.F32.PACK_AB R4, RZ, R4 ;  /* 0x00000004ff04723e */ /* 0x000fe400000010ff */
[----:B------:R-:W-:Y:S02]  /*1b90*/  FSEL R46, R46, RZ, P1 ;  /* 0x000000ff2e2e7208 */ /* 0x000fe40000800000 */
[----:B------:R-:W-:-:S02]  /*1ba0*/  @!P2 IADD3 R24, P1, PT, R24, UR26, RZ ;  /* 0x0000001a1818ac10 */ /* 0x000fc4000ff3e0ff */
[----:B------:R-:W-:Y:S01]  /*1bb0*/  LOP3.LUT R31, R31, 0x1f, RZ, 0xc0, !PT ;  /* 0x0000001f1f1f7812 */ /* 0x000fe200078ec0ff */
[----:B------:R-:W-:Y:S01]  /*1bc0*/  FMUL R29, R29, R46 ;  /* 0x0000002e1d1d7220 */ /* 0x000fe20000400000 */
[----:B------:R-:W-:Y:S01]  /*1bd0*/  @!P2 IADD3.X R45, PT, PT, R9, UR32, RZ, P1, !PT ;  /* 0x00000020092dac10 */ /* 0x000fe20008ffe4ff */
[----:B------:R-:W-:Y:S01]  /*1be0*/  FMUL R9, R21, UR5 ;  /* 0x0000000515097c20 */ /* 0x000fe20008400000 */
[C---:B------:R-:W-:Y:S01]  /*1bf0*/  @!P2 LEA R52, P1, R24.reuse, UR16, 0x2 ;  /* 0x000000101834ac11 */ /* 0x040fe2000f8210ff */
[----:B------:R-:W-:Y:S01]  /*1c00*/  FMUL R41, R29, UR5 ;  /* 0x000000051d297c20 */ /* 0x000fe20008400000 */
[----:B------:R-:W-:Y:S02]  /*1c10*/  ISETP.LT.U32.AND P0, PT, R31, UR14, !P0 ;  /* 0x0000000e1f007c0c */ /* 0x000fe4000c701070 */
[----:B------:R-:W-:Y:S02]  /*1c20*/  @!P2 LEA.HI.X R53, R24, UR17, R45, 0x2, P1 ;  /* 0x000000111835ac11 */ /* 0x000fe400088f142d */
[----:B------:R-:W-:-:S02]  /*1c30*/  IADD3 R32, P1, PT, R5, UR6, RZ ;  /* 0x0000000605207c10 */ /* 0x000fc4000ff3e0ff */
[----:B------:R-:W-:Y:S02]  /*1c40*/  F2FP.BF16.F32.PACK_AB R24, RZ, R9 ;  /* 0x00000009ff18723e */ /* 0x000fe400000010ff */
[----:B------:R-:W-:Y:S02]  /*1c50*/  IADD3.X R17, PT, PT, R17, UR36, RZ, P1, !PT ;  /* 0x0000002411117c10 */ /* 0x000fe40008ffe4ff */
[----:B------:R-:W-:Y:S02]  /*1c60*/  IADD3 R46, P1, PT, R31, R32, RZ ;  /* 0x000000201f2e7210 */ /* 0x000fe40007f3e0ff */
[----:B------:R-:W-:Y:S02]  /*1c70*/  @!P2 PRMT R4, R4, 0x5410, R35 ;  /* 0x000054100404a816 */ /* 0x000fe40000000023 */
[----:B------:R-:W-:Y:S01]  /*1c80*/  FMNMX R39, |R39|, R48, !PT ;  /* 0x0000003027277209 */ /* 0x000fe20007800200 */
[----:B------:R-:W-:Y:S01]  /*1c90*/  IMAD.X R47, RZ, RZ, R17, P1 ;  /* 0x000000ffff2f7224 */ /* 0x000fe200008e0611 */
[----:B------:R-:W-:Y:S01]  /*1ca0*/  @P0 IADD3 R9, P1, PT, R46, UR6, RZ ;  /* 0x000000062e090c10 */ /* 0x000fe2000ff3e0ff */
[----:B------:R0:W-:Y:S01]  /*1cb0*/  @!P2 STG.E desc[UR22][R50.64], R4 ;  /* 0x000000043200a986 */ /* 0x0001e2000c101916 */
[----:B------:R-:W-:Y:S01]  /*1cc0*/  IMAD.SHL.U32 R8, R8, 0x8, RZ ;  /* 0x0000000808087824 */ /* 0x000fe200078e00ff */
[----:B------:R-:W-:-:S02]  /*1cd0*/  F2FP.BF16.F32.PACK_AB R5, RZ, R41 ;  /* 0x00000029ff05723e */ /* 0x000fc400000010ff */
[----:B------:R-:W-:Y:S01]  /*1ce0*/  @P0 IMAD.SHL.U32 R48, R9, 0x4, RZ ;  /* 0x0000000409300824 */ /* 0x000fe200078e00ff */
[----:B------:R-:W-:Y:S01]  /*1cf0*/  ULOP3.LUT UR6, UR26, 0xfffffffe, URZ, 0xc0, !UPT ;  /* 0xfffffffe1a067892 */ /* 0x000fe2000f8ec0ff */
[----:B------:R-:W-:Y:S01]  /*1d00*/  IMAD R8, R8, UR34, RZ ;  /* 0x0000002208087c24 */ /* 0x000fe2000f8e02ff */
[----:B------:R-:W-:Y:S02]  /*1d10*/  @!P2 PRMT R5, R5, 0x5410, R24 ;  /* 0x000054100505a816 */ /* 0x000fe40000000018 */
[----:B0-----:R-:W-:Y:S02]  /*1d20*/  @P0 IADD3.X R50, PT, PT, R47, UR36, RZ, P1, !PT ;  /* 0x000000242f320c10 */ /* 0x001fe40008ffe4ff */
[----:B------:R-:W-:Y:S01]  /*1d30*/  VIADD R8, R8, UR6 ;  /* 0x0000000608087c36 */ /* 0x000fe20008000000 */
[----:B------:R-:W-:Y:S01]  /*1d40*/  @P0 IADD3 R56, P1, PT, R48, UR28, RZ ;  /* 0x0000001c30380c10 */ /* 0x000fe2000ff3e0ff */
[----:B------:R0:W-:Y:S01]  /*1d50*/  @!P2 STG.E desc[UR22][R52.64], R5 ;  /* 0x000000053400a986 */ /* 0x0001e2000c101916 */
[----:B------:R-:W-:-:S02]  /*1d60*/  @P0 SHF.L.U64.HI R9, R9, 0x2, R50 ;  /* 0x0000000209090819 */ /* 0x000fc40000010232 */
[----:B------:R-:W-:Y:S02]  /*1d70*/  @!P0 CS2R R50, SRZ ;  /* 0x0000000000328805 */ /* 0x000fe4000001ff00 */
[----:B------:R-:W-:Y:S02]  /*1d80*/  @P0 IADD3.X R57, PT, PT, R9, UR29, RZ, P1, !PT ;  /* 0x0000001d09390c10 */ /* 0x000fe40008ffe4ff */
[----:B------:R-:W-:-:S03]  /*1d90*/  @P0 IADD3 R48, P1, PT, R48, UR37, RZ ;  /* 0x0000002530300c10 */ /* 0x000fc6000ff3e0ff */
[----:B------:R1:W5:Y:S01]  /*1da0*/  @P0 LDG.E R51, desc[UR22][R56.64] ;  /* 0x0000001638330981 */ /* 0x000362000c1e1900 */
[----:B------:R-:W-:Y:S01]  /*1db0*/  @P0 IADD3.X R49, PT, PT, R9, UR38, RZ, P1, !PT ;  /* 0x0000002609310c10 */ /* 0x000fe20008ffe4ff */
[----:B------:R-:W-:Y:S01]  /*1dc0*/  @!P0 IMAD.MOV.U32 R41, RZ, RZ, RZ ;  /* 0x000000ffff298224 */ /* 0x000fe200078e00ff */
[----:B------:R-:W-:-:S04]  /*1dd0*/  IADD3 R8, P1, P2, R31, UR6, R8 ;  /* 0x000000061f087c10 */ /* 0x000fc8000fa3e008 */
[----:B------:R-:W-:Y:S01]  /*1de0*/  IADD3.X R9, PT, PT, RZ, UR27, R6, P1, P2 ;  /* 0x0000001bff097c10 */ /* 0x000fe20008fe4406 */
[----:B------:R-:W-:Y:S01]  /*1df0*/  BSSY.RECONVERGENT B0, `(.L_x_4631) ;  /* 0x000002e000007945 */ /* 0x000fe20003800200 */
[----:B------:R-:W-:Y:S01]  /*1e00*/  @P0 IADD3 R45, P1, PT, R8, UR6, RZ ;  /* 0x00000006082d0c10 */ /* 0x000fe2000ff3e0ff */
[----:B------:R1:W5:Y:S03]  /*1e10*/  @P0 LDG.E R41, desc[UR22][R48.64] ;  /* 0x0000001630290981 */ /* 0x000366000c1e1900 */
[----:B------:R-:W-:Y:S02]  /*1e20*/  @P0 IADD3.X R6, PT, PT, R9, UR27, RZ, P1, !PT ;  /* 0x0000001b09060c10 */ /* 0x000fe40008ffe4ff */
[----:B0-----:R-:W-:-:S04]  /*1e30*/  @P0 LEA R52, P1, R45, UR21, 0x2 ;  /* 0x000000152d340c11 */ /* 0x001fc8000f8210ff */
[----:B------:R-:W-:-:S05]  /*1e40*/  @P0 LEA.HI.X R53, R45, UR24, R6, 0x2, P1 ;  /* 0x000000182d350c11 */ /* 0x000fca00088f1406 */
[----:B------:R1:W5:Y:S01]  /*1e50*/  @P0 LDG.E R50, desc[UR22][R52.64] ;  /* 0x0000001634320981 */ /* 0x000362000c1e1900 */
[----:B------:R-:W-:Y:S02]  /*1e60*/  FMNMX R39, |R42|, R39, !PT ;  /* 0x000000272a277209 */ /* 0x000fe40007800200 */
[----:B------:R-:W-:Y:S01]  /*1e70*/  @!P0 CS2R R48, SRZ ;  /* 0x0000000000308805 */ /* 0x000fe2000001ff00 */
[----:B------:R-:W0:Y:S01]  /*1e80*/  S2R R6, SR_TID.X ;  /* 0x0000000000067919 */ /* 0x000e220000002100 */
[----:B------:R-:W-:-:S04]  /*1e90*/  FMNMX3 R39, |R43|, R39, |R40|, !PT ;  /* 0x000000272b277276 */ /* 0x000fc80007800628 */
[----:B------:R-:W-:-:S04]  /*1ea0*/  FMNMX R39, |R30|, R39, !PT ;  /* 0x000000271e277209 */ /* 0x000fc80007800200 */
[----:B------:R-:W-:-:S04]  /*1eb0*/  FMNMX R39, R39, |R44|, !PT ;  /* 0x4000002c27277209 */ /* 0x000fc80007800000 */
[----:B------:R-:W-:-:S04]  /*1ec0*/  FMNMX3 R38, |R38|, R39, |R7|, !PT ;  /* 0x0000002726267276 */ /* 0x000fc80007800607 */
[----:B------:R-:W-:-:S04]  /*1ed0*/  FMNMX R38, |R33|, R38, !PT ;  /* 0x0000002621267209 */ /* 0x000fc80007800200 */
[----:B------:R-:W-:-:S04]  /*1ee0*/  FMNMX R38, |R27|, R38, !PT ;  /* 0x000000261b267209 */ /* 0x000fc80007800200 */
[----:B------:R-:W-:-:S04]  /*1ef0*/  FMNMX3 R28, |R28|, R38, |R29|, !PT ;  /* 0x000000261c1c7276 */ /* 0x000fc8000780061d */
[----:B------:R-:W-:Y:S01]  /*1f00*/  FMNMX R27, |R21|, R28, !PT ;  /* 0x0000001c151b7209 */ /* 0x000fe20007800200 */
[----:B------:R-:W-:Y:S01]  /*1f10*/  @!P0 IMAD.MOV.U32 R21, RZ, RZ, RZ ;  /* 0x000000ffff158224 */ /* 0x000fe200078e00ff */
[----:B0-----:R-:W-:Y:S01]  /*1f20*/  SHF.R.U32.HI R30, RZ, 0x5, R6 ;  /* 0x00000005ff1e7819 */ /* 0x001fe20000011606 */
[----:B-----5:R-:W-:-:S04]  /*1f30*/  HADD2.F32 R28, -RZ, R19.H0_H0 ;  /* 0x20000013ff1c7230 */ /* 0x020fc80000004100 */
[----:B------:R-:W-:-:S04]  /*1f40*/  IMAD.SHL.U32 R7, R30, 0x4, RZ ;  /* 0x000000041e077824 */ /* 0x000fc800078e00ff */
[----:B------:R-:W-:-:S05]  /*1f50*/  VIADD R39, R7, 0x2 ;  /* 0x0000000207277836 */ /* 0x000fca0000000000 */
[----:B------:R-:W-:-:S04]  /*1f60*/  ISETP.GE.U32.AND P1, PT, R39, UR13, PT ;  /* 0x0000000d27007c0c */ /* 0x000fc8000bf26070 */
[C---:B------:R-:W-:Y:S02]  /*1f70*/  ISETP.GE.U32.OR P1, PT, R20.reuse, UR14, P1 ;  /* 0x0000000e14007c0c */ /* 0x040fe40008f26470 */
[----:B------:R-:W-:Y:S01]  /*1f80*/  IADD3 R20, P2, PT, R20, R32, RZ ;  /* 0x0000002014147210 */ /* 0x000fe20007f5e0ff */
[----:B-1----:R-:W-:-:S12]  /*1f90*/  @!P0 BRA `(.L_x_4632) ;  /* 0x00000000004c8947 */ /* 0x002fd80003800000 */
        /* <DEDUP_REMOVED lines=19> */
.L_x_4632:
[----:B------:R-:W-:Y:S05]  /*20d0*/  BSYNC.RECONVERGENT B0 ;  /* 0x0000000000007941 */ /* 0x000fea0003800200 */
.L_x_4631:
[----:B------:R-:W-:Y:S02]  /*20e0*/  HADD2.F32 R45, -RZ, R19.H1_H1 ;  /* 0x30000013ff2d7230 */ /* 0x000fe40000004100 */
[C---:B------:R-:W-:Y:S01]  /*20f0*/  FADD R19, R28.reuse, R28 ;  /* 0x0000001c1c137221 */ /* 0x040fe20000000000 */
[C---:B0-----:R-:W-:Y:S01]  /*2100*/  FMUL R9, R28.reuse, R28 ;  /* 0x0000001c1c097220 */ /* 0x041fe20000400000 */
[----:B------:R-:W-:Y:S01]  /*2110*/  FSETP.GT.AND P0, PT, R28, RZ, PT ;  /* 0x000000ff1c00720b */ /* 0x000fe20003f04000 */
[--C-:B------:R-:W-:Y:S01]  /*2120*/  HADD2.F32 R44, -RZ, R26.reuse.H0_H0 ;  /* 0x2000001aff2c7230 */ /* 0x100fe20000004100 */
[C---:B------:R-:W-:Y:S01]  /*2130*/  FSETP.GT.AND P3, PT, R45.reuse, RZ, PT ;  /* 0x000000ff2d00720b */ /* 0x040fe20003f64000 */
[C---:B------:R-:W-:Y:S01]  /*2140*/  FADD R29, R45.reuse, R45 ;  /* 0x0000002d2d1d7221 */ /* 0x040fe20000000000 */
[----:B------:R-:W-:Y:S01]  /*2150*/  FMUL R45, R45, R45 ;  /* 0x0000002d2d2d7220 */ /* 0x000fe20000400000 */
[----:B------:R-:W-:Y:S01]  /*2160*/  FMNMX R19, RZ, R19, !PT ;  /* 0x00000013ff137209 */ /* 0x000fe20007800000 */
[----:B------:R-:W-:Y:S01]  /*2170*/  HADD2.F32 R28, -RZ, R26.H1_H1 ;  /* 0x3000001aff1c7230 */ /* 0x000fe20000004100 */
[----:B------:R-:W-:Y:S01]  /*2180*/  FSEL R9, R9, RZ, P0 ;  /* 0x000000ff09097208 */ /* 0x000fe20000000000 */
[----:B------:R-:W-:Y:S01]  /*2190*/  HADD2.F32 R26, -RZ, R11.H0_H0 ;  /* 0x2000000bff1a7230 */ /* 0x000fe20000004100 */
[----:B------:R-:W-:Y:S01]  /*21a0*/  FMNMX R29, RZ, R29, !PT ;  /* 0x0000001dff1d7209 */ /* 0x000fe20007800000 */
[----:B------:R-:W-:Y:S01]  /*21b0*/  FMUL R8, R19, R44 ;  /* 0x0000002c13087220 */ /* 0x000fe20000400000 */
[----:B------:R-:W-:Y:S01]  /*21c0*/  FSEL R45, R45, RZ, P3 ;  /* 0x000000ff2d2d7208 */ /* 0x000fe20001800000 */
[----:B------:R-:W-:Y:S01]  /*21d0*/  FMUL R44, R44, R9 ;  /* 0x000000092c2c7220 */ /* 0x000fe20000400000 */
[--C-:B------:R-:W-:Y:S01]  /*21e0*/  HADD2.F32 R19, -RZ, R16.reuse.H0_H0 ;  /* 0x20000010ff137230 */ /* 0x100fe20000004100 */
[----:B------:R-:W-:Y:S01]  /*21f0*/  FSETP.GT.AND P0, PT, R26, RZ, PT ;  /* 0x000000ff1a00720b */ /* 0x000fe20003f04000 */
[----:B------:R-:W-:-:S02]  /*2200*/  HADD2.F32 R9, -RZ, R16.H1_H1 ;  /* 0x30000010ff097230 */ /* 0x000fc40000004100 */
[----:B------:R-:W-:Y:S01]  /*2210*/  FMUL R16, R29, R28 ;  /* 0x0000001c1d107220 */ /* 0x000fe20000400000 */
[----:B------:R-:W-:Y:S01]  /*2220*/  FMUL R45, R28, R45 ;  /* 0x0000002d1c2d7220 */ /* 0x000fe20000400000 */
[----:B------:R-:W-:Y:S01]  /*2230*/  FADD R28, R26, R26 ;  /* 0x0000001a1a1c7221 */ /* 0x000fe20000000000 */
[----:B------:R-:W-:Y:S02]  /*2240*/  HADD2.F32 R29, -RZ, R11.H1_H1 ;  /* 0x3000000bff1d7230 */ /* 0x000fe40000004100 */
[----:B------:R-:W-:Y:S01]  /*2250*/  FMUL R9, R16, R9 ;  /* 0x0000000910097220 */ /* 0x000fe20000400000 */
[----:B------:R-:W-:Y:S02]  /*2260*/  HADD2.F32 R11, -RZ, R18.H0_H0 ;  /* 0x20000012ff0b7230 */ /* 0x000fe40000004100 */
[----:B------:R-:W-:Y:S01]  /*2270*/  FMUL R26, R26, R26 ;  /* 0x0000001a1a1a7220 */ /* 0x000fe20000400000 */
[----:B------:R-:W-:Y:S01]  /*2280*/  FMNMX R28, RZ, R28, !PT ;  /* 0x0000001cff1c7209 */ /* 0x000fe20007800000 */
[----:B------:R-:W-:-:S02]  /*2290*/  HADD2.F32 R16, -RZ, R10.H0_H0 ;  /* 0x2000000aff107230 */ /* 0x000fc40000004100 */
[----:B------:R-:W-:Y:S01]  /*22a0*/  FMUL R8, R8, R19 ;  /* 0x0000001308087220 */ /* 0x000fe20000400000 */
[C---:B------:R-:W-:Y:S01]  /*22b0*/  FADD R19, R29.reuse, R29 ;  /* 0x0000001d1d137221 */ /* 0x040fe20000000000 */
[----:B------:R-:W-:Y:S01]  /*22c0*/  FSEL R26, R26, RZ, P0 ;  /* 0x000000ff1a1a7208 */ /* 0x000fe20000000000 */
[----:B------:R-:W-:Y:S01]  /*22d0*/  FMUL R33, R28, R11 ;  /* 0x0000000b1c217220 */ /* 0x000fe20000400000 */
[C---:B------:R-:W-:Y:S01]  /*22e0*/  FSETP.GT.AND P0, PT, R29.reuse, RZ, PT ;  /* 0x000000ff1d00720b */ /* 0x040fe20003f04000 */
[----:B------:R-:W-:Y:S01]  /*22f0*/  FMUL R29, R29, R29 ;  /* 0x0000001d1d1d7220 */ /* 0x000fe20000400000 */
[----:B------:R-:W-:Y:S01]  /*2300*/  FMNMX R27, R27, |R8|, !PT ;  /* 0x400000081b1b7209 */ /* 0x000fe20007800000 */
[----:B------:R-:W-:Y:S01]  /*2310*/  FMUL R16, R33, R16 ;  /* 0x0000001021107220 */ /* 0x000fe20000400000 */
[----:B------:R-:W-:Y:S01]  /*2320*/  HADD2.F32 R18, -RZ, R18.H1_H1 ;  /* 0x30000012ff127230 */ /* 0x000fe20000004100 */
[----:B------:R-:W-:Y:S01]  /*2330*/  FMNMX R19, RZ, R19, !PT ;  /* 0x00000013ff137209 */ /* 0x000fe20007800000 */
[----:B------:R-:W-:-:S02]  /*2340*/  HADD2.F32 R38, -RZ, R10.H1_H1 ;  /* 0x3000000aff267230 */ /* 0x000fc40000004100 */
[----:B------:R-:W-:Y:S01]  /*2350*/  FMUL R10, R11, R26 ;  /* 0x0000001a0b0a7220 */ /* 0x000fe20000400000 */
[C---:B------:R-:W-:Y:S01]  /*2360*/  FMNMX3 R11, |R9|.reuse, R27, |R16|, !PT ;  /* 0x0000001b090b7276 */ /* 0x040fe20007800610 */
[----:B------:R-:W-:Y:S01]  /*2370*/  FMUL R32, R9, UR5 ;  /* 0x0000000509207c20 */ /* 0x000fe20008400000 */
[----:B------:R-:W-:Y:S01]  /*2380*/  IMAD.X R9, RZ, RZ, R17, P2 ;  /* 0x000000ffff097224 */ /* 0x000fe200010e0611 */
[----:B------:R-:W-:Y:S01]  /*2390*/  @!P1 IADD3 R17, P3, PT, R20, UR26, RZ ;  /* 0x0000001a14119c10 */ /* 0x000fe2000ff7e0ff */
[----:B------:R-:W-:Y:S01]  /*23a0*/  FMUL R19, R19, R18 ;  /* 0x0000001213137220 */ /* 0x000fe20000400000 */
[----:B------:R-:W-:Y:S01]  /*23b0*/  FSEL R29, R29, RZ, P0 ;  /* 0x000000ff1d1d7208 */ /* 0x000fe20000000000 */
[----:B------:R-:W-:Y:S01]  /*23c0*/  FMUL R43, R8, UR5 ;  /* 0x00000005082b7c20 */ /* 0x000fe20008400000 */
[----:B------:R-:W-:Y:S01]  /*23d0*/  @!P1 LEA R60, P2, R20, UR8, 0x2 ;  /* 0x00000008143c9c11 */ /* 0x000fe2000f8410ff */
[----:B------:R-:W-:Y:S01]  /*23e0*/  FMUL R38, R19, R38 ;  /* 0x0000002613267220 */ /* 0x000fe20000400000 */
[----:B------:R-:W-:Y:S01]  /*23f0*/  @!P1 IADD3.X R8, PT, PT, R9, UR32, RZ, P3, !PT ;  /* 0x0000002009089c10 */ /* 0x000fe20009ffe4ff */
[----:B------:R-:W-:Y:S01]  /*2400*/  FMUL R29, R18, R29 ;  /* 0x0000001d121d7220 */ /* 0x000fe20000400000 */
[----:B------:R-:W-:Y:S01]  /*2410*/  @!P1 LEA R58, P3, R17, UR8, 0x2 ;  /* 0x00000008113a9c11 */ /* 0x000fe2000f8610ff */
[----:B------:R-:W-:Y:S01]  /*2420*/  FMUL R16, R16, UR5 ;  /* 0x0000000510107c20 */ /* 0x000fe20008400000 */
[--C-:B------:R-:W-:Y:S01]  /*2430*/  @!P1 LEA.HI.X R61, R20, UR9, R9.reuse, 0x2, P2 ;  /* 0x00000009143d9c11 */ /* 0x100fe200090f1409 */
[----:B------:R-:W-:Y:S01]  /*2440*/  FMUL R27, R38, UR5 ;  /* 0x00000005261b7c20 */ /* 0x000fe20008400000 */
[C---:B------:R-:W-:Y:S01]  /*2450*/  @!P1 LEA R56, P0, R20.reuse, UR16, 0x2 ;  /* 0x0000001014389c11 */ /* 0x040fe2000f8010ff */
[----:B------:R-:W-:Y:S01]  /*2460*/  FMUL R33, R45, UR5 ;  /* 0x000000052d217c20 */ /* 0x000fe20008400000 */
[----:B------:R-:W-:Y:S01]  /*2470*/  @!P1 IADD3 R18, P2, PT, R20, UR26, RZ ;  /* 0x0000001a14129c10 */ /* 0x000fe2000ff5e0ff */
[----:B------:R-:W-:Y:S01]  /*2480*/  FMUL R26, R29, UR5 ;  /* 0x000000051d1a7c20 */ /* 0x000fe20008400000 */
[----:B------:R-:W-:Y:S01]  /*2490*/  @!P1 LEA.HI.X R59, R17, UR9, R8, 0x2, P3 ;  /* 0x00000009113b9c11 */ /* 0x000fe200098f1408 */
[----:B------:R-:W-:Y:S01]  /*24a0*/  FMUL R8, R44, UR5 ;  /* 0x000000052c087c20 */ /* 0x000fe20008400000 */
[----:B------:R-:W-:Y:S01]  /*24b0*/  @!P1 LEA.HI.X R57, R20, UR17, R9, 0x2, P0 ;  /* 0x0000001114399c11 */ /* 0x000fe200080f1409 */
[----:B------:R-:W-:Y:S01]  /*24c0*/  FMUL R17, R10, UR5 ;  /* 0x000000050a117c20 */ /* 0x000fe20008400000 */
[----:B------:R-:W-:Y:S01]  /*24d0*/  @!P1 IADD3.X R9, PT, PT, R9, UR32, RZ, P2, !PT ;  /* 0x0000002009099c10 */ /* 0x000fe200097fe4ff */
[----:B-----5:R-:W-:Y:S01]  /*24e0*/  HADD2.F32 R20, -RZ, R49.H0_H0 ;  /* 0x20000031ff147230 */ /* 0x020fe20000004100 */
[----:B------:R-:W-:Y:S01]  /*24f0*/  @!P1 LEA R52, P0, R18, UR16, 0x2 ;  /* 0x0000001012349c11 */ /* 0x000fe2000f8010ff */
[----:B------:R-:W-:Y:S01]  /*2500*/  USHF.L.U32 UR6, UR26, 0x1, URZ ;  /* 0x000000011a067899 */ /* 0x000fe200080006ff */
[----:B------:R-:W-:Y:S01]  /*2510*/  F2FP.BF16.F32.PACK_AB R43, RZ, R43 ;  /* 0x0000002bff2b723e */ /* 0x000fe200000010ff */
[--C-:B------:R-:W-:Y:S01]  /*2520*/  HADD2.F32 R54, -RZ, R51.reuse.H0_H0 ;  /* 0x20000033ff367230 */ /* 0x100fe20000004100 */
[----:B------:R-:W-:Y:S01]  /*2530*/  F2FP.BF16.F32.PACK_AB R32, RZ, R32 ;  /* 0x00000020ff20723e */ /* 0x000fe200000010ff */
[--C-:B------:R-:W-:Y:S01]  /*2540*/  HADD2.F32 R19, -RZ, R48.reuse.H0_H0 ;  /* 0x20000030ff137230 */ /* 0x100fe20000004100 */
[----:B------:R-:W-:Y:S01]  /*2550*/  F2FP.BF16.F32.PACK_AB R16, RZ, R16 ;  /* 0x00000010ff10723e */ /* 0x000fe200000010ff */
[----:B------:R-:W-:Y:S01]  /*2560*/  HADD2.F32 R51, -RZ, R51.H1_H1 ;  /* 0x30000033ff337230 */ /* 0x000fe20000004100 */
[----:B------:R-:W-:Y:S01]  /*2570*/  F2FP.BF16.F32.PACK_AB R27, RZ, R27 ;  /* 0x0000001bff1b723e */ /* 0x000fe200000010ff */
[----:B------:R-:W-:Y:S01]  /*2580*/  FADD R28, R54, R54 ;  /* 0x00000036361c7221 */ /* 0x000fe20000000000 */
[----:B------:R-:W-:Y:S01]  /*2590*/  @!P1 LEA.HI.X R53, R18, UR17, R9, 0x2, P0 ;  /* 0x0000001112359c11 */ /* 0x000fe200080f1409 */
[----:B------:R-:W-:Y:S01]  /*25a0*/  FADD R18, R20, R20 ;  /* 0x0000001414127221 */ /* 0x000fe20000000000 */
[----:B------:R-:W-:Y:S01]  /*25b0*/  F2FP.BF16.F32.PACK_AB R8, RZ, R8 ;  /* 0x00000008ff08723e */ /* 0x000fe200000010ff */
[----:B------:R-:W-:Y:S01]  /*25c0*/  HADD2.F32 R49, -RZ, R49.H1_H1 ;  /* 0x30000031ff317230 */ /* 0x000fe20000004100 */
[----:B------:R-:W-:Y:S01]  /*25d0*/  F2FP.BF16.F32.PACK_AB R33, RZ, R33 ;  /* 0x00000021ff21723e */ /* 0x000fe200000010ff */
[----:B------:R-:W-:Y:S01]  /*25e0*/  HADD2.F32 R48, -RZ, R48.H1_H1 ;  /* 0x30000030ff307230 */ /* 0x000fe20000004100 */
[----:B------:R-:W-:Y:S01]  /*25f0*/  F2FP.BF16.F32.PACK_AB R9, RZ, R17 ;  /* 0x00000011ff09723e */ /* 0x000fe200000010ff */
[----:B------:R-:W-:Y:S01]  /*2600*/  VIADD R17, R7, 0x3 ;  /* 0x0000000307117836 */ /* 0x000fe20000000000 */
[----:B------:R-:W-:Y:S01]  /*2610*/  F2FP.BF16.F32.PACK_AB R26, RZ, R26 ;  /* 0x0000001aff1a723e */ /* 0x000fe200000010ff */
[----:B------:R-:W-:Y:S01]  /*2620*/  IMAD.SHL.U32 R30, R30, 0x8, RZ ;  /* 0x000000081e1e7824 */ /* 0x000fe200078e00ff */
[----:B------:R-:W-:Y:S01]  /*2630*/  @!P1 PRMT R43, R43, 0x5410, R32 ;  /* 0x000054102b2b9816 */ /* 0x000fe20000000020 */
[----:B------:R-:W-:Y:S01]  /*2640*/  ULOP3.LUT UR12, UR12, 0xfffffffe, URZ, 0xc0, !UPT ;  /* 0xfffffffe0c0c7892 */ /* 0x000fe2000f8ec0ff */
[----:B------:R-:W-:Y:S01]  /*2650*/  @!P1 PRMT R16, R16, 0x5410, R27 ;  /* 0x0000541010109816 */ /* 0x000fe2000000001b */
[----:B------:R-:W-:Y:S01]  /*2660*/  BSSY.RECONVERGENT B0, `(.L_x_4633) ;  /* 0x00000f3000007945 */ /* 0x000fe20003800200 */
[----:B------:R-:W-:Y:S01]  /*2670*/  @!P1 PRMT R8, R8, 0x5410, R33 ;  /* 0x0000541008089816 */ /* 0x000fe20000000021 */
[----:B------:R-:W-:Y:S01]  /*2680*/  @!P1 STG.E desc[UR22][R60.64], R43 ;  /* 0x0000002b3c009986 */ /* 0x000fe2000c101916 */
[----:B------:R-:W-:-:S02]  /*2690*/  @!P1 PRMT R9, R9, 0x5410, R26 ;  /* 0x0000541009099816 */ /* 0x000fc4000000001a */
[----:B------:R-:W-:Y:S01]  /*26a0*/  ISETP.GE.U32.AND P0, PT, R17, UR13, PT ;  /* 0x0000000d11007c0c */ /* 0x000fe2000bf06070 */
[----:B------:R-:W-:Y:S01]  /*26b0*/  @!P1 STG.E desc[UR22][R58.64], R16 ;  /* 0x000000103a009986 */ /* 0x000fe2000c101916 */
[----:B------:R-:W-:Y:S02]  /*26c0*/  FMNMX R38, |R38|, R11, !PT ;  /* 0x0000000b26267209 */ /* 0x000fe40007800200 */
[----:B------:R-:W-:Y:S01]  /*26d0*/  ISETP.GE.U32.OR P0, PT, R31, UR14, P0 ;  /* 0x0000000e1f007c0c */ /* 0x000fe20008706470 */
[----:B------:R-:W-:Y:S01]  /*26e0*/  @!P1 STG.E desc[UR22][R56.64], R8 ;  /* 0x0000000838009986 */ /* 0x000fe2000c101916 */
[----:B------:R-:W-:Y:S02]  /*26f0*/  FMNMX R18, RZ, R18, !PT ;  /* 0x00000012ff127209 */ /* 0x000fe40007800000 */
[----:B------:R-:W-:Y:S01]  /*2700*/  FMNMX R28, RZ, R28, !PT ;  /* 0x0000001cff1c7209 */ /* 0x000fe20007800000 */
[----:B------:R0:W-:Y:S01]  /*2710*/  @!P1 STG.E desc[UR22][R52.64], R9 ;  /* 0x0000000934009986 */ /* 0x0001e2000c101916 */
[C---:B------:R-:W-:Y:S01]  /*2720*/  FSETP.GT.AND P1, PT, R20.reuse, RZ, PT ;  /* 0x000000ff1400720b */ /* 0x040fe20003f24000 */
[----:B------:R-:W-:Y:S01]  /*2730*/  FMUL R20, R20, R20 ;  /* 0x0000001414147220 */ /* 0x000fe20000400000 */
[----:B------:R-:W-:Y:S01]  /*2740*/  FMUL R31, R18, R19 ;  /* 0x00000013121f7220 */ /* 0x000fe20000400000 */
[--C-:B------:R-:W-:Y:S01]  /*2750*/  HADD2.F32 R18, -RZ, R21.reuse.H0_H0 ;  /* 0x20000015ff127230 */ /* 0x100fe20000004100 */
[----:B------:R-:W-:Y:S01]  /*2760*/  FMNMX R44, |R44|, R38, !PT ;  /* 0x000000262c2c7209 */ /* 0x000fe20007800200 */
[----:B------:R-:W-:Y:S01]  /*2770*/  HADD2.F32 R21, -RZ, R21.H1_H1 ;  /* 0x30000015ff157230 */ /* 0x000fe20000004100 */
[----:B------:R-:W-:-:S02]  /*2780*/  FSEL R20, R20, RZ, P1 ;  /* 0x000000ff14147208 */ /* 0x000fc40000800000 */
[----:B------:R-:W-:Y:S01]  /*2790*/  IADD3 R42, P1, PT, R46, UR6, RZ ;  /* 0x000000062e2a7c10 */ /* 0x000fe2000ff3e0ff */
[----:B------:R-:W-:Y:S01]  /*27a0*/  FMUL R18, R31, R18 ;  /* 0x000000121f127220 */ /* 0x000fe20000400000 */
[----:B------:R-:W-:Y:S01]  /*27b0*/  FADD R31, R49, R49 ;  /* 0x00000031311f7221 */ /* 0x000fe20000000000 */
[--C-:B0-----:R-:W-:Y:S01]  /*27c0*/  HADD2.F32 R53, -RZ, R50.reuse.H0_H0 ;  /* 0x20000032ff357230 */ /* 0x101fe20000004100 */
[----:B------:R-:W-:Y:S01]  /*27d0*/  IADD3.X R11, PT, PT, R47, UR36, RZ, P1, !PT ;  /* 0x000000242f0b7c10 */ /* 0x000fe20008ffe4ff */
[----:B------:R-:W-:Y:S01]  /*27e0*/  FMUL R20, R19, R20 ;  /* 0x0000001413147220 */ /* 0x000fe20000400000 */
[----:B------:R-:W-:Y:S01]  /*27f0*/  @!P0 LEA R58, P1, R42, UR8, 0x2 ;  /* 0x000000082a3a8c11 */ /* 0x000fe2000f8210ff */
[--C-:B------:R-:W-:Y:S02]  /*2800*/  HADD2.F32 R52, -RZ, R41.reuse.H0_H0 ;  /* 0x20000029ff347230 */ /* 0x100fe40000004100 */
[----:B------:R-:W-:Y:S01]  /*2810*/  FMUL R19, R28, R53 ;  /* 0x000000351c137220 */ /* 0x000fe20000400000 */
[----:B------:R-:W-:Y:S01]  /*2820*/  HADD2.F32 R50, -RZ, R50.H1_H1 ;  /* 0x30000032ff327230 */ /* 0x000fe20000004100 */
[C---:B------:R-:W-:Y:S01]  /*2830*/  @!P0 LEA.HI.X R59, R42.reuse, UR9, R11, 0x2, P1 ;  /* 0x000000092a3b8c11 */ /* 0x040fe200088f140b */
[----:B------:R-:W-:Y:S01]  /*2840*/  HADD2.F32 R41, -RZ, R41.H1_H1 ;  /* 0x30000029ff297230 */ /* 0x000fe20000004100 */
[----:B------:R-:W-:Y:S01]  /*2850*/  @!P0 IADD3 R47, P1, PT, R42, UR26, RZ ;  /* 0x0000001a2a2f8c10 */ /* 0x000fe2000ff3e0ff */
[----:B------:R-:W-:Y:S01]  /*2860*/  FMUL R52, R19, R52 ;  /* 0x0000003413347220 */ /* 0x000fe20000400000 */
[----:B------:R-:W-:Y:S01]  /*2870*/  FADD R19, R51, R51 ;  /* 0x0000003333137221 */ /* 0x000fe20000000000 */
[----:B------:R-:W-:-:S02]  /*2880*/  FMNMX R31, RZ, R31, !PT ;  /* 0x0000001fff1f7209 */ /* 0x000fc40007800000 */
[----:B------:R-:W-:Y:S02]  /*2890*/  @!P0 IADD3.X R46, PT, PT, R11, UR32, RZ, P1, !PT ;  /* 0x000000200b2e8c10 */ /* 0x000fe40008ffe4ff */
[----:B------:R-:W-:Y:S01]  /*28a0*/  @!P0 LEA R56, P1, R47, UR8, 0x2 ;  /* 0x000000082f388c11 */ /* 0x000fe2000f8210ff */
[----:B------:R-:W-:Y:S01]  /*28b0*/  FMUL R40, R31, R48 ;  /* 0x000000301f287220 */ /* 0x000fe20000400000 */
[----:B------:R-:W-:Y:S02]  /*28c0*/  FMNMX R19, RZ, R19, !PT ;  /* 0x00000013ff137209 */ /* 0x000fe40007800000 */
[----:B------:R-:W-:Y:S01]  /*28d0*/  @!P0 LEA.HI.X R57, R47, UR9, R46, 0x2, P1 ;  /* 0x000000092f398c11 */ /* 0x000fe200088f142e */
[----:B------:R-:W-:Y:S01]  /*28e0*/  FMUL R21, R40, R21 ;  /* 0x0000001528157220 */ /* 0x000fe20000400000 */
[----:B------:R-:W0:Y:S01]  /*28f0*/  S2R R46, SR_CgaCtaId ;  /* 0x00000000002e7919 */ /* 0x000e220000008800 */
[----:B------:R-:W-:Y:S01]  /*2900*/  FMUL R28, R19, R50 ;  /* 0x00000032131c7220 */ /* 0x000fe20000400000 */
[----:B------:R-:W-:Y:S01]  /*2910*/  FMUL R40, R52, UR5 ;  /* 0x0000000534287c20 */ /* 0x000fe20008400000 */
[----:B------:R-:W-:Y:S01]  /*2920*/  MOV R47, 0x400 ;  /* 0x00000400002f7802 */ /* 0x000fe20000000f00 */
[----:B------:R-:W-:Y:S01]  /*2930*/  FMUL R19, R18, UR5 ;  /* 0x0000000512137c20 */ /* 0x000fe20008400000 */
[----:B------:R-:W-:Y:S01]  /*2940*/  FMUL R41, R28, R41 ;  /* 0x000000291c297220 */ /* 0x000fe20000400000 */
[----:B------:R-:W-:Y:S01]  /*2950*/  FMUL R31, R21, UR5 ;  /* 0x00000005151f7c20 */ /* 0x000fe20008400000 */
[C---:B------:R-:W-:Y:S01]  /*2960*/  FSETP.GT.AND P1, PT, R49.reuse, RZ, PT ;  /* 0x000000ff3100720b */ /* 0x040fe20003f24000 */
[----:B------:R-:W-:Y:S01]  /*2970*/  FMUL R49, R49, R49 ;  /* 0x0000003131317220 */ /* 0x000fe20000400000 */
[----:B------:R-:W-:Y:S01]  /*2980*/  FMUL R28, R41, UR5 ;  /* 0x00000005291c7c20 */ /* 0x000fe20008400000 */
[----:B------:R-:W-:Y:S01]  /*2990*/  F2FP.BF16.F32.PACK_AB R40, RZ, R40 ;  /* 0x00000028ff28723e */ /* 0x000fe200000010ff */
[----:B------:R-:W-:Y:S01]  /*29a0*/  VIADD R47, R47, 0x20 ;  /* 0x000000202f2f7836 */ /* 0x000fe20000000000 */
[----:B------:R-:W-:-:S02]  /*29b0*/  F2FP.BF16.F32.PACK_AB R19, RZ, R19 ;  /* 0x00000013ff13723e */ /* 0x000fc400000010ff */
[----:B------:R-:W-:Y:S02]  /*29c0*/  F2FP.BF16.F32.PACK_AB R28, RZ, R28 ;  /* 0x0000001cff1c723e */ /* 0x000fe400000010ff */
[----:B------:R-:W-:Y:S02]  /*29d0*/  F2FP.BF16.F32.PACK_AB R31, RZ, R31 ;  /* 0x0000001fff1f723e */ /* 0x000fe400000010ff */
[----:B------:R-:W-:Y:S01]  /*29e0*/  FMNMX3 R10, |R45|, R44, |R10|, !PT ;  /* 0x0000002c2d0a7276 */ /* 0x000fe2000780060a */
[C---:B------:R-:W-:Y:S01]  /*29f0*/  FMUL R45, R54.reuse, R54 ;  /* 0x00000036362d7220 */ /* 0x040fe20000400000 */
[----:B------:R-:W-:Y:S02]  /*2a00*/  FSEL R49, R49, RZ, P1 ;  /* 0x000000ff31317208 */ /* 0x000fe40000800000 */
[----:B------:R-:W-:Y:S02]  /*2a10*/  FSETP.GT.AND P1, PT, R54, RZ, PT ;  /* 0x000000ff3600720b */ /* 0x000fe40003f24000 */
[----:B------:R-:W-:Y:S01]  /*2a20*/  @!P0 PRMT R40, R40, 0x5410, R28 ;  /* 0x0000541028288816 */ /* 0x000fe2000000001c */
[----:B------:R-:W-:Y:S01]  /*2a30*/  FMUL R48, R48, R49 ;  /* 0x0000003130307220 */ /* 0x000fe20000400000 */
[----:B------:R-:W-:-:S02]  /*2a40*/  @!P0 PRMT R19, R19, 0x5410, R31 ;  /* 0x0000541013138816 */ /* 0x000fc4000000001f */
[----:B------:R-:W-:Y:S01]  /*2a50*/  @!P0 IADD3 R44, P3, PT, R42, UR26, RZ ;  /* 0x0000001a2a2c8c10 */ /* 0x000fe2000ff7e0ff */
[----:B------:R-:W-:Y:S01]  /*2a60*/  @!P0 STG.E desc[UR22][R58.64], R40 ;  /* 0x000000283a008986 */ /* 0x000fe2000c101916 */
[----:B------:R-:W-:Y:S02]  /*2a70*/  FSEL R54, R45, RZ, P1 ;  /* 0x000000ff2d367208 */ /* 0x000fe40000800000 */
[----:B0-----:R-:W-:Y:S01]  /*2a80*/  LEA R38, R46, R47, 0x18 ;  /* 0x0000002f2e267211 */ /* 0x001fe200078ec0ff */
[----:B------:R0:W-:Y:S01]  /*2a90*/  @!P0 STG.E desc[UR22][R56.64], R19 ;  /* 0x0000001338008986 */ /* 0x0001e2000c101916 */
[C---:B------:R-:W-:Y:S01]  /*2aa0*/  @!P0 LEA R46, P2, R42.reuse, UR16, 0x2 ;  /* 0x000000102a2e8c11 */ /* 0x040fe2000f8410ff */
[----:B------:R-:W-:Y:S01]  /*2ab0*/  FMUL R54, R53, R54 ;  /* 0x0000003635367220 */ /* 0x000fe20000400000 */
[----:B------:R-:W-:Y:S02]  /*2ac0*/  LOP3.LUT R45, RZ, R7, RZ, 0x33, !PT ;  /* 0x00000007ff2d7212 */ /* 0x000fe400078e33ff */
[----:B------:R-:W-:-:S02]  /*2ad0*/  @!P0 LEA.HI.X R47, R42, UR17, R11, 0x2, P2 ;  /* 0x000000112a2f8c11 */ /* 0x000fc400090f140b */
[----:B------:R-:W-:Y:S01]  /*2ae0*/  @!P0 IADD3.X R11, PT, PT, R11, UR32, RZ, P3, !PT ;  /* 0x000000200b0b8c10 */ /* 0x000fe20009ffe4ff */
[----:B------:R-:W-:Y:S01]  /*2af0*/  IMAD.IADD R53, R45, 0x1, R6 ;  /* 0x000000012d357824 */ /* 0x000fe200078e0206 */
[----:B------:R-:W-:Y:S01]  /*2b00*/  FMNMX R29, |R29|, R10, !PT ;  /* 0x0000000a1d1d7209 */ /* 0x000fe20007800200 */
[----:B------:R-:W-:Y:S01]  /*2b10*/  VIADD R45, R45, UR14 ;  /* 0x0000000e2d2d7c36 */ /* 0x000fe20008000000 */
[----:B------:R-:W-:Y:S01]  /*2b20*/  LOP3.LUT R10, R6, 0x1f, RZ, 0xc0, !PT ;  /* 0x0000001f060a7812 */ /* 0x000fe200078ec0ff */
[----:B------:R-:W-:Y:S01]  /*2b30*/  IMAD.SHL.U32 R53, R53, 0x4, RZ ;  /* 0x0000000435357824 */ /* 0x000fe200078e00ff */
[----:B0-----:R-:W-:Y:S02]  /*2b40*/  @!P0 LEA R56, P1, R44, UR16, 0x2 ;  /* 0x000000102c388c11 */ /* 0x001fe4000f8210ff */
[----:B------:R-:W-:Y:S01]  /*2b50*/  PRMT R14, R14, 0x5410, R15 ;  /* 0x000054100e0e7816 */ /* 0x000fe2000000000f */
[----:B------:R-:W-:Y:S01]  /*2b60*/  IMAD R49, R10, 0x84, RZ ;  /* 0x000000840a317824 */ /* 0x000fe200078e02ff */
[----:B------:R-:W-:Y:S01]  /*2b70*/  @!P0 LEA.HI.X R57, R44, UR17, R11, 0x2, P1 ;  /* 0x000000112c398c11 */ /* 0x000fe200088f140b */
[----:B------:R-:W-:Y:S01]  /*2b80*/  IMAD.SHL.U32 R11, R55, 0x4, RZ ;  /* 0x00000004370b7824 */ /* 0x000fe200078e00ff */
[----:B------:R-:W-:Y:S01]  /*2b90*/  PRMT R15, R13, 0x5410, R12 ;  /* 0x000054100d0f7816 */ /* 0x000fe2000000000c */
[----:B------:R-:W-:Y:S01]  /*2ba0*/  IMAD.IADD R12, R6, 0x1, -R39 ;  /* 0x00000001060c7824 */ /* 0x000fe200078e0a27 */
[C---:B------:R-:W-:Y:S01]  /*2bb0*/  FSETP.GT.AND P1, PT, R51.reuse, RZ, PT ;  /* 0x000000ff3300720b */ /* 0x040fe20003f24000 */
[----:B------:R-:W-:Y:S01]  /*2bc0*/  FMUL R51, R51, R51 ;  /* 0x0000003333337220 */ /* 0x000fe20000400000 */
[----:B------:R-:W-:Y:S01]  /*2bd0*/  LOP3.LUT R11, R11, 0x7c, RZ, 0xc0, !PT ;  /* 0x0000007c0b0b7812 */ /* 0x000fe200078ec0ff */
[----:B------:R-:W-:Y:S01]  /*2be0*/  IMAD.IADD R44, R49, 0x1, R38 ;  /* 0x00000001312c7824 */ /* 0x000fe200078e0226 */
[----:B------:R-:W-:Y:S01]  /*2bf0*/  LOP3.LUT R53, R53, 0x7c, RZ, 0xc0, !PT ;  /* 0x0000007c35357812 */ /* 0x000fe200078ec0ff */
[----:B------:R-:W-:Y:S01]  /*2c00*/  IMAD.SHL.U32 R12, R12, 0x4, RZ ;  /* 0x000000040c0c7824 */ /* 0x000fe200078e00ff */
[----:B------:R-:W-:Y:S01]  /*2c10*/  FSEL R39, R51, RZ, P1 ;  /* 0x000000ff33277208 */ /* 0x000fe20000800000 */
[C---:B------:R-:W-:Y:S01]  /*2c20*/  IMAD.IADD R11, R44.reuse, 0x1, R11 ;  /* 0x000000012c0b7824 */ /* 0x040fe200078e020b */
[----:B------:R-:W-:Y:S01]  /*2c30*/  PRMT R43, R43, 0x5410, R16 ;  /* 0x000054102b2b7816 */ /* 0x000fe20000000010 */
[----:B------:R-:W-:-:S02]  /*2c40*/  IMAD.IADD R42, R44, 0x1, R53 ;  /* 0x000000012c2a7824 */ /* 0x000fc400078e0235 */
[----:B------:R-:W-:Y:S01]  /*2c50*/  FMUL R16, R20, UR5 ;  /* 0x0000000514107c20 */ /* 0x000fe20008400000 */
[----:B------:R-:W-:Y:S01]  /*2c60*/  IMAD.IADD R13, R6, 0x1, -R17 ;  /* 0x00000001060d7824 */ /* 0x000fe200078e0a11 */
[----:B------:R-:W-:Y:S01]  /*2c70*/  LOP3.LUT R17, R12, 0x7c, RZ, 0xc0, !PT ;  /* 0x0000007c0c117812 */ /* 0x000fe200078ec0ff */
[----:B------:R-:W-:Y:S01]  /*2c80*/  FMUL R39, R50, R39 ;  /* 0x0000002732277220 */ /* 0x000fe20000400000 */
[----:B------:R0:W-:Y:S01]  /*2c90*/  STS [R11], R14 ;  /* 0x0000000e0b007388 */ /* 0x0001e20000000800 */
[----:B------:R-:W-:Y:S01]  /*2ca0*/  F2FP.BF16.F32.PACK_AB R16, RZ, R16 ;  /* 0x00000010ff10723e */ /* 0x000fe200000010ff */
[----:B------:R-:W-:Y:S01]  /*2cb0*/  IMAD.SHL.U32 R13, R13, 0x4, RZ ;  /* 0x000000040d0d7824 */ /* 0x000fe200078e00ff */
[----:B------:R-:W-:Y:S01]  /*2cc0*/  FMNMX R29, R29, |R52|, !PT ;  /* 0x400000341d1d7209 */ /* 0x000fe20007800000 */
[----:B------:R1:W-:Y:S01]  /*2cd0*/  STS [R42], R15 ;  /* 0x0000000f2a007388 */ /* 0x0003e20000000800 */
[----:B------:R-:W-:Y:S02]  /*2ce0*/  IMAD.IADD R12, R44, 0x1, R17 ;  /* 0x000000012c0c7824 */ /* 0x000fe400078e0211 */
[----:B------:R-:W-:Y:S01]  /*2cf0*/  FMUL R17, R48, UR5 ;  /* 0x0000000530117c20 */ /* 0x000fe20008400000 */
[----:B------:R-:W-:Y:S01]  /*2d00*/  FMNMX3 R18, |R41|, R29, |R18|, !PT ;  /* 0x0000001d29127276 */ /* 0x000fe20007800612 */
[----:B------:R-:W-:Y:S01]  /*2d10*/  IMAD R29, R30, UR7, RZ ;  /* 0x000000071e1d7c24 */ /* 0x000fe2000f8e02ff */
[----:B------:R-:W-:Y:S01]  /*2d20*/  LOP3.LUT R13, R13, 0x7c, RZ, 0xc0, !PT ;  /* 0x0000007c0d0d7812 */ /* 0x000fe200078ec0ff */
[----:B0-----:R-:W-:Y:S01]  /*2d30*/  FMUL R14, R54, UR5 ;  /* 0x00000005360e7c20 */ /* 0x001fe20008400000 */
[----:B------:R-:W-:Y:S01]  /*2d40*/  F2FP.BF16.F32.PACK_AB R17, RZ, R17 ;  /* 0x00000011ff11723e */ /* 0x000fe200000010ff */
[----:B------:R0:W-:Y:S01]  /*2d50*/  STS [R12], R43 ;  /* 0x0000002b0c007388 */ /* 0x0001e20000000800 */
[----:B------:R-:W-:Y:S01]  /*2d60*/  FMNMX R21, |R21|, R18, !PT ;  /* 0x0000001215157209 */ /* 0x000fe20007800200 */
[----:B-1----:R-:W-:Y:S01]  /*2d70*/  FMUL R15, R39, UR5 ;  /* 0x00000005270f7c20 */ /* 0x002fe20008400000 */
[----:B------:R-:W-:Y:S01]  /*2d80*/  F2FP.BF16.F32.PACK_AB R14, RZ, R14 ;  /* 0x0000000eff0e723e */ /* 0x000fe200000010ff */
[----:B------:R-:W-:Y:S01]  /*2d90*/  IMAD.IADD R13, R44, 0x1, R13 ;  /* 0x000000012c0d7824 */ /* 0x000fe200078e020d */
[----:B------:R-:W-:-:S02]  /*2da0*/  @!P0 PRMT R16, R16, 0x5410, R17 ;  /* 0x0000541010108816 */ /* 0x000fc40000000011 */
[----:B------:R-:W-:Y:S02]  /*2db0*/  F2FP.BF16.F32.PACK_AB R15, RZ, R15 ;  /* 0x0000000fff0f723e */ /* 0x000fe400000010ff */
[----:B------:R-:W-:Y:S01]  /*2dc0*/  PRMT R40, R40, 0x5410, R19 ;  /* 0x0000541028287816 */ /* 0x000fe20000000013 */
[----:B------:R-:W-:Y:S01]  /*2dd0*/  IMAD.WIDE.U32 R18, R30, UR31, RZ ;  /* 0x0000001f1e127c25 */ /* 0x000fe2000f8e00ff */
[----:B------:R-:W-:Y:S02]  /*2de0*/  @!P0 PRMT R14, R14, 0x5410, R15 ;  /* 0x000054100e0e8816 */ /* 0x000fe4000000000f */
[----:B------:R-:W-:Y:S01]  /*2df0*/  FMNMX R21, |R54|, R21, !PT ;  /* 0x0000001536157209 */ /* 0x000fe20007800200 */
[----:B------:R0:W-:Y:S01]  /*2e00*/  STS [R13], R40 ;  /* 0x000000280d007388 */ /* 0x0001e20000000800 */
[----:B------:R-:W-:Y:S01]  /*2e10*/  IMAD.IADD R19, R19, 0x1, R29 ;  /* 0x0000000113137824 */ /* 0x000fe200078e021d */
[----:B------:R-:W-:Y:S02]  /*2e20*/  PRMT R37, R37, 0x5410, R22 ;  /* 0x0000541025257816 */ /* 0x000fe40000000016 */
[----:B------:R0:W-:Y:S01]  /*2e30*/  @!P0 STG.E desc[UR22][R46.64], R14 ;  /* 0x0000000e2e008986 */ /* 0x0001e2000c101916 */
[----:B------:R-:W-:-:S02]  /*2e40*/  FMNMX3 R21, |R39|, R21, |R20|, !PT ;  /* 0x0000001527157276 */ /* 0x000fc40007800614 */
[----:B------:R-:W-:Y:S01]  /*2e50*/  PRMT R36, R36, 0x5410, R23 ;  /* 0x0000541024247816 */ /* 0x000fe20000000017 */
[----:B------:R0:W-:Y:S01]  /*2e60*/  @!P0 STG.E desc[UR22][R56.64], R16 ;  /* 0x0000001038008986 */ /* 0x0001e2000c101916 */
[----:B------:R-:W-:Y:S02]  /*2e70*/  ISETP.LT.U32.AND P0, PT, R7, UR14, PT ;  /* 0x0000000e07007c0c */ /* 0x000fe4000bf01070 */
[----:B------:R-:W-:Y:S02]  /*2e80*/  FMNMX R48, |R48|, R21, !PT ;  /* 0x0000001530307209 */ /* 0x000fe40007800200 */
[----:B------:R-:W-:Y:S02]  /*2e90*/  PRMT R35, R35, 0x5410, R24 ;  /* 0x0000541023237816 */ /* 0x000fe40000000018 */
[----:B------:R-:W-:Y:S02]  /*2ea0*/  PRMT R34, R34, 0x5410, R25 ;  /* 0x0000541022227816 */ /* 0x000fe40000000019 */
[----:B------:R-:W-:-:S02]  /*2eb0*/  PRMT R33, R33, 0x5410, R26 ;  /* 0x0000541021217816 */ /* 0x000fc4000000001a */
        /* <DEDUP_REMOVED lines=25> */
.L_x_4637:
[C---:B------:R-:W-:Y:S01]  /*3050*/  LOP3.LUT R23, R27.reuse, 0x1f, RZ, 0xc0, !PT ;  /* 0x0000001f1b177812 */ /* 0x040fe200078ec0ff */
[----:B------:R-:W-:Y:S02]  /*3060*/  VIADD R40, R27, 0xffffffff ;  /* 0xffffffff1b287836 */ /* 0x000fe40000000000 */
[----:B------:R-:W-:Y:S01]  /*3070*/  VIADD R26, R26, 0x4 ;  /* 0x000000041a1a7836 */ /* 0x000fe20000000000 */
[----:B------:R-:W-:Y:S02]  /*3080*/  ISETP.GE.U32.AND P2, PT, R23, UR13, PT ;  /* 0x0000000d17007c0c */ /* 0x000fe4000bf46070 */
[----:B------:R-:W-:-:S04]  /*3090*/  LOP3.LUT R40, R40, 0x1f, RZ, 0xc0, !PT ;  /* 0x0000001f28287812 */ /* 0x000fc800078ec0ff */
[----:B------:R-:W-:-:S07]  /*30a0*/  ISETP.GE.U32.AND P1, PT, R40, UR13, PT ;  /* 0x0000000d28007c0c */ /* 0x000fce000bf26070 */
[----:B-1----:R-:W1:Y:S01]  /*30b0*/  @!P2 LDS R39, [R25+-0x8] ;  /* 0xfffff8001927a984 */ /* 0x002e620000000800 */
[----:B------:R-:W-:-:S05]  /*30c0*/  @!P2 IADD3 R23, P3, PT, R23, R30, RZ ;  /* 0x0000001e1717a210 */ /* 0x000fca0007f7e0ff */
[----:B------:R-:W-:Y:S01]  /*30d0*/  @!P2 IMAD.X R46, RZ, RZ, R17, P3 ;  /* 0x000000ffff2ea224 */ /* 0x000fe200018e0611 */
[C---:B------:R-:W-:Y:S01]  /*30e0*/  @!P2 LEA R50, P3, R23.reuse, UR10, 0x2 ;  /* 0x0000000a1732ac11 */ /* 0x040fe2000f8610ff */
[----:B------:R-:W2:Y:S03]  /*30f0*/  @!P1 LDS R29, [R25+-0x4] ;  /* 0xfffffc00191d9984 */ /* 0x000ea60000000800 */
[----:B------:R-:W-:-:S05]  /*3100*/  @!P2 LEA.HI.X R51, R23, UR4, R46, 0x2, P3 ;  /* 0x000000041733ac11 */ /* 0x000fca00098f142e */
[----:B-1----:R1:W-:Y:S01]  /*3110*/  @!P2 STG.E desc[UR22][R50.64], R39 ;  /* 0x000000273200a986 */ /* 0x0023e2000c101916 */
[----:B------:R-:W-:-:S05]  /*3120*/  IADD3 R23, P2, PT, R30, UR12, RZ ;  /* 0x0000000c1e177c10 */ /* 0x000fca000ff5e0ff */
[----:B0-----:R-:W-:Y:S01]  /*3130*/  IMAD.X R17, R17, 0x1, R0, P2 ;  /* 0x0000000111117824 */ /* 0x001fe200010e0600 */
[----:B------:R-:W-:Y:S02]  /*3140*/  @!P1 IADD3 R30, P2, PT, R40, R23, RZ ;  /* 0x00000017281e9210 */ /* 0x000fe40007f5e0ff */
[----:B------:R-:W-:-:S03]  /*3150*/  IADD3 R23, P3, PT, R23, UR12, RZ ;  /* 0x0000000c17177c10 */ /* 0x000fc6000ff7e0ff */
[----:B------:R-:W-:Y:S01]  /*3160*/  @!P1 IMAD.X R31, RZ, RZ, R17, P2 ;  /* 0x000000ffff1f9224 */ /* 0x000fe200010e0611 */
[----:B------:R-:W-:Y:S01]  /*3170*/  @!P1 LEA R40, P2, R30, UR10, 0x2 ;  /* 0x0000000a1e289c11 */ /* 0x000fe2000f8410ff */
[----:B------:R-:W-:-:S03]  /*3180*/  IMAD.X R17, R17, 0x1, R0, P3 ;  /* 0x0000000111117824 */ /* 0x000fc600018e0600 */
[----:B------:R-:W-:Y:S01]  /*3190*/  @!P1 LEA.HI.X R41, R30, UR4, R31, 0x2, P2 ;  /* 0x000000041e299c11 */ /* 0x000fe200090f141f */
[C---:B------:R-:W-:Y:S02]  /*31a0*/  VIADD R30, R27.reuse, 0x1e ;  /* 0x0000001e1b1e7836 */ /* 0x040fe40000000000 */
[----:B------:R-:W-:Y:S02]  /*31b0*/  VIADD R31, R27, 0x1d ;  /* 0x0000001d1b1f7836 */ /* 0x000fe40000000000 */
[----:B--2---:R-:W-:Y:S01]  /*31c0*/  @!P1 STG.E desc[UR22][R40.64], R29 ;  /* 0x0000001d28009986 */ /* 0x004fe2000c101916 */
[----:B------:R-:W-:Y:S02]  /*31d0*/  LOP3.LUT R30, R30, 0x1f, RZ, 0xc0, !PT ;  /* 0x0000001f1e1e7812 */ /* 0x000fe400078ec0ff */
[----:B------:R-:W-:Y:S02]  /*31e0*/  LOP3.LUT R31, R31, 0x1f, RZ, 0xc0, !PT ;  /* 0x0000001f1f1f7812 */ /* 0x000fe400078ec0ff */
[----:B------:R-:W-:-:S02]  /*31f0*/  ISETP.GE.U32.AND P2, PT, R30, UR13, PT ;  /* 0x0000000d1e007c0c */ /* 0x000fc4000bf46070 */
[----:B------:R-:W-:-:S11]  /*3200*/  ISETP.GE.U32.AND P1, PT, R31, UR13, PT ;  /* 0x0000000d1f007c0c */ /* 0x000fd6000bf26070 */
[----:B------:R-:W0:Y:S01]  /*3210*/  @!P2 LDS R27, [R25] ;  /* 0x00000000191ba984 */ /* 0x000e220000000800 */
[----:B------:R-:W-:-:S03]  /*3220*/  @!P2 IADD3 R30, P3, PT, R30, R23, RZ ;  /* 0x000000171e1ea210 */ /* 0x000fc60007f7e0ff */
[----:B------:R2:W3:Y:S02]  /*3230*/  @!P1 LDS R29, [R25+0x4] ;  /* 0x00000400191d9984 */ /* 0x0004e40000000800 */
[----:B-1----:R-:W-:Y:S01]  /*3240*/  @!P2 IMAD.X R39, RZ, RZ, R17, P3 ;  /* 0x000000ffff27a224 */ /* 0x002fe200018e0611 */
[----:B------:R-:W-:-:S04]  /*3250*/  @!P2 LEA R46, P3, R30, UR10, 0x2 ;  /* 0x0000000a1e2eac11 */ /* 0x000fc8000f8610ff */
[----:B------:R-:W-:Y:S01]  /*3260*/  @!P2 LEA.HI.X R47, R30, UR4, R39, 0x2, P3 ;  /* 0x000000041e2fac11 */ /* 0x000fe200098f1427 */
[----:B--2---:R-:W-:-:S04]  /*3270*/  VIADD R25, R25, 0x10 ;  /* 0x0000001019197836 */ /* 0x004fc80000000000 */
[----:B0-----:R0:W-:Y:S01]  /*3280*/  @!P2 STG.E desc[UR22][R46.64], R27 ;  /* 0x0000001b2e00a986 */ /* 0x0011e2000c101916 */
[----:B------:R-:W-:-:S05]  /*3290*/  IADD3 R30, P2, PT, R23, UR12, RZ ;  /* 0x0000000c171e7c10 */ /* 0x000fca000ff5e0ff */
[----:B------:R-:W-:Y:S01]  /*32a0*/  IMAD.X R17, R17, 0x1, R0, P2 ;  /* 0x0000000111117824 */ /* 0x000fe200010e0600 */
[----:B------:R-:W-:-:S05]  /*32b0*/  @!P1 IADD3 R23, P2, PT, R31, R30, RZ ;  /* 0x0000001e1f179210 */ /* 0x000fca0007f5e0ff */
[----:B------:R-:W-:Y:S01]  /*32c0*/  @!P1 IMAD.X R40, RZ, RZ, R17, P2 ;  /* 0x000000ffff289224 */ /* 0x000fe200010e0611 */
[----:B------:R-:W-:Y:S01]  /*32d0*/  @!P1 LEA R50, P2, R23, UR10, 0x2 ;  /* 0x0000000a17329c11 */ /* 0x000fe2000f8410ff */
[----:B0-----:R-:W-:-:S03]  /*32e0*/  VIADD R27, R31, 0x1f ;  /* 0x0000001f1f1b7836 */ /* 0x001fc60000000000 */
[----:B------:R-:W-:Y:S02]  /*32f0*/  @!P1 LEA.HI.X R51, R23, UR4, R40, 0x2, P2 ;  /* 0x0000000417339c11 */ /* 0x000fe400090f1428 */
[----:B------:R-:W-:-:S03]  /*3300*/  ISETP.NE.AND P2, PT, R26, RZ, PT ;  /* 0x000000ff1a00720c */ /* 0x000fc60003f45270 */
[----:B---3--:R1:W-:Y:S01]  /*3310*/  @!P1 STG.E desc[UR22][R50.64], R29 ;  /* 0x0000001d32009986 */ /* 0x0083e2000c101916 */
[----:B------:R-:W-:-:S05]  /*3320*/  IADD3 R30, P1, PT, R30, UR12, RZ ;  /* 0x0000000c1e1e7c10 */ /* 0x000fca000ff3e0ff */
[----:B------:R-:W-:-:S04]  /*3330*/  IMAD.X R17, R17, 0x1, R0, P1 ;  /* 0x0000000111117824 */ /* 0x000fc800008e0600 */
[----:B------:R-:W-:Y:S05]  /*3340*/  @P2 BRA `(.L_x_4637) ;  /* 0xfffffffc00402947 */ /* 0x000fea000383ffff */
.L_x_4636:
[----:B------:R-:W-:Y:S05]  /*3350*/  BSYNC.RECONVERGENT B1 ;  /* 0x0000000000017941 */ /* 0x000fea0003800200 */
.L_x_4635:
[----:B------:R-:W-:Y:S05]  /*3360*/  @!P0 BRA `(.L_x_4634) ;  /* 0x0000000000888947 */ /* 0x000fea0003800000 */
[----:B------:R-:W-:Y:S01]  /*3370*/  LOP3.LUT R25, R27, 0x1f, RZ, 0xc0, !PT ;  /* 0x0000001f1b197812 */ /* 0x000fe200078ec0ff */
[----:B------:R-:W-:-:S03]  /*3380*/  IMAD.IADD R23, R7, 0x1, R24 ;  /* 0x0000000107177824 */ /* 0x000fc600078e0218 */
[----:B------:R-:W-:Y:S01]  /*3390*/  ISETP.GE.U32.AND P0, PT, R25, UR13, PT ;  /* 0x0000000d19007c0c */ /* 0x000fe2000bf06070 */
[----:B------:R-:W-:-:S12]  /*33a0*/  IMAD R26, R23, 0x4, R44 ;  /* 0x00000004171a7824 */ /* 0x000fd800078e022c */
[----:B-1----:R-:W0:Y:S01]  /*33b0*/  @!P0 LDS R29, [R26] ;  /* 0x000000001a1d8984 */ /* 0x002e220000000800 */
        /* <DEDUP_REMOVED lines=29> */
.L_x_4634:
[----:B------:R-:W-:Y:S05]  /*3590*/  BSYNC.RECONVERGENT B0 ;  /* 0x0000000000007941 */ /* 0x000fea0003800200 */
.L_x_4633:
[----:B------:R-:W-:Y:S01]  /*35a0*/  BAR.SYNC.DEFER_BLOCKING 0x0 ;  /* 0x0000000000007b1d */ /* 0x000fe20000010000 */
[----:B------:R-:W-:Y:S02]  /*35b0*/  PRMT R2, R2, 0x5410, R3 ;  /* 0x0000541002027816 */ /* 0x000fe40000000003 */
[----:B------:R-:W-:Y:S02]  /*35c0*/  ISETP.LT.U32.AND P0, PT, R7, UR14, PT ;  /* 0x0000000e07007c0c */ /* 0x000fe4000bf01070 */
[----:B------:R-:W-:Y:S01]  /*35d0*/  PRMT R14, R14, 0x5410, R16 ;  /* 0x000054100e0e7816 */ /* 0x000fe20000000010 */
[----:B------:R-:W2:Y:S01]  /*35e0*/  LDCU UR6, c[0x0][0x3c0] ;  /* 0x00007800ff0677ac */ /* 0x000ea20008000800 */
[----:B------:R-:W-:Y:S01]  /*35f0*/  PRMT R4, R4, 0x5410, R5 ;  /* 0x0000541004047816 */ /* 0x000fe20000000005 */
[----:B------:R-:W-:Y:S01]  /*3600*/  BSSY.RECONVERGENT B0, `(.L_x_4638) ;  /* 0x0000074000007945 */ /* 0x000fe20003800200 */
[----:B------:R-:W-:Y:S01]  /*3610*/  PRMT R8, R8, 0x5410, R9 ;  /* 0x0000541008087816 */ /* 0x000fe20000000009 */
[----:B------:R-:W3:Y:S01]  /*3620*/  LDCU.64 UR16, c[0x0][0x3b8] ;  /* 0x00007700ff1077ac */ /* 0x000ee20008000a00 */
[----:B--2---:R-:W-:Y:S01]  /*3630*/  IMAD.U32 R16, RZ, RZ, UR6 ;  /* 0x00000006ff107e24 */ /* 0x004fe2000f8e00ff */
[----:B------:R2:W-:Y:S01]  /*3640*/  STS [R11], R2 ;  /* 0x000000020b007388 */ /* 0x0005e20000000800 */
[----:B---3--:R-:W-:-:S02]  /*3650*/  UIMAD.WIDE.U32 UR8, UR6, UR16, URZ ;  /* 0x00000010060872a5 */ /* 0x008fc4000f8e00ff */
[----:B------:R-:W-:Y:S01]  /*3660*/  IMAD R3, R0, UR16, RZ ;  /* 0x0000001000037c24 */ /* 0x000fe2000f8e02ff */
[----:B------:R-:W-:Y:S01]  /*3670*/  STS [R42], R4 ;  /* 0x000000042a007388 */ /* 0x000fe20000000800 */
[----:B------:R-:W-:-:S03]  /*3680*/  ULEA UR6, UP0, UR8, UR10, 0x1 ;  /* 0x0000000a08067291 */ /* 0x000fc6000f8008ff */
[----:B------:R-:W-:Y:S01]  /*3690*/  STS [R12], R8 ;  /* 0x000000080c007388 */ /* 0x000fe20000000800 */
[----:B--2---:R-:W-:Y:S02]  /*36a0*/  IMAD R2, R16, UR17, R3 ;  /* 0x0000001110027c24 */ /* 0x004fe4000f8e0203 */
[----:B------:R-:W-:Y:S01]  /*36b0*/  IMAD.U32 R3, RZ, RZ, UR8 ;  /* 0x00000008ff037e24 */ /* 0x000fe2000f8e00ff */
[----:B------:R2:W-:Y:S01]  /*36c0*/  STS [R13], R14 ;  /* 0x0000000e0d007388 */ /* 0x0005e20000000800 */
[----:B------:R-:W-:Y:S01]  /*36d0*/  VIADD R2, R2, UR9 ;  /* 0x0000000902027c36 */ /* 0x000fe20008000000 */
[----:B------:R-:W-:Y:S01]  /*36e0*/  BAR.SYNC.DEFER_BLOCKING 0x0 ;  /* 0x0000000000007b1d */ /* 0x000fe20000010000 */
[----:B------:R-:W-:-:S04]  /*36f0*/  PLOP3.LUT P1, PT, PT, PT, UP0, 0x80, 0x8 ;  /* 0x000000000008781c */ /* 0x000fc80003f2f008 */
[----:B--2---:R-:W-:Y:S01]  /*3700*/  LEA.HI.X R14, R3, UR4, R2, 0x1, P1 ;  /* 0x00000004030e7c11 */ /* 0x004fe200088f0c02 */
[----:B------:R-:W-:Y:S08]  /*3710*/  @!P0 BRA `(.L_x_4639) ;  /* 0x0000000400888947 */ /* 0x000ff00003800000 */
[----:B------:R-:W-:Y:S01]  /*3720*/  ISETP.GE.U32.AND P1, PT, R45, 0x3, PT ;  /* 0x000000032d00780c */ /* 0x000fe20003f26070 */
[----:B------:R-:W-:Y:S01]  /*3730*/  IMAD.U32 R16, RZ, RZ, UR14 ;  /* 0x0000000eff107e24 */ /* 0x000fe2000f8e00ff */
[----:B------:R-:W-:Y:S01]  /*3740*/  BSSY.RECONVERGENT B1, `(.L_x_4640) ;  /* 0x000003c000017945 */ /* 0x000fe20003800200 */
[----:B0-----:R-:W-:Y:S02]  /*3750*/  IMAD.MOV.U32 R22, RZ, RZ, RZ ;  /* 0x000000ffff167224 */ /* 0x001fe400078e00ff */
[----:B------:R-:W-:Y:S01]  /*3760*/  IMAD.MOV.U32 R24, RZ, RZ, R55 ;  /* 0x000000ffff187224 */ /* 0x000fe200078e0037 */
[----:B------:R-:W-:-:S04]  /*3770*/  LOP3.LUT R16, R16, 0x3, RZ, 0xc0, !PT ;  /* 0x0000000310107812 */ /* 0x000fc800078ec0ff */
[----:B------:R-:W-:-:S03]  /*3780*/  ISETP.NE.AND P0, PT, R16, RZ, PT ;  /* 0x000000ff1000720c */ /* 0x000fc60003f05270 */
[----:B------:R-:W-:Y:S10]  /*3790*/  @!P1 BRA `(.L_x_4641) ;  /* 0x0000000000d89947 */ /* 0x000ff40003800000 */
[----:B------:R-:W0:Y:S01]  /*37a0*/  LDC R0, c[0x0][0x3c4] ;  /* 0x0000f100ff007b82 */ /* 0x000e220000000800 */
[----:B------:R-:W-:Y:S02]  /*37b0*/  IMAD R17, R20, 0x10, R49 ;  /* 0x0000001014117824 */ /* 0x000fe400078e0231 */
[----:B------:R-:W-:Y:S02]  /*37c0*/  IMAD.IADD R22, R21, 0x1, -R16 ;  /* 0x0000000115167824 */ /* 0x000fe400078e0a10 */
[----:B------:R-:W-:Y:S01]  /*37d0*/  IMAD.MOV.U32 R24, RZ, RZ, R55 ;  /* 0x000000ffff187224 */ /* 0x000fe200078e0037 */
[----:B------:R-:W-:Y:S01]  /*37e0*/  IADD3 R17, PT, PT, R17, 0x8, R38 ;  /* 0x0000000811117810 */ /* 0x000fe20007ffe026 */
[----:B------:R-:W-:-:S07]  /*37f0*/  IMAD.MOV R23, RZ, RZ, -R22 ;  /* 0x000000ffff177224 */ /* 0x000fce00078e0a16 */
.L_x_4642:
        /* <DEDUP_REMOVED lines=11> */
[----:B------:R-:W2:Y:S01]  /*38b0*/  @!P4 LDS R31, [R17+-0x8] ;  /* 0xfffff800111fc984 */ /* 0x000ea20000000800 */
[----:B------:R-:W-:Y:S02]  /*38c0*/  @!P4 IADD3 R3, P5, PT, R3, R18, RZ ;  /* 0x000000120303c210 */ /* 0x000fe40007fbe0ff */
[----:B------:R-:W-:-:S03]  /*38d0*/  ISETP.GE.U32.AND P1, PT, R24, UR13, PT ;  /* 0x0000000d18007c0c */ /* 0x000fc6000bf26070 */
[----:B-1----:R-:W1:Y:S01]  /*38e0*/  @!P3 LDS R29, [R17+-0x4] ;  /* 0xfffffc00111db984 */ /* 0x002e620000000800 */
[----:B------:R-:W-:Y:S01]  /*38f0*/  @!P4 IMAD.X R8, RZ, RZ, R19, P5 ;  /* 0x000000ffff08c224 */ /* 0x000fe200028e0613 */
[C---:B------:R-:W-:Y:S02]  /*3900*/  @!P4 LEA R2, P5, R3.reuse, UR6, 0x2 ;  /* 0x000000060302cc11 */ /* 0x040fe4000f8a10ff */
[----:B------:R-:W3:Y:S02]  /*3910*/  @!P2 LDS R25, [R17] ;  /* 0x000000001119a984 */ /* 0x000ee40000000800 */
[----:B------:R-:W-:-:S04]  /*3920*/  @!P4 LEA.HI.X R3, R3, R14, R8, 0x2, P5 ;  /* 0x0000000e0303c211 */ /* 0x000fc800028f1408 */
[----:B------:R4:W5:Y:S02]  /*3930*/  @!P1 LDS R27, [R17+0x4] ;  /* 0x00000400111b9984 */ /* 0x0009640000000800 */
[----:B----4-:R-:W-:Y:S02]  /*3940*/  VIADD R17, R17, 0x10 ;  /* 0x0000001011117836 */ /* 0x010fe40000000000 */
[----:B--2---:R2:W-:Y:S01]  /*3950*/  @!P4 STG.E desc[UR22][R2.64], R31 ;  /* 0x0000001f0200c986 */ /* 0x0045e2000c101916 */
[----:B------:R-:W-:-:S04]  /*3960*/  IADD3 R18, P4, PT, R18, UR12, RZ ;  /* 0x0000000c12127c10 */ /* 0x000fc8000ff9e0ff */
[----:B------:R-:W-:Y:S01]  /*3970*/  IADD3 R39, P5, PT, R18, UR12, RZ ;  /* 0x0000000c12277c10 */ /* 0x000fe2000ffbe0ff */
[----:B0-----:R-:W-:Y:S01]  /*3980*/  IMAD.X R19, R19, 0x1, R0, P4 ;  /* 0x0000000113137824 */ /* 0x001fe200020e0600 */
[----:B------:R-:W-:-:S05]  /*3990*/  @!P3 IADD3 R5, P4, PT, R5, R18, RZ ;  /* 0x000000120505b210 */ /* 0x000fca0007f9e0ff */
[----:B------:R-:W-:Y:S01]  /*39a0*/  @!P3 IMAD.X R9, RZ, RZ, R19, P4 ;  /* 0x000000ffff09b224 */ /* 0x000fe200020e0613 */
[----:B------:R-:W-:-:S04]  /*39b0*/  @!P3 LEA R8, P4, R5, UR6, 0x2 ;  /* 0x000000060508bc11 */ /* 0x000fc8000f8810ff */
[----:B------:R-:W-:Y:S01]  /*39c0*/  @!P3 LEA.HI.X R9, R5, R14, R9, 0x2, P4 ;  /* 0x0000000e0509b211 */ /* 0x000fe200020f1409 */
[--C-:B------:R-:W-:Y:S01]  /*39d0*/  IMAD.X R5, R19, 0x1, R0.reuse, P5 ;  /* 0x0000000113057824 */ /* 0x100fe200028e0600 */
[----:B------:R-:W-:Y:S02]  /*39e0*/  IADD3 R19, P5, PT, R39, UR12, RZ ;  /* 0x0000000c27137c10 */ /* 0x000fe4000ffbe0ff */
[----:B--2---:R-:W-:Y:S01]  /*39f0*/  @!P2 IADD3 R3, P4, PT, R4, R39, RZ ;  /* 0x000000270403a210 */ /* 0x004fe20007f9e0ff */
[----:B-1----:R2:W-:Y:S02]  /*3a00*/  @!P3 STG.E desc[UR22][R8.64], R29 ;  /* 0x0000001d0800b986 */ /* 0x0025e4000c101916 */
[----:B------:R-:W-:Y:S01]  /*3a10*/  IMAD.X R31, R5, 0x1, R0, P5 ;  /* 0x00000001051f7824 */ /* 0x000fe200028e0600 */
[----:B------:R-:W-:Y:S01]  /*3a20*/  @!P2 LEA R4, P3, R3, UR6, 0x2 ;  /* 0x000000060304ac11 */ /* 0x000fe2000f8610ff */
[----:B------:R-:W-:Y:S01]  /*3a30*/  @!P2 IMAD.X R5, RZ, RZ, R5, P4 ;  /* 0x000000ffff05a224 */ /* 0x000fe200020e0605 */
[C---:B------:R-:W-:Y:S01]  /*3a40*/  @!P1 IADD3 R39, P5, PT, R24.reuse, R19, RZ ;  /* 0x0000001318279210 */ /* 0x040fe20007fbe0ff */
[----:B------:R-:W-:-:S03]  /*3a50*/  VIADD R24, R24, 0x1f ;  /* 0x0000001f18187836 */ /* 0x000fc60000000000 */
[----:B------:R-:W-:Y:S01]  /*3a60*/  @!P2 LEA.HI.X R5, R3, R14, R5, 0x2, P3 ;  /* 0x0000000e0305a211 */ /* 0x000fe200018f1405 */
[----:B------:R-:W-:Y:S01]  /*3a70*/  @!P1 IMAD.X R18, RZ, RZ, R31, P5 ;  /* 0x000000ffff129224 */ /* 0x000fe200028e061f */
[----:B------:R-:W-:-:S03]  /*3a80*/  @!P1 LEA R2, P4, R39, UR6, 0x2 ;  /* 0x0000000627029c11 */ /* 0x000fc6000f8810ff */
[----:B---3--:R2:W-:Y:S01]  /*3a90*/  @!P2 STG.E desc[UR22][R4.64], R25 ;  /* 0x000000190400a986 */ /* 0x0085e2000c101916 */
[----:B------:R-:W-:Y:S02]  /*3aa0*/  ISETP.NE.AND P2, PT, R23, RZ, PT ;  /* 0x000000ff1700720c */ /* 0x000fe40003f45270 */
[----:B------:R-:W-:-:S05]  /*3ab0*/  @!P1 LEA.HI.X R3, R39, R14, R18, 0x2, P4 ;  /* 0x0000000e27039211 */ /* 0x000fca00020f1412 */
[----:B-----5:R2:W-:Y:S01]  /*3ac0*/  @!P1 STG.E desc[UR22][R2.64], R27 ;  /* 0x0000001b02009986 */ /* 0x0205e2000c101916 */
[----:B------:R-:W-:-:S05]  /*3ad0*/  IADD3 R18, P1, PT, R19, UR12, RZ ;  /* 0x0000000c13127c10 */ /* 0x000fca000ff3e0ff */
[----:B------:R-:W-:Y:S01]  /*3ae0*/  IMAD.X R19, R31, 0x1, R0, P1 ;  /* 0x000000011f137824 */ /* 0x000fe200008e0600 */
[----:B------:R-:W-:Y:S07]  /*3af0*/  @P2 BRA `(.L_x_4642) ;  /* 0xfffffffc00402947 */ /* 0x000fee000383ffff */
.L_x_4641:
[----:B------:R-:W-:Y:S05]  /*3b00*/  BSYNC.RECONVERGENT B1 ;  /* 0x0000000000017941 */ /* 0x000fea0003800200 */
.L_x_4640:
        /* <DEDUP_REMOVED lines=9> */
[----:B------:R-:W-:Y:S02]  /*3ba0*/  @!P0 LEA.HI.X R3, R3, R14, R8, 0x2, P1 ;  /* 0x0000000e03038211 */ /* 0x000fe400008f1408 */
        /* <DEDUP_REMOVED lines=12> */
[----:B------:R-:W-:-:S05]  /*3c70*/  @!P0 LEA.HI.X R3, R3, R14, R8, 0x2, P1 ;  /* 0x0000000e03038211 */ /* 0x000fca00008f1408 */
        /* <DEDUP_REMOVED lines=10> */
[----:B------:R-:W-:-:S05]  /*3d20*/  @!P0 LEA.HI.X R3, R3, R14, R8, 0x2, P1 ;  /* 0x0000000e03038211 */ /* 0x000fca00008f1408 */
[----:B0-----:R3:W-:Y:S04]  /*3d30*/  @!P0 STG.E desc[UR22][R2.64], R5 ;  /* 0x0000000502008986 */ /* 0x0017e8000c101916 */
.L_x_4639:
[----:B------:R-:W-:Y:S05]  /*3d40*/  BSYNC.RECONVERGENT B0 ;  /* 0x0000000000007941 */ /* 0x000fea0003800200 */
.L_x_4638:
[----:B------:R-:W-:Y:S01]  /*3d50*/  BAR.SYNC.DEFER_BLOCKING 0x0 ;  /* 0x0000000000007b1d */ /* 0x000fe20000010000 */
[C---:B------:R-:W-:Y:S01]  /*3d60*/  ISETP.LT.U32.AND P0, PT, R7.reuse, UR14, PT ;  /* 0x0000000e07007c0c */ /* 0x040fe2000bf01070 */
[----:B--23--:R-:W-:-:S04]  /*3d70*/  VIADD R2, R7, 0x1 ;  /* 0x0000000107027836 */ /* 0x00cfc80000000000 */
[----:B------:R-:W-:Y:S01]  /*3d80*/  IMAD.IADD R2, R7, 0x1, R2 ;  /* 0x0000000107027824 */ /* 0x000fe200078e0202 */
[----:B------:R-:W-:Y:S03]  /*3d90*/  BSSY.RECONVERGENT B0, `(.L_x_4643) ;  /* 0x0000071000007945 */ /* 0x000fe60003800200 */
        /* <DEDUP_REMOVED lines=28> */
.L_x_4647:
[C---:B---3--:R-:W-:Y:S01]  /*3f60*/  LOP3.LUT R5, R24.reuse, 0x1f, RZ, 0xc0, !PT ;  /* 0x0000001f18057812 */ /* 0x048fe200078ec0ff */
        /* <DEDUP_REMOVED lines=11> */
[----:B------:R-:W3:Y:S01]  /*4020*/  @!P4 LDS R39, [R19+-0x8] ;  /* 0xfffff8001327c984 */ /* 0x000ee20000000800 */
[----:B------:R-:W-:Y:S02]  /*4030*/  ISETP.GE.U32.AND P1, PT, R24, UR13, PT ;  /* 0x0000000d18007c0c */ /* 0x000fe4000bf26070 */
[----:B------:R-:W-:-:S03]  /*4040*/  @!P4 IADD3 R5, P6, PT, R5, R26, RZ ;  /* 0x0000001a0505c210 */ /* 0x000fc60007fde0ff */
[----:B------:R-:W4:Y:S02]  /*4050*/  @!P3 LDS R25, [R19+-0x4] ;  /* 0xfffffc001319b984 */ /* 0x000f240000000800 */
[----:B------:R-:W-:Y:S01]  /*4060*/  @!P4 IMAD.X R26, RZ, RZ, R31, P6 ;  /* 0x000000ffff1ac224 */ /* 0x000fe200030e061f */
[----:B------:R-:W-:Y:S01]  /*4070*/  @!P4 LEA R4, P6, R5, UR10, 0x2 ;  /* 0x0000000a0504cc11 */ /* 0x000fe2000f8c10ff */
[----:B------:R-:W5:Y:S01]  /*4080*/  @!P2 LDS R27, [R19] ;  /* 0x00000000131ba984 */ /* 0x000f620000000800 */
[----:B0-----:R-:W-:Y:S01]  /*4090*/  IMAD.X R31, R31, 0x1, R0, P5 ;  /* 0x000000011f1f7824 */ /* 0x001fe200028e0600 */
[----:B------:R-:W-:Y:S02]  /*40a0*/  @!P3 IADD3 R9, P5, PT, R8, R3, RZ ;  /* 0x000000030809b210 */ /* 0x000fe40007fbe0ff */
[----:B-1----:R0:W1:Y:S01]  /*40b0*/  @!P1 LDS R29, [R19+0x4] ;  /* 0x00000400131d9984 */ /* 0x0020620000000800 */
[----:B------:R-:W-:Y:S02]  /*40c0*/  @!P4 LEA.HI.X R5, R5, UR4, R26, 0x2, P6 ;  /* 0x000000040505cc11 */ /* 0x000fe4000b0f141a */
[----:B------:R-:W-:Y:S01]  /*40d0*/  @!P3 IMAD.X R26, RZ, RZ, R31, P5 ;  /* 0x000000ffff1ab224 */ /* 0x000fe200028e061f */
[----:B------:R-:W-:Y:S01]  /*40e0*/  IADD3 R3, P5, PT, R3, UR12, RZ ;  /* 0x0000000c03037c10 */ /* 0x000fe2000ffbe0ff */
[----:B0-----:R-:W-:-:S04]  /*40f0*/  VIADD R19, R19, 0x10 ;  /* 0x0000001013137836 */ /* 0x001fc80000000000 */
[----:B------:R-:W-:Y:S01]  /*4100*/  IMAD.X R43, R31, 0x1, R0, P5 ;  /* 0x000000011f2b7824 */ /* 0x000fe200028e0600 */
[----:B------:R-:W-:-:S05]  /*4110*/  IADD3 R41, P5, PT, R3, UR12, RZ ;  /* 0x0000000c03297c10 */ /* 0x000fca000ffbe0ff */
[----:B------:R-:W-:Y:S01]  /*4120*/  IMAD.X R31, R43, 0x1, R0, P5 ;  /* 0x000000012b1f7824 */ /* 0x000fe200028e0600 */
[----:B---3--:R0:W-:Y:S01]  /*4130*/  @!P4 STG.E desc[UR22][R4.64], R39 ;  /* 0x000000270400c986 */ /* 0x0081e2000c101916 */
[----:B------:R-:W-:-:S04]  /*4140*/  @!P3 LEA R8, P4, R9, UR10, 0x2 ;  /* 0x0000000a0908bc11 */ /* 0x000fc8000f8810ff */
[----:B------:R-:W-:Y:S02]  /*4150*/  @!P3 LEA.HI.X R9, R9, UR4, R26, 0x2, P4 ;  /* 0x000000040909bc11 */ /* 0x000fe4000a0f141a */
[----:B------:R-:W-:-:S03]  /*4160*/  @!P2 IADD3 R3, P4, PT, R2, R3, RZ ;  /* 0x000000030203a210 */ /* 0x000fc60007f9e0ff */
[----:B----4-:R3:W-:Y:S02]  /*4170*/  @!P3 STG.E desc[UR22][R8.64], R25 ;  /* 0x000000190800b986 */ /* 0x0107e4000c101916 */
[----:B------:R-:W-:Y:S01]  /*4180*/  @!P2 IMAD.X R26, RZ, RZ, R43, P4 ;  /* 0x000000ffff1aa224 */ /* 0x000fe200020e062b */
[C---:B------:R-:W-:Y:S02]  /*4190*/  @!P2 LEA R2, P4, R3.reuse, UR10, 0x2 ;  /* 0x0000000a0302ac11 */ /* 0x040fe4000f8810ff */
[C---:B0-----:R-:W-:Y:S01]  /*41a0*/  @!P1 IADD3 R5, P5, PT, R24.reuse, R41, RZ ;  /* 0x0000002918059210 */ /* 0x041fe20007fbe0ff */
[----:B------:R-:W-:Y:S01]  /*41b0*/  VIADD R24, R24, 0x1f ;  /* 0x0000001f18187836 */ /* 0x000fe20000000000 */
[----:B------:R-:W-:Y:S02]  /*41c0*/  @!P2 LEA.HI.X R3, R3, UR4, R26, 0x2, P4 ;  /* 0x000000040303ac11 */ /* 0x000fe4000a0f141a */
[----:B------:R-:W-:Y:S01]  /*41d0*/  @!P1 LEA R4, P4, R5, UR10, 0x2 ;  /* 0x0000000a05049c11 */ /* 0x000fe2000f8810ff */
[----:B------:R-:W-:-:S02]  /*41e0*/  @!P1 IMAD.X R26, RZ, RZ, R31, P5 ;  /* 0x000000ffff1a9224 */ /* 0x000fc400028e061f */
[----:B-----5:R3:W-:Y:S01]  /*41f0*/  @!P2 STG.E desc[UR22][R2.64], R27 ;  /* 0x0000001b0200a986 */ /* 0x0207e2000c101916 */
[----:B------:R-:W-:Y:S02]  /*4200*/  ISETP.NE.AND P2, PT, R23, RZ, PT ;  /* 0x000000ff1700720c */ /* 0x000fe40003f45270 */
[----:B------:R-:W-:-:S05]  /*4210*/  @!P1 LEA.HI.X R5, R5, UR4, R26, 0x2, P4 ;  /* 0x0000000405059c11 */ /* 0x000fca000a0f141a */
[----:B-1----:R3:W-:Y:S01]  /*4220*/  @!P1 STG.E desc[UR22][R4.64], R29 ;  /* 0x0000001d04009986 */ /* 0x0027e2000c101916 */
[----:B------:R-:W-:-:S05]  /*4230*/  IADD3 R26, P1, PT, R41, UR12, RZ ;  /* 0x0000000c291a7c10 */ /* 0x000fca000ff3e0ff */
[----:B------:R-:W-:Y:S01]  /*4240*/  IMAD.X R31, R31, 0x1, R0, P1 ;  /* 0x000000011f1f7824 */ /* 0x000fe200008e0600 */
[----:B------:R-:W-:Y:S07]  /*4250*/  @P2 BRA `(.L_x_4647) ;  /* 0xfffffffc00402947 */ /* 0x000fee000383ffff */
.L_x_4646:
[----:B------:R-:W-:Y:S05]  /*4260*/  BSYNC.RECONVERGENT B1 ;  /* 0x0000000000017941 */ /* 0x000fea0003800200 */
.L_x_4645:
[----:B------:R-:W-:Y:S05]  /*4270*/  @!P0 BRA `(.L_x_4644) ;  /* 0x0000000000888947 */ /* 0x000fea0003800000 */
[----:B---3--:R-:W-:Y:S01]  /*4280*/  LOP3.LUT R9, R24, 0x1f, RZ, 0xc0, !PT ;  /* 0x0000001f18097812 */ /* 0x008fe200078ec0ff */
        /* <DEDUP_REMOVED lines=33> */
.L_x_4644:
[----:B------:R-:W-:Y:S05]  /*44a0*/  BSYNC.RECONVERGENT B0 ;  /* 0x0000000000007941 */ /* 0x000fea0003800200 */
.L_x_4643:
        /* <DEDUP_REMOVED lines=10> */
[----:B---3--:R-:W-:Y:S01]  /*4550*/  IMAD.U32 R4, RZ, RZ, UR14 ;  /* 0x0000000eff047e24 */ /* 0x008fe2000f8e00ff */
[----:B------:R-:W-:Y:S01]  /*4560*/  BSSY.RECONVERGENT B1, `(.L_x_4650) ;  /* 0x000003a000017945 */ /* 0x000fe20003800200 */
[----:B0-----:R-:W-:-:S03]  /*4570*/  IMAD.MOV.U32 R22, RZ, RZ, RZ ;  /* 0x000000ffff167224 */ /* 0x001fc600078e00ff */
[----:B------:R-:W-:-:S04]  /*4580*/  LOP3.LUT R4, R4, 0x3, RZ, 0xc0, !PT ;  /* 0x0000000304047812 */ /* 0x000fc800078ec0ff */
[----:B------:R-:W-:-:S03]  /*4590*/  ISETP.NE.AND P0, PT, R4, RZ, PT ;  /* 0x000000ff0400720c */ /* 0x000fc60003f05270 */
[----:B------:R-:W-:Y:S10]  /*45a0*/  @!P1 BRA `(.L_x_4651) ;  /* 0x0000000000d49947 */ /* 0x000ff40003800000 */
[----:B------:R-:W0:Y:S01]  /*45b0*/  LDC R0, c[0x0][0x3c4] ;  /* 0x0000f100ff007b82 */ /* 0x000e220000000800 */
[----:B------:R-:W-:Y:S02]  /*45c0*/  IMAD R49, R20, 0x10, R49 ;  /* 0x0000001014317824 */ /* 0x000fe400078e0231 */
[----:B------:R-:W-:-:S03]  /*45d0*/  IMAD.IADD R22, R21, 0x1, -R4 ;  /* 0x0000000115167824 */ /* 0x000fc600078e0a04 */
[----:B------:R-:W-:Y:S01]  /*45e0*/  IADD3 R38, PT, PT, R49, 0x8, R38 ;  /* 0x0000000831267810 */ /* 0x000fe20007ffe026 */
[----:B----4-:R-:W-:-:S07]  /*45f0*/  IMAD.MOV R5, RZ, RZ, -R22 ;  /* 0x000000ffff057224 */ /* 0x010fce00078e0a16 */
.L_x_4652:
[C---:B0-----:R-:W-:Y:S01]  /*4600*/  VIADD R2, R55.reuse, 0xffffffff ;  /* 0xffffffff37027836 */ /* 0x041fe20000000000 */
[C---:B------:R-:W-:Y:S01]  /*4610*/  LOP3.LUT R9, R55.reuse, 0x1f, RZ, 0xc0, !PT ;  /* 0x0000001f37097812 */ /* 0x040fe200078ec0ff */
[C---:B------:R-:W-:Y:S02]  /*4620*/  VIADD R3, R55.reuse, 0x1e ;  /* 0x0000001e37037836 */ /* 0x040fe40000000000 */
[----:B------:R-:W-:Y:S01]  /*4630*/  VIADD R8, R55, 0x1d ;  /* 0x0000001d37087836 */ /* 0x000fe20000000000 */
[----:B--2---:R-:W-:Y:S01]  /*4640*/  LOP3.LUT R13, R2, 0x1f, RZ, 0xc0, !PT ;  /* 0x0000001f020d7812 */ /* 0x004fe200078ec0ff */
[----:B------:R-:W-:Y:S01]  /*4650*/  VIADD R5, R5, 0x4 ;  /* 0x0000000405057836 */ /* 0x000fe20000000000 */
[----:B------:R-:W-:Y:S02]  /*4660*/  LOP3.LUT R19, R3, 0x1f, RZ, 0xc0, !PT ;  /* 0x0000001f03137812 */ /* 0x000fe400078ec0ff */
[----:B------:R-:W-:Y:S02]  /*4670*/  ISETP.GE.U32.AND P4, PT, R9, UR13, PT ;  /* 0x0000000d09007c0c */ /* 0x000fe4000bf86070 */
[----:B------:R-:W-:-:S02]  /*4680*/  ISETP.GE.U32.AND P3, PT, R13, UR13, PT ;  /* 0x0000000d0d007c0c */ /* 0x000fc4000bf66070 */
[----:B------:R-:W-:Y:S02]  /*4690*/  ISETP.GE.U32.AND P2, PT, R19, UR13, PT ;  /* 0x0000000d13007c0c */ /* 0x000fe4000bf46070 */
[----:B------:R-:W-:-:S04]  /*46a0*/  LOP3.LUT R55, R8, 0x1f, RZ, 0xc0, !PT ;  /* 0x0000001f08377812 */ /* 0x000fc800078ec0ff */
[----:B------:R-:W-:-:S03]  /*46b0*/  ISETP.GE.U32.AND P1, PT, R55, UR13, PT ;  /* 0x0000000d37007c0c */ /* 0x000fc6000bf26070 */
[----:B------:R-:W2:Y:S01]  /*46c0*/  @!P4 LDS R11, [R38+-0x8] ;  /* 0xfffff800260bc984 */ /* 0x000ea20000000800 */
[----:B------:R-:W-:Y:S02]  /*46d0*/  @!P4 IADD3 R3, P6, PT, R9, R16, RZ ;  /* 0x000000100903c210 */ /* 0x000fe40007fde0ff */
[----:B------:R-:W-:Y:S01]  /*46e0*/  IADD3 R16, P5, PT, R16, UR12, RZ ;  /* 0x0000000c10107c10 */ /* 0x000fe2000ffbe0ff */
[----:B------:R-:W3:Y:S02]  /*46f0*/  @!P3 LDS R15, [R38+-0x4] ;  /* 0xfffffc00260fb984 */ /* 0x000ee40000000800 */
[----:B------:R-:W-:Y:S01]  /*4700*/  @!P4 IMAD.X R8, RZ, RZ, R17, P6 ;  /* 0x000000ffff08c224 */ /* 0x000fe200030e0611 */
[----:B------:R-:W-:Y:S01]  /*4710*/  @!P4 LEA R2, P6, R3, UR6, 0x2 ;  /* 0x000000060302cc11 */ /* 0x000fe2000f8c10ff */
[----:B------:R-:W4:Y:S01]  /*4720*/  @!P2 LDS R21, [R38] ;  /* 0x000000002615a984 */ /* 0x000f220000000800 */
[----:B0-----:R-:W-:Y:S01]  /*4730*/  IMAD.X R17, R17, 0x1, R0, P5 ;  /* 0x0000000111117824 */ /* 0x001fe200028e0600 */
[----:B------:R-:W-:-:S02]  /*4740*/  @!P3 IADD3 R9, P5, PT, R13, R16, RZ ;  /* 0x000000100d09b210 */ /* 0x000fc40007fbe0ff */
[----:B------:R0:W5:Y:S01]  /*4750*/  @!P1 LDS R23, [R38+0x4] ;  /* 0x0000040026179984 */ /* 0x0001620000000800 */
[-C--:B------:R-:W-:Y:S02]  /*4760*/  @!P4 LEA.HI.X R3, R3, R14.reuse, R8, 0x2, P6 ;  /* 0x0000000e0303c211 */ /* 0x080fe400030f1408 */
[----:B------:R-:W-:Y:S01]  /*4770*/  @!P3 IMAD.X R8, RZ, RZ, R17, P5 ;  /* 0x000000ffff08b224 */ /* 0x000fe200028e0611 */
[C---:B------:R-:W-:Y:S02]  /*4780*/  @!P3 LEA R12, P5, R9.reuse, UR6, 0x2 ;  /* 0x00000006090cbc11 */ /* 0x040fe4000f8a10ff */
[----:B------:R-:W-:Y:S02]  /*4790*/  IADD3 R18, P6, PT, R16, UR12, RZ ;  /* 0x0000000c10127c10 */ /* 0x000fe4000ffde0ff */
[----:B------:R-:W-:Y:S01]  /*47a0*/  @!P3 LEA.HI.X R13, R9, R14, R8, 0x2, P5 ;  /* 0x0000000e090db211 */ /* 0x000fe200028f1408 */
[----:B0-----:R-:W-:Y:S01]  /*47b0*/  VIADD R38, R38, 0x10 ;  /* 0x0000001026267836 */ /* 0x001fe20000000000 */
[----:B------:R-:W-:Y:S01]  /*47c0*/  @!P2 IADD3 R9, P5, PT, R19, R18, RZ ;  /* 0x000000121309a210 */ /* 0x000fe20007fbe0ff */
[----:B------:R-:W-:Y:S01]  /*47d0*/  IMAD.X R17, R17, 0x1, R0, P6 ;  /* 0x0000000111117824 */ /* 0x000fe200030e0600 */
[----:B------:R-:W-:-:S03]  /*47e0*/  IADD3 R24, P6, PT, R18, UR12, RZ ;  /* 0x0000000c12187c10 */ /* 0x000fc6000ffde0ff */
[----:B------:R-:W-:Y:S01]  /*47f0*/  @!P2 IMAD.X R16, RZ, RZ, R17, P5 ;  /* 0x000000ffff10a224 */ /* 0x000fe200028e0611 */
[----:B------:R-:W-:Y:S01]  /*4800*/  @!P2 LEA R8, P5, R9, UR6, 0x2 ;  /* 0x000000060908ac11 */ /* 0x000fe2000f8a10ff */
[----:B------:R-:W-:-:S03]  /*4810*/  IMAD.X R25, R17, 0x1, R0, P6 ;  /* 0x0000000111197824 */ /* 0x000fc600030e0600 */
[----:B------:R-:W-:Y:S02]  /*4820*/  @!P2 LEA.HI.X R9, R9, R14, R16, 0x2, P5 ;  /* 0x0000000e0909a211 */ /* 0x000fe400028f1410 */
[C---:B------:R-:W-:Y:S01]  /*4830*/  @!P1 IADD3 R17, P5, PT, R55.reuse, R24, RZ ;  /* 0x0000001837119210 */ /* 0x040fe20007fbe0ff */
[----:B------:R-:W-:-:S04]  /*4840*/  VIADD R55, R55, 0x1f ;  /* 0x0000001f37377836 */ /* 0x000fc80000000000 */
[----:B------:R-:W-:Y:S01]  /*4850*/  @!P1 IMAD.X R16, RZ, RZ, R25, P5 ;  /* 0x000000ffff109224 */ /* 0x000fe200028e0619 */
[----:B--2---:R0:W-:Y:S01]  /*4860*/  @!P4 STG.E desc[UR22][R2.64], R11 ;  /* 0x0000000b0200c986 */ /* 0x0041e2000c101916 */
[----:B------:R-:W-:-:S03]  /*4870*/  @!P1 LEA R18, P5, R17, UR6, 0x2 ;  /* 0x0000000611129c11 */ /* 0x000fc6000f8a10ff */
[----:B---3--:R0:W-:Y:S01]  /*4880*/  @!P3 STG.E desc[UR22][R12.64], R15 ;  /* 0x0000000f0c00b986 */ /* 0x0081e2000c101916 */
[----:B------:R-:W-:-:S03]  /*4890*/  @!P1 LEA.HI.X R19, R17, R14, R16, 0x2, P5 ;  /* 0x0000000e11139211 */ /* 0x000fc600028f1410 */
[----:B----4-:R0:W-:Y:S01]  /*48a0*/  @!P2 STG.E desc[UR22][R8.64], R21 ;  /* 0x000000150800a986 */ /* 0x0101e2000c101916 */
[----:B------:R-:W-:-:S03]  /*48b0*/  ISETP.NE.AND P2, PT, R5, RZ, PT ;  /* 0x000000ff0500720c */ /* 0x000fc60003f45270 */
[----:B-----5:R0:W-:Y:S01]  /*48c0*/  @!P1 STG.E desc[UR22][R18.64], R23 ;  /* 0x0000001712009986 */ /* 0x0201e2000c101916 */
[----:B------:R-:W-:-:S05]  /*48d0*/  IADD3 R16, P1, PT, R24, UR12, RZ ;  /* 0x0000000c18107c10 */ /* 0x000fca000ff3e0ff */
[----:B------:R-:W-:-:S04]  /*48e0*/  IMAD.X R17, R25, 0x1, R0, P1 ;  /* 0x0000000119117824 */ /* 0x000fc800008e0600 */
[----:B------:R-:W-:Y:S05]  /*48f0*/  @P2 BRA `(.L_x_4652) ;  /* 0xfffffffc00402947 */ /* 0x000fea000383ffff */
.L_x_4651:
[----:B------:R-:W-:Y:S05]  /*4900*/  BSYNC.RECONVERGENT B1 ;  /* 0x0000000000017941 */ /* 0x000fea0003800200 */
.L_x_4650:
[----:B------:R-:W-:Y:S05]  /*4910*/  @!P0 BRA `(.L_x_4649) ;  /* 0x0000000000888947 */ /* 0x000fea0003800000 */
[----:B0---4-:R-:W-:Y:S01]  /*4920*/  LOP3.LUT R3, R55, 0x1f, RZ, 0xc0, !PT ;  /* 0x0000001f37037812 */ /* 0x011fe200078ec0ff */
        /* <DEDUP_REMOVED lines=33> */
.L_x_4649:
[----:B------:R-:W-:Y:S05]  /*4b40*/  BSYNC.RECONVERGENT B0 ;  /* 0x0000000000007941 */ /* 0x000fea0003800200 */
.L_x_4648:
[----:B------:R-:W5:Y:S02]  /*4b50*/  LDCU.64 UR6, c[0x0][0x3a8] ;  /* 0x00007500ff0677ac */ /* 0x000f640008000a00 */
[----:B-----5:R-:W-:-:S04]  /*4b60*/  UISETP.NE.U32.AND UP0, UPT, UR6, URZ, UPT ;  /* 0x000000ff0600728c */ /* 0x020fc8000bf05070 */
[----:B------:R-:W-:Y:S01]  /*4b70*/  UISETP.NE.AND.EX UP0, UPT, UR7, URZ, UPT, UP0 ;  /* 0x000000ff0700728c */ /* 0x000fe2000bf05300 */
[----:B------:R-:W-:Y:S08]  /*4b80*/  BAR.SYNC.DEFER_BLOCKING 0x0 ;  /* 0x0000000000007b1d */ /* 0x000ff00000010000 */
[----:B------:R-:W-:Y:S05]  /*4b90*/  BRA.U !UP0, `(.L_x_4653) ;  /* 0x0000000108a07547 */ /* 0x000fea000b800000 */
[----:B0--34-:R-:W0:Y:S01]  /*4ba0*/  SHFL.DOWN PT, R3, R48, 0x10, 0x1f ;  /* 0x0a001f0030037f89 */ /* 0x019e2200000e0000 */
[----:B------:R-:W-:Y:S01]  /*4bb0*/  ISETP.NE.AND P0, PT, R10, RZ, PT ;  /* 0x000000ff0a00720c */ /* 0x000fe20003f05270 */
[----:B------:R-:W-:-:S12]  /*4bc0*/  BSSY B0, `(.L_x_4653) ;  /* 0x0000025000007945 */ /* 0x000fd80003800000 */
[----:B------:R-:W3:Y:S01]  /*4bd0*/  @!P0 S2R R4, SR_CgaCtaId ;  /* 0x0000000000048919 */ /* 0x000ee20000008800 */
        /* <DEDUP_REMOVED lines=30> */
.L_x_4661:
[----:B------:R-:W-:Y:S02]  /*4dc0*/  ISETP.NE.AND P0, PT, R6, RZ, PT ;  /* 0x000000ff0600720c */ /* 0x000fe40003f05270 */
[----:B---3--:R-:W-:-:S11]  /*4dd0*/  FMNMX R5, R2, R5, !PT ;  /* 0x0000000502057209 */ /* 0x008fd60007800000 */
[----:B------:R-:W-:Y:S05]  /*4de0*/  @P0 BRA `(.L_x_4654) ;  /* 0x0000000000080947 */ /* 0x000fea0003800000 */
[----:B0-----:R-:W0:Y:S02]  /*4df0*/  LDC.64 R2, c[0x0][0x3a8] ;  /* 0x0000ea00ff027b82 */ /* 0x001e240000000a00 */
[----:B0-----:R3:W-:Y:S02]  /*4e00*/  REDG.E.MAX.S32.STRONG.GPU desc[UR22][R2.64], R5 ;  /* 0x000000050200798e */ /* 0x0017e4000d12e316 */
.L_x_4654:
[----:B------:R-:W-:Y:S05]  /*4e10*/  BSYNC B0 ;  /* 0x0000000000007941 */ /* 0x000fea0003800000 */
.L_x_4653:
        /* <DEDUP_REMOVED lines=11> */
[----:B01234-:R-:W-:Y:S05]  /*4ed0*/  CALL.REL.NOINC `($__internal_89_$__cuda_sm20_rcp_rn_f32_slowpath) ;  /* 0x0000000400987944 */ /* 0x01ffea0003c00000 */
[----:B------:R-:W-:Y:S05]  /*4ee0*/  BRA `(.L_x_4657) ;  /* 0x0000000000147947 */ /* 0x000fea0003800000 */
.L_x_4656:
[----:B0--34-:R-:W0:Y:S01]  /*4ef0*/  MUFU.RCP R5, UR5 ;  /* 0x0000000500057d08 */ /* 0x019e220008001000 */
[----:B------:R-:W-:-:S04]  /*4f00*/  IMAD.U32 R0, RZ, RZ, UR5 ;  /* 0x00000005ff007e24 */ /* 0x000fc8000f8e00ff */
[----:B0-----:R-:W-:-:S04]  /*4f10*/  FFMA R0, R5, R0, -1 ;  /* 0xbf80000005007423 */ /* 0x001fc80000000000 */
[----:B------:R-:W-:-:S04]  /*4f20*/  FADD.FTZ R0, -R0, -RZ ;  /* 0x800000ff00007221 */ /* 0x000fc80000010100 */
[----:B------:R-:W-:-:S07]  /*4f30*/  FFMA R5, R5, R0, R5 ;  /* 0x0000000005057223 */ /* 0x000fce0000000005 */
.L_x_4657:
[----:B------:R-:W0:Y:S02]  /*4f40*/  LDC.64 R2, c[0x0][0x3b0] ;  /* 0x0000ec00ff027b82 */ /* 0x000e240000000a00 */
[----:B0-----:R-:W-:Y:S01]  /*4f50*/  STG.E desc[UR22][R2.64], R5 ;  /* 0x0000000502007986 */ /* 0x001fe2000c101916 */
[----:B------:R-:W-:Y:S05]  /*4f60*/  EXIT ;  /* 0x000000000000794d */ /* 0x000fea0003800000 */
.L_x_4655:
[----:B------:R-:W-:Y:S02]  /*4f70*/  IMAD.MOV.U32 R7, RZ, RZ, 0x4 ;  /* 0x00000004ff077424 */ /* 0x000fe400078e00ff */
[----:B------:R-:W-:Y:S02]  /*4f80*/  IMAD.MOV.U32 R9, RZ, RZ, 0x1f ;  /* 0x0000001fff097424 */ /* 0x000fe400078e00ff */
[----:B------:R-:W-:-:S07]  /*4f90*/  IMAD.MOV.U32 R4, RZ, RZ, -0x1 ;  /* 0xffffffffff047424 */ /* 0x000fce00078e00ff */
[----:B0123--:R-:W-:Y:S05]  /*4fa0*/  WARPSYNC.COLLECTIVE R4, `(.L_x_4658) ;  /* 0x0000000004087348 */ /* 0x00ffea0003c00000 */
[----:B---3--:R3:W4:Y:S02]  /*4fb0*/  SHFL.DOWN P0, R5, R0, R7, R9 ;  /* 0x0800000700057389 */ /* 0x0087240000000009 */
[----:B01234-:R-:W-:Y:S05]  /*4fc0*/  ENDCOLLECTIVE ;  /* 0x000000000000791b */ /* 0x01ffea0003800000 */
.L_x_4658:
[----:B------:R-:W-:Y:S02]  /*4fd0*/  IMAD.MOV.U32 R7, RZ, RZ, 0x2 ;  /* 0x00000002ff077424 */ /* 0x000fe400078e00ff */
[----:B------:R-:W-:-:S05]  /*4fe0*/  IMAD.MOV.U32 R3, RZ, RZ, R5 ;  /* 0x000000ffff037224 */ /* 0x000fca00078e0005 */
[----:B------:R-:W-:-:S05]  /*4ff0*/  FMNMX R3, R3, R0, !PT ;  /* 0x0000000003037209 */ /* 0x000fca0007800000 */
[----:B------:R-:W-:-:S07]  /*5000*/  IMAD.MOV.U32 R0, RZ, RZ, R3 ;  /* 0x000000ffff007224 */ /* 0x000fce00078e0003 */
[----:B------:R-:W-:Y:S05]  /*5010*/  WARPSYNC.COLLECTIVE R4, `(.L_x_4659) ;  /* 0x0000000004087348 */ /* 0x000fea0003c00000 */
[----:B------:R0:W1:Y:S02]  /*5020*/  SHFL.DOWN P0, R5, R0, R7, R9 ;  /* 0x0800000700057389 */ /* 0x0000640000000009 */
[----:B01----:R-:W-:Y:S05]  /*5030*/  ENDCOLLECTIVE ;  /* 0x000000000000791b */ /* 0x003fea0003800000 */
.L_x_4659:
[----:B------:R-:W-:Y:S02]  /*5040*/  IMAD.MOV.U32 R7, RZ, RZ, 0x1 ;  /* 0x00000001ff077424 */ /* 0x000fe400078e00ff */
[----:B------:R-:W-:-:S05]  /*5050*/  IMAD.MOV.U32 R2, RZ, RZ, R5 ;  /* 0x000000ffff027224 */ /* 0x000fca00078e0005 */
[----:B------:R-:W-:-:S05]  /*5060*/  FMNMX R2, R3, R2, !PT ;  /* 0x0000000203027209 */ /* 0x000fca0007800000 */
[----:B------:R-:W-:-:S07]  /*5070*/  IMAD.MOV.U32 R0, RZ, RZ, R2 ;  /* 0x000000ffff007224 */ /* 0x000fce00078e0002 */
[----:B------:R-:W-:Y:S05]  /*5080*/  WARPSYNC.COLLECTIVE R4, `(.L_x_4660) ;  /* 0x0000000004087348 */ /* 0x000fea0003c00000 */
[----:B------:R0:W1:Y:S02]  /*5090*/  SHFL.DOWN P0, R5, R0, R7, R9 ;  /* 0x0800000700057389 */ /* 0x0000640000000009 */
[----:B01----:R-:W-:Y:S05]  /*50a0*/  ENDCOLLECTIVE ;  /* 0x000000000000791b */ /* 0x003fea0003800000 */
.L_x_4660:
[----:B------:R-:W-:Y:S05]  /*50b0*/  BRA `(.L_x_4661) ;  /* 0xfffffffc00407947 */ /* 0x000fea000383ffff */
        .weak           $__internal_88_$__cuda_sm20_div_u64
        .type           $__internal_88_$__cuda_sm20_div_u64,@function
        .size           $__internal_88_$__cuda_sm20_div_u64,($__internal_89_$__cuda_sm20_rcp_rn_f32_slowpath - $__internal_88_$__cuda_sm20_div_u64)
$__internal_88_$__cuda_sm20_div_u64:
        /* <DEDUP_REMOVED lines=71> */
[----:B------:R-:W-:Y:S11]  /*5530*/  RET.REL.NODEC R2 `(_ZN18transformer_engine6detail43dgated_act_cast_transpose_kernel_notalignedILi2ELi2Ef6__half13__nv_bfloat16NS_5EmptyEXadL_ZNS_6dsreluIffEET_T0_RKS4_EEXadL_ZNS_5sreluIffEES6_S7_S9_EEEEvPKT2_SD_PT3_SF_PKT1_PSG_SJ_mmm) ;  /* 0xffffffa802b07950 */ /* 0x000ff60003c3ffff */
        .weak           $__internal_89_$__cuda_sm20_rcp_rn_f32_slowpath
        .type           $__internal_89_$__cuda_sm20_rcp_rn_f32_slowpath,@function
        .size           $__internal_89_$__cuda_sm20_rcp_rn_f32_slowpath,(.L_x_29390 - $__internal_89_$__cuda_sm20_rcp_rn_f32_slowpath)
$__internal_89_$__cuda_sm20_rcp_rn_f32_slowpath:
        /* <DEDUP_REMOVED lines=15> */
.L_x_4662:
        /* <DEDUP_REMOVED lines=33> */
.L_x_4664:
[----:B------:R0:W1:Y:S02]  /*5840*/  MUFU.RCP R2, R0 ;  /* 0x0000000000027308 */ /* 0x0000640000001000 */
.L_x_4663:
[----:B-1-3--:R-:W-:Y:S02]  /*5850*/  IMAD.MOV.U32 R5, RZ, RZ, R2 ;  /* 0x000000ffff057224 */ /* 0x00afe400078e0002 */
[----:B------:R-:W-:Y:S02]  /*5860*/  IMAD.MOV.U32 R2, RZ, RZ, R7 ;  /* 0x000000ffff027224 */ /* 0x000fe400078e0007 */
[----:B------:R-:W-:-:S04]  /*5870*/  IMAD.MOV.U32 R3, RZ, RZ, 0x0 ;  /* 0x00000000ff037424 */ /* 0x000fc800078e00ff */
[----:B0-2---:R-:W-:Y:S05]  /*5880*/  RET.REL.NODEC R2 `(_ZN18transformer_engine6detail43dgated_act_cast_transpose_kernel_notalignedILi2ELi2Ef6__half13__nv_bfloat16NS_5EmptyEXadL_ZNS_6dsreluIffEET_T0_RKS4_EEXadL_ZNS_5sreluIffEES6_S7_S9_EEEEvPKT2_SD_PT3_SF_PKT1_PSG_SJ_mmm) ;  /* 0xffffffa402dc7950 */ /* 0x005fea0003c3ffff */
.L_x_4665:
        /* <DEDUP_REMOVED lines=15> */
.L_x_29390:


//--------------------- .text._ZN18transformer_engine6detail32dgated_act_cast_transpose_kernelILi2ELi2Ef6__half13__nv_bfloat16NS_5EmptyEXadL_ZNS_6dsreluIffEET_T0_RKS4_EEXadL_ZNS_5sreluIffEES6_S7_S9_EEEEvPKT2_SD_PT3_SF_PKT1_PSG_SJ_mmm --------------------------
	.section	.text._ZN18transformer_engine6detail32dgated_act_cast_transpose_kernelILi2ELi2Ef6__half13__nv_bfloat16NS_5EmptyEXadL_ZNS_6dsreluIffEET_T0_RKS4_EEXadL_ZNS_5sreluIffEES6_S7_S9_EEEEvPKT2_SD_PT3_SF_PKT1_PSG_SJ_mmm,"ax",@progbits
	.align	128
        .global         _ZN18transformer_engine6detail32dgated_act_cast_transpose_kernelILi2ELi2Ef6__half13__nv_bfloat16NS_5EmptyEXadL_ZNS_6dsreluIffEET_T0_RKS4_EEXadL_ZNS_5sreluIffEES6_S7_S9_EEEEvPKT2_SD_PT3_SF_PKT1_PSG_SJ_mmm
        .type           _ZN18transformer_engine6detail32dgated_act_cast_transpose_kernelILi2ELi2Ef6__half13__nv_bfloat16NS_5EmptyEXadL_ZNS_6dsreluIffEET_T0_RKS4_EEXadL_ZNS_5sreluIffEES6_S7_S9_EEEEvPKT2_SD_PT3_SF_PKT1_PSG_SJ_mmm,@function
        .size           _ZN18transformer_engine6detail32dgated_act_cast_transpose_kernelILi2ELi2Ef6__half13__nv_bfloat16NS_5EmptyEXadL_ZNS_6dsreluIffEET_T0_RKS4_EEXadL_ZNS_5sreluIffEES6_S7_S9_EEEEvPKT2_SD_PT3_SF_PKT1_PSG_SJ_mmm,(.L_x_29392 - _ZN18transformer_engine6detail32dgated_act_cast_transpose_kernelILi2ELi2Ef6__half13__nv_bfloat16NS_5EmptyEXadL_ZNS_6dsreluIffEET_T0_RKS4_EEXadL_ZNS_5sreluIffEES6_S7_S9_EEEEvPKT2_SD_PT3_SF_PKT1_PSG_SJ_mmm)
        .other          _ZN18transformer_engine6detail32dgated_act_cast_transpose_kernelILi2ELi2Ef6__half13__nv_bfloat16NS_5EmptyEXadL_ZNS_6dsreluIffEET_T0_RKS4_EEXadL_ZNS_5sreluIffEES6_S7_S9_EEEEvPKT2_SD_PT3_SF_PKT1_PSG_SJ_mmm,@"STO_CUDA_ENTRY STV_DEFAULT"
_ZN18transformer_engine6detail32dgated_act_cast_transpose_kernelILi2ELi2Ef6__half13__nv_bfloat16NS_5EmptyEXadL_ZNS_6dsreluIffEET_T0_RKS4_EEXadL_ZNS_5sreluIffEES6_S7_S9_EEEEvPKT2_SD_PT3_SF_PKT1_PSG_SJ_mmm:
.text._ZN18transformer_engine6detail32dgated_act_cast_transpose_kernelILi2ELi2Ef6__half13__nv_bfloat16NS_5EmptyEXadL_ZNS_6dsreluIffEET_T0_RKS4_EEXadL_ZNS_5sreluIffEES6_S7_S9_EEEEvPKT2_SD_PT3_SF_PKT1_PSG_SJ_mmm:
        /* <DEDUP_REMOVED lines=39> */
.L_x_4666:
[----:B------:R-:W-:-:S07]  /*0270*/  MOV R4, 0x290 ;  /* 0x0000029000047802 */ /* 0x000fce0000000f00 */
[----:B------:R-:W-:Y:S05]  /*0280*/  CALL.REL.NOINC `($__internal_90_$__cuda_sm20_div_u64) ;  /* 0x0000003000247944 */ /* 0x000fea0003c00000 */
        /* <DEDUP_REMOVED lines=11> */
.L_x_4667:
[----:B------:R-:W0:Y:S01]  /*0340*/  S2R R0, SR_TID.X ;  /* 0x0000000000007919 */ /* 0x000e220000002100 */
[----:B------:R-:W1:Y:S01]  /*0350*/  LDCU.64 UR16, c[0x0][0x3a0] ;  /* 0x00007400ff1077ac */ /* 0x000e620008000a00 */
[----:B------:R-:W-:Y:S01]  /*0360*/  IMAD.MOV.U32 R5, RZ, RZ, RZ ;  /* 0x000000ffff057224 */ /* 0x000fe200078e00ff */
[----:B------:R-:W2:Y:S01]  /*0370*/  LDCU.64 UR12, c[0x0][0x3b8] ;  /* 0x00007700ff0c77ac */ /* 0x000ea20008000a00 */
[----:B------:R-:W3:Y:S01]  /*0380*/  LDCU.64 UR26, c[0x0][0x388] ;  /* 0x00007100ff1a77ac */ /* 0x000ee20008000a00 */
[----:B------:R-:W4:Y:S01]  /*0390*/  LDCU.64 UR24, c[0x0][0x380] ;  /* 0x00007000ff1877ac */ /* 0x000f220008000a00 */
[----:B------:R-:W5:Y:S01]  /*03a0*/  LDCU.64 UR20, c[0x0][0x358] ;  /* 0x00006b00ff1477ac */ /* 0x000f620008000a00 */
[----:B-1----:R-:W-:Y:S01]  /*03b0*/  ISETP.NE.U32.AND P0, PT, RZ, UR16, PT ;  /* 0x00000010ff007c0c */ /* 0x002fe2000bf05070 */
[----:B--2---:R-:W-:-:S03]  /*03c0*/  UIMAD UR11, UR5, UR12, URZ ;  /* 0x0000000c050b72a4 */ /* 0x004fc6000f8e02ff */
[----:B------:R-:W-:Y:S01]  /*03d0*/  ISETP.NE.AND.EX P0, PT, RZ, UR17, PT, P0 ;  /* 0x00000011ff007c0c */ /* 0x000fe2000bf05300 */
[----:B------:R-:W-:Y:S02]  /*03e0*/  UIMAD.WIDE.U32 UR8, UR4, UR12, URZ ;  /* 0x0000000c040872a5 */ /* 0x000fe4000f8e00ff */
[----:B------:R-:W-:Y:S02]  /*03f0*/  UIMAD UR16, UR4, UR13, UR11 ;  /* 0x0000000d041072a4 */ /* 0x000fe4000f8e020b */
[----:B------:R-:W-:Y:S02]  /*0400*/  USHF.L.U32 UR15, UR8, 0x6, URZ ;  /* 0x00000006080f7899 */ /* 0x000fe400080006ff */
[----:B------:R-:W-:Y:S01]  /*0410*/  UIADD3 UR11, UP2, UPT, UR22, UR8, URZ ;  /* 0x00000008160b7290 */ /* 0x000fe2000ff5e0ff */
[----:B0-----:R-:W-:Y:S01]  /*0420*/  SHF.R.U32.HI R46, RZ, 0x5, R0 ;  /* 0x00000005ff2e7819 */ /* 0x001fe20000011600 */
[----:B------:R-:W-:Y:S02]  /*0430*/  UIADD3 UR16, UPT, UPT, UR9, UR16, URZ ;  /* 0x0000001009107290 */ /* 0x000fe4000fffe0ff */
[----:B------:R-:W-:-:S02]  /*0440*/  ULEA UR9, UP0, UR22, UR15, 0x6 ;  /* 0x0000000f16097291 */ /* 0x000fc4000f8030ff */
[C---:B------:R-:W-:Y:S01]  /*0450*/  IMAD.SHL.U32 R43, R46.reuse, 0x4, RZ ;  /* 0x000000042e2b7824 */ /* 0x040fe200078e00ff */
[----:B------:R-:W-:Y:S01]  /*0460*/  ULEA UR18, UP1, UR11, UR15, 0x6 ;  /* 0x0000000f0b127291 */ /* 0x000fe2000f8230ff */
[----:B------:R-:W-:Y:S01]  /*0470*/  IMAD.SHL.U32 R46, R46, 0x8, RZ ;  /* 0x000000082e2e7824 */ /* 0x000fe200078e00ff */
[----:B------:R-:W-:Y:S01]  /*0480*/  ULOP3.LUT UR10, UR13, 0x7fffffff, URZ, 0xc0, !UPT ;  /* 0x7fffffff0d0a7892 */ /* 0x000fe2000f8ec0ff */
[----:B------:R-:W-:Y:S01]  /*0490*/  IMAD.IADD R43, R0, 0x1, -R43 ;  /* 0x00000001002b7824 */ /* 0x000fe200078e0a2b */
[----:B------:R-:W-:Y:S01]  /*04a0*/  USHF.L.U64.HI UR15, UR8, 0x6, UR16 ;  /* 0x00000006080f7899 */ /* 0x000fe20008010210 */
[----:B------:R-:W0:Y:S01]  /*04b0*/  @P0 LDC.64 R22, c[0x0][0x3a0] ;  /* 0x0000e800ff160b82 */ /* 0x000e220000000a00 */
[----:B------:R-:W-:Y:S02]  /*04c0*/  UIADD3.X UR8, UPT, UPT, UR6, UR16, URZ, UP2, !UPT ;  /* 0x0000001006087290 */ /* 0x000fe400097fe4ff */
[----:B------:R-:W-:Y:S01]  /*04d0*/  LOP3.LUT R4, R43, 0x1f, RZ, 0xc0, !PT ;  /* 0x0000001f2b047812 */ /* 0x000fe200078ec0ff */
[----:B------:R-:W-:Y:S01]  /*04e0*/  USHF.L.U32 UR17, UR18, 0x1, URZ ;  /* 0x0000000112117899 */ /* 0x000fe200080006ff */
[----:B------:R-:W-:Y:S01]  /*04f0*/  IMAD R15, R46, UR10, RZ ;  /* 0x0000000a2e0f7c24 */ /* 0x000fe2000f8e02ff */
[----:B------:R-:W-:-:S02]  /*0500*/  ULEA.HI.X UR8, UR11, UR15, UR8, 0x6, UP1 ;  /* 0x0000000f0b087291 */ /* 0x000fc400088f3408 */
[----:B------:R-:W-:Y:S01]  /*0510*/  IMAD.WIDE.U32 R2, R46, UR12, R4 ;  /* 0x0000000c2e027c25 */ /* 0x000fe2000f8e0004 */
[----:B------:R-:W-:Y:S02]  /*0520*/  ULEA.HI.X UR19, UR22, UR15, UR6, 0x6, UP0 ;  /* 0x0000000f16137291 */ /* 0x000fe400080f3406 */
[----:B---3--:R-:W-:Y:S01]  /*0530*/  UIADD3 UR15, UP0, UPT, UR17, UR26, URZ ;  /* 0x0000001a110f7290 */ /* 0x008fe2000ff1e0ff */
[----:B------:R-:W-:Y:S01]  /*0540*/  IMAD.IADD R3, R3, 0x1, R15 ;  /* 0x0000000103037824 */ /* 0x000fe200078e020f */
[----:B------:R-:W-:Y:S01]  /*0550*/  USHF.L.U64.HI UR18, UR18, 0x1, UR8 ;  /* 0x0000000112127899 */ /* 0x000fe20008010208 */
[C---:B------:R-:W-:Y:S01]  /*0560*/  IMAD.SHL.U32 R50, R2.reuse, 0x4, RZ ;  /* 0x0000000402327824 */ /* 0x040fe200078e00ff */
[----:B------:R-:W-:Y:S02]  /*0570*/  USHF.R.U64 UR23, UR12, 0x1, UR13 ;  /* 0x000000010c177899 */ /* 0x000fe4000800120d */
[----:B------:R-:W-:Y:S01]  /*0580*/  UIADD3.X UR16, UPT, UPT, UR18, UR27, URZ, UP0, !UPT ;  /* 0x0000001b12107290 */ /* 0x000fe200087fe4ff */
[----:B------:R-:W-:Y:S01]  /*0590*/  SHF.L.U64.HI R2, R2, 0x2, R3 ;  /* 0x0000000202027819 */ /* 0x000fe20000010203 */
[----:B------:R-:W-:Y:S01]  /*05a0*/  USHF.R.U32.HI UR7, URZ, 0x1, UR13 ;  /* 0x00000001ff077899 */ /* 0x000fe2000801160d */
[----:B------:R-:W-:Y:S01]  /*05b0*/  IADD3 R6, P2, PT, R50, UR15, RZ ;  /* 0x0000000f32067c10 */ /* 0x000fe2000ff5e0ff */
[----:B----4-:R-:W-:Y:S01]  /*05c0*/  ULEA UR24, UP2, UR9, UR24, 0x1 ;  /* 0x0000001809187291 */ /* 0x010fe2000f8408ff */
[----:B------:R-:W-:Y:S01]  /*05d0*/  IMAD.WIDE.U32 R4, R46, UR23, R4 ;  /* 0x000000172e047c25 */ /* 0x000fe2000f8e0004 */
[----:B------:R-:W-:Y:S01]  /*05e0*/  USHF.L.U32 UR27, UR12, 0x2, URZ ;  /* 0x000000020c1b7899 */ /* 0x000fe200080006ff */
[----:B------:R-:W-:Y:S01]  /*05f0*/  IADD3.X R7, PT, PT, R2, UR16, RZ, P2, !PT ;  /* 0x0000001002077c10 */ /* 0x000fe200097fe4ff */
[----:B------:R-:W-:Y:S01]  /*0600*/  ULEA.HI.X UR25, UR9, UR25, UR19, 0x1, UP2 ;  /* 0x0000001909197291 */ /* 0x000fe200090f0c13 */
[----:B------:R-:W-:Y:S01]  /*0610*/  IMAD R21, R46, UR7, RZ ;  /* 0x000000072e157c24 */ /* 0x000fe2000f8e02ff */
[----:B------:R-:W-:Y:S01]  /*0620*/  LEA R8, P1, R4, UR24, 0x2 ;  /* 0x0000001804087c11 */ /* 0x000fe2000f8210ff */
[----:B------:R-:W-:Y:S01]  /*0630*/  VIADD R48, R43, 0xffffffff ;  /* 0xffffffff2b307836 */ /* 0x000fe20000000000 */
[----:B-----5:R-:W2:Y:S01]  /*0640*/  LDG.E R20, desc[UR20][R6.64] ;  /* 0x0000001406147981 */ /* 0x020ea2000c1e1900 */
[----:B------:R-:W-:Y:S01]  /*0650*/  IMAD.IADD R3, R5, 0x1, R21 ;  /* 0x0000000105037824 */ /* 0x000fe200078e0215 */
[----:B------:R-:W-:-:S02]  /*0660*/  USHF.L.U64.HI UR28, UR12, 0x2, UR13 ;  /* 0x000000020c1c7899 */ /* 0x000fc4000801020d */
[----:B0-----:R0:W3:Y:S02]  /*0670*/  @P0 LDG.E R22, desc[UR20][R22.64] ;  /* 0x0000001416160981 */ /* 0x0010e4000c1e1900 */
[----:B------:R-:W-:Y:S01]  /*0680*/  LEA.HI.X R9, R4, UR25, R3, 0x2, P1 ;  /* 0x0000001904097c11 */ /* 0x000fe200088f1403 */
[----:B------:R-:W-:Y:S01]  /*0690*/  USHF.L.U32 UR29, UR23, 0x2, URZ ;  /* 0x00000002171d7899 */ /* 0x000fe200080006ff */
[----:B------:R-:W-:Y:S01]  /*06a0*/  IADD3 R10, P1, PT, R6, UR27, RZ ;  /* 0x0000001b060a7c10 */ /* 0x000fe2000ff3e0ff */
[----:B------:R-:W-:Y:S01]  /*06b0*/  IMAD.MOV.U32 R49, RZ, RZ, RZ ;  /* 0x000000ffff317224 */ /* 0x000fe200078e00ff */
[----:B------:R-:W-:Y:S01]  /*06c0*/  LOP3.LUT R48, R48, 0x1f, RZ, 0xc0, !PT ;  /* 0x0000001f30307812 */ /* 0x000fe200078ec0ff */
[----:B------:R-:W-:Y:S01]  /*06d0*/  USHF.L.U32 UR32, UR12, 0x1, URZ ;  /* 0x000000010c207899 */ /* 0x000fe200080006ff */
[----:B------:R-:W4:Y:S01]  /*06e0*/  LDG.E R17, desc[UR20][R8.64] ;  /* 0x0000001408117981 */ /* 0x000f22000c1e1900 */
[----:B------:R-:W-:Y:S01]  /*06f0*/  IADD3.X R11, PT, PT, R7, UR28, RZ, P1, !PT ;  /* 0x0000001c070b7c10 */ /* 0x000fe20008ffe4ff */
[----:B------:R-:W-:Y:S01]  /*0700*/  USHF.L.U64.HI UR7, UR23, 0x2, UR7 ;  /* 0x0000000217077899 */ /* 0x000fe20008010207 */
[----:B------:R-:W-:Y:S01]  /*0710*/  IMAD.WIDE.U32 R4, R46, UR12, R48 ;  /* 0x0000000c2e047c25 */ /* 0x000fe2000f8e0030 */
[----:B------:R-:W-:Y:S01]  /*0720*/  USHF.L.U64.HI UR33, UR12, 0x1, UR13 ;  /* 0x000000010c217899 */ /* 0x000fe2000801020d */
[----:B------:R-:W-:Y:S01]  /*0730*/  IADD3 R12, P1, PT, R8, UR29, RZ ;  /* 0x0000001d080c7c10 */ /* 0x000fe2000ff3e0ff */
[----:B------:R-:W-:Y:S01]  /*0740*/  UIADD3 UR30, UP0, UPT, UR15, UR32, URZ ;  /* 0x000000200f1e7290 */ /* 0x000fe2000ff1e0ff */
[----:B------:R1:W5:Y:S01]  /*0750*/  LDG.E R19, desc[UR20][R10.64] ;  /* 0x000000140a137981 */ /* 0x000362000c1e1900 */
[----:B------:R-:W-:Y:S01]  /*0760*/  ULOP3.LUT UR26, UR12, 0xfffffffe, URZ, 0xc0, !UPT ;  /* 0xfffffffe0c1a7892 */ /* 0x000fe2000f8ec0ff */
[----:B------:R-:W-:Y:S01]  /*0770*/  IMAD.IADD R5, R15, 0x1, R5 ;  /* 0x000000010f057824 */ /* 0x000fe200078e0205 */
[----:B------:R-:W-:Y:S01]  /*0780*/  UIADD3.X UR31, UPT, UPT, UR16, UR33, URZ, UP0, !UPT ;  /* 0x00000021101f7290 */ /* 0x000fe200087fe4ff */
[----:B0-----:R-:W-:-:S02]  /*0790*/  IADD3 R23, P2, PT, R4, UR32, RZ ;  /* 0x0000002004177c10 */ /* 0x001fc4000ff5e0ff */
[----:B------:R-:W-:Y:S01]  /*07a0*/  IADD3.X R13, PT, PT, R9, UR7, RZ, P1, !PT ;  /* 0x00000007090d7c10 */ /* 0x000fe20008ffe4ff */
[----:B------:R-:W-:Y:S01]  /*07b0*/  IMAD.U32 R31, RZ, RZ, UR13 ;  /* 0x0000000dff1f7e24 */ /* 0x000fe2000f8e00ff */
[----:B------:R-:W-:Y:S01]  /*07c0*/  IADD3 R6, P1, PT, R50, UR30, RZ ;  /* 0x0000001e32067c10 */ /* 0x000fe2000ff3e0ff */
[----:B------:R-:W-:Y:S01]  /*07d0*/  IMAD.U32 R30, RZ, RZ, UR26 ;  /* 0x0000001aff1e7e24 */ /* 0x000fe2000f8e00ff */
[----:B------:R-:W-:Y:S01]  /*07e0*/  IADD3.X R0, PT, PT, R5, UR33, RZ, P2, !PT ;  /* 0x0000002105007c10 */ /* 0x000fe200097fe4ff */
[----:B------:R0:W5:Y:S01]  /*07f0*/  LDG.E R18, desc[UR20][R12.64] ;  /* 0x000000140c127981 */ /* 0x000162000c1e1900 */
[----:B------:R-:W-:Y:S01]  /*0800*/  IADD3.X R7, PT, PT, R2, UR31, RZ, P1, !PT ;  /* 0x0000001f02077c10 */ /* 0x000fe20008ffe4ff */
[----:B------:R-:W-:Y:S01]  /*0810*/  IMAD.WIDE.U32 R30, R46, UR23, R30 ;  /* 0x000000172e1e7c25 */ /* 0x000fe2000f8e001e */
[----:B-1----:R-:W-:Y:S02]  /*0820*/  IADD3 R10, P1, PT, R6, UR27, RZ ;  /* 0x0000001b060a7c10 */ /* 0x002fe4000ff3e0ff */
[C---:B------:R-:W-:Y:S01]  /*0830*/  SHF.L.U64.HI R3, R23.reuse, 0x2, R0 ;  /* 0x0000000217037819 */ /* 0x040fe20000010200 */
[----:B------:R-:W-:Y:S01]  /*0840*/  IMAD.SHL.U32 R23, R23, 0x4, RZ ;  /* 0x0000000417177824 */ /* 0x000fe200078e00ff */
[----:B------:R-:W-:Y:S01]  /*0850*/  IADD3.X R11, PT, PT, R7, UR28, RZ, P1, !PT ;  /* 0x0000001c070b7c10 */ /* 0x000fe20008ffe4ff */
[----:B------:R-:W-:Y:S01]  /*0860*/  IMAD.IADD R21, R21, 0x1, R31 ;  /* 0x0000000115157824 */ /* 0x000fe200078e021f */
[----:B------:R-:W-:Y:S01]  /*0870*/  IADD3 R0, P1, PT, R48, R30, RZ ;  /* 0x0000001e30007210 */ /* 0x000fe20007f3e0ff */
[----:B------:R-:W5:Y:S01]  /*0880*/  LDG.E R6, desc[UR20][R6.64] ;  /* 0x0000001406067981 */ /* 0x000f62000c1e1900 */
[----:B------:R-:W-:-:S03]  /*0890*/  IADD3 R24, P2, PT, R23, UR15, RZ ;  /* 0x0000000f17187c10 */ /* 0x000fc6000ff5e0ff */
[----:B------:R1:W5:Y:S01]  /*08a0*/  LDG.E R16, desc[UR20][R10.64] ;  /* 0x000000140a107981 */ /* 0x000362000c1e1900 */
[----:B------:R-:W-:Y:S01]  /*08b0*/  IMAD.X R9, RZ, RZ, R21, P1 ;  /* 0x000000ffff097224 */ /* 0x000fe200008e0615 */
[C---:B------:R-:W-:Y:S02]  /*08c0*/  LEA R8, P1, R0.reuse, UR24, 0x2 ;  /* 0x0000001800087c11 */ /* 0x040fe4000f8210ff */
[----:B------:R-:W-:Y:S01]  /*08d0*/  IADD3.X R25, PT, PT, R3, UR16, RZ, P2, !PT ;  /* 0x0000001003197c10 */ /* 0x000fe200097fe4ff */
[----:B0-----:R-:W-:Y:S01]  /*08e0*/  IMAD.U32 R13, RZ, RZ, UR12 ;  /* 0x0000000cff0d7e24 */ /* 0x001fe2000f8e00ff */
[----:B------:R-:W-:Y:S01]  /*08f0*/  LEA.HI.X R9, R0, UR25, R9, 0x2, P1 ;  /* 0x0000001900097c11 */ /* 0x000fe200088f1409 */
[----:B------:R-:W-:Y:S02]  /*0900*/  UIMAD UR19, UR10, 0x3, URZ ;  /* 0x000000030a1378a4 */ /* 0x000fe4000f8e02ff */
[----:B------:R-:W5:Y:S01]  /*0910*/  LDG.E R0, desc[UR20][R24.64] ;  /* 0x0000001418007981 */ /* 0x000f62000c1e1900 */
[----:B------:R-:W-:Y:S01]  /*0920*/  IMAD.WIDE.U32 R4, R13, 0x3, R4 ;  /* 0x000000030d047825 */ /* 0x000fe200078e0004 */
[----:B------:R-:W-:-:S02]  /*0930*/  IADD3 R14, P1, PT, R8, UR29, RZ ;  /* 0x0000001d080e7c10 */ /* 0x000fc4000ff3e0ff */
[----:B------:R0:W5:Y:S01]  /*0940*/  LDG.E R7, desc[UR20][R8.64] ;  /* 0x0000001408077981 */ /* 0x000162000c1e1900 */
[----:B------:R-:W-:Y:S02]  /*0950*/  VIADD R5, R5, UR19 ;  /* 0x0000001305057c36 */ /* 0x000fe40008000000 */
[----:B------:R-:W-:-:S03]  /*0960*/  IMAD.SHL.U32 R26, R4, 0x4, RZ ;  /* 0x00000004041a7824 */ /* 0x000fc600078e00ff */
[----:B-1----:R-:W-:Y:S02]  /*0970*/  SHF.L.U64.HI R10, R4, 0x2, R5 ;  /* 0x00000002040a7819 */ /* 0x002fe40000010205 */
[----:B------:R-:W-:Y:S02]  /*0980*/  IADD3 R12, P2, PT, R26, UR15, RZ ;  /* 0x0000000f1a0c7c10 */ /* 0x000fe4000ff5e0ff */
[----:B------:R-:W-:Y:S02]  /*0990*/  IADD3.X R15, PT, PT, R9, UR7, RZ, P1, !PT ;  /* 0x00000007090f7c10 */ /* 0x000fe40008ffe4ff */
[----:B------:R-:W-:Y:S02]  /*09a0*/  IADD3.X R13, PT, PT, R10, UR16, RZ, P2, !PT ;  /* 0x000000100a0d7c10 */ /* 0x000fe400097fe4ff */
[----:B------:R-:W-:Y:S01]  /*09b0*/  IADD3 R4, P1, PT, R23, UR30, RZ ;  /* 0x0000001e17047c10 */ /* 0x000fe2000ff3e0ff */
[----:B------:R-:W5:Y:S03]  /*09c0*/  LDG.E R36, desc[UR20][R14.64] ;  /* 0x000000140e247981 */ /* 0x000f66000c1e1900 */
[----:B------:R-:W-:Y:S01]  /*09d0*/  IADD3.X R5, PT, PT, R3, UR31, RZ, P1, !PT ;  /* 0x0000001f03057c10 */ /* 0x000fe20008ffe4ff */
[----:B------:R-:W5:Y:S01]  /*09e0*/  LDG.E R37, desc[UR20][R12.64] ;  /* 0x000000140c257981 */ /* 0x000f62000c1e1900 */
[----:B------:R-:W-:-:S03]  /*09f0*/  IADD3 R26, P1, PT, R26, UR30, RZ ;  /* 0x0000001e1a1a7c10 */ /* 0x000fc6000ff3e0ff */
[----:B------:R1:W5:Y:S01]  /*0a00*/  LDG.E R11, desc[UR20][R4.64] ;  /* 0x00000014040b7981 */ /* 0x000362000c1e1900 */
[----:B------:R-:W-:-:S05]  /*0a10*/  IADD3.X R27, PT, PT, R10, UR31, RZ, P1, !PT ;  /* 0x0000001f0a1b7c10 */ /* 0x000fca0008ffe4ff */
[----:B------:R4:W5:Y:S01]  /*0a20*/  LDG.E R10, desc[UR20][R26.64] ;  /* 0x000000141a0a7981 */ /* 0x000962000c1e1900 */
[----:B------:R-:W-:Y:S01]  /*0a30*/  IMAD.U32 R38, RZ, RZ, UR32 ;  /* 0x00000020ff267e24 */ /* 0x000fe2000f8e00ff */
[----:B------:R-:W-:Y:S01]  /*0a40*/  ULOP3.LUT UR8, UR13, 0x7fffffff, URZ, 0xc0, !UPT ;  /* 0x7fffffff0d087892 */ /* 0x000fe2000f8ec0ff */
[----:B------:R-:W-:Y:S02]  /*0a50*/  IMAD.U32 R39, RZ, RZ, UR33 ;  /* 0x00000021ff277e24 */ /* 0x000fe4000f8e00ff */
[----:B------:R-:W-:Y:S02]  /*0a60*/  VIADD R3, R43, 0x1e ;  /* 0x0000001e2b037836 */ /* 0x000fe40000000000 */
[----:B------:R-:W-:-:S03]  /*0a70*/  IMAD.WIDE.U32 R38, R46, UR12, R38 ;  /* 0x0000000c2e267c25 */ /* 0x000fc6000f8e0026 */
[----:B------:R-:W-:Y:S01]  /*0a80*/  LOP3.LUT R3, R3, 0x1f, RZ, 0xc0, !PT ;  /* 0x0000001f03037812 */ /* 0x000fe200078ec0ff */
[----:B0-----:R-:W-:Y:S01]  /*0a90*/  IMAD R9, R46, UR8, RZ ;  /* 0x000000082e097c24 */ /* 0x001fe2000f8e02ff */
[----:B------:R-:W-:Y:S01]  /*0aa0*/  IADD3 R30, P2, PT, R30, UR26, RZ ;  /* 0x0000001a1e1e7c10 */ /* 0x000fe2000ff5e0ff */
[----:B-1----:R-:W-:Y:S01]  /*0ab0*/  IMAD.U32 R5, RZ, RZ, UR12 ;  /* 0x0000000cff057e24 */ /* 0x002fe2000f8e00ff */
[----:B------:R-:W-:Y:S01]  /*0ac0*/  IADD3 R8, P1, PT, R3, R38, RZ ;  /* 0x0000002603087210 */ /* 0x000fe20007f3e0ff */
        /* <DEDUP_REMOVED lines=17> */
[--C-:B--2---:R-:W-:Y:S01]  /*0be0*/  HADD2.F32 R4, -RZ, R20.reuse.H0_H0 ;  /* 0x20000014ff047230 */ /* 0x104fe20000004100 */
[----:B---3--:R-:W-:Y:S01]  /*0bf0*/  @P0 R2UR UR23, R22 ;  /* 0x00000000161702ca */ /* 0x008fe200000e0000 */
[----:B------:R-:W-:-:S03]  /*0c00*/  HADD2.F32 R22, -RZ, R20.H1_H1 ;  /* 0x30000014ff167230 */ /* 0x000fc60000004100 */
[C---:B------:R-:W-:Y:S01]  /*0c10*/  FADD R5, R4.reuse, R4 ;  /* 0x0000000404057221 */ /* 0x040fe20000000000 */
[C---:B------:R-:W-:Y:S01]  /*0c20*/  FMUL R20, R4.reuse, R4 ;  /* 0x0000000404147220 */ /* 0x040fe20000400000 */
[----:B------:R-:W-:-:S03]  /*0c30*/  FSETP.GT.AND P0, PT, R4, RZ, PT ;  /* 0x000000ff0400720b */ /* 0x000fc60003f04000 */
[----:B------:R-:W-:Y:S01]  /*0c40*/  FMNMX R4, RZ, R5, !PT ;  /* 0x00000005ff047209 */ /* 0x000fe20007800000 */
[----:B----4-:R-:W-:Y:S01]  /*0c50*/  HADD2.F32 R23, -RZ, R17.H0_H0 ;  /* 0x20000011ff177230 */ /* 0x010fe20000004100 */
[----:B------:R-:W-:Y:S01]  /*0c60*/  FSEL R20, R20, RZ, P0 ;  /* 0x000000ff14147208 */ /* 0x000fe20000000000 */
[C---:B------:R-:W-:Y:S01]  /*0c70*/  FADD R25, R22.reuse, R22 ;  /* 0x0000001616197221 */ /* 0x040fe20000000000 */
[C---:B------:R-:W-:Y:S01]  /*0c80*/  FMUL R26, R22.reuse, R22 ;  /* 0x00000016161a7220 */ /* 0x040fe20000400000 */
[----:B------:R-:W-:Y:S01]  /*0c90*/  FSETP.GT.AND P1, PT, R22, RZ, PT ;  /* 0x000000ff1600720b */ /* 0x000fe20003f24000 */
[----:B------:R-:W-:Y:S01]  /*0ca0*/  FMUL R4, R4, R23 ;  /* 0x0000001704047220 */ /* 0x000fe20000400000 */
[----:B------:R-:W-:Y:S01]  /*0cb0*/  FMUL R20, R23, R20 ;  /* 0x0000001417147220 */ /* 0x000fe20000400000 */
[----:B-----5:R-:W-:Y:S01]  /*0cc0*/  HADD2.F32 R23, -RZ, R19.H0_H0 ;  /* 0x20000013ff177230 */ /* 0x020fe20000004100 */
[----:B------:R-:W-:Y:S01]  /*0cd0*/  FMNMX R5, RZ, R25, !PT ;  /* 0x00000019ff057209 */ /* 0x000fe20007800000 */
[----:B------:R-:W-:Y:S01]  /*0ce0*/  HADD2.F32 R22, -RZ, R17.H1_H1 ;  /* 0x30000011ff167230 */ /* 0x000fe20000004100 */
[----:B------:R-:W-:Y:S01]  /*0cf0*/  FSEL R17, R26, RZ, P1 ;  /* 0x000000ff1a117208 */ /* 0x000fe20000800000 */
[----:B------:R-:W-:-:S02]  /*0d00*/  HADD2.F32 R25, -RZ, R19.H1_H1 ;  /* 0x30000013ff197230 */ /* 0x000fc40000004100 */
[C---:B------:R-:W-:Y:S01]  /*0d10*/  FADD R19, R23.reuse, R23 ;  /* 0x0000001717137221 */ /* 0x040fe20000000000 */
[C---:B------:R-:W-:Y:S01]  /*0d20*/  FSETP.GT.AND P0, PT, R23.reuse, RZ, PT ;  /* 0x000000ff1700720b */ /* 0x040fe20003f04000 */
[----:B------:R-:W-:Y:S01]  /*0d30*/  FMUL R23, R23, R23 ;  /* 0x0000001717177220 */ /* 0x000fe20000400000 */
[----:B------:R-:W-:Y:S01]  /*0d40*/  FMUL R5, R5, R22 ;  /* 0x0000001605057220 */ /* 0x000fe20000400000 */
[----:B------:R-:W-:Y:S01]  /*0d50*/  FMUL R17, R22, R17 ;  /* 0x0000001116117220 */ /* 0x000fe20000400000 */
[----:B------:R-:W-:Y:S01]  /*0d60*/  FMNMX R19, RZ, R19, !PT ;  /* 0x00000013ff137209 */ /* 0x000fe20007800000 */
[--C-:B------:R-:W-:Y:S01]  /*0d70*/  HADD2.F32 R22, -RZ, R18.reuse.H0_H0 ;  /* 0x20000012ff167230 */ /* 0x100fe20000004100 */
[----:B------:R-:W-:Y:S01]  /*0d80*/  FSEL R23, R23, RZ, P0 ;  /* 0x000000ff17177208 */ /* 0x000fe20000000000 */
[C---:B------:R-:W-:Y:S01]  /*0d90*/  FADD R26, R25.reuse, R25 ;  /* 0x00000019191a7221 */ /* 0x040fe20000000000 */
[----:B------:R-:W-:Y:S01]  /*0da0*/  HADD2.F32 R33, -RZ, R18.H1_H1 ;  /* 0x30000012ff217230 */ /* 0x000fe20000004100 */
[----:B------:R-:W-:Y:S01]  /*0db0*/  FSETP.GT.AND P1, PT, R25, RZ, PT ;  /* 0x000000ff1900720b */ /* 0x000fe20003f24000 */
[----:B------:R-:W-:Y:S01]  /*0dc0*/  FMUL R18, R19, R22 ;  /* 0x0000001613127220 */ /* 0x000fe20000400000 */
[----:B------:R-:W-:Y:S01]  /*0dd0*/  FMUL R25, R25, R25 ;  /* 0x0000001919197220 */ /* 0x000fe20000400000 */
[----:B------:R-:W-:Y:S01]  /*0de0*/  FMUL R35, R22, R23 ;  /* 0x0000001716237220 */ /* 0x000fe20000400000 */
[----:B------:R-:W-:Y:S01]  /*0df0*/  FMNMX R26, RZ, R26, !PT ;  /* 0x0000001aff1a7209 */ /* 0x000fe20007800000 */
[----:B------:R-:W-:-:S02]  /*0e00*/  HADD2.F32 R19, -RZ, R6.H0_H0 ;  /* 0x20000006ff137230 */ /* 0x000fc40000004100 */
[----:B------:R-:W-:Y:S02]  /*0e10*/  HADD2.F32 R6, -RZ, R6.H1_H1 ;  /* 0x30000006ff067230 */ /* 0x000fe40000004100 */
[--C-:B------:R-:W-:Y:S01]  /*0e20*/  HADD2.F32 R23, -RZ, R16.reuse.H0_H0 ;  /* 0x20000010ff177230 */ /* 0x100fe20000004100 */
[----:B------:R-:W-:Y:S01]  /*0e30*/  FSEL R28, R25, RZ, P1 ;  /* 0x000000ff191c7208 */ /* 0x000fe20000800000 */
[----:B------:R-:W-:Y:S01]  /*0e40*/  FMUL R4, R4, R19 ;  /* 0x0000001304047220 */ /* 0x000fe20000400000 */
[----:B------:R-:W-:Y:S02]  /*0e50*/  HADD2.F32 R25, -RZ, R16.H1_H1 ;  /* 0x30000010ff197230 */ /* 0x000fe40000004100 */
[----:B------:R-:W-:Y:S01]  /*0e60*/  FMUL R19, R5, R6 ;  /* 0x0000000605137220 */ /* 0x000fe20000400000 */
[----:B------:R-:W-:Y:S01]  /*0e70*/  FMUL R26, R26, R33 ;  /* 0x000000211a1a7220 */ /* 0x000fe20000400000 */
[----:B------:R-:W-:Y:S01]  /*0e80*/  FMUL R5, R18, R23 ;  /* 0x0000001712057220 */ /* 0x000fe20000400000 */
[----:B------:R-:W-:-:S02]  /*0e90*/  HADD2.F32 R23, -RZ, R0.H0_H0 ;  /* 0x20000000ff177230 */ /* 0x000fc40000004100 */
[----:B------:R-:W-:Y:S01]  /*0ea0*/  FMUL R16, R26, R25 ;  /* 0x000000191a107220 */ /* 0x000fe20000400000 */
[----:B------:R-:W-:Y:S02]  /*0eb0*/  HADD2.F32 R25, -RZ, R0.H1_H1 ;  /* 0x30000000ff197230 */ /* 0x000fe40000004100 */
[C---:B------:R-:W-:Y:S01]  /*0ec0*/  FSETP.GT.AND P0, PT, R23.reuse, RZ, PT ;  /* 0x000000ff1700720b */ /* 0x040fe20003f04000 */
[C---:B------:R-:W-:Y:S01]  /*0ed0*/  FMUL R0, R23.reuse, R23 ;  /* 0x0000001717007220 */ /* 0x040fe20000400000 */
[----:B------:R-:W-:Y:S01]  /*0ee0*/  FADD R23, R23, R23 ;  /* 0x0000001717177221 */ /* 0x000fe20000000000 */
[----:B------:R-:W-:Y:S01]  /*0ef0*/  FMUL R33, R33, R28 ;  /* 0x0000001c21217220 */ /* 0x000fe20000400000 */
[C---:B------:R-:W-:Y:S01]  /*0f00*/  FADD R26, R25.reuse, R25 ;  /* 0x00000019191a7221 */ /* 0x040fe20000000000 */
[C---:B------:R-:W-:Y:S01]  /*0f10*/  FMUL R28, R25.reuse, R25 ;  /* 0x00000019191c7220 */ /* 0x040fe20000400000 */
[--C-:B------:R-:W-:Y:S01]  /*0f20*/  HADD2.F32 R22, -RZ, R7.reuse.H0_H0 ;  /* 0x20000007ff167230 */ /* 0x100fe20000004100 */
[----:B------:R-:W-:Y:S01]  /*0f30*/  FSETP.GT.AND P1, PT, R25, RZ, PT ;  /* 0x000000ff1900720b */ /* 0x000fe20003f24000 */
[----:B------:R-:W-:Y:S01]  /*0f40*/  HADD2.F32 R18, -RZ, R7.H1_H1 ;  /* 0x30000007ff127230 */ /* 0x000fe20000004100 */
[----:B------:R-:W-:Y:S01]  /*0f50*/  FMNMX R7, RZ, R23, !PT ;  /* 0x00000017ff077209 */ /* 0x000fe20007800000 */
[C---:B------:R-:W-:Y:S01]  /*0f60*/  FMUL R23, R4.reuse, UR23 ;  /* 0x0000001704177c20 */ /* 0x040fe20008400000 */
[----:B------:R-:W-:Y:S01]  /*0f70*/  FMNMX3 R42, |R4|, RZ, |R19|, !PT ;  /* 0x000000ff042a7276 */ /* 0x000fe20007800613 */
[----:B------:R-:W-:Y:S01]  /*0f80*/  FMUL R4, R19, UR23 ;  /* 0x0000001713047c20 */ /* 0x000fe20008400000 */
[----:B------:R-:W-:-:S02]  /*0f90*/  FMNMX R27, RZ, R26, !PT ;  /* 0x0000001aff1b7209 */ /* 0x000fc40007800000 */
[----:B------:R-:W-:Y:S02]  /*0fa0*/  FSEL R19, R28, RZ, P1 ;  /* 0x000000ff1c137208 */ /* 0x000fe40000800000 */
[----:B------:R-:W-:Y:S01]  /*0fb0*/  FSEL R25, R0, RZ, P0 ;  /* 0x000000ff00197208 */ /* 0x000fe20000000000 */
[----:B------:R-:W-:Y:S02]  /*0fc0*/  FMUL R27, R27, R18 ;  /* 0x000000121b1b7220 */ /* 0x000fe40000400000 */
[----:B------:R-:W-:Y:S01]  /*0fd0*/  FMUL R19, R18, R19 ;  /* 0x0000001312137220 */ /* 0x000fe20000400000 */
[--C-:B------:R-:W-:Y:S02]  /*0fe0*/  HADD2.F32 R18, -RZ, R37.reuse.H0_H0 ;  /* 0x20000025ff127230 */ /* 0x100fe40000004100 */
[----:B------:R-:W-:Y:S02]  /*0ff0*/  HADD2.F32 R37, -RZ, R37.H1_H1 ;  /* 0x30000025ff257230 */ /* 0x000fe40000004100 */
[----:B------:R-:W-:Y:S01]  /*1000*/  FMUL R40, R7, R22 ;  /* 0x0000001607287220 */ /* 0x000fe20000400000 */
[----:B------:R-:W-:Y:S01]  /*1010*/  FMUL R0, R22, R25 ;  /* 0x0000001916007220 */ /* 0x000fe20000400000 */
[----:B------:R-:W-:Y:S01]  /*1020*/  F2FP.BF16.F32.PACK_AB R4, R4, R23 ;  /* 0x000000170404723e */ /* 0x000fe200000010ff */
[C---:B------:R-:W-:Y:S01]  /*1030*/  FADD R22, R18.reuse, R18 ;  /* 0x0000001212167221 */ /* 0x040fe20000000000 */
[C---:B------:R-:W-:Y:S01]  /*1040*/  FSETP.GT.AND P0, PT, R18.reuse, RZ, PT ;  /* 0x000000ff1200720b */ /* 0x040fe20003f04000 */
[----:B------:R-:W-:Y:S01]  /*1050*/  FMUL R26, R18, R18 ;  /* 0x00000012121a7220 */ /* 0x000fe20000400000 */
[----:B------:R-:W-:-:S02]  /*1060*/  HADD2.F32 R23, -RZ, R11.H0_H0 ;  /* 0x2000000bff177230 */ /* 0x000fc40000004100 */
[----:B------:R-:W-:Y:S02]  /*1070*/  HADD2.F32 R18, -RZ, R11.H1_H1 ;  /* 0x3000000bff127230 */ /* 0x000fe40000004100 */
[----:B------:R-:W-:Y:S01]  /*1080*/  FADD R11, R37, R37 ;  /* 0x00000025250b7221 */ /* 0x000fe20000000000 */
[--C-:B------:R-:W-:Y:S02]  /*1090*/  HADD2.F32 R25, -RZ, R36.reuse.H0_H0 ;  /* 0x20000024ff197230 */ /* 0x100fe40000004100 */
[----:B------:R-:W-:Y:S02]  /*10a0*/  HADD2.F32 R36, -RZ, R36.H1_H1 ;  /* 0x30000024ff247230 */ /* 0x000fe40000004100 */
[----:B------:R-:W-:Y:S02]  /*10b0*/  FMNMX R11, RZ, R11, !PT ;  /* 0x0000000bff0b7209 */ /* 0x000fe40007800000 */
[----:B------:R-:W-:Y:S01]  /*10c0*/  IADD3 R6, P2, PT, R50, UR8, RZ ;  /* 0x0000000832067c10 */ /* 0x000fe2000ff5e0ff */
[----:B------:R-:W-:Y:S01]  /*10d0*/  FMUL R27, R27, R18 ;  /* 0x000000121b1b7220 */ /* 0x000fe20000400000 */
[--C-:B------:R-:W-:Y:S01]  /*10e0*/  HADD2.F32 R34, -RZ, R10.reuse.H1_H1 ;  /* 0x3000000aff227230 */ /* 0x100fe20000004100 */
[----:B------:R-:W-:Y:S01]  /*10f0*/  FSEL R26, R26, RZ, P0 ;  /* 0x000000ff1a1a7208 */ /* 0x000fe20000000000 */
[----:B------:R-:W-:-:S02]  /*1100*/  HADD2.F32 R18, -RZ, R10.H0_H0 ;  /* 0x2000000aff127230 */ /* 0x000fc40000004100 */
[----:B------:R-:W-:Y:S01]  /*1110*/  FMUL R11, R11, R36 ;  /* 0x000000240b0b7220 */ /* 0x000fe20000400000 */
[----:B------:R-:W-:Y:S02]  /*1120*/  IADD3.X R7, PT, PT, R2, UR9, RZ, P2, !PT ;  /* 0x0000000902077c10 */ /* 0x000fe400097fe4ff */
[----:B------:R-:W-:Y:S01]  /*1130*/  IADD3 R10, P0, PT, R6, UR27, RZ ;  /* 0x0000001b060a7c10 */ /* 0x000fe2000ff1e0ff */
[----:B------:R-:W-:-:S03]  /*1140*/  FMUL R34, R11, R34 ;  /* 0x000000220b227220 */ /* 0x000fc60000400000 */
[----:B------:R-:W-:Y:S02]  /*1150*/  IADD3.X R11, PT, PT, R7, UR28, RZ, P0, !PT ;  /* 0x0000001c070b7c10 */ /* 0x000fe400087fe4ff */
[----:B------:R-:W-:Y:S01]  /*1160*/  IADD3 R8, P0, PT, R8, UR32, RZ ;  /* 0x0000002008087c10 */ /* 0x000fe2000ff1e0ff */
[----:B------:R-:W-:Y:S01]  /*1170*/  FMUL R40, R40, R23 ;  /* 0x0000001728287220 */ /* 0x000fe20000400000 */
[----:B------:R-:W-:Y:S01]  /*1180*/  FMNMX3 R42, |R5|, R42, |R16|, !PT ;  /* 0x0000002a052a7276 */ /* 0x000fe20007800610 */
[----:B------:R-:W-:Y:S01]  /*1190*/  FMUL R16, R16, UR23 ;  /* 0x0000001710107c20 */ /* 0x000fe20008400000 */
[----:B------:R-:W-:Y:S01]  /*11a0*/  IADD3.X R23, PT, PT, R9, UR33, RZ, P0, !PT ;  /* 0x0000002109177c10 */ /* 0x000fe200087fe4ff */
[----:B------:R-:W-:Y:S01]  /*11b0*/  FMUL R5, R5, UR23 ;  /* 0x0000001705057c20 */ /* 0x000fe20008400000 */
[----:B------:R-:W-:Y:S01]  /*11c0*/  IADD3 R50, P0, PT, R50, UR17, RZ ;  /* 0x0000001132327c10 */ /* 0x000fe2000ff1e0ff */
[----:B------:R0:W-:Y:S01]  /*11d0*/  STG.E desc[UR20][R6.64], R4 ;  /* 0x0000000406007986 */ /* 0x0001e2000c101914 */
[----:B------:R-:W-:Y:S01]  /*11e0*/  FMNMX R22, RZ, R22, !PT ;  /* 0x00000016ff167209 */ /* 0x000fe20007800000 */
[----:B------:R-:W-:Y:S01]  /*11f0*/  IMAD.SHL.U32 R54, R8, 0x4, RZ ;  /* 0x0000000408367824 */ /* 0x000fe200078e00ff */
[----:B------:R-:W-:-:S02]  /*1200*/  IADD3.X R51, PT, PT, R2, UR18, RZ, P0, !PT ;  /* 0x0000001202337c10 */ /* 0x000fc400087fe4ff */
[----:B------:R-:W-:Y:S02]  /*1210*/  F2FP.BF16.F32.PACK_AB R5, RZ, R5 ;  /* 0x00000005ff05723e */ /* 0x000fe400000010ff */
[----:B------:R-:W-:Y:S02]  /*1220*/  IADD3 R56, P0, PT, R50, UR27, RZ ;  /* 0x0000001b32387c10 */ /* 0x000fe4000ff1e0ff */
[----:B0-----:R-:W-:Y:S01]  /*1230*/  F2FP.BF16.F32.PACK_AB R6, RZ, R16 ;  /* 0x00000010ff06723e */ /* 0x001fe200000010ff */
[----:B------:R-:W-:Y:S01]  /*1240*/  FMUL R7, R20, UR23 ;  /* 0x0000001714077c20 */ /* 0x000fe20008400000 */
[----:B------:R-:W-:Y:S01]  /*1250*/  FMUL R16, R17, UR23 ;  /* 0x0000001711107c20 */ /* 0x000fe20008400000 */
[----:B------:R-:W-:Y:S01]  /*1260*/  FMUL R29, R22, R25 ;  /* 0x00000019161d7220 */ /* 0x000fe20000400000 */
[----:B------:R-:W-:Y:S02]  /*1270*/  PRMT R5, R5, 0x5410, R6 ;  /* 0x0000541005057816 */ /* 0x000fe40000000006 */
[----:B------:R-:W-:-:S02]  /*1280*/  IADD3 R22, P1, PT, R54, UR15, RZ ;  /* 0x0000000f36167c10 */ /* 0x000fc4000ff3e0ff */
[----:B------:R-:W-:Y:S02]  /*1290*/  F2FP.BF16.F32.PACK_AB R7, R16, R7 ;  /* 0x000000071007723e */ /* 0x000fe400000010ff */
[----:B------:R-:W-:Y:S02]  /*12a0*/  IADD3.X R57, PT, PT, R51, UR28, RZ, P0, !PT ;  /* 0x0000001c33397c10 */ /* 0x000fe400087fe4ff */
[----:B------:R-:W-:Y:S02]  /*12b0*/  SHF.L.U64.HI R16, R8, 0x2, R23 ;  /* 0x0000000208107819 */ /* 0x000fe40000010217 */
[----:B------:R-:W-:Y:S01]  /*12c0*/  IADD3 R54, P0, PT, R54, UR30, RZ ;  /* 0x0000001e36367c10 */ /* 0x000fe2000ff1e0ff */
[----:B------:R-:W-:Y:S01]  /*12d0*/  FMUL R29, R29, R18 ;  /* 0x000000121d1d7220 */ /* 0x000fe20000400000 */
[----:B------:R-:W-:Y:S01]  /*12e0*/  FMUL R9, R35, UR23 ;  /* 0x0000001723097c20 */ /* 0x000fe20008400000 */
[----:B------:R0:W-:Y:S01]  /*12f0*/  STG.E desc[UR20][R10.64], R5 ;  /* 0x000000050a007986 */ /* 0x0001e2000c101914 */
[----:B------:R-:W-:Y:S01]  /*1300*/  FMUL R18, R33, UR23 ;  /* 0x0000001721127c20 */ /* 0x000fe20008400000 */
[----:B------:R-:W-:-:S02]  /*1310*/  IADD3.X R55, PT, PT, R16, UR31, RZ, P0, !PT ;  /* 0x0000001f10377c10 */ /* 0x000fc400087fe4ff */
[----:B------:R-:W-:Y:S01]  /*1320*/  F2FP.BF16.F32.PACK_AB R8, RZ, R9 ;  /* 0x00000009ff08723e */ /* 0x000fe200000010ff */
[----:B------:R1:W-:Y:S01]  /*1330*/  STG.E desc[UR20][R50.64], R7 ;  /* 0x0000000732007986 */ /* 0x0003e2000c101914 */
[----:B------:R-:W-:Y:S02]  /*1340*/  F2FP.BF16.F32.PACK_AB R9, RZ, R18 ;  /* 0x00000012ff09723e */ /* 0x000fe400000010ff */
[----:B0-----:R-:W-:Y:S02]  /*1350*/  IADD3 R10, P0, PT, R14, UR15, RZ ;  /* 0x0000000f0e0a7c10 */ /* 0x001fe4000ff1e0ff */
[----:B------:R-:W-:Y:S02]  /*1360*/  IADD3.X R23, PT, PT, R16, UR16, RZ, P1, !PT ;  /* 0x0000001010177c10 */ /* 0x000fe40008ffe4ff */
[----:B------:R-:W-:Y:S02]  /*1370*/  IADD3.X R11, PT, PT, R15, UR16, RZ, P0, !PT ;  /* 0x000000100f0b7c10 */ /* 0x000fe400087fe4ff */
[----:B-1----:R-:W-:-:S02]  /*1380*/  IADD3 R50, P0, PT, R48, R38, RZ ;  /* 0x0000002630327210 */ /* 0x002fc40007f1e0ff */
[----:B------:R-:W-:Y:S02]  /*1390*/  IADD3 R52, P1, PT, R12, UR29, RZ ;  /* 0x0000001d0c347c10 */ /* 0x000fe4000ff3e0ff */
[----:B------:R-:W-:Y:S01]  /*13a0*/  PRMT R8, R8, 0x5410, R9 ;  /* 0x0000541008087816 */ /* 0x000fe20000000009 */
[----:B------:R-:W-:Y:S01]  /*13b0*/  IMAD.X R39, RZ, RZ, R24, P0 ;  /* 0x000000ffff277224 */ /* 0x000fe200000e0618 */
[----:B------:R-:W-:Y:S02]  /*13c0*/  IADD3.X R53, PT, PT, R13, UR7, RZ, P1, !PT ;  /* 0x000000070d357c10 */ /* 0x000fe40008ffe4ff */
[----:B------:R-:W-:Y:S01]  /*13d0*/  IADD3 R14, P1, PT, R14, UR30, RZ ;  /* 0x0000001e0e0e7c10 */ /* 0x000fe2000ff3e0ff */
[----:B------:R-:W-:Y:S04]  /*13e0*/  STG.E desc[UR20][R56.64], R8 ;  /* 0x0000000838007986 */ /* 0x000fe8000c101914 */
[----:B------:R0:W2:Y:S01]  /*13f0*/  LDG.E R45, desc[UR20][R12.64] ;  /* 0x000000140c2d7981 */ /* 0x0000a2000c1e1900 */
[----:B------:R-:W-:-:S03]  /*1400*/  IADD3.X R15, PT, PT, R15, UR31, RZ, P1, !PT ;  /* 0x0000001f0f0f7c10 */ /* 0x000fc60008ffe4ff */
[----:B------:R-:W3:Y:S01]  /*1410*/  LDG.E R31, desc[UR20][R22.64] ;  /* 0x00000014161f7981 */ /* 0x000ee2000c1e1900 */
[----:B------:R-:W-:Y:S01]  /*1420*/  FMUL R18, R29, UR23 ;  /* 0x000000171d127c20 */ /* 0x000fe20008400000 */
[----:B------:R-:W-:Y:S02]  /*1430*/  FMUL R16, R34, UR23 ;  /* 0x0000001722107c20 */ /* 0x000fe40008400000 */
[----:B------:R1:W4:Y:S01]  /*1440*/  LDG.E R28, desc[UR20][R54.64] ;  /* 0x00000014361c7981 */ /* 0x000322000c1e1900 */
[C---:B0-----:R-:W-:Y:S01]  /*1450*/  SHF.L.U64.HI R13, R50.reuse, 0x2, R39 ;  /* 0x00000002320d7819 */ /* 0x041fe20000010227 */
[----:B------:R-:W-:Y:S02]  /*1460*/  IMAD.SHL.U32 R50, R50, 0x4, RZ ;  /* 0x0000000432327824 */ /* 0x000fe400078e00ff */
[----:B------:R-:W-:Y:S01]  /*1470*/  FMUL R39, R40, UR23 ;  /* 0x0000001728277c20 */ /* 0x000fe20008400000 */
[----:B------:R-:W-:Y:S01]  /*1480*/  FMUL R12, R27, UR23 ;  /* 0x000000171b0c7c20 */ /* 0x000fe20008400000 */
[----:B------:R0:W5:Y:S01]  /*1490*/  LDG.E R22, desc[UR20][R14.64] ;  /* 0x000000140e167981 */ /* 0x000162000c1e1900 */
[----:B-1----:R-:W-:-:S03]  /*14a0*/  IADD3 R54, P0, PT, R50, UR8, RZ ;  /* 0x0000000832367c10 */ /* 0x002fc6000ff1e0ff */
[----:B------:R1:W5:Y:S01]  /*14b0*/  LDG.E R2, desc[UR20][R10.64] ;  /* 0x000000140a027981 */ /* 0x000362000c1e1900 */
[----:B------:R-:W-:-:S03]  /*14c0*/  IADD3 R50, P3, PT, R50, UR17, RZ ;  /* 0x0000001132327c10 */ /* 0x000fc6000ff7e0ff */
[----:B------:R1:W5:Y:S01]  /*14d0*/  LDG.E R23, desc[UR20][R52.64] ;  /* 0x0000001434177981 */ /* 0x000362000c1e1900 */
[----:B0-----:R-:W-:Y:S01]  /*14e0*/  FMUL R14, R0, UR23 ;  /* 0x00000017000e7c20 */ /* 0x001fe20008400000 */
[----:B------:R-:W-:Y:S01]  /*14f0*/  FMUL R15, R19, UR23 ;  /* 0x00000017130f7c20 */ /* 0x000fe20008400000 */
[C---:B------:R-:W-:Y:S02]  /*1500*/  IADD3.X R55, PT, PT, R13.reuse, UR9, RZ, P0, !PT ;  /* 0x000000090d377c10 */ /* 0x040fe400087fe4ff */
[----:B------:R-:W-:Y:S02]  /*1510*/  IADD3.X R51, PT, PT, R13, UR18, RZ, P3, !PT ;  /* 0x000000120d337c10 */ /* 0x000fe40009ffe4ff */
[----:B-1----:R-:W-:Y:S02]  /*1520*/  F2FP.BF16.F32.PACK_AB R10, R12, R39 ;  /* 0x000000270c0a723e */ /* 0x002fe400000010ff */
[----:B------:R-:W-:Y:S02]  /*1530*/  F2FP.BF16.F32.PACK_AB R11, RZ, R18 ;  /* 0x00000012ff0b723e */ /* 0x000fe400000010ff */
[----:B------:R-:W-:-:S02]  /*1540*/  F2FP.BF16.F32.PACK_AB R12, RZ, R16 ;  /* 0x00000010ff0c723e */ /* 0x000fc400000010ff */
[----:B------:R-:W-:Y:S02]  /*1550*/  IADD3 R52, P2, PT, R54, UR27, RZ ;  /* 0x0000001b36347c10 */ /* 0x000fe4000ff5e0ff */
        /* <DEDUP_REMOVED lines=11> */
[----:B------:R-:W-:Y:S01]  /*1610*/  FSEL R37, R37, RZ, P1 ;  /* 0x000000ff25257208 */ /* 0x000fe20000800000 */
[----:B------:R-:W-:-:S04]  /*1620*/  FMUL R25, R25, R26 ;  /* 0x0000001a19197220 */ /* 0x000fc80000400000 */
[----:B------:R-:W-:Y:S01]  /*1630*/  FMUL R36, R36, R37 ;  /* 0x0000002524247220 */ /* 0x000fe20000400000 */
[----:B0-----:R-:W-:Y:S02]  /*1640*/  IADD3 R52, P0, PT, R15, R38, RZ ;  /* 0x000000260f347210 */ /* 0x001fe40007f1e0ff */
[----:B------:R-:W-:-:S03]  /*1650*/  IADD3 R54, P1, PT, R50, UR27, RZ ;  /* 0x0000001b32367c10 */ /* 0x000fc6000ff3e0ff */
[----:B------:R-:W-:Y:S01]  /*1660*/  IMAD.X R53, RZ, RZ, R24, P0 ;  /* 0x000000ffff357224 */ /* 0x000fe200000e0618 */
[----:B------:R-:W-:Y:S01]  /*1670*/  IADD3 R18, P0, PT, R52, UR32, RZ ;  /* 0x0000002034127c10 */ /* 0x000fe2000ff1e0ff */
[----:B------:R0:W-:Y:S01]  /*1680*/  STG.E desc[UR20][R50.64], R13 ;  /* 0x0000000d32007986 */ /* 0x0001e2000c101914 */
[----:B------:R-:W-:Y:S01]  /*1690*/  FMUL R14, R25, UR23 ;  /* 0x00000017190e7c20 */ /* 0x000fe20008400000 */
[----:B------:R-:W-:Y:S01]  /*16a0*/  FMUL R16, R36, UR23 ;  /* 0x0000001724107c20 */ /* 0x000fe20008400000 */
[----:B------:R-:W-:Y:S02]  /*16b0*/  IADD3.X R55, PT, PT, R51, UR28, RZ, P1, !PT ;  /* 0x0000001c33377c10 */ /* 0x000fe40008ffe4ff */
[----:B------:R-:W-:Y:S01]  /*16c0*/  FMNMX3 R42, |R20|, R42, |R17|, !PT ;  /* 0x0000002a142a7276 */ /* 0x000fe20007800611 */
[----:B------:R-:W-:Y:S01]  /*16d0*/  IMAD.SHL.U32 R17, R18, 0x4, RZ ;  /* 0x0000000412117824 */ /* 0x000fe200078e00ff */
[----:B------:R-:W-:Y:S01]  /*16e0*/  IADD3.X R37, PT, PT, R53, UR33, RZ, P0, !PT ;  /* 0x0000002135257c10 */ /* 0x000fe200087fe4ff */
[----:B0-----:R-:W-:Y:S01]  /*16f0*/  IMAD.U32 R51, RZ, RZ, UR12 ;  /* 0x0000000cff337e24 */ /* 0x001fe2000f8e00ff */
[----:B------:R-:W-:-:S02]  /*1700*/  F2FP.BF16.F32.PACK_AB R14, RZ, R14 ;  /* 0x0000000eff0e723e */ /* 0x000fc400000010ff */
[----:B------:R-:W-:Y:S01]  /*1710*/  F2FP.BF16.F32.PACK_AB R16, RZ, R16 ;  /* 0x00000010ff10723e */ /* 0x000fe200000010ff */
[----:B------:R-:W-:Y:S01]  /*1720*/  IMAD.WIDE.U32 R50, R51, 0x3, R52 ;  /* 0x0000000333327825 */ /* 0x000fe200078e0034 */
[----:B------:R-:W-:Y:S02]  /*1730*/  SHF.L.U64.HI R18, R18, 0x2, R37 ;  /* 0x0000000212127819 */ /* 0x000fe40000010225 */
[----:B------:R-:W-:Y:S02]  /*1740*/  IADD3 R52, P0, PT, R17, UR15, RZ ;  /* 0x0000000f11347c10 */ /* 0x000fe4000ff1e0ff */
[----:B------:R-:W-:Y:S02]  /*1750*/  PRMT R14, R14, 0x5410, R16 ;  /* 0x000054100e0e7816 */ /* 0x000fe40000000010 */
[----:B------:R-:W-:Y:S02]  /*1760*/  IADD3.X R53, PT, PT, R18, UR16, RZ, P0, !PT ;  /* 0x0000001012357c10 */ /* 0x000fe400087fe4ff */
[----:B------:R-:W-:Y:S01]  /*1770*/  IADD3 R30, P0, P1, R30, UR26, R15 ;  /* 0x0000001a1e1e7c10 */ /* 0x000fe2000f91e00f */
[----:B------:R0:W-:Y:S01]  /*1780*/  STG.E desc[UR20][R54.64], R14 ;  /* 0x0000000e36007986 */ /* 0x0001e2000c101914 */
[----:B------:R-:W-:-:S02]  /*1790*/  VIADD R37, R51, UR19 ;  /* 0x0000001333257c36 */ /* 0x000fc40008000000 */
[----:B------:R-:W-:Y:S01]  /*17a0*/  IADD3.X R21, PT, PT, R21, UR13, RZ, P0, P1 ;  /* 0x0000000d15157c10 */ /* 0x000fe200087e24ff */
[----:B------:R1:W5:Y:S01]  /*17b0*/  LDG.E R26, desc[UR20][R52.64] ;  /* 0x00000014341a7981 */ /* 0x000362000c1e1900 */
[----:B------:R-:W-:Y:S01]  /*17c0*/  LEA R20, P0, R30, UR24, 0x2 ;  /* 0x000000181e147c11 */ /* 0x000fe2000f8010ff */
[C---:B------:R-:W-:Y:S01]  /*17d0*/  IMAD.SHL.U32 R39, R50.reuse, 0x4, RZ ;  /* 0x0000000432277824 */ /* 0x040fe200078e00ff */
[----:B------:R-:W-:Y:S02]  /*17e0*/  SHF.L.U64.HI R37, R50, 0x2, R37 ;  /* 0x0000000232257819 */ /* 0x000fe40000010225 */
[----:B------:R-:W-:Y:S02]  /*17f0*/  IADD3 R50, P1, PT, R17, UR30, RZ ;  /* 0x0000001e11327c10 */ /* 0x000fe4000ff3e0ff */
[----:B------:R-:W-:Y:S02]  /*1800*/  LEA.HI.X R21, R30, UR25, R21, 0x2, P0 ;  /* 0x000000191e157c11 */ /* 0x000fe400080f1415 */
[----:B------:R-:W-:-:S03]  /*1810*/  IADD3.X R51, PT, PT, R18, UR31, RZ, P1, !PT ;  /* 0x0000001f12337c10 */ /* 0x000fc60008ffe4ff */
[----:B------:R-:W5:Y:S04]  /*1820*/  LDG.E R30, desc[UR20][R20.64] ;  /* 0x00000014141e7981 */ /* 0x000f68000c1e1900 */
[----:B------:R1:W5:Y:S01]  /*1830*/  LDG.E R32, desc[UR20][R50.64] ;  /* 0x0000001432207981 */ /* 0x000362000c1e1900 */
[----:B------:R-:W-:-:S04]  /*1840*/  IADD3 R56, P0, PT, R39, UR15, RZ ;  /* 0x0000000f27387c10 */ /* 0x000fc8000ff1e0ff */
[----:B------:R-:W-:Y:S02]  /*1850*/  IADD3.X R57, PT, PT, R37, UR16, RZ, P0, !PT ;  /* 0x0000001025397c10 */ /* 0x000fe400087fe4ff */
[----:B------:R-:W-:Y:S02]  /*1860*/  FMNMX3 R33, |R35|, R42, |R33|, !PT ;  /* 0x0000002a23217276 */ /* 0x000fe40007800621 */
[----:B0-----:R-:W-:Y:S01]  /*1870*/  IADD3 R54, P0, PT, R20, UR29, RZ ;  /* 0x0000001d14367c10 */ /* 0x001fe2000ff1e0ff */
[----:B------:R-:W5:Y:S01]  /*1880*/  LDG.E R35, desc[UR20][R56.64] ;  /* 0x0000001438237981 */ /* 0x000f62000c1e1900 */
[----:B-1----:R-:W-:Y:S02]  /*1890*/  IADD3 R52, P1, PT, R39, UR30, RZ ;  /* 0x0000001e27347c10 */ /* 0x002fe4000ff3e0ff */
[----:B------:R-:W-:Y:S02]  /*18a0*/  IADD3.X R55, PT, PT, R21, UR7, RZ, P0, !PT ;  /* 0x0000000715377c10 */ /* 0x000fe400087fe4ff */
[----:B------:R-:W-:-:S03]  /*18b0*/  IADD3.X R53, PT, PT, R37, UR31, RZ, P1, !PT ;  /* 0x0000001f25357c10 */ /* 0x000fc60008ffe4ff */
[----:B------:R-:W5:Y:S04]  /*18c0*/  LDG.E R37, desc[UR20][R54.64] ;  /* 0x0000001436257981 */ /* 0x000f68000c1e1900 */
[----:B------:R0:W5:Y:S01]  /*18d0*/  LDG.E R39, desc[UR20][R52.64] ;  /* 0x0000001434277981 */ /* 0x000162000c1e1900 */
[----:B------:R-:W-:Y:S02]  /*18e0*/  FMNMX3 R33, |R40|, R33, |R27|, !PT ;  /* 0x0000002128217276 */ /* 0x000fe4000780061b */
[----:B------:R-:W-:Y:S02]  /*18f0*/  IADD3 R38, P0, PT, R3, R38, RZ ;  /* 0x0000002603267210 */ /* 0x000fe40007f1e0ff */
[----:B------:R-:W-:-:S04]  /*1900*/  FMNMX3 R29, |R29|, R33, |R34|, !PT ;  /* 0x000000211d1d7276 */ /* 0x000fc80007800622 */
[----:B------:R-:W-:-:S04]  /*1910*/  FMNMX3 R33, |R0|, R29, |R19|, !PT ;  /* 0x0000001d00217276 */ /* 0x000fc80007800613 */
[----:B------:R-:W-:Y:S01]  /*1920*/  FMNMX3 R36, |R25|, R33, |R36|, !PT ;  /* 0x0000002119247276 */ /* 0x000fe20007800624 */
[----:B------:R-:W-:Y:S01]  /*1930*/  IMAD.SHL.U32 R50, R38, 0x4, RZ ;  /* 0x0000000426327824 */ /* 0x000fe200078e00ff */
[----:B------:R-:W1:Y:S01]  /*1940*/  S2UR UR25, SR_CgaCtaId ;  /* 0x00000000001979c3 */ /* 0x000e620000008800 */
[----:B------:R-:W-:Y:S02]  /*1950*/  UMOV UR24, 0x400 ;  /* 0x0000040000187882 */ /* 0x000fe40000000000 */
[----:B------:R-:W-:Y:S01]  /*1960*/  UIADD3 UR7, UPT, UPT, UR24, 0x20, URZ ;  /* 0x0000002018077890 */ /* 0x000fe2000fffe0ff */
[----:B------:R-:W-:-:S03]  /*1970*/  IMAD.SHL.U32 R43, R43, 0x4, RZ ;  /* 0x000000042b2b7824 */ /* 0x000fc600078e00ff */
[----:B-1----:R-:W-:Y:S01]  /*1980*/  ULEA UR7, UR25, UR7, 0x18 ;  /* 0x0000000719077291 */ /* 0x002fe2000f8ec0ff */
[--C-:B---3--:R-:W-:Y:S02]  /*1990*/  HADD2.F32 R20, -RZ, R31.reuse.H1_H1 ;  /* 0x3000001fff147230 */ /* 0x108fe40000004100 */
[----:B------:R-:W-:-:S03]  /*19a0*/  HADD2.F32 R27, -RZ, R31.H0_H0 ;  /* 0x2000001fff1b7230 */ /* 0x000fc60000004100 */
[----:B------:R-:W-:Y:S01]  /*19b0*/  FADD R34, R20, R20 ;  /* 0x0000001414227221 */ /* 0x000fe20000000000 */
[----:B------:R-:W-:Y:S02]  /*19c0*/  IMAD.X R31, RZ, RZ, R24, P0 ;  /* 0x000000ffff1f7224 */ /* 0x000fe400000e0618 */
[C---:B------:R-:W-:Y:S01]  /*19d0*/  FADD R40, R27.reuse, R27 ;  /* 0x0000001b1b287221 */ /* 0x040fe20000000000 */
[--C-:B--2---:R-:W-:Y:S02]  /*19e0*/  HADD2.F32 R21, -RZ, R45.reuse.H0_H0 ;  /* 0x2000002dff157230 */ /* 0x104fe40000004100 */
[----:B------:R-:W-:Y:S01]  /*19f0*/  HADD2.F32 R45, -RZ, R45.H1_H1 ;  /* 0x3000002dff2d7230 */ /* 0x000fe20000004100 */
[----:B------:R-:W-:Y:S01]  /*1a00*/  FMNMX R34, RZ, R34, !PT ;  /* 0x00000022ff227209 */ /* 0x000fe20007800000 */
[--C-:B----4-:R-:W-:Y:S01]  /*1a10*/  HADD2.F32 R42, -RZ, R28.reuse.H1_H1 ;  /* 0x3000001cff2a7230 */ /* 0x110fe20000004100 */
[----:B------:R-:W-:Y:S02]  /*1a20*/  SHF.L.U64.HI R24, R38, 0x2, R31 ;  /* 0x0000000226187819 */ /* 0x000fe4000001021f */
[----:B------:R-:W-:Y:S01]  /*1a30*/  FMNMX R40, RZ, R40, !PT ;  /* 0x00000028ff287209 */ /* 0x000fe20007800000 */
[----:B------:R-:W-:Y:S01]  /*1a40*/  FMUL R31, R34, R45 ;  /* 0x0000002d221f7220 */ /* 0x000fe20000400000 */
[----:B------:R-:W-:Y:S01]  /*1a50*/  HADD2.F32 R41, -RZ, R28.H0_H0 ;  /* 0x2000001cff297230 */ /* 0x000fe20000004100 */
[----:B------:R-:W-:-:S02]  /*1a60*/  FSETP.GT.AND P0, PT, R27, RZ, PT ;  /* 0x000000ff1b00720b */ /* 0x000fc40003f04000 */
[----:B------:R-:W-:Y:S01]  /*1a70*/  FMUL R42, R31, R42 ;  /* 0x0000002a1f2a7220 */ /* 0x000fe20000400000 */
[----:B------:R-:W-:Y:S01]  /*1a80*/  FMUL R28, R40, R21 ;  /* 0x00000015281c7220 */ /* 0x000fe20000400000 */
[----:B------:R-:W-:Y:S01]  /*1a90*/  FMUL R31, R27, R27 ;  /* 0x0000001b1b1f7220 */ /* 0x000fe20000400000 */
[----:B-----5:R-:W-:Y:S02]  /*1aa0*/  HADD2.F32 R25, -RZ, R2.H0_H0 ;  /* 0x20000002ff197230 */ /* 0x020fe40000004100 */
[----:B------:R-:W-:Y:S02]  /*1ab0*/  FMUL R41, R28, R41 ;  /* 0x000000291c297220 */ /* 0x000fe40000400000 */
[----:B------:R-:W-:Y:S01]  /*1ac0*/  FSEL R0, R31, RZ, P0 ;  /* 0x000000ff1f007208 */ /* 0x000fe20000000000 */
[----:B------:R-:W-:Y:S01]  /*1ad0*/  FADD R44, R25, R25 ;  /* 0x00000019192c7221 */ /* 0x000fe20000000000 */
[----:B------:R-:W-:Y:S01]  /*1ae0*/  FMUL R40, R20, R20 ;  /* 0x0000001414287220 */ /* 0x000fe20000400000 */
[----:B------:R-:W-:Y:S01]  /*1af0*/  FMUL R27, R41, UR23 ;  /* 0x00000017291b7c20 */ /* 0x000fe20008400000 */
[----:B------:R-:W-:Y:S01]  /*1b00*/  FMUL R34, R42, UR23 ;  /* 0x000000172a227c20 */ /* 0x000fe20008400000 */
[----:B------:R-:W-:Y:S01]  /*1b10*/  FSETP.GT.AND P0, PT, R20, RZ, PT ;  /* 0x000000ff1400720b */ /* 0x000fe20003f04000 */
[----:B------:R-:W-:Y:S01]  /*1b20*/  FMUL R0, R21, R0 ;  /* 0x0000000015007220 */ /* 0x000fe20000400000 */
[----:B------:R-:W-:Y:S01]  /*1b30*/  IADD3 R28, P1, PT, R50, UR8, RZ ;  /* 0x00000008321c7c10 */ /* 0x000fe2000ff3e0ff */
[----:B------:R-:W-:Y:S01]  /*1b40*/  HADD2.F32 R21, -RZ, R23.H0_H0 ;  /* 0x20000017ff157230 */ /* 0x000fe20000004100 */
[----:B------:R-:W-:-:S02]  /*1b50*/  FMNMX R44, RZ, R44, !PT ;  /* 0x0000002cff2c7209 */ /* 0x000fc40007800000 */
[----:B------:R-:W-:Y:S01]  /*1b60*/  FSEL R40, R40, RZ, P0 ;  /* 0x000000ff28287208 */ /* 0x000fe20000000000 */
[C---:B------:R-:W-:Y:S01]  /*1b70*/  FMUL R20, R25.reuse, R25 ;  /* 0x0000001919147220 */ /* 0x040fe20000400000 */
[----:B------:R-:W-:Y:S01]  /*1b80*/  F2FP.BF16.F32.PACK_AB R19, R34, R27 ;  /* 0x0000001b2213723e */ /* 0x000fe200000010ff */
[----:B------:R-:W-:Y:S01]  /*1b90*/  HADD2.F32 R34, -RZ, R2.H1_H1 ;  /* 0x30000002ff227230 */ /* 0x000fe20000004100 */
[----:B------:R-:W-:Y:S01]  /*1ba0*/  IADD3.X R29, PT, PT, R24, UR9, RZ, P1, !PT ;  /* 0x00000009181d7c10 */ /* 0x000fe20008ffe4ff */
[----:B------:R-:W-:Y:S01]  /*1bb0*/  HADD2.F32 R2, -RZ, R22.H0_H0 ;  /* 0x20000016ff027230 */ /* 0x000fe20000004100 */
[----:B------:R-:W-:Y:S01]  /*1bc0*/  FSETP.GT.AND P1, PT, R25, RZ, PT ;  /* 0x000000ff1900720b */ /* 0x000fe20003f24000 */
[----:B------:R-:W-:Y:S01]  /*1bd0*/  FMUL R25, R44, R21 ;  /* 0x000000152c197220 */ /* 0x000fe20000400000 */
[----:B------:R-:W-:Y:S01]  /*1be0*/  FMUL R45, R45, R40 ;  /* 0x000000282d2d7220 */ /* 0x000fe20000400000 */
[----:B------:R1:W-:Y:S01]  /*1bf0*/  STG.E desc[UR20][R28.64], R19 ;  /* 0x000000131c007986 */ /* 0x0003e2000c101914 */
[----:B------:R-:W-:Y:S01]  /*1c00*/  FSEL R20, R20, RZ, P1 ;  /* 0x000000ff14147208 */ /* 0x000fe20000800000 */
[----:B------:R-:W-:Y:S01]  /*1c10*/  FMUL R2, R25, R2 ;  /* 0x0000000219027220 */ /* 0x000fe20000400000 */
[----:B0-----:R-:W-:Y:S01]  /*1c20*/  IADD3 R52, P1, PT, R28, UR27, RZ ;  /* 0x0000001b1c347c10 */ /* 0x001fe2000ff3e0ff */
[C---:B------:R-:W-:Y:S01]  /*1c30*/  FADD R38, R34.reuse, R34 ;  /* 0x0000002222267221 */ /* 0x040fe20000000000 */
[----:B------:R-:W-:Y:S01]  /*1c40*/  FSETP.GT.AND P0, PT, R34, RZ, PT ;  /* 0x000000ff2200720b */ /* 0x000fe20003f04000 */
[----:B------:R-:W-:Y:S01]  /*1c50*/  FMUL R25, R0, UR23 ;  /* 0x0000001700197c20 */ /* 0x000fe20008400000 */
[----:B------:R-:W-:Y:S01]  /*1c60*/  IADD3 R50, P2, PT, R50, UR17, RZ ;  /* 0x0000001132327c10 */ /* 0x000fe2000ff5e0ff */
[----:B------:R-:W-:Y:S01]  /*1c70*/  FMUL R34, R34, R34 ;  /* 0x0000002222227220 */ /* 0x000fe20000400000 */
[----:B-1----:R-:W-:-:S02]  /*1c80*/  FMUL R28, R45, UR23 ;  /* 0x000000172d1c7c20 */ /* 0x002fc40008400000 */
[----:B------:R-:W-:Y:S01]  /*1c90*/  IADD3.X R51, PT, PT, R24, UR18, RZ, P2, !PT ;  /* 0x0000001218337c10 */ /* 0x000fe200097fe4ff */
[----:B------:R-:W-:Y:S01]  /*1ca0*/  HADD2.F32 R23, -RZ, R23.H1_H1 ;  /* 0x30000017ff177230 */ /* 0x000fe20000004100 */
[----:B------:R-:W-:Y:S02]  /*1cb0*/  FMNMX R38, RZ, R38, !PT ;  /* 0x00000026ff267209 */ /* 0x000fe40007800000 */
[----:B------:R-:W-:Y:S02]  /*1cc0*/  F2FP.BF16.F32.PACK_AB R24, R28, R25 ;  /* 0x000000191c18723e */ /* 0x000fe400000010ff */
[----:B------:R-:W-:Y:S01]  /*1cd0*/  FSEL R34, R34, RZ, P0 ;  /* 0x000000ff22227208 */ /* 0x000fe20000000000 */
[----:B------:R-:W-:-:S04]  /*1ce0*/  FMUL R38, R38, R23 ;  /* 0x0000001726267220 */ /* 0x000fc80000400000 */
[----:B------:R-:W-:Y:S01]  /*1cf0*/  FMUL R23, R23, R34 ;  /* 0x0000002217177220 */ /* 0x000fe20000400000 */
[----:B------:R-:W-:Y:S01]  /*1d00*/  IADD3.X R53, PT, PT, R29, UR28, RZ, P1, !PT ;  /* 0x0000001c1d357c10 */ /* 0x000fe20008ffe4ff */
[----:B------:R-:W-:Y:S02]  /*1d10*/  HADD2.F32 R47, -RZ, R22.H1_H1 ;  /* 0x30000016ff2f7230 */ /* 0x000fe40000004100 */
[----:B------:R-:W-:Y:S01]  /*1d20*/  FMUL R22, R2, UR23 ;  /* 0x0000001702167c20 */ /* 0x000fe20008400000 */
[--C-:B------:R-:W-:Y:S02]  /*1d30*/  HADD2.F32 R25, -RZ, R26.reuse.H0_H0 ;  /* 0x2000001aff197230 */ /* 0x100fe40000004100 */
[----:B------:R-:W-:-:S03]  /*1d40*/  HADD2.F32 R26, -RZ, R26.H1_H1 ;  /* 0x3000001aff1a7230 */ /* 0x000fc60000004100 */
[----:B------:R-:W-:Y:S02]  /*1d50*/  FADD R34, R25, R25 ;  /* 0x0000001919227221 */ /* 0x000fe40000000000 */
[----:B------:R-:W-:-:S03]  /*1d60*/  FADD R33, R26, R26 ;  /* 0x0000001a1a217221 */ /* 0x000fc60000000000 */
[----:B------:R-:W-:Y:S01]  /*1d70*/  FMNMX R34, RZ, R34, !PT ;  /* 0x00000022ff227209 */ /* 0x000fe20007800000 */
[--C-:B------:R-:W-:Y:S01]  /*1d80*/  HADD2.F32 R29, -RZ, R30.reuse.H0_H0 ;  /* 0x2000001eff1d7230 */ /* 0x100fe20000004100 */
[----:B------:R-:W-:Y:S01]  /*1d90*/  FMNMX R33, RZ, R33, !PT ;  /* 0x00000021ff217209 */ /* 0x000fe20007800000 */
[----:B------:R-:W-:Y:S02]  /*1da0*/  HADD2.F32 R30, -RZ, R30.H1_H1 ;  /* 0x3000001eff1e7230 */ /* 0x000fe40000004100 */
[--C-:B------:R-:W-:Y:S02]  /*1db0*/  HADD2.F32 R31, -RZ, R32.reuse.H0_H0 ;  /* 0x20000020ff1f7230 */ /* 0x100fe40000004100 */
[----:B------:R-:W-:Y:S01]  /*1dc0*/  FMUL R34, R34, R29 ;  /* 0x0000001d22227220 */ /* 0x000fe20000400000 */
[----:B------:R-:W-:Y:S02]  /*1dd0*/  HADD2.F32 R32, -RZ, R32.H1_H1 ;  /* 0x30000020ff207230 */ /* 0x000fe40000004100 */
[----:B------:R-:W-:Y:S01]  /*1de0*/  FMUL R33, R33, R30 ;  /* 0x0000001e21217220 */ /* 0x000fe20000400000 */
[----:B------:R-:W-:-:S03]  /*1df0*/  FMUL R31, R34, R31 ;  /* 0x0000001f221f7220 */ /* 0x000fc60000400000 */
[----:B------:R-:W-:Y:S01]  /*1e00*/  FMUL R32, R33, R32 ;  /* 0x0000002021207220 */ /* 0x000fe20000400000 */
[----:B------:R-:W-:Y:S01]  /*1e10*/  FMUL R47, R38, R47 ;  /* 0x0000002f262f7220 */ /* 0x000fe20000400000 */
[----:B------:R-:W-:Y:S02]  /*1e20*/  FMUL R34, R31, UR23 ;  /* 0x000000171f227c20 */ /* 0x000fe40008400000 */
[----:B------:R-:W-:Y:S01]  /*1e30*/  FMUL R33, R32, UR23 ;  /* 0x0000001720217c20 */ /* 0x000fe20008400000 */
[----:B------:R-:W-:Y:S01]  /*1e40*/  FMUL R20, R21, R20 ;  /* 0x0000001415147220 */ /* 0x000fe20000400000 */
[----:B------:R-:W-:Y:S01]  /*1e50*/  F2FP.BF16.F32.PACK_AB R21, RZ, R22 ;  /* 0x00000016ff15723e */ /* 0x000fe200000010ff */
[----:B------:R-:W-:Y:S01]  /*1e60*/  FMUL R22, R47, UR23 ;  /* 0x000000172f167c20 */ /* 0x000fe20008400000 */
[----:B------:R-:W-:Y:S02]  /*1e70*/  FMNMX3 R42, |R41|, R36, |R42|, !PT ;  /* 0x00000024292a7276 */ /* 0x000fe4000780062a */
[----:B------:R-:W-:Y:S01]  /*1e80*/  F2FP.BF16.F32.PACK_AB R33, R33, R34 ;  /* 0x000000222121723e */ /* 0x000fe200000010ff */
[--C-:B------:R-:W-:Y:S01]  /*1e90*/  HADD2.F32 R34, -RZ, R35.reuse.H0_H0 ;  /* 0x20000023ff227230 */ /* 0x100fe20000004100 */
[----:B------:R-:W-:Y:S01]  /*1ea0*/  FMNMX3 R42, |R2|, R42, |R47|, !PT ;  /* 0x0000002a022a7276 */ /* 0x000fe2000780062f */
[----:B------:R-:W-:Y:S01]  /*1eb0*/  HADD2.F32 R35, -RZ, R35.H1_H1 ;  /* 0x30000023ff237230 */ /* 0x000fe20000004100 */
[----:B------:R-:W0:Y:S01]  /*1ec0*/  S2R R2, SR_TID.X ;  /* 0x0000000000027919 */ /* 0x000e220000002100 */
[----:B------:R-:W-:Y:S01]  /*1ed0*/  F2FP.BF16.F32.PACK_AB R22, RZ, R22 ;  /* 0x00000016ff16723e */ /* 0x000fe200000010ff */
[----:B------:R-:W-:-:S02]  /*1ee0*/  FADD R41, R34, R34 ;  /* 0x0000002222297221 */ /* 0x000fc40000000000 */
[----:B------:R-:W-:Y:S01]  /*1ef0*/  FADD R40, R35, R35 ;  /* 0x0000002323287221 */ /* 0x000fe20000000000 */
[----:B------:R-:W-:Y:S01]  /*1f00*/  PRMT R21, R21, 0x5410, R22 ;  /* 0x0000541015157816 */ /* 0x000fe20000000016 */
[--C-:B------:R-:W-:Y:S01]  /*1f10*/  HADD2.F32 R36, -RZ, R37.reuse.H0_H0 ;  /* 0x20000025ff247230 */ /* 0x100fe20000004100 */
[----:B------:R-:W-:Y:S01]  /*1f20*/  FMNMX R41, RZ, R41, !PT ;  /* 0x00000029ff297209 */ /* 0x000fe20007800000 */
[----:B------:R-:W-:Y:S01]  /*1f30*/  HADD2.F32 R37, -RZ, R37.H1_H1 ;  /* 0x30000025ff257230 */ /* 0x000fe20000004100 */
[----:B------:R-:W-:Y:S01]  /*1f40*/  FMNMX R40, RZ, R40, !PT ;  /* 0x00000028ff287209 */ /* 0x000fe20007800000 */
[----:B------:R1:W-:Y:S01]  /*1f50*/  STG.E desc[UR20][R52.64], R21 ;  /* 0x0000001534007986 */ /* 0x0003e2000c101914 */
[----:B------:R-:W-:Y:S01]  /*1f60*/  FMUL R27, R20, UR23 ;  /* 0x00000017141b7c20 */ /* 0x000fe20008400000 */
[----:B------:R-:W-:Y:S01]  /*1f70*/  FMUL R28, R23, UR23 ;  /* 0x00000017171c7c20 */ /* 0x000fe20008400000 */
[--C-:B------:R-:W-:Y:S02]  /*1f80*/  HADD2.F32 R38, -RZ, R39.reuse.H0_H0 ;  /* 0x20000027ff267230 */ /* 0x100fe40000004100 */
[----:B------:R-:W-:Y:S01]  /*1f90*/  FMUL R41, R41, R36 ;  /* 0x0000002429297220 */ /* 0x000fe20000400000 */
[----:B------:R-:W-:-:S02]  /*1fa0*/  HADD2.F32 R39, -RZ, R39.H1_H1 ;  /* 0x30000027ff277230 */ /* 0x000fc40000004100 */
[----:B------:R-:W-:Y:S01]  /*1fb0*/  FMUL R40, R40, R37 ;  /* 0x0000002528287220 */ /* 0x000fe20000400000 */
[----:B------:R2:W-:Y:S01]  /*1fc0*/  STG.E desc[UR20][R50.64], R24 ;  /* 0x0000001832007986 */ /* 0x0005e2000c101914 */
[----:B------:R-:W-:Y:S02]  /*1fd0*/  F2FP.BF16.F32.PACK_AB R27, RZ, R27 ;  /* 0x0000001bff1b723e */ /* 0x000fe400000010ff */
[----:B-1----:R-:W-:Y:S02]  /*1fe0*/  IADD3 R52, P0, PT, R50, UR27, RZ ;  /* 0x0000001b32347c10 */ /* 0x002fe4000ff1e0ff */
[----:B------:R-:W-:Y:S02]  /*1ff0*/  F2FP.BF16.F32.PACK_AB R28, RZ, R28 ;  /* 0x0000001cff1c723e */ /* 0x000fe400000010ff */
[----:B------:R-:W-:Y:S01]  /*2000*/  IADD3.X R53, PT, PT, R51, UR28, RZ, P0, !PT ;  /* 0x0000001c33357c10 */ /* 0x000fe200087fe4ff */
[----:B------:R-:W-:Y:S01]  /*2010*/  FMUL R38, R41, R38 ;  /* 0x0000002629267220 */ /* 0x000fe20000400000 */
[----:B------:R-:W-:Y:S01]  /*2020*/  FMUL R39, R40, R39 ;  /* 0x0000002728277220 */ /* 0x000fe20000400000 */
[----:B--2---:R-:W-:-:S02]  /*2030*/  IADD3 R50, P0, PT, R17, UR8, RZ ;  /* 0x0000000811327c10 */ /* 0x004fc4000ff1e0ff */
[----:B------:R-:W-:Y:S01]  /*2040*/  PRMT R27, R27, 0x5410, R28 ;  /* 0x000054101b1b7816 */ /* 0x000fe2000000001c */
[----:B------:R-:W-:Y:S01]  /*2050*/  FMUL R40, R38, UR23 ;  /* 0x0000001726287c20 */ /* 0x000fe20008400000 */
[----:B------:R-:W-:Y:S01]  /*2060*/  IADD3.X R51, PT, PT, R18, UR9, RZ, P0, !PT ;  /* 0x0000000912337c10 */ /* 0x000fe200087fe4ff */
[----:B------:R-:W-:Y:S02]  /*2070*/  FMUL R41, R39, UR23 ;  /* 0x0000001727297c20 */ /* 0x000fe40008400000 */
[----:B------:R-:W-:Y:S01]  /*2080*/  STG.E desc[UR20][R52.64], R27 ;  /* 0x0000001b34007986 */ /* 0x000fe2000c101914 */
[----:B------:R-:W-:Y:S02]  /*2090*/  F2FP.BF16.F32.PACK_AB R40, RZ, R40 ;  /* 0x00000028ff28723e */ /* 0x000fe400000010ff */
[----:B------:R-:W-:Y:S01]  /*20a0*/  F2FP.BF16.F32.PACK_AB R41, RZ, R41 ;  /* 0x00000029ff29723e */ /* 0x000fe200000010ff */
[----:B------:R1:W-:Y:S01]  /*20b0*/  STG.E desc[UR20][R50.64], R33 ;  /* 0x0000002132007986 */ /* 0x0003e2000c101914 */
[----:B------:R-:W-:-:S02]  /*20c0*/  FMNMX3 R42, |R0|, R42, |R45|, !PT ;  /* 0x0000002a002a7276 */ /* 0x000fc4000780062d */
[----:B------:R-:W-:Y:S01]  /*20d0*/  PRMT R40, R40, 0x5410, R41 ;  /* 0x0000541028287816 */ /* 0x000fe20000000029 */
[----:B------:R-:W-:Y:S01]  /*20e0*/  IMAD.MOV.U32 R45, RZ, RZ, 0x84 ;  /* 0x00000084ff2d7424 */ /* 0x000fe200078e00ff */
[----:B0-----:R-:W-:Y:S02]  /*20f0*/  LOP3.LUT R0, R2, 0x1f, RZ, 0xc0, !PT ;  /* 0x0000001f02007812 */ /* 0x001fe400078ec0ff */
[----:B-1----:R-:W-:Y:S02]  /*2100*/  IADD3 R50, P0, PT, R50, UR27, RZ ;  /* 0x0000001b32327c10 */ /* 0x002fe4000ff1e0ff */
[----:B------:R-:W-:Y:S02]  /*2110*/  SHF.R.U32.HI R47, RZ, 0x5, R2 ;  /* 0x00000005ff2f7819 */ /* 0x000fe40000011602 */
[----:B------:R-:W-:Y:S01]  /*2120*/  IADD3.X R51, PT, PT, R51, UR28, RZ, P0, !PT ;  /* 0x0000001c33337c10 */ /* 0x000fe200087fe4ff */
[----:B------:R-:W-:Y:S01]  /*2130*/  IMAD R44, R0, R45, UR7 ;  /* 0x00000007002c7e24 */ /* 0x000fe2000f8e022d */
[----:B------:R-:W-:-:S03]  /*2140*/  LOP3.LUT R45, R43, 0x7c, RZ, 0xc0, !PT ;  /* 0x0000007c2b2d7812 */ /* 0x000fc600078ec0ff */
[----:B------:R0:W-:Y:S02]  /*2150*/  STG.E desc[UR20][R50.64], R40 ;  /* 0x0000002832007986 */ /* 0x0001e4000c101914 */
[----:B------:R-:W-:Y:S01]  /*2160*/  IMAD.IADD R45, R44, 0x1, R45 ;  /* 0x000000012c2d7824 */ /* 0x000fe200078e022d */
[----:B0-----:R-:W-:Y:S01]  /*2170*/  PRMT R50, R4, 0x5410, R5 ;  /* 0x0000541004327816 */ /* 0x001fe20000000005 */
[----:B------:R-:W-:-:S05]  /*2180*/  IMAD.SHL.U32 R5, R47, 0x4, RZ ;  /* 0x000000042f057824 */ /* 0x000fca00078e00ff */
[----:B------:R-:W-:Y:S01]  /*2190*/  LOP3.LUT R49, RZ, R5, RZ, 0x33, !PT ;  /* 0x00000005ff317212 */ /* 0x000fe200078e33ff */
[----:B------:R0:W-:Y:S04]  /*21a0*/  STS [R45], R50 ;  /* 0x000000322d007388 */ /* 0x0001e80000000800 */
        /* <DEDUP_REMOVED lines=231> */
.L_x_4676:
[----:B------:R-:W-:Y:S02]  /*3020*/  ISETP.NE.AND P0, PT, R2, RZ, PT ;  /* 0x000000ff0200720c */ /* 0x000fe40003f05270 */
[----:B-1----:R-:W-:-:S11]  /*3030*/  FMNMX R3, R4, R5, !PT ;  /* 0x0000000504037209 */ /* 0x002fd60007800000 */
[----:B------:R-:W-:Y:S05]  /*3040*/  @P0 BRA `(.L_x_4669) ;  /* 0x0000000000080947 */ /* 0x000fea0003800000 */
[----:B0-----:R-:W0:Y:S02]  /*3050*/  LDC.64 R4, c[0x0][0x3a8] ;  /* 0x0000ea00ff047b82 */ /* 0x001e240000000a00 */
[----:B0-----:R1:W-:Y:S02]  /*3060*/  REDG.E.MAX.S32.STRONG.GPU desc[UR20][R4.64], R3 ;  /* 0x000000030400798e */ /* 0x0013e4000d12e314 */
.L_x_4669:
[----:B------:R-:W-:Y:S05]  /*3070*/  BSYNC B0 ;  /* 0x0000000000007941 */ /* 0x000fea0003800000 */
.L_x_4668:
        /* <DEDUP_REMOVED lines=11> */
[----:B-1----:R-:W-:Y:S05]  /*3130*/  CALL.REL.NOINC `($__internal_91_$__cuda_sm20_rcp_rn_f32_slowpath) ;  /* 0x0000000400987944 */ /* 0x002fea0003c00000 */
[----:B------:R-:W-:Y:S05]  /*3140*/  BRA `(.L_x_4672) ;  /* 0x0000000000147947 */ /* 0x000fea0003800000 */
.L_x_4671:
[----:B-1----:R-:W1:Y:S01]  /*3150*/  MUFU.RCP R5, UR23 ;  /* 0x0000001700057d08 */ /* 0x002e620008001000 */
[----:B------:R-:W-:-:S04]  /*3160*/  IMAD.U32 R0, RZ, RZ, UR23 ;  /* 0x00000017ff007e24 */ /* 0x000fc8000f8e00ff */
[----:B-1----:R-:W-:-:S04]  /*3170*/  FFMA R0, R5, R0, -1 ;  /* 0xbf80000005007423 */ /* 0x002fc80000000000 */
[----:B------:R-:W-:-:S04]  /*3180*/  FADD.FTZ R0, -R0, -RZ ;  /* 0x800000ff00007221 */ /* 0x000fc80000010100 */
[----:B------:R-:W-:-:S07]  /*3190*/  FFMA R5, R5, R0, R5 ;  /* 0x0000000005057223 */ /* 0x000fce0000000005 */
.L_x_4672:
[----:B0-----:R-:W0:Y:S02]  /*31a0*/  LDC.64 R2, c[0x0][0x3b0] ;  /* 0x0000ec00ff027b82 */ /* 0x001e240000000a00 */
[----:B0-----:R-:W-:Y:S01]  /*31b0*/  STG.E desc[UR20][R2.64], R5 ;  /* 0x0000000502007986 */ /* 0x001fe2000c101914 */
[----:B------:R-:W-:Y:S05]  /*31c0*/  EXIT ;  /* 0x000000000000794d */ /* 0x000fea0003800000 */
.L_x_4670:
[----:B------:R-:W-:Y:S02]  /*31d0*/  IMAD.MOV.U32 R7, RZ, RZ, 0x4 ;  /* 0x00000004ff077424 */ /* 0x000fe400078e00ff */
[----:B------:R-:W-:Y:S02]  /*31e0*/  IMAD.MOV.U32 R9, RZ, RZ, 0x1f ;  /* 0x0000001fff097424 */ /* 0x000fe400078e00ff */
[----:B------:R-:W-:-:S07]  /*31f0*/  IMAD.MOV.U32 R6, RZ, RZ, -0x1 ;  /* 0xffffffffff067424 */ /* 0x000fce00078e00ff */
[----:B01----:R-:W-:Y:S05]  /*3200*/  WARPSYNC.COLLECTIVE R6, `(.L_x_4673) ;  /* 0x0000000006087348 */ /* 0x003fea0003c00000 */
[----:B-1----:R1:W2:Y:S02]  /*3210*/  SHFL.DOWN P0, R5, R0, R7, R9 ;  /* 0x0800000700057389 */ /* 0x0022a40000000009 */
[----:B012---:R-:W-:Y:S05]  /*3220*/  ENDCOLLECTIVE ;  /* 0x000000000000791b */ /* 0x007fea0003800000 */
.L_x_4673:
[----:B------:R-:W-:Y:S02]  /*3230*/  IMAD.MOV.U32 R7, RZ, RZ, 0x2 ;  /* 0x00000002ff077424 */ /* 0x000fe400078e00ff */
[----:B------:R-:W-:-:S05]  /*3240*/  IMAD.MOV.U32 R3, RZ, RZ, R5 ;  /* 0x000000ffff037224 */ /* 0x000fca00078e0005 */
[----:B------:R-:W-:-:S05]  /*3250*/  FMNMX R3, R3, R0, !PT ;  /* 0x0000000003037209 */ /* 0x000fca0007800000 */
[----:B------:R-:W-:-:S07]  /*3260*/  IMAD.MOV.U32 R0, RZ, RZ, R3 ;  /* 0x000000ffff007224 */ /* 0x000fce00078e0003 */
[----:B------:R-:W-:Y:S05]  /*3270*/  WARPSYNC.COLLECTIVE R6, `(.L_x_4674) ;  /* 0x0000000006087348 */ /* 0x000fea0003c00000 */
[----:B------:R0:W1:Y:S02]  /*3280*/  SHFL.DOWN P0, R5, R0, R7, R9 ;  /* 0x0800000700057389 */ /* 0x0000640000000009 */
[----:B01----:R-:W-:Y:S05]  /*3290*/  ENDCOLLECTIVE ;  /* 0x000000000000791b */ /* 0x003fea0003800000 */
.L_x_4674:
[----:B------:R-:W-:Y:S02]  /*32a0*/  IMAD.MOV.U32 R7, RZ, RZ, 0x1 ;  /* 0x00000001ff077424 */ /* 0x000fe400078e00ff */
[----:B------:R-:W-:-:S05]  /*32b0*/  IMAD.MOV.U32 R4, RZ, RZ, R5 ;  /* 0x000000ffff047224 */ /* 0x000fca00078e0005 */
[----:B------:R-:W-:-:S05]  /*32c0*/  FMNMX R4, R3, R4, !PT ;  /* 0x0000000403047209 */ /* 0x000fca0007800000 */
[----:B------:R-:W-:-:S07]  /*32d0*/  IMAD.MOV.U32 R0, RZ, RZ, R4 ;  /* 0x000000ffff007224 */ /* 0x000fce00078e0004 */
[----:B------:R-:W-:Y:S05]  /*32e0*/  WARPSYNC.COLLECTIVE R6, `(.L_x_4675) ;  /* 0x0000000006087348 */ /* 0x000fea0003c00000 */
[----:B------:R0:W1:Y:S02]  /*32f0*/  SHFL.DOWN P0, R5, R0, R7, R9 ;  /* 0x0800000700057389 */ /* 0x0000640000000009 */
[----:B01----:R-:W-:Y:S05]  /*3300*/  ENDCOLLECTIVE ;  /* 0x000000000000791b */ /* 0x003fea0003800000 */
.L_x_4675:
[----:B------:R-:W-:Y:S05]  /*3310*/  BRA `(.L_x_4676) ;  /* 0xfffffffc00407947 */ /* 0x000fea000383ffff */
        .weak           $__internal_90_$__cuda_sm20_div_u64
        .type           $__internal_90_$__cuda_sm20_div_u64,@function
        .size           $__internal_90_$__cuda_sm20_div_u64,($__internal_91_$__cuda_sm20_rcp_rn_f32_slowpath - $__internal_90_$__cuda_sm20_div_u64)
$__internal_90_$__cuda_sm20_div_u64:
        /* <DEDUP_REMOVED lines=71> */
[----:B------:R-:W-:Y:S11]  /*3790*/  RET.REL.NODEC R2 `(_ZN18transformer_engine6detail32dgated_act_cast_transpose_kernelILi2ELi2Ef6__half13__nv_bfloat16NS_5EmptyEXadL_ZNS_6dsreluIffEET_T0_RKS4_EEXadL_ZNS_5sreluIffEES6_S7_S9_EEEEvPKT2_SD_PT3_SF_PKT1_PSG_SJ_mmm) ;  /* 0xffffffc802187950 */ /* 0x000ff60003c3ffff */
        .weak           $__internal_91_$__cuda_sm20_rcp_rn_f32_slowpath
        .type           $__internal_91_$__cuda_sm20_rcp_rn_f32_slowpath,@function
        .size           $__internal_91_$__cuda_sm20_rcp_rn_f32_slowpath,(.L_x_29392 - $__internal_91_$__cuda_sm20_rcp_rn_f32_slowpath)
$__internal_91_$__cuda_sm20_rcp_rn_f32_slowpath:
        /* <DEDUP_REMOVED lines=15> */
.L_x_4677:
        /* <DEDUP_REMOVED lines=33> */
.L_x_4679:
[----:B------:R0:W1:Y:S02]  /*3aa0*/  MUFU.RCP R2, R0 ;  /* 0x0000000000027308 */ /* 0x0000640000001000 */
.L_x_4678:
[----:B-1-3--:R-:W-:Y:S02]  /*3ab0*/  IMAD.MOV.U32 R5, RZ, RZ, R2 ;  /* 0x000000ffff057224 */ /* 0x00afe400078e0002 */
[----:B------:R-:W-:Y:S02]  /*3ac0*/  IMAD.MOV.U32 R2, RZ, RZ, R7 ;  /* 0x000000ffff027224 */ /* 0x000fe400078e0007 */
[----:B------:R-:W-:-:S04]  /*3ad0*/  IMAD.MOV.U32 R3, RZ, RZ, 0x0 ;  /* 0x00000000ff037424 */ /* 0x000fc800078e00ff */
[----:B0-2---:R-:W-:Y:S05]  /*3ae0*/  RET.REL.NODEC R2 `(_ZN18transformer_engine6detail32dgated_act_cast_transpose_kernelILi2ELi2Ef6__half13__nv_bfloat16NS_5EmptyEXadL_ZNS_6dsreluIffEET_T0_RKS4_EEXadL_ZNS_5sreluIffEES6_S7_S9_EEEEvPKT2_SD_PT3_SF_PKT1_PSG_SJ_mmm) ;  /* 0xffffffc402447950 */ /* 0x005fea0003c3ffff */
.L_x_4680:
        /* <DEDUP_REMOVED lines=9> */
.L_x_29392:


//--------------------- .text._ZN18transformer_engine6detail43dgated_act_cast_transpose_kernel_notalignedILi2ELi2Ef6__halfS2_NS_5EmptyEXadL_ZNS_6dsreluIffEET_T0_RKS3_EEXadL_ZNS_5sreluIffEES5_S6_S8_EEEEvPKT2_SC_PT3_SE_PKT1_PSF_SI_mmm --------------------------
	.section	.text._ZN18transformer_engine6detail43dgated_act_cast_transpose_kernel_notalignedILi2ELi2Ef6__halfS2_NS_5EmptyEXadL_ZNS_6dsreluIffEET_T0_RKS3_EEXadL_ZNS_5sreluIffEES5_S6_S8_EEEEvPKT2_SC_PT3_SE_PKT1_PSF_SI_mmm,"ax",@progbits
	.align	128
        .global         _ZN18transformer_engine6detail43dgated_act_cast_transpose_kernel_notalignedILi2ELi2Ef6__halfS2_NS_5EmptyEXadL_ZNS_6dsreluIffEET_T0_RKS3_EEXadL_ZNS_5sreluIffEES5_S6_S8_EEEEvPKT2_SC_PT3_SE_PKT1_PSF_SI_mmm
        .type           _ZN18transformer_engine6detail43dgated_act_cast_transpose_kernel_notalignedILi2ELi2Ef6__halfS2_NS_5EmptyEXadL_ZNS_6dsreluIffEET_T0_RKS3_EEXadL_ZNS_5sreluIffEES5_S6_S8_EEEEvPKT2_SC_PT3_SE_PKT1_PSF_SI_mmm,@function
        .size           _ZN18transformer_engine6detail43dgated_act_cast_transpose_kernel_notalignedILi2ELi2Ef6__halfS2_NS_5EmptyEXadL_ZNS_6dsreluIffEET_T0_RKS3_EEXadL_ZNS_5sreluIffEES5_S6_S8_EEEEvPKT2_SC_PT3_SE_PKT1_PSF_SI_mmm,(.L_x_29394 - _ZN18transformer_engine6detail43dgated_act_cast_transpose_kernel_notalignedILi2ELi2Ef6__halfS2_NS_5EmptyEXadL_ZNS_6dsreluIffEET_T0_RKS3_EEXadL_ZNS_5sreluIffEES5_S6_S8_EEEEvPKT2_SC_PT3_SE_PKT1_PSF_SI_mmm)
        .other          _ZN18transformer_engine6detail43dgated_act_cast_transpose_kernel_notalignedILi2ELi2Ef6__halfS2_NS_5EmptyEXadL_ZNS_6dsreluIffEET_T0_RKS3_EEXadL_ZNS_5sreluIffEES5_S6_S8_EEEEvPKT2_SC_PT3_SE_PKT1_PSF_SI_mmm,@"STO_CUDA_ENTRY STV_DEFAULT"
_ZN18transformer_engine6detail43dgated_act_cast_transpose_kernel_notalignedILi2ELi2Ef6__halfS2_NS_5EmptyEXadL_ZNS_6dsreluIffEET_T0_RKS3_EEXadL_ZNS_5sreluIffEES5_S6_S8_EEEEvPKT2_SC_PT3_SE_PKT1_PSF_SI_mmm:
.text._ZN18transformer_engine6detail43dgated_act_cast_transpose_kernel_notalignedILi2ELi2Ef6__halfS2_NS_5EmptyEXadL_ZNS_6dsreluIffEET_T0_RKS3_EEXadL_ZNS_5sreluIffEES5_S6_S8_EEEEvPKT2_SC_PT3_SE_PKT1_PSF_SI_mmm:
        /* <DEDUP_REMOVED lines=43> */
.L_x_4681:
[----:B------:R-:W-:-:S07]  /*02b0*/  MOV R5, 0x2d0 ;  /* 0x000002d000057802 */ /* 0x000fce0000000f00 */
[----:B------:R-:W-:Y:S05]  /*02c0*/  CALL.REL.NOINC `($__internal_92_$__cuda_sm20_div_u64) ;  /* 0x0000004c007c7944 */ /* 0x000fea0003c00000 */
        /* <DEDUP_REMOVED lines=11> */
.L_x_4682:
        /* <DEDUP_REMOVED lines=149> */
.L_x_4684:
[----:B------:R-:W-:Y:S05]  /*0cd0*/  BSYNC.RECONVERGENT B0 ;  /* 0x0000000000007941 */ /* 0x000fea0003800200 */
.L_x_4683:
        /* <DEDUP_REMOVED lines=90> */
[----:B------:R-:W-:Y:S02]  /*1280*/  F2FP.F16.F32.PACK_AB R14, RZ, R14 ;  /* 0x0000000eff0e723e */ /* 0x000fe400000000ff */
[----:B------:R-:W-:Y:S02]  /*1290*/  F2FP.F16.F32.PACK_AB R36, RZ, R2 ;  /* 0x00000002ff24723e */ /* 0x000fe400000000ff */
[----:B------:R-:W-:Y:S02]  /*12a0*/  F2FP.F16.F32.PACK_AB R15, RZ, R15 ;  /* 0x0000000fff0f723e */ /* 0x000fe400000000ff */
[----:B------:R-:W-:Y:S02]  /*12b0*/  F2FP.F16.F32.PACK_AB R23, RZ, R23 ;  /* 0x00000017ff17723e */ /* 0x000fe400000000ff */
        /* <DEDUP_REMOVED lines=12> */
[----:B------:R-:W-:Y:S02]  /*1380*/  F2FP.F16.F32.PACK_AB R2, RZ, R2 ;  /* 0x00000002ff02723e */ /* 0x000fe400000000ff */
[----:B------:R-:W-:Y:S01]  /*1390*/  F2FP.F16.F32.PACK_AB R37, RZ, R37 ;  /* 0x00000025ff25723e */ /* 0x000fe200000000ff */
[C---:B0-----:R-:W-:Y:S01]  /*13a0*/  @P1 IMAD.SHL.U32 R10, R16.reuse, 0x4, RZ ;  /* 0x00000004100a1824 */ /* 0x041fe200078e00ff */
[----:B------:R-:W-:Y:S02]  /*13b0*/  @P1 SHF.L.U64.HI R11, R16, 0x2, R19 ;  /* 0x00000002100b1819 */ /* 0x000fe40000010213 */
[----:B------:R-:W-:Y:S02]  /*13c0*/  F2FP.F16.F32.PACK_AB R3, RZ, R3 ;  /* 0x00000003ff03723e */ /* 0x000fe400000000ff */
[----:B------:R-:W-:Y:S02]  /*13d0*/  @P1 IADD3 R12, P2, PT, R10, UR28, RZ ;  /* 0x0000001c0a0c1c10 */ /* 0x000fe4000ff5e0ff */
[----:B------:R-:W-:-:S02]  /*13e0*/  F2FP.F16.F32.PACK_AB R22, RZ, R22 ;  /* 0x00000016ff16723e */ /* 0x000fc400000000ff */
        /* <DEDUP_REMOVED lines=62> */
.L_x_4686:
[----:B------:R-:W-:Y:S05]  /*17d0*/  BSYNC.RECONVERGENT B0 ;  /* 0x0000000000007941 */ /* 0x000fea0003800200 */
.L_x_4685:
        /* <DEDUP_REMOVED lines=9> */
[----:B------:R-:W-:Y:S01]  /*1870*/  F2FP.F16.F32.PACK_AB R13, RZ, R13 ;  /* 0x0000000dff0d723e */ /* 0x000fe200000000ff */
[----:B------:R-:W-:Y:S01]  /*1880*/  HADD2.F32 R33, -RZ, R4.H1_H1 ;  /* 0x30000004ff217230 */ /* 0x000fe20000004100 */
[----:B------:R-:W-:Y:S01]  /*1890*/  FMNMX R12, RZ, R7, !PT ;  /* 0x00000007ff0c7209 */ /* 0x000fe20007800000 */
[----:B------:R-:W-:Y:S01]  /*18a0*/  IMAD.X R9, RZ, RZ, R17, P3 ;  /* 0x000000ffff097224 */ /* 0x000fe200018e0611 */
[----:B------:R-:W-:Y:S01]  /*18b0*/  F2FP.F16.F32.PACK_AB R34, RZ, R34 ;  /* 0x00000022ff22723e */ /* 0x000fe200000000ff */
        /* <DEDUP_REMOVED lines=20> */
[----:B------:R-:W-:Y:S02]  /*1a00*/  F2FP.F16.F32.PACK_AB R12, RZ, R12 ;  /* 0x0000000cff0c723e */ /* 0x000fe400000000ff */
[----:B------:R-:W-:Y:S01]  /*1a10*/  F2FP.F16.F32.PACK_AB R25, RZ, R25 ;  /* 0x00000019ff19723e */ /* 0x000fe200000000ff */
        /* <DEDUP_REMOVED lines=18> */
[----:B------:R-:W-:Y:S01]  /*1b40*/  F2FP.F16.F32.PACK_AB R35, RZ, R35 ;  /* 0x00000023ff23723e */ /* 0x000fe200000000ff */
[----:B0-----:R-:W-:Y:S01]  /*1b50*/  FMUL R46, R31, R31 ;  /* 0x0000001f1f2e7220 */ /* 0x001fe20000400000 */
[----:B------:R-:W-:Y:S02]  /*1b60*/  VIADD R31, R55, 0x1d ;  /* 0x0000001d371f7836 */ /* 0x000fe40000000000 */
[----:B------:R-:W-:Y:S01]  /*1b70*/  FMUL R21, R21, R32 ;  /* 0x0000002015157220 */ /* 0x000fe20000400000 */
[----:B------:R-:W-:Y:S02]  /*1b80*/  F2FP.F16.F32.PACK_AB R4, RZ, R4 ;  /* 0x00000004ff04723e */ /* 0x000fe400000000ff */
        /* <DEDUP_REMOVED lines=11> */
[----:B------:R-:W-:Y:S02]  /*1c40*/  F2FP.F16.F32.PACK_AB R24, RZ, R9 ;  /* 0x00000009ff18723e */ /* 0x000fe400000000ff */
        /* <DEDUP_REMOVED lines=8> */
[----:B------:R-:W-:-:S02]  /*1cd0*/  F2FP.F16.F32.PACK_AB R5, RZ, R41 ;  /* 0x00000029ff05723e */ /* 0x000fc400000000ff */
        /* <DEDUP_REMOVED lines=63> */
.L_x_4688:
[----:B------:R-:W-:Y:S05]  /*20d0*/  BSYNC.RECONVERGENT B0 ;  /* 0x0000000000007941 */ /* 0x000fea0003800200 */
.L_x_4687:
        /* <DEDUP_REMOVED lines=67> */
[----:B------:R-:W-:Y:S01]  /*2510*/  F2FP.F16.F32.PACK_AB R43, RZ, R43 ;  /* 0x0000002bff2b723e */ /* 0x000fe200000000ff */
[--C-:B------:R-:W-:Y:S01]  /*2520*/  HADD2.F32 R54, -RZ, R51.reuse.H0_H0 ;  /* 0x20000033ff367230 */ /* 0x100fe20000004100 */
[----:B------:R-:W-:Y:S01]  /*2530*/  F2FP.F16.F32.PACK_AB R32, RZ, R32 ;  /* 0x00000020ff20723e */ /* 0x000fe200000000ff */
[--C-:B------:R-:W-:Y:S01]  /*2540*/  HADD2.F32 R19, -RZ, R48.reuse.H0_H0 ;  /* 0x20000030ff137230 */ /* 0x100fe20000004100 */
[----:B------:R-:W-:Y:S01]  /*2550*/  F2FP.F16.F32.PACK_AB R16, RZ, R16 ;  /* 0x00000010ff10723e */ /* 0x000fe200000000ff */
[----:B------:R-:W-:Y:S01]  /*2560*/  HADD2.F32 R51, -RZ, R51.H1_H1 ;  /* 0x30000033ff337230 */ /* 0x000fe20000004100 */
[----:B------:R-:W-:Y:S01]  /*2570*/  F2FP.F16.F32.PACK_AB R27, RZ, R27 ;  /* 0x0000001bff1b723e */ /* 0x000fe200000000ff */
[----:B------:R-:W-:Y:S01]  /*2580*/  FADD R28, R54, R54 ;  /* 0x00000036361c7221 */ /* 0x000fe20000000000 */
[----:B------:R-:W-:Y:S01]  /*2590*/  @!P1 LEA.HI.X R53, R18, UR17, R9, 0x2, P0 ;  /* 0x0000001112359c11 */ /* 0x000fe200080f1409 */
[----:B------:R-:W-:Y:S01]  /*25a0*/  FADD R18, R20, R20 ;  /* 0x0000001414127221 */ /* 0x000fe20000000000 */
[----:B------:R-:W-:Y:S01]  /*25b0*/  F2FP.F16.F32.PACK_AB R8, RZ, R8 ;  /* 0x00000008ff08723e */ /* 0x000fe200000000ff */
[----:B------:R-:W-:Y:S01]  /*25c0*/  HADD2.F32 R49, -RZ, R49.H1_H1 ;  /* 0x30000031ff317230 */ /* 0x000fe20000004100 */
[----:B------:R-:W-:Y:S01]  /*25d0*/  F2FP.F16.F32.PACK_AB R33, RZ, R33 ;  /* 0x00000021ff21723e */ /* 0x000fe200000000ff */
[----:B------:R-:W-:Y:S01]  /*25e0*/  HADD2.F32 R48, -RZ, R48.H1_H1 ;  /* 0x30000030ff307230 */ /* 0x000fe20000004100 */
[----:B------:R-:W-:Y:S01]  /*25f0*/  F2FP.F16.F32.PACK_AB R9, RZ, R17 ;  /* 0x00000011ff09723e */ /* 0x000fe200000000ff */
[----:B------:R-:W-:Y:S01]  /*2600*/  VIADD R17, R7, 0x3 ;  /* 0x0000000307117836 */ /* 0x000fe20000000000 */
[----:B------:R-:W-:Y:S01]  /*2610*/  F2FP.F16.F32.PACK_AB R26, RZ, R26 ;  /* 0x0000001aff1a723e */ /* 0x000fe200000000ff */
        /* <DEDUP_REMOVED lines=55> */
[----:B------:R-:W-:Y:S01]  /*2990*/  F2FP.F16.F32.PACK_AB R40, RZ, R40 ;  /* 0x00000028ff28723e */ /* 0x000fe200000000ff */
[----:B------:R-:W-:Y:S01]  /*29a0*/  VIADD R47, R47, 0x20 ;  /* 0x000000202f2f7836 */ /* 0x000fe20000000000 */
[----:B------:R-:W-:-:S02]  /*29b0*/  F2FP.F16.F32.PACK_AB R19, RZ, R19 ;  /* 0x00000013ff13723e */ /* 0x000fc400000000ff */
[----:B------:R-:W-:Y:S02]  /*29c0*/  F2FP.F16.F32.PACK_AB R28, RZ, R28 ;  /* 0x0000001cff1c723e */ /* 0x000fe400000000ff */
[----:B------:R-:W-:Y:S02]  /*29d0*/  F2FP.F16.F32.PACK_AB R31, RZ, R31 ;  /* 0x0000001fff1f723e */ /* 0x000fe400000000ff */
        /* <DEDUP_REMOVED lines=44> */
[----:B------:R-:W-:Y:S01]  /*2ca0*/  F2FP.F16.F32.PACK_AB R16, RZ, R16 ;  /* 0x00000010ff10723e */ /* 0x000fe200000000ff */
        /* <DEDUP_REMOVED lines=9> */
[----:B------:R-:W-:Y:S01]  /*2d40*/  F2FP.F16.F32.PACK_AB R17, RZ, R17 ;  /* 0x00000011ff11723e */ /* 0x000fe200000000ff */
[----:B------:R0:W-:Y:S01]  /*2d50*/  STS [R12], R43 ;  /* 0x0000002b0c007388 */ /* 0x0001e20000000800 */
[----:B------:R-:W-:Y:S01]  /*2d60*/  FMNMX R21, |R21|, R18, !PT ;  /* 0x0000001215157209 */ /* 0x000fe20007800200 */
[----:B-1----:R-:W-:Y:S01]  /*2d70*/  FMUL R15, R39, UR5 ;  /* 0x00000005270f7c20 */ /* 0x002fe20008400000 */
[----:B------:R-:W-:Y:S01]  /*2d80*/  F2FP.F16.F32.PACK_AB R14, RZ, R14 ;  /* 0x0000000eff0e723e */ /* 0x000fe200000000ff */
[----:B------:R-:W-:Y:S01]  /*2d90*/  IMAD.IADD R13, R44, 0x1, R13 ;  /* 0x000000012c0d7824 */ /* 0x000fe200078e020d */
[----:B------:R-:W-:-:S02]  /*2da0*/  @!P0 PRMT R16, R16, 0x5410, R17 ;  /* 0x0000541010108816 */ /* 0x000fc40000000011 */
[----:B------:R-:W-:Y:S02]  /*2db0*/  F2FP.F16.F32.PACK_AB R15, RZ, R15 ;  /* 0x0000000fff0f723e */ /* 0x000fe400000000ff */
        /* <DEDUP_REMOVED lines=41> */
.L_x_4693:
        /* <DEDUP_REMOVED lines=48> */
.L_x_4692:
[----:B------:R-:W-:Y:S05]  /*3350*/  BSYNC.RECONVERGENT B1 ;  /* 0x0000000000017941 */ /* 0x000fea0003800200 */
.L_x_4691:
        /* <DEDUP_REMOVED lines=35> */
.L_x_4690:
[----:B------:R-:W-:Y:S05]  /*3590*/  BSYNC.RECONVERGENT B0 ;  /* 0x0000000000007941 */ /* 0x000fea0003800200 */
.L_x_4689:
        /* <DEDUP_REMOVED lines=38> */
.L_x_4698:
        /* <DEDUP_REMOVED lines=48> */
.L_x_4697:
[----:B------:R-:W-:Y:S05]  /*3b00*/  BSYNC.RECONVERGENT B1 ;  /* 0x0000000000017941 */ /* 0x000fea0003800200 */
.L_x_4696:
        /* <DEDUP_REMOVED lines=35> */
.L_x_4695:
[----:B------:R-:W-:Y:S05]  /*3d40*/  BSYNC.RECONVERGENT B0 ;  /* 0x0000000000007941 */ /* 0x000fea0003800200 */
.L_x_4694:
        /* <DEDUP_REMOVED lines=33> */
.L_x_4703:
        /* <DEDUP_REMOVED lines=48> */
.L_x_4702:
[----:B------:R-:W-:Y:S05]  /*4260*/  BSYNC.RECONVERGENT B1 ;  /* 0x0000000000017941 */ /* 0x000fea0003800200 */
.L_x_4701:
        /* <DEDUP_REMOVED lines=35> */
.L_x_4700:
[----:B------:R-:W-:Y:S05]  /*44a0*/  BSYNC.RECONVERGENT B0 ;  /* 0x0000000000007941 */ /* 0x000fea0003800200 */
.L_x_4699:
        /* <DEDUP_REMOVED lines=21> */
.L_x_4708:
        /* <DEDUP_REMOVED lines=48> */
.L_x_4707:
[----:B------:R-:W-:Y:S05]  /*4900*/  BSYNC.RECONVERGENT B1 ;  /* 0x0000000000017941 */ /* 0x000fea0003800200 */
.L_x_4706:
        /* <DEDUP_REMOVED lines=35> */
.L_x_4705:
[----:B------:R-:W-:Y:S05]  /*4b40*/  BSYNC.RECONVERGENT B0 ;  /* 0x0000000000007941 */ /* 0x000fea0003800200 */
.L_x_4704:
        /* <DEDUP_REMOVED lines=39> */
.L_x_4717:
[----:B------:R-:W-:Y:S02]  /*4dc0*/  ISETP.NE.AND P0, PT, R6, RZ, PT ;  /* 0x000000ff0600720c */ /* 0x000fe40003f05270 */
[----:B---3--:R-:W-:-:S11]  /*4dd0*/  FMNMX R5, R2, R5, !PT ;  /* 0x0000000502057209 */ /* 0x008fd60007800000 */
[----:B------:R-:W-:Y:S05]  /*4de0*/  @P0 BRA `(.L_x_4710) ;  /* 0x0000000000080947 */ /* 0x000fea0003800000 */
[----:B0-----:R-:W0:Y:S02]  /*4df0*/  LDC.64 R2, c[0x0][0x3a8] ;  /* 0x0000ea00ff027b82 */ /* 0x001e240000000a00 */
[----:B0-----:R3:W-:Y:S02]  /*4e00*/  REDG.E.MAX.S32.STRONG.GPU desc[UR22][R2.64], R5 ;  /* 0x000000050200798e */ /* 0x0017e4000d12e316 */
.L_x_4710:
[----:B------:R-:W-:Y:S05]  /*4e10*/  BSYNC B0 ;  /* 0x0000000000007941 */ /* 0x000fea0003800000 */
.L_x_4709:
        /* <DEDUP_REMOVED lines=11> */
[----:B01234-:R-:W-:Y:S05]  /*4ed0*/  CALL.REL.NOINC `($__internal_93_$__cuda_sm20_rcp_rn_f32_slowpath) ;  /* 0x0000000400987944 */ /* 0x01ffea0003c00000 */
[----:B------:R-:W-:Y:S05]  /*4ee0*/  BRA `(.L_x_4713) ;  /* 0x0000000000147947 */ /* 0x000fea0003800000 */
.L_x_4712:
[----:B0--34-:R-:W0:Y:S01]  /*4ef0*/  MUFU.RCP R5, UR5 ;  /* 0x0000000500057d08 */ /* 0x019e220008001000 */
[----:B------:R-:W-:-:S04]  /*4f00*/  IMAD.U32 R0, RZ, RZ, UR5 ;  /* 0x00000005ff007e24 */ /* 0x000fc8000f8e00ff */
[----:B0-----:R-:W-:-:S04]  /*4f10*/  FFMA R0, R5, R0, -1 ;  /* 0xbf80000005007423 */ /* 0x001fc80000000000 */
[----:B------:R-:W-:-:S04]  /*4f20*/  FADD.FTZ R0, -R0, -RZ ;  /* 0x800000ff00007221 */ /* 0x000fc80000010100 */
[----:B------:R-:W-:-:S07]  /*4f30*/  FFMA R5, R5, R0, R5 ;  /* 0x0000000005057223 */ /* 0x000fce0000000005 */
.L_x_4713:
[----:B------:R-:W0:Y:S02]  /*4f40*/  LDC.64 R2, c[0x0][0x3b0] ;  /* 0x0000ec00ff027b82 */ /* 0x000e240000000a00 */
[----:B0-----:R-:W-:Y:S01]  /*4f50*/  STG.E desc[UR22][R2.64], R5 ;  /* 0x0000000502007986 */ /* 0x001fe2000c101916 */
[----:B------:R-:W-:Y:S05]  /*4f60*/  EXIT ;  /* 0x000000000000794d */ /* 0x000fea0003800000 */
.L_x_4711:
[----:B------:R-:W-:Y:S02]  /*4f70*/  IMAD.MOV.U32 R7, RZ, RZ, 0x4 ;  /* 0x00000004ff077424 */ /* 0x000fe400078e00ff */
[----:B------:R-:W-:Y:S02]  /*4f80*/  IMAD.MOV.U32 R9, RZ, RZ, 0x1f ;  /* 0x0000001fff097424 */ /* 0x000fe400078e00ff */
[----:B------:R-:W-:-:S07]  /*4f90*/  IMAD.MOV.U32 R4, RZ, RZ, -0x1 ;  /* 0xffffffffff047424 */ /* 0x000fce00078e00ff */
[----:B0123--:R-:W-:Y:S05]  /*4fa0*/  WARPSYNC.COLLECTIVE R4, `(.L_x_4714) ;  /* 0x0000000004087348 */ /* 0x00ffea0003c00000 */
[----:B---3--:R3:W4:Y:S02]  /*4fb0*/  SHFL.DOWN P0, R5, R0, R7, R9 ;  /* 0x0800000700057389 */ /* 0x0087240000000009 */
[----:B01234-:R-:W-:Y:S05]  /*4fc0*/  ENDCOLLECTIVE ;  /* 0x000000000000791b */ /* 0x01ffea0003800000 */
.L_x_4714:
[----:B------:R-:W-:Y:S02]  /*4fd0*/  IMAD.MOV.U32 R7, RZ, RZ, 0x2 ;  /* 0x00000002ff077424 */ /* 0x000fe400078e00ff */
[----:B------:R-:W-:-:S05]  /*4fe0*/  IMAD.MOV.U32 R3, RZ, RZ, R5 ;  /* 0x000000ffff037224 */ /* 0x000fca00078e0005 */
[----:B------:R-:W-:-:S05]  /*4ff0*/  FMNMX R3, R3, R0, !PT ;  /* 0x0000000003037209 */ /* 0x000fca0007800000 */
[----:B------:R-:W-:-:S07]  /*5000*/  IMAD.MOV.U32 R0, RZ, RZ, R3 ;  /* 0x000000ffff007224 */ /* 0x000fce00078e0003 */
[----:B------:R-:W-:Y:S05]  /*5010*/  WARPSYNC.COLLECTIVE R4, `(.L_x_4715) ;  /* 0x0000000004087348 */ /* 0x000fea0003c00000 */
[----:B------:R0:W1:Y:S02]  /*5020*/  SHFL.DOWN P0, R5, R0, R7, R9 ;  /* 0x0800000700057389 */ /* 0x0000640000000009 */
[----:B01----:R-:W-:Y:S05]  /*5030*/  ENDCOLLECTIVE ;  /* 0x000000000000791b */ /* 0x003fea0003800000 */
.L_x_4715:
[----:B------:R-:W-:Y:S02]  /*5040*/  IMAD.MOV.U32 R7, RZ, RZ, 0x1 ;  /* 0x00000001ff077424 */ /* 0x000fe400078e00ff */
[----:B------:R-:W-:-:S05]  /*5050*/  IMAD.MOV.U32 R2, RZ, RZ, R5 ;  /* 0x000000ffff027224 */ /* 0x000fca00078e0005 */
[----:B------:R-:W-:-:S05]  /*5060*/  FMNMX R2, R3, R2, !PT ;  /* 0x0000000203027209 */ /* 0x000fca0007800000 */
[----:B------:R-:W-:-:S07]  /*5070*/  IMAD.MOV.U32 R0, RZ, RZ, R2 ;  /* 0x000000ffff007224 */ /* 0x000fce00078e0002 */
[----:B------:R-:W-:Y:S05]  /*5080*/  WARPSYNC.COLLECTIVE R4, `(.L_x_4716) ;  /* 0x0000000004087348 */ /* 0x000fea0003c00000 */
[----:B------:R0:W1:Y:S02]  /*5090*/  SHFL.DOWN P0, R5, R0, R7, R9 ;  /* 0x0800000700057389 */ /* 0x0000640000000009 */
[----:B01----:R-:W-:Y:S05]  /*50a0*/  ENDCOLLECTIVE ;  /* 0x000000000000791b */ /* 0x003fea0003800000 */
.L_x_4716:
[----:B------:R-:W-:Y:S05]  /*50b0*/  BRA `(.L_x_4717) ;  /* 0xfffffffc00407947 */ /* 0x000fea000383ffff */
        .weak           $__internal_92_$__cuda_sm20_div_u64
        .type           $__internal_92_$__cuda_sm20_div_u64,@function
        .size           $__internal_92_$__cuda_sm20_div_u64,($__internal_93_$__cuda_sm20_rcp_rn_f32_slowpath - $__internal_92_$__cuda_sm20_div_u64)
$__internal_92_$__cuda_sm20_div_u64:
        /* <DEDUP_REMOVED lines=71> */
[----:B------:R-:W-:Y:S11]  /*5530*/  RET.REL.NODEC R2 `(_ZN18transformer_engine6detail43dgated_act_cast_transpose_kernel_notalignedILi2ELi2Ef6__halfS2_NS_5EmptyEXadL_ZNS_6dsreluIffEET_T0_RKS3_EEXadL_ZNS_5sreluIffEES5_S6_S8_EEEEvPKT2_SC_PT3_SE_PKT1_PSF_SI_mmm) ;  /* 0xffffffa802b07950 */ /* 0x000ff60003c3ffff */
        .weak           $__internal_93_$__cuda_sm20_rcp_rn_f32_slowpath
        .type           $__internal_93_$__cuda_sm20_rcp_rn_f32_slowpath,@function
        .size           $__internal_93_$__cuda_sm20_rcp_rn_f32_slowpath,(.L_x_29394 - $__internal_93_$__cuda_sm20_rcp_rn_f32_slowpath)
$__internal_93_$__cuda_sm20_rcp_rn_f32_slowpath:
        /* <DEDUP_REMOVED lines=15> */
.L_x_4718:
        /* <DEDUP_REMOVED lines=33> */
.L_x_4720:
[----:B------:R0:W1:Y:S02]  /*5840*/  MUFU.RCP R2, R0 ;  /* 0x0000000000027308 */ /* 0x0000640000001000 */
.L_x_4719:
[----:B-1-3--:R-:W-:Y:S02]  /*5850*/  IMAD.MOV.U32 R5, RZ, RZ, R2 ;  /* 0x000000ffff057224 */ /* 0x00afe400078e0002 */
[----:B------:R-:W-:Y:S02]  /*5860*/  IMAD.MOV.U32 R2, RZ, RZ, R7 ;  /* 0x000000ffff027224 */ /* 0x000fe400078e0007 */
[----:B------:R-:W-:-:S04]  /*5870*/  IMAD.MOV.U32 R3, RZ, RZ, 0x0 ;  /* 0x00000000ff037424 */ /* 0x000fc800078e00ff */
[----:B0-2---:R-:W-:Y:S05]  /*5880*/  RET.REL.NODEC R2 `(_ZN18transformer_engine6detail43dgated_act_cast_transpose_kernel_notalignedILi2ELi2Ef6__halfS2_NS_5EmptyEXadL_ZNS_6dsreluIffEET_T0_RKS3_EEXadL_ZNS_5sreluIffEES5_S6_S8_EEEEvPKT2_SC_PT3_SE_PKT1_PSF_SI_mmm) ;  /* 0xffffffa402dc7950 */ /* 0x005fea0003c3ffff */
.L_x_4721:
        /* <DEDUP_REMOVED lines=15> */
.L_x_29394:


//--------------------- .text._ZN18transformer_engine6detail32dgated_act_cast_transpose_kernelILi2ELi2Ef6__halfS2_NS_5EmptyEXadL_ZNS_6dsreluIffEET_T0_RKS3_EEXadL_ZNS_5sreluIffEES5_S6_S8_EEEEvPKT2_SC_PT3_SE_PKT1_PSF_SI_mmm --------------------------
	.section	.text._ZN18transformer_engine6detail32dgated_act_cast_transpose_kernelILi2ELi2Ef6__halfS2_NS_5EmptyEXadL_ZNS_6dsreluIffEET_T0_RKS3_EEXadL_ZNS_5sreluIffEES5_S6_S8_EEEEvPKT2_SC_PT3_SE_PKT1_PSF_SI_mmm,"ax",@progbits
	.align	128
        .global         _ZN18transformer_engine6detail32dgated_act_cast_transpose_kernelILi2ELi2Ef6__halfS2_NS_5EmptyEXadL_ZNS_6dsreluIffEET_T0_RKS3_EEXadL_ZNS_5sreluIffEES5_S6_S8_EEEEvPKT2_SC_PT3_SE_PKT1_PSF_SI_mmm
        .type           _ZN18transformer_engine6detail32dgated_act_cast_transpose_kernelILi2ELi2Ef6__halfS2_NS_5EmptyEXadL_ZNS_6dsreluIffEET_T0_RKS3_EEXadL_ZNS_5sreluIffEES5_S6_S8_EEEEvPKT2_SC_PT3_SE_PKT1_PSF_SI_mmm,@function
        .size           _ZN18transformer_engine6detail32dgated_act_cast_transpose_kernelILi2ELi2Ef6__halfS2_NS_5EmptyEXadL_ZNS_6dsreluIffEET_T0_RKS3_EEXadL_ZNS_5sreluIffEES5_S6_S8_EEEEvPKT2_SC_PT3_SE_PKT1_PSF_SI_mmm,(.L_x_29396 - _ZN18transformer_engine6detail32dgated_act_cast_transpose_kernelILi2ELi2Ef6__halfS2_NS_5EmptyEXadL_ZNS_6dsreluIffEET_T0_RKS3_EEXadL_ZNS_5sreluIffEES5_S6_S8_EEEEvPKT2_SC_PT3_SE_PKT1_PSF_SI_mmm)
        .other          _ZN18transformer_engine6detail32dgated_act_cast_transpose_kernelILi2ELi2Ef6__halfS2_NS_5EmptyEXadL_ZNS_6dsreluIffEET_T0_RKS3_EEXadL_ZNS_5sreluIffEES5_S6_S8_EEEEvPKT2_SC_PT3_SE_PKT1_PSF_SI_mmm,@"STO_CUDA_ENTRY STV_DEFAULT"
_ZN18transformer_engine6detail32dgated_act_cast_transpose_kernelILi2ELi2Ef6__halfS2_NS_5EmptyEXadL_ZNS_6dsreluIffEET_T0_RKS3_EEXadL_ZNS_5sreluIffEES5_S6_S8_EEEEvPKT2_SC_PT3_SE_PKT1_PSF_SI_mmm:
.text._ZN18transformer_engine6detail32dgated_act_cast_transpose_kernelILi2ELi2Ef6__halfS2_NS_5EmptyEXadL_ZNS_6dsreluIffEET_T0_RKS3_EEXadL_ZNS_5sreluIffEES5_S6_S8_EEEEvPKT2_SC_PT3_SE_PKT1_PSF_SI_mmm:
        /* <DEDUP_REMOVED lines=39> */
.L_x_4722:
[----:B------:R-:W-:-:S07]  /*0270*/  MOV R4, 0x290 ;  /* 0x0000029000047802 */ /* 0x000fce0000000f00 */
[----:B------:R-:W-:Y:S05]  /*0280*/  CALL.REL.NOINC `($__internal_94_$__cuda_sm20_div_u64) ;  /* 0x0000003000247944 */ /* 0x000fea0003c00000 */
        /* <DEDUP_REMOVED lines=11> */
.L_x_4723:
        /* <DEDUP_REMOVED lines=206> */
[----:B------:R-:W-:Y:S01]  /*1020*/  F2FP.F16.F32.PACK_AB R4, R4, R23 ;  /* 0x000000170404723e */ /* 0x000fe200000000ff */
        /* <DEDUP_REMOVED lines=30> */
[----:B------:R-:W-:Y:S02]  /*1210*/  F2FP.F16.F32.PACK_AB R5, RZ, R5 ;  /* 0x00000005ff05723e */ /* 0x000fe400000000ff */
[----:B------:R-:W-:Y:S02]  /*1220*/  IADD3 R56, P0, PT, R50, UR27, RZ ;  /* 0x0000001b32387c10 */ /* 0x000fe4000ff1e0ff */
[----:B0-----:R-:W-:Y:S01]  /*1230*/  F2FP.F16.F32.PACK_AB R6, RZ, R16 ;  /* 0x00000010ff06723e */ /* 0x001fe200000000ff */
[----:B------:R-:W-:Y:S01]  /*1240*/  FMUL R7, R20, UR23 ;  /* 0x0000001714077c20 */ /* 0x000fe20008400000 */
[----:B------:R-:W-:Y:S01]  /*1250*/  FMUL R16, R17, UR23 ;  /* 0x0000001711107c20 */ /* 0x000fe20008400000 */
[----:B------:R-:W-:Y:S01]  /*1260*/  FMUL R29, R22, R25 ;  /* 0x00000019161d7220 */ /* 0x000fe20000400000 */
[----:B------:R-:W-:Y:S02]  /*1270*/  PRMT R5, R5, 0x5410, R6 ;  /* 0x0000541005057816 */ /* 0x000fe40000000006 */
[----:B------:R-:W-:-:S02]  /*1280*/  IADD3 R22, P1, PT, R54, UR15, RZ ;  /* 0x0000000f36167c10 */ /* 0x000fc4000ff3e0ff */
[----:B------:R-:W-:Y:S02]  /*1290*/  F2FP.F16.F32.PACK_AB R7, R16, R7 ;  /* 0x000000071007723e */ /* 0x000fe400000000ff */
        /* <DEDUP_REMOVED lines=8> */
[----:B------:R-:W-:Y:S01]  /*1320*/  F2FP.F16.F32.PACK_AB R8, RZ, R9 ;  /* 0x00000009ff08723e */ /* 0x000fe200000000ff */
[----:B------:R1:W-:Y:S01]  /*1330*/  STG.E desc[UR20][R50.64], R7 ;  /* 0x0000000732007986 */ /* 0x0003e2000c101914 */
[----:B------:R-:W-:Y:S02]  /*1340*/  F2FP.F16.F32.PACK_AB R9, RZ, R18 ;  /* 0x00000012ff09723e */ /* 0x000fe400000000ff */
        /* <DEDUP_REMOVED lines=29> */
[----:B-1----:R-:W-:Y:S02]  /*1520*/  F2FP.F16.F32.PACK_AB R10, R12, R39 ;  /* 0x000000270c0a723e */ /* 0x002fe400000000ff */
[----:B------:R-:W-:Y:S02]  /*1530*/  F2FP.F16.F32.PACK_AB R11, RZ, R18 ;  /* 0x00000012ff0b723e */ /* 0x000fe400000000ff */
[----:B------:R-:W-:-:S02]  /*1540*/  F2FP.F16.F32.PACK_AB R12, RZ, R16 ;  /* 0x00000010ff0c723e */ /* 0x000fc400000000ff */
[----:B------:R-:W-:Y:S02]  /*1550*/  IADD3 R52, P2, PT, R54, UR27, RZ ;  /* 0x0000001b36347c10 */ /* 0x000fe4000ff5e0ff */
        /* <DEDUP_REMOVED lines=26> */
[----:B------:R-:W-:-:S02]  /*1700*/  F2FP.F16.F32.PACK_AB R14, RZ, R14 ;  /* 0x0000000eff0e723e */ /* 0x000fc400000000ff */
[----:B------:R-:W-:Y:S01]  /*1710*/  F2FP.F16.F32.PACK_AB R16, RZ, R16 ;  /* 0x00000010ff10723e */ /* 0x000fe200000000ff */
        /* <DEDUP_REMOVED lines=70> */
[----:B------:R-:W-:Y:S01]  /*1b80*/  F2FP.F16.F32.PACK_AB R19, R34, R27 ;  /* 0x0000001b2213723e */ /* 0x000fe200000000ff */
        /* <DEDUP_REMOVED lines=19> */
[----:B------:R-:W-:Y:S02]  /*1cc0*/  F2FP.F16.F32.PACK_AB R24, R28, R25 ;  /* 0x000000191c18723e */ /* 0x000fe400000000ff */
        /* <DEDUP_REMOVED lines=24> */
[----:B------:R-:W-:Y:S01]  /*1e50*/  F2FP.F16.F32.PACK_AB R21, RZ, R22 ;  /* 0x00000016ff15723e */ /* 0x000fe200000000ff */
[----:B------:R-:W-:Y:S01]  /*1e60*/  FMUL R22, R47, UR23 ;  /* 0x000000172f167c20 */ /* 0x000fe20008400000 */
[----:B------:R-:W-:Y:S02]  /*1e70*/  FMNMX3 R42, |R41|, R36, |R42|, !PT ;  /* 0x00000024292a7276 */ /* 0x000fe4000780062a */
[----:B------:R-:W-:Y:S01]  /*1e80*/  F2FP.F16.F32.PACK_AB R33, R33, R34 ;  /* 0x000000222121723e */ /* 0x000fe200000000ff */
[--C-:B------:R-:W-:Y:S01]  /*1e90*/  HADD2.F32 R34, -RZ, R35.reuse.H0_H0 ;  /* 0x20000023ff227230 */ /* 0x100fe20000004100 */
[----:B------:R-:W-:Y:S01]  /*1ea0*/  FMNMX3 R42, |R2|, R42, |R47|, !PT ;  /* 0x0000002a022a7276 */ /* 0x000fe2000780062f */
[----:B------:R-:W-:Y:S01]  /*1eb0*/  HADD2.F32 R35, -RZ, R35.H1_H1 ;  /* 0x30000023ff237230 */ /* 0x000fe20000004100 */
[----:B------:R-:W0:Y:S01]  /*1ec0*/  S2R R2, SR_TID.X ;  /* 0x0000000000027919 */ /* 0x000e220000002100 */
[----:B------:R-:W-:Y:S01]  /*1ed0*/  F2FP.F16.F32.PACK_AB R22, RZ, R22 ;  /* 0x00000016ff16723e */ /* 0x000fe200000000ff */
        /* <DEDUP_REMOVED lines=15> */
[----:B------:R-:W-:Y:S02]  /*1fd0*/  F2FP.F16.F32.PACK_AB R27, RZ, R27 ;  /* 0x0000001bff1b723e */ /* 0x000fe400000000ff */
[----:B-1----:R-:W-:Y:S02]  /*1fe0*/  IADD3 R52, P0, PT, R50, UR27, RZ ;  /* 0x0000001b32347c10 */ /* 0x002fe4000ff1e0ff */
[----:B------:R-:W-:Y:S02]  /*1ff0*/  F2FP.F16.F32.PACK_AB R28, RZ, R28 ;  /* 0x0000001cff1c723e */ /* 0x000fe400000000ff */
        /* <DEDUP_REMOVED lines=9> */
[----:B------:R-:W-:Y:S02]  /*2090*/  F2FP.F16.F32.PACK_AB R40, RZ, R40 ;  /* 0x00000028ff28723e */ /* 0x000fe400000000ff */
[----:B------:R-:W-:Y:S01]  /*20a0*/  F2FP.F16.F32.PACK_AB R41, RZ, R41 ;  /* 0x00000029ff29723e */ /* 0x000fe200000000ff */
        /* <DEDUP_REMOVED lines=247> */
.L_x_4732:
[----:B------:R-:W-:Y:S02]  /*3020*/  ISETP.NE.AND P0, PT, R2, RZ, PT ;  /* 0x000000ff0200720c */ /* 0x000fe40003f05270 */
[----:B-1----:R-:W-:-:S11]  /*3030*/  FMNMX R3, R4, R5, !PT ;  /* 0x0000000504037209 */ /* 0x002fd60007800000 */
[----:B------:R-:W-:Y:S05]  /*3040*/  @P0 BRA `(.L_x_4725) ;  /* 0x0000000000080947 */ /* 0x000fea0003800000 */
[----:B0-----:R-:W0:Y:S02]  /*3050*/  LDC.64 R4, c[0x0][0x3a8] ;  /* 0x0000ea00ff047b82 */ /* 0x001e240000000a00 */
[----:B0-----:R1:W-:Y:S02]  /*3060*/  REDG.E.MAX.S32.STRONG.GPU desc[UR20][R4.64], R3 ;  /* 0x000000030400798e */ /* 0x0013e4000d12e314 */
.L_x_4725:
[----:B------:R-:W-:Y:S05]  /*3070*/  BSYNC B0 ;  /* 0x0000000000007941 */ /* 0x000fea0003800000 */
.L_x_4724:
        /* <DEDUP_REMOVED lines=11> */
[----:B-1----:R-:W-:Y:S05]  /*3130*/  CALL.REL.NOINC `($__internal_95_$__cuda_sm20_rcp_rn_f32_slowpath) ;  /* 0x0000000400987944 */ /* 0x002fea0003c00000 */
[----:B------:R-:W-:Y:S05]  /*3140*/  BRA `(.L_x_4728) ;  /* 0x0000000000147947 */ /* 0x000fea0003800000 */
.L_x_4727:
[----:B-1----:R-:W1:Y:S01]  /*3150*/  MUFU.RCP R5, UR23 ;  /* 0x0000001700057d08 */ /* 0x002e620008001000 */
[----:B------:R-:W-:-:S04]  /*3160*/  IMAD.U32 R0, RZ, RZ, UR23 ;  /* 0x00000017ff007e24 */ /* 0x000fc8000f8e00ff */
[----:B-1----:R-:W-:-:S04]  /*3170*/  FFMA R0, R5, R0, -1 ;  /* 0xbf80000005007423 */ /* 0x002fc80000000000 */
[----:B------:R-:W-:-:S04]  /*3180*/  FADD.FTZ R0, -R0, -RZ ;  /* 0x800000ff00007221 */ /* 0x000fc80000010100 */
[----:B------:R-:W-:-:S07]  /*3190*/  FFMA R5, R5, R0, R5 ;  /* 0x0000000005057223 */ /* 0x000fce0000000005 */
.L_x_4728:
[----:B0-----:R-:W0:Y:S02]  /*31a0*/  LDC.64 R2, c[0x0][0x3b0] ;  /* 0x0000ec00ff027b82 */ /* 0x001e240000000a00 */
[----:B0-----:R-:W-:Y:S01]  /*31b0*/  STG.E desc[UR20][R2.64], R5 ;  /* 0x0000000502007986 */ /* 0x001fe2000c101914 */
[----:B------:R-:W-:Y:S05]  /*31c0*/  EXIT ;  /* 0x000000000000794d */ /* 0x000fea0003800000 */
.L_x_4726:
[----:B------:R-:W-:Y:S02]  /*31d0*/  IMAD.MOV.U32 R7, RZ, RZ, 0x4 ;  /* 0x00000004ff077424 */ /* 0x000fe400078e00ff */
[----:B------:R-:W-:Y:S02]  /*31e0*/  IMAD.MOV.U32 R9, RZ, RZ, 0x1f ;  /* 0x0000001fff097424 */ /* 0x000fe400078e00ff */
[----:B------:R-:W-:-:S07]  /*31f0*/  IMAD.MOV.U32 R6, RZ, RZ, -0x1 ;  /* 0xffffffffff067424 */ /* 0x000fce00078e00ff */
[----:B01----:R-:W-:Y:S05]  /*3200*/  WARPSYNC.COLLECTIVE R6, `(.L_x_4729) ;  /* 0x0000000006087348 */ /* 0x003fea0003c00000 */
[----:B-1----:R1:W2:Y:S02]  /*3210*/  SHFL.DOWN P0, R5, R0, R7, R9 ;  /* 0x0800000700057389 */ /* 0x0022a40000000009 */
[----:B012---:R-:W-:Y:S05]  /*3220*/  ENDCOLLECTIVE ;  /* 0x000000000000791b */ /* 0x007fea0003800000 */
.L_x_4729:
[----:B------:R-:W-:Y:S02]  /*3230*/  IMAD.MOV.U32 R7, RZ, RZ, 0x2 ;  /* 0x00000002ff077424 */ /* 0x000fe400078e00ff */
[----:B------:R-:W-:-:S05]  /*3240*/  IMAD.MOV.U32 R3, RZ, RZ, R5 ;  /* 0x000000ffff037224 */ /* 0x000fca00078e0005 */
[----:B------:R-:W-:-:S05]  /*3250*/  FMNMX R3, R3, R0, !PT ;  /* 0x0000000003037209 */ /* 0x000fca0007800000 */
[----:B------:R-:W-:-:S07]  /*3260*/  IMAD.MOV.U32 R0, RZ, RZ, R3 ;  /* 0x000000ffff007224 */ /* 0x000fce00078e0003 */
[----:B------:R-:W-:Y:S05]  /*3270*/  WARPSYNC.COLLECTIVE R6, `(.L_x_4730) ;  /* 0x0000000006087348 */ /* 0x000fea0003c00000 */
[----:B------:R0:W1:Y:S02]  /*3280*/  SHFL.DOWN P0, R5, R0, R7, R9 ;  /* 0x0800000700057389 */ /* 0x0000640000000009 */
[----:B01----:R-:W-:Y:S05]  /*3290*/  ENDCOLLECTIVE ;  /* 0x000000000000791b */ /* 0x003fea0003800000 */
.L_x_4730:
[----:B------:R-:W-:Y:S02]  /*32a0*/  IMAD.MOV.U32 R7, RZ, RZ, 0x1 ;  /* 0x00000001ff077424 */ /* 0x000fe400078e00ff */
[----:B------:R-:W-:-:S05]  /*32b0*/  IMAD.MOV.U32 R4, RZ, RZ, R5 ;  /* 0x000000ffff047224 */ /* 0x000fca00078e0005 */
[----:B------:R-:W-:-:S05]  /*32c0*/  FMNMX R4, R3, R4, !PT ;  /* 0x0000000403047209 */ /* 0x000fca0007800000 */
[----:B------:R-:W-:-:S07]  /*32d0*/  IMAD.MOV.U32 R0, RZ, RZ, R4 ;  /* 0x000000ffff007224 */ /* 0x000fce00078e0004 */
[----:B------:R-:W-:Y:S05]  /*32e0*/  WARPSYNC.COLLECTIVE R6, `(.L_x_4731) ;  /* 0x0000000006087348 */ /* 0x000fea0003c00000 */
[----:B------:R0:W1:Y:S02]  /*32f0*/  SHFL.DOWN P0, R5, R0, R7, R9 ;  /* 0x0800000700057389 */ /* 0x0000640000000009 */
[----:B01----:R-:W-:Y:S05]  /*3300*/  ENDCOLLECTIVE ;  /* 0x000000000000791b */ /* 0x003fea0003800000 */
.L_x_4731:
[----:B------:R-:W-:Y:S05]  /*3310*/  BRA `(.L_x_4732) ;  /* 0xfffffffc00407947 */ /* 0x000fea000383ffff */
        .weak           $__internal_94_$__cuda_sm20_div_u64
        .type           $__internal_94_$__cuda_sm20_div_u64,@function
        .size           $__internal_94_$__cuda_sm20_div_u64,($__internal_95_$__cuda_sm20_rcp_rn_f32_slowpath - $__internal_94_$__cuda_sm20_div_u64)
$__internal_94_$__cuda_sm20_div_u64:
        /* <DEDUP_REMOVED lines=71> */
[----:B------:R-:W-:Y:S11]  /*3790*/  RET.REL.NODEC R2 `(_ZN18transformer_engine6detail32dgated_act_cast_transpose_kernelILi2ELi2Ef6__halfS2_NS_5EmptyEXadL_ZNS_6dsreluIffEET_T0_RKS3_EEXadL_ZNS_5sreluIffEES5_S6_S8_EEEEvPKT2_SC_PT3_SE_PKT1_PSF_SI_mmm) ;  /* 0xffffffc802187950 */ /* 0x000ff60003c3ffff */
        .weak           $__internal_95_$__cuda_sm20_rcp_rn_f32_slowpath
        .type           $__internal_95_$__cuda_sm20_rcp_rn_f32_slowpath,@function
        .size           $__internal_95_$__cuda_sm20_rcp_rn_f32_slowpath,(.L_x_29396 - $__internal_95_$__cuda_sm20_rcp_rn_f32_slowpath)
$__internal_95_$__cuda_sm20_rcp_rn_f32_slowpath:
        /* <DEDUP_REMOVED lines=15> */
.L_x_4733:
        /* <DEDUP_REMOVED lines=33> */
.L_x_4735:
[----:B------:R0:W1:Y:S02]  /*3aa0*/  MUFU.RCP R2, R0 ;  /* 0x0000000000027308 */ /* 0x0000640000001000 */
.L_x_4734:
[----:B-1-3--:R-:W-:Y:S02]  /*3ab0*/  IMAD.MOV.U32 R5, RZ, RZ, R2 ;  /* 0x000000ffff057224 */ /* 0x00afe400078e0002 */
[----:B------:R-:W-:Y:S02]  /*3ac0*/  IMAD.MOV.U32 R2, RZ, RZ, R7 ;  /* 0x000000ffff027224 */ /* 0x000fe400078e0007 */
[----:B------:R-:W-:-:S04]  /*3ad0*/  IMAD.MOV.U32 R3, RZ, RZ, 0x0 ;  /* 0x00000000ff037424 */ /* 0x000fc800078e00ff */
[----:B0-2---:R-:W-:Y:S05]  /*3ae0*/  RET.REL.NODEC R2 `(_ZN18transformer_engine6detail32dgated_act_cast_transpose_kernelILi2ELi2Ef6__halfS2_NS_5EmptyEXadL_ZNS_6dsreluIffEET_T0_RKS3_EEXadL_ZNS_5sreluIffEES5_S6_S8_EEEEvPKT2_SC_PT3_SE_PKT1_PSF_SI_mmm) ;  /* 0xffffffc402447950 */ /* 0x005fea0003c3ffff */
.L_x_4736:
        /* <DEDUP_REMOVED lines=9> */
.L_x_29396:


//--------------------- .text._ZN18transformer_engine6detail43dgated_act_cast_transpose_kernel_notalignedILi2ELi1Ef6__halffNS_5EmptyEXadL_ZNS_6dsreluIffEET_T0_RKS3_EEXadL_ZNS_5sreluIffEES5_S6_S8_EEEEvPKT2_SC_PT3_SE_PKT1_PSF_SI_mmm --------------------------
	.section	.text._ZN18transformer_engine6detail43dgated_act_cast_transpose_kernel_notalignedILi2ELi1Ef6__halffNS_5EmptyEXadL_ZNS_6dsreluIffEET_T0_RKS3_EEXadL_ZNS_5sreluIffEES5_S6_S8_EEEEvPKT2_SC_PT3_SE_PKT1_PSF_SI_mmm,"ax",@progbits
	.align	128
        .global         _ZN18transformer_engine6detail43dgated_act_cast_transpose_kernel_notalignedILi2ELi1Ef6__halffNS_5EmptyEXadL_ZNS_6dsreluIffEET_T0_RKS3_EEXadL_ZNS_5sreluIffEES5_S6_S8_EEEEvPKT2_SC_PT3_SE_PKT1_PSF_SI_mmm
        .type           _ZN18transformer_engine6detail43dgated_act_cast_transpose_kernel_notalignedILi2ELi1Ef6__halffNS_5EmptyEXadL_ZNS_6dsreluIffEET_T0_RKS3_EEXadL_ZNS_5sreluIffEES5_S6_S8_EEEEvPKT2_SC_PT3_SE_PKT1_PSF_SI_mmm,@function
        .size           _ZN18transformer_engine6detail43dgated_act_cast_transpose_kernel_notalignedILi2ELi1Ef6__halffNS_5EmptyEXadL_ZNS_6dsreluIffEET_T0_RKS3_EEXadL_ZNS_5sreluIffEES5_S6_S8_EEEEvPKT2_SC_PT3_SE_PKT1_PSF_SI_mmm,(.L_x_29398 - _ZN18transformer_engine6detail43dgated_act_cast_transpose_kernel_notalignedILi2ELi1Ef6__halffNS_5EmptyEXadL_ZNS_6dsreluIffEET_T0_RKS3_EEXadL_ZNS_5sreluIffEES5_S6_S8_EEEEvPKT2_SC_PT3_SE_PKT1_PSF_SI_mmm)
        .other          _ZN18transformer_engine6detail43dgated_act_cast_transpose_kernel_notalignedILi2ELi1Ef6__halffNS_5EmptyEXadL_ZNS_6dsreluIffEET_T0_RKS3_EEXadL_ZNS_5sreluIffEES5_S6_S8_EEEEvPKT2_SC_PT3_SE_PKT1_PSF_SI_mmm,@"STO_CUDA_ENTRY STV_DEFAULT"
_ZN18transformer_engine6detail43dgated_act_cast_transpose_kernel_notalignedILi2ELi1Ef6__halffNS_5EmptyEXadL_ZNS_6dsreluIffEET_T0_RKS3_EEXadL_ZNS_5sreluIffEES5_S6_S8_EEEEvPKT2_SC_PT3_SE_PKT1_PSF_SI_mmm:
.text._ZN18transformer_engine6detail43dgated_act_cast_transpose_kernel_notalignedILi2ELi1Ef6__halffNS_5EmptyEXadL_ZNS_6dsreluIffEET_T0_RKS3_EEXadL_ZNS_5sreluIffEES5_S6_S8_EEEEvPKT2_SC_PT3_SE_PKT1_PSF_SI_mmm:
        /* <DEDUP_REMOVED lines=43> */
.L_x_4737:
[----:B------:R-:W-:-:S07]  /*02b0*/  MOV R4, 0x2d0 ;  /* 0x000002d000047802 */ /* 0x000fce0000000f00 */
[----:B------:R-:W-:Y:S05]  /*02c0*/  CALL.REL.NOINC `($__internal_96_$__cuda_sm20_div_u64) ;  /* 0x0000003800d47944 */ /* 0x000fea0003c00000 */
        /* <DEDUP_REMOVED lines=11> */
.L_x_4738:
[----:B------:R-:W0:Y:S01]  /*0380*/  LDCU.64 UR28, c[0x0][0x3a0] ;  /* 0x00007400ff1c77ac */ /* 0x000e220008000a00 */
[----:B------:R-:W-:Y:S01]  /*0390*/  IMAD.SHL.U32 R6, R6, 0x4, RZ ;  /* 0x0000000406067824 */ /* 0x000fe200078e00ff */
[----:B------:R-:W1:Y:S03]  /*03a0*/  LDCU.64 UR22, c[0x0][0x358] ;  /* 0x00006b00ff1677ac */ /* 0x000e660008000a00 */
[----:B------:R-:W-:Y:S01]  /*03b0*/  IMAD.IADD R5, R7, 0x1, -R6 ;  /* 0x0000000107057824 */ /* 0x000fe200078e0a06 */
[----:B------:R-:W2:Y:S04]  /*03c0*/  LDCU.64 UR26, c[0x0][0x3b8] ;  /* 0x00007700ff1a77ac */ /* 0x000ea80008000a00 */
[----:B------:R-:W-:Y:S01]  /*03d0*/  LOP3.LUT R12, R5, 0x1f, RZ, 0xc0, !PT ;  /* 0x0000001f050c7812 */ /* 0x000fe200078ec0ff */
[----:B------:R-:W3:Y:S01]  /*03e0*/  LDCU.64 UR12, c[0x0][0x3c0] ;  /* 0x00007800ff0c77ac */ /* 0x000ee20008000a00 */
[----:B------:R-:W-:Y:S01]  /*03f0*/  USHF.L.U32 UR18, UR4, 0x5, URZ ;  /* 0x0000000504127899 */ /* 0x000fe200080006ff */
[----:B0-----:R-:W-:Y:S01]  /*0400*/  ISETP.NE.U32.AND P0, PT, RZ, UR28, PT ;  /* 0x0000001cff007c0c */ /* 0x001fe2000bf05070 */
[----:B------:R-:W-:-:S02]  /*0410*/  USHF.L.U64.HI UR19, UR4, 0x5, UR5 ;  /* 0x0000000504137899 */ /* 0x000fc40008010205 */
[----:B------:R-:W-:Y:S01]  /*0420*/  USHF.L.U64.HI UR17, UR24, 0x5, UR6 ;  /* 0x0000000518117899 */ /* 0x000fe20008010206 */
[----:B------:R-:W-:Y:S01]  /*0430*/  ISETP.NE.AND.EX P0, PT, RZ, UR29, PT, P0 ;  /* 0x0000001dff007c0c */ /* 0x000fe2000bf05300 */
[----:B------:R-:W0:Y:S01]  /*0440*/  LDCU.128 UR8, c[0x0][0x380] ;  /* 0x00007000ff0877ac */ /* 0x000e220008000c00 */
[----:B--2---:R-:W-:Y:S01]  /*0450*/  IMAD.WIDE.U32 R2, R6, UR26, RZ ;  /* 0x0000001a06027c25 */ /* 0x004fe2000f8e00ff */
[----:B------:R-:W-:Y:S02]  /*0460*/  USHF.R.U64 UR31, UR26, 0x1, UR27 ;  /* 0x000000011a1f7899 */ /* 0x000fe4000800121b */
[----:B------:R-:W-:Y:S02]  /*0470*/  USHF.R.U32.HI UR32, URZ, 0x1, UR27 ;  /* 0x00000001ff207899 */ /* 0x000fe4000801161b */
[----:B---3--:R-:W-:Y:S02]  /*0480*/  UIADD3 UR7, UP1, UPT, -UR18, UR12, URZ ;  /* 0x0000000c12077290 */ /* 0x008fe4000ff3e1ff */
[----:B------:R-:W-:-:S04]  /*0490*/  ULEA UR16, UP0, -UR24, UR31, 0x5 ;  /* 0x0000001f18107291 */ /* 0x000fc8000f8029ff */
[----:B------:R-:W1:Y:S01]  /*04a0*/  @P0 LDC.64 R10, c[0x0][0x3a0] ;  /* 0x0000e800ff0a0b82 */ /* 0x000e620000000a00 */
[----:B------:R-:W-:Y:S02]  /*04b0*/  UIADD3.X UR25, UPT, UPT, ~UR19, UR13, URZ, UP1, !UPT ;  /* 0x0000000d13197290 */ /* 0x000fe40008ffe5ff */
[----:B------:R-:W-:Y:S02]  /*04c0*/  UISETP.LT.U32.AND UP1, UPT, UR7, 0x20, UPT ;  /* 0x000000200700788c */ /* 0x000fe4000bf21070 */
[----:B------:R-:W-:Y:S02]  /*04d0*/  UIADD3.X UR17, UPT, UPT, ~UR17, UR32, URZ, UP0, !UPT ;  /* 0x0000002011117290 */ /* 0x000fe400087fe5ff */
[----:B------:R-:W-:Y:S02]  /*04e0*/  UISETP.LT.U32.AND UP0, UPT, UR16, 0x20, UPT ;  /* 0x000000201000788c */ /* 0x000fe4000bf01070 */
[----:B------:R-:W-:Y:S02]  /*04f0*/  UISETP.LT.U32.AND.EX UP1, UPT, UR25, URZ, UPT, UP1 ;  /* 0x000000ff1900728c */ /* 0x000fe4000bf21110 */
[----:B------:R-:W-:-:S02]  /*0500*/  UIMAD UR25, UR5, UR26, URZ ;  /* 0x0000001a051972a4 */ /* 0x000fc4000f8e02ff */
[----:B------:R-:W-:Y:S02]  /*0510*/  UISETP.LT.U32.AND.EX UP0, UPT, UR17, URZ, UPT, UP0 ;  /* 0x000000ff1100728c */ /* 0x000fe4000bf01100 */
[----:B------:R-:W-:Y:S02]  /*0520*/  USEL UR5, UR7, 0x20, UP1 ;  /* 0x0000002007057887 */ /* 0x000fe40008800000 */
[----:B------:R-:W-:Y:S02]  /*0530*/  USEL UR7, UR16, 0x20, UP0 ;  /* 0x0000002010077887 */ /* 0x000fe40008000000 */
[----:B------:R-:W-:Y:S02]  /*0540*/  ULOP3.LUT UR30, UR27, 0x7fffffff, URZ, 0xc0, !UPT ;  /* 0x7fffffff1b1e7892 */ /* 0x000fe4000f8ec0ff */
[----:B------:R-:W-:Y:S01]  /*0550*/  ISETP.GE.U32.AND P1, PT, R6, UR5, PT ;  /* 0x0000000506007c0c */ /* 0x000fe2000bf26070 */
[----:B------:R-:W-:Y:S01]  /*0560*/  USHF.L.U32 UR20, UR24, 0x6, URZ ;  /* 0x0000000618147899 */ /* 0x000fe200080006ff */
[----:B-1----:R-:W2:Y:S02]  /*0570*/  @P0 LDG.E R10, desc[UR22][R10.64] ;  /* 0x000000160a0a0981 */ /* 0x002ea4000c1e1900 */
[----:B------:R-:W-:Y:S01]  /*0580*/  ISETP.LT.U32.AND P1, PT, R12, UR7, !P1 ;  /* 0x000000070c007c0c */ /* 0x000fe2000cf21070 */
[----:B------:R-:W-:Y:S01]  /*0590*/  UIMAD.WIDE.U32 UR14, UR4, UR26, URZ ;  /* 0x0000001a040e72a5 */ /* 0x000fe2000f8e00ff */
[----:B------:R-:W-:Y:S01]  /*05a0*/  IMAD R19, R6, UR30, RZ ;  /* 0x0000001e06137c24 */ /* 0x000fe2000f8e02ff */
[----:B------:R-:W-:-:S02]  /*05b0*/  UIMAD UR17, UR4, UR27, UR25 ;  /* 0x0000001b041172a4 */ /* 0x000fc4000f8e0219 */
[----:B------:R-:W-:Y:S02]  /*05c0*/  ULEA UR4, UP0, UR14, UR20, 0x5 ;  /* 0x000000140e047291 */ /* 0x000fe4000f8028ff */
[----:B------:R-:W-:Y:S02]  /*05d0*/  USHF.L.U64.HI UR21, UR24, 0x6, UR6 ;  /* 0x0000000618157899 */ /* 0x000fe40008010206 */
[----:B------:R-:W-:Y:S02]  /*05e0*/  UIADD3 UR17, UPT, UPT, UR15, UR17, URZ ;  /* 0x000000110f117290 */ /* 0x000fe4000fffe0ff */
[----:B------:R-:W-:Y:S02]  /*05f0*/  ULEA UR16, UP2, UR14, UR20, 0x6 ;  /* 0x000000140e107291 */ /* 0x000fe4000f8430ff */
[----:B------:R-:W-:Y:S01]  /*0600*/  @P1 IADD3 R16, P2, PT, R12, R2, RZ ;  /* 0x000000020c101210 */ /* 0x000fe20007f5e0ff */
[----:B------:R-:W-:Y:S01]  /*0610*/  @P1 IMAD.MOV.U32 R13, RZ, RZ, RZ ;  /* 0x000000ffff0d1224 */ /* 0x000fe200078e00ff */
[----:B0-----:R-:W-:Y:S01]  /*0620*/  ULEA UR20, UP1, UR4, UR8, 0x1 ;  /* 0x0000000804147291 */ /* 0x001fe2000f8208ff */
[C---:B------:R-:W-:Y:S01]  /*0630*/  @P1 IMAD R9, R6.reuse, UR32, RZ ;  /* 0x0000002006091c24 */ /* 0x040fe2000f8e02ff */
[----:B------:R-:W-:Y:S01]  /*0640*/  ULEA.HI.X UR8, UR14, UR21, UR17, 0x5, UP0 ;  /* 0x000000150e087291 */ /* 0x000fe200080f2c11 */
[----:B------:R-:W-:Y:S01]  /*0650*/  @P1 IMAD.X R3, R3, 0x1, R19, P2 ;  /* 0x0000000103031824 */ /* 0x000fe200010e0613 */
[----:B------:R-:W-:Y:S01]  /*0660*/  ULEA UR25, UP3, UR16, UR10, 0x1 ;  /* 0x0000000a10197291 */ /* 0x000fe2000f8608ff */
[----:B------:R-:W-:Y:S01]  /*0670*/  @P1 IMAD.WIDE.U32 R14, R6, UR31, R12 ;  /* 0x0000001f060e1c25 */ /* 0x000fe2000f8e000c */
[----:B------:R-:W-:-:S02]  /*0680*/  ULEA.HI.X UR17, UR14, UR21, UR17, 0x6, UP2 ;  /* 0x000000150e117291 */ /* 0x000fc400090f3411 */
[----:B------:R-:W-:Y:S01]  /*0690*/  ULEA.HI.X UR21, UR4, UR9, UR8, 0x1, UP1 ;  /* 0x0000000904157291 */ /* 0x000fe200088f0c08 */
[----:B------:R-:W-:Y:S01]  /*06a0*/  @P1 IMAD.IADD R9, R15, 0x1, R9 ;  /* 0x000000010f091824 */ /* 0x000fe200078e0209 */
[----:B------:R-:W-:Y:S01]  /*06b0*/  @P1 SHF.L.U64.HI R4, R16, 0x2, R3 ;  /* 0x0000000210041819 */ /* 0x000fe20000010203 */
[----:B------:R-:W-:Y:S01]  /*06c0*/  ULEA.HI.X UR28, UR16, UR11, UR17, 0x1, UP3 ;  /* 0x0000000b101c7291 */ /* 0x000fe200098f0c11 */
[----:B------:R-:W-:Y:S01]  /*06d0*/  @P1 LEA R8, P2, R14, UR20, 0x2 ;  /* 0x000000140e081c11 */ /* 0x000fe2000f8410ff */
[----:B------:R-:W-:Y:S01]  /*06e0*/  ULEA UR33, UP0, UR26, UR25, 0x1 ;  /* 0x000000191a217291 */ /* 0x000fe2000f8008ff */
[----:B------:R-:W-:Y:S01]  /*06f0*/  @P1 IMAD.SHL.U32 R16, R16, 0x4, RZ ;  /* 0x0000000410101824 */ /* 0x000fe200078e00ff */
[----:B------:R-:W0:Y:S01]  /*0700*/  LDCU.128 UR8, c[0x0][0x390] ;  /* 0x00007200ff0877ac */ /* 0x000e220008000c00 */
[----:B------:R-:W-:Y:S01]  /*0710*/  @P1 LEA.HI.X R9, R14, UR21, R9, 0x2, P2 ;  /* 0x000000150e091c11 */ /* 0x000fe200090f1409 */
[----:B------:R-:W-:Y:S02]  /*0720*/  ULEA.HI.X UR34, UR26, UR28, UR27, 0x1, UP0 ;  /* 0x0000001c1a227291 */ /* 0x000fe400080f0c1b */
[----:B------:R-:W-:-:S02]  /*0730*/  @P1 IADD3 R14, P2, PT, R16, UR25, RZ ;  /* 0x00000019100e1c10 */ /* 0x000fc4000ff5e0ff */
[----:B------:R-:W-:Y:S01]  /*0740*/  @P1 IADD3 R16, P3, PT, R16, UR33, RZ ;  /* 0x0000002110101c10 */ /* 0x000fe2000ff7e0ff */
[----:B------:R-:W-:Y:S01]  /*0750*/  @!P1 IMAD.MOV.U32 R0, RZ, RZ, RZ ;  /* 0x000000ffff009224 */ /* 0x000fe200078e00ff */
[----:B------:R-:W-:Y:S02]  /*0760*/  @!P1 CS2R R2, SRZ ;  /* 0x0000000000029805 */ /* 0x000fe4000001ff00 */
[C---:B------:R-:W-:Y:S01]  /*0770*/  @P1 IADD3.X R15, PT, PT, R4.reuse, UR28, RZ, P2, !PT ;  /* 0x0000001c040f1c10 */ /* 0x040fe200097fe4ff */
[----:B------:R-:W-:Y:S01]  /*0780*/  VIADD R21, R5, 0xffffffff ;  /* 0xffffffff05157836 */ /* 0x000fe20000000000 */
[----:B------:R-:W-:Y:S01]  /*0790*/  @P1 IADD3.X R17, PT, PT, R4, UR34, RZ, P3, !PT ;  /* 0x0000002204111c10 */ /* 0x000fe20009ffe4ff */
[----:B------:R-:W-:Y:S01]  /*07a0*/  VIADD R4, R6, 0x1 ;  /* 0x0000000106047836 */ /* 0x000fe20000000000 */
[----:B------:R1:W5:Y:S01]  /*07b0*/  @P1 LDG.E R0, desc[UR22][R8.64] ;  /* 0x0000001608001981 */ /* 0x000362000c1e1900 */
[----:B------:R-:W-:Y:S01]  /*07c0*/  UIMAD UR6, UR6, UR12, URZ ;  /* 0x0000000c060672a4 */ /* 0x000fe2000f8e02ff */
[----:B------:R-:W-:-:S02]  /*07d0*/  LOP3.LUT R21, R21, 0x1f, RZ, 0xc0, !PT ;  /* 0x0000001f15157812 */ /* 0x000fc400078ec0ff */
[----:B------:R1:W5:Y:S01]  /*07e0*/  @P1 LDG.E R3, desc[UR22][R14.64] ;  /* 0x000000160e031981 */ /* 0x000362000c1e1900 */
[----:B------:R-:W-:-:S03]  /*07f0*/  UMOV UR29, 0x3f800000 ;  /* 0x3f800000001d7882 */ /* 0x000fc60000000000 */
[----:B------:R1:W5:Y:S01]  /*0800*/  @P1 LDG.E R2, desc[UR22][R16.64] ;  /* 0x0000001610021981 */ /* 0x000362000c1e1900 */
[----:B------:R-:W-:Y:S01]  /*0810*/  ISETP.GE.U32.AND P1, PT, R4, UR5, PT ;  /* 0x0000000504007c0c */ /* 0x000fe2000bf26070 */
[----:B------:R-:W-:Y:S02]  /*0820*/  UIMAD.WIDE.U32 UR14, UR24, UR12, URZ ;  /* 0x0000000c180e72a5 */ /* 0x000fe4000f8e00ff */
[----:B------:R-:W-:Y:S02]  /*0830*/  UIMAD UR6, UR24, UR13, UR6 ;  /* 0x0000000d180672a4 */ /* 0x000fe4000f8e0206 */
[----:B------:R-:W-:Y:S02]  /*0840*/  ULEA UR4, UP1, UR14, UR18, 0x6 ;  /* 0x000000120e047291 */ /* 0x000fe4000f8230ff */
[----:B------:R-:W-:Y:S02]  /*0850*/  UIADD3 UR6, UPT, UPT, UR15, UR6, URZ ;  /* 0x000000060f067290 */ /* 0x000fe4000fffe0ff */
[----:B0-----:R-:W-:-:S02]  /*0860*/  ULEA UR8, UP0, UR16, UR8, 0x2 ;  /* 0x0000000810087291 */ /* 0x001fc4000f8010ff */
[----:B------:R-:W-:Y:S02]  /*0870*/  ULEA UR10, UP2, UR4, UR10, 0x2 ;  /* 0x0000000a040a7291 */ /* 0x000fe4000f8410ff */
[----:B------:R-:W-:Y:S02]  /*0880*/  ULEA.HI.X UR14, UR14, UR19, UR6, 0x6, UP1 ;  /* 0x000000130e0e7291 */ /* 0x000fe400088f3406 */
[----:B------:R-:W-:Y:S02]  /*0890*/  ULEA UR15, UP1, UR26, UR8, 0x2 ;  /* 0x000000081a0f7291 */ /* 0x000fe4000f8210ff */
[----:B------:R-:W-:Y:S01]  /*08a0*/  ULEA.HI.X UR9, UR16, UR9, UR17, 0x2, UP0 ;  /* 0x0000000910097291 */ /* 0x000fe200080f1411 */
[----:B------:R-:W-:Y:S01]  /*08b0*/  BSSY.RECONVERGENT B0, `(.L_x_4739) ;  /* 0x0000020000007945 */ /* 0x000fe20003800200 */
[----:B------:R-:W-:Y:S02]  /*08c0*/  ULEA.HI.X UR11, UR4, UR11, UR14, 0x2, UP2 ;  /* 0x0000000b040b7291 */ /* 0x000fe400090f140e */
[----:B------:R-:W-:Y:S01]  /*08d0*/  ULEA.HI.X UR14, UR26, UR9, UR27, 0x2, UP1 ;  /* 0x000000091a0e7291 */ /* 0x000fe200088f141b */
[----:B--2---:R-:W-:-:S02]  /*08e0*/  @P0 R2UR UR29, R10 ;  /* 0x000000000a1d02ca */ /* 0x004fc400000e0000 */
[----:B------:R-:W-:-:S13]  /*08f0*/  ISETP.GE.U32.OR P0, PT, R21, UR7, P1 ;  /* 0x0000000715007c0c */ /* 0x000fda0008f06470 */
[----:B-1----:R-:W-:Y:S05]  /*0900*/  @P0 BRA `(.L_x_4740) ;  /* 0x00000000005c0947 */ /* 0x002fea0003800000 */
[----:B------:R-:W-:Y:S02]  /*0910*/  IMAD.U32 R10, RZ, RZ, UR26 ;  /* 0x0000001aff0a7e24 */ /* 0x000fe4000f8e00ff */
[----:B------:R-:W-:Y:S02]  /*0920*/  IMAD.U32 R11, RZ, RZ, UR30 ;  /* 0x0000001eff0b7e24 */ /* 0x000fe4000f8e00ff */
[----:B------:R-:W-:Y:S02]  /*0930*/  IMAD.U32 R8, RZ, RZ, UR31 ;  /* 0x0000001fff087e24 */ /* 0x000fe4000f8e00ff */
[----:B------:R-:W-:Y:S02]  /*0940*/  IMAD.U32 R9, RZ, RZ, UR32 ;  /* 0x00000020ff097e24 */ /* 0x000fe4000f8e00ff */
[----:B------:R-:W-:-:S04]  /*0950*/  IMAD.WIDE.U32 R10, R6, UR26, R10 ;  /* 0x0000001a060a7c25 */ /* 0x000fc8000f8e000a */
[----:B------:R-:W-:Y:S01]  /*0960*/  IMAD.WIDE.U32 R8, R6, UR31, R8 ;  /* 0x0000001f06087c25 */ /* 0x000fe2000f8e0008 */
[----:B------:R-:W-:-:S03]  /*0970*/  IADD3 R4, P2, PT, R21, R10, RZ ;  /* 0x0000000a15047210 */ /* 0x000fc60007f5e0ff */
[----:B------:R-:W-:Y:S01]  /*0980*/  IMAD R17, R6, UR32, RZ ;  /* 0x0000002006117c24 */ /* 0x000fe2000f8e02ff */
[----:B------:R-:W-:Y:S01]  /*0990*/  IADD3 R15, P1, PT, R21, R8, RZ ;  /* 0x00000008150f7210 */ /* 0x000fe20007f3e0ff */
[----:B------:R-:W-:Y:S02]  /*09a0*/  IMAD.SHL.U32 R8, R4, 0x4, RZ ;  /* 0x0000000404087824 */ /* 0x000fe400078e00ff */
[----:B------:R-:W-:Y:S02]  /*09b0*/  IMAD.X R11, R19, 0x1, R11, P2 ;  /* 0x00000001130b7824 */ /* 0x000fe400010e060b */
[----:B------:R-:W-:Y:S01]  /*09c0*/  IMAD.X R16, R17, 0x1, R9, P1 ;  /* 0x0000000111107824 */ /* 0x000fe200008e0609 */
[----:B------:R-:W-:Y:S02]  /*09d0*/  LEA R10, P1, R15, UR20, 0x2 ;  /* 0x000000140f0a7c11 */ /* 0x000fe4000f8210ff */
[----:B------:R-:W-:Y:S02]  /*09e0*/  IADD3 R14, P2, PT, R8, UR25, RZ ;  /* 0x00000019080e7c10 */ /* 0x000fe4000ff5e0ff */
[----:B------:R-:W-:-:S02]  /*09f0*/  SHF.L.U64.HI R4, R4, 0x2, R11 ;  /* 0x0000000204047819 */ /* 0x000fc4000001020b */
[----:B------:R-:W-:Y:S02]  /*0a00*/  IADD3 R8, P3, PT, R8, UR33, RZ ;  /* 0x0000002108087c10 */ /* 0x000fe4000ff7e0ff */
[----:B------:R-:W-:Y:S02]  /*0a10*/  LEA.HI.X R11, R15, UR21, R16, 0x2, P1 ;  /* 0x000000150f0b7c11 */ /* 0x000fe400088f1410 */
[C---:B------:R-:W-:Y:S02]  /*0a20*/  IADD3.X R15, PT, PT, R4.reuse, UR28, RZ, P2, !PT ;  /* 0x0000001c040f7c10 */ /* 0x040fe400097fe4ff */
[----:B------:R-:W-:Y:S02]  /*0a30*/  IADD3.X R9, PT, PT, R4, UR34, RZ, P3, !PT ;  /* 0x0000002204097c10 */ /* 0x000fe40009ffe4ff */
[----:B------:R0:W5:Y:S04]  /*0a40*/  LDG.E R4, desc[UR22][R10.64] ;  /* 0x000000160a047981 */ /* 0x000168000c1e1900 */
[----:B------:R0:W5:Y:S04]  /*0a50*/  LDG.E R14, desc[UR22][R14.64] ;  /* 0x000000160e0e7981 */ /* 0x000168000c1e1900 */
[----:B------:R0:W5:Y:S01]  /*0a60*/  LDG.E R8, desc[UR22][R8.64] ;  /* 0x0000001608087981 */ /* 0x000162000c1e1900 */
[----:B------:R-:W-:Y:S05]  /*0a70*/  BRA `(.L_x_4741) ;  /* 0x00000000000c7947 */ /* 0x000fea0003800000 */
.L_x_4740:
[----:B------:R-:W-:Y:S02]  /*0a80*/  IMAD.MOV.U32 R8, RZ, RZ, RZ ;  /* 0x000000ffff087224 */ /* 0x000fe400078e00ff */
[----:B------:R-:W-:Y:S02]  /*0a90*/  IMAD.MOV.U32 R14, RZ, RZ, RZ ;  /* 0x000000ffff0e7224 */ /* 0x000fe400078e00ff */
[----:B------:R-:W-:-:S07]  /*0aa0*/  IMAD.MOV.U32 R4, RZ, RZ, RZ ;  /* 0x000000ffff047224 */ /* 0x000fce00078e00ff */
.L_x_4741:
[----:B------:R-:W-:Y:S05]  /*0ab0*/  BSYNC.RECONVERGENT B0 ;  /* 0x0000000000007941 */ /* 0x000fea0003800200 */
.L_x_4739:
[--C-:B0----5:R-:W-:Y:S01]  /*0ac0*/  HADD2.F32 R9, -RZ, R3.reuse.H0_H0 ;  /* 0x20000003ff097230 */ /* 0x121fe20000004100 */
[----:B------:R-:W-:Y:S01]  /*0ad0*/  BSSY.RECONVERGENT B0, `(.L_x_4742) ;  /* 0x000006f000007945 */ /* 0x000fe20003800200 */
[--C-:B------:R-:W-:Y:S02]  /*0ae0*/  HADD2.F32 R31, -RZ, R0.reuse.H0_H0 ;  /* 0x20000000ff1f7230 */ /* 0x100fe40000004100 */
[----:B------:R-:W-:Y:S02]  /*0af0*/  HADD2.F32 R3, -RZ, R3.H1_H1 ;  /* 0x30000003ff037230 */ /* 0x000fe40000004100 */
[C---:B------:R-:W-:Y:S01]  /*0b00*/  FADD R10, R9.reuse, R9 ;  /* 0x00000009090a7221 */ /* 0x040fe20000000000 */
[C---:B------:R-:W-:Y:S01]  /*0b10*/  FSETP.GT.AND P1, PT, R9.reuse, RZ, PT ;  /* 0x000000ff0900720b */ /* 0x040fe20003f24000 */
[----:B------:R-:W-:Y:S01]  /*0b20*/  FMUL R9, R9, R9 ;  /* 0x0000000909097220 */ /* 0x000fe20000400000 */
[C---:B------:R-:W-:Y:S02]  /*0b30*/  VIADD R11, R6.reuse, 0x2 ;  /* 0x00000002060b7836 */ /* 0x040fe40000000000 */
[----:B------:R-:W-:Y:S01]  /*0b40*/  FMNMX R10, RZ, R10, !PT ;  /* 0x0000000aff0a7209 */ /* 0x000fe20007800000 */
[----:B------:R-:W-:Y:S01]  /*0b50*/  VIADD R13, R6, 0x3 ;  /* 0x00000003060d7836 */ /* 0x000fe20000000000 */
[----:B------:R-:W-:Y:S01]  /*0b60*/  FSEL R18, R9, RZ, P1 ;  /* 0x000000ff09127208 */ /* 0x000fe20000800000 */
[----:B------:R-:W-:Y:S01]  /*0b70*/  HADD2.F32 R9, -RZ, R0.H1_H1 ;  /* 0x30000000ff097230 */ /* 0x000fe20000004100 */
[----:B------:R-:W-:Y:S01]  /*0b80*/  FSETP.GT.AND P1, PT, R3, RZ, PT ;  /* 0x000000ff0300720b */ /* 0x000fe20003f24000 */
[----:B------:R-:W-:Y:S01]  /*0b90*/  FMUL R16, R10, R31 ;  /* 0x0000001f0a107220 */ /* 0x000fe20000400000 */
[----:B------:R-:W-:-:S02]  /*0ba0*/  HADD2.F32 R10, -RZ, R14.H0_H0 ;  /* 0x2000000eff0a7230 */ /* 0x000fc40000004100 */
[C---:B------:R-:W-:Y:S01]  /*0bb0*/  FADD R0, R3.reuse, R3 ;  /* 0x0000000303007221 */ /* 0x040fe20000000000 */
[----:B------:R-:W-:Y:S01]  /*0bc0*/  FMUL R3, R3, R3 ;  /* 0x0000000303037220 */ /* 0x000fe20000400000 */
[----:B------:R-:W-:Y:S01]  /*0bd0*/  ISETP.GE.U32.AND P3, PT, R11, UR5, PT ;  /* 0x000000050b007c0c */ /* 0x000fe2000bf66070 */
[----:B------:R-:W-:Y:S01]  /*0be0*/  HADD2.F32 R14, -RZ, R14.H1_H1 ;  /* 0x3000000eff0e7230 */ /* 0x000fe20000004100 */
[----:B------:R-:W-:Y:S01]  /*0bf0*/  ISETP.GE.U32.AND P2, PT, R13, UR5, PT ;  /* 0x000000050d007c0c */ /* 0x000fe2000bf46070 */
[C---:B------:R-:W-:Y:S01]  /*0c00*/  FADD R11, R10.reuse, R10 ;  /* 0x0000000a0a0b7221 */ /* 0x040fe20000000000 */
[C---:B------:R-:W-:Y:S01]  /*0c10*/  FSETP.GT.AND P4, PT, R10.reuse, RZ, PT ;  /* 0x000000ff0a00720b */ /* 0x040fe20003f84000 */
[----:B------:R-:W-:Y:S01]  /*0c20*/  FMUL R13, R10, R10 ;  /* 0x0000000a0a0d7220 */ /* 0x000fe20000400000 */
[----:B------:R-:W-:Y:S01]  /*0c30*/  FMNMX R0, RZ, R0, !PT ;  /* 0x00000000ff007209 */ /* 0x000fe20007800000 */
[----:B------:R-:W-:Y:S01]  /*0c40*/  FMUL R31, R31, R18 ;  /* 0x000000121f1f7220 */ /* 0x000fe20000400000 */
[----:B------:R-:W-:Y:S01]  /*0c50*/  FSEL R10, R3, RZ, P1 ;  /* 0x000000ff030a7208 */ /* 0x000fe20000800000 */
[--C-:B------:R-:W-:Y:S01]  /*0c60*/  HADD2.F32 R18, -RZ, R4.reuse.H0_H0 ;  /* 0x20000004ff127230 */ /* 0x100fe20000004100 */
[----:B------:R-:W-:Y:S01]  /*0c70*/  ISETP.GE.U32.AND P1, PT, R6, UR5, PT ;  /* 0x0000000506007c0c */ /* 0x000fe2000bf26070 */
[----:B------:R-:W-:Y:S01]  /*0c80*/  FMUL R33, R0, R9 ;  /* 0x0000000900217220 */ /* 0x000fe20000400000 */
[----:B------:R-:W-:Y:S01]  /*0c90*/  FSEL R13, R13, RZ, P4 ;  /* 0x000000ff0d0d7208 */ /* 0x000fe20002000000 */
[----:B------:R-:W-:Y:S01]  /*0ca0*/  FMUL R0, R9, R10 ;  /* 0x0000000a09007220 */ /* 0x000fe20000400000 */
[----:B------:R-:W-:Y:S01]  /*0cb0*/  FADD R9, R14, R14 ;  /* 0x0000000e0e097221 */ /* 0x000fe20000000000 */
[----:B------:R-:W-:Y:S01]  /*0cc0*/  ISETP.GE.U32.OR P1, PT, R12, UR7, P1 ;  /* 0x000000070c007c0c */ /* 0x000fe20008f26470 */
[----:B------:R-:W-:Y:S01]  /*0cd0*/  HADD2.F32 R4, -RZ, R4.H1_H1 ;  /* 0x30000004ff047230 */ /* 0x000fe20000004100 */
[C---:B------:R-:W-:Y:S01]  /*0ce0*/  FSETP.GT.AND P4, PT, R14.reuse, RZ, PT ;  /* 0x000000ff0e00720b */ /* 0x040fe20003f84000 */
[----:B------:R-:W-:Y:S01]  /*0cf0*/  FMUL R14, R14, R14 ;  /* 0x0000000e0e0e7220 */ /* 0x000fe20000400000 */
[----:B------:R-:W-:Y:S01]  /*0d00*/  FMNMX R9, RZ, R9, !PT ;  /* 0x00000009ff097209 */ /* 0x000fe20007800000 */
[----:B------:R-:W-:-:S02]  /*0d10*/  HADD2.F32 R3, -RZ, R2.H0_H0 ;  /* 0x20000002ff037230 */ /* 0x000fc40000004100 */
[----:B------:R-:W-:Y:S01]  /*0d20*/  FMUL R17, R18, R13 ;  /* 0x0000000d12117220 */ /* 0x000fe20000400000 */
[----:B------:R-:W-:Y:S01]  /*0d30*/  HADD2.F32 R2, -RZ, R2.H1_H1 ;  /* 0x30000002ff027230 */ /* 0x000fe20000004100 */
[----:B------:R-:W-:Y:S01]  /*0d40*/  FSEL R13, R14, RZ, P4 ;  /* 0x000000ff0e0d7208 */ /* 0x000fe20002000000 */
[--C-:B------:R-:W-:Y:S02]  /*0d50*/  HADD2.F32 R10, -RZ, R8.reuse.H0_H0 ;  /* 0x20000008ff0a7230 */ /* 0x100fe40000004100 */
[----:B------:R-:W-:Y:S01]  /*0d60*/  FMUL R9, R9, R4 ;  /* 0x0000000409097220 */ /* 0x000fe20000400000 */
[----:B------:R-:W-:Y:S01]  /*0d70*/  HADD2.F32 R8, -RZ, R8.H1_H1 ;  /* 0x30000008ff087230 */ /* 0x000fe20000004100 */
[----:B------:R-:W-:Y:S01]  /*0d80*/  FMNMX R11, RZ, R11, !PT ;  /* 0x0000000bff0b7209 */ /* 0x000fe20007800000 */
[----:B------:R-:W-:Y:S01]  /*0d90*/  FMUL R33, R33, R2 ;  /* 0x0000000221217220 */ /* 0x000fe20000400000 */
[----:B------:R-:W-:Y:S01]  /*0da0*/  FMUL R4, R4, R13 ;  /* 0x0000000d04047220 */ /* 0x000fe20000400000 */
[----:B------:R-:W-:-:S02]  /*0db0*/  @!P1 IMAD.MOV.U32 R13, RZ, RZ, RZ ;  /* 0x000000ffff0d9224 */ /* 0x000fc400078e00ff */
[----:B------:R-:W-:Y:S01]  /*0dc0*/  FMUL R2, R9, R8 ;  /* 0x0000000809027220 */ /* 0x000fe20000400000 */
[--C-:B------:R-:W-:Y:S02]  /*0dd0*/  @!P1 IMAD.MOV.U32 R8, RZ, RZ, R12.reuse ;  /* 0x000000ffff089224 */ /* 0x100fe400078e000c */
[----:B------:R-:W-:Y:S01]  /*0de0*/  FMUL R11, R11, R18 ;  /* 0x000000120b0b7220 */ /* 0x000fe20000400000 */
[----:B------:R-:W-:Y:S02]  /*0df0*/  @!P1 IMAD.MOV.U32 R9, RZ, RZ, RZ ;  /* 0x000000ffff099224 */ /* 0x000fe400078e00ff */
[----:B------:R-:W-:Y:S01]  /*0e00*/  FMUL R16, R16, R3 ;  /* 0x0000000310107220 */ /* 0x000fe20000400000 */
[----:B------:R-:W-:-:S04]  /*0e10*/  @!P1 IMAD.WIDE.U32 R12, R6, UR26, R12 ;  /* 0x0000001a060c9c25 */ /* 0x000fc8000f8e000c */
[----:B------:R-:W-:Y:S01]  /*0e20*/  FMUL R3, R11, R10 ;  /* 0x0000000a0b037220 */ /* 0x000fe20000400000 */
[----:B------:R-:W-:Y:S01]  /*0e30*/  @!P1 IMAD.WIDE.U32 R8, R6, UR26, R8 ;  /* 0x0000001a06089c25 */ /* 0x000fe2000f8e0008 */
[----:B------:R-:W-:Y:S02]  /*0e40*/  @!P1 LEA R14, P5, R12, UR15, 0x3 ;  /* 0x0000000f0c0e9c11 */ /* 0x000fe4000f8a18ff */
[----:B------:R-:W-:Y:S01]  /*0e50*/  FMNMX3 R28, |R16|, RZ, |R33|, !PT ;  /* 0x000000ff101c7276 */ /* 0x000fe20007800621 */
[----:B------:R-:W-:Y:S01]  /*0e60*/  IMAD.U32 R15, RZ, RZ, UR26 ;  /* 0x0000001aff0f7e24 */ /* 0x000fe2000f8e00ff */
[----:B------:R-:W-:Y:S01]  /*0e70*/  @!P1 LEA R26, P4, R8, UR8, 0x3 ;  /* 0x00000008081a9c11 */ /* 0x000fe2000f8818ff */
[----:B------:R-:W-:Y:S02]  /*0e80*/  IMAD.U32 R10, RZ, RZ, UR26 ;  /* 0x0000001aff0a7e24 */ /* 0x000fe4000f8e00ff */
[----:B------:R-:W-:Y:S02]  /*0e90*/  IMAD.U32 R11, RZ, RZ, UR30 ;  /* 0x0000001eff0b7e24 */ /* 0x000fe4000f8e00ff */
[----:B------:R-:W-:-:S02]  /*0ea0*/  @!P1 IMAD.IADD R9, R19, 0x1, R9 ;  /* 0x0000000113099824 */ /* 0x000fc400078e0209 */
[----:B------:R-:W-:Y:S02]  /*0eb0*/  @!P1 IMAD.IADD R13, R19, 0x1, R13 ;  /* 0x00000001130d9824 */ /* 0x000fe400078e020d */
[----:B------:R-:W-:Y:S01]  /*0ec0*/  IMAD R32, R6, UR26, R15 ;  /* 0x0000001a06207c24 */ /* 0x000fe2000f8e020f */
[----:B------:R-:W-:Y:S01]  /*0ed0*/  @!P1 LEA.HI.X R27, R8, UR9, R9, 0x3, P4 ;  /* 0x00000009081b9c11 */ /* 0x000fe2000a0f1c09 */
[----:B------:R-:W-:Y:S01]  /*0ee0*/  IMAD.WIDE.U32 R10, R6, UR26, R10 ;  /* 0x0000001a060a7c25 */ /* 0x000fe2000f8e000a */
[----:B------:R-:W-:-:S03]  /*0ef0*/  @!P1 LEA.HI.X R15, R12, UR14, R13, 0x3, P5 ;  /* 0x0000000e0c0f9c11 */ /* 0x000fc6000a8f1c0d */
[----:B------:R-:W-:Y:S01]  /*0f00*/  FMUL R13, R0, UR29 ;  /* 0x0000001d000d7c20 */ /* 0x000fe20008400000 */
[-C--:B------:R-:W-:Y:S01]  /*0f10*/  @!P0 IADD3 R8, P4, PT, R21, R32.reuse, RZ ;  /* 0x0000002015088210 */ /* 0x080fe20007f9e0ff */
[----:B------:R-:W-:Y:S01]  /*0f20*/  IMAD.IADD R22, R19, 0x1, R11 ;  /* 0x0000000113167824 */ /* 0x000fe200078e020b */
[----:B------:R-:W-:Y:S01]  /*0f30*/  @!P0 IADD3 R21, P5, PT, R21, R32, RZ ;  /* 0x0000002015158210 */ /* 0x000fe20007fbe0ff */
[----:B------:R-:W-:Y:S01]  /*0f40*/  VIADD R29, R5, 0x1e ;  /* 0x0000001e051d7836 */ /* 0x000fe20000000000 */
[C---:B------:R-:W-:Y:S01]  /*0f50*/  @!P0 LEA R18, P6, R8.reuse, UR8, 0x3 ;  /* 0x0000000808128c11 */ /* 0x040fe2000f8c18ff */
[--C-:B------:R-:W-:Y:S01]  /*0f60*/  @!P0 IMAD.X R9, RZ, RZ, R22.reuse, P4 ;  /* 0x000000ffff098224 */ /* 0x100fe200020e0616 */
[----:B------:R-:W-:Y:S01]  /*0f70*/  @!P0 LEA R24, P4, R21, UR15, 0x3 ;  /* 0x0000000f15188c11 */ /* 0x000fe2000f8818ff */
[----:B------:R-:W-:Y:S01]  /*0f80*/  @!P0 IMAD.X R12, RZ, RZ, R22, P5 ;  /* 0x000000ffff0c8224 */ /* 0x000fe200028e0616 */
[----:B------:R-:W-:Y:S01]  /*0f90*/  LOP3.LUT R29, R29, 0x1f, RZ, 0xc0, !PT ;  /* 0x0000001f1d1d7812 */ /* 0x000fe200078ec0ff */
[----:B------:R-:W-:Y:S01]  /*0fa0*/  VIADD R23, R5, 0x1d ;  /* 0x0000001d05177836 */ /* 0x000fe20000000000 */
[----:B------:R-:W-:Y:S01]  /*0fb0*/  @!P0 LEA.HI.X R19, R8, UR9, R9, 0x3, P6 ;  /* 0x0000000908138c11 */ /* 0x000fe2000b0f1c09 */
[----:B------:R-:W-:Y:S01]  /*0fc0*/  FMUL R8, R16, UR29 ;  /* 0x0000001d10087c20 */ /* 0x000fe20008400000 */
[----:B------:R-:W-:Y:S01]  /*0fd0*/  @!P0 LEA.HI.X R25, R21, UR14, R12, 0x3, P4 ;  /* 0x0000000e15198c11 */ /* 0x000fe2000a0f1c0c */
[----:B------:R-:W-:Y:S01]  /*0fe0*/  FMUL R9, R33, UR29 ;  /* 0x0000001d21097c20 */ /* 0x000fe20008400000 */
[----:B------:R-:W-:Y:S01]  /*0ff0*/  FMUL R12, R31, UR29 ;  /* 0x0000001d1f0c7c20 */ /* 0x000fe20008400000 */
[----:B------:R-:W-:-:S02]  /*1000*/  ISETP.LT.U32.AND P3, PT, R29, UR7, !P3 ;  /* 0x000000071d007c0c */ /* 0x000fc4000df61070 */
[----:B------:R-:W-:Y:S01]  /*1010*/  LOP3.LUT R23, R23, 0x1f, RZ, 0xc0, !PT ;  /* 0x0000001f17177812 */ /* 0x000fe200078ec0ff */
[----:B------:R0:W-:Y:S03]  /*1020*/  @!P1 STG.E.64 desc[UR22][R26.64], R8 ;  /* 0x000000081a009986 */ /* 0x0001e6000c101b16 */
[----:B------:R-:W-:Y:S01]  /*1030*/  ISETP.LT.U32.AND P2, PT, R23, UR7, !P2 ;  /* 0x0000000717007c0c */ /* 0x000fe2000d741070 */
[----:B------:R0:W-:Y:S06]  /*1040*/  @!P1 STG.E.64 desc[UR22][R14.64], R12 ;  /* 0x0000000c0e009986 */ /* 0x0001ec000c101b16 */
[----:B------:R-:W-:Y:S01]  /*1050*/  @!P3 IMAD.MOV.U32 R16, RZ, RZ, RZ ;  /* 0x000000ffff10b224 */ /* 0x000fe200078e00ff */
[----:B------:R-:W-:Y:S01]  /*1060*/  @!P3 CS2R R20, SRZ ;  /* 0x000000000014b805 */ /* 0x000fe2000001ff00 */
[----:B------:R-:W-:Y:S06]  /*1070*/  @!P3 BRA `(.L_x_4743) ;  /* 0x000000000050b947 */ /* 0x000fec0003800000 */
[----:B------:R-:W-:Y:S01]  /*1080*/  IADD3 R20, P1, P3, R29, UR26, R10 ;  /* 0x0000001a1d147c10 */ /* 0x000fe2000fb3e00a */
[----:B0-----:R-:W-:Y:S02]  /*1090*/  IMAD.U32 R14, RZ, RZ, UR31 ;  /* 0x0000001fff0e7e24 */ /* 0x001fe4000f8e00ff */
[----:B------:R-:W-:Y:S01]  /*10a0*/  IMAD.U32 R15, RZ, RZ, UR32 ;  /* 0x00000020ff0f7e24 */ /* 0x000fe2000f8e00ff */
[----:B------:R-:W-:Y:S01]  /*10b0*/  IADD3.X R21, PT, PT, RZ, UR30, R22, P1, P3 ;  /* 0x0000001eff157c10 */ /* 0x000fe20008fe6416 */
[C---:B------:R-:W-:Y:S02]  /*10c0*/  IMAD R27, R6.reuse, UR32, RZ ;  /* 0x00000020061b7c24 */ /* 0x040fe4000f8e02ff */
[----:B------:R-:W-:Y:S01]  /*10d0*/  IMAD.WIDE.U32 R10, R6, UR31, R14 ;  /* 0x0000001f060a7c25 */ /* 0x000fe2000f8e000e */
[----:B------:R-:W-:-:S03]  /*10e0*/  SHF.L.U64.HI R15, R20, 0x2, R21 ;  /* 0x00000002140f7819 */ /* 0x000fc60000010215 */
[----:B------:R-:W-:Y:S02]  /*10f0*/  IMAD.SHL.U32 R16, R20, 0x4, RZ ;  /* 0x0000000414107824 */ /* 0x000fe400078e00ff */
[----:B------:R-:W-:Y:S01]  /*1100*/  IMAD.IADD R20, R27, 0x1, R11 ;  /* 0x000000011b147824 */ /* 0x000fe200078e020b */
[----:B------:R-:W-:Y:S02]  /*1110*/  IADD3 R11, P1, P3, R29, UR31, R10 ;  /* 0x0000001f1d0b7c10 */ /* 0x000fe4000fb3e00a */
[C---:B------:R-:W-:Y:S02]  /*1120*/  IADD3 R26, P4, PT, R16.reuse, UR25, RZ ;  /* 0x00000019101a7c10 */ /* 0x040fe4000ff9e0ff */
[----:B------:R-:W-:Y:S02]  /*1130*/  IADD3 R14, P5, PT, R16, UR33, RZ ;  /* 0x00000021100e7c10 */ /* 0x000fe4000ffbe0ff */
[----:B------:R-:W-:Y:S02]  /*1140*/  IADD3.X R16, PT, PT, RZ, UR32, R20, P1, P3 ;  /* 0x00000020ff107c10 */ /* 0x000fe40008fe6414 */
[----:B------:R-:W-:-:S02]  /*1150*/  LEA R10, P1, R11, UR20, 0x2 ;  /* 0x000000140b0a7c11 */ /* 0x000fc4000f8210ff */
[C---:B------:R-:W-:Y:S02]  /*1160*/  IADD3.X R27, PT, PT, R15.reuse, UR28, RZ, P4, !PT ;  /* 0x0000001c0f1b7c10 */ /* 0x040fe4000a7fe4ff */
[----:B------:R-:W-:Y:S02]  /*1170*/  IADD3.X R15, PT, PT, R15, UR34, RZ, P5, !PT ;  /* 0x000000220f0f7c10 */ /* 0x000fe4000affe4ff */
[----:B------:R-:W-:Y:S01]  /*1180*/  LEA.HI.X R11, R11, UR21, R16, 0x2, P1 ;  /* 0x000000150b0b7c11 */ /* 0x000fe200088f1410 */
[----:B------:R1:W5:Y:S04]  /*1190*/  LDG.E R20, desc[UR22][R26.64] ;  /* 0x000000161a147981 */ /* 0x000368000c1e1900 */
[----:B------:R1:W5:Y:S04]  /*11a0*/  LDG.E R16, desc[UR22][R14.64] ;  /* 0x000000160e107981 */ /* 0x000368000c1e1900 */
[----:B------:R1:W5:Y:S02]  /*11b0*/  LDG.E R21, desc[UR22][R10.64] ;  /* 0x000000160a157981 */ /* 0x000364000c1e1900 */
.L_x_4743:
[----:B------:R-:W-:Y:S05]  /*11c0*/  BSYNC.RECONVERGENT B0 ;  /* 0x0000000000007941 */ /* 0x000fea0003800200 */
.L_x_4742:
[----:B-1----:R-:W-:Y:S01]  /*11d0*/  FMUL R10, R3, UR29 ;  /* 0x0000001d030a7c20 */ /* 0x002fe20008400000 */
[----:B------:R-:W-:Y:S01]  /*11e0*/  FMUL R11, R2, UR29 ;  /* 0x0000001d020b7c20 */ /* 0x000fe20008400000 */
[----:B0-----:R-:W-:Y:S01]  /*11f0*/  FMUL R14, R17, UR29 ;  /* 0x0000001d110e7c20 */ /* 0x001fe20008400000 */
[----:B------:R-:W-:Y:S01]  /*1200*/  FMUL R15, R4, UR29 ;  /* 0x0000001d040f7c20 */ /* 0x000fe20008400000 */
[----:B------:R-:W-:Y:S01]  /*1210*/  BSSY.RECONVERGENT B0, `(.L_x_4744) ;  /* 0x000001f000007945 */ /* 0x000fe20003800200 */
[----:B------:R-:W-:Y:S01]  /*1220*/  FMNMX3 R28, |R31|, R28, |R0|, !PT ;  /* 0x0000001c1f1c7276 */ /* 0x000fe20007800600 */
[----:B------:R0:W-:Y:S01]  /*1230*/  @!P0 STG.E.64 desc[UR22][R18.64], R10 ;  /* 0x0000000a12008986 */ /* 0x0001e2000c101b16 */
[----:B------:R-:W-:Y:S01]  /*1240*/  @!P2 IMAD.MOV.U32 R0, RZ, RZ, RZ ;  /* 0x000000ffff00a224 */ /* 0x000fe200078e00ff */
[----:B------:R-:W-:Y:S02]  /*1250*/  @!P2 CS2R R30, SRZ ;  /* 0x00000000001ea805 */ /* 0x000fe4000001ff00 */
[----:B------:R0:W-:Y:S01]  /*1260*/  @!P0 STG.E.64 desc[UR22][R24.64], R14 ;  /* 0x0000000e18008986 */ /* 0x0001e2000c101b16 */
[----:B------:R-:W-:-:S04]  /*1270*/  IADD3 R32, P0, PT, R32, UR26, RZ ;  /* 0x0000001a20207c10 */ /* 0x000fc8000ff1e0ff */
[----:B------:R-:W-:Y:S01]  /*1280*/  IADD3.X R22, PT, PT, R22, UR30, RZ, P0, !PT ;  /* 0x0000001e16167c10 */ /* 0x000fe200087fe4ff */
[----:B------:R-:W-:Y:S08]  /*1290*/  @!P2 BRA `(.L_x_4745) ;  /* 0x000000000058a947 */ /* 0x000ff00003800000 */
[----:B0-----:R-:W-:Y:S01]  /*12a0*/  IMAD.U32 R18, RZ, RZ, UR31 ;  /* 0x0000001fff127e24 */ /* 0x001fe2000f8e00ff */
        /* <DEDUP_REMOVED lines=17> */
[----:B------:R-:W-:Y:S02]  /*13c0*/  LEA.HI.X R19, R19, UR21, R30, 0x2, P0 ;  /* 0x0000001513137c11 */ /* 0x000fe400080f141e */
[----:B------:R1:W5:Y:S04]  /*13d0*/  LDG.E R30, desc[UR22][R24.64] ;  /* 0x00000016181e7981 */ /* 0x000368000c1e1900 */
[----:B------:R1:W5:Y:S04]  /*13e0*/  LDG.E R0, desc[UR22][R26.64] ;  /* 0x000000161a007981 */ /* 0x000368000c1e1900 */
[----:B------:R1:W5:Y:S02]  /*13f0*/  LDG.E R31, desc[UR22][R18.64] ;  /* 0x00000016121f7981 */ /* 0x000364000c1e1900 */
.L_x_4745:
[----:B------:R-:W-:Y:S05]  /*1400*/  BSYNC.RECONVERGENT B0 ;  /* 0x0000000000007941 */ /* 0x000fea0003800200 */
.L_x_4744:
[--C-:B01---5:R-:W-:Y:S01]  /*1410*/  HADD2.F32 R25, -RZ, R20.reuse.H0_H0 ;  /* 0x20000014ff197230 */ /* 0x123fe20000004100 */
[----:B------:R-:W-:Y:S01]  /*1420*/  FMNMX3 R28, |R3|, R28, |R2|, !PT ;  /* 0x0000001c031c7276 */ /* 0x000fe20007800602 */
[----:B------:R-:W-:Y:S01]  /*1430*/  HADD2.F32 R20, -RZ, R20.H1_H1 ;  /* 0x30000014ff147230 */ /* 0x000fe20000004100 */
[----:B------:R-:W0:Y:S01]  /*1440*/  S2UR UR6, SR_CgaCtaId ;  /* 0x00000000000679c3 */ /* 0x000e220000008800 */
[----:B------:R-:W-:Y:S02]  /*1450*/  VIADD R18, R6, 0x2 ;  /* 0x0000000206127836 */ /* 0x000fe40000000000 */
[C---:B------:R-:W-:Y:S01]  /*1460*/  FMUL R2, R25.reuse, R25 ;  /* 0x0000001919027220 */ /* 0x040fe20000400000 */
[C---:B------:R-:W-:Y:S01]  /*1470*/  FSETP.GT.AND P6, PT, R25.reuse, RZ, PT ;  /* 0x000000ff1900720b */ /* 0x040fe20003fc4000 */
[----:B------:R-:W-:Y:S01]  /*1480*/  FADD R25, R25, R25 ;  /* 0x0000001919197221 */ /* 0x000fe20000000000 */
[----:B------:R-:W-:Y:S01]  /*1490*/  FMNMX3 R35, |R17|, R28, |R4|, !PT ;  /* 0x0000001c11237276 */ /* 0x000fe20007800604 */
[----:B------:R-:W-:Y:S01]  /*14a0*/  FADD R4, R20, R20 ;  /* 0x0000001414047221 */ /* 0x000fe20000000000 */
[----:B------:R-:W-:Y:S01]  /*14b0*/  FSEL R26, R2, RZ, P6 ;  /* 0x000000ff021a7208 */ /* 0x000fe20003000000 */
[----:B------:R-:W-:Y:S01]  /*14c0*/  HADD2.F32 R17, -RZ, R30.H0_H0 ;  /* 0x2000001eff117230 */ /* 0x000fe20000004100 */
[C---:B------:R-:W-:Y:S01]  /*14d0*/  FSETP.GT.AND P6, PT, R20.reuse, RZ, PT ;  /* 0x000000ff1400720b */ /* 0x040fe20003fc4000 */
[----:B------:R-:W-:Y:S01]  /*14e0*/  FMUL R20, R20, R20 ;  /* 0x0000001414147220 */ /* 0x000fe20000400000 */
[----:B------:R-:W-:Y:S01]  /*14f0*/  ISETP.GE.U32.AND P0, PT, R18, UR5, PT ;  /* 0x0000000512007c0c */ /* 0x000fe2000bf06070 */
[----:B------:R-:W-:-:S02]  /*1500*/  HADD2.F32 R3, -RZ, R21.H0_H0 ;  /* 0x20000015ff037230 */ /* 0x000fc40000004100 */
[----:B------:R-:W-:Y:S01]  /*1510*/  FMUL R28, R17, R17 ;  /* 0x00000011111c7220 */ /* 0x000fe20000400000 */
[----:B------:R-:W-:Y:S01]  /*1520*/  FMNMX R2, RZ, R25, !PT ;  /* 0x00000019ff027209 */ /* 0x000fe20007800000 */
[----:B------:R-:W-:Y:S01]  /*1530*/  HADD2.F32 R21, -RZ, R21.H1_H1 ;  /* 0x30000015ff157230 */ /* 0x000fe20000004100 */
[----:B------:R-:W-:Y:S01]  /*1540*/  FSEL R20, R20, RZ, P6 ;  /* 0x000000ff14147208 */ /* 0x000fe20003000000 */
[----:B------:R-:W-:Y:S01]  /*1550*/  FMUL R26, R3, R26 ;  /* 0x0000001a031a7220 */ /* 0x000fe20000400000 */
[----:B------:R-:W-:Y:S01]  /*1560*/  ISETP.GE.U32.OR P0, PT, R29, UR7, P0 ;  /* 0x000000071d007c0c */ /* 0x000fe20008706470 */
[----:B------:R-:W-:Y:S01]  /*1570*/  FMUL R2, R2, R3 ;  /* 0x0000000302027220 */ /* 0x000fe20000400000 */
[C---:B------:R-:W-:Y:S01]  /*1580*/  FSETP.GT.AND P6, PT, R17.reuse, RZ, PT ;  /* 0x000000ff1100720b */ /* 0x040fe20003fc4000 */
[----:B------:R-:W-:Y:S01]  /*1590*/  FADD R17, R17, R17 ;  /* 0x0000001111117221 */ /* 0x000fe20000000000 */
[----:B------:R-:W-:Y:S01]  /*15a0*/  FMNMX R4, RZ, R4, !PT ;  /* 0x00000004ff047209 */ /* 0x000fe20007800000 */
[----:B------:R-:W-:Y:S01]  /*15b0*/  VIADD R24, R6, 0x3 ;  /* 0x0000000306187836 */ /* 0x000fe20000000000 */
[----:B------:R-:W-:Y:S01]  /*15c0*/  UMOV UR4, 0x400 ;  /* 0x0000040000047882 */ /* 0x000fe20000000000 */
[----:B------:R-:W-:Y:S01]  /*15d0*/  HADD2.F32 R30, -RZ, R30.H1_H1 ;  /* 0x3000001eff1e7230 */ /* 0x000fe20000004100 */
[----:B------:R-:W-:Y:S01]  /*15e0*/  FMNMX R33, RZ, R17, !PT ;  /* 0x00000011ff217209 */ /* 0x000fe20007800000 */
[----:B------:R-:W-:-:S02]  /*15f0*/  HADD2.F32 R17, -RZ, R16.H0_H0 ;  /* 0x20000010ff117230 */ /* 0x000fc40000004100 */
[----:B------:R-:W-:Y:S01]  /*1600*/  FMUL R3, R4, R21 ;  /* 0x0000001504037220 */ /* 0x000fe20000400000 */
[----:B------:R-:W-:Y:S01]  /*1610*/  HADD2.F32 R16, -RZ, R16.H1_H1 ;  /* 0x30000010ff107230 */ /* 0x000fe20000004100 */
[----:B------:R-:W-:Y:S01]  /*1620*/  ISETP.GE.U32.AND P1, PT, R24, UR5, PT ;  /* 0x0000000518007c0c */ /* 0x000fe2000bf26070 */
[----:B------:R-:W-:Y:S01]  /*1630*/  UIADD3 UR4, UPT, UPT, UR4, 0x20, URZ ;  /* 0x0000002004047890 */ /* 0x000fe2000fffe0ff */
[----:B------:R-:W-:Y:S01]  /*1640*/  @!P0 IADD3 R27, P5, PT, R32, R29, RZ ;  /* 0x0000001d201b8210 */ /* 0x000fe20007fbe0ff */
[----:B------:R-:W-:Y:S01]  /*1650*/  FMUL R2, R2, R17 ;  /* 0x0000001102027220 */ /* 0x000fe20000400000 */
[----:B------:R-:W-:Y:S01]  /*1660*/  FMUL R3, R3, R16 ;  /* 0x0000001003037220 */ /* 0x000fe20000400000 */
[----:B------:R-:W-:Y:S01]  /*1670*/  @!P0 IADD3 R19, P4, PT, R32, R29, RZ ;  /* 0x0000001d20138210 */ /* 0x000fe20007f9e0ff */
[----:B------:R-:W-:Y:S01]  /*1680*/  FMUL R25, R21, R20 ;  /* 0x0000001415197220 */ /* 0x000fe20000400000 */
[----:B------:R-:W-:Y:S02]  /*1690*/  @!P0 IMAD.X R4, RZ, RZ, R22, P5 ;  /* 0x000000ffff048224 */ /* 0x000fe400028e0616 */
[C---:B------:R-:W-:Y:S01]  /*16a0*/  FMUL R16, R2.reuse, UR29 ;  /* 0x0000001d02107c20 */ /* 0x040fe20008400000 */
[----:B------:R-:W-:Y:S01]  /*16b0*/  FMNMX3 R35, |R2|, R35, |R3|, !PT ;  /* 0x0000002302237276 */ /* 0x000fe20007800603 */
[----:B------:R-:W-:Y:S01]  /*16c0*/  FADD R2, R30, R30 ;  /* 0x0000001e1e027221 */ /* 0x000fe20000000000 */
[----:B------:R-:W-:Y:S01]  /*16d0*/  FSEL R29, R28, RZ, P6 ;  /* 0x000000ff1c1d7208 */ /* 0x000fe20003000000 */
[----:B0-----:R-:W-:Y:S01]  /*16e0*/  ULEA UR4, UR6, UR4, 0x18 ;  /* 0x0000000406047291 */ /* 0x001fe2000f8ec0ff */
[C---:B------:R-:W-:Y:S01]  /*16f0*/  FSETP.GT.AND P5, PT, R30.reuse, RZ, PT ;  /* 0x000000ff1e00720b */ /* 0x040fe20003fa4000 */
[----:B------:R-:W-:Y:S01]  /*1700*/  FMUL R30, R30, R30 ;  /* 0x0000001e1e1e7220 */ /* 0x000fe20000400000 */
[----:B------:R-:W-:Y:S01]  /*1710*/  @!P0 LEA R20, P6, R27, UR8, 0x3 ;  /* 0x000000081b148c11 */ /* 0x000fe2000f8c18ff */
[----:B------:R-:W-:Y:S01]  /*1720*/  FMUL R17, R3, UR29 ;  /* 0x0000001d03117c20 */ /* 0x000fe20008400000 */
[C---:B------:R-:W-:Y:S01]  /*1730*/  ISETP.GE.U32.OR P1, PT, R23.reuse, UR7, P1 ;  /* 0x0000000717007c0c */ /* 0x040fe20008f26470 */
[----:B------:R-:W-:Y:S01]  /*1740*/  IMAD.U32 R3, RZ, RZ, UR4 ;  /* 0x00000004ff037e24 */ /* 0x000fe2000f8e00ff */
[----:B------:R-:W-:Y:S01]  /*1750*/  IADD3 R23, P3, P2, R23, UR26, R32 ;  /* 0x0000001a17177c10 */ /* 0x000fe2000fa7e020 */
[--C-:B------:R-:W-:Y:S01]  /*1760*/  HADD2.F32 R32, -RZ, R31.reuse.H0_H0 ;  /* 0x2000001fff207230 */ /* 0x100fe20000004100 */
[----:B------:R-:W-:Y:S01]  /*1770*/  @!P0 LEA.HI.X R21, R27, UR9, R4, 0x3, P6 ;  /* 0x000000091b158c11 */ /* 0x000fe2000b0f1c04 */
[----:B------:R-:W-:Y:S01]  /*1780*/  HADD2.F32 R31, -RZ, R31.H1_H1 ;  /* 0x3000001fff1f7230 */ /* 0x000fe20000004100 */
[----:B------:R-:W-:Y:S01]  /*1790*/  FMNMX R2, RZ, R2, !PT ;  /* 0x00000002ff027209 */ /* 0x000fe20007800000 */
[----:B------:R-:W-:Y:S01]  /*17a0*/  IMAD.SHL.U32 R27, R5, 0x4, RZ ;  /* 0x00000004051b7824 */ /* 0x000fe200078e00ff */
[----:B------:R-:W-:Y:S01]  /*17b0*/  FSEL R30, R30, RZ, P5 ;  /* 0x000000ff1e1e7208 */ /* 0x000fe20002800000 */
[--C-:B------:R-:W-:Y:S01]  /*17c0*/  HADD2.F32 R28, -RZ, R0.reuse.H0_H0 ;  /* 0x20000000ff1c7230 */ /* 0x100fe20000004100 */
[----:B------:R-:W-:Y:S01]  /*17d0*/  LOP3.LUT R4, R7, 0x1f, RZ, 0xc0, !PT ;  /* 0x0000001f07047812 */ /* 0x000fe200078ec0ff */
[----:B------:R-:W-:Y:S01]  /*17e0*/  FMUL R33, R33, R32 ;  /* 0x0000002021217220 */ /* 0x000fe20000400000 */
[----:B------:R-:W-:Y:S01]  /*17f0*/  FMUL R34, R2, R31 ;  /* 0x0000001f02227220 */ /* 0x000fe20000400000 */
[----:B------:R-:W-:Y:S01]  /*1800*/  FMUL R31, R31, R30 ;  /* 0x0000001e1f1f7220 */ /* 0x000fe20000400000 */
[----:B------:R-:W-:Y:S01]  /*1810*/  LOP3.LUT R27, R27, 0x7c, RZ, 0xc0, !PT ;  /* 0x0000007c1b1b7812 */ /* 0x000fe200078ec0ff */
[----:B------:R0:W-:Y:S01]  /*1820*/  @!P0 STG.E.64 desc[UR22][R20.64], R16 ;  /* 0x0000001014008986 */ /* 0x0001e2000c101b16 */
[----:B------:R-:W-:Y:S01]  /*1830*/  IMAD R2, R4, 0x84, R3 ;  /* 0x0000008404027824 */ /* 0x000fe200078e0203 */
[----:B------:R-:W-:Y:S01]  /*1840*/  LOP3.LUT R30, RZ, R6, RZ, 0x33, !PT ;  /* 0x00000006ff1e7212 */ /* 0x000fe200078e33ff */
[----:B------:R-:W-:Y:S01]  /*1850*/  FMUL R33, R33, R28 ;  /* 0x0000001c21217220 */ /* 0x000fe20000400000 */
[--C-:B------:R-:W-:Y:S01]  /*1860*/  @!P0 IMAD.X R28, RZ, RZ, R22.reuse, P4 ;  /* 0x000000ffff1c8224 */ /* 0x100fe200020e0616 */
[----:B------:R-:W-:Y:S01]  /*1870*/  FMNMX3 R35, |R26|, R35, |R25|, !PT ;  /* 0x000000231a237276 */ /* 0x000fe20007800619 */
[----:B------:R-:W-:Y:S01]  /*1880*/  FMUL R32, R32, R29 ;  /* 0x0000001d20207220 */ /* 0x000fe20000400000 */
[----:B------:R-:W-:Y:S01]  /*1890*/  IADD3.X R22, PT, PT, RZ, UR30, R22, P3, P2 ;  /* 0x0000001eff167c10 */ /* 0x000fe20009fe4416 */
[----:B------:R-:W-:Y:S01]  /*18a0*/  BSSY.RECONVERGENT B0, `(.L_x_4746) ;  /* 0x0000096000007945 */ /* 0x000fe20003800200 */
[----:B0-----:R-:W-:Y:S01]  /*18b0*/  HADD2.F32 R21, -RZ, R0.H1_H1 ;  /* 0x30000000ff157230 */ /* 0x001fe20000004100 */
[----:B------:R-:W-:Y:S01]  /*18c0*/  @!P0 LEA R20, P5, R19, UR15, 0x3 ;  /* 0x0000000f13148c11 */ /* 0x000fe2000f8a18ff */
[----:B------:R-:W-:-:S02]  /*18d0*/  IMAD.IADD R0, R2, 0x1, R27 ;  /* 0x0000000102007824 */ /* 0x000fc400078e021b */
[----:B------:R-:W-:Y:S02]  /*18e0*/  IMAD.IADD R27, R30, 0x1, R7 ;  /* 0x000000011e1b7824 */ /* 0x000fe400078e0207 */
[----:B------:R-:W-:Y:S01]  /*18f0*/  FMUL R34, R34, R21 ;  /* 0x0000001522227220 */ /* 0x000fe20000400000 */
[----:B------:R-:W-:Y:S01]  /*1900*/  @!P0 LEA.HI.X R21, R19, UR14, R28, 0x3, P5 ;  /* 0x0000000e13158c11 */ /* 0x000fe2000a8f1c1c */
[----:B------:R-:W-:Y:S02]  /*1910*/  IMAD.IADD R28, R7, 0x1, -R18 ;  /* 0x00000001071c7824 */ /* 0x000fe400078e0a12 */
[----:B------:R-:W-:Y:S01]  /*1920*/  FMUL R18, R26, UR29 ;  /* 0x0000001d1a127c20 */ /* 0x000fe20008400000 */
[----:B------:R-:W-:Y:S01]  /*1930*/  FMUL R19, R25, UR29 ;  /* 0x0000001d19137c20 */ /* 0x000fe20008400000 */
[----:B------:R-:W-:Y:S01]  /*1940*/  IMAD.SHL.U32 R27, R27, 0x4, RZ ;  /* 0x000000041b1b7824 */ /* 0x000fe200078e00ff */
[----:B------:R0:W-:Y:S01]  /*1950*/  STS [R0], R8 ;  /* 0x0000000800007388 */ /* 0x0001e20000000800 */
[----:B------:R-:W-:Y:S01]  /*1960*/  IMAD.IADD R25, R7, 0x1, -R24 ;  /* 0x0000000107197824 */ /* 0x000fe200078e0a18 */
[----:B------:R-:W-:Y:S01]  /*1970*/  @!P1 LEA R26, P4, R23, UR15, 0x3 ;  /* 0x0000000f171a9c11 */ /* 0x000fe2000f8818ff */
[----:B------:R-:W-:Y:S01]  /*1980*/  IMAD.SHL.U32 R28, R28, 0x4, RZ ;  /* 0x000000041c1c7824 */ /* 0x000fe200078e00ff */
[----:B------:R1:W-:Y:S01]  /*1990*/  @!P0 STG.E.64 desc[UR22][R20.64], R18 ;  /* 0x0000001214008986 */ /* 0x0003e2000c101b16 */
[----:B------:R-:W-:-:S02]  /*19a0*/  LOP3.LUT R27, R27, 0x7c, RZ, 0xc0, !PT ;  /* 0x0000007c1b1b7812 */ /* 0x000fc400078ec0ff */
[----:B------:R-:W-:Y:S02]  /*19b0*/  @!P1 LEA R24, P0, R23, UR8, 0x3 ;  /* 0x0000000817189c11 */ /* 0x000fe4000f8018ff */
[----:B------:R-:W-:Y:S01]  /*19c0*/  LOP3.LUT R37, R28, 0x7c, RZ, 0xc0, !PT ;  /* 0x0000007c1c257812 */ /* 0x000fe200078ec0ff */
[----:B0-----:R-:W-:Y:S01]  /*19d0*/  IMAD.SHL.U32 R8, R25, 0x4, RZ ;  /* 0x0000000419087824 */ /* 0x001fe200078e00ff */
[C-C-:B------:R-:W-:Y:S01]  /*19e0*/  @!P1 LEA.HI.X R25, R23.reuse, UR9, R22.reuse, 0x3, P0 ;  /* 0x0000000917199c11 */ /* 0x140fe200080f1c16 */
[----:B------:R-:W-:Y:S01]  /*19f0*/  IMAD.IADD R29, R2, 0x1, R27 ;  /* 0x00000001021d7824 */ /* 0x000fe200078e021b */
[----:B------:R-:W-:Y:S01]  /*1a00*/  ISETP.LT.U32.AND P0, PT, R6, UR7, PT ;  /* 0x0000000706007c0c */ /* 0x000fe2000bf01070 */
[----:B------:R-:W-:Y:S01]  /*1a10*/  IMAD.IADD R37, R2, 0x1, R37 ;  /* 0x0000000102257824 */ /* 0x000fe200078e0225 */
[----:B------:R-:W-:Y:S02]  /*1a20*/  LOP3.LUT R8, R8, 0x7c, RZ, 0xc0, !PT ;  /* 0x0000007c08087812 */ /* 0x000fe400078ec0ff */
[----:B------:R0:W-:Y:S01]  /*1a30*/  STS [R29], R10 ;  /* 0x0000000a1d007388 */ /* 0x0001e20000000800 */
[----:B------:R-:W-:Y:S01]  /*1a40*/  @!P1 LEA.HI.X R27, R23, UR14, R22, 0x3, P4 ;  /* 0x0000000e171b9c11 */ /* 0x000fe2000a0f1c16 */
[----:B-1----:R-:W-:Y:S01]  /*1a50*/  FMUL R20, R33, UR29 ;  /* 0x0000001d21147c20 */ /* 0x002fe20008400000 */
[----:B------:R-:W-:Y:S01]  /*1a60*/  FMUL R21, R34, UR29 ;  /* 0x0000001d22157c20 */ /* 0x000fe20008400000 */
[----:B------:R-:W-:Y:S01]  /*1a70*/  FMUL R22, R32, UR29 ;  /* 0x0000001d20167c20 */ /* 0x000fe20008400000 */
[----:B------:R-:W-:Y:S01]  /*1a80*/  FMUL R23, R31, UR29 ;  /* 0x0000001d1f177c20 */ /* 0x000fe20008400000 */
[----:B------:R-:W-:Y:S01]  /*1a90*/  IMAD.IADD R8, R2, 0x1, R8 ;  /* 0x0000000102087824 */ /* 0x000fe200078e0208 */
[----:B------:R1:W-:Y:S01]  /*1aa0*/  STS [R37], R16 ;  /* 0x0000001025007388 */ /* 0x0003e20000000800 */
[----:B------:R-:W-:Y:S01]  /*1ab0*/  FMNMX3 R35, |R33|, R35, |R34|, !PT ;  /* 0x0000002321237276 */ /* 0x000fe20007800622 */
[----:B0-----:R-:W-:-:S02]  /*1ac0*/  IMAD.WIDE.U32 R28, R6, UR12, RZ ;  /* 0x0000000c061c7c25 */ /* 0x001fc4000f8e00ff */
[----:B------:R-:W-:Y:S02]  /*1ad0*/  @!P1 STG.E.64 desc[UR22][R24.64], R20 ;  /* 0x0000001418009986 */ /* 0x000fe4000c101b16 */
[----:B------:R-:W-:Y:S02]  /*1ae0*/  IMAD R29, R6, UR13, R29 ;  /* 0x0000000d061d7c24 */ /* 0x000fe4000f8e021d */
[----:B------:R-:W-:Y:S01]  /*1af0*/  @!P1 STG.E.64 desc[UR22][R26.64], R22 ;  /* 0x000000161a009986 */ /* 0x000fe2000c101b16 */
[----:B------:R-:W-:Y:S01]  /*1b00*/  USHF.L.U64.HI UR13, UR12, 0x1, UR13 ;  /* 0x000000010c0d7899 */ /* 0x000fe2000801020d */
[C---:B------:R-:W-:Y:S01]  /*1b10*/  IMAD.SHL.U32 R10, R28.reuse, 0x2, RZ ;  /* 0x000000021c0a7824 */ /* 0x040fe200078e00ff */
[----:B------:R-:W-:Y:S01]  /*1b20*/  USHF.L.U32 UR12, UR12, 0x1, URZ ;  /* 0x000000010c0c7899 */ /* 0x000fe200080006ff */
[----:B------:R0:W-:Y:S01]  /*1b30*/  STS [R8], R20 ;  /* 0x0000001408007388 */ /* 0x0001e20000000800 */
[----:B-1----:R-:W-:Y:S01]  /*1b40*/  SHF.L.U64.HI R16, R28, 0x1, R29 ;  /* 0x000000011c107819 */ /* 0x002fe2000001021d */
[----:B------:R-:W-:Y:S01]  /*1b50*/  VIADD R29, R30, UR7 ;  /* 0x000000071e1d7c36 */ /* 0x000fe20008000000 */
[----:B------:R-:W-:-:S02]  /*1b60*/  FMNMX3 R28, |R32|, R35, |R31|, !PT ;  /* 0x00000023201c7276 */ /* 0x000fc4000780061f */
[----:B0-----:R-:W-:Y:S01]  /*1b70*/  IADD3 R20, PT, PT, -R6, UR7, RZ ;  /* 0x0000000706147c10 */ /* 0x001fe2000fffe1ff */
        /* <DEDUP_REMOVED lines=19> */
.L_x_4750:
[----:B------:R-:W-:Y:S01]  /*1cb0*/  LOP3.LUT R24, R30, 0x1f, RZ, 0xc0, !PT ;  /* 0x0000001f1e187812 */ /* 0x000fe200078ec0ff */
[----:B------:R-:W-:-:S03]  /*1cc0*/  VIADD R32, R32, 0x4 ;  /* 0x0000000420207836 */ /* 0x000fc60000000000 */
[----:B------:R-:W-:-:S13]  /*1cd0*/  ISETP.GE.U32.AND P0, PT, R24, UR5, PT ;  /* 0x0000000518007c0c */ /* 0x000fda000bf06070 */
[----:B------:R-:W0:Y:S01]  /*1ce0*/  @!P0 LDS R37, [R33+-0x8] ;  /* 0xfffff80021258984 */ /* 0x000e220000000800 */
[----:B------:R-:W-:-:S05]  /*1cf0*/  @!P0 IADD3 R24, P1, PT, R24, R35, RZ ;  /* 0x0000002318188210 */ /* 0x000fca0007f3e0ff */
[----:B------:R-:W-:Y:S01]  /*1d00*/  @!P0 IMAD.X R25, RZ, RZ, R34, P1 ;  /* 0x000000ffff198224 */ /* 0x000fe200008e0622 */
[----:B------:R-:W-:-:S04]  /*1d10*/  @!P0 LEA R26, P1, R24, UR10, 0x2 ;  /* 0x0000000a181a8c11 */ /* 0x000fc8000f8210ff */
[----:B------:R-:W-:Y:S01]  /*1d20*/  @!P0 LEA.HI.X R27, R24, UR11, R25, 0x2, P1 ;  /* 0x0000000b181b8c11 */ /* 0x000fe200088f1419 */
[----:B------:R-:W-:Y:S01]  /*1d30*/  VIADD R24, R30, 0xffffffff ;  /* 0xffffffff1e187836 */ /* 0x000fe20000000000 */
[----:B------:R-:W-:-:S04]  /*1d40*/  IADD3 R35, P1, PT, R35, UR12, RZ ;  /* 0x0000000c23237c10 */ /* 0x000fc8000ff3e0ff */
[----:B------:R-:W-:Y:S02]  /*1d50*/  LOP3.LUT R24, R24, 0x1f, RZ, 0xc0, !PT ;  /* 0x0000001f18187812 */ /* 0x000fe400078ec0ff */
[----:B------:R-:W-:Y:S01]  /*1d60*/  IADD3.X R36, PT, PT, R34, UR13, RZ, P1, !PT ;  /* 0x0000000d22247c10 */ /* 0x000fe20008ffe4ff */
[----:B0-----:R0:W-:Y:S01]  /*1d70*/  @!P0 STG.E desc[UR22][R26.64], R37 ;  /* 0x000000251a008986 */ /* 0x0011e2000c101916 */
[----:B------:R-:W-:Y:S01]  /*1d80*/  ISETP.GE.U32.AND P0, PT, R24, UR5, PT ;  /* 0x0000000518007c0c */ /* 0x000fe2000bf06070 */
[----:B0-----:R-:W-:-:S12]  /*1d90*/  VIADD R26, R30, 0x1e ;  /* 0x0000001e1e1a7836 */ /* 0x001fd80000000000 */
[----:B------:R-:W0:Y:S01]  /*1da0*/  @!P0 LDS R37, [R33+-0x4] ;  /* 0xfffffc0021258984 */ /* 0x000e220000000800 */
[----:B------:R-:W-:Y:S01]  /*1db0*/  @!P0 IADD3 R25, P1, PT, R24, R35, RZ ;  /* 0x0000002318198210 */ /* 0x000fe20007f3e0ff */
[----:B------:R-:W-:Y:S01]  /*1dc0*/  VIADD R30, R30, 0x1d ;  /* 0x0000001d1e1e7836 */ /* 0x000fe20000000000 */
[----:B------:R-:W-:-:S03]  /*1dd0*/  LOP3.LUT R27, R26, 0x1f, RZ, 0xc0, !PT ;  /* 0x0000001f1a1b7812 */ /* 0x000fc600078ec0ff */
[----:B------:R-:W-:Y:S01]  /*1de0*/  @!P0 IMAD.X R34, RZ, RZ, R36, P1 ;  /* 0x000000ffff228224 */ /* 0x000fe200008e0624 */
[C---:B------:R-:W-:Y:S02]  /*1df0*/  @!P0 LEA R24, P1, R25.reuse, UR10, 0x2 ;  /* 0x0000000a19188c11 */ /* 0x040fe4000f8210ff */
[----:B------:R-:W-:Y:S02]  /*1e00*/  LOP3.LUT R30, R30, 0x1f, RZ, 0xc0, !PT ;  /* 0x0000001f1e1e7812 */ /* 0x000fe400078ec0ff */
[----:B------:R-:W-:Y:S02]  /*1e10*/  @!P0 LEA.HI.X R25, R25, UR11, R34, 0x2, P1 ;  /* 0x0000000b19198c11 */ /* 0x000fe400088f1422 */
[----:B------:R-:W-:-:S04]  /*1e20*/  IADD3 R34, P1, PT, R35, UR12, RZ ;  /* 0x0000000c23227c10 */ /* 0x000fc8000ff3e0ff */
[----:B------:R-:W-:Y:S01]  /*1e30*/  IADD3.X R35, PT, PT, R36, UR13, RZ, P1, !PT ;  /* 0x0000000d24237c10 */ /* 0x000fe20008ffe4ff */
[----:B0-----:R-:W-:Y:S01]  /*1e40*/  @!P0 STG.E desc[UR22][R24.64], R37 ;  /* 0x0000002518008986 */ /* 0x001fe2000c101916 */
[----:B------:R-:W-:-:S13]  /*1e50*/  ISETP.GE.U32.AND P0, PT, R27, UR5, PT ;  /* 0x000000051b007c0c */ /* 0x000fda000bf06070 */
        /* <DEDUP_REMOVED lines=8> */
[----:B0-----:R0:W-:Y:S02]  /*1ee0*/  @!P0 STG.E desc[UR22][R26.64], R36 ;  /* 0x000000241a008986 */ /* 0x0011e4000c101916 */
[----:B0-----:R-:W-:-:S04]  /*1ef0*/  IADD3 R27, P0, PT, R34, UR12, RZ ;  /* 0x0000000c221b7c10 */ /* 0x001fc8000ff1e0ff */
[----:B------:R-:W-:Y:S02]  /*1f00*/  IADD3.X R34, PT, PT, R35, UR13, RZ, P0, !PT ;  /* 0x0000000d23227c10 */ /* 0x000fe400087fe4ff */
[C---:B------:R-:W-:Y:S01]  /*1f10*/  @!P1 IADD3 R25, P0, PT, R30.reuse, R27, RZ ;  /* 0x0000001b1e199210 */ /* 0x040fe20007f1e0ff */
[----:B------:R-:W-:-:S04]  /*1f20*/  VIADD R30, R30, 0x1f ;  /* 0x0000001f1e1e7836 */ /* 0x000fc80000000000 */
[----:B------:R-:W-:Y:S01]  /*1f30*/  @!P1 IMAD.X R35, RZ, RZ, R34, P0 ;  /* 0x000000ffff239224 */ /* 0x000fe200000e0622 */
[----:B------:R-:W-:-:S04]  /*1f40*/  @!P1 LEA R24, P0, R25, UR10, 0x2 ;  /* 0x0000000a19189c11 */ /* 0x000fc8000f8010ff */
[----:B------:R-:W-:Y:S02]  /*1f50*/  @!P1 LEA.HI.X R25, R25, UR11, R35, 0x2, P0 ;  /* 0x0000000b19199c11 */ /* 0x000fe400080f1423 */
[----:B------:R-:W-:-:S03]  /*1f60*/  IADD3 R35, P0, PT, R27, UR12, RZ ;  /* 0x0000000c1b237c10 */ /* 0x000fc6000ff1e0ff */
[----:B--2---:R0:W-:Y:S01]  /*1f70*/  @!P1 STG.E desc[UR22][R24.64], R37 ;  /* 0x0000002518009986 */ /* 0x0041e2000c101916 */
[----:B------:R-:W-:Y:S02]  /*1f80*/  ISETP.NE.AND P1, PT, R32, RZ, PT ;  /* 0x000000ff2000720c */ /* 0x000fe40003f25270 */
[----:B------:R-:W-:-:S11]  /*1f90*/  IADD3.X R34, PT, PT, R34, UR13, RZ, P0, !PT ;  /* 0x0000000d22227c10 */ /* 0x000fd600087fe4ff */
[----:B0-----:R-:W-:Y:S05]  /*1fa0*/  @P1 BRA `(.L_x_4750) ;  /* 0xfffffffc00401947 */ /* 0x001fea000383ffff */
.L_x_4749:
[----:B------:R-:W-:Y:S05]  /*1fb0*/  BSYNC.RECONVERGENT B1 ;  /* 0x0000000000017941 */ /* 0x000fea0003800200 */
.L_x_4748:
[----:B------:R-:W-:-:S09]  /*1fc0*/  ULOP3.LUT UP0, UR4, UR7, 0x3, URZ, 0xc0, !UPT ;  /* 0x0000000307047892 */ /* 0x000fd2000f80c0ff */
[----:B------:R-:W-:Y:S05]  /*1fd0*/  BRA.U !UP0, `(.L_x_4747) ;  /* 0x0000000108887547 */ /* 0x000fea000b800000 */
[----:B------:R-:W-:Y:S01]  /*1fe0*/  LOP3.LUT R24, R30, 0x1f, RZ, 0xc0, !PT ;  /* 0x0000001f1e187812 */ /* 0x000fe200078ec0ff */
[----:B------:R-:W-:Y:S01]  /*1ff0*/  IMAD.IADD R31, R6, 0x1, R31 ;  /* 0x00000001061f7824 */ /* 0x000fe200078e021f */
        /* <DEDUP_REMOVED lines=12> */
[----:B0-----:R-:W-:Y:S01]  /*20c0*/  VIADD R24, R30, 0xffffffff ;  /* 0xffffffff1e187836 */ /* 0x001fe20000000000 */
        /* <DEDUP_REMOVED lines=10> */
[----:B-1----:R-:W-:-:S05]  /*2170*/  VIADD R24, R30, 0x1e ;  /* 0x0000001e1e187836 */ /* 0x002fca0000000000 */
        /* <DEDUP_REMOVED lines=8> */
.L_x_4747:
[----:B------:R-:W-:Y:S05]  /*2200*/  BSYNC.RECONVERGENT B0 ;  /* 0x0000000000007941 */ /* 0x000fea0003800200 */
.L_x_4746:
[----:B------:R-:W3:Y:S01]  /*2210*/  LDCU.64 UR14, c[0x0][0x3c0] ;  /* 0x00007800ff0e77ac */ /* 0x000ee20008000a00 */
[----:B------:R-:W-:Y:S01]  /*2220*/  BAR.SYNC.DEFER_BLOCKING 0x0 ;  /* 0x0000000000007b1d */ /* 0x000fe20000010000 */
[----:B012---:R-:W-:Y:S01]  /*2230*/  LOP3.LUT R24, RZ, R6, RZ, 0x33, !PT ;  /* 0x00000006ff187212 */ /* 0x007fe200078e33ff */
[C---:B------:R-:W-:Y:S01]  /*2240*/  VIADD R26, R6.reuse, 0x2 ;  /* 0x00000002061a7836 */ /* 0x040fe20000000000 */
[----:B------:R-:W-:-:S03]  /*2250*/  ISETP.LT.U32.AND P0, PT, R6, UR7, PT ;  /* 0x0000000706007c0c */ /* 0x000fc6000bf01070 */
[----:B------:R-:W3:Y:S01]  /*2260*/  LDCU.64 UR16, c[0x0][0x3b8] ;  /* 0x00007700ff1077ac */ /* 0x000ee20008000a00 */
[----:B------:R-:W-:Y:S01]  /*2270*/  IMAD.IADD R24, R24, 0x1, R7 ;  /* 0x0000000118187824 */ /* 0x000fe200078e0207 */
[----:B------:R-:W-:Y:S01]  /*2280*/  BSSY.RECONVERGENT B0, `(.L_x_4751) ;  /* 0x0000082000007945 */ /* 0x000fe20003800200 */
[----:B------:R-:W-:Y:S02]  /*2290*/  IMAD.IADD R26, R7, 0x1, -R26 ;  /* 0x00000001071a7824 */ /* 0x000fe400078e0a1a */
[----:B------:R-:W-:Y:S02]  /*22a0*/  IMAD.SHL.U32 R24, R24, 0x4, RZ ;  /* 0x0000000418187824 */ /* 0x000fe400078e00ff */
[----:B------:R-:W-:-:S03]  /*22b0*/  IMAD.SHL.U32 R26, R26, 0x4, RZ ;  /* 0x000000041a1a7824 */ /* 0x000fc600078e00ff */
[----:B------:R-:W-:Y:S02]  /*22c0*/  LOP3.LUT R25, R24, 0x7c, RZ, 0xc0, !PT ;  /* 0x0000007c18197812 */ /* 0x000fe400078ec0ff */
[----:B------:R-:W-:-:S03]  /*22d0*/  LOP3.LUT R27, R26, 0x7c, RZ, 0xc0, !PT ;  /* 0x0000007c1a1b7812 */ /* 0x000fc600078ec0ff */
[C---:B------:R-:W-:Y:S02]  /*22e0*/  IMAD.IADD R30, R2.reuse, 0x1, R25 ;  /* 0x00000001021e7824 */ /* 0x040fe400078e0219 */
[----:B------:R-:W-:Y:S01]  /*22f0*/  IMAD.IADD R32, R2, 0x1, R27 ;  /* 0x0000000102207824 */ /* 0x000fe200078e021b */
        /* <DEDUP_REMOVED lines=14> */
[----:B------:R-:W-:Y:S02]  /*23e0*/  IMAD.MOV.U32 R31, RZ, RZ, RZ ;  /* 0x000000ffff1f7224 */ /* 0x000fe400078e00ff */
[----:B------:R-:W-:Y:S02]  /*23f0*/  IMAD.MOV.U32 R18, RZ, RZ, R5 ;  /* 0x000000ffff127224 */ /* 0x000fe400078e0005 */
[----:B------:R-:W-:Y:S02]  /*2400*/  VIADD R12, R12, UR7 ;  /* 0x000000070c0c7c36 */ /* 0x000fe40008000000 */
[----:B------:R-:W-:Y:S02]  /*2410*/  IMAD.MOV.U32 R35, RZ, RZ, R10 ;  /* 0x000000ffff237224 */ /* 0x000fe400078e000a */
[----:B------:R-:W-:Y:S01]  /*2420*/  IMAD.MOV.U32 R34, RZ, RZ, R16 ;  /* 0x000000ffff227224 */ /* 0x000fe200078e0010 */
[----:B------:R-:W-:-:S13]  /*2430*/  ISETP.GE.U32.AND P0, PT, R12, 0x3, PT ;  /* 0x000000030c00780c */ /* 0x000fda0003f06070 */
        /* <DEDUP_REMOVED lines=17> */
.L_x_4755:
[C---:B------:R-:W-:Y:S01]  /*2550*/  LOP3.LUT R22, R18.reuse, 0x1f, RZ, 0xc0, !PT ;  /* 0x0000001f12167812 */ /* 0x040fe200078ec0ff */
[----:B0-----:R-:W-:Y:S02]  /*2560*/  VIADD R26, R18, 0xffffffff ;  /* 0xffffffff121a7836 */ /* 0x001fe40000000000 */
[----:B------:R-:W-:Y:S01]  /*2570*/  VIADD R14, R14, 0x4 ;  /* 0x000000040e0e7836 */ /* 0x000fe20000000000 */
[----:B------:R-:W-:Y:S02]  /*2580*/  ISETP.GE.U32.AND P1, PT, R22, UR5, PT ;  /* 0x0000000516007c0c */ /* 0x000fe4000bf26070 */
[----:B------:R-:W-:-:S04]  /*2590*/  LOP3.LUT R26, R26, 0x1f, RZ, 0xc0, !PT ;  /* 0x0000001f1a1a7812 */ /* 0x000fc800078ec0ff */
[----:B------:R-:W-:-:S07]  /*25a0*/  ISETP.GE.U32.AND P0, PT, R26, UR5, PT ;  /* 0x000000051a007c0c */ /* 0x000fce000bf06070 */
[----:B------:R-:W0:Y:S01]  /*25b0*/  @!P1 LDS R37, [R12+-0x8] ;  /* 0xfffff8000c259984 */ /* 0x000e220000000800 */
[----:B------:R-:W-:-:S05]  /*25c0*/  @!P1 IADD3 R22, P2, PT, R22, R35, RZ ;  /* 0x0000002316169210 */ /* 0x000fca0007f5e0ff */
[----:B------:R-:W1:Y:S01]  /*25d0*/  @!P0 LDS R33, [R12+-0x4] ;  /* 0xfffffc000c218984 */ /* 0x000e620000000800 */
[----:B------:R-:W-:Y:S01]  /*25e0*/  @!P1 IMAD.X R25, RZ, RZ, R34, P2 ;  /* 0x000000ffff199224 */ /* 0x000fe200010e0622 */
[----:B------:R-:W-:-:S04]  /*25f0*/  @!P1 LEA R24, P2, R22, UR14, 0x2 ;  /* 0x0000000e16189c11 */ /* 0x000fc8000f8410ff */
[----:B------:R-:W-:Y:S01]  /*2600*/  @!P1 LEA.HI.X R25, R22, UR4, R25, 0x2, P2 ;  /* 0x0000000416199c11 */ /* 0x000fe200090f1419 */
[C---:B------:R-:W-:Y:S01]  /*2610*/  VIADD R22, R18.reuse, 0x1e ;  /* 0x0000001e12167836 */ /* 0x040fe20000000000 */
[----:B------:R-:W-:Y:S01]  /*2620*/  IADD3 R35, P2, PT, R35, UR12, RZ ;  /* 0x0000000c23237c10 */ /* 0x000fe2000ff5e0ff */
[----:B------:R-:W-:-:S03]  /*2630*/  VIADD R18, R18, 0x1d ;  /* 0x0000001d12127836 */ /* 0x000fc60000000000 */
[----:B------:R-:W-:Y:S02]  /*2640*/  IADD3.X R34, PT, PT, R34, UR13, RZ, P2, !PT ;  /* 0x0000000d22227c10 */ /* 0x000fe400097fe4ff */
[----:B------:R-:W-:Y:S02]  /*2650*/  @!P0 IADD3 R27, P2, PT, R26, R35, RZ ;  /* 0x000000231a1b8210 */ /* 0x000fe40007f5e0ff */
[----:B------:R-:W-:Y:S02]  /*2660*/  LOP3.LUT R22, R22, 0x1f, RZ, 0xc0, !PT ;  /* 0x0000001f16167812 */ /* 0x000fe400078ec0ff */
[----:B------:R-:W-:Y:S01]  /*2670*/  LOP3.LUT R18, R18, 0x1f, RZ, 0xc0, !PT ;  /* 0x0000001f12127812 */ /* 0x000fe200078ec0ff */
[----:B------:R-:W-:Y:S01]  /*2680*/  @!P0 IMAD.X R36, RZ, RZ, R34, P2 ;  /* 0x000000ffff248224 */ /* 0x000fe200010e0622 */
[----:B------:R-:W-:-:S04]  /*2690*/  @!P0 LEA R26, P2, R27, UR14, 0x2 ;  /* 0x0000000e1b1a8c11 */ /* 0x000fc8000f8410ff */
[----:B------:R-:W-:Y:S02]  /*26a0*/  @!P0 LEA.HI.X R27, R27, UR4, R36, 0x2, P2 ;  /* 0x000000041b1b8c11 */ /* 0x000fe400090f1424 */
[----:B------:R-:W-:Y:S01]  /*26b0*/  ISETP.GE.U32.AND P2, PT, R18, UR5, PT ;  /* 0x0000000512007c0c */ /* 0x000fe2000bf46070 */
[----:B0-----:R0:W-:Y:S01]  /*26c0*/  @!P1 STG.E desc[UR22][R24.64], R37 ;  /* 0x0000002518009986 */ /* 0x0011e2000c101916 */
[----:B------:R-:W-:-:S11]  /*26d0*/  ISETP.GE.U32.AND P1, PT, R22, UR5, PT ;  /* 0x0000000516007c0c */ /* 0x000fd6000bf26070 */
[----:B------:R-:W-:Y:S04]  /*26e0*/  @!P2 LDS R36, [R12+0x4] ;  /* 0x000004000c24a984 */ /* 0x000fe80000000800 */
[----:B-1----:R-:W-:Y:S01]  /*26f0*/  @!P0 STG.E desc[UR22][R26.64], R33 ;  /* 0x000000211a008986 */ /* 0x002fe2000c101916 */
[----:B------:R-:W-:-:S03]  /*2700*/  IADD3 R35, P0, PT, R35, UR12, RZ ;  /* 0x0000000c23237c10 */ /* 0x000fc6000ff1e0ff */
[----:B------:R1:W2:Y:S01]  /*2710*/  @!P1 LDS R37, [R12] ;  /* 0x000000000c259984 */ /* 0x0002a20000000800 */
[----:B------:R-:W-:Y:S02]  /*2720*/  IADD3.X R34, PT, PT, R34, UR13, RZ, P0, !PT ;  /* 0x0000000d22227c10 */ /* 0x000fe400087fe4ff */
[----:B------:R-:W-:-:S05]  /*2730*/  @!P1 IADD3 R22, P0, PT, R22, R35, RZ ;  /* 0x0000002316169210 */ /* 0x000fca0007f1e0ff */
[----:B0-----:R-:W-:Y:S01]  /*2740*/  @!P1 IMAD.X R25, RZ, RZ, R34, P0 ;  /* 0x000000ffff199224 */ /* 0x001fe200000e0622 */
[----:B------:R-:W-:Y:S01]  /*2750*/  @!P1 LEA R24, P0, R22, UR14, 0x2 ;  /* 0x0000000e16189c11 */ /* 0x000fe2000f8010ff */
[----:B-1----:R-:W-:-:S03]  /*2760*/  VIADD R12, R12, 0x10 ;  /* 0x000000100c0c7836 */ /* 0x002fc60000000000 */
[----:B------:R-:W-:Y:S02]  /*2770*/  @!P1 LEA.HI.X R25, R22, UR4, R25, 0x2, P0 ;  /* 0x0000000416199c11 */ /* 0x000fe400080f1419 */
[----:B------:R-:W-:-:S04]  /*2780*/  IADD3 R35, P0, PT, R35, UR12, RZ ;  /* 0x0000000c23237c10 */ /* 0x000fc8000ff1e0ff */
[----:B------:R-:W-:Y:S02]  /*2790*/  IADD3.X R34, PT, PT, R34, UR13, RZ, P0, !PT ;  /* 0x0000000d22227c10 */ /* 0x000fe400087fe4ff */
[C---:B------:R-:W-:Y:S01]  /*27a0*/  @!P2 IADD3 R22, P0, PT, R18.reuse, R35, RZ ;  /* 0x000000231216a210 */ /* 0x040fe20007f1e0ff */
[----:B------:R-:W-:-:S04]  /*27b0*/  VIADD R18, R18, 0x1f ;  /* 0x0000001f12127836 */ /* 0x000fc80000000000 */
[----:B------:R-:W-:Y:S01]  /*27c0*/  @!P2 IMAD.X R27, RZ, RZ, R34, P0 ;  /* 0x000000ffff1ba224 */ /* 0x000fe200000e0622 */
[----:B------:R-:W-:-:S04]  /*27d0*/  @!P2 LEA R26, P0, R22, UR14, 0x2 ;  /* 0x0000000e161aac11 */ /* 0x000fc8000f8010ff */
[----:B------:R-:W-:Y:S02]  /*27e0*/  @!P2 LEA.HI.X R27, R22, UR4, R27, 0x2, P0 ;  /* 0x00000004161bac11 */ /* 0x000fe400080f141b */
[----:B------:R-:W-:-:S04]  /*27f0*/  IADD3 R35, P0, PT, R35, UR12, RZ ;  /* 0x0000000c23237c10 */ /* 0x000fc8000ff1e0ff */
[----:B------:R-:W-:Y:S01]  /*2800*/  IADD3.X R34, PT, PT, R34, UR13, RZ, P0, !PT ;  /* 0x0000000d22227c10 */ /* 0x000fe200087fe4ff */
[----:B--2---:R0:W-:Y:S01]  /*2810*/  @!P1 STG.E desc[UR22][R24.64], R37 ;  /* 0x0000002518009986 */ /* 0x0041e2000c101916 */
[----:B------:R-:W-:-:S03]  /*2820*/  ISETP.NE.AND P1, PT, R14, RZ, PT ;  /* 0x000000ff0e00720c */ /* 0x000fc60003f25270 */
[----:B------:R0:W-:Y:S10]  /*2830*/  @!P2 STG.E desc[UR22][R26.64], R36 ;  /* 0x000000241a00a986 */ /* 0x0001f4000c101916 */
[----:B------:R-:W-:Y:S05]  /*2840*/  @P1 BRA `(.L_x_4755) ;  /* 0xfffffffc00401947 */ /* 0x000fea000383ffff */
.L_x_4754:
[----:B------:R-:W-:Y:S05]  /*2850*/  BSYNC.RECONVERGENT B1 ;  /* 0x0000000000017941 */ /* 0x000fea0003800200 */
.L_x_4753:
[----:B------:R-:W-:-:S09]  /*2860*/  ULOP3.LUT UP0, UR6, UR7, 0x3, URZ, 0xc0, !UPT ;  /* 0x0000000307067892 */ /* 0x000fd2000f80c0ff */
[----:B------:R-:W-:Y:S05]  /*2870*/  BRA.U !UP0, `(.L_x_4752) ;  /* 0x0000000108887547 */ /* 0x000fea000b800000 */
[----:B------:R-:W-:Y:S01]  /*2880*/  LOP3.LUT R14, R18, 0x1f, RZ, 0xc0, !PT ;  /* 0x0000001f120e7812 */ /* 0x000fe200078ec0ff */
[----:B------:R-:W-:Y:S01]  /*2890*/  IMAD.IADD R31, R6, 0x1, R31 ;  /* 0x00000001061f7824 */ /* 0x000fe200078e021f */
[----:B------:R-:W-:Y:S02]  /*28a0*/  UISETP.NE.AND UP0, UPT, UR6, 0x1, UPT ;  /* 0x000000010600788c */ /* 0x000fe4000bf05270 */
[----:B------:R-:W-:Y:S01]  /*28b0*/  ISETP.GE.U32.AND P0, PT, R14, UR5, PT ;  /* 0x000000050e007c0c */ /* 0x000fe2000bf06070 */
[----:B------:R-:W-:-:S12]  /*28c0*/  IMAD R12, R31, 0x4, R2 ;  /* 0x000000041f0c7824 */ /* 0x000fd800078e0202 */
[----:B0-----:R-:W0:Y:S01]  /*28d0*/  @!P0 LDS R27, [R12] ;  /* 0x000000000c1b8984 */ /* 0x001e220000000800 */
        /* <DEDUP_REMOVED lines=8> */
[----:B-1----:R-:W-:Y:S01]  /*2960*/  VIADD R24, R18, 0xffffffff ;  /* 0xffffffff12187836 */ /* 0x002fe20000000000 */
        /* <DEDUP_REMOVED lines=11> */
[----:B--2---:R-:W-:-:S04]  /*2a20*/  LOP3.LUT R25, R18, 0x1f, RZ, 0xc0, !PT ;  /* 0x0000001f12197812 */ /* 0x004fc800078ec0ff */
[----:B------:R-:W-:-:S13]  /*2a30*/  ISETP.GE.U32.AND P0, PT, R25, UR5, PT ;  /* 0x0000000519007c0c */ /* 0x000fda000bf06070 */
[----:B------:R-:W0:Y:S01]  /*2a40*/  @!P0 LDS R27, [R12+0x8] ;  /* 0x000008000c1b8984 */ /* 0x000e220000000800 */
[----:B------:R-:W-:-:S04]  /*2a50*/  @!P0 IADD3 R14, P1, P2, R25, UR12, R14 ;  /* 0x0000000c190e8c10 */ /* 0x000fc8000fa3e00e */
[----:B------:R-:W-:Y:S02]  /*2a60*/  @!P0 IADD3.X R25, PT, PT, RZ, UR13, R22, P1, P2 ;  /* 0x0000000dff198c10 */ /* 0x000fe40008fe4416 */
[----:B------:R-:W-:-:S04]  /*2a70*/  @!P0 LEA R24, P1, R14, UR14, 0x2 ;  /* 0x0000000e0e188c11 */ /* 0x000fc8000f8210ff */
[----:B------:R-:W-:-:S05]  /*2a80*/  @!P0 LEA.HI.X R25, R14, UR4, R25, 0x2, P1 ;  /* 0x000000040e198c11 */ /* 0x000fca00088f1419 */
[----:B0-----:R3:W-:Y:S04]  /*2a90*/  @!P0 STG.E desc[UR22][R24.64], R27 ;  /* 0x0000001b18008986 */ /* 0x0017e8000c101916 */
.L_x_4752:
[----:B------:R-:W-:Y:S05]  /*2aa0*/  BSYNC.RECONVERGENT B0 ;  /* 0x0000000000007941 */ /* 0x000fea0003800200 */
.L_x_4751:
[----:B------:R-:W-:Y:S01]  /*2ab0*/  BAR.SYNC.DEFER_BLOCKING 0x0 ;  /* 0x0000000000007b1d */ /* 0x000fe20000010000 */
[----:B------:R-:W-:-:S05]  /*2ac0*/  ISETP.LT.U32.AND P1, PT, R6, UR7, PT ;  /* 0x0000000706007c0c */ /* 0x000fca000bf21070 */
[----:B------:R-:W0:Y:S01]  /*2ad0*/  LDCU.64 UR8, c[0x0][0x3c0] ;  /* 0x00007800ff0877ac */ /* 0x000e220008000a00 */
[----:B------:R-:W-:Y:S01]  /*2ae0*/  BSSY.RECONVERGENT B0, `(.L_x_4756) ;  /* 0x0000070000007945 */ /* 0x000fe20003800200 */
[----:B------:R4:W-:Y:S01]  /*2af0*/  STS [R0], R9 ;  /* 0x0000000900007388 */ /* 0x0009e20000000800 */
[----:B0-----:R-:W-:-:S03]  /*2b00*/  IADD3 R12, P0, PT, R10, UR8, RZ ;  /* 0x000000080a0c7c10 */ /* 0x001fc6000ff1e0ff */
[----:B------:R4:W-:Y:S01]  /*2b10*/  STS [R30], R11 ;  /* 0x0000000b1e007388 */ /* 0x0009e20000000800 */
[----:B------:R-:W-:-:S03]  /*2b20*/  IADD3.X R14, PT, PT, R16, UR9, RZ, P0, !PT ;  /* 0x00000009100e7c10 */ /* 0x000fc600087fe4ff */
[----:B------:R4:W-:Y:S04]  /*2b30*/  STS [R32], R17 ;  /* 0x0000001120007388 */ /* 0x0009e80000000800 */
[----:B------:R4:W-:Y:S01]  /*2b40*/  STS [R8], R21 ;  /* 0x0000001508007388 */ /* 0x0009e20000000800 */
[----:B------:R-:W-:Y:S06]  /*2b50*/  BAR.SYNC.DEFER_BLOCKING 0x0 ;  /* 0x0000000000007b1d */ /* 0x000fec0000010000 */
[----:B------:R-:W-:Y:S05]  /*2b60*/  @!P1 BRA `(.L_x_4757) ;  /* 0x00000004009c9947 */ /* 0x000fea0003800000 */
[----:B------:R-:W-:Y:S01]  /*2b70*/  ISETP.GE.U32.AND P1, PT, R29, 0x3, PT ;  /* 0x000000031d00780c */ /* 0x000fe20003f26070 */
[----:B----4-:R-:W-:Y:S01]  /*2b80*/  IMAD.U32 R9, RZ, RZ, UR7 ;  /* 0x00000007ff097e24 */ /* 0x010fe2000f8e00ff */
[----:B------:R-:W-:Y:S01]  /*2b90*/  BSSY.RECONVERGENT B1, `(.L_x_4758) ;  /* 0x0000041000017945 */ /* 0x000fe20003800200 */
[----:B------:R-:W-:Y:S02]  /*2ba0*/  IMAD.MOV.U32 R21, RZ, RZ, RZ ;  /* 0x000000ffff157224 */ /* 0x000fe400078e00ff */
[----:B------:R-:W-:Y:S01]  /*2bb0*/  IMAD.MOV.U32 R26, RZ, RZ, R5 ;  /* 0x000000ffff1a7224 */ /* 0x000fe200078e0005 */
[----:B------:R-:W-:Y:S01]  /*2bc0*/  LOP3.LUT R9, R9, 0x3, RZ, 0xc0, !PT ;  /* 0x0000000309097812 */ /* 0x000fe200078ec0ff */
[----:B-123--:R-:W-:Y:S02]  /*2bd0*/  IMAD.MOV.U32 R24, RZ, RZ, R12 ;  /* 0x000000ffff187224 */ /* 0x00efe400078e000c */
        /* <DEDUP_REMOVED lines=12> */
.L_x_4760:
        /* <DEDUP_REMOVED lines=27> */
[----:B------:R-:W-:-:S04]  /*2e50*/  @!P3 LEA R24, P4, R17, UR10, 0x2 ;  /* 0x0000000a1118bc11 */ /* 0x000fc8000f8810ff */
[----:B------:R-:W-:Y:S02]  /*2e60*/  @!P3 LEA.HI.X R25, R17, UR11, R34, 0x2, P4 ;  /* 0x0000000b1119bc11 */ /* 0x000fe4000a0f1422 */
[----:B------:R-:W-:Y:S02]  /*2e70*/  IADD3.X R17, PT, PT, R36, UR13, RZ, P5, !PT ;  /* 0x0000000d24117c10 */ /* 0x000fe4000affe4ff */
[----:B0-----:R-:W-:Y:S01]  /*2e80*/  @!P2 IADD3 R10, P4, PT, R16, R37, RZ ;  /* 0x00000025100aa210 */ /* 0x001fe20007f9e0ff */
[----:B-1----:R0:W-:Y:S01]  /*2e90*/  @!P3 STG.E desc[UR22][R24.64], R33 ;  /* 0x000000211800b986 */ /* 0x0021e2000c101916 */
[----:B------:R-:W-:Y:S02]  /*2ea0*/  IADD3 R35, P5, PT, R37, UR12, RZ ;  /* 0x0000000c25237c10 */ /* 0x000fe4000ffbe0ff */
[----:B------:R-:W-:Y:S02]  /*2eb0*/  @!P2 LEA R16, P3, R10, UR10, 0x2 ;  /* 0x0000000a0a10ac11 */ /* 0x000fe4000f8610ff */
[----:B------:R-:W-:Y:S01]  /*2ec0*/  IADD3.X R34, PT, PT, R17, UR13, RZ, P5, !PT ;  /* 0x0000000d11227c10 */ /* 0x000fe2000affe4ff */
[----:B------:R-:W-:Y:S01]  /*2ed0*/  @!P2 IMAD.X R17, RZ, RZ, R17, P4 ;  /* 0x000000ffff11a224 */ /* 0x000fe200020e0611 */
[C---:B------:R-:W-:Y:S01]  /*2ee0*/  @!P1 IADD3 R11, P4, PT, R26.reuse, R35, RZ ;  /* 0x000000231a0b9210 */ /* 0x040fe20007f9e0ff */
[----:B------:R-:W-:-:S03]  /*2ef0*/  VIADD R26, R26, 0x1f ;  /* 0x0000001f1a1a7836 */ /* 0x000fc60000000000 */
        /* <DEDUP_REMOVED lines=10> */
.L_x_4759:
[----:B------:R-:W-:Y:S05]  /*2fa0*/  BSYNC.RECONVERGENT B1 ;  /* 0x0000000000017941 */ /* 0x000fea0003800200 */
.L_x_4758:
        /* <DEDUP_REMOVED lines=35> */
.L_x_4757:
[----:B------:R-:W-:Y:S05]  /*31e0*/  BSYNC.RECONVERGENT B0 ;  /* 0x0000000000007941 */ /* 0x000fea0003800200 */
.L_x_4756:
[----:B------:R-:W-:Y:S01]  /*31f0*/  BAR.SYNC.DEFER_BLOCKING 0x0 ;  /* 0x0000000000007b1d */ /* 0x000fe20000010000 */
[----:B------:R-:W-:Y:S02]  /*3200*/  ISETP.LT.U32.AND P0, PT, R6, UR7, PT ;  /* 0x0000000706007c0c */ /* 0x000fe4000bf01070 */
[----:B0---4-:R-:W-:-:S03]  /*3210*/  SHF.R.U32.HI R9, RZ, 0x5, R7 ;  /* 0x00000005ff097819 */ /* 0x011fc60000011607 */
        /* <DEDUP_REMOVED lines=14> */
[----:B-1----:R-:W-:Y:S02]  /*3300*/  IMAD.SHL.U32 R11, R9, 0x10, RZ ;  /* 0x00000010090b7824 */ /* 0x002fe400078e00ff */
[----:B------:R-:W-:Y:S02]  /*3310*/  IMAD.IADD R15, R20, 0x1, -R13 ;  /* 0x00000001140f7824 */ /* 0x000fe400078e0a0d */
[----:B------:R-:W-:Y:S02]  /*3320*/  IMAD R8, R4, 0x84, R11 ;  /* 0x0000008404087824 */ /* 0x000fe400078e020b */
[----:B------:R-:W-:-:S03]  /*3330*/  IMAD.MOV R0, RZ, RZ, -R15 ;  /* 0x000000ffff007224 */ /* 0x000fc600078e0a0f */
[----:B------:R-:W-:-:S07]  /*3340*/  IADD3 R3, PT, PT, R8, 0x8, R3 ;  /* 0x0000000808037810 */ /* 0x000fce0007ffe003 */
.L_x_4765:
[C---:B------:R-:W-:Y:S01]  /*3350*/  VIADD R8, R5.reuse, 0xffffffff ;  /* 0xffffffff05087836 */ /* 0x040fe20000000000 */
[C---:B0-----:R-:W-:Y:S01]  /*3360*/  LOP3.LUT R17, R5.reuse, 0x1f, RZ, 0xc0, !PT ;  /* 0x0000001f05117812 */ /* 0x041fe200078ec0ff */
        /* <DEDUP_REMOVED lines=13> */
[----:B--23--:R-:W1:Y:S02]  /*3440*/  @!P3 LDS R25, [R3+-0x4] ;  /* 0xfffffc000319b984 */ /* 0x00ce640000000800 */
[----:B------:R-:W-:Y:S01]  /*3450*/  @!P4 IMAD.X R11, RZ, RZ, R14, P6 ;  /* 0x000000ffff0bc224 */ /* 0x000fe200030e060e */
[----:B------:R-:W-:Y:S01]  /*3460*/  @!P4 LEA R10, P6, R8, UR14, 0x2 ;  /* 0x0000000e080acc11 */ /* 0x000fe2000f8c10ff */
[----:B------:R-:W2:Y:S01]  /*3470*/  @!P2 LDS R27, [R3] ;  /* 0x00000000031ba984 */ /* 0x000ea20000000800 */
[----:B------:R-:W-:Y:S02]  /*3480*/  IADD3.X R14, PT, PT, R14, UR13, RZ, P5, !PT ;  /* 0x0000000d0e0e7c10 */ /* 0x000fe4000affe4ff */
[----:B------:R-:W-:Y:S01]  /*3490*/  @!P4 LEA.HI.X R11, R8, UR4, R11, 0x2, P6 ;  /* 0x00000004080bcc11 */ /* 0x000fe2000b0f140b */
[----:B------:R3:W4:Y:S01]  /*34a0*/  @!P1 LDS R29, [R3+0x4] ;  /* 0x00000400031d9984 */ /* 0x0007220000000800 */
        /* <DEDUP_REMOVED lines=8> */
[----:B------:R-:W-:-:S03]  /*3530*/  IADD3 R12, P6, PT, R12, UR12, RZ ;  /* 0x0000000c0c0c7c10 */ /* 0x000fc6000ffde0ff */
[----:B------:R-:W-:Y:S01]  /*3540*/  @!P2 IMAD.X R19, RZ, RZ, R14, P5 ;  /* 0x000000ffff13a224 */ /* 0x000fe200028e060e */
[----:B------:R-:W-:Y:S02]  /*3550*/  @!P2 LEA R18, P5, R8, UR14, 0x2 ;  /* 0x0000000e0812ac11 */ /* 0x000fe4000f8a10ff */
[----:B------:R-:W-:Y:S02]  /*3560*/  IADD3.X R14, PT, PT, R14, UR13, RZ, P6, !PT ;  /* 0x0000000d0e0e7c10 */ /* 0x000fe4000b7fe4ff */
[----:B------:R-:W-:Y:S02]  /*3570*/  @!P2 LEA.HI.X R19, R8, UR4, R19, 0x2, P5 ;  /* 0x000000040813ac11 */ /* 0x000fe4000a8f1413 */
[C---:B------:R-:W-:Y:S01]  /*3580*/  @!P1 IADD3 R8, P5, PT, R5.reuse, R12, RZ ;  /* 0x0000000c05089210 */ /* 0x040fe20007fbe0ff */
[----:B------:R-:W-:Y:S01]  /*3590*/  VIADD R5, R5, 0x1f ;  /* 0x0000001f05057836 */ /* 0x000fe20000000000 */
[----:B0-----:R0:W-:Y:S03]  /*35a0*/  @!P4 STG.E desc[UR22][R10.64], R23 ;  /* 0x000000170a00c986 */ /* 0x0011e6000c101916 */
        /* <DEDUP_REMOVED lines=10> */
.L_x_4764:
[----:B------:R-:W-:Y:S05]  /*3650*/  BSYNC.RECONVERGENT B1 ;  /* 0x0000000000017941 */ /* 0x000fea0003800200 */
.L_x_4763:
[----:B------:R-:W-:Y:S05]  /*3660*/  @!P0 BRA `(.L_x_4762) ;  /* 0x0000000000888947 */ /* 0x000fea0003800000 */
[----:B------:R-:W-:Y:S01]  /*3670*/  LOP3.LUT R3, R5, 0x1f, RZ, 0xc0, !PT ;  /* 0x0000001f05037812 */ /* 0x000fe200078ec0ff */
[----:B------:R-:W-:-:S03]  /*3680*/  IMAD.IADD R15, R6, 0x1, R15 ;  /* 0x00000001060f7824 */ /* 0x000fc600078e020f */
[----:B------:R-:W-:Y:S01]  /*3690*/  ISETP.GE.U32.AND P0, PT, R3, UR5, PT ;  /* 0x0000000503007c0c */ /* 0x000fe2000bf06070 */
[----:B------:R-:W-:-:S12]  /*36a0*/  IMAD R15, R15, 0x4, R2 ;  /* 0x000000040f0f7824 */ /* 0x000fd800078e0202 */
[----:B01----:R-:W0:Y:S01]  /*36b0*/  @!P0 LDS R11, [R15] ;  /* 0x000000000f0b8984 */ /* 0x003e220000000800 */
        /* <DEDUP_REMOVED lines=29> */
.L_x_4762:
[----:B------:R-:W-:Y:S05]  /*3890*/  BSYNC.RECONVERGENT B0 ;  /* 0x0000000000007941 */ /* 0x000fea0003800200 */
.L_x_4761:
[----:B------:R-:W5:Y:S02]  /*38a0*/  LDCU.64 UR4, c[0x0][0x3a8] ;  /* 0x00007500ff0477ac */ /* 0x000f640008000a00 */
[----:B-----5:R-:W-:-:S04]  /*38b0*/  UISETP.NE.U32.AND UP0, UPT, UR4, URZ, UPT ;  /* 0x000000ff0400728c */ /* 0x020fc8000bf05070 */
[----:B------:R-:W-:Y:S01]  /*38c0*/  UISETP.NE.AND.EX UP0, UPT, UR5, URZ, UPT, UP0 ;  /* 0x000000ff0500728c */ /* 0x000fe2000bf05300 */
[----:B------:R-:W-:Y:S08]  /*38d0*/  BAR.SYNC.DEFER_BLOCKING 0x0 ;  /* 0x0000000000007b1d */ /* 0x000ff00000010000 */
[----:B------:R-:W-:Y:S05]  /*38e0*/  BRA.U !UP0, `(.L_x_4766) ;  /* 0x0000000108a07547 */ /* 0x000fea000b800000 */
[----:B----4-:R-:W4:Y:S01]  /*38f0*/  SHFL.DOWN PT, R3, R28, 0x10, 0x1f ;  /* 0x0a001f001c037f89 */ /* 0x010f2200000e0000 */
[----:B------:R-:W-:Y:S01]  /*3900*/  ISETP.NE.AND P0, PT, R4, RZ, PT ;  /* 0x000000ff0400720c */ /* 0x000fe20003f05270 */
[----:B------:R-:W-:-:S12]  /*3910*/  BSSY B0, `(.L_x_4766) ;  /* 0x0000025000007945 */ /* 0x000fd80003800000 */
[----:B0-----:R-:W0:Y:S01]  /*3920*/  @!P0 S2R R13, SR_CgaCtaId ;  /* 0x00000000000d8919 */ /* 0x001e220000008800 */
[----:B------:R-:W-:Y:S02]  /*3930*/  @!P0 MOV R4, 0x400 ;  /* 0x0000040000048802 */ /* 0x000fe40000000f00 */
[----:B----4-:R-:W-:-:S05]  /*3940*/  FMNMX R3, R28, R3, !PT ;  /* 0x000000031c037209 */ /* 0x010fca0007800000 */
[----:B------:R-:W4:Y:S01]  /*3950*/  SHFL.DOWN PT, R0, R3, 0x8, 0x1f ;  /* 0x09001f0003007f89 */ /* 0x000f2200000e0000 */
[----:B0-----:R-:W-:-:S05]  /*3960*/  @!P0 LEA R4, R13, R4, 0x18 ;  /* 0x000000040d048211 */ /* 0x001fca00078ec0ff */
[----:B------:R-:W-:Y:S01]  /*3970*/  @!P0 IMAD R4, R9, 0x4, R4 ;  /* 0x0000000409048824 */ /* 0x000fe200078e0204 */
[----:B----4-:R-:W-:-:S05]  /*3980*/  FMNMX R0, R3, R0, !PT ;  /* 0x0000000003007209 */ /* 0x010fca0007800000 */
[----:B------:R-:W0:Y:S02]  /*3990*/  SHFL.DOWN PT, R5, R0, 0x4, 0x1f ;  /* 0x08801f0000057f89 */ /* 0x000e2400000e0000 */
[----:B0-----:R-:W-:-:S05]  /*39a0*/  FMNMX R5, R0, R5, !PT ;  /* 0x0000000500057209 */ /* 0x001fca0007800000 */
[----:B------:R-:W0:Y:S02]  /*39b0*/  SHFL.DOWN PT, R2, R5, 0x2, 0x1f ;  /* 0x08401f0005027f89 */ /* 0x000e2400000e0000 */
[----:B0-----:R-:W-:-:S05]  /*39c0*/  FMNMX R2, R5, R2, !PT ;  /* 0x0000000205027209 */ /* 0x001fca0007800000 */
[----:B-1----:R-:W0:Y:S02]  /*39d0*/  SHFL.DOWN PT, R11, R2, 0x1, 0x1f ;  /* 0x08201f00020b7f89 */ /* 0x002e2400000e0000 */
        /* <DEDUP_REMOVED lines=19> */
.L_x_4774:
[----:B------:R-:W-:Y:S02]  /*3b10*/  ISETP.NE.AND P0, PT, R7, RZ, PT ;  /* 0x000000ff0700720c */ /* 0x000fe40003f05270 */
[----:B-1----:R-:W-:-:S11]  /*3b20*/  FMNMX R5, R2, R5, !PT ;  /* 0x0000000502057209 */ /* 0x002fd60007800000 */
[----:B------:R-:W-:Y:S05]  /*3b30*/  @P0 BRA `(.L_x_4767) ;  /* 0x0000000000080947 */ /* 0x000fea0003800000 */
[----:B0-----:R-:W0:Y:S02]  /*3b40*/  LDC.64 R2, c[0x0][0x3a8] ;  /* 0x0000ea00ff027b82 */ /* 0x001e240000000a00 */
[----:B0-----:R1:W-:Y:S02]  /*3b50*/  REDG.E.MAX.S32.STRONG.GPU desc[UR22][R2.64], R5 ;  /* 0x000000050200798e */ /* 0x0013e4000d12e316 */
.L_x_4767:
[----:B------:R-:W-:Y:S05]  /*3b60*/  BSYNC B0 ;  /* 0x0000000000007941 */ /* 0x000fea0003800000 */
.L_x_4766:
[----:B------:R-:W5:Y:S01]  /*3b70*/  S2UR UR6, SR_CTAID.X ;  /* 0x00000000000679c3 */ /* 0x000f620000002500 */
[----:B------:R-:W0:Y:S02]  /*3b80*/  LDCU.64 UR4, c[0x0][0x3b0] ;  /* 0x00007600ff0477ac */ /* 0x000e240008000a00 */
[----:B0-----:R-:W-:Y:S02]  /*3b90*/  ISETP.EQ.U32.AND P1, PT, RZ, UR4, PT ;  /* 0x00000004ff007c0c */ /* 0x001fe4000bf22070 */
        /* <DEDUP_REMOVED lines=9> */
[----:B-1234-:R-:W-:Y:S05]  /*3c30*/  CALL.REL.NOINC `($__internal_97_$__cuda_sm20_rcp_rn_f32_slowpath) ;  /* 0x0000000400987944 */ /* 0x01efea0003c00000 */
[----:B------:R-:W-:Y:S05]  /*3c40*/  BRA `(.L_x_4770) ;  /* 0x0000000000147947 */ /* 0x000fea0003800000 */
.L_x_4769:
[----:B-1--4-:R-:W0:Y:S01]  /*3c50*/  MUFU.RCP R5, UR29 ;  /* 0x0000001d00057d08 */ /* 0x012e220008001000 */
[----:B------:R-:W-:-:S04]  /*3c60*/  IMAD.U32 R0, RZ, RZ, UR29 ;  /* 0x0000001dff007e24 */ /* 0x000fc8000f8e00ff */
[----:B0-----:R-:W-:-:S04]  /*3c70*/  FFMA R0, R5, R0, -1 ;  /* 0xbf80000005007423 */ /* 0x001fc80000000000 */
[----:B------:R-:W-:-:S04]  /*3c80*/  FADD.FTZ R0, -R0, -RZ ;  /* 0x800000ff00007221 */ /* 0x000fc80000010100 */
[----:B------:R-:W-:-:S07]  /*3c90*/  FFMA R5, R5, R0, R5 ;  /* 0x0000000005057223 */ /* 0x000fce0000000005 */
.L_x_4770:
[----:B------:R-:W0:Y:S02]  /*3ca0*/  LDC.64 R2, c[0x0][0x3b0] ;  /* 0x0000ec00ff027b82 */ /* 0x000e240000000a00 */
[----:B0-----:R-:W-:Y:S01]  /*3cb0*/  STG.E desc[UR22][R2.64], R5 ;  /* 0x0000000502007986 */ /* 0x001fe2000c101916 */
[----:B------:R-:W-:Y:S05]  /*3cc0*/  EXIT ;  /* 0x000000000000794d */ /* 0x000fea0003800000 */
.L_x_4768:
[----:B------:R-:W-:Y:S02]  /*3cd0*/  IMAD.MOV.U32 R9, RZ, RZ, 0x4 ;  /* 0x00000004ff097424 */ /* 0x000fe400078e00ff */
[----:B------:R-:W-:Y:S02]  /*3ce0*/  IMAD.MOV.U32 R11, RZ, RZ, 0x1f ;  /* 0x0000001fff0b7424 */ /* 0x000fe400078e00ff */
[----:B------:R-:W-:-:S07]  /*3cf0*/  IMAD.MOV.U32 R4, RZ, RZ, -0x1 ;  /* 0xffffffffff047424 */ /* 0x000fce00078e00ff */
[----:B0123--:R-:W-:Y:S05]  /*3d00*/  WARPSYNC.COLLECTIVE R4, `(.L_x_4771) ;  /* 0x0000000004087348 */ /* 0x00ffea0003c00000 */
[----:B-1----:R1:W4:Y:S02]  /*3d10*/  SHFL.DOWN P0, R5, R0, R9, R11 ;  /* 0x0800000900057389 */ /* 0x002324000000000b */
[----:B01234-:R-:W-:Y:S05]  /*3d20*/  ENDCOLLECTIVE ;  /* 0x000000000000791b */ /* 0x01ffea0003800000 */
.L_x_4771:
[----:B------:R-:W-:Y:S02]  /*3d30*/  IMAD.MOV.U32 R9, RZ, RZ, 0x2 ;  /* 0x00000002ff097424 */ /* 0x000fe400078e00ff */
[----:B------:R-:W-:-:S05]  /*3d40*/  IMAD.MOV.U32 R3, RZ, RZ, R5 ;  /* 0x000000ffff037224 */ /* 0x000fca00078e0005 */
[----:B------:R-:W-:-:S05]  /*3d50*/  FMNMX R3, R3, R0, !PT ;  /* 0x0000000003037209 */ /* 0x000fca0007800000 */
[----:B------:R-:W-:-:S07]  /*3d60*/  IMAD.MOV.U32 R0, RZ, RZ, R3 ;  /* 0x000000ffff007224 */ /* 0x000fce00078e0003 */
[----:B------:R-:W-:Y:S05]  /*3d70*/  WARPSYNC.COLLECTIVE R4, `(.L_x_4772) ;  /* 0x0000000004087348 */ /* 0x000fea0003c00000 */
[----:B------:R0:W1:Y:S02]  /*3d80*/  SHFL.DOWN P0, R5, R0, R9, R11 ;  /* 0x0800000900057389 */ /* 0x000064000000000b */
[----:B01----:R-:W-:Y:S05]  /*3d90*/  ENDCOLLECTIVE ;  /* 0x000000000000791b */ /* 0x003fea0003800000 */
.L_x_4772:
[----:B------:R-:W-:Y:S02]  /*3da0*/  IMAD.MOV.U32 R9, RZ, RZ, 0x1 ;  /* 0x00000001ff097424 */ /* 0x000fe400078e00ff */
[----:B------:R-:W-:-:S05]  /*3db0*/  IMAD.MOV.U32 R2, RZ, RZ, R5 ;  /* 0x000000ffff027224 */ /* 0x000fca00078e0005 */
[----:B------:R-:W-:-:S05]  /*3dc0*/  FMNMX R2, R3, R2, !PT ;  /* 0x0000000203027209 */ /* 0x000fca0007800000 */
[----:B------:R-:W-:-:S07]  /*3dd0*/  IMAD.MOV.U32 R0, RZ, RZ, R2 ;  /* 0x000000ffff007224 */ /* 0x000fce00078e0002 */
[----:B------:R-:W-:Y:S05]  /*3de0*/  WARPSYNC.COLLECTIVE R4, `(.L_x_4773) ;  /* 0x0000000004087348 */ /* 0x000fea0003c00000 */
[----:B------:R0:W1:Y:S02]  /*3df0*/  SHFL.DOWN P0, R5, R0, R9, R11 ;  /* 0x0800000900057389 */ /* 0x000064000000000b */
[----:B01----:R-:W-:Y:S05]  /*3e00*/  ENDCOLLECTIVE ;  /* 0x000000000000791b */ /* 0x003fea0003800000 */
.L_x_4773:
[----:B------:R-:W-:Y:S05]  /*3e10*/  BRA `(.L_x_4774) ;  /* 0xfffffffc003c7947 */ /* 0x000fea000383ffff */
        .weak           $__internal_96_$__cuda_sm20_div_u64
        .type           $__internal_96_$__cuda_sm20_div_u64,@function
        .size           $__internal_96_$__cuda_sm20_div_u64,($__internal_97_$__cuda_sm20_rcp_rn_f32_slowpath - $__internal_96_$__cuda_sm20_div_u64)
$__internal_96_$__cuda_sm20_div_u64:
        /* <DEDUP_REMOVED lines=71> */
[----:B------:R-:W-:Y:S11]  /*4290*/  RET.REL.NODEC R2 `(_ZN18transformer_engine6detail43dgated_act_cast_transpose_kernel_notalignedILi2ELi1Ef6__halffNS_5EmptyEXadL_ZNS_6dsreluIffEET_T0_RKS3_EEXadL_ZNS_5sreluIffEES5_S6_S8_EEEEvPKT2_SC_PT3_SE_PKT1_PSF_SI_mmm) ;  /* 0xffffffbc02587950 */ /* 0x000ff60003c3ffff */
        .weak           $__internal_97_$__cuda_sm20_rcp_rn_f32_slowpath
        .type           $__internal_97_$__cuda_sm20_rcp_rn_f32_slowpath,@function
        .size           $__internal_97_$__cuda_sm20_rcp_rn_f32_slowpath,(.L_x_29398 - $__internal_97_$__cuda_sm20_rcp_rn_f32_slowpath)
$__internal_97_$__cuda_sm20_rcp_rn_f32_slowpath:
        /* <DEDUP_REMOVED lines=15> */
.L_x_4775:
        /* <DEDUP_REMOVED lines=33> */
.L_x_4777:
[----:B------:R0:W1:Y:S02]  /*45a0*/  MUFU.RCP R2, R0 ;  /* 0x0000000000027308 */ /* 0x0000640000001000 */
.L_x_4776:
[----:B-1-3--:R-:W-:Y:S02]  /*45b0*/  IMAD.MOV.U32 R5, RZ, RZ, R2 ;  /* 0x000000ffff057224 */ /* 0x00afe400078e0002 */
[----:B------:R-:W-:Y:S02]  /*45c0*/  IMAD.MOV.U32 R2, RZ, RZ, R7 ;  /* 0x000000ffff027224 */ /* 0x000fe400078e0007 */
[----:B------:R-:W-:-:S04]  /*45d0*/  IMAD.MOV.U32 R3, RZ, RZ, 0x0 ;  /* 0x00000000ff037424 */ /* 0x000fc800078e00ff */
[----:B0-2---:R-:W-:Y:S05]  /*45e0*/  RET.REL.NODEC R2 `(_ZN18transformer_engine6detail43dgated_act_cast_transpose_kernel_notalignedILi2ELi1Ef6__halffNS_5EmptyEXadL_ZNS_6dsreluIffEET_T0_RKS3_EEXadL_ZNS_5sreluIffEES5_S6_S8_EEEEvPKT2_SC_PT3_SE_PKT1_PSF_SI_mmm) ;  /* 0xffffffb802847950 */ /* 0x005fea0003c3ffff */
.L_x_4778:
        /* <DEDUP_REMOVED lines=9> */
.L_x_29398:


//--------------------- .text._ZN18transformer_engine6detail32dgated_act_cast_transpose_kernelILi2ELi1Ef6__halffNS_5EmptyEXadL_ZNS_6dsreluIffEET_T0_RKS3_EEXadL_ZNS_5sreluIffEES5_S6_S8_EEEEvPKT2_SC_PT3_SE_PKT1_PSF_SI_mmm --------------------------
	.section	.text._ZN18transformer_engine6detail32dgated_act_cast_transpose_kernelILi2ELi1Ef6__halffNS_5EmptyEXadL_ZNS_6dsreluIffEET_T0_RKS3_EEXadL_ZNS_5sreluIffEES5_S6_S8_EEEEvPKT2_SC_PT3_SE_PKT1_PSF_SI_mmm,"ax",@progbits
	.align	128
        .global         _ZN18transformer_engine6detail32dgated_act_cast_transpose_kernelILi2ELi1Ef6__halffNS_5EmptyEXadL_ZNS_6dsreluIffEET_T0_RKS3_EEXadL_ZNS_5sreluIffEES5_S6_S8_EEEEvPKT2_SC_PT3_SE_PKT1_PSF_SI_mmm
        .type           _ZN18transformer_engine6detail32dgated_act_cast_transpose_kernelILi2ELi1Ef6__halffNS_5EmptyEXadL_ZNS_6dsreluIffEET_T0_RKS3_EEXadL_ZNS_5sreluIffEES5_S6_S8_EEEEvPKT2_SC_PT3_SE_PKT1_PSF_SI_mmm,@function
        .size           _ZN18transformer_engine6detail32dgated_act_cast_transpose_kernelILi2ELi1Ef6__halffNS_5EmptyEXadL_ZNS_6dsreluIffEET_T0_RKS3_EEXadL_ZNS_5sreluIffEES5_S6_S8_EEEEvPKT2_SC_PT3_SE_PKT1_PSF_SI_mmm,(.L_x_29400 - _ZN18transformer_engine6detail32dgated_act_cast_transpose_kernelILi2ELi1Ef6__halffNS_5EmptyEXadL_ZNS_6dsreluIffEET_T0_RKS3_EEXadL_ZNS_5sreluIffEES5_S6_S8_EEEEvPKT2_SC_PT3_SE_PKT1_PSF_SI_mmm)
        .other          _ZN18transformer_engine6detail32dgated_act_cast_transpose_kernelILi2ELi1Ef6__halffNS_5EmptyEXadL_ZNS_6dsreluIffEET_T0_RKS3_EEXadL_ZNS_5sreluIffEES5_S6_S8_EEEEvPKT2_SC_PT3_SE_PKT1_PSF_SI_mmm,@"STO_CUDA_ENTRY STV_DEFAULT"
_ZN18transformer_engine6detail32dgated_act_cast_transpose_kernelILi2ELi1Ef6__halffNS_5EmptyEXadL_ZNS_6dsreluIffEET_T0_RKS3_EEXadL_ZNS_5sreluIffEES5_S6_S8_EEEEvPKT2_SC_PT3_SE_PKT1_PSF_SI_mmm:
.text._ZN18transformer_engine6detail32dgated_act_cast_transpose_kernelILi2ELi1Ef6__halffNS_5EmptyEXadL_ZNS_6dsreluIffEET_T0_RKS3_EEXadL_ZNS_5sreluIffEES5_S6_S8_EEEEvPKT2_SC_PT3_SE_PKT1_PSF_SI_mmm:
        /* <DEDUP_REMOVED lines=39> */
.L_x_4779:
[----:B------:R-:W-:-:S07]  /*0270*/  MOV R4, 0x290 ;  /* 0x0000029000047802 */ /* 0x000fce0000000f00 */
[----:B------:R-:W-:Y:S05]  /*0280*/  CALL.REL.NOINC `($__internal_98_$__cuda_sm20_div_u64) ;  /* 0x0000002000107944 */ /* 0x000fea0003c00000 */
        /* <DEDUP_REMOVED lines=11> */
.L_x_4780:
        /* <DEDUP_REMOVED lines=18> */
[----:B------:R-:W-:Y:S02]  /*0460*/  ULOP3.LUT UR24, UR13, 0x7fffffff, URZ, 0xc0, !UPT ;  /* 0x7fffffff0d187892 */ /* 0x000fe4000f8ec0ff */
[----:B------:R-:W-:Y:S01]  /*0470*/  ULEA.HI.X UR8, UR14, UR18, UR15, 0x5, UP0 ;  /* 0x000000120e087291 */ /* 0x000fe200080f2c0f */
[----:B------:R-:W-:Y:S01]  /*0480*/  IMAD.IADD R45, R0, 0x1, -R3 ;  /* 0x00000001002d7824 */ /* 0x000fe200078e0a03 */
[----:B------:R-:W-:Y:S01]  /*0490*/  ULEA UR7, UP2, UR14, UR7, 0x6 ;  /* 0x000000070e077291 */ /* 0x000fe2000f8430ff */
[C---:B------:R-:W-:Y:S01]  /*04a0*/  IMAD R19, R3.reuse, UR26, RZ ;  /* 0x0000001a03137c24 */ /* 0x040fe2000f8e02ff */
[----:B------:R-:W-:Y:S01]  /*04b0*/  ULEA.HI.X UR8, UR17, UR9, UR8, 0x1, UP1 ;  /* 0x0000000911087291 */ /* 0x000fe200088f0c08 */
[----:B------:R-:W-:Y:S01]  /*04c0*/  IMAD R21, R3, UR24, RZ ;  /* 0x0000001803157c24 */ /* 0x000fe2000f8e02ff */
[----:B------:R-:W-:Y:S01]  /*04d0*/  LOP3.LUT R6, R45, 0x1f, RZ, 0xc0, !PT ;  /* 0x0000001f2d067812 */ /* 0x000fe200078ec0ff */
[----:B------:R-:W-:-:S02]  /*04e0*/  ULEA UR20, UP3, UR7, UR10, 0x1 ;  /* 0x0000000a07147291 */ /* 0x000fc4000f8608ff */
[----:B------:R-:W-:Y:S02]  /*04f0*/  ULEA.HI.X UR14, UR14, UR18, UR15, 0x6, UP2 ;  /* 0x000000120e0e7291 */ /* 0x000fe400090f340f */
[----:B------:R-:W-:Y:S01]  /*0500*/  IMAD.WIDE.U32 R4, R3, UR25, R6 ;  /* 0x0000001903047c25 */ /* 0x000fe2000f8e0006 */
[----:B------:R-:W-:Y:S02]  /*0510*/  ULEA UR18, UP0, UR12, UR20, 0x1 ;  /* 0x000000140c127291 */ /* 0x000fe4000f8008ff */
[----:B------:R-:W-:Y:S01]  /*0520*/  ULEA.HI.X UR15, UR7, UR11, UR14, 0x1, UP3 ;  /* 0x0000000b070f7291 */ /* 0x000fe200098f0c0e */
[----:B------:R-:W-:Y:S01]  /*0530*/  IMAD.IADD R5, R5, 0x1, R19 ;  /* 0x0000000105057824 */ /* 0x000fe200078e0213 */
[----:B------:R-:W-:Y:S01]  /*0540*/  LEA R14, P0, R4, UR21, 0x2 ;  /* 0x00000015040e7c11 */ /* 0x000fe2000f8010ff */
[----:B------:R-:W-:-:S03]  /*0550*/  IMAD.WIDE.U32 R6, R3, UR12, R6 ;  /* 0x0000000c03067c25 */ /* 0x000fc6000f8e0006 */
[----:B------:R-:W-:Y:S01]  /*0560*/  LEA.HI.X R15, R4, UR8, R5, 0x2, P0 ;  /* 0x00000008040f7c11 */ /* 0x000fe200080f1405 */
[----:B------:R-:W-:Y:S01]  /*0570*/  IMAD.IADD R9, R7, 0x1, R21 ;  /* 0x0000000107097824 */ /* 0x000fe200078e0215 */
[----:B---3--:R-:W-:Y:S01]  /*0580*/  ISETP.NE.U32.AND P0, PT, RZ, UR28, PT ;  /* 0x0000001cff007c0c */ /* 0x008fe2000bf05070 */
[C---:B------:R-:W-:Y:S02]  /*0590*/  IMAD.SHL.U32 R16, R6.reuse, 0x4, RZ ;  /* 0x0000000406107824 */ /* 0x040fe400078e00ff */
[----:B------:R-:W-:Y:S01]  /*05a0*/  IMAD.U32 R4, RZ, RZ, UR12 ;  /* 0x0000000cff047e24 */ /* 0x000fe2000f8e00ff */
[----:B------:R-:W-:Y:S01]  /*05b0*/  SHF.L.U64.HI R2, R6, 0x2, R9 ;  /* 0x0000000206027819 */ /* 0x000fe20000010209 */
[----:B------:R-:W-:Y:S01]  /*05c0*/  IMAD.U32 R5, RZ, RZ, UR24 ;  /* 0x00000018ff057e24 */ /* 0x000fe2000f8e00ff */
[----:B------:R-:W-:Y:S01]  /*05d0*/  IADD3 R12, P1, PT, R16, UR20, RZ ;  /* 0x00000014100c7c10 */ /* 0x000fe2000ff3e0ff */
[----:B------:R-:W-:Y:S01]  /*05e0*/  VIADD R26, R45, 0xffffffff ;  /* 0xffffffff2d1a7836 */ /* 0x000fe20000000000 */
[----:B------:R-:W-:Y:S01]  /*05f0*/  ISETP.NE.AND.EX P0, PT, RZ, UR29, PT, P0 ;  /* 0x0000001dff007c0c */ /* 0x000fe2000bf05300 */
[----:B------:R-:W-:-:S02]  /*0600*/  ULEA.HI.X UR27, UR12, UR15, UR13, 0x1, UP0 ;  /* 0x0000000f0c1b7291 */ /* 0x000fc400080f0c0d */
[----:B------:R-:W-:Y:S01]  /*0610*/  IADD3.X R13, PT, PT, R2, UR15, RZ, P1, !PT ;  /* 0x0000000f020d7c10 */ /* 0x000fe20008ffe4ff */
[----:B------:R-:W-:Y:S01]  /*0620*/  IMAD.WIDE.U32 R4, R3, UR12, R4 ;  /* 0x0000000c03047c25 */ /* 0x000fe2000f8e0004 */
[----:B------:R-:W-:Y:S01]  /*0630*/  IADD3 R16, P1, PT, R16, UR18, RZ ;  /* 0x0000001210107c10 */ /* 0x000fe2000ff3e0ff */
[----:B----4-:R0:W2:Y:S01]  /*0640*/  LDG.E R8, desc[UR22][R14.64] ;  /* 0x000000160e087981 */ /* 0x0100a2000c1e1900 */
[----:B------:R-:W-:Y:S02]  /*0650*/  LOP3.LUT R26, R26, 0x1f, RZ, 0xc0, !PT ;  /* 0x0000001f1a1a7812 */ /* 0x000fe400078ec0ff */
[----:B------:R-:W-:Y:S01]  /*0660*/  IADD3.X R17, PT, PT, R2, UR27, RZ, P1, !PT ;  /* 0x0000001b02117c10 */ /* 0x000fe20008ffe4ff */
[----:B------:R-:W-:Y:S01]  /*0670*/  IMAD.IADD R7, R21, 0x1, R5 ;  /* 0x0000000115077824 */ /* 0x000fe200078e0205 */
[----:B------:R-:W-:Y:S01]  /*0680*/  IADD3 R2, P1, PT, R26, R4, RZ ;  /* 0x000000041a027210 */ /* 0x000fe20007f3e0ff */
[----:B------:R-:W3:Y:S01]  /*0690*/  LDG.E R12, desc[UR22][R12.64] ;  /* 0x000000160c0c7981 */ /* 0x000ee2000c1e1900 */
[----:B------:R-:W-:-:S02]  /*06a0*/  IMAD.U32 R10, RZ, RZ, UR25 ;  /* 0x00000019ff0a7e24 */ /* 0x000fc4000f8e00ff */
[----:B------:R-:W-:Y:S01]  /*06b0*/  IMAD.U32 R11, RZ, RZ, UR26 ;  /* 0x0000001aff0b7e24 */ /* 0x000fe2000f8e00ff */
[----:B0-----:R-:W0:Y:S01]  /*06c0*/  @P0 LDC.64 R14, c[0x0][0x3a0] ;  /* 0x0000e800ff0e0b82 */ /* 0x001e220000000a00 */
[----:B------:R-:W-:Y:S01]  /*06d0*/  IMAD.X R23, RZ, RZ, R7, P1 ;  /* 0x000000ffff177224 */ /* 0x000fe200008e0607 */
[----:B------:R-:W4:Y:S01]  /*06e0*/  LDG.E R17, desc[UR22][R16.64] ;  /* 0x0000001610117981 */ /* 0x000f22000c1e1900 */
[C---:B------:R-:W-:Y:S02]  /*06f0*/  IMAD.SHL.U32 R34, R2.reuse, 0x4, RZ ;  /* 0x0000000402227824 */ /* 0x040fe400078e00ff */
[----:B------:R-:W-:Y:S01]  /*0700*/  IMAD.WIDE.U32 R10, R3, UR25, R10 ;  /* 0x00000019030a7c25 */ /* 0x000fe2000f8e000a */
[----:B------:R-:W-:Y:S02]  /*0710*/  SHF.L.U64.HI R5, R2, 0x2, R23 ;  /* 0x0000000202057819 */ /* 0x000fe40000010217 */
[----:B------:R-:W-:Y:S01]  /*0720*/  IADD3 R24, P2, PT, R34, UR20, RZ ;  /* 0x0000001422187c10 */ /* 0x000fe2000ff5e0ff */
[----:B------:R-:W-:Y:S01]  /*0730*/  IMAD.IADD R22, R19, 0x1, R11 ;  /* 0x0000000113167824 */ /* 0x000fe200078e020b */
[----:B------:R-:W-:-:S02]  /*0740*/  IADD3 R11, P1, PT, R26, R10, RZ ;  /* 0x0000000a1a0b7210 */ /* 0x000fc40007f3e0ff */
[----:B------:R-:W-:-:S03]  /*0750*/  IADD3.X R25, PT, PT, R5, UR15, RZ, P2, !PT ;  /* 0x0000000f05197c10 */ /* 0x000fc600097fe4ff */
[----:B------:R-:W-:Y:S02]  /*0760*/  IMAD.X R18, RZ, RZ, R22, P1 ;  /* 0x000000ffff127224 */ /* 0x000fe400008e0616 */
[----:B------:R-:W5:Y:S01]  /*0770*/  LDG.E R13, desc[UR22][R24.64] ;  /* 0x00000016180d7981 */ /* 0x000f62000c1e1900 */
[----:B------:R-:W-:-:S04]  /*0780*/  LEA R20, P1, R11, UR21, 0x2 ;  /* 0x000000150b147c11 */ /* 0x000fc8000f8210ff */
[----:B------:R-:W-:Y:S01]  /*0790*/  LEA.HI.X R21, R11, UR8, R18, 0x2, P1 ;  /* 0x000000080b157c11 */ /* 0x000fe200088f1412 */
[----:B0-----:R0:W5:Y:S04]  /*07a0*/  @P0 LDG.E R16, desc[UR22][R14.64] ;  /* 0x000000160e100981 */ /* 0x001168000c1e1900 */
[----:B------:R1:W5:Y:S01]  /*07b0*/  LDG.E R18, desc[UR22][R20.64] ;  /* 0x0000001614127981 */ /* 0x000362000c1e1900 */
[----:B------:R-:W-:-:S04]  /*07c0*/  IADD3 R34, P1, PT, R34, UR18, RZ ;  /* 0x0000001222227c10 */ /* 0x000fc8000ff3e0ff */
[----:B------:R-:W-:-:S05]  /*07d0*/  IADD3.X R35, PT, PT, R5, UR27, RZ, P1, !PT ;  /* 0x0000001b05237c10 */ /* 0x000fca0008ffe4ff */
[----:B------:R1:W5:Y:S01]  /*07e0*/  LDG.E R19, desc[UR22][R34.64] ;  /* 0x0000001622137981 */ /* 0x000362000c1e1900 */
[C---:B------:R-:W-:Y:S02]  /*07f0*/  VIADD R28, R45.reuse, 0x1e ;  /* 0x0000001e2d1c7836 */ /* 0x040fe40000000000 */
[----:B------:R-:W-:Y:S01]  /*0800*/  VIADD R30, R45, 0x1d ;  /* 0x0000001d2d1e7836 */ /* 0x000fe20000000000 */
[----:B------:R-:W-:Y:S02]  /*0810*/  IADD3 R5, P1, PT, R10, UR25, RZ ;  /* 0x000000190a057c10 */ /* 0x000fe4000ff3e0ff */
[----:B------:R-:W-:Y:S02]  /*0820*/  LOP3.LUT R28, R28, 0x1f, RZ, 0xc0, !PT ;  /* 0x0000001f1c1c7812 */ /* 0x000fe400078ec0ff */
[----:B------:R-:W-:Y:S02]  /*0830*/  LOP3.LUT R30, R30, 0x1f, RZ, 0xc0, !PT ;  /* 0x0000001f1e1e7812 */ /* 0x000fe400078ec0ff */
[----:B------:R-:W-:-:S02]  /*0840*/  IADD3.X R10, PT, PT, R22, UR26, RZ, P1, !PT ;  /* 0x0000001a160a7c10 */ /* 0x000fc40008ffe4ff */
[----:B0-----:R-:W-:Y:S02]  /*0850*/  IADD3 R15, P2, PT, R28, R5, RZ ;  /* 0x000000051c0f7210 */ /* 0x001fe40007f5e0ff */
[----:B------:R-:W-:Y:S01]  /*0860*/  IADD3 R5, P3, P4, R30, UR25, R5 ;  /* 0x000000191e057c10 */ /* 0x000fe2000fc7e005 */
[C---:B------:R-:W-:Y:S02]  /*0870*/  IMAD.SHL.U32 R11, R6.reuse, 0x8, RZ ;  /* 0x00000008060b7824 */ /* 0x040fe400078e00ff */
[--C-:B------:R-:W-:Y:S01]  /*0880*/  IMAD.X R22, RZ, RZ, R10.reuse, P2 ;  /* 0x000000ffff167224 */ /* 0x100fe200010e060a */
[----:B-1----:R-:W-:Y:S02]  /*0890*/  IADD3.X R20, PT, PT, RZ, UR26, R10, P3, P4 ;  /* 0x0000001aff147c10 */ /* 0x002fe40009fe840a */
[----:B------:R-:W-:Y:S02]  /*08a0*/  SHF.L.U64.HI R10, R6, 0x3, R9 ;  /* 0x00000003060a7819 */ /* 0x000fe40000010209 */
[----:B------:R-:W-:-:S02]  /*08b0*/  LEA R14, P2, R15, UR21, 0x2 ;  /* 0x000000150f0e7c11 */ /* 0x000fc4000f8410ff */
[----:B------:R-:W-:Y:S02]  /*08c0*/  IADD3 R33, P1, PT, R4, UR12, RZ ;  /* 0x0000000c04217c10 */ /* 0x000fe4000ff3e0ff */
[----:B------:R-:W-:Y:S02]  /*08d0*/  LEA R4, P3, R5, UR21, 0x2 ;  /* 0x0000001505047c11 */ /* 0x000fe4000f8610ff */
[----:B------:R-:W-:Y:S02]  /*08e0*/  LEA.HI.X R15, R15, UR8, R22, 0x2, P2 ;  /* 0x000000080f0f7c11 */ /* 0x000fe400090f1416 */
[----:B------:R-:W-:Y:S01]  /*08f0*/  LEA.HI.X R5, R5, UR8, R20, 0x2, P3 ;  /* 0x0000000805057c11 */ /* 0x000fe200098f1414 */
[----:B------:R-:W0:Y:S01]  /*0900*/  LDCU.128 UR8, c[0x0][0x390] ;  /* 0x00007200ff0877ac */ /* 0x000e220008000c00 */
[----:B------:R-:W-:Y:S01]  /*0910*/  UMOV UR17, 0x3f800000 ;  /* 0x3f80000000117882 */ /* 0x000fe20000000000 */
[----:B------:R-:W-:Y:S02]  /*0920*/  IADD3.X R22, PT, PT, R7, UR24, RZ, P1, !PT ;  /* 0x0000001807167c10 */ /* 0x000fe40008ffe4ff */
[----:B------:R-:W-:Y:S01]  /*0930*/  IADD3 R25, P1, PT, R28, R33, RZ ;  /* 0x000000211c197210 */ /* 0x000fe20007f3e0ff */
[----:B0-----:R-:W-:-:S04]  /*0940*/  ULEA UR8, UP0, UR7, UR8, 0x2 ;  /* 0x0000000807087291 */ /* 0x001fc8000f8010ff */
[----:B------:R-:W-:Y:S02]  /*0950*/  ULEA.HI.X UR9, UR7, UR9, UR14, 0x2, UP0 ;  /* 0x0000000907097291 */ /* 0x000fe400080f140e */
[----:B------:R-:W-:-:S04]  /*0960*/  ULEA UR21, UP1, UR12, UR8, 0x2 ;  /* 0x000000080c157291 */ /* 0x000fc8000f8210ff */
[----:B------:R-:W-:Y:S01]  /*0970*/  ULEA.HI.X UR7, UR12, UR9, UR13, 0x2, UP1 ;  /* 0x000000090c077291 */ /* 0x000fe200088f140d */
[C---:B------:R-:W-:Y:S01]  /*0980*/  SHF.L.U64.HI R34, R2.reuse, 0x3, R23 ;  /* 0x0000000302227819 */ /* 0x040fe20000010217 */
[----:B------:R-:W-:Y:S02]  /*0990*/  IMAD.SHL.U32 R23, R2, 0x8, RZ ;  /* 0x0000000802177824 */ /* 0x000fe400078e00ff */
[--C-:B--2---:R-:W-:Y:S02]  /*09a0*/  HADD2.F32 R37, -RZ, R8.reuse.H0_H0 ;  /* 0x20000008ff257230 */ /* 0x104fe40000004100 */
[----:B------:R-:W-:Y:S02]  /*09b0*/  HADD2.F32 R44, -RZ, R8.H1_H1 ;  /* 0x30000008ff2c7230 */ /* 0x000fe40000004100 */
[--C-:B---3--:R-:W-:Y:S02]  /*09c0*/  HADD2.F32 R6, -RZ, R12.reuse.H0_H0 ;  /* 0x2000000cff067230 */ /* 0x108fe40000004100 */
[----:B------:R-:W-:-:S03]  /*09d0*/  HADD2.F32 R12, -RZ, R12.H1_H1 ;  /* 0x3000000cff0c7230 */ /* 0x000fc60000004100 */
[C---:B------:R-:W-:Y:S01]  /*09e0*/  FSETP.GT.AND P2, PT, R6.reuse, RZ, PT ;  /* 0x000000ff0600720b */ /* 0x040fe20003f44000 */
[C---:B------:R-:W-:Y:S01]  /*09f0*/  FADD R8, R6.reuse, R6 ;  /* 0x0000000606087221 */ /* 0x040fe20000000000 */
[----:B------:R-:W-:Y:S01]  /*0a00*/  FMUL R6, R6, R6 ;  /* 0x0000000606067220 */ /* 0x000fe20000400000 */
[C---:B------:R-:W-:Y:S01]  /*0a10*/  FADD R9, R12.reuse, R12 ;  /* 0x0000000c0c097221 */ /* 0x040fe20000000000 */
[C---:B------:R-:W-:Y:S01]  /*0a20*/  FSETP.GT.AND P3, PT, R12.reuse, RZ, PT ;  /* 0x000000ff0c00720b */ /* 0x040fe20003f64000 */
[----:B------:R-:W-:Y:S01]  /*0a30*/  FMUL R12, R12, R12 ;  /* 0x0000000c0c0c7220 */ /* 0x000fe20000400000 */
[----:B------:R-:W-:Y:S02]  /*0a40*/  FMNMX R8, RZ, R8, !PT ;  /* 0x00000008ff087209 */ /* 0x000fe40007800000 */
[----:B------:R-:W-:Y:S02]  /*0a50*/  FSEL R6, R6, RZ, P2 ;  /* 0x000000ff06067208 */ /* 0x000fe40001000000 */
[----:B------:R-:W-:Y:S01]  /*0a60*/  FMNMX R9, RZ, R9, !PT ;  /* 0x00000009ff097209 */ /* 0x000fe20007800000 */
[----:B------:R-:W-:Y:S01]  /*0a70*/  FMUL R8, R8, R37 ;  /* 0x0000002508087220 */ /* 0x000fe20000400000 */
[----:B------:R-:W-:Y:S01]  /*0a80*/  FSEL R21, R12, RZ, P3 ;  /* 0x000000ff0c157208 */ /* 0x000fe20001800000 */
[----:B------:R-:W-:Y:S01]  /*0a90*/  FMUL R37, R37, R6 ;  /* 0x0000000625257220 */ /* 0x000fe20000400000 */
[----:B----4-:R-:W-:-:S02]  /*0aa0*/  HADD2.F32 R12, -RZ, R17.H1_H1 ;  /* 0x30000011ff0c7230 */ /* 0x010fc40000004100 */
[----:B------:R-:W-:Y:S01]  /*0ab0*/  FMUL R9, R9, R44 ;  /* 0x0000002c09097220 */ /* 0x000fe20000400000 */
[--C-:B-----5:R-:W-:Y:S02]  /*0ac0*/  HADD2.F32 R6, -RZ, R13.reuse.H0_H0 ;  /* 0x2000000dff067230 */ /* 0x120fe40000004100 */
[----:B------:R-:W-:Y:S02]  /*0ad0*/  HADD2.F32 R13, -RZ, R13.H1_H1 ;  /* 0x3000000dff0d7230 */ /* 0x000fe40000004100 */
[----:B------:R-:W-:Y:S02]  /*0ae0*/  HADD2.F32 R39, -RZ, R17.H0_H0 ;  /* 0x20000011ff277230 */ /* 0x000fe40000004100 */
[----:B------:R-:W-:Y:S01]  /*0af0*/  FMUL R43, R9, R12 ;  /* 0x0000000c092b7220 */ /* 0x000fe20000400000 */
[C---:B------:R-:W-:Y:S01]  /*0b00*/  FSETP.GT.AND P2, PT, R13.reuse, RZ, PT ;  /* 0x000000ff0d00720b */ /* 0x040fe20003f44000 */
[C---:B------:R-:W-:Y:S01]  /*0b10*/  FADD R12, R13.reuse, R13 ;  /* 0x0000000d0d0c7221 */ /* 0x040fe20000000000 */
[----:B------:R-:W-:Y:S01]  /*0b20*/  FMUL R13, R13, R13 ;  /* 0x0000000d0d0d7220 */ /* 0x000fe20000400000 */
[----:B------:R-:W-:Y:S01]  /*0b30*/  FMUL R39, R8, R39 ;  /* 0x0000002708277220 */ /* 0x000fe20000400000 */
[----:B------:R-:W-:Y:S01]  /*0b40*/  @P0 R2UR UR17, R16 ;  /* 0x00000000101102ca */ /* 0x000fe200000e0000 */
[C---:B------:R-:W-:Y:S01]  /*0b50*/  FADD R8, R6.reuse, R6 ;  /* 0x0000000606087221 */ /* 0x040fe20000000000 */
[C---:B------:R-:W-:Y:S01]  /*0b60*/  FSETP.GT.AND P0, PT, R6.reuse, RZ, PT ;  /* 0x000000ff0600720b */ /* 0x040fe20003f04000 */
[----:B------:R-:W-:Y:S01]  /*0b70*/  FMUL R6, R6, R6 ;  /* 0x0000000606067220 */ /* 0x000fe20000400000 */
[----:B------:R-:W-:Y:S01]  /*0b80*/  HADD2.F32 R35, -RZ, R18.H1_H1 ;  /* 0x30000012ff237230 */ /* 0x000fe20000004100 */
[----:B------:R-:W-:-:S02]  /*0b90*/  FMNMX R12, RZ, R12, !PT ;  /* 0x0000000cff0c7209 */ /* 0x000fc40007800000 */
[----:B------:R-:W-:Y:S01]  /*0ba0*/  FSEL R16, R13, RZ, P2 ;  /* 0x000000ff0d107208 */ /* 0x000fe20001000000 */
[----:B------:R-:W-:Y:S01]  /*0bb0*/  HADD2.F32 R9, -RZ, R18.H0_H0 ;  /* 0x20000012ff097230 */ /* 0x000fe20000004100 */
[----:B------:R-:W-:Y:S01]  /*0bc0*/  FSEL R6, R6, RZ, P0 ;  /* 0x000000ff06067208 */ /* 0x000fe20000000000 */
[----:B------:R-:W-:Y:S01]  /*0bd0*/  FMUL R24, R12, R35 ;  /* 0x000000230c187220 */ /* 0x000fe20000400000 */
[----:B------:R-:W-:Y:S01]  /*0be0*/  IADD3 R20, P0, PT, R11, UR8, RZ ;  /* 0x000000080b147c10 */ /* 0x000fe2000ff1e0ff */
[----:B------:R-:W-:Y:S01]  /*0bf0*/  FMUL R35, R35, R16 ;  /* 0x0000001023237220 */ /* 0x000fe20000400000 */
[----:B------:R-:W-:Y:S02]  /*0c00*/  IMAD.X R18, RZ, RZ, R22, P1 ;  /* 0x000000ffff127224 */ /* 0x000fe400008e0616 */
[----:B------:R-:W-:Y:S01]  /*0c10*/  FMUL R44, R44, R21 ;  /* 0x000000152c2c7220 */ /* 0x000fe20000400000 */
[----:B------:R-:W-:Y:S01]  /*0c20*/  IMAD.SHL.U32 R16, R25, 0x4, RZ ;  /* 0x0000000419107824 */ /* 0x000fe200078e00ff */
[----:B------:R-:W-:Y:S01]  /*0c30*/  FMNMX R8, RZ, R8, !PT ;  /* 0x00000008ff087209 */ /* 0x000fe20007800000 */
[----:B------:R-:W-:Y:S01]  /*0c40*/  FMUL R42, R9, R6 ;  /* 0x00000006092a7220 */ /* 0x000fe20000400000 */
[----:B------:R-:W-:-:S02]  /*0c50*/  IADD3.X R21, PT, PT, R10, UR9, RZ, P0, !PT ;  /* 0x000000090a157c10 */ /* 0x000fc400087fe4ff */
[----:B------:R-:W-:Y:S01]  /*0c60*/  IADD3 R6, P0, PT, R11, UR21, RZ ;  /* 0x000000150b067c10 */ /* 0x000fe2000ff1e0ff */
[----:B------:R-:W-:Y:S01]  /*0c70*/  FMUL R32, R8, R9 ;  /* 0x0000000908207220 */ /* 0x000fe20000400000 */
[----:B------:R-:W-:Y:S02]  /*0c80*/  SHF.L.U64.HI R17, R25, 0x2, R18 ;  /* 0x0000000219117819 */ /* 0x000fe40000010212 */
[----:B------:R-:W-:Y:S01]  /*0c90*/  IADD3 R12, P1, PT, R16, UR20, RZ ;  /* 0x00000014100c7c10 */ /* 0x000fe2000ff3e0ff */
[----:B------:R-:W-:Y:S01]  /*0ca0*/  FMUL R8, R39, UR17 ;  /* 0x0000001127087c20 */ /* 0x000fe20008400000 */
[----:B------:R-:W-:Y:S01]  /*0cb0*/  FMUL R9, R43, UR17 ;  /* 0x000000112b097c20 */ /* 0x000fe20008400000 */
[----:B------:R-:W-:Y:S01]  /*0cc0*/  IADD3.X R7, PT, PT, R10, UR7, RZ, P0, !PT ;  /* 0x000000070a077c10 */ /* 0x000fe200087fe4ff */
[----:B------:R-:W-:Y:S01]  /*0cd0*/  FMUL R10, R37, UR17 ;  /* 0x00000011250a7c20 */ /* 0x000fe20008400000 */
[----:B------:R-:W-:Y:S01]  /*0ce0*/  FMUL R11, R44, UR17 ;  /* 0x000000112c0b7c20 */ /* 0x000fe20008400000 */
[----:B------:R-:W-:Y:S01]  /*0cf0*/  IADD3.X R13, PT, PT, R17, UR15, RZ, P1, !PT ;  /* 0x0000000f110d7c10 */ /* 0x000fe20008ffe4ff */
[----:B------:R0:W-:Y:S01]  /*0d00*/  STG.E.64 desc[UR22][R20.64], R8 ;  /* 0x0000000814007986 */ /* 0x0001e2000c101b16 */
[----:B------:R-:W-:-:S03]  /*0d10*/  IADD3 R16, P0, PT, R16, UR18, RZ ;  /* 0x0000001210107c10 */ /* 0x000fc6000ff1e0ff */
[----:B------:R1:W-:Y:S04]  /*0d20*/  STG.E.64 desc[UR22][R6.64], R10 ;  /* 0x0000000a06007986 */ /* 0x0003e8000c101b16 */
[----:B------:R2:W3:Y:S01]  /*0d30*/  LDG.E R27, desc[UR22][R12.64] ;  /* 0x000000160c1b7981 */ /* 0x0004e2000c1e1900 */
[--C-:B------:R-:W-:Y:S01]  /*0d40*/  HADD2.F32 R29, -RZ, R19.reuse.H0_H0 ;  /* 0x20000013ff1d7230 */ /* 0x100fe20000004100 */
[----:B------:R-:W-:Y:S01]  /*0d50*/  IADD3.X R17, PT, PT, R17, UR27, RZ, P0, !PT ;  /* 0x0000001b11117c10 */ /* 0x000fe200087fe4ff */
[----:B0-----:R-:W-:Y:S01]  /*0d60*/  HADD2.F32 R21, -RZ, R19.H1_H1 ;  /* 0x30000013ff157230 */ /* 0x001fe20000004100 */
[----:B------:R-:W-:Y:S02]  /*0d70*/  IADD3 R19, P0, P1, R30, UR12, R33 ;  /* 0x0000000c1e137c10 */ /* 0x000fe4000f91e021 */
[----:B------:R-:W-:Y:S01]  /*0d80*/  FMUL R32, R32, R29 ;  /* 0x0000001d20207220 */ /* 0x000fe20000400000 */
[----:B------:R-:W4:Y:S04]  /*0d90*/  LDG.E R31, desc[UR22][R16.64] ;  /* 0x00000016101f7981 */ /* 0x000f28000c1e1900 */
[----:B------:R0:W5:Y:S01]  /*0da0*/  LDG.E R29, desc[UR22][R14.64] ;  /* 0x000000160e1d7981 */ /* 0x000162000c1e1900 */
[----:B------:R-:W-:Y:S01]  /*0db0*/  IMAD.SHL.U32 R20, R19, 0x4, RZ ;  /* 0x0000000413147824 */ /* 0x000fe200078e00ff */
[----:B------:R-:W-:Y:S01]  /*0dc0*/  IADD3.X R2, PT, PT, RZ, UR24, R22, P0, P1 ;  /* 0x00000018ff027c10 */ /* 0x000fe200087e2416 */
[----:B------:R-:W-:Y:S01]  /*0dd0*/  FMUL R33, R24, R21 ;  /* 0x0000001518217220 */ /* 0x000fe20000400000 */
[----:B-1----:R-:W-:-:S02]  /*0de0*/  IADD3 R6, P0, PT, R23, UR8, RZ ;  /* 0x0000000817067c10 */ /* 0x002fc4000ff1e0ff */
[----:B--2---:R-:W-:Y:S02]  /*0df0*/  IADD3 R12, P1, PT, R23, UR21, RZ ;  /* 0x00000015170c7c10 */ /* 0x004fe4000ff3e0ff */
[----:B------:R-:W-:Y:S02]  /*0e00*/  SHF.L.U64.HI R21, R19, 0x2, R2 ;  /* 0x0000000213157819 */ /* 0x000fe40000010202 */
[----:B0-----:R-:W-:Y:S01]  /*0e10*/  IADD3 R14, P2, PT, R20, UR20, RZ ;  /* 0x00000014140e7c10 */ /* 0x001fe2000ff5e0ff */
[----:B------:R-:W-:Y:S01]  /*0e20*/  FMUL R22, R32, UR17 ;  /* 0x0000001120167c20 */ /* 0x000fe20008400000 */
[C---:B------:R-:W-:Y:S01]  /*0e30*/  IADD3.X R7, PT, PT, R34.reuse, UR9, RZ, P0, !PT ;  /* 0x0000000922077c10 */ /* 0x040fe200087fe4ff */
[----:B------:R-:W-:Y:S01]  /*0e40*/  FMUL R23, R33, UR17 ;  /* 0x0000001121177c20 */ /* 0x000fe20008400000 */
[----:B------:R-:W-:Y:S01]  /*0e50*/  IADD3.X R13, PT, PT, R34, UR7, RZ, P1, !PT ;  /* 0x00000007220d7c10 */ /* 0x000fe20008ffe4ff */
[----:B------:R-:W-:Y:S01]  /*0e60*/  FMUL R16, R42, UR17 ;  /* 0x000000112a107c20 */ /* 0x000fe20008400000 */
[----:B------:R-:W-:Y:S01]  /*0e70*/  FMUL R17, R35, UR17 ;  /* 0x0000001123117c20 */ /* 0x000fe20008400000 */
[----:B------:R-:W-:Y:S01]  /*0e80*/  IADD3.X R15, PT, PT, R21, UR15, RZ, P2, !PT ;  /* 0x0000000f150f7c10 */ /* 0x000fe200097fe4ff */
[----:B------:R0:W-:Y:S01]  /*0e90*/  STG.E.64 desc[UR22][R6.64], R22 ;  /* 0x0000001606007986 */ /* 0x0001e2000c101b16 */
[----:B------:R-:W-:-:S02]  /*0ea0*/  IADD3 R20, P0, PT, R20, UR18, RZ ;  /* 0x0000001214147c10 */ /* 0x000fc4000ff1e0ff */
[----:B------:R-:W-:Y:S01]  /*0eb0*/  SHF.L.U64.HI R18, R25, 0x3, R18 ;  /* 0x0000000319127819 */ /* 0x000fe20000010212 */
[----:B------:R1:W-:Y:S01]  /*0ec0*/  STG.E.64 desc[UR22][R12.64], R16 ;  /* 0x000000100c007986 */ /* 0x0003e2000c101b16 */
[----:B------:R-:W-:Y:S01]  /*0ed0*/  SHF.L.U64.HI R2, R19, 0x3, R2 ;  /* 0x0000000313027819 */ /* 0x000fe20000010202 */
[----:B------:R-:W-:Y:S01]  /*0ee0*/  UMOV UR20, 0x400 ;  /* 0x0000040000147882 */ /* 0x000fe20000000000 */
[----:B------:R-:W-:Y:S01]  /*0ef0*/  FMNMX3 R43, |R39|, RZ, |R43|, !PT ;  /* 0x000000ff272b7276 */ /* 0x000fe2000780062b */
[----:B------:R-:W2:Y:S01]  /*0f00*/  LDG.E R14, desc[UR22][R14.64] ;  /* 0x000000160e0e7981 */ /* 0x000ea2000c1e1900 */
[----:B------:R-:W-:Y:S01]  /*0f10*/  IADD3.X R21, PT, PT, R21, UR27, RZ, P0, !PT ;  /* 0x0000001b15157c10 */ /* 0x000fe200087fe4ff */
[----:B------:R-:W-:Y:S01]  /*0f20*/  IMAD.SHL.U32 R45, R45, 0x4, RZ ;  /* 0x000000042d2d7824 */ /* 0x000fe200078e00ff */
[----:B------:R-:W2:Y:S01]  /*0f30*/  LDCU.64 UR14, c[0x0][0x3c0] ;  /* 0x00007800ff0e77ac */ /* 0x000ea20008000a00 */
[----:B------:R4:W2:Y:S04]  /*0f40*/  LDG.E R38, desc[UR22][R4.64] ;  /* 0x0000001604267981 */ /* 0x0008a8000c1e1900 */
[----:B------:R4:W2:Y:S01]  /*0f50*/  LDG.E R24, desc[UR22][R20.64] ;  /* 0x0000001614187981 */ /* 0x0008a2000c1e1900 */
[----:B------:R-:W-:Y:S01]  /*0f60*/  IMAD.SHL.U32 R25, R25, 0x8, RZ ;  /* 0x0000000819197824 */ /* 0x000fe200078e00ff */
[----:B------:R-:W2:Y:S01]  /*0f70*/  S2UR UR18, SR_CgaCtaId ;  /* 0x00000000001279c3 */ /* 0x000ea20000008800 */
[----:B------:R-:W-:-:S05]  /*0f80*/  LOP3.LUT R39, RZ, R3, RZ, 0x33, !PT ;  /* 0x00000003ff277212 */ /* 0x000fca00078e33ff */
[----:B------:R-:W-:-:S04]  /*0f90*/  IMAD.IADD R39, R39, 0x1, R0 ;  /* 0x0000000127277824 */ /* 0x000fc800078e0200 */
[----:B------:R-:W-:Y:S01]  /*0fa0*/  IMAD.SHL.U32 R39, R39, 0x4, RZ ;  /* 0x0000000427277824 */ /* 0x000fe200078e00ff */
[----:B------:R-:W-:-:S04]  /*0fb0*/  FMNMX3 R37, |R37|, R43, |R44|, !PT ;  /* 0x0000002b25257276 */ /* 0x000fc8000780062c */
[----:B------:R-:W-:Y:S01]  /*0fc0*/  FMNMX3 R37, |R32|, R37, |R33|, !PT ;  /* 0x0000002520257276 */ /* 0x000fe20007800621 */
[--C-:B---3--:R-:W-:Y:S02]  /*0fd0*/  HADD2.F32 R34, -RZ, R27.reuse.H0_H0 ;  /* 0x2000001bff227230 */ /* 0x108fe40000004100 */
[----:B------:R-:W-:-:S03]  /*0fe0*/  HADD2.F32 R27, -RZ, R27.H1_H1 ;  /* 0x3000001bff1b7230 */ /* 0x000fc60000004100 */
[----:B0-----:R-:W-:Y:S02]  /*0ff0*/  FADD R7, R34, R34 ;  /* 0x0000002222077221 */ /* 0x001fe40000000000 */
[----:B-1----:R-:W-:-:S03]  /*1000*/  FADD R12, R27, R27 ;  /* 0x0000001b1b0c7221 */ /* 0x002fc60000000000 */
[----:B------:R-:W-:Y:S01]  /*1010*/  FMNMX R7, RZ, R7, !PT ;  /* 0x00000007ff077209 */ /* 0x000fe20007800000 */
[----:B-----5:R-:W-:Y:S01]  /*1020*/  HADD2.F32 R6, -RZ, R29.H0_H0 ;  /* 0x2000001dff067230 */ /* 0x020fe20000004100 */
[----:B------:R-:W-:Y:S01]  /*1030*/  FMNMX R13, RZ, R12, !PT ;  /* 0x0000000cff0d7209 */ /* 0x000fe20007800000 */
[----:B----4-:R-:W-:Y:S02]  /*1040*/  HADD2.F32 R4, -RZ, R31.H0_H0 ;  /* 0x2000001fff047230 */ /* 0x010fe40000004100 */
[C---:B------:R-:W-:Y:S01]  /*1050*/  FMUL R12, R27.reuse, R27 ;  /* 0x0000001b1b0c7220 */ /* 0x040fe20000400000 */
[----:B------:R-:W-:Y:S01]  /*1060*/  FSETP.GT.AND P1, PT, R27, RZ, PT ;  /* 0x000000ff1b00720b */ /* 0x000fe20003f24000 */
[----:B------:R-:W-:Y:S01]  /*1070*/  FMUL R7, R7, R6 ;  /* 0x0000000607077220 */ /* 0x000fe20000400000 */
[----:B------:R-:W-:-:S03]  /*1080*/  HADD2.F32 R36, -RZ, R29.H1_H1 ;  /* 0x3000001dff247230 */ /* 0x000fc60000004100 */
[----:B------:R-:W-:Y:S01]  /*1090*/  FMUL R27, R7, R4 ;  /* 0x00000004071b7220 */ /* 0x000fe20000400000 */
[----:B------:R-:W-:Y:S01]  /*10a0*/  FSEL R7, R12, RZ, P1 ;  /* 0x000000ff0c077208 */ /* 0x000fe20000800000 */
[----:B------:R-:W-:Y:S02]  /*10b0*/  HADD2.F32 R20, -RZ, R31.H1_H1 ;  /* 0x3000001fff147230 */ /* 0x000fe40000004100 */
[----:B------:R-:W-:Y:S01]  /*10c0*/  FMUL R13, R13, R36 ;  /* 0x000000240d0d7220 */ /* 0x000fe20000400000 */
[C---:B------:R-:W-:Y:S01]  /*10d0*/  FMUL R5, R34.reuse, R34 ;  /* 0x0000002222057220 */ /* 0x040fe20000400000 */
[----:B------:R-:W-:Y:S01]  /*10e0*/  FSETP.GT.AND P0, PT, R34, RZ, PT ;  /* 0x000000ff2200720b */ /* 0x000fe20003f04000 */
[----:B------:R-:W-:Y:S01]  /*10f0*/  FMUL R36, R36, R7 ;  /* 0x0000000724247220 */ /* 0x000fe20000400000 */
[----:B------:R-:W-:Y:S01]  /*1100*/  IADD3 R4, P2, PT, R25, UR8, RZ ;  /* 0x0000000819047c10 */ /* 0x000fe2000ff5e0ff */
[----:B------:R-:W-:Y:S01]  /*1110*/  FMUL R34, R13, R20 ;  /* 0x000000140d227220 */ /* 0x000fe20000400000 */
[----:B------:R-:W-:Y:S01]  /*1120*/  FSEL R29, R5, RZ, P0 ;  /* 0x000000ff051d7208 */ /* 0x000fe20000000000 */
[----:B------:R-:W-:Y:S01]  /*1130*/  FMUL R20, R27, UR17 ;  /* 0x000000111b147c20 */ /* 0x000fe20008400000 */
[----:B------:R-:W-:Y:S01]  /*1140*/  IADD3.X R5, PT, PT, R18, UR9, RZ, P2, !PT ;  /* 0x0000000912057c10 */ /* 0x000fe200097fe4ff */
[----:B------:R-:W-:Y:S01]  /*1150*/  FMUL R21, R34, UR17 ;  /* 0x0000001122157c20 */ /* 0x000fe20008400000 */
[----:B--2---:R-:W-:-:S02]  /*1160*/  HADD2.F32 R7, -RZ, R14.H0_H0 ;  /* 0x2000000eff077230 */ /* 0x004fc40000004100 */
[----:B------:R-:W-:-:S03]  /*1170*/  HADD2.F32 R13, -RZ, R14.H1_H1 ;  /* 0x3000000eff0d7230 */ /* 0x000fc60000004100 */
[C---:B------:R-:W-:Y:S01]  /*1180*/  FMUL R14, R7.reuse, R7 ;  /* 0x00000007070e7220 */ /* 0x040fe20000400000 */
[----:B------:R-:W-:Y:S01]  /*1190*/  FSETP.GT.AND P0, PT, R7, RZ, PT ;  /* 0x000000ff0700720b */ /* 0x000fe20003f04000 */
[C---:B------:R-:W-:Y:S01]  /*11a0*/  FADD R15, R13.reuse, R13 ;  /* 0x0000000d0d0f7221 */ /* 0x040fe20000000000 */
[C---:B------:R-:W-:Y:S01]  /*11b0*/  FMUL R31, R13.reuse, R13 ;  /* 0x0000000d0d1f7220 */ /* 0x040fe20000400000 */
[----:B------:R-:W-:Y:S01]  /*11c0*/  FSETP.GT.AND P1, PT, R13, RZ, PT ;  /* 0x000000ff0d00720b */ /* 0x000fe20003f24000 */
[----:B------:R-:W-:Y:S01]  /*11d0*/  FMUL R29, R6, R29 ;  /* 0x0000001d061d7220 */ /* 0x000fe20000400000 */
[----:B------:R0:W-:Y:S01]  /*11e0*/  STG.E.64 desc[UR22][R4.64], R20 ;  /* 0x0000001404007986 */ /* 0x0001e2000c101b16 */
[----:B------:R-:W-:Y:S01]  /*11f0*/  FADD R12, R7, R7 ;  /* 0x00000007070c7221 */ /* 0x000fe20000000000 */
[--C-:B------:R-:W-:Y:S02]  /*1200*/  HADD2.F32 R6, -RZ, R38.reuse.H0_H0 ;  /* 0x20000026ff067230 */ /* 0x100fe40000004100 */
[----:B------:R-:W-:Y:S01]  /*1210*/  HADD2.F32 R7, -RZ, R38.H1_H1 ;  /* 0x30000026ff077230 */ /* 0x000fe20000004100 */
[----:B------:R-:W-:-:S02]  /*1220*/  FMNMX R38, RZ, R15, !PT ;  /* 0x0000000fff267209 */ /* 0x000fc40007800000 */
[----:B------:R-:W-:Y:S02]  /*1230*/  FMNMX R13, RZ, R12, !PT ;  /* 0x0000000cff0d7209 */ /* 0x000fe40007800000 */
[----:B0-----:R-:W-:Y:S02]  /*1240*/  FSEL R5, R14, RZ, P0 ;  /* 0x000000ff0e057208 */ /* 0x001fe40000000000 */
[----:B------:R-:W-:Y:S01]  /*1250*/  FSEL R14, R31, RZ, P1 ;  /* 0x000000ff1f0e7208 */ /* 0x000fe20000800000 */
[----:B------:R-:W-:Y:S02]  /*1260*/  FMUL R38, R38, R7 ;  /* 0x0000000726267220 */ /* 0x000fe40000400000 */
[----:B------:R-:W-:Y:S01]  /*1270*/  FMUL R4, R6, R5 ;  /* 0x0000000506047220 */ /* 0x000fe20000400000 */
[--C-:B------:R-:W-:Y:S02]  /*1280*/  HADD2.F32 R12, -RZ, R24.reuse.H0_H0 ;  /* 0x20000018ff0c7230 */ /* 0x100fe40000004100 */
[----:B------:R-:W-:Y:S01]  /*1290*/  FMUL R5, R7, R14 ;  /* 0x0000000e07057220 */ /* 0x000fe20000400000 */
[----:B------:R-:W-:Y:S01]  /*12a0*/  HADD2.F32 R7, -RZ, R24.H1_H1 ;  /* 0x30000018ff077230 */ /* 0x000fe20000004100 */
[----:B------:R-:W-:Y:S01]  /*12b0*/  IADD3 R40, P0, PT, R25, UR21, RZ ;  /* 0x0000001519287c10 */ /* 0x000fe2000ff1e0ff */
[----:B------:R-:W-:-:S02]  /*12c0*/  IMAD.SHL.U32 R24, R19, 0x8, RZ ;  /* 0x0000000813187824 */ /* 0x000fc400078e00ff */
[----:B------:R-:W-:Y:S01]  /*12d0*/  FMUL R13, R13, R6 ;  /* 0x000000060d0d7220 */ /* 0x000fe20000400000 */
[----:B------:R-:W-:Y:S02]  /*12e0*/  IADD3.X R41, PT, PT, R18, UR7, RZ, P0, !PT ;  /* 0x0000000712297c10 */ /* 0x000fe400087fe4ff */
[----:B------:R-:W-:Y:S01]  /*12f0*/  IADD3 R6, P0, PT, R24, UR8, RZ ;  /* 0x0000000818067c10 */ /* 0x000fe2000ff1e0ff */
[----:B------:R-:W-:-:S03]  /*1300*/  FMUL R38, R38, R7 ;  /* 0x0000000726267220 */ /* 0x000fc60000400000 */
[----:B------:R-:W-:Y:S02]  /*1310*/  IADD3.X R7, PT, PT, R2, UR9, RZ, P0, !PT ;  /* 0x0000000902077c10 */ /* 0x000fe400087fe4ff */
[----:B------:R-:W-:Y:S01]  /*1320*/  IADD3 R24, P0, PT, R24, UR21, RZ ;  /* 0x0000001518187c10 */ /* 0x000fe2000ff1e0ff */
[----:B------:R-:W-:Y:S01]  /*1330*/  FMUL R31, R13, R12 ;  /* 0x0000000c0d1f7220 */ /* 0x000fe20000400000 */
[----:B------:R-:W-:Y:S01]  /*1340*/  FMUL R14, R29, UR17 ;  /* 0x000000111d0e7c20 */ /* 0x000fe20008400000 */
[----:B------:R-:W-:Y:S01]  /*1350*/  FMUL R15, R36, UR17 ;  /* 0x00000011240f7c20 */ /* 0x000fe20008400000 */
[----:B------:R-:W-:Y:S01]  /*1360*/  IADD3.X R25, PT, PT, R2, UR7, RZ, P0, !PT ;  /* 0x0000000702197c10 */ /* 0x000fe200087fe4ff */
[----:B------:R-:W-:Y:S01]  /*1370*/  UIADD3 UR7, UPT, UPT, UR20, 0x20, URZ ;  /* 0x0000002014077890 */ /* 0x000fe2000fffe0ff */
[----:B------:R-:W-:Y:S01]  /*1380*/  FMUL R18, R31, UR17 ;  /* 0x000000111f127c20 */ /* 0x000fe20008400000 */
[----:B------:R-:W-:Y:S01]  /*1390*/  FMUL R19, R38, UR17 ;  /* 0x0000001126137c20 */ /* 0x000fe20008400000 */
[----:B------:R-:W-:Y:S01]  /*13a0*/  FMUL R12, R4, UR17 ;  /* 0x00000011040c7c20 */ /* 0x000fe20008400000 */
[----:B------:R-:W-:Y:S01]  /*13b0*/  FMUL R13, R5, UR17 ;  /* 0x00000011050d7c20 */ /* 0x000fe20008400000 */
[----:B------:R-:W-:Y:S01]  /*13c0*/  ULEA UR7, UR18, UR7, 0x18 ;  /* 0x0000000712077291 */ /* 0x000fe2000f8ec0ff */
        /* <DEDUP_REMOVED lines=192> */
.L_x_4789:
[----:B------:R-:W-:Y:S02]  /*1fd0*/  ISETP.NE.AND P0, PT, R0, RZ, PT ;  /* 0x000000ff0000720c */ /* 0x000fe40003f05270 */
[----:B-1----:R-:W-:-:S11]  /*1fe0*/  FMNMX R5, R4, R5, !PT ;  /* 0x0000000504057209 */ /* 0x002fd60007800000 */
[----:B------:R-:W-:Y:S05]  /*1ff0*/  @P0 BRA `(.L_x_4782) ;  /* 0x0000000000080947 */ /* 0x000fea0003800000 */
[----:B------:R-:W1:Y:S02]  /*2000*/  LDC.64 R2, c[0x0][0x3a8] ;  /* 0x0000ea00ff027b82 */ /* 0x000e640000000a00 */
[----:B-1----:R1:W-:Y:S02]  /*2010*/  REDG.E.MAX.S32.STRONG.GPU desc[UR22][R2.64], R5 ;  /* 0x000000050200798e */ /* 0x0023e4000d12e316 */
.L_x_4782:
[----:B------:R-:W-:Y:S05]  /*2020*/  BSYNC B0 ;  /* 0x0000000000007941 */ /* 0x000fea0003800000 */
.L_x_4781:
        /* <DEDUP_REMOVED lines=11> */
[----:B01----:R-:W-:Y:S05]  /*20e0*/  CALL.REL.NOINC `($__internal_99_$__cuda_sm20_rcp_rn_f32_slowpath) ;  /* 0x0000000400987944 */ /* 0x003fea0003c00000 */
[----:B------:R-:W-:Y:S05]  /*20f0*/  BRA `(.L_x_4785) ;  /* 0x0000000000147947 */ /* 0x000fea0003800000 */
.L_x_4784:
[----:B-1----:R-:W1:Y:S01]  /*2100*/  MUFU.RCP R5, UR17 ;  /* 0x0000001100057d08 */ /* 0x002e620008001000 */
[----:B------:R-:W-:-:S04]  /*2110*/  IMAD.U32 R0, RZ, RZ, UR17 ;  /* 0x00000011ff007e24 */ /* 0x000fc8000f8e00ff */
[----:B-1----:R-:W-:-:S04]  /*2120*/  FFMA R0, R5, R0, -1 ;  /* 0xbf80000005007423 */ /* 0x002fc80000000000 */
[----:B------:R-:W-:-:S04]  /*2130*/  FADD.FTZ R0, -R0, -RZ ;  /* 0x800000ff00007221 */ /* 0x000fc80000010100 */
[----:B------:R-:W-:-:S07]  /*2140*/  FFMA R5, R5, R0, R5 ;  /* 0x0000000005057223 */ /* 0x000fce0000000005 */
.L_x_4785:
[----:B------:R-:W1:Y:S02]  /*2150*/  LDC.64 R2, c[0x0][0x3b0] ;  /* 0x0000ec00ff027b82 */ /* 0x000e640000000a00 */
[----:B-1----:R-:W-:Y:S01]  /*2160*/  STG.E desc[UR22][R2.64], R5 ;  /* 0x0000000502007986 */ /* 0x002fe2000c101916 */
[----:B------:R-:W-:Y:S05]  /*2170*/  EXIT ;  /* 0x000000000000794d */ /* 0x000fea0003800000 */
.L_x_4783:
[----:B------:R-:W-:Y:S02]  /*2180*/  IMAD.MOV.U32 R7, RZ, RZ, 0x4 ;  /* 0x00000004ff077424 */ /* 0x000fe400078e00ff */
[----:B------:R-:W-:Y:S02]  /*2190*/  IMAD.MOV.U32 R9, RZ, RZ, 0x1f ;  /* 0x0000001fff097424 */ /* 0x000fe400078e00ff */
[----:B------:R-:W-:-:S07]  /*21a0*/  IMAD.MOV.U32 R6, RZ, RZ, -0x1 ;  /* 0xffffffffff067424 */ /* 0x000fce00078e00ff */
[----:B01----:R-:W-:Y:S05]  /*21b0*/  WARPSYNC.COLLECTIVE R6, `(.L_x_4786) ;  /* 0x0000000006087348 */ /* 0x003fea0003c00000 */
[----:B-1----:R1:W2:Y:S02]  /*21c0*/  SHFL.DOWN P0, R5, R2, R7, R9 ;  /* 0x0800000702057389 */ /* 0x0022a40000000009 */
[----:B012---:R-:W-:Y:S05]  /*21d0*/  ENDCOLLECTIVE ;  /* 0x000000000000791b */ /* 0x007fea0003800000 */
.L_x_4786:
[----:B------:R-:W-:Y:S02]  /*21e0*/  IMAD.MOV.U32 R7, RZ, RZ, 0x2 ;  /* 0x00000002ff077424 */ /* 0x000fe400078e00ff */
[----:B------:R-:W-:-:S05]  /*21f0*/  IMAD.MOV.U32 R3, RZ, RZ, R5 ;  /* 0x000000ffff037224 */ /* 0x000fca00078e0005 */
[----:B------:R-:W-:-:S05]  /*2200*/  FMNMX R3, R3, R2, !PT ;  /* 0x0000000203037209 */ /* 0x000fca0007800000 */
[----:B------:R-:W-:-:S07]  /*2210*/  IMAD.MOV.U32 R2, RZ, RZ, R3 ;  /* 0x000000ffff027224 */ /* 0x000fce00078e0003 */
[----:B------:R-:W-:Y:S05]  /*2220*/  WARPSYNC.COLLECTIVE R6, `(.L_x_4787) ;  /* 0x0000000006087348 */ /* 0x000fea0003c00000 */
[----:B------:R0:W1:Y:S02]  /*2230*/  SHFL.DOWN P0, R5, R2, R7, R9 ;  /* 0x0800000702057389 */ /* 0x0000640000000009 */
[----:B01----:R-:W-:Y:S05]  /*2240*/  ENDCOLLECTIVE ;  /* 0x000000000000791b */ /* 0x003fea0003800000 */
.L_x_4787:
[----:B------:R-:W-:Y:S02]  /*2250*/  IMAD.MOV.U32 R7, RZ, RZ, 0x1 ;  /* 0x00000001ff077424 */ /* 0x000fe400078e00ff */
[----:B------:R-:W-:-:S05]  /*2260*/  IMAD.MOV.U32 R4, RZ, RZ, R5 ;  /* 0x000000ffff047224 */ /* 0x000fca00078e0005 */
[----:B------:R-:W-:-:S05]  /*2270*/  FMNMX R4, R3, R4, !PT ;  /* 0x0000000403047209 */ /* 0x000fca0007800000 */
[----:B------:R-:W-:-:S07]  /*2280*/  IMAD.MOV.U32 R2, RZ, RZ, R4 ;  /* 0x000000ffff027224 */ /* 0x000fce00078e0004 */
[----:B------:R-:W-:Y:S05]  /*2290*/  WARPSYNC.COLLECTIVE R6, `(.L_x_4788) ;  /* 0x0000000006087348 */ /* 0x000fea0003c00000 */
[----:B------:R0:W1:Y:S02]  /*22a0*/  SHFL.DOWN P0, R5, R2, R7, R9 ;  /* 0x0800000702057389 */ /* 0x0000640000000009 */
[----:B01----:R-:W-:Y:S05]  /*22b0*/  ENDCOLLECTIVE ;  /* 0x000000000000791b */ /* 0x003fea0003800000 */
.L_x_4788:
[----:B------:R-:W-:Y:S05]  /*22c0*/  BRA `(.L_x_4789) ;  /* 0xfffffffc00407947 */ /* 0x000fea000383ffff */
        .weak           $__internal_98_$__cuda_sm20_div_u64
        .type           $__internal_98_$__cuda_sm20_div_u64,@function
        .size           $__internal_98_$__cuda_sm20_div_u64,($__internal_99_$__cuda_sm20_rcp_rn_f32_slowpath - $__internal_98_$__cuda_sm20_div_u64)
$__internal_98_$__cuda_sm20_div_u64:
        /* <DEDUP_REMOVED lines=71> */
[----:B------:R-:W-:Y:S11]  /*2740*/  RET.REL.NODEC R2 `(_ZN18transformer_engine6detail32dgated_act_cast_transpose_kernelILi2ELi1Ef6__halffNS_5EmptyEXadL_ZNS_6dsreluIffEET_T0_RKS3_EEXadL_ZNS_5sreluIffEES5_S6_S8_EEEEvPKT2_SC_PT3_SE_PKT1_PSF_SI_mmm) ;  /* 0xffffffd8022c7950 */ /* 0x000ff60003c3ffff */
        .weak           $__internal_99_$__cuda_sm20_rcp_rn_f32_slowpath
        .type           $__internal_99_$__cuda_sm20_rcp_rn_f32_slowpath,@function
        .size           $__internal_99_$__cuda_sm20_rcp_rn_f32_slowpath,(.L_x_29400 - $__internal_99_$__cuda_sm20_rcp_rn_f32_slowpath)
$__internal_99_$__cuda_sm20_rcp_rn_f32_slowpath:
        /* <DEDUP_REMOVED lines=15> */
.L_x_4790:
        /* <DEDUP_REMOVED lines=33> */
.L_x_4792:
[----:B------:R0:W1:Y:S02]  /*2a50*/  MUFU.RCP R2, R0 ;  /* 0x0000000000027308 */ /* 0x0000640000001000 */
.L_x_4791:
[----:B-1-3--:R-:W-:Y:S02]  /*2a60*/  IMAD.MOV.U32 R5, RZ, RZ, R2 ;  /* 0x000000ffff057224 */ /* 0x00afe400078e0002 */
[----:B------:R-:W-:Y:S02]  /*2a70*/  IMAD.MOV.U32 R2, RZ, RZ, R7 ;  /* 0x000000ffff027224 */ /* 0x000fe400078e0007 */
[----:B------:R-:W-:-:S04]  /*2a80*/  IMAD.MOV.U32 R3, RZ, RZ, 0x0 ;  /* 0x00000000ff037424 */ /* 0x000fc800078e00ff */
[----:B0-2---:R-:W-:Y:S05]  /*2a90*/  RET.REL.NODEC R2 `(_ZN18transformer_engine6detail32dgated_act_cast_transpose_kernelILi2ELi1Ef6__halffNS_5EmptyEXadL_ZNS_6dsreluIffEET_T0_RKS3_EEXadL_ZNS_5sreluIffEES5_S6_S8_EEEEvPKT2_SC_PT3_SE_PKT1_PSF_SI_mmm) ;  /* 0xffffffd402587950 */ /* 0x005fea0003c3ffff */
.L_x_4793:
        /* <DEDUP_REMOVED lines=14> */
.L_x_29400:


//--------------------- .text._ZN18transformer_engine6detail43dgated_act_cast_transpose_kernel_notalignedILi1ELi4Eff13__nv_fp8_e4m3NS_5EmptyEXadL_ZNS_6dsreluIffEET_T0_RKS3_EEXadL_ZNS_5sreluIffEES5_S6_S8_EEEEvPKT2_SC_PT3_SE_PKT1_PSF_SI_mmm --------------------------
	.section	.text._ZN18transformer_engine6detail43dgated_act_cast_transpose_kernel_notalignedILi1ELi4Eff13__nv_fp8_e4m3NS_5EmptyEXadL_ZNS_6dsreluIffEET_T0_RKS3_EEXadL_ZNS_5sreluIffEES5_S6_S8_EEEEvPKT2_SC_PT3_SE_PKT1_PSF_SI_mmm,"ax",@progbits
	.align	128
        .global         _ZN18transformer_engine6detail43dgated_act_cast_transpose_kernel_notalignedILi1ELi4Eff13__nv_fp8_e4m3NS_5EmptyEXadL_ZNS_6dsreluIffEET_T0_RKS3_EEXadL_ZNS_5sreluIffEES5_S6_S8_EEEEvPKT2_SC_PT3_SE_PKT1_PSF_SI_mmm
        .type           _ZN18transformer_engine6detail43dgated_act_cast_transpose_kernel_notalignedILi1ELi4Eff13__nv_fp8_e4m3NS_5EmptyEXadL_ZNS_6dsreluIffEET_T0_RKS3_EEXadL_ZNS_5sreluIffEES5_S6_S8_EEEEvPKT2_SC_PT3_SE_PKT1_PSF_SI_mmm,@function
        .size           _ZN18transformer_engine6detail43dgated_act_cast_transpose_kernel_notalignedILi1ELi4Eff13__nv_fp8_e4m3NS_5EmptyEXadL_ZNS_6dsreluIffEET_T0_RKS3_EEXadL_ZNS_5sreluIffEES5_S6_S8_EEEEvPKT2_SC_PT3_SE_PKT1_PSF_SI_mmm,(.L_x_29402 - _ZN18transformer_engine6detail43dgated_act_cast_transpose_kernel_notalignedILi1ELi4Eff13__nv_fp8_e4m3NS_5EmptyEXadL_ZNS_6dsreluIffEET_T0_RKS3_EEXadL_ZNS_5sreluIffEES5_S6_S8_EEEEvPKT2_SC_PT3_SE_PKT1_PSF_SI_mmm)
        .other          _ZN18transformer_engine6detail43dgated_act_cast_transpose_kernel_notalignedILi1ELi4Eff13__nv_fp8_e4m3NS_5EmptyEXadL_ZNS_6dsreluIffEET_T0_RKS3_EEXadL_ZNS_5sreluIffEES5_S6_S8_EEEEvPKT2_SC_PT3_SE_PKT1_PSF_SI_mmm,@"STO_CUDA_ENTRY STV_DEFAULT"
_ZN18transformer_engine6detail43dgated_act_cast_transpose_kernel_notalignedILi1ELi4Eff13__nv_fp8_e4m3NS_5EmptyEXadL_ZNS_6dsreluIffEET_T0_RKS3_EEXadL_ZNS_5sreluIffEES5_S6_S8_EEEEvPKT2_SC_PT3_SE_PKT1_PSF_SI_mmm:
.text._ZN18transformer_engine6detail43dgated_act_cast_transpose_kernel_notalignedILi1ELi4Eff13__nv_fp8_e4m3NS_5EmptyEXadL_ZNS_6dsreluIffEET_T0_RKS3_EEXadL_ZNS_5sreluIffEES5_S6_S8_EEEEvPKT2_SC_PT3_SE_PKT1_PSF_SI_mmm:
        /* <DEDUP_REMOVED lines=43> */
.L_x_4794:
[----:B------:R-:W-:-:S07]  /*02b0*/  MOV R4, 0x2d0 ;  /* 0x000002d000047802 */ /* 0x000fce0000000f00 */
[----:B------:R-:W-:Y:S05]  /*02c0*/  CALL.REL.NOINC `($__internal_100_$__cuda_sm20_div_u64) ;  /* 0x0000005000107944 */ /* 0x000fea0003c00000 */
        /* <DEDUP_REMOVED lines=11> */
.L_x_4795:
[----:B------:R-:W0:Y:S01]  /*0380*/  LDCU.64 UR28, c[0x0][0x3b8] ;  /* 0x00007700ff1c77ac */ /* 0x000e220008000a00 */
[C---:B------:R-:W-:Y:S01]  /*0390*/  IMAD.SHL.U32 R7, R6.reuse, 0x4, RZ ;  /* 0x0000000406077824 */ /* 0x040fe200078e00ff */
[----:B------:R-:W-:Y:S01]  /*03a0*/  BSSY.RECONVERGENT B0, `(.L_x_4796) ;  /* 0x0000066000007945 */ /* 0x000fe20003800200 */
[----:B------:R-:W-:Y:S01]  /*03b0*/  IMAD.SHL.U32 R6, R6, 0x10, RZ ;  /* 0x0000001006067824 */ /* 0x000fe200078e00ff */
[----:B------:R-:W1:Y:S01]  /*03c0*/  LDCU.64 UR16, c[0x0][0x3c0] ;  /* 0x00007800ff1077ac */ /* 0x000e620008000a00 */
[----:B------:R-:W-:Y:S02]  /*03d0*/  IMAD.IADD R5, R8, 0x1, -R7 ;  /* 0x0000000108057824 */ /* 0x000fe400078e0a07 */
[----:B------:R-:W-:Y:S01]  /*03e0*/  IMAD.MOV.U32 R15, RZ, RZ, RZ ;  /* 0x000000ffff0f7224 */ /* 0x000fe200078e00ff */
[----:B------:R-:W2:Y:S01]  /*03f0*/  LDCU.128 UR8, c[0x0][0x390] ;  /* 0x00007200ff0877ac */ /* 0x000ea20008000c00 */
[C---:B------:R-:W-:Y:S01]  /*0400*/  VIADD R24, R5.reuse, 0xffffffff ;  /* 0xffffffff05187836 */ /* 0x040fe20000000000 */
[----:B------:R-:W-:Y:S01]  /*0410*/  LOP3.LUT R14, R5, 0x1f, RZ, 0xc0, !PT ;  /* 0x0000001f050e7812 */ /* 0x000fe200078ec0ff */
[----:B------:R-:W-:Y:S01]  /*0420*/  VIADD R2, R7, 0x1 ;  /* 0x0000000107027836 */ /* 0x000fe20000000000 */
[----:B------:R-:W3:Y:S01]  /*0430*/  LDCU.128 UR12, c[0x0][0x380] ;  /* 0x00007000ff0c77ac */ /* 0x000ee20008000c00 */
[----:B------:R-:W-:Y:S01]  /*0440*/  IMAD.MOV.U32 R25, RZ, RZ, RZ ;  /* 0x000000ffff197224 */ /* 0x000fe200078e00ff */
[----:B------:R-:W-:Y:S01]  /*0450*/  LOP3.LUT R24, R24, 0x1f, RZ, 0xc0, !PT ;  /* 0x0000001f18187812 */ /* 0x000fe200078ec0ff */
[----:B------:R-:W-:Y:S01]  /*0460*/  IMAD.MOV.U32 R4, RZ, RZ, RZ ;  /* 0x000000ffff047224 */ /* 0x000fe200078e00ff */
[----:B------:R-:W-:Y:S01]  /*0470*/  USHF.L.U64.HI UR25, UR21, 0x5, UR6 ;  /* 0x0000000515197899 */ /* 0x000fe20008010206 */
[----:B------:R-:W-:Y:S01]  /*0480*/  IMAD.MOV.U32 R38, RZ, RZ, RZ ;  /* 0x000000ffff267224 */ /* 0x000fe200078e00ff */
[----:B0-----:R-:W-:Y:S01]  /*0490*/  UIMAD UR22, UR5, UR28, URZ ;  /* 0x0000001c051672a4 */ /* 0x001fe2000f8e02ff */
[C---:B------:R-:W-:Y:S01]  /*04a0*/  IMAD R3, R6.reuse, UR29, RZ ;  /* 0x0000001d06037c24 */ /* 0x040fe2000f8e02ff */
[----:B------:R-:W-:Y:S01]  /*04b0*/  USHF.L.U32 UR24, UR21, 0x5, URZ ;  /* 0x0000000515187899 */ /* 0x000fe200080006ff */
[----:B------:R-:W-:Y:S01]  /*04c0*/  IMAD.WIDE.U32 R10, R6, UR28, R24 ;  /* 0x0000001c060a7c25 */ /* 0x000fe2000f8e0018 */
[----:B-1----:R-:W-:-:S02]  /*04d0*/  UIMAD UR23, UR6, UR16, URZ ;  /* 0x00000010061772a4 */ /* 0x002fc4000f8e02ff */
[----:B------:R-:W-:Y:S01]  /*04e0*/  UIMAD.WIDE.U32 UR6, UR21, UR16, URZ ;  /* 0x00000010150672a5 */ /* 0x000fe2000f8e00ff */
[----:B------:R-:W-:Y:S01]  /*04f0*/  IMAD.MOV.U32 R0, RZ, RZ, RZ ;  /* 0x000000ffff007224 */ /* 0x000fe200078e00ff */
[----:B------:R-:W-:Y:S01]  /*0500*/  UIMAD.WIDE.U32 UR18, UR4, UR28, URZ ;  /* 0x0000001c041272a5 */ /* 0x000fe2000f8e00ff */
[----:B------:R-:W-:Y:S01]  /*0510*/  IMAD.IADD R35, R3, 0x1, R11 ;  /* 0x0000000103237824 */ /* 0x000fe200078e020b */
[----:B------:R-:W-:Y:S02]  /*0520*/  UIMAD UR26, UR4, UR29, UR22 ;  /* 0x0000001d041a72a4 */ /* 0x000fe4000f8e0216 */
[----:B------:R-:W-:Y:S02]  /*0530*/  UIMAD UR27, UR21, UR17, UR23 ;  /* 0x00000011151b72a4 */ /* 0x000fe4000f8e0217 */
[----:B------:R-:W-:Y:S02]  /*0540*/  USHF.L.U32 UR21, UR6, 0x5, URZ ;  /* 0x0000000506157899 */ /* 0x000fe400080006ff */
[----:B------:R-:W-:-:S02]  /*0550*/  UIADD3 UR26, UPT, UPT, UR19, UR26, URZ ;  /* 0x0000001a131a7290 */ /* 0x000fc4000fffe0ff */
[----:B------:R-:W-:Y:S02]  /*0560*/  ULEA UR19, UP5, UR4, UR21, 0x7 ;  /* 0x0000001504137291 */ /* 0x000fe4000f8a38ff */
[----:B------:R-:W-:Y:S02]  /*0570*/  UIADD3 UR7, UPT, UPT, UR7, UR27, URZ ;  /* 0x0000001b07077290 */ /* 0x000fe4000fffe0ff */
[----:B------:R-:W-:Y:S02]  /*0580*/  ULEA UR23, UP0, UR18, UR24, 0x7 ;  /* 0x0000001812177291 */ /* 0x000fe4000f8038ff */
[----:B--2---:R-:W-:Y:S02]  /*0590*/  UIADD3 UR10, UP6, UPT, UR19, UR10, URZ ;  /* 0x0000000a130a7290 */ /* 0x004fe4000ffde0ff */
[----:B------:R-:W-:Y:S02]  /*05a0*/  USHF.L.U64.HI UR6, UR6, 0x5, UR7 ;  /* 0x0000000506067899 */ /* 0x000fe40008010207 */
[----:B---3--:R-:W-:-:S02]  /*05b0*/  ULEA UR12, UP1, UR23, UR12, 0x2 ;  /* 0x0000000c170c7291 */ /* 0x008fc4000f8210ff */
[----:B------:R-:W-:Y:S02]  /*05c0*/  ULEA.HI.X UR19, UR18, UR25, UR26, 0x7, UP0 ;  /* 0x0000001912137291 */ /* 0x000fe400080f3c1a */
[----:B------:R-:W-:Y:S02]  /*05d0*/  USHF.R.U64 UR16, UR16, 0x2, UR17 ;  /* 0x0000000210107899 */ /* 0x000fe40008001211 */
[----:B------:R-:W-:Y:S02]  /*05e0*/  ULEA.HI.X UR6, UR4, UR6, UR5, 0x7, UP5 ;  /* 0x0000000604067291 */ /* 0x000fe4000a8f3c05 */
[----:B------:R-:W-:Y:S02]  /*05f0*/  ULEA.HI.X UR13, UR23, UR13, UR19, 0x2, UP1 ;  /* 0x0000000d170d7291 */ /* 0x000fe400088f1413 */
[----:B------:R-:W-:Y:S02]  /*0600*/  USHF.L.U64.HI UR5, UR4, 0x5, UR5 ;  /* 0x0000000504057899 */ /* 0x000fe40008010205 */
[----:B------:R-:W-:-:S02]  /*0610*/  USHF.R.U32.HI UR17, URZ, 0x2, UR17 ;  /* 0x00000002ff117899 */ /* 0x000fc40008011611 */
[----:B------:R-:W-:Y:S02]  /*0620*/  ULEA UR4, UP1, -UR4, UR16, 0x5 ;  /* 0x0000001004047291 */ /* 0x000fe4000f8229ff */
[----:B------:R-:W-:Y:S02]  /*0630*/  UIADD3.X UR11, UPT, UPT, UR6, UR11, URZ, UP6, !UPT ;  /* 0x0000000b060b7290 */ /* 0x000fe4000b7fe4ff */
[----:B------:R-:W-:Y:S02]  /*0640*/  UIADD3 UR6, UP0, UPT, -UR24, UR28, URZ ;  /* 0x0000001c18067290 */ /* 0x000fe4000ff1e1ff */
[----:B------:R-:W-:Y:S02]  /*0650*/  UIADD3.X UR5, UPT, UPT, ~UR5, UR17, URZ, UP1, !UPT ;  /* 0x0000001105057290 */ /* 0x000fe40008ffe5ff */
[----:B------:R-:W-:Y:S02]  /*0660*/  UISETP.LT.U32.AND UP1, UPT, UR4, 0x20, UPT ;  /* 0x000000200400788c */ /* 0x000fe4000bf21070 */
[----:B------:R-:W-:-:S02]  /*0670*/  UIADD3.X UR7, UPT, UPT, ~UR25, UR29, URZ, UP0, !UPT ;  /* 0x0000001d19077290 */ /* 0x000fc400087fe5ff */
[----:B------:R-:W-:Y:S02]  /*0680*/  UISETP.LT.U32.AND UP0, UPT, UR6, 0x20, UPT ;  /* 0x000000200600788c */ /* 0x000fe4000bf01070 */
[----:B------:R-:W-:Y:S02]  /*0690*/  UISETP.LT.U32.AND.EX UP1, UPT, UR5, URZ, UPT, UP1 ;  /* 0x000000ff0500728c */ /* 0x000fe4000bf21110 */
[----:B------:R-:W-:Y:S02]  /*06a0*/  UISETP.LT.U32.AND.EX UP0, UPT, UR7, URZ, UPT, UP0 ;  /* 0x000000ff0700728c */ /* 0x000fe4000bf01100 */
[----:B------:R-:W-:Y:S01]  /*06b0*/  USEL UR4, UR4, 0x20, UP1 ;  /* 0x0000002004047887 */ /* 0x000fe20008800000 */
[----:B------:R-:W0:Y:S01]  /*06c0*/  LDCU.64 UR30, c[0x0][0x3a0] ;  /* 0x00007400ff1e77ac */ /* 0x000e220008000a00 */
[----:B------:R-:W-:-:S04]  /*06d0*/  USEL UR6, UR6, 0x20, UP0 ;  /* 0x0000002006067887 */ /* 0x000fc80008000000 */
[----:B------:R-:W-:Y:S01]  /*06e0*/  ISETP.GE.U32.AND P1, PT, R7, UR4, PT ;  /* 0x0000000407007c0c */ /* 0x000fe2000bf26070 */
[----:B------:R-:W-:Y:S01]  /*06f0*/  ULEA UR22, UP2, UR18, UR24, 0x8 ;  /* 0x0000001812167291 */ /* 0x000fe2000f8440ff */
[----:B------:R-:W-:Y:S01]  /*0700*/  ISETP.GE.U32.AND P2, PT, R2, UR4, PT ;  /* 0x0000000402007c0c */ /* 0x000fe2000bf46070 */
[----:B------:R-:W-:Y:S01]  /*0710*/  USHF.L.U32 UR23, UR28, 0x2, URZ ;  /* 0x000000021c177899 */ /* 0x000fe200080006ff */
[----:B------:R-:W-:Y:S01]  /*0720*/  ISETP.LT.U32.AND P1, PT, R14, UR6, !P1 ;  /* 0x000000060e007c0c */ /* 0x000fe2000cf21070 */
[----:B------:R-:W-:Y:S01]  /*0730*/  ULEA.HI.X UR18, UR18, UR25, UR26, 0x8, UP2 ;  /* 0x0000001912127291 */ /* 0x000fe200090f441a */
[----:B------:R-:W-:Y:S01]  /*0740*/  IMAD.WIDE.U32 R14, R6, UR28, R14 ;  /* 0x0000001c060e7c25 */ /* 0x000fe2000f8e000e */
[----:B------:R-:W-:Y:S01]  /*0750*/  ULEA UR14, UP3, UR22, UR14, 0x2 ;  /* 0x0000000e160e7291 */ /* 0x000fe2000f8610ff */
[----:B------:R-:W-:Y:S01]  /*0760*/  ISETP.LT.U32.AND P2, PT, R24, UR6, !P2 ;  /* 0x0000000618007c0c */ /* 0x000fe2000d741070 */
[----:B------:R-:W-:Y:S01]  /*0770*/  UIADD3 UR8, UP4, UPT, UR22, UR8, URZ ;  /* 0x0000000816087290 */ /* 0x000fe2000ff9e0ff */
[----:B------:R-:W-:Y:S01]  /*0780*/  IMAD.IADD R15, R15, 0x1, R3 ;  /* 0x000000010f0f7824 */ /* 0x000fe200078e0203 */
[----:B------:R-:W-:Y:S01]  /*0790*/  ULEA.HI.X UR15, UR22, UR15, UR18, 0x2, UP3 ;  /* 0x0000000f160f7291 */ /* 0x000fe200098f1412 */
[----:B0-----:R-:W-:Y:S01]  /*07a0*/  ISETP.NE.U32.AND P0, PT, RZ, UR30, PT ;  /* 0x0000001eff007c0c */ /* 0x001fe2000bf05070 */
[----:B------:R-:W-:Y:S01]  /*07b0*/  UIADD3.X UR9, UPT, UPT, UR18, UR9, URZ, UP4, !UPT ;  /* 0x0000000912097290 */ /* 0x000fe2000a7fe4ff */
[----:B------:R-:W-:Y:S01]  /*07c0*/  IMAD.WIDE.U32 R26, R6, UR28, R14 ;  /* 0x0000001c061a7c25 */ /* 0x000fe2000f8e000e */
[----:B------:R-:W-:Y:S01]  /*07d0*/  USHF.L.U64.HI UR24, UR28, 0x2, UR29 ;  /* 0x000000021c187899 */ /* 0x000fe2000801021d */
[----:B------:R-:W-:Y:S01]  /*07e0*/  ISETP.NE.AND.EX P0, PT, RZ, UR31, PT, P0 ;  /* 0x0000001fff007c0c */ /* 0x000fe2000bf05300 */
[----:B------:R-:W-:Y:S01]  /*07f0*/  UIADD3 UR26, UP0, UPT, UR23, UR14, URZ ;  /* 0x0000000e171a7290 */ /* 0x000fe2000ff1e0ff */
[----:B------:R-:W-:Y:S01]  /*0800*/  @P1 LEA R12, P5, R14, UR12, 0x2 ;  /* 0x0000000c0e0c1c11 */ /* 0x000fe2000f8a10ff */
[----:B------:R-:W-:-:S02]  /*0810*/  UIADD3 UR30, UP1, UPT, UR8, UR28, URZ ;  /* 0x0000001c081e7290 */ /* 0x000fc4000ff3e0ff */
[C---:B------:R-:W-:Y:S01]  /*0820*/  @P1 IADD3 R17, P3, PT, R14.reuse, UR28, RZ ;  /* 0x0000001c0e111c10 */ /* 0x040fe2000ff7e0ff */
[----:B------:R-:W-:Y:S01]  /*0830*/  USHF.L.U32 UR7, UR28, 0x1, URZ ;  /* 0x000000011c077899 */ /* 0x000fe200080006ff */
[C---:B------:R-:W-:Y:S01]  /*0840*/  @P1 LEA.HI.X R13, R14.reuse, UR13, R15, 0x2, P5 ;  /* 0x0000000d0e0d1c11 */ /* 0x040fe2000a8f140f */
[----:B------:R-:W0:Y:S01]  /*0850*/  LDCU.64 UR18, c[0x0][0x358] ;  /* 0x00006b00ff1277ac */ /* 0x000e220008000a00 */
[----:B------:R-:W-:Y:S01]  /*0860*/  IMAD.IADD R43, R3, 0x1, R27 ;  /* 0x00000001032b7824 */ /* 0x000fe200078e021b */
[----:B------:R-:W-:Y:S02]  /*0870*/  USHF.L.U64.HI UR21, UR28, 0x1, UR29 ;  /* 0x000000011c157899 */ /* 0x000fe4000801021d */
[----:B------:R-:W-:Y:S01]  /*0880*/  @P1 IADD3 R9, P4, PT, R14, UR7, RZ ;  /* 0x000000070e091c10 */ /* 0x000fe2000ff9e0ff */
[----:B------:R-:W-:Y:S02]  /*0890*/  UIADD3.X UR27, UPT, UPT, UR24, UR15, URZ, UP0, !UPT ;  /* 0x0000000f181b7290 */ /* 0x000fe400087fe4ff */
[----:B------:R-:W-:Y:S01]  /*08a0*/  UIADD3.X UR31, UPT, UPT, UR9, UR29, URZ, UP1, !UPT ;  /* 0x0000001d091f7290 */ /* 0x000fe20008ffe4ff */
[----:B------:R-:W-:Y:S11]  /*08b0*/  @!P1 BRA `(.L_x_4797) ;  /* 0x0000000000509947 */ /* 0x000ff60003800000 */
[----:B------:R-:W-:Y:S01]  /*08c0*/  IMAD.U32 R21, RZ, RZ, UR28 ;  /* 0x0000001cff157e24 */ /* 0x000fe2000f8e00ff */
[----:B------:R-:W-:Y:S01]  /*08d0*/  UIMAD UR5, UR29, 0x3, URZ ;  /* 0x000000031d0578a4 */ /* 0x000fe2000f8e02ff */
[----:B------:R-:W-:Y:S01]  /*08e0*/  IMAD.U32 R23, RZ, RZ, UR28 ;  /* 0x0000001cff177e24 */ /* 0x000fe2000f8e00ff */
[----:B------:R-:W-:Y:S01]  /*08f0*/  UIMAD UR22, UR29, 0x6, URZ ;  /* 0x000000061d1678a4 */ /* 0x000fe2000f8e02ff */
[----:B------:R-:W-:Y:S02]  /*0900*/  IMAD.MOV.U32 R42, RZ, RZ, R26 ;  /* 0x000000ffff2a7224 */ /* 0x000fe400078e001a */
[----:B------:R-:W-:-:S04]  /*0910*/  IMAD.WIDE.U32 R20, R21, 0x3, R14 ;  /* 0x0000000315147825 */ /* 0x000fc800078e000e */
[----:B------:R-:W-:Y:S01]  /*0920*/  IMAD.WIDE.U32 R22, R23, 0x6, R42 ;  /* 0x0000000617167825 */ /* 0x000fe200078e002a */
[----:B------:R-:W-:-:S03]  /*0930*/  LEA R18, P5, R20, UR12, 0x2 ;  /* 0x0000000c14127c11 */ /* 0x000fc6000f8a10ff */
[----:B------:R-:W-:Y:S02]  /*0940*/  VIADD R19, R21, UR5 ;  /* 0x0000000515137c36 */ /* 0x000fe40008000000 */
[----:B------:R-:W-:Y:S02]  /*0950*/  IMAD.SHL.U32 R38, R22, 0x4, RZ ;  /* 0x0000000416267824 */ /* 0x000fe400078e00ff */
[----:B------:R-:W-:Y:S01]  /*0960*/  VIADD R21, R23, UR22 ;  /* 0x0000001617157c36 */ /* 0x000fe20008000000 */
[----:B------:R-:W-:Y:S02]  /*0970*/  LEA.HI.X R19, R20, UR13, R19, 0x2, P5 ;  /* 0x0000000d14137c11 */ /* 0x000fe4000a8f1413 */
[----:B------:R-:W-:Y:S02]  /*0980*/  IADD3 R20, P5, PT, R38, UR14, RZ ;  /* 0x0000000e26147c10 */ /* 0x000fe4000ffbe0ff */
[----:B------:R-:W-:Y:S01]  /*0990*/  SHF.L.U64.HI R22, R22, 0x2, R21 ;  /* 0x0000000216167819 */ /* 0x000fe20000010215 */
[----:B0-----:R1:W5:Y:S01]  /*09a0*/  LDG.E R0, desc[UR18][R18.64] ;  /* 0x0000001212007981 */ /* 0x001362000c1e1900 */
[----:B------:R-:W-:-:S02]  /*09b0*/  IADD3 R38, P6, PT, R38, UR26, RZ ;  /* 0x0000001a26267c10 */ /* 0x000fc4000ffde0ff */
[C---:B------:R-:W-:Y:S02]  /*09c0*/  IADD3.X R21, PT, PT, R22.reuse, UR15, RZ, P5, !PT ;  /* 0x0000000f16157c10 */ /* 0x040fe4000affe4ff */
[----:B------:R-:W-:-:S03]  /*09d0*/  IADD3.X R39, PT, PT, R22, UR27, RZ, P6, !PT ;  /* 0x0000001b16277c10 */ /* 0x000fc6000b7fe4ff */
[----:B------:R1:W5:Y:S04]  /*09e0*/  LDG.E R4, desc[UR18][R20.64] ;  /* 0x0000001214047981 */ /* 0x000368000c1e1900 */
[----:B------:R1:W5:Y:S02]  /*09f0*/  LDG.E R38, desc[UR18][R38.64] ;  /* 0x0000001226267981 */ /* 0x000364000c1e1900 */
.L_x_4797:
[----:B0-----:R-:W-:Y:S05]  /*0a00*/  BSYNC.RECONVERGENT B0 ;  /* 0x0000000000007941 */ /* 0x001fea0003800200 */
.L_x_4796:
[----:B------:R-:W-:Y:S01]  /*0a10*/  @P2 IADD3 R11, P5, PT, R10, UR23, RZ ;  /* 0x000000170a0b2c10 */ /* 0x000fe2000ffbe0ff */
[----:B------:R-:W-:Y:S01]  /*0a20*/  IMAD.MOV.U32 R34, RZ, RZ, R10 ;  /* 0x000000ffff227224 */ /* 0x000fe200078e000a */
[C---:B-1----:R-:W-:Y:S01]  /*0a30*/  @P1 IADD3.X R20, PT, PT, R15.reuse, UR29, RZ, P3, !PT ;  /* 0x0000001d0f141c10 */ /* 0x042fe20009ffe4ff */
[----:B------:R-:W-:Y:S01]  /*0a40*/  IMAD.MOV.U32 R40, RZ, RZ, RZ ;  /* 0x000000ffff287224 */ /* 0x000fe200078e00ff */
[----:B------:R-:W-:Y:S02]  /*0a50*/  @P1 IADD3.X R18, PT, PT, R15, UR21, RZ, P4, !PT ;  /* 0x000000150f121c10 */ /* 0x000fe4000a7fe4ff */
[----:B------:R-:W-:Y:S02]  /*0a60*/  @P1 LEA R14, P3, R17, UR12, 0x2 ;  /* 0x0000000c110e1c11 */ /* 0x000fe4000f8610ff */
[----:B------:R-:W-:Y:S01]  /*0a70*/  @P2 IADD3.X R10, PT, PT, R35, UR24, RZ, P5, !PT ;  /* 0x00000018230a2c10 */ /* 0x000fe2000affe4ff */
[----:B------:R-:W5:Y:S01]  /*0a80*/  @P1 LDG.E R40, desc[UR18][R12.64] ;  /* 0x000000120c281981 */ /* 0x000f62000c1e1900 */
[----:B------:R-:W-:-:S02]  /*0a90*/  @P1 LEA R16, P4, R9, UR12, 0x2 ;  /* 0x0000000c09101c11 */ /* 0x000fc4000f8810ff */
[----:B------:R-:W-:Y:S02]  /*0aa0*/  @P2 LEA R22, P5, R11, UR12, 0x2 ;  /* 0x0000000c0b162c11 */ /* 0x000fe4000f8a10ff */
[----:B------:R-:W-:Y:S01]  /*0ab0*/  @P1 LEA.HI.X R15, R17, UR13, R20, 0x2, P3 ;  /* 0x0000000d110f1c11 */ /* 0x000fe200098f1414 */
[C---:B------:R-:W-:Y:S01]  /*0ac0*/  @P1 IMAD.SHL.U32 R20, R26.reuse, 0x4, RZ ;  /* 0x000000041a141824 */ /* 0x040fe200078e00ff */
[----:B------:R-:W-:Y:S01]  /*0ad0*/  @P1 LEA.HI.X R17, R9, UR13, R18, 0x2, P4 ;  /* 0x0000000d09111c11 */ /* 0x000fe2000a0f1412 */
[----:B------:R-:W-:Y:S01]  /*0ae0*/  IMAD.MOV.U32 R9, RZ, RZ, RZ ;  /* 0x000000ffff097224 */ /* 0x000fe200078e00ff */
[----:B------:R-:W-:Y:S02]  /*0af0*/  @P2 LEA.HI.X R23, R11, UR13, R10, 0x2, P5 ;  /* 0x0000000d0b172c11 */ /* 0x000fe4000a8f140a */
[C---:B------:R-:W-:Y:S02]  /*0b00*/  @P1 IADD3 R11, P5, PT, R26.reuse, UR7, RZ ;  /* 0x000000071a0b1c10 */ /* 0x040fe4000ffbe0ff */
[----:B------:R-:W-:Y:S01]  /*0b10*/  @P1 SHF.L.U64.HI R19, R26, 0x2, R43 ;  /* 0x000000021a131819 */ /* 0x000fe2000001022b */
[----:B------:R0:W5:Y:S01]  /*0b20*/  @P1 LDG.E R9, desc[UR18][R14.64] ;  /* 0x000000120e091981 */ /* 0x000162000c1e1900 */
[----:B------:R-:W-:-:S02]  /*0b30*/  @P1 IADD3 R30, P3, PT, R20, UR14, RZ ;  /* 0x0000000e141e1c10 */ /* 0x000fc4000ff7e0ff */
[----:B------:R-:W-:Y:S02]  /*0b40*/  @P1 IADD3.X R18, PT, PT, R43, UR21, RZ, P5, !PT ;  /* 0x000000152b121c10 */ /* 0x000fe4000affe4ff */
[----:B------:R-:W-:Y:S01]  /*0b50*/  @P1 IADD3 R20, P4, PT, R20, UR26, RZ ;  /* 0x0000001a14141c10 */ /* 0x000fe2000ff9e0ff */
[----:B------:R-:W-:Y:S01]  /*0b60*/  IMAD.MOV.U32 R33, RZ, RZ, RZ ;  /* 0x000000ffff217224 */ /* 0x000fe200078e00ff */
[----:B------:R-:W-:Y:S01]  /*0b70*/  @P1 IADD3.X R31, PT, PT, R19, UR15, RZ, P3, !PT ;  /* 0x0000000f131f1c10 */ /* 0x000fe20009ffe4ff */
[----:B0-----:R-:W-:Y:S01]  /*0b80*/  @P1 IMAD.SHL.U32 R14, R11, 0x4, RZ ;  /* 0x000000040b0e1824 */ /* 0x001fe200078e00ff */
[----:B------:R-:W-:Y:S02]  /*0b90*/  @P1 IADD3.X R21, PT, PT, R19, UR27, RZ, P4, !PT ;  /* 0x0000001b13151c10 */ /* 0x000fe4000a7fe4ff */
[----:B------:R-:W-:Y:S02]  /*0ba0*/  @P1 SHF.L.U64.HI R13, R11, 0x2, R18 ;  /* 0x000000020b0d1819 */ /* 0x000fe40000010212 */
[----:B------:R-:W0:Y:S01]  /*0bb0*/  @P0 LDC.64 R18, c[0x0][0x3a0] ;  /* 0x0000e800ff120b82 */ /* 0x000e220000000a00 */
[----:B------:R-:W-:Y:S01]  /*0bc0*/  @P1 IADD3 R28, P3, PT, R14, UR14, RZ ;  /* 0x0000000e0e1c1c10 */ /* 0x000fe2000ff7e0ff */
[----:B------:R-:W-:Y:S01]  /*0bd0*/  IMAD.MOV.U32 R39, RZ, RZ, RZ ;  /* 0x000000ffff277224 */ /* 0x000fe200078e00ff */
[----:B------:R-:W-:Y:S01]  /*0be0*/  @P1 IADD3 R44, P4, PT, R26, UR23, RZ ;  /* 0x000000171a2c1c10 */ /* 0x000fe2000ff9e0ff */
[----:B------:R-:W-:Y:S01]  /*0bf0*/  IMAD.MOV.U32 R11, RZ, RZ, RZ ;  /* 0x000000ffff0b7224 */ /* 0x000fe200078e00ff */
[----:B------:R1:W5:Y:S01]  /*0c00*/  @P1 LDG.E R33, desc[UR18][R20.64] ;  /* 0x0000001214211981 */ /* 0x000362000c1e1900 */
[----:B------:R-:W-:Y:S01]  /*0c10*/  IMAD.MOV.U32 R12, RZ, RZ, RZ ;  /* 0x000000ffff0c7224 */ /* 0x000fe200078e00ff */
[----:B------:R-:W-:Y:S01]  /*0c20*/  @P1 IADD3.X R29, PT, PT, R13, UR15, RZ, P3, !PT ;  /* 0x0000000f0d1d1c10 */ /* 0x000fe20009ffe4ff */
[----:B------:R-:W-:Y:S01]  /*0c30*/  USHF.L.U32 UR5, UR28, 0x3, URZ ;  /* 0x000000031c057899 */ /* 0x000fe200080006ff */
[----:B------:R-:W-:Y:S01]  /*0c40*/  @P1 IADD3.X R15, PT, PT, R43, UR24, RZ, P4, !PT ;  /* 0x000000182b0f1c10 */ /* 0x000fe2000a7fe4ff */
[----:B------:R2:W5:Y:S01]  /*0c50*/  @P1 LDG.E R39, desc[UR18][R30.64] ;  /* 0x000000121e271981 */ /* 0x000562000c1e1900 */
[----:B------:R-:W-:Y:S01]  /*0c60*/  @P1 IADD3 R14, P3, PT, R14, UR26, RZ ;  /* 0x0000001a0e0e1c10 */ /* 0x000fe2000ff7e0ff */
[----:B------:R-:W-:Y:S01]  /*0c70*/  IMAD.MOV.U32 R10, RZ, RZ, RZ ;  /* 0x000000ffff0a7224 */ /* 0x000fe200078e00ff */
[----:B------:R-:W-:Y:S01]  /*0c80*/  USHF.L.U64.HI UR22, UR28, 0x3, UR29 ;  /* 0x000000031c167899 */ /* 0x000fe2000801021d */
[----:B------:R3:W5:Y:S01]  /*0c90*/  @P2 LDG.E R12, desc[UR18][R22.64] ;  /* 0x00000012160c2981 */ /* 0x000762000c1e1900 */
[----:B-1----:R-:W-:-:S03]  /*0ca0*/  IMAD.WIDE.U32 R20, R6, UR28, R34 ;  /* 0x0000001c06147c25 */ /* 0x002fc6000f8e0022 */
[----:B------:R1:W5:Y:S01]  /*0cb0*/  @P1 LDG.E R11, desc[UR18][R28.64] ;  /* 0x000000121c0b1981 */ /* 0x000362000c1e1900 */
[C---:B--2---:R-:W-:Y:S01]  /*0cc0*/  @P1 SHF.L.U64.HI R31, R44.reuse, 0x2, R15 ;  /* 0x000000022c1f1819 */ /* 0x044fe2000001020f */
[----:B------:R-:W-:Y:S01]  /*0cd0*/  @P1 IMAD.SHL.U32 R44, R44, 0x4, RZ ;  /* 0x000000042c2c1824 */ /* 0x000fe200078e00ff */
[----:B------:R-:W-:Y:S01]  /*0ce0*/  @P1 IADD3.X R15, PT, PT, R13, UR27, RZ, P3, !PT ;  /* 0x0000001b0d0f1c10 */ /* 0x000fe20009ffe4ff */
[----:B------:R2:W5:Y:S01]  /*0cf0*/  @P1 LDG.E R10, desc[UR18][R16.64] ;  /* 0x00000012100a1981 */ /* 0x000562000c1e1900 */
[----:B---3--:R-:W-:Y:S01]  /*0d00*/  IMAD.IADD R23, R3, 0x1, R21 ;  /* 0x0000000103177824 */ /* 0x008fe200078e0215 */
[----:B------:R-:W-:Y:S02]  /*0d10*/  CS2R R36, SRZ ;  /* 0x0000000000247805 */ /* 0x000fe4000001ff00 */
[----:B0-----:R-:W3:Y:S01]  /*0d20*/  @P0 LDG.E R18, desc[UR18][R18.64] ;  /* 0x0000001212120981 */ /* 0x001ee2000c1e1900 */
[----:B-1----:R-:W-:-:S03]  /*0d30*/  @P2 IADD3 R29, P3, PT, R20, UR5, RZ ;  /* 0x00000005141d2c10 */ /* 0x002fc6000ff7e0ff */
[----:B------:R0:W5:Y:S01]  /*0d40*/  @P1 LDG.E R37, desc[UR18][R14.64] ;  /* 0x000000120e251981 */ /* 0x000162000c1e1900 */
[----:B------:R-:W-:Y:S01]  /*0d50*/  @P2 IADD3.X R30, PT, PT, R23, UR22, RZ, P3, !PT ;  /* 0x00000016171e2c10 */ /* 0x000fe20009ffe4ff */
[----:B------:R-:W-:Y:S01]  /*0d60*/  @P2 IMAD.SHL.U32 R28, R29, 0x4, RZ ;  /* 0x000000041d1c2824 */ /* 0x000fe200078e00ff */
[C---:B--2---:R-:W-:Y:S02]  /*0d70*/  @P1 IADD3 R16, P4, PT, R44.reuse, UR14, RZ ;  /* 0x0000000e2c101c10 */ /* 0x044fe4000ff9e0ff */
[----:B------:R-:W-:Y:S02]  /*0d80*/  @P1 IADD3 R44, P3, PT, R44, UR26, RZ ;  /* 0x0000001a2c2c1c10 */ /* 0x000fe4000ff7e0ff */
[----:B------:R-:W-:Y:S02]  /*0d90*/  @P1 IADD3.X R17, PT, PT, R31, UR15, RZ, P4, !PT ;  /* 0x0000000f1f111c10 */ /* 0x000fe4000a7fe4ff */
[----:B------:R-:W-:Y:S02]  /*0da0*/  @P2 SHF.L.U64.HI R29, R29, 0x2, R30 ;  /* 0x000000021d1d2819 */ /* 0x000fe4000001021e */
[----:B------:R-:W-:-:S02]  /*0db0*/  @P2 IADD3 R30, P4, PT, R28, UR14, RZ ;  /* 0x0000000e1c1e2c10 */ /* 0x000fc4000ff9e0ff */
[----:B------:R-:W-:Y:S02]  /*0dc0*/  @P1 IADD3.X R45, PT, PT, R31, UR27, RZ, P3, !PT ;  /* 0x0000001b1f2d1c10 */ /* 0x000fe40009ffe4ff */
[----:B------:R-:W-:Y:S02]  /*0dd0*/  @P2 IADD3 R28, P3, PT, R28, UR26, RZ ;  /* 0x0000001a1c1c2c10 */ /* 0x000fe4000ff7e0ff */
[----:B0-----:R-:W-:Y:S02]  /*0de0*/  CS2R R14, SRZ ;  /* 0x00000000000e7805 */ /* 0x001fe4000001ff00 */
[C---:B------:R-:W-:Y:S01]  /*0df0*/  @P2 IADD3.X R31, PT, PT, R29.reuse, UR15, RZ, P4, !PT ;  /* 0x0000000f1d1f2c10 */ /* 0x040fe2000a7fe4ff */
[----:B------:R-:W5:Y:S01]  /*0e00*/  @P1 LDG.E R36, desc[UR18][R44.64] ;  /* 0x000000122c241981 */ /* 0x000f62000c1e1900 */
[----:B------:R-:W-:-:S03]  /*0e10*/  @P2 IADD3.X R29, PT, PT, R29, UR27, RZ, P3, !PT ;  /* 0x0000001b1d1d2c10 */ /* 0x000fc60009ffe4ff */
[----:B------:R-:W5:Y:S04]  /*0e20*/  @P2 LDG.E R14, desc[UR18][R30.64] ;  /* 0x000000121e0e2981 */ /* 0x000f68000c1e1900 */
[----:B------:R-:W5:Y:S01]  /*0e30*/  @P2 LDG.E R15, desc[UR18][R28.64] ;  /* 0x000000121c0f2981 */ /* 0x000f62000c1e1900 */
[----:B------:R-:W-:Y:S01]  /*0e40*/  IMAD.MOV.U32 R13, RZ, RZ, RZ ;  /* 0x000000ffff0d7224 */ /* 0x000fe200078e00ff */
[----:B------:R-:W-:Y:S01]  /*0e50*/  UMOV UR5, 0x3f800000 ;  /* 0x3f80000000057882 */ /* 0x000fe20000000000 */
[----:B------:R-:W-:Y:S04]  /*0e60*/  BSSY.RECONVERGENT B0, `(.L_x_4798) ;  /* 0x000001a000007945 */ /* 0x000fe80003800200 */
[----:B------:R0:W5:Y:S02]  /*0e70*/  @P1 LDG.E R13, desc[UR18][R16.64] ;  /* 0x00000012100d1981 */ /* 0x000164000c1e1900 */
[----:B0-----:R-:W-:-:S02]  /*0e80*/  CS2R R16, SRZ ;  /* 0x0000000000107805 */ /* 0x001fc4000001ff00 */
[----:B---3--:R-:W-:Y:S02]  /*0e90*/  @P0 R2UR UR5, R18 ;  /* 0x00000000120502ca */ /* 0x008fe400000e0000 */
[----:B------:R-:W-:Y:S01]  /*0ea0*/  CS2R R18, SRZ ;  /* 0x0000000000127805 */ /* 0x000fe2000001ff00 */
[----:B------:R-:W-:-:S12]  /*0eb0*/  @!P2 BRA `(.L_x_4799) ;  /* 0x000000000050a947 */ /* 0x000fd80003800000 */
[----:B------:R-:W-:Y:S01]  /*0ec0*/  IMAD.U32 R29, RZ, RZ, UR28 ;  /* 0x0000001cff1d7e24 */ /* 0x000fe2000f8e00ff */
[----:B------:R-:W-:Y:S01]  /*0ed0*/  UIMAD UR25, UR29, 0xa, URZ ;  /* 0x0000000a1d1978a4 */ /* 0x000fe2000f8e02ff */
[----:B------:R-:W-:Y:S01]  /*0ee0*/  IMAD.MOV.U32 R22, RZ, RZ, R20 ;  /* 0x000000ffff167224 */ /* 0x000fe200078e0014 */
[----:B------:R-:W-:Y:S01]  /*0ef0*/  UIMAD UR22, UR29, 0x5, URZ ;  /* 0x000000051d1678a4 */ /* 0x000fe2000f8e02ff */
[----:B------:R-:W-:Y:S02]  /*0f00*/  IMAD.U32 R17, RZ, RZ, UR28 ;  /* 0x0000001cff117e24 */ /* 0x000fe4000f8e00ff */
        /* <DEDUP_REMOVED lines=11> */
[----:B------:R-:W-:Y:S02]  /*0fc0*/  IADD3.X R29, PT, PT, R19, UR27, RZ, P3, !PT ;  /* 0x0000001b131d7c10 */ /* 0x000fe40009ffe4ff */
[----:B------:R0:W5:Y:S04]  /*0fd0*/  LDG.E R19, desc[UR18][R44.64] ;  /* 0x000000122c137981 */ /* 0x000168000c1e1900 */
[----:B------:R0:W5:Y:S04]  /*0fe0*/  LDG.E R16, desc[UR18][R30.64] ;  /* 0x000000121e107981 */ /* 0x000168000c1e1900 */
[----:B------:R0:W5:Y:S02]  /*0ff0*/  LDG.E R17, desc[UR18][R28.64] ;  /* 0x000000121c117981 */ /* 0x000164000c1e1900 */
.L_x_4799:
[----:B------:R-:W-:Y:S05]  /*1000*/  BSYNC.RECONVERGENT B0 ;  /* 0x0000000000007941 */ /* 0x000fea0003800200 */
.L_x_4798:
[----:B------:R-:W-:Y:S01]  /*1010*/  BSSY.RECONVERGENT B0, `(.L_x_4800) ;  /* 0x0000018000007945 */ /* 0x000fe20003800200 */
[----:B0-----:R-:W-:-:S03]  /*1020*/  CS2R R28, SRZ ;  /* 0x00000000001c7805 */ /* 0x001fc6000001ff00 */
[----:B------:R-:W-:Y:S05]  /*1030*/  @!P2 BRA `(.L_x_4801) ;  /* 0x000000000054a947 */ /* 0x000fea0003800000 */
[----:B------:R-:W-:Y:S01]  /*1040*/  IMAD.U32 R31, RZ, RZ, UR28 ;  /* 0x0000001cff1f7e24 */ /* 0x000fe2000f8e00ff */
[----:B------:R-:W-:Y:S01]  /*1050*/  UIMAD UR22, UR29, 0xc, URZ ;  /* 0x0000000c1d1678a4 */ /* 0x000fe2000f8e02ff */
[----:B------:R-:W-:Y:S01]  /*1060*/  IMAD.MOV.U32 R28, RZ, RZ, R20 ;  /* 0x000000ffff1c7224 */ /* 0x000fe200078e0014 */
[----:B------:R-:W-:Y:S01]  /*1070*/  UIMAD UR25, UR29, 0x6, URZ ;  /* 0x000000061d1978a4 */ /* 0x000fe2000f8e02ff */
[----:B------:R-:W-:Y:S02]  /*1080*/  IMAD.MOV.U32 R29, RZ, RZ, R23 ;  /* 0x000000ffff1d7224 */ /* 0x000fe400078e0017 */
[----:B------:R-:W-:Y:S02]  /*1090*/  IMAD.U32 R49, RZ, RZ, UR28 ;  /* 0x0000001cff317e24 */ /* 0x000fe4000f8e00ff */
[----:B------:R-:W-:-:S04]  /*10a0*/  IMAD.WIDE.U32 R28, R31, 0xc, R28 ;  /* 0x0000000c1f1c7825 */ /* 0x000fc800078e001c */
[----:B------:R-:W-:Y:S02]  /*10b0*/  VIADD R29, R29, UR22 ;  /* 0x000000161d1d7c36 */ /* 0x000fe40008000000 */
[C---:B------:R-:W-:Y:S02]  /*10c0*/  IMAD.SHL.U32 R30, R28.reuse, 0x4, RZ ;  /* 0x000000041c1e7824 */ /* 0x040fe400078e00ff */
[----:B------:R-:W-:Y:S01]  /*10d0*/  IMAD.WIDE.U32 R48, R49, 0x6, R34 ;  /* 0x0000000631307825 */ /* 0x000fe200078e0022 */
[----:B------:R-:W-:Y:S02]  /*10e0*/  SHF.L.U64.HI R18, R28, 0x2, R29 ;  /* 0x000000021c127819 */ /* 0x000fe4000001021d */
[----:B------:R-:W-:Y:S01]  /*10f0*/  IADD3 R44, P1, PT, R30, UR14, RZ ;  /* 0x0000000e1e2c7c10 */ /* 0x000fe2000ff3e0ff */
[----:B------:R-:W-:Y:S01]  /*1100*/  VIADD R28, R49, UR25 ;  /* 0x00000019311c7c36 */ /* 0x000fe20008000000 */
        /* <DEDUP_REMOVED lines=8> */
.L_x_4801:
[----:B------:R-:W-:Y:S05]  /*1190*/  BSYNC.RECONVERGENT B0 ;  /* 0x0000000000007941 */ /* 0x000fea0003800200 */
.L_x_4800:
[----:B------:R-:W-:Y:S01]  /*11a0*/  BSSY.RECONVERGENT B0, `(.L_x_4802) ;  /* 0x0000018000007945 */ /* 0x000fe20003800200 */
[----:B0-----:R-:W-:Y:S01]  /*11b0*/  CS2R R30, SRZ ;  /* 0x00000000001e7805 */ /* 0x001fe2000001ff00 */
[----:B------:R-:W-:Y:S02]  /*11c0*/  IMAD.MOV.U32 R32, RZ, RZ, RZ ;  /* 0x000000ffff207224 */ /* 0x000fe400078e00ff */
[----:B------:R-:W-:Y:S05]  /*11d0*/  @!P2 BRA `(.L_x_4803) ;  /* 0x000000000050a947 */ /* 0x000fea0003800000 */
[----:B------:R-:W-:Y:S01]  /*11e0*/  IMAD.U32 R41, RZ, RZ, UR28 ;  /* 0x0000001cff297e24 */ /* 0x000fe2000f8e00ff */
[----:B------:R-:W-:Y:S01]  /*11f0*/  UIMAD UR25, UR29, 0xe, URZ ;  /* 0x0000000e1d1978a4 */ /* 0x000fe2000f8e02ff */
[----:B------:R-:W-:Y:S01]  /*1200*/  IMAD.MOV.U32 R21, RZ, RZ, R23 ;  /* 0x000000ffff157224 */ /* 0x000fe200078e0017 */
[----:B------:R-:W-:Y:S01]  /*1210*/  UIMAD UR22, UR29, 0x7, URZ ;  /* 0x000000071d1678a4 */ /* 0x000fe2000f8e02ff */
        /* <DEDUP_REMOVED lines=16> */
.L_x_4803:
[----:B------:R-:W-:Y:S05]  /*1320*/  BSYNC.RECONVERGENT B0 ;  /* 0x0000000000007941 */ /* 0x000fea0003800200 */
.L_x_4802:
[----:B0----5:R-:W-:Y:S01]  /*1330*/  FADD R22, R11, R11 ;  /* 0x0000000b0b167221 */ /* 0x021fe20000000000 */
[----:B------:R-:W-:Y:S01]  /*1340*/  LOP3.LUT R21, R5, 0x1f, RZ, 0xc0, !PT ;  /* 0x0000001f05157812 */ /* 0x000fe200078ec0ff */
[----:B------:R-:W-:Y:S01]  /*1350*/  FADD R20, R39, R39 ;  /* 0x0000002727147221 */ /* 0x000fe20000000000 */
[----:B------:R-:W-:Y:S01]  /*1360*/  ISETP.GE.U32.AND P0, PT, R7, UR4, PT ;  /* 0x0000000407007c0c */ /* 0x000fe2000bf06070 */
[----:B------:R-:W-:Y:S01]  /*1370*/  IMAD.U32 R45, RZ, RZ, UR8 ;  /* 0x00000008ff2d7e24 */ /* 0x000fe2000f8e00ff */
[----:B------:R-:W-:Y:S01]  /*1380*/  FMNMX R22, RZ, R22, !PT ;  /* 0x00000016ff167209 */ /* 0x000fe20007800000 */
[----:B------:R-:W-:Y:S01]  /*1390*/  IMAD.U32 R27, RZ, RZ, UR9 ;  /* 0x00000009ff1b7e24 */ /* 0x000fe2000f8e00ff */
[----:B------:R-:W-:Y:S01]  /*13a0*/  ISETP.GE.U32.OR P0, PT, R21, UR6, P0 ;  /* 0x0000000615007c0c */ /* 0x000fe20008706470 */
[----:B------:R-:W-:Y:S01]  /*13b0*/  IMAD.U32 R47, RZ, RZ, UR30 ;  /* 0x0000001eff2f7e24 */ /* 0x000fe2000f8e00ff */
[----:B------:R-:W-:Y:S01]  /*13c0*/  FMNMX R21, RZ, R20, !PT ;  /* 0x00000014ff157209 */ /* 0x000fe20007800000 */
[----:B------:R-:W-:Y:S01]  /*13d0*/  FMUL R22, R22, R9 ;  /* 0x0000000916167220 */ /* 0x000fe20000400000 */
[----:B------:R-:W-:-:S02]  /*13e0*/  USHF.L.U32 UR22, UR28, 0x3, URZ ;  /* 0x000000031c167899 */ /* 0x000fc400080006ff */
[----:B------:R-:W-:Y:S01]  /*13f0*/  USHF.L.U64.HI UR25, UR28, 0x3, UR29 ;  /* 0x000000031c197899 */ /* 0x000fe2000801021d */
[----:B------:R-:W-:Y:S01]  /*1400*/  FMUL R34, R22, R37 ;  /* 0x0000002516227220 */ /* 0x000fe20000400000 */
[----:B------:R-:W-:Y:S01]  /*1410*/  FMUL R20, R21, R40 ;  /* 0x0000002815147220 */ /* 0x000fe20000400000 */
[----:B------:R-:W-:Y:S02]  /*1420*/  FADD R22, R13, R13 ;  /* 0x0000000d0d167221 */ /* 0x000fe40000000000 */
[----:B------:R-:W-:Y:S01]  /*1430*/  FMUL R35, R34, UR5 ;  /* 0x0000000522237c20 */ /* 0x000fe20008400000 */
[----:B------:R-:W-:Y:S01]  /*1440*/  FMUL R25, R20, R33 ;  /* 0x0000002114197220 */ /* 0x000fe20000400000 */
[----:B------:R-:W-:Y:S01]  /*1450*/  @!P0 IADD3 R20, P1, PT, R26, UR8, RZ ;  /* 0x000000081a148c10 */ /* 0x000fe2000ff3e0ff */
[----:B------:R-:W-:Y:S01]  /*1460*/  @!P0 IMAD.MOV.U32 R42, RZ, RZ, R26 ;  /* 0x000000ffff2a8224 */ /* 0x000fe200078e001a */
[----:B------:R-:W-:Y:S01]  /*1470*/  FMNMX R23, RZ, R22, !PT ;  /* 0x00000016ff177209 */ /* 0x000fe20007800000 */
[----:B------:R-:W-:Y:S01]  /*1480*/  FMUL R33, R25, UR5 ;  /* 0x0000000519217c20 */ /* 0x000fe20008400000 */
[----:B------:R-:W-:-:S02]  /*1490*/  @!P0 IADD3.X R21, PT, PT, R43, UR9, RZ, P1, !PT ;  /* 0x000000092b158c10 */ /* 0x000fc40008ffe4ff */
[----:B------:R-:W-:Y:S01]  /*14a0*/  @!P0 IADD3 R44, P1, P2, R45, UR7, R26 ;  /* 0x000000072d2c8c10 */ /* 0x000fe2000fa3e01a */
[----:B------:R-:W-:Y:S01]  /*14b0*/  FMUL R23, R23, R10 ;  /* 0x0000000a17177220 */ /* 0x000fe20000400000 */
[----:B------:R-:W-:Y:S02]  /*14c0*/  F2FP.SATFINITE.E4M3.F32.PACK_AB_MERGE_C R33, RZ, R33, RZ ;  /* 0x00000021ff21723e */ /* 0x000fe400048070ff */
[----:B------:R-:W-:Y:S01]  /*14d0*/  @!P0 IADD3.X R45, PT, PT, R27, UR21, R43, P1, P2 ;  /* 0x000000151b2d8c10 */ /* 0x000fe20008fe442b */
[----:B------:R-:W-:Y:S01]  /*14e0*/  FMUL R36, R23, R36 ;  /* 0x0000002417247220 */ /* 0x000fe20000400000 */
[----:B------:R-:W-:Y:S01]  /*14f0*/  IMAD.U32 R23, RZ, RZ, UR8 ;  /* 0x00000008ff177e24 */ /* 0x000fe2000f8e00ff */
[----:B------:R0:W-:Y:S01]  /*1500*/  @!P0 STG.E.U8 desc[UR18][R20.64], R33 ;  /* 0x0000002114008986 */ /* 0x0001e2000c101112 */
[----:B------:R-:W-:Y:S02]  /*1510*/  IMAD.U32 R27, RZ, RZ, UR28 ;  /* 0x0000001cff1b7e24 */ /* 0x000fe4000f8e00ff */
[----:B------:R-:W-:Y:S01]  /*1520*/  FMUL R37, R36, UR5 ;  /* 0x0000000524257c20 */ /* 0x000fe20008400000 */
[----:B------:R-:W-:-:S02]  /*1530*/  F2FP.SATFINITE.E4M3.F32.PACK_AB_MERGE_C R35, RZ, R35, RZ ;  /* 0x00000023ff23723e */ /* 0x000fc400048070ff */
[--C-:B------:R-:W-:Y:S02]  /*1540*/  @!P0 IADD3 R22, P1, P2, R23, UR23, R26.reuse ;  /* 0x0000001717168c10 */ /* 0x100fe4000fa3e01a */
[----:B------:R-:W-:Y:S01]  /*1550*/  F2FP.SATFINITE.E4M3.F32.PACK_AB_MERGE_C R37, RZ, R37, RZ ;  /* 0x00000025ff25723e */ /* 0x000fe200048070ff */
[----:B------:R-:W-:Y:S01]  /*1560*/  @!P0 STG.E.U8 desc[UR18][R44.64], R35 ;  /* 0x000000232c008986 */ /* 0x000fe2000c101112 */
[----:B0-----:R-:W-:Y:S02]  /*1570*/  IMAD.U32 R21, RZ, RZ, UR9 ;  /* 0x00000009ff157e24 */ /* 0x001fe4000f8e00ff */
[----:B------:R-:W-:-:S03]  /*1580*/  @!P0 IMAD.MOV.U32 R20, RZ, RZ, R26 ;  /* 0x000000ffff148224 */ /* 0x000fc600078e001a */
[--C-:B------:R-:W-:Y:S01]  /*1590*/  @!P0 IADD3.X R23, PT, PT, R21, UR24, R43.reuse, P1, P2 ;  /* 0x0000001815178c10 */ /* 0x100fe20008fe442b */
[----:B------:R-:W-:Y:S02]  /*15a0*/  @!P0 IMAD.MOV.U32 R21, RZ, RZ, R43 ;  /* 0x000000ffff158224 */ /* 0x000fe400078e002b */
[----:B------:R-:W-:Y:S02]  /*15b0*/  @!P0 IMAD.WIDE.U32 R20, R27, 0x6, R20 ;  /* 0x000000061b148825 */ /* 0x000fe400078e0014 */
[----:B------:R0:W-:Y:S02]  /*15c0*/  @!P0 STG.E.U8 desc[UR18][R22.64], R37 ;  /* 0x0000002516008986 */ /* 0x0001e4000c101112 */
[----:B------:R-:W-:Y:S01]  /*15d0*/  IMAD.U32 R27, RZ, RZ, UR29 ;  /* 0x0000001dff1b7e24 */ /* 0x000fe2000f8e00ff */
[----:B------:R-:W-:-:S03]  /*15e0*/  @!P0 IADD3 R20, P1, PT, R20, UR8, RZ ;  /* 0x0000000814148c10 */ /* 0x000fc6000ff3e0ff */
[----:B------:R-:W-:-:S05]  /*15f0*/  @!P0 IMAD R27, R27, 0x6, RZ ;  /* 0x000000061b1b8824 */ /* 0x000fca00078e02ff */
[----:B------:R-:W-:Y:S01]  /*1600*/  @!P0 IADD3.X R21, PT, PT, R21, UR9, R27, P1, !PT ;  /* 0x0000000915158c10 */ /* 0x000fe20008ffe41b */
[----:B------:R-:W-:Y:S01]  /*1610*/  FADD R27, R4, R4 ;  /* 0x00000004041b7221 */ /* 0x000fe20000000000 */
[C---:B------:R-:W-:Y:S01]  /*1620*/  FSETP.GT.AND P1, PT, R39.reuse, RZ, PT ;  /* 0x000000ff2700720b */ /* 0x040fe20003f24000 */
[----:B------:R-:W-:-:S03]  /*1630*/  FMUL R39, R39, R39 ;  /* 0x0000002727277220 */ /* 0x000fc60000400000 */
[----:B------:R-:W-:Y:S02]  /*1640*/  FMNMX R27, RZ, R27, !PT ;  /* 0x0000001bff1b7209 */ /* 0x000fe40007800000 */
[----:B0-----:R-:W-:Y:S02]  /*1650*/  FSEL R23, R39, RZ, P1 ;  /* 0x000000ff27177208 */ /* 0x001fe40000800000 */
[----:B------:R-:W-:Y:S01]  /*1660*/  @!P0 IADD3 R44, P1, PT, R26, UR30, RZ ;  /* 0x0000001e1a2c8c10 */ /* 0x000fe2000ff3e0ff */
[----:B------:R-:W-:Y:S02]  /*1670*/  FMUL R27, R27, R0 ;  /* 0x000000001b1b7220 */ /* 0x000fe40000400000 */
[----:B------:R-:W-:Y:S01]  /*1680*/  FMUL R40, R23, R40 ;  /* 0x0000002817287220 */ /* 0x000fe20000400000 */
[----:B------:R-:W-:Y:S02]  /*1690*/  IMAD.U32 R23, RZ, RZ, UR30 ;  /* 0x0000001eff177e24 */ /* 0x000fe4000f8e00ff */
[----:B------:R-:W-:Y:S01]  /*16a0*/  FMUL R38, R27, R38 ;  /* 0x000000261b267220 */ /* 0x000fe20000400000 */
[----:B------:R-:W-:Y:S01]  /*16b0*/  IMAD.U32 R27, RZ, RZ, UR28 ;  /* 0x0000001cff1b7e24 */ /* 0x000fe2000f8e00ff */
[----:B------:R-:W-:Y:S01]  /*16c0*/  @!P0 IADD3.X R45, PT, PT, R43, UR31, RZ, P1, !PT ;  /* 0x0000001f2b2d8c10 */ /* 0x000fe20008ffe4ff */
[----:B------:R-:W-:Y:S01]  /*16d0*/  FMUL R41, R40, UR5 ;  /* 0x0000000528297c20 */ /* 0x000fe20008400000 */
[----:B------:R-:W-:-:S04]  /*16e0*/  FMUL R22, R38, UR5 ;  /* 0x0000000526167c20 */ /* 0x000fc80008400000 */
[----:B------:R-:W-:Y:S02]  /*16f0*/  F2FP.SATFINITE.E4M3.F32.PACK_AB_MERGE_C R41, RZ, R41, RZ ;  /* 0x00000029ff29723e */ /* 0x000fe400048070ff */
[----:B------:R-:W-:Y:S02]  /*1700*/  F2FP.SATFINITE.E4M3.F32.PACK_AB_MERGE_C R39, RZ, R22, RZ ;  /* 0x00000016ff27723e */ /* 0x000fe400048070ff */
[----:B------:R-:W-:-:S03]  /*1710*/  @!P0 IADD3 R22, P3, P4, R23, UR7, R26 ;  /* 0x0000000717168c10 */ /* 0x000fc6000fc7e01a */
[----:B------:R0:W-:Y:S04]  /*1720*/  @!P0 STG.E.U8 desc[UR18][R20.64], R39 ;  /* 0x0000002714008986 */ /* 0x0001e8000c101112 */
[----:B------:R1:W-:Y:S01]  /*1730*/  @!P0 STG.E.U8 desc[UR18][R44.64], R41 ;  /* 0x000000292c008986 */ /* 0x0003e2000c101112 */
[----:B0-----:R-:W-:Y:S01]  /*1740*/  @!P0 IADD3 R20, P1, P2, R47, UR23, R26 ;  /* 0x000000172f148c10 */ /* 0x001fe2000fa3e01a */
[----:B------:R-:W-:-:S04]  /*1750*/  @!P0 IMAD.WIDE.U32 R26, R27, 0x6, R42 ;  /* 0x000000061b1a8825 */ /* 0x000fc800078e002a */
[----:B------:R-:W-:Y:S01]  /*1760*/  FMUL R42, R11, R11 ;  /* 0x0000000b0b2a7220 */ /* 0x000fe20000400000 */
[----:B------:R-:W-:Y:S01]  /*1770*/  IMAD.U32 R21, RZ, RZ, UR29 ;  /* 0x0000001dff157e24 */ /* 0x000fe2000f8e00ff */
[----:B------:R-:W-:-:S03]  /*1780*/  @!P0 IADD3 R26, P5, PT, R26, UR30, RZ ;  /* 0x0000001e1a1a8c10 */ /* 0x000fc6000ffbe0ff */
[----:B------:R-:W-:-:S05]  /*1790*/  @!P0 IMAD R21, R21, 0x6, RZ ;  /* 0x0000000615158824 */ /* 0x000fca00078e02ff */
[----:B------:R-:W-:Y:S01]  /*17a0*/  @!P0 IADD3.X R27, PT, PT, R27, UR31, R21, P5, !PT ;  /* 0x0000001f1b1b8c10 */ /* 0x000fe2000affe415 */
[----:B------:R-:W-:Y:S01]  /*17b0*/  IMAD.U32 R21, RZ, RZ, UR31 ;  /* 0x0000001fff157e24 */ /* 0x000fe2000f8e00ff */
[----:B------:R-:W-:Y:S01]  /*17c0*/  FSETP.GT.AND P5, PT, R11, RZ, PT ;  /* 0x000000ff0b00720b */ /* 0x000fe20003fa4000 */
[----:B------:R-:W-:-:S03]  /*17d0*/  IMAD.U32 R11, RZ, RZ, UR31 ;  /* 0x0000001fff0b7e24 */ /* 0x000fc6000f8e00ff */
[----:B------:R-:W-:Y:S02]  /*17e0*/  FSEL R42, R42, RZ, P5 ;  /* 0x000000ff2a2a7208 */ /* 0x000fe40002800000 */
[C---:B------:R-:W-:Y:S01]  /*17f0*/  FSETP.GT.AND P5, PT, R13.reuse, RZ, PT ;  /* 0x000000ff0d00720b */ /* 0x040fe20003fa4000 */
[----:B------:R-:W-:Y:S01]  /*1800*/  FMUL R13, R13, R13 ;  /* 0x0000000d0d0d7220 */ /* 0x000fe20000400000 */
[--C-:B------:R-:W-:Y:S01]  /*1810*/  @!P0 IADD3.X R23, PT, PT, R11, UR21, R43.reuse, P3, P4 ;  /* 0x000000150b178c10 */ /* 0x100fe20009fe842b */
[----:B------:R-:W-:Y:S01]  /*1820*/  FMUL R9, R42, R9 ;  /* 0x000000092a097220 */ /* 0x000fe20000400000 */
[----:B------:R-:W-:Y:S01]  /*1830*/  VIADD R11, R7, 0x2 ;  /* 0x00000002070b7836 */ /* 0x000fe20000000000 */
[----:B------:R-:W-:Y:S02]  /*1840*/  @!P0 IADD3.X R21, PT, PT, R21, UR24, R43, P1, P2 ;  /* 0x0000001815158c10 */ /* 0x000fe40008fe442b */
[----:B------:R-:W-:Y:S01]  /*1850*/  FSEL R13, R13, RZ, P5 ;  /* 0x000000ff0d0d7208 */ /* 0x000fe20002800000 */
[----:B-1----:R-:W-:Y:S01]  /*1860*/  FMUL R45, R9, UR5 ;  /* 0x00000005092d7c20 */ /* 0x002fe20008400000 */
[----:B------:R-:W-:-:S02]  /*1870*/  FSETP.GT.AND P2, PT, R4, RZ, PT ;  /* 0x000000ff0400720b */ /* 0x000fc40003f44000 */
[----:B------:R-:W-:Y:S01]  /*1880*/  ISETP.GE.U32.AND P1, PT, R11, UR4, PT ;  /* 0x000000040b007c0c */ /* 0x000fe2000bf26070 */
[----:B------:R-:W-:Y:S01]  /*1890*/  FMUL R13, R13, R10 ;  /* 0x0000000a0d0d7220 */ /* 0x000fe20000400000 */
[----:B------:R-:W-:Y:S01]  /*18a0*/  F2FP.SATFINITE.E4M3.F32.PACK_AB_MERGE_C R45, RZ, R45, RZ ;  /* 0x0000002dff2d723e */ /* 0x000fe200048070ff */
[----:B------:R-:W-:Y:S02]  /*18b0*/  IMAD.U32 R11, RZ, RZ, UR24 ;  /* 0x00000018ff0b7e24 */ /* 0x000fe4000f8e00ff */
[----:B------:R-:W-:Y:S02]  /*18c0*/  FMUL R10, R13, UR5 ;  /* 0x000000050d0a7c20 */ /* 0x000fe40008400000 */
[----:B------:R0:W-:Y:S03]  /*18d0*/  @!P0 STG.E.U8 desc[UR18][R22.64], R45 ;  /* 0x0000002d16008986 */ /* 0x0001e6000c101112 */
[----:B------:R-:W-:Y:S01]  /*18e0*/  F2FP.SATFINITE.E4M3.F32.PACK_AB_MERGE_C R7, RZ, R10, RZ ;  /* 0x0000000aff07723e */ /* 0x000fe200048070ff */
[----:B------:R-:W-:Y:S01]  /*18f0*/  FMUL R10, R4, R4 ;  /* 0x00000004040a7220 */ /* 0x000fe20000400000 */
[----:B------:R-:W-:-:S03]  /*1900*/  VIADD R4, R5, 0x1e ;  /* 0x0000001e05047836 */ /* 0x000fc60000000000 */
[----:B------:R1:W-:Y:S01]  /*1910*/  @!P0 STG.E.U8 desc[UR18][R20.64], R7 ;  /* 0x0000000714008986 */ /* 0x0003e2000c101112 */
[----:B------:R-:W-:Y:S01]  /*1920*/  FSEL R43, R10, RZ, P2 ;  /* 0x000000ff0a2b7208 */ /* 0x000fe20001000000 */
[----:B------:R-:W-:Y:S01]  /*1930*/  IMAD.U32 R10, RZ, RZ, UR23 ;  /* 0x00000017ff0a7e24 */ /* 0x000fe2000f8e00ff */
[----:B0-----:R-:W-:-:S03]  /*1940*/  LOP3.LUT R23, R4, 0x1f, RZ, 0xc0, !PT ;  /* 0x0000001f04177812 */ /* 0x001fc600078ec0ff */
[----:B------:R-:W-:Y:S01]  /*1950*/  FMUL R0, R43, R0 ;  /* 0x000000002b007220 */ /* 0x000fe20000400000 */
[----:B------:R-:W-:Y:S01]  /*1960*/  IMAD.WIDE.U32 R10, R6, UR28, R10 ;  /* 0x0000001c060a7c25 */ /* 0x000fe2000f8e000a */
[----:B------:R-:W-:-:S03]  /*1970*/  ISETP.LT.U32.AND P1, PT, R23, UR6, !P1 ;  /* 0x0000000617007c0c */ /* 0x000fc6000cf21070 */
[----:B------:R-:W-:Y:S01]  /*1980*/  FMUL R4, R0, UR5 ;  /* 0x0000000500047c20 */ /* 0x000fe20008400000 */
[----:B------:R-:W-:Y:S01]  /*1990*/  FMNMX3 R43, |R25|, RZ, |R34|, !PT ;  /* 0x000000ff192b7276 */ /* 0x000fe20007800622 */
[----:B------:R-:W-:Y:S01]  /*19a0*/  IMAD.IADD R3, R3, 0x1, R11 ;  /* 0x0000000103037824 */ /* 0x000fe200078e020b */
[----:B-1----:R-:W-:Y:S01]  /*19b0*/  IADD3 R20, P2, PT, R23, R10, RZ ;  /* 0x0000000a17147210 */ /* 0x002fe20007f5e0ff */
[----:B------:R-:W-:Y:S01]  /*19c0*/  IMAD.MOV.U32 R34, RZ, RZ, RZ ;  /* 0x000000ffff227224 */ /* 0x000fe200078e00ff */
[----:B------:R-:W-:Y:S02]  /*19d0*/  F2FP.SATFINITE.E4M3.F32.PACK_AB_MERGE_C R25, RZ, R4, RZ ;  /* 0x00000004ff19723e */ /* 0x000fe400048070ff */
[----:B------:R-:W-:Y:S01]  /*19e0*/  FMNMX R36, |R36|, R43, !PT ;  /* 0x0000002b24247209 */ /* 0x000fe20007800200 */
[----:B------:R-:W-:Y:S02]  /*19f0*/  IMAD.X R21, RZ, RZ, R3, P2 ;  /* 0x000000ffff157224 */ /* 0x000fe400010e0603 */
[----:B------:R0:W-:Y:S01]  /*1a00*/  @!P0 STG.E.U8 desc[UR18][R26.64], R25 ;  /* 0x000000191a008986 */ /* 0x0001e2000c101112 */
[----:B------:R-:W-:-:S04]  /*1a10*/  @P1 IADD3 R22, P0, P2, R20, UR22, R10 ;  /* 0x0000001614161c10 */ /* 0x000fc8000fa1e00a */
[----:B------:R-:W-:Y:S01]  /*1a20*/  @P1 IADD3.X R43, PT, PT, R21, UR25, R3, P0, P2 ;  /* 0x00000019152b1c10 */ /* 0x000fe200087e4403 */
[----:B------:R-:W-:-:S03]  /*1a30*/  @P1 IMAD.SHL.U32 R4, R22, 0x4, RZ ;  /* 0x0000000416041824 */ /* 0x000fc600078e00ff */
[----:B------:R-:W-:Y:S02]  /*1a40*/  @P1 SHF.L.U64.HI R22, R22, 0x2, R43 ;  /* 0x0000000216161819 */ /* 0x000fe4000001022b */
[----:B------:R-:W-:-:S04]  /*1a50*/  @P1 IADD3 R42, P0, PT, R4, UR14, RZ ;  /* 0x0000000e042a1c10 */ /* 0x000fc8000ff1e0ff */
[----:B------:R-:W-:-:S05]  /*1a60*/  @P1 IADD3.X R43, PT, PT, R22, UR15, RZ, P0, !PT ;  /* 0x0000000f162b1c10 */ /* 0x000fca00087fe4ff */
[----:B------:R1:W5:Y:S02]  /*1a70*/  @P1 LDG.E R34, desc[UR18][R42.64] ;  /* 0x000000122a221981 */ /* 0x000364000c1e1900 */
[----:B-1----:R-:W-:-:S04]  /*1a80*/  @P1 IADD3 R42, P0, PT, R4, UR26, RZ ;  /* 0x0000001a042a1c10 */ /* 0x002fc8000ff1e0ff */
[----:B------:R-:W-:Y:S01]  /*1a90*/  @P1 IADD3.X R43, PT, PT, R22, UR27, RZ, P0, !PT ;  /* 0x0000001b162b1c10 */ /* 0x000fe200087fe4ff */
[----:B------:R-:W-:-:S06]  /*1aa0*/  IMAD.MOV.U32 R22, RZ, RZ, RZ ;  /* 0x000000ffff167224 */ /* 0x000fcc00078e00ff */
[----:B------:R-:W5:Y:S01]  /*1ab0*/  @P1 LDG.E R22, desc[UR18][R42.64] ;  /* 0x000000122a161981 */ /* 0x000f62000c1e1900 */
[----:B------:R-:W-:-:S04]  /*1ac0*/  @P1 IADD3 R4, P0, PT, R20, UR23, RZ ;  /* 0x0000001714041c10 */ /* 0x000fc8000ff1e0ff */
[----:B0-----:R-:W-:Y:S02]  /*1ad0*/  @P1 IADD3.X R27, PT, PT, R21, UR24, RZ, P0, !PT ;  /* 0x00000018151b1c10 */ /* 0x001fe400087fe4ff */
[----:B------:R-:W-:Y:S01]  /*1ae0*/  @P1 LEA R26, P0, R4, UR12, 0x2 ;  /* 0x0000000c041a1c11 */ /* 0x000fe2000f8010ff */
[----:B------:R-:W-:Y:S01]  /*1af0*/  IMAD.U32 R7, R7, 0x10000, RZ ;  /* 0x0001000007077824 */ /* 0x000fe200078e00ff */
[----:B------:R-:W-:Y:S02]  /*1b00*/  FMNMX R47, |R38|, R36, !PT ;  /* 0x00000024262f7209 */ /* 0x000fe40007800200 */
[----:B------:R-:W-:Y:S01]  /*1b10*/  @P1 LEA.HI.X R27, R4, UR13, R27, 0x2, P0 ;  /* 0x0000000d041b1c11 */ /* 0x000fe200080f141b */
[----:B------:R-:W-:Y:S01]  /*1b20*/  IMAD.MOV.U32 R4, RZ, RZ, RZ ;  /* 0x000000ffff047224 */ /* 0x000fe200078e00ff */
[----:B------:R-:W-:Y:S01]  /*1b30*/  FMNMX R36, |R40|, R47, !PT ;  /* 0x0000002f28247209 */ /* 0x000fe20007800200 */
[----:B------:R-:W-:Y:S01]  /*1b40*/  IMAD.U32 R37, R37, 0x10000, RZ ;  /* 0x0001000025257824 */ /* 0x000fe200078e00ff */
[----:B------:R-:W-:-:S02]  /*1b50*/  LOP3.LUT R38, R7, 0xff0000, RZ, 0xc0, !PT ;  /* 0x00ff000007267812 */ /* 0x000fc400078ec0ff */
[----:B------:R-:W-:Y:S01]  /*1b60*/  LOP3.LUT R7, R25, 0xffff, RZ, 0xc0, !PT ;  /* 0x0000ffff19077812 */ /* 0x000fe200078ec0ff */
[----:B------:R0:W5:Y:S01]  /*1b70*/  @P1 LDG.E R4, desc[UR18][R26.64] ;  /* 0x000000121a041981 */ /* 0x000162000c1e1900 */
[----:B------:R-:W-:Y:S01]  /*1b80*/  ISETP.GE.U32.AND P0, PT, R2, UR4, PT ;  /* 0x0000000402007c0c */ /* 0x000fe2000bf06070 */
[----:B------:R-:W-:Y:S01]  /*1b90*/  FADD R25, R14, R14 ;  /* 0x0000000e0e197221 */ /* 0x000fe20000000000 */
[----:B------:R-:W-:Y:S01]  /*1ba0*/  FMNMX R36, |R9|, R36, !PT ;  /* 0x0000002409247209 */ /* 0x000fe20007800200 */
[----:B------:R-:W-:Y:S01]  /*1bb0*/  IMAD R7, R7, 0x1000000, R38 ;  /* 0x0100000007077824 */ /* 0x000fe200078e0226 */
[----:B------:R-:W-:Y:S01]  /*1bc0*/  LOP3.LUT R2, R37, 0xff0000, RZ, 0xc0, !PT ;  /* 0x00ff000025027812 */ /* 0x000fe200078ec0ff */
[----:B------:R-:W-:Y:S01]  /*1bd0*/  IMAD.SHL.U32 R40, R45, 0x100, RZ ;  /* 0x000001002d287824 */ /* 0x000fe200078e00ff */
[----:B------:R-:W-:Y:S01]  /*1be0*/  LOP3.LUT R9, R39, 0xffff, RZ, 0xc0, !PT ;  /* 0x0000ffff27097812 */ /* 0x000fe200078ec0ff */
[----:B------:R-:W-:Y:S01]  /*1bf0*/  IMAD.SHL.U32 R38, R35, 0x100, RZ ;  /* 0x0000010023267824 */ /* 0x000fe200078e00ff */
[----:B------:R-:W-:Y:S01]  /*1c00*/  FMNMX R25, RZ, R25, !PT ;  /* 0x00000019ff197209 */ /* 0x000fe20007800000 */
[----:B0-----:R-:W-:Y:S01]  /*1c10*/  IMAD.U32 R26, RZ, RZ, UR22 ;  /* 0x00000016ff1a7e24 */ /* 0x001fe2000f8e00ff */
[----:B------:R-:W-:Y:S01]  /*1c20*/  ISETP.GE.U32.OR P0, PT, R24, UR6, P0 ;  /* 0x0000000618007c0c */ /* 0x000fe20008706470 */
[----:B------:R-:W-:Y:S01]  /*1c30*/  IMAD.U32 R27, RZ, RZ, UR25 ;  /* 0x00000019ff1b7e24 */ /* 0x000fe2000f8e00ff */
[----:B------:R-:W-:Y:S01]  /*1c40*/  FMNMX R13, |R13|, R36, !PT ;  /* 0x000000240d0d7209 */ /* 0x000fe20007800200 */
[----:B------:R-:W-:Y:S01]  /*1c50*/  IMAD R9, R9, 0x1000000, R2 ;  /* 0x0100000009097824 */ /* 0x000fe200078e0202 */
[----:B------:R-:W-:Y:S01]  /*1c60*/  LOP3.LUT R40, R7, 0xffff, R40, 0xf8, !PT ;  /* 0x0000ffff07287812 */ /* 0x000fe200078ef828 */
[----:B------:R-:W-:Y:S01]  /*1c70*/  IMAD.WIDE.U32 R26, R6, UR7, R26 ;  /* 0x00000007061a7c25 */ /* 0x000fe2000f8e001a */
[----:B------:R-:W-:Y:S01]  /*1c80*/  BSSY.RECONVERGENT B0, `(.L_x_4804) ;  /* 0x0000025000007945 */ /* 0x000fe20003800200 */
[----:B------:R-:W-:-:S02]  /*1c90*/  FMNMX R0, |R0|, R13, !PT ;  /* 0x0000000d00007209 */ /* 0x000fc40007800200 */
[----:B------:R-:W-:Y:S01]  /*1ca0*/  IMAD R37, R6, UR21, RZ ;  /* 0x0000001506257c24 */ /* 0x000fe2000f8e02ff */
[----:B------:R-:W-:Y:S01]  /*1cb0*/  IADD3 R24, P2, PT, R24, R26, RZ ;  /* 0x0000001a18187210 */ /* 0x000fe20007f5e0ff */
[----:B------:R-:W-:Y:S01]  /*1cc0*/  FMUL R26, R25, R12 ;  /* 0x0000000c191a7220 */ /* 0x000fe20000400000 */
[----:B------:R-:W-:Y:S01]  /*1cd0*/  LOP3.LUT R38, R9, 0xffff, R38, 0xf8, !PT ;  /* 0x0000ffff09267812 */ /* 0x000fe200078ef826 */
[----:B------:R-:W-:Y:S01]  /*1ce0*/  IMAD.IADD R2, R27, 0x1, R37 ;  /* 0x000000011b027824 */ /* 0x000fe200078e0225 */
[----:B------:R-:W-:Y:S01]  /*1cf0*/  LOP3.LUT R41, R40, 0xff, R41, 0xf8, !PT ;  /* 0x000000ff28297812 */ /* 0x000fe200078ef829 */
[----:B------:R-:W-:Y:S01]  /*1d00*/  FMUL R39, R26, R15 ;  /* 0x0000000f1a277220 */ /* 0x000fe20000400000 */
[----:B------:R-:W-:Y:S01]  /*1d10*/  LOP3.LUT R33, R38, 0xff, R33, 0xf8, !PT ;  /* 0x000000ff26217812 */ /* 0x000fe200078ef821 */
[----:B------:R-:W-:Y:S02]  /*1d20*/  IMAD.MOV.U32 R7, RZ, RZ, RZ ;  /* 0x000000ffff077224 */ /* 0x000fe400078e00ff */
[----:B------:R-:W-:-:S02]  /*1d30*/  IMAD.MOV.U32 R9, RZ, RZ, RZ ;  /* 0x000000ffff097224 */ /* 0x000fc400078e00ff */
[----:B------:R-:W-:Y:S02]  /*1d40*/  IMAD.MOV.U32 R13, RZ, RZ, RZ ;  /* 0x000000ffff0d7224 */ /* 0x000fe400078e00ff */
[----:B------:R-:W-:Y:S02]  /*1d50*/  IMAD.MOV.U32 R15, RZ, RZ, RZ ;  /* 0x000000ffff0f7224 */ /* 0x000fe400078e00ff */
[----:B------:R-:W-:Y:S01]  /*1d60*/  IMAD.MOV.U32 R26, RZ, RZ, RZ ;  /* 0x000000ffff1a7224 */ /* 0x000fe200078e00ff */
[----:B------:R-:W-:Y:S06]  /*1d70*/  @!P1 BRA `(.L_x_4805) ;  /* 0x0000000000549947 */ /* 0x000fec0003800000 */
[----:B------:R-:W-:Y:S01]  /*1d80*/  IADD3 R36, P3, PT, R20, R10, RZ ;  /* 0x0000000a14247210 */ /* 0x000fe20007f7e0ff */
[----:B------:R-:W-:Y:S01]  /*1d90*/  IMAD.U32 R7, RZ, RZ, UR28 ;  /* 0x0000001cff077e24 */ /* 0x000fe2000f8e00ff */
[----:B------:R-:W-:Y:S01]  /*1da0*/  UIMAD UR25, UR29, 0xa, URZ ;  /* 0x0000000a1d1978a4 */ /* 0x000fe2000f8e02ff */
[----:B------:R-:W-:Y:S01]  /*1db0*/  IMAD.U32 R45, RZ, RZ, UR28 ;  /* 0x0000001cff2d7e24 */ /* 0x000fe2000f8e00ff */
[----:B------:R-:W-:Y:S01]  /*1dc0*/  UIMAD UR22, UR29, 0x5, URZ ;  /* 0x000000051d1678a4 */ /* 0x000fe2000f8e02ff */
[----:B------:R-:W-:Y:S02]  /*1dd0*/  IMAD.X R37, R21, 0x1, R3, P3 ;  /* 0x0000000115257824 */ /* 0x000fe400018e0603 */
        /* <DEDUP_REMOVED lines=15> */
.L_x_4805:
[----:B------:R-:W-:Y:S05]  /*1ed0*/  BSYNC.RECONVERGENT B0 ;  /* 0x0000000000007941 */ /* 0x000fea0003800200 */
.L_x_4804:
[----:B------:R-:W-:Y:S01]  /*1ee0*/  BSSY.RECONVERGENT B0, `(.L_x_4806) ;  /* 0x000001c000007945 */ /* 0x000fe20003800200 */
[----:B0-----:R-:W-:Y:S02]  /*1ef0*/  IMAD.MOV.U32 R27, RZ, RZ, RZ ;  /* 0x000000ffff1b7224 */ /* 0x001fe400078e00ff */
        /* <DEDUP_REMOVED lines=9> */
[----:B------:R-:W-:Y:S02]  /*1f90*/  IMAD.MOV.U32 R42, RZ, RZ, R20 ;  /* 0x000000ffff2a7224 */ /* 0x000fe400078e0014 */
[----:B------:R-:W-:-:S04]  /*1fa0*/  IMAD.WIDE.U32 R36, R13, 0xc, R36 ;  /* 0x0000000c0d247825 */ /* 0x000fc800078e0024 */
[----:B------:R-:W-:Y:S02]  /*1fb0*/  IMAD.MOV.U32 R43, RZ, RZ, R21 ;  /* 0x000000ffff2b7224 */ /* 0x000fe400078e0015 */
[----:B------:R-:W-:Y:S02]  /*1fc0*/  VIADD R13, R37, UR25 ;  /* 0x00000019250d7c36 */ /* 0x000fe40008000000 */
[----:B------:R-:W-:-:S03]  /*1fd0*/  IMAD.WIDE.U32 R42, R15, 0x6, R42 ;  /* 0x000000060f2a7825 */ /* 0x000fc600078e002a */
[C---:B------:R-:W-:Y:S01]  /*1fe0*/  SHF.L.U64.HI R13, R36.reuse, 0x2, R13 ;  /* 0x00000002240d7819 */ /* 0x040fe2000001020d */
[----:B------:R-:W-:Y:S01]  /*1ff0*/  IMAD.SHL.U32 R15, R36, 0x4, RZ ;  /* 0x00000004240f7824 */ /* 0x000fe200078e00ff */
[----:B------:R-:W-:Y:S01]  /*2000*/  LEA R36, P3, R42, UR12, 0x2 ;  /* 0x0000000c2a247c11 */ /* 0x000fe2000f8610ff */
[----:B------:R-:W-:-:S05]  /*2010*/  VIADD R37, R43, UR22 ;  /* 0x000000162b257c36 */ /* 0x000fca0008000000 */
[----:B------:R-:W-:Y:S02]  /*2020*/  LEA.HI.X R37, R42, UR13, R37, 0x2, P3 ;  /* 0x0000000d2a257c11 */ /* 0x000fe400098f1425 */
[C---:B------:R-:W-:Y:S02]  /*2030*/  IADD3 R44, P3, PT, R15.reuse, UR14, RZ ;  /* 0x0000000e0f2c7c10 */ /* 0x040fe4000ff7e0ff */
[----:B------:R-:W-:Y:S01]  /*2040*/  IADD3 R42, P4, PT, R15, UR26, RZ ;  /* 0x0000001a0f2a7c10 */ /* 0x000fe2000ff9e0ff */
[----:B------:R0:W5:Y:S01]  /*2050*/  LDG.E R36, desc[UR18][R36.64] ;  /* 0x0000001224247981 */ /* 0x000162000c1e1900 */
[C---:B------:R-:W-:Y:S02]  /*2060*/  IADD3.X R45, PT, PT, R13.reuse, UR15, RZ, P3, !PT ;  /* 0x0000000f0d2d7c10 */ /* 0x040fe40009ffe4ff */
[----:B------:R-:W-:-:S03]  /*2070*/  IADD3.X R43, PT, PT, R13, UR27, RZ, P4, !PT ;  /* 0x0000001b0d2b7c10 */ /* 0x000fc6000a7fe4ff */
[----:B------:R0:W5:Y:S04]  /*2080*/  LDG.E R13, desc[UR18][R44.64] ;  /* 0x000000122c0d7981 */ /* 0x000168000c1e1900 */
[----:B------:R0:W5:Y:S02]  /*2090*/  LDG.E R15, desc[UR18][R42.64] ;  /* 0x000000122a0f7981 */ /* 0x000164000c1e1900 */
.L_x_4807:
[----:B------:R-:W-:Y:S05]  /*20a0*/  BSYNC.RECONVERGENT B0 ;  /* 0x0000000000007941 */ /* 0x000fea0003800200 */
.L_x_4806:
[----:B------:R-:W-:Y:S01]  /*20b0*/  BSSY.RECONVERGENT B0, `(.L_x_4808) ;  /* 0x000001a000007945 */ /* 0x000fe20003800200 */
[----:B0-----:R-:W-:-:S03]  /*20c0*/  IMAD.MOV.U32 R37, RZ, RZ, RZ ;  /* 0x000000ffff257224 */ /* 0x001fc600078e00ff */
[----:B------:R-:W-:Y:S05]  /*20d0*/  @!P1 BRA `(.L_x_4809) ;  /* 0x00000000005c9947 */ /* 0x000fea0003800000 */
        /* <DEDUP_REMOVED lines=10> */
[C---:B------:R-:W-:Y:S02]  /*2180*/  IMAD.SHL.U32 R20, R42.reuse, 0x4, RZ ;  /* 0x000000042a147824 */ /* 0x040fe400078e00ff */
[----:B------:R-:W-:Y:S01]  /*2190*/  IMAD.WIDE.U32 R46, R27, 0x7, R46 ;  /* 0x000000071b2e7825 */ /* 0x000fe200078e002e */
[----:B------:R-:W-:Y:S02]  /*21a0*/  SHF.L.U64.HI R21, R42, 0x2, R21 ;  /* 0x000000022a157819 */ /* 0x000fe40000010215 */
[----:B------:R-:W-:Y:S01]  /*21b0*/  IADD3 R42, P3, PT, R20, UR14, RZ ;  /* 0x0000000e142a7c10 */ /* 0x000fe2000ff7e0ff */
[----:B------:R-:W-:Y:S01]  /*21c0*/  VIADD R27, R47, UR22 ;  /* 0x000000162f1b7c36 */ /* 0x000fe20008000000 */
[----:B------:R-:W-:-:S02]  /*21d0*/  LEA R44, P1, R46, UR12, 0x2 ;  /* 0x0000000c2e2c7c11 */ /* 0x000fc4000f8210ff */
[----:B------:R-:W-:Y:S02]  /*21e0*/  IADD3 R20, P4, PT, R20, UR26, RZ ;  /* 0x0000001a14147c10 */ /* 0x000fe4000ff9e0ff */
[C---:B------:R-:W-:Y:S02]  /*21f0*/  IADD3.X R43, PT, PT, R21.reuse, UR15, RZ, P3, !PT ;  /* 0x0000000f152b7c10 */ /* 0x040fe40009ffe4ff */
[----:B------:R-:W-:Y:S02]  /*2200*/  LEA.HI.X R45, R46, UR13, R27, 0x2, P1 ;  /* 0x0000000d2e2d7c11 */ /* 0x000fe400088f141b */
[----:B------:R-:W-:Y:S01]  /*2210*/  IADD3.X R21, PT, PT, R21, UR27, RZ, P4, !PT ;  /* 0x0000001b15157c10 */ /* 0x000fe2000a7fe4ff */
[----:B------:R0:W5:Y:S04]  /*2220*/  LDG.E R27, desc[UR18][R42.64] ;  /* 0x000000122a1b7981 */ /* 0x000168000c1e1900 */
[----:B------:R0:W5:Y:S04]  /*2230*/  LDG.E R37, desc[UR18][R44.64] ;  /* 0x000000122c257981 */ /* 0x000168000c1e1900 */
[----:B------:R0:W5:Y:S02]  /*2240*/  LDG.E R35, desc[UR18][R20.64] ;  /* 0x0000001214237981 */ /* 0x000164000c1e1900 */
.L_x_4809:
[----:B------:R-:W-:Y:S05]  /*2250*/  BSYNC.RECONVERGENT B0 ;  /* 0x0000000000007941 */ /* 0x000fea0003800200 */
.L_x_4808:
[----:B------:R-:W-:Y:S01]  /*2260*/  FADD R11, R16, R16 ;  /* 0x00000010100b7221 */ /* 0x000fe20000000000 */
[----:B------:R-:W-:Y:S02]  /*2270*/  IMAD.X R25, RZ, RZ, R2, P2 ;  /* 0x000000ffff197224 */ /* 0x000fe400010e0602 */
[----:B0-----:R-:W-:Y:S01]  /*2280*/  FMUL R20, R39, UR5 ;  /* 0x0000000527147c20 */ /* 0x001fe20008400000 */
[----:B------:R-:W-:Y:S01]  /*2290*/  @!P0 IADD3 R42, P1, PT, R24, UR8, RZ ;  /* 0x00000008182a8c10 */ /* 0x000fe2000ff3e0ff */
[----:B------:R-:W-:Y:S01]  /*22a0*/  IMAD.U32 R45, RZ, RZ, UR8 ;  /* 0x00000008ff2d7e24 */ /* 0x000fe2000f8e00ff */
[----:B------:R-:W-:Y:S01]  /*22b0*/  FMNMX R2, RZ, R11, !PT ;  /* 0x0000000bff027209 */ /* 0x000fe20007800000 */
[----:B------:R-:W-:Y:S01]  /*22c0*/  IMAD.U32 R21, RZ, RZ, UR9 ;  /* 0x00000009ff157e24 */ /* 0x000fe2000f8e00ff */
[----:B------:R-:W-:Y:S01]  /*22d0*/  @!P0 IADD3.X R43, PT, PT, R25, UR9, RZ, P1, !PT ;  /* 0x00000009192b8c10 */ /* 0x000fe20008ffe4ff */
[----:B------:R-:W-:Y:S01]  /*22e0*/  USHF.L.U32 UR22, UR28, 0x3, URZ ;  /* 0x000000031c167899 */ /* 0x000fe200080006ff */
[----:B------:R-:W-:Y:S01]  /*22f0*/  F2FP.SATFINITE.E4M3.F32.PACK_AB_MERGE_C R11, RZ, R20, RZ ;  /* 0x00000014ff0b723e */ /* 0x000fe200048070ff */
[----:B------:R-:W-:Y:S01]  /*2300*/  FMUL R2, R2, R19 ;  /* 0x0000001302027220 */ /* 0x000fe20000400000 */
[----:B------:R-:W-:Y:S01]  /*2310*/  @!P0 IADD3 R44, P1, P2, R45, UR7, R24 ;  /* 0x000000072d2c8c10 */ /* 0x000fe2000fa3e018 */
[----:B------:R-:W-:Y:S01]  /*2320*/  USHF.L.U64.HI UR25, UR28, 0x3, UR29 ;  /* 0x000000031c197899 */ /* 0x000fe2000801021d */
[----:B------:R-:W-:Y:S01]  /*2330*/  FMNMX R39, R0, |R39|, !PT ;  /* 0x4000002700277209 */ /* 0x000fe20007800000 */
[----:B------:R-:W-:Y:S01]  /*2340*/  FMUL R20, R2, R17 ;  /* 0x0000001102147220 */ /* 0x000fe20000400000 */
[----:B------:R0:W-:Y:S01]  /*2350*/  @!P0 STG.E.U8 desc[UR18][R42.64], R11 ;  /* 0x0000000b2a008986 */ /* 0x0001e2000c101112 */
[----:B------:R-:W-:Y:S01]  /*2360*/  FADD R2, R18, R18 ;  /* 0x0000001212027221 */ /* 0x000fe20000000000 */
[----:B------:R-:W-:Y:S01]  /*2370*/  @!P0 IADD3.X R45, PT, PT, R21, UR21, R25, P1, P2 ;  /* 0x00000015152d8c10 */ /* 0x000fe20008fe4419 */
[C---:B------:R-:W-:Y:S01]  /*2380*/  FMUL R17, R20.reuse, UR5 ;  /* 0x0000000514117c20 */ /* 0x040fe20008400000 */
[----:B------:R-:W-:Y:S01]  /*2390*/  FMNMX R39, |R20|, R39, !PT ;  /* 0x0000002714277209 */ /* 0x000fe20007800200 */
[----:B------:R-:W-:Y:S01]  /*23a0*/  IMAD.MOV.U32 R20, RZ, RZ, RZ ;  /* 0x000000ffff147224 */ /* 0x000fe200078e00ff */
[----:B------:R-:W-:-:S02]  /*23b0*/  FMNMX R2, RZ, R2, !PT ;  /* 0x00000002ff027209 */ /* 0x000fc40007800000 */
[----:B------:R-:W-:-:S03]  /*23c0*/  F2FP.SATFINITE.E4M3.F32.PACK_AB_MERGE_C R17, RZ, R17, RZ ;  /* 0x00000011ff11723e */ /* 0x000fc600048070ff */
[----:B------:R-:W-:Y:S01]  /*23d0*/  FMUL R21, R2, R29 ;  /* 0x0000001d02157220 */ /* 0x000fe20000400000 */
[----:B0-----:R-:W-:Y:S01]  /*23e0*/  IMAD.U32 R43, RZ, RZ, UR8 ;  /* 0x00000008ff2b7e24 */ /* 0x001fe2000f8e00ff */
[----:B------:R0:W-:Y:S01]  /*23f0*/  @!P0 STG.E.U8 desc[UR18][R44.64], R17 ;  /* 0x000000112c008986 */ /* 0x0001e2000c101112 */
[----:B------:R-:W-:Y:S01]  /*2400*/  FADD R2, R30, R30 ;  /* 0x0000001e1e027221 */ /* 0x000fe20000000000 */
[----:B------:R-:W-:Y:S02]  /*2410*/  FMUL R28, R21, R28 ;  /* 0x0000001c151c7220 */ /* 0x000fe40000400000 */
[----:B------:R-:W-:Y:S01]  /*2420*/  @!P0 IADD3 R42, P1, P2, R43, UR23, R24 ;  /* 0x000000172b2a8c10 */ /* 0x000fe2000fa3e018 */
[----:B------:R-:W-:Y:S02]  /*2430*/  IMAD.U32 R43, RZ, RZ, UR9 ;  /* 0x00000009ff2b7e24 */ /* 0x000fe4000f8e00ff */
[----:B------:R-:W-:Y:S01]  /*2440*/  FMUL R21, R28, UR5 ;  /* 0x000000051c157c20 */ /* 0x000fe20008400000 */
[----:B------:R-:W-:-:S02]  /*2450*/  FMNMX R47, RZ, R2, !PT ;  /* 0x00000002ff2f7209 */ /* 0x000fc40007800000 */
[----:B------:R-:W-:Y:S02]  /*2460*/  FMNMX R28, |R28|, R39, !PT ;  /* 0x000000271c1c7209 */ /* 0x000fe40007800200 */
[----:B------:R-:W-:Y:S01]  /*2470*/  @!P0 IADD3.X R43, PT, PT, R43, UR24, R25, P1, P2 ;  /* 0x000000182b2b8c10 */ /* 0x000fe20008fe4419 */
[----:B------:R-:W-:Y:S01]  /*2480*/  FMUL R2, R47, R32 ;  /* 0x000000202f027220 */ /* 0x000fe20000400000 */
[C---:B------:R-:W-:Y:S01]  /*2490*/  FSETP.GT.AND P1, PT, R14.reuse, RZ, PT ;  /* 0x000000ff0e00720b */ /* 0x040fe20003f24000 */
[----:B------:R-:W-:Y:S01]  /*24a0*/  FMUL R14, R14, R14 ;  /* 0x0000000e0e0e7220 */ /* 0x000fe20000400000 */
[----:B------:R-:W-:Y:S01]  /*24b0*/  F2FP.SATFINITE.E4M3.F32.PACK_AB_MERGE_C R21, RZ, R21, RZ ;  /* 0x00000015ff15723e */ /* 0x000fe200048070ff */
[----:B------:R-:W-:Y:S01]  /*24c0*/  FMUL R31, R2, R31 ;  /* 0x0000001f021f7220 */ /* 0x000fe20000400000 */
[----:B------:R-:W-:Y:S02]  /*24d0*/  IMAD.U32 R2, RZ, RZ, UR29 ;  /* 0x0000001dff027e24 */ /* 0x000fe4000f8e00ff */
[----:B0-----:R-:W-:Y:S01]  /*24e0*/  FSEL R45, R14, RZ, P1 ;  /* 0x000000ff0e2d7208 */ /* 0x001fe20000800000 */
[----:B------:R0:W-:Y:S01]  /*24f0*/  @!P0 STG.E.U8 desc[UR18][R42.64], R21 ;  /* 0x000000152a008986 */ /* 0x0001e2000c101112 */
[----:B------:R-:W-:-:S03]  /*2500*/  FMUL R38, R31, UR5 ;  /* 0x000000051f267c20 */ /* 0x000fc60008400000 */
[----:B------:R-:W-:Y:S01]  /*2510*/  FMUL R12, R45, R12 ;  /* 0x0000000c2d0c7220 */ /* 0x000fe20000400000 */
[----:B------:R-:W-:Y:S01]  /*2520*/  IMAD.U32 R45, RZ, RZ, UR28 ;  /* 0x0000001cff2d7e24 */ /* 0x000fe2000f8e00ff */
[----:B------:R-:W-:Y:S02]  /*2530*/  F2FP.SATFINITE.E4M3.F32.PACK_AB_MERGE_C R38, RZ, R38, RZ ;  /* 0x00000026ff26723e */ /* 0x000fe400048070ff */
[----:B------:R-:W-:Y:S01]  /*2540*/  FMUL R14, R12, UR5 ;  /* 0x000000050c0e7c20 */ /* 0x000fe20008400000 */
[----:B------:R-:W-:-:S04]  /*2550*/  @!P0 IMAD.WIDE.U32 R44, R45, 0x6, R24 ;  /* 0x000000062d2c8825 */ /* 0x000fc800078e0018 */
[----:B0-----:R-:W-:Y:S01]  /*2560*/  IMAD.U32 R43, RZ, RZ, UR29 ;  /* 0x0000001dff2b7e24 */ /* 0x001fe2000f8e00ff */
[----:B------:R-:W-:Y:S02]  /*2570*/  @!P0 IADD3 R44, P1, PT, R44, UR8, RZ ;  /* 0x000000082c2c8c10 */ /* 0x000fe4000ff3e0ff */
[----:B------:R-:W-:Y:S01]  /*2580*/  F2FP.SATFINITE.E4M3.F32.PACK_AB_MERGE_C R14, RZ, R14, RZ ;  /* 0x0000000eff0e723e */ /* 0x000fe200048070ff */
[----:B------:R-:W-:-:S05]  /*2590*/  @!P0 IMAD R43, R43, 0x6, RZ ;  /* 0x000000062b2b8824 */ /* 0x000fca00078e02ff */
[----:B------:R-:W-:Y:S02]  /*25a0*/  @!P0 IADD3.X R45, PT, PT, R43, UR9, R45, P1, !PT ;  /* 0x000000092b2d8c10 */ /* 0x000fe40008ffe42d */
[----:B------:R-:W-:-:S03]  /*25b0*/  @!P0 IADD3 R42, P1, PT, R24, UR30, RZ ;  /* 0x0000001e182a8c10 */ /* 0x000fc6000ff3e0ff */
[----:B------:R-:W-:Y:S01]  /*25c0*/  @!P0 STG.E.U8 desc[UR18][R44.64], R38 ;  /* 0x000000262c008986 */ /* 0x000fe2000c101112 */
[----:B------:R-:W-:Y:S02]  /*25d0*/  @!P0 IADD3.X R43, PT, PT, R25, UR31, RZ, P1, !PT ;  /* 0x0000001f192b8c10 */ /* 0x000fe40008ffe4ff */
[C---:B------:R-:W-:Y:S01]  /*25e0*/  FSETP.GT.AND P1, PT, R16.reuse, RZ, PT ;  /* 0x000000ff1000720b */ /* 0x040fe20003f24000 */
[----:B------:R-:W-:Y:S02]  /*25f0*/  FMUL R16, R16, R16 ;  /* 0x0000001010107220 */ /* 0x000fe40000400000 */
[----:B------:R0:W-:Y:S03]  /*2600*/  @!P0 STG.E.U8 desc[UR18][R42.64], R14 ;  /* 0x0000000e2a008986 */ /* 0x0001e6000c101112 */
[----:B------:R-:W-:-:S05]  /*2610*/  FSEL R16, R16, RZ, P1 ;  /* 0x000000ff10107208 */ /* 0x000fca0000800000 */
[----:B------:R-:W-:Y:S01]  /*2620*/  FMUL R40, R16, R19 ;  /* 0x0000001310287220 */ /* 0x000fe20000400000 */
[----:B------:R-:W-:Y:S02]  /*2630*/  IMAD.U32 R19, RZ, RZ, UR30 ;  /* 0x0000001eff137e24 */ /* 0x000fe4000f8e00ff */
[----:B0-----:R-:W-:Y:S02]  /*2640*/  IMAD.U32 R43, RZ, RZ, UR28 ;  /* 0x0000001cff2b7e24 */ /* 0x001fe4000f8e00ff */
[----:B------:R-:W-:Y:S01]  /*2650*/  FMUL R16, R40, UR5 ;  /* 0x0000000528107c20 */ /* 0x000fe20008400000 */
[----:B------:R-:W-:Y:S01]  /*2660*/  @!P0 IADD3 R44, P1, P2, R19, UR7, R24 ;  /* 0x00000007132c8c10 */ /* 0x000fe2000fa3e018 */
[----:B------:R-:W-:-:S03]  /*2670*/  IMAD.U32 R19, RZ, RZ, UR31 ;  /* 0x0000001fff137e24 */ /* 0x000fc6000f8e00ff */
[----:B------:R-:W-:Y:S02]  /*2680*/  F2FP.SATFINITE.E4M3.F32.PACK_AB_MERGE_C R16, RZ, R16, RZ ;  /* 0x00000010ff10723e */ /* 0x000fe400048070ff */
[----:B------:R-:W-:Y:S01]  /*2690*/  @!P0 IADD3.X R45, PT, PT, R19, UR21, R25, P1, P2 ;  /* 0x00000015132d8c10 */ /* 0x000fe20008fe4419 */
[----:B------:R-:W-:Y:S01]  /*26a0*/  IMAD.U32 R19, RZ, RZ, UR30 ;  /* 0x0000001eff137e24 */ /* 0x000fe2000f8e00ff */
[C---:B------:R-:W-:Y:S01]  /*26b0*/  FSETP.GT.AND P1, PT, R18.reuse, RZ, PT ;  /* 0x000000ff1200720b */ /* 0x040fe20003f24000 */
[----:B------:R-:W-:Y:S02]  /*26c0*/  FMUL R18, R18, R18 ;  /* 0x0000001212127220 */ /* 0x000fe40000400000 */
[----:B------:R0:W-:Y:S03]  /*26d0*/  @!P0 STG.E.U8 desc[UR18][R44.64], R16 ;  /* 0x000000102c008986 */ /* 0x0001e6000c101112 */
[----:B------:R-:W-:-:S05]  /*26e0*/  FSEL R18, R18, RZ, P1 ;  /* 0x000000ff12127208 */ /* 0x000fca0000800000 */
[----:B------:R-:W-:Y:S01]  /*26f0*/  FMUL R42, R18, R29 ;  /* 0x0000001d122a7220 */ /* 0x000fe20000400000 */
[----:B------:R-:W-:Y:S01]  /*2700*/  @!P0 IADD3 R18, P1, P2, R19, UR23, R24 ;  /* 0x0000001713128c10 */ /* 0x000fe2000fa3e018 */
[----:B------:R-:W-:Y:S02]  /*2710*/  IMAD.U32 R19, RZ, RZ, UR31 ;  /* 0x0000001fff137e24 */ /* 0x000fe4000f8e00ff */
[----:B------:R-:W-:-:S03]  /*2720*/  FMUL R29, R42, UR5 ;  /* 0x000000052a1d7c20 */ /* 0x000fc60008400000 */
[--C-:B------:R-:W-:Y:S01]  /*2730*/  @!P0 IADD3.X R19, PT, PT, R19, UR24, R25.reuse, P1, P2 ;  /* 0x0000001813138c10 */ /* 0x100fe20008fe4419 */
[----:B------:R-:W-:Y:S01]  /*2740*/  @!P0 IMAD.WIDE.U32 R24, R43, 0x6, R24 ;  /* 0x000000062b188825 */ /* 0x000fe200078e0018 */
[----:B------:R-:W-:-:S03]  /*2750*/  FSETP.GT.AND P1, PT, R30, RZ, PT ;  /* 0x000000ff1e00720b */ /* 0x000fc60003f24000 */
[----:B------:R-:W-:Y:S01]  /*2760*/  FMUL R30, R30, R30 ;  /* 0x0000001e1e1e7220 */ /* 0x000fe20000400000 */
[----:B------:R-:W-:-:S04]  /*2770*/  F2FP.SATFINITE.E4M3.F32.PACK_AB_MERGE_C R29, RZ, R29, RZ ;  /* 0x0000001dff1d723e */ /* 0x000fc800048070ff */
[----:B------:R-:W-:Y:S01]  /*2780*/  FSEL R43, R30, RZ, P1 ;  /* 0x000000ff1e2b7208 */ /* 0x000fe20000800000 */
[----:B------:R1:W-:Y:S01]  /*2790*/  @!P0 STG.E.U8 desc[UR18][R18.64], R29 ;  /* 0x0000001d12008986 */ /* 0x0003e2000c101112 */
[----:B0-----:R-:W-:Y:S01]  /*27a0*/  @!P0 IADD3 R44, P1, PT, R24, UR30, RZ ;  /* 0x0000001e182c8c10 */ /* 0x001fe2000ff3e0ff */
[----:B------:R-:W-:Y:S02]  /*27b0*/  VIADD R24, R5, 0x1d ;  /* 0x0000001d05187836 */ /* 0x000fe40000000000 */
[----:B------:R-:W-:Y:S01]  /*27c0*/  FMUL R32, R43, R32 ;  /* 0x000000202b207220 */ /* 0x000fe20000400000 */
[----:B------:R-:W-:Y:S01]  /*27d0*/  @!P0 IMAD R43, R2, 0x6, RZ ;  /* 0x00000006022b8824 */ /* 0x000fe200078e02ff */
[----:B------:R-:W-:Y:S02]  /*27e0*/  SHF.R.U32.HI R2, RZ, 0x5, R8 ;  /* 0x00000005ff027819 */ /* 0x000fe40000011608 */
[----:B------:R-:W-:Y:S02]  /*27f0*/  LOP3.LUT R24, R24, 0x1f, RZ, 0xc0, !PT ;  /* 0x0000001f18187812 */ /* 0x000fe400078ec0ff */
[----:B------:R-:W-:Y:S01]  /*2800*/  @!P0 IADD3.X R45, PT, PT, R43, UR31, R25, P1, !PT ;  /* 0x0000001f2b2d8c10 */ /* 0x000fe20008ffe419 */
[----:B------:R-:W-:Y:S01]  /*2810*/  FMUL R25, R32, UR5 ;  /* 0x0000000520197c20 */ /* 0x000fe20008400000 */
[----:B------:R-:W-:Y:S01]  /*2820*/  IMAD.SHL.U32 R2, R2, 0x4, RZ ;  /* 0x0000000402027824 */ /* 0x000fe200078e00ff */
[----:B-1----:R-:W-:-:S03]  /*2830*/  IADD3 R19, P1, PT, R10, UR23, RZ ;  /* 0x000000170a137c10 */ /* 0x002fc6000ff3e0ff */
[----:B------:R-:W-:Y:S01]  /*2840*/  F2FP.SATFINITE.E4M3.F32.PACK_AB_MERGE_C R25, RZ, R25, RZ ;  /* 0x00000019ff19723e */ /* 0x000fe200048070ff */
[----:B------:R-:W-:Y:S01]  /*2850*/  VIADD R2, R2, 0x3 ;  /* 0x0000000302027836 */ /* 0x000fe20000000000 */
[----:B------:R-:W-:-:S03]  /*2860*/  IADD3.X R43, PT, PT, R3, UR24, RZ, P1, !PT ;  /* 0x00000018032b7c10 */ /* 0x000fc60008ffe4ff */
[----:B------:R0:W-:Y:S01]  /*2870*/  @!P0 STG.E.U8 desc[UR18][R44.64], R25 ;  /* 0x000000192c008986 */ /* 0x0001e2000c101112 */
[----:B------:R-:W-:Y:S02]  /*2880*/  ISETP.GE.U32.AND P0, PT, R2, UR4, PT ;  /* 0x0000000402007c0c */ /* 0x000fe4000bf06070 */
[CC--:B------:R-:W-:Y:S02]  /*2890*/  IADD3 R2, P2, PT, R24.reuse, R19.reuse, RZ ;  /* 0x0000001318027210 */ /* 0x0c0fe40007f5e0ff */
[----:B------:R-:W-:Y:S02]  /*28a0*/  ISETP.LT.U32.AND P0, PT, R24, UR6, !P0 ;  /* 0x0000000618007c0c */ /* 0x000fe4000c701070 */
[----:B------:R-:W-:Y:S01]  /*28b0*/  IADD3 R18, P1, PT, R2, R19, RZ ;  /* 0x0000001302127210 */ /* 0x000fe20007f3e0ff */
[----:B------:R-:W-:-:S04]  /*28c0*/  IMAD.X R3, RZ, RZ, R43, P2 ;  /* 0x000000ffff037224 */ /* 0x000fc800010e062b */
[----:B------:R-:W-:-:S06]  /*28d0*/  IMAD.X R19, R3, 0x1, R43, P1 ;  /* 0x0000000103137824 */ /* 0x000fcc00008e062b */
[----:B------:R-:W-:-:S04]  /*28e0*/  @P0 IADD3 R10, P1, PT, R18, UR22, RZ ;  /* 0x00000016120a0c10 */ /* 0x000fc8000ff3e0ff */
[----:B------:R-:W-:Y:S01]  /*28f0*/  @P0 IADD3.X R39, PT, PT, R19, UR25, RZ, P1, !PT ;  /* 0x0000001913270c10 */ /* 0x000fe20008ffe4ff */
[----:B------:R-:W-:-:S03]  /*2900*/  @P0 IMAD.SHL.U32 R0, R10, 0x4, RZ ;  /* 0x000000040a000824 */ /* 0x000fc600078e00ff */
[----:B------:R-:W-:Y:S02]  /*2910*/  @P0 SHF.L.U64.HI R10, R10, 0x2, R39 ;  /* 0x000000020a0a0819 */ /* 0x000fe40000010227 */
[----:B0-----:R-:W-:-:S04]  /*2920*/  @P0 IADD3 R44, P1, PT, R0, UR14, RZ ;  /* 0x0000000e002c0c10 */ /* 0x001fc8000ff3e0ff */
[----:B------:R-:W-:-:S05]  /*2930*/  @P0 IADD3.X R45, PT, PT, R10, UR15, RZ, P1, !PT ;  /* 0x0000000f0a2d0c10 */ /* 0x000fca0008ffe4ff */
[----:B------:R0:W5:Y:S02]  /*2940*/  @P0 LDG.E R20, desc[UR18][R44.64] ;  /* 0x000000122c140981 */ /* 0x000164000c1e1900 */
[----:B0-----:R-:W-:-:S04]  /*2950*/  @P0 IADD3 R44, P1, PT, R0, UR26, RZ ;  /* 0x0000001a002c0c10 */ /* 0x001fc8000ff3e0ff */
[----:B------:R-:W-:Y:S01]  /*2960*/  @P0 IADD3.X R45, PT, PT, R10, UR27, RZ, P1, !PT ;  /* 0x0000001b0a2d0c10 */ /* 0x000fe20008ffe4ff */
[----:B------:R-:W-:Y:S01]  /*2970*/  IMAD.MOV.U32 R10, RZ, RZ, RZ ;  /* 0x000000ffff0a7224 */ /* 0x000fe200078e00ff */
[----:B------:R-:W-:-:S04]  /*2980*/  @P0 IADD3 R0, P1, PT, R2, UR23, RZ ;  /* 0x0000001702000c10 */ /* 0x000fc8000ff3e0ff */
[----:B------:R-:W-:Y:S01]  /*2990*/  @P0 IADD3.X R39, PT, PT, R3, UR24, RZ, P1, !PT ;  /* 0x0000001803270c10 */ /* 0x000fe20008ffe4ff */
[----:B------:R0:W5:Y:S02]  /*29a0*/  @P0 LDG.E R10, desc[UR18][R44.64] ;  /* 0x000000122c0a0981 */ /* 0x000164000c1e1900 */
[----:B0-----:R-:W-:-:S04]  /*29b0*/  @P0 LEA R44, P1, R0, UR12, 0x2 ;  /* 0x0000000c002c0c11 */ /* 0x001fc8000f8210ff */
[----:B------:R-:W-:Y:S01]  /*29c0*/  @P0 LEA.HI.X R45, R0, UR13, R39, 0x2, P1 ;  /* 0x0000000d002d0c11 */ /* 0x000fe200088f1427 */
[----:B------:R-:W-:-:S06]  /*29d0*/  IMAD.MOV.U32 R0, RZ, RZ, RZ ;  /* 0x000000ffff007224 */ /* 0x000fcc00078e00ff */
[----:B------:R0:W5:Y:S01]  /*29e0*/  @P0 LDG.E R0, desc[UR18][R44.64] ;  /* 0x000000122c000981 */ /* 0x000162000c1e1900 */
[----:B------:R-:W-:Y:S01]  /*29f0*/  IMAD.U32 R29, R29, 0x10000, RZ ;  /* 0x000100001d1d7824 */ /* 0x000fe200078e00ff */
[----:B------:R-:W-:Y:S01]  /*2a00*/  FMNMX R31, |R31|, R28, !PT ;  /* 0x0000001c1f1f7209 */ /* 0x000fe20007800200 */
[----:B------:R-:W-:Y:S01]  /*2a10*/  IMAD.U32 R21, R21, 0x10000, RZ ;  /* 0x0001000015157824 */ /* 0x000fe200078e00ff */
[----:B------:R-:W-:Y:S01]  /*2a20*/  LOP3.LUT R25, R25, 0xffff, RZ, 0xc0, !PT ;  /* 0x0000ffff19197812 */ /* 0x000fe200078ec0ff */
[----:B------:R-:W-:Y:S01]  /*2a30*/  IMAD R39, R6, UR21, RZ ;  /* 0x0000001506277c24 */ /* 0x000fe2000f8e02ff */
[----:B------:R-:W-:Y:S01]  /*2a40*/  LOP3.LUT R28, R29, 0xff0000, RZ, 0xc0, !PT ;  /* 0x00ff00001d1c7812 */ /* 0x000fe200078ec0ff */
[----:B------:R-:W-:Y:S01]  /*2a50*/  IMAD.U32 R29, RZ, RZ, UR25 ;  /* 0x00000019ff1d7e24 */ /* 0x000fe2000f8e00ff */
[----:B------:R-:W-:Y:S01]  /*2a60*/  FMNMX R31, |R12|, R31, !PT ;  /* 0x0000001f0c1f7209 */ /* 0x000fe20007800200 */
[----:B------:R-:W-:Y:S01]  /*2a70*/  BSSY.RECONVERGENT B0, `(.L_x_4810) ;  /* 0x0000029000007945 */ /* 0x000fe20003800200 */
[----:B------:R-:W-:Y:S01]  /*2a80*/  LOP3.LUT R38, R38, 0xffff, RZ, 0xc0, !PT ;  /* 0x0000ffff26267812 */ /* 0x000fe200078ec0ff */
[----:B------:R-:W-:Y:S01]  /*2a90*/  IMAD R12, R25, 0x1000000, R28 ;  /* 0x01000000190c7824 */ /* 0x000fe200078e021c */
[----:B------:R-:W-:Y:S01]  /*2aa0*/  LOP3.LUT R21, R21, 0xff0000, RZ, 0xc0, !PT ;  /* 0x00ff000015157812 */ /* 0x000fe200078ec0ff */
[----:B------:R-:W-:Y:S01]  /*2ab0*/  IMAD.U32 R28, RZ, RZ, UR22 ;  /* 0x00000016ff1c7e24 */ /* 0x000fe2000f8e00ff */
[----:B------:R-:W-:Y:S01]  /*2ac0*/  FMNMX R31, |R40|, R31, !PT ;  /* 0x0000001f281f7209 */ /* 0x000fe20007800200 */
[----:B------:R-:W-:-:S02]  /*2ad0*/  IMAD.SHL.U32 R25, R16, 0x100, RZ ;  /* 0x0000010010197824 */ /* 0x000fc400078e00ff */
[----:B------:R-:W-:Y:S01]  /*2ae0*/  IMAD.WIDE.U32 R28, R6, UR7, R28 ;  /* 0x00000007061c7c25 */ /* 0x000fe2000f8e001c */
[----:B------:R-:W-:Y:S02]  /*2af0*/  FMNMX R31, |R42|, R31, !PT ;  /* 0x0000001f2a1f7209 */ /* 0x000fe40007800200 */
[----:B------:R-:W-:Y:S01]  /*2b00*/  LOP3.LUT R25, R12, 0xffff, R25, 0xf8, !PT ;  /* 0x0000ffff0c197812 */ /* 0x000fe200078ef819 */
[----:B------:R-:W-:Y:S01]  /*2b10*/  IMAD R21, R38, 0x1000000, R21 ;  /* 0x0100000026157824 */ /* 0x000fe200078e0215 */
[----:B------:R-:W-:Y:S01]  /*2b20*/  IADD3 R40, P1, PT, R28, UR22, RZ ;  /* 0x000000161c287c10 */ /* 0x000fe2000ff3e0ff */
[----:B------:R-:W-:Y:S01]  /*2b30*/  IMAD.SHL.U32 R16, R17, 0x100, RZ ;  /* 0x0000010011107824 */ /* 0x000fe200078e00ff */
[----:B------:R-:W-:Y:S01]  /*2b40*/  LOP3.LUT R14, R25, 0xff, R14, 0xf8, !PT ;  /* 0x000000ff190e7812 */ /* 0x000fe200078ef80e */
[----:B------:R-:W-:Y:S01]  /*2b50*/  IMAD.IADD R39, R29, 0x1, R39 ;  /* 0x000000011d277824 */ /* 0x000fe200078e0227 */
[----:B------:R-:W-:Y:S01]  /*2b60*/  FMNMX R38, |R32|, R31, !PT ;  /* 0x0000001f20267209 */ /* 0x000fe20007800200 */
[----:B------:R-:W-:Y:S01]  /*2b70*/  IMAD.MOV.U32 R12, RZ, RZ, RZ ;  /* 0x000000ffff0c7224 */ /* 0x000fe200078e00ff */
[----:B------:R-:W-:-:S02]  /*2b80*/  LOP3.LUT R16, R21, 0xffff, R16, 0xf8, !PT ;  /* 0x0000ffff15107812 */ /* 0x000fc400078ef810 */
[----:B------:R-:W-:Y:S02]  /*2b90*/  IADD3.X R42, PT, PT, R39, UR25, RZ, P1, !PT ;  /* 0x00000019272a7c10 */ /* 0x000fe40008ffe4ff */
[----:B------:R-:W-:Y:S02]  /*2ba0*/  LOP3.LUT R11, R16, 0xff, R11, 0xf8, !PT ;  /* 0x000000ff100b7812 */ /* 0x000fe400078ef80b */
[----:B------:R-:W-:Y:S01]  /*2bb0*/  CS2R R16, SRZ ;  /* 0x0000000000107805 */ /* 0x000fe2000001ff00 */
[----:B0-----:R-:W-:Y:S06]  /*2bc0*/  @!P0 BRA `(.L_x_4811) ;  /* 0x00000000004c8947 */ /* 0x001fec0003800000 */
        /* <DEDUP_REMOVED lines=19> */
.L_x_4811:
[----:B------:R-:W-:Y:S05]  /*2d00*/  BSYNC.RECONVERGENT B0 ;  /* 0x0000000000007941 */ /* 0x000fea0003800200 */
.L_x_4810:
[----:B------:R-:W-:Y:S01]  /*2d10*/  BSSY.RECONVERGENT B0, `(.L_x_4812) ;  /* 0x000001c000007945 */ /* 0x000fe20003800200 */
[----:B------:R-:W-:Y:S02]  /*2d20*/  IMAD.MOV.U32 R21, RZ, RZ, RZ ;  /* 0x000000ffff157224 */ /* 0x000fe400078e00ff */
[----:B------:R-:W-:Y:S02]  /*2d30*/  IMAD.MOV.U32 R25, RZ, RZ, RZ ;  /* 0x000000ffff197224 */ /* 0x000fe400078e00ff */
[----:B0-----:R-:W-:Y:S01]  /*2d40*/  IMAD.MOV.U32 R28, RZ, RZ, RZ ;  /* 0x000000ffff1c7224 */ /* 0x001fe200078e00ff */
[----:B------:R-:W-:Y:S06]  /*2d50*/  @!P0 BRA `(.L_x_4813) ;  /* 0x00000000005c8947 */ /* 0x000fec0003800000 */
[----:B------:R-:W-:Y:S01]  /*2d60*/  IMAD.U32 R21, RZ, RZ, UR28 ;  /* 0x0000001cff157e24 */ /* 0x000fe2000f8e00ff */
[----:B------:R-:W-:Y:S01]  /*2d70*/  UIMAD UR25, UR29, 0xc, URZ ;  /* 0x0000000c1d1978a4 */ /* 0x000fe2000f8e02ff */
[----:B------:R-:W-:Y:S01]  /*2d80*/  IMAD.MOV.U32 R28, RZ, RZ, R18 ;  /* 0x000000ffff1c7224 */ /* 0x000fe200078e0012 */
[----:B------:R-:W-:Y:S01]  /*2d90*/  UIMAD UR22, UR29, 0x6, URZ ;  /* 0x000000061d1678a4 */ /* 0x000fe2000f8e02ff */
[----:B------:R-:W-:Y:S02]  /*2da0*/  IMAD.MOV.U32 R29, RZ, RZ, R19 ;  /* 0x000000ffff1d7224 */ /* 0x000fe400078e0013 */
[----:B------:R-:W-:Y:S02]  /*2db0*/  IMAD.U32 R25, RZ, RZ, UR28 ;  /* 0x0000001cff197e24 */ /* 0x000fe4000f8e00ff */
[----:B------:R-:W-:-:S04]  /*2dc0*/  IMAD.WIDE.U32 R28, R21, 0xc, R28 ;  /* 0x0000000c151c7825 */ /* 0x000fc800078e001c */
[----:B------:R-:W-:Y:S02]  /*2dd0*/  IMAD.MOV.U32 R30, RZ, RZ, R2 ;  /* 0x000000ffff1e7224 */ /* 0x000fe400078e0002 */
        /* <DEDUP_REMOVED lines=15> */
.L_x_4813:
[----:B------:R-:W-:Y:S05]  /*2ed0*/  BSYNC.RECONVERGENT B0 ;  /* 0x0000000000007941 */ /* 0x000fea0003800200 */
.L_x_4812:
[----:B------:R-:W-:Y:S01]  /*2ee0*/  BSSY.RECONVERGENT B0, `(.L_x_4814) ;  /* 0x0000019000007945 */ /* 0x000fe20003800200 */
[----:B0-----:R-:W-:Y:S01]  /*2ef0*/  IMAD.MOV.U32 R29, RZ, RZ, RZ ;  /* 0x000000ffff1d7224 */ /* 0x001fe200078e00ff */
[----:B------:R-:W-:Y:S02]  /*2f00*/  CS2R R30, SRZ ;  /* 0x00000000001e7805 */ /* 0x000fe4000001ff00 */
[----:B------:R-:W-:Y:S05]  /*2f10*/  @!P0 BRA `(.L_x_4815) ;  /* 0x0000000000548947 */ /* 0x000fea0003800000 */
[----:B------:R-:W-:Y:S01]  /*2f20*/  IMAD.U32 R31, RZ, RZ, UR28 ;  /* 0x0000001cff1f7e24 */ /* 0x000fe2000f8e00ff */
[----:B------:R-:W-:Y:S01]  /*2f30*/  UIMAD UR25, UR29, 0xe, URZ ;  /* 0x0000000e1d1978a4 */ /* 0x000fe2000f8e02ff */
[----:B------:R-:W-:Y:S01]  /*2f40*/  IMAD.U32 R29, RZ, RZ, UR28 ;  /* 0x0000001cff1d7e24 */ /* 0x000fe2000f8e00ff */
[----:B------:R-:W-:Y:S01]  /*2f50*/  UIMAD UR22, UR29, 0x7, URZ ;  /* 0x000000071d1678a4 */ /* 0x000fe2000f8e02ff */
        /* <DEDUP_REMOVED lines=17> */
.L_x_4815:
[----:B------:R-:W-:Y:S05]  /*3070*/  BSYNC.RECONVERGENT B0 ;  /* 0x0000000000007941 */ /* 0x000fea0003800200 */
.L_x_4814:
[----:B------:R-:W-:Y:S01]  /*3080*/  SHF.R.U32.HI R32, RZ, 0x5, R8 ;  /* 0x00000005ff207819 */ /* 0x000fe20000011608 */
[----:B0----5:R-:W-:Y:S01]  /*3090*/  FADD R2, R34, R34 ;  /* 0x0000002222027221 */ /* 0x021fe20000000000 */
[----:B------:R-:W-:Y:S01]  /*30a0*/  FADD R43, R13, R13 ;  /* 0x0000000d0d2b7221 */ /* 0x000fe20000000000 */
[----:B------:R-:W-:Y:S01]  /*30b0*/  USHF.L.U32 UR12, UR28, 0x3, URZ ;  /* 0x000000031c0c7899 */ /* 0x000fe200080006ff */
[----:B------:R-:W-:Y:S01]  /*30c0*/  IMAD.U32 R51, RZ, RZ, UR8 ;  /* 0x00000008ff337e24 */ /* 0x000fe2000f8e00ff */
[----:B------:R-:W-:Y:S01]  /*30d0*/  USHF.L.U64.HI UR13, UR28, 0x3, UR29 ;  /* 0x000000031c0d7899 */ /* 0x000fe2000801021d */
[----:B------:R-:W-:Y:S01]  /*30e0*/  IMAD.SHL.U32 R32, R32, 0x4, RZ ;  /* 0x0000000420207824 */ /* 0x000fe200078e00ff */
[----:B------:R-:W-:Y:S01]  /*30f0*/  FMNMX R3, RZ, R2, !PT ;  /* 0x00000002ff037209 */ /* 0x000fe20007800000 */
[----:B------:R-:W-:Y:S01]  /*3100*/  BSSY.RECONVERGENT B0, `(.L_x_4816) ;  /* 0x0000164000007945 */ /* 0x000fe20003800200 */
[----:B------:R-:W-:Y:S01]  /*3110*/  IADD3 R2, P1, PT, R23, R40, RZ ;  /* 0x0000002817027210 */ /* 0x000fe20007f3e0ff */
[----:B------:R-:W-:Y:S01]  /*3120*/  VIADD R39, R32, 0x2 ;  /* 0x0000000220277836 */ /* 0x000fe20000000000 */
[----:B------:R-:W-:Y:S01]  /*3130*/  FMNMX R43, RZ, R43, !PT ;  /* 0x0000002bff2b7209 */ /* 0x000fe20007800000 */
[----:B------:R-:W-:-:S03]  /*3140*/  FMUL R3, R3, R4 ;  /* 0x0000000403037220 */ /* 0x000fc60000400000 */
[----:B------:R-:W-:Y:S01]  /*3150*/  ISETP.GE.U32.AND P0, PT, R39, UR4, PT ;  /* 0x0000000427007c0c */ /* 0x000fe2000bf06070 */
[----:B------:R-:W-:Y:S01]  /*3160*/  FMUL R45, R3, R22 ;  /* 0x00000016032d7220 */ /* 0x000fe20000400000 */
[----:B------:R-:W-:Y:S01]  /*3170*/  FADD R22, R7, R7 ;  /* 0x0000000707167221 */ /* 0x000fe20000000000 */
[----:B------:R-:W-:Y:S01]  /*3180*/  IMAD.X R3, RZ, RZ, R42, P1 ;  /* 0x000000ffff037224 */ /* 0x000fe200008e062a */
[----:B------:R-:W-:Y:S01]  /*3190*/  ISETP.GE.U32.OR P0, PT, R23, UR6, P0 ;  /* 0x0000000617007c0c */ /* 0x000fe20008706470 */
[----:B------:R-:W-:Y:S01]  /*31a0*/  FMUL R40, R45, UR5 ;  /* 0x000000052d287c20 */ /* 0x000fe20008400000 */
[----:B------:R-:W-:Y:S02]  /*31b0*/  FMNMX R45, R38, |R45|, !PT ;  /* 0x4000002d262d7209 */ /* 0x000fe40007800000 */
[----:B------:R-:W-:Y:S02]  /*31c0*/  FMNMX R23, RZ, R22, !PT ;  /* 0x00000016ff177209 */ /* 0x000fe40007800000 */
[----:B------:R-:W-:-:S03]  /*31d0*/  F2FP.SATFINITE.E4M3.F32.PACK_AB_MERGE_C R40, RZ, R40, RZ ;  /* 0x00000028ff28723e */ /* 0x000fc600048070ff */
[----:B------:R-:W-:Y:S01]  /*31e0*/  FMUL R42, R23, R26 ;  /* 0x0000001a172a7220 */ /* 0x000fe20000400000 */
[----:B------:R-:W-:-:S03]  /*31f0*/  IMAD.U32 R23, RZ, RZ, UR8 ;  /* 0x00000008ff177e24 */ /* 0x000fc6000f8e00ff */
[----:B------:R-:W-:Y:S01]  /*3200*/  @!P0 IADD3 R18, P1, PT, R2, UR8, RZ ;  /* 0x0000000802128c10 */ /* 0x000fe2000ff3e0ff */
[----:B------:R-:W-:-:S03]  /*3210*/  FMUL R42, R42, R9 ;  /* 0x000000092a2a7220 */ /* 0x000fc60000400000 */
[----:B------:R-:W-:Y:S01]  /*3220*/  @!P0 IADD3.X R19, PT, PT, R3, UR9, RZ, P1, !PT ;  /* 0x0000000903138c10 */ /* 0x000fe20008ffe4ff */
[C---:B------:R-:W-:Y:S01]  /*3230*/  FMUL R9, R42.reuse, UR5 ;  /* 0x000000052a097c20 */ /* 0x040fe20008400000 */
[----:B------:R-:W-:Y:S01]  /*3240*/  @!P0 IADD3 R22, P1, P2, R23, UR7, R2 ;  /* 0x0000000717168c10 */ /* 0x000fe2000fa3e002 */
[----:B------:R-:W-:Y:S01]  /*3250*/  IMAD.U32 R23, RZ, RZ, UR9 ;  /* 0x00000009ff177e24 */ /* 0x000fe2000f8e00ff */
[----:B------:R-:W-:Y:S01]  /*3260*/  FMNMX R42, |R42|, R45, !PT ;  /* 0x0000002d2a2a7209 */ /* 0x000fe20007800200 */
[----:B------:R0:W-:Y:S01]  /*3270*/  @!P0 STG.E.U8 desc[UR18][R18.64], R40 ;  /* 0x0000002812008986 */ /* 0x0001e2000c101112 */
[----:B------:R-:W-:Y:S02]  /*3280*/  F2FP.SATFINITE.E4M3.F32.PACK_AB_MERGE_C R9, RZ, R9, RZ ;  /* 0x00000009ff09723e */ /* 0x000fe400048070ff */
[----:B------:R-:W-:-:S05]  /*3290*/  @!P0 IADD3.X R23, PT, PT, R23, UR21, R3, P1, P2 ;  /* 0x0000001517178c10 */ /* 0x000fca0008fe4403 */
[----:B------:R1:W-:Y:S01]  /*32a0*/  @!P0 STG.E.U8 desc[UR18][R22.64], R9 ;  /* 0x0000000916008986 */ /* 0x0003e2000c101112 */
[----:B0-----:R-:W-:Y:S01]  /*32b0*/  FMUL R18, R43, R36 ;  /* 0x000000242b127220 */ /* 0x001fe20000400000 */
[----:B------:R-:W-:-:S03]  /*32c0*/  IMAD.U32 R19, RZ, RZ, UR8 ;  /* 0x00000008ff137e24 */ /* 0x000fc6000f8e00ff */
[----:B------:R-:W-:Y:S02]  /*32d0*/  FMUL R43, R18, R15 ;  /* 0x0000000f122b7220 */ /* 0x000fe40000400000 */
[----:B------:R-:W-:Y:S01]  /*32e0*/  @!P0 IADD3 R18, P1, P2, R19, UR23, R2 ;  /* 0x0000001713128c10 */ /* 0x000fe2000fa3e002 */
[----:B------:R-:W-:Y:S02]  /*32f0*/  IMAD.U32 R19, RZ, RZ, UR9 ;  /* 0x00000009ff137e24 */ /* 0x000fe4000f8e00ff */
[----:B------:R-:W-:Y:S01]  /*3300*/  FMUL R15, R43, UR5 ;  /* 0x000000052b0f7c20 */ /* 0x000fe20008400000 */
[----:B-1----:R-:W-:Y:S02]  /*3310*/  FADD R22, R27, R27 ;  /* 0x0000001b1b167221 */ /* 0x002fe40000000000 */
[----:B------:R-:W-:Y:S02]  /*3320*/  @!P0 IADD3.X R19, PT, PT, R19, UR24, R3, P1, P2 ;  /* 0x0000001813138c10 */ /* 0x000fe40008fe4403 */
[C---:B------:R-:W-:Y:S01]  /*3330*/  FSETP.GT.AND P1, PT, R34.reuse, RZ, PT ;  /* 0x000000ff2200720b */ /* 0x040fe20003f24000 */
[----:B------:R-:W-:Y:S01]  /*3340*/  FMUL R34, R34, R34 ;  /* 0x0000002222227220 */ /* 0x000fe20000400000 */
[----:B------:R-:W-:-:S02]  /*3350*/  F2FP.SATFINITE.E4M3.F32.PACK_AB_MERGE_C R15, RZ, R15, RZ ;  /* 0x0000000fff0f723e */ /* 0x000fc400048070ff */
[----:B------:R-:W-:Y:S02]  /*3360*/  FMNMX R22, RZ, R22, !PT ;  /* 0x00000016ff167209 */ /* 0x000fe40007800000 */
[----:B------:R-:W-:Y:S01]  /*3370*/  FSEL R23, R34, RZ, P1 ;  /* 0x000000ff22177208 */ /* 0x000fe20000800000 */
[----:B------:R0:W-:Y:S02]  /*3380*/  @!P0 STG.E.U8 desc[UR18][R18.64], R15 ;  /* 0x0000000f12008986 */ /* 0x0001e4000c101112 */
[----:B------:R-:W-:Y:S02]  /*3390*/  FMUL R22, R22, R37 ;  /* 0x0000002516167220 */ /* 0x000fe40000400000 */
[----:B------:R-:W-:Y:S01]  /*33a0*/  FMUL R4, R23, R4 ;  /* 0x0000000417047220 */ /* 0x000fe20000400000 */
[----:B------:R-:W-:Y:S02]  /*33b0*/  IMAD.U32 R23, RZ, RZ, UR28 ;  /* 0x0000001cff177e24 */ /* 0x000fe4000f8e00ff */
[----:B------:R-:W-:Y:S01]  /*33c0*/  FMUL R38, R22, R35 ;  /* 0x0000002316267220 */ /* 0x000fe20000400000 */
[----:B------:R-:W-:-:S03]  /*33d0*/  FMUL R35, R4, UR5 ;  /* 0x0000000504237c20 */ /* 0x000fc60008400000 */
[----:B------:R-:W-:Y:S01]  /*33e0*/  FMUL R34, R38, UR5 ;  /* 0x0000000526227c20 */ /* 0x000fe20008400000 */
[----:B0-----:R-:W-:Y:S01]  /*33f0*/  @!P0 IMAD.WIDE.U32 R18, R23, 0x6, R2 ;  /* 0x0000000617128825 */ /* 0x001fe200078e0002 */
[----:B------:R-:W-:-:S03]  /*3400*/  F2FP.SATFINITE.E4M3.F32.PACK_AB_MERGE_C R35, RZ, R35, RZ ;  /* 0x00000023ff23723e */ /* 0x000fc600048070ff */
[----:B------:R-:W-:Y:S01]  /*3410*/  F2FP.SATFINITE.E4M3.F32.PACK_AB_MERGE_C R34, RZ, R34, RZ ;  /* 0x00000022ff22723e */ /* 0x000fe200048070ff */
[----:B------:R-:W-:Y:S01]  /*3420*/  IMAD.U32 R23, RZ, RZ, UR29 ;  /* 0x0000001dff177e24 */ /* 0x000fe2000f8e00ff */
[----:B------:R-:W-:-:S03]  /*3430*/  @!P0 IADD3 R22, P1, PT, R18, UR8, RZ ;  /* 0x0000000812168c10 */ /* 0x000fc6000ff3e0ff */
[----:B------:R-:W-:-:S05]  /*3440*/  @!P0 IMAD R23, R23, 0x6, RZ ;  /* 0x0000000617178824 */ /* 0x000fca00078e02ff */
[----:B------:R-:W-:Y:S02]  /*3450*/  @!P0 IADD3.X R23, PT, PT, R23, UR9, R19, P1, !PT ;  /* 0x0000000917178c10 */ /* 0x000fe40008ffe413 */
[----:B------:R-:W-:-:S03]  /*3460*/  @!P0 IADD3 R18, P1, PT, R2, UR30, RZ ;  /* 0x0000001e02128c10 */ /* 0x000fc6000ff3e0ff */
[----:B------:R0:W-:Y:S01]  /*3470*/  @!P0 STG.E.U8 desc[UR18][R22.64], R34 ;  /* 0x0000002216008986 */ /* 0x0001e2000c101112 */
[----:B------:R-:W-:Y:S02]  /*3480*/  @!P0 IADD3.X R19, PT, PT, R3, UR31, RZ, P1, !PT ;  /* 0x0000001f03138c10 */ /* 0x000fe40008ffe4ff */
[C---:B------:R-:W-:Y:S01]  /*3490*/  FSETP.GT.AND P1, PT, R7.reuse, RZ, PT ;  /* 0x000000ff0700720b */ /* 0x040fe20003f24000 */
[----:B------:R-:W-:Y:S02]  /*34a0*/  FMUL R7, R7, R7 ;  /* 0x0000000707077220 */ /* 0x000fe40000400000 */
[----:B------:R1:W-:Y:S03]  /*34b0*/  @!P0 STG.E.U8 desc[UR18][R18.64], R35 ;  /* 0x0000002312008986 */ /* 0x0003e6000c101112 */
[----:B------:R-:W-:Y:S01]  /*34c0*/  FSEL R7, R7, RZ, P1 ;  /* 0x000000ff07077208 */ /* 0x000fe20000800000 */
[----:B0-----:R-:W-:Y:S01]  /*34d0*/  IMAD.U32 R23, RZ, RZ, UR31 ;  /* 0x0000001fff177e24 */ /* 0x001fe2000f8e00ff */
[----:B------:R-:W-:-:S03]  /*34e0*/  LOP3.LUT R34, R34, 0xffff, RZ, 0xc0, !PT ;  /* 0x0000ffff22227812 */ /* 0x000fc600078ec0ff */
[----:B------:R-:W-:Y:S01]  /*34f0*/  FMUL R26, R7, R26 ;  /* 0x0000001a071a7220 */ /* 0x000fe20000400000 */
[----:B------:R-:W-:Y:S02]  /*3500*/  IMAD.U32 R7, RZ, RZ, UR30 ;  /* 0x0000001eff077e24 */ /* 0x000fe4000f8e00ff */
[----:B-1----:R-:W-:-:S03]  /*3510*/  IMAD.U32 R19, RZ, RZ, UR30 ;  /* 0x0000001eff137e24 */ /* 0x002fc6000f8e00ff */
[----:B------:R-:W-:Y:S01]  /*3520*/  @!P0 IADD3 R22, P1, P2, R7, UR7, R2 ;  /* 0x0000000707168c10 */ /* 0x000fe2000fa3e002 */
[----:B------:R-:W-:-:S03]  /*3530*/  FMUL R7, R26, UR5 ;  /* 0x000000051a077c20 */ /* 0x000fc60008400000 */
[----:B------:R-:W-:Y:S02]  /*3540*/  @!P0 IADD3.X R23, PT, PT, R23, UR21, R3, P1, P2 ;  /* 0x0000001517178c10 */ /* 0x000fe40008fe4403 */
[C---:B------:R-:W-:Y:S01]  /*3550*/  FSETP.GT.AND P1, PT, R13.reuse, RZ, PT ;  /* 0x000000ff0d00720b */ /* 0x040fe20003f24000 */
[----:B------:R-:W-:Y:S01]  /*3560*/  FMUL R13, R13, R13 ;  /* 0x0000000d0d0d7220 */ /* 0x000fe20000400000 */
[----:B------:R-:W-:-:S04]  /*3570*/  F2FP.SATFINITE.E4M3.F32.PACK_AB_MERGE_C R7, RZ, R7, RZ ;  /* 0x00000007ff07723e */ /* 0x000fc800048070ff */
[----:B------:R-:W-:Y:S01]  /*3580*/  FSEL R13, R13, RZ, P1 ;  /* 0x000000ff0d0d7208 */ /* 0x000fe20000800000 */
[----:B------:R0:W-:Y:S01]  /*3590*/  @!P0 STG.E.U8 desc[UR18][R22.64], R7 ;  /* 0x0000000716008986 */ /* 0x0001e2000c101112 */
[----:B------:R-:W-:Y:S01]  /*35a0*/  @!P0 IADD3 R18, P1, P2, R19, UR23, R2 ;  /* 0x0000001713128c10 */ /* 0x000fe2000fa3e002 */
[----:B------:R-:W-:Y:S02]  /*35b0*/  IMAD.U32 R19, RZ, RZ, UR31 ;  /* 0x0000001fff137e24 */ /* 0x000fe4000f8e00ff */
[----:B------:R-:W-:-:S03]  /*35c0*/  FMUL R36, R13, R36 ;  /* 0x000000240d247220 */ /* 0x000fc60000400000 */
[----:B------:R-:W-:Y:S01]  /*35d0*/  @!P0 IADD3.X R19, PT, PT, R19, UR24, R3, P1, P2 ;  /* 0x0000001813138c10 */ /* 0x000fe20008fe4403 */
[----:B------:R-:W-:Y:S01]  /*35e0*/  FMUL R13, R36, UR5 ;  /* 0x00000005240d7c20 */ /* 0x000fe20008400000 */
[----:B------:R-:W-:Y:S01]  /*35f0*/  FSETP.GT.AND P2, PT, R21, RZ, PT ;  /* 0x000000ff1500720b */ /* 0x000fe20003f44000 */
[----:B0-----:R-:W-:-:S03]  /*3600*/  IMAD.U32 R23, RZ, RZ, UR28 ;  /* 0x0000001cff177e24 */ /* 0x001fc6000f8e00ff */
[----:B------:R-:W-:Y:S01]  /*3610*/  F2FP.SATFINITE.E4M3.F32.PACK_AB_MERGE_C R13, RZ, R13, RZ ;  /* 0x0000000dff0d723e */ /* 0x000fe200048070ff */
[----:B------:R-:W-:Y:S02]  /*3620*/  IMAD.SHL.U32 R7, R7, 0x100, RZ ;  /* 0x0000010007077824 */ /* 0x000fe400078e00ff */
[----:B------:R-:W-:Y:S02]  /*3630*/  @!P0 IMAD.WIDE.U32 R2, R23, 0x6, R2 ;  /* 0x0000000617028825 */ /* 0x000fe400078e0002 */
[----:B------:R0:W-:Y:S02]  /*3640*/  @!P0 STG.E.U8 desc[UR18][R18.64], R13 ;  /* 0x0000000d12008986 */ /* 0x0001e4000c101112 */
[----:B------:R-:W-:Y:S01]  /*3650*/  IMAD.U32 R23, RZ, RZ, UR29 ;  /* 0x0000001dff177e24 */ /* 0x000fe2000f8e00ff */
[----:B------:R-:W-:-:S03]  /*3660*/  @!P0 IADD3 R2, P1, PT, R2, UR30, RZ ;  /* 0x0000001e02028c10 */ /* 0x000fc6000ff3e0ff */
[----:B------:R-:W-:-:S05]  /*3670*/  @!P0 IMAD R23, R23, 0x6, RZ ;  /* 0x0000000617178824 */ /* 0x000fca00078e02ff */
[----:B------:R-:W-:Y:S01]  /*3680*/  @!P0 IADD3.X R3, PT, PT, R23, UR31, R3, P1, !PT ;  /* 0x0000001f17038c10 */ /* 0x000fe20008ffe403 */
[----:B0-----:R-:W-:Y:S01]  /*3690*/  FADD R18, R12, R12 ;  /* 0x0000000c0c127221 */ /* 0x001fe20000000000 */
[C---:B------:R-:W-:Y:S01]  /*36a0*/  FSETP.GT.AND P1, PT, R27.reuse, RZ, PT ;  /* 0x000000ff1b00720b */ /* 0x040fe20003f24000 */
[----:B------:R-:W-:Y:S01]  /*36b0*/  FMUL R27, R27, R27 ;  /* 0x0000001b1b1b7220 */ /* 0x000fe20000400000 */
[C---:B------:R-:W-:Y:S01]  /*36c0*/  FADD R19, R21.reuse, R21 ;  /* 0x0000001515137221 */ /* 0x040fe20000000000 */
[----:B------:R-:W-:Y:S01]  /*36d0*/  FMUL R21, R21, R21 ;  /* 0x0000001515157220 */ /* 0x000fe20000400000 */
[----:B------:R-:W-:Y:S01]  /*36e0*/  FMNMX R18, RZ, R18, !PT ;  /* 0x00000012ff127209 */ /* 0x000fe20007800000 */
[----:B------:R-:W-:Y:S01]  /*36f0*/  IMAD.U32 R13, R13, 0x10000, RZ ;  /* 0x000100000d0d7824 */ /* 0x000fe200078e00ff */
[----:B------:R-:W-:Y:S01]  /*3700*/  FSEL R22, R27, RZ, P1 ;  /* 0x000000ff1b167208 */ /* 0x000fe20000800000 */
[----:B------:R-:W-:Y:S01]  /*3710*/  IMAD R27, R6, UR21, RZ ;  /* 0x00000015061b7c24 */ /* 0x000fe2000f8e02ff */
[C---:B------:R-:W-:Y:S01]  /*3720*/  FSETP.GT.AND P1, PT, R12.reuse, RZ, PT ;  /* 0x000000ff0c00720b */ /* 0x040fe20003f24000 */
[----:B------:R-:W-:Y:S01]  /*3730*/  FMUL R12, R12, R12 ;  /* 0x0000000c0c0c7220 */ /* 0x000fe20000400000 */
[----:B------:R-:W-:Y:S01]  /*3740*/  FMUL R23, R18, R17 ;  /* 0x0000001112177220 */ /* 0x000fe20000400000 */
[----:B------:R-:W-:Y:S01]  /*3750*/  FADD R18, R29, R29 ;  /* 0x0000001d1d127221 */ /* 0x000fe20000000000 */
[----:B------:R-:W-:Y:S01]  /*3760*/  FMNMX R19, RZ, R19, !PT ;  /* 0x00000013ff137209 */ /* 0x000fe20007800000 */
[----:B------:R-:W-:Y:S01]  /*3770*/  FMUL R37, R22, R37 ;  /* 0x0000002516257220 */ /* 0x000fe20000400000 */
[----:B------:R-:W-:Y:S01]  /*3780*/  FSEL R12, R12, RZ, P1 ;  /* 0x000000ff0c0c7208 */ /* 0x000fe20000800000 */
[----:B------:R-:W-:Y:S01]  /*3790*/  FMUL R16, R23, R16 ;  /* 0x0000001017107220 */ /* 0x000fe20000400000 */
[----:B------:R-:W-:Y:S01]  /*37a0*/  FSEL R21, R21, RZ, P2 ;  /* 0x000000ff15157208 */ /* 0x000fe20001000000 */
[----:B------:R-:W-:Y:S01]  /*37b0*/  VIADD R23, R32, 0x3 ;  /* 0x0000000320177836 */ /* 0x000fe20000000000 */
[----:B------:R-:W-:Y:S01]  /*37c0*/  FMNMX R18, RZ, R18, !PT ;  /* 0x00000012ff127209 */ /* 0x000fe20007800000 */
[----:B------:R-:W-:Y:S01]  /*37d0*/  FMUL R17, R12, R17 ;  /* 0x000000110c117220 */ /* 0x000fe20000400000 */
[-C--:B------:R-:W-:Y:S01]  /*37e0*/  FMUL R12, R19, R28.reuse ;  /* 0x0000001c130c7220 */ /* 0x080fe20000400000 */
[----:B------:R-:W-:Y:S01]  /*37f0*/  FMUL R28, R21, R28 ;  /* 0x0000001c151c7220 */ /* 0x000fe20000400000 */
[C---:B------:R-:W-:Y:S01]  /*3800*/  FSETP.GT.AND P1, PT, R29.reuse, RZ, PT ;  /* 0x000000ff1d00720b */ /* 0x040fe20003f24000 */
[----:B------:R-:W-:Y:S01]  /*3810*/  FMUL R29, R29, R29 ;  /* 0x0000001d1d1d7220 */ /* 0x000fe20000400000 */
[----:B------:R-:W-:Y:S01]  /*3820*/  FMUL R21, R18, R31 ;  /* 0x0000001f12157220 */ /* 0x000fe20000400000 */
[----:B------:R-:W-:-:S02]  /*3830*/  IMAD.U32 R18, RZ, RZ, UR12 ;  /* 0x0000000cff127e24 */ /* 0x000fc4000f8e00ff */
[----:B------:R-:W-:Y:S01]  /*3840*/  FMUL R12, R12, R25 ;  /* 0x000000190c0c7220 */ /* 0x000fe20000400000 */
[----:B------:R-:W-:Y:S01]  /*3850*/  IMAD.U32 R19, RZ, RZ, UR13 ;  /* 0x0000000dff137e24 */ /* 0x000fe2000f8e00ff */
[----:B------:R-:W-:Y:S01]  /*3860*/  FSEL R22, R29, RZ, P1 ;  /* 0x000000ff1d167208 */ /* 0x000fe20000800000 */
[----:B------:R-:W-:Y:S01]  /*3870*/  IMAD.U32 R29, RZ, RZ, UR28 ;  /* 0x0000001cff1d7e24 */ /* 0x000fe2000f8e00ff */
[----:B------:R-:W-:Y:S01]  /*3880*/  ISETP.GE.U32.AND P1, PT, R23, UR4, PT ;  /* 0x0000000417007c0c */ /* 0x000fe2000bf26070 */
[----:B------:R-:W-:-:S04]  /*3890*/  IMAD.WIDE.U32 R18, R6, UR7, R18 ;  /* 0x0000000706127c25 */ /* 0x000fc8000f8e0012 */
[----:B------:R-:W-:Y:S01]  /*38a0*/  FMUL R21, R21, R30 ;  /* 0x0000001e15157220 */ /* 0x000fe20000400000 */
[----:B------:R-:W-:Y:S01]  /*38b0*/  FMUL R31, R22, R31 ;  /* 0x0000001f161f7220 */ /* 0x000fe20000400000 */
[----:B------:R-:W-:Y:S01]  /*38c0*/  ISETP.GE.U32.OR P1, PT, R24, UR6, P1 ;  /* 0x0000000618007c0c */ /* 0x000fe20008f26470 */
[----:B------:R-:W-:Y:S01]  /*38d0*/  IMAD.IADD R27, R19, 0x1, R27 ;  /* 0x00000001131b7824 */ /* 0x000fe200078e021b */
[----:B------:R-:W-:Y:S01]  /*38e0*/  IADD3 R19, P4, PT, R18, UR12, RZ ;  /* 0x0000000c12137c10 */ /* 0x000fe2000ff9e0ff */
[----:B------:R-:W-:Y:S02]  /*38f0*/  IMAD.U32 R22, R15, 0x10000, RZ ;  /* 0x000100000f167824 */ /* 0x000fe400078e00ff */
[----:B------:R-:W0:Y:S01]  /*3900*/  S2R R15, SR_CgaCtaId ;  /* 0x00000000000f7919 */ /* 0x000e220000008800 */
[----:B------:R-:W-:Y:S01]  /*3910*/  IADD3 R24, P2, P3, R24, UR12, R19 ;  /* 0x0000000c18187c10 */ /* 0x000fe2000fb5e013 */
[----:B------:R-:W-:Y:S01]  /*3920*/  IMAD.U32 R19, RZ, RZ, UR28 ;  /* 0x0000001cff137e24 */ /* 0x000fe2000f8e00ff */
[----:B------:R-:W-:Y:S01]  /*3930*/  IADD3.X R27, PT, PT, R27, UR13, RZ, P4, !PT ;  /* 0x0000000d1b1b7c10 */ /* 0x000fe2000a7fe4ff */
[----:B------:R-:W-:-:S02]  /*3940*/  IMAD.IADD R23, R8, 0x1, -R23 ;  /* 0x0000000108177824 */ /* 0x000fc400078e0a17 */
[----:B------:R-:W-:Y:S01]  /*3950*/  IMAD.IADD R30, R8, 0x1, -R39 ;  /* 0x00000001081e7824 */ /* 0x000fe200078e0a27 */
[----:B------:R-:W-:Y:S01]  /*3960*/  IADD3.X R25, PT, PT, RZ, UR13, R27, P2, P3 ;  /* 0x0000000dff197c10 */ /* 0x000fe200097e641b */
[----:B------:R-:W-:Y:S01]  /*3970*/  IMAD.U32 R27, RZ, RZ, UR29 ;  /* 0x0000001dff1b7e24 */ /* 0x000fe2000f8e00ff */
[----:B------:R-:W-:Y:S01]  /*3980*/  LOP3.LUT R39, RZ, R32, RZ, 0x33, !PT ;  /* 0x00000020ff277212 */ /* 0x000fe200078e33ff */
[----:B------:R-:W-:Y:S02]  /*3990*/  IMAD.SHL.U32 R23, R23, 0x4, RZ ;  /* 0x0000000417177824 */ /* 0x000fe400078e00ff */
[----:B------:R-:W-:-:S04]  /*39a0*/  @!P1 IMAD.WIDE.U32 R18, R19, 0x6, R24 ;  /* 0x0000000613129825 */ /* 0x000fc800078e0018 */
[----:B------:R-:W-:Y:S01]  /*39b0*/  @!P1 IMAD R27, R27, 0x6, RZ ;  /* 0x000000061b1b9824 */ /* 0x000fe200078e02ff */
[----:B------:R-:W-:-:S04]  /*39c0*/  @!P1 IADD3 R18, P2, PT, R18, UR8, RZ ;  /* 0x0000000812129c10 */ /* 0x000fc8000ff5e0ff */
[----:B------:R-:W-:Y:S02]  /*39d0*/  @!P1 IADD3.X R19, PT, PT, R27, UR9, R19, P2, !PT ;  /* 0x000000091b139c10 */ /* 0x000fe400097fe413 */
[----:B------:R-:W-:Y:S01]  /*39e0*/  FMNMX R27, |R43|, R42, !PT ;  /* 0x0000002a2b1b7209 */ /* 0x000fe20007800200 */
[----:B------:R-:W-:Y:S02]  /*39f0*/  @!P1 IMAD.MOV.U32 R42, RZ, RZ, R24 ;  /* 0x000000ffff2a9224 */ /* 0x000fe400078e0018 */
[----:B------:R-:W-:Y:S01]  /*3a00*/  @!P1 IMAD.MOV.U32 R43, RZ, RZ, R25 ;  /* 0x000000ffff2b9224 */ /* 0x000fe200078e0019 */
[----:B------:R-:W-:Y:S01]  /*3a10*/  FMNMX R27, |R38|, R27, !PT ;  /* 0x0000001b261b7209 */ /* 0x000fe20007800200 */
[----:B------:R-:W-:-:S04]  /*3a20*/  @!P1 IMAD.WIDE.U32 R42, R29, 0x6, R42 ;  /* 0x000000061d2a9825 */ /* 0x000fc800078e002a */
[----:B------:R-:W-:Y:S01]  /*3a30*/  IMAD.U32 R29, RZ, RZ, UR29 ;  /* 0x0000001dff1d7e24 */ /* 0x000fe2000f8e00ff */
[----:B------:R-:W-:-:S03]  /*3a40*/  @!P1 IADD3 R42, P2, PT, R42, UR30, RZ ;  /* 0x0000001e2a2a9c10 */ /* 0x000fc6000ff5e0ff */
[----:B------:R-:W-:-:S05]  /*3a50*/  @!P1 IMAD R29, R29, 0x6, RZ ;  /* 0x000000061d1d9824 */ /* 0x000fca00078e02ff */
[----:B------:R-:W-:Y:S02]  /*3a60*/  @!P1 IADD3.X R43, PT, PT, R29, UR31, R43, P2, !PT ;  /* 0x0000001f1d2b9c10 */ /* 0x000fe400097fe42b */
[----:B------:R-:W-:Y:S01]  /*3a70*/  FMNMX R29, |R4|, R27, !PT ;  /* 0x0000001b041d7209 */ /* 0x000fe20007800200 */
[----:B------:R-:W-:Y:S01]  /*3a80*/  FMUL R4, R12, UR5 ;  /* 0x000000050c047c20 */ /* 0x000fe20008400000 */
[----:B------:R-:W-:Y:S01]  /*3a90*/  LOP3.LUT R27, R22, 0xff0000, RZ, 0xc0, !PT ;  /* 0x00ff0000161b7812 */ /* 0x000fe200078ec0ff */
[----:B------:R-:W-:Y:S01]  /*3aa0*/  IMAD.SHL.U32 R22, R9, 0x100, RZ ;  /* 0x0000010009167824 */ /* 0x000fe200078e00ff */
[----:B------:R-:W-:Y:S01]  /*3ab0*/  FMNMX R29, |R26|, R29, !PT ;  /* 0x0000001d1a1d7209 */ /* 0x000fe20007800200 */
[----:B------:R-:W-:Y:S01]  /*3ac0*/  FMUL R26, R21, UR5 ;  /* 0x00000005151a7c20 */ /* 0x000fe20008400000 */
[----:B------:R-:W-:Y:S01]  /*3ad0*/  F2FP.SATFINITE.E4M3.F32.PACK_AB_MERGE_C R4, RZ, R4, RZ ;  /* 0x00000004ff04723e */ /* 0x000fe200048070ff */
[----:B------:R-:W-:Y:S01]  /*3ae0*/  IMAD R27, R34, 0x1000000, R27 ;  /* 0x01000000221b7824 */ /* 0x000fe200078e021b */
[----:B------:R-:W-:Y:S01]  /*3af0*/  FMNMX R36, |R36|, R29, !PT ;  /* 0x0000001d24247209 */ /* 0x000fe20007800200 */
[----:B------:R-:W-:Y:S01]  /*3b00*/  IMAD.SHL.U32 R34, R30, 0x4, RZ ;  /* 0x000000041e227824 */ /* 0x000fe200078e00ff */
[----:B------:R-:W-:Y:S01]  /*3b10*/  F2FP.SATFINITE.E4M3.F32.PACK_AB_MERGE_C R9, RZ, R26, RZ ;  /* 0x0000001aff09723e */ /* 0x000fe200048070ff */
[----:B------:R-:W-:Y:S01]  /*3b20*/  IMAD.U32 R29, R4, 0x10000, RZ ;  /* 0x00010000041d7824 */ /* 0x000fe200078e00ff */
[----:B------:R-:W-:Y:S01]  /*3b30*/  LOP3.LUT R27, R27, 0xffff, R22, 0xf8, !PT ;  /* 0x0000ffff1b1b7812 */ /* 0x000fe200078ef816 */
[----:B------:R-:W-:Y:S01]  /*3b40*/  FADD R22, R20, R20 ;  /* 0x0000001414167221 */ /* 0x000fe20000000000 */
[----:B------:R-:W-:Y:S01]  /*3b50*/  LOP3.LUT R38, R9, 0xffff, RZ, 0xc0, !PT ;  /* 0x0000ffff09267812 */ /* 0x000fe200078ec0ff */
[----:B------:R-:W-:Y:S01]  /*3b60*/  IMAD.IADD R26, R39, 0x1, R8 ;  /* 0x00000001271a7824 */ /* 0x000fe200078e0208 */
[----:B------:R-:W-:-:S02]  /*3b70*/  LOP3.LUT R29, R29, 0xff0000, RZ, 0xc0, !PT ;  /* 0x00ff00001d1d7812 */ /* 0x000fc400078ec0ff */
[----:B------:R-:W-:Y:S01]  /*3b80*/  LOP3.LUT R45, R27, 0xff, R40, 0xf8, !PT ;  /* 0x000000ff1b2d7812 */ /* 0x000fe200078ef828 */
[----:B------:R-:W-:Y:S01]  /*3b90*/  FMUL R27, R16, UR5 ;  /* 0x00000005101b7c20 */ /* 0x000fe20008400000 */
[----:B------:R-:W-:Y:S02]  /*3ba0*/  IMAD.SHL.U32 R30, R26, 0x4, RZ ;  /* 0x000000041a1e7824 */ /* 0x000fe400078e00ff */
[----:B------:R-:W-:Y:S01]  /*3bb0*/  IMAD R38, R38, 0x1000000, R29 ;  /* 0x0100000026267824 */ /* 0x000fe200078e021d */
[----:B------:R-:W-:Y:S02]  /*3bc0*/  FMNMX R29, RZ, R22, !PT ;  /* 0x00000016ff1d7209 */ /* 0x000fe40007800000 */
[----:B------:R-:W-:Y:S02]  /*3bd0*/  MOV R22, 0x400 ;  /* 0x0000040000167802 */ /* 0x000fe40000000f00 */
[----:B------:R-:W-:Y:S01]  /*3be0*/  F2FP.SATFINITE.E4M3.F32.PACK_AB_MERGE_C R27, RZ, R27, RZ ;  /* 0x0000001bff1b723e */ /* 0x000fe200048070ff */
[----:B------:R-:W-:Y:S01]  /*3bf0*/  FMUL R29, R29, R0 ;  /* 0x000000001d1d7220 */ /* 0x000fe20000400000 */
[----:B------:R-:W-:Y:S01]  /*3c00*/  LOP3.LUT R49, R30, 0x7c, RZ, 0xc0, !PT ;  /* 0x0000007c1e317812 */ /* 0x000fe200078ec0ff */
[----:B------:R-:W-:-:S02]  /*3c10*/  VIADD R22, R22, 0x20 ;  /* 0x0000002016167836 */ /* 0x000fc40000000000 */
[----:B------:R-:W-:Y:S02]  /*3c20*/  IMAD.SHL.U32 R47, R27, 0x100, RZ ;  /* 0x000001001b2f7824 */ /* 0x000fe400078e00ff */
[----:B------:R-:W-:Y:S01]  /*3c30*/  FMUL R10, R29, R10 ;  /* 0x0000000a1d0a7220 */ /* 0x000fe20000400000 */
[----:B------:R-:W-:Y:S02]  /*3c40*/  LOP3.LUT R29, R8, 0x1f, RZ, 0xc0, !PT ;  /* 0x0000001f081d7812 */ /* 0x000fe400078ec0ff */
[----:B0-----:R-:W-:Y:S01]  /*3c50*/  LEA R15, R15, R22, 0x18 ;  /* 0x000000160f0f7211 */ /* 0x001fe200078ec0ff */
[----:B------:R-:W-:Y:S01]  /*3c60*/  IMAD.SHL.U32 R22, R5, 0x4, RZ ;  /* 0x0000000405167824 */ /* 0x000fe200078e00ff */
[----:B------:R-:W-:Y:S01]  /*3c70*/  LOP3.LUT R38, R38, 0xffff, R47, 0xf8, !PT ;  /* 0x0000ffff26267812 */ /* 0x000fe200078ef82f */
[----:B------:R-:W-:Y:S01]  /*3c80*/  FMUL R40, R10, UR5 ;  /* 0x000000050a287c20 */ /* 0x000fe20008400000 */
[----:B------:R-:W-:Y:S02]  /*3c90*/  LOP3.LUT R47, R23, 0x7c, RZ, 0xc0, !PT ;  /* 0x0000007c172f7812 */ /* 0x000fe400078ec0ff */
[----:B------:R-:W-:Y:S01]  /*3ca0*/  LOP3.LUT R39, R22, 0x7c, RZ, 0xc0, !PT ;  /* 0x0000007c16277812 */ /* 0x000fe200078ec0ff */
[----:B------:R-:W-:Y:S01]  /*3cb0*/  IMAD R22, R29, 0x84, R15 ;  /* 0x000000841d167824 */ /* 0x000fe200078e020f */
[C---:B------:R-:W-:Y:S01]  /*3cc0*/  FMNMX R23, |R37|.reuse, R36, !PT ;  /* 0x0000002425177209 */ /* 0x040fe20007800200 */
[----:B------:R-:W-:-:S02]  /*3cd0*/  FMUL R37, R37, UR5 ;  /* 0x0000000525257c20 */ /* 0x000fc40008400000 */
[----:B------:R-:W-:Y:S01]  /*3ce0*/  IMAD.IADD R26, R22, 0x1, R39 ;  /* 0x00000001161a7824 */ /* 0x000fe200078e0227 */
[----:B------:R-:W-:Y:S01]  /*3cf0*/  LOP3.LUT R39, R34, 0x7c, RZ, 0xc0, !PT ;  /* 0x0000007c22277812 */ /* 0x000fe200078ec0ff */
[C---:B------:R-:W-:Y:S01]  /*3d00*/  IMAD.IADD R30, R22.reuse, 0x1, R49 ;  /* 0x00000001161e7824 */ /* 0x040fe200078e0231 */
[----:B------:R-:W-:Y:S01]  /*3d10*/  F2FP.SATFINITE.E4M3.F32.PACK_AB_MERGE_C R37, RZ, R37, RZ ;  /* 0x00000025ff25723e */ /* 0x000fe200048070ff */
[C---:B------:R-:W-:Y:S01]  /*3d20*/  IMAD.IADD R36, R22.reuse, 0x1, R47 ;  /* 0x0000000116247824 */ /* 0x040fe200078e022f */
[----:B------:R-:W-:Y:S01]  /*3d30*/  STS [R26], R33 ;  /* 0x000000211a007388 */ /* 0x000fe20000000800 */
[----:B------:R-:W-:Y:S01]  /*3d40*/  IMAD.IADD R34, R22, 0x1, R39 ;  /* 0x0000000116227824 */ /* 0x000fe200078e0227 */
[----:B------:R-:W-:Y:S01]  /*3d50*/  FMNMX R39, R23, |R10|, !PT ;  /* 0x4000000a17277209 */ /* 0x000fe20007800000 */
[----:B------:R-:W-:Y:S01]  /*3d60*/  IMAD.U32 R49, RZ, RZ, UR9 ;  /* 0x00000009ff317e24 */ /* 0x000fe2000f8e00ff */
[----:B------:R0:W-:Y:S01]  /*3d70*/  @!P0 STG.E.U8 desc[UR18][R2.64], R37 ;  /* 0x0000002502008986 */ /* 0x0001e2000c101112 */
[----:B------:R-:W-:-:S02]  /*3d80*/  @!P1 IADD3 R22, P0, PT, R24, UR8, RZ ;  /* 0x0000000818169c10 */ /* 0x000fc4000ff1e0ff */
[----:B------:R-:W-:Y:S01]  /*3d90*/  F2FP.SATFINITE.E4M3.F32.PACK_AB_MERGE_C R47, RZ, R40, RZ ;  /* 0x00000028ff2f723e */ /* 0x000fe200048070ff */
[----:B------:R1:W-:Y:S01]  /*3da0*/  STS [R30], R11 ;  /* 0x0000000b1e007388 */ /* 0x0003e20000000800 */
[----:B------:R-:W-:Y:S02]  /*3db0*/  @!P1 IADD3.X R23, PT, PT, R25, UR9, RZ, P0, !PT ;  /* 0x0000000919179c10 */ /* 0x000fe400087fe4ff */
[C---:B------:R-:W-:Y:S01]  /*3dc0*/  FSETP.GT.AND P0, PT, R20.reuse, RZ, PT ;  /* 0x000000ff1400720b */ /* 0x040fe20003f04000 */
[----:B------:R-:W-:Y:S01]  /*3dd0*/  FMUL R20, R20, R20 ;  /* 0x0000001414147220 */ /* 0x000fe20000400000 */
[----:B------:R2:W-:Y:S01]  /*3de0*/  STS [R34], R45 ;  /* 0x0000002d22007388 */ /* 0x0005e20000000800 */
[----:B------:R-:W-:Y:S01]  /*3df0*/  @!P1 IADD3 R10, P3, P4, R51, UR23, R24 ;  /* 0x00000017330a9c10 */ /* 0x000fe2000fc7e018 */
[----:B0-----:R-:W-:Y:S01]  /*3e00*/  IMAD.U32 R3, RZ, RZ, UR8 ;  /* 0x00000008ff037e24 */ /* 0x001fe2000f8e00ff */
[----:B------:R-:W-:Y:S01]  /*3e10*/  FMNMX R39, |R16|, R39, !PT ;  /* 0x0000002710277209 */ /* 0x000fe20007800200 */
[----:B------:R0:W-:Y:S01]  /*3e20*/  @!P1 STG.E.U8 desc[UR18][R22.64], R47 ;  /* 0x0000002f16009986 */ /* 0x0001e2000c101112 */
[----:B-1----:R-:W-:-:S02]  /*3e30*/  FSEL R11, R20, RZ, P0 ;  /* 0x000000ff140b7208 */ /* 0x002fc40000000000 */
[--C-:B------:R-:W-:Y:S01]  /*3e40*/  @!P1 IADD3 R2, P0, P2, R3, UR7, R24.reuse ;  /* 0x0000000703029c10 */ /* 0x100fe2000fa1e018 */
[----:B--2---:R-:W-:Y:S02]  /*3e50*/  IMAD.U32 R45, RZ, RZ, UR9 ;  /* 0x00000009ff2d7e24 */ /* 0x004fe4000f8e00ff */
[----:B------:R-:W-:Y:S01]  /*3e60*/  FMUL R16, R11, R0 ;  /* 0x000000000b107220 */ /* 0x000fe20000400000 */
[--C-:B------:R-:W-:Y:S02]  /*3e70*/  @!P1 IADD3.X R3, PT, PT, R49, UR21, R25.reuse, P0, P2 ;  /* 0x0000001531039c10 */ /* 0x100fe400087e4419 */
[----:B------:R-:W-:Y:S01]  /*3e80*/  FMNMX R12, |R12|, R39, !PT ;  /* 0x000000270c0c7209 */ /* 0x000fe20007800200 */
[----:B------:R-:W-:Y:S01]  /*3e90*/  IMAD.U32 R39, RZ, RZ, UR31 ;  /* 0x0000001fff277e24 */ /* 0x000fe2000f8e00ff */
[----:B------:R-:W-:Y:S01]  /*3ea0*/  @!P1 IADD3.X R11, PT, PT, R45, UR24, R25, P3, P4 ;  /* 0x000000182d0b9c10 */ /* 0x000fe20009fe8419 */
[----:B0-----:R-:W-:Y:S01]  /*3eb0*/  IMAD.U32 R23, RZ, RZ, UR30 ;  /* 0x0000001eff177e24 */ /* 0x001fe2000f8e00ff */
[----:B------:R-:W-:Y:S01]  /*3ec0*/  LOP3.LUT R33, R38, 0xff, R47, 0xf8, !PT ;  /* 0x000000ff26217812 */ /* 0x000fe200078ef82f */
[----:B------:R-:W-:Y:S01]  /*3ed0*/  IMAD.U32 R45, RZ, RZ, UR30 ;  /* 0x0000001eff2d7e24 */ /* 0x000fe2000f8e00ff */
[----:B------:R0:W-:Y:S01]  /*3ee0*/  @!P1 STG.E.U8 desc[UR18][R2.64], R27 ;  /* 0x0000001b02009986 */ /* 0x0001e2000c101112 */
[----:B------:R-:W-:Y:S01]  /*3ef0*/  FMNMX R21, |R21|, R12, !PT ;  /* 0x0000000c15157209 */ /* 0x000fe20007800200 */
[----:B------:R-:W-:Y:S01]  /*3f00*/  IMAD.U32 R47, RZ, RZ, UR31 ;  /* 0x0000001fff2f7e24 */ /* 0x000fe2000f8e00ff */
[----:B------:R-:W-:Y:S01]  /*3f10*/  @!P1 IADD3 R20, P2, P3, R23, UR7, R24 ;  /* 0x0000000717149c10 */ /* 0x000fe2000fb5e018 */
[----:B------:R1:W-:Y:S01]  /*3f20*/  @!P1 STG.E.U8 desc[UR18][R10.64], R4 ;  /* 0x000000040a009986 */ /* 0x0003e2000c101112 */
[----:B------:R-:W-:Y:S01]  /*3f30*/  @!P1 IADD3 R22, P0, PT, R24, UR30, RZ ;  /* 0x0000001e18169c10 */ /* 0x000fe2000ff1e0ff */
[C---:B------:R-:W-:Y:S01]  /*3f40*/  FMUL R12, R16.reuse, UR5 ;  /* 0x00000005100c7c20 */ /* 0x040fe20008400000 */
[----:B------:R-:W-:Y:S01]  /*3f50*/  FMNMX R0, |R16|, R21, !PT ;  /* 0x0000001510007209 */ /* 0x000fe20007800200 */
[----:B------:R2:W-:Y:S01]  /*3f60*/  @!P1 STG.E.U8 desc[UR18][R18.64], R9 ;  /* 0x0000000912009986 */ /* 0x0005e2000c101112 */
[----:B------:R-:W-:-:S02]  /*3f70*/  @!P1 IADD3.X R21, PT, PT, R39, UR21, R25, P2, P3 ;  /* 0x0000001527159c10 */ /* 0x000fc400097e6419 */
[----:B------:R-:W-:Y:S01]  /*3f80*/  @!P1 IADD3.X R23, PT, PT, R25, UR31, RZ, P0, !PT ;  /* 0x0000001f19179c10 */ /* 0x000fe200087fe4ff */
[----:B------:R-:W-:Y:S01]  /*3f90*/  STS [R36], R33 ;  /* 0x0000002124007388 */ /* 0x000fe20000000800 */
[----:B0-----:R-:W-:Y:S02]  /*3fa0*/  @!P1 IADD3 R2, P4, P5, R45, UR23, R24 ;  /* 0x000000172d029c10 */ /* 0x001fe4000fd9e018 */
[----:B------:R-:W-:Y:S01]  /*3fb0*/  ISETP.GE.U32.AND P0, PT, R32, UR6, PT ;  /* 0x0000000620007c0c */ /* 0x000fe2000bf06070 */
[----:B-1----:R-:W-:Y:S01]  /*3fc0*/  FMUL R10, R28, UR5 ;  /* 0x000000051c0a7c20 */ /* 0x002fe20008400000 */
[----:B------:R-:W-:Y:S01]  /*3fd0*/  @!P1 IADD3.X R3, PT, PT, R47, UR24, R25, P4, P5 ;  /* 0x000000182f039c10 */ /* 0x000fe2000a7ea419 */
[----:B------:R-:W-:Y:S01]  /*3fe0*/  FMUL R11, R31, UR5 ;  /* 0x000000051f0b7c20 */ /* 0x000fe20008400000 */
[----:B------:R-:W-:Y:S01]  /*3ff0*/  FMUL R4, R17, UR5 ;  /* 0x0000000511047c20 */ /* 0x000fe20008400000 */
[----:B------:R-:W-:Y:S02]  /*4000*/  LOP3.LUT R37, R37, 0xffff, RZ, 0xc0, !PT ;  /* 0x0000ffff25257812 */ /* 0x000fe400078ec0ff */
[----:B------:R-:W-:-:S02]  /*4010*/  F2FP.SATFINITE.E4M3.F32.PACK_AB_MERGE_C R25, RZ, R10, RZ ;  /* 0x0000000aff19723e */ /* 0x000fc400048070ff */
[----:B------:R-:W-:Y:S02]  /*4020*/  F2FP.SATFINITE.E4M3.F32.PACK_AB_MERGE_C R27, RZ, R11, RZ ;  /* 0x0000000bff1b723e */ /* 0x000fe400048070ff */
[----:B--2---:R-:W-:Y:S01]  /*4030*/  F2FP.SATFINITE.E4M3.F32.PACK_AB_MERGE_C R19, RZ, R4, RZ ;  /* 0x00000004ff13723e */ /* 0x004fe200048070ff */
[----:B------:R-:W-:Y:S01]  /*4040*/  IMAD.U32 R11, R25, 0x10000, RZ ;  /* 0x00010000190b7824 */ /* 0x000fe200078e00ff */
[----:B------:R-:W-:Y:S02]  /*4050*/  LOP3.LUT R10, R27, 0xffff, RZ, 0xc0, !PT ;  /* 0x0000ffff1b0a7812 */ /* 0x000fe400078ec0ff */
[----:B------:R-:W-:Y:S01]  /*4060*/  LOP3.LUT R4, R13, 0xff0000, RZ, 0xc0, !PT ;  /* 0x00ff00000d047812 */ /* 0x000fe200078ec0ff */
[----:B------:R-:W-:Y:S01]  /*4070*/  IMAD R13, R32, UR17, RZ ;  /* 0x00000011200d7c24 */ /* 0x000fe2000f8e02ff */
[----:B------:R-:W-:Y:S02]  /*4080*/  LOP3.LUT R11, R11, 0xff0000, RZ, 0xc0, !PT ;  /* 0x00ff00000b0b7812 */ /* 0x000fe400078ec0ff */
[----:B------:R-:W-:Y:S01]  /*4090*/  F2FP.SATFINITE.E4M3.F32.PACK_AB_MERGE_C R9, RZ, R12, RZ ;  /* 0x0000000cff09723e */ /* 0x000fe200048070ff */
[----:B------:R-:W-:Y:S01]  /*40a0*/  IMAD R4, R37, 0x1000000, R4 ;  /* 0x0100000025047824 */ /* 0x000fe200078e0204 */
[----:B------:R-:W-:Y:S01]  /*40b0*/  FMNMX R17, |R17|, R0, !PT ;  /* 0x0000000011117209 */ /* 0x000fe20007800200 */
[----:B------:R-:W-:-:S02]  /*40c0*/  IMAD R11, R10, 0x1000000, R11 ;  /* 0x010000000a0b7824 */ /* 0x000fc400078e020b */
[----:B------:R-:W-:Y:S01]  /*40d0*/  IMAD.SHL.U32 R0, R19, 0x100, RZ ;  /* 0x0000010013007824 */ /* 0x000fe200078e00ff */
[----:B------:R0:W-:Y:S01]  /*40e0*/  @!P1 STG.E.U8 desc[UR18][R22.64], R9 ;  /* 0x0000000916009986 */ /* 0x0001e2000c101112 */
[----:B------:R-:W-:Y:S02]  /*40f0*/  LOP3.LUT R10, R4, 0xffff, R7, 0xf8, !PT ;  /* 0x0000ffff040a7812 */ /* 0x000fe400078ef807 */
[----:B------:R-:W-:Y:S01]  /*4100*/  FMNMX R28, |R28|, R17, !PT ;  /* 0x000000111c1c7209 */ /* 0x000fe20007800200 */
[----:B------:R-:W-:Y:S01]  /*4110*/  @!P1 STG.E.U8 desc[UR18][R20.64], R19 ;  /* 0x0000001314009986 */ /* 0x000fe2000c101112 */
[----:B------:R-:W-:Y:S02]  /*4120*/  LOP3.LUT R12, R11, 0xffff, R0, 0xf8, !PT ;  /* 0x0000ffff0b0c7812 */ /* 0x000fe400078ef800 */
[----:B------:R-:W-:Y:S01]  /*4130*/  LOP3.LUT R35, R10, 0xff, R35, 0xf8, !PT ;  /* 0x000000ff0a237812 */ /* 0x000fe200078ef823 */
[----:B------:R1:W-:Y:S01]  /*4140*/  @!P1 STG.E.U8 desc[UR18][R2.64], R25 ;  /* 0x0000001902009986 */ /* 0x0003e2000c101112 */
[----:B------:R-:W-:-:S03]  /*4150*/  FMNMX R31, |R31|, R28, !PT ;  /* 0x0000001c1f1f7209 */ /* 0x000fc60007800200 */
[----:B------:R2:W-:Y:S01]  /*4160*/  @!P1 STG.E.U8 desc[UR18][R42.64], R27 ;  /* 0x0000001b2a009986 */ /* 0x0005e2000c101112 */
[----:B0-----:R-:W-:Y:S01]  /*4170*/  LOP3.LUT R9, R12, 0xff, R9, 0xf8, !PT ;  /* 0x000000ff0c097812 */ /* 0x001fe200078ef809 */
[----:B-1----:R-:W-:-:S04]  /*4180*/  IMAD.WIDE.U32 R2, R32, UR16, RZ ;  /* 0x0000001020027c25 */ /* 0x002fc8000f8e00ff */
[----:B------:R-:W-:Y:S02]  /*4190*/  IMAD.IADD R0, R3, 0x1, R13 ;  /* 0x0000000103007824 */ /* 0x000fe400078e020d */
[----:B------:R-:W-:Y:S01]  /*41a0*/  IMAD.MOV.U32 R4, RZ, RZ, R2 ;  /* 0x000000ffff047224 */ /* 0x000fe200078e0002 */
[----:B------:R-:W-:Y:S06]  /*41b0*/  BAR.SYNC.DEFER_BLOCKING 0x0 ;  /* 0x0000000000007b1d */ /* 0x000fec0000010000 */
[----:B--2---:R-:W-:Y:S05]  /*41c0*/  @P0 BRA `(.L_x_4817) ;  /* 0x00000004005c0947 */ /* 0x004fea0003800000 */
[----:B------:R-:W-:Y:S01]  /*41d0*/  VIADD R2, R32, -UR6 ;  /* 0x8000000620027c36 */ /* 0x000fe20008000000 */
[----:B------:R-:W-:Y:S01]  /*41e0*/  BSSY.RECONVERGENT B1, `(.L_x_4818) ;  /* 0x0000041000017945 */ /* 0x000fe20003800200 */
[----:B------:R-:W-:Y:S02]  /*41f0*/  IMAD.U32 R7, RZ, RZ, UR6 ;  /* 0x00000006ff077e24 */ /* 0x000fe4000f8e00ff */
[----:B------:R-:W-:Y:S01]  /*4200*/  IMAD.MOV.U32 R18, RZ, RZ, RZ ;  /* 0x000000ffff127224 */ /* 0x000fe200078e00ff */
[----:B------:R-:W-:Y:S01]  /*4210*/  ISETP.GT.U32.AND P1, PT, R2, -0x4, PT ;  /* 0xfffffffc0200780c */ /* 0x000fe20003f24070 */
[----:B------:R-:W-:Y:S01]  /*4220*/  IMAD.MOV.U32 R21, RZ, RZ, R5 ;  /* 0x000000ffff157224 */ /* 0x000fe200078e0005 */
[----:B------:R-:W-:Y:S01]  /*4230*/  LOP3.LUT R7, R7, 0x3, RZ, 0xc0, !PT ;  /* 0x0000000307077812 */ /* 0x000fe200078ec0ff */
[----:B------:R-:W-:Y:S02]  /*4240*/  IMAD.MOV.U32 R24, RZ, RZ, R4 ;  /* 0x000000ffff187224 */ /* 0x000fe400078e0004 */
[----:B------:R-:W-:Y:S01]  /*4250*/  IMAD.MOV.U32 R22, RZ, RZ, R0 ;  /* 0x000000ffff167224 */ /* 0x000fe200078e0000 */
[----:B------:R-:W-:-:S07]  /*4260*/  ISETP.NE.AND P0, PT, R7, RZ, PT ;  /* 0x000000ff0700720c */ /* 0x000fce0003f05270 */
[----:B------:R-:W-:Y:S06]  /*4270*/  @P1 BRA `(.L_x_4819) ;  /* 0x0000000000dc1947 */ /* 0x000fec0003800000 */
[----:B------:R-:W-:Y:S01]  /*4280*/  IMAD R2, R29, 0x84, R6 ;  /* 0x000000841d027824 */ /* 0x000fe200078e0206 */
[----:B------:R-:W-:Y:S01]  /*4290*/  IADD3 R18, PT, PT, -R32, UR6, -R7 ;  /* 0x0000000620127c10 */ /* 0x000fe2000fffe907 */
[----:B------:R-:W-:Y:S02]  /*42a0*/  IMAD.MOV.U32 R21, RZ, RZ, R5 ;  /* 0x000000ffff157224 */ /* 0x000fe400078e0005 */
[----:B------:R-:W-:Y:S01]  /*42b0*/  IMAD.MOV.U32 R24, RZ, RZ, R4 ;  /* 0x000000ffff187224 */ /* 0x000fe200078e0004 */
[----:B------:R-:W-:Y:S01]  /*42c0*/  IADD3 R19, PT, PT, R2, 0x8, R15 ;  /* 0x0000000802137810 */ /* 0x000fe20007ffe00f */
[----:B------:R-:W-:Y:S02]  /*42d0*/  IMAD.MOV.U32 R22, RZ, RZ, R0 ;  /* 0x000000ffff167224 */ /* 0x000fe400078e0000 */
[----:B------:R-:W-:-:S07]  /*42e0*/  IMAD.MOV R20, RZ, RZ, -R18 ;  /* 0x000000ffff147224 */ /* 0x000fce00078e0a12 */
.L_x_4820:
[C---:B0-----:R-:W-:Y:S01]  /*42f0*/  VIADD R2, R21.reuse, 0xffffffff ;  /* 0xffffffff15027836 */ /* 0x041fe20000000000 */
[C---:B------:R-:W-:Y:S01]  /*4300*/  LOP3.LUT R11, R21.reuse, 0x1f, RZ, 0xc0, !PT ;  /* 0x0000001f150b7812 */ /* 0x040fe200078ec0ff */
[C---:B------:R-:W-:Y:S01]  /*4310*/  VIADD R3, R21.reuse, 0x1e ;  /* 0x0000001e15037836 */ /* 0x040fe20000000000 */
        /* <DEDUP_REMOVED lines=45> */
.L_x_4819:
[----:B------:R-:W-:Y:S05]  /*45f0*/  BSYNC.RECONVERGENT B1 ;  /* 0x0000000000017941 */ /* 0x000fea0003800200 */
.L_x_4818:
[----:B------:R-:W-:Y:S05]  /*4600*/  @!P0 BRA `(.L_x_4817) ;  /* 0x00000000004c8947 */ /* 0x000fea0003800000 */
[----:B0-----:R-:W-:Y:S02]  /*4610*/  IMAD R3, R29, 0x84, R6 ;  /* 0x000000841d037824 */ /* 0x001fe400078e0206 */
[----:B------:R-:W-:Y:S02]  /*4620*/  IMAD.MOV R7, RZ, RZ, -R7 ;  /* 0x000000ffff077224 */ /* 0x000fe400078e0a07 */
[----:B------:R-:W-:-:S04]  /*4630*/  IMAD R18, R18, 0x4, R3 ;  /* 0x0000000412127824 */ /* 0x000fc800078e0203 */
[----:B------:R-:W-:-:S07]  /*4640*/  IMAD.IADD R18, R15, 0x1, R18 ;  /* 0x000000010f127824 */ /* 0x000fce00078e0212 */
.L_x_4821:
[----:B------:R-:W-:Y:S01]  /*4650*/  LOP3.LUT R21, R21, 0x1f, RZ, 0xc0, !PT ;  /* 0x0000001f15157812 */ /* 0x000fe200078ec0ff */
[----:B------:R-:W-:-:S03]  /*4660*/  VIADD R7, R7, 0x1 ;  /* 0x0000000107077836 */ /* 0x000fc60000000000 */
[----:B------:R-:W-:-:S13]  /*4670*/  ISETP.GE.U32.AND P0, PT, R21, UR4, PT ;  /* 0x0000000415007c0c */ /* 0x000fda000bf06070 */
[----:B-1----:R0:W1:Y:S01]  /*4680*/  @!P0 LDS R11, [R18] ;  /* 0x00000000120b8984 */ /* 0x0020620000000800 */
[C---:B------:R-:W-:Y:S01]  /*4690*/  @!P0 IADD3 R3, P1, PT, R21.reuse, R24, RZ ;  /* 0x0000001815038210 */ /* 0x040fe20007f3e0ff */
[----:B------:R-:W-:-:S04]  /*46a0*/  VIADD R21, R21, 0x1f ;  /* 0x0000001f15157836 */ /* 0x000fc80000000000 */
[----:B------:R-:W-:Y:S01]  /*46b0*/  @!P0 IMAD.X R10, RZ, RZ, R22, P1 ;  /* 0x000000ffff0a8224 */ /* 0x000fe200008e0616 */
[----:B------:R-:W-:Y:S01]  /*46c0*/  @!P0 LEA R2, P1, R3, UR10, 0x2 ;  /* 0x0000000a03028c11 */ /* 0x000fe2000f8210ff */
[----:B0-----:R-:W-:-:S03]  /*46d0*/  VIADD R18, R18, 0x4 ;  /* 0x0000000412127836 */ /* 0x001fc60000000000 */
[----:B------:R-:W-:Y:S02]  /*46e0*/  @!P0 LEA.HI.X R3, R3, UR11, R10, 0x2, P1 ;  /* 0x0000000b03038c11 */ /* 0x000fe400088f140a */
[----:B------:R-:W-:-:S03]  /*46f0*/  ISETP.NE.AND P1, PT, R7, RZ, PT ;  /* 0x000000ff0700720c */ /* 0x000fc60003f25270 */
[----:B-1----:R1:W-:Y:S01]  /*4700*/  @!P0 STG.E desc[UR18][R2.64], R11 ;  /* 0x0000000b02008986 */ /* 0x0023e2000c101912 */
[----:B------:R-:W-:-:S04]  /*4710*/  IADD3 R24, P0, PT, R24, UR16, RZ ;  /* 0x0000001018187c10 */ /* 0x000fc8000ff1e0ff */
[----:B------:R-:W-:-:S05]  /*4720*/  IADD3.X R22, PT, PT, R22, UR17, RZ, P0, !PT ;  /* 0x0000001116167c10 */ /* 0x000fca00087fe4ff */
[----:B------:R-:W-:Y:S05]  /*4730*/  @P1 BRA `(.L_x_4821) ;  /* 0xfffffffc00c41947 */ /* 0x000fea000383ffff */
.L_x_4817:
[----:B------:R-:W-:Y:S05]  /*4740*/  BSYNC.RECONVERGENT B0 ;  /* 0x0000000000007941 */ /* 0x000fea0003800200 */
.L_x_4816:
        /* <DEDUP_REMOVED lines=9> */
[----:B0-----:R-:W0:Y:S01]  /*47e0*/  LDC.64 R12, c[0x0][0x3b8] ;  /* 0x0000ee00ff0c7b82 */ /* 0x001e220000000a00 */
[----:B------:R-:W0:Y:S01]  /*47f0*/  LDCU.64 UR8, c[0x0][0x3c0] ;  /* 0x00007800ff0877ac */ /* 0x000e220008000a00 */
[----:B------:R-:W-:Y:S01]  /*4800*/  VIADD R7, R32, -UR6 ;  /* 0x8000000620077c36 */ /* 0x000fe20008000000 */
[----:B------:R-:W-:Y:S01]  /*4810*/  BSSY.RECONVERGENT B1, `(.L_x_4824) ;  /* 0x0000041000017945 */ /* 0x000fe20003800200 */
[----:B--2---:R-:W-:Y:S02]  /*4820*/  IMAD.U32 R9, RZ, RZ, UR6 ;  /* 0x00000006ff097e24 */ /* 0x004fe4000f8e00ff */
[----:B-1----:R-:W-:Y:S01]  /*4830*/  IMAD.U32 R2, RZ, RZ, UR10 ;  /* 0x0000000aff027e24 */ /* 0x002fe2000f8e00ff */
[----:B------:R-:W-:Y:S01]  /*4840*/  ISETP.GT.U32.AND P1, PT, R7, -0x4, PT ;  /* 0xfffffffc0700780c */ /* 0x000fe20003f24070 */
[----:B------:R-:W-:Y:S01]  /*4850*/  IMAD.U32 R3, RZ, RZ, UR11 ;  /* 0x0000000bff037e24 */ /* 0x000fe2000f8e00ff */
[----:B------:R-:W-:Y:S01]  /*4860*/  LOP3.LUT R9, R9, 0x3, RZ, 0xc0, !PT ;  /* 0x0000000309097812 */ /* 0x000fe200078ec0ff */
[----:B------:R-:W-:-:S03]  /*4870*/  IMAD.MOV.U32 R14, RZ, RZ, RZ ;  /* 0x000000ffff0e7224 */ /* 0x000fc600078e00ff */
[----:B------:R-:W-:Y:S01]  /*4880*/  ISETP.NE.AND P0, PT, R9, RZ, PT ;  /* 0x000000ff0900720c */ /* 0x000fe20003f05270 */
[C---:B0-----:R-:W-:Y:S02]  /*4890*/  IMAD R10, R12.reuse, UR9, RZ ;  /* 0x000000090c0a7c24 */ /* 0x041fe4000f8e02ff */
[----:B------:R-:W-:-:S04]  /*48a0*/  IMAD.WIDE.U32 R2, R12, UR8, R2 ;  /* 0x000000080c027c25 */ /* 0x000fc8000f8e0002 */
[----:B------:R-:W-:-:S04]  /*48b0*/  IMAD R7, R13, UR8, R10 ;  /* 0x000000080d077c24 */ /* 0x000fc8000f8e020a */
[----:B------:R-:W-:Y:S01]  /*48c0*/  IMAD.IADD R7, R3, 0x1, R7 ;  /* 0x0000000103077824 */ /* 0x000fe200078e0207 */
[----:B------:R-:W-:Y:S06]  /*48d0*/  @P1 BRA `(.L_x_4825) ;  /* 0x0000000000d01947 */ /* 0x000fec0003800000 */
[----:B------:R-:W-:Y:S01]  /*48e0*/  IMAD R10, R29, 0x84, R6 ;  /* 0x000000841d0a7824 */ /* 0x000fe200078e0206 */
[----:B------:R-:W-:-:S04]  /*48f0*/  IADD3 R14, PT, PT, -R32, UR6, -R9 ;  /* 0x00000006200e7c10 */ /* 0x000fc8000fffe909 */
[----:B------:R-:W-:Y:S01]  /*4900*/  IADD3 R19, PT, PT, R10, 0x8, R15 ;  /* 0x000000080a137810 */ /* 0x000fe20007ffe00f */
[----:B------:R-:W-:-:S07]  /*4910*/  IMAD.MOV R18, RZ, RZ, -R14 ;  /* 0x000000ffff127224 */ /* 0x000fce00078e0a0e */
.L_x_4826:
        /* <DEDUP_REMOVED lines=16> */
[C---:B------:R-:W-:Y:S01]  /*4a20*/  @!P4 LEA R10, P6, R5.reuse, R2, 0x2 ;  /* 0x00000002050ac211 */ /* 0x040fe200078c10ff */
[----:B------:R-:W1:Y:S03]  /*4a30*/  @!P3 LDS R25, [R19+-0x4] ;  /* 0xfffffc001319b984 */ /* 0x000e660000000800 */
[----:B------:R-:W-:Y:S01]  /*4a40*/  @!P4 LEA.HI.X R11, R5, R7, R4, 0x2, P6 ;  /* 0x00000007050bc211 */ /* 0x000fe200030f1404 */
[----:B------:R-:W2:Y:S01]  /*4a50*/  @!P2 LDS R27, [R19] ;  /* 0x00000000131ba984 */ /* 0x000ea20000000800 */
[----:B------:R-:W-:Y:S02]  /*4a60*/  IADD3.X R5, PT, PT, R0, UR17, RZ, P5, !PT ;  /* 0x0000001100057c10 */ /* 0x000fe4000affe4ff */
[----:B------:R-:W-:Y:S01]  /*4a70*/  @!P3 IADD3 R0, P5, PT, R12, R13, RZ ;  /* 0x0000000d0c00b210 */ /* 0x000fe20007fbe0ff */
[----:B------:R3:W4:Y:S01]  /*4a80*/  @!P1 LDS R33, [R19+0x4] ;  /* 0x0000040013219984 */ /* 0x0007220000000800 */
[----:B------:R-:W-:-:S03]  /*4a90*/  IADD3 R17, P6, PT, R13, UR16, RZ ;  /* 0x000000100d117c10 */ /* 0x000fc6000ffde0ff */
[----:B------:R-:W-:Y:S01]  /*4aa0*/  @!P3 IMAD.X R4, RZ, RZ, R5, P5 ;  /* 0x000000ffff04b224 */ /* 0x000fe200028e0605 */
[C---:B------:R-:W-:Y:S02]  /*4ab0*/  @!P3 LEA R12, P5, R0.reuse, R2, 0x2 ;  /* 0x00000002000cb211 */ /* 0x040fe400078a10ff */
[----:B------:R-:W-:Y:S01]  /*4ac0*/  IADD3.X R5, PT, PT, R5, UR17, RZ, P6, !PT ;  /* 0x0000001105057c10 */ /* 0x000fe2000b7fe4ff */
[----:B---3--:R-:W-:Y:S01]  /*4ad0*/  VIADD R19, R19, 0x10 ;  /* 0x0000001013137836 */ /* 0x008fe20000000000 */
[----:B------:R-:W-:Y:S02]  /*4ae0*/  @!P3 LEA.HI.X R13, R0, R7, R4, 0x2, P5 ;  /* 0x00000007000db211 */ /* 0x000fe400028f1404 */
[----:B------:R-:W-:Y:S02]  /*4af0*/  @!P2 IADD3 R0, P5, PT, R16, R17, RZ ;  /* 0x000000111000a210 */ /* 0x000fe40007fbe0ff */
[----:B------:R-:W-:-:S03]  /*4b00*/  IADD3 R22, P6, PT, R17, UR16, RZ ;  /* 0x0000001011167c10 */ /* 0x000fc6000ffde0ff */
[----:B------:R-:W-:Y:S01]  /*4b10*/  @!P2 IMAD.X R4, RZ, RZ, R5, P5 ;  /* 0x000000ffff04a224 */ /* 0x000fe200028e0605 */
[C---:B------:R-:W-:Y:S02]  /*4b20*/  @!P2 LEA R16, P5, R0.reuse, R2, 0x2 ;  /* 0x000000020010a211 */ /* 0x040fe400078a10ff */
[----:B------:R-:W-:Y:S01]  /*4b30*/  IADD3.X R24, PT, PT, R5, UR17, RZ, P6, !PT ;  /* 0x0000001105187c10 */ /* 0x000fe2000b7fe4ff */
[C---:B------:R-:W-:Y:S01]  /*4b40*/  VIADD R5, R35.reuse, 0x1f ;  /* 0x0000001f23057836 */ /* 0x040fe20000000000 */
[-C--:B------:R-:W-:Y:S02]  /*4b50*/  @!P2 LEA.HI.X R17, R0, R7.reuse, R4, 0x2, P5 ;  /* 0x000000070011a211 */ /* 0x080fe400028f1404 */
[----:B------:R-:W-:Y:S01]  /*4b60*/  @!P1 IADD3 R0, P5, PT, R35, R22, RZ ;  /* 0x0000001623009210 */ /* 0x000fe20007fbe0ff */
[----:B0-----:R0:W-:Y:S04]  /*4b70*/  @!P4 STG.E desc[UR18][R10.64], R23 ;  /* 0x000000170a00c986 */ /* 0x0011e8000c101912 */
[----:B------:R-:W-:Y:S01]  /*4b80*/  @!P1 IMAD.X R4, RZ, RZ, R24, P5 ;  /* 0x000000ffff049224 */ /* 0x000fe200028e0618 */
        /* <DEDUP_REMOVED lines=9> */
.L_x_4825:
[----:B------:R-:W-:Y:S05]  /*4c20*/  BSYNC.RECONVERGENT B1 ;  /* 0x0000000000017941 */ /* 0x000fea0003800200 */
.L_x_4824:
[----:B------:R-:W-:Y:S05]  /*4c30*/  @!P0 BRA `(.L_x_4823) ;  /* 0x00000000004c8947 */ /* 0x000fea0003800000 */
[----:B0-----:R-:W-:Y:S02]  /*4c40*/  IMAD R11, R29, 0x84, R6 ;  /* 0x000000841d0b7824 */ /* 0x001fe400078e0206 */
[----:B------:R-:W-:Y:S02]  /*4c50*/  IMAD.MOV R9, RZ, RZ, -R9 ;  /* 0x000000ffff097224 */ /* 0x000fe400078e0a09 */
[----:B------:R-:W-:-:S04]  /*4c60*/  IMAD R14, R14, 0x4, R11 ;  /* 0x000000040e0e7824 */ /* 0x000fc800078e020b */
[----:B------:R-:W-:-:S07]  /*4c70*/  IMAD.IADD R14, R15, 0x1, R14 ;  /* 0x000000010f0e7824 */ /* 0x000fce00078e020e */
.L_x_4827:
[----:B------:R-:W-:Y:S01]  /*4c80*/  LOP3.LUT R15, R5, 0x1f, RZ, 0xc0, !PT ;  /* 0x0000001f050f7812 */ /* 0x000fe200078ec0ff */
[----:B------:R-:W-:-:S03]  /*4c90*/  VIADD R9, R9, 0x1 ;  /* 0x0000000109097836 */ /* 0x000fc60000000000 */
[----:B------:R-:W-:-:S13]  /*4ca0*/  ISETP.GE.U32.AND P0, PT, R15, UR4, PT ;  /* 0x000000040f007c0c */ /* 0x000fda000bf06070 */
[----:B---3--:R0:W1:Y:S01]  /*4cb0*/  @!P0 LDS R13, [R14] ;  /* 0x000000000e0d8984 */ /* 0x0080620000000800 */
[----:B------:R-:W-:-:S05]  /*4cc0*/  @!P0 IADD3 R5, P1, PT, R15, R4, RZ ;  /* 0x000000040f058210 */ /* 0x000fca0007f3e0ff */
[----:B------:R-:W-:Y:S01]  /*4cd0*/  @!P0 IMAD.X R6, RZ, RZ, R0, P1 ;  /* 0x000000ffff068224 */ /* 0x000fe200008e0600 */
[----:B------:R-:W-:Y:S01]  /*4ce0*/  @!P0 LEA R10, P1, R5, R2, 0x2 ;  /* 0x00000002050a8211 */ /* 0x000fe200078210ff */
[----:B0-----:R-:W-:-:S03]  /*4cf0*/  VIADD R14, R14, 0x4 ;  /* 0x000000040e0e7836 */ /* 0x001fc60000000000 */
[----:B------:R-:W-:Y:S01]  /*4d00*/  @!P0 LEA.HI.X R11, R5, R7, R6, 0x2, P1 ;  /* 0x00000007050b8211 */ /* 0x000fe200008f1406 */
[----:B------:R-:W-:Y:S01]  /*4d10*/  VIADD R5, R15, 0x1f ;  /* 0x0000001f0f057836 */ /* 0x000fe20000000000 */
[----:B------:R-:W-:-:S03]  /*4d20*/  ISETP.NE.AND P1, PT, R9, RZ, PT ;  /* 0x000000ff0900720c */ /* 0x000fc60003f25270 */
[----:B-1----:R3:W-:Y:S01]  /*4d30*/  @!P0 STG.E desc[UR18][R10.64], R13 ;  /* 0x0000000d0a008986 */ /* 0x0027e2000c101912 */
[----:B------:R-:W-:-:S04]  /*4d40*/  IADD3 R4, P0, PT, R4, UR16, RZ ;  /* 0x0000001004047c10 */ /* 0x000fc8000ff1e0ff */
[----:B------:R-:W-:-:S05]  /*4d50*/  IADD3.X R0, PT, PT, R0, UR17, RZ, P0, !PT ;  /* 0x0000001100007c10 */ /* 0x000fca00087fe4ff */
[----:B------:R-:W-:Y:S05]  /*4d60*/  @P1 BRA `(.L_x_4827) ;  /* 0xfffffffc00c41947 */ /* 0x000fea000383ffff */
.L_x_4823:
[----:B------:R-:W-:Y:S05]  /*4d70*/  BSYNC.RECONVERGENT B0 ;  /* 0x0000000000007941 */ /* 0x000fea0003800200 */
.L_x_4822:
        /* <DEDUP_REMOVED lines=8> */
[----:B0--3--:R-:W0:Y:S01]  /*4e00*/  @!P0 S2R R10, SR_CgaCtaId ;  /* 0x00000000000a8919 */ /* 0x009e220000008800 */
[----:B------:R-:W-:Y:S02]  /*4e10*/  @!P0 MOV R7, 0x400 ;  /* 0x0000040000078802 */ /* 0x000fe40000000f00 */
[----:B------:R-:W-:-:S04]  /*4e20*/  @!P0 SHF.R.U32.HI R6, RZ, 0x3, R8 ;  /* 0x00000003ff068819 */ /* 0x000fc80000011608 */
[----:B------:R-:W-:Y:S02]  /*4e30*/  @!P0 LOP3.LUT R6, R6, 0x7c, RZ, 0xc0, !PT ;  /* 0x0000007c06068812 */ /* 0x000fe400078ec0ff */
[----:B----4-:R-:W-:-:S05]  /*4e40*/  FMNMX R0, R31, R0, !PT ;  /* 0x000000001f007209 */ /* 0x010fca0007800000 */
[----:B-1----:R-:W1:Y:S01]  /*4e50*/  SHFL.DOWN PT, R3, R0, 0x8, 0x1f ;  /* 0x09001f0000037f89 */ /* 0x002e6200000e0000 */
[----:B0-----:R-:W-:-:S05]  /*4e60*/  @!P0 LEA R7, R10, R7, 0x18 ;  /* 0x000000070a078211 */ /* 0x001fca00078ec0ff */
[----:B------:R-:W-:Y:S01]  /*4e70*/  @!P0 IMAD.IADD R6, R6, 0x1, R7 ;  /* 0x0000000106068824 */ /* 0x000fe200078e0207 */
        /* <DEDUP_REMOVED lines=25> */
.L_x_4836:
[----:B------:R-:W-:Y:S02]  /*5010*/  ISETP.NE.AND P0, PT, R8, RZ, PT ;  /* 0x000000ff0800720c */ /* 0x000fe40003f05270 */
[----:B-1----:R-:W-:-:S11]  /*5020*/  FMNMX R5, R2, R5, !PT ;  /* 0x0000000502057209 */ /* 0x002fd60007800000 */
[----:B------:R-:W-:Y:S05]  /*5030*/  @P0 BRA `(.L_x_4829) ;  /* 0x0000000000080947 */ /* 0x000fea0003800000 */
[----:B0-----:R-:W0:Y:S02]  /*5040*/  LDC.64 R2, c[0x0][0x3a8] ;  /* 0x0000ea00ff027b82 */ /* 0x001e240000000a00 */
[----:B0-----:R1:W-:Y:S02]  /*5050*/  REDG.E.MAX.S32.STRONG.GPU desc[UR18][R2.64], R5 ;  /* 0x000000050200798e */ /* 0x0013e4000d12e312 */
.L_x_4829:
[----:B------:R-:W-:Y:S05]  /*5060*/  BSYNC B0 ;  /* 0x0000000000007941 */ /* 0x000fea0003800000 */
.L_x_4828:
        /* <DEDUP_REMOVED lines=11> */
[----:B0123--:R-:W-:Y:S05]  /*5120*/  CALL.REL.NOINC `($__internal_101_$__cuda_sm20_rcp_rn_f32_slowpath) ;  /* 0x0000000400987944 */ /* 0x00ffea0003c00000 */
[----:B------:R-:W-:Y:S05]  /*5130*/  BRA `(.L_x_4832) ;  /* 0x0000000000147947 */ /* 0x000fea0003800000 */
.L_x_4831:
[----:B-1----:R-:W1:Y:S01]  /*5140*/  MUFU.RCP R5, UR5 ;  /* 0x0000000500057d08 */ /* 0x002e620008001000 */
[----:B------:R-:W-:-:S04]  /*5150*/  IMAD.U32 R0, RZ, RZ, UR5 ;  /* 0x00000005ff007e24 */ /* 0x000fc8000f8e00ff */
[----:B-1----:R-:W-:-:S04]  /*5160*/  FFMA R0, R5, R0, -1 ;  /* 0xbf80000005007423 */ /* 0x002fc80000000000 */
[----:B------:R-:W-:-:S04]  /*5170*/  FADD.FTZ R0, -R0, -RZ ;  /* 0x800000ff00007221 */ /* 0x000fc80000010100 */
[----:B------:R-:W-:-:S07]  /*5180*/  FFMA R5, R5, R0, R5 ;  /* 0x0000000005057223 */ /* 0x000fce0000000005 */
.L_x_4832:
[----:B0-----:R-:W0:Y:S02]  /*5190*/  LDC.64 R2, c[0x0][0x3b0] ;  /* 0x0000ec00ff027b82 */ /* 0x001e240000000a00 */
[----:B0-----:R-:W-:Y:S01]  /*51a0*/  STG.E desc[UR18][R2.64], R5 ;  /* 0x0000000502007986 */ /* 0x001fe2000c101912 */
[----:B------:R-:W-:Y:S05]  /*51b0*/  EXIT ;  /* 0x000000000000794d */ /* 0x000fea0003800000 */
.L_x_4830:
[----:B------:R-:W-:Y:S02]  /*51c0*/  IMAD.MOV.U32 R7, RZ, RZ, 0x4 ;  /* 0x00000004ff077424 */ /* 0x000fe400078e00ff */
[----:B--2---:R-:W-:Y:S02]  /*51d0*/  IMAD.MOV.U32 R9, RZ, RZ, 0x1f ;  /* 0x0000001fff097424 */ /* 0x004fe400078e00ff */
[----:B------:R-:W-:-:S07]  /*51e0*/  IMAD.MOV.U32 R4, RZ, RZ, -0x1 ;  /* 0xffffffffff047424 */ /* 0x000fce00078e00ff */
[----:B01----:R-:W-:Y:S05]  /*51f0*/  WARPSYNC.COLLECTIVE R4, `(.L_x_4833) ;  /* 0x0000000004087348 */ /* 0x003fea0003c00000 */
[----:B-1----:R1:W2:Y:S02]  /*5200*/  SHFL.DOWN P0, R5, R0, R7, R9 ;  /* 0x0800000700057389 */ /* 0x0022a40000000009 */
[----:B012---:R-:W-:Y:S05]  /*5210*/  ENDCOLLECTIVE ;  /* 0x000000000000791b */ /* 0x007fea0003800000 */
.L_x_4833:
[----:B------:R-:W-:Y:S02]  /*5220*/  IMAD.MOV.U32 R7, RZ, RZ, 0x2 ;  /* 0x00000002ff077424 */ /* 0x000fe400078e00ff */
[----:B------:R-:W-:-:S05]  /*5230*/  IMAD.MOV.U32 R3, RZ, RZ, R5 ;  /* 0x000000ffff037224 */ /* 0x000fca00078e0005 */
[----:B------:R-:W-:-:S05]  /*5240*/  FMNMX R3, R3, R0, !PT ;  /* 0x0000000003037209 */ /* 0x000fca0007800000 */
[----:B------:R-:W-:-:S07]  /*5250*/  IMAD.MOV.U32 R0, RZ, RZ, R3 ;  /* 0x000000ffff007224 */ /* 0x000fce00078e0003 */
[----:B------:R-:W-:Y:S05]  /*5260*/  WARPSYNC.COLLECTIVE R4, `(.L_x_4834) ;  /* 0x0000000004087348 */ /* 0x000fea0003c00000 */
[----:B------:R0:W1:Y:S02]  /*5270*/  SHFL.DOWN P0, R5, R0, R7, R9 ;  /* 0x0800000700057389 */ /* 0x0000640000000009 */
[----:B01----:R-:W-:Y:S05]  /*5280*/  ENDCOLLECTIVE ;  /* 0x000000000000791b */ /* 0x003fea0003800000 */
.L_x_4834:
[----:B------:R-:W-:Y:S02]  /*5290*/  IMAD.MOV.U32 R7, RZ, RZ, 0x1 ;  /* 0x00000001ff077424 */ /* 0x000fe400078e00ff */
[----:B------:R-:W-:-:S05]  /*52a0*/  IMAD.MOV.U32 R2, RZ, RZ, R5 ;  /* 0x000000ffff027224 */ /* 0x000fca00078e0005 */
[----:B------:R-:W-:-:S05]  /*52b0*/  FMNMX R2, R3, R2, !PT ;  /* 0x0000000203027209 */ /* 0x000fca0007800000 */
[----:B------:R-:W-:-:S07]  /*52c0*/  IMAD.MOV.U32 R0, RZ, RZ, R2 ;  /* 0x000000ffff007224 */ /* 0x000fce00078e0002 */
[----:B------:R-:W-:Y:S05]  /*52d0*/  WARPSYNC.COLLECTIVE R4, `(.L_x_4835) ;  /* 0x0000000004087348 */ /* 0x000fea0003c00000 */
[----:B------:R0:W1:Y:S02]  /*52e0*/  SHFL.DOWN P0, R5, R0, R7, R9 ;  /* 0x0800000700057389 */ /* 0x0000640000000009 */
[----:B01----:R-:W-:Y:S05]  /*52f0*/  ENDCOLLECTIVE ;  /* 0x000000000000791b */ /* 0x003fea0003800000 */
.L_x_4835:
[----:B------:R-:W-:Y:S05]  /*5300*/  BRA `(.L_x_4836) ;  /* 0xfffffffc00407947 */ /* 0x000fea000383ffff */
        .weak           $__internal_100_$__cuda_sm20_div_u64
        .type           $__internal_100_$__cuda_sm20_div_u64,@function
        .size           $__internal_100_$__cuda_sm20_div_u64,($__internal_101_$__cuda_sm20_rcp_rn_f32_slowpath - $__internal_100_$__cuda_sm20_div_u64)
$__internal_100_$__cuda_sm20_div_u64:
        /* <DEDUP_REMOVED lines=71> */
[----:B------:R-:W-:Y:S11]  /*5780*/  RET.REL.NODEC R2 `(_ZN18transformer_engine6detail43dgated_act_cast_transpose_kernel_notalignedILi1ELi4Eff13__nv_fp8_e4m3NS_5EmptyEXadL_ZNS_6dsreluIffEET_T0_RKS3_EEXadL_ZNS_5sreluIffEES5_S6_S8_EEEEvPKT2_SC_PT3_SE_PKT1_PSF_SI_mmm) ;  /* 0xffffffa8021c7950 */ /* 0x000ff60003c3ffff */
        .weak           $__internal_101_$__cuda_sm20_rcp_rn_f32_slowpath
        .type           $__internal_101_$__cuda_sm20_rcp_rn_f32_slowpath,@function
        .size           $__internal_101_$__cuda_sm20_rcp_rn_f32_slowpath,(.L_x_29402 - $__internal_101_$__cuda_sm20_rcp_rn_f32_slowpath)
$__internal_101_$__cuda_sm20_rcp_rn_f32_slowpath:
        /* <DEDUP_REMOVED lines=15> */
.L_x_4837:
        /* <DEDUP_REMOVED lines=33> */
.L_x_4839:
[----:B------:R0:W1:Y:S02]  /*5a90*/  MUFU.RCP R2, R0 ;  /* 0x0000000000027308 */ /* 0x0000640000001000 */
.L_x_4838:
[----:B-1-3--:R-:W-:Y:S02]  /*5aa0*/  IMAD.MOV.U32 R5, RZ, RZ, R2 ;  /* 0x000000ffff057224 */ /* 0x00afe400078e0002 */
[----:B------:R-:W-:Y:S02]  /*5ab0*/  IMAD.MOV.U32 R2, RZ, RZ, R7 ;  /* 0x000000ffff027224 */ /* 0x000fe400078e0007 */
[----:B------:R-:W-:-:S04]  /*5ac0*/  IMAD.MOV.U32 R3, RZ, RZ, 0x0 ;  /* 0x00000000ff037424 */ /* 0x000fc800078e00ff */
[----:B0-2---:R-:W-:Y:S05]  /*5ad0*/  RET.REL.NODEC R2 `(_ZN18transformer_engine6detail43dgated_act_cast_transpose_kernel_notalignedILi1ELi4Eff13__nv_fp8_e4m3NS_5EmptyEXadL_ZNS_6dsreluIffEET_T0_RKS3_EEXadL_ZNS_5sreluIffEES5_S6_S8_EEEEvPKT2_SC_PT3_SE_PKT1_PSF_SI_mmm) ;  /* 0xffffffa402487950 */ /* 0x005fea0003c3ffff */
.L_x_4840:
        /* <DEDUP_REMOVED lines=10> */
.L_x_29402:


//--------------------- .text._ZN18transformer_engine6detail32dgated_act_cast_transpose_kernelILi1ELi4Eff13__nv_fp8_e4m3NS_5EmptyEXadL_ZNS_6dsreluIffEET_T0_RKS3_EEXadL_ZNS_5sreluIffEES5_S6_S8_EEEEvPKT2_SC_PT3_SE_PKT1_PSF_SI_mmm --------------------------
	.section	.text._ZN18transformer_engine6detail32dgated_act_cast_transpose_kernelILi1ELi4Eff13__nv_fp8_e4m3NS_5EmptyEXadL_ZNS_6dsreluIffEET_T0_RKS3_EEXadL_ZNS_5sreluIffEES5_S6_S8_EEEEvPKT2_SC_PT3_SE_PKT1_PSF_SI_mmm,"ax",@progbits
	.align	128
        .global         _ZN18transformer_engine6detail32dgated_act_cast_transpose_kernelILi1ELi4Eff13__nv_fp8_e4m3NS_5EmptyEXadL_ZNS_6dsreluIffEET_T0_RKS3_EEXadL_ZNS_5sreluIffEES5_S6_S8_EEEEvPKT2_SC_PT3_SE_PKT1_PSF_SI_mmm
        .type           _ZN18transformer_engine6detail32dgated_act_cast_transpose_kernelILi1ELi4Eff13__nv_fp8_e4m3NS_5EmptyEXadL_ZNS_6dsreluIffEET_T0_RKS3_EEXadL_ZNS_5sreluIffEES5_S6_S8_EEEEvPKT2_SC_PT3_SE_PKT1_PSF_SI_mmm,@function
        .size           _ZN18transformer_engine6detail32dgated_act_cast_transpose_kernelILi1ELi4Eff13__nv_fp8_e4m3NS_5EmptyEXadL_ZNS_6dsreluIffEET_T0_RKS3_EEXadL_ZNS_5sreluIffEES5_S6_S8_EEEEvPKT2_SC_PT3_SE_PKT1_PSF_SI_mmm,(.L_x_29404 - _ZN18transformer_engine6detail32dgated_act_cast_transpose_kernelILi1ELi4Eff13__nv_fp8_e4m3NS_5EmptyEXadL_ZNS_6dsreluIffEET_T0_RKS3_EEXadL_ZNS_5sreluIffEES5_S6_S8_EEEEvPKT2_SC_PT3_SE_PKT1_PSF_SI_mmm)
        .other          _ZN18transformer_engine6detail32dgated_act_cast_transpose_kernelILi1ELi4Eff13__nv_fp8_e4m3NS_5EmptyEXadL_ZNS_6dsreluIffEET_T0_RKS3_EEXadL_ZNS_5sreluIffEES5_S6_S8_EEEEvPKT2_SC_PT3_SE_PKT1_PSF_SI_mmm,@"STO_CUDA_ENTRY STV_DEFAULT"
_ZN18transformer_engine6detail32dgated_act_cast_transpose_kernelILi1ELi4Eff13__nv_fp8_e4m3NS_5EmptyEXadL_ZNS_6dsreluIffEET_T0_RKS3_EEXadL_ZNS_5sreluIffEES5_S6_S8_EEEEvPKT2_SC_PT3_SE_PKT1_PSF_SI_mmm:
.text._ZN18transformer_engine6detail32dgated_act_cast_transpose_kernelILi1ELi4Eff13__nv_fp8_e4m3NS_5EmptyEXadL_ZNS_6dsreluIffEET_T0_RKS3_EEXadL_ZNS_5sreluIffEES5_S6_S8_EEEEvPKT2_SC_PT3_SE_PKT1_PSF_SI_mmm:
        /* <DEDUP_REMOVED lines=39> */
.L_x_4841:
[----:B------:R-:W-:-:S07]  /*0270*/  MOV R4, 0x290 ;  /* 0x0000029000047802 */ /* 0x000fce0000000f00 */
[----:B------:R-:W-:Y:S05]  /*0280*/  CALL.REL.NOINC `($__internal_102_$__cuda_sm20_div_u64) ;  /* 0x0000003000a87944 */ /* 0x000fea0003c00000 */
        /* <DEDUP_REMOVED lines=11> */
.L_x_4842:
        /* <DEDUP_REMOVED lines=19> */
[----:B------:R-:W-:Y:S01]  /*0470*/  ULEA UR7, UP2, UR12, UR7, 0x8 ;  /* 0x000000070c077291 */ /* 0x000fe2000f8440ff */
[----:B------:R-:W-:Y:S01]  /*0480*/  IMAD.SHL.U32 R9, R9, 0x10, RZ ;  /* 0x0000001009097824 */ /* 0x000fe200078e00ff */
[----:B------:R-:W-:Y:S01]  /*0490*/  USHF.L.U64.HI UR29, UR20, 0x2, UR21 ;  /* 0x00000002141d7899 */ /* 0x000fe20008010215 */
[----:B------:R-:W-:Y:S01]  /*04a0*/  IMAD.IADD R5, R0, 0x1, -R3 ;  /* 0x0000000100057824 */ /* 0x000fe200078e0a03 */
[----:B------:R-:W0:Y:S01]  /*04b0*/  LDCU.64 UR8, c[0x0][0x3a0] ;  /* 0x00007400ff0877ac */ /* 0x000e220008000a00 */
[----:B------:R-:W-:Y:S02]  /*04c0*/  IMAD R11, R9, UR21, RZ ;  /* 0x00000015090b7c24 */ /* 0x000fe4000f8e02ff */
[C---:B------:R-:W-:Y:S01]  /*04d0*/  VIADD R12, R5.reuse, 0xffffffff ;  /* 0xffffffff050c7836 */ /* 0x040fe20000000000 */
[----:B------:R-:W-:Y:S01]  /*04e0*/  LOP3.LUT R6, R5, 0x1f, RZ, 0xc0, !PT ;  /* 0x0000001f05067812 */ /* 0x000fe200078ec0ff */
[----:B------:R-:W-:-:S02]  /*04f0*/  ULEA UR19, UP3, UR7, UR10, 0x2 ;  /* 0x0000000a07137291 */ /* 0x000fc4000f8610ff */
[----:B------:R-:W-:Y:S01]  /*0500*/  ULEA.HI.X UR12, UR12, UR16, UR13, 0x8, UP2 ;  /* 0x000000100c0c7291 */ /* 0x000fe200090f440d */
[----:B------:R-:W-:Y:S01]  /*0510*/  LOP3.LUT R12, R12, 0x1f, RZ, 0xc0, !PT ;  /* 0x0000001f0c0c7812 */ /* 0x000fe200078ec0ff */
[----:B------:R-:W-:Y:S01]  /*0520*/  IMAD.WIDE.U32 R6, R9, UR20, R6 ;  /* 0x0000001409067c25 */ /* 0x000fe2000f8e0006 */
[----:B------:R-:W-:Y:S02]  /*0530*/  USHF.L.U32 UR24, UR20, 0x3, URZ ;  /* 0x0000000314187899 */ /* 0x000fe400080006ff */
[----:B------:R-:W-:Y:S01]  /*0540*/  ULEA.HI.X UR13, UR7, UR11, UR12, 0x2, UP3 ;  /* 0x0000000b070d7291 */ /* 0x000fe200098f140c */
[----:B------:R-:W-:Y:S01]  /*0550*/  IMAD.IADD R7, R7, 0x1, R11 ;  /* 0x0000000107077824 */ /* 0x000fe200078e020b */
[----:B------:R-:W-:Y:S01]  /*0560*/  LEA R14, P0, R6, UR18, 0x2 ;  /* 0x00000012060e7c11 */ /* 0x000fe2000f8010ff */
[----:B------:R-:W-:-:S03]  /*0570*/  IMAD.WIDE.U32 R12, R9, UR20, R12 ;  /* 0x00000014090c7c25 */ /* 0x000fc6000f8e000c */
[--C-:B------:R-:W-:Y:S01]  /*0580*/  LEA.HI.X R15, R6, UR15, R7.reuse, 0x2, P0 ;  /* 0x0000000f060f7c11 */ /* 0x100fe200080f1407 */
[----:B------:R-:W-:Y:S01]  /*0590*/  IMAD.WIDE.U32 R22, R9, UR20, R6 ;  /* 0x0000001409167c25 */ /* 0x000fe2000f8e0006 */
[----:B------:R-:W-:-:S03]  /*05a0*/  IADD3 R2, P1, PT, R12, UR28, RZ ;  /* 0x0000001c0c027c10 */ /* 0x000fc6000ff3e0ff */
[C---:B------:R-:W-:Y:S01]  /*05b0*/  IMAD.IADD R27, R11.reuse, 0x1, R13 ;  /* 0x000000010b1b7824 */ /* 0x040fe200078e020d */
[----:B------:R-:W-:Y:S01]  /*05c0*/  LEA R30, P0, R2, UR18, 0x2 ;  /* 0x00000012021e7c11 */ /* 0x000fe2000f8010ff */
[----:B------:R-:W-:Y:S01]  /*05d0*/  IMAD.MOV.U32 R26, RZ, RZ, R12 ;  /* 0x000000ffff1a7224 */ /* 0x000fe200078e000c */
[----:B------:R-:W-:Y:S01]  /*05e0*/  USHF.L.U64.HI UR25, UR20, 0x3, UR21 ;  /* 0x0000000314197899 */ /* 0x000fe20008010215 */
[----:B------:R-:W-:Y:S01]  /*05f0*/  IMAD.IADD R12, R11, 0x1, R23 ;  /* 0x000000010b0c7824 */ /* 0x000fe200078e0217 */
[----:B------:R-:W-:Y:S01]  /*0600*/  IADD3.X R7, PT, PT, R27, UR29, RZ, P1, !PT ;  /* 0x0000001d1b077c10 */ /* 0x000fe20008ffe4ff */
[----:B------:R-:W-:Y:S01]  /*0610*/  IMAD.SHL.U32 R18, R22, 0x4, RZ ;  /* 0x0000000416127824 */ /* 0x000fe200078e00ff */
[----:B------:R-:W-:Y:S01]  /*0620*/  IADD3 R24, P2, PT, R14, UR28, RZ ;  /* 0x0000001c0e187c10 */ /* 0x000fe2000ff5e0ff */
[----:B---3--:R1:W2:Y:S01]  /*0630*/  LDG.E R34, desc[UR22][R14.64] ;  /* 0x000000160e227981 */ /* 0x0082a2000c1e1900 */
[----:B------:R-:W-:Y:S02]  /*0640*/  SHF.L.U64.HI R4, R22, 0x2, R12 ;  /* 0x0000000216047819 */ /* 0x000fe4000001020c */
[----:B------:R-:W-:-:S02]  /*0650*/  IADD3 R20, P1, PT, R18, UR19, RZ ;  /* 0x0000001312147c10 */ /* 0x000fc4000ff3e0ff */
[----:B------:R-:W-:Y:S01]  /*0660*/  LEA.HI.X R31, R2, UR15, R7, 0x2, P0 ;  /* 0x0000000f021f7c11 */ /* 0x000fe200080f1407 */
[----:B------:R-:W-:Y:S01]  /*0670*/  IMAD.WIDE.U32 R6, R9, UR20, R26 ;  /* 0x0000001409067c25 */ /* 0x000fe2000f8e001a */
[----:B0-----:R-:W-:Y:S02]  /*0680*/  ISETP.NE.U32.AND P0, PT, RZ, UR8, PT ;  /* 0x00000008ff007c0c */ /* 0x001fe4000bf05070 */
[----:B------:R-:W-:Y:S02]  /*0690*/  IADD3.X R21, PT, PT, R4, UR13, RZ, P1, !PT ;  /* 0x0000000d04157c10 */ /* 0x000fe40008ffe4ff */
[----:B------:R-:W-:Y:S02]  /*06a0*/  IADD3 R16, P1, PT, R20, UR24, RZ ;  /* 0x0000001814107c10 */ /* 0x000fe4000ff3e0ff */
[----:B------:R-:W-:Y:S01]  /*06b0*/  ISETP.NE.AND.EX P0, PT, RZ, UR9, PT, P0 ;  /* 0x00000009ff007c0c */ /* 0x000fe2000bf05300 */
[----:B------:R-:W3:Y:S01]  /*06c0*/  LDG.E R33, desc[UR22][R20.64] ;  /* 0x0000001614217981 */ /* 0x000ee2000c1e1900 */
[----:B------:R-:W-:Y:S01]  /*06d0*/  IADD3.X R17, PT, PT, R21, UR25, RZ, P1, !PT ;  /* 0x0000001915117c10 */ /* 0x000fe20008ffe4ff */
[----:B------:R-:W-:Y:S01]  /*06e0*/  UIADD3 UR26, UP0, UPT, UR28, UR19, URZ ;  /* 0x000000131c1a7290 */ /* 0x000fe2000ff1e0ff */
[----:B------:R-:W-:Y:S01]  /*06f0*/  IADD3 R44, P3, PT, R6, UR24, RZ ;  /* 0x00000018062c7c10 */ /* 0x000fe2000ff7e0ff */
[----:B------:R-:W0:Y:S01]  /*0700*/  LDCU.128 UR8, c[0x0][0x390] ;  /* 0x00007200ff0877ac */ /* 0x000e220008000c00 */
[----:B------:R-:W-:Y:S01]  /*0710*/  IADD3.X R25, PT, PT, R15, UR29, RZ, P2, !PT ;  /* 0x0000001d0f197c10 */ /* 0x000fe200097fe4ff */
[----:B------:R4:W5:Y:S01]  /*0720*/  LDG.E R28, desc[UR22][R16.64] ;  /* 0x00000016101c7981 */ /* 0x000962000c1e1900 */
[----:B------:R-:W-:-:S02]  /*0730*/  IADD3 R36, P2, PT, R16, UR24, RZ ;  /* 0x0000001810247c10 */ /* 0x000fc4000ff5e0ff */
[----:B------:R-:W-:Y:S01]  /*0740*/  IADD3 R40, P1, PT, R24, UR28, RZ ;  /* 0x0000001c18287c10 */ /* 0x000fe2000ff3e0ff */
[----:B------:R-:W2:Y:S01]  /*0750*/  LDG.E R29, desc[UR22][R24.64] ;  /* 0x00000016181d7981 */ /* 0x000ea2000c1e1900 */
[----:B------:R-:W-:Y:S02]  /*0760*/  IADD3.X R13, PT, PT, R11, UR25, R7, P3, !PT ;  /* 0x000000190b0d7c10 */ /* 0x000fe40009ffe407 */
[----:B------:R-:W-:Y:S01]  /*0770*/  IADD3.X R37, PT, PT, R17, UR25, RZ, P2, !PT ;  /* 0x0000001911257c10 */ /* 0x000fe200097fe4ff */
[----:B------:R-:W0:Y:S01]  /*0780*/  @P0 LDC.64 R6, c[0x0][0x3a0] ;  /* 0x0000e800ff060b82 */ /* 0x000e220000000a00 */
[----:B------:R-:W-:Y:S02]  /*0790*/  IADD3 R42, P2, PT, R36, UR24, RZ ;  /* 0x00000018242a7c10 */ /* 0x000fe4000ff5e0ff */
[----:B------:R-:W-:Y:S01]  /*07a0*/  IADD3.X R41, PT, PT, R25, UR29, RZ, P1, !PT ;  /* 0x0000001d19297c10 */ /* 0x000fe20008ffe4ff */
[----:B------:R4:W2:Y:S01]  /*07b0*/  LDG.E R26, desc[UR22][R36.64] ;  /* 0x00000016241a7981 */ /* 0x0008a2000c1e1900 */
[C---:B------:R-:W-:Y:S01]  /*07c0*/  SHF.L.U64.HI R2, R44.reuse, 0x2, R13 ;  /* 0x000000022c027819 */ /* 0x040fe2000001020d */
[----:B------:R-:W-:Y:S01]  /*07d0*/  IMAD.SHL.U32 R44, R44, 0x4, RZ ;  /* 0x000000042c2c7824 */ /* 0x000fe200078e00ff */
[----:B-1----:R-:W-:Y:S01]  /*07e0*/  IADD3 R14, P1, PT, R40, UR28, RZ ;  /* 0x0000001c280e7c10 */ /* 0x002fe2000ff3e0ff */
[----:B------:R-:W-:Y:S01]  /*07f0*/  UIADD3.X UR27, UPT, UPT, UR29, UR13, URZ, UP0, !UPT ;  /* 0x0000000d1d1b7290 */ /* 0x000fe200087fe4ff */
[----:B------:R-:W-:Y:S01]  /*0800*/  IADD3.X R43, PT, PT, R37, UR25, RZ, P2, !PT ;  /* 0x00000019252b7c10 */ /* 0x000fe200097fe4ff */
[----:B------:R-:W2:Y:S01]  /*0810*/  LDG.E R32, desc[UR22][R40.64] ;  /* 0x0000001628207981 */ /* 0x000ea2000c1e1900 */
[----:B------:R-:W-:-:S02]  /*0820*/  IADD3.X R15, PT, PT, R41, UR29, RZ, P1, !PT ;  /* 0x0000001d290f7c10 */ /* 0x000fc40008ffe4ff */
[----:B------:R-:W-:Y:S01]  /*0830*/  IADD3 R38, P1, PT, R44, UR19, RZ ;  /* 0x000000132c267c10 */ /* 0x000fe2000ff3e0ff */
[----:B------:R1:W2:Y:S03]  /*0840*/  LDG.E R27, desc[UR22][R42.64] ;  /* 0x000000162a1b7981 */ /* 0x0002a6000c1e1900 */
[----:B------:R-:W-:Y:S01]  /*0850*/  IADD3.X R39, PT, PT, R2, UR13, RZ, P1, !PT ;  /* 0x0000000d02277c10 */ /* 0x000fe20008ffe4ff */
[----:B------:R-:W2:Y:S01]  /*0860*/  LDG.E R21, desc[UR22][R14.64] ;  /* 0x000000160e157981 */ /* 0x000ea2000c1e1900 */
[----:B----4-:R-:W-:-:S03]  /*0870*/  IADD3 R16, P1, PT, R38, UR24, RZ ;  /* 0x0000001826107c10 */ /* 0x010fc6000ff3e0ff */
[----:B------:R-:W4:Y:S01]  /*0880*/  LDG.E R24, desc[UR22][R38.64] ;  /* 0x0000001626187981 */ /* 0x000f22000c1e1900 */
[----:B------:R-:W-:Y:S02]  /*0890*/  IADD3.X R17, PT, PT, R39, UR25, RZ, P1, !PT ;  /* 0x0000001927117c10 */ /* 0x000fe40008ffe4ff */
[----:B------:R-:W-:Y:S01]  /*08a0*/  IADD3 R36, P2, PT, R16, UR24, RZ ;  /* 0x0000001810247c10 */ /* 0x000fe2000ff5e0ff */
[----:B0-----:R0:W4:Y:S01]  /*08b0*/  @P0 LDG.E R25, desc[UR22][R6.64] ;  /* 0x0000001606190981 */ /* 0x001122000c1e1900 */
[----:B------:R-:W-:Y:S02]  /*08c0*/  IADD3 R18, P1, PT, R18, UR26, RZ ;  /* 0x0000001a12127c10 */ /* 0x000fe4000ff3e0ff */
[----:B------:R-:W-:Y:S02]  /*08d0*/  IADD3.X R37, PT, PT, R17, UR25, RZ, P2, !PT ;  /* 0x0000001911257c10 */ /* 0x000fe400097fe4ff */
[----:B------:R-:W4:Y:S01]  /*08e0*/  LDG.E R17, desc[UR22][R16.64] ;  /* 0x0000001610117981 */ /* 0x000f22000c1e1900 */
[----:B------:R-:W-:-:S02]  /*08f0*/  IADD3.X R19, PT, PT, R4, UR27, RZ, P1, !PT ;  /* 0x0000001b04137c10 */ /* 0x000fc40008ffe4ff */
[----:B-1----:R-:W-:Y:S01]  /*0900*/  IADD3 R42, P1, PT, R18, UR24, RZ ;  /* 0x00000018122a7c10 */ /* 0x002fe2000ff3e0ff */
[----:B------:R-:W4:Y:S03]  /*0910*/  LDG.E R14, desc[UR22][R36.64] ;  /* 0x00000016240e7981 */ /* 0x000f26000c1e1900 */
[----:B------:R-:W-:Y:S01]  /*0920*/  IADD3.X R43, PT, PT, R19, UR25, RZ, P1, !PT ;  /* 0x00000019132b7c10 */ /* 0x000fe20008ffe4ff */
[----:B------:R-:W4:Y:S01]  /*0930*/  LDG.E R4, desc[UR22][R30.64] ;  /* 0x000000161e047981 */ /* 0x000f22000c1e1900 */
[----:B------:R-:W-:Y:S02]  /*0940*/  IADD3 R40, P1, PT, R42, UR24, RZ ;  /* 0x000000182a287c10 */ /* 0x000fe4000ff3e0ff */
[----:B0-----:R-:W-:Y:S01]  /*0950*/  IADD3 R6, P2, PT, R30, UR28, RZ ;  /* 0x0000001c1e067c10 */ /* 0x001fe2000ff5e0ff */
[----:B------:R-:W4:Y:S01]  /*0960*/  LDG.E R23, desc[UR22][R42.64] ;  /* 0x000000162a177981 */ /* 0x000f22000c1e1900 */
[----:B------:R-:W-:-:S02]  /*0970*/  IADD3.X R41, PT, PT, R43, UR25, RZ, P1, !PT ;  /* 0x000000192b297c10 */ /* 0x000fc40008ffe4ff */
[----:B------:R-:W-:Y:S01]  /*0980*/  IADD3 R38, P1, PT, R40, UR24, RZ ;  /* 0x0000001828267c10 */ /* 0x000fe2000ff3e0ff */
[----:B------:R0:W4:Y:S03]  /*0990*/  LDG.E R13, desc[UR22][R18.64] ;  /* 0x00000016120d7981 */ /* 0x000126000c1e1900 */
[----:B------:R-:W-:Y:S01]  /*09a0*/  IADD3.X R39, PT, PT, R41, UR25, RZ, P1, !PT ;  /* 0x0000001929277c10 */ /* 0x000fe20008ffe4ff */
[----:B------:R-:W4:Y:S01]  /*09b0*/  LDG.E R16, desc[UR22][R40.64] ;  /* 0x0000001628107981 */ /* 0x000f22000c1e1900 */
[----:B------:R-:W-:Y:S02]  /*09c0*/  IADD3 R44, P1, PT, R44, UR26, RZ ;  /* 0x0000001a2c2c7c10 */ /* 0x000fe4000ff3e0ff */
[----:B------:R-:W-:Y:S01]  /*09d0*/  IADD3.X R7, PT, PT, R31, UR29, RZ, P2, !PT ;  /* 0x0000001d1f077c10 */ /* 0x000fe200097fe4ff */
[----:B------:R1:W4:Y:S01]  /*09e0*/  LDG.E R15, desc[UR22][R38.64] ;  /* 0x00000016260f7981 */ /* 0x000322000c1e1900 */
[----:B------:R-:W-:-:S02]  /*09f0*/  IADD3.X R45, PT, PT, R2, UR27, RZ, P1, !PT ;  /* 0x0000001b022d7c10 */ /* 0x000fc40008ffe4ff */
[----:B0-----:R-:W-:Y:S02]  /*0a00*/  IADD3 R18, P2, PT, R6, UR28, RZ ;  /* 0x0000001c06127c10 */ /* 0x001fe4000ff5e0ff */
[----:B------:R-:W-:Y:S02]  /*0a10*/  IADD3 R30, P1, PT, R44, UR24, RZ ;  /* 0x000000182c1e7c10 */ /* 0x000fe4000ff3e0ff */
[----:B------:R-:W-:Y:S01]  /*0a20*/  IADD3.X R19, PT, PT, R7, UR29, RZ, P2, !PT ;  /* 0x0000001d07137c10 */ /* 0x000fe200097fe4ff */
[----:B------:R-:W4:Y:S01]  /*0a30*/  LDG.E R44, desc[UR22][R44.64] ;  /* 0x000000162c2c7981 */ /* 0x000f22000c1e1900 */
[----:B------:R-:W-:-:S03]  /*0a40*/  IADD3.X R31, PT, PT, R45, UR25, RZ, P1, !PT ;  /* 0x000000192d1f7c10 */ /* 0x000fc60008ffe4ff */
[----:B------:R-:W4:Y:S04]  /*0a50*/  LDG.E R7, desc[UR22][R6.64] ;  /* 0x0000001606077981 */ /* 0x000f28000c1e1900 */
[----:B------:R0:W4:Y:S04]  /*0a60*/  LDG.E R42, desc[UR22][R30.64] ;  /* 0x000000161e2a7981 */ /* 0x000128000c1e1900 */
[----:B------:R0:W4:Y:S01]  /*0a70*/  LDG.E R2, desc[UR22][R18.64] ;  /* 0x0000001612027981 */ /* 0x000122000c1e1900 */
[----:B------:R-:W-:-:S04]  /*0a80*/  IADD3 R36, P1, PT, R36, UR24, RZ ;  /* 0x0000001824247c10 */ /* 0x000fc8000ff3e0ff */
[----:B------:R-:W-:Y:S02]  /*0a90*/  IADD3.X R37, PT, PT, R37, UR25, RZ, P1, !PT ;  /* 0x0000001925257c10 */ /* 0x000fe40008ffe4ff */
[----:B-1----:R-:W-:-:S03]  /*0aa0*/  IADD3 R38, P2, PT, R18, UR28, RZ ;  /* 0x0000001c12267c10 */ /* 0x002fc6000ff5e0ff */
[----:B------:R1:W4:Y:S01]  /*0ab0*/  LDG.E R10, desc[UR22][R36.64] ;  /* 0x00000016240a7981 */ /* 0x000322000c1e1900 */
[----:B------:R-:W-:Y:S02]  /*0ac0*/  IADD3 R40, P1, PT, R30, UR24, RZ ;  /* 0x000000181e287c10 */ /* 0x000fe4000ff3e0ff */
[----:B------:R-:W-:Y:S02]  /*0ad0*/  IADD3.X R39, PT, PT, R19, UR29, RZ, P2, !PT ;  /* 0x0000001d13277c10 */ /* 0x000fe400097fe4ff */
[----:B------:R-:W-:Y:S02]  /*0ae0*/  IADD3.X R41, PT, PT, R31, UR25, RZ, P1, !PT ;  /* 0x000000191f297c10 */ /* 0x000fe40008ffe4ff */
[----:B0-----:R-:W-:Y:S01]  /*0af0*/  IADD3 R30, P1, PT, R40, UR24, RZ ;  /* 0x00000018281e7c10 */ /* 0x001fe2000ff3e0ff */
[----:B------:R-:W4:Y:S03]  /*0b00*/  LDG.E R8, desc[UR22][R38.64] ;  /* 0x0000001626087981 */ /* 0x000f26000c1e1900 */
[----:B------:R-:W-:Y:S01]  /*0b10*/  IADD3.X R31, PT, PT, R41, UR25, RZ, P1, !PT ;  /* 0x00000019291f7c10 */ /* 0x000fe20008ffe4ff */
[----:B------:R-:W4:Y:S04]  /*0b20*/  LDG.E R43, desc[UR22][R40.64] ;  /* 0x00000016282b7981 */ /* 0x000f28000c1e1900 */
[----:B------:R5:W4:Y:S01]  /*0b30*/  LDG.E R6, desc[UR22][R30.64] ;  /* 0x000000161e067981 */ /* 0x000b22000c1e1900 */
[----:B------:R-:W-:Y:S01]  /*0b40*/  IMAD.IADD R20, R0, 0x1, -R3 ;  /* 0x0000000100147824 */ /* 0x000fe200078e0a03 */
[----:B------:R-:W-:Y:S01]  /*0b50*/  USHF.L.U32 UR30, UR20, 0x1, URZ ;  /* 0x00000001141e7899 */ /* 0x000fe200080006ff */
[----:B------:R-:W-:-:S02]  /*0b60*/  IMAD.U32 R18, RZ, RZ, UR28 ;  /* 0x0000001cff127e24 */ /* 0x000fc4000f8e00ff */
[----:B------:R-:W-:Y:S02]  /*0b70*/  IMAD.U32 R19, RZ, RZ, UR29 ;  /* 0x0000001dff137e24 */ /* 0x000fe4000f8e00ff */
[----:B------:R-:W-:Y:S02]  /*0b80*/  VIADD R5, R5, 0x1e ;  /* 0x0000001e05057836 */ /* 0x000fe40000000000 */
[----:B------:R-:W-:Y:S02]  /*0b90*/  IMAD.U32 R35, RZ, RZ, UR24 ;  /* 0x00000018ff237e24 */ /* 0x000fe4000f8e00ff */
[----:B------:R-:W-:Y:S01]  /*0ba0*/  VIADD R20, R20, 0xffffffff ;  /* 0xffffffff14147836 */ /* 0x000fe20000000000 */
[----:B------:R-:W-:Y:S01]  /*0bb0*/  UIADD3 UR8, UP0, UPT, UR7, UR8, URZ ;  /* 0x0000000807087290 */ /* 0x000fe2000ff1e0ff */
[----:B------:R-:W-:Y:S01]  /*0bc0*/  IMAD.WIDE.U32 R18, R9, UR20, R18 ;  /* 0x0000001409127c25 */ /* 0x000fe2000f8e0012 */
[----:B------:R-:W-:Y:S02]  /*0bd0*/  LOP3.LUT R5, R5, 0x1f, RZ, 0xc0, !PT ;  /* 0x0000001f05057812 */ /* 0x000fe400078ec0ff */
[----:B------:R-:W-:Y:S01]  /*0be0*/  LOP3.LUT R20, R20, 0x1f, RZ, 0xc0, !PT ;  /* 0x0000001f14147812 */ /* 0x000fe200078ec0ff */
[----:B------:R-:W-:-:S02]  /*0bf0*/  IMAD R35, R9, UR30, R35 ;  /* 0x0000001e09237c24 */ /* 0x000fc4000f8e0223 */
[----:B------:R-:W-:Y:S01]  /*0c00*/  IMAD.IADD R11, R11, 0x1, R19 ;  /* 0x000000010b0b7824 */ /* 0x000fe200078e0213 */
[----:B------:R-:W-:Y:S02]  /*0c10*/  IADD3 R19, P3, PT, R5, R18, RZ ;  /* 0x0000001205137210 */ /* 0x000fe40007f7e0ff */
[----:B------:R-:W-:Y:S01]  /*0c20*/  IADD3 R20, P1, P2, R35, UR8, R20 ;  /* 0x0000000823147c10 */ /* 0x000fe2000fa3e014 */
[----:B------:R-:W-:Y:S01]  /*0c30*/  UMOV UR16, 0x3f800000 ;  /* 0x3f80000000107882 */ /* 0x000fe20000000000 */
[----:B------:R-:W-:Y:S02]  /*0c40*/  UIADD3.X UR9, UPT, UPT, UR12, UR9, URZ, UP0, !UPT ;  /* 0x000000090c097290 */ /* 0x000fe400087fe4ff */
[----:B------:R-:W-:Y:S01]  /*0c50*/  USHF.L.U64.HI UR12, UR20, 0x1, UR21 ;  /* 0x00000001140c7899 */ /* 0x000fe20008010215 */
[----:B-1----:R-:W-:Y:S02]  /*0c60*/  IMAD.U32 R36, RZ, RZ, UR24 ;  /* 0x00000018ff247e24 */ /* 0x002fe4000f8e00ff */
[----:B------:R-:W-:-:S02]  /*0c70*/  IMAD.U32 R37, RZ, RZ, UR25 ;  /* 0x00000019ff257e24 */ /* 0x000fc4000f8e00ff */
[----:B------:R-:W-:-:S04]  /*0c80*/  IMAD.HI.U32 R36, R9, UR30, R36 ;  /* 0x0000001e09247c27 */ /* 0x000fc8000f8e0024 */
[----:B------:R-:W-:-:S04]  /*0c90*/  IMAD R37, R9, UR12, RZ ;  /* 0x0000000c09257c24 */ /* 0x000fc8000f8e02ff */
[----:B------:R-:W-:Y:S02]  /*0ca0*/  IMAD.IADD R36, R36, 0x1, R37 ;  /* 0x0000000124247824 */ /* 0x000fe400078e0225 */
[C---:B---3--:R-:W-:Y:S01]  /*0cb0*/  FADD R18, R33.reuse, R33 ;  /* 0x0000002121127221 */ /* 0x048fe20000000000 */
[C---:B------:R-:W-:Y:S01]  /*0cc0*/  FSETP.GT.AND P4, PT, R33.reuse, RZ, PT ;  /* 0x000000ff2100720b */ /* 0x040fe20003f84000 */
[----:B------:R-:W-:Y:S01]  /*0cd0*/  FMUL R33, R33, R33 ;  /* 0x0000002121217220 */ /* 0x000fe20000400000 */
[C---:B-----5:R-:W-:Y:S01]  /*0ce0*/  FADD R30, R28.reuse, R28 ;  /* 0x0000001c1c1e7221 */ /* 0x060fe20000000000 */
[C---:B------:R-:W-:Y:S01]  /*0cf0*/  FMUL R35, R28.reuse, R28 ;  /* 0x0000001c1c237220 */ /* 0x040fe20000400000 */
[----:B------:R-:W-:Y:S02]  /*0d00*/  FSETP.GT.AND P5, PT, R28, RZ, PT ;  /* 0x000000ff1c00720b */ /* 0x000fe40003fa4000 */
[----:B------:R-:W-:Y:S02]  /*0d10*/  FMNMX R31, RZ, R18, !PT ;  /* 0x00000012ff1f7209 */ /* 0x000fe40007800000 */
[----:B------:R-:W-:-:S02]  /*0d20*/  FMNMX R18, RZ, R30, !PT ;  /* 0x0000001eff127209 */ /* 0x000fc40007800000 */
[----:B------:R-:W-:Y:S02]  /*0d30*/  FSEL R28, R35, RZ, P5 ;  /* 0x000000ff231c7208 */ /* 0x000fe40002800000 */
[----:B------:R-:W-:Y:S01]  /*0d40*/  FSEL R33, R33, RZ, P4 ;  /* 0x000000ff21217208 */ /* 0x000fe20002000000 */
[C---:B--2---:R-:W-:Y:S01]  /*0d50*/  FMUL R18, R29.reuse, R18 ;  /* 0x000000121d127220 */ /* 0x044fe20000400000 */
[----:B------:R-:W-:Y:S01]  /*0d60*/  FMUL R40, R34, R31 ;  /* 0x0000001f22287220 */ /* 0x000fe20000400000 */
[----:B------:R-:W-:Y:S01]  /*0d70*/  FMUL R29, R29, R28 ;  /* 0x0000001c1d1d7220 */ /* 0x000fe20000400000 */
[C---:B------:R-:W-:Y:S01]  /*0d80*/  FSETP.GT.AND P5, PT, R26.reuse, RZ, PT ;  /* 0x000000ff1a00720b */ /* 0x040fe20003fa4000 */
[----:B------:R-:W-:Y:S01]  /*0d90*/  FADD R28, R26, R26 ;  /* 0x0000001a1a1c7221 */ /* 0x000fe20000000000 */
[----:B------:R-:W-:Y:S01]  /*0da0*/  FMUL R34, R34, R33 ;  /* 0x0000002122227220 */ /* 0x000fe20000400000 */
[----:B------:R-:W-:Y:S01]  /*0db0*/  FMUL R26, R26, R26 ;  /* 0x0000001a1a1a7220 */ /* 0x000fe20000400000 */
[C---:B------:R-:W-:Y:S01]  /*0dc0*/  FADD R30, R27.reuse, R27 ;  /* 0x0000001b1b1e7221 */ /* 0x040fe20000000000 */
[C---:B------:R-:W-:Y:S01]  /*0dd0*/  FMUL R33, R27.reuse, R27 ;  /* 0x0000001b1b217220 */ /* 0x040fe20000400000 */
[----:B------:R-:W-:-:S02]  /*0de0*/  FSETP.GT.AND P6, PT, R27, RZ, PT ;  /* 0x000000ff1b00720b */ /* 0x000fc40003fc4000 */
[----:B------:R-:W-:Y:S02]  /*0df0*/  FSEL R31, R26, RZ, P5 ;  /* 0x000000ff1a1f7208 */ /* 0x000fe40002800000 */
[----:B------:R-:W-:Y:S02]  /*0e00*/  FMNMX R30, RZ, R30, !PT ;  /* 0x0000001eff1e7209 */ /* 0x000fe40007800000 */
[----:B------:R-:W-:-:S03]  /*0e10*/  FSEL R26, R33, RZ, P6 ;  /* 0x000000ff211a7208 */ /* 0x000fc60003000000 */
[C---:B------:R-:W-:Y:S02]  /*0e20*/  FMUL R38, R21.reuse, R30 ;  /* 0x0000001e15267220 */ /* 0x040fe40000400000 */
[----:B------:R-:W-:Y:S01]  /*0e30*/  FMUL R21, R21, R26 ;  /* 0x0000001a15157220 */ /* 0x000fe20000400000 */
[C---:B----4-:R-:W-:Y:S01]  /*0e40*/  FMUL R26, R24.reuse, R24 ;  /* 0x00000018181a7220 */ /* 0x050fe20000400000 */
[----:B------:R-:W-:Y:S02]  /*0e50*/  FMNMX R27, RZ, R28, !PT ;  /* 0x0000001cff1b7209 */ /* 0x000fe40007800000 */
[----:B------:R-:W-:Y:S01]  /*0e60*/  FSETP.GT.AND P6, PT, R24, RZ, PT ;  /* 0x000000ff1800720b */ /* 0x000fe20003fc4000 */
[C---:B------:R-:W-:Y:S01]  /*0e70*/  FMUL R30, R17.reuse, R17 ;  /* 0x00000011111e7220 */ /* 0x040fe20000400000 */
[----:B------:R-:W-:Y:S02]  /*0e80*/  FSETP.GT.AND P5, PT, R17, RZ, PT ;  /* 0x000000ff1100720b */ /* 0x000fe40003fa4000 */
[----:B------:R-:W-:Y:S01]  /*0e90*/  @P0 R2UR UR16, R25 ;  /* 0x00000000191002ca */ /* 0x000fe200000e0000 */
[----:B------:R-:W-:Y:S01]  /*0ea0*/  FMUL R27, R32, R27 ;  /* 0x0000001b201b7220 */ /* 0x000fe20000400000 */
[----:B------:R-:W-:Y:S01]  /*0eb0*/  FSEL R25, R26, RZ, P6 ;  /* 0x000000ff1a197208 */ /* 0x000fe20003000000 */
[----:B------:R-:W-:Y:S01]  /*0ec0*/  FMUL R32, R32, R31 ;  /* 0x0000001f20207220 */ /* 0x000fe20000400000 */
[----:B------:R-:W-:Y:S01]  /*0ed0*/  FSEL R26, R30, RZ, P5 ;  /* 0x000000ff1e1a7208 */ /* 0x000fe20002800000 */
[C---:B------:R-:W-:Y:S01]  /*0ee0*/  FMUL R30, R14.reuse, R14 ;  /* 0x0000000e0e1e7220 */ /* 0x040fe20000400000 */
[----:B------:R-:W-:Y:S01]  /*0ef0*/  IMAD.X R33, RZ, RZ, R11, P3 ;  /* 0x000000ffff217224 */ /* 0x000fe200018e060b */
[----:B------:R-:W-:-:S02]  /*0f00*/  FSETP.GT.AND P6, PT, R14, RZ, PT ;  /* 0x000000ff0e00720b */ /* 0x000fc40003fc4000 */
[----:B------:R-:W-:Y:S02]  /*0f10*/  IADD3 R31, P5, PT, R19, UR28, RZ ;  /* 0x0000001c131f7c10 */ /* 0x000fe4000ffbe0ff */
[----:B------:R-:W-:Y:S02]  /*0f20*/  FSEL R19, R30, RZ, P6 ;  /* 0x000000ff1e137208 */ /* 0x000fe40003000000 */
[----:B------:R-:W-:Y:S02]  /*0f30*/  IADD3.X R33, PT, PT, R33, UR29, RZ, P5, !PT ;  /* 0x0000001d21217c10 */ /* 0x000fe4000affe4ff */
[----:B------:R-:W-:Y:S01]  /*0f40*/  LEA R30, P5, R31, UR18, 0x2 ;  /* 0x000000121f1e7c11 */ /* 0x000fe2000f8a10ff */
[----:B------:R-:W-:-:S03]  /*0f50*/  FMUL R18, R23, R18 ;  /* 0x0000001217127220 */ /* 0x000fc60000400000 */
[----:B------:R-:W-:Y:S01]  /*0f60*/  LEA.HI.X R31, R31, UR15, R33, 0x2, P5 ;  /* 0x0000000f1f1f7c11 */ /* 0x000fe2000a8f1421 */
[----:B------:R-:W-:Y:S01]  /*0f70*/  FADD R33, R17, R17 ;  /* 0x0000001111217221 */ /* 0x000fe20000000000 */
[----:B------:R-:W-:Y:S01]  /*0f80*/  FADD R23, R14, R14 ;  /* 0x0000000e0e177221 */ /* 0x000fe20000000000 */
[----:B------:R-:W-:Y:S01]  /*0f90*/  FMUL R14, R16, R27 ;  /* 0x0000001b100e7220 */ /* 0x000fe20000400000 */
[----:B------:R-:W-:Y:S02]  /*0fa0*/  FADD R24, R24, R24 ;  /* 0x0000001818187221 */ /* 0x000fe40000000000 */
[----:B------:R-:W-:Y:S01]  /*0fb0*/  FMNMX R16, RZ, R33, !PT ;  /* 0x00000021ff107209 */ /* 0x000fe20007800000 */
[----:B------:R-:W-:Y:S01]  /*0fc0*/  FMUL R13, R13, R40 ;  /* 0x000000280d0d7220 */ /* 0x000fe20000400000 */
[----:B------:R-:W-:Y:S02]  /*0fd0*/  FMNMX R27, RZ, R23, !PT ;  /* 0x00000017ff1b7209 */ /* 0x000fe40007800000 */
[----:B------:R-:W-:-:S02]  /*0fe0*/  IADD3 R22, P4, PT, R22, UR8, RZ ;  /* 0x0000000816167c10 */ /* 0x000fc4000ff9e0ff */
[----:B------:R-:W-:Y:S01]  /*0ff0*/  FMNMX R17, RZ, R24, !PT ;  /* 0x00000018ff117209 */ /* 0x000fe20007800000 */
[----:B------:R-:W-:Y:S01]  /*1000*/  FMUL R23, R7, R16 ;  /* 0x0000001007177220 */ /* 0x000fe20000400000 */
[----:B------:R-:W-:-:S03]  /*1010*/  FMUL R16, R13, UR16 ;  /* 0x000000100d107c20 */ /* 0x000fc60008400000 */
[----:B------:R-:W-:Y:S01]  /*1020*/  FMUL R42, R42, R23 ;  /* 0x000000172a2a7220 */ /* 0x000fe20000400000 */
[----:B------:R-:W-:Y:S01]  /*1030*/  IADD3.X R23, PT, PT, R12, UR9, RZ, P4, !PT ;  /* 0x000000090c177c10 */ /* 0x000fe2000a7fe4ff */
[----:B------:R-:W-:Y:S01]  /*1040*/  FMUL R17, R4, R17 ;  /* 0x0000001104117220 */ /* 0x000fe20000400000 */
[----:B------:R-:W-:Y:S02]  /*1050*/  F2FP.SATFINITE.E4M3.F32.PACK_AB_MERGE_C R12, RZ, R16, RZ ;  /* 0x00000010ff0c723e */ /* 0x000fe400048070ff */
[----:B------:R-:W-:Y:S01]  /*1060*/  IADD3 R16, P4, PT, R22, UR30, RZ ;  /* 0x0000001e16107c10 */ /* 0x000fe2000ff9e0ff */
[----:B------:R-:W-:Y:S01]  /*1070*/  FMUL R44, R44, R17 ;  /* 0x000000112c2c7220 */ /* 0x000fe20000400000 */
[----:B------:R-:W-:Y:S02]  /*1080*/  FMUL R40, R2, R27 ;  /* 0x0000001b02287220 */ /* 0x000fe40000400000 */
[----:B------:R-:W-:Y:S02]  /*1090*/  IADD3.X R17, PT, PT, R23, UR12, RZ, P4, !PT ;  /* 0x0000000c17117c10 */ /* 0x000fe4000a7fe4ff */
[----:B------:R-:W-:Y:S01]  /*10a0*/  IADD3 R24, P4, PT, R16, UR30, RZ ;  /* 0x0000001e10187c10 */ /* 0x000fe2000ff9e0ff */
[----:B------:R-:W-:Y:S01]  /*10b0*/  FMUL R2, R2, R19 ;  /* 0x0000001302027220 */ /* 0x000fe20000400000 */
[----:B------:R-:W-:Y:S01]  /*10c0*/  FMUL R15, R15, R38 ;  /* 0x000000260f0f7220 */ /* 0x000fe20000400000 */
[----:B------:R-:W-:Y:S01]  /*10d0*/  FMUL R4, R4, R25 ;  /* 0x0000001904047220 */ /* 0x000fe20000400000 */
[----:B------:R-:W-:Y:S01]  /*10e0*/  FMNMX3 R19, |R13|, RZ, |R18|, !PT ;  /* 0x000000ff0d137276 */ /* 0x000fe20007800612 */
[----:B------:R-:W-:Y:S01]  /*10f0*/  FMUL R13, R18, UR16 ;  /* 0x00000010120d7c20 */ /* 0x000fe20008400000 */
[----:B------:R-:W-:-:S02]  /*1100*/  IADD3.X R25, PT, PT, R17, UR12, RZ, P4, !PT ;  /* 0x0000000c11197c10 */ /* 0x000fc4000a7fe4ff */
[----:B------:R-:W-:Y:S01]  /*1110*/  IADD3 R18, P4, PT, R24, UR30, RZ ;  /* 0x0000001e18127c10 */ /* 0x000fe2000ff9e0ff */
[----:B------:R-:W-:Y:S01]  /*1120*/  FMUL R7, R7, R26 ;  /* 0x0000001a07077220 */ /* 0x000fe20000400000 */
[----:B------:R-:W-:Y:S01]  /*1130*/  FMNMX3 R39, |R14|, R19, |R15|, !PT ;  /* 0x000000130e277276 */ /* 0x000fe2000780060f */
[----:B------:R-:W-:Y:S01]  /*1140*/  IMAD.U32 R28, RZ, RZ, UR28 ;  /* 0x0000001cff1c7e24 */ /* 0x000fe2000f8e00ff */
[----:B------:R-:W-:Y:S02]  /*1150*/  IADD3.X R19, PT, PT, R25, UR12, RZ, P4, !PT ;  /* 0x0000000c19137c10 */ /* 0x000fe4000a7fe4ff */
[----:B------:R-:W-:Y:S01]  /*1160*/  IADD3 R26, P4, PT, R22, UR20, RZ ;  /* 0x00000014161a7c10 */ /* 0x000fe2000ff9e0ff */
[----:B------:R-:W-:Y:S01]  /*1170*/  IMAD R28, R9, UR20, R28 ;  /* 0x00000014091c7c24 */ /* 0x000fe2000f8e021c */
[----:B------:R-:W-:Y:S01]  /*1180*/  F2FP.SATFINITE.E4M3.F32.PACK_AB_MERGE_C R13, RZ, R13, RZ ;  /* 0x0000000dff0d723e */ /* 0x000fe200048070ff */
[----:B------:R0:W-:Y:S01]  /*1190*/  STG.E.U8 desc[UR22][R22.64], R12 ;  /* 0x0000000c16007986 */ /* 0x0001e2000c101116 */
[----:B------:R-:W-:Y:S01]  /*11a0*/  FMNMX3 R39, |R34|, R39, |R29|, !PT ;  /* 0x0000002722277276 */ /* 0x000fe2000780061d */
[----:B------:R-:W-:Y:S01]  /*11b0*/  FMUL R14, R14, UR16 ;  /* 0x000000100e0e7c20 */ /* 0x000fe20008400000 */
[----:B------:R-:W-:Y:S01]  /*11c0*/  FMUL R34, R34, UR16 ;  /* 0x0000001022227c20 */ /* 0x000fe20008400000 */
[----:B------:R-:W-:Y:S01]  /*11d0*/  IADD3.X R27, PT, PT, R23, UR21, RZ, P4, !PT ;  /* 0x00000015171b7c10 */ /* 0x000fe2000a7fe4ff */
[----:B------:R-:W-:Y:S01]  /*11e0*/  FMUL R15, R15, UR16 ;  /* 0x000000100f0f7c20 */ /* 0x000fe20008400000 */
[----:B------:R1:W-:Y:S01]  /*11f0*/  STG.E.U8 desc[UR22][R16.64], R13 ;  /* 0x0000000d10007986 */ /* 0x0003e2000c101116 */
[----:B------:R-:W-:-:S02]  /*1200*/  IADD3 R35, P0, PT, R5, R28, RZ ;  /* 0x0000001c05237210 */ /* 0x000fc40007f1e0ff */
[----:B0-----:R-:W-:Y:S02]  /*1210*/  IADD3 R22, P4, PT, R16, UR20, RZ ;  /* 0x0000001410167c10 */ /* 0x001fe4000ff9e0ff */
[----:B------:R-:W-:Y:S02]  /*1220*/  F2FP.SATFINITE.E4M3.F32.PACK_AB_MERGE_C R14, RZ, R14, RZ ;  /* 0x0000000eff0e723e */ /* 0x000fe400048070ff */
[----:B------:R-:W-:Y:S02]  /*1230*/  IADD3.X R23, PT, PT, R17, UR21, RZ, P4, !PT ;  /* 0x0000001511177c10 */ /* 0x000fe4000a7fe4ff */
[----:B-1----:R-:W-:Y:S02]  /*1240*/  F2FP.SATFINITE.E4M3.F32.PACK_AB_MERGE_C R16, RZ, R34, RZ ;  /* 0x00000022ff10723e */ /* 0x002fe400048070ff */
[----:B------:R-:W-:Y:S02]  /*1250*/  F2FP.SATFINITE.E4M3.F32.PACK_AB_MERGE_C R15, RZ, R15, RZ ;  /* 0x0000000fff0f723e */ /* 0x000fe400048070ff */
[----:B------:R-:W-:-:S02]  /*1260*/  IADD3 R34, P4, PT, R24, UR20, RZ ;  /* 0x0000001418227c10 */ /* 0x000fc4000ff9e0ff */
[C---:B------:R-:W-:Y:S01]  /*1270*/  FMNMX3 R39, |R32|.reuse, R39, |R21|, !PT ;  /* 0x0000002720277276 */ /* 0x040fe20007800615 */
[----:B------:R-:W-:Y:S01]  /*1280*/  FMUL R32, R32, UR16 ;  /* 0x0000001020207c20 */ /* 0x000fe20008400000 */
[----:B------:R-:W-:Y:S01]  /*1290*/  FMUL R29, R29, UR16 ;  /* 0x000000101d1d7c20 */ /* 0x000fe20008400000 */
[----:B------:R-:W-:Y:S01]  /*12a0*/  IADD3 R28, P3, P6, R35, UR24, R28 ;  /* 0x00000018231c7c10 */ /* 0x000fe2000fe7e01c */
[----:B------:R0:W-:Y:S01]  /*12b0*/  STG.E.U8 desc[UR22][R24.64], R14 ;  /* 0x0000000e18007986 */ /* 0x0001e2000c101116 */
[----:B------:R-:W-:Y:S01]  /*12c0*/  IADD3.X R35, PT, PT, R25, UR21, RZ, P4, !PT ;  /* 0x0000001519237c10 */ /* 0x000fe2000a7fe4ff */
[----:B------:R-:W-:Y:S02]  /*12d0*/  FMUL R21, R21, UR16 ;  /* 0x0000001015157c20 */ /* 0x000fe40008400000 */
[----:B------:R1:W-:Y:S01]  /*12e0*/  STG.E.U8 desc[UR22][R18.64], R15 ;  /* 0x0000000f12007986 */ /* 0x0003e2000c101116 */
[----:B------:R-:W-:-:S03]  /*12f0*/  F2FP.SATFINITE.E4M3.F32.PACK_AB_MERGE_C R17, RZ, R29, RZ ;  /* 0x0000001dff11723e */ /* 0x000fc600048070ff */
[----:B------:R2:W-:Y:S01]  /*1300*/  STG.E.U8 desc[UR22][R26.64], R16 ;  /* 0x000000101a007986 */ /* 0x0005e2000c101116 */
[----:B0-----:R-:W-:Y:S02]  /*1310*/  IADD3 R24, P4, PT, R18, UR20, RZ ;  /* 0x0000001412187c10 */ /* 0x001fe4000ff9e0ff */
[----:B-1----:R-:W-:Y:S01]  /*1320*/  F2FP.SATFINITE.E4M3.F32.PACK_AB_MERGE_C R18, RZ, R32, RZ ;  /* 0x00000020ff12723e */ /* 0x002fe200048070ff */
[--C-:B------:R-:W-:Y:S01]  /*1330*/  IMAD.X R32, RZ, RZ, R11.reuse, P0 ;  /* 0x000000ffff207224 */ /* 0x100fe200000e060b */
[----:B------:R-:W-:Y:S02]  /*1340*/  IADD3.X R25, PT, PT, R19, UR21, RZ, P4, !PT ;  /* 0x0000001513197c10 */ /* 0x000fe4000a7fe4ff */
[----:B--2---:R-:W-:Y:S01]  /*1350*/  IADD3 R26, P0, PT, R30, UR28, RZ ;  /* 0x0000001c1e1a7c10 */ /* 0x004fe2000ff1e0ff */
[----:B------:R0:W-:Y:S01]  /*1360*/  STG.E.U8 desc[UR22][R22.64], R17 ;  /* 0x0000001116007986 */ /* 0x0001e2000c101116 */
[----:B------:R-:W-:Y:S02]  /*1370*/  F2FP.SATFINITE.E4M3.F32.PACK_AB_MERGE_C R19, RZ, R21, RZ ;  /* 0x00000015ff13723e */ /* 0x000fe400048070ff */
[----:B------:R-:W-:-:S02]  /*1380*/  IADD3.X R21, PT, PT, R32, UR25, R11, P3, P6 ;  /* 0x0000001920157c10 */ /* 0x000fc40009fec40b */
[----:B------:R-:W-:Y:S02]  /*1390*/  IADD3.X R27, PT, PT, R31, UR29, RZ, P0, !PT ;  /* 0x0000001d1f1b7c10 */ /* 0x000fe400087fe4ff */
[----:B------:R-:W-:Y:S01]  /*13a0*/  IADD3 R32, P0, PT, R26, UR28, RZ ;  /* 0x0000001c1a207c10 */ /* 0x000fe2000ff1e0ff */
[----:B------:R1:W-:Y:S01]  /*13b0*/  STG.E.U8 desc[UR22][R34.64], R18 ;  /* 0x0000001222007986 */ /* 0x0003e2000c101116 */
[C---:B0-----:R-:W-:Y:S02]  /*13c0*/  IMAD.SHL.U32 R22, R28.reuse, 0x4, RZ ;  /* 0x000000041c167824 */ /* 0x041fe400078e00ff */
[----:B------:R-:W-:Y:S02]  /*13d0*/  IADD3.X R33, PT, PT, R27, UR29, RZ, P0, !PT ;  /* 0x0000001d1b217c10 */ /* 0x000fe400087fe4ff */
[----:B------:R-:W-:Y:S01]  /*13e0*/  SHF.L.U64.HI R21, R28, 0x2, R21 ;  /* 0x000000021c157819 */ /* 0x000fe20000010215 */
[----:B------:R0:W-:Y:S01]  /*13f0*/  STG.E.U8 desc[UR22][R24.64], R19 ;  /* 0x0000001318007986 */ /* 0x0001e2000c101116 */
[----:B-1----:R-:W-:-:S03]  /*1400*/  IADD3 R34, P0, PT, R22, UR19, RZ ;  /* 0x0000001316227c10 */ /* 0x002fc6000ff1e0ff */
[----:B------:R-:W2:Y:S01]  /*1410*/  LDG.E R30, desc[UR22][R30.64] ;  /* 0x000000161e1e7981 */ /* 0x000ea2000c1e1900 */
[----:B------:R-:W-:Y:S02]  /*1420*/  IADD3 R28, P3, PT, R32, UR28, RZ ;  /* 0x0000001c201c7c10 */ /* 0x000fe4000ff7e0ff */
[----:B------:R-:W-:Y:S01]  /*1430*/  IADD3.X R35, PT, PT, R21, UR13, RZ, P0, !PT ;  /* 0x0000000d15237c10 */ /* 0x000fe200087fe4ff */
[----:B------:R-:W3:Y:S01]  /*1440*/  LDG.E R32, desc[UR22][R32.64] ;  /* 0x0000001620207981 */ /* 0x000ee2000c1e1900 */
[----:B0-----:R-:W-:Y:S02]  /*1450*/  IADD3 R24, P0, PT, R34, UR24, RZ ;  /* 0x0000001822187c10 */ /* 0x001fe4000ff1e0ff */
[----:B------:R-:W-:Y:S01]  /*1460*/  IADD3.X R29, PT, PT, R33, UR29, RZ, P3, !PT ;  /* 0x0000001d211d7c10 */ /* 0x000fe20009ffe4ff */
[----:B------:R0:W4:Y:S01]  /*1470*/  LDG.E R31, desc[UR22][R26.64] ;  /* 0x000000161a1f7981 */ /* 0x000122000c1e1900 */
[----:B------:R-:W-:Y:S02]  /*1480*/  IADD3.X R25, PT, PT, R35, UR25, RZ, P0, !PT ;  /* 0x0000001923197c10 */ /* 0x000fe400087fe4ff */
[----:B------:R-:W-:Y:S01]  /*1490*/  IADD3 R22, P0, PT, R22, UR26, RZ ;  /* 0x0000001a16167c10 */ /* 0x000fe2000ff1e0ff */
[----:B------:R-:W5:Y:S04]  /*14a0*/  LDG.E R34, desc[UR22][R34.64] ;  /* 0x0000001622227981 */ /* 0x000f68000c1e1900 */
[----:B------:R1:W3:Y:S01]  /*14b0*/  LDG.E R33, desc[UR22][R28.64] ;  /* 0x000000161c217981 */ /* 0x0002e2000c1e1900 */
[----:B0-----:R-:W-:-:S02]  /*14c0*/  IADD3 R26, P3, PT, R24, UR24, RZ ;  /* 0x00000018181a7c10 */ /* 0x001fc4000ff7e0ff */
[----:B------:R-:W-:Y:S02]  /*14d0*/  IADD3.X R23, PT, PT, R21, UR27, RZ, P0, !PT ;  /* 0x0000001b15177c10 */ /* 0x000fe400087fe4ff */
[----:B------:R-:W-:Y:S01]  /*14e0*/  IADD3.X R27, PT, PT, R25, UR25, RZ, P3, !PT ;  /* 0x00000019191b7c10 */ /* 0x000fe20009ffe4ff */
[----:B------:R0:W2:Y:S01]  /*14f0*/  LDG.E R35, desc[UR22][R24.64] ;  /* 0x0000001618237981 */ /* 0x0000a2000c1e1900 */
[----:B-1----:R-:W-:-:S03]  /*1500*/  IADD3 R28, P3, PT, R26, UR24, RZ ;  /* 0x000000181a1c7c10 */ /* 0x002fc6000ff7e0ff */
[----:B------:R1:W3:Y:S04]  /*1510*/  LDG.E R37, desc[UR22][R26.64] ;  /* 0x000000161a257981 */ /* 0x0002e8000c1e1900 */
[----:B------:R1:W3:Y:S01]  /*1520*/  LDG.E R41, desc[UR22][R22.64] ;  /* 0x0000001616297981 */ /* 0x0002e2000c1e1900 */
[----:B0-----:R-:W-:Y:S02]  /*1530*/  IADD3 R24, P0, PT, R22, UR24, RZ ;  /* 0x0000001816187c10 */ /* 0x001fe4000ff1e0ff */
[----:B------:R-:W-:Y:S02]  /*1540*/  IADD3.X R29, PT, PT, R27, UR25, RZ, P3, !PT ;  /* 0x000000191b1d7c10 */ /* 0x000fe40009ffe4ff */
[----:B------:R-:W-:Y:S02]  /*1550*/  IADD3.X R25, PT, PT, R23, UR25, RZ, P0, !PT ;  /* 0x0000001917197c10 */ /* 0x000fe400087fe4ff */
[----:B-1----:R-:W-:Y:S01]  /*1560*/  IADD3 R26, P0, PT, R24, UR24, RZ ;  /* 0x00000018181a7c10 */ /* 0x002fe2000ff1e0ff */
[----:B------:R0:W3:Y:S03]  /*1570*/  LDG.E R38, desc[UR22][R28.64] ;  /* 0x000000161c267981 */ /* 0x0000e6000c1e1900 */
[----:B------:R-:W-:Y:S01]  /*1580*/  IADD3.X R27, PT, PT, R25, UR25, RZ, P0, !PT ;  /* 0x00000019191b7c10 */ /* 0x000fe200087fe4ff */
[----:B------:R-:W-:Y:S01]  /*1590*/  FADD R22, R10, R10 ;  /* 0x0000000a0a167221 */ /* 0x000fe20000000000 */
[----:B------:R-:W-:Y:S01]  /*15a0*/  FMUL R40, R43, R40 ;  /* 0x000000282b287220 */ /* 0x000fe20000400000 */
[----:B------:R-:W-:Y:S01]  /*15b0*/  IADD3.X R21, PT, PT, R36, UR9, RZ, P1, P2 ;  /* 0x0000000924157c10 */ /* 0x000fe20008fe44ff */
[----:B------:R-:W-:Y:S01]  /*15c0*/  IMAD.U32 R14, R14, 0x10000, RZ ;  /* 0x000100000e0e7824 */ /* 0x000fe200078e00ff */
[C---:B------:R-:W-:Y:S01]  /*15d0*/  FMNMX3 R39, |R44|.reuse, R39, |R42|, !PT ;  /* 0x000000272c277276 */ /* 0x040fe2000780062a */
[----:B------:R-:W-:Y:S01]  /*15e0*/  FMUL R45, R44, UR16 ;  /* 0x000000102c2d7c20 */ /* 0x000fe20008400000 */
[----:B0-----:R-:W-:Y:S01]  /*15f0*/  IADD3 R28, P0, PT, R26, UR24, RZ ;  /* 0x000000181a1c7c10 */ /* 0x001fe2000ff1e0ff */
[----:B------:R-:W3:Y:S03]  /*1600*/  LDG.E R24, desc[UR22][R24.64] ;  /* 0x0000001618187981 */ /* 0x000ee6000c1e1900 */
[----:B------:R-:W-:Y:S01]  /*1610*/  IADD3.X R29, PT, PT, R27, UR25, RZ, P0, !PT ;  /* 0x000000191b1d7c10 */ /* 0x000fe200087fe4ff */
[----:B------:R0:W3:Y:S01]  /*1620*/  LDG.E R26, desc[UR22][R26.64] ;  /* 0x000000161a1a7981 */ /* 0x0000e2000c1e1900 */
[----:B------:R-:W-:-:S02]  /*1630*/  FSETP.GT.AND P0, PT, R10, RZ, PT ;  /* 0x000000ff0a00720b */ /* 0x000fc40003f04000 */
[----:B------:R-:W-:Y:S01]  /*1640*/  FMNMX R23, RZ, R22, !PT ;  /* 0x00000016ff177209 */ /* 0x000fe20007800000 */
[----:B------:R1:W3:Y:S01]  /*1650*/  LDG.E R28, desc[UR22][R28.64] ;  /* 0x000000161c1c7981 */ /* 0x0002e2000c1e1900 */
[----:B0-----:R-:W-:-:S05]  /*1660*/  FMUL R27, R10, R10 ;  /* 0x0000000a0a1b7220 */ /* 0x001fca0000400000 */
[----:B------:R-:W-:Y:S01]  /*1670*/  FSEL R27, R27, RZ, P0 ;  /* 0x000000ff1b1b7208 */ /* 0x000fe20000000000 */
[----:B------:R-:W-:-:S04]  /*1680*/  FMUL R23, R8, R23 ;  /* 0x0000001708177220 */ /* 0x000fc80000400000 */
[----:B------:R-:W-:Y:S01]  /*1690*/  FMUL R27, R8, R27 ;  /* 0x0000001b081b7220 */ /* 0x000fe20000400000 */
[----:B------:R-:W-:Y:S02]  /*16a0*/  IMAD.U32 R8, R18, 0x10000, RZ ;  /* 0x0001000012087824 */ /* 0x000fe400078e00ff */
[----:B------:R-:W-:Y:S01]  /*16b0*/  FMUL R10, R6, R23 ;  /* 0x00000017060a7220 */ /* 0x000fe20000400000 */
[----:B------:R-:W-:Y:S02]  /*16c0*/  LOP3.LUT R43, R19, 0xffff, RZ, 0xc0, !PT ;  /* 0x0000ffff132b7812 */ /* 0x000fe400078ec0ff */
[----:B------:R-:W-:Y:S02]  /*16d0*/  IADD3 R22, P1, PT, R20, UR30, RZ ;  /* 0x0000001e14167c10 */ /* 0x000fe4000ff3e0ff */
[----:B------:R-:W-:Y:S02]  /*16e0*/  LOP3.LUT R8, R8, 0xff0000, RZ, 0xc0, !PT ;  /* 0x00ff000008087812 */ /* 0x000fe400078ec0ff */
[----:B------:R-:W-:-:S02]  /*16f0*/  IADD3.X R23, PT, PT, R21, UR12, RZ, P1, !PT ;  /* 0x0000000c15177c10 */ /* 0x000fc40008ffe4ff */
[----:B------:R-:W-:Y:S01]  /*1700*/  FMNMX3 R6, |R40|, R39, |R10|, !PT ;  /* 0x0000002728067276 */ /* 0x000fe2000780060a */
[----:B------:R-:W-:Y:S01]  /*1710*/  IMAD R43, R43, 0x1000000, R8 ;  /* 0x010000002b2b7824 */ /* 0x000fe200078e0208 */
[----:B------:R-:W-:Y:S02]  /*1720*/  IADD3 R18, P0, PT, R22, UR30, RZ ;  /* 0x0000001e16127c10 */ /* 0x000fe4000ff1e0ff */
[----:B------:R-:W-:Y:S02]  /*1730*/  LOP3.LUT R39, R14, 0xff0000, RZ, 0xc0, !PT ;  /* 0x00ff00000e277812 */ /* 0x000fe400078ec0ff */
[----:B------:R-:W-:Y:S02]  /*1740*/  LOP3.LUT R8, R15, 0xffff, RZ, 0xc0, !PT ;  /* 0x0000ffff0f087812 */ /* 0x000fe400078ec0ff */
[----:B------:R-:W-:Y:S02]  /*1750*/  F2FP.SATFINITE.E4M3.F32.PACK_AB_MERGE_C R45, RZ, R45, RZ ;  /* 0x0000002dff2d723e */ /* 0x000fe400048070ff */
[----:B------:R-:W-:Y:S01]  /*1760*/  IADD3.X R19, PT, PT, R23, UR12, RZ, P0, !PT ;  /* 0x0000000c17137c10 */ /* 0x000fe200087fe4ff */
[----:B------:R-:W-:Y:S01]  /*1770*/  IMAD R8, R8, 0x1000000, R39 ;  /* 0x0100000008087824 */ /* 0x000fe200078e0227 */
[----:B------:R-:W-:Y:S01]  /*1780*/  IADD3 R14, P0, PT, R18, UR30, RZ ;  /* 0x0000001e120e7c10 */ /* 0x000fe2000ff1e0ff */
[----:B------:R-:W-:Y:S01]  /*1790*/  FMUL R39, R10, UR16 ;  /* 0x000000100a277c20 */ /* 0x000fe20008400000 */
[----:B------:R-:W-:Y:S01]  /*17a0*/  IMAD.SHL.U32 R10, R17, 0x100, RZ ;  /* 0x00000100110a7824 */ /* 0x000fe200078e00ff */
[----:B------:R0:W-:Y:S01]  /*17b0*/  STG.E.U8 desc[UR22][R20.64], R45 ;  /* 0x0000002d14007986 */ /* 0x0001e2000c101116 */
[----:B------:R-:W-:Y:S01]  /*17c0*/  FMUL R25, R42, UR16 ;  /* 0x000000102a197c20 */ /* 0x000fe20008400000 */
[----:B------:R-:W-:Y:S01]  /*17d0*/  IADD3.X R15, PT, PT, R19, UR12, RZ, P0, !PT ;  /* 0x0000000c130f7c10 */ /* 0x000fe200087fe4ff */
[----:B------:R-:W-:Y:S01]  /*17e0*/  FMUL R17, R4, UR16 ;  /* 0x0000001004117c20 */ /* 0x000fe20008400000 */
[----:B------:R-:W-:-:S02]  /*17f0*/  LOP3.LUT R43, R43, 0xffff, R10, 0xf8, !PT ;  /* 0x0000ffff2b2b7812 */ /* 0x000fc400078ef80a */
[----:B------:R-:W-:Y:S02]  /*1800*/  F2FP.SATFINITE.E4M3.F32.PACK_AB_MERGE_C R25, RZ, R25, RZ ;  /* 0x00000019ff19723e */ /* 0x000fe400048070ff */
[----:B------:R-:W-:Y:S02]  /*1810*/  FMNMX3 R10, |R4|, R6, |R7|, !PT ;  /* 0x00000006040a7276 */ /* 0x000fe40007800607 */
[----:B0-----:R-:W-:Y:S01]  /*1820*/  IADD3 R20, P0, PT, R20, UR20, RZ ;  /* 0x0000001414147c10 */ /* 0x001fe2000ff1e0ff */
[----:B------:R-:W-:-:S03]  /*1830*/  FMUL R4, R7, UR16 ;  /* 0x0000001007047c20 */ /* 0x000fc60008400000 */
[----:B------:R-:W-:Y:S02]  /*1840*/  IADD3.X R21, PT, PT, R21, UR21, RZ, P0, !PT ;  /* 0x0000001515157c10 */ /* 0x000fe400087fe4ff */
[----:B------:R-:W-:Y:S01]  /*1850*/  IADD3 R6, P0, PT, R22, UR20, RZ ;  /* 0x0000001416067c10 */ /* 0x000fe2000ff1e0ff */
[----:B------:R0:W-:Y:S01]  /*1860*/  STG.E.U8 desc[UR22][R22.64], R25 ;  /* 0x0000001916007986 */ /* 0x0001e2000c101116 */
[----:B-1----:R-:W-:Y:S02]  /*1870*/  FMUL R29, R40, UR16 ;  /* 0x00000010281d7c20 */ /* 0x002fe40008400000 */
[----:B------:R-:W-:Y:S02]  /*1880*/  IADD3.X R7, PT, PT, R23, UR21, RZ, P0, !PT ;  /* 0x0000001517077c10 */ /* 0x000fe400087fe4ff */
[----:B------:R-:W-:Y:S02]  /*1890*/  F2FP.SATFINITE.E4M3.F32.PACK_AB_MERGE_C R39, RZ, R39, RZ ;  /* 0x00000027ff27723e */ /* 0x000fe400048070ff */
[----:B------:R-:W-:Y:S01]  /*18a0*/  F2FP.SATFINITE.E4M3.F32.PACK_AB_MERGE_C R29, RZ, R29, RZ ;  /* 0x0000001dff1d723e */ /* 0x000fe200048070ff */
[----:B0-----:R-:W-:Y:S01]  /*18b0*/  IMAD.U32 R22, RZ, RZ, UR28 ;  /* 0x0000001cff167e24 */ /* 0x001fe2000f8e00ff */
[----:B------:R-:W-:Y:S01]  /*18c0*/  F2FP.SATFINITE.E4M3.F32.PACK_AB_MERGE_C R23, RZ, R4, RZ ;  /* 0x00000004ff17723e */ /* 0x000fe200048070ff */
[----:B------:R-:W-:-:S02]  /*18d0*/  IMAD.IADD R4, R0, 0x1, -R3 ;  /* 0x0000000100047824 */ /* 0x000fc400078e0a03 */
[----:B------:R-:W-:Y:S02]  /*18e0*/  IMAD R40, R9, UR20, R22 ;  /* 0x0000001409287c24 */ /* 0x000fe4000f8e0216 */
[----:B------:R-:W-:Y:S01]  /*18f0*/  VIADD R22, R4, 0x1d ;  /* 0x0000001d04167836 */ /* 0x000fe20000000000 */
[----:B------:R-:W-:Y:S01]  /*1900*/  F2FP.SATFINITE.E4M3.F32.PACK_AB_MERGE_C R17, RZ, R17, RZ ;  /* 0x00000011ff11723e */ /* 0x000fe200048070ff */
[----:B------:R-:W-:Y:S01]  /*1910*/  IMAD.SHL.U32 R13, R13, 0x100, RZ ;  /* 0x000001000d0d7824 */ /* 0x000fe200078e00ff */
[----:B------:R-:W-:Y:S01]  /*1920*/  STG.E.U8 desc[UR22][R18.64], R29 ;  /* 0x0000001d12007986 */ /* 0x000fe2000c101116 */
[----:B------:R-:W-:Y:S02]  /*1930*/  IADD3 R40, P0, PT, R40, UR28, RZ ;  /* 0x0000001c28287c10 */ /* 0x000fe4000ff1e0ff */
[----:B------:R-:W-:Y:S01]  /*1940*/  LOP3.LUT R22, R22, 0x1f, RZ, 0xc0, !PT ;  /* 0x0000001f16167812 */ /* 0x000fe200078ec0ff */
[----:B------:R-:W-:Y:S01]  /*1950*/  STG.E.U8 desc[UR22][R14.64], R39 ;  /* 0x000000270e007986 */ /* 0x000fe2000c101116 */
[----:B------:R-:W-:-:S03]  /*1960*/  FMUL R42, R2, UR16 ;  /* 0x00000010022a7c20 */ /* 0x000fc60008400000 */
[----:B------:R0:W-:Y:S02]  /*1970*/  STG.E.U8 desc[UR22][R20.64], R17 ;  /* 0x0000001114007986 */ /* 0x0001e4000c101116 */
[----:B------:R-:W-:Y:S02]  /*1980*/  F2FP.SATFINITE.E4M3.F32.PACK_AB_MERGE_C R42, RZ, R42, RZ ;  /* 0x0000002aff2a723e */ /* 0x000fe400048070ff */
[----:B------:R1:W-:Y:S01]  /*1990*/  STG.E.U8 desc[UR22][R6.64], R23 ;  /* 0x0000001706007986 */ /* 0x0003e2000c101116 */
[----:B0-----:R-:W-:Y:S02]  /*19a0*/  LOP3.LUT R21, R8, 0xffff, R13, 0xf8, !PT ;  /* 0x0000ffff08157812 */ /* 0x001fe400078ef80d */
[----:B------:R-:W-:Y:S02]  /*19b0*/  IADD3 R8, P1, PT, R22, R40, RZ ;  /* 0x0000002816087210 */ /* 0x000fe40007f3e0ff */
[----:B------:R-:W-:Y:S02]  /*19c0*/  IADD3.X R20, PT, PT, R11, UR29, RZ, P0, !PT ;  /* 0x0000001d0b147c10 */ /* 0x000fe400087fe4ff */
[----:B-1----:R-:W-:-:S03]  /*19d0*/  IADD3 R7, P0, PT, R8, UR28, RZ ;  /* 0x0000001c08077c10 */ /* 0x002fc6000ff1e0ff */
[----:B------:R-:W-:Y:S01]  /*19e0*/  IMAD.X R11, RZ, RZ, R20, P1 ;  /* 0x000000ffff0b7224 */ /* 0x000fe200008e0614 */
[----:B------:R-:W-:Y:S02]  /*19f0*/  IADD3 R13, P2, P3, R8, UR24, R40 ;  /* 0x00000018080d7c10 */ /* 0x000fe4000fb5e028 */
[----:B------:R-:W-:Y:S01]  /*1a00*/  FMNMX3 R8, |R2|, R10, |R27|, !PT ;  /* 0x0000000a02087276 */ /* 0x000fe2000780061b */
[----:B------:R-:W-:Y:S01]  /*1a10*/  IMAD.U32 R10, R42, 0x10000, RZ ;  /* 0x000100002a0a7824 */ /* 0x000fe200078e00ff */
[----:B------:R-:W-:Y:S01]  /*1a20*/  IADD3.X R2, PT, PT, R11, UR29, RZ, P0, !PT ;  /* 0x0000001d0b027c10 */ /* 0x000fe200087fe4ff */
[----:B------:R-:W-:Y:S01]  /*1a30*/  FMUL R44, R27, UR16 ;  /* 0x000000101b2c7c20 */ /* 0x000fe20008400000 */
[----:B------:R-:W-:Y:S01]  /*1a40*/  LEA R6, P1, R7, UR18, 0x2 ;  /* 0x0000001207067c11 */ /* 0x000fe2000f8210ff */
[----:B------:R-:W-:Y:S01]  /*1a50*/  IMAD.U32 R29, R29, 0x10000, RZ ;  /* 0x000100001d1d7824 */ /* 0x000fe200078e00ff */
[----:B------:R-:W-:Y:S02]  /*1a60*/  IADD3.X R40, PT, PT, R11, UR25, R20, P2, P3 ;  /* 0x000000190b287c10 */ /* 0x000fe400097e6414 */
[----:B------:R-:W-:-:S02]  /*1a70*/  IADD3 R20, P0, PT, R18, UR20, RZ ;  /* 0x0000001412147c10 */ /* 0x000fc4000ff1e0ff */
[----:B------:R-:W-:Y:S02]  /*1a80*/  LEA.HI.X R7, R7, UR15, R2, 0x2, P1 ;  /* 0x0000000f07077c11 */ /* 0x000fe400088f1402 */
[----:B------:R-:W-:Y:S02]  /*1a90*/  LOP3.LUT R2, R21, 0xff, R12, 0xf8, !PT ;  /* 0x000000ff15027812 */ /* 0x000fe400078ef80c */
[----:B------:R-:W-:Y:S02]  /*1aa0*/  LOP3.LUT R11, R10, 0xff0000, RZ, 0xc0, !PT ;  /* 0x00ff00000a0b7812 */ /* 0x000fe400078ec0ff */
[----:B------:R-:W-:Y:S02]  /*1ab0*/  IADD3.X R21, PT, PT, R19, UR21, RZ, P0, !PT ;  /* 0x0000001513157c10 */ /* 0x000fe400087fe4ff */
[----:B------:R-:W-:Y:S02]  /*1ac0*/  F2FP.SATFINITE.E4M3.F32.PACK_AB_MERGE_C R44, RZ, R44, RZ ;  /* 0x0000002cff2c723e */ /* 0x000fe400048070ff */
[----:B------:R-:W-:-:S02]  /*1ad0*/  LOP3.LUT R10, R29, 0xff0000, RZ, 0xc0, !PT ;  /* 0x00ff00001d0a7812 */ /* 0x000fc400078ec0ff */
[----:B------:R-:W-:Y:S02]  /*1ae0*/  LOP3.LUT R27, R39, 0xffff, RZ, 0xc0, !PT ;  /* 0x0000ffff271b7812 */ /* 0x000fe400078ec0ff */
[----:B------:R-:W-:Y:S02]  /*1af0*/  IADD3 R18, P0, PT, R14, UR20, RZ ;  /* 0x000000140e127c10 */ /* 0x000fe4000ff1e0ff */
[----:B------:R-:W-:Y:S01]  /*1b00*/  LOP3.LUT R43, R43, 0xff, R16, 0xf8, !PT ;  /* 0x000000ff2b2b7812 */ /* 0x000fe200078ef810 */
[----:B------:R-:W-:Y:S01]  /*1b10*/  IMAD R27, R27, 0x1000000, R10 ;  /* 0x010000001b1b7824 */ /* 0x000fe200078e020a */
[----:B------:R-:W-:Y:S02]  /*1b20*/  LOP3.LUT R16, R44, 0xffff, RZ, 0xc0, !PT ;  /* 0x0000ffff2c107812 */ /* 0x000fe400078ec0ff */
[----:B------:R-:W-:Y:S02]  /*1b30*/  IADD3.X R19, PT, PT, R15, UR21, RZ, P0, !PT ;  /* 0x000000150f137c10 */ /* 0x000fe400087fe4ff */
[----:B------:R-:W-:Y:S01]  /*1b40*/  IADD3 R10, P0, PT, R6, UR28, RZ ;  /* 0x0000001c060a7c10 */ /* 0x000fe2000ff1e0ff */
[----:B------:R-:W-:-:S02]  /*1b50*/  IMAD R16, R16, 0x1000000, R11 ;  /* 0x0100000010107824 */ /* 0x000fc400078e020b */
[----:B------:R-:W-:Y:S01]  /*1b60*/  IMAD.SHL.U32 R39, R13, 0x4, RZ ;  /* 0x000000040d277824 */ /* 0x000fe200078e00ff */
[----:B------:R-:W-:Y:S02]  /*1b70*/  IADD3.X R11, PT, PT, R7, UR29, RZ, P0, !PT ;  /* 0x0000001d070b7c10 */ /* 0x000fe400087fe4ff */
[----:B------:R-:W-:Y:S01]  /*1b80*/  IADD3 R12, P0, PT, R10, UR28, RZ ;  /* 0x0000001c0a0c7c10 */ /* 0x000fe2000ff1e0ff */
[----:B------:R0:W-:Y:S01]  /*1b90*/  STG.E.U8 desc[UR22][R20.64], R42 ;  /* 0x0000002a14007986 */ /* 0x0001e2000c101116 */
[----:B------:R-:W-:Y:S02]  /*1ba0*/  SHF.L.U64.HI R29, R13, 0x2, R40 ;  /* 0x000000020d1d7819 */ /* 0x000fe40000010228 */
[----:B------:R-:W-:Y:S01]  /*1bb0*/  IADD3.X R13, PT, PT, R11, UR29, RZ, P0, !PT ;  /* 0x0000001d0b0d7c10 */ /* 0x000fe200087fe4ff */
[----:B------:R1:W-:Y:S01]  /*1bc0*/  STG.E.U8 desc[UR22][R18.64], R44 ;  /* 0x0000002c12007986 */ /* 0x0003e2000c101116 */
[----:B------:R-:W-:-:S03]  /*1bd0*/  IADD3 R14, P1, PT, R12, UR28, RZ ;  /* 0x0000001c0c0e7c10 */ /* 0x000fc6000ff3e0ff */
[----:B------:R1:W3:Y:S01]  /*1be0*/  LDG.E R40, desc[UR22][R6.64] ;  /* 0x0000001606287981 */ /* 0x0002e2000c1e1900 */
[----:B------:R-:W-:-:S03]  /*1bf0*/  IADD3.X R15, PT, PT, R13, UR29, RZ, P1, !PT ;  /* 0x0000001d0d0f7c10 */ /* 0x000fc60008ffe4ff */
[----:B0-----:R-:W3:Y:S01]  /*1c00*/  LDG.E R42, desc[UR22][R10.64] ;  /* 0x000000160a2a7981 */ /* 0x001ee2000c1e1900 */
[----:B-1----:R-:W-:-:S03]  /*1c10*/  IADD3 R18, P0, PT, R39, UR19, RZ ;  /* 0x0000001327127c10 */ /* 0x002fc6000ff1e0ff */
[----:B------:R-:W3:Y:S01]  /*1c20*/  LDG.E R14, desc[UR22][R14.64] ;  /* 0x000000160e0e7981 */ /* 0x000ee2000c1e1900 */
[----:B------:R-:W-:Y:S01]  /*1c30*/  IMAD.SHL.U32 R23, R23, 0x100, RZ ;  /* 0x0000010017177824 */ /* 0x000fe200078e00ff */
[----:B------:R-:W-:Y:S01]  /*1c40*/  UMOV UR15, 0x400 ;  /* 0x00000400000f7882 */ /* 0x000fe20000000000 */
[----:B------:R-:W-:Y:S01]  /*1c50*/  IADD3.X R19, PT, PT, R29, UR13, RZ, P0, !PT ;  /* 0x0000000d1d137c10 */ /* 0x000fe200087fe4ff */
[----:B------:R0:W3:Y:S01]  /*1c60*/  LDG.E R44, desc[UR22][R12.64] ;  /* 0x000000160c2c7981 */ /* 0x0000e2000c1e1900 */
[----:B------:R-:W-:Y:S01]  /*1c70*/  IADD3 R20, P0, PT, R18, UR24, RZ ;  /* 0x0000001812147c10 */ /* 0x000fe2000ff1e0ff */
[----:B------:R-:W1:Y:S03]  /*1c80*/  LDCU.64 UR18, c[0x0][0x3c0] ;  /* 0x00007800ff1277ac */ /* 0x000e660008000a00 */
[----:B------:R-:W-:Y:S01]  /*1c90*/  IADD3.X R21, PT, PT, R19, UR25, RZ, P0, !PT ;  /* 0x0000001913157c10 */ /* 0x000fe200087fe4ff */
[----:B------:R1:W3:Y:S01]  /*1ca0*/  LDG.E R15, desc[UR22][R18.64] ;  /* 0x00000016120f7981 */ /* 0x0002e2000c1e1900 */
[----:B------:R-:W-:-:S03]  /*1cb0*/  IADD3 R6, P0, PT, R20, UR24, RZ ;  /* 0x0000001814067c10 */ /* 0x000fc6000ff1e0ff */
[----:B------:R-:W3:Y:S01]  /*1cc0*/  LDG.E R20, desc[UR22][R20.64] ;  /* 0x0000001614147981 */ /* 0x000ee2000c1e1900 */
[----:B------:R-:W-:Y:S02]  /*1cd0*/  IADD3.X R7, PT, PT, R21, UR25, RZ, P0, !PT ;  /* 0x0000001915077c10 */ /* 0x000fe400087fe4ff */
[----:B0-----:R-:W-:-:S03]  /*1ce0*/  IADD3 R12, P0, PT, R39, UR26, RZ ;  /* 0x0000001a270c7c10 */ /* 0x001fc6000ff1e0ff */
[----:B------:R0:W3:Y:S01]  /*1cf0*/  LDG.E R39, desc[UR22][R6.64] ;  /* 0x0000001606277981 */ /* 0x0000e2000c1e1900 */
[----:B------:R-:W-:Y:S02]  /*1d00*/  IADD3.X R13, PT, PT, R29, UR27, RZ, P0, !PT ;  /* 0x0000001b1d0d7c10 */ /* 0x000fe400087fe4ff */
[----:B-1----:R-:W-:-:S03]  /*1d10*/  IADD3 R18, P0, PT, R12, UR24, RZ ;  /* 0x000000180c127c10 */ /* 0x002fc6000ff1e0ff */
[----:B------:R-:W3:Y:S01]  /*1d20*/  LDG.E R12, desc[UR22][R12.64] ;  /* 0x000000160c0c7981 */ /* 0x000ee2000c1e1900 */
[----:B------:R-:W-:Y:S02]  /*1d30*/  IADD3 R10, P1, PT, R6, UR24, RZ ;  /* 0x00000018060a7c10 */ /* 0x000fe4000ff3e0ff */
[----:B------:R-:W-:Y:S02]  /*1d40*/  IADD3.X R19, PT, PT, R13, UR25, RZ, P0, !PT ;  /* 0x000000190d137c10 */ /* 0x000fe400087fe4ff */
[----:B0-----:R-:W-:Y:S02]  /*1d50*/  IADD3 R6, P0, PT, R18, UR24, RZ ;  /* 0x0000001812067c10 */ /* 0x001fe4000ff1e0ff */
[----:B------:R-:W-:Y:S01]  /*1d60*/  IADD3.X R11, PT, PT, R7, UR25, RZ, P1, !PT ;  /* 0x00000019070b7c10 */ /* 0x000fe20008ffe4ff */
[----:B------:R-:W3:Y:S01]  /*1d70*/  LDG.E R18, desc[UR22][R18.64] ;  /* 0x0000001612127981 */ /* 0x000ee2000c1e1900 */
[----:B------:R-:W-:-:S03]  /*1d80*/  IADD3.X R7, PT, PT, R19, UR25, RZ, P0, !PT ;  /* 0x0000001913077c10 */ /* 0x000fc600087fe4ff */
[----:B------:R0:W3:Y:S04]  /*1d90*/  LDG.E R29, desc[UR22][R10.64] ;  /* 0x000000160a1d7981 */ /* 0x0000e8000c1e1900 */
[----:B------:R-:W3:Y:S01]  /*1da0*/  LDG.E R21, desc[UR22][R6.64] ;  /* 0x0000001606157981 */ /* 0x000ee2000c1e1900 */
[----:B0-----:R-:W-:-:S04]  /*1db0*/  IADD3 R10, P0, PT, R6, UR24, RZ ;  /* 0x00000018060a7c10 */ /* 0x001fc8000ff1e0ff */
[----:B------:R-:W-:-:S05]  /*1dc0*/  IADD3.X R11, PT, PT, R7, UR25, RZ, P0, !PT ;  /* 0x00000019070b7c10 */ /* 0x000fca00087fe4ff */
[----:B------:R0:W3:Y:S02]  /*1dd0*/  LDG.E R13, desc[UR22][R10.64] ;  /* 0x000000160a0d7981 */ /* 0x0000e4000c1e1900 */
[----:B0-----:R-:W-:-:S04]  /*1de0*/  IMAD.U32 R10, RZ, RZ, UR24 ;  /* 0x00000018ff0a7e24 */ /* 0x001fc8000f8e00ff */
[----:B------:R-:W-:-:S05]  /*1df0*/  IMAD R19, R9, UR30, R10 ;  /* 0x0000001e09137c24 */ /* 0x000fca000f8e020a */
[----:B------:R-:W-:-:S04]  /*1e00*/  IADD3 R19, P0, PT, R19, UR24, RZ ;  /* 0x0000001813137c10 */ /* 0x000fc8000ff1e0ff */
[----:B------:R-:W-:Y:S01]  /*1e10*/  IADD3.X R36, PT, PT, R36, UR25, RZ, P0, !PT ;  /* 0x0000001924247c10 */ /* 0x000fe200087fe4ff */
[C---:B-----5:R-:W-:Y:S01]  /*1e20*/  FADD R6, R34.reuse, R34 ;  /* 0x0000002222067221 */ /* 0x060fe20000000000 */
[C---:B------:R-:W-:Y:S01]  /*1e30*/  FSETP.GT.AND P0, PT, R34.reuse, RZ, PT ;  /* 0x000000ff2200720b */ /* 0x040fe20003f04000 */
[----:B------:R-:W-:Y:S01]  /*1e40*/  FMUL R34, R34, R34 ;  /* 0x0000002222227220 */ /* 0x000fe20000400000 */
[----:B------:R-:W-:Y:S01]  /*1e50*/  LOP3.LUT R23, R16, 0xffff, R23, 0xf8, !PT ;  /* 0x0000ffff10177812 */ /* 0x000fe200078ef817 */
[----:B------:R-:W-:Y:S01]  /*1e60*/  IMAD.SHL.U32 R16, R25, 0x100, RZ ;  /* 0x0000010019107824 */ /* 0x000fe200078e00ff */
[----:B------:R-:W-:Y:S02]  /*1e70*/  FMNMX R25, RZ, R6, !PT ;  /* 0x00000006ff197209 */ /* 0x000fe40007800000 */
[----:B------:R-:W-:Y:S01]  /*1e80*/  FSEL R11, R34, RZ, P0 ;  /* 0x000000ff220b7208 */ /* 0x000fe20000000000 */
[C---:B--2---:R-:W-:Y:S02]  /*1e90*/  FADD R10, R35.reuse, R35 ;  /* 0x00000023230a7221 */ /* 0x044fe40000000000 */
[----:B------:R-:W-:Y:S01]  /*1ea0*/  FMUL R6, R30, R25 ;  /* 0x000000191e067220 */ /* 0x000fe20000400000 */
[----:B------:R-:W-:-:S02]  /*1eb0*/  FSETP.GT.AND P0, PT, R35, RZ, PT ;  /* 0x000000ff2300720b */ /* 0x000fc40003f04000 */
[----:B------:R-:W-:Y:S01]  /*1ec0*/  FMNMX R10, RZ, R10, !PT ;  /* 0x0000000aff0a7209 */ /* 0x000fe20007800000 */
[----:B------:R-:W-:Y:S01]  /*1ed0*/  FMUL R30, R30, R11 ;  /* 0x0000000b1e1e7220 */ /* 0x000fe20000400000 */
[----:B------:R-:W-:-:S03]  /*1ee0*/  FMUL R35, R35, R35 ;  /* 0x0000002323237220 */ /* 0x000fc60000400000 */
[----:B----4-:R-:W-:Y:S01]  /*1ef0*/  FMUL R11, R31, R10 ;  /* 0x0000000a1f0b7220 */ /* 0x010fe20000400000 */
[----:B------:R-:W-:Y:S02]  /*1f00*/  LOP3.LUT R16, R27, 0xffff, R16, 0xf8, !PT ;  /* 0x0000ffff1b107812 */ /* 0x000fe400078ef810 */
[----:B------:R-:W-:Y:S02]  /*1f10*/  FSEL R10, R35, RZ, P0 ;  /* 0x000000ff230a7208 */ /* 0x000fe40000000000 */
[----:B---3--:R-:W-:Y:S01]  /*1f20*/  FSETP.GT.AND P0, PT, R37, RZ, PT ;  /* 0x000000ff2500720b */ /* 0x008fe20003f04000 */
[----:B------:R-:W-:Y:S01]  /*1f30*/  FMUL R41, R41, R6 ;  /* 0x0000000629297220 */ /* 0x000fe20000400000 */
[----:B------:R-:W-:Y:S02]  /*1f40*/  IADD3 R6, P1, P2, R19, UR8, R5 ;  /* 0x0000000813067c10 */ /* 0x000fe4000fa3e005 */
[----:B------:R-:W-:Y:S01]  /*1f50*/  LOP3.LUT R45, R16, 0xff, R45, 0xf8, !PT ;  /* 0x000000ff102d7812 */ /* 0x000fe200078ef82d */
[----:B------:R-:W-:Y:S01]  /*1f60*/  FADD R16, R38, R38 ;  /* 0x0000002626107221 */ /* 0x000fe20000000000 */
[----:B------:R-:W-:Y:S01]  /*1f70*/  FMUL R31, R31, R10 ;  /* 0x0000000a1f1f7220 */ /* 0x000fe20000400000 */
[----:B------:R-:W-:Y:S01]  /*1f80*/  FMUL R24, R24, R11 ;  /* 0x0000000b18187220 */ /* 0x000fe20000400000 */
[C---:B------:R-:W-:Y:S01]  /*1f90*/  FADD R11, R37.reuse, R37 ;  /* 0x00000025250b7221 */ /* 0x040fe20000000000 */
[----:B------:R-:W-:Y:S01]  /*1fa0*/  FMUL R37, R37, R37 ;  /* 0x0000002525257220 */ /* 0x000fe20000400000 */
[----:B------:R-:W-:-:S03]  /*1fb0*/  IADD3.X R7, PT, PT, R36, UR9, RZ, P1, P2 ;  /* 0x0000000924077c10 */ /* 0x000fc60008fe44ff */
[----:B------:R-:W-:Y:S02]  /*1fc0*/  FMNMX R11, RZ, R11, !PT ;  /* 0x0000000bff0b7209 */ /* 0x000fe40007800000 */
[----:B------:R-:W-:Y:S02]  /*1fd0*/  FSEL R37, R37, RZ, P0 ;  /* 0x000000ff25257208 */ /* 0x000fe40000000000 */
[----:B------:R-:W-:Y:S01]  /*1fe0*/  IADD3 R10, P0, PT, R6, UR30, RZ ;  /* 0x0000001e060a7c10 */ /* 0x000fe2000ff1e0ff */
[----:B------:R-:W-:Y:S01]  /*1ff0*/  FMUL R25, R32, R11 ;  /* 0x0000000b20197220 */ /* 0x000fe20000400000 */
[----:B------:R-:W-:Y:S02]  /*2000*/  FMNMX R16, RZ, R16, !PT ;  /* 0x00000010ff107209 */ /* 0x000fe40007800000 */
[----:B------:R-:W-:Y:S02]  /*2010*/  IADD3.X R11, PT, PT, R7, UR12, RZ, P0, !PT ;  /* 0x0000000c070b7c10 */ /* 0x000fe400087fe4ff */
[C---:B------:R-:W-:Y:S01]  /*2020*/  FSETP.GT.AND P0, PT, R38.reuse, RZ, PT ;  /* 0x000000ff2600720b */ /* 0x040fe20003f04000 */
[----:B------:R-:W-:Y:S01]  /*2030*/  FMUL R38, R38, R38 ;  /* 0x0000002626267220 */ /* 0x000fe20000400000 */
[----:B------:R-:W-:Y:S01]  /*2040*/  LOP3.LUT R23, R23, 0xff, R17, 0xf8, !PT ;  /* 0x000000ff17177812 */ /* 0x000fe200078ef811 */
[----:B------:R-:W-:Y:S01]  /*2050*/  FMUL R17, R33, R16 ;  /* 0x0000001021117220 */ /* 0x000fe20000400000 */
[C---:B------:R-:W-:Y:S01]  /*2060*/  FMUL R27, R41.reuse, UR16 ;  /* 0x00000010291b7c20 */ /* 0x040fe20008400000 */
[----:B------:R-:W-:Y:S01]  /*2070*/  FMUL R25, R26, R25 ;  /* 0x000000191a197220 */ /* 0x000fe20000400000 */
[----:B------:R-:W-:Y:S01]  /*2080*/  FSEL R38, R38, RZ, P0 ;  /* 0x000000ff26267208 */ /* 0x000fe20000000000 */
[----:B------:R-:W-:Y:S01]  /*2090*/  FMUL R28, R28, R17 ;  /* 0x000000111c1c7220 */ /* 0x000fe20000400000 */
[----:B------:R-:W-:-:S02]  /*20a0*/  FMNMX3 R8, |R41|, R8, |R24|, !PT ;  /* 0x0000000829087276 */ /* 0x000fc40007800618 */
[----:B------:R-:W-:Y:S01]  /*20b0*/  IADD3 R16, P1, PT, R10, UR30, RZ ;  /* 0x0000001e0a107c10 */ /* 0x000fe2000ff3e0ff */
[----:B------:R-:W-:Y:S01]  /*20c0*/  FMUL R35, R24, UR16 ;  /* 0x0000001018237c20 */ /* 0x000fe20008400000 */
[----:B------:R-:W-:Y:S01]  /*20d0*/  F2FP.SATFINITE.E4M3.F32.PACK_AB_MERGE_C R27, RZ, R27, RZ ;  /* 0x0000001bff1b723e */ /* 0x000fe200048070ff */
[----:B------:R-:W-:Y:S01]  /*20e0*/  FMUL R41, R33, R38 ;  /* 0x0000002621297220 */ /* 0x000fe20000400000 */
[----:B------:R-:W-:Y:S01]  /*20f0*/  IADD3.X R17, PT, PT, R11, UR12, RZ, P1, !PT ;  /* 0x0000000c0b117c10 */ /* 0x000fe20008ffe4ff */
[----:B------:R-:W-:Y:S01]  /*2100*/  FMUL R33, R28, UR16 ;  /* 0x000000101c217c20 */ /* 0x000fe20008400000 */
[C---:B------:R-:W-:Y:S01]  /*2110*/  FMNMX3 R8, |R25|.reuse, R8, |R28|, !PT ;  /* 0x0000000819087276 */ /* 0x040fe2000780061c */
[----:B------:R-:W-:Y:S01]  /*2120*/  FMUL R32, R32, R37 ;  /* 0x0000002520207220 */ /* 0x000fe20000400000 */
[----:B------:R-:W-:Y:S01]  /*2130*/  IADD3 R24, P0, PT, R16, UR30, RZ ;  /* 0x0000001e10187c10 */ /* 0x000fe2000ff1e0ff */
[----:B------:R-:W-:Y:S01]  /*2140*/  FMUL R37, R25, UR16 ;  /* 0x0000001019257c20 */ /* 0x000fe20008400000 */
[----:B------:R0:W-:Y:S01]  /*2150*/  STG.E.U8 desc[UR22][R6.64], R27 ;  /* 0x0000001b06007986 */ /* 0x0001e2000c101116 */
[----:B------:R-:W-:Y:S01]  /*2160*/  FMUL R26, R30, UR16 ;  /* 0x000000101e1a7c20 */ /* 0x000fe20008400000 */
[----:B------:R-:W-:-:S02]  /*2170*/  IADD3.X R25, PT, PT, R17, UR12, RZ, P0, !PT ;  /* 0x0000000c11197c10 */ /* 0x000fc400087fe4ff */
[----:B------:R-:W-:Y:S02]  /*2180*/  F2FP.SATFINITE.E4M3.F32.PACK_AB_MERGE_C R35, RZ, R35, RZ ;  /* 0x00000023ff23723e */ /* 0x000fe400048070ff */
[----:B------:R-:W-:Y:S02]  /*2190*/  F2FP.SATFINITE.E4M3.F32.PACK_AB_MERGE_C R37, RZ, R37, RZ ;  /* 0x00000025ff25723e */ /* 0x000fe400048070ff */
[----:B------:R-:W-:Y:S02]  /*21a0*/  F2FP.SATFINITE.E4M3.F32.PACK_AB_MERGE_C R33, RZ, R33, RZ ;  /* 0x00000021ff21723e */ /* 0x000fe400048070ff */
[----:B0-----:R-:W-:Y:S02]  /*21b0*/  IADD3 R6, P0, PT, R6, UR20, RZ ;  /* 0x0000001406067c10 */ /* 0x001fe4000ff1e0ff */
[----:B------:R-:W-:Y:S02]  /*21c0*/  F2FP.SATFINITE.E4M3.F32.PACK_AB_MERGE_C R26, RZ, R26, RZ ;  /* 0x0000001aff1a723e */ /* 0x000fe400048070ff */
[----:B------:R-:W-:Y:S01]  /*21d0*/  IADD3.X R7, PT, PT, R7, UR21, RZ, P0, !PT ;  /* 0x0000001507077c10 */ /* 0x000fe200087fe4ff */
[----:B------:R-:W-:Y:S04]  /*21e0*/  STG.E.U8 desc[UR22][R10.64], R35 ;  /* 0x000000230a007986 */ /* 0x000fe8000c101116 */
[----:B------:R-:W-:Y:S04]  /*21f0*/  STG.E.U8 desc[UR22][R16.64], R37 ;  /* 0x0000002510007986 */ /* 0x000fe8000c101116 */
[----:B------:R-:W-:Y:S04]  /*2200*/  STG.E.U8 desc[UR22][R24.64], R33 ;  /* 0x0000002118007986 */ /* 0x000fe8000c101116 */
[----:B------:R0:W-:Y:S01]  /*2210*/  STG.E.U8 desc[UR22][R6.64], R26 ;  /* 0x0000001a06007986 */ /* 0x0001e2000c101116 */
[----:B------:R-:W-:Y:S01]  /*2220*/  FMNMX3 R8, |R30|, R8, |R31|, !PT ;  /* 0x000000081e087276 */ /* 0x000fe2000780061f */
[----:B------:R-:W-:Y:S01]  /*2230*/  FMUL R31, R31, UR16 ;  /* 0x000000101f1f7c20 */ /* 0x000fe20008400000 */
[----:B0-----:R-:W-:-:S02]  /*2240*/  IADD3 R6, P0, PT, R10, UR20, RZ ;  /* 0x000000140a067c10 */ /* 0x001fc4000ff1e0ff */
[----:B------:R-:W-:Y:S02]  /*2250*/  IADD3 R10, P1, PT, R16, UR20, RZ ;  /* 0x00000014100a7c10 */ /* 0x000fe4000ff3e0ff */
[----:B------:R-:W-:Y:S02]  /*2260*/  IADD3.X R7, PT, PT, R11, UR21, RZ, P0, !PT ;  /* 0x000000150b077c10 */ /* 0x000fe400087fe4ff */
[----:B------:R-:W-:Y:S01]  /*2270*/  IADD3.X R11, PT, PT, R17, UR21, RZ, P1, !PT ;  /* 0x00000015110b7c10 */ /* 0x000fe20008ffe4ff */
[----:B------:R-:W-:Y:S01]  /*2280*/  IMAD.U32 R37, R37, 0x10000, RZ ;  /* 0x0001000025257824 */ /* 0x000fe200078e00ff */
[----:B------:R-:W0:Y:S01]  /*2290*/  S2UR UR13, SR_CgaCtaId ;  /* 0x00000000000d79c3 */ /* 0x000e220000008800 */
[----:B------:R-:W-:Y:S01]  /*22a0*/  LOP3.LUT R33, R33, 0xffff, RZ, 0xc0, !PT ;  /* 0x0000ffff21217812 */ /* 0x000fe200078ec0ff */
[----:B------:R-:W-:Y:S01]  /*22b0*/  IMAD.SHL.U32 R35, R35, 0x100, RZ ;  /* 0x0000010023237824 */ /* 0x000fe200078e00ff */
[----:B------:R-:W-:-:S04]  /*22c0*/  UIADD3 UR7, UPT, UPT, UR15, 0x20, URZ ;  /* 0x000000200f077890 */ /* 0x000fc8000fffe0ff */
[----:B0-----:R-:W-:Y:S01]  /*22d0*/  ULEA UR7, UR13, UR7, 0x18 ;  /* 0x000000070d077291 */ /* 0x001fe2000f8ec0ff */
[----:B------:R-:W-:-:S05]  /*22e0*/  FADD R28, R15, R15 ;  /* 0x0000000f0f1c7221 */ /* 0x000fca0000000000 */
[----:B------:R-:W-:-:S05]  /*22f0*/  FMNMX R28, RZ, R28, !PT ;  /* 0x0000001cff1c7209 */ /* 0x000fca0007800000 */
[----:B------:R-:W-:-:S04]  /*2300*/  FMUL R28, R40, R28 ;  /* 0x0000001c281c7220 */ /* 0x000fc80000400000 */
[----:B------:R-:W-:Y:S01]  /*2310*/  FMUL R12, R12, R28 ;  /* 0x0000001c0c0c7220 */ /* 0x000fe20000400000 */
[----:B------:R-:W-:Y:S02]  /*2320*/  IADD3 R28, P2, P3, R22, UR24, R19 ;  /* 0x00000018161c7c10 */ /* 0x000fe4000fb5e013 */
[----:B------:R-:W-:Y:S02]  /*2330*/  FMNMX3 R19, |R32|, R8, |R41|, !PT ;  /* 0x0000000820137276 */ /* 0x000fe40007800629 */
[----:B------:R-:W-:Y:S02]  /*2340*/  IADD3.X R36, PT, PT, RZ, UR25, R36, P2, P3 ;  /* 0x00000019ff247c10 */ /* 0x000fe400097e6424 */
[----:B------:R-:W-:Y:S01]  /*2350*/  IADD3 R16, P0, PT, R28, UR8, RZ ;  /* 0x000000081c107c10 */ /* 0x000fe2000ff1e0ff */
[----:B------:R-:W-:Y:S01]  /*2360*/  FMUL R32, R32, UR16 ;  /* 0x0000001020207c20 */ /* 0x000fe20008400000 */
[----:B------:R-:W-:Y:S02]  /*2370*/  FMUL R28, R41, UR16 ;  /* 0x00000010291c7c20 */ /* 0x000fe40008400000 */
[----:B------:R-:W-:-:S02]  /*2380*/  IADD3.X R17, PT, PT, R36, UR9, RZ, P0, !PT ;  /* 0x0000000924117c10 */ /* 0x000fc400087fe4ff */
[----:B------:R-:W-:Y:S02]  /*2390*/  IADD3 R24, P0, PT, R24, UR20, RZ ;  /* 0x0000001418187c10 */ /* 0x000fe4000ff1e0ff */
[----:B------:R-:W-:Y:S02]  /*23a0*/  F2FP.SATFINITE.E4M3.F32.PACK_AB_MERGE_C R8, RZ, R31, RZ ;  /* 0x0000001fff08723e */ /* 0x000fe400048070ff */
[----:B------:R-:W-:Y:S02]  /*23b0*/  F2FP.SATFINITE.E4M3.F32.PACK_AB_MERGE_C R32, RZ, R32, RZ ;  /* 0x00000020ff20723e */ /* 0x000fe400048070ff */
[----:B------:R-:W-:Y:S02]  /*23c0*/  IADD3.X R25, PT, PT, R25, UR21, RZ, P0, !PT ;  /* 0x0000001519197c10 */ /* 0x000fe400087fe4ff */
[----:B------:R-:W-:Y:S01]  /*23d0*/  F2FP.SATFINITE.E4M3.F32.PACK_AB_MERGE_C R28, RZ, R28, RZ ;  /* 0x0000001cff1c723e */ /* 0x000fe200048070ff */
[----:B------:R-:W-:Y:S04]  /*23e0*/  STG.E.U8 desc[UR22][R6.64], R8 ;  /* 0x0000000806007986 */ /* 0x000fe8000c101116 */
[----:B------:R-:W-:Y:S04]  /*23f0*/  STG.E.U8 desc[UR22][R10.64], R32 ;  /* 0x000000200a007986 */ /* 0x000fe8000c101116 */
[----:B------:R0:W-:Y:S01]  /*2400*/  STG.E.U8 desc[UR22][R24.64], R28 ;  /* 0x0000001c18007986 */ /* 0x0001e2000c101116 */
[----:B------:R-:W-:Y:S01]  /*2410*/  FADD R30, R20, R20 ;  /* 0x00000014141e7221 */ /* 0x000fe20000000000 */
[----:B------:R-:W-:Y:S01]  /*2420*/  FADD R34, R39, R39 ;  /* 0x0000002727227221 */ /* 0x000fe20000000000 */
[----:B0-----:R-:W-:-:S05]  /*2430*/  LOP3.LUT R24, R37, 0xff0000, RZ, 0xc0, !PT ;  /* 0x00ff000025187812 */ /* 0x001fca00078ec0ff */
[----:B------:R-:W-:Y:S01]  /*2440*/  IMAD R24, R33, 0x1000000, R24 ;  /* 0x0100000021187824 */ /* 0x000fe200078e0218 */
[----:B------:R-:W-:-:S04]  /*2450*/  FMNMX R30, RZ, R30, !PT ;  /* 0x0000001eff1e7209 */ /* 0x000fc80007800000 */
[----:B------:R-:W-:Y:S02]  /*2460*/  LOP3.LUT R36, R24, 0xffff, R35, 0xf8, !PT ;  /* 0x0000ffff18247812 */ /* 0x000fe400078ef823 */
[----:B------:R-:W-:Y:S02]  /*2470*/  LOP3.LUT R35, RZ, R3, RZ, 0x33, !PT ;  /* 0x00000003ff237212 */ /* 0x000fe400078e33ff */
[----:B------:R-:W-:Y:S01]  /*2480*/  FMNMX R34, RZ, R34, !PT ;  /* 0x00000022ff227209 */ /* 0x000fe20007800000 */
[----:B------:R-:W-:Y:S02]  /*2490*/  FMUL R30, R42, R30 ;  /* 0x0000001e2a1e7220 */ /* 0x000fe40000400000 */
[----:B------:R-:W-:Y:S02]  /*24a0*/  IMAD.IADD R35, R35, 0x1, R0 ;  /* 0x0000000123237824 */ /* 0x000fe400078e0200 */
[----:B------:R-:W-:Y:S01]  /*24b0*/  FMUL R34, R44, R34 ;  /* 0x000000222c227220 */ /* 0x000fe20000400000 */
[----:B------:R-:W-:Y:S01]  /*24c0*/  FMUL R18, R18, R30 ;  /* 0x0000001e12127220 */ /* 0x000fe20000400000 */
[----:B------:R-:W-:Y:S01]  /*24d0*/  IMAD.SHL.U32 R35, R35, 0x4, RZ ;  /* 0x0000000423237824 */ /* 0x000fe200078e00ff */
[----:B------:R-:W-:Y:S01]  /*24e0*/  LOP3.LUT R24, R0, 0x1f, RZ, 0xc0, !PT ;  /* 0x0000001f00187812 */ /* 0x000fe200078ec0ff */
[----:B------:R-:W-:-:S02]  /*24f0*/  IMAD.MOV.U32 R25, RZ, RZ, 0x84 ;  /* 0x00000084ff197424 */ /* 0x000fc400078e00ff */
[----:B------:R-:W-:Y:S01]  /*2500*/  FMUL R21, R21, R34 ;  /* 0x0000002215157220 */ /* 0x000fe20000400000 */
[----:B------:R-:W-:Y:S01]  /*2510*/  FMUL R34, R18, UR16 ;  /* 0x0000001012227c20 */ /* 0x000fe20008400000 */
[----:B------:R-:W-:Y:S01]  /*2520*/  IMAD.SHL.U32 R33, R4, 0x4, RZ ;  /* 0x0000000404217824 */ /* 0x000fe200078e00ff */
[----:B------:R-:W-:Y:S01]  /*2530*/  LOP3.LUT R35, R35, 0x7c, RZ, 0xc0, !PT ;  /* 0x0000007c23237812 */ /* 0x000fe200078ec0ff */
[----:B------:R-:W-:Y:S02]  /*2540*/  IMAD R38, R24, R25, UR7 ;  /* 0x0000000718267e24 */ /* 0x000fe4000f8e0219 */
[----:B------:R-:W-:Y:S01]  /*2550*/  F2FP.SATFINITE.E4M3.F32.PACK_AB_MERGE_C R11, RZ, R34, RZ ;  /* 0x00000022ff0b723e */ /* 0x000fe200048070ff */
[C---:B------:R-:W-:Y:S01]  /*2560*/  VIADD R37, R33.reuse, 0xfffffff4 ;  /* 0xfffffff421257836 */ /* 0x040fe20000000000 */
[C---:B------:R-:W-:Y:S01]  /*2570*/  LOP3.LUT R25, R33.reuse, 0x7c, RZ, 0xc0, !PT ;  /* 0x0000007c21197812 */ /* 0x040fe200078ec0ff */
[C---:B------:R-:W-:Y:S02]  /*2580*/  IMAD.IADD R34, R38.reuse, 0x1, R35 ;  /* 0x0000000126227824 */ /* 0x040fe400078e0223 */
[----:B------:R-:W-:Y:S01]  /*2590*/  VIADD R35, R33, 0xfffffff8 ;  /* 0xfffffff821237836 */ /* 0x000fe20000000000 */
[----:B------:R-:W-:Y:S01]  /*25a0*/  LOP3.LUT R37, R37, 0x7c, RZ, 0xc0, !PT ;  /* 0x0000007c25257812 */ /* 0x000fe200078ec0ff */
[----:B------:R-:W-:-:S03]  /*25b0*/  IMAD.IADD R25, R38, 0x1, R25 ;  /* 0x0000000126197824 */ /* 0x000fc600078e0219 */
[----:B------:R-:W-:Y:S01]  /*25c0*/  LOP3.LUT R33, R35, 0x7c, RZ, 0xc0, !PT ;  /* 0x0000007c23217812 */ /* 0x000fe200078ec0ff */
[C---:B------:R-:W-:Y:S01]  /*25d0*/  IMAD.IADD R9, R38.reuse, 0x1, R9 ;  /* 0x0000000126097824 */ /* 0x040fe200078e0209 */
[----:B------:R0:W-:Y:S03]  /*25e0*/  STS [R25], R2 ;  /* 0x0000000219007388 */ /* 0x0001e60000000800 */
[----:B------:R-:W-:Y:S01]  /*25f0*/  IMAD.IADD R33, R38, 0x1, R33 ;  /* 0x0000000126217824 */ /* 0x000fe200078e0221 */
[----:B------:R-:W-:Y:S01]  /*2600*/  IADD3 R30, P1, PT, R16, UR30, RZ ;  /* 0x0000001e101e7c10 */ /* 0x000fe2000ff3e0ff */
[----:B0-----:R-:W-:Y:S01]  /*2610*/  IMAD.IADD R2, R38, 0x1, R37 ;  /* 0x0000000126027824 */ /* 0x001fe200078e0225 */
[----:B------:R-:W-:Y:S01]  /*2620*/  LOP3.LUT R38, R36, 0xff, R27, 0xf8, !PT ;  /* 0x000000ff24267812 */ /* 0x000fe200078ef81b */
[----:B------:R-:W-:Y:S01]  /*2630*/  FADD R27, R29, R29 ;  /* 0x0000001d1d1b7221 */ /* 0x000fe20000000000 */
[----:B------:R-:W-:-:S02]  /*2640*/  IADD3.X R31, PT, PT, R17, UR12, RZ, P1, !PT ;  /* 0x0000000c111f7c10 */ /* 0x000fc40008ffe4ff */
[----:B------:R-:W-:Y:S02]  /*2650*/  IADD3 R6, P0, PT, R30, UR30, RZ ;  /* 0x0000001e1e067c10 */ /* 0x000fe4000ff1e0ff */
[----:B------:R-:W-:Y:S02]  /*2660*/  FMNMX R27, RZ, R27, !PT ;  /* 0x0000001bff1b7209 */ /* 0x000fe40007800000 */
[----:B------:R-:W-:Y:S02]  /*2670*/  IADD3.X R7, PT, PT, R31, UR12, RZ, P0, !PT ;  /* 0x0000000c1f077c10 */ /* 0x000fe400087fe4ff */
[C---:B------:R-:W-:Y:S01]  /*2680*/  FSETP.GT.AND P0, PT, R15.reuse, RZ, PT ;  /* 0x000000ff0f00720b */ /* 0x040fe20003f04000 */
[----:B------:R-:W-:Y:S01]  /*2690*/  FMUL R36, R14, R27 ;  /* 0x0000001b0e247220 */ /* 0x000fe20000400000 */
[----:B------:R-:W-:Y:S01]  /*26a0*/  FMUL R15, R15, R15 ;  /* 0x0000000f0f0f7220 */ /* 0x000fe20000400000 */
[----:B------:R-:W-:Y:S01]  /*26b0*/  FMUL R10, R21, UR16 ;  /* 0x00000010150a7c20 */ /* 0x000fe20008400000 */
[----:B------:R-:W-:Y:S01]  /*26c0*/  FMUL R41, R12, UR16 ;  /* 0x000000100c297c20 */ /* 0x000fe20008400000 */
[----:B------:R-:W-:-:S02]  /*26d0*/  FMUL R36, R13, R36 ;  /* 0x000000240d247220 */ /* 0x000fc40000400000 */
[----:B------:R-:W-:Y:S02]  /*26e0*/  FSEL R15, R15, RZ, P0 ;  /* 0x000000ff0f0f7208 */ /* 0x000fe40000000000 */
[----:B------:R-:W-:Y:S01]  /*26f0*/  F2FP.SATFINITE.E4M3.F32.PACK_AB_MERGE_C R10, RZ, R10, RZ ;  /* 0x0000000aff0a723e */ /* 0x000fe200048070ff */
[----:B------:R-:W-:Y:S01]  /*2700*/  FMUL R35, R36, UR16 ;  /* 0x0000001024237c20 */ /* 0x000fe20008400000 */
[----:B------:R-:W-:Y:S02]  /*2710*/  F2FP.SATFINITE.E4M3.F32.PACK_AB_MERGE_C R41, RZ, R41, RZ ;  /* 0x00000029ff29723e */ /* 0x000fe400048070ff */
[C---:B------:R-:W-:Y:S01]  /*2720*/  FSETP.GT.AND P1, PT, R20.reuse, RZ, PT ;  /* 0x000000ff1400720b */ /* 0x040fe20003f24000 */
[----:B------:R-:W-:Y:S01]  /*2730*/  FMUL R20, R20, R20 ;  /* 0x0000001414147220 */ /* 0x000fe20000400000 */
[----:B------:R-:W-:Y:S01]  /*2740*/  FMUL R40, R40, R15 ;  /* 0x0000000f28287220 */ /* 0x000fe20000400000 */
[----:B------:R-:W-:Y:S01]  /*2750*/  IMAD.U32 R15, R10, 0x10000, RZ ;  /* 0x000100000a0f7824 */ /* 0x000fe200078e00ff */
[----:B------:R-:W-:Y:S01]  /*2760*/  F2FP.SATFINITE.E4M3.F32.PACK_AB_MERGE_C R35, RZ, R35, RZ ;  /* 0x00000023ff23723e */ /* 0x000fe200048070ff */
[----:B------:R-:W-:Y:S01]  /*2770*/  STG.E.U8 desc[UR22][R16.64], R41 ;  /* 0x0000002910007986 */ /* 0x000fe2000c101116 */
[----:B------:R-:W-:-:S02]  /*2780*/  FSEL R13, R20, RZ, P1 ;  /* 0x000000ff140d7208 */ /* 0x000fc40000800000 */
[----:B------:R-:W-:Y:S01]  /*2790*/  FSETP.GT.AND P0, PT, R39, RZ, PT ;  /* 0x000000ff2700720b */ /* 0x000fe20003f04000 */
[----:B------:R-:W-:Y:S01]  /*27a0*/  STG.E.U8 desc[UR22][R30.64], R11 ;  /* 0x0000000b1e007986 */ /* 0x000fe2000c101116 */
[----:B------:R-:W-:Y:S01]  /*27b0*/  FSETP.GT.AND P1, PT, R29, RZ, PT ;  /* 0x000000ff1d00720b */ /* 0x000fe20003f24000 */
[----:B------:R-:W-:Y:S01]  /*27c0*/  FMUL R39, R39, R39 ;  /* 0x0000002727277220 */ /* 0x000fe20000400000 */
[----:B------:R-:W-:Y:S01]  /*27d0*/  LOP3.LUT R15, R15, 0xff0000, RZ, 0xc0, !PT ;  /* 0x00ff00000f0f7812 */ /* 0x000fe200078ec0ff */
[----:B------:R0:W-:Y:S01]  /*27e0*/  STG.E.U8 desc[UR22][R6.64], R10 ;  /* 0x0000000a06007986 */ /* 0x0001e2000c101116 */
[----:B------:R-:W-:Y:S02]  /*27f0*/  FMUL R29, R29, R29 ;  /* 0x0000001d1d1d7220 */ /* 0x000fe40000400000 */
[----:B------:R-:W-:-:S03]  /*2800*/  FSEL R39, R39, RZ, P0 ;  /* 0x000000ff27277208 */ /* 0x000fc60000000000 */
[----:B------:R-:W-:Y:S02]  /*2810*/  FSEL R27, R29, RZ, P1 ;  /* 0x000000ff1d1b7208 */ /* 0x000fe40000800000 */
[----:B0-----:R-:W-:Y:S01]  /*2820*/  LOP3.LUT R10, R35, 0xffff, RZ, 0xc0, !PT ;  /* 0x0000ffff230a7812 */ /* 0x001fe200078ec0ff */
[----:B------:R-:W-:-:S04]  /*2830*/  IMAD.SHL.U32 R20, R11, 0x100, RZ ;  /* 0x000001000b147824 */ /* 0x000fc800078e00ff */
[----:B------:R-:W-:Y:S01]  /*2840*/  IMAD R15, R10, 0x1000000, R15 ;  /* 0x010000000a0f7824 */ /* 0x000fe200078e020f */
[----:B------:R-:W-:Y:S01]  /*2850*/  IADD3 R10, P0, PT, R6, UR30, RZ ;  /* 0x0000001e060a7c10 */ /* 0x000fe2000ff1e0ff */
[----:B------:R-:W-:-:S03]  /*2860*/  FMUL R27, R14, R27 ;  /* 0x0000001b0e1b7220 */ /* 0x000fc60000400000 */
[----:B------:R-:W-:Y:S02]  /*2870*/  IADD3.X R11, PT, PT, R7, UR12, RZ, P0, !PT ;  /* 0x0000000c070b7c10 */ /* 0x000fe400087fe4ff */
[----:B------:R-:W-:Y:S02]  /*2880*/  IADD3 R14, P0, PT, R16, UR20, RZ ;  /* 0x00000014100e7c10 */ /* 0x000fe4000ff1e0ff */
[----:B------:R-:W-:Y:S02]  /*2890*/  LOP3.LUT R20, R15, 0xffff, R20, 0xf8, !PT ;  /* 0x0000ffff0f147812 */ /* 0x000fe400078ef814 */
[----:B------:R-:W-:Y:S02]  /*28a0*/  IADD3.X R15, PT, PT, R17, UR21, RZ, P0, !PT ;  /* 0x00000015110f7c10 */ /* 0x000fe400087fe4ff */
[----:B------:R-:W-:Y:S01]  /*28b0*/  IADD3 R16, P0, PT, R30, UR20, RZ ;  /* 0x000000141e107c10 */ /* 0x000fe2000ff1e0ff */
[----:B------:R-:W-:Y:S01]  /*28c0*/  FMUL R13, R42, R13 ;  /* 0x0000000d2a0d7220 */ /* 0x000fe20000400000 */
[----:B------:R-:W-:-:S02]  /*28d0*/  FMUL R44, R44, R39 ;  /* 0x000000272c2c7220 */ /* 0x000fc40000400000 */
[----:B------:R-:W-:Y:S01]  /*28e0*/  IADD3.X R17, PT, PT, R31, UR21, RZ, P0, !PT ;  /* 0x000000151f117c10 */ /* 0x000fe200087fe4ff */
[----:B------:R-:W-:Y:S01]  /*28f0*/  FMUL R29, R40, UR16 ;  /* 0x00000010281d7c20 */ /* 0x000fe20008400000 */
[----:B------:R-:W-:Y:S01]  /*2900*/  IADD3 R6, P0, PT, R6, UR20, RZ ;  /* 0x0000001406067c10 */ /* 0x000fe2000ff1e0ff */
[----:B------:R0:W-:Y:S01]  /*2910*/  STG.E.U8 desc[UR22][R10.64], R35 ;  /* 0x000000230a007986 */ /* 0x0001e2000c101116 */
[----:B------:R-:W-:Y:S01]  /*2920*/  LOP3.LUT R41, R20, 0xff, R41, 0xf8, !PT ;  /* 0x000000ff14297812 */ /* 0x000fe200078ef829 */
[----:B------:R-:W-:Y:S01]  /*2930*/  FMUL R20, R13, UR16 ;  /* 0x000000100d147c20 */ /* 0x000fe20008400000 */
[----:B------:R-:W-:Y:S01]  /*2940*/  IADD3.X R7, PT, PT, R7, UR21, RZ, P0, !PT ;  /* 0x0000001507077c10 */ /* 0x000fe200087fe4ff */
[----:B------:R-:W-:Y:S01]  /*2950*/  FMUL R37, R27, UR16 ;  /* 0x000000101b257c20 */ /* 0x000fe20008400000 */
[----:B------:R-:W-:Y:S02]  /*2960*/  F2FP.SATFINITE.E4M3.F32.PACK_AB_MERGE_C R29, RZ, R29, RZ ;  /* 0x0000001dff1d723e */ /* 0x000fe400048070ff */
[----:B------:R-:W-:Y:S01]  /*2970*/  F2FP.SATFINITE.E4M3.F32.PACK_AB_MERGE_C R31, RZ, R20, RZ ;  /* 0x00000014ff1f723e */ /* 0x000fe200048070ff */
[----:B0-----:R-:W-:Y:S01]  /*2980*/  FMUL R35, R44, UR16 ;  /* 0x000000102c237c20 */ /* 0x001fe20008400000 */
[----:B------:R-:W-:-:S02]  /*2990*/  IADD3 R10, P0, PT, R10, UR20, RZ ;  /* 0x000000140a0a7c10 */ /* 0x000fc4000ff1e0ff */
[----:B------:R-:W-:Y:S02]  /*29a0*/  F2FP.SATFINITE.E4M3.F32.PACK_AB_MERGE_C R37, RZ, R37, RZ ;  /* 0x00000025ff25723e */ /* 0x000fe400048070ff */
[----:B------:R-:W-:Y:S02]  /*29b0*/  F2FP.SATFINITE.E4M3.F32.PACK_AB_MERGE_C R35, RZ, R35, RZ ;  /* 0x00000023ff23723e */ /* 0x000fe400048070ff */
[----:B------:R-:W-:Y:S01]  /*29c0*/  IADD3.X R11, PT, PT, R11, UR21, RZ, P0, !PT ;  /* 0x000000150b0b7c10 */ /* 0x000fe200087fe4ff */
[----:B------:R-:W-:Y:S04]  /*29d0*/  STG.E.U8 desc[UR22][R14.64], R29 ;  /* 0x0000001d0e007986 */ /* 0x000fe8000c101116 */
[----:B------:R-:W-:Y:S04]  /*29e0*/  STS [R34], R45 ;  /* 0x0000002d22007388 */ /* 0x000fe80000000800 */
[----:B------:R-:W-:Y:S04]  /*29f0*/  STG.E.U8 desc[UR22][R16.64], R31 ;  /* 0x0000001f10007986 */ /* 0x000fe8000c101116 */
[----:B------:R-:W-:Y:S04]  /*2a00*/  STS [R33], R38 ;  /* 0x0000002621007388 */ /* 0x000fe80000000800 */
[----:B------:R0:W-:Y:S04]  /*2a10*/  STG.E.U8 desc[UR22][R6.64], R35 ;  /* 0x0000002306007986 */ /* 0x0001e8000c101116 */
[----:B------:R-:W-:Y:S04]  /*2a20*/  STS [R2], R41 ;  /* 0x0000002902007388 */ /* 0x000fe80000000800 */
[----:B------:R1:W-:Y:S01]  /*2a30*/  STG.E.U8 desc[UR22][R10.64], R37 ;  /* 0x000000250a007986 */ /* 0x0003e2000c101116 */
[----:B------:R-:W-:Y:S01]  /*2a40*/  BAR.SYNC.DEFER_BLOCKING 0x0 ;  /* 0x0000000000007b1d */ /* 0x000fe20000010000 */
[----:B------:R-:W-:-:S02]  /*2a50*/  USHF.R.U32.HI UR12, URZ, 0x2, UR19 ;  /* 0x00000002ff0c7899 */ /* 0x000fc40008011613 */
[----:B------:R-:W-:Y:S01]  /*2a60*/  USHF.R.U64 UR24, UR18, 0x2, UR19 ;  /* 0x0000000212187899 */ /* 0x000fe20008001213 */
[----:B0-----:R-:W-:Y:S01]  /*2a70*/  VIADD R7, R4, 0xffffffff ;  /* 0xffffffff04077836 */ /* 0x001fe20000000000 */
[----:B------:R-:W-:Y:S02]  /*2a80*/  UIMAD UR6, UR6, UR18, URZ ;  /* 0x00000012060672a4 */ /* 0x000fe4000f8e02ff */
[----:B------:R-:W-:Y:S02]  /*2a90*/  IMAD.U32 R15, RZ, RZ, UR12 ;  /* 0x0000000cff0f7e24 */ /* 0x000fe4000f8e00ff */
[----:B------:R-:W-:Y:S01]  /*2aa0*/  IMAD.U32 R14, RZ, RZ, UR24 ;  /* 0x00000018ff0e7e24 */ /* 0x000fe2000f8e00ff */
[----:B------:R-:W-:Y:S01]  /*2ab0*/  LOP3.LUT R45, R7, 0x1f, RZ, 0xc0, !PT ;  /* 0x0000001f072d7812 */ /* 0x000fe200078ec0ff */
[----:B------:R-:W-:Y:S02]  /*2ac0*/  UIMAD.WIDE.U32 UR8, UR17, UR18, URZ ;  /* 0x00000012110872a5 */ /* 0x000fe4000f8e00ff */
[----:B------:R-:W-:Y:S01]  /*2ad0*/  IMAD.WIDE.U32 R14, R3, UR24, R14 ;  /* 0x00000018030e7c25 */ /* 0x000fe2000f8e000e */
[----:B------:R-:W-:-:S02]  /*2ae0*/  UIMAD UR7, UR17, UR19, UR6 ;  /* 0x00000013110772a4 */ /* 0x000fc4000f8e0206 */
[----:B------:R-:W-:Y:S02]  /*2af0*/  USHF.L.U32 UR6, UR8, 0x5, URZ ;  /* 0x0000000508067899 */ /* 0x000fe400080006ff */
[----:B------:R-:W-:Y:S01]  /*2b00*/  UIADD3 UR7, UPT, UPT, UR9, UR7, URZ ;  /* 0x0000000709077290 */ /* 0x000fe2000fffe0ff */
[----:B-1----:R-:W-:Y:S01]  /*2b10*/  IADD3 R11, P1, PT, R45, R14, RZ ;  /* 0x0000000e2d0b7210 */ /* 0x002fe20007f3e0ff */
[----:B------:R-:W0:Y:S04]  /*2b20*/  LDS R17, [R9] ;  /* 0x0000000009117984 */ /* 0x000e280000000800 */
[----:B------:R-:W1:Y:S04]  /*2b30*/  LDS R39, [R9+0x4] ;  /* 0x0000040009277984 */ /* 0x000e680000000800 */
[----:B------:R-:W2:Y:S01]  /*2b40*/  LDS R41, [R9+0x8] ;  /* 0x0000080009297984 */ /* 0x000ea20000000800 */
[----:B------:R-:W-:-:S03]  /*2b50*/  ULEA UR6, UP0, UR4, UR6, 0x7 ;  /* 0x0000000604067291 */ /* 0x000fc6000f8038ff */
[----:B------:R-:W3:Y:S01]  /*2b60*/  LDS R45, [R9+0xc] ;  /* 0x00000c00092d7984 */ /* 0x000ee20000000800 */
[----:B------:R-:W-:Y:S01]  /*2b70*/  USHF.L.U64.HI UR8, UR8, 0x5, UR7 ;  /* 0x0000000508087899 */ /* 0x000fe20008010207 */
[----:B------:R-:W-:Y:S01]  /*2b80*/  LOP3.LUT R6, R4, 0x1f, RZ, 0xc0, !PT ;  /* 0x0000001f04067812 */ /* 0x000fe200078ec0ff */
[----:B------:R-:W-:Y:S01]  /*2b90*/  IMAD.MOV.U32 R7, RZ, RZ, RZ ;  /* 0x000000ffff077224 */ /* 0x000fe200078e00ff */
[----:B------:R-:W-:Y:S01]  /*2ba0*/  UIADD3 UR6, UP1, UPT, UR6, UR10, URZ ;  /* 0x0000000a06067290 */ /* 0x000fe2000ff3e0ff */
[C---:B------:R-:W-:Y:S01]  /*2bb0*/  IMAD R16, R3.reuse, UR12, RZ ;  /* 0x0000000c03107c24 */ /* 0x040fe2000f8e02ff */
[----:B------:R-:W-:Y:S01]  /*2bc0*/  ULEA.HI.X UR4, UR4, UR8, UR5, 0x7, UP0 ;  /* 0x0000000804047291 */ /* 0x000fe200080f3c05 */
[----:B------:R-:W-:Y:S01]  /*2bd0*/  IMAD.WIDE.U32 R6, R3, UR24, R6 ;  /* 0x0000001803067c25 */ /* 0x000fe2000f8e0006 */
[----:B------:R-:W-:Y:S02]  /*2be0*/  IADD3 R10, P2, PT, R14, UR24, RZ ;  /* 0x000000180e0a7c10 */ /* 0x000fe4000ff5e0ff */
[----:B------:R-:W-:Y:S01]  /*2bf0*/  UIADD3.X UR4, UPT, UPT, UR4, UR11, URZ, UP1, !UPT ;  /* 0x0000000b04047290 */ /* 0x000fe20008ffe4ff */
[----:B------:R-:W-:Y:S01]  /*2c00*/  IMAD.IADD R7, R7, 0x1, R16 ;  /* 0x0000000107077824 */ /* 0x000fe200078e0210 */
[----:B------:R-:W-:Y:S01]  /*2c10*/  LEA R4, P0, R6, UR6, 0x2 ;  /* 0x0000000606047c11 */ /* 0x000fe2000f8010ff */
[----:B------:R-:W-:Y:S01]  /*2c20*/  IMAD.IADD R14, R16, 0x1, R15 ;  /* 0x00000001100e7824 */ /* 0x000fe200078e020f */
[----:B------:R-:W-:Y:S01]  /*2c30*/  IADD3 R15, P3, PT, R5, R10, RZ ;  /* 0x0000000a050f7210 */ /* 0x000fe20007f7e0ff */
[----:B------:R-:W-:Y:S01]  /*2c40*/  IMAD.U32 R32, R32, 0x10000, RZ ;  /* 0x0001000020207824 */ /* 0x000fe200078e00ff */
[----:B------:R-:W-:Y:S01]  /*2c50*/  LEA.HI.X R5, R6, UR4, R7, 0x2, P0 ;  /* 0x0000000406057c11 */ /* 0x000fe200080f1407 */
[----:B------:R-:W-:Y:S01]  /*2c60*/  IMAD.U32 R7, R35, 0x10000, RZ ;  /* 0x0001000023077824 */ /* 0x000fe200078e00ff */
[----:B------:R-:W-:Y:S01]  /*2c70*/  IADD3 R22, P4, P5, R22, UR24, R10 ;  /* 0x0000001816167c10 */ /* 0x000fe2000fd9e00a */
[----:B------:R-:W-:Y:S01]  /*2c80*/  IMAD.X R10, RZ, RZ, R14, P1 ;  /* 0x000000ffff0a7224 */ /* 0x000fe200008e060e */
[----:B------:R-:W-:-:S02]  /*2c90*/  LEA R6, P0, R11, UR6, 0x2 ;  /* 0x000000060b067c11 */ /* 0x000fc4000f8010ff */
[----:B------:R-:W-:Y:S02]  /*2ca0*/  LOP3.LUT R28, R28, 0xffff, RZ, 0xc0, !PT ;  /* 0x0000ffff1c1c7812 */ /* 0x000fe400078ec0ff */
[----:B------:R-:W-:Y:S02]  /*2cb0*/  LOP3.LUT R35, R32, 0xff0000, RZ, 0xc0, !PT ;  /* 0x00ff000020237812 */ /* 0x000fe400078ec0ff */
[----:B------:R-:W-:Y:S02]  /*2cc0*/  LOP3.LUT R37, R37, 0xffff, RZ, 0xc0, !PT ;  /* 0x0000ffff25257812 */ /* 0x000fe400078ec0ff */
[----:B------:R-:W-:Y:S02]  /*2cd0*/  LOP3.LUT R16, R7, 0xff0000, RZ, 0xc0, !PT ;  /* 0x00ff000007107812 */ /* 0x000fe400078ec0ff */
[----:B------:R-:W-:Y:S02]  /*2ce0*/  IADD3.X R14, PT, PT, R14, UR12, RZ, P2, !PT ;  /* 0x0000000c0e0e7c10 */ /* 0x000fe400097fe4ff */
[----:B------:R-:W-:Y:S01]  /*2cf0*/  LEA.HI.X R7, R11, UR4, R10, 0x2, P0 ;  /* 0x000000040b077c11 */ /* 0x000fe200080f140a */
[----:B------:R-:W-:Y:S01]  /*2d00*/  IMAD R11, R28, 0x1000000, R35 ;  /* 0x010000001c0b7824 */ /* 0x000fe200078e0223 */
[----:B------:R-:W-:Y:S01]  /*2d10*/  IADD3.X R35, PT, PT, RZ, UR12, R14, P4, P5 ;  /* 0x0000000cff237c10 */ /* 0x000fe2000a7ea40e */
[----:B------:R-:W-:-:S02]  /*2d20*/  IMAD R37, R37, 0x1000000, R16 ;  /* 0x0100000025257824 */ /* 0x000fc400078e0210 */
[----:B------:R-:W-:Y:S01]  /*2d30*/  IMAD.X R16, RZ, RZ, R14, P3 ;  /* 0x000000ffff107224 */ /* 0x000fe200018e060e */
[----:B------:R-:W-:Y:S01]  /*2d40*/  LEA R14, P0, R15, UR6, 0x2 ;  /* 0x000000060f0e7c11 */ /* 0x000fe2000f8010ff */
[----:B------:R-:W-:Y:S01]  /*2d50*/  IMAD.SHL.U32 R8, R8, 0x100, RZ ;  /* 0x0000010008087824 */ /* 0x000fe200078e00ff */
[C---:B------:R-:W-:Y:S01]  /*2d60*/  LEA R10, P1, R22.reuse, UR6, 0x2 ;  /* 0x00000006160a7c11 */ /* 0x040fe2000f8210ff */
[----:B------:R-:W-:Y:S01]  /*2d70*/  IMAD.SHL.U32 R20, R31, 0x100, RZ ;  /* 0x000001001f147824 */ /* 0x000fe200078e00ff */
[----:B------:R-:W-:Y:S01]  /*2d80*/  LEA.HI.X R15, R15, UR4, R16, 0x2, P0 ;  /* 0x000000040f0f7c11 */ /* 0x000fe200080f1410 */
[----:B0-----:R-:W-:Y:S01]  /*2d90*/  STG.E desc[UR22][R4.64], R17 ;  /* 0x0000001104007986 */ /* 0x001fe2000c101916 */
[----:B------:R-:W-:Y:S01]  /*2da0*/  LOP3.LUT R31, R11, 0xffff, R8, 0xf8, !PT ;  /* 0x0000ffff0b1f7812 */ /* 0x000fe200078ef808 */
[----:B------:R-:W0:Y:S01]  /*2db0*/  LDCU.64 UR6, c[0x0][0x3a8] ;  /* 0x00007500ff0677ac */ /* 0x000e220008000a00 */
[----:B------:R-:W-:Y:S01]  /*2dc0*/  LEA.HI.X R11, R22, UR4, R35, 0x2, P1 ;  /* 0x00000004160b7c11 */ /* 0x000fe200088f1423 */
[----:B-1----:R1:W-:Y:S04]  /*2dd0*/  STG.E desc[UR22][R6.64], R39 ;  /* 0x0000002706007986 */ /* 0x0023e8000c101916 */
[----:B--2---:R2:W-:Y:S04]  /*2de0*/  STG.E desc[UR22][R14.64], R41 ;  /* 0x000000290e007986 */ /* 0x0045e8000c101916 */
[----:B---3--:R3:W-:Y:S01]  /*2df0*/  STG.E desc[UR22][R10.64], R45 ;  /* 0x0000002d0a007986 */ /* 0x0087e2000c101916 */
[----:B------:R-:W-:Y:S01]  /*2e00*/  BAR.SYNC.DEFER_BLOCKING 0x0 ;  /* 0x0000000000007b1d */ /* 0x000fe20000010000 */
[----:B------:R-:W-:-:S02]  /*2e10*/  LOP3.LUT R20, R37, 0xffff, R20, 0xf8, !PT ;  /* 0x0000ffff25147812 */ /* 0x000fc400078ef814 */
[----:B------:R-:W-:Y:S02]  /*2e20*/  LOP3.LUT R26, R31, 0xff, R26, 0xf8, !PT ;  /* 0x000000ff1f1a7812 */ /* 0x000fe400078ef81a */
[----:B------:R-:W-:Y:S01]  /*2e30*/  LOP3.LUT R29, R20, 0xff, R29, 0xf8, !PT ;  /* 0x000000ff141d7812 */ /* 0x000fe200078ef81d */
[----:B------:R-:W-:Y:S04]  /*2e40*/  STS [R25], R43 ;  /* 0x0000002b19007388 */ /* 0x000fe80000000800 */
[----:B------:R-:W-:Y:S04]  /*2e50*/  STS [R34], R23 ;  /* 0x0000001722007388 */ /* 0x000fe80000000800 */
[----:B------:R-:W-:Y:S04]  /*2e60*/  STS [R33], R26 ;  /* 0x0000001a21007388 */ /* 0x000fe80000000800 */
[----:B------:R-:W-:Y:S01]  /*2e70*/  STS [R2], R29 ;  /* 0x0000001d02007388 */ /* 0x000fe20000000800 */
[----:B------:R-:W-:Y:S06]  /*2e80*/  BAR.SYNC.DEFER_BLOCKING 0x0 ;  /* 0x0000000000007b1d */ /* 0x000fec0000010000 */
[----:B------:R-:W4:Y:S04]  /*2e90*/  LDS R31, [R9] ;  /* 0x00000000091f7984 */ /* 0x000f280000000800 */
[----:B------:R-:W5:Y:S04]  /*2ea0*/  LDS R17, [R9+0x4] ;  /* 0x0000040009117984 */ /* 0x000f680000000800 */
[----:B------:R-:W0:Y:S04]  /*2eb0*/  LDS R35, [R9+0x8] ;  /* 0x0000080009237984 */ /* 0x000e280000000800 */
[----:B------:R-:W0:Y:S01]  /*2ec0*/  LDS R37, [R9+0xc] ;  /* 0x00000c0009257984 */ /* 0x000e220000000800 */
[----:B------:R-:W-:-:S02]  /*2ed0*/  UIMAD UR4, UR19, UR20, URZ ;  /* 0x00000014130472a4 */ /* 0x000fc4000f8e02ff */
[----:B-1----:R-:W-:Y:S02]  /*2ee0*/  IMAD.U32 R39, RZ, RZ, UR20 ;  /* 0x00000014ff277e24 */ /* 0x002fe4000f8e00ff */
[----:B------:R-:W-:Y:S02]  /*2ef0*/  UIMAD UR4, UR21, UR18, UR4 ;  /* 0x00000012150472a4 */ /* 0x000fe4000f8e0204 */
[----:B------:R-:W-:-:S04]  /*2f00*/  IMAD.WIDE.U32 R4, R39, UR18, R4 ;  /* 0x0000001227047c25 */ /* 0x000fc8000f8e0004 */
[----:B------:R-:W-:-:S04]  /*2f10*/  IMAD.WIDE.U32 R6, R39, UR18, R6 ;  /* 0x0000001227067c25 */ /* 0x000fc8000f8e0006 */
[----:B--2---:R-:W-:-:S04]  /*2f20*/  IMAD.WIDE.U32 R14, R39, UR18, R14 ;  /* 0x00000012270e7c25 */ /* 0x004fc8000f8e000e */
[----:B---3--:R-:W-:-:S04]  /*2f30*/  IMAD.WIDE.U32 R10, R39, UR18, R10 ;  /* 0x00000012270a7c25 */ /* 0x008fc8000f8e000a */
[----:B------:R-:W-:Y:S02]  /*2f40*/  VIADD R5, R5, UR4 ;  /* 0x0000000405057c36 */ /* 0x000fe40008000000 */
[----:B------:R-:W-:Y:S02]  /*2f50*/  VIADD R7, R7, UR4 ;  /* 0x0000000407077c36 */ /* 0x000fe40008000000 */
[----:B------:R-:W-:Y:S02]  /*2f60*/  VIADD R15, R15, UR4 ;  /* 0x000000040f0f7c36 */ /* 0x000fe40008000000 */
[----:B------:R-:W-:Y:S01]  /*2f70*/  VIADD R11, R11, UR4 ;  /* 0x000000040b0b7c36 */ /* 0x000fe20008000000 */
[----:B----4-:R1:W-:Y:S04]  /*2f80*/  STG.E desc[UR22][R4.64], R31 ;  /* 0x0000001f04007986 */ /* 0x0103e8000c101916 */
[----:B-----5:R1:W-:Y:S04]  /*2f90*/  STG.E desc[UR22][R6.64], R17 ;  /* 0x0000001106007986 */ /* 0x0203e8000c101916 */
[----:B0-----:R1:W-:Y:S04]  /*2fa0*/  STG.E desc[UR22][R14.64], R35 ;  /* 0x000000230e007986 */ /* 0x0013e8000c101916 */
        /* <DEDUP_REMOVED lines=8> */
[----:B-1----:R-:W-:Y:S05]  /*3030*/  BRA.U !UP0, `(.L_x_4843) ;  /* 0x0000000108947547 */ /* 0x002fea000b800000 */
        /* <DEDUP_REMOVED lines=31> */
.L_x_4851:
[----:B------:R-:W-:Y:S02]  /*3230*/  ISETP.NE.AND P0, PT, R0, RZ, PT ;  /* 0x000000ff0000720c */ /* 0x000fe40003f05270 */
[----:B-1----:R-:W-:-:S11]  /*3240*/  FMNMX R5, R4, R5, !PT ;  /* 0x0000000504057209 */ /* 0x002fd60007800000 */
[----:B------:R-:W-:Y:S05]  /*3250*/  @P0 BRA `(.L_x_4844) ;  /* 0x0000000000080947 */ /* 0x000fea0003800000 */
[----:B------:R-:W1:Y:S02]  /*3260*/  LDC.64 R2, c[0x0][0x3a8] ;  /* 0x0000ea00ff027b82 */ /* 0x000e640000000a00 */
[----:B-1----:R1:W-:Y:S02]  /*3270*/  REDG.E.MAX.S32.STRONG.GPU desc[UR22][R2.64], R5 ;  /* 0x000000050200798e */ /* 0x0023e4000d12e316 */
.L_x_4844:
[----:B------:R-:W-:Y:S05]  /*3280*/  BSYNC B0 ;  /* 0x0000000000007941 */ /* 0x000fea0003800000 */
.L_x_4843:
        /* <DEDUP_REMOVED lines=11> */
[----:B01----:R-:W-:Y:S05]  /*3340*/  CALL.REL.NOINC `($__internal_103_$__cuda_sm20_rcp_rn_f32_slowpath) ;  /* 0x0000000400987944 */ /* 0x003fea0003c00000 */
[----:B------:R-:W-:Y:S05]  /*3350*/  BRA `(.L_x_4847) ;  /* 0x0000000000147947 */ /* 0x000fea0003800000 */
.L_x_4846:
[----:B-1----:R-:W1:Y:S01]  /*3360*/  MUFU.RCP R5, UR16 ;  /* 0x0000001000057d08 */ /* 0x002e620008001000 */
[----:B------:R-:W-:-:S04]  /*3370*/  IMAD.U32 R0, RZ, RZ, UR16 ;  /* 0x00000010ff007e24 */ /* 0x000fc8000f8e00ff */
[----:B-1----:R-:W-:-:S04]  /*3380*/  FFMA R0, R5, R0, -1 ;  /* 0xbf80000005007423 */ /* 0x002fc80000000000 */
[----:B------:R-:W-:-:S04]  /*3390*/  FADD.FTZ R0, -R0, -RZ ;  /* 0x800000ff00007221 */ /* 0x000fc80000010100 */
[----:B------:R-:W-:-:S07]  /*33a0*/  FFMA R5, R5, R0, R5 ;  /* 0x0000000005057223 */ /* 0x000fce0000000005 */
.L_x_4847:
[----:B------:R-:W1:Y:S02]  /*33b0*/  LDC.64 R2, c[0x0][0x3b0] ;  /* 0x0000ec00ff027b82 */ /* 0x000e640000000a00 */
[----:B-1----:R-:W-:Y:S01]  /*33c0*/  STG.E desc[UR22][R2.64], R5 ;  /* 0x0000000502007986 */ /* 0x002fe2000c101916 */
[----:B------:R-:W-:Y:S05]  /*33d0*/  EXIT ;  /* 0x000000000000794d */ /* 0x000fea0003800000 */
.L_x_4845:
[----:B------:R-:W-:Y:S02]  /*33e0*/  IMAD.MOV.U32 R7, RZ, RZ, 0x4 ;  /* 0x00000004ff077424 */ /* 0x000fe400078e00ff */
[----:B------:R-:W-:Y:S02]  /*33f0*/  IMAD.MOV.U32 R9, RZ, RZ, 0x1f ;  /* 0x0000001fff097424 */ /* 0x000fe400078e00ff */
[----:B------:R-:W-:-:S07]  /*3400*/  IMAD.MOV.U32 R6, RZ, RZ, -0x1 ;  /* 0xffffffffff067424 */ /* 0x000fce00078e00ff */
[----:B01----:R-:W-:Y:S05]  /*3410*/  WARPSYNC.COLLECTIVE R6, `(.L_x_4848) ;  /* 0x0000000006087348 */ /* 0x003fea0003c00000 */
[----:B-1----:R1:W2:Y:S02]  /*3420*/  SHFL.DOWN P0, R5, R2, R7, R9 ;  /* 0x0800000702057389 */ /* 0x0022a40000000009 */
[----:B012---:R-:W-:Y:S05]  /*3430*/  ENDCOLLECTIVE ;  /* 0x000000000000791b */ /* 0x007fea0003800000 */
.L_x_4848:
[----:B------:R-:W-:Y:S02]  /*3440*/  IMAD.MOV.U32 R7, RZ, RZ, 0x2 ;  /* 0x00000002ff077424 */ /* 0x000fe400078e00ff */
[----:B------:R-:W-:-:S05]  /*3450*/  IMAD.MOV.U32 R3, RZ, RZ, R5 ;  /* 0x000000ffff037224 */ /* 0x000fca00078e0005 */
[----:B------:R-:W-:-:S05]  /*3460*/  FMNMX R3, R3, R2, !PT ;  /* 0x0000000203037209 */ /* 0x000fca0007800000 */
[----:B------:R-:W-:-:S07]  /*3470*/  IMAD.MOV.U32 R2, RZ, RZ, R3 ;  /* 0x000000ffff027224 */ /* 0x000fce00078e0003 */
[----:B------:R-:W-:Y:S05]  /*3480*/  WARPSYNC.COLLECTIVE R6, `(.L_x_4849) ;  /* 0x0000000006087348 */ /* 0x000fea0003c00000 */
[----:B------:R0:W1:Y:S02]  /*3490*/  SHFL.DOWN P0, R5, R2, R7, R9 ;  /* 0x0800000702057389 */ /* 0x0000640000000009 */
[----:B01----:R-:W-:Y:S05]  /*34a0*/  ENDCOLLECTIVE ;  /* 0x000000000000791b */ /* 0x003fea0003800000 */
.L_x_4849:
[----:B------:R-:W-:Y:S02]  /*34b0*/  IMAD.MOV.U32 R7, RZ, RZ, 0x1 ;  /* 0x00000001ff077424 */ /* 0x000fe400078e00ff */
[----:B------:R-:W-:-:S05]  /*34c0*/  IMAD.MOV.U32 R4, RZ, RZ, R5 ;  /* 0x000000ffff047224 */ /* 0x000fca00078e0005 */
[----:B------:R-:W-:-:S05]  /*34d0*/  FMNMX R4, R3, R4, !PT ;  /* 0x0000000403047209 */ /* 0x000fca0007800000 */
[----:B------:R-:W-:-:S07]  /*34e0*/  IMAD.MOV.U32 R2, RZ, RZ, R4 ;  /* 0x000000ffff027224 */ /* 0x000fce00078e0004 */
[----:B------:R-:W-:Y:S05]  /*34f0*/  WARPSYNC.COLLECTIVE R6, `(.L_x_4850) ;  /* 0x0000000006087348 */ /* 0x000fea0003c00000 */
[----:B------:R0:W1:Y:S02]  /*3500*/  SHFL.DOWN P0, R5, R2, R7, R9 ;  /* 0x0800000702057389 */ /* 0x0000640000000009 */
[----:B01----:R-:W-:Y:S05]  /*3510*/  ENDCOLLECTIVE ;  /* 0x000000000000791b */ /* 0x003fea0003800000 */
.L_x_4850:
[----:B------:R-:W-:Y:S05]  /*3520*/  BRA `(.L_x_4851) ;  /* 0xfffffffc00407947 */ /* 0x000fea000383ffff */
        .weak           $__internal_102_$__cuda_sm20_div_u64
        .type           $__internal_102_$__cuda_sm20_div_u64,@function
        .size           $__internal_102_$__cuda_sm20_div_u64,($__internal_103_$__cuda_sm20_rcp_rn_f32_slowpath - $__internal_102_$__cuda_sm20_div_u64)
$__internal_102_$__cuda_sm20_div_u64:
        /* <DEDUP_REMOVED lines=71> */
[----:B------:R-:W-:Y:S11]  /*39a0*/  RET.REL.NODEC R2 `(_ZN18transformer_engine6detail32dgated_act_cast_transpose_kernelILi1ELi4Eff13__nv_fp8_e4m3NS_5EmptyEXadL_ZNS_6dsreluIffEET_T0_RKS3_EEXadL_ZNS_5sreluIffEES5_S6_S8_EEEEvPKT2_SC_PT3_SE_PKT1_PSF_SI_mmm) ;  /* 0xffffffc402947950 */ /* 0x000ff60003c3ffff */
        .weak           $__internal_103_$__cuda_sm20_rcp_rn_f32_slowpath
        .type           $__internal_103_$__cuda_sm20_rcp_rn_f32_slowpath,@function
        .size           $__internal_103_$__cuda_sm20_rcp_rn_f32_slowpath,(.L_x_29404 - $__internal_103_$__cuda_sm20_rcp_rn_f32_slowpath)
$__internal_103_$__cuda_sm20_rcp_rn_f32_slowpath:
        /* <DEDUP_REMOVED lines=15> */
.L_x_4852:
        /* <DEDUP_REMOVED lines=33> */
.L_x_4854:
[----:B------:R0:W1:Y:S02]  /*3cb0*/  MUFU.RCP R2, R0 ;  /* 0x0000000000027308 */ /* 0x0000640000001000 */
.L_x_4853:
[----:B-1-3--:R-:W-:Y:S02]  /*3cc0*/  IMAD.MOV.U32 R5, RZ, RZ, R2 ;  /* 0x000000ffff057224 */ /* 0x00afe400078e0002 */
[----:B------:R-:W-:Y:S02]  /*3cd0*/  IMAD.MOV.U32 R2, RZ, RZ, R7 ;  /* 0x000000ffff027224 */ /* 0x000fe400078e0007 */
[----:B------:R-:W-:-:S04]  /*3ce0*/  IMAD.MOV.U32 R3, RZ, RZ, 0x0 ;  /* 0x00000000ff037424 */ /* 0x000fc800078e00ff */
[----:B0-2---:R-:W-:Y:S05]  /*3cf0*/  RET.REL.NODEC R2 `(_ZN18transformer_engine6detail32dgated_act_cast_transpose_kernelILi1ELi4Eff13__nv_fp8_e4m3NS_5EmptyEXadL_ZNS_6dsreluIffEET_T0_RKS3_EEXadL_ZNS_5sreluIffEES5_S6_S8_EEEEvPKT2_SC_PT3_SE_PKT1_PSF_SI_mmm) ;  /* 0xffffffc002c07950 */ /* 0x005fea0003c3ffff */
.L_x_4855:
        /* <DEDUP_REMOVED lines=16> */
.L_x_29404:


//--------------------- .text._ZN18transformer_engine6detail43dgated_act_cast_transpose_kernel_notalignedILi1ELi4Eff13__nv_fp8_e5m2NS_5EmptyEXadL_ZNS_6dsreluIffEET_T0_RKS3_EEXadL_ZNS_5sreluIffEES5_S6_S8_EEEEvPKT2_SC_PT3_SE_PKT1_PSF_SI_mmm --------------------------
	.section	.text._ZN18transformer_engine6detail43dgated_act_cast_transpose_kernel_notalignedILi1ELi4Eff13__nv_fp8_e5m2NS_5EmptyEXadL_ZNS_6dsreluIffEET_T0_RKS3_EEXadL_ZNS_5sreluIffEES5_S6_S8_EEEEvPKT2_SC_PT3_SE_PKT1_PSF_SI_mmm,"ax",@progbits
	.align	128
        .global         _ZN18transformer_engine6detail43dgated_act_cast_transpose_kernel_notalignedILi1ELi4Eff13__nv_fp8_e5m2NS_5EmptyEXadL_ZNS_6dsreluIffEET_T0_RKS3_EEXadL_ZNS_5sreluIffEES5_S6_S8_EEEEvPKT2_SC_PT3_SE_PKT1_PSF_SI_mmm
        .type           _ZN18transformer_engine6detail43dgated_act_cast_transpose_kernel_notalignedILi1ELi4Eff13__nv_fp8_e5m2NS_5EmptyEXadL_ZNS_6dsreluIffEET_T0_RKS3_EEXadL_ZNS_5sreluIffEES5_S6_S8_EEEEvPKT2_SC_PT3_SE_PKT1_PSF_SI_mmm,@function
        .size           _ZN18transformer_engine6detail43dgated_act_cast_transpose_kernel_notalignedILi1ELi4Eff13__nv_fp8_e5m2NS_5EmptyEXadL_ZNS_6dsreluIffEET_T0_RKS3_EEXadL_ZNS_5sreluIffEES5_S6_S8_EEEEvPKT2_SC_PT3_SE_PKT1_PSF_SI_mmm,(.L_x_29406 - _ZN18transformer_engine6detail43dgated_act_cast_transpose_kernel_notalignedILi1ELi4Eff13__nv_fp8_e5m2NS_5EmptyEXadL_ZNS_6dsreluIffEET_T0_RKS3_EEXadL_ZNS_5sreluIffEES5_S6_S8_EEEEvPKT2_SC_PT3_SE_PKT1_PSF_SI_mmm)
        .other          _ZN18transformer_engine6detail43dgated_act_cast_transpose_kernel_notalignedILi1ELi4Eff13__nv_fp8_e5m2NS_5EmptyEXadL_ZNS_6dsreluIffEET_T0_RKS3_EEXadL_ZNS_5sreluIffEES5_S6_S8_EEEEvPKT2_SC_PT3_SE_PKT1_PSF_SI_mmm,@"STO_CUDA_ENTRY STV_DEFAULT"
_ZN18transformer_engine6detail43dgated_act_cast_transpose_kernel_notalignedILi1ELi4Eff13__nv_fp8_e5m2NS_5EmptyEXadL_ZNS_6dsreluIffEET_T0_RKS3_EEXadL_ZNS_5sreluIffEES5_S6_S8_EEEEvPKT2_SC_PT3_SE_PKT1_PSF_SI_mmm:
.text._ZN18transformer_engine6detail43dgated_act_cast_transpose_kernel_notalignedILi1ELi4Eff13__nv_fp8_e5m2NS_5EmptyEXadL_ZNS_6dsreluIffEET_T0_RKS3_EEXadL_ZNS_5sreluIffEES5_S6_S8_EEEEvPKT2_SC_PT3_SE_PKT1_PSF_SI_mmm:
        /* <DEDUP_REMOVED lines=43> */
.L_x_4856:
[----:B------:R-:W-:-:S07]  /*02b0*/  MOV R4, 0x2d0 ;  /* 0x000002d000047802 */ /* 0x000fce0000000f00 */
[----:B------:R-:W-:Y:S05]  /*02c0*/  CALL.REL.NOINC `($__internal_104_$__cuda_sm20_div_u64) ;  /* 0x0000005000107944 */ /* 0x000fea0003c00000 */
        /* <DEDUP_REMOVED lines=11> */
.L_x_4857:
        /* <DEDUP_REMOVED lines=104> */
.L_x_4859:
[----:B0-----:R-:W-:Y:S05]  /*0a00*/  BSYNC.RECONVERGENT B0 ;  /* 0x0000000000007941 */ /* 0x001fea0003800200 */
.L_x_4858:
        /* <DEDUP_REMOVED lines=95> */
.L_x_4861:
[----:B------:R-:W-:Y:S05]  /*1000*/  BSYNC.RECONVERGENT B0 ;  /* 0x0000000000007941 */ /* 0x000fea0003800200 */
.L_x_4860:
        /* <DEDUP_REMOVED lines=24> */
.L_x_4863:
[----:B------:R-:W-:Y:S05]  /*1190*/  BSYNC.RECONVERGENT B0 ;  /* 0x0000000000007941 */ /* 0x000fea0003800200 */
.L_x_4862:
        /* <DEDUP_REMOVED lines=24> */
.L_x_4865:
[----:B------:R-:W-:Y:S05]  /*1320*/  BSYNC.RECONVERGENT B0 ;  /* 0x0000000000007941 */ /* 0x000fea0003800200 */
.L_x_4864:
        /* <DEDUP_REMOVED lines=25> */
[----:B------:R-:W-:Y:S02]  /*14c0*/  F2FP.SATFINITE.E5M2.F32.PACK_AB_MERGE_C R33, RZ, R33, RZ ;  /* 0x00000021ff21723e */ /* 0x000fe400048060ff */
[----:B------:R-:W-:Y:S01]  /*14d0*/  @!P0 IADD3.X R45, PT, PT, R27, UR21, R43, P1, P2 ;  /* 0x000000151b2d8c10 */ /* 0x000fe20008fe442b */
[----:B------:R-:W-:Y:S01]  /*14e0*/  FMUL R36, R23, R36 ;  /* 0x0000002417247220 */ /* 0x000fe20000400000 */
[----:B------:R-:W-:Y:S01]  /*14f0*/  IMAD.U32 R23, RZ, RZ, UR8 ;  /* 0x00000008ff177e24 */ /* 0x000fe2000f8e00ff */
[----:B------:R0:W-:Y:S01]  /*1500*/  @!P0 STG.E.U8 desc[UR18][R20.64], R33 ;  /* 0x0000002114008986 */ /* 0x0001e2000c101112 */
[----:B------:R-:W-:Y:S02]  /*1510*/  IMAD.U32 R27, RZ, RZ, UR28 ;  /* 0x0000001cff1b7e24 */ /* 0x000fe4000f8e00ff */
[----:B------:R-:W-:Y:S01]  /*1520*/  FMUL R37, R36, UR5 ;  /* 0x0000000524257c20 */ /* 0x000fe20008400000 */
[----:B------:R-:W-:-:S02]  /*1530*/  F2FP.SATFINITE.E5M2.F32.PACK_AB_MERGE_C R35, RZ, R35, RZ ;  /* 0x00000023ff23723e */ /* 0x000fc400048060ff */
[--C-:B------:R-:W-:Y:S02]  /*1540*/  @!P0 IADD3 R22, P1, P2, R23, UR23, R26.reuse ;  /* 0x0000001717168c10 */ /* 0x100fe4000fa3e01a */
[----:B------:R-:W-:Y:S01]  /*1550*/  F2FP.SATFINITE.E5M2.F32.PACK_AB_MERGE_C R37, RZ, R37, RZ ;  /* 0x00000025ff25723e */ /* 0x000fe200048060ff */
        /* <DEDUP_REMOVED lines=25> */
[----:B------:R-:W-:Y:S02]  /*16f0*/  F2FP.SATFINITE.E5M2.F32.PACK_AB_MERGE_C R41, RZ, R41, RZ ;  /* 0x00000029ff29723e */ /* 0x000fe400048060ff */
[----:B------:R-:W-:Y:S02]  /*1700*/  F2FP.SATFINITE.E5M2.F32.PACK_AB_MERGE_C R39, RZ, R22, RZ ;  /* 0x00000016ff27723e */ /* 0x000fe400048060ff */
        /* <DEDUP_REMOVED lines=25> */
[----:B------:R-:W-:Y:S01]  /*18a0*/  F2FP.SATFINITE.E5M2.F32.PACK_AB_MERGE_C R45, RZ, R45, RZ ;  /* 0x0000002dff2d723e */ /* 0x000fe200048060ff */
[----:B------:R-:W-:Y:S02]  /*18b0*/  IMAD.U32 R11, RZ, RZ, UR24 ;  /* 0x00000018ff0b7e24 */ /* 0x000fe4000f8e00ff */
[----:B------:R-:W-:Y:S02]  /*18c0*/  FMUL R10, R13, UR5 ;  /* 0x000000050d0a7c20 */ /* 0x000fe40008400000 */
[----:B------:R0:W-:Y:S03]  /*18d0*/  @!P0 STG.E.U8 desc[UR18][R22.64], R45 ;  /* 0x0000002d16008986 */ /* 0x0001e6000c101112 */
[----:B------:R-:W-:Y:S01]  /*18e0*/  F2FP.SATFINITE.E5M2.F32.PACK_AB_MERGE_C R7, RZ, R10, RZ ;  /* 0x0000000aff07723e */ /* 0x000fe200048060ff */
        /* <DEDUP_REMOVED lines=14> */
[----:B------:R-:W-:Y:S02]  /*19d0*/  F2FP.SATFINITE.E5M2.F32.PACK_AB_MERGE_C R25, RZ, R4, RZ ;  /* 0x00000004ff19723e */ /* 0x000fe400048060ff */
        /* <DEDUP_REMOVED lines=79> */
.L_x_4867:
[----:B------:R-:W-:Y:S05]  /*1ed0*/  BSYNC.RECONVERGENT B0 ;  /* 0x0000000000007941 */ /* 0x000fea0003800200 */
.L_x_4866:
        /* <DEDUP_REMOVED lines=28> */
.L_x_4869:
[----:B------:R-:W-:Y:S05]  /*20a0*/  BSYNC.RECONVERGENT B0 ;  /* 0x0000000000007941 */ /* 0x000fea0003800200 */
.L_x_4868:
        /* <DEDUP_REMOVED lines=26> */
.L_x_4871:
[----:B------:R-:W-:Y:S05]  /*2250*/  BSYNC.RECONVERGENT B0 ;  /* 0x0000000000007941 */ /* 0x000fea0003800200 */
.L_x_4870:
        /* <DEDUP_REMOVED lines=9> */
[----:B------:R-:W-:Y:S01]  /*22f0*/  F2FP.SATFINITE.E5M2.F32.PACK_AB_MERGE_C R11, RZ, R20, RZ ;  /* 0x00000014ff0b723e */ /* 0x000fe200048060ff */
        /* <DEDUP_REMOVED lines=12> */
[----:B------:R-:W-:-:S03]  /*23c0*/  F2FP.SATFINITE.E5M2.F32.PACK_AB_MERGE_C R17, RZ, R17, RZ ;  /* 0x00000011ff11723e */ /* 0x000fc600048060ff */
        /* <DEDUP_REMOVED lines=14> */
[----:B------:R-:W-:Y:S01]  /*24b0*/  F2FP.SATFINITE.E5M2.F32.PACK_AB_MERGE_C R21, RZ, R21, RZ ;  /* 0x00000015ff15723e */ /* 0x000fe200048060ff */
[----:B------:R-:W-:Y:S01]  /*24c0*/  FMUL R31, R2, R31 ;  /* 0x0000001f021f7220 */ /* 0x000fe20000400000 */
[----:B------:R-:W-:Y:S02]  /*24d0*/  IMAD.U32 R2, RZ, RZ, UR29 ;  /* 0x0000001dff027e24 */ /* 0x000fe4000f8e00ff */
[----:B0-----:R-:W-:Y:S01]  /*24e0*/  FSEL R45, R14, RZ, P1 ;  /* 0x000000ff0e2d7208 */ /* 0x001fe20000800000 */
[----:B------:R0:W-:Y:S01]  /*24f0*/  @!P0 STG.E.U8 desc[UR18][R42.64], R21 ;  /* 0x000000152a008986 */ /* 0x0001e2000c101112 */
[----:B------:R-:W-:-:S03]  /*2500*/  FMUL R38, R31, UR5 ;  /* 0x000000051f267c20 */ /* 0x000fc60008400000 */
[----:B------:R-:W-:Y:S01]  /*2510*/  FMUL R12, R45, R12 ;  /* 0x0000000c2d0c7220 */ /* 0x000fe20000400000 */
[----:B------:R-:W-:Y:S01]  /*2520*/  IMAD.U32 R45, RZ, RZ, UR28 ;  /* 0x0000001cff2d7e24 */ /* 0x000fe2000f8e00ff */
[----:B------:R-:W-:Y:S02]  /*2530*/  F2FP.SATFINITE.E5M2.F32.PACK_AB_MERGE_C R38, RZ, R38, RZ ;  /* 0x00000026ff26723e */ /* 0x000fe400048060ff */
[----:B------:R-:W-:Y:S01]  /*2540*/  FMUL R14, R12, UR5 ;  /* 0x000000050c0e7c20 */ /* 0x000fe20008400000 */
[----:B------:R-:W-:-:S04]  /*2550*/  @!P0 IMAD.WIDE.U32 R44, R45, 0x6, R24 ;  /* 0x000000062d2c8825 */ /* 0x000fc800078e0018 */
[----:B0-----:R-:W-:Y:S01]  /*2560*/  IMAD.U32 R43, RZ, RZ, UR29 ;  /* 0x0000001dff2b7e24 */ /* 0x001fe2000f8e00ff */
[----:B------:R-:W-:Y:S02]  /*2570*/  @!P0 IADD3 R44, P1, PT, R44, UR8, RZ ;  /* 0x000000082c2c8c10 */ /* 0x000fe4000ff3e0ff */
[----:B------:R-:W-:Y:S01]  /*2580*/  F2FP.SATFINITE.E5M2.F32.PACK_AB_MERGE_C R14, RZ, R14, RZ ;  /* 0x0000000eff0e723e */ /* 0x000fe200048060ff */
        /* <DEDUP_REMOVED lines=15> */
[----:B------:R-:W-:Y:S02]  /*2680*/  F2FP.SATFINITE.E5M2.F32.PACK_AB_MERGE_C R16, RZ, R16, RZ ;  /* 0x00000010ff10723e */ /* 0x000fe400048060ff */
        /* <DEDUP_REMOVED lines=14> */
[----:B------:R-:W-:-:S04]  /*2770*/  F2FP.SATFINITE.E5M2.F32.PACK_AB_MERGE_C R29, RZ, R29, RZ ;  /* 0x0000001dff1d723e */ /* 0x000fc800048060ff */
        /* <DEDUP_REMOVED lines=12> */
[----:B------:R-:W-:Y:S01]  /*2840*/  F2FP.SATFINITE.E5M2.F32.PACK_AB_MERGE_C R25, RZ, R25, RZ ;  /* 0x00000019ff19723e */ /* 0x000fe200048060ff */
        /* <DEDUP_REMOVED lines=75> */
.L_x_4873:
[----:B------:R-:W-:Y:S05]  /*2d00*/  BSYNC.RECONVERGENT B0 ;  /* 0x0000000000007941 */ /* 0x000fea0003800200 */
.L_x_4872:
        /* <DEDUP_REMOVED lines=28> */
.L_x_4875:
[----:B------:R-:W-:Y:S05]  /*2ed0*/  BSYNC.RECONVERGENT B0 ;  /* 0x0000000000007941 */ /* 0x000fea0003800200 */
.L_x_4874:
        /* <DEDUP_REMOVED lines=25> */
.L_x_4877:
[----:B------:R-:W-:Y:S05]  /*3070*/  BSYNC.RECONVERGENT B0 ;  /* 0x0000000000007941 */ /* 0x000fea0003800200 */
.L_x_4876:
        /* <DEDUP_REMOVED lines=21> */
[----:B------:R-:W-:-:S03]  /*31d0*/  F2FP.SATFINITE.E5M2.F32.PACK_AB_MERGE_C R40, RZ, R40, RZ ;  /* 0x00000028ff28723e */ /* 0x000fc600048060ff */
        /* <DEDUP_REMOVED lines=10> */
[----:B------:R-:W-:Y:S02]  /*3280*/  F2FP.SATFINITE.E5M2.F32.PACK_AB_MERGE_C R9, RZ, R9, RZ ;  /* 0x00000009ff09723e */ /* 0x000fe400048060ff */
        /* <DEDUP_REMOVED lines=12> */
[----:B------:R-:W-:-:S02]  /*3350*/  F2FP.SATFINITE.E5M2.F32.PACK_AB_MERGE_C R15, RZ, R15, RZ ;  /* 0x0000000fff0f723e */ /* 0x000fc400048060ff */
        /* <DEDUP_REMOVED lines=10> */
[----:B------:R-:W-:-:S03]  /*3400*/  F2FP.SATFINITE.E5M2.F32.PACK_AB_MERGE_C R35, RZ, R35, RZ ;  /* 0x00000023ff23723e */ /* 0x000fc600048060ff */
[----:B------:R-:W-:Y:S01]  /*3410*/  F2FP.SATFINITE.E5M2.F32.PACK_AB_MERGE_C R34, RZ, R34, RZ ;  /* 0x00000022ff22723e */ /* 0x000fe200048060ff */
        /* <DEDUP_REMOVED lines=21> */
[----:B------:R-:W-:-:S04]  /*3570*/  F2FP.SATFINITE.E5M2.F32.PACK_AB_MERGE_C R7, RZ, R7, RZ ;  /* 0x00000007ff07723e */ /* 0x000fc800048060ff */
        /* <DEDUP_REMOVED lines=9> */
[----:B------:R-:W-:Y:S01]  /*3610*/  F2FP.SATFINITE.E5M2.F32.PACK_AB_MERGE_C R13, RZ, R13, RZ ;  /* 0x0000000dff0d723e */ /* 0x000fe200048060ff */
        /* <DEDUP_REMOVED lines=75> */
[----:B------:R-:W-:Y:S01]  /*3ad0*/  F2FP.SATFINITE.E5M2.F32.PACK_AB_MERGE_C R4, RZ, R4, RZ ;  /* 0x00000004ff04723e */ /* 0x000fe200048060ff */
[----:B------:R-:W-:Y:S01]  /*3ae0*/  IMAD R27, R34, 0x1000000, R27 ;  /* 0x01000000221b7824 */ /* 0x000fe200078e021b */
[----:B------:R-:W-:Y:S01]  /*3af0*/  FMNMX R36, |R36|, R29, !PT ;  /* 0x0000001d24247209 */ /* 0x000fe20007800200 */
[----:B------:R-:W-:Y:S01]  /*3b00*/  IMAD.SHL.U32 R34, R30, 0x4, RZ ;  /* 0x000000041e227824 */ /* 0x000fe200078e00ff */
[----:B------:R-:W-:Y:S01]  /*3b10*/  F2FP.SATFINITE.E5M2.F32.PACK_AB_MERGE_C R9, RZ, R26, RZ ;  /* 0x0000001aff09723e */ /* 0x000fe200048060ff */
        /* <DEDUP_REMOVED lines=12> */
[----:B------:R-:W-:Y:S01]  /*3be0*/  F2FP.SATFINITE.E5M2.F32.PACK_AB_MERGE_C R27, RZ, R27, RZ ;  /* 0x0000001bff1b723e */ /* 0x000fe200048060ff */
        /* <DEDUP_REMOVED lines=18> */
[----:B------:R-:W-:Y:S01]  /*3d10*/  F2FP.SATFINITE.E5M2.F32.PACK_AB_MERGE_C R37, RZ, R37, RZ ;  /* 0x00000025ff25723e */ /* 0x000fe200048060ff */
[C---:B------:R-:W-:Y:S01]  /*3d20*/  IMAD.IADD R36, R22.reuse, 0x1, R47 ;  /* 0x0000000116247824 */ /* 0x040fe200078e022f */
[----:B------:R-:W-:Y:S01]  /*3d30*/  STS [R26], R33 ;  /* 0x000000211a007388 */ /* 0x000fe20000000800 */
[----:B------:R-:W-:Y:S01]  /*3d40*/  IMAD.IADD R34, R22, 0x1, R39 ;  /* 0x0000000116227824 */ /* 0x000fe200078e0227 */
[----:B------:R-:W-:Y:S01]  /*3d50*/  FMNMX R39, R23, |R10|, !PT ;  /* 0x4000000a17277209 */ /* 0x000fe20007800000 */
[----:B------:R-:W-:Y:S01]  /*3d60*/  IMAD.U32 R49, RZ, RZ, UR9 ;  /* 0x00000009ff317e24 */ /* 0x000fe2000f8e00ff */
[----:B------:R0:W-:Y:S01]  /*3d70*/  @!P0 STG.E.U8 desc[UR18][R2.64], R37 ;  /* 0x0000002502008986 */ /* 0x0001e2000c101112 */
[----:B------:R-:W-:-:S02]  /*3d80*/  @!P1 IADD3 R22, P0, PT, R24, UR8, RZ ;  /* 0x0000000818169c10 */ /* 0x000fc4000ff1e0ff */
[----:B------:R-:W-:Y:S01]  /*3d90*/  F2FP.SATFINITE.E5M2.F32.PACK_AB_MERGE_C R47, RZ, R40, RZ ;  /* 0x00000028ff2f723e */ /* 0x000fe200048060ff */
        /* <DEDUP_REMOVED lines=39> */
[----:B------:R-:W-:-:S02]  /*4010*/  F2FP.SATFINITE.E5M2.F32.PACK_AB_MERGE_C R25, RZ, R10, RZ ;  /* 0x0000000aff19723e */ /* 0x000fc400048060ff */
[----:B------:R-:W-:Y:S02]  /*4020*/  F2FP.SATFINITE.E5M2.F32.PACK_AB_MERGE_C R27, RZ, R11, RZ ;  /* 0x0000000bff1b723e */ /* 0x000fe400048060ff */
[----:B--2---:R-:W-:Y:S01]  /*4030*/  F2FP.SATFINITE.E5M2.F32.PACK_AB_MERGE_C R19, RZ, R4, RZ ;  /* 0x00000004ff13723e */ /* 0x004fe200048060ff */
[----:B------:R-:W-:Y:S01]  /*4040*/  IMAD.U32 R11, R25, 0x10000, RZ ;  /* 0x00010000190b7824 */ /* 0x000fe200078e00ff */
[----:B------:R-:W-:Y:S02]  /*4050*/  LOP3.LUT R10, R27, 0xffff, RZ, 0xc0, !PT ;  /* 0x0000ffff1b0a7812 */ /* 0x000fe400078ec0ff */
[----:B------:R-:W-:Y:S01]  /*4060*/  LOP3.LUT R4, R13, 0xff0000, RZ, 0xc0, !PT ;  /* 0x00ff00000d047812 */ /* 0x000fe200078ec0ff */
[----:B------:R-:W-:Y:S01]  /*4070*/  IMAD R13, R32, UR17, RZ ;  /* 0x00000011200d7c24 */ /* 0x000fe2000f8e02ff */
[----:B------:R-:W-:Y:S02]  /*4080*/  LOP3.LUT R11, R11, 0xff0000, RZ, 0xc0, !PT ;  /* 0x00ff00000b0b7812 */ /* 0x000fe400078ec0ff */
[----:B------:R-:W-:Y:S01]  /*4090*/  F2FP.SATFINITE.E5M2.F32.PACK_AB_MERGE_C R9, RZ, R12, RZ ;  /* 0x0000000cff09723e */ /* 0x000fe200048060ff */
        /* <DEDUP_REMOVED lines=37> */
.L_x_4882:
        /* <DEDUP_REMOVED lines=48> */
.L_x_4881:
[----:B------:R-:W-:Y:S05]  /*45f0*/  BSYNC.RECONVERGENT B1 ;  /* 0x0000000000017941 */ /* 0x000fea0003800200 */
.L_x_4880:
[----:B------:R-:W-:Y:S05]  /*4600*/  @!P0 BRA `(.L_x_4879) ;  /* 0x00000000004c8947 */ /* 0x000fea0003800000 */
[----:B0-----:R-:W-:Y:S02]  /*4610*/  IMAD R3, R29, 0x84, R6 ;  /* 0x000000841d037824 */ /* 0x001fe400078e0206 */
[----:B------:R-:W-:Y:S02]  /*4620*/  IMAD.MOV R7, RZ, RZ, -R7 ;  /* 0x000000ffff077224 */ /* 0x000fe400078e0a07 */
[----:B------:R-:W-:-:S04]  /*4630*/  IMAD R18, R18, 0x4, R3 ;  /* 0x0000000412127824 */ /* 0x000fc800078e0203 */
[----:B------:R-:W-:-:S07]  /*4640*/  IMAD.IADD R18, R15, 0x1, R18 ;  /* 0x000000010f127824 */ /* 0x000fce00078e0212 */
.L_x_4883:
        /* <DEDUP_REMOVED lines=15> */
.L_x_4879:
[----:B------:R-:W-:Y:S05]  /*4740*/  BSYNC.RECONVERGENT B0 ;  /* 0x0000000000007941 */ /* 0x000fea0003800200 */
.L_x_4878:
        /* <DEDUP_REMOVED lines=29> */
.L_x_4888:
        /* <DEDUP_REMOVED lines=48> */
.L_x_4887:
[----:B------:R-:W-:Y:S05]  /*4c20*/  BSYNC.RECONVERGENT B1 ;  /* 0x0000000000017941 */ /* 0x000fea0003800200 */
.L_x_4886:
[----:B------:R-:W-:Y:S05]  /*4c30*/  @!P0 BRA `(.L_x_4885) ;  /* 0x00000000004c8947 */ /* 0x000fea0003800000 */
[----:B0-----:R-:W-:Y:S02]  /*4c40*/  IMAD R11, R29, 0x84, R6 ;  /* 0x000000841d0b7824 */ /* 0x001fe400078e0206 */
[----:B------:R-:W-:Y:S02]  /*4c50*/  IMAD.MOV R9, RZ, RZ, -R9 ;  /* 0x000000ffff097224 */ /* 0x000fe400078e0a09 */
[----:B------:R-:W-:-:S04]  /*4c60*/  IMAD R14, R14, 0x4, R11 ;  /* 0x000000040e0e7824 */ /* 0x000fc800078e020b */
[----:B------:R-:W-:-:S07]  /*4c70*/  IMAD.IADD R14, R15, 0x1, R14 ;  /* 0x000000010f0e7824 */ /* 0x000fce00078e020e */
.L_x_4889:
        /* <DEDUP_REMOVED lines=15> */
.L_x_4885:
[----:B------:R-:W-:Y:S05]  /*4d70*/  BSYNC.RECONVERGENT B0 ;  /* 0x0000000000007941 */ /* 0x000fea0003800200 */
.L_x_4884:
        /* <DEDUP_REMOVED lines=41> */
.L_x_4898:
[----:B------:R-:W-:Y:S02]  /*5010*/  ISETP.NE.AND P0, PT, R8, RZ, PT ;  /* 0x000000ff0800720c */ /* 0x000fe40003f05270 */
[----:B-1----:R-:W-:-:S11]  /*5020*/  FMNMX R5, R2, R5, !PT ;  /* 0x0000000502057209 */ /* 0x002fd60007800000 */
[----:B------:R-:W-:Y:S05]  /*5030*/  @P0 BRA `(.L_x_4891) ;  /* 0x0000000000080947 */ /* 0x000fea0003800000 */
[----:B0-----:R-:W0:Y:S02]  /*5040*/  LDC.64 R2, c[0x0][0x3a8] ;  /* 0x0000ea00ff027b82 */ /* 0x001e240000000a00 */
[----:B0-----:R1:W-:Y:S02]  /*5050*/  REDG.E.MAX.S32.STRONG.GPU desc[UR18][R2.64], R5 ;  /* 0x000000050200798e */ /* 0x0013e4000d12e312 */
.L_x_4891:
[----:B------:R-:W-:Y:S05]  /*5060*/  BSYNC B0 ;  /* 0x0000000000007941 */ /* 0x000fea0003800000 */
.L_x_4890:
        /* <DEDUP_REMOVED lines=11> */
[----:B0123--:R-:W-:Y:S05]  /*5120*/  CALL.REL.NOINC `($__internal_105_$__cuda_sm20_rcp_rn_f32_slowpath) ;  /* 0x0000000400987944 */ /* 0x00ffea0003c00000 */
[----:B------:R-:W-:Y:S05]  /*5130*/  BRA `(.L_x_4894) ;  /* 0x0000000000147947 */ /* 0x000fea0003800000 */
.L_x_4893:
[----:B-1----:R-:W1:Y:S01]  /*5140*/  MUFU.RCP R5, UR5 ;  /* 0x0000000500057d08 */ /* 0x002e620008001000 */
[----:B------:R-:W-:-:S04]  /*5150*/  IMAD.U32 R0, RZ, RZ, UR5 ;  /* 0x00000005ff007e24 */ /* 0x000fc8000f8e00ff */
[----:B-1----:R-:W-:-:S04]  /*5160*/  FFMA R0, R5, R0, -1 ;  /* 0xbf80000005007423 */ /* 0x002fc80000000000 */
[----:B------:R-:W-:-:S04]  /*5170*/  FADD.FTZ R0, -R0, -RZ ;  /* 0x800000ff00007221 */ /* 0x000fc80000010100 */
[----:B------:R-:W-:-:S07]  /*5180*/  FFMA R5, R5, R0, R5 ;  /* 0x0000000005057223 */ /* 0x000fce0000000005 */
.L_x_4894:
[----:B0-----:R-:W0:Y:S02]  /*5190*/  LDC.64 R2, c[0x0][0x3b0] ;  /* 0x0000ec00ff027b82 */ /* 0x001e240000000a00 */
[----:B0-----:R-:W-:Y:S01]  /*51a0*/  STG.E desc[UR18][R2.64], R5 ;  /* 0x0000000502007986 */ /* 0x001fe2000c101912 */
[----:B------:R-:W-:Y:S05]  /*51b0*/  EXIT ;  /* 0x000000000000794d */ /* 0x000fea0003800000 */
.L_x_4892:
[----:B------:R-:W-:Y:S02]  /*51c0*/  IMAD.MOV.U32 R7, RZ, RZ, 0x4 ;  /* 0x00000004ff077424 */ /* 0x000fe400078e00ff */
[----:B--2---:R-:W-:Y:S02]  /*51d0*/  IMAD.MOV.U32 R9, RZ, RZ, 0x1f ;  /* 0x0000001fff097424 */ /* 0x004fe400078e00ff */
[----:B------:R-:W-:-:S07]  /*51e0*/  IMAD.MOV.U32 R4, RZ, RZ, -0x1 ;  /* 0xffffffffff047424 */ /* 0x000fce00078e00ff */
[----:B01----:R-:W-:Y:S05]  /*51f0*/  WARPSYNC.COLLECTIVE R4, `(.L_x_4895) ;  /* 0x0000000004087348 */ /* 0x003fea0003c00000 */
[----:B-1----:R1:W2:Y:S02]  /*5200*/  SHFL.DOWN P0, R5, R0, R7, R9 ;  /* 0x0800000700057389 */ /* 0x0022a40000000009 */
[----:B012---:R-:W-:Y:S05]  /*5210*/  ENDCOLLECTIVE ;  /* 0x000000000000791b */ /* 0x007fea0003800000 */
.L_x_4895:
[----:B------:R-:W-:Y:S02]  /*5220*/  IMAD.MOV.U32 R7, RZ, RZ, 0x2 ;  /* 0x00000002ff077424 */ /* 0x000fe400078e00ff */
[----:B------:R-:W-:-:S05]  /*5230*/  IMAD.MOV.U32 R3, RZ, RZ, R5 ;  /* 0x000000ffff037224 */ /* 0x000fca00078e0005 */
[----:B------:R-:W-:-:S05]  /*5240*/  FMNMX R3, R3, R0, !PT ;  /* 0x0000000003037209 */ /* 0x000fca0007800000 */
[----:B------:R-:W-:-:S07]  /*5250*/  IMAD.MOV.U32 R0, RZ, RZ, R3 ;  /* 0x000000ffff007224 */ /* 0x000fce00078e0003 */
[----:B------:R-:W-:Y:S05]  /*5260*/  WARPSYNC.COLLECTIVE R4, `(.L_x_4896) ;  /* 0x0000000004087348 */ /* 0x000fea0003c00000 */
[----:B------:R0:W1:Y:S02]  /*5270*/  SHFL.DOWN P0, R5, R0, R7, R9 ;  /* 0x0800000700057389 */ /* 0x0000640000000009 */
[----:B01----:R-:W-:Y:S05]  /*5280*/  ENDCOLLECTIVE ;  /* 0x000000000000791b */ /* 0x003fea0003800000 */
.L_x_4896:
[----:B------:R-:W-:Y:S02]  /*5290*/  IMAD.MOV.U32 R7, RZ, RZ, 0x1 ;  /* 0x00000001ff077424 */ /* 0x000fe400078e00ff */
[----:B------:R-:W-:-:S05]  /*52a0*/  IMAD.MOV.U32 R2, RZ, RZ, R5 ;  /* 0x000000ffff027224 */ /* 0x000fca00078e0005 */
[----:B------:R-:W-:-:S05]  /*52b0*/  FMNMX R2, R3, R2, !PT ;  /* 0x0000000203027209 */ /* 0x000fca0007800000 */
[----:B------:R-:W-:-:S07]  /*52c0*/  IMAD.MOV.U32 R0, RZ, RZ, R2 ;  /* 0x000000ffff007224 */ /* 0x000fce00078e0002 */
[----:B------:R-:W-:Y:S05]  /*52d0*/  WARPSYNC.COLLECTIVE R4, `(.L_x_4897) ;  /* 0x0000000004087348 */ /* 0x000fea0003c00000 */
[----:B------:R0:W1:Y:S02]  /*52e0*/  SHFL.DOWN P0, R5, R0, R7, R9 ;  /* 0x0800000700057389 */ /* 0x0000640000000009 */
[----:B01----:R-:W-:Y:S05]  /*52f0*/  ENDCOLLECTIVE ;  /* 0x000000000000791b */ /* 0x003fea0003800000 */
.L_x_4897:
[----:B------:R-:W-:Y:S05]  /*5300*/  BRA `(.L_x_4898) ;  /* 0xfffffffc00407947 */ /* 0x000fea000383ffff */
        .weak           $__internal_104_$__cuda_sm20_div_u64
        .type           $__internal_104_$__cuda_sm20_div_u64,@function
        .size           $__internal_104_$__cuda_sm20_div_u64,($__internal_105_$__cuda_sm20_rcp_rn_f32_slowpath - $__internal_104_$__cuda_sm20_div_u64)
$__internal_104_$__cuda_sm20_div_u64:
        /* <DEDUP_REMOVED lines=71> */
[----:B------:R-:W-:Y:S11]  /*5780*/  RET.REL.NODEC R2 `(_ZN18transformer_engine6detail43dgated_act_cast_transpose_kernel_notalignedILi1ELi4Eff13__nv_fp8_e5m2NS_5EmptyEXadL_ZNS_6dsreluIffEET_T0_RKS3_EEXadL_ZNS_5sreluIffEES5_S6_S8_EEEEvPKT2_SC_PT3_SE_PKT1_PSF_SI_mmm) ;  /* 0xffffffa8021c7950 */ /* 0x000ff60003c3ffff */
        .weak           $__internal_105_$__cuda_sm20_rcp_rn_f32_slowpath
        .type           $__internal_105_$__cuda_sm20_rcp_rn_f32_slowpath,@function
        .size           $__internal_105_$__cuda_sm20_rcp_rn_f32_slowpath,(.L_x_29406 - $__internal_105_$__cuda_sm20_rcp_rn_f32_slowpath)
$__internal_105_$__cuda_sm20_rcp_rn_f32_slowpath:
        /* <DEDUP_REMOVED lines=15> */
.L_x_4899:
        /* <DEDUP_REMOVED lines=33> */
.L_x_4901:
[----:B------:R0:W1:Y:S02]  /*5a90*/  MUFU.RCP R2, R0 ;  /* 0x0000000000027308 */ /* 0x0000640000001000 */
.L_x_4900:
[----:B-1-3--:R-:W-:Y:S02]  /*5aa0*/  IMAD.MOV.U32 R5, RZ, RZ, R2 ;  /* 0x000000ffff057224 */ /* 0x00afe400078e0002 */
[----:B------:R-:W-:Y:S02]  /*5ab0*/  IMAD.MOV.U32 R2, RZ, RZ, R7 ;  /* 0x000000ffff027224 */ /* 0x000fe400078e0007 */
[----:B------:R-:W-:-:S04]  /*5ac0*/  IMAD.MOV.U32 R3, RZ, RZ, 0x0 ;  /* 0x00000000ff037424 */ /* 0x000fc800078e00ff */
[----:B0-2---:R-:W-:Y:S05]  /*5ad0*/  RET.REL.NODEC R2 `(_ZN18transformer_engine6detail43dgated_act_cast_transpose_kernel_notalignedILi1ELi4Eff13__nv_fp8_e5m2NS_5EmptyEXadL_ZNS_6dsreluIffEET_T0_RKS3_EEXadL_ZNS_5sreluIffEES5_S6_S8_EEEEvPKT2_SC_PT3_SE_PKT1_PSF_SI_mmm) ;  /* 0xffffffa402487950 */ /* 0x005fea0003c3ffff */
.L_x_4902:
        /* <DEDUP_REMOVED lines=10> */
.L_x_29406:


//--------------------- .text._ZN18transformer_engine6detail32dgated_act_cast_transpose_kernelILi1ELi4Eff13__nv_fp8_e5m2NS_5EmptyEXadL_ZNS_6dsreluIffEET_T0_RKS3_EEXadL_ZNS_5sreluIffEES5_S6_S8_EEEEvPKT2_SC_PT3_SE_PKT1_PSF_SI_mmm --------------------------
	.section	.text._ZN18transformer_engine6detail32dgated_act_cast_transpose_kernelILi1ELi4Eff13__nv_fp8_e5m2NS_5EmptyEXadL_ZNS_6dsreluIffEET_T0_RKS3_EEXadL_ZNS_5sreluIffEES5_S6_S8_EEEEvPKT2_SC_PT3_SE_PKT1_PSF_SI_mmm,"ax",@progbits
	.align	128
        .global         _ZN18transformer_engine6detail32dgated_act_cast_transpose_kernelILi1ELi4Eff13__nv_fp8_e5m2NS_5EmptyEXadL_ZNS_6dsreluIffEET_T0_RKS3_EEXadL_ZNS_5sreluIffEES5_S6_S8_EEEEvPKT2_SC_PT3_SE_PKT1_PSF_SI_mmm
        .type           _ZN18transformer_engine6detail32dgated_act_cast_transpose_kernelILi1ELi4Eff13__nv_fp8_e5m2NS_5EmptyEXadL_ZNS_6dsreluIffEET_T0_RKS3_EEXadL_ZNS_5sreluIffEES5_S6_S8_EEEEvPKT2_SC_PT3_SE_PKT1_PSF_SI_mmm,@function
        .size           _ZN18transformer_engine6detail32dgated_act_cast_transpose_kernelILi1ELi4Eff13__nv_fp8_e5m2NS_5EmptyEXadL_ZNS_6dsreluIffEET_T0_RKS3_EEXadL_ZNS_5sreluIffEES5_S6_S8_EEEEvPKT2_SC_PT3_SE_PKT1_PSF_SI_mmm,(.L_x_29408 - _ZN18transformer_engine6detail32dgated_act_cast_transpose_kernelILi1ELi4Eff13__nv_fp8_e5m2NS_5EmptyEXadL_ZNS_6dsreluIffEET_T0_RKS3_EEXadL_ZNS_5sreluIffEES5_S6_S8_EEEEvPKT2_SC_PT3_SE_PKT1_PSF_SI_mmm)
        .other          _ZN18transformer_engine6detail32dgated_act_cast_transpose_kernelILi1ELi4Eff13__nv_fp8_e5m2NS_5EmptyEXadL_ZNS_6dsreluIffEET_T0_RKS3_EEXadL_ZNS_5sreluIffEES5_S6_S8_EEEEvPKT2_SC_PT3_SE_PKT1_PSF_SI_mmm,@"STO_CUDA_ENTRY STV_DEFAULT"
_ZN18transformer_engine6detail32dgated_act_cast_transpose_kernelILi1ELi4Eff13__nv_fp8_e5m2NS_5EmptyEXadL_ZNS_6dsreluIffEET_T0_RKS3_EEXadL_ZNS_5sreluIffEES5_S6_S8_EEEEvPKT2_SC_PT3_SE_PKT1_PSF_SI_mmm:
.text._ZN18transformer_engine6detail32dgated_act_cast_transpose_kernelILi1ELi4Eff13__nv_fp8_e5m2NS_5EmptyEXadL_ZNS_6dsreluIffEET_T0_RKS3_EEXadL_ZNS_5sreluIffEES5_S6_S8_EEEEvPKT2_SC_PT3_SE_PKT1_PSF_SI_mmm:
        /* <DEDUP_REMOVED lines=39> */
.L_x_4903:
[----:B------:R-:W-:-:S07]  /*0270*/  MOV R4, 0x290 ;  /* 0x0000029000047802 */ /* 0x000fce0000000f00 */
[----:B------:R-:W-:Y:S05]  /*0280*/  CALL.REL.NOINC `($__internal_106_$__cuda_sm20_div_u64) ;  /* 0x0000003000a87944 */ /* 0x000fea0003c00000 */
        /* <DEDUP_REMOVED lines=11> */
.L_x_4904:
        /* <DEDUP_REMOVED lines=209> */
[----:B------:R-:W-:Y:S02]  /*1050*/  F2FP.SATFINITE.E5M2.F32.PACK_AB_MERGE_C R12, RZ, R16, RZ ;  /* 0x00000010ff0c723e */ /* 0x000fe400048060ff */
        /* <DEDUP_REMOVED lines=18> */
[----:B------:R-:W-:Y:S01]  /*1180*/  F2FP.SATFINITE.E5M2.F32.PACK_AB_MERGE_C R13, RZ, R13, RZ ;  /* 0x0000000dff0d723e */ /* 0x000fe200048060ff */
        /* <DEDUP_REMOVED lines=9> */
[----:B------:R-:W-:Y:S02]  /*1220*/  F2FP.SATFINITE.E5M2.F32.PACK_AB_MERGE_C R14, RZ, R14, RZ ;  /* 0x0000000eff0e723e */ /* 0x000fe400048060ff */
[----:B------:R-:W-:Y:S02]  /*1230*/  IADD3.X R23, PT, PT, R17, UR21, RZ, P4, !PT ;  /* 0x0000001511177c10 */ /* 0x000fe4000a7fe4ff */
[----:B-1----:R-:W-:Y:S02]  /*1240*/  F2FP.SATFINITE.E5M2.F32.PACK_AB_MERGE_C R16, RZ, R34, RZ ;  /* 0x00000022ff10723e */ /* 0x002fe400048060ff */
[----:B------:R-:W-:Y:S02]  /*1250*/  F2FP.SATFINITE.E5M2.F32.PACK_AB_MERGE_C R15, RZ, R15, RZ ;  /* 0x0000000fff0f723e */ /* 0x000fe400048060ff */
        /* <DEDUP_REMOVED lines=9> */
[----:B------:R-:W-:-:S03]  /*12f0*/  F2FP.SATFINITE.E5M2.F32.PACK_AB_MERGE_C R17, RZ, R29, RZ ;  /* 0x0000001dff11723e */ /* 0x000fc600048060ff */
[----:B------:R2:W-:Y:S01]  /*1300*/  STG.E.U8 desc[UR22][R26.64], R16 ;  /* 0x000000101a007986 */ /* 0x0005e2000c101116 */
[----:B0-----:R-:W-:Y:S02]  /*1310*/  IADD3 R24, P4, PT, R18, UR20, RZ ;  /* 0x0000001412187c10 */ /* 0x001fe4000ff9e0ff */
[----:B-1----:R-:W-:Y:S01]  /*1320*/  F2FP.SATFINITE.E5M2.F32.PACK_AB_MERGE_C R18, RZ, R32, RZ ;  /* 0x00000020ff12723e */ /* 0x002fe200048060ff */
[--C-:B------:R-:W-:Y:S01]  /*1330*/  IMAD.X R32, RZ, RZ, R11.reuse, P0 ;  /* 0x000000ffff207224 */ /* 0x100fe200000e060b */
[----:B------:R-:W-:Y:S02]  /*1340*/  IADD3.X R25, PT, PT, R19, UR21, RZ, P4, !PT ;  /* 0x0000001513197c10 */ /* 0x000fe4000a7fe4ff */
[----:B--2---:R-:W-:Y:S01]  /*1350*/  IADD3 R26, P0, PT, R30, UR28, RZ ;  /* 0x0000001c1e1a7c10 */ /* 0x004fe2000ff1e0ff */
[----:B------:R0:W-:Y:S01]  /*1360*/  STG.E.U8 desc[UR22][R22.64], R17 ;  /* 0x0000001116007986 */ /* 0x0001e2000c101116 */
[----:B------:R-:W-:Y:S02]  /*1370*/  F2FP.SATFINITE.E5M2.F32.PACK_AB_MERGE_C R19, RZ, R21, RZ ;  /* 0x00000015ff13723e */ /* 0x000fe400048060ff */
        /* <DEDUP_REMOVED lines=61> */
[----:B------:R-:W-:Y:S02]  /*1750*/  F2FP.SATFINITE.E5M2.F32.PACK_AB_MERGE_C R45, RZ, R45, RZ ;  /* 0x0000002dff2d723e */ /* 0x000fe400048060ff */
        /* <DEDUP_REMOVED lines=10> */
[----:B------:R-:W-:Y:S02]  /*1800*/  F2FP.SATFINITE.E5M2.F32.PACK_AB_MERGE_C R25, RZ, R25, RZ ;  /* 0x00000019ff19723e */ /* 0x000fe400048060ff */
        /* <DEDUP_REMOVED lines=8> */
[----:B------:R-:W-:Y:S02]  /*1890*/  F2FP.SATFINITE.E5M2.F32.PACK_AB_MERGE_C R39, RZ, R39, RZ ;  /* 0x00000027ff27723e */ /* 0x000fe400048060ff */
[----:B------:R-:W-:Y:S01]  /*18a0*/  F2FP.SATFINITE.E5M2.F32.PACK_AB_MERGE_C R29, RZ, R29, RZ ;  /* 0x0000001dff1d723e */ /* 0x000fe200048060ff */
[----:B0-----:R-:W-:Y:S01]  /*18b0*/  IMAD.U32 R22, RZ, RZ, UR28 ;  /* 0x0000001cff167e24 */ /* 0x001fe2000f8e00ff */
[----:B------:R-:W-:Y:S01]  /*18c0*/  F2FP.SATFINITE.E5M2.F32.PACK_AB_MERGE_C R23, RZ, R4, RZ ;  /* 0x00000004ff17723e */ /* 0x000fe200048060ff */
[----:B------:R-:W-:-:S02]  /*18d0*/  IMAD.IADD R4, R0, 0x1, -R3 ;  /* 0x0000000100047824 */ /* 0x000fc400078e0a03 */
[----:B------:R-:W-:Y:S02]  /*18e0*/  IMAD R40, R9, UR20, R22 ;  /* 0x0000001409287c24 */ /* 0x000fe4000f8e0216 */
[----:B------:R-:W-:Y:S01]  /*18f0*/  VIADD R22, R4, 0x1d ;  /* 0x0000001d04167836 */ /* 0x000fe20000000000 */
[----:B------:R-:W-:Y:S01]  /*1900*/  F2FP.SATFINITE.E5M2.F32.PACK_AB_MERGE_C R17, RZ, R17, RZ ;  /* 0x00000011ff11723e */ /* 0x000fe200048060ff */
[----:B------:R-:W-:Y:S01]  /*1910*/  IMAD.SHL.U32 R13, R13, 0x100, RZ ;  /* 0x000001000d0d7824 */ /* 0x000fe200078e00ff */
[----:B------:R-:W-:Y:S01]  /*1920*/  STG.E.U8 desc[UR22][R18.64], R29 ;  /* 0x0000001d12007986 */ /* 0x000fe2000c101116 */
[----:B------:R-:W-:Y:S02]  /*1930*/  IADD3 R40, P0, PT, R40, UR28, RZ ;  /* 0x0000001c28287c10 */ /* 0x000fe4000ff1e0ff */
[----:B------:R-:W-:Y:S01]  /*1940*/  LOP3.LUT R22, R22, 0x1f, RZ, 0xc0, !PT ;  /* 0x0000001f16167812 */ /* 0x000fe200078ec0ff */
[----:B------:R-:W-:Y:S01]  /*1950*/  STG.E.U8 desc[UR22][R14.64], R39 ;  /* 0x000000270e007986 */ /* 0x000fe2000c101116 */
[----:B------:R-:W-:-:S03]  /*1960*/  FMUL R42, R2, UR16 ;  /* 0x00000010022a7c20 */ /* 0x000fc60008400000 */
[----:B------:R0:W-:Y:S02]  /*1970*/  STG.E.U8 desc[UR22][R20.64], R17 ;  /* 0x0000001114007986 */ /* 0x0001e4000c101116 */
[----:B------:R-:W-:Y:S02]  /*1980*/  F2FP.SATFINITE.E5M2.F32.PACK_AB_MERGE_C R42, RZ, R42, RZ ;  /* 0x0000002aff2a723e */ /* 0x000fe400048060ff */
        /* <DEDUP_REMOVED lines=19> */
[----:B------:R-:W-:Y:S02]  /*1ac0*/  F2FP.SATFINITE.E5M2.F32.PACK_AB_MERGE_C R44, RZ, R44, RZ ;  /* 0x0000002cff2c723e */ /* 0x000fe400048060ff */
        /* <DEDUP_REMOVED lines=96> */
[----:B------:R-:W-:Y:S01]  /*20d0*/  F2FP.SATFINITE.E5M2.F32.PACK_AB_MERGE_C R27, RZ, R27, RZ ;  /* 0x0000001bff1b723e */ /* 0x000fe200048060ff */
        /* <DEDUP_REMOVED lines=10> */
[----:B------:R-:W-:Y:S02]  /*2180*/  F2FP.SATFINITE.E5M2.F32.PACK_AB_MERGE_C R35, RZ, R35, RZ ;  /* 0x00000023ff23723e */ /* 0x000fe400048060ff */
[----:B------:R-:W-:Y:S02]  /*2190*/  F2FP.SATFINITE.E5M2.F32.PACK_AB_MERGE_C R37, RZ, R37, RZ ;  /* 0x00000025ff25723e */ /* 0x000fe400048060ff */
[----:B------:R-:W-:Y:S02]  /*21a0*/  F2FP.SATFINITE.E5M2.F32.PACK_AB_MERGE_C R33, RZ, R33, RZ ;  /* 0x00000021ff21723e */ /* 0x000fe400048060ff */
[----:B0-----:R-:W-:Y:S02]  /*21b0*/  IADD3 R6, P0, PT, R6, UR20, RZ ;  /* 0x0000001406067c10 */ /* 0x001fe4000ff1e0ff */
[----:B------:R-:W-:Y:S02]  /*21c0*/  F2FP.SATFINITE.E5M2.F32.PACK_AB_MERGE_C R26, RZ, R26, RZ ;  /* 0x0000001aff1a723e */ /* 0x000fe400048060ff */
        /* <DEDUP_REMOVED lines=29> */
[----:B------:R-:W-:Y:S02]  /*23a0*/  F2FP.SATFINITE.E5M2.F32.PACK_AB_MERGE_C R8, RZ, R31, RZ ;  /* 0x0000001fff08723e */ /* 0x000fe400048060ff */
[----:B------:R-:W-:Y:S02]  /*23b0*/  F2FP.SATFINITE.E5M2.F32.PACK_AB_MERGE_C R32, RZ, R32, RZ ;  /* 0x00000020ff20723e */ /* 0x000fe400048060ff */
[----:B------:R-:W-:Y:S02]  /*23c0*/  IADD3.X R25, PT, PT, R25, UR21, RZ, P0, !PT ;  /* 0x0000001519197c10 */ /* 0x000fe400087fe4ff */
[----:B------:R-:W-:Y:S01]  /*23d0*/  F2FP.SATFINITE.E5M2.F32.PACK_AB_MERGE_C R28, RZ, R28, RZ ;  /* 0x0000001cff1c723e */ /* 0x000fe200048060ff */
        /* <DEDUP_REMOVED lines=23> */
[----:B------:R-:W-:Y:S01]  /*2550*/  F2FP.SATFINITE.E5M2.F32.PACK_AB_MERGE_C R11, RZ, R34, RZ ;  /* 0x00000022ff0b723e */ /* 0x000fe200048060ff */
        /* <DEDUP_REMOVED lines=25> */
[----:B------:R-:W-:Y:S01]  /*26f0*/  F2FP.SATFINITE.E5M2.F32.PACK_AB_MERGE_C R10, RZ, R10, RZ ;  /* 0x0000000aff0a723e */ /* 0x000fe200048060ff */
[----:B------:R-:W-:Y:S01]  /*2700*/  FMUL R35, R36, UR16 ;  /* 0x0000001024237c20 */ /* 0x000fe20008400000 */
[----:B------:R-:W-:Y:S02]  /*2710*/  F2FP.SATFINITE.E5M2.F32.PACK_AB_MERGE_C R41, RZ, R41, RZ ;  /* 0x00000029ff29723e */ /* 0x000fe400048060ff */
[C---:B------:R-:W-:Y:S01]  /*2720*/  FSETP.GT.AND P1, PT, R20.reuse, RZ, PT ;  /* 0x000000ff1400720b */ /* 0x040fe20003f24000 */
[----:B------:R-:W-:Y:S01]  /*2730*/  FMUL R20, R20, R20 ;  /* 0x0000001414147220 */ /* 0x000fe20000400000 */
[----:B------:R-:W-:Y:S01]  /*2740*/  FMUL R40, R40, R15 ;  /* 0x0000000f28287220 */ /* 0x000fe20000400000 */
[----:B------:R-:W-:Y:S01]  /*2750*/  IMAD.U32 R15, R10, 0x10000, RZ ;  /* 0x000100000a0f7824 */ /* 0x000fe200078e00ff */
[----:B------:R-:W-:Y:S01]  /*2760*/  F2FP.SATFINITE.E5M2.F32.PACK_AB_MERGE_C R35, RZ, R35, RZ ;  /* 0x00000023ff23723e */ /* 0x000fe200048060ff */
        /* <DEDUP_REMOVED lines=31> */
[----:B------:R-:W-:Y:S02]  /*2960*/  F2FP.SATFINITE.E5M2.F32.PACK_AB_MERGE_C R29, RZ, R29, RZ ;  /* 0x0000001dff1d723e */ /* 0x000fe400048060ff */
[----:B------:R-:W-:Y:S01]  /*2970*/  F2FP.SATFINITE.E5M2.F32.PACK_AB_MERGE_C R31, RZ, R20, RZ ;  /* 0x00000014ff1f723e */ /* 0x000fe200048060ff */
[----:B0-----:R-:W-:Y:S01]  /*2980*/  FMUL R35, R44, UR16 ;  /* 0x000000102c237c20 */ /* 0x001fe20008400000 */
[----:B------:R-:W-:-:S02]  /*2990*/  IADD3 R10, P0, PT, R10, UR20, RZ ;  /* 0x000000140a0a7c10 */ /* 0x000fc4000ff1e0ff */
[----:B------:R-:W-:Y:S02]  /*29a0*/  F2FP.SATFINITE.E5M2.F32.PACK_AB_MERGE_C R37, RZ, R37, RZ ;  /* 0x00000025ff25723e */ /* 0x000fe400048060ff */
[----:B------:R-:W-:Y:S02]  /*29b0*/  F2FP.SATFINITE.E5M2.F32.PACK_AB_MERGE_C R35, RZ, R35, RZ ;  /* 0x00000023ff23723e */ /* 0x000fe400048060ff */
        /* <DEDUP_REMOVED lines=135> */
.L_x_4913:
[----:B------:R-:W-:Y:S02]  /*3230*/  ISETP.NE.AND P0, PT, R0, RZ, PT ;  /* 0x000000ff0000720c */ /* 0x000fe40003f05270 */
[----:B-1----:R-:W-:-:S11]  /*3240*/  FMNMX R5, R4, R5, !PT ;  /* 0x0000000504057209 */ /* 0x002fd60007800000 */
[----:B------:R-:W-:Y:S05]  /*3250*/  @P0 BRA `(.L_x_4906) ;  /* 0x0000000000080947 */ /* 0x000fea0003800000 */
[----:B------:R-:W1:Y:S02]  /*3260*/  LDC.64 R2, c[0x0][0x3a8] ;  /* 0x0000ea00ff027b82 */ /* 0x000e640000000a00 */
[----:B-1----:R1:W-:Y:S02]  /*3270*/  REDG.E.MAX.S32.STRONG.GPU desc[UR22][R2.64], R5 ;  /* 0x000000050200798e */ /* 0x0023e4000d12e316 */
.L_x_4906:
[----:B------:R-:W-:Y:S05]  /*3280*/  BSYNC B0 ;  /* 0x0000000000007941 */ /* 0x000fea0003800000 */
.L_x_4905:
        /* <DEDUP_REMOVED lines=11> */
[----:B01----:R-:W-:Y:S05]  /*3340*/  CALL.REL.NOINC `($__internal_107_$__cuda_sm20_rcp_rn_f32_slowpath) ;  /* 0x0000000400987944 */ /* 0x003fea0003c00000 */
[----:B------:R-:W-:Y:S05]  /*3350*/  BRA `(.L_x_4909) ;  /* 0x0000000000147947 */ /* 0x000fea0003800000 */
.L_x_4908:
[----:B-1----:R-:W1:Y:S01]  /*3360*/  MUFU.RCP R5, UR16 ;  /* 0x0000001000057d08 */ /* 0x002e620008001000 */
[----:B------:R-:W-:-:S04]  /*3370*/  IMAD.U32 R0, RZ, RZ, UR16 ;  /* 0x00000010ff007e24 */ /* 0x000fc8000f8e00ff */
[----:B-1----:R-:W-:-:S04]  /*3380*/  FFMA R0, R5, R0, -1 ;  /* 0xbf80000005007423 */ /* 0x002fc80000000000 */
[----:B------:R-:W-:-:S04]  /*3390*/  FADD.FTZ R0, -R0, -RZ ;  /* 0x800000ff00007221 */ /* 0x000fc80000010100 */
[----:B------:R-:W-:-:S07]  /*33a0*/  FFMA R5, R5, R0, R5 ;  /* 0x0000000005057223 */ /* 0x000fce0000000005 */
.L_x_4909:
[----:B------:R-:W1:Y:S02]  /*33b0*/  LDC.64 R2, c[0x0][0x3b0] ;  /* 0x0000ec00ff027b82 */ /* 0x000e640000000a00 */
[----:B-1----:R-:W-:Y:S01]  /*33c0*/  STG.E desc[UR22][R2.64], R5 ;  /* 0x0000000502007986 */ /* 0x002fe2000c101916 */
[----:B------:R-:W-:Y:S05]  /*33d0*/  EXIT ;  /* 0x000000000000794d */ /* 0x000fea0003800000 */
.L_x_4907:
[----:B------:R-:W-:Y:S02]  /*33e0*/  IMAD.MOV.U32 R7, RZ, RZ, 0x4 ;  /* 0x00000004ff077424 */ /* 0x000fe400078e00ff */
[----:B------:R-:W-:Y:S02]  /*33f0*/  IMAD.MOV.U32 R9, RZ, RZ, 0x1f ;  /* 0x0000001fff097424 */ /* 0x000fe400078e00ff */
[----:B------:R-:W-:-:S07]  /*3400*/  IMAD.MOV.U32 R6, RZ, RZ, -0x1 ;  /* 0xffffffffff067424 */ /* 0x000fce00078e00ff */
[----:B01----:R-:W-:Y:S05]  /*3410*/  WARPSYNC.COLLECTIVE R6, `(.L_x_4910) ;  /* 0x0000000006087348 */ /* 0x003fea0003c00000 */
[----:B-1----:R1:W2:Y:S02]  /*3420*/  SHFL.DOWN P0, R5, R2, R7, R9 ;  /* 0x0800000702057389 */ /* 0x0022a40000000009 */
[----:B012---:R-:W-:Y:S05]  /*3430*/  ENDCOLLECTIVE ;  /* 0x000000000000791b */ /* 0x007fea0003800000 */
.L_x_4910:
[----:B------:R-:W-:Y:S02]  /*3440*/  IMAD.MOV.U32 R7, RZ, RZ, 0x2 ;  /* 0x00000002ff077424 */ /* 0x000fe400078e00ff */
[----:B------:R-:W-:-:S05]  /*3450*/  IMAD.MOV.U32 R3, RZ, RZ, R5 ;  /* 0x000000ffff037224 */ /* 0x000fca00078e0005 */
[----:B------:R-:W-:-:S05]  /*3460*/  FMNMX R3, R3, R2, !PT ;  /* 0x0000000203037209 */ /* 0x000fca0007800000 */
[----:B------:R-:W-:-:S07]  /*3470*/  IMAD.MOV.U32 R2, RZ, RZ, R3 ;  /* 0x000000ffff027224 */ /* 0x000fce00078e0003 */
[----:B------:R-:W-:Y:S05]  /*3480*/  WARPSYNC.COLLECTIVE R6, `(.L_x_4911) ;  /* 0x0000000006087348 */ /* 0x000fea0003c00000 */
[----:B------:R0:W1:Y:S02]  /*3490*/  SHFL.DOWN P0, R5, R2, R7, R9 ;  /* 0x0800000702057389 */ /* 0x0000640000000009 */
[----:B01----:R-:W-:Y:S05]  /*34a0*/  ENDCOLLECTIVE ;  /* 0x000000000000791b */ /* 0x003fea0003800000 */
.L_x_4911:
[----:B------:R-:W-:Y:S02]  /*34b0*/  IMAD.MOV.U32 R7, RZ, RZ, 0x1 ;  /* 0x00000001ff077424 */ /* 0x000fe400078e00ff */
[----:B------:R-:W-:-:S05]  /*34c0*/  IMAD.MOV.U32 R4, RZ, RZ, R5 ;  /* 0x000000ffff047224 */ /* 0x000fca00078e0005 */
[----:B------:R-:W-:-:S05]  /*34d0*/  FMNMX R4, R3, R4, !PT ;  /* 0x0000000403047209 */ /* 0x000fca0007800000 */
[----:B------:R-:W-:-:S07]  /*34e0*/  IMAD.MOV.U32 R2, RZ, RZ, R4 ;  /* 0x000000ffff027224 */ /* 0x000fce00078e0004 */
[----:B------:R-:W-:Y:S05]  /*34f0*/  WARPSYNC.COLLECTIVE R6, `(.L_x_4912) ;  /* 0x0000000006087348 */ /* 0x000fea0003c00000 */
[----:B------:R0:W1:Y:S02]  /*3500*/  SHFL.DOWN P0, R5, R2, R7, R9 ;  /* 0x0800000702057389 */ /* 0x0000640000000009 */
[----:B01----:R-:W-:Y:S05]  /*3510*/  ENDCOLLECTIVE ;  /* 0x000000000000791b */ /* 0x003fea0003800000 */
.L_x_4912:
[----:B------:R-:W-:Y:S05]  /*3520*/  BRA `(.L_x_4913) ;  /* 0xfffffffc00407947 */ /* 0x000fea000383ffff */
        .weak           $__internal_106_$__cuda_sm20_div_u64
        .type           $__internal_106_$__cuda_sm20_div_u64,@function
        .size           $__internal_106_$__cuda_sm20_div_u64,($__internal_107_$__cuda_sm20_rcp_rn_f32_slowpath - $__internal_106_$__cuda_sm20_div_u64)
$__internal_106_$__cuda_sm20_div_u64:
        /* <DEDUP_REMOVED lines=71> */
[----:B------:R-:W-:Y:S11]  /*39a0*/  RET.REL.NODEC R2 `(_ZN18transformer_engine6detail32dgated_act_cast_transpose_kernelILi1ELi4Eff13__nv_fp8_e5m2NS_5EmptyEXadL_ZNS_6dsreluIffEET_T0_RKS3_EEXadL_ZNS_5sreluIffEES5_S6_S8_EEEEvPKT2_SC_PT3_SE_PKT1_PSF_SI_mmm) ;  /* 0xffffffc402947950 */ /* 0x000ff60003c3ffff */
        .weak           $__internal_107_$__cuda_sm20_rcp_rn_f32_slowpath
        .type           $__internal_107_$__cuda_sm20_rcp_rn_f32_slowpath,@function
        .size           $__internal_107_$__cuda_sm20_rcp_rn_f32_slowpath,(.L_x_29408 - $__internal_107_$__cuda_sm20_rcp_rn_f32_slowpath)
$__internal_107_$__cuda_sm20_rcp_rn_f32_slowpath:
        /* <DEDUP_REMOVED lines=15> */
.L_x_4914:
        /* <DEDUP_REMOVED lines=33> */
.L_x_4916:
[----:B------:R0:W1:Y:S02]  /*3cb0*/  MUFU.RCP R2, R0 ;  /* 0x0000000000027308 */ /* 0x0000640000001000 */
.L_x_4915:
[----:B-1-3--:R-:W-:Y:S02]  /*3cc0*/  IMAD.MOV.U32 R5, RZ, RZ, R2 ;  /* 0x000000ffff057224 */ /* 0x00afe400078e0002 */
[----:B------:R-:W-:Y:S02]  /*3cd0*/  IMAD.MOV.U32 R2, RZ, RZ, R7 ;  /* 0x000000ffff027224 */ /* 0x000fe400078e0007 */
[----:B------:R-:W-:-:S04]  /*3ce0*/  IMAD.MOV.U32 R3, RZ, RZ, 0x0 ;  /* 0x00000000ff037424 */ /* 0x000fc800078e00ff */
[----:B0-2---:R-:W-:Y:S05]  /*3cf0*/  RET.REL.NODEC R2 `(_ZN18transformer_engine6detail32dgated_act_cast_transpose_kernelILi1ELi4Eff13__nv_fp8_e5m2NS_5EmptyEXadL_ZNS_6dsreluIffEET_T0_RKS3_EEXadL_ZNS_5sreluIffEES5_S6_S8_EEEEvPKT2_SC_PT3_SE_PKT1_PSF_SI_mmm) ;  /* 0xffffffc002c07950 */ /* 0x005fea0003c3ffff */
.L_x_4917:
        /* <DEDUP_REMOVED lines=16> */
.L_x_29408:


//--------------------- .text._ZN18transformer_engine6detail43dgated_act_cast_transpose_kernel_notalignedILi1ELi2Eff13__nv_bfloat16NS_5EmptyEXadL_ZNS_6dsreluIffEET_T0_RKS3_EEXadL_ZNS_5sreluIffEES5_S6_S8_EEEEvPKT2_SC_PT3_SE_PKT1_PSF_SI_mmm --------------------------
	.section	.text._ZN18transformer_engine6detail43dgated_act_cast_transpose_kernel_notalignedILi1ELi2Eff13__nv_bfloat16NS_5EmptyEXadL_ZNS_6dsreluIffEET_T0_RKS3_EEXadL_ZNS_5sreluIffEES5_S6_S8_EEEEvPKT2_SC_PT3_SE_PKT1_PSF_SI_mmm,"ax",@progbits
	.align	128
        .global         _ZN18transformer_engine6detail43dgated_act_cast_transpose_kernel_notalignedILi1ELi2Eff13__nv_bfloat16NS_5EmptyEXadL_ZNS_6dsreluIffEET_T0_RKS3_EEXadL_ZNS_5sreluIffEES5_S6_S8_EEEEvPKT2_SC_PT3_SE_PKT1_PSF_SI_mmm
        .type           _ZN18transformer_engine6detail43dgated_act_cast_transpose_kernel_notalignedILi1ELi2Eff13__nv_bfloat16NS_5EmptyEXadL_ZNS_6dsreluIffEET_T0_RKS3_EEXadL_ZNS_5sreluIffEES5_S6_S8_EEEEvPKT2_SC_PT3_SE_PKT1_PSF_SI_mmm,@function
        .size           _ZN18transformer_engine6detail43dgated_act_cast_transpose_kernel_notalignedILi1ELi2Eff13__nv_bfloat16NS_5EmptyEXadL_ZNS_6dsreluIffEET_T0_RKS3_EEXadL_ZNS_5sreluIffEES5_S6_S8_EEEEvPKT2_SC_PT3_SE_PKT1_PSF_SI_mmm,(.L_x_29410 - _ZN18transformer_engine6detail43dgated_act_cast_transpose_kernel_notalignedILi1ELi2Eff13__nv_bfloat16NS_5EmptyEXadL_ZNS_6dsreluIffEET_T0_RKS3_EEXadL_ZNS_5sreluIffEES5_S6_S8_EEEEvPKT2_SC_PT3_SE_PKT1_PSF_SI_mmm)
        .other          _ZN18transformer_engine6detail43dgated_act_cast_transpose_kernel_notalignedILi1ELi2Eff13__nv_bfloat16NS_5EmptyEXadL_ZNS_6dsreluIffEET_T0_RKS3_EEXadL_ZNS_5sreluIffEES5_S6_S8_EEEEvPKT2_SC_PT3_SE_PKT1_PSF_SI_mmm,@"STO_CUDA_ENTRY STV_DEFAULT"
_ZN18transformer_engine6detail43dgated_act_cast_transpose_kernel_notalignedILi1ELi2Eff13__nv_bfloat16NS_5EmptyEXadL_ZNS_6dsreluIffEET_T0_RKS3_EEXadL_ZNS_5sreluIffEES5_S6_S8_EEEEvPKT2_SC_PT3_SE_PKT1_PSF_SI_mmm:
.text._ZN18transformer_engine6detail43dgated_act_cast_transpose_kernel_notalignedILi1ELi2Eff13__nv_bfloat16NS_5EmptyEXadL_ZNS_6dsreluIffEET_T0_RKS3_EEXadL_ZNS_5sreluIffEES5_S6_S8_EEEEvPKT2_SC_PT3_SE_PKT1_PSF_SI_mmm:
        /* <DEDUP_REMOVED lines=43> */
.L_x_4918:
[----:B------:R-:W-:-:S07]  /*02b0*/  MOV R4, 0x2d0 ;  /* 0x000002d000047802 */ /* 0x000fce0000000f00 */
[----:B------:R-:W-:Y:S05]  /*02c0*/  CALL.REL.NOINC `($__internal_108_$__cuda_sm20_div_u64) ;  /* 0x0000003000987944 */ /* 0x000fea0003c00000 */
        /* <DEDUP_REMOVED lines=11> */
.L_x_4919:
[----:B------:R-:W0:Y:S01]  /*0380*/  LDCU.64 UR26, c[0x0][0x3b8] ;  /* 0x00007700ff1a77ac */ /* 0x000e220008000a00 */
[C---:B------:R-:W-:Y:S02]  /*0390*/  IMAD.SHL.U32 R34, R21.reuse, 0x4, RZ ;  /* 0x0000000415227824 */ /* 0x040fe400078e00ff */
[----:B------:R-:W-:Y:S01]  /*03a0*/  IMAD.SHL.U32 R21, R21, 0x8, RZ ;  /* 0x0000000815157824 */ /* 0x000fe200078e00ff */
[----:B------:R-:W1:Y:S01]  /*03b0*/  LDCU.64 UR12, c[0x0][0x3c0] ;  /* 0x00007800ff0c77ac */ /* 0x000e620008000a00 */
[----:B------:R-:W-:Y:S02]  /*03c0*/  IMAD.IADD R0, R15, 0x1, -R34 ;  /* 0x000000010f007824 */ /* 0x000fe400078e0a22 */
[----:B------:R-:W-:Y:S01]  /*03d0*/  VIADD R23, R34, 0x1 ;  /* 0x0000000122177836 */ /* 0x000fe20000000000 */
[----:B------:R-:W2:Y:S01]  /*03e0*/  LDCU.128 UR8, c[0x0][0x380] ;  /* 0x00007000ff0877ac */ /* 0x000ea20008000c00 */
[C---:B------:R-:W-:Y:S01]  /*03f0*/  VIADD R12, R0.reuse, 0xffffffff ;  /* 0xffffffff000c7836 */ /* 0x040fe20000000000 */
[----:B------:R-:W-:Y:S01]  /*0400*/  LOP3.LUT R2, R0, 0x1f, RZ, 0xc0, !PT ;  /* 0x0000001f00027812 */ /* 0x000fe200078ec0ff */
[----:B------:R-:W-:Y:S01]  /*0410*/  IMAD.MOV.U32 R3, RZ, RZ, RZ ;  /* 0x000000ffff037224 */ /* 0x000fe200078e00ff */
[----:B------:R-:W-:Y:S01]  /*0420*/  USHF.L.U32 UR19, UR22, 0x5, URZ ;  /* 0x0000000516137899 */ /* 0x000fe200080006ff */
[----:B------:R-:W-:Y:S01]  /*0430*/  IMAD.MOV.U32 R13, RZ, RZ, RZ ;  /* 0x000000ffff0d7224 */ /* 0x000fe200078e00ff */
[----:B------:R-:W-:Y:S01]  /*0440*/  USHF.L.U64.HI UR21, UR22, 0x5, UR6 ;  /* 0x0000000516157899 */ /* 0x000fe20008010206 */
[----:B------:R-:W-:Y:S01]  /*0450*/  LOP3.LUT R12, R12, 0x1f, RZ, 0xc0, !PT ;  /* 0x0000001f0c0c7812 */ /* 0x000fe200078ec0ff */
[----:B------:R-:W-:-:S02]  /*0460*/  USHF.L.U64.HI UR17, UR4, 0x5, UR5 ;  /* 0x0000000504117899 */ /* 0x000fc40008010205 */
[----:B0-----:R-:W-:Y:S01]  /*0470*/  UIMAD UR7, UR5, UR26, URZ ;  /* 0x0000001a050772a4 */ /* 0x001fe2000f8e02ff */
[C---:B------:R-:W-:Y:S01]  /*0480*/  IMAD R39, R21.reuse, UR27, RZ ;  /* 0x0000001b15277c24 */ /* 0x040fe2000f8e02ff */
[----:B------:R-:W-:Y:S02]  /*0490*/  UIMAD.WIDE.U32 UR14, UR4, UR26, URZ ;  /* 0x0000001a040e72a5 */ /* 0x000fe4000f8e00ff */
[----:B------:R-:W-:Y:S01]  /*04a0*/  IMAD.WIDE.U32 R28, R21, UR26, R12 ;  /* 0x0000001a151c7c25 */ /* 0x000fe2000f8e000c */
[----:B------:R-:W-:Y:S02]  /*04b0*/  UIMAD UR7, UR4, UR27, UR7 ;  /* 0x0000001b040772a4 */ /* 0x000fe4000f8e0207 */
[----:B------:R-:W-:Y:S01]  /*04c0*/  ULEA UR20, UP3, UR14, UR19, 0x6 ;  /* 0x000000130e147291 */ /* 0x000fe2000f8630ff */
[----:B------:R-:W-:Y:S01]  /*04d0*/  IMAD.IADD R29, R39, 0x1, R29 ;  /* 0x00000001271d7824 */ /* 0x000fe200078e021d */
[----:B------:R-:W-:Y:S02]  /*04e0*/  UIADD3 UR18, UP0, UPT, -UR19, UR26, URZ ;  /* 0x0000001a13127290 */ /* 0x000fe4000ff1e1ff */
[----:B------:R-:W-:-:S02]  /*04f0*/  UIADD3 UR7, UPT, UPT, UR15, UR7, URZ ;  /* 0x000000070f077290 */ /* 0x000fc4000fffe0ff */
[----:B------:R-:W-:Y:S02]  /*0500*/  ULEA UR19, UP4, UR14, UR19, 0x7 ;  /* 0x000000130e137291 */ /* 0x000fe4000f8838ff */
[----:B-1----:R-:W-:Y:S02]  /*0510*/  USHF.R.U64 UR30, UR12, 0x1, UR13 ;  /* 0x000000010c1e7899 */ /* 0x002fe4000800120d */
[----:B--2---:R-:W-:Y:S02]  /*0520*/  ULEA UR23, UP2, UR20, UR8, 0x2 ;  /* 0x0000000814177291 */ /* 0x004fe4000f8410ff */
[----:B------:R-:W-:Y:S02]  /*0530*/  ULEA.HI.X UR8, UR14, UR21, UR7, 0x6, UP3 ;  /* 0x000000150e087291 */ /* 0x000fe400098f3407 */
[----:B------:R-:W-:Y:S02]  /*0540*/  ULEA UR24, UP1, UR19, UR10, 0x2 ;  /* 0x0000000a13187291 */ /* 0x000fe4000f8210ff */
[----:B------:R-:W-:-:S02]  /*0550*/  ULEA.HI.X UR14, UR14, UR21, UR7, 0x7, UP4 ;  /* 0x000000150e0e7291 */ /* 0x000fc4000a0f3c07 */
[----:B------:R-:W-:Y:S02]  /*0560*/  USHF.R.U32.HI UR31, URZ, 0x1, UR13 ;  /* 0x00000001ff1f7899 */ /* 0x000fe4000801160d */
[----:B------:R-:W-:Y:S02]  /*0570*/  ULEA UR7, UP3, -UR4, UR30, 0x5 ;  /* 0x0000001e04077291 */ /* 0x000fe4000f8629ff */
[----:B------:R-:W-:Y:S02]  /*0580*/  ULEA.HI.X UR20, UR20, UR9, UR8, 0x2, UP2 ;  /* 0x0000000914147291 */ /* 0x000fe400090f1408 */
[----:B------:R-:W-:Y:S02]  /*0590*/  ULEA.HI.X UR25, UR19, UR11, UR14, 0x2, UP1 ;  /* 0x0000000b13197291 */ /* 0x000fe400088f140e */
[----:B------:R-:W-:Y:S02]  /*05a0*/  UIADD3.X UR8, UPT, UPT, ~UR17, UR31, URZ, UP3, !UPT ;  /* 0x0000001f11087290 */ /* 0x000fe40009ffe5ff */
[----:B------:R-:W-:-:S02]  /*05b0*/  UISETP.LT.U32.AND UP1, UPT, UR7, 0x20, UPT ;  /* 0x000000200700788c */ /* 0x000fc4000bf21070 */
[----:B------:R-:W-:Y:S02]  /*05c0*/  UIADD3.X UR9, UPT, UPT, ~UR21, UR27, URZ, UP0, !UPT ;  /* 0x0000001b15097290 */ /* 0x000fe400087fe5ff */
[----:B------:R-:W-:Y:S02]  /*05d0*/  UISETP.LT.U32.AND UP0, UPT, UR18, 0x20, UPT ;  /* 0x000000201200788c */ /* 0x000fe4000bf01070 */
[----:B------:R-:W-:Y:S02]  /*05e0*/  UISETP.LT.U32.AND.EX UP1, UPT, UR8, URZ, UPT, UP1 ;  /* 0x000000ff0800728c */ /* 0x000fe4000bf21110 */
[----:B------:R-:W-:Y:S02]  /*05f0*/  UISETP.LT.U32.AND.EX UP0, UPT, UR9, URZ, UPT, UP0 ;  /* 0x000000ff0900728c */ /* 0x000fe4000bf01100 */
[----:B------:R-:W-:Y:S02]  /*0600*/  USEL UR17, UR7, 0x20, UP1 ;  /* 0x0000002007117887 */ /* 0x000fe40008800000 */
[----:B------:R-:W-:Y:S01]  /*0610*/  USEL UR18, UR18, 0x20, UP0 ;  /* 0x0000002012127887 */ /* 0x000fe20008000000 */
[----:B------:R-:W0:Y:S03]  /*0620*/  LDCU.64 UR8, c[0x0][0x3a0] ;  /* 0x00007400ff0877ac */ /* 0x000e260008000a00 */
[----:B------:R-:W-:-:S02]  /*0630*/  ISETP.GE.U32.AND P2, PT, R34, UR17, PT ;  /* 0x0000001122007c0c */ /* 0x000fc4000bf46070 */
[----:B------:R-:W-:Y:S01]  /*0640*/  ISETP.GE.U32.AND P0, PT, R23, UR17, PT ;  /* 0x0000001117007c0c */ /* 0x000fe2000bf06070 */
[----:B------:R-:W-:Y:S01]  /*0650*/  USHF.L.U32 UR21, UR26, 0x1, URZ ;  /* 0x000000011a157899 */ /* 0x000fe200080006ff */
[----:B------:R-:W-:Y:S01]  /*0660*/  ISETP.LT.U32.AND P2, PT, R2, UR18, !P2 ;  /* 0x0000001202007c0c */ /* 0x000fe2000d741070 */
[----:B------:R-:W-:Y:S01]  /*0670*/  IMAD.WIDE.U32 R2, R21, UR26, R2 ;  /* 0x0000001a15027c25 */ /* 0x000fe2000f8e0002 */
[----:B------:R-:W-:Y:S01]  /*0680*/  ISETP.LT.U32.AND P0, PT, R12, UR18, !P0 ;  /* 0x000000120c007c0c */ /* 0x000fe2000c701070 */
[----:B------:R-:W-:Y:S02]  /*0690*/  USHF.L.U64.HI UR32, UR26, 0x1, UR27 ;  /* 0x000000011a207899 */ /* 0x000fe4000801021b */
[----:B------:R-:W-:Y:S01]  /*06a0*/  IMAD.IADD R3, R3, 0x1, R39 ;  /* 0x0000000103037824 */ /* 0x000fe200078e0227 */
[----:B------:R-:W1:Y:S07]  /*06b0*/  LDCU.64 UR28, c[0x0][0x358] ;  /* 0x00006b00ff1c77ac */ /* 0x000e6e0008000a00 */
[----:B------:R-:W-:-:S02]  /*06c0*/  @P2 IADD3 R6, P3, PT, R2, UR26, RZ ;  /* 0x0000001a02062c10 */ /* 0x000fc4000ff7e0ff */
[----:B------:R-:W-:Y:S02]  /*06d0*/  @P2 LEA R8, P1, R2, UR23, 0x2 ;  /* 0x0000001702082c11 */ /* 0x000fe4000f8210ff */
[----:B------:R-:W-:Y:S02]  /*06e0*/  @P2 IADD3.X R7, PT, PT, R3, UR27, RZ, P3, !PT ;  /* 0x0000001b03072c10 */ /* 0x000fe40009ffe4ff */
[----:B------:R-:W-:Y:S02]  /*06f0*/  @P0 IADD3 R4, P4, PT, R28, UR21, RZ ;  /* 0x000000151c040c10 */ /* 0x000fe4000ff9e0ff */
[----:B------:R-:W-:Y:S02]  /*0700*/  @P2 LEA R16, P3, R6, UR23, 0x2 ;  /* 0x0000001706102c11 */ /* 0x000fe4000f8610ff */
[--C-:B------:R-:W-:Y:S01]  /*0710*/  @P2 LEA.HI.X R9, R2, UR20, R3.reuse, 0x2, P1 ;  /* 0x0000001402092c11 */ /* 0x100fe200088f1403 */
[----:B------:R-:W-:Y:S01]  /*0720*/  IMAD.WIDE.U32 R2, R21, UR26, R2 ;  /* 0x0000001a15027c25 */ /* 0x000fe2000f8e0002 */
[----:B0-----:R-:W-:Y:S01]  /*0730*/  ISETP.NE.U32.AND P1, PT, RZ, UR8, PT ;  /* 0x00000008ff007c0c */ /* 0x001fe2000bf25070 */
[----:B------:R-:W-:Y:S01]  /*0740*/  USHF.L.U32 UR33, UR26, 0x2, URZ ;  /* 0x000000021a217899 */ /* 0x000fe200080006ff */
[----:B------:R-:W-:Y:S01]  /*0750*/  @P0 IADD3.X R5, PT, PT, R29, UR32, RZ, P4, !PT ;  /* 0x000000201d050c10 */ /* 0x000fe2000a7fe4ff */
[----:B------:R-:W-:Y:S01]  /*0760*/  @P2 IMAD.SHL.U32 R24, R2, 0x4, RZ ;  /* 0x0000000402182824 */ /* 0x000fe200078e00ff */
[----:B------:R-:W-:Y:S01]  /*0770*/  @P2 LEA.HI.X R17, R6, UR20, R7, 0x2, P3 ;  /* 0x0000001406112c11 */ /* 0x000fe200098f1407 */
[----:B------:R-:W-:Y:S01]  /*0780*/  IMAD.IADD R7, R39, 0x1, R3 ;  /* 0x0000000127077824 */ /* 0x000fe200078e0203 */
[----:B------:R-:W-:-:S02]  /*0790*/  @P0 LEA R42, P4, R4, UR23, 0x2 ;  /* 0x00000017042a0c11 */ /* 0x000fc4000f8810ff */
[----:B------:R-:W-:Y:S01]  /*07a0*/  ISETP.NE.AND.EX P1, PT, RZ, UR9, PT, P1 ;  /* 0x00000009ff007c0c */ /* 0x000fe2000bf25310 */
[----:B------:R-:W-:Y:S01]  /*07b0*/  USHF.L.U64.HI UR34, UR26, 0x2, UR27 ;  /* 0x000000021a227899 */ /* 0x000fe2000801021b */
[----:B------:R-:W-:Y:S01]  /*07c0*/  @P0 LEA.HI.X R43, R4, UR20, R5, 0x2, P4 ;  /* 0x00000014042b0c11 */ /* 0x000fe2000a0f1405 */
[----:B------:R-:W-:Y:S01]  /*07d0*/  UIADD3 UR35, UP0, UPT, UR33, UR24, URZ ;  /* 0x0000001821237290 */ /* 0x000fe2000ff1e0ff */
[----:B------:R-:W-:Y:S01]  /*07e0*/  @P2 SHF.L.U64.HI R4, R2, 0x2, R7 ;  /* 0x0000000202042819 */ /* 0x000fe20000010207 */
[----:B------:R-:W-:Y:S01]  /*07f0*/  IMAD.MOV.U32 R5, RZ, RZ, RZ ;  /* 0x000000ffff057224 */ /* 0x000fe200078e00ff */
[----:B------:R-:W-:Y:S01]  /*0800*/  @P2 IADD3 R30, P3, PT, R24, UR24, RZ ;  /* 0x00000018181e2c10 */ /* 0x000fe2000ff7e0ff */
[----:B------:R-:W-:Y:S01]  /*0810*/  UIADD3.X UR36, UPT, UPT, UR34, UR25, URZ, UP0, !UPT ;  /* 0x0000001922247290 */ /* 0x000fe200087fe4ff */
[----:B------:R-:W-:-:S04]  /*0820*/  IMAD.WIDE.U32 R10, R21, UR26, R28 ;  /* 0x0000001a150a7c25 */ /* 0x000fc8000f8e001c */
[----:B------:R-:W-:Y:S01]  /*0830*/  IMAD.MOV.U32 R26, RZ, RZ, RZ ;  /* 0x000000ffff1a7224 */ /* 0x000fe200078e00ff */
[----:B------:R-:W-:Y:S01]  /*0840*/  @P2 IADD3.X R31, PT, PT, R4, UR25, RZ, P3, !PT ;  /* 0x00000019041f2c10 */ /* 0x000fe20009ffe4ff */
[----:B-1----:R0:W5:Y:S01]  /*0850*/  @P2 LDG.E R5, desc[UR28][R8.64] ;  /* 0x0000001c08052981 */ /* 0x002162000c1e1900 */
[----:B------:R-:W-:Y:S01]  /*0860*/  @P2 IADD3 R24, P3, PT, R24, UR35, RZ ;  /* 0x0000002318182c10 */ /* 0x000fe2000ff7e0ff */
[----:B------:R-:W1:Y:S01]  /*0870*/  @P1 LDC.64 R36, c[0x0][0x3a0] ;  /* 0x0000e800ff241b82 */ /* 0x000e620000000a00 */
[----:B------:R-:W-:Y:S01]  /*0880*/  CS2R R18, SRZ ;  /* 0x0000000000127805 */ /* 0x000fe2000001ff00 */
[----:B------:R2:W5:Y:S01]  /*0890*/  @P2 LDG.E R26, desc[UR28][R16.64] ;  /* 0x0000001c101a2981 */ /* 0x000562000c1e1900 */
[----:B------:R-:W-:Y:S01]  /*08a0*/  @P2 IADD3.X R25, PT, PT, R4, UR36, RZ, P3, !PT ;  /* 0x0000002404192c10 */ /* 0x000fe20009ffe4ff */
[----:B------:R-:W-:Y:S01]  /*08b0*/  IMAD.MOV.U32 R14, RZ, RZ, RZ ;  /* 0x000000ffff0e7224 */ /* 0x000fe200078e00ff */
[----:B------:R-:W-:Y:S01]  /*08c0*/  @P0 IADD3 R22, P3, PT, R10, UR33, RZ ;  /* 0x000000210a160c10 */ /* 0x000fe2000ff7e0ff */
[----:B------:R-:W-:Y:S01]  /*08d0*/  IMAD.MOV.U32 R20, RZ, RZ, RZ ;  /* 0x000000ffff147224 */ /* 0x000fe200078e00ff */
[----:B------:R-:W-:Y:S01]  /*08e0*/  @P2 IADD3 R32, P4, PT, R2, UR21, RZ ;  /* 0x0000001502202c10 */ /* 0x000fe2000ff9e0ff */
[----:B0-----:R-:W-:Y:S01]  /*08f0*/  IMAD.IADD R9, R39, 0x1, R11 ;  /* 0x0000000127097824 */ /* 0x001fe200078e020b */
[----:B------:R0:W5:Y:S01]  /*0900*/  @P2 LDG.E R19, desc[UR28][R30.64] ;  /* 0x0000001c1e132981 */ /* 0x000162000c1e1900 */
[----:B------:R-:W3:Y:S01]  /*0910*/  LDCU.128 UR8, c[0x0][0x390] ;  /* 0x00007200ff0877ac */ /* 0x000ee20008000c00 */
[----:B------:R-:W-:-:S02]  /*0920*/  @P2 IADD3.X R27, PT, PT, R7, UR32, RZ, P4, !PT ;  /* 0x00000020071b2c10 */ /* 0x000fc4000a7fe4ff */
[----:B--2---:R-:W-:Y:S01]  /*0930*/  @P0 IADD3.X R17, PT, PT, R9, UR34, RZ, P3, !PT ;  /* 0x0000002209110c10 */ /* 0x004fe20009ffe4ff */
[----:B------:R2:W5:Y:S01]  /*0940*/  @P2 LDG.E R14, desc[UR28][R24.64] ;  /* 0x0000001c180e2981 */ /* 0x000562000c1e1900 */
[----:B------:R-:W-:Y:S01]  /*0950*/  UIMAD UR15, UR6, UR12, URZ ;  /* 0x0000000c060f72a4 */ /* 0x000fe2000f8e02ff */
[C---:B------:R-:W-:Y:S01]  /*0960*/  @P2 SHF.L.U64.HI R4, R32.reuse, 0x2, R27 ;  /* 0x0000000220042819 */ /* 0x040fe2000001021b */
[----:B------:R-:W-:Y:S01]  /*0970*/  @P2 IMAD.SHL.U32 R32, R32, 0x4, RZ ;  /* 0x0000000420202824 */ /* 0x000fe200078e00ff */
[C---:B------:R-:W-:Y:S01]  /*0980*/  @P0 SHF.L.U64.HI R17, R22.reuse, 0x2, R17 ;  /* 0x0000000216110819 */ /* 0x040fe20000010211 */
[----:B------:R-:W-:Y:S01]  /*0990*/  @P0 IMAD.SHL.U32 R22, R22, 0x4, RZ ;  /* 0x0000000416160824 */ /* 0x000fe200078e00ff */
[----:B------:R4:W5:Y:S04]  /*09a0*/  @P0 LDG.E R20, desc[UR28][R42.64] ;  /* 0x0000001c2a140981 */ /* 0x000968000c1e1900 */
[----:B0-----:R-:W-:Y:S01]  /*09b0*/  @P0 IADD3 R30, P4, PT, R22, UR24, RZ ;  /* 0x00000018161e0c10 */ /* 0x001fe2000ff9e0ff */
[----:B-1----:R4:W5:Y:S03]  /*09c0*/  @P1 LDG.E R25, desc[UR28][R36.64] ;  /* 0x0000001c24191981 */ /* 0x002966000c1e1900 */
[----:B------:R-:W-:-:S05]  /*09d0*/  @P0 IADD3.X R31, PT, PT, R17, UR25, RZ, P4, !PT ;  /* 0x00000019111f0c10 */ /* 0x000fca000a7fe4ff */
[----:B------:R4:W5:Y:S01]  /*09e0*/  @P0 LDG.E R18, desc[UR28][R30.64] ;  /* 0x0000001c1e120981 */ /* 0x000962000c1e1900 */
[----:B------:R-:W-:Y:S02]  /*09f0*/  UIMAD.WIDE.U32 UR6, UR22, UR12, URZ ;  /* 0x0000000c160672a5 */ /* 0x000fe4000f8e00ff */
[----:B------:R-:W-:Y:S01]  /*0a00*/  UIMAD UR15, UR22, UR13, UR15 ;  /* 0x0000000d160f72a4 */ /* 0x000fe2000f8e020f */
[----:B------:R-:W-:Y:S01]  /*0a10*/  @P2 IADD3 R40, P3, PT, R32, UR24, RZ ;  /* 0x0000001820282c10 */ /* 0x000fe2000ff7e0ff */
[----:B---3--:R-:W-:Y:S02]  /*0a20*/  ULEA UR13, UP0, UR19, UR8, 0x1 ;  /* 0x00000008130d7291 */ /* 0x008fe4000f8008ff */
[----:B------:R-:W-:Y:S02]  /*0a30*/  USHF.L.U32 UR12, UR6, 0x5, URZ ;  /* 0x00000005060c7899 */ /* 0x000fe400080006ff */
[----:B------:R-:W-:Y:S01]  /*0a40*/  UIADD3 UR8, UPT, UPT, UR7, UR15, URZ ;  /* 0x0000000f07087290 */ /* 0x000fe2000fffe0ff */
[----:B------:R-:W-:Y:S01]  /*0a50*/  @P2 IADD3.X R41, PT, PT, R4, UR25, RZ, P3, !PT ;  /* 0x0000001904292c10 */ /* 0x000fe20009ffe4ff */
[----:B------:R-:W-:Y:S01]  /*0a60*/  ULEA UR7, UP1, UR4, UR12, 0x6 ;  /* 0x0000000c04077291 */ /* 0x000fe2000f8230ff */
[----:B------:R-:W-:Y:S01]  /*0a70*/  @P2 IADD3 R32, P3, PT, R32, UR35, RZ ;  /* 0x0000002320202c10 */ /* 0x000fe2000ff7e0ff */
[----:B------:R-:W-:Y:S01]  /*0a80*/  USHF.L.U64.HI UR6, UR6, 0x5, UR8 ;  /* 0x0000000506067899 */ /* 0x000fe20008010208 */
[----:B------:R-:W-:Y:S01]  /*0a90*/  IMAD.MOV.U32 R6, RZ, RZ, RZ ;  /* 0x000000ffff067224 */ /* 0x000fe200078e00ff */
[----:B------:R-:W-:Y:S01]  /*0aa0*/  ULEA UR10, UP2, UR7, UR10, 0x1 ;  /* 0x0000000a070a7291 */ /* 0x000fe2000f8408ff */
[----:B--2---:R-:W-:Y:S01]  /*0ab0*/  IMAD.MOV.U32 R24, RZ, RZ, RZ ;  /* 0x000000ffff187224 */ /* 0x004fe200078e00ff */
[----:B------:R-:W-:Y:S01]  /*0ac0*/  ULEA.HI.X UR4, UR4, UR6, UR5, 0x6, UP1 ;  /* 0x0000000604047291 */ /* 0x000fe200088f3405 */
[----:B------:R-:W-:Y:S01]  /*0ad0*/  @P2 IADD3.X R33, PT, PT, R4, UR36, RZ, P3, !PT ;  /* 0x0000002404212c10 */ /* 0x000fe20009ffe4ff */
[----:B------:R-:W-:Y:S01]  /*0ae0*/  ULEA.HI.X UR9, UR19, UR9, UR14, 0x1, UP0 ;  /* 0x0000000913097291 */ /* 0x000fe200080f0c0e */
[----:B------:R4:W5:Y:S01]  /*0af0*/  @P2 LDG.E R6, desc[UR28][R40.64] ;  /* 0x0000001c28062981 */ /* 0x000962000c1e1900 */
[----:B------:R-:W-:-:S02]  /*0b00*/  ULEA.HI.X UR11, UR7, UR11, UR4, 0x1, UP2 ;  /* 0x0000000b070b7291 */ /* 0x000fc400090f0c04 */
[----:B------:R-:W-:Y:S01]  /*0b10*/  UIADD3 UR7, UP0, UPT, UR21, UR13, URZ ;  /* 0x0000000d15077290 */ /* 0x000fe2000ff1e0ff */
[----:B------:R4:W5:Y:S01]  /*0b20*/  @P2 LDG.E R24, desc[UR28][R32.64] ;  /* 0x0000001c20182981 */ /* 0x000962000c1e1900 */
[----:B------:R-:W-:Y:S02]  /*0b30*/  LOP3.LUT R4, R0, 0x1f, RZ, 0xc0, !PT ;  /* 0x0000001f00047812 */ /* 0x000fe400078ec0ff */
[----:B------:R-:W-:Y:S01]  /*0b40*/  ISETP.GE.U32.AND P2, PT, R34, UR17, PT ;  /* 0x0000001122007c0c */ /* 0x000fe2000bf46070 */
[----:B------:R-:W-:Y:S01]  /*0b50*/  UIADD3.X UR8, UPT, UPT, UR32, UR9, URZ, UP0, !UPT ;  /* 0x0000000920087290 */ /* 0x000fe200087fe4ff */
[----:B------:R-:W-:Y:S01]  /*0b60*/  BSSY.RECONVERGENT B0, `(.L_x_4920) ;  /* 0x000001a000007945 */ /* 0x000fe20003800200 */
[----:B------:R-:W-:Y:S01]  /*0b70*/  IMAD.MOV.U32 R16, RZ, RZ, RZ ;  /* 0x000000ffff107224 */ /* 0x000fe200078e00ff */
[----:B------:R-:W-:Y:S01]  /*0b80*/  ISETP.GE.U32.OR P2, PT, R4, UR18, P2 ;  /* 0x0000001204007c0c */ /* 0x000fe20009746470 */
[----:B------:R-:W-:Y:S02]  /*0b90*/  IMAD.MOV.U32 R4, RZ, RZ, RZ ;  /* 0x000000ffff047224 */ /* 0x000fe400078e00ff */
[----:B------:R-:W-:Y:S01]  /*0ba0*/  IMAD.MOV.U32 R35, RZ, RZ, RZ ;  /* 0x000000ffff237224 */ /* 0x000fe200078e00ff */
[----:B----4-:R-:W-:Y:S09]  /*0bb0*/  @!P0 BRA `(.L_x_4921) ;  /* 0x0000000000508947 */ /* 0x010ff20003800000 */
        /* <DEDUP_REMOVED lines=20> */
.L_x_4921:
[----:B------:R-:W-:Y:S05]  /*0d00*/  BSYNC.RECONVERGENT B0 ;  /* 0x0000000000007941 */ /* 0x000fea0003800200 */
.L_x_4920:
[C---:B0-----:R-:W-:Y:S01]  /*0d10*/  @!P2 IADD3 R8, P4, PT, R2.reuse, UR21, RZ ;  /* 0x000000150208ac10 */ /* 0x041fe2000ff9e0ff */
[----:B------:R-:W-:Y:S01]  /*0d20*/  UMOV UR6, 0x3f800000 ;  /* 0x3f80000000067882 */ /* 0x000fe20000000000 */
[----:B------:R-:W-:Y:S01]  /*0d30*/  @!P2 LEA R30, P3, R2, UR13, 0x1 ;  /* 0x0000000d021eac11 */ /* 0x000fe2000f8608ff */
[----:B------:R-:W-:Y:S01]  /*0d40*/  VIADD R34, R34, 0x2 ;  /* 0x0000000222227836 */ /* 0x000fe20000000000 */
[----:B------:R-:W-:Y:S01]  /*0d50*/  @!P2 IADD3.X R9, PT, PT, R7, UR32, RZ, P4, !PT ;  /* 0x000000200709ac10 */ /* 0x000fe2000a7fe4ff */
[----:B------:R-:W-:Y:S01]  /*0d60*/  IMAD.MOV.U32 R27, RZ, RZ, RZ ;  /* 0x000000ffff1b7224 */ /* 0x000fe200078e00ff */
[----:B------:R-:W-:Y:S02]  /*0d70*/  @!P2 LEA R28, P6, R8, UR13, 0x1 ;  /* 0x0000000d081cac11 */ /* 0x000fe4000f8c08ff */
[----:B------:R-:W-:Y:S02]  /*0d80*/  @!P2 LEA R36, P5, R2, UR7, 0x1 ;  /* 0x000000070224ac11 */ /* 0x000fe4000f8a08ff */
[----:B------:R-:W-:Y:S01]  /*0d90*/  @!P2 LEA.HI.X R29, R8, UR9, R9, 0x1, P6 ;  /* 0x00000009081dac11 */ /* 0x000fe2000b0f0c09 */
[----:B-----5:R-:W-:Y:S01]  /*0da0*/  FADD R9, R6, R6 ;  /* 0x0000000606097221 */ /* 0x020fe20000000000 */
[----:B------:R-:W-:-:S02]  /*0db0*/  @!P2 LEA.HI.X R31, R2, UR9, R7, 0x1, P3 ;  /* 0x00000009021fac11 */ /* 0x000fc400098f0c07 */
[C---:B------:R-:W-:Y:S02]  /*0dc0*/  @!P2 IADD3 R3, P4, PT, R2.reuse, UR21, RZ ;  /* 0x000000150203ac10 */ /* 0x040fe4000ff9e0ff */
[----:B------:R-:W-:Y:S01]  /*0dd0*/  @!P2 LEA.HI.X R37, R2, UR8, R7, 0x1, P5 ;  /* 0x000000080225ac11 */ /* 0x000fe2000a8f0c07 */
[----:B------:R-:W-:Y:S01]  /*0de0*/  FADD R2, R19, R19 ;  /* 0x0000001313027221 */ /* 0x000fe20000000000 */
[----:B------:R-:W-:Y:S02]  /*0df0*/  @P1 R2UR UR6, R25 ;  /* 0x00000000190612ca */ /* 0x000fe400000e0000 */
[C---:B------:R-:W-:Y:S01]  /*0e00*/  FSETP.GT.AND P1, PT, R19.reuse, RZ, PT ;  /* 0x000000ff1300720b */ /* 0x040fe20003f24000 */
[----:B------:R-:W-:Y:S01]  /*0e10*/  FMUL R19, R19, R19 ;  /* 0x0000001313137220 */ /* 0x000fe20000400000 */
[----:B------:R-:W-:Y:S01]  /*0e20*/  FMNMX R9, RZ, R9, !PT ;  /* 0x00000009ff097209 */ /* 0x000fe20007800000 */
[----:B------:R-:W-:Y:S01]  /*0e30*/  VIADD R25, R0, 0x1e ;  /* 0x0000001e00197836 */ /* 0x000fe20000000000 */
[----:B------:R-:W-:-:S02]  /*0e40*/  @P0 IADD3 R10, P5, PT, R22, UR35, RZ ;  /* 0x00000023160a0c10 */ /* 0x000fc4000ffbe0ff */
[----:B------:R-:W-:Y:S01]  /*0e50*/  FMNMX R2, RZ, R2, !PT ;  /* 0x00000002ff027209 */ /* 0x000fe20007800000 */
[----:B------:R-:W-:Y:S01]  /*0e60*/  FMUL R9, R9, R26 ;  /* 0x0000001a09097220 */ /* 0x000fe20000400000 */
[----:B------:R-:W-:Y:S02]  /*0e70*/  FSEL R8, R19, RZ, P1 ;  /* 0x000000ff13087208 */ /* 0x000fe40000800000 */
[----:B------:R-:W-:Y:S01]  /*0e80*/  @P0 IADD3.X R11, PT, PT, R17, UR36, RZ, P5, !PT ;  /* 0x00000024110b0c10 */ /* 0x000fe2000affe4ff */
[-C--:B------:R-:W-:Y:S01]  /*0e90*/  FMUL R13, R2, R5.reuse ;  /* 0x00000005020d7220 */ /* 0x080fe20000400000 */
[----:B------:R-:W-:Y:S01]  /*0ea0*/  ISETP.GE.U32.AND P3, PT, R34, UR17, PT ;  /* 0x0000001122007c0c */ /* 0x000fe2000bf66070 */
[----:B------:R-:W-:Y:S01]  /*0eb0*/  FMUL R5, R8, R5 ;  /* 0x0000000508057220 */ /* 0x000fe20000400000 */
[----:B------:R-:W-:Y:S01]  /*0ec0*/  LOP3.LUT R25, R25, 0x1f, RZ, 0xc0, !PT ;  /* 0x0000001f19197812 */ /* 0x000fe200078ec0ff */
[----:B------:R-:W-:Y:S01]  /*0ed0*/  FMUL R24, R9, R24 ;  /* 0x0000001809187220 */ /* 0x000fe20000400000 */
[----:B------:R-:W-:Y:S01]  /*0ee0*/  IMAD.U32 R8, RZ, RZ, UR21 ;  /* 0x00000015ff087e24 */ /* 0x000fe2000f8e00ff */
[----:B------:R0:W5:Y:S01]  /*0ef0*/  @P0 LDG.E R27, desc[UR28][R10.64] ;  /* 0x0000001c0a1b0981 */ /* 0x000162000c1e1900 */
[----:B------:R-:W-:-:S02]  /*0f00*/  IMAD.U32 R9, RZ, RZ, UR32 ;  /* 0x00000020ff097e24 */ /* 0x000fc4000f8e00ff */
[C---:B------:R-:W-:Y:S01]  /*0f10*/  FMUL R2, R6.reuse, R6 ;  /* 0x0000000606027220 */ /* 0x040fe20000400000 */
[----:B------:R-:W-:Y:S01]  /*0f20*/  ISETP.LT.U32.AND P3, PT, R25, UR18, !P3 ;  /* 0x0000001219007c0c */ /* 0x000fe2000df61070 */
[----:B------:R-:W-:Y:S01]  /*0f30*/  FMUL R13, R13, R14 ;  /* 0x0000000e0d0d7220 */ /* 0x000fe20000400000 */
[----:B------:R-:W-:Y:S01]  /*0f40*/  FSETP.GT.AND P0, PT, R6, RZ, PT ;  /* 0x000000ff0600720b */ /* 0x000fe20003f04000 */
[----:B------:R-:W-:Y:S01]  /*0f50*/  IMAD.WIDE.U32 R8, R21, UR26, R8 ;  /* 0x0000001a15087c25 */ /* 0x000fe2000f8e0008 */
[----:B------:R-:W-:-:S03]  /*0f60*/  @!P2 IADD3.X R32, PT, PT, R7, UR32, RZ, P4, !PT ;  /* 0x000000200720ac10 */ /* 0x000fc6000a7fe4ff */
[----:B------:R-:W-:Y:S01]  /*0f70*/  FMUL R19, R13, UR6 ;  /* 0x000000060d137c20 */ /* 0x000fe20008400000 */
[----:B------:R-:W-:Y:S01]  /*0f80*/  FSEL R17, R2, RZ, P0 ;  /* 0x000000ff02117208 */ /* 0x000fe20000000000 */
[----:B------:R-:W-:Y:S01]  /*0f90*/  FMUL R2, R24, UR6 ;  /* 0x0000000618027c20 */ /* 0x000fe20008400000 */
[----:B------:R-:W-:Y:S01]  /*0fa0*/  IADD3 R6, P1, PT, R25, R8, RZ ;  /* 0x0000000819067210 */ /* 0x000fe20007f3e0ff */
[----:B------:R-:W-:Y:S01]  /*0fb0*/  IMAD.IADD R39, R39, 0x1, R9 ;  /* 0x0000000127277824 */ /* 0x000fe200078e0209 */
[----:B------:R-:W-:Y:S01]  /*0fc0*/  F2FP.BF16.F32.PACK_AB R19, RZ, R19 ;  /* 0x00000013ff13723e */ /* 0x000fe200000010ff */
[----:B------:R-:W-:Y:S01]  /*0fd0*/  FMUL R26, R17, R26 ;  /* 0x0000001a111a7220 */ /* 0x000fe20000400000 */
[----:B------:R-:W-:Y:S01]  /*0fe0*/  F2FP.BF16.F32.PACK_AB R17, RZ, R2 ;  /* 0x00000002ff11723e */ /* 0x000fe200000010ff */
[----:B------:R-:W-:Y:S01]  /*0ff0*/  IMAD.X R7, RZ, RZ, R39, P1 ;  /* 0x000000ffff077224 */ /* 0x000fe200008e0627 */
[----:B------:R-:W-:Y:S01]  /*1000*/  @P3 IADD3 R22, P1, P4, R6, UR33, R8 ;  /* 0x0000002106163c10 */ /* 0x000fe2000fc3e008 */
[----:B------:R-:W-:Y:S01]  /*1010*/  @!P2 STG.E.U16 desc[UR28][R30.64], R19 ;  /* 0x000000131e00a986 */ /* 0x000fe2000c10151c */
[----:B0-----:R-:W-:Y:S01]  /*1020*/  @!P2 LEA R10, P0, R3, UR7, 0x1 ;  /* 0x00000007030aac11 */ /* 0x001fe2000f8008ff */
[----:B------:R-:W-:Y:S01]  /*1030*/  FMUL R14, R26, UR6 ;  /* 0x000000061a0e7c20 */ /* 0x000fe20008400000 */
[----:B------:R-:W-:Y:S01]  /*1040*/  FMUL R2, R5, UR6 ;  /* 0x0000000605027c20 */ /* 0x000fe20008400000 */
[----:B------:R0:W-:Y:S01]  /*1050*/  @!P2 STG.E.U16 desc[UR28][R28.64], R17 ;  /* 0x000000111c00a986 */ /* 0x0001e2000c10151c */
[----:B------:R-:W-:-:S02]  /*1060*/  @!P2 LEA.HI.X R11, R3, UR8, R32, 0x1, P0 ;  /* 0x00000008030bac11 */ /* 0x000fc400080f0c20 */
[----:B------:R-:W-:Y:S02]  /*1070*/  F2FP.BF16.F32.PACK_AB R3, RZ, R14 ;  /* 0x0000000eff03723e */ /* 0x000fe400000010ff */
[----:B------:R-:W-:-:S05]  /*1080*/  F2FP.BF16.F32.PACK_AB R2, RZ, R2 ;  /* 0x00000002ff02723e */ /* 0x000fca00000010ff */
[----:B------:R-:W-:Y:S01]  /*1090*/  @!P2 STG.E.U16 desc[UR28][R36.64], R2 ;  /* 0x000000022400a986 */ /* 0x000fe2000c10151c */
[----:B0-----:R-:W-:-:S03]  /*10a0*/  @P3 IADD3.X R29, PT, PT, R7, UR34, R39, P1, P4 ;  /* 0x00000022071d3c10 */ /* 0x001fc60008fe8427 */
[----:B------:R0:W-:Y:S01]  /*10b0*/  @!P2 STG.E.U16 desc[UR28][R10.64], R3 ;  /* 0x000000030a00a986 */ /* 0x0001e2000c10151c */
[C---:B------:R-:W-:Y:S01]  /*10c0*/  @P3 SHF.L.U64.HI R14, R22.reuse, 0x2, R29 ;  /* 0x00000002160e3819 */ /* 0x040fe2000001021d */
[----:B------:R-:W-:Y:S01]  /*10d0*/  @P3 IMAD.SHL.U32 R22, R22, 0x4, RZ ;  /* 0x0000000416163824 */ /* 0x000fe200078e00ff */
[----:B------:R-:W-:-:S04]  /*10e0*/  @P3 IADD3 R29, P0, PT, R6, UR21, RZ ;  /* 0x00000015061d3c10 */ /* 0x000fc8000ff1e0ff */
[----:B------:R-:W-:Y:S02]  /*10f0*/  @P3 IADD3.X R34, PT, PT, R7, UR32, RZ, P0, !PT ;  /* 0x0000002007223c10 */ /* 0x000fe400087fe4ff */
[C---:B------:R-:W-:Y:S02]  /*1100*/  @P3 LEA R32, P0, R29.reuse, UR23, 0x2 ;  /* 0x000000171d203c11 */ /* 0x040fe4000f8010ff */
[C---:B------:R-:W-:Y:S02]  /*1110*/  @P3 IADD3 R30, P1, PT, R22.reuse, UR24, RZ ;  /* 0x00000018161e3c10 */ /* 0x040fe4000ff3e0ff */
[----:B------:R-:W-:Y:S01]  /*1120*/  @P3 IADD3 R28, P2, PT, R22, UR35, RZ ;  /* 0x00000023161c3c10 */ /* 0x000fe2000ff5e0ff */
[----:B0-----:R-:W-:Y:S01]  /*1130*/  IMAD.U32 R10, RZ, RZ, UR33 ;  /* 0x00000021ff0a7e24 */ /* 0x001fe2000f8e00ff */
[----:B------:R-:W-:Y:S01]  /*1140*/  @P3 LEA.HI.X R33, R29, UR20, R34, 0x2, P0 ;  /* 0x000000141d213c11 */ /* 0x000fe200080f1422 */
[----:B------:R-:W-:Y:S01]  /*1150*/  IMAD.MOV.U32 R34, RZ, RZ, RZ ;  /* 0x000000ffff227224 */ /* 0x000fe200078e00ff */
[C---:B------:R-:W-:Y:S01]  /*1160*/  @P3 IADD3.X R31, PT, PT, R14.reuse, UR25, RZ, P1, !PT ;  /* 0x000000190e1f3c10 */ /* 0x040fe20008ffe4ff */
[----:B------:R-:W-:Y:S01]  /*1170*/  IMAD.U32 R11, RZ, RZ, UR34 ;  /* 0x00000022ff0b7e24 */ /* 0x000fe2000f8e00ff */
[----:B------:R-:W-:Y:S01]  /*1180*/  @P3 IADD3.X R29, PT, PT, R14, UR36, RZ, P2, !PT ;  /* 0x000000240e1d3c10 */ /* 0x000fe200097fe4ff */
[----:B------:R-:W-:-:S02]  /*1190*/  IMAD.MOV.U32 R14, RZ, RZ, RZ ;  /* 0x000000ffff0e7224 */ /* 0x000fc400078e00ff */
[----:B------:R-:W-:Y:S02]  /*11a0*/  IMAD R37, R21, UR32, RZ ;  /* 0x0000002015257c24 */ /* 0x000fe4000f8e02ff */
[----:B------:R-:W5:Y:S01]  /*11b0*/  @P3 LDG.E R34, desc[UR28][R28.64] ;  /* 0x0000001c1c223981 */ /* 0x000f62000c1e1900 */
[----:B------:R-:W-:Y:S01]  /*11c0*/  FMNMX3 R24, |R13|, RZ, |R24|, !PT ;  /* 0x000000ff0d187276 */ /* 0x000fe20007800618 */
[----:B------:R-:W-:Y:S02]  /*11d0*/  IMAD.MOV.U32 R22, RZ, RZ, RZ ;  /* 0x000000ffff167224 */ /* 0x000fe400078e00ff */
[----:B------:R-:W5:Y:S01]  /*11e0*/  @P3 LDG.E R14, desc[UR28][R32.64] ;  /* 0x0000001c200e3981 */ /* 0x000f62000c1e1900 */
[----:B------:R-:W-:Y:S01]  /*11f0*/  IMAD.WIDE.U32 R10, R21, UR21, R10 ;  /* 0x00000015150a7c25 */ /* 0x000fe2000f8e000a */
[----:B------:R-:W-:Y:S01]  /*1200*/  ISETP.GE.U32.AND P0, PT, R23, UR17, PT ;  /* 0x0000001117007c0c */ /* 0x000fe2000bf06070 */
[----:B------:R-:W-:Y:S01]  /*1210*/  BSSY.RECONVERGENT B0, `(.L_x_4922) ;  /* 0x0000023000007945 */ /* 0x000fe20003800200 */
[----:B------:R-:W-:Y:S01]  /*1220*/  FMNMX R13, |R5|, R24, !PT ;  /* 0x00000018050d7209 */ /* 0x000fe20007800200 */
[----:B------:R-:W-:Y:S01]  /*1230*/  IMAD.IADD R37, R11, 0x1, R37 ;  /* 0x000000010b257824 */ /* 0x000fe200078e0225 */
[----:B------:R-:W-:Y:S01]  /*1240*/  SHF.R.U32.HI R11, RZ, 0x5, R15 ;  /* 0x00000005ff0b7819 */ /* 0x000fe2000001160f */
[----:B------:R0:W5:Y:S01]  /*1250*/  @P3 LDG.E R22, desc[UR28][R30.64] ;  /* 0x0000001c1e163981 */ /* 0x000162000c1e1900 */
[C---:B------:R-:W-:Y:S01]  /*1260*/  IADD3 R5, P1, PT, R12.reuse, R10, RZ ;  /* 0x0000000a0c057210 */ /* 0x040fe20007f3e0ff */
[----:B------:R-:W-:Y:S01]  /*1270*/  IMAD.MOV.U32 R21, RZ, RZ, RZ ;  /* 0x000000ffff157224 */ /* 0x000fe200078e00ff */
[----:B------:R-:W-:Y:S01]  /*1280*/  ISETP.GE.U32.OR P0, PT, R12, UR18, P0 ;  /* 0x000000120c007c0c */ /* 0x000fe20008706470 */
[----:B------:R-:W-:Y:S01]  /*1290*/  IMAD.MOV.U32 R10, RZ, RZ, RZ ;  /* 0x000000ffff0a7224 */ /* 0x000fe200078e00ff */
[----:B------:R-:W-:Y:S01]  /*12a0*/  FMNMX R26, |R26|, R13, !PT ;  /* 0x0000000d1a1a7209 */ /* 0x000fe20007800200 */
[----:B------:R-:W-:-:S02]  /*12b0*/  IMAD.SHL.U32 R23, R11, 0x4, RZ ;  /* 0x000000040b177824 */ /* 0x000fc400078e00ff */
[----:B------:R-:W-:Y:S01]  /*12c0*/  IMAD.MOV.U32 R15, RZ, RZ, RZ ;  /* 0x000000ffff0f7224 */ /* 0x000fe200078e00ff */
[----:B0-----:R-:W-:Y:S01]  /*12d0*/  IADD3 R31, P2, PT, R8, UR21, RZ ;  /* 0x00000015081f7c10 */ /* 0x001fe2000ff5e0ff */
[----:B------:R-:W-:-:S12]  /*12e0*/  @!P3 BRA `(.L_x_4923) ;  /* 0x000000000054b947 */ /* 0x000fd80003800000 */
        /* <DEDUP_REMOVED lines=21> */
.L_x_4923:
[----:B------:R-:W-:Y:S05]  /*1440*/  BSYNC.RECONVERGENT B0 ;  /* 0x0000000000007941 */ /* 0x000fea0003800200 */
.L_x_4922:
[----:B0-----:R-:W-:Y:S01]  /*1450*/  FADD R8, R4, R4 ;  /* 0x0000000404087221 */ /* 0x001fe20000000000 */
[----:B------:R-:W-:Y:S01]  /*1460*/  IMAD.X R12, RZ, RZ, R37, P1 ;  /* 0x000000ffff0c7224 */ /* 0x000fe200008e0625 */
[----:B------:R-:W-:Y:S01]  /*1470*/  @!P0 IADD3 R6, P3, PT, R5, UR21, RZ ;  /* 0x0000001505068c10 */ /* 0x000fe2000ff7e0ff */
[C---:B------:R-:W-:Y:S01]  /*1480*/  FADD R7, R18.reuse, R18 ;  /* 0x0000001212077221 */ /* 0x040fe20000000000 */
[C---:B------:R-:W-:Y:S01]  /*1490*/  FSETP.GT.AND P1, PT, R18.reuse, RZ, PT ;  /* 0x000000ff1200720b */ /* 0x040fe20003f24000 */
[----:B------:R-:W-:Y:S01]  /*14a0*/  FMUL R18, R18, R18 ;  /* 0x0000001212127220 */ /* 0x000fe20000400000 */
[----:B------:R-:W-:Y:S01]  /*14b0*/  FMNMX R24, RZ, R8, !PT ;  /* 0x00000008ff187209 */ /* 0x000fe20007800000 */
[----:B------:R-:W-:Y:S01]  /*14c0*/  VIADD R23, R23, 0x3 ;  /* 0x0000000317177836 */ /* 0x000fe20000000000 */
[----:B------:R-:W-:Y:S02]  /*14d0*/  @!P0 IADD3.X R9, PT, PT, R12, UR32, RZ, P3, !PT ;  /* 0x000000200c098c10 */ /* 0x000fe40009ffe4ff */
[----:B------:R-:W-:Y:S01]  /*14e0*/  @!P0 LEA R28, P3, R6, UR13, 0x1 ;  /* 0x0000000d061c8c11 */ /* 0x000fe2000f8608ff */
[----:B------:R-:W-:Y:S01]  /*14f0*/  FMUL R13, R24, R35 ;  /* 0x00000023180d7220 */ /* 0x000fe20000400000 */
[----:B------:R-:W-:-:S02]  /*1500*/  FMNMX R7, RZ, R7, !PT ;  /* 0x00000007ff077209 */ /* 0x000fc40007800000 */
[----:B------:R-:W-:Y:S01]  /*1510*/  @!P0 LEA.HI.X R29, R6, UR9, R9, 0x1, P3 ;  /* 0x00000009061d8c11 */ /* 0x000fe200098f0c09 */
[----:B------:R-:W-:Y:S01]  /*1520*/  FMUL R13, R13, R16 ;  /* 0x000000100d0d7220 */ /* 0x000fe20000400000 */
[----:B------:R-:W-:Y:S02]  /*1530*/  VIADD R16, R0, 0x1d ;  /* 0x0000001d00107836 */ /* 0x000fe40000000000 */
[C---:B------:R-:W-:Y:S01]  /*1540*/  FMUL R6, R4.reuse, R4 ;  /* 0x0000000404067220 */ /* 0x040fe20000400000 */
[-C--:B------:R-:W-:Y:S01]  /*1550*/  FMUL R8, R7, R20.reuse ;  /* 0x0000001407087220 */ /* 0x080fe20000400000 */
[----:B------:R-:W-:Y:S02]  /*1560*/  FSETP.GT.AND P3, PT, R4, RZ, PT ;  /* 0x000000ff0400720b */ /* 0x000fe40003f64000 */
[----:B------:R-:W-:Y:S01]  /*1570*/  FSEL R7, R18, RZ, P1 ;  /* 0x000000ff12077208 */ /* 0x000fe20000800000 */
[----:B-----5:R-:W-:Y:S01]  /*1580*/  FMUL R27, R8, R27 ;  /* 0x0000001b081b7220 */ /* 0x020fe20000400000 */
[----:B------:R-:W-:Y:S01]  /*1590*/  ISETP.GE.U32.AND P1, PT, R23, UR17, PT ;  /* 0x0000001117007c0c */ /* 0x000fe2000bf26070 */
[----:B------:R-:W-:Y:S01]  /*15a0*/  FMUL R23, R13, UR6 ;  /* 0x000000060d177c20 */ /* 0x000fe20008400000 */
[----:B------:R-:W-:Y:S01]  /*15b0*/  LOP3.LUT R16, R16, 0x1f, RZ, 0xc0, !PT ;  /* 0x0000001f10107812 */ /* 0x000fe200078ec0ff */
[----:B------:R-:W-:Y:S01]  /*15c0*/  FMUL R18, R27, UR6 ;  /* 0x000000061b127c20 */ /* 0x000fe20008400000 */
[----:B------:R-:W-:Y:S01]  /*15d0*/  FSEL R6, R6, RZ, P3 ;  /* 0x000000ff06067208 */ /* 0x000fe20001800000 */
[----:B------:R-:W-:Y:S01]  /*15e0*/  FMUL R20, R7, R20 ;  /* 0x0000001407147220 */ /* 0x000fe20000400000 */
[----:B------:R-:W-:-:S02]  /*15f0*/  ISETP.LT.U32.AND P1, PT, R16, UR18, !P1 ;  /* 0x0000001210007c0c */ /* 0x000fc4000cf21070 */
[----:B------:R-:W-:Y:S01]  /*1600*/  @!P0 LEA R32, P4, R5, UR13, 0x1 ;  /* 0x0000000d05208c11 */ /* 0x000fe2000f8808ff */
[----:B------:R-:W-:Y:S01]  /*1610*/  FMUL R35, R6, R35 ;  /* 0x0000002306237220 */ /* 0x000fe20000400000 */
[----:B------:R-:W-:Y:S01]  /*1620*/  IADD3 R6, P3, PT, R16, R31, RZ ;  /* 0x0000001f10067210 */ /* 0x000fe20007f7e0ff */
[----:B------:R-:W-:Y:S01]  /*1630*/  FMUL R4, R20, UR6 ;  /* 0x0000000614047c20 */ /* 0x000fe20008400000 */
[----:B------:R-:W-:Y:S02]  /*1640*/  IADD3.X R39, PT, PT, R39, UR32, RZ, P2, !PT ;  /* 0x0000002027277c10 */ /* 0x000fe400097fe4ff */
[----:B------:R-:W-:Y:S02]  /*1650*/  F2FP.BF16.F32.PACK_AB R18, RZ, R18 ;  /* 0x00000012ff12723e */ /* 0x000fe400000010ff */
[----:B------:R-:W-:Y:S01]  /*1660*/  @!P0 LEA.HI.X R33, R5, UR9, R12, 0x1, P4 ;  /* 0x0000000905218c11 */ /* 0x000fe2000a0f0c0c */
[----:B------:R-:W-:Y:S01]  /*1670*/  IMAD.X R7, RZ, RZ, R39, P3 ;  /* 0x000000ffff077224 */ /* 0x000fe200018e0627 */
[----:B------:R-:W-:-:S02]  /*1680*/  F2FP.BF16.F32.PACK_AB R23, RZ, R23 ;  /* 0x00000017ff17723e */ /* 0x000fc400000010ff */
[----:B------:R-:W-:Y:S01]  /*1690*/  IADD3 R8, P4, PT, R6, R31, RZ ;  /* 0x0000001f06087210 */ /* 0x000fe20007f9e0ff */
[----:B------:R0:W-:Y:S01]  /*16a0*/  @!P0 STG.E.U16 desc[UR28][R32.64], R18 ;  /* 0x0000001220008986 */ /* 0x0001e2000c10151c */
[C---:B------:R-:W-:Y:S02]  /*16b0*/  @!P0 LEA R30, P2, R5.reuse, UR7, 0x1 ;  /* 0x00000007051e8c11 */ /* 0x040fe4000f8408ff */
[C---:B------:R-:W-:Y:S01]  /*16c0*/  @!P0 IADD3 R24, P3, PT, R5.reuse, UR21, RZ ;  /* 0x0000001505188c10 */ /* 0x040fe2000ff7e0ff */
[----:B------:R1:W-:Y:S01]  /*16d0*/  @!P0 STG.E.U16 desc[UR28][R28.64], R23 ;  /* 0x000000171c008986 */ /* 0x0003e2000c10151c */
[----:B------:R-:W-:Y:S01]  /*16e0*/  @!P0 LEA.HI.X R31, R5, UR8, R12, 0x1, P2 ;  /* 0x00000008051f8c11 */ /* 0x000fe200090f0c0c */
[----:B------:R-:W-:Y:S02]  /*16f0*/  IMAD.X R9, R7, 0x1, R39, P4 ;  /* 0x0000000107097824 */ /* 0x000fe400020e0627 */
[----:B------:R-:W-:Y:S01]  /*1700*/  FMUL R5, R35, UR6 ;  /* 0x0000000623057c20 */ /* 0x000fe20008400000 */
[----:B------:R-:W-:-:S02]  /*1710*/  F2FP.BF16.F32.PACK_AB R4, RZ, R4 ;  /* 0x00000004ff04723e */ /* 0x000fc400000010ff */
[----:B0-----:R-:W-:-:S03]  /*1720*/  @!P0 IADD3.X R33, PT, PT, R12, UR32, RZ, P3, !PT ;  /* 0x000000200c218c10 */ /* 0x001fc60009ffe4ff */
[----:B------:R0:W-:Y:S01]  /*1730*/  @!P0 STG.E.U16 desc[UR28][R30.64], R4 ;  /* 0x000000041e008986 */ /* 0x0001e2000c10151c */
[----:B------:R-:W-:Y:S02]  /*1740*/  F2FP.BF16.F32.PACK_AB R5, RZ, R5 ;  /* 0x00000005ff05723e */ /* 0x000fe400000010ff */
[----:B-1----:R-:W-:-:S04]  /*1750*/  @P1 IADD3 R28, P2, PT, R8, UR33, RZ ;  /* 0x00000021081c1c10 */ /* 0x002fc8000ff5e0ff */
[----:B------:R-:W-:Y:S01]  /*1760*/  @P1 IADD3.X R39, PT, PT, R9, UR34, RZ, P2, !PT ;  /* 0x0000002209271c10 */ /* 0x000fe200097fe4ff */
[----:B------:R-:W-:Y:S01]  /*1770*/  @P1 IMAD.SHL.U32 R29, R28, 0x4, RZ ;  /* 0x000000041c1d1824 */ /* 0x000fe200078e00ff */
[----:B------:R-:W-:Y:S02]  /*1780*/  @!P0 LEA R42, P2, R24, UR7, 0x1 ;  /* 0x00000007182a8c11 */ /* 0x000fe4000f8408ff */
[----:B------:R-:W-:Y:S02]  /*1790*/  @P1 SHF.L.U64.HI R28, R28, 0x2, R39 ;  /* 0x000000021c1c1819 */ /* 0x000fe40000010227 */
[----:B------:R-:W-:Y:S01]  /*17a0*/  @!P0 LEA.HI.X R43, R24, UR8, R33, 0x1, P2 ;  /* 0x00000008182b8c11 */ /* 0x000fe200090f0c21 */
[----:B------:R-:W-:Y:S01]  /*17b0*/  IMAD.MOV.U32 R24, RZ, RZ, RZ ;  /* 0x000000ffff187224 */ /* 0x000fe200078e00ff */
[----:B------:R-:W-:-:S03]  /*17c0*/  @P1 IADD3 R40, P3, PT, R29, UR24, RZ ;  /* 0x000000181d281c10 */ /* 0x000fc6000ff7e0ff */
[----:B------:R1:W-:Y:S01]  /*17d0*/  @!P0 STG.E.U16 desc[UR28][R42.64], R5 ;  /* 0x000000052a008986 */ /* 0x0003e2000c10151c */
[----:B------:R-:W-:Y:S02]  /*17e0*/  @P1 IADD3 R12, P0, PT, R6, UR21, RZ ;  /* 0x00000015060c1c10 */ /* 0x000fe4000ff1e0ff */
[----:B0-----:R-:W-:Y:S02]  /*17f0*/  @P1 IADD3 R30, P2, PT, R29, UR35, RZ ;  /* 0x000000231d1e1c10 */ /* 0x001fe4000ff5e0ff */
[----:B------:R-:W-:Y:S02]  /*1800*/  @P1 IADD3.X R29, PT, PT, R7, UR32, RZ, P0, !PT ;  /* 0x00000020071d1c10 */ /* 0x000fe400087fe4ff */
[----:B------:R-:W-:Y:S02]  /*1810*/  @P1 LEA R38, P0, R12, UR23, 0x2 ;  /* 0x000000170c261c11 */ /* 0x000fe4000f8010ff */
[----:B------:R-:W-:Y:S02]  /*1820*/  CS2R R32, SRZ ;  /* 0x0000000000207805 */ /* 0x000fe4000001ff00 */
[----:B------:R-:W-:-:S02]  /*1830*/  @P1 IADD3.X R41, PT, PT, R28, UR25, RZ, P3, !PT ;  /* 0x000000191c291c10 */ /* 0x000fc40009ffe4ff */
[----:B------:R-:W-:Y:S02]  /*1840*/  @P1 IADD3.X R31, PT, PT, R28, UR36, RZ, P2, !PT ;  /* 0x000000241c1f1c10 */ /* 0x000fe400097fe4ff */
[----:B------:R-:W-:Y:S02]  /*1850*/  @P1 LEA.HI.X R39, R12, UR20, R29, 0x2, P0 ;  /* 0x000000140c271c11 */ /* 0x000fe400080f141d */
[----:B------:R-:W-:Y:S01]  /*1860*/  CS2R R28, SRZ ;  /* 0x00000000001c7805 */ /* 0x000fe2000001ff00 */
[----:B------:R1:W5:Y:S04]  /*1870*/  @P1 LDG.E R24, desc[UR28][R40.64] ;  /* 0x0000001c28181981 */ /* 0x000368000c1e1900 */
[----:B------:R1:W5:Y:S04]  /*1880*/  @P1 LDG.E R33, desc[UR28][R30.64] ;  /* 0x0000001c1e211981 */ /* 0x000368000c1e1900 */
[----:B------:R1:W5:Y:S01]  /*1890*/  @P1 LDG.E R29, desc[UR28][R38.64] ;  /* 0x0000001c261d1981 */ /* 0x000362000c1e1900 */
[----:B------:R-:W-:Y:S01]  /*18a0*/  BSSY.RECONVERGENT B0, `(.L_x_4924) ;  /* 0x0000017000007945 */ /* 0x000fe20003800200 */
[----:B------:R-:W-:Y:S01]  /*18b0*/  FMNMX R26, R26, |R27|, !PT ;  /* 0x4000001b1a1a7209 */ /* 0x000fe20007800000 */
[----:B------:R-:W-:-:S02]  /*18c0*/  IMAD.MOV.U32 R12, RZ, RZ, RZ ;  /* 0x000000ffff0c7224 */ /* 0x000fc400078e00ff */
[----:B------:R-:W-:Y:S05]  /*18d0*/  @!P1 BRA `(.L_x_4925) ;  /* 0x00000000004c9947 */ /* 0x000fea0003800000 */
[----:B------:R-:W-:Y:S01]  /*18e0*/  IMAD.U32 R27, RZ, RZ, UR26 ;  /* 0x0000001aff1b7e24 */ /* 0x000fe2000f8e00ff */
[----:B------:R-:W-:Y:S01]  /*18f0*/  UIMAD UR5, UR27, 0x6, URZ ;  /* 0x000000061b0578a4 */ /* 0x000fe2000f8e02ff */
[----:B-1----:R-:W-:Y:S01]  /*1900*/  IMAD.U32 R39, RZ, RZ, UR26 ;  /* 0x0000001aff277e24 */ /* 0x002fe2000f8e00ff */
        /* <DEDUP_REMOVED lines=16> */
.L_x_4925:
[----:B------:R-:W-:Y:S05]  /*1a10*/  BSYNC.RECONVERGENT B0 ;  /* 0x0000000000007941 */ /* 0x000fea0003800200 */
.L_x_4924:
[----:B0-----:R-:W0:Y:S01]  /*1a20*/  S2R R6, SR_TID.X ;  /* 0x0000000000067919 */ /* 0x001e220000002100 */
[----:B------:R-:W-:Y:S01]  /*1a30*/  IMAD.SHL.U32 R11, R11, 0x8, RZ ;  /* 0x000000080b0b7824 */ /* 0x000fe200078e00ff */
[----:B------:R-:W-:Y:S01]  /*1a40*/  FSETP.GT.AND P4, PT, R22, RZ, PT ;  /* 0x000000ff1600720b */ /* 0x000fe20003f84000 */
[----:B------:R-:W-:Y:S01]  /*1a50*/  IMAD.U32 R8, RZ, RZ, UR33 ;  /* 0x00000021ff087e24 */ /* 0x000fe2000f8e00ff */
[----:B------:R-:W2:Y:S01]  /*1a60*/  S2UR UR5, SR_CgaCtaId ;  /* 0x00000000000579c3 */ /* 0x000ea20000008800 */
[----:B------:R-:W-:Y:S01]  /*1a70*/  IMAD.U32 R36, RZ, RZ, UR33 ;  /* 0x00000021ff247e24 */ /* 0x000fe2000f8e00ff */
[----:B------:R-:W-:Y:S01]  /*1a80*/  UMOV UR4, 0x400 ;  /* 0x0000040000047882 */ /* 0x000fe20000000000 */
[----:B-1----:R-:W-:Y:S01]  /*1a90*/  IMAD R30, R11, UR21, R8 ;  /* 0x000000150b1e7c24 */ /* 0x002fe2000f8e0208 */
[----:B------:R-:W-:Y:S01]  /*1aa0*/  UIADD3 UR4, UPT, UPT, UR4, 0x20, URZ ;  /* 0x0000002004047890 */ /* 0x000fe2000fffe0ff */
[----:B------:R-:W-:Y:S01]  /*1ab0*/  IMAD.SHL.U32 R31, R0, 0x4, RZ ;  /* 0x00000004001f7824 */ /* 0x000fe200078e00ff */
[----:B------:R-:W-:Y:S02]  /*1ac0*/  BSSY.RECONVERGENT B0, `(.L_x_4926) ;  /* 0x00000e7000007945 */ /* 0x000fe40003800200 */
[----:B------:R-:W-:-:S02]  /*1ad0*/  IADD3 R30, P3, PT, R30, UR33, RZ ;  /* 0x000000211e1e7c10 */ /* 0x000fc4000ff7e0ff */
[----:B------:R-:W-:Y:S02]  /*1ae0*/  LOP3.LUT R31, R31, 0x7c, RZ, 0xc0, !PT ;  /* 0x0000007c1f1f7812 */ /* 0x000fe400078ec0ff */
[----:B------:R-:W-:Y:S01]  /*1af0*/  IADD3.X R37, PT, PT, R37, UR34, RZ, P3, !PT ;  /* 0x0000002225257c10 */ /* 0x000fe20009ffe4ff */
[----:B--2---:R-:W-:Y:S01]  /*1b00*/  ULEA UR4, UR5, UR4, 0x18 ;  /* 0x0000000405047291 */ /* 0x004fe2000f8ec0ff */
[----:B0-----:R-:W-:-:S05]  /*1b10*/  SHF.R.U32.HI R9, RZ, 0x5, R6 ;  /* 0x00000005ff097819 */ /* 0x001fca0000011606 */
[C---:B------:R-:W-:Y:S02]  /*1b20*/  IMAD.SHL.U32 R7, R9.reuse, 0x4, RZ ;  /* 0x0000000409077824 */ /* 0x040fe400078e00ff */
[----:B------:R-:W-:Y:S02]  /*1b30*/  IMAD.SHL.U32 R9, R9, 0x8, RZ ;  /* 0x0000000809097824 */ /* 0x000fe400078e00ff */
[----:B------:R-:W-:Y:S02]  /*1b40*/  VIADD R11, R7, 0x2 ;  /* 0x00000002070b7836 */ /* 0x000fe40000000000 */
[----:B------:R-:W-:Y:S01]  /*1b50*/  IMAD R8, R9, UR21, R36 ;  /* 0x0000001509087c24 */ /* 0x000fe2000f8e0224 */
[----:B------:R-:W-:Y:S01]  /*1b60*/  FMNMX R9, |R13|, R26, !PT ;  /* 0x0000001a0d097209 */ /* 0x000fe20007800200 */
[----:B------:R-:W-:Y:S01]  /*1b70*/  VIADD R13, R7, 0x3 ;  /* 0x00000003070d7836 */ /* 0x000fe20000000000 */
[----:B------:R-:W-:Y:S02]  /*1b80*/  IADD3 R26, P2, PT, R25, R30, RZ ;  /* 0x0000001e191a7210 */ /* 0x000fe40007f5e0ff */
[----:B------:R-:W-:Y:S01]  /*1b90*/  FMNMX R30, |R20|, R9, !PT ;  /* 0x00000009141e7209 */ /* 0x000fe20007800200 */
[----:B------:R-:W-:-:S02]  /*1ba0*/  VIADD R9, R8, UR33 ;  /* 0x0000002108097c36 */ /* 0x000fc40008000000 */
[C---:B------:R-:W-:Y:S01]  /*1bb0*/  FADD R8, R22.reuse, R22 ;  /* 0x0000001616087221 */ /* 0x040fe20000000000 */
[----:B------:R-:W-:Y:S01]  /*1bc0*/  ISETP.GE.U32.AND P0, PT, R11, UR17, PT ;  /* 0x000000110b007c0c */ /* 0x000fe2000bf06070 */
[----:B------:R-:W-:Y:S01]  /*1bd0*/  FMUL R20, R22, R22 ;  /* 0x0000001616147220 */ /* 0x000fe20000400000 */
[----:B------:R-:W-:Y:S01]  /*1be0*/  ISETP.GE.U32.AND P1, PT, R13, UR17, PT ;  /* 0x000000110d007c0c */ /* 0x000fe2000bf26070 */
[----:B------:R-:W-:Y:S01]  /*1bf0*/  IMAD.IADD R11, R6, 0x1, -R11 ;  /* 0x00000001060b7824 */ /* 0x000fe200078e0a0b */
[----:B------:R-:W-:Y:S01]  /*1c00*/  IADD3 R22, P5, P6, R16, UR33, R9 ;  /* 0x0000002110167c10 */ /* 0x000fe2000febe009 */
[----:B------:R-:W-:Y:S01]  /*1c10*/  IMAD.IADD R13, R6, 0x1, -R13 ;  /* 0x00000001060d7824 */ /* 0x000fe200078e0a0d */
[----:B------:R-:W-:Y:S01]  /*1c20*/  ISETP.GE.U32.OR P0, PT, R25, UR18, P0 ;  /* 0x0000001219007c0c */ /* 0x000fe20008706470 */
[----:B------:R-:W-:Y:S01]  /*1c30*/  IMAD.SHL.U32 R27, R11, 0x4, RZ ;  /* 0x000000040b1b7824 */ /* 0x000fe200078e00ff */
[----:B------:R-:W-:Y:S01]  /*1c40*/  FMNMX R9, RZ, R8, !PT ;  /* 0x00000008ff097209 */ /* 0x000fe20007800000 */
[----:B------:R-:W-:Y:S01]  /*1c50*/  FMUL R8, R10, R10 ;  /* 0x0000000a0a087220 */ /* 0x000fe20000400000 */
[----:B------:R-:W-:Y:S01]  /*1c60*/  FSEL R25, R20, RZ, P4 ;  /* 0x000000ff14197208 */ /* 0x000fe20002000000 */
[----:B------:R-:W-:Y:S01]  /*1c70*/  IMAD.SHL.U32 R13, R13, 0x4, RZ ;  /* 0x000000040d0d7824 */ /* 0x000fe200078e00ff */
[----:B------:R-:W-:Y:S01]  /*1c80*/  FSETP.GT.AND P4, PT, R10, RZ, PT ;  /* 0x000000ff0a00720b */ /* 0x000fe20003f84000 */
[----:B------:R-:W-:Y:S01]  /*1c90*/  FMUL R9, R9, R14 ;  /* 0x0000000e09097220 */ /* 0x000fe20000400000 */
[----:B------:R-:W-:Y:S01]  /*1ca0*/  ISETP.GE.U32.OR P1, PT, R16, UR18, P1 ;  /* 0x0000001210007c0c */ /* 0x000fe20008f26470 */
[----:B-----5:R-:W-:Y:S01]  /*1cb0*/  FADD R16, R12, R12 ;  /* 0x0000000c0c107221 */ /* 0x020fe20000000000 */
[----:B------:R-:W-:Y:S01]  /*1cc0*/  FSEL R8, R8, RZ, P4 ;  /* 0x000000ff08087208 */ /* 0x000fe20002000000 */
[----:B------:R-:W-:Y:S01]  /*1cd0*/  FADD R10, R10, R10 ;  /* 0x0000000a0a0a7221 */ /* 0x000fe20000000000 */
[C---:B------:R-:W-:Y:S01]  /*1ce0*/  FSETP.GT.AND P4, PT, R12.reuse, RZ, PT ;  /* 0x000000ff0c00720b */ /* 0x040fe20003f84000 */
[----:B------:R-:W-:Y:S01]  /*1cf0*/  FMUL R12, R12, R12 ;  /* 0x0000000c0c0c7220 */ /* 0x000fe20000400000 */
[----:B------:R-:W-:Y:S01]  /*1d00*/  FMUL R34, R9, R34 ;  /* 0x0000002209227220 */ /* 0x000fe20000400000 */
[----:B------:R-:W-:Y:S01]  /*1d10*/  FMUL R14, R25, R14 ;  /* 0x0000000e190e7220 */ /* 0x000fe20000400000 */
[----:B------:R-:W-:-:S02]  /*1d20*/  FMNMX R9, RZ, R16, !PT ;  /* 0x00000010ff097209 */ /* 0x000fc40007800000 */
[----:B------:R-:W-:Y:S02]  /*1d30*/  FSEL R25, R12, RZ, P4 ;  /* 0x000000ff0c197208 */ /* 0x000fe40002000000 */
[----:B------:R-:W-:Y:S01]  /*1d40*/  FMNMX R10, RZ, R10, !PT ;  /* 0x0000000aff0a7209 */ /* 0x000fe20007800000 */
[----:B------:R-:W-:Y:S01]  /*1d50*/  FMUL R9, R9, R28 ;  /* 0x0000001c09097220 */ /* 0x000fe20000400000 */
[----:B------:R-:W-:Y:S01]  /*1d60*/  FMNMX R35, |R35|, R30, !PT ;  /* 0x0000001e23237209 */ /* 0x000fe20007800200 */
[----:B------:R-:W-:Y:S01]  /*1d70*/  FMUL R28, R25, R28 ;  /* 0x0000001c191c7220 */ /* 0x000fe20000400000 */
[----:B------:R-:W-:Y:S01]  /*1d80*/  LOP3.LUT R25, RZ, R7, RZ, 0x33, !PT ;  /* 0x00000007ff197212 */ /* 0x000fe200078e33ff */
[-C--:B------:R-:W-:Y:S01]  /*1d90*/  FMUL R10, R10, R15.reuse ;  /* 0x0000000f0a0a7220 */ /* 0x080fe20000400000 */
[----:B------:R-:W-:Y:S01]  /*1da0*/  FMUL R15, R8, R15 ;  /* 0x0000000f080f7220 */ /* 0x000fe20000400000 */
[----:B------:R-:W-:Y:S01]  /*1db0*/  LOP3.LUT R8, R6, 0x1f, RZ, 0xc0, !PT ;  /* 0x0000001f06087812 */ /* 0x000fe200078ec0ff */
[----:B------:R-:W-:Y:S01]  /*1dc0*/  FMUL R32, R9, R32 ;  /* 0x0000002009207220 */ /* 0x000fe20000400000 */
[----:B------:R-:W-:Y:S01]  /*1dd0*/  IMAD.IADD R25, R25, 0x1, R6 ;  /* 0x0000000119197824 */ /* 0x000fe200078e0206 */
[----:B------:R-:W-:Y:S01]  /*1de0*/  LOP3.LUT R27, R27, 0x7c, RZ, 0xc0, !PT ;  /* 0x0000007c1b1b7812 */ /* 0x000fe200078ec0ff */
[----:B------:R-:W-:Y:S01]  /*1df0*/  FMUL R21, R10, R21 ;  /* 0x000000150a157220 */ /* 0x000fe20000400000 */
[----:B------:R-:W-:Y:S01]  /*1e00*/  IMAD R9, R8, 0x84, RZ ;  /* 0x0000008408097824 */ /* 0x000fe200078e02ff */
[C---:B------:R-:W-:Y:S01]  /*1e10*/  @!P0 IADD3 R16, P3, PT, R26.reuse, UR21, RZ ;  /* 0x000000151a108c10 */ /* 0x040fe2000ff7e0ff */
[----:B------:R-:W-:Y:S01]  /*1e20*/  IMAD.SHL.U32 R11, R25, 0x4, RZ ;  /* 0x00000004190b7824 */ /* 0x000fe200078e00ff */
[----:B------:R-:W-:Y:S01]  /*1e30*/  FMNMX R36, R35, |R34|, !PT ;  /* 0x4000002223247209 */ /* 0x000fe20007800000 */
[----:B------:R-:W-:Y:S01]  /*1e40*/  IMAD.X R25, RZ, RZ, R37, P2 ;  /* 0x000000ffff197224 */ /* 0x000fe200010e0625 */
[----:B------:R-:W-:Y:S01]  /*1e50*/  @!P0 LEA R38, P2, R26, UR13, 0x1 ;  /* 0x0000000d1a268c11 */ /* 0x000fe2000f8408ff */
[----:B------:R-:W-:-:S02]  /*1e60*/  VIADD R20, R9, UR4 ;  /* 0x0000000409147c36 */ /* 0x000fc40008000000 */
[----:B------:R-:W-:Y:S01]  /*1e70*/  FMUL R34, R34, UR6 ;  /* 0x0000000622227c20 */ /* 0x000fe20008400000 */
[----:B------:R-:W-:Y:S01]  /*1e80*/  LOP3.LUT R13, R13, 0x7c, RZ, 0xc0, !PT ;  /* 0x0000007c0d0d7812 */ /* 0x000fe200078ec0ff */
[----:B------:R-:W-:Y:S01]  /*1e90*/  FMUL R35, R21, UR6 ;  /* 0x0000000615237c20 */ /* 0x000fe20008400000 */
[----:B------:R-:W-:Y:S01]  /*1ea0*/  IMAD.IADD R12, R20, 0x1, R27 ;  /* 0x00000001140c7824 */ /* 0x000fe200078e021b */
[----:B------:R-:W-:Y:S01]  /*1eb0*/  @!P0 LEA.HI.X R39, R26, UR9, R25, 0x1, P2 ;  /* 0x000000091a278c11 */ /* 0x000fe200090f0c19 */
[C---:B------:R-:W-:Y:S01]  /*1ec0*/  IMAD.IADD R10, R20.reuse, 0x1, R31 ;  /* 0x00000001140a7824 */ /* 0x040fe200078e021f */
[----:B------:R-:W-:Y:S01]  /*1ed0*/  LOP3.LUT R11, R11, 0x7c, RZ, 0xc0, !PT ;  /* 0x0000007c0b0b7812 */ /* 0x000fe200078ec0ff */
[----:B------:R-:W-:Y:S01]  /*1ee0*/  IMAD.IADD R13, R20, 0x1, R13 ;  /* 0x00000001140d7824 */ /* 0x000fe200078e020d */
[----:B------:R-:W-:Y:S02]  /*1ef0*/  @!P0 IADD3.X R27, PT, PT, R25, UR32, RZ, P3, !PT ;  /* 0x00000020191b8c10 */ /* 0x000fe40009ffe4ff */
[----:B------:R-:W-:Y:S01]  /*1f00*/  @!P0 LEA R30, P2, R16, UR13, 0x1 ;  /* 0x0000000d101e8c11 */ /* 0x000fe2000f8408ff */
[----:B------:R-:W-:Y:S01]  /*1f10*/  IMAD.IADD R11, R20, 0x1, R11 ;  /* 0x00000001140b7824 */ /* 0x000fe200078e020b */
[----:B------:R-:W-:-:S02]  /*1f20*/  F2FP.BF16.F32.PACK_AB R34, RZ, R34 ;  /* 0x00000022ff22723e */ /* 0x000fc400000010ff */
[----:B------:R-:W-:Y:S02]  /*1f30*/  @!P0 LEA.HI.X R31, R16, UR9, R27, 0x1, P2 ;  /* 0x00000009101f8c11 */ /* 0x000fe400090f0c1b */
[C---:B------:R-:W-:Y:S01]  /*1f40*/  @!P0 LEA R16, P2, R26.reuse, UR7, 0x1 ;  /* 0x000000071a108c11 */ /* 0x040fe2000f8408ff */
[----:B------:R0:W-:Y:S01]  /*1f50*/  @!P0 STG.E.U16 desc[UR28][R38.64], R34 ;  /* 0x0000002226008986 */ /* 0x0001e2000c10151c */
[----:B------:R-:W-:Y:S02]  /*1f60*/  @!P0 IADD3 R20, P3, PT, R26, UR21, RZ ;  /* 0x000000151a148c10 */ /* 0x000fe4000ff7e0ff */
[----:B------:R-:W-:Y:S02]  /*1f70*/  IADD3.X R37, PT, PT, RZ, UR34, R37, P5, P6 ;  /* 0x00000022ff257c10 */ /* 0x000fe4000afec425 */
[----:B------:R-:W-:-:S05]  /*1f80*/  F2FP.BF16.F32.PACK_AB R35, RZ, R35 ;  /* 0x00000023ff23723e */ /* 0x000fca00000010ff */
[----:B------:R1:W-:Y:S01]  /*1f90*/  @!P0 STG.E.U16 desc[UR28][R30.64], R35 ;  /* 0x000000231e008986 */ /* 0x0003e2000c10151c */
[----:B0-----:R-:W-:Y:S02]  /*1fa0*/  PRMT R39, R19, 0x5410, R17 ;  /* 0x0000541013277816 */ /* 0x001fe40000000011 */
[----:B------:R-:W-:Y:S02]  /*1fb0*/  @!P0 LEA.HI.X R17, R26, UR8, R25, 0x1, P2 ;  /* 0x000000081a118c11 */ /* 0x000fe400090f0c19 */
[----:B------:R-:W-:Y:S01]  /*1fc0*/  @!P0 IADD3.X R25, PT, PT, R25, UR32, RZ, P3, !PT ;  /* 0x0000002019198c10 */ /* 0x000fe20009ffe4ff */
[----:B------:R-:W-:Y:S01]  /*1fd0*/  STS [R10], R39 ;  /* 0x000000270a007388 */ /* 0x000fe20000000800 */
[----:B------:R-:W-:Y:S02]  /*1fe0*/  @!P0 LEA R26, P2, R20, UR7, 0x1 ;  /* 0x00000007141a8c11 */ /* 0x000fe4000f8408ff */
[----:B------:R-:W-:Y:S02]  /*1ff0*/  FMNMX R19, |R21|, R36, !PT ;  /* 0x0000002415137209 */ /* 0x000fe40007800200 */
[----:B------:R-:W-:Y:S01]  /*2000*/  @!P1 IADD3 R21, P3, PT, R22, UR21, RZ ;  /* 0x0000001516159c10 */ /* 0x000fe2000ff7e0ff */
[----:B-1----:R-:W-:Y:S01]  /*2010*/  FMUL R30, R32, UR6 ;  /* 0x00000006201e7c20 */ /* 0x002fe20008400000 */
[----:B------:R-:W-:-:S02]  /*2020*/  @!P0 LEA.HI.X R27, R20, UR8, R25, 0x1, P2 ;  /* 0x00000008141b8c11 */ /* 0x000fc400090f0c19 */
[----:B------:R-:W-:Y:S02]  /*2030*/  @!P1 IADD3.X R36, PT, PT, R37, UR32, RZ, P3, !PT ;  /* 0x0000002025249c10 */ /* 0x000fe40009ffe4ff */
[C---:B------:R-:W-:Y:S02]  /*2040*/  @!P1 LEA R20, P2, R21.reuse, UR13, 0x1 ;  /* 0x0000000d15149c11 */ /* 0x040fe4000f8408ff */
[----:B------:R-:W-:Y:S02]  /*2050*/  PRMT R38, R18, 0x5410, R23 ;  /* 0x0000541012267816 */ /* 0x000fe40000000017 */
[----:B------:R-:W-:Y:S01]  /*2060*/  @!P1 LEA.HI.X R21, R21, UR9, R36, 0x1, P2 ;  /* 0x0000000915159c11 */ /* 0x000fe200090f0c24 */
[C---:B------:R-:W-:Y:S01]  /*2070*/  FADD R36, R24.reuse, R24 ;  /* 0x0000001818247221 */ /* 0x040fe20000000000 */
[C---:B------:R-:W-:Y:S01]  /*2080*/  FSETP.GT.AND P2, PT, R24.reuse, RZ, PT ;  /* 0x000000ff1800720b */ /* 0x040fe20003f44000 */
[----:B------:R-:W-:Y:S01]  /*2090*/  FMUL R24, R24, R24 ;  /* 0x0000001818187220 */ /* 0x000fe20000400000 */
[----:B------:R-:W-:Y:S01]  /*20a0*/  @!P1 IADD3 R23, P4, PT, R22, UR21, RZ ;  /* 0x0000001516179c10 */ /* 0x000fe2000ff9e0ff */
[----:B------:R0:W-:Y:S01]  /*20b0*/  STS [R11], R38 ;  /* 0x000000260b007388 */ /* 0x0001e20000000800 */
[----:B------:R-:W-:-:S02]  /*20c0*/  FMNMX R36, RZ, R36, !PT ;  /* 0x00000024ff247209 */ /* 0x000fc40007800000 */
[----:B------:R-:W-:Y:S02]  /*20d0*/  FSEL R24, R24, RZ, P2 ;  /* 0x000000ff18187208 */ /* 0x000fe40001000000 */
[----:B------:R-:W-:Y:S01]  /*20e0*/  @!P1 LEA R18, P2, R22, UR13, 0x1 ;  /* 0x0000000d16129c11 */ /* 0x000fe2000f8408ff */
[-C--:B------:R-:W-:Y:S01]  /*20f0*/  FMUL R36, R36, R29.reuse ;  /* 0x0000001d24247220 */ /* 0x080fe20000400000 */
[----:B------:R-:W-:Y:S01]  /*2100*/  PRMT R34, R34, 0x5410, R35 ;  /* 0x0000541022227816 */ /* 0x000fe20000000023 */
[----:B------:R-:W-:Y:S01]  /*2110*/  FMUL R29, R24, R29 ;  /* 0x0000001d181d7220 */ /* 0x000fe20000400000 */
[----:B------:R-:W-:Y:S01]  /*2120*/  @!P1 LEA R24, P3, R22, UR7, 0x1 ;  /* 0x0000000716189c11 */ /* 0x000fe2000f8608ff */
[----:B------:R-:W-:Y:S01]  /*2130*/  FMUL R33, R36, R33 ;  /* 0x0000002124217220 */ /* 0x000fe20000400000 */
[C---:B------:R-:W-:Y:S01]  /*2140*/  FMNMX R36, |R14|.reuse, R19, !PT ;  /* 0x000000130e247209 */ /* 0x040fe20007800200 */
[----:B------:R-:W-:Y:S01]  /*2150*/  FMUL R14, R14, UR6 ;  /* 0x000000060e0e7c20 */ /* 0x000fe20008400000 */
[--C-:B------:R-:W-:Y:S01]  /*2160*/  @!P1 LEA.HI.X R19, R22, UR9, R37.reuse, 0x1, P2 ;  /* 0x0000000916139c11 */ /* 0x100fe200090f0c25 */
[----:B------:R-:W-:Y:S01]  /*2170*/  FMUL R31, R33, UR6 ;  /* 0x00000006211f7c20 */ /* 0x000fe20008400000 */
[C---:B------:R-:W-:Y:S01]  /*2180*/  FMNMX R36, |R15|.reuse, R36, !PT ;  /* 0x000000240f247209 */ /* 0x040fe20007800200 */
[----:B------:R-:W-:Y:S01]  /*2190*/  FMUL R15, R15, UR6 ;  /* 0x000000060f0f7c20 */ /* 0x000fe20008400000 */
[----:B------:R-:W-:Y:S01]  /*21a0*/  F2FP.BF16.F32.PACK_AB R14, RZ, R14 ;  /* 0x0000000eff0e723e */ /* 0x000fe200000010ff */
[----:B------:R-:W-:Y:S01]  /*21b0*/  STS [R12], R34 ;  /* 0x000000220c007388 */ /* 0x000fe20000000800 */
[----:B------:R-:W-:Y:S01]  /*21c0*/  F2FP.BF16.F32.PACK_AB R35, RZ, R31 ;  /* 0x0000001fff23723e */ /* 0x000fe200000010ff */
[----:B------:R-:W-:Y:S01]  /*21d0*/  FMUL R31, R28, UR6 ;  /* 0x000000061c1f7c20 */ /* 0x000fe20008400000 */
[----:B------:R-:W-:Y:S01]  /*21e0*/  F2FP.BF16.F32.PACK_AB R15, RZ, R15 ;  /* 0x0000000fff0f723e */ /* 0x000fe200000010ff */
[----:B------:R1:W-:Y:S01]  /*21f0*/  @!P0 STG.E.U16 desc[UR28][R16.64], R14 ;  /* 0x0000000e10008986 */ /* 0x0003e2000c10151c */
[----:B------:R-:W-:-:S02]  /*2200*/  @!P1 LEA.HI.X R25, R22, UR8, R37, 0x1, P3 ;  /* 0x0000000816199c11 */ /* 0x000fc400098f0c25 */
[----:B------:R-:W-:Y:S01]  /*2210*/  F2FP.BF16.F32.PACK_AB R30, RZ, R30 ;  /* 0x0000001eff1e723e */ /* 0x000fe200000010ff */
[----:B------:R2:W-:Y:S01]  /*2220*/  @!P0 STG.E.U16 desc[UR28][R26.64], R15 ;  /* 0x0000000f1a008986 */ /* 0x0005e2000c10151c */
[----:B------:R-:W-:Y:S02]  /*2230*/  ISETP.GE.U32.AND P0, PT, R7, UR18, PT ;  /* 0x0000001207007c0c */ /* 0x000fe4000bf06070 */
[----:B0-----:R-:W-:Y:S01]  /*2240*/  @!P1 IADD3.X R38, PT, PT, R37, UR32, RZ, P4, !PT ;  /* 0x0000002025269c10 */ /* 0x001fe2000a7fe4ff */
[----:B------:R0:W-:Y:S01]  /*2250*/  @!P1 STG.E.U16 desc[UR28][R18.64], R35 ;  /* 0x0000002312009986 */ /* 0x0001e2000c10151c */
[----:B------:R-:W-:Y:S02]  /*2260*/  @!P1 LEA R22, P2, R23, UR7, 0x1 ;  /* 0x0000000717169c11 */ /* 0x000fe4000f8408ff */
[----:B------:R-:W-:Y:S01]  /*2270*/  FMNMX R33, R36, |R33|, !PT ;  /* 0x4000002124217209 */ /* 0x000fe20007800000 */
[----:B-1----:R-:W-:Y:S01]  /*2280*/  FMUL R17, R29, UR6 ;  /* 0x000000061d117c20 */ /* 0x002fe20008400000 */
[----:B------:R-:W-:Y:S01]  /*2290*/  @!P1 LEA.HI.X R23, R23, UR8, R38, 0x1, P2 ;  /* 0x0000000817179c11 */ /* 0x000fe200090f0c26 */
[----:B------:R-:W-:Y:S01]  /*22a0*/  @!P1 STG.E.U16 desc[UR28][R20.64], R30 ;  /* 0x0000001e14009986 */ /* 0x000fe2000c10151c */
[----:B------:R-:W-:Y:S01]  /*22b0*/  F2FP.BF16.F32.PACK_AB R16, RZ, R31 ;  /* 0x0000001fff10723e */ /* 0x000fe200000010ff */
[----:B------:R-:W-:Y:S01]  /*22c0*/  IMAD R31, R7, UR31, RZ ;  /* 0x0000001f071f7c24 */ /* 0x000fe2000f8e02ff */
[----:B--2---:R-:W-:-:S02]  /*22d0*/  PRMT R26, R35, 0x5410, R30 ;  /* 0x00005410231a7816 */ /* 0x004fc4000000001e */
[----:B------:R-:W-:Y:S02]  /*22e0*/  F2FP.BF16.F32.PACK_AB R17, RZ, R17 ;  /* 0x00000011ff11723e */ /* 0x000fe400000010ff */
[----:B------:R-:W-:Y:S01]  /*22f0*/  FMNMX R32, |R32|, R33, !PT ;  /* 0x0000002120207209 */ /* 0x000fe20007800200 */
[----:B------:R1:W-:Y:S03]  /*2300*/  STS [R13], R26 ;  /* 0x0000001a0d007388 */ /* 0x0003e60000000800 */
[----:B0-----:R-:W-:Y:S01]  /*2310*/  FMNMX R19, |R29|, R32, !PT ;  /* 0x000000201d137209 */ /* 0x001fe20007800200 */
[----:B------:R-:W-:Y:S03]  /*2320*/  @!P1 STG.E.U16 desc[UR28][R24.64], R17 ;  /* 0x0000001118009986 */ /* 0x000fe6000c10151c */
[----:B------:R-:W-:Y:S01]  /*2330*/  FMNMX R19, |R28|, R19, !PT ;  /* 0x000000131c137209 */ /* 0x000fe20007800200 */
[----:B------:R0:W-:Y:S01]  /*2340*/  @!P1 STG.E.U16 desc[UR28][R22.64], R16 ;  /* 0x0000001016009986 */ /* 0x0001e2000c10151c */
[----:B-1----:R-:W-:-:S04]  /*2350*/  IMAD.WIDE.U32 R26, R7, UR30, RZ ;  /* 0x0000001e071a7c25 */ /* 0x002fc8000f8e00ff */
[----:B------:R-:W-:Y:S02]  /*2360*/  IMAD.IADD R18, R27, 0x1, R31 ;  /* 0x000000011b127824 */ /* 0x000fe400078e021f */
[----:B------:R-:W-:Y:S01]  /*2370*/  IMAD.MOV.U32 R20, RZ, RZ, R26 ;  /* 0x000000ffff147224 */ /* 0x000fe200078e001a */
[----:B0-----:R-:W-:Y:S01]  /*2380*/  SHF.R.U32.HI R22, RZ, 0x5, R6 ;  /* 0x00000005ff167819 */ /* 0x001fe20000011606 */
[----:B------:R-:W-:Y:S06]  /*2390*/  BAR.SYNC.DEFER_BLOCKING 0x0 ;  /* 0x0000000000007b1d */ /* 0x000fec0000010000 */
[----:B------:R-:W-:Y:S05]  /*23a0*/  @P0 BRA `(.L_x_4927) ;  /* 0x0000000400600947 */ /* 0x000fea0003800000 */
[----:B------:R-:W-:Y:S01]  /*23b0*/  VIADD R21, R7, -UR18 ;  /* 0x8000001207157c36 */ /* 0x000fe20008000000 */
[----:B------:R-:W-:Y:S01]  /*23c0*/  BSSY.RECONVERGENT B1, `(.L_x_4928) ;  /* 0x0000042000017945 */ /* 0x000fe20003800200 */
[----:B------:R-:W-:Y:S02]  /*23d0*/  IMAD.U32 R24, RZ, RZ, UR18 ;  /* 0x00000012ff187e24 */ /* 0x000fe4000f8e00ff */
[----:B------:R-:W-:Y:S01]  /*23e0*/  IMAD.MOV.U32 R23, RZ, RZ, R0 ;  /* 0x000000ffff177224 */ /* 0x000fe200078e0000 */
[----:B------:R-:W-:Y:S01]  /*23f0*/  ISETP.GT.U32.AND P1, PT, R21, -0x4, PT ;  /* 0xfffffffc1500780c */ /* 0x000fe20003f24070 */
[----:B------:R-:W-:Y:S01]  /*2400*/  IMAD.MOV.U32 R21, RZ, RZ, RZ ;  /* 0x000000ffff157224 */ /* 0x000fe200078e00ff */
[----:B------:R-:W-:Y:S01]  /*2410*/  LOP3.LUT R24, R24, 0x3, RZ, 0xc0, !PT ;  /* 0x0000000318187812 */ /* 0x000fe200078ec0ff */
[----:B------:R-:W-:Y:S02]  /*2420*/  IMAD.MOV.U32 R36, RZ, RZ, R20 ;  /* 0x000000ffff247224 */ /* 0x000fe400078e0014 */
[----:B------:R-:W-:Y:S01]  /*2430*/  IMAD.MOV.U32 R31, RZ, RZ, R18 ;  /* 0x000000ffff1f7224 */ /* 0x000fe200078e0012 */
[----:B------:R-:W-:-:S07]  /*2440*/  ISETP.NE.AND P0, PT, R24, RZ, PT ;  /* 0x000000ff1800720c */ /* 0x000fce0003f05270 */
[----:B------:R-:W-:Y:S06]  /*2450*/  @P1 BRA `(.L_x_4929) ;  /* 0x0000000000e01947 */ /* 0x000fec0003800000 */
[----:B------:R-:W-:Y:S01]  /*2460*/  IMAD R25, R22, 0x10, R9 ;  /* 0x0000001016197824 */ /* 0x000fe200078e0209 */
[----:B------:R-:W-:Y:S01]  /*2470*/  IADD3 R21, PT, PT, -R7, UR18, -R24 ;  /* 0x0000001207157c10 */ /* 0x000fe2000fffe918 */
[----:B------:R-:W-:Y:S02]  /*2480*/  IMAD.U32 R26, RZ, RZ, UR4 ;  /* 0x00000004ff1a7e24 */ /* 0x000fe4000f8e00ff */
[----:B------:R-:W-:Y:S02]  /*2490*/  IMAD.MOV.U32 R23, RZ, RZ, R0 ;  /* 0x000000ffff177224 */ /* 0x000fe400078e0000 */
[----:B------:R-:W-:Y:S01]  /*24a0*/  IMAD.MOV.U32 R36, RZ, RZ, R20 ;  /* 0x000000ffff247224 */ /* 0x000fe200078e0014 */
[----:B------:R-:W-:Y:S01]  /*24b0*/  IADD3 R25, PT, PT, R25, 0x8, R26 ;  /* 0x0000000819197810 */ /* 0x000fe20007ffe01a */
[----:B------:R-:W-:Y:S02]  /*24c0*/  IMAD.MOV.U32 R31, RZ, RZ, R18 ;  /* 0x000000ffff1f7224 */ /* 0x000fe400078e0012 */
[----:B------:R-:W-:-:S07]  /*24d0*/  IMAD.MOV R26, RZ, RZ, -R21 ;  /* 0x000000ffff1a7224 */ /* 0x000fce00078e0a15 */
.L_x_4930:
[C---:B-1----:R-:W-:Y:S01]  /*24e0*/  LOP3.LUT R33, R23.reuse, 0x1f, RZ, 0xc0, !PT ;  /* 0x0000001f17217812 */ /* 0x042fe200078ec0ff */
        /* <DEDUP_REMOVED lines=21> */
[----:B------:R-:W-:-:S05]  /*2640*/  @!P3 IADD3 R29, P5, PT, R29, R36, RZ ;  /* 0x000000241d1db210 */ /* 0x000fca0007fbe0ff */
[----:B------:R-:W-:Y:S01]  /*2650*/  @!P3 IMAD.X R32, RZ, RZ, R31, P5 ;  /* 0x000000ffff20b224 */ /* 0x000fe200028e061f */
[----:B------:R-:W-:Y:S01]  /*2660*/  IADD3 R40, P5, PT, R36, UR30, RZ ;  /* 0x0000001e24287c10 */ /* 0x000fe2000ffbe0ff */
[----:B---3--:R-:W-:Y:S01]  /*2670*/  VIADD R25, R25, 0x10 ;  /* 0x0000001019197836 */ /* 0x008fe20000000000 */
[----:B0-----:R0:W-:Y:S01]  /*2680*/  @!P4 STG.E desc[UR28][R38.64], R30 ;  /* 0x0000001e2600c986 */ /* 0x0011e2000c10191c */
[----:B------:R-:W-:-:S04]  /*2690*/  @!P3 LEA R42, P4, R29, UR10, 0x2 ;  /* 0x0000000a1d2abc11 */ /* 0x000fc8000f8810ff */
[----:B------:R-:W-:Y:S02]  /*26a0*/  @!P3 LEA.HI.X R43, R29, UR11, R32, 0x2, P4 ;  /* 0x0000000b1d2bbc11 */ /* 0x000fe4000a0f1420 */
[----:B------:R-:W-:Y:S02]  /*26b0*/  IADD3.X R32, PT, PT, R31, UR31, RZ, P5, !PT ;  /* 0x0000001f1f207c10 */ /* 0x000fe4000affe4ff */
[----:B------:R-:W-:Y:S01]  /*26c0*/  @!P2 IADD3 R27, P4, PT, R27, R40, RZ ;  /* 0x000000281b1ba210 */ /* 0x000fe20007f9e0ff */
[----:B-1----:R1:W-:Y:S01]  /*26d0*/  @!P3 STG.E desc[UR28][R42.64], R28 ;  /* 0x0000001c2a00b986 */ /* 0x0023e2000c10191c */
[----:B------:R-:W-:Y:S02]  /*26e0*/  IADD3 R36, P5, PT, R40, UR30, RZ ;  /* 0x0000001e28247c10 */ /* 0x000fe4000ffbe0ff */
[----:B------:R-:W-:Y:S01]  /*26f0*/  @!P2 LEA R40, P3, R27, UR10, 0x2 ;  /* 0x0000000a1b28ac11 */ /* 0x000fe2000f8610ff */
[----:B0-----:R-:W-:Y:S01]  /*2700*/  @!P2 IMAD.X R30, RZ, RZ, R32, P4 ;  /* 0x000000ffff1ea224 */ /* 0x001fe200020e0620 */
        /* <DEDUP_REMOVED lines=10> */
[----:B------:R-:W-:-:S04]  /*27b0*/  IADD3 R36, P1, PT, R36, UR30, RZ ;  /* 0x0000001e24247c10 */ /* 0x000fc8000ff3e0ff */
[----:B------:R-:W-:Y:S01]  /*27c0*/  IADD3.X R31, PT, PT, R31, UR31, RZ, P1, !PT ;  /* 0x0000001f1f1f7c10 */ /* 0x000fe20008ffe4ff */
[----:B------:R-:W-:Y:S08]  /*27d0*/  @P2 BRA `(.L_x_4930) ;  /* 0xfffffffc00402947 */ /* 0x000ff0000383ffff */
.L_x_4929:
[----:B------:R-:W-:Y:S05]  /*27e0*/  BSYNC.RECONVERGENT B1 ;  /* 0x0000000000017941 */ /* 0x000fea0003800200 */
.L_x_4928:
[----:B------:R-:W-:Y:S05]  /*27f0*/  @!P0 BRA `(.L_x_4927) ;  /* 0x00000000004c8947 */ /* 0x000fea0003800000 */
[----:B------:R-:W-:-:S04]  /*2800*/  IMAD R26, R22, 0x10, R9 ;  /* 0x00000010161a7824 */ /* 0x000fc800078e0209 */
[----:B------:R-:W-:Y:S02]  /*2810*/  IMAD R21, R21, 0x4, R26 ;  /* 0x0000000415157824 */ /* 0x000fe400078e021a */
[----:B------:R-:W-:Y:S02]  /*2820*/  IMAD.MOV R26, RZ, RZ, -R24 ;  /* 0x000000ffff1a7224 */ /* 0x000fe400078e0a18 */
[----:B------:R-:W-:-:S07]  /*2830*/  VIADD R21, R21, UR4 ;  /* 0x0000000415157c36 */ /* 0x000fce0008000000 */
.L_x_4931:
[----:B------:R-:W-:Y:S01]  /*2840*/  LOP3.LUT R29, R23, 0x1f, RZ, 0xc0, !PT ;  /* 0x0000001f171d7812 */ /* 0x000fe200078ec0ff */
[----:B------:R-:W-:-:S03]  /*2850*/  VIADD R26, R26, 0x1 ;  /* 0x000000011a1a7836 */ /* 0x000fc60000000000 */
[----:B------:R-:W-:-:S13]  /*2860*/  ISETP.GE.U32.AND P0, PT, R29, UR17, PT ;  /* 0x000000111d007c0c */ /* 0x000fda000bf06070 */
[----:B0-----:R0:W2:Y:S01]  /*2870*/  @!P0 LDS R27, [R21] ;  /* 0x00000000151b8984 */ /* 0x0010a20000000800 */
[----:B------:R-:W-:-:S05]  /*2880*/  @!P0 IADD3 R23, P1, PT, R29, R36, RZ ;  /* 0x000000241d178210 */ /* 0x000fca0007f3e0ff */
[----:B-1----:R-:W-:Y:S01]  /*2890*/  @!P0 IMAD.X R28, RZ, RZ, R31, P1 ;  /* 0x000000ffff1c8224 */ /* 0x002fe200008e061f */
[----:B------:R-:W-:Y:S01]  /*28a0*/  @!P0 LEA R24, P1, R23, UR10, 0x2 ;  /* 0x0000000a17188c11 */ /* 0x000fe2000f8210ff */
[----:B0-----:R-:W-:-:S03]  /*28b0*/  VIADD R21, R21, 0x4 ;  /* 0x0000000415157836 */ /* 0x001fc60000000000 */
[----:B------:R-:W-:Y:S01]  /*28c0*/  @!P0 LEA.HI.X R25, R23, UR11, R28, 0x2, P1 ;  /* 0x0000000b17198c11 */ /* 0x000fe200088f141c */
[----:B------:R-:W-:Y:S01]  /*28d0*/  VIADD R23, R29, 0x1f ;  /* 0x0000001f1d177836 */ /* 0x000fe20000000000 */
[----:B------:R-:W-:-:S03]  /*28e0*/  ISETP.NE.AND P1, PT, R26, RZ, PT ;  /* 0x000000ff1a00720c */ /* 0x000fc60003f25270 */
[----:B--2---:R0:W-:Y:S01]  /*28f0*/  @!P0 STG.E desc[UR28][R24.64], R27 ;  /* 0x0000001b18008986 */ /* 0x0041e2000c10191c */
[----:B------:R-:W-:-:S04]  /*2900*/  IADD3 R36, P0, PT, R36, UR30, RZ ;  /* 0x0000001e24247c10 */ /* 0x000fc8000ff1e0ff */
[----:B------:R-:W-:-:S05]  /*2910*/  IADD3.X R31, PT, PT, R31, UR31, RZ, P0, !PT ;  /* 0x0000001f1f1f7c10 */ /* 0x000fca00087fe4ff */
[----:B------:R-:W-:Y:S05]  /*2920*/  @P1 BRA `(.L_x_4931) ;  /* 0xfffffffc00c41947 */ /* 0x000fea000383ffff */
.L_x_4927:
[----:B------:R-:W-:Y:S05]  /*2930*/  BSYNC.RECONVERGENT B0 ;  /* 0x0000000000007941 */ /* 0x000fea0003800200 */
.L_x_4926:
        /* <DEDUP_REMOVED lines=13> */
[----:B--2---:R-:W2:Y:S01]  /*2a10*/  LDC.64 R14, c[0x0][0x3b8] ;  /* 0x0000ee00ff0e7b82 */ /* 0x004ea20000000a00 */
[----:B------:R-:W2:Y:S01]  /*2a20*/  LDCU.64 UR8, c[0x0][0x3c0] ;  /* 0x00007800ff0877ac */ /* 0x000ea20008000a00 */
[----:B------:R-:W-:Y:S01]  /*2a30*/  VIADD R5, R7, -UR18 ;  /* 0x8000001207057c36 */ /* 0x000fe20008000000 */
[----:B------:R-:W-:Y:S01]  /*2a40*/  BSSY.RECONVERGENT B1, `(.L_x_4934) ;  /* 0x0000042000017945 */ /* 0x000fe20003800200 */
[----:B------:R-:W-:Y:S02]  /*2a50*/  IMAD.U32 R16, RZ, RZ, UR18 ;  /* 0x00000012ff107e24 */ /* 0x000fe4000f8e00ff */
[----:B------:R-:W-:Y:S01]  /*2a60*/  IMAD.MOV.U32 R17, RZ, RZ, RZ ;  /* 0x000000ffff117224 */ /* 0x000fe200078e00ff */
[----:B------:R-:W-:Y:S02]  /*2a70*/  ISETP.GT.U32.AND P2, PT, R5, -0x4, PT ;  /* 0xfffffffc0500780c */ /* 0x000fe40003f44070 */
[----:B------:R-:W-:-:S04]  /*2a80*/  LOP3.LUT R16, R16, 0x3, RZ, 0xc0, !PT ;  /* 0x0000000310107812 */ /* 0x000fc800078ec0ff */
[----:B------:R-:W-:Y:S01]  /*2a90*/  ISETP.NE.AND P0, PT, R16, RZ, PT ;  /* 0x000000ff1000720c */ /* 0x000fe20003f05270 */
[C---:B--2---:R-:W-:Y:S02]  /*2aa0*/  IMAD R4, R14.reuse, UR9, RZ ;  /* 0x000000090e047c24 */ /* 0x044fe4000f8e02ff */
[----:B------:R-:W-:-:S04]  /*2ab0*/  IMAD.WIDE.U32 R2, R14, UR8, RZ ;  /* 0x000000080e027c25 */ /* 0x000fc8000f8e00ff */
[----:B------:R-:W-:Y:S01]  /*2ac0*/  IMAD R15, R15, UR8, R4 ;  /* 0x000000080f0f7c24 */ /* 0x000fe2000f8e0204 */
[----:B------:R-:W-:-:S03]  /*2ad0*/  LEA R14, P1, R2, UR10, 0x1 ;  /* 0x0000000a020e7c11 */ /* 0x000fc6000f8208ff */
[----:B------:R-:W-:-:S05]  /*2ae0*/  IMAD.IADD R15, R3, 0x1, R15 ;  /* 0x00000001030f7824 */ /* 0x000fca00078e020f */
[----:B------:R-:W-:Y:S01]  /*2af0*/  LEA.HI.X R15, R2, UR11, R15, 0x1, P1 ;  /* 0x0000000b020f7c11 */ /* 0x000fe200088f0c0f */
[----:B------:R-:W-:Y:S06]  /*2b00*/  @P2 BRA `(.L_x_4935) ;  /* 0x0000000000d42947 */ /* 0x000fec0003800000 */
[----:B------:R-:W-:Y:S01]  /*2b10*/  IMAD R2, R22, 0x10, R9 ;  /* 0x0000001016027824 */ /* 0x000fe200078e0209 */
[----:B------:R-:W-:Y:S01]  /*2b20*/  IADD3 R17, PT, PT, -R7, UR18, -R16 ;  /* 0x0000001207117c10 */ /* 0x000fe2000fffe910 */
[----:B------:R-:W-:-:S04]  /*2b30*/  IMAD.U32 R3, RZ, RZ, UR4 ;  /* 0x00000004ff037e24 */ /* 0x000fc8000f8e00ff */
[----:B------:R-:W-:Y:S01]  /*2b40*/  IMAD.MOV R21, RZ, RZ, -R17 ;  /* 0x000000ffff157224 */ /* 0x000fe200078e0a11 */
[----:B------:R-:W-:-:S07]  /*2b50*/  IADD3 R7, PT, PT, R2, 0x8, R3 ;  /* 0x0000000802077810 */ /* 0x000fce0007ffe003 */
.L_x_4936:
[C---:B--2---:R-:W-:Y:S01]  /*2b60*/  VIADD R2, R0.reuse, 0xffffffff ;  /* 0xffffffff00027836 */ /* 0x044fe20000000000 */
        /* <DEDUP_REMOVED lines=14> */
[----:B0-----:R-:W0:Y:S02]  /*2c50*/  @!P3 LDS R25, [R7+-0x4] ;  /* 0xfffffc000719b984 */ /* 0x001e240000000800 */
[----:B------:R-:W-:Y:S01]  /*2c60*/  @!P4 IMAD.X R4, RZ, RZ, R18, P6 ;  /* 0x000000ffff04c224 */ /* 0x000fe200030e0612 */
[----:B------:R-:W-:Y:S01]  /*2c70*/  IADD3.X R18, PT, PT, R18, UR31, RZ, P5, !PT ;  /* 0x0000001f12127c10 */ /* 0x000fe2000affe4ff */
[----:B------:R-:W3:Y:S01]  /*2c80*/  @!P2 LDS R29, [R7] ;  /* 0x00000000071da984 */ /* 0x000ee20000000800 */
[----:B------:R-:W-:Y:S02]  /*2c90*/  @!P3 IADD3 R5, P5, PT, R11, R20, RZ ;  /* 0x000000140b05b210 */ /* 0x000fe40007fbe0ff */
[C---:B------:R-:W-:Y:S01]  /*2ca0*/  @!P4 LEA R2, P6, R3.reuse, R14, 0x2 ;  /* 0x0000000e0302c211 */ /* 0x040fe200078c10ff */
[----:B------:R4:W5:Y:S02]  /*2cb0*/  @!P1 LDS R27, [R7+0x4] ;  /* 0x00000400071b9984 */ /* 0x0009640000000800 */
[----:B------:R-:W-:Y:S01]  /*2cc0*/  @!P3 IMAD.X R10, RZ, RZ, R18, P5 ;  /* 0x000000ffff0ab224 */ /* 0x000fe200028e0612 */
[----:B------:R-:W-:-:S02]  /*2cd0*/  @!P4 LEA.HI.X R3, R3, R15, R4, 0x2, P6 ;  /* 0x0000000f0303c211 */ /* 0x000fc400030f1404 */
[----:B------:R-:W-:Y:S02]  /*2ce0*/  @!P3 LEA R4, P5, R5, R14, 0x2 ;  /* 0x0000000e0504b211 */ /* 0x000fe400078a10ff */
[----:B------:R-:W-:Y:S01]  /*2cf0*/  IADD3 R20, P6, PT, R20, UR30, RZ ;  /* 0x0000001e14147c10 */ /* 0x000fe2000ffde0ff */
[----:B----4-:R-:W-:Y:S01]  /*2d00*/  VIADD R7, R7, 0x10 ;  /* 0x0000001007077836 */ /* 0x010fe20000000000 */
[----:B------:R-:W-:Y:S02]  /*2d10*/  @!P3 LEA.HI.X R5, R5, R15, R10, 0x2, P5 ;  /* 0x0000000f0505b211 */ /* 0x000fe400028f140a */
[----:B------:R-:W-:Y:S02]  /*2d20*/  IADD3.X R18, PT, PT, R18, UR31, RZ, P6, !PT ;  /* 0x0000001f12127c10 */ /* 0x000fe4000b7fe4ff */
[----:B------:R-:W-:Y:S02]  /*2d30*/  @!P2 IADD3 R11, P5, PT, R13, R20, RZ ;  /* 0x000000140d0ba210 */ /* 0x000fe40007fbe0ff */
[----:B------:R-:W-:-:S03]  /*2d40*/  IADD3 R31, P6, PT, R20, UR30, RZ ;  /* 0x0000001e141f7c10 */ /* 0x000fc6000ffde0ff */
[----:B------:R-:W-:Y:S01]  /*2d50*/  @!P2 IMAD.X R12, RZ, RZ, R18, P5 ;  /* 0x000000ffff0ca224 */ /* 0x000fe200028e0612 */
[CC--:B------:R-:W-:Y:S02]  /*2d60*/  @!P2 LEA R10, P5, R11.reuse, R14.reuse, 0x2 ;  /* 0x0000000e0b0aa211 */ /* 0x0c0fe400078a10ff */
[----:B------:R-:W-:Y:S02]  /*2d70*/  IADD3.X R24, PT, PT, R18, UR31, RZ, P6, !PT ;  /* 0x0000001f12187c10 */ /* 0x000fe4000b7fe4ff */
[----:B------:R-:W-:Y:S02]  /*2d80*/  @!P2 LEA.HI.X R11, R11, R15, R12, 0x2, P5 ;  /* 0x0000000f0b0ba211 */ /* 0x000fe400028f140c */
[C---:B------:R-:W-:Y:S01]  /*2d90*/  @!P1 IADD3 R13, P5, PT, R0.reuse, R31, RZ ;  /* 0x0000001f000d9210 */ /* 0x040fe20007fbe0ff */
[----:B------:R-:W-:Y:S01]  /*2da0*/  VIADD R0, R0, 0x1f ;  /* 0x0000001f00007836 */ /* 0x000fe20000000000 */
[----:B--2---:R2:W-:Y:S03]  /*2db0*/  @!P4 STG.E desc[UR28][R2.64], R23 ;  /* 0x000000170200c986 */ /* 0x0045e6000c10191c */
[----:B------:R-:W-:Y:S01]  /*2dc0*/  @!P1 IMAD.X R18, RZ, RZ, R24, P5 ;  /* 0x000000ffff129224 */ /* 0x000fe200028e0618 */
[C---:B------:R-:W-:Y:S01]  /*2dd0*/  @!P1 LEA R12, P5, R13.reuse, R14, 0x2 ;  /* 0x0000000e0d0c9211 */ /* 0x040fe200078a10ff */
[----:B0-----:R2:W-:Y:S03]  /*2de0*/  @!P3 STG.E desc[UR28][R4.64], R25 ;  /* 0x000000190400b986 */ /* 0x0015e6000c10191c */
[----:B------:R-:W-:Y:S01]  /*2df0*/  @!P1 LEA.HI.X R13, R13, R15, R18, 0x2, P5 ;  /* 0x0000000f0d0d9211 */ /* 0x000fe200028f1412 */
[----:B---3--:R2:W-:Y:S01]  /*2e00*/  @!P2 STG.E desc[UR28][R10.64], R29 ;  /* 0x0000001d0a00a986 */ /* 0x0085e2000c10191c */
[----:B------:R-:W-:-:S03]  /*2e10*/  ISETP.NE.AND P2, PT, R21, RZ, PT ;  /* 0x000000ff1500720c */ /* 0x000fc60003f45270 */
[----:B-----5:R2:W-:Y:S01]  /*2e20*/  @!P1 STG.E desc[UR28][R12.64], R27 ;  /* 0x0000001b0c009986 */ /* 0x0205e2000c10191c */
[----:B------:R-:W-:-:S04]  /*2e30*/  IADD3 R20, P1, PT, R31, UR30, RZ ;  /* 0x0000001e1f147c10 */ /* 0x000fc8000ff3e0ff */
[----:B------:R-:W-:-:S05]  /*2e40*/  IADD3.X R18, PT, PT, R24, UR31, RZ, P1, !PT ;  /* 0x0000001f18127c10 */ /* 0x000fca0008ffe4ff */
[----:B------:R-:W-:Y:S05]  /*2e50*/  @P2 BRA `(.L_x_4936) ;  /* 0xfffffffc00402947 */ /* 0x000fea000383ffff */
.L_x_4935:
[----:B------:R-:W-:Y:S05]  /*2e60*/  BSYNC.RECONVERGENT B1 ;  /* 0x0000000000017941 */ /* 0x000fea0003800200 */
.L_x_4934:
[----:B------:R-:W-:Y:S05]  /*2e70*/  @!P0 BRA `(.L_x_4933) ;  /* 0x00000000004c8947 */ /* 0x000fea0003800000 */
[----:B--2---:R-:W-:Y:S02]  /*2e80*/  IMAD R2, R22, 0x10, R9 ;  /* 0x0000001016027824 */ /* 0x004fe400078e0209 */
[----:B------:R-:W-:Y:S02]  /*2e90*/  IMAD.MOV R16, RZ, RZ, -R16 ;  /* 0x000000ffff107224 */ /* 0x000fe400078e0a10 */
[----:B------:R-:W-:-:S04]  /*2ea0*/  IMAD R17, R17, 0x4, R2 ;  /* 0x0000000411117824 */ /* 0x000fc800078e0202 */
[----:B------:R-:W-:-:S07]  /*2eb0*/  VIADD R17, R17, UR4 ;  /* 0x0000000411117c36 */ /* 0x000fce0008000000 */
.L_x_4937:
[----:B------:R-:W-:Y:S01]  /*2ec0*/  LOP3.LUT R7, R0, 0x1f, RZ, 0xc0, !PT ;  /* 0x0000001f00077812 */ /* 0x000fe200078ec0ff */
[----:B------:R-:W-:-:S03]  /*2ed0*/  VIADD R16, R16, 0x1 ;  /* 0x0000000110107836 */ /* 0x000fc60000000000 */
[----:B------:R-:W-:-:S13]  /*2ee0*/  ISETP.GE.U32.AND P0, PT, R7, UR17, PT ;  /* 0x0000001107007c0c */ /* 0x000fda000bf06070 */
[----:B---3--:R2:W3:Y:S01]  /*2ef0*/  @!P0 LDS R5, [R17] ;  /* 0x0000000011058984 */ /* 0x0084e20000000800 */
[----:B------:R-:W-:-:S05]  /*2f00*/  @!P0 IADD3 R0, P1, PT, R7, R20, RZ ;  /* 0x0000001407008210 */ /* 0x000fca0007f3e0ff */
[----:B------:R-:W-:Y:S01]  /*2f10*/  @!P0 IMAD.X R3, RZ, RZ, R18, P1 ;  /* 0x000000ffff038224 */ /* 0x000fe200008e0612 */
[----:B------:R-:W-:Y:S01]  /*2f20*/  @!P0 LEA R2, P1, R0, R14, 0x2 ;  /* 0x0000000e00028211 */ /* 0x000fe200078210ff */
[----:B--2---:R-:W-:-:S03]  /*2f30*/  VIADD R17, R17, 0x4 ;  /* 0x0000000411117836 */ /* 0x004fc60000000000 */
[----:B------:R-:W-:Y:S01]  /*2f40*/  @!P0 LEA.HI.X R3, R0, R15, R3, 0x2, P1 ;  /* 0x0000000f00038211 */ /* 0x000fe200008f1403 */
[----:B------:R-:W-:Y:S01]  /*2f50*/  VIADD R0, R7, 0x1f ;  /* 0x0000001f07007836 */ /* 0x000fe20000000000 */
[----:B------:R-:W-:-:S03]  /*2f60*/  ISETP.NE.AND P1, PT, R16, RZ, PT ;  /* 0x000000ff1000720c */ /* 0x000fc60003f25270 */
[----:B---3--:R3:W-:Y:S01]  /*2f70*/  @!P0 STG.E desc[UR28][R2.64], R5 ;  /* 0x0000000502008986 */ /* 0x0087e2000c10191c */
[----:B------:R-:W-:-:S04]  /*2f80*/  IADD3 R20, P0, PT, R20, UR30, RZ ;  /* 0x0000001e14147c10 */ /* 0x000fc8000ff1e0ff */
[----:B------:R-:W-:-:S05]  /*2f90*/  IADD3.X R18, PT, PT, R18, UR31, RZ, P0, !PT ;  /* 0x0000001f12127c10 */ /* 0x000fca00087fe4ff */
[----:B------:R-:W-:Y:S05]  /*2fa0*/  @P1 BRA `(.L_x_4937) ;  /* 0xfffffffc00c41947 */ /* 0x000fea000383ffff */
.L_x_4933:
[----:B------:R-:W-:Y:S05]  /*2fb0*/  BSYNC.RECONVERGENT B0 ;  /* 0x0000000000007941 */ /* 0x000fea0003800200 */
.L_x_4932:
        /* <DEDUP_REMOVED lines=8> */
[----:B------:R-:W5:Y:S01]  /*3040*/  @!P0 S2R R8, SR_CgaCtaId ;  /* 0x0000000000088919 */ /* 0x000f620000008800 */
[----:B------:R-:W-:Y:S02]  /*3050*/  @!P0 MOV R7, 0x400 ;  /* 0x0000040000078802 */ /* 0x000fe40000000f00 */
[----:B----4-:R-:W-:-:S05]  /*3060*/  FMNMX R0, R19, R0, !PT ;  /* 0x0000000013007209 */ /* 0x010fca0007800000 */
[----:B--23--:R-:W2:Y:S01]  /*3070*/  SHFL.DOWN PT, R3, R0, 0x8, 0x1f ;  /* 0x09001f0000037f89 */ /* 0x00cea200000e0000 */
[----:B-----5:R-:W-:-:S05]  /*3080*/  @!P0 LEA R7, R8, R7, 0x18 ;  /* 0x0000000708078211 */ /* 0x020fca00078ec0ff */
[----:B------:R-:W-:Y:S01]  /*3090*/  @!P0 IMAD R7, R22, 0x4, R7 ;  /* 0x0000000416078824 */ /* 0x000fe200078e0207 */
[----:B--2---:R-:W-:-:S05]  /*30a0*/  FMNMX R3, R0, R3, !PT ;  /* 0x0000000300037209 */ /* 0x004fca0007800000 */
        /* <DEDUP_REMOVED lines=15> */
[----:B------:R-:W-:-:S04]  /*31a0*/  IMAD.MOV.U32 R0, RZ, RZ, RZ ;  /* 0x000000ffff007224 */ /* 0x000fc800078e00ff */
        /* <DEDUP_REMOVED lines=8> */
.L_x_4946:
[----:B------:R-:W-:Y:S02]  /*3230*/  ISETP.NE.AND P0, PT, R6, RZ, PT ;  /* 0x000000ff0600720c */ /* 0x000fe40003f05270 */
[----:B---3--:R-:W-:-:S11]  /*3240*/  FMNMX R5, R2, R5, !PT ;  /* 0x0000000502057209 */ /* 0x008fd60007800000 */
[----:B------:R-:W-:Y:S05]  /*3250*/  @P0 BRA `(.L_x_4939) ;  /* 0x0000000000080947 */ /* 0x000fea0003800000 */
[----:B--2---:R-:W2:Y:S02]  /*3260*/  LDC.64 R2, c[0x0][0x3a8] ;  /* 0x0000ea00ff027b82 */ /* 0x004ea40000000a00 */
[----:B--2---:R3:W-:Y:S02]  /*3270*/  REDG.E.MAX.S32.STRONG.GPU desc[UR28][R2.64], R5 ;  /* 0x000000050200798e */ /* 0x0047e4000d12e31c */
.L_x_4939:
[----:B------:R-:W-:Y:S05]  /*3280*/  BSYNC B0 ;  /* 0x0000000000007941 */ /* 0x000fea0003800000 */
.L_x_4938:
        /* <DEDUP_REMOVED lines=11> */
[----:B0123--:R-:W-:Y:S05]  /*3340*/  CALL.REL.NOINC `($__internal_109_$__cuda_sm20_rcp_rn_f32_slowpath) ;  /* 0x0000000400987944 */ /* 0x00ffea0003c00000 */
[----:B------:R-:W-:Y:S05]  /*3350*/  BRA `(.L_x_4942) ;  /* 0x0000000000147947 */ /* 0x000fea0003800000 */
.L_x_4941:
[----:B--23--:R-:W2:Y:S01]  /*3360*/  MUFU.RCP R5, UR6 ;  /* 0x0000000600057d08 */ /* 0x00cea20008001000 */
[----:B------:R-:W-:-:S04]  /*3370*/  IMAD.U32 R0, RZ, RZ, UR6 ;  /* 0x00000006ff007e24 */ /* 0x000fc8000f8e00ff */
[----:B--2---:R-:W-:-:S04]  /*3380*/  FFMA R0, R5, R0, -1 ;  /* 0xbf80000005007423 */ /* 0x004fc80000000000 */
[----:B------:R-:W-:-:S04]  /*3390*/  FADD.FTZ R0, -R0, -RZ ;  /* 0x800000ff00007221 */ /* 0x000fc80000010100 */
[----:B------:R-:W-:-:S07]  /*33a0*/  FFMA R5, R5, R0, R5 ;  /* 0x0000000005057223 */ /* 0x000fce0000000005 */
.L_x_4942:
[----:B------:R-:W2:Y:S02]  /*33b0*/  LDC.64 R2, c[0x0][0x3b0] ;  /* 0x0000ec00ff027b82 */ /* 0x000ea40000000a00 */
[----:B--2---:R-:W-:Y:S01]  /*33c0*/  STG.E desc[UR28][R2.64], R5 ;  /* 0x0000000502007986 */ /* 0x004fe2000c10191c */
[----:B------:R-:W-:Y:S05]  /*33d0*/  EXIT ;  /* 0x000000000000794d */ /* 0x000fea0003800000 */
.L_x_4940:
[----:B------:R-:W-:Y:S02]  /*33e0*/  IMAD.MOV.U32 R7, RZ, RZ, 0x4 ;  /* 0x00000004ff077424 */ /* 0x000fe400078e00ff */
[----:B------:R-:W-:Y:S02]  /*33f0*/  IMAD.MOV.U32 R9, RZ, RZ, 0x1f ;  /* 0x0000001fff097424 */ /* 0x000fe400078e00ff */
[----:B------:R-:W-:-:S07]  /*3400*/  IMAD.MOV.U32 R4, RZ, RZ, -0x1 ;  /* 0xffffffffff047424 */ /* 0x000fce00078e00ff */
[----:B0123--:R-:W-:Y:S05]  /*3410*/  WARPSYNC.COLLECTIVE R4, `(.L_x_4943) ;  /* 0x0000000004087348 */ /* 0x00ffea0003c00000 */
[----:B---3--:R3:W4:Y:S02]  /*3420*/  SHFL.DOWN P0, R5, R0, R7, R9 ;  /* 0x0800000700057389 */ /* 0x0087240000000009 */
[----:B01234-:R-:W-:Y:S05]  /*3430*/  ENDCOLLECTIVE ;  /* 0x000000000000791b */ /* 0x01ffea0003800000 */
.L_x_4943:
[----:B------:R-:W-:Y:S02]  /*3440*/  IMAD.MOV.U32 R7, RZ, RZ, 0x2 ;  /* 0x00000002ff077424 */ /* 0x000fe400078e00ff */
[----:B------:R-:W-:-:S05]  /*3450*/  IMAD.MOV.U32 R3, RZ, RZ, R5 ;  /* 0x000000ffff037224 */ /* 0x000fca00078e0005 */
[----:B------:R-:W-:-:S05]  /*3460*/  FMNMX R3, R3, R0, !PT ;  /* 0x0000000003037209 */ /* 0x000fca0007800000 */
[----:B------:R-:W-:-:S07]  /*3470*/  IMAD.MOV.U32 R0, RZ, RZ, R3 ;  /* 0x000000ffff007224 */ /* 0x000fce00078e0003 */
[----:B------:R-:W-:Y:S05]  /*3480*/  WARPSYNC.COLLECTIVE R4, `(.L_x_4944) ;  /* 0x0000000004087348 */ /* 0x000fea0003c00000 */
[----:B------:R0:W1:Y:S02]  /*3490*/  SHFL.DOWN P0, R5, R0, R7, R9 ;  /* 0x0800000700057389 */ /* 0x0000640000000009 */
[----:B01----:R-:W-:Y:S05]  /*34a0*/  ENDCOLLECTIVE ;  /* 0x000000000000791b */ /* 0x003fea0003800000 */
.L_x_4944:
[----:B------:R-:W-:Y:S02]  /*34b0*/  IMAD.MOV.U32 R7, RZ, RZ, 0x1 ;  /* 0x00000001ff077424 */ /* 0x000fe400078e00ff */
[----:B------:R-:W-:-:S05]  /*34c0*/  IMAD.MOV.U32 R2, RZ, RZ, R5 ;  /* 0x000000ffff027224 */ /* 0x000fca00078e0005 */
[----:B------:R-:W-:-:S05]  /*34d0*/  FMNMX R2, R3, R2, !PT ;  /* 0x0000000203027209 */ /* 0x000fca0007800000 */
[----:B------:R-:W-:-:S07]  /*34e0*/  IMAD.MOV.U32 R0, RZ, RZ, R2 ;  /* 0x000000ffff007224 */ /* 0x000fce00078e0002 */
[----:B------:R-:W-:Y:S05]  /*34f0*/  WARPSYNC.COLLECTIVE R4, `(.L_x_4945) ;  /* 0x0000000004087348 */ /* 0x000fea0003c00000 */
[----:B------:R0:W1:Y:S02]  /*3500*/  SHFL.DOWN P0, R5, R0, R7, R9 ;  /* 0x0800000700057389 */ /* 0x0000640000000009 */
[----:B01----:R-:W-:Y:S05]  /*3510*/  ENDCOLLECTIVE ;  /* 0x000000000000791b */ /* 0x003fea0003800000 */
.L_x_4945:
[----:B------:R-:W-:Y:S05]  /*3520*/  BRA `(.L_x_4946) ;  /* 0xfffffffc00407947 */ /* 0x000fea000383ffff */
        .weak           $__internal_108_$__cuda_sm20_div_u64
        .type           $__internal_108_$__cuda_sm20_div_u64,@function
        .size           $__internal_108_$__cuda_sm20_div_u64,($__internal_109_$__cuda_sm20_rcp_rn_f32_slowpath - $__internal_108_$__cuda_sm20_div_u64)
$__internal_108_$__cuda_sm20_div_u64:
        /* <DEDUP_REMOVED lines=71> */
[----:B------:R-:W-:Y:S11]  /*39a0*/  RET.REL.NODEC R2 `(_ZN18transformer_engine6detail43dgated_act_cast_transpose_kernel_notalignedILi1ELi2Eff13__nv_bfloat16NS_5EmptyEXadL_ZNS_6dsreluIffEET_T0_RKS3_EEXadL_ZNS_5sreluIffEES5_S6_S8_EEEEvPKT2_SC_PT3_SE_PKT1_PSF_SI_mmm) ;  /* 0xffffffc402947950 */ /* 0x000ff60003c3ffff */
        .weak           $__internal_109_$__cuda_sm20_rcp_rn_f32_slowpath
        .type           $__internal_109_$__cuda_sm20_rcp_rn_f32_slowpath,@function
        .size           $__internal_109_$__cuda_sm20_rcp_rn_f32_slowpath,(.L_x_29410 - $__internal_109_$__cuda_sm20_rcp_rn_f32_slowpath)
$__internal_109_$__cuda_sm20_rcp_rn_f32_slowpath:
        /* <DEDUP_REMOVED lines=15> */
.L_x_4947:
        /* <DEDUP_REMOVED lines=33> */
.L_x_4949:
[----:B------:R0:W1:Y:S02]  /*3cb0*/  MUFU.RCP R2, R0 ;  /* 0x0000000000027308 */ /* 0x0000640000001000 */
.L_x_4948:
[----:B-1-3--:R-:W-:Y:S02]  /*3cc0*/  IMAD.MOV.U32 R5, RZ, RZ, R2 ;  /* 0x000000ffff057224 */ /* 0x00afe400078e0002 */
[----:B------:R-:W-:Y:S02]  /*3cd0*/  IMAD.MOV.U32 R2, RZ, RZ, R7 ;  /* 0x000000ffff027224 */ /* 0x000fe400078e0007 */
[----:B------:R-:W-:-:S04]  /*3ce0*/  IMAD.MOV.U32 R3, RZ, RZ, 0x0 ;  /* 0x00000000ff037424 */ /* 0x000fc800078e00ff */
[----:B0-2---:R-:W-:Y:S05]  /*3cf0*/  RET.REL.NODEC R2 `(_ZN18transformer_engine6detail43dgated_act_cast_transpose_kernel_notalignedILi1ELi2Eff13__nv_bfloat16NS_5EmptyEXadL_ZNS_6dsreluIffEET_T0_RKS3_EEXadL_ZNS_5sreluIffEES5_S6_S8_EEEEvPKT2_SC_PT3_SE_PKT1_PSF_SI_mmm) ;  /* 0xffffffc002c07950 */ /* 0x005fea0003c3ffff */
.L_x_4950:
        /* <DEDUP_REMOVED lines=16> */
.L_x_29410:


//--------------------- .text._ZN18transformer_engine6detail32dgated_act_cast_transpose_kernelILi1ELi2Eff13__nv_bfloat16NS_5EmptyEXadL_ZNS_6dsreluIffEET_T0_RKS3_EEXadL_ZNS_5sreluIffEES5_S6_S8_EEEEvPKT2_SC_PT3_SE_PKT1_PSF_SI_mmm --------------------------
	.section	.text._ZN18transformer_engine6detail32dgated_act_cast_transpose_kernelILi1ELi2Eff13__nv_bfloat16NS_5EmptyEXadL_ZNS_6dsreluIffEET_T0_RKS3_EEXadL_ZNS_5sreluIffEES5_S6_S8_EEEEvPKT2_SC_PT3_SE_PKT1_PSF_SI_mmm,"ax",@progbits
	.align	128
        .global         _ZN18transformer_engine6detail32dgated_act_cast_transpose_kernelILi1ELi2Eff13__nv_bfloat16NS_5EmptyEXadL_ZNS_6dsreluIffEET_T0_RKS3_EEXadL_ZNS_5sreluIffEES5_S6_S8_EEEEvPKT2_SC_PT3_SE_PKT1_PSF_SI_mmm
        .type           _ZN18transformer_engine6detail32dgated_act_cast_transpose_kernelILi1ELi2Eff13__nv_bfloat16NS_5EmptyEXadL_ZNS_6dsreluIffEET_T0_RKS3_EEXadL_ZNS_5sreluIffEES5_S6_S8_EEEEvPKT2_SC_PT3_SE_PKT1_PSF_SI_mmm,@function
        .size           _ZN18transformer_engine6detail32dgated_act_cast_transpose_kernelILi1ELi2Eff13__nv_bfloat16NS_5EmptyEXadL_ZNS_6dsreluIffEET_T0_RKS3_EEXadL_ZNS_5sreluIffEES5_S6_S8_EEEEvPKT2_SC_PT3_SE_PKT1_PSF_SI_mmm,(.L_x_29412 - _ZN18transformer_engine6detail32dgated_act_cast_transpose_kernelILi1ELi2Eff13__nv_bfloat16NS_5EmptyEXadL_ZNS_6dsreluIffEET_T0_RKS3_EEXadL_ZNS_5sreluIffEES5_S6_S8_EEEEvPKT2_SC_PT3_SE_PKT1_PSF_SI_mmm)
        .other          _ZN18transformer_engine6detail32dgated_act_cast_transpose_kernelILi1ELi2Eff13__nv_bfloat16NS_5EmptyEXadL_ZNS_6dsreluIffEET_T0_RKS3_EEXadL_ZNS_5sreluIffEES5_S6_S8_EEEEvPKT2_SC_PT3_SE_PKT1_PSF_SI_mmm,@"STO_CUDA_ENTRY STV_DEFAULT"
_ZN18transformer_engine6detail32dgated_act_cast_transpose_kernelILi1ELi2Eff13__nv_bfloat16NS_5EmptyEXadL_ZNS_6dsreluIffEET_T0_RKS3_EEXadL_ZNS_5sreluIffEES5_S6_S8_EEEEvPKT2_SC_PT3_SE_PKT1_PSF_SI_mmm:
.text._ZN18transformer_engine6detail32dgated_act_cast_transpose_kernelILi1ELi2Eff13__nv_bfloat16NS_5EmptyEXadL_ZNS_6dsreluIffEET_T0_RKS3_EEXadL_ZNS_5sreluIffEES5_S6_S8_EEEEvPKT2_SC_PT3_SE_PKT1_PSF_SI_mmm:
        /* <DEDUP_REMOVED lines=11> */
[----:B0-----:R-:W-:Y:S02]  /*00b0*/  USHF.R.U32.HI UR9, URZ, 0x5, UR5 ;  /* 0x00000005ff097899 */ /* 0x001fe40008011605 */
        /* <DEDUP_REMOVED lines=29> */
.L_x_4951:
[----:B------:R-:W-:-:S07]  /*0290*/  MOV R6, 0x2b0 ;  /* 0x000002b000067802 */ /* 0x000fce0000000f00 */
[----:B------:R-:W-:Y:S05]  /*02a0*/  CALL.REL.NOINC `($__internal_110_$__cuda_sm20_div_u64) ;  /* 0x0000002000807944 */ /* 0x000fea0003c00000 */
        /* <DEDUP_REMOVED lines=11> */
.L_x_4952:
[----:B------:R-:W0:Y:S01]  /*0360*/  LDCU.64 UR22, c[0x0][0x3a0] ;  /* 0x00007400ff1677ac */ /* 0x000e220008000a00 */
[C---:B------:R-:W-:Y:S02]  /*0370*/  IMAD.SHL.U32 R31, R3.reuse, 0x4, RZ ;  /* 0x00000004031f7824 */ /* 0x040fe400078e00ff */
[----:B------:R-:W-:Y:S01]  /*0380*/  IMAD.SHL.U32 R5, R3, 0x8, RZ ;  /* 0x0000000803057824 */ /* 0x000fe200078e00ff */
[----:B------:R-:W1:Y:S01]  /*0390*/  LDCU.64 UR12, c[0x0][0x3b8] ;  /* 0x00007700ff0c77ac */ /* 0x000e620008000a00 */
[----:B------:R-:W-:Y:S02]  /*03a0*/  IMAD.IADD R0, R2, 0x1, -R31 ;  /* 0x0000000102007824 */ /* 0x000fe400078e0a1f */
[----:B------:R-:W-:Y:S01]  /*03b0*/  IMAD.MOV.U32 R9, RZ, RZ, RZ ;  /* 0x000000ffff097224 */ /* 0x000fe200078e00ff */
[----:B------:R-:W2:Y:S02]  /*03c0*/  LDCU.128 UR8, c[0x0][0x380] ;  /* 0x00007000ff0877ac */ /* 0x000ea40008000c00 */
[----:B------:R-:W-:Y:S01]  /*03d0*/  LOP3.LUT R8, R0, 0x1f, RZ, 0xc0, !PT ;  /* 0x0000001f00087812 */ /* 0x000fe200078ec0ff */
[----:B------:R-:W-:-:S02]  /*03e0*/  USHF.L.U32 UR7, UR19, 0x5, URZ ;  /* 0x0000000513077899 */ /* 0x000fc400080006ff */
[----:B------:R-:W-:Y:S01]  /*03f0*/  USHF.L.U64.HI UR18, UR19, 0x5, UR6 ;  /* 0x0000000513127899 */ /* 0x000fe20008010206 */
[----:B0-----:R-:W-:Y:S01]  /*0400*/  ISETP.NE.U32.AND P0, PT, RZ, UR22, PT ;  /* 0x00000016ff007c0c */ /* 0x001fe2000bf05070 */
[----:B-1----:R-:W-:Y:S01]  /*0410*/  UIMAD UR17, UR5, UR12, URZ ;  /* 0x0000000c051172a4 */ /* 0x002fe2000f8e02ff */
[C---:B------:R-:W-:Y:S01]  /*0420*/  IMAD R23, R5.reuse, UR13, RZ ;  /* 0x0000000d05177c24 */ /* 0x040fe2000f8e02ff */
[----:B------:R-:W-:Y:S02]  /*0430*/  UIMAD.WIDE.U32 UR14, UR4, UR12, URZ ;  /* 0x0000000c040e72a5 */ /* 0x000fe4000f8e00ff */
[----:B------:R-:W-:Y:S01]  /*0440*/  IMAD.WIDE.U32 R8, R5, UR12, R8 ;  /* 0x0000000c05087c25 */ /* 0x000fe2000f8e0008 */
[----:B------:R-:W-:Y:S01]  /*0450*/  ISETP.NE.AND.EX P0, PT, RZ, UR23, PT, P0 ;  /* 0x00000017ff007c0c */ /* 0x000fe2000bf05300 */
[----:B------:R-:W-:Y:S02]  /*0460*/  UIMAD UR20, UR4, UR13, UR17 ;  /* 0x0000000d041472a4 */ /* 0x000fe4000f8e0211 */
[----:B------:R-:W-:Y:S01]  /*0470*/  IMAD.IADD R9, R9, 0x1, R23 ;  /* 0x0000000109097824 */ /* 0x000fe200078e0217 */
[----:B------:R-:W-:-:S02]  /*0480*/  ULEA UR17, UP0, UR14, UR7, 0x6 ;  /* 0x000000070e117291 */ /* 0x000fc4000f8030ff */
[----:B------:R-:W-:Y:S01]  /*0490*/  UIADD3 UR15, UPT, UPT, UR15, UR20, URZ ;  /* 0x000000140f0f7290 */ /* 0x000fe2000fffe0ff */
[----:B------:R-:W-:Y:S01]  /*04a0*/  IMAD.WIDE.U32 R4, R5, UR12, R8 ;  /* 0x0000000c05047c25 */ /* 0x000fe2000f8e0008 */
[----:B------:R-:W-:Y:S02]  /*04b0*/  ULEA UR7, UP2, UR14, UR7, 0x7 ;  /* 0x000000070e077291 */ /* 0x000fe4000f8438ff */
[----:B--2---:R-:W-:Y:S01]  /*04c0*/  ULEA UR21, UP1, UR17, UR8, 0x2 ;  /* 0x0000000811157291 */ /* 0x004fe2000f8210ff */
[----:B------:R-:W-:Y:S01]  /*04d0*/  IMAD.IADD R7, R23, 0x1, R5 ;  /* 0x0000000117077824 */ /* 0x000fe200078e0205 */
[----:B------:R-:W-:Y:S01]  /*04e0*/  ULEA.HI.X UR8, UR14, UR18, UR15, 0x6, UP0 ;  /* 0x000000120e087291 */ /* 0x000fe200080f340f */
[C---:B------:R-:W-:Y:S01]  /*04f0*/  IMAD.SHL.U32 R26, R4.reuse, 0x4, RZ ;  /* 0x00000004041a7824 */ /* 0x040fe200078e00ff */
[----:B------:R-:W-:Y:S01]  /*0500*/  ULEA UR20, UP3, UR7, UR10, 0x2 ;  /* 0x0000000a07147291 */ /* 0x000fe2000f8610ff */
[----:B------:R-:W0:Y:S01]  /*0510*/  @P0 LDC.64 R10, c[0x0][0x3a0] ;  /* 0x0000e800ff0a0b82 */ /* 0x000e220000000a00 */
[----:B------:R-:W-:Y:S01]  /*0520*/  ULEA.HI.X UR14, UR14, UR18, UR15, 0x7, UP2 ;  /* 0x000000120e0e7291 */ /* 0x000fe200090f3c0f */
[----:B------:R-:W-:Y:S01]  /*0530*/  SHF.L.U64.HI R16, R4, 0x2, R7 ;  /* 0x0000000204107819 */ /* 0x000fe20000010207 */
[----:B------:R-:W1:Y:S01]  /*0540*/  LDCU.64 UR22, c[0x0][0x358] ;  /* 0x00006b00ff1677ac */ /* 0x000e620008000a00 */
[----:B------:R-:W-:-:S02]  /*0550*/  LEA R6, P1, R8, UR21, 0x2 ;  /* 0x0000001508067c11 */ /* 0x000fc4000f8210ff */
[----:B------:R-:W-:Y:S01]  /*0560*/  IADD3 R18, P2, PT, R26, UR20, RZ ;  /* 0x000000141a127c10 */ /* 0x000fe2000ff5e0ff */
[----:B------:R-:W-:Y:S02]  /*0570*/  ULEA.HI.X UR15, UR7, UR11, UR14, 0x2, UP3 ;  /* 0x0000000b070f7291 */ /* 0x000fe400098f140e */
[----:B------:R-:W-:Y:S02]  /*0580*/  USHF.L.U32 UR24, UR12, 0x3, URZ ;  /* 0x000000030c187899 */ /* 0x000fe400080006ff */
[----:B------:R-:W-:Y:S02]  /*0590*/  USHF.L.U64.HI UR25, UR12, 0x3, UR13 ;  /* 0x000000030c197899 */ /* 0x000fe4000801020d */
[----:B------:R-:W-:Y:S01]  /*05a0*/  USHF.L.U32 UR30, UR12, 0x2, URZ ;  /* 0x000000020c1e7899 */ /* 0x000fe200080006ff */
[----:B------:R-:W-:Y:S01]  /*05b0*/  IADD3.X R19, PT, PT, R16, UR15, RZ, P2, !PT ;  /* 0x0000000f10137c10 */ /* 0x000fe200097fe4ff */
[----:B------:R-:W-:Y:S01]  /*05c0*/  ULEA.HI.X UR17, UR17, UR9, UR8, 0x2, UP1 ;  /* 0x0000000911117291 */ /* 0x000fe200088f1408 */
[----:B------:R-:W-:Y:S01]  /*05d0*/  IADD3 R12, P2, PT, R18, UR24, RZ ;  /* 0x00000018120c7c10 */ /* 0x000fe2000ff5e0ff */
[----:B------:R-:W-:-:S02]  /*05e0*/  USHF.L.U64.HI UR31, UR12, 0x2, UR13 ;  /* 0x000000020c1f7899 */ /* 0x000fc4000801020d */
[----:B------:R-:W-:Y:S01]  /*05f0*/  UIADD3 UR26, UP0, UPT, UR30, UR20, URZ ;  /* 0x000000141e1a7290 */ /* 0x000fe2000ff1e0ff */
[----:B------:R-:W-:Y:S01]  /*0600*/  IADD3.X R13, PT, PT, R19, UR25, RZ, P2, !PT ;  /* 0x00000019130d7c10 */ /* 0x000fe200097fe4ff */
[----:B------:R-:W-:Y:S01]  /*0610*/  VIADD R0, R0, 0xffffffff ;  /* 0xffffffff00007836 */ /* 0x000fe20000000000 */
[----:B------:R-:W-:Y:S01]  /*0620*/  LEA.HI.X R7, R8, UR17, R9, 0x2, P1 ;  /* 0x0000001108077c11 */ /* 0x000fe200088f1409 */
[----:B------:R-:W-:Y:S01]  /*0630*/  UIADD3.X UR27, UPT, UPT, UR31, UR15, URZ, UP0, !UPT ;  /* 0x0000000f1f1b7290 */ /* 0x000fe200087fe4ff */
[----:B------:R-:W-:Y:S01]  /*0640*/  IADD3 R14, P2, PT, R6, UR30, RZ ;  /* 0x0000001e060e7c10 */ /* 0x000fe2000ff5e0ff */
[----:B-1----:R1:W2:Y:S01]  /*0650*/  LDG.E R8, desc[UR22][R12.64] ;  /* 0x000000160c087981 */ /* 0x0022a2000c1e1900 */
[----:B------:R-:W-:Y:S01]  /*0660*/  IADD3 R26, P1, PT, R26, UR26, RZ ;  /* 0x0000001a1a1a7c10 */ /* 0x000fe2000ff3e0ff */
[----:B------:R-:W-:Y:S01]  /*0670*/  IMAD.SHL.U32 R3, R3, 0x8, RZ ;  /* 0x0000000803037824 */ /* 0x000fe200078e00ff */
[----:B------:R-:W-:Y:S01]  /*0680*/  IADD3.X R15, PT, PT, R7, UR31, RZ, P2, !PT ;  /* 0x0000001f070f7c10 */ /* 0x000fe200097fe4ff */
[----:B------:R-:W3:Y:S01]  /*0690*/  LDG.E R9, desc[UR22][R18.64] ;  /* 0x0000001612097981 */ /* 0x000ee2000c1e1900 */
[----:B------:R-:W-:Y:S01]  /*06a0*/  IADD3.X R27, PT, PT, R16, UR27, RZ, P1, !PT ;  /* 0x0000001b101b7c10 */ /* 0x000fe20008ffe4ff */
[----:B------:R-:W-:Y:S01]  /*06b0*/  USHF.L.U32 UR28, UR12, 0x1, URZ ;  /* 0x000000010c1c7899 */ /* 0x000fe200080006ff */
[----:B------:R-:W-:Y:S01]  /*06c0*/  IADD3 R16, P1, PT, R26, UR24, RZ ;  /* 0x000000181a107c10 */ /* 0x000fe2000ff3e0ff */
[----:B0-----:R-:W4:Y:S01]  /*06d0*/  @P0 LDG.E R24, desc[UR22][R10.64] ;  /* 0x000000160a180981 */ /* 0x001f22000c1e1900 */
[----:B------:R-:W-:Y:S01]  /*06e0*/  USHF.L.U64.HI UR29, UR12, 0x1, UR13 ;  /* 0x000000010c1d7899 */ /* 0x000fe2000801020d */
[----:B-1----:R-:W-:Y:S01]  /*06f0*/  LOP3.LUT R12, R0, 0x1f, RZ, 0xc0, !PT ;  /* 0x0000001f000c7812 */ /* 0x002fe200078ec0ff */
[----:B------:R-:W-:Y:S01]  /*0700*/  IMAD.MOV.U32 R13, RZ, RZ, RZ ;  /* 0x000000ffff0d7224 */ /* 0x000fe200078e00ff */
[----:B------:R-:W-:Y:S01]  /*0710*/  IADD3.X R17, PT, PT, R27, UR25, RZ, P1, !PT ;  /* 0x000000191b117c10 */ /* 0x000fe20008ffe4ff */
[----:B------:R-:W5:Y:S01]  /*0720*/  LDG.E R22, desc[UR22][R14.64] ;  /* 0x000000160e167981 */ /* 0x000f62000c1e1900 */
[----:B------:R-:W0:Y:S01]  /*0730*/  LDCU.128 UR8, c[0x0][0x390] ;  /* 0x00007200ff0877ac */ /* 0x000e220008000c00 */
[----:B------:R-:W-:-:S02]  /*0740*/  IMAD.WIDE.U32 R12, R3, UR12, R12 ;  /* 0x0000000c030c7c25 */ /* 0x000fc4000f8e000c */
[----:B------:R1:W5:Y:S04]  /*0750*/  LDG.E R25, desc[UR22][R6.64] ;  /* 0x0000001606197981 */ /* 0x000368000c1e1900 */
[----:B------:R-:W5:Y:S04]  /*0760*/  LDG.E R16, desc[UR22][R16.64] ;  /* 0x0000001610107981 */ /* 0x000f68000c1e1900 */
[----:B------:R-:W5:Y:S01]  /*0770*/  LDG.E R26, desc[UR22][R26.64] ;  /* 0x000000161a1a7981 */ /* 0x000f62000c1e1900 */
[----:B-1----:R-:W-:Y:S02]  /*0780*/  IMAD.IADD R7, R23, 0x1, R13 ;  /* 0x0000000117077824 */ /* 0x002fe400078e020d */
[----:B------:R-:W-:-:S04]  /*0790*/  IMAD.MOV.U32 R6, RZ, RZ, R12 ;  /* 0x000000ffff067224 */ /* 0x000fc800078e000c */
[----:B------:R-:W-:-:S03]  /*07a0*/  IMAD.WIDE.U32 R10, R3, UR12, R6 ;  /* 0x0000000c030a7c25 */ /* 0x000fc6000f8e0006 */
[----:B------:R-:W-:-:S04]  /*07b0*/  IADD3 R0, P1, PT, R10, UR30, RZ ;  /* 0x0000001e0a007c10 */ /* 0x000fc8000ff3e0ff */
[----:B------:R-:W-:Y:S01]  /*07c0*/  IADD3.X R11, PT, PT, R23, UR31, R11, P1, !PT ;  /* 0x0000001f170b7c10 */ /* 0x000fe20008ffe40b */
[----:B------:R-:W-:-:S03]  /*07d0*/  IMAD.SHL.U32 R6, R0, 0x4, RZ ;  /* 0x0000000400067824 */ /* 0x000fc600078e00ff */
[----:B------:R-:W-:Y:S02]  /*07e0*/  SHF.L.U64.HI R0, R0, 0x2, R11 ;  /* 0x0000000200007819 */ /* 0x000fe4000001020b */
[----:B------:R-:W-:-:S04]  /*07f0*/  IADD3 R10, P1, PT, R6, UR20, RZ ;  /* 0x00000014060a7c10 */ /* 0x000fc8000ff3e0ff */
[----:B------:R-:W-:Y:S02]  /*0800*/  IADD3.X R11, PT, PT, R0, UR15, RZ, P1, !PT ;  /* 0x0000000f000b7c10 */ /* 0x000fe40008ffe4ff */
[----:B------:R-:W-:-:S03]  /*0810*/  IADD3 R13, P1, PT, R12, UR28, RZ ;  /* 0x0000001c0c0d7c10 */ /* 0x000fc6000ff3e0ff */
[----:B------:R1:W5:Y:S01]  /*0820*/  LDG.E R18, desc[UR22][R10.64] ;  /* 0x000000160a127981 */ /* 0x000362000c1e1900 */
[----:B------:R-:W-:Y:S02]  /*0830*/  IADD3.X R14, PT, PT, R7, UR29, RZ, P1, !PT ;  /* 0x0000001d070e7c10 */ /* 0x000fe40008ffe4ff */
[----:B------:R-:W-:-:S04]  /*0840*/  LEA R12, P1, R13, UR21, 0x2 ;  /* 0x000000150d0c7c11 */ /* 0x000fc8000f8210ff */
[----:B------:R-:W-:Y:S02]  /*0850*/  LEA.HI.X R13, R13, UR17, R14, 0x2, P1 ;  /* 0x000000110d0d7c11 */ /* 0x000fe400088f140e */
[----:B------:R-:W-:-:S03]  /*0860*/  IADD3 R20, P1, PT, R10, UR24, RZ ;  /* 0x000000180a147c10 */ /* 0x000fc6000ff3e0ff */
[----:B------:R-:W5:Y:S01]  /*0870*/  LDG.E R19, desc[UR22][R12.64] ;  /* 0x000000160c137981 */ /* 0x000f62000c1e1900 */
[----:B------:R-:W-:Y:S02]  /*0880*/  IADD3.X R21, PT, PT, R11, UR25, RZ, P1, !PT ;  /* 0x000000190b157c10 */ /* 0x000fe40008ffe4ff */
[----:B------:R-:W-:Y:S02]  /*0890*/  IADD3 R6, P1, PT, R6, UR26, RZ ;  /* 0x0000001a06067c10 */ /* 0x000fe4000ff3e0ff */
[----:B------:R-:W-:Y:S01]  /*08a0*/  IADD3 R14, P2, PT, R12, UR30, RZ ;  /* 0x0000001e0c0e7c10 */ /* 0x000fe2000ff5e0ff */
[----:B------:R0:W5:Y:S01]  /*08b0*/  LDG.E R17, desc[UR22][R20.64] ;  /* 0x0000001614117981 */ /* 0x000162000c1e1900 */
[----:B------:R-:W-:Y:S02]  /*08c0*/  IADD3.X R7, PT, PT, R0, UR27, RZ, P1, !PT ;  /* 0x0000001b00077c10 */ /* 0x000fe40008ffe4ff */
[----:B------:R-:W-:Y:S02]  /*08d0*/  IADD3.X R15, PT, PT, R13, UR31, RZ, P2, !PT ;  /* 0x0000001f0d0f7c10 */ /* 0x000fe400097fe4ff */
[----:B-1----:R-:W-:-:S03]  /*08e0*/  IADD3 R10, P1, PT, R6, UR24, RZ ;  /* 0x00000018060a7c10 */ /* 0x002fc6000ff3e0ff */
[----:B------:R-:W5:Y:S01]  /*08f0*/  LDG.E R14, desc[UR22][R14.64] ;  /* 0x000000160e0e7981 */ /* 0x000f62000c1e1900 */
[----:B------:R-:W-:-:S03]  /*0900*/  IADD3.X R11, PT, PT, R7, UR25, RZ, P1, !PT ;  /* 0x00000019070b7c10 */ /* 0x000fc60008ffe4ff */
[----:B------:R-:W5:Y:S04]  /*0910*/  LDG.E R7, desc[UR22][R6.64] ;  /* 0x0000001606077981 */ /* 0x000f68000c1e1900 */
[----:B------:R1:W5:Y:S01]  /*0920*/  LDG.E R0, desc[UR22][R10.64] ;  /* 0x000000160a007981 */ /* 0x000362000c1e1900 */
[----:B0-----:R-:W-:Y:S01]  /*0930*/  ULEA UR8, UP0, UR7, UR8, 0x1 ;  /* 0x0000000807087291 */ /* 0x001fe2000f8008ff */
[----:B------:R-:W-:-:S03]  /*0940*/  UMOV UR18, 0x3f800000 ;  /* 0x3f80000000127882 */ /* 0x000fc60000000000 */
[----:B------:R-:W-:Y:S02]  /*0950*/  ULEA.HI.X UR9, UR7, UR9, UR14, 0x1, UP0 ;  /* 0x0000000907097291 */ /* 0x000fe400080f0c0e */
[----:B------:R-:W-:Y:S01]  /*0960*/  LEA R20, P1, R4, UR8, 0x1 ;  /* 0x0000000804147c11 */ /* 0x000fe2000f8208ff */
[----:B-1----:R-:W-:Y:S02]  /*0970*/  IMAD.IADD R11, R23, 0x1, R5 ;  /* 0x00000001170b7824 */ /* 0x002fe400078e0205 */
[----:B------:R-:W-:Y:S02]  /*0980*/  IMAD R29, R3, UR29, RZ ;  /* 0x0000001d031d7c24 */ /* 0x000fe4000f8e02ff */
[----:B--2---:R-:W-:Y:S01]  /*0990*/  FADD R13, R8, R8 ;  /* 0x00000008080d7221 */ /* 0x004fe20000000000 */
[----:B---3--:R-:W-:-:S04]  /*09a0*/  FADD R12, R9, R9 ;  /* 0x00000009090c7221 */ /* 0x008fc80000000000 */
[----:B------:R-:W-:Y:S02]  /*09b0*/  FMNMX R21, RZ, R13, !PT ;  /* 0x0000000dff157209 */ /* 0x000fe40007800000 */
[----:B----4-:R-:W-:Y:S02]  /*09c0*/  @P0 R2UR UR18, R24 ;  /* 0x00000000181202ca */ /* 0x010fe400000e0000 */
[C---:B------:R-:W-:Y:S01]  /*09d0*/  FSETP.GT.AND P0, PT, R9.reuse, RZ, PT ;  /* 0x000000ff0900720b */ /* 0x040fe20003f04000 */
[----:B------:R-:W-:Y:S01]  /*09e0*/  FMUL R9, R9, R9 ;  /* 0x0000000909097220 */ /* 0x000fe20000400000 */
[----:B------:R-:W-:Y:S01]  /*09f0*/  FMNMX R12, RZ, R12, !PT ;  /* 0x0000000cff0c7209 */ /* 0x000fe20007800000 */
[----:B-----5:R-:W-:-:S03]  /*0a00*/  FMUL R21, R22, R21 ;  /* 0x0000001516157220 */ /* 0x020fc60000400000 */
[----:B------:R-:W-:Y:S01]  /*0a10*/  FSEL R10, R9, RZ, P0 ;  /* 0x000000ff090a7208 */ /* 0x000fe20000000000 */
[----:B------:R-:W-:Y:S01]  /*0a20*/  FMUL R13, R25, R12 ;  /* 0x0000000c190d7220 */ /* 0x000fe20000400000 */
[----:B------:R-:W-:Y:S01]  /*0a30*/  IADD3 R12, P0, PT, R20, UR30, RZ ;  /* 0x0000001e140c7c10 */ /* 0x000fe2000ff1e0ff */
[----:B------:R-:W-:Y:S01]  /*0a40*/  FMUL R16, R16, R21 ;  /* 0x0000001510107220 */ /* 0x000fe20000400000 */
[----:B------:R-:W-:Y:S01]  /*0a50*/  LEA.HI.X R21, R4, UR9, R11, 0x1, P1 ;  /* 0x0000000904157c11 */ /* 0x000fe200088f0c0b */
[----:B------:R-:W-:-:S03]  /*0a60*/  FMUL R15, R26, R13 ;  /* 0x0000000d1a0f7220 */ /* 0x000fc60000400000 */
[----:B------:R-:W-:Y:S02]  /*0a70*/  IADD3.X R13, PT, PT, R21, UR31, RZ, P0, !PT ;  /* 0x0000001f150d7c10 */ /* 0x000fe400087fe4ff */
[C---:B------:R-:W-:Y:S01]  /*0a80*/  FSETP.GT.AND P0, PT, R8.reuse, RZ, PT ;  /* 0x000000ff0800720b */ /* 0x040fe20003f04000 */
[----:B------:R-:W-:Y:S01]  /*0a90*/  FMUL R8, R8, R8 ;  /* 0x0000000808087220 */ /* 0x000fe20000400000 */
[----:B------:R-:W-:Y:S01]  /*0aa0*/  FMUL R6, R15, UR18 ;  /* 0x000000120f067c20 */ /* 0x000fe20008400000 */
[----:B------:R-:W-:-:S03]  /*0ab0*/  FMUL R5, R16, UR18 ;  /* 0x0000001210057c20 */ /* 0x000fc60008400000 */
[----:B------:R-:W-:Y:S01]  /*0ac0*/  FSEL R27, R8, RZ, P0 ;  /* 0x000000ff081b7208 */ /* 0x000fe20000000000 */
[----:B------:R-:W-:Y:S01]  /*0ad0*/  FMUL R25, R25, R10 ;  /* 0x0000000a19197220 */ /* 0x000fe20000400000 */
[----:B------:R-:W-:Y:S01]  /*0ae0*/  FMNMX3 R16, |R15|, RZ, |R16|, !PT ;  /* 0x000000ff0f107276 */ /* 0x000fe20007800610 */
[----:B------:R-:W-:Y:S02]  /*0af0*/  IMAD.IADD R15, R2, 0x1, -R31 ;  /* 0x00000001020f7824 */ /* 0x000fe400078e0a1f */
[----:B------:R-:W-:Y:S01]  /*0b00*/  FMUL R4, R22, R27 ;  /* 0x0000001b16047220 */ /* 0x000fe20000400000 */
[----:B------:R-:W-:Y:S01]  /*0b10*/  F2FP.BF16.F32.PACK_AB R6, RZ, R6 ;  /* 0x00000006ff06723e */ /* 0x000fe200000010ff */
[----:B------:R-:W-:Y:S02]  /*0b20*/  IMAD.U32 R10, RZ, RZ, UR30 ;  /* 0x0000001eff0a7e24 */ /* 0x000fe4000f8e00ff */
[----:B------:R-:W-:Y:S01]  /*0b30*/  IMAD.U32 R11, RZ, RZ, UR31 ;  /* 0x0000001fff0b7e24 */ /* 0x000fe2000f8e00ff */
[----:B------:R-:W-:Y:S01]  /*0b40*/  FMNMX3 R16, |R25|, R16, |R4|, !PT ;  /* 0x0000001019107276 */ /* 0x000fe20007800604 */
[----:B------:R-:W-:-:S02]  /*0b50*/  VIADD R27, R15, 0xffffffff ;  /* 0xffffffff0f1b7836 */ /* 0x000fc40000000000 */
[----:B------:R-:W-:Y:S01]  /*0b60*/  FMUL R25, R25, UR18 ;  /* 0x0000001219197c20 */ /* 0x000fe20008400000 */
[----:B------:R-:W-:Y:S02]  /*0b70*/  IMAD.U32 R8, RZ, RZ, UR28 ;  /* 0x0000001cff087e24 */ /* 0x000fe4000f8e00ff */
[----:B------:R-:W-:Y:S01]  /*0b80*/  IMAD.U32 R9, RZ, RZ, UR29 ;  /* 0x0000001dff097e24 */ /* 0x000fe2000f8e00ff */
[----:B------:R0:W-:Y:S01]  /*0b90*/  STG.E.U16 desc[UR22][R20.64], R6 ;  /* 0x0000000614007986 */ /* 0x0001e2000c101516 */
[----:B------:R-:W-:Y:S01]  /*0ba0*/  IMAD.WIDE.U32 R10, R3, UR28, R10 ;  /* 0x0000001c030a7c25 */ /* 0x000fe2000f8e000a */
[----:B------:R-:W-:-:S03]  /*0bb0*/  LOP3.LUT R27, R27, 0x1f, RZ, 0xc0, !PT ;  /* 0x0000001f1b1b7812 */ /* 0x000fc600078ec0ff */
[----:B------:R-:W-:Y:S01]  /*0bc0*/  IMAD.WIDE.U32 R8, R3, UR12, R8 ;  /* 0x0000000c03087c25 */ /* 0x000fe2000f8e0008 */
[----:B------:R-:W-:-:S03]  /*0bd0*/  F2FP.BF16.F32.PACK_AB R3, RZ, R25 ;  /* 0x00000019ff03723e */ /* 0x000fc600000010ff */
[----:B------:R-:W-:Y:S01]  /*0be0*/  IMAD.IADD R25, R11, 0x1, R29 ;  /* 0x000000010b197824 */ /* 0x000fe200078e021d */
[----:B0-----:R-:W-:Y:S01]  /*0bf0*/  IADD3 R20, P0, PT, R20, UR28, RZ ;  /* 0x0000001c14147c10 */ /* 0x001fe2000ff1e0ff */
[----:B------:R-:W-:Y:S01]  /*0c00*/  VIADD R30, R15, 0x1e ;  /* 0x0000001e0f1e7836 */ /* 0x000fe20000000000 */
[----:B------:R-:W-:Y:S02]  /*0c10*/  IADD3 R11, P1, PT, R27, R10, RZ ;  /* 0x0000000a1b0b7210 */ /* 0x000fe40007f3e0ff */
[----:B------:R-:W-:Y:S01]  /*0c20*/  IADD3.X R21, PT, PT, R21, UR29, RZ, P0, !PT ;  /* 0x0000001d15157c10 */ /* 0x000fe200087fe4ff */
[----:B------:R-:W-:Y:S01]  /*0c30*/  FMUL R22, R18, R18 ;  /* 0x0000001212167220 */ /* 0x000fe20000400000 */
[----:B------:R-:W-:Y:S02]  /*0c40*/  F2FP.BF16.F32.PACK_AB R5, RZ, R5 ;  /* 0x00000005ff05723e */ /* 0x000fe400000010ff */
[----:B------:R-:W-:Y:S01]  /*0c50*/  IADD3 R27, P0, PT, R10, UR30, RZ ;  /* 0x0000001e0a1b7c10 */ /* 0x000fe2000ff1e0ff */
[C---:B------:R-:W-:Y:S01]  /*0c60*/  FADD R10, R18.reuse, R18 ;  /* 0x00000012120a7221 */ /* 0x040fe20000000000 */
[----:B------:R-:W-:-:S02]  /*0c70*/  FSETP.GT.AND P2, PT, R18, RZ, PT ;  /* 0x000000ff1200720b */ /* 0x000fc40003f44000 */
[----:B------:R-:W-:Y:S01]  /*0c80*/  LOP3.LUT R30, R30, 0x1f, RZ, 0xc0, !PT ;  /* 0x0000001f1e1e7812 */ /* 0x000fe200078ec0ff */
[----:B------:R0:W-:Y:S01]  /*0c90*/  STG.E.U16 desc[UR22][R12.64], R5 ;  /* 0x000000050c007986 */ /* 0x0001e2000c101516 */
[----:B------:R-:W-:Y:S02]  /*0ca0*/  FMNMX R10, RZ, R10, !PT ;  /* 0x0000000aff0a7209 */ /* 0x000fe40007800000 */
[----:B------:R-:W-:Y:S01]  /*0cb0*/  FSEL R22, R22, RZ, P2 ;  /* 0x000000ff16167208 */ /* 0x000fe20001000000 */
[----:B------:R1:W-:Y:S01]  /*0cc0*/  STG.E.U16 desc[UR22][R20.64], R3 ;  /* 0x0000000314007986 */ /* 0x0003e2000c101516 */
[----:B------:R-:W-:Y:S02]  /*0cd0*/  IMAD.IADD R18, R23, 0x1, R9 ;  /* 0x0000000117127824 */ /* 0x000fe400078e0209 */
[C---:B------:R-:W-:Y:S01]  /*0ce0*/  FMUL R10, R19.reuse, R10 ;  /* 0x0000000a130a7220 */ /* 0x040fe20000400000 */
[----:B------:R-:W-:Y:S01]  /*0cf0*/  FMUL R9, R19, R22 ;  /* 0x0000001613097220 */ /* 0x000fe20000400000 */
[----:B0-----:R-:W-:-:S02]  /*0d00*/  IADD3 R12, P3, PT, R12, UR28, RZ ;  /* 0x0000001c0c0c7c10 */ /* 0x001fc4000ff7e0ff */
[----:B-1----:R-:W-:Y:S02]  /*0d10*/  IADD3 R21, P2, PT, R30, R8, RZ ;  /* 0x000000081e157210 */ /* 0x002fe40007f5e0ff */
[----:B------:R-:W-:Y:S02]  /*0d20*/  IADD3.X R13, PT, PT, R13, UR29, RZ, P3, !PT ;  /* 0x0000001d0d0d7c10 */ /* 0x000fe40009ffe4ff */
[----:B------:R-:W-:Y:S01]  /*0d30*/  IADD3 R20, P3, PT, R21, UR28, RZ ;  /* 0x0000001c15147c10 */ /* 0x000fe2000ff7e0ff */
[----:B------:R-:W-:Y:S02]  /*0d40*/  IMAD.X R19, RZ, RZ, R18, P2 ;  /* 0x000000ffff137224 */ /* 0x000fe400010e0612 */
[----:B------:R-:W-:Y:S01]  /*0d50*/  FMUL R4, R4, UR18 ;  /* 0x0000001204047c20 */ /* 0x000fe20008400000 */
[C---:B------:R-:W-:Y:S01]  /*0d60*/  FADD R24, R17.reuse, R17 ;  /* 0x0000001111187221 */ /* 0x040fe20000000000 */
[C---:B------:R-:W-:Y:S01]  /*0d70*/  FMUL R29, R17.reuse, R17 ;  /* 0x00000011111d7220 */ /* 0x040fe20000400000 */
[----:B------:R-:W-:-:S02]  /*0d80*/  FSETP.GT.AND P2, PT, R17, RZ, PT ;  /* 0x000000ff1100720b */ /* 0x000fc40003f44000 */
[----:B------:R-:W-:Y:S02]  /*0d90*/  IADD3.X R23, PT, PT, R19, UR29, RZ, P3, !PT ;  /* 0x0000001d13177c10 */ /* 0x000fe40009ffe4ff */
[C---:B------:R-:W-:Y:S02]  /*0da0*/  LEA R22, P3, R20.reuse, UR21, 0x2 ;  /* 0x0000001514167c11 */ /* 0x040fe4000f8610ff */
[----:B------:R-:W-:Y:S02]  /*0db0*/  F2FP.BF16.F32.PACK_AB R4, RZ, R4 ;  /* 0x00000004ff04723e */ /* 0x000fe400000010ff */
[----:B------:R-:W-:Y:S02]  /*0dc0*/  FMNMX R17, RZ, R24, !PT ;  /* 0x00000018ff117209 */ /* 0x000fe40007800000 */
[----:B------:R-:W-:Y:S02]  /*0dd0*/  FSEL R29, R29, RZ, P2 ;  /* 0x000000ff1d1d7208 */ /* 0x000fe40001000000 */
[----:B------:R-:W-:-:S02]  /*0de0*/  LEA.HI.X R23, R20, UR17, R23, 0x2, P3 ;  /* 0x0000001114177c11 */ /* 0x000fc400098f1417 */
[----:B------:R-:W-:Y:S01]  /*0df0*/  IADD3 R34, P2, P3, R21, UR30, R8 ;  /* 0x0000001e15227c10 */ /* 0x000fe2000fb5e008 */
[----:B------:R0:W-:Y:S03]  /*0e00*/  STG.E.U16 desc[UR22][R12.64], R4 ;  /* 0x000000040c007986 */ /* 0x0001e6000c101516 */
[----:B------:R-:W-:Y:S01]  /*0e10*/  IADD3.X R19, PT, PT, R19, UR31, R18, P2, P3 ;  /* 0x0000001f13137c10 */ /* 0x000fe200097e6412 */
[----:B0-----:R-:W-:-:S04]  /*0e20*/  FMUL R13, R14, R17 ;  /* 0x000000110e0d7220 */ /* 0x001fc80000400000 */
[----:B------:R-:W-:Y:S01]  /*0e30*/  FMUL R12, R0, R13 ;  /* 0x0000000d000c7220 */ /* 0x000fe20000400000 */
[C---:B------:R-:W-:Y:S01]  /*0e40*/  SHF.L.U64.HI R13, R34.reuse, 0x2, R19 ;  /* 0x00000002220d7819 */ /* 0x040fe20000010213 */
[----:B------:R-:W-:Y:S02]  /*0e50*/  IMAD.SHL.U32 R34, R34, 0x4, RZ ;  /* 0x0000000422227824 */ /* 0x000fe400078e00ff */
[----:B------:R-:W-:Y:S01]  /*0e60*/  FMUL R7, R7, R10 ;  /* 0x0000000a07077220 */ /* 0x000fe20000400000 */
[----:B------:R-:W-:Y:S01]  /*0e70*/  IMAD.X R24, RZ, RZ, R25, P1 ;  /* 0x000000ffff187224 */ /* 0x000fe200008e0619 */
[C---:B------:R-:W-:Y:S01]  /*0e80*/  LEA R10, P1, R11.reuse, UR8, 0x1 ;  /* 0x000000080b0a7c11 */ /* 0x040fe2000f8208ff */
[----:B------:R-:W-:Y:S01]  /*0e90*/  FMUL R14, R14, R29 ;  /* 0x0000001d0e0e7220 */ /* 0x000fe20000400000 */
[----:B------:R-:W-:Y:S01]  /*0ea0*/  IADD3 R36, P2, PT, R34, UR20, RZ ;  /* 0x0000001422247c10 */ /* 0x000fe2000ff5e0ff */
[----:B------:R-:W2:Y:S01]  /*0eb0*/  LDG.E R0, desc[UR22][R22.64] ;  /* 0x0000001616007981 */ /* 0x000ea2000c1e1900 */
[----:B------:R-:W-:-:S02]  /*0ec0*/  LEA.HI.X R11, R11, UR9, R24, 0x1, P1 ;  /* 0x000000090b0b7c11 */ /* 0x000fc400088f0c18 */
[----:B------:R-:W-:Y:S02]  /*0ed0*/  IADD3.X R37, PT, PT, R13, UR15, RZ, P2, !PT ;  /* 0x0000000f0d257c10 */ /* 0x000fe400097fe4ff */
[----:B------:R-:W-:Y:S02]  /*0ee0*/  IADD3 R28, P1, PT, R36, UR24, RZ ;  /* 0x00000018241c7c10 */ /* 0x000fe4000ff3e0ff */
[----:B------:R-:W-:Y:S01]  /*0ef0*/  IADD3 R20, P4, PT, R22, UR30, RZ ;  /* 0x0000001e16147c10 */ /* 0x000fe2000ff9e0ff */
[----:B------:R-:W3:Y:S01]  /*0f00*/  LDG.E R19, desc[UR22][R36.64] ;  /* 0x0000001624137981 */ /* 0x000ee2000c1e1900 */
[----:B------:R-:W-:Y:S02]  /*0f10*/  IADD3.X R29, PT, PT, R37, UR25, RZ, P1, !PT ;  /* 0x00000019251d7c10 */ /* 0x000fe40008ffe4ff */
[----:B------:R-:W-:Y:S02]  /*0f20*/  IADD3 R34, P1, PT, R34, UR26, RZ ;  /* 0x0000001a22227c10 */ /* 0x000fe4000ff3e0ff */
[C---:B------:R-:W-:Y:S01]  /*0f30*/  FMNMX3 R16, |R7|.reuse, R16, |R12|, !PT ;  /* 0x0000001007107276 */ /* 0x040fe2000780060c */
[----:B------:R-:W-:Y:S01]  /*0f40*/  FMUL R7, R7, UR18 ;  /* 0x0000001207077c20 */ /* 0x000fe20008400000 */
[----:B------:R-:W-:Y:S01]  /*0f50*/  IADD3.X R35, PT, PT, R13, UR27, RZ, P1, !PT ;  /* 0x0000001b0d237c10 */ /* 0x000fe20008ffe4ff */
[----:B------:R0:W4:Y:S01]  /*0f60*/  LDG.E R22, desc[UR22][R28.64] ;  /* 0x000000161c167981 */ /* 0x000122000c1e1900 */
[----:B------:R-:W-:Y:S01]  /*0f70*/  IADD3 R32, P1, PT, R34, UR24, RZ ;  /* 0x0000001822207c10 */ /* 0x000fe2000ff3e0ff */
[----:B------:R-:W-:Y:S01]  /*0f80*/  FMUL R13, R12, UR18 ;  /* 0x000000120c0d7c20 */ /* 0x000fe20008400000 */
[----:B------:R-:W-:Y:S01]  /*0f90*/  IADD3.X R21, PT, PT, R23, UR31, RZ, P4, !PT ;  /* 0x0000001f17157c10 */ /* 0x000fe2000a7fe4ff */
[----:B------:R-:W5:Y:S01]  /*0fa0*/  LDG.E R17, desc[UR22][R34.64] ;  /* 0x0000001622117981 */ /* 0x000f62000c1e1900 */
[----:B------:R-:W-:-:S02]  /*0fb0*/  IADD3.X R33, PT, PT, R35, UR25, RZ, P1, !PT ;  /* 0x0000001923217c10 */ /* 0x000fc40008ffe4ff */
[----:B------:R-:W-:Y:S02]  /*0fc0*/  F2FP.BF16.F32.PACK_AB R7, RZ, R7 ;  /* 0x00000007ff07723e */ /* 0x000fe400000010ff */
[----:B------:R-:W-:Y:S01]  /*0fd0*/  IADD3 R12, P2, PT, R10, UR30, RZ ;  /* 0x0000001e0a0c7c10 */ /* 0x000fe2000ff5e0ff */
[----:B------:R-:W4:Y:S01]  /*0fe0*/  LDG.E R21, desc[UR22][R20.64] ;  /* 0x0000001614157981 */ /* 0x000f22000c1e1900 */
[----:B0-----:R-:W-:Y:S02]  /*0ff0*/  IADD3 R29, P1, PT, R8, UR28, RZ ;  /* 0x0000001c081d7c10 */ /* 0x001fe4000ff3e0ff */
[----:B------:R-:W-:Y:S01]  /*1000*/  F2FP.BF16.F32.PACK_AB R8, RZ, R13 ;  /* 0x0000000dff08723e */ /* 0x000fe200000010ff */
[----:B------:R0:W4:Y:S01]  /*1010*/  LDG.E R23, desc[UR22][R32.64] ;  /* 0x0000001620177981 */ /* 0x000122000c1e1900 */
[----:B------:R-:W-:-:S03]  /*1020*/  IADD3.X R13, PT, PT, R11, UR31, RZ, P2, !PT ;  /* 0x0000001f0b0d7c10 */ /* 0x000fc600097fe4ff */
[----:B------:R1:W-:Y:S01]  /*1030*/  STG.E.U16 desc[UR22][R10.64], R7 ;  /* 0x000000070a007986 */ /* 0x0003e2000c101516 */
[----:B0-----:R-:W-:Y:S01]  /*1040*/  IADD3 R32, P2, PT, R10, UR28, RZ ;  /* 0x0000001c0a207c10 */ /* 0x001fe2000ff5e0ff */
[----:B-1----:R-:W-:-:S03]  /*1050*/  VIADD R10, R15, 0x1d ;  /* 0x0000001d0f0a7836 */ /* 0x002fc60000000000 */
[----:B------:R-:W-:Y:S01]  /*1060*/  IADD3.X R33, PT, PT, R11, UR29, RZ, P2, !PT ;  /* 0x0000001d0b217c10 */ /* 0x000fe200097fe4ff */
[----:B------:R-:W-:Y:S01]  /*1070*/  FMUL R11, R14, UR18 ;  /* 0x000000120e0b7c20 */ /* 0x000fe20008400000 */
[C---:B------:R-:W-:Y:S02]  /*1080*/  FMNMX3 R16, |R9|.reuse, R16, |R14|, !PT ;  /* 0x0000001009107276 */ /* 0x040fe4000780060e */
[----:B------:R-:W-:Y:S02]  /*1090*/  LOP3.LUT R10, R10, 0x1f, RZ, 0xc0, !PT ;  /* 0x0000001f0a0a7812 */ /* 0x000fe400078ec0ff */
[----:B------:R-:W-:Y:S02]  /*10a0*/  IADD3 R14, P3, PT, R12, UR28, RZ ;  /* 0x0000001c0c0e7c10 */ /* 0x000fe4000ff7e0ff */
[----:B------:R-:W-:Y:S02]  /*10b0*/  IADD3 R20, P2, PT, R10, R29, RZ ;  /* 0x0000001d0a147210 */ /* 0x000fe40007f5e0ff */
[----:B------:R-:W-:Y:S01]  /*10c0*/  IADD3.X R18, PT, PT, R18, UR29, RZ, P1, !PT ;  /* 0x0000001d12127c10 */ /* 0x000fe20008ffe4ff */
[----:B------:R-:W-:Y:S01]  /*10d0*/  FMUL R9, R9, UR18 ;  /* 0x0000001209097c20 */ /* 0x000fe20008400000 */
[----:B------:R0:W-:Y:S01]  /*10e0*/  STG.E.U16 desc[UR22][R12.64], R8 ;  /* 0x000000080c007986 */ /* 0x0001e2000c101516 */
[----:B------:R-:W-:-:S03]  /*10f0*/  IADD3.X R15, PT, PT, R13, UR29, RZ, P3, !PT ;  /* 0x0000001d0d0f7c10 */ /* 0x000fc60009ffe4ff */
[----:B------:R-:W-:Y:S02]  /*1100*/  F2FP.BF16.F32.PACK_AB R9, RZ, R9 ;  /* 0x00000009ff09723e */ /* 0x000fe400000010ff */
[----:B0-----:R-:W-:Y:S01]  /*1110*/  IADD3 R13, P3, P4, R20, UR30, R29 ;  /* 0x0000001e140d7c10 */ /* 0x001fe2000fc7e01d */
[----:B------:R-:W-:-:S04]  /*1120*/  IMAD.X R29, RZ, RZ, R18, P2 ;  /* 0x000000ffff1d7224 */ /* 0x000fc800010e0612 */
[----:B------:R-:W-:Y:S01]  /*1130*/  IMAD.SHL.U32 R34, R13, 0x4, RZ ;  /* 0x000000040d227824 */ /* 0x000fe200078e00ff */
[----:B------:R-:W-:Y:S01]  /*1140*/  IADD3.X R18, PT, PT, R29, UR31, R18, P3, P4 ;  /* 0x0000001f1d127c10 */ /* 0x000fe20009fe8412 */
[----:B------:R0:W-:Y:S01]  /*1150*/  STG.E.U16 desc[UR22][R32.64], R9 ;  /* 0x0000000920007986 */ /* 0x0001e2000c101516 */
[----:B------:R-:W-:Y:S02]  /*1160*/  IADD3 R12, P1, PT, R20, UR28, RZ ;  /* 0x0000001c140c7c10 */ /* 0x000fe4000ff3e0ff */
[----:B------:R-:W-:Y:S02]  /*1170*/  SHF.L.U64.HI R13, R13, 0x2, R18 ;  /* 0x000000020d0d7819 */ /* 0x000fe40000010212 */
[----:B------:R-:W-:Y:S02]  /*1180*/  F2FP.BF16.F32.PACK_AB R11, RZ, R11 ;  /* 0x0000000bff0b723e */ /* 0x000fe400000010ff */
[----:B------:R-:W-:Y:S02]  /*1190*/  IADD3.X R29, PT, PT, R29, UR29, RZ, P1, !PT ;  /* 0x0000001d1d1d7c10 */ /* 0x000fe40008ffe4ff */
[----:B0-----:R-:W-:-:S02]  /*11a0*/  IADD3 R32, P2, PT, R34, UR20, RZ ;  /* 0x0000001422207c10 */ /* 0x001fc4000ff5e0ff */
[C---:B------:R-:W-:Y:S02]  /*11b0*/  LEA R36, P1, R12.reuse, UR21, 0x2 ;  /* 0x000000150c247c11 */ /* 0x040fe4000f8210ff */
[----:B------:R-:W-:Y:S01]  /*11c0*/  IADD3.X R33, PT, PT, R13, UR15, RZ, P2, !PT ;  /* 0x0000000f0d217c10 */ /* 0x000fe200097fe4ff */
[----:B------:R0:W-:Y:S01]  /*11d0*/  STG.E.U16 desc[UR22][R14.64], R11 ;  /* 0x0000000b0e007986 */ /* 0x0001e2000c101516 */
[----:B------:R-:W-:Y:S02]  /*11e0*/  LEA.HI.X R37, R12, UR17, R29, 0x2, P1 ;  /* 0x000000110c257c11 */ /* 0x000fe400088f141d */
[----:B------:R-:W-:Y:S01]  /*11f0*/  IADD3.X R25, PT, PT, R25, UR31, RZ, P0, !PT ;  /* 0x0000001f19197c10 */ /* 0x000fe200087fe4ff */
[----:B------:R1:W4:Y:S01]  /*1200*/  LDG.E R18, desc[UR22][R32.64] ;  /* 0x0000001620127981 */ /* 0x000322000c1e1900 */
[----:B------:R-:W1:Y:S01]  /*1210*/  S2UR UR21, SR_CgaCtaId ;  /* 0x00000000001579c3 */ /* 0x000e620000008800 */
[----:B------:R-:W-:Y:S01]  /*1220*/  PRMT R6, R6, 0x5410, R5 ;  /* 0x0000541006067816 */ /* 0x000fe20000000005 */
[----:B------:R-:W1:Y:S01]  /*1230*/  LDCU.64 UR14, c[0x0][0x3c0] ;  /* 0x00007800ff0e77ac */ /* 0x000e620008000a00 */
[----:B------:R-:W4:Y:S01]  /*1240*/  LDG.E R29, desc[UR22][R36.64] ;  /* 0x00000016241d7981 */ /* 0x000f22000c1e1900 */
[----:B0-----:R-:W-:-:S04]  /*1250*/  IADD3 R14, P1, PT, R32, UR24, RZ ;  /* 0x00000018200e7c10 */ /* 0x001fc8000ff3e0ff */
[----:B------:R-:W-:Y:S02]  /*1260*/  IADD3.X R15, PT, PT, R33, UR25, RZ, P1, !PT ;  /* 0x00000019210f7c10 */ /* 0x000fe40008ffe4ff */
[----:B------:R-:W-:Y:S02]  /*1270*/  IADD3 R34, P1, PT, R34, UR26, RZ ;  /* 0x0000001a22227c10 */ /* 0x000fe4000ff3e0ff */
[----:B-1----:R-:W-:Y:S01]  /*1280*/  IADD3 R32, P2, PT, R36, UR30, RZ ;  /* 0x0000001e24207c10 */ /* 0x002fe2000ff5e0ff */
[----:B------:R0:W4:Y:S01]  /*1290*/  LDG.E R12, desc[UR22][R14.64] ;  /* 0x000000160e0c7981 */ /* 0x000122000c1e1900 */
[----:B------:R-:W-:Y:S02]  /*12a0*/  IADD3.X R35, PT, PT, R13, UR27, RZ, P1, !PT ;  /* 0x0000001b0d237c10 */ /* 0x000fe40008ffe4ff */
[----:B------:R-:W-:-:S03]  /*12b0*/  IADD3.X R33, PT, PT, R37, UR31, RZ, P2, !PT ;  /* 0x0000001f25217c10 */ /* 0x000fc600097fe4ff */
[----:B------:R-:W4:Y:S01]  /*12c0*/  LDG.E R26, desc[UR22][R34.64] ;  /* 0x00000016221a7981 */ /* 0x000f22000c1e1900 */
[----:B0-----:R-:W-:-:S03]  /*12d0*/  IADD3 R14, P1, PT, R34, UR24, RZ ;  /* 0x00000018220e7c10 */ /* 0x001fc6000ff3e0ff */
[----:B------:R-:W4:Y:S01]  /*12e0*/  LDG.E R13, desc[UR22][R32.64] ;  /* 0x00000016200d7981 */ /* 0x000f22000c1e1900 */
[----:B------:R-:W-:-:S05]  /*12f0*/  IADD3.X R15, PT, PT, R35, UR25, RZ, P1, !PT ;  /* 0x00000019230f7c10 */ /* 0x000fca0008ffe4ff */
[----:B------:R0:W4:Y:S01]  /*1300*/  LDG.E R20, desc[UR22][R14.64] ;  /* 0x000000160e147981 */ /* 0x000122000c1e1900 */
[----:B------:R-:W-:Y:S02]  /*1310*/  UMOV UR24, 0x400 ;  /* 0x0000040000187882 */ /* 0x000fe40000000000 */
[----:B------:R-:W-:-:S04]  /*1320*/  UIADD3 UR7, UPT, UPT, UR24, 0x20, URZ ;  /* 0x0000002018077890 */ /* 0x000fc8000fffe0ff */
[----:B------:R-:W-:Y:S01]  /*1330*/  ULEA UR7, UR21, UR7, 0x18 ;  /* 0x0000000715077291 */ /* 0x000fe2000f8ec0ff */
[----:B------:R-:W-:Y:S01]  /*1340*/  PRMT R7, R7, 0x5410, R8 ;  /* 0x0000541007077816 */ /* 0x000fe20000000008 */
[----:B------:R-:W-:Y:S02]  /*1350*/  UIMAD UR6, UR6, UR14, URZ ;  /* 0x0000000e060672a4 */ /* 0x000fe4000f8e02ff */
[----:B------:R-:W-:Y:S02]  /*1360*/  USHF.R.U64 UR17, UR14, 0x1, UR15 ;  /* 0x000000010e117899 */ /* 0x000fe4000800120f */
[----:B------:R-:W-:Y:S01]  /*1370*/  USHF.R.U32.HI UR20, URZ, 0x1, UR15 ;  /* 0x00000001ff147899 */ /* 0x000fe2000801160f */
[----:B---3--:R-:W-:-:S05]  /*1380*/  FADD R24, R19, R19 ;  /* 0x0000001313187221 */ /* 0x008fca0000000000 */
[----:B------:R-:W-:-:S05]  /*1390*/  FMNMX R37, RZ, R24, !PT ;  /* 0x00000018ff257209 */ /* 0x000fca0007800000 */
[----:B--2---:R-:W-:-:S04]  /*13a0*/  FMUL R24, R0, R37 ;  /* 0x0000002500187220 */ /* 0x004fc80000400000 */
[----:B-----5:R-:W-:Y:S01]  /*13b0*/  FMUL R17, R17, R24 ;  /* 0x0000001811117220 */ /* 0x020fe20000400000 */
[----:B----4-:R-:W-:Y:S01]  /*13c0*/  FADD R24, R22, R22 ;  /* 0x0000001616187221 */ /* 0x010fe20000000000 */
[----:B------:R-:W-:-:S04]  /*13d0*/  FSETP.GT.AND P1, PT, R19, RZ, PT ;  /* 0x000000ff1300720b */ /* 0x000fc80003f24000 */
[----:B------:R-:W-:Y:S01]  /*13e0*/  FMNMX R24, RZ, R24, !PT ;  /* 0x00000018ff187209 */ /* 0x000fe20007800000 */
[----:B------:R-:W-:Y:S01]  /*13f0*/  FMUL R19, R19, R19 ;  /* 0x0000001313137220 */ /* 0x000fe20000400000 */
[C---:B------:R-:W-:Y:S01]  /*1400*/  FSETP.GT.AND P0, PT, R22.reuse, RZ, PT ;  /* 0x000000ff1600720b */ /* 0x040fe20003f04000 */
[----:B------:R-:W-:Y:S02]  /*1410*/  FMUL R22, R22, R22 ;  /* 0x0000001616167220 */ /* 0x000fe40000400000 */
[----:B------:R-:W-:Y:S01]  /*1420*/  FMUL R24, R21, R24 ;  /* 0x0000001815187220 */ /* 0x000fe20000400000 */
[----:B------:R-:W-:-:S03]  /*1430*/  FSEL R19, R19, RZ, P1 ;  /* 0x000000ff13137208 */ /* 0x000fc60000800000 */
[----:B0-----:R-:W-:Y:S01]  /*1440*/  FMUL R15, R23, R24 ;  /* 0x00000018170f7220 */ /* 0x001fe20000400000 */
[----:B------:R-:W-:Y:S02]  /*1450*/  IADD3 R24, P1, PT, R30, R27, RZ ;  /* 0x0000001b1e187210 */ /* 0x000fe40007f3e0ff */
[----:B------:R-:W-:Y:S01]  /*1460*/  FSEL R22, R22, RZ, P0 ;  /* 0x000000ff16167208 */ /* 0x000fe20000000000 */
[C---:B------:R-:W-:Y:S01]  /*1470*/  FMUL R14, R17.reuse, UR18 ;  /* 0x00000012110e7c20 */ /* 0x040fe20008400000 */
[----:B------:R-:W-:Y:S01]  /*1480*/  FMNMX3 R16, |R17|, R16, |R15|, !PT ;  /* 0x0000001011107276 */ /* 0x000fe2000780060f */
[----:B------:R-:W-:Y:S02]  /*1490*/  IMAD.X R17, RZ, RZ, R25, P1 ;  /* 0x000000ffff117224 */ /* 0x000fe400008e0619 */
[----:B------:R-:W-:Y:S01]  /*14a0*/  FMUL R0, R0, R19 ;  /* 0x0000001300007220 */ /* 0x000fe20000400000 */
[----:B------:R-:W-:Y:S01]  /*14b0*/  LEA R32, P1, R24, UR8, 0x1 ;  /* 0x0000000818207c11 */ /* 0x000fe2000f8208ff */
[----:B------:R-:W-:-:S03]  /*14c0*/  FMUL R21, R21, R22 ;  /* 0x0000001615157220 */ /* 0x000fc60000400000 */
[----:B------:R-:W-:Y:S01]  /*14d0*/  LEA.HI.X R33, R24, UR9, R17, 0x1, P1 ;  /* 0x0000000918217c11 */ /* 0x000fe200088f0c11 */
[----:B------:R-:W-:Y:S01]  /*14e0*/  FMUL R17, R0, UR18 ;  /* 0x0000001200117c20 */ /* 0x000fe20008400000 */
[----:B------:R-:W-:Y:S02]  /*14f0*/  IADD3 R22, P0, PT, R32, UR30, RZ ;  /* 0x0000001e20167c10 */ /* 0x000fe4000ff1e0ff */
[----:B------:R-:W-:Y:S02]  /*1500*/  FMNMX3 R16, |R0|, R16, |R21|, !PT ;  /* 0x0000001000107276 */ /* 0x000fe40007800615 */
[----:B------:R-:W-:Y:S01]  /*1510*/  IADD3.X R23, PT, PT, R33, UR31, RZ, P0, !PT ;  /* 0x0000001f21177c10 */ /* 0x000fe200087fe4ff */
[----:B------:R-:W-:Y:S01]  /*1520*/  FMUL R15, R15, UR18 ;  /* 0x000000120f0f7c20 */ /* 0x000fe20008400000 */
[----:B------:R-:W-:-:S04]  /*1530*/  F2FP.BF16.F32.PACK_AB R14, RZ, R14 ;  /* 0x0000000eff0e723e */ /* 0x000fc800000010ff */
[----:B------:R-:W-:Y:S01]  /*1540*/  F2FP.BF16.F32.PACK_AB R15, RZ, R15 ;  /* 0x0000000fff0f723e */ /* 0x000fe200000010ff */
[----:B------:R-:W-:Y:S01]  /*1550*/  STG.E.U16 desc[UR22][R32.64], R14 ;  /* 0x0000000e20007986 */ /* 0x000fe2000c101516 */
[----:B------:R-:W-:Y:S01]  /*1560*/  F2FP.BF16.F32.PACK_AB R17, RZ, R17 ;  /* 0x00000011ff11723e */ /* 0x000fe200000010ff */
[----:B------:R-:W-:Y:S02]  /*1570*/  FMUL R21, R21, UR18 ;  /* 0x0000001215157c20 */ /* 0x000fe40008400000 */
[----:B------:R0:W-:Y:S03]  /*1580*/  STG.E.U16 desc[UR22][R22.64], R15 ;  /* 0x0000000f16007986 */ /* 0x0001e6000c101516 */
[----:B------:R-:W-:Y:S01]  /*1590*/  F2FP.BF16.F32.PACK_AB R21, RZ, R21 ;  /* 0x00000015ff15723e */ /* 0x000fe200000010ff */
[C---:B------:R-:W-:Y:S01]  /*15a0*/  FADD R0, R18.reuse, R18 ;  /* 0x0000001212007221 */ /* 0x040fe20000000000 */
[C---:B------:R-:W-:Y:S01]  /*15b0*/  FSETP.GT.AND P0, PT, R18.reuse, RZ, PT ;  /* 0x000000ff1200720b */ /* 0x040fe20003f04000 */
[----:B------:R-:W-:-:S03]  /*15c0*/  FMUL R18, R18, R18 ;  /* 0x0000001212127220 */ /* 0x000fc60000400000 */
[----:B------:R-:W-:Y:S02]  /*15d0*/  FMNMX R0, RZ, R0, !PT ;  /* 0x00000000ff007209 */ /* 0x000fe40007800000 */
[----:B------:R-:W-:-:S03]  /*15e0*/  FSEL R18, R18, RZ, P0 ;  /* 0x000000ff12127208 */ /* 0x000fc60000000000 */
[----:B------:R-:W-:Y:S01]  /*15f0*/  FMUL R19, R29, R0 ;  /* 0x000000001d137220 */ /* 0x000fe20000400000 */
[----:B------:R-:W-:Y:S01]  /*1600*/  IADD3 R0, P0, P1, R10, UR30, R27 ;  /* 0x0000001e0a007c10 */ /* 0x000fe2000f91e01b */
[----:B------:R-:W-:-:S03]  /*1610*/  FADD R24, R12, R12 ;  /* 0x0000000c0c187221 */ /* 0x000fc60000000000 */
[----:B------:R-:W-:Y:S02]  /*1620*/  IADD3.X R25, PT, PT, RZ, UR31, R25, P0, P1 ;  /* 0x0000001fff197c10 */ /* 0x000fe400087e2419 */
[----:B------:R-:W-:Y:S01]  /*1630*/  FMNMX R24, RZ, R24, !PT ;  /* 0x00000018ff187209 */ /* 0x000fe20007800000 */
[----:B------:R-:W-:Y:S01]  /*1640*/  FMUL R19, R26, R19 ;  /* 0x000000131a137220 */ /* 0x000fe20000400000 */
[C---:B------:R-:W-:Y:S01]  /*1650*/  LEA R26, P0, R0.reuse, UR8, 0x1 ;  /* 0x00000008001a7c11 */ /* 0x040fe2000f8008ff */
[----:B------:R-:W-:Y:S02]  /*1660*/  FMUL R18, R29, R18 ;  /* 0x000000121d127220 */ /* 0x000fe40000400000 */
[----:B------:R-:W-:Y:S01]  /*1670*/  FMUL R29, R13, R24 ;  /* 0x000000180d1d7220 */ /* 0x000fe20000400000 */
[----:B------:R-:W-:Y:S02]  /*1680*/  LEA.HI.X R27, R0, UR9, R25, 0x1, P0 ;  /* 0x00000009001b7c11 */ /* 0x000fe400080f0c19 */
[----:B------:R-:W-:-:S02]  /*1690*/  IADD3 R28, P0, PT, R32, UR28, RZ ;  /* 0x0000001c201c7c10 */ /* 0x000fc4000ff1e0ff */
[----:B------:R-:W-:Y:S01]  /*16a0*/  IADD3 R34, P1, PT, R22, UR28, RZ ;  /* 0x0000001c16227c10 */ /* 0x000fe2000ff3e0ff */
[----:B0-----:R-:W-:Y:S01]  /*16b0*/  FMUL R22, R19, UR18 ;  /* 0x0000001213167c20 */ /* 0x001fe20008400000 */
[----:B------:R-:W-:Y:S01]  /*16c0*/  FMUL R20, R20, R29 ;  /* 0x0000001d14147220 */ /* 0x000fe20000400000 */
[----:B------:R-:W-:Y:S02]  /*16d0*/  IADD3.X R29, PT, PT, R33, UR29, RZ, P0, !PT ;  /* 0x0000001d211d7c10 */ /* 0x000fe400087fe4ff */
[----:B------:R-:W-:Y:S02]  /*16e0*/  IADD3 R32, P0, PT, R26, UR30, RZ ;  /* 0x0000001e1a207c10 */ /* 0x000fe4000ff1e0ff */
[----:B------:R-:W-:Y:S01]  /*16f0*/  IADD3.X R35, PT, PT, R23, UR29, RZ, P1, !PT ;  /* 0x0000001d17237c10 */ /* 0x000fe20008ffe4ff */
[----:B------:R0:W-:Y:S01]  /*1700*/  STG.E.U16 desc[UR22][R28.64], R17 ;  /* 0x000000111c007986 */ /* 0x0001e2000c101516 */
[----:B------:R-:W-:Y:S02]  /*1710*/  F2FP.BF16.F32.PACK_AB R22, RZ, R22 ;  /* 0x00000016ff16723e */ /* 0x000fe400000010ff */
[----:B------:R-:W-:Y:S01]  /*1720*/  IADD3.X R33, PT, PT, R27, UR31, RZ, P0, !PT ;  /* 0x0000001f1b217c10 */ /* 0x000fe200087fe4ff */
[----:B------:R-:W-:Y:S01]  /*1730*/  IMAD.IADD R25, R2, 0x1, -R31 ;  /* 0x0000000102197824 */ /* 0x000fe200078e0a1f */
[C---:B------:R-:W-:Y:S01]  /*1740*/  FSETP.GT.AND P0, PT, R12.reuse, RZ, PT ;  /* 0x000000ff0c00720b */ /* 0x040fe20003f04000 */
[----:B------:R-:W-:Y:S01]  /*1750*/  FMUL R12, R12, R12 ;  /* 0x0000000c0c0c7220 */ /* 0x000fe20000400000 */
[----:B------:R1:W-:Y:S01]  /*1760*/  STG.E.U16 desc[UR22][R34.64], R21 ;  /* 0x0000001522007986 */ /* 0x0003e2000c101516 */
[----:B0-----:R-:W-:-:S03]  /*1770*/  LOP3.LUT R29, RZ, R31, RZ, 0x33, !PT ;  /* 0x0000001fff1d7212 */ /* 0x001fc600078e33ff */
[----:B------:R0:W-:Y:S01]  /*1780*/  STG.E.U16 desc[UR22][R26.64], R22 ;  /* 0x000000161a007986 */ /* 0x0001e2000c101516 */
[----:B------:R-:W-:Y:S01]  /*1790*/  IADD3 R36, P1, PT, R26, UR28, RZ ;  /* 0x0000001c1a247c10 */ /* 0x000fe2000ff3e0ff */
[----:B------:R-:W-:Y:S01]  /*17a0*/  FMUL R23, R20, UR18 ;  /* 0x0000001214177c20 */ /* 0x000fe20008400000 */
[----:B------:R-:W-:Y:S01]  /*17b0*/  FSEL R12, R12, RZ, P0 ;  /* 0x000000ff0c0c7208 */ /* 0x000fe20000000000 */
[----:B-1----:R-:W-:Y:S01]  /*17c0*/  IMAD.IADD R34, R29, 0x1, R2 ;  /* 0x000000011d227824 */ /* 0x002fe200078e0202 */
[----:B------:R-:W-:Y:S02]  /*17d0*/  IADD3.X R37, PT, PT, R27, UR29, RZ, P1, !PT ;  /* 0x0000001d1b257c10 */ /* 0x000fe40008ffe4ff */
[----:B------:R-:W-:Y:S01]  /*17e0*/  LOP3.LUT R0, R2, 0x1f, RZ, 0xc0, !PT ;  /* 0x0000001f02007812 */ /* 0x000fe200078ec0ff */
[----:B0-----:R-:W-:Y:S01]  /*17f0*/  IMAD.SHL.U32 R26, R25, 0x4, RZ ;  /* 0x00000004191a7824 */ /* 0x001fe200078e00ff */
[----:B------:R-:W-:Y:S01]  /*1800*/  PRMT R15, R14, 0x5410, R15 ;  /* 0x000054100e0f7816 */ /* 0x000fe2000000000f */
[----:B------:R-:W-:Y:S01]  /*1810*/  IMAD.SHL.U32 R34, R34, 0x4, RZ ;  /* 0x0000000422227824 */ /* 0x000fe200078e00ff */
[----:B------:R-:W-:Y:S01]  /*1820*/  F2FP.BF16.F32.PACK_AB R23, RZ, R23 ;  /* 0x00000017ff17723e */ /* 0x000fe200000010ff */
[----:B------:R-:W-:-:S02]  /*1830*/  IMAD.MOV.U32 R27, RZ, RZ, 0x84 ;  /* 0x00000084ff1b7424 */ /* 0x000fc400078e00ff */
[C---:B------:R-:W-:Y:S02]  /*1840*/  VIADD R5, R26.reuse, 0xfffffff8 ;  /* 0xfffffff81a057836 */ /* 0x040fe40000000000 */
[----:B------:R-:W-:Y:S01]  /*1850*/  FMUL R13, R13, R12 ;  /* 0x0000000c0d0d7220 */ /* 0x000fe20000400000 */
[C---:B------:R-:W-:Y:S01]  /*1860*/  VIADD R14, R26.reuse, 0xfffffff4 ;  /* 0xfffffff41a0e7836 */ /* 0x040fe20000000000 */
[----:B------:R-:W-:Y:S01]  /*1870*/  LOP3.LUT R28, R26, 0x7c, RZ, 0xc0, !PT ;  /* 0x0000007c1a1c7812 */ /* 0x000fe200078ec0ff */
[----:B------:R-:W-:Y:S01]  /*1880*/  IMAD R27, R0, R27, UR7 ;  /* 0x00000007001b7e24 */ /* 0x000fe2000f8e021b */
[----:B------:R-:W-:Y:S01]  /*1890*/  LOP3.LUT R34, R34, 0x7c, RZ, 0xc0, !PT ;  /* 0x0000007c22227812 */ /* 0x000fe200078ec0ff */
[----:B------:R-:W-:Y:S01]  /*18a0*/  FMUL R24, R18, UR18 ;  /* 0x0000001212187c20 */ /* 0x000fe20008400000 */
[----:B------:R-:W-:Y:S01]  /*18b0*/  LOP3.LUT R8, R5, 0x7c, RZ, 0xc0, !PT ;  /* 0x0000007c05087812 */ /* 0x000fe200078ec0ff */
[----:B------:R0:W-:Y:S01]  /*18c0*/  STG.E.U16 desc[UR22][R32.64], R23 ;  /* 0x0000001720007986 */ /* 0x0001e2000c101516 */
[----:B------:R-:W-:Y:S01]  /*18d0*/  FMUL R12, R13, UR18 ;  /* 0x000000120d0c7c20 */ /* 0x000fe20008400000 */
[----:B------:R-:W-:Y:S01]  /*18e0*/  LOP3.LUT R14, R14, 0x7c, RZ, 0xc0, !PT ;  /* 0x0000007c0e0e7812 */ /* 0x000fe200078ec0ff */
[C---:B------:R-:W-:Y:S01]  /*18f0*/  IMAD.IADD R28, R27.reuse, 0x1, R28 ;  /* 0x000000011b1c7824 */ /* 0x040fe200078e021c */
[----:B------:R-:W-:Y:S01]  /*1900*/  F2FP.BF16.F32.PACK_AB R24, RZ, R24 ;  /* 0x00000018ff18723e */ /* 0x000fe200000010ff */
[C---:B------:R-:W-:Y:S01]  /*1910*/  IMAD.IADD R29, R27.reuse, 0x1, R34 ;  /* 0x000000011b1d7824 */ /* 0x040fe200078e0222 */
[----:B------:R-:W-:Y:S01]  /*1920*/  F2FP.BF16.F32.PACK_AB R12, RZ, R12 ;  /* 0x0000000cff0c723e */ /* 0x000fe200000010ff */
[----:B------:R-:W-:Y:S01]  /*1930*/  IMAD.IADD R8, R27, 0x1, R8 ;  /* 0x000000011b087824 */ /* 0x000fe200078e0208 */
[----:B------:R-:W-:-:S02]  /*1940*/  PRMT R22, R22, 0x5410, R23 ;  /* 0x0000541016167816 */ /* 0x000fc40000000017 */
[----:B0-----:R-:W-:Y:S01]  /*1950*/  IADD3 R32, P0, PT, R32, UR28, RZ ;  /* 0x0000001c20207c10 */ /* 0x001fe2000ff1e0ff */
[----:B------:R-:W-:Y:S01]  /*1960*/  IMAD.IADD R14, R27, 0x1, R14 ;  /* 0x000000011b0e7824 */ /* 0x000fe200078e020e */
[----:B------:R0:W-:Y:S02]  /*1970*/  STS [R28], R6 ;  /* 0x000000061c007388 */ /* 0x0001e40000000800 */
[----:B------:R-:W-:Y:S02]  /*1980*/  IADD3.X R33, PT, PT, R33, UR29, RZ, P0, !PT ;  /* 0x0000001d21217c10 */ /* 0x000fe400087fe4ff */
[----:B------:R-:W-:Y:S04]  /*1990*/  STS [R29], R7 ;  /* 0x000000071d007388 */ /* 0x000fe80000000800 */
[----:B------:R-:W-:Y:S04]  /*19a0*/  STG.E.U16 desc[UR22][R36.64], R24 ;  /* 0x0000001824007986 */ /* 0x000fe8000c101516 */
[----:B------:R-:W-:Y:S04]  /*19b0*/  STS [R8], R15 ;  /* 0x0000000f08007388 */ /* 0x000fe80000000800 */
[----:B------:R1:W-:Y:S04]  /*19c0*/  STS [R14], R22 ;  /* 0x000000160e007388 */ /* 0x0003e80000000800 */
[----:B------:R2:W-:Y:S01]  /*19d0*/  STG.E.U16 desc[UR22][R32.64], R12 ;  /* 0x0000000c20007986 */ /* 0x0005e2000c101516 */
[----:B0-----:R-:W-:-:S05]  /*19e0*/  SHF.R.U32.HI R6, RZ, 0x5, R2 ;  /* 0x00000005ff067819 */ /* 0x001fca0000011602 */
[----:B------:R-:W-:Y:S01]  /*19f0*/  IMAD R6, R6, 0x10, R27 ;  /* 0x0000001006067824 */ /* 0x000fe200078e021b */
[----:B------:R-:W-:Y:S01]  /*1a00*/  BAR.SYNC.DEFER_BLOCKING 0x0 ;  /* 0x0000000000007b1d */ /* 0x000fe20000010000 */
[----:B------:R-:W-:Y:S02]  /*1a10*/  UIMAD.WIDE.U32 UR8, UR19, UR14, URZ ;  /* 0x0000000e130872a5 */ /* 0x000fe4000f8e00ff */
[----:B------:R-:W-:Y:S01]  /*1a20*/  UIMAD UR7, UR19, UR15, UR6 ;  /* 0x0000000f130772a4 */ /* 0x000fe2000f8e0206 */
[----:B------:R-:W-:Y:S01]  /*1a30*/  LOP3.LUT R34, R25, 0x1f, RZ, 0xc0, !PT ;  /* 0x0000001f19227812 */ /* 0x000fe200078ec0ff */
[----:B------:R-:W-:Y:S01]  /*1a40*/  USHF.L.U32 UR6, UR8, 0x5, URZ ;  /* 0x0000000508067899 */ /* 0x000fe200080006ff */
[----:B------:R-:W-:Y:S01]  /*1a50*/  IMAD.MOV.U32 R35, RZ, RZ, RZ ;  /* 0x000000ffff237224 */ /* 0x000fe200078e00ff */
[----:B------:R-:W-:Y:S01]  /*1a60*/  UIADD3 UR7, UPT, UPT, UR9, UR7, URZ ;  /* 0x0000000709077290 */ /* 0x000fe2000fffe0ff */
[C---:B-1----:R-:W-:Y:S01]  /*1a70*/  IMAD R22, R31.reuse, UR20, RZ ;  /* 0x000000141f167c24 */ /* 0x042fe2000f8e02ff */
[----:B------:R-:W0:Y:S04]  /*1a80*/  LDS R26, [R6] ;  /* 0x00000000061a7984 */ /* 0x000e280000000800 */
[----:B------:R-:W1:Y:S01]  /*1a90*/  LDS R7, [R6+0x4] ;  /* 0x0000040006077984 */ /* 0x000e620000000800 */
[----:B--2---:R-:W-:Y:S01]  /*1aa0*/  IMAD.WIDE.U32 R32, R31, UR17, R34 ;  /* 0x000000111f207c25 */ /* 0x004fe2000f8e0022 */
[----:B------:R-:W-:-:S02]  /*1ab0*/  ULEA UR6, UP0, UR4, UR6, 0x6 ;  /* 0x0000000604067291 */ /* 0x000fc4000f8030ff */
[----:B------:R-:W-:Y:S01]  /*1ac0*/  USHF.L.U64.HI UR8, UR8, 0x5, UR7 ;  /* 0x0000000508087899 */ /* 0x000fe20008010207 */
[----:B------:R-:W-:Y:S01]  /*1ad0*/  IMAD.IADD R15, R33, 0x1, R22 ;  /* 0x00000001210f7824 */ /* 0x000fe200078e0216 */
[----:B------:R-:W-:Y:S01]  /*1ae0*/  ULEA UR10, UP1, UR6, UR10, 0x1 ;  /* 0x0000000a060a7291 */ /* 0x000fe2000f8208ff */
[C---:B------:R-:W-:Y:S01]  /*1af0*/  IMAD.SHL.U32 R5, R32.reuse, 0x4, RZ ;  /* 0x0000000420057824 */ /* 0x040fe200078e00ff */
[----:B------:R-:W-:Y:S01]  /*1b00*/  ULEA.HI.X UR4, UR4, UR8, UR5, 0x6, UP0 ;  /* 0x0000000804047291 */ /* 0x000fe200080f3405 */
[----:B------:R-:W-:Y:S02]  /*1b10*/  IMAD.U32 R34, RZ, RZ, UR17 ;  /* 0x00000011ff227e24 */ /* 0x000fe4000f8e00ff */
[----:B------:R-:W-:Y:S02]  /*1b20*/  IMAD.U32 R35, RZ, RZ, UR20 ;  /* 0x00000014ff237e24 */ /* 0x000fe4000f8e00ff */
[----:B------:R-:W-:Y:S01]  /*1b30*/  VIADD R25, R25, 0xffffffff ;  /* 0xffffffff19197836 */ /* 0x000fe20000000000 */
[----:B------:R-:W-:Y:S01]  /*1b40*/  ULEA.HI.X UR11, UR6, UR11, UR4, 0x1, UP1 ;  /* 0x0000000b060b7291 */ /* 0x000fe200088f0c04 */
[----:B------:R-:W-:Y:S01]  /*1b50*/  SHF.L.U64.HI R15, R32, 0x2, R15 ;  /* 0x00000002200f7819 */ /* 0x000fe2000001020f */
[----:B------:R-:W-:Y:S01]  /*1b60*/  IMAD.WIDE.U32 R34, R31, UR17, R34 ;  /* 0x000000111f227c25 */ /* 0x000fe2000f8e0022 */
[----:B------:R-:W-:-:S02]  /*1b70*/  IADD3 R32, P0, PT, R5, UR10, RZ ;  /* 0x0000000a05207c10 */ /* 0x000fc4000ff1e0ff */
[----:B------:R-:W-:Y:S02]  /*1b80*/  FMNMX3 R16, |R19|, R16, |R20|, !PT ;  /* 0x0000001013107276 */ /* 0x000fe40007800614 */
[----:B------:R-:W-:Y:S02]  /*1b90*/  LOP3.LUT R19, R25, 0x1f, RZ, 0xc0, !PT ;  /* 0x0000001f19137812 */ /* 0x000fe400078ec0ff */
[----:B------:R-:W-:Y:S01]  /*1ba0*/  IADD3.X R33, PT, PT, R15, UR11, RZ, P0, !PT ;  /* 0x0000000b0f217c10 */ /* 0x000fe200087fe4ff */
[----:B------:R-:W-:Y:S01]  /*1bb0*/  IMAD.IADD R25, R22, 0x1, R35 ;  /* 0x0000000116197824 */ /* 0x000fe200078e0223 */
[----:B------:R-:W-:-:S05]  /*1bc0*/  IADD3 R19, P0, PT, R19, R34, RZ ;  /* 0x0000002213137210 */ /* 0x000fca0007f1e0ff */
[----:B------:R-:W-:Y:S02]  /*1bd0*/  IMAD.X R22, RZ, RZ, R25, P0 ;  /* 0x000000ffff167224 */ /* 0x000fe400000e0619 */
[----:B------:R-:W-:-:S03]  /*1be0*/  IMAD.SHL.U32 R20, R19, 0x4, RZ ;  /* 0x0000000413147824 */ /* 0x000fc600078e00ff */
[----:B------:R-:W-:Y:S01]  /*1bf0*/  SHF.L.U64.HI R19, R19, 0x2, R22 ;  /* 0x0000000213137819 */ /* 0x000fe20000010216 */
[----:B0-----:R0:W-:Y:S04]  /*1c00*/  STG.E desc[UR22][R32.64], R26 ;  /* 0x0000001a20007986 */ /* 0x0011e8000c101916 */
[----:B------:R-:W2:Y:S01]  /*1c10*/  LDS R22, [R6+0x8] ;  /* 0x0000080006167984 */ /* 0x000ea20000000800 */
[----:B0-----:R-:W-:-:S04]  /*1c20*/  IADD3 R26, P0, PT, R20, UR10, RZ ;  /* 0x0000000a141a7c10 */ /* 0x001fc8000ff1e0ff */
[----:B------:R-:W-:-:S05]  /*1c30*/  IADD3.X R27, PT, PT, R19, UR11, RZ, P0, !PT ;  /* 0x0000000b131b7c10 */ /* 0x000fca00087fe4ff */
[----:B-1----:R0:W-:Y:S04]  /*1c40*/  STG.E desc[UR22][R26.64], R7 ;  /* 0x000000071a007986 */ /* 0x0021e8000c101916 */
[----:B------:R-:W1:Y:S01]  /*1c50*/  LDS R7, [R6+0xc] ;  /* 0x00000c0006077984 */ /* 0x000e620000000800 */
[----:B------:R-:W-:-:S04]  /*1c60*/  IADD3 R23, P1, PT, R34, UR17, RZ ;  /* 0x0000001122177c10 */ /* 0x000fc8000ff3e0ff */
[----:B------:R-:W-:Y:S02]  /*1c70*/  IADD3.X R25, PT, PT, R25, UR20, RZ, P1, !PT ;  /* 0x0000001419197c10 */ /* 0x000fe40008ffe4ff */
[----:B------:R-:W-:Y:S02]  /*1c80*/  IADD3 R30, P0, PT, R30, R23, RZ ;  /* 0x000000171e1e7210 */ /* 0x000fe40007f1e0ff */
[----:B------:R-:W-:-:S03]  /*1c90*/  IADD3 R23, P1, P2, R10, UR17, R23 ;  /* 0x000000110a177c10 */ /* 0x000fc6000fa3e017 */
[--C-:B------:R-:W-:Y:S01]  /*1ca0*/  IMAD.X R33, RZ, RZ, R25.reuse, P0 ;  /* 0x000000ffff217224 */ /* 0x100fe200000e0619 */
[----:B0-----:R-:W-:Y:S01]  /*1cb0*/  IADD3.X R26, PT, PT, RZ, UR20, R25, P1, P2 ;  /* 0x00000014ff1a7c10 */ /* 0x001fe20008fe4419 */
[----:B------:R-:W-:-:S03]  /*1cc0*/  IMAD.SHL.U32 R10, R30, 0x4, RZ ;  /* 0x000000041e0a7824 */ /* 0x000fc600078e00ff */
[C---:B------:R-:W-:Y:S01]  /*1cd0*/  SHF.L.U64.HI R25, R23.reuse, 0x2, R26 ;  /* 0x0000000217197819 */ /* 0x040fe2000001021a */
[----:B------:R-:W-:Y:S01]  /*1ce0*/  IMAD.SHL.U32 R23, R23, 0x4, RZ ;  /* 0x0000000417177824 */ /* 0x000fe200078e00ff */
[----:B------:R-:W-:Y:S02]  /*1cf0*/  SHF.L.U64.HI R30, R30, 0x2, R33 ;  /* 0x000000021e1e7819 */ /* 0x000fe40000010221 */
[----:B------:R-:W-:-:S04]  /*1d00*/  IADD3 R32, P0, PT, R10, UR10, RZ ;  /* 0x0000000a0a207c10 */ /* 0x000fc8000ff1e0ff */
[----:B------:R-:W-:Y:S02]  /*1d10*/  IADD3.X R33, PT, PT, R30, UR11, RZ, P0, !PT ;  /* 0x0000000b1e217c10 */ /* 0x000fe400087fe4ff */
[----:B------:R-:W-:-:S04]  /*1d20*/  IADD3 R26, P0, PT, R23, UR10, RZ ;  /* 0x0000000a171a7c10 */ /* 0x000fc8000ff1e0ff */
[----:B------:R-:W-:Y:S01]  /*1d30*/  IADD3.X R27, PT, PT, R25, UR11, RZ, P0, !PT ;  /* 0x0000000b191b7c10 */ /* 0x000fe200087fe4ff */
[----:B--2---:R-:W-:Y:S04]  /*1d40*/  STG.E desc[UR22][R32.64], R22 ;  /* 0x0000001620007986 */ /* 0x004fe8000c101916 */
[----:B-1----:R-:W-:Y:S01]  /*1d50*/  STG.E desc[UR22][R26.64], R7 ;  /* 0x000000071a007986 */ /* 0x002fe2000c101916 */
[----:B------:R-:W-:Y:S01]  /*1d60*/  BAR.SYNC.DEFER_BLOCKING 0x0 ;  /* 0x0000000000007b1d */ /* 0x000fe20000010000 */
[----:B------:R-:W-:Y:S02]  /*1d70*/  PRMT R3, R3, 0x5410, R4 ;  /* 0x0000541003037816 */ /* 0x000fe40000000004 */
[----:B------:R-:W-:Y:S02]  /*1d80*/  PRMT R9, R9, 0x5410, R11 ;  /* 0x0000541009097816 */ /* 0x000fe4000000000b */
[----:B------:R-:W-:-:S02]  /*1d90*/  PRMT R17, R17, 0x5410, R21 ;  /* 0x0000541011117816 */ /* 0x000fc40000000015 */
[----:B------:R-:W-:Y:S01]  /*1da0*/  PRMT R24, R24, 0x5410, R12 ;  /* 0x0000541018187816 */ /* 0x000fe2000000000c */
        /* <DEDUP_REMOVED lines=8> */
[----:B------:R-:W0:Y:S04]  /*1e30*/  LDS R27, [R6] ;  /* 0x00000000061b7984 */ /* 0x000e280000000800 */
[----:B------:R-:W1:Y:S04]  /*1e40*/  LDS R33, [R6+0x4] ;  /* 0x0000040006217984 */ /* 0x000e680000000800 */
[----:B------:R-:W2:Y:S04]  /*1e50*/  LDS R35, [R6+0x8] ;  /* 0x0000080006237984 */ /* 0x000ea80000000800 */
[----:B------:R3:W4:Y:S01]  /*1e60*/  LDS R37, [R6+0xc] ;  /* 0x00000c0006257984 */ /* 0x0007220000000800 */
[----:B------:R-:W-:-:S02]  /*1e70*/  UIADD3 UR6, UPT, UPT, UR5, UR6, URZ ;  /* 0x0000000605067290 */ /* 0x000fc4000fffe0ff */
[----:B------:R-:W-:-:S04]  /*1e80*/  ULEA UR5, UP0, UR4, UR10, 0x1 ;  /* 0x0000000a04057291 */ /* 0x000fc8000f8008ff */
[----:B------:R-:W-:Y:S02]  /*1e90*/  ULEA.HI.X UR4, UR4, UR11, UR6, 0x1, UP0 ;  /* 0x0000000b04047291 */ /* 0x000fe400080f0c06 */
[----:B------:R-:W-:Y:S02]  /*1ea0*/  IADD3 R4, P0, PT, R5, UR5, RZ ;  /* 0x0000000505047c10 */ /* 0x000fe4000ff1e0ff */
[----:B------:R-:W-:Y:S01]  /*1eb0*/  IADD3 R20, P1, PT, R20, UR5, RZ ;  /* 0x0000000514147c10 */ /* 0x000fe2000ff3e0ff */
[----:B------:R-:W5:Y:S01]  /*1ec0*/  LDCU.64 UR6, c[0x0][0x3a8] ;  /* 0x00007500ff0677ac */ /* 0x000f620008000a00 */
[----:B------:R-:W-:Y:S02]  /*1ed0*/  IADD3.X R5, PT, PT, R15, UR4, RZ, P0, !PT ;  /* 0x000000040f057c10 */ /* 0x000fe400087fe4ff */
[----:B------:R-:W-:Y:S02]  /*1ee0*/  IADD3 R10, P0, PT, R10, UR5, RZ ;  /* 0x000000050a0a7c10 */ /* 0x000fe4000ff1e0ff */
[----:B------:R-:W-:-:S02]  /*1ef0*/  IADD3.X R21, PT, PT, R19, UR4, RZ, P1, !PT ;  /* 0x0000000413157c10 */ /* 0x000fc40008ffe4ff */
[----:B---3--:R-:W-:Y:S02]  /*1f00*/  IADD3 R6, P1, PT, R23, UR5, RZ ;  /* 0x0000000517067c10 */ /* 0x008fe4000ff3e0ff */
[----:B------:R-:W-:Y:S02]  /*1f10*/  IADD3.X R11, PT, PT, R30, UR4, RZ, P0, !PT ;  /* 0x000000041e0b7c10 */ /* 0x000fe400087fe4ff */
[----:B------:R-:W-:Y:S01]  /*1f20*/  IADD3.X R7, PT, PT, R25, UR4, RZ, P1, !PT ;  /* 0x0000000419077c10 */ /* 0x000fe20008ffe4ff */
[----:B0-----:R0:W-:Y:S04]  /*1f30*/  STG.E desc[UR22][R4.64], R27 ;  /* 0x0000001b04007986 */ /* 0x0011e8000c101916 */
[----:B-1----:R0:W-:Y:S04]  /*1f40*/  STG.E desc[UR22][R20.64], R33 ;  /* 0x0000002114007986 */ /* 0x0021e8000c101916 */
[----:B--2---:R0:W-:Y:S04]  /*1f50*/  STG.E desc[UR22][R10.64], R35 ;  /* 0x000000230a007986 */ /* 0x0041e8000c101916 */
[----:B----4-:R0:W-:Y:S01]  /*1f60*/  STG.E desc[UR22][R6.64], R37 ;  /* 0x0000002506007986 */ /* 0x0101e2000c101916 */
[----:B-----5:R-:W-:-:S04]  /*1f70*/  UISETP.NE.U32.AND UP0, UPT, UR6, URZ, UPT ;  /* 0x000000ff0600728c */ /* 0x020fc8000bf05070 */
[----:B------:R-:W-:Y:S01]  /*1f80*/  UISETP.NE.AND.EX UP0, UPT, UR7, URZ, UPT, UP0 ;  /* 0x000000ff0700728c */ /* 0x000fe2000bf05300 */
[----:B------:R-:W-:Y:S01]  /*1f90*/  FMNMX3 R16, |R18|, R16, |R13|, !PT ;  /* 0x0000001012107276 */ /* 0x000fe2000780060d */
[----:B------:R-:W-:Y:S07]  /*1fa0*/  BAR.SYNC.DEFER_BLOCKING 0x0 ;  /* 0x0000000000007b1d */ /* 0x000fee0000010000 */
        /* <DEDUP_REMOVED lines=32> */
.L_x_4961:
[----:B------:R-:W-:Y:S02]  /*21b0*/  ISETP.NE.AND P0, PT, R2, RZ, PT ;  /* 0x000000ff0200720c */ /* 0x000fe40003f05270 */
[----:B-1----:R-:W-:-:S11]  /*21c0*/  FMNMX R3, R4, R5, !PT ;  /* 0x0000000504037209 */ /* 0x002fd60007800000 */
[----:B------:R-:W-:Y:S05]  /*21d0*/  @P0 BRA `(.L_x_4954) ;  /* 0x0000000000080947 */ /* 0x000fea0003800000 */
[----:B0-----:R-:W0:Y:S02]  /*21e0*/  LDC.64 R4, c[0x0][0x3a8] ;  /* 0x0000ea00ff047b82 */ /* 0x001e240000000a00 */
[----:B0-----:R1:W-:Y:S02]  /*21f0*/  REDG.E.MAX.S32.STRONG.GPU desc[UR22][R4.64], R3 ;  /* 0x000000030400798e */ /* 0x0013e4000d12e316 */
.L_x_4954:
[----:B------:R-:W-:Y:S05]  /*2200*/  BSYNC B0 ;  /* 0x0000000000007941 */ /* 0x000fea0003800000 */
.L_x_4953:
        /* <DEDUP_REMOVED lines=11> */
[----:B01----:R-:W-:Y:S05]  /*22c0*/  CALL.REL.NOINC `($__internal_111_$__cuda_sm20_rcp_rn_f32_slowpath) ;  /* 0x0000000400987944 */ /* 0x003fea0003c00000 */
[----:B------:R-:W-:Y:S05]  /*22d0*/  BRA `(.L_x_4957) ;  /* 0x0000000000147947 */ /* 0x000fea0003800000 */
.L_x_4956:
[----:B-1----:R-:W1:Y:S01]  /*22e0*/  MUFU.RCP R5, UR18 ;  /* 0x0000001200057d08 */ /* 0x002e620008001000 */
[----:B------:R-:W-:-:S04]  /*22f0*/  IMAD.U32 R0, RZ, RZ, UR18 ;  /* 0x00000012ff007e24 */ /* 0x000fc8000f8e00ff */
[----:B-1----:R-:W-:-:S04]  /*2300*/  FFMA R0, R5, R0, -1 ;  /* 0xbf80000005007423 */ /* 0x002fc80000000000 */
[----:B------:R-:W-:-:S04]  /*2310*/  FADD.FTZ R0, -R0, -RZ ;  /* 0x800000ff00007221 */ /* 0x000fc80000010100 */
[----:B------:R-:W-:-:S07]  /*2320*/  FFMA R5, R5, R0, R5 ;  /* 0x0000000005057223 */ /* 0x000fce0000000005 */
.L_x_4957:
[----:B------:R-:W1:Y:S02]  /*2330*/  LDC.64 R2, c[0x0][0x3b0] ;  /* 0x0000ec00ff027b82 */ /* 0x000e640000000a00 */
[----:B-1----:R-:W-:Y:S01]  /*2340*/  STG.E desc[UR22][R2.64], R5 ;  /* 0x0000000502007986 */ /* 0x002fe2000c101916 */
[----:B------:R-:W-:Y:S05]  /*2350*/  EXIT ;  /* 0x000000000000794d */ /* 0x000fea0003800000 */
.L_x_4955:
[----:B------:R-:W-:Y:S02]  /*2360*/  IMAD.MOV.U32 R7, RZ, RZ, 0x4 ;  /* 0x00000004ff077424 */ /* 0x000fe400078e00ff */
[----:B------:R-:W-:Y:S02]  /*2370*/  IMAD.MOV.U32 R9, RZ, RZ, 0x1f ;  /* 0x0000001fff097424 */ /* 0x000fe400078e00ff */
[----:B------:R-:W-:-:S07]  /*2380*/  IMAD.MOV.U32 R6, RZ, RZ, -0x1 ;  /* 0xffffffffff067424 */ /* 0x000fce00078e00ff */
[----:B01----:R-:W-:Y:S05]  /*2390*/  WARPSYNC.COLLECTIVE R6, `(.L_x_4958) ;  /* 0x0000000006087348 */ /* 0x003fea0003c00000 */
[----:B-1----:R1:W2:Y:S02]  /*23a0*/  SHFL.DOWN P0, R5, R0, R7, R9 ;  /* 0x0800000700057389 */ /* 0x0022a40000000009 */
[----:B012---:R-:W-:Y:S05]  /*23b0*/  ENDCOLLECTIVE ;  /* 0x000000000000791b */ /* 0x007fea0003800000 */
.L_x_4958:
[----:B------:R-:W-:Y:S02]  /*23c0*/  IMAD.MOV.U32 R7, RZ, RZ, 0x2 ;  /* 0x00000002ff077424 */ /* 0x000fe400078e00ff */
[----:B------:R-:W-:-:S05]  /*23d0*/  IMAD.MOV.U32 R3, RZ, RZ, R5 ;  /* 0x000000ffff037224 */ /* 0x000fca00078e0005 */
[----:B------:R-:W-:-:S05]  /*23e0*/  FMNMX R3, R3, R0, !PT ;  /* 0x0000000003037209 */ /* 0x000fca0007800000 */
[----:B------:R-:W-:-:S07]  /*23f0*/  IMAD.MOV.U32 R0, RZ, RZ, R3 ;  /* 0x000000ffff007224 */ /* 0x000fce00078e0003 */
[----:B------:R-:W-:Y:S05]  /*2400*/  WARPSYNC.COLLECTIVE R6, `(.L_x_4959) ;  /* 0x0000000006087348 */ /* 0x000fea0003c00000 */
[----:B------:R0:W1:Y:S02]  /*2410*/  SHFL.DOWN P0, R5, R0, R7, R9 ;  /* 0x0800000700057389 */ /* 0x0000640000000009 */
[----:B01----:R-:W-:Y:S05]  /*2420*/  ENDCOLLECTIVE ;  /* 0x000000000000791b */ /* 0x003fea0003800000 */
.L_x_4959:
[----:B------:R-:W-:Y:S02]  /*2430*/  IMAD.MOV.U32 R7, RZ, RZ, 0x1 ;  /* 0x00000001ff077424 */ /* 0x000fe400078e00ff */
[----:B------:R-:W-:-:S05]  /*2440*/  IMAD.MOV.U32 R4, RZ, RZ, R5 ;  /* 0x000000ffff047224 */ /* 0x000fca00078e0005 */
[----:B------:R-:W-:-:S05]  /*2450*/  FMNMX R4, R3, R4, !PT ;  /* 0x0000000403047209 */ /* 0x000fca0007800000 */
[----:B------:R-:W-:-:S07]  /*2460*/  IMAD.MOV.U32 R0, RZ, RZ, R4 ;  /* 0x000000ffff007224 */ /* 0x000fce00078e0004 */
[----:B------:R-:W-:Y:S05]  /*2470*/  WARPSYNC.COLLECTIVE R6, `(.L_x_4960) ;  /* 0x0000000006087348 */ /* 0x000fea0003c00000 */
[----:B------:R0:W1:Y:S02]  /*2480*/  SHFL.DOWN P0, R5, R0, R7, R9 ;  /* 0x0800000700057389 */ /* 0x0000640000000009 */
[----:B01----:R-:W-:Y:S05]  /*2490*/  ENDCOLLECTIVE ;  /* 0x000000000000791b */ /* 0x003fea0003800000 */
.L_x_4960:
[----:B------:R-:W-:Y:S05]  /*24a0*/  BRA `(.L_x_4961) ;  /* 0xfffffffc00407947 */ /* 0x000fea000383ffff */
        .weak           $__internal_110_$__cuda_sm20_div_u64
        .type           $__internal_110_$__cuda_sm20_div_u64,@function
        .size           $__internal_110_$__cuda_sm20_div_u64,($__internal_111_$__cuda_sm20_rcp_rn_f32_slowpath - $__internal_110_$__cuda_sm20_div_u64)
$__internal_110_$__cuda_sm20_div_u64:
        /* <DEDUP_REMOVED lines=71> */
[----:B------:R-:W-:Y:S11]  /*2920*/  RET.REL.NODEC R4 `(_ZN18transformer_engine6detail32dgated_act_cast_transpose_kernelILi1ELi2Eff13__nv_bfloat16NS_5EmptyEXadL_ZNS_6dsreluIffEET_T0_RKS3_EEXadL_ZNS_5sreluIffEES5_S6_S8_EEEEvPKT2_SC_PT3_SE_PKT1_PSF_SI_mmm) ;  /* 0xffffffd404b47950 */ /* 0x000ff60003c3ffff */
        .weak           $__internal_111_$__cuda_sm20_rcp_rn_f32_slowpath
        .type           $__internal_111_$__cuda_sm20_rcp_rn_f32_slowpath,@function
        .size           $__internal_111_$__cuda_sm20_rcp_rn_f32_slowpath,(.L_x_29412 - $__internal_111_$__cuda_sm20_rcp_rn_f32_slowpath)
$__internal_111_$__cuda_sm20_rcp_rn_f32_slowpath:
        /* <DEDUP_REMOVED lines=9> */
[----:B---3--:R-:W2:Y:S02]  /*29c0*/  MUFU.RCP R3, R4 ;  /* 0x0000000400037308 */ /* 0x008ea40000001000 */
[----:B--2---:R-:W-:-:S04]  /*29d0*/  FFMA R0, R4, R3, -1 ;  /* 0xbf80000004007423 */ /* 0x004fc80000000003 */
[----:B------:R-:W-:-:S04]  /*29e0*/  FADD.FTZ R0, -R0, -RZ ;  /* 0x800000ff00007221 */ /* 0x000fc80000010100 */
[----:B------:R-:W-:-:S04]  /*29f0*/  FFMA R0, R3, R0, R3 ;  /* 0x0000000003007223 */ /* 0x000fc80000000003 */
[----:B------:R-:W-:Y:S01]  /*2a00*/  FFMA R3, R0, 1.84467440737095516160e+19, RZ ;  /* 0x5f80000000037823 */ /* 0x000fe200000000ff */
[----:B------:R-:W-:Y:S06]  /*2a10*/  BRA `(.L_x_4963) ;  /* 0x0000000000887947 */ /* 0x000fec0003800000 */
.L_x_4962:
        /* <DEDUP_REMOVED lines=33> */
.L_x_4964:
[----:B------:R0:W1:Y:S02]  /*2c30*/  MUFU.RCP R3, R0 ;  /* 0x0000000000037308 */ /* 0x0000640000001000 */
.L_x_4963:
[----:B-1-3--:R-:W-:Y:S02]  /*2c40*/  IMAD.MOV.U32 R5, RZ, RZ, R3 ;  /* 0x000000ffff057224 */ /* 0x00afe400078e0003 */
[----:B------:R-:W-:-:S04]  /*2c50*/  IMAD.MOV.U32 R3, RZ, RZ, 0x0 ;  /* 0x00000000ff037424 */ /* 0x000fc800078e00ff */
[----:B0-2---:R-:W-:Y:S05]  /*2c60*/  RET.REL.NODEC R2 `(_ZN18transformer_engine6detail32dgated_act_cast_transpose_kernelILi1ELi2Eff13__nv_bfloat16NS_5EmptyEXadL_ZNS_6dsreluIffEET_T0_RKS3_EEXadL_ZNS_5sreluIffEES5_S6_S8_EEEEvPKT2_SC_PT3_SE_PKT1_PSF_SI_mmm) ;  /* 0xffffffd002e47950 */ /* 0x005fea0003c3ffff */
.L_x_4965:
        /* <DEDUP_REMOVED lines=9> */
.L_x_29412:


//--------------------- .text._ZN18transformer_engine6detail43dgated_act_cast_transpose_kernel_notalignedILi1ELi2Eff6__halfNS_5EmptyEXadL_ZNS_6dsreluIffEET_T0_RKS3_EEXadL_ZNS_5sreluIffEES5_S6_S8_EEEEvPKT2_SC_PT3_SE_PKT1_PSF_SI_mmm --------------------------
	.section	.text._ZN18transformer_engine6detail43dgated_act_cast_transpose_kernel_notalignedILi1ELi2Eff6__halfNS_5EmptyEXadL_ZNS_6dsreluIffEET_T0_RKS3_EEXadL_ZNS_5sreluIffEES5_S6_S8_EEEEvPKT2_SC_PT3_SE_PKT1_PSF_SI_mmm,"ax",@progbits
	.align	128
        .global         _ZN18transformer_engine6detail43dgated_act_cast_transpose_kernel_notalignedILi1ELi2Eff6__halfNS_5EmptyEXadL_ZNS_6dsreluIffEET_T0_RKS3_EEXadL_ZNS_5sreluIffEES5_S6_S8_EEEEvPKT2_SC_PT3_SE_PKT1_PSF_SI_mmm
        .type           _ZN18transformer_engine6detail43dgated_act_cast_transpose_kernel_notalignedILi1ELi2Eff6__halfNS_5EmptyEXadL_ZNS_6dsreluIffEET_T0_RKS3_EEXadL_ZNS_5sreluIffEES5_S6_S8_EEEEvPKT2_SC_PT3_SE_PKT1_PSF_SI_mmm,@function
        .size           _ZN18transformer_engine6detail43dgated_act_cast_transpose_kernel_notalignedILi1ELi2Eff6__halfNS_5EmptyEXadL_ZNS_6dsreluIffEET_T0_RKS3_EEXadL_ZNS_5sreluIffEES5_S6_S8_EEEEvPKT2_SC_PT3_SE_PKT1_PSF_SI_mmm,(.L_x_29414 - _ZN18transformer_engine6detail43dgated_act_cast_transpose_kernel_notalignedILi1ELi2Eff6__halfNS_5EmptyEXadL_ZNS_6dsreluIffEET_T0_RKS3_EEXadL_ZNS_5sreluIffEES5_S6_S8_EEEEvPKT2_SC_PT3_SE_PKT1_PSF_SI_mmm)
        .other          _ZN18transformer_engine6detail43dgated_act_cast_transpose_kernel_notalignedILi1ELi2Eff6__halfNS_5EmptyEXadL_ZNS_6dsreluIffEET_T0_RKS3_EEXadL_ZNS_5sreluIffEES5_S6_S8_EEEEvPKT2_SC_PT3_SE_PKT1_PSF_SI_mmm,@"STO_CUDA_ENTRY STV_DEFAULT"
_ZN18transformer_engine6detail43dgated_act_cast_transpose_kernel_notalignedILi1ELi2Eff6__halfNS_5EmptyEXadL_ZNS_6dsreluIffEET_T0_RKS3_EEXadL_ZNS_5sreluIffEES5_S6_S8_EEEEvPKT2_SC_PT3_SE_PKT1_PSF_SI_mmm:
.text._ZN18transformer_engine6detail43dgated_act_cast_transpose_kernel_notalignedILi1ELi2Eff6__halfNS_5EmptyEXadL_ZNS_6dsreluIffEET_T0_RKS3_EEXadL_ZNS_5sreluIffEES5_S6_S8_EEEEvPKT2_SC_PT3_SE_PKT1_PSF_SI_mmm:
        /* <DEDUP_REMOVED lines=43> */
.L_x_4966:
[----:B------:R-:W-:-:S07]  /*02b0*/  MOV R4, 0x2d0 ;  /* 0x000002d000047802 */ /* 0x000fce0000000f00 */
[----:B------:R-:W-:Y:S05]  /*02c0*/  CALL.REL.NOINC `($__internal_112_$__cuda_sm20_div_u64) ;  /* 0x0000003000987944 */ /* 0x000fea0003c00000 */
        /* <DEDUP_REMOVED lines=11> */
.L_x_4967:
        /* <DEDUP_REMOVED lines=152> */
.L_x_4969:
[----:B------:R-:W-:Y:S05]  /*0d00*/  BSYNC.RECONVERGENT B0 ;  /* 0x0000000000007941 */ /* 0x000fea0003800200 */
.L_x_4968:
        /* <DEDUP_REMOVED lines=43> */
[----:B------:R-:W-:Y:S01]  /*0fc0*/  F2FP.F16.F32.PACK_AB R19, RZ, R19 ;  /* 0x00000013ff13723e */ /* 0x000fe200000000ff */
[----:B------:R-:W-:Y:S01]  /*0fd0*/  FMUL R26, R17, R26 ;  /* 0x0000001a111a7220 */ /* 0x000fe20000400000 */
[----:B------:R-:W-:Y:S01]  /*0fe0*/  F2FP.F16.F32.PACK_AB R17, RZ, R2 ;  /* 0x00000002ff11723e */ /* 0x000fe200000000ff */
        /* <DEDUP_REMOVED lines=8> */
[----:B------:R-:W-:Y:S02]  /*1070*/  F2FP.F16.F32.PACK_AB R3, RZ, R14 ;  /* 0x0000000eff03723e */ /* 0x000fe400000000ff */
[----:B------:R-:W-:-:S05]  /*1080*/  F2FP.F16.F32.PACK_AB R2, RZ, R2 ;  /* 0x00000002ff02723e */ /* 0x000fca00000000ff */
        /* <DEDUP_REMOVED lines=59> */
.L_x_4971:
[----:B------:R-:W-:Y:S05]  /*1440*/  BSYNC.RECONVERGENT B0 ;  /* 0x0000000000007941 */ /* 0x000fea0003800200 */
.L_x_4970:
        /* <DEDUP_REMOVED lines=32> */
[----:B------:R-:W-:Y:S02]  /*1650*/  F2FP.F16.F32.PACK_AB R18, RZ, R18 ;  /* 0x00000012ff12723e */ /* 0x000fe400000000ff */
[----:B------:R-:W-:Y:S01]  /*1660*/  @!P0 LEA.HI.X R33, R5, UR9, R12, 0x1, P4 ;  /* 0x0000000905218c11 */ /* 0x000fe2000a0f0c0c */
[----:B------:R-:W-:Y:S01]  /*1670*/  IMAD.X R7, RZ, RZ, R39, P3 ;  /* 0x000000ffff077224 */ /* 0x000fe200018e0627 */
[----:B------:R-:W-:-:S02]  /*1680*/  F2FP.F16.F32.PACK_AB R23, RZ, R23 ;  /* 0x00000017ff17723e */ /* 0x000fc400000000ff */
        /* <DEDUP_REMOVED lines=8> */
[----:B------:R-:W-:-:S02]  /*1710*/  F2FP.F16.F32.PACK_AB R4, RZ, R4 ;  /* 0x00000004ff04723e */ /* 0x000fc400000000ff */
[----:B0-----:R-:W-:-:S03]  /*1720*/  @!P0 IADD3.X R33, PT, PT, R12, UR32, RZ, P3, !PT ;  /* 0x000000200c218c10 */ /* 0x001fc60009ffe4ff */
[----:B------:R0:W-:Y:S01]  /*1730*/  @!P0 STG.E.U16 desc[UR28][R30.64], R4 ;  /* 0x000000041e008986 */ /* 0x0001e2000c10151c */
[----:B------:R-:W-:Y:S02]  /*1740*/  F2FP.F16.F32.PACK_AB R5, RZ, R5 ;  /* 0x00000005ff05723e */ /* 0x000fe400000000ff */
        /* <DEDUP_REMOVED lines=44> */
.L_x_4973:
[----:B------:R-:W-:Y:S05]  /*1a10*/  BSYNC.RECONVERGENT B0 ;  /* 0x0000000000007941 */ /* 0x000fea0003800200 */
.L_x_4972:
        /* <DEDUP_REMOVED lines=80> */
[----:B------:R-:W-:-:S02]  /*1f20*/  F2FP.F16.F32.PACK_AB R34, RZ, R34 ;  /* 0x00000022ff22723e */ /* 0x000fc400000000ff */
[----:B------:R-:W-:Y:S02]  /*1f30*/  @!P0 LEA.HI.X R31, R16, UR9, R27, 0x1, P2 ;  /* 0x00000009101f8c11 */ /* 0x000fe400090f0c1b */
[C---:B------:R-:W-:Y:S01]  /*1f40*/  @!P0 LEA R16, P2, R26.reuse, UR7, 0x1 ;  /* 0x000000071a108c11 */ /* 0x040fe2000f8408ff */
[----:B------:R0:W-:Y:S01]  /*1f50*/  @!P0 STG.E.U16 desc[UR28][R38.64], R34 ;  /* 0x0000002226008986 */ /* 0x0001e2000c10151c */
[----:B------:R-:W-:Y:S02]  /*1f60*/  @!P0 IADD3 R20, P3, PT, R26, UR21, RZ ;  /* 0x000000151a148c10 */ /* 0x000fe4000ff7e0ff */
[----:B------:R-:W-:Y:S02]  /*1f70*/  IADD3.X R37, PT, PT, RZ, UR34, R37, P5, P6 ;  /* 0x00000022ff257c10 */ /* 0x000fe4000afec425 */
[----:B------:R-:W-:-:S05]  /*1f80*/  F2FP.F16.F32.PACK_AB R35, RZ, R35 ;  /* 0x00000023ff23723e */ /* 0x000fca00000000ff */
        /* <DEDUP_REMOVED lines=33> */
[----:B------:R-:W-:Y:S01]  /*21a0*/  F2FP.F16.F32.PACK_AB R14, RZ, R14 ;  /* 0x0000000eff0e723e */ /* 0x000fe200000000ff */
[----:B------:R-:W-:Y:S01]  /*21b0*/  STS [R12], R34 ;  /* 0x000000220c007388 */ /* 0x000fe20000000800 */
[----:B------:R-:W-:Y:S01]  /*21c0*/  F2FP.F16.F32.PACK_AB R35, RZ, R31 ;  /* 0x0000001fff23723e */ /* 0x000fe200000000ff */
[----:B------:R-:W-:Y:S01]  /*21d0*/  FMUL R31, R28, UR6 ;  /* 0x000000061c1f7c20 */ /* 0x000fe20008400000 */
[----:B------:R-:W-:Y:S01]  /*21e0*/  F2FP.F16.F32.PACK_AB R15, RZ, R15 ;  /* 0x0000000fff0f723e */ /* 0x000fe200000000ff */
[----:B------:R1:W-:Y:S01]  /*21f0*/  @!P0 STG.E.U16 desc[UR28][R16.64], R14 ;  /* 0x0000000e10008986 */ /* 0x0003e2000c10151c */
[----:B------:R-:W-:-:S02]  /*2200*/  @!P1 LEA.HI.X R25, R22, UR8, R37, 0x1, P3 ;  /* 0x0000000816199c11 */ /* 0x000fc400098f0c25 */
[----:B------:R-:W-:Y:S01]  /*2210*/  F2FP.F16.F32.PACK_AB R30, RZ, R30 ;  /* 0x0000001eff1e723e */ /* 0x000fe200000000ff */
        /* <DEDUP_REMOVED lines=9> */
[----:B------:R-:W-:Y:S01]  /*22b0*/  F2FP.F16.F32.PACK_AB R16, RZ, R31 ;  /* 0x0000001fff10723e */ /* 0x000fe200000000ff */
[----:B------:R-:W-:Y:S01]  /*22c0*/  IMAD R31, R7, UR31, RZ ;  /* 0x0000001f071f7c24 */ /* 0x000fe2000f8e02ff */
[----:B--2---:R-:W-:-:S02]  /*22d0*/  PRMT R26, R35, 0x5410, R30 ;  /* 0x00005410231a7816 */ /* 0x004fc4000000001e */
[----:B------:R-:W-:Y:S02]  /*22e0*/  F2FP.F16.F32.PACK_AB R17, RZ, R17 ;  /* 0x00000011ff11723e */ /* 0x000fe400000000ff */
        /* <DEDUP_REMOVED lines=31> */
.L_x_4978:
        /* <DEDUP_REMOVED lines=48> */
.L_x_4977:
[----:B------:R-:W-:Y:S05]  /*27e0*/  BSYNC.RECONVERGENT B1 ;  /* 0x0000000000017941 */ /* 0x000fea0003800200 */
.L_x_4976:
[----:B------:R-:W-:Y:S05]  /*27f0*/  @!P0 BRA `(.L_x_4975) ;  /* 0x00000000004c8947 */ /* 0x000fea0003800000 */
[----:B------:R-:W-:-:S04]  /*2800*/  IMAD R26, R22, 0x10, R9 ;  /* 0x00000010161a7824 */ /* 0x000fc800078e0209 */
[----:B------:R-:W-:Y:S02]  /*2810*/  IMAD R21, R21, 0x4, R26 ;  /* 0x0000000415157824 */ /* 0x000fe400078e021a */
[----:B------:R-:W-:Y:S02]  /*2820*/  IMAD.MOV R26, RZ, RZ, -R24 ;  /* 0x000000ffff1a7224 */ /* 0x000fe400078e0a18 */
[----:B------:R-:W-:-:S07]  /*2830*/  VIADD R21, R21, UR4 ;  /* 0x0000000415157c36 */ /* 0x000fce0008000000 */
.L_x_4979:
        /* <DEDUP_REMOVED lines=15> */
.L_x_4975:
[----:B------:R-:W-:Y:S05]  /*2930*/  BSYNC.RECONVERGENT B0 ;  /* 0x0000000000007941 */ /* 0x000fea0003800200 */
.L_x_4974:
        /* <DEDUP_REMOVED lines=34> */
.L_x_4984:
        /* <DEDUP_REMOVED lines=48> */
.L_x_4983:
[----:B------:R-:W-:Y:S05]  /*2e60*/  BSYNC.RECONVERGENT B1 ;  /* 0x0000000000017941 */ /* 0x000fea0003800200 */
.L_x_4982:
[----:B------:R-:W-:Y:S05]  /*2e70*/  @!P0 BRA `(.L_x_4981) ;  /* 0x00000000004c8947 */ /* 0x000fea0003800000 */
[----:B--2---:R-:W-:Y:S02]  /*2e80*/  IMAD R2, R22, 0x10, R9 ;  /* 0x0000001016027824 */ /* 0x004fe400078e0209 */
[----:B------:R-:W-:Y:S02]  /*2e90*/  IMAD.MOV R16, RZ, RZ, -R16 ;  /* 0x000000ffff107224 */ /* 0x000fe400078e0a10 */
[----:B------:R-:W-:-:S04]  /*2ea0*/  IMAD R17, R17, 0x4, R2 ;  /* 0x0000000411117824 */ /* 0x000fc800078e0202 */
[----:B------:R-:W-:-:S07]  /*2eb0*/  VIADD R17, R17, UR4 ;  /* 0x0000000411117c36 */ /* 0x000fce0008000000 */
.L_x_4985:
        /* <DEDUP_REMOVED lines=15> */
.L_x_4981:
[----:B------:R-:W-:Y:S05]  /*2fb0*/  BSYNC.RECONVERGENT B0 ;  /* 0x0000000000007941 */ /* 0x000fea0003800200 */
.L_x_4980:
        /* <DEDUP_REMOVED lines=39> */
.L_x_4994:
[----:B------:R-:W-:Y:S02]  /*3230*/  ISETP.NE.AND P0, PT, R6, RZ, PT ;  /* 0x000000ff0600720c */ /* 0x000fe40003f05270 */
[----:B---3--:R-:W-:-:S11]  /*3240*/  FMNMX R5, R2, R5, !PT ;  /* 0x0000000502057209 */ /* 0x008fd60007800000 */
[----:B------:R-:W-:Y:S05]  /*3250*/  @P0 BRA `(.L_x_4987) ;  /* 0x0000000000080947 */ /* 0x000fea0003800000 */
[----:B--2---:R-:W2:Y:S02]  /*3260*/  LDC.64 R2, c[0x0][0x3a8] ;  /* 0x0000ea00ff027b82 */ /* 0x004ea40000000a00 */
[----:B--2---:R3:W-:Y:S02]  /*3270*/  REDG.E.MAX.S32.STRONG.GPU desc[UR28][R2.64], R5 ;  /* 0x000000050200798e */ /* 0x0047e4000d12e31c */
.L_x_4987:
[----:B------:R-:W-:Y:S05]  /*3280*/  BSYNC B0 ;  /* 0x0000000000007941 */ /* 0x000fea0003800000 */
.L_x_4986:
        /* <DEDUP_REMOVED lines=11> */
[----:B0123--:R-:W-:Y:S05]  /*3340*/  CALL.REL.NOINC `($__internal_113_$__cuda_sm20_rcp_rn_f32_slowpath) ;  /* 0x0000000400987944 */ /* 0x00ffea0003c00000 */
[----:B------:R-:W-:Y:S05]  /*3350*/  BRA `(.L_x_4990) ;  /* 0x0000000000147947 */ /* 0x000fea0003800000 */
.L_x_4989:
[----:B--23--:R-:W2:Y:S01]  /*3360*/  MUFU.RCP R5, UR6 ;  /* 0x0000000600057d08 */ /* 0x00cea20008001000 */
[----:B------:R-:W-:-:S04]  /*3370*/  IMAD.U32 R0, RZ, RZ, UR6 ;  /* 0x00000006ff007e24 */ /* 0x000fc8000f8e00ff */
[----:B--2---:R-:W-:-:S04]  /*3380*/  FFMA R0, R5, R0, -1 ;  /* 0xbf80000005007423 */ /* 0x004fc80000000000 */
[----:B------:R-:W-:-:S04]  /*3390*/  FADD.FTZ R0, -R0, -RZ ;  /* 0x800000ff00007221 */ /* 0x000fc80000010100 */
[----:B------:R-:W-:-:S07]  /*33a0*/  FFMA R5, R5, R0, R5 ;  /* 0x0000000005057223 */ /* 0x000fce0000000005 */
.L_x_4990:
[----:B------:R-:W2:Y:S02]  /*33b0*/  LDC.64 R2, c[0x0][0x3b0] ;  /* 0x0000ec00ff027b82 */ /* 0x000ea40000000a00 */
[----:B--2---:R-:W-:Y:S01]  /*33c0*/  STG.E desc[UR28][R2.64], R5 ;  /* 0x0000000502007986 */ /* 0x004fe2000c10191c */
[----:B------:R-:W-:Y:S05]  /*33d0*/  EXIT ;  /* 0x000000000000794d */ /* 0x000fea0003800000 */
.L_x_4988:
[----:B------:R-:W-:Y:S02]  /*33e0*/  IMAD.MOV.U32 R7, RZ, RZ, 0x4 ;  /* 0x00000004ff077424 */ /* 0x000fe400078e00ff */
[----:B------:R-:W-:Y:S02]  /*33f0*/  IMAD.MOV.U32 R9, RZ, RZ, 0x1f ;  /* 0x0000001fff097424 */ /* 0x000fe400078e00ff */
[----:B------:R-:W-:-:S07]  /*3400*/  IMAD.MOV.U32 R4, RZ, RZ, -0x1 ;  /* 0xffffffffff047424 */ /* 0x000fce00078e00ff */
[----:B0123--:R-:W-:Y:S05]  /*3410*/  WARPSYNC.COLLECTIVE R4, `(.L_x_4991) ;  /* 0x0000000004087348 */ /* 0x00ffea0003c00000 */
[----:B---3--:R3:W4:Y:S02]  /*3420*/  SHFL.DOWN P0, R5, R0, R7, R9 ;  /* 0x0800000700057389 */ /* 0x0087240000000009 */
[----:B01234-:R-:W-:Y:S05]  /*3430*/  ENDCOLLECTIVE ;  /* 0x000000000000791b */ /* 0x01ffea0003800000 */
.L_x_4991:
[----:B------:R-:W-:Y:S02]  /*3440*/  IMAD.MOV.U32 R7, RZ, RZ, 0x2 ;  /* 0x00000002ff077424 */ /* 0x000fe400078e00ff */
[----:B------:R-:W-:-:S05]  /*3450*/  IMAD.MOV.U32 R3, RZ, RZ, R5 ;  /* 0x000000ffff037224 */ /* 0x000fca00078e0005 */
[----:B------:R-:W-:-:S05]  /*3460*/  FMNMX R3, R3, R0, !PT ;  /* 0x0000000003037209 */ /* 0x000fca0007800000 */
[----:B------:R-:W-:-:S07]  /*3470*/  IMAD.MOV.U32 R0, RZ, RZ, R3 ;  /* 0x000000ffff007224 */ /* 0x000fce00078e0003 */
[----:B------:R-:W-:Y:S05]  /*3480*/  WARPSYNC.COLLECTIVE R4, `(.L_x_4992) ;  /* 0x0000000004087348 */ /* 0x000fea0003c00000 */
[----:B------:R0:W1:Y:S02]  /*3490*/  SHFL.DOWN P0, R5, R0, R7, R9 ;  /* 0x0800000700057389 */ /* 0x0000640000000009 */
[----:B01----:R-:W-:Y:S05]  /*34a0*/  ENDCOLLECTIVE ;  /* 0x000000000000791b */ /* 0x003fea0003800000 */
.L_x_4992:
[----:B------:R-:W-:Y:S02]  /*34b0*/  IMAD.MOV.U32 R7, RZ, RZ, 0x1 ;  /* 0x00000001ff077424 */ /* 0x000fe400078e00ff */
[----:B------:R-:W-:-:S05]  /*34c0*/  IMAD.MOV.U32 R2, RZ, RZ, R5 ;  /* 0x000000ffff027224 */ /* 0x000fca00078e0005 */
[----:B------:R-:W-:-:S05]  /*34d0*/  FMNMX R2, R3, R2, !PT ;  /* 0x0000000203027209 */ /* 0x000fca0007800000 */
[----:B------:R-:W-:-:S07]  /*34e0*/  IMAD.MOV.U32 R0, RZ, RZ, R2 ;  /* 0x000000ffff007224 */ /* 0x000fce00078e0002 */
[----:B------:R-:W-:Y:S05]  /*34f0*/  WARPSYNC.COLLECTIVE R4, `(.L_x_4993) ;  /* 0x0000000004087348 */ /* 0x000fea0003c00000 */
[----:B------:R0:W1:Y:S02]  /*3500*/  SHFL.DOWN P0, R5, R0, R7, R9 ;  /* 0x0800000700057389 */ /* 0x0000640000000009 */
[----:B01----:R-:W-:Y:S05]  /*3510*/  ENDCOLLECTIVE ;  /* 0x000000000000791b */ /* 0x003fea0003800000 */
.L_x_4993:
[----:B------:R-:W-:Y:S05]  /*3520*/  BRA `(.L_x_4994) ;  /* 0xfffffffc00407947 */ /* 0x000fea000383ffff */
        .weak           $__internal_112_$__cuda_sm20_div_u64
        .type           $__internal_112_$__cuda_sm20_div_u64,@function
        .size           $__internal_112_$__cuda_sm20_div_u64,($__internal_113_$__cuda_sm20_rcp_rn_f32_slowpath - $__internal_112_$__cuda_sm20_div_u64)
$__internal_112_$__cuda_sm20_div_u64:
        /* <DEDUP_REMOVED lines=71> */
[----:B------:R-:W-:Y:S11]  /*39a0*/  RET.REL.NODEC R2 `(_ZN18transformer_engine6detail43dgated_act_cast_transpose_kernel_notalignedILi1ELi2Eff6__halfNS_5EmptyEXadL_ZNS_6dsreluIffEET_T0_RKS3_EEXadL_ZNS_5sreluIffEES5_S6_S8_EEEEvPKT2_SC_PT3_SE_PKT1_PSF_SI_mmm) ;  /* 0xffffffc402947950 */ /* 0x000ff60003c3ffff */
        .weak           $__internal_113_$__cuda_sm20_rcp_rn_f32_slowpath
        .type           $__internal_113_$__cuda_sm20_rcp_rn_f32_slowpath,@function
        .size           $__internal_113_$__cuda_sm20_rcp_rn_f32_slowpath,(.L_x_29414 - $__internal_113_$__cuda_sm20_rcp_rn_f32_slowpath)
$__internal_113_$__cuda_sm20_rcp_rn_f32_slowpath:
        /* <DEDUP_REMOVED lines=15> */
.L_x_4995:
        /* <DEDUP_REMOVED lines=33> */
.L_x_4997:
[----:B------:R0:W1:Y:S02]  /*3cb0*/  MUFU.RCP R2, R0 ;  /* 0x0000000000027308 */ /* 0x0000640000001000 */
.L_x_4996:
[----:B-1-3--:R-:W-:Y:S02]  /*3cc0*/  IMAD.MOV.U32 R5, RZ, RZ, R2 ;  /* 0x000000ffff057224 */ /* 0x00afe400078e0002 */
[----:B------:R-:W-:Y:S02]  /*3cd0*/  IMAD.MOV.U32 R2, RZ, RZ, R7 ;  /* 0x000000ffff027224 */ /* 0x000fe400078e0007 */
[----:B------:R-:W-:-:S04]  /*3ce0*/  IMAD.MOV.U32 R3, RZ, RZ, 0x0 ;  /* 0x00000000ff037424 */ /* 0x000fc800078e00ff */
[----:B0-2---:R-:W-:Y:S05]  /*3cf0*/  RET.REL.NODEC R2 `(_ZN18transformer_engine6detail43dgated_act_cast_transpose_kernel_notalignedILi1ELi2Eff6__halfNS_5EmptyEXadL_ZNS_6dsreluIffEET_T0_RKS3_EEXadL_ZNS_5sreluIffEES5_S6_S8_EEEEvPKT2_SC_PT3_SE_PKT1_PSF_SI_mmm) ;  /* 0xffffffc002c07950 */ /* 0x005fea0003c3ffff */
.L_x_4998:
        /* <DEDUP_REMOVED lines=16> */
.L_x_29414:


//--------------------- .text._ZN18transformer_engine6detail32dgated_act_cast_transpose_kernelILi1ELi2Eff6__halfNS_5EmptyEXadL_ZNS_6dsreluIffEET_T0_RKS3_EEXadL_ZNS_5sreluIffEES5_S6_S8_EEEEvPKT2_SC_PT3_SE_PKT1_PSF_SI_mmm --------------------------
	.section	.text._ZN18transformer_engine6detail32dgated_act_cast_transpose_kernelILi1ELi2Eff6__halfNS_5EmptyEXadL_ZNS_6dsreluIffEET_T0_RKS3_EEXadL_ZNS_5sreluIffEES5_S6_S8_EEEEvPKT2_SC_PT3_SE_PKT1_PSF_SI_mmm,"ax",@progbits
	.align	128
        .global         _ZN18transformer_engine6detail32dgated_act_cast_transpose_kernelILi1ELi2Eff6__halfNS_5EmptyEXadL_ZNS_6dsreluIffEET_T0_RKS3_EEXadL_ZNS_5sreluIffEES5_S6_S8_EEEEvPKT2_SC_PT3_SE_PKT1_PSF_SI_mmm
        .type           _ZN18transformer_engine6detail32dgated_act_cast_transpose_kernelILi1ELi2Eff6__halfNS_5EmptyEXadL_ZNS_6dsreluIffEET_T0_RKS3_EEXadL_ZNS_5sreluIffEES5_S6_S8_EEEEvPKT2_SC_PT3_SE_PKT1_PSF_SI_mmm,@function
        .size           _ZN18transformer_engine6detail32dgated_act_cast_transpose_kernelILi1ELi2Eff6__halfNS_5EmptyEXadL_ZNS_6dsreluIffEET_T0_RKS3_EEXadL_ZNS_5sreluIffEES5_S6_S8_EEEEvPKT2_SC_PT3_SE_PKT1_PSF_SI_mmm,(.L_x_29416 - _ZN18transformer_engine6detail32dgated_act_cast_transpose_kernelILi1ELi2Eff6__halfNS_5EmptyEXadL_ZNS_6dsreluIffEET_T0_RKS3_EEXadL_ZNS_5sreluIffEES5_S6_S8_EEEEvPKT2_SC_PT3_SE_PKT1_PSF_SI_mmm)
        .other          _ZN18transformer_engine6detail32dgated_act_cast_transpose_kernelILi1ELi2Eff6__halfNS_5EmptyEXadL_ZNS_6dsreluIffEET_T0_RKS3_EEXadL_ZNS_5sreluIffEES5_S6_S8_EEEEvPKT2_SC_PT3_SE_PKT1_PSF_SI_mmm,@"STO_CUDA_ENTRY STV_DEFAULT"
_ZN18transformer_engine6detail32dgated_act_cast_transpose_kernelILi1ELi2Eff6__halfNS_5EmptyEXadL_ZNS_6dsreluIffEET_T0_RKS3_EEXadL_ZNS_5sreluIffEES5_S6_S8_EEEEvPKT2_SC_PT3_SE_PKT1_PSF_SI_mmm:
.text._ZN18transformer_engine6detail32dgated_act_cast_transpose_kernelILi1ELi2Eff6__halfNS_5EmptyEXadL_ZNS_6dsreluIffEET_T0_RKS3_EEXadL_ZNS_5sreluIffEES5_S6_S8_EEEEvPKT2_SC_PT3_SE_PKT1_PSF_SI_mmm:
        /* <DEDUP_REMOVED lines=41> */
.L_x_4999:
[----:B------:R-:W-:-:S07]  /*0290*/  MOV R6, 0x2b0 ;  /* 0x000002b000067802 */ /* 0x000fce0000000f00 */
[----:B------:R-:W-:Y:S05]  /*02a0*/  CALL.REL.NOINC `($__internal_114_$__cuda_sm20_div_u64) ;  /* 0x0000002000807944 */ /* 0x000fea0003c00000 */
        /* <DEDUP_REMOVED lines=11> */
.L_x_5000:
        /* <DEDUP_REMOVED lines=123> */
[----:B------:R-:W-:Y:S01]  /*0b10*/  F2FP.F16.F32.PACK_AB R6, RZ, R6 ;  /* 0x00000006ff06723e */ /* 0x000fe200000000ff */
        /* <DEDUP_REMOVED lines=11> */
[----:B------:R-:W-:-:S03]  /*0bd0*/  F2FP.F16.F32.PACK_AB R3, RZ, R25 ;  /* 0x00000019ff03723e */ /* 0x000fc600000000ff */
[----:B------:R-:W-:Y:S01]  /*0be0*/  IMAD.IADD R25, R11, 0x1, R29 ;  /* 0x000000010b197824 */ /* 0x000fe200078e021d */
[----:B0-----:R-:W-:Y:S01]  /*0bf0*/  IADD3 R20, P0, PT, R20, UR28, RZ ;  /* 0x0000001c14147c10 */ /* 0x001fe2000ff1e0ff */
[----:B------:R-:W-:Y:S01]  /*0c00*/  VIADD R30, R15, 0x1e ;  /* 0x0000001e0f1e7836 */ /* 0x000fe20000000000 */
[----:B------:R-:W-:Y:S02]  /*0c10*/  IADD3 R11, P1, PT, R27, R10, RZ ;  /* 0x0000000a1b0b7210 */ /* 0x000fe40007f3e0ff */
[----:B------:R-:W-:Y:S01]  /*0c20*/  IADD3.X R21, PT, PT, R21, UR29, RZ, P0, !PT ;  /* 0x0000001d15157c10 */ /* 0x000fe200087fe4ff */
[----:B------:R-:W-:Y:S01]  /*0c30*/  FMUL R22, R18, R18 ;  /* 0x0000001212167220 */ /* 0x000fe20000400000 */
[----:B------:R-:W-:Y:S02]  /*0c40*/  F2FP.F16.F32.PACK_AB R5, RZ, R5 ;  /* 0x00000005ff05723e */ /* 0x000fe400000000ff */
        /* <DEDUP_REMOVED lines=22> */
[----:B------:R-:W-:Y:S02]  /*0db0*/  F2FP.F16.F32.PACK_AB R4, RZ, R4 ;  /* 0x00000004ff04723e */ /* 0x000fe400000000ff */
        /* <DEDUP_REMOVED lines=32> */
[----:B------:R-:W-:Y:S02]  /*0fc0*/  F2FP.F16.F32.PACK_AB R7, RZ, R7 ;  /* 0x00000007ff07723e */ /* 0x000fe400000000ff */
[----:B------:R-:W-:Y:S01]  /*0fd0*/  IADD3 R12, P2, PT, R10, UR30, RZ ;  /* 0x0000001e0a0c7c10 */ /* 0x000fe2000ff5e0ff */
[----:B------:R-:W4:Y:S01]  /*0fe0*/  LDG.E R21, desc[UR22][R20.64] ;  /* 0x0000001614157981 */ /* 0x000f22000c1e1900 */
[----:B0-----:R-:W-:Y:S02]  /*0ff0*/  IADD3 R29, P1, PT, R8, UR28, RZ ;  /* 0x0000001c081d7c10 */ /* 0x001fe4000ff3e0ff */
[----:B------:R-:W-:Y:S01]  /*1000*/  F2FP.F16.F32.PACK_AB R8, RZ, R13 ;  /* 0x0000000dff08723e */ /* 0x000fe200000000ff */
        /* <DEDUP_REMOVED lines=15> */
[----:B------:R-:W-:Y:S02]  /*1100*/  F2FP.F16.F32.PACK_AB R9, RZ, R9 ;  /* 0x00000009ff09723e */ /* 0x000fe400000000ff */
[----:B0-----:R-:W-:Y:S01]  /*1110*/  IADD3 R13, P3, P4, R20, UR30, R29 ;  /* 0x0000001e140d7c10 */ /* 0x001fe2000fc7e01d */
[----:B------:R-:W-:-:S04]  /*1120*/  IMAD.X R29, RZ, RZ, R18, P2 ;  /* 0x000000ffff1d7224 */ /* 0x000fc800010e0612 */
[----:B------:R-:W-:Y:S01]  /*1130*/  IMAD.SHL.U32 R34, R13, 0x4, RZ ;  /* 0x000000040d227824 */ /* 0x000fe200078e00ff */
[----:B------:R-:W-:Y:S01]  /*1140*/  IADD3.X R18, PT, PT, R29, UR31, R18, P3, P4 ;  /* 0x0000001f1d127c10 */ /* 0x000fe20009fe8412 */
[----:B------:R0:W-:Y:S01]  /*1150*/  STG.E.U16 desc[UR22][R32.64], R9 ;  /* 0x0000000920007986 */ /* 0x0001e2000c101516 */
[----:B------:R-:W-:Y:S02]  /*1160*/  IADD3 R12, P1, PT, R20, UR28, RZ ;  /* 0x0000001c140c7c10 */ /* 0x000fe4000ff3e0ff */
[----:B------:R-:W-:Y:S02]  /*1170*/  SHF.L.U64.HI R13, R13, 0x2, R18 ;  /* 0x000000020d0d7819 */ /* 0x000fe40000010212 */
[----:B------:R-:W-:Y:S02]  /*1180*/  F2FP.F16.F32.PACK_AB R11, RZ, R11 ;  /* 0x0000000bff0b723e */ /* 0x000fe400000000ff */
        /* <DEDUP_REMOVED lines=58> */
[----:B------:R-:W-:-:S04]  /*1530*/  F2FP.F16.F32.PACK_AB R14, RZ, R14 ;  /* 0x0000000eff0e723e */ /* 0x000fc800000000ff */
[----:B------:R-:W-:Y:S01]  /*1540*/  F2FP.F16.F32.PACK_AB R15, RZ, R15 ;  /* 0x0000000fff0f723e */ /* 0x000fe200000000ff */
[----:B------:R-:W-:Y:S01]  /*1550*/  STG.E.U16 desc[UR22][R32.64], R14 ;  /* 0x0000000e20007986 */ /* 0x000fe2000c101516 */
[----:B------:R-:W-:Y:S01]  /*1560*/  F2FP.F16.F32.PACK_AB R17, RZ, R17 ;  /* 0x00000011ff11723e */ /* 0x000fe200000000ff */
[----:B------:R-:W-:Y:S02]  /*1570*/  FMUL R21, R21, UR18 ;  /* 0x0000001215157c20 */ /* 0x000fe40008400000 */
[----:B------:R0:W-:Y:S03]  /*1580*/  STG.E.U16 desc[UR22][R22.64], R15 ;  /* 0x0000000f16007986 */ /* 0x0001e6000c101516 */
[----:B------:R-:W-:Y:S01]  /*1590*/  F2FP.F16.F32.PACK_AB R21, RZ, R21 ;  /* 0x00000015ff15723e */ /* 0x000fe200000000ff */
        /* <DEDUP_REMOVED lines=23> */
[----:B------:R-:W-:Y:S02]  /*1710*/  F2FP.F16.F32.PACK_AB R22, RZ, R22 ;  /* 0x00000016ff16723e */ /* 0x000fe400000000ff */
        /* <DEDUP_REMOVED lines=16> */
[----:B------:R-:W-:Y:S01]  /*1820*/  F2FP.F16.F32.PACK_AB R23, RZ, R23 ;  /* 0x00000017ff17723e */ /* 0x000fe200000000ff */
        /* <DEDUP_REMOVED lines=13> */
[----:B------:R-:W-:Y:S01]  /*1900*/  F2FP.F16.F32.PACK_AB R24, RZ, R24 ;  /* 0x00000018ff18723e */ /* 0x000fe200000000ff */
[C---:B------:R-:W-:Y:S01]  /*1910*/  IMAD.IADD R29, R27.reuse, 0x1, R34 ;  /* 0x000000011b1d7824 */ /* 0x040fe200078e0222 */
[----:B------:R-:W-:Y:S01]  /*1920*/  F2FP.F16.F32.PACK_AB R12, RZ, R12 ;  /* 0x0000000cff0c723e */ /* 0x000fe200000000ff */
        /* <DEDUP_REMOVED lines=136> */
.L_x_5009:
[----:B------:R-:W-:Y:S02]  /*21b0*/  ISETP.NE.AND P0, PT, R2, RZ, PT ;  /* 0x000000ff0200720c */ /* 0x000fe40003f05270 */
[----:B-1----:R-:W-:-:S11]  /*21c0*/  FMNMX R3, R4, R5, !PT ;  /* 0x0000000504037209 */ /* 0x002fd60007800000 */
[----:B------:R-:W-:Y:S05]  /*21d0*/  @P0 BRA `(.L_x_5002) ;  /* 0x0000000000080947 */ /* 0x000fea0003800000 */
[----:B0-----:R-:W0:Y:S02]  /*21e0*/  LDC.64 R4, c[0x0][0x3a8] ;  /* 0x0000ea00ff047b82 */ /* 0x001e240000000a00 */
[----:B0-----:R1:W-:Y:S02]  /*21f0*/  REDG.E.MAX.S32.STRONG.GPU desc[UR22][R4.64], R3 ;  /* 0x000000030400798e */ /* 0x0013e4000d12e316 */
.L_x_5002:
[----:B------:R-:W-:Y:S05]  /*2200*/  BSYNC B0 ;  /* 0x0000000000007941 */ /* 0x000fea0003800000 */
.L_x_5001:
        /* <DEDUP_REMOVED lines=11> */
[----:B01----:R-:W-:Y:S05]  /*22c0*/  CALL.REL.NOINC `($__internal_115_$__cuda_sm20_rcp_rn_f32_slowpath) ;  /* 0x0000000400987944 */ /* 0x003fea0003c00000 */
[----:B------:R-:W-:Y:S05]  /*22d0*/  BRA `(.L_x_5005) ;  /* 0x0000000000147947 */ /* 0x000fea0003800000 */
.L_x_5004:
[----:B-1----:R-:W1:Y:S01]  /*22e0*/  MUFU.RCP R5, UR18 ;  /* 0x0000001200057d08 */ /* 0x002e620008001000 */
[----:B------:R-:W-:-:S04]  /*22f0*/  IMAD.U32 R0, RZ, RZ, UR18 ;  /* 0x00000012ff007e24 */ /* 0x000fc8000f8e00ff */
[----:B-1----:R-:W-:-:S04]  /*2300*/  FFMA R0, R5, R0, -1 ;  /* 0xbf80000005007423 */ /* 0x002fc80000000000 */
[----:B------:R-:W-:-:S04]  /*2310*/  FADD.FTZ R0, -R0, -RZ ;  /* 0x800000ff00007221 */ /* 0x000fc80000010100 */
[----:B------:R-:W-:-:S07]  /*2320*/  FFMA R5, R5, R0, R5 ;  /* 0x0000000005057223 */ /* 0x000fce0000000005 */
.L_x_5005:
[----:B------:R-:W1:Y:S02]  /*2330*/  LDC.64 R2, c[0x0][0x3b0] ;  /* 0x0000ec00ff027b82 */ /* 0x000e640000000a00 */
[----:B-1----:R-:W-:Y:S01]  /*2340*/  STG.E desc[UR22][R2.64], R5 ;  /* 0x0000000502007986 */ /* 0x002fe2000c101916 */
[----:B------:R-:W-:Y:S05]  /*2350*/  EXIT ;  /* 0x000000000000794d */ /* 0x000fea0003800000 */
.L_x_5003:
[----:B------:R-:W-:Y:S02]  /*2360*/  IMAD.MOV.U32 R7, RZ, RZ, 0x4 ;  /* 0x00000004ff077424 */ /* 0x000fe400078e00ff */
[----:B------:R-:W-:Y:S02]  /*2370*/  IMAD.MOV.U32 R9, RZ, RZ, 0x1f ;  /* 0x0000001fff097424 */ /* 0x000fe400078e00ff */
[----:B------:R-:W-:-:S07]  /*2380*/  IMAD.MOV.U32 R6, RZ, RZ, -0x1 ;  /* 0xffffffffff067424 */ /* 0x000fce00078e00ff */
[----:B01----:R-:W-:Y:S05]  /*2390*/  WARPSYNC.COLLECTIVE R6, `(.L_x_5006) ;  /* 0x0000000006087348 */ /* 0x003fea0003c00000 */
[----:B-1----:R1:W2:Y:S02]  /*23a0*/  SHFL.DOWN P0, R5, R0, R7, R9 ;  /* 0x0800000700057389 */ /* 0x0022a40000000009 */
[----:B012---:R-:W-:Y:S05]  /*23b0*/  ENDCOLLECTIVE ;  /* 0x000000000000791b */ /* 0x007fea0003800000 */
.L_x_5006:
[----:B------:R-:W-:Y:S02]  /*23c0*/  IMAD.MOV.U32 R7, RZ, RZ, 0x2 ;  /* 0x00000002ff077424 */ /* 0x000fe400078e00ff */
[----:B------:R-:W-:-:S05]  /*23d0*/  IMAD.MOV.U32 R3, RZ, RZ, R5 ;  /* 0x000000ffff037224 */ /* 0x000fca00078e0005 */
[----:B------:R-:W-:-:S05]  /*23e0*/  FMNMX R3, R3, R0, !PT ;  /* 0x0000000003037209 */ /* 0x000fca0007800000 */
[----:B------:R-:W-:-:S07]  /*23f0*/  IMAD.MOV.U32 R0, RZ, RZ, R3 ;  /* 0x000000ffff007224 */ /* 0x000fce00078e0003 */
[----:B------:R-:W-:Y:S05]  /*2400*/  WARPSYNC.COLLECTIVE R6, `(.L_x_5007) ;  /* 0x0000000006087348 */ /* 0x000fea0003c00000 */
[----:B------:R0:W1:Y:S02]  /*2410*/  SHFL.DOWN P0, R5, R0, R7, R9 ;  /* 0x0800000700057389 */ /* 0x0000640000000009 */
[----:B01----:R-:W-:Y:S05]  /*2420*/  ENDCOLLECTIVE ;  /* 0x000000000000791b */ /* 0x003fea0003800000 */
.L_x_5007:
[----:B------:R-:W-:Y:S02]  /*2430*/  IMAD.MOV.U32 R7, RZ, RZ, 0x1 ;  /* 0x00000001ff077424 */ /* 0x000fe400078e00ff */
[----:B------:R-:W-:-:S05]  /*2440*/  IMAD.MOV.U32 R4, RZ, RZ, R5 ;  /* 0x000000ffff047224 */ /* 0x000fca00078e0005 */
[----:B------:R-:W-:-:S05]  /*2450*/  FMNMX R4, R3, R4, !PT ;  /* 0x0000000403047209 */ /* 0x000fca0007800000 */
[----:B------:R-:W-:-:S07]  /*2460*/  IMAD.MOV.U32 R0, RZ, RZ, R4 ;  /* 0x000000ffff007224 */ /* 0x000fce00078e0004 */
[----:B------:R-:W-:Y:S05]  /*2470*/  WARPSYNC.COLLECTIVE R6, `(.L_x_5008) ;  /* 0x0000000006087348 */ /* 0x000fea0003c00000 */
[----:B------:R0:W1:Y:S02]  /*2480*/  SHFL.DOWN P0, R5, R0, R7, R9 ;  /* 0x0800000700057389 */ /* 0x0000640000000009 */
[----:B01----:R-:W-:Y:S05]  /*2490*/  ENDCOLLECTIVE ;  /* 0x000000000000791b */ /* 0x003fea0003800000 */
.L_x_5008:
[----:B------:R-:W-:Y:S05]  /*24a0*/  BRA `(.L_x_5009) ;  /* 0xfffffffc00407947 */ /* 0x000fea000383ffff */
        .weak           $__internal_114_$__cuda_sm20_div_u64
        .type           $__internal_114_$__cuda_sm20_div_u64,@function
        .size           $__internal_114_$__cuda_sm20_div_u64,($__internal_115_$__cuda_sm20_rcp_rn_f32_slowpath - $__internal_114_$__cuda_sm20_div_u64)
$__internal_114_$__cuda_sm20_div_u64:
        /* <DEDUP_REMOVED lines=71> */
[----:B------:R-:W-:Y:S11]  /*2920*/  RET.REL.NODEC R4 `(_ZN18transformer_engine6detail32dgated_act_cast_transpose_kernelILi1ELi2Eff6__halfNS_5EmptyEXadL_ZNS_6dsreluIffEET_T0_RKS3_EEXadL_ZNS_5sreluIffEES5_S6_S8_EEEEvPKT2_SC_PT3_SE_PKT1_PSF_SI_mmm) ;  /* 0xffffffd404b47950 */ /* 0x000ff60003c3ffff */
        .weak           $__internal_115_$__cuda_sm20_rcp_rn_f32_slowpath
        .type           $__internal_115_$__cuda_sm20_rcp_rn_f32_slowpath,@function
        .size           $__internal_115_$__cuda_sm20_rcp_rn_f32_slowpath,(.L_x_29416 - $__internal_115_$__cuda_sm20_rcp_rn_f32_slowpath)
$__internal_115_$__cuda_sm20_rcp_rn_f32_slowpath:
        /* <DEDUP_REMOVED lines=15> */
.L_x_5010:
        /* <DEDUP_REMOVED lines=33> */
.L_x_5012:
[----:B------:R0:W1:Y:S02]  /*2c30*/  MUFU.RCP R3, R0 ;  /* 0x0000000000037308 */ /* 0x0000640000001000 */
.L_x_5011:
[----:B-1-3--:R-:W-:Y:S02]  /*2c40*/  IMAD.MOV.U32 R5, RZ, RZ, R3 ;  /* 0x000000ffff057224 */ /* 0x00afe400078e0003 */
[----:B------:R-:W-:-:S04]  /*2c50*/  IMAD.MOV.U32 R3, RZ, RZ, 0x0 ;  /* 0x00000000ff037424 */ /* 0x000fc800078e00ff */
[----:B0-2---:R-:W-:Y:S05]  /*2c60*/  RET.REL.NODEC R2 `(_ZN18transformer_engine6detail32dgated_act_cast_transpose_kernelILi1ELi2Eff6__halfNS_5EmptyEXadL_ZNS_6dsreluIffEET_T0_RKS3_EEXadL_ZNS_5sreluIffEES5_S6_S8_EEEEvPKT2_SC_PT3_SE_PKT1_PSF_SI_mmm) ;  /* 0xffffffd002e47950 */ /* 0x005fea0003c3ffff */
.L_x_5013:
        /* <DEDUP_REMOVED lines=9> */
.L_x_29416:


//--------------------- .text._ZN18transformer_engine6detail43dgated_act_cast_transpose_kernel_notalignedILi1ELi1EfffNS_5EmptyEXadL_ZNS_6dsreluIffEET_T0_RKS2_EEXadL_ZNS_5sreluIffEES4_S5_S7_EEEEvPKT2_SB_PT3_SD_PKT1_PSE_SH_mmm --------------------------
	.section	.text._ZN18transformer_engine6detail43dgated_act_cast_transpose_kernel_notalignedILi1ELi1EfffNS_5EmptyEXadL_ZNS_6dsreluIffEET_T0_RKS2_EEXadL_ZNS_5sreluIffEES4_S5_S7_EEEEvPKT2_SB_PT3_SD_PKT1_PSE_SH_mmm,"ax",@progbits
	.align	128
        .global         _ZN18transformer_engine6detail43dgated_act_cast_transpose_kernel_notalignedILi1ELi1EfffNS_5EmptyEXadL_ZNS_6dsreluIffEET_T0_RKS2_EEXadL_ZNS_5sreluIffEES4_S5_S7_EEEEvPKT2_SB_PT3_SD_PKT1_PSE_SH_mmm
        .type           _ZN18transformer_engine6detail43dgated_act_cast_transpose_kernel_notalignedILi1ELi1EfffNS_5EmptyEXadL_ZNS_6dsreluIffEET_T0_RKS2_EEXadL_ZNS_5sreluIffEES4_S5_S7_EEEEvPKT2_SB_PT3_SD_PKT1_PSE_SH_mmm,@function
        .size           _ZN18transformer_engine6detail43dgated_act_cast_transpose_kernel_notalignedILi1ELi1EfffNS_5EmptyEXadL_ZNS_6dsreluIffEET_T0_RKS2_EEXadL_ZNS_5sreluIffEES4_S5_S7_EEEEvPKT2_SB_PT3_SD_PKT1_PSE_SH_mmm,(.L_x_29418 - _ZN18transformer_engine6detail43dgated_act_cast_transpose_kernel_notalignedILi1ELi1EfffNS_5EmptyEXadL_ZNS_6dsreluIffEET_T0_RKS2_EEXadL_ZNS_5sreluIffEES4_S5_S7_EEEEvPKT2_SB_PT3_SD_PKT1_PSE_SH_mmm)
        .other          _ZN18transformer_engine6detail43dgated_act_cast_transpose_kernel_notalignedILi1ELi1EfffNS_5EmptyEXadL_ZNS_6dsreluIffEET_T0_RKS2_EEXadL_ZNS_5sreluIffEES4_S5_S7_EEEEvPKT2_SB_PT3_SD_PKT1_PSE_SH_mmm,@"STO_CUDA_ENTRY STV_DEFAULT"
_ZN18transformer_engine6detail43dgated_act_cast_transpose_kernel_notalignedILi1ELi1EfffNS_5EmptyEXadL_ZNS_6dsreluIffEET_T0_RKS2_EEXadL_ZNS_5sreluIffEES4_S5_S7_EEEEvPKT2_SB_PT3_SD_PKT1_PSE_SH_mmm:
.text._ZN18transformer_engine6detail43dgated_act_cast_transpose_kernel_notalignedILi1ELi1EfffNS_5EmptyEXadL_ZNS_6dsreluIffEET_T0_RKS2_EEXadL_ZNS_5sreluIffEES4_S5_S7_EEEEvPKT2_SB_PT3_SD_PKT1_PSE_SH_mmm:
        /* <DEDUP_REMOVED lines=42> */
.L_x_5014:
[----:B------:R-:W-:-:S07]  /*02a0*/  MOV R5, 0x2c0 ;  /* 0x000002c000057802 */ /* 0x000fce0000000f00 */
[----:B------:R-:W-:Y:S05]  /*02b0*/  CALL.REL.NOINC `($__internal_116_$__cuda_sm20_div_u64) ;  /* 0x0000002400687944 */ /* 0x000fea0003c00000 */
        /* <DEDUP_REMOVED lines=11> */
.L_x_5015:
[----:B------:R-:W0:Y:S01]  /*0370*/  LDCU.64 UR30, c[0x0][0x3c0] ;  /* 0x00007800ff1e77ac */ /* 0x000e220008000a00 */
[----:B------:R-:W1:Y:S01]  /*0380*/  LDCU.64 UR28, c[0x0][0x3b8] ;  /* 0x00007700ff1c77ac */ /* 0x000e620008000a00 */
[----:B------:R-:W2:Y:S01]  /*0390*/  LDCU.128 UR12, c[0x0][0x380] ;  /* 0x00007000ff0c77ac */ /* 0x000ea20008000c00 */
[----:B------:R-:W-:Y:S01]  /*03a0*/  USHF.L.U32 UR21, UR24, 0x5, URZ ;  /* 0x0000000518157899 */ /* 0x000fe200080006ff */
[----:B------:R-:W3:Y:S01]  /*03b0*/  LDCU.64 UR8, c[0x0][0x3a0] ;  /* 0x00007400ff0877ac */ /* 0x000ee20008000a00 */
[----:B------:R-:W-:Y:S01]  /*03c0*/  USHF.L.U64.HI UR22, UR24, 0x5, UR6 ;  /* 0x0000000518167899 */ /* 0x000fe20008010206 */
[----:B0-----:R-:W-:Y:S01]  /*03d0*/  IMAD.U32 R14, RZ, RZ, UR30 ;  /* 0x0000001eff0e7e24 */ /* 0x001fe2000f8e00ff */
[----:B------:R-:W-:Y:S01]  /*03e0*/  SHF.R.U32.HI R17, RZ, 0x3, R0 ;  /* 0x00000003ff117819 */ /* 0x000fe20000011600 */
[----:B------:R-:W0:Y:S01]  /*03f0*/  LDC.64 R8, c[0x0][0x3b8] ;  /* 0x0000ee00ff087b82 */ /* 0x000e220000000a00 */
[----:B-1----:R-:W-:Y:S02]  /*0400*/  UIMAD.WIDE.U32 UR16, UR4, UR28, URZ ;  /* 0x0000001c041072a5 */ /* 0x002fe4000f8e00ff */
[----:B------:R-:W-:Y:S01]  /*0410*/  R2UR UR30, R14 ;  /* 0x000000000e1e72ca */ /* 0x000fe200000e0000 */
[----:B------:R-:W-:-:S02]  /*0420*/  UIMAD UR7, UR5, UR28, URZ ;  /* 0x0000001c050772a4 */ /* 0x000fc4000f8e02ff */
[----:B------:R-:W-:Y:S02]  /*0430*/  UIADD3 UR23, UP1, UPT, UR24, UR16, URZ ;  /* 0x0000001018177290 */ /* 0x000fe4000ff3e0ff */
[----:B------:R-:W-:Y:S02]  /*0440*/  ULEA UR20, UP3, UR16, UR21, 0x6 ;  /* 0x0000001510147291 */ /* 0x000fe4000f8630ff */
[----:B------:R-:W-:Y:S01]  /*0450*/  UIMAD UR7, UR4, UR29, UR7 ;  /* 0x0000001d040772a4 */ /* 0x000fe2000f8e0207 */
[----:B------:R-:W-:Y:S01]  /*0460*/  IMAD.U32 R15, RZ, RZ, UR31 ;  /* 0x0000001fff0f7e24 */ /* 0x000fe2000f8e00ff */
[----:B--2---:R-:W-:Y:S01]  /*0470*/  ULEA UR25, UP2, UR23, UR12, 0x7 ;  /* 0x0000000c17197291 */ /* 0x004fe2000f8438ff */
[----:B---3--:R-:W-:Y:S01]  /*0480*/  ISETP.NE.U32.AND P0, PT, RZ, UR8, PT ;  /* 0x00000008ff007c0c */ /* 0x008fe2000bf05070 */
[----:B------:R-:W-:Y:S02]  /*0490*/  USHF.L.U32 UR19, UR20, 0x2, URZ ;  /* 0x0000000214137899 */ /* 0x000fe400080006ff */
[----:B------:R-:W-:Y:S01]  /*04a0*/  UIADD3 UR12, UPT, UPT, UR17, UR7, URZ ;  /* 0x00000007110c7290 */ /* 0x000fe2000fffe0ff */
[----:B------:R-:W-:Y:S01]  /*04b0*/  ISETP.NE.AND.EX P0, PT, RZ, UR9, PT, P0 ;  /* 0x00000009ff007c0c */ /* 0x000fe2000bf05300 */
[----:B------:R-:W-:-:S02]  /*04c0*/  UIADD3 UR17, UP4, UPT, UR19, UR14, URZ ;  /* 0x0000000e13117290 */ /* 0x000fc4000ff9e0ff */
[----:B------:R-:W-:Y:S02]  /*04d0*/  ULEA.HI.X UR14, UR16, UR22, UR12, 0x6, UP3 ;  /* 0x00000016100e7291 */ /* 0x000fe400098f340c */
[----:B------:R-:W-:Y:S02]  /*04e0*/  ULEA UR7, UP0, -UR4, UR30, 0x5 ;  /* 0x0000001e04077291 */ /* 0x000fe4000f8029ff */
[----:B------:R-:W-:Y:S01]  /*04f0*/  UIADD3.X UR12, UPT, UPT, UR6, UR12, URZ, UP1, !UPT ;  /* 0x0000000c060c7290 */ /* 0x000fe20008ffe4ff */
[----:B------:R-:W1:Y:S03]  /*0500*/  LDCU.128 UR8, c[0x0][0x390] ;  /* 0x00007200ff0877ac */ /* 0x000e660008000c00 */
[----:B------:R-:W-:Y:S01]  /*0510*/  IMAD.U32 R2, RZ, RZ, UR7 ;  /* 0x00000007ff027e24 */ /* 0x000fe2000f8e00ff */
[----:B------:R-:W-:Y:S01]  /*0520*/  ULEA.HI.X UR23, UR23, UR13, UR12, 0x7, UP2 ;  /* 0x0000000d17177291 */ /* 0x000fe200090f3c0c */
[----:B------:R-:W-:Y:S01]  /*0530*/  LOP3.LUT R17, R17, 0x7c, RZ, 0xc0, !PT ;  /* 0x0000007c11117812 */ /* 0x000fe200078ec0ff */
[----:B------:R-:W-:Y:S01]  /*0540*/  UIADD3 UR12, UP1, UPT, -UR21, UR28, URZ ;  /* 0x0000001c150c7290 */ /* 0x000fe2000ff3e1ff */
[----:B------:R-:W2:Y:S01]  /*0550*/  @P0 LDC.64 R12, c[0x0][0x3a0] ;  /* 0x0000e800ff0c0b82 */ /* 0x000ea20000000a00 */
[----:B------:R-:W-:Y:S01]  /*0560*/  USHF.L.U64.HI UR21, UR4, 0x5, UR5 ;  /* 0x0000000504157899 */ /* 0x000fe20008010205 */
[----:B------:R-:W-:Y:S01]  /*0570*/  PLOP3.LUT P2, PT, PT, PT, UP0, 0x80, 0x8 ;  /* 0x000000000008781c */ /* 0x000fe20003f4f008 */
[----:B------:R-:W2:Y:S01]  /*0580*/  LDCU.64 UR26, c[0x0][0x358] ;  /* 0x00006b00ff1a77ac */ /* 0x000ea20008000a00 */
[----:B------:R-:W-:-:S03]  /*0590*/  ISETP.LT.U32.AND P1, PT, R2, 0x20, PT ;  /* 0x000000200200780c */ /* 0x000fc60003f21070 */
[----:B------:R-:W-:Y:S01]  /*05a0*/  IADD3.X R2, PT, PT, R15, ~UR21, RZ, P2, !PT ;  /* 0x800000150f027c10 */ /* 0x000fe200097fe4ff */
[----:B------:R-:W-:-:S03]  /*05b0*/  UIADD3.X UR13, UPT, UPT, ~UR22, UR29, URZ, UP1, !UPT ;  /* 0x0000001d160d7290 */ /* 0x000fc60008ffe5ff */
[----:B------:R-:W-:Y:S01]  /*05c0*/  ISETP.LT.U32.AND.EX P1, PT, R2, RZ, PT, P1 ;  /* 0x000000ff0200720c */ /* 0x000fe20003f21110 */
[----:B------:R-:W-:Y:S01]  /*05d0*/  UISETP.LT.U32.AND UP0, UPT, UR12, 0x20, UPT ;  /* 0x000000200c00788c */ /* 0x000fe2000bf01070 */
[----:B------:R-:W-:Y:S01]  /*05e0*/  R2UR UR16, R14 ;  /* 0x000000000e1072ca */ /* 0x000fe200000e0000 */
[----:B------:R-:W-:Y:S01]  /*05f0*/  USHF.L.U64.HI UR14, UR20, 0x2, UR14 ;  /* 0x00000002140e7899 */ /* 0x000fe2000801020e */
[----:B------:R-:W-:Y:S01]  /*0600*/  R2UR UR20, R15 ;  /* 0x000000000f1472ca */ /* 0x000fe200000e0000 */
[----:B------:R-:W-:Y:S01]  /*0610*/  UISETP.LT.U32.AND.EX UP0, UPT, UR13, URZ, UPT, UP0 ;  /* 0x000000ff0d00728c */ /* 0x000fe2000bf01100 */
[----:B------:R-:W-:-:S03]  /*0620*/  IMAD.IADD R16, R0, 0x1, -R17 ;  /* 0x0000000100107824 */ /* 0x000fc600078e0a11 */
[----:B------:R-:W-:Y:S02]  /*0630*/  USEL UR12, UR12, 0x20, UP0 ;  /* 0x000000200c0c7887 */ /* 0x000fe40008000000 */
[----:B------:R-:W-:Y:S02]  /*0640*/  UIMAD UR6, UR6, UR30, URZ ;  /* 0x0000001e060672a4 */ /* 0x000fe4000f8e02ff */
[----:B------:R-:W-:Y:S01]  /*0650*/  VOTEU.ANY UP0, P1 ;  /* 0x0000000000ff7886 */ /* 0x000fe20000800100 */
[----:B------:R-:W-:Y:S01]  /*0660*/  USEL UR13, UR7, 0x20, UP0 ;  /* 0x00000020070d7887 */ /* 0x000fe20008000000 */
[C---:B------:R-:W-:Y:S01]  /*0670*/  VIADD R27, R16.reuse, 0xffffffff ;  /* 0xffffffff101b7836 */ /* 0x040fe20000000000 */
[----:B------:R-:W-:Y:S01]  /*0680*/  UIMAD.WIDE.U32 UR4, UR24, UR16, UR4 ;  /* 0x00000010180472a5 */ /* 0x000fe2000f8e0004 */
[----:B------:R-:W-:Y:S01]  /*0690*/  LOP3.LUT R6, R16, 0x1f, RZ, 0xc0, !PT ;  /* 0x0000001f10067812 */ /* 0x000fe200078ec0ff */
[----:B------:R-:W-:Y:S01]  /*06a0*/  UIMAD UR6, UR24, UR20, UR6 ;  /* 0x00000014180672a4 */ /* 0x000fe2000f8e0206 */
[C---:B------:R-:W-:Y:S01]  /*06b0*/  VIADD R3, R17.reuse, 0x2 ;  /* 0x0000000211037836 */ /* 0x040fe20000000000 */
[----:B------:R-:W-:Y:S01]  /*06c0*/  ISETP.GE.U32.AND P4, PT, R17, UR13, PT ;  /* 0x0000000d11007c0c */ /* 0x000fe2000bf86070 */
[----:B-1----:R-:W-:Y:S01]  /*06d0*/  ULEA UR10, UP2, UR4, UR10, 0x7 ;  /* 0x0000000a040a7291 */ /* 0x002fe2000f8438ff */
[----:B------:R-:W-:Y:S01]  /*06e0*/  BSSY.RECONVERGENT B0, `(.L_x_5016) ;  /* 0x0000031000007945 */ /* 0x000fe20003800200 */
[----:B------:R-:W-:Y:S01]  /*06f0*/  UIADD3 UR5, UPT, UPT, UR5, UR6, URZ ;  /* 0x0000000605057290 */ /* 0x000fe2000fffe0ff */
[----:B------:R-:W-:Y:S01]  /*0700*/  ISETP.GE.U32.OR P5, PT, R6, UR12, P4 ;  /* 0x0000000c06007c0c */ /* 0x000fe2000a7a6470 */
[C---:B------:R-:W-:Y:S01]  /*0710*/  VIADD R23, R16.reuse, 0x1e ;  /* 0x0000001e10177836 */ /* 0x040fe20000000000 */
[----:B------:R-:W-:Y:S01]  /*0720*/  LOP3.LUT R27, R27, 0x1f, RZ, 0xc0, !PT ;  /* 0x0000001f1b1b7812 */ /* 0x000fe200078ec0ff */
[----:B------:R-:W-:Y:S01]  /*0730*/  VIADD R18, R16, 0x1d ;  /* 0x0000001d10127836 */ /* 0x000fe20000000000 */
[----:B------:R-:W-:Y:S01]  /*0740*/  UIADD3 UR8, UP1, UPT, UR19, UR8, URZ ;  /* 0x0000000813087290 */ /* 0x000fe2000ff3e0ff */
[----:B------:R-:W-:Y:S01]  /*0750*/  VIADD R2, R17, 0x1 ;  /* 0x0000000111027836 */ /* 0x000fe20000000000 */
[----:B------:R-:W-:Y:S01]  /*0760*/  ULEA.HI.X UR11, UR4, UR11, UR5, 0x7, UP2 ;  /* 0x0000000b040b7291 */ /* 0x000fe200090f3c05 */
[----:B------:R-:W-:Y:S01]  /*0770*/  ISETP.GE.U32.AND P1, PT, R27, UR12, PT ;  /* 0x0000000c1b007c0c */ /* 0x000fe2000bf26070 */
[----:B------:R-:W-:Y:S01]  /*0780*/  USHF.L.U32 UR4, UR28, 0x2, URZ ;  /* 0x000000021c047899 */ /* 0x000fe200080006ff */
[----:B------:R-:W-:Y:S01]  /*0790*/  LOP3.LUT R23, R23, 0x1f, RZ, 0xc0, !PT ;  /* 0x0000001f17177812 */ /* 0x000fe200078ec0ff */
[----:B------:R-:W-:Y:S01]  /*07a0*/  UIADD3.X UR9, UPT, UPT, UR14, UR9, URZ, UP1, !UPT ;  /* 0x000000090e097290 */ /* 0x000fe20008ffe4ff */
[----:B------:R-:W-:Y:S01]  /*07b0*/  LOP3.LUT R18, R18, 0x1f, RZ, 0xc0, !PT ;  /* 0x0000001f12127812 */ /* 0x000fe200078ec0ff */
[----:B------:R-:W-:Y:S01]  /*07c0*/  UIADD3.X UR15, UPT, UPT, UR14, UR15, URZ, UP4, !UPT ;  /* 0x0000000f0e0f7290 */ /* 0x000fe2000a7fe4ff */
[----:B------:R-:W-:Y:S01]  /*07d0*/  ISETP.GE.U32.OR P1, PT, R2, UR13, P1 ;  /* 0x0000000d02007c0c */ /* 0x000fe20008f26470 */
[----:B------:R-:W-:Y:S01]  /*07e0*/  USHF.L.U64.HI UR5, UR28, 0x2, UR29 ;  /* 0x000000021c057899 */ /* 0x000fe2000801021d */
[----:B--2---:R1:W5:Y:S01]  /*07f0*/  @P0 LDG.E R12, desc[UR26][R12.64] ;  /* 0x0000001a0c0c0981 */ /* 0x004362000c1e1900 */
[----:B------:R-:W-:Y:S01]  /*0800*/  UIADD3 UR19, UP0, UPT, UR4, UR17, URZ ;  /* 0x0000001104137290 */ /* 0x000fe2000ff1e0ff */
[----:B------:R-:W-:Y:S01]  /*0810*/  VIADD R2, R17, 0x3 ;  /* 0x0000000311027836 */ /* 0x000fe20000000000 */
[----:B------:R-:W-:Y:S01]  /*0820*/  UIADD3 UR6, UP1, UPT, UR8, UR4, URZ ;  /* 0x0000000408067290 */ /* 0x000fe2000ff3e0ff */
[----:B------:R-:W-:Y:S01]  /*0830*/  ISETP.GE.U32.AND P2, PT, R23, UR12, PT ;  /* 0x0000000c17007c0c */ /* 0x000fe2000bf46070 */
[----:B------:R-:W-:Y:S01]  /*0840*/  UIADD3.X UR20, UPT, UPT, UR5, UR15, URZ, UP0, !UPT ;  /* 0x0000000f05147290 */ /* 0x000fe200087fe4ff */
[----:B------:R-:W-:Y:S01]  /*0850*/  ISETP.GE.U32.AND P3, PT, R18, UR12, PT ;  /* 0x0000000c12007c0c */ /* 0x000fe2000bf66070 */
[----:B------:R-:W-:Y:S01]  /*0860*/  UIADD3.X UR7, UPT, UPT, UR9, UR5, URZ, UP1, !UPT ;  /* 0x0000000509077290 */ /* 0x000fe20008ffe4ff */
[----:B------:R-:W-:-:S02]  /*0870*/  LOP3.LUT R4, R16, 0x1f, RZ, 0xc0, !PT ;  /* 0x0000001f10047812 */ /* 0x000fc400078ec0ff */
[----:B------:R-:W-:Y:S02]  /*0880*/  CS2R R24, SRZ ;  /* 0x0000000000187805 */ /* 0x000fe4000001ff00 */
[----:B------:R-:W-:Y:S01]  /*0890*/  ISETP.GE.U32.OR P2, PT, R3, UR13, P2 ;  /* 0x0000000d03007c0c */ /* 0x000fe20009746470 */
[----:B-1----:R-:W-:Y:S01]  /*08a0*/  IMAD.MOV.U32 R13, RZ, RZ, RZ ;  /* 0x000000ffff0d7224 */ /* 0x002fe200078e00ff */
[----:B------:R-:W-:Y:S02]  /*08b0*/  ISETP.GE.U32.OR P3, PT, R2, UR13, P3 ;  /* 0x0000000d02007c0c */ /* 0x000fe40009f66470 */
[----:B------:R-:W-:Y:S01]  /*08c0*/  ISETP.GE.U32.OR P4, PT, R4, UR12, P4 ;  /* 0x0000000c04007c0c */ /* 0x000fe2000a786470 */
[----:B0-----:R-:W-:-:S12]  /*08d0*/  @P5 BRA `(.L_x_5017) ;  /* 0x0000000000445947 */ /* 0x001fd80003800000 */
[----:B------:R-:W-:Y:S02]  /*08e0*/  IMAD.MOV.U32 R7, RZ, RZ, RZ ;  /* 0x000000ffff077224 */ /* 0x000fe400078e00ff */
[C---:B------:R-:W-:Y:S02]  /*08f0*/  IMAD R13, R17.reuse, UR29, RZ ;  /* 0x0000001d110d7c24 */ /* 0x040fe4000f8e02ff */
[----:B------:R-:W-:-:S04]  /*0900*/  IMAD.WIDE.U32 R6, R17, UR28, R6 ;  /* 0x0000001c11067c25 */ /* 0x000fc8000f8e0006 */
[----:B------:R-:W-:Y:S01]  /*0910*/  IMAD.IADD R7, R7, 0x1, R13 ;  /* 0x0000000107077824 */ /* 0x000fe200078e020d */
[----:B------:R-:W-:Y:S01]  /*0920*/  LEA R2, P5, R6, UR25, 0x2 ;  /* 0x0000001906027c11 */ /* 0x000fe2000f8a10ff */
[----:B------:R-:W-:-:S03]  /*0930*/  IMAD.WIDE.U32 R10, R17, UR28, R6 ;  /* 0x0000001c110a7c25 */ /* 0x000fc6000f8e0006 */
[----:B------:R-:W-:Y:S01]  /*0940*/  LEA.HI.X R3, R6, UR23, R7, 0x2, P5 ;  /* 0x0000001706037c11 */ /* 0x000fe2000a8f1407 */
[----:B------:R-:W-:Y:S02]  /*0950*/  IMAD.IADD R13, R13, 0x1, R11 ;  /* 0x000000010d0d7824 */ /* 0x000fe400078e020b */
[C---:B------:R-:W-:Y:S02]  /*0960*/  IMAD.SHL.U32 R11, R10.reuse, 0x4, RZ ;  /* 0x000000040a0b7824 */ /* 0x040fe400078e00ff */
[----:B------:R0:W5:Y:S01]  /*0970*/  LDG.E R25, desc[UR26][R2.64] ;  /* 0x0000001a02197981 */ /* 0x000162000c1e1900 */
[----:B------:R-:W-:Y:S02]  /*0980*/  SHF.L.U64.HI R13, R10, 0x2, R13 ;  /* 0x000000020a0d7819 */ /* 0x000fe4000001020d */
[C---:B------:R-:W-:Y:S02]  /*0990*/  IADD3 R6, P5, PT, R11.reuse, UR17, RZ ;  /* 0x000000110b067c10 */ /* 0x040fe4000ffbe0ff */
[----:B------:R-:W-:-:S02]  /*09a0*/  IADD3 R10, P6, PT, R11, UR19, RZ ;  /* 0x000000130b0a7c10 */ /* 0x000fc4000ffde0ff */
[C---:B------:R-:W-:Y:S02]  /*09b0*/  IADD3.X R7, PT, PT, R13.reuse, UR15, RZ, P5, !PT ;  /* 0x0000000f0d077c10 */ /* 0x040fe4000affe4ff */
[----:B------:R-:W-:-:S03]  /*09c0*/  IADD3.X R11, PT, PT, R13, UR20, RZ, P6, !PT ;  /* 0x000000140d0b7c10 */ /* 0x000fc6000b7fe4ff */
[----:B------:R0:W5:Y:S04]  /*09d0*/  LDG.E R13, desc[UR26][R6.64] ;  /* 0x0000001a060d7981 */ /* 0x000168000c1e1900 */
[----:B------:R0:W5:Y:S02]  /*09e0*/  LDG.E R24, desc[UR26][R10.64] ;  /* 0x0000001a0a187981 */ /* 0x000164000c1e1900 */
.L_x_5017:
[----:B------:R-:W-:Y:S05]  /*09f0*/  BSYNC.RECONVERGENT B0 ;  /* 0x0000000000007941 */ /* 0x000fea0003800200 */
.L_x_5016:
[----:B------:R-:W-:Y:S01]  /*0a00*/  BSSY.RECONVERGENT B0, `(.L_x_5018) ;  /* 0x0000017000007945 */ /* 0x000fe20003800200 */
[----:B------:R-:W-:Y:S02]  /*0a10*/  IMAD.MOV.U32 R19, RZ, RZ, RZ ;  /* 0x000000ffff137224 */ /* 0x000fe400078e00ff */
[----:B0-----:R-:W-:Y:S02]  /*0a20*/  IMAD.MOV.U32 R6, RZ, RZ, RZ ;  /* 0x000000ffff067224 */ /* 0x001fe400078e00ff */
[----:B------:R-:W-:Y:S01]  /*0a30*/  IMAD.MOV.U32 R22, RZ, RZ, RZ ;  /* 0x000000ffff167224 */ /* 0x000fe200078e00ff */
[----:B------:R-:W-:Y:S06]  /*0a40*/  @P1 BRA `(.L_x_5019) ;  /* 0x0000000000481947 */ /* 0x000fec0003800000 */
[----:B------:R-:W0:Y:S02]  /*0a50*/  LDC.64 R2, c[0x0][0x3b8] ;  /* 0x0000ee00ff027b82 */ /* 0x000e240000000a00 */
[----:B0-----:R-:W-:-:S04]  /*0a60*/  IMAD.WIDE.U32 R2, R17, UR28, R2 ;  /* 0x0000001c11027c25 */ /* 0x001fc8000f8e0002 */
[----:B------:R-:W-:Y:S01]  /*0a70*/  IMAD R11, R17, UR29, R3 ;  /* 0x0000001d110b7c24 */ /* 0x000fe2000f8e0203 */
[----:B------:R-:W-:-:S04]  /*0a80*/  IADD3 R7, P6, PT, R27, R2, RZ ;  /* 0x000000021b077210 */ /* 0x000fc80007fde0ff */
[C---:B------:R-:W-:Y:S01]  /*0a90*/  IADD3 R3, P5, PT, R7.reuse, R2, RZ ;  /* 0x0000000207037210 */ /* 0x040fe20007fbe0ff */
[----:B------:R-:W-:Y:S01]  /*0aa0*/  IMAD.X R20, RZ, RZ, R11, P6 ;  /* 0x000000ffff147224 */ /* 0x000fe200030e060b */
[----:B------:R-:W-:-:S03]  /*0ab0*/  LEA R10, P6, R7, UR25, 0x2 ;  /* 0x00000019070a7c11 */ /* 0x000fc6000f8c10ff */
[----:B------:R-:W-:Y:S01]  /*0ac0*/  IMAD.X R6, R20, 0x1, R11, P5 ;  /* 0x0000000114067824 */ /* 0x000fe200028e060b */
[----:B------:R-:W-:Y:S01]  /*0ad0*/  LEA.HI.X R11, R7, UR23, R20, 0x2, P6 ;  /* 0x00000017070b7c11 */ /* 0x000fe2000b0f1414 */
[----:B------:R-:W-:-:S03]  /*0ae0*/  IMAD.SHL.U32 R2, R3, 0x4, RZ ;  /* 0x0000000403027824 */ /* 0x000fc600078e00ff */
[----:B------:R-:W-:Y:S01]  /*0af0*/  SHF.L.U64.HI R3, R3, 0x2, R6 ;  /* 0x0000000203037819 */ /* 0x000fe20000010206 */
[----:B------:R0:W5:Y:S01]  /*0b00*/  LDG.E R22, desc[UR26][R10.64] ;  /* 0x0000001a0a167981 */ /* 0x000162000c1e1900 */
[C---:B------:R-:W-:Y:S02]  /*0b10*/  IADD3 R6, P5, PT, R2.reuse, UR17, RZ ;  /* 0x0000001102067c10 */ /* 0x040fe4000ffbe0ff */
[----:B------:R-:W-:Y:S02]  /*0b20*/  IADD3 R2, P6, PT, R2, UR19, RZ ;  /* 0x0000001302027c10 */ /* 0x000fe4000ffde0ff */
[C---:B------:R-:W-:Y:S02]  /*0b30*/  IADD3.X R7, PT, PT, R3.reuse, UR15, RZ, P5, !PT ;  /* 0x0000000f03077c10 */ /* 0x040fe4000affe4ff */
[----:B------:R-:W-:-:S03]  /*0b40*/  IADD3.X R3, PT, PT, R3, UR20, RZ, P6, !PT ;  /* 0x0000001403037c10 */ /* 0x000fc6000b7fe4ff */
[----:B------:R0:W5:Y:S04]  /*0b50*/  LDG.E R6, desc[UR26][R6.64] ;  /* 0x0000001a06067981 */ /* 0x000168000c1e1900 */
[----:B------:R0:W5:Y:S02]  /*0b60*/  LDG.E R19, desc[UR26][R2.64] ;  /* 0x0000001a02137981 */ /* 0x000164000c1e1900 */
.L_x_5019:
[----:B------:R-:W-:Y:S05]  /*0b70*/  BSYNC.RECONVERGENT B0 ;  /* 0x0000000000007941 */ /* 0x000fea0003800200 */
.L_x_5018:
[----:B------:R-:W-:Y:S01]  /*0b80*/  USHF.L.U64.HI UR16, UR28, 0x1, UR29 ;  /* 0x000000011c107899 */ /* 0x000fe2000801021d */
[C---:B0----5:R-:W-:Y:S01]  /*0b90*/  FADD R2, R13.reuse, R13 ;  /* 0x0000000d0d027221 */ /* 0x061fe20000000000 */
[----:B------:R-:W-:Y:S01]  /*0ba0*/  USHF.L.U32 UR4, UR28, 0x1, URZ ;  /* 0x000000011c047899 */ /* 0x000fe200080006ff */
[C---:B------:R-:W-:Y:S01]  /*0bb0*/  FMUL R7, R13.reuse, R13 ;  /* 0x0000000d0d077220 */ /* 0x040fe20000400000 */
[----:B------:R-:W-:Y:S01]  /*0bc0*/  @!P4 IMAD.MOV.U32 R5, RZ, RZ, RZ ;  /* 0x000000ffff05c224 */ /* 0x000fe200078e00ff */
[----:B------:R-:W-:Y:S01]  /*0bd0*/  FSETP.GT.AND P5, PT, R13, RZ, PT ;  /* 0x000000ff0d00720b */ /* 0x000fe20003fa4000 */
[C---:B------:R-:W-:Y:S01]  /*0be0*/  FADD R11, R6.reuse, R6 ;  /* 0x00000006060b7221 */ /* 0x040fe20000000000 */
[C---:B------:R-:W-:Y:S01]  /*0bf0*/  FSETP.GT.AND P6, PT, R6.reuse, RZ, PT ;  /* 0x000000ff0600720b */ /* 0x040fe20003fc4000 */
[----:B------:R-:W-:Y:S01]  /*0c00*/  FMUL R20, R6, R6 ;  /* 0x0000000606147220 */ /* 0x000fe20000400000 */
[----:B------:R-:W-:Y:S01]  /*0c10*/  FMNMX R6, RZ, R2, !PT ;  /* 0x00000002ff067209 */ /* 0x000fe20007800000 */
[----:B------:R-:W-:Y:S01]  /*0c20*/  @!P4 IMAD.WIDE.U32 R2, R17, UR4, R4 ;  /* 0x000000041102cc25 */ /* 0x000fe2000f8e0004 */
[----:B------:R-:W-:Y:S01]  /*0c30*/  FSEL R10, R7, RZ, P5 ;  /* 0x000000ff070a7208 */ /* 0x000fe20002800000 */
[----:B------:R-:W-:Y:S01]  /*0c40*/  UMOV UR14, 0x3f800000 ;  /* 0x3f800000000e7882 */ /* 0x000fe20000000000 */
[----:B------:R-:W-:Y:S01]  /*0c50*/  FMNMX R5, RZ, R11, !PT ;  /* 0x0000000bff057209 */ /* 0x000fe20007800000 */
[----:B------:R-:W-:Y:S01]  /*0c60*/  IMAD R13, R17, UR16, RZ ;  /* 0x00000010110d7c24 */ /* 0x000fe2000f8e02ff */
[----:B------:R-:W-:Y:S01]  /*0c70*/  FSEL R7, R20, RZ, P6 ;  /* 0x000000ff14077208 */ /* 0x000fe20003000000 */
[----:B------:R-:W-:Y:S01]  /*0c80*/  FMUL R11, R6, R25 ;  /* 0x00000019060b7220 */ /* 0x000fe20000400000 */
[----:B------:R-:W-:Y:S01]  /*0c90*/  @!P4 LEA R6, P5, R2, UR8, 0x2 ;  /* 0x000000080206cc11 */ /* 0x000fe2000f8a10ff */
[----:B------:R-:W-:-:S02]  /*0ca0*/  @!P4 IMAD.IADD R3, R3, 0x1, R13 ;  /* 0x000000010303c824 */ /* 0x000fc400078e020d */
[----:B------:R-:W-:Y:S01]  /*0cb0*/  FMUL R25, R10, R25 ;  /* 0x000000190a197220 */ /* 0x000fe20000400000 */
[-C--:B------:R-:W-:Y:S01]  /*0cc0*/  FMUL R10, R5, R22.reuse ;  /* 0x00000016050a7220 */ /* 0x080fe20000400000 */
[----:B------:R-:W-:Y:S02]  /*0cd0*/  @!P4 IMAD.MOV.U32 R5, RZ, RZ, RZ ;  /* 0x000000ffff05c224 */ /* 0x000fe400078e00ff */
[----:B------:R-:W-:Y:S01]  /*0ce0*/  FMUL R22, R7, R22 ;  /* 0x0000001607167220 */ /* 0x000fe20000400000 */
[----:B------:R-:W-:Y:S01]  /*0cf0*/  @!P4 LEA.HI.X R7, R2, UR9, R3, 0x2, P5 ;  /* 0x000000090207cc11 */ /* 0x000fe2000a8f1403 */
[----:B------:R-:W-:Y:S01]  /*0d00*/  IMAD.U32 R2, RZ, RZ, UR4 ;  /* 0x00000004ff027e24 */ /* 0x000fe2000f8e00ff */
[----:B------:R-:W-:Y:S01]  /*0d10*/  @P0 R2UR UR14, R12 ;  /* 0x000000000c0e02ca */ /* 0x000fe200000e0000 */
[----:B------:R-:W-:Y:S02]  /*0d20*/  IMAD.U32 R3, RZ, RZ, UR16 ;  /* 0x00000010ff037e24 */ /* 0x000fe4000f8e00ff */
[----:B------:R-:W-:Y:S01]  /*0d30*/  FMUL R24, R11, R24 ;  /* 0x000000180b187220 */ /* 0x000fe20000400000 */
[----:B------:R-:W-:-:S04]  /*0d40*/  @!P4 IMAD.WIDE.U32 R4, R17, UR4, R4 ;  /* 0x000000041104cc25 */ /* 0x000fc8000f8e0004 */
[----:B------:R-:W-:Y:S01]  /*0d50*/  FMUL R19, R10, R19 ;  /* 0x000000130a137220 */ /* 0x000fe20000400000 */
[C---:B------:R-:W-:Y:S01]  /*0d60*/  IMAD R21, R17.reuse, UR16, RZ ;  /* 0x0000001011157c24 */ /* 0x040fe2000f8e02ff */
[----:B------:R-:W-:Y:S01]  /*0d70*/  @!P4 LEA R12, P0, R4, UR6, 0x2 ;  /* 0x00000006040ccc11 */ /* 0x000fe2000f8010ff */
[----:B------:R-:W-:-:S04]  /*0d80*/  IMAD.WIDE.U32 R2, R17, UR4, R2 ;  /* 0x0000000411027c25 */ /* 0x000fc8000f8e0002 */
[----:B------:R-:W-:Y:S02]  /*0d90*/  @!P4 IMAD.IADD R13, R5, 0x1, R13 ;  /* 0x00000001050dc824 */ /* 0x000fe400078e020d */
[----:B------:R-:W-:-:S03]  /*0da0*/  IMAD.WIDE.U32 R8, R17, UR28, R8 ;  /* 0x0000001c11087c25 */ /* 0x000fc6000f8e0008 */
[----:B------:R-:W-:Y:S01]  /*0db0*/  @!P4 LEA.HI.X R13, R4, UR7, R13, 0x2, P0 ;  /* 0x00000007040dcc11 */ /* 0x000fe200080f140d */
[----:B------:R-:W-:Y:S01]  /*0dc0*/  IMAD.IADD R20, R21, 0x1, R3 ;  /* 0x0000000115147824 */ /* 0x000fe200078e0203 */
[----:B------:R-:W-:Y:S01]  /*0dd0*/  @!P1 IADD3 R3, P5, PT, R2, R27, RZ ;  /* 0x0000001b02039210 */ /* 0x000fe20007fbe0ff */
[----:B------:R-:W-:Y:S01]  /*0de0*/  IMAD R9, R17, UR29, R9 ;  /* 0x0000001d11097c24 */ /* 0x000fe2000f8e0209 */
[----:B------:R-:W-:Y:S01]  /*0df0*/  @!P2 IADD3 R30, P0, PT, R8, UR28, RZ ;  /* 0x0000001c081eac10 */ /* 0x000fe2000ff1e0ff */
[----:B------:R-:W-:Y:S02]  /*0e00*/  FMUL R21, R24, UR14 ;  /* 0x0000000e18157c20 */ /* 0x000fe40008400000 */
[----:B------:R-:W-:Y:S01]  /*0e10*/  @!P1 IMAD.X R26, RZ, RZ, R20, P5 ;  /* 0x000000ffff1a9224 */ /* 0x000fe200028e0614 */
[----:B------:R-:W-:Y:S02]  /*0e20*/  @!P1 LEA R4, P5, R3, UR8, 0x2 ;  /* 0x0000000803049c11 */ /* 0x000fe4000f8a10ff */
[----:B------:R-:W-:Y:S01]  /*0e30*/  @!P2 IADD3.X R29, PT, PT, R9, UR29, RZ, P0, !PT ;  /* 0x0000001d091dac10 */ /* 0x000fe200087fe4ff */
[----:B------:R0:W-:Y:S01]  /*0e40*/  @!P4 STG.E desc[UR26][R6.64], R21 ;  /* 0x000000150600c986 */ /* 0x0001e2000c10191a */
[----:B------:R-:W-:-:S02]  /*0e50*/  @!P2 IADD3 R11, P0, PT, R23, R30, RZ ;  /* 0x0000001e170ba210 */ /* 0x000fc40007f1e0ff */
[----:B------:R-:W-:Y:S01]  /*0e60*/  @!P1 LEA.HI.X R5, R3, UR9, R26, 0x2, P5 ;  /* 0x0000000903059c11 */ /* 0x000fe2000a8f141a */
[----:B------:R-:W-:Y:S01]  /*0e70*/  FMUL R3, R25, UR14 ;  /* 0x0000000e19037c20 */ /* 0x000fe20008400000 */
[C---:B------:R-:W-:Y:S01]  /*0e80*/  @!P2 IADD3 R30, P5, PT, R11.reuse, R30, RZ ;  /* 0x0000001e0b1ea210 */ /* 0x040fe20007fbe0ff */
[--C-:B------:R-:W-:Y:S01]  /*0e90*/  @!P2 IMAD.X R28, RZ, RZ, R29.reuse, P0 ;  /* 0x000000ffff1ca224 */ /* 0x100fe200000e061d */
[C---:B------:R-:W-:Y:S02]  /*0ea0*/  @!P2 LEA R10, P0, R11.reuse, UR25, 0x2 ;  /* 0x000000190b0aac11 */ /* 0x040fe4000f8010ff */
[----:B------:R1:W-:Y:S01]  /*0eb0*/  @!P4 STG.E desc[UR26][R12.64], R3 ;  /* 0x000000030c00c986 */ /* 0x0003e2000c10191a */
[----:B------:R-:W-:Y:S01]  /*0ec0*/  @!P2 IMAD.X R29, R28, 0x1, R29, P5 ;  /* 0x000000011c1da824 */ /* 0x000fe200028e061d */
[----:B------:R-:W-:Y:S01]  /*0ed0*/  @!P2 LEA.HI.X R11, R11, UR23, R28, 0x2, P0 ;  /* 0x000000170b0bac11 */ /* 0x000fe200080f141c */
[----:B------:R-:W-:Y:S01]  /*0ee0*/  @!P2 IMAD.SHL.U32 R26, R30, 0x4, RZ ;  /* 0x000000041e1aa824 */ /* 0x000fe200078e00ff */
[----:B------:R-:W-:Y:S01]  /*0ef0*/  @!P1 IADD3 R27, P6, PT, R2, R27, RZ ;  /* 0x0000001b021b9210 */ /* 0x000fe20007fde0ff */
[----:B------:R-:W-:Y:S01]  /*0f00*/  IMAD.MOV.U32 R28, RZ, RZ, RZ ;  /* 0x000000ffff1c7224 */ /* 0x000fe200078e00ff */
[----:B------:R-:W-:-:S02]  /*0f10*/  @!P2 SHF.L.U64.HI R30, R30, 0x2, R29 ;  /* 0x000000021e1ea819 */ /* 0x000fc4000001021d */
[----:B0-----:R-:W-:Y:S02]  /*0f20*/  @!P2 IADD3 R6, P0, PT, R26, UR17, RZ ;  /* 0x000000111a06ac10 */ /* 0x001fe4000ff1e0ff */
[----:B------:R-:W-:Y:S01]  /*0f30*/  @!P3 IADD3 R29, P5, PT, R8, UR4, RZ ;  /* 0x00000004081dbc10 */ /* 0x000fe2000ffbe0ff */
[----:B------:R-:W-:Y:S01]  /*0f40*/  @!P1 IMAD.X R36, RZ, RZ, R20, P6 ;  /* 0x000000ffff249224 */ /* 0x000fe200030e0614 */
[----:B------:R-:W-:Y:S01]  /*0f50*/  @!P2 IADD3.X R7, PT, PT, R30, UR15, RZ, P0, !PT ;  /* 0x0000000f1e07ac10 */ /* 0x000fe200087fe4ff */
[----:B------:R0:W2:Y:S01]  /*0f60*/  @!P2 LDG.E R28, desc[UR26][R10.64] ;  /* 0x0000001a0a1ca981 */ /* 0x0000a2000c1e1900 */
[----:B-1----:R-:W-:Y:S02]  /*0f70*/  @!P2 IADD3 R12, P0, PT, R26, UR19, RZ ;  /* 0x000000131a0cac10 */ /* 0x002fe4000ff1e0ff */
[----:B------:R-:W-:Y:S02]  /*0f80*/  @!P3 IADD3 R26, P4, PT, R18, R29, RZ ;  /* 0x0000001d121ab210 */ /* 0x000fe40007f9e0ff */
[----:B------:R-:W-:-:S02]  /*0f90*/  @!P3 IADD3.X R32, PT, PT, R9, UR16, RZ, P5, !PT ;  /* 0x000000100920bc10 */ /* 0x000fc4000affe4ff */
[C---:B------:R-:W-:Y:S02]  /*0fa0*/  @!P1 LEA R8, P5, R27.reuse, UR6, 0x2 ;  /* 0x000000061b089c11 */ /* 0x040fe4000f8a10ff */
[----:B------:R-:W-:Y:S01]  /*0fb0*/  @!P3 IADD3 R34, P6, PT, R26, R29, RZ ;  /* 0x0000001d1a22b210 */ /* 0x000fe20007fde0ff */
[----:B------:R-:W-:Y:S01]  /*0fc0*/  @!P3 IMAD.X R35, RZ, RZ, R32, P4 ;  /* 0x000000ffff23b224 */ /* 0x000fe200020e0620 */
[----:B------:R-:W-:Y:S01]  /*0fd0*/  @!P1 LEA.HI.X R9, R27, UR7, R36, 0x2, P5 ;  /* 0x000000071b099c11 */ /* 0x000fe2000a8f1424 */
[----:B------:R-:W-:Y:S01]  /*0fe0*/  IMAD.MOV.U32 R29, RZ, RZ, RZ ;  /* 0x000000ffff1d7224 */ /* 0x000fe200078e00ff */
[----:B------:R-:W-:Y:S01]  /*0ff0*/  @!P2 IADD3.X R13, PT, PT, R30, UR20, RZ, P0, !PT ;  /* 0x000000141e0dac10 */ /* 0x000fe200087fe4ff */
[----:B------:R-:W-:Y:S02]  /*1000*/  @!P3 IMAD.X R27, R35, 0x1, R32, P6 ;  /* 0x00000001231bb824 */ /* 0x000fe400030e0620 */
[----:B------:R-:W-:Y:S01]  /*1010*/  FMUL R31, R19, UR14 ;  /* 0x0000000e131f7c20 */ /* 0x000fe20008400000 */
[----:B------:R-:W-:Y:S01]  /*1020*/  FMUL R33, R22, UR14 ;  /* 0x0000000e16217c20 */ /* 0x000fe20008400000 */
[----:B------:R1:W3:Y:S01]  /*1030*/  @!P2 LDG.E R29, desc[UR26][R6.64] ;  /* 0x0000001a061da981 */ /* 0x0002e2000c1e1900 */
[C---:B------:R-:W-:Y:S01]  /*1040*/  @!P3 SHF.L.U64.HI R27, R34.reuse, 0x2, R27 ;  /* 0x00000002221bb819 */ /* 0x040fe2000001021b */
[----:B------:R-:W-:-:S02]  /*1050*/  @!P3 IMAD.SHL.U32 R34, R34, 0x4, RZ ;  /* 0x000000042222b824 */ /* 0x000fc400078e00ff */
[----:B------:R-:W-:-:S03]  /*1060*/  IMAD.MOV.U32 R30, RZ, RZ, RZ ;  /* 0x000000ffff1e7224 */ /* 0x000fc600078e00ff */
[----:B0-----:R-:W-:Y:S01]  /*1070*/  @!P3 IADD3 R10, P0, PT, R34, UR17, RZ ;  /* 0x00000011220abc10 */ /* 0x001fe2000ff1e0ff */
[----:B------:R-:W-:Y:S02]  /*1080*/  IMAD.MOV.U32 R32, RZ, RZ, RZ ;  /* 0x000000ffff207224 */ /* 0x000fe400078e00ff */
[----:B------:R0:W4:Y:S01]  /*1090*/  @!P2 LDG.E R30, desc[UR26][R12.64] ;  /* 0x0000001a0c1ea981 */ /* 0x000122000c1e1900 */
[----:B------:R-:W-:Y:S02]  /*10a0*/  @!P3 IADD3.X R11, PT, PT, R27, UR15, RZ, P0, !PT ;  /* 0x0000000f1b0bbc10 */ /* 0x000fe400087fe4ff */
[C---:B-1----:R-:W-:Y:S01]  /*10b0*/  @!P3 LEA R6, P0, R26.reuse, UR25, 0x2 ;  /* 0x000000191a06bc11 */ /* 0x042fe2000f8010ff */
[----:B------:R1:W-:Y:S04]  /*10c0*/  @!P1 STG.E desc[UR26][R4.64], R31 ;  /* 0x0000001f04009986 */ /* 0x0003e8000c10191a */
[----:B------:R1:W-:Y:S04]  /*10d0*/  @!P1 STG.E desc[UR26][R8.64], R33 ;  /* 0x0000002108009986 */ /* 0x0003e8000c10191a */
[----:B------:R1:W4:Y:S01]  /*10e0*/  @!P3 LDG.E R32, desc[UR26][R10.64] ;  /* 0x0000001a0a20b981 */ /* 0x000322000c1e1900 */
[----:B------:R-:W-:-:S02]  /*10f0*/  @!P3 LEA.HI.X R7, R26, UR23, R35, 0x2, P0 ;  /* 0x000000171a07bc11 */ /* 0x000fc400080f1423 */
[----:B0-----:R-:W-:Y:S02]  /*1100*/  CS2R R12, SRZ ;  /* 0x00000000000c7805 */ /* 0x001fe4000001ff00 */
[----:B------:R-:W-:-:S04]  /*1110*/  @!P3 IADD3 R26, P0, PT, R34, UR19, RZ ;  /* 0x00000013221abc10 */ /* 0x000fc8000ff1e0ff */
[----:B------:R-:W-:Y:S01]  /*1120*/  @!P3 IADD3.X R27, PT, PT, R27, UR20, RZ, P0, !PT ;  /* 0x000000141b1bbc10 */ /* 0x000fe200087fe4ff */
[----:B------:R0:W4:Y:S04]  /*1130*/  @!P3 LDG.E R12, desc[UR26][R6.64] ;  /* 0x0000001a060cb981 */ /* 0x000128000c1e1900 */
[----:B------:R0:W4:Y:S01]  /*1140*/  @!P3 LDG.E R13, desc[UR26][R26.64] ;  /* 0x0000001a1a0db981 */ /* 0x000122000c1e1900 */
[----:B------:R-:W0:Y:S01]  /*1150*/  S2UR UR5, SR_CgaCtaId ;  /* 0x00000000000579c3 */ /* 0x000e220000008800 */
[----:B------:R-:W-:Y:S01]  /*1160*/  FMNMX3 R24, |R24|, RZ, |R25|, !PT ;  /* 0x000000ff18187276 */ /* 0x000fe20007800619 */
[----:B------:R-:W-:Y:S01]  /*1170*/  BSSY.RECONVERGENT B0, `(.L_x_5020) ;  /* 0x00000ae000007945 */ /* 0x000fe20003800200 */
[----:B-1----:R-:W-:Y:S02]  /*1180*/  IADD3 R4, P5, PT, R2, UR4, RZ ;  /* 0x0000000402047c10 */ /* 0x002fe4000ffbe0ff */
[----:B------:R-:W-:Y:S01]  /*1190*/  FMNMX R9, R24, |R19|, !PT ;  /* 0x4000001318097209 */ /* 0x000fe20007800000 */
[----:B------:R-:W-:Y:S01]  /*11a0*/  VIADD R19, R17, 0x2 ;  /* 0x0000000211137836 */ /* 0x000fe20000000000 */
[----:B------:R-:W-:Y:S01]  /*11b0*/  IADD3 R11, P0, P1, R18, UR4, R4 ;  /* 0x00000004120b7c10 */ /* 0x000fe2000f91e004 */
[----:B------:R-:W-:Y:S01]  /*11c0*/  UMOV UR4, 0x400 ;  /* 0x0000040000047882 */ /* 0x000fe20000000000 */
[----:B0-----:R-:W-:Y:S01]  /*11d0*/  LOP3.LUT R7, RZ, R17, RZ, 0x33, !PT ;  /* 0x00000011ff077212 */ /* 0x001fe200078e33ff */
[----:B------:R-:W-:Y:S01]  /*11e0*/  IMAD.IADD R10, R0, 0x1, -R19 ;  /* 0x00000001000a7824 */ /* 0x000fe200078e0a13 */
[----:B------:R-:W-:Y:S01]  /*11f0*/  UIADD3 UR4, UPT, UPT, UR4, 0x20, URZ ;  /* 0x0000002004047890 */ /* 0x000fe2000fffe0ff */
[----:B------:R-:W-:-:S02]  /*1200*/  @!P2 IADD3 R5, P6, PT, R4, R23, RZ ;  /* 0x000000170405a210 */ /* 0x000fc40007fde0ff */
[----:B------:R-:W-:Y:S01]  /*1210*/  IMAD.SHL.U32 R10, R10, 0x4, RZ ;  /* 0x000000040a0a7824 */ /* 0x000fe200078e00ff */
[----:B------:R-:W-:Y:S01]  /*1220*/  @!P2 IADD3 R8, P4, PT, R4, R23, RZ ;  /* 0x000000170408a210 */ /* 0x000fe20007f9e0ff */
[----:B------:R-:W-:Y:S01]  /*1230*/  VIADD R23, R17, 0x3 ;  /* 0x0000000311177836 */ /* 0x000fe20000000000 */
[----:B------:R-:W-:Y:S01]  /*1240*/  LOP3.LUT R2, R0, 0x1f, RZ, 0xc0, !PT ;  /* 0x0000001f00027812 */ /* 0x000fe200078ec0ff */
[----:B------:R-:W-:Y:S01]  /*1250*/  IMAD.IADD R6, R7, 0x1, R0 ;  /* 0x0000000107067824 */ /* 0x000fe200078e0200 */
[----:B------:R-:W-:Y:S01]  /*1260*/  LOP3.LUT R25, R10, 0x7c, RZ, 0xc0, !PT ;  /* 0x0000007c0a197812 */ /* 0x000fe200078ec0ff */
[----:B------:R-:W-:Y:S01]  /*1270*/  IMAD.SHL.U32 R4, R16, 0x4, RZ ;  /* 0x0000000410047824 */ /* 0x000fe200078e00ff */
[----:B------:R-:W-:Y:S01]  /*1280*/  IADD3.X R10, PT, PT, R20, UR16, RZ, P5, !PT ;  /* 0x00000010140a7c10 */ /* 0x000fe2000affe4ff */
[----:B------:R-:W-:Y:S01]  /*1290*/  IMAD.IADD R18, R0, 0x1, -R23 ;  /* 0x0000000100127824 */ /* 0x000fe200078e0a17 */
[----:B------:R-:W-:Y:S01]  /*12a0*/  FMNMX R22, |R22|, R9, !PT ;  /* 0x0000000916167209 */ /* 0x000fe20007800200 */
[----:B------:R-:W-:Y:S01]  /*12b0*/  ULEA UR4, UR5, UR4, 0x18 ;  /* 0x0000000405047291 */ /* 0x000fe2000f8ec0ff */
[----:B------:R-:W-:Y:S01]  /*12c0*/  IMAD.SHL.U32 R6, R6, 0x4, RZ ;  /* 0x0000000406067824 */ /* 0x000fe200078e00ff */
[----:B------:R-:W-:Y:S01]  /*12d0*/  LOP3.LUT R7, R4, 0x7c, RZ, 0xc0, !PT ;  /* 0x0000007c04077812 */ /* 0x000fe200078ec0ff */
[----:B------:R-:W-:Y:S01]  /*12e0*/  IMAD R2, R2, 0x84, RZ ;  /* 0x0000008402027824 */ /* 0x000fe200078e02ff */
[----:B------:R-:W-:Y:S01]  /*12f0*/  @!P2 LEA R4, P5, R5, UR8, 0x2 ;  /* 0x000000080504ac11 */ /* 0x000fe2000f8a10ff */
[----:B------:R-:W-:Y:S01]  /*1300*/  IMAD.SHL.U32 R18, R18, 0x4, RZ ;  /* 0x0000000412127824 */ /* 0x000fe200078e00ff */
[----:B------:R-:W-:Y:S01]  /*1310*/  LOP3.LUT R23, R6, 0x7c, RZ, 0xc0, !PT ;  /* 0x0000007c06177812 */ /* 0x000fe200078ec0ff */
[----:B------:R-:W-:Y:S01]  /*1320*/  IMAD.U32 R19, RZ, RZ, UR4 ;  /* 0x00000004ff137e24 */ /* 0x000fe2000f8e00ff */
[--C-:B------:R-:W-:Y:S01]  /*1330*/  IADD3.X R34, PT, PT, RZ, UR16, R10.reuse, P0, P1 ;  /* 0x00000010ff227c10 */ /* 0x100fe200087e240a */
[----:B------:R-:W-:Y:S01]  /*1340*/  @!P2 IMAD.X R26, RZ, RZ, R10, P6 ;  /* 0x000000ffff1aa224 */ /* 0x000fe200030e060a */
[----:B------:R-:W-:Y:S01]  /*1350*/  LOP3.LUT R27, R18, 0x7c, RZ, 0xc0, !PT ;  /* 0x0000007c121b7812 */ /* 0x000fe200078ec0ff */
[----:B------:R-:W-:-:S03]  /*1360*/  IMAD.IADD R24, R2, 0x1, R19 ;  /* 0x0000000102187824 */ /* 0x000fc600078e0213 */
[----:B------:R-:W-:Y:S01]  /*1370*/  @!P2 LEA.HI.X R5, R5, UR9, R26, 0x2, P5 ;  /* 0x000000090505ac11 */ /* 0x000fe2000a8f141a */
[C---:B------:R-:W-:Y:S02]  /*1380*/  IMAD.IADD R20, R24.reuse, 0x1, R23 ;  /* 0x0000000118147824 */ /* 0x040fe400078e0217 */
[C---:B------:R-:W-:Y:S02]  /*1390*/  IMAD.IADD R18, R24.reuse, 0x1, R7 ;  /* 0x0000000118127824 */ /* 0x040fe400078e0207 */
[C---:B------:R-:W-:Y:S02]  /*13a0*/  IMAD.IADD R23, R24.reuse, 0x1, R25 ;  /* 0x0000000118177824 */ /* 0x040fe400078e0219 */
[----:B------:R-:W-:Y:S01]  /*13b0*/  IMAD.IADD R24, R24, 0x1, R27 ;  /* 0x0000000118187824 */ /* 0x000fe200078e021b */
[----:B------:R4:W-:Y:S01]  /*13c0*/  STS [R18], R21 ;  /* 0x0000001512007388 */ /* 0x0009e20000000800 */
[----:B------:R-:W-:Y:S01]  /*13d0*/  @!P2 IMAD.X R7, RZ, RZ, R10, P4 ;  /* 0x000000ffff07a224 */ /* 0x000fe200020e060a */
[----:B------:R-:W-:-:S02]  /*13e0*/  @!P2 LEA R6, P4, R8, UR6, 0x2 ;  /* 0x000000060806ac11 */ /* 0x000fc4000f8810ff */
[C---:B------:R-:W-:Y:S01]  /*13f0*/  @!P3 LEA R10, P5, R11.reuse, UR6, 0x2 ;  /* 0x000000060b0abc11 */ /* 0x040fe2000f8a10ff */
[----:B------:R-:W-:Y:S01]  /*1400*/  STS [R20], R31 ;  /* 0x0000001f14007388 */ /* 0x000fe20000000800 */
[----:B------:R-:W-:Y:S02]  /*1410*/  @!P2 LEA.HI.X R7, R8, UR7, R7, 0x2, P4 ;  /* 0x000000070807ac11 */ /* 0x000fe4000a0f1407 */
[----:B------:R-:W-:Y:S01]  /*1420*/  @!P3 LEA R8, P4, R11, UR8, 0x2 ;  /* 0x000000080b08bc11 */ /* 0x000fe2000f8810ff */
[C---:B---3--:R-:W-:Y:S01]  /*1430*/  FADD R9, R29.reuse, R29 ;  /* 0x0000001d1d097221 */ /* 0x048fe20000000000 */
[C---:B------:R-:W-:Y:S01]  /*1440*/  FSETP.GT.AND P0, PT, R29.reuse, RZ, PT ;  /* 0x000000ff1d00720b */ /* 0x040fe20003f04000 */
[----:B------:R-:W-:-:S03]  /*1450*/  FMUL R29, R29, R29 ;  /* 0x0000001d1d1d7220 */ /* 0x000fc60000400000 */
[----:B------:R-:W-:Y:S02]  /*1460*/  FMNMX R9, RZ, R9, !PT ;  /* 0x00000009ff097209 */ /* 0x000fe40007800000 */
[----:B------:R-:W-:Y:S02]  /*1470*/  FSEL R29, R29, RZ, P0 ;  /* 0x000000ff1d1d7208 */ /* 0x000fe40000000000 */
[----:B------:R-:W-:Y:S01]  /*1480*/  ISETP.GE.U32.AND P0, PT, R17, UR12, PT ;  /* 0x0000000c11007c0c */ /* 0x000fe2000bf06070 */
[-C--:B--2---:R-:W-:Y:S01]  /*1490*/  FMUL R25, R9, R28.reuse ;  /* 0x0000001c09197220 */ /* 0x084fe20000400000 */
[--C-:B------:R-:W-:Y:S01]  /*14a0*/  @!P3 LEA.HI.X R9, R11, UR9, R34.reuse, 0x2, P4 ;  /* 0x000000090b09bc11 */ /* 0x100fe2000a0f1422 */
[----:B------:R-:W-:Y:S01]  /*14b0*/  FMUL R29, R29, R28 ;  /* 0x0000001c1d1d7220 */ /* 0x000fe20000400000 */
[----:B------:R-:W-:Y:S01]  /*14c0*/  @!P3 LEA.HI.X R11, R11, UR7, R34, 0x2, P5 ;  /* 0x000000070b0bbc11 */ /* 0x000fe2000a8f1422 */
[----:B----4-:R-:W-:-:S04]  /*14d0*/  FMUL R21, R25, R30 ;  /* 0x0000001e19157220 */ /* 0x010fc80000400000 */
[----:B------:R-:W-:Y:S01]  /*14e0*/  FMUL R30, R21, UR14 ;  /* 0x0000000e151e7c20 */ /* 0x000fe20008400000 */
[----:B------:R-:W-:Y:S01]  /*14f0*/  FMNMX R22, R22, |R21|, !PT ;  /* 0x4000001516167209 */ /* 0x000fe20007800000 */
[C---:B------:R-:W-:Y:S01]  /*1500*/  FADD R26, R32.reuse, R32 ;  /* 0x00000020201a7221 */ /* 0x040fe20000000000 */
[C---:B------:R-:W-:Y:S01]  /*1510*/  FSETP.GT.AND P1, PT, R32.reuse, RZ, PT ;  /* 0x000000ff2000720b */ /* 0x040fe20003f24000 */
[----:B------:R-:W-:Y:S01]  /*1520*/  FMUL R32, R32, R32 ;  /* 0x0000002020207220 */ /* 0x000fe20000400000 */
[----:B------:R-:W-:Y:S02]  /*1530*/  @!P2 STG.E desc[UR26][R4.64], R30 ;  /* 0x0000001e0400a986 */ /* 0x000fe4000c10191a */
[----:B------:R-:W-:Y:S02]  /*1540*/  FMNMX R27, RZ, R26, !PT ;  /* 0x0000001aff1b7209 */ /* 0x000fe40007800000 */
[----:B------:R-:W-:Y:S01]  /*1550*/  FSEL R25, R32, RZ, P1 ;  /* 0x000000ff20197208 */ /* 0x000fe20000800000 */
[----:B------:R-:W-:Y:S02]  /*1560*/  STS [R23], R30 ;  /* 0x0000001e17007388 */ /* 0x000fe40000000800 */
[----:B------:R-:W-:-:S02]  /*1570*/  FMUL R26, R27, R12 ;  /* 0x0000000c1b1a7220 */ /* 0x000fc40000400000 */
[----:B------:R-:W-:Y:S01]  /*1580*/  FMUL R25, R25, R12 ;  /* 0x0000000c19197220 */ /* 0x000fe20000400000 */
[C---:B------:R-:W-:Y:S01]  /*1590*/  FMUL R12, R29.reuse, UR14 ;  /* 0x0000000e1d0c7c20 */ /* 0x040fe20008400000 */
[----:B------:R-:W-:Y:S01]  /*15a0*/  FMUL R28, R26, R13 ;  /* 0x0000000d1a1c7220 */ /* 0x000fe20000400000 */
[----:B------:R-:W-:Y:S01]  /*15b0*/  FMNMX R29, |R29|, R22, !PT ;  /* 0x000000161d1d7209 */ /* 0x000fe20007800200 */
[----:B------:R-:W-:Y:S01]  /*15c0*/  FMUL R13, R25, UR14 ;  /* 0x0000000e190d7c20 */ /* 0x000fe20008400000 */
[----:B------:R-:W-:-:S04]  /*15d0*/  IMAD.WIDE.U32 R26, R17, R14, RZ ;  /* 0x0000000e111a7225 */ /* 0x000fc800078e00ff */
[----:B------:R-:W-:Y:S01]  /*15e0*/  FMUL R35, R28, UR14 ;  /* 0x0000000e1c237c20 */ /* 0x000fe20008400000 */
[----:B------:R-:W-:Y:S01]  /*15f0*/  @!P2 STG.E desc[UR26][R6.64], R12 ;  /* 0x0000000c0600a986 */ /* 0x000fe2000c10191a */
[----:B------:R-:W-:Y:S01]  /*1600*/  FMNMX R28, R29, |R28|, !PT ;  /* 0x4000001c1d1c7209 */ /* 0x000fe20007800000 */
[----:B------:R-:W-:Y:S02]  /*1610*/  IMAD R21, R17, R15, R27 ;  /* 0x0000000f11157224 */ /* 0x000fe400078e021b */
[----:B------:R0:W-:Y:S01]  /*1620*/  @!P3 STG.E desc[UR26][R8.64], R35 ;  /* 0x000000230800b986 */ /* 0x0001e2000c10191a */
[----:B------:R-:W-:-:S03]  /*1630*/  IMAD.MOV.U32 R22, RZ, RZ, R26 ;  /* 0x000000ffff167224 */ /* 0x000fc600078e001a */
[----:B------:R1:W-:Y:S04]  /*1640*/  STS [R24], R35 ;  /* 0x0000002318007388 */ /* 0x0003e80000000800 */
[----:B------:R1:W-:Y:S01]  /*1650*/  @!P3 STG.E desc[UR26][R10.64], R13 ;  /* 0x0000000d0a00b986 */ /* 0x0003e2000c10191a */
[----:B0-----:R-:W-:Y:S02]  /*1660*/  FMNMX R8, |R25|, R28, !PT ;  /* 0x0000001c19087209 */ /* 0x001fe40007800200 */
[----:B------:R-:W-:Y:S01]  /*1670*/  SHF.R.U32.HI R9, RZ, 0x5, R0 ;  /* 0x00000005ff097819 */ /* 0x000fe20000011600 */
[----:B------:R-:W-:Y:S06]  /*1680*/  BAR.SYNC.DEFER_BLOCKING 0x0 ;  /* 0x0000000000007b1d */ /* 0x000fec0000010000 */
[----:B------:R-:W-:Y:S05]  /*1690*/  @P0 BRA `(.L_x_5021) ;  /* 0x00000004006c0947 */ /* 0x000fea0003800000 */
[----:B------:R-:W-:Y:S01]  /*16a0*/  VIADD R4, R17, -UR12 ;  /* 0x8000000c11047c36 */ /* 0x000fe20008000000 */
[----:B------:R-:W-:Y:S01]  /*16b0*/  BSSY.RECONVERGENT B1, `(.L_x_5022) ;  /* 0x0000042000017945 */ /* 0x000fe20003800200 */
[----:B------:R-:W-:Y:S02]  /*16c0*/  IMAD.U32 R26, RZ, RZ, UR12 ;  /* 0x0000000cff1a7e24 */ /* 0x000fe4000f8e00ff */
[----:B-1----:R-:W-:Y:S01]  /*16d0*/  IMAD.MOV.U32 R10, RZ, RZ, RZ ;  /* 0x000000ffff0a7224 */ /* 0x002fe200078e00ff */
[----:B------:R-:W-:Y:S01]  /*16e0*/  ISETP.GT.U32.AND P1, PT, R4, -0x4, PT ;  /* 0xfffffffc0400780c */ /* 0x000fe20003f24070 */
[----:B------:R-:W-:Y:S01]  /*16f0*/  IMAD.MOV.U32 R27, RZ, RZ, R16 ;  /* 0x000000ffff1b7224 */ /* 0x000fe200078e0010 */
[----:B------:R-:W-:Y:S01]  /*1700*/  LOP3.LUT R26, R26, 0x3, RZ, 0xc0, !PT ;  /* 0x000000031a1a7812 */ /* 0x000fe200078ec0ff */
[----:B------:R-:W-:Y:S02]  /*1710*/  IMAD.MOV.U32 R31, RZ, RZ, R22 ;  /* 0x000000ffff1f7224 */ /* 0x000fe400078e0016 */
[----:B------:R-:W-:Y:S01]  /*1720*/  IMAD.MOV.U32 R28, RZ, RZ, R21 ;  /* 0x000000ffff1c7224 */ /* 0x000fe200078e0015 */
        /* <DEDUP_REMOVED lines=8> */
[----:B------:R-:W-:Y:S02]  /*17b0*/  IMAD.MOV.U32 R28, RZ, RZ, R21 ;  /* 0x000000ffff1c7224 */ /* 0x000fe400078e0015 */
[----:B------:R-:W-:-:S07]  /*17c0*/  IMAD.MOV R25, RZ, RZ, -R10 ;  /* 0x000000ffff197224 */ /* 0x000fce00078e0a0a */
.L_x_5024:
        /* <DEDUP_REMOVED lines=10> */
[----:B------:R-:W1:Y:S01]  /*1870*/  @!P3 LDS R35, [R11+-0x8] ;  /* 0xfffff8000b23b984 */ /* 0x000e620000000800 */
[----:B------:R-:W-:-:S05]  /*1880*/  @!P3 IADD3 R5, P2, PT, R4, R31, RZ ;  /* 0x0000001f0405b210 */ /* 0x000fca0007f5e0ff */
[----:B------:R-:W2:Y:S01]  /*1890*/  @!P1 LDS R29, [R11+-0x4] ;  /* 0xfffffc000b1d9984 */ /* 0x000ea20000000800 */
[----:B------:R-:W-:Y:S01]  /*18a0*/  @!P3 IMAD.X R30, RZ, RZ, R28, P2 ;  /* 0x000000ffff1eb224 */ /* 0x000fe200010e061c */
[----:B------:R-:W-:-:S04]  /*18b0*/  @!P3 LEA R4, P2, R5, UR10, 0x2 ;  /* 0x0000000a0504bc11 */ /* 0x000fc8000f8410ff */
[----:B------:R-:W-:Y:S02]  /*18c0*/  @!P3 LEA.HI.X R5, R5, UR11, R30, 0x2, P2 ;  /* 0x0000000b0505bc11 */ /* 0x000fe400090f141e */
[----:B------:R-:W-:-:S13]  /*18d0*/  ISETP.GE.U32.AND P2, PT, R6, UR13, PT ;  /* 0x0000000d06007c0c */ /* 0x000fda000bf46070 */
[----:B------:R-:W3:Y:S04]  /*18e0*/  @!P2 LDS R37, [R11] ;  /* 0x000000000b25a984 */ /* 0x000ee80000000800 */
[----:B-1----:R1:W-:Y:S01]  /*18f0*/  @!P3 STG.E desc[UR26][R4.64], R35 ;  /* 0x000000230400b986 */ /* 0x0023e2000c10191a */
[----:B0-----:R-:W-:-:S04]  /*1900*/  IADD3 R30, P3, PT, R31, R14, RZ ;  /* 0x0000000e1f1e7210 */ /* 0x001fc80007f7e0ff */
[----:B------:R-:W-:Y:S01]  /*1910*/  @!P1 IADD3 R7, P4, PT, R7, R30, RZ ;  /* 0x0000001e07079210 */ /* 0x000fe20007f9e0ff */
[----:B------:R-:W-:Y:S01]  /*1920*/  IMAD.X R28, R28, 0x1, R15, P3 ;  /* 0x000000011c1c7824 */ /* 0x000fe200018e060f */
[----:B------:R-:W-:-:S03]  /*1930*/  ISETP.GE.U32.AND P3, PT, R27, UR13, PT ;  /* 0x0000000d1b007c0c */ /* 0x000fc6000bf66070 */
[----:B------:R-:W-:Y:S01]  /*1940*/  @!P1 IMAD.X R32, RZ, RZ, R28, P4 ;  /* 0x000000ffff209224 */ /* 0x000fe200020e061c */
[----:B-1----:R-:W-:-:S04]  /*1950*/  @!P1 LEA R4, P4, R7, UR10, 0x2 ;  /* 0x0000000a07049c11 */ /* 0x002fc8000f8810ff */
[----:B------:R-:W-:-:S05]  /*1960*/  @!P1 LEA.HI.X R5, R7, UR11, R32, 0x2, P4 ;  /* 0x0000000b07059c11 */ /* 0x000fca000a0f1420 */
[----:B------:R0:W1:Y:S04]  /*1970*/  @!P3 LDS R35, [R11+0x4] ;  /* 0x000004000b23b984 */ /* 0x0000680000000800 */
[----:B--2---:R2:W-:Y:S01]  /*1980*/  @!P1 STG.E desc[UR26][R4.64], R29 ;  /* 0x0000001d04009986 */ /* 0x0045e2000c10191a */
        /* <DEDUP_REMOVED lines=8> */
[----:B---3--:R3:W-:Y:S01]  /*1a10*/  @!P2 STG.E desc[UR26][R6.64], R37 ;  /* 0x000000250600a986 */ /* 0x0087e2000c10191a */
[----:B------:R-:W-:Y:S01]  /*1a20*/  ISETP.NE.AND P2, PT, R25, RZ, PT ;  /* 0x000000ff1900720c */ /* 0x000fe20003f45270 */
[----:B------:R-:W-:Y:S01]  /*1a30*/  IMAD.X R30, R30, 0x1, R15, P1 ;  /* 0x000000011e1e7824 */ /* 0x000fe200008e060f */
[C---:B--2---:R-:W-:Y:S01]  /*1a40*/  @!P3 IADD3 R5, P1, PT, R27.reuse, R31, RZ ;  /* 0x0000001f1b05b210 */ /* 0x044fe20007f3e0ff */
[----:B------:R-:W-:-:S04]  /*1a50*/  VIADD R27, R27, 0x1f ;  /* 0x0000001f1b1b7836 */ /* 0x000fc80000000000 */
[----:B------:R-:W-:Y:S01]  /*1a60*/  @!P3 IMAD.X R28, RZ, RZ, R30, P1 ;  /* 0x000000ffff1cb224 */ /* 0x000fe200008e061e */
[----:B------:R-:W-:-:S04]  /*1a70*/  @!P3 LEA R4, P1, R5, UR10, 0x2 ;  /* 0x0000000a0504bc11 */ /* 0x000fc8000f8210ff */
[----:B------:R-:W-:Y:S02]  /*1a80*/  @!P3 LEA.HI.X R5, R5, UR11, R28, 0x2, P1 ;  /* 0x0000000b0505bc11 */ /* 0x000fe400088f141c */
[----:B------:R-:W-:-:S03]  /*1a90*/  IADD3 R31, P1, PT, R31, R14, RZ ;  /* 0x0000000e1f1f7210 */ /* 0x000fc60007f3e0ff */
[----:B-1----:R3:W-:Y:S02]  /*1aa0*/  @!P3 STG.E desc[UR26][R4.64], R35 ;  /* 0x000000230400b986 */ /* 0x0027e4000c10191a */
[----:B------:R-:W-:Y:S01]  /*1ab0*/  IMAD.X R28, R30, 0x1, R15, P1 ;  /* 0x000000011e1c7824 */ /* 0x000fe200008e060f */
[----:B------:R-:W-:Y:S07]  /*1ac0*/  @P2 BRA `(.L_x_5024) ;  /* 0xfffffffc00402947 */ /* 0x000fee000383ffff */
.L_x_5023:
[----:B------:R-:W-:Y:S05]  /*1ad0*/  BSYNC.RECONVERGENT B1 ;  /* 0x0000000000017941 */ /* 0x000fea0003800200 */
.L_x_5022:
[----:B------:R-:W-:Y:S05]  /*1ae0*/  @!P0 BRA `(.L_x_5021) ;  /* 0x0000000000588947 */ /* 0x000fea0003800000 */
[----:B---3--:R-:W-:Y:S01]  /*1af0*/  IMAD R5, R9, 0x10, R2 ;  /* 0x0000001009057824 */ /* 0x008fe200078e0202 */
[----:B------:R-:W0:Y:S01]  /*1b00*/  LDCU.64 UR4, c[0x0][0x3c0] ;  /* 0x00007800ff0477ac */ /* 0x000e220008000a00 */
[----:B------:R-:W-:Y:S02]  /*1b10*/  IMAD.MOV R26, RZ, RZ, -R26 ;  /* 0x000000ffff1a7224 */ /* 0x000fe400078e0a1a */
[----:B------:R-:W-:-:S04]  /*1b20*/  IMAD R10, R10, 0x4, R5 ;  /* 0x000000040a0a7824 */ /* 0x000fc800078e0205 */
[----:B------:R-:W-:-:S07]  /*1b30*/  IMAD.IADD R10, R19, 0x1, R10 ;  /* 0x00000001130a7824 */ /* 0x000fce00078e020a */
.L_x_5025:
[----:B------:R-:W-:Y:S01]  /*1b40*/  LOP3.LUT R30, R27, 0x1f, RZ, 0xc0, !PT ;  /* 0x0000001f1b1e7812 */ /* 0x000fe200078ec0ff */
[----:B------:R-:W-:Y:S02]  /*1b50*/  VIADD R26, R26, 0x1 ;  /* 0x000000011a1a7836 */ /* 0x000fe40000000000 */
[----:B0-----:R-:W-:Y:S01]  /*1b60*/  IMAD.U32 R14, RZ, RZ, UR4 ;  /* 0x00000004ff0e7e24 */ /* 0x001fe2000f8e00ff */
[C---:B------:R-:W-:Y:S01]  /*1b70*/  ISETP.GE.U32.AND P0, PT, R30.reuse, UR13, PT ;  /* 0x0000000d1e007c0c */ /* 0x040fe2000bf06070 */
[----:B------:R-:W-:Y:S02]  /*1b80*/  IMAD.U32 R15, RZ, RZ, UR5 ;  /* 0x00000005ff0f7e24 */ /* 0x000fe4000f8e00ff */
[----:B------:R-:W-:-:S10]  /*1b90*/  VIADD R27, R30, 0x1f ;  /* 0x0000001f1e1b7836 */ /* 0x000fd40000000000 */
[----:B--2---:R0:W1:Y:S01]  /*1ba0*/  @!P0 LDS R7, [R10] ;  /* 0x000000000a078984 */ /* 0x0040620000000800 */
[----:B------:R-:W-:-:S05]  /*1bb0*/  @!P0 IADD3 R5, P1, PT, R30, R31, RZ ;  /* 0x0000001f1e058210 */ /* 0x000fca0007f3e0ff */
[----:B------:R-:W-:Y:S01]  /*1bc0*/  @!P0 IMAD.X R6, RZ, RZ, R28, P1 ;  /* 0x000000ffff068224 */ /* 0x000fe200008e061c */
[----:B------:R-:W-:Y:S01]  /*1bd0*/  @!P0 LEA R4, P1, R5, UR10, 0x2 ;  /* 0x0000000a05048c11 */ /* 0x000fe2000f8210ff */
[----:B0-----:R-:W-:-:S03]  /*1be0*/  VIADD R10, R10, 0x4 ;  /* 0x000000040a0a7836 */ /* 0x001fc60000000000 */
[----:B------:R-:W-:Y:S02]  /*1bf0*/  @!P0 LEA.HI.X R5, R5, UR11, R6, 0x2, P1 ;  /* 0x0000000b05058c11 */ /* 0x000fe400088f1406 */
[----:B------:R-:W-:-:S03]  /*1c00*/  ISETP.NE.AND P1, PT, R26, RZ, PT ;  /* 0x000000ff1a00720c */ /* 0x000fc60003f25270 */
[----:B-1----:R2:W-:Y:S01]  /*1c10*/  @!P0 STG.E desc[UR26][R4.64], R7 ;  /* 0x0000000704008986 */ /* 0x0025e2000c10191a */
[----:B------:R-:W-:-:S05]  /*1c20*/  IADD3 R31, P0, PT, R31, R14, RZ ;  /* 0x0000000e1f1f7210 */ /* 0x000fca0007f1e0ff */
[----:B------:R-:W-:-:S04]  /*1c30*/  IMAD.X R28, R28, 0x1, R15, P0 ;  /* 0x000000011c1c7824 */ /* 0x000fc800000e060f */
[----:B------:R-:W-:Y:S05]  /*1c40*/  @P1 BRA `(.L_x_5025) ;  /* 0xfffffffc00bc1947 */ /* 0x000fea000383ffff */
.L_x_5021:
[----:B------:R-:W-:Y:S05]  /*1c50*/  BSYNC.RECONVERGENT B0 ;  /* 0x0000000000007941 */ /* 0x000fea0003800200 */
.L_x_5020:
        /* <DEDUP_REMOVED lines=13> */
[----:B------:R-:W-:-:S03]  /*1d30*/  IMAD.U32 R18, RZ, RZ, UR12 ;  /* 0x0000000cff127e24 */ /* 0x000fc6000f8e00ff */
[----:B------:R-:W-:Y:S02]  /*1d40*/  ISETP.GT.U32.AND P2, PT, R3, -0x4, PT ;  /* 0xfffffffc0300780c */ /* 0x000fe40003f44070 */
[----:B------:R-:W-:-:S04]  /*1d50*/  LOP3.LUT R18, R18, 0x3, RZ, 0xc0, !PT ;  /* 0x0000000312127812 */ /* 0x000fc800078ec0ff */
[----:B------:R-:W-:Y:S01]  /*1d60*/  ISETP.NE.AND P0, PT, R18, RZ, PT ;  /* 0x000000ff1200720c */ /* 0x000fe20003f05270 */
[----:B0-----:R-:W-:Y:S02]  /*1d70*/  IMAD R15, R15, UR4, RZ ;  /* 0x000000040f0f7c24 */ /* 0x001fe4000f8e02ff */
[----:B--23--:R-:W-:-:S04]  /*1d80*/  IMAD.WIDE.U32 R4, R14, UR4, RZ ;  /* 0x000000040e047c25 */ /* 0x00cfc8000f8e00ff */
[----:B------:R-:W-:Y:S01]  /*1d90*/  IMAD R15, R14, UR5, R15 ;  /* 0x000000050e0f7c24 */ /* 0x000fe2000f8e020f */
[----:B------:R-:W-:-:S03]  /*1da0*/  LEA R3, P1, R4, UR10, 0x2 ;  /* 0x0000000a04037c11 */ /* 0x000fc6000f8210ff */
[----:B------:R-:W-:Y:S02]  /*1db0*/  IMAD.IADD R5, R5, 0x1, R15 ;  /* 0x0000000105057824 */ /* 0x000fe400078e020f */
[----:B------:R-:W-:-:S03]  /*1dc0*/  IMAD.MOV.U32 R15, RZ, RZ, RZ ;  /* 0x000000ffff0f7224 */ /* 0x000fc600078e00ff */
        /* <DEDUP_REMOVED lines=11> */
.L_x_5030:
[C---:B0-----:R-:W-:Y:S01]  /*1e80*/  VIADD R4, R16.reuse, 0xffffffff ;  /* 0xffffffff10047836 */ /* 0x041fe20000000000 */
[C---:B------:R-:W-:Y:S01]  /*1e90*/  LOP3.LUT R7, R16.reuse, 0x1f, RZ, 0xc0, !PT ;  /* 0x0000001f10077812 */ /* 0x040fe200078ec0ff */
[C---:B------:R-:W-:Y:S02]  /*1ea0*/  VIADD R5, R16.reuse, 0x1e ;  /* 0x0000001e10057836 */ /* 0x040fe40000000000 */
[----:B------:R-:W-:Y:S01]  /*1eb0*/  VIADD R6, R16, 0x1d ;  /* 0x0000001d10067836 */ /* 0x000fe20000000000 */
[----:B-1----:R-:W-:Y:S01]  /*1ec0*/  LOP3.LUT R11, R4, 0x1f, RZ, 0xc0, !PT ;  /* 0x0000001f040b7812 */ /* 0x002fe200078ec0ff */
        /* <DEDUP_REMOVED lines=19> */
[----:B------:R-:W-:Y:S02]  /*2000*/  @!P3 LEA R6, P5, R7, R3, 0x2 ;  /* 0x000000030706b211 */ /* 0x000fe400078a10ff */
        /* <DEDUP_REMOVED lines=9> */
[-C--:B------:R-:W-:Y:S02]  /*20a0*/  @!P2 LEA.HI.X R11, R11, R14.reuse, R12, 0x2, P5 ;  /* 0x0000000e0b0ba211 */ /* 0x080fe400028f140c */
[C---:B------:R-:W-:Y:S01]  /*20b0*/  @!P1 IADD3 R13, P5, PT, R16.reuse, R31, RZ ;  /* 0x0000001f100d9210 */ /* 0x040fe20007fbe0ff */
[----:B------:R-:W-:Y:S01]  /*20c0*/  VIADD R16, R16, 0x1f ;  /* 0x0000001f10107836 */ /* 0x000fe20000000000 */
[----:B0-----:R0:W-:Y:S03]  /*20d0*/  @!P4 STG.E desc[UR26][R4.64], R23 ;  /* 0x000000170400c986 */ /* 0x0011e6000c10191a */
        /* <DEDUP_REMOVED lines=10> */
.L_x_5029:
[----:B------:R-:W-:Y:S05]  /*2180*/  BSYNC.RECONVERGENT B1 ;  /* 0x0000000000017941 */ /* 0x000fea0003800200 */
.L_x_5028:
[----:B------:R-:W-:Y:S05]  /*2190*/  @!P0 BRA `(.L_x_5027) ;  /* 0x0000000000508947 */ /* 0x000fea0003800000 */
[----:B------:R-:W-:Y:S01]  /*21a0*/  IMAD R2, R9, 0x10, R2 ;  /* 0x0000001009027824 */ /* 0x000fe200078e0202 */
[----:B------:R-:W2:Y:S01]  /*21b0*/  LDCU.64 UR4, c[0x0][0x3c0] ;  /* 0x00007800ff0477ac */ /* 0x000ea20008000a00 */
[----:B------:R-:W-:Y:S02]  /*21c0*/  IMAD.MOV R18, RZ, RZ, -R18 ;  /* 0x000000ffff127224 */ /* 0x000fe400078e0a12 */
[----:B------:R-:W-:-:S04]  /*21d0*/  IMAD R2, R15, 0x4, R2 ;  /* 0x000000040f027824 */ /* 0x000fc800078e0202 */
[----:B------:R-:W-:-:S07]  /*21e0*/  IMAD.IADD R2, R19, 0x1, R2 ;  /* 0x0000000113027824 */ /* 0x000fce00078e0202 */
.L_x_5031:
[----:B01----:R-:W-:Y:S01]  /*21f0*/  LOP3.LUT R11, R16, 0x1f, RZ, 0xc0, !PT ;  /* 0x0000001f100b7812 */ /* 0x003fe200078ec0ff */
[----:B------:R-:W-:-:S03]  /*2200*/  VIADD R18, R18, 0x1 ;  /* 0x0000000112127836 */ /* 0x000fc60000000000 */
[C---:B------:R-:W-:Y:S01]  /*2210*/  ISETP.GE.U32.AND P0, PT, R11.reuse, UR13, PT ;  /* 0x0000000d0b007c0c */ /* 0x040fe2000bf06070 */
[----:B------:R-:W-:-:S12]  /*2220*/  VIADD R16, R11, 0x1f ;  /* 0x0000001f0b107836 */ /* 0x000fd80000000000 */
[----:B------:R0:W1:Y:S01]  /*2230*/  @!P0 LDS R7, [R2] ;  /* 0x0000000002078984 */ /* 0x0000620000000800 */
[----:B------:R-:W-:-:S05]  /*2240*/  @!P0 IADD3 R5, P1, PT, R11, R22, RZ ;  /* 0x000000160b058210 */ /* 0x000fca0007f3e0ff */
[----:B------:R-:W-:Y:S01]  /*2250*/  @!P0 IMAD.X R6, RZ, RZ, R21, P1 ;  /* 0x000000ffff068224 */ /* 0x000fe200008e0615 */
[----:B------:R-:W-:Y:S01]  /*2260*/  @!P0 LEA R4, P1, R5, R3, 0x2 ;  /* 0x0000000305048211 */ /* 0x000fe200078210ff */
[----:B0-----:R-:W-:-:S03]  /*2270*/  VIADD R2, R2, 0x4 ;  /* 0x0000000402027836 */ /* 0x001fc60000000000 */
[----:B------:R-:W-:Y:S02]  /*2280*/  @!P0 LEA.HI.X R5, R5, R14, R6, 0x2, P1 ;  /* 0x0000000e05058211 */ /* 0x000fe400008f1406 */
[----:B------:R-:W-:-:S03]  /*2290*/  ISETP.NE.AND P1, PT, R18, RZ, PT ;  /* 0x000000ff1200720c */ /* 0x000fc60003f25270 */
[----:B-1----:R0:W-:Y:S01]  /*22a0*/  @!P0 STG.E desc[UR26][R4.64], R7 ;  /* 0x0000000704008986 */ /* 0x0021e2000c10191a */
[----:B--2---:R-:W-:-:S04]  /*22b0*/  IADD3 R22, P0, PT, R22, UR4, RZ ;  /* 0x0000000416167c10 */ /* 0x004fc8000ff1e0ff */
[----:B------:R-:W-:-:S05]  /*22c0*/  IADD3.X R21, PT, PT, R21, UR5, RZ, P0, !PT ;  /* 0x0000000515157c10 */ /* 0x000fca00087fe4ff */
[----:B------:R-:W-:Y:S05]  /*22d0*/  @P1 BRA `(.L_x_5031) ;  /* 0xfffffffc00c41947 */ /* 0x000fea000383ffff */
.L_x_5027:
[----:B------:R-:W-:Y:S05]  /*22e0*/  BSYNC.RECONVERGENT B0 ;  /* 0x0000000000007941 */ /* 0x000fea0003800200 */
.L_x_5026:
[----:B------:R-:W5:Y:S02]  /*22f0*/  LDCU.64 UR4, c[0x0][0x3a8] ;  /* 0x00007500ff0477ac */ /* 0x000f640008000a00 */
[----:B-----5:R-:W-:-:S04]  /*2300*/  UISETP.NE.U32.AND UP0, UPT, UR4, URZ, UPT ;  /* 0x000000ff0400728c */ /* 0x020fc8000bf05070 */
[----:B------:R-:W-:Y:S01]  /*2310*/  UISETP.NE.AND.EX UP0, UPT, UR5, URZ, UPT, UP0 ;  /* 0x000000ff0500728c */ /* 0x000fe2000bf05300 */
[----:B------:R-:W-:Y:S08]  /*2320*/  BAR.SYNC.DEFER_BLOCKING 0x0 ;  /* 0x0000000000007b1d */ /* 0x000ff00000010000 */
[----:B------:R-:W-:Y:S05]  /*2330*/  BRA.U !UP0, `(.L_x_5032) ;  /* 0x0000000108a07547 */ /* 0x000fea000b800000 */
[----:B----4-:R-:W4:Y:S01]  /*2340*/  SHFL.DOWN PT, R3, R8, 0x10, 0x1f ;  /* 0x0a001f0008037f89 */ /* 0x010f2200000e0000 */
[----:B------:R-:W-:Y:S01]  /*2350*/  LOP3.LUT P0, RZ, R0, 0x1f, RZ, 0xc0, !PT ;  /* 0x0000001f00ff7812 */ /* 0x000fe2000780c0ff */
[----:B------:R-:W-:-:S12]  /*2360*/  BSSY B0, `(.L_x_5032) ;  /* 0x0000025000007945 */ /* 0x000fd80003800000 */
[----:B01----:R-:W0:Y:S01]  /*2370*/  @!P0 S2R R11, SR_CgaCtaId ;  /* 0x00000000000b8919 */ /* 0x003e220000008800 */
[----:B---3--:R-:W-:Y:S02]  /*2380*/  @!P0 MOV R6, 0x400 ;  /* 0x0000040000068802 */ /* 0x008fe40000000f00 */
[----:B----4-:R-:W-:-:S05]  /*2390*/  FMNMX R3, R8, R3, !PT ;  /* 0x0000000308037209 */ /* 0x010fca0007800000 */
[----:B------:R-:W1:Y:S01]  /*23a0*/  SHFL.DOWN PT, R2, R3, 0x8, 0x1f ;  /* 0x09001f0003027f89 */ /* 0x000e6200000e0000 */
[----:B0-----:R-:W-:-:S05]  /*23b0*/  @!P0 LEA R6, R11, R6, 0x18 ;  /* 0x000000060b068211 */ /* 0x001fca00078ec0ff */
[----:B------:R-:W-:Y:S01]  /*23c0*/  @!P0 IMAD R6, R9, 0x4, R6 ;  /* 0x0000000409068824 */ /* 0x000fe200078e0206 */
[----:B-1----:R-:W-:-:S05]  /*23d0*/  FMNMX R2, R3, R2, !PT ;  /* 0x0000000203027209 */ /* 0x002fca0007800000 */
[----:B--2---:R-:W0:Y:S02]  /*23e0*/  SHFL.DOWN PT, R5, R2, 0x4, 0x1f ;  /* 0x08801f0002057f89 */ /* 0x004e2400000e0000 */
        /* <DEDUP_REMOVED lines=18> */
[----:B01----:R-:W0:Y:S02]  /*2510*/  SHFL.DOWN PT, R3, R2, 0x4, 0x1f ;  /* 0x08801f0002037f89 */ /* 0x003e2400000e0000 */
[----:B0-----:R-:W-:-:S05]  /*2520*/  FMNMX R3, R3, R2, !PT ;  /* 0x0000000203037209 */ /* 0x001fca0007800000 */
[----:B------:R-:W0:Y:S02]  /*2530*/  SHFL.DOWN PT, R4, R3, 0x2, 0x1f ;  /* 0x08401f0003047f89 */ /* 0x000e2400000e0000 */
[----:B0-----:R-:W-:-:S05]  /*2540*/  FMNMX R4, R3, R4, !PT ;  /* 0x0000000403047209 */ /* 0x001fca0007800000 */
[----:B------:R0:W1:Y:S02]  /*2550*/  SHFL.DOWN PT, R5, R4, 0x1, 0x1f ;  /* 0x08201f0004057f89 */ /* 0x00006400000e0000 */
.L_x_5040:
[----:B------:R-:W-:Y:S02]  /*2560*/  ISETP.NE.AND P0, PT, R0, RZ, PT ;  /* 0x000000ff0000720c */ /* 0x000fe40003f05270 */
[----:B-1----:R-:W-:-:S11]  /*2570*/  FMNMX R5, R4, R5, !PT ;  /* 0x0000000504057209 */ /* 0x002fd60007800000 */
[----:B------:R-:W-:Y:S05]  /*2580*/  @P0 BRA `(.L_x_5033) ;  /* 0x0000000000080947 */ /* 0x000fea0003800000 */
[----:B------:R-:W1:Y:S02]  /*2590*/  LDC.64 R2, c[0x0][0x3a8] ;  /* 0x0000ea00ff027b82 */ /* 0x000e640000000a00 */
[----:B-1----:R1:W-:Y:S02]  /*25a0*/  REDG.E.MAX.S32.STRONG.GPU desc[UR26][R2.64], R5 ;  /* 0x000000050200798e */ /* 0x0023e4000d12e31a */
.L_x_5033:
[----:B------:R-:W-:Y:S05]  /*25b0*/  BSYNC B0 ;  /* 0x0000000000007941 */ /* 0x000fea0003800000 */
.L_x_5032:
        /* <DEDUP_REMOVED lines=11> */
[----:B-1--4-:R-:W-:Y:S05]  /*2670*/  CALL.REL.NOINC `($__internal_117_$__cuda_sm20_rcp_rn_f32_slowpath) ;  /* 0x0000000400987944 */ /* 0x012fea0003c00000 */
[----:B------:R-:W-:Y:S05]  /*2680*/  BRA `(.L_x_5036) ;  /* 0x0000000000147947 */ /* 0x000fea0003800000 */
.L_x_5035:
[----:B0123--:R-:W0:Y:S01]  /*2690*/  MUFU.RCP R5, UR14 ;  /* 0x0000000e00057d08 */ /* 0x00fe220008001000 */
[----:B------:R-:W-:-:S04]  /*26a0*/  IMAD.U32 R0, RZ, RZ, UR14 ;  /* 0x0000000eff007e24 */ /* 0x000fc8000f8e00ff */
[----:B0-----:R-:W-:-:S04]  /*26b0*/  FFMA R0, R5, R0, -1 ;  /* 0xbf80000005007423 */ /* 0x001fc80000000000 */
[----:B------:R-:W-:-:S04]  /*26c0*/  FADD.FTZ R0, -R0, -RZ ;  /* 0x800000ff00007221 */ /* 0x000fc80000010100 */
[----:B------:R-:W-:-:S07]  /*26d0*/  FFMA R5, R5, R0, R5 ;  /* 0x0000000005057223 */ /* 0x000fce0000000005 */
.L_x_5036:
[----:B----4-:R-:W0:Y:S02]  /*26e0*/  LDC.64 R2, c[0x0][0x3b0] ;  /* 0x0000ec00ff027b82 */ /* 0x010e240000000a00 */
[----:B0-----:R-:W-:Y:S01]  /*26f0*/  STG.E desc[UR26][R2.64], R5 ;  /* 0x0000000502007986 */ /* 0x001fe2000c10191a */
[----:B------:R-:W-:Y:S05]  /*2700*/  EXIT ;  /* 0x000000000000794d */ /* 0x000fea0003800000 */
.L_x_5034:
[----:B------:R-:W-:Y:S02]  /*2710*/  IMAD.MOV.U32 R7, RZ, RZ, 0x4 ;  /* 0x00000004ff077424 */ /* 0x000fe400078e00ff */
[----:B------:R-:W-:Y:S02]  /*2720*/  IMAD.MOV.U32 R9, RZ, RZ, 0x1f ;  /* 0x0000001fff097424 */ /* 0x000fe400078e00ff */
[----:B------:R-:W-:-:S07]  /*2730*/  IMAD.MOV.U32 R6, RZ, RZ, -0x1 ;  /* 0xffffffffff067424 */ /* 0x000fce00078e00ff */
[----:B01----:R-:W-:Y:S05]  /*2740*/  WARPSYNC.COLLECTIVE R6, `(.L_x_5037) ;  /* 0x0000000006087348 */ /* 0x003fea0003c00000 */
[----:B-1----:R1:W2:Y:S02]  /*2750*/  SHFL.DOWN P0, R5, R2, R7, R9 ;  /* 0x0800000702057389 */ /* 0x0022a40000000009 */
[----:B012---:R-:W-:Y:S05]  /*2760*/  ENDCOLLECTIVE ;  /* 0x000000000000791b */ /* 0x007fea0003800000 */
.L_x_5037:
[----:B------:R-:W-:Y:S02]  /*2770*/  IMAD.MOV.U32 R7, RZ, RZ, 0x2 ;  /* 0x00000002ff077424 */ /* 0x000fe400078e00ff */
[----:B------:R-:W-:-:S05]  /*2780*/  IMAD.MOV.U32 R3, RZ, RZ, R5 ;  /* 0x000000ffff037224 */ /* 0x000fca00078e0005 */
[----:B------:R-:W-:-:S05]  /*2790*/  FMNMX R3, R3, R2, !PT ;  /* 0x0000000203037209 */ /* 0x000fca0007800000 */
[----:B------:R-:W-:-:S07]  /*27a0*/  IMAD.MOV.U32 R2, RZ, RZ, R3 ;  /* 0x000000ffff027224 */ /* 0x000fce00078e0003 */
[----:B------:R-:W-:Y:S05]  /*27b0*/  WARPSYNC.COLLECTIVE R6, `(.L_x_5038) ;  /* 0x0000000006087348 */ /* 0x000fea0003c00000 */
[----:B------:R0:W1:Y:S02]  /*27c0*/  SHFL.DOWN P0, R5, R2, R7, R9 ;  /* 0x0800000702057389 */ /* 0x0000640000000009 */
[----:B01----:R-:W-:Y:S05]  /*27d0*/  ENDCOLLECTIVE ;  /* 0x000000000000791b */ /* 0x003fea0003800000 */
.L_x_5038:
[----:B------:R-:W-:Y:S02]  /*27e0*/  IMAD.MOV.U32 R7, RZ, RZ, 0x1 ;  /* 0x00000001ff077424 */ /* 0x000fe400078e00ff */
[----:B------:R-:W-:-:S05]  /*27f0*/  IMAD.MOV.U32 R4, RZ, RZ, R5 ;  /* 0x000000ffff047224 */ /* 0x000fca00078e0005 */
[----:B------:R-:W-:-:S05]  /*2800*/  FMNMX R4, R3, R4, !PT ;  /* 0x0000000403047209 */ /* 0x000fca0007800000 */
[----:B------:R-:W-:-:S07]  /*2810*/  IMAD.MOV.U32 R2, RZ, RZ, R4 ;  /* 0x000000ffff027224 */ /* 0x000fce00078e0004 */
[----:B------:R-:W-:Y:S05]  /*2820*/  WARPSYNC.COLLECTIVE R6, `(.L_x_5039) ;  /* 0x0000000006087348 */ /* 0x000fea0003c00000 */
[----:B------:R0:W1:Y:S02]  /*2830*/  SHFL.DOWN P0, R5, R2, R7, R9 ;  /* 0x0800000702057389 */ /* 0x0000640000000009 */
[----:B01----:R-:W-:Y:S05]  /*2840*/  ENDCOLLECTIVE ;  /* 0x000000000000791b */ /* 0x003fea0003800000 */
.L_x_5039:
[----:B------:R-:W-:Y:S05]  /*2850*/  BRA `(.L_x_5040) ;  /* 0xfffffffc00407947 */ /* 0x000fea000383ffff */
        .weak           $__internal_116_$__cuda_sm20_div_u64
        .type           $__internal_116_$__cuda_sm20_div_u64,@function
        .size           $__internal_116_$__cuda_sm20_div_u64,($__internal_117_$__cuda_sm20_rcp_rn_f32_slowpath - $__internal_116_$__cuda_sm20_div_u64)
$__internal_116_$__cuda_sm20_div_u64:
        /* <DEDUP_REMOVED lines=71> */
[----:B------:R-:W-:Y:S11]  /*2cd0*/  RET.REL.NODEC R2 `(_ZN18transformer_engine6detail43dgated_act_cast_transpose_kernel_notalignedILi1ELi1EfffNS_5EmptyEXadL_ZNS_6dsreluIffEET_T0_RKS2_EEXadL_ZNS_5sreluIffEES4_S5_S7_EEEEvPKT2_SB_PT3_SD_PKT1_PSE_SH_mmm) ;  /* 0xffffffd002c87950 */ /* 0x000ff60003c3ffff */
        .weak           $__internal_117_$__cuda_sm20_rcp_rn_f32_slowpath
        .type           $__internal_117_$__cuda_sm20_rcp_rn_f32_slowpath,@function
        .size           $__internal_117_$__cuda_sm20_rcp_rn_f32_slowpath,(.L_x_29418 - $__internal_117_$__cuda_sm20_rcp_rn_f32_slowpath)
$__internal_117_$__cuda_sm20_rcp_rn_f32_slowpath:
        /* <DEDUP_REMOVED lines=15> */
.L_x_5041:
        /* <DEDUP_REMOVED lines=33> */
.L_x_5043:
[----:B------:R0:W1:Y:S02]  /*2fe0*/  MUFU.RCP R2, R0 ;  /* 0x0000000000027308 */ /* 0x0000640000001000 */
.L_x_5042:
[----:B-1-3--:R-:W-:Y:S02]  /*2ff0*/  IMAD.MOV.U32 R5, RZ, RZ, R2 ;  /* 0x000000ffff057224 */ /* 0x00afe400078e0002 */
[----:B------:R-:W-:Y:S02]  /*3000*/  IMAD.MOV.U32 R2, RZ, RZ, R7 ;  /* 0x000000ffff027224 */ /* 0x000fe400078e0007 */
[----:B------:R-:W-:-:S04]  /*3010*/  IMAD.MOV.U32 R3, RZ, RZ, 0x0 ;  /* 0x00000000ff037424 */ /* 0x000fc800078e00ff */
[----:B0-2---:R-:W-:Y:S05]  /*3020*/  RET.REL.NODEC R2 `(_ZN18transformer_engine6detail43dgated_act_cast_transpose_kernel_notalignedILi1ELi1EfffNS_5EmptyEXadL_ZNS_6dsreluIffEET_T0_RKS2_EEXadL_ZNS_5sreluIffEES4_S5_S7_EEEEvPKT2_SB_PT3_SD_PKT1_PSE_SH_mmm) ;  /* 0xffffffcc02f47950 */ /* 0x005fea0003c3ffff */
.L_x_5044:
        /* <DEDUP_REMOVED lines=13> */
.L_x_29418:


//--------------------- .text._ZN18transformer_engine6detail32dgated_act_cast_transpose_kernelILi1ELi1EfffNS_5EmptyEXadL_ZNS_6dsreluIffEET_T0_RKS2_EEXadL_ZNS_5sreluIffEES4_S5_S7_EEEEvPKT2_SB_PT3_SD_PKT1_PSE_SH_mmm --------------------------
	.section	.text._ZN18transformer_engine6detail32dgated_act_cast_transpose_kernelILi1ELi1EfffNS_5EmptyEXadL_ZNS_6dsreluIffEET_T0_RKS2_EEXadL_ZNS_5sreluIffEES4_S5_S7_EEEEvPKT2_SB_PT3_SD_PKT1_PSE_SH_mmm,"ax",@progbits
	.align	128
        .global         _ZN18transformer_engine6detail32dgated_act_cast_transpose_kernelILi1ELi1EfffNS_5EmptyEXadL_ZNS_6dsreluIffEET_T0_RKS2_EEXadL_ZNS_5sreluIffEES4_S5_S7_EEEEvPKT2_SB_PT3_SD_PKT1_PSE_SH_mmm
        .type           _ZN18transformer_engine6detail32dgated_act_cast_transpose_kernelILi1ELi1EfffNS_5EmptyEXadL_ZNS_6dsreluIffEET_T0_RKS2_EEXadL_ZNS_5sreluIffEES4_S5_S7_EEEEvPKT2_SB_PT3_SD_PKT1_PSE_SH_mmm,@function
        .size           _ZN18transformer_engine6detail32dgated_act_cast_transpose_kernelILi1ELi1EfffNS_5EmptyEXadL_ZNS_6dsreluIffEET_T0_RKS2_EEXadL_ZNS_5sreluIffEES4_S5_S7_EEEEvPKT2_SB_PT3_SD_PKT1_PSE_SH_mmm,(.L_x_29420 - _ZN18transformer_engine6detail32dgated_act_cast_transpose_kernelILi1ELi1EfffNS_5EmptyEXadL_ZNS_6dsreluIffEET_T0_RKS2_EEXadL_ZNS_5sreluIffEES4_S5_S7_EEEEvPKT2_SB_PT3_SD_PKT1_PSE_SH_mmm)
        .other          _ZN18transformer_engine6detail32dgated_act_cast_transpose_kernelILi1ELi1EfffNS_5EmptyEXadL_ZNS_6dsreluIffEET_T0_RKS2_EEXadL_ZNS_5sreluIffEES4_S5_S7_EEEEvPKT2_SB_PT3_SD_PKT1_PSE_SH_mmm,@"STO_CUDA_ENTRY STV_DEFAULT"
_ZN18transformer_engine6detail32dgated_act_cast_transpose_kernelILi1ELi1EfffNS_5EmptyEXadL_ZNS_6dsreluIffEET_T0_RKS2_EEXadL_ZNS_5sreluIffEES4_S5_S7_EEEEvPKT2_SB_PT3_SD_PKT1_PSE_SH_mmm:
.text._ZN18transformer_engine6detail32dgated_act_cast_transpose_kernelILi1ELi1EfffNS_5EmptyEXadL_ZNS_6dsreluIffEET_T0_RKS2_EEXadL_ZNS_5sreluIffEES4_S5_S7_EEEEvPKT2_SB_PT3_SD_PKT1_PSE_SH_mmm:
        /* <DEDUP_REMOVED lines=39> */
.L_x_5045:
[----:B------:R-:W-:-:S07]  /*0270*/  MOV R4, 0x290 ;  /* 0x0000029000047802 */ /* 0x000fce0000000f00 */
[----:B------:R-:W-:Y:S05]  /*0280*/  CALL.REL.NOINC `($__internal_118_$__cuda_sm20_div_u64) ;  /* 0x0000001800107944 */ /* 0x000fea0003c00000 */
        /* <DEDUP_REMOVED lines=11> */
.L_x_5046:
[----:B------:R-:W0:Y:S01]  /*0340*/  S2R R0, SR_TID.X ;  /* 0x0000000000007919 */ /* 0x000e220000002100 */
[----:B------:R-:W1:Y:S01]  /*0350*/  LDCU.64 UR18, c[0x0][0x3a0] ;  /* 0x00007400ff1277ac */ /* 0x000e620008000a00 */
[----:B------:R-:W2:Y:S01]  /*0360*/  LDC.64 R2, c[0x0][0x3b8] ;  /* 0x0000ee00ff027b82 */ /* 0x000ea20000000a00 */
[----:B------:R-:W-:Y:S01]  /*0370*/  IMAD.MOV.U32 R5, RZ, RZ, RZ ;  /* 0x000000ffff057224 */ /* 0x000fe200078e00ff */
[----:B------:R-:W3:Y:S01]  /*0380*/  LDCU.64 UR12, c[0x0][0x3b8] ;  /* 0x00007700ff0c77ac */ /* 0x000ee20008000a00 */
[----:B------:R-:W4:Y:S01]  /*0390*/  LDCU.128 UR8, c[0x0][0x380] ;  /* 0x00007000ff0877ac */ /* 0x000f220008000c00 */
[----:B------:R-:W-:Y:S02]  /*03a0*/  USHF.L.U32 UR20, UR23, 0x5, URZ ;  /* 0x0000000517147899 */ /* 0x000fe400080006ff */
[----:B------:R-:W-:Y:S01]  /*03b0*/  USHF.L.U64.HI UR7, UR23, 0x5, UR6 ;  /* 0x0000000517077899 */ /* 0x000fe20008010206 */
[----:B------:R-:W5:Y:S01]  /*03c0*/  LDCU.64 UR24, c[0x0][0x358] ;  /* 0x00006b00ff1877ac */ /* 0x000f620008000a00 */
[----:B-1----:R-:W-:Y:S01]  /*03d0*/  ISETP.NE.U32.AND P0, PT, RZ, UR18, PT ;  /* 0x00000012ff007c0c */ /* 0x002fe2000bf05070 */
[----:B---3--:R-:W-:-:S03]  /*03e0*/  UIMAD.WIDE.U32 UR14, UR4, UR12, URZ ;  /* 0x0000000c040e72a5 */ /* 0x008fc6000f8e00ff */
[----:B------:R-:W-:Y:S01]  /*03f0*/  ISETP.NE.AND.EX P0, PT, RZ, UR19, PT, P0 ;  /* 0x00000013ff007c0c */ /* 0x000fe2000bf05300 */
[----:B------:R-:W-:Y:S02]  /*0400*/  UIMAD UR17, UR5, UR12, URZ ;  /* 0x0000000c051172a4 */ /* 0x000fe4000f8e02ff */
[----:B------:R-:W-:Y:S02]  /*0410*/  UIADD3 UR22, UP0, UPT, UR23, UR14, URZ ;  /* 0x0000000e17167290 */ /* 0x000fe4000ff1e0ff */
[----:B------:R-:W-:Y:S02]  /*0420*/  UIMAD UR17, UR4, UR13, UR17 ;  /* 0x0000000d041172a4 */ /* 0x000fe4000f8e0211 */
[----:B----4-:R-:W-:Y:S01]  /*0430*/  ULEA UR21, UP1, UR22, UR8, 0x7 ;  /* 0x0000000816157291 */ /* 0x010fe2000f8238ff */
[--C-:B0-----:R-:W-:Y:S01]  /*0440*/  SHF.R.U32.HI R4, RZ, 0x5, R0.reuse ;  /* 0x00000005ff047819 */ /* 0x101fe20000011600 */
[----:B------:R-:W-:Y:S01]  /*0450*/  ULEA UR20, UP2, UR14, UR20, 0x6 ;  /* 0x000000140e147291 */ /* 0x000fe2000f8430ff */
[----:B------:R-:W-:Y:S01]  /*0460*/  SHF.R.U32.HI R8, RZ, 0x5, R0 ;  /* 0x00000005ff087819 */ /* 0x000fe20000011600 */
[----:B------:R-:W-:-:S02]  /*0470*/  UIADD3 UR8, UPT, UPT, UR15, UR17, URZ ;  /* 0x000000110f087290 */ /* 0x000fc4000fffe0ff */
[----:B------:R-:W-:Y:S01]  /*0480*/  IMAD.SHL.U32 R15, R4, 0x4, RZ ;  /* 0x00000004040f7824 */ /* 0x000fe200078e00ff */
[----:B------:R-:W5:Y:S01]  /*0490*/  @P0 LDC.64 R6, c[0x0][0x3a0] ;  /* 0x0000e800ff060b82 */ /* 0x000f620000000a00 */
[----:B------:R-:W-:Y:S01]  /*04a0*/  IMAD.SHL.U32 R17, R8, 0x4, RZ ;  /* 0x0000000408117824 */ /* 0x000fe200078e00ff */
[----:B------:R-:W-:Y:S01]  /*04b0*/  ULEA.HI.X UR14, UR14, UR7, UR8, 0x6, UP2 ;  /* 0x000000070e0e7291 */ /* 0x000fe200090f3408 */
[----:B------:R-:W-:Y:S01]  /*04c0*/  IMAD.IADD R11, R0, 0x1, -R15 ;  /* 0x00000001000b7824 */ /* 0x000fe200078e0a0f */
[----:B------:R-:W-:Y:S01]  /*04d0*/  UIADD3.X UR7, UPT, UPT, UR6, UR8, URZ, UP0, !UPT ;  /* 0x0000000806077290 */ /* 0x000fe200087fe4ff */
[----:B------:R-:W-:Y:S01]  /*04e0*/  IMAD R13, R15, UR13, RZ ;  /* 0x0000000d0f0d7c24 */ /* 0x000fe2000f8e02ff */
[----:B------:R-:W-:Y:S01]  /*04f0*/  USHF.L.U32 UR19, UR20, 0x2, URZ ;  /* 0x0000000214137899 */ /* 0x000fe200080006ff */
[C---:B------:R-:W-:Y:S01]  /*0500*/  VIADD R12, R11.reuse, 0xffffffff ;  /* 0xffffffff0b0c7836 */ /* 0x040fe20000000000 */
[----:B------:R-:W-:Y:S01]  /*0510*/  LOP3.LUT R4, R11, 0x1f, RZ, 0xc0, !PT ;  /* 0x0000001f0b047812 */ /* 0x000fe200078ec0ff */
[----:B--2---:R-:W-:Y:S01]  /*0520*/  IMAD.WIDE.U32 R2, R17, UR12, R2 ;  /* 0x0000000c11027c25 */ /* 0x004fe2000f8e0002 */
[----:B------:R-:W-:-:S02]  /*0530*/  ULEA.HI.X UR22, UR22, UR9, UR7, 0x7, UP1 ;  /* 0x0000000916167291 */ /* 0x000fc400088f3c07 */
[----:B------:R-:W-:Y:S01]  /*0540*/  LOP3.LUT R12, R12, 0x1f, RZ, 0xc0, !PT ;  /* 0x0000001f0c0c7812 */ /* 0x000fe200078ec0ff */
[----:B------:R-:W-:Y:S01]  /*0550*/  IMAD.WIDE.U32 R4, R15, UR12, R4 ;  /* 0x0000000c0f047c25 */ /* 0x000fe2000f8e0004 */
[----:B------:R-:W-:Y:S02]  /*0560*/  UIADD3 UR17, UP3, UPT, UR19, UR10, URZ ;  /* 0x0000000a13117290 */ /* 0x000fe4000ff7e0ff */
[----:B------:R-:W-:Y:S01]  /*0570*/  USHF.L.U64.HI UR20, UR20, 0x2, UR14 ;  /* 0x0000000214147899 */ /* 0x000fe2000801020e */
[----:B------:R-:W-:Y:S01]  /*0580*/  IMAD.IADD R9, R5, 0x1, R13 ;  /* 0x0000000105097824 */ /* 0x000fe200078e020d */
[----:B------:R-:W-:Y:S01]  /*0590*/  LEA R18, P1, R4, UR21, 0x2 ;  /* 0x0000001504127c11 */ /* 0x000fe2000f8210ff */
[----:B------:R-:W-:Y:S01]  /*05a0*/  IMAD.MOV.U32 R8, RZ, RZ, R4 ;  /* 0x000000ffff087224 */ /* 0x000fe200078e0004 */
[----:B------:R-:W-:Y:S01]  /*05b0*/  IADD3 R5, P2, PT, R12, R2, RZ ;  /* 0x000000020c057210 */ /* 0x000fe20007f5e0ff */
[----:B------:R-:W-:Y:S01]  /*05c0*/  UIADD3.X UR18, UPT, UPT, UR20, UR11, URZ, UP3, !UPT ;  /* 0x0000000b14127290 */ /* 0x000fe20009ffe4ff */
[--C-:B------:R-:W-:Y:S01]  /*05d0*/  LEA.HI.X R19, R4, UR22, R9.reuse, 0x2, P1 ;  /* 0x0000001604137c11 */ /* 0x100fe200088f1409 */
[----:B------:R-:W-:Y:S01]  /*05e0*/  IMAD.WIDE.U32 R14, R15, UR12, R8 ;  /* 0x0000000c0f0e7c25 */ /* 0x000fe2000f8e0008 */
[----:B------:R-:W-:Y:S01]  /*05f0*/  USHF.L.U32 UR7, UR12, 0x2, URZ ;  /* 0x000000020c077899 */ /* 0x000fe200080006ff */
[----:B-----5:R0:W2:Y:S01]  /*0600*/  @P0 LDG.E R10, desc[UR24][R6.64] ;  /* 0x00000018060a0981 */ /* 0x0200a2000c1e1900 */
[----:B------:R-:W-:Y:S01]  /*0610*/  USHF.L.U64.HI UR15, UR12, 0x2, UR13 ;  /* 0x000000020c0f7899 */ /* 0x000fe2000801020d */
[C---:B------:R-:W-:Y:S01]  /*0620*/  IMAD.IADD R8, R13.reuse, 0x1, R3 ;  /* 0x000000010d087824 */ /* 0x040fe200078e0203 */
[----:B------:R-:W1:Y:S01]  /*0630*/  LDCU.128 UR8, c[0x0][0x390] ;  /* 0x00007200ff0877ac */ /* 0x000e620008000c00 */
[----:B------:R-:W-:Y:S01]  /*0640*/  IMAD.IADD R3, R13, 0x1, R15 ;  /* 0x000000010d037824 */ /* 0x000fe200078e020f */
[----:B------:R3:W4:Y:S01]  /*0650*/  LDG.E R18, desc[UR24][R18.64] ;  /* 0x0000001812127981 */ /* 0x000722000c1e1900 */
[----:B------:R-:W-:-:S02]  /*0660*/  IMAD.SHL.U32 R28, R14, 0x4, RZ ;  /* 0x000000040e1c7824 */ /* 0x000fc400078e00ff */
[--C-:B------:R-:W-:Y:S01]  /*0670*/  IMAD.X R9, RZ, RZ, R8.reuse, P2 ;  /* 0x000000ffff097224 */ /* 0x100fe200010e0608 */
[----:B------:R-:W-:Y:S02]  /*0680*/  IADD3 R15, P2, PT, R5, R2, RZ ;  /* 0x00000002050f7210 */ /* 0x000fe40007f5e0ff */
[----:B------:R-:W-:Y:S02]  /*0690*/  SHF.L.U64.HI R3, R14, 0x2, R3 ;  /* 0x000000020e037819 */ /* 0x000fe40000010203 */
[----:B------:R-:W-:Y:S01]  /*06a0*/  IADD3 R22, P1, PT, R28, UR17, RZ ;  /* 0x000000111c167c10 */ /* 0x000fe2000ff3e0ff */
[----:B------:R-:W-:Y:S02]  /*06b0*/  IMAD.X R4, R9, 0x1, R8, P2 ;  /* 0x0000000109047824 */ /* 0x000fe400010e0608 */
[----:B------:R-:W-:Y:S01]  /*06c0*/  IMAD.SHL.U32 R14, R15, 0x4, RZ ;  /* 0x000000040f0e7824 */ /* 0x000fe200078e00ff */
[----:B------:R-:W-:Y:S01]  /*06d0*/  IADD3.X R23, PT, PT, R3, UR18, RZ, P1, !PT ;  /* 0x0000001203177c10 */ /* 0x000fe20008ffe4ff */
[----:B------:R-:W-:Y:S01]  /*06e0*/  UIADD3 UR27, UP0, UPT, UR7, UR17, URZ ;  /* 0x00000011071b7290 */ /* 0x000fe2000ff1e0ff */
[----:B------:R-:W-:-:S02]  /*06f0*/  SHF.L.U64.HI R15, R15, 0x2, R4 ;  /* 0x000000020f0f7819 */ /* 0x000fc40000010204 */
[----:B------:R-:W-:Y:S01]  /*0700*/  IADD3 R20, P1, PT, R14, UR17, RZ ;  /* 0x000000110e147c10 */ /* 0x000fe2000ff3e0ff */
[----:B------:R-:W5:Y:S01]  /*0710*/  LDG.E R13, desc[UR24][R22.64] ;  /* 0x00000018160d7981 */ /* 0x000f62000c1e1900 */
[----:B------:R-:W-:Y:S02]  /*0720*/  UIADD3.X UR28, UPT, UPT, UR15, UR18, URZ, UP0, !UPT ;  /* 0x000000120f1c7290 */ /* 0x000fe400087fe4ff */
[----:B------:R-:W-:Y:S02]  /*0730*/  IADD3.X R21, PT, PT, R15, UR18, RZ, P1, !PT ;  /* 0x000000120f157c10 */ /* 0x000fe40008ffe4ff */
[----:B0-----:R-:W-:Y:S02]  /*0740*/  IADD3 R6, P1, PT, R28, UR27, RZ ;  /* 0x0000001b1c067c10 */ /* 0x001fe4000ff3e0ff */
[----:B------:R-:W-:Y:S01]  /*0750*/  LEA R4, P2, R5, UR21, 0x2 ;  /* 0x0000001505047c11 */ /* 0x000fe2000f8410ff */
[----:B------:R0:W4:Y:S01]  /*0760*/  LDG.E R20, desc[UR24][R20.64] ;  /* 0x0000001814147981 */ /* 0x000122000c1e1900 */
[----:B------:R-:W-:-:S02]  /*0770*/  IADD3.X R7, PT, PT, R3, UR28, RZ, P1, !PT ;  /* 0x0000001c03077c10 */ /* 0x000fc40008ffe4ff */
[----:B------:R-:W-:Y:S02]  /*0780*/  LEA.HI.X R5, R5, UR22, R9, 0x2, P2 ;  /* 0x0000001605057c11 */ /* 0x000fe400090f1409 */
[----:B------:R-:W-:Y:S02]  /*0790*/  IADD3 R16, P1, PT, R14, UR27, RZ ;  /* 0x0000001b0e107c10 */ /* 0x000fe4000ff3e0ff */
[----:B------:R-:W4:Y:S02]  /*07a0*/  LDG.E R7, desc[UR24][R6.64] ;  /* 0x0000001806077981 */ /* 0x000f24000c1e1900 */
[----:B------:R-:W-:Y:S02]  /*07b0*/  IADD3.X R17, PT, PT, R15, UR28, RZ, P1, !PT ;  /* 0x0000001c0f117c10 */ /* 0x000fe40008ffe4ff */
[----:B------:R5:W4:Y:S04]  /*07c0*/  LDG.E R5, desc[UR24][R4.64] ;  /* 0x0000001804057981 */ /* 0x000b28000c1e1900 */
[----:B------:R5:W4:Y:S01]  /*07d0*/  LDG.E R22, desc[UR24][R16.64] ;  /* 0x0000001810167981 */ /* 0x000b22000c1e1900 */
[----:B------:R-:W-:Y:S01]  /*07e0*/  VIADD R9, R11, 0x1e ;  /* 0x0000001e0b097836 */ /* 0x000fe20000000000 */
[----:B---3--:R-:W-:Y:S01]  /*07f0*/  IADD3 R19, P1, PT, R2, UR12, RZ ;  /* 0x0000000c02137c10 */ /* 0x008fe2000ff3e0ff */
[----:B------:R-:W-:-:S03]  /*0800*/  UMOV UR26, 0x3f800000 ;  /* 0x3f800000001a7882 */ /* 0x000fc60000000000 */
[----:B------:R-:W-:Y:S02]  /*0810*/  LOP3.LUT R9, R9, 0x1f, RZ, 0xc0, !PT ;  /* 0x0000001f09097812 */ /* 0x000fe400078ec0ff */
[----:B0-----:R-:W-:Y:S02]  /*0820*/  IADD3.X R21, PT, PT, R8, UR13, RZ, P1, !PT ;  /* 0x0000000d08157c10 */ /* 0x001fe40008ffe4ff */
[----:B------:R-:W-:Y:S01]  /*0830*/  IADD3 R8, P1, PT, R9, R19, RZ ;  /* 0x0000001309087210 */ /* 0x000fe20007f3e0ff */
[----:B-1----:R-:W-:-:S04]  /*0840*/  UIADD3 UR14, UP0, UPT, UR19, UR8, URZ ;  /* 0x00000008130e7290 */ /* 0x002fc8000ff1e0ff */
[----:B------:R-:W-:Y:S02]  /*0850*/  UIADD3 UR7, UP1, UPT, UR14, UR7, URZ ;  /* 0x000000070e077290 */ /* 0x000fe4000ff3e0ff */
[----:B------:R-:W-:-:S04]  /*0860*/  UIADD3.X UR9, UPT, UPT, UR20, UR9, URZ, UP0, !UPT ;  /* 0x0000000914097290 */ /* 0x000fc800087fe4ff */
[----:B------:R-:W-:Y:S01]  /*0870*/  UIADD3.X UR8, UPT, UPT, UR9, UR15, URZ, UP1, !UPT ;  /* 0x0000000f09087290 */ /* 0x000fe20008ffe4ff */
[----:B--2---:R-:W-:Y:S01]  /*0880*/  @P0 R2UR UR26, R10 ;  /* 0x000000000a1a02ca */ /* 0x004fe200000e0000 */
[----:B------:R-:W-:Y:S02]  /*0890*/  IMAD.X R10, RZ, RZ, R21, P1 ;  /* 0x000000ffff0a7224 */ /* 0x000fe400008e0615 */
[C---:B-----5:R-:W-:Y:S01]  /*08a0*/  FADD R2, R13.reuse, R13 ;  /* 0x0000000d0d027221 */ /* 0x060fe20000000000 */
[C---:B------:R-:W-:Y:S01]  /*08b0*/  FMUL R4, R13.reuse, R13 ;  /* 0x0000000d0d047220 */ /* 0x040fe20000400000 */
[----:B------:R-:W-:-:S03]  /*08c0*/  FSETP.GT.AND P0, PT, R13, RZ, PT ;  /* 0x000000ff0d00720b */ /* 0x000fc60003f04000 */
[----:B------:R-:W-:Y:S02]  /*08d0*/  FMNMX R13, RZ, R2, !PT ;  /* 0x00000002ff0d7209 */ /* 0x000fe40007800000 */
[----:B------:R-:W-:Y:S01]  /*08e0*/  FSEL R17, R4, RZ, P0 ;  /* 0x000000ff04117208 */ /* 0x000fe20000000000 */
[----:B----4-:R-:W-:Y:S01]  /*08f0*/  FADD R4, R20, R20 ;  /* 0x0000001414047221 */ /* 0x010fe20000000000 */
[C---:B------:R-:W-:Y:S02]  /*0900*/  LEA R26, P0, R8.reuse, UR21, 0x2 ;  /* 0x00000015081a7c11 */ /* 0x040fe4000f8010ff */
[----:B------:R-:W-:Y:S01]  /*0910*/  IADD3 R2, P1, PT, R8, R19, RZ ;  /* 0x0000001308027210 */ /* 0x000fe20007f3e0ff */
[----:B------:R-:W-:Y:S01]  /*0920*/  FMUL R24, R18, R13 ;  /* 0x0000000d12187220 */ /* 0x000fe20000400000 */
[----:B------:R-:W-:Y:S01]  /*0930*/  LEA.HI.X R27, R8, UR22, R10, 0x2, P0 ;  /* 0x00000016081b7c11 */ /* 0x000fe200080f140a */
[----:B------:R-:W-:Y:S01]  /*0940*/  FMUL R6, R18, R17 ;  /* 0x0000001112067220 */ /* 0x000fe20000400000 */
[----:B------:R-:W-:Y:S01]  /*0950*/  FMNMX R8, RZ, R4, !PT ;  /* 0x00000004ff087209 */ /* 0x000fe20007800000 */
[----:B------:R-:W-:Y:S01]  /*0960*/  IMAD.X R13, R10, 0x1, R21, P1 ;  /* 0x000000010a0d7824 */ /* 0x000fe200008e0615 */
[----:B------:R-:W-:Y:S01]  /*0970*/  IADD3 R16, P0, PT, R28, UR14, RZ ;  /* 0x0000000e1c107c10 */ /* 0x000fe2000ff1e0ff */
[----:B------:R-:W-:-:S02]  /*0980*/  IMAD.SHL.U32 R18, R2, 0x4, RZ ;  /* 0x0000000402127824 */ /* 0x000fc400078e00ff */
[----:B------:R-:W-:Y:S01]  /*0990*/  FMUL R24, R7, R24 ;  /* 0x0000001807187220 */ /* 0x000fe20000400000 */
[----:B------:R-:W-:Y:S01]  /*09a0*/  FMUL R7, R5, R8 ;  /* 0x0000000805077220 */ /* 0x000fe20000400000 */
[----:B------:R-:W-:Y:S02]  /*09b0*/  SHF.L.U64.HI R4, R2, 0x2, R13 ;  /* 0x0000000202047819 */ /* 0x000fe4000001020d */
[----:B------:R-:W-:Y:S01]  /*09c0*/  IADD3 R28, P1, PT, R28, UR7, RZ ;  /* 0x000000071c1c7c10 */ /* 0x000fe2000ff3e0ff */
[----:B------:R-:W-:Y:S01]  /*09d0*/  FMUL R8, R24, UR26 ;  /* 0x0000001a18087c20 */ /* 0x000fe20008400000 */
[C---:B------:R-:W-:Y:S02]  /*09e0*/  IADD3.X R17, PT, PT, R3.reuse, UR9, RZ, P0, !PT ;  /* 0x0000000903117c10 */ /* 0x040fe400087fe4ff */
[----:B------:R-:W-:Y:S01]  /*09f0*/  IADD3 R2, P0, PT, R18, UR17, RZ ;  /* 0x0000001112027c10 */ /* 0x000fe2000ff1e0ff */
[----:B------:R-:W-:Y:S01]  /*0a00*/  FMUL R7, R22, R7 ;  /* 0x0000000716077220 */ /* 0x000fe20000400000 */
[----:B------:R-:W-:Y:S01]  /*0a10*/  IADD3.X R29, PT, PT, R3, UR8, RZ, P1, !PT ;  /* 0x00000008031d7c10 */ /* 0x000fe20008ffe4ff */
[----:B------:R-:W-:Y:S01]  /*0a20*/  FMUL R22, R6, UR26 ;  /* 0x0000001a06167c20 */ /* 0x000fe20008400000 */
[----:B------:R-:W-:Y:S01]  /*0a30*/  IADD3.X R3, PT, PT, R4, UR18, RZ, P0, !PT ;  /* 0x0000001204037c10 */ /* 0x000fe200087fe4ff */
[----:B------:R0:W-:Y:S01]  /*0a40*/  STG.E desc[UR24][R16.64], R8 ;  /* 0x0000000810007986 */ /* 0x0001e2000c101918 */
[----:B------:R-:W-:-:S03]  /*0a50*/  VIADD R10, R11, 0x1d ;  /* 0x0000001d0b0a7836 */ /* 0x000fc60000000000 */
[----:B------:R1:W-:Y:S02]  /*0a60*/  STG.E desc[UR24][R28.64], R22 ;  /* 0x000000161c007986 */ /* 0x0003e4000c101918 */
[----:B------:R-:W-:Y:S02]  /*0a70*/  LOP3.LUT R10, R10, 0x1f, RZ, 0xc0, !PT ;  /* 0x0000001f0a0a7812 */ /* 0x000fe400078ec0ff */
[----:B------:R2:W3:Y:S01]  /*0a80*/  LDG.E R23, desc[UR24][R2.64] ;  /* 0x0000001802177981 */ /* 0x0004e2000c1e1900 */
[----:B0-----:R-:W-:-:S03]  /*0a90*/  IADD3 R16, P1, PT, R18, UR27, RZ ;  /* 0x0000001b12107c10 */ /* 0x001fc6000ff3e0ff */
[----:B------:R0:W4:Y:S01]  /*0aa0*/  LDG.E R13, desc[UR24][R26.64] ;  /* 0x000000181a0d7981 */ /* 0x000122000c1e1900 */
[----:B------:R-:W-:Y:S02]  /*0ab0*/  IADD3.X R17, PT, PT, R4, UR28, RZ, P1, !PT ;  /* 0x0000001c04117c10 */ /* 0x000fe40008ffe4ff */
[----:B--2---:R-:W-:-:S03]  /*0ac0*/  IADD3 R2, P0, PT, R14, UR14, RZ ;  /* 0x0000000e0e027c10 */ /* 0x004fc6000ff1e0ff */
[----:B------:R2:W5:Y:S01]  /*0ad0*/  LDG.E R25, desc[UR24][R16.64] ;  /* 0x0000001810197981 */ /* 0x000562000c1e1900 */
[----:B0-----:R-:W-:Y:S02]  /*0ae0*/  IADD3 R27, P1, PT, R19, UR12, RZ ;  /* 0x0000000c131b7c10 */ /* 0x001fe4000ff3e0ff */
[----:B------:R-:W-:Y:S02]  /*0af0*/  IADD3.X R3, PT, PT, R15, UR9, RZ, P0, !PT ;  /* 0x000000090f037c10 */ /* 0x000fe400087fe4ff */
[-C--:B------:R-:W-:Y:S02]  /*0b00*/  IADD3 R19, P0, PT, R10, R27.reuse, RZ ;  /* 0x0000001b0a137210 */ /* 0x080fe40007f1e0ff */
[----:B-1----:R-:W-:Y:S02]  /*0b10*/  IADD3.X R28, PT, PT, R21, UR13, RZ, P1, !PT ;  /* 0x0000000d151c7c10 */ /* 0x002fe40008ffe4ff */
[----:B------:R-:W-:-:S03]  /*0b20*/  IADD3 R27, P1, PT, R19, R27, RZ ;  /* 0x0000001b131b7210 */ /* 0x000fc60007f3e0ff */
[--C-:B------:R-:W-:Y:S01]  /*0b30*/  IMAD.X R21, RZ, RZ, R28.reuse, P0 ;  /* 0x000000ffff157224 */ /* 0x100fe200000e061c */
[C---:B------:R-:W-:Y:S01]  /*0b40*/  FSETP.GT.AND P0, PT, R20.reuse, RZ, PT ;  /* 0x000000ff1400720b */ /* 0x040fe20003f04000 */
[----:B------:R-:W-:Y:S01]  /*0b50*/  FMUL R20, R20, R20 ;  /* 0x0000001414147220 */ /* 0x000fe20000400000 */
[----:B------:R-:W-:Y:S01]  /*0b60*/  FMUL R26, R7, UR26 ;  /* 0x0000001a071a7c20 */ /* 0x000fe20008400000 */
[----:B--2---:R-:W-:Y:S02]  /*0b70*/  IMAD.X R16, R21, 0x1, R28, P1 ;  /* 0x0000000115107824 */ /* 0x004fe400008e061c */
[C---:B------:R-:W-:Y:S01]  /*0b80*/  IMAD.SHL.U32 R17, R27.reuse, 0x4, RZ ;  /* 0x000000041b117824 */ /* 0x040fe200078e00ff */
[----:B------:R-:W-:Y:S01]  /*0b90*/  FSEL R20, R20, RZ, P0 ;  /* 0x000000ff14147208 */ /* 0x000fe20000000000 */
[----:B------:R0:W-:Y:S01]  /*0ba0*/  STG.E desc[UR24][R2.64], R26 ;  /* 0x0000001a02007986 */ /* 0x0001e2000c101918 */
[----:B------:R-:W-:Y:S02]  /*0bb0*/  IADD3 R14, P0, PT, R14, UR7, RZ ;  /* 0x000000070e0e7c10 */ /* 0x000fe4000ff1e0ff */
[----:B------:R-:W-:Y:S01]  /*0bc0*/  SHF.L.U64.HI R16, R27, 0x2, R16 ;  /* 0x000000021b107819 */ /* 0x000fe20000010210 */
[----:B------:R-:W-:Y:S01]  /*0bd0*/  FMUL R5, R5, R20 ;  /* 0x0000001405057220 */ /* 0x000fe20000400000 */
[----:B------:R-:W-:-:S03]  /*0be0*/  IADD3.X R15, PT, PT, R15, UR8, RZ, P0, !PT ;  /* 0x000000080f0f7c10 */ /* 0x000fc600087fe4ff */
[----:B------:R-:W-:Y:S01]  /*0bf0*/  FMUL R20, R5, UR26 ;  /* 0x0000001a05147c20 */ /* 0x000fe20008400000 */
[----:B0-----:R-:W-:-:S04]  /*0c00*/  IADD3 R2, P1, PT, R17, UR17, RZ ;  /* 0x0000001111027c10 */ /* 0x001fc8000ff3e0ff */
[----:B------:R-:W-:Y:S01]  /*0c10*/  IADD3.X R3, PT, PT, R16, UR18, RZ, P1, !PT ;  /* 0x0000001210037c10 */ /* 0x000fe20008ffe4ff */
[----:B------:R0:W-:Y:S04]  /*0c20*/  STG.E desc[UR24][R14.64], R20 ;  /* 0x000000140e007986 */ /* 0x0001e8000c101918 */
[----:B------:R1:W2:Y:S01]  /*0c30*/  LDG.E R27, desc[UR24][R2.64] ;  /* 0x00000018021b7981 */ /* 0x0002a2000c1e1900 */
[----:B0-----:R-:W-:-:S04]  /*0c40*/  LEA R14, P0, R19, UR21, 0x2 ;  /* 0x00000015130e7c11 */ /* 0x001fc8000f8010ff */
[----:B------:R-:W-:Y:S02]  /*0c50*/  LEA.HI.X R15, R19, UR22, R21, 0x2, P0 ;  /* 0x00000016130f7c11 */ /* 0x000fe400080f1415 */
[----:B-1----:R-:W-:-:S03]  /*0c60*/  IADD3 R2, P0, PT, R17, UR27, RZ ;  /* 0x0000001b11027c10 */ /* 0x002fc6000ff1e0ff */
[----:B------:R-:W2:Y:S01]  /*0c70*/  LDG.E R19, desc[UR24][R14.64] ;  /* 0x000000180e137981 */ /* 0x000ea2000c1e1900 */
[----:B------:R-:W-:-:S05]  /*0c80*/  IADD3.X R3, PT, PT, R16, UR28, RZ, P0, !PT ;  /* 0x0000001c10037c10 */ /* 0x000fca00087fe4ff */
[----:B------:R0:W2:Y:S01]  /*0c90*/  LDG.E R21, desc[UR24][R2.64] ;  /* 0x0000001802157981 */ /* 0x0000a2000c1e1900 */
[----:B------:R-:W1:Y:S01]  /*0ca0*/  S2UR UR15, SR_CgaCtaId ;  /* 0x00000000000f79c3 */ /* 0x000e620000008800 */
[----:B------:R-:W-:-:S04]  /*0cb0*/  FMNMX3 R24, |R24|, RZ, |R6|, !PT ;  /* 0x000000ff18187276 */ /* 0x000fc80007800606 */
[----:B------:R-:W-:Y:S01]  /*0cc0*/  FMNMX3 R7, |R7|, R24, |R5|, !PT ;  /* 0x0000001807077276 */ /* 0x000fe20007800605 */
[C---:B---3--:R-:W-:Y:S01]  /*0cd0*/  FADD R28, R23.reuse, R23 ;  /* 0x00000017171c7221 */ /* 0x048fe20000000000 */
[C---:B------:R-:W-:Y:S01]  /*0ce0*/  FSETP.GT.AND P0, PT, R23.reuse, RZ, PT ;  /* 0x000000ff1700720b */ /* 0x040fe20003f04000 */
[----:B------:R-:W-:-:S03]  /*0cf0*/  FMUL R23, R23, R23 ;  /* 0x0000001717177220 */ /* 0x000fc60000400000 */
[----:B------:R-:W-:Y:S02]  /*0d00*/  FMNMX R28, RZ, R28, !PT ;  /* 0x0000001cff1c7209 */ /* 0x000fe40007800000 */
[----:B------:R-:W-:Y:S02]  /*0d10*/  FSEL R29, R23, RZ, P0 ;  /* 0x000000ff171d7208 */ /* 0x000fe40000000000 */
[----:B0-----:R-:W-:Y:S01]  /*0d20*/  IADD3 R2, P0, PT, R18, UR14, RZ ;  /* 0x0000000e12027c10 */ /* 0x001fe2000ff1e0ff */
[----:B----4-:R-:W-:-:S03]  /*0d30*/  FMUL R28, R13, R28 ;  /* 0x0000001c0d1c7220 */ /* 0x010fc60000400000 */
[----:B------:R-:W-:Y:S01]  /*0d40*/  IADD3.X R3, PT, PT, R4, UR9, RZ, P0, !PT ;  /* 0x0000000904037c10 */ /* 0x000fe200087fe4ff */
[----:B-----5:R-:W-:-:S04]  /*0d50*/  FMUL R23, R25, R28 ;  /* 0x0000001c19177220 */ /* 0x020fc80000400000 */
[----:B------:R-:W-:Y:S01]  /*0d60*/  FMUL R25, R23, UR26 ;  /* 0x0000001a17197c20 */ /* 0x000fe20008400000 */
[----:B------:R-:W-:-:S04]  /*0d70*/  FMUL R13, R13, R29 ;  /* 0x0000001d0d0d7220 */ /* 0x000fc80000400000 */
[----:B------:R0:W-:Y:S01]  /*0d80*/  STG.E desc[UR24][R2.64], R25 ;  /* 0x0000001902007986 */ /* 0x0001e2000c101918 */
[C---:B--2---:R-:W-:Y:S01]  /*0d90*/  FADD R14, R27.reuse, R27 ;  /* 0x0000001b1b0e7221 */ /* 0x044fe20000000000 */
[C---:B------:R-:W-:Y:S01]  /*0da0*/  FSETP.GT.AND P0, PT, R27.reuse, RZ, PT ;  /* 0x000000ff1b00720b */ /* 0x040fe20003f04000 */
[----:B------:R-:W-:-:S03]  /*0db0*/  FMUL R27, R27, R27 ;  /* 0x0000001b1b1b7220 */ /* 0x000fc60000400000 */
[----:B------:R-:W-:Y:S02]  /*0dc0*/  FMNMX R28, RZ, R14, !PT ;  /* 0x0000000eff1c7209 */ /* 0x000fe40007800000 */
[----:B------:R-:W-:Y:S02]  /*0dd0*/  IADD3 R14, P1, PT, R18, UR7, RZ ;  /* 0x00000007120e7c10 */ /* 0x000fe4000ff3e0ff */
[----:B------:R-:W-:Y:S02]  /*0de0*/  FSEL R27, R27, RZ, P0 ;  /* 0x000000ff1b1b7208 */ /* 0x000fe40000000000 */
[----:B------:R-:W-:Y:S02]  /*0df0*/  IADD3.X R15, PT, PT, R4, UR8, RZ, P1, !PT ;  /* 0x00000008040f7c10 */ /* 0x000fe40008ffe4ff */
[----:B0-----:R-:W-:Y:S01]  /*0e00*/  IADD3 R2, P0, PT, R17, UR14, RZ ;  /* 0x0000000e11027c10 */ /* 0x001fe2000ff1e0ff */
[----:B------:R-:W-:Y:S01]  /*0e10*/  FMUL R28, R19, R28 ;  /* 0x0000001c131c7220 */ /* 0x000fe20000400000 */
[----:B------:R-:W-:Y:S01]  /*0e20*/  FMUL R18, R13, UR26 ;  /* 0x0000001a0d127c20 */ /* 0x000fe20008400000 */
[----:B------:R-:W-:-:S02]  /*0e30*/  FMUL R6, R19, R27 ;  /* 0x0000001b13067220 */ /* 0x000fc40000400000 */
[----:B------:R-:W-:Y:S01]  /*0e40*/  FMUL R4, R21, R28 ;  /* 0x0000001c15047220 */ /* 0x000fe20000400000 */
[----:B------:R-:W-:Y:S02]  /*0e50*/  IADD3.X R3, PT, PT, R16, UR9, RZ, P0, !PT ;  /* 0x0000000910037c10 */ /* 0x000fe400087fe4ff */
[----:B------:R-:W-:Y:S01]  /*0e60*/  SHF.R.U32.HI R28, RZ, 0x5, R0 ;  /* 0x00000005ff1c7819 */ /* 0x000fe20000011600 */
[----:B------:R-:W-:Y:S01]  /*0e70*/  FMUL R27, R4, UR26 ;  /* 0x0000001a041b7c20 */ /* 0x000fe20008400000 */
[----:B------:R0:W-:Y:S04]  /*0e80*/  STG.E desc[UR24][R14.64], R18 ;  /* 0x000000120e007986 */ /* 0x0001e8000c101918 */
[----:B------:R2:W-:Y:S01]  /*0e90*/  STG.E desc[UR24][R2.64], R27 ;  /* 0x0000001b02007986 */ /* 0x0005e2000c101918 */
[----:B------:R-:W-:Y:S01]  /*0ea0*/  UMOV UR14, 0x400 ;  /* 0x00000400000e7882 */ /* 0x000fe20000000000 */
[----:B------:R-:W-:Y:S01]  /*0eb0*/  IMAD.SHL.U32 R19, R11, 0x4, RZ ;  /* 0x000000040b137824 */ /* 0x000fe200078e00ff */
[----:B0-----:R-:W-:Y:S01]  /*0ec0*/  IADD3 R14, P1, PT, R17, UR7, RZ ;  /* 0x00000007110e7c10 */ /* 0x001fe2000ff3e0ff */
[----:B--2---:R-:W-:Y:S01]  /*0ed0*/  IMAD.SHL.U32 R3, R28, 0x4, RZ ;  /* 0x000000041c037824 */ /* 0x004fe200078e00ff */
[----:B------:R-:W-:-:S02]  /*0ee0*/  UIADD3 UR7, UPT, UPT, UR14, 0x20, URZ ;  /* 0x000000200e077890 */ /* 0x000fc4000fffe0ff */
[----:B------:R-:W-:Y:S02]  /*0ef0*/  IADD3.X R15, PT, PT, R16, UR8, RZ, P1, !PT ;  /* 0x00000008100f7c10 */ /* 0x000fe40008ffe4ff */
[----:B------:R-:W-:Y:S01]  /*0f00*/  LOP3.LUT R21, RZ, R3, RZ, 0x33, !PT ;  /* 0x00000003ff157212 */ /* 0x000fe200078e33ff */
[----:B------:R-:W-:Y:S01]  /*0f10*/  FMUL R16, R6, UR26 ;  /* 0x0000001a06107c20 */ /* 0x000fe20008400000 */
[----:B-1----:R-:W-:Y:S01]  /*0f20*/  ULEA UR7, UR15, UR7, 0x18 ;  /* 0x000000070f077291 */ /* 0x002fe2000f8ec0ff */
[----:B------:R-:W-:Y:S01]  /*0f30*/  LOP3.LUT R2, R0, 0x1f, RZ, 0xc0, !PT ;  /* 0x0000001f00027812 */ /* 0x000fe200078ec0ff */
[----:B------:R-:W-:Y:S01]  /*0f40*/  IMAD.MOV.U32 R17, RZ, RZ, 0x84 ;  /* 0x00000084ff117424 */ /* 0x000fe200078e00ff */
[----:B------:R-:W-:Y:S01]  /*0f50*/  LOP3.LUT R11, R19, 0x7c, RZ, 0xc0, !PT ;  /* 0x0000007c130b7812 */ /* 0x000fe200078ec0ff */
[----:B------:R-:W-:Y:S01]  /*0f60*/  IMAD.IADD R21, R21, 0x1, R0 ;  /* 0x0000000115157824 */ /* 0x000fe200078e0200 */
[----:B------:R0:W-:Y:S01]  /*0f70*/  STG.E desc[UR24][R14.64], R16 ;  /* 0x000000100e007986 */ /* 0x0001e2000c101918 */
[----:B------:R-:W-:Y:S01]  /*0f80*/  IMAD R17, R2, R17, UR7 ;  /* 0x0000000702117e24 */ /* 0x000fe2000f8e0211 */
[----:B------:R-:W1:Y:S01]  /*0f90*/  LDCU.64 UR8, c[0x0][0x3c0] ;  /* 0x00007800ff0877ac */ /* 0x000e620008000a00 */
[----:B------:R-:W-:-:S02]  /*0fa0*/  IMAD.SHL.U32 R21, R21, 0x4, RZ ;  /* 0x0000000415157824 */ /* 0x000fc400078e00ff */
[----:B------:R-:W-:Y:S02]  /*0fb0*/  IMAD.IADD R11, R17, 0x1, R11 ;  /* 0x00000001110b7824 */ /* 0x000fe400078e020b */
[C---:B0-----:R-:W-:Y:S02]  /*0fc0*/  VIADD R15, R19.reuse, 0xfffffff8 ;  /* 0xfffffff8130f7836 */ /* 0x041fe40000000000 */
[----:B------:R-:W-:Y:S01]  /*0fd0*/  VIADD R19, R19, 0xfffffff4 ;  /* 0xfffffff413137836 */ /* 0x000fe20000000000 */
[----:B------:R-:W-:Y:S02]  /*0fe0*/  LOP3.LUT R14, R21, 0x7c, RZ, 0xc0, !PT ;  /* 0x0000007c150e7812 */ /* 0x000fe400078ec0ff */
[----:B------:R-:W-:Y:S02]  /*0ff0*/  LOP3.LUT R15, R15, 0x7c, RZ, 0xc0, !PT ;  /* 0x0000007c0f0f7812 */ /* 0x000fe400078ec0ff */
[----:B------:R-:W-:Y:S01]  /*1000*/  LOP3.LUT R29, R19, 0x7c, RZ, 0xc0, !PT ;  /* 0x0000007c131d7812 */ /* 0x000fe200078ec0ff */
[----:B------:R0:W-:Y:S01]  /*1010*/  STS [R11], R8 ;  /* 0x000000080b007388 */ /* 0x0001e20000000800 */
[----:B------:R-:W-:-:S02]  /*1020*/  IMAD.IADD R21, R17, 0x1, R14 ;  /* 0x0000000111157824 */ /* 0x000fc400078e020e */
[----:B------:R-:W-:-:S03]  /*1030*/  IMAD.IADD R19, R17, 0x1, R15 ;  /* 0x0000000111137824 */ /* 0x000fc600078e020f */
[----:B------:R-:W-:Y:S01]  /*1040*/  STS [R21], R26 ;  /* 0x0000001a15007388 */ /* 0x000fe20000000800 */
[----:B0-----:R-:W-:Y:S02]  /*1050*/  IMAD R8, R28, 0x10, R17 ;  /* 0x000000101c087824 */ /* 0x001fe400078e0211 */
[----:B------:R-:W-:Y:S01]  /*1060*/  IMAD.IADD R17, R17, 0x1, R29 ;  /* 0x0000000111117824 */ /* 0x000fe200078e021d */
[----:B------:R0:W-:Y:S04]  /*1070*/  STS [R19], R25 ;  /* 0x0000001913007388 */ /* 0x0001e80000000800 */
[----:B------:R-:W-:Y:S01]  /*1080*/  STS [R17], R27 ;  /* 0x0000001b11007388 */ /* 0x000fe20000000800 */
[----:B------:R-:W-:Y:S01]  /*1090*/  BAR.SYNC.DEFER_BLOCKING 0x0 ;  /* 0x0000000000007b1d */ /* 0x000fe20000010000 */
[----:B-1----:R-:W-:Y:S01]  /*10a0*/  UIMAD UR6, UR6, UR8, URZ ;  /* 0x00000008060672a4 */ /* 0x002fe2000f8e02ff */
[----:B------:R-:W-:Y:S01]  /*10b0*/  IMAD.IADD R14, R0, 0x1, -R3 ;  /* 0x00000001000e7824 */ /* 0x000fe200078e0a03 */
[----:B------:R-:W-:-:S02]  /*10c0*/  UIMAD.WIDE.U32 UR4, UR23, UR8, UR4 ;  /* 0x00000008170472a5 */ /* 0x000fc4000f8e0004 */
[----:B------:R-:W-:Y:S01]  /*10d0*/  UIMAD UR6, UR23, UR9, UR6 ;  /* 0x00000009170672a4 */ /* 0x000fe2000f8e0206 */
[----:B------:R-:W-:Y:S01]  /*10e0*/  IMAD.MOV.U32 R15, RZ, RZ, RZ ;  /* 0x000000ffff0f7224 */ /* 0x000fe200078e00ff */
[----:B------:R-:W-:Y:S01]  /*10f0*/  LOP3.LUT R14, R14, 0x1f, RZ, 0xc0, !PT ;  /* 0x0000001f0e0e7812 */ /* 0x000fe200078ec0ff */
[----:B------:R-:W1:Y:S01]  /*1100*/  LDS R26, [R8] ;  /* 0x00000000081a7984 */ /* 0x000e620000000800 */
[----:B------:R-:W-:Y:S01]  /*1110*/  UIADD3 UR5, UPT, UPT, UR5, UR6, URZ ;  /* 0x0000000605057290 */ /* 0x000fe2000fffe0ff */
[C---:B------:R-:W-:Y:S02]  /*1120*/  IMAD R5, R3.reuse, UR9, RZ ;  /* 0x0000000903057c24 */ /* 0x040fe4000f8e02ff */
[----:B------:R-:W-:Y:S01]  /*1130*/  IMAD.WIDE.U32 R14, R3, UR8, R14 ;  /* 0x00000008030e7c25 */ /* 0x000fe2000f8e000e */
[----:B------:R-:W-:Y:S01]  /*1140*/  ULEA UR10, UP0, UR4, UR10, 0x7 ;  /* 0x0000000a040a7291 */ /* 0x000fe2000f8038ff */
[----:B------:R-:W-:Y:S02]  /*1150*/  LDS R29, [R8+0x8] ;  /* 0x00000800081d7984 */ /* 0x000fe40000000800 */
[----:B------:R-:W-:Y:S01]  /*1160*/  IMAD.IADD R15, R15, 0x1, R5 ;  /* 0x000000010f0f7824 */ /* 0x000fe200078e0205 */
[----:B------:R-:W-:Y:S01]  /*1170*/  ULEA.HI.X UR11, UR4, UR11, UR5, 0x7, UP0 ;  /* 0x0000000b040b7291 */ /* 0x000fe200080f3c05 */
[----:B0-----:R-:W-:-:S02]  /*1180*/  IMAD.SHL.U32 R25, R14, 0x4, RZ ;  /* 0x000000040e197824 */ /* 0x001fc400078e00ff */
[----:B------:R-:W0:Y:S01]  /*1190*/  LDCU.64 UR4, c[0x0][0x3c0] ;  /* 0x00007800ff0477ac */ /* 0x000e220008000a00 */
[----:B------:R-:W-:Y:S02]  /*11a0*/  SHF.L.U64.HI R24, R14, 0x2, R15 ;  /* 0x000000020e187819 */ /* 0x000fe4000001020f */
[----:B------:R-:W-:-:S04]  /*11b0*/  IADD3 R14, P0, PT, R25, UR10, RZ ;  /* 0x0000000a190e7c10 */ /* 0x000fc8000ff1e0ff */
[----:B------:R-:W-:-:S05]  /*11c0*/  IADD3.X R15, PT, PT, R24, UR11, RZ, P0, !PT ;  /* 0x0000000b180f7c10 */ /* 0x000fca00087fe4ff */
[----:B-1----:R0:W-:Y:S04]  /*11d0*/  STG.E desc[UR24][R14.64], R26 ;  /* 0x0000001a0e007986 */ /* 0x0021e8000c101918 */
[----:B------:R-:W1:Y:S01]  /*11e0*/  LDS R26, [R8+0x4] ;  /* 0x00000400081a7984 */ /* 0x000e620000000800 */
[----:B0-----:R-:W-:Y:S02]  /*11f0*/  IMAD.U32 R14, RZ, RZ, UR4 ;  /* 0x00000004ff0e7e24 */ /* 0x001fe4000f8e00ff */
[----:B------:R-:W-:Y:S02]  /*1200*/  IMAD.U32 R15, RZ, RZ, UR5 ;  /* 0x00000005ff0f7e24 */ /* 0x000fe4000f8e00ff */
[----:B------:R-:W-:-:S04]  /*1210*/  IMAD.WIDE.U32 R14, R3, UR8, R14 ;  /* 0x00000008030e7c25 */ /* 0x000fc8000f8e000e */
[----:B------:R-:W-:Y:S01]  /*1220*/  IMAD.IADD R27, R5, 0x1, R15 ;  /* 0x00000001051b7824 */ /* 0x000fe200078e020f */
[----:B------:R-:W-:Y:S02]  /*1230*/  IADD3 R5, P0, PT, R12, R14, RZ ;  /* 0x0000000e0c057210 */ /* 0x000fe40007f1e0ff */
[----:B------:R-:W-:Y:S02]  /*1240*/  IADD3 R28, P1, PT, R14, UR8, RZ ;  /* 0x000000080e1c7c10 */ /* 0x000fe4000ff3e0ff */
[----:B------:R-:W-:Y:S01]  /*1250*/  FMNMX3 R7, |R23|, R7, |R13|, !PT ;  /* 0x0000000717077276 */ /* 0x000fe2000780060d */
[----:B------:R-:W-:Y:S01]  /*1260*/  IMAD.X R12, RZ, RZ, R27, P0 ;  /* 0x000000ffff0c7224 */ /* 0x000fe200000e061b */
[----:B------:R-:W-:Y:S01]  /*1270*/  IADD3.X R27, PT, PT, R27, UR9, RZ, P1, !PT ;  /* 0x000000091b1b7c10 */ /* 0x000fe20008ffe4ff */
[----:B------:R-:W-:Y:S01]  /*1280*/  IMAD.SHL.U32 R23, R5, 0x4, RZ ;  /* 0x0000000405177824 */ /* 0x000fe200078e00ff */
[----:B------:R-:W-:Y:S02]  /*1290*/  IADD3 R14, P2, PT, R9, R28, RZ ;  /* 0x0000001c090e7210 */ /* 0x000fe40007f5e0ff */
[----:B------:R-:W-:-:S02]  /*12a0*/  SHF.L.U64.HI R5, R5, 0x2, R12 ;  /* 0x0000000205057819 */ /* 0x000fc4000001020c */
[----:B------:R-:W-:Y:S01]  /*12b0*/  IADD3 R12, P0, PT, R23, UR10, RZ ;  /* 0x0000000a170c7c10 */ /* 0x000fe2000ff1e0ff */
[----:B------:R-:W-:Y:S02]  /*12c0*/  IMAD.X R15, RZ, RZ, R27, P2 ;  /* 0x000000ffff0f7224 */ /* 0x000fe400010e061b */
[----:B------:R-:W-:Y:S01]  /*12d0*/  IMAD.SHL.U32 R9, R14, 0x4, RZ ;  /* 0x000000040e097824 */ /* 0x000fe200078e00ff */
[----:B------:R-:W-:Y:S02]  /*12e0*/  IADD3.X R13, PT, PT, R5, UR11, RZ, P0, !PT ;  /* 0x0000000b050d7c10 */ /* 0x000fe400087fe4ff */
[----:B------:R-:W-:Y:S02]  /*12f0*/  IADD3 R28, P0, P1, R10, UR8, R28 ;  /* 0x000000080a1c7c10 */ /* 0x000fe4000f91e01c */
[----:B------:R-:W-:Y:S02]  /*1300*/  SHF.L.U64.HI R10, R14, 0x2, R15 ;  /* 0x000000020e0a7819 */ /* 0x000fe4000001020f */
[----:B------:R-:W-:-:S04]  /*1310*/  IADD3 R14, P2, PT, R9, UR10, RZ ;  /* 0x0000000a090e7c10 */ /* 0x000fc8000ff5e0ff */
[----:B------:R-:W-:Y:S01]  /*1320*/  IADD3.X R15, PT, PT, R10, UR11, RZ, P2, !PT ;  /* 0x0000000b0a0f7c10 */ /* 0x000fe200097fe4ff */
[----:B-1----:R0:W-:Y:S04]  /*1330*/  STG.E desc[UR24][R12.64], R26 ;  /* 0x0000001a0c007986 */ /* 0x0021e8000c101918 */
[----:B------:R-:W-:Y:S04]  /*1340*/  STG.E desc[UR24][R14.64], R29 ;  /* 0x0000001d0e007986 */ /* 0x000fe8000c101918 */
[----:B------:R-:W1:Y:S01]  /*1350*/  LDS R15, [R8+0xc] ;  /* 0x00000c00080f7984 */ /* 0x000e620000000800 */
[----:B------:R-:W-:-:S04]  /*1360*/  IADD3.X R27, PT, PT, RZ, UR9, R27, P0, P1 ;  /* 0x00000009ff1b7c10 */ /* 0x000fc800087e241b */
[C---:B0-----:R-:W-:Y:S01]  /*1370*/  SHF.L.U64.HI R26, R28.reuse, 0x2, R27 ;  /* 0x000000021c1a7819 */ /* 0x041fe2000001021b */
[----:B------:R-:W-:-:S05]  /*1380*/  IMAD.SHL.U32 R27, R28, 0x4, RZ ;  /* 0x000000041c1b7824 */ /* 0x000fca00078e00ff */
[----:B------:R-:W-:-:S04]  /*1390*/  IADD3 R12, P0, PT, R27, UR10, RZ ;  /* 0x0000000a1b0c7c10 */ /* 0x000fc8000ff1e0ff */
[----:B------:R-:W-:-:S05]  /*13a0*/  IADD3.X R13, PT, PT, R26, UR11, RZ, P0, !PT ;  /* 0x0000000b1a0d7c10 */ /* 0x000fca00087fe4ff */
[----:B-1----:R0:W-:Y:S01]  /*13b0*/  STG.E desc[UR24][R12.64], R15 ;  /* 0x0000000f0c007986 */ /* 0x0021e2000c101918 */
[----:B------:R-:W-:Y:S06]  /*13c0*/  BAR.SYNC.DEFER_BLOCKING 0x0 ;  /* 0x0000000000007b1d */ /* 0x000fec0000010000 */
[----:B------:R-:W-:Y:S04]  /*13d0*/  STS [R11], R22 ;  /* 0x000000160b007388 */ /* 0x000fe80000000800 */
[----:B------:R-:W-:Y:S04]  /*13e0*/  STS [R21], R20 ;  /* 0x0000001415007388 */ /* 0x000fe80000000800 */
[----:B------:R-:W-:Y:S04]  /*13f0*/  STS [R19], R18 ;  /* 0x0000001213007388 */ /* 0x000fe80000000800 */
[----:B------:R1:W-:Y:S01]  /*1400*/  STS [R17], R16 ;  /* 0x0000001011007388 */ /* 0x0003e20000000800 */
[----:B------:R-:W-:Y:S01]  /*1410*/  BAR.SYNC.DEFER_BLOCKING 0x0 ;  /* 0x0000000000007b1d */ /* 0x000fe20000010000 */
[----:B------:R-:W-:-:S02]  /*1420*/  UIMAD UR6, UR9, UR12, URZ ;  /* 0x0000000c090672a4 */ /* 0x000fc4000f8e02ff */
[----:B------:R-:W-:Y:S02]  /*1430*/  UIMAD.WIDE.U32 UR4, UR8, UR12, URZ ;  /* 0x0000000c080472a5 */ /* 0x000fe4000f8e00ff */
[----:B------:R-:W-:Y:S01]  /*1440*/  UIMAD UR6, UR13, UR8, UR6 ;  /* 0x000000080d0672a4 */ /* 0x000fe2000f8e0206 */
[----:B------:R-:W2:Y:S04]  /*1450*/  LDS R29, [R8] ;  /* 0x00000000081d7984 */ /* 0x000ea80000000800 */
[----:B------:R-:W3:Y:S04]  /*1460*/  LDS R28, [R8+0x4] ;  /* 0x00000400081c7984 */ /* 0x000ee80000000800 */
[----:B------:R-:W4:Y:S04]  /*1470*/  LDS R11, [R8+0x8] ;  /* 0x00000800080b7984 */ /* 0x000f280000000800 */
[----:B------:R5:W4:Y:S01]  /*1480*/  LDS R19, [R8+0xc] ;  /* 0x00000c0008137984 */ /* 0x000b220000000800 */
[----:B------:R-:W-:-:S02]  /*1490*/  UIADD3 UR6, UPT, UPT, UR5, UR6, URZ ;  /* 0x0000000605067290 */ /* 0x000fc4000fffe0ff */
[----:B------:R-:W-:-:S04]  /*14a0*/  ULEA UR5, UP0, UR4, UR10, 0x2 ;  /* 0x0000000a04057291 */ /* 0x000fc8000f8010ff */
[----:B------:R-:W-:Y:S02]  /*14b0*/  ULEA.HI.X UR4, UR4, UR11, UR6, 0x2, UP0 ;  /* 0x0000000b04047291 */ /* 0x000fe400080f1406 */
[----:B0-----:R-:W-:Y:S02]  /*14c0*/  IADD3 R12, P2, PT, R25, UR5, RZ ;  /* 0x00000005190c7c10 */ /* 0x001fe4000ff5e0ff */
[----:B------:R-:W-:Y:S01]  /*14d0*/  IADD3 R14, P1, PT, R23, UR5, RZ ;  /* 0x00000005170e7c10 */ /* 0x000fe2000ff3e0ff */
[----:B------:R-:W0:Y:S01]  /*14e0*/  LDCU.64 UR6, c[0x0][0x3a8] ;  /* 0x00007500ff0677ac */ /* 0x000e220008000a00 */
[----:B-1----:R-:W-:Y:S02]  /*14f0*/  IADD3 R16, P0, PT, R9, UR5, RZ ;  /* 0x0000000509107c10 */ /* 0x002fe4000ff1e0ff */
[----:B------:R-:W-:Y:S02]  /*1500*/  IADD3.X R13, PT, PT, R24, UR4, RZ, P2, !PT ;  /* 0x00000004180d7c10 */ /* 0x000fe400097fe4ff */
[----:B-----5:R-:W-:-:S02]  /*1510*/  IADD3 R8, P2, PT, R27, UR5, RZ ;  /* 0x000000051b087c10 */ /* 0x020fc4000ff5e0ff */
[----:B------:R-:W-:Y:S02]  /*1520*/  IADD3.X R15, PT, PT, R5, UR4, RZ, P1, !PT ;  /* 0x00000004050f7c10 */ /* 0x000fe40008ffe4ff */
[----:B------:R-:W-:Y:S02]  /*1530*/  IADD3.X R17, PT, PT, R10, UR4, RZ, P0, !PT ;  /* 0x000000040a117c10 */ /* 0x000fe400087fe4ff */
[----:B------:R-:W-:Y:S01]  /*1540*/  IADD3.X R9, PT, PT, R26, UR4, RZ, P2, !PT ;  /* 0x000000041a097c10 */ /* 0x000fe200097fe4ff */
[----:B--2---:R1:W-:Y:S04]  /*1550*/  STG.E desc[UR24][R12.64], R29 ;  /* 0x0000001d0c007986 */ /* 0x0043e8000c101918 */
[----:B---3--:R1:W-:Y:S04]  /*1560*/  STG.E desc[UR24][R14.64], R28 ;  /* 0x0000001c0e007986 */ /* 0x0083e8000c101918 */
[----:B----4-:R1:W-:Y:S04]  /*1570*/  STG.E desc[UR24][R16.64], R11 ;  /* 0x0000000b10007986 */ /* 0x0103e8000c101918 */
[----:B------:R1:W-:Y:S01]  /*1580*/  STG.E desc[UR24][R8.64], R19 ;  /* 0x0000001308007986 */ /* 0x0003e2000c101918 */
[----:B0-----:R-:W-:-:S04]  /*1590*/  UISETP.NE.U32.AND UP0, UPT, UR6, URZ, UPT ;  /* 0x000000ff0600728c */ /* 0x001fc8000bf05070 */
[----:B------:R-:W-:Y:S01]  /*15a0*/  UISETP.NE.AND.EX UP0, UPT, UR7, URZ, UPT, UP0 ;  /* 0x000000ff0700728c */ /* 0x000fe2000bf05300 */
[----:B------:R-:W-:Y:S01]  /*15b0*/  FMNMX3 R21, |R4|, R7, |R6|, !PT ;  /* 0x0000000704157276 */ /* 0x000fe20007800606 */
[----:B------:R-:W-:Y:S07]  /*15c0*/  BAR.SYNC.DEFER_BLOCKING 0x0 ;  /* 0x0000000000007b1d */ /* 0x000fee0000010000 */
        /* <DEDUP_REMOVED lines=32> */
.L_x_5055:
[----:B------:R-:W-:Y:S02]  /*17d0*/  ISETP.NE.AND P0, PT, R0, RZ, PT ;  /* 0x000000ff0000720c */ /* 0x000fe40003f05270 */
[----:B-1----:R-:W-:-:S11]  /*17e0*/  FMNMX R5, R4, R5, !PT ;  /* 0x0000000504057209 */ /* 0x002fd60007800000 */
[----:B------:R-:W-:Y:S05]  /*17f0*/  @P0 BRA `(.L_x_5048) ;  /* 0x0000000000080947 */ /* 0x000fea0003800000 */
[----:B------:R-:W1:Y:S02]  /*1800*/  LDC.64 R2, c[0x0][0x3a8] ;  /* 0x0000ea00ff027b82 */ /* 0x000e640000000a00 */
[----:B-1----:R1:W-:Y:S02]  /*1810*/  REDG.E.MAX.S32.STRONG.GPU desc[UR24][R2.64], R5 ;  /* 0x000000050200798e */ /* 0x0023e4000d12e318 */
.L_x_5048:
[----:B------:R-:W-:Y:S05]  /*1820*/  BSYNC B0 ;  /* 0x0000000000007941 */ /* 0x000fea0003800000 */
.L_x_5047:
        /* <DEDUP_REMOVED lines=10> */
[----:B-1----:R-:W-:-:S07]  /*18d0*/  MOV R2, 0x18f0 ;  /* 0x000018f000027802 */ /* 0x002fce0000000f00 */
[----:B0-----:R-:W-:Y:S05]  /*18e0*/  CALL.REL.NOINC `($__internal_119_$__cuda_sm20_rcp_rn_f32_slowpath) ;  /* 0x0000000400987944 */ /* 0x001fea0003c00000 */
[----:B------:R-:W-:Y:S05]  /*18f0*/  BRA `(.L_x_5051) ;  /* 0x0000000000147947 */ /* 0x000fea0003800000 */
.L_x_5050:
[----:B-1----:R-:W1:Y:S01]  /*1900*/  MUFU.RCP R5, UR26 ;  /* 0x0000001a00057d08 */ /* 0x002e620008001000 */
[----:B------:R-:W-:-:S04]  /*1910*/  IMAD.U32 R0, RZ, RZ, UR26 ;  /* 0x0000001aff007e24 */ /* 0x000fc8000f8e00ff */
[----:B-1----:R-:W-:-:S04]  /*1920*/  FFMA R0, R5, R0, -1 ;  /* 0xbf80000005007423 */ /* 0x002fc80000000000 */
[----:B------:R-:W-:-:S04]  /*1930*/  FADD.FTZ R0, -R0, -RZ ;  /* 0x800000ff00007221 */ /* 0x000fc80000010100 */
[----:B------:R-:W-:-:S07]  /*1940*/  FFMA R5, R5, R0, R5 ;  /* 0x0000000005057223 */ /* 0x000fce0000000005 */
.L_x_5051:
[----:B------:R-:W1:Y:S02]  /*1950*/  LDC.64 R2, c[0x0][0x3b0] ;  /* 0x0000ec00ff027b82 */ /* 0x000e640000000a00 */
[----:B-1----:R-:W-:Y:S01]  /*1960*/  STG.E desc[UR24][R2.64], R5 ;  /* 0x0000000502007986 */ /* 0x002fe2000c101918 */
[----:B------:R-:W-:Y:S05]  /*1970*/  EXIT ;  /* 0x000000000000794d */ /* 0x000fea0003800000 */
.L_x_5049:
[----:B------:R-:W-:Y:S02]  /*1980*/  IMAD.MOV.U32 R7, RZ, RZ, 0x4 ;  /* 0x00000004ff077424 */ /* 0x000fe400078e00ff */
[----:B------:R-:W-:Y:S02]  /*1990*/  IMAD.MOV.U32 R9, RZ, RZ, 0x1f ;  /* 0x0000001fff097424 */ /* 0x000fe400078e00ff */
[----:B------:R-:W-:-:S07]  /*19a0*/  IMAD.MOV.U32 R6, RZ, RZ, -0x1 ;  /* 0xffffffffff067424 */ /* 0x000fce00078e00ff */
[----:B01----:R-:W-:Y:S05]  /*19b0*/  WARPSYNC.COLLECTIVE R6, `(.L_x_5052) ;  /* 0x0000000006087348 */ /* 0x003fea0003c00000 */
[----:B-1----:R1:W2:Y:S02]  /*19c0*/  SHFL.DOWN P0, R5, R2, R7, R9 ;  /* 0x0800000702057389 */ /* 0x0022a40000000009 */
[----:B012---:R-:W-:Y:S05]  /*19d0*/  ENDCOLLECTIVE ;  /* 0x000000000000791b */ /* 0x007fea0003800000 */
.L_x_5052:
[----:B------:R-:W-:Y:S02]  /*19e0*/  IMAD.MOV.U32 R7, RZ, RZ, 0x2 ;  /* 0x00000002ff077424 */ /* 0x000fe400078e00ff */
[----:B------:R-:W-:-:S05]  /*19f0*/  IMAD.MOV.U32 R3, RZ, RZ, R5 ;  /* 0x000000ffff037224 */ /* 0x000fca00078e0005 */
[----:B------:R-:W-:-:S05]  /*1a00*/  FMNMX R3, R3, R2, !PT ;  /* 0x0000000203037209 */ /* 0x000fca0007800000 */
[----:B------:R-:W-:-:S07]  /*1a10*/  IMAD.MOV.U32 R2, RZ, RZ, R3 ;  /* 0x000000ffff027224 */ /* 0x000fce00078e0003 */
[----:B------:R-:W-:Y:S05]  /*1a20*/  WARPSYNC.COLLECTIVE R6, `(.L_x_5053) ;  /* 0x0000000006087348 */ /* 0x000fea0003c00000 */
[----:B------:R0:W1:Y:S02]  /*1a30*/  SHFL.DOWN P0, R5, R2, R7, R9 ;  /* 0x0800000702057389 */ /* 0x0000640000000009 */
[----:B01----:R-:W-:Y:S05]  /*1a40*/  ENDCOLLECTIVE ;  /* 0x000000000000791b */ /* 0x003fea0003800000 */
.L_x_5053:
[----:B------:R-:W-:Y:S02]  /*1a50*/  IMAD.MOV.U32 R7, RZ, RZ, 0x1 ;  /* 0x00000001ff077424 */ /* 0x000fe400078e00ff */
[----:B------:R-:W-:-:S05]  /*1a60*/  IMAD.MOV.U32 R4, RZ, RZ, R5 ;  /* 0x000000ffff047224 */ /* 0x000fca00078e0005 */
[----:B------:R-:W-:-:S05]  /*1a70*/  FMNMX R4, R3, R4, !PT ;  /* 0x0000000403047209 */ /* 0x000fca0007800000 */
[----:B------:R-:W-:-:S07]  /*1a80*/  IMAD.MOV.U32 R2, RZ, RZ, R4 ;  /* 0x000000ffff027224 */ /* 0x000fce00078e0004 */
[----:B------:R-:W-:Y:S05]  /*1a90*/  WARPSYNC.COLLECTIVE R6, `(.L_x_5054) ;  /* 0x0000000006087348 */ /* 0x000fea0003c00000 */
[----:B------:R0:W1:Y:S02]  /*1aa0*/  SHFL.DOWN P0, R5, R2, R7, R9 ;  /* 0x0800000702057389 */ /* 0x0000640000000009 */
[----:B01----:R-:W-:Y:S05]  /*1ab0*/  ENDCOLLECTIVE ;  /* 0x000000000000791b */ /* 0x003fea0003800000 */
.L_x_5054:
[----:B------:R-:W-:Y:S05]  /*1ac0*/  BRA `(.L_x_5055) ;  /* 0xfffffffc00407947 */ /* 0x000fea000383ffff */
        .weak           $__internal_118_$__cuda_sm20_div_u64
        .type           $__internal_118_$__cuda_sm20_div_u64,@function
        .size           $__internal_118_$__cuda_sm20_div_u64,($__internal_119_$__cuda_sm20_rcp_rn_f32_slowpath - $__internal_118_$__cuda_sm20_div_u64)
$__internal_118_$__cuda_sm20_div_u64:
        /* <DEDUP_REMOVED lines=71> */
[----:B------:R-:W-:Y:S11]  /*1f40*/  RET.REL.NODEC R2 `(_ZN18transformer_engine6detail32dgated_act_cast_transpose_kernelILi1ELi1EfffNS_5EmptyEXadL_ZNS_6dsreluIffEET_T0_RKS2_EEXadL_ZNS_5sreluIffEES4_S5_S7_EEEEvPKT2_SB_PT3_SD_PKT1_PSE_SH_mmm) ;  /* 0xffffffe0022c7950 */ /* 0x000ff60003c3ffff */
        .weak           $__internal_119_$__cuda_sm20_rcp_rn_f32_slowpath
        .type           $__internal_119_$__cuda_sm20_rcp_rn_f32_slowpath,@function
        .size           $__internal_119_$__cuda_sm20_rcp_rn_f32_slowpath,(.L_x_29420 - $__internal_119_$__cuda_sm20_rcp_rn_f32_slowpath)
$__internal_119_$__cuda_sm20_rcp_rn_f32_slowpath:
        /* <DEDUP_REMOVED lines=15> */
.L_x_5056:
        /* <DEDUP_REMOVED lines=33> */
.L_x_5058:
[----:B------:R0:W1:Y:S02]  /*2250*/  MUFU.RCP R3, R0 ;  /* 0x0000000000037308 */ /* 0x0000640000001000 */
.L_x_5057:
[----:B-1-3--:R-:W-:Y:S02]  /*2260*/  IMAD.MOV.U32 R5, RZ, RZ, R3 ;  /* 0x000000ffff057224 */ /* 0x00afe400078e0003 */
[----:B------:R-:W-:-:S04]  /*2270*/  IMAD.MOV.U32 R3, RZ, RZ, 0x0 ;  /* 0x00000000ff037424 */ /* 0x000fc800078e00ff */
[----:B0-2---:R-:W-:Y:S05]  /*2280*/  RET.REL.NODEC R2 `(_ZN18transformer_engine6detail32dgated_act_cast_transpose_kernelILi1ELi1EfffNS_5EmptyEXadL_ZNS_6dsreluIffEET_T0_RKS2_EEXadL_ZNS_5sreluIffEES4_S5_S7_EEEEvPKT2_SB_PT3_SD_PKT1_PSE_SH_mmm) ;  /* 0xffffffdc025c7950 */ /* 0x005fea0003c3ffff */
.L_x_5059:
        /* <DEDUP_REMOVED lines=15> */
.L_x_29420:


//--------------------- .text._ZN18transformer_engine6detail43dgated_act_cast_transpose_kernel_notalignedILi2ELi4Ef13__nv_bfloat1613__nv_fp8_e4m3NS_5EmptyEXadL_ZNS_5dreluIffEET_T0_RKS4_EEXadL_ZNS_4reluIffEES6_S7_S9_EEEEvPKT2_SD_PT3_SF_PKT1_PSG_SJ_mmm --------------------------
	.section	.text._ZN18transformer_engine6detail43dgated_act_cast_transpose_kernel_notalignedILi2ELi4Ef13__nv_bfloat1613__nv_fp8_e4m3NS_5EmptyEXadL_ZNS_5dreluIffEET_T0_RKS4_EEXadL_ZNS_4reluIffEES6_S7_S9_EEEEvPKT2_SD_PT3_SF_PKT1_PSG_SJ_mmm,"ax",@progbits
	.align	128
        .global         _ZN18transformer_engine6detail43dgated_act_cast_transpose_kernel_notalignedILi2ELi4Ef13__nv_bfloat1613__nv_fp8_e4m3NS_5EmptyEXadL_ZNS_5dreluIffEET_T0_RKS4_EEXadL_ZNS_4reluIffEES6_S7_S9_EEEEvPKT2_SD_PT3_SF_PKT1_PSG_SJ_mmm
        .type           _ZN18transformer_engine6detail43dgated_act_cast_transpose_kernel_notalignedILi2ELi4Ef13__nv_bfloat1613__nv_fp8_e4m3NS_5EmptyEXadL_ZNS_5dreluIffEET_T0_RKS4_EEXadL_ZNS_4reluIffEES6_S7_S9_EEEEvPKT2_SD_PT3_SF_PKT1_PSG_SJ_mmm,@function
        .size           _ZN18transformer_engine6detail43dgated_act_cast_transpose_kernel_notalignedILi2ELi4Ef13__nv_bfloat1613__nv_fp8_e4m3NS_5EmptyEXadL_ZNS_5dreluIffEET_T0_RKS4_EEXadL_ZNS_4reluIffEES6_S7_S9_EEEEvPKT2_SD_PT3_SF_PKT1_PSG_SJ_mmm,(.L_x_29422 - _ZN18transformer_engine6detail43dgated_act_cast_transpose_kernel_notalignedILi2ELi4Ef13__nv_bfloat1613__nv_fp8_e4m3NS_5EmptyEXadL_ZNS_5dreluIffEET_T0_RKS4_EEXadL_ZNS_4reluIffEES6_S7_S9_EEEEvPKT2_SD_PT3_SF_PKT1_PSG_SJ_mmm)
        .other          _ZN18transformer_engine6detail43dgated_act_cast_transpose_kernel_notalignedILi2ELi4Ef13__nv_bfloat1613__nv_fp8_e4m3NS_5EmptyEXadL_ZNS_5dreluIffEET_T0_RKS4_EEXadL_ZNS_4reluIffEES6_S7_S9_EEEEvPKT2_SD_PT3_SF_PKT1_PSG_SJ_mmm,@"STO_CUDA_ENTRY STV_DEFAULT"
_ZN18transformer_engine6detail43dgated_act_cast_transpose_kernel_notalignedILi2ELi4Ef13__nv_bfloat1613__nv_fp8_e4m3NS_5EmptyEXadL_ZNS_5dreluIffEET_T0_RKS4_EEXadL_ZNS_4reluIffEES6_S7_S9_EEEEvPKT2_SD_PT3_SF_PKT1_PSG_SJ_mmm:
.text._ZN18transformer_engine6detail43dgated_act_cast_transpose_kernel_notalignedILi2ELi4Ef13__nv_bfloat1613__nv_fp8_e4m3NS_5EmptyEXadL_ZNS_5dreluIffEET_T0_RKS4_EEXadL_ZNS_4reluIffEES6_S7_S9_EEEEvPKT2_SD_PT3_SF_PKT1_PSG_SJ_mmm:
        /* <DEDUP_REMOVED lines=43> */
.L_x_5060:
[----:B------:R-:W-:-:S07]  /*02b0*/  MOV R4, 0x2d0 ;  /* 0x000002d000047802 */ /* 0x000fce0000000f00 */
[----:B------:R-:W-:Y:S05]  /*02c0*/  CALL.REL.NOINC `($__internal_120_$__cuda_sm20_div_u64) ;  /* 0x00000078004c7944 */ /* 0x000fea0003c00000 */
        /* <DEDUP_REMOVED lines=11> */
.L_x_5061:
        /* <DEDUP_REMOVED lines=35> */
[----:B------:R-:W-:Y:S02]  /*05b0*/  ULEA UR22, UP2, UR18, UR17, 0x8 ;  /* 0x0000001112167291 */ /* 0x000fe4000f8440ff */
[----:B------:R-:W-:Y:S02]  /*05c0*/  ULEA UR17, UP0, UR18, UR17, 0x7 ;  /* 0x0000001112117291 */ /* 0x000fe4000f8038ff */
[----:B------:R-:W-:-:S02]  /*05d0*/  USHF.L.U64.HI UR20, UR23, 0x6, UR6 ;  /* 0x0000000617147899 */ /* 0x000fc40008010206 */
[----:B------:R-:W-:Y:S01]  /*05e0*/  UIADD3 UR19, UPT, UPT, UR19, UR16, URZ ;  /* 0x0000001013137290 */ /* 0x000fe2000fffe0ff */
[----:B------:R-:W0:Y:S01]  /*05f0*/  LDCU.64 UR28, c[0x0][0x3a0] ;  /* 0x00007400ff1c77ac */ /* 0x000e220008000a00 */
[----:B--2---:R-:W-:-:S04]  /*0600*/  ULEA UR16, UP1, UR17, UR8, 0x1 ;  /* 0x0000000811107291 */ /* 0x004fc8000f8208ff */
[----:B------:R-:W-:Y:S01]  /*0610*/  @P0 IADD3 R0, P2, PT, R6, UR32, RZ ;  /* 0x0000002006000c10 */ /* 0x000fe2000ff5e0ff */
[----:B------:R-:W-:Y:S02]  /*0620*/  ULOP3.LUT UR34, UR27, 0x7fffffff, URZ, 0xc0, !UPT ;  /* 0x7fffffff1b227892 */ /* 0x000fe4000f8ec0ff */
[----:B------:R-:W-:Y:S01]  /*0630*/  ULEA.HI.X UR8, UR18, UR20, UR19, 0x7, UP0 ;  /* 0x0000001412087291 */ /* 0x000fe200080f3c13 */
[----:B------:R-:W-:Y:S01]  /*0640*/  @P0 IADD3.X R9, PT, PT, R7, UR33, RZ, P2, !PT ;  /* 0x0000002107090c10 */ /* 0x000fe200097fe4ff */
[----:B------:R-:W1:Y:S01]  /*0650*/  LDCU.64 UR24, c[0x0][0x358] ;  /* 0x00006b00ff1877ac */ /* 0x000e620008000a00 */
[----:B------:R-:W-:Y:S01]  /*0660*/  @P0 LEA R12, P2, R0, UR16, 0x2 ;  /* 0x00000010000c0c11 */ /* 0x000fe2000f8410ff */
[----:B------:R-:W-:Y:S01]  /*0670*/  IMAD R2, R15, UR34, RZ ;  /* 0x000000220f027c24 */ /* 0x000fe2000f8e02ff */
[----:B------:R-:W-:Y:S02]  /*0680*/  ULEA.HI.X UR17, UR17, UR9, UR8, 0x1, UP1 ;  /* 0x0000000911117291 */ /* 0x000fe400088f0c08 */
[----:B------:R-:W-:Y:S01]  /*0690*/  VOTEU.ANY UP1, P0 ;  /* 0x0000000000ff7886 */ /* 0x000fe20000020100 */
[----:B------:R-:W-:Y:S01]  /*06a0*/  IMAD.X R35, R5, 0x1, R2, P1 ;  /* 0x0000000105237824 */ /* 0x000fe200008e0602 */
[----:B------:R-:W-:Y:S01]  /*06b0*/  @P0 LEA R4, P1, R6, UR16, 0x2 ;  /* 0x0000001006040c11 */ /* 0x000fe2000f8210ff */
[----:B------:R-:W-:Y:S01]  /*06c0*/  ULEA UR15, UP3, UR22, UR10, 0x1 ;  /* 0x0000000a160f7291 */ /* 0x000fe2000f8608ff */
[----:B------:R-:W-:Y:S01]  /*06d0*/  @P0 LEA.HI.X R13, R0, UR17, R9, 0x2, P2 ;  /* 0x00000011000d0c11 */ /* 0x000fe200090f1409 */
[----:B------:R-:W-:Y:S01]  /*06e0*/  @UP1 ULOP3.LUT UR8, UR26, 0xfffffffe, URZ, 0xc0, !UPT ;  /* 0xfffffffe1a081892 */ /* 0x000fe2000f8ec0ff */
[----:B------:R-:W-:Y:S01]  /*06f0*/  @P0 LEA.HI.X R5, R6, UR17, R7, 0x2, P1 ;  /* 0x0000001106050c11 */ /* 0x000fe200088f1407 */
[----:B------:R-:W-:Y:S01]  /*0700*/  ULEA.HI.X UR19, UR18, UR20, UR19, 0x8, UP2 ;  /* 0x0000001412137291 */ /* 0x000fe200090f4413 */
[----:B0-----:R-:W-:Y:S01]  /*0710*/  ISETP.NE.U32.AND P1, PT, RZ, UR28, PT ;  /* 0x0000001cff007c0c */ /* 0x001fe2000bf25070 */
[----:B------:R-:W-:-:S02]  /*0720*/  USHF.L.U32 UR35, UR26, 0x1, URZ ;  /* 0x000000011a237899 */ /* 0x000fc400080006ff */
[----:B------:R-:W-:Y:S01]  /*0730*/  @UP1 ULOP3.LUT UR9, UR27, 0x3fffffff, URZ, 0xc0, !UPT ;  /* 0x3fffffff1b091892 */ /* 0x000fe2000f8ec0ff */
[----:B------:R-:W-:Y:S01]  /*0740*/  @P0 IMAD.SHL.U32 R20, R34, 0x4, RZ ;  /* 0x0000000422140824 */ /* 0x000fe200078e00ff */
[----:B------:R-:W-:Y:S01]  /*0750*/  ULEA.HI.X UR18, UR22, UR11, UR19, 0x1, UP3 ;  /* 0x0000000b16127291 */ /* 0x000fe200098f0c13 */
[----:B------:R-:W-:Y:S01]  /*0760*/  @P0 IADD3 R0, P5, PT, R6, UR8, RZ ;  /* 0x0000000806000c10 */ /* 0x000fe2000ffbe0ff */
[----:B------:R-:W-:Y:S01]  /*0770*/  USHF.L.U64.HI UR36, UR26, 0x1, UR27 ;  /* 0x000000011a247899 */ /* 0x000fe2000801021b */
[----:B-1----:R0:W5:Y:S01]  /*0780*/  @P0 LDG.E R17, desc[UR24][R4.64] ;  /* 0x0000001804110981 */ /* 0x002162000c1e1900 */
[----:B------:R-:W-:Y:S01]  /*0790*/  UIADD3 UR28, UP0, UPT, UR35, UR15, URZ ;  /* 0x0000000f231c7290 */ /* 0x000fe2000ff1e0ff */
[----:B------:R-:W-:Y:S02]  /*07a0*/  ISETP.NE.AND.EX P1, PT, RZ, UR29, PT, P1 ;  /* 0x0000001dff007c0c */ /* 0x000fe4000bf25310 */
[----:B------:R-:W-:Y:S01]  /*07b0*/  @P0 IADD3 R8, P2, PT, R20, UR15, RZ ;  /* 0x0000000f14080c10 */ /* 0x000fe2000ff5e0ff */
[----:B------:R-:W-:Y:S01]  /*07c0*/  UIADD3.X UR29, UPT, UPT, UR36, UR18, URZ, UP0, !UPT ;  /* 0x00000012241d7290 */ /* 0x000fe200087fe4ff */
[----:B------:R-:W-:-:S02]  /*07d0*/  @P0 IADD3 R24, P4, PT, R34, UR26, RZ ;  /* 0x0000001a22180c10 */ /* 0x000fc4000ff9e0ff */
[----:B------:R-:W-:Y:S02]  /*07e0*/  @P0 SHF.L.U64.HI R11, R34, 0x2, R35 ;  /* 0x00000002220b0819 */ /* 0x000fe40000010223 */
[----:B0-----:R-:W-:Y:S01]  /*07f0*/  @P0 IADD3.X R5, PT, PT, R7, UR9, RZ, P5, !PT ;  /* 0x0000000907050c10 */ /* 0x001fe2000affe4ff */
[----:B------:R-:W-:Y:S01]  /*0800*/  @!P0 IMAD.MOV.U32 R10, RZ, RZ, RZ ;  /* 0x000000ffff0a8224 */ /* 0x000fe200078e00ff */
[----:B------:R-:W-:Y:S01]  /*0810*/  @P0 LEA R26, P5, R0, UR16, 0x2 ;  /* 0x00000010001a0c11 */ /* 0x000fe2000f8a10ff */
[----:B------:R-:W0:Y:S01]  /*0820*/  LDCU.128 UR8, c[0x0][0x390] ;  /* 0x00007200ff0877ac */ /* 0x000e220008000c00 */
[----:B------:R-:W-:Y:S02]  /*0830*/  @P0 IADD3 R20, P3, PT, R20, UR28, RZ ;  /* 0x0000001c14140c10 */ /* 0x000fe4000ff7e0ff */
[----:B------:R-:W-:Y:S01]  /*0840*/  @P0 LEA.HI.X R27, R0, UR17, R5, 0x2, P5 ;  /* 0x00000011001b0c11 */ /* 0x000fe2000a8f1405 */
[----:B------:R1:W5:Y:S01]  /*0850*/  @P0 LDG.E R10, desc[UR24][R12.64] ;  /* 0x000000180c0a0981 */ /* 0x000362000c1e1900 */
[----:B------:R-:W-:-:S02]  /*0860*/  @P0 IADD3.X R5, PT, PT, R35, UR34, RZ, P4, !PT ;  /* 0x0000002223050c10 */ /* 0x000fc4000a7fe4ff */
[----:B------:R-:W-:Y:S02]  /*0870*/  @P0 IADD3.X R21, PT, PT, R11, UR29, RZ, P3, !PT ;  /* 0x0000001d0b150c10 */ /* 0x000fe40009ffe4ff */
[----:B------:R-:W-:Y:S02]  /*0880*/  @P0 IADD3 R28, P3, PT, R34, UR35, RZ ;  /* 0x00000023221c0c10 */ /* 0x000fe4000ff7e0ff */
[C---:B------:R-:W-:Y:S01]  /*0890*/  @P0 SHF.L.U64.HI R14, R24.reuse, 0x2, R5 ;  /* 0x00000002180e0819 */ /* 0x040fe20000010205 */
[----:B------:R-:W-:Y:S01]  /*08a0*/  @P0 IMAD.SHL.U32 R24, R24, 0x4, RZ ;  /* 0x0000000418180824 */ /* 0x000fe200078e00ff */
[----:B-1----:R-:W-:Y:S02]  /*08b0*/  @P0 IADD3.X R13, PT, PT, R35, UR36, RZ, P3, !PT ;  /* 0x00000024230d0c10 */ /* 0x002fe40009ffe4ff */
[----:B------:R-:W-:Y:S02]  /*08c0*/  @P0 IADD3.X R9, PT, PT, R11, UR18, RZ, P2, !PT ;  /* 0x000000120b090c10 */ /* 0x000fe400097fe4ff */
[C---:B------:R-:W-:Y:S01]  /*08d0*/  @P0 SHF.L.U64.HI R0, R28.reuse, 0x2, R13 ;  /* 0x000000021c000819 */ /* 0x040fe2000001020d */
[----:B------:R-:W-:Y:S01]  /*08e0*/  @P0 IMAD.SHL.U32 R28, R28, 0x4, RZ ;  /* 0x000000041c1c0824 */ /* 0x000fe200078e00ff */
[C---:B------:R-:W-:Y:S01]  /*08f0*/  @P0 IADD3 R22, P2, PT, R24.reuse, UR15, RZ ;  /* 0x0000000f18160c10 */ /* 0x040fe2000ff5e0ff */
[----:B------:R1:W5:Y:S01]  /*0900*/  @P0 LDG.E R11, desc[UR24][R20.64] ;  /* 0x00000018140b0981 */ /* 0x000362000c1e1900 */
[----:B------:R-:W-:-:S02]  /*0910*/  @P0 IADD3 R24, P3, PT, R24, UR28, RZ ;  /* 0x0000001c18180c10 */ /* 0x000fc4000ff7e0ff */
[C---:B------:R-:W-:Y:S01]  /*0920*/  @P0 IADD3.X R23, PT, PT, R14.reuse, UR18, RZ, P2, !PT ;  /* 0x000000120e170c10 */ /* 0x040fe200097fe4ff */
[----:B------:R-:W5:Y:S01]  /*0930*/  @P0 LDG.E R19, desc[UR24][R8.64] ;  /* 0x0000001808130981 */ /* 0x000f62000c1e1900 */
[----:B------:R-:W-:Y:S01]  /*0940*/  @P0 IADD3.X R25, PT, PT, R14, UR29, RZ, P3, !PT ;  /* 0x0000001d0e190c10 */ /* 0x000fe20009ffe4ff */
[----:B------:R-:W-:Y:S01]  /*0950*/  @!P0 IMAD.MOV.U32 R13, RZ, RZ, RZ ;  /* 0x000000ffff0d8224 */ /* 0x000fe200078e00ff */
[C---:B-1----:R-:W-:Y:S02]  /*0960*/  @P0 IADD3 R20, P2, PT, R28.reuse, UR15, RZ ;  /* 0x0000000f1c140c10 */ /* 0x042fe4000ff5e0ff */
[----:B------:R-:W-:Y:S01]  /*0970*/  @P0 IADD3 R28, P3, PT, R28, UR28, RZ ;  /* 0x0000001c1c1c0c10 */ /* 0x000fe2000ff7e0ff */
[----:B------:R-:W-:Y:S01]  /*0980*/  @!P0 IMAD.MOV.U32 R14, RZ, RZ, RZ ;  /* 0x000000ffff0e8224 */ /* 0x000fe200078e00ff */
[----:B------:R-:W-:Y:S02]  /*0990*/  @!P0 CS2R R8, SRZ ;  /* 0x0000000000088805 */ /* 0x000fe4000001ff00 */
[----:B------:R-:W-:-:S02]  /*09a0*/  @P0 IADD3.X R21, PT, PT, R0, UR18, RZ, P2, !PT ;  /* 0x0000001200150c10 */ /* 0x000fc400097fe4ff */
[----:B------:R-:W-:Y:S01]  /*09b0*/  @P0 IADD3.X R29, PT, PT, R0, UR29, RZ, P3, !PT ;  /* 0x0000001d001d0c10 */ /* 0x000fe20009ffe4ff */
[----:B------:R-:W5:Y:S04]  /*09c0*/  @P0 LDG.E R14, desc[UR24][R26.64] ;  /* 0x000000181a0e0981 */ /* 0x000f68000c1e1900 */
[----:B------:R-:W5:Y:S04]  /*09d0*/  @P0 LDG.E R9, desc[UR24][R24.64] ;  /* 0x0000001818090981 */ /* 0x000f68000c1e1900 */
[----:B------:R-:W5:Y:S04]  /*09e0*/  @P0 LDG.E R13, desc[UR24][R20.64] ;  /* 0x00000018140d0981 */ /* 0x000f68000c1e1900 */
[----:B------:R-:W5:Y:S01]  /*09f0*/  @P0 LDG.E R8, desc[UR24][R28.64] ;  /* 0x000000181c080981 */ /* 0x000f62000c1e1900 */
[----:B------:R-:W1:Y:S01]  /*0a00*/  @P1 LDC.64 R4, c[0x0][0x3a0] ;  /* 0x0000e800ff041b82 */ /* 0x000e620000000a00 */
[----:B------:R-:W-:-:S02]  /*0a10*/  UIMAD UR6, UR6, UR12, URZ ;  /* 0x0000000c060672a4 */ /* 0x000fc4000f8e02ff */
[----:B------:R-:W-:Y:S02]  /*0a20*/  UIMAD.WIDE.U32 UR20, UR23, UR12, URZ ;  /* 0x0000000c171472a5 */ /* 0x000fe4000f8e00ff */
[----:B------:R-:W-:Y:S02]  /*0a30*/  UIMAD UR12, UR23, UR13, UR6 ;  /* 0x0000000d170c72a4 */ /* 0x000fe4000f8e0206 */
[----:B------:R-:W-:Y:S02]  /*0a40*/  USHF.L.U32 UR6, UR20, 0x6, URZ ;  /* 0x0000000614067899 */ /* 0x000fe400080006ff */
[----:B------:R-:W-:Y:S02]  /*0a50*/  UIADD3 UR12, UPT, UPT, UR21, UR12, URZ ;  /* 0x0000000c150c7290 */ /* 0x000fe4000fffe0ff */
[----:B0-----:R-:W-:Y:S01]  /*0a60*/  UIADD3 UR8, UP0, UPT, UR22, UR8, URZ ;  /* 0x0000000816087290 */ /* 0x001fe2000ff1e0ff */
[----:B------:R-:W-:Y:S01]  /*0a70*/  VIADD R36, R58, 0xffffffff ;  /* 0xffffffff3a247836 */ /* 0x000fe20000000000 */
[----:B------:R-:W-:-:S02]  /*0a80*/  ULEA UR6, UP1, UR4, UR6, 0x7 ;  /* 0x0000000604067291 */ /* 0x000fc4000f8238ff */
[----:B------:R-:W-:Y:S01]  /*0a90*/  USHF.L.U64.HI UR20, UR20, 0x6, UR12 ;  /* 0x0000000614147899 */ /* 0x000fe2000801020c */
[----:B------:R-:W-:Y:S01]  /*0aa0*/  @!P0 IMAD.MOV.U32 R12, RZ, RZ, RZ ;  /* 0x000000ffff0c8224 */ /* 0x000fe200078e00ff */
[----:B------:R-:W-:Y:S02]  /*0ab0*/  UIADD3.X UR9, UPT, UPT, UR19, UR9, URZ, UP0, !UPT ;  /* 0x0000000913097290 */ /* 0x000fe400087fe4ff */
[----:B------:R-:W-:Y:S02]  /*0ac0*/  UIADD3 UR10, UP2, UPT, UR6, UR10, URZ ;  /* 0x0000000a060a7290 */ /* 0x000fe4000ff5e0ff */
[----:B------:R-:W-:Y:S01]  /*0ad0*/  ULEA.HI.X UR4, UR4, UR20, UR5, 0x7, UP1 ;  /* 0x0000001404047291 */ /* 0x000fe200088f3c05 */
[----:B------:R-:W-:Y:S01]  /*0ae0*/  LOP3.LUT R36, R36, 0x1f, RZ, 0xc0, !PT ;  /* 0x0000001f24247812 */ /* 0x000fe200078ec0ff */
[----:B------:R-:W-:Y:S01]  /*0af0*/  UIADD3 UR13, UP0, UPT, UR8, UR26, URZ ;  /* 0x0000001a080d7290 */ /* 0x000fe2000ff1e0ff */
[----:B------:R-:W-:Y:S01]  /*0b00*/  IMAD.MOV.U32 R37, RZ, RZ, RZ ;  /* 0x000000ffff257224 */ /* 0x000fe200078e00ff */
[----:B------:R-:W-:Y:S01]  /*0b10*/  UIADD3.X UR11, UPT, UPT, UR4, UR11, URZ, UP2, !UPT ;  /* 0x0000000b040b7290 */ /* 0x000fe200097fe4ff */
[----:B------:R-:W-:Y:S01]  /*0b20*/  BSSY.RECONVERGENT B0, `(.L_x_5062) ;  /* 0x000001d000007945 */ /* 0x000fe20003800200 */
[----:B------:R-:W-:Y:S01]  /*0b30*/  UIADD3.X UR20, UPT, UPT, UR9, UR27, URZ, UP0, !UPT ;  /* 0x0000001b09147290 */ /* 0x000fe200087fe4ff */
[----:B------:R-:W5:Y:S01]  /*0b40*/  @P0 LDG.E R12, desc[UR24][R22.64] ;  /* 0x00000018160c0981 */ /* 0x000f62000c1e1900 */
[----:B------:R-:W-:-:S02]  /*0b50*/  VIADD R57, R59, 0x1 ;  /* 0x000000013b397836 */ /* 0x000fc40000000000 */
[----:B------:R-:W-:Y:S01]  /*0b60*/  @!P0 IMAD.MOV.U32 R0, RZ, RZ, RZ ;  /* 0x000000ffff008224 */ /* 0x000fe200078e00ff */
[----:B-1----:R0:W5:Y:S01]  /*0b70*/  @P1 LDG.E R30, desc[UR24][R4.64] ;  /* 0x00000018041e1981 */ /* 0x002162000c1e1900 */
[----:B------:R-:W-:Y:S02]  /*0b80*/  @!P0 IMAD.MOV.U32 R18, RZ, RZ, RZ ;  /* 0x000000ffff128224 */ /* 0x000fe400078e00ff */
        /* <DEDUP_REMOVED lines=22> */
.L_x_5063:
[----:B------:R-:W-:Y:S05]  /*0cf0*/  BSYNC.RECONVERGENT B0 ;  /* 0x0000000000007941 */ /* 0x000fea0003800200 */
.L_x_5062:
        /* <DEDUP_REMOVED lines=13> */
[----:B------:R-:W-:Y:S02]  /*0dd0*/  PRMT R28, R13, 0x7632, R28 ;  /* 0x000076320d1c7816 */ /* 0x000fe4000000001c */
[----:B0-----:R-:W-:Y:S02]  /*0de0*/  PRMT R23, R8, 0x7632, R23 ;  /* 0x0000763208177816 */ /* 0x001fe40000000017 */
        /* <DEDUP_REMOVED lines=31> */
.L_x_5065:
[----:B------:R-:W-:Y:S01]  /*0fe0*/  CS2R R54, SRZ ;  /* 0x0000000000367805 */ /* 0x000fe2000001ff00 */
[----:B------:R-:W-:-:S07]  /*0ff0*/  IMAD.MOV.U32 R56, RZ, RZ, RZ ;  /* 0x000000ffff387224 */ /* 0x000fce00078e00ff */
.L_x_5066:
[----:B------:R-:W-:Y:S05]  /*1000*/  BSYNC.RECONVERGENT B0 ;  /* 0x0000000000007941 */ /* 0x000fea0003800200 */
.L_x_5064:
[----:B------:R-:W-:Y:S01]  /*1010*/  IMAD.U32 R19, R19, 0x10000, RZ ;  /* 0x0001000013137824 */ /* 0x000fe200078e00ff */
[C---:B------:R-:W-:Y:S01]  /*1020*/  ISETP.GE.U32.AND P0, PT, R59.reuse, UR7, PT ;  /* 0x000000073b007c0c */ /* 0x040fe2000bf06070 */
[----:B0-----:R-:W-:Y:S01]  /*1030*/  VIADD R20, R59, 0x2 ;  /* 0x000000023b147836 */ /* 0x001fe20000000000 */
[----:B------:R-:W-:Y:S01]  /*1040*/  BSSY.RECONVERGENT B0, `(.L_x_5067) ;  /* 0x0000023000007945 */ /* 0x000fe20003800200 */
[----:B------:R-:W-:Y:S01]  /*1050*/  IMAD.U32 R38, R38, 0x10000, RZ ;  /* 0x0001000026267824 */ /* 0x000fe200078e00ff */
[----:B------:R-:W-:Y:S01]  /*1060*/  FSET.BF.GT.AND R24, R19, RZ, PT ;  /* 0x000000ff1318720a */ /* 0x000fe20003804000 */
[----:B------:R-:W-:Y:S01]  /*1070*/  IMAD.U32 R25, R17, 0x10000, RZ ;  /* 0x0001000011197824 */ /* 0x000fe200078e00ff */
[----:B------:R-:W-:Y:S01]  /*1080*/  FMNMX R50, RZ, R19, !PT ;  /* 0x00000013ff327209 */ /* 0x000fe20007800000 */
[----:B------:R-:W-:Y:S01]  /*1090*/  IMAD.U32 R32, R39, 0x10000, RZ ;  /* 0x0001000027207824 */ /* 0x000fe200078e00ff */
[----:B------:R-:W-:Y:S02]  /*10a0*/  ISETP.GE.U32.OR P0, PT, R16, UR14, P0 ;  /* 0x0000000e10007c0c */ /* 0x000fe40008706470 */
[----:B------:R-:W-:-:S02]  /*10b0*/  @!P1 CS2R R52, SRZ ;  /* 0x0000000000349805 */ /* 0x000fc4000001ff00 */
[----:B------:R-:W-:Y:S01]  /*10c0*/  ISETP.GE.U32.AND P2, PT, R20, UR7, PT ;  /* 0x0000000714007c0c */ /* 0x000fe2000bf46070 */
[----:B------:R-:W-:Y:S01]  /*10d0*/  @!P1 IMAD.MOV.U32 R51, RZ, RZ, RZ ;  /* 0x000000ffff339224 */ /* 0x000fe200078e00ff */
[----:B------:R-:W-:Y:S02]  /*10e0*/  FSET.BF.GT.AND R19, R38, RZ, PT ;  /* 0x000000ff2613720a */ /* 0x000fe40003804000 */
[----:B------:R-:W-:Y:S01]  /*10f0*/  FMNMX R49, RZ, R38, !PT ;  /* 0x00000026ff317209 */ /* 0x000fe20007800000 */
[----:B------:R-:W-:Y:S08]  /*1100*/  @!P1 BRA `(.L_x_5068) ;  /* 0x0000000000589947 */ /* 0x000ff00003800000 */
        /* <DEDUP_REMOVED lines=22> */
.L_x_5068:
[----:B------:R-:W-:Y:S05]  /*1270*/  BSYNC.RECONVERGENT B0 ;  /* 0x0000000000007941 */ /* 0x000fea0003800200 */
.L_x_5067:
[----:B------:R-:W-:Y:S02]  /*1280*/  IMAD.U32 R12, R12, 0x10000, RZ ;  /* 0x000100000c0c7824 */ /* 0x000fe400078e00ff */
[----:B------:R-:W-:Y:S01]  /*1290*/  FMUL R24, R24, R25 ;  /* 0x0000001918187220 */ /* 0x000fe20000400000 */
[----:B------:R-:W-:Y:S02]  /*12a0*/  IMAD.U32 R31, R31, 0x10000, RZ ;  /* 0x000100001f1f7824 */ /* 0x000fe400078e00ff */
[----:B------:R-:W-:Y:S01]  /*12b0*/  FMUL R50, R25, R50 ;  /* 0x0000003219327220 */ /* 0x000fe20000400000 */
[----:B0-----:R-:W-:Y:S01]  /*12c0*/  IMAD.U32 R3, R10, 0x10000, RZ ;  /* 0x000100000a037824 */ /* 0x001fe200078e00ff */
[----:B------:R-:W-:Y:S01]  /*12d0*/  FSET.BF.GT.AND R2, R12, RZ, PT ;  /* 0x000000ff0c02720a */ /* 0x000fe20003804000 */
[----:B------:R-:W-:Y:S01]  /*12e0*/  IMAD.U32 R47, R30, 0x10000, RZ ;  /* 0x000100001e2f7824 */ /* 0x000fe200078e00ff */
[----:B------:R-:W-:Y:S01]  /*12f0*/  FMNMX R48, RZ, R12, !PT ;  /* 0x0000000cff307209 */ /* 0x000fe20007800000 */
[----:B------:R-:W-:Y:S01]  /*1300*/  IMAD.U32 R28, R28, 0x10000, RZ ;  /* 0x000100001c1c7824 */ /* 0x000fe200078e00ff */
[----:B------:R-:W-:Y:S01]  /*1310*/  FSET.BF.GT.AND R4, R31, RZ, PT ;  /* 0x000000ff1f04720a */ /* 0x000fe20003804000 */
[----:B------:R-:W-:Y:S01]  /*1320*/  FMUL R2, R2, R3 ;  /* 0x0000000302027220 */ /* 0x000fe20000400000 */
[----:B------:R-:W-:Y:S01]  /*1330*/  FMNMX R10, RZ, R31, !PT ;  /* 0x0000001fff0a7209 */ /* 0x000fe20007800000 */
[----:B------:R-:W-:Y:S01]  /*1340*/  FMUL R48, R3, R48 ;  /* 0x0000003003307220 */ /* 0x000fe20000400000 */
[----:B------:R-:W-:-:S02]  /*1350*/  IMAD.U32 R13, R13, 0x10000, RZ ;  /* 0x000100000d0d7824 */ /* 0x000fc400078e00ff */
[----:B------:R-:W-:Y:S01]  /*1360*/  FMUL R4, R4, R47 ;  /* 0x0000002f04047220 */ /* 0x000fe20000400000 */
[----:B------:R-:W-:Y:S01]  /*1370*/  FSET.BF.GT.AND R3, R28, RZ, PT ;  /* 0x000000ff1c03720a */ /* 0x000fe20003804000 */
[----:B------:R-:W-:Y:S01]  /*1380*/  FMUL R47, R47, R10 ;  /* 0x0000000a2f2f7220 */ /* 0x000fe20000400000 */
[----:B------:R-:W-:Y:S01]  /*1390*/  IMAD.U32 R10, R29, 0x10000, RZ ;  /* 0x000100001d0a7824 */ /* 0x000fe200078e00ff */
[----:B------:R-:W-:Y:S01]  /*13a0*/  FSET.BF.GT.AND R5, R13, RZ, PT ;  /* 0x000000ff0d05720a */ /* 0x000fe20003804000 */
[----:B------:R-:W-:Y:S01]  /*13b0*/  IMAD.U32 R31, R11, 0x10000, RZ ;  /* 0x000100000b1f7824 */ /* 0x000fe200078e00ff */
[----:B------:R-:W-:Y:S01]  /*13c0*/  FMNMX R33, RZ, R28, !PT ;  /* 0x0000001cff217209 */ /* 0x000fe20007800000 */
[----:B------:R-:W-:Y:S01]  /*13d0*/  FMUL R11, R3, R10 ;  /* 0x0000000a030b7220 */ /* 0x000fe20000400000 */
[----:B------:R-:W-:Y:S02]  /*13e0*/  IMAD.U32 R14, R14, 0x10000, RZ ;  /* 0x000100000e0e7824 */ /* 0x000fe400078e00ff */
[----:B------:R-:W-:Y:S01]  /*13f0*/  FMUL R19, R19, R32 ;  /* 0x0000002013137220 */ /* 0x000fe20000400000 */
[----:B------:R-:W-:Y:S01]  /*1400*/  IMAD.U32 R3, R26, 0x10000, RZ ;  /* 0x000100001a037824 */ /* 0x000fe200078e00ff */
[----:B------:R-:W-:Y:S01]  /*1410*/  FMNMX R13, RZ, R13, !PT ;  /* 0x0000000dff0d7209 */ /* 0x000fe20007800000 */
[----:B------:R-:W-:Y:S01]  /*1420*/  FMUL R5, R5, R14 ;  /* 0x0000000e05057220 */ /* 0x000fe20000400000 */
[----:B------:R-:W-:-:S02]  /*1430*/  IMAD.U32 R8, R8, 0x10000, RZ ;  /* 0x0001000008087824 */ /* 0x000fc400078e00ff */
[----:B------:R-:W-:Y:S01]  /*1440*/  FMUL R28, R4, R3 ;  /* 0x00000003041c7220 */ /* 0x000fe20000400000 */
[----:B------:R-:W-:Y:S01]  /*1450*/  @!P0 IADD3 R3, P3, PT, R34, UR26, RZ ;  /* 0x0000001a22038c10 */ /* 0x000fe2000ff7e0ff */
[----:B------:R-:W-:Y:S02]  /*1460*/  IMAD.U32 R30, R27, 0x10000, RZ ;  /* 0x000100001b1e7824 */ /* 0x000fe400078e00ff */
[----:B------:R-:W-:Y:S01]  /*1470*/  FMUL R27, R5, R8 ;  /* 0x00000008051b7220 */ /* 0x000fe20000400000 */
[----:B------:R-:W-:Y:S01]  /*1480*/  IMAD.U32 R25, R0, 0x10000, RZ ;  /* 0x0001000000197824 */ /* 0x000fe200078e00ff */
[----:B------:R-:W-:Y:S01]  /*1490*/  @!P0 IADD3.X R8, PT, PT, R35, UR34, RZ, P3, !PT ;  /* 0x0000002223088c10 */ /* 0x000fe20009ffe4ff */
[----:B------:R-:W-:Y:S01]  /*14a0*/  IMAD.U32 R29, R9, 0x10000, RZ ;  /* 0x00010000091d7824 */ /* 0x000fe200078e00ff */
[----:B------:R-:W-:Y:S01]  /*14b0*/  @!P0 LEA R4, P3, R3, UR8, 0x1 ;  /* 0x0000000803048c11 */ /* 0x000fe2000f8608ff */
[----:B------:R-:W-:Y:S02]  /*14c0*/  IMAD.U32 R0, R7, 0x10000, RZ ;  /* 0x0001000007007824 */ /* 0x000fe400078e00ff */
[----:B------:R-:W-:Y:S01]  /*14d0*/  FMUL R33, R10, R33 ;  /* 0x000000210a217220 */ /* 0x000fe20000400000 */
[----:B------:R-:W-:-:S02]  /*14e0*/  IMAD.U32 R22, R22, 0x10000, RZ ;  /* 0x0001000016167824 */ /* 0x000fc400078e00ff */
[----:B------:R-:W-:Y:S01]  /*14f0*/  FMUL R29, R2, R29 ;  /* 0x0000001d021d7220 */ /* 0x000fe20000400000 */
[----:B------:R-:W-:Y:S01]  /*1500*/  @!P0 LEA.HI.X R5, R3, UR9, R8, 0x1, P3 ;  /* 0x0000000903058c11 */ /* 0x000fe200098f0c08 */
[----:B------:R-:W-:Y:S01]  /*1510*/  IMAD.U32 R26, R23, 0x10000, RZ ;  /* 0x00010000171a7824 */ /* 0x000fe200078e00ff */
[----:B------:R-:W-:Y:S01]  /*1520*/  FSET.BF.GT.AND R2, R0, RZ, PT ;  /* 0x000000ff0002720a */ /* 0x000fe20003804000 */
[----:B------:R-:W-:Y:S01]  /*1530*/  IMAD.U32 R3, R6, 0x10000, RZ ;  /* 0x0001000006037824 */ /* 0x000fe200078e00ff */
[C---:B------:R-:W-:Y:S01]  /*1540*/  @!P0 IADD3 R6, P4, PT, R34.reuse, UR35, RZ ;  /* 0x0000002322068c10 */ /* 0x040fe2000ff9e0ff */
[----:B------:R-:W-:Y:S01]  /*1550*/  IMAD.U32 R63, R63, 0x10000, RZ ;  /* 0x000100003f3f7824 */ /* 0x000fe200078e00ff */
[----:B------:R-:W-:Y:S01]  /*1560*/  @!P0 IADD3 R10, P3, PT, R34, UR35, RZ ;  /* 0x00000023220a8c10 */ /* 0x000fe2000ff7e0ff */
[----:B------:R-:W-:Y:S01]  /*1570*/  FMUL R31, R24, R31 ;  /* 0x0000001f181f7220 */ /* 0x000fe20000400000 */
[----:B------:R-:W-:Y:S01]  /*1580*/  FMUL R30, R19, R30 ;  /* 0x0000001e131e7220 */ /* 0x000fe20000400000 */
[----:B------:R-:W-:Y:S01]  /*1590*/  FMUL R49, R32, R49 ;  /* 0x0000003120317220 */ /* 0x000fe20000400000 */
[----:B------:R-:W-:Y:S01]  /*15a0*/  FMUL R46, R14, R13 ;  /* 0x0000000d0e2e7220 */ /* 0x000fe20000400000 */
[----:B------:R-:W-:Y:S01]  /*15b0*/  FSET.BF.GT.AND R12, R22, RZ, PT ;  /* 0x000000ff160c720a */ /* 0x000fe20003804000 */
[----:B------:R-:W-:Y:S01]  /*15c0*/  FMUL R26, R11, R26 ;  /* 0x0000001a0b1a7220 */ /* 0x000fe20000400000 */
[----:B------:R-:W-:Y:S01]  /*15d0*/  FMNMX R32, RZ, R22, !PT ;  /* 0x00000016ff207209 */ /* 0x000fe20007800000 */
[----:B------:R-:W-:-:S02]  /*15e0*/  IMAD.U32 R13, R18, 0x10000, RZ ;  /* 0x00010000120d7824 */ /* 0x000fc400078e00ff */
[----:B------:R-:W-:Y:S01]  /*15f0*/  FMUL R24, R2, R63 ;  /* 0x0000003f02187220 */ /* 0x000fe20000400000 */
[----:B------:R-:W-:Y:S01]  /*1600*/  @!P0 IADD3.X R7, PT, PT, R35, UR36, RZ, P4, !PT ;  /* 0x0000002423078c10 */ /* 0x000fe2000a7fe4ff */
[----:B------:R-:W-:Y:S01]  /*1610*/  FMUL R18, R31, UR19 ;  /* 0x000000131f127c20 */ /* 0x000fe20008400000 */
[----:B------:R-:W-:Y:S01]  /*1620*/  @!P0 IADD3.X R11, PT, PT, R35, UR36, RZ, P3, !PT ;  /* 0x00000024230b8c10 */ /* 0x000fe20009ffe4ff */
[----:B------:R-:W-:Y:S01]  /*1630*/  FMUL R17, R30, UR19 ;  /* 0x000000131e117c20 */ /* 0x000fe20008400000 */
[----:B------:R-:W-:Y:S01]  /*1640*/  @!P0 IADD3 R8, P5, PT, R34, UR26, RZ ;  /* 0x0000001a22088c10 */ /* 0x000fe2000ffbe0ff */
[----:B------:R-:W-:Y:S01]  /*1650*/  FMUL R12, R12, R13 ;  /* 0x0000000d0c0c7220 */ /* 0x000fe20000400000 */
[----:B------:R-:W-:Y:S01]  /*1660*/  @!P0 LEA R2, P4, R6, UR8, 0x1 ;  /* 0x0000000806028c11 */ /* 0x000fe2000f8808ff */
[----:B------:R-:W-:Y:S01]  /*1670*/  FMUL R32, R13, R32 ;  /* 0x000000200d207220 */ /* 0x000fe20000400000 */
[----:B------:R-:W-:Y:S01]  /*1680*/  @!P0 LEA R42, P3, R10, UR13, 0x1 ;  /* 0x0000000d0a2a8c11 */ /* 0x000fe2000f8608ff */
[----:B------:R-:W-:Y:S01]  /*1690*/  FMUL R24, R24, R3 ;  /* 0x0000000318187220 */ /* 0x000fe20000400000 */
[----:B------:R-:W-:Y:S01]  /*16a0*/  @!P0 IADD3.X R9, PT, PT, R35, UR34, RZ, P5, !PT ;  /* 0x0000002223098c10 */ /* 0x000fe2000affe4ff */
[----:B------:R-:W-:Y:S01]  /*16b0*/  FMUL R16, R29, UR19 ;  /* 0x000000131d107c20 */ /* 0x000fe20008400000 */
[----:B------:R-:W-:Y:S01]  /*16c0*/  @!P0 LEA.HI.X R3, R6, UR9, R7, 0x1, P4 ;  /* 0x0000000906038c11 */ /* 0x000fe2000a0f0c07 */
[----:B------:R-:W-:Y:S01]  /*16d0*/  FMUL R15, R28, UR19 ;  /* 0x000000131c0f7c20 */ /* 0x000fe20008400000 */
[----:B------:R-:W-:Y:S01]  /*16e0*/  @!P0 LEA.HI.X R43, R10, UR20, R11, 0x1, P3 ;  /* 0x000000140a2b8c11 */ /* 0x000fe200098f0c0b */
[----:B------:R-:W-:Y:S01]  /*16f0*/  FMUL R14, R27, UR19 ;  /* 0x000000131b0e7c20 */ /* 0x000fe20008400000 */
[----:B------:R-:W-:Y:S01]  /*1700*/  FMUL R13, R26, UR19 ;  /* 0x000000131a0d7c20 */ /* 0x000fe20008400000 */
[----:B------:R-:W-:Y:S01]  /*1710*/  @!P0 LEA R40, P5, R8, UR13, 0x1 ;  /* 0x0000000d08288c11 */ /* 0x000fe2000f8a08ff */
[----:B------:R-:W-:Y:S01]  /*1720*/  BSSY.RECONVERGENT B0, `(.L_x_5069) ;  /* 0x000002c000007945 */ /* 0x000fe20003800200 */
[----:B------:R-:W-:Y:S01]  /*1730*/  @!P0 LEA R6, P3, R34, UR8, 0x1 ;  /* 0x0000000822068c11 */ /* 0x000fe2000f8608ff */
[----:B------:R-:W-:Y:S01]  /*1740*/  FMUL R25, R12, R25 ;  /* 0x000000190c197220 */ /* 0x000fe20000400000 */
[----:B------:R-:W-:-:S02]  /*1750*/  F2FP.SATFINITE.E4M3.F32.PACK_AB_MERGE_C R18, RZ, R18, RZ ;  /* 0x00000012ff12723e */ /* 0x000fc400048070ff */
[----:B------:R-:W-:Y:S02]  /*1760*/  @!P1 CS2R R22, SRZ ;  /* 0x0000000000169805 */ /* 0x000fe4000001ff00 */
[----:B------:R-:W-:Y:S02]  /*1770*/  F2FP.SATFINITE.E4M3.F32.PACK_AB_MERGE_C R17, RZ, R17, RZ ;  /* 0x00000011ff11723e */ /* 0x000fe400048070ff */
[----:B------:R-:W-:Y:S02]  /*1780*/  @!P1 CS2R R20, SRZ ;  /* 0x0000000000149805 */ /* 0x000fe4000001ff00 */
[----:B------:R-:W-:Y:S01]  /*1790*/  @!P0 LEA.HI.X R41, R8, UR20, R9, 0x1, P5 ;  /* 0x0000001408298c11 */ /* 0x000fe2000a8f0c09 */
[----:B------:R-:W-:Y:S01]  /*17a0*/  @!P1 IMAD.MOV.U32 R19, RZ, RZ, RZ ;  /* 0x000000ffff139224 */ /* 0x000fe200078e00ff */
[----:B------:R-:W-:Y:S01]  /*17b0*/  @!P0 LEA.HI.X R7, R34, UR9, R35, 0x1, P3 ;  /* 0x0000000922078c11 */ /* 0x000fe200098f0c23 */
[----:B------:R-:W-:Y:S01]  /*17c0*/  @!P1 IMAD.MOV.U32 R12, RZ, RZ, RZ ;  /* 0x000000ffff0c9224 */ /* 0x000fe200078e00ff */
[----:B------:R-:W-:-:S02]  /*17d0*/  F2FP.SATFINITE.E4M3.F32.PACK_AB_MERGE_C R16, RZ, R16, RZ ;  /* 0x00000010ff10723e */ /* 0x000fc400048070ff */
[----:B------:R-:W-:Y:S02]  /*17e0*/  F2FP.SATFINITE.E4M3.F32.PACK_AB_MERGE_C R15, RZ, R15, RZ ;  /* 0x0000000fff0f723e */ /* 0x000fe400048070ff */
[----:B------:R-:W-:Y:S02]  /*17f0*/  F2FP.SATFINITE.E4M3.F32.PACK_AB_MERGE_C R14, RZ, R14, RZ ;  /* 0x0000000eff0e723e */ /* 0x000fe400048070ff */
[----:B------:R-:W-:Y:S02]  /*1800*/  F2FP.SATFINITE.E4M3.F32.PACK_AB_MERGE_C R13, RZ, R13, RZ ;  /* 0x0000000dff0d723e */ /* 0x000fe400048070ff */
        /* <DEDUP_REMOVED lines=29> */
.L_x_5070:
[----:B------:R-:W-:Y:S05]  /*19e0*/  BSYNC.RECONVERGENT B0 ;  /* 0x0000000000007941 */ /* 0x000fea0003800200 */
.L_x_5069:
        /* <DEDUP_REMOVED lines=29> */
.L_x_5072:
[----:B------:R-:W-:Y:S05]  /*1bc0*/  BSYNC.RECONVERGENT B0 ;  /* 0x0000000000007941 */ /* 0x000fea0003800200 */
.L_x_5071:
[----:B01----:R-:W-:Y:S01]  /*1bd0*/  @!P0 PRMT R39, R15, 0x7604, R16 ;  /* 0x000076040f278816 */ /* 0x003fe20000000010 */
[----:B------:R0:W-:Y:S01]  /*1be0*/  @!P0 STG.E.U16 desc[UR24][R6.64], R61 ;  /* 0x0000003d06008986 */ /* 0x0001e2000c101518 */
[----:B------:R-:W-:Y:S01]  /*1bf0*/  @!P0 PRMT R65, R13, 0x7604, R14 ;  /* 0x000076040d418816 */ /* 0x000fe2000000000e */
[----:B------:R-:W-:Y:S01]  /*1c00*/  FMUL R11, R50, UR19 ;  /* 0x00000013320b7c20 */ /* 0x000fe20008400000 */
[----:B------:R-:W-:Y:S01]  /*1c10*/  FMUL R10, R49, UR19 ;  /* 0x00000013310a7c20 */ /* 0x000fe20008400000 */
[----:B------:R1:W-:Y:S01]  /*1c20*/  @!P0 STG.E.U16 desc[UR24][R4.64], R39 ;  /* 0x0000002704008986 */ /* 0x0003e2000c101518 */
[----:B------:R-:W-:Y:S01]  /*1c30*/  FMUL R9, R24, UR19 ;  /* 0x0000001318097c20 */ /* 0x000fe20008400000 */
[----:B------:R-:W-:Y:S01]  /*1c40*/  FMUL R8, R25, UR19 ;  /* 0x0000001319087c20 */ /* 0x000fe20008400000 */
[C---:B------:R-:W-:Y:S01]  /*1c50*/  @!P0 LEA R44, P1, R34.reuse, UR13, 0x1 ;  /* 0x0000000d222c8c11 */ /* 0x040fe2000f8208ff */
[----:B------:R1:W-:Y:S01]  /*1c60*/  @!P0 STG.E.U16 desc[UR24][R2.64], R65 ;  /* 0x0000004102008986 */ /* 0x0003e2000c101518 */
[----:B------:R-:W-:Y:S01]  /*1c70*/  F2FP.SATFINITE.E4M3.F32.PACK_AB_MERGE_C R11, RZ, R11, RZ ;  /* 0x0000000bff0b723e */ /* 0x000fe200048070ff */
[----:B------:R-:W-:Y:S01]  /*1c80*/  USHF.L.U64.HI UR5, UR26, 0x2, UR27 ;  /* 0x000000021a057899 */ /* 0x000fe2000801021b */
[----:B------:R-:W-:Y:S01]  /*1c90*/  F2FP.SATFINITE.E4M3.F32.PACK_AB_MERGE_C R10, RZ, R10, RZ ;  /* 0x0000000aff0a723e */ /* 0x000fe200048070ff */
[----:B------:R-:W-:Y:S01]  /*1ca0*/  USHF.L.U32 UR4, UR26, 0x2, URZ ;  /* 0x000000021a047899 */ /* 0x000fe200080006ff */
[----:B------:R-:W-:Y:S01]  /*1cb0*/  BSSY.RECONVERGENT B0, `(.L_x_5073) ;  /* 0x0000011000007945 */ /* 0x000fe20003800200 */
[----:B------:R-:W-:Y:S01]  /*1cc0*/  @!P0 LEA.HI.X R45, R34, UR20, R35, 0x1, P1 ;  /* 0x00000014222d8c11 */ /* 0x000fe200088f0c23 */
[----:B0-----:R-:W-:Y:S01]  /*1cd0*/  VIADD R7, R58, 0x1e ;  /* 0x0000001e3a077836 */ /* 0x001fe20000000000 */
[----:B------:R-:W-:-:S02]  /*1ce0*/  F2FP.SATFINITE.E4M3.F32.PACK_AB_MERGE_C R9, RZ, R9, RZ ;  /* 0x00000009ff09723e */ /* 0x000fc400048070ff */
[----:B------:R-:W-:Y:S02]  /*1cf0*/  @!P0 PRMT R61, R10, 0x7604, R11 ;  /* 0x000076040a3d8816 */ /* 0x000fe4000000000b */
[----:B------:R-:W-:Y:S01]  /*1d00*/  F2FP.SATFINITE.E4M3.F32.PACK_AB_MERGE_C R8, RZ, R8, RZ ;  /* 0x00000008ff08723e */ /* 0x000fe200048070ff */
[----:B-1----:R-:W-:Y:S06]  /*1d10*/  @P0 BRA `(.L_x_5074) ;  /* 0x0000000000280947 */ /* 0x002fec0003800000 */
        /* <DEDUP_REMOVED lines=10> */
.L_x_5074:
[----:B------:R-:W-:Y:S05]  /*1dc0*/  BSYNC.RECONVERGENT B0 ;  /* 0x0000000000007941 */ /* 0x000fea0003800200 */
.L_x_5073:
[----:B------:R-:W-:Y:S01]  /*1dd0*/  FMNMX R62, RZ, R0, !PT ;  /* 0x00000000ff3e7209 */ /* 0x000fe20007800000 */
[----:B0-----:R-:W-:Y:S01]  /*1de0*/  FMUL R5, R48, UR19 ;  /* 0x0000001330057c20 */ /* 0x001fe20008400000 */
[----:B------:R-:W-:Y:S01]  /*1df0*/  FMUL R4, R47, UR19 ;  /* 0x000000132f047c20 */ /* 0x000fe20008400000 */
[----:B------:R-:W-:Y:S01]  /*1e00*/  FMUL R3, R46, UR19 ;  /* 0x000000132e037c20 */ /* 0x000fe20008400000 */
[----:B------:R-:W-:Y:S01]  /*1e10*/  FMUL R0, R33, UR19 ;  /* 0x0000001321007c20 */ /* 0x000fe20008400000 */
[----:B------:R-:W-:Y:S01]  /*1e20*/  LOP3.LUT R7, R7, 0x1f, RZ, 0xc0, !PT ;  /* 0x0000001f07077812 */ /* 0x000fe200078ec0ff */
[----:B------:R0:W-:Y:S01]  /*1e30*/  @!P0 STG.E.U16 desc[UR24][R44.64], R61 ;  /* 0x0000003d2c008986 */ /* 0x0001e2000c101518 */
[----:B------:R-:W-:Y:S01]  /*1e40*/  F2FP.SATFINITE.E4M3.F32.PACK_AB_MERGE_C R5, RZ, R5, RZ ;  /* 0x00000005ff05723e */ /* 0x000fe200048070ff */
[----:B------:R-:W-:Y:S01]  /*1e50*/  IMAD.U32 R38, RZ, RZ, UR4 ;  /* 0x00000004ff267e24 */ /* 0x000fe2000f8e00ff */
[----:B------:R-:W-:Y:S01]  /*1e60*/  F2FP.SATFINITE.E4M3.F32.PACK_AB_MERGE_C R4, RZ, R4, RZ ;  /* 0x00000004ff04723e */ /* 0x000fe200048070ff */
[----:B------:R-:W-:Y:S01]  /*1e70*/  IMAD.U32 R39, RZ, RZ, UR5 ;  /* 0x00000005ff277e24 */ /* 0x000fe2000f8e00ff */
[----:B------:R-:W-:Y:S01]  /*1e80*/  F2FP.SATFINITE.E4M3.F32.PACK_AB_MERGE_C R3, RZ, R3, RZ ;  /* 0x00000003ff03723e */ /* 0x000fe200048070ff */
[----:B------:R-:W-:Y:S01]  /*1e90*/  FMUL R63, R63, R62 ;  /* 0x0000003e3f3f7220 */ /* 0x000fe20000400000 */
[----:B------:R-:W-:Y:S01]  /*1ea0*/  F2FP.SATFINITE.E4M3.F32.PACK_AB_MERGE_C R0, RZ, R0, RZ ;  /* 0x00000000ff00723e */ /* 0x000fe200048070ff */
[----:B------:R-:W-:Y:S01]  /*1eb0*/  FMUL R62, R32, UR19 ;  /* 0x00000013203e7c20 */ /* 0x000fe20008400000 */
[----:B------:R-:W-:Y:S01]  /*1ec0*/  @!P0 PRMT R67, R4, 0x7604, R5 ;  /* 0x0000760404438816 */ /* 0x000fe20000000005 */
[----:B------:R-:W-:Y:S01]  /*1ed0*/  FMUL R65, R63, UR19 ;  /* 0x000000133f417c20 */ /* 0x000fe20008400000 */
[----:B------:R-:W-:Y:S01]  /*1ee0*/  @!P0 PRMT R69, R0, 0x7604, R3 ;  /* 0x0000760400458816 */ /* 0x000fe20000000003 */
[----:B------:R-:W-:Y:S01]  /*1ef0*/  BSSY.RECONVERGENT B0, `(.L_x_5075) ;  /* 0x0000019000007945 */ /* 0x000fe20003800200 */
[----:B------:R-:W-:Y:S01]  /*1f00*/  SHF.R.U32.HI R6, RZ, 0x1, R60 ;  /* 0x00000001ff067819 */ /* 0x000fe2000001163c */
[----:B------:R1:W-:Y:S01]  /*1f10*/  @!P0 STG.E.U16 desc[UR24][R40.64], R67 ;  /* 0x0000004328008986 */ /* 0x0003e2000c101518 */
[----:B------:R-:W-:-:S02]  /*1f20*/  ISETP.LT.U32.AND P2, PT, R7, UR14, !P2 ;  /* 0x0000000e07007c0c */ /* 0x000fc4000d741070 */
[----:B------:R-:W-:Y:S01]  /*1f30*/  LOP3.LUT R6, R6, 0x1f0, RZ, 0xc0, !PT ;  /* 0x000001f006067812 */ /* 0x000fe200078ec0ff */
[----:B------:R1:W-:Y:S01]  /*1f40*/  @!P0 STG.E.U16 desc[UR24][R42.64], R69 ;  /* 0x000000452a008986 */ /* 0x0003e2000c101518 */
[----:B------:R-:W-:Y:S02]  /*1f50*/  F2FP.SATFINITE.E4M3.F32.PACK_AB_MERGE_C R65, RZ, R65, RZ ;  /* 0x00000041ff41723e */ /* 0x000fe400048070ff */
[----:B------:R-:W-:Y:S01]  /*1f60*/  F2FP.SATFINITE.E4M3.F32.PACK_AB_MERGE_C R62, RZ, R62, RZ ;  /* 0x0000003eff3e723e */ /* 0x000fe200048070ff */
[----:B------:R-:W-:-:S04]  /*1f70*/  IMAD.WIDE.U32 R38, R6, UR26, R38 ;  /* 0x0000001a06267c25 */ /* 0x000fc8000f8e0026 */
[----:B------:R-:W-:Y:S02]  /*1f80*/  IMAD R2, R6, UR34, RZ ;  /* 0x0000002206027c24 */ /* 0x000fe4000f8e02ff */
[----:B------:R-:W-:Y:S02]  /*1f90*/  @P2 IADD3 R64, P1, P3, R38, UR4, R7 ;  /* 0x0000000426402c10 */ /* 0x000fe4000fb3e007 */
[----:B0-----:R-:W-:-:S03]  /*1fa0*/  IMAD.IADD R61, R2, 0x1, R39 ;  /* 0x00000001023d7824 */ /* 0x001fc600078e0227 */
[----:B------:R-:W-:Y:S02]  /*1fb0*/  @P2 IMAD.SHL.U32 R66, R64, 0x4, RZ ;  /* 0x0000000440422824 */ /* 0x000fe400078e00ff */
[----:B------:R-:W-:-:S03]  /*1fc0*/  @P2 IADD3.X R71, PT, PT, R61, UR5, RZ, P1, P3 ;  /* 0x000000053d472c10 */ /* 0x000fc60008fe64ff */
[----:B------:R-:W-:Y:S02]  /*1fd0*/  @P2 IADD3 R44, P4, PT, R66, UR15, RZ ;  /* 0x0000000f422c2c10 */ /* 0x000fe4000ff9e0ff */
[----:B------:R-:W-:Y:S01]  /*1fe0*/  @P2 SHF.L.U64.HI R64, R64, 0x2, R71 ;  /* 0x0000000240402819 */ /* 0x000fe20000010247 */
[----:B-1----:R-:W-:Y:S10]  /*1ff0*/  @P0 BRA `(.L_x_5076) ;  /* 0x0000000000200947 */ /* 0x002ff40003800000 */
        /* <DEDUP_REMOVED lines=8> */
.L_x_5076:
[----:B------:R-:W-:Y:S05]  /*2080*/  BSYNC.RECONVERGENT B0 ;  /* 0x0000000000007941 */ /* 0x000fea0003800200 */
.L_x_5075:
[----:B------:R-:W-:Y:S01]  /*2090*/  USHF.L.U32 UR6, UR32, 0x2, URZ ;  /* 0x0000000220067899 */ /* 0x000fe200080006ff */
[----:B------:R-:W-:Y:S01]  /*20a0*/  @!P2 IMAD.MOV.U32 R37, RZ, RZ, RZ ;  /* 0x000000ffff25a224 */ /* 0x000fe200078e00ff */
[----:B------:R-:W-:Y:S01]  /*20b0*/  USHF.L.U64.HI UR12, UR32, 0x2, UR33 ;  /* 0x00000002200c7899 */ /* 0x000fe20008010221 */
[----:B------:R-:W-:-:S03]  /*20c0*/  @P2 IADD3.X R45, PT, PT, R64, UR18, RZ, P4, !PT ;  /* 0x00000012402d2c10 */ /* 0x000fc6000a7fe4ff */
[----:B0-----:R-:W-:Y:S02]  /*20d0*/  IMAD.U32 R40, RZ, RZ, UR6 ;  /* 0x00000006ff287e24 */ /* 0x001fe4000f8e00ff */
[----:B------:R-:W-:Y:S01]  /*20e0*/  IMAD.U32 R41, RZ, RZ, UR12 ;  /* 0x0000000cff297e24 */ /* 0x000fe2000f8e00ff */
[----:B------:R-:W-:Y:S01]  /*20f0*/  @P2 IADD3 R34, P0, PT, R66, UR28, RZ ;  /* 0x0000001c42222c10 */ /* 0x000fe2000ff1e0ff */
[C---:B------:R-:W-:Y:S01]  /*2100*/  IMAD R43, R6.reuse, UR33, RZ ;  /* 0x00000021062b7c24 */ /* 0x040fe2000f8e02ff */
[----:B------:R0:W5:Y:S01]  /*2110*/  @P2 LDG.E R37, desc[UR24][R44.64] ;  /* 0x000000182c252981 */ /* 0x000162000c1e1900 */
[----:B------:R-:W-:Y:S01]  /*2120*/  IMAD.WIDE.U32 R40, R6, UR32, R40 ;  /* 0x0000002006287c25 */ /* 0x000fe2000f8e0028 */
[----:B------:R-:W-:-:S03]  /*2130*/  @P2 IADD3.X R35, PT, PT, R64, UR29, RZ, P0, !PT ;  /* 0x0000001d40232c10 */ /* 0x000fc600087fe4ff */
[----:B------:R-:W-:Y:S01]  /*2140*/  IMAD.IADD R66, R43, 0x1, R41 ;  /* 0x000000012b427824 */ /* 0x000fe200078e0229 */
[----:B------:R-:W-:Y:S01]  /*2150*/  @P2 IADD3 R43, P0, P1, R40, UR6, R7 ;  /* 0x00000006282b2c10 */ /* 0x000fe2000f91e007 */
[----:B------:R-:W-:Y:S01]  /*2160*/  @!P2 IMAD.MOV.U32 R64, RZ, RZ, RZ ;  /* 0x000000ffff40a224 */ /* 0x000fe200078e00ff */
[----:B0-----:R-:W-:Y:S01]  /*2170*/  FMNMX3 R45, |R31|, RZ, |R30|, !PT ;  /* 0x000000ff1f2d7276 */ /* 0x001fe2000780061e */
[----:B-----5:R-:W-:Y:S01]  /*2180*/  IMAD.U32 R30, R55, 0x10000, RZ ;  /* 0x00010000371e7824 */ /* 0x020fe200078e00ff */
[----:B------:R-:W-:-:S03]  /*2190*/  @P2 IADD3.X R44, PT, PT, R66, UR12, RZ, P0, P1 ;  /* 0x0000000c422c2c10 */ /* 0x000fc600087e24ff */
[----:B------:R0:W5:Y:S01]  /*21a0*/  @P2 LDG.E R64, desc[UR24][R34.64] ;  /* 0x0000001822402981 */ /* 0x000162000c1e1900 */
[----:B------:R-:W-:Y:S02]  /*21b0*/  @P2 LEA R42, P0, R43, UR16, 0x2 ;  /* 0x000000102b2a2c11 */ /* 0x000fe4000f8010ff */
[----:B------:R-:W-:Y:S02]  /*21c0*/  PRMT R55, R55, 0x7632, R55 ;  /* 0x0000763237377816 */ /* 0x000fe40000000037 */
[----:B------:R-:W-:Y:S01]  /*21d0*/  FMNMX3 R45, |R29|, R45, |R28|, !PT ;  /* 0x0000002d1d2d7276 */ /* 0x000fe2000780061c */
[----:B------:R-:W-:Y:S01]  /*21e0*/  IMAD.U32 R29, R56, 0x10000, RZ ;  /* 0x00010000381d7824 */ /* 0x000fe200078e00ff */
[----:B------:R-:W-:Y:S01]  /*21f0*/  @P2 LEA.HI.X R43, R43, UR17, R44, 0x2, P0 ;  /* 0x000000112b2b2c11 */ /* 0x000fe200080f142c */
[----:B------:R-:W-:Y:S01]  /*2200*/  @!P2 IMAD.MOV.U32 R44, RZ, RZ, RZ ;  /* 0x000000ffff2ca224 */ /* 0x000fe200078e00ff */
[----:B------:R-:W-:Y:S02]  /*2210*/  FSET.BF.GT.AND R28, R30, RZ, PT ;  /* 0x000000ff1e1c720a */ /* 0x000fe40003804000 */
[----:B------:R-:W-:Y:S01]  /*2220*/  FMNMX R30, RZ, R30, !PT ;  /* 0x0000001eff1e7209 */ /* 0x000fe20007800000 */
[----:B------:R-:W-:Y:S01]  /*2230*/  IMAD.U32 R55, R55, 0x10000, RZ ;  /* 0x0001000037377824 */ /* 0x000fe200078e00ff */
[----:B------:R-:W-:Y:S01]  /*2240*/  PRMT R56, R56, 0x7632, R56 ;  /* 0x0000763238387816 */ /* 0x000fe20000000038 */
[----:B------:R-:W-:Y:S01]  /*2250*/  FMUL R31, R28, R29 ;  /* 0x0000001d1c1f7220 */ /* 0x000fe20000400000 */
[----:B------:R1:W5:Y:S01]  /*2260*/  @P2 LDG.E R44, desc[UR24][R42.64] ;  /* 0x000000182a2c2981 */ /* 0x000362000c1e1900 */
[----:B------:R-:W-:Y:S01]  /*2270*/  FMUL R28, R29, R30 ;  /* 0x0000001e1d1c7220 */ /* 0x000fe20000400000 */
[C---:B------:R-:W-:Y:S01]  /*2280*/  PRMT R30, R54.reuse, 0x7632, R30 ;  /* 0x00007632361e7816 */ /* 0x040fe2000000001e */
[----:B------:R-:W-:Y:S01]  /*2290*/  IMAD.U32 R54, R54, 0x10000, RZ ;  /* 0x0001000036367824 */ /* 0x000fe200078e00ff */
[----:B0-----:R-:W-:Y:S01]  /*22a0*/  FSET.BF.GT.AND R34, R55, RZ, PT ;  /* 0x000000ff3722720a */ /* 0x001fe20003804000 */
[----:B------:R-:W-:Y:S01]  /*22b0*/  IMAD.U32 R35, R56, 0x10000, RZ ;  /* 0x0001000038237824 */ /* 0x000fe200078e00ff */
[----:B------:R-:W-:Y:S01]  /*22c0*/  ISETP.GE.U32.AND P0, PT, R57, UR7, PT ;  /* 0x0000000739007c0c */ /* 0x000fe2000bf06070 */
[----:B------:R-:W-:Y:S01]  /*22d0*/  FMUL R29, R31, R54 ;  /* 0x000000361f1d7220 */ /* 0x000fe20000400000 */
[----:B------:R-:W-:Y:S01]  /*22e0*/  FMNMX3 R45, |R27|, R45, |R26|, !PT ;  /* 0x0000002d1b2d7276 */ /* 0x000fe2000780061a */
[----:B------:R-:W-:Y:S01]  /*22f0*/  IMAD.U32 R3, R3, 0x10000, RZ ;  /* 0x0001000003037824 */ /* 0x000fe200078e00ff */
[----:B-1----:R-:W-:Y:S01]  /*2300*/  FMNMX R42, RZ, R55, !PT ;  /* 0x00000037ff2a7209 */ /* 0x002fe20007800000 */
[----:B------:R-:W-:-:S02]  /*2310*/  IMAD.U32 R43, R30, 0x10000, RZ ;  /* 0x000100001e2b7824 */ /* 0x000fc400078e00ff */
[----:B------:R-:W-:Y:S01]  /*2320*/  FMUL R30, R34, R35 ;  /* 0x00000023221e7220 */ /* 0x000fe20000400000 */
[----:B------:R-:W-:Y:S01]  /*2330*/  LOP3.LUT R34, R11, 0xff, RZ, 0xc0, !PT ;  /* 0x000000ff0b227812 */ /* 0x000fe200078ec0ff */
[----:B------:R-:W-:Y:S02]  /*2340*/  IMAD.U32 R14, R14, 0x10000, RZ ;  /* 0x000100000e0e7824 */ /* 0x000fe400078e00ff */
[----:B------:R-:W-:Y:S01]  /*2350*/  FMUL R31, R35, R42 ;  /* 0x0000002a231f7220 */ /* 0x000fe20000400000 */
[----:B------:R-:W-:Y:S01]  /*2360*/  LOP3.LUT R35, R10, 0xff, RZ, 0xc0, !PT ;  /* 0x000000ff0a237812 */ /* 0x000fe200078ec0ff */
[----:B------:R-:W-:Y:S01]  /*2370*/  IMAD.U32 R13, R13, 0x10000, RZ ;  /* 0x000100000d0d7824 */ /* 0x000fe200078e00ff */
[----:B------:R-:W-:Y:S01]  /*2380*/  ISETP.GE.U32.OR P0, PT, R36, UR14, P0 ;  /* 0x0000000e24007c0c */ /* 0x000fe20008706470 */
[----:B------:R-:W-:Y:S01]  /*2390*/  IMAD R11, R5, 0x100, R34 ;  /* 0x00000100050b7824 */ /* 0x000fe200078e0222 */
[----:B------:R-:W-:Y:S01]  /*23a0*/  LOP3.LUT R10, R17, 0xff, RZ, 0xc0, !PT ;  /* 0x000000ff110a7812 */ /* 0x000fe200078ec0ff */
[----:B------:R-:W-:Y:S01]  /*23b0*/  IMAD R26, R4, 0x100, R35 ;  /* 0x00000100041a7824 */ /* 0x000fe200078e0223 */
[----:B------:R-:W-:Y:S01]  /*23c0*/  PRMT R4, R52, 0x7632, R4 ;  /* 0x0000763234047816 */ /* 0x000fe20000000004 */
[----:B------:R-:W-:Y:S01]  /*23d0*/  IMAD.U32 R0, R0, 0x10000, RZ ;  /* 0x0001000000007824 */ /* 0x000fe200078e00ff */
[----:B------:R-:W-:Y:S01]  /*23e0*/  LOP3.LUT R5, R18, 0xff, RZ, 0xc0, !PT ;  /* 0x000000ff12057812 */ /* 0x000fe200078ec0ff */
[--C-:B------:R-:W-:Y:S01]  /*23f0*/  IMAD R17, R15, 0x100, R10.reuse ;  /* 0x000001000f117824 */ /* 0x100fe200078e020a */
[----:B------:R-:W-:Y:S01]  /*2400*/  PRMT R10, R53, 0x7632, R10 ;  /* 0x00007632350a7816 */ /* 0x000fe2000000000a */
[----:B------:R-:W-:Y:S01]  /*2410*/  IMAD.U32 R15, R4, 0x10000, RZ ;  /* 0x00010000040f7824 */ /* 0x000fe200078e00ff */
[----:B------:R-:W-:Y:S01]  /*2420*/  IADD3 R4, P1, PT, R36, R38, RZ ;  /* 0x0000002624047210 */ /* 0x000fe20007f3e0ff */
[----:B------:R-:W-:Y:S01]  /*2430*/  IMAD R18, R16, 0x100, R5 ;  /* 0x0000010010127824 */ /* 0x000fe200078e0205 */
[----:B------:R-:W-:Y:S01]  /*2440*/  PRMT R16, R51, 0x7632, R16 ;  /* 0x0000763233107816 */ /* 0x000fe20000000010 */
[----:B------:R-:W-:Y:S01]  /*2450*/  IMAD.U32 R36, R10, 0x10000, RZ ;  /* 0x000100000a247824 */ /* 0x000fe200078e00ff */
[----:B------:R-:W-:Y:S01]  /*2460*/  FMNMX3 R24, |R25|, R45, |R24|, !PT ;  /* 0x0000002d19187276 */ /* 0x000fe20007800618 */
[----:B------:R-:W-:Y:S01]  /*2470*/  IMAD.X R5, RZ, RZ, R61, P1 ;  /* 0x000000ffff057224 */ /* 0x000fe200008e063d */
[----:B------:R-:W-:Y:S01]  /*2480*/  @!P0 IADD3 R35, P1, PT, R4, UR26, RZ ;  /* 0x0000001a04238c10 */ /* 0x000fe2000ff3e0ff */
[----:B------:R-:W-:Y:S01]  /*2490*/  IMAD.U32 R16, R16, 0x10000, RZ ;  /* 0x0001000010107824 */ /* 0x000fe200078e00ff */
[----:B------:R-:W-:Y:S01]  /*24a0*/  FSET.BF.GT.AND R25, R15, RZ, PT ;  /* 0x000000ff0f19720a */ /* 0x000fe20003804000 */
[----:B------:R-:W-:Y:S01]  /*24b0*/  BSSY.RECONVERGENT B0, `(.L_x_5077) ;  /* 0x000003a000007945 */ /* 0x000fe20003800200 */
[----:B------:R-:W-:Y:S01]  /*24c0*/  LOP3.LUT R34, R3, 0xff0000, RZ, 0xc0, !PT ;  /* 0x00ff000003227812 */ /* 0x000fe200078ec0ff */
[----:B------:R-:W-:Y:S01]  /*24d0*/  FMUL R30, R30, R43 ;  /* 0x0000002b1e1e7220 */ /* 0x000fe20000400000 */
[----:B------:R-:W-:Y:S01]  /*24e0*/  @!P0 IADD3.X R42, PT, PT, R5, UR34, RZ, P1, !PT ;  /* 0x00000022052a8c10 */ /* 0x000fe20008ffe4ff */
[----:B------:R-:W-:Y:S01]  /*24f0*/  FMUL R3, R25, R16 ;  /* 0x0000001019037220 */ /* 0x000fe20000400000 */
[----:B------:R-:W-:-:S02]  /*2500*/  @!P0 LEA R10, P1, R35, UR8, 0x1 ;  /* 0x00000008230a8c11 */ /* 0x000fc4000f8208ff */
[----:B------:R-:W-:Y:S01]  /*2510*/  LOP3.LUT R25, R14, 0xff0000, RZ, 0xc0, !PT ;  /* 0x00ff00000e197812 */ /* 0x000fe200078ec0ff */
[----:B------:R-:W-:Y:S01]  /*2520*/  FMUL R3, R3, R36 ;  /* 0x0000002403037220 */ /* 0x000fe20000400000 */
[----:B------:R-:W-:Y:S02]  /*2530*/  FMNMX3 R24, |R50|, R24, |R49|, !PT ;  /* 0x0000001832187276 */ /* 0x000fe40007800631 */
[----:B------:R-:W-:Y:S02]  /*2540*/  LOP3.LUT R8, R8, 0xffff, RZ, 0xc0, !PT ;  /* 0x0000ffff08087812 */ /* 0x000fe400078ec0ff */
[----:B------:R-:W-:Y:S02]  /*2550*/  LOP3.LUT R27, R34, 0xffff, R11, 0xf8, !PT ;  /* 0x0000ffff221b7812 */ /* 0x000fe400078ef80b */
[----:B------:R-:W-:Y:S01]  /*2560*/  LOP3.LUT R14, R17, 0xffff, RZ, 0xc0, !PT ;  /* 0x0000ffff110e7812 */ /* 0x000fe200078ec0ff */
[----:B------:R-:W-:Y:S01]  /*2570*/  IMAD.SHL.U32 R8, R8, 0x1000000, RZ ;  /* 0x0100000008087824 */ /* 0x000fe200078e00ff */
[----:B------:R-:W-:-:S02]  /*2580*/  LOP3.LUT R65, R65, 0xffff, RZ, 0xc0, !PT ;  /* 0x0000ffff41417812 */ /* 0x000fc400078ec0ff */
[----:B------:R-:W-:Y:S02]  /*2590*/  LOP3.LUT R9, R9, 0xffff, RZ, 0xc0, !PT ;  /* 0x0000ffff09097812 */ /* 0x000fe400078ec0ff */
[----:B------:R-:W-:Y:S01]  /*25a0*/  @!P0 LEA.HI.X R11, R35, UR9, R42, 0x1, P1 ;  /* 0x00000009230b8c11 */ /* 0x000fe200088f0c2a */
[----:B------:R-:W-:Y:S01]  /*25b0*/  IMAD.SHL.U32 R65, R65, 0x1000000, RZ ;  /* 0x0100000041417824 */ /* 0x000fe200078e00ff */
[----:B------:R-:W-:Y:S02]  /*25c0*/  LOP3.LUT R62, R62, 0xffff, RZ, 0xc0, !PT ;  /* 0x0000ffff3e3e7812 */ /* 0x000fe400078ec0ff */
[----:B------:R-:W-:Y:S02]  /*25d0*/  LOP3.LUT R35, R26, 0xffff, RZ, 0xc0, !PT ;  /* 0x0000ffff1a237812 */ /* 0x000fe400078ec0ff */
[----:B------:R-:W-:Y:S01]  /*25e0*/  FMNMX3 R24, |R48|, R24, |R47|, !PT ;  /* 0x0000001830187276 */ /* 0x000fe2000780062f */
[----:B------:R-:W-:Y:S01]  /*25f0*/  IMAD.SHL.U32 R62, R62, 0x1000000, RZ ;  /* 0x010000003e3e7824 */ /* 0x000fe200078e00ff */
[----:B------:R-:W-:Y:S01]  /*2600*/  LOP3.LUT R17, R14, 0xff0000, R13, 0xf8, !PT ;  /* 0x00ff00000e117812 */ /* 0x000fe200078ef80d */
[----:B------:R-:W-:Y:S01]  /*2610*/  IMAD.SHL.U32 R14, R9, 0x1000000, RZ ;  /* 0x01000000090e7824 */ /* 0x000fe200078e00ff */
[----:B------:R-:W-:-:S02]  /*2620*/  LOP3.LUT R25, R25, 0xffff, R18, 0xf8, !PT ;  /* 0x0000ffff19197812 */ /* 0x000fc400078ef812 */
[----:B------:R-:W-:Y:S02]  /*2630*/  LOP3.LUT R18, R35, 0xff0000, R0, 0xf8, !PT ;  /* 0x00ff000023127812 */ /* 0x000fe400078ef800 */
[----:B------:R-:W-:Y:S02]  /*2640*/  FMNMX3 R24, |R46|, R24, |R33|, !PT ;  /* 0x000000182e187276 */ /* 0x000fe40007800621 */
[----:B------:R-:W-:Y:S02]  /*2650*/  LOP3.LUT R13, R25, R8, RZ, 0xfc, !PT ;  /* 0x00000008190d7212 */ /* 0x000fe400078efcff */
[----:B------:R-:W-:Y:S01]  /*2660*/  LOP3.LUT R9, R18, R65, RZ, 0xfc, !PT ;  /* 0x0000004112097212 */ /* 0x000fe200078efcff */
[----:B------:R-:W-:Y:S01]  /*2670*/  @!P2 IMAD.MOV.U32 R18, RZ, RZ, RZ ;  /* 0x000000ffff12a224 */ /* 0x000fe200078e00ff */
[----:B------:R-:W-:Y:S01]  /*2680*/  LOP3.LUT R8, R17, R14, RZ, 0xfc, !PT ;  /* 0x0000000e11087212 */ /* 0x000fe200078efcff */
[----:B------:R-:W-:Y:S01]  /*2690*/  @!P2 IMAD.MOV.U32 R17, RZ, RZ, RZ ;  /* 0x000000ffff11a224 */ /* 0x000fe200078e00ff */
[----:B------:R-:W-:Y:S01]  /*26a0*/  LOP3.LUT R0, R27, R62, RZ, 0xfc, !PT ;  /* 0x0000003e1b007212 */ /* 0x000fe200078efcff */
[----:B------:R-:W-:Y:S01]  /*26b0*/  @!P2 IMAD.MOV.U32 R14, RZ, RZ, RZ ;  /* 0x000000ffff0ea224 */ /* 0x000fe200078e00ff */
        /* <DEDUP_REMOVED lines=25> */
.L_x_5078:
[----:B------:R-:W-:Y:S05]  /*2850*/  BSYNC.RECONVERGENT B0 ;  /* 0x0000000000007941 */ /* 0x000fea0003800200 */
.L_x_5077:
[----:B------:R-:W-:Y:S01]  /*2860*/  BSSY.RECONVERGENT B0, `(.L_x_5079) ;  /* 0x000001b000007945 */ /* 0x000fe20003800200 */
[----:B0-----:R-:W-:Y:S01]  /*2870*/  @!P2 IMAD.MOV.U32 R26, RZ, RZ, RZ ;  /* 0x000000ffff1aa224 */ /* 0x001fe200078e00ff */
[----:B------:R-:W-:Y:S02]  /*2880*/  @!P2 CS2R R24, SRZ ;  /* 0x000000000018a805 */ /* 0x000fe4000001ff00 */
        /* <DEDUP_REMOVED lines=24> */
.L_x_5080:
[----:B------:R-:W-:Y:S05]  /*2a10*/  BSYNC.RECONVERGENT B0 ;  /* 0x0000000000007941 */ /* 0x000fea0003800200 */
.L_x_5079:
[----:B------:R-:W-:Y:S01]  /*2a20*/  BSSY.RECONVERGENT B0, `(.L_x_5081) ;  /* 0x0000021000007945 */ /* 0x000fe20003800200 */
[----:B------:R-:W-:Y:S02]  /*2a30*/  @!P2 IMAD.MOV.U32 R2, RZ, RZ, RZ ;  /* 0x000000ffff02a224 */ /* 0x000fe400078e00ff */
[----:B0-----:R-:W-:Y:S02]  /*2a40*/  @!P2 IMAD.MOV.U32 R27, RZ, RZ, RZ ;  /* 0x000000ffff1ba224 */ /* 0x001fe400078e00ff */
[----:B------:R-:W-:Y:S01]  /*2a50*/  @!P2 IMAD.MOV.U32 R33, RZ, RZ, RZ ;  /* 0x000000ffff21a224 */ /* 0x000fe200078e00ff */
        /* <DEDUP_REMOVED lines=10> */
[----:B------:R-:W-:Y:S02]  /*2b00*/  IMAD.X R49, RZ, RZ, R66, P1 ;  /* 0x000000ffff317224 */ /* 0x000fe400008e0642 */
[----:B------:R-:W-:Y:S02]  /*2b10*/  IMAD.U32 R7, RZ, RZ, UR32 ;  /* 0x00000020ff077e24 */ /* 0x000fe4000f8e00ff */
[----:B------:R-:W-:Y:S02]  /*2b20*/  IMAD.X R35, RZ, RZ, R27, P2 ;  /* 0x000000ffff237224 */ /* 0x000fe400010e061b */
[----:B------:R-:W-:Y:S02]  /*2b30*/  IMAD.U32 R27, RZ, RZ, UR26 ;  /* 0x0000001aff1b7e24 */ /* 0x000fe4000f8e00ff */
        /* <DEDUP_REMOVED lines=15> */
.L_x_5082:
[----:B------:R-:W-:Y:S05]  /*2c30*/  BSYNC.RECONVERGENT B0 ;  /* 0x0000000000007941 */ /* 0x000fea0003800200 */
.L_x_5081:
[----:B------:R-:W-:Y:S01]  /*2c40*/  PRMT R36, R22, 0x7632, R36 ;  /* 0x0000763216247816 */ /* 0x000fe20000000024 */
[----:B------:R-:W-:Y:S01]  /*2c50*/  IMAD.U32 R52, R52, 0x10000, RZ ;  /* 0x0001000034347824 */ /* 0x000fe200078e00ff */
[----:B0-----:R-:W-:Y:S01]  /*2c60*/  PRMT R34, R23, 0x7632, R34 ;  /* 0x0000763217227816 */ /* 0x001fe20000000022 */
[----:B------:R-:W-:Y:S01]  /*2c70*/  IMAD.U32 R51, R51, 0x10000, RZ ;  /* 0x0001000033337824 */ /* 0x000fe200078e00ff */
[----:B------:R-:W-:Y:S01]  /*2c80*/  @!P0 IADD3 R35, P1, PT, R4, UR35, RZ ;  /* 0x0000002304238c10 */ /* 0x000fe2000ff3e0ff */
[----:B------:R-:W-:Y:S01]  /*2c90*/  IMAD.U32 R36, R36, 0x10000, RZ ;  /* 0x0001000024247824 */ /* 0x000fe200078e00ff */
[----:B------:R-:W-:Y:S01]  /*2ca0*/  PRMT R7, R12, 0x7632, R7 ;  /* 0x000076320c077816 */ /* 0x000fe20000000007 */
[----:B------:R-:W-:Y:S01]  /*2cb0*/  IMAD.U32 R48, R34, 0x10000, RZ ;  /* 0x0001000022307824 */ /* 0x000fe200078e00ff */
[----:B------:R-:W-:Y:S01]  /*2cc0*/  @!P0 IADD3.X R50, PT, PT, R5, UR36, RZ, P1, !PT ;  /* 0x0000002405328c10 */ /* 0x000fe20008ffe4ff */
[----:B------:R-:W-:Y:S01]  /*2cd0*/  FMUL R45, R29, UR19 ;  /* 0x000000131d2d7c20 */ /* 0x000fe20008400000 */
[----:B------:R-:W-:Y:S01]  /*2ce0*/  @!P0 LEA R34, P1, R35, UR8, 0x1 ;  /* 0x0000000823228c11 */ /* 0x000fe2000f8208ff */
[----:B------:R-:W-:Y:S01]  /*2cf0*/  IMAD.U32 R7, R7, 0x10000, RZ ;  /* 0x0001000007077824 */ /* 0x000fe200078e00ff */
[----:B------:R-:W-:Y:S01]  /*2d00*/  FSET.BF.GT.AND R46, R36, RZ, PT ;  /* 0x000000ff242e720a */ /* 0x000fe20003804000 */
[----:B------:R-:W-:Y:S01]  /*2d10*/  FMUL R47, R30, UR19 ;  /* 0x000000131e2f7c20 */ /* 0x000fe20008400000 */
[----:B------:R-:W-:Y:S01]  /*2d20*/  FSET.BF.GT.AND R42, R52, RZ, PT ;  /* 0x000000ff342a720a */ /* 0x000fe20003804000 */
[----:B------:R-:W-:Y:S01]  /*2d30*/  IMAD.U32 R53, R53, 0x10000, RZ ;  /* 0x0001000035357824 */ /* 0x000fe200078e00ff */
[----:B------:R-:W-:Y:S01]  /*2d40*/  @!P0 LEA.HI.X R35, R35, UR9, R50, 0x1, P1 ;  /* 0x0000000923238c11 */ /* 0x000fe200088f0c32 */
[----:B------:R-:W-:-:S02]  /*2d50*/  IMAD.U32 R50, R22, 0x10000, RZ ;  /* 0x0001000016327824 */ /* 0x000fc400078e00ff */
[----:B------:R-:W-:Y:S01]  /*2d60*/  FMUL R43, R46, R7 ;  /* 0x000000072e2b7220 */ /* 0x000fe20000400000 */
[----:B------:R-:W-:Y:S01]  /*2d70*/  FMUL R42, R42, R51 ;  /* 0x000000332a2a7220 */ /* 0x000fe20000400000 */
[----:B------:R-:W-:Y:S01]  /*2d80*/  IMAD.U32 R57, R12, 0x10000, RZ ;  /* 0x000100000c397824 */ /* 0x000fe200078e00ff */
[----:B------:R-:W-:Y:S01]  /*2d90*/  F2FP.SATFINITE.E4M3.F32.PACK_AB_MERGE_C R45, RZ, R45, RZ ;  /* 0x0000002dff2d723e */ /* 0x000fe200048070ff */
[----:B------:R-:W-:Y:S01]  /*2da0*/  FMUL R43, R43, R48 ;  /* 0x000000302b2b7220 */ /* 0x000fe20000400000 */
[----:B------:R-:W-:Y:S01]  /*2db0*/  FSET.BF.GT.AND R46, R50, RZ, PT ;  /* 0x000000ff322e720a */ /* 0x000fe20003804000 */
[----:B------:R-:W-:Y:S01]  /*2dc0*/  FMUL R42, R42, R53 ;  /* 0x000000352a2a7220 */ /* 0x000fe20000400000 */
[----:B------:R-:W-:Y:S01]  /*2dd0*/  @!P0 LEA R22, P1, R4, UR8, 0x1 ;  /* 0x0000000804168c11 */ /* 0x000fe2000f8208ff */
[----:B------:R-:W-:Y:S01]  /*2de0*/  FMUL R53, R3, UR19 ;  /* 0x0000001303357c20 */ /* 0x000fe20008400000 */
[----:B------:R-:W-:Y:S01]  /*2df0*/  F2FP.SATFINITE.E4M3.F32.PACK_AB_MERGE_C R12, RZ, R47, RZ ;  /* 0x0000002fff0c723e */ /* 0x000fe200048070ff */
[----:B------:R-:W-:-:S02]  /*2e00*/  IMAD.U32 R47, R23, 0x10000, RZ ;  /* 0x00010000172f7824 */ /* 0x000fc400078e00ff */
[----:B------:R-:W-:Y:S01]  /*2e10*/  FMUL R46, R46, R57 ;  /* 0x000000392e2e7220 */ /* 0x000fe20000400000 */
[----:B------:R-:W-:Y:S01]  /*2e20*/  FMUL R49, R42, UR19 ;  /* 0x000000132a317c20 */ /* 0x000fe20008400000 */
[----:B------:R-:W-:Y:S01]  /*2e30*/  @!P0 LEA.HI.X R23, R4, UR9, R5, 0x1, P1 ;  /* 0x0000000904178c11 */ /* 0x000fe200088f0c05 */
[C---:B------:R-:W-:Y:S01]  /*2e40*/  IMAD.U32 R63, R19.reuse, 0x10000, RZ ;  /* 0x00010000133f7824 */ /* 0x040fe200078e00ff */
[----:B------:R-:W-:Y:S01]  /*2e50*/  @!P0 PRMT R55, R12, 0x7604, R45 ;  /* 0x000076040c378816 */ /* 0x000fe2000000002d */
[----:B------:R-:W-:Y:S01]  /*2e60*/  FMUL R48, R46, R47 ;  /* 0x0000002f2e307220 */ /* 0x000fe20000400000 */
[----:B------:R-:W-:Y:S01]  /*2e70*/  F2FP.SATFINITE.E4M3.F32.PACK_AB_MERGE_C R47, RZ, R53, RZ ;  /* 0x00000035ff2f723e */ /* 0x000fe200048070ff */
[----:B------:R-:W-:Y:S01]  /*2e80*/  IMAD.U32 R62, R20, 0x10000, RZ ;  /* 0x00010000143e7824 */ /* 0x000fe200078e00ff */
[----:B------:R-:W-:Y:S01]  /*2e90*/  F2FP.SATFINITE.E4M3.F32.PACK_AB_MERGE_C R46, RZ, R49, RZ ;  /* 0x00000031ff2e723e */ /* 0x000fe200048070ff */
[----:B------:R0:W-:Y:S01]  /*2ea0*/  @!P0 STG.E.U16 desc[UR24][R22.64], R55 ;  /* 0x0000003716008986 */ /* 0x0001e2000c101518 */
[----:B------:R-:W-:Y:S01]  /*2eb0*/  PRMT R61, R19, 0x7632, R61 ;  /* 0x00007632133d7816 */ /* 0x000fe2000000003d */
[----:B------:R-:W-:Y:S01]  /*2ec0*/  BSSY.RECONVERGENT B0, `(.L_x_5083) ;  /* 0x0000025000007945 */ /* 0x000fe20003800200 */
[----:B------:R-:W-:-:S02]  /*2ed0*/  @!P0 PRMT R65, R47, 0x7604, R46 ;  /* 0x000076042f418816 */ /* 0x000fc4000000002e */
[----:B------:R-:W-:Y:S01]  /*2ee0*/  PRMT R49, R20, 0x7632, R49 ;  /* 0x0000763214317816 */ /* 0x000fe20000000031 */
[----:B------:R-:W-:Y:S01]  /*2ef0*/  IMAD.U32 R61, R61, 0x10000, RZ ;  /* 0x000100003d3d7824 */ /* 0x000fe200078e00ff */
[----:B------:R-:W-:Y:S01]  /*2f00*/  PRMT R53, R21, 0x7632, R53 ;  /* 0x0000763215357816 */ /* 0x000fe20000000035 */
[----:B------:R1:W-:Y:S01]  /*2f10*/  @!P0 STG.E.U16 desc[UR24][R10.64], R65 ;  /* 0x000000410a008986 */ /* 0x0003e2000c101518 */
[----:B------:R-:W-:Y:S01]  /*2f20*/  FSET.BF.GT.AND R20, R62, RZ, PT ;  /* 0x000000ff3e14720a */ /* 0x000fe20003804000 */
[----:B------:R-:W-:Y:S02]  /*2f30*/  IMAD.U32 R49, R49, 0x10000, RZ ;  /* 0x0001000031317824 */ /* 0x000fe400078e00ff */
[----:B0-----:R-:W-:Y:S01]  /*2f40*/  FMUL R22, R43, UR19 ;  /* 0x000000132b167c20 */ /* 0x001fe20008400000 */
[----:B------:R-:W-:Y:S01]  /*2f50*/  FMUL R23, R48, UR19 ;  /* 0x0000001330177c20 */ /* 0x000fe20008400000 */
[----:B------:R-:W-:Y:S01]  /*2f60*/  IMAD.U32 R53, R53, 0x10000, RZ ;  /* 0x0001000035357824 */ /* 0x000fe200078e00ff */
[----:B------:R-:W-:Y:S01]  /*2f70*/  FSET.BF.GT.AND R54, R49, RZ, PT ;  /* 0x000000ff3136720a */ /* 0x000fe20003804000 */
[----:B------:R-:W-:Y:S01]  /*2f80*/  FMUL R20, R20, R63 ;  /* 0x0000003f14147220 */ /* 0x000fe20000400000 */
[----:B------:R-:W-:Y:S01]  /*2f90*/  F2FP.SATFINITE.E4M3.F32.PACK_AB_MERGE_C R22, RZ, R22, RZ ;  /* 0x00000016ff16723e */ /* 0x000fe200048070ff */
[----:B------:R-:W-:Y:S01]  /*2fa0*/  FMUL R55, R28, UR19 ;  /* 0x000000131c377c20 */ /* 0x000fe20008400000 */
[----:B------:R-:W-:Y:S01]  /*2fb0*/  F2FP.SATFINITE.E4M3.F32.PACK_AB_MERGE_C R19, RZ, R23, RZ ;  /* 0x00000017ff13723e */ /* 0x000fe200048070ff */
[----:B------:R-:W-:Y:S01]  /*2fc0*/  FMUL R54, R54, R61 ;  /* 0x0000003d36367220 */ /* 0x000fe20000400000 */
[----:B------:R-:W-:-:S02]  /*2fd0*/  IMAD.U32 R23, R21, 0x10000, RZ ;  /* 0x0001000015177824 */ /* 0x000fc400078e00ff */
[----:B-1----:R-:W-:Y:S01]  /*2fe0*/  FMUL R65, R31, UR19 ;  /* 0x000000131f417c20 */ /* 0x002fe20008400000 */
[----:B------:R-:W-:Y:S01]  /*2ff0*/  @!P0 PRMT R11, R22, 0x7604, R19 ;  /* 0x00007604160b8816 */ /* 0x000fe20000000013 */
[----:B------:R-:W-:Y:S01]  /*3000*/  FMUL R54, R54, R53 ;  /* 0x0000003536367220 */ /* 0x000fe20000400000 */
[----:B------:R-:W-:Y:S01]  /*3010*/  FMUL R23, R20, R23 ;  /* 0x0000001714177220 */ /* 0x000fe20000400000 */
[----:B------:R-:W-:Y:S02]  /*3020*/  F2FP.SATFINITE.E4M3.F32.PACK_AB_MERGE_C R55, RZ, R55, RZ ;  /* 0x00000037ff37723e */ /* 0x000fe400048070ff */
[----:B------:R0:W-:Y:S01]  /*3030*/  @!P0 STG.E.U16 desc[UR24][R34.64], R11 ;  /* 0x0000000b22008986 */ /* 0x0001e2000c101518 */
[----:B------:R-:W-:Y:S01]  /*3040*/  FMUL R56, R54, UR19 ;  /* 0x0000001336387c20 */ /* 0x000fe20008400000 */
[----:B------:R-:W-:-:S04]  /*3050*/  FMUL R53, R23, UR19 ;  /* 0x0000001317357c20 */ /* 0x000fc80008400000 */
        /* <DEDUP_REMOVED lines=11> */
.L_x_5084:
[----:B------:R-:W-:Y:S05]  /*3110*/  BSYNC.RECONVERGENT B0 ;  /* 0x0000000000007941 */ /* 0x000fea0003800200 */
.L_x_5083:
[C---:B------:R-:W-:Y:S01]  /*3120*/  @!P0 LEA R10, P1, R4.reuse, UR13, 0x1 ;  /* 0x0000000d040a8c11 */ /* 0x040fe2000f8208ff */
[----:B------:R-:W-:Y:S01]  /*3130*/  BSSY.RECONVERGENT B0, `(.L_x_5085) ;  /* 0x0000039000007945 */ /* 0x000fe20003800200 */
[----:B0-----:R-:W-:Y:S02]  /*3140*/  F2FP.SATFINITE.E4M3.F32.PACK_AB_MERGE_C R34, RZ, R65, RZ ;  /* 0x00000041ff22723e */ /* 0x001fe400048070ff */
[----:B------:R-:W-:Y:S02]  /*3150*/  FMNMX R52, RZ, R52, !PT ;  /* 0x00000034ff347209 */ /* 0x000fe40007800000 */
[----:B-1----:R-:W-:Y:S02]  /*3160*/  @!P0 LEA.HI.X R11, R4, UR20, R5, 0x1, P1 ;  /* 0x00000014040b8c11 */ /* 0x002fe400088f0c05 */
[----:B------:R-:W-:Y:S01]  /*3170*/  @!P0 PRMT R21, R34, 0x7604, R55 ;  /* 0x0000760422158816 */ /* 0x000fe20000000037 */
[----:B------:R-:W-:Y:S01]  /*3180*/  FMUL R51, R51, R52 ;  /* 0x0000003433337220 */ /* 0x000fe20000400000 */
[----:B------:R-:W-:-:S02]  /*3190*/  FMNMX R15, RZ, R15, !PT ;  /* 0x0000000fff0f7209 */ /* 0x000fc40007800000 */
[----:B------:R-:W-:Y:S01]  /*31a0*/  @!P0 IADD3 R35, P1, PT, R4, UR26, RZ ;  /* 0x0000001a04238c10 */ /* 0x000fe2000ff3e0ff */
[----:B------:R0:W-:Y:S01]  /*31b0*/  @!P0 STG.E.U16 desc[UR24][R10.64], R21 ;  /* 0x000000150a008986 */ /* 0x0001e2000c101518 */
[----:B------:R-:W-:Y:S01]  /*31c0*/  FMNMX R36, RZ, R36, !PT ;  /* 0x00000024ff247209 */ /* 0x000fe20007800000 */
[----:B------:R-:W-:Y:S01]  /*31d0*/  FMUL R16, R16, R15 ;  /* 0x0000000f10107220 */ /* 0x000fe20000400000 */
[----:B------:R-:W-:Y:S01]  /*31e0*/  FMNMX R50, RZ, R50, !PT ;  /* 0x00000032ff327209 */ /* 0x000fe20007800000 */
[----:B------:R-:W-:Y:S01]  /*31f0*/  FMUL R15, R51, UR19 ;  /* 0x00000013330f7c20 */ /* 0x000fe20008400000 */
[----:B------:R-:W-:Y:S01]  /*3200*/  @!P0 IADD3.X R52, PT, PT, R5, UR34, RZ, P1, !PT ;  /* 0x0000002205348c10 */ /* 0x000fe20008ffe4ff */
[----:B------:R-:W-:Y:S01]  /*3210*/  FMUL R7, R7, R36 ;  /* 0x0000002407077220 */ /* 0x000fe20000400000 */
[----:B------:R-:W-:Y:S01]  /*3220*/  FMUL R20, R16, UR19 ;  /* 0x0000001310147c20 */ /* 0x000fe20008400000 */
[----:B------:R-:W-:Y:S01]  /*3230*/  FMUL R50, R57, R50 ;  /* 0x0000003239327220 */ /* 0x000fe20000400000 */
[----:B------:R-:W-:-:S02]  /*3240*/  F2FP.SATFINITE.E4M3.F32.PACK_AB_MERGE_C R15, RZ, R15, RZ ;  /* 0x0000000fff0f723e */ /* 0x000fc400048070ff */
[----:B------:R-:W-:Y:S01]  /*3250*/  FMNMX3 R65, |R29|, R32, |R30|, !PT ;  /* 0x000000201d417276 */ /* 0x000fe2000780061e */
[----:B------:R-:W-:Y:S01]  /*3260*/  VIADD R29, R59, 0x3 ;  /* 0x000000033b1d7836 */ /* 0x000fe20000000000 */
[C---:B0-----:R-:W-:Y:S02]  /*3270*/  @!P0 LEA R10, P1, R35.reuse, UR13, 0x1 ;  /* 0x0000000d230a8c11 */ /* 0x041fe4000f8208ff */
[----:B------:R-:W-:Y:S02]  /*3280*/  F2FP.SATFINITE.E4M3.F32.PACK_AB_MERGE_C R36, RZ, R20, RZ ;  /* 0x00000014ff24723e */ /* 0x000fe400048070ff */
[----:B------:R-:W-:Y:S01]  /*3290*/  @!P0 LEA.HI.X R11, R35, UR20, R52, 0x1, P1 ;  /* 0x00000014230b8c11 */ /* 0x000fe200088f0c34 */
[----:B------:R-:W-:Y:S01]  /*32a0*/  FMUL R52, R7, UR19 ;  /* 0x0000001307347c20 */ /* 0x000fe20008400000 */
[----:B------:R-:W-:Y:S01]  /*32b0*/  FMUL R35, R50, UR19 ;  /* 0x0000001332237c20 */ /* 0x000fe20008400000 */
[----:B------:R-:W-:Y:S02]  /*32c0*/  @!P0 IADD3 R21, P1, PT, R4, UR35, RZ ;  /* 0x0000002304158c10 */ /* 0x000fe4000ff3e0ff */
[----:B------:R-:W-:-:S02]  /*32d0*/  @!P0 PRMT R57, R36, 0x7604, R15 ;  /* 0x0000760424398816 */ /* 0x000fc4000000000f */
[----:B------:R-:W-:Y:S02]  /*32e0*/  @!P0 IADD3.X R68, PT, PT, R5, UR36, RZ, P1, !PT ;  /* 0x0000002405448c10 */ /* 0x000fe40008ffe4ff */
[----:B------:R-:W-:Y:S01]  /*32f0*/  F2FP.SATFINITE.E4M3.F32.PACK_AB_MERGE_C R52, RZ, R52, RZ ;  /* 0x00000034ff34723e */ /* 0x000fe200048070ff */
[----:B------:R0:W-:Y:S01]  /*3300*/  @!P0 STG.E.U16 desc[UR24][R10.64], R57 ;  /* 0x000000390a008986 */ /* 0x0001e2000c101518 */
[----:B------:R-:W-:Y:S02]  /*3310*/  F2FP.SATFINITE.E4M3.F32.PACK_AB_MERGE_C R35, RZ, R35, RZ ;  /* 0x00000023ff23723e */ /* 0x000fe400048070ff */
[C---:B------:R-:W-:Y:S02]  /*3320*/  @!P0 LEA R20, P1, R21.reuse, UR13, 0x1 ;  /* 0x0000000d15148c11 */ /* 0x040fe4000f8208ff */
[----:B------:R-:W-:Y:S02]  /*3330*/  @!P0 PRMT R67, R52, 0x7604, R35 ;  /* 0x0000760434438816 */ /* 0x000fe40000000023 */
[----:B------:R-:W-:-:S02]  /*3340*/  @!P0 LEA.HI.X R21, R21, UR20, R68, 0x1, P1 ;  /* 0x0000001415158c11 */ /* 0x000fc400088f0c44 */
[----:B------:R-:W-:Y:S02]  /*3350*/  FMNMX R32, RZ, R62, !PT ;  /* 0x0000003eff207209 */ /* 0x000fe40007800000 */
[----:B------:R-:W-:Y:S01]  /*3360*/  ISETP.GE.U32.AND P1, PT, R29, UR7, PT ;  /* 0x000000071d007c0c */ /* 0x000fe2000bf26070 */
[----:B------:R1:W-:Y:S01]  /*3370*/  @!P0 STG.E.U16 desc[UR24][R20.64], R67 ;  /* 0x0000004314008986 */ /* 0x0003e2000c101518 */
[----:B0-----:R-:W-:Y:S01]  /*3380*/  FMNMX R10, RZ, R49, !PT ;  /* 0x00000031ff0a7209 */ /* 0x001fe20007800000 */
[----:B------:R-:W-:Y:S02]  /*3390*/  VIADD R11, R58, 0x1d ;  /* 0x0000001d3a0b7836 */ /* 0x000fe40000000000 */
[----:B------:R-:W-:Y:S01]  /*33a0*/  FMUL R32, R63, R32 ;  /* 0x000000203f207220 */ /* 0x000fe20000400000 */
[----:B------:R-:W-:Y:S02]  /*33b0*/  IMAD R57, R6, UR34, RZ ;  /* 0x0000002206397c24 */ /* 0x000fe4000f8e02ff */
[----:B------:R-:W-:Y:S01]  /*33c0*/  FMUL R61, R61, R10 ;  /* 0x0000000a3d3d7220 */ /* 0x000fe20000400000 */
[----:B------:R-:W-:Y:S01]  /*33d0*/  FMUL R30, R32, UR19 ;  /* 0x00000013201e7c20 */ /* 0x000fe20008400000 */
[----:B------:R-:W-:-:S02]  /*33e0*/  LOP3.LUT R49, R11, 0x1f, RZ, 0xc0, !PT ;  /* 0x0000001f0b317812 */ /* 0x000fc400078ec0ff */
[----:B------:R-:W-:Y:S02]  /*33f0*/  FMUL R63, R61, UR19 ;  /* 0x000000133d3f7c20 */ /* 0x000fe40008400000 */
[----:B------:R-:W-:Y:S02]  /*3400*/  ISETP.LT.U32.AND P1, PT, R49, UR14, !P1 ;  /* 0x0000000e31007c0c */ /* 0x000fe4000cf21070 */
[----:B------:R-:W-:Y:S02]  /*3410*/  F2FP.SATFINITE.E4M3.F32.PACK_AB_MERGE_C R30, RZ, R30, RZ ;  /* 0x0000001eff1e723e */ /* 0x000fe400048070ff */
[----:B------:R-:W-:Y:S01]  /*3420*/  F2FP.SATFINITE.E4M3.F32.PACK_AB_MERGE_C R63, RZ, R63, RZ ;  /* 0x0000003fff3f723e */ /* 0x000fe200048070ff */
[----:B-1----:R-:W-:Y:S08]  /*3430*/  @P0 BRA `(.L_x_5086) ;  /* 0x0000000000200947 */ /* 0x002ff00003800000 */
        /* <DEDUP_REMOVED lines=8> */
.L_x_5086:
[----:B------:R-:W-:Y:S05]  /*34c0*/  BSYNC.RECONVERGENT B0 ;  /* 0x0000000000007941 */ /* 0x000fea0003800200 */
.L_x_5085:
        /* <DEDUP_REMOVED lines=16> */
[----:B------:R-:W-:Y:S01]  /*35d0*/  LOP3.LUT R12, R12, 0xff, RZ, 0xc0, !PT ;  /* 0x000000ff0c0c7812 */ /* 0x000fe200078ec0ff */
[----:B------:R-:W-:Y:S01]  /*35e0*/  IMAD.U32 R52, R52, 0x10000, RZ ;  /* 0x0001000034347824 */ /* 0x000fe200078e00ff */
[----:B------:R-:W-:Y:S01]  /*35f0*/  @P1 IADD3.X R11, PT, PT, R11, UR18, RZ, P0, !PT ;  /* 0x000000120b0b1c10 */ /* 0x000fe200087fe4ff */
[----:B------:R-:W-:Y:S01]  /*3600*/  @!P1 IMAD.MOV.U32 R48, RZ, RZ, RZ ;  /* 0x000000ffff309224 */ /* 0x000fe200078e00ff */
[----:B------:R-:W-:Y:S02]  /*3610*/  IADD3 R20, P0, P2, R49, UR6, R40 ;  /* 0x0000000631147c10 */ /* 0x000fe4000fa1e028 */
[----:B-1----:R-:W-:Y:S02]  /*3620*/  LOP3.LUT R5, R34, 0xff, RZ, 0xc0, !PT ;  /* 0x000000ff22057812 */ /* 0x002fe400078ec0ff */
[----:B------:R-:W-:Y:S01]  /*3630*/  MOV R4, 0x400 ;  /* 0x0000040000047802 */ /* 0x000fe20000000f00 */
[----:B------:R-:W-:Y:S01]  /*3640*/  IMAD R12, R47, 0x100, R12 ;  /* 0x000001002f0c7824 */ /* 0x000fe200078e020c */
[----:B------:R-:W-:Y:S01]  /*3650*/  LOP3.LUT R56, R56, 0xffff, RZ, 0xc0, !PT ;  /* 0x0000ffff38387812 */ /* 0x000fe200078ec0ff */
[----:B------:R-:W-:Y:S01]  /*3660*/  IMAD R5, R36, 0x100, R5 ;  /* 0x0000010024057824 */ /* 0x000fe200078e0205 */
[----:B------:R-:W-:Y:S01]  /*3670*/  IADD3.X R21, PT, PT, RZ, UR12, R66, P0, P2 ;  /* 0x0000000cff157c10 */ /* 0x000fe200087e4442 */
[----:B------:R-:W-:Y:S01]  /*3680*/  VIADD R4, R4, 0x20 ;  /* 0x0000002004047836 */ /* 0x000fe20000000000 */
[----:B------:R-:W-:Y:S01]  /*3690*/  @P1 IADD3 R43, P0, PT, R20, UR6, RZ ;  /* 0x00000006142b1c10 */ /* 0x000fe2000ff1e0ff */
[----:B------:R-:W-:Y:S01]  /*36a0*/  IMAD.U32 R22, R22, 0x10000, RZ ;  /* 0x0001000016167824 */ /* 0x000fe200078e00ff */
[----:B------:R-:W-:Y:S01]  /*36b0*/  LOP3.LUT R5, R5, 0xffff, RZ, 0xc0, !PT ;  /* 0x0000ffff05057812 */ /* 0x000fe200078ec0ff */
[----:B------:R1:W5:Y:S01]  /*36c0*/  @P1 LDG.E R48, desc[UR24][R10.64] ;  /* 0x000000180a301981 */ /* 0x000362000c1e1900 */
[----:B0-----:R-:W-:-:S02]  /*36d0*/  LEA R34, R67, R4, 0x18 ;  /* 0x0000000443227211 */ /* 0x001fc400078ec0ff */
[----:B------:R-:W-:Y:S01]  /*36e0*/  LOP3.LUT R52, R5, 0xff0000, R52, 0xf8, !PT ;  /* 0x00ff000005347812 */ /* 0x000fe200078ef834 */
[----:B------:R-:W-:Y:S01]  /*36f0*/  IMAD.SHL.U32 R4, R58, 0x4, RZ ;  /* 0x000000043a047824 */ /* 0x000fe200078e00ff */
[----:B------:R-:W-:Y:S02]  /*3700*/  LOP3.LUT R5, R12, 0xffff, RZ, 0xc0, !PT ;  /* 0x0000ffff0c057812 */ /* 0x000fe400078ec0ff */
[----:B------:R-:W-:Y:S02]  /*3710*/  @P1 IADD3.X R54, PT, PT, R21, UR12, RZ, P0, !PT ;  /* 0x0000000c15361c10 */ /* 0x000fe400087fe4ff */
[----:B------:R-:W-:Y:S02]  /*3720*/  @P1 LEA R42, P0, R43, UR16, 0x2 ;  /* 0x000000102b2a1c11 */ /* 0x000fe4000f8010ff */
[----:B------:R-:W-:Y:S01]  /*3730*/  LOP3.LUT R5, R5, 0xff0000, R22, 0xf8, !PT ;  /* 0x00ff000005057812 */ /* 0x000fe200078ef816 */
[----:B------:R-:W-:Y:S01]  /*3740*/  IMAD.SHL.U32 R22, R56, 0x1000000, RZ ;  /* 0x0100000038167824 */ /* 0x000fe200078e00ff */
[----:B------:R-:W-:-:S02]  /*3750*/  LOP3.LUT R47, R60, 0x1f, RZ, 0xc0, !PT ;  /* 0x0000001f3c2f7812 */ /* 0x000fc400078ec0ff */
[----:B------:R-:W-:Y:S01]  /*3760*/  @P1 LEA.HI.X R43, R43, UR17, R54, 0x2, P0 ;  /* 0x000000112b2b1c11 */ /* 0x000fe200080f1436 */
[----:B------:R-:W-:Y:S01]  /*3770*/  @!P1 IMAD.MOV.U32 R54, RZ, RZ, RZ ;  /* 0x000000ffff369224 */ /* 0x000fe200078e00ff */
[----:B-1----:R-:W-:Y:S02]  /*3780*/  LOP3.LUT R11, R4, 0x7c, RZ, 0xc0, !PT ;  /* 0x0000007c040b7812 */ /* 0x002fe400078ec0ff */
[----:B-----5:R-:W-:Y:S01]  /*3790*/  PRMT R4, R18, 0x7632, R4 ;  /* 0x0000763212047816 */ /* 0x020fe20000000004 */
[----:B------:R-:W-:Y:S01]  /*37a0*/  IMAD R36, R47, 0x84, R34 ;  /* 0x000000842f247824 */ /* 0x000fe200078e0222 */
[----:B------:R-:W-:Y:S01]  /*37b0*/  LOP3.LUT R22, R5, R22, RZ, 0xfc, !PT ;  /* 0x0000001605167212 */ /* 0x000fe200078efcff */
[----:B------:R0:W5:Y:S01]  /*37c0*/  @P1 LDG.E R54, desc[UR24][R42.64] ;  /* 0x000000182a361981 */ /* 0x000162000c1e1900 */
[----:B------:R-:W-:Y:S01]  /*37d0*/  PRMT R5, R14, 0x7632, R5 ;  /* 0x000076320e057816 */ /* 0x000fe20000000005 */
[----:B------:R-:W-:Y:S01]  /*37e0*/  IMAD.U32 R10, R4, 0x10000, RZ ;  /* 0x00010000040a7824 */ /* 0x000fe200078e00ff */
[----:B------:R-:W-:Y:S01]  /*37f0*/  FMNMX3 R65, |R28|, R65, |R31|, !PT ;  /* 0x000000411c417276 */ /* 0x000fe2000780061f */
[----:B------:R-:W-:Y:S01]  /*3800*/  IMAD.U32 R35, R35, 0x10000, RZ ;  /* 0x0001000023237824 */ /* 0x000fe200078e00ff */
[----:B------:R-:W-:Y:S01]  /*3810*/  PRMT R4, R17, 0x7632, R4 ;  /* 0x0000763211047816 */ /* 0x000fe20000000004 */
[----:B------:R-:W-:Y:S01]  /*3820*/  IMAD.U32 R28, R5, 0x10000, RZ ;  /* 0x00010000051c7824 */ /* 0x000fe200078e00ff */
[----:B------:R-:W-:Y:S01]  /*3830*/  FSET.BF.GT.AND R5, R10, RZ, PT ;  /* 0x000000ff0a05720a */ /* 0x000fe20003804000 */
[----:B------:R-:W-:Y:S01]  /*3840*/  BSSY.RECONVERGENT B0, `(.L_x_5087) ;  /* 0x0000035000007945 */ /* 0x000fe20003800200 */
[----:B------:R-:W-:Y:S01]  /*3850*/  LOP3.LUT R63, R63, 0xffff, RZ, 0xc0, !PT ;  /* 0x0000ffff3f3f7812 */ /* 0x000fe200078ec0ff */
[----:B0-----:R-:W-:Y:S01]  /*3860*/  IMAD.IADD R42, R36, 0x1, R11 ;  /* 0x00000001242a7824 */ /* 0x001fe200078e020b */
[----:B------:R-:W-:Y:S01]  /*3870*/  FMNMX R11, RZ, R10, !PT ;  /* 0x0000000aff0b7209 */ /* 0x000fe20007800000 */
[----:B------:R-:W-:-:S02]  /*3880*/  IMAD.U32 R10, R4, 0x10000, RZ ;  /* 0x00010000040a7824 */ /* 0x000fc400078e00ff */
[----:B------:R-:W-:Y:S01]  /*3890*/  FMUL R5, R5, R28 ;  /* 0x0000001c05057220 */ /* 0x000fe20000400000 */
[----:B------:R-:W-:Y:S01]  /*38a0*/  PRMT R4, R26, 0x7632, R4 ;  /* 0x000076321a047816 */ /* 0x000fe20000000004 */
[----:B------:R0:W-:Y:S01]  /*38b0*/  STS [R42], R13 ;  /* 0x0000000d2a007388 */ /* 0x0001e20000000800 */
[----:B------:R-:W-:Y:S02]  /*38c0*/  IMAD.SHL.U32 R43, R63, 0x1000000, RZ ;  /* 0x010000003f2b7824 */ /* 0x000fe400078e00ff */
[----:B------:R-:W-:Y:S01]  /*38d0*/  FMUL R31, R5, R10 ;  /* 0x0000000a051f7220 */ /* 0x000fe20000400000 */
[----:B------:R-:W-:Y:S01]  /*38e0*/  LOP3.LUT R10, R55, 0xff, RZ, 0xc0, !PT ;  /* 0x000000ff370a7812 */ /* 0x000fe200078ec0ff */
[----:B------:R-:W-:Y:S01]  /*38f0*/  IMAD.U32 R4, R4, 0x10000, RZ ;  /* 0x0001000004047824 */ /* 0x000fe200078e00ff */
[----:B------:R-:W-:Y:S01]  /*3900*/  PRMT R5, R24, 0x7632, R5 ;  /* 0x0000763218057816 */ /* 0x000fe20000000005 */
[----:B------:R-:W-:Y:S01]  /*3910*/  FMUL R28, R28, R11 ;  /* 0x0000000b1c1c7220 */ /* 0x000fe20000400000 */
[----:B------:R-:W-:Y:S01]  /*3920*/  LOP3.LUT R45, R45, 0xff, RZ, 0xc0, !PT ;  /* 0x000000ff2d2d7812 */ /* 0x000fe200078ec0ff */
[----:B------:R-:W-:Y:S01]  /*3930*/  IMAD R12, R15, 0x100, R10 ;  /* 0x000001000f0c7824 */ /* 0x000fe200078e020a */
[----:B------:R-:W-:Y:S01]  /*3940*/  FSET.BF.GT.AND R15, R4, RZ, PT ;  /* 0x000000ff040f720a */ /* 0x000fe20003804000 */
[----:B------:R-:W-:Y:S01]  /*3950*/  IMAD.U32 R10, R5, 0x10000, RZ ;  /* 0x00010000050a7824 */ /* 0x000fe200078e00ff */
[----:B------:R-:W-:Y:S01]  /*3960*/  FMNMX R5, RZ, R4, !PT ;  /* 0x00000004ff057209 */ /* 0x000fe20007800000 */
[----:B------:R-:W-:Y:S01]  /*3970*/  IMAD R46, R46, 0x100, R45 ;  /* 0x000001002e2e7824 */ /* 0x000fe200078e022d */
[----:B------:R-:W-:Y:S01]  /*3980*/  FMNMX3 R65, |R51|, R65, |R16|, !PT ;  /* 0x0000004133417276 */ /* 0x000fe20007800610 */
[----:B------:R-:W-:Y:S01]  /*3990*/  FMUL R15, R15, R10 ;  /* 0x0000000a0f0f7220 */ /* 0x000fe20000400000 */
[----:B------:R-:W-:Y:S01]  /*39a0*/  LOP3.LUT R35, R35, 0xff0000, RZ, 0xc0, !PT ;  /* 0x00ff000023237812 */ /* 0x000fe200078ec0ff */
[----:B------:R-:W-:Y:S01]  /*39b0*/  FMUL R16, R10, R5 ;  /* 0x000000050a107220 */ /* 0x000fe20000400000 */
[----:B------:R-:W-:Y:S01]  /*39c0*/  LOP3.LUT R43, R52, R43, RZ, 0xfc, !PT ;  /* 0x0000002b342b7212 */ /* 0x000fe200078efcff */
[----:B------:R-:W-:Y:S01]  /*39d0*/  @!P1 IMAD.MOV.U32 R52, RZ, RZ, RZ ;  /* 0x000000ffff349224 */ /* 0x000fe200078e00ff */
[----:B------:R-:W-:Y:S01]  /*39e0*/  LOP3.LUT R35, R35, 0xffff, R12, 0xf8, !PT ;  /* 0x0000ffff23237812 */ /* 0x000fe200078ef80c */
[----:B------:R-:W-:Y:S01]  /*39f0*/  @!P1 IMAD.MOV.U32 R51, RZ, RZ, RZ ;  /* 0x000000ffff339224 */ /* 0x000fe200078e00ff */
[----:B------:R-:W-:Y:S01]  /*3a00*/  FMNMX3 R50, |R50|, R65, |R7|, !PT ;  /* 0x0000004132327276 */ /* 0x000fe20007800607 */
        /* <DEDUP_REMOVED lines=24> */
.L_x_5088:
[----:B------:R-:W-:Y:S05]  /*3b90*/  BSYNC.RECONVERGENT B0 ;  /* 0x0000000000007941 */ /* 0x000fea0003800200 */
.L_x_5087:
[----:B------:R-:W-:Y:S01]  /*3ba0*/  BSSY.RECONVERGENT B0, `(.L_x_5089) ;  /* 0x0000020000007945 */ /* 0x000fe20003800200 */
[----:B------:R-:W-:Y:S01]  /*3bb0*/  @!P1 IMAD.MOV.U32 R55, RZ, RZ, RZ ;  /* 0x000000ffff379224 */ /* 0x000fe200078e00ff */
[----:B------:R-:W-:Y:S02]  /*3bc0*/  @!P1 CS2R R20, SRZ ;  /* 0x0000000000149805 */ /* 0x000fe4000001ff00 */
[----:B------:R-:W-:Y:S05]  /*3bd0*/  @!P1 BRA `(.L_x_5090) ;  /* 0x0000000000709947 */ /* 0x000fea0003800000 */
[----:B------:R-:W-:Y:S01]  /*3be0*/  IMAD.U32 R38, RZ, RZ, UR4 ;  /* 0x00000004ff267e24 */ /* 0x000fe2000f8e00ff */
[----:B0-----:R-:W-:Y:S01]  /*3bf0*/  IADD3 R12, P0, P2, R49, UR6, R40 ;  /* 0x00000006310c7c10 */ /* 0x001fe2000fa1e028 */
[----:B------:R-:W-:Y:S01]  /*3c00*/  IMAD.U32 R39, RZ, RZ, UR5 ;  /* 0x00000005ff277e24 */ /* 0x000fe2000f8e00ff */
[----:B------:R-:W-:Y:S02]  /*3c10*/  UIMAD UR22, UR34, 0x6, URZ ;  /* 0x00000006221678a4 */ /* 0x000fe4000f8e02ff */
[C---:B------:R-:W-:Y:S01]  /*3c20*/  IMAD R57, R6.reuse, UR34, RZ ;  /* 0x0000002206397c24 */ /* 0x040fe2000f8e02ff */
[----:B------:R-:W-:Y:S01]  /*3c30*/  IADD3.X R13, PT, PT, RZ, UR12, R66, P0, P2 ;  /* 0x0000000cff0d7c10 */ /* 0x000fe200087e4442 */
[----:B------:R-:W-:Y:S01]  /*3c40*/  IMAD.WIDE.U32 R38, R6, UR26, R38 ;  /* 0x0000001a06267c25 */ /* 0x000fe2000f8e0026 */
[----:B------:R-:W-:-:S03]  /*3c50*/  UIMAD UR21, UR33, 0x6, URZ ;  /* 0x00000006211578a4 */ /* 0x000fc6000f8e02ff */
[----:B------:R-:W-:Y:S01]  /*3c60*/  IMAD.IADD R62, R57, 0x1, R39 ;  /* 0x00000001393e7824 */ /* 0x000fe200078e0227 */
[----:B------:R-:W-:Y:S01]  /*3c70*/  IADD3 R4, P3, P4, R49, UR4, R38 ;  /* 0x0000000431047c10 */ /* 0x000fe2000fc7e026 */
[----:B------:R-:W-:Y:S02]  /*3c80*/  IMAD.U32 R11, RZ, RZ, UR26 ;  /* 0x0000001aff0b7e24 */ /* 0x000fe4000f8e00ff */
[----:B------:R-:W-:Y:S01]  /*3c90*/  IMAD.U32 R7, RZ, RZ, UR32 ;  /* 0x00000020ff077e24 */ /* 0x000fe2000f8e00ff */
[----:B------:R-:W-:-:S03]  /*3ca0*/  IADD3.X R5, PT, PT, RZ, UR5, R62, P3, P4 ;  /* 0x00000005ff057c10 */ /* 0x000fc60009fe843e */
[----:B------:R-:W-:-:S04]  /*3cb0*/  IMAD.WIDE.U32 R12, R7, 0x6, R12 ;  /* 0x00000006070c7825 */ /* 0x000fc800078e000c */
[----:B------:R-:W-:-:S04]  /*3cc0*/  IMAD.WIDE.U32 R4, R11, 0x6, R4 ;  /* 0x000000060b047825 */ /* 0x000fc800078e0004 */
[----:B------:R-:W-:Y:S02]  /*3cd0*/  VIADD R11, R5, UR22 ;  /* 0x00000016050b7c36 */ /* 0x000fe40008000000 */
[C---:B------:R-:W-:Y:S02]  /*3ce0*/  IMAD.SHL.U32 R10, R4.reuse, 0x4, RZ ;  /* 0x00000004040a7824 */ /* 0x040fe400078e00ff */
[----:B------:R-:W-:Y:S01]  /*3cf0*/  VIADD R5, R13, UR21 ;  /* 0x000000150d057c36 */ /* 0x000fe20008000000 */
[----:B------:R-:W-:Y:S02]  /*3d00*/  SHF.L.U64.HI R11, R4, 0x2, R11 ;  /* 0x00000002040b7819 */ /* 0x000fe4000001020b */
[----:B------:R-:W-:Y:S02]  /*3d10*/  IADD3 R6, P2, PT, R10, UR15, RZ ;  /* 0x0000000f0a067c10 */ /* 0x000fe4000ff5e0ff */
[----:B------:R-:W-:Y:S02]  /*3d20*/  LEA R4, P0, R12, UR16, 0x2 ;  /* 0x000000100c047c11 */ /* 0x000fe4000f8010ff */
[----:B------:R-:W-:-:S02]  /*3d30*/  IADD3 R10, P3, PT, R10, UR28, RZ ;  /* 0x0000001c0a0a7c10 */ /* 0x000fc4000ff7e0ff */
[C---:B------:R-:W-:Y:S02]  /*3d40*/  IADD3.X R7, PT, PT, R11.reuse, UR18, RZ, P2, !PT ;  /* 0x000000120b077c10 */ /* 0x040fe400097fe4ff */
[----:B------:R-:W-:Y:S02]  /*3d50*/  LEA.HI.X R5, R12, UR17, R5, 0x2, P0 ;  /* 0x000000110c057c11 */ /* 0x000fe400080f1405 */
[----:B------:R-:W-:Y:S01]  /*3d60*/  IADD3.X R11, PT, PT, R11, UR29, RZ, P3, !PT ;  /* 0x0000001d0b0b7c10 */ /* 0x000fe20009ffe4ff */
[----:B------:R1:W5:Y:S04]  /*3d70*/  LDG.E R21, desc[UR24][R6.64] ;  /* 0x0000001806157981 */ /* 0x000368000c1e1900 */
[----:B------:R1:W5:Y:S04]  /*3d80*/  LDG.E R20, desc[UR24][R4.64] ;  /* 0x0000001804147981 */ /* 0x000368000c1e1900 */
[----:B------:R1:W5:Y:S02]  /*3d90*/  LDG.E R55, desc[UR24][R10.64] ;  /* 0x000000180a377981 */ /* 0x000364000c1e1900 */
.L_x_5090:
[----:B------:R-:W-:Y:S05]  /*3da0*/  BSYNC.RECONVERGENT B0 ;  /* 0x0000000000007941 */ /* 0x000fea0003800200 */
.L_x_5089:
[----:B------:R-:W-:Y:S01]  /*3db0*/  BSSY.RECONVERGENT B0, `(.L_x_5091) ;  /* 0x000001f000007945 */ /* 0x000fe20003800200 */
[----:B01----:R-:W-:Y:S01]  /*3dc0*/  @!P1 IMAD.MOV.U32 R4, RZ, RZ, RZ ;  /* 0x000000ffff049224 */ /* 0x003fe200078e00ff */
[----:B------:R-:W-:Y:S01]  /*3dd0*/  PRMT R56, R25, 0x7632, R56 ;  /* 0x0000763219387816 */ /* 0x000fe20000000038 */
        /* <DEDUP_REMOVED lines=28> */
.L_x_5092:
[----:B------:R-:W-:Y:S05]  /*3fa0*/  BSYNC.RECONVERGENT B0 ;  /* 0x0000000000007941 */ /* 0x000fea0003800200 */
.L_x_5091:
[----:B0-----:R-:W-:Y:S01]  /*3fb0*/  PRMT R7, R2, 0x7632, R7 ;  /* 0x0000763202077816 */ /* 0x001fe20000000007 */
[----:B------:R-:W-:Y:S01]  /*3fc0*/  IMAD.U32 R12, R56, 0x10000, RZ ;  /* 0x00010000380c7824 */ /* 0x000fe200078e00ff */
[----:B------:R-:W-:Y:S01]  /*3fd0*/  PRMT R5, R33, 0x7632, R5 ;  /* 0x0000763221057816 */ /* 0x000fe20000000005 */
[----:B------:R-:W-:Y:S01]  /*3fe0*/  IMAD.U32 R17, R17, 0x10000, RZ ;  /* 0x0001000011117824 */ /* 0x000fe200078e00ff */
[----:B------:R-:W-:Y:S01]  /*3ff0*/  LOP3.LUT R19, R19, 0xff0000, RZ, 0xc0, !PT ;  /* 0x00ff000013137812 */ /* 0x000fe200078ec0ff */
[----:B------:R-:W-:Y:S01]  /*4000*/  IMAD.U32 R11, R7, 0x10000, RZ ;  /* 0x00010000070b7824 */ /* 0x000fe200078e00ff */
[----:B------:R-:W-:Y:S01]  /*4010*/  PRMT R7, R27, 0x7632, R7 ;  /* 0x000076321b077816 */ /* 0x000fe20000000007 */
[----:B------:R-:W-:Y:S01]  /*4020*/  IMAD.U32 R40, R5, 0x10000, RZ ;  /* 0x0001000005287824 */ /* 0x000fe200078e00ff */
[----:B------:R-:W-:Y:S01]  /*4030*/  LOP3.LUT R5, RZ, R59, RZ, 0x33, !PT ;  /* 0x0000003bff057212 */ /* 0x000fe200078e33ff */
[----:B------:R-:W-:Y:S01]  /*4040*/  FMUL R12, R15, R12 ;  /* 0x0000000c0f0c7220 */ /* 0x000fe20000400000 */
[----:B------:R-:W-:Y:S01]  /*4050*/  FSET.BF.GT.AND R13, R11, RZ, PT ;  /* 0x000000ff0b0d720a */ /* 0x000fe20003804000 */
[----:B------:R-:W-:Y:S01]  /*4060*/  IMAD.U32 R56, R7, 0x10000, RZ ;  /* 0x0001000007387824 */ /* 0x000fe200078e00ff */
[----:B------:R-:W-:Y:S01]  /*4070*/  LOP3.LUT R46, R19, 0xffff, R46, 0xf8, !PT ;  /* 0x0000ffff132e7812 */ /* 0x000fe200078ef82e */
[----:B------:R-:W-:Y:S01]  /*4080*/  IMAD.IADD R7, R5, 0x1, R60 ;  /* 0x0000000105077824 */ /* 0x000fe200078e023c */
[----:B------:R-:W-:Y:S01]  /*4090*/  FMNMX R19, RZ, R11, !PT ;  /* 0x0000000bff137209 */ /* 0x000fe20007800000 */
[----:B------:R-:W-:Y:S01]  /*40a0*/  FMUL R13, R13, R40 ;  /* 0x000000280d0d7220 */ /* 0x000fe20000400000 */
[----:B------:R-:W-:Y:S01]  /*40b0*/  LOP3.LUT R53, R53, 0xffff, RZ, 0xc0, !PT ;  /* 0x0000ffff35357812 */ /* 0x000fe200078ec0ff */
[----:B------:R-:W-:Y:S01]  /*40c0*/  IMAD.SHL.U32 R11, R7, 0x4, RZ ;  /* 0x00000004070b7824 */ /* 0x000fe200078e00ff */
[----:B------:R-:W-:Y:S01]  /*40d0*/  PRMT R7, R37, 0x7632, R7 ;  /* 0x0000763225077816 */ /* 0x000fe20000000007 */
[----:B------:R-:W-:Y:S01]  /*40e0*/  FMUL R15, R13, R56 ;  /* 0x000000380d0f7220 */ /* 0x000fe20000400000 */
[----:B------:R-:W-:Y:S01]  /*40f0*/  LOP3.LUT R30, R30, 0xffff, RZ, 0xc0, !PT ;  /* 0x0000ffff1e1e7812 */ /* 0x000fe200078ec0ff */
[----:B------:R-:W-:Y:S01]  /*4100*/  IMAD.SHL.U32 R53, R53, 0x1000000, RZ ;  /* 0x0100000035357824 */ /* 0x000fe200078e00ff */
[----:B------:R-:W-:Y:S01]  /*4110*/  LOP3.LUT R41, R11, 0x7c, RZ, 0xc0, !PT ;  /* 0x0000007c0b297812 */ /* 0x000fe200078ec0ff */
[----:B------:R-:W-:Y:S01]  /*4120*/  IMAD.U32 R13, R7, 0x10000, RZ ;  /* 0x00010000070d7824 */ /* 0x000fe200078e00ff */
[----:B------:R-:W-:Y:S01]  /*4130*/  PRMT R11, R44, 0x7632, R11 ;  /* 0x000076322c0b7816 */ /* 0x000fe2000000000b */
[----:B------:R-:W-:Y:S01]  /*4140*/  IMAD.SHL.U32 R30, R30, 0x1000000, RZ ;  /* 0x010000001e1e7824 */ /* 0x000fe200078e00ff */
[----:B------:R-:W-:Y:S01]  /*4150*/  LOP3.LUT R63, R46, R53, RZ, 0xfc, !PT ;  /* 0x000000352e3f7212 */ /* 0x000fe200078efcff */
[----:B------:R-:W-:Y:S01]  /*4160*/  IMAD.U32 R37, R37, 0x10000, RZ ;  /* 0x0001000025257824 */ /* 0x000fe200078e00ff */
[----:B------:R-:W-:Y:S01]  /*4170*/  FMNMX R57, RZ, R13, !PT ;  /* 0x0000000dff397209 */ /* 0x000fe20007800000 */
[----:B------:R-:W-:Y:S01]  /*4180*/  IMAD.U32 R46, R11, 0x10000, RZ ;  /* 0x000100000b2e7824 */ /* 0x000fe200078e00ff */
[----:B------:R-:W-:Y:S01]  /*4190*/  LOP3.LUT R35, R35, R30, RZ, 0xfc, !PT ;  /* 0x0000001e23237212 */ /* 0x000fe200078efcff */
[----:B------:R-:W-:Y:S01]  /*41a0*/  IMAD.IADD R30, R36, 0x1, R41 ;  /* 0x00000001241e7824 */ /* 0x000fe200078e0229 */
[----:B------:R-:W-:Y:S01]  /*41b0*/  FMNMX3 R61, |R32|, R50, |R61|, !PT ;  /* 0x00000032203d7276 */ /* 0x000fe2000780063d */
[----:B------:R-:W-:Y:S01]  /*41c0*/  FMUL R57, R46, R57 ;  /* 0x000000392e397220 */ /* 0x000fe20000400000 */
[----:B------:R-:W-:Y:S01]  /*41d0*/  FSET.BF.GT.AND R7, R37, RZ, PT ;  /* 0x000000ff2507720a */ /* 0x000fe20003804000 */
[----:B------:R-:W-:Y:S01]  /*41e0*/  IMAD.U32 R32, R44, 0x10000, RZ ;  /* 0x000100002c207824 */ /* 0x000fe200078e00ff */
[----:B------:R-:W-:Y:S01]  /*41f0*/  FMNMX R37, RZ, R37, !PT ;  /* 0x00000025ff257209 */ /* 0x000fe20007800000 */
[----:B------:R-:W-:Y:S01]  /*4200*/  FMUL R41, R57, UR19 ;  /* 0x0000001339297c20 */ /* 0x000fe20008400000 */
[----:B------:R-:W-:Y:S01]  /*4210*/  FMUL R53, R28, UR19 ;  /* 0x000000131c357c20 */ /* 0x000fe20008400000 */
[----:B------:R-:W-:Y:S01]  /*4220*/  FMUL R19, R40, R19 ;  /* 0x0000001328137220 */ /* 0x000fe20000400000 */
[----:B------:R-:W-:-:S02]  /*4230*/  IMAD.U32 R40, R64, 0x10000, RZ ;  /* 0x0001000040287824 */ /* 0x000fc400078e00ff */
[----:B------:R-:W-:Y:S01]  /*4240*/  FMUL R7, R7, R32 ;  /* 0x0000002007077220 */ /* 0x000fe20000400000 */
[----:B------:R-:W-:Y:S01]  /*4250*/  F2FP.SATFINITE.E4M3.F32.PACK_AB_MERGE_C R41, RZ, R41, RZ ;  /* 0x00000029ff29723e */ /* 0x000fe200048070ff */
[----:B------:R-:W-:Y:S01]  /*4260*/  FMUL R32, R32, R37 ;  /* 0x0000002520207220 */ /* 0x000fe20000400000 */
[----:B------:R-:W-:Y:S01]  /*4270*/  F2FP.SATFINITE.E4M3.F32.PACK_AB_MERGE_C R53, RZ, R53, RZ ;  /* 0x00000035ff35723e */ /* 0x000fe200048070ff */
[----:B------:R-:W-:Y:S01]  /*4280*/  FMUL R37, R16, UR19 ;  /* 0x0000001310257c20 */ /* 0x000fe20008400000 */
[----:B------:R-:W-:Y:S01]  /*4290*/  LOP3.LUT R44, R41, 0xff, RZ, 0xc0, !PT ;  /* 0x000000ff292c7812 */ /* 0x000fe200078ec0ff */
[----:B------:R-:W-:Y:S01]  /*42a0*/  FMUL R40, R7, R40 ;  /* 0x0000002807287220 */ /* 0x000fe20000400000 */
[----:B------:R-:W-:Y:S01]  /*42b0*/  FMUL R7, R19, UR19 ;  /* 0x0000001313077c20 */ /* 0x000fe20008400000 */
[----:B------:R-:W-:Y:S01]  /*42c0*/  FSET.BF.GT.AND R13, R13, RZ, PT ;  /* 0x000000ff0d0d720a */ /* 0x000fe20003804000 */
[----:B------:R-:W-:Y:S01]  /*42d0*/  IMAD.U32 R56, R26, 0x10000, RZ ;  /* 0x000100001a387824 */ /* 0x000fe200078e00ff */
[----:B------:R-:W-:Y:S01]  /*42e0*/  F2FP.SATFINITE.E4M3.F32.PACK_AB_MERGE_C R37, RZ, R37, RZ ;  /* 0x00000025ff25723e */ /* 0x000fe200048070ff */
[----:B------:R-:W-:Y:S01]  /*42f0*/  IMAD R44, R53, 0x100, R44 ;  /* 0x00000100352c7824 */ /* 0x000fe200078e022c */
[----:B------:R-:W-:Y:S01]  /*4300*/  F2FP.SATFINITE.E4M3.F32.PACK_AB_MERGE_C R7, RZ, R7, RZ ;  /* 0x00000007ff07723e */ /* 0x000fe200048070ff */
[----:B------:R-:W-:Y:S01]  /*4310*/  FMUL R13, R13, R46 ;  /* 0x0000002e0d0d7220 */ /* 0x000fe20000400000 */
[----:B------:R-:W-:Y:S01]  /*4320*/  PRMT R64, R64, 0x7632, R64 ;  /* 0x0000763240407816 */ /* 0x000fe20000000040 */
[----:B------:R-:W-:Y:S01]  /*4330*/  IMAD.U32 R11, R37, 0x10000, RZ ;  /* 0x00010000250b7824 */ /* 0x000fe200078e00ff */
[----:B------:R-:W-:Y:S01]  /*4340*/  LOP3.LUT R46, R44, 0xffff, RZ, 0xc0, !PT ;  /* 0x0000ffff2c2e7812 */ /* 0x000fe200078ec0ff */
[----:B------:R0:W-:Y:S01]  /*4350*/  STS [R30], R63 ;  /* 0x0000003f1e007388 */ /* 0x0001e20000000800 */
[----:B------:R-:W-:Y:S01]  /*4360*/  LOP3.LUT R44, R7, 0xffff, RZ, 0xc0, !PT ;  /* 0x0000ffff072c7812 */ /* 0x000fe200078ec0ff */
[----:B------:R-:W-:Y:S01]  /*4370*/  IMAD.U32 R64, R64, 0x10000, RZ ;  /* 0x0001000040407824 */ /* 0x000fe200078e00ff */
[----:B------:R-:W-:Y:S01]  /*4380*/  LOP3.LUT R50, R46, 0xff0000, R11, 0xf8, !PT ;  /* 0x00ff00002e327812 */ /* 0x000fe200078ef80b */
[----:B------:R-:W-:Y:S01]  /*4390*/  IMAD.U32 R46, R18, 0x10000, RZ ;  /* 0x00010000122e7824 */ /* 0x000fe200078e00ff */
[----:B------:R-:W-:Y:S01]  /*43a0*/  FSET.BF.GT.AND R18, R56, RZ, PT ;  /* 0x000000ff3812720a */ /* 0x000fe20003804000 */
[----:B------:R-:W-:-:S02]  /*43b0*/  IMAD.SHL.U32 R11, R44, 0x1000000, RZ ;  /* 0x010000002c0b7824 */ /* 0x000fc400078e00ff */
[----:B------:R-:W-:Y:S01]  /*43c0*/  FMUL R13, R13, R64 ;  /* 0x000000400d0d7220 */ /* 0x000fe20000400000 */
[----:B------:R-:W-:Y:S01]  /*43d0*/  IMAD.U32 R25, R25, 0x10000, RZ ;  /* 0x0001000019197824 */ /* 0x000fe200078e00ff */
[----:B------:R-:W-:Y:S01]  /*43e0*/  FSET.BF.GT.AND R65, R46, RZ, PT ;  /* 0x000000ff2e41720a */ /* 0x000fe20003804000 */
[----:B0-----:R-:W-:Y:S01]  /*43f0*/  IMAD.U32 R63, R24, 0x10000, RZ ;  /* 0x00010000183f7824 */ /* 0x001fe200078e00ff */
[----:B------:R-:W-:Y:S01]  /*4400*/  LOP3.LUT R11, R50, R11, RZ, 0xfc, !PT ;  /* 0x0000000b320b7212 */ /* 0x000fe200078efcff */
[----:B------:R-:W-:Y:S01]  /*4410*/  IMAD.U32 R50, R14, 0x10000, RZ ;  /* 0x000100000e327824 */ /* 0x000fe200078e00ff */
[----:B------:R-:W-:Y:S01]  /*4420*/  FMNMX3 R24, |R40|, R61, |R13|, !PT ;  /* 0x0000003d28187276 */ /* 0x000fe2000780060d */
[----:B------:R-:W-:Y:S01]  /*4430*/  FMUL R18, R18, R63 ;  /* 0x0000003f12127220 */ /* 0x000fe20000400000 */
[----:B------:R-:W-:Y:S01]  /*4440*/  FMUL R44, R12, UR19 ;  /* 0x000000130c2c7c20 */ /* 0x000fe20008400000 */
[----:B------:R-:W-:Y:S01]  /*4450*/  FMUL R14, R65, R50 ;  /* 0x00000032410e7220 */ /* 0x000fe20000400000 */
[----:B------:R-:W-:-:S02]  /*4460*/  IMAD.U32 R64, R2, 0x10000, RZ ;  /* 0x0001000002407824 */ /* 0x000fc400078e00ff */
[----:B------:R-:W-:Y:S01]  /*4470*/  FMUL R61, R18, R25 ;  /* 0x00000019123d7220 */ /* 0x000fe20000400000 */
[----:B------:R-:W-:Y:S01]  /*4480*/  FMUL R18, R31, UR19 ;  /* 0x000000131f127c20 */ /* 0x000fe20008400000 */
[----:B------:R-:W-:Y:S01]  /*4490*/  FMUL R14, R14, R17 ;  /* 0x000000110e0e7220 */ /* 0x000fe20000400000 */
[----:B------:R-:W-:Y:S01]  /*44a0*/  FMUL R17, R13, UR19 ;  /* 0x000000130d117c20 */ /* 0x000fe20008400000 */
[----:B------:R-:W-:Y:S01]  /*44b0*/  F2FP.SATFINITE.E4M3.F32.PACK_AB_MERGE_C R44, RZ, R44, RZ ;  /* 0x0000002cff2c723e */ /* 0x000fe200048070ff */
[----:B------:R-:W-:Y:S01]  /*44c0*/  IMAD.U32 R33, R33, 0x10000, RZ ;  /* 0x0001000021217824 */ /* 0x000fe200078e00ff */
[----:B------:R-:W-:Y:S01]  /*44d0*/  F2FP.SATFINITE.E4M3.F32.PACK_AB_MERGE_C R18, RZ, R18, RZ ;  /* 0x00000012ff12723e */ /* 0x000fe200048070ff */
[----:B------:R-:W-:Y:S01]  /*44e0*/  IMAD.U32 R27, R27, 0x10000, RZ ;  /* 0x000100001b1b7824 */ /* 0x000fe200078e00ff */
[----:B------:R-:W-:Y:S01]  /*44f0*/  F2FP.SATFINITE.E4M3.F32.PACK_AB_MERGE_C R17, RZ, R17, RZ ;  /* 0x00000011ff11723e */ /* 0x000fe200048070ff */
[----:B------:R-:W-:Y:S01]  /*4500*/  BSSY.RECONVERGENT B0, `(.L_x_5093) ;  /* 0x000008e000007945 */ /* 0x000fe20003800200 */
[----:B------:R-:W-:Y:S01]  /*4510*/  FMNMX3 R13, |R14|, R24, |R31|, !PT ;  /* 0x000000180e0d7276 */ /* 0x000fe2000780061f */
[----:B------:R-:W-:Y:S01]  /*4520*/  FMUL R31, R15, UR19 ;  /* 0x000000130f1f7c20 */ /* 0x000fe20008400000 */
[----:B------:R-:W-:Y:S01]  /*4530*/  LOP3.LUT R25, R17, 0xff, RZ, 0xc0, !PT ;  /* 0x000000ff11197812 */ /* 0x000fe200078ec0ff */
[----:B------:R-:W-:Y:S01]  /*4540*/  IMAD.U32 R24, R44, 0x10000, RZ ;  /* 0x000100002c187824 */ /* 0x000fe200078e00ff */
[----:B------:R-:W-:Y:S01]  /*4550*/  FMNMX3 R65, |R61|, R13, |R12|, !PT ;  /* 0x0000000d3d417276 */ /* 0x000fe2000780060c */
[----:B------:R-:W-:Y:S01]  /*4560*/  VIADD R12, R59, 0x2 ;  /* 0x000000023b0c7836 */ /* 0x000fe20000000000 */
[----:B------:R-:W-:Y:S01]  /*4570*/  F2FP.SATFINITE.E4M3.F32.PACK_AB_MERGE_C R31, RZ, R31, RZ ;  /* 0x0000001fff1f723e */ /* 0x000fe200048070ff */
[----:B------:R-:W-:Y:S01]  /*4580*/  IMAD R25, R18, 0x100, R25 ;  /* 0x0000010012197824 */ /* 0x000fe200078e0219 */
[----:B------:R-:W-:Y:S01]  /*4590*/  FSET.BF.GT.AND R2, R64, RZ, PT ;  /* 0x000000ff4002720a */ /* 0x000fe20003804000 */
[----:B------:R-:W-:Y:S01]  /*45a0*/  FMUL R14, R14, UR19 ;  /* 0x000000130e0e7c20 */ /* 0x000fe20008400000 */
[----:B------:R-:W-:Y:S01]  /*45b0*/  ISETP.GE.U32.AND P0, PT, R12, UR7, PT ;  /* 0x000000070c007c0c */ /* 0x000fe2000bf06070 */
[----:B------:R-:W-:Y:S01]  /*45c0*/  FMUL R61, R61, UR19 ;  /* 0x000000133d3d7c20 */ /* 0x000fe20008400000 */
[----:B------:R-:W-:Y:S01]  /*45d0*/  LOP3.LUT R25, R25, 0xffff, RZ, 0xc0, !PT ;  /* 0x0000ffff19197812 */ /* 0x000fe200078ec0ff */
[----:B------:R-:W-:Y:S01]  /*45e0*/  FMUL R2, R2, R33 ;  /* 0x0000002102027220 */ /* 0x000fe20000400000 */
[----:B------:R-:W-:-:S02]  /*45f0*/  FMNMX R56, RZ, R56, !PT ;  /* 0x00000038ff387209 */ /* 0x000fc40007800000 */
[----:B------:R-:W-:Y:S01]  /*4600*/  LOP3.LUT R25, R25, 0xff0000, R24, 0xf8, !PT ;  /* 0x00ff000019197812 */ /* 0x000fe200078ef818 */
[----:B------:R-:W-:Y:S01]  /*4610*/  FMUL R2, R2, R27 ;  /* 0x0000001b02027220 */ /* 0x000fe20000400000 */
[----:B------:R-:W-:-:S04]  /*4620*/  LOP3.LUT R24, R31, 0xffff, RZ, 0xc0, !PT ;  /* 0x0000ffff1f187812 */ /* 0x000fc800078ec0ff */
[----:B------:R-:W-:Y:S01]  /*4630*/  FMNMX3 R65, |R2|, R65, |R15|, !PT ;  /* 0x0000004102417276 */ /* 0x000fe2000780060f */
[----:B------:R-:W-:Y:S01]  /*4640*/  IMAD.SHL.U32 R24, R24, 0x1000000, RZ ;  /* 0x0100000018187824 */ /* 0x000fe200078e00ff */
[----:B------:R-:W-:Y:S02]  /*4650*/  FMNMX R15, RZ, R46, !PT ;  /* 0x0000002eff0f7209 */ /* 0x000fe40007800000 */
[----:B-----5:R-:W-:Y:S02]  /*4660*/  PRMT R46, R6, 0x7632, R46 ;  /* 0x00007632062e7816 */ /* 0x020fe4000000002e */
[----:B------:R-:W-:Y:S01]  /*4670*/  LOP3.LUT R26, R25, R24, RZ, 0xfc, !PT ;  /* 0x00000018191a7212 */ /* 0x000fe200078efcff */
[----:B------:R-:W-:Y:S01]  /*4680*/  VIADD R24, R58, 0x1e ;  /* 0x0000001e3a187836 */ /* 0x000fe20000000000 */
[----:B------:R-:W-:Y:S01]  /*4690*/  SHF.R.U32.HI R25, RZ, 0x5, R60 ;  /* 0x00000005ff197819 */ /* 0x000fe2000001163c */
[----:B------:R-:W-:Y:S01]  /*46a0*/  FMUL R15, R50, R15 ;  /* 0x0000000f320f7220 */ /* 0x000fe20000400000 */
[----:B------:R-:W-:-:S02]  /*46b0*/  IMAD.U32 R50, R46, 0x10000, RZ ;  /* 0x000100002e327824 */ /* 0x000fc400078e00ff */
[----:B------:R-:W-:Y:S01]  /*46c0*/  FMUL R46, R32, UR19 ;  /* 0x00000013202e7c20 */ /* 0x000fe20008400000 */
[----:B------:R-:W-:Y:S01]  /*46d0*/  LOP3.LUT R69, R24, 0x1f, RZ, 0xc0, !PT ;  /* 0x0000001f18457812 */ /* 0x000fe200078ec0ff */
[----:B------:R-:W-:Y:S01]  /*46e0*/  IMAD.SHL.U32 R12, R25, 0x8, RZ ;  /* 0x00000008190c7824 */ /* 0x000fe200078e00ff */
[----:B------:R-:W-:Y:S02]  /*46f0*/  FMNMX3 R57, |R32|, R65, |R57|, !PT ;  /* 0x0000004120397276 */ /* 0x000fe40007800639 */
[----:B------:R-:W-:Y:S01]  /*4700*/  ISETP.GE.U32.OR P0, PT, R69, UR14, P0 ;  /* 0x0000000e45007c0c */ /* 0x000fe20008706470 */
[----:B------:R-:W-:Y:S01]  /*4710*/  IMAD R27, R12, UR30, RZ ;  /* 0x0000001e0c1b7c24 */ /* 0x000fe2000f8e02ff */
[----:B------:R-:W-:Y:S01]  /*4720*/  IADD3 R68, P1, PT, R68, R69, RZ ;  /* 0x0000004544447210 */ /* 0x000fe20007f3e0ff */
[----:B------:R-:W-:Y:S01]  /*4730*/  IMAD.WIDE.U32 R12, R12, UR31, RZ ;  /* 0x0000001f0c0c7c25 */ /* 0x000fe2000f8e00ff */
[----:B------:R-:W-:Y:S02]  /*4740*/  F2FP.SATFINITE.E4M3.F32.PACK_AB_MERGE_C R69, RZ, R61, RZ ;  /* 0x0000003dff45723e */ /* 0x000fe400048070ff */
[----:B------:R-:W-:Y:S01]  /*4750*/  FMNMX3 R57, |R15|, R57, |R28|, !PT ;  /* 0x000000390f397276 */ /* 0x000fe2000780061c */
[----:B------:R-:W-:-:S02]  /*4760*/  IMAD.IADD R24, R13, 0x1, R27 ;  /* 0x000000010d187824 */ /* 0x000fc400078e021b */
[----:B------:R-:W-:Y:S01]  /*4770*/  FMUL R13, R63, R56 ;  /* 0x000000383f0d7220 */ /* 0x000fe20000400000 */
[----:B------:R-:W-:Y:S01]  /*4780*/  IMAD.MOV.U32 R27, RZ, RZ, R12 ;  /* 0x000000ffff1b7224 */ /* 0x000fe200078e000c */
[----:B------:R-:W-:Y:S02]  /*4790*/  FMNMX R12, RZ, R64, !PT ;  /* 0x00000040ff0c7209 */ /* 0x000fe40007800000 */
[----:B------:R-:W-:Y:S02]  /*47a0*/  FSET.BF.GT.AND R56, R50, RZ, PT ;  /* 0x000000ff3238720a */ /* 0x000fe40003804000 */
[----:B------:R-:W-:Y:S01]  /*47b0*/  FMNMX R50, RZ, R50, !PT ;  /* 0x00000032ff327209 */ /* 0x000fe20007800000 */
[----:B------:R-:W-:Y:S01]  /*47c0*/  FMUL R12, R33, R12 ;  /* 0x0000000c210c7220 */ /* 0x000fe20000400000 */
[----:B------:R-:W-:Y:S02]  /*47d0*/  PRMT R33, R10, 0x7632, R33 ;  /* 0x000076320a217816 */ /* 0x000fe40000000021 */
[----:B------:R-:W-:-:S02]  /*47e0*/  @!P0 PRMT R61, R44, 0x7604, R69 ;  /* 0x000076042c3d8816 */ /* 0x000fc40000000045 */
[----:B------:R-:W-:Y:S01]  /*47f0*/  FMNMX3 R57, |R13|, R57, |R16|, !PT ;  /* 0x000000390d397276 */ /* 0x000fe20007800610 */
[----:B------:R-:W-:Y:S01]  /*4800*/  IMAD.U32 R63, R33, 0x10000, RZ ;  /* 0x00010000213f7824 */ /* 0x000fe200078e00ff */
[----:B------:R-:W-:-:S03]  /*4810*/  PRMT R33, R4, 0x7632, R33 ;  /* 0x0000763204217816 */ /* 0x000fc60000000021 */
[----:B------:R-:W-:Y:S02]  /*4820*/  FMUL R32, R56, R63 ;  /* 0x0000003f38207220 */ /* 0x000fe40000400000 */
[----:B------:R-:W-:Y:S02]  /*4830*/  IMAD.U32 R65, R33, 0x10000, RZ ;  /* 0x0001000021417824 */ /* 0x000fe400078e00ff */
[----:B------:R-:W-:Y:S01]  /*4840*/  FMUL R33, R63, R50 ;  /* 0x000000323f217220 */ /* 0x000fe20000400000 */
[----:B------:R-:W-:Y:S01]  /*4850*/  F2FP.SATFINITE.E4M3.F32.PACK_AB_MERGE_C R50, RZ, R46, RZ ;  /* 0x0000002eff32723e */ /* 0x000fe200048070ff */
[----:B------:R-:W-:Y:S01]  /*4860*/  FMUL R46, R15, UR19 ;  /* 0x000000130f2e7c20 */ /* 0x000fe20008400000 */
[----:B------:R-:W-:Y:S01]  /*4870*/  FMUL R32, R32, R65 ;  /* 0x0000004120207220 */ /* 0x000fe20000400000 */
[----:B------:R-:W-:Y:S02]  /*4880*/  F2FP.SATFINITE.E4M3.F32.PACK_AB_MERGE_C R65, RZ, R14, RZ ;  /* 0x0000000eff41723e */ /* 0x000fe400048070ff */
[----:B------:R-:W-:-:S02]  /*4890*/  @!P0 PRMT R41, R41, 0x7604, R50 ;  /* 0x0000760429298816 */ /* 0x000fc40000000032 */
[----:B------:R-:W-:Y:S02]  /*48a0*/  LOP3.LUT R50, R50, 0xff, RZ, 0xc0, !PT ;  /* 0x000000ff32327812 */ /* 0x000fe400078ec0ff */
[----:B------:R-:W-:Y:S01]  /*48b0*/  F2FP.SATFINITE.E4M3.F32.PACK_AB_MERGE_C R56, RZ, R46, RZ ;  /* 0x0000002eff38723e */ /* 0x000fe200048070ff */
[----:B------:R-:W-:-:S03]  /*48c0*/  FMUL R46, R40, UR19 ;  /* 0x00000013282e7c20 */ /* 0x000fc60008400000 */
[----:B------:R-:W-:Y:S01]  /*48d0*/  @!P0 PRMT R53, R53, 0x7604, R56 ;  /* 0x0000760435358816 */ /* 0x000fe20000000038 */
[----:B------:R-:W-:Y:S01]  /*48e0*/  IMAD R40, R56, 0x100, R50 ;  /* 0x0000010038287824 */ /* 0x000fe200078e0232 */
[----:B------:R-:W-:Y:S01]  /*48f0*/  F2FP.SATFINITE.E4M3.F32.PACK_AB_MERGE_C R50, RZ, R46, RZ ;  /* 0x0000002eff32723e */ /* 0x000fe200048070ff */
[----:B------:R-:W-:-:S03]  /*4900*/  FMUL R46, R13, UR19 ;  /* 0x000000130d2e7c20 */ /* 0x000fc60008400000 */
[----:B------:R-:W-:Y:S02]  /*4910*/  @!P0 PRMT R67, R17, 0x7604, R50 ;  /* 0x0000760411438816 */ /* 0x000fe40000000032 */
[----:B------:R-:W-:Y:S02]  /*4920*/  F2FP.SATFINITE.E4M3.F32.PACK_AB_MERGE_C R46, RZ, R46, RZ ;  /* 0x0000002eff2e723e */ /* 0x000fe400048070ff */
[----:B------:R-:W-:Y:S01]  /*4930*/  LOP3.LUT R17, R50, 0xff, RZ, 0xc0, !PT ;  /* 0x000000ff32117812 */ /* 0x000fe200078ec0ff */
[----:B------:R-:W-:Y:S01]  /*4940*/  FMUL R50, R12, UR19 ;  /* 0x000000130c327c20 */ /* 0x000fe20008400000 */
[----:B------:R-:W-:Y:S01]  /*4950*/  @!P0 PRMT R63, R37, 0x7604, R46 ;  /* 0x00007604253f8816 */ /* 0x000fe2000000002e */
[----:B------:R-:W-:Y:S02]  /*4960*/  IMAD.U32 R14, R46, 0x10000, RZ ;  /* 0x000100002e0e7824 */ /* 0x000fe400078e00ff */
[----:B------:R-:W-:Y:S01]  /*4970*/  FMUL R46, R2, UR19 ;  /* 0x00000013022e7c20 */ /* 0x000fe20008400000 */
[----:B------:R-:W-:Y:S01]  /*4980*/  IMAD.U32 R2, R69, 0x10000, RZ ;  /* 0x0001000045027824 */ /* 0x000fe200078e00ff */
[----:B------:R-:W-:Y:S01]  /*4990*/  F2FP.SATFINITE.E4M3.F32.PACK_AB_MERGE_C R50, RZ, R50, RZ ;  /* 0x00000032ff32723e */ /* 0x000fe200048070ff */
[----:B------:R-:W-:-:S02]  /*49a0*/  IMAD.X R69, RZ, RZ, R3, P1 ;  /* 0x000000ffff457224 */ /* 0x000fc400008e0603 */
[----:B------:R-:W-:Y:S01]  /*49b0*/  F2FP.SATFINITE.E4M3.F32.PACK_AB_MERGE_C R46, RZ, R46, RZ ;  /* 0x0000002eff2e723e */ /* 0x000fe200048070ff */
[----:B------:R-:W-:Y:S01]  /*49c0*/  IMAD R37, R65, 0x100, R17 ;  /* 0x0000010041257824 */ /* 0x000fe200078e0211 */
[----:B------:R-:W-:Y:S02]  /*49d0*/  LOP3.LUT R17, R14, 0xff0000, RZ, 0xc0, !PT ;  /* 0x00ff00000e117812 */ /* 0x000fe400078ec0ff */
[----:B------:R-:W-:Y:S02]  /*49e0*/  LOP3.LUT R3, R46, 0xffff, RZ, 0xc0, !PT ;  /* 0x0000ffff2e037812 */ /* 0x000fe400078ec0ff */
[----:B------:R-:W-:Y:S02]  /*49f0*/  LOP3.LUT R14, R2, 0xff0000, RZ, 0xc0, !PT ;  /* 0x00ff0000020e7812 */ /* 0x000fe400078ec0ff */
[----:B------:R-:W-:Y:S02]  /*4a00*/  @!P0 LEA R2, P1, R68, UR8, 0x1 ;  /* 0x0000000844028c11 */ /* 0x000fe4000f8208ff */
[----:B------:R-:W-:Y:S01]  /*4a10*/  @!P0 PRMT R65, R18, 0x7604, R65 ;  /* 0x0000760412418816 */ /* 0x000fe20000000041 */
[----:B------:R-:W-:Y:S01]  /*4a20*/  IMAD.SHL.U32 R18, R3, 0x1000000, RZ ;  /* 0x0100000003127824 */ /* 0x000fe200078e00ff */
[----:B------:R-:W-:Y:S01]  /*4a30*/  LOP3.LUT R15, R14, 0xffff, R37, 0xf8, !PT ;  /* 0x0000ffff0e0f7812 */ /* 0x000fe200078ef825 */
[----:B------:R-:W-:Y:S01]  /*4a40*/  IMAD.IADD R37, R60, 0x1, -R59 ;  /* 0x000000013c257824 */ /* 0x000fe200078e0a3b */
[----:B------:R-:W-:-:S02]  /*4a50*/  @!P0 LEA.HI.X R3, R68, UR9, R69, 0x1, P1 ;  /* 0x0000000944038c11 */ /* 0x000fc400088f0c45 */
[C---:B------:R-:W-:Y:S02]  /*4a60*/  @!P0 IADD3 R13, P1, PT, R68.reuse, UR26, RZ ;  /* 0x0000001a440d8c10 */ /* 0x040fe4000ff3e0ff */
[----:B------:R-:W-:Y:S01]  /*4a70*/  LOP3.LUT R18, R15, R18, RZ, 0xfc, !PT ;  /* 0x000000120f127212 */ /* 0x000fe200078efcff */
[----:B------:R0:W-:Y:S01]  /*4a80*/  @!P0 STG.E.U16 desc[UR24][R2.64], R67 ;  /* 0x0000004302008986 */ /* 0x0001e2000c101518 */
[----:B------:R-:W-:Y:S02]  /*4a90*/  @!P0 IADD3 R15, P2, PT, R68, UR35, RZ ;  /* 0x00000023440f8c10 */ /* 0x000fe4000ff5e0ff */
[----:B------:R-:W-:Y:S02]  /*4aa0*/  @!P0 IADD3.X R44, PT, PT, R69, UR34, RZ, P1, !PT ;  /* 0x00000022452c8c10 */ /* 0x000fe40008ffe4ff */
[----:B------:R-:W-:Y:S02]  /*4ab0*/  @!P0 LEA R16, P1, R13, UR8, 0x1 ;  /* 0x000000080d108c11 */ /* 0x000fe4000f8208ff */
[----:B------:R-:W-:-:S02]  /*4ac0*/  @!P0 IADD3.X R28, PT, PT, R69, UR36, RZ, P2, !PT ;  /* 0x00000024451c8c10 */ /* 0x000fc400097fe4ff */
[----:B------:R-:W-:Y:S02]  /*4ad0*/  LOP3.LUT R40, R17, 0xffff, R40, 0xf8, !PT ;  /* 0x0000ffff11287812 */ /* 0x000fe400078ef828 */
[----:B------:R-:W-:Y:S02]  /*4ae0*/  @!P0 LEA R14, P2, R15, UR8, 0x1 ;  /* 0x000000080f0e8c11 */ /* 0x000fe4000f8408ff */
[----:B------:R-:W-:Y:S02]  /*4af0*/  @!P0 LEA.HI.X R17, R13, UR9, R44, 0x1, P1 ;  /* 0x000000090d118c11 */ /* 0x000fe400088f0c2c */
[----:B0-----:R-:W-:Y:S02]  /*4b00*/  LOP3.LUT R3, R50, 0xffff, RZ, 0xc0, !PT ;  /* 0x0000ffff32037812 */ /* 0x001fe400078ec0ff */
[----:B------:R-:W-:Y:S01]  /*4b10*/  LEA R13, R37, 0xfffffff8, 0x2 ;  /* 0xfffffff8250d7811 */ /* 0x000fe200078e10ff */
[----:B------:R0:W-:Y:S01]  /*4b20*/  @!P0 STG.E.U16 desc[UR24][R16.64], R65 ;  /* 0x0000004110008986 */ /* 0x0001e2000c101518 */
[----:B------:R-:W-:-:S02]  /*4b30*/  @!P0 LEA.HI.X R15, R15, UR9, R28, 0x1, P2 ;  /* 0x000000090f0f8c11 */ /* 0x000fc400090f0c1c */
[----:B------:R-:W-:Y:S01]  /*4b40*/  FMNMX3 R28, |R12|, R57, |R19|, !PT ;  /* 0x000000390c1c7276 */ /* 0x000fe20007800613 */
[----:B------:R-:W-:Y:S01]  /*4b50*/  IMAD.SHL.U32 R19, R3, 0x1000000, RZ ;  /* 0x0100000003137824 */ /* 0x000fe200078e00ff */
[----:B------:R-:W-:Y:S01]  /*4b60*/  LOP3.LUT R13, R13, 0x7c, RZ, 0xc0, !PT ;  /* 0x0000007c0d0d7812 */ /* 0x000fe200078ec0ff */
[----:B------:R-:W-:Y:S01]  /*4b70*/  @!P0 STG.E.U16 desc[UR24][R14.64], R61 ;  /* 0x0000003d0e008986 */ /* 0x000fe2000c101518 */
[C---:B------:R-:W-:Y:S02]  /*4b80*/  @!P0 IADD3 R44, P1, PT, R68.reuse, UR26, RZ ;  /* 0x0000001a442c8c10 */ /* 0x040fe4000ff3e0ff */
[----:B------:R-:W-:Y:S01]  /*4b90*/  @!P0 IADD3 R56, P2, PT, R68, UR35, RZ ;  /* 0x0000002344388c10 */ /* 0x000fe2000ff5e0ff */
[----:B------:R-:W-:Y:S01]  /*4ba0*/  IMAD.IADD R37, R36, 0x1, R13 ;  /* 0x0000000124257824 */ /* 0x000fe200078e020d */
[----:B------:R-:W-:Y:S01]  /*4bb0*/  LOP3.LUT R40, R40, R19, RZ, 0xfc, !PT ;  /* 0x0000001328287212 */ /* 0x000fe200078efcff */
[----:B0-----:R-:W-:Y:S01]  /*4bc0*/  IMAD.U32 R17, R23, 0x10000, RZ ;  /* 0x0001000017117824 */ /* 0x001fe200078e00ff */
[----:B------:R-:W-:-:S02]  /*4bd0*/  @!P0 IADD3.X R13, PT, PT, R69, UR34, RZ, P1, !PT ;  /* 0x00000022450d8c10 */ /* 0x000fc40008ffe4ff */
[C---:B------:R-:W-:Y:S01]  /*4be0*/  PRMT R19, R48.reuse, 0x7632, R19 ;  /* 0x0000763230137816 */ /* 0x040fe20000000013 */
[----:B------:R-:W-:Y:S01]  /*4bf0*/  IMAD.U32 R48, R48, 0x10000, RZ ;  /* 0x0001000030307824 */ /* 0x000fe200078e00ff */
[----:B------:R-:W-:Y:S01]  /*4c00*/  @!P0 LEA R2, P1, R44, UR13, 0x1 ;  /* 0x0000000d2c028c11 */ /* 0x000fe2000f8208ff */
[----:B------:R0:W-:Y:S01]  /*4c10*/  STS [R37], R18 ;  /* 0x0000001225007388 */ /* 0x0001e20000000800 */
[----:B------:R-:W-:Y:S01]  /*4c20*/  @!P0 IADD3.X R57, PT, PT, R69, UR36, RZ, P2, !PT ;  /* 0x0000002445398c10 */ /* 0x000fe200097fe4ff */
[----:B------:R-:W-:Y:S01]  /*4c30*/  IMAD.U32 R19, R19, 0x10000, RZ ;  /* 0x0001000013137824 */ /* 0x000fe200078e00ff */
[----:B------:R-:W-:Y:S02]  /*4c40*/  @!P0 LEA R12, P2, R56, UR13, 0x1 ;  /* 0x0000000d380c8c11 */ /* 0x000fe4000f8408ff */
[----:B------:R-:W-:Y:S02]  /*4c50*/  @!P0 LEA.HI.X R3, R44, UR20, R13, 0x1, P1 ;  /* 0x000000142c038c11 */ /* 0x000fe400088f0c0d */
[----:B------:R-:W-:Y:S01]  /*4c60*/  @!P0 LEA.HI.X R13, R56, UR20, R57, 0x1, P2 ;  /* 0x00000014380d8c11 */ /* 0x000fe200090f0c39 */
[C---:B------:R-:W-:Y:S01]  /*4c70*/  IMAD.U32 R57, R54.reuse, 0x10000, RZ ;  /* 0x0001000036397824 */ /* 0x040fe200078e00ff */
[----:B------:R-:W-:-:S02]  /*4c80*/  PRMT R65, R54, 0x7632, R65 ;  /* 0x0000763236417816 */ /* 0x000fc40000000041 */
[----:B------:R-:W-:Y:S02]  /*4c90*/  FSET.BF.GT.AND R16, R48, RZ, PT ;  /* 0x000000ff3010720a */ /* 0x000fe40003804000 */
[----:B------:R-:W-:Y:S01]  /*4ca0*/  FMNMX R48, RZ, R48, !PT ;  /* 0x00000030ff307209 */ /* 0x000fe20007800000 */
[----:B------:R-:W-:Y:S01]  /*4cb0*/  IMAD.U32 R65, R65, 0x10000, RZ ;  /* 0x0001000041417824 */ /* 0x000fe200078e00ff */
[----:B0-----:R-:W-:Y:S01]  /*4cc0*/  FSET.BF.GT.AND R18, R19, RZ, PT ;  /* 0x000000ff1312720a */ /* 0x001fe20003804000 */
[----:B------:R-:W-:Y:S01]  /*4cd0*/  FMUL R16, R16, R57 ;  /* 0x0000003910107220 */ /* 0x000fe20000400000 */
[----:B------:R-:W-:Y:S01]  /*4ce0*/  FMNMX R44, RZ, R19, !PT ;  /* 0x00000013ff2c7209 */ /* 0x000fe20007800000 */
[----:B------:R-:W-:Y:S01]  /*4cf0*/  FMUL R57, R57, R48 ;  /* 0x0000003039397220 */ /* 0x000fe20000400000 */
[----:B------:R-:W-:Y:S01]  /*4d00*/  @!P0 LEA R14, P1, R68, UR13, 0x1 ;  /* 0x0000000d440e8c11 */ /* 0x000fe2000f8208ff */
[----:B------:R-:W-:Y:S01]  /*4d10*/  FMUL R61, R16, R17 ;  /* 0x00000011103d7220 */ /* 0x000fe20000400000 */
[----:B------:R-:W-:Y:S01]  /*4d20*/  FMUL R48, R18, R65 ;  /* 0x0000004112307220 */ /* 0x000fe20000400000 */
[----:B------:R-:W-:Y:S01]  /*4d30*/  FMUL R44, R65, R44 ;  /* 0x0000002c412c7220 */ /* 0x000fe20000400000 */
[----:B------:R-:W-:Y:S01]  /*4d40*/  @!P0 LEA.HI.X R15, R68, UR20, R69, 0x1, P1 ;  /* 0x00000014440f8c11 */ /* 0x000fe200088f0c45 */
[----:B------:R-:W-:Y:S08]  /*4d50*/  @P0 BRA `(.L_x_5094) ;  /* 0x0000000000200947 */ /* 0x000ff00003800000 */
        /* <DEDUP_REMOVED lines=8> */
.L_x_5094:
[----:B------:R-:W-:Y:S05]  /*4de0*/  BSYNC.RECONVERGENT B0 ;  /* 0x0000000000007941 */ /* 0x000fea0003800200 */
.L_x_5093:
[----:B------:R1:W-:Y:S01]  /*4df0*/  @!P0 STG.E.U16 desc[UR24][R14.64], R41 ;  /* 0x000000290e008986 */ /* 0x0003e2000c101518 */
[----:B------:R-:W-:Y:S01]  /*4e00*/  BSSY.RECONVERGENT B0, `(.L_x_5095) ;  /* 0x000000f000007945 */ /* 0x000fe20003800200 */
[----:B------:R-:W-:Y:S02]  /*4e10*/  PRMT R23, R23, 0x7632, R23 ;  /* 0x0000763217177816 */ /* 0x000fe40000000017 */
        /* <DEDUP_REMOVED lines=13> */
.L_x_5096:
[----:B------:R-:W-:Y:S05]  /*4ef0*/  BSYNC.RECONVERGENT B0 ;  /* 0x0000000000007941 */ /* 0x000fea0003800200 */
.L_x_5095:
[----:B-1----:R-:W-:Y:S01]  /*4f00*/  IMAD.U32 R2, R51, 0x10000, RZ ;  /* 0x0001000033027824 */ /* 0x002fe200078e00ff */
[----:B------:R-:W-:Y:S01]  /*4f10*/  ISETP.GE.U32.AND P0, PT, R29, UR7, PT ;  /* 0x000000071d007c0c */ /* 0x000fe2000bf06070 */
[----:B------:R-:W-:Y:S01]  /*4f20*/  IMAD.U32 R3, R23, 0x10000, RZ ;  /* 0x0001000017037824 */ /* 0x000fe200078e00ff */
[----:B--2---:R-:W-:Y:S01]  /*4f30*/  IADD3 R12, P1, P2, R49, UR4, R38 ;  /* 0x00000004310c7c10 */ /* 0x004fe2000fa3e026 */
[----:B------:R-:W-:Y:S01]  /*4f40*/  IMAD.U32 R14, R45, 0x10000, RZ ;  /* 0x000100002d0e7824 */ /* 0x000fe200078e00ff */
[----:B------:R-:W-:Y:S01]  /*4f50*/  FSET.BF.GT.AND R7, R2, RZ, PT ;  /* 0x000000ff0207720a */ /* 0x000fe20003804000 */
[----:B0-----:R-:W-:Y:S01]  /*4f60*/  FMUL R18, R48, R3 ;  /* 0x0000000330127220 */ /* 0x001fe20000400000 */
[----:B------:R-:W-:Y:S01]  /*4f70*/  FMNMX R23, RZ, R2, !PT ;  /* 0x00000002ff177209 */ /* 0x000fe20007800000 */
[----:B------:R-:W-:Y:S01]  /*4f80*/  IMAD.U32 R2, R21, 0x10000, RZ ;  /* 0x0001000015027824 */ /* 0x000fe200078e00ff */
[----:B------:R-:W-:Y:S01]  /*4f90*/  ISETP.GE.U32.OR P0, PT, R49, UR14, P0 ;  /* 0x0000000e31007c0c */ /* 0x000fe20008706470 */
[----:B------:R-:W-:Y:S01]  /*4fa0*/  FMUL R7, R7, R14 ;  /* 0x0000000e07077220 */ /* 0x000fe20000400000 */
[----:B------:R-:W-:-:S02]  /*4fb0*/  IMAD.U32 R15, R10, 0x10000, RZ ;  /* 0x000100000a0f7824 */ /* 0x000fc400078e00ff */
[----:B------:R-:W-:Y:S01]  /*4fc0*/  FMUL R23, R14, R23 ;  /* 0x000000170e177220 */ /* 0x000fe20000400000 */
[----:B------:R-:W-:Y:S01]  /*4fd0*/  FSET.BF.GT.AND R3, R2, RZ, PT ;  /* 0x000000ff0203720a */ /* 0x000fe20003804000 */
[----:B------:R-:W-:Y:S01]  /*4fe0*/  IMAD.U32 R10, R20, 0x10000, RZ ;  /* 0x00010000140a7824 */ /* 0x000fe200078e00ff */
[----:B------:R-:W-:Y:S01]  /*4ff0*/  FMNMX R13, RZ, R2, !PT ;  /* 0x00000002ff0d7209 */ /* 0x000fe20007800000 */
[----:B------:R-:W-:Y:S01]  /*5000*/  IMAD.U32 R2, R52, 0x10000, RZ ;  /* 0x0001000034027824 */ /* 0x000fe200078e00ff */
[----:B------:R-:W-:Y:S01]  /*5010*/  PRMT R20, R45, 0x7632, R20 ;  /* 0x000076322d147816 */ /* 0x000fe20000000014 */
[----:B------:R-:W-:Y:S01]  /*5020*/  FMUL R49, R3, R10 ;  /* 0x0000000a03317220 */ /* 0x000fe20000400000 */
[----:B------:R-:W-:Y:S02]  /*5030*/  IMAD.U32 R6, R6, 0x10000, RZ ;  /* 0x0001000006067824 */ /* 0x000fe400078e00ff */
[----:B------:R-:W-:Y:S01]  /*5040*/  FMUL R31, R7, R2 ;  /* 0x00000002071f7220 */ /* 0x000fe20000400000 */
[----:B------:R-:W-:Y:S01]  /*5050*/  PRMT R2, R51, 0x7632, R2 ;  /* 0x0000763233027816 */ /* 0x000fe20000000002 */
[----:B------:R-:W-:Y:S01]  /*5060*/  FMUL R10, R10, R13 ;  /* 0x0000000d0a0a7220 */ /* 0x000fe20000400000 */
[----:B------:R-:W-:Y:S01]  /*5070*/  PRMT R13, R21, 0x7632, R13 ;  /* 0x00007632150d7816 */ /* 0x000fe2000000000d */
[----:B------:R-:W-:Y:S01]  /*5080*/  IMAD.U32 R45, R4, 0x10000, RZ ;  /* 0x00010000042d7824 */ /* 0x000fe200078e00ff */
[----:B------:R-:W-:Y:S01]  /*5090*/  PRMT R21, R20, 0x7632, R21 ;  /* 0x0000763214157816 */ /* 0x000fe20000000015 */
[----:B------:R-:W-:Y:S01]  /*50a0*/  IMAD.U32 R2, R2, 0x10000, RZ ;  /* 0x0001000002027824 */ /* 0x000fe200078e00ff */
[----:B------:R-:W-:Y:S01]  /*50b0*/  FSET.BF.GT.AND R14, R6, RZ, PT ;  /* 0x000000ff060e720a */ /* 0x000fe20003804000 */
[----:B------:R-:W-:Y:S01]  /*50c0*/  IMAD.U32 R20, R20, 0x10000, RZ ;  /* 0x0001000014147824 */ /* 0x000fe200078e00ff */
[----:B------:R-:W-:Y:S01]  /*50d0*/  IADD3.X R62, PT, PT, RZ, UR5, R62, P1, P2 ;  /* 0x00000005ff3e7c10 */ /* 0x000fe20008fe443e */
[----:B------:R-:W-:Y:S01]  /*50e0*/  IMAD.U32 R13, R13, 0x10000, RZ ;  /* 0x000100000d0d7824 */ /* 0x000fe200078e00ff */
[----:B------:R-:W-:Y:S01]  /*50f0*/  FSET.BF.GT.AND R3, R2, RZ, PT ;  /* 0x000000ff0203720a */ /* 0x000fe20003804000 */
[----:B------:R-:W-:Y:S01]  /*5100*/  IMAD.U32 R21, R21, 0x10000, RZ ;  /* 0x0001000015157824 */ /* 0x000fe200078e00ff */
[----:B------:R-:W-:Y:S01]  /*5110*/  FMNMX R7, RZ, R2, !PT ;  /* 0x00000002ff077209 */ /* 0x000fe20007800000 */
[----:B------:R-:W-:Y:S01]  /*5120*/  FMUL R16, R14, R15 ;  /* 0x0000000f0e107220 */ /* 0x000fe20000400000 */
[----:B------:R-:W-:Y:S01]  /*5130*/  FSET.BF.GT.AND R2, R13, RZ, PT ;  /* 0x000000ff0d02720a */ /* 0x000fe20003804000 */
[----:B------:R-:W-:Y:S01]  /*5140*/  FMUL R3, R3, R20 ;  /* 0x0000001403037220 */ /* 0x000fe20000400000 */
[----:B------:R-:W-:Y:S01]  /*5150*/  IADD3 R12, P1, PT, R12, UR4, RZ ;  /* 0x000000040c0c7c10 */ /* 0x000fe2000ff3e0ff */
[----:B------:R-:W-:Y:S01]  /*5160*/  FMUL R20, R20, R7 ;  /* 0x0000000714147220 */ /* 0x000fe20000400000 */
[----:B------:R-:W-:Y:S01]  /*5170*/  PRMT R7, R55, 0x7632, R7 ;  /* 0x0000763237077816 */ /* 0x000fe20000000007 */
[----:B------:R-:W-:Y:S01]  /*5180*/  FMUL R2, R2, R21 ;  /* 0x0000001502027220 */ /* 0x000fe20000400000 */
[----:B------:R-:W-:Y:S01]  /*5190*/  FMNMX R14, RZ, R13, !PT ;  /* 0x0000000dff0e7209 */ /* 0x000fe20007800000 */
[----:B------:R-:W-:Y:S01]  /*51a0*/  FMUL R45, R16, R45 ;  /* 0x0000002d102d7220 */ /* 0x000fe20000400000 */
[----:B------:R-:W-:Y:S01]  /*51b0*/  PRMT R50, R52, 0x7632, R50 ;  /* 0x0000763234327816 */ /* 0x000fe20000000032 */
[----:B------:R-:W-:Y:S01]  /*51c0*/  IMAD.U32 R7, R7, 0x10000, RZ ;  /* 0x0001000007077824 */ /* 0x000fe200078e00ff */
[----:B------:R-:W-:Y:S01]  /*51d0*/  IADD3.X R13, PT, PT, R62, UR5, RZ, P1, !PT ;  /* 0x000000053e0d7c10 */ /* 0x000fe20008ffe4ff */
[----:B------:R-:W-:Y:S01]  /*51e0*/  FMUL R21, R21, R14 ;  /* 0x0000000e15157220 */ /* 0x000fe20000400000 */
[----:B------:R-:W-:Y:S01]  /*51f0*/  @!P0 IADD3 R4, P1, PT, R12, UR26, RZ ;  /* 0x0000001a0c048c10 */ /* 0x000fe2000ff3e0ff */
[----:B------:R-:W-:Y:S01]  /*5200*/  FMUL R46, R2, R7 ;  /* 0x00000007022e7220 */ /* 0x000fe20000400000 */
[----:B------:R-:W-:Y:S01]  /*5210*/  FMNMX R38, RZ, R6, !PT ;  /* 0x00000006ff267209 */ /* 0x000fe20007800000 */
[----:B------:R-:W-:Y:S01]  /*5220*/  IMAD.U32 R6, R55, 0x10000, RZ ;  /* 0x0001000037067824 */ /* 0x000fe200078e00ff */
[----:B------:R-:W-:Y:S01]  /*5230*/  @!P0 IADD3 R19, P3, PT, R12, UR26, RZ ;  /* 0x0000001a0c138c10 */ /* 0x000fe2000ff7e0ff */
[----:B------:R-:W-:Y:S01]  /*5240*/  IMAD.U32 R50, R50, 0x10000, RZ ;  /* 0x0001000032327824 */ /* 0x000fe200078e00ff */
[----:B------:R-:W-:Y:S01]  /*5250*/  @!P0 IADD3.X R7, PT, PT, R13, UR34, RZ, P1, !PT ;  /* 0x000000220d078c10 */ /* 0x000fe20008ffe4ff */
[----:B------:R-:W-:Y:S01]  /*5260*/  FMUL R49, R49, R6 ;  /* 0x0000000631317220 */ /* 0x000fe20000400000 */
[----:B------:R-:W-:Y:S01]  /*5270*/  @!P0 IADD3 R2, P2, PT, R12, UR35, RZ ;  /* 0x000000230c028c10 */ /* 0x000fe2000ff5e0ff */
[----:B------:R-:W-:Y:S01]  /*5280*/  FMUL R50, R3, R50 ;  /* 0x0000003203327220 */ /* 0x000fe20000400000 */
[----:B------:R-:W-:Y:S01]  /*5290*/  @!P0 LEA R16, P1, R4, UR8, 0x1 ;  /* 0x0000000804108c11 */ /* 0x000fe2000f8208ff */
[----:B------:R-:W-:Y:S01]  /*52a0*/  FMUL R38, R15, R38 ;  /* 0x000000260f267220 */ /* 0x000fe20000400000 */
[C---:B------:R-:W-:Y:S01]  /*52b0*/  @!P0 IADD3.X R48, PT, PT, R13.reuse, UR34, RZ, P3, !PT ;  /* 0x000000220d308c10 */ /* 0x040fe20009ffe4ff */
[----:B------:R-:W-:Y:S01]  /*52c0*/  FMUL R41, R20, UR19 ;  /* 0x0000001314297c20 */ /* 0x000fe20008400000 */
[----:B------:R-:W-:Y:S01]  /*52d0*/  @!P0 IADD3.X R3, PT, PT, R13, UR36, RZ, P2, !PT ;  /* 0x000000240d038c10 */ /* 0x000fe200097fe4ff */
[----:B------:R-:W-:Y:S01]  /*52e0*/  BSSY.RECONVERGENT B0, `(.L_x_5097) ;  /* 0x000005e000007945 */ /* 0x000fe20003800200 */
[----:B------:R-:W-:-:S02]  /*52f0*/  @!P0 LEA R6, P3, R19, UR13, 0x1 ;  /* 0x0000000d13068c11 */ /* 0x000fc4000f8608ff */
[----:B------:R-:W-:Y:S01]  /*5300*/  @!P0 LEA.HI.X R17, R4, UR9, R7, 0x1, P1 ;  /* 0x0000000904118c11 */ /* 0x000fe200088f0c07 */
[----:B------:R-:W-:Y:S01]  /*5310*/  FMUL R4, R57, UR19 ;  /* 0x0000001339047c20 */ /* 0x000fe20008400000 */
[----:B------:R-:W-:Y:S02]  /*5320*/  @!P0 LEA R14, P2, R2, UR8, 0x1 ;  /* 0x00000008020e8c11 */ /* 0x000fe4000f8408ff */
[----:B------:R-:W-:Y:S02]  /*5330*/  @!P0 IADD3 R39, P1, PT, R12, UR35, RZ ;  /* 0x000000230c278c10 */ /* 0x000fe4000ff3e0ff */
[----:B------:R-:W-:Y:S01]  /*5340*/  @!P0 LEA.HI.X R7, R19, UR20, R48, 0x1, P3 ;  /* 0x0000001413078c11 */ /* 0x000fe200098f0c30 */
[----:B------:R-:W-:Y:S01]  /*5350*/  FMUL R19, R44, UR19 ;  /* 0x000000132c137c20 */ /* 0x000fe20008400000 */
[----:B------:R-:W-:Y:S02]  /*5360*/  @!P0 LEA.HI.X R15, R2, UR9, R3, 0x1, P2 ;  /* 0x00000009020f8c11 */ /* 0x000fe400090f0c03 */
[----:B------:R-:W-:-:S02]  /*5370*/  @!P0 IADD3.X R48, PT, PT, R13, UR36, RZ, P1, !PT ;  /* 0x000000240d308c10 */ /* 0x000fc40008ffe4ff */
[----:B------:R-:W-:Y:S02]  /*5380*/  @!P0 LEA R2, P1, R39, UR13, 0x1 ;  /* 0x0000000d27028c11 */ /* 0x000fe4000f8208ff */
[C---:B------:R-:W-:Y:S01]  /*5390*/  FMNMX3 R51, |R61|.reuse, R28, |R18|, !PT ;  /* 0x0000001c3d337276 */ /* 0x040fe20007800612 */
[----:B------:R-:W-:Y:S01]  /*53a0*/  FMUL R61, R61, UR19 ;  /* 0x000000133d3d7c20 */ /* 0x000fe20008400000 */
[----:B------:R-:W-:Y:S02]  /*53b0*/  @!P0 LEA.HI.X R3, R39, UR20, R48, 0x1, P1 ;  /* 0x0000001427038c11 */ /* 0x000fe400088f0c30 */
[----:B------:R-:W-:Y:S01]  /*53c0*/  F2FP.SATFINITE.E4M3.F32.PACK_AB_MERGE_C R39, RZ, R4, RZ ;  /* 0x00000004ff27723e */ /* 0x000fe200048070ff */
[----:B------:R-:W-:Y:S01]  /*53d0*/  FMUL R4, R18, UR19 ;  /* 0x0000001312047c20 */ /* 0x000fe20008400000 */
[----:B------:R-:W-:Y:S02]  /*53e0*/  F2FP.SATFINITE.E4M3.F32.PACK_AB_MERGE_C R48, RZ, R19, RZ ;  /* 0x00000013ff30723e */ /* 0x000fe400048070ff */
[----:B------:R-:W-:-:S02]  /*53f0*/  LOP3.LUT R28, R39, 0xff, RZ, 0xc0, !PT ;  /* 0x000000ff271c7812 */ /* 0x000fc400078ec0ff */
[----:B------:R-:W-:Y:S01]  /*5400*/  F2FP.SATFINITE.E4M3.F32.PACK_AB_MERGE_C R52, RZ, R4, RZ ;  /* 0x00000004ff34723e */ /* 0x000fe200048070ff */
[----:B------:R-:W-:Y:S01]  /*5410*/  FMUL R4, R23, UR19 ;  /* 0x0000001317047c20 */ /* 0x000fe20008400000 */
[C---:B------:R-:W-:Y:S02]  /*5420*/  @!P0 PRMT R39, R48.reuse, 0x7604, R39 ;  /* 0x0000760430278816 */ /* 0x040fe40000000027 */
[----:B------:R-:W-:Y:S02]  /*5430*/  LOP3.LUT R48, R48, 0xff, RZ, 0xc0, !PT ;  /* 0x000000ff30307812 */ /* 0x000fe400078ec0ff */
[----:B------:R-:W-:Y:S02]  /*5440*/  F2FP.SATFINITE.E4M3.F32.PACK_AB_MERGE_C R41, RZ, R41, RZ ;  /* 0x00000029ff29723e */ /* 0x000fe400048070ff */
[----:B------:R-:W-:Y:S02]  /*5450*/  F2FP.SATFINITE.E4M3.F32.PACK_AB_MERGE_C R55, RZ, R4, RZ ;  /* 0x00000004ff37723e */ /* 0x000fe400048070ff */
[----:B------:R-:W-:Y:S01]  /*5460*/  F2FP.SATFINITE.E4M3.F32.PACK_AB_MERGE_C R61, RZ, R61, RZ ;  /* 0x0000003dff3d723e */ /* 0x000fe200048070ff */
[----:B------:R-:W-:Y:S01]  /*5470*/  IMAD R48, R41, 0x100, R48 ;  /* 0x0000010029307824 */ /* 0x000fe200078e0230 */
[----:B------:R-:W-:Y:S01]  /*5480*/  @!P0 LEA R18, P1, R12, UR8, 0x1 ;  /* 0x000000080c128c11 */ /* 0x000fe2000f8208ff */
[----:B------:R-:W-:Y:S01]  /*5490*/  IMAD R4, R55, 0x100, R28 ;  /* 0x0000010037047824 */ /* 0x000fe200078e021c */
[C---:B------:R-:W-:Y:S01]  /*54a0*/  FMNMX3 R51, |R31|.reuse, R51, |R50|, !PT ;  /* 0x000000331f337276 */ /* 0x040fe20007800632 */
[----:B------:R-:W-:Y:S01]  /*54b0*/  FMUL R31, R31, UR19 ;  /* 0x000000131f1f7c20 */ /* 0x000fe20008400000 */
[----:B------:R-:W-:Y:S01]  /*54c0*/  @!P0 PRMT R41, R41, 0x7604, R55 ;  /* 0x0000760429298816 */ /* 0x000fe20000000037 */
[----:B------:R-:W-:Y:S01]  /*54d0*/  FMUL R50, R50, UR19 ;  /* 0x0000001332327c20 */ /* 0x000fe20008400000 */
[----:B------:R-:W-:-:S02]  /*54e0*/  @!P0 LEA.HI.X R19, R12, UR9, R13, 0x1, P1 ;  /* 0x000000090c138c11 */ /* 0x000fc400088f0c0d */
[C---:B------:R-:W-:Y:S02]  /*54f0*/  @!P0 PRMT R53, R52.reuse, 0x7604, R61 ;  /* 0x0000760434358816 */ /* 0x040fe4000000003d */
[C---:B------:R-:W-:Y:S01]  /*5500*/  FMNMX3 R55, |R49|.reuse, R51, |R46|, !PT ;  /* 0x0000003331377276 */ /* 0x040fe2000780062e */
[----:B------:R-:W-:Y:S01]  /*5510*/  FMUL R51, R49, UR19 ;  /* 0x0000001331337c20 */ /* 0x000fe20008400000 */
[----:B------:R-:W-:Y:S01]  /*5520*/  LOP3.LUT R28, R61, 0xff, RZ, 0xc0, !PT ;  /* 0x000000ff3d1c7812 */ /* 0x000fe200078ec0ff */
[----:B------:R0:W-:Y:S01]  /*5530*/  @!P0 STG.E.U16 desc[UR24][R18.64], R53 ;  /* 0x0000003512008986 */ /* 0x0001e2000c101518 */
[----:B------:R-:W-:Y:S01]  /*5540*/  LOP3.LUT R49, R52, 0xff, RZ, 0xc0, !PT ;  /* 0x000000ff34317812 */ /* 0x000fe200078ec0ff */
[----:B------:R-:W-:Y:S01]  /*5550*/  FMUL R52, R10, UR19 ;  /* 0x000000130a347c20 */ /* 0x000fe20008400000 */
[----:B------:R-:W-:Y:S02]  /*5560*/  F2FP.SATFINITE.E4M3.F32.PACK_AB_MERGE_C R54, RZ, R50, RZ ;  /* 0x00000032ff36723e */ /* 0x000fe400048070ff */
[----:B------:R-:W-:-:S02]  /*5570*/  LOP3.LUT R48, R48, 0xffff, RZ, 0xc0, !PT ;  /* 0x0000ffff30307812 */ /* 0x000fc400078ec0ff */
[----:B------:R-:W-:Y:S02]  /*5580*/  F2FP.SATFINITE.E4M3.F32.PACK_AB_MERGE_C R56, RZ, R52, RZ ;  /* 0x00000034ff38723e */ /* 0x000fe400048070ff */
[----:B0-----:R-:W-:Y:S01]  /*5590*/  F2FP.SATFINITE.E4M3.F32.PACK_AB_MERGE_C R18, RZ, R51, RZ ;  /* 0x00000033ff12723e */ /* 0x001fe200048070ff */
[----:B------:R-:W-:Y:S01]  /*55a0*/  IMAD.IADD R51, R60, 0x1, -R29 ;  /* 0x000000013c337824 */ /* 0x000fe200078e0a1d */
[----:B------:R-:W-:Y:S01]  /*55b0*/  F2FP.SATFINITE.E4M3.F32.PACK_AB_MERGE_C R53, RZ, R31, RZ ;  /* 0x0000001fff35723e */ /* 0x000fe200048070ff */
[----:B------:R-:W-:Y:S01]  /*55c0*/  FMUL R31, R45, UR19 ;  /* 0x000000132d1f7c20 */ /* 0x000fe20008400000 */
[----:B------:R-:W-:Y:S02]  /*55d0*/  IMAD.U32 R29, R56, 0x10000, RZ ;  /* 0x00010000381d7824 */ /* 0x000fe400078e00ff */
[----:B------:R-:W-:Y:S02]  /*55e0*/  IMAD.U32 R19, R18, 0x10000, RZ ;  /* 0x0001000012137824 */ /* 0x000fe400078e00ff */
[----:B------:R-:W-:Y:S01]  /*55f0*/  F2FP.SATFINITE.E4M3.F32.PACK_AB_MERGE_C R31, RZ, R31, RZ ;  /* 0x0000001fff1f723e */ /* 0x000fe200048070ff */
[----:B------:R-:W-:Y:S01]  /*5600*/  IMAD R50, R53, 0x100, R28 ;  /* 0x0000010035327824 */ /* 0x000fe200078e021c */
[C---:B------:R-:W-:Y:S01]  /*5610*/  @!P0 PRMT R53, R54.reuse, 0x7604, R53 ;  /* 0x0000760436358816 */ /* 0x040fe20000000035 */
[----:B------:R-:W-:Y:S01]  /*5620*/  IMAD R28, R54, 0x100, R49 ;  /* 0x00000100361c7824 */ /* 0x000fe200078e0231 */
[----:B------:R-:W-:Y:S01]  /*5630*/  LOP3.LUT R49, R19, 0xff0000, RZ, 0xc0, !PT ;  /* 0x00ff000013317812 */ /* 0x000fe200078ec0ff */
[----:B------:R-:W-:Y:S01]  /*5640*/  IMAD.SHL.U32 R51, R51, 0x4, RZ ;  /* 0x0000000433337824 */ /* 0x000fe200078e00ff */
[----:B------:R-:W-:Y:S01]  /*5650*/  LOP3.LUT R19, R31, 0xffff, RZ, 0xc0, !PT ;  /* 0x0000ffff1f137812 */ /* 0x000fe200078ec0ff */
[----:B------:R0:W-:Y:S01]  /*5660*/  @!P0 STG.E.U16 desc[UR24][R16.64], R53 ;  /* 0x0000003510008986 */ /* 0x0001e2000c101518 */
[----:B------:R-:W-:Y:S01]  /*5670*/  LOP3.LUT R50, R49, 0xffff, R50, 0xf8, !PT ;  /* 0x0000ffff31327812 */ /* 0x000fe200078ef832 */
[----:B------:R-:W-:Y:S01]  /*5680*/  FMUL R49, R46, UR19 ;  /* 0x000000132e317c20 */ /* 0x000fe20008400000 */
[----:B------:R-:W-:Y:S01]  /*5690*/  FMNMX3 R54, |R45|, R55, |R32|, !PT ;  /* 0x000000372d367276 */ /* 0x000fe20007800620 */
[----:B------:R-:W-:Y:S01]  /*56a0*/  IMAD.SHL.U32 R19, R19, 0x1000000, RZ ;  /* 0x0100000013137824 */ /* 0x000fe200078e00ff */
[----:B------:R-:W-:Y:S01]  /*56b0*/  LOP3.LUT R29, R29, 0xff0000, RZ, 0xc0, !PT ;  /* 0x00ff00001d1d7812 */ /* 0x000fe200078ec0ff */
[----:B------:R-:W-:Y:S01]  /*56c0*/  FMUL R45, R38, UR19 ;  /* 0x00000013262d7c20 */ /* 0x000fe20008400000 */
[----:B------:R-:W-:Y:S01]  /*56d0*/  LOP3.LUT R51, R51, 0x7c, RZ, 0xc0, !PT ;  /* 0x0000007c33337812 */ /* 0x000fe200078ec0ff */
[----:B------:R-:W-:Y:S01]  /*56e0*/  FMUL R32, R32, UR19 ;  /* 0x0000001320207c20 */ /* 0x000fe20008400000 */
[----:B------:R-:W-:Y:S01]  /*56f0*/  LOP3.LUT R55, R50, R19, RZ, 0xfc, !PT ;  /* 0x0000001332377212 */ /* 0x000fe200078efcff */
[----:B------:R-:W-:Y:S01]  /*5700*/  FMUL R19, R21, UR19 ;  /* 0x0000001315137c20 */ /* 0x000fe20008400000 */
[----:B------:R-:W-:Y:S01]  /*5710*/  LOP3.LUT R52, R29, 0xffff, R4, 0xf8, !PT ;  /* 0x0000ffff1d347812 */ /* 0x000fe200078ef804 */
[----:B------:R-:W-:Y:S01]  /*5720*/  IMAD.IADD R4, R36, 0x1, R51 ;  /* 0x0000000124047824 */ /* 0x000fe200078e0233 */
[----:B------:R-:W-:-:S02]  /*5730*/  F2FP.SATFINITE.E4M3.F32.PACK_AB_MERGE_C R49, RZ, R49, RZ ;  /* 0x00000031ff31723e */ /* 0x000fc400048070ff */
[----:B------:R-:W-:Y:S02]  /*5740*/  F2FP.SATFINITE.E4M3.F32.PACK_AB_MERGE_C R19, RZ, R19, RZ ;  /* 0x00000013ff13723e */ /* 0x000fe400048070ff */
[----:B------:R-:W-:Y:S01]  /*5750*/  FMNMX3 R57, |R57|, R54, |R44|, !PT ;  /* 0x0000003639397276 */ /* 0x000fe2000780062c */
[----:B------:R1:W-:Y:S01]  /*5760*/  STS [R4], R55 ;  /* 0x0000003704007388 */ /* 0x0003e20000000800 */
[C---:B------:R-:W-:Y:S01]  /*5770*/  @!P0 PRMT R51, R19.reuse, 0x7604, R56 ;  /* 0x0000760413338816 */ /* 0x040fe20000000038 */
[----:B------:R-:W-:Y:S01]  /*5780*/  IMAD.U32 R19, R19, 0x10000, RZ ;  /* 0x0001000013137824 */ /* 0x000fe200078e00ff */
[----:B------:R-:W-:Y:S02]  /*5790*/  F2FP.SATFINITE.E4M3.F32.PACK_AB_MERGE_C R45, RZ, R45, RZ ;  /* 0x0000002dff2d723e */ /* 0x000fe400048070ff */
[----:B0-----:R-:W-:Y:S02]  /*57a0*/  @!P0 LEA R16, P1, R12, UR13, 0x1 ;  /* 0x0000000d0c108c11 */ /* 0x001fe4000f8208ff */
[----:B------:R-:W-:-:S02]  /*57b0*/  LOP3.LUT R44, R48, 0xff0000, R19, 0xf8, !PT ;  /* 0x00ff0000302c7812 */ /* 0x000fc400078ef813 */
[----:B------:R-:W-:Y:S02]  /*57c0*/  @!P0 PRMT R19, R49, 0x7604, R18 ;  /* 0x0000760431138816 */ /* 0x000fe40000000012 */
[----:B------:R-:W-:Y:S02]  /*57d0*/  LOP3.LUT R29, R45, 0xffff, RZ, 0xc0, !PT ;  /* 0x0000ffff2d1d7812 */ /* 0x000fe400078ec0ff */
[----:B------:R-:W-:Y:S01]  /*57e0*/  @!P0 LEA.HI.X R17, R12, UR20, R13, 0x1, P1 ;  /* 0x000000140c118c11 */ /* 0x000fe200088f0c0d */
[----:B------:R1:W-:Y:S01]  /*57f0*/  @!P0 STG.E.U16 desc[UR24][R14.64], R19 ;  /* 0x000000130e008986 */ /* 0x0003e2000c101518 */
[----:B------:R-:W-:Y:S01]  /*5800*/  F2FP.SATFINITE.E4M3.F32.PACK_AB_MERGE_C R32, RZ, R32, RZ ;  /* 0x00000020ff20723e */ /* 0x000fe200048070ff */
[----:B------:R-:W-:-:S05]  /*5810*/  IMAD.SHL.U32 R29, R29, 0x1000000, RZ ;  /* 0x010000001d1d7824 */ /* 0x000fca00078e00ff */
[----:B------:R-:W-:Y:S01]  /*5820*/  LOP3.LUT R29, R52, R29, RZ, 0xfc, !PT ;  /* 0x0000001d341d7212 */ /* 0x000fe200078efcff */
[----:B------:R-:W-:Y:S06]  /*5830*/  @P0 BRA `(.L_x_5098) ;  /* 0x0000000000200947 */ /* 0x000fec0003800000 */
[----:B-1----:R-:W-:Y:S01]  /*5840*/  IMAD.U32 R15, RZ, RZ, UR26 ;  /* 0x0000001aff0f7e24 */ /* 0x002fe2000f8e00ff */
[----:B------:R-:W-:Y:S01]  /*5850*/  UIMAD UR4, UR34, 0x3, URZ ;  /* 0x00000003220478a4 */ /* 0x000fe2000f8e02ff */
[----:B------:R-:W-:Y:S02]  /*5860*/  PRMT R31, R32, 0x7604, R31 ;  /* 0x00007604201f7816 */ /* 0x000fe4000000001f */
[----:B------:R-:W-:-:S04]  /*5870*/  IMAD.WIDE.U32 R14, R15, 0x3, R12 ;  /* 0x000000030f0e7825 */ /* 0x000fc800078e000c */
[----:B------:R-:W-:Y:S01]  /*5880*/  VIADD R15, R15, UR4 ;  /* 0x000000040f0f7c36 */ /* 0x000fe20008000000 */
[----:B------:R-:W-:-:S04]  /*5890*/  LEA R18, P1, R14, UR8, 0x1 ;  /* 0x000000080e127c11 */ /* 0x000fc8000f8208ff */
[----:B------:R-:W-:-:S05]  /*58a0*/  LEA.HI.X R19, R14, UR9, R15, 0x1, P1 ;  /* 0x000000090e137c11 */ /* 0x000fca00088f0c0f */
[----:B------:R0:W-:Y:S04]  /*58b0*/  STG.E.U16 desc[UR24][R18.64], R31 ;  /* 0x0000001f12007986 */ /* 0x0001e8000c101518 */
.L_x_5098:
[----:B------:R-:W-:Y:S05]  /*58c0*/  BSYNC.RECONVERGENT B0 ;  /* 0x0000000000007941 */ /* 0x000fea0003800200 */
.L_x_5097:
[----:B------:R2:W-:Y:S01]  /*58d0*/  @!P0 STG.E.U16 desc[UR24][R16.64], R39 ;  /* 0x0000002710008986 */ /* 0x0005e2000c101518 */
[----:B-1----:R-:W-:Y:S01]  /*58e0*/  FMUL R14, R33, UR19 ;  /* 0x00000013210e7c20 */ /* 0x002fe20008400000 */
[----:B------:R-:W-:Y:S02]  /*58f0*/  BSSY.RECONVERGENT B0, `(.L_x_5099) ;  /* 0x000000f000007945 */ /* 0x000fe40003800200 */
[----:B------:R2:W-:Y:S02]  /*5900*/  @!P0 STG.E.U16 desc[UR24][R6.64], R41 ;  /* 0x0000002906008986 */ /* 0x0005e4000c101518 */
[----:B------:R-:W-:Y:S02]  /*5910*/  F2FP.SATFINITE.E4M3.F32.PACK_AB_MERGE_C R14, RZ, R14, RZ ;  /* 0x0000000eff0e723e */ /* 0x000fe400048070ff */
[----:B------:R2:W-:Y:S01]  /*5920*/  @!P0 STG.E.U16 desc[UR24][R2.64], R51 ;  /* 0x0000003302008986 */ /* 0x0005e2000c101518 */
[----:B------:R-:W-:Y:S05]  /*5930*/  @P0 BRA `(.L_x_5100) ;  /* 0x0000000000280947 */ /* 0x000fea0003800000 */
[----:B--2---:R-:W-:Y:S01]  /*5940*/  IMAD.U32 R3, RZ, RZ, UR26 ;  /* 0x0000001aff037e24 */ /* 0x004fe2000f8e00ff */
        /* <DEDUP_REMOVED lines=9> */
.L_x_5100:
[----:B------:R-:W-:Y:S05]  /*59e0*/  BSYNC.RECONVERGENT B0 ;  /* 0x0000000000007941 */ /* 0x000fea0003800200 */
.L_x_5099:
[----:B-12---:R-:W-:Y:S01]  /*59f0*/  LOP3.LUT R2, R14, 0xffff, RZ, 0xc0, !PT ;  /* 0x0000ffff0e027812 */ /* 0x006fe200078ec0ff */
[----:B------:R-:W-:Y:S01]  /*5a00*/  IMAD.U32 R49, R49, 0x10000, RZ ;  /* 0x0001000031317824 */ /* 0x000fe200078e00ff */
[----:B------:R-:W-:Y:S01]  /*5a10*/  ISETP.LT.U32.AND P0, PT, R59, UR14, PT ;  /* 0x0000000e3b007c0c */ /* 0x000fe2000bf01070 */
[----:B------:R-:W-:Y:S01]  /*5a20*/  BAR.SYNC.DEFER_BLOCKING 0x0 ;  /* 0x0000000000007b1d */ /* 0x000fe20000010000 */
[----:B------:R-:W-:Y:S01]  /*5a30*/  LOP3.LUT R28, R28, 0xffff, RZ, 0xc0, !PT ;  /* 0x0000ffff1c1c7812 */ /* 0x000fe200078ec0ff */
        /* <DEDUP_REMOVED lines=33> */
.L_x_5105:
[C---:B---3--:R-:W-:Y:S01]  /*5c50*/  VIADD R12, R20.reuse, 0xffffffff ;  /* 0xffffffff140c7836 */ /* 0x048fe20000000000 */
        /* <DEDUP_REMOVED lines=11> */
[----:B0-----:R-:W-:Y:S02]  /*5d10*/  IADD3.X R18, PT, PT, R38, UR16, RZ, P5, !PT ;  /* 0x0000001026127c10 */ /* 0x001fe4000affe4ff */
        /* <DEDUP_REMOVED lines=35> */
.L_x_5104:
[----:B------:R-:W-:Y:S05]  /*5f50*/  BSYNC.RECONVERGENT B1 ;  /* 0x0000000000017941 */ /* 0x000fea0003800200 */
.L_x_5103:
[----:B------:R-:W-:Y:S05]  /*5f60*/  @!P0 BRA `(.L_x_5102) ;  /* 0x0000000000888947 */ /* 0x000fea0003800000 */
[----:B---3--:R-:W-:Y:S01]  /*5f70*/  LOP3.LUT R17, R20, 0x1f, RZ, 0xc0, !PT ;  /* 0x0000001f14117812 */ /* 0x008fe200078ec0ff */
[----:B------:R-:W-:-:S03]  /*5f80*/  IMAD.IADD R13, R59, 0x1, R10 ;  /* 0x000000013b0d7824 */ /* 0x000fc600078e020a */
[----:B------:R-:W-:Y:S01]  /*5f90*/  ISETP.GE.U32.AND P0, PT, R17, UR7, PT ;  /* 0x0000000711007c0c */ /* 0x000fe2000bf06070 */
[----:B------:R-:W-:-:S12]  /*5fa0*/  IMAD R14, R13, 0x4, R36 ;  /* 0x000000040d0e7824 */ /* 0x000fd800078e0224 */
        /* <DEDUP_REMOVED lines=9> */
[----:B-1----:R-:W-:Y:S05]  /*6040*/  @!P0 BRA `(.L_x_5102) ;  /* 0x0000000000508947 */ /* 0x002fea0003800000 */
        /* <DEDUP_REMOVED lines=10> */
[----:B-1----:R-:W-:Y:S05]  /*60f0*/  @!P0 BRA `(.L_x_5102) ;  /* 0x0000000000248947 */ /* 0x002fea0003800000 */
        /* <DEDUP_REMOVED lines=9> */
.L_x_5102:
[----:B------:R-:W-:Y:S05]  /*6190*/  BSYNC.RECONVERGENT B0 ;  /* 0x0000000000007941 */ /* 0x000fea0003800200 */
.L_x_5101:
        /* <DEDUP_REMOVED lines=16> */
[----:B------:R-:W-:Y:S01]  /*62a0*/  IMAD.U32 R21, RZ, RZ, UR14 ;  /* 0x0000000eff157e24 */ /* 0x000fe2000f8e00ff */
[----:B------:R-:W-:Y:S01]  /*62b0*/  BSSY.RECONVERGENT B1, `(.L_x_5108) ;  /* 0x000003b000017945 */ /* 0x000fe20003800200 */
[----:B----4-:R-:W-:Y:S02]  /*62c0*/  IMAD.MOV.U32 R0, RZ, RZ, RZ ;  /* 0x000000ffff007224 */ /* 0x010fe400078e00ff */
        /* <DEDUP_REMOVED lines=9> */
.L_x_5110:
[C---:B0--3--:R-:W-:Y:S01]  /*6360*/  LOP3.LUT R14, R10.reuse, 0x1f, RZ, 0xc0, !PT ;  /* 0x0000001f0a0e7812 */ /* 0x049fe200078ec0ff */
[C---:B-1----:R-:W-:Y:S02]  /*6370*/  VIADD R12, R10.reuse, 0xffffffff ;  /* 0xffffffff0a0c7836 */ /* 0x042fe40000000000 */
[----:B------:R-:W-:Y:S01]  /*6380*/  VIADD R13, R10, 0x1d ;  /* 0x0000001d0a0d7836 */ /* 0x000fe20000000000 */
[----:B------:R-:W-:Y:S01]  /*6390*/  ISETP.GE.U32.AND P4, PT, R14, UR7, PT ;  /* 0x000000070e007c0c */ /* 0x000fe2000bf86070 */
[----:B------:R-:W-:Y:S01]  /*63a0*/  VIADD R10, R10, 0x1e ;  /* 0x0000001e0a0a7836 */ /* 0x000fe20000000000 */
[----:B------:R-:W-:Y:S01]  /*63b0*/  LOP3.LUT R16, R12, 0x1f, RZ, 0xc0, !PT ;  /* 0x0000001f0c107812 */ /* 0x000fe200078ec0ff */
[----:B------:R-:W-:Y:S01]  /*63c0*/  VIADD R20, R20, 0x4 ;  /* 0x0000000414147836 */ /* 0x000fe20000000000 */
[----:B------:R-:W-:Y:S02]  /*63d0*/  LOP3.LUT R28, R13, 0x1f, RZ, 0xc0, !PT ;  /* 0x0000001f0d1c7812 */ /* 0x000fe400078ec0ff */
[----:B0-----:R-:W-:-:S02]  /*63e0*/  LOP3.LUT R18, R10, 0x1f, RZ, 0xc0, !PT ;  /* 0x0000001f0a127812 */ /* 0x001fc400078ec0ff */
[----:B------:R-:W-:Y:S02]  /*63f0*/  ISETP.GE.U32.AND P3, PT, R16, UR7, PT ;  /* 0x0000000710007c0c */ /* 0x000fe4000bf66070 */
[----:B------:R-:W-:Y:S02]  /*6400*/  ISETP.GE.U32.AND P2, PT, R18, UR7, PT ;  /* 0x0000000712007c0c */ /* 0x000fe4000bf46070 */
[----:B------:R-:W-:Y:S01]  /*6410*/  ISETP.GE.U32.AND P1, PT, R28, UR7, PT ;  /* 0x000000071c007c0c */ /* 0x000fe2000bf26070 */
[----:B------:R-:W0:Y:S01]  /*6420*/  @!P4 LDS R29, [R23+-0x8] ;  /* 0xfffff800171dc984 */ /* 0x000e220000000800 */
[----:B------:R-:W-:Y:S02]  /*6430*/  @!P4 IADD3 R10, P6, PT, R14, R27, RZ ;  /* 0x0000001b0e0ac210 */ /* 0x000fe40007fde0ff */
[----:B------:R-:W-:-:S03]  /*6440*/  IADD3 R27, P5, PT, R27, UR15, RZ ;  /* 0x0000000f1b1b7c10 */ /* 0x000fc6000ffbe0ff */
[----:B------:R-:W-:Y:S01]  /*6450*/  @!P4 IMAD.X R13, RZ, RZ, R24, P6 ;  /* 0x000000ffff0dc224 */ /* 0x000fe200030e0618 */
[----:B------:R-:W-:Y:S01]  /*6460*/  @!P4 LEA R12, P6, R10, UR4, 0x2 ;  /* 0x000000040a0ccc11 */ /* 0x000fe2000f8c10ff */
[----:B------:R-:W1:Y:S01]  /*6470*/  @!P3 LDS R31, [R23+-0x4] ;  /* 0xfffffc00171fb984 */ /* 0x000e620000000800 */
[----:B------:R-:W-:Y:S02]  /*6480*/  IADD3.X R24, PT, PT, R24, UR16, RZ, P5, !PT ;  /* 0x0000001018187c10 */ /* 0x000fe4000affe4ff */
[----:B------:R-:W-:Y:S01]  /*6490*/  @!P4 LEA.HI.X R13, R10, UR6, R13, 0x2, P6 ;  /* 0x000000060a0dcc11 */ /* 0x000fe2000b0f140d */
[----:B------:R-:W2:Y:S01]  /*64a0*/  @!P2 LDS R35, [R23] ;  /* 0x000000001723a984 */ /* 0x000ea20000000800 */
[----:B------:R-:W-:Y:S02]  /*64b0*/  @!P3 IADD3 R10, P5, PT, R16, R27, RZ ;  /* 0x0000001b100ab210 */ /* 0x000fe40007fbe0ff */
[----:B------:R-:W-:Y:S01]  /*64c0*/  IADD3 R27, P6, PT, R27, UR15, RZ ;  /* 0x0000000f1b1b7c10 */ /* 0x000fe2000ffde0ff */
[----:B------:R3:W4:Y:S02]  /*64d0*/  @!P1 LDS R39, [R23+0x4] ;  /* 0x0000040017279984 */ /* 0x0007240000000800 */
[----:B------:R-:W-:Y:S01]  /*64e0*/  @!P3 IMAD.X R15, RZ, RZ, R24, P5 ;  /* 0x000000ffff0fb224 */ /* 0x000fe200028e0618 */
[----:B------:R-:W-:-:S02]  /*64f0*/  @!P3 LEA R14, P5, R10, UR4, 0x2 ;  /* 0x000000040a0ebc11 */ /* 0x000fc4000f8a10ff */
[----:B------:R-:W-:Y:S02]  /*6500*/  IADD3.X R24, PT, PT, R24, UR16, RZ, P6, !PT ;  /* 0x0000001018187c10 */ /* 0x000fe4000b7fe4ff */
        /* <DEDUP_REMOVED lines=21> */
.L_x_5109:
[----:B------:R-:W-:Y:S05]  /*6660*/  BSYNC.RECONVERGENT B1 ;  /* 0x0000000000017941 */ /* 0x000fea0003800200 */
.L_x_5108:
        /* <DEDUP_REMOVED lines=35> */
.L_x_5107:
[----:B------:R-:W-:Y:S05]  /*68a0*/  BSYNC.RECONVERGENT B0 ;  /* 0x0000000000007941 */ /* 0x000fea0003800200 */
.L_x_5106:
[----:B------:R-:W-:Y:S01]  /*68b0*/  BAR.SYNC.DEFER_BLOCKING 0x0 ;  /* 0x0000000000007b1d */ /* 0x000fe20000010000 */
[C---:B------:R-:W-:Y:S02]  /*68c0*/  ISETP.LT.U32.AND P0, PT, R59.reuse, UR14, PT ;  /* 0x0000000e3b007c0c */ /* 0x040fe4000bf01070 */
[----:B0123--:R-:W-:-:S03]  /*68d0*/  IADD3 R12, PT, PT, R59, 0x1, R59 ;  /* 0x000000013b0c7810 */ /* 0x00ffc60007ffe03b */
[----:B------:R-:W-:Y:S02]  /*68e0*/  BSSY.RECONVERGENT B0, `(.L_x_5111) ;  /* 0x0000070000007945 */ /* 0x000fe40003800200 */
[C---:B------:R-:W-:Y:S02]  /*68f0*/  IMAD R15, R12.reuse, UR30, RZ ;  /* 0x0000001e0c0f7c24 */ /* 0x040fe4000f8e02ff */
[----:B------:R-:W-:-:S04]  /*6900*/  IMAD.WIDE.U32 R12, R12, UR31, RZ ;  /* 0x0000001f0c0c7c25 */ /* 0x000fc8000f8e00ff */
[----:B----4-:R-:W-:Y:S02]  /*6910*/  IMAD.IADD R0, R13, 0x1, R15 ;  /* 0x000000010d007824 */ /* 0x010fe400078e020f */
        /* <DEDUP_REMOVED lines=24> */
.L_x_5115:
        /* <DEDUP_REMOVED lines=48> */
.L_x_5114:
[----:B------:R-:W-:Y:S05]  /*6da0*/  BSYNC.RECONVERGENT B1 ;  /* 0x0000000000017941 */ /* 0x000fea0003800200 */
.L_x_5113:
        /* <DEDUP_REMOVED lines=35> */
.L_x_5112:
[----:B------:R-:W-:Y:S05]  /*6fe0*/  BSYNC.RECONVERGENT B0 ;  /* 0x0000000000007941 */ /* 0x000fea0003800200 */
.L_x_5111:
        /* <DEDUP_REMOVED lines=12> */
[----:B-1----:R-:W-:-:S03]  /*70b0*/  IMAD.MOV.U32 R12, RZ, RZ, RZ ;  /* 0x000000ffff0c7224 */ /* 0x002fc600078e00ff */
[----:B------:R-:W-:-:S04]  /*70c0*/  LOP3.LUT R23, R23, 0x3, RZ, 0xc0, !PT ;  /* 0x0000000317177812 */ /* 0x000fc800078ec0ff */
[----:B------:R-:W-:-:S03]  /*70d0*/  ISETP.NE.AND P0, PT, R23, RZ, PT ;  /* 0x000000ff1700720c */ /* 0x000fc60003f05270 */
[----:B------:R-:W-:Y:S10]  /*70e0*/  @!P1 BRA `(.L_x_5119) ;  /* 0x0000000000d09947 */ /* 0x000ff40003800000 */
[----:B--2---:R-:W-:Y:S02]  /*70f0*/  IMAD R3, R25, 0x10, R6 ;  /* 0x0000001019037824 */ /* 0x004fe400078e0206 */
[----:B------:R-:W-:-:S03]  /*7100*/  IMAD.IADD R12, R2, 0x1, -R23 ;  /* 0x00000001020c7824 */ /* 0x000fc600078e0a17 */
[----:B------:R-:W-:Y:S01]  /*7110*/  IADD3 R34, PT, PT, R3, 0x8, R34 ;  /* 0x0000000803227810 */ /* 0x000fe20007ffe022 */
[----:B------:R-:W-:-:S07]  /*7120*/  IMAD.MOV R11, RZ, RZ, -R12 ;  /* 0x000000ffff0b7224 */ /* 0x000fce00078e0a0c */
.L_x_5120:
[C---:B0-----:R-:W-:Y:S01]  /*7130*/  LOP3.LUT R5, R58.reuse, 0x1f, RZ, 0xc0, !PT ;  /* 0x0000001f3a057812 */ /* 0x041fe200078ec0ff */
[C---:B------:R-:W-:Y:S02]  /*7140*/  VIADD R2, R58.reuse, 0xffffffff ;  /* 0xffffffff3a027836 */ /* 0x040fe40000000000 */
[C---:B------:R-:W-:Y:S01]  /*7150*/  VIADD R3, R58.reuse, 0x1d ;  /* 0x0000001d3a037836 */ /* 0x040fe20000000000 */
[----:B------:R-:W-:Y:S01]  /*7160*/  ISETP.GE.U32.AND P4, PT, R5, UR7, PT ;  /* 0x0000000705007c0c */ /* 0x000fe2000bf86070 */
[----:B------:R-:W-:Y:S01]  /*7170*/  VIADD R58, R58, 0x1e ;  /* 0x0000001e3a3a7836 */ /* 0x000fe20000000000 */
[----:B------:R-:W-:Y:S01]  /*7180*/  LOP3.LUT R7, R2, 0x1f, RZ, 0xc0, !PT ;  /* 0x0000001f02077812 */ /* 0x000fe200078ec0ff */
        /* <DEDUP_REMOVED lines=42> */
.L_x_5119:
[----:B------:R-:W-:Y:S05]  /*7430*/  BSYNC.RECONVERGENT B1 ;  /* 0x0000000000017941 */ /* 0x000fea0003800200 */
.L_x_5118:
        /* <DEDUP_REMOVED lines=35> */
.L_x_5117:
[----:B------:R-:W-:Y:S05]  /*7670*/  BSYNC.RECONVERGENT B0 ;  /* 0x0000000000007941 */ /* 0x000fea0003800200 */
.L_x_5116:
        /* <DEDUP_REMOVED lines=8> */
[----:B01----:R-:W0:Y:S01]  /*7700*/  @!P0 S2R R7, SR_CgaCtaId ;  /* 0x0000000000078919 */ /* 0x003e220000008800 */
[----:B------:R-:W-:Y:S02]  /*7710*/  @!P0 MOV R6, 0x400 ;  /* 0x0000040000068802 */ /* 0x000fe40000000f00 */
[----:B----4-:R-:W-:-:S05]  /*7720*/  FMNMX R0, R33, R0, !PT ;  /* 0x0000000021007209 */ /* 0x010fca0007800000 */
[----:B--23--:R-:W1:Y:S01]  /*7730*/  SHFL.DOWN PT, R3, R0, 0x8, 0x1f ;  /* 0x09001f0000037f89 */ /* 0x00ce6200000e0000 */
[----:B0-----:R-:W-:-:S05]  /*7740*/  @!P0 LEA R6, R7, R6, 0x18 ;  /* 0x0000000607068211 */ /* 0x001fca00078ec0ff */
[----:B------:R-:W-:Y:S01]  /*7750*/  @!P0 IMAD R6, R25, 0x4, R6 ;  /* 0x0000000419068824 */ /* 0x000fe200078e0206 */
        /* <DEDUP_REMOVED lines=25> */
.L_x_5129:
[----:B------:R-:W-:Y:S02]  /*78f0*/  ISETP.NE.AND P0, PT, R60, RZ, PT ;  /* 0x000000ff3c00720c */ /* 0x000fe40003f05270 */
[----:B-1----:R-:W-:-:S11]  /*7900*/  FMNMX R5, R2, R5, !PT ;  /* 0x0000000502057209 */ /* 0x002fd60007800000 */
[----:B------:R-:W-:Y:S05]  /*7910*/  @P0 BRA `(.L_x_5122) ;  /* 0x0000000000080947 */ /* 0x000fea0003800000 */
[----:B0-----:R-:W0:Y:S02]  /*7920*/  LDC.64 R2, c[0x0][0x3a8] ;  /* 0x0000ea00ff027b82 */ /* 0x001e240000000a00 */
[----:B0-----:R1:W-:Y:S02]  /*7930*/  REDG.E.MAX.S32.STRONG.GPU desc[UR24][R2.64], R5 ;  /* 0x000000050200798e */ /* 0x0013e4000d12e318 */
.L_x_5122:
[----:B------:R-:W-:Y:S05]  /*7940*/  BSYNC B0 ;  /* 0x0000000000007941 */ /* 0x000fea0003800000 */
.L_x_5121:
        /* <DEDUP_REMOVED lines=12> */
[----:B--23--:R-:W-:Y:S05]  /*7a10*/  CALL.REL.NOINC `($__internal_121_$__cuda_sm20_rcp_rn_f32_slowpath) ;  /* 0x0000000400987944 */ /* 0x00cfea0003c00000 */
[----:B------:R-:W-:Y:S05]  /*7a20*/  BRA `(.L_x_5125) ;  /* 0x0000000000147947 */ /* 0x000fea0003800000 */
.L_x_5124:
[----:B01-3--:R-:W0:Y:S01]  /*7a30*/  MUFU.RCP R5, UR19 ;  /* 0x0000001300057d08 */ /* 0x00be220008001000 */
[----:B------:R-:W-:-:S04]  /*7a40*/  IMAD.U32 R0, RZ, RZ, UR19 ;  /* 0x00000013ff007e24 */ /* 0x000fc8000f8e00ff */
[----:B0-----:R-:W-:-:S04]  /*7a50*/  FFMA R0, R5, R0, -1 ;  /* 0xbf80000005007423 */ /* 0x001fc80000000000 */
[----:B------:R-:W-:-:S04]  /*7a60*/  FADD.FTZ R0, -R0, -RZ ;  /* 0x800000ff00007221 */ /* 0x000fc80000010100 */
[----:B------:R-:W-:-:S07]  /*7a70*/  FFMA R5, R5, R0, R5 ;  /* 0x0000000005057223 */ /* 0x000fce0000000005 */
.L_x_5125:
[----:B--2---:R-:W0:Y:S02]  /*7a80*/  LDC.64 R2, c[0x0][0x3b0] ;  /* 0x0000ec00ff027b82 */ /* 0x004e240000000a00 */
[----:B0-----:R-:W-:Y:S01]  /*7a90*/  STG.E desc[UR24][R2.64], R5 ;  /* 0x0000000502007986 */ /* 0x001fe2000c101918 */
[----:B------:R-:W-:Y:S05]  /*7aa0*/  EXIT ;  /* 0x000000000000794d */ /* 0x000fea0003800000 */
.L_x_5123:
[----:B------:R-:W-:Y:S02]  /*7ab0*/  IMAD.MOV.U32 R7, RZ, RZ, 0x4 ;  /* 0x00000004ff077424 */ /* 0x000fe400078e00ff */
[----:B------:R-:W-:Y:S02]  /*7ac0*/  IMAD.MOV.U32 R9, RZ, RZ, 0x1f ;  /* 0x0000001fff097424 */ /* 0x000fe400078e00ff */
[----:B------:R-:W-:-:S07]  /*7ad0*/  IMAD.MOV.U32 R4, RZ, RZ, -0x1 ;  /* 0xffffffffff047424 */ /* 0x000fce00078e00ff */
[----:B01----:R-:W-:Y:S05]  /*7ae0*/  WARPSYNC.COLLECTIVE R4, `(.L_x_5126) ;  /* 0x0000000004087348 */ /* 0x003fea0003c00000 */
[----:B-1----:R1:W2:Y:S02]  /*7af0*/  SHFL.DOWN P0, R5, R0, R7, R9 ;  /* 0x0800000700057389 */ /* 0x0022a40000000009 */
[----:B012---:R-:W-:Y:S05]  /*7b00*/  ENDCOLLECTIVE ;  /* 0x000000000000791b */ /* 0x007fea0003800000 */
.L_x_5126:
[----:B------:R-:W-:Y:S02]  /*7b10*/  IMAD.MOV.U32 R7, RZ, RZ, 0x2 ;  /* 0x00000002ff077424 */ /* 0x000fe400078e00ff */
[----:B------:R-:W-:-:S05]  /*7b20*/  IMAD.MOV.U32 R3, RZ, RZ, R5 ;  /* 0x000000ffff037224 */ /* 0x000fca00078e0005 */
[----:B------:R-:W-:-:S05]  /*7b30*/  FMNMX R3, R3, R0, !PT ;  /* 0x0000000003037209 */ /* 0x000fca0007800000 */
[----:B------:R-:W-:-:S07]  /*7b40*/  IMAD.MOV.U32 R0, RZ, RZ, R3 ;  /* 0x000000ffff007224 */ /* 0x000fce00078e0003 */
[----:B------:R-:W-:Y:S05]  /*7b50*/  WARPSYNC.COLLECTIVE R4, `(.L_x_5127) ;  /* 0x0000000004087348 */ /* 0x000fea0003c00000 */
[----:B------:R0:W1:Y:S02]  /*7b60*/  SHFL.DOWN P0, R5, R0, R7, R9 ;  /* 0x0800000700057389 */ /* 0x0000640000000009 */
[----:B01----:R-:W-:Y:S05]  /*7b70*/  ENDCOLLECTIVE ;  /* 0x000000000000791b */ /* 0x003fea0003800000 */
.L_x_5127:
[----:B------:R-:W-:Y:S02]  /*7b80*/  IMAD.MOV.U32 R7, RZ, RZ, 0x1 ;  /* 0x00000001ff077424 */ /* 0x000fe400078e00ff */
[----:B------:R-:W-:-:S05]  /*7b90*/  IMAD.MOV.U32 R2, RZ, RZ, R5 ;  /* 0x000000ffff027224 */ /* 0x000fca00078e0005 */
[----:B------:R-:W-:-:S05]  /*7ba0*/  FMNMX R2, R3, R2, !PT ;  /* 0x0000000203027209 */ /* 0x000fca0007800000 */
[----:B------:R-:W-:-:S07]  /*7bb0*/  IMAD.MOV.U32 R0, RZ, RZ, R2 ;  /* 0x000000ffff007224 */ /* 0x000fce00078e0002 */
[----:B------:R-:W-:Y:S05]  /*7bc0*/  WARPSYNC.COLLECTIVE R4, `(.L_x_5128) ;  /* 0x0000000004087348 */ /* 0x000fea0003c00000 */
[----:B------:R0:W1:Y:S02]  /*7bd0*/  SHFL.DOWN P0, R5, R0, R7, R9 ;  /* 0x0800000700057389 */ /* 0x0000640000000009 */
[----:B01----:R-:W-:Y:S05]  /*7be0*/  ENDCOLLECTIVE ;  /* 0x000000000000791b */ /* 0x003fea0003800000 */
.L_x_5128:
[----:B------:R-:W-:Y:S05]  /*7bf0*/  BRA `(.L_x_5129) ;  /* 0xfffffffc003c7947 */ /* 0x000fea000383ffff */
        .weak           $__internal_120_$__cuda_sm20_div_u64
        .type           $__internal_120_$__cuda_sm20_div_u64,@function
        .size           $__internal_120_$__cuda_sm20_div_u64,($__internal_121_$__cuda_sm20_rcp_rn_f32_slowpath - $__internal_120_$__cuda_sm20_div_u64)
$__internal_120_$__cuda_sm20_div_u64:
        /* <DEDUP_REMOVED lines=71> */
[----:B------:R-:W-:Y:S11]  /*8070*/  RET.REL.NODEC R2 `(_ZN18transformer_engine6detail43dgated_act_cast_transpose_kernel_notalignedILi2ELi4Ef13__nv_bfloat1613__nv_fp8_e4m3NS_5EmptyEXadL_ZNS_5dreluIffEET_T0_RKS4_EEXadL_ZNS_4reluIffEES6_S7_S9_EEEEvPKT2_SD_PT3_SF_PKT1_PSG_SJ_mmm) ;  /* 0xffffff7c02e07950 */ /* 0x000ff60003c3ffff */
        .weak           $__internal_121_$__cuda_sm20_rcp_rn_f32_slowpath
        .type           $__internal_121_$__cuda_sm20_rcp_rn_f32_slowpath,@function
        .size           $__internal_121_$__cuda_sm20_rcp_rn_f32_slowpath,(.L_x_29422 - $__internal_121_$__cuda_sm20_rcp_rn_f32_slowpath)
$__internal_121_$__cuda_sm20_rcp_rn_f32_slowpath:
        /* <DEDUP_REMOVED lines=15> */
.L_x_5130:
        /* <DEDUP_REMOVED lines=33> */
.L_x_5132:
[----:B------:R0:W1:Y:S02]  /*8380*/  MUFU.RCP R2, R0 ;  /* 0x0000000000027308 */ /* 0x0000640000001000 */
.L_x_5131:
[----:B-1-3--:R-:W-:Y:S02]  /*8390*/  IMAD.MOV.U32 R5, RZ, RZ, R2 ;  /* 0x000000ffff057224 */ /* 0x00afe400078e0002 */
[----:B------:R-:W-:Y:S02]  /*83a0*/  IMAD.MOV.U32 R2, RZ, RZ, R7 ;  /* 0x000000ffff027224 */ /* 0x000fe400078e0007 */
[----:B------:R-:W-:-:S04]  /*83b0*/  IMAD.MOV.U32 R3, RZ, RZ, 0x0 ;  /* 0x00000000ff037424 */ /* 0x000fc800078e00ff */
[----:B0-2---:R-:W-:Y:S05]  /*83c0*/  RET.REL.NODEC R2 `(_ZN18transformer_engine6detail43dgated_act_cast_transpose_kernel_notalignedILi2ELi4Ef13__nv_bfloat1613__nv_fp8_e4m3NS_5EmptyEXadL_ZNS_5dreluIffEET_T0_RKS4_EEXadL_ZNS_4reluIffEES6_S7_S9_EEEEvPKT2_SD_PT3_SF_PKT1_PSG_SJ_mmm) ;  /* 0xffffff7c020c7950 */ /* 0x005fea0003c3ffff */
.L_x_5133:
        /* <DEDUP_REMOVED lines=11> */
.L_x_29422:


//--------------------- .text._ZN18transformer_engine6detail32dgated_act_cast_transpose_kernelILi2ELi4Ef13__nv_bfloat1613__nv_fp8_e4m3NS_5EmptyEXadL_ZNS_5dreluIffEET_T0_RKS4_EEXadL_ZNS_4reluIffEES6_S7_S9_EEEEvPKT2_SD_PT3_SF_PKT1_PSG_SJ_mmm --------------------------
	.section	.text._ZN18transformer_engine6detail32dgated_act_cast_transpose_kernelILi2ELi4Ef13__nv_bfloat1613__nv_fp8_e4m3NS_5EmptyEXadL_ZNS_5dreluIffEET_T0_RKS4_EEXadL_ZNS_4reluIffEES6_S7_S9_EEEEvPKT2_SD_PT3_SF_PKT1_PSG_SJ_mmm,"ax",@progbits
	.align	128
        .global         _ZN18transformer_engine6detail32dgated_act_cast_transpose_kernelILi2ELi4Ef13__nv_bfloat1613__nv_fp8_e4m3NS_5EmptyEXadL_ZNS_5dreluIffEET_T0_RKS4_EEXadL_ZNS_4reluIffEES6_S7_S9_EEEEvPKT2_SD_PT3_SF_PKT1_PSG_SJ_mmm
        .type           _ZN18transformer_engine6detail32dgated_act_cast_transpose_kernelILi2ELi4Ef13__nv_bfloat1613__nv_fp8_e4m3NS_5EmptyEXadL_ZNS_5dreluIffEET_T0_RKS4_EEXadL_ZNS_4reluIffEES6_S7_S9_EEEEvPKT2_SD_PT3_SF_PKT1_PSG_SJ_mmm,@function
        .size           _ZN18transformer_engine6detail32dgated_act_cast_transpose_kernelILi2ELi4Ef13__nv_bfloat1613__nv_fp8_e4m3NS_5EmptyEXadL_ZNS_5dreluIffEET_T0_RKS4_EEXadL_ZNS_4reluIffEES6_S7_S9_EEEEvPKT2_SD_PT3_SF_PKT1_PSG_SJ_mmm,(.L_x_29424 - _ZN18transformer_engine6detail32dgated_act_cast_transpose_kernelILi2ELi4Ef13__nv_bfloat1613__nv_fp8_e4m3NS_5EmptyEXadL_ZNS_5dreluIffEET_T0_RKS4_EEXadL_ZNS_4reluIffEES6_S7_S9_EEEEvPKT2_SD_PT3_SF_PKT1_PSG_SJ_mmm)
        .other          _ZN18transformer_engine6detail32dgated_act_cast_transpose_kernelILi2ELi4Ef13__nv_bfloat1613__nv_fp8_e4m3NS_5EmptyEXadL_ZNS_5dreluIffEET_T0_RKS4_EEXadL_ZNS_4reluIffEES6_S7_S9_EEEEvPKT2_SD_PT3_SF_PKT1_PSG_SJ_mmm,@"STO_CUDA_ENTRY STV_DEFAULT"
_ZN18transformer_engine6detail32dgated_act_cast_transpose_kernelILi2ELi4Ef13__nv_bfloat1613__nv_fp8_e4m3NS_5EmptyEXadL_ZNS_5dreluIffEET_T0_RKS4_EEXadL_ZNS_4reluIffEES6_S7_S9_EEEEvPKT2_SD_PT3_SF_PKT1_PSG_SJ_mmm:
.text._ZN18transformer_engine6detail32dgated_act_cast_transpose_kernelILi2ELi4Ef13__nv_bfloat1613__nv_fp8_e4m3NS_5EmptyEXadL_ZNS_5dreluIffEET_T0_RKS4_EEXadL_ZNS_4reluIffEES6_S7_S9_EEEEvPKT2_SD_PT3_SF_PKT1_PSG_SJ_mmm:
        /* <DEDUP_REMOVED lines=39> */
.L_x_5134:
[----:B------:R-:W-:-:S07]  /*0270*/  MOV R4, 0x290 ;  /* 0x0000029000047802 */ /* 0x000fce0000000f00 */
[----:B------:R-:W-:Y:S05]  /*0280*/  CALL.REL.NOINC `($__internal_122_$__cuda_sm20_div_u64) ;  /* 0x0000004c00e07944 */ /* 0x000fea0003c00000 */
        /* <DEDUP_REMOVED lines=11> */
.L_x_5135:
        /* <DEDUP_REMOVED lines=27> */
[----:B------:R-:W-:Y:S01]  /*04f0*/  ULEA.HI.X UR16, UR12, UR16, UR19, 0x8, UP2 ;  /* 0x000000100c107291 */ /* 0x000fe200090f4413 */
[C---:B------:R-:W-:Y:S01]  /*0500*/  IMAD R11, R9.reuse, UR8, RZ ;  /* 0x00000008090b7c24 */ /* 0x040fe2000f8e02ff */
[----:B------:R-:W-:Y:S01]  /*0510*/  USHF.L.U32 UR19, UR22, 0x2, URZ ;  /* 0x0000000216137899 */ /* 0x000fe200080006ff */
[----:B------:R-:W-:Y:S01]  /*0520*/  IMAD.WIDE.U32 R4, R9, UR27, R6 ;  /* 0x0000001b09047c25 */ /* 0x000fe2000f8e0006 */
[----:B------:R-:W-:Y:S02]  /*0530*/  ULEA.HI.X UR12, UR15, UR11, UR16, 0x1, UP3 ;  /* 0x0000000b0f0c7291 */ /* 0x000fe400098f0c10 */
[----:B------:R-:W-:Y:S01]  /*0540*/  USHF.L.U32 UR30, UR22, 0x1, URZ ;  /* 0x00000001161e7899 */ /* 0x000fe200080006ff */
[----:B------:R-:W-:Y:S01]  /*0550*/  IMAD.IADD R5, R5, 0x1, R36 ;  /* 0x0000000105057824 */ /* 0x000fe200078e0224 */
[----:B------:R-:W-:Y:S01]  /*0560*/  LEA R16, P0, R4, UR17, 0x2 ;  /* 0x0000001104107c11 */ /* 0x000fe2000f8010ff */
[----:B------:R-:W-:Y:S01]  /*0570*/  IMAD.WIDE.U32 R6, R9, UR22, R6 ;  /* 0x0000001609067c25 */ /* 0x000fe2000f8e0006 */
[----:B------:R-:W-:-:S02]  /*0580*/  USHF.L.U64.HI UR21, UR22, 0x2, UR23 ;  /* 0x0000000216157899 */ /* 0x000fc40008010217 */
[----:B------:R-:W-:Y:S01]  /*0590*/  LEA.HI.X R17, R4, UR18, R5, 0x2, P0 ;  /* 0x0000001204117c11 */ /* 0x000fe200080f1405 */
[C---:B------:R-:W-:Y:S01]  /*05a0*/  IMAD.SHL.U32 R28, R6.reuse, 0x4, RZ ;  /* 0x00000004061c7824 */ /* 0x040fe200078e00ff */
[----:B---3--:R-:W-:Y:S01]  /*05b0*/  ISETP.NE.U32.AND P0, PT, RZ, UR28, PT ;  /* 0x0000001cff007c0c */ /* 0x008fe2000bf05070 */
[----:B------:R-:W-:Y:S01]  /*05c0*/  IMAD.IADD R7, R7, 0x1, R11 ;  /* 0x0000000107077824 */ /* 0x000fe200078e020b */
[----:B------:R-:W-:Y:S01]  /*05d0*/  USHF.L.U64.HI UR31, UR22, 0x1, UR23 ;  /* 0x00000001161f7899 */ /* 0x000fe20008010217 */
[----:B------:R-:W-:Y:S01]  /*05e0*/  IMAD.SHL.U32 R18, R6, 0x4, RZ ;  /* 0x0000000406127824 */ /* 0x000fe200078e00ff */
[----:B------:R-:W-:Y:S01]  /*05f0*/  ISETP.NE.AND.EX P0, PT, RZ, UR29, PT, P0 ;  /* 0x0000001dff007c0c */ /* 0x000fe2000bf05300 */
[----:B------:R-:W-:Y:S01]  /*0600*/  USHF.L.U32 UR26, UR27, 0x2, URZ ;  /* 0x000000021b1a7899 */ /* 0x000fe200080006ff */
[----:B------:R-:W-:Y:S01]  /*0610*/  IADD3 R26, P1, PT, R28, UR13, RZ ;  /* 0x0000000d1c1a7c10 */ /* 0x000fe2000ff3e0ff */
[----:B------:R-:W-:Y:S01]  /*0620*/  VIADD R14, R18, UR13 ;  /* 0x0000000d120e7c36 */ /* 0x000fe20008000000 */
[----:B------:R-:W-:Y:S01]  /*0630*/  SHF.L.U64.HI R2, R6, 0x2, R7 ;  /* 0x0000000206027819 */ /* 0x000fe20000010207 */
[----:B------:R-:W-:Y:S01]  /*0640*/  UIADD3 UR28, UP0, UPT, UR30, UR13, URZ ;  /* 0x0000000d1e1c7290 */ /* 0x000fe2000ff1e0ff */
[----:B------:R-:W-:Y:S01]  /*0650*/  IADD3 RZ, P3, PT, R26, UR19, RZ ;  /* 0x000000131aff7c10 */ /* 0x000fe2000ff7e0ff */
[----:B------:R-:W-:Y:S01]  /*0660*/  VIADD R20, R14, UR19 ;  /* 0x000000130e147c36 */ /* 0x000fe20008000000 */
[----:B------:R-:W-:Y:S01]  /*0670*/  IADD3.X R15, PT, PT, R2, UR12, RZ, P1, !PT ;  /* 0x0000000c020f7c10 */ /* 0x000fe20008ffe4ff */
[----:B------:R-:W-:Y:S01]  /*0680*/  USHF.L.U64.HI UR7, UR27, 0x2, UR7 ;  /* 0x000000021b077899 */ /* 0x000fe20008010207 */
[----:B------:R-:W-:Y:S01]  /*0690*/  IADD3 R22, P2, PT, R16, UR26, RZ ;  /* 0x0000001a10167c10 */ /* 0x000fe2000ff5e0ff */
[----:B------:R-:W-:Y:S01]  /*06a0*/  UIADD3.X UR29, UPT, UPT, UR31, UR12, URZ, UP0, !UPT ;  /* 0x0000000c1f1d7290 */ /* 0x000fe200087fe4ff */
[----:B------:R-:W-:Y:S01]  /*06b0*/  IADD3.X R21, PT, PT, R15, UR21, RZ, P3, !PT ;  /* 0x000000150f157c10 */ /* 0x000fe20009ffe4ff */
[----:B------:R-:W0:Y:S01]  /*06c0*/  @P0 LDC.64 R4, c[0x0][0x3a0] ;  /* 0x0000e800ff040b82 */ /* 0x000e220000000a00 */
[----:B------:R-:W-:Y:S01]  /*06d0*/  IADD3 R28, P1, PT, R28, UR28, RZ ;  /* 0x0000001c1c1c7c10 */ /* 0x000fe2000ff3e0ff */
[----:B------:R-:W-:Y:S01]  /*06e0*/  VIADD R18, R18, UR28 ;  /* 0x0000001c12127c36 */ /* 0x000fe20008000000 */
[----:B------:R-:W-:Y:S01]  /*06f0*/  IADD3.X R23, PT, PT, R17, UR7, RZ, P2, !PT ;  /* 0x0000000711177c10 */ /* 0x000fe200097fe4ff */
[----:B----4-:R-:W2:Y:S01]  /*0700*/  LDG.E R20, desc[UR24][R20.64] ;  /* 0x0000001814147981 */ /* 0x010ea2000c1e1900 */
[----:B------:R-:W-:-:S02]  /*0710*/  IADD3.X R19, PT, PT, R2, UR29, RZ, P1, !PT ;  /* 0x0000001d02137c10 */ /* 0x000fc40008ffe4ff */
[----:B------:R-:W-:Y:S01]  /*0720*/  IADD3 RZ, P1, PT, R28, UR19, RZ ;  /* 0x000000131cff7c10 */ /* 0x000fe2000ff3e0ff */
[----:B------:R1:W3:Y:S01]  /*0730*/  LDG.E R13, desc[UR24][R22.64] ;  /* 0x00000018160d7981 */ /* 0x0002e2000c1e1900 */
[----:B------:R-:W-:Y:S02]  /*0740*/  VIADD R24, R18, UR19 ;  /* 0x0000001312187c36 */ /* 0x000fe40008000000 */
[----:B------:R-:W-:Y:S01]  /*0750*/  IADD3.X R25, PT, PT, R19, UR21, RZ, P1, !PT ;  /* 0x0000001513197c10 */ /* 0x000fe20008ffe4ff */
[----:B------:R-:W4:Y:S01]  /*0760*/  LDG.E R2, desc[UR24][R14.64] ;  /* 0x000000180e027981 */ /* 0x000f22000c1e1900 */
[----:B------:R-:W-:-:S03]  /*0770*/  USHF.L.U32 UR8, UR22, 0x3, URZ ;  /* 0x0000000316087899 */ /* 0x000fc600080006ff */
[----:B------:R-:W5:Y:S01]  /*0780*/  LDG.E R34, desc[UR24][R24.64] ;  /* 0x0000001818227981 */ /* 0x000f62000c1e1900 */
[----:B------:R-:W-:-:S03]  /*0790*/  USHF.L.U64.HI UR9, UR22, 0x3, UR23 ;  /* 0x0000000316097899 */ /* 0x000fc60008010217 */
[----:B------:R1:W5:Y:S01]  /*07a0*/  LDG.E R41, desc[UR24][R16.64] ;  /* 0x0000001810297981 */ /* 0x000362000c1e1900 */
[----:B------:R-:W-:-:S03]  /*07b0*/  IADD3 R26, P2, PT, R26, UR8, RZ ;  /* 0x000000081a1a7c10 */ /* 0x000fc6000ff5e0ff */
[----:B0-----:R-:W5:Y:S01]  /*07c0*/  @P0 LDG.E R35, desc[UR24][R4.64] ;  /* 0x0000001804230981 */ /* 0x001f62000c1e1900 */
[----:B------:R-:W-:-:S03]  /*07d0*/  IADD3.X R27, PT, PT, R15, UR9, RZ, P2, !PT ;  /* 0x000000090f1b7c10 */ /* 0x000fc600097fe4ff */
[----:B------:R0:W5:Y:S01]  /*07e0*/  LDG.E R31, desc[UR24][R18.64] ;  /* 0x00000018121f7981 */ /* 0x000162000c1e1900 */
[----:B------:R-:W-:Y:S02]  /*07f0*/  IADD3 R28, P2, PT, R28, UR8, RZ ;  /* 0x000000081c1c7c10 */ /* 0x000fe4000ff5e0ff */
[----:B-1----:R-:W-:Y:S01]  /*0800*/  IADD3 R22, P1, PT, R22, UR26, RZ ;  /* 0x0000001a16167c10 */ /* 0x002fe2000ff3e0ff */
[----:B------:R-:W5:Y:S01]  /*0810*/  LDG.E R10, desc[UR24][R26.64] ;  /* 0x000000181a0a7981 */ /* 0x000f62000c1e1900 */
[----:B------:R-:W-:Y:S01]  /*0820*/  IADD3.X R29, PT, PT, R19, UR9, RZ, P2, !PT ;  /* 0x00000009131d7c10 */ /* 0x000fe200097fe4ff */
[----:B------:R-:W-:Y:S01]  /*0830*/  VIADD R12, R12, 0xffffffff ;  /* 0xffffffff0c0c7836 */ /* 0x000fe20000000000 */
[----:B------:R-:W-:Y:S01]  /*0840*/  IADD3 R16, P2, PT, R26, UR19, RZ ;  /* 0x000000131a107c10 */ /* 0x000fe2000ff5e0ff */
[----:B------:R-:W1:Y:S01]  /*0850*/  LDCU.128 UR8, c[0x0][0x390] ;  /* 0x00007200ff0877ac */ /* 0x000e620008000c00 */
[----:B------:R-:W-:Y:S01]  /*0860*/  IADD3.X R23, PT, PT, R23, UR7, RZ, P1, !PT ;  /* 0x0000000717177c10 */ /* 0x000fe20008ffe4ff */
[----:B------:R1:W5:Y:S01]  /*0870*/  LDG.E R40, desc[UR24][R28.64] ;  /* 0x000000181c287981 */ /* 0x000362000c1e1900 */
[----:B------:R-:W-:-:S02]  /*0880*/  IADD3.X R17, PT, PT, R27, UR21, RZ, P2, !PT ;  /* 0x000000151b117c10 */ /* 0x000fc400097fe4ff */
[----:B------:R-:W-:Y:S01]  /*0890*/  IADD3 R24, P1, PT, R22, UR26, RZ ;  /* 0x0000001a16187c10 */ /* 0x000fe2000ff3e0ff */
[----:B------:R-:W5:Y:S01]  /*08a0*/  LDG.E R39, desc[UR24][R22.64] ;  /* 0x0000001816277981 */ /* 0x000f62000c1e1900 */
[----:B0-----:R-:W-:Y:S02]  /*08b0*/  IADD3 R18, P2, PT, R28, UR19, RZ ;  /* 0x000000131c127c10 */ /* 0x001fe4000ff5e0ff */
[----:B------:R-:W-:Y:S01]  /*08c0*/  IADD3.X R25, PT, PT, R23, UR7, RZ, P1, !PT ;  /* 0x0000000717197c10 */ /* 0x000fe20008ffe4ff */
[----:B------:R0:W5:Y:S01]  /*08d0*/  LDG.E R8, desc[UR24][R16.64] ;  /* 0x0000001810087981 */ /* 0x000162000c1e1900 */
[----:B------:R-:W-:-:S03]  /*08e0*/  IADD3.X R19, PT, PT, R29, UR21, RZ, P2, !PT ;  /* 0x000000151d137c10 */ /* 0x000fc600097fe4ff */
[----:B------:R-:W5:Y:S04]  /*08f0*/  LDG.E R30, desc[UR24][R24.64] ;  /* 0x00000018181e7981 */ /* 0x000f68000c1e1900 */
[----:B------:R0:W5:Y:S01]  /*0900*/  LDG.E R38, desc[UR24][R18.64] ;  /* 0x0000001812267981 */ /* 0x000162000c1e1900 */
[----:B-1----:R-:W-:Y:S01]  /*0910*/  LOP3.LUT R28, R12, 0x1f, RZ, 0xc0, !PT ;  /* 0x0000001f0c1c7812 */ /* 0x002fe200078ec0ff */
[----:B------:R-:W-:Y:S02]  /*0920*/  IMAD.MOV.U32 R29, RZ, RZ, RZ ;  /* 0x000000ffff1d7224 */ /* 0x000fe400078e00ff */
[----:B------:R-:W-:Y:S02]  /*0930*/  IMAD.U32 R14, RZ, RZ, UR26 ;  /* 0x0000001aff0e7e24 */ /* 0x000fe4000f8e00ff */
[----:B------:R-:W-:-:S04]  /*0940*/  IMAD.WIDE.U32 R4, R9, UR22, R28 ;  /* 0x0000001609047c25 */ /* 0x000fc8000f8e001c */
[----:B------:R-:W-:Y:S01]  /*0950*/  IMAD.U32 R15, RZ, RZ, UR7 ;  /* 0x00000007ff0f7e24 */ /* 0x000fe2000f8e00ff */
[----:B0-----:R-:W-:Y:S01]  /*0960*/  IADD3 R16, P1, PT, R4, UR19, RZ ;  /* 0x0000001304107c10 */ /* 0x001fe2000ff3e0ff */
[----:B------:R-:W-:Y:S02]  /*0970*/  IMAD.IADD R5, R11, 0x1, R5 ;  /* 0x000000010b057824 */ /* 0x000fe400078e0205 */
[----:B------:R-:W-:Y:S01]  /*0980*/  IMAD.WIDE.U32 R14, R9, UR27, R14 ;  /* 0x0000001b090e7c25 */ /* 0x000fe2000f8e000e */
[----:B------:R-:W-:-:S03]  /*0990*/  UIADD3 UR8, UP0, UPT, UR15, UR8, URZ ;  /* 0x000000080f087290 */ /* 0x000fc6000ff1e0ff */
[----:B------:R-:W-:Y:S01]  /*09a0*/  IMAD.IADD R36, R36, 0x1, R15 ;  /* 0x0000000124247824 */ /* 0x000fe200078e020f */
[----:B------:R-:W-:Y:S01]  /*09b0*/  IADD3.X R17, PT, PT, R5, UR21, RZ, P1, !PT ;  /* 0x0000001505117c10 */ /* 0x000fe20008ffe4ff */
[----:B------:R-:W-:Y:S01]  /*09c0*/  IMAD.SHL.U32 R15, R16, 0x4, RZ ;  /* 0x00000004100f7824 */ /* 0x000fe200078e00ff */
[----:B------:R-:W-:Y:S01]  /*09d0*/  IADD3 R18, P1, PT, R28, R14, RZ ;  /* 0x0000000e1c127210 */ /* 0x000fe20007f3e0ff */
[----:B------:R-:W-:Y:S01]  /*09e0*/  UIADD3.X UR9, UPT, UPT, UR16, UR9, URZ, UP0, !UPT ;  /* 0x0000000910097290 */ /* 0x000fe200087fe4ff */
[----:B------:R-:W-:Y:S02]  /*09f0*/  SHF.L.U64.HI R12, R16, 0x2, R17 ;  /* 0x00000002100c7819 */ /* 0x000fe40000010211 */
[----:B------:R-:W-:Y:S01]  /*0a00*/  IADD3 R32, P4, PT, R15, UR13, RZ ;  /* 0x0000000d0f207c10 */ /* 0x000fe2000ff9e0ff */
[----:B------:R-:W-:Y:S01]  /*0a10*/  IMAD.X R17, RZ, RZ, R36, P1 ;  /* 0x000000ffff117224 */ /* 0x000fe200008e0624 */
[----:B------:R-:W-:Y:S01]  /*0a20*/  LEA R24, P2, R6, UR8, 0x1 ;  /* 0x0000000806187c11 */ /* 0x000fe2000f8408ff */
[--C-:B------:R-:W-:Y:S01]  /*0a30*/  IMAD.IADD R21, R28, 0x1, R14.reuse ;  /* 0x000000011c157824 */ /* 0x100fe200078e020e */
[----:B------:R-:W-:Y:S01]  /*0a40*/  LEA R19, P3, R18, UR17, 0x2 ;  /* 0x0000001112137c11 */ /* 0x000fe2000f8610ff */
[----:B------:R-:W-:Y:S01]  /*0a50*/  IMAD.IADD R16, R28, 0x1, R14 ;  /* 0x000000011c107824 */ /* 0x000fe200078e020e */
[----:B------:R-:W-:Y:S01]  /*0a60*/  IADD3 R37, P1, PT, R14, UR26, RZ ;  /* 0x0000001a0e257c10 */ /* 0x000fe2000ff3e0ff */
[----:B------:R-:W-:Y:S01]  /*0a70*/  IMAD.MOV.U32 R14, RZ, RZ, R28 ;  /* 0x000000ffff0e7224 */ /* 0x000fe200078e001c */
[----:B------:R-:W-:-:S02]  /*0a80*/  IADD3.X R33, PT, PT, R12, UR12, RZ, P4, !PT ;  /* 0x0000000c0c217c10 */ /* 0x000fc4000a7fe4ff */
[----:B------:R-:W-:Y:S02]  /*0a90*/  LEA.HI.X R25, R6, UR9, R7, 0x1, P2 ;  /* 0x0000000906197c11 */ /* 0x000fe400090f0c07 */
[----:B------:R-:W-:Y:S01]  /*0aa0*/  LEA.HI.X R7, R18, UR18, R17, 0x2, P3 ;  /* 0x0000001212077c11 */ /* 0x000fe200098f1411 */
[----:B------:R-:W5:Y:S01]  /*0ab0*/  LDG.E R32, desc[UR24][R32.64] ;  /* 0x0000001820207981 */ /* 0x000f62000c1e1900 */
[----:B------:R-:W-:Y:S01]  /*0ac0*/  IMAD R17, R9, UR22, R14 ;  /* 0x0000001609117c24 */ /* 0x000fe2000f8e020e */
[----:B------:R-:W-:Y:S02]  /*0ad0*/  LEA R6, R21, UR17, 0x2 ;  /* 0x0000001115067c11 */ /* 0x000fe4000f8e10ff */
[----:B------:R-:W-:Y:S02]  /*0ae0*/  IADD3 R14, P2, PT, R15, UR28, RZ ;  /* 0x0000001c0f0e7c10 */ /* 0x000fe4000ff5e0ff */
[----:B------:R-:W-:Y:S01]  /*0af0*/  IADD3 RZ, P3, PT, R19, UR26, RZ ;  /* 0x0000001a13ff7c10 */ /* 0x000fe2000ff7e0ff */
[----:B------:R-:W-:Y:S01]  /*0b00*/  IMAD.U32 R19, RZ, RZ, UR22 ;  /* 0x00000016ff137e24 */ /* 0x000fe2000f8e00ff */
[----:B------:R-:W-:Y:S01]  /*0b10*/  IADD3.X R15, PT, PT, R12, UR29, RZ, P2, !PT ;  /* 0x0000001d0c0f7c10 */ /* 0x000fe200097fe4ff */
[----:B------:R0:W5:Y:S02]  /*0b20*/  LDG.E R18, desc[UR24][R6.64] ;  /* 0x0000001806127981 */ /* 0x000164000c1e1900 */
[----:B------:R-:W-:-:S02]  /*0b30*/  IMAD.WIDE.U32 R4, R19, 0x5, R4 ;  /* 0x0000000513047825 */ /* 0x000fc400078e0004 */
[----:B------:R1:W5:Y:S01]  /*0b40*/  LDG.E R19, desc[UR24][R14.64] ;  /* 0x000000180e137981 */ /* 0x000362000c1e1900 */
[----:B------:R-:W-:Y:S01]  /*0b50*/  LEA R12, R16, UR17, 0x2 ;  /* 0x00000011100c7c11 */ /* 0x000fe2000f8e10ff */
[----:B------:R-:W-:Y:S01]  /*0b60*/  IMAD.U32 R22, RZ, RZ, UR22 ;  /* 0x00000016ff167e24 */ /* 0x000fe2000f8e00ff */
[----:B------:R-:W-:Y:S01]  /*0b70*/  ULOP3.LUT UR15, UR23, 0x7fffffff, URZ, 0xc0, !UPT ;  /* 0x7fffffff170f7892 */ /* 0x000fe2000f8ec0ff */
[----:B------:R-:W-:Y:S02]  /*0b80*/  VIADD R16, R6, UR26 ;  /* 0x0000001a06107c36 */ /* 0x000fe40008000000 */
[----:B------:R-:W-:Y:S01]  /*0b90*/  IMAD R23, R22, 0x5, R17 ;  /* 0x0000000516177824 */ /* 0x000fe200078e0211 */
[----:B------:R-:W-:Y:S01]  /*0ba0*/  UIMAD UR15, UR15, 0x5, URZ ;  /* 0x000000050f0f78a4 */ /* 0x000fe2000f8e02ff */
[----:B------:R-:W-:Y:S02]  /*0bb0*/  IADD3.X R17, PT, PT, R7, UR7, RZ, P3, !PT ;  /* 0x0000000707117c10 */ /* 0x000fe40009ffe4ff */
[----:B0-----:R-:W-:Y:S01]  /*0bc0*/  IADD3 R6, P2, PT, R16, UR26, RZ ;  /* 0x0000001a10067c10 */ /* 0x001fe2000ff5e0ff */
[----:B------:R-:W-:-:S02]  /*0bd0*/  IMAD.SHL.U32 R22, R4, 0x4, RZ ;  /* 0x0000000404167824 */ /* 0x000fc400078e00ff */
[----:B------:R-:W-:Y:S01]  /*0be0*/  VIADD R5, R5, UR15 ;  /* 0x0000000f05057c36 */ /* 0x000fe20008000000 */
[----:B------:R-:W-:Y:S01]  /*0bf0*/  IADD3.X R7, PT, PT, R17, UR7, RZ, P2, !PT ;  /* 0x0000000711077c10 */ /* 0x000fe200097fe4ff */
[----:B------:R0:W5:Y:S01]  /*0c00*/  LDG.E R21, desc[UR24][R16.64] ;  /* 0x0000001810157981 */ /* 0x000162000c1e1900 */
[----:B------:R-:W-:Y:S02]  /*0c10*/  IADD3 RZ, P2, PT, R6, UR26, RZ ;  /* 0x0000001a06ff7c10 */ /* 0x000fe4000ff5e0ff */
[----:B------:R-:W-:Y:S01]  /*0c20*/  SHF.L.U64.HI R4, R4, 0x2, R5 ;  /* 0x0000000204047819 */ /* 0x000fe20000010205 */
[----:B------:R-:W-:Y:S01]  /*0c30*/  VIADD R12, R12, UR26 ;  /* 0x0000001a0c0c7c36 */ /* 0x000fe20008000000 */
[----:B------:R-:W-:Y:S01]  /*0c40*/  IADD3.X R49, PT, PT, R7, UR7, RZ, P2, !PT ;  /* 0x0000000707317c10 */ /* 0x000fe200097fe4ff */
[----:B------:R0:W5:Y:S01]  /*0c50*/  LDG.E R29, desc[UR24][R6.64] ;  /* 0x00000018061d7981 */ /* 0x000162000c1e1900 */
[----:B------:R-:W-:-:S04]  /*0c60*/  IADD3 R26, P2, PT, R22, UR13, RZ ;  /* 0x0000000d161a7c10 */ /* 0x000fc8000ff5e0ff */
[----:B------:R-:W-:-:S05]  /*0c70*/  IADD3.X R27, PT, PT, R4, UR12, RZ, P2, !PT ;  /* 0x0000000c041b7c10 */ /* 0x000fca00097fe4ff */
[----:B------:R-:W5:Y:S01]  /*0c80*/  LDG.E R33, desc[UR24][R26.64] ;  /* 0x000000181a217981 */ /* 0x000f62000c1e1900 */
[----:B------:R-:W-:Y:S01]  /*0c90*/  IADD3 R22, P3, PT, R22, UR28, RZ ;  /* 0x0000001c16167c10 */ /* 0x000fe2000ff7e0ff */
[----:B------:R-:W-:-:S03]  /*0ca0*/  IMAD.SHL.U32 R5, R23, 0x4, RZ ;  /* 0x0000000417057824 */ /* 0x000fc600078e00ff */
[----:B------:R-:W-:Y:S01]  /*0cb0*/  IADD3.X R23, PT, PT, R4, UR29, RZ, P3, !PT ;  /* 0x0000001d04177c10 */ /* 0x000fe20009ffe4ff */
[----:B------:R-:W-:Y:S01]  /*0cc0*/  VIADD R5, R5, UR13 ;  /* 0x0000000d05057c36 */ /* 0x000fe20008000000 */
[----:B------:R-:W-:Y:S01]  /*0cd0*/  IADD3 R4, P2, PT, R26, UR19, RZ ;  /* 0x000000131a047c10 */ /* 0x000fe2000ff5e0ff */
[----:B------:R-:W-:Y:S02]  /*0ce0*/  VIADD R12, R12, UR26 ;  /* 0x0000001a0c0c7c36 */ /* 0x000fe40008000000 */
[----:B-1----:R-:W-:Y:S01]  /*0cf0*/  VIADD R14, R5, UR19 ;  /* 0x00000013050e7c36 */ /* 0x002fe20008000000 */
[----:B------:R-:W-:Y:S02]  /*0d00*/  IADD3.X R5, PT, PT, R27, UR21, RZ, P2, !PT ;  /* 0x000000151b057c10 */ /* 0x000fe400097fe4ff */
[----:B------:R-:W-:Y:S01]  /*0d10*/  IADD3 RZ, P2, PT, R4, UR19, RZ ;  /* 0x0000001304ff7c10 */ /* 0x000fe2000ff5e0ff */
[----:B------:R-:W-:Y:S01]  /*0d20*/  VIADD R48, R12, UR26 ;  /* 0x0000001a0c307c36 */ /* 0x000fe20008000000 */
[----:B0-----:R-:W-:Y:S01]  /*0d30*/  IADD3 R16, P3, PT, R22, UR19, RZ ;  /* 0x0000001316107c10 */ /* 0x001fe2000ff7e0ff */
[----:B------:R2:W5:Y:S01]  /*0d40*/  LDG.E R12, desc[UR24][R22.64] ;  /* 0x00000018160c7981 */ /* 0x000562000c1e1900 */
[----:B------:R-:W-:-:S03]  /*0d50*/  IADD3.X R15, PT, PT, R5, UR21, RZ, P2, !PT ;  /* 0x00000015050f7c10 */ /* 0x000fc600097fe4ff */
[----:B------:R0:W5:Y:S01]  /*0d60*/  LDG.E R5, desc[UR24][R4.64] ;  /* 0x0000001804057981 */ /* 0x000162000c1e1900 */
[----:B------:R-:W-:-:S03]  /*0d70*/  IADD3.X R17, PT, PT, R23, UR21, RZ, P3, !PT ;  /* 0x0000001517117c10 */ /* 0x000fc60009ffe4ff */
[----:B------:R-:W5:Y:S04]  /*0d80*/  LDG.E R48, desc[UR24][R48.64] ;  /* 0x0000001830307981 */ /* 0x000f68000c1e1900 */
[----:B------:R-:W5:Y:S01]  /*0d90*/  LDG.E R49, desc[UR24][R16.64] ;  /* 0x0000001810317981 */ /* 0x000f62000c1e1900 */
[----:B------:R-:W-:-:S04]  /*0da0*/  IADD3 R6, P3, PT, R16, UR19, RZ ;  /* 0x0000001310067c10 */ /* 0x000fc8000ff7e0ff */
[----:B------:R-:W-:-:S05]  /*0db0*/  IADD3.X R7, PT, PT, R17, UR21, RZ, P3, !PT ;  /* 0x0000001511077c10 */ /* 0x000fca0009ffe4ff */
[----:B------:R4:W5:Y:S01]  /*0dc0*/  LDG.E R51, desc[UR24][R6.64] ;  /* 0x0000001806337981 */ /* 0x000962000c1e1900 */
[----:B------:R-:W-:Y:S01]  /*0dd0*/  VIADD R14, R14, UR19 ;  /* 0x000000130e0e7c36 */ /* 0x000fe20008000000 */
[----:B------:R-:W-:-:S04]  /*0de0*/  UMOV UR16, 0x3f800000 ;  /* 0x3f80000000107882 */ /* 0x000fc80000000000 */
[----:B------:R1:W5:Y:S01]  /*0df0*/  LDG.E R50, desc[UR24][R14.64] ;  /* 0x000000180e327981 */ /* 0x000362000c1e1900 */
[C---:B--2---:R-:W-:Y:S01]  /*0e00*/  PRMT R22, R20.reuse, 0x7632, R22 ;  /* 0x0000763214167816 */ /* 0x044fe20000000016 */
[----:B------:R-:W-:Y:S01]  /*0e10*/  IMAD.U32 R20, R20, 0x10000, RZ ;  /* 0x0001000014147824 */ /* 0x000fe200078e00ff */
[----:B---3--:R-:W-:-:S03]  /*0e20*/  PRMT R23, R13, 0x7632, R23 ;  /* 0x000076320d177816 */ /* 0x008fc60000000017 */
[----:B------:R-:W-:Y:S01]  /*0e30*/  IMAD.U32 R22, R22, 0x10000, RZ ;  /* 0x0001000016167824 */ /* 0x000fe200078e00ff */
[----:B0-----:R-:W-:Y:S01]  /*0e40*/  FSET.BF.GT.AND R4, R20, RZ, PT ;  /* 0x000000ff1404720a */ /* 0x001fe20003804000 */
[----:B------:R-:W-:Y:S01]  /*0e50*/  IMAD.U32 R13, R13, 0x10000, RZ ;  /* 0x000100000d0d7824 */ /* 0x000fe200078e00ff */
[----:B----4-:R-:W-:Y:S01]  /*0e60*/  PRMT R6, R2, 0x7632, R6 ;  /* 0x0000763202067816 */ /* 0x010fe20000000006 */
[----:B------:R-:W-:Y:S01]  /*0e70*/  IMAD.U32 R23, R23, 0x10000, RZ ;  /* 0x0001000017177824 */ /* 0x000fe200078e00ff */
[----:B------:R-:W-:Y:S01]  /*0e80*/  FSET.BF.GT.AND R16, R22, RZ, PT ;  /* 0x000000ff1610720a */ /* 0x000fe20003804000 */
[----:B------:R-:W-:Y:S01]  /*0e90*/  FMUL R4, R4, R13 ;  /* 0x0000000d04047220 */ /* 0x000fe20000400000 */
[----:B-----5:R-:W-:Y:S02]  /*0ea0*/  IMAD.U32 R7, R34, 0x10000, RZ ;  /* 0x0001000022077824 */ /* 0x020fe400078e00ff */
[----:B------:R-:W-:Y:S02]  /*0eb0*/  IMAD.U32 R2, R2, 0x10000, RZ ;  /* 0x0001000002027824 */ /* 0x000fe400078e00ff */
[----:B------:R-:W-:Y:S01]  /*0ec0*/  IMAD.U32 R6, R6, 0x10000, RZ ;  /* 0x0001000006067824 */ /* 0x000fe200078e00ff */
[----:B------:R-:W-:Y:S01]  /*0ed0*/  PRMT R45, R41, 0x7632, R45 ;  /* 0x00007632292d7816 */ /* 0x000fe2000000002d */
[----:B------:R-:W-:Y:S01]  /*0ee0*/  FMUL R17, R16, R23 ;  /* 0x0000001710117220 */ /* 0x000fe20000400000 */
[----:B------:R-:W-:Y:S01]  /*0ef0*/  FMUL R4, R4, R7 ;  /* 0x0000000704047220 */ /* 0x000fe20000400000 */
[----:B------:R-:W-:Y:S01]  /*0f00*/  @P0 R2UR UR16, R35 ;  /* 0x00000000231002ca */ /* 0x000fe200000e0000 */
[----:B------:R-:W-:Y:S01]  /*0f10*/  IMAD.U32 R41, R41, 0x10000, RZ ;  /* 0x0001000029297824 */ /* 0x000fe200078e00ff */
[----:B-1----:R-:W-:Y:S01]  /*0f20*/  FSET.BF.GT.AND R14, R2, RZ, PT ;  /* 0x000000ff020e720a */ /* 0x002fe20003804000 */
[----:B------:R-:W-:Y:S01]  /*0f30*/  IMAD.U32 R45, R45, 0x10000, RZ ;  /* 0x000100002d2d7824 */ /* 0x000fe200078e00ff */
[----:B------:R-:W-:-:S02]  /*0f40*/  PRMT R7, R31, 0x7632, R7 ;  /* 0x000076321f077816 */ /* 0x000fc40000000007 */
[----:B------:R-:W-:Y:S01]  /*0f50*/  FSET.BF.GT.AND R16, R6, RZ, PT ;  /* 0x000000ff0610720a */ /* 0x000fe20003804000 */
[----:B------:R-:W-:Y:S02]  /*0f60*/  IMAD.U32 R31, R31, 0x10000, RZ ;  /* 0x000100001f1f7824 */ /* 0x000fe400078e00ff */
[----:B------:R-:W-:Y:S01]  /*0f70*/  FMUL R14, R14, R41 ;  /* 0x000000290e0e7220 */ /* 0x000fe20000400000 */
[----:B------:R-:W-:Y:S01]  /*0f80*/  IMAD.U32 R15, R7, 0x10000, RZ ;  /* 0x00010000070f7824 */ /* 0x000fe200078e00ff */
[----:B------:R-:W-:Y:S01]  /*0f90*/  FMNMX R20, RZ, R20, !PT ;  /* 0x00000014ff147209 */ /* 0x000fe20007800000 */
[----:B------:R-:W-:Y:S01]  /*0fa0*/  FMUL R16, R16, R45 ;  /* 0x0000002d10107220 */ /* 0x000fe20000400000 */
[----:B------:R-:W-:Y:S02]  /*0fb0*/  PRMT R34, R34, 0x7632, R34 ;  /* 0x0000763222227816 */ /* 0x000fe40000000022 */
[----:B------:R-:W-:Y:S01]  /*0fc0*/  FMNMX R22, RZ, R22, !PT ;  /* 0x00000016ff167209 */ /* 0x000fe20007800000 */
[----:B------:R-:W-:Y:S01]  /*0fd0*/  FMUL R14, R14, R31 ;  /* 0x0000001f0e0e7220 */ /* 0x000fe20000400000 */
[----:B------:R-:W-:Y:S01]  /*0fe0*/  FMUL R15, R16, R15 ;  /* 0x0000000f100f7220 */ /* 0x000fe20000400000 */
[----:B------:R-:W-:Y:S01]  /*0ff0*/  FMUL R13, R13, R20 ;  /* 0x000000140d0d7220 */ /* 0x000fe20000400000 */
[----:B------:R-:W-:-:S02]  /*1000*/  IMAD.U32 R34, R34, 0x10000, RZ ;  /* 0x0001000022227824 */ /* 0x000fc400078e00ff */
[----:B------:R-:W-:Y:S01]  /*1010*/  FMUL R20, R23, R22 ;  /* 0x0000001617147220 */ /* 0x000fe20000400000 */
[C---:B------:R-:W-:Y:S01]  /*1020*/  FMUL R31, R14.reuse, UR16 ;  /* 0x000000100e1f7c20 */ /* 0x040fe20008400000 */
[----:B------:R-:W-:Y:S01]  /*1030*/  FMUL R22, R15, UR16 ;  /* 0x000000100f167c20 */ /* 0x000fe20008400000 */
[----:B------:R-:W-:Y:S01]  /*1040*/  FMUL R17, R17, R34 ;  /* 0x0000002211117220 */ /* 0x000fe20000400000 */
[----:B------:R-:W-:Y:S01]  /*1050*/  FMNMX3 R15, |R14|, RZ, |R15|, !PT ;  /* 0x000000ff0e0f7276 */ /* 0x000fe2000780060f */
[----:B------:R-:W-:Y:S01]  /*1060*/  IMAD.U32 R54, R8, 0x10000, RZ ;  /* 0x0001000008367824 */ /* 0x000fe200078e00ff */
[----:B------:R-:W-:Y:S02]  /*1070*/  FMNMX R34, RZ, R2, !PT ;  /* 0x00000002ff227209 */ /* 0x000fe40007800000 */
[----:B------:R-:W-:Y:S02]  /*1080*/  PRMT R52, R10, 0x7632, R52 ;  /* 0x000076320a347816 */ /* 0x000fe40000000034 */
[----:B------:R-:W-:-:S02]  /*1090*/  F2FP.SATFINITE.E4M3.F32.PACK_AB_MERGE_C R31, RZ, R31, RZ ;  /* 0x0000001fff1f723e */ /* 0x000fc400048070ff */
[----:B------:R-:W-:Y:S02]  /*10a0*/  F2FP.SATFINITE.E4M3.F32.PACK_AB_MERGE_C R2, RZ, R22, RZ ;  /* 0x00000016ff02723e */ /* 0x000fe400048070ff */
[----:B------:R-:W-:Y:S01]  /*10b0*/  FMNMX3 R15, |R4|, R15, |R17|, !PT ;  /* 0x0000000f040f7276 */ /* 0x000fe20007800611 */
[----:B------:R-:W-:Y:S01]  /*10c0*/  FMUL R17, R17, UR16 ;  /* 0x0000001011117c20 */ /* 0x000fe20008400000 */
[----:B------:R-:W-:Y:S01]  /*10d0*/  IMAD.U32 R7, R10, 0x10000, RZ ;  /* 0x000100000a077824 */ /* 0x000fe200078e00ff */
[----:B------:R-:W-:Y:S01]  /*10e0*/  PRMT R27, R2, 0x7604, R31 ;  /* 0x00007604021b7816 */ /* 0x000fe2000000001f */
[----:B------:R-:W-:Y:S01]  /*10f0*/  FMUL R35, R4, UR16 ;  /* 0x0000001004237c20 */ /* 0x000fe20008400000 */
[----:B------:R-:W-:Y:S01]  /*1100*/  IMAD.U32 R52, R52, 0x10000, RZ ;  /* 0x0001000034347824 */ /* 0x000fe200078e00ff */
[C---:B------:R-:W-:Y:S01]  /*1110*/  PRMT R42, R39.reuse, 0x7632, R42 ;  /* 0x00007632272a7816 */ /* 0x040fe2000000002a */
[----:B------:R-:W-:Y:S01]  /*1120*/  IMAD.U32 R53, R39, 0x10000, RZ ;  /* 0x0001000027357824 */ /* 0x000fe200078e00ff */
[----:B------:R-:W-:Y:S01]  /*1130*/  FSET.BF.GT.AND R4, R54, RZ, PT ;  /* 0x000000ff3604720a */ /* 0x000fe20003804000 */
[----:B------:R-:W-:Y:S01]  /*1140*/  IMAD.U32 R39, R30, 0x10000, RZ ;  /* 0x000100001e277824 */ /* 0x000fe200078e00ff */
[----:B------:R-:W-:Y:S01]  /*1150*/  PRMT R44, R8, 0x7632, R44 ;  /* 0x00007632082c7816 */ /* 0x000fe2000000002c */
[----:B------:R-:W-:Y:S01]  /*1160*/  IMAD.U32 R23, R40, 0x10000, RZ ;  /* 0x0001000028177824 */ /* 0x000fe200078e00ff */
[----:B------:R-:W-:Y:S01]  /*1170*/  F2FP.SATFINITE.E4M3.F32.PACK_AB_MERGE_C R10, RZ, R17, RZ ;  /* 0x00000011ff0a723e */ /* 0x000fe200048070ff */
[----:B------:R0:W-:Y:S01]  /*1180*/  STG.E.U16 desc[UR24][R24.64], R27 ;  /* 0x0000001b18007986 */ /* 0x0001e2000c101518 */
[----:B------:R-:W-:Y:S01]  /*1190*/  FSET.BF.GT.AND R16, R7, RZ, PT ;  /* 0x000000ff0710720a */ /* 0x000fe20003804000 */
[----:B------:R-:W-:Y:S01]  /*11a0*/  IMAD.U32 R42, R42, 0x10000, RZ ;  /* 0x000100002a2a7824 */ /* 0x000fe200078e00ff */
[----:B------:R-:W-:Y:S01]  /*11b0*/  PRMT R40, R40, 0x7632, R40 ;  /* 0x0000763228287816 */ /* 0x000fe20000000028 */
[----:B------:R-:W-:Y:S01]  /*11c0*/  FMUL R4, R4, R39 ;  /* 0x0000002704047220 */ /* 0x000fe20000400000 */
[----:B------:R-:W-:Y:S01]  /*11d0*/  FSET.BF.GT.AND R17, R52, RZ, PT ;  /* 0x000000ff3411720a */ /* 0x000fe20003804000 */
[----:B------:R-:W-:Y:S01]  /*11e0*/  IMAD.U32 R44, R44, 0x10000, RZ ;  /* 0x000100002c2c7824 */ /* 0x000fe200078e00ff */
[----:B------:R-:W-:Y:S01]  /*11f0*/  PRMT R46, R30, 0x7632, R46 ;  /* 0x000076321e2e7816 */ /* 0x000fe2000000002e */
[----:B------:R-:W-:Y:S01]  /*1200*/  FMUL R16, R16, R53 ;  /* 0x0000003510107220 */ /* 0x000fe20000400000 */
[----:B0-----:R-:W-:-:S02]  /*1210*/  IMAD.U32 R27, R38, 0x10000, RZ ;  /* 0x00010000261b7824 */ /* 0x001fc400078e00ff */
[----:B------:R-:W-:Y:S01]  /*1220*/  FMUL R17, R17, R42 ;  /* 0x0000002a11117220 */ /* 0x000fe20000400000 */
[----:B------:R-:W-:Y:S01]  /*1230*/  IMAD.U32 R40, R40, 0x10000, RZ ;  /* 0x0001000028287824 */ /* 0x000fe200078e00ff */
[----:B------:R-:W-:Y:S01]  /*1240*/  PRMT R38, R38, 0x7632, R38 ;  /* 0x0000763226267816 */ /* 0x000fe20000000026 */
[----:B------:R-:W-:Y:S01]  /*1250*/  FMUL R8, R4, R27 ;  /* 0x0000001b04087220 */ /* 0x000fe20000400000 */
[----:B------:R-:W-:Y:S01]  /*1260*/  FSET.BF.GT.AND R27, R44, RZ, PT ;  /* 0x000000ff2c1b720a */ /* 0x000fe20003804000 */
[----:B------:R-:W-:Y:S02]  /*1270*/  IMAD.U32 R46, R46, 0x10000, RZ ;  /* 0x000100002e2e7824 */ /* 0x000fe400078e00ff */
[----:B------:R-:W-:Y:S01]  /*1280*/  FMUL R14, R16, R23 ;  /* 0x00000017100e7220 */ /* 0x000fe20000400000 */
[----:B------:R-:W-:Y:S01]  /*1290*/  FMUL R17, R17, R40 ;  /* 0x0000002811117220 */ /* 0x000fe20000400000 */
[----:B------:R-:W-:Y:S02]  /*12a0*/  IMAD.U32 R38, R38, 0x10000, RZ ;  /* 0x0001000026267824 */ /* 0x000fe400078e00ff */
[----:B------:R-:W-:-:S02]  /*12b0*/  FMUL R27, R27, R46 ;  /* 0x0000002e1b1b7220 */ /* 0x000fc40000400000 */
[----:B------:R-:W-:Y:S02]  /*12c0*/  FMNMX3 R47, |R14|, R15, |R17|, !PT ;  /* 0x0000000f0e2f7276 */ /* 0x000fe40007800611 */
[----:B------:R-:W-:Y:S01]  /*12d0*/  FMUL R15, R27, R38 ;  /* 0x000000261b0f7220 */ /* 0x000fe20000400000 */
[----:B------:R-:W-:-:S04]  /*12e0*/  FMNMX R6, RZ, R6, !PT ;  /* 0x00000006ff067209 */ /* 0x000fc80007800000 */
[C---:B------:R-:W-:Y:S01]  /*12f0*/  FMNMX3 R47, |R8|.reuse, R47, |R15|, !PT ;  /* 0x0000002f082f7276 */ /* 0x040fe2000780060f */
[----:B------:R-:W-:Y:S01]  /*1300*/  FMUL R8, R8, UR16 ;  /* 0x0000001008087c20 */ /* 0x000fe20008400000 */
[----:B------:R-:W-:Y:S01]  /*1310*/  FMUL R45, R45, R6 ;  /* 0x000000062d2d7220 */ /* 0x000fe20000400000 */
[----:B------:R-:W-:Y:S01]  /*1320*/  FMUL R43, R14, UR16 ;  /* 0x000000100e2b7c20 */ /* 0x000fe20008400000 */
[----:B------:R-:W-:Y:S01]  /*1330*/  FMNMX R6, RZ, R7, !PT ;  /* 0x00000007ff067209 */ /* 0x000fe20007800000 */
[----:B------:R-:W-:Y:S01]  /*1340*/  FMUL R14, R15, UR16 ;  /* 0x000000100f0e7c20 */ /* 0x000fe20008400000 */
[----:B------:R-:W-:Y:S01]  /*1350*/  IADD3 R22, P0, PT, R24, UR30, RZ ;  /* 0x0000001e18167c10 */ /* 0x000fe2000ff1e0ff */
[----:B------:R-:W-:Y:S01]  /*1360*/  FMUL R4, R17, UR16 ;  /* 0x0000001011047c20 */ /* 0x000fe20008400000 */
[----:B------:R-:W-:Y:S02]  /*1370*/  F2FP.SATFINITE.E4M3.F32.PACK_AB_MERGE_C R35, RZ, R35, RZ ;  /* 0x00000023ff23723e */ /* 0x000fe400048070ff */
[----:B------:R-:W-:-:S02]  /*1380*/  FMNMX R7, RZ, R52, !PT ;  /* 0x00000034ff077209 */ /* 0x000fc40007800000 */
[----:B------:R-:W-:Y:S01]  /*1390*/  F2FP.SATFINITE.E4M3.F32.PACK_AB_MERGE_C R15, RZ, R8, RZ ;  /* 0x00000008ff0f723e */ /* 0x000fe200048070ff */
[----:B------:R-:W-:Y:S02]  /*13a0*/  IMAD.IADD R8, R0, 0x1, -R3 ;  /* 0x0000000100087824 */ /* 0x000fe400078e0a03 */
[----:B------:R-:W-:Y:S01]  /*13b0*/  FMUL R34, R41, R34 ;  /* 0x0000002229227220 */ /* 0x000fe20000400000 */
[----:B------:R-:W-:Y:S01]  /*13c0*/  IADD3.X R23, PT, PT, R25, UR31, RZ, P0, !PT ;  /* 0x0000001f19177c10 */ /* 0x000fe200087fe4ff */
[----:B------:R-:W-:Y:S01]  /*13d0*/  FMUL R53, R53, R6 ;  /* 0x0000000635357220 */ /* 0x000fe20000400000 */
[----:B------:R-:W-:Y:S01]  /*13e0*/  PRMT R41, R10, 0x7604, R35 ;  /* 0x000076040a297816 */ /* 0x000fe20000000023 */
[----:B------:R-:W-:Y:S01]  /*13f0*/  FMUL R42, R42, R7 ;  /* 0x000000072a2a7220 */ /* 0x000fe20000400000 */
[----:B------:R-:W-:Y:S01]  /*1400*/  F2FP.SATFINITE.E4M3.F32.PACK_AB_MERGE_C R43, RZ, R43, RZ ;  /* 0x0000002bff2b723e */ /* 0x000fe200048070ff */
[----:B------:R-:W-:Y:S01]  /*1410*/  IMAD.U32 R6, RZ, RZ, UR19 ;  /* 0x00000013ff067e24 */ /* 0x000fe2000f8e00ff */
[----:B------:R-:W-:Y:S01]  /*1420*/  IADD3 R26, P0, PT, R24, UR19, RZ ;  /* 0x00000013181a7c10 */ /* 0x000fe2000ff1e0ff */
[----:B------:R-:W-:Y:S01]  /*1430*/  IMAD.U32 R7, RZ, RZ, UR21 ;  /* 0x00000015ff077e24 */ /* 0x000fe2000f8e00ff */
[----:B------:R-:W-:Y:S01]  /*1440*/  F2FP.SATFINITE.E4M3.F32.PACK_AB_MERGE_C R4, RZ, R4, RZ ;  /* 0x00000004ff04723e */ /* 0x000fe200048070ff */
[----:B------:R-:W-:Y:S01]  /*1450*/  VIADD R8, R8, 0x1e ;  /* 0x0000001e08087836 */ /* 0x000fe20000000000 */
[----:B------:R0:W-:Y:S01]  /*1460*/  STG.E.U16 desc[UR24][R22.64], R41 ;  /* 0x0000002916007986 */ /* 0x0001e2000c101518 */
[----:B------:R-:W-:Y:S01]  /*1470*/  IADD3.X R27, PT, PT, R25, UR21, RZ, P0, !PT ;  /* 0x00000015191b7c10 */ /* 0x000fe200087fe4ff */
[----:B------:R-:W-:Y:S01]  /*1480*/  IMAD.WIDE.U32 R6, R9, UR22, R6 ;  /* 0x0000001609067c25 */ /* 0x000fe2000f8e0006 */
[----:B------:R-:W-:-:S02]  /*1490*/  FMNMX3 R47, |R34|, R47, |R45|, !PT ;  /* 0x0000002f222f7276 */ /* 0x000fc4000780062d */
[----:B------:R-:W-:Y:S02]  /*14a0*/  IADD3 R16, P0, PT, R26, UR30, RZ ;  /* 0x0000001e1a107c10 */ /* 0x000fe4000ff1e0ff */
[----:B------:R-:W-:Y:S01]  /*14b0*/  LOP3.LUT R8, R8, 0x1f, RZ, 0xc0, !PT ;  /* 0x0000001f08087812 */ /* 0x000fe200078ec0ff */
[----:B------:R-:W-:Y:S01]  /*14c0*/  FMUL R45, R45, UR16 ;  /* 0x000000102d2d7c20 */ /* 0x000fe20008400000 */
[----:B0-----:R-:W-:Y:S01]  /*14d0*/  PRMT R41, R4, 0x7604, R43 ;  /* 0x0000760404297816 */ /* 0x001fe2000000002b */
[----:B------:R-:W-:Y:S01]  /*14e0*/  FMUL R34, R34, UR16 ;  /* 0x0000001022227c20 */ /* 0x000fe20008400000 */
[----:B------:R-:W-:Y:S01]  /*14f0*/  FMNMX3 R47, |R13|, R47, |R20|, !PT ;  /* 0x0000002f0d2f7276 */ /* 0x000fe20007800614 */
[----:B------:R-:W-:Y:S01]  /*1500*/  IMAD.IADD R7, R11, 0x1, R7 ;  /* 0x000000010b077824 */ /* 0x000fe200078e0207 */
[----:B------:R-:W-:Y:S01]  /*1510*/  IADD3.X R17, PT, PT, R27, UR31, RZ, P0, !PT ;  /* 0x0000001f1b117c10 */ /* 0x000fe200087fe4ff */
[----:B------:R0:W-:Y:S01]  /*1520*/  STG.E.U16 desc[UR24][R26.64], R41 ;  /* 0x000000291a007986 */ /* 0x0001e2000c101518 */
[C---:B------:R-:W-:Y:S01]  /*1530*/  IADD3 R37, P2, PT, R8.reuse, R37, RZ ;  /* 0x0000002508257210 */ /* 0x040fe20007f5e0ff */
[----:B------:R-:W-:Y:S01]  /*1540*/  IMAD.U32 R40, RZ, RZ, UR19 ;  /* 0x00000013ff287e24 */ /* 0x000fe2000f8e00ff */
[----:B------:R-:W-:Y:S01]  /*1550*/  IADD3 R30, P4, PT, R8, R6, RZ ;  /* 0x00000006081e7210 */ /* 0x000fe20007f9e0ff */
[----:B------:R-:W-:Y:S01]  /*1560*/  FMUL R20, R20, UR16 ;  /* 0x0000001014147c20 */ /* 0x000fe20008400000 */
[----:B------:R-:W-:-:S02]  /*1570*/  IADD3 R8, P0, PT, R6, UR19, RZ ;  /* 0x0000001306087c10 */ /* 0x000fc4000ff1e0ff */
[----:B------:R-:W-:Y:S01]  /*1580*/  IADD3 R38, P3, PT, R28, R6, RZ ;  /* 0x000000061c267210 */ /* 0x000fe20007f7e0ff */
[----:B------:R-:W-:Y:S01]  /*1590*/  FMUL R6, R13, UR16 ;  /* 0x000000100d067c20 */ /* 0x000fe20008400000 */
[----:B------:R-:W-:Y:S02]  /*15a0*/  FMNMX R11, RZ, R44, !PT ;  /* 0x0000002cff0b7209 */ /* 0x000fe40007800000 */
[----:B------:R-:W-:Y:S01]  /*15b0*/  LOP3.LUT R44, R31, 0xff, RZ, 0xc0, !PT ;  /* 0x000000ff1f2c7812 */ /* 0x000fe200078ec0ff */
[----:B0-----:R-:W-:Y:S01]  /*15c0*/  IMAD.U32 R41, RZ, RZ, UR21 ;  /* 0x00000015ff297e24 */ /* 0x001fe2000f8e00ff */
[C---:B------:R-:W-:Y:S01]  /*15d0*/  FMNMX3 R13, |R53|.reuse, R47, |R42|, !PT ;  /* 0x0000002f350d7276 */ /* 0x040fe2000780062a */
[----:B------:R-:W-:Y:S01]  /*15e0*/  FMUL R53, R53, UR16 ;  /* 0x0000001035357c20 */ /* 0x000fe20008400000 */
[----:B------:R-:W-:Y:S01]  /*15f0*/  F2FP.SATFINITE.E4M3.F32.PACK_AB_MERGE_C R45, RZ, R45, RZ ;  /* 0x0000002dff2d723e */ /* 0x000fe200048070ff */
[----:B------:R-:W-:Y:S01]  /*1600*/  IMAD.HI.U32 R40, R9, UR22, R40 ;  /* 0x0000001609287c27 */ /* 0x000fe2000f8e0028 */
[----:B------:R-:W-:-:S03]  /*1610*/  F2FP.SATFINITE.E4M3.F32.PACK_AB_MERGE_C R34, RZ, R34, RZ ;  /* 0x00000022ff22723e */ /* 0x000fc600048070ff */
[----:B------:R-:W-:Y:S01]  /*1620*/  FMUL R46, R46, R11 ;  /* 0x0000000b2e2e7220 */ /* 0x000fe20000400000 */
[----:B------:R-:W-:Y:S01]  /*1630*/  F2FP.SATFINITE.E4M3.F32.PACK_AB_MERGE_C R41, RZ, R20, RZ ;  /* 0x00000014ff29723e */ /* 0x000fe200048070ff */
[----:B------:R-:W-:Y:S01]  /*1640*/  IMAD R44, R35, 0x100, R44 ;  /* 0x00000100232c7824 */ /* 0x000fe200078e022c */
[C---:B------:R-:W-:Y:S02]  /*1650*/  LOP3.LUT R20, R45.reuse, 0xff, RZ, 0xc0, !PT ;  /* 0x000000ff2d147812 */ /* 0x040fe400078ec0ff */
[----:B------:R-:W-:Y:S02]  /*1660*/  F2FP.SATFINITE.E4M3.F32.PACK_AB_MERGE_C R6, RZ, R6, RZ ;  /* 0x00000006ff06723e */ /* 0x000fe400048070ff */
[----:B------:R-:W-:Y:S02]  /*1670*/  LOP3.LUT R11, R34, 0xff, RZ, 0xc0, !PT ;  /* 0x000000ff220b7812 */ /* 0x000fe400078ec0ff */
[----:B------:R-:W-:Y:S02]  /*1680*/  PRMT R35, R45, 0x7604, R34 ;  /* 0x000076042d237816 */ /* 0x000fe40000000022 */
[----:B------:R-:W-:Y:S01]  /*1690*/  F2FP.SATFINITE.E4M3.F32.PACK_AB_MERGE_C R45, RZ, R53, RZ ;  /* 0x00000035ff2d723e */ /* 0x000fe200048070ff */
[C---:B------:R-:W-:Y:S01]  /*16a0*/  IMAD R47, R41.reuse, 0x100, R20 ;  /* 0x00000100292f7824 */ /* 0x040fe200078e0214 */
[----:B------:R-:W-:Y:S01]  /*16b0*/  PRMT R41, R41, 0x7604, R6 ;  /* 0x0000760429297816 */ /* 0x000fe20000000006 */
[----:B------:R-:W-:-:S02]  /*16c0*/  IMAD R52, R6, 0x100, R11 ;  /* 0x0000010006347824 */ /* 0x000fc400078e020b */
[----:B------:R-:W-:Y:S01]  /*16d0*/  IMAD.U32 R6, R45, 0x10000, RZ ;  /* 0x000100002d067824 */ /* 0x000fe200078e00ff */
[----:B------:R-:W-:Y:S02]  /*16e0*/  FMNMX R54, RZ, R54, !PT ;  /* 0x00000036ff367209 */ /* 0x000fe40007800000 */
[----:B------:R-:W-:Y:S02]  /*16f0*/  LOP3.LUT R11, R2, 0xff, RZ, 0xc0, !PT ;  /* 0x000000ff020b7812 */ /* 0x000fe400078ec0ff */
[----:B------:R-:W-:Y:S01]  /*1700*/  LOP3.LUT R31, R6, 0xff0000, RZ, 0xc0, !PT ;  /* 0x00ff0000061f7812 */ /* 0x000fe200078ec0ff */
[----:B------:R-:W-:Y:S02]  /*1710*/  FMUL R39, R39, R54 ;  /* 0x0000003627277220 */ /* 0x000fe40000400000 */
[----:B------:R-:W-:Y:S01]  /*1720*/  IMAD R34, R10, 0x100, R11 ;  /* 0x000001000a227824 */ /* 0x000fe200078e020b */
[----:B------:R-:W-:Y:S01]  /*1730*/  LOP3.LUT R52, R31, 0xffff, R52, 0xf8, !PT ;  /* 0x0000ffff1f347812 */ /* 0x000fe200078ef834 */
[----:B------:R-:W-:-:S02]  /*1740*/  IMAD.X R31, RZ, RZ, R7, P4 ;  /* 0x000000ffff1f7224 */ /* 0x000fc400020e0607 */
[----:B------:R-:W-:Y:S01]  /*1750*/  FMUL R42, R42, UR16 ;  /* 0x000000102a2a7c20 */ /* 0x000fe20008400000 */
[----:B------:R-:W-:Y:S01]  /*1760*/  IMAD.U32 R11, RZ, RZ, UR22 ;  /* 0x00000016ff0b7e24 */ /* 0x000fe2000f8e00ff */
[C---:B------:R-:W-:Y:S01]  /*1770*/  FMNMX3 R2, |R39|.reuse, R13, |R46|, !PT ;  /* 0x0000000d27027276 */ /* 0x040fe2000780062e */
[----:B------:R-:W-:Y:S02]  /*1780*/  FMUL R39, R39, UR16 ;  /* 0x0000001027277c20 */ /* 0x000fe40008400000 */
[----:B------:R-:W-:Y:S01]  /*1790*/  IMAD.WIDE.U32 R10, R11, 0x5, R30 ;  /* 0x000000050b0a7825 */ /* 0x000fe200078e001e */
[----:B------:R-:W-:-:S03]  /*17a0*/  F2FP.SATFINITE.E4M3.F32.PACK_AB_MERGE_C R42, RZ, R42, RZ ;  /* 0x0000002aff2a723e */ /* 0x000fc600048070ff */
[----:B------:R-:W-:Y:S01]  /*17b0*/  VIADD R11, R11, UR15 ;  /* 0x0000000f0b0b7c36 */ /* 0x000fe20008000000 */
[----:B------:R-:W-:Y:S02]  /*17c0*/  F2FP.SATFINITE.E4M3.F32.PACK_AB_MERGE_C R39, RZ, R39, RZ ;  /* 0x00000027ff27723e */ /* 0x000fe400048070ff */
[C---:B------:R-:W-:Y:S01]  /*17d0*/  PRMT R45, R42.reuse, 0x7604, R45 ;  /* 0x000076042a2d7816 */ /* 0x040fe2000000002d */
[----:B------:R-:W-:Y:S01]  /*17e0*/  IMAD.U32 R42, R42, 0x10000, RZ ;  /* 0x000100002a2a7824 */ /* 0x000fe200078e00ff */
[----:B------:R-:W-:Y:S01]  /*17f0*/  F2FP.SATFINITE.E4M3.F32.PACK_AB_MERGE_C R14, RZ, R14, RZ ;  /* 0x0000000eff0e723e */ /* 0x000fe200048070ff */
[----:B------:R-:W-:Y:S01]  /*1800*/  FMUL R46, R46, UR16 ;  /* 0x000000102e2e7c20 */ /* 0x000fe20008400000 */
[----:B------:R-:W-:Y:S01]  /*1810*/  IMAD.U32 R43, R43, 0x10000, RZ ;  /* 0x000100002b2b7824 */ /* 0x000fe200078e00ff */
[C---:B------:R-:W-:Y:S01]  /*1820*/  SHF.L.U64.HI R6, R10.reuse, 0x2, R11 ;  /* 0x000000020a067819 */ /* 0x040fe2000001020b */
[----:B------:R-:W-:Y:S01]  /*1830*/  IMAD.SHL.U32 R20, R10, 0x4, RZ ;  /* 0x000000040a147824 */ /* 0x000fe200078e00ff */
[----:B------:R-:W-:-:S02]  /*1840*/  LOP3.LUT R11, R39, 0xffff, RZ, 0xc0, !PT ;  /* 0x0000ffff270b7812 */ /* 0x000fc400078ec0ff */
[----:B------:R-:W-:Y:S02]  /*1850*/  PRMT R55, R14, 0x7604, R15 ;  /* 0x000076040e377816 */ /* 0x000fe4000000000f */
[----:B------:R-:W-:Y:S02]  /*1860*/  LOP3.LUT R10, R42, 0xff0000, RZ, 0xc0, !PT ;  /* 0x00ff00002a0a7812 */ /* 0x000fe400078ec0ff */
[----:B------:R-:W-:Y:S02]  /*1870*/  LOP3.LUT R15, R15, 0xffff, RZ, 0xc0, !PT ;  /* 0x0000ffff0f0f7812 */ /* 0x000fe400078ec0ff */
[----:B------:R-:W-:Y:S01]  /*1880*/  F2FP.SATFINITE.E4M3.F32.PACK_AB_MERGE_C R46, RZ, R46, RZ ;  /* 0x0000002eff2e723e */ /* 0x000fe200048070ff */
[----:B------:R-:W-:Y:S01]  /*1890*/  IMAD.SHL.U32 R11, R11, 0x1000000, RZ ;  /* 0x010000000b0b7824 */ /* 0x000fe200078e00ff */
[----:B------:R-:W-:Y:S01]  /*18a0*/  LOP3.LUT R43, R43, 0xff0000, RZ, 0xc0, !PT ;  /* 0x00ff00002b2b7812 */ /* 0x000fe200078ec0ff */
[----:B------:R-:W-:Y:S01]  /*18b0*/  IMAD.U32 R4, R4, 0x10000, RZ ;  /* 0x0001000004047824 */ /* 0x000fe200078e00ff */
[----:B------:R-:W-:Y:S01]  /*18c0*/  LOP3.LUT R10, R10, 0xffff, R47, 0xf8, !PT ;  /* 0x0000ffff0a0a7812 */ /* 0x000fe200078ef82f */
[----:B------:R-:W-:Y:S01]  /*18d0*/  IMAD.SHL.U32 R15, R15, 0x1000000, RZ ;  /* 0x010000000f0f7824 */ /* 0x000fe200078e00ff */
[----:B------:R-:W-:-:S02]  /*18e0*/  PRMT R47, R46, 0x7604, R39 ;  /* 0x000076042e2f7816 */ /* 0x000fc40000000027 */
[----:B------:R-:W-:Y:S02]  /*18f0*/  LOP3.LUT R44, R43, 0xffff, R44, 0xf8, !PT ;  /* 0x0000ffff2b2c7812 */ /* 0x000fe400078ef82c */
[----:B------:R-:W-:Y:S02]  /*1900*/  LOP3.LUT R46, R46, 0xffff, RZ, 0xc0, !PT ;  /* 0x0000ffff2e2e7812 */ /* 0x000fe400078ec0ff */
[----:B------:R-:W-:Y:S02]  /*1910*/  LOP3.LUT R13, R52, R11, RZ, 0xfc, !PT ;  /* 0x0000000b340d7212 */ /* 0x000fe400078efcff */
[----:B------:R-:W-:Y:S01]  /*1920*/  LOP3.LUT R11, R4, 0xff0000, RZ, 0xc0, !PT ;  /* 0x00ff0000040b7812 */ /* 0x000fe200078ec0ff */
[----:B------:R-:W-:Y:S01]  /*1930*/  IMAD.SHL.U32 R39, R46, 0x1000000, RZ ;  /* 0x010000002e277824 */ /* 0x000fe200078e00ff */
[----:B------:R-:W-:Y:S01]  /*1940*/  LOP3.LUT R4, R44, R15, RZ, 0xfc, !PT ;  /* 0x0000000f2c047212 */ /* 0x000fe200078efcff */
[----:B------:R-:W-:Y:S01]  /*1950*/  IMAD.U32 R15, R32, 0x10000, RZ ;  /* 0x00010000200f7824 */ /* 0x000fe200078e00ff */
[----:B------:R-:W-:-:S02]  /*1960*/  LOP3.LUT R11, R11, 0xffff, R34, 0xf8, !PT ;  /* 0x0000ffff0b0b7812 */ /* 0x000fc400078ef822 */
[----:B------:R-:W-:Y:S01]  /*1970*/  LOP3.LUT R10, R10, R39, RZ, 0xfc, !PT ;  /* 0x000000270a0a7212 */ /* 0x000fe200078efcff */
[----:B------:R-:W-:Y:S01]  /*1980*/  IMAD.U32 R39, R18, 0x10000, RZ ;  /* 0x0001000012277824 */ /* 0x000fe200078e00ff */
[----:B------:R-:W-:Y:S02]  /*1990*/  FSET.BF.GT.AND R34, R15, RZ, PT ;  /* 0x000000ff0f22720a */ /* 0x000fe40003804000 */
[----:B------:R-:W-:Y:S02]  /*19a0*/  LOP3.LUT R14, R14, 0xffff, RZ, 0xc0, !PT ;  /* 0x0000ffff0e0e7812 */ /* 0x000fe400078ec0ff */
[----:B------:R-:W-:Y:S01]  /*19b0*/  FMNMX R44, RZ, R15, !PT ;  /* 0x0000000fff2c7209 */ /* 0x000fe20007800000 */
[----:B------:R-:W-:Y:S02]  /*19c0*/  IMAD.X R15, RZ, RZ, R7, P3 ;  /* 0x000000ffff0f7224 */ /* 0x000fe400018e0607 */
[----:B------:R-:W-:Y:S01]  /*19d0*/  FMUL R42, R34, R39 ;  /* 0x00000027222a7220 */ /* 0x000fe20000400000 */
[----:B------:R-:W-:Y:S01]  /*19e0*/  IMAD.U32 R7, R19, 0x10000, RZ ;  /* 0x0001000013077824 */ /* 0x000fe200078e00ff */
[----:B------:R-:W-:Y:S01]  /*19f0*/  IADD3.X R36, PT, PT, R36, UR7, RZ, P1, !PT ;  /* 0x0000000724247c10 */ /* 0x000fe20008ffe4ff */
[----:B------:R-:W-:Y:S01]  /*1a00*/  IMAD.SHL.U32 R14, R14, 0x1000000, RZ ;  /* 0x010000000e0e7824 */ /* 0x000fe200078e00ff */
[----:B------:R-:W-:Y:S01]  /*1a10*/  PRMT R32, R32, 0x7632, R32 ;  /* 0x0000763220207816 */ /* 0x000fe20000000020 */
[----:B------:R-:W-:Y:S01]  /*1a20*/  FMUL R7, R42, R7 ;  /* 0x000000072a077220 */ /* 0x000fe20000400000 */
[----:B------:R-:W-:Y:S01]  /*1a30*/  PRMT R19, R18, 0x7632, R19 ;  /* 0x0000763212137816 */ /* 0x000fe20000000013 */
[----:B------:R-:W-:Y:S01]  /*1a40*/  IMAD.X R42, RZ, RZ, R36, P2 ;  /* 0x000000ffff2a7224 */ /* 0x000fe200010e0624 */
[----:B------:R-:W-:Y:S01]  /*1a50*/  LEA R18, P1, R37, UR17, 0x2 ;  /* 0x0000001125127c11 */ /* 0x000fe2000f8210ff */
[----:B------:R-:W-:Y:S01]  /*1a60*/  FMUL R34, R39, R44 ;  /* 0x0000002c27227220 */ /* 0x000fe20000400000 */
[----:B------:R-:W-:Y:S01]  /*1a70*/  LOP3.LUT R11, R11, R14, RZ, 0xfc, !PT ;  /* 0x0000000e0b0b7212 */ /* 0x000fe200078efcff */
[----:B------:R-:W-:Y:S01]  /*1a80*/  IMAD.U32 R36, R32, 0x10000, RZ ;  /* 0x0001000020247824 */ /* 0x000fe200078e00ff */
[----:B------:R-:W-:Y:S01]  /*1a90*/  LEA R14, P3, R38, UR8, 0x1 ;  /* 0x00000008260e7c11 */ /* 0x000fe2000f8608ff */
[C---:B------:R-:W-:Y:S01]  /*1aa0*/  IMAD.U32 R39, R19.reuse, 0x10000, RZ ;  /* 0x0001000013277824 */ /* 0x040fe200078e00ff */
[----:B------:R-:W-:-:S02]  /*1ab0*/  PRMT R32, R19, 0x7632, R32 ;  /* 0x0000763213207816 */ /* 0x000fc40000000020 */
[----:B------:R-:W-:Y:S02]  /*1ac0*/  LEA.HI.X R19, R37, UR18, R42, 0x2, P1 ;  /* 0x0000001225137c11 */ /* 0x000fe400088f142a */
[----:B------:R-:W-:Y:S02]  /*1ad0*/  IADD3 R42, P2, PT, R30, UR19, RZ ;  /* 0x000000131e2a7c10 */ /* 0x000fe4000ff5e0ff */
[----:B------:R-:W-:Y:S02]  /*1ae0*/  LEA.HI.X R15, R38, UR9, R15, 0x1, P3 ;  /* 0x00000009260f7c11 */ /* 0x000fe400098f0c0f */
[----:B------:R-:W-:Y:S02]  /*1af0*/  FSET.BF.GT.AND R38, R36, RZ, PT ;  /* 0x000000ff2426720a */ /* 0x000fe40003804000 */
[----:B------:R-:W-:Y:S02]  /*1b00*/  IADD3 R24, P1, PT, R24, UR22, RZ ;  /* 0x0000001618187c10 */ /* 0x000fe4000ff3e0ff */
[----:B------:R-:W-:Y:S01]  /*1b10*/  IADD3.X R31, PT, PT, R31, UR21, RZ, P2, !PT ;  /* 0x000000151f1f7c10 */ /* 0x000fe200097fe4ff */
[----:B------:R-:W-:Y:S01]  /*1b20*/  IMAD.U32 R37, R32, 0x10000, RZ ;  /* 0x0001000020257824 */ /* 0x000fe200078e00ff */
[----:B------:R-:W-:Y:S01]  /*1b30*/  FMNMX R36, RZ, R36, !PT ;  /* 0x00000024ff247209 */ /* 0x000fe20007800000 */
[----:B------:R-:W-:Y:S01]  /*1b40*/  FMUL R32, R38, R39 ;  /* 0x0000002726207220 */ /* 0x000fe20000400000 */
[----:B------:R-:W-:-:S02]  /*1b50*/  IADD3.X R25, PT, PT, R25, UR23, RZ, P1, !PT ;  /* 0x0000001719197c10 */ /* 0x000fc40008ffe4ff */
[----:B------:R-:W-:Y:S02]  /*1b60*/  IADD3 R22, P1, PT, R22, UR22, RZ ;  /* 0x0000001616167c10 */ /* 0x000fe4000ff3e0ff */
[C---:B------:R-:W-:Y:S01]  /*1b70*/  SHF.L.U64.HI R38, R42.reuse, 0x2, R31 ;  /* 0x000000022a267819 */ /* 0x040fe2000001021f */
[----:B------:R-:W-:Y:S02]  /*1b80*/  IMAD.SHL.U32 R42, R42, 0x4, RZ ;  /* 0x000000042a2a7824 */ /* 0x000fe400078e00ff */
[----:B------:R-:W-:Y:S01]  /*1b90*/  FMUL R39, R39, R36 ;  /* 0x0000002427277220 */ /* 0x000fe20000400000 */
[----:B------:R-:W-:Y:S02]  /*1ba0*/  IADD3 R26, P2, PT, R26, UR22, RZ ;  /* 0x000000161a1a7c10 */ /* 0x000fe4000ff5e0ff */
[----:B------:R-:W-:Y:S02]  /*1bb0*/  IADD3.X R23, PT, PT, R23, UR23, RZ, P1, !PT ;  /* 0x0000001717177c10 */ /* 0x000fe40008ffe4ff */
[----:B------:R-:W-:-:S02]  /*1bc0*/  IADD3 R36, P1, PT, R16, UR22, RZ ;  /* 0x0000001610247c10 */ /* 0x000fc4000ff3e0ff */
[----:B------:R-:W-:Y:S01]  /*1bd0*/  IADD3 R30, P3, PT, R42, UR13, RZ ;  /* 0x0000000d2a1e7c10 */ /* 0x000fe2000ff7e0ff */
[----:B------:R-:W-:Y:S01]  /*1be0*/  FMUL R32, R32, R37 ;  /* 0x0000002520207220 */ /* 0x000fe20000400000 */
[----:B------:R-:W-:Y:S01]  /*1bf0*/  IADD3.X R27, PT, PT, R27, UR23, RZ, P2, !PT ;  /* 0x000000171b1b7c10 */ /* 0x000fe200097fe4ff */
[----:B------:R0:W-:Y:S01]  /*1c00*/  STG.E.U16 desc[UR24][R16.64], R55 ;  /* 0x0000003710007986 */ /* 0x0001e2000c101518 */
[----:B------:R-:W-:Y:S02]  /*1c10*/  IADD3.X R37, PT, PT, R17, UR23, RZ, P1, !PT ;  /* 0x0000001711257c10 */ /* 0x000fe40008ffe4ff */
[----:B------:R-:W-:Y:S01]  /*1c20*/  IADD3.X R31, PT, PT, R38, UR12, RZ, P3, !PT ;  /* 0x0000000c261f7c10 */ /* 0x000fe20009ffe4ff */
[----:B------:R1:W-:Y:S04]  /*1c30*/  STG.E.U16 desc[UR24][R24.64], R35 ;  /* 0x0000002318007986 */ /* 0x0003e8000c101518 */
[----:B------:R-:W-:Y:S04]  /*1c40*/  STG.E.U16 desc[UR24][R22.64], R41 ;  /* 0x0000002916007986 */ /* 0x000fe8000c101518 */
[----:B------:R2:W-:Y:S04]  /*1c50*/  STG.E.U16 desc[UR24][R26.64], R45 ;  /* 0x0000002d1a007986 */ /* 0x0005e8000c101518 */
[----:B------:R3:W-:Y:S01]  /*1c60*/  STG.E.U16 desc[UR24][R36.64], R47 ;  /* 0x0000002f24007986 */ /* 0x0007e2000c101518 */
[----:B------:R-:W-:-:S03]  /*1c70*/  IADD3 R42, P2, PT, R42, UR28, RZ ;  /* 0x0000001c2a2a7c10 */ /* 0x000fc6000ff5e0ff */
[----:B0-----:R-:W4:Y:S01]  /*1c80*/  LDG.E R16, desc[UR24][R30.64] ;  /* 0x000000181e107981 */ /* 0x001f22000c1e1900 */
[----:B------:R-:W-:-:S03]  /*1c90*/  IADD3.X R43, PT, PT, R38, UR29, RZ, P2, !PT ;  /* 0x0000001d262b7c10 */ /* 0x000fc600097fe4ff */
[----:B-1----:R0:W5:Y:S04]  /*1ca0*/  LDG.E R35, desc[UR24][R18.64] ;  /* 0x0000001812237981 */ /* 0x002168000c1e1900 */
[----:B------:R1:W5:Y:S01]  /*1cb0*/  LDG.E R17, desc[UR24][R42.64] ;  /* 0x000000182a117981 */ /* 0x000362000c1e1900 */
[----:B------:R-:W-:Y:S02]  /*1cc0*/  PRMT R24, R33, 0x7632, R24 ;  /* 0x0000763221187816 */ /* 0x000fe40000000018 */
[----:B0-----:R-:W-:-:S04]  /*1cd0*/  IADD3 R18, P1, PT, R18, UR26, RZ ;  /* 0x0000001a12127c10 */ /* 0x001fc8000ff3e0ff */
[----:B------:R-:W-:Y:S02]  /*1ce0*/  IADD3.X R19, PT, PT, R19, UR7, RZ, P1, !PT ;  /* 0x0000000713137c10 */ /* 0x000fe40008ffe4ff */
[----:B--2---:R-:W-:Y:S01]  /*1cf0*/  IADD3 R26, P1, PT, R20, UR13, RZ ;  /* 0x0000000d141a7c10 */ /* 0x004fe2000ff3e0ff */
[----:B------:R-:W-:Y:S01]  /*1d00*/  IMAD.U32 R33, R33, 0x10000, RZ ;  /* 0x0001000021217824 */ /* 0x000fe200078e00ff */
[C---:B------:R-:W-:Y:S01]  /*1d10*/  PRMT R22, R21.reuse, 0x7632, R22 ;  /* 0x0000763215167816 */ /* 0x040fe20000000016 */
[----:B------:R-:W-:Y:S01]  /*1d20*/  IMAD.U32 R24, R24, 0x10000, RZ ;  /* 0x0001000018187824 */ /* 0x000fe200078e00ff */
[----:B------:R-:W-:Y:S01]  /*1d30*/  IADD3.X R27, PT, PT, R6, UR12, RZ, P1, !PT ;  /* 0x0000000c061b7c10 */ /* 0x000fe20008ffe4ff */
[----:B------:R-:W-:Y:S01]  /*1d40*/  IMAD.U32 R38, R21, 0x10000, RZ ;  /* 0x0001000015267824 */ /* 0x000fe200078e00ff */
[----:B------:R-:W-:Y:S01]  /*1d50*/  FSET.BF.GT.AND R21, R33, RZ, PT ;  /* 0x000000ff2115720a */ /* 0x000fe20003804000 */
[----:B------:R-:W-:Y:S01]  /*1d60*/  IMAD.U32 R23, R22, 0x10000, RZ ;  /* 0x0001000016177824 */ /* 0x000fe200078e00ff */
[----:B------:R-:W-:-:S02]  /*1d70*/  FMNMX R41, RZ, R33, !PT ;  /* 0x00000021ff297209 */ /* 0x000fc40007800000 */
[----:B------:R-:W-:Y:S01]  /*1d80*/  FSET.BF.GT.AND R22, R24, RZ, PT ;  /* 0x000000ff1816720a */ /* 0x000fe20003804000 */
[----:B------:R-:W2:Y:S01]  /*1d90*/  LDG.E R33, desc[UR24][R26.64] ;  /* 0x000000181a217981 */ /* 0x000ea2000c1e1900 */
[----:B------:R-:W-:Y:S02]  /*1da0*/  FMNMX R44, RZ, R24, !PT ;  /* 0x00000018ff2c7209 */ /* 0x000fe40007800000 */
[----:B------:R-:W-:Y:S01]  /*1db0*/  IADD3 R24, P2, PT, R18, UR26, RZ ;  /* 0x0000001a12187c10 */ /* 0x000fe2000ff5e0ff */
[----:B------:R-:W-:Y:S01]  /*1dc0*/  FMUL R21, R21, R38 ;  /* 0x0000002615157220 */ /* 0x000fe20000400000 */
[----:B------:R-:W-:Y:S02]  /*1dd0*/  FMUL R41, R38, R41 ;  /* 0x0000002926297220 */ /* 0x000fe40000400000 */
[----:B------:R-:W-:Y:S01]  /*1de0*/  IADD3.X R25, PT, PT, R19, UR7, RZ, P2, !PT ;  /* 0x0000000713197c10 */ /* 0x000fe200097fe4ff */
[----:B------:R0:W2:Y:S01]  /*1df0*/  LDG.E R38, desc[UR24][R18.64] ;  /* 0x0000001812267981 */ /* 0x0000a2000c1e1900 */
[----:B------:R-:W-:Y:S01]  /*1e00*/  IADD3 R30, P2, PT, R26, UR19, RZ ;  /* 0x000000131a1e7c10 */ /* 0x000fe2000ff5e0ff */
[C---:B------:R-:W-:Y:S01]  /*1e10*/  IMAD.U32 R52, R12.reuse, 0x10000, RZ ;  /* 0x000100000c347824 */ /* 0x040fe200078e00ff */
[----:B------:R-:W-:Y:S01]  /*1e20*/  PRMT R12, R12, 0x7632, R12 ;  /* 0x000076320c0c7816 */ /* 0x000fe2000000000c */
[----:B------:R-:W-:Y:S01]  /*1e30*/  IMAD.U32 R45, R5, 0x10000, RZ ;  /* 0x00010000052d7824 */ /* 0x000fe200078e00ff */
[----:B------:R-:W-:Y:S01]  /*1e40*/  IADD3.X R31, PT, PT, R27, UR21, RZ, P2, !PT ;  /* 0x000000151b1f7c10 */ /* 0x000fe200097fe4ff */
[----:B---3--:R-:W3:Y:S01]  /*1e50*/  LDG.E R36, desc[UR24][R24.64] ;  /* 0x0000001818247981 */ /* 0x008ee2000c1e1900 */
[----:B------:R-:W-:Y:S01]  /*1e60*/  FMUL R52, R21, R52 ;  /* 0x0000003415347220 */ /* 0x000fe20000400000 */
[----:B------:R-:W-:Y:S01]  /*1e70*/  FMUL R22, R22, R23 ;  /* 0x0000001716167220 */ /* 0x000fe20000400000 */
[----:B------:R-:W-:Y:S01]  /*1e80*/  FSET.BF.GT.AND R21, R45, RZ, PT ;  /* 0x000000ff2d15720a */ /* 0x000fe20003804000 */
[----:B------:R-:W3:Y:S01]  /*1e90*/  LDG.E R37, desc[UR24][R30.64] ;  /* 0x000000181e257981 */ /* 0x000ee2000c1e1900 */
[----:B------:R-:W-:Y:S01]  /*1ea0*/  IMAD.U32 R46, R29, 0x10000, RZ ;  /* 0x000100001d2e7824 */ /* 0x000fe200078e00ff */
[----:B------:R-:W-:Y:S01]  /*1eb0*/  IADD3 R20, P1, PT, R20, UR28, RZ ;  /* 0x0000001c14147c10 */ /* 0x000fe2000ff3e0ff */
[----:B------:R-:W-:-:S02]  /*1ec0*/  IMAD.U32 R53, R12, 0x10000, RZ ;  /* 0x000100000c357824 */ /* 0x000fc400078e00ff */
[----:B------:R-:W-:Y:S01]  /*1ed0*/  FMUL R44, R23, R44 ;  /* 0x0000002c172c7220 */ /* 0x000fe20000400000 */
[----:B------:R-:W-:Y:S02]  /*1ee0*/  IMAD.U32 R23, R49, 0x10000, RZ ;  /* 0x0001000031177824 */ /* 0x000fe400078e00ff */
[----:B------:R-:W-:Y:S01]  /*1ef0*/  FMUL R12, R21, R46 ;  /* 0x0000002e150c7220 */ /* 0x000fe20000400000 */
[----:B------:R-:W-:Y:S01]  /*1f00*/  FMUL R53, R22, R53 ;  /* 0x0000003516357220 */ /* 0x000fe20000400000 */
[----:B------:R-:W-:Y:S02]  /*1f10*/  IADD3 R22, P3, PT, R24, UR26, RZ ;  /* 0x0000001a18167c10 */ /* 0x000fe4000ff7e0ff */
[----:B------:R-:W-:Y:S01]  /*1f20*/  IADD3.X R21, PT, PT, R6, UR29, RZ, P1, !PT ;  /* 0x0000001d06157c10 */ /* 0x000fe20008ffe4ff */
[----:B------:R-:W-:Y:S01]  /*1f30*/  FMUL R12, R12, R23 ;  /* 0x000000170c0c7220 */ /* 0x000fe20000400000 */
[----:B-1----:R-:W-:Y:S02]  /*1f40*/  IADD3 R42, P2, PT, R30, UR19, RZ ;  /* 0x000000131e2a7c10 */ /* 0x002fe4000ff5e0ff */
[----:B------:R-:W-:-:S02]  /*1f50*/  IADD3.X R23, PT, PT, R25, UR7, RZ, P3, !PT ;  /* 0x0000000719177c10 */ /* 0x000fc40009ffe4ff */
[----:B------:R1:W3:Y:S01]  /*1f60*/  LDG.E R25, desc[UR24][R20.64] ;  /* 0x0000001814197981 */ /* 0x0002e2000c1e1900 */
[----:B0-----:R-:W-:Y:S02]  /*1f70*/  IADD3 R18, P1, PT, R20, UR19, RZ ;  /* 0x0000001314127c10 */ /* 0x001fe4000ff3e0ff */
[----:B------:R-:W-:Y:S01]  /*1f80*/  IADD3.X R43, PT, PT, R31, UR21, RZ, P2, !PT ;  /* 0x000000151f2b7c10 */ /* 0x000fe200097fe4ff */
[----:B------:R-:W-:Y:S01]  /*1f90*/  FMUL R47, R7, UR16 ;  /* 0x00000010072f7c20 */ /* 0x000fe20008400000 */
[----:B------:R-:W-:Y:S01]  /*1fa0*/  IADD3.X R19, PT, PT, R21, UR21, RZ, P1, !PT ;  /* 0x0000001515137c10 */ /* 0x000fe20008ffe4ff */
[----:B------:R-:W3:Y:S01]  /*1fb0*/  LDG.E R26, desc[UR24][R22.64] ;  /* 0x00000018161a7981 */ /* 0x000ee2000c1e1900 */
[----:B------:R-:W-:-:S03]  /*1fc0*/  IADD3 R6, P1, PT, R18, UR19, RZ ;  /* 0x0000001312067c10 */ /* 0x000fc6000ff3e0ff */
[----:B------:R-:W3:Y:S01]  /*1fd0*/  LDG.E R27, desc[UR24][R42.64] ;  /* 0x000000182a1b7981 */ /* 0x000ee2000c1e1900 */
[----:B------:R-:W-:Y:S02]  /*1fe0*/  FMNMX3 R54, |R7|, R2, |R32|, !PT ;  /* 0x0000000207367276 */ /* 0x000fe40007800620 */
[----:B------:R-:W-:Y:S01]  /*1ff0*/  IADD3.X R7, PT, PT, R19, UR21, RZ, P1, !PT ;  /* 0x0000001513077c10 */ /* 0x000fe20008ffe4ff */
[----:B------:R0:W3:Y:S01]  /*2000*/  LDG.E R24, desc[UR24][R18.64] ;  /* 0x0000001812187981 */ /* 0x0000e2000c1e1900 */
[----:B------:R-:W-:-:S03]  /*2010*/  PRMT R2, R29, 0x7632, R2 ;  /* 0x000076321d027816 */ /* 0x000fc60000000002 */
[----:B------:R0:W3:Y:S01]  /*2020*/  LDG.E R29, desc[UR24][R6.64] ;  /* 0x00000018061d7981 */ /* 0x0000e2000c1e1900 */
[----:B------:R-:W-:-:S05]  /*2030*/  PRMT R5, R5, 0x7632, R5 ;  /* 0x0000763205057816 */ /* 0x000fca0000000005 */
[----:B-1----:R-:W-:Y:S01]  /*2040*/  IMAD.U32 R21, R5, 0x10000, RZ ;  /* 0x0001000005157824 */ /* 0x002fe200078e00ff */
[----:B------:R-:W-:Y:S01]  /*2050*/  PRMT R49, R49, 0x7632, R49 ;  /* 0x0000763231317816 */ /* 0x000fe20000000031 */
[----:B------:R-:W-:-:S03]  /*2060*/  IMAD.U32 R20, R2, 0x10000, RZ ;  /* 0x0001000002147824 */ /* 0x000fc600078e00ff */
[----:B------:R-:W-:Y:S01]  /*2070*/  FSET.BF.GT.AND R5, R21, RZ, PT ;  /* 0x000000ff1505720a */ /* 0x000fe20003804000 */
[----:B------:R-:W-:-:S04]  /*2080*/  IMAD.U32 R2, R49, 0x10000, RZ ;  /* 0x0001000031027824 */ /* 0x000fc800078e00ff */
[----:B------:R-:W-:Y:S01]  /*2090*/  FMUL R5, R5, R20 ;  /* 0x0000001405057220 */ /* 0x000fe20000400000 */
[----:B0-----:R-:W-:-:S03]  /*20a0*/  IMAD.U32 R18, R50, 0x10000, RZ ;  /* 0x0001000032127824 */ /* 0x001fc600078e00ff */
[----:B------:R-:W-:Y:S01]  /*20b0*/  FMUL R31, R5, R2 ;  /* 0x00000002051f7220 */ /* 0x000fe20000400000 */
[----:B------:R-:W-:Y:S01]  /*20c0*/  PRMT R2, R50, 0x7632, R2 ;  /* 0x0000763232027816 */ /* 0x000fe20000000002 */
[----:B------:R-:W-:Y:S01]  /*20d0*/  IMAD.U32 R19, R48, 0x10000, RZ ;  /* 0x0001000030137824 */ /* 0x000fe200078e00ff */
[----:B------:R-:W-:Y:S02]  /*20e0*/  FSET.BF.GT.AND R6, R18, RZ, PT ;  /* 0x000000ff1206720a */ /* 0x000fe40003804000 */
[----:B------:R-:W-:Y:S01]  /*20f0*/  PRMT R5, R48, 0x7632, R5 ;  /* 0x0000763230057816 */ /* 0x000fe20000000005 */
[----:B------:R-:W-:Y:S02]  /*2100*/  IMAD.U32 R2, R2, 0x10000, RZ ;  /* 0x0001000002027824 */ /* 0x000fe400078e00ff */
[C---:B------:R-:W-:Y:S02]  /*2110*/  IMAD.U32 R7, R51.reuse, 0x10000, RZ ;  /* 0x0001000033077824 */ /* 0x040fe400078e00ff */
[----:B------:R-:W-:Y:S01]  /*2120*/  FMUL R6, R6, R19 ;  /* 0x0000001306067220 */ /* 0x000fe20000400000 */
[----:B------:R-:W-:Y:S01]  /*2130*/  PRMT R51, R51, 0x7632, R51 ;  /* 0x0000763233337816 */ /* 0x000fe20000000033 */
[----:B------:R-:W-:Y:S01]  /*2140*/  IMAD.U32 R5, R5, 0x10000, RZ ;  /* 0x0001000005057824 */ /* 0x000fe200078e00ff */
[----:B------:R-:W-:Y:S01]  /*2150*/  FSET.BF.GT.AND R22, R2, RZ, PT ;  /* 0x000000ff0216720a */ /* 0x000fe20003804000 */
[----:B------:R-:W-:Y:S01]  /*2160*/  FMUL R6, R6, R7 ;  /* 0x0000000706067220 */ /* 0x000fe20000400000 */
[----:B------:R-:W-:Y:S01]  /*2170*/  FMNMX3 R54, |R52|, R54, |R53|, !PT ;  /* 0x0000003634367276 */ /* 0x000fe20007800635 */
[----:B------:R-:W-:-:S02]  /*2180*/  IMAD.U32 R30, R51, 0x10000, RZ ;  /* 0x00010000331e7824 */ /* 0x000fc400078e00ff */
[----:B------:R-:W-:Y:S01]  /*2190*/  FMUL R7, R22, R5 ;  /* 0x0000000516077220 */ /* 0x000fe20000400000 */
[----:B------:R-:W-:Y:S01]  /*21a0*/  FMUL R32, R32, UR16 ;  /* 0x0000001020207c20 */ /* 0x000fe20008400000 */
[----:B------:R-:W-:Y:S02]  /*21b0*/  FMNMX3 R54, |R12|, R54, |R31|, !PT ;  /* 0x000000360c367276 */ /* 0x000fe4000780061f */
[----:B------:R-:W-:Y:S01]  /*21c0*/  FMUL R7, R7, R30 ;  /* 0x0000001e07077220 */ /* 0x000fe20000400000 */
[----:B------:R-:W-:Y:S01]  /*21d0*/  F2FP.SATFINITE.E4M3.F32.PACK_AB_MERGE_C R47, RZ, R47, RZ ;  /* 0x0000002fff2f723e */ /* 0x000fe200048070ff */
[----:B------:R-:W-:Y:S01]  /*21e0*/  FMUL R52, R52, UR16 ;  /* 0x0000001034347c20 */ /* 0x000fe20008400000 */
[----:B------:R-:W-:Y:S02]  /*21f0*/  F2FP.SATFINITE.E4M3.F32.PACK_AB_MERGE_C R32, RZ, R32, RZ ;  /* 0x00000020ff20723e */ /* 0x000fe400048070ff */
[----:B------:R-:W-:Y:S01]  /*2200*/  FMNMX3 R54, |R6|, R54, |R7|, !PT ;  /* 0x0000003606367276 */ /* 0x000fe20007800607 */
[----:B------:R-:W-:Y:S01]  /*2210*/  FMUL R42, R53, UR16 ;  /* 0x00000010352a7c20 */ /* 0x000fe20008400000 */
[----:B------:R-:W-:-:S02]  /*2220*/  FMNMX R45, RZ, R45, !PT ;  /* 0x0000002dff2d7209 */ /* 0x000fc40007800000 */
[----:B------:R-:W-:Y:S01]  /*2230*/  FMNMX3 R54, |R34|, R54, |R39|, !PT ;  /* 0x0000003622367276 */ /* 0x000fe20007800627 */
[----:B------:R-:W-:Y:S01]  /*2240*/  FMUL R39, R39, UR16 ;  /* 0x0000001027277c20 */ /* 0x000fe20008400000 */
[----:B------:R-:W-:Y:S01]  /*2250*/  PRMT R23, R32, 0x7604, R47 ;  /* 0x0000760420177816 */ /* 0x000fe2000000002f */
[----:B------:R-:W-:Y:S01]  /*2260*/  FMUL R30, R34, UR16 ;  /* 0x00000010221e7c20 */ /* 0x000fe20008400000 */
[----:B------:R-:W-:Y:S02]  /*2270*/  F2FP.SATFINITE.E4M3.F32.PACK_AB_MERGE_C R51, RZ, R52, RZ ;  /* 0x00000034ff33723e */ /* 0x000fe400048070ff */
[----:B------:R-:W-:Y:S02]  /*2280*/  IADD3 R22, P1, PT, R14, UR30, RZ ;  /* 0x0000001e0e167c10 */ /* 0x000fe4000ff3e0ff */
[----:B------:R-:W-:Y:S01]  /*2290*/  F2FP.SATFINITE.E4M3.F32.PACK_AB_MERGE_C R42, RZ, R42, RZ ;  /* 0x0000002aff2a723e */ /* 0x000fe200048070ff */
[----:B------:R-:W-:Y:S01]  /*22a0*/  FMUL R34, R46, R45 ;  /* 0x0000002d2e227220 */ /* 0x000fe20000400000 */
[----:B------:R0:W-:Y:S01]  /*22b0*/  STG.E.U16 desc[UR24][R14.64], R23 ;  /* 0x000000170e007986 */ /* 0x0001e2000c101518 */
[----:B------:R-:W-:-:S02]  /*22c0*/  F2FP.SATFINITE.E4M3.F32.PACK_AB_MERGE_C R45, RZ, R39, RZ ;  /* 0x00000027ff2d723e */ /* 0x000fc400048070ff */
[----:B------:R-:W-:Y:S02]  /*22d0*/  PRMT R43, R42, 0x7604, R51 ;  /* 0x000076042a2b7816 */ /* 0x000fe40000000033 */
[C---:B------:R-:W-:Y:S01]  /*22e0*/  FMNMX3 R39, |R41|.reuse, R54, |R44|, !PT ;  /* 0x0000003629277276 */ /* 0x040fe2000780062c */
[----:B------:R-:W-:Y:S01]  /*22f0*/  FMUL R41, R41, UR16 ;  /* 0x0000001029297c20 */ /* 0x000fe20008400000 */
[----:B------:R-:W-:Y:S01]  /*2300*/  F2FP.SATFINITE.E4M3.F32.PACK_AB_MERGE_C R30, RZ, R30, RZ ;  /* 0x0000001eff1e723e */ /* 0x000fe200048070ff */
[----:B------:R-:W-:Y:S01]  /*2310*/  FMUL R46, R44, UR16 ;  /* 0x000000102c2e7c20 */ /* 0x000fe20008400000 */
[----:B0-----:R-:W-:Y:S02]  /*2320*/  IADD3.X R23, PT, PT, R15, UR31, RZ, P1, !PT ;  /* 0x0000001f0f177c10 */ /* 0x001fe40008ffe4ff */
[----:B------:R-:W-:Y:S02]  /*2330*/  LOP3.LUT R44, R30, 0xff, RZ, 0xc0, !PT ;  /* 0x000000ff1e2c7812 */ /* 0x000fe400078ec0ff */
[----:B------:R-:W-:Y:S01]  /*2340*/  F2FP.SATFINITE.E4M3.F32.PACK_AB_MERGE_C R41, RZ, R41, RZ ;  /* 0x00000029ff29723e */ /* 0x000fe200048070ff */
[----:B------:R0:W-:Y:S04]  /*2350*/  STG.E.U16 desc[UR24][R22.64], R43 ;  /* 0x0000002b16007986 */ /* 0x0001e8000c101518 */
[----:B------:R-:W-:Y:S01]  /*2360*/  IMAD R49, R41, 0x100, R44 ;  /* 0x0000010029317824 */ /* 0x000fe200078e022c */
[----:B0-----:R-:W-:-:S02]  /*2370*/  PRMT R43, R45, 0x7604, R30 ;  /* 0x000076042d2b7816 */ /* 0x001fc4000000001e */
[----:B------:R-:W-:Y:S02]  /*2380*/  LOP3.LUT R45, R45, 0xff, RZ, 0xc0, !PT ;  /* 0x000000ff2d2d7812 */ /* 0x000fe400078ec0ff */
[----:B------:R-:W-:-:S04]  /*2390*/  F2FP.SATFINITE.E4M3.F32.PACK_AB_MERGE_C R30, RZ, R46, RZ ;  /* 0x0000002eff1e723e */ /* 0x000fc800048070ff */
[C---:B------:R-:W-:Y:S01]  /*23a0*/  PRMT R41, R30.reuse, 0x7604, R41 ;  /* 0x000076041e297816 */ /* 0x040fe20000000029 */
[----:B------:R-:W-:Y:S02]  /*23b0*/  IMAD R46, R30, 0x100, R45 ;  /* 0x000001001e2e7824 */ /* 0x000fe400078e022d */
[----:B------:R-:W-:Y:S01]  /*23c0*/  FMUL R30, R34, UR16 ;  /* 0x00000010221e7c20 */ /* 0x000fe20008400000 */
[----:B------:R-:W-:-:S04]  /*23d0*/  FMNMX R21, RZ, R21, !PT ;  /* 0x00000015ff157209 */ /* 0x000fc80007800000 */
[----:B------:R-:W-:Y:S01]  /*23e0*/  F2FP.SATFINITE.E4M3.F32.PACK_AB_MERGE_C R30, RZ, R30, RZ ;  /* 0x0000001eff1e723e */ /* 0x000fe200048070ff */
[----:B------:R-:W-:Y:S01]  /*23f0*/  FMUL R48, R20, R21 ;  /* 0x0000001514307220 */ /* 0x000fe20000400000 */
[----:B------:R-:W-:Y:S01]  /*2400*/  FMUL R44, R12, UR16 ;  /* 0x000000100c2c7c20 */ /* 0x000fe20008400000 */
[----:B------:R-:W-:Y:S02]  /*2410*/  FMUL R45, R31, UR16 ;  /* 0x000000101f2d7c20 */ /* 0x000fe40008400000 */
[----:B------:R-:W-:Y:S01]  /*2420*/  IMAD.U32 R20, R30, 0x10000, RZ ;  /* 0x000100001e147824 */ /* 0x000fe200078e00ff */
[----:B------:R-:W-:Y:S01]  /*2430*/  FMNMX3 R34, |R34|, R39, |R48|, !PT ;  /* 0x0000002722227276 */ /* 0x000fe20007800630 */
[----:B------:R-:W-:Y:S01]  /*2440*/  FMUL R48, R48, UR16 ;  /* 0x0000001030307c20 */ /* 0x000fe20008400000 */
[----:B------:R-:W-:Y:S02]  /*2450*/  F2FP.SATFINITE.E4M3.F32.PACK_AB_MERGE_C R44, RZ, R44, RZ ;  /* 0x0000002cff2c723e */ /* 0x000fe400048070ff */
[----:B------:R-:W-:-:S02]  /*2460*/  LOP3.LUT R12, R20, 0xff0000, RZ, 0xc0, !PT ;  /* 0x00ff0000140c7812 */ /* 0x000fc400078ec0ff */
[----:B------:R-:W-:Y:S02]  /*2470*/  IADD3 R20, P1, PT, R14, UR19, RZ ;  /* 0x000000130e147c10 */ /* 0x000fe4000ff3e0ff */
[----:B------:R-:W-:Y:S02]  /*2480*/  F2FP.SATFINITE.E4M3.F32.PACK_AB_MERGE_C R45, RZ, R45, RZ ;  /* 0x0000002dff2d723e */ /* 0x000fe400048070ff */
[----:B------:R-:W-:Y:S01]  /*2490*/  F2FP.SATFINITE.E4M3.F32.PACK_AB_MERGE_C R31, RZ, R48, RZ ;  /* 0x00000030ff1f723e */ /* 0x000fe200048070ff */
[----:B------:R-:W-:Y:S01]  /*24a0*/  FMUL R48, R6, UR16 ;  /* 0x0000001006307c20 */ /* 0x000fe20008400000 */
[----:B------:R-:W-:Y:S02]  /*24b0*/  IADD3.X R21, PT, PT, R15, UR21, RZ, P1, !PT ;  /* 0x000000150f157c10 */ /* 0x000fe40008ffe4ff */
[----:B------:R-:W-:Y:S02]  /*24c0*/  PRMT R53, R45, 0x7604, R44 ;  /* 0x000076042d357816 */ /* 0x000fe4000000002c */
[----:B------:R-:W-:-:S02]  /*24d0*/  FMNMX R6, RZ, R18, !PT ;  /* 0x00000012ff067209 */ /* 0x000fc40007800000 */
[----:B------:R-:W-:Y:S01]  /*24e0*/  LOP3.LUT R12, R12, 0xffff, R49, 0xf8, !PT ;  /* 0x0000ffff0c0c7812 */ /* 0x000fe200078ef831 */
[----:B------:R-:W-:Y:S01]  /*24f0*/  FMUL R49, R7, UR16 ;  /* 0x0000001007317c20 */ /* 0x000fe20008400000 */
[----:B------:R-:W-:Y:S01]  /*2500*/  IADD3 R18, P1, PT, R20, UR30, RZ ;  /* 0x0000001e14127c10 */ /* 0x000fe2000ff3e0ff */
[----:B------:R0:W-:Y:S01]  /*2510*/  STG.E.U16 desc[UR24][R20.64], R53 ;  /* 0x0000003514007986 */ /* 0x0001e2000c101518 */
[----:B------:R-:W-:Y:S02]  /*2520*/  FMNMX R2, RZ, R2, !PT ;  /* 0x00000002ff027209 */ /* 0x000fe40007800000 */
[C---:B------:R-:W-:Y:S01]  /*2530*/  PRMT R39, R31.reuse, 0x7604, R30 ;  /* 0x000076041f277816 */ /* 0x040fe2000000001e */
[----:B------:R-:W-:Y:S01]  /*2540*/  IMAD.U32 R31, R31, 0x10000, RZ ;  /* 0x000100001f1f7824 */ /* 0x000fe200078e00ff */
[----:B------:R-:W-:Y:S01]  /*2550*/  F2FP.SATFINITE.E4M3.F32.PACK_AB_MERGE_C R48, RZ, R48, RZ ;  /* 0x00000030ff30723e */ /* 0x000fe200048070ff */
[----:B------:R-:W-:Y:S01]  /*2560*/  FMUL R2, R5, R2 ;  /* 0x0000000205027220 */ /* 0x000fe20000400000 */
[----:B------:R-:W-:Y:S01]  /*2570*/  F2FP.SATFINITE.E4M3.F32.PACK_AB_MERGE_C R49, RZ, R49, RZ ;  /* 0x00000031ff31723e */ /* 0x000fe200048070ff */
[----:B0-----:R-:W-:Y:S01]  /*2580*/  FMUL R53, R19, R6 ;  /* 0x0000000613357220 */ /* 0x001fe20000400000 */
[----:B------:R-:W-:-:S02]  /*2590*/  IADD3.X R19, PT, PT, R21, UR31, RZ, P1, !PT ;  /* 0x0000001f15137c10 */ /* 0x000fc40008ffe4ff */
[----:B------:R-:W-:Y:S01]  /*25a0*/  IADD3 R6, P1, PT, R14, UR22, RZ ;  /* 0x000000160e067c10 */ /* 0x000fe2000ff3e0ff */
[----:B------:R-:W-:Y:S01]  /*25b0*/  FMUL R5, R53, UR16 ;  /* 0x0000001035057c20 */ /* 0x000fe20008400000 */
[----:B------:R-:W-:Y:S02]  /*25c0*/  PRMT R55, R49, 0x7604, R48 ;  /* 0x0000760431377816 */ /* 0x000fe40000000030 */
[----:B------:R-:W-:Y:S02]  /*25d0*/  IADD3.X R7, PT, PT, R15, UR23, RZ, P1, !PT ;  /* 0x000000170f077c10 */ /* 0x000fe40008ffe4ff */
[----:B------:R-:W-:Y:S02]  /*25e0*/  LOP3.LUT R31, R31, 0xff0000, RZ, 0xc0, !PT ;  /* 0x00ff00001f1f7812 */ /* 0x000fe400078ec0ff */
[----:B------:R-:W-:Y:S01]  /*25f0*/  F2FP.SATFINITE.E4M3.F32.PACK_AB_MERGE_C R5, RZ, R5, RZ ;  /* 0x00000005ff05723e */ /* 0x000fe200048070ff */
[----:B------:R-:W-:Y:S01]  /*2600*/  STG.E.U16 desc[UR24][R18.64], R55 ;  /* 0x0000003712007986 */ /* 0x000fe2000c101518 */
[----:B------:R-:W-:Y:S01]  /*2610*/  LOP3.LUT R46, R31, 0xffff, R46, 0xf8, !PT ;  /* 0x0000ffff1f2e7812 */ /* 0x000fe200078ef82e */
[----:B------:R-:W-:Y:S01]  /*2620*/  IMAD.U32 R30, RZ, RZ, UR26 ;  /* 0x0000001aff1e7e24 */ /* 0x000fe2000f8e00ff */
[----:B------:R-:W-:Y:S01]  /*2630*/  FMNMX3 R34, |R53|, R34, |R2|, !PT ;  /* 0x0000002235227276 */ /* 0x000fe20007800602 */
[----:B------:R0:W-:Y:S01]  /*2640*/  STG.E.U16 desc[UR24][R6.64], R43 ;  /* 0x0000002b06007986 */ /* 0x0001e2000c101518 */
[----:B------:R-:W-:-:S02]  /*2650*/  IMAD.U32 R31, RZ, RZ, UR7 ;  /* 0x00000007ff1f7e24 */ /* 0x000fc4000f8e00ff */
[----:B------:R-:W-:Y:S01]  /*2660*/  FMUL R2, R2, UR16 ;  /* 0x0000001002027c20 */ /* 0x000fe20008400000 */
[----:B------:R-:W-:Y:S01]  /*2670*/  IMAD.WIDE.U32 R30, R9, UR27, R30 ;  /* 0x0000001b091e7c25 */ /* 0x000fe2000f8e001e */
[----:B------:R-:W-:Y:S01]  /*2680*/  ULOP3.LUT UR27, UR23, 0x7fffffff, URZ, 0xc0, !UPT ;  /* 0x7fffffff171b7892 */ /* 0x000fe2000f8ec0ff */
[----:B0-----:R-:W-:Y:S02]  /*2690*/  LOP3.LUT R6, R5, 0xffff, RZ, 0xc0, !PT ;  /* 0x0000ffff05067812 */ /* 0x001fe400078ec0ff */
[----:B------:R-:W-:-:S03]  /*26a0*/  F2FP.SATFINITE.E4M3.F32.PACK_AB_MERGE_C R2, RZ, R2, RZ ;  /* 0x00000002ff02723e */ /* 0x000fc600048070ff */
[----:B------:R-:W-:Y:S01]  /*26b0*/  IMAD.SHL.U32 R7, R6, 0x1000000, RZ ;  /* 0x0100000006077824 */ /* 0x000fe200078e00ff */
[----:B------:R-:W-:Y:S01]  /*26c0*/  PRMT R43, R2, 0x7604, R5 ;  /* 0x00007604022b7816 */ /* 0x000fe20000000005 */
[----:B------:R-:W-:Y:S01]  /*26d0*/  IMAD.IADD R6, R0, 0x1, -R3 ;  /* 0x0000000100067824 */ /* 0x000fe200078e0a03 */
[----:B------:R-:W-:Y:S02]  /*26e0*/  LOP3.LUT R2, R2, 0xffff, RZ, 0xc0, !PT ;  /* 0x0000ffff02027812 */ /* 0x000fe400078ec0ff */
[----:B------:R-:W-:Y:S01]  /*26f0*/  LOP3.LUT R12, R12, R7, RZ, 0xfc, !PT ;  /* 0x000000070c0c7212 */ /* 0x000fe200078efcff */
[----:B------:R-:W-:Y:S02]  /*2700*/  IMAD R7, R9, UR27, RZ ;  /* 0x0000001b09077c24 */ /* 0x000fe4000f8e02ff */
[----:B------:R-:W-:Y:S01]  /*2710*/  VIADD R5, R6, 0x1d ;  /* 0x0000001d06057836 */ /* 0x000fe20000000000 */
[----:B------:R-:W-:Y:S01]  /*2720*/  USHF.R.U32.HI UR32, URZ, 0x1, UR23 ;  /* 0x00000001ff207899 */ /* 0x000fe20008011617 */
[----:B------:R-:W-:-:S02]  /*2730*/  IMAD.IADD R40, R7, 0x1, R40 ;  /* 0x0000000107287824 */ /* 0x000fc400078e0228 */
[----:B------:R-:W-:Y:S01]  /*2740*/  IMAD.SHL.U32 R7, R2, 0x1000000, RZ ;  /* 0x0100000002077824 */ /* 0x000fe200078e00ff */
[----:B------:R-:W-:Y:S02]  /*2750*/  LOP3.LUT R5, R5, 0x1f, RZ, 0xc0, !PT ;  /* 0x0000001f05057812 */ /* 0x000fe400078ec0ff */
[----:B------:R-:W-:Y:S01]  /*2760*/  IADD3.X R2, PT, PT, R40, UR21, RZ, P0, !PT ;  /* 0x0000001528027c10 */ /* 0x000fe200087fe4ff */
[----:B------:R-:W-:Y:S01]  /*2770*/  IMAD R15, R9, UR32, RZ ;  /* 0x00000020090f7c24 */ /* 0x000fe2000f8e02ff */
[----:B------:R-:W-:Y:S02]  /*2780*/  LOP3.LUT R7, R46, R7, RZ, 0xfc, !PT ;  /* 0x000000072e077212 */ /* 0x000fe400078efcff */
[----:B------:R-:W-:Y:S01]  /*2790*/  IADD3 R46, P0, PT, R5, R8, RZ ;  /* 0x00000008052e7210 */ /* 0x000fe20007f1e0ff */
[----:B------:R-:W-:Y:S01]  /*27a0*/  IMAD.IADD R31, R15, 0x1, R31 ;  /* 0x000000010f1f7824 */ /* 0x000fe200078e021f */
[----:B------:R-:W-:Y:S01]  /*27b0*/  LOP3.LUT R14, R47, 0xff, RZ, 0xc0, !PT ;  /* 0x000000ff2f0e7812 */ /* 0x000fe200078ec0ff */
[----:B------:R-:W-:-:S02]  /*27c0*/  IMAD.U32 R15, RZ, RZ, UR22 ;  /* 0x00000016ff0f7e24 */ /* 0x000fc4000f8e00ff */
[----:B------:R-:W-:Y:S02]  /*27d0*/  IMAD.X R47, RZ, RZ, R2, P0 ;  /* 0x000000ffff2f7224 */ /* 0x000fe400000e0602 */
[----:B------:R-:W-:Y:S02]  /*27e0*/  IMAD R51, R51, 0x100, R14 ;  /* 0x0000010033337824 */ /* 0x000fe400078e020e */
[----:B------:R-:W-:Y:S01]  /*27f0*/  IMAD.WIDE.U32 R14, R15, 0x5, R46 ;  /* 0x000000050f0e7825 */ /* 0x000fe200078e002e */
[----:B------:R-:W-:-:S03]  /*2800*/  LOP3.LUT R48, R48, 0xffff, RZ, 0xc0, !PT ;  /* 0x0000ffff30307812 */ /* 0x000fc600078ec0ff */
[----:B------:R-:W-:Y:S01]  /*2810*/  VIADD R53, R15, UR15 ;  /* 0x0000000f0f357c36 */ /* 0x000fe20008000000 */
[----:B------:R-:W-:Y:S01]  /*2820*/  LOP3.LUT R15, R32, 0xff, RZ, 0xc0, !PT ;  /* 0x000000ff200f7812 */ /* 0x000fe200078ec0ff */
[----:B------:R-:W-:Y:S02]  /*2830*/  IMAD.U32 R44, R44, 0x10000, RZ ;  /* 0x000100002c2c7824 */ /* 0x000fe400078e00ff */
[----:B------:R-:W-:Y:S01]  /*2840*/  IMAD.U32 R45, R45, 0x10000, RZ ;  /* 0x000100002d2d7824 */ /* 0x000fe200078e00ff */
[----:B------:R-:W-:Y:S01]  /*2850*/  LOP3.LUT R49, R49, 0xffff, RZ, 0xc0, !PT ;  /* 0x0000ffff31317812 */ /* 0x000fe200078ec0ff */
[----:B------:R-:W-:Y:S01]  /*2860*/  IMAD R15, R42, 0x100, R15 ;  /* 0x000001002a0f7824 */ /* 0x000fe200078e020f */
[----:B------:R-:W-:Y:S01]  /*2870*/  LOP3.LUT R44, R44, 0xff0000, RZ, 0xc0, !PT ;  /* 0x00ff00002c2c7812 */ /* 0x000fe200078ec0ff */
[----:B------:R-:W-:Y:S01]  /*2880*/  IMAD.SHL.U32 R57, R14, 0x4, RZ ;  /* 0x000000040e397824 */ /* 0x000fe200078e00ff */
[----:B------:R-:W-:Y:S01]  /*2890*/  LOP3.LUT R32, R45, 0xff0000, RZ, 0xc0, !PT ;  /* 0x00ff00002d207812 */ /* 0x000fe200078ec0ff */
[----:B----4-:R-:W-:Y:S01]  /*28a0*/  IMAD.U32 R40, R16, 0x10000, RZ ;  /* 0x0001000010287824 */ /* 0x010fe200078e00ff */
[----:B------:R-:W-:Y:S01]  /*28b0*/  SHF.L.U64.HI R53, R14, 0x2, R53 ;  /* 0x000000020e357819 */ /* 0x000fe20000010235 */
[----:B------:R-:W-:Y:S01]  /*28c0*/  IMAD.SHL.U32 R45, R48, 0x1000000, RZ ;  /* 0x01000000302d7824 */ /* 0x000fe200078e00ff */
[----:B------:R-:W-:-:S02]  /*28d0*/  LOP3.LUT R14, R44, 0xffff, R51, 0xf8, !PT ;  /* 0x0000ffff2c0e7812 */ /* 0x000fc400078ef833 */
[----:B------:R-:W-:Y:S01]  /*28e0*/  LOP3.LUT R15, R32, 0xffff, R15, 0xf8, !PT ;  /* 0x0000ffff200f7812 */ /* 0x000fe200078ef80f */
[----:B------:R-:W-:Y:S01]  /*28f0*/  IMAD.SHL.U32 R32, R49, 0x1000000, RZ ;  /* 0x0100000031207824 */ /* 0x000fe200078e00ff */
[----:B------:R-:W-:Y:S02]  /*2900*/  FSET.BF.GT.AND R42, R40, RZ, PT ;  /* 0x000000ff282a720a */ /* 0x000fe40003804000 */
[----:B------:R-:W-:Y:S01]  /*2910*/  LOP3.LUT R14, R14, R45, RZ, 0xfc, !PT ;  /* 0x0000002d0e0e7212 */ /* 0x000fe200078efcff */
[----:B-----5:R-:W-:Y:S01]  /*2920*/  IMAD.U32 R45, R35, 0x10000, RZ ;  /* 0x00010000232d7824 */ /* 0x020fe200078e00ff */
[----:B------:R-:W-:Y:S02]  /*2930*/  FMNMX R40, RZ, R40, !PT ;  /* 0x00000028ff287209 */ /* 0x000fe40007800000 */
[----:B------:R-:W-:Y:S01]  /*2940*/  LOP3.LUT R15, R15, R32, RZ, 0xfc, !PT ;  /* 0x000000200f0f7212 */ /* 0x000fe200078efcff */
[----:B------:R-:W-:Y:S02]  /*2950*/  FMUL R42, R42, R45 ;  /* 0x0000002d2a2a7220 */ /* 0x000fe40000400000 */
[----:B------:R-:W-:Y:S01]  /*2960*/  FMUL R32, R45, R40 ;  /* 0x000000282d207220 */ /* 0x000fe20000400000 */
[----:B------:R-:W-:Y:S01]  /*2970*/  IMAD.U32 R45, R17, 0x10000, RZ ;  /* 0x00010000112d7824 */ /* 0x000fe200078e00ff */
[----:B------:R-:W-:-:S02]  /*2980*/  PRMT R17, R16, 0x7632, R17 ;  /* 0x0000763210117816 */ /* 0x000fc40000000011 */
[----:B------:R-:W-:-:S03]  /*2990*/  PRMT R35, R35, 0x7632, R35 ;  /* 0x0000763223237816 */ /* 0x000fc60000000023 */
[C---:B------:R-:W-:Y:S02]  /*29a0*/  IMAD.U32 R40, R17.reuse, 0x10000, RZ ;  /* 0x0001000011287824 */ /* 0x040fe400078e00ff */
[----:B------:R-:W-:Y:S01]  /*29b0*/  FMUL R16, R42, R45 ;  /* 0x0000002d2a107220 */ /* 0x000fe20000400000 */
[----:B------:R-:W-:Y:S01]  /*29c0*/  PRMT R17, R17, 0x7632, R17 ;  /* 0x0000763211117816 */ /* 0x000fe20000000011 */
[----:B------:R-:W-:Y:S01]  /*29d0*/  IMAD.U32 R42, R35, 0x10000, RZ ;  /* 0x00010000232a7824 */ /* 0x000fe200078e00ff */
[----:B------:R-:W-:Y:S02]  /*29e0*/  FSET.BF.GT.AND R35, R40, RZ, PT ;  /* 0x000000ff2823720a */ /* 0x000fe40003804000 */
[----:B------:R-:W-:Y:S01]  /*29f0*/  FMNMX R45, RZ, R40, !PT ;  /* 0x00000028ff2d7209 */ /* 0x000fe20007800000 */
[----:B------:R-:W-:Y:S02]  /*2a00*/  IMAD.U32 R40, R17, 0x10000, RZ ;  /* 0x0001000011287824 */ /* 0x000fe400078e00ff */
[----:B------:R-:W-:Y:S01]  /*2a10*/  FMUL R17, R35, R42 ;  /* 0x0000002a23117220 */ /* 0x000fe20000400000 */
[----:B------:R-:W-:-:S03]  /*2a20*/  IADD3 R22, P0, PT, R22, UR22, RZ ;  /* 0x0000001616167c10 */ /* 0x000fc6000ff1e0ff */
[----:B------:R-:W-:Y:S01]  /*2a30*/  FMUL R17, R17, R40 ;  /* 0x0000002811117220 */ /* 0x000fe20000400000 */
[C---:B--2---:R-:W-:Y:S01]  /*2a40*/  PRMT R40, R33.reuse, 0x7632, R40 ;  /* 0x0000763221287816 */ /* 0x044fe20000000028 */
[----:B------:R-:W-:Y:S01]  /*2a50*/  IMAD.U32 R33, R33, 0x10000, RZ ;  /* 0x0001000021217824 */ /* 0x000fe200078e00ff */
[----:B------:R-:W-:Y:S01]  /*2a60*/  IADD3.X R23, PT, PT, R23, UR23, RZ, P0, !PT ;  /* 0x0000001717177c10 */ /* 0x000fe200087fe4ff */
[----:B------:R-:W-:Y:S01]  /*2a70*/  FMUL R35, R42, R45 ;  /* 0x0000002d2a237220 */ /* 0x000fe20000400000 */
[----:B------:R-:W-:Y:S01]  /*2a80*/  PRMT R42, R38, 0x7632, R42 ;  /* 0x00007632262a7816 */ /* 0x000fe2000000002a */
[----:B------:R-:W-:Y:S02]  /*2a90*/  IMAD.U32 R40, R40, 0x10000, RZ ;  /* 0x0001000028287824 */ /* 0x000fe400078e00ff */
[----:B------:R-:W-:Y:S01]  /*2aa0*/  IMAD.U32 R45, R38, 0x10000, RZ ;  /* 0x00010000262d7824 */ /* 0x000fe200078e00ff */
[----:B------:R-:W-:Y:S01]  /*2ab0*/  FSET.BF.GT.AND R38, R33, RZ, PT ;  /* 0x000000ff2126720a */ /* 0x000fe20003804000 */
[----:B------:R0:W-:Y:S01]  /*2ac0*/  STG.E.U16 desc[UR24][R22.64], R41 ;  /* 0x0000002916007986 */ /* 0x0001e2000c101518 */
[----:B------:R-:W-:Y:S01]  /*2ad0*/  FMNMX R54, RZ, R33, !PT ;  /* 0x00000021ff367209 */ /* 0x000fe20007800000 */
[----:B------:R-:W-:Y:S01]  /*2ae0*/  IMAD.U32 R42, R42, 0x10000, RZ ;  /* 0x000100002a2a7824 */ /* 0x000fe200078e00ff */
[----:B------:R-:W-:-:S02]  /*2af0*/  IADD3 R20, P0, PT, R20, UR22, RZ ;  /* 0x0000001614147c10 */ /* 0x000fc4000ff1e0ff */
[----:B------:R-:W-:Y:S02]  /*2b00*/  FMNMX R33, RZ, R40, !PT ;  /* 0x00000028ff217209 */ /* 0x000fe40007800000 */
[----:B------:R-:W-:Y:S02]  /*2b10*/  IADD3.X R21, PT, PT, R21, UR23, RZ, P0, !PT ;  /* 0x0000001715157c10 */ /* 0x000fe400087fe4ff */
[----:B0-----:R-:W-:Y:S01]  /*2b20*/  FSET.BF.GT.AND R23, R40, RZ, PT ;  /* 0x000000ff2817720a */ /* 0x001fe20003804000 */
[----:B------:R-:W-:Y:S01]  /*2b30*/  FMUL R22, R38, R45 ;  /* 0x0000002d26167220 */ /* 0x000fe20000400000 */
[----:B---3--:R-:W-:Y:S02]  /*2b40*/  IMAD.U32 R41, R36, 0x10000, RZ ;  /* 0x0001000024297824 */ /* 0x008fe400078e00ff */
[----:B------:R-:W-:Y:S01]  /*2b50*/  FMUL R38, R32, UR16 ;  /* 0x0000001020267c20 */ /* 0x000fe20008400000 */
[----:B------:R-:W-:Y:S01]  /*2b60*/  PRMT R36, R37, 0x7632, R36 ;  /* 0x0000763225247816 */ /* 0x000fe20000000024 */
[----:B------:R-:W-:Y:S01]  /*2b70*/  FMUL R23, R23, R42 ;  /* 0x0000002a17177220 */ /* 0x000fe20000400000 */
[----:B------:R-:W-:Y:S01]  /*2b80*/  IADD3 R18, P0, PT, R18, UR22, RZ ;  /* 0x0000001612127c10 */ /* 0x000fe2000ff1e0ff */
[----:B------:R-:W-:Y:S01]  /*2b90*/  FMUL R33, R42, R33 ;  /* 0x000000212a217220 */ /* 0x000fe20000400000 */
[----:B------:R-:W-:-:S02]  /*2ba0*/  IMAD.U32 R37, R37, 0x10000, RZ ;  /* 0x0001000025257824 */ /* 0x000fc400078e00ff */
[----:B------:R-:W-:Y:S01]  /*2bb0*/  FMUL R42, R35, UR16 ;  /* 0x00000010232a7c20 */ /* 0x000fe20008400000 */
[----:B------:R-:W-:Y:S01]  /*2bc0*/  IADD3.X R19, PT, PT, R19, UR23, RZ, P0, !PT ;  /* 0x0000001713137c10 */ /* 0x000fe200087fe4ff */
[----:B------:R0:W-:Y:S01]  /*2bd0*/  STG.E.U16 desc[UR24][R20.64], R39 ;  /* 0x0000002714007986 */ /* 0x0001e2000c101518 */
[----:B------:R-:W-:Y:S02]  /*2be0*/  F2FP.SATFINITE.E4M3.F32.PACK_AB_MERGE_C R40, RZ, R38, RZ ;  /* 0x00000026ff28723e */ /* 0x000fe400048070ff */
[----:B------:R-:W-:Y:S02]  /*2bf0*/  FSET.BF.GT.AND R38, R37, RZ, PT ;  /* 0x000000ff2526720a */ /* 0x000fe40003804000 */
[----:B------:R-:W-:Y:S02]  /*2c00*/  FMNMX R52, RZ, R37, !PT ;  /* 0x00000025ff347209 */ /* 0x000fe40007800000 */
[C---:B------:R-:W-:Y:S01]  /*2c10*/  PRMT R37, R36.reuse, 0x7632, R37 ;  /* 0x0000763224257816 */ /* 0x040fe20000000025 */
[----:B------:R-:W-:Y:S01]  /*2c20*/  IMAD.U32 R36, R36, 0x10000, RZ ;  /* 0x0001000024247824 */ /* 0x000fe200078e00ff */
[----:B------:R1:W-:Y:S01]  /*2c30*/  STG.E.U16 desc[UR24][R18.64], R43 ;  /* 0x0000002b12007986 */ /* 0x0003e2000c101518 */
[----:B0-----:R-:W-:-:S03]  /*2c40*/  F2FP.SATFINITE.E4M3.F32.PACK_AB_MERGE_C R21, RZ, R42, RZ ;  /* 0x0000002aff15723e */ /* 0x001fc600048070ff */
[----:B------:R-:W-:Y:S02]  /*2c50*/  FMNMX R39, RZ, R36, !PT ;  /* 0x00000024ff277209 */ /* 0x000fe40007800000 */
[C---:B------:R-:W-:Y:S02]  /*2c60*/  LOP3.LUT R20, R21.reuse, 0xff, RZ, 0xc0, !PT ;  /* 0x000000ff15147812 */ /* 0x040fe400078ec0ff */
[----:B-1----:R-:W-:Y:S02]  /*2c70*/  PRMT R18, R21, 0x7604, R40 ;  /* 0x0000760415127816 */ /* 0x002fe40000000028 */
[----:B------:R-:W-:Y:S02]  /*2c80*/  PRMT R21, R25, 0x7632, R21 ;  /* 0x0000763219157816 */ /* 0x000fe40000000015 */
[----:B------:R-:W-:Y:S01]  /*2c90*/  LOP3.LUT R43, R40, 0xff, RZ, 0xc0, !PT ;  /* 0x000000ff282b7812 */ /* 0x000fe200078ec0ff */
[----:B------:R-:W-:Y:S01]  /*2ca0*/  IMAD.U32 R40, R37, 0x10000, RZ ;  /* 0x0001000025287824 */ /* 0x000fe200078e00ff */
[----:B------:R-:W-:Y:S01]  /*2cb0*/  FSET.BF.GT.AND R37, R36, RZ, PT ;  /* 0x000000ff2425720a */ /* 0x000fe20003804000 */
[----:B------:R-:W-:-:S02]  /*2cc0*/  IMAD.U32 R36, R21, 0x10000, RZ ;  /* 0x0001000015247824 */ /* 0x000fc400078e00ff */
[----:B------:R-:W-:Y:S01]  /*2cd0*/  FMUL R21, R40, R39 ;  /* 0x0000002728157220 */ /* 0x000fe20000400000 */
[----:B------:R-:W-:Y:S02]  /*2ce0*/  IMAD.U32 R39, R27, 0x10000, RZ ;  /* 0x000100001b277824 */ /* 0x000fe400078e00ff */
[----:B------:R-:W-:Y:S01]  /*2cf0*/  FMUL R38, R38, R41 ;  /* 0x0000002926267220 */ /* 0x000fe20000400000 */
[----:B------:R-:W-:Y:S01]  /*2d00*/  FMUL R52, R41, R52 ;  /* 0x0000003429347220 */ /* 0x000fe20000400000 */
[----:B------:R-:W-:Y:S02]  /*2d10*/  IMAD.U32 R41, R24, 0x10000, RZ ;  /* 0x0001000018297824 */ /* 0x000fe400078e00ff */
[----:B------:R-:W-:Y:S01]  /*2d20*/  FMUL R23, R23, R36 ;  /* 0x0000002417177220 */ /* 0x000fe20000400000 */
[----:B------:R-:W-:Y:S02]  /*2d30*/  IMAD.U32 R49, R26, 0x10000, RZ ;  /* 0x000100001a317824 */ /* 0x000fe400078e00ff */
[----:B------:R-:W-:Y:S01]  /*2d40*/  FMUL R42, R37, R40 ;  /* 0x00000028252a7220 */ /* 0x000fe20000400000 */
[----:B------:R-:W-:-:S02]  /*2d50*/  FSET.BF.GT.AND R36, R39, RZ, PT ;  /* 0x000000ff2724720a */ /* 0x000fc40003804000 */
[----:B------:R-:W-:Y:S02]  /*2d60*/  PRMT R26, R27, 0x7632, R26 ;  /* 0x000076321b1a7816 */ /* 0x000fe4000000001a */
[----:B------:R-:W-:Y:S01]  /*2d70*/  PRMT R37, R24, 0x7632, R37 ;  /* 0x0000763218257816 */ /* 0x000fe20000000025 */
[----:B------:R-:W-:Y:S01]  /*2d80*/  FMUL R24, R38, R41 ;  /* 0x0000002926187220 */ /* 0x000fe20000400000 */
[----:B------:R-:W-:Y:S02]  /*2d90*/  IMAD.U32 R25, R25, 0x10000, RZ ;  /* 0x0001000019197824 */ /* 0x000fe400078e00ff */
[----:B------:R-:W-:Y:S01]  /*2da0*/  FMUL R54, R45, R54 ;  /* 0x000000362d367220 */ /* 0x000fe20000400000 */
[----:B------:R-:W-:Y:S01]  /*2db0*/  IMAD.U32 R38, R29, 0x10000, RZ ;  /* 0x000100001d267824 */ /* 0x000fe200078e00ff */
[----:B------:R-:W-:Y:S01]  /*2dc0*/  PRMT R29, R26, 0x7632, R29 ;  /* 0x000076321a1d7816 */ /* 0x000fe2000000001d */
[----:B------:R-:W-:Y:S01]  /*2dd0*/  FMUL R27, R36, R49 ;  /* 0x00000031241b7220 */ /* 0x000fe20000400000 */
[----:B------:R-:W-:-:S02]  /*2de0*/  IMAD.U32 R26, R26, 0x10000, RZ ;  /* 0x000100001a1a7824 */ /* 0x000fc400078e00ff */
[----:B------:R-:W-:Y:S01]  /*2df0*/  FMUL R22, R22, R25 ;  /* 0x0000001916167220 */ /* 0x000fe20000400000 */
[----:B------:R-:W-:Y:S01]  /*2e00*/  FMUL R44, R54, UR16 ;  /* 0x00000010362c7c20 */ /* 0x000fe20008400000 */
[----:B------:R-:W-:Y:S01]  /*2e10*/  FMUL R45, R33, UR16 ;  /* 0x00000010212d7c20 */ /* 0x000fe20008400000 */
[----:B------:R-:W-:Y:S02]  /*2e20*/  IMAD.U32 R25, R37, 0x10000, RZ ;  /* 0x0001000025197824 */ /* 0x000fe400078e00ff */
[----:B------:R-:W-:Y:S01]  /*2e30*/  FMUL R27, R27, R38 ;  /* 0x000000261b1b7220 */ /* 0x000fe20000400000 */
[C---:B------:R-:W-:Y:S01]  /*2e40*/  PRMT R36, R29.reuse, 0x7632, R36 ;  /* 0x000076321d247816 */ /* 0x040fe20000000024 */
[----:B------:R-:W-:Y:S01]  /*2e50*/  IMAD.U32 R29, R29, 0x10000, RZ ;  /* 0x000100001d1d7824 */ /* 0x000fe200078e00ff */
[----:B------:R-:W-:Y:S01]  /*2e60*/  FSET.BF.GT.AND R38, R26, RZ, PT ;  /* 0x000000ff1a26720a */ /* 0x000fe20003804000 */
[----:B------:R-:W-:Y:S01]  /*2e70*/  FMUL R25, R42, R25 ;  /* 0x000000192a197220 */ /* 0x000fe20000400000 */
[----:B------:R-:W-:Y:S01]  /*2e80*/  FMNMX3 R34, |R16|, R34, |R17|, !PT ;  /* 0x0000002210227276 */ /* 0x000fe20007800611 */
[----:B------:R-:W-:Y:S01]  /*2e90*/  FMUL R42, R52, UR16 ;  /* 0x00000010342a7c20 */ /* 0x000fe20008400000 */
[----:B------:R-:W-:-:S02]  /*2ea0*/  F2FP.SATFINITE.E4M3.F32.PACK_AB_MERGE_C R44, RZ, R44, RZ ;  /* 0x0000002cff2c723e */ /* 0x000fc400048070ff */
[----:B------:R-:W-:Y:S01]  /*2eb0*/  F2FP.SATFINITE.E4M3.F32.PACK_AB_MERGE_C R45, RZ, R45, RZ ;  /* 0x0000002dff2d723e */ /* 0x000fe200048070ff */
[----:B------:R-:W-:Y:S02]  /*2ec0*/  IMAD.U32 R37, R36, 0x10000, RZ ;  /* 0x0001000024257824 */ /* 0x000fe400078e00ff */
[----:B------:R-:W-:Y:S01]  /*2ed0*/  FMUL R38, R38, R29 ;  /* 0x0000001d26267220 */ /* 0x000fe20000400000 */
[----:B------:R-:W-:Y:S01]  /*2ee0*/  FMNMX3 R34, |R22|, R34, |R23|, !PT ;  /* 0x0000002216227276 */ /* 0x000fe20007800617 */
[----:B------:R-:W-:Y:S01]  /*2ef0*/  IMAD R43, R44, 0x100, R43 ;  /* 0x000001002c2b7824 */ /* 0x000fe200078e022b */
[C---:B------:R-:W-:Y:S01]  /*2f00*/  PRMT R19, R45.reuse, 0x7604, R44 ;  /* 0x000076042d137816 */ /* 0x040fe2000000002c */
[----:B------:R-:W-:Y:S01]  /*2f10*/  IMAD R20, R45, 0x100, R20 ;  /* 0x000001002d147824 */ /* 0x000fe200078e0214 */
[----:B------:R-:W-:Y:S01]  /*2f20*/  F2FP.SATFINITE.E4M3.F32.PACK_AB_MERGE_C R42, RZ, R42, RZ ;  /* 0x0000002aff2a723e */ /* 0x000fe200048070ff */
[----:B------:R-:W-:Y:S01]  /*2f30*/  FMUL R44, R38, R37 ;  /* 0x00000025262c7220 */ /* 0x000fe20000400000 */
[----:B------:R-:W-:-:S02]  /*2f40*/  IADD3 R30, P1, PT, R30, UR26, RZ ;  /* 0x0000001a1e1e7c10 */ /* 0x000fc4000ff3e0ff */
[----:B------:R-:W-:Y:S02]  /*2f50*/  IADD3 R45, P2, PT, R46, UR19, RZ ;  /* 0x000000132e2d7c10 */ /* 0x000fe4000ff5e0ff */
[----:B------:R-:W-:Y:S01]  /*2f60*/  FMNMX3 R34, |R24|, R34, |R25|, !PT ;  /* 0x0000002218227276 */ /* 0x000fe20007800619 */
[----:B------:R-:W-:Y:S01]  /*2f70*/  IMAD.U32 R36, R42, 0x10000, RZ ;  /* 0x000100002a247824 */ /* 0x000fe200078e00ff */
[----:B------:R-:W-:Y:S01]  /*2f80*/  IADD3.X R31, PT, PT, R31, UR7, RZ, P1, !PT ;  /* 0x000000071f1f7c10 */ /* 0x000fe20008ffe4ff */
[----:B------:R-:W-:Y:S01]  /*2f90*/  IMAD.SHL.U32 R38, R45, 0x4, RZ ;  /* 0x000000042d267824 */ /* 0x000fe200078e00ff */
[----:B------:R-:W-:Y:S02]  /*2fa0*/  FMNMX3 R34, |R27|, R34, |R44|, !PT ;  /* 0x000000221b227276 */ /* 0x000fe4000780062c */
[----:B------:R-:W-:Y:S02]  /*2fb0*/  IADD3 R30, P0, P1, R30, UR26, R5 ;  /* 0x0000001a1e1e7c10 */ /* 0x000fe4000f91e005 */
[----:B------:R-:W-:-:S02]  /*2fc0*/  IADD3.X R46, PT, PT, R47, UR21, RZ, P2, !PT ;  /* 0x000000152f2e7c10 */ /* 0x000fc400097fe4ff */
[----:B------:R-:W-:Y:S02]  /*2fd0*/  LOP3.LUT R36, R36, 0xff0000, RZ, 0xc0, !PT ;  /* 0x00ff000024247812 */ /* 0x000fe400078ec0ff */
[----:B------:R-:W-:Y:S02]  /*2fe0*/  FMNMX3 R32, |R32|, R34, |R35|, !PT ;  /* 0x0000002220207276 */ /* 0x000fe40007800623 */
[----:B------:R-:W-:Y:S02]  /*2ff0*/  IADD3.X R31, PT, PT, R31, UR7, RZ, P0, P1 ;  /* 0x000000071f1f7c10 */ /* 0x000fe400087e24ff */
[----:B------:R-:W-:Y:S02]  /*3000*/  SHF.L.U64.HI R41, R45, 0x2, R46 ;  /* 0x000000022d297819 */ /* 0x000fe4000001022e */
[----:B------:R-:W-:Y:S02]  /*3010*/  IADD3 R34, P1, PT, R38, UR13, RZ ;  /* 0x0000000d26227c10 */ /* 0x000fe4000ff3e0ff */
[----:B------:R-:W-:-:S02]  /*3020*/  LOP3.LUT R43, R36, 0xffff, R43, 0xf8, !PT ;  /* 0x0000ffff242b7812 */ /* 0x000fc400078ef82b */
[C---:B------:R-:W-:Y:S02]  /*3030*/  LEA R36, P0, R30.reuse, UR17, 0x2 ;  /* 0x000000111e247c11 */ /* 0x040fe4000f8010ff */
[C---:B------:R-:W-:Y:S02]  /*3040*/  IADD3.X R35, PT, PT, R41.reuse, UR12, RZ, P1, !PT ;  /* 0x0000000c29237c10 */ /* 0x040fe40008ffe4ff */
[----:B------:R-:W-:Y:S02]  /*3050*/  LEA.HI.X R37, R30, UR18, R31, 0x2, P0 ;  /* 0x000000121e257c11 */ /* 0x000fe400080f141f */
[----:B------:R-:W-:Y:S01]  /*3060*/  IADD3 R38, P0, PT, R38, UR28, RZ ;  /* 0x0000001c26267c10 */ /* 0x000fe2000ff1e0ff */
[----:B------:R0:W2:Y:S01]  /*3070*/  LDG.E R47, desc[UR24][R34.64] ;  /* 0x00000018222f7981 */ /* 0x0000a2000c1e1900 */
[----:B------:R-:W-:Y:S02]  /*3080*/  FMNMX R40, RZ, R39, !PT ;  /* 0x00000027ff287209 */ /* 0x000fe40007800000 */
[----:B------:R-:W-:Y:S01]  /*3090*/  IADD3.X R39, PT, PT, R41, UR29, RZ, P0, !PT ;  /* 0x0000001d29277c10 */ /* 0x000fe200087fe4ff */
[----:B------:R-:W3:Y:S04]  /*30a0*/  LDG.E R48, desc[UR24][R36.64] ;  /* 0x0000001824307981 */ /* 0x000ee8000c1e1900 */
[----:B------:R1:W4:Y:S01]  /*30b0*/  LDG.E R51, desc[UR24][R38.64] ;  /* 0x0000001826337981 */ /* 0x000322000c1e1900 */
[----:B0-----:R-:W-:-:S04]  /*30c0*/  IADD3 R34, P0, PT, R57, UR13, RZ ;  /* 0x0000000d39227c10 */ /* 0x001fc8000ff1e0ff */
[----:B------:R-:W-:Y:S02]  /*30d0*/  IADD3.X R35, PT, PT, R53, UR12, RZ, P0, !PT ;  /* 0x0000000c35237c10 */ /* 0x000fe400087fe4ff */
[----:B------:R-:W-:-:S03]  /*30e0*/  IADD3 R30, P1, PT, R36, UR26, RZ ;  /* 0x0000001a241e7c10 */ /* 0x000fc6000ff3e0ff */
[----:B------:R-:W5:Y:S01]  /*30f0*/  LDG.E R56, desc[UR24][R34.64] ;  /* 0x0000001822387981 */ /* 0x000f62000c1e1900 */
[----:B------:R-:W-:Y:S01]  /*3100*/  IADD3.X R31, PT, PT, R37, UR7, RZ, P1, !PT ;  /* 0x00000007251f7c10 */ /* 0x000fe20008ffe4ff */
[----:B------:R-:W-:Y:S01]  /*3110*/  FMUL R49, R49, R40 ;  /* 0x0000002831317220 */ /* 0x000fe20000400000 */
[----:B------:R-:W-:Y:S02]  /*3120*/  IADD3 R40, P0, PT, R34, UR19, RZ ;  /* 0x0000001322287c10 */ /* 0x000fe4000ff1e0ff */
[----:B------:R-:W-:Y:S01]  /*3130*/  FMNMX3 R54, |R54|, R32, |R33|, !PT ;  /* 0x0000002036367276 */ /* 0x000fe20007800621 */
[----:B------:R0:W5:Y:S01]  /*3140*/  LDG.E R50, desc[UR24][R30.64] ;  /* 0x000000181e327981 */ /* 0x000162000c1e1900 */
[----:B------:R-:W-:Y:S02]  /*3150*/  IADD3 R32, P1, PT, R30, UR26, RZ ;  /* 0x0000001a1e207c10 */ /* 0x000fe4000ff3e0ff */
[----:B------:R-:W-:Y:S02]  /*3160*/  IADD3.X R41, PT, PT, R35, UR21, RZ, P0, !PT ;  /* 0x0000001523297c10 */ /* 0x000fe400087fe4ff */
[----:B-1----:R-:W-:-:S02]  /*3170*/  IADD3 R38, P0, PT, R40, UR19, RZ ;  /* 0x0000001328267c10 */ /* 0x002fc4000ff1e0ff */
[----:B------:R-:W-:Y:S01]  /*3180*/  IADD3.X R33, PT, PT, R31, UR7, RZ, P1, !PT ;  /* 0x000000071f217c10 */ /* 0x000fe20008ffe4ff */
[----:B------:R-:W5:Y:S01]  /*3190*/  LDG.E R58, desc[UR24][R40.64] ;  /* 0x00000018283a7981 */ /* 0x000f62000c1e1900 */
[----:B------:R-:W-:Y:S02]  /*31a0*/  IADD3.X R39, PT, PT, R41, UR21, RZ, P0, !PT ;  /* 0x0000001529277c10 */ /* 0x000fe400087fe4ff */
[----:B------:R-:W-:Y:S01]  /*31b0*/  IADD3 R36, P1, PT, R32, UR26, RZ ;  /* 0x0000001a20247c10 */ /* 0x000fe2000ff3e0ff */
[----:B------:R1:W5:Y:S04]  /*31c0*/  LDG.E R55, desc[UR24][R32.64] ;  /* 0x0000001820377981 */ /* 0x000368000c1e1900 */
[----:B------:R-:W5:Y:S01]  /*31d0*/  LDG.E R38, desc[UR24][R38.64] ;  /* 0x0000001826267981 */ /* 0x000f62000c1e1900 */
[----:B------:R-:W-:-:S02]  /*31e0*/  IADD3.X R37, PT, PT, R33, UR7, RZ, P1, !PT ;  /* 0x0000000721257c10 */ /* 0x000fc40008ffe4ff */
[----:B0-----:R-:W-:-:S03]  /*31f0*/  IADD3 R30, P0, PT, R57, UR28, RZ ;  /* 0x0000001c391e7c10 */ /* 0x001fc6000ff1e0ff */
[----:B------:R-:W5:Y:S01]  /*3200*/  LDG.E R36, desc[UR24][R36.64] ;  /* 0x0000001824247981 */ /* 0x000f62000c1e1900 */
[----:B------:R-:W-:Y:S02]  /*3210*/  IADD3.X R31, PT, PT, R53, UR29, RZ, P0, !PT ;  /* 0x0000001d351f7c10 */ /* 0x000fe400087fe4ff */
[----:B-1----:R-:W-:-:S03]  /*3220*/  IADD3 R32, P0, PT, R30, UR19, RZ ;  /* 0x000000131e207c10 */ /* 0x002fc6000ff1e0ff */
[----:B------:R0:W5:Y:S01]  /*3230*/  LDG.E R30, desc[UR24][R30.64] ;  /* 0x000000181e1e7981 */ /* 0x000162000c1e1900 */
[----:B------:R-:W-:-:S05]  /*3240*/  IADD3.X R33, PT, PT, R31, UR21, RZ, P0, !PT ;  /* 0x000000151f217c10 */ /* 0x000fca00087fe4ff */
[----:B------:R1:W5:Y:S01]  /*3250*/  LDG.E R37, desc[UR24][R32.64] ;  /* 0x0000001820257981 */ /* 0x000362000c1e1900 */
[----:B------:R-:W-:-:S04]  /*3260*/  IADD3 R34, P0, PT, R32, UR19, RZ ;  /* 0x0000001320227c10 */ /* 0x000fc8000ff1e0ff */
[----:B------:R-:W-:-:S05]  /*3270*/  IADD3.X R35, PT, PT, R33, UR21, RZ, P0, !PT ;  /* 0x0000001521237c10 */ /* 0x000fca00087fe4ff */
[----:B------:R1:W5:Y:S01]  /*3280*/  LDG.E R34, desc[UR24][R34.64] ;  /* 0x0000001822227981 */ /* 0x000362000c1e1900 */
[----:B------:R-:W-:Y:S01]  /*3290*/  FMNMX3 R54, |R52|, R54, |R21|, !PT ;  /* 0x0000003634367276 */ /* 0x000fe20007800615 */
[----:B------:R-:W-:-:S05]  /*32a0*/  FMUL R21, R21, UR16 ;  /* 0x0000001015157c20 */ /* 0x000fca0008400000 */
[----:B------:R-:W-:-:S04]  /*32b0*/  F2FP.SATFINITE.E4M3.F32.PACK_AB_MERGE_C R21, RZ, R21, RZ ;  /* 0x00000015ff15723e */ /* 0x000fc800048070ff */
[C---:B------:R-:W-:Y:S01]  /*32c0*/  PRMT R42, R21.reuse, 0x7604, R42 ;  /* 0x00007604152a7816 */ /* 0x040fe2000000002a */
[----:B------:R-:W-:-:S05]  /*32d0*/  IMAD.U32 R21, R21, 0x10000, RZ ;  /* 0x0001000015157824 */ /* 0x000fca00078e00ff */
[----:B------:R-:W-:-:S04]  /*32e0*/  LOP3.LUT R21, R21, 0xff0000, RZ, 0xc0, !PT ;  /* 0x00ff000015157812 */ /* 0x000fc800078ec0ff */
[----:B------:R-:W-:Y:S01]  /*32f0*/  LOP3.LUT R20, R21, 0xffff, R20, 0xf8, !PT ;  /* 0x0000ffff15147812 */ /* 0x000fe200078ef814 */
[----:B------:R-:W-:Y:S01]  /*3300*/  FMUL R21, R49, UR16 ;  /* 0x0000001031157c20 */ /* 0x000fe20008400000 */
[----:B------:R-:W-:-:S04]  /*3310*/  FMNMX R26, RZ, R26, !PT ;  /* 0x0000001aff1a7209 */ /* 0x000fc80007800000 */
[----:B------:R-:W-:Y:S01]  /*3320*/  F2FP.SATFINITE.E4M3.F32.PACK_AB_MERGE_C R21, RZ, R21, RZ ;  /* 0x00000015ff15723e */ /* 0x000fe200048070ff */
[----:B0-----:R-:W-:-:S03]  /*3330*/  FMUL R31, R29, R26 ;  /* 0x0000001a1d1f7220 */ /* 0x001fc60000400000 */
[----:B------:R-:W-:-:S05]  /*3340*/  LOP3.LUT R26, R21, 0xffff, RZ, 0xc0, !PT ;  /* 0x0000ffff151a7812 */ /* 0x000fca00078ec0ff */
[----:B------:R-:W-:-:S05]  /*3350*/  IMAD.SHL.U32 R26, R26, 0x1000000, RZ ;  /* 0x010000001a1a7824 */ /* 0x000fca00078e00ff */
[----:B------:R-:W-:Y:S01]  /*3360*/  LOP3.LUT R43, R43, R26, RZ, 0xfc, !PT ;  /* 0x0000001a2b2b7212 */ /* 0x000fe200078efcff */
[----:B------:R-:W-:Y:S02]  /*3370*/  VIADD R26, R6, 0x1e ;  /* 0x0000001e061a7836 */ /* 0x000fe40000000000 */
[----:B------:R-:W-:-:S03]  /*3380*/  FMUL R16, R16, UR16 ;  /* 0x0000001010107c20 */ /* 0x000fc60008400000 */
[----:B------:R-:W-:-:S04]  /*3390*/  LOP3.LUT R29, R26, 0x1f, RZ, 0xc0, !PT ;  /* 0x0000001f1a1d7812 */ /* 0x000fc800078ec0ff */
[----:B------:R-:W-:Y:S01]  /*33a0*/  IADD3 R8, P0, PT, R29, R8, RZ ;  /* 0x000000081d087210 */ /* 0x000fe20007f1e0ff */
[----:B------:R-:W-:Y:S01]  /*33b0*/  FMUL R29, R17, UR16 ;  /* 0x00000010111d7c20 */ /* 0x000fe20008400000 */
[----:B------:R-:W-:Y:S01]  /*33c0*/  FMNMX3 R49, |R49|, R54, |R31|, !PT ;  /* 0x0000003631317276 */ /* 0x000fe2000780061f */
[----:B------:R-:W-:Y:S01]  /*33d0*/  FMUL R31, R31, UR16 ;  /* 0x000000101f1f7c20 */ /* 0x000fe20008400000 */
[----:B-1----:R-:W-:Y:S01]  /*33e0*/  F2FP.SATFINITE.E4M3.F32.PACK_AB_MERGE_C R32, RZ, R16, RZ ;  /* 0x00000010ff20723e */ /* 0x002fe200048070ff */
[----:B------:R-:W-:Y:S01]  /*33f0*/  IMAD.X R17, RZ, RZ, R2, P0 ;  /* 0x000000ffff117224 */ /* 0x000fe200000e0602 */
[----:B------:R-:W-:-:S04]  /*3400*/  LEA R16, P0, R8, UR8, 0x1 ;  /* 0x0000000808107c11 */ /* 0x000fc8000f8008ff */
[----:B------:R-:W-:Y:S02]  /*3410*/  LEA.HI.X R17, R8, UR9, R17, 0x1, P0 ;  /* 0x0000000908117c11 */ /* 0x000fe400080f0c11 */
[----:B------:R-:W-:-:S04]  /*3420*/  F2FP.SATFINITE.E4M3.F32.PACK_AB_MERGE_C R8, RZ, R31, RZ ;  /* 0x0000001fff08723e */ /* 0x000fc800048070ff */
[C---:B------:R-:W-:Y:S02]  /*3430*/  PRMT R2, R8.reuse, 0x7604, R21 ;  /* 0x0000760408027816 */ /* 0x040fe40000000015 */
[----:B------:R-:W-:Y:S01]  /*3440*/  LOP3.LUT R8, R8, 0xffff, RZ, 0xc0, !PT ;  /* 0x0000ffff08087812 */ /* 0x000fe200078ec0ff */
[----:B------:R-:W-:Y:S01]  /*3450*/  FMUL R22, R22, UR16 ;  /* 0x0000001016167c20 */ /* 0x000fe20008400000 */
[----:B------:R-:W-:Y:S01]  /*3460*/  F2FP.SATFINITE.E4M3.F32.PACK_AB_MERGE_C R29, RZ, R29, RZ ;  /* 0x0000001dff1d723e */ /* 0x000fe200048070ff */
[----:B------:R-:W-:Y:S02]  /*3470*/  FMUL R23, R23, UR16 ;  /* 0x0000001017177c20 */ /* 0x000fe40008400000 */
[----:B------:R-:W-:Y:S01]  /*3480*/  IMAD.SHL.U32 R21, R8, 0x1000000, RZ ;  /* 0x0100000008157824 */ /* 0x000fe200078e00ff */
[----:B------:R-:W-:Y:S02]  /*3490*/  PRMT R33, R29, 0x7604, R32 ;  /* 0x000076041d217816 */ /* 0x000fe40000000020 */
[----:B------:R-:W-:-:S02]  /*34a0*/  F2FP.SATFINITE.E4M3.F32.PACK_AB_MERGE_C R22, RZ, R22, RZ ;  /* 0x00000016ff16723e */ /* 0x000fc400048070ff */
[----:B------:R-:W-:Y:S02]  /*34b0*/  LOP3.LUT R8, R20, R21, RZ, 0xfc, !PT ;  /* 0x0000001514087212 */ /* 0x000fe400078efcff */
[----:B------:R-:W-:Y:S02]  /*34c0*/  LOP3.LUT R21, R32, 0xff, RZ, 0xc0, !PT ;  /* 0x000000ff20157812 */ /* 0x000fe400078ec0ff */
[----:B------:R-:W-:Y:S01]  /*34d0*/  F2FP.SATFINITE.E4M3.F32.PACK_AB_MERGE_C R31, RZ, R23, RZ ;  /* 0x00000017ff1f723e */ /* 0x000fe200048070ff */
[----:B------:R0:W-:Y:S02]  /*34e0*/  STG.E.U16 desc[UR24][R16.64], R33 ;  /* 0x0000002110007986 */ /* 0x0001e4000c101518 */
[----:B------:R-:W-:Y:S01]  /*34f0*/  IMAD R23, R22, 0x100, R21 ;  /* 0x0000010016177824 */ /* 0x000fe200078e0215 */
[----:B------:R-:W-:Y:S01]  /*3500*/  IADD3 R20, P0, PT, R16, UR30, RZ ;  /* 0x0000001e10147c10 */ /* 0x000fe2000ff1e0ff */
[----:B------:R-:W-:Y:S01]  /*3510*/  FMUL R24, R24, UR16 ;  /* 0x0000001018187c20 */ /* 0x000fe20008400000 */
[----:B0-----:R-:W-:-:S02]  /*3520*/  PRMT R33, R31, 0x7604, R22 ;  /* 0x000076041f217816 */ /* 0x001fc40000000016 */
[----:B------:R-:W-:-:S05]  /*3530*/  LOP3.LUT R22, R29, 0xff, RZ, 0xc0, !PT ;  /* 0x000000ff1d167812 */ /* 0x000fca00078ec0ff */
[----:B------:R-:W-:Y:S02]  /*3540*/  IMAD R29, R31, 0x100, R22 ;  /* 0x000001001f1d7824 */ /* 0x000fe400078e0216 */
[----:B------:R-:W-:Y:S01]  /*3550*/  FMUL R31, R25, UR16 ;  /* 0x00000010191f7c20 */ /* 0x000fe20008400000 */
[----:B------:R-:W-:Y:S02]  /*3560*/  IADD3.X R21, PT, PT, R17, UR31, RZ, P0, !PT ;  /* 0x0000001f11157c10 */ /* 0x000fe400087fe4ff */
[----:B------:R-:W-:Y:S02]  /*3570*/  F2FP.SATFINITE.E4M3.F32.PACK_AB_MERGE_C R24, RZ, R24, RZ ;  /* 0x00000018ff18723e */ /* 0x000fe400048070ff */
[----:B------:R-:W-:Y:S01]  /*3580*/  F2FP.SATFINITE.E4M3.F32.PACK_AB_MERGE_C R31, RZ, R31, RZ ;  /* 0x0000001fff1f723e */ /* 0x000fe200048070ff */
[----:B------:R0:W-:Y:S01]  /*3590*/  STG.E.U16 desc[UR24][R20.64], R33 ;  /* 0x0000002114007986 */ /* 0x0001e2000c101518 */
[----:B------:R-:W-:Y:S01]  /*35a0*/  FMUL R27, R27, UR16 ;  /* 0x000000101b1b7c20 */ /* 0x000fe20008400000 */
[----:B------:R-:W-:Y:S01]  /*35b0*/  IMAD.U32 R22, R24, 0x10000, RZ ;  /* 0x0001000018167824 */ /* 0x000fe200078e00ff */
[C---:B0-----:R-:W-:Y:S01]  /*35c0*/  PRMT R33, R31.reuse, 0x7604, R24 ;  /* 0x000076041f217816 */ /* 0x041fe20000000018 */
[----:B------:R-:W-:-:S05]  /*35d0*/  IMAD.U32 R31, R31, 0x10000, RZ ;  /* 0x000100001f1f7824 */ /* 0x000fca00078e00ff */
[----:B------:R-:W-:Y:S02]  /*35e0*/  LOP3.LUT R24, R31, 0xff0000, RZ, 0xc0, !PT ;  /* 0x00ff00001f187812 */ /* 0x000fe400078ec0ff */
[----:B------:R-:W-:Y:S02]  /*35f0*/  F2FP.SATFINITE.E4M3.F32.PACK_AB_MERGE_C R31, RZ, R27, RZ ;  /* 0x0000001bff1f723e */ /* 0x000fe400048070ff */
[----:B------:R-:W-:Y:S02]  /*3600*/  LOP3.LUT R29, R24, 0xffff, R29, 0xf8, !PT ;  /* 0x0000ffff181d7812 */ /* 0x000fe400078ef81d */
[----:B------:R-:W-:Y:S02]  /*3610*/  LOP3.LUT R24, R31, 0xffff, RZ, 0xc0, !PT ;  /* 0x0000ffff1f187812 */ /* 0x000fe400078ec0ff */
[----:B------:R-:W-:Y:S01]  /*3620*/  LOP3.LUT R22, R22, 0xff0000, RZ, 0xc0, !PT ;  /* 0x00ff000016167812 */ /* 0x000fe200078ec0ff */
[----:B------:R-:W-:Y:S02]  /*3630*/  FMUL R44, R44, UR16 ;  /* 0x000000102c2c7c20 */ /* 0x000fe40008400000 */
[----:B------:R-:W-:Y:S01]  /*3640*/  IMAD.SHL.U32 R24, R24, 0x1000000, RZ ;  /* 0x0100000018187824 */ /* 0x000fe200078e00ff */
[----:B------:R-:W-:-:S02]  /*3650*/  LOP3.LUT R25, R22, 0xffff, R23, 0xf8, !PT ;  /* 0x0000ffff16197812 */ /* 0x000fc400078ef817 */
[----:B------:R-:W-:Y:S02]  /*3660*/  IADD3 R22, P0, PT, R16, UR19, RZ ;  /* 0x0000001310167c10 */ /* 0x000fe4000ff1e0ff */
[----:B------:R-:W-:Y:S02]  /*3670*/  LOP3.LUT R27, R25, R24, RZ, 0xfc, !PT ;  /* 0x00000018191b7212 */ /* 0x000fe400078efcff */
[----:B------:R-:W-:Y:S02]  /*3680*/  IADD3.X R23, PT, PT, R17, UR21, RZ, P0, !PT ;  /* 0x0000001511177c10 */ /* 0x000fe400087fe4ff */
[----:B------:R-:W-:Y:S02]  /*3690*/  IADD3 R24, P0, PT, R22, UR30, RZ ;  /* 0x0000001e16187c10 */ /* 0x000fe4000ff1e0ff */
[----:B------:R-:W-:Y:S02]  /*36a0*/  F2FP.SATFINITE.E4M3.F32.PACK_AB_MERGE_C R44, RZ, R44, RZ ;  /* 0x0000002cff2c723e */ /* 0x000fe400048070ff */
[----:B------:R-:W-:-:S02]  /*36b0*/  IADD3.X R25, PT, PT, R23, UR31, RZ, P0, !PT ;  /* 0x0000001f17197c10 */ /* 0x000fc400087fe4ff */
[----:B------:R-:W-:Y:S02]  /*36c0*/  PRMT R35, R44, 0x7604, R31 ;  /* 0x000076042c237816 */ /* 0x000fe4000000001f */
[----:B------:R-:W-:Y:S02]  /*36d0*/  IADD3 R16, P0, PT, R16, UR22, RZ ;  /* 0x0000001610107c10 */ /* 0x000fe4000ff1e0ff */
[----:B------:R-:W-:Y:S02]  /*36e0*/  LOP3.LUT R44, R44, 0xffff, RZ, 0xc0, !PT ;  /* 0x0000ffff2c2c7812 */ /* 0x000fe400078ec0ff */
[----:B------:R-:W-:Y:S01]  /*36f0*/  IADD3.X R17, PT, PT, R17, UR23, RZ, P0, !PT ;  /* 0x0000001711117c10 */ /* 0x000fe200087fe4ff */
[----:B------:R3:W-:Y:S02]  /*3700*/  STG.E.U16 desc[UR24][R22.64], R33 ;  /* 0x0000002116007986 */ /* 0x0007e4000c101518 */
[----:B------:R-:W-:Y:S02]  /*3710*/  IMAD.SHL.U32 R44, R44, 0x1000000, RZ ;  /* 0x010000002c2c7824 */ /* 0x000fe400078e00ff */
[----:B------:R-:W-:Y:S04]  /*3720*/  STG.E.U16 desc[UR24][R24.64], R35 ;  /* 0x0000002318007986 */ /* 0x000fe8000c101518 */
[----:B------:R4:W-:Y:S01]  /*3730*/  STG.E.U16 desc[UR24][R16.64], R18 ;  /* 0x0000001210007986 */ /* 0x0009e2000c101518 */
[----:B------:R-:W-:Y:S01]  /*3740*/  LOP3.LUT R29, R29, R44, RZ, 0xfc, !PT ;  /* 0x0000002c1d1d7212 */ /* 0x000fe200078efcff */
[C---:B--2---:R-:W-:Y:S01]  /*3750*/  IMAD.U32 R31, R47.reuse, 0x10000, RZ ;  /* 0x000100002f1f7824 */ /* 0x044fe200078e00ff */
[----:B------:R-:W-:Y:S01]  /*3760*/  PRMT R47, R47, 0x7632, R47 ;  /* 0x000076322f2f7816 */ /* 0x000fe2000000002f */
[----:B---3--:R-:W-:-:S03]  /*3770*/  IMAD.U32 R33, R48, 0x10000, RZ ;  /* 0x0001000030217824 */ /* 0x008fc600078e00ff */
[----:B------:R-:W-:Y:S01]  /*3780*/  FSET.BF.GT.AND R32, R31, RZ, PT ;  /* 0x000000ff1f20720a */ /* 0x000fe20003804000 */
[----:B------:R-:W-:Y:S01]  /*3790*/  IMAD.U32 R47, R47, 0x10000, RZ ;  /* 0x000100002f2f7824 */ /* 0x000fe200078e00ff */
[----:B------:R-:W-:Y:S02]  /*37a0*/  PRMT R48, R48, 0x7632, R48 ;  /* 0x0000763230307816 */ /* 0x000fe40000000030 */
[C---:B----4-:R-:W-:Y:S01]  /*37b0*/  PRMT R16, R51.reuse, 0x7632, R16 ;  /* 0x0000763233107816 */ /* 0x050fe20000000010 */
[----:B------:R-:W-:Y:S01]  /*37c0*/  FMUL R32, R32, R33 ;  /* 0x0000002120207220 */ /* 0x000fe20000400000 */
[----:B------:R-:W-:Y:S01]  /*37d0*/  IMAD.U32 R51, R51, 0x10000, RZ ;  /* 0x0001000033337824 */ /* 0x000fe200078e00ff */
[----:B------:R-:W-:Y:S01]  /*37e0*/  FSET.BF.GT.AND R17, R47, RZ, PT ;  /* 0x000000ff2f11720a */ /* 0x000fe20003804000 */
[----:B------:R-:W-:Y:S01]  /*37f0*/  IMAD.U32 R48, R48, 0x10000, RZ ;  /* 0x0001000030307824 */ /* 0x000fe200078e00ff */
[----:B------:R-:W-:Y:S01]  /*3800*/  FMNMX R47, RZ, R47, !PT ;  /* 0x0000002fff2f7209 */ /* 0x000fe20007800000 */
[----:B------:R-:W-:Y:S01]  /*3810*/  FMUL R44, R32, R51 ;  /* 0x00000033202c7220 */ /* 0x000fe20000400000 */
[----:B------:R-:W-:-:S02]  /*3820*/  IMAD.U32 R16, R16, 0x10000, RZ ;  /* 0x0001000010107824 */ /* 0x000fc400078e00ff */
[----:B------:R-:W-:Y:S01]  /*3830*/  FMUL R17, R17, R48 ;  /* 0x0000003011117220 */ /* 0x000fe20000400000 */
[----:B-----5:R-:W-:Y:S02]  /*3840*/  IMAD.U32 R32, R56, 0x10000, RZ ;  /* 0x0001000038207824 */ /* 0x020fe400078e00ff */
[----:B------:R-:W-:Y:S01]  /*3850*/  FMUL R18, R48, R47 ;  /* 0x0000002f30127220 */ /* 0x000fe20000400000 */
[----:B------:R-:W-:Y:S02]  /*3860*/  FMUL R39, R17, R16 ;  /* 0x0000001011277220 */ /* 0x000fe40000400000 */
[----:B------:R-:W-:Y:S01]  /*3870*/  FSET.BF.GT.AND R48, R32, RZ, PT ;  /* 0x000000ff2030720a */ /* 0x000fe20003804000 */
[----:B------:R-:W-:Y:S01]  /*3880*/  IMAD.U32 R17, R50, 0x10000, RZ ;  /* 0x0001000032117824 */ /* 0x000fe200078e00ff */
[----:B------:R-:W-:Y:S02]  /*3890*/  FMNMX R32, RZ, R32, !PT ;  /* 0x00000020ff207209 */ /* 0x000fe40007800000 */
[----:B------:R-:W-:Y:S01]  /*38a0*/  IADD3 R16, P0, PT, R20, UR22, RZ ;  /* 0x0000001614107c10 */ /* 0x000fe2000ff1e0ff */
[----:B------:R-:W-:-:S02]  /*38b0*/  FMUL R48, R48, R17 ;  /* 0x0000001130307220 */ /* 0x000fc40000400000 */
[----:B------:R-:W-:Y:S01]  /*38c0*/  FMUL R32, R17, R32 ;  /* 0x0000002011207220 */ /* 0x000fe20000400000 */
[----:B------:R-:W-:Y:S02]  /*38d0*/  IADD3.X R17, PT, PT, R21, UR23, RZ, P0, !PT ;  /* 0x0000001715117c10 */ /* 0x000fe400087fe4ff */
[C---:B------:R-:W-:Y:S01]  /*38e0*/  PRMT R21, R58.reuse, 0x7632, R21 ;  /* 0x000076323a157816 */ /* 0x040fe20000000015 */
[----:B------:R-:W-:Y:S01]  /*38f0*/  IMAD.U32 R58, R58, 0x10000, RZ ;  /* 0x000100003a3a7824 */ /* 0x000fe200078e00ff */
[----:B------:R-:W-:Y:S02]  /*3900*/  FMNMX R40, RZ, R31, !PT ;  /* 0x0000001fff287209 */ /* 0x000fe40007800000 */
[----:B------:R-:W-:Y:S01]  /*3910*/  PRMT R35, R55, 0x7632, R35 ;  /* 0x0000763237237816 */ /* 0x000fe20000000023 */
[----:B------:R0:W-:Y:S01]  /*3920*/  STG.E.U16 desc[UR24][R16.64], R19 ;  /* 0x0000001310007986 */ /* 0x0001e2000c101518 */
[----:B------:R-:W-:Y:S01]  /*3930*/  PRMT R50, R50, 0x7632, R50 ;  /* 0x0000763232327816 */ /* 0x000fe20000000032 */
[----:B------:R-:W-:-:S02]  /*3940*/  IMAD.U32 R41, R21, 0x10000, RZ ;  /* 0x0001000015297824 */ /* 0x000fc400078e00ff */
[----:B------:R-:W-:Y:S01]  /*3950*/  FMUL R31, R33, R40 ;  /* 0x00000028211f7220 */ /* 0x000fe20000400000 */
[----:B------:R-:W-:Y:S01]  /*3960*/  FSET.BF.GT.AND R21, R58, RZ, PT ;  /* 0x000000ff3a15720a */ /* 0x000fe20003804000 */
[----:B------:R-:W-:Y:S02]  /*3970*/  IMAD.U32 R40, R55, 0x10000, RZ ;  /* 0x0001000037287824 */ /* 0x000fe400078e00ff */
[----:B------:R-:W-:Y:S01]  /*3980*/  IMAD.U32 R47, R35, 0x10000, RZ ;  /* 0x00010000232f7824 */ /* 0x000fe200078e00ff */
[----:B------:R-:W-:Y:S01]  /*3990*/  FMNMX R35, RZ, R58, !PT ;  /* 0x0000003aff237209 */ /* 0x000fe20007800000 */
[----:B------:R-:W-:Y:S01]  /*39a0*/  IMAD.U32 R33, R50, 0x10000, RZ ;  /* 0x0001000032217824 */ /* 0x000fe200078e00ff */
[C---:B0-----:R-:W-:Y:S01]  /*39b0*/  PRMT R17, R38.reuse, 0x7632, R17 ;  /* 0x0000763226117816 */ /* 0x041fe20000000011 */
[----:B------:R-:W-:Y:S01]  /*39c0*/  IMAD.U32 R38, R38, 0x10000, RZ ;  /* 0x0001000026267824 */ /* 0x000fe200078e00ff */
[----:B------:R-:W-:Y:S02]  /*39d0*/  FSET.BF.GT.AND R50, R41, RZ, PT ;  /* 0x000000ff2932720a */ /* 0x000fe40003804000 */
[----:B------:R-:W-:Y:S01]  /*39e0*/  FMNMX R52, RZ, R41, !PT ;  /* 0x00000029ff347209 */ /* 0x000fe20007800000 */
[----:B------:R-:W-:-:S02]  /*39f0*/  IMAD.U32 R17, R17, 0x10000, RZ ;  /* 0x0001000011117824 */ /* 0x000fc400078e00ff */
[----:B------:R-:W-:Y:S01]  /*3a00*/  FMUL R16, R21, R40 ;  /* 0x0000002815107220 */ /* 0x000fe20000400000 */
[----:B------:R-:W-:Y:S01]  /*3a10*/  PRMT R21, R36, 0x7632, R21 ;  /* 0x0000763224157816 */ /* 0x000fe20000000015 */
[----:B------:R-:W-:Y:S01]  /*3a20*/  FMUL R19, R40, R35 ;  /* 0x0000002328137220 */ /* 0x000fe20000400000 */
[----:B------:R-:W-:Y:S01]  /*3a30*/  PRMT R56, R56, 0x7632, R56 ;  /* 0x0000763238387816 */ /* 0x000fe20000000038 */
[----:B------:R-:W-:Y:S01]  /*3a40*/  FMUL R50, R50, R47 ;  /* 0x0000002f32327220 */ /* 0x000fe20000400000 */
[----:B------:R-:W-:Y:S01]  /*3a50*/  FMUL R40, R47, R52 ;  /* 0x000000342f287220 */ /* 0x000fe20000400000 */
[----:B------:R-:W-:Y:S01]  /*3a60*/  FSET.BF.GT.AND R41, R38, RZ, PT ;  /* 0x000000ff2629720a */ /* 0x000fe20003804000 */
[----:B------:R-:W-:Y:S01]  /*3a70*/  IMAD.U32 R36, R36, 0x10000, RZ ;  /* 0x0001000024247824 */ /* 0x000fe200078e00ff */
[----:B------:R-:W-:Y:S02]  /*3a80*/  FMNMX R35, RZ, R38, !PT ;  /* 0x00000026ff237209 */ /* 0x000fe40007800000 */
[----:B------:R-:W-:Y:S01]  /*3a90*/  FSET.BF.GT.AND R47, R17, RZ, PT ;  /* 0x000000ff112f720a */ /* 0x000fe20003804000 */
[----:B------:R-:W-:Y:S01]  /*3aa0*/  IMAD.U32 R52, R21, 0x10000, RZ ;  /* 0x0001000015347824 */ /* 0x000fe200078e00ff */
[----:B------:R-:W-:Y:S01]  /*3ab0*/  FMNMX R17, RZ, R17, !PT ;  /* 0x00000011ff117209 */ /* 0x000fe20007800000 */
[----:B------:R-:W-:-:S02]  /*3ac0*/  IMAD.U32 R56, R56, 0x10000, RZ ;  /* 0x0001000038387824 */ /* 0x000fc400078e00ff */
[----:B------:R-:W-:Y:S01]  /*3ad0*/  FMUL R41, R41, R36 ;  /* 0x0000002429297220 */ /* 0x000fe20000400000 */
[----:B------:R-:W-:Y:S01]  /*3ae0*/  FMUL R35, R36, R35 ;  /* 0x0000002324237220 */ /* 0x000fe20000400000 */
[----:B------:R-:W-:Y:S01]  /*3af0*/  FMUL R36, R52, R17 ;  /* 0x0000001134247220 */ /* 0x000fe20000400000 */
[----:B------:R-:W-:Y:S01]  /*3b00*/  IMAD.U32 R17, R30, 0x10000, RZ ;  /* 0x000100001e117824 */ /* 0x000fe200078e00ff */
[----:B------:R-:W-:Y:S02]  /*3b10*/  FSET.BF.GT.AND R20, R56, RZ, PT ;  /* 0x000000ff3814720a */ /* 0x000fe40003804000 */
[----:B------:R-:W-:Y:S01]  /*3b20*/  PRMT R30, R30, 0x7632, R30 ;  /* 0x000076321e1e7816 */ /* 0x000fe2000000001e */
[----:B------:R-:W-:Y:S01]  /*3b30*/  FMUL R48, R48, R17 ;  /* 0x0000001130307220 */ /* 0x000fe20000400000 */
[----:B------:R-:W-:Y:S02]  /*3b40*/  IMAD.U32 R17, R37, 0x10000, RZ ;  /* 0x0001000025117824 */ /* 0x000fe400078e00ff */
[----:B------:R-:W-:Y:S01]  /*3b50*/  FMUL R20, R20, R33 ;  /* 0x0000002114147220 */ /* 0x000fe20000400000 */
[----:B------:R-:W-:-:S02]  /*3b60*/  IMAD.U32 R51, R30, 0x10000, RZ ;  /* 0x000100001e337824 */ /* 0x000fc400078e00ff */
[----:B------:R-:W-:Y:S01]  /*3b70*/  FMUL R30, R16, R17 ;  /* 0x00000011101e7220 */ /* 0x000fe20000400000 */
[----:B------:R-:W-:Y:S01]  /*3b80*/  IADD3 R16, P0, PT, R22, UR22, RZ ;  /* 0x0000001616107c10 */ /* 0x000fe2000ff1e0ff */
[----:B------:R-:W-:Y:S01]  /*3b90*/  FMUL R51, R20, R51 ;  /* 0x0000003314337220 */ /* 0x000fe20000400000 */
[----:B------:R-:W-:Y:S02]  /*3ba0*/  IADD3 R20, P1, PT, R24, UR22, RZ ;  /* 0x0000001618147c10 */ /* 0x000fe4000ff3e0ff */
[----:B------:R-:W-:Y:S02]  /*3bb0*/  PRMT R37, R37, 0x7632, R37 ;  /* 0x0000763225257816 */ /* 0x000fe40000000025 */
[----:B------:R-:W-:Y:S02]  /*3bc0*/  IADD3.X R17, PT, PT, R23, UR23, RZ, P0, !PT ;  /* 0x0000001717117c10 */ /* 0x000fe400087fe4ff */
[----:B------:R-:W-:Y:S01]  /*3bd0*/  IADD3.X R21, PT, PT, R25, UR23, RZ, P1, !PT ;  /* 0x0000001719157c10 */ /* 0x000fe20008ffe4ff */
[----:B------:R-:W-:Y:S01]  /*3be0*/  IMAD.U32 R37, R37, 0x10000, RZ ;  /* 0x0001000025257824 */ /* 0x000fe200078e00ff */
[C---:B------:R-:W-:Y:S01]  /*3bf0*/  FMNMX3 R38, |R44|.reuse, R49, |R39|, !PT ;  /* 0x000000312c267276 */ /* 0x040fe20007800627 */
[----:B------:R-:W-:Y:S01]  /*3c00*/  STG.E.U16 desc[UR24][R16.64], R42 ;  /* 0x0000002a10007986 */ /* 0x000fe2000c101518 */
[----:B------:R-:W-:Y:S01]  /*3c10*/  FMUL R44, R44, UR16 ;  /* 0x000000102c2c7c20 */ /* 0x000fe20008400000 */
[----:B------:R-:W-:Y:S01]  /*3c20*/  FMUL R39, R39, UR16 ;  /* 0x0000001027277c20 */ /* 0x000fe20008400000 */
[----:B------:R-:W-:Y:S01]  /*3c30*/  LEA R22, P2, R45, UR8, 0x1 ;  /* 0x000000082d167c11 */ /* 0x000fe2000f8408ff */
[----:B------:R0:W-:Y:S01]  /*3c40*/  STG.E.U16 desc[UR24][R20.64], R2 ;  /* 0x0000000214007986 */ /* 0x0001e2000c101518 */
[----:B------:R-:W-:Y:S01]  /*3c50*/  FMUL R37, R50, R37 ;  /* 0x0000002532257220 */ /* 0x000fe20000400000 */
[C---:B------:R-:W-:Y:S01]  /*3c60*/  FMNMX3 R38, |R48|.reuse, R38, |R51|, !PT ;  /* 0x0000002630267276 */ /* 0x040fe20007800633 */
[----:B------:R-:W-:Y:S01]  /*3c70*/  FMUL R51, R51, UR16 ;  /* 0x0000001033337c20 */ /* 0x000fe20008400000 */
[----:B------:R-:W-:Y:S01]  /*3c80*/  LEA.HI.X R23, R45, UR9, R46, 0x1, P2 ;  /* 0x000000092d177c11 */ /* 0x000fe200090f0c2e */
[----:B------:R-:W-:Y:S01]  /*3c90*/  FMUL R48, R48, UR16 ;  /* 0x0000001030307c20 */ /* 0x000fe20008400000 */
[----:B------:R-:W-:-:S02]  /*3ca0*/  F2FP.SATFINITE.E4M3.F32.PACK_AB_MERGE_C R44, RZ, R44, RZ ;  /* 0x0000002cff2c723e */ /* 0x000fc400048070ff */
[----:B------:R-:W-:Y:S01]  /*3cb0*/  F2FP.SATFINITE.E4M3.F32.PACK_AB_MERGE_C R39, RZ, R39, RZ ;  /* 0x00000027ff27723e */ /* 0x000fe200048070ff */
[----:B0-----:R-:W-:Y:S01]  /*3cc0*/  FMUL R2, R30, UR16 ;  /* 0x000000101e027c20 */ /* 0x001fe20008400000 */
[----:B------:R-:W-:Y:S01]  /*3cd0*/  FMUL R20, R37, UR16 ;  /* 0x0000001025147c20 */ /* 0x000fe20008400000 */
[----:B------:R-:W-:-:S03]  /*3ce0*/  LOP3.LUT R17, R44, 0xff, RZ, 0xc0, !PT ;  /* 0x000000ff2c117812 */ /* 0x000fc600078ec0ff */
[----:B------:R-:W-:Y:S01]  /*3cf0*/  F2FP.SATFINITE.E4M3.F32.PACK_AB_MERGE_C R45, RZ, R2, RZ ;  /* 0x00000002ff2d723e */ /* 0x000fe200048070ff */
[----:B------:R-:W-:Y:S01]  /*3d00*/  IMAD.U32 R2, R34, 0x10000, RZ ;  /* 0x0001000022027824 */ /* 0x000fe200078e00ff */
[----:B------:R-:W-:Y:S01]  /*3d10*/  PRMT R49, R39, 0x7604, R44 ;  /* 0x0000760427317816 */ /* 0x000fe2000000002c */
[----:B------:R-:W-:Y:S01]  /*3d20*/  FMUL R42, R32, UR16 ;  /* 0x00000010202a7c20 */ /* 0x000fe20008400000 */
[----:B------:R-:W-:Y:S01]  /*3d30*/  F2FP.SATFINITE.E4M3.F32.PACK_AB_MERGE_C R51, RZ, R51, RZ ;  /* 0x00000033ff33723e */ /* 0x000fe200048070ff */
[----:B------:R-:W-:Y:S01]  /*3d40*/  FMUL R2, R41, R2 ;  /* 0x0000000229027220 */ /* 0x000fe20000400000 */
[----:B------:R-:W-:Y:S01]  /*3d50*/  LOP3.LUT R44, R39, 0xff, RZ, 0xc0, !PT ;  /* 0x000000ff272c7812 */ /* 0x000fe200078ec0ff */
[----:B------:R-:W-:Y:S01]  /*3d60*/  FMUL R39, R31, UR16 ;  /* 0x000000101f277c20 */ /* 0x000fe20008400000 */
[----:B------:R-:W-:Y:S01]  /*3d70*/  F2FP.SATFINITE.E4M3.F32.PACK_AB_MERGE_C R48, RZ, R48, RZ ;  /* 0x00000030ff30723e */ /* 0x000fe200048070ff */
[----:B------:R-:W-:Y:S01]  /*3d80*/  FMUL R41, R18, UR16 ;  /* 0x0000001012297c20 */ /* 0x000fe20008400000 */
[----:B------:R-:W-:Y:S01]  /*3d90*/  F2FP.SATFINITE.E4M3.F32.PACK_AB_MERGE_C R20, RZ, R20, RZ ;  /* 0x00000014ff14723e */ /* 0x000fe200048070ff */
[C---:B------:R-:W-:Y:S01]  /*3da0*/  IMAD R44, R51.reuse, 0x100, R44 ;  /* 0x00000100332c7824 */ /* 0x040fe200078e022c */
[----:B------:R-:W-:-:S02]  /*3db0*/  PRMT R53, R51, 0x7604, R48 ;  /* 0x0000760433357816 */ /* 0x000fc40000000030 */
[----:B------:R-:W-:Y:S01]  /*3dc0*/  PRMT R55, R20, 0x7604, R45 ;  /* 0x0000760414377816 */ /* 0x000fe2000000002d */
[----:B------:R-:W-:Y:S01]  /*3dd0*/  IMAD.U32 R45, R45, 0x10000, RZ ;  /* 0x000100002d2d7824 */ /* 0x000fe200078e00ff */
[----:B------:R-:W-:Y:S02]  /*3de0*/  F2FP.SATFINITE.E4M3.F32.PACK_AB_MERGE_C R51, RZ, R42, RZ ;  /* 0x0000002aff33723e */ /* 0x000fe400048070ff */
[----:B------:R-:W-:Y:S02]  /*3df0*/  F2FP.SATFINITE.E4M3.F32.PACK_AB_MERGE_C R39, RZ, R39, RZ ;  /* 0x00000027ff27723e */ /* 0x000fe400048070ff */
[----:B------:R-:W-:Y:S01]  /*3e00*/  F2FP.SATFINITE.E4M3.F32.PACK_AB_MERGE_C R42, RZ, R41, RZ ;  /* 0x00000029ff2a723e */ /* 0x000fe200048070ff */
[----:B------:R0:W-:Y:S01]  /*3e10*/  STG.E.U16 desc[UR24][R22.64], R49 ;  /* 0x0000003116007986 */ /* 0x0001e2000c101518 */
[----:B------:R-:W-:Y:S01]  /*3e20*/  IMAD R21, R48, 0x100, R17 ;  /* 0x0000010030157824 */ /* 0x000fe200078e0211 */
[----:B------:R-:W-:Y:S02]  /*3e30*/  IADD3 R24, P0, PT, R22, UR30, RZ ;  /* 0x0000001e16187c10 */ /* 0x000fe4000ff1e0ff */
[----:B------:R-:W-:-:S02]  /*3e40*/  LOP3.LUT R41, R42, 0xff, RZ, 0xc0, !PT ;  /* 0x000000ff2a297812 */ /* 0x000fc400078ec0ff */
[----:B------:R-:W-:Y:S02]  /*3e50*/  IADD3.X R25, PT, PT, R23, UR31, RZ, P0, !PT ;  /* 0x0000001f17197c10 */ /* 0x000fe400087fe4ff */
[----:B0-----:R-:W-:Y:S02]  /*3e60*/  PRMT R49, R42, 0x7604, R39 ;  /* 0x000076042a317816 */ /* 0x001fe40000000027 */
[----:B------:R-:W-:-:S04]  /*3e70*/  LOP3.LUT R42, R45, 0xff0000, RZ, 0xc0, !PT ;  /* 0x00ff00002d2a7812 */ /* 0x000fc800078ec0ff */
[----:B------:R-:W-:Y:S01]  /*3e80*/  LOP3.LUT R42, R42, 0xffff, R21, 0xf8, !PT ;  /* 0x0000ffff2a2a7812 */ /* 0x000fe200078ef815 */
[----:B------:R-:W-:Y:S01]  /*3e90*/  FMUL R21, R2, UR16 ;  /* 0x0000001002157c20 */ /* 0x000fe20008400000 */
[----:B------:R-:W-:Y:S01]  /*3ea0*/  FMNMX R56, RZ, R56, !PT ;  /* 0x00000038ff387209 */ /* 0x000fe20007800000 */
[----:B------:R-:W-:Y:S01]  /*3eb0*/  IMAD.U32 R20, R20, 0x10000, RZ ;  /* 0x0001000014147824 */ /* 0x000fe200078e00ff */
[----:B------:R-:W-:Y:S01]  /*3ec0*/  PRMT R34, R34, 0x7632, R34 ;  /* 0x0000763222227816 */ /* 0x000fe20000000022 */
[----:B------:R0:W-:Y:S01]  /*3ed0*/  STG.E.U16 desc[UR24][R24.64], R53 ;  /* 0x0000003518007986 */ /* 0x0001e2000c101518 */
[----:B------:R-:W-:Y:S01]  /*3ee0*/  FMUL R47, R47, R52 ;  /* 0x000000342f2f7220 */ /* 0x000fe20000400000 */
[----:B------:R-:W-:Y:S02]  /*3ef0*/  FMUL R33, R33, R56 ;  /* 0x0000003821217220 */ /* 0x000fe40000400000 */
[----:B------:R-:W-:Y:S01]  /*3f00*/  IMAD.U32 R34, R34, 0x10000, RZ ;  /* 0x0001000022227824 */ /* 0x000fe200078e00ff */
[----:B------:R-:W-:Y:S01]  /*3f10*/  IADD3 R16, P0, PT, R22, UR19, RZ ;  /* 0x0000001316107c10 */ /* 0x000fe2000ff1e0ff */
[----:B------:R-:W-:Y:S01]  /*3f20*/  FMUL R46, R33, UR16 ;  /* 0x00000010212e7c20 */ /* 0x000fe20008400000 */
[----:B------:R-:W1:Y:S01]  /*3f30*/  S2UR UR15, SR_CgaCtaId ;  /* 0x00000000000f79c3 */ /* 0x000e620000008800 */
[----:B0-----:R-:W-:Y:S01]  /*3f40*/  F2FP.SATFINITE.E4M3.F32.PACK_AB_MERGE_C R53, RZ, R21, RZ ;  /* 0x00000015ff35723e */ /* 0x001fe200048070ff */
[----:B------:R-:W-:Y:S01]  /*3f50*/  FMUL R45, R47, R34 ;  /* 0x000000222f2d7220 */ /* 0x000fe20000400000 */
[----:B------:R-:W-:Y:S01]  /*3f60*/  LOP3.LUT R21, R20, 0xff0000, RZ, 0xc0, !PT ;  /* 0x00ff000014157812 */ /* 0x000fe200078ec0ff */
[----:B------:R-:W-:Y:S01]  /*3f70*/  UMOV UR13, 0x400 ;  /* 0x00000400000d7882 */ /* 0x000fe20000000000 */
[----:B------:R-:W-:Y:S01]  /*3f80*/  LOP3.LUT R20, R53, 0xffff, RZ, 0xc0, !PT ;  /* 0x0000ffff35147812 */ /* 0x000fe200078ec0ff */
[----:B------:R-:W0:Y:S01]  /*3f90*/  LDCU.64 UR18, c[0x0][0x3c0] ;  /* 0x00007800ff1277ac */ /* 0x000e220008000a00 */
[----:B------:R-:W-:Y:S01]  /*3fa0*/  LOP3.LUT R44, R21, 0xffff, R44, 0xf8, !PT ;  /* 0x0000ffff152c7812 */ /* 0x000fe200078ef82c */
[----:B------:R-:W-:Y:S01]  /*3fb0*/  FMUL R34, R45, UR16 ;  /* 0x000000102d227c20 */ /* 0x000fe20008400000 */
[----:B------:R-:W-:Y:S01]  /*3fc0*/  IADD3.X R17, PT, PT, R23, UR21, RZ, P0, !PT ;  /* 0x0000001517117c10 */ /* 0x000fe200087fe4ff */
[----:B------:R-:W-:Y:S01]  /*3fd0*/  IMAD.SHL.U32 R21, R20, 0x1000000, RZ ;  /* 0x0100000014157824 */ /* 0x000fe200078e00ff */
[----:B------:R-:W-:-:S02]  /*3fe0*/  F2FP.SATFINITE.E4M3.F32.PACK_AB_MERGE_C R48, RZ, R46, RZ ;  /* 0x0000002eff30723e */ /* 0x000fc400048070ff */
[----:B------:R-:W-:Y:S02]  /*3ff0*/  IADD3 R20, P0, PT, R16, UR30, RZ ;  /* 0x0000001e10147c10 */ /* 0x000fe4000ff1e0ff */
[----:B------:R-:W-:Y:S02]  /*4000*/  LOP3.LUT R46, R39, 0xff, RZ, 0xc0, !PT ;  /* 0x000000ff272e7812 */ /* 0x000fe400078ec0ff */
[----:B------:R-:W-:Y:S02]  /*4010*/  LOP3.LUT R42, R42, R21, RZ, 0xfc, !PT ;  /* 0x000000152a2a7212 */ /* 0x000fe400078efcff */
[----:B------:R-:W-:Y:S02]  /*4020*/  F2FP.SATFINITE.E4M3.F32.PACK_AB_MERGE_C R34, RZ, R34, RZ ;  /* 0x00000022ff22723e */ /* 0x000fe400048070ff */
[----:B------:R-:W-:Y:S01]  /*4030*/  IADD3.X R21, PT, PT, R17, UR31, RZ, P0, !PT ;  /* 0x0000001f11157c10 */ /* 0x000fe200087fe4ff */
[----:B------:R-:W-:Y:S01]  /*4040*/  IMAD R39, R51, 0x100, R46 ;  /* 0x0000010033277824 */ /* 0x000fe200078e022e */
[----:B------:R-:W-:Y:S01]  /*4050*/  IADD3 R22, P0, PT, R22, UR22, RZ ;  /* 0x0000001616167c10 */ /* 0x000fe2000ff1e0ff */
[----:B------:R-:W-:Y:S01]  /*4060*/  FMUL R47, R19, UR16 ;  /* 0x00000010132f7c20 */ /* 0x000fe20008400000 */
[----:B------:R-:W-:Y:S01]  /*4070*/  IADD3 R24, P1, PT, R24, UR22, RZ ;  /* 0x0000001618187c10 */ /* 0x000fe2000ff3e0ff */
[----:B------:R-:W-:Y:S01]  /*4080*/  FMUL R46, R40, UR16 ;  /* 0x00000010282e7c20 */ /* 0x000fe20008400000 */
[----:B------:R-:W-:-:S02]  /*4090*/  PRMT R53, R34, 0x7604, R53 ;  /* 0x0000760422357816 */ /* 0x000fc40000000035 */
[----:B------:R-:W-:Y:S01]  /*40a0*/  IADD3.X R23, PT, PT, R23, UR23, RZ, P0, !PT ;  /* 0x0000001717177c10 */ /* 0x000fe200087fe4ff */
[----:B------:R2:W-:Y:S01]  /*40b0*/  STG.E.U16 desc[UR24][R16.64], R55 ;  /* 0x0000003710007986 */ /* 0x0005e2000c101518 */
[----:B------:R-:W-:Y:S02]  /*40c0*/  PRMT R51, R48, 0x7604, R51 ;  /* 0x0000760430337816 */ /* 0x000fe40000000033 */
[----:B------:R-:W-:Y:S01]  /*40d0*/  IADD3.X R25, PT, PT, R25, UR23, RZ, P1, !PT ;  /* 0x0000001719197c10 */ /* 0x000fe20008ffe4ff */
[----:B------:R-:W-:Y:S01]  /*40e0*/  STG.E.U16 desc[UR24][R20.64], R53 ;  /* 0x0000003514007986 */ /* 0x000fe2000c101518 */
[----:B------:R-:W-:Y:S02]  /*40f0*/  F2FP.SATFINITE.E4M3.F32.PACK_AB_MERGE_C R47, RZ, R47, RZ ;  /* 0x0000002fff2f723e */ /* 0x000fe400048070ff */
[----:B------:R-:W-:Y:S01]  /*4100*/  F2FP.SATFINITE.E4M3.F32.PACK_AB_MERGE_C R46, RZ, R46, RZ ;  /* 0x0000002eff2e723e */ /* 0x000fe200048070ff */
[----:B------:R3:W-:Y:S01]  /*4110*/  STG.E.U16 desc[UR24][R22.64], R49 ;  /* 0x0000003116007986 */ /* 0x0007e2000c101518 */
[----:B--2---:R-:W-:-:S03]  /*4120*/  IADD3 R16, P0, PT, R16, UR22, RZ ;  /* 0x0000001610107c10 */ /* 0x004fc6000ff1e0ff */
[----:B------:R2:W-:Y:S01]  /*4130*/  STG.E.U16 desc[UR24][R24.64], R51 ;  /* 0x0000003318007986 */ /* 0x0005e2000c101518 */
[----:B------:R-:W-:Y:S02]  /*4140*/  IADD3.X R17, PT, PT, R17, UR23, RZ, P0, !PT ;  /* 0x0000001711117c10 */ /* 0x000fe400087fe4ff */
[----:B---3--:R-:W-:Y:S01]  /*4150*/  PRMT R49, R46, 0x7604, R47 ;  /* 0x000076042e317816 */ /* 0x008fe2000000002f */
[----:B------:R-:W-:Y:S01]  /*4160*/  IMAD R41, R48, 0x100, R41 ;  /* 0x0000010030297824 */ /* 0x000fe200078e0229 */
[----:B--2---:R-:W-:Y:S01]  /*4170*/  LOP3.LUT R25, RZ, R3, RZ, 0x33, !PT ;  /* 0x00000003ff197212 */ /* 0x004fe200078e33ff */
[----:B------:R-:W-:Y:S01]  /*4180*/  UIADD3 UR7, UPT, UPT, UR13, 0x20, URZ ;  /* 0x000000200d077890 */ /* 0x000fe2000fffe0ff */
[----:B------:R-:W-:Y:S01]  /*4190*/  FMUL R48, R35, UR16 ;  /* 0x0000001023307c20 */ /* 0x000fe20008400000 */
[----:B------:R2:W-:Y:S02]  /*41a0*/  STG.E.U16 desc[UR24][R16.64], R49 ;  /* 0x0000003110007986 */ /* 0x0005e4000c101518 */
[----:B------:R-:W-:-:S02]  /*41b0*/  IMAD.IADD R25, R25, 0x1, R0 ;  /* 0x0000000119197824 */ /* 0x000fc400078e0200 */
[----:B------:R-:W-:Y:S01]  /*41c0*/  FMUL R50, R36, UR16 ;  /* 0x0000001024327c20 */ /* 0x000fe20008400000 */
[----:B-1----:R-:W-:Y:S01]  /*41d0*/  ULEA UR7, UR15, UR7, 0x18 ;  /* 0x000000070f077291 */ /* 0x002fe2000f8ec0ff */
[----:B------:R-:W-:Y:S01]  /*41e0*/  LOP3.LUT R24, R0, 0x1f, RZ, 0xc0, !PT ;  /* 0x0000001f00187812 */ /* 0x000fe200078ec0ff */
[----:B------:R-:W-:Y:S01]  /*41f0*/  IMAD.SHL.U32 R25, R25, 0x4, RZ ;  /* 0x0000000419197824 */ /* 0x000fe200078e00ff */
[----:B------:R-:W-:Y:S01]  /*4200*/  F2FP.SATFINITE.E4M3.F32.PACK_AB_MERGE_C R23, RZ, R48, RZ ;  /* 0x00000030ff17723e */ /* 0x000fe200048070ff */
[----:B------:R-:W-:Y:S02]  /*4210*/  IMAD.MOV.U32 R53, RZ, RZ, 0x84 ;  /* 0x00000084ff357424 */ /* 0x000fe400078e00ff */
[----:B--2---:R-:W-:Y:S01]  /*4220*/  IMAD.SHL.U32 R16, R6, 0x4, RZ ;  /* 0x0000000406107824 */ /* 0x004fe200078e00ff */
[----:B------:R-:W-:-:S03]  /*4230*/  F2FP.SATFINITE.E4M3.F32.PACK_AB_MERGE_C R22, RZ, R50, RZ ;  /* 0x00000032ff16723e */ /* 0x000fc600048070ff */
[C---:B------:R-:W-:Y:S02]  /*4240*/  VIADD R17, R16.reuse, 0xfffffff8 ;  /* 0xfffffff810117836 */ /* 0x040fe40000000000 */
[C---:B------:R-:W-:Y:S01]  /*4250*/  VIADD R48, R16.reuse, 0xfffffff4 ;  /* 0xfffffff410307836 */ /* 0x040fe20000000000 */
[----:B------:R-:W-:Y:S01]  /*4260*/  LOP3.LUT R50, R16, 0x7c, RZ, 0xc0, !PT ;  /* 0x0000007c10327812 */ /* 0x000fe200078ec0ff */
[----:B------:R-:W-:Y:S01]  /*4270*/  IMAD R52, R24, R53, UR7 ;  /* 0x0000000718347e24 */ /* 0x000fe2000f8e0235 */
[----:B------:R-:W-:Y:S02]  /*4280*/  LOP3.LUT R25, R25, 0x7c, RZ, 0xc0, !PT ;  /* 0x0000007c19197812 */ /* 0x000fe400078ec0ff */
[----:B------:R-:W-:Y:S02]  /*4290*/  LOP3.LUT R17, R17, 0x7c, RZ, 0xc0, !PT ;  /* 0x0000007c11117812 */ /* 0x000fe400078ec0ff */
[----:B------:R-:W-:Y:S01]  /*42a0*/  LOP3.LUT R16, R48, 0x7c, RZ, 0xc0, !PT ;  /* 0x0000007c30107812 */ /* 0x000fe200078ec0ff */
[----:B------:R-:W-:Y:S01]  /*42b0*/  IMAD.IADD R50, R52, 0x1, R50 ;  /* 0x0000000134327824 */ /* 0x000fe200078e0232 */
[----:B------:R-:W-:Y:S01]  /*42c0*/  IADD3 R20, P0, PT, R20, UR22, RZ ;  /* 0x0000001614147c10 */ /* 0x000fe2000ff1e0ff */
[C---:B------:R-:W-:Y:S01]  /*42d0*/  IMAD.IADD R49, R52.reuse, 0x1, R25 ;  /* 0x0000000134317824 */ /* 0x040fe200078e0219 */
[----:B0-----:R-:W-:Y:S01]  /*42e0*/  UIMAD UR6, UR6, UR18, URZ ;  /* 0x00000012060672a4 */ /* 0x001fe2000f8e02ff */
[C---:B------:R-:W-:Y:S01]  /*42f0*/  IMAD.IADD R48, R52.reuse, 0x1, R17 ;  /* 0x0000000134307824 */ /* 0x040fe200078e0211 */
[----:B------:R-:W-:Y:S01]  /*4300*/  IADD3.X R21, PT, PT, R21, UR23, RZ, P0, !PT ;  /* 0x0000001715157c10 */ /* 0x000fe200087fe4ff */
[----:B------:R-:W-:Y:S01]  /*4310*/  IMAD.IADD R25, R52, 0x1, R16 ;  /* 0x0000000134197824 */ /* 0x000fe200078e0210 */
[----:B------:R-:W-:Y:S01]  /*4320*/  PRMT R51, R22, 0x7604, R23 ;  /* 0x0000760416337816 */ /* 0x000fe20000000017 */
[----:B------:R-:W-:Y:S01]  /*4330*/  STS [R50], R4 ;  /* 0x0000000432007388 */ /* 0x000fe20000000800 */
[----:B------:R-:W-:-:S02]  /*4340*/  UIMAD.WIDE.U32 UR8, UR20, UR18, URZ ;  /* 0x00000012140872a5 */ /* 0x000fc4000f8e00ff */
[----:B------:R-:W-:Y:S01]  /*4350*/  UIMAD UR7, UR20, UR19, UR6 ;  /* 0x00000013140772a4 */ /* 0x000fe2000f8e0206 */
[----:B------:R-:W-:Y:S01]  /*4360*/  STS [R49], R14 ;  /* 0x0000000e31007388 */ /* 0x000fe20000000800 */
[----:B------:R-:W-:-:S03]  /*4370*/  USHF.L.U32 UR6, UR8, 0x6, URZ ;  /* 0x0000000608067899 */ /* 0x000fc600080006ff */
[----:B------:R-:W-:Y:S01]  /*4380*/  STS [R48], R27 ;  /* 0x0000001b30007388 */ /* 0x000fe20000000800 */
[----:B------:R-:W-:-:S03]  /*4390*/  UIADD3 UR7, UPT, UPT, UR9, UR7, URZ ;  /* 0x0000000709077290 */ /* 0x000fc6000fffe0ff */
[----:B------:R0:W-:Y:S04]  /*43a0*/  STG.E.U16 desc[UR24][R20.64], R51 ;  /* 0x0000003314007986 */ /* 0x0001e8000c101518 */
[----:B------:R-:W-:Y:S01]  /*43b0*/  STS [R25], R42 ;  /* 0x0000002a19007388 */ /* 0x000fe20000000800 */
[----:B------:R-:W-:Y:S01]  /*43c0*/  USHF.R.U32.HI UR12, URZ, 0x2, UR19 ;  /* 0x00000002ff0c7899 */ /* 0x000fe20008011613 */
[----:B------:R-:W-:Y:S01]  /*43d0*/  LOP3.LUT R16, R6, 0x1f, RZ, 0xc0, !PT ;  /* 0x0000001f06107812 */ /* 0x000fe200078ec0ff */
[----:B------:R-:W-:Y:S01]  /*43e0*/  USHF.R.U64 UR17, UR18, 0x2, UR19 ;  /* 0x0000000212117899 */ /* 0x000fe20008001213 */
[----:B0-----:R-:W-:Y:S01]  /*43f0*/  SHF.R.U32.HI R51, RZ, 0x5, R0 ;  /* 0x00000005ff337819 */ /* 0x001fe20000011600 */
[----:B------:R-:W-:Y:S01]  /*4400*/  ULEA UR6, UP0, UR4, UR6, 0x7 ;  /* 0x0000000604067291 */ /* 0x000fe2000f8038ff */
[----:B------:R-:W-:Y:S01]  /*4410*/  IMAD.MOV.U32 R17, RZ, RZ, RZ ;  /* 0x000000ffff117224 */ /* 0x000fe200078e00ff */
[----:B------:R-:W-:-:S02]  /*4420*/  USHF.L.U64.HI UR8, UR8, 0x6, UR7 ;  /* 0x0000000608087899 */ /* 0x000fc40008010207 */
[----:B------:R-:W-:Y:S01]  /*4430*/  IMAD.SHL.U32 R51, R51, 0x8, RZ ;  /* 0x0000000833337824 */ /* 0x000fe200078e00ff */
[----:B------:R-:W-:Y:S02]  /*4440*/  UIADD3 UR10, UP1, UPT, UR6, UR10, URZ ;  /* 0x0000000a060a7290 */ /* 0x000fe4000ff3e0ff */
[----:B------:R-:W-:Y:S01]  /*4450*/  ULEA.HI.X UR4, UR4, UR8, UR5, 0x7, UP0 ;  /* 0x0000000804047291 */ /* 0x000fe200080f3c05 */
[----:B------:R-:W-:-:S04]  /*4460*/  IMAD.WIDE.U32 R20, R51, UR17, R16 ;  /* 0x0000001133147c25 */ /* 0x000fc8000f8e0010 */
[----:B------:R-:W-:Y:S01]  /*4470*/  IMAD R53, R51, UR12, RZ ;  /* 0x0000000c33357c24 */ /* 0x000fe2000f8e02ff */
[----:B------:R-:W-:Y:S01]  /*4480*/  UIADD3.X UR11, UPT, UPT, UR4, UR11, URZ, UP1, !UPT ;  /* 0x0000000b040b7290 */ /* 0x000fe20008ffe4ff */
[----:B------:R-:W-:Y:S01]  /*4490*/  LEA R16, P0, R20, UR10, 0x2 ;  /* 0x0000000a14107c11 */ /* 0x000fe2000f8010ff */
[----:B------:R-:W-:Y:S01]  /*44a0*/  USHF.L.U64.HI UR4, UR17, 0x1, UR12 ;  /* 0x0000000111047899 */ /* 0x000fe2000801020c */
[----:B------:R-:W-:Y:S01]  /*44b0*/  IMAD.IADD R17, R21, 0x1, R53 ;  /* 0x0000000115117824 */ /* 0x000fe200078e0235 */
[----:B------:R-:W-:Y:S01]  /*44c0*/  USHF.L.U32 UR5, UR17, 0x1, URZ ;  /* 0x0000000111057899 */ /* 0x000fe200080006ff */
[----:B------:R-:W-:Y:S02]  /*44d0*/  IMAD.U32 R47, R47, 0x10000, RZ ;  /* 0x000100002f2f7824 */ /* 0x000fe400078e00ff */
[----:B------:R-:W-:Y:S01]  /*44e0*/  IMAD.IADD R9, R52, 0x1, R9 ;  /* 0x0000000134097824 */ /* 0x000fe200078e0209 */
[----:B------:R-:W-:Y:S01]  /*44f0*/  BAR.SYNC.DEFER_BLOCKING 0x0 ;  /* 0x0000000000007b1d */ /* 0x000fe20000010000 */
[----:B------:R-:W-:Y:S01]  /*4500*/  LEA.HI.X R17, R20, UR11, R17, 0x2, P0 ;  /* 0x0000000b14117c11 */ /* 0x000fe200080f1411 */
[----:B------:R-:W-:Y:S01]  /*4510*/  IMAD.U32 R20, RZ, RZ, UR5 ;  /* 0x00000005ff147e24 */ /* 0x000fe2000f8e00ff */
[----:B------:R-:W-:Y:S01]  /*4520*/  LOP3.LUT R4, R47, 0xff0000, RZ, 0xc0, !PT ;  /* 0x00ff00002f047812 */ /* 0x000fe200078ec0ff */
[----:B------:R-:W-:-:S03]  /*4530*/  IMAD.U32 R21, RZ, RZ, UR4 ;  /* 0x00000004ff157e24 */ /* 0x000fc6000f8e00ff */
[----:B------:R-:W-:Y:S01]  /*4540*/  LOP3.LUT R4, R4, 0xffff, R39, 0xf8, !PT ;  /* 0x0000ffff04047812 */ /* 0x000fe200078ef827 */
[----:B------:R-:W-:Y:S01]  /*4550*/  IMAD.WIDE.U32 R20, R51, UR17, R20 ;  /* 0x0000001133147c25 */ /* 0x000fe2000f8e0014 */
[----:B------:R-:W-:Y:S01]  /*4560*/  LOP3.LUT R23, R23, 0xffff, RZ, 0xc0, !PT ;  /* 0x0000ffff17177812 */ /* 0x000fe200078ec0ff */
[----:B------:R-:W0:Y:S04]  /*4570*/  LDS R47, [R9] ;  /* 0x00000000092f7984 */ /* 0x000e280000000800 */
[----:B------:R-:W1:Y:S04]  /*4580*/  LDS R51, [R9+0x4] ;  /* 0x0000040009337984 */ /* 0x000e680000000800 */
[----:B------:R-:W2:Y:S04]  /*4590*/  LDS R39, [R9+0x8] ;  /* 0x0000080009277984 */ /* 0x000ea80000000800 */
[----:B------:R-:W3:Y:S01]  /*45a0*/  LDS R27, [R9+0xc] ;  /* 0x00000c00091b7984 */ /* 0x000ee20000000800 */
[----:B------:R-:W-:Y:S01]  /*45b0*/  IADD3 R28, P4, PT, R28, R20, RZ ;  /* 0x000000141c1c7210 */ /* 0x000fe20007f9e0ff */
[----:B------:R-:W-:Y:S01]  /*45c0*/  IMAD.U32 R46, R46, 0x10000, RZ ;  /* 0x000100002e2e7824 */ /* 0x000fe200078e00ff */
[----:B------:R-:W-:Y:S01]  /*45d0*/  IADD3 R20, P3, PT, R20, UR5, RZ ;  /* 0x0000000514147c10 */ /* 0x000fe2000ff7e0ff */
[----:B------:R-:W-:Y:S01]  /*45e0*/  IMAD.SHL.U32 R23, R23, 0x1000000, RZ ;  /* 0x0100000017177824 */ /* 0x000fe200078e00ff */
[----:B------:R-:W-:Y:S01]  /*45f0*/  LOP3.LUT R22, R22, 0xffff, RZ, 0xc0, !PT ;  /* 0x0000ffff16167812 */ /* 0x000fe200078ec0ff */
[----:B------:R-:W-:Y:S01]  /*4600*/  IMAD.IADD R6, R53, 0x1, R21 ;  /* 0x0000000135067824 */ /* 0x000fe200078e0215 */
[----:B------:R-:W-:-:S02]  /*4610*/  LOP3.LUT R21, R26, 0x1f, RZ, 0xc0, !PT ;  /* 0x0000001f1a157812 */ /* 0x000fc400078ec0ff */
[----:B------:R-:W-:Y:S01]  /*4620*/  IADD3 R26, P0, P1, R5, UR5, R20 ;  /* 0x00000005051a7c10 */ /* 0x000fe2000f91e014 */
[----:B------:R-:W-:Y:S01]  /*4630*/  IMAD.X R5, RZ, RZ, R6, P4 ;  /* 0x000000ffff057224 */ /* 0x000fe200020e0606 */
[----:B------:R-:W-:Y:S02]  /*4640*/  LOP3.LUT R46, R46, 0xff0000, RZ, 0xc0, !PT ;  /* 0x00ff00002e2e7812 */ /* 0x000fe400078ec0ff */
[----:B------:R-:W-:Y:S01]  /*4650*/  LOP3.LUT R14, R4, R23, RZ, 0xfc, !PT ;  /* 0x00000017040e7212 */ /* 0x000fe200078efcff */
[----:B------:R-:W-:Y:S01]  /*4660*/  IMAD.SHL.U32 R22, R22, 0x1000000, RZ ;  /* 0x0100000016167824 */ /* 0x000fe200078e00ff */
[----:B------:R-:W-:Y:S02]  /*4670*/  IADD3 R21, P2, PT, R21, R20, RZ ;  /* 0x0000001415157210 */ /* 0x000fe40007f5e0ff */
[----:B------:R-:W-:Y:S02]  /*4680*/  LEA R4, P4, R28, UR10, 0x2 ;  /* 0x0000000a1c047c11 */ /* 0x000fe4000f8810ff */
[----:B------:R-:W-:-:S02]  /*4690*/  IADD3.X R53, PT, PT, R6, UR4, RZ, P3, !PT ;  /* 0x0000000406357c10 */ /* 0x000fc40009ffe4ff */
[----:B------:R-:W-:Y:S02]  /*46a0*/  LOP3.LUT R41, R46, 0xffff, R41, 0xf8, !PT ;  /* 0x0000ffff2e297812 */ /* 0x000fe400078ef829 */
[----:B------:R-:W-:Y:S01]  /*46b0*/  LEA.HI.X R5, R28, UR11, R5, 0x2, P4 ;  /* 0x0000000b1c057c11 */ /* 0x000fe2000a0f1405 */
[--C-:B------:R-:W-:Y:S01]  /*46c0*/  IMAD.X R28, RZ, RZ, R53.reuse, P2 ;  /* 0x000000ffff1c7224 */ /* 0x100fe200010e0635 */
[----:B------:R-:W-:Y:S02]  /*46d0*/  LOP3.LUT R6, R41, R22, RZ, 0xfc, !PT ;  /* 0x0000001629067212 */ /* 0x000fe400078efcff */
[----:B------:R-:W-:Y:S02]  /*46e0*/  IADD3.X R53, PT, PT, RZ, UR4, R53, P0, P1 ;  /* 0x00000004ff357c10 */ /* 0x000fe400087e2435 */
[----:B------:R-:W-:Y:S02]  /*46f0*/  LEA R22, P0, R21, UR10, 0x2 ;  /* 0x0000000a15167c11 */ /* 0x000fe4000f8010ff */
[----:B------:R-:W-:-:S02]  /*4700*/  LEA R20, P1, R26, UR10, 0x2 ;  /* 0x0000000a1a147c11 */ /* 0x000fc4000f8210ff */
[----:B------:R-:W-:Y:S02]  /*4710*/  LEA.HI.X R23, R21, UR11, R28, 0x2, P0 ;  /* 0x0000000b15177c11 */ /* 0x000fe400080f141c */
[----:B------:R-:W-:Y:S01]  /*4720*/  LEA.HI.X R21, R26, UR11, R53, 0x2, P1 ;  /* 0x0000000b1a157c11 */ /* 0x000fe200088f1435 */
[----:B0-----:R0:W-:Y:S04]  /*4730*/  STG.E desc[UR24][R16.64], R47 ;  /* 0x0000002f10007986 */ /* 0x0011e8000c101918 */
[----:B-1----:R-:W-:Y:S04]  /*4740*/  STG.E desc[UR24][R4.64], R51 ;  /* 0x0000003304007986 */ /* 0x002fe8000c101918 */
[----:B--2---:R-:W-:Y:S04]  /*4750*/  STG.E desc[UR24][R22.64], R39 ;  /* 0x0000002716007986 */ /* 0x004fe8000c101918 */
[----:B---3--:R-:W-:Y:S01]  /*4760*/  STG.E desc[UR24][R20.64], R27 ;  /* 0x0000001b14007986 */ /* 0x008fe2000c101918 */
[----:B------:R-:W-:Y:S01]  /*4770*/  BAR.SYNC.DEFER_BLOCKING 0x0 ;  /* 0x0000000000007b1d */ /* 0x000fe20000010000 */
[----:B------:R-:W-:-:S05]  /*4780*/  LOP3.LUT R34, R34, 0xffff, RZ, 0xc0, !PT ;  /* 0x0000ffff22227812 */ /* 0x000fca00078ec0ff */
[----:B------:R-:W-:Y:S04]  /*4790*/  STS [R50], R13 ;  /* 0x0000000d32007388 */ /* 0x000fe80000000800 */
[----:B------:R-:W-:Y:S04]  /*47a0*/  STS [R49], R12 ;  /* 0x0000000c31007388 */ /* 0x000fe80000000800 */
[----:B------:R1:W-:Y:S04]  /*47b0*/  STS [R48], R43 ;  /* 0x0000002b30007388 */ /* 0x0003e80000000800 */
[----:B------:R-:W-:Y:S01]  /*47c0*/  STS [R25], R14 ;  /* 0x0000000e19007388 */ /* 0x000fe20000000800 */
[----:B------:R-:W-:Y:S01]  /*47d0*/  BAR.SYNC.DEFER_BLOCKING 0x0 ;  /* 0x0000000000007b1d */ /* 0x000fe20000010000 */
[----:B------:R-:W-:-:S05]  /*47e0*/  IMAD.SHL.U32 R41, R34, 0x1000000, RZ ;  /* 0x0100000022297824 */ /* 0x000fca00078e00ff */
[----:B------:R-:W-:Y:S02]  /*47f0*/  LOP3.LUT R44, R44, R41, RZ, 0xfc, !PT ;  /* 0x000000292c2c7212 */ /* 0x000fe400078efcff */
[----:B------:R-:W2:Y:S04]  /*4800*/  LDS R41, [R9] ;  /* 0x0000000009297984 */ /* 0x000ea80000000800 */
[----:B------:R-:W3:Y:S04]  /*4810*/  LDS R39, [R9+0x4] ;  /* 0x0000040009277984 */ /* 0x000ee80000000800 */
[----:B------:R-:W4:Y:S04]  /*4820*/  LDS R51, [R9+0x8] ;  /* 0x0000080009337984 */ /* 0x000f280000000800 */
[----:B------:R-:W5:Y:S01]  /*4830*/  LDS R53, [R9+0xc] ;  /* 0x00000c0009357984 */ /* 0x000f620000000800 */
[----:B------:R-:W-:-:S02]  /*4840*/  UIMAD UR4, UR19, UR22, URZ ;  /* 0x00000016130472a4 */ /* 0x000fc4000f8e02ff */
[----:B0-----:R-:W-:Y:S02]  /*4850*/  IMAD.U32 R47, RZ, RZ, UR22 ;  /* 0x00000016ff2f7e24 */ /* 0x001fe4000f8e00ff */
[----:B-1----:R-:W-:Y:S01]  /*4860*/  IMAD.U32 R43, RZ, RZ, UR22 ;  /* 0x00000016ff2b7e24 */ /* 0x002fe2000f8e00ff */
[----:B------:R-:W-:Y:S01]  /*4870*/  UIMAD UR4, UR23, UR18, UR4 ;  /* 0x00000012170472a4 */ /* 0x000fe2000f8e0204 */
[----:B------:R-:W-:Y:S02]  /*4880*/  IMAD.U32 R27, RZ, RZ, UR22 ;  /* 0x00000016ff1b7e24 */ /* 0x000fe4000f8e00ff */
[----:B------:R-:W-:Y:S02]  /*4890*/  IMAD.U32 R13, RZ, RZ, UR22 ;  /* 0x00000016ff0d7e24 */ /* 0x000fe4000f8e00ff */
        /* <DEDUP_REMOVED lines=8> */
[----:B--2---:R-:W-:Y:S04]  /*4920*/  STG.E desc[UR24][R46.64], R41 ;  /* 0x000000292e007986 */ /* 0x004fe8000c101918 */
[----:B---3--:R-:W-:Y:S04]  /*4930*/  STG.E desc[UR24][R42.64], R39 ;  /* 0x000000272a007986 */ /* 0x008fe8000c101918 */
[----:B----4-:R-:W-:Y:S04]  /*4940*/  STG.E desc[UR24][R26.64], R51 ;  /* 0x000000331a007986 */ /* 0x010fe8000c101918 */
[----:B-----5:R0:W-:Y:S01]  /*4950*/  STG.E desc[UR24][R12.64], R53 ;  /* 0x000000350c007986 */ /* 0x0201e2000c101918 */
[----:B------:R-:W-:Y:S06]  /*4960*/  BAR.SYNC.DEFER_BLOCKING 0x0 ;  /* 0x0000000000007b1d */ /* 0x000fec0000010000 */
[----:B------:R-:W-:Y:S04]  /*4970*/  STS [R50], R11 ;  /* 0x0000000b32007388 */ /* 0x000fe80000000800 */
[----:B------:R1:W-:Y:S04]  /*4980*/  STS [R49], R15 ;  /* 0x0000000f31007388 */ /* 0x0003e80000000800 */
[----:B------:R-:W-:Y:S04]  /*4990*/  STS [R48], R29 ;  /* 0x0000001d30007388 */ /* 0x000fe80000000800 */
[----:B------:R-:W-:Y:S01]  /*49a0*/  STS [R25], R44 ;  /* 0x0000002c19007388 */ /* 0x000fe20000000800 */
[----:B------:R-:W-:Y:S01]  /*49b0*/  BAR.SYNC.DEFER_BLOCKING 0x0 ;  /* 0x0000000000007b1d */ /* 0x000fe20000010000 */
[----:B------:R-:W-:-:S05]  /*49c0*/  ULOP3.LUT UR5, UR18, 0xfffffffc, URZ, 0xc0, !UPT ;  /* 0xfffffffc12057892 */ /* 0x000fca000f8ec0ff */
        /* <DEDUP_REMOVED lines=9> */
[----:B------:R-:W-:Y:S02]  /*4a60*/  IADD3 R16, P1, PT, R20, UR5, RZ ;  /* 0x0000000514107c10 */ /* 0x000fe4000ff3e0ff */
[----:B-1----:R-:W-:-:S02]  /*4a70*/  IADD3.X R15, PT, PT, R23, UR19, RZ, P0, !PT ;  /* 0x00000013170f7c10 */ /* 0x002fc400087fe4ff */
[----:B------:R-:W-:Y:S01]  /*4a80*/  IADD3.X R17, PT, PT, R21, UR19, RZ, P1, !PT ;  /* 0x0000001315117c10 */ /* 0x000fe20008ffe4ff */
        /* <DEDUP_REMOVED lines=10> */
[----:B0-----:R-:W-:-:S05]  /*4b30*/  IMAD.U32 R27, RZ, RZ, UR22 ;  /* 0x00000016ff1b7e24 */ /* 0x001fca000f8e00ff */
[----:B------:R-:W0:Y:S04]  /*4b40*/  LDS R11, [R9] ;  /* 0x00000000090b7984 */ /* 0x000e280000000800 */
[----:B------:R-:W2:Y:S04]  /*4b50*/  LDS R21, [R9+0x4] ;  /* 0x0000040009157984 */ /* 0x000ea80000000800 */
[----:B------:R-:W3:Y:S04]  /*4b60*/  LDS R23, [R9+0x8] ;  /* 0x0000080009177984 */ /* 0x000ee80000000800 */
[----:B------:R-:W4:Y:S01]  /*4b70*/  LDS R29, [R9+0xc] ;  /* 0x00000c00091d7984 */ /* 0x000f220000000800 */
[----:B------:R-:W-:-:S02]  /*4b80*/  IMAD.U32 R39, RZ, RZ, UR22 ;  /* 0x00000016ff277e24 */ /* 0x000fc4000f8e00ff */
[----:B------:R-:W-:Y:S02]  /*4b90*/  IMAD.U32 R41, RZ, RZ, UR22 ;  /* 0x00000016ff297e24 */ /* 0x000fe4000f8e00ff */
[----:B-1----:R-:W-:Y:S02]  /*4ba0*/  IMAD.U32 R7, RZ, RZ, UR22 ;  /* 0x00000016ff077e24 */ /* 0x002fe4000f8e00ff */
        /* <DEDUP_REMOVED lines=11> */
[----:B--2---:R0:W-:Y:S04]  /*4c60*/  STG.E desc[UR24][R4.64], R21 ;  /* 0x0000001504007986 */ /* 0x0041e8000c101918 */
[----:B---3--:R0:W-:Y:S04]  /*4c70*/  STG.E desc[UR24][R14.64], R23 ;  /* 0x000000170e007986 */ /* 0x0081e8000c101918 */
[----:B----4-:R0:W-:Y:S01]  /*4c80*/  STG.E desc[UR24][R16.64], R29 ;  /* 0x0000001d10007986 */ /* 0x0101e2000c101918 */
        /* <DEDUP_REMOVED lines=40> */
.L_x_5144:
[----:B------:R-:W-:Y:S02]  /*4f10*/  ISETP.NE.AND P0, PT, R0, RZ, PT ;  /* 0x000000ff0000720c */ /* 0x000fe40003f05270 */
[----:B-1----:R-:W-:-:S11]  /*4f20*/  FMNMX R5, R4, R5, !PT ;  /* 0x0000000504057209 */ /* 0x002fd60007800000 */
[----:B------:R-:W-:Y:S05]  /*4f30*/  @P0 BRA `(.L_x_5137) ;  /* 0x0000000000080947 */ /* 0x000fea0003800000 */
[----:B------:R-:W1:Y:S02]  /*4f40*/  LDC.64 R2, c[0x0][0x3a8] ;  /* 0x0000ea00ff027b82 */ /* 0x000e640000000a00 */
[----:B-1----:R1:W-:Y:S02]  /*4f50*/  REDG.E.MAX.S32.STRONG.GPU desc[UR24][R2.64], R5 ;  /* 0x000000050200798e */ /* 0x0023e4000d12e318 */
.L_x_5137:
[----:B------:R-:W-:Y:S05]  /*4f60*/  BSYNC B0 ;  /* 0x0000000000007941 */ /* 0x000fea0003800000 */
.L_x_5136:
        /* <DEDUP_REMOVED lines=11> */
[----:B01----:R-:W-:Y:S05]  /*5020*/  CALL.REL.NOINC `($__internal_123_$__cuda_sm20_rcp_rn_f32_slowpath) ;  /* 0x0000000400987944 */ /* 0x003fea0003c00000 */
[----:B------:R-:W-:Y:S05]  /*5030*/  BRA `(.L_x_5140) ;  /* 0x0000000000147947 */ /* 0x000fea0003800000 */
.L_x_5139:
[----:B-1----:R-:W1:Y:S01]  /*5040*/  MUFU.RCP R5, UR16 ;  /* 0x0000001000057d08 */ /* 0x002e620008001000 */
[----:B------:R-:W-:-:S04]  /*5050*/  IMAD.U32 R0, RZ, RZ, UR16 ;  /* 0x00000010ff007e24 */ /* 0x000fc8000f8e00ff */
[----:B-1----:R-:W-:-:S04]  /*5060*/  FFMA R0, R5, R0, -1 ;  /* 0xbf80000005007423 */ /* 0x002fc80000000000 */
[----:B------:R-:W-:-:S04]  /*5070*/  FADD.FTZ R0, -R0, -RZ ;  /* 0x800000ff00007221 */ /* 0x000fc80000010100 */
[----:B------:R-:W-:-:S07]  /*5080*/  FFMA R5, R5, R0, R5 ;  /* 0x0000000005057223 */ /* 0x000fce0000000005 */
.L_x_5140:
[----:B------:R-:W1:Y:S02]  /*5090*/  LDC.64 R2, c[0x0][0x3b0] ;  /* 0x0000ec00ff027b82 */ /* 0x000e640000000a00 */
[----:B-1----:R-:W-:Y:S01]  /*50a0*/  STG.E desc[UR24][R2.64], R5 ;  /* 0x0000000502007986 */ /* 0x002fe2000c101918 */
[----:B------:R-:W-:Y:S05]  /*50b0*/  EXIT ;  /* 0x000000000000794d */ /* 0x000fea0003800000 */
.L_x_5138:
[----:B------:R-:W-:Y:S02]  /*50c0*/  IMAD.MOV.U32 R7, RZ, RZ, 0x4 ;  /* 0x00000004ff077424 */ /* 0x000fe400078e00ff */
[----:B------:R-:W-:Y:S02]  /*50d0*/  IMAD.MOV.U32 R9, RZ, RZ, 0x1f ;  /* 0x0000001fff097424 */ /* 0x000fe400078e00ff */
[----:B------:R-:W-:-:S07]  /*50e0*/  IMAD.MOV.U32 R6, RZ, RZ, -0x1 ;  /* 0xffffffffff067424 */ /* 0x000fce00078e00ff */
[----:B01----:R-:W-:Y:S05]  /*50f0*/  WARPSYNC.COLLECTIVE R6, `(.L_x_5141) ;  /* 0x0000000006087348 */ /* 0x003fea0003c00000 */
[----:B-1----:R1:W2:Y:S02]  /*5100*/  SHFL.DOWN P0, R5, R2, R7, R9 ;  /* 0x0800000702057389 */ /* 0x0022a40000000009 */
[----:B012---:R-:W-:Y:S05]  /*5110*/  ENDCOLLECTIVE ;  /* 0x000000000000791b */ /* 0x007fea0003800000 */
.L_x_5141:
[----:B------:R-:W-:Y:S02]  /*5120*/  IMAD.MOV.U32 R7, RZ, RZ, 0x2 ;  /* 0x00000002ff077424 */ /* 0x000fe400078e00ff */
[----:B------:R-:W-:-:S05]  /*5130*/  IMAD.MOV.U32 R3, RZ, RZ, R5 ;  /* 0x000000ffff037224 */ /* 0x000fca00078e0005 */
[----:B------:R-:W-:-:S05]  /*5140*/  FMNMX R3, R3, R2, !PT ;  /* 0x0000000203037209 */ /* 0x000fca0007800000 */
[----:B------:R-:W-:-:S07]  /*5150*/  IMAD.MOV.U32 R2, RZ, RZ, R3 ;  /* 0x000000ffff027224 */ /* 0x000fce00078e0003 */
[----:B------:R-:W-:Y:S05]  /*5160*/  WARPSYNC.COLLECTIVE R6, `(.L_x_5142) ;  /* 0x0000000006087348 */ /* 0x000fea0003c00000 */
[----:B------:R0:W1:Y:S02]  /*5170*/  SHFL.DOWN P0, R5, R2, R7, R9 ;  /* 0x0800000702057389 */ /* 0x0000640000000009 */
[----:B01----:R-:W-:Y:S05]  /*5180*/  ENDCOLLECTIVE ;  /* 0x000000000000791b */ /* 0x003fea0003800000 */
.L_x_5142:
[----:B------:R-:W-:Y:S02]  /*5190*/  IMAD.MOV.U32 R7, RZ, RZ, 0x1 ;  /* 0x00000001ff077424 */ /* 0x000fe400078e00ff */
[----:B------:R-:W-:-:S05]  /*51a0*/  IMAD.MOV.U32 R4, RZ, RZ, R5 ;  /* 0x000000ffff047224 */ /* 0x000fca00078e0005 */
[----:B------:R-:W-:-:S05]  /*51b0*/  FMNMX R4, R3, R4, !PT ;  /* 0x0000000403047209 */ /* 0x000fca0007800000 */
[----:B------:R-:W-:-:S07]  /*51c0*/  IMAD.MOV.U32 R2, RZ, RZ, R4 ;  /* 0x000000ffff027224 */ /* 0x000fce00078e0004 */
[----:B------:R-:W-:Y:S05]  /*51d0*/  WARPSYNC.COLLECTIVE R6, `(.L_x_5143) ;  /* 0x0000000006087348 */ /* 0x000fea0003c00000 */
[----:B------:R0:W1:Y:S02]  /*51e0*/  SHFL.DOWN P0, R5, R2, R7, R9 ;  /* 0x0800000702057389 */ /* 0x0000640000000009 */
[----:B01----:R-:W-:Y:S05]  /*51f0*/  ENDCOLLECTIVE ;  /* 0x000000000000791b */ /* 0x003fea0003800000 */
.L_x_5143:
[----:B------:R-:W-:Y:S05]  /*5200*/  BRA `(.L_x_5144) ;  /* 0xfffffffc00407947 */ /* 0x000fea000383ffff */
        .weak           $__internal_122_$__cuda_sm20_div_u64
        .type           $__internal_122_$__cuda_sm20_div_u64,@function
        .size           $__internal_122_$__cuda_sm20_div_u64,($__internal_123_$__cuda_sm20_rcp_rn_f32_slowpath - $__internal_122_$__cuda_sm20_div_u64)
$__internal_122_$__cuda_sm20_div_u64:
        /* <DEDUP_REMOVED lines=71> */
[----:B------:R-:W-:Y:S11]  /*5680*/  RET.REL.NODEC R2 `(_ZN18transformer_engine6detail32dgated_act_cast_transpose_kernelILi2ELi4Ef13__nv_bfloat1613__nv_fp8_e4m3NS_5EmptyEXadL_ZNS_5dreluIffEET_T0_RKS4_EEXadL_ZNS_4reluIffEES6_S7_S9_EEEEvPKT2_SD_PT3_SF_PKT1_PSG_SJ_mmm) ;  /* 0xffffffa8025c7950 */ /* 0x000ff60003c3ffff */
        .weak           $__internal_123_$__cuda_sm20_rcp_rn_f32_slowpath
        .type           $__internal_123_$__cuda_sm20_rcp_rn_f32_slowpath,@function
        .size           $__internal_123_$__cuda_sm20_rcp_rn_f32_slowpath,(.L_x_29424 - $__internal_123_$__cuda_sm20_rcp_rn_f32_slowpath)
$__internal_123_$__cuda_sm20_rcp_rn_f32_slowpath:
        /* <DEDUP_REMOVED lines=15> */
.L_x_5145:
        /* <DEDUP_REMOVED lines=33> */
.L_x_5147:
[----:B------:R0:W1:Y:S02]  /*5990*/  MUFU.RCP R2, R0 ;  /* 0x0000000000027308 */ /* 0x0000640000001000 */
.L_x_5146:
[----:B-1-3--:R-:W-:Y:S02]  /*59a0*/  IMAD.MOV.U32 R5, RZ, RZ, R2 ;  /* 0x000000ffff057224 */ /* 0x00afe400078e0002 */
[----:B------:R-:W-:Y:S02]  /*59b0*/  IMAD.MOV.U32 R2, RZ, RZ, R7 ;  /* 0x000000ffff027224 */ /* 0x000fe400078e0007 */
[----:B------:R-:W-:-:S04]  /*59c0*/  IMAD.MOV.U32 R3, RZ, RZ, 0x0 ;  /* 0x00000000ff037424 */ /* 0x000fc800078e00ff */
[----:B0-2---:R-:W-:Y:S05]  /*59d0*/  RET.REL.NODEC R2 `(_ZN18transformer_engine6detail32dgated_act_cast_transpose_kernelILi2ELi4Ef13__nv_bfloat1613__nv_fp8_e4m3NS_5EmptyEXadL_ZNS_5dreluIffEET_T0_RKS4_EEXadL_ZNS_4reluIffEES6_S7_S9_EEEEvPKT2_SD_PT3_SF_PKT1_PSG_SJ_mmm) ;  /* 0xffffffa402887950 */ /* 0x005fea0003c3ffff */
.L_x_5148:
        /* <DEDUP_REMOVED lines=10> */
.L_x_29424:


//--------------------- .text._ZN18transformer_engine6detail43dgated_act_cast_transpose_kernel_notalignedILi2ELi4Ef13__nv_bfloat1613__nv_fp8_e5m2NS_5EmptyEXadL_ZNS_5dreluIffEET_T0_RKS4_EEXadL_ZNS_4reluIffEES6_S7_S9_EEEEvPKT2_SD_PT3_SF_PKT1_PSG_SJ_mmm --------------------------
	.section	.text._ZN18transformer_engine6detail43dgated_act_cast_transpose_kernel_notalignedILi2ELi4Ef13__nv_bfloat1613__nv_fp8_e5m2NS_5EmptyEXadL_ZNS_5dreluIffEET_T0_RKS4_EEXadL_ZNS_4reluIffEES6_S7_S9_EEEEvPKT2_SD_PT3_SF_PKT1_PSG_SJ_mmm,"ax",@progbits
	.align	128
        .global         _ZN18transformer_engine6detail43dgated_act_cast_transpose_kernel_notalignedILi2ELi4Ef13__nv_bfloat1613__nv_fp8_e5m2NS_5EmptyEXadL_ZNS_5dreluIffEET_T0_RKS4_EEXadL_ZNS_4reluIffEES6_S7_S9_EEEEvPKT2_SD_PT3_SF_PKT1_PSG_SJ_mmm
        .type           _ZN18transformer_engine6detail43dgated_act_cast_transpose_kernel_notalignedILi2ELi4Ef13__nv_bfloat1613__nv_fp8_e5m2NS_5EmptyEXadL_ZNS_5dreluIffEET_T0_RKS4_EEXadL_ZNS_4reluIffEES6_S7_S9_EEEEvPKT2_SD_PT3_SF_PKT1_PSG_SJ_mmm,@function
        .size           _ZN18transformer_engine6detail43dgated_act_cast_transpose_kernel_notalignedILi2ELi4Ef13__nv_bfloat1613__nv_fp8_e5m2NS_5EmptyEXadL_ZNS_5dreluIffEET_T0_RKS4_EEXadL_ZNS_4reluIffEES6_S7_S9_EEEEvPKT2_SD_PT3_SF_PKT1_PSG_SJ_mmm,(.L_x_29426 - _ZN18transformer_engine6detail43dgated_act_cast_transpose_kernel_notalignedILi2ELi4Ef13__nv_bfloat1613__nv_fp8_e5m2NS_5EmptyEXadL_ZNS_5dreluIffEET_T0_RKS4_EEXadL_ZNS_4reluIffEES6_S7_S9_EEEEvPKT2_SD_PT3_SF_PKT1_PSG_SJ_mmm)
        .other          _ZN18transformer_engine6detail43dgated_act_cast_transpose_kernel_notalignedILi2ELi4Ef13__nv_bfloat1613__nv_fp8_e5m2NS_5EmptyEXadL_ZNS_5dreluIffEET_T0_RKS4_EEXadL_ZNS_4reluIffEES6_S7_S9_EEEEvPKT2_SD_PT3_SF_PKT1_PSG_SJ_mmm,@"STO_CUDA_ENTRY STV_DEFAULT"
_ZN18transformer_engine6detail43dgated_act_cast_transpose_kernel_notalignedILi2ELi4Ef13__nv_bfloat1613__nv_fp8_e5m2NS_5EmptyEXadL_ZNS_5dreluIffEET_T0_RKS4_EEXadL_ZNS_4reluIffEES6_S7_S9_EEEEvPKT2_SD_PT3_SF_PKT1_PSG_SJ_mmm:
.text._ZN18transformer_engine6detail43dgated_act_cast_transpose_kernel_notalignedILi2ELi4Ef13__nv_bfloat1613__nv_fp8_e5m2NS_5EmptyEXadL_ZNS_5dreluIffEET_T0_RKS4_EEXadL_ZNS_4reluIffEES6_S7_S9_EEEEvPKT2_SD_PT3_SF_PKT1_PSG_SJ_mmm:
        /* <DEDUP_REMOVED lines=43> */
.L_x_5149:
[----:B------:R-:W-:-:S07]  /*02b0*/  MOV R4, 0x2d0 ;  /* 0x000002d000047802 */ /* 0x000fce0000000f00 */
[----:B------:R-:W-:Y:S05]  /*02c0*/  CALL.REL.NOINC `($__internal_124_$__cuda_sm20_div_u64) ;  /* 0x00000078004c7944 */ /* 0x000fea0003c00000 */
        /* <DEDUP_REMOVED lines=11> */
.L_x_5150:
        /* <DEDUP_REMOVED lines=151> */
.L_x_5152:
[----:B------:R-:W-:Y:S05]  /*0cf0*/  BSYNC.RECONVERGENT B0 ;  /* 0x0000000000007941 */ /* 0x000fea0003800200 */
.L_x_5151:
        /* <DEDUP_REMOVED lines=46> */
.L_x_5154:
[----:B------:R-:W-:Y:S01]  /*0fe0*/  CS2R R54, SRZ ;  /* 0x0000000000367805 */ /* 0x000fe2000001ff00 */
[----:B------:R-:W-:-:S07]  /*0ff0*/  IMAD.MOV.U32 R56, RZ, RZ, RZ ;  /* 0x000000ffff387224 */ /* 0x000fce00078e00ff */
.L_x_5155:
[----:B------:R-:W-:Y:S05]  /*1000*/  BSYNC.RECONVERGENT B0 ;  /* 0x0000000000007941 */ /* 0x000fea0003800200 */
.L_x_5153:
        /* <DEDUP_REMOVED lines=38> */
.L_x_5157:
[----:B------:R-:W-:Y:S05]  /*1270*/  BSYNC.RECONVERGENT B0 ;  /* 0x0000000000007941 */ /* 0x000fea0003800200 */
.L_x_5156:
        /* <DEDUP_REMOVED lines=77> */
[----:B------:R-:W-:-:S02]  /*1750*/  F2FP.SATFINITE.E5M2.F32.PACK_AB_MERGE_C R18, RZ, R18, RZ ;  /* 0x00000012ff12723e */ /* 0x000fc400048060ff */
[----:B------:R-:W-:Y:S02]  /*1760*/  @!P1 CS2R R22, SRZ ;  /* 0x0000000000169805 */ /* 0x000fe4000001ff00 */
[----:B------:R-:W-:Y:S02]  /*1770*/  F2FP.SATFINITE.E5M2.F32.PACK_AB_MERGE_C R17, RZ, R17, RZ ;  /* 0x00000011ff11723e */ /* 0x000fe400048060ff */
[----:B------:R-:W-:Y:S02]  /*1780*/  @!P1 CS2R R20, SRZ ;  /* 0x0000000000149805 */ /* 0x000fe4000001ff00 */
[----:B------:R-:W-:Y:S01]  /*1790*/  @!P0 LEA.HI.X R41, R8, UR20, R9, 0x1, P5 ;  /* 0x0000001408298c11 */ /* 0x000fe2000a8f0c09 */
[----:B------:R-:W-:Y:S01]  /*17a0*/  @!P1 IMAD.MOV.U32 R19, RZ, RZ, RZ ;  /* 0x000000ffff139224 */ /* 0x000fe200078e00ff */
[----:B------:R-:W-:Y:S01]  /*17b0*/  @!P0 LEA.HI.X R7, R34, UR9, R35, 0x1, P3 ;  /* 0x0000000922078c11 */ /* 0x000fe200098f0c23 */
[----:B------:R-:W-:Y:S01]  /*17c0*/  @!P1 IMAD.MOV.U32 R12, RZ, RZ, RZ ;  /* 0x000000ffff0c9224 */ /* 0x000fe200078e00ff */
[----:B------:R-:W-:-:S02]  /*17d0*/  F2FP.SATFINITE.E5M2.F32.PACK_AB_MERGE_C R16, RZ, R16, RZ ;  /* 0x00000010ff10723e */ /* 0x000fc400048060ff */
[----:B------:R-:W-:Y:S02]  /*17e0*/  F2FP.SATFINITE.E5M2.F32.PACK_AB_MERGE_C R15, RZ, R15, RZ ;  /* 0x0000000fff0f723e */ /* 0x000fe400048060ff */
[----:B------:R-:W-:Y:S02]  /*17f0*/  F2FP.SATFINITE.E5M2.F32.PACK_AB_MERGE_C R14, RZ, R14, RZ ;  /* 0x0000000eff0e723e */ /* 0x000fe400048060ff */
[----:B------:R-:W-:Y:S02]  /*1800*/  F2FP.SATFINITE.E5M2.F32.PACK_AB_MERGE_C R13, RZ, R13, RZ ;  /* 0x0000000dff0d723e */ /* 0x000fe400048060ff */
        /* <DEDUP_REMOVED lines=29> */
.L_x_5159:
[----:B------:R-:W-:Y:S05]  /*19e0*/  BSYNC.RECONVERGENT B0 ;  /* 0x0000000000007941 */ /* 0x000fea0003800200 */
.L_x_5158:
        /* <DEDUP_REMOVED lines=29> */
.L_x_5161:
[----:B------:R-:W-:Y:S05]  /*1bc0*/  BSYNC.RECONVERGENT B0 ;  /* 0x0000000000007941 */ /* 0x000fea0003800200 */
.L_x_5160:
        /* <DEDUP_REMOVED lines=10> */
[----:B------:R-:W-:Y:S01]  /*1c70*/  F2FP.SATFINITE.E5M2.F32.PACK_AB_MERGE_C R11, RZ, R11, RZ ;  /* 0x0000000bff0b723e */ /* 0x000fe200048060ff */
[----:B------:R-:W-:Y:S01]  /*1c80*/  USHF.L.U64.HI UR5, UR26, 0x2, UR27 ;  /* 0x000000021a057899 */ /* 0x000fe2000801021b */
[----:B------:R-:W-:Y:S01]  /*1c90*/  F2FP.SATFINITE.E5M2.F32.PACK_AB_MERGE_C R10, RZ, R10, RZ ;  /* 0x0000000aff0a723e */ /* 0x000fe200048060ff */
[----:B------:R-:W-:Y:S01]  /*1ca0*/  USHF.L.U32 UR4, UR26, 0x2, URZ ;  /* 0x000000021a047899 */ /* 0x000fe200080006ff */
[----:B------:R-:W-:Y:S01]  /*1cb0*/  BSSY.RECONVERGENT B0, `(.L_x_5162) ;  /* 0x0000011000007945 */ /* 0x000fe20003800200 */
[----:B------:R-:W-:Y:S01]  /*1cc0*/  @!P0 LEA.HI.X R45, R34, UR20, R35, 0x1, P1 ;  /* 0x00000014222d8c11 */ /* 0x000fe200088f0c23 */
[----:B0-----:R-:W-:Y:S01]  /*1cd0*/  VIADD R7, R58, 0x1e ;  /* 0x0000001e3a077836 */ /* 0x001fe20000000000 */
[----:B------:R-:W-:-:S02]  /*1ce0*/  F2FP.SATFINITE.E5M2.F32.PACK_AB_MERGE_C R9, RZ, R9, RZ ;  /* 0x00000009ff09723e */ /* 0x000fc400048060ff */
[----:B------:R-:W-:Y:S02]  /*1cf0*/  @!P0 PRMT R61, R10, 0x7604, R11 ;  /* 0x000076040a3d8816 */ /* 0x000fe4000000000b */
[----:B------:R-:W-:Y:S01]  /*1d00*/  F2FP.SATFINITE.E5M2.F32.PACK_AB_MERGE_C R8, RZ, R8, RZ ;  /* 0x00000008ff08723e */ /* 0x000fe200048060ff */
        /* <DEDUP_REMOVED lines=11> */
.L_x_5163:
[----:B------:R-:W-:Y:S05]  /*1dc0*/  BSYNC.RECONVERGENT B0 ;  /* 0x0000000000007941 */ /* 0x000fea0003800200 */
.L_x_5162:
[----:B------:R-:W-:Y:S01]  /*1dd0*/  FMNMX R62, RZ, R0, !PT ;  /* 0x00000000ff3e7209 */ /* 0x000fe20007800000 */
[----:B0-----:R-:W-:Y:S01]  /*1de0*/  FMUL R5, R48, UR19 ;  /* 0x0000001330057c20 */ /* 0x001fe20008400000 */
[----:B------:R-:W-:Y:S01]  /*1df0*/  FMUL R4, R47, UR19 ;  /* 0x000000132f047c20 */ /* 0x000fe20008400000 */
[----:B------:R-:W-:Y:S01]  /*1e00*/  FMUL R3, R46, UR19 ;  /* 0x000000132e037c20 */ /* 0x000fe20008400000 */
[----:B------:R-:W-:Y:S01]  /*1e10*/  FMUL R0, R33, UR19 ;  /* 0x0000001321007c20 */ /* 0x000fe20008400000 */
[----:B------:R-:W-:Y:S01]  /*1e20*/  LOP3.LUT R7, R7, 0x1f, RZ, 0xc0, !PT ;  /* 0x0000001f07077812 */ /* 0x000fe200078ec0ff */
[----:B------:R0:W-:Y:S01]  /*1e30*/  @!P0 STG.E.U16 desc[UR24][R44.64], R61 ;  /* 0x0000003d2c008986 */ /* 0x0001e2000c101518 */
[----:B------:R-:W-:Y:S01]  /*1e40*/  F2FP.SATFINITE.E5M2.F32.PACK_AB_MERGE_C R5, RZ, R5, RZ ;  /* 0x00000005ff05723e */ /* 0x000fe200048060ff */
[----:B------:R-:W-:Y:S01]  /*1e50*/  IMAD.U32 R38, RZ, RZ, UR4 ;  /* 0x00000004ff267e24 */ /* 0x000fe2000f8e00ff */
[----:B------:R-:W-:Y:S01]  /*1e60*/  F2FP.SATFINITE.E5M2.F32.PACK_AB_MERGE_C R4, RZ, R4, RZ ;  /* 0x00000004ff04723e */ /* 0x000fe200048060ff */
[----:B------:R-:W-:Y:S01]  /*1e70*/  IMAD.U32 R39, RZ, RZ, UR5 ;  /* 0x00000005ff277e24 */ /* 0x000fe2000f8e00ff */
[----:B------:R-:W-:Y:S01]  /*1e80*/  F2FP.SATFINITE.E5M2.F32.PACK_AB_MERGE_C R3, RZ, R3, RZ ;  /* 0x00000003ff03723e */ /* 0x000fe200048060ff */
[----:B------:R-:W-:Y:S01]  /*1e90*/  FMUL R63, R63, R62 ;  /* 0x0000003e3f3f7220 */ /* 0x000fe20000400000 */
[----:B------:R-:W-:Y:S01]  /*1ea0*/  F2FP.SATFINITE.E5M2.F32.PACK_AB_MERGE_C R0, RZ, R0, RZ ;  /* 0x00000000ff00723e */ /* 0x000fe200048060ff */
        /* <DEDUP_REMOVED lines=10> */
[----:B------:R-:W-:Y:S02]  /*1f50*/  F2FP.SATFINITE.E5M2.F32.PACK_AB_MERGE_C R65, RZ, R65, RZ ;  /* 0x00000041ff41723e */ /* 0x000fe400048060ff */
[----:B------:R-:W-:Y:S01]  /*1f60*/  F2FP.SATFINITE.E5M2.F32.PACK_AB_MERGE_C R62, RZ, R62, RZ ;  /* 0x0000003eff3e723e */ /* 0x000fe200048060ff */
        /* <DEDUP_REMOVED lines=17> */
.L_x_5165:
[----:B------:R-:W-:Y:S05]  /*2080*/  BSYNC.RECONVERGENT B0 ;  /* 0x0000000000007941 */ /* 0x000fea0003800200 */
.L_x_5164:
        /* <DEDUP_REMOVED lines=124> */
.L_x_5167:
[----:B------:R-:W-:Y:S05]  /*2850*/  BSYNC.RECONVERGENT B0 ;  /* 0x0000000000007941 */ /* 0x000fea0003800200 */
.L_x_5166:
        /* <DEDUP_REMOVED lines=27> */
.L_x_5169:
[----:B------:R-:W-:Y:S05]  /*2a10*/  BSYNC.RECONVERGENT B0 ;  /* 0x0000000000007941 */ /* 0x000fea0003800200 */
.L_x_5168:
        /* <DEDUP_REMOVED lines=33> */
.L_x_5171:
[----:B------:R-:W-:Y:S05]  /*2c30*/  BSYNC.RECONVERGENT B0 ;  /* 0x0000000000007941 */ /* 0x000fea0003800200 */
.L_x_5170:
        /* <DEDUP_REMOVED lines=21> */
[----:B------:R-:W-:Y:S01]  /*2d90*/  F2FP.SATFINITE.E5M2.F32.PACK_AB_MERGE_C R45, RZ, R45, RZ ;  /* 0x0000002dff2d723e */ /* 0x000fe200048060ff */
[----:B------:R-:W-:Y:S01]  /*2da0*/  FMUL R43, R43, R48 ;  /* 0x000000302b2b7220 */ /* 0x000fe20000400000 */
[----:B------:R-:W-:Y:S01]  /*2db0*/  FSET.BF.GT.AND R46, R50, RZ, PT ;  /* 0x000000ff322e720a */ /* 0x000fe20003804000 */
[----:B------:R-:W-:Y:S01]  /*2dc0*/  FMUL R42, R42, R53 ;  /* 0x000000352a2a7220 */ /* 0x000fe20000400000 */
[----:B------:R-:W-:Y:S01]  /*2dd0*/  @!P0 LEA R22, P1, R4, UR8, 0x1 ;  /* 0x0000000804168c11 */ /* 0x000fe2000f8208ff */
[----:B------:R-:W-:Y:S01]  /*2de0*/  FMUL R53, R3, UR19 ;  /* 0x0000001303357c20 */ /* 0x000fe20008400000 */
[----:B------:R-:W-:Y:S01]  /*2df0*/  F2FP.SATFINITE.E5M2.F32.PACK_AB_MERGE_C R12, RZ, R47, RZ ;  /* 0x0000002fff0c723e */ /* 0x000fe200048060ff */
[----:B------:R-:W-:-:S02]  /*2e00*/  IMAD.U32 R47, R23, 0x10000, RZ ;  /* 0x00010000172f7824 */ /* 0x000fc400078e00ff */
[----:B------:R-:W-:Y:S01]  /*2e10*/  FMUL R46, R46, R57 ;  /* 0x000000392e2e7220 */ /* 0x000fe20000400000 */
[----:B------:R-:W-:Y:S01]  /*2e20*/  FMUL R49, R42, UR19 ;  /* 0x000000132a317c20 */ /* 0x000fe20008400000 */
[----:B------:R-:W-:Y:S01]  /*2e30*/  @!P0 LEA.HI.X R23, R4, UR9, R5, 0x1, P1 ;  /* 0x0000000904178c11 */ /* 0x000fe200088f0c05 */
[C---:B------:R-:W-:Y:S01]  /*2e40*/  IMAD.U32 R63, R19.reuse, 0x10000, RZ ;  /* 0x00010000133f7824 */ /* 0x040fe200078e00ff */
[----:B------:R-:W-:Y:S01]  /*2e50*/  @!P0 PRMT R55, R12, 0x7604, R45 ;  /* 0x000076040c378816 */ /* 0x000fe2000000002d */
[----:B------:R-:W-:Y:S01]  /*2e60*/  FMUL R48, R46, R47 ;  /* 0x0000002f2e307220 */ /* 0x000fe20000400000 */
[----:B------:R-:W-:Y:S01]  /*2e70*/  F2FP.SATFINITE.E5M2.F32.PACK_AB_MERGE_C R47, RZ, R53, RZ ;  /* 0x00000035ff2f723e */ /* 0x000fe200048060ff */
[----:B------:R-:W-:Y:S01]  /*2e80*/  IMAD.U32 R62, R20, 0x10000, RZ ;  /* 0x00010000143e7824 */ /* 0x000fe200078e00ff */
[----:B------:R-:W-:Y:S01]  /*2e90*/  F2FP.SATFINITE.E5M2.F32.PACK_AB_MERGE_C R46, RZ, R49, RZ ;  /* 0x00000031ff2e723e */ /* 0x000fe200048060ff */
        /* <DEDUP_REMOVED lines=15> */
[----:B------:R-:W-:Y:S01]  /*2f90*/  F2FP.SATFINITE.E5M2.F32.PACK_AB_MERGE_C R22, RZ, R22, RZ ;  /* 0x00000016ff16723e */ /* 0x000fe200048060ff */
[----:B------:R-:W-:Y:S01]  /*2fa0*/  FMUL R55, R28, UR19 ;  /* 0x000000131c377c20 */ /* 0x000fe20008400000 */
[----:B------:R-:W-:Y:S01]  /*2fb0*/  F2FP.SATFINITE.E5M2.F32.PACK_AB_MERGE_C R19, RZ, R23, RZ ;  /* 0x00000017ff13723e */ /* 0x000fe200048060ff */
[----:B------:R-:W-:Y:S01]  /*2fc0*/  FMUL R54, R54, R61 ;  /* 0x0000003d36367220 */ /* 0x000fe20000400000 */
[----:B------:R-:W-:-:S02]  /*2fd0*/  IMAD.U32 R23, R21, 0x10000, RZ ;  /* 0x0001000015177824 */ /* 0x000fc400078e00ff */
[----:B-1----:R-:W-:Y:S01]  /*2fe0*/  FMUL R65, R31, UR19 ;  /* 0x000000131f417c20 */ /* 0x002fe20008400000 */
[----:B------:R-:W-:Y:S01]  /*2ff0*/  @!P0 PRMT R11, R22, 0x7604, R19 ;  /* 0x00007604160b8816 */ /* 0x000fe20000000013 */
[----:B------:R-:W-:Y:S01]  /*3000*/  FMUL R54, R54, R53 ;  /* 0x0000003536367220 */ /* 0x000fe20000400000 */
[----:B------:R-:W-:Y:S01]  /*3010*/  FMUL R23, R20, R23 ;  /* 0x0000001714177220 */ /* 0x000fe20000400000 */
[----:B------:R-:W-:Y:S02]  /*3020*/  F2FP.SATFINITE.E5M2.F32.PACK_AB_MERGE_C R55, RZ, R55, RZ ;  /* 0x00000037ff37723e */ /* 0x000fe400048060ff */
[----:B------:R0:W-:Y:S01]  /*3030*/  @!P0 STG.E.U16 desc[UR24][R34.64], R11 ;  /* 0x0000000b22008986 */ /* 0x0001e2000c101518 */
[----:B------:R-:W-:Y:S01]  /*3040*/  FMUL R56, R54, UR19 ;  /* 0x0000001336387c20 */ /* 0x000fe20008400000 */
[----:B------:R-:W-:-:S04]  /*3050*/  FMUL R53, R23, UR19 ;  /* 0x0000001317357c20 */ /* 0x000fc80008400000 */
        /* <DEDUP_REMOVED lines=11> */
.L_x_5173:
[----:B------:R-:W-:Y:S05]  /*3110*/  BSYNC.RECONVERGENT B0 ;  /* 0x0000000000007941 */ /* 0x000fea0003800200 */
.L_x_5172:
[C---:B------:R-:W-:Y:S01]  /*3120*/  @!P0 LEA R10, P1, R4.reuse, UR13, 0x1 ;  /* 0x0000000d040a8c11 */ /* 0x040fe2000f8208ff */
[----:B------:R-:W-:Y:S01]  /*3130*/  BSSY.RECONVERGENT B0, `(.L_x_5174) ;  /* 0x0000039000007945 */ /* 0x000fe20003800200 */
[----:B0-----:R-:W-:Y:S02]  /*3140*/  F2FP.SATFINITE.E5M2.F32.PACK_AB_MERGE_C R34, RZ, R65, RZ ;  /* 0x00000041ff22723e */ /* 0x001fe400048060ff */
        /* <DEDUP_REMOVED lines=15> */
[----:B------:R-:W-:-:S02]  /*3240*/  F2FP.SATFINITE.E5M2.F32.PACK_AB_MERGE_C R15, RZ, R15, RZ ;  /* 0x0000000fff0f723e */ /* 0x000fc400048060ff */
[----:B------:R-:W-:Y:S01]  /*3250*/  FMNMX3 R65, |R29|, R32, |R30|, !PT ;  /* 0x000000201d417276 */ /* 0x000fe2000780061e */
[----:B------:R-:W-:Y:S01]  /*3260*/  VIADD R29, R59, 0x3 ;  /* 0x000000033b1d7836 */ /* 0x000fe20000000000 */
[C---:B0-----:R-:W-:Y:S02]  /*3270*/  @!P0 LEA R10, P1, R35.reuse, UR13, 0x1 ;  /* 0x0000000d230a8c11 */ /* 0x041fe4000f8208ff */
[----:B------:R-:W-:Y:S02]  /*3280*/  F2FP.SATFINITE.E5M2.F32.PACK_AB_MERGE_C R36, RZ, R20, RZ ;  /* 0x00000014ff24723e */ /* 0x000fe400048060ff */
[----:B------:R-:W-:Y:S01]  /*3290*/  @!P0 LEA.HI.X R11, R35, UR20, R52, 0x1, P1 ;  /* 0x00000014230b8c11 */ /* 0x000fe200088f0c34 */
[----:B------:R-:W-:Y:S01]  /*32a0*/  FMUL R52, R7, UR19 ;  /* 0x0000001307347c20 */ /* 0x000fe20008400000 */
[----:B------:R-:W-:Y:S01]  /*32b0*/  FMUL R35, R50, UR19 ;  /* 0x0000001332237c20 */ /* 0x000fe20008400000 */
[----:B------:R-:W-:Y:S02]  /*32c0*/  @!P0 IADD3 R21, P1, PT, R4, UR35, RZ ;  /* 0x0000002304158c10 */ /* 0x000fe4000ff3e0ff */
[----:B------:R-:W-:-:S02]  /*32d0*/  @!P0 PRMT R57, R36, 0x7604, R15 ;  /* 0x0000760424398816 */ /* 0x000fc4000000000f */
[----:B------:R-:W-:Y:S02]  /*32e0*/  @!P0 IADD3.X R68, PT, PT, R5, UR36, RZ, P1, !PT ;  /* 0x0000002405448c10 */ /* 0x000fe40008ffe4ff */
[----:B------:R-:W-:Y:S01]  /*32f0*/  F2FP.SATFINITE.E5M2.F32.PACK_AB_MERGE_C R52, RZ, R52, RZ ;  /* 0x00000034ff34723e */ /* 0x000fe200048060ff */
[----:B------:R0:W-:Y:S01]  /*3300*/  @!P0 STG.E.U16 desc[UR24][R10.64], R57 ;  /* 0x000000390a008986 */ /* 0x0001e2000c101518 */
[----:B------:R-:W-:Y:S02]  /*3310*/  F2FP.SATFINITE.E5M2.F32.PACK_AB_MERGE_C R35, RZ, R35, RZ ;  /* 0x00000023ff23723e */ /* 0x000fe400048060ff */
        /* <DEDUP_REMOVED lines=15> */
[----:B------:R-:W-:Y:S02]  /*3410*/  F2FP.SATFINITE.E5M2.F32.PACK_AB_MERGE_C R30, RZ, R30, RZ ;  /* 0x0000001eff1e723e */ /* 0x000fe400048060ff */
[----:B------:R-:W-:Y:S01]  /*3420*/  F2FP.SATFINITE.E5M2.F32.PACK_AB_MERGE_C R63, RZ, R63, RZ ;  /* 0x0000003fff3f723e */ /* 0x000fe200048060ff */
        /* <DEDUP_REMOVED lines=9> */
.L_x_5175:
[----:B------:R-:W-:Y:S05]  /*34c0*/  BSYNC.RECONVERGENT B0 ;  /* 0x0000000000007941 */ /* 0x000fea0003800200 */
.L_x_5174:
        /* <DEDUP_REMOVED lines=108> */
.L_x_5177:
[----:B------:R-:W-:Y:S05]  /*3b90*/  BSYNC.RECONVERGENT B0 ;  /* 0x0000000000007941 */ /* 0x000fea0003800200 */
.L_x_5176:
        /* <DEDUP_REMOVED lines=32> */
.L_x_5179:
[----:B------:R-:W-:Y:S05]  /*3da0*/  BSYNC.RECONVERGENT B0 ;  /* 0x0000000000007941 */ /* 0x000fea0003800200 */
.L_x_5178:
        /* <DEDUP_REMOVED lines=31> */
.L_x_5181:
[----:B------:R-:W-:Y:S05]  /*3fa0*/  BSYNC.RECONVERGENT B0 ;  /* 0x0000000000007941 */ /* 0x000fea0003800200 */
.L_x_5180:
        /* <DEDUP_REMOVED lines=42> */
[----:B------:R-:W-:Y:S01]  /*4250*/  F2FP.SATFINITE.E5M2.F32.PACK_AB_MERGE_C R41, RZ, R41, RZ ;  /* 0x00000029ff29723e */ /* 0x000fe200048060ff */
[----:B------:R-:W-:Y:S01]  /*4260*/  FMUL R32, R32, R37 ;  /* 0x0000002520207220 */ /* 0x000fe20000400000 */
[----:B------:R-:W-:Y:S01]  /*4270*/  F2FP.SATFINITE.E5M2.F32.PACK_AB_MERGE_C R53, RZ, R53, RZ ;  /* 0x00000035ff35723e */ /* 0x000fe200048060ff */
[----:B------:R-:W-:Y:S01]  /*4280*/  FMUL R37, R16, UR19 ;  /* 0x0000001310257c20 */ /* 0x000fe20008400000 */
[----:B------:R-:W-:Y:S01]  /*4290*/  LOP3.LUT R44, R41, 0xff, RZ, 0xc0, !PT ;  /* 0x000000ff292c7812 */ /* 0x000fe200078ec0ff */
[----:B------:R-:W-:Y:S01]  /*42a0*/  FMUL R40, R7, R40 ;  /* 0x0000002807287220 */ /* 0x000fe20000400000 */
[----:B------:R-:W-:Y:S01]  /*42b0*/  FMUL R7, R19, UR19 ;  /* 0x0000001313077c20 */ /* 0x000fe20008400000 */
[----:B------:R-:W-:Y:S01]  /*42c0*/  FSET.BF.GT.AND R13, R13, RZ, PT ;  /* 0x000000ff0d0d720a */ /* 0x000fe20003804000 */
[----:B------:R-:W-:Y:S01]  /*42d0*/  IMAD.U32 R56, R26, 0x10000, RZ ;  /* 0x000100001a387824 */ /* 0x000fe200078e00ff */
[----:B------:R-:W-:Y:S01]  /*42e0*/  F2FP.SATFINITE.E5M2.F32.PACK_AB_MERGE_C R37, RZ, R37, RZ ;  /* 0x00000025ff25723e */ /* 0x000fe200048060ff */
[----:B------:R-:W-:Y:S01]  /*42f0*/  IMAD R44, R53, 0x100, R44 ;  /* 0x00000100352c7824 */ /* 0x000fe200078e022c */
[----:B------:R-:W-:Y:S01]  /*4300*/  F2FP.SATFINITE.E5M2.F32.PACK_AB_MERGE_C R7, RZ, R7, RZ ;  /* 0x00000007ff07723e */ /* 0x000fe200048060ff */
        /* <DEDUP_REMOVED lines=26> */
[----:B------:R-:W-:Y:S01]  /*44b0*/  F2FP.SATFINITE.E5M2.F32.PACK_AB_MERGE_C R44, RZ, R44, RZ ;  /* 0x0000002cff2c723e */ /* 0x000fe200048060ff */
[----:B------:R-:W-:Y:S01]  /*44c0*/  IMAD.U32 R33, R33, 0x10000, RZ ;  /* 0x0001000021217824 */ /* 0x000fe200078e00ff */
[----:B------:R-:W-:Y:S01]  /*44d0*/  F2FP.SATFINITE.E5M2.F32.PACK_AB_MERGE_C R18, RZ, R18, RZ ;  /* 0x00000012ff12723e */ /* 0x000fe200048060ff */
[----:B------:R-:W-:Y:S01]  /*44e0*/  IMAD.U32 R27, R27, 0x10000, RZ ;  /* 0x000100001b1b7824 */ /* 0x000fe200078e00ff */
[----:B------:R-:W-:Y:S01]  /*44f0*/  F2FP.SATFINITE.E5M2.F32.PACK_AB_MERGE_C R17, RZ, R17, RZ ;  /* 0x00000011ff11723e */ /* 0x000fe200048060ff */
[----:B------:R-:W-:Y:S01]  /*4500*/  BSSY.RECONVERGENT B0, `(.L_x_5182) ;  /* 0x000008e000007945 */ /* 0x000fe20003800200 */
[----:B------:R-:W-:Y:S01]  /*4510*/  FMNMX3 R13, |R14|, R24, |R31|, !PT ;  /* 0x000000180e0d7276 */ /* 0x000fe2000780061f */
[----:B------:R-:W-:Y:S01]  /*4520*/  FMUL R31, R15, UR19 ;  /* 0x000000130f1f7c20 */ /* 0x000fe20008400000 */
[----:B------:R-:W-:Y:S01]  /*4530*/  LOP3.LUT R25, R17, 0xff, RZ, 0xc0, !PT ;  /* 0x000000ff11197812 */ /* 0x000fe200078ec0ff */
[----:B------:R-:W-:Y:S01]  /*4540*/  IMAD.U32 R24, R44, 0x10000, RZ ;  /* 0x000100002c187824 */ /* 0x000fe200078e00ff */
[----:B------:R-:W-:Y:S01]  /*4550*/  FMNMX3 R65, |R61|, R13, |R12|, !PT ;  /* 0x0000000d3d417276 */ /* 0x000fe2000780060c */
[----:B------:R-:W-:Y:S01]  /*4560*/  VIADD R12, R59, 0x2 ;  /* 0x000000023b0c7836 */ /* 0x000fe20000000000 */
[----:B------:R-:W-:Y:S01]  /*4570*/  F2FP.SATFINITE.E5M2.F32.PACK_AB_MERGE_C R31, RZ, R31, RZ ;  /* 0x0000001fff1f723e */ /* 0x000fe200048060ff */
        /* <DEDUP_REMOVED lines=28> */
[----:B------:R-:W-:Y:S02]  /*4740*/  F2FP.SATFINITE.E5M2.F32.PACK_AB_MERGE_C R69, RZ, R61, RZ ;  /* 0x0000003dff45723e */ /* 0x000fe400048060ff */
        /* <DEDUP_REMOVED lines=16> */
[----:B------:R-:W-:Y:S01]  /*4850*/  F2FP.SATFINITE.E5M2.F32.PACK_AB_MERGE_C R50, RZ, R46, RZ ;  /* 0x0000002eff32723e */ /* 0x000fe200048060ff */
[----:B------:R-:W-:Y:S01]  /*4860*/  FMUL R46, R15, UR19 ;  /* 0x000000130f2e7c20 */ /* 0x000fe20008400000 */
[----:B------:R-:W-:Y:S01]  /*4870*/  FMUL R32, R32, R65 ;  /* 0x0000004120207220 */ /* 0x000fe20000400000 */
[----:B------:R-:W-:Y:S02]  /*4880*/  F2FP.SATFINITE.E5M2.F32.PACK_AB_MERGE_C R65, RZ, R14, RZ ;  /* 0x0000000eff41723e */ /* 0x000fe400048060ff */
[----:B------:R-:W-:-:S02]  /*4890*/  @!P0 PRMT R41, R41, 0x7604, R50 ;  /* 0x0000760429298816 */ /* 0x000fc40000000032 */
[----:B------:R-:W-:Y:S02]  /*48a0*/  LOP3.LUT R50, R50, 0xff, RZ, 0xc0, !PT ;  /* 0x000000ff32327812 */ /* 0x000fe400078ec0ff */
[----:B------:R-:W-:Y:S01]  /*48b0*/  F2FP.SATFINITE.E5M2.F32.PACK_AB_MERGE_C R56, RZ, R46, RZ ;  /* 0x0000002eff38723e */ /* 0x000fe200048060ff */
[----:B------:R-:W-:-:S03]  /*48c0*/  FMUL R46, R40, UR19 ;  /* 0x00000013282e7c20 */ /* 0x000fc60008400000 */
[----:B------:R-:W-:Y:S01]  /*48d0*/  @!P0 PRMT R53, R53, 0x7604, R56 ;  /* 0x0000760435358816 */ /* 0x000fe20000000038 */
[----:B------:R-:W-:Y:S01]  /*48e0*/  IMAD R40, R56, 0x100, R50 ;  /* 0x0000010038287824 */ /* 0x000fe200078e0232 */
[----:B------:R-:W-:Y:S01]  /*48f0*/  F2FP.SATFINITE.E5M2.F32.PACK_AB_MERGE_C R50, RZ, R46, RZ ;  /* 0x0000002eff32723e */ /* 0x000fe200048060ff */
[----:B------:R-:W-:-:S03]  /*4900*/  FMUL R46, R13, UR19 ;  /* 0x000000130d2e7c20 */ /* 0x000fc60008400000 */
[----:B------:R-:W-:Y:S02]  /*4910*/  @!P0 PRMT R67, R17, 0x7604, R50 ;  /* 0x0000760411438816 */ /* 0x000fe40000000032 */
[----:B------:R-:W-:Y:S02]  /*4920*/  F2FP.SATFINITE.E5M2.F32.PACK_AB_MERGE_C R46, RZ, R46, RZ ;  /* 0x0000002eff2e723e */ /* 0x000fe400048060ff */
[----:B------:R-:W-:Y:S01]  /*4930*/  LOP3.LUT R17, R50, 0xff, RZ, 0xc0, !PT ;  /* 0x000000ff32117812 */ /* 0x000fe200078ec0ff */
[----:B------:R-:W-:Y:S01]  /*4940*/  FMUL R50, R12, UR19 ;  /* 0x000000130c327c20 */ /* 0x000fe20008400000 */
[----:B------:R-:W-:Y:S01]  /*4950*/  @!P0 PRMT R63, R37, 0x7604, R46 ;  /* 0x00007604253f8816 */ /* 0x000fe2000000002e */
[----:B------:R-:W-:Y:S02]  /*4960*/  IMAD.U32 R14, R46, 0x10000, RZ ;  /* 0x000100002e0e7824 */ /* 0x000fe400078e00ff */
[----:B------:R-:W-:Y:S01]  /*4970*/  FMUL R46, R2, UR19 ;  /* 0x00000013022e7c20 */ /* 0x000fe20008400000 */
[----:B------:R-:W-:Y:S01]  /*4980*/  IMAD.U32 R2, R69, 0x10000, RZ ;  /* 0x0001000045027824 */ /* 0x000fe200078e00ff */
[----:B------:R-:W-:Y:S01]  /*4990*/  F2FP.SATFINITE.E5M2.F32.PACK_AB_MERGE_C R50, RZ, R50, RZ ;  /* 0x00000032ff32723e */ /* 0x000fe200048060ff */
[----:B------:R-:W-:-:S02]  /*49a0*/  IMAD.X R69, RZ, RZ, R3, P1 ;  /* 0x000000ffff457224 */ /* 0x000fc400008e0603 */
[----:B------:R-:W-:Y:S01]  /*49b0*/  F2FP.SATFINITE.E5M2.F32.PACK_AB_MERGE_C R46, RZ, R46, RZ ;  /* 0x0000002eff2e723e */ /* 0x000fe200048060ff */
        /* <DEDUP_REMOVED lines=66> */
.L_x_5183:
[----:B------:R-:W-:Y:S05]  /*4de0*/  BSYNC.RECONVERGENT B0 ;  /* 0x0000000000007941 */ /* 0x000fea0003800200 */
.L_x_5182:
        /* <DEDUP_REMOVED lines=16> */
.L_x_5185:
[----:B------:R-:W-:Y:S05]  /*4ef0*/  BSYNC.RECONVERGENT B0 ;  /* 0x0000000000007941 */ /* 0x000fea0003800200 */
.L_x_5184:
        /* <DEDUP_REMOVED lines=76> */
[----:B------:R-:W-:Y:S01]  /*53c0*/  F2FP.SATFINITE.E5M2.F32.PACK_AB_MERGE_C R39, RZ, R4, RZ ;  /* 0x00000004ff27723e */ /* 0x000fe200048060ff */
[----:B------:R-:W-:Y:S01]  /*53d0*/  FMUL R4, R18, UR19 ;  /* 0x0000001312047c20 */ /* 0x000fe20008400000 */
[----:B------:R-:W-:Y:S02]  /*53e0*/  F2FP.SATFINITE.E5M2.F32.PACK_AB_MERGE_C R48, RZ, R19, RZ ;  /* 0x00000013ff30723e */ /* 0x000fe400048060ff */
[----:B------:R-:W-:-:S02]  /*53f0*/  LOP3.LUT R28, R39, 0xff, RZ, 0xc0, !PT ;  /* 0x000000ff271c7812 */ /* 0x000fc400078ec0ff */
[----:B------:R-:W-:Y:S01]  /*5400*/  F2FP.SATFINITE.E5M2.F32.PACK_AB_MERGE_C R52, RZ, R4, RZ ;  /* 0x00000004ff34723e */ /* 0x000fe200048060ff */
[----:B------:R-:W-:Y:S01]  /*5410*/  FMUL R4, R23, UR19 ;  /* 0x0000001317047c20 */ /* 0x000fe20008400000 */
[C---:B------:R-:W-:Y:S02]  /*5420*/  @!P0 PRMT R39, R48.reuse, 0x7604, R39 ;  /* 0x0000760430278816 */ /* 0x040fe40000000027 */
[----:B------:R-:W-:Y:S02]  /*5430*/  LOP3.LUT R48, R48, 0xff, RZ, 0xc0, !PT ;  /* 0x000000ff30307812 */ /* 0x000fe400078ec0ff */
[----:B------:R-:W-:Y:S02]  /*5440*/  F2FP.SATFINITE.E5M2.F32.PACK_AB_MERGE_C R41, RZ, R41, RZ ;  /* 0x00000029ff29723e */ /* 0x000fe400048060ff */
[----:B------:R-:W-:Y:S02]  /*5450*/  F2FP.SATFINITE.E5M2.F32.PACK_AB_MERGE_C R55, RZ, R4, RZ ;  /* 0x00000004ff37723e */ /* 0x000fe400048060ff */
[----:B------:R-:W-:Y:S01]  /*5460*/  F2FP.SATFINITE.E5M2.F32.PACK_AB_MERGE_C R61, RZ, R61, RZ ;  /* 0x0000003dff3d723e */ /* 0x000fe200048060ff */
        /* <DEDUP_REMOVED lines=15> */
[----:B------:R-:W-:Y:S02]  /*5560*/  F2FP.SATFINITE.E5M2.F32.PACK_AB_MERGE_C R54, RZ, R50, RZ ;  /* 0x00000032ff36723e */ /* 0x000fe400048060ff */
[----:B------:R-:W-:-:S02]  /*5570*/  LOP3.LUT R48, R48, 0xffff, RZ, 0xc0, !PT ;  /* 0x0000ffff30307812 */ /* 0x000fc400078ec0ff */
[----:B------:R-:W-:Y:S02]  /*5580*/  F2FP.SATFINITE.E5M2.F32.PACK_AB_MERGE_C R56, RZ, R52, RZ ;  /* 0x00000034ff38723e */ /* 0x000fe400048060ff */
[----:B0-----:R-:W-:Y:S01]  /*5590*/  F2FP.SATFINITE.E5M2.F32.PACK_AB_MERGE_C R18, RZ, R51, RZ ;  /* 0x00000033ff12723e */ /* 0x001fe200048060ff */
[----:B------:R-:W-:Y:S01]  /*55a0*/  IMAD.IADD R51, R60, 0x1, -R29 ;  /* 0x000000013c337824 */ /* 0x000fe200078e0a1d */
[----:B------:R-:W-:Y:S01]  /*55b0*/  F2FP.SATFINITE.E5M2.F32.PACK_AB_MERGE_C R53, RZ, R31, RZ ;  /* 0x0000001fff35723e */ /* 0x000fe200048060ff */
[----:B------:R-:W-:Y:S01]  /*55c0*/  FMUL R31, R45, UR19 ;  /* 0x000000132d1f7c20 */ /* 0x000fe20008400000 */
[----:B------:R-:W-:Y:S02]  /*55d0*/  IMAD.U32 R29, R56, 0x10000, RZ ;  /* 0x00010000381d7824 */ /* 0x000fe400078e00ff */
[----:B------:R-:W-:Y:S02]  /*55e0*/  IMAD.U32 R19, R18, 0x10000, RZ ;  /* 0x0001000012137824 */ /* 0x000fe400078e00ff */
[----:B------:R-:W-:Y:S01]  /*55f0*/  F2FP.SATFINITE.E5M2.F32.PACK_AB_MERGE_C R31, RZ, R31, RZ ;  /* 0x0000001fff1f723e */ /* 0x000fe200048060ff */
        /* <DEDUP_REMOVED lines=19> */
[----:B------:R-:W-:-:S02]  /*5730*/  F2FP.SATFINITE.E5M2.F32.PACK_AB_MERGE_C R49, RZ, R49, RZ ;  /* 0x00000031ff31723e */ /* 0x000fc400048060ff */
[----:B------:R-:W-:Y:S02]  /*5740*/  F2FP.SATFINITE.E5M2.F32.PACK_AB_MERGE_C R19, RZ, R19, RZ ;  /* 0x00000013ff13723e */ /* 0x000fe400048060ff */
[----:B------:R-:W-:Y:S01]  /*5750*/  FMNMX3 R57, |R57|, R54, |R44|, !PT ;  /* 0x0000003639397276 */ /* 0x000fe2000780062c */
[----:B------:R1:W-:Y:S01]  /*5760*/  STS [R4], R55 ;  /* 0x0000003704007388 */ /* 0x0003e20000000800 */
[C---:B------:R-:W-:Y:S01]  /*5770*/  @!P0 PRMT R51, R19.reuse, 0x7604, R56 ;  /* 0x0000760413338816 */ /* 0x040fe20000000038 */
[----:B------:R-:W-:Y:S01]  /*5780*/  IMAD.U32 R19, R19, 0x10000, RZ ;  /* 0x0001000013137824 */ /* 0x000fe200078e00ff */
[----:B------:R-:W-:Y:S02]  /*5790*/  F2FP.SATFINITE.E5M2.F32.PACK_AB_MERGE_C R45, RZ, R45, RZ ;  /* 0x0000002dff2d723e */ /* 0x000fe400048060ff */
[----:B0-----:R-:W-:Y:S02]  /*57a0*/  @!P0 LEA R16, P1, R12, UR13, 0x1 ;  /* 0x0000000d0c108c11 */ /* 0x001fe4000f8208ff */
[----:B------:R-:W-:-:S02]  /*57b0*/  LOP3.LUT R44, R48, 0xff0000, R19, 0xf8, !PT ;  /* 0x00ff0000302c7812 */ /* 0x000fc400078ef813 */
[----:B------:R-:W-:Y:S02]  /*57c0*/  @!P0 PRMT R19, R49, 0x7604, R18 ;  /* 0x0000760431138816 */ /* 0x000fe40000000012 */
[----:B------:R-:W-:Y:S02]  /*57d0*/  LOP3.LUT R29, R45, 0xffff, RZ, 0xc0, !PT ;  /* 0x0000ffff2d1d7812 */ /* 0x000fe400078ec0ff */
[----:B------:R-:W-:Y:S01]  /*57e0*/  @!P0 LEA.HI.X R17, R12, UR20, R13, 0x1, P1 ;  /* 0x000000140c118c11 */ /* 0x000fe200088f0c0d */
[----:B------:R1:W-:Y:S01]  /*57f0*/  @!P0 STG.E.U16 desc[UR24][R14.64], R19 ;  /* 0x000000130e008986 */ /* 0x0003e2000c101518 */
[----:B------:R-:W-:Y:S01]  /*5800*/  F2FP.SATFINITE.E5M2.F32.PACK_AB_MERGE_C R32, RZ, R32, RZ ;  /* 0x00000020ff20723e */ /* 0x000fe200048060ff */
        /* <DEDUP_REMOVED lines=11> */
.L_x_5187:
[----:B------:R-:W-:Y:S05]  /*58c0*/  BSYNC.RECONVERGENT B0 ;  /* 0x0000000000007941 */ /* 0x000fea0003800200 */
.L_x_5186:
[----:B------:R2:W-:Y:S01]  /*58d0*/  @!P0 STG.E.U16 desc[UR24][R16.64], R39 ;  /* 0x0000002710008986 */ /* 0x0005e2000c101518 */
[----:B-1----:R-:W-:Y:S01]  /*58e0*/  FMUL R14, R33, UR19 ;  /* 0x00000013210e7c20 */ /* 0x002fe20008400000 */
[----:B------:R-:W-:Y:S02]  /*58f0*/  BSSY.RECONVERGENT B0, `(.L_x_5188) ;  /* 0x000000f000007945 */ /* 0x000fe40003800200 */
[----:B------:R2:W-:Y:S02]  /*5900*/  @!P0 STG.E.U16 desc[UR24][R6.64], R41 ;  /* 0x0000002906008986 */ /* 0x0005e4000c101518 */
[----:B------:R-:W-:Y:S02]  /*5910*/  F2FP.SATFINITE.E5M2.F32.PACK_AB_MERGE_C R14, RZ, R14, RZ ;  /* 0x0000000eff0e723e */ /* 0x000fe400048060ff */
        /* <DEDUP_REMOVED lines=12> */
.L_x_5189:
[----:B------:R-:W-:Y:S05]  /*59e0*/  BSYNC.RECONVERGENT B0 ;  /* 0x0000000000007941 */ /* 0x000fea0003800200 */
.L_x_5188:
        /* <DEDUP_REMOVED lines=38> */
.L_x_5194:
        /* <DEDUP_REMOVED lines=48> */
.L_x_5193:
[----:B------:R-:W-:Y:S05]  /*5f50*/  BSYNC.RECONVERGENT B1 ;  /* 0x0000000000017941 */ /* 0x000fea0003800200 */
.L_x_5192:
        /* <DEDUP_REMOVED lines=35> */
.L_x_5191:
[----:B------:R-:W-:Y:S05]  /*6190*/  BSYNC.RECONVERGENT B0 ;  /* 0x0000000000007941 */ /* 0x000fea0003800200 */
.L_x_5190:
        /* <DEDUP_REMOVED lines=28> */
.L_x_5199:
        /* <DEDUP_REMOVED lines=48> */
.L_x_5198:
[----:B------:R-:W-:Y:S05]  /*6660*/  BSYNC.RECONVERGENT B1 ;  /* 0x0000000000017941 */ /* 0x000fea0003800200 */
.L_x_5197:
        /* <DEDUP_REMOVED lines=35> */
.L_x_5196:
[----:B------:R-:W-:Y:S05]  /*68a0*/  BSYNC.RECONVERGENT B0 ;  /* 0x0000000000007941 */ /* 0x000fea0003800200 */
.L_x_5195:
        /* <DEDUP_REMOVED lines=31> */
.L_x_5204:
        /* <DEDUP_REMOVED lines=48> */
.L_x_5203:
[----:B------:R-:W-:Y:S05]  /*6da0*/  BSYNC.RECONVERGENT B1 ;  /* 0x0000000000017941 */ /* 0x000fea0003800200 */
.L_x_5202:
        /* <DEDUP_REMOVED lines=35> */
.L_x_5201:
[----:B------:R-:W-:Y:S05]  /*6fe0*/  BSYNC.RECONVERGENT B0 ;  /* 0x0000000000007941 */ /* 0x000fea0003800200 */
.L_x_5200:
        /* <DEDUP_REMOVED lines=20> */
.L_x_5209:
        /* <DEDUP_REMOVED lines=48> */
.L_x_5208:
[----:B------:R-:W-:Y:S05]  /*7430*/  BSYNC.RECONVERGENT B1 ;  /* 0x0000000000017941 */ /* 0x000fea0003800200 */
.L_x_5207:
        /* <DEDUP_REMOVED lines=35> */
.L_x_5206:
[----:B------:R-:W-:Y:S05]  /*7670*/  BSYNC.RECONVERGENT B0 ;  /* 0x0000000000007941 */ /* 0x000fea0003800200 */
.L_x_5205:
        /* <DEDUP_REMOVED lines=39> */
.L_x_5218:
[----:B------:R-:W-:Y:S02]  /*78f0*/  ISETP.NE.AND P0, PT, R60, RZ, PT ;  /* 0x000000ff3c00720c */ /* 0x000fe40003f05270 */
[----:B-1----:R-:W-:-:S11]  /*7900*/  FMNMX R5, R2, R5, !PT ;  /* 0x0000000502057209 */ /* 0x002fd60007800000 */
[----:B------:R-:W-:Y:S05]  /*7910*/  @P0 BRA `(.L_x_5211) ;  /* 0x0000000000080947 */ /* 0x000fea0003800000 */
[----:B0-----:R-:W0:Y:S02]  /*7920*/  LDC.64 R2, c[0x0][0x3a8] ;  /* 0x0000ea00ff027b82 */ /* 0x001e240000000a00 */
[----:B0-----:R1:W-:Y:S02]  /*7930*/  REDG.E.MAX.S32.STRONG.GPU desc[UR24][R2.64], R5 ;  /* 0x000000050200798e */ /* 0x0013e4000d12e318 */
.L_x_5211:
[----:B------:R-:W-:Y:S05]  /*7940*/  BSYNC B0 ;  /* 0x0000000000007941 */ /* 0x000fea0003800000 */
.L_x_5210:
        /* <DEDUP_REMOVED lines=12> */
[----:B--23--:R-:W-:Y:S05]  /*7a10*/  CALL.REL.NOINC `($__internal_125_$__cuda_sm20_rcp_rn_f32_slowpath) ;  /* 0x0000000400987944 */ /* 0x00cfea0003c00000 */
[----:B------:R-:W-:Y:S05]  /*7a20*/  BRA `(.L_x_5214) ;  /* 0x0000000000147947 */ /* 0x000fea0003800000 */
.L_x_5213:
[----:B01-3--:R-:W0:Y:S01]  /*7a30*/  MUFU.RCP R5, UR19 ;  /* 0x0000001300057d08 */ /* 0x00be220008001000 */
[----:B------:R-:W-:-:S04]  /*7a40*/  IMAD.U32 R0, RZ, RZ, UR19 ;  /* 0x00000013ff007e24 */ /* 0x000fc8000f8e00ff */
[----:B0-----:R-:W-:-:S04]  /*7a50*/  FFMA R0, R5, R0, -1 ;  /* 0xbf80000005007423 */ /* 0x001fc80000000000 */
[----:B------:R-:W-:-:S04]  /*7a60*/  FADD.FTZ R0, -R0, -RZ ;  /* 0x800000ff00007221 */ /* 0x000fc80000010100 */
[----:B------:R-:W-:-:S07]  /*7a70*/  FFMA R5, R5, R0, R5 ;  /* 0x0000000005057223 */ /* 0x000fce0000000005 */
.L_x_5214:
[----:B--2---:R-:W0:Y:S02]  /*7a80*/  LDC.64 R2, c[0x0][0x3b0] ;  /* 0x0000ec00ff027b82 */ /* 0x004e240000000a00 */
[----:B0-----:R-:W-:Y:S01]  /*7a90*/  STG.E desc[UR24][R2.64], R5 ;  /* 0x0000000502007986 */ /* 0x001fe2000c101918 */
[----:B------:R-:W-:Y:S05]  /*7aa0*/  EXIT ;  /* 0x000000000000794d */ /* 0x000fea0003800000 */
.L_x_5212:
[----:B------:R-:W-:Y:S02]  /*7ab0*/  IMAD.MOV.U32 R7, RZ, RZ, 0x4 ;  /* 0x00000004ff077424 */ /* 0x000fe400078e00ff */
[----:B------:R-:W-:Y:S02]  /*7ac0*/  IMAD.MOV.U32 R9, RZ, RZ, 0x1f ;  /* 0x0000001fff097424 */ /* 0x000fe400078e00ff */
[----:B------:R-:W-:-:S07]  /*7ad0*/  IMAD.MOV.U32 R4, RZ, RZ, -0x1 ;  /* 0xffffffffff047424 */ /* 0x000fce00078e00ff */
[----:B01----:R-:W-:Y:S05]  /*7ae0*/  WARPSYNC.COLLECTIVE R4, `(.L_x_5215) ;  /* 0x0000000004087348 */ /* 0x003fea0003c00000 */
[----:B-1----:R1:W2:Y:S02]  /*7af0*/  SHFL.DOWN P0, R5, R0, R7, R9 ;  /* 0x0800000700057389 */ /* 0x0022a40000000009 */
[----:B012---:R-:W-:Y:S05]  /*7b00*/  ENDCOLLECTIVE ;  /* 0x000000000000791b */ /* 0x007fea0003800000 */
.L_x_5215:
[----:B------:R-:W-:Y:S02]  /*7b10*/  IMAD.MOV.U32 R7, RZ, RZ, 0x2 ;  /* 0x00000002ff077424 */ /* 0x000fe400078e00ff */
[----:B------:R-:W-:-:S05]  /*7b20*/  IMAD.MOV.U32 R3, RZ, RZ, R5 ;  /* 0x000000ffff037224 */ /* 0x000fca00078e0005 */
[----:B------:R-:W-:-:S05]  /*7b30*/  FMNMX R3, R3, R0, !PT ;  /* 0x0000000003037209 */ /* 0x000fca0007800000 */
[----:B------:R-:W-:-:S07]  /*7b40*/  IMAD.MOV.U32 R0, RZ, RZ, R3 ;  /* 0x000000ffff007224 */ /* 0x000fce00078e0003 */
[----:B------:R-:W-:Y:S05]  /*7b50*/  WARPSYNC.COLLECTIVE R4, `(.L_x_5216) ;  /* 0x0000000004087348 */ /* 0x000fea0003c00000 */
[----:B------:R0:W1:Y:S02]  /*7b60*/  SHFL.DOWN P0, R5, R0, R7, R9 ;  /* 0x0800000700057389 */ /* 0x0000640000000009 */
[----:B01----:R-:W-:Y:S05]  /*7b70*/  ENDCOLLECTIVE ;  /* 0x000000000000791b */ /* 0x003fea0003800000 */
.L_x_5216:
[----:B------:R-:W-:Y:S02]  /*7b80*/  IMAD.MOV.U32 R7, RZ, RZ, 0x1 ;  /* 0x00000001ff077424 */ /* 0x000fe400078e00ff */
[----:B------:R-:W-:-:S05]  /*7b90*/  IMAD.MOV.U32 R2, RZ, RZ, R5 ;  /* 0x000000ffff027224 */ /* 0x000fca00078e0005 */
[----:B------:R-:W-:-:S05]  /*7ba0*/  FMNMX R2, R3, R2, !PT ;  /* 0x0000000203027209 */ /* 0x000fca0007800000 */
[----:B------:R-:W-:-:S07]  /*7bb0*/  IMAD.MOV.U32 R0, RZ, RZ, R2 ;  /* 0x000000ffff007224 */ /* 0x000fce00078e0002 */
[----:B------:R-:W-:Y:S05]  /*7bc0*/  WARPSYNC.COLLECTIVE R4, `(.L_x_5217) ;  /* 0x0000000004087348 */ /* 0x000fea0003c00000 */
[----:B------:R0:W1:Y:S02]  /*7bd0*/  SHFL.DOWN P0, R5, R0, R7, R9 ;  /* 0x0800000700057389 */ /* 0x0000640000000009 */
[----:B01----:R-:W-:Y:S05]  /*7be0*/  ENDCOLLECTIVE ;  /* 0x000000000000791b */ /* 0x003fea0003800000 */
.L_x_5217:
[----:B------:R-:W-:Y:S05]  /*7bf0*/  BRA `(.L_x_5218) ;  /* 0xfffffffc003c7947 */ /* 0x000fea000383ffff */
        .weak           $__internal_124_$__cuda_sm20_div_u64
        .type           $__internal_124_$__cuda_sm20_div_u64,@function
        .size           $__internal_124_$__cuda_sm20_div_u64,($__internal_125_$__cuda_sm20_rcp_rn_f32_slowpath - $__internal_124_$__cuda_sm20_div_u64)
$__internal_124_$__cuda_sm20_div_u64:
        /* <DEDUP_REMOVED lines=71> */
[----:B------:R-:W-:Y:S11]  /*8070*/  RET.REL.NODEC R2 `(_ZN18transformer_engine6detail43dgated_act_cast_transpose_kernel_notalignedILi2ELi4Ef13__nv_bfloat1613__nv_fp8_e5m2NS_5EmptyEXadL_ZNS_5dreluIffEET_T0_RKS4_EEXadL_ZNS_4reluIffEES6_S7_S9_EEEEvPKT2_SD_PT3_SF_PKT1_PSG_SJ_mmm) ;  /* 0xffffff7c02e07950 */ /* 0x000ff60003c3ffff */
        .weak           $__internal_125_$__cuda_sm20_rcp_rn_f32_slowpath
        .type           $__internal_125_$__cuda_sm20_rcp_rn_f32_slowpath,@function
        .size           $__internal_125_$__cuda_sm20_rcp_rn_f32_slowpath,(.L_x_29426 - $__internal_125_$__cuda_sm20_rcp_rn_f32_slowpath)
$__internal_125_$__cuda_sm20_rcp_rn_f32_slowpath:
        /* <DEDUP_REMOVED lines=15> */
.L_x_5219:
        /* <DEDUP_REMOVED lines=33> */
.L_x_5221:
[----:B------:R0:W1:Y:S02]  /*8380*/  MUFU.RCP R2, R0 ;  /* 0x0000000000027308 */ /* 0x0000640000001000 */
.L_x_5220:
[----:B-1-3--:R-:W-:Y:S02]  /*8390*/  IMAD.MOV.U32 R5, RZ, RZ, R2 ;  /* 0x000000ffff057224 */ /* 0x00afe400078e0002 */
[----:B------:R-:W-:Y:S02]  /*83a0*/  IMAD.MOV.U32 R2, RZ, RZ, R7 ;  /* 0x000000ffff027224 */ /* 0x000fe400078e0007 */
[----:B------:R-:W-:-:S04]  /*83b0*/  IMAD.MOV.U32 R3, RZ, RZ, 0x0 ;  /* 0x00000000ff037424 */ /* 0x000fc800078e00ff */
[----:B0-2---:R-:W-:Y:S05]  /*83c0*/  RET.REL.NODEC R2 `(_ZN18transformer_engine6detail43dgated_act_cast_transpose_kernel_notalignedILi2ELi4Ef13__nv_bfloat1613__nv_fp8_e5m2NS_5EmptyEXadL_ZNS_5dreluIffEET_T0_RKS4_EEXadL_ZNS_4reluIffEES6_S7_S9_EEEEvPKT2_SD_PT3_SF_PKT1_PSG_SJ_mmm) ;  /* 0xffffff7c020c7950 */ /* 0x005fea0003c3ffff */
.L_x_5222:
        /* <DEDUP_REMOVED lines=11> */
.L_x_29426:


//--------------------- .text._ZN18transformer_engine6detail32dgated_act_cast_transpose_kernelILi2ELi4Ef13__nv_bfloat1613__nv_fp8_e5m2NS_5EmptyEXadL_ZNS_5dreluIffEET_T0_RKS4_EEXadL_ZNS_4reluIffEES6_S7_S9_EEEEvPKT2_SD_PT3_SF_PKT1_PSG_SJ_mmm --------------------------
	.section	.text._ZN18transformer_engine6detail32dgated_act_cast_transpose_kernelILi2ELi4Ef13__nv_bfloat1613__nv_fp8_e5m2NS_5EmptyEXadL_ZNS_5dreluIffEET_T0_RKS4_EEXadL_ZNS_4reluIffEES6_S7_S9_EEEEvPKT2_SD_PT3_SF_PKT1_PSG_SJ_mmm,"ax",@progbits
	.align	128
        .global         _ZN18transformer_engine6detail32dgated_act_cast_transpose_kernelILi2ELi4Ef13__nv_bfloat1613__nv_fp8_e5m2NS_5EmptyEXadL_ZNS_5dreluIffEET_T0_RKS4_EEXadL_ZNS_4reluIffEES6_S7_S9_EEEEvPKT2_SD_PT3_SF_PKT1_PSG_SJ_mmm
        .type           _ZN18transformer_engine6detail32dgated_act_cast_transpose_kernelILi2ELi4Ef13__nv_bfloat1613__nv_fp8_e5m2NS_5EmptyEXadL_ZNS_5dreluIffEET_T0_RKS4_EEXadL_ZNS_4reluIffEES6_S7_S9_EEEEvPKT2_SD_PT3_SF_PKT1_PSG_SJ_mmm,@function
        .size           _ZN18transformer_engine6detail32dgated_act_cast_transpose_kernelILi2ELi4Ef13__nv_bfloat1613__nv_fp8_e5m2NS_5EmptyEXadL_ZNS_5dreluIffEET_T0_RKS4_EEXadL_ZNS_4reluIffEES6_S7_S9_EEEEvPKT2_SD_PT3_SF_PKT1_PSG_SJ_mmm,(.L_x_29428 - _ZN18transformer_engine6detail32dgated_act_cast_transpose_kernelILi2ELi4Ef13__nv_bfloat1613__nv_fp8_e5m2NS_5EmptyEXadL_ZNS_5dreluIffEET_T0_RKS4_EEXadL_ZNS_4reluIffEES6_S7_S9_EEEEvPKT2_SD_PT3_SF_PKT1_PSG_SJ_mmm)
        .other          _ZN18transformer_engine6detail32dgated_act_cast_transpose_kernelILi2ELi4Ef13__nv_bfloat1613__nv_fp8_e5m2NS_5EmptyEXadL_ZNS_5dreluIffEET_T0_RKS4_EEXadL_ZNS_4reluIffEES6_S7_S9_EEEEvPKT2_SD_PT3_SF_PKT1_PSG_SJ_mmm,@"STO_CUDA_ENTRY STV_DEFAULT"
_ZN18transformer_engine6detail32dgated_act_cast_transpose_kernelILi2ELi4Ef13__nv_bfloat1613__nv_fp8_e5m2NS_5EmptyEXadL_ZNS_5dreluIffEET_T0_RKS4_EEXadL_ZNS_4reluIffEES6_S7_S9_EEEEvPKT2_SD_PT3_SF_PKT1_PSG_SJ_mmm:
.text._ZN18transformer_engine6detail32dgated_act_cast_transpose_kernelILi2ELi4Ef13__nv_bfloat1613__nv_fp8_e5m2NS_5EmptyEXadL_ZNS_5dreluIffEET_T0_RKS4_EEXadL_ZNS_4reluIffEES6_S7_S9_EEEEvPKT2_SD_PT3_SF_PKT1_PSG_SJ_mmm:
        /* <DEDUP_REMOVED lines=39> */
.L_x_5223:
[----:B------:R-:W-:-:S07]  /*0270*/  MOV R4, 0x290 ;  /* 0x0000029000047802 */ /* 0x000fce0000000f00 */
[----:B------:R-:W-:Y:S05]  /*0280*/  CALL.REL.NOINC `($__internal_126_$__cuda_sm20_div_u64) ;  /* 0x0000004c00e07944 */ /* 0x000fea0003c00000 */
        /* <DEDUP_REMOVED lines=11> */
.L_x_5224:
        /* <DEDUP_REMOVED lines=213> */
[----:B------:R-:W-:-:S02]  /*1090*/  F2FP.SATFINITE.E5M2.F32.PACK_AB_MERGE_C R31, RZ, R31, RZ ;  /* 0x0000001fff1f723e */ /* 0x000fc400048060ff */
[----:B------:R-:W-:Y:S02]  /*10a0*/  F2FP.SATFINITE.E5M2.F32.PACK_AB_MERGE_C R2, RZ, R22, RZ ;  /* 0x00000016ff02723e */ /* 0x000fe400048060ff */
        /* <DEDUP_REMOVED lines=12> */
[----:B------:R-:W-:Y:S01]  /*1170*/  F2FP.SATFINITE.E5M2.F32.PACK_AB_MERGE_C R10, RZ, R17, RZ ;  /* 0x00000011ff0a723e */ /* 0x000fe200048060ff */
        /* <DEDUP_REMOVED lines=31> */
[----:B------:R-:W-:Y:S02]  /*1370*/  F2FP.SATFINITE.E5M2.F32.PACK_AB_MERGE_C R35, RZ, R35, RZ ;  /* 0x00000023ff23723e */ /* 0x000fe400048060ff */
[----:B------:R-:W-:-:S02]  /*1380*/  FMNMX R7, RZ, R52, !PT ;  /* 0x00000034ff077209 */ /* 0x000fc40007800000 */
[----:B------:R-:W-:Y:S01]  /*1390*/  F2FP.SATFINITE.E5M2.F32.PACK_AB_MERGE_C R15, RZ, R8, RZ ;  /* 0x00000008ff0f723e */ /* 0x000fe200048060ff */
[----:B------:R-:W-:Y:S02]  /*13a0*/  IMAD.IADD R8, R0, 0x1, -R3 ;  /* 0x0000000100087824 */ /* 0x000fe400078e0a03 */
[----:B------:R-:W-:Y:S01]  /*13b0*/  FMUL R34, R41, R34 ;  /* 0x0000002229227220 */ /* 0x000fe20000400000 */
[----:B------:R-:W-:Y:S01]  /*13c0*/  IADD3.X R23, PT, PT, R25, UR31, RZ, P0, !PT ;  /* 0x0000001f19177c10 */ /* 0x000fe200087fe4ff */
[----:B------:R-:W-:Y:S01]  /*13d0*/  FMUL R53, R53, R6 ;  /* 0x0000000635357220 */ /* 0x000fe20000400000 */
[----:B------:R-:W-:Y:S01]  /*13e0*/  PRMT R41, R10, 0x7604, R35 ;  /* 0x000076040a297816 */ /* 0x000fe20000000023 */
[----:B------:R-:W-:Y:S01]  /*13f0*/  FMUL R42, R42, R7 ;  /* 0x000000072a2a7220 */ /* 0x000fe20000400000 */
[----:B------:R-:W-:Y:S01]  /*1400*/  F2FP.SATFINITE.E5M2.F32.PACK_AB_MERGE_C R43, RZ, R43, RZ ;  /* 0x0000002bff2b723e */ /* 0x000fe200048060ff */
[----:B------:R-:W-:Y:S01]  /*1410*/  IMAD.U32 R6, RZ, RZ, UR19 ;  /* 0x00000013ff067e24 */ /* 0x000fe2000f8e00ff */
[----:B------:R-:W-:Y:S01]  /*1420*/  IADD3 R26, P0, PT, R24, UR19, RZ ;  /* 0x00000013181a7c10 */ /* 0x000fe2000ff1e0ff */
[----:B------:R-:W-:Y:S01]  /*1430*/  IMAD.U32 R7, RZ, RZ, UR21 ;  /* 0x00000015ff077e24 */ /* 0x000fe2000f8e00ff */
[----:B------:R-:W-:Y:S01]  /*1440*/  F2FP.SATFINITE.E5M2.F32.PACK_AB_MERGE_C R4, RZ, R4, RZ ;  /* 0x00000004ff04723e */ /* 0x000fe200048060ff */
        /* <DEDUP_REMOVED lines=26> */
[----:B------:R-:W-:Y:S01]  /*15f0*/  F2FP.SATFINITE.E5M2.F32.PACK_AB_MERGE_C R45, RZ, R45, RZ ;  /* 0x0000002dff2d723e */ /* 0x000fe200048060ff */
[----:B------:R-:W-:Y:S01]  /*1600*/  IMAD.HI.U32 R40, R9, UR22, R40 ;  /* 0x0000001609287c27 */ /* 0x000fe2000f8e0028 */
[----:B------:R-:W-:-:S03]  /*1610*/  F2FP.SATFINITE.E5M2.F32.PACK_AB_MERGE_C R34, RZ, R34, RZ ;  /* 0x00000022ff22723e */ /* 0x000fc600048060ff */
[----:B------:R-:W-:Y:S01]  /*1620*/  FMUL R46, R46, R11 ;  /* 0x0000000b2e2e7220 */ /* 0x000fe20000400000 */
[----:B------:R-:W-:Y:S01]  /*1630*/  F2FP.SATFINITE.E5M2.F32.PACK_AB_MERGE_C R41, RZ, R20, RZ ;  /* 0x00000014ff29723e */ /* 0x000fe200048060ff */
[----:B------:R-:W-:Y:S01]  /*1640*/  IMAD R44, R35, 0x100, R44 ;  /* 0x00000100232c7824 */ /* 0x000fe200078e022c */
[C---:B------:R-:W-:Y:S02]  /*1650*/  LOP3.LUT R20, R45.reuse, 0xff, RZ, 0xc0, !PT ;  /* 0x000000ff2d147812 */ /* 0x040fe400078ec0ff */
[----:B------:R-:W-:Y:S02]  /*1660*/  F2FP.SATFINITE.E5M2.F32.PACK_AB_MERGE_C R6, RZ, R6, RZ ;  /* 0x00000006ff06723e */ /* 0x000fe400048060ff */
[----:B------:R-:W-:Y:S02]  /*1670*/  LOP3.LUT R11, R34, 0xff, RZ, 0xc0, !PT ;  /* 0x000000ff220b7812 */ /* 0x000fe400078ec0ff */
[----:B------:R-:W-:Y:S02]  /*1680*/  PRMT R35, R45, 0x7604, R34 ;  /* 0x000076042d237816 */ /* 0x000fe40000000022 */
[----:B------:R-:W-:Y:S01]  /*1690*/  F2FP.SATFINITE.E5M2.F32.PACK_AB_MERGE_C R45, RZ, R53, RZ ;  /* 0x00000035ff2d723e */ /* 0x000fe200048060ff */
        /* <DEDUP_REMOVED lines=16> */
[----:B------:R-:W-:-:S03]  /*17a0*/  F2FP.SATFINITE.E5M2.F32.PACK_AB_MERGE_C R42, RZ, R42, RZ ;  /* 0x0000002aff2a723e */ /* 0x000fc600048060ff */
[----:B------:R-:W-:Y:S01]  /*17b0*/  VIADD R11, R11, UR15 ;  /* 0x0000000f0b0b7c36 */ /* 0x000fe20008000000 */
[----:B------:R-:W-:Y:S02]  /*17c0*/  F2FP.SATFINITE.E5M2.F32.PACK_AB_MERGE_C R39, RZ, R39, RZ ;  /* 0x00000027ff27723e */ /* 0x000fe400048060ff */
[C---:B------:R-:W-:Y:S01]  /*17d0*/  PRMT R45, R42.reuse, 0x7604, R45 ;  /* 0x000076042a2d7816 */ /* 0x040fe2000000002d */
[----:B------:R-:W-:Y:S01]  /*17e0*/  IMAD.U32 R42, R42, 0x10000, RZ ;  /* 0x000100002a2a7824 */ /* 0x000fe200078e00ff */
[----:B------:R-:W-:Y:S01]  /*17f0*/  F2FP.SATFINITE.E5M2.F32.PACK_AB_MERGE_C R14, RZ, R14, RZ ;  /* 0x0000000eff0e723e */ /* 0x000fe200048060ff */
        /* <DEDUP_REMOVED lines=8> */
[----:B------:R-:W-:Y:S01]  /*1880*/  F2FP.SATFINITE.E5M2.F32.PACK_AB_MERGE_C R46, RZ, R46, RZ ;  /* 0x0000002eff2e723e */ /* 0x000fe200048060ff */
        /* <DEDUP_REMOVED lines=148> */
[----:B------:R-:W-:Y:S01]  /*21d0*/  F2FP.SATFINITE.E5M2.F32.PACK_AB_MERGE_C R47, RZ, R47, RZ ;  /* 0x0000002fff2f723e */ /* 0x000fe200048060ff */
[----:B------:R-:W-:Y:S01]  /*21e0*/  FMUL R52, R52, UR16 ;  /* 0x0000001034347c20 */ /* 0x000fe20008400000 */
[----:B------:R-:W-:Y:S02]  /*21f0*/  F2FP.SATFINITE.E5M2.F32.PACK_AB_MERGE_C R32, RZ, R32, RZ ;  /* 0x00000020ff20723e */ /* 0x000fe400048060ff */
[----:B------:R-:W-:Y:S01]  /*2200*/  FMNMX3 R54, |R6|, R54, |R7|, !PT ;  /* 0x0000003606367276 */ /* 0x000fe20007800607 */
[----:B------:R-:W-:Y:S01]  /*2210*/  FMUL R42, R53, UR16 ;  /* 0x00000010352a7c20 */ /* 0x000fe20008400000 */
[----:B------:R-:W-:-:S02]  /*2220*/  FMNMX R45, RZ, R45, !PT ;  /* 0x0000002dff2d7209 */ /* 0x000fc40007800000 */
[----:B------:R-:W-:Y:S01]  /*2230*/  FMNMX3 R54, |R34|, R54, |R39|, !PT ;  /* 0x0000003622367276 */ /* 0x000fe20007800627 */
[----:B------:R-:W-:Y:S01]  /*2240*/  FMUL R39, R39, UR16 ;  /* 0x0000001027277c20 */ /* 0x000fe20008400000 */
[----:B------:R-:W-:Y:S01]  /*2250*/  PRMT R23, R32, 0x7604, R47 ;  /* 0x0000760420177816 */ /* 0x000fe2000000002f */
[----:B------:R-:W-:Y:S01]  /*2260*/  FMUL R30, R34, UR16 ;  /* 0x00000010221e7c20 */ /* 0x000fe20008400000 */
[----:B------:R-:W-:Y:S02]  /*2270*/  F2FP.SATFINITE.E5M2.F32.PACK_AB_MERGE_C R51, RZ, R52, RZ ;  /* 0x00000034ff33723e */ /* 0x000fe400048060ff */
[----:B------:R-:W-:Y:S02]  /*2280*/  IADD3 R22, P1, PT, R14, UR30, RZ ;  /* 0x0000001e0e167c10 */ /* 0x000fe4000ff3e0ff */
[----:B------:R-:W-:Y:S01]  /*2290*/  F2FP.SATFINITE.E5M2.F32.PACK_AB_MERGE_C R42, RZ, R42, RZ ;  /* 0x0000002aff2a723e */ /* 0x000fe200048060ff */
[----:B------:R-:W-:Y:S01]  /*22a0*/  FMUL R34, R46, R45 ;  /* 0x0000002d2e227220 */ /* 0x000fe20000400000 */
[----:B------:R0:W-:Y:S01]  /*22b0*/  STG.E.U16 desc[UR24][R14.64], R23 ;  /* 0x000000170e007986 */ /* 0x0001e2000c101518 */
[----:B------:R-:W-:-:S02]  /*22c0*/  F2FP.SATFINITE.E5M2.F32.PACK_AB_MERGE_C R45, RZ, R39, RZ ;  /* 0x00000027ff2d723e */ /* 0x000fc400048060ff */
[----:B------:R-:W-:Y:S02]  /*22d0*/  PRMT R43, R42, 0x7604, R51 ;  /* 0x000076042a2b7816 */ /* 0x000fe40000000033 */
[C---:B------:R-:W-:Y:S01]  /*22e0*/  FMNMX3 R39, |R41|.reuse, R54, |R44|, !PT ;  /* 0x0000003629277276 */ /* 0x040fe2000780062c */
[----:B------:R-:W-:Y:S01]  /*22f0*/  FMUL R41, R41, UR16 ;  /* 0x0000001029297c20 */ /* 0x000fe20008400000 */
[----:B------:R-:W-:Y:S01]  /*2300*/  F2FP.SATFINITE.E5M2.F32.PACK_AB_MERGE_C R30, RZ, R30, RZ ;  /* 0x0000001eff1e723e */ /* 0x000fe200048060ff */
[----:B------:R-:W-:Y:S01]  /*2310*/  FMUL R46, R44, UR16 ;  /* 0x000000102c2e7c20 */ /* 0x000fe20008400000 */
[----:B0-----:R-:W-:Y:S02]  /*2320*/  IADD3.X R23, PT, PT, R15, UR31, RZ, P1, !PT ;  /* 0x0000001f0f177c10 */ /* 0x001fe40008ffe4ff */
[----:B------:R-:W-:Y:S02]  /*2330*/  LOP3.LUT R44, R30, 0xff, RZ, 0xc0, !PT ;  /* 0x000000ff1e2c7812 */ /* 0x000fe400078ec0ff */
[----:B------:R-:W-:Y:S01]  /*2340*/  F2FP.SATFINITE.E5M2.F32.PACK_AB_MERGE_C R41, RZ, R41, RZ ;  /* 0x00000029ff29723e */ /* 0x000fe200048060ff */
[----:B------:R0:W-:Y:S04]  /*2350*/  STG.E.U16 desc[UR24][R22.64], R43 ;  /* 0x0000002b16007986 */ /* 0x0001e8000c101518 */
[----:B------:R-:W-:Y:S01]  /*2360*/  IMAD R49, R41, 0x100, R44 ;  /* 0x0000010029317824 */ /* 0x000fe200078e022c */
[----:B0-----:R-:W-:-:S02]  /*2370*/  PRMT R43, R45, 0x7604, R30 ;  /* 0x000076042d2b7816 */ /* 0x001fc4000000001e */
[----:B------:R-:W-:Y:S02]  /*2380*/  LOP3.LUT R45, R45, 0xff, RZ, 0xc0, !PT ;  /* 0x000000ff2d2d7812 */ /* 0x000fe400078ec0ff */
[----:B------:R-:W-:-:S04]  /*2390*/  F2FP.SATFINITE.E5M2.F32.PACK_AB_MERGE_C R30, RZ, R46, RZ ;  /* 0x0000002eff1e723e */ /* 0x000fc800048060ff */
[C---:B------:R-:W-:Y:S01]  /*23a0*/  PRMT R41, R30.reuse, 0x7604, R41 ;  /* 0x000076041e297816 */ /* 0x040fe20000000029 */
[----:B------:R-:W-:Y:S02]  /*23b0*/  IMAD R46, R30, 0x100, R45 ;  /* 0x000001001e2e7824 */ /* 0x000fe400078e022d */
[----:B------:R-:W-:Y:S01]  /*23c0*/  FMUL R30, R34, UR16 ;  /* 0x00000010221e7c20 */ /* 0x000fe20008400000 */
[----:B------:R-:W-:-:S04]  /*23d0*/  FMNMX R21, RZ, R21, !PT ;  /* 0x00000015ff157209 */ /* 0x000fc80007800000 */
[----:B------:R-:W-:Y:S01]  /*23e0*/  F2FP.SATFINITE.E5M2.F32.PACK_AB_MERGE_C R30, RZ, R30, RZ ;  /* 0x0000001eff1e723e */ /* 0x000fe200048060ff */
[----:B------:R-:W-:Y:S01]  /*23f0*/  FMUL R48, R20, R21 ;  /* 0x0000001514307220 */ /* 0x000fe20000400000 */
[----:B------:R-:W-:Y:S01]  /*2400*/  FMUL R44, R12, UR16 ;  /* 0x000000100c2c7c20 */ /* 0x000fe20008400000 */
[----:B------:R-:W-:Y:S02]  /*2410*/  FMUL R45, R31, UR16 ;  /* 0x000000101f2d7c20 */ /* 0x000fe40008400000 */
[----:B------:R-:W-:Y:S01]  /*2420*/  IMAD.U32 R20, R30, 0x10000, RZ ;  /* 0x000100001e147824 */ /* 0x000fe200078e00ff */
[----:B------:R-:W-:Y:S01]  /*2430*/  FMNMX3 R34, |R34|, R39, |R48|, !PT ;  /* 0x0000002722227276 */ /* 0x000fe20007800630 */
[----:B------:R-:W-:Y:S01]  /*2440*/  FMUL R48, R48, UR16 ;  /* 0x0000001030307c20 */ /* 0x000fe20008400000 */
[----:B------:R-:W-:Y:S02]  /*2450*/  F2FP.SATFINITE.E5M2.F32.PACK_AB_MERGE_C R44, RZ, R44, RZ ;  /* 0x0000002cff2c723e */ /* 0x000fe400048060ff */
[----:B------:R-:W-:-:S02]  /*2460*/  LOP3.LUT R12, R20, 0xff0000, RZ, 0xc0, !PT ;  /* 0x00ff0000140c7812 */ /* 0x000fc400078ec0ff */
[----:B------:R-:W-:Y:S02]  /*2470*/  IADD3 R20, P1, PT, R14, UR19, RZ ;  /* 0x000000130e147c10 */ /* 0x000fe4000ff3e0ff */
[----:B------:R-:W-:Y:S02]  /*2480*/  F2FP.SATFINITE.E5M2.F32.PACK_AB_MERGE_C R45, RZ, R45, RZ ;  /* 0x0000002dff2d723e */ /* 0x000fe400048060ff */
[----:B------:R-:W-:Y:S01]  /*2490*/  F2FP.SATFINITE.E5M2.F32.PACK_AB_MERGE_C R31, RZ, R48, RZ ;  /* 0x00000030ff1f723e */ /* 0x000fe200048060ff */
        /* <DEDUP_REMOVED lines=11> */
[----:B------:R-:W-:Y:S01]  /*2550*/  F2FP.SATFINITE.E5M2.F32.PACK_AB_MERGE_C R48, RZ, R48, RZ ;  /* 0x00000030ff30723e */ /* 0x000fe200048060ff */
[----:B------:R-:W-:Y:S01]  /*2560*/  FMUL R2, R5, R2 ;  /* 0x0000000205027220 */ /* 0x000fe20000400000 */
[----:B------:R-:W-:Y:S01]  /*2570*/  F2FP.SATFINITE.E5M2.F32.PACK_AB_MERGE_C R49, RZ, R49, RZ ;  /* 0x00000031ff31723e */ /* 0x000fe200048060ff */
[----:B0-----:R-:W-:Y:S01]  /*2580*/  FMUL R53, R19, R6 ;  /* 0x0000000613357220 */ /* 0x001fe20000400000 */
[----:B------:R-:W-:-:S02]  /*2590*/  IADD3.X R19, PT, PT, R21, UR31, RZ, P1, !PT ;  /* 0x0000001f15137c10 */ /* 0x000fc40008ffe4ff */
[----:B------:R-:W-:Y:S01]  /*25a0*/  IADD3 R6, P1, PT, R14, UR22, RZ ;  /* 0x000000160e067c10 */ /* 0x000fe2000ff3e0ff */
[----:B------:R-:W-:Y:S01]  /*25b0*/  FMUL R5, R53, UR16 ;  /* 0x0000001035057c20 */ /* 0x000fe20008400000 */
[----:B------:R-:W-:Y:S02]  /*25c0*/  PRMT R55, R49, 0x7604, R48 ;  /* 0x0000760431377816 */ /* 0x000fe40000000030 */
[----:B------:R-:W-:Y:S02]  /*25d0*/  IADD3.X R7, PT, PT, R15, UR23, RZ, P1, !PT ;  /* 0x000000170f077c10 */ /* 0x000fe40008ffe4ff */
[----:B------:R-:W-:Y:S02]  /*25e0*/  LOP3.LUT R31, R31, 0xff0000, RZ, 0xc0, !PT ;  /* 0x00ff00001f1f7812 */ /* 0x000fe400078ec0ff */
[----:B------:R-:W-:Y:S01]  /*25f0*/  F2FP.SATFINITE.E5M2.F32.PACK_AB_MERGE_C R5, RZ, R5, RZ ;  /* 0x00000005ff05723e */ /* 0x000fe200048060ff */
        /* <DEDUP_REMOVED lines=10> */
[----:B------:R-:W-:-:S03]  /*26a0*/  F2FP.SATFINITE.E5M2.F32.PACK_AB_MERGE_C R2, RZ, R2, RZ ;  /* 0x00000002ff02723e */ /* 0x000fc600048060ff */
        /* <DEDUP_REMOVED lines=83> */
[----:B------:R-:W-:Y:S02]  /*2be0*/  F2FP.SATFINITE.E5M2.F32.PACK_AB_MERGE_C R40, RZ, R38, RZ ;  /* 0x00000026ff28723e */ /* 0x000fe400048060ff */
[----:B------:R-:W-:Y:S02]  /*2bf0*/  FSET.BF.GT.AND R38, R37, RZ, PT ;  /* 0x000000ff2526720a */ /* 0x000fe40003804000 */
[----:B------:R-:W-:Y:S02]  /*2c00*/  FMNMX R52, RZ, R37, !PT ;  /* 0x00000025ff347209 */ /* 0x000fe40007800000 */
[C---:B------:R-:W-:Y:S01]  /*2c10*/  PRMT R37, R36.reuse, 0x7632, R37 ;  /* 0x0000763224257816 */ /* 0x040fe20000000025 */
[----:B------:R-:W-:Y:S01]  /*2c20*/  IMAD.U32 R36, R36, 0x10000, RZ ;  /* 0x0001000024247824 */ /* 0x000fe200078e00ff */
[----:B------:R1:W-:Y:S01]  /*2c30*/  STG.E.U16 desc[UR24][R18.64], R43 ;  /* 0x0000002b12007986 */ /* 0x0003e2000c101518 */
[----:B0-----:R-:W-:-:S03]  /*2c40*/  F2FP.SATFINITE.E5M2.F32.PACK_AB_MERGE_C R21, RZ, R42, RZ ;  /* 0x0000002aff15723e */ /* 0x001fc600048060ff */
        /* <DEDUP_REMOVED lines=37> */
[----:B------:R-:W-:-:S02]  /*2ea0*/  F2FP.SATFINITE.E5M2.F32.PACK_AB_MERGE_C R44, RZ, R44, RZ ;  /* 0x0000002cff2c723e */ /* 0x000fc400048060ff */
[----:B------:R-:W-:Y:S01]  /*2eb0*/  F2FP.SATFINITE.E5M2.F32.PACK_AB_MERGE_C R45, RZ, R45, RZ ;  /* 0x0000002dff2d723e */ /* 0x000fe200048060ff */
[----:B------:R-:W-:Y:S02]  /*2ec0*/  IMAD.U32 R37, R36, 0x10000, RZ ;  /* 0x0001000024257824 */ /* 0x000fe400078e00ff */
[----:B------:R-:W-:Y:S01]  /*2ed0*/  FMUL R38, R38, R29 ;  /* 0x0000001d26267220 */ /* 0x000fe20000400000 */
[----:B------:R-:W-:Y:S01]  /*2ee0*/  FMNMX3 R34, |R22|, R34, |R23|, !PT ;  /* 0x0000002216227276 */ /* 0x000fe20007800617 */
[----:B------:R-:W-:Y:S01]  /*2ef0*/  IMAD R43, R44, 0x100, R43 ;  /* 0x000001002c2b7824 */ /* 0x000fe200078e022b */
[C---:B------:R-:W-:Y:S01]  /*2f00*/  PRMT R19, R45.reuse, 0x7604, R44 ;  /* 0x000076042d137816 */ /* 0x040fe2000000002c */
[----:B------:R-:W-:Y:S01]  /*2f10*/  IMAD R20, R45, 0x100, R20 ;  /* 0x000001002d147824 */ /* 0x000fe200078e0214 */
[----:B------:R-:W-:Y:S01]  /*2f20*/  F2FP.SATFINITE.E5M2.F32.PACK_AB_MERGE_C R42, RZ, R42, RZ ;  /* 0x0000002aff2a723e */ /* 0x000fe200048060ff */
        /* <DEDUP_REMOVED lines=56> */
[----:B------:R-:W-:-:S04]  /*32b0*/  F2FP.SATFINITE.E5M2.F32.PACK_AB_MERGE_C R21, RZ, R21, RZ ;  /* 0x00000015ff15723e */ /* 0x000fc800048060ff */
[C---:B------:R-:W-:Y:S01]  /*32c0*/  PRMT R42, R21.reuse, 0x7604, R42 ;  /* 0x00007604152a7816 */ /* 0x040fe2000000002a */
[----:B------:R-:W-:-:S05]  /*32d0*/  IMAD.U32 R21, R21, 0x10000, RZ ;  /* 0x0001000015157824 */ /* 0x000fca00078e00ff */
[----:B------:R-:W-:-:S04]  /*32e0*/  LOP3.LUT R21, R21, 0xff0000, RZ, 0xc0, !PT ;  /* 0x00ff000015157812 */ /* 0x000fc800078ec0ff */
[----:B------:R-:W-:Y:S01]  /*32f0*/  LOP3.LUT R20, R21, 0xffff, R20, 0xf8, !PT ;  /* 0x0000ffff15147812 */ /* 0x000fe200078ef814 */
[----:B------:R-:W-:Y:S01]  /*3300*/  FMUL R21, R49, UR16 ;  /* 0x0000001031157c20 */ /* 0x000fe20008400000 */
[----:B------:R-:W-:-:S04]  /*3310*/  FMNMX R26, RZ, R26, !PT ;  /* 0x0000001aff1a7209 */ /* 0x000fc80007800000 */
[----:B------:R-:W-:Y:S01]  /*3320*/  F2FP.SATFINITE.E5M2.F32.PACK_AB_MERGE_C R21, RZ, R21, RZ ;  /* 0x00000015ff15723e */ /* 0x000fe200048060ff */
        /* <DEDUP_REMOVED lines=11> */
[----:B-1----:R-:W-:Y:S01]  /*33e0*/  F2FP.SATFINITE.E5M2.F32.PACK_AB_MERGE_C R32, RZ, R16, RZ ;  /* 0x00000010ff20723e */ /* 0x002fe200048060ff */
[----:B------:R-:W-:Y:S01]  /*33f0*/  IMAD.X R17, RZ, RZ, R2, P0 ;  /* 0x000000ffff117224 */ /* 0x000fe200000e0602 */
[----:B------:R-:W-:-:S04]  /*3400*/  LEA R16, P0, R8, UR8, 0x1 ;  /* 0x0000000808107c11 */ /* 0x000fc8000f8008ff */
[----:B------:R-:W-:Y:S02]  /*3410*/  LEA.HI.X R17, R8, UR9, R17, 0x1, P0 ;  /* 0x0000000908117c11 */ /* 0x000fe400080f0c11 */
[----:B------:R-:W-:-:S04]  /*3420*/  F2FP.SATFINITE.E5M2.F32.PACK_AB_MERGE_C R8, RZ, R31, RZ ;  /* 0x0000001fff08723e */ /* 0x000fc800048060ff */
[C---:B------:R-:W-:Y:S02]  /*3430*/  PRMT R2, R8.reuse, 0x7604, R21 ;  /* 0x0000760408027816 */ /* 0x040fe40000000015 */
[----:B------:R-:W-:Y:S01]  /*3440*/  LOP3.LUT R8, R8, 0xffff, RZ, 0xc0, !PT ;  /* 0x0000ffff08087812 */ /* 0x000fe200078ec0ff */
[----:B------:R-:W-:Y:S01]  /*3450*/  FMUL R22, R22, UR16 ;  /* 0x0000001016167c20 */ /* 0x000fe20008400000 */
[----:B------:R-:W-:Y:S01]  /*3460*/  F2FP.SATFINITE.E5M2.F32.PACK_AB_MERGE_C R29, RZ, R29, RZ ;  /* 0x0000001dff1d723e */ /* 0x000fe200048060ff */
[----:B------:R-:W-:Y:S02]  /*3470*/  FMUL R23, R23, UR16 ;  /* 0x0000001017177c20 */ /* 0x000fe40008400000 */
[----:B------:R-:W-:Y:S01]  /*3480*/  IMAD.SHL.U32 R21, R8, 0x1000000, RZ ;  /* 0x0100000008157824 */ /* 0x000fe200078e00ff */
[----:B------:R-:W-:Y:S02]  /*3490*/  PRMT R33, R29, 0x7604, R32 ;  /* 0x000076041d217816 */ /* 0x000fe40000000020 */
[----:B------:R-:W-:-:S02]  /*34a0*/  F2FP.SATFINITE.E5M2.F32.PACK_AB_MERGE_C R22, RZ, R22, RZ ;  /* 0x00000016ff16723e */ /* 0x000fc400048060ff */
[----:B------:R-:W-:Y:S02]  /*34b0*/  LOP3.LUT R8, R20, R21, RZ, 0xfc, !PT ;  /* 0x0000001514087212 */ /* 0x000fe400078efcff */
[----:B------:R-:W-:Y:S02]  /*34c0*/  LOP3.LUT R21, R32, 0xff, RZ, 0xc0, !PT ;  /* 0x000000ff20157812 */ /* 0x000fe400078ec0ff */
[----:B------:R-:W-:Y:S01]  /*34d0*/  F2FP.SATFINITE.E5M2.F32.PACK_AB_MERGE_C R31, RZ, R23, RZ ;  /* 0x00000017ff1f723e */ /* 0x000fe200048060ff */
        /* <DEDUP_REMOVED lines=9> */
[----:B------:R-:W-:Y:S02]  /*3570*/  F2FP.SATFINITE.E5M2.F32.PACK_AB_MERGE_C R24, RZ, R24, RZ ;  /* 0x00000018ff18723e */ /* 0x000fe400048060ff */
[----:B------:R-:W-:Y:S01]  /*3580*/  F2FP.SATFINITE.E5M2.F32.PACK_AB_MERGE_C R31, RZ, R31, RZ ;  /* 0x0000001fff1f723e */ /* 0x000fe200048060ff */
[----:B------:R0:W-:Y:S01]  /*3590*/  STG.E.U16 desc[UR24][R20.64], R33 ;  /* 0x0000002114007986 */ /* 0x0001e2000c101518 */
[----:B------:R-:W-:Y:S01]  /*35a0*/  FMUL R27, R27, UR16 ;  /* 0x000000101b1b7c20 */ /* 0x000fe20008400000 */
[----:B------:R-:W-:Y:S01]  /*35b0*/  IMAD.U32 R22, R24, 0x10000, RZ ;  /* 0x0001000018167824 */ /* 0x000fe200078e00ff */
[C---:B0-----:R-:W-:Y:S01]  /*35c0*/  PRMT R33, R31.reuse, 0x7604, R24 ;  /* 0x000076041f217816 */ /* 0x041fe20000000018 */
[----:B------:R-:W-:-:S05]  /*35d0*/  IMAD.U32 R31, R31, 0x10000, RZ ;  /* 0x000100001f1f7824 */ /* 0x000fca00078e00ff */
[----:B------:R-:W-:Y:S02]  /*35e0*/  LOP3.LUT R24, R31, 0xff0000, RZ, 0xc0, !PT ;  /* 0x00ff00001f187812 */ /* 0x000fe400078ec0ff */
[----:B------:R-:W-:Y:S02]  /*35f0*/  F2FP.SATFINITE.E5M2.F32.PACK_AB_MERGE_C R31, RZ, R27, RZ ;  /* 0x0000001bff1f723e */ /* 0x000fe400048060ff */
        /* <DEDUP_REMOVED lines=10> */
[----:B------:R-:W-:Y:S02]  /*36a0*/  F2FP.SATFINITE.E5M2.F32.PACK_AB_MERGE_C R44, RZ, R44, RZ ;  /* 0x0000002cff2c723e */ /* 0x000fe400048060ff */
        /* <DEDUP_REMOVED lines=95> */
[----:B------:R-:W-:-:S02]  /*3ca0*/  F2FP.SATFINITE.E5M2.F32.PACK_AB_MERGE_C R44, RZ, R44, RZ ;  /* 0x0000002cff2c723e */ /* 0x000fc400048060ff */
[----:B------:R-:W-:Y:S01]  /*3cb0*/  F2FP.SATFINITE.E5M2.F32.PACK_AB_MERGE_C R39, RZ, R39, RZ ;  /* 0x00000027ff27723e */ /* 0x000fe200048060ff */
[----:B0-----:R-:W-:Y:S01]  /*3cc0*/  FMUL R2, R30, UR16 ;  /* 0x000000101e027c20 */ /* 0x001fe20008400000 */
[----:B------:R-:W-:Y:S01]  /*3cd0*/  FMUL R20, R37, UR16 ;  /* 0x0000001025147c20 */ /* 0x000fe20008400000 */
[----:B------:R-:W-:-:S03]  /*3ce0*/  LOP3.LUT R17, R44, 0xff, RZ, 0xc0, !PT ;  /* 0x000000ff2c117812 */ /* 0x000fc600078ec0ff */
[----:B------:R-:W-:Y:S01]  /*3cf0*/  F2FP.SATFINITE.E5M2.F32.PACK_AB_MERGE_C R45, RZ, R2, RZ ;  /* 0x00000002ff2d723e */ /* 0x000fe200048060ff */
[----:B------:R-:W-:Y:S01]  /*3d00*/  IMAD.U32 R2, R34, 0x10000, RZ ;  /* 0x0001000022027824 */ /* 0x000fe200078e00ff */
[----:B------:R-:W-:Y:S01]  /*3d10*/  PRMT R49, R39, 0x7604, R44 ;  /* 0x0000760427317816 */ /* 0x000fe2000000002c */
[----:B------:R-:W-:Y:S01]  /*3d20*/  FMUL R42, R32, UR16 ;  /* 0x00000010202a7c20 */ /* 0x000fe20008400000 */
[----:B------:R-:W-:Y:S01]  /*3d30*/  F2FP.SATFINITE.E5M2.F32.PACK_AB_MERGE_C R51, RZ, R51, RZ ;  /* 0x00000033ff33723e */ /* 0x000fe200048060ff */
[----:B------:R-:W-:Y:S01]  /*3d40*/  FMUL R2, R41, R2 ;  /* 0x0000000229027220 */ /* 0x000fe20000400000 */
[----:B------:R-:W-:Y:S01]  /*3d50*/  LOP3.LUT R44, R39, 0xff, RZ, 0xc0, !PT ;  /* 0x000000ff272c7812 */ /* 0x000fe200078ec0ff */
[----:B------:R-:W-:Y:S01]  /*3d60*/  FMUL R39, R31, UR16 ;  /* 0x000000101f277c20 */ /* 0x000fe20008400000 */
[----:B------:R-:W-:Y:S01]  /*3d70*/  F2FP.SATFINITE.E5M2.F32.PACK_AB_MERGE_C R48, RZ, R48, RZ ;  /* 0x00000030ff30723e */ /* 0x000fe200048060ff */
[----:B------:R-:W-:Y:S01]  /*3d80*/  FMUL R41, R18, UR16 ;  /* 0x0000001012297c20 */ /* 0x000fe20008400000 */
[----:B------:R-:W-:Y:S01]  /*3d90*/  F2FP.SATFINITE.E5M2.F32.PACK_AB_MERGE_C R20, RZ, R20, RZ ;  /* 0x00000014ff14723e */ /* 0x000fe200048060ff */
[C---:B------:R-:W-:Y:S01]  /*3da0*/  IMAD R44, R51.reuse, 0x100, R44 ;  /* 0x00000100332c7824 */ /* 0x040fe200078e022c */
[----:B------:R-:W-:-:S02]  /*3db0*/  PRMT R53, R51, 0x7604, R48 ;  /* 0x0000760433357816 */ /* 0x000fc40000000030 */
[----:B------:R-:W-:Y:S01]  /*3dc0*/  PRMT R55, R20, 0x7604, R45 ;  /* 0x0000760414377816 */ /* 0x000fe2000000002d */
[----:B------:R-:W-:Y:S01]  /*3dd0*/  IMAD.U32 R45, R45, 0x10000, RZ ;  /* 0x000100002d2d7824 */ /* 0x000fe200078e00ff */
[----:B------:R-:W-:Y:S02]  /*3de0*/  F2FP.SATFINITE.E5M2.F32.PACK_AB_MERGE_C R51, RZ, R42, RZ ;  /* 0x0000002aff33723e */ /* 0x000fe400048060ff */
[----:B------:R-:W-:Y:S02]  /*3df0*/  F2FP.SATFINITE.E5M2.F32.PACK_AB_MERGE_C R39, RZ, R39, RZ ;  /* 0x00000027ff27723e */ /* 0x000fe400048060ff */
[----:B------:R-:W-:Y:S01]  /*3e00*/  F2FP.SATFINITE.E5M2.F32.PACK_AB_MERGE_C R42, RZ, R41, RZ ;  /* 0x00000029ff2a723e */ /* 0x000fe200048060ff */
        /* <DEDUP_REMOVED lines=19> */
[----:B0-----:R-:W-:Y:S01]  /*3f40*/  F2FP.SATFINITE.E5M2.F32.PACK_AB_MERGE_C R53, RZ, R21, RZ ;  /* 0x00000015ff35723e */ /* 0x001fe200048060ff */
        /* <DEDUP_REMOVED lines=9> */
[----:B------:R-:W-:-:S02]  /*3fe0*/  F2FP.SATFINITE.E5M2.F32.PACK_AB_MERGE_C R48, RZ, R46, RZ ;  /* 0x0000002eff30723e */ /* 0x000fc400048060ff */
[----:B------:R-:W-:Y:S02]  /*3ff0*/  IADD3 R20, P0, PT, R16, UR30, RZ ;  /* 0x0000001e10147c10 */ /* 0x000fe4000ff1e0ff */
[----:B------:R-:W-:Y:S02]  /*4000*/  LOP3.LUT R46, R39, 0xff, RZ, 0xc0, !PT ;  /* 0x000000ff272e7812 */ /* 0x000fe400078ec0ff */
[----:B------:R-:W-:Y:S02]  /*4010*/  LOP3.LUT R42, R42, R21, RZ, 0xfc, !PT ;  /* 0x000000152a2a7212 */ /* 0x000fe400078efcff */
[----:B------:R-:W-:Y:S02]  /*4020*/  F2FP.SATFINITE.E5M2.F32.PACK_AB_MERGE_C R34, RZ, R34, RZ ;  /* 0x00000022ff22723e */ /* 0x000fe400048060ff */
        /* <DEDUP_REMOVED lines=12> */
[----:B------:R-:W-:Y:S02]  /*40f0*/  F2FP.SATFINITE.E5M2.F32.PACK_AB_MERGE_C R47, RZ, R47, RZ ;  /* 0x0000002fff2f723e */ /* 0x000fe400048060ff */
[----:B------:R-:W-:Y:S01]  /*4100*/  F2FP.SATFINITE.E5M2.F32.PACK_AB_MERGE_C R46, RZ, R46, RZ ;  /* 0x0000002eff2e723e */ /* 0x000fe200048060ff */
        /* <DEDUP_REMOVED lines=15> */
[----:B------:R-:W-:Y:S01]  /*4200*/  F2FP.SATFINITE.E5M2.F32.PACK_AB_MERGE_C R23, RZ, R48, RZ ;  /* 0x00000030ff17723e */ /* 0x000fe200048060ff */
[----:B------:R-:W-:Y:S02]  /*4210*/  IMAD.MOV.U32 R53, RZ, RZ, 0x84 ;  /* 0x00000084ff357424 */ /* 0x000fe400078e00ff */
[----:B--2---:R-:W-:Y:S01]  /*4220*/  IMAD.SHL.U32 R16, R6, 0x4, RZ ;  /* 0x0000000406107824 */ /* 0x004fe200078e00ff */
[----:B------:R-:W-:-:S03]  /*4230*/  F2FP.SATFINITE.E5M2.F32.PACK_AB_MERGE_C R22, RZ, R50, RZ ;  /* 0x00000032ff16723e */ /* 0x000fc600048060ff */
        /* <DEDUP_REMOVED lines=205> */
.L_x_5233:
[----:B------:R-:W-:Y:S02]  /*4f10*/  ISETP.NE.AND P0, PT, R0, RZ, PT ;  /* 0x000000ff0000720c */ /* 0x000fe40003f05270 */
[----:B-1----:R-:W-:-:S11]  /*4f20*/  FMNMX R5, R4, R5, !PT ;  /* 0x0000000504057209 */ /* 0x002fd60007800000 */
[----:B------:R-:W-:Y:S05]  /*4f30*/  @P0 BRA `(.L_x_5226) ;  /* 0x0000000000080947 */ /* 0x000fea0003800000 */
[----:B------:R-:W1:Y:S02]  /*4f40*/  LDC.64 R2, c[0x0][0x3a8] ;  /* 0x0000ea00ff027b82 */ /* 0x000e640000000a00 */
[----:B-1----:R1:W-:Y:S02]  /*4f50*/  REDG.E.MAX.S32.STRONG.GPU desc[UR24][R2.64], R5 ;  /* 0x000000050200798e */ /* 0x0023e4000d12e318 */
.L_x_5226:
[----:B------:R-:W-:Y:S05]  /*4f60*/  BSYNC B0 ;  /* 0x0000000000007941 */ /* 0x000fea0003800000 */
.L_x_5225:
        /* <DEDUP_REMOVED lines=11> */
[----:B01----:R-:W-:Y:S05]  /*5020*/  CALL.REL.NOINC `($__internal_127_$__cuda_sm20_rcp_rn_f32_slowpath) ;  /* 0x0000000400987944 */ /* 0x003fea0003c00000 */
[----:B------:R-:W-:Y:S05]  /*5030*/  BRA `(.L_x_5229) ;  /* 0x0000000000147947 */ /* 0x000fea0003800000 */
.L_x_5228:
[----:B-1----:R-:W1:Y:S01]  /*5040*/  MUFU.RCP R5, UR16 ;  /* 0x0000001000057d08 */ /* 0x002e620008001000 */
[----:B------:R-:W-:-:S04]  /*5050*/  IMAD.U32 R0, RZ, RZ, UR16 ;  /* 0x00000010ff007e24 */ /* 0x000fc8000f8e00ff */
[----:B-1----:R-:W-:-:S04]  /*5060*/  FFMA R0, R5, R0, -1 ;  /* 0xbf80000005007423 */ /* 0x002fc80000000000 */
[----:B------:R-:W-:-:S04]  /*5070*/  FADD.FTZ R0, -R0, -RZ ;  /* 0x800000ff00007221 */ /* 0x000fc80000010100 */
[----:B------:R-:W-:-:S07]  /*5080*/  FFMA R5, R5, R0, R5 ;  /* 0x0000000005057223 */ /* 0x000fce0000000005 */
.L_x_5229:
[----:B------:R-:W1:Y:S02]  /*5090*/  LDC.64 R2, c[0x0][0x3b0] ;  /* 0x0000ec00ff027b82 */ /* 0x000e640000000a00 */
[----:B-1----:R-:W-:Y:S01]  /*50a0*/  STG.E desc[UR24][R2.64], R5 ;  /* 0x0000000502007986 */ /* 0x002fe2000c101918 */
[----:B------:R-:W-:Y:S05]  /*50b0*/  EXIT ;  /* 0x000000000000794d */ /* 0x000fea0003800000 */
.L_x_5227:
[----:B------:R-:W-:Y:S02]  /*50c0*/  IMAD.MOV.U32 R7, RZ, RZ, 0x4 ;  /* 0x00000004ff077424 */ /* 0x000fe400078e00ff */
[----:B------:R-:W-:Y:S02]  /*50d0*/  IMAD.MOV.U32 R9, RZ, RZ, 0x1f ;  /* 0x0000001fff097424 */ /* 0x000fe400078e00ff */
[----:B------:R-:W-:-:S07]  /*50e0*/  IMAD.MOV.U32 R6, RZ, RZ, -0x1 ;  /* 0xffffffffff067424 */ /* 0x000fce00078e00ff */
[----:B01----:R-:W-:Y:S05]  /*50f0*/  WARPSYNC.COLLECTIVE R6, `(.L_x_5230) ;  /* 0x0000000006087348 */ /* 0x003fea0003c00000 */
[----:B-1----:R1:W2:Y:S02]  /*5100*/  SHFL.DOWN P0, R5, R2, R7, R9 ;  /* 0x0800000702057389 */ /* 0x0022a40000000009 */
[----:B012---:R-:W-:Y:S05]  /*5110*/  ENDCOLLECTIVE ;  /* 0x000000000000791b */ /* 0x007fea0003800000 */
.L_x_5230:
[----:B------:R-:W-:Y:S02]  /*5120*/  IMAD.MOV.U32 R7, RZ, RZ, 0x2 ;  /* 0x00000002ff077424 */ /* 0x000fe400078e00ff */
[----:B------:R-:W-:-:S05]  /*5130*/  IMAD.MOV.U32 R3, RZ, RZ, R5 ;  /* 0x000000ffff037224 */ /* 0x000fca00078e0005 */
[----:B------:R-:W-:-:S05]  /*5140*/  FMNMX R3, R3, R2, !PT ;  /* 0x0000000203037209 */ /* 0x000fca0007800000 */
[----:B------:R-:W-:-:S07]  /*5150*/  IMAD.MOV.U32 R2, RZ, RZ, R3 ;  /* 0x000000ffff027224 */ /* 0x000fce00078e0003 */
[----:B------:R-:W-:Y:S05]  /*5160*/  WARPSYNC.COLLECTIVE R6, `(.L_x_5231) ;  /* 0x0000000006087348 */ /* 0x000fea0003c00000 */
[----:B------:R0:W1:Y:S02]  /*5170*/  SHFL.DOWN P0, R5, R2, R7, R9 ;  /* 0x0800000702057389 */ /* 0x0000640000000009 */
[----:B01----:R-:W-:Y:S05]  /*5180*/  ENDCOLLECTIVE ;  /* 0x000000000000791b */ /* 0x003fea0003800000 */
.L_x_5231:
[----:B------:R-:W-:Y:S02]  /*5190*/  IMAD.MOV.U32 R7, RZ, RZ, 0x1 ;  /* 0x00000001ff077424 */ /* 0x000fe400078e00ff */
[----:B------:R-:W-:-:S05]  /*51a0*/  IMAD.MOV.U32 R4, RZ, RZ, R5 ;  /* 0x000000ffff047224 */ /* 0x000fca00078e0005 */
[----:B------:R-:W-:-:S05]  /*51b0*/  FMNMX R4, R3, R4, !PT ;  /* 0x0000000403047209 */ /* 0x000fca0007800000 */
[----:B------:R-:W-:-:S07]  /*51c0*/  IMAD.MOV.U32 R2, RZ, RZ, R4 ;  /* 0x000000ffff027224 */ /* 0x000fce00078e0004 */
[----:B------:R-:W-:Y:S05]  /*51d0*/  WARPSYNC.COLLECTIVE R6, `(.L_x_5232) ;  /* 0x0000000006087348 */ /* 0x000fea0003c00000 */
[----:B------:R0:W1:Y:S02]  /*51e0*/  SHFL.DOWN P0, R5, R2, R7, R9 ;  /* 0x0800000702057389 */ /* 0x0000640000000009 */
[----:B01----:R-:W-:Y:S05]  /*51f0*/  ENDCOLLECTIVE ;  /* 0x000000000000791b */ /* 0x003fea0003800000 */
.L_x_5232:
[----:B------:R-:W-:Y:S05]  /*5200*/  BRA `(.L_x_5233) ;  /* 0xfffffffc00407947 */ /* 0x000fea000383ffff */
        .weak           $__internal_126_$__cuda_sm20_div_u64
        .type           $__internal_126_$__cuda_sm20_div_u64,@function
        .size           $__internal_126_$__cuda_sm20_div_u64,($__internal_127_$__cuda_sm20_rcp_rn_f32_slowpath - $__internal_126_$__cuda_sm20_div_u64)
$__internal_126_$__cuda_sm20_div_u64:
        /* <DEDUP_REMOVED lines=71> */
[----:B------:R-:W-:Y:S11]  /*5680*/  RET.REL.NODEC R2 `(_ZN18transformer_engine6detail32dgated_act_cast_transpose_kernelILi2ELi4Ef13__nv_bfloat1613__nv_fp8_e5m2NS_5EmptyEXadL_ZNS_5dreluIffEET_T0_RKS4_EEXadL_ZNS_4reluIffEES6_S7_S9_EEEEvPKT2_SD_PT3_SF_PKT1_PSG_SJ_mmm) ;  /* 0xffffffa8025c7950 */ /* 0x000ff60003c3ffff */
        .weak           $__internal_127_$__cuda_sm20_rcp_rn_f32_slowpath
        .type           $__internal_127_$__cuda_sm20_rcp_rn_f32_slowpath,@function
        .size           $__internal_127_$__cuda_sm20_rcp_rn_f32_slowpath,(.L_x_29428 - $__internal_127_$__cuda_sm20_rcp_rn_f32_slowpath)
$__internal_127_$__cuda_sm20_rcp_rn_f32_slowpath:
        /* <DEDUP_REMOVED lines=15> */
.L_x_5234:
        /* <DEDUP_REMOVED lines=33> */
.L_x_5236:
[----:B------:R0:W1:Y:S02]  /*5990*/  MUFU.RCP R2, R0 ;  /* 0x0000000000027308 */ /* 0x0000640000001000 */
.L_x_5235:
[----:B-1-3--:R-:W-:Y:S02]  /*59a0*/  IMAD.MOV.U32 R5, RZ, RZ, R2 ;  /* 0x000000ffff057224 */ /* 0x00afe400078e0002 */
[----:B------:R-:W-:Y:S02]  /*59b0*/  IMAD.MOV.U32 R2, RZ, RZ, R7 ;  /* 0x000000ffff027224 */ /* 0x000fe400078e0007 */
[----:B------:R-:W-:-:S04]  /*59c0*/  IMAD.MOV.U32 R3, RZ, RZ, 0x0 ;  /* 0x00000000ff037424 */ /* 0x000fc800078e00ff */
[----:B0-2---:R-:W-:Y:S05]  /*59d0*/  RET.REL.NODEC R2 `(_ZN18transformer_engine6detail32dgated_act_cast_transpose_kernelILi2ELi4Ef13__nv_bfloat1613__nv_fp8_e5m2NS_5EmptyEXadL_ZNS_5dreluIffEET_T0_RKS4_EEXadL_ZNS_4reluIffEES6_S7_S9_EEEEvPKT2_SD_PT3_SF_PKT1_PSG_SJ_mmm) ;  /* 0xffffffa402887950 */ /* 0x005fea0003c3ffff */
.L_x_5237:
        /* <DEDUP_REMOVED lines=10> */
.L_x_29428:


//--------------------- .text._ZN18transformer_engine6detail43dgated_act_cast_transpose_kernel_notalignedILi2ELi2Ef13__nv_bfloat16S2_NS_5EmptyEXadL_ZNS_5dreluIffEET_T0_RKS3_EEXadL_ZNS_4reluIffEES5_S6_S8_EEEEvPKT2_SC_PT3_SE_PKT1_PSF_SI_mmm --------------------------
	.section	.text._ZN18transformer_engine6detail43dgated_act_cast_transpose_kernel_notalignedILi2ELi2Ef13__nv_bfloat16S2_NS_5EmptyEXadL_ZNS_5dreluIffEET_T0_RKS3_EEXadL_ZNS_4reluIffEES5_S6_S8_EEEEvPKT2_SC_PT3_SE_PKT1_PSF_SI_mmm,"ax",@progbits
	.align	128
        .global         _ZN18transformer_engine6detail43dgated_act_cast_transpose_kernel_notalignedILi2ELi2Ef13__nv_bfloat16S2_NS_5EmptyEXadL_ZNS_5dreluIffEET_T0_RKS3_EEXadL_ZNS_4reluIffEES5_S6_S8_EEEEvPKT2_SC_PT3_SE_PKT1_PSF_SI_mmm
        .type           _ZN18transformer_engine6detail43dgated_act_cast_transpose_kernel_notalignedILi2ELi2Ef13__nv_bfloat16S2_NS_5EmptyEXadL_ZNS_5dreluIffEET_T0_RKS3_EEXadL_ZNS_4reluIffEES5_S6_S8_EEEEvPKT2_SC_PT3_SE_PKT1_PSF_SI_mmm,@function
        .size           _ZN18transformer_engine6detail43dgated_act_cast_transpose_kernel_notalignedILi2ELi2Ef13__nv_bfloat16S2_NS_5EmptyEXadL_ZNS_5dreluIffEET_T0_RKS3_EEXadL_ZNS_4reluIffEES5_S6_S8_EEEEvPKT2_SC_PT3_SE_PKT1_PSF_SI_mmm,(.L_x_29430 - _ZN18transformer_engine6detail43dgated_act_cast_transpose_kernel_notalignedILi2ELi2Ef13__nv_bfloat16S2_NS_5EmptyEXadL_ZNS_5dreluIffEET_T0_RKS3_EEXadL_ZNS_4reluIffEES5_S6_S8_EEEEvPKT2_SC_PT3_SE_PKT1_PSF_SI_mmm)
        .other          _ZN18transformer_engine6detail43dgated_act_cast_transpose_kernel_notalignedILi2ELi2Ef13__nv_bfloat16S2_NS_5EmptyEXadL_ZNS_5dreluIffEET_T0_RKS3_EEXadL_ZNS_4reluIffEES5_S6_S8_EEEEvPKT2_SC_PT3_SE_PKT1_PSF_SI_mmm,@"STO_CUDA_ENTRY STV_DEFAULT"
_ZN18transformer_engine6detail43dgated_act_cast_transpose_kernel_notalignedILi2ELi2Ef13__nv_bfloat16S2_NS_5EmptyEXadL_ZNS_5dreluIffEET_T0_RKS3_EEXadL_ZNS_4reluIffEES5_S6_S8_EEEEvPKT2_SC_PT3_SE_PKT1_PSF_SI_mmm:
.text._ZN18transformer_engine6detail43dgated_act_cast_transpose_kernel_notalignedILi2ELi2Ef13__nv_bfloat16S2_NS_5EmptyEXadL_ZNS_5dreluIffEET_T0_RKS3_EEXadL_ZNS_4reluIffEES5_S6_S8_EEEEvPKT2_SC_PT3_SE_PKT1_PSF_SI_mmm:
        /* <DEDUP_REMOVED lines=43> */
.L_x_5238:
[----:B------:R-:W-:-:S07]  /*02b0*/  MOV R4, 0x2d0 ;  /* 0x000002d000047802 */ /* 0x000fce0000000f00 */
[----:B------:R-:W-:Y:S05]  /*02c0*/  CALL.REL.NOINC `($__internal_128_$__cuda_sm20_div_u64) ;  /* 0x0000004800d47944 */ /* 0x000fea0003c00000 */
        /* <DEDUP_REMOVED lines=11> */
.L_x_5239:
        /* <DEDUP_REMOVED lines=60> */
[----:B------:R-:W-:Y:S01]  /*0740*/  IMAD.IADD R6, R13, 0x1, R15 ;  /* 0x000000010d067824 */ /* 0x000fe200078e020f */
[----:B------:R-:W-:Y:S01]  /*0750*/  @P2 LEA.HI.X R19, R2, UR20, R11, 0x2, P0 ;  /* 0x0000001402132c11 */ /* 0x000fe200080f140b */
[----:B------:R-:W-:Y:S01]  /*0760*/  USHF.L.U32 UR31, UR26, 0x1, URZ ;  /* 0x000000011a1f7899 */ /* 0x000fe200080006ff */
[----:B------:R-:W-:Y:S01]  /*0770*/  IADD3 R25, P0, PT, R25, R12, RZ ;  /* 0x0000000c19197210 */ /* 0x000fe20007f1e0ff */
[----:B------:R-:W-:Y:S01]  /*0780*/  UIADD3.X UR28, UPT, UPT, UR18, UR11, URZ, UP2, !UPT ;  /* 0x0000000b121c7290 */ /* 0x000fe200097fe4ff */
[----:B------:R-:W-:Y:S01]  /*0790*/  @P2 LEA.HI.X R23, R0, UR20, R3, 0x2, P3 ;  /* 0x0000001400172c11 */ /* 0x000fe200098f1403 */
[----:B------:R-:W-:-:S02]  /*07a0*/  USHF.L.U64.HI UR36, UR26, 0x1, UR27 ;  /* 0x000000011a247899 */ /* 0x000fc4000801021b */
[C---:B------:R-:W-:Y:S01]  /*07b0*/  @P2 IADD3 R26, P3, PT, R25.reuse, UR26, RZ ;  /* 0x0000001a191a2c10 */ /* 0x040fe2000ff7e0ff */
[----:B------:R-:W-:Y:S01]  /*07c0*/  IMAD.X R24, RZ, RZ, R6, P0 ;  /* 0x000000ffff187224 */ /* 0x000fe200000e0606 */
[----:B------:R-:W-:Y:S01]  /*07d0*/  UIADD3 UR37, UP0, UPT, UR31, UR24, URZ ;  /* 0x000000181f257290 */ /* 0x000fe2000ff1e0ff */
[----:B------:R-:W-:Y:S01]  /*07e0*/  @P2 IMAD.SHL.U32 R10, R25, 0x4, RZ ;  /* 0x00000004190a2824 */ /* 0x000fe200078e00ff */
[----:B------:R-:W-:Y:S02]  /*07f0*/  @!P2 CS2R R14, SRZ ;  /* 0x00000000000ea805 */ /* 0x000fe4000001ff00 */
[----:B------:R-:W-:Y:S01]  /*0800*/  R2UR UR30, R7 ;  /* 0x00000000071e72ca */ /* 0x000fe200000e0000 */
[----:B------:R-:W1:Y:S01]  /*0810*/  LDCU.128 UR8, c[0x0][0x390] ;  /* 0x00007200ff0877ac */ /* 0x000e620008000c00 */
[----:B------:R-:W-:Y:S01]  /*0820*/  @P2 IADD3.X R11, PT, PT, R24, UR33, RZ, P3, !PT ;  /* 0x00000021180b2c10 */ /* 0x000fe20009ffe4ff */
[----:B------:R-:W-:Y:S01]  /*0830*/  VIADD R42, R53, 0xffffffff ;  /* 0xffffffff352a7836 */ /* 0x000fe20000000000 */
[----:B------:R-:W-:Y:S01]  /*0840*/  @P2 SHF.L.U64.HI R0, R25, 0x2, R24 ;  /* 0x0000000219002819 */ /* 0x000fe20000010218 */
[----:B------:R-:W-:Y:S01]  /*0850*/  UIADD3.X UR38, UPT, UPT, UR36, UR28, URZ, UP0, !UPT ;  /* 0x0000001c24267290 */ /* 0x000fe200087fe4ff */
[----:B------:R-:W-:Y:S01]  /*0860*/  @P2 IADD3 R16, P0, PT, R10, UR24, RZ ;  /* 0x000000180a102c10 */ /* 0x000fe2000ff1e0ff */
[----:B------:R-:W2:Y:S01]  /*0870*/  @P1 LDC.64 R2, c[0x0][0x3a0] ;  /* 0x0000e800ff021b82 */ /* 0x000ea20000000a00 */
[C---:B------:R-:W-:Y:S01]  /*0880*/  @P2 SHF.L.U64.HI R4, R26.reuse, 0x2, R11 ;  /* 0x000000021a042819 */ /* 0x040fe2000001020b */
[----:B------:R-:W-:Y:S01]  /*0890*/  @P2 IMAD.SHL.U32 R26, R26, 0x4, RZ ;  /* 0x000000041a1a2824 */ /* 0x000fe200078e00ff */
[----:B------:R-:W-:Y:S01]  /*08a0*/  @P2 IADD3.X R17, PT, PT, R0, UR28, RZ, P0, !PT ;  /* 0x0000001c00112c10 */ /* 0x000fe200087fe4ff */
[----:B------:R-:W-:Y:S01]  /*08b0*/  UIMAD UR19, UR6, UR12, URZ ;  /* 0x0000000c061372a4 */ /* 0x000fe2000f8e02ff */
[----:B------:R-:W-:Y:S01]  /*08c0*/  @P2 IADD3 R10, P0, PT, R10, UR37, RZ ;  /* 0x000000250a0a2c10 */ /* 0x000fe2000ff1e0ff */
[----:B------:R-:W-:Y:S01]  /*08d0*/  VIADD R51, R56, 0x1 ;  /* 0x0000000138337836 */ /* 0x000fe20000000000 */
[----:B------:R-:W-:Y:S01]  /*08e0*/  @P2 IADD3 R20, P3, PT, R26, UR24, RZ ;  /* 0x000000181a142c10 */ /* 0x000fe2000ff7e0ff */
[----:B------:R-:W-:Y:S01]  /*08f0*/  UIMAD.WIDE.U32 UR14, UR25, UR12, URZ ;  /* 0x0000000c190e72a5 */ /* 0x000fe2000f8e00ff */
[----:B------:R-:W-:Y:S01]  /*0900*/  @P2 IADD3.X R11, PT, PT, R0, UR38, RZ, P0, !PT ;  /* 0x00000026000b2c10 */ /* 0x000fe200087fe4ff */
[----:B0-----:R-:W5:Y:S01]  /*0910*/  @P2 LDG.E R17, desc[UR22][R16.64] ;  /* 0x0000001610112981 */ /* 0x001f62000c1e1900 */
[----:B------:R-:W-:Y:S01]  /*0920*/  @P2 IADD3 R26, P0, PT, R26, UR37, RZ ;  /* 0x000000251a1a2c10 */ /* 0x000fe2000ff1e0ff */
[----:B------:R-:W-:Y:S01]  /*0930*/  @!P2 IMAD.MOV.U32 R0, RZ, RZ, RZ ;  /* 0x000000ffff00a224 */ /* 0x000fe200078e00ff */
[C---:B------:R-:W-:Y:S01]  /*0940*/  @P2 IADD3.X R21, PT, PT, R4.reuse, UR28, RZ, P3, !PT ;  /* 0x0000001c04152c10 */ /* 0x040fe20009ffe4ff */
[----:B------:R-:W-:Y:S01]  /*0950*/  BSSY.RECONVERGENT B0, `(.L_x_5240) ;  /* 0x0000036000007945 */ /* 0x000fe20003800200 */
[----:B------:R-:W-:Y:S01]  /*0960*/  @P2 IADD3.X R27, PT, PT, R4, UR38, RZ, P0, !PT ;  /* 0x00000026041b2c10 */ /* 0x000fe200087fe4ff */
[----:B------:R-:W-:Y:S01]  /*0970*/  UIMAD UR19, UR25, UR30, UR19 ;  /* 0x0000001e191372a4 */ /* 0x000fe2000f8e0213 */
[----:B------:R-:W-:Y:S01]  /*0980*/  LOP3.LUT R42, R42, 0x1f, RZ, 0xc0, !PT ;  /* 0x0000001f2a2a7812 */ /* 0x000fe200078ec0ff */
[----:B------:R-:W5:Y:S04]  /*0990*/  @P2 LDG.E R15, desc[UR22][R20.64] ;  /* 0x00000016140f2981 */ /* 0x000f68000c1e1900 */
[----:B------:R-:W5:Y:S01]  /*09a0*/  @P2 LDG.E R0, desc[UR22][R26.64] ;  /* 0x000000161a002981 */ /* 0x000f62000c1e1900 */
[----:B------:R-:W-:Y:S01]  /*09b0*/  ISETP.GE.U32.AND P0, PT, R51, UR13, PT ;  /* 0x0000000d33007c0c */ /* 0x000fe2000bf06070 */
[----:B------:R-:W-:-:S02]  /*09c0*/  USHF.L.U32 UR6, UR14, 0x6, URZ ;  /* 0x000000060e067899 */ /* 0x000fc400080006ff */
[----:B------:R-:W-:Y:S01]  /*09d0*/  UIADD3 UR15, UPT, UPT, UR15, UR19, URZ ;  /* 0x000000130f0f7290 */ /* 0x000fe2000fffe0ff */
[----:B------:R-:W-:Y:S01]  /*09e0*/  ISETP.LT.U32.AND P0, PT, R42, UR29, !P0 ;  /* 0x0000001d2a007c0c */ /* 0x000fe2000c701070 */
[----:B------:R-:W-:Y:S01]  /*09f0*/  ULEA UR6, UP1, UR4, UR6, 0x6 ;  /* 0x0000000604067291 */ /* 0x000fe2000f8230ff */
[----:B------:R-:W5:Y:S01]  /*0a00*/  @P2 LDG.E R4, desc[UR22][R10.64] ;  /* 0x000000160a042981 */ /* 0x000f62000c1e1900 */
[----:B------:R-:W-:Y:S02]  /*0a10*/  USHF.L.U64.HI UR14, UR14, 0x6, UR15 ;  /* 0x000000060e0e7899 */ /* 0x000fe4000801020f */
[----:B-1----:R-:W-:Y:S01]  /*0a20*/  UIADD3 UR8, UP0, UPT, UR17, UR8, URZ ;  /* 0x0000000811087290 */ /* 0x002fe2000ff1e0ff */
[----:B--2---:R0:W5:Y:S01]  /*0a30*/  @P1 LDG.E R16, desc[UR22][R2.64] ;  /* 0x0000001602101981 */ /* 0x004162000c1e1900 */
[----:B------:R-:W-:Y:S02]  /*0a40*/  ULEA UR10, UP2, UR6, UR10, 0x1 ;  /* 0x0000000a060a7291 */ /* 0x000fe4000f8408ff */
[----:B------:R-:W-:Y:S01]  /*0a50*/  ULEA.HI.X UR4, UR4, UR14, UR5, 0x6, UP1 ;  /* 0x0000000e04047291 */ /* 0x000fe200088f3405 */
[----:B------:R-:W5:Y:S01]  /*0a60*/  @P2 LDG.E R18, desc[UR22][R18.64] ;  /* 0x0000001612122981 */ /* 0x000f62000c1e1900 */
[----:B------:R-:W-:-:S02]  /*0a70*/  UIADD3.X UR9, UPT, UPT, UR18, UR9, URZ, UP0, !UPT ;  /* 0x0000000912097290 */ /* 0x000fc400087fe4ff */
[----:B------:R-:W-:Y:S01]  /*0a80*/  UIADD3 UR14, UP0, UPT, UR8, UR31, URZ ;  /* 0x0000001f080e7290 */ /* 0x000fe2000ff1e0ff */
[----:B------:R-:W-:Y:S01]  /*0a90*/  ISETP.GE.U32.AND P3, PT, R56, UR13, PT ;  /* 0x0000000d38007c0c */ /* 0x000fe2000bf66070 */
[----:B------:R-:W-:Y:S01]  /*0aa0*/  ULEA.HI.X UR4, UR6, UR11, UR4, 0x1, UP2 ;  /* 0x0000000b06047291 */ /* 0x000fe200090f0c04 */
[----:B0-----:R-:W-:Y:S01]  /*0ab0*/  LOP3.LUT R3, R53, 0x1f, RZ, 0xc0, !PT ;  /* 0x0000001f35037812 */ /* 0x001fe200078ec0ff */
[----:B------:R0:W5:Y:S01]  /*0ac0*/  @P2 LDG.E R14, desc[UR22][R22.64] ;  /* 0x00000016160e2981 */ /* 0x000162000c1e1900 */
[C---:B------:R-:W-:Y:S02]  /*0ad0*/  IADD3 R10, P4, PT, R42.reuse, R8, RZ ;  /* 0x000000082a0a7210 */ /* 0x040fe40007f9e0ff */
[----:B------:R-:W-:Y:S01]  /*0ae0*/  IADD3 R2, P5, PT, R42, R12, RZ ;  /* 0x0000000c2a027210 */ /* 0x000fe20007fbe0ff */
[----:B------:R-:W-:Y:S02]  /*0af0*/  ULOP3.LUT UR6, UR26, 0xfffffffe, URZ, 0xc0, !UPT ;  /* 0xfffffffe1a067892 */ /* 0x000fe4000f8ec0ff */
[----:B------:R-:W-:Y:S01]  /*0b00*/  UIADD3.X UR15, UPT, UPT, UR9, UR36, URZ, UP0, !UPT ;  /* 0x00000024090f7290 */ /* 0x000fe200087fe4ff */
[----:B------:R-:W-:Y:S01]  /*0b10*/  ISETP.GE.U32.OR P3, PT, R3, UR29, P3 ;  /* 0x0000001d03007c0c */ /* 0x000fe20009f66470 */
[----:B------:R-:W-:-:S02]  /*0b20*/  IMAD.X R11, RZ, RZ, R33, P4 ;  /* 0x000000ffff0b7224 */ /* 0x000fc400020e0621 */
[----:B------:R-:W-:Y:S02]  /*0b30*/  IMAD.X R3, RZ, RZ, R6, P5 ;  /* 0x000000ffff037224 */ /* 0x000fe400028e0606 */
[----:B0-----:R-:W-:Y:S02]  /*0b40*/  @!P0 IMAD.MOV.U32 R22, RZ, RZ, RZ ;  /* 0x000000ffff168224 */ /* 0x001fe400078e00ff */
        /* <DEDUP_REMOVED lines=22> */
.L_x_5241:
[----:B------:R-:W-:Y:S05]  /*0cb0*/  BSYNC.RECONVERGENT B0 ;  /* 0x0000000000007941 */ /* 0x000fea0003800200 */
.L_x_5240:
[----:B------:R-:W-:Y:S02]  /*0cc0*/  @P0 IADD3 R40, P6, PT, R2, UR31, RZ ;  /* 0x0000001f02280c10 */ /* 0x000fe4000ffde0ff */
[----:B0-----:R-:W-:Y:S02]  /*0cd0*/  @!P3 IADD3 R21, P4, PT, R25, UR26, RZ ;  /* 0x0000001a1915bc10 */ /* 0x001fe4000ff9e0ff */
[----:B------:R-:W-:Y:S02]  /*0ce0*/  @P0 IADD3 R13, P5, PT, R10, UR6, RZ ;  /* 0x000000060a0d0c10 */ /* 0x000fe4000ffbe0ff */
[----:B------:R-:W-:Y:S02]  /*0cf0*/  @P0 IADD3.X R9, PT, PT, R3, UR36, RZ, P6, !PT ;  /* 0x0000002403090c10 */ /* 0x000fe4000b7fe4ff */
[----:B------:R-:W-:Y:S02]  /*0d00*/  @!P3 IADD3.X R26, PT, PT, R24, UR33, RZ, P4, !PT ;  /* 0x00000021181abc10 */ /* 0x000fe4000a7fe4ff */
[----:B------:R-:W-:-:S02]  /*0d10*/  @!P3 LEA R10, P4, R21, UR8, 0x2 ;  /* 0x00000008150abc11 */ /* 0x000fc4000f8810ff */
[----:B------:R-:W-:Y:S02]  /*0d20*/  @P0 IADD3.X R20, PT, PT, R11, UR27, RZ, P5, !PT ;  /* 0x0000001b0b140c10 */ /* 0x000fe4000affe4ff */
[C---:B------:R-:W-:Y:S01]  /*0d30*/  @P0 SHF.L.U64.HI R9, R40.reuse, 0x2, R9 ;  /* 0x0000000228090819 */ /* 0x040fe20000010209 */
[----:B------:R-:W-:Y:S01]  /*0d40*/  @P0 IMAD.SHL.U32 R40, R40, 0x4, RZ ;  /* 0x0000000428280824 */ /* 0x000fe200078e00ff */
[----:B------:R-:W-:Y:S02]  /*0d50*/  @!P3 LEA.HI.X R11, R21, UR9, R26, 0x2, P4 ;  /* 0x00000009150bbc11 */ /* 0x000fe4000a0f141a */
[----:B------:R-:W-:Y:S02]  /*0d60*/  @P0 LEA R2, P5, R13, UR21, 0x2 ;  /* 0x000000150d020c11 */ /* 0x000fe4000f8a10ff */
[----:B------:R-:W-:Y:S01]  /*0d70*/  @!P3 LEA R34, P4, R25, UR14, 0x2 ;  /* 0x0000000e1922bc11 */ /* 0x000fe2000f8810ff */
[----:B-----5:R-:W-:Y:S01]  /*0d80*/  @!P2 IMAD.MOV.U32 R17, RZ, RZ, RZ ;  /* 0x000000ffff11a224 */ /* 0x020fe200078e00ff */
[----:B------:R-:W-:-:S02]  /*0d90*/  @P0 LEA.HI.X R3, R13, UR20, R20, 0x2, P5 ;  /* 0x000000140d030c11 */ /* 0x000fc4000a8f1414 */
[C---:B------:R-:W-:Y:S02]  /*0da0*/  @P0 IADD3 R26, P6, PT, R40.reuse, UR24, RZ ;  /* 0x00000018281a0c10 */ /* 0x040fe4000ffde0ff */
[C-C-:B------:R-:W-:Y:S01]  /*0db0*/  @!P3 LEA.HI.X R35, R25.reuse, UR15, R24.reuse, 0x2, P4 ;  /* 0x0000000f1923bc11 */ /* 0x140fe2000a0f1418 */
[----:B------:R-:W-:Y:S01]  /*0dc0*/  @!P2 IMAD.MOV.U32 R18, RZ, RZ, RZ ;  /* 0x000000ffff12a224 */ /* 0x000fe200078e00ff */
[C---:B------:R-:W-:Y:S01]  /*0dd0*/  @!P3 LEA R20, P5, R25.reuse, UR8, 0x2 ;  /* 0x000000081914bc11 */ /* 0x040fe2000f8a10ff */
[----:B------:R0:W2:Y:S01]  /*0de0*/  @P0 LDG.E R23, desc[UR22][R2.64] ;  /* 0x0000001602170981 */ /* 0x0000a2000c1e1900 */
[----:B------:R-:W-:Y:S02]  /*0df0*/  @P0 IADD3 R40, P4, PT, R40, UR37, RZ ;  /* 0x0000002528280c10 */ /* 0x000fe4000ff9e0ff */
[----:B------:R-:W-:Y:S02]  /*0e00*/  @!P3 LEA.HI.X R21, R25, UR9, R24, 0x2, P5 ;  /* 0x000000091915bc11 */ /* 0x000fe4000a8f1418 */
[----:B------:R-:W-:-:S02]  /*0e10*/  @P0 IADD3.X R27, PT, PT, R9, UR28, RZ, P6, !PT ;  /* 0x0000001c091b0c10 */ /* 0x000fc4000b7fe4ff */
[----:B------:R-:W-:Y:S02]  /*0e20*/  @P0 IADD3.X R41, PT, PT, R9, UR38, RZ, P4, !PT ;  /* 0x0000002609290c10 */ /* 0x000fe4000a7fe4ff */
[----:B------:R-:W-:Y:S01]  /*0e30*/  @!P3 IADD3 R13, P5, PT, R25, UR26, RZ ;  /* 0x0000001a190dbc10 */ /* 0x000fe2000ffbe0ff */
[----:B------:R-:W-:Y:S01]  /*0e40*/  @!P2 IMAD.MOV.U32 R4, RZ, RZ, RZ ;  /* 0x000000ffff04a224 */ /* 0x000fe200078e00ff */
[C---:B------:R-:W-:Y:S01]  /*0e50*/  PRMT R9, R17.reuse, 0x7632, R9 ;  /* 0x0000763211097816 */ /* 0x040fe20000000009 */
[----:B------:R-:W-:Y:S01]  /*0e60*/  IMAD.U32 R17, R17, 0x10000, RZ ;  /* 0x0001000011117824 */ /* 0x000fe200078e00ff */
[----:B------:R-:W-:Y:S01]  /*0e70*/  @!P3 IADD3.X R24, PT, PT, R24, UR33, RZ, P5, !PT ;  /* 0x000000211818bc10 */ /* 0x000fe2000affe4ff */
[----:B------:R-:W-:Y:S01]  /*0e80*/  UMOV UR5, 0x3f800000 ;  /* 0x3f80000000057882 */ /* 0x000fe20000000000 */
[----:B------:R-:W-:Y:S01]  /*0e90*/  IADD3 R31, P4, PT, R12, UR31, RZ ;  /* 0x0000001f0c1f7c10 */ /* 0x000fe2000ff9e0ff */
[----:B------:R-:W-:Y:S01]  /*0ea0*/  IMAD.U32 R12, R9, 0x10000, RZ ;  /* 0x00010000090c7824 */ /* 0x000fe200078e00ff */
[C---:B------:R-:W-:Y:S01]  /*0eb0*/  @!P3 LEA R36, P6, R13.reuse, UR14, 0x2 ;  /* 0x0000000e0d24bc11 */ /* 0x040fe2000f8c10ff */
[----:B------:R-:W-:Y:S01]  /*0ec0*/  VIADD R54, R56, 0x2 ;  /* 0x0000000238367836 */ /* 0x000fe20000000000 */
[----:B------:R-:W-:Y:S01]  /*0ed0*/  IADD3 R39, P5, PT, R8, UR6, RZ ;  /* 0x0000000608277c10 */ /* 0x000fe2000ffbe0ff */
[----:B------:R1:W3:Y:S01]  /*0ee0*/  @P0 LDG.E R26, desc[UR22][R26.64] ;  /* 0x000000161a1a0981 */ /* 0x0002e2000c1e1900 */
[C---:B------:R-:W-:Y:S01]  /*0ef0*/  PRMT R8, R18.reuse, 0x7632, R8 ;  /* 0x0000763212087816 */ /* 0x040fe20000000008 */
[----:B------:R-:W-:Y:S01]  /*0f00*/  IMAD.U32 R18, R18, 0x10000, RZ ;  /* 0x0001000012127824 */ /* 0x000fe200078e00ff */
[----:B------:R-:W-:Y:S01]  /*0f10*/  @!P3 LEA.HI.X R37, R13, UR15, R24, 0x2, P6 ;  /* 0x0000000f0d25bc11 */ /* 0x000fe2000b0f1418 */
[----:B------:R-:W4:Y:S01]  /*0f20*/  @P0 LDG.E R40, desc[UR22][R40.64] ;  /* 0x0000001628280981 */ /* 0x000f22000c1e1900 */
[----:B0-----:R-:W-:Y:S01]  /*0f30*/  FSET.BF.GT.AND R3, R17, RZ, PT ;  /* 0x000000ff1103720a */ /* 0x001fe20003804000 */
[----:B------:R-:W-:Y:S01]  /*0f40*/  IMAD.U32 R8, R8, 0x10000, RZ ;  /* 0x0001000008087824 */ /* 0x000fe200078e00ff */
[----:B------:R-:W-:-:S02]  /*0f50*/  FSET.BF.GT.AND R13, R12, RZ, PT ;  /* 0x000000ff0c0d720a */ /* 0x000fc40003804000 */
[----:B------:R-:W-:Y:S01]  /*0f60*/  FMNMX R25, RZ, R12, !PT ;  /* 0x0000000cff197209 */ /* 0x000fe20007800000 */
[----:B------:R-:W-:Y:S01]  /*0f70*/  FMUL R32, R3, R18 ;  /* 0x0000001203207220 */ /* 0x000fe20000400000 */
[----:B------:R-:W-:Y:S01]  /*0f80*/  PRMT R2, R4, 0x7632, R2 ;  /* 0x0000763204027816 */ /* 0x000fe20000000002 */
[----:B------:R-:W-:Y:S02]  /*0f90*/  FMUL R13, R13, R8 ;  /* 0x000000080d0d7220 */ /* 0x000fe40000400000 */
[----:B------:R-:W-:Y:S01]  /*0fa0*/  FMUL R3, R8, R25 ;  /* 0x0000001908037220 */ /* 0x000fe20000400000 */
[C---:B------:R-:W-:Y:S01]  /*0fb0*/  IMAD.U32 R8, R15.reuse, 0x10000, RZ ;  /* 0x000100000f087824 */ /* 0x040fe200078e00ff */
[----:B------:R-:W-:Y:S01]  /*0fc0*/  PRMT R15, R15, 0x7632, R15 ;  /* 0x000076320f0f7816 */ /* 0x000fe2000000000f */
[----:B------:R-:W-:Y:S02]  /*0fd0*/  IMAD.U32 R2, R2, 0x10000, RZ ;  /* 0x0001000002027824 */ /* 0x000fe400078e00ff */
[----:B------:R-:W-:-:S02]  /*0fe0*/  IMAD.U32 R9, R4, 0x10000, RZ ;  /* 0x0001000004097824 */ /* 0x000fc400078e00ff */
[----:B------:R-:W-:Y:S01]  /*0ff0*/  FMUL R29, R13, R2 ;  /* 0x000000020d1d7220 */ /* 0x000fe20000400000 */
[----:B------:R-:W-:Y:S01]  /*1000*/  IMAD.U32 R15, R15, 0x10000, RZ ;  /* 0x000100000f0f7824 */ /* 0x000fe200078e00ff */
[----:B------:R-:W-:Y:S01]  /*1010*/  PRMT R2, R14, 0x7632, R2 ;  /* 0x000076320e027816 */ /* 0x000fe20000000002 */
[----:B------:R-:W-:Y:S01]  /*1020*/  FMUL R32, R32, R9 ;  /* 0x0000000920207220 */ /* 0x000fe20000400000 */
[----:B------:R-:W-:Y:S02]  /*1030*/  FSET.BF.GT.AND R9, R8, RZ, PT ;  /* 0x000000ff0809720a */ /* 0x000fe40003804000 */
[----:B------:R-:W-:Y:S01]  /*1040*/  FMNMX R13, RZ, R8, !PT ;  /* 0x00000008ff0d7209 */ /* 0x000fe20007800000 */
[----:B------:R-:W-:Y:S01]  /*1050*/  IMAD.U32 R43, R2, 0x10000, RZ ;  /* 0x00010000022b7824 */ /* 0x000fe200078e00ff */
[----:B------:R-:W-:Y:S02]  /*1060*/  FSET.BF.GT.AND R8, R15, RZ, PT ;  /* 0x000000ff0f08720a */ /* 0x000fe40003804000 */
[----:B------:R-:W-:Y:S01]  /*1070*/  FMNMX R12, RZ, R15, !PT ;  /* 0x0000000fff0c7209 */ /* 0x000fe20007800000 */
[----:B------:R-:W-:Y:S01]  /*1080*/  IMAD.U32 R14, R14, 0x10000, RZ ;  /* 0x000100000e0e7824 */ /* 0x000fe200078e00ff */
[----:B------:R-:W-:Y:S01]  /*1090*/  @P1 R2UR UR5, R16 ;  /* 0x00000000100512ca */ /* 0x000fe200000e0000 */
[----:B------:R-:W-:Y:S01]  /*10a0*/  FMUL R8, R8, R43 ;  /* 0x0000002b08087220 */ /* 0x000fe20000400000 */
[C---:B------:R-:W-:Y:S01]  /*10b0*/  PRMT R2, R0.reuse, 0x7632, R2 ;  /* 0x0000763200027816 */ /* 0x040fe20000000002 */
[----:B------:R-:W-:Y:S01]  /*10c0*/  FMUL R43, R43, R12 ;  /* 0x0000000c2b2b7220 */ /* 0x000fe20000400000 */
[----:B------:R-:W-:Y:S01]  /*10d0*/  FMUL R9, R9, R14 ;  /* 0x0000000e09097220 */ /* 0x000fe20000400000 */
[----:B------:R-:W-:-:S02]  /*10e0*/  IMAD.U32 R0, R0, 0x10000, RZ ;  /* 0x0001000000007824 */ /* 0x000fc400078e00ff */
[----:B------:R-:W-:Y:S02]  /*10f0*/  VIADD R12, R53, 0x1e ;  /* 0x0000001e350c7836 */ /* 0x000fe40000000000 */
[----:B------:R-:W-:Y:S02]  /*1100*/  IMAD.U32 R25, R2, 0x10000, RZ ;  /* 0x0001000002197824 */ /* 0x000fe400078e00ff */
[----:B------:R-:W-:Y:S01]  /*1110*/  FMUL R2, R9, R0 ;  /* 0x0000000009027220 */ /* 0x000fe20000400000 */
[----:B------:R-:W-:Y:S02]  /*1120*/  ISETP.GE.U32.AND P1, PT, R54, UR13, PT ;  /* 0x0000000d36007c0c */ /* 0x000fe4000bf26070 */
[----:B------:R-:W-:Y:S02]  /*1130*/  LOP3.LUT R0, R12, 0x1f, RZ, 0xc0, !PT ;  /* 0x0000001f0c007812 */ /* 0x000fe400078ec0ff */
[----:B------:R-:W-:Y:S01]  /*1140*/  FMNMX R17, RZ, R17, !PT ;  /* 0x00000011ff117209 */ /* 0x000fe20007800000 */
[----:B------:R-:W-:Y:S01]  /*1150*/  FMUL R25, R8, R25 ;  /* 0x0000001908197220 */ /* 0x000fe20000400000 */
[----:B------:R-:W-:Y:S01]  /*1160*/  ISETP.LT.U32.AND P1, PT, R0, UR29, !P1 ;  /* 0x0000001d00007c0c */ /* 0x000fe2000cf21070 */
[----:B------:R-:W-:Y:S01]  /*1170*/  FMUL R16, R14, R13 ;  /* 0x0000000d0e107220 */ /* 0x000fe20000400000 */
[----:B------:R-:W-:Y:S01]  /*1180*/  FMUL R13, R32, UR5 ;  /* 0x00000005200d7c20 */ /* 0x000fe20008400000 */
[----:B-1----:R-:W-:Y:S01]  /*1190*/  FMUL R27, R29, UR5 ;  /* 0x000000051d1b7c20 */ /* 0x002fe20008400000 */
[----:B------:R-:W-:Y:S01]  /*11a0*/  FMUL R4, R18, R17 ;  /* 0x0000001112047220 */ /* 0x000fe20000400000 */
[----:B------:R-:W-:Y:S01]  /*11b0*/  FMUL R14, R2, UR5 ;  /* 0x00000005020e7c20 */ /* 0x000fe20008400000 */
[----:B------:R-:W-:Y:S01]  /*11c0*/  FMUL R18, R25, UR5 ;  /* 0x0000000519127c20 */ /* 0x000fe20008400000 */
[----:B------:R-:W-:Y:S01]  /*11d0*/  F2FP.BF16.F32.PACK_AB R13, RZ, R13 ;  /* 0x0000000dff0d723e */ /* 0x000fe200000010ff */
[----:B------:R-:W-:Y:S01]  /*11e0*/  FMUL R8, R4, UR5 ;  /* 0x0000000504087c20 */ /* 0x000fe20008400000 */
[----:B------:R-:W-:Y:S01]  /*11f0*/  F2FP.BF16.F32.PACK_AB R27, RZ, R27 ;  /* 0x0000001bff1b723e */ /* 0x000fe200000010ff */
[----:B------:R-:W-:Y:S01]  /*1200*/  FMUL R28, R3, UR5 ;  /* 0x00000005031c7c20 */ /* 0x000fe20008400000 */
[----:B------:R-:W-:Y:S01]  /*1210*/  F2FP.BF16.F32.PACK_AB R14, RZ, R14 ;  /* 0x0000000eff0e723e */ /* 0x000fe200000010ff */
[----:B------:R-:W-:Y:S01]  /*1220*/  FMUL R9, R16, UR5 ;  /* 0x0000000510097c20 */ /* 0x000fe20008400000 */
[----:B------:R-:W-:Y:S01]  /*1230*/  F2FP.BF16.F32.PACK_AB R18, RZ, R18 ;  /* 0x00000012ff12723e */ /* 0x000fe200000010ff */
[----:B------:R-:W-:Y:S01]  /*1240*/  FMUL R17, R43, UR5 ;  /* 0x000000052b117c20 */ /* 0x000fe20008400000 */
[----:B------:R-:W-:-:S02]  /*1250*/  @!P3 PRMT R13, R13, 0x5410, R27 ;  /* 0x000054100d0db816 */ /* 0x000fc4000000001b */
[----:B------:R-:W-:Y:S02]  /*1260*/  IADD3.X R6, PT, PT, R6, UR36, RZ, P4, !PT ;  /* 0x0000002406067c10 */ /* 0x000fe4000a7fe4ff */
[----:B------:R-:W-:Y:S02]  /*1270*/  @!P3 PRMT R14, R14, 0x5410, R18 ;  /* 0x000054100e0eb816 */ /* 0x000fe40000000012 */
[----:B------:R-:W-:Y:S02]  /*1280*/  F2FP.BF16.F32.PACK_AB R8, RZ, R8 ;  /* 0x00000008ff08723e */ /* 0x000fe400000010ff */
[----:B------:R-:W-:Y:S02]  /*1290*/  F2FP.BF16.F32.PACK_AB R28, RZ, R28 ;  /* 0x0000001cff1c723e */ /* 0x000fe400000010ff */
[----:B------:R-:W-:Y:S02]  /*12a0*/  @P1 IADD3 R15, P2, P4, R31, UR31, R0 ;  /* 0x0000001f1f0f1c10 */ /* 0x000fe4000fc5e000 */
[----:B------:R-:W-:-:S02]  /*12b0*/  F2FP.BF16.F32.PACK_AB R9, RZ, R9 ;  /* 0x00000009ff09723e */ /* 0x000fc400000010ff */
[----:B------:R-:W-:Y:S01]  /*12c0*/  F2FP.BF16.F32.PACK_AB R17, RZ, R17 ;  /* 0x00000011ff11723e */ /* 0x000fe200000010ff */
[----:B------:R0:W-:Y:S01]  /*12d0*/  @!P3 STG.E desc[UR22][R20.64], R13 ;  /* 0x0000000d1400b986 */ /* 0x0001e2000c101916 */
[----:B------:R-:W-:Y:S02]  /*12e0*/  @!P3 PRMT R8, R8, 0x5410, R28 ;  /* 0x000054100808b816 */ /* 0x000fe4000000001c */
[----:B------:R-:W-:Y:S01]  /*12f0*/  IADD3.X R33, PT, PT, R33, UR27, RZ, P5, !PT ;  /* 0x0000001b21217c10 */ /* 0x000fe2000affe4ff */
[----:B------:R1:W-:Y:S01]  /*1300*/  @!P3 STG.E desc[UR22][R10.64], R14 ;  /* 0x0000000e0a00b986 */ /* 0x0003e2000c101916 */
[----:B------:R-:W-:Y:S02]  /*1310*/  @!P3 PRMT R9, R9, 0x5410, R17 ;  /* 0x000054100909b816 */ /* 0x000fe40000000011 */
[----:B0-----:R-:W-:Y:S02]  /*1320*/  @P1 IADD3.X R20, PT, PT, R6, UR36, RZ, P2, P4 ;  /* 0x0000002406141c10 */ /* 0x001fe400097e84ff */
[----:B------:R-:W-:Y:S01]  /*1330*/  @P1 IADD3 R12, P2, P4, R39, UR6, R0 ;  /* 0x00000006270c1c10 */ /* 0x000fe2000fc5e000 */
[C---:B-1----:R-:W-:Y:S01]  /*1340*/  @P1 IMAD.SHL.U32 R10, R15.reuse, 0x4, RZ ;  /* 0x000000040f0a1824 */ /* 0x042fe200078e00ff */
[----:B------:R-:W-:Y:S01]  /*1350*/  @P1 SHF.L.U64.HI R11, R15, 0x2, R20 ;  /* 0x000000020f0b1819 */ /* 0x000fe20000010214 */
[----:B------:R0:W-:Y:S01]  /*1360*/  @!P3 STG.E desc[UR22][R34.64], R8 ;  /* 0x000000082200b986 */ /* 0x0001e2000c101916 */
[----:B------:R-:W-:-:S03]  /*1370*/  @P1 IADD3.X R15, PT, PT, R33, UR27, RZ, P2, P4 ;  /* 0x0000001b210f1c10 */ /* 0x000fc600097e84ff */
[----:B------:R1:W-:Y:S01]  /*1380*/  @!P3 STG.E desc[UR22][R36.64], R9 ;  /* 0x000000092400b986 */ /* 0x0003e2000c101916 */
[C---:B------:R-:W-:Y:S02]  /*1390*/  @P1 IADD3 R20, P3, PT, R10.reuse, UR24, RZ ;  /* 0x000000180a141c10 */ /* 0x040fe4000ff7e0ff */
[----:B------:R-:W-:Y:S02]  /*13a0*/  @P1 IADD3 R10, P4, PT, R10, UR37, RZ ;  /* 0x000000250a0a1c10 */ /* 0x000fe4000ff9e0ff */
[C---:B0-----:R-:W-:Y:S02]  /*13b0*/  @P1 LEA R34, P2, R12.reuse, UR21, 0x2 ;  /* 0x000000150c221c11 */ /* 0x041fe4000f8410ff */
[C---:B------:R-:W-:Y:S02]  /*13c0*/  @P1 IADD3.X R21, PT, PT, R11.reuse, UR28, RZ, P3, !PT ;  /* 0x0000001c0b151c10 */ /* 0x040fe40009ffe4ff */
[----:B------:R-:W-:Y:S01]  /*13d0*/  @P1 LEA.HI.X R35, R12, UR20, R15, 0x2, P2 ;  /* 0x000000140c231c11 */ /* 0x000fe200090f140f */
[----:B------:R-:W-:Y:S01]  /*13e0*/  @!P1 IMAD.MOV.U32 R15, RZ, RZ, RZ ;  /* 0x000000ffff0f9224 */ /* 0x000fe200078e00ff */
[----:B------:R-:W-:Y:S01]  /*13f0*/  @P1 IADD3.X R11, PT, PT, R11, UR38, RZ, P4, !PT ;  /* 0x000000260b0b1c10 */ /* 0x000fe2000a7fe4ff */
[----:B------:R-:W-:-:S04]  /*1400*/  @!P1 IMAD.MOV.U32 R12, RZ, RZ, RZ ;  /* 0x000000ffff0c9224 */ /* 0x000fc800078e00ff */
[----:B------:R-:W5:Y:S04]  /*1410*/  @P1 LDG.E R15, desc[UR22][R10.64] ;  /* 0x000000160a0f1981 */ /* 0x000f68000c1e1900 */
[----:B------:R-:W5:Y:S01]  /*1420*/  @P1 LDG.E R12, desc[UR22][R34.64] ;  /* 0x00000016220c1981 */ /* 0x000f62000c1e1900 */
[----:B-1----:R-:W-:Y:S02]  /*1430*/  FMNMX R36, RZ, |R32|, !PT ;  /* 0x40000020ff247209 */ /* 0x002fe40007800000 */
[----:B------:R-:W-:Y:S01]  /*1440*/  PRMT R32, R30, 0x7632, R32 ;  /* 0x000076321e207816 */ /* 0x000fe20000000020 */
[----:B------:R-:W-:Y:S01]  /*1450*/  @!P1 IMAD.MOV.U32 R24, RZ, RZ, RZ ;  /* 0x000000ffff189224 */ /* 0x000fe200078e00ff */
[----:B------:R-:W-:Y:S02]  /*1460*/  FMNMX3 R36, |R29|, R36, |R2|, !PT ;  /* 0x000000241d247276 */ /* 0x000fe40007800602 */
[----:B------:R-:W-:Y:S01]  /*1470*/  PRMT R29, R19, 0x7632, R29 ;  /* 0x00007632131d7816 */ /* 0x000fe2000000001d */
[----:B------:R-:W-:Y:S01]  /*1480*/  IMAD.U32 R2, R32, 0x10000, RZ ;  /* 0x0001000020027824 */ /* 0x000fe200078e00ff */
[----:B------:R-:W-:Y:S01]  /*1490*/  FMNMX R37, |R25|, R36, !PT ;  /* 0x0000002419257209 */ /* 0x000fe20007800200 */
[----:B------:R0:W5:Y:S01]  /*14a0*/  @P1 LDG.E R24, desc[UR22][R20.64] ;  /* 0x0000001614181981 */ /* 0x000162000c1e1900 */
[----:B------:R-:W-:-:S02]  /*14b0*/  PRMT R25, R22, 0x7632, R25 ;  /* 0x0000763216197816 */ /* 0x000fc40000000019 */
[----:B------:R-:W-:Y:S02]  /*14c0*/  FMNMX R37, |R4|, R37, !PT ;  /* 0x0000002504257209 */ /* 0x000fe40007800200 */
[----:B0-----:R-:W-:Y:S01]  /*14d0*/  FSET.BF.GT.AND R20, R2, RZ, PT ;  /* 0x000000ff0214720a */ /* 0x001fe20003804000 */
[----:B------:R-:W-:Y:S02]  /*14e0*/  IMAD.U32 R21, R29, 0x10000, RZ ;  /* 0x000100001d157824 */ /* 0x000fe400078e00ff */
[----:B------:R-:W-:Y:S02]  /*14f0*/  IMAD.U32 R25, R25, 0x10000, RZ ;  /* 0x0001000019197824 */ /* 0x000fe400078e00ff */
[----:B------:R-:W-:Y:S01]  /*1500*/  FMUL R20, R20, R21 ;  /* 0x0000001514147220 */ /* 0x000fe20000400000 */
[----:B------:R-:W-:-:S03]  /*1510*/  FMNMX3 R16, |R3|, R37, |R16|, !PT ;  /* 0x0000002503107276 */ /* 0x000fc60007800610 */
[----:B------:R-:W-:Y:S01]  /*1520*/  FMUL R36, R20, R25 ;  /* 0x0000001914247220 */ /* 0x000fe20000400000 */
[----:B------:R-:W-:Y:S01]  /*1530*/  ISETP.GE.U32.AND P2, PT, R51, UR13, PT ;  /* 0x0000000d33007c0c */ /* 0x000fe2000bf46070 */
[----:B------:R-:W-:Y:S01]  /*1540*/  BSSY.RECONVERGENT B0, `(.L_x_5242) ;  /* 0x000002a000007945 */ /* 0x000fe20003800200 */
[----:B------:R-:W-:Y:S01]  /*1550*/  FMNMX R43, |R43|, R16, !PT ;  /* 0x000000102b2b7209 */ /* 0x000fe20007800200 */
[----:B------:R-:W-:Y:S01]  /*1560*/  @!P1 IMAD.MOV.U32 R16, RZ, RZ, RZ ;  /* 0x000000ffff109224 */ /* 0x000fe200078e00ff */
[----:B------:R-:W-:Y:S01]  /*1570*/  ISETP.GE.U32.OR P2, PT, R42, UR29, P2 ;  /* 0x0000001d2a007c0c */ /* 0x000fe20009746470 */
[----:B------:R-:W-:Y:S02]  /*1580*/  @!P1 IMAD.MOV.U32 R4, RZ, RZ, RZ ;  /* 0x000000ffff049224 */ /* 0x000fe400078e00ff */
[----:B------:R-:W-:Y:S02]  /*1590*/  @!P1 IMAD.MOV.U32 R41, RZ, RZ, RZ ;  /* 0x000000ffff299224 */ /* 0x000fe400078e00ff */
[----:B------:R-:W-:-:S05]  /*15a0*/  @!P0 IMAD.MOV.U32 R23, RZ, RZ, RZ ;  /* 0x000000ffff178224 */ /* 0x000fca00078e00ff */
[C---:B--2---:R-:W-:Y:S01]  /*15b0*/  PRMT R3, R23.reuse, 0x7632, R3 ;  /* 0x0000763217037816 */ /* 0x044fe20000000003 */
[----:B------:R-:W-:Y:S02]  /*15c0*/  IMAD.U32 R23, R23, 0x10000, RZ ;  /* 0x0001000017177824 */ /* 0x000fe400078e00ff */
[----:B------:R-:W-:Y:S02]  /*15d0*/  @!P0 IMAD.MOV.U32 R26, RZ, RZ, RZ ;  /* 0x000000ffff1a8224 */ /* 0x000fe400078e00ff */
[----:B------:R-:W-:-:S03]  /*15e0*/  @!P0 IMAD.MOV.U32 R40, RZ, RZ, RZ ;  /* 0x000000ffff288224 */ /* 0x000fc600078e00ff */
[C---:B---3--:R-:W-:Y:S01]  /*15f0*/  PRMT R20, R26.reuse, 0x7632, R20 ;  /* 0x000076321a147816 */ /* 0x048fe20000000014 */
[----:B------:R-:W-:Y:S02]  /*1600*/  IMAD.U32 R26, R26, 0x10000, RZ ;  /* 0x000100001a1a7824 */ /* 0x000fe400078e00ff */
[----:B------:R-:W-:Y:S01]  /*1610*/  IMAD.U32 R3, R3, 0x10000, RZ ;  /* 0x0001000003037824 */ /* 0x000fe200078e00ff */
[C---:B----4-:R-:W-:Y:S01]  /*1620*/  PRMT R38, R40.reuse, 0x7632, R38 ;  /* 0x0000763228267816 */ /* 0x050fe20000000026 */
[----:B------:R-:W-:Y:S01]  /*1630*/  IMAD.U32 R40, R40, 0x10000, RZ ;  /* 0x0001000028287824 */ /* 0x000fe200078e00ff */
[----:B------:R-:W-:Y:S01]  /*1640*/  FSET.BF.GT.AND R32, R26, RZ, PT ;  /* 0x000000ff1a20720a */ /* 0x000fe20003804000 */
[----:B------:R-:W-:Y:S01]  /*1650*/  IMAD.U32 R20, R20, 0x10000, RZ ;  /* 0x0001000014147824 */ /* 0x000fe200078e00ff */
[----:B------:R-:W-:Y:S06]  /*1660*/  @!P1 BRA `(.L_x_5243) ;  /* 0x00000000005c9947 */ /* 0x000fec0003800000 */
[C---:B------:R-:W-:Y:S01]  /*1670*/  IADD3 R10, P1, PT, R0.reuse, R31, RZ ;  /* 0x0000001f000a7210 */ /* 0x040fe20007f3e0ff */
[----:B------:R-:W-:Y:S01]  /*1680*/  IMAD.U32 R25, RZ, RZ, UR26 ;  /* 0x0000001aff197e24 */ /* 0x000fe2000f8e00ff */
[----:B------:R-:W-:Y:S01]  /*1690*/  IADD3 R34, P0, PT, R0, R39, RZ ;  /* 0x0000002700227210 */ /* 0x000fe20007f1e0ff */
[----:B------:R-:W-:Y:S02]  /*16a0*/  UIMAD UR17, UR33, 0x3, URZ ;  /* 0x00000003211178a4 */ /* 0x000fe4000f8e02ff */
[----:B------:R-:W-:Y:S01]  /*16b0*/  IMAD.X R11, RZ, RZ, R6, P1 ;  /* 0x000000ffff0b7224 */ /* 0x000fe200008e0606 */
[----:B------:R-:W-:Y:S01]  /*16c0*/  UIMAD UR11, UR34, 0x3, URZ ;  /* 0x00000003220b78a4 */ /* 0x000fe2000f8e02ff */
[----:B------:R-:W-:Y:S02]  /*16d0*/  IMAD.X R35, RZ, RZ, R33, P0 ;  /* 0x000000ffff237224 */ /* 0x000fe400000e0621 */
[----:B------:R-:W-:-:S04]  /*16e0*/  IMAD.WIDE.U32 R10, R25, 0x3, R10 ;  /* 0x00000003190a7825 */ /* 0x000fc800078e000a */
[----:B------:R-:W-:Y:S02]  /*16f0*/  IMAD.U32 R25, RZ, RZ, UR35 ;  /* 0x00000023ff197e24 */ /* 0x000fe4000f8e00ff */
[----:B------:R-:W-:Y:S02]  /*1700*/  VIADD R11, R11, UR17 ;  /* 0x000000110b0b7c36 */ /* 0x000fe40008000000 */
[----:B------:R-:W-:-:S03]  /*1710*/  IMAD.WIDE.U32 R34, R25, 0x3, R34 ;  /* 0x0000000319227825 */ /* 0x000fc600078e0022 */
[----:B------:R-:W-:Y:S01]  /*1720*/  SHF.L.U64.HI R4, R10, 0x2, R11 ;  /* 0x000000020a047819 */ /* 0x000fe2000001020b */
[----:B------:R-:W-:Y:S01]  /*1730*/  VIADD R11, R35, UR11 ;  /* 0x0000000b230b7c36 */ /* 0x000fe20008000000 */
[----:B------:R-:W-:Y:S01]  /*1740*/  LEA R44, P0, R34, UR21, 0x2 ;  /* 0x00000015222c7c11 */ /* 0x000fe2000f8010ff */
[----:B------:R-:W-:-:S03]  /*1750*/  IMAD.SHL.U32 R10, R10, 0x4, RZ ;  /* 0x000000040a0a7824 */ /* 0x000fc600078e00ff */
        /* <DEDUP_REMOVED lines=8> */
.L_x_5243:
[----:B------:R-:W-:Y:S05]  /*17e0*/  BSYNC.RECONVERGENT B0 ;  /* 0x0000000000007941 */ /* 0x000fea0003800200 */
.L_x_5242:
[----:B0-----:R-:W-:Y:S01]  /*17f0*/  FSET.BF.GT.AND R10, R20, RZ, PT ;  /* 0x000000ff140a720a */ /* 0x001fe20003804000 */
[----:B------:R-:W-:Y:S01]  /*1800*/  IMAD.U32 R30, R30, 0x10000, RZ ;  /* 0x000100001e1e7824 */ /* 0x000fe200078e00ff */
[----:B------:R-:W-:Y:S01]  /*1810*/  IADD3 R42, P0, PT, R42, R31, RZ ;  /* 0x0000001f2a2a7210 */ /* 0x000fe20007f1e0ff */
[----:B------:R-:W-:Y:S02]  /*1820*/  IMAD.U32 R38, R38, 0x10000, RZ ;  /* 0x0001000026267824 */ /* 0x000fe400078e00ff */
[----:B------:R-:W-:Y:S01]  /*1830*/  FMUL R25, R32, R23 ;  /* 0x0000001720197220 */ /* 0x000fe20000400000 */
[----:B------:R-:W-:Y:S01]  /*1840*/  FMUL R11, R10, R3 ;  /* 0x000000030a0b7220 */ /* 0x000fe20000400000 */
[----:B------:R-:W-:Y:S01]  /*1850*/  FSET.BF.GT.AND R10, R30, RZ, PT ;  /* 0x000000ff1e0a720a */ /* 0x000fe20003804000 */
[----:B------:R-:W-:Y:S02]  /*1860*/  IMAD.U32 R19, R19, 0x10000, RZ ;  /* 0x0001000013137824 */ /* 0x000fe400078e00ff */
[----:B------:R-:W-:Y:S01]  /*1870*/  FMUL R40, R25, R40 ;  /* 0x0000002819287220 */ /* 0x000fe20000400000 */
[----:B------:R-:W-:Y:S01]  /*1880*/  FMUL R38, R11, R38 ;  /* 0x000000260b267220 */ /* 0x000fe20000400000 */
[----:B------:R-:W-:-:S02]  /*1890*/  IMAD.U32 R11, R22, 0x10000, RZ ;  /* 0x00010000160b7824 */ /* 0x000fc400078e00ff */
[----:B------:R-:W-:Y:S01]  /*18a0*/  FMUL R10, R10, R19 ;  /* 0x000000130a0a7220 */ /* 0x000fe20000400000 */
[----:B------:R-:W-:Y:S01]  /*18b0*/  FMNMX R26, RZ, R26, !PT ;  /* 0x0000001aff1a7209 */ /* 0x000fe20007800000 */
[----:B------:R-:W-:Y:S01]  /*18c0*/  FMUL R22, R40, UR5 ;  /* 0x0000000528167c20 */ /* 0x000fe20008400000 */
[----:B------:R-:W-:Y:S01]  /*18d0*/  FMUL R25, R38, UR5 ;  /* 0x0000000526197c20 */ /* 0x000fe20008400000 */
[----:B------:R-:W-:Y:S01]  /*18e0*/  FMUL R32, R10, R11 ;  /* 0x0000000b0a207220 */ /* 0x000fe20000400000 */
[----:B------:R-:W-:Y:S01]  /*18f0*/  IMAD.X R11, RZ, RZ, R6, P0 ;  /* 0x000000ffff0b7224 */ /* 0x000fe200000e0606 */
[----:B------:R-:W-:Y:S01]  /*1900*/  @!P2 LEA R46, P0, R42, UR8, 0x2 ;  /* 0x000000082a2eac11 */ /* 0x000fe2000f8010ff */
[----:B------:R-:W-:Y:S01]  /*1910*/  FMUL R23, R23, R26 ;  /* 0x0000001a17177220 */ /* 0x000fe20000400000 */
[----:B------:R-:W-:Y:S01]  /*1920*/  FMUL R29, R32, UR5 ;  /* 0x00000005201d7c20 */ /* 0x000fe20008400000 */
[----:B------:R-:W-:Y:S01]  /*1930*/  F2FP.BF16.F32.PACK_AB R22, RZ, R22 ;  /* 0x00000016ff16723e */ /* 0x000fe200000010ff */
[----:B------:R-:W-:Y:S01]  /*1940*/  VIADD R52, R56, 0x3 ;  /* 0x0000000338347836 */ /* 0x000fe20000000000 */
[----:B------:R-:W-:-:S02]  /*1950*/  @!P2 LEA.HI.X R47, R42, UR9, R11, 0x2, P0 ;  /* 0x000000092a2fac11 */ /* 0x000fc400080f140b */
[----:B------:R-:W-:Y:S02]  /*1960*/  @!P2 IADD3 R35, P0, PT, R42, UR26, RZ ;  /* 0x0000001a2a23ac10 */ /* 0x000fe4000ff1e0ff */
[----:B------:R-:W-:Y:S02]  /*1970*/  F2FP.BF16.F32.PACK_AB R25, RZ, R25 ;  /* 0x00000019ff19723e */ /* 0x000fe400000010ff */
[----:B------:R-:W-:Y:S02]  /*1980*/  @!P2 IADD3.X R10, PT, PT, R11, UR33, RZ, P0, !PT ;  /* 0x000000210b0aac10 */ /* 0x000fe400087fe4ff */
[C---:B------:R-:W-:Y:S02]  /*1990*/  @!P2 LEA R44, P0, R35.reuse, UR8, 0x2 ;  /* 0x00000008232cac11 */ /* 0x040fe4000f8010ff */
[----:B------:R-:W-:Y:S02]  /*19a0*/  FMNMX R26, RZ, R20, !PT ;  /* 0x00000014ff1a7209 */ /* 0x000fe40007800000 */
[----:B------:R-:W-:Y:S01]  /*19b0*/  @!P2 LEA.HI.X R45, R35, UR9, R10, 0x2, P0 ;  /* 0x00000009232dac11 */ /* 0x000fe200080f140a */
[----:B------:R-:W-:Y:S01]  /*19c0*/  FMUL R10, R36, UR5 ;  /* 0x00000005240a7c20 */ /* 0x000fe20008400000 */
[----:B------:R-:W-:Y:S01]  /*19d0*/  F2FP.BF16.F32.PACK_AB R29, RZ, R29 ;  /* 0x0000001dff1d723e */ /* 0x000fe200000010ff */
[----:B------:R-:W-:Y:S01]  /*19e0*/  FMUL R3, R3, R26 ;  /* 0x0000001a03037220 */ /* 0x000fe20000400000 */
[----:B------:R-:W-:-:S02]  /*19f0*/  FMNMX R2, RZ, R2, !PT ;  /* 0x00000002ff027209 */ /* 0x000fc40007800000 */
[----:B------:R-:W-:Y:S01]  /*1a00*/  F2FP.BF16.F32.PACK_AB R20, RZ, R10 ;  /* 0x0000000aff14723e */ /* 0x000fe200000010ff */
[----:B------:R-:W-:Y:S01]  /*1a10*/  FMUL R10, R23, UR5 ;  /* 0x00000005170a7c20 */ /* 0x000fe20008400000 */
[----:B------:R-:W-:Y:S01]  /*1a20*/  @!P2 PRMT R22, R22, 0x5410, R25 ;  /* 0x000054101616a816 */ /* 0x000fe20000000019 */
[----:B------:R-:W-:Y:S01]  /*1a30*/  FMUL R21, R21, R2 ;  /* 0x0000000215157220 */ /* 0x000fe20000400000 */
[----:B------:R-:W-:Y:S01]  /*1a40*/  @!P2 PRMT R29, R29, 0x5410, R20 ;  /* 0x000054101d1da816 */ /* 0x000fe20000000014 */
[----:B------:R-:W-:Y:S01]  /*1a50*/  FMUL R26, R3, UR5 ;  /* 0x00000005031a7c20 */ /* 0x000fe20008400000 */
[C---:B------:R-:W-:Y:S01]  /*1a60*/  @!P2 LEA R34, P0, R42.reuse, UR14, 0x2 ;  /* 0x0000000e2a22ac11 */ /* 0x040fe2000f8010ff */
[----:B------:R-:W-:Y:S01]  /*1a70*/  @!P2 STG.E desc[UR22][R46.64], R22 ;  /* 0x000000162e00a986 */ /* 0x000fe2000c101916 */
[C---:B------:R-:W-:Y:S02]  /*1a80*/  @!P2 IADD3 R2, P1, PT, R42.reuse, UR26, RZ ;  /* 0x0000001a2a02ac10 */ /* 0x040fe4000ff3e0ff */
[----:B------:R-:W-:Y:S01]  /*1a90*/  @!P2 LEA.HI.X R35, R42, UR15, R11, 0x2, P0 ;  /* 0x0000000f2a23ac11 */ /* 0x000fe200080f140b */
[----:B------:R0:W-:Y:S01]  /*1aa0*/  @!P2 STG.E desc[UR22][R44.64], R29 ;  /* 0x0000001d2c00a986 */ /* 0x0001e2000c101916 */
[----:B------:R-:W-:-:S02]  /*1ab0*/  FMNMX R30, RZ, R30, !PT ;  /* 0x0000001eff1e7209 */ /* 0x000fc40007800000 */
[----:B------:R-:W-:Y:S02]  /*1ac0*/  @!P2 IADD3.X R11, PT, PT, R11, UR33, RZ, P1, !PT ;  /* 0x000000210b0bac10 */ /* 0x000fe40008ffe4ff */
[----:B------:R-:W-:Y:S01]  /*1ad0*/  F2FP.BF16.F32.PACK_AB R10, RZ, R10 ;  /* 0x0000000aff0a723e */ /* 0x000fe200000010ff */
[----:B------:R-:W-:Y:S01]  /*1ae0*/  FMUL R30, R19, R30 ;  /* 0x0000001e131e7220 */ /* 0x000fe20000400000 */
[----:B------:R-:W-:Y:S01]  /*1af0*/  FMUL R19, R21, UR5 ;  /* 0x0000000515137c20 */ /* 0x000fe20008400000 */
[----:B------:R-:W-:Y:S02]  /*1b00*/  F2FP.BF16.F32.PACK_AB R26, RZ, R26 ;  /* 0x0000001aff1a723e */ /* 0x000fe400000010ff */
[----:B------:R-:W-:Y:S02]  /*1b10*/  IADD3 R31, P1, PT, R31, UR31, RZ ;  /* 0x0000001f1f1f7c10 */ /* 0x000fe4000ff3e0ff */
[----:B0-----:R-:W-:Y:S02]  /*1b20*/  @!P2 LEA R44, P0, R2, UR14, 0x2 ;  /* 0x0000000e022cac11 */ /* 0x001fe4000f8010ff */
[----:B------:R-:W-:-:S02]  /*1b30*/  F2FP.BF16.F32.PACK_AB R19, RZ, R19 ;  /* 0x00000013ff13723e */ /* 0x000fc400000010ff */
[----:B------:R-:W-:Y:S01]  /*1b40*/  @!P2 LEA.HI.X R45, R2, UR15, R11, 0x2, P0 ;  /* 0x0000000f022dac11 */ /* 0x000fe200080f140b */
[----:B------:R-:W-:Y:S02]  /*1b50*/  VIADD R2, R53, 0x1d ;  /* 0x0000001d35027836 */ /* 0x000fe40000000000 */
[----:B------:R-:W-:Y:S01]  /*1b60*/  FMUL R11, R30, UR5 ;  /* 0x000000051e0b7c20 */ /* 0x000fe20008400000 */
[----:B------:R-:W-:Y:S02]  /*1b70*/  ISETP.GE.U32.AND P0, PT, R52, UR13, PT ;  /* 0x0000000d34007c0c */ /* 0x000fe4000bf06070 */
[----:B------:R-:W-:Y:S02]  /*1b80*/  @!P2 PRMT R10, R10, 0x5410, R26 ;  /* 0x000054100a0aa816 */ /* 0x000fe4000000001a */
[----:B------:R-:W-:Y:S02]  /*1b90*/  LOP3.LUT R2, R2, 0x1f, RZ, 0xc0, !PT ;  /* 0x0000001f02027812 */ /* 0x000fe400078ec0ff */
[----:B------:R-:W-:Y:S01]  /*1ba0*/  F2FP.BF16.F32.PACK_AB R11, RZ, R11 ;  /* 0x0000000bff0b723e */ /* 0x000fe200000010ff */
[----:B------:R0:W-:Y:S01]  /*1bb0*/  @!P2 STG.E desc[UR22][R34.64], R10 ;  /* 0x0000000a2200a986 */ /* 0x0001e2000c101916 */
[----:B------:R-:W-:-:S02]  /*1bc0*/  ISETP.LT.U32.AND P0, PT, R2, UR29, !P0 ;  /* 0x0000001d02007c0c */ /* 0x000fc4000c701070 */
[----:B------:R-:W-:Y:S02]  /*1bd0*/  @!P2 PRMT R11, R11, 0x5410, R19 ;  /* 0x000054100b0ba816 */ /* 0x000fe40000000013 */
[----:B------:R-:W-:Y:S02]  /*1be0*/  IADD3.X R6, PT, PT, R6, UR36, RZ, P1, !PT ;  /* 0x0000002406067c10 */ /* 0x000fe40008ffe4ff */
[----:B------:R-:W-:Y:S01]  /*1bf0*/  FMNMX R43, R43, |R40|, !PT ;  /* 0x400000282b2b7209 */ /* 0x000fe20007800000 */
[----:B------:R1:W-:Y:S03]  /*1c00*/  @!P2 STG.E desc[UR22][R44.64], R11 ;  /* 0x0000000b2c00a986 */ /* 0x0003e6000c101916 */
[----:B------:R-:W-:Y:S02]  /*1c10*/  FMNMX3 R43, |R38|, R43, |R32|, !PT ;  /* 0x0000002b262b7276 */ /* 0x000fe40007800620 */
[----:B0-----:R-:W-:-:S02]  /*1c20*/  IADD3 R34, P2, PT, R2, R31, RZ ;  /* 0x0000001f02227210 */ /* 0x001fc40007f5e0ff */
[----:B------:R-:W-:Y:S02]  /*1c30*/  @!P0 CS2R R48, SRZ ;  /* 0x0000000000308805 */ /* 0x000fe4000001ff00 */
[----:B------:R-:W-:Y:S01]  /*1c40*/  FMNMX R36, |R36|, R43, !PT ;  /* 0x0000002b24247209 */ /* 0x000fe20007800200 */
[----:B------:R-:W-:Y:S01]  /*1c50*/  @!P0 IMAD.MOV.U32 R50, RZ, RZ, RZ ;  /* 0x000000ffff328224 */ /* 0x000fe200078e00ff */
[----:B------:R-:W-:Y:S01]  /*1c60*/  @P0 IADD3 R37, P1, PT, R34, UR31, RZ ;  /* 0x0000001f22250c10 */ /* 0x000fe2000ff3e0ff */
[----:B------:R-:W-:-:S04]  /*1c70*/  IMAD.X R35, RZ, RZ, R6, P2 ;  /* 0x000000ffff237224 */ /* 0x000fc800010e0606 */
[----:B------:R-:W-:Y:S01]  /*1c80*/  @P0 IMAD.SHL.U32 R38, R37, 0x4, RZ ;  /* 0x0000000425260824 */ /* 0x000fe200078e00ff */
[----:B------:R-:W-:-:S04]  /*1c90*/  @P0 IADD3.X R32, PT, PT, R35, UR36, RZ, P1, !PT ;  /* 0x0000002423200c10 */ /* 0x000fc80008ffe4ff */
[----:B------:R-:W-:Y:S02]  /*1ca0*/  @P0 SHF.L.U64.HI R37, R37, 0x2, R32 ;  /* 0x0000000225250819 */ /* 0x000fe40000010220 */
[C---:B------:R-:W-:Y:S02]  /*1cb0*/  @P0 IADD3 R42, P1, PT, R38.reuse, UR24, RZ ;  /* 0x00000018262a0c10 */ /* 0x040fe4000ff3e0ff */
[----:B------:R-:W-:Y:S02]  /*1cc0*/  @P0 IADD3 R38, P3, PT, R38, UR37, RZ ;  /* 0x0000002526260c10 */ /* 0x000fe4000ff7e0ff */
[C---:B------:R-:W-:Y:S02]  /*1cd0*/  @P0 IADD3.X R43, PT, PT, R37.reuse, UR28, RZ, P1, !PT ;  /* 0x0000001c252b0c10 */ /* 0x040fe40008ffe4ff */
[----:B------:R-:W-:Y:S02]  /*1ce0*/  IADD3 R32, P1, P2, R2, UR6, R39 ;  /* 0x0000000602207c10 */ /* 0x000fe4000fa3e027 */
[----:B------:R-:W-:Y:S01]  /*1cf0*/  @P0 IADD3.X R39, PT, PT, R37, UR38, RZ, P3, !PT ;  /* 0x0000002625270c10 */ /* 0x000fe20009ffe4ff */
[----:B------:R0:W5:Y:S01]  /*1d00*/  @P0 LDG.E R50, desc[UR22][R42.64] ;  /* 0x000000162a320981 */ /* 0x000162000c1e1900 */
[----:B------:R-:W-:-:S02]  /*1d10*/  IADD3.X R33, PT, PT, RZ, UR27, R33, P1, P2 ;  /* 0x0000001bff217c10 */ /* 0x000fc40008fe4421 */
[----:B------:R-:W-:Y:S01]  /*1d20*/  @P0 IADD3 R37, P1, PT, R32, UR6, RZ ;  /* 0x0000000620250c10 */ /* 0x000fe2000ff3e0ff */
[----:B------:R2:W5:Y:S03]  /*1d30*/  @P0 LDG.E R48, desc[UR22][R38.64] ;  /* 0x0000001626300981 */ /* 0x000566000c1e1900 */
[----:B------:R-:W-:Y:S02]  /*1d40*/  @P0 IADD3.X R40, PT, PT, R33, UR27, RZ, P1, !PT ;  /* 0x0000001b21280c10 */ /* 0x000fe40008ffe4ff */
[----:B-1----:R-:W-:-:S04]  /*1d50*/  @P0 LEA R44, P1, R37, UR21, 0x2 ;  /* 0x00000015252c0c11 */ /* 0x002fc8000f8210ff */
[----:B------:R-:W-:-:S05]  /*1d60*/  @P0 LEA.HI.X R45, R37, UR20, R40, 0x2, P1 ;  /* 0x00000014252d0c11 */ /* 0x000fca00088f1428 */
[----:B------:R2:W5:Y:S01]  /*1d70*/  @P0 LDG.E R49, desc[UR22][R44.64] ;  /* 0x000000162c310981 */ /* 0x000562000c1e1900 */
[----:B------:R-:W-:Y:S01]  /*1d80*/  FMNMX R36, |R23|, R36, !PT ;  /* 0x0000002417247209 */ /* 0x000fe20007800200 */
[----:B------:R-:W-:Y:S01]  /*1d90*/  BSSY.RECONVERGENT B0, `(.L_x_5244) ;  /* 0x0000025000007945 */ /* 0x000fe20003800200 */
[----:B0----5:R-:W-:Y:S01]  /*1da0*/  PRMT R43, R4, 0x7632, R43 ;  /* 0x00007632042b7816 */ /* 0x021fe2000000002b */
[----:B------:R-:W-:Y:S01]  /*1db0*/  @!P0 IMAD.MOV.U32 R37, RZ, RZ, RZ ;  /* 0x000000ffff258224 */ /* 0x000fe200078e00ff */
[----:B------:R-:W-:Y:S02]  /*1dc0*/  FMNMX3 R30, |R3|, R36, |R30|, !PT ;  /* 0x00000024031e7276 */ /* 0x000fe4000780061e */
[----:B------:R-:W-:Y:S01]  /*1dd0*/  ISETP.GE.U32.AND P1, PT, R54, UR13, PT ;  /* 0x0000000d36007c0c */ /* 0x000fe2000bf26070 */
[----:B------:R-:W-:Y:S01]  /*1de0*/  IMAD.U32 R43, R43, 0x10000, RZ ;  /* 0x000100002b2b7824 */ /* 0x000fe200078e00ff */
[----:B------:R-:W-:Y:S02]  /*1df0*/  FMNMX R21, |R21|, R30, !PT ;  /* 0x0000001e15157209 */ /* 0x000fe40007800200 */
[----:B------:R-:W-:-:S02]  /*1e00*/  ISETP.GE.U32.AND P2, PT, R52, UR13, PT ;  /* 0x0000000d34007c0c */ /* 0x000fc4000bf46070 */
[----:B------:R-:W-:Y:S02]  /*1e10*/  PRMT R30, R41, 0x7632, R30 ;  /* 0x00007632291e7816 */ /* 0x000fe4000000001e */
[C---:B------:R-:W-:Y:S02]  /*1e20*/  IADD3 R31, P3, PT, R0.reuse, R31, RZ ;  /* 0x0000001f001f7210 */ /* 0x040fe40007f7e0ff */
[----:B------:R-:W-:Y:S01]  /*1e30*/  ISETP.GE.U32.OR P1, PT, R0, UR29, P1 ;  /* 0x0000001d00007c0c */ /* 0x000fe20008f26470 */
[----:B------:R-:W-:Y:S01]  /*1e40*/  IMAD.U32 R0, R24, 0x10000, RZ ;  /* 0x0001000018007824 */ /* 0x000fe200078e00ff */
[----:B------:R-:W-:Y:S02]  /*1e50*/  ISETP.GE.U32.OR P2, PT, R2, UR29, P2 ;  /* 0x0000001d02007c0c */ /* 0x000fe40009746470 */
[----:B------:R-:W-:Y:S02]  /*1e60*/  @!P0 CS2R R2, SRZ ;  /* 0x0000000000028805 */ /* 0x000fe4000001ff00 */
[----:B------:R-:W-:Y:S01]  /*1e70*/  FSET.BF.GT.AND R23, R43, RZ, PT ;  /* 0x000000ff2b17720a */ /* 0x000fe20003804000 */
[----:B------:R-:W-:Y:S01]  /*1e80*/  IMAD.U32 R30, R30, 0x10000, RZ ;  /* 0x000100001e1e7824 */ /* 0x000fe200078e00ff */
[----:B------:R-:W-:Y:S01]  /*1e90*/  FMNMX R43, RZ, R43, !PT ;  /* 0x0000002bff2b7209 */ /* 0x000fe20007800000 */
[----:B--2---:R-:W-:Y:S06]  /*1ea0*/  @!P0 BRA `(.L_x_5245) ;  /* 0x00000000004c8947 */ /* 0x004fec0003800000 */
        /* <DEDUP_REMOVED lines=8> */
[----:B------:R-:W-:Y:S02]  /*1f30*/  VIADD R3, R37, UR6 ;  /* 0x0000000625037c36 */ /* 0x000fe40008000000 */
[C---:B------:R-:W-:Y:S01]  /*1f40*/  IMAD.SHL.U32 R32, R38.reuse, 0x4, RZ ;  /* 0x0000000426207824 */ /* 0x040fe200078e00ff */
[----:B------:R-:W-:Y:S02]  /*1f50*/  SHF.L.U64.HI R2, R38, 0x2, R2 ;  /* 0x0000000226027819 */ /* 0x000fe40000010202 */
[----:B------:R-:W-:Y:S02]  /*1f60*/  LEA.HI.X R45, R36, UR20, R3, 0x2, P0 ;  /* 0x00000014242d7c11 */ /* 0x000fe400080f1403 */
[C---:B------:R-:W-:Y:S02]  /*1f70*/  IADD3 R38, P0, PT, R32.reuse, UR24, RZ ;  /* 0x0000001820267c10 */ /* 0x040fe4000ff1e0ff */
[----:B------:R-:W-:Y:S01]  /*1f80*/  IADD3 R32, P4, PT, R32, UR37, RZ ;  /* 0x0000002520207c10 */ /* 0x000fe2000ff9e0ff */
[----:B------:R0:W5:Y:S01]  /*1f90*/  LDG.E R3, desc[UR22][R44.64] ;  /* 0x000000162c037981 */ /* 0x000162000c1e1900 */
[----:B------:R-:W-:-:S02]  /*1fa0*/  IADD3.X R39, PT, PT, R2, UR28, RZ, P0, !PT ;  /* 0x0000001c02277c10 */ /* 0x000fc400087fe4ff */
[----:B------:R-:W-:-:S03]  /*1fb0*/  IADD3.X R33, PT, PT, R2, UR38, RZ, P4, !PT ;  /* 0x0000002602217c10 */ /* 0x000fc6000a7fe4ff */
[----:B------:R0:W5:Y:S04]  /*1fc0*/  LDG.E R2, desc[UR22][R38.64] ;  /* 0x0000001626027981 */ /* 0x000168000c1e1900 */
[----:B------:R0:W5:Y:S02]  /*1fd0*/  LDG.E R37, desc[UR22][R32.64] ;  /* 0x0000001620257981 */ /* 0x000164000c1e1900 */
.L_x_5245:
[----:B------:R-:W-:Y:S05]  /*1fe0*/  BSYNC.RECONVERGENT B0 ;  /* 0x0000000000007941 */ /* 0x000fea0003800200 */
.L_x_5244:
[----:B0-----:R-:W-:Y:S01]  /*1ff0*/  FSET.BF.GT.AND R32, R0, RZ, PT ;  /* 0x000000ff0020720a */ /* 0x001fe20003804000 */
[----:B------:R-:W-:Y:S02]  /*2000*/  IMAD.U32 R39, R12, 0x10000, RZ ;  /* 0x000100000c277824 */ /* 0x000fe400078e00ff */
[----:B------:R-:W-:Y:S01]  /*2010*/  FMUL R23, R23, R30 ;  /* 0x0000001e17177220 */ /* 0x000fe20000400000 */
[----:B------:R-:W-:Y:S01]  /*2020*/  FMUL R43, R30, R43 ;  /* 0x0000002b1e2b7220 */ /* 0x000fe20000400000 */
[----:B------:R-:W-:Y:S02]  /*2030*/  IMAD.U32 R30, R15, 0x10000, RZ ;  /* 0x000100000f1e7824 */ /* 0x000fe400078e00ff */
[----:B------:R-:W-:Y:S01]  /*2040*/  FMUL R33, R32, R39 ;  /* 0x0000002720217220 */ /* 0x000fe20000400000 */
[----:B------:R-:W-:Y:S01]  /*2050*/  PRMT R24, R24, 0x7632, R24 ;  /* 0x0000763218187816 */ /* 0x000fe20000000018 */
[----:B------:R-:W-:Y:S01]  /*2060*/  IMAD.U32 R4, R4, 0x10000, RZ ;  /* 0x0001000004047824 */ /* 0x000fe200078e00ff */
[----:B------:R-:W-:Y:S01]  /*2070*/  FMNMX R0, RZ, R0, !PT ;  /* 0x00000000ff007209 */ /* 0x000fe20007800000 */
[----:B------:R-:W-:Y:S01]  /*2080*/  FMUL R30, R33, R30 ;  /* 0x0000001e211e7220 */ /* 0x000fe20000400000 */
[----:B------:R-:W-:Y:S01]  /*2090*/  PRMT R32, R12, 0x7632, R32 ;  /* 0x000076320c207816 */ /* 0x000fe20000000020 */
[----:B------:R-:W-:Y:S01]  /*20a0*/  IMAD.U32 R33, R24, 0x10000, RZ ;  /* 0x0001000018217824 */ /* 0x000fe200078e00ff */
[----:B------:R-:W-:Y:S01]  /*20b0*/  PRMT R12, R16, 0x7632, R12 ;  /* 0x00007632100c7816 */ /* 0x000fe2000000000c */
[----:B------:R-:W-:Y:S01]  /*20c0*/  FMUL R0, R39, R0 ;  /* 0x0000000027007220 */ /* 0x000fe20000400000 */
[----:B------:R-:W-:Y:S01]  /*20d0*/  PRMT R15, R15, 0x7632, R15 ;  /* 0x000076320f0f7816 */ /* 0x000fe2000000000f */
[----:B------:R-:W-:Y:S01]  /*20e0*/  IMAD.U32 R24, R32, 0x10000, RZ ;  /* 0x0001000020187824 */ /* 0x000fe200078e00ff */
[----:B------:R-:W-:Y:S01]  /*20f0*/  FSET.BF.GT.AND R39, R33, RZ, PT ;  /* 0x000000ff2127720a */ /* 0x000fe20003804000 */
[----:B------:R-:W-:Y:S01]  /*2100*/  IMAD.U32 R12, R12, 0x10000, RZ ;  /* 0x000100000c0c7824 */ /* 0x000fe200078e00ff */
[----:B------:R-:W-:Y:S01]  /*2110*/  FMNMX R33, RZ, R33, !PT ;  /* 0x00000021ff217209 */ /* 0x000fe20007800000 */
[----:B------:R-:W-:Y:S01]  /*2120*/  IMAD.U32 R41, R41, 0x10000, RZ ;  /* 0x0001000029297824 */ /* 0x000fe200078e00ff */
[----:B------:R-:W-:Y:S01]  /*2130*/  FMNMX R21, R21, |R30|, !PT ;  /* 0x4000001e15157209 */ /* 0x000fe20007800000 */
[----:B------:R-:W-:Y:S01]  /*2140*/  FMUL R32, R39, R24 ;  /* 0x0000001827207220 */ /* 0x000fe20000400000 */
[----:B------:R-:W-:Y:S01]  /*2150*/  FMUL R12, R23, R12 ;  /* 0x0000000c170c7220 */ /* 0x000fe20000400000 */
[----:B------:R-:W-:Y:S01]  /*2160*/  FMUL R33, R24, R33 ;  /* 0x0000002118217220 */ /* 0x000fe20000400000 */
[----:B------:R-:W-:Y:S01]  /*2170*/  FSET.BF.GT.AND R24, R4, RZ, PT ;  /* 0x000000ff0418720a */ /* 0x000fe20003804000 */
[----:B------:R-:W-:Y:S01]  /*2180*/  IMAD.U32 R15, R15, 0x10000, RZ ;  /* 0x000100000f0f7824 */ /* 0x000fe200078e00ff */
[----:B------:R-:W-:Y:S01]  /*2190*/  FMNMX R4, RZ, R4, !PT ;  /* 0x00000004ff047209 */ /* 0x000fe20007800000 */
[----:B------:R-:W-:-:S02]  /*21a0*/  IMAD.U32 R16, R16, 0x10000, RZ ;  /* 0x0001000010107824 */ /* 0x000fc400078e00ff */
[----:B------:R-:W-:Y:S01]  /*21b0*/  FMUL R30, R30, UR5 ;  /* 0x000000051e1e7c20 */ /* 0x000fe20008400000 */
[----:B------:R-:W-:Y:S01]  /*21c0*/  FMUL R23, R24, R41 ;  /* 0x0000002918177220 */ /* 0x000fe20000400000 */
[----:B------:R-:W-:Y:S01]  /*21d0*/  IMAD.X R6, RZ, RZ, R6, P3 ;  /* 0x000000ffff067224 */ /* 0x000fe200018e0606 */
[----:B------:R-:W-:Y:S01]  /*21e0*/  @!P1 IADD3 R39, P3, PT, R31, UR26, RZ ;  /* 0x0000001a1f279c10 */ /* 0x000fe2000ff7e0ff */
[----:B------:R-:W-:Y:S01]  /*21f0*/  FMUL R15, R32, R15 ;  /* 0x0000000f200f7220 */ /* 0x000fe20000400000 */
[----:B------:R-:W-:Y:S01]  /*2200*/  FMUL R16, R23, R16 ;  /* 0x0000001017107220 */ /* 0x000fe20000400000 */
[----:B------:R-:W-:Y:S01]  /*2210*/  FMUL R4, R41, R4 ;  /* 0x0000000429047220 */ /* 0x000fe20000400000 */
[----:B------:R-:W-:Y:S01]  /*2220*/  @!P1 IADD3.X R24, PT, PT, R6, UR33, RZ, P3, !PT ;  /* 0x0000002106189c10 */ /* 0x000fe20009ffe4ff */
[----:B------:R-:W-:Y:S01]  /*2230*/  FMUL R23, R15, UR5 ;  /* 0x000000050f177c20 */ /* 0x000fe20008400000 */
[----:B------:R-:W-:Y:S01]  /*2240*/  @!P1 LEA R40, P3, R39, UR8, 0x2 ;  /* 0x0000000827289c11 */ /* 0x000fe2000f8610ff */
[----:B------:R-:W-:Y:S01]  /*2250*/  IMAD.SHL.U32 R57, R53, 0x4, RZ ;  /* 0x0000000435397824 */ /* 0x000fe200078e00ff */
[----:B------:R-:W-:Y:S01]  /*2260*/  FMNMX3 R21, |R15|, R21, |R16|, !PT ;  /* 0x000000150f157276 */ /* 0x000fe20007800610 */
[----:B------:R-:W-:Y:S01]  /*2270*/  FMUL R16, R16, UR5 ;  /* 0x0000000510107c20 */ /* 0x000fe20008400000 */
[----:B------:R-:W-:Y:S01]  /*2280*/  @!P1 LEA.HI.X R41, R39, UR9, R24, 0x2, P3 ;  /* 0x0000000927299c11 */ /* 0x000fe200098f1418 */
[----:B------:R-:W-:Y:S01]  /*2290*/  FMUL R24, R33, UR5 ;  /* 0x0000000521187c20 */ /* 0x000fe20008400000 */
[C---:B------:R-:W-:Y:S01]  /*22a0*/  FMNMX R39, |R12|.reuse, R21, !PT ;  /* 0x000000150c277209 */ /* 0x040fe20007800200 */
[----:B------:R-:W-:Y:S01]  /*22b0*/  FMUL R21, R12, UR5 ;  /* 0x000000050c157c20 */ /* 0x000fe20008400000 */
[----:B------:R-:W-:Y:S01]  /*22c0*/  @!P1 LEA R44, P0, R31, UR8, 0x2 ;  /* 0x000000081f2c9c11 */ /* 0x000fe2000f8010ff */
[----:B------:R-:W-:Y:S01]  /*22d0*/  FMUL R12, R0, UR5 ;  /* 0x00000005000c7c20 */ /* 0x000fe20008400000 */
[----:B------:R-:W-:Y:S01]  /*22e0*/  F2FP.BF16.F32.PACK_AB R15, RZ, R30 ;  /* 0x0000001eff0f723e */ /* 0x000fe200000010ff */
[----:B------:R-:W-:Y:S01]  /*22f0*/  IMAD.IADD R52, R5, 0x1, -R52 ;  /* 0x0000000105347824 */ /* 0x000fe200078e0a34 */
[----:B------:R-:W-:Y:S01]  /*2300*/  F2FP.BF16.F32.PACK_AB R23, RZ, R23 ;  /* 0x00000017ff17723e */ /* 0x000fe200000010ff */
[----:B------:R-:W-:Y:S01]  /*2310*/  ULOP3.LUT UR12, UR12, 0xfffffffe, URZ, 0xc0, !UPT ;  /* 0xfffffffe0c0c7892 */ /* 0x000fe2000f8ec0ff */
[C---:B------:R-:W-:Y:S01]  /*2320*/  PRMT R47, R50.reuse, 0x7632, R47 ;  /* 0x00007632322f7816 */ /* 0x040fe2000000002f */
[----:B------:R-:W-:Y:S01]  /*2330*/  IMAD.U32 R50, R50, 0x10000, RZ ;  /* 0x0001000032327824 */ /* 0x000fe200078e00ff */
[----:B------:R-:W-:Y:S01]  /*2340*/  F2FP.BF16.F32.PACK_AB R21, RZ, R21 ;  /* 0x00000015ff15723e */ /* 0x000fe200000010ff */
[----:B------:R-:W-:Y:S01]  /*2350*/  IMAD.SHL.U32 R52, R52, 0x4, RZ ;  /* 0x0000000434347824 */ /* 0x000fe200078e00ff */
[----:B------:R-:W-:Y:S01]  /*2360*/  F2FP.BF16.F32.PACK_AB R16, RZ, R16 ;  /* 0x00000010ff10723e */ /* 0x000fe200000010ff */
[----:B------:R-:W-:Y:S01]  /*2370*/  IMAD.U32 R47, R47, 0x10000, RZ ;  /* 0x000100002f2f7824 */ /* 0x000fe200078e00ff */
[----:B------:R-:W-:Y:S01]  /*2380*/  @!P1 LEA.HI.X R45, R31, UR9, R6, 0x2, P0 ;  /* 0x000000091f2d9c11 */ /* 0x000fe200080f1406 */
[----:B------:R-:W-:Y:S01]  /*2390*/  BSSY.RECONVERGENT B0, `(.L_x_5246) ;  /* 0x00000fa000007945 */ /* 0x000fe20003800200 */
[----:B------:R-:W-:-:S02]  /*23a0*/  @!P1 PRMT R15, R15, 0x5410, R23 ;  /* 0x000054100f0f9816 */ /* 0x000fc40000000017 */
[----:B------:R-:W-:Y:S02]  /*23b0*/  @!P1 PRMT R16, R16, 0x5410, R21 ;  /* 0x0000541010109816 */ /* 0x000fe40000000015 */
[C---:B------:R-:W-:Y:S01]  /*23c0*/  PRMT R46, R49.reuse, 0x7632, R46 ;  /* 0x00007632312e7816 */ /* 0x040fe2000000002e */
[----:B------:R-:W-:Y:S01]  /*23d0*/  IMAD.U32 R49, R49, 0x10000, RZ ;  /* 0x0001000031317824 */ /* 0x000fe200078e00ff */
[----:B------:R-:W-:Y:S01]  /*23e0*/  FSET.BF.GT.AND R32, R50, RZ, PT ;  /* 0x000000ff3220720a */ /* 0x000fe20003804000 */
[----:B------:R-:W-:Y:S01]  /*23f0*/  @!P1 STG.E desc[UR22][R44.64], R15 ;  /* 0x0000000f2c009986 */ /* 0x000fe2000c101916 */
[----:B------:R-:W-:Y:S01]  /*2400*/  FMNMX R39, |R0|, R39, !PT ;  /* 0x0000002700277209 */ /* 0x000fe20007800200 */
[----:B------:R-:W-:Y:S01]  /*2410*/  IMAD.U32 R46, R46, 0x10000, RZ ;  /* 0x000100002e2e7824 */ /* 0x000fe200078e00ff */
[C---:B------:R-:W-:Y:S01]  /*2420*/  PRMT R30, R48.reuse, 0x7632, R30 ;  /* 0x00007632301e7816 */ /* 0x040fe2000000001e */
[----:B------:R0:W-:Y:S01]  /*2430*/  @!P1 STG.E desc[UR22][R40.64], R16 ;  /* 0x0000001028009986 */ /* 0x0001e2000c101916 */
[----:B------:R-:W-:Y:S01]  /*2440*/  @!P1 LEA R38, P0, R31, UR14, 0x2 ;  /* 0x0000000e1f269c11 */ /* 0x000fe2000f8010ff */
[----:B------:R-:W-:Y:S01]  /*2450*/  IMAD.U32 R48, R48, 0x10000, RZ ;  /* 0x0001000030307824 */ /* 0x000fe200078e00ff */
[----:B------:R-:W-:Y:S01]  /*2460*/  F2FP.BF16.F32.PACK_AB R12, RZ, R12 ;  /* 0x0000000cff0c723e */ /* 0x000fe200000010ff */
[----:B------:R-:W-:Y:S01]  /*2470*/  IMAD.U32 R30, R30, 0x10000, RZ ;  /* 0x000100001e1e7824 */ /* 0x000fe200078e00ff */
[----:B------:R-:W-:-:S02]  /*2480*/  F2FP.BF16.F32.PACK_AB R24, RZ, R24 ;  /* 0x00000018ff18723e */ /* 0x000fc400000010ff */
[----:B------:R-:W-:Y:S02]  /*2490*/  FMNMX3 R0, |R33|, R39, |R4|, !PT ;  /* 0x0000002721007276 */ /* 0x000fe40007800604 */
[C---:B------:R-:W-:Y:S02]  /*24a0*/  @!P1 LEA.HI.X R39, R31.reuse, UR15, R6, 0x2, P0 ;  /* 0x0000000f1f279c11 */ /* 0x040fe400080f1406 */
[----:B------:R-:W-:Y:S01]  /*24b0*/  @!P1 PRMT R12, R12, 0x5410, R24 ;  /* 0x000054100c0c9816 */ /* 0x000fe20000000018 */
[----:B0-----:R-:W-:Y:S01]  /*24c0*/  FMUL R41, R32, R49 ;  /* 0x0000003120297220 */ /* 0x001fe20000400000 */
[----:B------:R-:W-:Y:S02]  /*24d0*/  @!P1 IADD3 R33, P3, PT, R31, UR26, RZ ;  /* 0x0000001a1f219c10 */ /* 0x000fe4000ff7e0ff */
[C---:B-----5:R-:W-:Y:S01]  /*24e0*/  PRMT R42, R2.reuse, 0x7632, R42 ;  /* 0x00007632022a7816 */ /* 0x060fe2000000002a */
[----:B------:R-:W-:Y:S01]  /*24f0*/  FMUL R48, R41, R48 ;  /* 0x0000003029307220 */ /* 0x000fe20000400000 */
[----:B------:R-:W-:Y:S01]  /*2500*/  IMAD.U32 R41, R2, 0x10000, RZ ;  /* 0x0001000002297824 */ /* 0x000fe200078e00ff */
[----:B------:R0:W-:Y:S01]  /*2510*/  @!P1 STG.E desc[UR22][R38.64], R12 ;  /* 0x0000000c26009986 */ /* 0x0001e2000c101916 */
[----:B------:R-:W-:Y:S01]  /*2520*/  @!P1 IADD3.X R6, PT, PT, R6, UR33, RZ, P3, !PT ;  /* 0x0000002106069c10 */ /* 0x000fe20009ffe4ff */
[----:B------:R-:W-:Y:S01]  /*2530*/  IMAD.U32 R2, R3, 0x10000, RZ ;  /* 0x0001000003027824 */ /* 0x000fe200078e00ff */
[----:B------:R-:W-:Y:S01]  /*2540*/  @!P1 LEA R44, P0, R33, UR14, 0x2 ;  /* 0x0000000e212c9c11 */ /* 0x000fe2000f8010ff */
[----:B------:R-:W-:Y:S01]  /*2550*/  IMAD.U32 R42, R42, 0x10000, RZ ;  /* 0x000100002a2a7824 */ /* 0x000fe200078e00ff */
[----:B------:R-:W-:-:S02]  /*2560*/  FSET.BF.GT.AND R31, R47, RZ, PT ;  /* 0x000000ff2f1f720a */ /* 0x000fc40003804000 */
[----:B------:R-:W-:Y:S01]  /*2570*/  @!P1 LEA.HI.X R45, R33, UR15, R6, 0x2, P0 ;  /* 0x0000000f212d9c11 */ /* 0x000fe200080f1406 */
[----:B------:R-:W-:Y:S01]  /*2580*/  FMUL R33, R43, UR5 ;  /* 0x000000052b217c20 */ /* 0x000fe20008400000 */
[----:B------:R-:W-:Y:S01]  /*2590*/  PRMT R3, R3, 0x7632, R3 ;  /* 0x0000763203037816 */ /* 0x000fe20000000003 */
[----:B------:R-:W-:Y:S01]  /*25a0*/  FMUL R31, R31, R46 ;  /* 0x0000002e1f1f7220 */ /* 0x000fe20000400000 */
[----:B------:R-:W-:Y:S02]  /*25b0*/  LOP3.LUT R57, R57, 0x7c, RZ, 0xc0, !PT ;  /* 0x0000007c39397812 */ /* 0x000fe400078ec0ff */
[----:B0-----:R-:W-:Y:S01]  /*25c0*/  FSET.BF.GT.AND R39, R41, RZ, PT ;  /* 0x000000ff2927720a */ /* 0x001fe20003804000 */
[----:B------:R-:W-:Y:S01]  /*25d0*/  FMUL R30, R31, R30 ;  /* 0x0000001e1f1e7220 */ /* 0x000fe20000400000 */
[C---:B------:R-:W-:Y:S01]  /*25e0*/  PRMT R38, R37.reuse, 0x7632, R38 ;  /* 0x0000763225267816 */ /* 0x040fe20000000026 */
[----:B------:R-:W-:Y:S01]  /*25f0*/  IMAD.U32 R37, R37, 0x10000, RZ ;  /* 0x0001000025257824 */ /* 0x000fe200078e00ff */
[----:B------:R-:W-:Y:S01]  /*2600*/  IADD3 R31, P0, PT, R34, UR31, RZ ;  /* 0x0000001f221f7c10 */ /* 0x000fe2000ff1e0ff */
[----:B------:R-:W-:Y:S01]  /*2610*/  FMUL R6, R39, R2 ;  /* 0x0000000227067220 */ /* 0x000fe20000400000 */
[----:B------:R-:W-:Y:S01]  /*2620*/  FMUL R34, R4, UR5 ;  /* 0x0000000504227c20 */ /* 0x000fe20008400000 */
[----:B------:R-:W-:Y:S01]  /*2630*/  F2FP.BF16.F32.PACK_AB R33, RZ, R33 ;  /* 0x00000021ff21723e */ /* 0x000fe200000010ff */
[----:B------:R-:W-:Y:S01]  /*2640*/  FMUL R36, R30, UR5 ;  /* 0x000000051e247c20 */ /* 0x000fe20008400000 */
[----:B------:R-:W-:Y:S01]  /*2650*/  FMUL R37, R6, R37 ;  /* 0x0000002506257220 */ /* 0x000fe20000400000 */
[----:B------:R-:W-:Y:S01]  /*2660*/  IADD3.X R32, PT, PT, R35, UR36, RZ, P0, !PT ;  /* 0x0000002423207c10 */ /* 0x000fe200087fe4ff */
[----:B------:R-:W0:Y:S01]  /*2670*/  S2R R6, SR_CgaCtaId ;  /* 0x0000000000067919 */ /* 0x000e220000008800 */
[----:B------:R-:W-:Y:S01]  /*2680*/  F2FP.BF16.F32.PACK_AB R34, RZ, R34 ;  /* 0x00000022ff22723e */ /* 0x000fe200000010ff */
[----:B------:R-:W-:Y:S01]  /*2690*/  FMUL R35, R48, UR5 ;  /* 0x0000000530237c20 */ /* 0x000fe20008400000 */
[----:B------:R-:W-:Y:S01]  /*26a0*/  FSET.BF.GT.AND R4, R42, RZ, PT ;  /* 0x000000ff2a04720a */ /* 0x000fe20003804000 */
[----:B------:R-:W-:Y:S01]  /*26b0*/  IMAD.U32 R3, R3, 0x10000, RZ ;  /* 0x0001000003037824 */ /* 0x000fe200078e00ff */
[----:B------:R-:W-:Y:S01]  /*26c0*/  @!P1 PRMT R34, R34, 0x5410, R33 ;  /* 0x0000541022229816 */ /* 0x000fe20000000021 */
[----:B------:R-:W-:Y:S01]  /*26d0*/  IMAD.U32 R38, R38, 0x10000, RZ ;  /* 0x0001000026267824 */ /* 0x000fe200078e00ff */
[----:B------:R-:W-:-:S02]  /*26e0*/  @!P2 LEA R58, P0, R31, UR8, 0x2 ;  /* 0x000000081f3aac11 */ /* 0x000fc4000f8010ff */
[----:B------:R-:W-:Y:S01]  /*26f0*/  F2FP.BF16.F32.PACK_AB R35, RZ, R35 ;  /* 0x00000023ff23723e */ /* 0x000fe200000010ff */
[----:B------:R1:W-:Y:S01]  /*2700*/  @!P1 STG.E desc[UR22][R44.64], R34 ;  /* 0x000000222c009986 */ /* 0x0003e2000c101916 */
[----:B------:R-:W-:Y:S02]  /*2710*/  F2FP.BF16.F32.PACK_AB R36, RZ, R36 ;  /* 0x00000024ff24723e */ /* 0x000fe400000010ff */
[----:B------:R-:W-:Y:S02]  /*2720*/  @!P2 LEA.HI.X R59, R31, UR9, R32, 0x2, P0 ;  /* 0x000000091f3bac11 */ /* 0x000fe400080f1420 */
[----:B------:R-:W-:Y:S02]  /*2730*/  @!P2 PRMT R35, R35, 0x5410, R36 ;  /* 0x000054102323a816 */ /* 0x000fe40000000024 */
[----:B------:R-:W-:Y:S02]  /*2740*/  @!P2 IADD3 R39, P0, PT, R31, UR26, RZ ;  /* 0x0000001a1f27ac10 */ /* 0x000fe4000ff1e0ff */
[----:B------:R-:W-:Y:S01]  /*2750*/  FMNMX R42, RZ, R42, !PT ;  /* 0x0000002aff2a7209 */ /* 0x000fe20007800000 */
[----:B------:R2:W-:Y:S01]  /*2760*/  @!P2 STG.E desc[UR22][R58.64], R35 ;  /* 0x000000233a00a986 */ /* 0x0005e2000c101916 */
[----:B------:R-:W-:Y:S01]  /*2770*/  FMNMX R41, RZ, R41, !PT ;  /* 0x00000029ff297209 */ /* 0x000fe20007800000 */
[----:B-1----:R-:W-:Y:S01]  /*2780*/  FMUL R45, R4, R3 ;  /* 0x00000003042d7220 */ /* 0x002fe20000400000 */
[----:B------:R-:W-:Y:S01]  /*2790*/  @!P2 IADD3.X R4, PT, PT, R32, UR33, RZ, P0, !PT ;  /* 0x000000212004ac10 */ /* 0x000fe200087fe4ff */
[----:B------:R-:W-:Y:S01]  /*27a0*/  FMUL R42, R3, R42 ;  /* 0x0000002a032a7220 */ /* 0x000fe20000400000 */
[----:B------:R-:W-:Y:S01]  /*27b0*/  FMNMX R43, |R43|, R0, !PT ;  /* 0x000000002b2b7209 */ /* 0x000fe20007800200 */
[----:B------:R-:W-:Y:S01]  /*27c0*/  FMUL R38, R45, R38 ;  /* 0x000000262d267220 */ /* 0x000fe20000400000 */
[----:B------:R-:W-:Y:S01]  /*27d0*/  MOV R45, 0x400 ;  /* 0x00000400002d7802 */ /* 0x000fe20000000f00 */
[----:B------:R-:W-:Y:S01]  /*27e0*/  FMUL R41, R2, R41 ;  /* 0x0000002902297220 */ /* 0x000fe20000400000 */
[----:B------:R-:W-:Y:S01]  /*27f0*/  LOP3.LUT R44, RZ, R56, RZ, 0x33, !PT ;  /* 0x00000038ff2c7212 */ /* 0x000fe200078e33ff */
[----:B------:R-:W-:Y:S01]  /*2800*/  FMUL R40, R38, UR5 ;  /* 0x0000000526287c20 */ /* 0x000fe20008400000 */
[----:B------:R-:W-:Y:S01]  /*2810*/  PRMT R13, R13, 0x5410, R14 ;  /* 0x000054100d0d7816 */ /* 0x000fe2000000000e */
[----:B------:R-:W-:Y:S01]  /*2820*/  VIADD R45, R45, 0x20 ;  /* 0x000000202d2d7836 */ /* 0x000fe20000000000 */
[----:B--2---:R-:W-:Y:S01]  /*2830*/  @!P2 LEA R58, P0, R39, UR8, 0x2 ;  /* 0x00000008273aac11 */ /* 0x004fe2000f8010ff */
[----:B------:R-:W-:Y:S01]  /*2840*/  IMAD.IADD R14, R5, 0x1, -R54 ;  /* 0x00000001050e7824 */ /* 0x000fe200078e0a36 */
[----:B------:R-:W-:-:S02]  /*2850*/  F2FP.BF16.F32.PACK_AB R40, RZ, R40 ;  /* 0x00000028ff28723e */ /* 0x000fc400000010ff */
[----:B------:R-:W-:Y:S01]  /*2860*/  @!P2 LEA.HI.X R59, R39, UR9, R4, 0x2, P0 ;  /* 0x00000009273bac11 */ /* 0x000fe200080f1404 */
[----:B------:R-:W-:Y:S01]  /*2870*/  FMUL R39, R37, UR5 ;  /* 0x0000000525277c20 */ /* 0x000fe20008400000 */
[----:B------:R-:W-:Y:S01]  /*2880*/  LOP3.LUT R4, R5, 0x1f, RZ, 0xc0, !PT ;  /* 0x0000001f05047812 */ /* 0x000fe200078ec0ff */
[----:B------:R-:W-:Y:S01]  /*2890*/  IMAD.SHL.U32 R14, R14, 0x4, RZ ;  /* 0x000000040e0e7824 */ /* 0x000fe200078e00ff */
[----:B0-----:R-:W-:Y:S01]  /*28a0*/  LEA R6, R6, R45, 0x18 ;  /* 0x0000002d06067211 */ /* 0x001fe200078ec0ff */
[----:B------:R-:W-:Y:S01]  /*28b0*/  IMAD.IADD R45, R44, 0x1, R5 ;  /* 0x000000012c2d7824 */ /* 0x000fe200078e0205 */
[----:B------:R-:W-:Y:S01]  /*28c0*/  F2FP.BF16.F32.PACK_AB R39, RZ, R39 ;  /* 0x00000027ff27723e */ /* 0x000fe200000010ff */
[----:B------:R-:W-:Y:S01]  /*28d0*/  IMAD R3, R4, 0x84, RZ ;  /* 0x0000008404037824 */ /* 0x000fe200078e02ff */
[----:B------:R-:W-:Y:S01]  /*28e0*/  FMNMX R50, RZ, R50, !PT ;  /* 0x00000032ff327209 */ /* 0x000fe20007800000 */
[----:B------:R-:W-:Y:S01]  /*28f0*/  IMAD.SHL.U32 R45, R45, 0x4, RZ ;  /* 0x000000042d2d7824 */ /* 0x000fe200078e00ff */
[----:B------:R-:W-:Y:S01]  /*2900*/  @!P2 PRMT R39, R39, 0x5410, R40 ;  /* 0x000054102727a816 */ /* 0x000fe20000000028 */
[----:B------:R-:W-:Y:S01]  /*2910*/  IMAD.IADD R2, R3, 0x1, R6 ;  /* 0x0000000103027824 */ /* 0x000fe200078e0206 */
[----:B------:R-:W-:Y:S01]  /*2920*/  FMNMX R43, R43, |R48|, !PT ;  /* 0x400000302b2b7209 */ /* 0x000fe20007800000 */
[----:B------:R-:W-:Y:S01]  /*2930*/  FMUL R50, R49, R50 ;  /* 0x0000003231327220 */ /* 0x000fe20000400000 */
[C---:B------:R-:W-:Y:S01]  /*2940*/  @!P2 LEA R48, P0, R31.reuse, UR14, 0x2 ;  /* 0x0000000e1f30ac11 */ /* 0x040fe2000f8010ff */
[----:B------:R-:W-:Y:S01]  /*2950*/  IMAD.IADD R0, R2, 0x1, R57 ;  /* 0x0000000102007824 */ /* 0x000fe200078e0239 */
[----:B------:R-:W-:Y:S01]  /*2960*/  FMNMX R47, RZ, R47, !PT ;  /* 0x0000002fff2f7209 */ /* 0x000fe20007800000 */
[----:B------:R-:W-:Y:S01]  /*2970*/  @!P2 STG.E desc[UR22][R58.64], R39 ;  /* 0x000000273a00a986 */ /* 0x000fe2000c101916 */
[----:B------:R-:W-:Y:S01]  /*2980*/  @!P2 LEA.HI.X R49, R31, UR15, R32, 0x2, P0 ;  /* 0x0000000f1f31ac11 */ /* 0x000fe200080f1420 */
[----:B------:R-:W-:Y:S01]  /*2990*/  VIADD R44, R44, UR29 ;  /* 0x0000001d2c2c7c36 */ /* 0x000fe20008000000 */
[----:B------:R-:W-:Y:S01]  /*29a0*/  PRMT R22, R22, 0x5410, R29 ;  /* 0x0000541016167816 */ /* 0x000fe2000000001d */
[----:B------:R0:W-:Y:S01]  /*29b0*/  STS [R0], R13 ;  /* 0x0000000d00007388 */ /* 0x0001e20000000800 */
[----:B------:R-:W-:Y:S01]  /*29c0*/  FMUL R46, R46, R47 ;  /* 0x0000002f2e2e7220 */ /* 0x000fe20000400000 */
[----:B------:R-:W-:-:S02]  /*29d0*/  LOP3.LUT R45, R45, 0x7c, RZ, 0xc0, !PT ;  /* 0x0000007c2d2d7812 */ /* 0x000fc400078ec0ff */
[----:B------:R-:W-:Y:S01]  /*29e0*/  LOP3.LUT R29, R14, 0x7c, RZ, 0xc0, !PT ;  /* 0x0000007c0e1d7812 */ /* 0x000fe200078ec0ff */
[----:B------:R-:W-:Y:S01]  /*29f0*/  FMUL R14, R46, UR5 ;  /* 0x000000052e0e7c20 */ /* 0x000fe20008400000 */
[----:B------:R-:W-:Y:S01]  /*2a00*/  FMNMX3 R43, |R30|, R43, |R37|, !PT ;  /* 0x0000002b1e2b7276 */ /* 0x000fe20007800625 */
[----:B------:R-:W-:Y:S01]  /*2a10*/  IMAD.IADD R45, R2, 0x1, R45 ;  /* 0x00000001022d7824 */ /* 0x000fe200078e022d */
[----:B------:R-:W-:Y:S01]  /*2a20*/  PRMT R30, R15, 0x5410, R16 ;  /* 0x000054100f1e7816 */ /* 0x000fe20000000010 */
[----:B------:R-:W-:Y:S01]  /*2a30*/  FMUL R15, R41, UR5 ;  /* 0x00000005290f7c20 */ /* 0x000fe20008400000 */
[----:B0-----:R-:W-:Y:S01]  /*2a40*/  @!P2 IADD3 R13, P1, PT, R31, UR26, RZ ;  /* 0x0000001a1f0dac10 */ /* 0x001fe2000ff3e0ff */
[----:B------:R-:W-:Y:S01]  /*2a50*/  FMUL R16, R42, UR5 ;  /* 0x000000052a107c20 */ /* 0x000fe20008400000 */
[----:B------:R-:W-:Y:S01]  /*2a60*/  LOP3.LUT R31, R52, 0x7c, RZ, 0xc0, !PT ;  /* 0x0000007c341f7812 */ /* 0x000fe200078ec0ff */
[----:B------:R0:W-:Y:S01]  /*2a70*/  STS [R45], R22 ;  /* 0x000000162d007388 */ /* 0x0001e20000000800 */
[----:B------:R-:W-:Y:S01]  /*2a80*/  @!P2 IADD3.X R32, PT, PT, R32, UR33, RZ, P1, !PT ;  /* 0x000000212020ac10 */ /* 0x000fe20008ffe4ff */
[----:B------:R-:W-:Y:S01]  /*2a90*/  IMAD.IADD R29, R2, 0x1, R29 ;  /* 0x00000001021d7824 */ /* 0x000fe200078e021d */
[----:B------:R-:W-:-:S02]  /*2aa0*/  @!P2 LEA R58, P0, R13, UR14, 0x2 ;  /* 0x0000000e0d3aac11 */ /* 0x000fc4000f8010ff */
[----:B------:R-:W-:Y:S02]  /*2ab0*/  F2FP.BF16.F32.PACK_AB R14, RZ, R14 ;  /* 0x0000000eff0e723e */ /* 0x000fe400000010ff */
[----:B------:R-:W-:Y:S01]  /*2ac0*/  @!P2 LEA.HI.X R59, R13, UR15, R32, 0x2, P0 ;  /* 0x0000000f0d3bac11 */ /* 0x000fe200080f1420 */
[----:B------:R-:W-:Y:S01]  /*2ad0*/  FMUL R13, R50, UR5 ;  /* 0x00000005320d7c20 */ /* 0x000fe20008400000 */
[----:B------:R-:W-:Y:S01]  /*2ae0*/  ISETP.LT.U32.AND P0, PT, R56, UR29, PT ;  /* 0x0000001d38007c0c */ /* 0x000fe2000bf01070 */
[----:B0-----:R-:W-:Y:S01]  /*2af0*/  IMAD.IADD R22, R2, 0x1, R31 ;  /* 0x0000000102167824 */ /* 0x001fe200078e021f */
[----:B------:R-:W-:Y:S01]  /*2b00*/  F2FP.BF16.F32.PACK_AB R15, RZ, R15 ;  /* 0x0000000fff0f723e */ /* 0x000fe200000010ff */
[----:B------:R0:W-:Y:S01]  /*2b10*/  STS [R29], R30 ;  /* 0x0000001e1d007388 */ /* 0x0001e20000000800 */
[----:B------:R-:W-:Y:S01]  /*2b20*/  F2FP.BF16.F32.PACK_AB R13, RZ, R13 ;  /* 0x0000000dff0d723e */ /* 0x000fe200000010ff */
[----:B------:R-:W-:Y:S01]  /*2b30*/  IMAD R32, R55, UR7, RZ ;  /* 0x0000000737207c24 */ /* 0x000fe2000f8e02ff */
[----:B------:R-:W-:-:S02]  /*2b40*/  F2FP.BF16.F32.PACK_AB R16, RZ, R16 ;  /* 0x00000010ff10723e */ /* 0x000fc400000010ff */
[----:B------:R-:W-:Y:S02]  /*2b50*/  FMNMX R43, |R38|, R43, !PT ;  /* 0x0000002b262b7209 */ /* 0x000fe40007800200 */
[----:B------:R-:W-:Y:S02]  /*2b60*/  @!P2 PRMT R13, R13, 0x5410, R14 ;  /* 0x000054100d0da816 */ /* 0x000fe4000000000e */
[----:B------:R-:W-:Y:S01]  /*2b70*/  PRMT R35, R35, 0x5410, R39 ;  /* 0x0000541023237816 */ /* 0x000fe20000000027 */
[----:B0-----:R-:W-:Y:S01]  /*2b80*/  IMAD.WIDE.U32 R30, R55, UR32, RZ ;  /* 0x00000020371e7c25 */ /* 0x001fe2000f8e00ff */
[----:B------:R-:W-:Y:S01]  /*2b90*/  @!P2 PRMT R15, R15, 0x5410, R16 ;  /* 0x000054100f0fa816 */ /* 0x000fe20000000010 */
[----:B------:R0:W-:Y:S01]  /*2ba0*/  @!P2 STG.E desc[UR22][R48.64], R13 ;  /* 0x0000000d3000a986 */ /* 0x0001e2000c101916 */
[----:B------:R-:W-:Y:S01]  /*2bb0*/  FMNMX R43, |R50|, R43, !PT ;  /* 0x0000002b322b7209 */ /* 0x000fe20007800200 */
[----:B------:R-:W-:Y:S01]  /*2bc0*/  IMAD.IADD R32, R31, 0x1, R32 ;  /* 0x000000011f207824 */ /* 0x000fe200078e0220 */
[----:B------:R-:W-:Y:S01]  /*2bd0*/  PRMT R27, R27, 0x5410, R18 ;  /* 0x000054101b1b7816 */ /* 0x000fe20000000012 */
[----:B------:R0:W-:Y:S01]  /*2be0*/  STS [R22], R35 ;  /* 0x0000002316007388 */ /* 0x0001e20000000800 */
[----:B------:R-:W-:-:S02]  /*2bf0*/  FMNMX3 R43, |R46|, R43, |R41|, !PT ;  /* 0x0000002b2e2b7276 */ /* 0x000fc40007800629 */
[----:B------:R-:W-:Y:S01]  /*2c00*/  PRMT R26, R26, 0x5410, R19 ;  /* 0x000054101a1a7816 */ /* 0x000fe20000000013 */
[----:B------:R0:W-:Y:S01]  /*2c10*/  @!P2 STG.E desc[UR22][R58.64], R15 ;  /* 0x0000000f3a00a986 */ /* 0x0001e2000c101916 */
[----:B------:R-:W-:Y:S02]  /*2c20*/  FMNMX R42, |R42|, R43, !PT ;  /* 0x0000002b2a2a7209 */ /* 0x000fe40007800200 */
[----:B------:R-:W-:Y:S02]  /*2c30*/  PRMT R28, R28, 0x5410, R17 ;  /* 0x000054101c1c7816 */ /* 0x000fe40000000011 */
[----:B------:R-:W-:Y:S02]  /*2c40*/  PRMT R25, R25, 0x5410, R20 ;  /* 0x0000541019197816 */ /* 0x000fe40000000014 */
[----:B------:R-:W-:Y:S02]  /*2c50*/  PRMT R24, R24, 0x5410, R33 ;  /* 0x0000541018187816 */ /* 0x000fe40000000021 */
[----:B------:R-:W-:-:S02]  /*2c60*/  PRMT R23, R23, 0x5410, R21 ;  /* 0x0000541017177816 */ /* 0x000fc40000000015 */
        /* <DEDUP_REMOVED lines=24> */
.L_x_5250:
        /* <DEDUP_REMOVED lines=48> */
.L_x_5249:
[----:B------:R-:W-:Y:S05]  /*30f0*/  BSYNC.RECONVERGENT B1 ;  /* 0x0000000000017941 */ /* 0x000fea0003800200 */
.L_x_5248:
        /* <DEDUP_REMOVED lines=35> */
.L_x_5247:
[----:B------:R-:W-:Y:S05]  /*3330*/  BSYNC.RECONVERGENT B0 ;  /* 0x0000000000007941 */ /* 0x000fea0003800200 */
.L_x_5246:
        /* <DEDUP_REMOVED lines=30> */
[----:B0-----:R-:W-:Y:S02]  /*3520*/  IMAD R21, R18, 0x10, R3 ;  /* 0x0000001012157824 */ /* 0x001fe400078e0203 */
[----:B------:R-:W-:Y:S02]  /*3530*/  IMAD.IADD R17, R19, 0x1, -R20 ;  /* 0x0000000113117824 */ /* 0x000fe400078e0a14 */
[----:B------:R-:W-:Y:S01]  /*3540*/  IMAD.MOV.U32 R33, RZ, RZ, R53 ;  /* 0x000000ffff217224 */ /* 0x000fe200078e0035 */
[----:B------:R-:W-:Y:S01]  /*3550*/  IADD3 R21, PT, PT, R21, 0x8, R6 ;  /* 0x0000000815157810 */ /* 0x000fe20007ffe006 */
[----:B------:R-:W-:-:S07]  /*3560*/  IMAD.MOV R31, RZ, RZ, -R17 ;  /* 0x000000ffff1f7224 */ /* 0x000fce00078e0a11 */
.L_x_5255:
        /* <DEDUP_REMOVED lines=48> */
.L_x_5254:
[----:B------:R-:W-:Y:S05]  /*3870*/  BSYNC.RECONVERGENT B1 ;  /* 0x0000000000017941 */ /* 0x000fea0003800200 */
.L_x_5253:
[----:B------:R-:W-:Y:S05]  /*3880*/  @!P0 BRA `(.L_x_5252) ;  /* 0x0000000000888947 */ /* 0x000fea0003800000 */
[----:B------:R-:W-:Y:S01]  /*3890*/  LOP3.LUT R9, R33, 0x1f, RZ, 0xc0, !PT ;  /* 0x0000001f21097812 */ /* 0x000fe200078ec0ff */
[----:B------:R-:W-:-:S03]  /*38a0*/  IMAD.IADD R17, R56, 0x1, R17 ;  /* 0x0000000138117824 */ /* 0x000fc600078e0211 */
[----:B------:R-:W-:Y:S01]  /*38b0*/  ISETP.GE.U32.AND P0, PT, R9, UR13, PT ;  /* 0x0000000d09007c0c */ /* 0x000fe2000bf06070 */
[----:B0-----:R-:W-:-:S12]  /*38c0*/  IMAD R10, R17, 0x4, R2 ;  /* 0x00000004110a7824 */ /* 0x001fd800078e0202 */
        /* <DEDUP_REMOVED lines=30> */
.L_x_5252:
[----:B------:R-:W-:Y:S05]  /*3ab0*/  BSYNC.RECONVERGENT B0 ;  /* 0x0000000000007941 */ /* 0x000fea0003800200 */
.L_x_5251:
        /* <DEDUP_REMOVED lines=18> */
[----:B-1----:R-:W-:Y:S01]  /*3be0*/  IMAD.MOV.U32 R27, RZ, RZ, R53 ;  /* 0x000000ffff1b7224 */ /* 0x002fe200078e0035 */
        /* <DEDUP_REMOVED lines=13> */
.L_x_5260:
        /* <DEDUP_REMOVED lines=30> */
[----:B------:R-:W-:Y:S02]  /*3ea0*/  @!P2 IADD3 R34, P4, PT, R10, R37, RZ ;  /* 0x000000250a22a210 */ /* 0x000fe40007f9e0ff */
[----:B------:R-:W-:Y:S01]  /*3eb0*/  IADD3 R32, P5, PT, R37, UR12, RZ ;  /* 0x0000000c25207c10 */ /* 0x000fe2000ffbe0ff */
[----:B--2---:R1:W-:Y:S01]  /*3ec0*/  @!P3 STG.E desc[UR22][R12.64], R35 ;  /* 0x000000230c00b986 */ /* 0x0043e2000c101916 */
[----:B------:R-:W-:Y:S01]  /*3ed0*/  @!P2 LEA R10, P3, R34, UR10, 0x2 ;  /* 0x0000000a220aac11 */ /* 0x000fe2000f8610ff */
[----:B0-----:R-:W-:Y:S02]  /*3ee0*/  @!P2 IMAD.X R11, RZ, RZ, R38, P4 ;  /* 0x000000ffff0ba224 */ /* 0x001fe400020e0626 */
[----:B------:R-:W-:Y:S01]  /*3ef0*/  IMAD.X R40, R38, 0x1, R7, P5 ;  /* 0x0000000126287824 */ /* 0x000fe200028e0607 */
[C---:B------:R-:W-:Y:S01]  /*3f00*/  @!P1 IADD3 R36, P5, PT, R27.reuse, R32, RZ ;  /* 0x000000201b249210 */ /* 0x040fe20007fbe0ff */
[----:B------:R-:W-:Y:S01]  /*3f10*/  VIADD R27, R27, 0x1f ;  /* 0x0000001f1b1b7836 */ /* 0x000fe20000000000 */
[----:B------:R-:W-:-:S02]  /*3f20*/  @!P2 LEA.HI.X R11, R34, UR4, R11, 0x2, P3 ;  /* 0x00000004220bac11 */ /* 0x000fc400098f140b */
[C---:B------:R-:W-:Y:S01]  /*3f30*/  @!P1 LEA R8, P4, R36.reuse, UR10, 0x2 ;  /* 0x0000000a24089c11 */ /* 0x040fe2000f8810ff */
[----:B------:R-:W-:Y:S02]  /*3f40*/  @!P1 IMAD.X R9, RZ, RZ, R40, P5 ;  /* 0x000000ffff099224 */ /* 0x000fe400028e0628 */
[----:B---3--:R2:W-:Y:S01]  /*3f50*/  @!P2 STG.E desc[UR22][R10.64], R31 ;  /* 0x0000001f0a00a986 */ /* 0x0085e2000c101916 */
[----:B------:R-:W-:Y:S02]  /*3f60*/  ISETP.NE.AND P2, PT, R25, RZ, PT ;  /* 0x000000ff1900720c */ /* 0x000fe40003f45270 */
[----:B------:R-:W-:-:S05]  /*3f70*/  @!P1 LEA.HI.X R9, R36, UR4, R9, 0x2, P4 ;  /* 0x0000000424099c11 */ /* 0x000fca000a0f1409 */
[----:B-----5:R2:W-:Y:S01]  /*3f80*/  @!P1 STG.E desc[UR22][R8.64], R33 ;  /* 0x0000002108009986 */ /* 0x0205e2000c101916 */
[----:B-1----:R-:W-:-:S05]  /*3f90*/  IADD3 R13, P1, PT, R32, UR12, RZ ;  /* 0x0000000c200d7c10 */ /* 0x002fca000ff3e0ff */
[----:B------:R-:W-:Y:S01]  /*3fa0*/  IMAD.X R12, R40, 0x1, R7, P1 ;  /* 0x00000001280c7824 */ /* 0x000fe200008e0607 */
[----:B------:R-:W-:Y:S07]  /*3fb0*/  @P2 BRA `(.L_x_5260) ;  /* 0xfffffffc00402947 */ /* 0x000fee000383ffff */
.L_x_5259:
[----:B------:R-:W-:Y:S05]  /*3fc0*/  BSYNC.RECONVERGENT B1 ;  /* 0x0000000000017941 */ /* 0x000fea0003800200 */
.L_x_5258:
        /* <DEDUP_REMOVED lines=35> */
.L_x_5257:
[----:B------:R-:W-:Y:S05]  /*4200*/  BSYNC.RECONVERGENT B0 ;  /* 0x0000000000007941 */ /* 0x000fea0003800200 */
.L_x_5256:
        /* <DEDUP_REMOVED lines=21> */
.L_x_5265:
        /* <DEDUP_REMOVED lines=48> */
.L_x_5264:
[----:B------:R-:W-:Y:S05]  /*4660*/  BSYNC.RECONVERGENT B1 ;  /* 0x0000000000017941 */ /* 0x000fea0003800200 */
.L_x_5263:
        /* <DEDUP_REMOVED lines=35> */
.L_x_5262:
[----:B------:R-:W-:Y:S05]  /*48a0*/  BSYNC.RECONVERGENT B0 ;  /* 0x0000000000007941 */ /* 0x000fea0003800200 */
.L_x_5261:
        /* <DEDUP_REMOVED lines=39> */
.L_x_5274:
[----:B------:R-:W-:Y:S02]  /*4b20*/  ISETP.NE.AND P0, PT, R5, RZ, PT ;  /* 0x000000ff0500720c */ /* 0x000fe40003f05270 */
[----:B-1----:R-:W-:-:S11]  /*4b30*/  FMNMX R7, R2, R7, !PT ;  /* 0x0000000702077209 */ /* 0x002fd60007800000 */
[----:B------:R-:W-:Y:S05]  /*4b40*/  @P0 BRA `(.L_x_5267) ;  /* 0x0000000000080947 */ /* 0x000fea0003800000 */
[----:B0-----:R-:W0:Y:S02]  /*4b50*/  LDC.64 R2, c[0x0][0x3a8] ;  /* 0x0000ea00ff027b82 */ /* 0x001e240000000a00 */
[----:B0-----:R1:W-:Y:S02]  /*4b60*/  REDG.E.MAX.S32.STRONG.GPU desc[UR22][R2.64], R7 ;  /* 0x000000070200798e */ /* 0x0013e4000d12e316 */
.L_x_5267:
[----:B------:R-:W-:Y:S05]  /*4b70*/  BSYNC B0 ;  /* 0x0000000000007941 */ /* 0x000fea0003800000 */
.L_x_5266:
        /* <DEDUP_REMOVED lines=11> */
[----:B--23--:R-:W-:Y:S05]  /*4c30*/  CALL.REL.NOINC `($__internal_129_$__cuda_sm20_rcp_rn_f32_slowpath) ;  /* 0x0000000400987944 */ /* 0x00cfea0003c00000 */
[----:B------:R-:W-:Y:S05]  /*4c40*/  BRA `(.L_x_5270) ;  /* 0x0000000000147947 */ /* 0x000fea0003800000 */
.L_x_5269:
[----:B------:R-:W5:Y:S01]  /*4c50*/  MUFU.RCP R5, UR5 ;  /* 0x0000000500057d08 */ /* 0x000f620008001000 */
[----:B01--4-:R-:W-:-:S04]  /*4c60*/  IMAD.U32 R0, RZ, RZ, UR5 ;  /* 0x00000005ff007e24 */ /* 0x013fc8000f8e00ff */
[----:B-----5:R-:W-:-:S04]  /*4c70*/  FFMA R0, R5, R0, -1 ;  /* 0xbf80000005007423 */ /* 0x020fc80000000000 */
[----:B------:R-:W-:-:S04]  /*4c80*/  FADD.FTZ R0, -R0, -RZ ;  /* 0x800000ff00007221 */ /* 0x000fc80000010100 */
[----:B------:R-:W-:-:S07]  /*4c90*/  FFMA R5, R5, R0, R5 ;  /* 0x0000000005057223 */ /* 0x000fce0000000005 */
.L_x_5270:
[----:B------:R-:W0:Y:S02]  /*4ca0*/  LDC.64 R2, c[0x0][0x3b0] ;  /* 0x0000ec00ff027b82 */ /* 0x000e240000000a00 */
[----:B0-----:R-:W-:Y:S01]  /*4cb0*/  STG.E desc[UR22][R2.64], R5 ;  /* 0x0000000502007986 */ /* 0x001fe2000c101916 */
[----:B------:R-:W-:Y:S05]  /*4cc0*/  EXIT ;  /* 0x000000000000794d */ /* 0x000fea0003800000 */
.L_x_5268:
[----:B------:R-:W-:Y:S02]  /*4cd0*/  IMAD.MOV.U32 R9, RZ, RZ, 0x4 ;  /* 0x00000004ff097424 */ /* 0x000fe400078e00ff */
[----:B------:R-:W-:Y:S02]  /*4ce0*/  IMAD.MOV.U32 R11, RZ, RZ, 0x1f ;  /* 0x0000001fff0b7424 */ /* 0x000fe400078e00ff */
[----:B------:R-:W-:-:S07]  /*4cf0*/  IMAD.MOV.U32 R4, RZ, RZ, -0x1 ;  /* 0xffffffffff047424 */ /* 0x000fce00078e00ff */
[----:B01----:R-:W-:Y:S05]  /*4d00*/  WARPSYNC.COLLECTIVE R4, `(.L_x_5271) ;  /* 0x0000000004087348 */ /* 0x003fea0003c00000 */
[----:B-1----:R1:W2:Y:S02]  /*4d10*/  SHFL.DOWN P0, R7, R0, R9, R11 ;  /* 0x0800000900077389 */ /* 0x0022a4000000000b */
[----:B012---:R-:W-:Y:S05]  /*4d20*/  ENDCOLLECTIVE ;  /* 0x000000000000791b */ /* 0x007fea0003800000 */
.L_x_5271:
[----:B------:R-:W-:Y:S02]  /*4d30*/  IMAD.MOV.U32 R9, RZ, RZ, 0x2 ;  /* 0x00000002ff097424 */ /* 0x000fe400078e00ff */
[----:B------:R-:W-:-:S05]  /*4d40*/  IMAD.MOV.U32 R3, RZ, RZ, R7 ;  /* 0x000000ffff037224 */ /* 0x000fca00078e0007 */
[----:B------:R-:W-:-:S05]  /*4d50*/  FMNMX R3, R3, R0, !PT ;  /* 0x0000000003037209 */ /* 0x000fca0007800000 */
[----:B------:R-:W-:-:S07]  /*4d60*/  IMAD.MOV.U32 R0, RZ, RZ, R3 ;  /* 0x000000ffff007224 */ /* 0x000fce00078e0003 */
[----:B------:R-:W-:Y:S05]  /*4d70*/  WARPSYNC.COLLECTIVE R4, `(.L_x_5272) ;  /* 0x0000000004087348 */ /* 0x000fea0003c00000 */
[----:B------:R0:W1:Y:S02]  /*4d80*/  SHFL.DOWN P0, R7, R0, R9, R11 ;  /* 0x0800000900077389 */ /* 0x000064000000000b */
[----:B01----:R-:W-:Y:S05]  /*4d90*/  ENDCOLLECTIVE ;  /* 0x000000000000791b */ /* 0x003fea0003800000 */
.L_x_5272:
[----:B------:R-:W-:Y:S02]  /*4da0*/  IMAD.MOV.U32 R9, RZ, RZ, 0x1 ;  /* 0x00000001ff097424 */ /* 0x000fe400078e00ff */
[----:B------:R-:W-:-:S05]  /*4db0*/  IMAD.MOV.U32 R2, RZ, RZ, R7 ;  /* 0x000000ffff027224 */ /* 0x000fca00078e0007 */
[----:B------:R-:W-:-:S05]  /*4dc0*/  FMNMX R2, R3, R2, !PT ;  /* 0x0000000203027209 */ /* 0x000fca0007800000 */
[----:B------:R-:W-:-:S07]  /*4dd0*/  IMAD.MOV.U32 R0, RZ, RZ, R2 ;  /* 0x000000ffff007224 */ /* 0x000fce00078e0002 */
[----:B------:R-:W-:Y:S05]  /*4de0*/  WARPSYNC.COLLECTIVE R4, `(.L_x_5273) ;  /* 0x0000000004087348 */ /* 0x000fea0003c00000 */
[----:B------:R0:W1:Y:S02]  /*4df0*/  SHFL.DOWN P0, R7, R0, R9, R11 ;  /* 0x0800000900077389 */ /* 0x000064000000000b */
[----:B01----:R-:W-:Y:S05]  /*4e00*/  ENDCOLLECTIVE ;  /* 0x000000000000791b */ /* 0x003fea0003800000 */
.L_x_5273:
[----:B------:R-:W-:Y:S05]  /*4e10*/  BRA `(.L_x_5274) ;  /* 0xfffffffc00407947 */ /* 0x000fea000383ffff */
        .weak           $__internal_128_$__cuda_sm20_div_u64
        .type           $__internal_128_$__cuda_sm20_div_u64,@function
        .size           $__internal_128_$__cuda_sm20_div_u64,($__internal_129_$__cuda_sm20_rcp_rn_f32_slowpath - $__internal_128_$__cuda_sm20_div_u64)
$__internal_128_$__cuda_sm20_div_u64:
        /* <DEDUP_REMOVED lines=71> */
[----:B------:R-:W-:Y:S11]  /*5290*/  RET.REL.NODEC R2 `(_ZN18transformer_engine6detail43dgated_act_cast_transpose_kernel_notalignedILi2ELi2Ef13__nv_bfloat16S2_NS_5EmptyEXadL_ZNS_5dreluIffEET_T0_RKS3_EEXadL_ZNS_4reluIffEES5_S6_S8_EEEEvPKT2_SC_PT3_SE_PKT1_PSF_SI_mmm) ;  /* 0xffffffac02587950 */ /* 0x000ff60003c3ffff */
        .weak           $__internal_129_$__cuda_sm20_rcp_rn_f32_slowpath
        .type           $__internal_129_$__cuda_sm20_rcp_rn_f32_slowpath,@function
        .size           $__internal_129_$__cuda_sm20_rcp_rn_f32_slowpath,(.L_x_29430 - $__internal_129_$__cuda_sm20_rcp_rn_f32_slowpath)
$__internal_129_$__cuda_sm20_rcp_rn_f32_slowpath:
        /* <DEDUP_REMOVED lines=15> */
.L_x_5275:
        /* <DEDUP_REMOVED lines=33> */
.L_x_5277:
[----:B------:R0:W1:Y:S02]  /*55a0*/  MUFU.RCP R2, R0 ;  /* 0x0000000000027308 */ /* 0x0000640000001000 */
.L_x_5276:
[----:B-1-3--:R-:W-:Y:S02]  /*55b0*/  IMAD.MOV.U32 R5, RZ, RZ, R2 ;  /* 0x000000ffff057224 */ /* 0x00afe400078e0002 */
[----:B------:R-:W-:Y:S02]  /*55c0*/  IMAD.MOV.U32 R2, RZ, RZ, R7 ;  /* 0x000000ffff027224 */ /* 0x000fe400078e0007 */
[----:B------:R-:W-:-:S04]  /*55d0*/  IMAD.MOV.U32 R3, RZ, RZ, 0x0 ;  /* 0x00000000ff037424 */ /* 0x000fc800078e00ff */
[----:B0-2---:R-:W-:Y:S05]  /*55e0*/  RET.REL.NODEC R2 `(_ZN18transformer_engine6detail43dgated_act_cast_transpose_kernel_notalignedILi2ELi2Ef13__nv_bfloat16S2_NS_5EmptyEXadL_ZNS_5dreluIffEET_T0_RKS3_EEXadL_ZNS_4reluIffEES5_S6_S8_EEEEvPKT2_SC_PT3_SE_PKT1_PSF_SI_mmm) ;  /* 0xffffffa802847950 */ /* 0x005fea0003c3ffff */
.L_x_5278:
        /* <DEDUP_REMOVED lines=9> */
.L_x_29430:


//--------------------- .text._ZN18transformer_engine6detail32dgated_act_cast_transpose_kernelILi2ELi2Ef13__nv_bfloat16S2_NS_5EmptyEXadL_ZNS_5dreluIffEET_T0_RKS3_EEXadL_ZNS_4reluIffEES5_S6_S8_EEEEvPKT2_SC_PT3_SE_PKT1_PSF_SI_mmm --------------------------
	.section	.text._ZN18transformer_engine6detail32dgated_act_cast_transpose_kernelILi2ELi2Ef13__nv_bfloat16S2_NS_5EmptyEXadL_ZNS_5dreluIffEET_T0_RKS3_EEXadL_ZNS_4reluIffEES5_S6_S8_EEEEvPKT2_SC_PT3_SE_PKT1_PSF_SI_mmm,"ax",@progbits
	.align	128
        .global         _ZN18transformer_engine6detail32dgated_act_cast_transpose_kernelILi2ELi2Ef13__nv_bfloat16S2_NS_5EmptyEXadL_ZNS_5dreluIffEET_T0_RKS3_EEXadL_ZNS_4reluIffEES5_S6_S8_EEEEvPKT2_SC_PT3_SE_PKT1_PSF_SI_mmm
        .type           _ZN18transformer_engine6detail32dgated_act_cast_transpose_kernelILi2ELi2Ef13__nv_bfloat16S2_NS_5EmptyEXadL_ZNS_5dreluIffEET_T0_RKS3_EEXadL_ZNS_4reluIffEES5_S6_S8_EEEEvPKT2_SC_PT3_SE_PKT1_PSF_SI_mmm,@function
        .size           _ZN18transformer_engine6detail32dgated_act_cast_transpose_kernelILi2ELi2Ef13__nv_bfloat16S2_NS_5EmptyEXadL_ZNS_5dreluIffEET_T0_RKS3_EEXadL_ZNS_4reluIffEES5_S6_S8_EEEEvPKT2_SC_PT3_SE_PKT1_PSF_SI_mmm,(.L_x_29432 - _ZN18transformer_engine6detail32dgated_act_cast_transpose_kernelILi2ELi2Ef13__nv_bfloat16S2_NS_5EmptyEXadL_ZNS_5dreluIffEET_T0_RKS3_EEXadL_ZNS_4reluIffEES5_S6_S8_EEEEvPKT2_SC_PT3_SE_PKT1_PSF_SI_mmm)
        .other          _ZN18transformer_engine6detail32dgated_act_cast_transpose_kernelILi2ELi2Ef13__nv_bfloat16S2_NS_5EmptyEXadL_ZNS_5dreluIffEET_T0_RKS3_EEXadL_ZNS_4reluIffEES5_S6_S8_EEEEvPKT2_SC_PT3_SE_PKT1_PSF_SI_mmm,@"STO_CUDA_ENTRY STV_DEFAULT"
_ZN18transformer_engine6detail32dgated_act_cast_transpose_kernelILi2ELi2Ef13__nv_bfloat16S2_NS_5EmptyEXadL_ZNS_5dreluIffEET_T0_RKS3_EEXadL_ZNS_4reluIffEES5_S6_S8_EEEEvPKT2_SC_PT3_SE_PKT1_PSF_SI_mmm:
.text._ZN18transformer_engine6detail32dgated_act_cast_transpose_kernelILi2ELi2Ef13__nv_bfloat16S2_NS_5EmptyEXadL_ZNS_5dreluIffEET_T0_RKS3_EEXadL_ZNS_4reluIffEES5_S6_S8_EEEEvPKT2_SC_PT3_SE_PKT1_PSF_SI_mmm:
        /* <DEDUP_REMOVED lines=39> */
.L_x_5279:
[----:B------:R-:W-:-:S07]  /*0270*/  MOV R4, 0x290 ;  /* 0x0000029000047802 */ /* 0x000fce0000000f00 */
[----:B------:R-:W-:Y:S05]  /*0280*/  CALL.REL.NOINC `($__internal_130_$__cuda_sm20_div_u64) ;  /* 0x0000002c00c07944 */ /* 0x000fea0003c00000 */
        /* <DEDUP_REMOVED lines=11> */
.L_x_5280:
[----:B------:R-:W0:Y:S01]  /*0340*/  S2R R0, SR_TID.X ;  /* 0x0000000000007919 */ /* 0x000e220000002100 */
[----:B------:R-:W1:Y:S01]  /*0350*/  LDCU.64 UR12, c[0x0][0x3b8] ;  /* 0x00007700ff0c77ac */ /* 0x000e620008000a00 */
[----:B------:R-:W-:Y:S01]  /*0360*/  IMAD.MOV.U32 R5, RZ, RZ, RZ ;  /* 0x000000ffff057224 */ /* 0x000fe200078e00ff */
[----:B------:R-:W2:Y:S01]  /*0370*/  LDCU.128 UR8, c[0x0][0x380] ;  /* 0x00007000ff0877ac */ /* 0x000ea20008000c00 */
[----:B------:R-:W3:Y:S01]  /*0380*/  LDCU.64 UR30, c[0x0][0x3a0] ;  /* 0x00007400ff1e77ac */ /* 0x000ee20008000a00 */
[----:B------:R-:W4:Y:S01]  /*0390*/  LDCU.64 UR20, c[0x0][0x358] ;  /* 0x00006b00ff1477ac */ /* 0x000f220008000a00 */
[----:B-1----:R-:W-:Y:S02]  /*03a0*/  UIMAD UR17, UR5, UR12, URZ ;  /* 0x0000000c051172a4 */ /* 0x002fe4000f8e02ff */
[----:B------:R-:W-:Y:S02]  /*03b0*/  UIMAD.WIDE.U32 UR14, UR4, UR12, URZ ;  /* 0x0000000c040e72a5 */ /* 0x000fe4000f8e00ff */
[----:B------:R-:W-:-:S02]  /*03c0*/  UIMAD UR22, UR4, UR13, UR17 ;  /* 0x0000000d041672a4 */ /* 0x000fc4000f8e0211 */
[----:B------:R-:W-:Y:S02]  /*03d0*/  USHF.L.U32 UR19, UR14, 0x6, URZ ;  /* 0x000000060e137899 */ /* 0x000fe400080006ff */
[----:B------:R-:W-:Y:S02]  /*03e0*/  UIADD3 UR17, UP2, UPT, UR23, UR14, URZ ;  /* 0x0000000e17117290 */ /* 0x000fe4000ff5e0ff */
[----:B------:R-:W-:Y:S02]  /*03f0*/  UIADD3 UR22, UPT, UPT, UR15, UR22, URZ ;  /* 0x000000160f167290 */ /* 0x000fe4000fffe0ff */
[----:B------:R-:W-:Y:S01]  /*0400*/  USHF.R.U64 UR25, UR12, 0x1, UR13 ;  /* 0x000000010c197899 */ /* 0x000fe2000800120d */
[----:B0-----:R-:W-:Y:S01]  /*0410*/  SHF.R.U32.HI R13, RZ, 0x5, R0 ;  /* 0x00000005ff0d7819 */ /* 0x001fe20000011600 */
[----:B------:R-:W-:Y:S02]  /*0420*/  USHF.R.U32.HI UR26, URZ, 0x1, UR13 ;  /* 0x00000001ff1a7899 */ /* 0x000fe4000801160d */
[----:B------:R-:W-:-:S02]  /*0430*/  ULEA UR18, UP0, UR23, UR19, 0x6 ;  /* 0x0000001317127291 */ /* 0x000fc4000f8030ff */
[C---:B------:R-:W-:Y:S01]  /*0440*/  IMAD.SHL.U32 R47, R13.reuse, 0x4, RZ ;  /* 0x000000040d2f7824 */ /* 0x040fe200078e00ff */
[----:B------:R-:W-:Y:S01]  /*0450*/  ULEA UR15, UP3, UR17, UR19, 0x6 ;  /* 0x00000013110f7291 */ /* 0x000fe2000f8630ff */
[----:B------:R-:W-:Y:S01]  /*0460*/  IMAD.SHL.U32 R13, R13, 0x8, RZ ;  /* 0x000000080d0d7824 */ /* 0x000fe200078e00ff */
[----:B------:R-:W-:Y:S01]  /*0470*/  USHF.L.U64.HI UR19, UR14, 0x6, UR22 ;  /* 0x000000060e137899 */ /* 0x000fe20008010216 */
[----:B------:R-:W-:Y:S01]  /*0480*/  IMAD.IADD R47, R0, 0x1, -R47 ;  /* 0x00000001002f7824 */ /* 0x000fe200078e0a2f */
[----:B--2---:R-:W-:Y:S01]  /*0490*/  ULEA UR24, UP1, UR18, UR8, 0x1 ;  /* 0x0000000812187291 */ /* 0x004fe2000f8208ff */
[----:B------:R-:W-:Y:S01]  /*04a0*/  IMAD R21, R13, UR26, RZ ;  /* 0x0000001a0d157c24 */ /* 0x000fe2000f8e02ff */
[----:B------:R-:W-:Y:S02]  /*04b0*/  ULEA.HI.X UR14, UR23, UR19, UR6, 0x6, UP0 ;  /* 0x00000013170e7291 */ /* 0x000fe400080f3406 */
[----:B------:R-:W-:Y:S01]  /*04c0*/  LOP3.LUT R4, R47, 0x1f, RZ, 0xc0, !PT ;  /* 0x0000001f2f047812 */ /* 0x000fe200078ec0ff */
[----:B------:R-:W-:-:S02]  /*04d0*/  ULOP3.LUT UR7, UR13, 0x7fffffff, URZ, 0xc0, !UPT ;  /* 0x7fffffff0d077892 */ /* 0x000fc4000f8ec0ff */
[----:B------:R-:W-:Y:S02]  /*04e0*/  ULEA.HI.X UR14, UR18, UR9, UR14, 0x1, UP1 ;  /* 0x00000009120e7291 */ /* 0x000fe400088f0c0e */
[----:B------:R-:W-:Y:S01]  /*04f0*/  IMAD.WIDE.U32 R2, R13, UR25, R4 ;  /* 0x000000190d027c25 */ /* 0x000fe2000f8e0004 */
[----:B------:R-:W-:Y:S02]  /*0500*/  USHF.L.U32 UR28, UR25, 0x2, URZ ;  /* 0x00000002191c7899 */ /* 0x000fe400080006ff */
[----:B------:R-:W-:Y:S01]  /*0510*/  UIADD3.X UR8, UPT, UPT, UR6, UR22, URZ, UP2, !UPT ;  /* 0x0000001606087290 */ /* 0x000fe200097fe4ff */
[----:B------:R-:W-:Y:S01]  /*0520*/  IMAD.IADD R3, R3, 0x1, R21 ;  /* 0x0000000103037824 */ /* 0x000fe200078e0215 */
[C---:B------:R-:W-:Y:S01]  /*0530*/  LEA R24, P0, R2.reuse, UR24, 0x2 ;  /* 0x0000001802187c11 */ /* 0x040fe2000f8010ff */
[----:B------:R-:W-:Y:S01]  /*0540*/  USHF.L.U64.HI UR29, UR25, 0x2, UR26 ;  /* 0x00000002191d7899 */ /* 0x000fe2000801021a */
[C---:B------:R-:W-:Y:S01]  /*0550*/  IMAD R27, R13.reuse, UR7, RZ ;  /* 0x000000070d1b7c24 */ /* 0x040fe2000f8e02ff */
[----:B------:R-:W-:Y:S01]  /*0560*/  USHF.L.U32 UR22, UR15, 0x1, URZ ;  /* 0x000000010f167899 */ /* 0x000fe200080006ff */
[----:B------:R-:W-:Y:S01]  /*0570*/  IMAD.WIDE.U32 R4, R13, UR12, R4 ;  /* 0x0000000c0d047c25 */ /* 0x000fe2000f8e0004 */
[----:B------:R-:W-:Y:S01]  /*0580*/  ULEA.HI.X UR8, UR17, UR19, UR8, 0x6, UP3 ;  /* 0x0000001311087291 */ /* 0x000fe200098f3408 */
[----:B------:R-:W-:Y:S01]  /*0590*/  LEA.HI.X R25, R2, UR14, R3, 0x2, P0 ;  /* 0x0000000e02197c11 */ /* 0x000fe200080f1403 */
[----:B------:R-:W-:Y:S01]  /*05a0*/  UIADD3 UR17, UP0, UPT, UR22, UR10, URZ ;  /* 0x0000000a16117290 */ /* 0x000fe2000ff1e0ff */
[----:B------:R-:W-:Y:S01]  /*05b0*/  IADD3 R22, P0, PT, R24, UR28, RZ ;  /* 0x0000001c18167c10 */ /* 0x000fe2000ff1e0ff */
[----:B------:R-:W-:Y:S01]  /*05c0*/  USHF.L.U64.HI UR15, UR15, 0x1, UR8 ;  /* 0x000000010f0f7899 */ /* 0x000fe20008010208 */
[----:B------:R-:W-:-:S02]  /*05d0*/  IMAD.IADD R17, R5, 0x1, R27 ;  /* 0x0000000105117824 */ /* 0x000fc400078e021b */
[C---:B------:R-:W-:Y:S01]  /*05e0*/  IMAD.SHL.U32 R42, R4.reuse, 0x4, RZ ;  /* 0x00000004042a7824 */ /* 0x040fe200078e00ff */
[----:B------:R-:W-:Y:S01]  /*05f0*/  IADD3.X R23, PT, PT, R25, UR29, RZ, P0, !PT ;  /* 0x0000001d19177c10 */ /* 0x000fe200087fe4ff */
[----:B------:R-:W-:Y:S01]  /*0600*/  UIADD3.X UR18, UPT, UPT, UR15, UR11, URZ, UP0, !UPT ;  /* 0x0000000b0f127290 */ /* 0x000fe200087fe4ff */
[----:B---3--:R-:W-:Y:S01]  /*0610*/  ISETP.NE.U32.AND P0, PT, RZ, UR30, PT ;  /* 0x0000001eff007c0c */ /* 0x008fe2000bf05070 */
[----:B------:R-:W-:Y:S01]  /*0620*/  USHF.L.U32 UR26, UR12, 0x2, URZ ;  /* 0x000000020c1a7899 */ /* 0x000fe200080006ff */
[----:B------:R-:W-:Y:S01]  /*0630*/  SHF.L.U64.HI R17, R4, 0x2, R17 ;  /* 0x0000000204117819 */ /* 0x000fe20000010211 */
[----:B------:R-:W-:Y:S01]  /*0640*/  USHF.L.U32 UR32, UR12, 0x1, URZ ;  /* 0x000000010c207899 */ /* 0x000fe200080006ff */
[----:B------:R-:W-:Y:S01]  /*0650*/  IADD3 R4, P1, PT, R42, UR17, RZ ;  /* 0x000000112a047c10 */ /* 0x000fe2000ff3e0ff */
[----:B------:R-:W-:Y:S01]  /*0660*/  USHF.L.U64.HI UR27, UR12, 0x2, UR13 ;  /* 0x000000020c1b7899 */ /* 0x000fe2000801020d */
[----:B------:R-:W-:Y:S01]  /*0670*/  ISETP.NE.AND.EX P0, PT, RZ, UR31, PT, P0 ;  /* 0x0000001fff007c0c */ /* 0x000fe2000bf05300 */
[----:B------:R-:W-:Y:S01]  /*0680*/  USHF.L.U64.HI UR33, UR12, 0x1, UR13 ;  /* 0x000000010c217899 */ /* 0x000fe2000801020d */
[----:B------:R-:W-:Y:S01]  /*0690*/  IADD3.X R5, PT, PT, R17, UR18, RZ, P1, !PT ;  /* 0x0000001211057c10 */ /* 0x000fe20008ffe4ff */
[----:B------:R-:W-:Y:S01]  /*06a0*/  UIADD3 UR30, UP0, UPT, UR32, UR17, URZ ;  /* 0x00000011201e7290 */ /* 0x000fe2000ff1e0ff */
[----:B------:R-:W-:Y:S01]  /*06b0*/  IADD3 R6, P1, PT, R4, UR26, RZ ;  /* 0x0000001a04067c10 */ /* 0x000fe2000ff3e0ff */
[----:B------:R-:W-:Y:S01]  /*06c0*/  ULOP3.LUT UR19, UR12, 0xfffffffe, URZ, 0xc0, !UPT ;  /* 0xfffffffe0c137892 */ /* 0x000fe2000f8ec0ff */
[----:B------:R-:W-:Y:S01]  /*06d0*/  VIADD R48, R47, 0xffffffff ;  /* 0xffffffff2f307836 */ /* 0x000fe20000000000 */
[----:B------:R-:W-:Y:S01]  /*06e0*/  UIADD3.X UR31, UPT, UPT, UR33, UR18, URZ, UP0, !UPT ;  /* 0x00000012211f7290 */ /* 0x000fe200087fe4ff */
[----:B------:R-:W-:Y:S01]  /*06f0*/  IADD3.X R7, PT, PT, R5, UR27, RZ, P1, !PT ;  /* 0x0000001b05077c10 */ /* 0x000fe20008ffe4ff */
[----:B------:R-:W-:Y:S01]  /*0700*/  IMAD.U32 R3, RZ, RZ, UR13 ;  /* 0x0000000dff037e24 */ /* 0x000fe2000f8e00ff */
[----:B------:R-:W-:Y:S01]  /*0710*/  IADD3 R14, P1, PT, R42, UR30, RZ ;  /* 0x0000001e2a0e7c10 */ /* 0x000fe2000ff3e0ff */
[----:B------:R-:W-:Y:S01]  /*0720*/  IMAD.U32 R2, RZ, RZ, UR19 ;  /* 0x00000013ff027e24 */ /* 0x000fe2000f8e00ff */
[----:B------:R-:W-:Y:S01]  /*0730*/  LOP3.LUT R48, R48, 0x1f, RZ, 0xc0, !PT ;  /* 0x0000001f30307812 */ /* 0x000fe200078ec0ff */
[----:B------:R-:W-:Y:S01]  /*0740*/  IMAD.MOV.U32 R49, RZ, RZ, RZ ;  /* 0x000000ffff317224 */ /* 0x000fe200078e00ff */
[----:B------:R-:W0:Y:S01]  /*0750*/  @P0 LDC.64 R10, c[0x0][0x3a0] ;  /* 0x0000e800ff0a0b82 */ /* 0x000e220000000a00 */
[----:B------:R-:W-:Y:S01]  /*0760*/  IADD3.X R15, PT, PT, R17, UR31, RZ, P1, !PT ;  /* 0x0000001f110f7c10 */ /* 0x000fe20008ffe4ff */
[C---:B------:R-:W-:Y:S01]  /*0770*/  IMAD.WIDE.U32 R2, R13.reuse, UR25, R2 ;  /* 0x000000190d027c25 */ /* 0x040fe2000f8e0002 */
[----:B------:R-:W-:Y:S01]  /*0780*/  IADD3 R30, P1, PT, R14, UR26, RZ ;  /* 0x0000001a0e1e7c10 */ /* 0x000fe2000ff3e0ff */
[----:B----4-:R-:W2:Y:S02]  /*0790*/  LDG.E R24, desc[UR20][R24.64] ;  /* 0x0000001418187981 */ /* 0x010ea4000c1e1900 */
[----:B------:R-:W-:Y:S01]  /*07a0*/  IMAD.WIDE.U32 R8, R13, UR12, R48 ;  /* 0x0000000c0d087c25 */ /* 0x000fe2000f8e0030 */
[----:B------:R-:W-:Y:S01]  /*07b0*/  IADD3.X R31, PT, PT, R15, UR27, RZ, P1, !PT ;  /* 0x0000001b0f1f7c10 */ /* 0x000fe20008ffe4ff */
[----:B------:R-:W3:Y:S02]  /*07c0*/  LDG.E R19, desc[UR20][R6.64] ;  /* 0x0000001406137981 */ /* 0x000ee4000c1e1900 */
[----:B------:R-:W-:Y:S01]  /*07d0*/  IMAD.IADD R26, R21, 0x1, R3 ;  /* 0x00000001151a7824 */ /* 0x000fe200078e0203 */
[----:B------:R-:W-:Y:S01]  /*07e0*/  IADD3 R3, P1, PT, R8, UR32, RZ ;  /* 0x0000002008037c10 */ /* 0x000fe2000ff3e0ff */
[----:B------:R-:W4:Y:S04]  /*07f0*/  LDG.E R22, desc[UR20][R22.64] ;  /* 0x0000001416167981 */ /* 0x000f28000c1e1900 */
[----:B------:R1:W5:Y:S01]  /*0800*/  LDG.E R25, desc[UR20][R4.64] ;  /* 0x0000001404197981 */ /* 0x000362000c1e1900 */
[----:B------:R-:W-:-:S02]  /*0810*/  IMAD.IADD R9, R27, 0x1, R9 ;  /* 0x000000011b097824 */ /* 0x000fc400078e0209 */
[----:B------:R-:W-:Y:S01]  /*0820*/  IMAD.SHL.U32 R0, R3, 0x4, RZ ;  /* 0x0000000403007824 */ /* 0x000fe200078e00ff */
[----:B------:R-:W-:Y:S01]  /*0830*/  UIMAD UR7, UR7, 0x3, URZ ;  /* 0x00000003070778a4 */ /* 0x000fe2000f8e02ff */
[----:B------:R-:W-:Y:S01]  /*0840*/  IMAD.U32 R21, RZ, RZ, UR12 ;  /* 0x0000000cff157e24 */ /* 0x000fe2000f8e00ff */
[----:B------:R0:W4:Y:S01]  /*0850*/  LDG.E R23, desc[UR20][R30.64] ;  /* 0x000000141e177981 */ /* 0x000122000c1e1900 */
[----:B-1----:R-:W-:-:S03]  /*0860*/  IADD3.X R4, PT, PT, R9, UR33, RZ, P1, !PT ;  /* 0x0000002109047c10 */ /* 0x002fc60008ffe4ff */
[----:B------:R-:W4:Y:S01]  /*0870*/  LDG.E R20, desc[UR20][R14.64] ;  /* 0x000000140e147981 */ /* 0x000f22000c1e1900 */
[----:B------:R-:W-:Y:S02]  /*0880*/  IADD3 R5, P2, PT, R48, R2, RZ ;  /* 0x0000000230057210 */ /* 0x000fe40007f5e0ff */
[----:B------:R-:W-:Y:S02]  /*0890*/  SHF.L.U64.HI R3, R3, 0x2, R4 ;  /* 0x0000000203037819 */ /* 0x000fe40000010204 */
[C---:B------:R-:W-:Y:S01]  /*08a0*/  IADD3 R28, P1, PT, R0.reuse, UR17, RZ ;  /* 0x00000011001c7c10 */ /* 0x040fe2000ff3e0ff */
[----:B------:R-:W-:Y:S01]  /*08b0*/  IMAD.X R12, RZ, RZ, R26, P2 ;  /* 0x000000ffff0c7224 */ /* 0x000fe200010e061a */
[----:B------:R-:W-:Y:S02]  /*08c0*/  LEA R6, P2, R5, UR24, 0x2 ;  /* 0x0000001805067c11 */ /* 0x000fe4000f8410ff */
[----:B------:R-:W-:Y:S01]  /*08d0*/  IADD3.X R29, PT, PT, R3, UR18, RZ, P1, !PT ;  /* 0x00000012031d7c10 */ /* 0x000fe20008ffe4ff */
[----:B0-----:R-:W4:Y:S01]  /*08e0*/  @P0 LDG.E R15, desc[UR20][R10.64] ;  /* 0x000000140a0f0981 */ /* 0x001f22000c1e1900 */
[----:B------:R-:W-:Y:S01]  /*08f0*/  IADD3 R30, P1, PT, R0, UR30, RZ ;  /* 0x0000001e001e7c10 */ /* 0x000fe2000ff3e0ff */
[----:B------:R-:W-:Y:S01]  /*0900*/  IMAD.WIDE.U32 R8, R21, 0x3, R8 ;  /* 0x0000000315087825 */ /* 0x000fe200078e0008 */
[----:B------:R-:W-:-:S02]  /*0910*/  LEA.HI.X R7, R5, UR14, R12, 0x2, P2 ;  /* 0x0000000e05077c11 */ /* 0x000fc400090f140c */
[----:B------:R-:W4:Y:S01]  /*0920*/  LDG.E R12, desc[UR20][R28.64] ;  /* 0x000000141c0c7981 */ /* 0x000f22000c1e1900 */
[----:B------:R-:W-:Y:S01]  /*0930*/  IADD3.X R31, PT, PT, R3, UR31, RZ, P1, !PT ;  /* 0x0000001f031f7c10 */ /* 0x000fe20008ffe4ff */
[----:B------:R-:W-:Y:S02]  /*0940*/  VIADD R3, R9, UR7 ;  /* 0x0000000709037c36 */ /* 0x000fe40008000000 */
[C---:B------:R-:W-:Y:S01]  /*0950*/  IMAD.SHL.U32 R0, R8.reuse, 0x4, RZ ;  /* 0x0000000408007824 */ /* 0x040fe200078e00ff */
[----:B------:R0:W4:Y:S02]  /*0960*/  LDG.E R5, desc[UR20][R6.64] ;  /* 0x0000001406057981 */ /* 0x000124000c1e1900 */
[----:B------:R-:W-:Y:S02]  /*0970*/  SHF.L.U64.HI R3, R8, 0x2, R3 ;  /* 0x0000000208037819 */ /* 0x000fe40000010203 */
[----:B------:R-:W4:Y:S01]  /*0980*/  LDG.E R14, desc[UR20][R30.64] ;  /* 0x000000141e0e7981 */ /* 0x000f22000c1e1900 */
[----:B------:R-:W-:-:S04]  /*0990*/  IADD3 R8, P2, PT, R0, UR17, RZ ;  /* 0x0000001100087c10 */ /* 0x000fc8000ff5e0ff */
[----:B------:R-:W-:Y:S02]  /*09a0*/  IADD3.X R9, PT, PT, R3, UR18, RZ, P2, !PT ;  /* 0x0000001203097c10 */ /* 0x000fe400097fe4ff */
[----:B0-----:R-:W-:-:S03]  /*09b0*/  IADD3 R6, P1, PT, R6, UR28, RZ ;  /* 0x0000001c06067c10 */ /* 0x001fc6000ff3e0ff */
[----:B------:R-:W4:Y:S01]  /*09c0*/  LDG.E R18, desc[UR20][R8.64] ;  /* 0x0000001408127981 */ /* 0x000f22000c1e1900 */
[----:B------:R-:W-:Y:S02]  /*09d0*/  IADD3.X R7, PT, PT, R7, UR29, RZ, P1, !PT ;  /* 0x0000001d07077c10 */ /* 0x000fe40008ffe4ff */
[----:B------:R-:W-:-:S03]  /*09e0*/  IADD3 R28, P1, PT, R0, UR30, RZ ;  /* 0x0000001e001c7c10 */ /* 0x000fc6000ff3e0ff */
[----:B------:R0:W4:Y:S01]  /*09f0*/  LDG.E R16, desc[UR20][R6.64] ;  /* 0x0000001406107981 */ /* 0x000122000c1e1900 */
[----:B------:R-:W-:-:S05]  /*0a00*/  IADD3.X R29, PT, PT, R3, UR31, RZ, P1, !PT ;  /* 0x0000001f031d7c10 */ /* 0x000fca0008ffe4ff */
[----:B------:R1:W4:Y:S01]  /*0a10*/  LDG.E R0, desc[UR20][R28.64] ;  /* 0x000000141c007981 */ /* 0x000322000c1e1900 */
[----:B------:R-:W-:Y:S01]  /*0a20*/  IMAD.U32 R10, RZ, RZ, UR32 ;  /* 0x00000020ff0a7e24 */ /* 0x000fe2000f8e00ff */
[----:B------:R-:W-:Y:S01]  /*0a30*/  ULOP3.LUT UR8, UR13, 0x7fffffff, URZ, 0xc0, !UPT ;  /* 0x7fffffff0d087892 */ /* 0x000fe2000f8ec0ff */
[----:B------:R-:W-:Y:S02]  /*0a40*/  IMAD.U32 R11, RZ, RZ, UR33 ;  /* 0x00000021ff0b7e24 */ /* 0x000fe4000f8e00ff */
[----:B------:R-:W-:Y:S02]  /*0a50*/  VIADD R4, R47, 0x1e ;  /* 0x0000001e2f047836 */ /* 0x000fe40000000000 */
[----:B------:R-:W-:-:S03]  /*0a60*/  IMAD.WIDE.U32 R10, R13, UR12, R10 ;  /* 0x0000000c0d0a7c25 */ /* 0x000fc6000f8e000a */
[----:B------:R-:W-:Y:S01]  /*0a70*/  LOP3.LUT R4, R4, 0x1f, RZ, 0xc0, !PT ;  /* 0x0000001f04047812 */ /* 0x000fe200078ec0ff */
[----:B------:R-:W-:Y:S02]  /*0a80*/  IMAD R21, R13, UR8, RZ ;  /* 0x000000080d157c24 */ /* 0x000fe4000f8e02ff */
[----:B0-----:R-:W-:Y:S01]  /*0a90*/  IMAD.U32 R7, RZ, RZ, UR12 ;  /* 0x0000000cff077e24 */ /* 0x001fe2000f8e00ff */
[----:B------:R-:W-:Y:S01]  /*0aa0*/  IADD3 R8, P1, PT, R4, R10, RZ ;  /* 0x0000000a04087210 */ /* 0x000fe20007f3e0ff */
[----:B------:R-:W-:Y:S01]  /*0ab0*/  IMAD.IADD R21, R21, 0x1, R11 ;  /* 0x0000000115157824 */ /* 0x000fe200078e020b */
[----:B------:R-:W-:Y:S01]  /*0ac0*/  IADD3 R39, P2, PT, R2, UR19, RZ ;  /* 0x0000001302277c10 */ /* 0x000fe2000ff5e0ff */
[----:B------:R-:W0:Y:S02]  /*0ad0*/  LDCU.128 UR8, c[0x0][0x390] ;  /* 0x00007200ff0877ac */ /* 0x000e240008000c00 */
[----:B------:R-:W-:Y:S01]  /*0ae0*/  IMAD.X R9, RZ, RZ, R21, P1 ;  /* 0x000000ffff097224 */ /* 0x000fe200008e0615 */
[----:B------:R-:W-:Y:S01]  /*0af0*/  IADD3.X R26, PT, PT, R26, UR13, RZ, P2, !PT ;  /* 0x0000000d1a1a7c10 */ /* 0x000fe200097fe4ff */
[----:B------:R-:W-:Y:S01]  /*0b00*/  IMAD.WIDE.U32 R6, R7, 0x3, R8 ;  /* 0x0000000307067825 */ /* 0x000fe200078e0008 */
[----:B------:R-:W-:-:S03]  /*0b10*/  IADD3 R3, P1, PT, R4, R39, RZ ;  /* 0x0000002704037210 */ /* 0x000fc60007f3e0ff */
[----:B------:R-:W-:Y:S02]  /*0b20*/  VIADD R7, R7, UR7 ;  /* 0x0000000707077c36 */ /* 0x000fe40008000000 */
[----:B-1----:R-:W-:Y:S01]  /*0b30*/  IMAD.X R28, RZ, RZ, R26, P1 ;  /* 0x000000ffff1c7224 */ /* 0x002fe200008e061a */
[C---:B------:R-:W-:Y:S01]  /*0b40*/  LEA R2, P1, R3.reuse, UR24, 0x2 ;  /* 0x0000001803027c11 */ /* 0x040fe2000f8210ff */
[C---:B------:R-:W-:Y:S01]  /*0b50*/  IMAD.SHL.U32 R44, R6.reuse, 0x4, RZ ;  /* 0x00000004062c7824 */ /* 0x040fe200078e00ff */
[----:B------:R-:W-:Y:S02]  /*0b60*/  SHF.L.U64.HI R7, R6, 0x2, R7 ;  /* 0x0000000206077819 */ /* 0x000fe40000010207 */
[----:B------:R-:W-:Y:S01]  /*0b70*/  LEA.HI.X R3, R3, UR14, R28, 0x2, P1 ;  /* 0x0000000e03037c11 */ /* 0x000fe200088f141c */
[----:B------:R-:W-:Y:S01]  /*0b80*/  UMOV UR25, 0x3f800000 ;  /* 0x3f80000000197882 */ /* 0x000fe20000000000 */
[----:B0-----:R-:W-:-:S04]  /*0b90*/  UIADD3 UR8, UP0, UPT, UR22, UR8, URZ ;  /* 0x0000000816087290 */ /* 0x001fc8000ff1e0ff */
[----:B------:R-:W-:Y:S02]  /*0ba0*/  UIADD3.X UR9, UPT, UPT, UR15, UR9, URZ, UP0, !UPT ;  /* 0x000000090f097290 */ /* 0x000fe400087fe4ff */
[----:B------:R-:W-:-:S04]  /*0bb0*/  UIADD3 UR15, UP0, UPT, UR8, UR32, URZ ;  /* 0x00000020080f7290 */ /* 0x000fc8000ff1e0ff */
[----:B------:R-:W-:Y:S01]  /*0bc0*/  UIADD3.X UR22, UPT, UPT, UR9, UR33, URZ, UP0, !UPT ;  /* 0x0000002109167290 */ /* 0x000fe200087fe4ff */
[C---:B--2---:R-:W-:Y:S01]  /*0bd0*/  PRMT R11, R24.reuse, 0x7632, R11 ;  /* 0x00007632180b7816 */ /* 0x044fe2000000000b */
[----:B------:R-:W-:-:S04]  /*0be0*/  IMAD.U32 R24, R24, 0x10000, RZ ;  /* 0x0001000018187824 */ /* 0x000fc800078e00ff */
[----:B------:R-:W-:Y:S02]  /*0bf0*/  IMAD.U32 R28, R11, 0x10000, RZ ;  /* 0x000100000b1c7824 */ /* 0x000fe400078e00ff */
[C---:B-----5:R-:W-:Y:S01]  /*0c00*/  IMAD.U32 R6, R25.reuse, 0x10000, RZ ;  /* 0x0001000019067824 */ /* 0x060fe200078e00ff */
[----:B------:R-:W-:Y:S01]  /*0c10*/  PRMT R25, R25, 0x7632, R25 ;  /* 0x0000763219197816 */ /* 0x000fe20000000019 */
[----:B---3--:R-:W-:-:S03]  /*0c20*/  IMAD.U32 R27, R19, 0x10000, RZ ;  /* 0x00010000131b7824 */ /* 0x008fc600078e00ff */
[----:B------:R-:W-:Y:S01]  /*0c30*/  FSET.BF.GT.AND R11, R6, RZ, PT ;  /* 0x000000ff060b720a */ /* 0x000fe20003804000 */
[----:B------:R-:W-:Y:S01]  /*0c40*/  IMAD.U32 R25, R25, 0x10000, RZ ;  /* 0x0001000019197824 */ /* 0x000fe200078e00ff */
[----:B------:R-:W-:-:S03]  /*0c50*/  FMNMX R31, RZ, R6, !PT ;  /* 0x00000006ff1f7209 */ /* 0x000fc60007800000 */
[----:B------:R-:W-:Y:S01]  /*0c60*/  FMUL R6, R11, R24 ;  /* 0x000000180b067220 */ /* 0x000fe20000400000 */
[----:B------:R-:W-:Y:S02]  /*0c70*/  FSET.BF.GT.AND R11, R25, RZ, PT ;  /* 0x000000ff190b720a */ /* 0x000fe40003804000 */
[----:B------:R-:W-:Y:S01]  /*0c80*/  FMNMX R33, RZ, R25, !PT ;  /* 0x00000019ff217209 */ /* 0x000fe20007800000 */
[----:B----4-:R-:W-:Y:S01]  /*0c90*/  IMAD.U32 R38, R22, 0x10000, RZ ;  /* 0x0001000016267824 */ /* 0x010fe200078e00ff */
[----:B------:R-:W-:Y:S02]  /*0ca0*/  FSET.BF.GT.AND R25, R27, RZ, PT ;  /* 0x000000ff1b19720a */ /* 0x000fe40003804000 */
[----:B------:R-:W-:Y:S02]  /*0cb0*/  FMNMX R27, RZ, R27, !PT ;  /* 0x0000001bff1b7209 */ /* 0x000fe40007800000 */
[----:B------:R-:W-:Y:S01]  /*0cc0*/  PRMT R22, R19, 0x7632, R22 ;  /* 0x0000763213167816 */ /* 0x000fe20000000016 */
[----:B------:R-:W-:Y:S01]  /*0cd0*/  FMUL R11, R11, R28 ;  /* 0x0000001c0b0b7220 */ /* 0x000fe20000400000 */
[----:B------:R-:W-:Y:S01]  /*0ce0*/  FMUL R33, R28, R33 ;  /* 0x000000211c217220 */ /* 0x000fe20000400000 */
[----:B------:R-:W-:Y:S01]  /*0cf0*/  FMUL R31, R24, R31 ;  /* 0x0000001f181f7220 */ /* 0x000fe20000400000 */
[----:B------:R-:W-:Y:S01]  /*0d00*/  FMUL R28, R25, R38 ;  /* 0x00000026191c7220 */ /* 0x000fe20000400000 */
[----:B------:R-:W-:Y:S01]  /*0d10*/  FMUL R38, R38, R27 ;  /* 0x0000001b26267220 */ /* 0x000fe20000400000 */
[C---:B------:R-:W-:Y:S01]  /*0d20*/  PRMT R24, R22.reuse, 0x7632, R24 ;  /* 0x0000763216187816 */ /* 0x040fe20000000018 */
[----:B------:R-:W-:Y:S01]  /*0d30*/  IMAD.U32 R27, R22, 0x10000, RZ ;  /* 0x00010000161b7824 */ /* 0x000fe200078e00ff */
[----:B------:R-:W-:-:S02]  /*0d40*/  PRMT R19, R20, 0x7632, R19 ;  /* 0x0000763214137816 */ /* 0x000fc40000000013 */
[C---:B------:R-:W-:Y:S01]  /*0d50*/  PRMT R22, R23.reuse, 0x7632, R22 ;  /* 0x0000763217167816 */ /* 0x040fe20000000016 */
[----:B------:R-:W-:Y:S01]  /*0d60*/  IMAD.U32 R23, R23, 0x10000, RZ ;  /* 0x0001000017177824 */ /* 0x000fe200078e00ff */
[----:B------:R-:W-:Y:S01]  /*0d70*/  @P0 R2UR UR25, R15 ;  /* 0x000000000f1902ca */ /* 0x000fe200000e0000 */
[----:B------:R-:W-:Y:S01]  /*0d80*/  IMAD.U32 R29, R24, 0x10000, RZ ;  /* 0x00010000181d7824 */ /* 0x000fe200078e00ff */
[----:B------:R-:W-:Y:S01]  /*0d90*/  PRMT R15, R12, 0x7632, R15 ;  /* 0x000076320c0f7816 */ /* 0x000fe2000000000f */
[----:B------:R-:W-:Y:S01]  /*0da0*/  IMAD.U32 R25, R20, 0x10000, RZ ;  /* 0x0001000014197824 */ /* 0x000fe200078e00ff */
[----:B------:R-:W-:Y:S01]  /*0db0*/  FSET.BF.GT.AND R24, R27, RZ, PT ;  /* 0x000000ff1b18720a */ /* 0x000fe20003804000 */
[----:B------:R-:W-:Y:S01]  /*0dc0*/  IMAD.U32 R20, R19, 0x10000, RZ ;  /* 0x0001000013147824 */ /* 0x000fe200078e00ff */
[----:B------:R-:W-:Y:S01]  /*0dd0*/  FMNMX R32, RZ, R27, !PT ;  /* 0x0000001bff207209 */ /* 0x000fe20007800000 */
[----:B------:R-:W-:Y:S02]  /*0de0*/  IMAD.U32 R12, R12, 0x10000, RZ ;  /* 0x000100000c0c7824 */ /* 0x000fe400078e00ff */
[----:B------:R-:W-:Y:S01]  /*0df0*/  FMUL R28, R28, R23 ;  /* 0x000000171c1c7220 */ /* 0x000fe20000400000 */
[----:B------:R-:W-:Y:S01]  /*0e00*/  IMAD.U32 R27, R22, 0x10000, RZ ;  /* 0x00010000161b7824 */ /* 0x000fe200078e00ff */
[----:B------:R-:W-:Y:S01]  /*0e10*/  PRMT R22, R5, 0x7632, R22 ;  /* 0x0000763205167816 */ /* 0x000fe20000000016 */
[----:B------:R-:W-:-:S02]  /*0e20*/  IMAD.U32 R23, R15, 0x10000, RZ ;  /* 0x000100000f177824 */ /* 0x000fc400078e00ff */
[----:B------:R-:W-:Y:S01]  /*0e30*/  FMUL R24, R24, R29 ;  /* 0x0000001d18187220 */ /* 0x000fe20000400000 */
[----:B------:R-:W-:Y:S01]  /*0e40*/  FMUL R19, R11, R20 ;  /* 0x000000140b137220 */ /* 0x000fe20000400000 */
[----:B------:R-:W-:Y:S01]  /*0e50*/  FSET.BF.GT.AND R20, R12, RZ, PT ;  /* 0x000000ff0c14720a */ /* 0x000fe20003804000 */
[----:B------:R-:W-:Y:S01]  /*0e60*/  FMUL R6, R6, R25 ;  /* 0x0000001906067220 */ /* 0x000fe20000400000 */
[----:B------:R-:W-:Y:S01]  /*0e70*/  IMAD.U32 R5, R5, 0x10000, RZ ;  /* 0x0001000005057824 */ /* 0x000fe200078e00ff */
[----:B------:R-:W-:Y:S01]  /*0e80*/  FSET.BF.GT.AND R25, R23, RZ, PT ;  /* 0x000000ff1719720a */ /* 0x000fe20003804000 */
[C---:B------:R-:W-:Y:S01]  /*0e90*/  IMAD.U32 R15, R14.reuse, 0x10000, RZ ;  /* 0x000100000e0f7824 */ /* 0x040fe200078e00ff */
[----:B------:R-:W-:Y:S01]  /*0ea0*/  PRMT R14, R14, 0x7632, R14 ;  /* 0x000076320e0e7816 */ /* 0x000fe2000000000e */
[----:B------:R-:W-:Y:S01]  /*0eb0*/  FMUL R11, R24, R27 ;  /* 0x0000001b180b7220 */ /* 0x000fe20000400000 */
[----:B------:R-:W-:Y:S01]  /*0ec0*/  IMAD.U32 R22, R22, 0x10000, RZ ;  /* 0x0001000016167824 */ /* 0x000fe200078e00ff */
[----:B------:R-:W-:Y:S01]  /*0ed0*/  FMNMX R24, RZ, R12, !PT ;  /* 0x0000000cff187209 */ /* 0x000fe20007800000 */
[----:B------:R-:W-:Y:S01]  /*0ee0*/  FMUL R12, R20, R5 ;  /* 0x00000005140c7220 */ /* 0x000fe20000400000 */
[----:B------:R-:W-:Y:S01]  /*0ef0*/  FMNMX R27, RZ, R23, !PT ;  /* 0x00000017ff1b7209 */ /* 0x000fe20007800000 */
[----:B------:R-:W-:-:S02]  /*0f00*/  IMAD.U32 R14, R14, 0x10000, RZ ;  /* 0x000100000e0e7824 */ /* 0x000fc400078e00ff */
[----:B------:R-:W-:Y:S01]  /*0f10*/  FMUL R23, R25, R22 ;  /* 0x0000001619177220 */ /* 0x000fe20000400000 */
[----:B------:R-:W-:Y:S01]  /*0f20*/  FMUL R12, R12, R15 ;  /* 0x0000000f0c0c7220 */ /* 0x000fe20000400000 */
[----:B------:R-:W-:Y:S01]  /*0f30*/  IMAD.U32 R15, R18, 0x10000, RZ ;  /* 0x00010000120f7824 */ /* 0x000fe200078e00ff */
[C---:B------:R-:W-:Y:S01]  /*0f40*/  FMNMX3 R36, |R6|.reuse, RZ, |R19|, !PT ;  /* 0x000000ff06247276 */ /* 0x040fe20007800613 */
[----:B------:R-:W-:Y:S01]  /*0f50*/  FMUL R23, R23, R14 ;  /* 0x0000000e17177220 */ /* 0x000fe20000400000 */
[----:B------:R-:W-:Y:S01]  /*0f60*/  FMUL R20, R6, UR25 ;  /* 0x0000001906147c20 */ /* 0x000fe20008400000 */
[----:B------:R-:W-:Y:S01]  /*0f70*/  FMUL R19, R19, UR25 ;  /* 0x0000001913137c20 */ /* 0x000fe20008400000 */
[----:B------:R-:W-:Y:S01]  /*0f80*/  IADD3 R14, P0, PT, R42, UR8, RZ ;  /* 0x000000082a0e7c10 */ /* 0x000fe2000ff1e0ff */
[----:B------:R-:W-:Y:S01]  /*0f90*/  FMUL R22, R22, R27 ;  /* 0x0000001b16167220 */ /* 0x000fe20000400000 */
[----:B------:R-:W-:Y:S02]  /*0fa0*/  FSET.BF.GT.AND R25, R15, RZ, PT ;  /* 0x000000ff0f19720a */ /* 0x000fe40003804000 */
[----:B------:R-:W-:-:S02]  /*0fb0*/  FMNMX R27, RZ, R15, !PT ;  /* 0x0000000fff1b7209 */ /* 0x000fc40007800000 */
[----:B------:R-:W-:Y:S02]  /*0fc0*/  IADD3.X R15, PT, PT, R17, UR9, RZ, P0, !PT ;  /* 0x00000009110f7c10 */ /* 0x000fe400087fe4ff */
[----:B------:R-:W-:Y:S02]  /*0fd0*/  F2FP.BF16.F32.PACK_AB R6, R19, R20 ;  /* 0x000000141306723e */ /* 0x000fe400000010ff */
[----:B------:R-:W-:-:S03]  /*0fe0*/  PRMT R20, R18, 0x7632, R20 ;  /* 0x0000763212147816 */ /* 0x000fc60000000014 */
[----:B------:R0:W-:Y:S01]  /*0ff0*/  STG.E desc[UR20][R14.64], R6 ;  /* 0x000000060e007986 */ /* 0x0001e2000c101914 */
[----:B------:R-:W-:Y:S01]  /*1000*/  FMUL R5, R5, R24 ;  /* 0x0000001805057220 */ /* 0x000fe20000400000 */
[C---:B------:R-:W-:Y:S01]  /*1010*/  IMAD.U32 R24, R16.reuse, 0x10000, RZ ;  /* 0x0001000010187824 */ /* 0x040fe200078e00ff */
[----:B------:R-:W-:Y:S01]  /*1020*/  PRMT R35, R16, 0x7632, R35 ;  /* 0x0000763210237816 */ /* 0x000fe20000000023 */
[----:B------:R-:W-:Y:S01]  /*1030*/  IMAD.U32 R20, R20, 0x10000, RZ ;  /* 0x0001000014147824 */ /* 0x000fe200078e00ff */
[----:B------:R-:W-:Y:S02]  /*1040*/  PRMT R16, R0, 0x7632, R16 ;  /* 0x0000763200107816 */ /* 0x000fe40000000010 */
[----:B0-----:R-:W-:-:S04]  /*1050*/  IADD3 R14, P0, PT, R14, UR26, RZ ;  /* 0x0000001a0e0e7c10 */ /* 0x001fc8000ff1e0ff */
[----:B------:R-:W-:Y:S02]  /*1060*/  IADD3.X R15, PT, PT, R15, UR27, RZ, P0, !PT ;  /* 0x0000001b0f0f7c10 */ /* 0x000fe400087fe4ff */
[----:B------:R-:W-:Y:S01]  /*1070*/  IADD3 R8, P0, PT, R8, UR32, RZ ;  /* 0x0000002008087c10 */ /* 0x000fe2000ff1e0ff */
[----:B------:R-:W-:Y:S01]  /*1080*/  FMUL R32, R29, R32 ;  /* 0x000000201d207220 */ /* 0x000fe20000400000 */
[----:B------:R-:W-:Y:S01]  /*1090*/  FMUL R25, R25, R24 ;  /* 0x0000001819197220 */ /* 0x000fe20000400000 */
[----:B------:R-:W-:Y:S01]  /*10a0*/  IMAD.U32 R18, R0, 0x10000, RZ ;  /* 0x0001000000127824 */ /* 0x000fe200078e00ff */
[----:B------:R-:W-:Y:S01]  /*10b0*/  FSET.BF.GT.AND R30, R20, RZ, PT ;  /* 0x000000ff141e720a */ /* 0x000fe20003804000 */
[----:B------:R-:W-:Y:S01]  /*10c0*/  IMAD.U32 R19, R16, 0x10000, RZ ;  /* 0x0001000010137824 */ /* 0x000fe200078e00ff */
[----:B------:R-:W-:Y:S01]  /*10d0*/  IADD3.X R29, PT, PT, R9, UR33, RZ, P0, !PT ;  /* 0x00000021091d7c10 */ /* 0x000fe200087fe4ff */
[----:B------:R-:W-:Y:S02]  /*10e0*/  IMAD.U32 R35, R35, 0x10000, RZ ;  /* 0x0001000023237824 */ /* 0x000fe400078e00ff */
[----:B------:R-:W-:Y:S01]  /*10f0*/  FMUL R0, R28, UR25 ;  /* 0x000000191c007c20 */ /* 0x000fe20008400000 */
[----:B------:R-:W-:Y:S01]  /*1100*/  FMUL R16, R11, UR25 ;  /* 0x000000190b107c20 */ /* 0x000fe20008400000 */
[----:B------:R-:W-:Y:S01]  /*1110*/  IADD3 R42, P0, PT, R42, UR15, RZ ;  /* 0x0000000f2a2a7c10 */ /* 0x000fe2000ff1e0ff */
[----:B------:R-:W-:Y:S01]  /*1120*/  FMUL R25, R25, R18 ;  /* 0x0000001219197220 */ /* 0x000fe20000400000 */
[----:B------:R-:W-:Y:S01]  /*1130*/  FMNMX3 R36, |R28|, R36, |R11|, !PT ;  /* 0x000000241c247276 */ /* 0x000fe2000780060b */
[----:B------:R-:W-:Y:S01]  /*1140*/  FMUL R18, R31, UR25 ;  /* 0x000000191f127c20 */ /* 0x000fe20008400000 */
[----:B------:R-:W-:Y:S01]  /*1150*/  FMUL R11, R33, UR25 ;  /* 0x00000019210b7c20 */ /* 0x000fe20008400000 */
[----:B------:R-:W-:Y:S01]  /*1160*/  FMUL R28, R30, R35 ;  /* 0x000000231e1c7220 */ /* 0x000fe20000400000 */
[----:B------:R-:W-:Y:S01]  /*1170*/  IMAD.SHL.U32 R50, R8, 0x4, RZ ;  /* 0x0000000408327824 */ /* 0x000fe200078e00ff */
[----:B------:R-:W-:-:S02]  /*1180*/  IADD3.X R43, PT, PT, R17, UR22, RZ, P0, !PT ;  /* 0x00000016112b7c10 */ /* 0x000fc400087fe4ff */
[----:B------:R-:W-:Y:S02]  /*1190*/  F2FP.BF16.F32.PACK_AB R0, RZ, R0 ;  /* 0x00000000ff00723e */ /* 0x000fe400000010ff */
[----:B------:R-:W-:Y:S02]  /*11a0*/  F2FP.BF16.F32.PACK_AB R16, RZ, R16 ;  /* 0x00000010ff10723e */ /* 0x000fe400000010ff */
[----:B------:R-:W-:Y:S01]  /*11b0*/  IADD3 R52, P0, PT, R42, UR26, RZ ;  /* 0x0000001a2a347c10 */ /* 0x000fe2000ff1e0ff */
[----:B------:R-:W-:Y:S01]  /*11c0*/  FMUL R28, R28, R19 ;  /* 0x000000131c1c7220 */ /* 0x000fe20000400000 */
[----:B------:R-:W-:Y:S01]  /*11d0*/  F2FP.BF16.F32.PACK_AB R18, R11, R18 ;  /* 0x000000120b12723e */ /* 0x000fe200000010ff */
[----:B------:R-:W-:Y:S01]  /*11e0*/  FMUL R19, R38, UR25 ;  /* 0x0000001926137c20 */ /* 0x000fe20008400000 */
[----:B------:R-:W-:Y:S01]  /*11f0*/  SHF.L.U64.HI R29, R8, 0x2, R29 ;  /* 0x00000002081d7819 */ /* 0x000fe2000001021d */
[----:B------:R-:W-:Y:S01]  /*1200*/  FMUL R11, R32, UR25 ;  /* 0x00000019200b7c20 */ /* 0x000fe20008400000 */
[----:B------:R-:W-:-:S02]  /*1210*/  PRMT R0, R0, 0x5410, R16 ;  /* 0x0000541000007816 */ /* 0x000fc40000000010 */
[C---:B------:R-:W-:Y:S02]  /*1220*/  IADD3 R8, P1, PT, R50.reuse, UR17, RZ ;  /* 0x0000001132087c10 */ /* 0x040fe4000ff3e0ff */
[----:B------:R-:W-:Y:S02]  /*1230*/  IADD3.X R53, PT, PT, R43, UR27, RZ, P0, !PT ;  /* 0x0000001b2b357c10 */ /* 0x000fe400087fe4ff */
[----:B------:R-:W-:Y:S01]  /*1240*/  IADD3 R50, P0, PT, R50, UR30, RZ ;  /* 0x0000001e32327c10 */ /* 0x000fe2000ff1e0ff */
[----:B------:R0:W-:Y:S01]  /*1250*/  STG.E desc[UR20][R14.64], R0 ;  /* 0x000000000e007986 */ /* 0x0001e2000c101914 */
[----:B------:R-:W-:Y:S02]  /*1260*/  F2FP.BF16.F32.PACK_AB R19, RZ, R19 ;  /* 0x00000013ff13723e */ /* 0x000fe400000010ff */
[----:B------:R-:W-:Y:S02]  /*1270*/  F2FP.BF16.F32.PACK_AB R11, RZ, R11 ;  /* 0x0000000bff0b723e */ /* 0x000fe400000010ff */
[----:B------:R-:W-:Y:S01]  /*1280*/  IADD3.X R51, PT, PT, R29, UR31, RZ, P0, !PT ;  /* 0x0000001f1d337c10 */ /* 0x000fe200087fe4ff */
[----:B------:R1:W-:Y:S01]  /*1290*/  STG.E desc[UR20][R42.64], R18 ;  /* 0x000000122a007986 */ /* 0x0003e2000c101914 */
[----:B------:R-:W-:-:S02]  /*12a0*/  PRMT R19, R19, 0x5410, R11 ;  /* 0x0000541013137816 */ /* 0x000fc4000000000b */
[----:B0-----:R-:W-:Y:S02]  /*12b0*/  IADD3 R14, P0, PT, R44, UR17, RZ ;  /* 0x000000112c0e7c10 */ /* 0x001fe4000ff1e0ff */
[----:B------:R-:W-:Y:S02]  /*12c0*/  IADD3.X R9, PT, PT, R29, UR18, RZ, P1, !PT ;  /* 0x000000121d097c10 */ /* 0x000fe40008ffe4ff */
[----:B------:R-:W-:Y:S02]  /*12d0*/  IADD3.X R15, PT, PT, R7, UR18, RZ, P0, !PT ;  /* 0x00000012070f7c10 */ /* 0x000fe400087fe4ff */
[----:B-1----:R-:W-:Y:S01]  /*12e0*/  IADD3 R42, P0, PT, R48, R10, RZ ;  /* 0x0000000a302a7210 */ /* 0x002fe20007f1e0ff */
[----:B------:R-:W-:Y:S01]  /*12f0*/  FMUL R24, R24, R27 ;  /* 0x0000001b18187220 */ /* 0x000fe20000400000 */
[----:B------:R-:W-:Y:S04]  /*1300*/  STG.E desc[UR20][R52.64], R19 ;  /* 0x0000001334007986 */ /* 0x000fe8000c101914 */
[----:B------:R0:W2:Y:S01]  /*1310*/  LDG.E R27, desc[UR20][R8.64] ;  /* 0x00000014081b7981 */ /* 0x0000a2000c1e1900 */
[----:B------:R-:W-:Y:S01]  /*1320*/  IADD3 R40, P1, PT, R2, UR28, RZ ;  /* 0x0000001c02287c10 */ /* 0x000fe2000ff3e0ff */
[----:B------:R-:W-:-:S02]  /*1330*/  FMUL R17, R25, UR25 ;  /* 0x0000001919117c20 */ /* 0x000fc40008400000 */
[----:B------:R1:W3:Y:S04]  /*1340*/  LDG.E R29, desc[UR20][R2.64] ;  /* 0x00000014021d7981 */ /* 0x0002e8000c1e1900 */
[----:B------:R4:W5:Y:S01]  /*1350*/  LDG.E R30, desc[UR20][R50.64] ;  /* 0x00000014321e7981 */ /* 0x000962000c1e1900 */
[----:B0-----:R-:W-:Y:S01]  /*1360*/  IMAD.X R9, RZ, RZ, R21, P0 ;  /* 0x000000ffff097224 */ /* 0x001fe200000e0615 */
[----:B------:R-:W-:Y:S02]  /*1370*/  IADD3.X R41, PT, PT, R3, UR29, RZ, P1, !PT ;  /* 0x0000001d03297c10 */ /* 0x000fe40008ffe4ff */
[----:B------:R0:W5:Y:S02]  /*1380*/  LDG.E R14, desc[UR20][R14.64] ;  /* 0x000000140e0e7981 */ /* 0x000164000c1e1900 */
[C---:B------:R-:W-:Y:S01]  /*1390*/  SHF.L.U64.HI R9, R42.reuse, 0x2, R9 ;  /* 0x000000022a097819 */ /* 0x040fe20000010209 */
[----:B------:R-:W-:Y:S01]  /*13a0*/  IMAD.SHL.U32 R42, R42, 0x4, RZ ;  /* 0x000000042a2a7824 */ /* 0x000fe200078e00ff */
[----:B------:R-:W-:Y:S01]  /*13b0*/  IADD3 R44, P1, PT, R44, UR30, RZ ;  /* 0x0000001e2c2c7c10 */ /* 0x000fe2000ff3e0ff */
[----:B-1----:R-:W-:Y:S01]  /*13c0*/  FMUL R3, R12, UR25 ;  /* 0x000000190c037c20 */ /* 0x002fe20008400000 */
[----:B------:R-:W-:-:S02]  /*13d0*/  FMUL R8, R23, UR25 ;  /* 0x0000001917087c20 */ /* 0x000fc40008400000 */
[----:B----4-:R-:W-:Y:S02]  /*13e0*/  IADD3 R50, P0, PT, R42, UR8, RZ ;  /* 0x000000082a327c10 */ /* 0x010fe4000ff1e0ff */
[----:B------:R-:W-:Y:S02]  /*13f0*/  IADD3.X R45, PT, PT, R7, UR31, RZ, P1, !PT ;  /* 0x0000001f072d7c10 */ /* 0x000fe40008ffe4ff */
[----:B------:R1:W4:Y:S01]  /*1400*/  LDG.E R7, desc[UR20][R40.64] ;  /* 0x0000001428077981 */ /* 0x000322000c1e1900 */
[----:B------:R-:W-:Y:S02]  /*1410*/  F2FP.BF16.F32.PACK_AB R8, R8, R3 ;  /* 0x000000030808723e */ /* 0x000fe400000010ff */
[----:B------:R-:W-:Y:S01]  /*1420*/  IADD3.X R51, PT, PT, R9, UR9, RZ, P0, !PT ;  /* 0x0000000909337c10 */ /* 0x000fe200087fe4ff */
[----:B0-----:R-:W-:Y:S01]  /*1430*/  FMUL R15, R28, UR25 ;  /* 0x000000191c0f7c20 */ /* 0x001fe20008400000 */
[----:B------:R-:W-:Y:S01]  /*1440*/  IADD3 R3, P0, PT, R10, UR32, RZ ;  /* 0x000000200a037c10 */ /* 0x000fe2000ff1e0ff */
[----:B------:R-:W-:Y:S01]  /*1450*/  FMUL R10, R5, UR25 ;  /* 0x00000019050a7c20 */ /* 0x000fe20008400000 */
[----:B------:R-:W-:Y:S01]  /*1460*/  IADD3 R42, P2, PT, R42, UR15, RZ ;  /* 0x0000000f2a2a7c10 */ /* 0x000fe2000ff5e0ff */
[----:B------:R0:W4:Y:S01]  /*1470*/  LDG.E R2, desc[UR20][R44.64] ;  /* 0x000000142c027981 */ /* 0x000122000c1e1900 */
[----:B-1----:R-:W-:Y:S01]  /*1480*/  F2FP.BF16.F32.PACK_AB R41, RZ, R17 ;  /* 0x00000011ff29723e */ /* 0x002fe200000010ff */
[----:B------:R-:W-:Y:S01]  /*1490*/  FMUL R17, R22, UR25 ;  /* 0x0000001916117c20 */ /* 0x000fe20008400000 */
[----:B------:R-:W-:-:S04]  /*14a0*/  IADD3.X R43, PT, PT, R9, UR22, RZ, P2, !PT ;  /* 0x00000016092b7c10 */ /* 0x000fc800097fe4ff */
[----:B------:R-:W-:Y:S01]  /*14b0*/  F2FP.BF16.F32.PACK_AB R9, R17, R10 ;  /* 0x0000000a1109723e */ /* 0x000fe200000010ff */
[----:B------:R-:W-:Y:S01]  /*14c0*/  VIADD R17, R47, 0x1d ;  /* 0x0000001d2f117836 */ /* 0x000fe20000000000 */
[----:B------:R-:W-:Y:S02]  /*14d0*/  F2FP.BF16.F32.PACK_AB R15, RZ, R15 ;  /* 0x0000000fff0f723e */ /* 0x000fe400000010ff */
[----:B0-----:R-:W-:Y:S02]  /*14e0*/  IADD3 R44, P1, PT, R50, UR26, RZ ;  /* 0x0000001a322c7c10 */ /* 0x001fe4000ff3e0ff */
[----:B------:R-:W-:Y:S01]  /*14f0*/  LOP3.LUT R17, R17, 0x1f, RZ, 0xc0, !PT ;  /* 0x0000001f11117812 */ /* 0x000fe200078ec0ff */
[----:B------:R0:W-:Y:S01]  /*1500*/  STG.E desc[UR20][R50.64], R8 ;  /* 0x0000000832007986 */ /* 0x0001e2000c101914 */
[----:B------:R-:W-:Y:S02]  /*1510*/  IADD3.X R21, PT, PT, R21, UR33, RZ, P0, !PT ;  /* 0x0000002115157c10 */ /* 0x000fe400087fe4ff */
[----:B------:R-:W-:-:S02]  /*1520*/  IADD3.X R45, PT, PT, R51, UR27, RZ, P1, !PT ;  /* 0x0000001b332d7c10 */ /* 0x000fc40008ffe4ff */
[----:B------:R-:W-:Y:S02]  /*1530*/  PRMT R41, R41, 0x5410, R15 ;  /* 0x0000541029297816 */ /* 0x000fe4000000000f */
[----:B------:R-:W-:Y:S02]  /*1540*/  FMNMX R20, RZ, R20, !PT ;  /* 0x00000014ff147209 */ /* 0x000fe40007800000 */
[----:B0-----:R-:W-:Y:S01]  /*1550*/  IADD3 R50, P0, PT, R17, R3, RZ ;  /* 0x0000000311327210 */ /* 0x001fe20007f1e0ff */
[----:B------:R0:W-:Y:S01]  /*1560*/  STG.E desc[UR20][R44.64], R41 ;  /* 0x000000292c007986 */ /* 0x0001e2000c101914 */
[----:B------:R-:W-:-:S03]  /*1570*/  IADD3 R52, P1, PT, R42, UR26, RZ ;  /* 0x0000001a2a347c10 */ /* 0x000fc6000ff3e0ff */
[----:B------:R-:W-:Y:S02]  /*1580*/  IMAD.X R51, RZ, RZ, R21, P0 ;  /* 0x000000ffff337224 */ /* 0x000fe400000e0615 */
[----:B------:R-:W-:Y:S01]  /*1590*/  FMUL R35, R35, R20 ;  /* 0x0000001423237220 */ /* 0x000fe20000400000 */
[----:B------:R1:W-:Y:S01]  /*15a0*/  STG.E desc[UR20][R42.64], R9 ;  /* 0x000000092a007986 */ /* 0x0003e2000c101914 */
[----:B------:R-:W-:Y:S02]  /*15b0*/  IADD3.X R53, PT, PT, R43, UR27, RZ, P1, !PT ;  /* 0x0000001b2b357c10 */ /* 0x000fe40008ffe4ff */
[----:B0-----:R-:W-:Y:S01]  /*15c0*/  IADD3 R45, P0, PT, R50, UR32, RZ ;  /* 0x00000020322d7c10 */ /* 0x001fe2000ff1e0ff */
[----:B------:R-:W-:Y:S01]  /*15d0*/  FMUL R20, R24, UR25 ;  /* 0x0000001918147c20 */ /* 0x000fe20008400000 */
[----:B------:R-:W-:Y:S02]  /*15e0*/  FMUL R10, R35, UR25 ;  /* 0x00000019230a7c20 */ /* 0x000fe40008400000 */
[----:B------:R-:W-:Y:S01]  /*15f0*/  IADD3.X R34, PT, PT, R51, UR33, RZ, P0, !PT ;  /* 0x0000002133227c10 */ /* 0x000fe200087fe4ff */
[----:B------:R-:W-:-:S02]  /*1600*/  IMAD.SHL.U32 R46, R45, 0x4, RZ ;  /* 0x000000042d2e7824 */ /* 0x000fc400078e00ff */
[----:B-1----:R-:W-:Y:S01]  /*1610*/  IMAD.U32 R43, RZ, RZ, UR12 ;  /* 0x0000000cff2b7e24 */ /* 0x002fe2000f8e00ff */
[----:B------:R-:W-:Y:S02]  /*1620*/  SHF.L.U64.HI R45, R45, 0x2, R34 ;  /* 0x000000022d2d7819 */ /* 0x000fe40000010222 */
[----:B------:R-:W-:Y:S01]  /*1630*/  IADD3 R54, P0, PT, R46, UR17, RZ ;  /* 0x000000112e367c10 */ /* 0x000fe2000ff1e0ff */
[----:B------:R-:W-:Y:S01]  /*1640*/  IMAD.WIDE.U32 R42, R43, 0x3, R50 ;  /* 0x000000032b2a7825 */ /* 0x000fe200078e0032 */
[----:B------:R-:W-:Y:S02]  /*1650*/  F2FP.BF16.F32.PACK_AB R20, RZ, R20 ;  /* 0x00000014ff14723e */ /* 0x000fe400000010ff */
[----:B------:R-:W-:Y:S02]  /*1660*/  F2FP.BF16.F32.PACK_AB R10, RZ, R10 ;  /* 0x0000000aff0a723e */ /* 0x000fe400000010ff */
[----:B------:R-:W-:Y:S01]  /*1670*/  FMNMX3 R33, |R31|, R36, |R33|, !PT ;  /* 0x000000241f217276 */ /* 0x000fe20007800621 */
[----:B------:R-:W-:Y:S01]  /*1680*/  VIADD R36, R43, UR7 ;  /* 0x000000072b247c36 */ /* 0x000fe20008000000 */
[----:B------:R-:W-:-:S02]  /*1690*/  IADD3.X R55, PT, PT, R45, UR18, RZ, P0, !PT ;  /* 0x000000122d377c10 */ /* 0x000fc400087fe4ff */
[----:B------:R-:W-:Y:S02]  /*16a0*/  IADD3 R39, P0, P1, R39, UR19, R17 ;  /* 0x0000001327277c10 */ /* 0x000fe4000f91e011 */
[----:B------:R-:W-:Y:S01]  /*16b0*/  PRMT R20, R20, 0x5410, R10 ;  /* 0x0000541014147816 */ /* 0x000fe2000000000a */
[C---:B------:R-:W-:Y:S01]  /*16c0*/  IMAD.SHL.U32 R37, R42.reuse, 0x4, RZ ;  /* 0x000000042a257824 */ /* 0x040fe200078e00ff */
[----:B------:R-:W-:Y:S02]  /*16d0*/  SHF.L.U64.HI R36, R42, 0x2, R36 ;  /* 0x000000022a247819 */ /* 0x000fe40000010224 */
[----:B------:R-:W-:Y:S02]  /*16e0*/  IADD3.X R26, PT, PT, R26, UR13, RZ, P0, P1 ;  /* 0x0000000d1a1a7c10 */ /* 0x000fe400087e24ff */
[----:B------:R-:W-:Y:S01]  /*16f0*/  LEA R42, P0, R39, UR24, 0x2 ;  /* 0x00000018272a7c11 */ /* 0x000fe2000f8010ff */
[----:B------:R0:W-:Y:S01]  /*1700*/  STG.E desc[UR20][R52.64], R20 ;  /* 0x0000001434007986 */ /* 0x0001e2000c101914 */
[----:B------:R-:W-:-:S02]  /*1710*/  IADD3 R50, P1, PT, R46, UR30, RZ ;  /* 0x0000001e2e327c10 */ /* 0x000fc4000ff3e0ff */
[----:B------:R-:W-:Y:S01]  /*1720*/  LEA.HI.X R43, R39, UR14, R26, 0x2, P0 ;  /* 0x0000000e272b7c11 */ /* 0x000fe200080f141a */
[----:B------:R1:W4:Y:S01]  /*1730*/  LDG.E R31, desc[UR20][R54.64] ;  /* 0x00000014361f7981 */ /* 0x000322000c1e1900 */
[----:B------:R-:W-:-:S03]  /*1740*/  IADD3.X R51, PT, PT, R45, UR31, RZ, P1, !PT ;  /* 0x0000001f2d337c10 */ /* 0x000fc60008ffe4ff */
[----:B------:R-:W4:Y:S04]  /*1750*/  LDG.E R34, desc[UR20][R42.64] ;  /* 0x000000142a227981 */ /* 0x000f28000c1e1900 */
[----:B------:R-:W4:Y:S01]  /*1760*/  LDG.E R26, desc[UR20][R50.64] ;  /* 0x00000014321a7981 */ /* 0x000f22000c1e1900 */
[----:B0-----:R-:W-:Y:S02]  /*1770*/  IADD3 R52, P1, PT, R37, UR17, RZ ;  /* 0x0000001125347c10 */ /* 0x001fe4000ff3e0ff */
[----:B------:R-:W-:Y:S02]  /*1780*/  FMNMX3 R32, |R38|, R33, |R32|, !PT ;  /* 0x0000002126207276 */ /* 0x000fe40007800620 */
[----:B------:R-:W-:Y:S01]  /*1790*/  IADD3.X R53, PT, PT, R36, UR18, RZ, P1, !PT ;  /* 0x0000001224357c10 */ /* 0x000fe20008ffe4ff */
[----:B------:R-:W0:Y:S01]  /*17a0*/  S2UR UR24, SR_CgaCtaId ;  /* 0x00000000001879c3 */ /* 0x000e220000008800 */
[----:B------:R-:W-:Y:S01]  /*17b0*/  IADD3 R38, P0, PT, R42, UR28, RZ ;  /* 0x0000001c2a267c10 */ /* 0x000fe2000ff1e0ff */
[----:B------:R-:W-:Y:S01]  /*17c0*/  UMOV UR17, 0x400 ;  /* 0x0000040000117882 */ /* 0x000fe20000000000 */
[----:B------:R-:W-:Y:S01]  /*17d0*/  FMNMX3 R32, |R12|, R32, |R23|, !PT ;  /* 0x000000200c207276 */ /* 0x000fe20007800617 */
[----:B------:R-:W4:Y:S01]  /*17e0*/  LDG.E R33, desc[UR20][R52.64] ;  /* 0x0000001434217981 */ /* 0x000f22000c1e1900 */
[----:B------:R-:W-:Y:S01]  /*17f0*/  IADD3.X R39, PT, PT, R43, UR29, RZ, P0, !PT ;  /* 0x0000001d2b277c10 */ /* 0x000fe200087fe4ff */
[----:B------:R-:W-:Y:S01]  /*1800*/  IMAD.SHL.U32 R47, R47, 0x4, RZ ;  /* 0x000000042f2f7824 */ /* 0x000fe200078e00ff */
[----:B-1----:R-:W-:Y:S01]  /*1810*/  IADD3 R54, P0, PT, R37, UR30, RZ ;  /* 0x0000001e25367c10 */ /* 0x002fe2000ff1e0ff */
[----:B------:R-:W1:Y:S02]  /*1820*/  LDCU.64 UR18, c[0x0][0x3c0] ;  /* 0x00007800ff1277ac */ /* 0x000e640008000a00 */
[----:B------:R-:W4:Y:S01]  /*1830*/  LDG.E R38, desc[UR20][R38.64] ;  /* 0x0000001426267981 */ /* 0x000f22000c1e1900 */
[----:B------:R-:W-:-:S05]  /*1840*/  IADD3.X R55, PT, PT, R36, UR31, RZ, P0, !PT ;  /* 0x0000001f24377c10 */ /* 0x000fca00087fe4ff */
[----:B------:R1:W4:Y:S01]  /*1850*/  LDG.E R36, desc[UR20][R54.64] ;  /* 0x0000001436247981 */ /* 0x000322000c1e1900 */
[----:B------:R-:W-:-:S04]  /*1860*/  FMNMX3 R32, |R25|, R32, |R28|, !PT ;  /* 0x0000002019207276 */ /* 0x000fc8000780061c */
[----:B------:R-:W-:-:S04]  /*1870*/  FMNMX3 R32, |R5|, R32, |R22|, !PT ;  /* 0x0000002005207276 */ /* 0x000fc80007800616 */
[----:B------:R-:W-:Y:S01]  /*1880*/  FMNMX3 R24, |R24|, R32, |R35|, !PT ;  /* 0x0000002018187276 */ /* 0x000fe20007800623 */
[----:B------:R-:W-:-:S04]  /*1890*/  UIADD3 UR7, UPT, UPT, UR17, 0x20, URZ ;  /* 0x0000002011077890 */ /* 0x000fc8000fffe0ff */
[----:B0-----:R-:W-:Y:S01]  /*18a0*/  ULEA UR7, UR24, UR7, 0x18 ;  /* 0x0000000718077291 */ /* 0x001fe2000f8ec0ff */
[----:B-1----:R-:W-:Y:S02]  /*18b0*/  PRMT R54, R8, 0x5410, R41 ;  /* 0x0000541008367816 */ /* 0x002fe40000000029 */
[C---:B--2---:R-:W-:Y:S01]  /*18c0*/  PRMT R12, R27.reuse, 0x7632, R12 ;  /* 0x000076321b0c7816 */ /* 0x044fe2000000000c */
[----:B------:R-:W-:Y:S01]  /*18d0*/  IMAD.U32 R27, R27, 0x10000, RZ ;  /* 0x000100001b1b7824 */ /* 0x000fe200078e00ff */
[C---:B---3--:R-:W-:Y:S01]  /*18e0*/  PRMT R23, R29.reuse, 0x7632, R23 ;  /* 0x000076321d177816 */ /* 0x048fe20000000017 */
[----:B------:R-:W-:Y:S01]  /*18f0*/  IMAD.U32 R5, R29, 0x10000, RZ ;  /* 0x000100001d057824 */ /* 0x000fe200078e00ff */
[----:B-----5:R-:W-:Y:S01]  /*1900*/  PRMT R25, R30, 0x7632, R25 ;  /* 0x000076321e197816 */ /* 0x020fe20000000019 */
[----:B------:R-:W-:Y:S01]  /*1910*/  IMAD.U32 R29, R12, 0x10000, RZ ;  /* 0x000100000c1d7824 */ /* 0x000fe200078e00ff */
[----:B------:R-:W-:-:S03]  /*1920*/  FSET.BF.GT.AND R28, R27, RZ, PT ;  /* 0x000000ff1b1c720a */ /* 0x000fc60003804000 */
[----:B------:R-:W-:Y:S01]  /*1930*/  IMAD.U32 R32, R25, 0x10000, RZ ;  /* 0x0001000019207824 */ /* 0x000fe200078e00ff */
[----:B------:R-:W-:Y:S01]  /*1940*/  IADD3 R25, P0, PT, R4, R3, RZ ;  /* 0x0000000304197210 */ /* 0x000fe20007f1e0ff */
[----:B------:R-:W-:Y:S01]  /*1950*/  IMAD.U32 R3, R14, 0x10000, RZ ;  /* 0x000100000e037824 */ /* 0x000fe200078e00ff */
[----:B------:R-:W-:Y:S01]  /*1960*/  FSET.BF.GT.AND R35, R29, RZ, PT ;  /* 0x000000ff1d23720a */ /* 0x000fe20003804000 */
[----:B------:R-:W-:Y:S01]  /*1970*/  IMAD.U32 R22, R30, 0x10000, RZ ;  /* 0x000100001e167824 */ /* 0x000fe200078e00ff */
[----:B------:R-:W-:Y:S01]  /*1980*/  FMNMX R30, RZ, R27, !PT ;  /* 0x0000001bff1e7209 */ /* 0x000fe20007800000 */
[----:B------:R-:W-:Y:S01]  /*1990*/  IMAD.U32 R12, R23, 0x10000, RZ ;  /* 0x00010000170c7824 */ /* 0x000fe200078e00ff */
[----:B------:R-:W-:Y:S01]  /*19a0*/  FMNMX R29, RZ, R29, !PT ;  /* 0x0000001dff1d7209 */ /* 0x000fe20007800000 */
[----:B------:R-:W-:Y:S01]  /*19b0*/  FMUL R23, R28, R5 ;  /* 0x000000051c177220 */ /* 0x000fe20000400000 */
[----:B------:R-:W-:Y:S01]  /*19c0*/  PRMT R27, R14, 0x7632, R27 ;  /* 0x000076320e1b7816 */ /* 0x000fe2000000001b */
[----:B------:R-:W-:Y:S01]  /*19d0*/  FMUL R35, R35, R12 ;  /* 0x0000000c23237220 */ /* 0x000fe20000400000 */
[----:B------:R-:W-:-:S02]  /*19e0*/  FSET.BF.GT.AND R28, R3, RZ, PT ;  /* 0x000000ff031c720a */ /* 0x000fc40003804000 */
[C---:B----4-:R-:W-:Y:S01]  /*19f0*/  PRMT R14, R7.reuse, 0x7632, R14 ;  /* 0x00007632070e7816 */ /* 0x050fe2000000000e */
[----:B------:R-:W-:Y:S02]  /*1a00*/  IMAD.U32 R7, R7, 0x10000, RZ ;  /* 0x0001000007077824 */ /* 0x000fe400078e00ff */
[----:B------:R-:W-:Y:S01]  /*1a10*/  FMUL R5, R5, R30 ;  /* 0x0000001e05057220 */ /* 0x000fe20000400000 */
[----:B------:R-:W-:Y:S01]  /*1a20*/  FMUL R12, R12, R29 ;  /* 0x0000001d0c0c7220 */ /* 0x000fe20000400000 */
[----:B------:R-:W-:Y:S01]  /*1a30*/  FMUL R22, R23, R22 ;  /* 0x0000001617167220 */ /* 0x000fe20000400000 */
[----:B------:R-:W-:Y:S01]  /*1a40*/  FMUL R23, R35, R32 ;  /* 0x0000002023177220 */ /* 0x000fe20000400000 */
[C---:B------:R-:W-:Y:S01]  /*1a50*/  PRMT R29, R2.reuse, 0x7632, R29 ;  /* 0x00007632021d7816 */ /* 0x040fe2000000001d */
[----:B------:R-:W-:Y:S01]  /*1a60*/  IMAD.U32 R30, R2, 0x10000, RZ ;  /* 0x00010000021e7824 */ /* 0x000fe200078e00ff */
[----:B------:R-:W-:Y:S01]  /*1a70*/  FMNMX R2, RZ, R3, !PT ;  /* 0x00000003ff027209 */ /* 0x000fe20007800000 */
[----:B------:R-:W-:Y:S01]  /*1a80*/  FMUL R3, R28, R7 ;  /* 0x000000071c037220 */ /* 0x000fe20000400000 */
[----:B------:R-:W-:-:S03]  /*1a90*/  IMAD.X R32, RZ, RZ, R21, P0 ;  /* 0x000000ffff207224 */ /* 0x000fc600000e0615 */
[----:B------:R-:W-:Y:S02]  /*1aa0*/  FMUL R30, R3, R30 ;  /* 0x0000001e031e7220 */ /* 0x000fe40000400000 */
[C---:B------:R-:W-:Y:S01]  /*1ab0*/  SHF.L.U64.HI R3, R25.reuse, 0x2, R32 ;  /* 0x0000000219037819 */ /* 0x040fe20000010220 */
[----:B------:R-:W-:Y:S02]  /*1ac0*/  IMAD.SHL.U32 R25, R25, 0x4, RZ ;  /* 0x0000000419197824 */ /* 0x000fe400078e00ff */
[----:B------:R-:W-:-:S03]  /*1ad0*/  IMAD.U32 R27, R27, 0x10000, RZ ;  /* 0x000100001b1b7824 */ /* 0x000fc600078e00ff */
[C---:B------:R-:W-:Y:S02]  /*1ae0*/  IADD3 R50, P0, PT, R25.reuse, UR8, RZ ;  /* 0x0000000819327c10 */ /* 0x040fe4000ff1e0ff */
[----:B------:R-:W-:Y:S01]  /*1af0*/  IADD3 R42, P1, PT, R25, UR15, RZ ;  /* 0x0000000f192a7c10 */ /* 0x000fe2000ff3e0ff */
[----:B------:R-:W-:Y:S01]  /*1b00*/  IMAD.U32 R14, R14, 0x10000, RZ ;  /* 0x000100000e0e7824 */ /* 0x000fe200078e00ff */
[----:B------:R-:W-:Y:S02]  /*1b10*/  FSET.BF.GT.AND R35, R27, RZ, PT ;  /* 0x000000ff1b23720a */ /* 0x000fe40003804000 */
[C---:B------:R-:W-:Y:S02]  /*1b20*/  IADD3.X R51, PT, PT, R3.reuse, UR9, RZ, P0, !PT ;  /* 0x0000000903337c10 */ /* 0x040fe400087fe4ff */
[----:B------:R-:W-:Y:S02]  /*1b30*/  IADD3.X R43, PT, PT, R3, UR22, RZ, P1, !PT ;  /* 0x00000016032b7c10 */ /* 0x000fe40008ffe4ff */
[----:B------:R-:W0:Y:S01]  /*1b40*/  S2R R3, SR_TID.X ;  /* 0x0000000000037919 */ /* 0x000e220000002100 */
[----:B------:R-:W-:Y:S01]  /*1b50*/  FMUL R28, R35, R14 ;  /* 0x0000000e231c7220 */ /* 0x000fe20000400000 */
[----:B------:R-:W-:Y:S01]  /*1b60*/  FMNMX R27, RZ, R27, !PT ;  /* 0x0000001bff1b7209 */ /* 0x000fe20007800000 */
[----:B------:R-:W-:-:S04]  /*1b70*/  IMAD.U32 R29, R29, 0x10000, RZ ;  /* 0x000100001d1d7824 */ /* 0x000fc800078e00ff */
[----:B------:R-:W-:Y:S01]  /*1b80*/  FMUL R14, R14, R27 ;  /* 0x0000001b0e0e7220 */ /* 0x000fe20000400000 */
[----:B------:R-:W-:Y:S01]  /*1b90*/  FMUL R29, R28, R29 ;  /* 0x0000001d1c1d7220 */ /* 0x000fe20000400000 */
[----:B------:R-:W-:Y:S01]  /*1ba0*/  FMUL R7, R7, R2 ;  /* 0x0000000207077220 */ /* 0x000fe20000400000 */
[C---:B------:R-:W-:Y:S01]  /*1bb0*/  FMNMX3 R2, |R22|.reuse, R24, |R23|, !PT ;  /* 0x0000001816027276 */ /* 0x040fe20007800617 */
[----:B------:R-:W-:Y:S01]  /*1bc0*/  FMUL R21, R22, UR25 ;  /* 0x0000001916157c20 */ /* 0x000fe20008400000 */
[----:B------:R-:W-:Y:S01]  /*1bd0*/  FMUL R22, R23, UR25 ;  /* 0x0000001917167c20 */ /* 0x000fe20008400000 */
[----:B------:R-:W-:Y:S01]  /*1be0*/  FMUL R23, R29, UR25 ;  /* 0x000000191d177c20 */ /* 0x000fe20008400000 */
[----:B------:R-:W-:Y:S02]  /*1bf0*/  FMNMX3 R29, |R30|, R2, |R29|, !PT ;  /* 0x000000021e1d7276 */ /* 0x000fe4000780061d */
[C---:B------:R-:W-:Y:S01]  /*1c00*/  PRMT R35, R31.reuse, 0x7632, R35 ;  /* 0x000076321f237816 */ /* 0x040fe20000000023 */
[----:B------:R-:W-:Y:S01]  /*1c10*/  IMAD.U32 R31, R31, 0x10000, RZ ;  /* 0x000100001f1f7824 */ /* 0x000fe200078e00ff */
[----:B------:R-:W-:-:S03]  /*1c20*/  PRMT R32, R34, 0x7632, R32 ;  /* 0x0000763222207816 */ /* 0x000fc60000000020 */
[----:B------:R-:W-:Y:S01]  /*1c30*/  IMAD.U32 R35, R35, 0x10000, RZ ;  /* 0x0001000023237824 */ /* 0x000fe200078e00ff */
[----:B------:R-:W-:Y:S01]  /*1c40*/  FSET.BF.GT.AND R37, R31, RZ, PT ;  /* 0x000000ff1f25720a */ /* 0x000fe20003804000 */
[----:B------:R-:W-:Y:S01]  /*1c50*/  IMAD.U32 R34, R34, 0x10000, RZ ;  /* 0x0001000022227824 */ /* 0x000fe200078e00ff */
[----:B------:R-:W-:Y:S01]  /*1c60*/  PRMT R27, R26, 0x7632, R27 ;  /* 0x000076321a1b7816 */ /* 0x000fe2000000001b */
[----:B------:R-:W-:Y:S01]  /*1c70*/  IMAD.U32 R32, R32, 0x10000, RZ ;  /* 0x0001000020207824 */ /* 0x000fe200078e00ff */
[----:B------:R-:W-:Y:S01]  /*1c80*/  FSET.BF.GT.AND R39, R35, RZ, PT ;  /* 0x000000ff2327720a */ /* 0x000fe20003804000 */
[----:B------:R-:W-:Y:S02]  /*1c90*/  IMAD.U32 R26, R26, 0x10000, RZ ;  /* 0x000100001a1a7824 */ /* 0x000fe400078e00ff */
[----:B------:R-:W-:Y:S01]  /*1ca0*/  FMUL R37, R37, R34 ;  /* 0x0000002225257220 */ /* 0x000fe20000400000 */
[----:B------:R-:W-:Y:S02]  /*1cb0*/  IMAD.U32 R27, R27, 0x10000, RZ ;  /* 0x000100001b1b7824 */ /* 0x000fe400078e00ff */
[----:B------:R-:W-:Y:S01]  /*1cc0*/  FMUL R28, R39, R32 ;  /* 0x00000020271c7220 */ /* 0x000fe20000400000 */
[----:B------:R-:W-:-:S03]  /*1cd0*/  FMUL R26, R37, R26 ;  /* 0x0000001a251a7220 */ /* 0x000fc60000400000 */
[----:B------:R-:W-:Y:S01]  /*1ce0*/  FMUL R27, R28, R27 ;  /* 0x0000001b1c1b7220 */ /* 0x000fe20000400000 */
[----:B------:R-:W-:-:S03]  /*1cf0*/  FMUL R37, R26, UR25 ;  /* 0x000000191a257c20 */ /* 0x000fc60008400000 */
[----:B------:R-:W-:Y:S01]  /*1d00*/  FMUL R28, R27, UR25 ;  /* 0x000000191b1c7c20 */ /* 0x000fe20008400000 */
[----:B0-----:R-:W-:Y:S02]  /*1d10*/  LOP3.LUT R2, R3, 0x1f, RZ, 0xc0, !PT ;  /* 0x0000001f03027812 */ /* 0x001fe400078ec0ff */
[----:B------:R-:W-:Y:S02]  /*1d20*/  FMNMX R31, RZ, R31, !PT ;  /* 0x0000001fff1f7209 */ /* 0x000fe40007800000 */
[----:B------:R-:W-:Y:S01]  /*1d30*/  F2FP.BF16.F32.PACK_AB R28, R28, R37 ;  /* 0x000000251c1c723e */ /* 0x000fe200000010ff */
[----:B------:R-:W-:Y:S02]  /*1d40*/  IMAD.MOV.U32 R37, RZ, RZ, 0x84 ;  /* 0x00000084ff257424 */ /* 0x000fe400078e00ff */
[----:B------:R-:W-:Y:S01]  /*1d50*/  FMUL R31, R34, R31 ;  /* 0x0000001f221f7220 */ /* 0x000fe20000400000 */
[----:B------:R-:W-:Y:S01]  /*1d60*/  PRMT R34, R33, 0x7632, R34 ;  /* 0x0000763221227816 */ /* 0x000fe20000000022 */
[----:B------:R-:W-:Y:S01]  /*1d70*/  IMAD R40, R2, R37, UR7 ;  /* 0x0000000702287e24 */ /* 0x000fe2000f8e0225 */
[----:B------:R-:W-:Y:S01]  /*1d80*/  LOP3.LUT R37, R47, 0x7c, RZ, 0xc0, !PT ;  /* 0x0000007c2f257812 */ /* 0x000fe200078ec0ff */
[----:B------:R-:W-:Y:S01]  /*1d90*/  FMUL R44, R30, UR25 ;  /* 0x000000191e2c7c20 */ /* 0x000fe20008400000 */
[----:B------:R-:W-:Y:S01]  /*1da0*/  FMNMX R35, RZ, R35, !PT ;  /* 0x00000023ff237209 */ /* 0x000fe20007800000 */
[----:B------:R-:W-:-:S02]  /*1db0*/  IMAD.U32 R34, R34, 0x10000, RZ ;  /* 0x0001000022227824 */ /* 0x000fc400078e00ff */
[--C-:B------:R-:W-:Y:S01]  /*1dc0*/  IMAD.IADD R30, R40, 0x1, R37.reuse ;  /* 0x00000001281e7824 */ /* 0x100fe200078e0225 */
[----:B------:R-:W-:Y:S01]  /*1dd0*/  PRMT R37, R38, 0x7632, R37 ;  /* 0x0000763226257816 */ /* 0x000fe20000000025 */
[----:B------:R-:W-:Y:S01]  /*1de0*/  IMAD.U32 R33, R33, 0x10000, RZ ;  /* 0x0001000021217824 */ /* 0x000fe200078e00ff */
[----:B------:R-:W-:Y:S01]  /*1df0*/  PRMT R39, R6, 0x5410, R0 ;  /* 0x0000541006277816 */ /* 0x000fe20000000000 */
[----:B------:R-:W-:Y:S01]  /*1e00*/  FMUL R32, R32, R35 ;  /* 0x0000002320207220 */ /* 0x000fe20000400000 */
[----:B------:R-:W-:Y:S01]  /*1e10*/  FSET.BF.GT.AND R0, R34, RZ, PT ;  /* 0x000000ff2200720a */ /* 0x000fe20003804000 */
[----:B------:R-:W-:Y:S01]  /*1e20*/  IMAD.U32 R37, R37, 0x10000, RZ ;  /* 0x0001000025257824 */ /* 0x000fe200078e00ff */
[----:B------:R-:W-:Y:S01]  /*1e30*/  FSET.BF.GT.AND R35, R33, RZ, PT ;  /* 0x000000ff2123720a */ /* 0x000fe20003804000 */
[----:B------:R-:W-:Y:S01]  /*1e40*/  IMAD.U32 R38, R38, 0x10000, RZ ;  /* 0x0001000026267824 */ /* 0x000fe200078e00ff */
[----:B------:R0:W-:Y:S01]  /*1e50*/  STS [R30], R39 ;  /* 0x000000271e007388 */ /* 0x0001e20000000800 */
[----:B------:R-:W-:-:S02]  /*1e60*/  SHF.R.U32.HI R49, RZ, 0x5, R3 ;  /* 0x00000005ff317819 */ /* 0x000fc40000011603 */
[----:B------:R-:W-:Y:S01]  /*1e70*/  FMUL R35, R35, R38 ;  /* 0x0000002623237220 */ /* 0x000fe20000400000 */
[----:B------:R-:W-:Y:S01]  /*1e80*/  FMNMX R33, RZ, R33, !PT ;  /* 0x00000021ff217209 */ /* 0x000fe20007800000 */
[----:B0-----:R-:W-:Y:S01]  /*1e90*/  FMUL R39, R0, R37 ;  /* 0x0000002500277220 */ /* 0x001fe20000400000 */
[----:B------:R-:W-:-:S04]  /*1ea0*/  IMAD.U32 R0, R36, 0x10000, RZ ;  /* 0x0001000024007824 */ /* 0x000fc800078e00ff */
[----:B------:R-:W-:Y:S01]  /*1eb0*/  FMUL R35, R35, R0 ;  /* 0x0000000023237220 */ /* 0x000fe20000400000 */
[----:B------:R-:W-:Y:S01]  /*1ec0*/  IMAD.SHL.U32 R0, R49, 0x4, RZ ;  /* 0x0000000431007824 */ /* 0x000fe200078e00ff */
[----:B------:R-:W-:Y:S01]  /*1ed0*/  FMNMX R34, RZ, R34, !PT ;  /* 0x00000022ff227209 */ /* 0x000fe20007800000 */
[----:B------:R-:W-:Y:S01]  /*1ee0*/  FMUL R33, R38, R33 ;  /* 0x0000002126217220 */ /* 0x000fe20000400000 */
[----:B------:R-:W-:Y:S02]  /*1ef0*/  PRMT R36, R36, 0x7632, R36 ;  /* 0x0000763224247816 */ /* 0x000fe40000000024 */
[----:B------:R-:W-:Y:S02]  /*1f00*/  LOP3.LUT R38, RZ, R0, RZ, 0x33, !PT ;  /* 0x00000000ff267212 */ /* 0x000fe400078e33ff */
[----:B------:R-:W-:Y:S01]  /*1f10*/  F2FP.BF16.F32.PACK_AB R21, R22, R21 ;  /* 0x000000151615723e */ /* 0x000fe200000010ff */
[----:B------:R-:W-:Y:S01]  /*1f20*/  FMUL R24, R12, UR25 ;  /* 0x000000190c187c20 */ /* 0x000fe20008400000 */
[----:B------:R-:W-:Y:S01]  /*1f30*/  F2FP.BF16.F32.PACK_AB R22, RZ, R23 ;  /* 0x00000017ff16723e */ /* 0x000fe200000010ff */
[----:B------:R-:W-:Y:S01]  /*1f40*/  FMUL R23, R5, UR25 ;  /* 0x0000001905177c20 */ /* 0x000fe20008400000 */
[----:B------:R-:W-:Y:S01]  /*1f50*/  FMUL R34, R37, R34 ;  /* 0x0000002225227220 */ /* 0x000fe20000400000 */
[----:B------:R-:W-:Y:S01]  /*1f60*/  IMAD.U32 R36, R36, 0x10000, RZ ;  /* 0x0001000024247824 */ /* 0x000fe200078e00ff */
[----:B------:R-:W-:Y:S01]  /*1f70*/  F2FP.BF16.F32.PACK_AB R44, RZ, R44 ;  /* 0x0000002cff2c723e */ /* 0x000fe200000010ff */
[----:B------:R-:W-:Y:S01]  /*1f80*/  IMAD.IADD R37, R38, 0x1, R3 ;  /* 0x0000000126257824 */ /* 0x000fe200078e0203 */
[----:B------:R-:W-:Y:S01]  /*1f90*/  IADD3 R52, P0, PT, R50, UR26, RZ ;  /* 0x0000001a32347c10 */ /* 0x000fe2000ff1e0ff */
[----:B------:R-:W-:Y:S01]  /*1fa0*/  FMUL R36, R39, R36 ;  /* 0x0000002427247220 */ /* 0x000fe20000400000 */
[----:B------:R-:W-:Y:S01]  /*1fb0*/  F2FP.BF16.F32.PACK_AB R23, R24, R23 ;  /* 0x000000171817723e */ /* 0x000fe200000010ff */
[----:B------:R-:W-:Y:S01]  /*1fc0*/  IMAD.SHL.U32 R37, R37, 0x4, RZ ;  /* 0x0000000425257824 */ /* 0x000fe200078e00ff */
[----:B------:R-:W-:Y:S01]  /*1fd0*/  IADD3.X R53, PT, PT, R51, UR27, RZ, P0, !PT ;  /* 0x0000001b33357c10 */ /* 0x000fe200087fe4ff */
[----:B------:R-:W-:Y:S01]  /*1fe0*/  VIADD R39, R47, 0xfffffff8 ;  /* 0xfffffff82f277836 */ /* 0x000fe20000000000 */
[----:B------:R-:W-:Y:S01]  /*1ff0*/  PRMT R44, R44, 0x5410, R22 ;  /* 0x000054102c2c7816 */ /* 0x000fe20000000016 */
[----:B------:R0:W-:Y:S01]  /*2000*/  STG.E desc[UR20][R50.64], R21 ;  /* 0x0000001532007986 */ /* 0x0001e2000c101914 */
[----:B------:R-:W-:Y:S01]  /*2010*/  FMUL R24, R7, UR25 ;  /* 0x0000001907187c20 */ /* 0x000fe20008400000 */
[----:B------:R-:W-:Y:S01]  /*2020*/  FMUL R25, R14, UR25 ;  /* 0x000000190e197c20 */ /* 0x000fe20008400000 */
[----:B------:R-:W-:Y:S01]  /*2030*/  VIADD R47, R47, 0xfffffff4 ;  /* 0xfffffff42f2f7836 */ /* 0x000fe20000000000 */
[----:B------:R-:W-:Y:S01]  /*2040*/  STG.E desc[UR20][R52.64], R44 ;  /* 0x0000002c34007986 */ /* 0x000fe2000c101914 */
[----:B------:R-:W-:-:S02]  /*2050*/  LOP3.LUT R37, R37, 0x7c, RZ, 0xc0, !PT ;  /* 0x0000007c25257812 */ /* 0x000fc400078ec0ff */
[----:B------:R-:W-:Y:S01]  /*2060*/  LOP3.LUT R39, R39, 0x7c, RZ, 0xc0, !PT ;  /* 0x0000007c27277812 */ /* 0x000fe200078ec0ff */
[----:B------:R1:W-:Y:S01]  /*2070*/  STG.E desc[UR20][R42.64], R23 ;  /* 0x000000172a007986 */ /* 0x0003e2000c101914 */
[----:B0-----:R-:W-:Y:S02]  /*2080*/  IADD3 R50, P0, PT, R42, UR26, RZ ;  /* 0x0000001a2a327c10 */ /* 0x001fe4000ff1e0ff */
[----:B------:R-:W-:Y:S02]  /*2090*/  F2FP.BF16.F32.PACK_AB R24, RZ, R24 ;  /* 0x00000018ff18723e */ /* 0x000fe400000010ff */
[----:B------:R-:W-:Y:S02]  /*20a0*/  F2FP.BF16.F32.PACK_AB R25, RZ, R25 ;  /* 0x00000019ff19723e */ /* 0x000fe400000010ff */
[----:B------:R-:W-:Y:S02]  /*20b0*/  IADD3.X R51, PT, PT, R43, UR27, RZ, P0, !PT ;  /* 0x0000001b2b337c10 */ /* 0x000fe400087fe4ff */
[----:B------:R-:W-:-:S02]  /*20c0*/  LOP3.LUT R47, R47, 0x7c, RZ, 0xc0, !PT ;  /* 0x0000007c2f2f7812 */ /* 0x000fc400078ec0ff */
[----:B-1----:R-:W-:Y:S01]  /*20d0*/  IADD3 R42, P0, PT, R46, UR8, RZ ;  /* 0x000000082e2a7c10 */ /* 0x002fe2000ff1e0ff */
[----:B------:R-:W-:Y:S01]  /*20e0*/  IMAD.IADD R37, R40, 0x1, R37 ;  /* 0x0000000128257824 */ /* 0x000fe200078e0225 */
[----:B------:R-:W-:Y:S01]  /*20f0*/  PRMT R24, R24, 0x5410, R25 ;  /* 0x0000541018187816 */ /* 0x000fe20000000019 */
[----:B------:R-:W-:Y:S01]  /*2100*/  IMAD R38, R49, 0x10, R40 ;  /* 0x0000001031267824 */ /* 0x000fe200078e0228 */
[----:B------:R-:W-:Y:S01]  /*2110*/  IADD3.X R43, PT, PT, R45, UR9, RZ, P0, !PT ;  /* 0x000000092d2b7c10 */ /* 0x000fe200087fe4ff */
[C---:B------:R-:W-:Y:S02]  /*2120*/  IMAD.IADD R39, R40.reuse, 0x1, R39 ;  /* 0x0000000128277824 */ /* 0x040fe400078e0227 */
[----:B------:R-:W-:Y:S01]  /*2130*/  FMUL R41, R35, UR25 ;  /* 0x0000001923297c20 */ /* 0x000fe20008400000 */
[----:B------:R-:W-:Y:S02]  /*2140*/  IMAD.IADD R40, R40, 0x1, R47 ;  /* 0x0000000128287824 */ /* 0x000fe400078e022f */
[----:B------:R-:W-:Y:S01]  /*2150*/  FMUL R47, R36, UR25 ;  /* 0x00000019242f7c20 */ /* 0x000fe20008400000 */
[----:B------:R-:W-:Y:S01]  /*2160*/  STG.E desc[UR20][R50.64], R24 ;  /* 0x0000001832007986 */ /* 0x000fe2000c101914 */
[----:B------:R-:W-:-:S02]  /*2170*/  IADD3 R52, P0, PT, R42, UR26, RZ ;  /* 0x0000001a2a347c10 */ /* 0x000fc4000ff1e0ff */
[----:B------:R-:W-:Y:S01]  /*2180*/  F2FP.BF16.F32.PACK_AB R41, RZ, R41 ;  /* 0x00000029ff29723e */ /* 0x000fe200000010ff */
[----:B------:R0:W-:Y:S01]  /*2190*/  STG.E desc[UR20][R42.64], R28 ;  /* 0x0000001c2a007986 */ /* 0x0001e2000c101914 */
[----:B------:R-:W-:Y:S02]  /*21a0*/  IADD3.X R53, PT, PT, R43, UR27, RZ, P0, !PT ;  /* 0x0000001b2b357c10 */ /* 0x000fe400087fe4ff */
[----:B------:R-:W-:Y:S02]  /*21b0*/  IADD3 R46, P0, PT, R46, UR15, RZ ;  /* 0x0000000f2e2e7c10 */ /* 0x000fe4000ff1e0ff */
[----:B0-----:R-:W-:-:S04]  /*21c0*/  F2FP.BF16.F32.PACK_AB R42, RZ, R47 ;  /* 0x0000002fff2a723e */ /* 0x001fc800000010ff */
[----:B------:R-:W-:Y:S01]  /*21d0*/  PRMT R41, R41, 0x5410, R42 ;  /* 0x0000541029297816 */ /* 0x000fe2000000002a */
[----:B------:R-:W-:Y:S01]  /*21e0*/  FMUL R50, R31, UR25 ;  /* 0x000000191f327c20 */ /* 0x000fe20008400000 */
[----:B------:R-:W-:Y:S01]  /*21f0*/  FMUL R43, R32, UR25 ;  /* 0x00000019202b7c20 */ /* 0x000fe20008400000 */
[----:B------:R-:W-:Y:S02]  /*2200*/  IADD3.X R47, PT, PT, R45, UR22, RZ, P0, !PT ;  /* 0x000000162d2f7c10 */ /* 0x000fe400087fe4ff */
[----:B------:R0:W-:Y:S01]  /*2210*/  STG.E desc[UR20][R52.64], R41 ;  /* 0x0000002934007986 */ /* 0x0001e2000c101914 */
[----:B------:R-:W-:Y:S01]  /*2220*/  FMUL R45, R34, UR25 ;  /* 0x00000019222d7c20 */ /* 0x000fe20008400000 */
[----:B------:R-:W-:Y:S02]  /*2230*/  F2FP.BF16.F32.PACK_AB R43, R43, R50 ;  /* 0x000000322b2b723e */ /* 0x000fe400000010ff */
[----:B------:R-:W-:Y:S02]  /*2240*/  IADD3 R50, P0, PT, R46, UR26, RZ ;  /* 0x0000001a2e327c10 */ /* 0x000fe4000ff1e0ff */
[----:B------:R-:W-:-:S02]  /*2250*/  F2FP.BF16.F32.PACK_AB R45, RZ, R45 ;  /* 0x0000002dff2d723e */ /* 0x000fc400000010ff */
[----:B0-----:R-:W-:Y:S01]  /*2260*/  PRMT R52, R21, 0x5410, R44 ;  /* 0x0000541015347816 */ /* 0x001fe2000000002c */
[----:B------:R-:W-:Y:S01]  /*2270*/  FMUL R44, R33, UR25 ;  /* 0x00000019212c7c20 */ /* 0x000fe20008400000 */
[----:B------:R0:W-:Y:S01]  /*2280*/  STG.E desc[UR20][R46.64], R43 ;  /* 0x0000002b2e007986 */ /* 0x0001e2000c101914 */
[----:B------:R-:W-:-:S03]  /*2290*/  IADD3.X R51, PT, PT, R47, UR27, RZ, P0, !PT ;  /* 0x0000001b2f337c10 */ /* 0x000fc600087fe4ff */
[----:B------:R-:W-:Y:S01]  /*22a0*/  F2FP.BF16.F32.PACK_AB R44, RZ, R44 ;  /* 0x0000002cff2c723e */ /* 0x000fe200000010ff */
[----:B------:R-:W-:Y:S03]  /*22b0*/  STS [R37], R54 ;  /* 0x0000003625007388 */ /* 0x000fe60000000800 */
[----:B------:R-:W-:Y:S02]  /*22c0*/  PRMT R44, R44, 0x5410, R45 ;  /* 0x000054102c2c7816 */ /* 0x000fe4000000002d */
[----:B0-----:R-:W-:Y:S01]  /*22d0*/  PRMT R47, R28, 0x5410, R41 ;  /* 0x000054101c2f7816 */ /* 0x001fe20000000029 */
[----:B------:R0:W-:Y:S04]  /*22e0*/  STS [R39], R52 ;  /* 0x0000003427007388 */ /* 0x0001e80000000800 */
[----:B------:R1:W-:Y:S04]  /*22f0*/  STG.E desc[UR20][R50.64], R44 ;  /* 0x0000002c32007986 */ /* 0x0003e8000c101914 */
[----:B------:R-:W-:Y:S01]  /*2300*/  STS [R40], R47 ;  /* 0x0000002f28007388 */ /* 0x000fe20000000800 */
[----:B------:R-:W-:Y:S01]  /*2310*/  UIMAD UR14, UR6, UR18, URZ ;  /* 0x00000012060e72a4 */ /* 0x000fe2000f8e02ff */
[----:B------:R-:W-:Y:S01]  /*2320*/  BAR.SYNC.DEFER_BLOCKING 0x0 ;  /* 0x0000000000007b1d */ /* 0x000fe20000010000 */
[----:B------:R-:W-:Y:S01]  /*2330*/  IMAD.IADD R41, R3, 0x1, -R0 ;  /* 0x0000000103297824 */ /* 0x000fe200078e0a00 */
[----:B------:R-:W-:-:S02]  /*2340*/  UIMAD.WIDE.U32 UR6, UR23, UR18, URZ ;  /* 0x00000012170672a5 */ /* 0x000fc4000f8e00ff */
[----:B------:R-:W-:Y:S02]  /*2350*/  UIMAD UR15, UR23, UR19, UR14 ;  /* 0x00000013170f72a4 */ /* 0x000fe4000f8e020e */
[----:B------:R-:W-:Y:S01]  /*2360*/  USHF.R.U32.HI UR9, URZ, 0x1, UR19 ;  /* 0x00000001ff097899 */ /* 0x000fe20008011613 */
[----:B0-----:R-:W-:Y:S01]  /*2370*/  LOP3.LUT R52, R41, 0x1f, RZ, 0xc0, !PT ;  /* 0x0000001f29347812 */ /* 0x001fe200078ec0ff */
[----:B------:R-:W-:Y:S01]  /*2380*/  USHF.R.U64 UR8, UR18, 0x1, UR19 ;  /* 0x0000000112087899 */ /* 0x000fe20008001213 */
[----:B------:R-:W-:Y:S01]  /*2390*/  IMAD.MOV.U32 R53, RZ, RZ, RZ ;  /* 0x000000ffff357224 */ /* 0x000fe200078e00ff */
[----:B------:R-:W-:Y:S02]  /*23a0*/  USHF.L.U32 UR14, UR6, 0x6, URZ ;  /* 0x00000006060e7899 */ /* 0x000fe400080006ff */
[----:B------:R-:W-:Y:S01]  /*23b0*/  UIADD3 UR15, UPT, UPT, UR7, UR15, URZ ;  /* 0x0000000f070f7290 */ /* 0x000fe2000fffe0ff */
[----:B------:R-:W-:Y:S01]  /*23c0*/  FMNMX3 R29, |R5|, R29, |R12|, !PT ;  /* 0x0000001d051d7276 */ /* 0x000fe2000780060c */
[----:B------:R-:W-:Y:S01]  /*23d0*/  ULEA UR7, UP0, UR4, UR14, 0x6 ;  /* 0x0000000e04077291 */ /* 0x000fe2000f8030ff */
[C---:B------:R-:W-:Y:S01]  /*23e0*/  IMAD R5, R13.reuse, UR9, RZ ;  /* 0x000000090d057c24 */ /* 0x040fe2000f8e02ff */
[----:B------:R-:W-:Y:S01]  /*23f0*/  USHF.L.U64.HI UR6, UR6, 0x6, UR15 ;  /* 0x0000000606067899 */ /* 0x000fe2000801020f */
[----:B------:R-:W-:-:S03]  /*2400*/  IMAD.WIDE.U32 R52, R13, UR8, R52 ;  /* 0x000000080d347c25 */ /* 0x000fc6000f8e0034 */
[----:B------:R-:W-:Y:S01]  /*2410*/  ULEA.HI.X UR4, UR4, UR6, UR5, 0x6, UP0 ;  /* 0x0000000604047291 */ /* 0x000fe200080f3405 */
[----:B------:R-:W-:Y:S01]  /*2420*/  IMAD.IADD R12, R53, 0x1, R5 ;  /* 0x00000001350c7824 */ /* 0x000fe200078e0205 */
[----:B------:R-:W-:Y:S01]  /*2430*/  ULOP3.LUT UR5, UR18, 0xfffffffe, URZ, 0xc0, !UPT ;  /* 0xfffffffe12057892 */ /* 0x000fe2000f8ec0ff */
[C---:B------:R-:W-:Y:S01]  /*2440*/  IMAD.SHL.U32 R41, R52.reuse, 0x4, RZ ;  /* 0x0000000434297824 */ /* 0x040fe200078e00ff */
[----:B------:R-:W0:Y:S01]  /*2450*/  LDS R46, [R38] ;  /* 0x00000000262e7984 */ /* 0x000e220000000800 */
[----:B------:R-:W-:Y:S01]  /*2460*/  ULEA UR10, UP1, UR7, UR10, 0x1 ;  /* 0x0000000a070a7291 */ /* 0x000fe2000f8208ff */
[----:B------:R-:W-:Y:S01]  /*2470*/  SHF.L.U64.HI R12, R52, 0x2, R12 ;  /* 0x00000002340c7819 */ /* 0x000fe2000001020c */
[----:B------:R-:W-:Y:S02]  /*2480*/  IMAD.U32 R53, RZ, RZ, UR19 ;  /* 0x00000013ff357e24 */ /* 0x000fe4000f8e00ff */
[----:B------:R-:W-:Y:S01]  /*2490*/  IMAD.U32 R52, RZ, RZ, UR5 ;  /* 0x00000005ff347e24 */ /* 0x000fe2000f8e00ff */
[----:B------:R-:W-:Y:S01]  /*24a0*/  ULEA.HI.X UR11, UR7, UR11, UR4, 0x1, UP1 ;  /* 0x0000000b070b7291 */ /* 0x000fe200088f0c04 */
[----:B-1----:R-:W-:-:S02]  /*24b0*/  IADD3 R50, P0, PT, R41, UR10, RZ ;  /* 0x0000000a29327c10 */ /* 0x002fc4000ff1e0ff */
[----:B------:R-:W-:-:S03]  /*24c0*/  IMAD.WIDE.U32 R52, R13, UR8, R52 ;  /* 0x000000080d347c25 */ /* 0x000fc6000f8e0034 */
[----:B------:R-:W-:Y:S01]  /*24d0*/  IADD3.X R51, PT, PT, R12, UR11, RZ, P0, !PT ;  /* 0x0000000b0c337c10 */ /* 0x000fe200087fe4ff */
[----:B------:R-:W-:Y:S01]  /*24e0*/  IMAD.IADD R5, R5, 0x1, R53 ;  /* 0x0000000105057824 */ /* 0x000fe200078e0235 */
[----:B------:R-:W-:Y:S02]  /*24f0*/  IADD3 R48, P0, PT, R48, R52, RZ ;  /* 0x0000003430307210 */ /* 0x000fe40007f1e0ff */
[----:B------:R-:W-:Y:S02]  /*2500*/  FMNMX3 R29, |R7|, R29, |R14|, !PT ;  /* 0x0000001d071d7276 */ /* 0x000fe4000780060e */
[----:B------:R-:W1:Y:S01]  /*2510*/  LDS R7, [R38+0x4] ;  /* 0x0000040026077984 */ /* 0x000e620000000800 */
[----:B------:R-:W-:Y:S02]  /*2520*/  IMAD.X R13, RZ, RZ, R5, P0 ;  /* 0x000000ffff0d7224 */ /* 0x000fe400000e0605 */
[----:B------:R-:W-:Y:S01]  /*2530*/  IMAD.SHL.U32 R14, R48, 0x4, RZ ;  /* 0x00000004300e7824 */ /* 0x000fe200078e00ff */
[----:B------:R-:W-:-:S02]  /*2540*/  FMNMX3 R29, |R26|, R29, |R27|, !PT ;  /* 0x0000001d1a1d7276 */ /* 0x000fc4000780061b */
        /* <DEDUP_REMOVED lines=8> */
[----:B0-----:R-:W-:Y:S01]  /*25d0*/  STG.E desc[UR20][R50.64], R46 ;  /* 0x0000002e32007986 */ /* 0x001fe2000c101914 */
[----:B------:R-:W-:-:S03]  /*25e0*/  IMAD.SHL.U32 R35, R4, 0x4, RZ ;  /* 0x0000000404237824 */ /* 0x000fc600078e00ff */
[----:B------:R-:W0:Y:S01]  /*25f0*/  LDS R46, [R38+0x8] ;  /* 0x00000800262e7984 */ /* 0x000e220000000800 */
[----:B------:R-:W-:-:S03]  /*2600*/  SHF.L.U64.HI R29, R4, 0x2, R29 ;  /* 0x00000002041d7819 */ /* 0x000fc6000001021d */
[----:B------:R-:W2:Y:S01]  /*2610*/  LDS R4, [R38+0xc] ;  /* 0x00000c0026047984 */ /* 0x000ea20000000800 */
        /* <DEDUP_REMOVED lines=8> */
[----:B-1----:R1:W-:Y:S03]  /*26a0*/  STG.E desc[UR20][R26.64], R7 ;  /* 0x000000071a007986 */ /* 0x0023e6000c101914 */
[----:B------:R-:W-:Y:S01]  /*26b0*/  IADD3.X R53, PT, PT, R32, UR11, RZ, P0, !PT ;  /* 0x0000000b20357c10 */ /* 0x000fe200087fe4ff */
[----:B0-----:R0:W-:Y:S04]  /*26c0*/  STG.E desc[UR20][R48.64], R46 ;  /* 0x0000002e30007986 */ /* 0x0011e8000c101914 */
[----:B--2---:R-:W-:Y:S01]  /*26d0*/  STG.E desc[UR20][R52.64], R4 ;  /* 0x0000000434007986 */ /* 0x004fe2000c101914 */
[----:B------:R-:W-:Y:S01]  /*26e0*/  BAR.SYNC.DEFER_BLOCKING 0x0 ;  /* 0x0000000000007b1d */ /* 0x000fe20000010000 */
[----:B-1----:R-:W-:-:S02]  /*26f0*/  PRMT R7, R18, 0x5410, R19 ;  /* 0x0000541012077816 */ /* 0x002fc40000000013 */
[----:B------:R-:W-:Y:S02]  /*2700*/  PRMT R20, R9, 0x5410, R20 ;  /* 0x0000541009147816 */ /* 0x000fe40000000014 */
[----:B------:R-:W-:Y:S02]  /*2710*/  PRMT R24, R23, 0x5410, R24 ;  /* 0x0000541017187816 */ /* 0x000fe40000000018 */
        /* <DEDUP_REMOVED lines=16> */
[----:B0-----:R-:W-:Y:S02]  /*2820*/  IADD3 R46, P0, PT, R41, UR5, RZ ;  /* 0x00000005292e7c10 */ /* 0x001fe4000ff1e0ff */
[----:B------:R-:W-:Y:S01]  /*2830*/  IADD3 R54, P1, PT, R35, UR5, RZ ;  /* 0x0000000523367c10 */ /* 0x000fe2000ff3e0ff */
[----:B------:R-:W0:Y:S01]  /*2840*/  LDCU.64 UR6, c[0x0][0x3a8] ;  /* 0x00007500ff0677ac */ /* 0x000e220008000a00 */
[----:B------:R-:W-:Y:S02]  /*2850*/  IADD3.X R47, PT, PT, R12, UR4, RZ, P0, !PT ;  /* 0x000000040c2f7c10 */ /* 0x000fe400087fe4ff */
[----:B------:R-:W-:Y:S02]  /*2860*/  IADD3 R12, P0, PT, R14, UR5, RZ ;  /* 0x000000050e0c7c10 */ /* 0x000fe4000ff1e0ff */
[----:B------:R-:W-:-:S02]  /*2870*/  IADD3 R56, P2, PT, R5, UR5, RZ ;  /* 0x0000000505387c10 */ /* 0x000fc4000ff5e0ff */
[----:B------:R-:W-:Y:S02]  /*2880*/  IADD3.X R13, PT, PT, R13, UR4, RZ, P0, !PT ;  /* 0x000000040d0d7c10 */ /* 0x000fe400087fe4ff */
[----:B------:R-:W-:Y:S02]  /*2890*/  IADD3.X R55, PT, PT, R29, UR4, RZ, P1, !PT ;  /* 0x000000041d377c10 */ /* 0x000fe40008ffe4ff */
[----:B------:R-:W-:Y:S01]  /*28a0*/  IADD3.X R57, PT, PT, R32, UR4, RZ, P2, !PT ;  /* 0x0000000420397c10 */ /* 0x000fe200097fe4ff */
[----:B-1----:R-:W-:Y:S04]  /*28b0*/  STG.E desc[UR20][R46.64], R19 ;  /* 0x000000132e007986 */ /* 0x002fe8000c101914 */
[----:B--2---:R-:W-:Y:S04]  /*28c0*/  STG.E desc[UR20][R12.64], R17 ;  /* 0x000000110c007986 */ /* 0x004fe8000c101914 */
[----:B---3--:R1:W-:Y:S04]  /*28d0*/  STG.E desc[UR20][R54.64], R4 ;  /* 0x0000000436007986 */ /* 0x0083e8000c101914 */
[----:B----4-:R-:W-:Y:S01]  /*28e0*/  STG.E desc[UR20][R56.64], R7 ;  /* 0x0000000738007986 */ /* 0x010fe2000c101914 */
[----:B------:R-:W-:Y:S01]  /*28f0*/  PRMT R5, R6, 0x5432, R16 ;  /* 0x0000543206057816 */ /* 0x000fe20000000010 */
[----:B------:R-:W-:Y:S01]  /*2900*/  BAR.SYNC.DEFER_BLOCKING 0x0 ;  /* 0x0000000000007b1d */ /* 0x000fe20000010000 */
        /* <DEDUP_REMOVED lines=14> */
[----:B-1----:R-:W-:-:S02]  /*29f0*/  IADD3 R4, P2, PT, R50, UR5, RZ ;  /* 0x0000000532047c10 */ /* 0x002fc4000ff5e0ff */
[----:B------:R-:W-:Y:S02]  /*2a00*/  IADD3 R6, P1, PT, R26, UR5, RZ ;  /* 0x000000051a067c10 */ /* 0x000fe4000ff3e0ff */
[----:B------:R-:W-:Y:S02]  /*2a10*/  IADD3 R14, P0, PT, R48, UR5, RZ ;  /* 0x00000005300e7c10 */ /* 0x000fe4000ff1e0ff */
[----:B------:R-:W-:Y:S02]  /*2a20*/  IADD3.X R5, PT, PT, R51, UR4, RZ, P2, !PT ;  /* 0x0000000433057c10 */ /* 0x000fe400097fe4ff */
[----:B------:R-:W-:Y:S02]  /*2a30*/  IADD3 R26, P2, PT, R52, UR5, RZ ;  /* 0x00000005341a7c10 */ /* 0x000fe4000ff5e0ff */
[----:B------:R-:W-:Y:S02]  /*2a40*/  IADD3.X R7, PT, PT, R27, UR4, RZ, P1, !PT ;  /* 0x000000041b077c10 */ /* 0x000fe40008ffe4ff */
[----:B------:R-:W-:-:S02]  /*2a50*/  IADD3.X R15, PT, PT, R49, UR4, RZ, P0, !PT ;  /* 0x00000004310f7c10 */ /* 0x000fc400087fe4ff */
[----:B------:R-:W-:Y:S01]  /*2a60*/  IADD3.X R27, PT, PT, R53, UR4, RZ, P2, !PT ;  /* 0x00000004351b7c10 */ /* 0x000fe200097fe4ff */
[----:B--2---:R-:W-:Y:S04]  /*2a70*/  STG.E desc[UR20][R4.64], R21 ;  /* 0x0000001504007986 */ /* 0x004fe8000c101914 */
[----:B---3--:R-:W-:Y:S04]  /*2a80*/  STG.E desc[UR20][R6.64], R19 ;  /* 0x0000001306007986 */ /* 0x008fe8000c101914 */
[----:B----4-:R1:W-:Y:S04]  /*2a90*/  STG.E desc[UR20][R14.64], R17 ;  /* 0x000000110e007986 */ /* 0x0103e8000c101914 */
[----:B-----5:R2:W-:Y:S01]  /*2aa0*/  STG.E desc[UR20][R26.64], R8 ;  /* 0x000000081a007986 */ /* 0x0205e2000c101914 */
[----:B------:R-:W-:Y:S01]  /*2ab0*/  PRMT R11, R18, 0x5432, R11 ;  /* 0x00005432120b7816 */ /* 0x000fe2000000000b */
[----:B------:R-:W-:Y:S01]  /*2ac0*/  BAR.SYNC.DEFER_BLOCKING 0x0 ;  /* 0x0000000000007b1d */ /* 0x000fe20000010000 */
[----:B------:R-:W-:-:S02]  /*2ad0*/  PRMT R10, R9, 0x5432, R10 ;  /* 0x00005432090a7816 */ /* 0x000fc4000000000a */
[----:B------:R-:W-:Y:S02]  /*2ae0*/  PRMT R43, R43, 0x5432, R45 ;  /* 0x000054322b2b7816 */ /* 0x000fe4000000002d */
[----:B-1----:R-:W-:Y:S01]  /*2af0*/  PRMT R14, R23, 0x5432, R25 ;  /* 0x00005432170e7816 */ /* 0x002fe20000000019 */
[----:B------:R-:W-:Y:S04]  /*2b00*/  STS [R30], R11 ;  /* 0x0000000b1e007388 */ /* 0x000fe80000000800 */
        /* <DEDUP_REMOVED lines=8> */
[----:B------:R-:W-:-:S02]  /*2b90*/  IADD3 R4, P2, PT, R46, UR5, RZ ;  /* 0x000000052e047c10 */ /* 0x000fc4000ff5e0ff */
[----:B------:R-:W-:Y:S02]  /*2ba0*/  IADD3 R6, P1, PT, R12, UR5, RZ ;  /* 0x000000050c067c10 */ /* 0x000fe4000ff3e0ff */
[----:B--2---:R-:W-:Y:S02]  /*2bb0*/  IADD3 R8, P0, PT, R54, UR5, RZ ;  /* 0x0000000536087c10 */ /* 0x004fe4000ff1e0ff */
[----:B------:R-:W-:Y:S02]  /*2bc0*/  IADD3.X R5, PT, PT, R47, UR4, RZ, P2, !PT ;  /* 0x000000042f057c10 */ /* 0x000fe400097fe4ff */
[----:B-1----:R-:W-:Y:S02]  /*2bd0*/  IADD3 R10, P2, PT, R56, UR5, RZ ;  /* 0x00000005380a7c10 */ /* 0x002fe4000ff5e0ff */
[----:B------:R-:W-:Y:S02]  /*2be0*/  IADD3.X R7, PT, PT, R13, UR4, RZ, P1, !PT ;  /* 0x000000040d077c10 */ /* 0x000fe40008ffe4ff */
[----:B------:R-:W-:-:S02]  /*2bf0*/  IADD3.X R9, PT, PT, R55, UR4, RZ, P0, !PT ;  /* 0x0000000437097c10 */ /* 0x000fc400087fe4ff */
[----:B------:R-:W-:Y:S01]  /*2c00*/  IADD3.X R11, PT, PT, R57, UR4, RZ, P2, !PT ;  /* 0x00000004390b7c10 */ /* 0x000fe200097fe4ff */
[----:B0-----:R-:W-:Y:S01]  /*2c10*/  UISETP.NE.U32.AND UP0, UPT, UR6, URZ, UPT ;  /* 0x000000ff0600728c */ /* 0x001fe2000bf05070 */
[----:B---3--:R0:W-:Y:S04]  /*2c20*/  STG.E desc[UR20][R4.64], R15 ;  /* 0x0000000f04007986 */ /* 0x0081e8000c101914 */
[----:B----4-:R0:W-:Y:S04]  /*2c30*/  STG.E desc[UR20][R6.64], R17 ;  /* 0x0000001106007986 */ /* 0x0101e8000c101914 */
[----:B-----5:R0:W-:Y:S04]  /*2c40*/  STG.E desc[UR20][R8.64], R19 ;  /* 0x0000001308007986 */ /* 0x0201e8000c101914 */
[----:B------:R0:W-:Y:S01]  /*2c50*/  STG.E desc[UR20][R10.64], R21 ;  /* 0x000000150a007986 */ /* 0x0001e2000c101914 */
        /* <DEDUP_REMOVED lines=30> */
[----:B-1----:R-:W1:Y:S02]  /*2e40*/  SHFL.DOWN PT, R5, R0, 0x4, 0x1f ;  /* 0x08801f0000057f89 */ /* 0x002e6400000e0000 */
[----:B-1----:R-:W-:-:S05]  /*2e50*/  FMNMX R5, R5, R0, !PT ;  /* 0x0000000005057209 */ /* 0x002fca0007800000 */
[----:B0-----:R-:W0:Y:S02]  /*2e60*/  SHFL.DOWN PT, R2, R5, 0x2, 0x1f ;  /* 0x08401f0005027f89 */ /* 0x001e2400000e0000 */
[----:B0-----:R-:W-:-:S05]  /*2e70*/  FMNMX R2, R5, R2, !PT ;  /* 0x0000000205027209 */ /* 0x001fca0007800000 */
[----:B------:R0:W1:Y:S02]  /*2e80*/  SHFL.DOWN PT, R7, R2, 0x1, 0x1f ;  /* 0x08201f0002077f89 */ /* 0x00006400000e0000 */
.L_x_5289:
[----:B------:R-:W-:Y:S02]  /*2e90*/  ISETP.NE.AND P0, PT, R3, RZ, PT ;  /* 0x000000ff0300720c */ /* 0x000fe40003f05270 */
[----:B-1----:R-:W-:-:S11]  /*2ea0*/  FMNMX R7, R2, R7, !PT ;  /* 0x0000000702077209 */ /* 0x002fd60007800000 */
[----:B------:R-:W-:Y:S05]  /*2eb0*/  @P0 BRA `(.L_x_5282) ;  /* 0x0000000000080947 */ /* 0x000fea0003800000 */
[----:B------:R-:W1:Y:S02]  /*2ec0*/  LDC.64 R4, c[0x0][0x3a8] ;  /* 0x0000ea00ff047b82 */ /* 0x000e640000000a00 */
[----:B-1----:R1:W-:Y:S02]  /*2ed0*/  REDG.E.MAX.S32.STRONG.GPU desc[UR20][R4.64], R7 ;  /* 0x000000070400798e */ /* 0x0023e4000d12e314 */
.L_x_5282:
[----:B------:R-:W-:Y:S05]  /*2ee0*/  BSYNC B0 ;  /* 0x0000000000007941 */ /* 0x000fea0003800000 */
.L_x_5281:
        /* <DEDUP_REMOVED lines=11> */
[----:B------:R-:W-:Y:S05]  /*2fa0*/  CALL.REL.NOINC `($__internal_131_$__cuda_sm20_rcp_rn_f32_slowpath) ;  /* 0x0000000400987944 */ /* 0x000fea0003c00000 */
[----:B------:R-:W-:Y:S05]  /*2fb0*/  BRA `(.L_x_5285) ;  /* 0x0000000000147947 */ /* 0x000fea0003800000 */
.L_x_5284:
[----:B01----:R-:W0:Y:S01]  /*2fc0*/  MUFU.RCP R5, UR25 ;  /* 0x0000001900057d08 */ /* 0x003e220008001000 */
[----:B------:R-:W-:-:S04]  /*2fd0*/  IMAD.U32 R0, RZ, RZ, UR25 ;  /* 0x00000019ff007e24 */ /* 0x000fc8000f8e00ff */
[----:B0-----:R-:W-:-:S04]  /*2fe0*/  FFMA R0, R5, R0, -1 ;  /* 0xbf80000005007423 */ /* 0x001fc80000000000 */
[----:B------:R-:W-:-:S04]  /*2ff0*/  FADD.FTZ R0, -R0, -RZ ;  /* 0x800000ff00007221 */ /* 0x000fc80000010100 */
[----:B------:R-:W-:-:S07]  /*3000*/  FFMA R5, R5, R0, R5 ;  /* 0x0000000005057223 */ /* 0x000fce0000000005 */
.L_x_5285:
[----:B------:R-:W0:Y:S02]  /*3010*/  LDC.64 R2, c[0x0][0x3b0] ;  /* 0x0000ec00ff027b82 */ /* 0x000e240000000a00 */
[----:B0-----:R-:W-:Y:S01]  /*3020*/  STG.E desc[UR20][R2.64], R5 ;  /* 0x0000000502007986 */ /* 0x001fe2000c101914 */
[----:B------:R-:W-:Y:S05]  /*3030*/  EXIT ;  /* 0x000000000000794d */ /* 0x000fea0003800000 */
.L_x_5283:
[----:B------:R-:W-:Y:S02]  /*3040*/  IMAD.MOV.U32 R9, RZ, RZ, 0x4 ;  /* 0x00000004ff097424 */ /* 0x000fe400078e00ff */
[----:B------:R-:W-:Y:S02]  /*3050*/  IMAD.MOV.U32 R11, RZ, RZ, 0x1f ;  /* 0x0000001fff0b7424 */ /* 0x000fe400078e00ff */
[----:B------:R-:W-:-:S07]  /*3060*/  IMAD.MOV.U32 R4, RZ, RZ, -0x1 ;  /* 0xffffffffff047424 */ /* 0x000fce00078e00ff */
[----:B01----:R-:W-:Y:S05]  /*3070*/  WARPSYNC.COLLECTIVE R4, `(.L_x_5286) ;  /* 0x0000000004087348 */ /* 0x003fea0003c00000 */
[----:B-1----:R1:W2:Y:S02]  /*3080*/  SHFL.DOWN P0, R7, R0, R9, R11 ;  /* 0x0800000900077389 */ /* 0x0022a4000000000b */
[----:B012---:R-:W-:Y:S05]  /*3090*/  ENDCOLLECTIVE ;  /* 0x000000000000791b */ /* 0x007fea0003800000 */
.L_x_5286:
[----:B------:R-:W-:Y:S02]  /*30a0*/  IMAD.MOV.U32 R9, RZ, RZ, 0x2 ;  /* 0x00000002ff097424 */ /* 0x000fe400078e00ff */
[----:B------:R-:W-:-:S05]  /*30b0*/  IMAD.MOV.U32 R5, RZ, RZ, R7 ;  /* 0x000000ffff057224 */ /* 0x000fca00078e0007 */
[----:B------:R-:W-:-:S05]  /*30c0*/  FMNMX R5, R5, R0, !PT ;  /* 0x0000000005057209 */ /* 0x000fca0007800000 */
[----:B------:R-:W-:-:S07]  /*30d0*/  IMAD.MOV.U32 R0, RZ, RZ, R5 ;  /* 0x000000ffff007224 */ /* 0x000fce00078e0005 */
[----:B------:R-:W-:Y:S05]  /*30e0*/  WARPSYNC.COLLECTIVE R4, `(.L_x_5287) ;  /* 0x0000000004087348 */ /* 0x000fea0003c00000 */
[----:B------:R0:W1:Y:S02]  /*30f0*/  SHFL.DOWN P0, R7, R0, R9, R11 ;  /* 0x0800000900077389 */ /* 0x000064000000000b */
[----:B01----:R-:W-:Y:S05]  /*3100*/  ENDCOLLECTIVE ;  /* 0x000000000000791b */ /* 0x003fea0003800000 */
.L_x_5287:
[----:B------:R-:W-:Y:S02]  /*3110*/  IMAD.MOV.U32 R9, RZ, RZ, 0x1 ;  /* 0x00000001ff097424 */ /* 0x000fe400078e00ff */
[----:B------:R-:W-:-:S05]  /*3120*/  IMAD.MOV.U32 R2, RZ, RZ, R7 ;  /* 0x000000ffff027224 */ /* 0x000fca00078e0007 */
[----:B------:R-:W-:-:S05]  /*3130*/  FMNMX R2, R5, R2, !PT ;  /* 0x0000000205027209 */ /* 0x000fca0007800000 */
[----:B------:R-:W-:-:S07]  /*3140*/  IMAD.MOV.U32 R0, RZ, RZ, R2 ;  /* 0x000000ffff007224 */ /* 0x000fce00078e0002 */
[----:B------:R-:W-:Y:S05]  /*3150*/  WARPSYNC.COLLECTIVE R4, `(.L_x_5288) ;  /* 0x0000000004087348 */ /* 0x000fea0003c00000 */
[----:B------:R0:W1:Y:S02]  /*3160*/  SHFL.DOWN P0, R7, R0, R9, R11 ;  /* 0x0800000900077389 */ /* 0x000064000000000b */
[----:B01----:R-:W-:Y:S05]  /*3170*/  ENDCOLLECTIVE ;  /* 0x000000000000791b */ /* 0x003fea0003800000 */
.L_x_5288:
[----:B------:R-:W-:Y:S05]  /*3180*/  BRA `(.L_x_5289) ;  /* 0xfffffffc00407947 */ /* 0x000fea000383ffff */
        .weak           $__internal_130_$__cuda_sm20_div_u64
        .type           $__internal_130_$__cuda_sm20_div_u64,@function
        .size           $__internal_130_$__cuda_sm20_div_u64,($__internal_131_$__cuda_sm20_rcp_rn_f32_slowpath - $__internal_130_$__cuda_sm20_div_u64)
$__internal_130_$__cuda_sm20_div_u64:
        /* <DEDUP_REMOVED lines=71> */
[----:B------:R-:W-:Y:S11]  /*3600*/  RET.REL.NODEC R2 `(_ZN18transformer_engine6detail32dgated_act_cast_transpose_kernelILi2ELi2Ef13__nv_bfloat16S2_NS_5EmptyEXadL_ZNS_5dreluIffEET_T0_RKS3_EEXadL_ZNS_4reluIffEES5_S6_S8_EEEEvPKT2_SC_PT3_SE_PKT1_PSF_SI_mmm) ;  /* 0xffffffc8027c7950 */ /* 0x000ff60003c3ffff */
        .weak           $__internal_131_$__cuda_sm20_rcp_rn_f32_slowpath
        .type           $__internal_131_$__cuda_sm20_rcp_rn_f32_slowpath,@function
        .size           $__internal_131_$__cuda_sm20_rcp_rn_f32_slowpath,(.L_x_29432 - $__internal_131_$__cuda_sm20_rcp_rn_f32_slowpath)
$__internal_131_$__cuda_sm20_rcp_rn_f32_slowpath:
        /* <DEDUP_REMOVED lines=15> */
.L_x_5290:
        /* <DEDUP_REMOVED lines=33> */
.L_x_5292:
[----:B------:R0:W1:Y:S02]  /*3910*/  MUFU.RCP R2, R0 ;  /* 0x0000000000027308 */ /* 0x0000640000001000 */
.L_x_5291:
[----:B-1-3--:R-:W-:Y:S02]  /*3920*/  IMAD.MOV.U32 R5, RZ, RZ, R2 ;  /* 0x000000ffff057224 */ /* 0x00afe400078e0002 */
[----:B------:R-:W-:Y:S02]  /*3930*/  IMAD.MOV.U32 R2, RZ, RZ, R7 ;  /* 0x000000ffff027224 */ /* 0x000fe400078e0007 */
[----:B------:R-:W-:-:S04]  /*3940*/  IMAD.MOV.U32 R3, RZ, RZ, 0x0 ;  /* 0x00000000ff037424 */ /* 0x000fc800078e00ff */
[----:B0-2---:R-:W-:Y:S05]  /*3950*/  RET.REL.NODEC R2 `(_ZN18transformer_engine6detail32dgated_act_cast_transpose_kernelILi2ELi2Ef13__nv_bfloat16S2_NS_5EmptyEXadL_ZNS_5dreluIffEET_T0_RKS3_EEXadL_ZNS_4reluIffEES5_S6_S8_EEEEvPKT2_SC_PT3_SE_PKT1_PSF_SI_mmm) ;  /* 0xffffffc402a87950 */ /* 0x005fea0003c3ffff */
.L_x_5293:
        /* <DEDUP_REMOVED lines=10> */
.L_x_29432:


//--------------------- .text._ZN18transformer_engine6detail43dgated_act_cast_transpose_kernel_notalignedILi2ELi2Ef13__nv_bfloat166__halfNS_5EmptyEXadL_ZNS_5dreluIffEET_T0_RKS4_EEXadL_ZNS_4reluIffEES6_S7_S9_EEEEvPKT2_SD_PT3_SF_PKT1_PSG_SJ_mmm --------------------------
	.section	.text._ZN18transformer_engine6detail43dgated_act_cast_transpose_kernel_notalignedILi2ELi2Ef13__nv_bfloat166__halfNS_5EmptyEXadL_ZNS_5dreluIffEET_T0_RKS4_EEXadL_ZNS_4reluIffEES6_S7_S9_EEEEvPKT2_SD_PT3_SF_PKT1_PSG_SJ_mmm,"ax",@progbits
	.align	128
        .global         _ZN18transformer_engine6detail43dgated_act_cast_transpose_kernel_notalignedILi2ELi2Ef13__nv_bfloat166__halfNS_5EmptyEXadL_ZNS_5dreluIffEET_T0_RKS4_EEXadL_ZNS_4reluIffEES6_S7_S9_EEEEvPKT2_SD_PT3_SF_PKT1_PSG_SJ_mmm
        .type           _ZN18transformer_engine6detail43dgated_act_cast_transpose_kernel_notalignedILi2ELi2Ef13__nv_bfloat166__halfNS_5EmptyEXadL_ZNS_5dreluIffEET_T0_RKS4_EEXadL_ZNS_4reluIffEES6_S7_S9_EEEEvPKT2_SD_PT3_SF_PKT1_PSG_SJ_mmm,@function
        .size           _ZN18transformer_engine6detail43dgated_act_cast_transpose_kernel_notalignedILi2ELi2Ef13__nv_bfloat166__halfNS_5EmptyEXadL_ZNS_5dreluIffEET_T0_RKS4_EEXadL_ZNS_4reluIffEES6_S7_S9_EEEEvPKT2_SD_PT3_SF_PKT1_PSG_SJ_mmm,(.L_x_29434 - _ZN18transformer_engine6detail43dgated_act_cast_transpose_kernel_notalignedILi2ELi2Ef13__nv_bfloat166__halfNS_5EmptyEXadL_ZNS_5dreluIffEET_T0_RKS4_EEXadL_ZNS_4reluIffEES6_S7_S9_EEEEvPKT2_SD_PT3_SF_PKT1_PSG_SJ_mmm)
        .other          _ZN18transformer_engine6detail43dgated_act_cast_transpose_kernel_notalignedILi2ELi2Ef13__nv_bfloat166__halfNS_5EmptyEXadL_ZNS_5dreluIffEET_T0_RKS4_EEXadL_ZNS_4reluIffEES6_S7_S9_EEEEvPKT2_SD_PT3_SF_PKT1_PSG_SJ_mmm,@"STO_CUDA_ENTRY STV_DEFAULT"
_ZN18transformer_engine6detail43dgated_act_cast_transpose_kernel_notalignedILi2ELi2Ef13__nv_bfloat166__halfNS_5EmptyEXadL_ZNS_5dreluIffEET_T0_RKS4_EEXadL_ZNS_4reluIffEES6_S7_S9_EEEEvPKT2_SD_PT3_SF_PKT1_PSG_SJ_mmm:
.text._ZN18transformer_engine6detail43dgated_act_cast_transpose_kernel_notalignedILi2ELi2Ef13__nv_bfloat166__halfNS_5EmptyEXadL_ZNS_5dreluIffEET_T0_RKS4_EEXadL_ZNS_4reluIffEES6_S7_S9_EEEEvPKT2_SD_PT3_SF_PKT1_PSG_SJ_mmm:
        /* <DEDUP_REMOVED lines=43> */
.L_x_5294:
[----:B------:R-:W-:-:S07]  /*02b0*/  MOV R4, 0x2d0 ;  /* 0x000002d000047802 */ /* 0x000fce0000000f00 */
[----:B------:R-:W-:Y:S05]  /*02c0*/  CALL.REL.NOINC `($__internal_132_$__cuda_sm20_div_u64) ;  /* 0x0000004800d47944 */ /* 0x000fea0003c00000 */
        /* <DEDUP_REMOVED lines=11> */
.L_x_5295:
        /* <DEDUP_REMOVED lines=147> */
.L_x_5297:
[----:B------:R-:W-:Y:S05]  /*0cb0*/  BSYNC.RECONVERGENT B0 ;  /* 0x0000000000007941 */ /* 0x000fea0003800200 */
.L_x_5296:
        /* <DEDUP_REMOVED lines=81> */
[----:B------:R-:W-:Y:S01]  /*11d0*/  F2FP.F16.F32.PACK_AB R13, RZ, R13 ;  /* 0x0000000dff0d723e */ /* 0x000fe200000000ff */
[----:B------:R-:W-:Y:S01]  /*11e0*/  FMUL R8, R4, UR5 ;  /* 0x0000000504087c20 */ /* 0x000fe20008400000 */
[----:B------:R-:W-:Y:S01]  /*11f0*/  F2FP.F16.F32.PACK_AB R27, RZ, R27 ;  /* 0x0000001bff1b723e */ /* 0x000fe200000000ff */
[----:B------:R-:W-:Y:S01]  /*1200*/  FMUL R28, R3, UR5 ;  /* 0x00000005031c7c20 */ /* 0x000fe20008400000 */
[----:B------:R-:W-:Y:S01]  /*1210*/  F2FP.F16.F32.PACK_AB R14, RZ, R14 ;  /* 0x0000000eff0e723e */ /* 0x000fe200000000ff */
[----:B------:R-:W-:Y:S01]  /*1220*/  FMUL R9, R16, UR5 ;  /* 0x0000000510097c20 */ /* 0x000fe20008400000 */
[----:B------:R-:W-:Y:S01]  /*1230*/  F2FP.F16.F32.PACK_AB R18, RZ, R18 ;  /* 0x00000012ff12723e */ /* 0x000fe200000000ff */
[----:B------:R-:W-:Y:S01]  /*1240*/  FMUL R17, R43, UR5 ;  /* 0x000000052b117c20 */ /* 0x000fe20008400000 */
[----:B------:R-:W-:-:S02]  /*1250*/  @!P3 PRMT R13, R13, 0x5410, R27 ;  /* 0x000054100d0db816 */ /* 0x000fc4000000001b */
[----:B------:R-:W-:Y:S02]  /*1260*/  IADD3.X R6, PT, PT, R6, UR36, RZ, P4, !PT ;  /* 0x0000002406067c10 */ /* 0x000fe4000a7fe4ff */
[----:B------:R-:W-:Y:S02]  /*1270*/  @!P3 PRMT R14, R14, 0x5410, R18 ;  /* 0x000054100e0eb816 */ /* 0x000fe40000000012 */
[----:B------:R-:W-:Y:S02]  /*1280*/  F2FP.F16.F32.PACK_AB R8, RZ, R8 ;  /* 0x00000008ff08723e */ /* 0x000fe400000000ff */
[----:B------:R-:W-:Y:S02]  /*1290*/  F2FP.F16.F32.PACK_AB R28, RZ, R28 ;  /* 0x0000001cff1c723e */ /* 0x000fe400000000ff */
[----:B------:R-:W-:Y:S02]  /*12a0*/  @P1 IADD3 R15, P2, P4, R31, UR31, R0 ;  /* 0x0000001f1f0f1c10 */ /* 0x000fe4000fc5e000 */
[----:B------:R-:W-:-:S02]  /*12b0*/  F2FP.F16.F32.PACK_AB R9, RZ, R9 ;  /* 0x00000009ff09723e */ /* 0x000fc400000000ff */
[----:B------:R-:W-:Y:S01]  /*12c0*/  F2FP.F16.F32.PACK_AB R17, RZ, R17 ;  /* 0x00000011ff11723e */ /* 0x000fe200000000ff */
        /* <DEDUP_REMOVED lines=81> */
.L_x_5299:
[----:B------:R-:W-:Y:S05]  /*17e0*/  BSYNC.RECONVERGENT B0 ;  /* 0x0000000000007941 */ /* 0x000fea0003800200 */
.L_x_5298:
        /* <DEDUP_REMOVED lines=20> */
[----:B------:R-:W-:Y:S01]  /*1930*/  F2FP.F16.F32.PACK_AB R22, RZ, R22 ;  /* 0x00000016ff16723e */ /* 0x000fe200000000ff */
[----:B------:R-:W-:Y:S01]  /*1940*/  VIADD R52, R56, 0x3 ;  /* 0x0000000338347836 */ /* 0x000fe20000000000 */
[----:B------:R-:W-:-:S02]  /*1950*/  @!P2 LEA.HI.X R47, R42, UR9, R11, 0x2, P0 ;  /* 0x000000092a2fac11 */ /* 0x000fc400080f140b */
[----:B------:R-:W-:Y:S02]  /*1960*/  @!P2 IADD3 R35, P0, PT, R42, UR26, RZ ;  /* 0x0000001a2a23ac10 */ /* 0x000fe4000ff1e0ff */
[----:B------:R-:W-:Y:S02]  /*1970*/  F2FP.F16.F32.PACK_AB R25, RZ, R25 ;  /* 0x00000019ff19723e */ /* 0x000fe400000000ff */
[----:B------:R-:W-:Y:S02]  /*1980*/  @!P2 IADD3.X R10, PT, PT, R11, UR33, RZ, P0, !PT ;  /* 0x000000210b0aac10 */ /* 0x000fe400087fe4ff */
[C---:B------:R-:W-:Y:S02]  /*1990*/  @!P2 LEA R44, P0, R35.reuse, UR8, 0x2 ;  /* 0x00000008232cac11 */ /* 0x040fe4000f8010ff */
[----:B------:R-:W-:Y:S02]  /*19a0*/  FMNMX R26, RZ, R20, !PT ;  /* 0x00000014ff1a7209 */ /* 0x000fe40007800000 */
[----:B------:R-:W-:Y:S01]  /*19b0*/  @!P2 LEA.HI.X R45, R35, UR9, R10, 0x2, P0 ;  /* 0x00000009232dac11 */ /* 0x000fe200080f140a */
[----:B------:R-:W-:Y:S01]  /*19c0*/  FMUL R10, R36, UR5 ;  /* 0x00000005240a7c20 */ /* 0x000fe20008400000 */
[----:B------:R-:W-:Y:S01]  /*19d0*/  F2FP.F16.F32.PACK_AB R29, RZ, R29 ;  /* 0x0000001dff1d723e */ /* 0x000fe200000000ff */
[----:B------:R-:W-:Y:S01]  /*19e0*/  FMUL R3, R3, R26 ;  /* 0x0000001a03037220 */ /* 0x000fe20000400000 */
[----:B------:R-:W-:-:S02]  /*19f0*/  FMNMX R2, RZ, R2, !PT ;  /* 0x00000002ff027209 */ /* 0x000fc40007800000 */
[----:B------:R-:W-:Y:S01]  /*1a00*/  F2FP.F16.F32.PACK_AB R20, RZ, R10 ;  /* 0x0000000aff14723e */ /* 0x000fe200000000ff */
        /* <DEDUP_REMOVED lines=12> */
[----:B------:R-:W-:Y:S01]  /*1ad0*/  F2FP.F16.F32.PACK_AB R10, RZ, R10 ;  /* 0x0000000aff0a723e */ /* 0x000fe200000000ff */
[----:B------:R-:W-:Y:S01]  /*1ae0*/  FMUL R30, R19, R30 ;  /* 0x0000001e131e7220 */ /* 0x000fe20000400000 */
[----:B------:R-:W-:Y:S01]  /*1af0*/  FMUL R19, R21, UR5 ;  /* 0x0000000515137c20 */ /* 0x000fe20008400000 */
[----:B------:R-:W-:Y:S02]  /*1b00*/  F2FP.F16.F32.PACK_AB R26, RZ, R26 ;  /* 0x0000001aff1a723e */ /* 0x000fe400000000ff */
[----:B------:R-:W-:Y:S02]  /*1b10*/  IADD3 R31, P1, PT, R31, UR31, RZ ;  /* 0x0000001f1f1f7c10 */ /* 0x000fe4000ff3e0ff */
[----:B0-----:R-:W-:Y:S02]  /*1b20*/  @!P2 LEA R44, P0, R2, UR14, 0x2 ;  /* 0x0000000e022cac11 */ /* 0x001fe4000f8010ff */
[----:B------:R-:W-:-:S02]  /*1b30*/  F2FP.F16.F32.PACK_AB R19, RZ, R19 ;  /* 0x00000013ff13723e */ /* 0x000fc400000000ff */
[----:B------:R-:W-:Y:S01]  /*1b40*/  @!P2 LEA.HI.X R45, R2, UR15, R11, 0x2, P0 ;  /* 0x0000000f022dac11 */ /* 0x000fe200080f140b */
[----:B------:R-:W-:Y:S02]  /*1b50*/  VIADD R2, R53, 0x1d ;  /* 0x0000001d35027836 */ /* 0x000fe40000000000 */
[----:B------:R-:W-:Y:S01]  /*1b60*/  FMUL R11, R30, UR5 ;  /* 0x000000051e0b7c20 */ /* 0x000fe20008400000 */
[----:B------:R-:W-:Y:S02]  /*1b70*/  ISETP.GE.U32.AND P0, PT, R52, UR13, PT ;  /* 0x0000000d34007c0c */ /* 0x000fe4000bf06070 */
[----:B------:R-:W-:Y:S02]  /*1b80*/  @!P2 PRMT R10, R10, 0x5410, R26 ;  /* 0x000054100a0aa816 */ /* 0x000fe4000000001a */
[----:B------:R-:W-:Y:S02]  /*1b90*/  LOP3.LUT R2, R2, 0x1f, RZ, 0xc0, !PT ;  /* 0x0000001f02027812 */ /* 0x000fe400078ec0ff */
[----:B------:R-:W-:Y:S01]  /*1ba0*/  F2FP.F16.F32.PACK_AB R11, RZ, R11 ;  /* 0x0000000bff0b723e */ /* 0x000fe200000000ff */
        /* <DEDUP_REMOVED lines=67> */
.L_x_5301:
[----:B------:R-:W-:Y:S05]  /*1fe0*/  BSYNC.RECONVERGENT B0 ;  /* 0x0000000000007941 */ /* 0x000fea0003800200 */
.L_x_5300:
        /* <DEDUP_REMOVED lines=47> */
[----:B------:R-:W-:Y:S01]  /*22e0*/  F2FP.F16.F32.PACK_AB R15, RZ, R30 ;  /* 0x0000001eff0f723e */ /* 0x000fe200000000ff */
[----:B------:R-:W-:Y:S01]  /*22f0*/  IMAD.IADD R52, R5, 0x1, -R52 ;  /* 0x0000000105347824 */ /* 0x000fe200078e0a34 */
[----:B------:R-:W-:Y:S01]  /*2300*/  F2FP.F16.F32.PACK_AB R23, RZ, R23 ;  /* 0x00000017ff17723e */ /* 0x000fe200000000ff */
[----:B------:R-:W-:Y:S01]  /*2310*/  ULOP3.LUT UR12, UR12, 0xfffffffe, URZ, 0xc0, !UPT ;  /* 0xfffffffe0c0c7892 */ /* 0x000fe2000f8ec0ff */
[C---:B------:R-:W-:Y:S01]  /*2320*/  PRMT R47, R50.reuse, 0x7632, R47 ;  /* 0x00007632322f7816 */ /* 0x040fe2000000002f */
[----:B------:R-:W-:Y:S01]  /*2330*/  IMAD.U32 R50, R50, 0x10000, RZ ;  /* 0x0001000032327824 */ /* 0x000fe200078e00ff */
[----:B------:R-:W-:Y:S01]  /*2340*/  F2FP.F16.F32.PACK_AB R21, RZ, R21 ;  /* 0x00000015ff15723e */ /* 0x000fe200000000ff */
[----:B------:R-:W-:Y:S01]  /*2350*/  IMAD.SHL.U32 R52, R52, 0x4, RZ ;  /* 0x0000000434347824 */ /* 0x000fe200078e00ff */
[----:B------:R-:W-:Y:S01]  /*2360*/  F2FP.F16.F32.PACK_AB R16, RZ, R16 ;  /* 0x00000010ff10723e */ /* 0x000fe200000000ff */
        /* <DEDUP_REMOVED lines=15> */
[----:B------:R-:W-:Y:S01]  /*2460*/  F2FP.F16.F32.PACK_AB R12, RZ, R12 ;  /* 0x0000000cff0c723e */ /* 0x000fe200000000ff */
[----:B------:R-:W-:Y:S01]  /*2470*/  IMAD.U32 R30, R30, 0x10000, RZ ;  /* 0x000100001e1e7824 */ /* 0x000fe200078e00ff */
[----:B------:R-:W-:-:S02]  /*2480*/  F2FP.F16.F32.PACK_AB R24, RZ, R24 ;  /* 0x00000018ff18723e */ /* 0x000fc400000000ff */
        /* <DEDUP_REMOVED lines=26> */
[----:B------:R-:W-:Y:S01]  /*2630*/  F2FP.F16.F32.PACK_AB R33, RZ, R33 ;  /* 0x00000021ff21723e */ /* 0x000fe200000000ff */
[----:B------:R-:W-:Y:S01]  /*2640*/  FMUL R36, R30, UR5 ;  /* 0x000000051e247c20 */ /* 0x000fe20008400000 */
[----:B------:R-:W-:Y:S01]  /*2650*/  FMUL R37, R6, R37 ;  /* 0x0000002506257220 */ /* 0x000fe20000400000 */
[----:B------:R-:W-:Y:S01]  /*2660*/  IADD3.X R32, PT, PT, R35, UR36, RZ, P0, !PT ;  /* 0x0000002423207c10 */ /* 0x000fe200087fe4ff */
[----:B------:R-:W0:Y:S01]  /*2670*/  S2R R6, SR_CgaCtaId ;  /* 0x0000000000067919 */ /* 0x000e220000008800 */
[----:B------:R-:W-:Y:S01]  /*2680*/  F2FP.F16.F32.PACK_AB R34, RZ, R34 ;  /* 0x00000022ff22723e */ /* 0x000fe200000000ff */
[----:B------:R-:W-:Y:S01]  /*2690*/  FMUL R35, R48, UR5 ;  /* 0x0000000530237c20 */ /* 0x000fe20008400000 */
[----:B------:R-:W-:Y:S01]  /*26a0*/  FSET.BF.GT.AND R4, R42, RZ, PT ;  /* 0x000000ff2a04720a */ /* 0x000fe20003804000 */
[----:B------:R-:W-:Y:S01]  /*26b0*/  IMAD.U32 R3, R3, 0x10000, RZ ;  /* 0x0001000003037824 */ /* 0x000fe200078e00ff */
[----:B------:R-:W-:Y:S01]  /*26c0*/  @!P1 PRMT R34, R34, 0x5410, R33 ;  /* 0x0000541022229816 */ /* 0x000fe20000000021 */
[----:B------:R-:W-:Y:S01]  /*26d0*/  IMAD.U32 R38, R38, 0x10000, RZ ;  /* 0x0001000026267824 */ /* 0x000fe200078e00ff */
[----:B------:R-:W-:-:S02]  /*26e0*/  @!P2 LEA R58, P0, R31, UR8, 0x2 ;  /* 0x000000081f3aac11 */ /* 0x000fc4000f8010ff */
[----:B------:R-:W-:Y:S01]  /*26f0*/  F2FP.F16.F32.PACK_AB R35, RZ, R35 ;  /* 0x00000023ff23723e */ /* 0x000fe200000000ff */
[----:B------:R1:W-:Y:S01]  /*2700*/  @!P1 STG.E desc[UR22][R44.64], R34 ;  /* 0x000000222c009986 */ /* 0x0003e2000c101916 */
[----:B------:R-:W-:Y:S02]  /*2710*/  F2FP.F16.F32.PACK_AB R36, RZ, R36 ;  /* 0x00000024ff24723e */ /* 0x000fe400000000ff */
        /* <DEDUP_REMOVED lines=19> */
[----:B------:R-:W-:-:S02]  /*2850*/  F2FP.F16.F32.PACK_AB R40, RZ, R40 ;  /* 0x00000028ff28723e */ /* 0x000fc400000000ff */
[----:B------:R-:W-:Y:S01]  /*2860*/  @!P2 LEA.HI.X R59, R39, UR9, R4, 0x2, P0 ;  /* 0x00000009273bac11 */ /* 0x000fe200080f1404 */
[----:B------:R-:W-:Y:S01]  /*2870*/  FMUL R39, R37, UR5 ;  /* 0x0000000525277c20 */ /* 0x000fe20008400000 */
[----:B------:R-:W-:Y:S01]  /*2880*/  LOP3.LUT R4, R5, 0x1f, RZ, 0xc0, !PT ;  /* 0x0000001f05047812 */ /* 0x000fe200078ec0ff */
[----:B------:R-:W-:Y:S01]  /*2890*/  IMAD.SHL.U32 R14, R14, 0x4, RZ ;  /* 0x000000040e0e7824 */ /* 0x000fe200078e00ff */
[----:B0-----:R-:W-:Y:S01]  /*28a0*/  LEA R6, R6, R45, 0x18 ;  /* 0x0000002d06067211 */ /* 0x001fe200078ec0ff */
[----:B------:R-:W-:Y:S01]  /*28b0*/  IMAD.IADD R45, R44, 0x1, R5 ;  /* 0x000000012c2d7824 */ /* 0x000fe200078e0205 */
[----:B------:R-:W-:Y:S01]  /*28c0*/  F2FP.F16.F32.PACK_AB R39, RZ, R39 ;  /* 0x00000027ff27723e */ /* 0x000fe200000000ff */
        /* <DEDUP_REMOVED lines=30> */
[----:B------:R-:W-:Y:S02]  /*2ab0*/  F2FP.F16.F32.PACK_AB R14, RZ, R14 ;  /* 0x0000000eff0e723e */ /* 0x000fe400000000ff */
[----:B------:R-:W-:Y:S01]  /*2ac0*/  @!P2 LEA.HI.X R59, R13, UR15, R32, 0x2, P0 ;  /* 0x0000000f0d3bac11 */ /* 0x000fe200080f1420 */
[----:B------:R-:W-:Y:S01]  /*2ad0*/  FMUL R13, R50, UR5 ;  /* 0x00000005320d7c20 */ /* 0x000fe20008400000 */
[----:B------:R-:W-:Y:S01]  /*2ae0*/  ISETP.LT.U32.AND P0, PT, R56, UR29, PT ;  /* 0x0000001d38007c0c */ /* 0x000fe2000bf01070 */
[----:B0-----:R-:W-:Y:S01]  /*2af0*/  IMAD.IADD R22, R2, 0x1, R31 ;  /* 0x0000000102167824 */ /* 0x001fe200078e021f */
[----:B------:R-:W-:Y:S01]  /*2b00*/  F2FP.F16.F32.PACK_AB R15, RZ, R15 ;  /* 0x0000000fff0f723e */ /* 0x000fe200000000ff */
[----:B------:R0:W-:Y:S01]  /*2b10*/  STS [R29], R30 ;  /* 0x0000001e1d007388 */ /* 0x0001e20000000800 */
[----:B------:R-:W-:Y:S01]  /*2b20*/  F2FP.F16.F32.PACK_AB R13, RZ, R13 ;  /* 0x0000000dff0d723e */ /* 0x000fe200000000ff */
[----:B------:R-:W-:Y:S01]  /*2b30*/  IMAD R32, R55, UR7, RZ ;  /* 0x0000000737207c24 */ /* 0x000fe2000f8e02ff */
[----:B------:R-:W-:-:S02]  /*2b40*/  F2FP.F16.F32.PACK_AB R16, RZ, R16 ;  /* 0x00000010ff10723e */ /* 0x000fc400000000ff */
        /* <DEDUP_REMOVED lines=42> */
.L_x_5306:
        /* <DEDUP_REMOVED lines=48> */
.L_x_5305:
[----:B------:R-:W-:Y:S05]  /*30f0*/  BSYNC.RECONVERGENT B1 ;  /* 0x0000000000017941 */ /* 0x000fea0003800200 */
.L_x_5304:
        /* <DEDUP_REMOVED lines=35> */
.L_x_5303:
[----:B------:R-:W-:Y:S05]  /*3330*/  BSYNC.RECONVERGENT B0 ;  /* 0x0000000000007941 */ /* 0x000fea0003800200 */
.L_x_5302:
        /* <DEDUP_REMOVED lines=35> */
.L_x_5311:
        /* <DEDUP_REMOVED lines=48> */
.L_x_5310:
[----:B------:R-:W-:Y:S05]  /*3870*/  BSYNC.RECONVERGENT B1 ;  /* 0x0000000000017941 */ /* 0x000fea0003800200 */
.L_x_5309:
        /* <DEDUP_REMOVED lines=35> */
.L_x_5308:
[----:B------:R-:W-:Y:S05]  /*3ab0*/  BSYNC.RECONVERGENT B0 ;  /* 0x0000000000007941 */ /* 0x000fea0003800200 */
.L_x_5307:
        /* <DEDUP_REMOVED lines=32> */
.L_x_5316:
        /* <DEDUP_REMOVED lines=48> */
.L_x_5315:
[----:B------:R-:W-:Y:S05]  /*3fc0*/  BSYNC.RECONVERGENT B1 ;  /* 0x0000000000017941 */ /* 0x000fea0003800200 */
.L_x_5314:
        /* <DEDUP_REMOVED lines=35> */
.L_x_5313:
[----:B------:R-:W-:Y:S05]  /*4200*/  BSYNC.RECONVERGENT B0 ;  /* 0x0000000000007941 */ /* 0x000fea0003800200 */
.L_x_5312:
        /* <DEDUP_REMOVED lines=21> */
.L_x_5321:
        /* <DEDUP_REMOVED lines=48> */
.L_x_5320:
[----:B------:R-:W-:Y:S05]  /*4660*/  BSYNC.RECONVERGENT B1 ;  /* 0x0000000000017941 */ /* 0x000fea0003800200 */
.L_x_5319:
        /* <DEDUP_REMOVED lines=35> */
.L_x_5318:
[----:B------:R-:W-:Y:S05]  /*48a0*/  BSYNC.RECONVERGENT B0 ;  /* 0x0000000000007941 */ /* 0x000fea0003800200 */
.L_x_5317:
        /* <DEDUP_REMOVED lines=39> */
.L_x_5330:
[----:B------:R-:W-:Y:S02]  /*4b20*/  ISETP.NE.AND P0, PT, R5, RZ, PT ;  /* 0x000000ff0500720c */ /* 0x000fe40003f05270 */
[----:B-1----:R-:W-:-:S11]  /*4b30*/  FMNMX R7, R2, R7, !PT ;  /* 0x0000000702077209 */ /* 0x002fd60007800000 */
[----:B------:R-:W-:Y:S05]  /*4b40*/  @P0 BRA `(.L_x_5323) ;  /* 0x0000000000080947 */ /* 0x000fea0003800000 */
[----:B0-----:R-:W0:Y:S02]  /*4b50*/  LDC.64 R2, c[0x0][0x3a8] ;  /* 0x0000ea00ff027b82 */ /* 0x001e240000000a00 */
[----:B0-----:R1:W-:Y:S02]  /*4b60*/  REDG.E.MAX.S32.STRONG.GPU desc[UR22][R2.64], R7 ;  /* 0x000000070200798e */ /* 0x0013e4000d12e316 */
.L_x_5323:
[----:B------:R-:W-:Y:S05]  /*4b70*/  BSYNC B0 ;  /* 0x0000000000007941 */ /* 0x000fea0003800000 */
.L_x_5322:
        /* <DEDUP_REMOVED lines=11> */
[----:B--23--:R-:W-:Y:S05]  /*4c30*/  CALL.REL.NOINC `($__internal_133_$__cuda_sm20_rcp_rn_f32_slowpath) ;  /* 0x0000000400987944 */ /* 0x00cfea0003c00000 */
[----:B------:R-:W-:Y:S05]  /*4c40*/  BRA `(.L_x_5326) ;  /* 0x0000000000147947 */ /* 0x000fea0003800000 */
.L_x_5325:
[----:B------:R-:W5:Y:S01]  /*4c50*/  MUFU.RCP R5, UR5 ;  /* 0x0000000500057d08 */ /* 0x000f620008001000 */
[----:B01--4-:R-:W-:-:S04]  /*4c60*/  IMAD.U32 R0, RZ, RZ, UR5 ;  /* 0x00000005ff007e24 */ /* 0x013fc8000f8e00ff */
[----:B-----5:R-:W-:-:S04]  /*4c70*/  FFMA R0, R5, R0, -1 ;  /* 0xbf80000005007423 */ /* 0x020fc80000000000 */
[----:B------:R-:W-:-:S04]  /*4c80*/  FADD.FTZ R0, -R0, -RZ ;  /* 0x800000ff00007221 */ /* 0x000fc80000010100 */
[----:B------:R-:W-:-:S07]  /*4c90*/  FFMA R5, R5, R0, R5 ;  /* 0x0000000005057223 */ /* 0x000fce0000000005 */
.L_x_5326:
[----:B------:R-:W0:Y:S02]  /*4ca0*/  LDC.64 R2, c[0x0][0x3b0] ;  /* 0x0000ec00ff027b82 */ /* 0x000e240000000a00 */
[----:B0-----:R-:W-:Y:S01]  /*4cb0*/  STG.E desc[UR22][R2.64], R5 ;  /* 0x0000000502007986 */ /* 0x001fe2000c101916 */
[----:B------:R-:W-:Y:S05]  /*4cc0*/  EXIT ;  /* 0x000000000000794d */ /* 0x000fea0003800000 */
.L_x_5324:
[----:B------:R-:W-:Y:S02]  /*4cd0*/  IMAD.MOV.U32 R9, RZ, RZ, 0x4 ;  /* 0x00000004ff097424 */ /* 0x000fe400078e00ff */
[----:B------:R-:W-:Y:S02]  /*4ce0*/  IMAD.MOV.U32 R11, RZ, RZ, 0x1f ;  /* 0x0000001fff0b7424 */ /* 0x000fe400078e00ff */
[----:B------:R-:W-:-:S07]  /*4cf0*/  IMAD.MOV.U32 R4, RZ, RZ, -0x1 ;  /* 0xffffffffff047424 */ /* 0x000fce00078e00ff */
[----:B01----:R-:W-:Y:S05]  /*4d00*/  WARPSYNC.COLLECTIVE R4, `(.L_x_5327) ;  /* 0x0000000004087348 */ /* 0x003fea0003c00000 */
[----:B-1----:R1:W2:Y:S02]  /*4d10*/  SHFL.DOWN P0, R7, R0, R9, R11 ;  /* 0x0800000900077389 */ /* 0x0022a4000000000b */
[----:B012---:R-:W-:Y:S05]  /*4d20*/  ENDCOLLECTIVE ;  /* 0x000000000000791b */ /* 0x007fea0003800000 */
.L_x_5327:
[----:B------:R-:W-:Y:S02]  /*4d30*/  IMAD.MOV.U32 R9, RZ, RZ, 0x2 ;  /* 0x00000002ff097424 */ /* 0x000fe400078e00ff */
[----:B------:R-:W-:-:S05]  /*4d40*/  IMAD.MOV.U32 R3, RZ, RZ, R7 ;  /* 0x000000ffff037224 */ /* 0x000fca00078e0007 */
[----:B------:R-:W-:-:S05]  /*4d50*/  FMNMX R3, R3, R0, !PT ;  /* 0x0000000003037209 */ /* 0x000fca0007800000 */
[----:B------:R-:W-:-:S07]  /*4d60*/  IMAD.MOV.U32 R0, RZ, RZ, R3 ;  /* 0x000000ffff007224 */ /* 0x000fce00078e0003 */
[----:B------:R-:W-:Y:S05]  /*4d70*/  WARPSYNC.COLLECTIVE R4, `(.L_x_5328) ;  /* 0x0000000004087348 */ /* 0x000fea0003c00000 */
[----:B------:R0:W1:Y:S02]  /*4d80*/  SHFL.DOWN P0, R7, R0, R9, R11 ;  /* 0x0800000900077389 */ /* 0x000064000000000b */
[----:B01----:R-:W-:Y:S05]  /*4d90*/  ENDCOLLECTIVE ;  /* 0x000000000000791b */ /* 0x003fea0003800000 */
.L_x_5328:
[----:B------:R-:W-:Y:S02]  /*4da0*/  IMAD.MOV.U32 R9, RZ, RZ, 0x1 ;  /* 0x00000001ff097424 */ /* 0x000fe400078e00ff */
[----:B------:R-:W-:-:S05]  /*4db0*/  IMAD.MOV.U32 R2, RZ, RZ, R7 ;  /* 0x000000ffff027224 */ /* 0x000fca00078e0007 */
[----:B------:R-:W-:-:S05]  /*4dc0*/  FMNMX R2, R3, R2, !PT ;  /* 0x0000000203027209 */ /* 0x000fca0007800000 */
[----:B------:R-:W-:-:S07]  /*4dd0*/  IMAD.MOV.U32 R0, RZ, RZ, R2 ;  /* 0x000000ffff007224 */ /* 0x000fce00078e0002 */
[----:B------:R-:W-:Y:S05]  /*4de0*/  WARPSYNC.COLLECTIVE R4, `(.L_x_5329) ;  /* 0x0000000004087348 */ /* 0x000fea0003c00000 */
[----:B------:R0:W1:Y:S02]  /*4df0*/  SHFL.DOWN P0, R7, R0, R9, R11 ;  /* 0x0800000900077389 */ /* 0x000064000000000b */
[----:B01----:R-:W-:Y:S05]  /*4e00*/  ENDCOLLECTIVE ;  /* 0x000000000000791b */ /* 0x003fea0003800000 */
.L_x_5329:
[----:B------:R-:W-:Y:S05]  /*4e10*/  BRA `(.L_x_5330) ;  /* 0xfffffffc00407947 */ /* 0x000fea000383ffff */
        .weak           $__internal_132_$__cuda_sm20_div_u64
        .type           $__internal_132_$__cuda_sm20_div_u64,@function
        .size           $__internal_132_$__cuda_sm20_div_u64,($__internal_133_$__cuda_sm20_rcp_rn_f32_slowpath - $__internal_132_$__cuda_sm20_div_u64)
$__internal_132_$__cuda_sm20_div_u64:
        /* <DEDUP_REMOVED lines=71> */
[----:B------:R-:W-:Y:S11]  /*5290*/  RET.REL.NODEC R2 `(_ZN18transformer_engine6detail43dgated_act_cast_transpose_kernel_notalignedILi2ELi2Ef13__nv_bfloat166__halfNS_5EmptyEXadL_ZNS_5dreluIffEET_T0_RKS4_EEXadL_ZNS_4reluIffEES6_S7_S9_EEEEvPKT2_SD_PT3_SF_PKT1_PSG_SJ_mmm) ;  /* 0xffffffac02587950 */ /* 0x000ff60003c3ffff */
        .weak           $__internal_133_$__cuda_sm20_rcp_rn_f32_slowpath
        .type           $__internal_133_$__cuda_sm20_rcp_rn_f32_slowpath,@function
        .size           $__internal_133_$__cuda_sm20_rcp_rn_f32_slowpath,(.L_x_29434 - $__internal_133_$__cuda_sm20_rcp_rn_f32_slowpath)
$__internal_133_$__cuda_sm20_rcp_rn_f32_slowpath:
        /* <DEDUP_REMOVED lines=15> */
.L_x_5331:
        /* <DEDUP_REMOVED lines=33> */
.L_x_5333:
[----:B------:R0:W1:Y:S02]  /*55a0*/  MUFU.RCP R2, R0 ;  /* 0x0000000000027308 */ /* 0x0000640000001000 */
.L_x_5332:
[----:B-1-3--:R-:W-:Y:S02]  /*55b0*/  IMAD.MOV.U32 R5, RZ, RZ, R2 ;  /* 0x000000ffff057224 */ /* 0x00afe400078e0002 */
[----:B------:R-:W-:Y:S02]  /*55c0*/  IMAD.MOV.U32 R2, RZ, RZ, R7 ;  /* 0x000000ffff027224 */ /* 0x000fe400078e0007 */
[----:B------:R-:W-:-:S04]  /*55d0*/  IMAD.MOV.U32 R3, RZ, RZ, 0x0 ;  /* 0x00000000ff037424 */ /* 0x000fc800078e00ff */
[----:B0-2---:R-:W-:Y:S05]  /*55e0*/  RET.REL.NODEC R2 `(_ZN18transformer_engine6detail43dgated_act_cast_transpose_kernel_notalignedILi2ELi2Ef13__nv_bfloat166__halfNS_5EmptyEXadL_ZNS_5dreluIffEET_T0_RKS4_EEXadL_ZNS_4reluIffEES6_S7_S9_EEEEvPKT2_SD_PT3_SF_PKT1_PSG_SJ_mmm) ;  /* 0xffffffa802847950 */ /* 0x005fea0003c3ffff */
.L_x_5334:
        /* <DEDUP_REMOVED lines=9> */
.L_x_29434:


//--------------------- .text._ZN18transformer_engine6detail32dgated_act_cast_transpose_kernelILi2ELi2Ef13__nv_bfloat166__halfNS_5EmptyEXadL_ZNS_5dreluIffEET_T0_RKS4_EEXadL_ZNS_4reluIffEES6_S7_S9_EEEEvPKT2_SD_PT3_SF_PKT1_PSG_SJ_mmm --------------------------
	.section	.text._ZN18transformer_engine6detail32dgated_act_cast_transpose_kernelILi2ELi2Ef13__nv_bfloat166__halfNS_5EmptyEXadL_ZNS_5dreluIffEET_T0_RKS4_EEXadL_ZNS_4reluIffEES6_S7_S9_EEEEvPKT2_SD_PT3_SF_PKT1_PSG_SJ_mmm,"ax",@progbits
	.align	128
        .global         _ZN18transformer_engine6detail32dgated_act_cast_transpose_kernelILi2ELi2Ef13__nv_bfloat166__halfNS_5EmptyEXadL_ZNS_5dreluIffEET_T0_RKS4_EEXadL_ZNS_4reluIffEES6_S7_S9_EEEEvPKT2_SD_PT3_SF_PKT1_PSG_SJ_mmm
        .type           _ZN18transformer_engine6detail32dgated_act_cast_transpose_kernelILi2ELi2Ef13__nv_bfloat166__halfNS_5EmptyEXadL_ZNS_5dreluIffEET_T0_RKS4_EEXadL_ZNS_4reluIffEES6_S7_S9_EEEEvPKT2_SD_PT3_SF_PKT1_PSG_SJ_mmm,@function
        .size           _ZN18transformer_engine6detail32dgated_act_cast_transpose_kernelILi2ELi2Ef13__nv_bfloat166__halfNS_5EmptyEXadL_ZNS_5dreluIffEET_T0_RKS4_EEXadL_ZNS_4reluIffEES6_S7_S9_EEEEvPKT2_SD_PT3_SF_PKT1_PSG_SJ_mmm,(.L_x_29436 - _ZN18transformer_engine6detail32dgated_act_cast_transpose_kernelILi2ELi2Ef13__nv_bfloat166__halfNS_5EmptyEXadL_ZNS_5dreluIffEET_T0_RKS4_EEXadL_ZNS_4reluIffEES6_S7_S9_EEEEvPKT2_SD_PT3_SF_PKT1_PSG_SJ_mmm)
        .other          _ZN18transformer_engine6detail32dgated_act_cast_transpose_kernelILi2ELi2Ef13__nv_bfloat166__halfNS_5EmptyEXadL_ZNS_5dreluIffEET_T0_RKS4_EEXadL_ZNS_4reluIffEES6_S7_S9_EEEEvPKT2_SD_PT3_SF_PKT1_PSG_SJ_mmm,@"STO_CUDA_ENTRY STV_DEFAULT"
_ZN18transformer_engine6detail32dgated_act_cast_transpose_kernelILi2ELi2Ef13__nv_bfloat166__halfNS_5EmptyEXadL_ZNS_5dreluIffEET_T0_RKS4_EEXadL_ZNS_4reluIffEES6_S7_S9_EEEEvPKT2_SD_PT3_SF_PKT1_PSG_SJ_mmm:
.text._ZN18transformer_engine6detail32dgated_act_cast_transpose_kernelILi2ELi2Ef13__nv_bfloat166__halfNS_5EmptyEXadL_ZNS_5dreluIffEET_T0_RKS4_EEXadL_ZNS_4reluIffEES6_S7_S9_EEEEvPKT2_SD_PT3_SF_PKT1_PSG_SJ_mmm:
        /* <DEDUP_REMOVED lines=39> */
.L_x_5335:
[----:B------:R-:W-:-:S07]  /*0270*/  MOV R4, 0x290 ;  /* 0x0000029000047802 */ /* 0x000fce0000000f00 */
[----:B------:R-:W-:Y:S05]  /*0280*/  CALL.REL.NOINC `($__internal_134_$__cuda_sm20_div_u64) ;  /* 0x0000002c00c07944 */ /* 0x000fea0003c00000 */
        /* <DEDUP_REMOVED lines=11> */
.L_x_5336:
        /* <DEDUP_REMOVED lines=201> */
[----:B------:R-:W-:Y:S02]  /*0fd0*/  F2FP.F16.F32.PACK_AB R6, R19, R20 ;  /* 0x000000141306723e */ /* 0x000fe400000000ff */
        /* <DEDUP_REMOVED lines=27> */
[----:B------:R-:W-:Y:S02]  /*1190*/  F2FP.F16.F32.PACK_AB R0, RZ, R0 ;  /* 0x00000000ff00723e */ /* 0x000fe400000000ff */
[----:B------:R-:W-:Y:S02]  /*11a0*/  F2FP.F16.F32.PACK_AB R16, RZ, R16 ;  /* 0x00000010ff10723e */ /* 0x000fe400000000ff */
[----:B------:R-:W-:Y:S01]  /*11b0*/  IADD3 R52, P0, PT, R42, UR26, RZ ;  /* 0x0000001a2a347c10 */ /* 0x000fe2000ff1e0ff */
[----:B------:R-:W-:Y:S01]  /*11c0*/  FMUL R28, R28, R19 ;  /* 0x000000131c1c7220 */ /* 0x000fe20000400000 */
[----:B------:R-:W-:Y:S01]  /*11d0*/  F2FP.F16.F32.PACK_AB R18, R11, R18 ;  /* 0x000000120b12723e */ /* 0x000fe200000000ff */
        /* <DEDUP_REMOVED lines=8> */
[----:B------:R-:W-:Y:S02]  /*1260*/  F2FP.F16.F32.PACK_AB R19, RZ, R19 ;  /* 0x00000013ff13723e */ /* 0x000fe400000000ff */
[----:B------:R-:W-:Y:S02]  /*1270*/  F2FP.F16.F32.PACK_AB R11, RZ, R11 ;  /* 0x0000000bff0b723e */ /* 0x000fe400000000ff */
        /* <DEDUP_REMOVED lines=25> */
[----:B------:R-:W-:Y:S02]  /*1410*/  F2FP.F16.F32.PACK_AB R8, R8, R3 ;  /* 0x000000030808723e */ /* 0x000fe400000000ff */
[----:B------:R-:W-:Y:S01]  /*1420*/  IADD3.X R51, PT, PT, R9, UR9, RZ, P0, !PT ;  /* 0x0000000909337c10 */ /* 0x000fe200087fe4ff */
[----:B0-----:R-:W-:Y:S01]  /*1430*/  FMUL R15, R28, UR25 ;  /* 0x000000191c0f7c20 */ /* 0x001fe20008400000 */
[----:B------:R-:W-:Y:S01]  /*1440*/  IADD3 R3, P0, PT, R10, UR32, RZ ;  /* 0x000000200a037c10 */ /* 0x000fe2000ff1e0ff */
[----:B------:R-:W-:Y:S01]  /*1450*/  FMUL R10, R5, UR25 ;  /* 0x00000019050a7c20 */ /* 0x000fe20008400000 */
[----:B------:R-:W-:Y:S01]  /*1460*/  IADD3 R42, P2, PT, R42, UR15, RZ ;  /* 0x0000000f2a2a7c10 */ /* 0x000fe2000ff5e0ff */
[----:B------:R0:W4:Y:S01]  /*1470*/  LDG.E R2, desc[UR20][R44.64] ;  /* 0x000000142c027981 */ /* 0x000122000c1e1900 */
[----:B-1----:R-:W-:Y:S01]  /*1480*/  F2FP.F16.F32.PACK_AB R41, RZ, R17 ;  /* 0x00000011ff29723e */ /* 0x002fe200000000ff */
[----:B------:R-:W-:Y:S01]  /*1490*/  FMUL R17, R22, UR25 ;  /* 0x0000001916117c20 */ /* 0x000fe20008400000 */
[----:B------:R-:W-:-:S04]  /*14a0*/  IADD3.X R43, PT, PT, R9, UR22, RZ, P2, !PT ;  /* 0x00000016092b7c10 */ /* 0x000fc800097fe4ff */
[----:B------:R-:W-:Y:S01]  /*14b0*/  F2FP.F16.F32.PACK_AB R9, R17, R10 ;  /* 0x0000000a1109723e */ /* 0x000fe200000000ff */
[----:B------:R-:W-:Y:S01]  /*14c0*/  VIADD R17, R47, 0x1d ;  /* 0x0000001d2f117836 */ /* 0x000fe20000000000 */
[----:B------:R-:W-:Y:S02]  /*14d0*/  F2FP.F16.F32.PACK_AB R15, RZ, R15 ;  /* 0x0000000fff0f723e */ /* 0x000fe400000000ff */
        /* <DEDUP_REMOVED lines=23> */
[----:B------:R-:W-:Y:S02]  /*1650*/  F2FP.F16.F32.PACK_AB R20, RZ, R20 ;  /* 0x00000014ff14723e */ /* 0x000fe400000000ff */
[----:B------:R-:W-:Y:S02]  /*1660*/  F2FP.F16.F32.PACK_AB R10, RZ, R10 ;  /* 0x0000000aff0a723e */ /* 0x000fe400000000ff */
        /* <DEDUP_REMOVED lines=108> */
[----:B------:R-:W-:Y:S01]  /*1d30*/  F2FP.F16.F32.PACK_AB R28, R28, R37 ;  /* 0x000000251c1c723e */ /* 0x000fe200000000ff */
        /* <DEDUP_REMOVED lines=29> */
[----:B------:R-:W-:Y:S01]  /*1f10*/  F2FP.F16.F32.PACK_AB R21, R22, R21 ;  /* 0x000000151615723e */ /* 0x000fe200000000ff */
[----:B------:R-:W-:Y:S01]  /*1f20*/  FMUL R24, R12, UR25 ;  /* 0x000000190c187c20 */ /* 0x000fe20008400000 */
[----:B------:R-:W-:Y:S01]  /*1f30*/  F2FP.F16.F32.PACK_AB R22, RZ, R23 ;  /* 0x00000017ff16723e */ /* 0x000fe200000000ff */
[----:B------:R-:W-:Y:S01]  /*1f40*/  FMUL R23, R5, UR25 ;  /* 0x0000001905177c20 */ /* 0x000fe20008400000 */
[----:B------:R-:W-:Y:S01]  /*1f50*/  FMUL R34, R37, R34 ;  /* 0x0000002225227220 */ /* 0x000fe20000400000 */
[----:B------:R-:W-:Y:S01]  /*1f60*/  IMAD.U32 R36, R36, 0x10000, RZ ;  /* 0x0001000024247824 */ /* 0x000fe200078e00ff */
[----:B------:R-:W-:Y:S01]  /*1f70*/  F2FP.F16.F32.PACK_AB R44, RZ, R44 ;  /* 0x0000002cff2c723e */ /* 0x000fe200000000ff */
[----:B------:R-:W-:Y:S01]  /*1f80*/  IMAD.IADD R37, R38, 0x1, R3 ;  /* 0x0000000126257824 */ /* 0x000fe200078e0203 */
[----:B------:R-:W-:Y:S01]  /*1f90*/  IADD3 R52, P0, PT, R50, UR26, RZ ;  /* 0x0000001a32347c10 */ /* 0x000fe2000ff1e0ff */
[----:B------:R-:W-:Y:S01]  /*1fa0*/  FMUL R36, R39, R36 ;  /* 0x0000002427247220 */ /* 0x000fe20000400000 */
[----:B------:R-:W-:Y:S01]  /*1fb0*/  F2FP.F16.F32.PACK_AB R23, R24, R23 ;  /* 0x000000171817723e */ /* 0x000fe200000000ff */
        /* <DEDUP_REMOVED lines=13> */
[----:B------:R-:W-:Y:S02]  /*2090*/  F2FP.F16.F32.PACK_AB R24, RZ, R24 ;  /* 0x00000018ff18723e */ /* 0x000fe400000000ff */
[----:B------:R-:W-:Y:S02]  /*20a0*/  F2FP.F16.F32.PACK_AB R25, RZ, R25 ;  /* 0x00000019ff19723e */ /* 0x000fe400000000ff */
        /* <DEDUP_REMOVED lines=13> */
[----:B------:R-:W-:Y:S01]  /*2180*/  F2FP.F16.F32.PACK_AB R41, RZ, R41 ;  /* 0x00000029ff29723e */ /* 0x000fe200000000ff */
[----:B------:R0:W-:Y:S01]  /*2190*/  STG.E desc[UR20][R42.64], R28 ;  /* 0x0000001c2a007986 */ /* 0x0001e2000c101914 */
[----:B------:R-:W-:Y:S02]  /*21a0*/  IADD3.X R53, PT, PT, R43, UR27, RZ, P0, !PT ;  /* 0x0000001b2b357c10 */ /* 0x000fe400087fe4ff */
[----:B------:R-:W-:Y:S02]  /*21b0*/  IADD3 R46, P0, PT, R46, UR15, RZ ;  /* 0x0000000f2e2e7c10 */ /* 0x000fe4000ff1e0ff */
[----:B0-----:R-:W-:-:S04]  /*21c0*/  F2FP.F16.F32.PACK_AB R42, RZ, R47 ;  /* 0x0000002fff2a723e */ /* 0x001fc800000000ff */
[----:B------:R-:W-:Y:S01]  /*21d0*/  PRMT R41, R41, 0x5410, R42 ;  /* 0x0000541029297816 */ /* 0x000fe2000000002a */
[----:B------:R-:W-:Y:S01]  /*21e0*/  FMUL R50, R31, UR25 ;  /* 0x000000191f327c20 */ /* 0x000fe20008400000 */
[----:B------:R-:W-:Y:S01]  /*21f0*/  FMUL R43, R32, UR25 ;  /* 0x00000019202b7c20 */ /* 0x000fe20008400000 */
[----:B------:R-:W-:Y:S02]  /*2200*/  IADD3.X R47, PT, PT, R45, UR22, RZ, P0, !PT ;  /* 0x000000162d2f7c10 */ /* 0x000fe400087fe4ff */
[----:B------:R0:W-:Y:S01]  /*2210*/  STG.E desc[UR20][R52.64], R41 ;  /* 0x0000002934007986 */ /* 0x0001e2000c101914 */
[----:B------:R-:W-:Y:S01]  /*2220*/  FMUL R45, R34, UR25 ;  /* 0x00000019222d7c20 */ /* 0x000fe20008400000 */
[----:B------:R-:W-:Y:S02]  /*2230*/  F2FP.F16.F32.PACK_AB R43, R43, R50 ;  /* 0x000000322b2b723e */ /* 0x000fe400000000ff */
[----:B------:R-:W-:Y:S02]  /*2240*/  IADD3 R50, P0, PT, R46, UR26, RZ ;  /* 0x0000001a2e327c10 */ /* 0x000fe4000ff1e0ff */
[----:B------:R-:W-:-:S02]  /*2250*/  F2FP.F16.F32.PACK_AB R45, RZ, R45 ;  /* 0x0000002dff2d723e */ /* 0x000fc400000000ff */
[----:B0-----:R-:W-:Y:S01]  /*2260*/  PRMT R52, R21, 0x5410, R44 ;  /* 0x0000541015347816 */ /* 0x001fe2000000002c */
[----:B------:R-:W-:Y:S01]  /*2270*/  FMUL R44, R33, UR25 ;  /* 0x00000019212c7c20 */ /* 0x000fe20008400000 */
[----:B------:R0:W-:Y:S01]  /*2280*/  STG.E desc[UR20][R46.64], R43 ;  /* 0x0000002b2e007986 */ /* 0x0001e2000c101914 */
[----:B------:R-:W-:-:S03]  /*2290*/  IADD3.X R51, PT, PT, R47, UR27, RZ, P0, !PT ;  /* 0x0000001b2f337c10 */ /* 0x000fc600087fe4ff */
[----:B------:R-:W-:Y:S01]  /*22a0*/  F2FP.F16.F32.PACK_AB R44, RZ, R44 ;  /* 0x0000002cff2c723e */ /* 0x000fe200000000ff */
        /* <DEDUP_REMOVED lines=190> */
.L_x_5345:
[----:B------:R-:W-:Y:S02]  /*2e90*/  ISETP.NE.AND P0, PT, R3, RZ, PT ;  /* 0x000000ff0300720c */ /* 0x000fe40003f05270 */
[----:B-1----:R-:W-:-:S11]  /*2ea0*/  FMNMX R7, R2, R7, !PT ;  /* 0x0000000702077209 */ /* 0x002fd60007800000 */
[----:B------:R-:W-:Y:S05]  /*2eb0*/  @P0 BRA `(.L_x_5338) ;  /* 0x0000000000080947 */ /* 0x000fea0003800000 */
[----:B------:R-:W1:Y:S02]  /*2ec0*/  LDC.64 R4, c[0x0][0x3a8] ;  /* 0x0000ea00ff047b82 */ /* 0x000e640000000a00 */
[----:B-1----:R1:W-:Y:S02]  /*2ed0*/  REDG.E.MAX.S32.STRONG.GPU desc[UR20][R4.64], R7 ;  /* 0x000000070400798e */ /* 0x0023e4000d12e314 */
.L_x_5338:
[----:B------:R-:W-:Y:S05]  /*2ee0*/  BSYNC B0 ;  /* 0x0000000000007941 */ /* 0x000fea0003800000 */
.L_x_5337:
        /* <DEDUP_REMOVED lines=11> */
[----:B------:R-:W-:Y:S05]  /*2fa0*/  CALL.REL.NOINC `($__internal_135_$__cuda_sm20_rcp_rn_f32_slowpath) ;  /* 0x0000000400987944 */ /* 0x000fea0003c00000 */
[----:B------:R-:W-:Y:S05]  /*2fb0*/  BRA `(.L_x_5341) ;  /* 0x0000000000147947 */ /* 0x000fea0003800000 */
.L_x_5340:
[----:B01----:R-:W0:Y:S01]  /*2fc0*/  MUFU.RCP R5, UR25 ;  /* 0x0000001900057d08 */ /* 0x003e220008001000 */
[----:B------:R-:W-:-:S04]  /*2fd0*/  IMAD.U32 R0, RZ, RZ, UR25 ;  /* 0x00000019ff007e24 */ /* 0x000fc8000f8e00ff */
[----:B0-----:R-:W-:-:S04]  /*2fe0*/  FFMA R0, R5, R0, -1 ;  /* 0xbf80000005007423 */ /* 0x001fc80000000000 */
[----:B------:R-:W-:-:S04]  /*2ff0*/  FADD.FTZ R0, -R0, -RZ ;  /* 0x800000ff00007221 */ /* 0x000fc80000010100 */
[----:B------:R-:W-:-:S07]  /*3000*/  FFMA R5, R5, R0, R5 ;  /* 0x0000000005057223 */ /* 0x000fce0000000005 */
.L_x_5341:
[----:B------:R-:W0:Y:S02]  /*3010*/  LDC.64 R2, c[0x0][0x3b0] ;  /* 0x0000ec00ff027b82 */ /* 0x000e240000000a00 */
[----:B0-----:R-:W-:Y:S01]  /*3020*/  STG.E desc[UR20][R2.64], R5 ;  /* 0x0000000502007986 */ /* 0x001fe2000c101914 */
[----:B------:R-:W-:Y:S05]  /*3030*/  EXIT ;  /* 0x000000000000794d */ /* 0x000fea0003800000 */
.L_x_5339:
[----:B------:R-:W-:Y:S02]  /*3040*/  IMAD.MOV.U32 R9, RZ, RZ, 0x4 ;  /* 0x00000004ff097424 */ /* 0x000fe400078e00ff */
[----:B------:R-:W-:Y:S02]  /*3050*/  IMAD.MOV.U32 R11, RZ, RZ, 0x1f ;  /* 0x0000001fff0b7424 */ /* 0x000fe400078e00ff */
[----:B------:R-:W-:-:S07]  /*3060*/  IMAD.MOV.U32 R4, RZ, RZ, -0x1 ;  /* 0xffffffffff047424 */ /* 0x000fce00078e00ff */
[----:B01----:R-:W-:Y:S05]  /*3070*/  WARPSYNC.COLLECTIVE R4, `(.L_x_5342) ;  /* 0x0000000004087348 */ /* 0x003fea0003c00000 */
[----:B-1----:R1:W2:Y:S02]  /*3080*/  SHFL.DOWN P0, R7, R0, R9, R11 ;  /* 0x0800000900077389 */ /* 0x0022a4000000000b */
[----:B012---:R-:W-:Y:S05]  /*3090*/  ENDCOLLECTIVE ;  /* 0x000000000000791b */ /* 0x007fea0003800000 */
.L_x_5342:
[----:B------:R-:W-:Y:S02]  /*30a0*/  IMAD.MOV.U32 R9, RZ, RZ, 0x2 ;  /* 0x00000002ff097424 */ /* 0x000fe400078e00ff */
[----:B------:R-:W-:-:S05]  /*30b0*/  IMAD.MOV.U32 R5, RZ, RZ, R7 ;  /* 0x000000ffff057224 */ /* 0x000fca00078e0007 */
[----:B------:R-:W-:-:S05]  /*30c0*/  FMNMX R5, R5, R0, !PT ;  /* 0x0000000005057209 */ /* 0x000fca0007800000 */
[----:B------:R-:W-:-:S07]  /*30d0*/  IMAD.MOV.U32 R0, RZ, RZ, R5 ;  /* 0x000000ffff007224 */ /* 0x000fce00078e0005 */
[----:B------:R-:W-:Y:S05]  /*30e0*/  WARPSYNC.COLLECTIVE R4, `(.L_x_5343) ;  /* 0x0000000004087348 */ /* 0x000fea0003c00000 */
[----:B------:R0:W1:Y:S02]  /*30f0*/  SHFL.DOWN P0, R7, R0, R9, R11 ;  /* 0x0800000900077389 */ /* 0x000064000000000b */
[----:B01----:R-:W-:Y:S05]  /*3100*/  ENDCOLLECTIVE ;  /* 0x000000000000791b */ /* 0x003fea0003800000 */
.L_x_5343:
[----:B------:R-:W-:Y:S02]  /*3110*/  IMAD.MOV.U32 R9, RZ, RZ, 0x1 ;  /* 0x00000001ff097424 */ /* 0x000fe400078e00ff */
[----:B------:R-:W-:-:S05]  /*3120*/  IMAD.MOV.U32 R2, RZ, RZ, R7 ;  /* 0x000000ffff027224 */ /* 0x000fca00078e0007 */
[----:B------:R-:W-:-:S05]  /*3130*/  FMNMX R2, R5, R2, !PT ;  /* 0x0000000205027209 */ /* 0x000fca0007800000 */
[----:B------:R-:W-:-:S07]  /*3140*/  IMAD.MOV.U32 R0, RZ, RZ, R2 ;  /* 0x000000ffff007224 */ /* 0x000fce00078e0002 */
[----:B------:R-:W-:Y:S05]  /*3150*/  WARPSYNC.COLLECTIVE R4, `(.L_x_5344) ;  /* 0x0000000004087348 */ /* 0x000fea0003c00000 */
[----:B------:R0:W1:Y:S02]  /*3160*/  SHFL.DOWN P0, R7, R0, R9, R11 ;  /* 0x0800000900077389 */ /* 0x000064000000000b */
[----:B01----:R-:W-:Y:S05]  /*3170*/  ENDCOLLECTIVE ;  /* 0x000000000000791b */ /* 0x003fea0003800000 */
.L_x_5344:
[----:B------:R-:W-:Y:S05]  /*3180*/  BRA `(.L_x_5345) ;  /* 0xfffffffc00407947 */ /* 0x000fea000383ffff */
        .weak           $__internal_134_$__cuda_sm20_div_u64
        .type           $__internal_134_$__cuda_sm20_div_u64,@function
        .size           $__internal_134_$__cuda_sm20_div_u64,($__internal_135_$__cuda_sm20_rcp_rn_f32_slowpath - $__internal_134_$__cuda_sm20_div_u64)
$__internal_134_$__cuda_sm20_div_u64:
        /* <DEDUP_REMOVED lines=71> */
[----:B------:R-:W-:Y:S11]  /*3600*/  RET.REL.NODEC R2 `(_ZN18transformer_engine6detail32dgated_act_cast_transpose_kernelILi2ELi2Ef13__nv_bfloat166__halfNS_5EmptyEXadL_ZNS_5dreluIffEET_T0_RKS4_EEXadL_ZNS_4reluIffEES6_S7_S9_EEEEvPKT2_SD_PT3_SF_PKT1_PSG_SJ_mmm) ;  /* 0xffffffc8027c7950 */ /* 0x000ff60003c3ffff */
        .weak           $__internal_135_$__cuda_sm20_rcp_rn_f32_slowpath
        .type           $__internal_135_$__cuda_sm20_rcp_rn_f32_slowpath,@function
        .size           $__internal_135_$__cuda_sm20_rcp_rn_f32_slowpath,(.L_x_29436 - $__internal_135_$__cuda_sm20_rcp_rn_f32_slowpath)
$__internal_135_$__cuda_sm20_rcp_rn_f32_slowpath:
        /* <DEDUP_REMOVED lines=15> */
.L_x_5346:
        /* <DEDUP_REMOVED lines=33> */
.L_x_5348:
[----:B------:R0:W1:Y:S02]  /*3910*/  MUFU.RCP R2, R0 ;  /* 0x0000000000027308 */ /* 0x0000640000001000 */
.L_x_5347:
[----:B-1-3--:R-:W-:Y:S02]  /*3920*/  IMAD.MOV.U32 R5, RZ, RZ, R2 ;  /* 0x000000ffff057224 */ /* 0x00afe400078e0002 */
[----:B------:R-:W-:Y:S02]  /*3930*/  IMAD.MOV.U32 R2, RZ, RZ, R7 ;  /* 0x000000ffff027224 */ /* 0x000fe400078e0007 */
[----:B------:R-:W-:-:S04]  /*3940*/  IMAD.MOV.U32 R3, RZ, RZ, 0x0 ;  /* 0x00000000ff037424 */ /* 0x000fc800078e00ff */
[----:B0-2---:R-:W-:Y:S05]  /*3950*/  RET.REL.NODEC R2 `(_ZN18transformer_engine6detail32dgated_act_cast_transpose_kernelILi2ELi2Ef13__nv_bfloat166__halfNS_5EmptyEXadL_ZNS_5dreluIffEET_T0_RKS4_EEXadL_ZNS_4reluIffEES6_S7_S9_EEEEvPKT2_SD_PT3_SF_PKT1_PSG_SJ_mmm) ;  /* 0xffffffc402a87950 */ /* 0x005fea0003c3ffff */
.L_x_5349:
        /* <DEDUP_REMOVED lines=10> */
.L_x_29436:


//--------------------- .text._ZN18transformer_engine6detail43dgated_act_cast_transpose_kernel_notalignedILi2ELi1Ef13__nv_bfloat16fNS_5EmptyEXadL_ZNS_5dreluIffEET_T0_RKS3_EEXadL_ZNS_4reluIffEES5_S6_S8_EEEEvPKT2_SC_PT3_SE_PKT1_PSF_SI_mmm --------------------------
	.section	.text._ZN18transformer_engine6detail43dgated_act_cast_transpose_kernel_notalignedILi2ELi1Ef13__nv_bfloat16fNS_5EmptyEXadL_ZNS_5dreluIffEET_T0_RKS3_EEXadL_ZNS_4reluIffEES5_S6_S8_EEEEvPKT2_SC_PT3_SE_PKT1_PSF_SI_mmm,"ax",@progbits
	.align	128
        .global         _ZN18transformer_engine6detail43dgated_act_cast_transpose_kernel_notalignedILi2ELi1Ef13__nv_bfloat16fNS_5EmptyEXadL_ZNS_5dreluIffEET_T0_RKS3_EEXadL_ZNS_4reluIffEES5_S6_S8_EEEEvPKT2_SC_PT3_SE_PKT1_PSF_SI_mmm
        .type           _ZN18transformer_engine6detail43dgated_act_cast_transpose_kernel_notalignedILi2ELi1Ef13__nv_bfloat16fNS_5EmptyEXadL_ZNS_5dreluIffEET_T0_RKS3_EEXadL_ZNS_4reluIffEES5_S6_S8_EEEEvPKT2_SC_PT3_SE_PKT1_PSF_SI_mmm,@function
        .size           _ZN18transformer_engine6detail43dgated_act_cast_transpose_kernel_notalignedILi2ELi1Ef13__nv_bfloat16fNS_5EmptyEXadL_ZNS_5dreluIffEET_T0_RKS3_EEXadL_ZNS_4reluIffEES5_S6_S8_EEEEvPKT2_SC_PT3_SE_PKT1_PSF_SI_mmm,(.L_x_29438 - _ZN18transformer_engine6detail43dgated_act_cast_transpose_kernel_notalignedILi2ELi1Ef13__nv_bfloat16fNS_5EmptyEXadL_ZNS_5dreluIffEET_T0_RKS3_EEXadL_ZNS_4reluIffEES5_S6_S8_EEEEvPKT2_SC_PT3_SE_PKT1_PSF_SI_mmm)
        .other          _ZN18transformer_engine6detail43dgated_act_cast_transpose_kernel_notalignedILi2ELi1Ef13__nv_bfloat16fNS_5EmptyEXadL_ZNS_5dreluIffEET_T0_RKS3_EEXadL_ZNS_4reluIffEES5_S6_S8_EEEEvPKT2_SC_PT3_SE_PKT1_PSF_SI_mmm,@"STO_CUDA_ENTRY STV_DEFAULT"
_ZN18transformer_engine6detail43dgated_act_cast_transpose_kernel_notalignedILi2ELi1Ef13__nv_bfloat16fNS_5EmptyEXadL_ZNS_5dreluIffEET_T0_RKS3_EEXadL_ZNS_4reluIffEES5_S6_S8_EEEEvPKT2_SC_PT3_SE_PKT1_PSF_SI_mmm:
.text._ZN18transformer_engine6detail43dgated_act_cast_transpose_kernel_notalignedILi2ELi1Ef13__nv_bfloat16fNS_5EmptyEXadL_ZNS_5dreluIffEET_T0_RKS3_EEXadL_ZNS_4reluIffEES5_S6_S8_EEEEvPKT2_SC_PT3_SE_PKT1_PSF_SI_mmm:
        /* <DEDUP_REMOVED lines=43> */
.L_x_5350:
[----:B------:R-:W-:-:S07]  /*02b0*/  MOV R6, 0x2d0 ;  /* 0x000002d000067802 */ /* 0x000fce0000000f00 */
[----:B------:R-:W-:Y:S05]  /*02c0*/  CALL.REL.NOINC `($__internal_136_$__cuda_sm20_div_u64) ;  /* 0x0000003800787944 */ /* 0x000fea0003c00000 */
        /* <DEDUP_REMOVED lines=11> */
.L_x_5351:
        /* <DEDUP_REMOVED lines=60> */
[----:B------:R-:W-:Y:S01]  /*0740*/  @P1 IADD3 R18, P3, PT, R18, UR33, RZ ;  /* 0x0000002112121c10 */ /* 0x000fe2000ff7e0ff */
[----:B------:R-:W-:Y:S01]  /*0750*/  @!P1 IMAD.MOV.U32 R9, RZ, RZ, RZ ;  /* 0x000000ffff099224 */ /* 0x000fe200078e00ff */
[C---:B------:R-:W-:Y:S01]  /*0760*/  @P1 IADD3.X R17, PT, PT, R8.reuse, UR28, RZ, P2, !PT ;  /* 0x0000001c08111c10 */ /* 0x040fe200097fe4ff */
[----:B------:R-:W-:Y:S01]  /*0770*/  @!P1 IMAD.MOV.U32 R10, RZ, RZ, RZ ;  /* 0x000000ffff0a9224 */ /* 0x000fe200078e00ff */
[----:B------:R-:W-:Y:S01]  /*0780*/  @P1 IADD3.X R19, PT, PT, R8, UR34, RZ, P3, !PT ;  /* 0x0000002208131c10 */ /* 0x000fe20009ffe4ff */
[----:B------:R-:W-:Y:S02]  /*0790*/  @!P1 IMAD.MOV.U32 R6, RZ, RZ, RZ ;  /* 0x000000ffff069224 */ /* 0x000fe400078e00ff */
[----:B------:R-:W3:Y:S04]  /*07a0*/  @P1 LDG.E R9, desc[UR22][R14.64] ;  /* 0x000000160e091981 */ /* 0x000ee8000c1e1900 */
[----:B------:R-:W4:Y:S04]  /*07b0*/  @P1 LDG.E R10, desc[UR22][R16.64] ;  /* 0x00000016100a1981 */ /* 0x000f28000c1e1900 */
[----:B------:R-:W5:Y:S01]  /*07c0*/  @P1 LDG.E R6, desc[UR22][R18.64] ;  /* 0x0000001612061981 */ /* 0x000f62000c1e1900 */
[----:B------:R-:W-:-:S02]  /*07d0*/  VIADD R8, R3, 0x1 ;  /* 0x0000000103087836 */ /* 0x000fc40000000000 */
[----:B0-----:R-:W-:Y:S01]  /*07e0*/  VIADD R13, R2, 0xffffffff ;  /* 0xffffffff020d7836 */ /* 0x001fe20000000000 */
        /* <DEDUP_REMOVED lines=18> */
[----:B---3--:R-:W-:Y:S02]  /*0910*/  PRMT R11, R9, 0x7632, R11 ;  /* 0x00007632090b7816 */ /* 0x008fe4000000000b */
[----:B----4-:R-:W-:Y:S02]  /*0920*/  PRMT R20, R10, 0x7632, R20 ;  /* 0x000076320a147816 */ /* 0x010fe40000000014 */
[----:B-----5:R-:W-:-:S07]  /*0930*/  PRMT R8, R6, 0x7632, R8 ;  /* 0x0000763206087816 */ /* 0x020fce0000000008 */
[----:B------:R-:W-:Y:S05]  /*0940*/  @P0 BRA `(.L_x_5353) ;  /* 0x00000000005c0947 */ /* 0x000fea0003800000 */
        /* <DEDUP_REMOVED lines=18> */
[----:B------:R-:W-:Y:S01]  /*0a70*/  IADD3.X R19, PT, PT, R12, UR34, RZ, P3, !PT ;  /* 0x000000220c137c10 */ /* 0x000fe20009ffe4ff */
[----:B------:R0:W5:Y:S04]  /*0a80*/  LDG.E R14, desc[UR22][R14.64] ;  /* 0x000000160e0e7981 */ /* 0x000168000c1e1900 */
[----:B------:R0:W5:Y:S04]  /*0a90*/  LDG.E R16, desc[UR22][R16.64] ;  /* 0x0000001610107981 */ /* 0x000168000c1e1900 */
[----:B------:R0:W5:Y:S01]  /*0aa0*/  LDG.E R12, desc[UR22][R18.64] ;  /* 0x00000016120c7981 */ /* 0x000162000c1e1900 */
[----:B------:R-:W-:Y:S05]  /*0ab0*/  BRA `(.L_x_5354) ;  /* 0x00000000000c7947 */ /* 0x000fea0003800000 */
.L_x_5353:
[----:B------:R-:W-:Y:S02]  /*0ac0*/  IMAD.MOV.U32 R12, RZ, RZ, RZ ;  /* 0x000000ffff0c7224 */ /* 0x000fe400078e00ff */
[----:B------:R-:W-:Y:S02]  /*0ad0*/  IMAD.MOV.U32 R16, RZ, RZ, RZ ;  /* 0x000000ffff107224 */ /* 0x000fe400078e00ff */
[----:B------:R-:W-:-:S07]  /*0ae0*/  IMAD.MOV.U32 R14, RZ, RZ, RZ ;  /* 0x000000ffff0e7224 */ /* 0x000fce00078e00ff */
.L_x_5354:
[----:B------:R-:W-:Y:S05]  /*0af0*/  BSYNC.RECONVERGENT B0 ;  /* 0x0000000000007941 */ /* 0x000fea0003800200 */
.L_x_5352:
[----:B------:R-:W-:Y:S01]  /*0b00*/  IMAD.U32 R10, R10, 0x10000, RZ ;  /* 0x000100000a0a7824 */ /* 0x000fe200078e00ff */
[----:B------:R-:W-:Y:S01]  /*0b10*/  ISETP.GE.U32.AND P2, PT, R3, UR5, PT ;  /* 0x0000000503007c0c */ /* 0x000fe2000bf46070 */
[----:B------:R-:W-:Y:S01]  /*0b20*/  IMAD.U32 R24, R9, 0x10000, RZ ;  /* 0x0001000009187824 */ /* 0x000fe200078e00ff */
[----:B------:R-:W-:Y:S01]  /*0b30*/  BSSY.RECONVERGENT B0, `(.L_x_5355) ;  /* 0x0000071000007945 */ /* 0x000fe20003800200 */
[----:B------:R-:W-:Y:S01]  /*0b40*/  IMAD.U32 R20, R20, 0x10000, RZ ;  /* 0x0001000014147824 */ /* 0x000fe200078e00ff */
        /* <DEDUP_REMOVED lines=8> */
[----:B-----5:R-:W-:Y:S01]  /*0bd0*/  IMAD.U32 R9, R16, 0x10000, RZ ;  /* 0x0001000010097824 */ /* 0x020fe200078e00ff */
[----:B------:R-:W-:Y:S01]  /*0be0*/  ISETP.GE.U32.OR P2, PT, R4, UR7, P2 ;  /* 0x0000000704007c0c */ /* 0x000fe20009746470 */
[----:B------:R-:W-:Y:S01]  /*0bf0*/  FMUL R10, R10, R11 ;  /* 0x0000000b0a0a7220 */ /* 0x000fe20000400000 */
[----:B------:R-:W-:Y:S01]  /*0c00*/  FMUL R25, R11, R20 ;  /* 0x000000140b197220 */ /* 0x000fe20000400000 */
[----:B------:R-:W-:Y:S01]  /*0c10*/  PRMT R16, R16, 0x7632, R16 ;  /* 0x0000763210107816 */ /* 0x000fe20000000010 */
[----:B------:R-:W-:Y:S01]  /*0c20*/  IMAD.U32 R40, R14, 0x10000, RZ ;  /* 0x000100000e287824 */ /* 0x000fe200078e00ff */
[----:B------:R-:W-:Y:S01]  /*0c30*/  FSET.BF.GT.AND R11, R9, RZ, PT ;  /* 0x000000ff090b720a */ /* 0x000fe20003804000 */
[----:B------:R-:W-:Y:S01]  /*0c40*/  FMUL R26, R5, R26 ;  /* 0x0000001a051a7220 */ /* 0x000fe20000400000 */
[----:B------:R-:W-:Y:S01]  /*0c50*/  FMNMX R9, RZ, R9, !PT ;  /* 0x00000009ff097209 */ /* 0x000fe20007800000 */
[----:B------:R-:W-:Y:S01]  /*0c60*/  IMAD.U32 R5, R16, 0x10000, RZ ;  /* 0x0001000010057824 */ /* 0x000fe200078e00ff */
[----:B------:R-:W-:Y:S01]  /*0c70*/  PRMT R14, R14, 0x7632, R14 ;  /* 0x000076320e0e7816 */ /* 0x000fe2000000000e */
[----:B------:R-:W-:Y:S01]  /*0c80*/  FMUL R11, R11, R40 ;  /* 0x000000280b0b7220 */ /* 0x000fe20000400000 */
[----:B------:R-:W-:-:S02]  /*0c90*/  VIADD R31, R2, 0x1e ;  /* 0x0000001e021f7836 */ /* 0x000fc40000000000 */
[----:B------:R-:W-:Y:S01]  /*0ca0*/  FMUL R40, R40, R9 ;  /* 0x0000000928287220 */ /* 0x000fe20000400000 */
[----:B------:R-:W-:Y:S01]  /*0cb0*/  VIADD R9, R3, 0x2 ;  /* 0x0000000203097836 */ /* 0x000fe20000000000 */
[----:B------:R-:W-:Y:S01]  /*0cc0*/  FSET.BF.GT.AND R28, R5, RZ, PT ;  /* 0x000000ff051c720a */ /* 0x000fe20003804000 */
[----:B------:R-:W-:Y:S01]  /*0cd0*/  IMAD.U32 R27, R8, 0x10000, RZ ;  /* 0x00010000081b7824 */ /* 0x000fe200078e00ff */
[----:B------:R-:W-:Y:S01]  /*0ce0*/  FMNMX R6, RZ, R5, !PT ;  /* 0x00000005ff067209 */ /* 0x000fe20007800000 */
[----:B------:R-:W-:Y:S01]  /*0cf0*/  IMAD.U32 R30, R12, 0x10000, RZ ;  /* 0x000100000c1e7824 */ /* 0x000fe200078e00ff */
[----:B------:R-:W-:Y:S01]  /*0d00*/  LOP3.LUT R31, R31, 0x1f, RZ, 0xc0, !PT ;  /* 0x0000001f1f1f7812 */ /* 0x000fe200078ec0ff */
[----:B------:R-:W-:Y:S01]  /*0d10*/  IMAD.U32 R16, RZ, RZ, UR26 ;  /* 0x0000001aff107e24 */ /* 0x000fe2000f8e00ff */
[----:B------:R-:W-:Y:S01]  /*0d20*/  ISETP.GE.U32.AND P1, PT, R9, UR5, PT ;  /* 0x0000000509007c0c */ /* 0x000fe2000bf26070 */
[----:B0-----:R-:W-:Y:S02]  /*0d30*/  IMAD.U32 R17, RZ, RZ, UR30 ;  /* 0x0000001eff117e24 */ /* 0x001fe4000f8e00ff */
[----:B------:R-:W-:Y:S01]  /*0d40*/  FMUL R27, R10, R27 ;  /* 0x0000001b0a1b7220 */ /* 0x000fe20000400000 */
[----:B------:R-:W-:-:S02]  /*0d50*/  @!P2 IMAD.MOV.U32 R5, RZ, RZ, RZ ;  /* 0x000000ffff05a224 */ /* 0x000fc400078e00ff */
[----:B------:R-:W-:Y:S01]  /*0d60*/  FMUL R30, R11, R30 ;  /* 0x0000001e0b1e7220 */ /* 0x000fe20000400000 */
[----:B------:R-:W-:Y:S01]  /*0d70*/  IMAD.WIDE.U32 R16, R3, UR26, R16 ;  /* 0x0000001a03107c25 */ /* 0x000fe2000f8e0010 */
[----:B------:R-:W-:-:S03]  /*0d80*/  ISETP.GE.U32.OR P1, PT, R31, UR7, P1 ;  /* 0x000000071f007c0c */ /* 0x000fc60008f26470 */
[--C-:B------:R-:W-:Y:S02]  /*0d90*/  @!P2 IMAD.MOV.U32 R10, RZ, RZ, R4.reuse ;  /* 0x000000ffff0aa224 */ /* 0x100fe400078e0004 */
[----:B------:R-:W-:Y:S02]  /*0da0*/  @!P2 IMAD.MOV.U32 R11, RZ, RZ, RZ ;  /* 0x000000ffff0ba224 */ /* 0x000fe400078e00ff */
[----:B------:R-:W-:-:S04]  /*0db0*/  @!P2 IMAD.WIDE.U32 R4, R3, UR26, R4 ;  /* 0x0000001a0304ac25 */ /* 0x000fc8000f8e0004 */
[----:B------:R-:W-:Y:S01]  /*0dc0*/  IMAD.U32 R15, R14, 0x10000, RZ ;  /* 0x000100000e0f7824 */ /* 0x000fe200078e00ff */
[----:B------:R-:W-:Y:S01]  /*0dd0*/  @!P0 IADD3 R14, P5, PT, R13, R16, RZ ;  /* 0x000000100d0e8210 */ /* 0x000fe20007fbe0ff */
[----:B------:R-:W-:Y:S01]  /*0de0*/  @!P2 IMAD.WIDE.U32 R10, R3, UR26, R10 ;  /* 0x0000001a030aac25 */ /* 0x000fe2000f8e000a */
[----:B------:R-:W-:-:S03]  /*0df0*/  @!P2 LEA R20, P3, R4, UR8, 0x3 ;  /* 0x000000080414ac11 */ /* 0x000fc6000f8618ff */
[----:B------:R-:W-:Y:S01]  /*0e00*/  FMUL R28, R28, R15 ;  /* 0x0000000f1c1c7220 */ /* 0x000fe20000400000 */
[----:B------:R-:W-:Y:S01]  /*0e10*/  FMUL R15, R15, R6 ;  /* 0x000000060f0f7220 */ /* 0x000fe20000400000 */
[C---:B------:R-:W-:Y:S01]  /*0e20*/  IMAD.IADD R35, R7.reuse, 0x1, R17 ;  /* 0x0000000107237824 */ /* 0x040fe200078e0211 */
[----:B------:R-:W-:Y:S01]  /*0e30*/  @!P2 LEA R22, P4, R10, UR15, 0x3 ;  /* 0x0000000f0a16ac11 */ /* 0x000fe2000f8818ff */
[C---:B------:R-:W-:Y:S02]  /*0e40*/  @!P2 IMAD.IADD R5, R7.reuse, 0x1, R5 ;  /* 0x000000010705a824 */ /* 0x040fe400078e0205 */
[----:B------:R-:W-:Y:S02]  /*0e50*/  @!P2 IMAD.IADD R7, R7, 0x1, R11 ;  /* 0x000000010707a824 */ /* 0x000fe400078e020b */
[----:B------:R-:W-:Y:S01]  /*0e60*/  @!P0 IMAD.X R11, RZ, RZ, R35, P5 ;  /* 0x000000ffff0b8224 */ /* 0x000fe200028e0623 */
[----:B------:R-:W-:Y:S01]  /*0e70*/  @!P0 LEA R6, P5, R14, UR8, 0x3 ;  /* 0x000000080e068c11 */ /* 0x000fe2000f8a18ff */
[----:B------:R-:W-:Y:S01]  /*0e80*/  VIADD R19, R2, 0x1d ;  /* 0x0000001d02137836 */ /* 0x000fe20000000000 */
[----:B------:R-:W-:-:S02]  /*0e90*/  @!P2 LEA.HI.X R21, R4, UR9, R5, 0x3, P3 ;  /* 0x000000090415ac11 */ /* 0x000fc400098f1c05 */
[----:B------:R-:W-:Y:S02]  /*0ea0*/  IADD3 R8, P3, PT, R16, UR26, RZ ;  /* 0x0000001a10087c10 */ /* 0x000fe4000ff7e0ff */
[----:B------:R-:W-:Y:S02]  /*0eb0*/  @!P2 LEA.HI.X R23, R10, UR14, R7, 0x3, P4 ;  /* 0x0000000e0a17ac11 */ /* 0x000fe4000a0f1c07 */
[----:B------:R-:W-:Y:S02]  /*0ec0*/  @!P0 LEA.HI.X R7, R14, UR9, R11, 0x3, P5 ;  /* 0x000000090e078c11 */ /* 0x000fe4000a8f1c0b */
[----:B------:R-:W-:Y:S02]  /*0ed0*/  PRMT R4, R12, 0x7632, R4 ;  /* 0x000076320c047816 */ /* 0x000fe40000000004 */
[----:B------:R-:W-:Y:S02]  /*0ee0*/  @!P0 IADD3 R13, P5, PT, R13, R16, RZ ;  /* 0x000000100d0d8210 */ /* 0x000fe40007fbe0ff */
[----:B------:R-:W-:Y:S01]  /*0ef0*/  IADD3.X R12, PT, PT, R35, UR30, RZ, P3, !PT ;  /* 0x0000001e230c7c10 */ /* 0x000fe20009ffe4ff */
[----:B------:R-:W-:Y:S01]  /*0f00*/  IMAD.U32 R5, R4, 0x10000, RZ ;  /* 0x0001000004057824 */ /* 0x000fe200078e00ff */
[CC--:B------:R-:W-:Y:S01]  /*0f10*/  @!P1 IADD3 R11, P4, PT, R8.reuse, R31.reuse, RZ ;  /* 0x0000001f080b9210 */ /* 0x0c0fe20007f9e0ff */
[----:B------:R-:W-:Y:S01]  /*0f20*/  @!P0 IMAD.X R18, RZ, RZ, R35, P5 ;  /* 0x000000ffff128224 */ /* 0x000fe200028e0623 */
[----:B------:R-:W-:Y:S01]  /*0f30*/  @!P1 IADD3 R29, P5, PT, R8, R31, RZ ;  /* 0x0000001f081d9210 */ /* 0x000fe20007fbe0ff */
[----:B------:R-:W-:Y:S01]  /*0f40*/  FMUL R28, R28, R5 ;  /* 0x000000051c1c7220 */ /* 0x000fe20000400000 */
[----:B------:R-:W-:Y:S01]  /*0f50*/  @!P0 LEA R4, P3, R13, UR15, 0x3 ;  /* 0x0000000f0d048c11 */ /* 0x000fe2000f8618ff */
[----:B------:R-:W-:Y:S01]  /*0f60*/  @!P1 IMAD.X R14, RZ, RZ, R12, P4 ;  /* 0x000000ffff0e9224 */ /* 0x000fe200020e060c */
[----:B------:R-:W-:-:S02]  /*0f70*/  @!P1 LEA R10, P4, R11, UR8, 0x3 ;  /* 0x000000080b0a9c11 */ /* 0x000fc4000f8818ff */
[----:B------:R-:W-:Y:S01]  /*0f80*/  @!P0 LEA.HI.X R5, R13, UR14, R18, 0x3, P3 ;  /* 0x0000000e0d058c11 */ /* 0x000fe200098f1c12 */
[----:B------:R-:W-:Y:S01]  /*0f90*/  VIADD R13, R3, 0x3 ;  /* 0x00000003030d7836 */ /* 0x000fe20000000000 */
[----:B------:R-:W-:Y:S01]  /*0fa0*/  @!P1 LEA.HI.X R11, R11, UR9, R14, 0x3, P4 ;  /* 0x000000090b0b9c11 */ /* 0x000fe2000a0f1c0e */
[----:B------:R-:W-:Y:S01]  /*0fb0*/  @!P1 IMAD.X R14, RZ, RZ, R12, P5 ;  /* 0x000000ffff0e9224 */ /* 0x000fe200028e060c */
[----:B------:R-:W-:Y:S02]  /*0fc0*/  @!P1 LEA R32, P3, R29, UR15, 0x3 ;  /* 0x0000000f1d209c11 */ /* 0x000fe4000f8618ff */
[----:B------:R-:W-:Y:S02]  /*0fd0*/  ISETP.GE.U32.AND P5, PT, R9, UR5, PT ;  /* 0x0000000509007c0c */ /* 0x000fe4000bfa6070 */
[----:B------:R-:W-:Y:S02]  /*0fe0*/  @!P1 LEA.HI.X R33, R29, UR14, R14, 0x3, P3 ;  /* 0x0000000e1d219c11 */ /* 0x000fe400098f1c0e */
[C---:B------:R-:W-:Y:S01]  /*0ff0*/  FMNMX3 R29, |R26|.reuse, RZ, |R27|, !PT ;  /* 0x000000ff1a1d7276 */ /* 0x040fe2000780061b */
[----:B------:R-:W-:Y:S01]  /*1000*/  FMUL R26, R26, UR29 ;  /* 0x0000001d1a1a7c20 */ /* 0x000fe20008400000 */
[----:B------:R-:W-:Y:S01]  /*1010*/  FMUL R27, R27, UR29 ;  /* 0x0000001d1b1b7c20 */ /* 0x000fe20008400000 */
[----:B------:R-:W-:-:S02]  /*1020*/  ISETP.LT.U32.AND P5, PT, R31, UR7, !P5 ;  /* 0x000000071f007c0c */ /* 0x000fc4000efa1070 */
[C---:B------:R-:W-:Y:S01]  /*1030*/  FMNMX3 R29, |R24|.reuse, R29, |R25|, !PT ;  /* 0x0000001d181d7276 */ /* 0x040fe20007800619 */
[----:B------:R-:W-:Y:S01]  /*1040*/  FMUL R24, R24, UR29 ;  /* 0x0000001d18187c20 */ /* 0x000fe20008400000 */
[----:B------:R-:W-:Y:S01]  /*1050*/  FMUL R25, R25, UR29 ;  /* 0x0000001d19197c20 */ /* 0x000fe20008400000 */
[----:B------:R0:W-:Y:S01]  /*1060*/  @!P2 STG.E.64 desc[UR22][R20.64], R26 ;  /* 0x0000001a1400a986 */ /* 0x0001e2000c101b16 */
[----:B------:R-:W-:Y:S02]  /*1070*/  LOP3.LUT R19, R19, 0x1f, RZ, 0xc0, !PT ;  /* 0x0000001f13137812 */ /* 0x000fe400078ec0ff */
[C---:B------:R-:W-:Y:S01]  /*1080*/  ISETP.GE.U32.AND P3, PT, R13.reuse, UR5, PT ;  /* 0x000000050d007c0c */ /* 0x040fe2000bf66070 */
[----:B------:R0:W-:Y:S01]  /*1090*/  @!P2 STG.E.64 desc[UR22][R22.64], R24 ;  /* 0x000000181600a986 */ /* 0x0001e2000c101b16 */
[----:B------:R-:W-:Y:S02]  /*10a0*/  ISETP.GE.U32.AND P4, PT, R13, UR5, PT ;  /* 0x000000050d007c0c */ /* 0x000fe4000bf86070 */
[----:B------:R-:W-:Y:S01]  /*10b0*/  ISETP.LT.U32.AND P3, PT, R19, UR7, !P3 ;  /* 0x0000000713007c0c */ /* 0x000fe2000df61070 */
[----:B------:R-:W-:-:S02]  /*10c0*/  @!P5 IMAD.MOV.U32 R14, RZ, RZ, RZ ;  /* 0x000000ffff0ed224 */ /* 0x000fc400078e00ff */
[----:B------:R-:W-:Y:S02]  /*10d0*/  @!P5 IMAD.MOV.U32 R18, RZ, RZ, RZ ;  /* 0x000000ffff12d224 */ /* 0x000fe400078e00ff */
[----:B------:R-:W-:Y:S01]  /*10e0*/  @!P5 IMAD.MOV.U32 R34, RZ, RZ, RZ ;  /* 0x000000ffff22d224 */ /* 0x000fe200078e00ff */
[----:B------:R-:W-:Y:S07]  /*10f0*/  @!P5 BRA `(.L_x_5356) ;  /* 0x000000000050d947 */ /* 0x000fee0003800000 */
[----:B------:R-:W-:Y:S01]  /*1100*/  IADD3 R17, P2, P5, R31, UR26, R16 ;  /* 0x0000001a1f117c10 */ /* 0x000fe2000fd5e010 */
[----:B0-----:R-:W-:Y:S02]  /*1110*/  IMAD.U32 R20, RZ, RZ, UR31 ;  /* 0x0000001fff147e24 */ /* 0x001fe4000f8e00ff */
[----:B------:R-:W-:Y:S01]  /*1120*/  IMAD.U32 R21, RZ, RZ, UR32 ;  /* 0x00000020ff157e24 */ /* 0x000fe2000f8e00ff */
[----:B------:R-:W-:Y:S01]  /*1130*/  IADD3.X R16, PT, PT, RZ, UR30, R35, P2, P5 ;  /* 0x0000001eff107c10 */ /* 0x000fe200097ea423 */
[----:B------:R-:W-:Y:S02]  /*1140*/  IMAD.SHL.U32 R14, R17, 0x4, RZ ;  /* 0x00000004110e7824 */ /* 0x000fe400078e00ff */
[----:B------:R-:W-:Y:S01]  /*1150*/  IMAD R23, R3, UR32, RZ ;  /* 0x0000002003177c24 */ /* 0x000fe2000f8e02ff */
[----:B------:R-:W-:Y:S01]  /*1160*/  SHF.L.U64.HI R17, R17, 0x2, R16 ;  /* 0x0000000211117819 */ /* 0x000fe20000010210 */
[----:B------:R-:W-:Y:S01]  /*1170*/  IMAD.WIDE.U32 R20, R3, UR31, R20 ;  /* 0x0000001f03147c25 */ /* 0x000fe2000f8e0014 */
[----:B------:R-:W-:-:S03]  /*1180*/  IADD3 R22, P2, PT, R14, UR24, RZ ;  /* 0x000000180e167c10 */ /* 0x000fc6000ff5e0ff */
[----:B------:R-:W-:Y:S01]  /*1190*/  IMAD.IADD R16, R23, 0x1, R21 ;  /* 0x0000000117107824 */ /* 0x000fe200078e0215 */
[----:B------:R-:W-:Y:S02]  /*11a0*/  IADD3 R31, P5, P6, R31, UR31, R20 ;  /* 0x0000001f1f1f7c10 */ /* 0x000fe4000febe014 */
[----:B------:R-:W-:Y:S02]  /*11b0*/  IADD3.X R23, PT, PT, R17, UR28, RZ, P2, !PT ;  /* 0x0000001c11177c10 */ /* 0x000fe400097fe4ff */
[----:B------:R-:W-:Y:S02]  /*11c0*/  IADD3 R20, P2, PT, R14, UR33, RZ ;  /* 0x000000210e147c10 */ /* 0x000fe4000ff5e0ff */
[----:B------:R-:W-:Y:S01]  /*11d0*/  IADD3.X R14, PT, PT, RZ, UR32, R16, P5, P6 ;  /* 0x00000020ff0e7c10 */ /* 0x000fe2000afec410 */
[----:B------:R1:W5:Y:S01]  /*11e0*/  LDG.E R18, desc[UR22][R22.64] ;  /* 0x0000001616127981 */ /* 0x000362000c1e1900 */
[----:B------:R-:W-:Y:S02]  /*11f0*/  LEA R16, P5, R31, UR25, 0x2 ;  /* 0x000000191f107c11 */ /* 0x000fe4000f8a10ff */
[----:B------:R-:W-:-:S02]  /*1200*/  IADD3.X R21, PT, PT, R17, UR34, RZ, P2, !PT ;  /* 0x0000002211157c10 */ /* 0x000fc400097fe4ff */
[----:B------:R-:W-:-:S03]  /*1210*/  LEA.HI.X R17, R31, UR20, R14, 0x2, P5 ;  /* 0x000000141f117c11 */ /* 0x000fc6000a8f140e */
[----:B------:R1:W5:Y:S04]  /*1220*/  LDG.E R14, desc[UR22][R20.64] ;  /* 0x00000016140e7981 */ /* 0x000368000c1e1900 */
[----:B------:R1:W5:Y:S02]  /*1230*/  LDG.E R34, desc[UR22][R16.64] ;  /* 0x0000001610227981 */ /* 0x000364000c1e1900 */
.L_x_5356:
[----:B------:R-:W-:Y:S05]  /*1240*/  BSYNC.RECONVERGENT B0 ;  /* 0x0000000000007941 */ /* 0x000fea0003800200 */
.L_x_5355:
[----:B01----:R-:W-:Y:S01]  /*1250*/  FMUL R22, R30, UR29 ;  /* 0x0000001d1e167c20 */ /* 0x003fe20008400000 */
[----:B------:R-:W-:Y:S01]  /*1260*/  FMUL R23, R28, UR29 ;  /* 0x0000001d1c177c20 */ /* 0x000fe20008400000 */
[----:B------:R-:W-:Y:S01]  /*1270*/  FMUL R20, R40, UR29 ;  /* 0x0000001d28147c20 */ /* 0x000fe20008400000 */
[----:B------:R-:W-:Y:S01]  /*1280*/  FMUL R21, R15, UR29 ;  /* 0x0000001d0f157c20 */ /* 0x000fe20008400000 */
[----:B------:R-:W-:Y:S01]  /*1290*/  BSSY.RECONVERGENT B0, `(.L_x_5357) ;  /* 0x0000020000007945 */ /* 0x000fe20003800200 */
[C---:B------:R-:W-:Y:S01]  /*12a0*/  ISETP.GE.U32.OR P4, PT, R19.reuse, UR7, P4 ;  /* 0x0000000713007c0c */ /* 0x040fe2000a786470 */
[----:B------:R0:W-:Y:S01]  /*12b0*/  @!P0 STG.E.64 desc[UR22][R6.64], R22 ;  /* 0x0000001606008986 */ /* 0x0001e2000c101b16 */
[----:B------:R-:W-:Y:S01]  /*12c0*/  FMNMX3 R35, |R30|, R29, |R28|, !PT ;  /* 0x0000001d1e237276 */ /* 0x000fe2000780061c */
[----:B------:R-:W-:Y:S01]  /*12d0*/  @!P3 IMAD.MOV.U32 R16, RZ, RZ, RZ ;  /* 0x000000ffff10b224 */ /* 0x000fe200078e00ff */
[----:B------:R-:W-:Y:S01]  /*12e0*/  IADD3 R31, P2, P5, R19, UR26, R8 ;  /* 0x0000001a131f7c10 */ /* 0x000fe2000fd5e008 */
[----:B------:R0:W-:Y:S01]  /*12f0*/  @!P0 STG.E.64 desc[UR22][R4.64], R20 ;  /* 0x0000001404008986 */ /* 0x0001e2000c101b16 */
[----:B------:R-:W-:-:S02]  /*1300*/  @!P3 IMAD.MOV.U32 R37, RZ, RZ, RZ ;  /* 0x000000ffff25b224 */ /* 0x000fc400078e00ff */
[----:B------:R-:W-:Y:S01]  /*1310*/  @!P3 IMAD.MOV.U32 R38, RZ, RZ, RZ ;  /* 0x000000ffff26b224 */ /* 0x000fe200078e00ff */
[----:B------:R-:W-:Y:S08]  /*1320*/  @!P3 BRA `(.L_x_5358) ;  /* 0x000000000058b947 */ /* 0x000ff00003800000 */
[----:B------:R-:W-:Y:S01]  /*1330*/  IADD3 R8, P0, P3, R19, UR26, R8 ;  /* 0x0000001a13087c10 */ /* 0x000fe2000fb1e008 */
[----:B0-----:R-:W-:Y:S01]  /*1340*/  IMAD.U32 R4, RZ, RZ, UR31 ;  /* 0x0000001fff047e24 */ /* 0x001fe2000f8e00ff */
[----:B------:R-:W-:Y:S01]  /*1350*/  ULOP3.LUT UR4, UR26, 0xfffffffe, URZ, 0xc0, !UPT ;  /* 0xfffffffe1a047892 */ /* 0x000fe2000f8ec0ff */
[----:B------:R-:W-:Y:S01]  /*1360*/  IMAD.U32 R5, RZ, RZ, UR32 ;  /* 0x00000020ff057e24 */ /* 0x000fe2000f8e00ff */
[----:B------:R-:W-:Y:S01]  /*1370*/  IADD3.X R17, PT, PT, RZ, UR30, R12, P0, P3 ;  /* 0x0000001eff117c10 */ /* 0x000fe200087e640c */
[C---:B------:R-:W-:Y:S01]  /*1380*/  IMAD R29, R3.reuse, UR32, RZ ;  /* 0x00000020031d7c24 */ /* 0x040fe2000f8e02ff */
[----:B------:R-:W-:Y:S01]  /*1390*/  ULOP3.LUT UR6, UR27, 0x3fffffff, URZ, 0xc0, !UPT ;  /* 0x3fffffff1b067892 */ /* 0x000fe2000f8ec0ff */
        /* <DEDUP_REMOVED lines=8> */
[----:B------:R-:W-:Y:S01]  /*1420*/  IADD3 R16, P0, PT, R16, UR33, RZ ;  /* 0x0000002110107c10 */ /* 0x000fe2000ff1e0ff */
[----:B------:R1:W5:Y:S01]  /*1430*/  LDG.E R37, desc[UR22][R4.64] ;  /* 0x0000001604257981 */ /* 0x000362000c1e1900 */
[----:B------:R-:W-:-:S02]  /*1440*/  LEA R6, P3, R7, UR25, 0x2 ;  /* 0x0000001907067c11 */ /* 0x000fc4000f8610ff */
[----:B------:R-:W-:Y:S02]  /*1450*/  IADD3.X R17, PT, PT, R8, UR34, RZ, P0, !PT ;  /* 0x0000002208117c10 */ /* 0x000fe400087fe4ff */
[----:B------:R-:W-:-:S03]  /*1460*/  LEA.HI.X R7, R7, UR20, R28, 0x2, P3 ;  /* 0x0000001407077c11 */ /* 0x000fc600098f141c */
[----:B------:R1:W5:Y:S04]  /*1470*/  LDG.E R16, desc[UR22][R16.64] ;  /* 0x0000001610107981 */ /* 0x000368000c1e1900 */
[----:B------:R1:W5:Y:S02]  /*1480*/  LDG.E R38, desc[UR22][R6.64] ;  /* 0x0000001606267981 */ /* 0x000364000c1e1900 */
.L_x_5358:
[----:B------:R-:W-:Y:S05]  /*1490*/  BSYNC.RECONVERGENT B0 ;  /* 0x0000000000007941 */ /* 0x000fea0003800200 */
.L_x_5357:
[----:B01---5:R-:W-:Y:S01]  /*14a0*/  IMAD.U32 R4, R18, 0x10000, RZ ;  /* 0x0001000012047824 */ /* 0x023fe200078e00ff */
[----:B------:R-:W0:Y:S01]  /*14b0*/  S2UR UR6, SR_CgaCtaId ;  /* 0x00000000000679c3 */ /* 0x000e220000008800 */
[----:B------:R-:W-:Y:S01]  /*14c0*/  IADD3.X R12, PT, PT, RZ, UR30, R12, P2, P5 ;  /* 0x0000001eff0c7c10 */ /* 0x000fe200097ea40c */
[----:B------:R-:W-:Y:S01]  /*14d0*/  IMAD.U32 R7, R37, 0x10000, RZ ;  /* 0x0001000025077824 */ /* 0x000fe200078e00ff */
[----:B------:R-:W-:Y:S01]  /*14e0*/  @!P4 LEA R28, P0, R31, UR8, 0x3 ;  /* 0x000000081f1ccc11 */ /* 0x000fe2000f8018ff */
[----:B------:R-:W-:Y:S01]  /*14f0*/  IMAD.U32 R6, R34, 0x10000, RZ ;  /* 0x0001000022067824 */ /* 0x000fe200078e00ff */
[----:B------:R-:W-:Y:S01]  /*1500*/  FSET.BF.GT.AND R5, R4, RZ, PT ;  /* 0x000000ff0405720a */ /* 0x000fe20003804000 */
[----:B------:R-:W-:Y:S01]  /*1510*/  UMOV UR4, 0x400 ;  /* 0x0000040000047882 */ /* 0x000fe20000000000 */
[----:B------:R-:W-:Y:S01]  /*1520*/  FMNMX R39, RZ, R4, !PT ;  /* 0x00000004ff277209 */ /* 0x000fe20007800000 */
[----:B------:R-:W-:Y:S01]  /*1530*/  UIADD3 UR4, UPT, UPT, UR4, 0x20, URZ ;  /* 0x0000002004047890 */ /* 0x000fe2000fffe0ff */
[----:B------:R-:W-:Y:S01]  /*1540*/  PRMT R4, R18, 0x7632, R4 ;  /* 0x0000763212047816 */ /* 0x000fe20000000004 */
[----:B------:R-:W-:Y:S01]  /*1550*/  FMUL R5, R5, R6 ;  /* 0x0000000605057220 */ /* 0x000fe20000400000 */
[C---:B------:R-:W-:Y:S01]  /*1560*/  @!P4 LEA R30, P2, R31.reuse, UR15, 0x3 ;  /* 0x0000000f1f1ecc11 */ /* 0x040fe2000f8418ff */
[----:B------:R-:W-:Y:S01]  /*1570*/  FMUL R39, R6, R39 ;  /* 0x0000002706277220 */ /* 0x000fe20000400000 */
[C-C-:B------:R-:W-:Y:S01]  /*1580*/  @!P4 LEA.HI.X R29, R31.reuse, UR9, R12.reuse, 0x3, P0 ;  /* 0x000000091f1dcc11 */ /* 0x140fe200080f1c0c */
[----:B------:R-:W-:Y:S01]  /*1590*/  IMAD.U32 R4, R4, 0x10000, RZ ;  /* 0x0001000004047824 */ /* 0x000fe200078e00ff */
[--C-:B------:R-:W-:Y:S01]  /*15a0*/  @!P4 LEA.HI.X R31, R31, UR14, R12.reuse, 0x3, P2 ;  /* 0x0000000e1f1fcc11 */ /* 0x100fe200090f1c0c */
[----:B------:R-:W-:Y:S01]  /*15b0*/  IMAD.U32 R6, R14, 0x10000, RZ ;  /* 0x000100000e067824 */ /* 0x000fe200078e00ff */
[----:B------:R-:W-:Y:S01]  /*15c0*/  PRMT R12, R34, 0x7632, R12 ;  /* 0x00007632220c7816 */ /* 0x000fe2000000000c */
[----:B------:R-:W-:Y:S01]  /*15d0*/  IMAD.IADD R13, R0, 0x1, -R13 ;  /* 0x00000001000d7824 */ /* 0x000fe200078e0a0d */
[----:B------:R-:W-:Y:S01]  /*15e0*/  PRMT R37, R37, 0x7632, R37 ;  /* 0x0000763225257816 */ /* 0x000fe20000000025 */
[----:B------:R-:W-:Y:S01]  /*15f0*/  FMUL R43, R5, R6 ;  /* 0x00000006052b7220 */ /* 0x000fe20000400000 */
[----:B------:R-:W-:Y:S01]  /*1600*/  FSET.BF.GT.AND R8, R7, RZ, PT ;  /* 0x000000ff0708720a */ /* 0x000fe20003804000 */
[----:B------:R-:W-:Y:S01]  /*1610*/  IMAD.U32 R5, R16, 0x10000, RZ ;  /* 0x0001000010057824 */ /* 0x000fe200078e00ff */
[----:B------:R-:W-:Y:S01]  /*1620*/  FMNMX R34, RZ, R7, !PT ;  /* 0x00000007ff227209 */ /* 0x000fe20007800000 */
[----:B------:R-:W-:Y:S01]  /*1630*/  IMAD.U32 R7, R12, 0x10000, RZ ;  /* 0x000100000c077824 */ /* 0x000fe200078e00ff */
[----:B------:R-:W-:Y:S01]  /*1640*/  FSET.BF.GT.AND R42, R4, RZ, PT ;  /* 0x000000ff042a720a */ /* 0x000fe20003804000 */
[----:B------:R-:W-:Y:S01]  /*1650*/  IMAD.U32 R37, R37, 0x10000, RZ ;  /* 0x0001000025257824 */ /* 0x000fe200078e00ff */
[----:B------:R-:W-:Y:S01]  /*1660*/  FMNMX R36, RZ, R4, !PT ;  /* 0x00000004ff247209 */ /* 0x000fe20007800000 */
[----:B0-----:R-:W-:Y:S01]  /*1670*/  ULEA UR4, UR6, UR4, 0x18 ;  /* 0x0000000406047291 */ /* 0x001fe2000f8ec0ff */
[----:B------:R-:W-:Y:S01]  /*1680*/  FMNMX3 R40, |R40|, R35, |R15|, !PT ;  /* 0x0000002328287276 */ /* 0x000fe2000780060f */
[C---:B------:R-:W-:Y:S01]  /*1690*/  IMAD.U32 R15, R38.reuse, 0x10000, RZ ;  /* 0x00010000260f7824 */ /* 0x040fe200078e00ff */
[----:B------:R-:W-:Y:S01]  /*16a0*/  PRMT R38, R38, 0x7632, R38 ;  /* 0x0000763226267816 */ /* 0x000fe20000000026 */
[----:B------:R-:W-:Y:S01]  /*16b0*/  FMUL R42, R42, R7 ;  /* 0x000000072a2a7220 */ /* 0x000fe20000400000 */
[----:B------:R-:W-:Y:S01]  /*16c0*/  LOP3.LUT R35, RZ, R3, RZ, 0x33, !PT ;  /* 0x00000003ff237212 */ /* 0x000fe200078e33ff */
[----:B------:R-:W-:Y:S01]  /*16d0*/  FMUL R36, R7, R36 ;  /* 0x0000002407247220 */ /* 0x000fe20000400000 */
[----:B------:R-:W-:Y:S01]  /*16e0*/  PRMT R7, R14, 0x7632, R7 ;  /* 0x000076320e077816 */ /* 0x000fe20000000007 */
[----:B------:R-:W-:Y:S01]  /*16f0*/  FMUL R4, R8, R15 ;  /* 0x0000000f08047220 */ /* 0x000fe20000400000 */
[----:B------:R-:W-:Y:S01]  /*1700*/  FSET.BF.GT.AND R41, R37, RZ, PT ;  /* 0x000000ff2529720a */ /* 0x000fe20003804000 */
[----:B------:R-:W-:Y:S01]  /*1710*/  IMAD.U32 R6, R38, 0x10000, RZ ;  /* 0x0001000026067824 */ /* 0x000fe200078e00ff */
[----:B------:R-:W-:Y:S01]  /*1720*/  FMNMX R37, RZ, R37, !PT ;  /* 0x00000025ff257209 */ /* 0x000fe20007800000 */
[----:B------:R-:W-:-:S02]  /*1730*/  IMAD.IADD R8, R35, 0x1, R0 ;  /* 0x0000000123087824 */ /* 0x000fc400078e0200 */
[----:B------:R-:W-:Y:S01]  /*1740*/  FMUL R38, R4, R5 ;  /* 0x0000000504267220 */ /* 0x000fe20000400000 */
[----:B------:R-:W-:Y:S02]  /*1750*/  IMAD.U32 R7, R7, 0x10000, RZ ;  /* 0x0001000007077824 */ /* 0x000fe400078e00ff */
[----:B------:R-:W-:Y:S01]  /*1760*/  FMUL R41, R41, R6 ;  /* 0x0000000629297220 */ /* 0x000fe20000400000 */
[----:B------:R-:W-:Y:S01]  /*1770*/  FMUL R37, R6, R37 ;  /* 0x0000002506257220 */ /* 0x000fe20000400000 */
[----:B------:R-:W-:Y:S01]  /*1780*/  IMAD.SHL.U32 R6, R2, 0x4, RZ ;  /* 0x0000000402067824 */ /* 0x000fe200078e00ff */
[----:B------:R-:W-:Y:S01]  /*1790*/  LOP3.LUT R4, R0, 0x1f, RZ, 0xc0, !PT ;  /* 0x0000001f00047812 */ /* 0x000fe200078ec0ff */
[----:B------:R-:W-:Y:S01]  /*17a0*/  IMAD.SHL.U32 R8, R8, 0x4, RZ ;  /* 0x0000000408087824 */ /* 0x000fe200078e00ff */
[----:B------:R-:W-:Y:S01]  /*17b0*/  PRMT R16, R16, 0x7632, R16 ;  /* 0x0000763210107816 */ /* 0x000fe20000000010 */
[----:B------:R-:W-:Y:S02]  /*17c0*/  IMAD.U32 R5, RZ, RZ, UR4 ;  /* 0x00000004ff057e24 */ /* 0x000fe4000f8e00ff */
[----:B------:R-:W-:Y:S01]  /*17d0*/  FMUL R42, R42, R7 ;  /* 0x000000072a2a7220 */ /* 0x000fe20000400000 */
[----:B------:R-:W-:Y:S01]  /*17e0*/  IMAD.IADD R12, R0, 0x1, -R9 ;  /* 0x00000001000c7824 */ /* 0x000fe200078e0a09 */
[----:B------:R-:W-:Y:S01]  /*17f0*/  LOP3.LUT R7, R6, 0x7c, RZ, 0xc0, !PT ;  /* 0x0000007c06077812 */ /* 0x000fe200078ec0ff */
[----:B------:R-:W-:Y:S01]  /*1800*/  IMAD R6, R4, 0x84, R5 ;  /* 0x0000008404067824 */ /* 0x000fe200078e0205 */
[----:B------:R-:W-:Y:S01]  /*1810*/  LOP3.LUT R9, R8, 0x7c, RZ, 0xc0, !PT ;  /* 0x0000007c08097812 */ /* 0x000fe200078ec0ff */
[----:B------:R-:W-:-:S02]  /*1820*/  IMAD.U32 R16, R16, 0x10000, RZ ;  /* 0x0001000010107824 */ /* 0x000fc400078e00ff */
[----:B------:R-:W-:Y:S01]  /*1830*/  FMUL R18, R43, UR29 ;  /* 0x0000001d2b127c20 */ /* 0x000fe20008400000 */
[----:B------:R-:W-:Y:S01]  /*1840*/  FMUL R19, R42, UR29 ;  /* 0x0000001d2a137c20 */ /* 0x000fe20008400000 */
[----:B------:R-:W-:Y:S02]  /*1850*/  IMAD.SHL.U32 R12, R12, 0x4, RZ ;  /* 0x000000040c0c7824 */ /* 0x000fe400078e00ff */
[----:B------:R-:W-:Y:S01]  /*1860*/  FMUL R41, R41, R16 ;  /* 0x0000001029297220 */ /* 0x000fe20000400000 */
[----:B------:R-:W-:Y:S02]  /*1870*/  IMAD.SHL.U32 R13, R13, 0x4, RZ ;  /* 0x000000040d0d7824 */ /* 0x000fe400078e00ff */
[----:B------:R-:W-:Y:S01]  /*1880*/  FMUL R16, R39, UR29 ;  /* 0x0000001d27107c20 */ /* 0x000fe20008400000 */
[----:B------:R-:W-:Y:S01]  /*1890*/  IMAD.IADD R8, R6, 0x1, R9 ;  /* 0x0000000106087824 */ /* 0x000fe200078e0209 */
[----:B------:R0:W-:Y:S01]  /*18a0*/  @!P1 STG.E.64 desc[UR22][R10.64], R18 ;  /* 0x000000120a009986 */ /* 0x0001e2000c101b16 */
[----:B------:R-:W-:Y:S01]  /*18b0*/  FMUL R17, R36, UR29 ;  /* 0x0000001d24117c20 */ /* 0x000fe20008400000 */
[----:B------:R-:W-:Y:S01]  /*18c0*/  LOP3.LUT R9, R12, 0x7c, RZ, 0xc0, !PT ;  /* 0x0000007c0c097812 */ /* 0x000fe200078ec0ff */
[----:B------:R-:W-:Y:S01]  /*18d0*/  FMUL R34, R15, R34 ;  /* 0x000000220f227220 */ /* 0x000fe20000400000 */
[----:B------:R-:W-:Y:S01]  /*18e0*/  ISETP.LT.U32.AND P0, PT, R3, UR7, PT ;  /* 0x0000000703007c0c */ /* 0x000fe2000bf01070 */
[----:B------:R-:W-:Y:S01]  /*18f0*/  IMAD.IADD R7, R6, 0x1, R7 ;  /* 0x0000000106077824 */ /* 0x000fe200078e0207 */
[----:B------:R-:W-:Y:S01]  /*1900*/  FMNMX3 R40, |R43|, R40, |R42|, !PT ;  /* 0x000000282b287276 */ /* 0x000fe2000780062a */
[----:B------:R1:W-:Y:S01]  /*1910*/  @!P1 STG.E.64 desc[UR22][R32.64], R16 ;  /* 0x0000001020009986 */ /* 0x0003e2000c101b16 */
[----:B------:R-:W-:Y:S01]  /*1920*/  FMUL R14, R38, UR29 ;  /* 0x0000001d260e7c20 */ /* 0x000fe20008400000 */
[----:B------:R-:W-:Y:S01]  /*1930*/  FMUL R15, R41, UR29 ;  /* 0x0000001d290f7c20 */ /* 0x000fe20008400000 */
[----:B------:R-:W-:Y:S01]  /*1940*/  FMUL R12, R34, UR29 ;  /* 0x0000001d220c7c20 */ /* 0x000fe20008400000 */
[----:B------:R-:W-:Y:S01]  /*1950*/  FMNMX3 R40, |R39|, R40, |R36|, !PT ;  /* 0x0000002827287276 */ /* 0x000fe20007800624 */
[----:B------:R-:W-:Y:S01]  /*1960*/  STS [R7], R26 ;  /* 0x0000001a07007388 */ /* 0x000fe20000000800 */
[----:B------:R-:W-:Y:S01]  /*1970*/  BSSY.RECONVERGENT B0, `(.L_x_5359) ;  /* 0x000007c000007945 */ /* 0x000fe20003800200 */
[----:B0-----:R-:W-:Y:S01]  /*1980*/  LOP3.LUT R11, R13, 0x7c, RZ, 0xc0, !PT ;  /* 0x0000007c0d0b7812 */ /* 0x001fe200078ec0ff */
[----:B------:R-:W-:-:S02]  /*1990*/  IMAD.IADD R10, R6, 0x1, R9 ;  /* 0x00000001060a7824 */ /* 0x000fc400078e0209 */
[----:B------:R-:W-:Y:S01]  /*19a0*/  FMUL R13, R37, UR29 ;  /* 0x0000001d250d7c20 */ /* 0x000fe20008400000 */
[----:B------:R0:W-:Y:S01]  /*19b0*/  STS [R8], R22 ;  /* 0x0000001608007388 */ /* 0x0001e20000000800 */
[----:B------:R-:W-:Y:S01]  /*19c0*/  FMNMX3 R40, |R38|, R40, |R41|, !PT ;  /* 0x0000002826287276 */ /* 0x000fe20007800629 */
[----:B------:R-:W-:Y:S02]  /*19d0*/  IMAD.IADD R9, R6, 0x1, R11 ;  /* 0x0000000106097824 */ /* 0x000fe400078e020b */
[C---:B-1----:R-:W-:Y:S01]  /*19e0*/  IMAD.WIDE.U32 R32, R3.reuse, UR12, RZ ;  /* 0x0000000c03207c25 */ /* 0x042fe2000f8e00ff */
[----:B------:R-:W-:Y:S03]  /*19f0*/  @!P4 STG.E.64 desc[UR22][R28.64], R14 ;  /* 0x0000000e1c00c986 */ /* 0x000fe6000c101b16 */
[C---:B------:R-:W-:Y:S01]  /*1a00*/  IMAD R33, R3.reuse, UR13, R33 ;  /* 0x0000000d03217c24 */ /* 0x040fe2000f8e0221 */
[----:B------:R1:W-:Y:S01]  /*1a10*/  STS [R10], R18 ;  /* 0x000000120a007388 */ /* 0x0003e20000000800 */
[----:B------:R-:W-:Y:S01]  /*1a20*/  USHF.L.U64.HI UR13, UR12, 0x1, UR13 ;  /* 0x000000010c0d7899 */ /* 0x000fe2000801020d */
[----:B------:R-:W-:Y:S01]  /*1a30*/  IMAD.SHL.U32 R11, R32, 0x2, RZ ;  /* 0x00000002200b7824 */ /* 0x000fe200078e00ff */
[----:B------:R-:W-:Y:S01]  /*1a40*/  USHF.L.U32 UR12, UR12, 0x1, URZ ;  /* 0x000000010c0c7899 */ /* 0x000fe200080006ff */
[----:B------:R-:W-:Y:S01]  /*1a50*/  @!P4 STG.E.64 desc[UR22][R30.64], R12 ;  /* 0x0000000c1e00c986 */ /* 0x000fe2000c101b16 */
[----:B0-----:R-:W-:Y:S01]  /*1a60*/  IADD3 R22, PT, PT, -R3, UR7, RZ ;  /* 0x0000000703167c10 */ /* 0x001fe2000fffe1ff */
[----:B------:R-:W-:-:S02]  /*1a70*/  VIADD R26, R35, UR7 ;  /* 0x00000007231a7c36 */ /* 0x000fc40008000000 */
[----:B------:R0:W-:Y:S01]  /*1a80*/  STS [R9], R14 ;  /* 0x0000000e09007388 */ /* 0x0001e20000000800 */
[----:B-1----:R-:W-:Y:S02]  /*1a90*/  FMNMX3 R18, |R34|, R40, |R37|, !PT ;  /* 0x0000002822127276 */ /* 0x002fe40007800625 */
[----:B0-----:R-:W-:Y:S01]  /*1aa0*/  SHF.L.U64.HI R14, R32, 0x1, R33 ;  /* 0x00000001200e7819 */ /* 0x001fe20000010221 */
        /* <DEDUP_REMOVED lines=19> */
.L_x_5363:
        /* <DEDUP_REMOVED lines=48> */
.L_x_5362:
[----:B------:R-:W-:Y:S05]  /*1ee0*/  BSYNC.RECONVERGENT B1 ;  /* 0x0000000000017941 */ /* 0x000fea0003800200 */
.L_x_5361:
[----:B------:R-:W-:-:S09]  /*1ef0*/  ULOP3.LUT UP0, UR4, UR7, 0x3, URZ, 0xc0, !UPT ;  /* 0x0000000307047892 */ /* 0x000fd2000f80c0ff */
[----:B------:R-:W-:Y:S05]  /*1f00*/  BRA.U !UP0, `(.L_x_5360) ;  /* 0x0000000108887547 */ /* 0x000fea000b800000 */
[----:B------:R-:W-:Y:S01]  /*1f10*/  LOP3.LUT R35, R37, 0x1f, RZ, 0xc0, !PT ;  /* 0x0000001f25237812 */ /* 0x000fe200078ec0ff */
[----:B-1----:R-:W-:Y:S01]  /*1f20*/  IMAD.IADD R29, R3, 0x1, R34 ;  /* 0x00000001031d7824 */ /* 0x002fe200078e0222 */
        /* <DEDUP_REMOVED lines=23> */
[----:B--2---:R-:W-:-:S05]  /*20a0*/  VIADD R28, R37, 0x1e ;  /* 0x0000001e251c7836 */ /* 0x004fca0000000000 */
        /* <DEDUP_REMOVED lines=8> */
.L_x_5360:
[----:B------:R-:W-:Y:S05]  /*2130*/  BSYNC.RECONVERGENT B0 ;  /* 0x0000000000007941 */ /* 0x000fea0003800200 */
.L_x_5359:
[----:B------:R-:W4:Y:S01]  /*2140*/  LDCU.64 UR14, c[0x0][0x3c0] ;  /* 0x00007800ff0e77ac */ /* 0x000f220008000a00 */
[----:B------:R-:W-:Y:S01]  /*2150*/  BAR.SYNC.DEFER_BLOCKING 0x0 ;  /* 0x0000000000007b1d */ /* 0x000fe20000010000 */
[----:B------:R-:W-:-:S05]  /*2160*/  ISETP.LT.U32.AND P0, PT, R3, UR7, PT ;  /* 0x0000000703007c0c */ /* 0x000fca000bf01070 */
[----:B------:R-:W4:Y:S01]  /*2170*/  LDCU.64 UR16, c[0x0][0x3b8] ;  /* 0x00007700ff1077ac */ /* 0x000f220008000a00 */
[----:B------:R-:W-:Y:S01]  /*2180*/  BSSY.RECONVERGENT B0, `(.L_x_5364) ;  /* 0x000007b000007945 */ /* 0x000fe20003800200 */
[----:B----4-:R-:W-:Y:S01]  /*2190*/  UIMAD UR4, UR15, UR16, URZ ;  /* 0x000000100f0472a4 */ /* 0x010fe2000f8e02ff */
        /* <DEDUP_REMOVED lines=11> */
[----:B----4-:R-:W-:Y:S01]  /*2250*/  LOP3.LUT R12, RZ, R3, RZ, 0x33, !PT ;  /* 0x00000003ff0c7212 */ /* 0x010fe200078e33ff */
        /* <DEDUP_REMOVED lines=8> */
[----:B------:R-:W4:Y:S01]  /*22e0*/  S2UR UR8, SR_CgaCtaId ;  /* 0x00000000000879c3 */ /* 0x000f220000008800 */
        /* <DEDUP_REMOVED lines=12> */
[----:B----4-:R-:W-:-:S06]  /*23b0*/  ULEA UR6, UR8, UR6, 0x18 ;  /* 0x0000000608067291 */ /* 0x010fcc000f8ec0ff */
[----:B------:R-:W-:-:S05]  /*23c0*/  IMAD.U32 R5, RZ, RZ, UR6 ;  /* 0x00000006ff057e24 */ /* 0x000fca000f8e00ff */
[----:B------:R-:W-:-:S07]  /*23d0*/  IADD3 R16, PT, PT, R16, 0x8, R5 ;  /* 0x0000000810107810 */ /* 0x000fce0007ffe005 */
.L_x_5368:
[C---:B0123--:R-:W-:Y:S01]  /*23e0*/  LOP3.LUT R31, R35.reuse, 0x1f, RZ, 0xc0, !PT ;  /* 0x0000001f231f7812 */ /* 0x04ffe200078ec0ff */
        /* <DEDUP_REMOVED lines=47> */
.L_x_5367:
[----:B------:R-:W-:Y:S05]  /*26e0*/  BSYNC.RECONVERGENT B1 ;  /* 0x0000000000017941 */ /* 0x000fea0003800200 */
.L_x_5366:
[----:B------:R-:W-:-:S09]  /*26f0*/  ULOP3.LUT UP0, UR6, UR7, 0x3, URZ, 0xc0, !UPT ;  /* 0x0000000307067892 */ /* 0x000fd2000f80c0ff */
[----:B------:R-:W-:Y:S05]  /*2700*/  BRA.U !UP0, `(.L_x_5365) ;  /* 0x0000000108887547 */ /* 0x000fea000b800000 */
[----:B-1----:R-:W-:Y:S01]  /*2710*/  LOP3.LUT R33, R35, 0x1f, RZ, 0xc0, !PT ;  /* 0x0000001f23217812 */ /* 0x002fe200078ec0ff */
[----:B0-23--:R-:W-:Y:S01]  /*2720*/  IMAD.IADD R29, R3, 0x1, R12 ;  /* 0x00000001031d7824 */ /* 0x00dfe200078e020c */
        /* <DEDUP_REMOVED lines=32> */
.L_x_5365:
[----:B------:R-:W-:Y:S05]  /*2930*/  BSYNC.RECONVERGENT B0 ;  /* 0x0000000000007941 */ /* 0x000fea0003800200 */
.L_x_5364:
[----:B------:R-:W-:Y:S01]  /*2940*/  BAR.SYNC.DEFER_BLOCKING 0x0 ;  /* 0x0000000000007b1d */ /* 0x000fe20000010000 */
[----:B------:R-:W-:-:S05]  /*2950*/  ISETP.LT.U32.AND P1, PT, R3, UR7, PT ;  /* 0x0000000703007c0c */ /* 0x000fca000bf21070 */
[----:B------:R-:W4:Y:S01]  /*2960*/  LDCU.64 UR8, c[0x0][0x3c0] ;  /* 0x00007800ff0877ac */ /* 0x000f220008000a00 */
[----:B------:R-:W-:Y:S01]  /*2970*/  BSSY.RECONVERGENT B0, `(.L_x_5369) ;  /* 0x0000070000007945 */ /* 0x000fe20003800200 */
[----:B------:R0:W-:Y:S01]  /*2980*/  STS [R7], R27 ;  /* 0x0000001b07007388 */ /* 0x0001e20000000800 */
[----:B----4-:R-:W-:-:S03]  /*2990*/  IADD3 R12, P0, PT, R11, UR8, RZ ;  /* 0x000000080b0c7c10 */ /* 0x010fc6000ff1e0ff */
        /* <DEDUP_REMOVED lines=25> */
.L_x_5373:
[C---:B0-----:R-:W-:Y:S01]  /*2b30*/  VIADD R14, R24.reuse, 0xffffffff ;  /* 0xffffffff180e7836 */ /* 0x041fe20000000000 */
[C---:B-123--:R-:W-:Y:S01]  /*2b40*/  LOP3.LUT R29, R24.reuse, 0x1f, RZ, 0xc0, !PT ;  /* 0x0000001f181d7812 */ /* 0x04efe200078ec0ff */
        /* <DEDUP_REMOVED lines=46> */
.L_x_5372:
[----:B------:R-:W-:Y:S05]  /*2e30*/  BSYNC.RECONVERGENT B1 ;  /* 0x0000000000017941 */ /* 0x000fea0003800200 */
.L_x_5371:
        /* <DEDUP_REMOVED lines=11> */
[----:B-123--:R-:W-:Y:S01]  /*2ef0*/  IADD3.X R28, PT, PT, R34, UR13, RZ, P1, !PT ;  /* 0x0000000d221c7c10 */ /* 0x00efe20008ffe4ff */
        /* <DEDUP_REMOVED lines=23> */
.L_x_5370:
[----:B------:R-:W-:Y:S05]  /*3070*/  BSYNC.RECONVERGENT B0 ;  /* 0x0000000000007941 */ /* 0x000fea0003800200 */
.L_x_5369:
        /* <DEDUP_REMOVED lines=22> */
.L_x_5378:
[C---:B0-----:R-:W-:Y:S01]  /*31e0*/  LOP3.LUT R15, R2.reuse, 0x1f, RZ, 0xc0, !PT ;  /* 0x0000001f020f7812 */ /* 0x041fe200078ec0ff */
[C---:B------:R-:W-:Y:S02]  /*31f0*/  VIADD R8, R2.reuse, 0xffffffff ;  /* 0xffffffff02087836 */ /* 0x040fe40000000000 */
[C---:B------:R-:W-:Y:S01]  /*3200*/  VIADD R9, R2.reuse, 0x1d ;  /* 0x0000001d02097836 */ /* 0x040fe20000000000 */
[----:B------:R-:W-:Y:S01]  /*3210*/  ISETP.GE.U32.AND P4, PT, R15, UR5, PT ;  /* 0x000000050f007c0c */ /* 0x000fe2000bf86070 */
[----:B------:R-:W-:Y:S01]  /*3220*/  VIADD R2, R2, 0x1e ;  /* 0x0000001e02027836 */ /* 0x000fe20000000000 */
[----:B------:R-:W-:Y:S01]  /*3230*/  LOP3.LUT R17, R8, 0x1f, RZ, 0xc0, !PT ;  /* 0x0000001f08117812 */ /* 0x000fe200078ec0ff */
[----:B------:R-:W-:Y:S01]  /*3240*/  VIADD R13, R13, 0x4 ;  /* 0x000000040d0d7836 */ /* 0x000fe20000000000 */
[----:B-123--:R-:W-:Y:S02]  /*3250*/  LOP3.LUT R29, R9, 0x1f, RZ, 0xc0, !PT ;  /* 0x0000001f091d7812 */ /* 0x00efe400078ec0ff */
        /* <DEDUP_REMOVED lines=40> */
.L_x_5377:
[----:B------:R-:W-:Y:S05]  /*34e0*/  BSYNC.RECONVERGENT B1 ;  /* 0x0000000000017941 */ /* 0x000fea0003800200 */
.L_x_5376:
[----:B------:R-:W-:Y:S05]  /*34f0*/  @!P0 BRA `(.L_x_5375) ;  /* 0x0000000000888947 */ /* 0x000fea0003800000 */
[----:B------:R-:W-:Y:S01]  /*3500*/  LOP3.LUT R5, R2, 0x1f, RZ, 0xc0, !PT ;  /* 0x0000001f02057812 */ /* 0x000fe200078ec0ff */
[----:B------:R-:W-:-:S03]  /*3510*/  IMAD.IADD R3, R3, 0x1, R10 ;  /* 0x0000000103037824 */ /* 0x000fc600078e020a */
[----:B------:R-:W-:Y:S01]  /*3520*/  ISETP.GE.U32.AND P0, PT, R5, UR5, PT ;  /* 0x0000000505007c0c */ /* 0x000fe2000bf06070 */
[----:B------:R-:W-:-:S12]  /*3530*/  IMAD R10, R3, 0x4, R6 ;  /* 0x00000004030a7824 */ /* 0x000fd800078e0206 */
[----:B------:R-:W4:Y:S01]  /*3540*/  @!P0 LDS R3, [R10] ;  /* 0x000000000a038984 */ /* 0x000f220000000800 */
[----:B------:R-:W-:-:S05]  /*3550*/  @!P0 IADD3 R5, P1, PT, R5, R12, RZ ;  /* 0x0000000c05058210 */ /* 0x000fca0007f3e0ff */
[----:B------:R-:W-:Y:S01]  /*3560*/  @!P0 IMAD.X R6, RZ, RZ, R11, P1 ;  /* 0x000000ffff068224 */ /* 0x000fe200008e060b */
[----:B0-----:R-:W-:-:S04]  /*3570*/  @!P0 LEA R8, P1, R5, UR14, 0x2 ;  /* 0x0000000e05088c11 */ /* 0x001fc8000f8210ff */
[----:B------:R-:W-:Y:S02]  /*3580*/  @!P0 LEA.HI.X R9, R5, UR4, R6, 0x2, P1 ;  /* 0x0000000405098c11 */ /* 0x000fe400088f1406 */
[----:B------:R-:W-:-:S04]  /*3590*/  IADD3 R12, P1, PT, R12, UR12, RZ ;  /* 0x0000000c0c0c7c10 */ /* 0x000fc8000ff3e0ff */
[----:B------:R-:W-:Y:S01]  /*35a0*/  IADD3.X R11, PT, PT, R11, UR13, RZ, P1, !PT ;  /* 0x0000000d0b0b7c10 */ /* 0x000fe20008ffe4ff */
[----:B----4-:R4:W-:Y:S01]  /*35b0*/  @!P0 STG.E desc[UR22][R8.64], R3 ;  /* 0x0000000308008986 */ /* 0x0109e2000c101916 */
        /* <DEDUP_REMOVED lines=22> */
.L_x_5375:
[----:B------:R-:W-:Y:S05]  /*3720*/  BSYNC.RECONVERGENT B0 ;  /* 0x0000000000007941 */ /* 0x000fea0003800200 */
.L_x_5374:
        /* <DEDUP_REMOVED lines=8> */
[----:B------:R-:W5:Y:S01]  /*37b0*/  @!P0 S2R R4, SR_CgaCtaId ;  /* 0x0000000000048919 */ /* 0x000f620000008800 */
[----:B0-----:R-:W-:Y:S02]  /*37c0*/  @!P0 MOV R9, 0x400 ;  /* 0x0000040000098802 */ /* 0x001fe40000000f00 */
[----:B----4-:R-:W-:-:S05]  /*37d0*/  FMNMX R3, R18, R3, !PT ;  /* 0x0000000312037209 */ /* 0x010fca0007800000 */
        /* <DEDUP_REMOVED lines=21> */
[----:B------:R0:W4:Y:S01]  /*3930*/  @!P0 LDS R2, [R3] ;  /* 0x0000000003028984 */ /* 0x0001220000000800 */
[----:B------:R-:W-:Y:S05]  /*3940*/  BRA.DIV UR4, `(.L_x_5381) ;  /* 0x0000000204847947 */ /* 0x000fea000b800000 */
[----:B0---4-:R-:W0:Y:S02]  /*3950*/  SHFL.DOWN PT, R3, R2, 0x4, 0x1f ;  /* 0x08801f0002037f89 */ /* 0x011e2400000e0000 */
[----:B0-----:R-:W-:-:S05]  /*3960*/  FMNMX R3, R3, R2, !PT ;  /* 0x0000000203037209 */ /* 0x001fca0007800000 */
[----:B------:R-:W0:Y:S02]  /*3970*/  SHFL.DOWN PT, R4, R3, 0x2, 0x1f ;  /* 0x08401f0003047f89 */ /* 0x000e2400000e0000 */
[----:B0-----:R-:W-:-:S05]  /*3980*/  FMNMX R4, R3, R4, !PT ;  /* 0x0000000403047209 */ /* 0x001fca0007800000 */
[----:B------:R0:W4:Y:S02]  /*3990*/  SHFL.DOWN PT, R5, R4, 0x1, 0x1f ;  /* 0x08201f0004057f89 */ /* 0x00012400000e0000 */
.L_x_5387:
[----:B------:R-:W-:Y:S02]  /*39a0*/  ISETP.NE.AND P0, PT, R0, RZ, PT ;  /* 0x000000ff0000720c */ /* 0x000fe40003f05270 */
[----:B----4-:R-:W-:-:S11]  /*39b0*/  FMNMX R5, R4, R5, !PT ;  /* 0x0000000504057209 */ /* 0x010fd60007800000 */
[----:B------:R-:W-:Y:S05]  /*39c0*/  @P0 BRA `(.L_x_5380) ;  /* 0x0000000000080947 */ /* 0x000fea0003800000 */
[----:B------:R-:W4:Y:S02]  /*39d0*/  LDC.64 R2, c[0x0][0x3a8] ;  /* 0x0000ea00ff027b82 */ /* 0x000f240000000a00 */
[----:B----4-:R4:W-:Y:S02]  /*39e0*/  REDG.E.MAX.S32.STRONG.GPU desc[UR22][R2.64], R5 ;  /* 0x000000050200798e */ /* 0x0109e4000d12e316 */
.L_x_5380:
[----:B------:R-:W-:Y:S05]  /*39f0*/  BSYNC B0 ;  /* 0x0000000000007941 */ /* 0x000fea0003800000 */
.L_x_5379:
        /* <DEDUP_REMOVED lines=12> */
[----:B-1234-:R-:W-:Y:S05]  /*3ac0*/  CALL.REL.NOINC `($__internal_137_$__cuda_sm20_rcp_rn_f32_slowpath) ;  /* 0x0000000400987944 */ /* 0x01efea0003c00000 */
[----:B------:R-:W-:Y:S05]  /*3ad0*/  BRA `(.L_x_5383) ;  /* 0x0000000000147947 */ /* 0x000fea0003800000 */
.L_x_5382:
[----:B----4-:R-:W0:Y:S01]  /*3ae0*/  MUFU.RCP R5, UR29 ;  /* 0x0000001d00057d08 */ /* 0x010e220008001000 */
[----:B------:R-:W-:-:S04]  /*3af0*/  IMAD.U32 R0, RZ, RZ, UR29 ;  /* 0x0000001dff007e24 */ /* 0x000fc8000f8e00ff */
[----:B0-----:R-:W-:-:S04]  /*3b00*/  FFMA R0, R5, R0, -1 ;  /* 0xbf80000005007423 */ /* 0x001fc80000000000 */
[----:B------:R-:W-:-:S04]  /*3b10*/  FADD.FTZ R0, -R0, -RZ ;  /* 0x800000ff00007221 */ /* 0x000fc80000010100 */
[----:B------:R-:W-:-:S07]  /*3b20*/  FFMA R5, R5, R0, R5 ;  /* 0x0000000005057223 */ /* 0x000fce0000000005 */
.L_x_5383:
[----:B------:R-:W0:Y:S02]  /*3b30*/  LDC.64 R2, c[0x0][0x3b0] ;  /* 0x0000ec00ff027b82 */ /* 0x000e240000000a00 */
[----:B0-----:R-:W-:Y:S01]  /*3b40*/  STG.E desc[UR22][R2.64], R5 ;  /* 0x0000000502007986 */ /* 0x001fe2000c101916 */
[----:B------:R-:W-:Y:S05]  /*3b50*/  EXIT ;  /* 0x000000000000794d */ /* 0x000fea0003800000 */
.L_x_5381:
[----:B------:R-:W-:Y:S02]  /*3b60*/  IMAD.MOV.U32 R7, RZ, RZ, 0x4 ;  /* 0x00000004ff077424 */ /* 0x000fe400078e00ff */
[----:B------:R-:W-:Y:S02]  /*3b70*/  IMAD.MOV.U32 R9, RZ, RZ, 0x1f ;  /* 0x0000001fff097424 */ /* 0x000fe400078e00ff */
[----:B------:R-:W-:-:S07]  /*3b80*/  IMAD.MOV.U32 R6, RZ, RZ, -0x1 ;  /* 0xffffffffff067424 */ /* 0x000fce00078e00ff */
[----:B01234-:R-:W-:Y:S05]  /*3b90*/  WARPSYNC.COLLECTIVE R6, `(.L_x_5384) ;  /* 0x0000000006087348 */ /* 0x01ffea0003c00000 */
[----:B----4-:R4:W0:Y:S02]  /*3ba0*/  SHFL.DOWN P0, R5, R2, R7, R9 ;  /* 0x0800000702057389 */ /* 0x0108240000000009 */
[----:B01234-:R-:W-:Y:S05]  /*3bb0*/  ENDCOLLECTIVE ;  /* 0x000000000000791b */ /* 0x01ffea0003800000 */
.L_x_5384:
[----:B------:R-:W-:Y:S02]  /*3bc0*/  IMAD.MOV.U32 R7, RZ, RZ, 0x2 ;  /* 0x00000002ff077424 */ /* 0x000fe400078e00ff */
[----:B------:R-:W-:-:S05]  /*3bd0*/  IMAD.MOV.U32 R3, RZ, RZ, R5 ;  /* 0x000000ffff037224 */ /* 0x000fca00078e0005 */
[----:B------:R-:W-:-:S05]  /*3be0*/  FMNMX R3, R3, R2, !PT ;  /* 0x0000000203037209 */ /* 0x000fca0007800000 */
[----:B------:R-:W-:-:S07]  /*3bf0*/  IMAD.MOV.U32 R2, RZ, RZ, R3 ;  /* 0x000000ffff027224 */ /* 0x000fce00078e0003 */
[----:B------:R-:W-:Y:S05]  /*3c00*/  WARPSYNC.COLLECTIVE R6, `(.L_x_5385) ;  /* 0x0000000006087348 */ /* 0x000fea0003c00000 */
[----:B------:R0:W1:Y:S02]  /*3c10*/  SHFL.DOWN P0, R5, R2, R7, R9 ;  /* 0x0800000702057389 */ /* 0x0000640000000009 */
[----:B01----:R-:W-:Y:S05]  /*3c20*/  ENDCOLLECTIVE ;  /* 0x000000000000791b */ /* 0x003fea0003800000 */
.L_x_5385:
[----:B------:R-:W-:Y:S02]  /*3c30*/  IMAD.MOV.U32 R7, RZ, RZ, 0x1 ;  /* 0x00000001ff077424 */ /* 0x000fe400078e00ff */
[----:B------:R-:W-:-:S05]  /*3c40*/  IMAD.MOV.U32 R4, RZ, RZ, R5 ;  /* 0x000000ffff047224 */ /* 0x000fca00078e0005 */
[----:B------:R-:W-:-:S05]  /*3c50*/  FMNMX R4, R3, R4, !PT ;  /* 0x0000000403047209 */ /* 0x000fca0007800000 */
[----:B------:R-:W-:-:S07]  /*3c60*/  IMAD.MOV.U32 R2, RZ, RZ, R4 ;  /* 0x000000ffff027224 */ /* 0x000fce00078e0004 */
[----:B------:R-:W-:Y:S05]  /*3c70*/  WARPSYNC.COLLECTIVE R6, `(.L_x_5386) ;  /* 0x0000000006087348 */ /* 0x000fea0003c00000 */
[----:B------:R0:W1:Y:S02]  /*3c80*/  SHFL.DOWN P0, R5, R2, R7, R9 ;  /* 0x0800000702057389 */ /* 0x0000640000000009 */
[----:B01----:R-:W-:Y:S05]  /*3c90*/  ENDCOLLECTIVE ;  /* 0x000000000000791b */ /* 0x003fea0003800000 */
.L_x_5386:
[----:B------:R-:W-:Y:S05]  /*3ca0*/  BRA `(.L_x_5387) ;  /* 0xfffffffc003c7947 */ /* 0x000fea000383ffff */
        .weak           $__internal_136_$__cuda_sm20_div_u64
        .type           $__internal_136_$__cuda_sm20_div_u64,@function
        .size           $__internal_136_$__cuda_sm20_div_u64,($__internal_137_$__cuda_sm20_rcp_rn_f32_slowpath - $__internal_136_$__cuda_sm20_div_u64)
$__internal_136_$__cuda_sm20_div_u64:
        /* <DEDUP_REMOVED lines=71> */
[----:B------:R-:W-:Y:S11]  /*4120*/  RET.REL.NODEC R2 `(_ZN18transformer_engine6detail43dgated_act_cast_transpose_kernel_notalignedILi2ELi1Ef13__nv_bfloat16fNS_5EmptyEXadL_ZNS_5dreluIffEET_T0_RKS3_EEXadL_ZNS_4reluIffEES5_S6_S8_EEEEvPKT2_SC_PT3_SE_PKT1_PSF_SI_mmm) ;  /* 0xffffffbc02b47950 */ /* 0x000ff60003c3ffff */
        .weak           $__internal_137_$__cuda_sm20_rcp_rn_f32_slowpath
        .type           $__internal_137_$__cuda_sm20_rcp_rn_f32_slowpath,@function
        .size           $__internal_137_$__cuda_sm20_rcp_rn_f32_slowpath,(.L_x_29438 - $__internal_137_$__cuda_sm20_rcp_rn_f32_slowpath)
$__internal_137_$__cuda_sm20_rcp_rn_f32_slowpath:
        /* <DEDUP_REMOVED lines=15> */
.L_x_5388:
        /* <DEDUP_REMOVED lines=33> */
.L_x_5390:
[----:B------:R0:W1:Y:S02]  /*4430*/  MUFU.RCP R2, R0 ;  /* 0x0000000000027308 */ /* 0x0000640000001000 */
.L_x_5389:
[----:B-1-3--:R-:W-:Y:S02]  /*4440*/  IMAD.MOV.U32 R5, RZ, RZ, R2 ;  /* 0x000000ffff057224 */ /* 0x00afe400078e0002 */
[----:B------:R-:W-:Y:S02]  /*4450*/  IMAD.MOV.U32 R2, RZ, RZ, R7 ;  /* 0x000000ffff027224 */ /* 0x000fe400078e0007 */
[----:B------:R-:W-:-:S04]  /*4460*/  IMAD.MOV.U32 R3, RZ, RZ, 0x0 ;  /* 0x00000000ff037424 */ /* 0x000fc800078e00ff */
[----:B0-2---:R-:W-:Y:S05]  /*4470*/  RET.REL.NODEC R2 `(_ZN18transformer_engine6detail43dgated_act_cast_transpose_kernel_notalignedILi2ELi1Ef13__nv_bfloat16fNS_5EmptyEXadL_ZNS_5dreluIffEET_T0_RKS3_EEXadL_ZNS_4reluIffEES5_S6_S8_EEEEvPKT2_SC_PT3_SE_PKT1_PSF_SI_mmm) ;  /* 0xffffffb802e07950 */ /* 0x005fea0003c3ffff */
.L_x_5391:
        /* <DEDUP_REMOVED lines=16> */
.L_x_29438:


//--------------------- .text._ZN18transformer_engine6detail32dgated_act_cast_transpose_kernelILi2ELi1Ef13__nv_bfloat16fNS_5EmptyEXadL_ZNS_5dreluIffEET_T0_RKS3_EEXadL_ZNS_4reluIffEES5_S6_S8_EEEEvPKT2_SC_PT3_SE_PKT1_PSF_SI_mmm --------------------------
	.section	.text._ZN18transformer_engine6detail32dgated_act_cast_transpose_kernelILi2ELi1Ef13__nv_bfloat16fNS_5EmptyEXadL_ZNS_5dreluIffEET_T0_RKS3_EEXadL_ZNS_4reluIffEES5_S6_S8_EEEEvPKT2_SC_PT3_SE_PKT1_PSF_SI_mmm,"ax",@progbits
	.align	128
        .global         _ZN18transformer_engine6detail32dgated_act_cast_transpose_kernelILi2ELi1Ef13__nv_bfloat16fNS_5EmptyEXadL_ZNS_5dreluIffEET_T0_RKS3_EEXadL_ZNS_4reluIffEES5_S6_S8_EEEEvPKT2_SC_PT3_SE_PKT1_PSF_SI_mmm
        .type           _ZN18transformer_engine6detail32dgated_act_cast_transpose_kernelILi2ELi1Ef13__nv_bfloat16fNS_5EmptyEXadL_ZNS_5dreluIffEET_T0_RKS3_EEXadL_ZNS_4reluIffEES5_S6_S8_EEEEvPKT2_SC_PT3_SE_PKT1_PSF_SI_mmm,@function
        .size           _ZN18transformer_engine6detail32dgated_act_cast_transpose_kernelILi2ELi1Ef13__nv_bfloat16fNS_5EmptyEXadL_ZNS_5dreluIffEET_T0_RKS3_EEXadL_ZNS_4reluIffEES5_S6_S8_EEEEvPKT2_SC_PT3_SE_PKT1_PSF_SI_mmm,(.L_x_29440 - _ZN18transformer_engine6detail32dgated_act_cast_transpose_kernelILi2ELi1Ef13__nv_bfloat16fNS_5EmptyEXadL_ZNS_5dreluIffEET_T0_RKS3_EEXadL_ZNS_4reluIffEES5_S6_S8_EEEEvPKT2_SC_PT3_SE_PKT1_PSF_SI_mmm)
        .other          _ZN18transformer_engine6detail32dgated_act_cast_transpose_kernelILi2ELi1Ef13__nv_bfloat16fNS_5EmptyEXadL_ZNS_5dreluIffEET_T0_RKS3_EEXadL_ZNS_4reluIffEES5_S6_S8_EEEEvPKT2_SC_PT3_SE_PKT1_PSF_SI_mmm,@"STO_CUDA_ENTRY STV_DEFAULT"
_ZN18transformer_engine6detail32dgated_act_cast_transpose_kernelILi2ELi1Ef13__nv_bfloat16fNS_5EmptyEXadL_ZNS_5dreluIffEET_T0_RKS3_EEXadL_ZNS_4reluIffEES5_S6_S8_EEEEvPKT2_SC_PT3_SE_PKT1_PSF_SI_mmm:
.text._ZN18transformer_engine6detail32dgated_act_cast_transpose_kernelILi2ELi1Ef13__nv_bfloat16fNS_5EmptyEXadL_ZNS_5dreluIffEET_T0_RKS3_EEXadL_ZNS_4reluIffEES5_S6_S8_EEEEvPKT2_SC_PT3_SE_PKT1_PSF_SI_mmm:
        /* <DEDUP_REMOVED lines=39> */
.L_x_5392:
[----:B------:R-:W-:-:S07]  /*0270*/  MOV R4, 0x290 ;  /* 0x0000029000047802 */ /* 0x000fce0000000f00 */
[----:B------:R-:W-:Y:S05]  /*0280*/  CALL.REL.NOINC `($__internal_138_$__cuda_sm20_div_u64) ;  /* 0x0000001c00e07944 */ /* 0x000fea0003c00000 */
        /* <DEDUP_REMOVED lines=11> */
.L_x_5393:
        /* <DEDUP_REMOVED lines=39> */
[----:B------:R-:W-:Y:S01]  /*05b0*/  ISETP.NE.AND.EX P0, PT, RZ, UR29, PT, P0 ;  /* 0x0000001dff007c0c */ /* 0x000fe2000bf05300 */
[----:B------:R-:W-:Y:S01]  /*05c0*/  IMAD.U32 R5, RZ, RZ, UR25 ;  /* 0x00000019ff057e24 */ /* 0x000fe2000f8e00ff */
[----:B------:R-:W-:Y:S01]  /*05d0*/  SHF.L.U64.HI R2, R8, 0x2, R7 ;  /* 0x0000000208027819 */ /* 0x000fe20000010207 */
[----:B------:R-:W-:Y:S01]  /*05e0*/  VIADD R26, R45, 0xffffffff ;  /* 0xffffffff2d1a7836 */ /* 0x000fe20000000000 */
[----:B------:R-:W-:Y:S01]  /*05f0*/  IADD3 R16, P1, PT, R18, UR20, RZ ;  /* 0x0000001412107c10 */ /* 0x000fe2000ff3e0ff */
[----:B------:R-:W-:-:S02]  /*0600*/  ULEA.HI.X UR24, UR12, UR15, UR13, 0x1, UP0 ;  /* 0x0000000f0c187291 */ /* 0x000fc400080f0c0d */
[----:B------:R-:W-:Y:S01]  /*0610*/  IMAD.WIDE.U32 R4, R3, UR12, R4 ;  /* 0x0000000c03047c25 */ /* 0x000fe2000f8e0004 */
[----:B----4-:R0:W2:Y:S01]  /*0620*/  LDG.E R10, desc[UR22][R14.64] ;  /* 0x000000160e0a7981 */ /* 0x0100a2000c1e1900 */
[----:B------:R-:W-:Y:S02]  /*0630*/  IADD3.X R17, PT, PT, R2, UR15, RZ, P1, !PT ;  /* 0x0000000f02117c10 */ /* 0x000fe40008ffe4ff */
[----:B------:R-:W-:Y:S02]  /*0640*/  IADD3 R18, P1, PT, R18, UR18, RZ ;  /* 0x0000001212127c10 */ /* 0x000fe4000ff3e0ff */
[----:B------:R-:W-:Y:S01]  /*0650*/  LOP3.LUT R26, R26, 0x1f, RZ, 0xc0, !PT ;  /* 0x0000001f1a1a7812 */ /* 0x000fe200078ec0ff */
[----:B------:R-:W-:Y:S01]  /*0660*/  IMAD.U32 R12, RZ, RZ, UR26 ;  /* 0x0000001aff0c7e24 */ /* 0x000fe2000f8e00ff */
[----:B------:R-:W-:Y:S01]  /*0670*/  IADD3.X R19, PT, PT, R2, UR24, RZ, P1, !PT ;  /* 0x0000001802137c10 */ /* 0x000fe20008ffe4ff */
[----:B------:R-:W-:Y:S01]  /*0680*/  IMAD.U32 R13, RZ, RZ, UR27 ;  /* 0x0000001bff0d7e24 */ /* 0x000fe2000f8e00ff */
[----:B------:R-:W-:Y:S01]  /*0690*/  IADD3 R2, P1, PT, R26, R4, RZ ;  /* 0x000000041a027210 */ /* 0x000fe20007f3e0ff */
[----:B0-----:R-:W0:Y:S01]  /*06a0*/  @P0 LDC.64 R14, c[0x0][0x3a0] ;  /* 0x0000e800ff0e0b82 */ /* 0x001e220000000a00 */
[----:B------:R-:W-:Y:S01]  /*06b0*/  IMAD.IADD R9, R23, 0x1, R5 ;  /* 0x0000000117097824 */ /* 0x000fe200078e0205 */
[----:B------:R1:W3:Y:S01]  /*06c0*/  LDG.E R11, desc[UR22][R16.64] ;  /* 0x00000016100b7981 */ /* 0x0002e2000c1e1900 */
[----:B------:R-:W-:-:S04]  /*06d0*/  IMAD.WIDE.U32 R12, R3, UR26, R12 ;  /* 0x0000001a030c7c25 */ /* 0x000fc8000f8e000c */
[----:B------:R-:W-:Y:S02]  /*06e0*/  IMAD.X R23, RZ, RZ, R9, P1 ;  /* 0x000000ffff177224 */ /* 0x000fe400008e0609 */
[----:B------:R-:W-:Y:S02]  /*06f0*/  IMAD.SHL.U32 R5, R2, 0x4, RZ ;  /* 0x0000000402057824 */ /* 0x000fe400078e00ff */
[----:B------:R-:W-:Y:S01]  /*0700*/  IMAD.IADD R22, R21, 0x1, R13 ;  /* 0x0000000115167824 */ /* 0x000fe200078e020d */
[----:B------:R-:W-:Y:S01]  /*0710*/  IADD3 R13, P1, PT, R26, R12, RZ ;  /* 0x0000000c1a0d7210 */ /* 0x000fe20007f3e0ff */
[----:B------:R4:W5:Y:S01]  /*0720*/  LDG.E R17, desc[UR22][R18.64] ;  /* 0x0000001612117981 */ /* 0x000962000c1e1900 */
[----:B------:R-:W-:Y:S02]  /*0730*/  SHF.L.U64.HI R6, R2, 0x2, R23 ;  /* 0x0000000202067819 */ /* 0x000fe40000010217 */
[----:B------:R-:W-:Y:S01]  /*0740*/  IADD3 R24, P2, PT, R5, UR20, RZ ;  /* 0x0000001405187c10 */ /* 0x000fe2000ff5e0ff */
[----:B-1----:R-:W-:Y:S01]  /*0750*/  IMAD.X R16, RZ, RZ, R22, P1 ;  /* 0x000000ffff107224 */ /* 0x002fe200008e0616 */
[----:B------:R-:W-:-:S02]  /*0760*/  LEA R20, P1, R13, UR21, 0x2 ;  /* 0x000000150d147c11 */ /* 0x000fc4000f8210ff */
[----:B------:R-:W-:Y:S02]  /*0770*/  IADD3.X R25, PT, PT, R6, UR15, RZ, P2, !PT ;  /* 0x0000000f06197c10 */ /* 0x000fe400097fe4ff */
[----:B------:R-:W-:Y:S01]  /*0780*/  LEA.HI.X R21, R13, UR8, R16, 0x2, P1 ;  /* 0x000000080d157c11 */ /* 0x000fe200088f1410 */
[----:B0-----:R-:W5:Y:S04]  /*0790*/  @P0 LDG.E R15, desc[UR22][R14.64] ;  /* 0x000000160e0f0981 */ /* 0x001f68000c1e1900 */
[----:B------:R-:W5:Y:S01]  /*07a0*/  LDG.E R13, desc[UR22][R24.64] ;  /* 0x00000016180d7981 */ /* 0x000f62000c1e1900 */
[----:B----4-:R-:W-:-:S03]  /*07b0*/  IADD3 R18, P1, PT, R5, UR18, RZ ;  /* 0x0000001205127c10 */ /* 0x010fc6000ff3e0ff */
[----:B------:R0:W4:Y:S01]  /*07c0*/  LDG.E R16, desc[UR22][R20.64] ;  /* 0x0000001614107981 */ /* 0x000122000c1e1900 */
[----:B------:R-:W-:-:S06]  /*07d0*/  IADD3.X R19, PT, PT, R6, UR24, RZ, P1, !PT ;  /* 0x0000001806137c10 */ /* 0x000fcc0008ffe4ff */
[----:B------:R1:W4:Y:S01]  /*07e0*/  LDG.E R19, desc[UR22][R18.64] ;  /* 0x0000001612137981 */ /* 0x000322000c1e1900 */
[C---:B------:R-:W-:Y:S02]  /*07f0*/  VIADD R28, R45.reuse, 0x1e ;  /* 0x0000001e2d1c7836 */ /* 0x040fe40000000000 */
[----:B------:R-:W-:Y:S01]  /*0800*/  VIADD R30, R45, 0x1d ;  /* 0x0000001d2d1e7836 */ /* 0x000fe20000000000 */
[----:B------:R-:W-:Y:S02]  /*0810*/  IADD3 R5, P1, PT, R12, UR26, RZ ;  /* 0x0000001a0c057c10 */ /* 0x000fe4000ff3e0ff */
[----:B------:R-:W-:Y:S02]  /*0820*/  LOP3.LUT R28, R28, 0x1f, RZ, 0xc0, !PT ;  /* 0x0000001f1c1c7812 */ /* 0x000fe400078ec0ff */
[----:B------:R-:W-:Y:S02]  /*0830*/  LOP3.LUT R30, R30, 0x1f, RZ, 0xc0, !PT ;  /* 0x0000001f1e1e7812 */ /* 0x000fe400078ec0ff */
[----:B------:R-:W-:-:S02]  /*0840*/  IADD3.X R6, PT, PT, R22, UR27, RZ, P1, !PT ;  /* 0x0000001b16067c10 */ /* 0x000fc40008ffe4ff */
[----:B------:R-:W-:Y:S02]  /*0850*/  IADD3 R22, P2, PT, R28, R5, RZ ;  /* 0x000000051c167210 */ /* 0x000fe40007f5e0ff */
[----:B------:R-:W-:Y:S02]  /*0860*/  IADD3 R5, P3, P4, R30, UR26, R5 ;  /* 0x0000001a1e057c10 */ /* 0x000fe4000fc7e005 */
[----:B------:R-:W-:Y:S01]  /*0870*/  IADD3 R31, P1, PT, R4, UR12, RZ ;  /* 0x0000000c041f7c10 */ /* 0x000fe2000ff3e0ff */
[--C-:B0-----:R-:W-:Y:S01]  /*0880*/  IMAD.X R21, RZ, RZ, R6.reuse, P2 ;  /* 0x000000ffff157224 */ /* 0x101fe200010e0606 */
[----:B-1----:R-:W-:Y:S02]  /*0890*/  IADD3.X R18, PT, PT, RZ, UR27, R6, P3, P4 ;  /* 0x0000001bff127c10 */ /* 0x002fe40009fe8406 */
[----:B------:R-:W-:Y:S02]  /*08a0*/  LEA R6, P2, R22, UR21, 0x2 ;  /* 0x0000001516067c11 */ /* 0x000fe4000f8410ff */
[----:B------:R-:W-:Y:S01]  /*08b0*/  LEA R4, P3, R5, UR21, 0x2 ;  /* 0x0000001505047c11 */ /* 0x000fe2000f8610ff */
[C---:B------:R-:W-:Y:S01]  /*08c0*/  IMAD.SHL.U32 R12, R8.reuse, 0x8, RZ ;  /* 0x00000008080c7824 */ /* 0x040fe200078e00ff */
[----:B------:R-:W-:-:S02]  /*08d0*/  SHF.L.U64.HI R14, R8, 0x3, R7 ;  /* 0x00000003080e7819 */ /* 0x000fc40000010207 */
[----:B------:R-:W-:Y:S02]  /*08e0*/  LEA.HI.X R7, R22, UR8, R21, 0x2, P2 ;  /* 0x0000000816077c11 */ /* 0x000fe400090f1415 */
[----:B------:R-:W-:Y:S01]  /*08f0*/  LEA.HI.X R5, R5, UR8, R18, 0x2, P3 ;  /* 0x0000000805057c11 */ /* 0x000fe200098f1412 */
[----:B------:R-:W0:Y:S01]  /*0900*/  LDCU.128 UR8, c[0x0][0x390] ;  /* 0x00007200ff0877ac */ /* 0x000e220008000c00 */
[----:B------:R-:W-:Y:S01]  /*0910*/  UMOV UR17, 0x3f800000 ;  /* 0x3f80000000117882 */ /* 0x000fe20000000000 */
[----:B------:R-:W-:Y:S01]  /*0920*/  IADD3.X R22, PT, PT, R9, UR25, RZ, P1, !PT ;  /* 0x0000001909167c10 */ /* 0x000fe20008ffe4ff */
[----:B0-----:R-:W-:-:S04]  /*0930*/  ULEA UR8, UP0, UR7, UR8, 0x2 ;  /* 0x0000000807087291 */ /* 0x001fc8000f8010ff */
[----:B------:R-:W-:Y:S02]  /*0940*/  ULEA.HI.X UR9, UR7, UR9, UR14, 0x2, UP0 ;  /* 0x0000000907097291 */ /* 0x000fe400080f140e */
[----:B------:R-:W-:-:S04]  /*0950*/  ULEA UR7, UP0, UR12, UR8, 0x2 ;  /* 0x000000080c077291 */ /* 0x000fc8000f8010ff */
[----:B------:R-:W-:Y:S01]  /*0960*/  ULEA.HI.X UR14, UR12, UR9, UR13, 0x2, UP0 ;  /* 0x000000090c0e7291 */ /* 0x000fe200080f140d */
[C---:B--2---:R-:W-:Y:S01]  /*0970*/  IMAD.U32 R37, R10.reuse, 0x10000, RZ ;  /* 0x000100000a257824 */ /* 0x044fe200078e00ff */
[----:B------:R-:W-:Y:S02]  /*0980*/  PRMT R18, R10, 0x7632, R18 ;  /* 0x000076320a127816 */ /* 0x000fe40000000012 */
[C---:B---3--:R-:W-:Y:S01]  /*0990*/  PRMT R8, R11.reuse, 0x7632, R8 ;  /* 0x000076320b087816 */ /* 0x048fe20000000008 */
[----:B------:R-:W-:-:S04]  /*09a0*/  IMAD.U32 R11, R11, 0x10000, RZ ;  /* 0x000100000b0b7824 */ /* 0x000fc800078e00ff */
[----:B------:R-:W-:Y:S01]  /*09b0*/  IMAD.U32 R20, R8, 0x10000, RZ ;  /* 0x0001000008147824 */ /* 0x000fe200078e00ff */
[----:B------:R-:W-:Y:S01]  /*09c0*/  FSET.BF.GT.AND R8, R11, RZ, PT ;  /* 0x000000ff0b08720a */ /* 0x000fe20003804000 */
[----:B------:R-:W-:Y:S02]  /*09d0*/  IMAD.U32 R44, R18, 0x10000, RZ ;  /* 0x00010000122c7824 */ /* 0x000fe400078e00ff */
[C---:B-----5:R-:W-:Y:S02]  /*09e0*/  IMAD.U32 R39, R17.reuse, 0x10000, RZ ;  /* 0x0001000011277824 */ /* 0x060fe400078e00ff */
[----:B------:R-:W-:Y:S01]  /*09f0*/  FMUL R8, R8, R37 ;  /* 0x0000002508087220 */ /* 0x000fe20000400000 */
[----:B------:R-:W-:Y:S02]  /*0a00*/  PRMT R10, R17, 0x7632, R10 ;  /* 0x00007632110a7816 */ /* 0x000fe4000000000a */
[----:B------:R-:W-:Y:S01]  /*0a10*/  FSET.BF.GT.AND R17, R20, RZ, PT ;  /* 0x000000ff1411720a */ /* 0x000fe20003804000 */
[----:B------:R-:W-:Y:S01]  /*0a20*/  FMUL R39, R8, R39 ;  /* 0x0000002708277220 */ /* 0x000fe20000400000 */
[----:B------:R-:W-:-:S02]  /*0a30*/  FMNMX R18, RZ, R11, !PT ;  /* 0x0000000bff127209 */ /* 0x000fc40007800000 */
[----:B------:R-:W-:Y:S01]  /*0a40*/  FMNMX R11, RZ, R20, !PT ;  /* 0x00000014ff0b7209 */ /* 0x000fe20007800000 */
[----:B------:R-:W-:Y:S01]  /*0a50*/  FMUL R17, R17, R44 ;  /* 0x0000002c11117220 */ /* 0x000fe20000400000 */
[----:B------:R-:W-:Y:S01]  /*0a60*/  @P0 R2UR UR17, R15 ;  /* 0x000000000f1102ca */ /* 0x000fe200000e0000 */
[C---:B------:R-:W-:Y:S01]  /*0a70*/  IMAD.U32 R8, R13.reuse, 0x10000, RZ ;  /* 0x000100000d087824 */ /* 0x040fe200078e00ff */
[----:B------:R-:W-:Y:S01]  /*0a80*/  PRMT R13, R13, 0x7632, R13 ;  /* 0x000076320d0d7816 */ /* 0x000fe2000000000d */
[----:B------:R-:W-:Y:S02]  /*0a90*/  IMAD.U32 R10, R10, 0x10000, RZ ;  /* 0x000100000a0a7824 */ /* 0x000fe400078e00ff */
[----:B------:R-:W-:Y:S01]  /*0aa0*/  FMUL R44, R44, R11 ;  /* 0x0000000b2c2c7220 */ /* 0x000fe20000400000 */
[----:B------:R-:W-:Y:S01]  /*0ab0*/  FMUL R37, R37, R18 ;  /* 0x0000001225257220 */ /* 0x000fe20000400000 */
[----:B----4-:R-:W-:Y:S01]  /*0ac0*/  PRMT R11, R16, 0x7632, R11 ;  /* 0x00007632100b7816 */ /* 0x010fe2000000000b */
[----:B------:R-:W-:Y:S01]  /*0ad0*/  IMAD.U32 R13, R13, 0x10000, RZ ;  /* 0x000100000d0d7824 */ /* 0x000fe200078e00ff */
[----:B------:R-:W-:-:S02]  /*0ae0*/  IADD3 R20, P0, PT, R12, UR8, RZ ;  /* 0x000000080c147c10 */ /* 0x000fc4000ff1e0ff */
[----:B------:R-:W-:Y:S01]  /*0af0*/  IADD3 R18, P1, PT, R28, R31, RZ ;  /* 0x0000001f1c127210 */ /* 0x000fe20007f3e0ff */
[----:B------:R-:W-:Y:S01]  /*0b00*/  FMUL R43, R17, R10 ;  /* 0x0000000a112b7220 */ /* 0x000fe20000400000 */
[----:B------:R-:W-:Y:S01]  /*0b10*/  FSET.BF.GT.AND R10, R8, RZ, PT ;  /* 0x000000ff080a720a */ /* 0x000fe20003804000 */
[----:B------:R-:W-:Y:S01]  /*0b20*/  IMAD.U32 R15, R16, 0x10000, RZ ;  /* 0x00010000100f7824 */ /* 0x000fe200078e00ff */
[----:B------:R-:W-:Y:S01]  /*0b30*/  FMNMX R42, RZ, R8, !PT ;  /* 0x00000008ff2a7209 */ /* 0x000fe20007800000 */
[----:B------:R-:W-:Y:S01]  /*0b40*/  IMAD.U32 R8, R11, 0x10000, RZ ;  /* 0x000100000b087824 */ /* 0x000fe200078e00ff */
[----:B------:R-:W-:Y:S02]  /*0b50*/  FSET.BF.GT.AND R33, R13, RZ, PT ;  /* 0x000000ff0d21720a */ /* 0x000fe40003804000 */
[----:B------:R-:W-:Y:S01]  /*0b60*/  FMNMX R35, RZ, R13, !PT ;  /* 0x0000000dff237209 */ /* 0x000fe20007800000 */
[----:B------:R-:W-:Y:S01]  /*0b70*/  IMAD.X R25, RZ, RZ, R22, P1 ;  /* 0x000000ffff197224 */ /* 0x000fe200008e0616 */
[----:B------:R-:W-:Y:S01]  /*0b80*/  IADD3.X R21, PT, PT, R14, UR9, RZ, P0, !PT ;  /* 0x000000090e157c10 */ /* 0x000fe200087fe4ff */
[----:B------:R-:W-:Y:S01]  /*0b90*/  IMAD.SHL.U32 R16, R18, 0x4, RZ ;  /* 0x0000000412107824 */ /* 0x000fe200078e00ff */
[----:B------:R-:W-:Y:S01]  /*0ba0*/  IADD3 R12, P0, PT, R12, UR7, RZ ;  /* 0x000000070c0c7c10 */ /* 0x000fe2000ff1e0ff */
[----:B------:R-:W-:Y:S01]  /*0bb0*/  FMUL R33, R33, R8 ;  /* 0x0000000821217220 */ /* 0x000fe20000400000 */
[----:B------:R-:W-:Y:S01]  /*0bc0*/  FMUL R35, R8, R35 ;  /* 0x0000002308237220 */ /* 0x000fe20000400000 */
[----:B------:R-:W-:Y:S01]  /*0bd0*/  FMUL R10, R10, R15 ;  /* 0x0000000f0a0a7220 */ /* 0x000fe20000400000 */
[----:B------:R-:W-:-:S02]  /*0be0*/  IMAD.U32 R11, R19, 0x10000, RZ ;  /* 0x00010000130b7824 */ /* 0x000fc400078e00ff */
[----:B------:R-:W-:Y:S01]  /*0bf0*/  FMUL R8, R39, UR17 ;  /* 0x0000001127087c20 */ /* 0x000fe20008400000 */
[----:B------:R-:W-:Y:S01]  /*0c00*/  FMUL R9, R43, UR17 ;  /* 0x000000112b097c20 */ /* 0x000fe20008400000 */
[----:B------:R-:W-:Y:S02]  /*0c10*/  IADD3.X R13, PT, PT, R14, UR14, RZ, P0, !PT ;  /* 0x0000000e0e0d7c10 */ /* 0x000fe400087fe4ff */
[----:B------:R-:W-:Y:S02]  /*0c20*/  SHF.L.U64.HI R17, R18, 0x2, R25 ;  /* 0x0000000212117819 */ /* 0x000fe40000010219 */
[C---:B------:R-:W-:Y:S02]  /*0c30*/  IADD3 R14, P0, PT, R16.reuse, UR20, RZ ;  /* 0x00000014100e7c10 */ /* 0x040fe4000ff1e0ff */
[----:B------:R-:W-:Y:S02]  /*0c40*/  PRMT R19, R19, 0x7632, R19 ;  /* 0x0000763213137816 */ /* 0x000fe40000000013 */
[----:B------:R-:W-:Y:S01]  /*0c50*/  IADD3 R16, P1, PT, R16, UR18, RZ ;  /* 0x0000001210107c10 */ /* 0x000fe2000ff3e0ff */
[----:B------:R-:W-:Y:S01]  /*0c60*/  FMUL R42, R15, R42 ;  /* 0x0000002a0f2a7220 */ /* 0x000fe20000400000 */
[----:B------:R-:W-:Y:S01]  /*0c70*/  FMUL R32, R10, R11 ;  /* 0x0000000b0a207220 */ /* 0x000fe20000400000 */
[----:B------:R0:W-:Y:S01]  /*0c80*/  STG.E.64 desc[UR22][R20.64], R8 ;  /* 0x0000000814007986 */ /* 0x0001e2000c101b16 */
[----:B------:R-:W-:Y:S01]  /*0c90*/  FMUL R10, R37, UR17 ;  /* 0x00000011250a7c20 */ /* 0x000fe20008400000 */
[----:B------:R-:W-:Y:S01]  /*0ca0*/  FMUL R11, R44, UR17 ;  /* 0x000000112c0b7c20 */ /* 0x000fe20008400000 */
[----:B------:R-:W-:-:S02]  /*0cb0*/  IADD3.X R15, PT, PT, R17, UR15, RZ, P0, !PT ;  /* 0x0000000f110f7c10 */ /* 0x000fc400087fe4ff */
[----:B------:R-:W-:Y:S02]  /*0cc0*/  IADD3.X R17, PT, PT, R17, UR24, RZ, P1, !PT ;  /* 0x0000001811117c10 */ /* 0x000fe40008ffe4ff */
[----:B------:R1:W-:Y:S04]  /*0cd0*/  STG.E.64 desc[UR22][R12.64], R10 ;  /* 0x0000000a0c007986 */ /* 0x0003e8000c101b16 */
[----:B------:R2:W3:Y:S01]  /*0ce0*/  LDG.E R27, desc[UR22][R14.64] ;  /* 0x000000160e1b7981 */ /* 0x0004e2000c1e1900 */
[----:B0-----:R-:W-:Y:S01]  /*0cf0*/  IMAD.U32 R20, R19, 0x10000, RZ ;  /* 0x0001000013147824 */ /* 0x001fe200078e00ff */
[----:B------:R-:W-:Y:S01]  /*0d00*/  IADD3 R19, P0, P1, R30, UR12, R31 ;  /* 0x0000000c1e137c10 */ /* 0x000fe2000f91e01f */
[C---:B------:R-:W-:Y:S01]  /*0d10*/  IMAD.SHL.U32 R21, R2.reuse, 0x8, RZ ;  /* 0x0000000802157824 */ /* 0x040fe200078e00ff */
[----:B------:R-:W-:Y:S01]  /*0d20*/  SHF.L.U64.HI R31, R2, 0x3, R23 ;  /* 0x00000003021f7819 */ /* 0x000fe20000010217 */
[----:B------:R-:W-:Y:S01]  /*0d30*/  FMUL R33, R33, R20 ;  /* 0x0000001421217220 */ /* 0x000fe20000400000 */
[----:B------:R-:W-:Y:S01]  /*0d40*/  IADD3.X R2, PT, PT, RZ, UR25, R22, P0, P1 ;  /* 0x00000019ff027c10 */ /* 0x000fe200087e2416 */
[----:B------:R-:W-:Y:S01]  /*0d50*/  IMAD.SHL.U32 R20, R19, 0x4, RZ ;  /* 0x0000000413147824 */ /* 0x000fe200078e00ff */
[----:B------:R0:W4:Y:S01]  /*0d60*/  LDG.E R24, desc[UR22][R6.64] ;  /* 0x0000001606187981 */ /* 0x000122000c1e1900 */
[----:B-1----:R-:W-:Y:S01]  /*0d70*/  IADD3 R12, P1, PT, R21, UR7, RZ ;  /* 0x00000007150c7c10 */ /* 0x002fe2000ff3e0ff */
[----:B------:R-:W-:-:S02]  /*0d80*/  FMUL R22, R32, UR17 ;  /* 0x0000001120167c20 */ /* 0x000fc40008400000 */
[----:B--2---:R-:W-:Y:S01]  /*0d90*/  IADD3 R14, P2, PT, R20, UR20, RZ ;  /* 0x00000014140e7c10 */ /* 0x004fe2000ff5e0ff */
[----:B------:R1:W2:Y:S01]  /*0da0*/  LDG.E R29, desc[UR22][R16.64] ;  /* 0x00000016101d7981 */ /* 0x0002a2000c1e1900 */
[----:B------:R-:W-:Y:S01]  /*0db0*/  FMUL R23, R33, UR17 ;  /* 0x0000001121177c20 */ /* 0x000fe20008400000 */
[----:B0-----:R-:W-:Y:S02]  /*0dc0*/  IADD3 R6, P0, PT, R21, UR8, RZ ;  /* 0x0000000815067c10 */ /* 0x001fe4000ff1e0ff */
[----:B------:R-:W-:Y:S02]  /*0dd0*/  SHF.L.U64.HI R21, R19, 0x2, R2 ;  /* 0x0000000213157819 */ /* 0x000fe40000010202 */
[C---:B------:R-:W-:Y:S01]  /*0de0*/  IADD3.X R7, PT, PT, R31.reuse, UR9, RZ, P0, !PT ;  /* 0x000000091f077c10 */ /* 0x040fe200087fe4ff */
[----:B-1----:R-:W-:Y:S01]  /*0df0*/  FMUL R16, R42, UR17 ;  /* 0x000000112a107c20 */ /* 0x002fe20008400000 */
[----:B------:R-:W-:Y:S01]  /*0e00*/  IADD3.X R13, PT, PT, R31, UR14, RZ, P1, !PT ;  /* 0x0000000e1f0d7c10 */ /* 0x000fe20008ffe4ff */
[----:B------:R-:W-:Y:S01]  /*0e10*/  FMUL R17, R35, UR17 ;  /* 0x0000001123117c20 */ /* 0x000fe20008400000 */
[----:B------:R-:W-:Y:S01]  /*0e20*/  IADD3.X R15, PT, PT, R21, UR15, RZ, P2, !PT ;  /* 0x0000000f150f7c10 */ /* 0x000fe200097fe4ff */
[----:B------:R0:W-:Y:S01]  /*0e30*/  STG.E.64 desc[UR22][R6.64], R22 ;  /* 0x0000001606007986 */ /* 0x0001e2000c101b16 */
[----:B------:R-:W-:-:S03]  /*0e40*/  IADD3 R20, P0, PT, R20, UR18, RZ ;  /* 0x0000001214147c10 */ /* 0x000fc6000ff1e0ff */
[----:B------:R1:W-:Y:S04]  /*0e50*/  STG.E.64 desc[UR22][R12.64], R16 ;  /* 0x000000100c007986 */ /* 0x0003e8000c101b16 */
[----:B------:R-:W5:Y:S01]  /*0e60*/  LDG.E R14, desc[UR22][R14.64] ;  /* 0x000000160e0e7981 */ /* 0x000f62000c1e1900 */
[----:B------:R-:W-:-:S03]  /*0e70*/  IADD3.X R21, PT, PT, R21, UR24, RZ, P0, !PT ;  /* 0x0000001815157c10 */ /* 0x000fc600087fe4ff */
[----:B------:R0:W5:Y:S04]  /*0e80*/  LDG.E R31, desc[UR22][R4.64] ;  /* 0x00000016041f7981 */ /* 0x000168000c1e1900 */
[----:B------:R2:W5:Y:S01]  /*0e90*/  LDG.E R38, desc[UR22][R20.64] ;  /* 0x0000001614267981 */ /* 0x000562000c1e1900 */
[C---:B------:R-:W-:Y:S01]  /*0ea0*/  SHF.L.U64.HI R25, R18.reuse, 0x3, R25 ;  /* 0x0000000312197819 */ /* 0x040fe20000010219 */
[----:B------:R-:W-:Y:S01]  /*0eb0*/  IMAD.SHL.U32 R18, R18, 0x8, RZ ;  /* 0x0000000812127824 */ /* 0x000fe200078e00ff */
[----:B------:R-:W5:Y:S04]  /*0ec0*/  S2UR UR18, SR_CgaCtaId ;  /* 0x00000000001279c3 */ /* 0x000f680000008800 */
[----:B0-----:R-:W-:-:S02]  /*0ed0*/  IADD3 R4, P0, PT, R18, UR8, RZ ;  /* 0x0000000812047c10 */ /* 0x001fc4000ff1e0ff */
[----:B------:R-:W-:Y:S01]  /*0ee0*/  SHF.L.U64.HI R2, R19, 0x3, R2 ;  /* 0x0000000313027819 */ /* 0x000fe20000010202 */
[----:B------:R-:W-:Y:S01]  /*0ef0*/  UMOV UR20, 0x400 ;  /* 0x0000040000147882 */ /* 0x000fe20000000000 */
[----:B------:R-:W-:Y:S02]  /*0f00*/  FMNMX3 R43, |R39|, RZ, |R43|, !PT ;  /* 0x000000ff272b7276 */ /* 0x000fe4000780062b */
[----:B------:R-:W-:Y:S01]  /*0f10*/  LOP3.LUT R39, RZ, R3, RZ, 0x33, !PT ;  /* 0x00000003ff277212 */ /* 0x000fe200078e33ff */
[----:B------:R-:W-:-:S04]  /*0f20*/  IMAD.SHL.U32 R45, R45, 0x4, RZ ;  /* 0x000000042d2d7824 */ /* 0x000fc800078e00ff */
[----:B------:R-:W-:-:S04]  /*0f30*/  IMAD.IADD R39, R39, 0x1, R0 ;  /* 0x0000000127277824 */ /* 0x000fc800078e0200 */
[----:B------:R-:W-:Y:S01]  /*0f40*/  IMAD.SHL.U32 R39, R39, 0x4, RZ ;  /* 0x0000000427277824 */ /* 0x000fe200078e00ff */
[----:B------:R-:W-:-:S04]  /*0f50*/  FMNMX3 R37, |R37|, R43, |R44|, !PT ;  /* 0x0000002b25257276 */ /* 0x000fc8000780062c */
[----:B------:R-:W-:Y:S02]  /*0f60*/  FMNMX3 R37, |R32|, R37, |R33|, !PT ;  /* 0x0000002520257276 */ /* 0x000fe40007800621 */
[C---:B---3--:R-:W-:Y:S01]  /*0f70*/  PRMT R34, R27.reuse, 0x7632, R34 ;  /* 0x000076321b227816 */ /* 0x048fe20000000022 */
[----:B------:R-:W-:-:S04]  /*0f80*/  IMAD.U32 R7, R27, 0x10000, RZ ;  /* 0x000100001b077824 */ /* 0x000fc800078e00ff */
[----:B------:R-:W-:Y:S01]  /*0f90*/  IMAD.U32 R6, R34, 0x10000, RZ ;  /* 0x0001000022067824 */ /* 0x000fe200078e00ff */
[----:B----4-:R-:W-:-:S04]  /*0fa0*/  PRMT R36, R24, 0x7632, R36 ;  /* 0x0000763218247816 */ /* 0x010fc80000000024 */
[----:B-1----:R-:W-:Y:S01]  /*0fb0*/  FSET.BF.GT.AND R13, R6, RZ, PT ;  /* 0x000000ff060d720a */ /* 0x002fe20003804000 */
[----:B------:R-:W-:Y:S01]  /*0fc0*/  IMAD.U32 R24, R24, 0x10000, RZ ;  /* 0x0001000018187824 */ /* 0x000fe200078e00ff */
[----:B------:R-:W-:Y:S01]  /*0fd0*/  FSET.BF.GT.AND R5, R7, RZ, PT ;  /* 0x000000ff0705720a */ /* 0x000fe20003804000 */
[----:B------:R-:W-:Y:S01]  /*0fe0*/  IMAD.U32 R36, R36, 0x10000, RZ ;  /* 0x0001000024247824 */ /* 0x000fe200078e00ff */
[C---:B--2---:R-:W-:Y:S01]  /*0ff0*/  PRMT R12, R29.reuse, 0x7632, R12 ;  /* 0x000076321d0c7816 */ /* 0x044fe2000000000c */
[----:B------:R-:W-:Y:S01]  /*1000*/  IMAD.U32 R20, R29, 0x10000, RZ ;  /* 0x000100001d147824 */ /* 0x000fe200078e00ff */
[----:B------:R-:W-:Y:S01]  /*1010*/  FMNMX R29, RZ, R7, !PT ;  /* 0x00000007ff1d7209 */ /* 0x000fe20007800000 */
[----:B------:R-:W-:Y:S01]  /*1020*/  FMUL R13, R13, R36 ;  /* 0x000000240d0d7220 */ /* 0x000fe20000400000 */
[----:B------:R-:W-:Y:S01]  /*1030*/  FMNMX R7, RZ, R6, !PT ;  /* 0x00000006ff077209 */ /* 0x000fe20007800000 */
[----:B------:R-:W-:Y:S02]  /*1040*/  IMAD.U32 R12, R12, 0x10000, RZ ;  /* 0x000100000c0c7824 */ /* 0x000fe400078e00ff */
[----:B------:R-:W-:-:S02]  /*1050*/  FMUL R5, R5, R24 ;  /* 0x0000001805057220 */ /* 0x000fc40000400000 */
[----:B------:R-:W-:Y:S02]  /*1060*/  FMUL R34, R13, R12 ;  /* 0x0000000c0d227220 */ /* 0x000fe40000400000 */
[----:B------:R-:W-:Y:S01]  /*1070*/  FMUL R27, R5, R20 ;  /* 0x00000014051b7220 */ /* 0x000fe20000400000 */
[----:B------:R-:W-:Y:S01]  /*1080*/  FMUL R36, R36, R7 ;  /* 0x0000000724247220 */ /* 0x000fe20000400000 */
[----:B------:R-:W-:Y:S02]  /*1090*/  IADD3.X R5, PT, PT, R25, UR9, RZ, P0, !PT ;  /* 0x0000000919057c10 */ /* 0x000fe400087fe4ff */
[C---:B-----5:R-:W-:Y:S01]  /*10a0*/  PRMT R6, R14.reuse, 0x7632, R6 ;  /* 0x000076320e067816 */ /* 0x060fe20000000006 */
[----:B------:R-:W-:Y:S01]  /*10b0*/  IMAD.U32 R14, R14, 0x10000, RZ ;  /* 0x000100000e0e7824 */ /* 0x000fe200078e00ff */
[----:B------:R-:W-:-:S03]  /*10c0*/  PRMT R7, R31, 0x7632, R7 ;  /* 0x000076321f077816 */ /* 0x000fc60000000007 */
[----:B------:R-:W-:Y:S01]  /*10d0*/  IMAD.U32 R12, R6, 0x10000, RZ ;  /* 0x00010000060c7824 */ /* 0x000fe200078e00ff */
[----:B------:R-:W-:Y:S01]  /*10e0*/  FSET.BF.GT.AND R6, R14, RZ, PT ;  /* 0x000000ff0e06720a */ /* 0x000fe20003804000 */
[----:B------:R-:W-:Y:S02]  /*10f0*/  IMAD.U32 R31, R31, 0x10000, RZ ;  /* 0x000100001f1f7824 */ /* 0x000fe400078e00ff */
[----:B------:R-:W-:Y:S01]  /*1100*/  FMUL R20, R27, UR17 ;  /* 0x000000111b147c20 */ /* 0x000fe20008400000 */
[----:B------:R-:W-:Y:S01]  /*1110*/  FMUL R21, R34, UR17 ;  /* 0x0000001122157c20 */ /* 0x000fe20008400000 */
[----:B------:R-:W-:Y:S01]  /*1120*/  FMUL R29, R24, R29 ;  /* 0x0000001d181d7220 */ /* 0x000fe20000400000 */
[----:B------:R-:W-:Y:S01]  /*1130*/  FMNMX R14, RZ, R14, !PT ;  /* 0x0000000eff0e7209 */ /* 0x000fe20007800000 */
[----:B------:R-:W-:Y:S01]  /*1140*/  IMAD.U32 R24, R7, 0x10000, RZ ;  /* 0x0001000007187824 */ /* 0x000fe200078e00ff */
[----:B------:R-:W-:Y:S02]  /*1150*/  FSET.BF.GT.AND R13, R12, RZ, PT ;  /* 0x000000ff0c0d720a */ /* 0x000fe40003804000 */
[----:B------:R-:W-:Y:S01]  /*1160*/  FMNMX R15, RZ, R12, !PT ;  /* 0x0000000cff0f7209 */ /* 0x000fe20007800000 */
[----:B------:R-:W-:-:S02]  /*1170*/  IMAD.U32 R12, R38, 0x10000, RZ ;  /* 0x00010000260c7824 */ /* 0x000fc400078e00ff */
[----:B------:R-:W-:Y:S01]  /*1180*/  FMUL R7, R6, R31 ;  /* 0x0000001f06077220 */ /* 0x000fe20000400000 */
[----:B------:R-:W-:Y:S01]  /*1190*/  PRMT R38, R38, 0x7632, R38 ;  /* 0x0000763226267816 */ /* 0x000fe20000000026 */
[----:B------:R0:W-:Y:S01]  /*11a0*/  STG.E.64 desc[UR22][R4.64], R20 ;  /* 0x0000001404007986 */ /* 0x0001e2000c101b16 */
[----:B------:R-:W-:Y:S01]  /*11b0*/  FMUL R6, R13, R24 ;  /* 0x000000180d067220 */ /* 0x000fe20000400000 */
[----:B------:R-:W-:-:S04]  /*11c0*/  IADD3 R40, P0, PT, R18, UR7, RZ ;  /* 0x0000000712287c10 */ /* 0x000fc8000ff1e0ff */
[----:B------:R-:W-:Y:S01]  /*11d0*/  IADD3.X R41, PT, PT, R25, UR14, RZ, P0, !PT ;  /* 0x0000000e19297c10 */ /* 0x000fe200087fe4ff */
[----:B0-----:R-:W-:Y:S01]  /*11e0*/  FMUL R4, R31, R14 ;  /* 0x0000000e1f047220 */ /* 0x001fe20000400000 */
[----:B------:R-:W-:Y:S01]  /*11f0*/  FMUL R5, R24, R15 ;  /* 0x0000000f18057220 */ /* 0x000fe20000400000 */
[----:B------:R-:W-:Y:S01]  /*1200*/  FMUL R31, R7, R12 ;  /* 0x0000000c071f7220 */ /* 0x000fe20000400000 */
[----:B------:R-:W-:Y:S02]  /*1210*/  IMAD.U32 R7, R38, 0x10000, RZ ;  /* 0x0001000026077824 */ /* 0x000fe400078e00ff */
[----:B------:R-:W-:Y:S02]  /*1220*/  IMAD.SHL.U32 R24, R19, 0x8, RZ ;  /* 0x0000000813187824 */ /* 0x000fe400078e00ff */
[----:B------:R-:W-:-:S03]  /*1230*/  FMUL R38, R6, R7 ;  /* 0x0000000706267220 */ /* 0x000fc60000400000 */
[----:B------:R-:W-:Y:S01]  /*1240*/  IADD3 R6, P0, PT, R24, UR8, RZ ;  /* 0x0000000818067c10 */ /* 0x000fe2000ff1e0ff */
[----:B------:R-:W-:Y:S01]  /*1250*/  FMUL R14, R29, UR17 ;  /* 0x000000111d0e7c20 */ /* 0x000fe20008400000 */
[----:B------:R-:W-:Y:S02]  /*1260*/  FMUL R15, R36, UR17 ;  /* 0x00000011240f7c20 */ /* 0x000fe40008400000 */
[----:B------:R-:W-:Y:S02]  /*1270*/  IADD3.X R7, PT, PT, R2, UR9, RZ, P0, !PT ;  /* 0x0000000902077c10 */ /* 0x000fe400087fe4ff */
[----:B------:R-:W-:Y:S01]  /*1280*/  IADD3 R24, P0, PT, R24, UR7, RZ ;  /* 0x0000000718187c10 */ /* 0x000fe2000ff1e0ff */
[----:B------:R-:W-:Y:S01]  /*1290*/  UIADD3 UR7, UPT, UPT, UR20, 0x20, URZ ;  /* 0x0000002014077890 */ /* 0x000fe2000fffe0ff */
[----:B------:R-:W-:Y:S01]  /*12a0*/  FMUL R18, R31, UR17 ;  /* 0x000000111f127c20 */ /* 0x000fe20008400000 */
[----:B------:R-:W-:Y:S01]  /*12b0*/  FMUL R19, R38, UR17 ;  /* 0x0000001126137c20 */ /* 0x000fe20008400000 */
[----:B------:R-:W-:Y:S01]  /*12c0*/  IADD3.X R25, PT, PT, R2, UR14, RZ, P0, !PT ;  /* 0x0000000e02197c10 */ /* 0x000fe200087fe4ff */
[----:B------:R-:W-:Y:S01]  /*12d0*/  FMUL R12, R4, UR17 ;  /* 0x00000011040c7c20 */ /* 0x000fe20008400000 */
[----:B------:R-:W-:Y:S01]  /*12e0*/  FMUL R13, R5, UR17 ;  /* 0x00000011050d7c20 */ /* 0x000fe20008400000 */
[----:B------:R-:W-:Y:S01]  /*12f0*/  ULEA UR7, UR18, UR7, 0x18 ;  /* 0x0000000712077291 */ /* 0x000fe2000f8ec0ff */
[----:B------:R0:W-:Y:S01]  /*1300*/  STG.E.64 desc[UR22][R40.64], R14 ;  /* 0x0000000e28007986 */ /* 0x0001e2000c101b16 */
[----:B------:R-:W-:Y:S01]  /*1310*/  LOP3.LUT R2, R0, 0x1f, RZ, 0xc0, !PT ;  /* 0x0000001f00027812 */ /* 0x000fe200078ec0ff */
[----:B------:R-:W1:Y:S02]  /*1320*/  LDCU.64 UR14, c[0x0][0x3c0] ;  /* 0x00007800ff0e77ac */ /* 0x000e640008000a00 */
[----:B------:R2:W-:Y:S04]  /*1330*/  STG.E.64 desc[UR22][R6.64], R18 ;  /* 0x0000001206007986 */ /* 0x0005e8000c101b16 */
[----:B------:R3:W-:Y:S01]  /*1340*/  STG.E.64 desc[UR22][R24.64], R12 ;  /* 0x0000000c18007986 */ /* 0x0007e2000c101b16 */
[----:B0-----:R-:W-:Y:S01]  /*1350*/  IMAD.MOV.U32 R41, RZ, RZ, 0x84 ;  /* 0x00000084ff297424 */ /* 0x001fe200078e00ff */
[----:B--2---:R-:W-:-:S03]  /*1360*/  LOP3.LUT R6, R45, 0x7c, RZ, 0xc0, !PT ;  /* 0x0000007c2d067812 */ /* 0x004fc600078ec0ff */
[----:B------:R-:W-:Y:S02]  /*1370*/  IMAD R7, R2, R41, UR7 ;  /* 0x0000000702077e24 */ /* 0x000fe4000f8e0229 */
[C---:B---3--:R-:W-:Y:S02]  /*1380*/  VIADD R25, R45.reuse, 0xfffffff8 ;  /* 0xfffffff82d197836 */ /* 0x048fe40000000000 */
        /* <DEDUP_REMOVED lines=13> */
[----:B-1----:R-:W-:Y:S02]  /*1460*/  UIMAD UR8, UR6, UR14, URZ ;  /* 0x0000000e060872a4 */ /* 0x002fe4000f8e02ff */
        /* <DEDUP_REMOVED lines=12> */
[----:B--2---:R-:W-:Y:S01]  /*1530*/  SHF.L.U64.HI R18, R24, 0x1, R25 ;  /* 0x0000000118127819 */ /* 0x004fe20000010219 */
        /* <DEDUP_REMOVED lines=157> */
.L_x_5402:
[----:B------:R-:W-:Y:S02]  /*1f10*/  ISETP.NE.AND P0, PT, R0, RZ, PT ;  /* 0x000000ff0000720c */ /* 0x000fe40003f05270 */
[----:B-1----:R-:W-:-:S11]  /*1f20*/  FMNMX R5, R4, R5, !PT ;  /* 0x0000000504057209 */ /* 0x002fd60007800000 */
[----:B------:R-:W-:Y:S05]  /*1f30*/  @P0 BRA `(.L_x_5395) ;  /* 0x0000000000080947 */ /* 0x000fea0003800000 */
[----:B------:R-:W1:Y:S02]  /*1f40*/  LDC.64 R2, c[0x0][0x3a8] ;  /* 0x0000ea00ff027b82 */ /* 0x000e640000000a00 */
[----:B-1----:R1:W-:Y:S02]  /*1f50*/  REDG.E.MAX.S32.STRONG.GPU desc[UR22][R2.64], R5 ;  /* 0x000000050200798e */ /* 0x0023e4000d12e316 */
.L_x_5395:
[----:B------:R-:W-:Y:S05]  /*1f60*/  BSYNC B0 ;  /* 0x0000000000007941 */ /* 0x000fea0003800000 */
.L_x_5394:
        /* <DEDUP_REMOVED lines=11> */
[----:B01----:R-:W-:Y:S05]  /*2020*/  CALL.REL.NOINC `($__internal_139_$__cuda_sm20_rcp_rn_f32_slowpath) ;  /* 0x0000000400987944 */ /* 0x003fea0003c00000 */
[----:B------:R-:W-:Y:S05]  /*2030*/  BRA `(.L_x_5398) ;  /* 0x0000000000147947 */ /* 0x000fea0003800000 */
.L_x_5397:
[----:B-1----:R-:W1:Y:S01]  /*2040*/  MUFU.RCP R5, UR17 ;  /* 0x0000001100057d08 */ /* 0x002e620008001000 */
[----:B------:R-:W-:-:S04]  /*2050*/  IMAD.U32 R0, RZ, RZ, UR17 ;  /* 0x00000011ff007e24 */ /* 0x000fc8000f8e00ff */
[----:B-1----:R-:W-:-:S04]  /*2060*/  FFMA R0, R5, R0, -1 ;  /* 0xbf80000005007423 */ /* 0x002fc80000000000 */
[----:B------:R-:W-:-:S04]  /*2070*/  FADD.FTZ R0, -R0, -RZ ;  /* 0x800000ff00007221 */ /* 0x000fc80000010100 */
[----:B------:R-:W-:-:S07]  /*2080*/  FFMA R5, R5, R0, R5 ;  /* 0x0000000005057223 */ /* 0x000fce0000000005 */
.L_x_5398:
[----:B------:R-:W1:Y:S02]  /*2090*/  LDC.64 R2, c[0x0][0x3b0] ;  /* 0x0000ec00ff027b82 */ /* 0x000e640000000a00 */
[----:B-1----:R-:W-:Y:S01]  /*20a0*/  STG.E desc[UR22][R2.64], R5 ;  /* 0x0000000502007986 */ /* 0x002fe2000c101916 */
[----:B------:R-:W-:Y:S05]  /*20b0*/  EXIT ;  /* 0x000000000000794d */ /* 0x000fea0003800000 */
.L_x_5396:
[----:B------:R-:W-:Y:S02]  /*20c0*/  IMAD.MOV.U32 R7, RZ, RZ, 0x4 ;  /* 0x00000004ff077424 */ /* 0x000fe400078e00ff */
[----:B------:R-:W-:Y:S02]  /*20d0*/  IMAD.MOV.U32 R9, RZ, RZ, 0x1f ;  /* 0x0000001fff097424 */ /* 0x000fe400078e00ff */
[----:B------:R-:W-:-:S07]  /*20e0*/  IMAD.MOV.U32 R6, RZ, RZ, -0x1 ;  /* 0xffffffffff067424 */ /* 0x000fce00078e00ff */
[----:B01----:R-:W-:Y:S05]  /*20f0*/  WARPSYNC.COLLECTIVE R6, `(.L_x_5399) ;  /* 0x0000000006087348 */ /* 0x003fea0003c00000 */
[----:B-1----:R1:W2:Y:S02]  /*2100*/  SHFL.DOWN P0, R5, R2, R7, R9 ;  /* 0x0800000702057389 */ /* 0x0022a40000000009 */
[----:B012---:R-:W-:Y:S05]  /*2110*/  ENDCOLLECTIVE ;  /* 0x000000000000791b */ /* 0x007fea0003800000 */
.L_x_5399:
[----:B------:R-:W-:Y:S02]  /*2120*/  IMAD.MOV.U32 R7, RZ, RZ, 0x2 ;  /* 0x00000002ff077424 */ /* 0x000fe400078e00ff */
[----:B------:R-:W-:-:S05]  /*2130*/  IMAD.MOV.U32 R3, RZ, RZ, R5 ;  /* 0x000000ffff037224 */ /* 0x000fca00078e0005 */
[----:B------:R-:W-:-:S05]  /*2140*/  FMNMX R3, R3, R2, !PT ;  /* 0x0000000203037209 */ /* 0x000fca0007800000 */
[----:B------:R-:W-:-:S07]  /*2150*/  IMAD.MOV.U32 R2, RZ, RZ, R3 ;  /* 0x000000ffff027224 */ /* 0x000fce00078e0003 */
[----:B------:R-:W-:Y:S05]  /*2160*/  WARPSYNC.COLLECTIVE R6, `(.L_x_5400) ;  /* 0x0000000006087348 */ /* 0x000fea0003c00000 */
[----:B------:R0:W1:Y:S02]  /*2170*/  SHFL.DOWN P0, R5, R2, R7, R9 ;  /* 0x0800000702057389 */ /* 0x0000640000000009 */
[----:B01----:R-:W-:Y:S05]  /*2180*/  ENDCOLLECTIVE ;  /* 0x000000000000791b */ /* 0x003fea0003800000 */
.L_x_5400:
[----:B------:R-:W-:Y:S02]  /*2190*/  IMAD.MOV.U32 R7, RZ, RZ, 0x1 ;  /* 0x00000001ff077424 */ /* 0x000fe400078e00ff */
[----:B------:R-:W-:-:S05]  /*21a0*/  IMAD.MOV.U32 R4, RZ, RZ, R5 ;  /* 0x000000ffff047224 */ /* 0x000fca00078e0005 */
[----:B------:R-:W-:-:S05]  /*21b0*/  FMNMX R4, R3, R4, !PT ;  /* 0x0000000403047209 */ /* 0x000fca0007800000 */
[----:B------:R-:W-:-:S07]  /*21c0*/  IMAD.MOV.U32 R2, RZ, RZ, R4 ;  /* 0x000000ffff027224 */ /* 0x000fce00078e0004 */
[----:B------:R-:W-:Y:S05]  /*21d0*/  WARPSYNC.COLLECTIVE R6, `(.L_x_5401) ;  /* 0x0000000006087348 */ /* 0x000fea0003c00000 */
[----:B------:R0:W1:Y:S02]  /*21e0*/  SHFL.DOWN P0, R5, R2, R7, R9 ;  /* 0x0800000702057389 */ /* 0x0000640000000009 */
[----:B01----:R-:W-:Y:S05]  /*21f0*/  ENDCOLLECTIVE ;  /* 0x000000000000791b */ /* 0x003fea0003800000 */
.L_x_5401:
[----:B------:R-:W-:Y:S05]  /*2200*/  BRA `(.L_x_5402) ;  /* 0xfffffffc00407947 */ /* 0x000fea000383ffff */
        .weak           $__internal_138_$__cuda_sm20_div_u64
        .type           $__internal_138_$__cuda_sm20_div_u64,@function
        .size           $__internal_138_$__cuda_sm20_div_u64,($__internal_139_$__cuda_sm20_rcp_rn_f32_slowpath - $__internal_138_$__cuda_sm20_div_u64)
$__internal_138_$__cuda_sm20_div_u64:
        /* <DEDUP_REMOVED lines=71> */
[----:B------:R-:W-:Y:S11]  /*2680*/  RET.REL.NODEC R2 `(_ZN18transformer_engine6detail32dgated_act_cast_transpose_kernelILi2ELi1Ef13__nv_bfloat16fNS_5EmptyEXadL_ZNS_5dreluIffEET_T0_RKS3_EEXadL_ZNS_4reluIffEES5_S6_S8_EEEEvPKT2_SC_PT3_SE_PKT1_PSF_SI_mmm) ;  /* 0xffffffd8025c7950 */ /* 0x000ff60003c3ffff */
        .weak           $__internal_139_$__cuda_sm20_rcp_rn_f32_slowpath
        .type           $__internal_139_$__cuda_sm20_rcp_rn_f32_slowpath,@function
        .size           $__internal_139_$__cuda_sm20_rcp_rn_f32_slowpath,(.L_x_29440 - $__internal_139_$__cuda_sm20_rcp_rn_f32_slowpath)
$__internal_139_$__cuda_sm20_rcp_rn_f32_slowpath:
        /* <DEDUP_REMOVED lines=15> */
.L_x_5403:
        /* <DEDUP_REMOVED lines=33> */
.L_x_5405:
[----:B------:R0:W1:Y:S02]  /*2990*/  MUFU.RCP R2, R0 ;  /* 0x0000000000027308 */ /* 0x0000640000001000 */
.L_x_5404:
[----:B-1-3--:R-:W-:Y:S02]  /*29a0*/  IMAD.MOV.U32 R5, RZ, RZ, R2 ;  /* 0x000000ffff057224 */ /* 0x00afe400078e0002 */
[----:B------:R-:W-:Y:S02]  /*29b0*/  IMAD.MOV.U32 R2, RZ, RZ, R7 ;  /* 0x000000ffff027224 */ /* 0x000fe400078e0007 */
[----:B------:R-:W-:-:S04]  /*29c0*/  IMAD.MOV.U32 R3, RZ, RZ, 0x0 ;  /* 0x00000000ff037424 */ /* 0x000fc800078e00ff */
[----:B0-2---:R-:W-:Y:S05]  /*29d0*/  RET.REL.NODEC R2 `(_ZN18transformer_engine6detail32dgated_act_cast_transpose_kernelILi2ELi1Ef13__nv_bfloat16fNS_5EmptyEXadL_ZNS_5dreluIffEET_T0_RKS3_EEXadL_ZNS_4reluIffEES5_S6_S8_EEEEvPKT2_SC_PT3_SE_PKT1_PSF_SI_mmm) ;  /* 0xffffffd402887950 */ /* 0x005fea0003c3ffff */
.L_x_5406:
        /* <DEDUP_REMOVED lines=10> */
.L_x_29440:


//--------------------- .text._ZN18transformer_engine6detail43dgated_act_cast_transpose_kernel_notalignedILi2ELi4Ef6__half13__nv_fp8_e4m3NS_5EmptyEXadL_ZNS_5dreluIffEET_T0_RKS4_EEXadL_ZNS_4reluIffEES6_S7_S9_EEEEvPKT2_SD_PT3_SF_PKT1_PSG_SJ_mmm --------------------------
	.section	.text._ZN18transformer_engine6detail43dgated_act_cast_transpose_kernel_notalignedILi2ELi4Ef6__half13__nv_fp8_e4m3NS_5EmptyEXadL_ZNS_5dreluIffEET_T0_RKS4_EEXadL_ZNS_4reluIffEES6_S7_S9_EEEEvPKT2_SD_PT3_SF_PKT1_PSG_SJ_mmm,"ax",@progbits
	.align	128
        .global         _ZN18transformer_engine6detail43dgated_act_cast_transpose_kernel_notalignedILi2ELi4Ef6__half13__nv_fp8_e4m3NS_5EmptyEXadL_ZNS_5dreluIffEET_T0_RKS4_EEXadL_ZNS_4reluIffEES6_S7_S9_EEEEvPKT2_SD_PT3_SF_PKT1_PSG_SJ_mmm
        .type           _ZN18transformer_engine6detail43dgated_act_cast_transpose_kernel_notalignedILi2ELi4Ef6__half13__nv_fp8_e4m3NS_5EmptyEXadL_ZNS_5dreluIffEET_T0_RKS4_EEXadL_ZNS_4reluIffEES6_S7_S9_EEEEvPKT2_SD_PT3_SF_PKT1_PSG_SJ_mmm,@function
        .size           _ZN18transformer_engine6detail43dgated_act_cast_transpose_kernel_notalignedILi2ELi4Ef6__half13__nv_fp8_e4m3NS_5EmptyEXadL_ZNS_5dreluIffEET_T0_RKS4_EEXadL_ZNS_4reluIffEES6_S7_S9_EEEEvPKT2_SD_PT3_SF_PKT1_PSG_SJ_mmm,(.L_x_29442 - _ZN18transformer_engine6detail43dgated_act_cast_transpose_kernel_notalignedILi2ELi4Ef6__half13__nv_fp8_e4m3NS_5EmptyEXadL_ZNS_5dreluIffEET_T0_RKS4_EEXadL_ZNS_4reluIffEES6_S7_S9_EEEEvPKT2_SD_PT3_SF_PKT1_PSG_SJ_mmm)
        .other          _ZN18transformer_engine6detail43dgated_act_cast_transpose_kernel_notalignedILi2ELi4Ef6__half13__nv_fp8_e4m3NS_5EmptyEXadL_ZNS_5dreluIffEET_T0_RKS4_EEXadL_ZNS_4reluIffEES6_S7_S9_EEEEvPKT2_SD_PT3_SF_PKT1_PSG_SJ_mmm,@"STO_CUDA_ENTRY STV_DEFAULT"
_ZN18transformer_engine6detail43dgated_act_cast_transpose_kernel_notalignedILi2ELi4Ef6__half13__nv_fp8_e4m3NS_5EmptyEXadL_ZNS_5dreluIffEET_T0_RKS4_EEXadL_ZNS_4reluIffEES6_S7_S9_EEEEvPKT2_SD_PT3_SF_PKT1_PSG_SJ_mmm:
.text._ZN18transformer_engine6detail43dgated_act_cast_transpose_kernel_notalignedILi2ELi4Ef6__half13__nv_fp8_e4m3NS_5EmptyEXadL_ZNS_5dreluIffEET_T0_RKS4_EEXadL_ZNS_4reluIffEES6_S7_S9_EEEEvPKT2_SD_PT3_SF_PKT1_PSG_SJ_mmm:
        /* <DEDUP_REMOVED lines=43> */
.L_x_5407:
[----:B------:R-:W-:-:S07]  /*02b0*/  MOV R4, 0x2d0 ;  /* 0x000002d000047802 */ /* 0x000fce0000000f00 */
[----:B------:R-:W-:Y:S05]  /*02c0*/  CALL.REL.NOINC `($__internal_140_$__cuda_sm20_div_u64) ;  /* 0x0000007400c47944 */ /* 0x000fea0003c00000 */
        /* <DEDUP_REMOVED lines=11> */
.L_x_5408:
        /* <DEDUP_REMOVED lines=10> */
[----:B0-----:R-:W-:-:S02]  /*0420*/  USHF.R.U64 UR7, UR12, 0x2, UR13 ;  /* 0x000000020c077899 */ /* 0x001fc4000800120d */
[----:B-1----:R-:W-:Y:S02]  /*0430*/  UIMAD UR15, UR5, UR26, URZ ;  /* 0x0000001a050f72a4 */ /* 0x002fe4000f8e02ff */
[----:B------:R-:W-:Y:S02]  /*0440*/  USHF.R.U64 UR29, UR26, 0x1, UR27 ;  /* 0x000000011a1d7899 */ /* 0x000fe4000800121b */
[----:B------:R-:W-:Y:S02]  /*0450*/  USHF.R.U32.HI UR17, URZ, 0x2, UR13 ;  /* 0x00000002ff117899 */ /* 0x000fe4000801160d */
[----:B------:R-:W-:Y:S02]  /*0460*/  ULEA UR7, UP1, -UR4, UR7, 0x5 ;  /* 0x0000000704077291 */ /* 0x000fe4000f8229ff */
[----:B------:R-:W-:Y:S01]  /*0470*/  UIMAD UR28, UR4, UR27, UR15 ;  /* 0x0000001b041c72a4 */ /* 0x000fe2000f8e020f */
[----:B------:R-:W-:Y:S01]  /*0480*/  IMAD.WIDE.U32 R2, R15, UR29, RZ ;  /* 0x0000001d0f027c25 */ /* 0x000fe2000f8e00ff */
[----:B------:R-:W-:-:S02]  /*0490*/  USHF.R.U32.HI UR30, URZ, 0x1, UR27 ;  /* 0x00000001ff1e7899 */ /* 0x000fc4000801161b */
[----:B------:R-:W-:Y:S01]  /*04a0*/  ULEA UR15, UP0, -UR23, UR29, 0x5 ;  /* 0x0000001d170f7291 */ /* 0x000fe2000f8029ff */
[----:B---3--:R-:W-:Y:S01]  /*04b0*/  ISETP.NE.U32.AND P1, PT, RZ, UR32, PT ;  /* 0x00000020ff007c0c */ /* 0x008fe2000bf25070 */
        /* <DEDUP_REMOVED lines=20> */
[----:B------:R-:W-:Y:S02]  /*0600*/  USHF.L.U64.HI UR21, UR23, 0x6, UR6 ;  /* 0x0000000617157899 */ /* 0x000fe40008010206 */
[----:B--2---:R-:W-:Y:S02]  /*0610*/  ULEA UR15, UP3, UR22, UR10, 0x1 ;  /* 0x0000000a160f7291 */ /* 0x004fe4000f8608ff */
[----:B------:R-:W-:Y:S01]  /*0620*/  UIADD3 UR10, UPT, UPT, UR19, UR28, URZ ;  /* 0x0000001c130a7290 */ /* 0x000fe2000fffe0ff */
[----:B------:R-:W0:Y:S03]  /*0630*/  LDCU.64 UR24, c[0x0][0x358] ;  /* 0x00006b00ff1877ac */ /* 0x000e260008000a00 */
[----:B------:R-:W-:Y:S02]  /*0640*/  ULEA.HI.X UR19, UR18, UR21, UR10, 0x8, UP1 ;  /* 0x0000001512137291 */ /* 0x000fe400088f440a */
[----:B------:R-:W-:-:S02]  /*0650*/  ULOP3.LUT UR31, UR27, 0x7fffffff, URZ, 0xc0, !UPT ;  /* 0x7fffffff1b1f7892 */ /* 0x000fc4000f8ec0ff */
[C---:B------:R-:W-:Y:S01]  /*0660*/  @P0 IADD3 R0, P4, PT, R6.reuse, UR29, RZ ;  /* 0x0000001d06000c10 */ /* 0x040fe2000ff9e0ff */
[----:B------:R-:W-:Y:S02]  /*0670*/  ULEA UR16, UP0, UR20, UR8, 0x1 ;  /* 0x0000000814107291 */ /* 0x000fe4000f8008ff */
[----:B------:R-:W-:Y:S01]  /*0680*/  ULEA.HI.X UR18, UR18, UR21, UR10, 0x7, UP2 ;  /* 0x0000001512127291 */ /* 0x000fe200090f3c0a */
[----:B------:R-:W-:Y:S01]  /*0690*/  @P0 IADD3.X R9, PT, PT, R7, UR30, RZ, P4, !PT ;  /* 0x0000001e07090c10 */ /* 0x000fe2000a7fe4ff */
[----:B------:R-:W-:Y:S01]  /*06a0*/  IMAD R17, R15, UR31, RZ ;  /* 0x0000001f0f117c24 */ /* 0x000fe2000f8e02ff */
[----:B------:R-:W-:Y:S01]  /*06b0*/  USHF.L.U32 UR34, UR26, 0x1, URZ ;  /* 0x000000011a227899 */ /* 0x000fe200080006ff */
[----:B------:R-:W-:Y:S01]  /*06c0*/  @P0 LEA R4, P3, R6, UR16, 0x2 ;  /* 0x0000001006040c11 */ /* 0x000fe2000f8610ff */
[----:B------:R-:W-:Y:S01]  /*06d0*/  ULEA.HI.X UR18, UR20, UR9, UR18, 0x1, UP0 ;  /* 0x0000000914127291 */ /* 0x000fe200080f0c12 */
[----:B------:R-:W-:Y:S01]  /*06e0*/  IMAD.X R33, R3, 0x1, R17, P2 ;  /* 0x0000000103217824 */ /* 0x000fe200010e0611 */
[----:B------:R-:W-:Y:S01]  /*06f0*/  VOTEU.ANY UP1, P0 ;  /* 0x0000000000ff7886 */ /* 0x000fe20000020100 */
[----:B------:R-:W-:Y:S01]  /*0700*/  ULEA.HI.X UR17, UR22, UR11, UR19, 0x1, UP3 ;  /* 0x0000000b16117291 */ /* 0x000fe200098f0c13 */
[----:B------:R-:W-:Y:S01]  /*0710*/  @P0 IADD3 R34, P2, PT, R32, UR26, RZ ;  /* 0x0000001a20220c10 */ /* 0x000fe2000ff5e0ff */
[----:B------:R-:W-:Y:S01]  /*0720*/  USHF.L.U64.HI UR28, UR26, 0x1, UR27 ;  /* 0x000000011a1c7899 */ /* 0x000fe2000801021b */
[----:B------:R-:W-:Y:S01]  /*0730*/  @P0 LEA.HI.X R5, R6, UR18, R7, 0x2, P3 ;  /* 0x0000001206050c11 */ /* 0x000fe200098f1407 */
[----:B------:R-:W-:Y:S01]  /*0740*/  UIADD3 UR32, UP0, UPT, UR34, UR15, URZ ;  /* 0x0000000f22207290 */ /* 0x000fe2000ff1e0ff */
[----:B------:R-:W-:Y:S01]  /*0750*/  @P0 IMAD.SHL.U32 R24, R32, 0x4, RZ ;  /* 0x0000000420180824 */ /* 0x000fe200078e00ff */
[----:B------:R-:W-:Y:S01]  /*0760*/  @P0 LEA R26, P4, R0, UR16, 0x2 ;  /* 0x00000010001a0c11 */ /* 0x000fe2000f8810ff */
[----:B------:R-:W1:Y:S01]  /*0770*/  @P1 LDC.64 R22, c[0x0][0x3a0] ;  /* 0x0000e800ff161b82 */ /* 0x000e620000000a00 */
[----:B------:R-:W-:Y:S01]  /*0780*/  @UP1 ULOP3.LUT UR8, UR26, 0xfffffffe, URZ, 0xc0, !UPT ;  /* 0xfffffffe1a081892 */ /* 0x000fe2000f8ec0ff */
[----:B0-----:R0:W5:Y:S01]  /*0790*/  @P0 LDG.E R13, desc[UR24][R4.64] ;  /* 0x00000018040d0981 */ /* 0x001162000c1e1900 */
[----:B------:R-:W-:Y:S01]  /*07a0*/  UIADD3.X UR33, UPT, UPT, UR28, UR17, URZ, UP0, !UPT ;  /* 0x000000111c217290 */ /* 0x000fe200087fe4ff */
[----:B------:R-:W-:-:S02]  /*07b0*/  @P0 IADD3.X R3, PT, PT, R33, UR31, RZ, P2, !PT ;  /* 0x0000001f21030c10 */ /* 0x000fc400097fe4ff */
[----:B------:R-:W-:Y:S01]  /*07c0*/  @P0 LEA.HI.X R27, R0, UR18, R9, 0x2, P4 ;  /* 0x00000012001b0c11 */ /* 0x000fe2000a0f1409 */
[----:B------:R-:W-:Y:S01]  /*07d0*/  @UP1 ULOP3.LUT UR9, UR27, 0x3fffffff, URZ, 0xc0, !UPT ;  /* 0x3fffffff1b091892 */ /* 0x000fe2000f8ec0ff */
[----:B------:R-:W-:Y:S02]  /*07e0*/  @P0 SHF.L.U64.HI R9, R32, 0x2, R33 ;  /* 0x0000000220090819 */ /* 0x000fe40000010221 */
[C---:B0-----:R-:W-:Y:S02]  /*07f0*/  @P0 IADD3 R4, P2, PT, R24.reuse, UR15, RZ ;  /* 0x0000000f18040c10 */ /* 0x041fe4000ff5e0ff */
[----:B------:R-:W-:Y:S02]  /*0800*/  @P0 IADD3 R24, P3, PT, R24, UR32, RZ ;  /* 0x0000002018180c10 */ /* 0x000fe4000ff7e0ff */
[C---:B------:R-:W-:Y:S01]  /*0810*/  @P0 SHF.L.U64.HI R8, R34.reuse, 0x2, R3 ;  /* 0x0000000222080819 */ /* 0x040fe20000010203 */
[----:B------:R-:W-:Y:S01]  /*0820*/  @P0 IMAD.SHL.U32 R34, R34, 0x4, RZ ;  /* 0x0000000422220824 */ /* 0x000fe200078e00ff */
[----:B------:R-:W-:-:S02]  /*0830*/  @P0 IADD3 R0, P4, PT, R6, UR8, RZ ;  /* 0x0000000806000c10 */ /* 0x000fc4000ff9e0ff */
[----:B------:R-:W-:Y:S02]  /*0840*/  @P0 IADD3.X R25, PT, PT, R9, UR33, RZ, P3, !PT ;  /* 0x0000002109190c10 */ /* 0x000fe40009ffe4ff */
[----:B------:R-:W-:Y:S02]  /*0850*/  @P0 IADD3 R36, P3, PT, R32, UR34, RZ ;  /* 0x0000002220240c10 */ /* 0x000fe4000ff7e0ff */
[----:B------:R-:W-:Y:S01]  /*0860*/  @P0 IADD3.X R3, PT, PT, R7, UR9, RZ, P4, !PT ;  /* 0x0000000907030c10 */ /* 0x000fe2000a7fe4ff */
[----:B------:R-:W-:Y:S01]  /*0870*/  @!P0 IMAD.MOV.U32 R10, RZ, RZ, RZ ;  /* 0x000000ffff0a8224 */ /* 0x000fe200078e00ff */
[----:B------:R-:W-:Y:S01]  /*0880*/  @P0 LEA R2, P4, R0, UR16, 0x2 ;  /* 0x0000001000020c11 */ /* 0x000fe2000f8810ff */
[----:B-1----:R-:W2:Y:S01]  /*0890*/  @P1 LDG.E R22, desc[UR24][R22.64] ;  /* 0x0000001816161981 */ /* 0x002ea2000c1e1900 */
[----:B------:R-:W-:Y:S01]  /*08a0*/  @P0 IADD3.X R5, PT, PT, R9, UR17, RZ, P2, !PT ;  /* 0x0000001109050c10 */ /* 0x000fe200097fe4ff */
[----:B------:R-:W-:Y:S01]  /*08b0*/  @!P0 IMAD.MOV.U32 R16, RZ, RZ, RZ ;  /* 0x000000ffff108224 */ /* 0x000fe200078e00ff */
[----:B------:R-:W-:Y:S01]  /*08c0*/  @P0 IADD3 R28, P2, PT, R34, UR15, RZ ;  /* 0x0000000f221c0c10 */ /* 0x000fe2000ff5e0ff */
[----:B------:R0:W5:Y:S01]  /*08d0*/  @P0 LDG.E R10, desc[UR24][R26.64] ;  /* 0x000000181a0a0981 */ /* 0x000162000c1e1900 */
[----:B------:R-:W-:Y:S01]  /*08e0*/  @P0 IADD3.X R11, PT, PT, R33, UR28, RZ, P3, !PT ;  /* 0x0000001c210b0c10 */ /* 0x000fe20009ffe4ff */
[----:B------:R-:W1:Y:S01]  /*08f0*/  LDCU.128 UR8, c[0x0][0x390] ;  /* 0x00007200ff0877ac */ /* 0x000e620008000c00 */
[----:B------:R-:W-:Y:S01]  /*0900*/  @P0 LEA.HI.X R3, R0, UR18, R3, 0x2, P4 ;  /* 0x0000001200030c11 */ /* 0x000fe2000a0f1403 */
[----:B------:R-:W5:Y:S01]  /*0910*/  @P0 LDG.E R9, desc[UR24][R24.64] ;  /* 0x0000001818090981 */ /* 0x000f62000c1e1900 */
[----:B------:R-:W-:-:S02]  /*0920*/  @P0 IADD3.X R29, PT, PT, R8, UR17, RZ, P2, !PT ;  /* 0x00000011081d0c10 */ /* 0x000fc400097fe4ff */
[C---:B------:R-:W-:Y:S01]  /*0930*/  @P0 SHF.L.U64.HI R0, R36.reuse, 0x2, R11 ;  /* 0x0000000224000819 */ /* 0x040fe2000001020b */
[----:B------:R-:W-:Y:S01]  /*0940*/  @P0 IMAD.SHL.U32 R36, R36, 0x4, RZ ;  /* 0x0000000424240824 */ /* 0x000fe200078e00ff */
[----:B------:R-:W-:Y:S01]  /*0950*/  @P0 IADD3 R34, P2, PT, R34, UR32, RZ ;  /* 0x0000002022220c10 */ /* 0x000fe2000ff5e0ff */
[----:B------:R-:W-:Y:S01]  /*0960*/  UIMAD.WIDE.U32 UR20, UR23, UR12, URZ ;  /* 0x0000000c171472a5 */ /* 0x000fe2000f8e00ff */
[----:B------:R-:W-:Y:S01]  /*0970*/  @!P0 IMAD.MOV.U32 R12, RZ, RZ, RZ ;  /* 0x000000ffff0c8224 */ /* 0x000fe200078e00ff */
[----:B------:R-:W5:Y:S01]  /*0980*/  @P0 LDG.E R14, desc[UR24][R4.64] ;  /* 0x00000018040e0981 */ /* 0x000f62000c1e1900 */
[----:B------:R-:W-:Y:S02]  /*0990*/  @P0 IADD3.X R35, PT, PT, R8, UR33, RZ, P2, !PT ;  /* 0x0000002108230c10 */ /* 0x000fe400097fe4ff */
[----:B0-----:R-:W-:Y:S01]  /*09a0*/  @P0 IADD3 R26, P2, PT, R36, UR15, RZ ;  /* 0x0000000f241a0c10 */ /* 0x001fe2000ff5e0ff */
[----:B------:R-:W-:Y:S01]  /*09b0*/  @!P0 IMAD.MOV.U32 R8, RZ, RZ, RZ ;  /* 0x000000ffff088224 */ /* 0x000fe200078e00ff */
[----:B------:R-:W-:Y:S01]  /*09c0*/  UIMAD UR12, UR6, UR12, URZ ;  /* 0x0000000c060c72a4 */ /* 0x000fe2000f8e02ff */
[----:B------:R0:W5:Y:S01]  /*09d0*/  @P0 LDG.E R12, desc[UR24][R28.64] ;  /* 0x000000181c0c0981 */ /* 0x000162000c1e1900 */
[----:B------:R-:W-:-:S03]  /*09e0*/  @P0 IADD3.X R27, PT, PT, R0, UR17, RZ, P2, !PT ;  /* 0x00000011001b0c10 */ /* 0x000fc600097fe4ff */
[----:B------:R-:W5:Y:S04]  /*09f0*/  @P0 LDG.E R8, desc[UR24][R34.64] ;  /* 0x0000001822080981 */ /* 0x000f68000c1e1900 */
[----:B------:R-:W5:Y:S01]  /*0a00*/  @P0 LDG.E R16, desc[UR24][R26.64] ;  /* 0x000000181a100981 */ /* 0x000f62000c1e1900 */
[----:B------:R-:W-:Y:S02]  /*0a10*/  UIMAD UR12, UR23, UR13, UR12 ;  /* 0x0000000d170c72a4 */ /* 0x000fe4000f8e020c */
[----:B------:R-:W-:Y:S02]  /*0a20*/  USHF.L.U32 UR6, UR20, 0x6, URZ ;  /* 0x0000000614067899 */ /* 0x000fe400080006ff */
[----:B------:R-:W-:Y:S01]  /*0a30*/  UIADD3 UR12, UPT, UPT, UR21, UR12, URZ ;  /* 0x0000000c150c7290 */ /* 0x000fe2000fffe0ff */
[----:B------:R-:W-:Y:S01]  /*0a40*/  @P0 IADD3 R36, P3, PT, R36, UR32, RZ ;  /* 0x0000002024240c10 */ /* 0x000fe2000ff7e0ff */
[----:B-1----:R-:W-:Y:S01]  /*0a50*/  UIADD3 UR8, UP0, UPT, UR22, UR8, URZ ;  /* 0x0000000816087290 */ /* 0x002fe2000ff1e0ff */
[----:B0-----:R-:W-:Y:S01]  /*0a60*/  VIADD R28, R43, 0xffffffff ;  /* 0xffffffff2b1c7836 */ /* 0x001fe20000000000 */
[----:B------:R-:W-:-:S02]  /*0a70*/  ULEA UR6, UP2, UR4, UR6, 0x7 ;  /* 0x0000000604067291 */ /* 0x000fc4000f8438ff */
[----:B------:R-:W-:Y:S01]  /*0a80*/  USHF.L.U64.HI UR20, UR20, 0x6, UR12 ;  /* 0x0000000614147899 */ /* 0x000fe2000801020c */
[----:B------:R-:W-:Y:S01]  /*0a90*/  VIADD R42, R19, 0x1 ;  /* 0x00000001132a7836 */ /* 0x000fe20000000000 */
[----:B------:R-:W-:Y:S01]  /*0aa0*/  @!P0 CS2R R4, SRZ ;  /* 0x0000000000048805 */ /* 0x000fe2000001ff00 */
[----:B------:R-:W-:Y:S01]  /*0ab0*/  @!P0 IMAD.MOV.U32 R11, RZ, RZ, RZ ;  /* 0x000000ffff0b8224 */ /* 0x000fe200078e00ff */
[----:B------:R-:W-:Y:S01]  /*0ac0*/  UIADD3 UR10, UP3, UPT, UR6, UR10, URZ ;  /* 0x0000000a060a7290 */ /* 0x000fe2000ff7e0ff */
[----:B------:R-:W-:Y:S01]  /*0ad0*/  @P0 IADD3.X R37, PT, PT, R0, UR33, RZ, P3, !PT ;  /* 0x0000002100250c10 */ /* 0x000fe20009ffe4ff */
[----:B------:R-:W-:Y:S02]  /*0ae0*/  UIADD3 UR13, UP1, UPT, UR8, UR26, URZ ;  /* 0x0000001a080d7290 */ /* 0x000fe4000ff3e0ff */
[----:B------:R-:W-:Y:S02]  /*0af0*/  ULEA.HI.X UR4, UR4, UR20, UR5, 0x7, UP2 ;  /* 0x0000001404047291 */ /* 0x000fe400090f3c05 */
[----:B------:R-:W-:Y:S01]  /*0b00*/  UIADD3.X UR9, UPT, UPT, UR19, UR9, URZ, UP0, !UPT ;  /* 0x0000000913097290 */ /* 0x000fe200087fe4ff */
[----:B------:R-:W-:Y:S01]  /*0b10*/  LOP3.LUT R28, R28, 0x1f, RZ, 0xc0, !PT ;  /* 0x0000001f1c1c7812 */ /* 0x000fe200078ec0ff */
[----:B------:R-:W-:Y:S01]  /*0b20*/  UMOV UR23, 0x3f800000 ;  /* 0x3f80000000177882 */ /* 0x000fe20000000000 */
[----:B------:R-:W-:Y:S01]  /*0b30*/  ISETP.GE.U32.AND P2, PT, R42, UR7, PT ;  /* 0x000000072a007c0c */ /* 0x000fe2000bf46070 */
[----:B------:R-:W-:Y:S01]  /*0b40*/  IMAD.MOV.U32 R29, RZ, RZ, RZ ;  /* 0x000000ffff1d7224 */ /* 0x000fe200078e00ff */
[----:B------:R-:W-:Y:S01]  /*0b50*/  UIADD3.X UR11, UPT, UPT, UR4, UR11, URZ, UP3, !UPT ;  /* 0x0000000b040b7290 */ /* 0x000fe20009ffe4ff */
[----:B------:R-:W-:Y:S01]  /*0b60*/  BSSY.RECONVERGENT B0, `(.L_x_5409) ;  /* 0x000001d000007945 */ /* 0x000fe20003800200 */
[----:B------:R-:W-:Y:S01]  /*0b70*/  UIADD3.X UR19, UPT, UPT, UR9, UR27, URZ, UP1, !UPT ;  /* 0x0000001b09137290 */ /* 0x000fe20008ffe4ff */
[----:B------:R-:W5:Y:S01]  /*0b80*/  @P0 LDG.E R4, desc[UR24][R36.64] ;  /* 0x0000001824040981 */ /* 0x000f62000c1e1900 */
[----:B------:R-:W-:-:S03]  /*0b90*/  @!P0 IMAD.MOV.U32 R0, RZ, RZ, RZ ;  /* 0x000000ffff008224 */ /* 0x000fc600078e00ff */
[----:B------:R0:W5:Y:S01]  /*0ba0*/  @P0 LDG.E R11, desc[UR24][R2.64] ;  /* 0x00000018020b0981 */ /* 0x000162000c1e1900 */
[----:B------:R-:W-:Y:S02]  /*0bb0*/  @!P0 IMAD.MOV.U32 R36, RZ, RZ, RZ ;  /* 0x000000ffff248224 */ /* 0x000fe400078e00ff */
[----:B0-----:R-:W-:Y:S01]  /*0bc0*/  IMAD.WIDE.U32 R2, R15, UR29, R28 ;  /* 0x0000001d0f027c25 */ /* 0x001fe2000f8e001c */
[----:B--2---:R-:W-:Y:S02]  /*0bd0*/  @P1 R2UR UR23, R22 ;  /* 0x00000000161712ca */ /* 0x004fe400000e0000 */
        /* <DEDUP_REMOVED lines=21> */
.L_x_5410:
[----:B------:R-:W-:Y:S05]  /*0d30*/  BSYNC.RECONVERGENT B0 ;  /* 0x0000000000007941 */ /* 0x000fea0003800200 */
.L_x_5409:
[----:B------:R-:W-:Y:S01]  /*0d40*/  BSSY.RECONVERGENT B0, `(.L_x_5411) ;  /* 0x0000020000007945 */ /* 0x000fe20003800200 */
[----:B------:R-:W-:Y:S02]  /*0d50*/  IMAD.IADD R7, R21, 0x1, R3 ;  /* 0x0000000115077824 */ /* 0x000fe400078e0203 */
[----:B-----5:R-:W-:Y:S02]  /*0d60*/  @!P0 IMAD.MOV.U32 R13, RZ, RZ, RZ ;  /* 0x000000ffff0d8224 */ /* 0x020fe400078e00ff */
[----:B------:R-:W-:Y:S02]  /*0d70*/  @!P0 IMAD.MOV.U32 R14, RZ, RZ, RZ ;  /* 0x000000ffff0e8224 */ /* 0x000fe400078e00ff */
[----:B------:R-:W-:Y:S01]  /*0d80*/  @!P0 IMAD.MOV.U32 R9, RZ, RZ, RZ ;  /* 0x000000ffff098224 */ /* 0x000fe200078e00ff */
[----:B------:R-:W-:Y:S06]  /*0d90*/  @!P1 BRA `(.L_x_5412) ;  /* 0x0000000000609947 */ /* 0x000fec0003800000 */
[----:B------:R-:W-:-:S04]  /*0da0*/  IMAD.WIDE.U32 R20, R15, UR26, R28 ;  /* 0x0000001a0f147c25 */ /* 0x000fc8000f8e001c */
[----:B0-----:R-:W-:Y:S02]  /*0db0*/  IMAD.U32 R25, RZ, RZ, UR26 ;  /* 0x0000001aff197e24 */ /* 0x001fe4000f8e00ff */
        /* <DEDUP_REMOVED lines=13> */
[----:B------:R-:W-:Y:S02]  /*0e90*/  LEA R20, P0, R21, UR16, 0x2 ;  /* 0x0000001015147c11 */ /* 0x000fe4000f8010ff */
[----:B------:R-:W-:Y:S02]  /*0ea0*/  IADD3 R24, P3, PT, R24, UR32, RZ ;  /* 0x0000002018187c10 */ /* 0x000fe4000ff7e0ff */
[----:B------:R-:W-:Y:S02]  /*0eb0*/  IADD3.X R23, PT, PT, R25, UR17, RZ, P2, !PT ;  /* 0x0000001119177c10 */ /* 0x000fe400097fe4ff */
[----:B------:R-:W-:-:S02]  /*0ec0*/  LEA.HI.X R21, R21, UR18, R26, 0x2, P0 ;  /* 0x0000001215157c11 */ /* 0x000fc400080f141a */
[----:B------:R-:W-:Y:S01]  /*0ed0*/  IADD3.X R25, PT, PT, R25, UR33, RZ, P3, !PT ;  /* 0x0000002119197c10 */ /* 0x000fe20009ffe4ff */
[----:B------:R0:W5:Y:S04]  /*0ee0*/  LDG.E R40, desc[UR24][R22.64] ;  /* 0x0000001816287981 */ /* 0x000168000c1e1900 */
[----:B------:R0:W5:Y:S04]  /*0ef0*/  LDG.E R41, desc[UR24][R20.64] ;  /* 0x0000001814297981 */ /* 0x000168000c1e1900 */
[----:B------:R0:W5:Y:S01]  /*0f00*/  LDG.E R39, desc[UR24][R24.64] ;  /* 0x0000001818277981 */ /* 0x000162000c1e1900 */
[----:B------:R-:W-:Y:S05]  /*0f10*/  BRA `(.L_x_5413) ;  /* 0x0000000000087947 */ /* 0x000fea0003800000 */
.L_x_5412:
[----:B------:R-:W-:Y:S01]  /*0f20*/  IMAD.MOV.U32 R39, RZ, RZ, RZ ;  /* 0x000000ffff277224 */ /* 0x000fe200078e00ff */
[----:B------:R-:W-:-:S07]  /*0f30*/  CS2R R40, SRZ ;  /* 0x0000000000287805 */ /* 0x000fce000001ff00 */
.L_x_5413:
[----:B------:R-:W-:Y:S05]  /*0f40*/  BSYNC.RECONVERGENT B0 ;  /* 0x0000000000007941 */ /* 0x000fea0003800200 */
.L_x_5411:
[C---:B------:R-:W-:Y:S01]  /*0f50*/  ISETP.GE.U32.AND P0, PT, R19.reuse, UR7, PT ;  /* 0x0000000713007c0c */ /* 0x040fe2000bf06070 */
[----:B0-----:R-:W-:Y:S01]  /*0f60*/  VIADD R20, R19, 0x2 ;  /* 0x0000000213147836 */ /* 0x001fe20000000000 */
[----:B------:R-:W-:Y:S01]  /*0f70*/  BSSY.RECONVERGENT B0, `(.L_x_5414) ;  /* 0x0000020000007945 */ /* 0x000fe20003800200 */
[----:B------:R-:W-:Y:S01]  /*0f80*/  HADD2.F32 R19, -RZ, R14.H0_H0 ;  /* 0x2000000eff137230 */ /* 0x000fe20000004100 */
[----:B------:R-:W-:Y:S01]  /*0f90*/  ISETP.GE.U32.OR P0, PT, R18, UR14, P0 ;  /* 0x0000000e12007c0c */ /* 0x000fe20008706470 */
[----:B------:R-:W-:Y:S01]  /*0fa0*/  @!P1 IMAD.MOV.U32 R38, RZ, RZ, RZ ;  /* 0x000000ffff269224 */ /* 0x000fe200078e00ff */
[----:B------:R-:W-:Y:S02]  /*0fb0*/  ISETP.GE.U32.AND P2, PT, R20, UR7, PT ;  /* 0x0000000714007c0c */ /* 0x000fe4000bf46070 */
[----:B------:R-:W-:Y:S01]  /*0fc0*/  @!P1 CS2R R26, SRZ ;  /* 0x00000000001a9805 */ /* 0x000fe2000001ff00 */
[----:B------:R-:W-:Y:S01]  /*0fd0*/  HADD2.F32 R31, -RZ, R13.H0_H0 ;  /* 0x2000000dff1f7230 */ /* 0x000fe20000004100 */
[----:B------:R-:W-:-:S02]  /*0fe0*/  FSET.BF.GT.AND R22, R19, RZ, PT ;  /* 0x000000ff1316720a */ /* 0x000fc40003804000 */
[----:B------:R-:W-:Y:S01]  /*0ff0*/  FMNMX R24, RZ, R19, !PT ;  /* 0x00000013ff187209 */ /* 0x000fe20007800000 */
        /* <DEDUP_REMOVED lines=23> */
.L_x_5415:
[----:B------:R-:W-:Y:S05]  /*1170*/  BSYNC.RECONVERGENT B0 ;  /* 0x0000000000007941 */ /* 0x000fea0003800200 */
.L_x_5414:
[----:B------:R-:W-:Y:S02]  /*1180*/  HADD2.F32 R14, -RZ, R14.H1_H1 ;  /* 0x3000000eff0e7230 */ /* 0x000fe40000004100 */
[----:B0-----:R-:W-:Y:S01]  /*1190*/  FMUL R2, R22, R31 ;  /* 0x0000001f16027220 */ /* 0x001fe20000400000 */
[--C-:B------:R-:W-:Y:S02]  /*11a0*/  HADD2.F32 R6, -RZ, R12.reuse.H0_H0 ;  /* 0x2000000cff067230 */ /* 0x100fe40000004100 */
[----:B------:R-:W-:Y:S01]  /*11b0*/  FMUL R31, R31, R24 ;  /* 0x000000181f1f7220 */ /* 0x000fe20000400000 */
[----:B------:R-:W-:Y:S01]  /*11c0*/  HADD2.F32 R44, -RZ, R13.H1_H1 ;  /* 0x3000000dff2c7230 */ /* 0x000fe20000004100 */
[----:B------:R-:W-:Y:S01]  /*11d0*/  FSET.BF.GT.AND R3, R14, RZ, PT ;  /* 0x000000ff0e03720a */ /* 0x000fe20003804000 */
[----:B------:R-:W-:Y:S01]  /*11e0*/  HADD2.F32 R12, -RZ, R12.H1_H1 ;  /* 0x3000000cff0c7230 */ /* 0x000fe20000004100 */
[----:B------:R-:W-:Y:S01]  /*11f0*/  FMNMX R7, RZ, R14, !PT ;  /* 0x0000000eff077209 */ /* 0x000fe20007800000 */
[----:B------:R-:W-:Y:S01]  /*1200*/  HADD2.F32 R13, -RZ, R10.H0_H0 ;  /* 0x2000000aff0d7230 */ /* 0x000fe20000004100 */
[----:B------:R-:W-:Y:S01]  /*1210*/  FSET.BF.GT.AND R34, R6, RZ, PT ;  /* 0x000000ff0622720a */ /* 0x000fe20003804000 */
[----:B------:R-:W-:Y:S01]  /*1220*/  FMUL R14, R3, R44 ;  /* 0x0000002c030e7220 */ /* 0x000fe20000400000 */
[----:B------:R-:W-:Y:S01]  /*1230*/  FMNMX R24, RZ, R6, !PT ;  /* 0x00000006ff187209 */ /* 0x000fe20007800000 */
[----:B------:R-:W-:Y:S01]  /*1240*/  HADD2.F32 R6, -RZ, R16.H0_H0 ;  /* 0x20000010ff067230 */ /* 0x000fe20000004100 */
[----:B------:R-:W-:Y:S01]  /*1250*/  FSET.BF.GT.AND R3, R12, RZ, PT ;  /* 0x000000ff0c03720a */ /* 0x000fe20003804000 */
[----:B------:R-:W-:-:S02]  /*1260*/  HADD2.F32 R10, -RZ, R10.H1_H1 ;  /* 0x3000000aff0a7230 */ /* 0x000fc40000004100 */
[----:B------:R-:W-:Y:S01]  /*1270*/  FMUL R44, R44, R7 ;  /* 0x000000072c2c7220 */ /* 0x000fe20000400000 */
[----:B------:R-:W-:Y:S01]  /*1280*/  HADD2.F32 R16, -RZ, R16.H1_H1 ;  /* 0x30000010ff107230 */ /* 0x000fe20000004100 */
[----:B------:R-:W-:Y:S01]  /*1290*/  FMNMX R25, RZ, R12, !PT ;  /* 0x0000000cff197209 */ /* 0x000fe20007800000 */
[----:B------:R-:W-:Y:S01]  /*12a0*/  FMUL R34, R34, R13 ;  /* 0x0000000d22227220 */ /* 0x000fe20000400000 */
[----:B------:R-:W-:Y:S01]  /*12b0*/  FMUL R24, R13, R24 ;  /* 0x000000180d187220 */ /* 0x000fe20000400000 */
[--C-:B------:R-:W-:Y:S01]  /*12c0*/  HADD2.F32 R12, -RZ, R11.reuse.H0_H0 ;  /* 0x2000000bff0c7230 */ /* 0x100fe20000004100 */
[----:B------:R-:W-:Y:S01]  /*12d0*/  FSET.BF.GT.AND R7, R6, RZ, PT ;  /* 0x000000ff0607720a */ /* 0x000fe20003804000 */
[----:B------:R-:W-:Y:S01]  /*12e0*/  FMUL R35, R3, R10 ;  /* 0x0000000a03237220 */ /* 0x000fe20000400000 */
[----:B------:R-:W-:Y:S01]  /*12f0*/  FMNMX R23, RZ, R6, !PT ;  /* 0x00000006ff177209 */ /* 0x000fe20007800000 */
[----:B------:R-:W-:Y:S01]  /*1300*/  HADD2.F32 R22, -RZ, R11.H1_H1 ;  /* 0x3000000bff167230 */ /* 0x000fe20000004100 */
[----:B------:R-:W-:Y:S01]  /*1310*/  FSET.BF.GT.AND R3, R16, RZ, PT ;  /* 0x000000ff1003720a */ /* 0x000fe20003804000 */
[----:B------:R-:W-:-:S02]  /*1320*/  HADD2.F32 R13, -RZ, R9.H0_H0 ;  /* 0x20000009ff0d7230 */ /* 0x000fc40000004100 */
[----:B------:R-:W-:Y:S01]  /*1330*/  FMUL R7, R7, R12 ;  /* 0x0000000c07077220 */ /* 0x000fe20000400000 */
[--C-:B------:R-:W-:Y:S02]  /*1340*/  HADD2.F32 R6, -RZ, R36.reuse.H1_H1 ;  /* 0x30000024ff067230 */ /* 0x100fe40000004100 */
[----:B------:R-:W-:Y:S01]  /*1350*/  FMUL R23, R12, R23 ;  /* 0x000000170c177220 */ /* 0x000fe20000400000 */
[----:B------:R-:W-:Y:S02]  /*1360*/  HADD2.F32 R9, -RZ, R9.H1_H1 ;  /* 0x30000009ff097230 */ /* 0x000fe40000004100 */
[----:B------:R-:W-:Y:S01]  /*1370*/  FMUL R12, R3, R22 ;  /* 0x00000016030c7220 */ /* 0x000fe20000400000 */
[----:B------:R-:W-:Y:S02]  /*1380*/  HADD2.F32 R36, -RZ, R36.H0_H0 ;  /* 0x20000024ff247230 */ /* 0x000fe40000004100 */
[----:B------:R-:W-:Y:S01]  /*1390*/  FMUL R13, R2, R13 ;  /* 0x0000000d020d7220 */ /* 0x000fe20000400000 */
[----:B------:R-:W-:-:S02]  /*13a0*/  HADD2.F32 R3, -RZ, R8.H0_H0 ;  /* 0x20000008ff037230 */ /* 0x000fc40000004100 */
[----:B------:R-:W-:Y:S01]  /*13b0*/  FMUL R14, R14, R9 ;  /* 0x000000090e0e7220 */ /* 0x000fe20000400000 */
[----:B------:R-:W-:Y:S01]  /*13c0*/  HADD2.F32 R2, -RZ, R4.H0_H0 ;  /* 0x20000004ff027230 */ /* 0x000fe20000004100 */
[----:B------:R-:W-:Y:S01]  /*13d0*/  FSET.BF.GT.AND R9, R36, RZ, PT ;  /* 0x000000ff2409720a */ /* 0x000fe20003804000 */
[--C-:B------:R-:W-:Y:S02]  /*13e0*/  HADD2.F32 R21, -RZ, R0.reuse.H1_H1 ;  /* 0x30000000ff157230 */ /* 0x100fe40000004100 */
[----:B------:R-:W-:Y:S01]  /*13f0*/  FMUL R34, R34, R3 ;  /* 0x0000000322227220 */ /* 0x000fe20000400000 */
[----:B------:R-:W-:Y:S02]  /*1400*/  HADD2.F32 R0, -RZ, R0.H0_H0 ;  /* 0x20000000ff007230 */ /* 0x000fe40000004100 */
[----:B------:R-:W-:Y:S01]  /*1410*/  FMUL R45, R7, R2 ;  /* 0x00000002072d7220 */ /* 0x000fe20000400000 */
[----:B------:R-:W-:Y:S01]  /*1420*/  FMUL R25, R10, R25 ;  /* 0x000000190a197220 */ /* 0x000fe20000400000 */
[----:B------:R-:W-:Y:S01]  /*1430*/  HADD2.F32 R3, -RZ, R4.H1_H1 ;  /* 0x30000004ff037230 */ /* 0x000fe20000004100 */
[----:B------:R-:W-:Y:S01]  /*1440*/  FSET.BF.GT.AND R10, R6, RZ, PT ;  /* 0x000000ff060a720a */ /* 0x000fe20003804000 */
[----:B------:R-:W-:-:S02]  /*1450*/  HADD2.F32 R2, -RZ, R5.H0_H0 ;  /* 0x20000005ff027230 */ /* 0x000fc40000004100 */
[----:B------:R-:W-:Y:S01]  /*1460*/  FMUL R9, R9, R0 ;  /* 0x0000000009097220 */ /* 0x000fe20000400000 */
[----:B------:R-:W-:Y:S01]  /*1470*/  @!P0 IADD3 R4, P3, PT, R32, UR26, RZ ;  /* 0x0000001a20048c10 */ /* 0x000fe2000ff7e0ff */
[----:B------:R-:W-:Y:S01]  /*1480*/  HADD2.F32 R8, -RZ, R8.H1_H1 ;  /* 0x30000008ff087230 */ /* 0x000fe20000004100 */
[----:B------:R-:W-:Y:S01]  /*1490*/  FMNMX R11, RZ, R16, !PT ;  /* 0x00000010ff0b7209 */ /* 0x000fe20007800000 */
[----:B------:R-:W-:Y:S01]  /*14a0*/  HADD2.F32 R5, -RZ, R5.H1_H1 ;  /* 0x30000005ff057230 */ /* 0x000fe20000004100 */
[----:B------:R-:W-:Y:S01]  /*14b0*/  FMNMX R6, RZ, R6, !PT ;  /* 0x00000006ff067209 */ /* 0x000fe20007800000 */
[----:B------:R-:W-:Y:S01]  /*14c0*/  FMUL R12, R12, R3 ;  /* 0x000000030c0c7220 */ /* 0x000fe20000400000 */
[----:B------:R-:W-:Y:S01]  /*14d0*/  FMUL R37, R9, R2 ;  /* 0x0000000209257220 */ /* 0x000fe20000400000 */
[----:B------:R-:W-:Y:S01]  /*14e0*/  FMUL R10, R10, R21 ;  /* 0x000000150a0a7220 */ /* 0x000fe20000400000 */
[----:B------:R-:W-:Y:S01]  /*14f0*/  @!P0 IADD3.X R3, PT, PT, R33, UR31, RZ, P3, !PT ;  /* 0x0000001f21038c10 */ /* 0x000fe20009ffe4ff */
[----:B------:R-:W-:Y:S01]  /*1500*/  BSSY.RECONVERGENT B0, `(.L_x_5416) ;  /* 0x0000029000007945 */ /* 0x000fe20003800200 */
[----:B------:R-:W-:Y:S01]  /*1510*/  @!P0 LEA R2, P5, R4, UR8, 0x1 ;  /* 0x0000000804028c11 */ /* 0x000fe2000f8a08ff */
[----:B------:R-:W-:Y:S01]  /*1520*/  FMUL R22, R22, R11 ;  /* 0x0000000b16167220 */ /* 0x000fe20000400000 */
[----:B------:R-:W-:Y:S01]  /*1530*/  FMUL R21, R21, R6 ;  /* 0x0000000615157220 */ /* 0x000fe20000400000 */
        /* <DEDUP_REMOVED lines=37> */
.L_x_5417:
[----:B------:R-:W-:Y:S05]  /*1790*/  BSYNC.RECONVERGENT B0 ;  /* 0x0000000000007941 */ /* 0x000fea0003800200 */
.L_x_5416:
        /* <DEDUP_REMOVED lines=29> */
.L_x_5419:
[----:B------:R-:W-:Y:S05]  /*1970*/  BSYNC.RECONVERGENT B0 ;  /* 0x0000000000007941 */ /* 0x000fea0003800200 */
.L_x_5418:
[----:B0-----:R-:W-:Y:S01]  /*1980*/  @!P0 IADD3.X R8, PT, PT, R33, UR28, RZ, P3, !PT ;  /* 0x0000001c21088c10 */ /* 0x001fe20009ffe4ff */
[----:B-1----:R-:W-:Y:S01]  /*1990*/  FMUL R11, R35, UR23 ;  /* 0x00000017230b7c20 */ /* 0x002fe20008400000 */
[----:B------:R-:W-:Y:S01]  /*19a0*/  @!P0 LEA R4, P3, R47, UR8, 0x1 ;  /* 0x000000082f048c11 */ /* 0x000fe2000f8608ff */
[----:B------:R-:W-:Y:S01]  /*19b0*/  FMUL R50, R24, UR23 ;  /* 0x0000001718327c20 */ /* 0x000fe20008400000 */
[----:B------:R-:W-:Y:S01]  /*19c0*/  @!P0 IADD3.X R10, PT, PT, R33, UR31, RZ, P4, !PT ;  /* 0x0000001f210a8c10 */ /* 0x000fe2000a7fe4ff */
[----:B------:R-:W-:Y:S01]  /*19d0*/  USHF.L.U64.HI UR5, UR26, 0x2, UR27 ;  /* 0x000000021a057899 */ /* 0x000fe2000801021b */
[----:B------:R-:W-:Y:S01]  /*19e0*/  @!P0 LEA.HI.X R5, R47, UR9, R8, 0x1, P3 ;  /* 0x000000092f058c11 */ /* 0x000fe200098f0c08 */
[----:B------:R-:W-:Y:S01]  /*19f0*/  BSSY.RECONVERGENT B0, `(.L_x_5420) ;  /* 0x0000035000007945 */ /* 0x000fe20003800200 */
[C---:B------:R-:W-:Y:S01]  /*1a00*/  FMNMX3 R8, |R13|.reuse, RZ, |R14|, !PT ;  /* 0x000000ff0d087276 */ /* 0x040fe2000780060e */
[----:B------:R-:W-:Y:S01]  /*1a10*/  FMUL R13, R13, UR23 ;  /* 0x000000170d0d7c20 */ /* 0x000fe20008400000 */
[----:B------:R-:W-:-:S02]  /*1a20*/  @!P0 LEA R46, P4, R49, UR13, 0x1 ;  /* 0x0000000d312e8c11 */ /* 0x000fc4000f8808ff */
[----:B------:R-:W-:Y:S01]  /*1a30*/  FMNMX3 R9, |R34|, R8, |R35|, !PT ;  /* 0x0000000822097276 */ /* 0x000fe20007800623 */
[----:B------:R-:W-:Y:S01]  /*1a40*/  FMUL R8, R14, UR23 ;  /* 0x000000170e087c20 */ /* 0x000fe20008400000 */
[----:B------:R-:W-:Y:S01]  /*1a50*/  F2FP.SATFINITE.E4M3.F32.PACK_AB_MERGE_C R14, RZ, R13, RZ ;  /* 0x0000000dff0e723e */ /* 0x000fe200048070ff */
[----:B------:R-:W-:Y:S01]  /*1a60*/  FMUL R34, R34, UR23 ;  /* 0x0000001722227c20 */ /* 0x000fe20008400000 */
[----:B------:R-:W-:Y:S02]  /*1a70*/  @!P0 LEA R6, P1, R32, UR8, 0x1 ;  /* 0x0000000820068c11 */ /* 0x000fe4000f8208ff */
[----:B------:R-:W-:Y:S02]  /*1a80*/  F2FP.SATFINITE.E4M3.F32.PACK_AB_MERGE_C R13, RZ, R8, RZ ;  /* 0x00000008ff0d723e */ /* 0x000fe400048070ff */
[----:B------:R-:W-:Y:S01]  /*1a90*/  FMNMX3 R35, |R45|, R9, |R12|, !PT ;  /* 0x000000092d237276 */ /* 0x000fe2000780060c */
[----:B------:R-:W-:Y:S01]  /*1aa0*/  FMUL R9, R12, UR23 ;  /* 0x000000170c097c20 */ /* 0x000fe20008400000 */
[----:B------:R-:W-:Y:S01]  /*1ab0*/  @!P0 LEA.HI.X R47, R49, UR19, R10, 0x1, P4 ;  /* 0x00000013312f8c11 */ /* 0x000fe2000a0f0c0a */
[----:B------:R-:W-:Y:S01]  /*1ac0*/  FMUL R10, R45, UR23 ;  /* 0x000000172d0a7c20 */ /* 0x000fe20008400000 */
[----:B------:R-:W-:-:S02]  /*1ad0*/  @!P0 LEA.HI.X R7, R32, UR9, R33, 0x1, P1 ;  /* 0x0000000920078c11 */ /* 0x000fc400088f0c21 */
[----:B------:R-:W-:Y:S02]  /*1ae0*/  @!P0 PRMT R45, R13, 0x7604, R14 ;  /* 0x000076040d2d8816 */ /* 0x000fe4000000000e */
[----:B------:R-:W-:Y:S02]  /*1af0*/  FMNMX3 R8, |R37|, R35, |R48|, !PT ;  /* 0x0000002325087276 */ /* 0x000fe40007800630 */
[----:B------:R-:W-:Y:S01]  /*1b00*/  F2FP.SATFINITE.E4M3.F32.PACK_AB_MERGE_C R12, RZ, R34, RZ ;  /* 0x00000022ff0c723e */ /* 0x000fe200048070ff */
[----:B------:R0:W-:Y:S01]  /*1b10*/  @!P0 STG.E.U16 desc[UR24][R6.64], R45 ;  /* 0x0000002d06008986 */ /* 0x0001e2000c101518 */
[----:B------:R-:W-:Y:S02]  /*1b20*/  F2FP.SATFINITE.E4M3.F32.PACK_AB_MERGE_C R11, RZ, R11, RZ ;  /* 0x0000000bff0b723e */ /* 0x000fe400048070ff */
[----:B------:R-:W-:Y:S02]  /*1b30*/  F2FP.SATFINITE.E4M3.F32.PACK_AB_MERGE_C R10, RZ, R10, RZ ;  /* 0x0000000aff0a723e */ /* 0x000fe400048070ff */
[----:B------:R-:W-:-:S02]  /*1b40*/  F2FP.SATFINITE.E4M3.F32.PACK_AB_MERGE_C R9, RZ, R9, RZ ;  /* 0x00000009ff09723e */ /* 0x000fc400048070ff */
[C---:B------:R-:W-:Y:S01]  /*1b50*/  FMNMX3 R8, |R31|.reuse, R8, |R44|, !PT ;  /* 0x000000081f087276 */ /* 0x040fe2000780062c */
[----:B------:R-:W-:Y:S01]  /*1b60*/  FMUL R31, R31, UR23 ;  /* 0x000000171f1f7c20 */ /* 0x000fe20008400000 */
[----:B------:R-:W-:Y:S01]  /*1b70*/  FMUL R44, R44, UR23 ;  /* 0x000000172c2c7c20 */ /* 0x000fe20008400000 */
[----:B------:R-:W-:Y:S01]  /*1b80*/  @!P0 PRMT R49, R11, 0x7604, R12 ;  /* 0x000076040b318816 */ /* 0x000fe2000000000c */
[----:B0-----:R-:W-:Y:S01]  /*1b90*/  FMUL R45, R25, UR23 ;  /* 0x00000017192d7c20 */ /* 0x001fe20008400000 */
[----:B------:R-:W-:Y:S01]  /*1ba0*/  @!P0 PRMT R51, R9, 0x7604, R10 ;  /* 0x0000760409338816 */ /* 0x000fe2000000000a */
[----:B------:R-:W-:Y:S01]  /*1bb0*/  FMUL R7, R48, UR23 ;  /* 0x0000001730077c20 */ /* 0x000fe20008400000 */
[----:B------:R-:W-:Y:S01]  /*1bc0*/  FMUL R6, R37, UR23 ;  /* 0x0000001725067c20 */ /* 0x000fe20008400000 */
[----:B------:R-:W-:Y:S01]  /*1bd0*/  @!P0 LEA R34, P1, R32, UR13, 0x1 ;  /* 0x0000000d20228c11 */ /* 0x000fe2000f8208ff */
[----:B------:R0:W-:Y:S01]  /*1be0*/  @!P0 STG.E.U16 desc[UR24][R2.64], R49 ;  /* 0x0000003102008986 */ /* 0x0001e2000c101518 */
[----:B------:R-:W-:-:S02]  /*1bf0*/  F2FP.SATFINITE.E4M3.F32.PACK_AB_MERGE_C R37, RZ, R31, RZ ;  /* 0x0000001fff25723e */ /* 0x000fc400048070ff */
[----:B------:R-:W-:Y:S01]  /*1c00*/  F2FP.SATFINITE.E4M3.F32.PACK_AB_MERGE_C R44, RZ, R44, RZ ;  /* 0x0000002cff2c723e */ /* 0x000fe200048070ff */
[----:B------:R1:W-:Y:S01]  /*1c10*/  @!P0 STG.E.U16 desc[UR24][R4.64], R51 ;  /* 0x0000003304008986 */ /* 0x0003e2000c101518 */
[----:B------:R-:W-:Y:S02]  /*1c20*/  F2FP.SATFINITE.E4M3.F32.PACK_AB_MERGE_C R50, RZ, R50, RZ ;  /* 0x00000032ff32723e */ /* 0x000fe400048070ff */
[----:B------:R-:W-:Y:S02]  /*1c30*/  F2FP.SATFINITE.E4M3.F32.PACK_AB_MERGE_C R45, RZ, R45, RZ ;  /* 0x0000002dff2d723e */ /* 0x000fe400048070ff */
[----:B------:R-:W-:Y:S02]  /*1c40*/  @!P0 LEA.HI.X R35, R32, UR19, R33, 0x1, P1 ;  /* 0x0000001320238c11 */ /* 0x000fe400088f0c21 */
[----:B------:R-:W-:Y:S02]  /*1c50*/  F2FP.SATFINITE.E4M3.F32.PACK_AB_MERGE_C R7, RZ, R7, RZ ;  /* 0x00000007ff07723e */ /* 0x000fe400048070ff */
[----:B0-----:R-:W-:-:S02]  /*1c60*/  @!P0 PRMT R49, R44, 0x7604, R37 ;  /* 0x000076042c318816 */ /* 0x001fc40000000025 */
[----:B------:R-:W-:Y:S02]  /*1c70*/  F2FP.SATFINITE.E4M3.F32.PACK_AB_MERGE_C R6, RZ, R6, RZ ;  /* 0x00000006ff06723e */ /* 0x000fe400048070ff */
[----:B-1----:R-:W-:Y:S01]  /*1c80*/  @!P0 PRMT R51, R45, 0x7604, R50 ;  /* 0x000076042d338816 */ /* 0x002fe20000000032 */
        /* <DEDUP_REMOVED lines=11> */
.L_x_5421:
[----:B------:R-:W-:Y:S05]  /*1d40*/  BSYNC.RECONVERGENT B0 ;  /* 0x0000000000007941 */ /* 0x000fea0003800200 */
.L_x_5420:
[----:B------:R-:W-:Y:S01]  /*1d50*/  @!P0 IADD3 R48, P1, PT, R32, UR34, RZ ;  /* 0x0000002220308c10 */ /* 0x000fe2000ff3e0ff */
[----:B0-----:R-:W-:Y:S01]  /*1d60*/  FMUL R4, R23, UR23 ;  /* 0x0000001717047c20 */ /* 0x001fe20008400000 */
[----:B------:R-:W-:Y:S01]  /*1d70*/  FMUL R3, R22, UR23 ;  /* 0x0000001716037c20 */ /* 0x000fe20008400000 */
[----:B------:R0:W-:Y:S01]  /*1d80*/  @!P0 STG.E.U16 desc[UR24][R34.64], R49 ;  /* 0x0000003122008986 */ /* 0x0001e2000c101518 */
[----:B------:R-:W-:Y:S01]  /*1d90*/  VIADD R5, R43, 0x1e ;  /* 0x0000001e2b057836 */ /* 0x000fe20000000000 */
[----:B------:R-:W-:Y:S01]  /*1da0*/  USHF.L.U32 UR4, UR26, 0x2, URZ ;  /* 0x000000021a047899 */ /* 0x000fe200080006ff */
[----:B------:R-:W-:Y:S01]  /*1db0*/  F2FP.SATFINITE.E4M3.F32.PACK_AB_MERGE_C R4, RZ, R4, RZ ;  /* 0x00000004ff04723e */ /* 0x000fe200048070ff */
[----:B------:R1:W-:Y:S01]  /*1dc0*/  @!P0 STG.E.U16 desc[UR24][R46.64], R51 ;  /* 0x000000332e008986 */ /* 0x0003e2000c101518 */
[----:B------:R-:W-:Y:S01]  /*1dd0*/  F2FP.SATFINITE.E4M3.F32.PACK_AB_MERGE_C R3, RZ, R3, RZ ;  /* 0x00000003ff03723e */ /* 0x000fe200048070ff */
[----:B------:R-:W-:Y:S01]  /*1de0*/  IMAD.U32 R31, RZ, RZ, UR5 ;  /* 0x00000005ff1f7e24 */ /* 0x000fe2000f8e00ff */
[----:B------:R-:W-:Y:S01]  /*1df0*/  LOP3.LUT R5, R5, 0x1f, RZ, 0xc0, !PT ;  /* 0x0000001f05057812 */ /* 0x000fe200078ec0ff */
[----:B------:R-:W-:Y:S01]  /*1e00*/  BSSY.RECONVERGENT B0, `(.L_x_5422) ;  /* 0x000001d000007945 */ /* 0x000fe20003800200 */
[----:B------:R-:W-:Y:S01]  /*1e10*/  SHF.R.U32.HI R2, RZ, 0x1, R30 ;  /* 0x00000001ff027819 */ /* 0x000fe2000001161e */
[----:B------:R-:W-:Y:S01]  /*1e20*/  IMAD.U32 R30, RZ, RZ, UR4 ;  /* 0x00000004ff1e7e24 */ /* 0x000fe2000f8e00ff */
[----:B------:R-:W-:-:S02]  /*1e30*/  ISETP.LT.U32.AND P2, PT, R5, UR14, !P2 ;  /* 0x0000000e05007c0c */ /* 0x000fc4000d741070 */
[----:B0-----:R-:W-:Y:S02]  /*1e40*/  @!P0 IADD3.X R35, PT, PT, R33, UR28, RZ, P1, !PT ;  /* 0x0000001c21238c10 */ /* 0x001fe40008ffe4ff */
[C---:B------:R-:W-:Y:S01]  /*1e50*/  @!P0 LEA R34, P1, R48.reuse, UR13, 0x1 ;  /* 0x0000000d30228c11 */ /* 0x040fe2000f8208ff */
[----:B-1----:R-:W-:Y:S01]  /*1e60*/  FMUL R46, R21, UR23 ;  /* 0x00000017152e7c20 */ /* 0x002fe20008400000 */
[----:B------:R-:W-:Y:S02]  /*1e70*/  @!P0 PRMT R51, R3, 0x7604, R4 ;  /* 0x0000760403338816 */ /* 0x000fe40000000004 */
[----:B------:R-:W-:Y:S02]  /*1e80*/  @!P0 LEA.HI.X R35, R48, UR19, R35, 0x1, P1 ;  /* 0x0000001330238c11 */ /* 0x000fe400088f0c23 */
[----:B------:R-:W-:Y:S02]  /*1e90*/  FMNMX R47, RZ, R36, !PT ;  /* 0x00000024ff2f7209 */ /* 0x000fe40007800000 */
[----:B------:R-:W-:Y:S01]  /*1ea0*/  LOP3.LUT R2, R2, 0x1f0, RZ, 0xc0, !PT ;  /* 0x000001f002027812 */ /* 0x000fe200078ec0ff */
[----:B------:R0:W-:Y:S01]  /*1eb0*/  @!P0 STG.E.U16 desc[UR24][R34.64], R51 ;  /* 0x0000003322008986 */ /* 0x0001e2000c101518 */
[----:B------:R-:W-:Y:S01]  /*1ec0*/  F2FP.SATFINITE.E4M3.F32.PACK_AB_MERGE_C R46, RZ, R46, RZ ;  /* 0x0000002eff2e723e */ /* 0x000fe200048070ff */
[----:B------:R-:W-:-:S02]  /*1ed0*/  FMUL R0, R0, R47 ;  /* 0x0000002f00007220 */ /* 0x000fc40000400000 */
[----:B------:R-:W-:-:S04]  /*1ee0*/  IMAD.WIDE.U32 R30, R2, UR26, R30 ;  /* 0x0000001a021e7c25 */ /* 0x000fc8000f8e001e */
[----:B------:R-:W-:Y:S01]  /*1ef0*/  FMUL R49, R0, UR23 ;  /* 0x0000001700317c20 */ /* 0x000fe20008400000 */
[----:B------:R-:W-:Y:S01]  /*1f00*/  IMAD R47, R2, UR31, RZ ;  /* 0x0000001f022f7c24 */ /* 0x000fe2000f8e02ff */
[----:B------:R-:W-:-:S03]  /*1f10*/  @P2 IADD3 R36, P1, P3, R30, UR4, R5 ;  /* 0x000000041e242c10 */ /* 0x000fc6000fb3e005 */
[----:B------:R-:W-:Y:S01]  /*1f20*/  F2FP.SATFINITE.E4M3.F32.PACK_AB_MERGE_C R49, RZ, R49, RZ ;  /* 0x00000031ff31723e */ /* 0x000fe200048070ff */
[----:B------:R-:W-:Y:S01]  /*1f30*/  IMAD.IADD R48, R47, 0x1, R31 ;  /* 0x000000012f307824 */ /* 0x000fe200078e021f */
        /* <DEDUP_REMOVED lines=9> */
.L_x_5423:
[----:B------:R-:W-:Y:S05]  /*1fd0*/  BSYNC.RECONVERGENT B0 ;  /* 0x0000000000007941 */ /* 0x000fea0003800200 */
.L_x_5422:
        /* <DEDUP_REMOVED lines=9> */
[C---:B------:R-:W-:Y:S01]  /*2070*/  @P2 IADD3.X R33, PT, PT, R35.reuse, UR17, RZ, P0, !PT ;  /* 0x0000001123212c10 */ /* 0x040fe200087fe4ff */
[----:B------:R-:W-:Y:S01]  /*2080*/  IMAD.U32 R37, RZ, RZ, UR12 ;  /* 0x0000000cff257e24 */ /* 0x000fe2000f8e00ff */
[----:B------:R-:W-:Y:S01]  /*2090*/  @P2 IADD3 R34, P0, PT, R34, UR32, RZ ;  /* 0x0000002022222c10 */ /* 0x000fe2000ff1e0ff */
[----:B------:R-:W-:Y:S01]  /*20a0*/  @!P2 IMAD.MOV.U32 R51, RZ, RZ, RZ ;  /* 0x000000ffff33a224 */ /* 0x000fe200078e00ff */
[----:B------:R-:W-:Y:S01]  /*20b0*/  LOP3.LUT R44, R44, 0xff, RZ, 0xc0, !PT ;  /* 0x000000ff2c2c7812 */ /* 0x000fe200078ec0ff */
[----:B------:R0:W5:Y:S01]  /*20c0*/  @P2 LDG.E R29, desc[UR24][R32.64] ;  /* 0x00000018201d2981 */ /* 0x000162000c1e1900 */
[----:B------:R-:W-:-:S03]  /*20d0*/  @P2 IADD3.X R35, PT, PT, R35, UR33, RZ, P0, !PT ;  /* 0x0000002123232c10 */ /* 0x000fc600087fe4ff */
[----:B------:R-:W-:Y:S02]  /*20e0*/  IMAD R45, R45, 0x100, R44 ;  /* 0x000001002d2d7824 */ /* 0x000fe400078e022c */
[----:B------:R1:W5:Y:S01]  /*20f0*/  @P2 LDG.E R51, desc[UR24][R34.64] ;  /* 0x0000001822332981 */ /* 0x000362000c1e1900 */
[----:B------:R-:W-:Y:S02]  /*2100*/  IMAD R50, R50, 0x100, R53 ;  /* 0x0000010032327824 */ /* 0x000fe400078e0235 */
[----:B0-----:R-:W-:-:S04]  /*2110*/  IMAD.WIDE.U32 R32, R2, UR29, R36 ;  /* 0x0000001d02207c25 */ /* 0x001fc8000f8e0024 */
[----:B------:R-:W-:Y:S01]  /*2120*/  IMAD R37, R2, UR30, RZ ;  /* 0x0000001e02257c24 */ /* 0x000fe2000f8e02ff */
[----:B-1----:R-:W-:Y:S01]  /*2130*/  @P2 IADD3 R35, P0, P1, R32, UR6, R5 ;  /* 0x0000000620232c10 */ /* 0x002fe2000f91e005 */
[--C-:B-----5:R-:W-:Y:S02]  /*2140*/  HADD2.F32 R44, -RZ, R40.reuse.H0_H0 ;  /* 0x20000028ff2c7230 */ /* 0x120fe40000004100 */
[----:B------:R-:W-:Y:S02]  /*2150*/  IMAD.IADD R37, R37, 0x1, R33 ;  /* 0x0000000125257824 */ /* 0x000fe400078e0221 */
[----:B------:R-:W-:Y:S01]  /*2160*/  HADD2.F32 R53, -RZ, R41.H0_H0 ;  /* 0x20000029ff357230 */ /* 0x000fe20000004100 */
[----:B------:R-:W-:Y:S02]  /*2170*/  FSET.BF.GT.AND R52, R44, RZ, PT ;  /* 0x000000ff2c34720a */ /* 0x000fe40003804000 */
[----:B------:R-:W-:Y:S02]  /*2180*/  @P2 IADD3.X R36, PT, PT, R37, UR12, RZ, P0, P1 ;  /* 0x0000000c25242c10 */ /* 0x000fe400087e24ff */
[----:B------:R-:W-:Y:S01]  /*2190*/  @P2 LEA R34, P0, R35, UR16, 0x2 ;  /* 0x0000001023222c11 */ /* 0x000fe2000f8010ff */
[----:B------:R-:W-:Y:S01]  /*21a0*/  HADD2.F32 R54, -RZ, R40.H1_H1 ;  /* 0x30000028ff367230 */ /* 0x000fe20000004100 */
[----:B------:R-:W-:-:S02]  /*21b0*/  FMNMX R44, RZ, R44, !PT ;  /* 0x0000002cff2c7209 */ /* 0x000fc40007800000 */
[----:B------:R-:W-:Y:S01]  /*21c0*/  @P2 LEA.HI.X R35, R35, UR18, R36, 0x2, P0 ;  /* 0x0000001223232c11 */ /* 0x000fe200080f1424 */
[----:B------:R-:W-:Y:S02]  /*21d0*/  @!P2 IMAD.MOV.U32 R36, RZ, RZ, RZ ;  /* 0x000000ffff24a224 */ /* 0x000fe400078e00ff */
[----:B------:R-:W-:Y:S01]  /*21e0*/  FMUL R52, R52, R53 ;  /* 0x0000003534347220 */ /* 0x000fe20000400000 */
[----:B------:R-:W-:Y:S01]  /*21f0*/  FMUL R40, R53, R44 ;  /* 0x0000002c35287220 */ /* 0x000fe20000400000 */
[----:B------:R-:W-:Y:S01]  /*2200*/  HADD2.F32 R44, -RZ, R41.H1_H1 ;  /* 0x30000029ff2c7230 */ /* 0x000fe20000004100 */
[----:B------:R-:W-:Y:S02]  /*2210*/  FMNMX R53, RZ, R54, !PT ;  /* 0x00000036ff357209 */ /* 0x000fe40007800000 */
[----:B------:R-:W-:Y:S01]  /*2220*/  FSET.BF.GT.AND R41, R54, RZ, PT ;  /* 0x000000ff3629720a */ /* 0x000fe20003804000 */
[----:B------:R0:W5:Y:S01]  /*2230*/  @P2 LDG.E R36, desc[UR24][R34.64] ;  /* 0x0000001822242981 */ /* 0x000162000c1e1900 */
[----:B------:R-:W-:Y:S01]  /*2240*/  IMAD.U32 R4, R4, 0x10000, RZ ;  /* 0x0001000004047824 */ /* 0x000fe200078e00ff */
[----:B------:R-:W-:Y:S01]  /*2250*/  LOP3.LUT R6, R6, 0xffff, RZ, 0xc0, !PT ;  /* 0x0000ffff06067812 */ /* 0x000fe200078ec0ff */
[----:B------:R-:W-:Y:S01]  /*2260*/  IMAD.U32 R10, R10, 0x10000, RZ ;  /* 0x000100000a0a7824 */ /* 0x000fe200078e00ff */
[----:B------:R-:W-:Y:S01]  /*2270*/  LOP3.LUT R7, R7, 0xffff, RZ, 0xc0, !PT ;  /* 0x0000ffff07077812 */ /* 0x000fe200078ec0ff */
[----:B------:R-:W-:Y:S01]  /*2280*/  IMAD.U32 R9, R9, 0x10000, RZ ;  /* 0x0001000009097824 */ /* 0x000fe200078e00ff */
[----:B------:R-:W-:Y:S01]  /*2290*/  LOP3.LUT R49, R49, 0xffff, RZ, 0xc0, !PT ;  /* 0x0000ffff31317812 */ /* 0x000fe200078ec0ff */
[----:B------:R-:W-:Y:S01]  /*22a0*/  IMAD.U32 R3, R3, 0x10000, RZ ;  /* 0x0001000003037824 */ /* 0x000fe200078e00ff */
[----:B------:R-:W-:Y:S01]  /*22b0*/  LOP3.LUT R46, R46, 0xffff, RZ, 0xc0, !PT ;  /* 0x0000ffff2e2e7812 */ /* 0x000fe200078ec0ff */
[----:B------:R-:W-:-:S02]  /*22c0*/  IMAD.SHL.U32 R7, R7, 0x1000000, RZ ;  /* 0x0100000007077824 */ /* 0x000fc400078e00ff */
[----:B0-----:R-:W-:Y:S01]  /*22d0*/  FMUL R35, R44, R53 ;  /* 0x000000352c237220 */ /* 0x001fe20000400000 */
[--C-:B------:R-:W-:Y:S02]  /*22e0*/  HADD2.F32 R53, -RZ, R39.reuse.H1_H1 ;  /* 0x30000027ff357230 */ /* 0x100fe40000004100 */
[----:B------:R-:W-:Y:S01]  /*22f0*/  FMUL R34, R41, R44 ;  /* 0x0000002c29227220 */ /* 0x000fe20000400000 */
[----:B------:R-:W-:Y:S01]  /*2300*/  HADD2.F32 R41, -RZ, R39.H0_H0 ;  /* 0x20000027ff297230 */ /* 0x000fe20000004100 */
[----:B------:R-:W-:Y:S01]  /*2310*/  LOP3.LUT R10, R10, 0xff0000, RZ, 0xc0, !PT ;  /* 0x00ff00000a0a7812 */ /* 0x000fe200078ec0ff */
[----:B------:R-:W-:Y:S02]  /*2320*/  IMAD.SHL.U32 R49, R49, 0x1000000, RZ ;  /* 0x0100000031317824 */ /* 0x000fe400078e00ff */
[----:B------:R-:W-:Y:S01]  /*2330*/  FMUL R34, R34, R53 ;  /* 0x0000003522227220 */ /* 0x000fe20000400000 */
[----:B------:R-:W-:Y:S01]  /*2340*/  LOP3.LUT R53, R4, 0xff0000, RZ, 0xc0, !PT ;  /* 0x00ff000004357812 */ /* 0x000fe200078ec0ff */
[----:B------:R-:W-:Y:S01]  /*2350*/  FMUL R39, R52, R41 ;  /* 0x0000002934277220 */ /* 0x000fe20000400000 */
[----:B------:R-:W-:Y:S01]  /*2360*/  LOP3.LUT R4, R13, 0xff, RZ, 0xc0, !PT ;  /* 0x000000ff0d047812 */ /* 0x000fe200078ec0ff */
[----:B------:R-:W-:Y:S01]  /*2370*/  BSSY.RECONVERGENT B0, `(.L_x_5424) ;  /* 0x0000032000007945 */ /* 0x000fe20003800200 */
[----:B------:R-:W-:-:S02]  /*2380*/  LOP3.LUT R41, R14, 0xff, RZ, 0xc0, !PT ;  /* 0x000000ff0e297812 */ /* 0x000fc400078ec0ff */
[----:B------:R-:W-:Y:S01]  /*2390*/  FMNMX3 R24, |R24|, R8, |R25|, !PT ;  /* 0x0000000818187276 */ /* 0x000fe20007800619 */
[----:B------:R-:W-:Y:S01]  /*23a0*/  IMAD R4, R11, 0x100, R4 ;  /* 0x000001000b047824 */ /* 0x000fe200078e0204 */
[----:B------:R-:W-:Y:S01]  /*23b0*/  ISETP.GE.U32.AND P0, PT, R42, UR7, PT ;  /* 0x000000072a007c0c */ /* 0x000fe2000bf06070 */
[----:B------:R-:W-:Y:S01]  /*23c0*/  IMAD R41, R12, 0x100, R41 ;  /* 0x000001000c297824 */ /* 0x000fe200078e0229 */
[----:B------:R-:W-:Y:S02]  /*23d0*/  LOP3.LUT R12, R45, 0xffff, RZ, 0xc0, !PT ;  /* 0x0000ffff2d0c7812 */ /* 0x000fe400078ec0ff */
[----:B------:R-:W-:Y:S02]  /*23e0*/  LOP3.LUT R4, R4, 0xffff, RZ, 0xc0, !PT ;  /* 0x0000ffff04047812 */ /* 0x000fe400078ec0ff */
[----:B------:R-:W-:Y:S02]  /*23f0*/  LOP3.LUT R11, R10, 0xffff, R41, 0xf8, !PT ;  /* 0x0000ffff0a0b7812 */ /* 0x000fe400078ef829 */
[----:B------:R-:W-:Y:S01]  /*2400*/  LOP3.LUT R8, R4, 0xff0000, R9, 0xf8, !PT ;  /* 0x00ff000004087812 */ /* 0x000fe200078ef809 */
[----:B------:R-:W-:Y:S01]  /*2410*/  IMAD.SHL.U32 R4, R6, 0x1000000, RZ ;  /* 0x0100000006047824 */ /* 0x000fe200078e00ff */
[----:B------:R-:W-:Y:S01]  /*2420*/  FMNMX3 R23, |R23|, R24, |R22|, !PT ;  /* 0x0000001817177276 */ /* 0x000fe20007800616 */
[----:B------:R-:W-:Y:S01]  /*2430*/  IMAD.SHL.U32 R6, R46, 0x1000000, RZ ;  /* 0x010000002e067824 */ /* 0x000fe200078e00ff */
[----:B------:R-:W-:-:S02]  /*2440*/  LOP3.LUT R50, R53, 0xffff, R50, 0xf8, !PT ;  /* 0x0000ffff35327812 */ /* 0x000fc400078ef832 */
[----:B------:R-:W-:Y:S01]  /*2450*/  LOP3.LUT R13, R12, 0xff0000, R3, 0xf8, !PT ;  /* 0x00ff00000c0d7812 */ /* 0x000fe200078ef803 */
[----:B------:R-:W-:Y:S01]  /*2460*/  @!P2 IMAD.MOV.U32 R12, RZ, RZ, RZ ;  /* 0x000000ffff0ca224 */ /* 0x000fe200078e00ff */
[----:B------:R-:W-:Y:S02]  /*2470*/  LOP3.LUT R4, R11, R4, RZ, 0xfc, !PT ;  /* 0x000000040b047212 */ /* 0x000fe400078efcff */
[----:B------:R-:W-:Y:S02]  /*2480*/  @!P2 CS2R R10, SRZ ;  /* 0x00000000000aa805 */ /* 0x000fe4000001ff00 */
[----:B------:R-:W-:Y:S02]  /*2490*/  LOP3.LUT R7, R8, R7, RZ, 0xfc, !PT ;  /* 0x0000000708077212 */ /* 0x000fe400078efcff */
[----:B------:R-:W-:Y:S02]  /*24a0*/  @!P2 CS2R R8, SRZ ;  /* 0x000000000008a805 */ /* 0x000fe4000001ff00 */
[----:B------:R-:W-:Y:S01]  /*24b0*/  FMNMX3 R23, |R0|, R23, |R21|, !PT ;  /* 0x0000001700177276 */ /* 0x000fe20007800615 */
[----:B------:R-:W-:Y:S01]  /*24c0*/  @!P2 IMAD.MOV.U32 R0, RZ, RZ, RZ ;  /* 0x000000ffff00a224 */ /* 0x000fe200078e00ff */
[----:B------:R-:W-:-:S02]  /*24d0*/  LOP3.LUT R3, R50, R49, RZ, 0xfc, !PT ;  /* 0x0000003132037212 */ /* 0x000fc400078efcff */
[----:B------:R-:W-:Y:S02]  /*24e0*/  LOP3.LUT R6, R13, R6, RZ, 0xfc, !PT ;  /* 0x000000060d067212 */ /* 0x000fe400078efcff */
[C---:B------:R-:W-:Y:S02]  /*24f0*/  ISETP.GE.U32.OR P0, PT, R28.reuse, UR14, P0 ;  /* 0x0000000e1c007c0c */ /* 0x040fe40008706470 */
        /* <DEDUP_REMOVED lines=25> */
.L_x_5425:
[----:B------:R-:W-:Y:S05]  /*2690*/  BSYNC.RECONVERGENT B0 ;  /* 0x0000000000007941 */ /* 0x000fea0003800200 */
.L_x_5424:
        /* <DEDUP_REMOVED lines=25> */
.L_x_5427:
[----:B------:R-:W-:Y:S05]  /*2830*/  BSYNC.RECONVERGENT B0 ;  /* 0x0000000000007941 */ /* 0x000fea0003800200 */
.L_x_5426:
[----:B------:R-:W-:Y:S01]  /*2840*/  BSSY.RECONVERGENT B0, `(.L_x_5428) ;  /* 0x0000023000007945 */ /* 0x000fe20003800200 */
[C---:B------:R-:W-:Y:S01]  /*2850*/  FMNMX3 R28, |R39|.reuse, R23, |R34|, !PT ;  /* 0x00000017271c7276 */ /* 0x040fe20007800622 */
[----:B------:R-:W-:Y:S02]  /*2860*/  @!P2 IMAD.MOV.U32 R21, RZ, RZ, RZ ;  /* 0x000000ffff15a224 */ /* 0x000fe400078e00ff */
[----:B------:R-:W-:Y:S01]  /*2870*/  FMUL R39, R39, UR23 ;  /* 0x0000001727277c20 */ /* 0x000fe20008400000 */
[----:B------:R-:W-:Y:S02]  /*2880*/  @!P2 IMAD.MOV.U32 R14, RZ, RZ, RZ ;  /* 0x000000ffff0ea224 */ /* 0x000fe400078e00ff */
[----:B0-----:R-:W-:Y:S01]  /*2890*/  @!P2 IMAD.MOV.U32 R13, RZ, RZ, RZ ;  /* 0x000000ffff0da224 */ /* 0x001fe200078e00ff */
        /* <DEDUP_REMOVED lines=9> */
[----:B-1----:R-:W-:Y:S01]  /*2930*/  IADD3 R24, P3, PT, R30, R5, RZ ;  /* 0x000000051e187210 */ /* 0x002fe20007f7e0ff */
        /* <DEDUP_REMOVED lines=19> */
.L_x_5429:
[----:B------:R-:W-:Y:S05]  /*2a70*/  BSYNC.RECONVERGENT B0 ;  /* 0x0000000000007941 */ /* 0x000fea0003800200 */
.L_x_5428:
[--C-:B------:R-:W-:Y:S02]  /*2a80*/  HADD2.F32 R5, -RZ, R27.reuse.H0_H0 ;  /* 0x2000001bff057230 */ /* 0x100fe40000004100 */
[----:B01----:R-:W-:Y:S01]  /*2a90*/  FMUL R24, R34, UR23 ;  /* 0x0000001722187c20 */ /* 0x003fe20008400000 */
[--C-:B------:R-:W-:Y:S01]  /*2aa0*/  HADD2.F32 R34, -RZ, R26.reuse.H0_H0 ;  /* 0x2000001aff227230 */ /* 0x100fe20000004100 */
[----:B------:R-:W-:Y:S01]  /*2ab0*/  F2FP.SATFINITE.E4M3.F32.PACK_AB_MERGE_C R39, RZ, R39, RZ ;  /* 0x00000027ff27723e */ /* 0x000fe200048070ff */
[----:B------:R-:W-:Y:S01]  /*2ac0*/  IMAD.X R23, RZ, RZ, R48, P1 ;  /* 0x000000ffff177224 */ /* 0x000fe200008e0630 */
[----:B------:R-:W-:Y:S01]  /*2ad0*/  FSET.BF.GT.AND R25, R5, RZ, PT ;  /* 0x000000ff0519720a */ /* 0x000fe20003804000 */
[----:B------:R-:W-:Y:S01]  /*2ae0*/  HADD2.F32 R41, -RZ, R26.H1_H1 ;  /* 0x3000001aff297230 */ /* 0x000fe20000004100 */
[----:B------:R-:W-:Y:S01]  /*2af0*/  FMNMX R5, RZ, R5, !PT ;  /* 0x00000005ff057209 */ /* 0x000fe20007800000 */
[--C-:B------:R-:W-:Y:S01]  /*2b00*/  HADD2.F32 R42, -RZ, R38.reuse.H0_H0 ;  /* 0x20000026ff2a7230 */ /* 0x100fe20000004100 */
[----:B------:R-:W-:Y:S01]  /*2b10*/  @!P0 LEA R44, P1, R22, UR8, 0x1 ;  /* 0x00000008162c8c11 */ /* 0x000fe2000f8208ff */
[----:B------:R-:W-:Y:S01]  /*2b20*/  FMUL R49, R25, R34 ;  /* 0x0000002219317220 */ /* 0x000fe20000400000 */
[----:B------:R-:W-:Y:S01]  /*2b30*/  F2FP.SATFINITE.E4M3.F32.PACK_AB_MERGE_C R24, RZ, R24, RZ ;  /* 0x00000018ff18723e */ /* 0x000fe200048070ff */
[----:B------:R-:W-:Y:S01]  /*2b40*/  FMUL R25, R34, R5 ;  /* 0x0000000522197220 */ /* 0x000fe20000400000 */
[----:B------:R-:W-:Y:S01]  /*2b50*/  HADD2.F32 R5, -RZ, R27.H1_H1 ;  /* 0x3000001bff057230 */ /* 0x000fe20000004100 */
[----:B------:R-:W-:Y:S01]  /*2b60*/  @!P0 LEA.HI.X R45, R22, UR9, R23, 0x1, P1 ;  /* 0x00000009162d8c11 */ /* 0x000fe200088f0c17 */
[----:B------:R-:W-:Y:S01]  /*2b70*/  HADD2.F32 R27, -RZ, R38.H1_H1 ;  /* 0x30000026ff1b7230 */ /* 0x000fe20000004100 */
[----:B------:R-:W-:Y:S01]  /*2b80*/  @!P0 PRMT R53, R24, 0x7604, R39 ;  /* 0x0000760418358816 */ /* 0x000fe20000000027 */
[--C-:B------:R-:W-:Y:S01]  /*2b90*/  HADD2.F32 R26, -RZ, R19.reuse.H0_H0 ;  /* 0x20000013ff1a7230 */ /* 0x100fe20000004100 */
[----:B------:R-:W-:Y:S01]  /*2ba0*/  FSET.BF.GT.AND R38, R5, RZ, PT ;  /* 0x000000ff0526720a */ /* 0x000fe20003804000 */
[----:B------:R-:W-:-:S02]  /*2bb0*/  HADD2.F32 R19, -RZ, R19.H1_H1 ;  /* 0x30000013ff137230 */ /* 0x000fc40000004100 */
[----:B------:R-:W-:Y:S01]  /*2bc0*/  FMUL R49, R49, R42 ;  /* 0x0000002a31317220 */ /* 0x000fe20000400000 */
[--C-:B------:R-:W-:Y:S01]  /*2bd0*/  HADD2.F32 R34, -RZ, R15.reuse.H0_H0 ;  /* 0x2000000fff227230 */ /* 0x100fe20000004100 */
[----:B------:R0:W-:Y:S01]  /*2be0*/  @!P0 STG.E.U16 desc[UR24][R44.64], R53 ;  /* 0x000000352c008986 */ /* 0x0001e2000c101518 */
[----:B------:R-:W-:Y:S01]  /*2bf0*/  HADD2.F32 R15, -RZ, R15.H1_H1 ;  /* 0x3000000fff0f7230 */ /* 0x000fe20000004100 */
[----:B------:R-:W-:Y:S01]  /*2c00*/  FSET.BF.GT.AND R46, R19, RZ, PT ;  /* 0x000000ff132e720a */ /* 0x000fe20003804000 */
[----:B------:R-:W-:Y:S01]  /*2c10*/  FMUL R38, R38, R41 ;  /* 0x0000002926267220 */ /* 0x000fe20000400000 */
[----:B------:R-:W-:Y:S01]  /*2c20*/  FSET.BF.GT.AND R47, R26, RZ, PT ;  /* 0x000000ff1a2f720a */ /* 0x000fe20003804000 */
[----:B------:R-:W-:Y:S01]  /*2c30*/  HADD2.F32 R55, -RZ, R20.H1_H1 ;  /* 0x30000014ff377230 */ /* 0x000fe20000004100 */
[----:B------:R-:W-:Y:S01]  /*2c40*/  USHF.L.U32 UR20, UR26, 0x1, URZ ;  /* 0x000000011a147899 */ /* 0x000fe200080006ff */
[----:B------:R-:W-:Y:S01]  /*2c50*/  FMUL R46, R46, R15 ;  /* 0x0000000f2e2e7220 */ /* 0x000fe20000400000 */
[----:B------:R-:W-:Y:S01]  /*2c60*/  BSSY.RECONVERGENT B0, `(.L_x_5430) ;  /* 0x000003d000007945 */ /* 0x000fe20003800200 */
[----:B------:R-:W-:-:S02]  /*2c70*/  FMUL R42, R47, R34 ;  /* 0x000000222f2a7220 */ /* 0x000fc40000400000 */
[----:B------:R-:W-:Y:S01]  /*2c80*/  FMUL R55, R46, R55 ;  /* 0x000000372e377220 */ /* 0x000fe20000400000 */
[----:B0-----:R-:W-:Y:S01]  /*2c90*/  FMUL R44, R38, R27 ;  /* 0x0000001b262c7220 */ /* 0x001fe20000400000 */
[----:B------:R-:W-:Y:S01]  /*2ca0*/  @!P0 IADD3 R27, P1, PT, R22, UR26, RZ ;  /* 0x0000001a161b8c10 */ /* 0x000fe2000ff3e0ff */
[----:B------:R-:W-:Y:S02]  /*2cb0*/  HADD2.F32 R45, -RZ, R20.H0_H0 ;  /* 0x20000014ff2d7230 */ /* 0x000fe40000004100 */
[----:B------:R-:W-:Y:S01]  /*2cc0*/  FMUL R53, R49, UR23 ;  /* 0x0000001731357c20 */ /* 0x000fe20008400000 */
[----:B------:R-:W-:Y:S01]  /*2cd0*/  FMUL R20, R44, UR23 ;  /* 0x000000172c147c20 */ /* 0x000fe20008400000 */
[----:B------:R-:W-:Y:S02]  /*2ce0*/  @!P0 IADD3.X R38, PT, PT, R23, UR31, RZ, P1, !PT ;  /* 0x0000001f17268c10 */ /* 0x000fe40008ffe4ff */
[----:B------:R-:W-:Y:S01]  /*2cf0*/  @!P0 LEA R46, P1, R27, UR8, 0x1 ;  /* 0x000000081b2e8c11 */ /* 0x000fe2000f8208ff */
[----:B------:R-:W-:Y:S01]  /*2d00*/  FMUL R42, R42, R45 ;  /* 0x0000002d2a2a7220 */ /* 0x000fe20000400000 */
[----:B------:R-:W-:-:S02]  /*2d10*/  FMNMX3 R49, |R49|, R28, |R44|, !PT ;  /* 0x0000001c31317276 */ /* 0x000fc4000780062c */
[----:B------:R-:W-:Y:S01]  /*2d20*/  @!P0 LEA.HI.X R47, R27, UR9, R38, 0x1, P1 ;  /* 0x000000091b2f8c11 */ /* 0x000fe200088f0c26 */
[----:B------:R-:W-:Y:S01]  /*2d30*/  FMUL R27, R42, UR23 ;  /* 0x000000172a1b7c20 */ /* 0x000fe20008400000 */
[----:B------:R-:W-:Y:S01]  /*2d40*/  @!P0 IADD3 R28, P1, PT, R22, UR20, RZ ;  /* 0x00000014161c8c10 */ /* 0x000fe2000ff3e0ff */
[----:B------:R-:W-:Y:S01]  /*2d50*/  FMUL R38, R55, UR23 ;  /* 0x0000001737267c20 */ /* 0x000fe20008400000 */
[----:B------:R-:W-:Y:S02]  /*2d60*/  F2FP.SATFINITE.E4M3.F32.PACK_AB_MERGE_C R53, RZ, R53, RZ ;  /* 0x00000035ff35723e */ /* 0x000fe400048070ff */
[----:B------:R-:W-:Y:S02]  /*2d70*/  F2FP.SATFINITE.E4M3.F32.PACK_AB_MERGE_C R20, RZ, R20, RZ ;  /* 0x00000014ff14723e */ /* 0x000fe400048070ff */
[----:B------:R-:W-:Y:S02]  /*2d80*/  @!P0 IADD3.X R45, PT, PT, R23, UR28, RZ, P1, !PT ;  /* 0x0000001c172d8c10 */ /* 0x000fe40008ffe4ff */
[----:B------:R-:W-:-:S02]  /*2d90*/  @!P0 PRMT R57, R20, 0x7604, R53 ;  /* 0x0000760414398816 */ /* 0x000fc40000000035 */
[C---:B------:R-:W-:Y:S02]  /*2da0*/  @!P0 LEA R44, P1, R28.reuse, UR8, 0x1 ;  /* 0x000000081c2c8c11 */ /* 0x040fe4000f8208ff */
[----:B------:R-:W-:Y:S01]  /*2db0*/  F2FP.SATFINITE.E4M3.F32.PACK_AB_MERGE_C R27, RZ, R27, RZ ;  /* 0x0000001bff1b723e */ /* 0x000fe200048070ff */
[----:B------:R0:W-:Y:S01]  /*2dc0*/  @!P0 STG.E.U16 desc[UR24][R46.64], R57 ;  /* 0x000000392e008986 */ /* 0x0001e2000c101518 */
[----:B------:R-:W-:Y:S02]  /*2dd0*/  F2FP.SATFINITE.E4M3.F32.PACK_AB_MERGE_C R38, RZ, R38, RZ ;  /* 0x00000026ff26723e */ /* 0x000fe400048070ff */
[----:B------:R-:W-:Y:S02]  /*2de0*/  @!P0 LEA.HI.X R45, R28, UR9, R45, 0x1, P1 ;  /* 0x000000091c2d8c11 */ /* 0x000fe400088f0c2d */
[----:B------:R-:W-:Y:S01]  /*2df0*/  FMNMX R28, RZ, R5, !PT ;  /* 0x00000005ff1c7209 */ /* 0x000fe20007800000 */
[--C-:B------:R-:W-:Y:S02]  /*2e00*/  HADD2.F32 R5, -RZ, R17.reuse.H1_H1 ;  /* 0x30000011ff057230 */ /* 0x100fe40000004100 */
[----:B------:R-:W-:-:S02]  /*2e10*/  HADD2.F32 R17, -RZ, R17.H0_H0 ;  /* 0x20000011ff117230 */ /* 0x000fc40000004100 */
[----:B------:R-:W-:Y:S01]  /*2e20*/  FMUL R28, R41, R28 ;  /* 0x0000001c291c7220 */ /* 0x000fe20000400000 */
[----:B------:R-:W-:Y:S01]  /*2e30*/  FMNMX R41, RZ, R26, !PT ;  /* 0x0000001aff297209 */ /* 0x000fe20007800000 */
[----:B0-----:R-:W-:Y:S01]  /*2e40*/  HADD2.F32 R47, -RZ, R16.H1_H1 ;  /* 0x30000010ff2f7230 */ /* 0x001fe20000004100 */
[----:B------:R-:W-:Y:S02]  /*2e50*/  @!P0 PRMT R57, R38, 0x7604, R27 ;  /* 0x0000760426398816 */ /* 0x000fe4000000001b */
[----:B------:R-:W-:Y:S01]  /*2e60*/  FMNMX3 R46, |R42|, R49, |R55|, !PT ;  /* 0x000000312a2e7276 */ /* 0x000fe20007800637 */
[----:B------:R-:W-:Y:S01]  /*2e70*/  FMUL R26, R34, R41 ;  /* 0x00000029221a7220 */ /* 0x000fe20000400000 */
[----:B------:R-:W-:Y:S01]  /*2e80*/  FSET.BF.GT.AND R42, R5, RZ, PT ;  /* 0x000000ff052a720a */ /* 0x000fe20003804000 */
[----:B------:R0:W-:Y:S01]  /*2e90*/  @!P0 STG.E.U16 desc[UR24][R44.64], R57 ;  /* 0x000000392c008986 */ /* 0x0001e2000c101518 */
[--C-:B------:R-:W-:Y:S02]  /*2ea0*/  HADD2.F32 R49, -RZ, R18.reuse.H1_H1 ;  /* 0x30000012ff317230 */ /* 0x100fe40000004100 */
[----:B------:R-:W-:-:S02]  /*2eb0*/  HADD2.F32 R41, -RZ, R18.H0_H0 ;  /* 0x20000012ff297230 */ /* 0x000fc40000004100 */
[----:B------:R-:W-:-:S04]  /*2ec0*/  FMUL R42, R42, R47 ;  /* 0x0000002f2a2a7220 */ /* 0x000fc80000400000 */
[----:B------:R-:W-:Y:S01]  /*2ed0*/  FMUL R49, R42, R49 ;  /* 0x000000312a317220 */ /* 0x000fe20000400000 */
[----:B0-----:R-:W-:Y:S01]  /*2ee0*/  HADD2.F32 R45, -RZ, R16.H0_H0 ;  /* 0x20000010ff2d7230 */ /* 0x001fe20000004100 */
[----:B------:R-:W-:Y:S02]  /*2ef0*/  FSET.BF.GT.AND R16, R17, RZ, PT ;  /* 0x000000ff1110720a */ /* 0x000fe40003804000 */
[----:B------:R-:W-:Y:S01]  /*2f00*/  FMUL R42, R49, UR23 ;  /* 0x00000017312a7c20 */ /* 0x000fe20008400000 */
[----:B------:R-:W-:Y:S02]  /*2f10*/  FMNMX R44, RZ, R17, !PT ;  /* 0x00000011ff2c7209 */ /* 0x000fe40007800000 */
[----:B------:R-:W-:Y:S02]  /*2f20*/  FMUL R16, R16, R45 ;  /* 0x0000002d10107220 */ /* 0x000fe40000400000 */
[----:B------:R-:W-:Y:S01]  /*2f30*/  F2FP.SATFINITE.E4M3.F32.PACK_AB_MERGE_C R42, RZ, R42, RZ ;  /* 0x0000002aff2a723e */ /* 0x000fe200048070ff */
[----:B------:R-:W-:Y:S01]  /*2f40*/  FMUL R44, R45, R44 ;  /* 0x0000002c2d2c7220 */ /* 0x000fe20000400000 */
[----:B------:R-:W-:Y:S01]  /*2f50*/  FMUL R48, R16, R41 ;  /* 0x0000002910307220 */ /* 0x000fe20000400000 */
[----:B------:R-:W-:-:S03]  /*2f60*/  FMNMX R16, RZ, R19, !PT ;  /* 0x00000013ff107209 */ /* 0x000fc60007800000 */
[----:B------:R-:W-:Y:S02]  /*2f70*/  FMUL R17, R48, UR23 ;  /* 0x0000001730117c20 */ /* 0x000fe40008400000 */
[----:B------:R-:W-:-:S03]  /*2f80*/  FMUL R41, R15, R16 ;  /* 0x000000100f297220 */ /* 0x000fc60000400000 */
[----:B------:R-:W-:Y:S01]  /*2f90*/  F2FP.SATFINITE.E4M3.F32.PACK_AB_MERGE_C R45, RZ, R17, RZ ;  /* 0x00000011ff2d723e */ /* 0x000fe200048070ff */
[----:B------:R-:W-:Y:S06]  /*2fa0*/  @P0 BRA `(.L_x_5431) ;  /* 0x0000000000200947 */ /* 0x000fec0003800000 */
        /* <DEDUP_REMOVED lines=8> */
.L_x_5431:
[----:B------:R-:W-:Y:S05]  /*3030*/  BSYNC.RECONVERGENT B0 ;  /* 0x0000000000007941 */ /* 0x000fea0003800200 */
.L_x_5430:
[----:B0-----:R-:W-:Y:S01]  /*3040*/  FMUL R15, R40, UR23 ;  /* 0x00000017280f7c20 */ /* 0x001fe20008400000 */
[----:B------:R-:W-:Y:S01]  /*3050*/  FMUL R34, R35, UR23 ;  /* 0x0000001723227c20 */ /* 0x000fe20008400000 */
[----:B------:R-:W-:Y:S01]  /*3060*/  @!P0 LEA R18, P1, R22, UR13, 0x1 ;  /* 0x0000000d16128c11 */ /* 0x000fe2000f8208ff */
[----:B------:R-:W-:Y:S01]  /*3070*/  FMUL R50, R28, UR23 ;  /* 0x000000171c327c20 */ /* 0x000fe20008400000 */
[----:B------:R-:W-:Y:S01]  /*3080*/  FMNMX R16, RZ, R5, !PT ;  /* 0x00000005ff107209 */ /* 0x000fe20007800000 */
[----:B------:R-:W-:Y:S01]  /*3090*/  FMUL R5, R25, UR23 ;  /* 0x0000001719057c20 */ /* 0x000fe20008400000 */
[----:B------:R-:W-:Y:S01]  /*30a0*/  @!P0 LEA.HI.X R19, R22, UR19, R23, 0x1, P1 ;  /* 0x0000001316138c11 */ /* 0x000fe200088f0c17 */
[----:B------:R-:W-:Y:S01]  /*30b0*/  BSSY.RECONVERGENT B0, `(.L_x_5432) ;  /* 0x000002b000007945 */ /* 0x000fe20003800200 */
[----:B------:R-:W-:Y:S01]  /*30c0*/  F2FP.SATFINITE.E4M3.F32.PACK_AB_MERGE_C R15, RZ, R15, RZ ;  /* 0x0000000fff0f723e */ /* 0x000fe200048070ff */
[----:B------:R-:W-:Y:S01]  /*30d0*/  FMUL R47, R47, R16 ;  /* 0x000000102f2f7220 */ /* 0x000fe20000400000 */
[----:B------:R-:W-:-:S02]  /*30e0*/  F2FP.SATFINITE.E4M3.F32.PACK_AB_MERGE_C R34, RZ, R34, RZ ;  /* 0x00000022ff22723e */ /* 0x000fc400048070ff */
[----:B------:R-:W-:Y:S02]  /*30f0*/  @!P0 IADD3 R17, P1, PT, R22, UR26, RZ ;  /* 0x0000001a16118c10 */ /* 0x000fe4000ff3e0ff */
[----:B------:R-:W-:Y:S02]  /*3100*/  FMNMX3 R46, |R48|, R46, |R49|, !PT ;  /* 0x0000002e302e7276 */ /* 0x000fe40007800631 */
[----:B------:R-:W-:Y:S02]  /*3110*/  @!P0 PRMT R55, R34, 0x7604, R15 ;  /* 0x0000760422378816 */ /* 0x000fe4000000000f */
[----:B------:R-:W-:Y:S02]  /*3120*/  @!P0 IADD3.X R48, PT, PT, R23, UR31, RZ, P1, !PT ;  /* 0x0000001f17308c10 */ /* 0x000fe40008ffe4ff */
[C---:B------:R-:W-:Y:S01]  /*3130*/  @!P0 LEA R16, P1, R17.reuse, UR13, 0x1 ;  /* 0x0000000d11108c11 */ /* 0x040fe2000f8208ff */
[----:B------:R0:W-:Y:S01]  /*3140*/  @!P0 STG.E.U16 desc[UR24][R18.64], R55 ;  /* 0x0000003712008986 */ /* 0x0001e2000c101518 */
[----:B------:R-:W-:Y:S01]  /*3150*/  FMNMX3 R52, |R40|, R46, |R35|, !PT ;  /* 0x0000002e28347276 */ /* 0x000fe20007800623 */
[----:B------:R-:W-:Y:S01]  /*3160*/  FMUL R46, R26, UR23 ;  /* 0x000000171a2e7c20 */ /* 0x000fe20008400000 */
[----:B------:R-:W-:Y:S01]  /*3170*/  @!P0 LEA.HI.X R17, R17, UR19, R48, 0x1, P1 ;  /* 0x0000001311118c11 */ /* 0x000fe200088f0c30 */
[----:B------:R-:W-:Y:S01]  /*3180*/  FMUL R35, R41, UR23 ;  /* 0x0000001729237c20 */ /* 0x000fe20008400000 */
[----:B------:R-:W-:-:S02]  /*3190*/  F2FP.SATFINITE.E4M3.F32.PACK_AB_MERGE_C R5, RZ, R5, RZ ;  /* 0x00000005ff05723e */ /* 0x000fc400048070ff */
[----:B------:R-:W-:Y:S02]  /*31a0*/  F2FP.SATFINITE.E4M3.F32.PACK_AB_MERGE_C R50, RZ, R50, RZ ;  /* 0x00000032ff32723e */ /* 0x000fe400048070ff */
[----:B------:R-:W-:Y:S02]  /*31b0*/  F2FP.SATFINITE.E4M3.F32.PACK_AB_MERGE_C R46, RZ, R46, RZ ;  /* 0x0000002eff2e723e */ /* 0x000fe400048070ff */
[----:B------:R-:W-:Y:S02]  /*31c0*/  F2FP.SATFINITE.E4M3.F32.PACK_AB_MERGE_C R35, RZ, R35, RZ ;  /* 0x00000023ff23723e */ /* 0x000fe400048070ff */
[----:B0-----:R-:W-:Y:S02]  /*31d0*/  @!P0 IADD3 R19, P1, PT, R22, UR20, RZ ;  /* 0x0000001416138c10 */ /* 0x001fe4000ff3e0ff */
[----:B------:R-:W-:Y:S02]  /*31e0*/  @!P0 PRMT R49, R50, 0x7604, R5 ;  /* 0x0000760432318816 */ /* 0x000fe40000000005 */
[----:B------:R-:W-:-:S02]  /*31f0*/  @!P0 IADD3.X R40, PT, PT, R23, UR28, RZ, P1, !PT ;  /* 0x0000001c17288c10 */ /* 0x000fc40008ffe4ff */
[----:B------:R-:W-:Y:S01]  /*3200*/  @!P0 LEA R18, P1, R19, UR13, 0x1 ;  /* 0x0000000d13128c11 */ /* 0x000fe2000f8208ff */
[----:B------:R0:W-:Y:S01]  /*3210*/  @!P0 STG.E.U16 desc[UR24][R16.64], R49 ;  /* 0x0000003110008986 */ /* 0x0001e2000c101518 */
[----:B------:R-:W-:Y:S02]  /*3220*/  @!P0 PRMT R55, R35, 0x7604, R46 ;  /* 0x0000760423378816 */ /* 0x000fe4000000002e */
[----:B------:R-:W-:Y:S01]  /*3230*/  @!P0 LEA.HI.X R19, R19, UR19, R40, 0x1, P1 ;  /* 0x0000001313138c11 */ /* 0x000fe200088f0c28 */
[----:B------:R-:W-:Y:S01]  /*3240*/  FMUL R40, R44, UR23 ;  /* 0x000000172c287c20 */ /* 0x000fe20008400000 */
[----:B------:R-:W-:-:S03]  /*3250*/  LOP3.LUT R48, R15, 0xff, RZ, 0xc0, !PT ;  /* 0x000000ff0f307812 */ /* 0x000fc600078ec0ff */
[----:B------:R1:W-:Y:S01]  /*3260*/  @!P0 STG.E.U16 desc[UR24][R18.64], R55 ;  /* 0x0000003712008986 */ /* 0x0003e2000c101518 */
[----:B------:R-:W-:Y:S01]  /*3270*/  F2FP.SATFINITE.E4M3.F32.PACK_AB_MERGE_C R40, RZ, R40, RZ ;  /* 0x00000028ff28723e */ /* 0x000fe200048070ff */
[----:B------:R-:W-:Y:S02]  /*3280*/  IMAD R48, R5, 0x100, R48 ;  /* 0x0000010005307824 */ /* 0x000fe400078e0230 */
        /* <DEDUP_REMOVED lines=9> */
[----:B-1----:R-:W-:-:S04]  /*3320*/  LEA R18, P0, R16, UR13, 0x1 ;  /* 0x0000000d10127c11 */ /* 0x002fc8000f8008ff */
[----:B------:R-:W-:Y:S02]  /*3330*/  LEA.HI.X R19, R16, UR19, R5, 0x1, P0 ;  /* 0x0000001310137c11 */ /* 0x000fe400080f0c05 */
[----:B------:R-:W-:-:S05]  /*3340*/  PRMT R5, R49, 0x7604, R40 ;  /* 0x0000760431057816 */ /* 0x000fca0000000028 */
[----:B------:R0:W-:Y:S02]  /*3350*/  STG.E.U16 desc[UR24][R18.64], R5 ;  /* 0x0000000512007986 */ /* 0x0001e4000c101518 */
.L_x_5433:
[----:B------:R-:W-:Y:S05]  /*3360*/  BSYNC.RECONVERGENT B0 ;  /* 0x0000000000007941 */ /* 0x000fea0003800200 */
.L_x_5432:
[----:B0-----:R-:W0:Y:S01]  /*3370*/  S2R R5, SR_TID.X ;  /* 0x0000000000057919 */ /* 0x001e220000002100 */
[----:B------:R-:W-:Y:S01]  /*3380*/  VIADD R15, R43, 0x1d ;  /* 0x0000001d2b0f7836 */ /* 0x000fe20000000000 */
[----:B------:R-:W-:Y:S01]  /*3390*/  LOP3.LUT R17, R34, 0xff, RZ, 0xc0, !PT ;  /* 0x000000ff22117812 */ /* 0x000fe200078ec0ff */
[----:B------:R-:W-:Y:S01]  /*33a0*/  USHF.L.U32 UR4, UR26, 0x2, URZ ;  /* 0x000000021a047899 */ /* 0x000fe200080006ff */
[----:B------:R-:W-:Y:S01]  /*33b0*/  LOP3.LUT R16, R39, 0xff, RZ, 0xc0, !PT ;  /* 0x000000ff27107812 */ /* 0x000fe200078ec0ff */
[----:B------:R-:W-:Y:S01]  /*33c0*/  IMAD.U32 R39, R35, 0x10000, RZ ;  /* 0x0001000023277824 */ /* 0x000fe200078e00ff */
[----:B------:R-:W-:Y:S01]  /*33d0*/  LOP3.LUT R15, R15, 0x1f, RZ, 0xc0, !PT ;  /* 0x0000001f0f0f7812 */ /* 0x000fe200078ec0ff */
[----:B------:R-:W-:Y:S01]  /*33e0*/  IMAD R50, R50, 0x100, R17 ;  /* 0x0000010032327824 */ /* 0x000fe200078e0211 */
[----:B-1----:R-:W-:Y:S01]  /*33f0*/  LOP3.LUT R19, R24, 0xff, RZ, 0xc0, !PT ;  /* 0x000000ff18137812 */ /* 0x002fe200078ec0ff */
[----:B------:R-:W-:Y:S01]  /*3400*/  IMAD R17, R2, UR31, RZ ;  /* 0x0000001f02117c24 */ /* 0x000fe2000f8e02ff */
[----:B------:R-:W-:Y:S01]  /*3410*/  IADD3 R18, P1, PT, R30, UR4, RZ ;  /* 0x000000041e127c10 */ /* 0x000fe2000ff3e0ff */
[----:B------:R-:W-:Y:S01]  /*3420*/  IMAD R53, R53, 0x100, R16 ;  /* 0x0000010035357824 */ /* 0x000fe200078e0210 */
[----:B------:R-:W-:Y:S01]  /*3430*/  FMNMX3 R52, |R25|, R52, |R28|, !PT ;  /* 0x0000003419347276 */ /* 0x000fe2000780061c */
[----:B------:R-:W-:-:S02]  /*3440*/  IMAD.IADD R16, R17, 0x1, R31 ;  /* 0x0000000111107824 */ /* 0x000fc400078e021f */
[----:B------:R-:W-:Y:S02]  /*3450*/  IMAD.U32 R46, R46, 0x10000, RZ ;  /* 0x000100002e2e7824 */ /* 0x000fe400078e00ff */
[----:B------:R-:W-:Y:S02]  /*3460*/  IMAD.U32 R38, R38, 0x10000, RZ ;  /* 0x0001000026267824 */ /* 0x000fe400078e00ff */
[----:B------:R-:W-:Y:S01]  /*3470*/  IMAD.U32 R27, R27, 0x10000, RZ ;  /* 0x000100001b1b7824 */ /* 0x000fe200078e00ff */
[----:B------:R-:W-:Y:S01]  /*3480*/  LOP3.LUT R42, R42, 0xffff, RZ, 0xc0, !PT ;  /* 0x0000ffff2a2a7812 */ /* 0x000fe200078ec0ff */
[----:B------:R-:W-:Y:S01]  /*3490*/  IMAD R22, R20, 0x100, R19 ;  /* 0x0000010014167824 */ /* 0x000fe200078e0213 */
[----:B------:R-:W-:Y:S02]  /*34a0*/  IADD3.X R19, PT, PT, R16, UR5, RZ, P1, !PT ;  /* 0x0000000510137c10 */ /* 0x000fe40008ffe4ff */
[----:B------:R-:W-:Y:S02]  /*34b0*/  LOP3.LUT R50, R50, 0xffff, RZ, 0xc0, !PT ;  /* 0x0000ffff32327812 */ /* 0x000fe400078ec0ff */
[----:B0-----:R-:W-:-:S02]  /*34c0*/  SHF.R.U32.HI R5, RZ, 0x5, R5 ;  /* 0x00000005ff057819 */ /* 0x001fc40000011605 */
[----:B------:R-:W-:Y:S02]  /*34d0*/  LOP3.LUT R49, R49, 0xffff, RZ, 0xc0, !PT ;  /* 0x0000ffff31317812 */ /* 0x000fe400078ec0ff */
[----:B------:R-:W-:Y:S01]  /*34e0*/  LOP3.LUT R40, R40, 0xffff, RZ, 0xc0, !PT ;  /* 0x0000ffff28287812 */ /* 0x000fe200078ec0ff */
[----:B------:R-:W-:Y:S01]  /*34f0*/  IMAD.SHL.U32 R5, R5, 0x4, RZ ;  /* 0x0000000405057824 */ /* 0x000fe200078e00ff */
[----:B------:R-:W-:Y:S02]  /*3500*/  LOP3.LUT R45, R45, 0xffff, RZ, 0xc0, !PT ;  /* 0x0000ffff2d2d7812 */ /* 0x000fe400078ec0ff */
[----:B------:R-:W-:Y:S01]  /*3510*/  LOP3.LUT R39, R50, 0xff0000, R39, 0xf8, !PT ;  /* 0x00ff000032277812 */ /* 0x000fe200078ef827 */
[----:B------:R-:W-:-:S05]  /*3520*/  VIADD R5, R5, 0x3 ;  /* 0x0000000305057836 */ /* 0x000fca0000000000 */
[----:B------:R-:W-:-:S04]  /*3530*/  ISETP.GE.U32.AND P0, PT, R5, UR7, PT ;  /* 0x0000000705007c0c */ /* 0x000fc8000bf06070 */
[----:B------:R-:W-:-:S13]  /*3540*/  ISETP.LT.U32.AND P0, PT, R15, UR14, !P0 ;  /* 0x0000000e0f007c0c */ /* 0x000fda000c701070 */
[----:B------:R-:W-:-:S04]  /*3550*/  @P0 IADD3 R23, P1, P2, R18, UR4, R15 ;  /* 0x0000000412170c10 */ /* 0x000fc8000fa3e00f */
[----:B------:R-:W-:Y:S01]  /*3560*/  @P0 IADD3.X R20, PT, PT, R19, UR5, RZ, P1, P2 ;  /* 0x0000000513140c10 */ /* 0x000fe20008fe44ff */
[----:B------:R-:W-:-:S03]  /*3570*/  @P0 IMAD.SHL.U32 R24, R23, 0x4, RZ ;  /* 0x0000000417180824 */ /* 0x000fc600078e00ff */
[----:B------:R-:W-:Y:S01]  /*3580*/  @P0 SHF.L.U64.HI R23, R23, 0x2, R20 ;  /* 0x0000000217170819 */ /* 0x000fe20000010214 */
[----:B------:R-:W-:Y:S01]  /*3590*/  @!P0 IMAD.MOV.U32 R20, RZ, RZ, RZ ;  /* 0x000000ffff148224 */ /* 0x000fe200078e00ff */
[----:B------:R-:W-:-:S04]  /*35a0*/  @P0 IADD3 R34, P1, PT, R24, UR32, RZ ;  /* 0x0000002018220c10 */ /* 0x000fc8000ff3e0ff */
[C---:B------:R-:W-:Y:S02]  /*35b0*/  @P0 IADD3.X R35, PT, PT, R23.reuse, UR33, RZ, P1, !PT ;  /* 0x0000002117230c10 */ /* 0x040fe40008ffe4ff */
[----:B------:R-:W-:Y:S01]  /*35c0*/  @P0 IADD3 R24, P1, PT, R24, UR15, RZ ;  /* 0x0000000f18180c10 */ /* 0x000fe2000ff3e0ff */
[----:B------:R-:W-:Y:S02]  /*35d0*/  @!P0 IMAD.MOV.U32 R28, RZ, RZ, RZ ;  /* 0x000000ffff1c8224 */ /* 0x000fe400078e00ff */
[----:B------:R0:W5:Y:S01]  /*35e0*/  @P0 LDG.E R20, desc[UR24][R34.64] ;  /* 0x0000001822140981 */ /* 0x000162000c1e1900 */
[----:B------:R-:W-:Y:S02]  /*35f0*/  @P0 IADD3.X R25, PT, PT, R23, UR17, RZ, P1, !PT ;  /* 0x0000001117190c10 */ /* 0x000fe40008ffe4ff */
[----:B------:R-:W-:-:S03]  /*3600*/  LOP3.LUT R23, R46, 0xff0000, RZ, 0xc0, !PT ;  /* 0x00ff00002e177812 */ /* 0x000fc600078ec0ff */
[----:B------:R1:W5:Y:S01]  /*3610*/  @P0 LDG.E R28, desc[UR24][R24.64] ;  /* 0x00000018181c0981 */ /* 0x000362000c1e1900 */
[----:B------:R-:W-:Y:S02]  /*3620*/  LOP3.LUT R48, R23, 0xffff, R48, 0xf8, !PT ;  /* 0x0000ffff17307812 */ /* 0x000fe400078ef830 */
[----:B------:R-:W-:Y:S02]  /*3630*/  LOP3.LUT R23, R22, 0xffff, RZ, 0xc0, !PT ;  /* 0x0000ffff16177812 */ /* 0x000fe400078ec0ff */
[----:B------:R-:W-:Y:S02]  /*3640*/  IADD3 R22, P1, P2, R15, UR6, R32 ;  /* 0x000000060f167c10 */ /* 0x000fe4000fa3e020 */
[----:B0-----:R-:W-:Y:S02]  /*3650*/  LOP3.LUT R34, R23, 0xff0000, R38, 0xf8, !PT ;  /* 0x00ff000017227812 */ /* 0x001fe400078ef826 */
[----:B------:R-:W-:Y:S02]  /*3660*/  IADD3.X R23, PT, PT, RZ, UR12, R37, P1, P2 ;  /* 0x0000000cff177c10 */ /* 0x000fe40008fe4425 */
[----:B------:R-:W-:-:S04]  /*3670*/  @P0 IADD3 R35, P1, PT, R22, UR6, RZ ;  /* 0x0000000616230c10 */ /* 0x000fc8000ff3e0ff */
[----:B------:R-:W-:Y:S02]  /*3680*/  @P0 IADD3.X R38, PT, PT, R23, UR12, RZ, P1, !PT ;  /* 0x0000000c17260c10 */ /* 0x000fe40008ffe4ff */
[----:B-1----:R-:W-:-:S04]  /*3690*/  @P0 LEA R24, P1, R35, UR16, 0x2 ;  /* 0x0000001023180c11 */ /* 0x002fc8000f8210ff */
[----:B------:R-:W-:Y:S01]  /*36a0*/  @P0 LEA.HI.X R25, R35, UR18, R38, 0x2, P1 ;  /* 0x0000001223190c11 */ /* 0x000fe200088f1426 */
[----:B------:R-:W-:Y:S01]  /*36b0*/  @!P0 IMAD.MOV.U32 R38, RZ, RZ, RZ ;  /* 0x000000ffff268224 */ /* 0x000fe200078e00ff */
[----:B------:R-:W-:Y:S01]  /*36c0*/  LOP3.LUT R46, R27, 0xff0000, RZ, 0xc0, !PT ;  /* 0x00ff00001b2e7812 */ /* 0x000fe200078ec0ff */
[----:B------:R-:W-:Y:S01]  /*36d0*/  IMAD.SHL.U32 R50, R49, 0x1000000, RZ ;  /* 0x0100000031327824 */ /* 0x000fe200078e00ff */
[----:B------:R-:W-:Y:S01]  /*36e0*/  FMNMX3 R52, |R26|, R52, |R41|, !PT ;  /* 0x000000341a347276 */ /* 0x000fe20007800629 */
[----:B------:R-:W-:Y:S02]  /*36f0*/  IMAD.SHL.U32 R27, R40, 0x1000000, RZ ;  /* 0x01000000281b7824 */ /* 0x000fe400078e00ff */
[----:B------:R0:W5:Y:S01]  /*3700*/  @P0 LDG.E R38, desc[UR24][R24.64] ;  /* 0x0000001818260981 */ /* 0x000162000c1e1900 */
[----:B------:R-:W-:Y:S01]  /*3710*/  LOP3.LUT R53, R46, 0xffff, R53, 0xf8, !PT ;  /* 0x0000ffff2e357812 */ /* 0x000fe200078ef835 */
[----:B------:R-:W-:Y:S01]  /*3720*/  BSSY.RECONVERGENT B0, `(.L_x_5434) ;  /* 0x0000022000007945 */ /* 0x000fe20003800200 */
[----:B------:R-:W-:-:S02]  /*3730*/  FMNMX3 R44, |R44|, R52, |R47|, !PT ;  /* 0x000000342c2c7276 */ /* 0x000fc4000780062f */
[----:B------:R-:W-:Y:S02]  /*3740*/  @!P0 CS2R R46, SRZ ;  /* 0x00000000002e8805 */ /* 0x000fe4000001ff00 */
[----:B------:R-:W-:Y:S02]  /*3750*/  LOP3.LUT R39, R39, R50, RZ, 0xfc, !PT ;  /* 0x0000003227277212 */ /* 0x000fe400078efcff */
[----:B------:R-:W-:Y:S01]  /*3760*/  LOP3.LUT R40, R48, R27, RZ, 0xfc, !PT ;  /* 0x0000001b30287212 */ /* 0x000fe200078efcff */
[----:B0-----:R-:W-:Y:S02]  /*3770*/  IMAD.SHL.U32 R25, R42, 0x1000000, RZ ;  /* 0x010000002a197824 */ /* 0x001fe400078e00ff */
[----:B------:R-:W-:Y:S02]  /*3780*/  IMAD.SHL.U32 R42, R45, 0x1000000, RZ ;  /* 0x010000002d2a7824 */ /* 0x000fe400078e00ff */
[----:B------:R-:W-:Y:S01]  /*3790*/  @!P0 IMAD.MOV.U32 R45, RZ, RZ, RZ ;  /* 0x000000ffff2d8224 */ /* 0x000fe200078e00ff */
[----:B------:R-:W-:-:S02]  /*37a0*/  LOP3.LUT R41, R34, R25, RZ, 0xfc, !PT ;  /* 0x0000001922297212 */ /* 0x000fc400078efcff */
[----:B------:R-:W-:Y:S01]  /*37b0*/  LOP3.LUT R42, R53, R42, RZ, 0xfc, !PT ;  /* 0x0000002a352a7212 */ /* 0x000fe200078efcff */
[----:B------:R-:W-:Y:S06]  /*37c0*/  @!P0 BRA `(.L_x_5435) ;  /* 0x00000000005c8947 */ /* 0x000fec0003800000 */
        /* <DEDUP_REMOVED lines=23> */
.L_x_5435:
[----:B------:R-:W-:Y:S05]  /*3940*/  BSYNC.RECONVERGENT B0 ;  /* 0x0000000000007941 */ /* 0x000fea0003800200 */
.L_x_5434:
[----:B------:R-:W-:Y:S01]  /*3950*/  BSSY.RECONVERGENT B0, `(.L_x_5436) ;  /* 0x0000021000007945 */ /* 0x000fe20003800200 */
[----:B0-----:R-:W-:Y:S01]  /*3960*/  @!P0 IMAD.MOV.U32 R34, RZ, RZ, RZ ;  /* 0x000000ffff228224 */ /* 0x001fe200078e00ff */
[----:B------:R-:W-:Y:S02]  /*3970*/  @!P0 CS2R R48, SRZ ;  /* 0x0000000000308805 */ /* 0x000fe4000001ff00 */
[----:B------:R-:W-:Y:S05]  /*3980*/  @!P0 BRA `(.L_x_5437) ;  /* 0x0000000000748947 */ /* 0x000fea0003800000 */
        /* <DEDUP_REMOVED lines=15> */
[----:B------:R-:W-:Y:S02]  /*3a80*/  VIADD R23, R23, UR4 ;  /* 0x0000000417177c36 */ /* 0x000fe40008000000 */
[----:B------:R-:W-:-:S04]  /*3a90*/  IMAD.WIDE.U32 R24, R35, 0x6, R24 ;  /* 0x0000000623187825 */ /* 0x000fc800078e0018 */
[----:B------:R-:W-:Y:S02]  /*3aa0*/  VIADD R25, R25, UR20 ;  /* 0x0000001419197c36 */ /* 0x000fe40008000000 */
        /* <DEDUP_REMOVED lines=11> */
.L_x_5437:
[----:B------:R-:W-:Y:S05]  /*3b60*/  BSYNC.RECONVERGENT B0 ;  /* 0x0000000000007941 */ /* 0x000fea0003800200 */
.L_x_5436:
[----:B------:R-:W-:Y:S01]  /*3b70*/  BSSY.RECONVERGENT B0, `(.L_x_5438) ;  /* 0x000001f000007945 */ /* 0x000fe20003800200 */
[----:B------:R-:W-:Y:S02]  /*3b80*/  @!P0 IMAD.MOV.U32 R22, RZ, RZ, RZ ;  /* 0x000000ffff168224 */ /* 0x000fe400078e00ff */
[----:B0-----:R-:W-:Y:S02]  /*3b90*/  @!P0 IMAD.MOV.U32 R24, RZ, RZ, RZ ;  /* 0x000000ffff188224 */ /* 0x001fe400078e00ff */
[----:B------:R-:W-:Y:S02]  /*3ba0*/  HADD2.F32 R2, -RZ, R29.H0_H0 ;  /* 0x2000001dff027230 */ /* 0x000fe40000004100 */
        /* <DEDUP_REMOVED lines=27> */
.L_x_5439:
[----:B------:R-:W-:Y:S05]  /*3d60*/  BSYNC.RECONVERGENT B0 ;  /* 0x0000000000007941 */ /* 0x000fea0003800200 */
.L_x_5438:
[----:B------:R-:W-:Y:S01]  /*3d70*/  HADD2.F32 R29, -RZ, R29.H1_H1 ;  /* 0x3000001dff1d7230 */ /* 0x000fe20000004100 */
[----:B------:R-:W-:Y:S01]  /*3d80*/  FSET.BF.GT.AND R17, R2, RZ, PT ;  /* 0x000000ff0211720a */ /* 0x000fe20003804000 */
[--C-:B-----5:R-:W-:Y:S01]  /*3d90*/  HADD2.F32 R32, -RZ, R36.reuse.H0_H0 ;  /* 0x20000024ff207230 */ /* 0x120fe20000004100 */
[----:B0-----:R-:W-:Y:S01]  /*3da0*/  FMNMX R23, RZ, R2, !PT ;  /* 0x00000002ff177209 */ /* 0x001fe20007800000 */
[----:B------:R-:W-:Y:S01]  /*3db0*/  HADD2.F32 R36, -RZ, R36.H1_H1 ;  /* 0x30000024ff247230 */ /* 0x000fe20000004100 */
[----:B------:R-:W-:Y:S01]  /*3dc0*/  FSET.BF.GT.AND R25, R29, RZ, PT ;  /* 0x000000ff1d19720a */ /* 0x000fe20003804000 */
[--C-:B------:R-:W-:Y:S02]  /*3dd0*/  HADD2.F32 R2, -RZ, R51.reuse.H0_H0 ;  /* 0x20000033ff027230 */ /* 0x100fe40000004100 */
[----:B------:R-:W-:Y:S01]  /*3de0*/  FMUL R17, R17, R32 ;  /* 0x0000002011117220 */ /* 0x000fe20000400000 */
[----:B------:R-:W-:Y:S01]  /*3df0*/  HADD2.F32 R33, -RZ, R12.H0_H0 ;  /* 0x2000000cff217230 */ /* 0x000fe20000004100 */
[----:B------:R-:W-:Y:S01]  /*3e00*/  FMNMX R29, RZ, R29, !PT ;  /* 0x0000001dff1d7209 */ /* 0x000fe20007800000 */
[----:B------:R-:W-:-:S02]  /*3e10*/  HADD2.F32 R50, -RZ, R51.H1_H1 ;  /* 0x30000033ff327230 */ /* 0x000fc40000004100 */
[----:B------:R-:W-:Y:S01]  /*3e20*/  FMUL R25, R25, R36 ;  /* 0x0000002419197220 */ /* 0x000fe20000400000 */
[----:B------:R-:W-:Y:S01]  /*3e30*/  FMUL R27, R17, R2 ;  /* 0x00000002111b7220 */ /* 0x000fe20000400000 */
[--C-:B------:R-:W-:Y:S01]  /*3e40*/  HADD2.F32 R17, -RZ, R10.reuse.H0_H0 ;  /* 0x2000000aff117230 */ /* 0x100fe20000004100 */
[----:B------:R-:W-:Y:S01]  /*3e50*/  FSET.BF.GT.AND R2, R33, RZ, PT ;  /* 0x000000ff2102720a */ /* 0x000fe20003804000 */
[----:B------:R-:W-:Y:S01]  /*3e60*/  FMUL R23, R32, R23 ;  /* 0x0000001720177220 */ /* 0x000fe20000400000 */
[----:B------:R-:W-:Y:S01]  /*3e70*/  FMUL R32, R36, R29 ;  /* 0x0000001d24207220 */ /* 0x000fe20000400000 */
[----:B------:R-:W-:Y:S01]  /*3e80*/  FMUL R29, R25, R50 ;  /* 0x00000032191d7220 */ /* 0x000fe20000400000 */
[----:B------:R-:W-:Y:S02]  /*3e90*/  HADD2.F32 R50, -RZ, R10.H1_H1 ;  /* 0x3000000aff327230 */ /* 0x000fe40000004100 */
[----:B------:R-:W-:Y:S01]  /*3ea0*/  FMUL R10, R2, R17 ;  /* 0x00000011020a7220 */ /* 0x000fe20000400000 */
[----:B------:R-:W-:Y:S01]  /*3eb0*/  HADD2.F32 R12, -RZ, R12.H1_H1 ;  /* 0x3000000cff0c7230 */ /* 0x000fe20000004100 */
[----:B------:R-:W-:Y:S01]  /*3ec0*/  FMNMX R36, RZ, R33, !PT ;  /* 0x00000021ff247209 */ /* 0x000fe20007800000 */
[--C-:B------:R-:W-:Y:S01]  /*3ed0*/  HADD2.F32 R2, -RZ, R9.reuse.H0_H0 ;  /* 0x20000009ff027230 */ /* 0x100fe20000004100 */
[----:B------:R-:W-:Y:S01]  /*3ee0*/  USHF.L.U32 UR6, UR26, 0x1, URZ ;  /* 0x000000011a067899 */ /* 0x000fe200080006ff */
[----:B------:R-:W-:Y:S01]  /*3ef0*/  HADD2.F32 R9, -RZ, R9.H1_H1 ;  /* 0x30000009ff097230 */ /* 0x000fe20000004100 */
[----:B------:R-:W-:Y:S01]  /*3f00*/  FSET.BF.GT.AND R33, R12, RZ, PT ;  /* 0x000000ff0c21720a */ /* 0x000fe20003804000 */
[--C-:B------:R-:W-:Y:S01]  /*3f10*/  HADD2.F32 R35, -RZ, R0.reuse.H1_H1 ;  /* 0x30000000ff237230 */ /* 0x100fe20000004100 */
[----:B------:R-:W-:Y:S01]  /*3f20*/  FMNMX R25, RZ, R12, !PT ;  /* 0x0000000cff197209 */ /* 0x000fe20007800000 */
[----:B------:R-:W-:Y:S01]  /*3f30*/  HADD2.F32 R12, -RZ, R0.H0_H0 ;  /* 0x20000000ff0c7230 */ /* 0x000fe20000004100 */
[----:B------:R-:W-:Y:S01]  /*3f40*/  FSET.BF.GT.AND R0, R9, RZ, PT ;  /* 0x000000ff0900720a */ /* 0x000fe20003804000 */
[----:B------:R-:W-:Y:S01]  /*3f50*/  FMUL R36, R17, R36 ;  /* 0x0000002411247220 */ /* 0x000fe20000400000 */
[----:B------:R-:W-:Y:S01]  /*3f60*/  FSET.BF.GT.AND R37, R2, RZ, PT ;  /* 0x000000ff0225720a */ /* 0x000fe20003804000 */
[----:B------:R-:W-:Y:S01]  /*3f70*/  FMUL R33, R33, R50 ;  /* 0x0000003221217220 */ /* 0x000fe20000400000 */
[----:B------:R-:W-:Y:S01]  /*3f80*/  FMNMX R17, RZ, R2, !PT ;  /* 0x00000002ff117209 */ /* 0x000fe20007800000 */
[----:B------:R-:W-:Y:S01]  /*3f90*/  FMUL R25, R50, R25 ;  /* 0x0000001932197220 */ /* 0x000fe20000400000 */
[----:B------:R-:W-:Y:S01]  /*3fa0*/  FMNMX R2, RZ, R9, !PT ;  /* 0x00000009ff027209 */ /* 0x000fe20007800000 */
[----:B------:R-:W-:Y:S01]  /*3fb0*/  FMUL R9, R0, R35 ;  /* 0x0000002300097220 */ /* 0x000fe20000400000 */
[----:B------:R-:W-:Y:S01]  /*3fc0*/  FMUL R37, R37, R12 ;  /* 0x0000000c25257220 */ /* 0x000fe20000400000 */
[----:B------:R-:W0:Y:S01]  /*3fd0*/  S2R R0, SR_TID.X ;  /* 0x0000000000007919 */ /* 0x000e220000002100 */
[----:B------:R-:W-:Y:S01]  /*3fe0*/  FMUL R17, R12, R17 ;  /* 0x000000110c117220 */ /* 0x000fe20000400000 */
[----:B------:R-:W-:-:S02]  /*3ff0*/  HADD2.F32 R12, -RZ, R21.H0_H0 ;  /* 0x20000015ff0c7230 */ /* 0x000fc40000004100 */
[----:B------:R-:W-:Y:S01]  /*4000*/  FMUL R2, R35, R2 ;  /* 0x0000000223027220 */ /* 0x000fe20000400000 */
[----:B------:R-:W-:Y:S01]  /*4010*/  HADD2.F32 R21, -RZ, R21.H1_H1 ;  /* 0x30000015ff157230 */ /* 0x000fe20000004100 */
[----:B------:R-:W-:Y:S01]  /*4020*/  BSSY.RECONVERGENT B0, `(.L_x_5440) ;  /* 0x0000051000007945 */ /* 0x000fe20003800200 */
[----:B------:R-:W-:Y:S02]  /*4030*/  FSET.BF.GT.AND R35, R12, RZ, PT ;  /* 0x000000ff0c23720a */ /* 0x000fe40003804000 */
[----:B------:R-:W-:Y:S01]  /*4040*/  FMNMX R51, RZ, R12, !PT ;  /* 0x0000000cff337209 */ /* 0x000fe20007800000 */
[--C-:B------:R-:W-:Y:S01]  /*4050*/  HADD2.F32 R12, -RZ, R13.reuse.H0_H0 ;  /* 0x2000000dff0c7230 */ /* 0x100fe20000004100 */
[----:B------:R-:W-:Y:S01]  /*4060*/  FMNMX R52, RZ, R21, !PT ;  /* 0x00000015ff347209 */ /* 0x000fe20007800000 */
[----:B------:R-:W-:Y:S01]  /*4070*/  HADD2.F32 R13, -RZ, R13.H1_H1 ;  /* 0x3000000dff0d7230 */ /* 0x000fe20000004100 */
[----:B------:R-:W-:Y:S02]  /*4080*/  FSET.BF.GT.AND R50, R21, RZ, PT ;  /* 0x000000ff1532720a */ /* 0x000fe40003804000 */
[----:B------:R-:W-:Y:S01]  /*4090*/  FMUL R35, R35, R12 ;  /* 0x0000000c23237220 */ /* 0x000fe20000400000 */
[----:B------:R-:W-:Y:S01]  /*40a0*/  FMUL R12, R12, R51 ;  /* 0x000000330c0c7220 */ /* 0x000fe20000400000 */
[----:B------:R-:W-:Y:S01]  /*40b0*/  FMUL R21, R13, R52 ;  /* 0x000000340d157220 */ /* 0x000fe20000400000 */
[----:B------:R-:W-:-:S02]  /*40c0*/  HADD2.F32 R52, -RZ, R11.H1_H1 ;  /* 0x3000000bff347230 */ /* 0x000fc40000004100 */
[----:B------:R-:W-:Y:S01]  /*40d0*/  FMUL R50, R50, R13 ;  /* 0x0000000d32327220 */ /* 0x000fe20000400000 */
[----:B------:R-:W-:Y:S01]  /*40e0*/  HADD2.F32 R13, -RZ, R11.H0_H0 ;  /* 0x2000000bff0d7230 */ /* 0x000fe20000004100 */
[C---:B------:R-:W-:Y:S01]  /*40f0*/  FMNMX3 R11, |R27|.reuse, R44, |R29|, !PT ;  /* 0x0000002c1b0b7276 */ /* 0x040fe2000780061d */
[----:B------:R-:W-:Y:S01]  /*4100*/  FMUL R27, R27, UR23 ;  /* 0x000000171b1b7c20 */ /* 0x000fe20008400000 */
[----:B------:R-:W-:Y:S01]  /*4110*/  FMUL R33, R33, R52 ;  /* 0x0000003421217220 */ /* 0x000fe20000400000 */
[--C-:B------:R-:W-:Y:S02]  /*4120*/  HADD2.F32 R52, -RZ, R8.reuse.H0_H0 ;  /* 0x20000008ff347230 */ /* 0x100fe40000004100 */
[----:B------:R-:W-:Y:S01]  /*4130*/  FMUL R10, R10, R13 ;  /* 0x0000000d0a0a7220 */ /* 0x000fe20000400000 */
[----:B------:R-:W-:Y:S01]  /*4140*/  FMUL R29, R29, UR23 ;  /* 0x000000171d1d7c20 */ /* 0x000fe20008400000 */
[----:B------:R-:W-:Y:S01]  /*4150*/  F2FP.SATFINITE.E4M3.F32.PACK_AB_MERGE_C R44, RZ, R27, RZ ;  /* 0x0000001bff2c723e */ /* 0x000fe200048070ff */
[----:B------:R-:W-:Y:S01]  /*4160*/  FMUL R51, R33, UR23 ;  /* 0x0000001721337c20 */ /* 0x000fe20008400000 */
[----:B------:R-:W-:Y:S01]  /*4170*/  FMUL R37, R37, R52 ;  /* 0x0000003425257220 */ /* 0x000fe20000400000 */
[----:B------:R-:W-:Y:S01]  /*4180*/  HADD2.F32 R52, -RZ, R8.H1_H1 ;  /* 0x30000008ff347230 */ /* 0x000fe20000004100 */
[C---:B------:R-:W-:Y:S01]  /*4190*/  FMNMX3 R54, |R10|.reuse, R11, |R33|, !PT ;  /* 0x0000000b0a367276 */ /* 0x040fe20007800621 */
[----:B------:R-:W-:Y:S01]  /*41a0*/  HADD2.F32 R8, -RZ, R14.H0_H0 ;  /* 0x2000000eff087230 */ /* 0x000fe20000004100 */
[----:B0-----:R-:W-:Y:S01]  /*41b0*/  SHF.R.U32.HI R13, RZ, 0x5, R0 ;  /* 0x00000005ff0d7819 */ /* 0x001fe20000011600 */
[----:B------:R-:W-:Y:S01]  /*41c0*/  FMUL R10, R10, UR23 ;  /* 0x000000170a0a7c20 */ /* 0x000fe20008400000 */
[----:B------:R-:W-:Y:S01]  /*41d0*/  FMUL R52, R9, R52 ;  /* 0x0000003409347220 */ /* 0x000fe20000400000 */
[----:B------:R-:W-:Y:S01]  /*41e0*/  F2FP.SATFINITE.E4M3.F32.PACK_AB_MERGE_C R27, RZ, R29, RZ ;  /* 0x0000001dff1b723e */ /* 0x000fe200048070ff */
[----:B------:R-:W-:Y:S01]  /*41f0*/  FMUL R35, R35, R8 ;  /* 0x0000000823237220 */ /* 0x000fe20000400000 */
[----:B------:R-:W-:Y:S01]  /*4200*/  IMAD.SHL.U32 R13, R13, 0x4, RZ ;  /* 0x000000040d0d7824 */ /* 0x000fe200078e00ff */
[----:B------:R-:W-:Y:S01]  /*4210*/  LOP3.LUT R29, R44, 0xff, RZ, 0xc0, !PT ;  /* 0x000000ff2c1d7812 */ /* 0x000fe200078ec0ff */
[----:B------:R-:W-:Y:S01]  /*4220*/  VIADD R8, R43, 0x1e ;  /* 0x0000001e2b087836 */ /* 0x000fe20000000000 */
[----:B------:R-:W-:Y:S01]  /*4230*/  F2FP.SATFINITE.E4M3.F32.PACK_AB_MERGE_C R51, RZ, R51, RZ ;  /* 0x00000033ff33723e */ /* 0x000fe200048070ff */
[----:B------:R-:W-:Y:S01]  /*4240*/  VIADD R9, R13, 0x2 ;  /* 0x000000020d097836 */ /* 0x000fe20000000000 */
[----:B------:R-:W-:-:S04]  /*4250*/  FMNMX3 R54, |R37|, R54, |R52|, !PT ;  /* 0x0000003625367276 */ /* 0x000fc80007800634 */
[----:B------:R-:W-:Y:S02]  /*4260*/  ISETP.GE.U32.AND P0, PT, R9, UR7, PT ;  /* 0x0000000709007c0c */ /* 0x000fe4000bf06070 */
[----:B------:R-:W-:-:S04]  /*4270*/  LOP3.LUT R9, R8, 0x1f, RZ, 0xc0, !PT ;  /* 0x0000001f08097812 */ /* 0x000fc800078ec0ff */
[----:B------:R-:W-:Y:S02]  /*4280*/  ISETP.GE.U32.OR P0, PT, R9, UR14, P0 ;  /* 0x0000000e09007c0c */ /* 0x000fe40008706470 */
[----:B------:R-:W-:Y:S01]  /*4290*/  IADD3 R18, P1, PT, R18, R9, RZ ;  /* 0x0000000912127210 */ /* 0x000fe20007f3e0ff */
[----:B------:R-:W-:-:S04]  /*42a0*/  HADD2.F32 R9, -RZ, R14.H1_H1 ;  /* 0x3000000eff097230 */ /* 0x000fc80000004100 */
[----:B------:R-:W-:Y:S02]  /*42b0*/  IMAD.X R19, RZ, RZ, R19, P1 ;  /* 0x000000ffff137224 */ /* 0x000fe400008e0613 */
[----:B------:R-:W-:Y:S01]  /*42c0*/  FMUL R14, R50, R9 ;  /* 0x00000009320e7220 */ /* 0x000fe20000400000 */
[----:B------:R-:W-:-:S03]  /*42d0*/  F2FP.SATFINITE.E4M3.F32.PACK_AB_MERGE_C R50, RZ, R10, RZ ;  /* 0x0000000aff32723e */ /* 0x000fc600048070ff */
[----:B------:R-:W-:Y:S02]  /*42e0*/  @!P0 LEA R8, P1, R18, UR8, 0x1 ;  /* 0x0000000812088c11 */ /* 0x000fe4000f8208ff */
[----:B------:R-:W-:Y:S01]  /*42f0*/  IMAD R33, R50, 0x100, R29 ;  /* 0x0000010032217824 */ /* 0x000fe200078e021d */
[----:B------:R-:W-:Y:S02]  /*4300*/  @!P0 PRMT R53, R27, 0x7604, R44 ;  /* 0x000076041b358816 */ /* 0x000fe4000000002c */
[C---:B------:R-:W-:Y:S02]  /*4310*/  @!P0 LEA.HI.X R9, R18.reuse, UR9, R19, 0x1, P1 ;  /* 0x0000000912098c11 */ /* 0x040fe400088f0c13 */
[----:B------:R-:W-:Y:S02]  /*4320*/  @!P0 IADD3 R11, P1, PT, R18, UR26, RZ ;  /* 0x0000001a120b8c10 */ /* 0x000fe4000ff3e0ff */
[----:B------:R-:W-:Y:S01]  /*4330*/  @!P0 PRMT R29, R51, 0x7604, R50 ;  /* 0x00007604331d8816 */ /* 0x000fe20000000032 */
[----:B------:R0:W-:Y:S01]  /*4340*/  @!P0 STG.E.U16 desc[UR24][R8.64], R53 ;  /* 0x0000003508008986 */ /* 0x0001e2000c101518 */
[----:B------:R-:W-:Y:S01]  /*4350*/  @!P0 IADD3.X R44, PT, PT, R19, UR31, RZ, P1, !PT ;  /* 0x0000001f132c8c10 */ /* 0x000fe20008ffe4ff */
[----:B------:R-:W-:Y:S01]  /*4360*/  FMUL R50, R37, UR23 ;  /* 0x0000001725327c20 */ /* 0x000fe20008400000 */
[----:B------:R-:W-:Y:S01]  /*4370*/  @!P0 LEA R10, P1, R11, UR8, 0x1 ;  /* 0x000000080b0a8c11 */ /* 0x000fe2000f8208ff */
[----:B------:R-:W-:-:S03]  /*4380*/  FMUL R37, R52, UR23 ;  /* 0x0000001734257c20 */ /* 0x000fc60008400000 */
[----:B------:R-:W-:Y:S02]  /*4390*/  @!P0 LEA.HI.X R11, R11, UR9, R44, 0x1, P1 ;  /* 0x000000090b0b8c11 */ /* 0x000fe400088f0c2c */
[----:B------:R-:W-:Y:S02]  /*43a0*/  F2FP.SATFINITE.E4M3.F32.PACK_AB_MERGE_C R50, RZ, R50, RZ ;  /* 0x00000032ff32723e */ /* 0x000fe400048070ff */
[----:B------:R-:W-:Y:S01]  /*43b0*/  F2FP.SATFINITE.E4M3.F32.PACK_AB_MERGE_C R37, RZ, R37, RZ ;  /* 0x00000025ff25723e */ /* 0x000fe200048070ff */
[----:B------:R1:W-:Y:S01]  /*43c0*/  @!P0 STG.E.U16 desc[UR24][R10.64], R29 ;  /* 0x0000001d0a008986 */ /* 0x0003e2000c101518 */
[----:B0-----:R-:W-:-:S04]  /*43d0*/  @!P0 IADD3 R9, P1, PT, R18, UR6, RZ ;  /* 0x0000000612098c10 */ /* 0x001fc8000ff3e0ff */
[----:B------:R-:W-:Y:S02]  /*43e0*/  @!P0 IADD3.X R44, PT, PT, R19, UR28, RZ, P1, !PT ;  /* 0x0000001c132c8c10 */ /* 0x000fe40008ffe4ff */
[----:B------:R-:W-:-:S04]  /*43f0*/  @!P0 LEA R8, P1, R9, UR8, 0x1 ;  /* 0x0000000809088c11 */ /* 0x000fc8000f8208ff */
[----:B------:R-:W-:Y:S01]  /*4400*/  @!P0 LEA.HI.X R9, R9, UR9, R44, 0x1, P1 ;  /* 0x0000000909098c11 */ /* 0x000fe200088f0c2c */
[----:B------:R-:W-:Y:S01]  /*4410*/  FMUL R44, R14, UR23 ;  /* 0x000000170e2c7c20 */ /* 0x000fe20008400000 */
[----:B-1----:R-:W-:Y:S02]  /*4420*/  @!P0 PRMT R11, R37, 0x7604, R50 ;  /* 0x00007604250b8816 */ /* 0x002fe40000000032 */
[----:B------:R-:W-:Y:S02]  /*4430*/  LOP3.LUT R10, R27, 0xff, RZ, 0xc0, !PT ;  /* 0x000000ff1b0a7812 */ /* 0x000fe400078ec0ff */
[C---:B------:R-:W-:Y:S01]  /*4440*/  FMNMX3 R27, |R35|.reuse, R54, |R14|, !PT ;  /* 0x00000036231b7276 */ /* 0x040fe2000780060e */
[----:B------:R0:W-:Y:S01]  /*4450*/  @!P0 STG.E.U16 desc[UR24][R8.64], R11 ;  /* 0x0000000b08008986 */ /* 0x0001e2000c101518 */
[----:B------:R-:W-:Y:S01]  /*4460*/  FMUL R35, R35, UR23 ;  /* 0x0000001723237c20 */ /* 0x000fe20008400000 */
[----:B------:R-:W-:Y:S01]  /*4470*/  IMAD R51, R51, 0x100, R10 ;  /* 0x0000010033337824 */ /* 0x000fe200078e020a */
        /* <DEDUP_REMOVED lines=11> */
.L_x_5441:
[----:B------:R-:W-:Y:S05]  /*4530*/  BSYNC.RECONVERGENT B0 ;  /* 0x0000000000007941 */ /* 0x000fea0003800200 */
.L_x_5440:
[C---:B------:R-:W-:Y:S01]  /*4540*/  FMUL R52, R23.reuse, UR23 ;  /* 0x0000001717347c20 */ /* 0x040fe20008400000 */
[----:B------:R-:W-:Y:S01]  /*4550*/  FMNMX3 R27, |R23|, R27, |R32|, !PT ;  /* 0x0000001b171b7276 */ /* 0x000fe20007800620 */
[----:B------:R-:W-:Y:S01]  /*4560*/  FMUL R53, R32, UR23 ;  /* 0x0000001720357c20 */ /* 0x000fe20008400000 */
[----:B------:R-:W2:Y:S01]  /*4570*/  S2R R23, SR_CgaCtaId ;  /* 0x0000000000177919 */ /* 0x000ea20000008800 */
[----:B0-----:R-:W-:Y:S01]  /*4580*/  @!P0 LEA R8, P1, R18, UR13, 0x1 ;  /* 0x0000000d12088c11 */ /* 0x001fe2000f8208ff */
[----:B------:R-:W-:Y:S01]  /*4590*/  FMUL R55, R36, UR23 ;  /* 0x0000001724377c20 */ /* 0x000fe20008400000 */
[----:B------:R-:W-:Y:S01]  /*45a0*/  F2FP.SATFINITE.E4M3.F32.PACK_AB_MERGE_C R52, RZ, R52, RZ ;  /* 0x00000034ff34723e */ /* 0x000fe200048070ff */
[----:B------:R-:W-:Y:S01]  /*45b0*/  IMAD.U32 R50, R50, 0x10000, RZ ;  /* 0x0001000032327824 */ /* 0x000fe200078e00ff */
[----:B------:R-:W-:Y:S01]  /*45c0*/  F2FP.SATFINITE.E4M3.F32.PACK_AB_MERGE_C R53, RZ, R53, RZ ;  /* 0x00000035ff35723e */ /* 0x000fe200048070ff */
[----:B------:R-:W-:Y:S01]  /*45d0*/  BSSY.RECONVERGENT B0, `(.L_x_5442) ;  /* 0x0000066000007945 */ /* 0x000fe20003800200 */
[----:B-1----:R-:W-:-:S02]  /*45e0*/  @!P0 LEA.HI.X R9, R18, UR19, R19, 0x1, P1 ;  /* 0x0000001312098c11 */ /* 0x002fc400088f0c13 */
[----:B------:R-:W-:Y:S02]  /*45f0*/  @!P0 PRMT R29, R53, 0x7604, R52 ;  /* 0x00007604351d8816 */ /* 0x000fe40000000034 */
[----:B------:R-:W-:Y:S02]  /*4600*/  @!P0 IADD3 R11, P1, PT, R18, UR26, RZ ;  /* 0x0000001a120b8c10 */ /* 0x000fe4000ff3e0ff */
[----:B------:R-:W-:Y:S01]  /*4610*/  FMNMX3 R54, |R36|, R27, |R25|, !PT ;  /* 0x0000001b24367276 */ /* 0x000fe20007800619 */
[----:B------:R0:W-:Y:S01]  /*4620*/  @!P0 STG.E.U16 desc[UR24][R8.64], R29 ;  /* 0x0000001d08008986 */ /* 0x0001e2000c101518 */
[----:B------:R-:W-:Y:S01]  /*4630*/  @!P0 IADD3.X R14, PT, PT, R19, UR31, RZ, P1, !PT ;  /* 0x0000001f130e8c10 */ /* 0x000fe20008ffe4ff */
[----:B------:R-:W-:Y:S01]  /*4640*/  FMUL R36, R25, UR23 ;  /* 0x0000001719247c20 */ /* 0x000fe20008400000 */
[----:B------:R-:W-:Y:S02]  /*4650*/  @!P0 LEA R10, P1, R11, UR13, 0x1 ;  /* 0x0000000d0b0a8c11 */ /* 0x000fe4000f8208ff */
[----:B------:R-:W-:-:S02]  /*4660*/  F2FP.SATFINITE.E4M3.F32.PACK_AB_MERGE_C R55, RZ, R55, RZ ;  /* 0x00000037ff37723e */ /* 0x000fc400048070ff */
[----:B------:R-:W-:Y:S02]  /*4670*/  @!P0 LEA.HI.X R11, R11, UR19, R14, 0x1, P1 ;  /* 0x000000130b0b8c11 */ /* 0x000fe400088f0c0e */
[----:B------:R-:W-:Y:S02]  /*4680*/  F2FP.SATFINITE.E4M3.F32.PACK_AB_MERGE_C R36, RZ, R36, RZ ;  /* 0x00000024ff24723e */ /* 0x000fe400048070ff */
[----:B------:R-:W-:Y:S02]  /*4690*/  LOP3.LUT R53, R53, 0xff, RZ, 0xc0, !PT ;  /* 0x000000ff35357812 */ /* 0x000fe400078ec0ff */
[----:B0-----:R-:W-:Y:S02]  /*46a0*/  MOV R8, 0x400 ;  /* 0x0000040000087802 */ /* 0x001fe40000000f00 */
[----:B------:R-:W-:Y:S01]  /*46b0*/  LOP3.LUT R29, RZ, R13, RZ, 0x33, !PT ;  /* 0x0000000dff1d7212 */ /* 0x000fe200078e33ff */
[C---:B------:R-:W-:Y:S01]  /*46c0*/  IMAD R53, R36.reuse, 0x100, R53 ;  /* 0x0000010024357824 */ /* 0x040fe200078e0235 */
[----:B------:R-:W-:Y:S01]  /*46d0*/  @!P0 PRMT R9, R36, 0x7604, R55 ;  /* 0x0000760424098816 */ /* 0x000fe20000000037 */
[----:B------:R-:W-:Y:S01]  /*46e0*/  VIADD R8, R8, 0x20 ;  /* 0x0000002008087836 */ /* 0x000fe20000000000 */
[----:B------:R-:W-:Y:S01]  /*46f0*/  LOP3.LUT R35, R35, 0xffff, RZ, 0xc0, !PT ;  /* 0x0000ffff23237812 */ /* 0x000fe200078ec0ff */
[----:B------:R-:W-:Y:S01]  /*4700*/  FMUL R36, R12, UR23 ;  /* 0x000000170c247c20 */ /* 0x000fe20008400000 */
[----:B------:R-:W-:Y:S01]  /*4710*/  LOP3.LUT R53, R53, 0xffff, RZ, 0xc0, !PT ;  /* 0x0000ffff35357812 */ /* 0x000fe200078ec0ff */
[----:B------:R0:W-:Y:S01]  /*4720*/  @!P0 STG.E.U16 desc[UR24][R10.64], R9 ;  /* 0x000000090a008986 */ /* 0x0001e2000c101518 */
[----:B--2---:R-:W-:Y:S01]  /*4730*/  LEA R14, R23, R8, 0x18 ;  /* 0x00000008170e7211 */ /* 0x004fe200078ec0ff */
[----:B------:R-:W-:Y:S01]  /*4740*/  IMAD.SHL.U32 R8, R43, 0x4, RZ ;  /* 0x000000042b087824 */ /* 0x000fe200078e00ff */
[----:B------:R-:W-:Y:S01]  /*4750*/  LOP3.LUT R23, R0, 0x1f, RZ, 0xc0, !PT ;  /* 0x0000001f00177812 */ /* 0x000fe200078ec0ff */
[----:B------:R-:W-:Y:S01]  /*4760*/  IMAD.SHL.U32 R35, R35, 0x1000000, RZ ;  /* 0x0100000023237824 */ /* 0x000fe200078e00ff */
[----:B------:R-:W-:-:S02]  /*4770*/  LOP3.LUT R50, R50, 0xff0000, RZ, 0xc0, !PT ;  /* 0x00ff000032327812 */ /* 0x000fc400078ec0ff */
[----:B------:R-:W-:Y:S01]  /*4780*/  LOP3.LUT R8, R8, 0x7c, RZ, 0xc0, !PT ;  /* 0x0000007c08087812 */ /* 0x000fe200078ec0ff */
[----:B------:R-:W-:Y:S01]  /*4790*/  IMAD R25, R23, 0x84, R14 ;  /* 0x0000008417197824 */ /* 0x000fe200078e020e */
[----:B------:R-:W-:Y:S02]  /*47a0*/  LOP3.LUT R50, R50, 0xffff, R33, 0xf8, !PT ;  /* 0x0000ffff32327812 */ /* 0x000fe400078ef821 */
[----:B------:R-:W-:Y:S01]  /*47b0*/  LOP3.LUT R52, R52, 0xff, RZ, 0xc0, !PT ;  /* 0x000000ff34347812 */ /* 0x000fe200078ec0ff */
[----:B------:R-:W-:Y:S01]  /*47c0*/  IMAD.IADD R27, R25, 0x1, R8 ;  /* 0x00000001191b7824 */ /* 0x000fe200078e0208 */
[----:B0-----:R-:W-:Y:S01]  /*47d0*/  LOP3.LUT R10, R51, 0xffff, RZ, 0xc0, !PT ;  /* 0x0000ffff330a7812 */ /* 0x001fe200078ec0ff */
[----:B------:R-:W-:Y:S01]  /*47e0*/  IMAD.IADD R8, R29, 0x1, R0 ;  /* 0x000000011d087824 */ /* 0x000fe200078e0200 */
[----:B------:R-:W-:Y:S01]  /*47f0*/  LOP3.LUT R50, R50, R35, RZ, 0xfc, !PT ;  /* 0x0000002332327212 */ /* 0x000fe200078efcff */
[----:B------:R-:W-:Y:S01]  /*4800*/  IMAD R55, R55, 0x100, R52 ;  /* 0x0000010037377824 */ /* 0x000fe200078e0234 */
[----:B------:R0:W-:Y:S01]  /*4810*/  STS [R27], R4 ;  /* 0x000000041b007388 */ /* 0x0001e20000000800 */
[----:B------:R-:W-:Y:S01]  /*4820*/  IMAD.SHL.U32 R8, R8, 0x4, RZ ;  /* 0x0000000408087824 */ /* 0x000fe200078e00ff */
[----:B------:R-:W-:Y:S01]  /*4830*/  F2FP.SATFINITE.E4M3.F32.PACK_AB_MERGE_C R36, RZ, R36, RZ ;  /* 0x00000024ff24723e */ /* 0x000fe200048070ff */
[----:B------:R-:W-:Y:S01]  /*4840*/  HADD2.F32 R51, -RZ, R20.H0_H0 ;  /* 0x20000014ff337230 */ /* 0x000fe20000004100 */
[----:B------:R-:W-:-:S02]  /*4850*/  LOP3.LUT R44, R44, 0xffff, RZ, 0xc0, !PT ;  /* 0x0000ffff2c2c7812 */ /* 0x000fc400078ec0ff */
[----:B------:R-:W-:-:S03]  /*4860*/  LOP3.LUT R8, R8, 0x7c, RZ, 0xc0, !PT ;  /* 0x0000007c08087812 */ /* 0x000fc600078ec0ff */
[----:B------:R-:W-:Y:S02]  /*4870*/  IMAD.SHL.U32 R44, R44, 0x1000000, RZ ;  /* 0x010000002c2c7824 */ /* 0x000fe400078e00ff */
[----:B------:R-:W-:Y:S01]  /*4880*/  IMAD.IADD R32, R25, 0x1, R8 ;  /* 0x0000000119207824 */ /* 0x000fe200078e0208 */
[C---:B------:R-:W-:Y:S01]  /*4890*/  FMNMX3 R8, |R17|.reuse, R54, |R2|, !PT ;  /* 0x0000003611087276 */ /* 0x040fe20007800602 */
[----:B------:R-:W-:Y:S01]  /*48a0*/  FMUL R2, R2, UR23 ;  /* 0x0000001702027c20 */ /* 0x000fe20008400000 */
[----:B------:R-:W-:Y:S02]  /*48b0*/  FMUL R17, R17, UR23 ;  /* 0x0000001711117c20 */ /* 0x000fe40008400000 */
[----:B------:R-:W-:Y:S01]  /*48c0*/  FMNMX3 R35, |R12|, R8, |R21|, !PT ;  /* 0x000000080c237276 */ /* 0x000fe20007800615 */
[----:B------:R1:W-:Y:S01]  /*48d0*/  STS [R32], R42 ;  /* 0x0000002a20007388 */ /* 0x0003e20000000800 */
[----:B0-----:R-:W-:Y:S02]  /*48e0*/  F2FP.SATFINITE.E4M3.F32.PACK_AB_MERGE_C R4, RZ, R2, RZ ;  /* 0x00000002ff04723e */ /* 0x001fe400048070ff */
[----:B------:R-:W-:-:S03]  /*48f0*/  F2FP.SATFINITE.E4M3.F32.PACK_AB_MERGE_C R17, RZ, R17, RZ ;  /* 0x00000011ff11723e */ /* 0x000fc600048070ff */
[C---:B------:R-:W-:Y:S01]  /*4900*/  IMAD.U32 R2, R4.reuse, 0x10000, RZ ;  /* 0x0001000004027824 */ /* 0x040fe200078e00ff */
[----:B------:R-:W-:Y:S01]  /*4910*/  @!P0 PRMT R11, R4, 0x7604, R17 ;  /* 0x00007604040b8816 */ /* 0x000fe20000000011 */
[----:B------:R-:W-:Y:S02]  /*4920*/  IMAD.U32 R4, R17, 0x10000, RZ ;  /* 0x0001000011047824 */ /* 0x000fe400078e00ff */
[----:B------:R-:W-:Y:S02]  /*4930*/  IMAD.U32 R17, R37, 0x10000, RZ ;  /* 0x0001000025117824 */ /* 0x000fe400078e00ff */
[----:B------:R-:W-:Y:S01]  /*4940*/  FMUL R37, R21, UR23 ;  /* 0x0000001715257c20 */ /* 0x000fe20008400000 */
[----:B------:R-:W-:Y:S01]  /*4950*/  LOP3.LUT R2, R53, 0xff0000, R2, 0xf8, !PT ;  /* 0x00ff000035027812 */ /* 0x000fe200078ef802 */
[--C-:B------:R-:W-:Y:S01]  /*4960*/  HADD2.F32 R21, -RZ, R38.reuse.H0_H0 ;  /* 0x20000026ff157230 */ /* 0x100fe20000004100 */
[----:B------:R-:W-:Y:S01]  /*4970*/  LOP3.LUT R4, R4, 0xff0000, RZ, 0xc0, !PT ;  /* 0x00ff000004047812 */ /* 0x000fe200078ec0ff */
[----:B------:R-:W-:Y:S01]  /*4980*/  HADD2.F32 R38, -RZ, R38.H1_H1 ;  /* 0x30000026ff267230 */ /* 0x000fe20000004100 */
[----:B------:R-:W-:-:S02]  /*4990*/  F2FP.SATFINITE.E4M3.F32.PACK_AB_MERGE_C R37, RZ, R37, RZ ;  /* 0x00000025ff25723e */ /* 0x000fc400048070ff */
[----:B------:R-:W-:Y:S02]  /*49a0*/  LOP3.LUT R17, R10, 0xff0000, R17, 0xf8, !PT ;  /* 0x00ff00000a117812 */ /* 0x000fe400078ef811 */
[----:B------:R-:W-:Y:S02]  /*49b0*/  LOP3.LUT R9, R37, 0xffff, RZ, 0xc0, !PT ;  /* 0x0000ffff25097812 */ /* 0x000fe400078ec0ff */
[----:B------:R-:W-:Y:S02]  /*49c0*/  LOP3.LUT R55, R4, 0xffff, R55, 0xf8, !PT ;  /* 0x0000ffff04377812 */ /* 0x000fe400078ef837 */
[----:B------:R-:W-:Y:S01]  /*49d0*/  LOP3.LUT R4, R36, 0xffff, RZ, 0xc0, !PT ;  /* 0x0000ffff24047812 */ /* 0x000fe200078ec0ff */
[----:B------:R-:W-:Y:S01]  /*49e0*/  IMAD.SHL.U32 R9, R9, 0x1000000, RZ ;  /* 0x0100000009097824 */ /* 0x000fe200078e00ff */
[----:B------:R-:W-:-:S03]  /*49f0*/  LOP3.LUT R17, R17, R44, RZ, 0xfc, !PT ;  /* 0x0000002c11117212 */ /* 0x000fc600078efcff */
[----:B------:R-:W-:Y:S01]  /*4a00*/  IMAD.SHL.U32 R4, R4, 0x1000000, RZ ;  /* 0x0100000004047824 */ /* 0x000fe200078e00ff */
[----:B------:R-:W-:Y:S01]  /*4a10*/  LOP3.LUT R2, R2, R9, RZ, 0xfc, !PT ;  /* 0x0000000902027212 */ /* 0x000fe200078efcff */
[----:B------:R-:W-:-:S03]  /*4a20*/  IMAD.IADD R9, R0, 0x1, -R13 ;  /* 0x0000000100097824 */ /* 0x000fc600078e0a0d */
[----:B------:R-:W-:Y:S02]  /*4a30*/  LOP3.LUT R4, R55, R4, RZ, 0xfc, !PT ;  /* 0x0000000437047212 */ /* 0x000fe400078efcff */
[----:B------:R-:W-:-:S04]  /*4a40*/  LEA R9, R9, 0xfffffff8, 0x2 ;  /* 0xfffffff809097811 */ /* 0x000fc800078e10ff */
[----:B------:R-:W-:Y:S01]  /*4a50*/  LOP3.LUT R10, R9, 0x7c, RZ, 0xc0, !PT ;  /* 0x0000007c090a7812 */ /* 0x000fe200078ec0ff */
[--C-:B------:R-:W-:Y:S02]  /*4a60*/  HADD2.F32 R9, -RZ, R28.reuse.H0_H0 ;  /* 0x2000001cff097230 */ /* 0x100fe40000004100 */
[----:B------:R-:W-:Y:S02]  /*4a70*/  HADD2.F32 R28, -RZ, R28.H1_H1 ;  /* 0x3000001cff1c7230 */ /* 0x000fe40000004100 */
[----:B------:R-:W-:Y:S01]  /*4a80*/  IMAD.IADD R33, R25, 0x1, R10 ;  /* 0x0000000119217824 */ /* 0x000fe200078e020a */
[----:B------:R-:W-:Y:S02]  /*4a90*/  FSET.BF.GT.AND R8, R9, RZ, PT ;  /* 0x000000ff0908720a */ /* 0x000fe40003804000 */
[----:B------:R-:W-:Y:S02]  /*4aa0*/  FMNMX R12, RZ, R9, !PT ;  /* 0x00000009ff0c7209 */ /* 0x000fe40007800000 */
[----:B------:R-:W-:Y:S01]  /*4ab0*/  @!P0 IADD3 R9, P1, PT, R18, UR6, RZ ;  /* 0x0000000612098c10 */ /* 0x000fe2000ff3e0ff */
[----:B------:R-:W-:Y:S01]  /*4ac0*/  FMUL R10, R8, R21 ;  /* 0x00000015080a7220 */ /* 0x000fe20000400000 */
[----:B------:R0:W-:Y:S01]  /*4ad0*/  STS [R33], R50 ;  /* 0x0000003221007388 */ /* 0x0001e20000000800 */
[----:B------:R-:W-:Y:S01]  /*4ae0*/  FMUL R12, R21, R12 ;  /* 0x0000000c150c7220 */ /* 0x000fe20000400000 */
[----:B-1----:R-:W-:-:S02]  /*4af0*/  @!P0 IADD3.X R42, PT, PT, R19, UR28, RZ, P1, !PT ;  /* 0x0000001c132a8c10 */ /* 0x002fc40008ffe4ff */
[C---:B------:R-:W-:Y:S02]  /*4b00*/  @!P0 LEA R8, P1, R9.reuse, UR13, 0x1 ;  /* 0x0000000d09088c11 */ /* 0x040fe4000f8208ff */
[----:B------:R-:W-:Y:S02]  /*4b10*/  FSET.BF.GT.AND R21, R28, RZ, PT ;  /* 0x000000ff1c15720a */ /* 0x000fe40003804000 */
[----:B------:R-:W-:Y:S02]  /*4b20*/  @!P0 LEA.HI.X R9, R9, UR19, R42, 0x1, P1 ;  /* 0x0000001309098c11 */ /* 0x000fe400088f0c2a */
[----:B------:R-:W-:Y:S01]  /*4b30*/  FMNMX R53, RZ, R28, !PT ;  /* 0x0000001cff357209 */ /* 0x000fe20007800000 */
[----:B------:R-:W-:Y:S02]  /*4b40*/  FMUL R28, R21, R38 ;  /* 0x00000026151c7220 */ /* 0x000fe40000400000 */
[----:B------:R0:W-:Y:S02]  /*4b50*/  @!P0 STG.E.U16 desc[UR24][R8.64], R11 ;  /* 0x0000000b08008986 */ /* 0x0001e4000c101518 */
[----:B------:R-:W-:Y:S01]  /*4b60*/  FMUL R21, R38, R53 ;  /* 0x0000003526157220 */ /* 0x000fe20000400000 */
[----:B------:R-:W-:Y:S01]  /*4b70*/  FMUL R38, R10, R51 ;  /* 0x000000330a267220 */ /* 0x000fe20000400000 */
[----:B------:R-:W-:Y:S06]  /*4b80*/  @P0 BRA `(.L_x_5443) ;  /* 0x0000000000280947 */ /* 0x000fec0003800000 */
[----:B0-----:R-:W-:Y:S01]  /*4b90*/  IMAD.U32 R11, RZ, RZ, UR26 ;  /* 0x0000001aff0b7e24 */ /* 0x001fe2000f8e00ff */
        /* <DEDUP_REMOVED lines=9> */
.L_x_5443:
[----:B------:R-:W-:Y:S05]  /*4c30*/  BSYNC.RECONVERGENT B0 ;  /* 0x0000000000007941 */ /* 0x000fea0003800200 */
.L_x_5442:
[----:B0-----:R-:W-:Y:S01]  /*4c40*/  HADD2.F32 R8, -RZ, R46.H0_H0 ;  /* 0x2000002eff087230 */ /* 0x001fe20000004100 */
[----:B------:R-:W-:Y:S01]  /*4c50*/  USHF.L.U32 UR4, UR26, 0x2, URZ ;  /* 0x000000021a047899 */ /* 0x000fe200080006ff */
[----:B------:R-:W-:Y:S01]  /*4c60*/  HADD2.F32 R9, -RZ, R20.H1_H1 ;  /* 0x30000014ff097230 */ /* 0x000fe20000004100 */
[----:B------:R-:W-:Y:S01]  /*4c70*/  ISETP.GE.U32.AND P0, PT, R5, UR7, PT ;  /* 0x0000000705007c0c */ /* 0x000fe2000bf06070 */
[--C-:B-1----:R-:W-:Y:S01]  /*4c80*/  HADD2.F32 R11, -RZ, R45.reuse.H0_H0 ;  /* 0x2000002dff0b7230 */ /* 0x102fe20000004100 */
[----:B------:R-:W-:Y:S01]  /*4c90*/  FMNMX R18, RZ, R8, !PT ;  /* 0x00000008ff127209 */ /* 0x000fe20007800000 */
[----:B------:R-:W-:Y:S01]  /*4ca0*/  HADD2.F32 R46, -RZ, R46.H1_H1 ;  /* 0x3000002eff2e7230 */ /* 0x000fe20000004100 */
[----:B------:R-:W-:Y:S01]  /*4cb0*/  FSET.BF.GT.AND R10, R8, RZ, PT ;  /* 0x000000ff080a720a */ /* 0x000fe20003804000 */
[----:B------:R-:W-:Y:S01]  /*4cc0*/  FMUL R8, R28, R9 ;  /* 0x000000091c087220 */ /* 0x000fe20000400000 */
[C---:B------:R-:W-:Y:S01]  /*4cd0*/  ISETP.GE.U32.OR P0, PT, R15.reuse, UR14, P0 ;  /* 0x0000000e0f007c0c */ /* 0x040fe20008706470 */
[----:B------:R-:W-:Y:S01]  /*4ce0*/  HADD2.F32 R36, -RZ, R45.H1_H1 ;  /* 0x3000002dff247230 */ /* 0x000fe20000004100 */
[----:B------:R-:W-:Y:S01]  /*4cf0*/  IADD3 R9, P1, P2, R15, UR4, R30 ;  /* 0x000000040f097c10 */ /* 0x000fe2000fa3e01e */
[----:B------:R-:W-:Y:S01]  /*4d00*/  FMUL R15, R11, R18 ;  /* 0x000000120b0f7220 */ /* 0x000fe20000400000 */
[----:B------:R-:W-:-:S02]  /*4d10*/  HADD2.F32 R18, -RZ, R49.H0_H0 ;  /* 0x20000031ff127230 */ /* 0x000fc40000004100 */
[----:B------:R-:W-:Y:S01]  /*4d20*/  FMUL R10, R10, R11 ;  /* 0x0000000b0a0a7220 */ /* 0x000fe20000400000 */
[----:B------:R-:W-:Y:S01]  /*4d30*/  FSET.BF.GT.AND R19, R46, RZ, PT ;  /* 0x000000ff2e13720a */ /* 0x000fe20003804000 */
[--C-:B------:R-:W-:Y:S01]  /*4d40*/  HADD2.F32 R37, -RZ, R48.reuse.H0_H0 ;  /* 0x20000030ff257230 */ /* 0x100fe20000004100 */
[----:B------:R-:W-:Y:S01]  /*4d50*/  FMNMX R11, RZ, R46, !PT ;  /* 0x0000002eff0b7209 */ /* 0x000fe20007800000 */
[----:B------:R-:W-:Y:S01]  /*4d60*/  HADD2.F32 R49, -RZ, R49.H1_H1 ;  /* 0x30000031ff317230 */ /* 0x000fe20000004100 */
[----:B------:R-:W-:Y:S01]  /*4d70*/  FSET.BF.GT.AND R20, R18, RZ, PT ;  /* 0x000000ff1214720a */ /* 0x000fe20003804000 */
[----:B------:R-:W-:Y:S01]  /*4d80*/  FMUL R19, R19, R36 ;  /* 0x0000002413137220 */ /* 0x000fe20000400000 */
[----:B------:R-:W-:Y:S01]  /*4d90*/  FMNMX R18, RZ, R18, !PT ;  /* 0x00000012ff127209 */ /* 0x000fe20007800000 */
[----:B------:R-:W-:Y:S01]  /*4da0*/  FMUL R36, R36, R11 ;  /* 0x0000000b24247220 */ /* 0x000fe20000400000 */
[----:B------:R-:W-:Y:S02]  /*4db0*/  HADD2.F32 R31, -RZ, R48.H1_H1 ;  /* 0x30000030ff1f7230 */ /* 0x000fe40000004100 */
[----:B------:R-:W-:Y:S01]  /*4dc0*/  FMUL R11, R20, R37 ;  /* 0x00000025140b7220 */ /* 0x000fe20000400000 */
[----:B------:R-:W-:Y:S01]  /*4dd0*/  FSET.BF.GT.AND R28, R49, RZ, PT ;  /* 0x000000ff311c720a */ /* 0x000fe20003804000 */
[----:B------:R-:W-:Y:S01]  /*4de0*/  HADD2.F32 R20, -RZ, R24.H0_H0 ;  /* 0x20000018ff147230 */ /* 0x000fe20000004100 */
[----:B------:R-:W-:Y:S01]  /*4df0*/  FMNMX R30, RZ, R49, !PT ;  /* 0x00000031ff1e7209 */ /* 0x000fe20007800000 */
[----:B------:R-:W-:Y:S01]  /*4e00*/  FMUL R37, R37, R18 ;  /* 0x0000001225257220 */ /* 0x000fe20000400000 */
[----:B------:R-:W-:-:S02]  /*4e10*/  HADD2.F32 R45, -RZ, R26.H0_H0 ;  /* 0x2000001aff2d7230 */ /* 0x000fc40000004100 */
[----:B------:R-:W-:Y:S01]  /*4e20*/  FMUL R18, R28, R31 ;  /* 0x0000001f1c127220 */ /* 0x000fe20000400000 */
[----:B------:R-:W-:Y:S01]  /*4e30*/  HADD2.F32 R49, -RZ, R26.H1_H1 ;  /* 0x3000001aff317230 */ /* 0x000fe20000004100 */
[----:B------:R-:W-:Y:S01]  /*4e40*/  FSET.BF.GT.AND R26, R20, RZ, PT ;  /* 0x000000ff141a720a */ /* 0x000fe20003804000 */
[----:B------:R-:W-:Y:S01]  /*4e50*/  FMUL R28, R31, R30 ;  /* 0x0000001e1f1c7220 */ /* 0x000fe20000400000 */
[----:B------:R-:W-:Y:S01]  /*4e60*/  HADD2.F32 R24, -RZ, R24.H1_H1 ;  /* 0x30000018ff187230 */ /* 0x000fe20000004100 */
[----:B------:R-:W-:Y:S01]  /*4e70*/  FMNMX R20, RZ, R20, !PT ;  /* 0x00000014ff147209 */ /* 0x000fe20007800000 */
[--C-:B------:R-:W-:Y:S02]  /*4e80*/  HADD2.F32 R31, -RZ, R47.reuse.H0_H0 ;  /* 0x2000002fff1f7230 */ /* 0x100fe40000004100 */
[----:B------:R-:W-:Y:S01]  /*4e90*/  FMUL R26, R26, R45 ;  /* 0x0000002d1a1a7220 */ /* 0x000fe20000400000 */
[----:B------:R-:W-:Y:S01]  /*4ea0*/  HADD2.F32 R42, -RZ, R47.H1_H1 ;  /* 0x3000002fff2a7230 */ /* 0x000fe20000004100 */
[----:B------:R-:W-:Y:S01]  /*4eb0*/  FSET.BF.GT.AND R30, R24, RZ, PT ;  /* 0x000000ff181e720a */ /* 0x000fe20003804000 */
[----:B------:R-:W-:Y:S01]  /*4ec0*/  FMUL R45, R45, R20 ;  /* 0x000000142d2d7220 */ /* 0x000fe20000400000 */
[----:B------:R-:W-:Y:S01]  /*4ed0*/  FMNMX R24, RZ, R24, !PT ;  /* 0x00000018ff187209 */ /* 0x000fe20007800000 */
[----:B------:R-:W-:Y:S01]  /*4ee0*/  FMUL R20, R10, R31 ;  /* 0x0000001f0a147220 */ /* 0x000fe20000400000 */
[----:B------:R-:W-:Y:S01]  /*4ef0*/  FMUL R31, R19, R42 ;  /* 0x0000002a131f7220 */ /* 0x000fe20000400000 */
[----:B------:R-:W-:Y:S01]  /*4f00*/  FMNMX3 R42, |R38|, R35, |R8|, !PT ;  /* 0x00000023262a7276 */ /* 0x000fe20007800608 */
[----:B------:R-:W-:-:S02]  /*4f10*/  HADD2.F32 R10, -RZ, R34.H0_H0 ;  /* 0x20000022ff0a7230 */ /* 0x000fc40000004100 */
[----:B------:R-:W-:Y:S01]  /*4f20*/  FMUL R44, R8, UR23 ;  /* 0x00000017082c7c20 */ /* 0x000fe20008400000 */
[----:B------:R-:W-:Y:S01]  /*4f30*/  IADD3.X R16, PT, PT, RZ, UR5, R16, P1, P2 ;  /* 0x00000005ff107c10 */ /* 0x000fe20008fe4410 */
[----:B------:R-:W-:Y:S01]  /*4f40*/  FMUL R30, R30, R49 ;  /* 0x000000311e1e7220 */ /* 0x000fe20000400000 */
[----:B------:R-:W-:Y:S01]  /*4f50*/  IADD3 R8, P1, PT, R9, UR4, RZ ;  /* 0x0000000409087c10 */ /* 0x000fe2000ff3e0ff */
[----:B------:R-:W-:Y:S01]  /*4f60*/  FMUL R24, R49, R24 ;  /* 0x0000001831187220 */ /* 0x000fe20000400000 */
[----:B------:R-:W-:Y:S01]  /*4f70*/  FMUL R49, R38, UR23 ;  /* 0x0000001726317c20 */ /* 0x000fe20008400000 */
[----:B------:R-:W-:Y:S01]  /*4f80*/  FMUL R38, R11, R10 ;  /* 0x0000000a0b267220 */ /* 0x000fe20000400000 */
[----:B------:R-:W-:Y:S01]  /*4f90*/  IADD3.X R9, PT, PT, R16, UR5, RZ, P1, !PT ;  /* 0x0000000510097c10 */ /* 0x000fe20008ffe4ff */
[----:B------:R-:W-:Y:S01]  /*4fa0*/  HADD2.F32 R19, -RZ, R22.H0_H0 ;  /* 0x20000016ff137230 */ /* 0x000fe20000004100 */
[----:B------:R-:W-:Y:S01]  /*4fb0*/  @!P0 LEA R10, P1, R8, UR8, 0x1 ;  /* 0x00000008080a8c11 */ /* 0x000fe2000f8208ff */
[----:B------:R-:W-:-:S02]  /*4fc0*/  HADD2.F32 R51, -RZ, R34.H1_H1 ;  /* 0x30000022ff337230 */ /* 0x000fc40000004100 */
[----:B------:R-:W-:Y:S01]  /*4fd0*/  FMUL R53, R20, UR23 ;  /* 0x0000001714357c20 */ /* 0x000fe20008400000 */
[----:B------:R-:W-:Y:S01]  /*4fe0*/  FMUL R46, R31, UR23 ;  /* 0x000000171f2e7c20 */ /* 0x000fe20008400000 */
[----:B------:R-:W-:Y:S01]  /*4ff0*/  @!P0 LEA.HI.X R11, R8, UR9, R9, 0x1, P1 ;  /* 0x00000009080b8c11 */ /* 0x000fe200088f0c09 */
[----:B------:R-:W-:Y:S01]  /*5000*/  FMUL R34, R26, R19 ;  /* 0x000000131a227220 */ /* 0x000fe20000400000 */
[----:B------:R-:W-:Y:S01]  /*5010*/  @!P0 IADD3 R19, P1, PT, R8, UR26, RZ ;  /* 0x0000001a08138c10 */ /* 0x000fe2000ff3e0ff */
[----:B------:R-:W-:Y:S01]  /*5020*/  FMUL R51, R18, R51 ;  /* 0x0000003312337220 */ /* 0x000fe20000400000 */
[----:B------:R-:W-:Y:S01]  /*5030*/  FMNMX3 R42, |R20|, R42, |R31|, !PT ;  /* 0x0000002a142a7276 */ /* 0x000fe2000780061f */
[----:B------:R-:W-:Y:S01]  /*5040*/  HADD2.F32 R35, -RZ, R22.H1_H1 ;  /* 0x30000016ff237230 */ /* 0x000fe20000004100 */
[----:B------:R-:W-:Y:S01]  /*5050*/  @!P0 IADD3.X R26, PT, PT, R9, UR31, RZ, P1, !PT ;  /* 0x0000001f091a8c10 */ /* 0x000fe20008ffe4ff */
[----:B------:R-:W-:Y:S01]  /*5060*/  FMUL R16, R12, UR23 ;  /* 0x000000170c107c20 */ /* 0x000fe20008400000 */
[----:B------:R-:W-:Y:S01]  /*5070*/  @!P0 LEA R18, P1, R19, UR8, 0x1 ;  /* 0x0000000813128c11 */ /* 0x000fe2000f8208ff */
[----:B------:R-:W-:Y:S01]  /*5080*/  FMUL R22, R21, UR23 ;  /* 0x0000001715167c20 */ /* 0x000fe20008400000 */
[----:B------:R-:W-:Y:S01]  /*5090*/  F2FP.SATFINITE.E4M3.F32.PACK_AB_MERGE_C R49, RZ, R49, RZ ;  /* 0x00000031ff31723e */ /* 0x000fe200048070ff */
[----:B------:R-:W-:Y:S01]  /*50a0*/  FMUL R35, R30, R35 ;  /* 0x000000231e237220 */ /* 0x000fe20000400000 */
[----:B------:R-:W-:Y:S01]  /*50b0*/  F2FP.SATFINITE.E4M3.F32.PACK_AB_MERGE_C R44, RZ, R44, RZ ;  /* 0x0000002cff2c723e */ /* 0x000fe200048070ff */
[----:B------:R-:W-:Y:S01]  /*50c0*/  BSSY.RECONVERGENT B0, `(.L_x_5444) ;  /* 0x000003e000007945 */ /* 0x000fe20003800200 */
[----:B------:R-:W-:-:S02]  /*50d0*/  F2FP.SATFINITE.E4M3.F32.PACK_AB_MERGE_C R53, RZ, R53, RZ ;  /* 0x00000035ff35723e */ /* 0x000fc400048070ff */
[----:B------:R-:W-:Y:S02]  /*50e0*/  F2FP.SATFINITE.E4M3.F32.PACK_AB_MERGE_C R46, RZ, R46, RZ ;  /* 0x0000002eff2e723e */ /* 0x000fe400048070ff */
[----:B------:R-:W-:Y:S01]  /*50f0*/  @!P0 LEA.HI.X R19, R19, UR9, R26, 0x1, P1 ;  /* 0x0000000913138c11 */ /* 0x000fe200088f0c1a */
[----:B------:R-:W-:Y:S01]  /*5100*/  FMUL R26, R51, UR23 ;  /* 0x00000017331a7c20 */ /* 0x000fe20008400000 */
[C---:B------:R-:W-:Y:S01]  /*5110*/  FMNMX3 R42, |R38|.reuse, R42, |R51|, !PT ;  /* 0x0000002a262a7276 */ /* 0x040fe20007800633 */
[----:B------:R-:W-:Y:S01]  /*5120*/  FMUL R38, R38, UR23 ;  /* 0x0000001726267c20 */ /* 0x000fe20008400000 */
[----:B------:R-:W-:Y:S02]  /*5130*/  @!P0 IADD3 R20, P1, PT, R8, UR6, RZ ;  /* 0x0000000608148c10 */ /* 0x000fe4000ff3e0ff */
[----:B------:R-:W-:Y:S02]  /*5140*/  @!P0 PRMT R47, R44, 0x7604, R49 ;  /* 0x000076042c2f8816 */ /* 0x000fe40000000031 */
[----:B------:R-:W-:-:S02]  /*5150*/  @!P0 PRMT R55, R46, 0x7604, R53 ;  /* 0x000076042e378816 */ /* 0x000fc40000000035 */
[----:B------:R-:W-:Y:S01]  /*5160*/  @!P0 IADD3.X R31, PT, PT, R9, UR28, RZ, P1, !PT ;  /* 0x0000001c091f8c10 */ /* 0x000fe20008ffe4ff */
[----:B------:R0:W-:Y:S01]  /*5170*/  @!P0 STG.E.U16 desc[UR24][R10.64], R47 ;  /* 0x0000002f0a008986 */ /* 0x0001e2000c101518 */
[C---:B------:R-:W-:Y:S02]  /*5180*/  @!P0 LEA R30, P1, R20.reuse, UR8, 0x1 ;  /* 0x00000008141e8c11 */ /* 0x040fe4000f8208ff */
[----:B------:R-:W-:Y:S01]  /*5190*/  F2FP.SATFINITE.E4M3.F32.PACK_AB_MERGE_C R51, RZ, R38, RZ ;  /* 0x00000026ff33723e */ /* 0x000fe200048070ff */
[----:B------:R1:W-:Y:S01]  /*51a0*/  @!P0 STG.E.U16 desc[UR24][R18.64], R55 ;  /* 0x0000003712008986 */ /* 0x0003e2000c101518 */
[----:B------:R-:W-:Y:S02]  /*51b0*/  F2FP.SATFINITE.E4M3.F32.PACK_AB_MERGE_C R26, RZ, R26, RZ ;  /* 0x0000001aff1a723e */ /* 0x000fe400048070ff */
[----:B------:R-:W-:Y:S02]  /*51c0*/  @!P0 LEA.HI.X R31, R20, UR9, R31, 0x1, P1 ;  /* 0x00000009141f8c11 */ /* 0x000fe400088f0c1f */
[----:B------:R-:W-:-:S02]  /*51d0*/  F2FP.SATFINITE.E4M3.F32.PACK_AB_MERGE_C R16, RZ, R16, RZ ;  /* 0x00000010ff10723e */ /* 0x000fc400048070ff */
[----:B------:R-:W-:Y:S01]  /*51e0*/  F2FP.SATFINITE.E4M3.F32.PACK_AB_MERGE_C R57, RZ, R22, RZ ;  /* 0x00000016ff39723e */ /* 0x000fe200048070ff */
[----:B0-----:R-:W-:Y:S01]  /*51f0*/  FMUL R11, R36, UR23 ;  /* 0x00000017240b7c20 */ /* 0x001fe20008400000 */
[----:B------:R-:W-:Y:S01]  /*5200*/  FMUL R10, R15, UR23 ;  /* 0x000000170f0a7c20 */ /* 0x000fe20008400000 */
[----:B------:R-:W-:Y:S02]  /*5210*/  FMNMX3 R42, |R34|, R42, |R35|, !PT ;  /* 0x0000002a222a7276 */ /* 0x000fe40007800623 */
[----:B-1----:R-:W-:Y:S02]  /*5220*/  @!P0 PRMT R55, R26, 0x7604, R51 ;  /* 0x000076041a378816 */ /* 0x002fe40000000033 */
[C---:B------:R-:W-:Y:S02]  /*5230*/  @!P0 PRMT R47, R57.reuse, 0x7604, R16 ;  /* 0x00007604392f8816 */ /* 0x040fe40000000010 */
[----:B------:R-:W-:Y:S01]  /*5240*/  LOP3.LUT R22, R57, 0xff, RZ, 0xc0, !PT ;  /* 0x000000ff39167812 */ /* 0x000fe200078ec0ff */
[----:B------:R0:W-:Y:S01]  /*5250*/  @!P0 STG.E.U16 desc[UR24][R30.64], R55 ;  /* 0x000000371e008986 */ /* 0x0001e2000c101518 */
[----:B------:R-:W-:-:S02]  /*5260*/  F2FP.SATFINITE.E4M3.F32.PACK_AB_MERGE_C R11, RZ, R11, RZ ;  /* 0x0000000bff0b723e */ /* 0x000fc400048070ff */
[----:B------:R-:W-:Y:S02]  /*5270*/  F2FP.SATFINITE.E4M3.F32.PACK_AB_MERGE_C R57, RZ, R10, RZ ;  /* 0x0000000aff39723e */ /* 0x000fe400048070ff */
[----:B------:R-:W-:Y:S01]  /*5280*/  LOP3.LUT R10, R49, 0xff, RZ, 0xc0, !PT ;  /* 0x000000ff310a7812 */ /* 0x000fe200078ec0ff */
[C---:B------:R-:W-:Y:S01]  /*5290*/  IMAD R22, R11.reuse, 0x100, R22 ;  /* 0x000001000b167824 */ /* 0x040fe200078e0216 */
[----:B------:R-:W-:Y:S02]  /*52a0*/  @!P0 PRMT R49, R11, 0x7604, R57 ;  /* 0x000076040b318816 */ /* 0x000fe40000000039 */
[----:B------:R-:W-:Y:S01]  /*52b0*/  LOP3.LUT R19, R44, 0xff, RZ, 0xc0, !PT ;  /* 0x000000ff2c137812 */ /* 0x000fe200078ec0ff */
[----:B------:R-:W-:Y:S01]  /*52c0*/  IMAD R53, R53, 0x100, R10 ;  /* 0x0000010035357824 */ /* 0x000fe200078e020a */
[----:B------:R-:W-:Y:S02]  /*52d0*/  @!P0 IADD3 R11, P1, PT, R8, UR26, RZ ;  /* 0x0000001a080b8c10 */ /* 0x000fe4000ff3e0ff */
[----:B------:R-:W-:Y:S01]  /*52e0*/  FMNMX3 R12, |R12|, R42, |R21|, !PT ;  /* 0x0000002a0c0c7276 */ /* 0x000fe20007800615 */
[----:B------:R-:W-:Y:S01]  /*52f0*/  IMAD R38, R46, 0x100, R19 ;  /* 0x000001002e267824 */ /* 0x000fe200078e0213 */
[----:B------:R-:W-:Y:S01]  /*5300*/  @!P0 IADD3.X R18, PT, PT, R9, UR31, RZ, P1, !PT ;  /* 0x0000001f09128c10 */ /* 0x000fe20008ffe4ff */
[----:B------:R-:W-:Y:S01]  /*5310*/  IMAD.U32 R19, R51, 0x10000, RZ ;  /* 0x0001000033137824 */ /* 0x000fe200078e00ff */
[----:B------:R-:W-:Y:S01]  /*5320*/  @!P0 LEA R10, P1, R11, UR13, 0x1 ;  /* 0x0000000d0b0a8c11 */ /* 0x000fe2000f8208ff */
[----:B------:R-:W-:Y:S01]  /*5330*/  FMUL R42, R35, UR23 ;  /* 0x00000017232a7c20 */ /* 0x000fe20008400000 */
[----:B------:R-:W-:Y:S01]  /*5340*/  LOP3.LUT R16, R16, 0xff, RZ, 0xc0, !PT ;  /* 0x000000ff10107812 */ /* 0x000fe200078ec0ff */
[----:B------:R-:W-:Y:S01]  /*5350*/  FMUL R51, R34, UR23 ;  /* 0x0000001722337c20 */ /* 0x000fe20008400000 */
[----:B------:R-:W-:Y:S01]  /*5360*/  @!P0 LEA.HI.X R11, R11, UR19, R18, 0x1, P1 ;  /* 0x000000130b0b8c11 */ /* 0x000fe200088f0c12 */
[----:B------:R-:W-:Y:S01]  /*5370*/  FMUL R46, R37, UR23 ;  /* 0x00000017252e7c20 */ /* 0x000fe20008400000 */
[----:B------:R-:W-:Y:S01]  /*5380*/  @!P0 IADD3 R21, P1, PT, R8, UR6, RZ ;  /* 0x0000000608158c10 */ /* 0x000fe2000ff3e0ff */
[----:B------:R-:W-:Y:S01]  /*5390*/  IMAD R16, R57, 0x100, R16 ;  /* 0x0000010039107824 */ /* 0x000fe200078e0210 */
[----:B------:R-:W-:-:S02]  /*53a0*/  LOP3.LUT R44, R19, 0xff0000, RZ, 0xc0, !PT ;  /* 0x00ff0000132c7812 */ /* 0x000fc400078ec0ff */
[----:B------:R-:W-:Y:S02]  /*53b0*/  @!P0 LEA R18, P2, R8, UR13, 0x1 ;  /* 0x0000000d08128c11 */ /* 0x000fe4000f8408ff */
[----:B------:R-:W-:Y:S02]  /*53c0*/  @!P0 LEA R20, P3, R21, UR13, 0x1 ;  /* 0x0000000d15148c11 */ /* 0x000fe4000f8608ff */
[----:B------:R-:W-:Y:S02]  /*53d0*/  LOP3.LUT R44, R44, 0xffff, R53, 0xf8, !PT ;  /* 0x0000ffff2c2c7812 */ /* 0x000fe400078ef835 */
        /* <DEDUP_REMOVED lines=12> */
.L_x_5445:
[----:B------:R-:W-:Y:S05]  /*54a0*/  BSYNC.RECONVERGENT B0 ;  /* 0x0000000000007941 */ /* 0x000fea0003800200 */
.L_x_5444:
        /* <DEDUP_REMOVED lines=23> */
.L_x_5447:
[----:B------:R-:W-:Y:S05]  /*5620*/  BSYNC.RECONVERGENT B0 ;  /* 0x0000000000007941 */ /* 0x000fea0003800200 */
.L_x_5446:
[----:B------:R-:W2:Y:S01]  /*5630*/  LDCU.64 UR4, c[0x0][0x3c0] ;  /* 0x00007800ff0477ac */ /* 0x000ea20008000a00 */
[----:B------:R-:W-:Y:S01]  /*5640*/  IMAD.IADD R5, R0, 0x1, -R5 ;  /* 0x0000000100057824 */ /* 0x000fe200078e0a05 */
[----:B------:R-:W-:Y:S01]  /*5650*/  LOP3.LUT R51, R51, 0xffff, RZ, 0xc0, !PT ;  /* 0x0000ffff33337812 */ /* 0x000fe200078ec0ff */
[----:B------:R-:W-:Y:S01]  /*5660*/  IMAD.U32 R30, R30, 0x10000, RZ ;  /* 0x000100001e1e7824 */ /* 0x000fe200078e00ff */
[----:B------:R-:W-:Y:S01]  /*5670*/  LOP3.LUT R22, R22, 0xffff, RZ, 0xc0, !PT ;  /* 0x0000ffff16167812 */ /* 0x000fe200078ec0ff */
[----:B------:R-:W-:Y:S01]  /*5680*/  IMAD.SHL.U32 R5, R5, 0x4, RZ ;  /* 0x0000000405057824 */ /* 0x000fe200078e00ff */
[----:B------:R-:W-:Y:S01]  /*5690*/  LOP3.LUT R42, R42, 0xffff, RZ, 0xc0, !PT ;  /* 0x0000ffff2a2a7812 */ /* 0x000fe200078ec0ff */
[----:B------:R-:W-:Y:S01]  /*56a0*/  IMAD.U32 R35, R35, 0x10000, RZ ;  /* 0x0001000023237824 */ /* 0x000fe200078e00ff */
[----:B------:R-:W-:Y:S01]  /*56b0*/  FMNMX3 R15, |R15|, R12, |R36|, !PT ;  /* 0x0000000c0f0f7276 */ /* 0x000fe20007800624 */
[----:B------:R-:W-:Y:S01]  /*56c0*/  IMAD.U32 R26, R26, 0x10000, RZ ;  /* 0x000100001a1a7824 */ /* 0x000fe200078e00ff */
[----:B------:R-:W-:Y:S01]  /*56d0*/  LOP3.LUT R8, R5, 0x7c, RZ, 0xc0, !PT ;  /* 0x0000007c05087812 */ /* 0x000fe200078ec0ff */
[----:B------:R-:W-:Y:S01]  /*56e0*/  IMAD.SHL.U32 R51, R51, 0x1000000, RZ ;  /* 0x0100000033337824 */ /* 0x000fe200078e00ff */
[----:B------:R-:W-:Y:S01]  /*56f0*/  LOP3.LUT R31, R31, 0xffff, RZ, 0xc0, !PT ;  /* 0x0000ffff1f1f7812 */ /* 0x000fe200078ec0ff */
[----:B------:R-:W-:Y:S01]  /*5700*/  BSSY.RECONVERGENT B0, `(.L_x_5448) ;  /* 0x0000087000007945 */ /* 0x000fe20003800200 */
[----:B------:R-:W-:Y:S01]  /*5710*/  ISETP.LT.U32.AND P0, PT, R13, UR14, PT ;  /* 0x0000000e0d007c0c */ /* 0x000fe2000bf01070 */
[----:B------:R-:W-:Y:S01]  /*5720*/  IMAD.IADD R5, R25, 0x1, R8 ;  /* 0x0000000119057824 */ /* 0x000fe200078e0208 */
[----:B01----:R-:W-:Y:S01]  /*5730*/  LOP3.LUT R11, R38, 0xffff, RZ, 0xc0, !PT ;  /* 0x0000ffff260b7812 */ /* 0x003fe200078ec0ff */
[----:B------:R-:W-:Y:S01]  /*5740*/  VIADD R29, R29, UR14 ;  /* 0x0000000e1d1d7c36 */ /* 0x000fe20008000000 */
[----:B------:R-:W-:Y:S01]  /*5750*/  SHF.R.U32.HI R12, RZ, 0x5, R0 ;  /* 0x00000005ff0c7819 */ /* 0x000fe20000011600 */
[----:B--2---:R-:W-:Y:S01]  /*5760*/  USHF.R.U32.HI UR16, URZ, 0x2, UR5 ;  /* 0x00000002ff107899 */ /* 0x004fe20008011605 */
[----:B------:R-:W-:Y:S01]  /*5770*/  LOP3.LUT R9, R30, 0xff0000, RZ, 0xc0, !PT ;  /* 0x00ff00001e097812 */ /* 0x000fe200078ec0ff */
[----:B------:R-:W-:Y:S01]  /*5780*/  USHF.R.U64 UR15, UR4, 0x2, UR5 ;  /* 0x00000002040f7899 */ /* 0x000fe20008001205 */
[----:B------:R-:W-:Y:S01]  /*5790*/  LOP3.LUT R35, R22, 0xff0000, R35, 0xf8, !PT ;  /* 0x00ff000016237812 */ /* 0x000fe200078ef823 */
[----:B------:R-:W-:Y:S01]  /*57a0*/  IMAD.SHL.U32 R22, R42, 0x1000000, RZ ;  /* 0x010000002a167824 */ /* 0x000fe200078e00ff */
[----:B------:R-:W-:Y:S01]  /*57b0*/  LOP3.LUT R11, R11, 0xff0000, R26, 0xf8, !PT ;  /* 0x00ff00000b0b7812 */ /* 0x000fe200078ef81a */
[----:B------:R-:W-:Y:S01]  /*57c0*/  IMAD.SHL.U32 R30, R31, 0x1000000, RZ ;  /* 0x010000001f1e7824 */ /* 0x000fe200078e00ff */
[----:B------:R-:W-:Y:S01]  /*57d0*/  LOP3.LUT R34, R34, 0xffff, RZ, 0xc0, !PT ;  /* 0x0000ffff22227812 */ /* 0x000fe200078ec0ff */
[----:B------:R-:W-:Y:S01]  /*57e0*/  IMAD.SHL.U32 R8, R12, 0x8, RZ ;  /* 0x000000080c087824 */ /* 0x000fe200078e00ff */
[----:B------:R-:W-:Y:S01]  /*57f0*/  LOP3.LUT R44, R44, R51, RZ, 0xfc, !PT ;  /* 0x000000332c2c7212 */ /* 0x000fe200078efcff */
[----:B------:R-:W-:Y:S01]  /*5800*/  USHF.L.U64.HI UR18, UR15, 0x1, UR16 ;  /* 0x000000010f127899 */ /* 0x000fe20008010210 */
[----:B------:R-:W-:Y:S01]  /*5810*/  LOP3.LUT R9, R9, 0xffff, R16, 0xf8, !PT ;  /* 0x0000ffff09097812 */ /* 0x000fe200078ef810 */
[----:B------:R-:W-:Y:S01]  /*5820*/  IMAD.SHL.U32 R16, R34, 0x1000000, RZ ;  /* 0x0100000022107824 */ /* 0x000fe200078e00ff */
[----:B------:R-:W-:Y:S01]  /*5830*/  LOP3.LUT R22, R11, R22, RZ, 0xfc, !PT ;  /* 0x000000160b167212 */ /* 0x000fe200078efcff */
[C---:B------:R-:W-:Y:S01]  /*5840*/  IMAD R11, R8.reuse, UR16, RZ ;  /* 0x00000010080b7c24 */ /* 0x040fe2000f8e02ff */
[----:B------:R-:W-:Y:S01]  /*5850*/  LOP3.LUT R30, R9, R30, RZ, 0xfc, !PT ;  /* 0x0000001e091e7212 */ /* 0x000fe200078efcff */
[----:B------:R0:W-:Y:S01]  /*5860*/  STS [R5], R44 ;  /* 0x0000002c05007388 */ /* 0x0001e20000000800 */
[----:B------:R-:W-:Y:S01]  /*5870*/  FMNMX3 R15, |R37|, R15, |R28|, !PT ;  /* 0x0000000f250f7276 */ /* 0x000fe2000780061c */
[----:B------:R-:W-:Y:S01]  /*5880*/  IMAD.WIDE.U32 R8, R8, UR15, RZ ;  /* 0x0000000f08087c25 */ /* 0x000fe2000f8e00ff */
[----:B------:R-:W-:Y:S01]  /*5890*/  USHF.L.U32 UR17, UR15, 0x1, URZ ;  /* 0x000000010f117899 */ /* 0x000fe200080006ff */
[----:B------:R-:W-:-:S02]  /*58a0*/  LOP3.LUT R16, R35, R16, RZ, 0xfc, !PT ;  /* 0x0000001023107212 */ /* 0x000fc400078efcff */
[----:B------:R-:W-:Y:S01]  /*58b0*/  FMNMX3 R24, |R45|, R15, |R24|, !PT ;  /* 0x0000000f2d187276 */ /* 0x000fe20007800618 */
[----:B------:R-:W-:Y:S01]  /*58c0*/  IMAD.IADD R26, R9, 0x1, R11 ;  /* 0x00000001091a7824 */ /* 0x000fe200078e020b */
[----:B------:R-:W-:Y:S01]  /*58d0*/  IADD3 R15, PT, PT, -R13, UR14, RZ ;  /* 0x0000000e0d0f7c10 */ /* 0x000fe2000fffe1ff */
[----:B------:R-:W-:Y:S02]  /*58e0*/  IMAD.MOV.U32 R28, RZ, RZ, R8 ;  /* 0x000000ffff1c7224 */ /* 0x000fe400078e0008 */
[----:B------:R-:W-:Y:S01]  /*58f0*/  IMAD R31, R23, 0x84, RZ ;  /* 0x00000084171f7824 */ /* 0x000fe200078e02ff */
        /* <DEDUP_REMOVED lines=19> */
.L_x_5452:
        /* <DEDUP_REMOVED lines=48> */
.L_x_5451:
[----:B------:R-:W-:Y:S05]  /*5d30*/  BSYNC.RECONVERGENT B1 ;  /* 0x0000000000017941 */ /* 0x000fea0003800200 */
.L_x_5450:
        /* <DEDUP_REMOVED lines=35> */
.L_x_5449:
[----:B------:R-:W-:Y:S05]  /*5f70*/  BSYNC.RECONVERGENT B0 ;  /* 0x0000000000007941 */ /* 0x000fea0003800200 */
.L_x_5448:
        /* <DEDUP_REMOVED lines=28> */
.L_x_5457:
        /* <DEDUP_REMOVED lines=24> */
[C---:B------:R-:W-:Y:S02]  /*62c0*/  @!P3 LEA R10, P5, R11.reuse, UR4, 0x2 ;  /* 0x000000040b0abc11 */ /* 0x040fe4000f8a10ff */
[----:B------:R-:W-:Y:S01]  /*62d0*/  IADD3 R28, P6, PT, R28, UR17, RZ ;  /* 0x000000111c1c7c10 */ /* 0x000fe2000ffde0ff */
[----:B---3--:R-:W-:Y:S01]  /*62e0*/  VIADD R30, R30, 0x10 ;  /* 0x000000101e1e7836 */ /* 0x008fe20000000000 */
[----:B------:R-:W-:Y:S02]  /*62f0*/  @!P3 LEA.HI.X R11, R11, UR6, R18, 0x2, P5 ;  /* 0x000000060b0bbc11 */ /* 0x000fe4000a8f1412 */
[----:B------:R-:W-:Y:S02]  /*6300*/  IADD3.X R26, PT, PT, R26, UR18, RZ, P6, !PT ;  /* 0x000000121a1a7c10 */ /* 0x000fe4000b7fe4ff */
[----:B------:R-:W-:Y:S02]  /*6310*/  @!P2 IADD3 R19, P5, PT, R21, R28, RZ ;  /* 0x0000001c1513a210 */ /* 0x000fe40007fbe0ff */
[----:B------:R-:W-:-:S03]  /*6320*/  IADD3 R28, P6, PT, R28, UR17, RZ ;  /* 0x000000111c1c7c10 */ /* 0x000fc6000ffde0ff */
[----:B------:R-:W-:Y:S01]  /*6330*/  @!P2 IMAD.X R20, RZ, RZ, R26, P5 ;  /* 0x000000ffff14a224 */ /* 0x000fe200028e061a */
[C---:B------:R-:W-:Y:S02]  /*6340*/  @!P2 LEA R18, P5, R19.reuse, UR4, 0x2 ;  /* 0x000000041312ac11 */ /* 0x040fe4000f8a10ff */
        /* <DEDUP_REMOVED lines=15> */
.L_x_5456:
[----:B------:R-:W-:Y:S05]  /*6440*/  BSYNC.RECONVERGENT B1 ;  /* 0x0000000000017941 */ /* 0x000fea0003800200 */
.L_x_5455:
        /* <DEDUP_REMOVED lines=35> */
.L_x_5454:
[----:B------:R-:W-:Y:S05]  /*6680*/  BSYNC.RECONVERGENT B0 ;  /* 0x0000000000007941 */ /* 0x000fea0003800200 */
.L_x_5453:
        /* <DEDUP_REMOVED lines=31> */
.L_x_5462:
        /* <DEDUP_REMOVED lines=16> */
[C---:B------:R-:W-:Y:S01]  /*6980*/  @!P4 LEA R8, P6, R7.reuse, UR10, 0x2 ;  /* 0x0000000a0708cc11 */ /* 0x040fe2000f8c10ff */
        /* <DEDUP_REMOVED lines=31> */
.L_x_5461:
[----:B------:R-:W-:Y:S05]  /*6b80*/  BSYNC.RECONVERGENT B1 ;  /* 0x0000000000017941 */ /* 0x000fea0003800200 */
.L_x_5460:
        /* <DEDUP_REMOVED lines=35> */
.L_x_5459:
[----:B------:R-:W-:Y:S05]  /*6dc0*/  BSYNC.RECONVERGENT B0 ;  /* 0x0000000000007941 */ /* 0x000fea0003800200 */
.L_x_5458:
        /* <DEDUP_REMOVED lines=10> */
[----:B--2---:R-:W-:Y:S01]  /*6e70*/  IMAD.U32 R2, RZ, RZ, UR14 ;  /* 0x0000000eff027e24 */ /* 0x004fe2000f8e00ff */
[----:B------:R-:W-:Y:S01]  /*6e80*/  BSSY.RECONVERGENT B1, `(.L_x_5465) ;  /* 0x0000039000017945 */ /* 0x000fe20003800200 */
[----:B------:R-:W-:-:S03]  /*6e90*/  IMAD.MOV.U32 R16, RZ, RZ, RZ ;  /* 0x000000ffff107224 */ /* 0x000fc600078e00ff */
[----:B------:R-:W-:-:S04]  /*6ea0*/  LOP3.LUT R2, R2, 0x3, RZ, 0xc0, !PT ;  /* 0x0000000302027812 */ /* 0x000fc800078ec0ff */
[----:B------:R-:W-:-:S03]  /*6eb0*/  ISETP.NE.AND P0, PT, R2, RZ, PT ;  /* 0x000000ff0200720c */ /* 0x000fc60003f05270 */
[----:B------:R-:W-:Y:S10]  /*6ec0*/  @!P1 BRA `(.L_x_5466) ;  /* 0x0000000000d09947 */ /* 0x000ff40003800000 */
[----:B0-----:R-:W-:Y:S02]  /*6ed0*/  IMAD R17, R12, 0x10, R31 ;  /* 0x000000100c117824 */ /* 0x001fe400078e021f */
[----:B------:R-:W-:-:S03]  /*6ee0*/  IMAD.IADD R16, R15, 0x1, -R2 ;  /* 0x000000010f107824 */ /* 0x000fc600078e0a02 */
[----:B------:R-:W-:Y:S01]  /*6ef0*/  IADD3 R17, PT, PT, R17, 0x8, R14 ;  /* 0x0000000811117810 */ /* 0x000fe20007ffe00e */
[----:B------:R-:W-:-:S07]  /*6f00*/  IMAD.MOV R5, RZ, RZ, -R16 ;  /* 0x000000ffff057224 */ /* 0x000fce00078e0a10 */
.L_x_5467:
[C---:B-1-3--:R-:W-:Y:S01]  /*6f10*/  LOP3.LUT R9, R43.reuse, 0x1f, RZ, 0xc0, !PT ;  /* 0x0000001f2b097812 */ /* 0x04afe200078ec0ff */
        /* <DEDUP_REMOVED lines=8> */
[----:B------:R-:W-:Y:S01]  /*6fa0*/  ISETP.GE.U32.AND P3, PT, R8, UR7, PT ;  /* 0x0000000708007c0c */ /* 0x000fe2000bf66070 */
[C---:B------:R-:W-:Y:S01]  /*6fb0*/  VIADD R43, R31.reuse, 0x1f ;  /* 0x0000001f1f2b7836 */ /* 0x040fe20000000000 */
        /* <DEDUP_REMOVED lines=8> */
[C---:B------:R-:W-:Y:S02]  /*7040*/  @!P4 LEA R6, P6, R7.reuse, UR4, 0x2 ;  /* 0x000000040706cc11 */ /* 0x040fe4000f8c10ff */
[----:B------:R-:W-:Y:S01]  /*7050*/  @!P3 IADD3 R3, P5, PT, R8, R9, RZ ;  /* 0x000000090803b210 */ /* 0x000fe20007fbe0ff */
[----:B------:R-:W2:Y:S01]  /*7060*/  @!P2 LDS R27, [R17] ;  /* 0x00000000111ba984 */ /* 0x000ea20000000800 */
[----:B------:R-:W-:Y:S02]  /*7070*/  @!P4 LEA.HI.X R7, R7, UR6, R4, 0x2, P6 ;  /* 0x000000060707cc11 */ /* 0x000fe4000b0f1404 */
[----:B------:R-:W-:Y:S01]  /*7080*/  IADD3 R11, P6, PT, R9, UR17, RZ ;  /* 0x00000011090b7c10 */ /* 0x000fe2000ffde0ff */
[----:B------:R3:W4:Y:S01]  /*7090*/  @!P1 LDS R29, [R17+0x4] ;  /* 0x00000400111d9984 */ /* 0x0007220000000800 */
[----:B------:R-:W-:Y:S01]  /*70a0*/  @!P3 IMAD.X R4, RZ, RZ, R10, P5 ;  /* 0x000000ffff04b224 */ /* 0x000fe200028e060a */
[----:B------:R-:W-:-:S02]  /*70b0*/  @!P3 LEA R8, P5, R3, UR4, 0x2 ;  /* 0x000000040308bc11 */ /* 0x000fc4000f8a10ff */
[----:B------:R-:W-:Y:S02]  /*70c0*/  IADD3.X R14, PT, PT, R10, UR18, RZ, P6, !PT ;  /* 0x000000120a0e7c10 */ /* 0x000fe4000b7fe4ff */
[----:B------:R-:W-:Y:S02]  /*70d0*/  @!P3 LEA.HI.X R9, R3, UR6, R4, 0x2, P5 ;  /* 0x000000060309bc11 */ /* 0x000fe4000a8f1404 */
[----:B------:R-:W-:Y:S01]  /*70e0*/  @!P2 IADD3 R3, P5, PT, R18, R11, RZ ;  /* 0x0000000b1203a210 */ /* 0x000fe20007fbe0ff */
[----:B---3--:R-:W-:Y:S01]  /*70f0*/  VIADD R17, R17, 0x10 ;  /* 0x0000001011117836 */ /* 0x008fe20000000000 */
        /* <DEDUP_REMOVED lines=17> */
.L_x_5466:
[----:B------:R-:W-:Y:S05]  /*7210*/  BSYNC.RECONVERGENT B1 ;  /* 0x0000000000017941 */ /* 0x000fea0003800200 */
.L_x_5465:
        /* <DEDUP_REMOVED lines=35> */
.L_x_5464:
[----:B------:R-:W-:Y:S05]  /*7450*/  BSYNC.RECONVERGENT B0 ;  /* 0x0000000000007941 */ /* 0x000fea0003800200 */
.L_x_5463:
        /* <DEDUP_REMOVED lines=8> */
[----:B--23--:R-:W2:Y:S01]  /*74e0*/  @!P0 S2R R6, SR_CgaCtaId ;  /* 0x0000000000068919 */ /* 0x00cea20000008800 */
[----:B01----:R-:W-:Y:S02]  /*74f0*/  @!P0 MOV R9, 0x400 ;  /* 0x0000040000098802 */ /* 0x003fe40000000f00 */
[----:B----4-:R-:W-:-:S05]  /*7500*/  FMNMX R3, R24, R3, !PT ;  /* 0x0000000318037209 */ /* 0x010fca0007800000 */
[----:B------:R-:W0:Y:S01]  /*7510*/  SHFL.DOWN PT, R2, R3, 0x8, 0x1f ;  /* 0x09001f0003027f89 */ /* 0x000e2200000e0000 */
[----:B--2---:R-:W-:-:S05]  /*7520*/  @!P0 LEA R9, R6, R9, 0x18 ;  /* 0x0000000906098211 */ /* 0x004fca00078ec0ff */
        /* <DEDUP_REMOVED lines=26> */
.L_x_5476:
[----:B------:R-:W-:Y:S02]  /*76d0*/  ISETP.NE.AND P0, PT, R0, RZ, PT ;  /* 0x000000ff0000720c */ /* 0x000fe40003f05270 */
[----:B-1----:R-:W-:-:S11]  /*76e0*/  FMNMX R5, R4, R5, !PT ;  /* 0x0000000504057209 */ /* 0x002fd60007800000 */
[----:B------:R-:W-:Y:S05]  /*76f0*/  @P0 BRA `(.L_x_5469) ;  /* 0x0000000000080947 */ /* 0x000fea0003800000 */
[----:B------:R-:W1:Y:S02]  /*7700*/  LDC.64 R2, c[0x0][0x3a8] ;  /* 0x0000ea00ff027b82 */ /* 0x000e640000000a00 */
[----:B-1----:R1:W-:Y:S02]  /*7710*/  REDG.E.MAX.S32.STRONG.GPU desc[UR24][R2.64], R5 ;  /* 0x000000050200798e */ /* 0x0023e4000d12e318 */
.L_x_5469:
[----:B------:R-:W-:Y:S05]  /*7720*/  BSYNC B0 ;  /* 0x0000000000007941 */ /* 0x000fea0003800000 */
.L_x_5468:
        /* <DEDUP_REMOVED lines=11> */
[----:B-1-3--:R-:W-:-:S07]  /*77e0*/  MOV R7, 0x7800 ;  /* 0x0000780000077802 */ /* 0x00afce0000000f00 */
[----:B--2-4-:R-:W-:Y:S05]  /*77f0*/  CALL.REL.NOINC `($__internal_141_$__cuda_sm20_rcp_rn_f32_slowpath) ;  /* 0x0000000400987944 */ /* 0x014fea0003c00000 */
[----:B------:R-:W-:Y:S05]  /*7800*/  BRA `(.L_x_5472) ;  /* 0x0000000000147947 */ /* 0x000fea0003800000 */
.L_x_5471:
[----:B-12-4-:R-:W0:Y:S01]  /*7810*/  MUFU.RCP R5, UR23 ;  /* 0x0000001700057d08 */ /* 0x016e220008001000 */
[----:B------:R-:W-:-:S04]  /*7820*/  IMAD.U32 R0, RZ, RZ, UR23 ;  /* 0x00000017ff007e24 */ /* 0x000fc8000f8e00ff */
[----:B0-----:R-:W-:-:S04]  /*7830*/  FFMA R0, R5, R0, -1 ;  /* 0xbf80000005007423 */ /* 0x001fc80000000000 */
[----:B------:R-:W-:-:S04]  /*7840*/  FADD.FTZ R0, -R0, -RZ ;  /* 0x800000ff00007221 */ /* 0x000fc80000010100 */
[----:B------:R-:W-:-:S07]  /*7850*/  FFMA R5, R5, R0, R5 ;  /* 0x0000000005057223 */ /* 0x000fce0000000005 */
.L_x_5472:
[----:B------:R-:W0:Y:S02]  /*7860*/  LDC.64 R2, c[0x0][0x3b0] ;  /* 0x0000ec00ff027b82 */ /* 0x000e240000000a00 */
[----:B0-----:R-:W-:Y:S01]  /*7870*/  STG.E desc[UR24][R2.64], R5 ;  /* 0x0000000502007986 */ /* 0x001fe2000c101918 */
[----:B------:R-:W-:Y:S05]  /*7880*/  EXIT ;  /* 0x000000000000794d */ /* 0x000fea0003800000 */
.L_x_5470:
[----:B------:R-:W-:Y:S02]  /*7890*/  IMAD.MOV.U32 R7, RZ, RZ, 0x4 ;  /* 0x00000004ff077424 */ /* 0x000fe400078e00ff */
[----:B------:R-:W-:Y:S02]  /*78a0*/  IMAD.MOV.U32 R9, RZ, RZ, 0x1f ;  /* 0x0000001fff097424 */ /* 0x000fe400078e00ff */
[----:B------:R-:W-:-:S07]  /*78b0*/  IMAD.MOV.U32 R6, RZ, RZ, -0x1 ;  /* 0xffffffffff067424 */ /* 0x000fce00078e00ff */
[----:B01----:R-:W-:Y:S05]  /*78c0*/  WARPSYNC.COLLECTIVE R6, `(.L_x_5473) ;  /* 0x0000000006087348 */ /* 0x003fea0003c00000 */
[----:B-1----:R1:W2:Y:S02]  /*78d0*/  SHFL.DOWN P0, R5, R2, R7, R9 ;  /* 0x0800000702057389 */ /* 0x0022a40000000009 */
[----:B012---:R-:W-:Y:S05]  /*78e0*/  ENDCOLLECTIVE ;  /* 0x000000000000791b */ /* 0x007fea0003800000 */
.L_x_5473:
[----:B------:R-:W-:Y:S02]  /*78f0*/  IMAD.MOV.U32 R7, RZ, RZ, 0x2 ;  /* 0x00000002ff077424 */ /* 0x000fe400078e00ff */
[----:B------:R-:W-:-:S05]  /*7900*/  IMAD.MOV.U32 R3, RZ, RZ, R5 ;  /* 0x000000ffff037224 */ /* 0x000fca00078e0005 */
[----:B------:R-:W-:-:S05]  /*7910*/  FMNMX R3, R3, R2, !PT ;  /* 0x0000000203037209 */ /* 0x000fca0007800000 */
[----:B------:R-:W-:-:S07]  /*7920*/  IMAD.MOV.U32 R2, RZ, RZ, R3 ;  /* 0x000000ffff027224 */ /* 0x000fce00078e0003 */
[----:B------:R-:W-:Y:S05]  /*7930*/  WARPSYNC.COLLECTIVE R6, `(.L_x_5474) ;  /* 0x0000000006087348 */ /* 0x000fea0003c00000 */
[----:B------:R0:W1:Y:S02]  /*7940*/  SHFL.DOWN P0, R5, R2, R7, R9 ;  /* 0x0800000702057389 */ /* 0x0000640000000009 */
[----:B01----:R-:W-:Y:S05]  /*7950*/  ENDCOLLECTIVE ;  /* 0x000000000000791b */ /* 0x003fea0003800000 */
.L_x_5474:
[----:B------:R-:W-:Y:S02]  /*7960*/  IMAD.MOV.U32 R7, RZ, RZ, 0x1 ;  /* 0x00000001ff077424 */ /* 0x000fe400078e00ff */
[----:B------:R-:W-:-:S05]  /*7970*/  IMAD.MOV.U32 R4, RZ, RZ, R5 ;  /* 0x000000ffff047224 */ /* 0x000fca00078e0005 */
[----:B------:R-:W-:-:S05]  /*7980*/  FMNMX R4, R3, R4, !PT ;  /* 0x0000000403047209 */ /* 0x000fca0007800000 */
[----:B------:R-:W-:-:S07]  /*7990*/  IMAD.MOV.U32 R2, RZ, RZ, R4 ;  /* 0x000000ffff027224 */ /* 0x000fce00078e0004 */
[----:B------:R-:W-:Y:S05]  /*79a0*/  WARPSYNC.COLLECTIVE R6, `(.L_x_5475) ;  /* 0x0000000006087348 */ /* 0x000fea0003c00000 */
[----:B------:R0:W1:Y:S02]  /*79b0*/  SHFL.DOWN P0, R5, R2, R7, R9 ;  /* 0x0800000702057389 */ /* 0x0000640000000009 */
[----:B01----:R-:W-:Y:S05]  /*79c0*/  ENDCOLLECTIVE ;  /* 0x000000000000791b */ /* 0x003fea0003800000 */
.L_x_5475:
[----:B------:R-:W-:Y:S05]  /*79d0*/  BRA `(.L_x_5476) ;  /* 0xfffffffc003c7947 */ /* 0x000fea000383ffff */
        .weak           $__internal_140_$__cuda_sm20_div_u64
        .type           $__internal_140_$__cuda_sm20_div_u64,@function
        .size           $__internal_140_$__cuda_sm20_div_u64,($__internal_141_$__cuda_sm20_rcp_rn_f32_slowpath - $__internal_140_$__cuda_sm20_div_u64)
$__internal_140_$__cuda_sm20_div_u64:
        /* <DEDUP_REMOVED lines=71> */
[----:B------:R-:W-:Y:S11]  /*7e50*/  RET.REL.NODEC R2 `(_ZN18transformer_engine6detail43dgated_act_cast_transpose_kernel_notalignedILi2ELi4Ef6__half13__nv_fp8_e4m3NS_5EmptyEXadL_ZNS_5dreluIffEET_T0_RKS4_EEXadL_ZNS_4reluIffEES6_S7_S9_EEEEvPKT2_SD_PT3_SF_PKT1_PSG_SJ_mmm) ;  /* 0xffffff8002687950 */ /* 0x000ff60003c3ffff */
        .weak           $__internal_141_$__cuda_sm20_rcp_rn_f32_slowpath
        .type           $__internal_141_$__cuda_sm20_rcp_rn_f32_slowpath,@function
        .size           $__internal_141_$__cuda_sm20_rcp_rn_f32_slowpath,(.L_x_29442 - $__internal_141_$__cuda_sm20_rcp_rn_f32_slowpath)
$__internal_141_$__cuda_sm20_rcp_rn_f32_slowpath:
        /* <DEDUP_REMOVED lines=15> */
.L_x_5477:
        /* <DEDUP_REMOVED lines=33> */
.L_x_5479:
[----:B------:R0:W1:Y:S02]  /*8160*/  MUFU.RCP R2, R0 ;  /* 0x0000000000027308 */ /* 0x0000640000001000 */
.L_x_5478:
[----:B-1-3--:R-:W-:Y:S02]  /*8170*/  IMAD.MOV.U32 R5, RZ, RZ, R2 ;  /* 0x000000ffff057224 */ /* 0x00afe400078e0002 */
[----:B------:R-:W-:Y:S02]  /*8180*/  IMAD.MOV.U32 R2, RZ, RZ, R7 ;  /* 0x000000ffff027224 */ /* 0x000fe400078e0007 */
[----:B------:R-:W-:-:S04]  /*8190*/  IMAD.MOV.U32 R3, RZ, RZ, 0x0 ;  /* 0x00000000ff037424 */ /* 0x000fc800078e00ff */
[----:B0-2---:R-:W-:Y:S05]  /*81a0*/  RET.REL.NODEC R2 `(_ZN18transformer_engine6detail43dgated_act_cast_transpose_kernel_notalignedILi2ELi4Ef6__half13__nv_fp8_e4m3NS_5EmptyEXadL_ZNS_5dreluIffEET_T0_RKS4_EEXadL_ZNS_4reluIffEES6_S7_S9_EEEEvPKT2_SD_PT3_SF_PKT1_PSG_SJ_mmm) ;  /* 0xffffff7c02947950 */ /* 0x005fea0003c3ffff */
.L_x_5480:
        /* <DEDUP_REMOVED lines=13> */
.L_x_29442:


//--------------------- .text._ZN18transformer_engine6detail32dgated_act_cast_transpose_kernelILi2ELi4Ef6__half13__nv_fp8_e4m3NS_5EmptyEXadL_ZNS_5dreluIffEET_T0_RKS4_EEXadL_ZNS_4reluIffEES6_S7_S9_EEEEvPKT2_SD_PT3_SF_PKT1_PSG_SJ_mmm --------------------------
	.section	.text._ZN18transformer_engine6detail32dgated_act_cast_transpose_kernelILi2ELi4Ef6__half13__nv_fp8_e4m3NS_5EmptyEXadL_ZNS_5dreluIffEET_T0_RKS4_EEXadL_ZNS_4reluIffEES6_S7_S9_EEEEvPKT2_SD_PT3_SF_PKT1_PSG_SJ_mmm,"ax",@progbits
	.align	128
        .global         _ZN18transformer_engine6detail32dgated_act_cast_transpose_kernelILi2ELi4Ef6__half13__nv_fp8_e4m3NS_5EmptyEXadL_ZNS_5dreluIffEET_T0_RKS4_EEXadL_ZNS_4reluIffEES6_S7_S9_EEEEvPKT2_SD_PT3_SF_PKT1_PSG_SJ_mmm
        .type           _ZN18transformer_engine6detail32dgated_act_cast_transpose_kernelILi2ELi4Ef6__half13__nv_fp8_e4m3NS_5EmptyEXadL_ZNS_5dreluIffEET_T0_RKS4_EEXadL_ZNS_4reluIffEES6_S7_S9_EEEEvPKT2_SD_PT3_SF_PKT1_PSG_SJ_mmm,@function
        .size           _ZN18transformer_engine6detail32dgated_act_cast_transpose_kernelILi2ELi4Ef6__half13__nv_fp8_e4m3NS_5EmptyEXadL_ZNS_5dreluIffEET_T0_RKS4_EEXadL_ZNS_4reluIffEES6_S7_S9_EEEEvPKT2_SD_PT3_SF_PKT1_PSG_SJ_mmm,(.L_x_29444 - _ZN18transformer_engine6detail32dgated_act_cast_transpose_kernelILi2ELi4Ef6__half13__nv_fp8_e4m3NS_5EmptyEXadL_ZNS_5dreluIffEET_T0_RKS4_EEXadL_ZNS_4reluIffEES6_S7_S9_EEEEvPKT2_SD_PT3_SF_PKT1_PSG_SJ_mmm)
        .other          _ZN18transformer_engine6detail32dgated_act_cast_transpose_kernelILi2ELi4Ef6__half13__nv_fp8_e4m3NS_5EmptyEXadL_ZNS_5dreluIffEET_T0_RKS4_EEXadL_ZNS_4reluIffEES6_S7_S9_EEEEvPKT2_SD_PT3_SF_PKT1_PSG_SJ_mmm,@"STO_CUDA_ENTRY STV_DEFAULT"
_ZN18transformer_engine6detail32dgated_act_cast_transpose_kernelILi2ELi4Ef6__half13__nv_fp8_e4m3NS_5EmptyEXadL_ZNS_5dreluIffEET_T0_RKS4_EEXadL_ZNS_4reluIffEES6_S7_S9_EEEEvPKT2_SD_PT3_SF_PKT1_PSG_SJ_mmm:
.text._ZN18transformer_engine6detail32dgated_act_cast_transpose_kernelILi2ELi4Ef6__half13__nv_fp8_e4m3NS_5EmptyEXadL_ZNS_5dreluIffEET_T0_RKS4_EEXadL_ZNS_4reluIffEES6_S7_S9_EEEEvPKT2_SD_PT3_SF_PKT1_PSG_SJ_mmm:
        /* <DEDUP_REMOVED lines=39> */
.L_x_5481:
[----:B------:R-:W-:-:S07]  /*0270*/  MOV R4, 0x290 ;  /* 0x0000029000047802 */ /* 0x000fce0000000f00 */
[----:B------:R-:W-:Y:S05]  /*0280*/  CALL.REL.NOINC `($__internal_142_$__cuda_sm20_div_u64) ;  /* 0x0000004c00247944 */ /* 0x000fea0003c00000 */
        /* <DEDUP_REMOVED lines=11> */
.L_x_5482:
        /* <DEDUP_REMOVED lines=8> */
[----:B-1----:R-:W-:Y:S02]  /*03c0*/  UIMAD.WIDE.U32 UR12, UR4, UR22, URZ ;  /* 0x00000016040c72a5 */ /* 0x002fe4000f8e00ff */
[----:B------:R-:W-:-:S02]  /*03d0*/  UIMAD UR7, UR5, UR22, URZ ;  /* 0x00000016050772a4 */ /* 0x000fc4000f8e02ff */
[----:B------:R-:W-:Y:S02]  /*03e0*/  ULEA UR18, UP0, UR12, UR15, 0x7 ;  /* 0x0000000f0c127291 */ /* 0x000fe4000f8038ff */
[----:B------:R-:W-:Y:S02]  /*03f0*/  UIMAD UR7, UR4, UR23, UR7 ;  /* 0x00000017040772a4 */ /* 0x000fe4000f8e0207 */
[----:B--2---:R-:W-:Y:S02]  /*0400*/  ULEA UR17, UP1, UR18, UR8, 0x1 ;  /* 0x0000000812117291 */ /* 0x004fe4000f8208ff */
[----:B------:R-:W-:Y:S01]  /*0410*/  UIADD3 UR19, UPT, UPT, UR13, UR7, URZ ;  /* 0x000000070d137290 */ /* 0x000fe2000fffe0ff */
[----:B0-----:R-:W-:Y:S01]  /*0420*/  SHF.R.U32.HI R9, RZ, 0x5, R0 ;  /* 0x00000005ff097819 */ /* 0x001fe20000011600 */
[----:B------:R-:W-:Y:S02]  /*0430*/  ULOP3.LUT UR8, UR23, 0x7fffffff, URZ, 0xc0, !UPT ;  /* 0x7fffffff17087892 */ /* 0x000fe4000f8ec0ff */
[----:B------:R-:W-:-:S02]  /*0440*/  ULEA UR15, UP2, UR12, UR15, 0x8 ;  /* 0x0000000f0c0f7291 */ /* 0x000fc4000f8440ff */
[C---:B------:R-:W-:Y:S01]  /*0450*/  IMAD.SHL.U32 R3, R9.reuse, 0x4, RZ ;  /* 0x0000000409037824 */ /* 0x040fe200078e00ff */
[----:B------:R-:W-:Y:S01]  /*0460*/  ULEA.HI.X UR7, UR12, UR16, UR19, 0x7, UP0 ;  /* 0x000000100c077291 */ /* 0x000fe200080f3c13 */
[----:B------:R-:W-:Y:S01]  /*0470*/  IMAD.SHL.U32 R9, R9, 0x10, RZ ;  /* 0x0000001009097824 */ /* 0x000fe200078e00ff */
[----:B------:R-:W-:Y:S01]  /*0480*/  ULEA UR13, UP3, UR15, UR10, 0x1 ;  /* 0x0000000a0f0d7291 */ /* 0x000fe2000f8608ff */
[----:B------:R-:W-:Y:S01]  /*0490*/  IMAD.IADD R2, R0, 0x1, -R3 ;  /* 0x0000000100027824 */ /* 0x000fe200078e0a03 */
[----:B------:R-:W-:Y:S01]  /*04a0*/  ULEA.HI.X UR18, UR18, UR9, UR7, 0x1, UP1 ;  /* 0x0000000912127291 */ /* 0x000fe200088f0c07 */
[----:B------:R-:W-:Y:S01]  /*04b0*/  IMAD R49, R9, UR8, RZ ;  /* 0x0000000809317c24 */ /* 0x000fe2000f8e02ff */
[----:B------:R-:W-:Y:S02]  /*04c0*/  ULEA.HI.X UR16, UR12, UR16, UR19, 0x8, UP2 ;  /* 0x000000100c107291 */ /* 0x000fe400090f4413 */
[----:B------:R-:W-:Y:S01]  /*04d0*/  LOP3.LUT R6, R2, 0x1f, RZ, 0xc0, !PT ;  /* 0x0000001f02067812 */ /* 0x000fe200078ec0ff */
[----:B------:R-:W-:-:S02]  /*04e0*/  USHF.R.U64 UR10, UR22, 0x1, UR23 ;  /* 0x00000001160a7899 */ /* 0x000fc40008001217 */
[----:B------:R-:W-:Y:S02]  /*04f0*/  USHF.R.U32.HI UR7, URZ, 0x1, UR23 ;  /* 0x00000001ff077899 */ /* 0x000fe40008011617 */
[----:B------:R-:W-:Y:S01]  /*0500*/  IMAD.WIDE.U32 R12, R9, UR22, R6 ;  /* 0x00000016090c7c25 */ /* 0x000fe2000f8e0006 */
[----:B------:R-:W-:Y:S02]  /*0510*/  ULEA.HI.X UR12, UR15, UR11, UR16, 0x1, UP3 ;  /* 0x0000000b0f0c7291 */ /* 0x000fe400098f0c10 */
[----:B------:R-:W-:Y:S01]  /*0520*/  USHF.L.U32 UR21, UR22, 0x2, URZ ;  /* 0x0000000216157899 */ /* 0x000fe200080006ff */
[----:B------:R-:W-:Y:S01]  /*0530*/  IMAD.SHL.U32 R4, R12, 0x4, RZ ;  /* 0x000000040c047824 */ /* 0x000fe200078e00ff */
[----:B------:R-:W-:Y:S01]  /*0540*/  USHF.L.U32 UR30, UR22, 0x1, URZ ;  /* 0x00000001161e7899 */ /* 0x000fe200080006ff */
[----:B------:R-:W-:Y:S01]  /*0550*/  IMAD.IADD R21, R13, 0x1, R49 ;  /* 0x000000010d157824 */ /* 0x000fe200078e0231 */
[----:B------:R-:W-:Y:S01]  /*0560*/  USHF.L.U64.HI UR26, UR22, 0x2, UR23 ;  /* 0x00000002161a7899 */ /* 0x000fe20008010217 */
[C---:B------:R-:W-:Y:S01]  /*0570*/  IMAD R5, R9.reuse, UR7, RZ ;  /* 0x0000000709057c24 */ /* 0x040fe2000f8e02ff */
[----:B------:R-:W-:Y:S01]  /*0580*/  IADD3 R8, P0, PT, R4, UR13, RZ ;  /* 0x0000000d04087c10 */ /* 0x000fe2000ff1e0ff */
[----:B------:R-:W-:Y:S01]  /*0590*/  IMAD.WIDE.U32 R6, R9, UR10, R6 ;  /* 0x0000000a09067c25 */ /* 0x000fe2000f8e0006 */
[----:B------:R-:W-:Y:S01]  /*05a0*/  SHF.L.U64.HI R10, R12, 0x2, R21 ;  /* 0x000000020c0a7819 */ /* 0x000fe20000010215 */
[----:B------:R-:W-:Y:S01]  /*05b0*/  USHF.L.U64.HI UR31, UR22, 0x1, UR23 ;  /* 0x00000001161f7899 */ /* 0x000fe20008010217 */
[----:B------:R-:W-:Y:S01]  /*05c0*/  IADD3 RZ, P1, PT, R8, UR21, RZ ;  /* 0x0000001508ff7c10 */ /* 0x000fe2000ff3e0ff */
[----:B------:R-:W-:Y:S01]  /*05d0*/  IMAD.SHL.U32 R18, R12, 0x4, RZ ;  /* 0x000000040c127824 */ /* 0x000fe200078e00ff */
[----:B------:R-:W-:Y:S01]  /*05e0*/  USHF.L.U32 UR27, UR10, 0x2, URZ ;  /* 0x000000020a1b7899 */ /* 0x000fe200080006ff */
[----:B------:R-:W-:Y:S01]  /*05f0*/  IADD3.X R15, PT, PT, R10, UR12, RZ, P0, !PT ;  /* 0x0000000c0a0f7c10 */ /* 0x000fe200087fe4ff */
[----:B------:R-:W-:Y:S01]  /*0600*/  UIADD3 UR28, UP0, UPT, UR30, UR13, URZ ;  /* 0x0000000d1e1c7290 */ /* 0x000fe2000ff1e0ff */
[----:B------:R-:W-:Y:S01]  /*0610*/  IMAD.IADD R7, R7, 0x1, R5 ;  /* 0x0000000107077824 */ /* 0x000fe200078e0205 */
[----:B------:R-:W-:Y:S01]  /*0620*/  LEA R16, P0, R6, UR17, 0x2 ;  /* 0x0000001106107c11 */ /* 0x000fe2000f8010ff */
[----:B------:R-:W-:Y:S01]  /*0630*/  VIADD R14, R18, UR13 ;  /* 0x0000000d120e7c36 */ /* 0x000fe20008000000 */
[----:B------:R-:W-:Y:S01]  /*0640*/  USHF.L.U64.HI UR7, UR10, 0x2, UR7 ;  /* 0x000000020a077899 */ /* 0x000fe20008010207 */
[----:B------:R-:W-:Y:S01]  /*0650*/  IADD3.X R23, PT, PT, R15, UR26, RZ, P1, !PT ;  /* 0x0000001a0f177c10 */ /* 0x000fe20008ffe4ff */
[----:B------:R-:W-:Y:S01]  /*0660*/  UIADD3.X UR29, UPT, UPT, UR31, UR12, URZ, UP0, !UPT ;  /* 0x0000000c1f1d7290 */ /* 0x000fe200087fe4ff */
[----:B------:R-:W-:Y:S01]  /*0670*/  VIADD R22, R14, UR21 ;  /* 0x000000150e167c36 */ /* 0x000fe20008000000 */
[----:B------:R-:W-:Y:S01]  /*0680*/  LEA.HI.X R17, R6, UR18, R7, 0x2, P0 ;  /* 0x0000001206117c11 */ /* 0x000fe200080f1407 */
[----:B------:R-:W-:Y:S01]  /*0690*/  VIADD R18, R18, UR28 ;  /* 0x0000001c12127c36 */ /* 0x000fe20008000000 */
[----:B------:R-:W-:Y:S01]  /*06a0*/  IADD3 R24, P1, PT, R16, UR27, RZ ;  /* 0x0000001b10187c10 */ /* 0x000fe2000ff3e0ff */
[----:B------:R-:W-:Y:S01]  /*06b0*/  USHF.L.U32 UR8, UR22, 0x3, URZ ;  /* 0x0000000316087899 */ /* 0x000fe200080006ff */
[----:B------:R-:W-:Y:S01]  /*06c0*/  IADD3 R4, P0, PT, R4, UR28, RZ ;  /* 0x0000001c04047c10 */ /* 0x000fe2000ff1e0ff */
[----:B---3--:R0:W2:Y:S01]  /*06d0*/  LDG.E R6, desc[UR24][R22.64] ;  /* 0x0000001816067981 */ /* 0x0080a2000c1e1900 */
[----:B------:R-:W-:-:S02]  /*06e0*/  IADD3.X R25, PT, PT, R17, UR7, RZ, P1, !PT ;  /* 0x0000000711197c10 */ /* 0x000fc40008ffe4ff */
[----:B------:R-:W-:Y:S01]  /*06f0*/  IADD3.X R19, PT, PT, R10, UR29, RZ, P0, !PT ;  /* 0x0000001d0a137c10 */ /* 0x000fe200087fe4ff */
[----:B------:R-:W3:Y:S01]  /*0700*/  LDG.E R27, desc[UR24][R14.64] ;  /* 0x000000180e1b7981 */ /* 0x000ee2000c1e1900 */
[----:B------:R-:W-:Y:S01]  /*0710*/  IADD3 RZ, P0, PT, R4, UR21, RZ ;  /* 0x0000001504ff7c10 */ /* 0x000fe2000ff1e0ff */
[----:B------:R-:W-:Y:S02]  /*0720*/  VIADD R28, R18, UR21 ;  /* 0x00000015121c7c36 */ /* 0x000fe40008000000 */
[----:B------:R1:W5:Y:S01]  /*0730*/  LDG.E R11, desc[UR24][R24.64] ;  /* 0x00000018180b7981 */ /* 0x000362000c1e1900 */
[----:B------:R-:W-:Y:S01]  /*0740*/  IADD3.X R29, PT, PT, R19, UR26, RZ, P0, !PT ;  /* 0x0000001a131d7c10 */ /* 0x000fe200087fe4ff */
[----:B------:R-:W-:Y:S01]  /*0750*/  USHF.L.U64.HI UR9, UR22, 0x3, UR23 ;  /* 0x0000000316097899 */ /* 0x000fe20008010217 */
[----:B----4-:R-:W-:Y:S01]  /*0760*/  ISETP.NE.U32.AND P0, PT, RZ, UR32, PT ;  /* 0x00000020ff007c0c */ /* 0x010fe2000bf05070 */
[----:B------:R-:W4:Y:S01]  /*0770*/  LDG.E R30, desc[UR24][R16.64] ;  /* 0x00000018101e7981 */ /* 0x000f22000c1e1900 */
[----:B0-----:R-:W-:-:S03]  /*0780*/  IADD3 R22, P2, PT, R8, UR8, RZ ;  /* 0x0000000808167c10 */ /* 0x001fc6000ff5e0ff */
[----:B------:R0:W4:Y:S01]  /*0790*/  LDG.E R13, desc[UR24][R28.64] ;  /* 0x000000181c0d7981 */ /* 0x000122000c1e1900 */
[----:B------:R-:W-:Y:S02]  /*07a0*/  ISETP.NE.AND.EX P0, PT, RZ, UR33, PT, P0 ;  /* 0x00000021ff007c0c */ /* 0x000fe4000bf05300 */
[----:B------:R-:W-:Y:S01]  /*07b0*/  IADD3.X R23, PT, PT, R15, UR9, RZ, P2, !PT ;  /* 0x000000090f177c10 */ /* 0x000fe200097fe4ff */
[----:B------:R-:W4:Y:S01]  /*07c0*/  LDG.E R31, desc[UR24][R18.64] ;  /* 0x00000018121f7981 */ /* 0x000f22000c1e1900 */
[----:B-1----:R-:W-:-:S03]  /*07d0*/  IADD3 R24, P1, PT, R24, UR27, RZ ;  /* 0x0000001b18187c10 */ /* 0x002fc6000ff3e0ff */
[----:B------:R-:W4:Y:S01]  /*07e0*/  LDG.E R40, desc[UR24][R22.64] ;  /* 0x0000001816287981 */ /* 0x000f22000c1e1900 */
[----:B0-----:R-:W-:Y:S02]  /*07f0*/  IADD3 R28, P2, PT, R4, UR8, RZ ;  /* 0x00000008041c7c10 */ /* 0x001fe4000ff5e0ff */
[----:B------:R-:W-:Y:S02]  /*0800*/  IADD3.X R25, PT, PT, R25, UR7, RZ, P1, !PT ;  /* 0x0000000719197c10 */ /* 0x000fe40008ffe4ff */
[----:B------:R-:W-:Y:S02]  /*0810*/  IADD3.X R29, PT, PT, R19, UR9, RZ, P2, !PT ;  /* 0x00000009131d7c10 */ /* 0x000fe400097fe4ff */
[----:B------:R-:W-:Y:S01]  /*0820*/  IADD3 R32, P2, PT, R22, UR21, RZ ;  /* 0x0000001516207c10 */ /* 0x000fe2000ff5e0ff */
[----:B------:R-:W4:Y:S01]  /*0830*/  LDG.E R41, desc[UR24][R24.64] ;  /* 0x0000001818297981 */ /* 0x000f22000c1e1900 */
[----:B------:R-:W-:Y:S02]  /*0840*/  IADD3 R34, P1, PT, R24, UR27, RZ ;  /* 0x0000001b18227c10 */ /* 0x000fe4000ff3e0ff */
[----:B------:R-:W-:Y:S01]  /*0850*/  IADD3.X R33, PT, PT, R23, UR26, RZ, P2, !PT ;  /* 0x0000001a17217c10 */ /* 0x000fe200097fe4ff */
[----:B------:R-:W0:Y:S01]  /*0860*/  @P0 LDC.64 R16, c[0x0][0x3a0] ;  /* 0x0000e800ff100b82 */ /* 0x000e220000000a00 */
[----:B------:R1:W4:Y:S01]  /*0870*/  LDG.E R44, desc[UR24][R28.64] ;  /* 0x000000181c2c7981 */ /* 0x000322000c1e1900 */
[----:B------:R-:W-:-:S02]  /*0880*/  IADD3 R36, P2, PT, R28, UR21, RZ ;  /* 0x000000151c247c10 */ /* 0x000fc4000ff5e0ff */
[----:B------:R-:W-:Y:S01]  /*0890*/  IADD3.X R35, PT, PT, R25, UR7, RZ, P1, !PT ;  /* 0x0000000719237c10 */ /* 0x000fe20008ffe4ff */
[----:B------:R-:W4:Y:S01]  /*08a0*/  LDG.E R45, desc[UR24][R32.64] ;  /* 0x00000018202d7981 */ /* 0x000f22000c1e1900 */
[----:B------:R-:W-:-:S03]  /*08b0*/  IADD3.X R37, PT, PT, R29, UR26, RZ, P2, !PT ;  /* 0x0000001a1d257c10 */ /* 0x000fc600097fe4ff */
[----:B------:R-:W4:Y:S04]  /*08c0*/  LDG.E R46, desc[UR24][R34.64] ;  /* 0x00000018222e7981 */ /* 0x000f28000c1e1900 */
[----:B------:R-:W4:Y:S04]  /*08d0*/  LDG.E R47, desc[UR24][R36.64] ;  /* 0x00000018242f7981 */ /* 0x000f28000c1e1900 */
[----:B0-----:R0:W4:Y:S01]  /*08e0*/  @P0 LDG.E R48, desc[UR24][R16.64] ;  /* 0x0000001810300981 */ /* 0x001122000c1e1900 */
[----:B------:R-:W-:Y:S02]  /*08f0*/  VIADD R2, R2, 0xffffffff ;  /* 0xffffffff02027836 */ /* 0x000fe40000000000 */
[----:B-1----:R-:W-:-:S03]  /*0900*/  IMAD.MOV.U32 R29, RZ, RZ, RZ ;  /* 0x000000ffff1d7224 */ /* 0x002fc600078e00ff */
[----:B------:R-:W-:Y:S01]  /*0910*/  LOP3.LUT R28, R2, 0x1f, RZ, 0xc0, !PT ;  /* 0x0000001f021c7812 */ /* 0x000fe200078ec0ff */
[----:B------:R-:W-:Y:S02]  /*0920*/  IMAD.U32 R14, RZ, RZ, UR27 ;  /* 0x0000001bff0e7e24 */ /* 0x000fe4000f8e00ff */
[----:B------:R-:W-:Y:S02]  /*0930*/  IMAD.U32 R15, RZ, RZ, UR7 ;  /* 0x00000007ff0f7e24 */ /* 0x000fe4000f8e00ff */
[----:B------:R-:W-:-:S04]  /*0940*/  IMAD.WIDE.U32 R18, R9, UR22, R28 ;  /* 0x0000001609127c25 */ /* 0x000fc8000f8e001c */
[----:B------:R-:W-:Y:S01]  /*0950*/  IMAD.WIDE.U32 R14, R9, UR10, R14 ;  /* 0x0000000a090e7c25 */ /* 0x000fe2000f8e000e */
[----:B------:R-:W-:Y:S01]  /*0960*/  IADD3 R2, P1, PT, R18, UR21, RZ ;  /* 0x0000001512027c10 */ /* 0x000fe2000ff3e0ff */
[----:B------:R-:W-:Y:S02]  /*0970*/  ULOP3.LUT UR19, UR23, 0x7fffffff, URZ, 0xc0, !UPT ;  /* 0x7fffffff17137892 */ /* 0x000fe4000f8ec0ff */
[----:B------:R-:W-:Y:S01]  /*0980*/  IMAD.IADD R19, R49, 0x1, R19 ;  /* 0x0000000131137824 */ /* 0x000fe200078e0213 */
[----:B------:R-:W1:Y:S01]  /*0990*/  LDCU.128 UR8, c[0x0][0x390] ;  /* 0x00007200ff0877ac */ /* 0x000e620008000c00 */
[----:B------:R-:W-:Y:S02]  /*09a0*/  IMAD.IADD R4, R5, 0x1, R15 ;  /* 0x0000000105047824 */ /* 0x000fe400078e020f */
[----:B------:R-:W-:Y:S01]  /*09b0*/  IMAD.SHL.U32 R24, R2, 0x4, RZ ;  /* 0x0000000402187824 */ /* 0x000fe200078e00ff */
[----:B------:R-:W-:Y:S02]  /*09c0*/  IADD3.X R5, PT, PT, R19, UR26, RZ, P1, !PT ;  /* 0x0000001a13057c10 */ /* 0x000fe40008ffe4ff */
[----:B0-----:R-:W-:-:S02]  /*09d0*/  IADD3 R16, P1, PT, R28, R14, RZ ;  /* 0x0000000e1c107210 */ /* 0x001fc40007f3e0ff */
[----:B------:R-:W-:Y:S02]  /*09e0*/  SHF.L.U64.HI R2, R2, 0x2, R5 ;  /* 0x0000000202027819 */ /* 0x000fe40000010205 */
[----:B------:R-:W-:Y:S01]  /*09f0*/  IADD3 R32, P2, PT, R24, UR13, RZ ;  /* 0x0000000d18207c10 */ /* 0x000fe2000ff5e0ff */
[----:B------:R-:W-:Y:S01]  /*0a00*/  IMAD.X R17, RZ, RZ, R4, P1 ;  /* 0x000000ffff117224 */ /* 0x000fe200008e0604 */
[----:B------:R-:W-:Y:S01]  /*0a10*/  LEA R7, P1, R16, UR17, 0x2 ;  /* 0x0000001110077c11 */ /* 0x000fe2000f8210ff */
[----:B------:R-:W-:Y:S01]  /*0a20*/  IMAD.IADD R5, R28, 0x1, R14 ;  /* 0x000000011c057824 */ /* 0x000fe200078e020e */
[----:B------:R-:W-:Y:S02]  /*0a30*/  IADD3.X R33, PT, PT, R2, UR12, RZ, P2, !PT ;  /* 0x0000000c02217c10 */ /* 0x000fe400097fe4ff */
[----:B------:R-:W-:Y:S02]  /*0a40*/  LEA.HI.X R17, R16, UR18, R17, 0x2, P1 ;  /* 0x0000001210117c11 */ /* 0x000fe400088f1411 */
[----:B------:R-:W-:Y:S01]  /*0a50*/  LEA R16, R5, UR17, 0x2 ;  /* 0x0000001105107c11 */ /* 0x000fe2000f8e10ff */
[----:B------:R0:W4:Y:S01]  /*0a60*/  LDG.E R8, desc[UR24][R32.64] ;  /* 0x0000001820087981 */ /* 0x000122000c1e1900 */
[----:B------:R-:W-:Y:S01]  /*0a70*/  IMAD.U32 R5, RZ, RZ, UR22 ;  /* 0x00000016ff057e24 */ /* 0x000fe2000f8e00ff */
[----:B------:R-:W-:-:S02]  /*0a80*/  UIMAD UR19, UR19, 0x5, URZ ;  /* 0x00000005131378a4 */ /* 0x000fc4000f8e02ff */
[----:B------:R1:W4:Y:S01]  /*0a90*/  LDG.E R15, desc[UR24][R16.64] ;  /* 0x00000018100f7981 */ /* 0x000322000c1e1900 */
[----:B------:R-:W-:Y:S01]  /*0aa0*/  IMAD.WIDE.U32 R18, R5, 0x5, R18 ;  /* 0x0000000505127825 */ /* 0x000fe200078e0012 */
[----:B------:R-:W-:-:S03]  /*0ab0*/  IADD3 R24, P2, PT, R24, UR28, RZ ;  /* 0x0000001c18187c10 */ /* 0x000fc6000ff5e0ff */
[----:B------:R-:W-:Y:S01]  /*0ac0*/  VIADD R5, R19, UR19 ;  /* 0x0000001313057c36 */ /* 0x000fe20008000000 */
[----:B------:R-:W-:Y:S01]  /*0ad0*/  IADD3 R10, P1, PT, R14, UR27, RZ ;  /* 0x0000001b0e0a7c10 */ /* 0x000fe2000ff3e0ff */
[----:B------:R-:W-:Y:S01]  /*0ae0*/  IMAD.IADD R26, R28, 0x1, R14 ;  /* 0x000000011c1a7824 */ /* 0x000fe200078e020e */
[----:B------:R-:W-:Y:S02]  /*0af0*/  IADD3.X R25, PT, PT, R2, UR29, RZ, P2, !PT ;  /* 0x0000001d02197c10 */ /* 0x000fe400097fe4ff */
[----:B------:R-:W-:Y:S01]  /*0b00*/  SHF.L.U64.HI R14, R18, 0x2, R5 ;  /* 0x00000002120e7819 */ /* 0x000fe20000010205 */
[----:B------:R-:W-:-:S04]  /*0b10*/  IMAD.IADD R5, R0, 0x1, -R3 ;  /* 0x0000000100057824 */ /* 0x000fc800078e0a03 */
[----:B------:R-:W-:Y:S02]  /*0b20*/  VIADD R2, R5, 0x1e ;  /* 0x0000001e05027836 */ /* 0x000fe40000000000 */
[----:B------:R1:W4:Y:S01]  /*0b30*/  LDG.E R5, desc[UR24][R24.64] ;  /* 0x0000001818057981 */ /* 0x000322000c1e1900 */
[----:B------:R-:W-:Y:S02]  /*0b40*/  IMAD.U32 R22, RZ, RZ, UR21 ;  /* 0x00000015ff167e24 */ /* 0x000fe4000f8e00ff */
[----:B------:R-:W-:Y:S02]  /*0b50*/  IMAD.U32 R23, RZ, RZ, UR26 ;  /* 0x0000001aff177e24 */ /* 0x000fe4000f8e00ff */
[----:B0-----:R-:W-:Y:S02]  /*0b60*/  IMAD.SHL.U32 R32, R18, 0x4, RZ ;  /* 0x0000000412207824 */ /* 0x001fe400078e00ff */
[----:B------:R-:W-:-:S03]  /*0b70*/  IMAD.WIDE.U32 R22, R9, UR22, R22 ;  /* 0x0000001609167c25 */ /* 0x000fc6000f8e0016 */
[----:B------:R-:W-:Y:S01]  /*0b80*/  IADD3 R34, P4, PT, R32, UR13, RZ ;  /* 0x0000000d20227c10 */ /* 0x000fe2000ff9e0ff */
[----:B------:R-:W-:Y:S01]  /*0b90*/  IMAD.IADD R49, R49, 0x1, R23 ;  /* 0x0000000131317824 */ /* 0x000fe200078e0217 */
[----:B------:R-:W-:Y:S02]  /*0ba0*/  LOP3.LUT R23, R2, 0x1f, RZ, 0xc0, !PT ;  /* 0x0000001f02177812 */ /* 0x000fe400078ec0ff */
[----:B------:R-:W-:Y:S02]  /*0bb0*/  IADD3 RZ, P3, PT, R7, UR27, RZ ;  /* 0x0000001b07ff7c10 */ /* 0x000fe4000ff7e0ff */
[-C--:B------:R-:W-:Y:S02]  /*0bc0*/  IADD3 R7, P2, PT, R28, R22.reuse, RZ ;  /* 0x000000161c077210 */ /* 0x080fe40007f5e0ff */
[----:B------:R-:W-:Y:S01]  /*0bd0*/  IADD3.X R35, PT, PT, R14, UR12, RZ, P4, !PT ;  /* 0x0000000c0e237c10 */ /* 0x000fe2000a7fe4ff */
[----:B-1----:R-:W-:Y:S01]  /*0be0*/  UIADD3 UR8, UP0, UPT, UR15, UR8, URZ ;  /* 0x000000080f087290 */ /* 0x002fe2000ff1e0ff */
[----:B------:R-:W-:Y:S01]  /*0bf0*/  IADD3 R22, P4, PT, R23, R22, RZ ;  /* 0x0000001617167210 */ /* 0x000fe20007f9e0ff */
[----:B------:R-:W-:Y:S01]  /*0c00*/  VIADD R18, R16, UR27 ;  /* 0x0000001b10127c36 */ /* 0x000fe20008000000 */
[----:B------:R-:W-:Y:S01]  /*0c10*/  IADD3.X R19, PT, PT, R17, UR7, RZ, P3, !PT ;  /* 0x0000000711137c10 */ /* 0x000fe20009ffe4ff */
[----:B------:R-:W-:Y:S01]  /*0c20*/  IMAD.MOV.U32 R16, RZ, RZ, R28 ;  /* 0x000000ffff107224 */ /* 0x000fe200078e001c */
[----:B------:R-:W-:Y:S01]  /*0c30*/  IADD3 R10, P3, PT, R23, R10, RZ ;  /* 0x0000000a170a7210 */ /* 0x000fe20007f7e0ff */
[----:B------:R-:W-:Y:S01]  /*0c40*/  IMAD.U32 R37, RZ, RZ, UR22 ;  /* 0x00000016ff257e24 */ /* 0x000fe2000f8e00ff */
[----:B------:R-:W-:Y:S01]  /*0c50*/  UIADD3.X UR9, UPT, UPT, UR16, UR9, URZ, UP0, !UPT ;  /* 0x0000000910097290 */ /* 0x000fe200087fe4ff */
[----:B------:R-:W-:Y:S01]  /*0c60*/  IMAD.X R23, RZ, RZ, R49, P4 ;  /* 0x000000ffff177224 */ /* 0x000fe200020e0631 */
[----:B------:R-:W-:Y:S01]  /*0c70*/  LEA R24, P5, R12, UR8, 0x1 ;  /* 0x000000080c187c11 */ /* 0x000fe2000f8a08ff */
[----:B------:R-:W-:Y:S01]  /*0c80*/  IMAD.U32 R17, RZ, RZ, UR22 ;  /* 0x00000016ff117e24 */ /* 0x000fe2000f8e00ff */
[----:B------:R-:W-:Y:S01]  /*0c90*/  LEA R26, R26, UR17, 0x2 ;  /* 0x000000111a1a7c11 */ /* 0x000fe2000f8e10ff */
[----:B------:R-:W-:Y:S01]  /*0ca0*/  IMAD R16, R9, UR22, R16 ;  /* 0x0000001609107c24 */ /* 0x000fe2000f8e0210 */
[----:B------:R0:W4:Y:S01]  /*0cb0*/  LDG.E R29, desc[UR24][R18.64] ;  /* 0x00000018121d7981 */ /* 0x000122000c1e1900 */
[----:B------:R-:W-:Y:S01]  /*0cc0*/  IMAD.WIDE.U32 R36, R37, 0x5, R22 ;  /* 0x0000000525247825 */ /* 0x000fe200078e0016 */
[----:B------:R-:W-:-:S02]  /*0cd0*/  LEA.HI.X R25, R12, UR9, R21, 0x1, P5 ;  /* 0x000000090c197c11 */ /* 0x000fc4000a8f0c15 */
[----:B------:R-:W-:Y:S01]  /*0ce0*/  IADD3 R32, P4, PT, R32, UR28, RZ ;  /* 0x0000001c20207c10 */ /* 0x000fe2000ff9e0ff */
[----:B------:R-:W-:Y:S01]  /*0cf0*/  IMAD R12, R17, 0x5, R16 ;  /* 0x00000005110c7824 */ /* 0x000fe200078e0210 */
[----:B------:R-:W-:Y:S01]  /*0d00*/  IADD3 R42, P5, PT, R34, UR21, RZ ;  /* 0x00000015222a7c10 */ /* 0x000fe2000ffbe0ff */
[----:B------:R-:W-:Y:S01]  /*0d10*/  VIADD R17, R37, UR19 ;  /* 0x0000001325117c36 */ /* 0x000fe20008000000 */
[----:B------:R-:W-:Y:S01]  /*0d20*/  IADD3.X R33, PT, PT, R14, UR29, RZ, P4, !PT ;  /* 0x0000001d0e217c10 */ /* 0x000fe2000a7fe4ff */
[----:B------:R-:W-:Y:S01]  /*0d30*/  VIADD R26, R26, UR27 ;  /* 0x0000001b1a1a7c36 */ /* 0x000fe20008000000 */
[----:B------:R-:W-:Y:S01]  /*0d40*/  IADD3.X R43, PT, PT, R35, UR26, RZ, P5, !PT ;  /* 0x0000001a232b7c10 */ /* 0x000fe2000affe4ff */
[----:B------:R-:W-:Y:S01]  /*0d50*/  IMAD.SHL.U32 R16, R36, 0x4, RZ ;  /* 0x0000000424107824 */ /* 0x000fe200078e00ff */
[----:B0-----:R-:W-:Y:S01]  /*0d60*/  IADD3 R18, P4, PT, R18, UR27, RZ ;  /* 0x0000001b12127c10 */ /* 0x001fe2000ff9e0ff */
[----:B------:R0:W4:Y:S01]  /*0d70*/  LDG.E R2, desc[UR24][R34.64] ;  /* 0x0000001822027981 */ /* 0x000122000c1e1900 */
[----:B------:R-:W-:-:S02]  /*0d80*/  SHF.L.U64.HI R17, R36, 0x2, R17 ;  /* 0x0000000224117819 */ /* 0x000fc40000010211 */
[----:B------:R-:W-:Y:S01]  /*0d90*/  IADD3 R36, P5, PT, R32, UR21, RZ ;  /* 0x0000001520247c10 */ /* 0x000fe2000ffbe0ff */
[----:B------:R-:W-:Y:S01]  /*0da0*/  IMAD.SHL.U32 R12, R12, 0x4, RZ ;  /* 0x000000040c0c7824 */ /* 0x000fe200078e00ff */
[----:B------:R-:W-:Y:S01]  /*0db0*/  IADD3.X R19, PT, PT, R19, UR7, RZ, P4, !PT ;  /* 0x0000000713137c10 */ /* 0x000fe2000a7fe4ff */
[----:B------:R1:W4:Y:S01]  /*0dc0*/  LDG.E R20, desc[UR24][R32.64] ;  /* 0x0000001820147981 */ /* 0x000322000c1e1900 */
[----:B------:R-:W-:Y:S01]  /*0dd0*/  IADD3 RZ, P6, PT, R42, UR21, RZ ;  /* 0x000000152aff7c10 */ /* 0x000fe2000ffde0ff */
[----:B0-----:R-:W-:Y:S01]  /*0de0*/  VIADD R34, R26, UR27 ;  /* 0x0000001b1a227c36 */ /* 0x001fe20008000000 */
[----:B------:R-:W-:Y:S01]  /*0df0*/  IADD3 RZ, P4, PT, R18, UR27, RZ ;  /* 0x0000001b12ff7c10 */ /* 0x000fe2000ff9e0ff */
[----:B------:R2:W4:Y:S01]  /*0e00*/  LDG.E R26, desc[UR24][R42.64] ;  /* 0x000000182a1a7981 */ /* 0x000522000c1e1900 */
[----:B------:R-:W-:Y:S01]  /*0e10*/  IADD3.X R37, PT, PT, R33, UR26, RZ, P5, !PT ;  /* 0x0000001a21257c10 */ /* 0x000fe2000affe4ff */
[----:B------:R-:W-:Y:S01]  /*0e20*/  VIADD R14, R12, UR13 ;  /* 0x0000000d0c0e7c36 */ /* 0x000fe20008000000 */
[----:B-1----:R-:W-:Y:S01]  /*0e30*/  IADD3 R32, P5, PT, R36, UR21, RZ ;  /* 0x0000001524207c10 */ /* 0x002fe2000ffbe0ff */
[----:B------:R-:W-:Y:S01]  /*0e40*/  VIADD R34, R34, UR27 ;  /* 0x0000001b22227c36 */ /* 0x000fe20008000000 */
[----:B------:R-:W-:Y:S01]  /*0e50*/  IADD3.X R39, PT, PT, R43, UR26, RZ, P6, !PT ;  /* 0x0000001a2b277c10 */ /* 0x000fe2000b7fe4ff */
[----:B------:R-:W4:Y:S01]  /*0e60*/  LDG.E R12, desc[UR24][R18.64] ;  /* 0x00000018120c7981 */ /* 0x000f22000c1e1900 */
[----:B------:R-:W-:Y:S01]  /*0e70*/  IADD3.X R35, PT, PT, R19, UR7, RZ, P4, !PT ;  /* 0x0000000713237c10 */ /* 0x000fe2000a7fe4ff */
[----:B------:R-:W-:Y:S01]  /*0e80*/  VIADD R14, R14, UR21 ;  /* 0x000000150e0e7c36 */ /* 0x000fe20008000000 */
[----:B------:R-:W-:-:S03]  /*0e90*/  IADD3.X R33, PT, PT, R37, UR26, RZ, P5, !PT ;  /* 0x0000001a25217c10 */ /* 0x000fc6000affe4ff */
[----:B------:R-:W-:Y:S02]  /*0ea0*/  VIADD R38, R14, UR21 ;  /* 0x000000150e267c36 */ /* 0x000fe40008000000 */
[----:B------:R-:W4:Y:S04]  /*0eb0*/  LDG.E R21, desc[UR24][R32.64] ;  /* 0x0000001820157981 */ /* 0x000f28000c1e1900 */
[----:B------:R0:W4:Y:S04]  /*0ec0*/  LDG.E R19, desc[UR24][R36.64] ;  /* 0x0000001824137981 */ /* 0x000128000c1e1900 */
[----:B------:R4:W4:Y:S04]  /*0ed0*/  LDG.E R18, desc[UR24][R34.64] ;  /* 0x0000001822127981 */ /* 0x000928000c1e1900 */
[----:B------:R1:W4:Y:S01]  /*0ee0*/  LDG.E R14, desc[UR24][R38.64] ;  /* 0x00000018260e7981 */ /* 0x000322000c1e1900 */
[----:B------:R-:W-:Y:S01]  /*0ef0*/  UMOV UR15, 0x3f800000 ;  /* 0x3f800000000f7882 */ /* 0x000fe20000000000 */
[----:B--2---:R-:W-:-:S02]  /*0f00*/  HADD2.F32 R42, -RZ, R6.H0_H0 ;  /* 0x20000006ff2a7230 */ /* 0x004fc40000004100 */
[----:B------:R-:W-:-:S03]  /*0f10*/  HADD2.F32 R50, -RZ, R6.H1_H1 ;  /* 0x30000006ff327230 */ /* 0x000fc60000004100 */
[----:B------:R-:W-:Y:S01]  /*0f20*/  FSET.BF.GT.AND R6, R42, RZ, PT ;  /* 0x000000ff2a06720a */ /* 0x000fe20003804000 */
[--C-:B-----5:R-:W-:Y:S01]  /*0f30*/  HADD2.F32 R43, -RZ, R11.reuse.H0_H0 ;  /* 0x2000000bff2b7230 */ /* 0x120fe20000004100 */
[----:B0-----:R-:W-:Y:S01]  /*0f40*/  FSET.BF.GT.AND R37, R50, RZ, PT ;  /* 0x000000ff3225720a */ /* 0x001fe20003804000 */
[----:B------:R-:W-:-:S03]  /*0f50*/  HADD2.F32 R52, -RZ, R11.H1_H1 ;  /* 0x3000000bff347230 */ /* 0x000fc60000004100 */
[----:B------:R-:W-:Y:S01]  /*0f60*/  FMUL R11, R6, R43 ;  /* 0x0000002b060b7220 */ /* 0x000fe20000400000 */
[----:B---3--:R-:W-:Y:S02]  /*0f70*/  HADD2.F32 R6, -RZ, R27.H0_H0 ;  /* 0x2000001bff067230 */ /* 0x008fe40000004100 */
[--C-:B----4-:R-:W-:Y:S02]  /*0f80*/  HADD2.F32 R34, -RZ, R13.reuse.H0_H0 ;  /* 0x2000000dff227230 */ /* 0x110fe40000004100 */
[----:B------:R-:W-:Y:S01]  /*0f90*/  FMUL R32, R37, R52 ;  /* 0x0000003425207220 */ /* 0x000fe20000400000 */
[----:B------:R-:W-:Y:S02]  /*0fa0*/  HADD2.F32 R33, -RZ, R13.H1_H1 ;  /* 0x3000000dff217230 */ /* 0x000fe40000004100 */
[----:B------:R-:W-:Y:S01]  /*0fb0*/  HADD2.F32 R27, -RZ, R27.H1_H1 ;  /* 0x3000001bff1b7230 */ /* 0x000fe20000004100 */
[----:B------:R-:W-:Y:S01]  /*0fc0*/  FMNMX R42, RZ, R42, !PT ;  /* 0x0000002aff2a7209 */ /* 0x000fe20007800000 */
[----:B------:R-:W-:Y:S01]  /*0fd0*/  FMUL R13, R11, R34 ;  /* 0x000000220b0d7220 */ /* 0x000fe20000400000 */
[----:B------:R-:W-:Y:S01]  /*0fe0*/  FMUL R32, R32, R33 ;  /* 0x0000002120207220 */ /* 0x000fe20000400000 */
[----:B------:R-:W-:Y:S01]  /*0ff0*/  FSET.BF.GT.AND R11, R6, RZ, PT ;  /* 0x000000ff060b720a */ /* 0x000fe20003804000 */
[----:B------:R-:W-:Y:S01]  /*1000*/  HADD2.F32 R33, -RZ, R30.H1_H1 ;  /* 0x3000001eff217230 */ /* 0x000fe20000004100 */
[----:B-1----:R-:W-:-:S02]  /*1010*/  FMNMX R39, RZ, R6, !PT ;  /* 0x00000006ff277209 */ /* 0x002fc40007800000 */
[----:B------:R-:W-:Y:S01]  /*1020*/  FSET.BF.GT.AND R6, R27, RZ, PT ;  /* 0x000000ff1b06720a */ /* 0x000fe20003804000 */
[----:B------:R-:W-:Y:S01]  /*1030*/  FMUL R36, R43, R42 ;  /* 0x0000002a2b247220 */ /* 0x000fe20000400000 */
[----:B------:R-:W-:Y:S01]  /*1040*/  HADD2.F32 R34, -RZ, R30.H0_H0 ;  /* 0x2000001eff227230 */ /* 0x000fe20000004100 */
[----:B------:R-:W-:Y:S01]  /*1050*/  FMNMX R42, RZ, R27, !PT ;  /* 0x0000001bff2a7209 */ /* 0x000fe20007800000 */
[--C-:B------:R-:W-:Y:S02]  /*1060*/  HADD2.F32 R30, -RZ, R31.reuse.H0_H0 ;  /* 0x2000001fff1e7230 */ /* 0x100fe40000004100 */
[----:B------:R-:W-:Y:S01]  /*1070*/  FMUL R6, R6, R33 ;  /* 0x0000002106067220 */ /* 0x000fe20000400000 */
[----:B------:R-:W-:Y:S02]  /*1080*/  HADD2.F32 R27, -RZ, R31.H1_H1 ;  /* 0x3000001fff1b7230 */ /* 0x000fe40000004100 */
[--C-:B------:R-:W-:Y:S02]  /*1090*/  HADD2.F32 R31, -RZ, R40.reuse.H0_H0 ;  /* 0x20000028ff1f7230 */ /* 0x100fe40000004100 */
[----:B------:R-:W-:Y:S01]  /*10a0*/  FMUL R11, R11, R34 ;  /* 0x000000220b0b7220 */ /* 0x000fe20000400000 */
[----:B------:R-:W-:Y:S01]  /*10b0*/  FMUL R39, R34, R39 ;  /* 0x0000002722277220 */ /* 0x000fe20000400000 */
[----:B------:R-:W-:-:S02]  /*10c0*/  HADD2.F32 R34, -RZ, R40.H1_H1 ;  /* 0x30000028ff227230 */ /* 0x000fc40000004100 */
[----:B------:R-:W-:Y:S01]  /*10d0*/  FMUL R42, R33, R42 ;  /* 0x0000002a212a7220 */ /* 0x000fe20000400000 */
[----:B------:R-:W-:Y:S01]  /*10e0*/  FMUL R27, R6, R27 ;  /* 0x0000001b061b7220 */ /* 0x000fe20000400000 */
[--C-:B------:R-:W-:Y:S01]  /*10f0*/  HADD2.F32 R33, -RZ, R41.reuse.H0_H0 ;  /* 0x20000029ff217230 */ /* 0x100fe20000004100 */
[----:B------:R-:W-:Y:S01]  /*1100*/  FSET.BF.GT.AND R6, R31, RZ, PT ;  /* 0x000000ff1f06720a */ /* 0x000fe20003804000 */
[----:B------:R-:W-:Y:S01]  /*1110*/  FMUL R30, R11, R30 ;  /* 0x0000001e0b1e7220 */ /* 0x000fe20000400000 */
[----:B------:R-:W-:Y:S01]  /*1120*/  HADD2.F32 R41, -RZ, R41.H1_H1 ;  /* 0x30000029ff297230 */ /* 0x000fe20000004100 */
[----:B------:R-:W-:Y:S01]  /*1130*/  FSET.BF.GT.AND R40, R34, RZ, PT ;  /* 0x000000ff2228720a */ /* 0x000fe20003804000 */
[----:B------:R-:W-:Y:S01]  /*1140*/  HADD2.F32 R11, -RZ, R44.H0_H0 ;  /* 0x2000002cff0b7230 */ /* 0x000fe20000004100 */
[----:B------:R-:W-:Y:S01]  /*1150*/  FMNMX R51, RZ, R50, !PT ;  /* 0x00000032ff337209 */ /* 0x000fe20007800000 */
[----:B------:R-:W-:Y:S01]  /*1160*/  FMUL R6, R6, R33 ;  /* 0x0000002106067220 */ /* 0x000fe20000400000 */
[--C-:B------:R-:W-:Y:S01]  /*1170*/  HADD2.F32 R35, -RZ, R45.reuse.H0_H0 ;  /* 0x2000002dff237230 */ /* 0x100fe20000004100 */
[----:B------:R-:W-:Y:S01]  /*1180*/  FMNMX R38, RZ, R31, !PT ;  /* 0x0000001fff267209 */ /* 0x000fe20007800000 */
[----:B------:R-:W-:-:S02]  /*1190*/  HADD2.F32 R45, -RZ, R45.H1_H1 ;  /* 0x3000002dff2d7230 */ /* 0x000fc40000004100 */
[----:B------:R-:W-:Y:S01]  /*11a0*/  FMUL R31, R40, R41 ;  /* 0x00000029281f7220 */ /* 0x000fe20000400000 */
[----:B------:R-:W-:Y:S02]  /*11b0*/  HADD2.F32 R44, -RZ, R44.H1_H1 ;  /* 0x3000002cff2c7230 */ /* 0x000fe40000004100 */
[----:B------:R-:W-:Y:S01]  /*11c0*/  FMUL R40, R6, R11 ;  /* 0x0000000b06287220 */ /* 0x000fe20000400000 */
[----:B------:R-:W-:Y:S01]  /*11d0*/  FMUL R37, R52, R51 ;  /* 0x0000003334257220 */ /* 0x000fe20000400000 */
[--C-:B------:R-:W-:Y:S01]  /*11e0*/  HADD2.F32 R43, -RZ, R46.reuse.H0_H0 ;  /* 0x2000002eff2b7230 */ /* 0x100fe20000004100 */
[----:B------:R-:W-:Y:S01]  /*11f0*/  FSET.BF.GT.AND R6, R35, RZ, PT ;  /* 0x000000ff2306720a */ /* 0x000fe20003804000 */
[----:B------:R-:W-:Y:S01]  /*1200*/  HADD2.F32 R46, -RZ, R46.H1_H1 ;  /* 0x3000002eff2e7230 */ /* 0x000fe20000004100 */
[----:B------:R-:W-:Y:S01]  /*1210*/  FSET.BF.GT.AND R51, R45, RZ, PT ;  /* 0x000000ff2d33720a */ /* 0x000fe20003804000 */
[----:B------:R-:W-:Y:S01]  /*1220*/  FMUL R31, R31, R44 ;  /* 0x0000002c1f1f7220 */ /* 0x000fe20000400000 */
[----:B------:R-:W-:-:S02]  /*1230*/  HADD2.F32 R11, -RZ, R47.H0_H0 ;  /* 0x2000002fff0b7230 */ /* 0x000fc40000004100 */
[----:B------:R-:W-:Y:S01]  /*1240*/  FMUL R6, R6, R43 ;  /* 0x0000002b06067220 */ /* 0x000fe20000400000 */
[----:B------:R-:W-:Y:S02]  /*1250*/  HADD2.F32 R44, -RZ, R47.H1_H1 ;  /* 0x3000002fff2c7230 */ /* 0x000fe40000004100 */
[----:B------:R-:W-:Y:S01]  /*1260*/  FMUL R51, R51, R46 ;  /* 0x0000002e33337220 */ /* 0x000fe20000400000 */
[----:B------:R-:W-:Y:S01]  /*1270*/  FMUL R33, R33, R38 ;  /* 0x0000002621217220 */ /* 0x000fe20000400000 */
[----:B------:R-:W-:Y:S02]  /*1280*/  FMUL R38, R6, R11 ;  /* 0x0000000b06267220 */ /* 0x000fe40000400000 */
[----:B------:R-:W-:Y:S01]  /*1290*/  FMUL R11, R51, R44 ;  /* 0x0000002c330b7220 */ /* 0x000fe20000400000 */
[----:B------:R-:W-:Y:S02]  /*12a0*/  FMNMX3 R44, |R30|, RZ, |R27|, !PT ;  /* 0x000000ff1e2c7276 */ /* 0x000fe4000780061b */
[----:B------:R-:W-:-:S02]  /*12b0*/  @P0 R2UR UR15, R48 ;  /* 0x00000000300f02ca */ /* 0x000fc400000e0000 */
[----:B------:R-:W-:-:S04]  /*12c0*/  FMNMX3 R44, |R13|, R44, |R32|, !PT ;  /* 0x0000002c0d2c7276 */ /* 0x000fc80007800620 */
[----:B------:R-:W-:Y:S01]  /*12d0*/  FMNMX3 R47, |R40|, R44, |R31|, !PT ;  /* 0x0000002c282f7276 */ /* 0x000fe2000780061f */
[----:B------:R-:W-:-:S03]  /*12e0*/  IMAD.X R48, RZ, RZ, R49, P2 ;  /* 0x000000ffff307224 */ /* 0x000fc600010e0631 */
[----:B------:R-:W-:Y:S02]  /*12f0*/  FMNMX3 R47, |R38|, R47, |R11|, !PT ;  /* 0x0000002f262f7276 */ /* 0x000fe4000780060b */
[----:B------:R-:W-:Y:S02]  /*1300*/  LEA R6, P0, R7, UR8, 0x1 ;  /* 0x0000000807067c11 */ /* 0x000fe4000f8008ff */
[C---:B------:R-:W-:Y:S01]  /*1310*/  FMNMX3 R47, |R39|.reuse, R47, |R42|, !PT ;  /* 0x0000002f272f7276 */ /* 0x040fe2000780062a */
[----:B------:R-:W-:Y:S01]  /*1320*/  FMUL R39, R39, UR15 ;  /* 0x0000000f27277c20 */ /* 0x000fe20008400000 */
[----:B------:R-:W-:Y:S02]  /*1330*/  LEA.HI.X R7, R7, UR9, R48, 0x1, P0 ;  /* 0x0000000907077c11 */ /* 0x000fe400080f0c30 */
[----:B------:R-:W-:Y:S02]  /*1340*/  FMNMX R44, RZ, R34, !PT ;  /* 0x00000022ff2c7209 */ /* 0x000fe40007800000 */
[----:B------:R-:W-:Y:S01]  /*1350*/  FMNMX3 R48, |R36|, R47, |R37|, !PT ;  /* 0x0000002f24307276 */ /* 0x000fe20007800625 */
[----:B------:R-:W-:Y:S01]  /*1360*/  FMUL R37, R37, UR15 ;  /* 0x0000000f25257c20 */ /* 0x000fe20008400000 */
[----:B------:R-:W-:Y:S01]  /*1370*/  IADD3.X R49, PT, PT, R4, UR7, RZ, P1, !PT ;  /* 0x0000000704317c10 */ /* 0x000fe20008ffe4ff */
[----:B------:R-:W-:Y:S01]  /*1380*/  FMUL R36, R36, UR15 ;  /* 0x0000000f24247c20 */ /* 0x000fe20008400000 */
[----:B------:R-:W-:Y:S01]  /*1390*/  F2FP.SATFINITE.E4M3.F32.PACK_AB_MERGE_C R39, RZ, R39, RZ ;  /* 0x00000027ff27723e */ /* 0x000fe200048070ff */
[----:B------:R-:W-:Y:S01]  /*13a0*/  FMUL R44, R41, R44 ;  /* 0x0000002c292c7220 */ /* 0x000fe20000400000 */
[----:B------:R-:W-:Y:S01]  /*13b0*/  FMNMX R45, RZ, R45, !PT ;  /* 0x0000002dff2d7209 */ /* 0x000fe20007800000 */
[----:B------:R-:W-:Y:S01]  /*13c0*/  IMAD.X R49, RZ, RZ, R49, P3 ;  /* 0x000000ffff317224 */ /* 0x000fe200018e0631 */
[----:B------:R-:W-:Y:S01]  /*13d0*/  F2FP.SATFINITE.E4M3.F32.PACK_AB_MERGE_C R41, RZ, R37, RZ ;  /* 0x00000025ff29723e */ /* 0x000fe200048070ff */
[----:B------:R-:W-:Y:S01]  /*13e0*/  FMUL R42, R42, UR15 ;  /* 0x0000000f2a2a7c20 */ /* 0x000fe20008400000 */
[----:B------:R-:W-:-:S02]  /*13f0*/  LEA R34, P0, R10, UR17, 0x2 ;  /* 0x000000110a227c11 */ /* 0x000fc4000f8010ff */
[----:B------:R-:W-:Y:S02]  /*1400*/  F2FP.SATFINITE.E4M3.F32.PACK_AB_MERGE_C R36, RZ, R36, RZ ;  /* 0x00000024ff24723e */ /* 0x000fe400048070ff */
[----:B------:R-:W-:Y:S01]  /*1410*/  LOP3.LUT R37, R39, 0xff, RZ, 0xc0, !PT ;  /* 0x000000ff27257812 */ /* 0x000fe200078ec0ff */
[----:B------:R-:W-:Y:S01]  /*1420*/  FMUL R46, R46, R45 ;  /* 0x0000002d2e2e7220 */ /* 0x000fe20000400000 */
[----:B------:R-:W-:Y:S02]  /*1430*/  FMNMX R4, RZ, R35, !PT ;  /* 0x00000023ff047209 */ /* 0x000fe40007800000 */
[----:B------:R-:W-:Y:S01]  /*1440*/  LEA.HI.X R35, R10, UR18, R49, 0x2, P0 ;  /* 0x000000120a237c11 */ /* 0x000fe200080f1431 */
[----:B------:R-:W-:Y:S01]  /*1450*/  IMAD R10, R36, 0x100, R37 ;  /* 0x00000100240a7824 */ /* 0x000fe200078e0225 */
[----:B------:R-:W-:Y:S01]  /*1460*/  F2FP.SATFINITE.E4M3.F32.PACK_AB_MERGE_C R42, RZ, R42, RZ ;  /* 0x0000002aff2a723e */ /* 0x000fe200048070ff */
[----:B------:R-:W-:Y:S01]  /*1470*/  FMUL R30, R30, UR15 ;  /* 0x0000000f1e1e7c20 */ /* 0x000fe20008400000 */
[----:B------:R-:W-:Y:S01]  /*1480*/  PRMT R45, R41, 0x7604, R36 ;  /* 0x00007604292d7816 */ /* 0x000fe20000000024 */
[----:B------:R-:W-:Y:S01]  /*1490*/  FMUL R36, R27, UR15 ;  /* 0x0000000f1b247c20 */ /* 0x000fe20008400000 */
[----:B------:R-:W-:Y:S01]  /*14a0*/  FMUL R37, R33, UR15 ;  /* 0x0000000f21257c20 */ /* 0x000fe20008400000 */
[----:B------:R-:W-:Y:S01]  /*14b0*/  FMUL R43, R43, R4 ;  /* 0x000000042b2b7220 */ /* 0x000fe20000400000 */
[----:B------:R-:W-:Y:S01]  /*14c0*/  LOP3.LUT R4, R42, 0xff, RZ, 0xc0, !PT ;  /* 0x000000ff2a047812 */ /* 0x000fe200078ec0ff */
[----:B------:R-:W-:Y:S01]  /*14d0*/  FMUL R32, R32, UR15 ;  /* 0x0000000f20207c20 */ /* 0x000fe20008400000 */
[----:B------:R-:W-:Y:S01]  /*14e0*/  FMNMX3 R27, |R33|, R48, |R44|, !PT ;  /* 0x00000030211b7276 */ /* 0x000fe2000780062c */
[----:B------:R-:W-:Y:S01]  /*14f0*/  FMUL R44, R44, UR15 ;  /* 0x0000000f2c2c7c20 */ /* 0x000fe20008400000 */
[----:B------:R-:W-:Y:S01]  /*1500*/  F2FP.SATFINITE.E4M3.F32.PACK_AB_MERGE_C R33, RZ, R30, RZ ;  /* 0x0000001eff21723e */ /* 0x000fe200048070ff */
[----:B------:R-:W-:Y:S01]  /*1510*/  FMUL R30, R40, UR15 ;  /* 0x0000000f281e7c20 */ /* 0x000fe20008400000 */
[----:B------:R-:W-:-:S02]  /*1520*/  F2FP.SATFINITE.E4M3.F32.PACK_AB_MERGE_C R36, RZ, R36, RZ ;  /* 0x00000024ff24723e */ /* 0x000fc400048070ff */
[----:B------:R-:W-:Y:S01]  /*1530*/  F2FP.SATFINITE.E4M3.F32.PACK_AB_MERGE_C R37, RZ, R37, RZ ;  /* 0x00000025ff25723e */ /* 0x000fe200048070ff */
[----:B------:R-:W-:Y:S01]  /*1540*/  IMAD R4, R41, 0x100, R4 ;  /* 0x0000010029047824 */ /* 0x000fe200078e0204 */
[----:B------:R-:W-:Y:S01]  /*1550*/  F2FP.SATFINITE.E4M3.F32.PACK_AB_MERGE_C R40, RZ, R32, RZ ;  /* 0x00000020ff28723e */ /* 0x000fe200048070ff */
[----:B------:R-:W-:Y:S01]  /*1560*/  FMUL R13, R13, UR15 ;  /* 0x0000000f0d0d7c20 */ /* 0x000fe20008400000 */
[----:B------:R-:W-:Y:S02]  /*1570*/  PRMT R41, R36, 0x7604, R33 ;  /* 0x0000760424297816 */ /* 0x000fe40000000021 */
[----:B------:R-:W-:Y:S01]  /*1580*/  LOP3.LUT R32, R33, 0xff, RZ, 0xc0, !PT ;  /* 0x000000ff21207812 */ /* 0x000fe200078ec0ff */
[----:B------:R-:W-:Y:S01]  /*1590*/  IMAD.U32 R33, R37, 0x10000, RZ ;  /* 0x0001000025217824 */ /* 0x000fe200078e00ff */
[----:B------:R-:W-:Y:S02]  /*15a0*/  F2FP.SATFINITE.E4M3.F32.PACK_AB_MERGE_C R44, RZ, R44, RZ ;  /* 0x0000002cff2c723e */ /* 0x000fe400048070ff */
[----:B------:R-:W-:-:S02]  /*15b0*/  F2FP.SATFINITE.E4M3.F32.PACK_AB_MERGE_C R30, RZ, R30, RZ ;  /* 0x0000001eff1e723e */ /* 0x000fc400048070ff */
[----:B------:R-:W-:Y:S02]  /*15c0*/  PRMT R49, R44, 0x7604, R37 ;  /* 0x000076042c317816 */ /* 0x000fe40000000025 */
[----:B------:R-:W-:Y:S02]  /*15d0*/  F2FP.SATFINITE.E4M3.F32.PACK_AB_MERGE_C R51, RZ, R13, RZ ;  /* 0x0000000dff33723e */ /* 0x000fe400048070ff */
[----:B------:R-:W-:Y:S01]  /*15e0*/  LOP3.LUT R37, R33, 0xff0000, RZ, 0xc0, !PT ;  /* 0x00ff000021257812 */ /* 0x000fe200078ec0ff */
[----:B------:R-:W-:Y:S01]  /*15f0*/  IMAD.U32 R33, R30, 0x10000, RZ ;  /* 0x000100001e217824 */ /* 0x000fe200078e00ff */
[----:B------:R-:W-:Y:S01]  /*1600*/  LOP3.LUT R13, R36, 0xff, RZ, 0xc0, !PT ;  /* 0x000000ff240d7812 */ /* 0x000fe200078ec0ff */
[----:B------:R-:W-:Y:S01]  /*1610*/  FMUL R36, R31, UR15 ;  /* 0x0000000f1f247c20 */ /* 0x000fe20008400000 */
[C---:B------:R-:W-:Y:S01]  /*1620*/  FMNMX3 R27, |R43|.reuse, R27, |R46|, !PT ;  /* 0x0000001b2b1b7276 */ /* 0x040fe2000780062e */
[----:B------:R-:W-:Y:S01]  /*1630*/  FMUL R43, R43, UR15 ;  /* 0x0000000f2b2b7c20 */ /* 0x000fe20008400000 */
[----:B------:R-:W-:Y:S01]  /*1640*/  FMUL R46, R46, UR15 ;  /* 0x0000000f2e2e7c20 */ /* 0x000fe20008400000 */
[----:B------:R-:W-:Y:S01]  /*1650*/  IMAD R32, R51, 0x100, R32 ;  /* 0x0000010033207824 */ /* 0x000fe200078e0220 */
[----:B------:R-:W-:Y:S01]  /*1660*/  LOP3.LUT R31, R33, 0xff0000, RZ, 0xc0, !PT ;  /* 0x00ff0000211f7812 */ /* 0x000fe200078ec0ff */
[----:B------:R-:W-:Y:S01]  /*1670*/  FMUL R38, R38, UR15 ;  /* 0x0000000f26267c20 */ /* 0x000fe20008400000 */
[----:B------:R-:W-:-:S02]  /*1680*/  F2FP.SATFINITE.E4M3.F32.PACK_AB_MERGE_C R33, RZ, R36, RZ ;  /* 0x00000024ff21723e */ /* 0x000fc400048070ff */
[----:B------:R-:W-:Y:S02]  /*1690*/  F2FP.SATFINITE.E4M3.F32.PACK_AB_MERGE_C R53, RZ, R43, RZ ;  /* 0x0000002bff35723e */ /* 0x000fe400048070ff */
[----:B------:R-:W-:Y:S01]  /*16a0*/  F2FP.SATFINITE.E4M3.F32.PACK_AB_MERGE_C R36, RZ, R46, RZ ;  /* 0x0000002eff24723e */ /* 0x000fe200048070ff */
[----:B------:R-:W-:Y:S01]  /*16b0*/  IMAD.U32 R44, R44, 0x10000, RZ ;  /* 0x000100002c2c7824 */ /* 0x000fe200078e00ff */
[----:B------:R-:W-:Y:S02]  /*16c0*/  LOP3.LUT R31, R31, 0xffff, R32, 0xf8, !PT ;  /* 0x0000ffff1f1f7812 */ /* 0x000fe400078ef820 */
[C---:B------:R-:W-:Y:S01]  /*16d0*/  PRMT R43, R33.reuse, 0x7604, R30 ;  /* 0x00007604212b7816 */ /* 0x040fe2000000001e */
[----:B------:R-:W-:Y:S01]  /*16e0*/  IMAD.U32 R33, R33, 0x10000, RZ ;  /* 0x0001000021217824 */ /* 0x000fe200078e00ff */
[----:B------:R-:W-:Y:S02]  /*16f0*/  F2FP.SATFINITE.E4M3.F32.PACK_AB_MERGE_C R38, RZ, R38, RZ ;  /* 0x00000026ff26723e */ /* 0x000fe400048070ff */
[----:B------:R-:W-:-:S02]  /*1700*/  LOP3.LUT R32, R53, 0xffff, RZ, 0xc0, !PT ;  /* 0x0000ffff35207812 */ /* 0x000fc400078ec0ff */
[C---:B------:R-:W-:Y:S02]  /*1710*/  PRMT R53, R36.reuse, 0x7604, R53 ;  /* 0x0000760424357816 */ /* 0x040fe40000000035 */
[----:B------:R-:W-:Y:S02]  /*1720*/  LOP3.LUT R36, R36, 0xffff, RZ, 0xc0, !PT ;  /* 0x0000ffff24247812 */ /* 0x000fe400078ec0ff */
[----:B------:R-:W-:Y:S02]  /*1730*/  PRMT R47, R42, 0x7604, R39 ;  /* 0x000076042a2f7816 */ /* 0x000fe40000000027 */
[----:B------:R-:W-:Y:S01]  /*1740*/  LOP3.LUT R30, R38, 0xffff, RZ, 0xc0, !PT ;  /* 0x0000ffff261e7812 */ /* 0x000fe200078ec0ff */
[----:B------:R-:W-:Y:S01]  /*1750*/  IMAD R13, R40, 0x100, R13 ;  /* 0x00000100280d7824 */ /* 0x000fe200078e020d */
[----:B------:R-:W-:Y:S02]  /*1760*/  LOP3.LUT R39, R44, 0xff0000, RZ, 0xc0, !PT ;  /* 0x00ff00002c277812 */ /* 0x000fe400078ec0ff */
[----:B------:R-:W-:Y:S01]  /*1770*/  LOP3.LUT R46, R33, 0xff0000, RZ, 0xc0, !PT ;  /* 0x00ff0000212e7812 */ /* 0x000fe200078ec0ff */
[----:B------:R-:W-:Y:S01]  /*1780*/  IMAD.SHL.U32 R33, R32, 0x1000000, RZ ;  /* 0x0100000020217824 */ /* 0x000fe200078e00ff */
[----:B------:R-:W-:Y:S01]  /*1790*/  LOP3.LUT R10, R37, 0xffff, R10, 0xf8, !PT ;  /* 0x0000ffff250a7812 */ /* 0x000fe200078ef80a */
[----:B------:R-:W-:Y:S01]  /*17a0*/  IMAD.SHL.U32 R37, R36, 0x1000000, RZ ;  /* 0x0100000024257824 */ /* 0x000fe200078e00ff */
[----:B------:R-:W-:Y:S01]  /*17b0*/  LOP3.LUT R4, R39, 0xffff, R4, 0xf8, !PT ;  /* 0x0000ffff27047812 */ /* 0x000fe200078ef804 */
[----:B------:R-:W-:Y:S01]  /*17c0*/  IMAD.SHL.U32 R30, R30, 0x1000000, RZ ;  /* 0x010000001e1e7824 */ /* 0x000fe200078e00ff */
[----:B------:R-:W-:-:S02]  /*17d0*/  LOP3.LUT R46, R46, 0xffff, R13, 0xf8, !PT ;  /* 0x0000ffff2e2e7812 */ /* 0x000fc400078ef80d */
[----:B------:R-:W-:Y:S01]  /*17e0*/  LOP3.LUT R13, R10, R33, RZ, 0xfc, !PT ;  /* 0x000000210a0d7212 */ /* 0x000fe200078efcff */
[----:B------:R-:W-:Y:S01]  /*17f0*/  FMUL R11, R11, UR15 ;  /* 0x0000000f0b0b7c20 */ /* 0x000fe20008400000 */
[----:B------:R-:W-:Y:S02]  /*1800*/  LOP3.LUT R10, R4, R37, RZ, 0xfc, !PT ;  /* 0x00000025040a7212 */ /* 0x000fe400078efcff */
[C---:B------:R-:W-:Y:S02]  /*1810*/  IADD3 R36, P0, PT, R24.reuse, UR30, RZ ;  /* 0x0000001e18247c10 */ /* 0x040fe4000ff1e0ff */
[----:B------:R-:W-:Y:S02]  /*1820*/  LOP3.LUT R4, R31, R30, RZ, 0xfc, !PT ;  /* 0x0000001e1f047212 */ /* 0x000fe400078efcff */
[----:B------:R-:W-:Y:S02]  /*1830*/  IADD3 R30, P1, PT, R24, UR21, RZ ;  /* 0x00000015181e7c10 */ /* 0x000fe4000ff3e0ff */
[----:B------:R-:W-:-:S02]  /*1840*/  IADD3.X R37, PT, PT, R25, UR31, RZ, P0, !PT ;  /* 0x0000001f19257c10 */ /* 0x000fc400087fe4ff */
[----:B------:R-:W-:Y:S02]  /*1850*/  IADD3.X R31, PT, PT, R25, UR26, RZ, P1, !PT ;  /* 0x0000001a191f7c10 */ /* 0x000fe40008ffe4ff */
[----:B------:R-:W-:Y:S02]  /*1860*/  IADD3 R32, P0, PT, R30, UR30, RZ ;  /* 0x0000001e1e207c10 */ /* 0x000fe4000ff1e0ff */
[----:B------:R-:W-:Y:S02]  /*1870*/  F2FP.SATFINITE.E4M3.F32.PACK_AB_MERGE_C R11, RZ, R11, RZ ;  /* 0x0000000bff0b723e */ /* 0x000fe400048070ff */
[----:B------:R-:W-:Y:S02]  /*1880*/  PRMT R51, R40, 0x7604, R51 ;  /* 0x0000760428337816 */ /* 0x000fe40000000033 */
[----:B------:R-:W-:Y:S02]  /*1890*/  IADD3.X R33, PT, PT, R31, UR31, RZ, P0, !PT ;  /* 0x0000001f1f217c10 */ /* 0x000fe400087fe4ff */
[----:B------:R-:W-:-:S02]  /*18a0*/  PRMT R55, R11, 0x7604, R38 ;  /* 0x000076040b377816 */ /* 0x000fc40000000026 */
[----:B------:R-:W-:Y:S02]  /*18b0*/  IADD3 R40, P1, PT, R22, UR21, RZ ;  /* 0x0000001516287c10 */ /* 0x000fe4000ff3e0ff */
[----:B------:R-:W-:Y:S01]  /*18c0*/  IADD3 R38, P0, PT, R24, UR22, RZ ;  /* 0x0000001618267c10 */ /* 0x000fe2000ff1e0ff */
[----:B------:R0:W-:Y:S01]  /*18d0*/  STG.E.U16 desc[UR24][R24.64], R41 ;  /* 0x0000002918007986 */ /* 0x0001e2000c101518 */
[----:B------:R-:W-:Y:S02]  /*18e0*/  IADD3.X R23, PT, PT, R23, UR26, RZ, P1, !PT ;  /* 0x0000001a17177c10 */ /* 0x000fe40008ffe4ff */
[----:B------:R-:W-:Y:S02]  /*18f0*/  IADD3.X R39, PT, PT, R25, UR23, RZ, P0, !PT ;  /* 0x0000001719277c10 */ /* 0x000fe400087fe4ff */
[----:B------:R-:W-:Y:S01]  /*1900*/  IADD3 R22, P0, PT, R36, UR22, RZ ;  /* 0x0000001624167c10 */ /* 0x000fe2000ff1e0ff */
[----:B------:R1:W-:Y:S01]  /*1910*/  STG.E.U16 desc[UR24][R36.64], R51 ;  /* 0x0000003324007986 */ /* 0x0003e2000c101518 */
[C---:B0-----:R-:W-:Y:S01]  /*1920*/  IMAD.SHL.U32 R24, R40.reuse, 0x4, RZ ;  /* 0x0000000428187824 */ /* 0x041fe200078e00ff */
[----:B------:R-:W-:-:S02]  /*1930*/  SHF.L.U64.HI R25, R40, 0x2, R23 ;  /* 0x0000000228197819 */ /* 0x000fc40000010217 */
[----:B------:R-:W-:Y:S02]  /*1940*/  IADD3.X R23, PT, PT, R37, UR23, RZ, P0, !PT ;  /* 0x0000001725177c10 */ /* 0x000fe400087fe4ff */
[----:B------:R-:W-:Y:S02]  /*1950*/  IADD3 R40, P0, PT, R32, UR22, RZ ;  /* 0x0000001620287c10 */ /* 0x000fe4000ff1e0ff */
[----:B-1----:R-:W-:Y:S02]  /*1960*/  IADD3 R36, P1, PT, R30, UR22, RZ ;  /* 0x000000161e247c10 */ /* 0x002fe4000ff3e0ff */
[----:B------:R-:W-:Y:S01]  /*1970*/  IADD3 R42, P2, PT, R24, UR13, RZ ;  /* 0x0000000d182a7c10 */ /* 0x000fe2000ff5e0ff */
[----:B------:R0:W-:Y:S01]  /*1980*/  STG.E.U16 desc[UR24][R30.64], R43 ;  /* 0x0000002b1e007986 */ /* 0x0001e2000c101518 */
[----:B------:R-:W-:Y:S02]  /*1990*/  IADD3.X R37, PT, PT, R31, UR23, RZ, P1, !PT ;  /* 0x000000171f257c10 */ /* 0x000fe40008ffe4ff */
[----:B------:R-:W-:Y:S01]  /*19a0*/  IADD3.X R41, PT, PT, R33, UR23, RZ, P0, !PT ;  /* 0x0000001721297c10 */ /* 0x000fe200087fe4ff */
[----:B------:R1:W-:Y:S04]  /*19b0*/  STG.E.U16 desc[UR24][R32.64], R55 ;  /* 0x0000003720007986 */ /* 0x0003e8000c101518 */
[----:B------:R-:W-:Y:S01]  /*19c0*/  STG.E.U16 desc[UR24][R38.64], R47 ;  /* 0x0000002f26007986 */ /* 0x000fe2000c101518 */
[----:B0-----:R-:W-:-:S03]  /*19d0*/  IADD3.X R43, PT, PT, R25, UR12, RZ, P2, !PT ;  /* 0x0000000c192b7c10 */ /* 0x001fc600097fe4ff */
[----:B------:R0:W-:Y:S01]  /*19e0*/  STG.E.U16 desc[UR24][R22.64], R45 ;  /* 0x0000002d16007986 */ /* 0x0001e2000c101518 */
[----:B-1----:R-:W-:-:S03]  /*19f0*/  IADD3 R32, P0, PT, R24, UR28, RZ ;  /* 0x0000001c18207c10 */ /* 0x002fc6000ff1e0ff */
[----:B------:R-:W-:Y:S04]  /*1a00*/  STG.E.U16 desc[UR24][R36.64], R49 ;  /* 0x0000003124007986 */ /* 0x000fe8000c101518 */
[----:B------:R1:W-:Y:S01]  /*1a10*/  STG.E.U16 desc[UR24][R40.64], R53 ;  /* 0x0000003528007986 */ /* 0x0003e2000c101518 */
[----:B------:R-:W-:-:S03]  /*1a20*/  IADD3.X R33, PT, PT, R25, UR29, RZ, P0, !PT ;  /* 0x0000001d19217c10 */ /* 0x000fc600087fe4ff */
[----:B------:R-:W2:Y:S01]  /*1a30*/  LDG.E R43, desc[UR24][R42.64] ;  /* 0x000000182a2b7981 */ /* 0x000ea2000c1e1900 */
[----:B------:R-:W-:Y:S02]  /*1a40*/  IADD3 R30, P0, PT, R16, UR13, RZ ;  /* 0x0000000d101e7c10 */ /* 0x000fe4000ff1e0ff */
[----:B------:R-:W-:Y:S01]  /*1a50*/  IADD3 R24, P1, PT, R34, UR27, RZ ;  /* 0x0000001b22187c10 */ /* 0x000fe2000ff3e0ff */
[----:B------:R3:W4:Y:S01]  /*1a60*/  LDG.E R44, desc[UR24][R34.64] ;  /* 0x00000018222c7981 */ /* 0x000722000c1e1900 */
[----:B------:R-:W-:Y:S02]  /*1a70*/  IADD3.X R31, PT, PT, R17, UR12, RZ, P0, !PT ;  /* 0x0000000c111f7c10 */ /* 0x000fe400087fe4ff */
[----:B------:R-:W-:Y:S02]  /*1a80*/  IADD3.X R25, PT, PT, R35, UR7, RZ, P1, !PT ;  /* 0x0000000723197c10 */ /* 0x000fe40008ffe4ff */
[----:B------:R-:W-:Y:S01]  /*1a90*/  LOP3.LUT R11, R11, 0xffff, RZ, 0xc0, !PT ;  /* 0x0000ffff0b0b7812 */ /* 0x000fe200078ec0ff */
[----:B------:R5:W4:Y:S01]  /*1aa0*/  LDG.E R42, desc[UR24][R32.64] ;  /* 0x00000018202a7981 */ /* 0x000b22000c1e1900 */
[----:B------:R-:W-:Y:S01]  /*1ab0*/  IADD3 R16, P1, PT, R16, UR28, RZ ;  /* 0x0000001c10107c10 */ /* 0x000fe2000ff3e0ff */
[----:B0-----:R-:W-:-:S02]  /*1ac0*/  HADD2.F32 R23, -RZ, R8.H0_H0 ;  /* 0x20000008ff177230 */ /* 0x001fc40000004100 */
[----:B-1----:R0:W4:Y:S01]  /*1ad0*/  LDG.E R41, desc[UR24][R30.64] ;  /* 0x000000181e297981 */ /* 0x002122000c1e1900 */
[----:B------:R-:W-:Y:S01]  /*1ae0*/  IADD3.X R17, PT, PT, R17, UR29, RZ, P1, !PT ;  /* 0x0000001d11117c10 */ /* 0x000fe20008ffe4ff */
[----:B------:R-:W-:Y:S01]  /*1af0*/  IMAD.SHL.U32 R11, R11, 0x1000000, RZ ;  /* 0x010000000b0b7824 */ /* 0x000fe200078e00ff */
[----:B------:R-:W-:Y:S01]  /*1b00*/  IADD3 R22, P1, PT, R30, UR21, RZ ;  /* 0x000000151e167c10 */ /* 0x000fe2000ff3e0ff */
[----:B---3--:R-:W-:Y:S01]  /*1b10*/  HADD2.F32 R34, -RZ, R8.H1_H1 ;  /* 0x30000008ff227230 */ /* 0x008fe20000004100 */
[----:B------:R-:W-:Y:S01]  /*1b20*/  IADD3 R50, P0, PT, R24, UR27, RZ ;  /* 0x0000001b18327c10 */ /* 0x000fe2000ff1e0ff */
[----:B------:R-:W3:Y:S01]  /*1b30*/  LDG.E R38, desc[UR24][R24.64] ;  /* 0x0000001818267981 */ /* 0x000ee2000c1e1900 */
[--C-:B------:R-:W-:Y:S01]  /*1b40*/  HADD2.F32 R35, -RZ, R15.reuse.H0_H0 ;  /* 0x2000000fff237230 */ /* 0x100fe20000004100 */
[----:B------:R-:W-:Y:S02]  /*1b50*/  FSET.BF.GT.AND R8, R23, RZ, PT ;  /* 0x000000ff1708720a */ /* 0x000fe40003804000 */
[----:B-----5:R-:W-:Y:S01]  /*1b60*/  FMNMX R32, RZ, R23, !PT ;  /* 0x00000017ff207209 */ /* 0x020fe20007800000 */
[----:B------:R-:W-:Y:S01]  /*1b70*/  HADD2.F32 R36, -RZ, R15.H1_H1 ;  /* 0x3000000fff247230 */ /* 0x000fe20000004100 */
[----:B------:R-:W-:Y:S01]  /*1b80*/  IADD3.X R23, PT, PT, R31, UR26, RZ, P1, !PT ;  /* 0x0000001a1f177c10 */ /* 0x000fe20008ffe4ff */
[----:B------:R1:W5:Y:S01]  /*1b90*/  LDG.E R37, desc[UR24][R16.64] ;  /* 0x0000001810257981 */ /* 0x000362000c1e1900 */
[----:B------:R-:W-:-:S02]  /*1ba0*/  LOP3.LUT R11, R46, R11, RZ, 0xfc, !PT ;  /* 0x0000000b2e0b7212 */ /* 0x000fc400078efcff */
[----:B------:R-:W-:Y:S02]  /*1bb0*/  IADD3.X R51, PT, PT, R25, UR7, RZ, P0, !PT ;  /* 0x0000000719337c10 */ /* 0x000fe400087fe4ff */
[----:B------:R-:W-:Y:S02]  /*1bc0*/  FSET.BF.GT.AND R15, R34, RZ, PT ;  /* 0x000000ff220f720a */ /* 0x000fe40003804000 */
[----:B------:R-:W-:Y:S01]  /*1bd0*/  FMNMX R33, RZ, R34, !PT ;  /* 0x00000022ff217209 */ /* 0x000fe20007800000 */
[----:B------:R-:W-:Y:S01]  /*1be0*/  FMUL R34, R8, R35 ;  /* 0x0000002308227220 */ /* 0x000fe20000400000 */
[----:B------:R-:W-:Y:S01]  /*1bf0*/  IADD3 R46, P0, PT, R16, UR21, RZ ;  /* 0x00000015102e7c10 */ /* 0x000fe2000ff1e0ff */
[----:B------:R-:W-:Y:S01]  /*1c00*/  FMUL R8, R35, R32 ;  /* 0x0000002023087220 */ /* 0x000fe20000400000 */
[----:B------:R1:W5:Y:S02]  /*1c10*/  LDG.E R25, desc[UR24][R50.64] ;  /* 0x0000001832197981 */ /* 0x000364000c1e1900 */
[----:B------:R-:W-:-:S02]  /*1c20*/  IADD3.X R47, PT, PT, R17, UR26, RZ, P0, !PT ;  /* 0x0000001a112f7c10 */ /* 0x000fc400087fe4ff */
[----:B------:R-:W5:Y:S01]  /*1c30*/  LDG.E R35, desc[UR24][R22.64] ;  /* 0x0000001816237981 */ /* 0x000f62000c1e1900 */
[----:B0-----:R-:W-:Y:S02]  /*1c40*/  IADD3 R30, P0, PT, R22, UR21, RZ ;  /* 0x00000015161e7c10 */ /* 0x001fe4000ff1e0ff */
[----:B------:R-:W-:Y:S02]  /*1c50*/  IADD3 R48, P1, PT, R50, UR27, RZ ;  /* 0x0000001b32307c10 */ /* 0x000fe4000ff3e0ff */
[----:B------:R-:W-:Y:S01]  /*1c60*/  IADD3.X R31, PT, PT, R23, UR26, RZ, P0, !PT ;  /* 0x0000001a171f7c10 */ /* 0x000fe200087fe4ff */
[----:B------:R-:W-:Y:S01]  /*1c70*/  FMUL R32, R15, R36 ;  /* 0x000000240f207220 */ /* 0x000fe20000400000 */
[----:B------:R-:W-:Y:S01]  /*1c80*/  FMUL R15, R36, R33 ;  /* 0x00000021240f7220 */ /* 0x000fe20000400000 */
[----:B-1----:R-:W-:Y:S01]  /*1c90*/  HADD2.F32 R17, -RZ, R5.H0_H0 ;  /* 0x20000005ff117230 */ /* 0x002fe20000004100 */
[----:B------:R-:W-:Y:S01]  /*1ca0*/  IADD3.X R49, PT, PT, R51, UR7, RZ, P1, !PT ;  /* 0x0000000733317c10 */ /* 0x000fe20008ffe4ff */
[----:B------:R-:W5:Y:S01]  /*1cb0*/  LDG.E R33, desc[UR24][R46.64] ;  /* 0x000000182e217981 */ /* 0x000f62000c1e1900 */
[----:B------:R-:W-:-:S03]  /*1cc0*/  IADD3 R16, P1, PT, R46, UR21, RZ ;  /* 0x000000152e107c10 */ /* 0x000fc6000ff3e0ff */
[----:B------:R-:W5:Y:S01]  /*1cd0*/  LDG.E R23, desc[UR24][R30.64] ;  /* 0x000000181e177981 */ /* 0x000f62000c1e1900 */
[----:B------:R-:W-:Y:S01]  /*1ce0*/  FMUL R34, R34, R17 ;  /* 0x0000001122227220 */ /* 0x000fe20000400000 */
[----:B------:R-:W-:Y:S02]  /*1cf0*/  IADD3.X R17, PT, PT, R47, UR26, RZ, P1, !PT ;  /* 0x0000001a2f117c10 */ /* 0x000fe40008ffe4ff */
[----:B------:R-:W5:Y:S04]  /*1d00*/  LDG.E R22, desc[UR24][R48.64] ;  /* 0x0000001830167981 */ /* 0x000f68000c1e1900 */
[----:B------:R0:W5:Y:S01]  /*1d10*/  LDG.E R24, desc[UR24][R16.64] ;  /* 0x0000001810187981 */ /* 0x000162000c1e1900 */
[----:B------:R-:W-:Y:S02]  /*1d20*/  HADD2.F32 R5, -RZ, R5.H1_H1 ;  /* 0x30000005ff057230 */ /* 0x000fe40000004100 */
[----:B------:R-:W-:-:S02]  /*1d30*/  HADD2.F32 R40, -RZ, R2.H1_H1 ;  /* 0x30000002ff287230 */ /* 0x000fc40000004100 */
[----:B------:R-:W-:Y:S02]  /*1d40*/  HADD2.F32 R36, -RZ, R2.H0_H0 ;  /* 0x20000002ff247230 */ /* 0x000fe40000004100 */
[----:B------:R-:W-:Y:S01]  /*1d50*/  FMUL R32, R32, R5 ;  /* 0x0000000520207220 */ /* 0x000fe20000400000 */
[--C-:B------:R-:W-:Y:S02]  /*1d60*/  HADD2.F32 R39, -RZ, R29.reuse.H0_H0 ;  /* 0x2000001dff277230 */ /* 0x100fe40000004100 */
[----:B------:R-:W-:Y:S01]  /*1d70*/  HADD2.F32 R50, -RZ, R29.H1_H1 ;  /* 0x3000001dff327230 */ /* 0x000fe20000004100 */
[----:B------:R-:W-:Y:S02]  /*1d80*/  FSET.BF.GT.AND R29, R40, RZ, PT ;  /* 0x000000ff281d720a */ /* 0x000fe40003804000 */
[----:B------:R-:W-:Y:S01]  /*1d90*/  FSET.BF.GT.AND R2, R36, RZ, PT ;  /* 0x000000ff2402720a */ /* 0x000fe20003804000 */
[--C-:B0-----:R-:W-:Y:S01]  /*1da0*/  HADD2.F32 R17, -RZ, R20.reuse.H0_H0 ;  /* 0x20000014ff117230 */ /* 0x101fe20000004100 */
[----:B------:R-:W-:Y:S01]  /*1db0*/  FMNMX3 R30, |R34|, R27, |R32|, !PT ;  /* 0x0000001b221e7276 */ /* 0x000fe20007800620 */
[----:B------:R-:W-:-:S02]  /*1dc0*/  HADD2.F32 R20, -RZ, R20.H1_H1 ;  /* 0x30000014ff147230 */ /* 0x000fc40000004100 */
[----:B------:R-:W-:Y:S01]  /*1dd0*/  FMUL R29, R29, R50 ;  /* 0x000000321d1d7220 */ /* 0x000fe20000400000 */
[----:B------:R-:W-:Y:S01]  /*1de0*/  FMUL R27, R32, UR15 ;  /* 0x0000000f201b7c20 */ /* 0x000fe20008400000 */
[----:B------:R-:W-:Y:S01]  /*1df0*/  FMUL R16, R2, R39 ;  /* 0x0000002702107220 */ /* 0x000fe20000400000 */
[----:B------:R-:W-:Y:S01]  /*1e00*/  FMNMX R36, RZ, R36, !PT ;  /* 0x00000024ff247209 */ /* 0x000fe20007800000 */
[----:B------:R-:W-:Y:S01]  /*1e10*/  FMUL R47, R34, UR15 ;  /* 0x0000000f222f7c20 */ /* 0x000fe20008400000 */
[----:B------:R-:W-:Y:S01]  /*1e20*/  FMUL R32, R29, R20 ;  /* 0x000000141d207220 */ /* 0x000fe20000400000 */
[----:B------:R-:W-:Y:S01]  /*1e30*/  FMUL R17, R16, R17 ;  /* 0x0000001110117220 */ /* 0x000fe20000400000 */
[----:B------:R-:W-:Y:S01]  /*1e40*/  F2FP.SATFINITE.E4M3.F32.PACK_AB_MERGE_C R20, RZ, R27, RZ ;  /* 0x0000001bff14723e */ /* 0x000fe200048070ff */
[--C-:B------:R-:W-:Y:S01]  /*1e50*/  HADD2.F32 R27, -RZ, R26.reuse.H0_H0 ;  /* 0x2000001aff1b7230 */ /* 0x100fe20000004100 */
[----:B------:R-:W-:Y:S01]  /*1e60*/  FMNMX R45, RZ, R40, !PT ;  /* 0x00000028ff2d7209 */ /* 0x000fe20007800000 */
[----:B------:R-:W-:Y:S01]  /*1e70*/  FMUL R2, R39, R36 ;  /* 0x0000002427027220 */ /* 0x000fe20000400000 */
[----:B------:R-:W-:Y:S01]  /*1e80*/  F2FP.SATFINITE.E4M3.F32.PACK_AB_MERGE_C R47, RZ, R47, RZ ;  /* 0x0000002fff2f723e */ /* 0x000fe200048070ff */
[----:B------:R-:W-:Y:S01]  /*1e90*/  FMUL R36, R32, UR15 ;  /* 0x0000000f20247c20 */ /* 0x000fe20008400000 */
[----:B------:R-:W-:Y:S01]  /*1ea0*/  FMNMX3 R32, |R17|, R30, |R32|, !PT ;  /* 0x0000001e11207276 */ /* 0x000fe20007800620 */
[----:B------:R-:W-:Y:S01]  /*1eb0*/  HADD2.F32 R26, -RZ, R26.H1_H1 ;  /* 0x3000001aff1a7230 */ /* 0x000fe20000004100 */
[----:B------:R-:W-:Y:S01]  /*1ec0*/  FSET.BF.GT.AND R29, R27, RZ, PT ;  /* 0x000000ff1b1d720a */ /* 0x000fe20003804000 */
[----:B------:R-:W-:-:S02]  /*1ed0*/  HADD2.F32 R30, -RZ, R12.H0_H0 ;  /* 0x2000000cff1e7230 */ /* 0x000fc40000004100 */
[----:B------:R-:W-:Y:S01]  /*1ee0*/  FMUL R5, R50, R45 ;  /* 0x0000002d32057220 */ /* 0x000fe20000400000 */
[----:B------:R-:W-:Y:S01]  /*1ef0*/  PRMT R45, R20, 0x7604, R47 ;  /* 0x00007604142d7816 */ /* 0x000fe2000000002f */
[----:B------:R-:W-:Y:S01]  /*1f00*/  HADD2.F32 R39, -RZ, R12.H1_H1 ;  /* 0x3000000cff277230 */ /* 0x000fe20000004100 */
[----:B------:R-:W-:Y:S01]  /*1f10*/  FSET.BF.GT.AND R40, R26, RZ, PT ;  /* 0x000000ff1a28720a */ /* 0x000fe20003804000 */
[----:B------:R-:W-:Y:S02]  /*1f20*/  HADD2.F32 R12, -RZ, R19.H0_H0 ;  /* 0x20000013ff0c7230 */ /* 0x000fe40000004100 */
[----:B------:R-:W-:Y:S01]  /*1f30*/  FMUL R29, R29, R30 ;  /* 0x0000001e1d1d7220 */ /* 0x000fe20000400000 */
[----:B------:R0:W-:Y:S01]  /*1f40*/  STG.E.U16 desc[UR24][R6.64], R45 ;  /* 0x0000002d06007986 */ /* 0x0001e2000c101518 */
[----:B------:R-:W-:Y:S02]  /*1f50*/  HADD2.F32 R34, -RZ, R14.H0_H0 ;  /* 0x2000000eff227230 */ /* 0x000fe40000004100 */
[----:B------:R-:W-:Y:S01]  /*1f60*/  FMUL R40, R40, R39 ;  /* 0x0000002728287220 */ /* 0x000fe20000400000 */
[----:B------:R-:W-:-:S02]  /*1f70*/  HADD2.F32 R49, -RZ, R18.H0_H0 ;  /* 0x20000012ff317230 */ /* 0x000fc40000004100 */
[----:B0-----:R-:W-:Y:S02]  /*1f80*/  HADD2.F32 R45, -RZ, R19.H1_H1 ;  /* 0x30000013ff2d7230 */ /* 0x001fe40000004100 */
[----:B------:R-:W-:Y:S01]  /*1f90*/  FMUL R19, R29, R12 ;  /* 0x0000000c1d137220 */ /* 0x000fe20000400000 */
[----:B------:R-:W-:Y:S01]  /*1fa0*/  HADD2.F32 R12, -RZ, R14.H1_H1 ;  /* 0x3000000eff0c7230 */ /* 0x000fe20000004100 */
[----:B------:R-:W-:Y:S01]  /*1fb0*/  FSET.BF.GT.AND R46, R34, RZ, PT ;  /* 0x000000ff222e720a */ /* 0x000fe20003804000 */
[----:B------:R-:W-:Y:S01]  /*1fc0*/  FMUL R40, R40, R45 ;  /* 0x0000002d28287220 */ /* 0x000fe20000400000 */
[----:B------:R-:W-:Y:S02]  /*1fd0*/  HADD2.F32 R29, -RZ, R18.H1_H1 ;  /* 0x30000012ff1d7230 */ /* 0x000fe40000004100 */
[----:B------:R-:W-:Y:S01]  /*1fe0*/  FSET.BF.GT.AND R14, R12, RZ, PT ;  /* 0x000000ff0c0e720a */ /* 0x000fe20003804000 */
[----:B------:R-:W-:Y:S01]  /*1ff0*/  FMUL R18, R19, UR15 ;  /* 0x0000000f13127c20 */ /* 0x000fe20008400000 */
[----:B------:R-:W-:Y:S01]  /*2000*/  FMUL R31, R17, UR15 ;  /* 0x0000000f111f7c20 */ /* 0x000fe20008400000 */
[----:B------:R-:W-:Y:S01]  /*2010*/  FMNMX3 R32, |R19|, R32, |R40|, !PT ;  /* 0x0000002013207276 */ /* 0x000fe20007800628 */
[----:B------:R-:W-:-:S02]  /*2020*/  HADD2.F32 R45, -RZ, R21.H0_H0 ;  /* 0x20000015ff2d7230 */ /* 0x000fc40000004100 */
[----:B------:R-:W-:Y:S01]  /*2030*/  FMUL R46, R46, R49 ;  /* 0x000000312e2e7220 */ /* 0x000fe20000400000 */
[----:B------:R-:W-:Y:S02]  /*2040*/  HADD2.F32 R19, -RZ, R21.H1_H1 ;  /* 0x30000015ff137230 */ /* 0x000fe40000004100 */
[----:B------:R-:W-:Y:S01]  /*2050*/  FMUL R14, R14, R29 ;  /* 0x0000001d0e0e7220 */ /* 0x000fe20000400000 */
[----:B------:R-:W-:Y:S01]  /*2060*/  IADD3 R16, P0, PT, R6, UR30, RZ ;  /* 0x0000001e06107c10 */ /* 0x000fe2000ff1e0ff */
[----:B------:R-:W-:Y:S01]  /*2070*/  FMUL R45, R46, R45 ;  /* 0x0000002d2e2d7220 */ /* 0x000fe20000400000 */
[----:B------:R-:W-:Y:S01]  /*2080*/  F2FP.SATFINITE.E4M3.F32.PACK_AB_MERGE_C R31, RZ, R31, RZ ;  /* 0x0000001fff1f723e */ /* 0x000fe200048070ff */
[----:B------:R-:W-:Y:S01]  /*2090*/  FMUL R14, R14, R19 ;  /* 0x000000130e0e7220 */ /* 0x000fe20000400000 */
[----:B------:R-:W-:Y:S01]  /*20a0*/  F2FP.SATFINITE.E4M3.F32.PACK_AB_MERGE_C R36, RZ, R36, RZ ;  /* 0x00000024ff24723e */ /* 0x000fe200048070ff */
[----:B------:R-:W-:Y:S01]  /*20b0*/  FMUL R46, R40, UR15 ;  /* 0x0000000f282e7c20 */ /* 0x000fe20008400000 */
[----:B------:R-:W-:-:S02]  /*20c0*/  IADD3.X R17, PT, PT, R7, UR31, RZ, P0, !PT ;  /* 0x0000001f07117c10 */ /* 0x000fc400087fe4ff */
[----:B------:R-:W-:Y:S02]  /*20d0*/  F2FP.SATFINITE.E4M3.F32.PACK_AB_MERGE_C R21, RZ, R18, RZ ;  /* 0x00000012ff15723e */ /* 0x000fe400048070ff */
[----:B------:R-:W-:Y:S01]  /*20e0*/  IADD3 R18, P0, PT, R6, UR21, RZ ;  /* 0x0000001506127c10 */ /* 0x000fe2000ff1e0ff */
[----:B------:R-:W-:Y:S01]  /*20f0*/  FMUL R48, R14, UR15 ;  /* 0x0000000f0e307c20 */ /* 0x000fe20008400000 */
[----:B------:R-:W-:Y:S02]  /*2100*/  PRMT R51, R36, 0x7604, R31 ;  /* 0x0000760424337816 */ /* 0x000fe4000000001f */
[----:B------:R-:W-:Y:S02]  /*2110*/  FMNMX R27, RZ, R27, !PT ;  /* 0x0000001bff1b7209 */ /* 0x000fe40007800000 */
[C---:B------:R-:W-:Y:S01]  /*2120*/  FMNMX3 R32, |R45|.reuse, R32, |R14|, !PT ;  /* 0x000000202d207276 */ /* 0x040fe2000780060e */
[----:B------:R-:W-:Y:S01]  /*2130*/  FMUL R45, R45, UR15 ;  /* 0x0000000f2d2d7c20 */ /* 0x000fe20008400000 */
[----:B------:R-:W-:-:S02]  /*2140*/  F2FP.SATFINITE.E4M3.F32.PACK_AB_MERGE_C R46, RZ, R46, RZ ;  /* 0x0000002eff2e723e */ /* 0x000fc400048070ff */
[----:B------:R-:W-:Y:S02]  /*2150*/  IADD3.X R19, PT, PT, R7, UR26, RZ, P0, !PT ;  /* 0x0000001a07137c10 */ /* 0x000fe400087fe4ff */
[----:B------:R-:W-:Y:S02]  /*2160*/  FMNMX R14, RZ, R26, !PT ;  /* 0x0000001aff0e7209 */ /* 0x000fe40007800000 */
[----:B------:R-:W-:Y:S01]  /*2170*/  IADD3 R26, P0, PT, R18, UR30, RZ ;  /* 0x0000001e121a7c10 */ /* 0x000fe2000ff1e0ff */
[----:B------:R0:W-:Y:S01]  /*2180*/  STG.E.U16 desc[UR24][R16.64], R51 ;  /* 0x0000003310007986 */ /* 0x0001e2000c101518 */
[----:B------:R-:W-:Y:S01]  /*2190*/  FMUL R30, R30, R27 ;  /* 0x0000001b1e1e7220 */ /* 0x000fe20000400000 */
[----:B------:R-:W-:Y:S01]  /*21a0*/  FMUL R39, R39, R14 ;  /* 0x0000000e27277220 */ /* 0x000fe20000400000 */
[----:B------:R-:W-:Y:S02]  /*21b0*/  IADD3.X R27, PT, PT, R19, UR31, RZ, P0, !PT ;  /* 0x0000001f131b7c10 */ /* 0x000fe400087fe4ff */
[----:B------:R-:W-:-:S02]  /*21c0*/  F2FP.SATFINITE.E4M3.F32.PACK_AB_MERGE_C R45, RZ, R45, RZ ;  /* 0x0000002dff2d723e */ /* 0x000fc400048070ff */
[----:B------:R-:W-:Y:S02]  /*21d0*/  F2FP.SATFINITE.E4M3.F32.PACK_AB_MERGE_C R48, RZ, R48, RZ ;  /* 0x00000030ff30723e */ /* 0x000fe400048070ff */
[----:B------:R-:W-:Y:S02]  /*21e0*/  IADD3 R14, P0, PT, R6, UR22, RZ ;  /* 0x00000016060e7c10 */ /* 0x000fe4000ff1e0ff */
[----:B0-----:R-:W-:Y:S01]  /*21f0*/  PRMT R51, R46, 0x7604, R21 ;  /* 0x000076042e337816 */ /* 0x001fe20000000015 */
[----:B------:R-:W-:Y:S01]  /*2200*/  FMUL R52, R15, UR15 ;  /* 0x0000000f0f347c20 */ /* 0x000fe20008400000 */
[----:B------:R-:W-:Y:S01]  /*2210*/  FMNMX3 R32, |R8|, R32, |R15|, !PT ;  /* 0x0000002008207276 */ /* 0x000fe2000780060f */
[----:B------:R-:W-:Y:S01]  /*2220*/  ULOP3.LUT UR16, UR23, 0x7fffffff, URZ, 0xc0, !UPT ;  /* 0x7fffffff17107892 */ /* 0x000fe2000f8ec0ff */
[----:B------:R-:W-:Y:S01]  /*2230*/  PRMT R53, R48, 0x7604, R45 ;  /* 0x0000760430357816 */ /* 0x000fe2000000002d */
[----:B------:R0:W-:Y:S01]  /*2240*/  STG.E.U16 desc[UR24][R18.64], R51 ;  /* 0x0000003312007986 */ /* 0x0001e2000c101518 */
[----:B------:R-:W-:Y:S01]  /*2250*/  IADD3.X R15, PT, PT, R7, UR23, RZ, P0, !PT ;  /* 0x00000017070f7c10 */ /* 0x000fe200087fe4ff */
[----:B------:R-:W-:-:S02]  /*2260*/  IMAD.U32 R6, RZ, RZ, UR21 ;  /* 0x00000015ff067e24 */ /* 0x000fc4000f8e00ff */
[----:B------:R-:W-:Y:S01]  /*2270*/  IMAD.U32 R7, RZ, RZ, UR26 ;  /* 0x0000001aff077e24 */ /* 0x000fe2000f8e00ff */
[----:B------:R1:W-:Y:S01]  /*2280*/  STG.E.U16 desc[UR24][R26.64], R53 ;  /* 0x000000351a007986 */ /* 0x0003e2000c101518 */
[----:B------:R-:W-:Y:S01]  /*2290*/  F2FP.SATFINITE.E4M3.F32.PACK_AB_MERGE_C R52, RZ, R52, RZ ;  /* 0x00000034ff34723e */ /* 0x000fe200048070ff */
[----:B0-----:R-:W-:Y:S01]  /*22a0*/  FMUL R51, R8, UR15 ;  /* 0x0000000f08337c20 */ /* 0x001fe20008400000 */
[----:B------:R-:W-:-:S04]  /*22b0*/  IMAD.WIDE.U32 R6, R9, UR22, R6 ;  /* 0x0000001609067c25 */ /* 0x000fc8000f8e0006 */
[----:B------:R-:W-:Y:S01]  /*22c0*/  F2FP.SATFINITE.E4M3.F32.PACK_AB_MERGE_C R51, RZ, R51, RZ ;  /* 0x00000033ff33723e */ /* 0x000fe200048070ff */
[----:B-1----:R-:W-:Y:S01]  /*22d0*/  IMAD R53, R9, UR16, RZ ;  /* 0x0000001009357c24 */ /* 0x002fe2000f8e02ff */
[----:B------:R-:W-:Y:S01]  /*22e0*/  USHF.R.U64 UR16, UR22, 0x1, UR23 ;  /* 0x0000000116107899 */ /* 0x000fe20008001217 */
[----:B------:R-:W-:Y:S01]  /*22f0*/  IADD3 R8, P1, PT, R6, UR21, RZ ;  /* 0x0000001506087c10 */ /* 0x000fe2000ff3e0ff */
[----:B------:R-:W-:Y:S01]  /*2300*/  USHF.R.U32.HI UR32, URZ, 0x1, UR23 ;  /* 0x00000001ff207899 */ /* 0x000fe20008011617 */
[----:B------:R-:W-:Y:S01]  /*2310*/  PRMT R55, R52, 0x7604, R51 ;  /* 0x0000760434377816 */ /* 0x000fe20000000033 */
[----:B------:R-:W-:Y:S01]  /*2320*/  IMAD.IADD R50, R53, 0x1, R7 ;  /* 0x0000000135327824 */ /* 0x000fe200078e0207 */
[----:B------:R-:W-:Y:S01]  /*2330*/  FMNMX3 R32, |R2|, R32, |R5|, !PT ;  /* 0x0000002002207276 */ /* 0x000fe20007800605 */
[----:B------:R-:W-:Y:S02]  /*2340*/  IMAD.U32 R6, RZ, RZ, UR27 ;  /* 0x0000001bff067e24 */ /* 0x000fe4000f8e00ff */
[----:B------:R-:W-:Y:S01]  /*2350*/  IMAD.U32 R7, RZ, RZ, UR7 ;  /* 0x00000007ff077e24 */ /* 0x000fe2000f8e00ff */
[----:B------:R-:W-:Y:S01]  /*2360*/  FMNMX R34, RZ, R34, !PT ;  /* 0x00000022ff227209 */ /* 0x000fe20007800000 */
[----:B------:R0:W-:Y:S01]  /*2370*/  STG.E.U16 desc[UR24][R14.64], R55 ;  /* 0x000000370e007986 */ /* 0x0001e2000c101518 */
[----:B------:R-:W-:Y:S01]  /*2380*/  FMNMX3 R32, |R30|, R32, |R39|, !PT ;  /* 0x000000201e207276 */ /* 0x000fe20007800627 */
[----:B------:R-:W-:-:S04]  /*2390*/  IMAD.WIDE.U32 R6, R9, UR16, R6 ;  /* 0x0000001009067c25 */ /* 0x000fc8000f8e0006 */
[----:B------:R-:W-:Y:S01]  /*23a0*/  FMUL R30, R30, UR15 ;  /* 0x0000000f1e1e7c20 */ /* 0x000fe20008400000 */
[----:B------:R-:W-:Y:S01]  /*23b0*/  FMUL R49, R49, R34 ;  /* 0x0000002231317220 */ /* 0x000fe20000400000 */
[----:B------:R-:W-:Y:S01]  /*23c0*/  FMUL R5, R5, UR15 ;  /* 0x0000000f05057c20 */ /* 0x000fe20008400000 */
[----:B0-----:R-:W-:-:S04]  /*23d0*/  IMAD R15, R9, UR32, RZ ;  /* 0x00000020090f7c24 */ /* 0x001fc8000f8e02ff */
[----:B------:R-:W-:Y:S02]  /*23e0*/  IMAD.IADD R34, R15, 0x1, R7 ;  /* 0x000000010f227824 */ /* 0x000fe400078e0207 */
[----:B------:R-:W-:Y:S01]  /*23f0*/  FMUL R7, R2, UR15 ;  /* 0x0000000f02077c20 */ /* 0x000fe20008400000 */
[----:B------:R-:W-:Y:S02]  /*2400*/  F2FP.SATFINITE.E4M3.F32.PACK_AB_MERGE_C R2, RZ, R30, RZ ;  /* 0x0000001eff02723e */ /* 0x000fe400048070ff */
[----:B------:R-:W-:Y:S02]  /*2410*/  IADD3 R40, P0, PT, R6, UR27, RZ ;  /* 0x0000001b06287c10 */ /* 0x000fe4000ff1e0ff */
[----:B------:R-:W-:Y:S02]  /*2420*/  FMNMX R6, RZ, R12, !PT ;  /* 0x0000000cff067209 */ /* 0x000fe40007800000 */
[----:B------:R-:W-:Y:S02]  /*2430*/  LOP3.LUT R12, R51, 0xff, RZ, 0xc0, !PT ;  /* 0x000000ff330c7812 */ /* 0x000fe400078ec0ff */
[----:B------:R-:W-:-:S02]  /*2440*/  F2FP.SATFINITE.E4M3.F32.PACK_AB_MERGE_C R7, RZ, R7, RZ ;  /* 0x00000007ff07723e */ /* 0x000fc400048070ff */
[----:B------:R-:W-:Y:S01]  /*2450*/  F2FP.SATFINITE.E4M3.F32.PACK_AB_MERGE_C R14, RZ, R5, RZ ;  /* 0x00000005ff0e723e */ /* 0x000fe200048070ff */
[----:B------:R-:W-:Y:S02]  /*2460*/  IMAD.U32 R5, R2, 0x10000, RZ ;  /* 0x0001000002057824 */ /* 0x000fe400078e00ff */
[----:B------:R-:W-:Y:S01]  /*2470*/  FMUL R39, R39, UR15 ;  /* 0x0000000f27277c20 */ /* 0x000fe20008400000 */
[----:B------:R-:W-:Y:S02]  /*2480*/  IMAD R12, R7, 0x100, R12 ;  /* 0x00000100070c7824 */ /* 0x000fe400078e020c */
[----:B------:R-:W-:Y:S01]  /*2490*/  FMUL R6, R29, R6 ;  /* 0x000000061d067220 */ /* 0x000fe20000400000 */
[----:B------:R-:W-:-:S04]  /*24a0*/  LOP3.LUT R5, R5, 0xff0000, RZ, 0xc0, !PT ;  /* 0x00ff000005057812 */ /* 0x000fc800078ec0ff */
[----:B------:R-:W-:Y:S02]  /*24b0*/  LOP3.LUT R12, R5, 0xffff, R12, 0xf8, !PT ;  /* 0x0000ffff050c7812 */ /* 0x000fe400078ef80c */
[----:B------:R-:W-:Y:S02]  /*24c0*/  F2FP.SATFINITE.E4M3.F32.PACK_AB_MERGE_C R5, RZ, R39, RZ ;  /* 0x00000027ff05723e */ /* 0x000fe400048070ff */
[C---:B------:R-:W-:Y:S01]  /*24d0*/  FMNMX3 R32, |R49|.reuse, R32, |R6|, !PT ;  /* 0x0000002031207276 */ /* 0x040fe20007800606 */
[----:B------:R-:W-:Y:S01]  /*24e0*/  FMUL R49, R49, UR15 ;  /* 0x0000000f31317c20 */ /* 0x000fe20008400000 */
[C---:B------:R-:W-:Y:S01]  /*24f0*/  PRMT R39, R5.reuse, 0x7604, R2 ;  /* 0x0000760405277816 */ /* 0x040fe20000000002 */
[----:B------:R-:W-:Y:S02]  /*2500*/  IMAD.U32 R5, R5, 0x10000, RZ ;  /* 0x0001000005057824 */ /* 0x000fe400078e00ff */
[----:B------:R-:W-:Y:S01]  /*2510*/  FMUL R6, R6, UR15 ;  /* 0x0000000f06067c20 */ /* 0x000fe20008400000 */
[----:B------:R-:W-:-:S02]  /*2520*/  F2FP.SATFINITE.E4M3.F32.PACK_AB_MERGE_C R49, RZ, R49, RZ ;  /* 0x00000031ff31723e */ /* 0x000fc400048070ff */
[----:B------:R-:W-:Y:S02]  /*2530*/  LOP3.LUT R2, R5, 0xff0000, RZ, 0xc0, !PT ;  /* 0x00ff000005027812 */ /* 0x000fe400078ec0ff */
[----:B------:R-:W-:Y:S02]  /*2540*/  LOP3.LUT R5, R49, 0xffff, RZ, 0xc0, !PT ;  /* 0x0000ffff31057812 */ /* 0x000fe400078ec0ff */
[----:B------:R-:W-:Y:S02]  /*2550*/  F2FP.SATFINITE.E4M3.F32.PACK_AB_MERGE_C R6, RZ, R6, RZ ;  /* 0x00000006ff06723e */ /* 0x000fe400048070ff */
[----:B------:R-:W-:Y:S01]  /*2560*/  LOP3.LUT R15, R52, 0xff, RZ, 0xc0, !PT ;  /* 0x000000ff340f7812 */ /* 0x000fe200078ec0ff */
[----:B------:R-:W-:Y:S01]  /*2570*/  IMAD.SHL.U32 R5, R5, 0x1000000, RZ ;  /* 0x0100000005057824 */ /* 0x000fe200078e00ff */
[----:B------:R-:W-:Y:S02]  /*2580*/  PRMT R51, R14, 0x7604, R7 ;  /* 0x000076040e337816 */ /* 0x000fe40000000007 */
[----:B------:R-:W-:-:S02]  /*2590*/  PRMT R29, R6, 0x7604, R49 ;  /* 0x00007604061d7816 */ /* 0x000fc40000000031 */
[----:B------:R-:W-:Y:S01]  /*25a0*/  LOP3.LUT R7, R6, 0xffff, RZ, 0xc0, !PT ;  /* 0x0000ffff06077812 */ /* 0x000fe200078ec0ff */
[----:B------:R-:W-:Y:S01]  /*25b0*/  IMAD.IADD R6, R0, 0x1, -R3 ;  /* 0x0000000100067824 */ /* 0x000fe200078e0a03 */
[----:B------:R-:W-:Y:S01]  /*25c0*/  LOP3.LUT R12, R12, R5, RZ, 0xfc, !PT ;  /* 0x000000050c0c7212 */ /* 0x000fe200078efcff */
[----:B------:R-:W-:Y:S02]  /*25d0*/  IMAD R15, R14, 0x100, R15 ;  /* 0x000001000e0f7824 */ /* 0x000fe400078e020f */
[----:B------:R-:W-:Y:S02]  /*25e0*/  VIADD R5, R6, 0x1d ;  /* 0x0000001d06057836 */ /* 0x000fe40000000000 */
[----:B------:R-:W-:Y:S01]  /*25f0*/  IMAD.SHL.U32 R7, R7, 0x1000000, RZ ;  /* 0x0100000007077824 */ /* 0x000fe200078e00ff */
[----:B------:R-:W-:Y:S02]  /*2600*/  LOP3.LUT R2, R2, 0xffff, R15, 0xf8, !PT ;  /* 0x0000ffff02027812 */ /* 0x000fe400078ef80f */
[----:B------:R-:W-:-:S02]  /*2610*/  LOP3.LUT R5, R5, 0x1f, RZ, 0xc0, !PT ;  /* 0x0000001f05057812 */ /* 0x000fc400078ec0ff */
[----:B------:R-:W-:Y:S02]  /*2620*/  LOP3.LUT R7, R2, R7, RZ, 0xfc, !PT ;  /* 0x0000000702077212 */ /* 0x000fe400078efcff */
[----:B------:R-:W-:Y:S02]  /*2630*/  IADD3.X R2, PT, PT, R50, UR26, RZ, P1, !PT ;  /* 0x0000001a32027c10 */ /* 0x000fe40008ffe4ff */
[----:B------:R-:W-:Y:S02]  /*2640*/  LOP3.LUT R14, R47, 0xff, RZ, 0xc0, !PT ;  /* 0x000000ff2f0e7812 */ /* 0x000fe400078ec0ff */
[----:B------:R-:W-:Y:S01]  /*2650*/  IADD3 R30, P1, PT, R5, R8, RZ ;  /* 0x00000008051e7210 */ /* 0x000fe20007f3e0ff */
[----:B------:R-:W-:Y:S02]  /*2660*/  IMAD.U32 R15, RZ, RZ, UR22 ;  /* 0x00000016ff0f7e24 */ /* 0x000fe4000f8e00ff */
[----:B------:R-:W-:Y:S02]  /*2670*/  IMAD R47, R31, 0x100, R14 ;  /* 0x000001001f2f7824 */ /* 0x000fe400078e020e */
[----:B------:R-:W-:-:S02]  /*2680*/  IMAD.X R31, RZ, RZ, R2, P1 ;  /* 0x000000ffff1f7224 */ /* 0x000fc400008e0602 */
[----:B------:R-:W-:-:S04]  /*2690*/  IMAD.WIDE.U32 R14, R15, 0x5, R30 ;  /* 0x000000050f0e7825 */ /* 0x000fc800078e001e */
[----:B------:R-:W-:Y:S02]  /*26a0*/  VIADD R53, R15, UR19 ;  /* 0x000000130f357c36 */ /* 0x000fe40008000000 */
[----:B------:R-:W-:Y:S01]  /*26b0*/  IMAD.U32 R21, R21, 0x10000, RZ ;  /* 0x0001000015157824 */ /* 0x000fe200078e00ff */
[----:B------:R-:W-:Y:S01]  /*26c0*/  LOP3.LUT R45, R45, 0xffff, RZ, 0xc0, !PT ;  /* 0x0000ffff2d2d7812 */ /* 0x000fe200078ec0ff */
[C---:B------:R-:W-:Y:S01]  /*26d0*/  IMAD.SHL.U32 R55, R14.reuse, 0x4, RZ ;  /* 0x000000040e377824 */ /* 0x040fe200078e00ff */
[----:B------:R-:W-:Y:S02]  /*26e0*/  SHF.L.U64.HI R53, R14, 0x2, R53 ;  /* 0x000000020e357819 */ /* 0x000fe40000010235 */
[----:B------:R-:W-:Y:S01]  /*26f0*/  LOP3.LUT R14, R21, 0xff0000, RZ, 0xc0, !PT ;  /* 0x00ff0000150e7812 */ /* 0x000fe200078ec0ff */
[----:B------:R-:W-:Y:S01]  /*2700*/  IMAD.SHL.U32 R45, R45, 0x1000000, RZ ;  /* 0x010000002d2d7824 */ /* 0x000fe200078e00ff */
[----:B------:R-:W-:Y:S01]  /*2710*/  LOP3.LUT R15, R20, 0xff, RZ, 0xc0, !PT ;  /* 0x000000ff140f7812 */ /* 0x000fe200078ec0ff */
[--C-:B--2---:R-:W-:Y:S01]  /*2720*/  HADD2.F32 R21, -RZ, R43.reuse.H0_H0 ;  /* 0x2000002bff157230 */ /* 0x104fe20000004100 */
[----:B------:R-:W-:Y:S01]  /*2730*/  LOP3.LUT R14, R14, 0xffff, R47, 0xf8, !PT ;  /* 0x0000ffff0e0e7812 */ /* 0x000fe200078ef82f */
[----:B------:R-:W-:Y:S01]  /*2740*/  IMAD.U32 R46, R46, 0x10000, RZ ;  /* 0x000100002e2e7824 */ /* 0x000fe200078e00ff */
[----:B------:R-:W-:Y:S01]  /*2750*/  IADD3 R20, P1, PT, R16, UR22, RZ ;  /* 0x0000001610147c10 */ /* 0x000fe2000ff3e0ff */
[----:B------:R-:W-:Y:S01]  /*2760*/  IMAD R15, R36, 0x100, R15 ;  /* 0x00000100240f7824 */ /* 0x000fe200078e020f */
[----:B------:R-:W-:Y:S01]  /*2770*/  LOP3.LUT R14, R14, R45, RZ, 0xfc, !PT ;  /* 0x0000002d0e0e7212 */ /* 0x000fe200078efcff */
[----:B----4-:R-:W-:Y:S01]  /*2780*/  HADD2.F32 R45, -RZ, R44.H0_H0 ;  /* 0x2000002cff2d7230 */ /* 0x010fe20000004100 */
[----:B------:R-:W-:Y:S01]  /*2790*/  FSET.BF.GT.AND R16, R21, RZ, PT ;  /* 0x000000ff1510720a */ /* 0x000fe20003804000 */
[----:B------:R-:W-:Y:S01]  /*27a0*/  HADD2.F32 R43, -RZ, R43.H1_H1 ;  /* 0x3000002bff2b7230 */ /* 0x000fe20000004100 */
[----:B------:R-:W-:-:S02]  /*27b0*/  FMNMX R36, RZ, R21, !PT ;  /* 0x00000015ff247209 */ /* 0x000fc40007800000 */
[----:B------:R-:W-:Y:S01]  /*27c0*/  LOP3.LUT R46, R46, 0xff0000, RZ, 0xc0, !PT ;  /* 0x00ff00002e2e7812 */ /* 0x000fe200078ec0ff */
[----:B------:R-:W-:Y:S01]  /*27d0*/  FMUL R16, R16, R45 ;  /* 0x0000002d10107220 */ /* 0x000fe20000400000 */
[----:B------:R-:W-:Y:S01]  /*27e0*/  IADD3.X R21, PT, PT, R17, UR23, RZ, P1, !PT ;  /* 0x0000001711157c10 */ /* 0x000fe20008ffe4ff */
[----:B------:R-:W-:Y:S01]  /*27f0*/  FMUL R36, R45, R36 ;  /* 0x000000242d247220 */ /* 0x000fe20000400000 */
[----:B------:R-:W-:Y:S01]  /*2800*/  LOP3.LUT R15, R46, 0xffff, R15, 0xf8, !PT ;  /* 0x0000ffff2e0f7812 */ /* 0x000fe200078ef80f */
[----:B------:R-:W-:Y:S01]  /*2810*/  HADD2.F32 R45, -RZ, R44.H1_H1 ;  /* 0x3000002cff2d7230 */ /* 0x000fe20000004100 */
[----:B------:R-:W-:Y:S01]  /*2820*/  FMNMX R46, RZ, R43, !PT ;  /* 0x0000002bff2e7209 */ /* 0x000fe20007800000 */
[--C-:B------:R-:W-:Y:S02]  /*2830*/  HADD2.F32 R17, -RZ, R42.reuse.H0_H0 ;  /* 0x2000002aff117230 */ /* 0x100fe40000004100 */
[----:B------:R-:W-:Y:S02]  /*2840*/  HADD2.F32 R47, -RZ, R42.H1_H1 ;  /* 0x3000002aff2f7230 */ /* 0x000fe40000004100 */
[----:B------:R-:W-:Y:S01]  /*2850*/  HADD2.F32 R42, -RZ, R41.H0_H0 ;  /* 0x20000029ff2a7230 */ /* 0x000fe20000004100 */
[----:B------:R-:W-:Y:S01]  /*2860*/  FSET.BF.GT.AND R44, R43, RZ, PT ;  /* 0x000000ff2b2c720a */ /* 0x000fe20003804000 */
[----:B------:R0:W-:Y:S01]  /*2870*/  STG.E.U16 desc[UR24][R20.64], R51 ;  /* 0x0000003314007986 */ /* 0x0001e2000c101518 */
[----:B------:R-:W-:Y:S01]  /*2880*/  FMUL R43, R45, R46 ;  /* 0x0000002e2d2b7220 */ /* 0x000fe20000400000 */
[----:B---3--:R-:W-:-:S02]  /*2890*/  HADD2.F32 R46, -RZ, R38.H0_H0 ;  /* 0x20000026ff2e7230 */ /* 0x008fc40000004100 */
[----:B------:R-:W-:Y:S01]  /*28a0*/  HADD2.F32 R41, -RZ, R41.H1_H1 ;  /* 0x30000029ff297230 */ /* 0x000fe20000004100 */
[----:B------:R-:W-:Y:S02]  /*28b0*/  FMNMX R57, RZ, R42, !PT ;  /* 0x0000002aff397209 */ /* 0x000fe40007800000 */
[----:B0-----:R-:W-:Y:S02]  /*28c0*/  FSET.BF.GT.AND R21, R42, RZ, PT ;  /* 0x000000ff2a15720a */ /* 0x001fe40003804000 */
[----:B------:R-:W-:Y:S01]  /*28d0*/  IADD3 R20, P1, PT, R18, UR22, RZ ;  /* 0x0000001612147c10 */ /* 0x000fe2000ff3e0ff */
[----:B------:R-:W-:Y:S02]  /*28e0*/  FMUL R44, R44, R45 ;  /* 0x0000002d2c2c7220 */ /* 0x000fe40000400000 */
[----:B------:R-:W-:Y:S01]  /*28f0*/  FMUL R18, R21, R46 ;  /* 0x0000002e15127220 */ /* 0x000fe20000400000 */
[----:B------:R-:W-:Y:S01]  /*2900*/  IADD3.X R21, PT, PT, R19, UR23, RZ, P1, !PT ;  /* 0x0000001713157c10 */ /* 0x000fe20008ffe4ff */
[----:B------:R-:W-:Y:S01]  /*2910*/  HADD2.F32 R38, -RZ, R38.H1_H1 ;  /* 0x30000026ff267230 */ /* 0x000fe20000004100 */
[----:B------:R-:W-:Y:S01]  /*2920*/  FSET.BF.GT.AND R19, R41, RZ, PT ;  /* 0x000000ff2913720a */ /* 0x000fe20003804000 */
[----:B-----5:R-:W-:-:S02]  /*2930*/  HADD2.F32 R42, -RZ, R35.H0_H0 ;  /* 0x20000023ff2a7230 */ /* 0x020fc40000004100 */
[----:B------:R-:W-:Y:S01]  /*2940*/  FMUL R57, R46, R57 ;  /* 0x000000392e397220 */ /* 0x000fe20000400000 */
[----:B------:R-:W-:Y:S01]  /*2950*/  FMUL R16, R16, R17 ;  /* 0x0000001110107220 */ /* 0x000fe20000400000 */
[--C-:B------:R-:W-:Y:S02]  /*2960*/  HADD2.F32 R45, -RZ, R37.reuse.H0_H0 ;  /* 0x20000025ff2d7230 */ /* 0x100fe40000004100 */
[----:B------:R-:W-:Y:S01]  /*2970*/  FMUL R17, R44, R47 ;  /* 0x0000002f2c117220 */ /* 0x000fe20000400000 */
[----:B------:R-:W-:Y:S02]  /*2980*/  HADD2.F32 R46, -RZ, R37.H1_H1 ;  /* 0x30000025ff2e7230 */ /* 0x000fe40000004100 */
[----:B------:R-:W-:Y:S01]  /*2990*/  FMUL R19, R19, R38 ;  /* 0x0000002613137220 */ /* 0x000fe20000400000 */
[----:B------:R-:W-:Y:S01]  /*29a0*/  HADD2.F32 R37, -RZ, R35.H1_H1 ;  /* 0x30000023ff257230 */ /* 0x000fe20000004100 */
[----:B------:R-:W-:Y:S01]  /*29b0*/  FSET.BF.GT.AND R35, R42, RZ, PT ;  /* 0x000000ff2a23720a */ /* 0x000fe20003804000 */
[--C-:B------:R-:W-:Y:S01]  /*29c0*/  HADD2.F32 R44, -RZ, R25.reuse.H0_H0 ;  /* 0x20000019ff2c7230 */ /* 0x100fe20000004100 */
[----:B------:R0:W-:Y:S01]  /*29d0*/  STG.E.U16 desc[UR24][R20.64], R39 ;  /* 0x0000002714007986 */ /* 0x0001e2000c101518 */
[----:B------:R-:W-:Y:S01]  /*29e0*/  FMUL R19, R19, R46 ;  /* 0x0000002e13137220 */ /* 0x000fe20000400000 */
[----:B------:R-:W-:Y:S01]  /*29f0*/  HADD2.F32 R47, -RZ, R25.H1_H1 ;  /* 0x30000019ff2f7230 */ /* 0x000fe20000004100 */
[----:B------:R-:W-:Y:S01]  /*2a00*/  FSET.BF.GT.AND R46, R37, RZ, PT ;  /* 0x000000ff252e720a */ /* 0x000fe20003804000 */
[----:B------:R-:W-:-:S02]  /*2a10*/  HADD2.F32 R25, -RZ, R33.H0_H0 ;  /* 0x20000021ff197230 */ /* 0x000fc40000004100 */
[----:B------:R-:W-:Y:S02]  /*2a20*/  HADD2.F32 R33, -RZ, R33.H1_H1 ;  /* 0x30000021ff217230 */ /* 0x000fe40000004100 */
[----:B0-----:R-:W-:Y:S01]  /*2a30*/  FMUL R20, R35, R44 ;  /* 0x0000002c23147220 */ /* 0x001fe20000400000 */
[--C-:B------:R-:W-:Y:S02]  /*2a40*/  HADD2.F32 R35, -RZ, R23.reuse.H0_H0 ;  /* 0x20000017ff237230 */ /* 0x100fe40000004100 */
[----:B------:R-:W-:Y:S01]  /*2a50*/  FMUL R46, R46, R47 ;  /* 0x0000002f2e2e7220 */ /* 0x000fe20000400000 */
[----:B------:R-:W-:Y:S02]  /*2a60*/  HADD2.F32 R52, -RZ, R22.H0_H0 ;  /* 0x20000016ff347230 */ /* 0x000fe40000004100 */
[----:B------:R-:W-:Y:S01]  /*2a70*/  FMUL R20, R20, R25 ;  /* 0x0000001914147220 */ /* 0x000fe20000400000 */
[----:B------:R-:W-:Y:S01]  /*2a80*/  FSET.BF.GT.AND R25, R35, RZ, PT ;  /* 0x000000ff2319720a */ /* 0x000fe20003804000 */
[----:B------:R-:W-:-:S02]  /*2a90*/  HADD2.F32 R21, -RZ, R23.H1_H1 ;  /* 0x30000017ff157230 */ /* 0x000fc40000004100 */
[----:B------:R-:W-:Y:S01]  /*2aa0*/  FMUL R23, R46, R33 ;  /* 0x000000212e177220 */ /* 0x000fe20000400000 */
[--C-:B------:R-:W-:Y:S02]  /*2ab0*/  HADD2.F32 R33, -RZ, R24.reuse.H0_H0 ;  /* 0x20000018ff217230 */ /* 0x100fe40000004100 */
[----:B------:R-:W-:Y:S02]  /*2ac0*/  HADD2.F32 R46, -RZ, R24.H1_H1 ;  /* 0x30000018ff2e7230 */ /* 0x000fe40000004100 */
[----:B------:R-:W-:Y:S01]  /*2ad0*/  FMUL R24, R25, R52 ;  /* 0x0000003419187220 */ /* 0x000fe20000400000 */
[----:B------:R-:W-:Y:S01]  /*2ae0*/  HADD2.F32 R22, -RZ, R22.H1_H1 ;  /* 0x30000016ff167230 */ /* 0x000fe20000004100 */
[----:B------:R-:W-:Y:S01]  /*2af0*/  FSET.BF.GT.AND R39, R21, RZ, PT ;  /* 0x000000ff1527720a */ /* 0x000fe20003804000 */
[----:B------:R-:W-:Y:S01]  /*2b00*/  FMUL R18, R18, R45 ;  /* 0x0000002d12127220 */ /* 0x000fe20000400000 */
[----:B------:R-:W-:Y:S01]  /*2b10*/  FMUL R24, R24, R33 ;  /* 0x0000002118187220 */ /* 0x000fe20000400000 */
[----:B------:R-:W-:-:S02]  /*2b20*/  FMNMX3 R33, |R16|, R32, |R17|, !PT ;  /* 0x0000002010217276 */ /* 0x000fc40007800611 */
[----:B------:R-:W-:Y:S01]  /*2b30*/  FMUL R25, R39, R22 ;  /* 0x0000001627197220 */ /* 0x000fe20000400000 */
[----:B------:R-:W-:Y:S02]  /*2b40*/  IADD3 R32, P1, PT, R26, UR22, RZ ;  /* 0x000000161a207c10 */ /* 0x000fe4000ff3e0ff */
[----:B------:R-:W-:Y:S01]  /*2b50*/  FMNMX3 R26, |R18|, R33, |R19|, !PT ;  /* 0x00000021121a7276 */ /* 0x000fe20007800613 */
[----:B------:R-:W-:Y:S01]  /*2b60*/  FMUL R25, R25, R46 ;  /* 0x0000002e19197220 */ /* 0x000fe20000400000 */
[----:B------:R-:W-:Y:S02]  /*2b70*/  IADD3.X R33, PT, PT, R27, UR23, RZ, P1, !PT ;  /* 0x000000171b217c10 */ /* 0x000fe40008ffe4ff */
[----:B------:R-:W-:Y:S02]  /*2b80*/  FMNMX3 R27, |R20|, R26, |R23|, !PT ;  /* 0x0000001a141b7276 */ /* 0x000fe40007800617 */
[----:B------:R-:W-:Y:S02]  /*2b90*/  FMNMX R39, RZ, R42, !PT ;  /* 0x0000002aff277209 */ /* 0x000fe40007800000 */
[----:B------:R-:W-:-:S02]  /*2ba0*/  FMNMX R41, RZ, R41, !PT ;  /* 0x00000029ff297209 */ /* 0x000fc40007800000 */
[----:B------:R-:W-:Y:S01]  /*2bb0*/  FMNMX3 R27, |R24|, R27, |R25|, !PT ;  /* 0x0000001b181b7276 */ /* 0x000fe20007800619 */
[----:B------:R-:W-:Y:S02]  /*2bc0*/  FMUL R26, R44, R39 ;  /* 0x000000272c1a7220 */ /* 0x000fe40000400000 */
[----:B------:R-:W-:Y:S01]  /*2bd0*/  FMUL R38, R38, R41 ;  /* 0x0000002926267220 */ /* 0x000fe20000400000 */
[C---:B------:R-:W-:Y:S01]  /*2be0*/  FMNMX3 R39, |R36|.reuse, R27, |R43|, !PT ;  /* 0x0000001b24277276 */ /* 0x040fe2000780062b */
[----:B------:R-:W-:Y:S01]  /*2bf0*/  FMUL R43, R43, UR15 ;  /* 0x0000000f2b2b7c20 */ /* 0x000fe20008400000 */
[----:B------:R-:W-:Y:S01]  /*2c00*/  FMNMX R42, RZ, R37, !PT ;  /* 0x00000025ff2a7209 */ /* 0x000fe20007800000 */
[----:B------:R-:W-:Y:S01]  /*2c10*/  FMUL R36, R36, UR15 ;  /* 0x0000000f24247c20 */ /* 0x000fe20008400000 */
[----:B------:R-:W-:Y:S01]  /*2c20*/  FMUL R37, R38, UR15 ;  /* 0x0000000f26257c20 */ /* 0x000fe20008400000 */
[----:B------:R-:W-:Y:S01]  /*2c30*/  FMUL R41, R26, UR15 ;  /* 0x0000000f1a297c20 */ /* 0x000fe20008400000 */
[----:B------:R-:W-:-:S02]  /*2c40*/  F2FP.SATFINITE.E4M3.F32.PACK_AB_MERGE_C R43, RZ, R43, RZ ;  /* 0x0000002bff2b723e */ /* 0x000fc400048070ff */
[----:B------:R-:W-:Y:S01]  /*2c50*/  IADD3 R46, P1, PT, R30, UR21, RZ ;  /* 0x000000151e2e7c10 */ /* 0x000fe2000ff3e0ff */
[----:B------:R-:W-:Y:S01]  /*2c60*/  FMUL R27, R57, UR15 ;  /* 0x0000000f391b7c20 */ /* 0x000fe20008400000 */
[----:B------:R0:W-:Y:S01]  /*2c70*/  STG.E.U16 desc[UR24][R32.64], R29 ;  /* 0x0000001d20007986 */ /* 0x0001e2000c101518 */
[----:B------:R-:W-:Y:S02]  /*2c80*/  F2FP.SATFINITE.E4M3.F32.PACK_AB_MERGE_C R36, RZ, R36, RZ ;  /* 0x00000024ff24723e */ /* 0x000fe400048070ff */
[----:B------:R-:W-:Y:S01]  /*2c90*/  F2FP.SATFINITE.E4M3.F32.PACK_AB_MERGE_C R37, RZ, R37, RZ ;  /* 0x00000025ff25723e */ /* 0x000fe200048070ff */
[----:B------:R-:W-:Y:S01]  /*2ca0*/  IMAD.SHL.U32 R30, R46, 0x4, RZ ;  /* 0x000000042e1e7824 */ /* 0x000fe200078e00ff */
[----:B------:R-:W-:Y:S02]  /*2cb0*/  IADD3.X R49, PT, PT, R31, UR26, RZ, P1, !PT ;  /* 0x0000001a1f317c10 */ /* 0x000fe40008ffe4ff */
[----:B------:R-:W-:Y:S02]  /*2cc0*/  F2FP.SATFINITE.E4M3.F32.PACK_AB_MERGE_C R44, RZ, R27, RZ ;  /* 0x0000001bff2c723e */ /* 0x000fe400048070ff */
[----:B0-----:R-:W-:-:S02]  /*2cd0*/  LOP3.LUT R32, R43, 0xff, RZ, 0xc0, !PT ;  /* 0x000000ff2b207812 */ /* 0x001fc400078ec0ff */
[----:B------:R-:W-:Y:S02]  /*2ce0*/  F2FP.SATFINITE.E4M3.F32.PACK_AB_MERGE_C R29, RZ, R41, RZ ;  /* 0x00000029ff1d723e */ /* 0x000fe400048070ff */
[----:B------:R-:W-:Y:S01]  /*2cf0*/  LOP3.LUT R33, R36, 0xff, RZ, 0xc0, !PT ;  /* 0x000000ff24217812 */ /* 0x000fe200078ec0ff */
[----:B------:R-:W-:Y:S01]  /*2d00*/  IMAD R45, R37, 0x100, R32 ;  /* 0x00000100252d7824 */ /* 0x000fe200078e0220 */
[----:B------:R-:W-:Y:S01]  /*2d10*/  LOP3.LUT R48, R48, 0xffff, RZ, 0xc0, !PT ;  /* 0x0000ffff30307812 */ /* 0x000fe200078ec0ff */
[----:B------:R-:W-:Y:S01]  /*2d20*/  IMAD.U32 R32, R29, 0x10000, RZ ;  /* 0x000100001d207824 */ /* 0x000fe200078e00ff */
[----:B------:R-:W-:Y:S02]  /*2d30*/  PRMT R27, R43, 0x7604, R36 ;  /* 0x000076042b1b7816 */ /* 0x000fe40000000024 */
[----:B------:R-:W-:Y:S02]  /*2d40*/  SHF.L.U64.HI R41, R46, 0x2, R49 ;  /* 0x000000022e297819 */ /* 0x000fe40000010231 */
[----:B------:R-:W-:Y:S01]  /*2d50*/  IADD3 R36, P1, PT, R30, UR13, RZ ;  /* 0x0000000d1e247c10 */ /* 0x000fe2000ff3e0ff */
[----:B------:R-:W-:Y:S01]  /*2d60*/  IMAD R33, R44, 0x100, R33 ;  /* 0x000001002c217824 */ /* 0x000fe200078e0221 */
[----:B------:R-:W-:Y:S01]  /*2d70*/  PRMT R44, R37, 0x7604, R44 ;  /* 0x00007604252c7816 */ /* 0x000fe2000000002c */
[----:B------:R-:W-:Y:S01]  /*2d80*/  IMAD.SHL.U32 R48, R48, 0x1000000, RZ ;  /* 0x0100000030307824 */ /* 0x000fe200078e00ff */
[----:B------:R-:W-:-:S02]  /*2d90*/  IADD3.X R37, PT, PT, R41, UR12, RZ, P1, !PT ;  /* 0x0000000c29257c10 */ /* 0x000fc40008ffe4ff */
[----:B------:R-:W-:Y:S02]  /*2da0*/  IADD3.X R31, PT, PT, R34, UR7, RZ, P0, !PT ;  /* 0x00000007221f7c10 */ /* 0x000fe400087fe4ff */
[----:B------:R-:W-:Y:S01]  /*2db0*/  LOP3.LUT R32, R32, 0xff0000, RZ, 0xc0, !PT ;  /* 0x00ff000020207812 */ /* 0x000fe200078ec0ff */
[----:B------:R0:W2:Y:S01]  /*2dc0*/  LDG.E R50, desc[UR24][R36.64] ;  /* 0x0000001824327981 */ /* 0x0000a2000c1e1900 */
[----:B------:R-:W-:Y:S02]  /*2dd0*/  IADD3 R40, P0, P1, R40, UR27, R5 ;  /* 0x0000001b28287c10 */ /* 0x000fe4000f91e005 */
[----:B------:R-:W-:Y:S02]  /*2de0*/  LOP3.LUT R15, R15, R48, RZ, 0xfc, !PT ;  /* 0x000000300f0f7212 */ /* 0x000fe400078efcff */
[----:B------:R-:W-:Y:S02]  /*2df0*/  LOP3.LUT R48, R32, 0xffff, R33, 0xf8, !PT ;  /* 0x0000ffff20307812 */ /* 0x000fe400078ef821 */
[----:B------:R-:W-:-:S02]  /*2e00*/  IADD3.X R31, PT, PT, R31, UR7, RZ, P0, P1 ;  /* 0x000000071f1f7c10 */ /* 0x000fc400087e24ff */
[----:B------:R-:W-:Y:S01]  /*2e10*/  LEA R32, P0, R40, UR17, 0x2 ;  /* 0x0000001128207c11 */ /* 0x000fe2000f8010ff */
[----:B------:R-:W-:Y:S01]  /*2e20*/  FMUL R47, R47, R42 ;  /* 0x0000002a2f2f7220 */ /* 0x000fe20000400000 */
[----:B------:R-:W-:Y:S01]  /*2e30*/  FMNMX3 R57, |R57|, R39, |R38|, !PT ;  /* 0x0000002739397276 */ /* 0x000fe20007800626 */
[----:B------:R-:W-:Y:S01]  /*2e40*/  FMUL R16, R16, UR15 ;  /* 0x0000000f10107c20 */ /* 0x000fe20008400000 */
[----:B------:R-:W-:Y:S01]  /*2e50*/  LEA.HI.X R33, R40, UR18, R31, 0x2, P0 ;  /* 0x0000001228217c11 */ /* 0x000fe200080f141f */
[----:B------:R-:W-:Y:S01]  /*2e60*/  FMUL R18, R18, UR15 ;  /* 0x0000000f12127c20 */ /* 0x000fe20008400000 */
[----:B------:R-:W-:Y:S01]  /*2e70*/  IADD3 R34, P0, PT, R30, UR28, RZ ;  /* 0x0000001c1e227c10 */ /* 0x000fe2000ff1e0ff */
[----:B------:R-:W-:Y:S01]  /*2e80*/  FMUL R20, R20, UR15 ;  /* 0x0000000f14147c20 */ /* 0x000fe20008400000 */
[----:B------:R-:W-:Y:S01]  /*2e90*/  FMNMX R31, RZ, R35, !PT ;  /* 0x00000023ff1f7209 */ /* 0x000fe20007800000 */
[----:B------:R1:W3:Y:S01]  /*2ea0*/  LDG.E R51, desc[UR24][R32.64] ;  /* 0x0000001820337981 */ /* 0x0002e2000c1e1900 */
[----:B------:R-:W-:Y:S01]  /*2eb0*/  IADD3.X R35, PT, PT, R41, UR29, RZ, P0, !PT ;  /* 0x0000001d29237c10 */ /* 0x000fe200087fe4ff */
[----:B------:R-:W-:Y:S01]  /*2ec0*/  FMUL R23, R23, UR15 ;  /* 0x0000000f17177c20 */ /* 0x000fe20008400000 */
[----:B------:R-:W-:Y:S01]  /*2ed0*/  IADD3 R30, P0, PT, R32, UR27, RZ ;  /* 0x0000001b201e7c10 */ /* 0x000fe2000ff1e0ff */
[----:B------:R-:W-:Y:S01]  /*2ee0*/  FMUL R52, R52, R31 ;  /* 0x0000001f34347220 */ /* 0x000fe20000400000 */
[----:B------:R-:W-:Y:S01]  /*2ef0*/  FMUL R24, R24, UR15 ;  /* 0x0000000f18187c20 */ /* 0x000fe20008400000 */
[----:B------:R-:W4:Y:S01]  /*2f00*/  LDG.E R56, desc[UR24][R34.64] ;  /* 0x0000001822387981 */ /* 0x000f22000c1e1900 */
[----:B------:R-:W-:Y:S01]  /*2f10*/  IADD3.X R31, PT, PT, R33, UR7, RZ, P0, !PT ;  /* 0x00000007211f7c10 */ /* 0x000fe200087fe4ff */
[----:B------:R-:W-:Y:S01]  /*2f20*/  FMUL R25, R25, UR15 ;  /* 0x0000000f19197c20 */ /* 0x000fe20008400000 */
[----:B------:R-:W-:Y:S01]  /*2f30*/  IADD3 R38, P0, PT, R55, UR13, RZ ;  /* 0x0000000d37267c10 */ /* 0x000fe2000ff1e0ff */
[----:B------:R-:W5:Y:S02]  /*2f40*/  LDCU.64 UR16, c[0x0][0x3c0] ;  /* 0x00007800ff1077ac */ /* 0x000f640008000a00 */
[----:B------:R1:W5:Y:S01]  /*2f50*/  LDG.E R54, desc[UR24][R30.64] ;  /* 0x000000181e367981 */ /* 0x000362000c1e1900 */
[----:B------:R-:W-:-:S02]  /*2f60*/  IADD3.X R39, PT, PT, R53, UR12, RZ, P0, !PT ;  /* 0x0000000c35277c10 */ /* 0x000fc400087fe4ff */
[----:B------:R-:W-:-:S03]  /*2f70*/  IADD3 R40, P0, PT, R38, UR21, RZ ;  /* 0x0000001526287c10 */ /* 0x000fc6000ff1e0ff */
[----:B------:R-:W5:Y:S01]  /*2f80*/  LDG.E R59, desc[UR24][R38.64] ;  /* 0x00000018263b7981 */ /* 0x000f62000c1e1900 */
[----:B------:R-:W-:Y:S02]  /*2f90*/  IADD3.X R41, PT, PT, R39, UR26, RZ, P0, !PT ;  /* 0x0000001a27297c10 */ /* 0x000fe400087fe4ff */
[----:B0-----:R-:W-:-:S03]  /*2fa0*/  IADD3 R36, P1, PT, R30, UR27, RZ ;  /* 0x0000001b1e247c10 */ /* 0x001fc6000ff3e0ff */
[----:B------:R-:W5:Y:S01]  /*2fb0*/  LDG.E R60, desc[UR24][R40.64] ;  /* 0x00000018283c7981 */ /* 0x000f62000c1e1900 */
[----:B------:R-:W-:Y:S02]  /*2fc0*/  IADD3.X R37, PT, PT, R31, UR7, RZ, P1, !PT ;  /* 0x000000071f257c10 */ /* 0x000fe40008ffe4ff */
[----:B------:R-:W-:-:S03]  /*2fd0*/  IADD3 R42, P0, PT, R40, UR21, RZ ;  /* 0x00000015282a7c10 */ /* 0x000fc6000ff1e0ff */
[----:B------:R-:W5:Y:S01]  /*2fe0*/  LDG.E R58, desc[UR24][R36.64] ;  /* 0x00000018243a7981 */ /* 0x000f62000c1e1900 */
[----:B------:R-:W-:Y:S02]  /*2ff0*/  IADD3.X R43, PT, PT, R41, UR26, RZ, P0, !PT ;  /* 0x0000001a292b7c10 */ /* 0x000fe400087fe4ff */
[----:B-1----:R-:W-:Y:S02]  /*3000*/  IADD3 R32, P1, PT, R36, UR27, RZ ;  /* 0x0000001b24207c10 */ /* 0x002fe4000ff3e0ff */
[----:B------:R-:W-:Y:S01]  /*3010*/  IADD3 R30, P0, PT, R55, UR28, RZ ;  /* 0x0000001c371e7c10 */ /* 0x000fe2000ff1e0ff */
[----:B------:R-:W5:Y:S01]  /*3020*/  LDG.E R42, desc[UR24][R42.64] ;  /* 0x000000182a2a7981 */ /* 0x000f62000c1e1900 */
[----:B------:R-:W-:Y:S02]  /*3030*/  IADD3.X R33, PT, PT, R37, UR7, RZ, P1, !PT ;  /* 0x0000000725217c10 */ /* 0x000fe40008ffe4ff */
[----:B------:R-:W-:Y:S02]  /*3040*/  IADD3.X R31, PT, PT, R53, UR29, RZ, P0, !PT ;  /* 0x0000001d351f7c10 */ /* 0x000fe400087fe4ff */
[----:B------:R-:W-:Y:S01]  /*3050*/  IADD3 R34, P0, PT, R30, UR21, RZ ;  /* 0x000000151e227c10 */ /* 0x000fe2000ff1e0ff */
[----:B------:R0:W5:Y:S03]  /*3060*/  LDG.E R61, desc[UR24][R32.64] ;  /* 0x00000018203d7981 */ /* 0x000166000c1e1900 */
[----:B------:R-:W-:Y:S01]  /*3070*/  IADD3.X R35, PT, PT, R31, UR26, RZ, P0, !PT ;  /* 0x0000001a1f237c10 */ /* 0x000fe200087fe4ff */
[----:B------:R1:W5:Y:S01]  /*3080*/  LDG.E R30, desc[UR24][R30.64] ;  /* 0x000000181e1e7981 */ /* 0x000362000c1e1900 */
[----:B------:R-:W-:-:S03]  /*3090*/  FMNMX3 R57, |R26|, R57, |R47|, !PT ;  /* 0x000000391a397276 */ /* 0x000fc6000780062f */
[----:B------:R1:W5:Y:S01]  /*30a0*/  LDG.E R26, desc[UR24][R34.64] ;  /* 0x00000018221a7981 */ /* 0x000362000c1e1900 */
[----:B0-----:R-:W-:-:S04]  /*30b0*/  IADD3 R32, P0, PT, R34, UR21, RZ ;  /* 0x0000001522207c10 */ /* 0x001fc8000ff1e0ff */
[----:B------:R-:W-:-:S05]  /*30c0*/  IADD3.X R33, PT, PT, R35, UR26, RZ, P0, !PT ;  /* 0x0000001a23217c10 */ /* 0x000fca00087fe4ff */
[----:B------:R0:W5:Y:S01]  /*30d0*/  LDG.E R32, desc[UR24][R32.64] ;  /* 0x0000001820207981 */ /* 0x000162000c1e1900 */
[----:B------:R-:W-:-:S05]  /*30e0*/  FMUL R47, R47, UR15 ;  /* 0x0000000f2f2f7c20 */ /* 0x000fca0008400000 */
[----:B------:R-:W-:-:S04]  /*30f0*/  F2FP.SATFINITE.E4M3.F32.PACK_AB_MERGE_C R36, RZ, R47, RZ ;  /* 0x0000002fff24723e */ /* 0x000fc800048070ff */
[C---:B------:R-:W-:Y:S01]  /*3100*/  PRMT R29, R36.reuse, 0x7604, R29 ;  /* 0x00007604241d7816 */ /* 0x040fe2000000001d */
[----:B------:R-:W-:-:S05]  /*3110*/  IMAD.U32 R36, R36, 0x10000, RZ ;  /* 0x0001000024247824 */ /* 0x000fca00078e00ff */
[----:B------:R-:W-:-:S04]  /*3120*/  LOP3.LUT R36, R36, 0xff0000, RZ, 0xc0, !PT ;  /* 0x00ff000024247812 */ /* 0x000fc800078ec0ff */
[----:B------:R-:W-:Y:S01]  /*3130*/  LOP3.LUT R45, R36, 0xffff, R45, 0xf8, !PT ;  /* 0x0000ffff242d7812 */ /* 0x000fe200078ef82d */
[----:B------:R-:W-:Y:S01]  /*3140*/  FMUL R36, R52, UR15 ;  /* 0x0000000f34247c20 */ /* 0x000fe20008400000 */
[----:B-1----:R-:W-:-:S04]  /*3150*/  FMNMX R31, RZ, R21, !PT ;  /* 0x00000015ff1f7209 */ /* 0x002fc80007800000 */
[----:B------:R-:W-:Y:S01]  /*3160*/  F2FP.SATFINITE.E4M3.F32.PACK_AB_MERGE_C R21, RZ, R36, RZ ;  /* 0x00000024ff15723e */ /* 0x000fe200048070ff */
[----:B------:R-:W-:-:S03]  /*3170*/  FMUL R34, R22, R31 ;  /* 0x0000001f16227220 */ /* 0x000fc60000400000 */
[----:B------:R-:W-:-:S05]  /*3180*/  LOP3.LUT R22, R21, 0xffff, RZ, 0xc0, !PT ;  /* 0x0000ffff15167812 */ /* 0x000fca00078ec0ff */
[----:B------:R-:W-:-:S05]  /*3190*/  IMAD.SHL.U32 R31, R22, 0x1000000, RZ ;  /* 0x01000000161f7824 */ /* 0x000fca00078e00ff */
[----:B------:R-:W-:Y:S01]  /*31a0*/  LOP3.LUT R48, R48, R31, RZ, 0xfc, !PT ;  /* 0x0000001f30307212 */ /* 0x000fe200078efcff */
[----:B------:R-:W-:Y:S01]  /*31b0*/  VIADD R31, R6, 0x1e ;  /* 0x0000001e061f7836 */ /* 0x000fe20000000000 */
[----:B------:R-:W-:Y:S01]  /*31c0*/  FMNMX3 R52, |R52|, R57, |R34|, !PT ;  /* 0x0000003934347276 */ /* 0x000fe20007800622 */
[----:B------:R-:W-:-:S03]  /*31d0*/  FMUL R34, R34, UR15 ;  /* 0x0000000f22227c20 */ /* 0x000fc60008400000 */
[----:B0-----:R-:W-:Y:S02]  /*31e0*/  LOP3.LUT R33, R31, 0x1f, RZ, 0xc0, !PT ;  /* 0x0000001f1f217812 */ /* 0x001fe400078ec0ff */
[----:B------:R-:W-:Y:S02]  /*31f0*/  F2FP.SATFINITE.E4M3.F32.PACK_AB_MERGE_C R34, RZ, R34, RZ ;  /* 0x00000022ff22723e */ /* 0x000fe400048070ff */
[----:B------:R-:W-:Y:S01]  /*3200*/  IADD3 R8, P0, PT, R33, R8, RZ ;  /* 0x0000000821087210 */ /* 0x000fe20007f1e0ff */
[----:B------:R-:W-:Y:S01]  /*3210*/  FMUL R22, R17, UR15 ;  /* 0x0000000f11167c20 */ /* 0x000fe20008400000 */
[----:B------:R-:W-:-:S03]  /*3220*/  F2FP.SATFINITE.E4M3.F32.PACK_AB_MERGE_C R33, RZ, R16, RZ ;  /* 0x00000010ff21723e */ /* 0x000fc600048070ff */
[----:B------:R-:W-:Y:S01]  /*3230*/  IMAD.X R17, RZ, RZ, R2, P0 ;  /* 0x000000ffff117224 */ /* 0x000fe200000e0602 */
[----:B------:R-:W-:Y:S02]  /*3240*/  PRMT R2, R34, 0x7604, R21 ;  /* 0x0000760422027816 */ /* 0x000fe40000000015 */
[----:B------:R-:W-:Y:S02]  /*3250*/  LEA R16, P0, R8, UR8, 0x1 ;  /* 0x0000000808107c11 */ /* 0x000fe4000f8008ff */
[----:B------:R-:W-:Y:S01]  /*3260*/  LOP3.LUT R34, R34, 0xffff, RZ, 0xc0, !PT ;  /* 0x0000ffff22227812 */ /* 0x000fe200078ec0ff */
[----:B------:R-:W-:Y:S01]  /*3270*/  FMUL R21, R19, UR15 ;  /* 0x0000000f13157c20 */ /* 0x000fe20008400000 */
[----:B------:R-:W-:Y:S02]  /*3280*/  LEA.HI.X R17, R8, UR9, R17, 0x1, P0 ;  /* 0x0000000908117c11 */ /* 0x000fe400080f0c11 */
[----:B------:R-:W-:Y:S01]  /*3290*/  F2FP.SATFINITE.E4M3.F32.PACK_AB_MERGE_C R22, RZ, R22, RZ ;  /* 0x00000016ff16723e */ /* 0x000fe200048070ff */
[----:B------:R-:W-:Y:S01]  /*32a0*/  IMAD.SHL.U32 R8, R34, 0x1000000, RZ ;  /* 0x0100000022087824 */ /* 0x000fe200078e00ff */
[----:B------:R-:W-:-:S02]  /*32b0*/  F2FP.SATFINITE.E4M3.F32.PACK_AB_MERGE_C R19, RZ, R18, RZ ;  /* 0x00000012ff13723e */ /* 0x000fc400048070ff */
[----:B------:R-:W-:Y:S02]  /*32c0*/  LOP3.LUT R34, R33, 0xff, RZ, 0xc0, !PT ;  /* 0x000000ff21227812 */ /* 0x000fe400078ec0ff */
[----:B------:R-:W-:Y:S02]  /*32d0*/  F2FP.SATFINITE.E4M3.F32.PACK_AB_MERGE_C R36, RZ, R21, RZ ;  /* 0x00000015ff24723e */ /* 0x000fe400048070ff */
[----:B------:R-:W-:Y:S01]  /*32e0*/  IADD3 R18, P0, PT, R16, UR30, RZ ;  /* 0x0000001e10127c10 */ /* 0x000fe2000ff1e0ff */
[----:B------:R-:W-:Y:S01]  /*32f0*/  IMAD R34, R19, 0x100, R34 ;  /* 0x0000010013227824 */ /* 0x000fe200078e0222 */
[----:B------:R-:W-:Y:S02]  /*3300*/  PRMT R35, R22, 0x7604, R33 ;  /* 0x0000760416237816 */ /* 0x000fe40000000021 */
[----:B------:R-:W-:Y:S02]  /*3310*/  PRMT R33, R36, 0x7604, R19 ;  /* 0x0000760424217816 */ /* 0x000fe40000000013 */
[----:B------:R-:W-:-:S02]  /*3320*/  LOP3.LUT R21, R22, 0xff, RZ, 0xc0, !PT ;  /* 0x000000ff16157812 */ /* 0x000fc400078ec0ff */
[----:B------:R-:W-:Y:S02]  /*3330*/  IADD3.X R19, PT, PT, R17, UR31, RZ, P0, !PT ;  /* 0x0000001f11137c10 */ /* 0x000fe400087fe4ff */
[----:B------:R-:W-:Y:S02]  /*3340*/  F2FP.SATFINITE.E4M3.F32.PACK_AB_MERGE_C R22, RZ, R20, RZ ;  /* 0x00000014ff16723e */ /* 0x000fe400048070ff */
[----:B------:R-:W-:Y:S01]  /*3350*/  F2FP.SATFINITE.E4M3.F32.PACK_AB_MERGE_C R23, RZ, R23, RZ ;  /* 0x00000017ff17723e */ /* 0x000fe200048070ff */
[----:B------:R0:W-:Y:S02]  /*3360*/  STG.E.U16 desc[UR24][R16.64], R35 ;  /* 0x0000002310007986 */ /* 0x0001e4000c101518 */
[----:B------:R-:W-:Y:S02]  /*3370*/  IMAD.U32 R20, R22, 0x10000, RZ ;  /* 0x0001000016147824 */ /* 0x000fe400078e00ff */
[----:B------:R1:W-:Y:S01]  /*3380*/  STG.E.U16 desc[UR24][R18.64], R33 ;  /* 0x0000002112007986 */ /* 0x0003e2000c101518 */
[----:B------:R-:W-:Y:S01]  /*3390*/  IMAD R36, R36, 0x100, R21 ;  /* 0x0000010024247824 */ /* 0x000fe200078e0215 */
[C---:B0-----:R-:W-:Y:S01]  /*33a0*/  PRMT R35, R23.reuse, 0x7604, R22 ;  /* 0x0000760417237816 */ /* 0x041fe20000000016 */
[----:B------:R-:W-:Y:S01]  /*33b0*/  IMAD.U32 R23, R23, 0x10000, RZ ;  /* 0x0001000017177824 */ /* 0x000fe200078e00ff */
[----:B-1----:R-:W-:-:S04]  /*33c0*/  F2FP.SATFINITE.E4M3.F32.PACK_AB_MERGE_C R33, RZ, R24, RZ ;  /* 0x00000018ff21723e */ /* 0x002fc800048070ff */
[----:B------:R-:W-:Y:S02]  /*33d0*/  LOP3.LUT R23, R23, 0xff0000, RZ, 0xc0, !PT ;  /* 0x00ff000017177812 */ /* 0x000fe400078ec0ff */
[----:B------:R-:W-:Y:S02]  /*33e0*/  LOP3.LUT R22, R33, 0xffff, RZ, 0xc0, !PT ;  /* 0x0000ffff21167812 */ /* 0x000fe400078ec0ff */
[----:B------:R-:W-:Y:S02]  /*33f0*/  LOP3.LUT R21, R20, 0xff0000, RZ, 0xc0, !PT ;  /* 0x00ff000014157812 */ /* 0x000fe400078ec0ff */
[----:B------:R-:W-:Y:S01]  /*3400*/  LOP3.LUT R36, R23, 0xffff, R36, 0xf8, !PT ;  /* 0x0000ffff17247812 */ /* 0x000fe200078ef824 */
[----:B------:R-:W-:Y:S01]  /*3410*/  IMAD.SHL.U32 R23, R22, 0x1000000, RZ ;  /* 0x0100000016177824 */ /* 0x000fe200078e00ff */
[----:B------:R-:W-:Y:S02]  /*3420*/  IADD3 R20, P0, PT, R16, UR21, RZ ;  /* 0x0000001510147c10 */ /* 0x000fe4000ff1e0ff */
[----:B------:R-:W-:-:S02]  /*3430*/  LOP3.LUT R34, R21, 0xffff, R34, 0xf8, !PT ;  /* 0x0000ffff15227812 */ /* 0x000fc400078ef822 */
[----:B------:R-:W-:Y:S02]  /*3440*/  IADD3.X R21, PT, PT, R17, UR26, RZ, P0, !PT ;  /* 0x0000001a11157c10 */ /* 0x000fe400087fe4ff */
[----:B------:R-:W-:Y:S02]  /*3450*/  LOP3.LUT R24, R34, R23, RZ, 0xfc, !PT ;  /* 0x0000001722187212 */ /* 0x000fe400078efcff */
[----:B------:R-:W-:Y:S02]  /*3460*/  IADD3 R22, P0, PT, R20, UR30, RZ ;  /* 0x0000001e14167c10 */ /* 0x000fe4000ff1e0ff */
[----:B------:R-:W-:Y:S02]  /*3470*/  F2FP.SATFINITE.E4M3.F32.PACK_AB_MERGE_C R34, RZ, R25, RZ ;  /* 0x00000019ff22723e */ /* 0x000fe400048070ff */
[----:B------:R-:W-:Y:S02]  /*3480*/  IADD3.X R23, PT, PT, R21, UR31, RZ, P0, !PT ;  /* 0x0000001f15177c10 */ /* 0x000fe400087fe4ff */
[----:B------:R-:W-:-:S02]  /*3490*/  PRMT R37, R34, 0x7604, R33 ;  /* 0x0000760422257816 */ /* 0x000fc40000000021 */
[----:B------:R-:W-:Y:S02]  /*34a0*/  IADD3 R16, P0, PT, R16, UR22, RZ ;  /* 0x0000001610107c10 */ /* 0x000fe4000ff1e0ff */
[----:B------:R-:W-:Y:S02]  /*34b0*/  LOP3.LUT R34, R34, 0xffff, RZ, 0xc0, !PT ;  /* 0x0000ffff22227812 */ /* 0x000fe400078ec0ff */
[----:B------:R-:W-:Y:S01]  /*34c0*/  IADD3.X R17, PT, PT, R17, UR23, RZ, P0, !PT ;  /* 0x0000001711117c10 */ /* 0x000fe200087fe4ff */
[----:B------:R-:W-:Y:S02]  /*34d0*/  STG.E.U16 desc[UR24][R20.64], R35 ;  /* 0x0000002314007986 */ /* 0x000fe4000c101518 */
[----:B------:R-:W-:Y:S02]  /*34e0*/  IMAD.SHL.U32 R25, R34, 0x1000000, RZ ;  /* 0x0100000022197824 */ /* 0x000fe400078e00ff */
[----:B------:R-:W-:Y:S04]  /*34f0*/  STG.E.U16 desc[UR24][R22.64], R37 ;  /* 0x0000002516007986 */ /* 0x000fe8000c101518 */
[----:B------:R0:W-:Y:S01]  /*3500*/  STG.E.U16 desc[UR24][R16.64], R27 ;  /* 0x0000001b10007986 */ /* 0x0001e2000c101518 */
[----:B------:R-:W-:-:S02]  /*3510*/  LOP3.LUT R25, R36, R25, RZ, 0xfc, !PT ;  /* 0x0000001924197212 */ /* 0x000fc400078efcff */
[----:B0-----:R-:W-:-:S04]  /*3520*/  IADD3 R16, P0, PT, R18, UR22, RZ ;  /* 0x0000001612107c10 */ /* 0x001fc8000ff1e0ff */
[----:B------:R-:W-:-:S05]  /*3530*/  IADD3.X R17, PT, PT, R19, UR23, RZ, P0, !PT ;  /* 0x0000001713117c10 */ /* 0x000fca00087fe4ff */
[----:B------:R0:W-:Y:S01]  /*3540*/  STG.E.U16 desc[UR24][R16.64], R44 ;  /* 0x0000002c10007986 */ /* 0x0001e2000c101518 */
[----:B------:R-:W-:Y:S01]  /*3550*/  LOP3.LUT R8, R45, R8, RZ, 0xfc, !PT ;  /* 0x000000082d087212 */ /* 0x000fe200078efcff */
[----:B--2---:R-:W-:-:S05]  /*3560*/  HADD2.F32 R33, -RZ, R50.H0_H0 ;  /* 0x20000032ff217230 */ /* 0x004fca0000004100 */
[----:B------:R-:W-:Y:S01]  /*3570*/  FSET.BF.GT.AND R34, R33, RZ, PT ;  /* 0x000000ff2122720a */ /* 0x000fe20003804000 */
[----:B------:R-:W-:Y:S01]  /*3580*/  HADD2.F32 R50, -RZ, R50.H1_H1 ;  /* 0x30000032ff327230 */ /* 0x000fe20000004100 */
[----:B------:R-:W-:Y:S01]  /*3590*/  FMNMX R36, RZ, R33, !PT ;  /* 0x00000021ff247209 */ /* 0x000fe20007800000 */
[----:B---3--:R-:W-:-:S03]  /*35a0*/  HADD2.F32 R35, -RZ, R51.H0_H0 ;  /* 0x20000033ff237230 */ /* 0x008fc60000004100 */
[----:B------:R-:W-:Y:S02]  /*35b0*/  FSET.BF.GT.AND R33, R50, RZ, PT ;  /* 0x000000ff3221720a */ /* 0x000fe40003804000 */
[----:B------:R-:W-:Y:S01]  /*35c0*/  FMUL R43, R34, R35 ;  /* 0x00000023222b7220 */ /* 0x000fe20000400000 */
[----:B----4-:R-:W-:Y:S02]  /*35d0*/  HADD2.F32 R18, -RZ, R56.H0_H0 ;  /* 0x20000038ff127230 */ /* 0x010fe40000004100 */
[----:B------:R-:W-:-:S03]  /*35e0*/  HADD2.F32 R38, -RZ, R51.H1_H1 ;  /* 0x30000033ff267230 */ /* 0x000fc60000004100 */
[----:B------:R-:W-:Y:S01]  /*35f0*/  FMUL R43, R43, R18 ;  /* 0x000000122b2b7220 */ /* 0x000fe20000400000 */
[----:B------:R-:W-:Y:S02]  /*3600*/  HADD2.F32 R56, -RZ, R56.H1_H1 ;  /* 0x30000038ff387230 */ /* 0x000fe40000004100 */
[----:B------:R-:W-:Y:S01]  /*3610*/  FMUL R27, R35, R36 ;  /* 0x00000024231b7220 */ /* 0x000fe20000400000 */
[----:B------:R-:W-:Y:S01]  /*3620*/  FMUL R33, R33, R38 ;  /* 0x0000002621217220 */ /* 0x000fe20000400000 */
[--C-:B-----5:R-:W-:Y:S02]  /*3630*/  HADD2.F32 R18, -RZ, R59.reuse.H0_H0 ;  /* 0x2000003bff127230 */ /* 0x120fe40000004100 */
[----:B------:R-:W-:Y:S02]  /*3640*/  HADD2.F32 R59, -RZ, R59.H1_H1 ;  /* 0x3000003bff3b7230 */ /* 0x000fe40000004100 */
[--C-:B------:R-:W-:Y:S01]  /*3650*/  HADD2.F32 R36, -RZ, R54.reuse.H0_H0 ;  /* 0x20000036ff247230 */ /* 0x100fe20000004100 */
[----:B------:R-:W-:Y:S01]  /*3660*/  FSET.BF.GT.AND R19, R18, RZ, PT ;  /* 0x000000ff1213720a */ /* 0x000fe20003804000 */
[----:B------:R-:W-:Y:S01]  /*3670*/  FMUL R41, R33, R56 ;  /* 0x0000003821297220 */ /* 0x000fe20000400000 */
[----:B------:R-:W-:Y:S01]  /*3680*/  FMNMX R33, RZ, R18, !PT ;  /* 0x00000012ff217209 */ /* 0x000fe20007800000 */
[----:B------:R-:W-:Y:S01]  /*3690*/  HADD2.F32 R54, -RZ, R54.H1_H1 ;  /* 0x30000036ff367230 */ /* 0x000fe20000004100 */
[----:B------:R-:W-:Y:S01]  /*36a0*/  FMNMX R37, RZ, R50, !PT ;  /* 0x00000032ff257209 */ /* 0x000fe20007800000 */
[----:B------:R-:W-:Y:S01]  /*36b0*/  FMUL R18, R19, R36 ;  /* 0x0000002413127220 */ /* 0x000fe20000400000 */
[----:B------:R-:W-:Y:S01]  /*36c0*/  FSET.BF.GT.AND R35, R59, RZ, PT ;  /* 0x000000ff3b23720a */ /* 0x000fe20003804000 */
[----:B------:R-:W-:-:S02]  /*36d0*/  HADD2.F32 R19, -RZ, R60.H0_H0 ;  /* 0x2000003cff137230 */ /* 0x000fc40000004100 */
[----:B------:R-:W-:Y:S02]  /*36e0*/  HADD2.F32 R60, -RZ, R60.H1_H1 ;  /* 0x3000003cff3c7230 */ /* 0x000fe40000004100 */
[----:B------:R-:W-:Y:S01]  /*36f0*/  FMUL R34, R38, R37 ;  /* 0x0000002526227220 */ /* 0x000fe20000400000 */
[----:B0-----:R-:W-:Y:S01]  /*3700*/  FMUL R16, R35, R54 ;  /* 0x0000003623107220 */ /* 0x001fe20000400000 */
[--C-:B------:R-:W-:Y:S01]  /*3710*/  HADD2.F32 R38, -RZ, R58.reuse.H0_H0 ;  /* 0x2000003aff267230 */ /* 0x100fe20000004100 */
[----:B------:R-:W-:Y:S01]  /*3720*/  FSET.BF.GT.AND R17, R19, RZ, PT ;  /* 0x000000ff1311720a */ /* 0x000fe20003804000 */
[----:B------:R-:W-:Y:S01]  /*3730*/  HADD2.F32 R58, -RZ, R58.H1_H1 ;  /* 0x3000003aff3a7230 */ /* 0x000fe20000004100 */
[----:B------:R-:W-:Y:S02]  /*3740*/  FMNMX R35, RZ, R19, !PT ;  /* 0x00000013ff237209 */ /* 0x000fe40007800000 */
[----:B------:R-:W-:Y:S01]  /*3750*/  FMNMX R19, RZ, R60, !PT ;  /* 0x0000003cff137209 */ /* 0x000fe20007800000 */
[----:B------:R-:W-:-:S02]  /*3760*/  FMUL R17, R17, R38 ;  /* 0x0000002611117220 */ /* 0x000fc40000400000 */
[----:B------:R-:W-:Y:S02]  /*3770*/  FMUL R35, R38, R35 ;  /* 0x0000002326237220 */ /* 0x000fe40000400000 */
[----:B------:R-:W-:Y:S01]  /*3780*/  FMUL R38, R58, R19 ;  /* 0x000000133a267220 */ /* 0x000fe20000400000 */
[--C-:B------:R-:W-:Y:S02]  /*3790*/  HADD2.F32 R19, -RZ, R42.reuse.H0_H0 ;  /* 0x2000002aff137230 */ /* 0x100fe40000004100 */
[----:B------:R-:W-:Y:S02]  /*37a0*/  HADD2.F32 R42, -RZ, R42.H1_H1 ;  /* 0x3000002aff2a7230 */ /* 0x000fe40000004100 */
[--C-:B------:R-:W-:Y:S01]  /*37b0*/  HADD2.F32 R37, -RZ, R61.reuse.H0_H0 ;  /* 0x2000003dff257230 */ /* 0x100fe20000004100 */
[----:B------:R-:W-:Y:S01]  /*37c0*/  FSET.BF.GT.AND R44, R19, RZ, PT ;  /* 0x000000ff132c720a */ /* 0x000fe20003804000 */
[----:B------:R-:W-:Y:S01]  /*37d0*/  HADD2.F32 R50, -RZ, R61.H1_H1 ;  /* 0x3000003dff327230 */ /* 0x000fe20000004100 */
[----:B------:R-:W-:-:S02]  /*37e0*/  FMNMX R40, RZ, R19, !PT ;  /* 0x00000013ff287209 */ /* 0x000fc40007800000 */
[----:B------:R-:W-:Y:S02]  /*37f0*/  FSET.BF.GT.AND R19, R42, RZ, PT ;  /* 0x000000ff2a13720a */ /* 0x000fe40003804000 */
[----:B------:R-:W-:Y:S01]  /*3800*/  FMNMX R45, RZ, R42, !PT ;  /* 0x0000002aff2d7209 */ /* 0x000fe20007800000 */
[----:B------:R-:W-:Y:S01]  /*3810*/  FMUL R44, R44, R37 ;  /* 0x000000252c2c7220 */ /* 0x000fe20000400000 */
[----:B------:R-:W-:Y:S01]  /*3820*/  FSET.BF.GT.AND R39, R60, RZ, PT ;  /* 0x000000ff3c27720a */ /* 0x000fe20003804000 */
[----:B------:R-:W-:Y:S01]  /*3830*/  FMUL R37, R37, R40 ;  /* 0x0000002825257220 */ /* 0x000fe20000400000 */
[----:B------:R-:W-:Y:S01]  /*3840*/  FMUL R42, R19, R50 ;  /* 0x00000032132a7220 */ /* 0x000fe20000400000 */
[----:B------:R-:W-:Y:S01]  /*3850*/  FMUL R40, R50, R45 ;  /* 0x0000002d32287220 */ /* 0x000fe20000400000 */
[--C-:B------:R-:W-:Y:S02]  /*3860*/  HADD2.F32 R45, -RZ, R30.reuse.H0_H0 ;  /* 0x2000001eff2d7230 */ /* 0x100fe40000004100 */
[----:B------:R-:W-:-:S02]  /*3870*/  HADD2.F32 R19, -RZ, R30.H1_H1 ;  /* 0x3000001eff137230 */ /* 0x000fc40000004100 */
[--C-:B------:R-:W-:Y:S02]  /*3880*/  HADD2.F32 R30, -RZ, R26.reuse.H0_H0 ;  /* 0x2000001aff1e7230 */ /* 0x100fe40000004100 */
[----:B------:R-:W-:Y:S01]  /*3890*/  FMUL R39, R39, R58 ;  /* 0x0000003a27277220 */ /* 0x000fe20000400000 */
[----:B------:R-:W-:Y:S02]  /*38a0*/  HADD2.F32 R26, -RZ, R26.H1_H1 ;  /* 0x3000001aff1a7230 */ /* 0x000fe40000004100 */
[----:B------:R-:W-:Y:S01]  /*38b0*/  FMUL R50, R16, R19 ;  /* 0x0000001310327220 */ /* 0x000fe20000400000 */
[----:B------:R-:W-:Y:S01]  /*38c0*/  FMUL R45, R18, R45 ;  /* 0x0000002d122d7220 */ /* 0x000fe20000400000 */
[----:B------:R-:W-:Y:S01]  /*38d0*/  IADD3 R16, P0, PT, R20, UR22, RZ ;  /* 0x0000001614107c10 */ /* 0x000fe2000ff1e0ff */
[----:B------:R-:W-:Y:S01]  /*38e0*/  FMUL R39, R39, R26 ;  /* 0x0000001a27277220 */ /* 0x000fe20000400000 */
[----:B------:R-:W-:Y:S02]  /*38f0*/  IADD3 R18, P1, PT, R22, UR22, RZ ;  /* 0x0000001616127c10 */ /* 0x000fe4000ff3e0ff */
[C---:B------:R-:W-:Y:S01]  /*3900*/  FMNMX3 R26, |R43|.reuse, R52, |R41|, !PT ;  /* 0x000000342b1a7276 */ /* 0x040fe20007800629 */
[----:B------:R-:W-:Y:S01]  /*3910*/  FMUL R43, R43, UR15 ;  /* 0x0000000f2b2b7c20 */ /* 0x000fe20008400000 */
[----:B------:R-:W-:Y:S01]  /*3920*/  FMUL R30, R17, R30 ;  /* 0x0000001e111e7220 */ /* 0x000fe20000400000 */
[----:B------:R-:W-:-:S02]  /*3930*/  IADD3.X R17, PT, PT, R21, UR23, RZ, P0, !PT ;  /* 0x0000001715117c10 */ /* 0x000fc400087fe4ff */
[----:B------:R-:W-:Y:S02]  /*3940*/  IADD3.X R19, PT, PT, R23, UR23, RZ, P1, !PT ;  /* 0x0000001717137c10 */ /* 0x000fe40008ffe4ff */
[C---:B------:R-:W-:Y:S01]  /*3950*/  FMNMX3 R26, |R45|.reuse, R26, |R50|, !PT ;  /* 0x0000001a2d1a7276 */ /* 0x040fe20007800632 */
[----:B------:R-:W-:Y:S01]  /*3960*/  FMUL R45, R45, UR15 ;  /* 0x0000000f2d2d7c20 */ /* 0x000fe20008400000 */
[C---:B------:R-:W-:Y:S01]  /*3970*/  LEA R20, P2, R46.reuse, UR8, 0x1 ;  /* 0x000000082e147c11 */ /* 0x040fe2000f8408ff */
[----:B------:R-:W-:Y:S01]  /*3980*/  FMUL R41, R41, UR15 ;  /* 0x0000000f29297c20 */ /* 0x000fe20008400000 */
[----:B------:R-:W-:Y:S01]  /*3990*/  F2FP.SATFINITE.E4M3.F32.PACK_AB_MERGE_C R43, RZ, R43, RZ ;  /* 0x0000002bff2b723e */ /* 0x000fe200048070ff */
[----:B------:R-:W-:Y:S01]  /*39a0*/  STG.E.U16 desc[UR24][R16.64], R29 ;  /* 0x0000001d10007986 */ /* 0x000fe2000c101518 */
[----:B------:R-:W-:Y:S02]  /*39b0*/  LEA.HI.X R21, R46, UR9, R49, 0x1, P2 ;  /* 0x000000092e157c11 */ /* 0x000fe400090f0c31 */
[----:B------:R-:W-:Y:S01]  /*39c0*/  F2FP.SATFINITE.E4M3.F32.PACK_AB_MERGE_C R45, RZ, R45, RZ ;  /* 0x0000002dff2d723e */ /* 0x000fe200048070ff */
[----:B------:R0:W-:Y:S01]  /*39d0*/  STG.E.U16 desc[UR24][R18.64], R2 ;  /* 0x0000000212007986 */ /* 0x0001e2000c101518 */
[----:B------:R-:W-:Y:S01]  /*39e0*/  F2FP.SATFINITE.E4M3.F32.PACK_AB_MERGE_C R46, RZ, R41, RZ ;  /* 0x00000029ff2e723e */ /* 0x000fe200048070ff */
[----:B------:R-:W-:-:S03]  /*39f0*/  FMUL R50, R50, UR15 ;  /* 0x0000000f32327c20 */ /* 0x000fc60008400000 */
[----:B------:R-:W-:Y:S02]  /*3a00*/  PRMT R47, R46, 0x7604, R43 ;  /* 0x000076042e2f7816 */ /* 0x000fe4000000002b */
[----:B0-----:R-:W-:Y:S01]  /*3a10*/  LOP3.LUT R2, R43, 0xff, RZ, 0xc0, !PT ;  /* 0x000000ff2b027812 */ /* 0x001fe200078ec0ff */
[----:B------:R-:W-:Y:S01]  /*3a20*/  FMUL R43, R39, UR15 ;  /* 0x0000000f272b7c20 */ /* 0x000fe20008400000 */
[----:B------:R-:W-:-:S03]  /*3a30*/  FMNMX R59, RZ, R59, !PT ;  /* 0x0000003bff3b7209 */ /* 0x000fc60007800000 */
[----:B------:R-:W-:Y:S02]  /*3a40*/  IMAD R19, R45, 0x100, R2 ;  /* 0x000001002d137824 */ /* 0x000fe400078e0202 */
[----:B------:R-:W-:Y:S01]  /*3a50*/  FMUL R2, R30, UR15 ;  /* 0x0000000f1e027c20 */ /* 0x000fe20008400000 */
[----:B------:R-:W-:Y:S01]  /*3a60*/  IADD3 R22, P0, PT, R20, UR30, RZ ;  /* 0x0000001e14167c10 */ /* 0x000fe2000ff1e0ff */
[----:B------:R-:W-:Y:S01]  /*3a70*/  HADD2.F32 R29, -RZ, R32.H0_H0 ;  /* 0x20000020ff1d7230 */ /* 0x000fe20000004100 */
[----:B------:R-:W-:Y:S02]  /*3a80*/  F2FP.SATFINITE.E4M3.F32.PACK_AB_MERGE_C R50, RZ, R50, RZ ;  /* 0x00000032ff32723e */ /* 0x000fe400048070ff */
[----:B------:R-:W-:Y:S01]  /*3a90*/  LOP3.LUT R41, R46, 0xff, RZ, 0xc0, !PT ;  /* 0x000000ff2e297812 */ /* 0x000fe200078ec0ff */
[----:B------:R-:W-:Y:S01]  /*3aa0*/  FMUL R33, R36, R33 ;  /* 0x0000002124217220 */ /* 0x000fe20000400000 */
[----:B------:R-:W-:Y:S02]  /*3ab0*/  F2FP.SATFINITE.E4M3.F32.PACK_AB_MERGE_C R52, RZ, R2, RZ ;  /* 0x00000002ff34723e */ /* 0x000fe400048070ff */
[----:B------:R-:W-:Y:S01]  /*3ac0*/  F2FP.SATFINITE.E4M3.F32.PACK_AB_MERGE_C R43, RZ, R43, RZ ;  /* 0x0000002bff2b723e */ /* 0x000fe200048070ff */
[----:B------:R-:W-:Y:S01]  /*3ad0*/  FMUL R36, R54, R59 ;  /* 0x0000003b36247220 */ /* 0x000fe20000400000 */
[----:B------:R-:W-:Y:S01]  /*3ae0*/  IADD3.X R23, PT, PT, R21, UR31, RZ, P0, !PT ;  /* 0x0000001f15177c10 */ /* 0x000fe200087fe4ff */
[C---:B------:R-:W-:Y:S01]  /*3af0*/  IMAD R18, R50.reuse, 0x100, R41 ;  /* 0x0000010032127824 */ /* 0x040fe200078e0229 */
[----:B------:R-:W-:Y:S01]  /*3b00*/  PRMT R45, R50, 0x7604, R45 ;  /* 0x00007604322d7816 */ /* 0x000fe2000000002d */
[----:B------:R-:W-:Y:S01]  /*3b10*/  FMUL R2, R44, R29 ;  /* 0x0000001d2c027220 */ /* 0x000fe20000400000 */
[----:B------:R-:W-:Y:S01]  /*3b20*/  FMUL R29, R27, UR15 ;  /* 0x0000000f1b1d7c20 */ /* 0x000fe20008400000 */
[----:B------:R-:W-:Y:S01]  /*3b30*/  FMUL R41, R34, UR15 ;  /* 0x0000000f22297c20 */ /* 0x000fe20008400000 */
[----:B------:R-:W-:Y:S01]  /*3b40*/  PRMT R49, R43, 0x7604, R52 ;  /* 0x000076042b317816 */ /* 0x000fe20000000034 */
[----:B------:R-:W-:Y:S01]  /*3b50*/  STG.E.U16 desc[UR24][R20.64], R47 ;  /* 0x0000002f14007986 */ /* 0x000fe2000c101518 */
[----:B------:R-:W-:-:S02]  /*3b60*/  IMAD.U32 R52, R52, 0x10000, RZ ;  /* 0x0001000034347824 */ /* 0x000fc400078e00ff */
[----:B------:R-:W-:Y:S01]  /*3b70*/  FMUL R46, R36, UR15 ;  /* 0x0000000f242e7c20 */ /* 0x000fe20008400000 */
[----:B------:R-:W-:Y:S01]  /*3b80*/  IADD3 R16, P0, PT, R20, UR21, RZ ;  /* 0x0000001514107c10 */ /* 0x000fe2000ff1e0ff */
[----:B------:R0:W-:Y:S01]  /*3b90*/  STG.E.U16 desc[UR24][R22.64], R45 ;  /* 0x0000002d16007986 */ /* 0x0001e2000c101518 */
[----:B------:R-:W-:Y:S02]  /*3ba0*/  F2FP.SATFINITE.E4M3.F32.PACK_AB_MERGE_C R29, RZ, R29, RZ ;  /* 0x0000001dff1d723e */ /* 0x000fe400048070ff */
[----:B------:R-:W-:Y:S02]  /*3bb0*/  F2FP.SATFINITE.E4M3.F32.PACK_AB_MERGE_C R44, RZ, R41, RZ ;  /* 0x00000029ff2c723e */ /* 0x000fe400048070ff */
[----:B------:R-:W-:Y:S02]  /*3bc0*/  LOP3.LUT R52, R52, 0xff0000, RZ, 0xc0, !PT ;  /* 0x00ff000034347812 */ /* 0x000fe400078ec0ff */
[----:B------:R-:W-:Y:S01]  /*3bd0*/  IADD3.X R17, PT, PT, R21, UR26, RZ, P0, !PT ;  /* 0x0000001a15117c10 */ /* 0x000fe200087fe4ff */
[----:B0-----:R-:W-:Y:S01]  /*3be0*/  FMUL R45, R33, UR15 ;  /* 0x0000000f212d7c20 */ /* 0x001fe20008400000 */
[----:B------:R-:W-:-:S02]  /*3bf0*/  F2FP.SATFINITE.E4M3.F32.PACK_AB_MERGE_C R50, RZ, R46, RZ ;  /* 0x0000002eff32723e */ /* 0x000fc400048070ff */
[----:B------:R-:W-:Y:S02]  /*3c00*/  LOP3.LUT R46, R29, 0xff, RZ, 0xc0, !PT ;  /* 0x000000ff1d2e7812 */ /* 0x000fe400078ec0ff */
[----:B------:R-:W-:Y:S02]  /*3c10*/  F2FP.SATFINITE.E4M3.F32.PACK_AB_MERGE_C R45, RZ, R45, RZ ;  /* 0x0000002dff2d723e */ /* 0x000fe400048070ff */
[C---:B------:R-:W-:Y:S02]  /*3c20*/  PRMT R47, R44.reuse, 0x7604, R29 ;  /* 0x000076042c2f7816 */ /* 0x040fe4000000001d */
[----:B------:R-:W-:Y:S01]  /*3c30*/  LOP3.LUT R41, R44, 0xff, RZ, 0xc0, !PT ;  /* 0x000000ff2c297812 */ /* 0x000fe200078ec0ff */
[----:B------:R-:W-:Y:S01]  /*3c40*/  FMUL R44, R2, UR15 ;  /* 0x0000000f022c7c20 */ /* 0x000fe20008400000 */
[----:B------:R-:W-:Y:S01]  /*3c50*/  LOP3.LUT R52, R52, 0xffff, R19, 0xf8, !PT ;  /* 0x0000ffff34347812 */ /* 0x000fe200078ef813 */
[----:B------:R-:W-:Y:S01]  /*3c60*/  HADD2.F32 R19, -RZ, R32.H1_H1 ;  /* 0x30000020ff137230 */ /* 0x000fe20000004100 */
[----:B------:R0:W-:Y:S01]  /*3c70*/  STG.E.U16 desc[UR24][R16.64], R49 ;  /* 0x0000003110007986 */ /* 0x0001e2000c101518 */
[----:B------:R-:W-:-:S02]  /*3c80*/  IMAD.U32 R32, R43, 0x10000, RZ ;  /* 0x000100002b207824 */ /* 0x000fc400078e00ff */
[----:B------:R-:W-:Y:S02]  /*3c90*/  IMAD R29, R45, 0x100, R46 ;  /* 0x000001002d1d7824 */ /* 0x000fe400078e022e */
[----:B------:R-:W-:Y:S01]  /*3ca0*/  FMUL R43, R42, R19 ;  /* 0x000000132a2b7220 */ /* 0x000fe20000400000 */
[----:B------:R-:W-:Y:S02]  /*3cb0*/  LOP3.LUT R19, R32, 0xff0000, RZ, 0xc0, !PT ;  /* 0x00ff000020137812 */ /* 0x000fe400078ec0ff */
[----:B0-----:R-:W-:Y:S02]  /*3cc0*/  PRMT R49, R50, 0x7604, R45 ;  /* 0x0000760432317816 */ /* 0x001fe4000000002d */
[----:B------:R-:W-:-:S04]  /*3cd0*/  F2FP.SATFINITE.E4M3.F32.PACK_AB_MERGE_C R45, RZ, R44, RZ ;  /* 0x0000002cff2d723e */ /* 0x000fc800048070ff */
[----:B------:R-:W-:Y:S02]  /*3ce0*/  LOP3.LUT R32, R45, 0xffff, RZ, 0xc0, !PT ;  /* 0x0000ffff2d207812 */ /* 0x000fe400078ec0ff */
[----:B------:R-:W-:-:S03]  /*3cf0*/  LOP3.LUT R44, R19, 0xffff, R18, 0xf8, !PT ;  /* 0x0000ffff132c7812 */ /* 0x000fc600078ef812 */
[----:B------:R-:W-:Y:S02]  /*3d00*/  IMAD.SHL.U32 R19, R32, 0x1000000, RZ ;  /* 0x0100000020137824 */ /* 0x000fe400078e00ff */
[----:B------:R-:W-:Y:S01]  /*3d10*/  FMUL R32, R43, UR15 ;  /* 0x0000000f2b207c20 */ /* 0x000fe20008400000 */
[----:B------:R-:W-:Y:S01]  /*3d20*/  IADD3 R18, P0, PT, R16, UR30, RZ ;  /* 0x0000001e10127c10 */ /* 0x000fe2000ff1e0ff */
[----:B------:R-:W0:Y:S01]  /*3d30*/  S2UR UR18, SR_CgaCtaId ;  /* 0x00000000001279c3 */ /* 0x000e220000008800 */
[----:B------:R-:W-:Y:S02]  /*3d40*/  LOP3.LUT R42, R52, R19, RZ, 0xfc, !PT ;  /* 0x00000013342a7212 */ /* 0x000fe400078efcff */
[----:B------:R-:W-:Y:S02]  /*3d50*/  F2FP.SATFINITE.E4M3.F32.PACK_AB_MERGE_C R32, RZ, R32, RZ ;  /* 0x00000020ff20723e */ /* 0x000fe400048070ff */
[----:B------:R-:W-:Y:S02]  /*3d60*/  IADD3.X R19, PT, PT, R17, UR31, RZ, P0, !PT ;  /* 0x0000001f11137c10 */ /* 0x000fe400087fe4ff */
[----:B------:R-:W-:Y:S01]  /*3d70*/  IADD3 R20, P0, PT, R20, UR22, RZ ;  /* 0x0000001614147c10 */ /* 0x000fe2000ff1e0ff */
[----:B------:R-:W-:Y:S01]  /*3d80*/  FMUL R46, R35, UR15 ;  /* 0x0000000f232e7c20 */ /* 0x000fe20008400000 */
[----:B------:R-:W-:Y:S01]  /*3d90*/  PRMT R51, R32, 0x7604, R45 ;  /* 0x0000760420337816 */ /* 0x000fe2000000002d */
[----:B------:R-:W-:Y:S01]  /*3da0*/  FMUL R45, R38, UR15 ;  /* 0x0000000f262d7c20 */ /* 0x000fe20008400000 */
[----:B------:R-:W-:-:S02]  /*3db0*/  IADD3 R22, P1, PT, R22, UR22, RZ ;  /* 0x0000001616167c10 */ /* 0x000fc4000ff3e0ff */
[----:B------:R-:W-:Y:S02]  /*3dc0*/  IADD3.X R21, PT, PT, R21, UR23, RZ, P0, !PT ;  /* 0x0000001715157c10 */ /* 0x000fe400087fe4ff */
[----:B------:R-:W-:Y:S01]  /*3dd0*/  IADD3.X R23, PT, PT, R23, UR23, RZ, P1, !PT ;  /* 0x0000001717177c10 */ /* 0x000fe20008ffe4ff */
[----:B------:R1:W-:Y:S01]  /*3de0*/  STG.E.U16 desc[UR24][R18.64], R51 ;  /* 0x0000003312007986 */ /* 0x0003e2000c101518 */
[----:B------:R-:W-:Y:S02]  /*3df0*/  IADD3 R16, P0, PT, R16, UR22, RZ ;  /* 0x0000001610107c10 */ /* 0x000fe4000ff1e0ff */
[----:B------:R-:W-:Y:S02]  /*3e00*/  F2FP.SATFINITE.E4M3.F32.PACK_AB_MERGE_C R46, RZ, R46, RZ ;  /* 0x0000002eff2e723e */ /* 0x000fe400048070ff */
[----:B------:R-:W-:Y:S01]  /*3e10*/  F2FP.SATFINITE.E4M3.F32.PACK_AB_MERGE_C R45, RZ, R45, RZ ;  /* 0x0000002dff2d723e */ /* 0x000fe200048070ff */
[----:B------:R2:W-:Y:S01]  /*3e20*/  STG.E.U16 desc[UR24][R20.64], R47 ;  /* 0x0000002f14007986 */ /* 0x0005e2000c101518 */
[----:B------:R-:W-:-:S03]  /*3e30*/  IADD3.X R17, PT, PT, R17, UR23, RZ, P0, !PT ;  /* 0x0000001711117c10 */ /* 0x000fc600087fe4ff */
[----:B------:R3:W-:Y:S01]  /*3e40*/  STG.E.U16 desc[UR24][R22.64], R49 ;  /* 0x0000003116007986 */ /* 0x0007e2000c101518 */
[----:B------:R-:W-:Y:S01]  /*3e50*/  UMOV UR13, 0x400 ;  /* 0x00000400000d7882 */ /* 0x000fe20000000000 */
[----:B------:R-:W-:Y:S02]  /*3e60*/  IMAD R41, R50, 0x100, R41 ;  /* 0x0000010032297824 */ /* 0x000fe400078e0229 */
[----:B------:R-:W-:Y:S01]  /*3e70*/  FMUL R50, R37, UR15 ;  /* 0x0000000f25327c20 */ /* 0x000fe20008400000 */
[----:B-1----:R-:W-:Y:S01]  /*3e80*/  FMUL R51, R40, UR15 ;  /* 0x0000000f28337c20 */ /* 0x002fe20008400000 */
[----:B--2---:R-:W-:Y:S02]  /*3e90*/  PRMT R47, R45, 0x7604, R46 ;  /* 0x000076042d2f7816 */ /* 0x004fe4000000002e */
[----:B---3--:R-:W-:Y:S01]  /*3ea0*/  LOP3.LUT R23, RZ, R3, RZ, 0x33, !PT ;  /* 0x00000003ff177212 */ /* 0x008fe200078e33ff */
[----:B------:R-:W-:Y:S02]  /*3eb0*/  UIADD3 UR7, UPT, UPT, UR13, 0x20, URZ ;  /* 0x000000200d077890 */ /* 0x000fe4000fffe0ff */
[----:B------:R1:W-:Y:S02]  /*3ec0*/  STG.E.U16 desc[UR24][R16.64], R47 ;  /* 0x0000002f10007986 */ /* 0x0003e4000c101518 */
[----:B------:R-:W-:Y:S01]  /*3ed0*/  IMAD.IADD R23, R23, 0x1, R0 ;  /* 0x0000000117177824 */ /* 0x000fe200078e0200 */
[----:B0-----:R-:W-:Y:S01]  /*3ee0*/  ULEA UR7, UR18, UR7, 0x18 ;  /* 0x0000000712077291 */ /* 0x001fe2000f8ec0ff */
[----:B------:R-:W-:-:S02]  /*3ef0*/  IADD3 R18, P0, PT, R18, UR22, RZ ;  /* 0x0000001612127c10 */ /* 0x000fc4000ff1e0ff */
[----:B------:R-:W-:Y:S01]  /*3f00*/  F2FP.SATFINITE.E4M3.F32.PACK_AB_MERGE_C R21, RZ, R50, RZ ;  /* 0x00000032ff15723e */ /* 0x000fe200048070ff */
[----:B------:R-:W-:Y:S01]  /*3f10*/  IMAD.SHL.U32 R23, R23, 0x4, RZ ;  /* 0x0000000417177824 */ /* 0x000fe200078e00ff */
[----:B------:R-:W-:Y:S01]  /*3f20*/  F2FP.SATFINITE.E4M3.F32.PACK_AB_MERGE_C R20, RZ, R51, RZ ;  /* 0x00000033ff14723e */ /* 0x000fe200048070ff */
[----:B-1----:R-:W-:Y:S01]  /*3f30*/  IMAD.SHL.U32 R16, R6, 0x4, RZ ;  /* 0x0000000406107824 */ /* 0x002fe200078e00ff */
[----:B------:R-:W-:Y:S01]  /*3f40*/  LOP3.LUT R22, R0, 0x1f, RZ, 0xc0, !PT ;  /* 0x0000001f00167812 */ /* 0x000fe200078ec0ff */
[----:B------:R-:W-:Y:S02]  /*3f50*/  IMAD.MOV.U32 R51, RZ, RZ, 0x84 ;  /* 0x00000084ff337424 */ /* 0x000fe400078e00ff */
[C---:B------:R-:W-:Y:S02]  /*3f60*/  VIADD R17, R16.reuse, 0xfffffff8 ;  /* 0xfffffff810117836 */ /* 0x040fe40000000000 */
[----:B------:R-:W-:Y:S01]  /*3f70*/  VIADD R47, R16, 0xfffffff4 ;  /* 0xfffffff4102f7836 */ /* 0x000fe20000000000 */
[----:B------:R-:W-:Y:S01]  /*3f80*/  IADD3.X R19, PT, PT, R19, UR23, RZ, P0, !PT ;  /* 0x0000001713137c10 */ /* 0x000fe200087fe4ff */
[----:B------:R-:W-:Y:S01]  /*3f90*/  IMAD R52, R22, R51, UR7 ;  /* 0x0000000716347e24 */ /* 0x000fe2000f8e0233 */
[----:B------:R-:W-:Y:S01]  /*3fa0*/  PRMT R49, R20, 0x7604, R21 ;  /* 0x0000760414317816 */ /* 0x000fe20000000015 */
[----:B------:R-:W-:Y:S01]  /*3fb0*/  UIMAD UR6, UR6, UR16, URZ ;  /* 0x00000010060672a4 */ /* 0x000fe2000f8e02ff */
[----:B------:R-:W-:-:S02]  /*3fc0*/  LOP3.LUT R50, R16, 0x7c, RZ, 0xc0, !PT ;  /* 0x0000007c10327812 */ /* 0x000fc400078ec0ff */
[----:B------:R-:W-:Y:S02]  /*3fd0*/  LOP3.LUT R23, R23, 0x7c, RZ, 0xc0, !PT ;  /* 0x0000007c17177812 */ /* 0x000fe400078ec0ff */
[----:B------:R-:W-:Y:S02]  /*3fe0*/  LOP3.LUT R17, R17, 0x7c, RZ, 0xc0, !PT ;  /* 0x0000007c11117812 */ /* 0x000fe400078ec0ff */
[----:B------:R-:W-:Y:S01]  /*3ff0*/  LOP3.LUT R16, R47, 0x7c, RZ, 0xc0, !PT ;  /* 0x0000007c2f107812 */ /* 0x000fe200078ec0ff */
[----:B------:R0:W-:Y:S01]  /*4000*/  STG.E.U16 desc[UR24][R18.64], R49 ;  /* 0x0000003112007986 */ /* 0x0001e2000c101518 */
[C---:B------:R-:W-:Y:S01]  /*4010*/  IMAD.IADD R50, R52.reuse, 0x1, R50 ;  /* 0x0000000134327824 */ /* 0x040fe200078e0232 */
[----:B------:R-:W-:Y:S02]  /*4020*/  UIMAD.WIDE.U32 UR8, UR20, UR16, URZ ;  /* 0x00000010140872a5 */ /* 0x000fe4000f8e00ff */
[----:B------:R-:W-:Y:S01]  /*4030*/  UIMAD UR7, UR20, UR17, UR6 ;  /* 0x00000011140772a4 */ /* 0x000fe2000f8e0206 */
[C---:B------:R-:W-:Y:S01]  /*4040*/  IMAD.IADD R47, R52.reuse, 0x1, R17 ;  /* 0x00000001342f7824 */ /* 0x040fe200078e0211 */
[----:B------:R-:W-:Y:S01]  /*4050*/  USHF.L.U32 UR6, UR8, 0x6, URZ ;  /* 0x0000000608067899 */ /* 0x000fe200080006ff */
[----:B------:R-:W-:Y:S01]  /*4060*/  SHF.R.U32.HI R51, RZ, 0x5, R0 ;  /* 0x00000005ff337819 */ /* 0x000fe20000011600 */
[----:B------:R-:W-:Y:S01]  /*4070*/  UIADD3 UR7, UPT, UPT, UR9, UR7, URZ ;  /* 0x0000000709077290 */ /* 0x000fe2000fffe0ff */
[----:B0-----:R-:W-:-:S02]  /*4080*/  IMAD.IADD R49, R52, 0x1, R23 ;  /* 0x0000000134317824 */ /* 0x001fc400078e0217 */
[----:B------:R-:W-:Y:S01]  /*4090*/  IMAD.IADD R23, R52, 0x1, R16 ;  /* 0x0000000134177824 */ /* 0x000fe200078e0210 */
[----:B------:R0:W-:Y:S01]  /*40a0*/  STS [R50], R4 ;  /* 0x0000000432007388 */ /* 0x0001e20000000800 */
[----:B------:R-:W-:Y:S01]  /*40b0*/  USHF.R.U32.HI UR12, URZ, 0x2, UR17 ;  /* 0x00000002ff0c7899 */ /* 0x000fe20008011611 */
[----:B------:R-:W-:Y:S01]  /*40c0*/  LOP3.LUT R16, R6, 0x1f, RZ, 0xc0, !PT ;  /* 0x0000001f06107812 */ /* 0x000fe200078ec0ff */
[----:B------:R-:W-:Y:S01]  /*40d0*/  USHF.R.U64 UR19, UR16, 0x2, UR17 ;  /* 0x0000000210137899 */ /* 0x000fe20008001211 */
[----:B------:R1:W-:Y:S01]  /*40e0*/  STS [R49], R14 ;  /* 0x0000000e31007388 */ /* 0x0003e20000000800 */
[----:B------:R-:W-:Y:S01]  /*40f0*/  ULEA UR6, UP0, UR4, UR6, 0x7 ;  /* 0x0000000604067291 */ /* 0x000fe2000f8038ff */
[----:B------:R-:W-:Y:S01]  /*4100*/  IMAD.SHL.U32 R51, R51, 0x8, RZ ;  /* 0x0000000833337824 */ /* 0x000fe200078e00ff */
[----:B------:R-:W-:Y:S01]  /*4110*/  USHF.L.U64.HI UR8, UR8, 0x6, UR7 ;  /* 0x0000000608087899 */ /* 0x000fe20008010207 */
[----:B------:R-:W-:Y:S01]  /*4120*/  STS [R47], R24 ;  /* 0x000000182f007388 */ /* 0x000fe20000000800 */
[----:B------:R-:W-:-:S03]  /*4130*/  IMAD.MOV.U32 R17, RZ, RZ, RZ ;  /* 0x000000ffff117224 */ /* 0x000fc600078e00ff */
[----:B------:R2:W-:Y:S01]  /*4140*/  STS [R23], R42 ;  /* 0x0000002a17007388 */ /* 0x0005e20000000800 */
[----:B------:R-:W-:Y:S01]  /*4150*/  UIADD3 UR10, UP1, UPT, UR6, UR10, URZ ;  /* 0x0000000a060a7290 */ /* 0x000fe2000ff3e0ff */
[----:B------:R-:W-:Y:S01]  /*4160*/  IMAD.WIDE.U32 R18, R51, UR19, R16 ;  /* 0x0000001333127c25 */ /* 0x000fe2000f8e0010 */
[----:B------:R-:W-:-:S03]  /*4170*/  ULEA.HI.X UR4, UR4, UR8, UR5, 0x7, UP0 ;  /* 0x0000000804047291 */ /* 0x000fc600080f3c05 */
[----:B------:R-:W-:Y:S01]  /*4180*/  IMAD R53, R51, UR12, RZ ;  /* 0x0000000c33357c24 */ /* 0x000fe2000f8e02ff */
[----:B------:R-:W-:Y:S01]  /*4190*/  UIADD3.X UR11, UPT, UPT, UR4, UR11, URZ, UP1, !UPT ;  /* 0x0000000b040b7290 */ /* 0x000fe20008ffe4ff */
[----:B------:R-:W-:Y:S01]  /*41a0*/  LEA R16, P0, R18, UR10, 0x2 ;  /* 0x0000000a12107c11 */ /* 0x000fe2000f8010ff */
[----:B------:R-:W-:Y:S01]  /*41b0*/  USHF.L.U64.HI UR4, UR19, 0x1, UR12 ;  /* 0x0000000113047899 */ /* 0x000fe2000801020c */
[----:B------:R-:W-:Y:S01]  /*41c0*/  IMAD.IADD R17, R19, 0x1, R53 ;  /* 0x0000000113117824 */ /* 0x000fe200078e0235 */
[----:B------:R-:W-:-:S04]  /*41d0*/  USHF.L.U32 UR5, UR19, 0x1, URZ ;  /* 0x0000000113057899 */ /* 0x000fc800080006ff */
[----:B------:R-:W-:Y:S01]  /*41e0*/  LEA.HI.X R17, R18, UR11, R17, 0x2, P0 ;  /* 0x0000000b12117c11 */ /* 0x000fe200080f1411 */
[----:B------:R-:W-:Y:S02]  /*41f0*/  IMAD.U32 R19, RZ, RZ, UR4 ;  /* 0x00000004ff137e24 */ /* 0x000fe4000f8e00ff */
[----:B------:R-:W-:Y:S02]  /*4200*/  IMAD.U32 R18, RZ, RZ, UR5 ;  /* 0x00000005ff127e24 */ /* 0x000fe4000f8e00ff */
[----:B------:R-:W-:Y:S02]  /*4210*/  IMAD.U32 R46, R46, 0x10000, RZ ;  /* 0x000100002e2e7824 */ /* 0x000fe400078e00ff */
[----:B------:R-:W-:-:S04]  /*4220*/  IMAD.WIDE.U32 R18, R51, UR19, R18 ;  /* 0x0000001333127c25 */ /* 0x000fc8000f8e0012 */
[----:B------:R-:W-:Y:S01]  /*4230*/  IMAD.IADD R9, R52, 0x1, R9 ;  /* 0x0000000134097824 */ /* 0x000fe200078e0209 */
[----:B------:R-:W-:Y:S01]  /*4240*/  BAR.SYNC.DEFER_BLOCKING 0x0 ;  /* 0x0000000000007b1d */ /* 0x000fe20000010000 */
[----:B------:R-:W-:Y:S01]  /*4250*/  IMAD.IADD R6, R53, 0x1, R19 ;  /* 0x0000000135067824 */ /* 0x000fe200078e0213 */
[----:B0-----:R-:W-:Y:S02]  /*4260*/  LOP3.LUT R4, R46, 0xff0000, RZ, 0xc0, !PT ;  /* 0x00ff00002e047812 */ /* 0x001fe400078ec0ff */
[----:B------:R-:W-:Y:S02]  /*4270*/  LOP3.LUT R19, R31, 0x1f, RZ, 0xc0, !PT ;  /* 0x0000001f1f137812 */ /* 0x000fe400078ec0ff */
[----:B------:R-:W-:Y:S02]  /*4280*/  LOP3.LUT R4, R4, 0xffff, R29, 0xf8, !PT ;  /* 0x0000ffff04047812 */ /* 0x000fe400078ef81d */
[----:B------:R-:W-:Y:S01]  /*4290*/  LOP3.LUT R21, R21, 0xffff, RZ, 0xc0, !PT ;  /* 0x0000ffff15157812 */ /* 0x000fe200078ec0ff */
[----:B------:R-:W0:Y:S04]  /*42a0*/  LDS R31, [R9] ;  /* 0x00000000091f7984 */ /* 0x000e280000000800 */
[----:B------:R-:W3:Y:S04]  /*42b0*/  LDS R51, [R9+0x4] ;  /* 0x0000040009337984 */ /* 0x000ee80000000800 */
[----:B------:R-:W4:Y:S04]  /*42c0*/  LDS R53, [R9+0x8] ;  /* 0x0000080009357984 */ /* 0x000f280000000800 */
[----:B------:R-:W5:Y:S01]  /*42d0*/  LDS R29, [R9+0xc] ;  /* 0x00000c00091d7984 */ /* 0x000f620000000800 */
[----:B------:R-:W-:Y:S01]  /*42e0*/  IMAD.U32 R45, R45, 0x10000, RZ ;  /* 0x000100002d2d7824 */ /* 0x000fe200078e00ff */
[----:B------:R-:W-:Y:S01]  /*42f0*/  IADD3 R28, P0, PT, R28, R18, RZ ;  /* 0x000000121c1c7210 */ /* 0x000fe20007f1e0ff */
[----:B------:R-:W-:Y:S01]  /*4300*/  IMAD.SHL.U32 R21, R21, 0x1000000, RZ ;  /* 0x0100000015157824 */ /* 0x000fe200078e00ff */
[----:B------:R-:W-:-:S02]  /*4310*/  LOP3.LUT R20, R20, 0xffff, RZ, 0xc0, !PT ;  /* 0x0000ffff14147812 */ /* 0x000fc400078ec0ff */
[----:B------:R-:W-:Y:S02]  /*4320*/  IADD3 R18, P1, PT, R18, UR5, RZ ;  /* 0x0000000512127c10 */ /* 0x000fe4000ff3e0ff */
[----:B-1----:R-:W-:Y:S02]  /*4330*/  LOP3.LUT R14, R45, 0xff0000, RZ, 0xc0, !PT ;  /* 0x00ff00002d0e7812 */ /* 0x002fe400078ec0ff */
[----:B--2---:R-:W-:Y:S01]  /*4340*/  LOP3.LUT R42, R4, R21, RZ, 0xfc, !PT ;  /* 0x00000015042a7212 */ /* 0x004fe200078efcff */
[----:B------:R-:W-:Y:S01]  /*4350*/  IMAD.SHL.U32 R21, R20, 0x1000000, RZ ;  /* 0x0100000014157824 */ /* 0x000fe200078e00ff */
[----:B------:R-:W-:Y:S01]  /*4360*/  IADD3 R46, P3, P4, R5, UR5, R18 ;  /* 0x00000005052e7c10 */ /* 0x000fe2000fc7e012 */
[----:B------:R-:W-:Y:S01]  /*4370*/  IMAD.X R5, RZ, RZ, R6, P0 ;  /* 0x000000ffff057224 */ /* 0x000fe200000e0606 */
[----:B------:R-:W-:Y:S02]  /*4380*/  IADD3 R19, P2, PT, R19, R18, RZ ;  /* 0x0000001213137210 */ /* 0x000fe40007f5e0ff */
[----:B------:R-:W-:-:S02]  /*4390*/  LOP3.LUT R14, R14, 0xffff, R41, 0xf8, !PT ;  /* 0x0000ffff0e0e7812 */ /* 0x000fc400078ef829 */
[----:B------:R-:W-:Y:S02]  /*43a0*/  IADD3.X R45, PT, PT, R6, UR4, RZ, P1, !PT ;  /* 0x00000004062d7c10 */ /* 0x000fe40008ffe4ff */
[----:B------:R-:W-:Y:S02]  /*43b0*/  LEA R4, P0, R28, UR10, 0x2 ;  /* 0x0000000a1c047c11 */ /* 0x000fe4000f8010ff */
[----:B------:R-:W-:Y:S01]  /*43c0*/  LOP3.LUT R6, R14, R21, RZ, 0xfc, !PT ;  /* 0x000000150e067212 */ /* 0x000fe200078efcff */
[----:B------:R-:W-:Y:S01]  /*43d0*/  IMAD.X R14, RZ, RZ, R45, P2 ;  /* 0x000000ffff0e7224 */ /* 0x000fe200010e062d */
[----:B------:R-:W-:Y:S02]  /*43e0*/  LEA.HI.X R5, R28, UR11, R5, 0x2, P0 ;  /* 0x0000000b1c057c11 */ /* 0x000fe400080f1405 */
[----:B------:R-:W-:Y:S02]  /*43f0*/  LEA R20, P0, R19, UR10, 0x2 ;  /* 0x0000000a13147c11 */ /* 0x000fe4000f8010ff */
[----:B------:R-:W-:-:S02]  /*4400*/  IADD3.X R45, PT, PT, RZ, UR4, R45, P3, P4 ;  /* 0x00000004ff2d7c10 */ /* 0x000fc40009fe842d */
[C---:B------:R-:W-:Y:S02]  /*4410*/  LEA R18, P1, R46.reuse, UR10, 0x2 ;  /* 0x0000000a2e127c11 */ /* 0x040fe4000f8210ff */
[----:B------:R-:W-:Y:S02]  /*4420*/  LEA.HI.X R21, R19, UR11, R14, 0x2, P0 ;  /* 0x0000000b13157c11 */ /* 0x000fe400080f140e */
[----:B------:R-:W-:Y:S01]  /*4430*/  LEA.HI.X R19, R46, UR11, R45, 0x2, P1 ;  /* 0x0000000b2e137c11 */ /* 0x000fe200088f142d */
[----:B0-----:R0:W-:Y:S04]  /*4440*/  STG.E desc[UR24][R16.64], R31 ;  /* 0x0000001f10007986 */ /* 0x0011e8000c101918 */
[----:B---3--:R-:W-:Y:S04]  /*4450*/  STG.E desc[UR24][R4.64], R51 ;  /* 0x0000003304007986 */ /* 0x008fe8000c101918 */
[----:B----4-:R1:W-:Y:S04]  /*4460*/  STG.E desc[UR24][R20.64], R53 ;  /* 0x0000003514007986 */ /* 0x0103e8000c101918 */
[----:B-----5:R2:W-:Y:S01]  /*4470*/  STG.E desc[UR24][R18.64], R29 ;  /* 0x0000001d12007986 */ /* 0x0205e2000c101918 */
[----:B------:R-:W-:Y:S01]  /*4480*/  BAR.SYNC.DEFER_BLOCKING 0x0 ;  /* 0x0000000000007b1d */ /* 0x000fe20000010000 */
[----:B------:R-:W-:-:S05]  /*4490*/  LOP3.LUT R32, R32, 0xffff, RZ, 0xc0, !PT ;  /* 0x0000ffff20207812 */ /* 0x000fca00078ec0ff */
[----:B------:R3:W-:Y:S04]  /*44a0*/  STS [R50], R13 ;  /* 0x0000000d32007388 */ /* 0x0007e80000000800 */
[----:B------:R4:W-:Y:S04]  /*44b0*/  STS [R49], R12 ;  /* 0x0000000c31007388 */ /* 0x0009e80000000800 */
[----:B------:R-:W-:Y:S04]  /*44c0*/  STS [R47], R48 ;  /* 0x000000302f007388 */ /* 0x000fe80000000800 */
[----:B------:R-:W-:Y:S01]  /*44d0*/  STS [R23], R42 ;  /* 0x0000002a17007388 */ /* 0x000fe20000000800 */
[----:B------:R-:W-:Y:S01]  /*44e0*/  BAR.SYNC.DEFER_BLOCKING 0x0 ;  /* 0x0000000000007b1d */ /* 0x000fe20000010000 */
[----:B------:R-:W-:-:S02]  /*44f0*/  IMAD.SHL.U32 R41, R32, 0x1000000, RZ ;  /* 0x0100000020297824 */ /* 0x000fc400078e00ff */
[----:B0-----:R-:W-:-:S03]  /*4500*/  IMAD.U32 R31, RZ, RZ, UR22 ;  /* 0x00000016ff1f7e24 */ /* 0x001fc6000f8e00ff */
[----:B------:R-:W-:Y:S01]  /*4510*/  LOP3.LUT R24, R44, R41, RZ, 0xfc, !PT ;  /* 0x000000292c187212 */ /* 0x000fe200078efcff */
[----:B-1----:R-:W-:Y:S01]  /*4520*/  IMAD.WIDE.U32 R52, R31, UR16, R16 ;  /* 0x000000101f347c25 */ /* 0x002fe2000f8e0010 */
[----:B------:R-:W0:Y:S04]  /*4530*/  LDS R41, [R9] ;  /* 0x0000000009297984 */ /* 0x000e280000000800 */
[----:B------:R-:W1:Y:S04]  /*4540*/  LDS R31, [R9+0x4] ;  /* 0x00000400091f7984 */ /* 0x000e680000000800 */
[----:B------:R-:W5:Y:S04]  /*4550*/  LDS R51, [R9+0x8] ;  /* 0x0000080009337984 */ /* 0x000f680000000800 */
[----:B------:R-:W5:Y:S01]  /*4560*/  LDS R55, [R9+0xc] ;  /* 0x00000c0009377984 */ /* 0x000f620000000800 */
[----:B------:R-:W-:-:S02]  /*4570*/  UIMAD UR4, UR17, UR22, URZ ;  /* 0x00000016110472a4 */ /* 0x000fc4000f8e02ff */
[----:B------:R-:W-:Y:S02]  /*4580*/  IMAD.U32 R45, RZ, RZ, UR22 ;  /* 0x00000016ff2d7e24 */ /* 0x000fe4000f8e00ff */
[----:B--2---:R-:W-:Y:S01]  /*4590*/  IMAD.U32 R29, RZ, RZ, UR22 ;  /* 0x00000016ff1d7e24 */ /* 0x004fe2000f8e00ff */
[----:B------:R-:W-:Y:S01]  /*45a0*/  UIMAD UR4, UR23, UR16, UR4 ;  /* 0x00000010170472a4 */ /* 0x000fe2000f8e0204 */
[----:B---3--:R-:W-:Y:S02]  /*45b0*/  IMAD.U32 R13, RZ, RZ, UR22 ;  /* 0x00000016ff0d7e24 */ /* 0x008fe4000f8e00ff */
[----:B------:R-:W-:-:S04]  /*45c0*/  IMAD.WIDE.U32 R44, R45, UR16, R4 ;  /* 0x000000102d2c7c25 */ /* 0x000fc8000f8e0004 */
[----:B------:R-:W-:-:S04]  /*45d0*/  IMAD.WIDE.U32 R28, R29, UR16, R20 ;  /* 0x000000101d1c7c25 */ /* 0x000fc8000f8e0014 */
[----:B----4-:R-:W-:-:S04]  /*45e0*/  IMAD.WIDE.U32 R12, R13, UR16, R18 ;  /* 0x000000100d0c7c25 */ /* 0x010fc8000f8e0012 */
[----:B------:R-:W-:Y:S02]  /*45f0*/  VIADD R53, R53, UR4 ;  /* 0x0000000435357c36 */ /* 0x000fe40008000000 */
[----:B------:R-:W-:Y:S02]  /*4600*/  VIADD R45, R45, UR4 ;  /* 0x000000042d2d7c36 */ /* 0x000fe40008000000 */
[----:B------:R-:W-:Y:S02]  /*4610*/  VIADD R29, R29, UR4 ;  /* 0x000000041d1d7c36 */ /* 0x000fe40008000000 */
[----:B------:R-:W-:Y:S01]  /*4620*/  VIADD R13, R13, UR4 ;  /* 0x000000040d0d7c36 */ /* 0x000fe20008000000 */
[----:B0-----:R-:W-:Y:S04]  /*4630*/  STG.E desc[UR24][R52.64], R41 ;  /* 0x0000002934007986 */ /* 0x001fe8000c101918 */
[----:B-1----:R-:W-:Y:S04]  /*4640*/  STG.E desc[UR24][R44.64], R31 ;  /* 0x0000001f2c007986 */ /* 0x002fe8000c101918 */
[----:B-----5:R-:W-:Y:S04]  /*4650*/  STG.E desc[UR24][R28.64], R51 ;  /* 0x000000331c007986 */ /* 0x020fe8000c101918 */
[----:B------:R0:W-:Y:S01]  /*4660*/  STG.E desc[UR24][R12.64], R55 ;  /* 0x000000370c007986 */ /* 0x0001e2000c101918 */
        /* <DEDUP_REMOVED lines=91> */
.L_x_5491:
[----:B------:R-:W-:Y:S02]  /*4c20*/  ISETP.NE.AND P0, PT, R0, RZ, PT ;  /* 0x000000ff0000720c */ /* 0x000fe40003f05270 */
[----:B-1----:R-:W-:-:S11]  /*4c30*/  FMNMX R5, R4, R5, !PT ;  /* 0x0000000504057209 */ /* 0x002fd60007800000 */
[----:B------:R-:W-:Y:S05]  /*4c40*/  @P0 BRA `(.L_x_5484) ;  /* 0x0000000000080947 */ /* 0x000fea0003800000 */
[----:B------:R-:W1:Y:S02]  /*4c50*/  LDC.64 R2, c[0x0][0x3a8] ;  /* 0x0000ea00ff027b82 */ /* 0x000e640000000a00 */
[----:B-1----:R1:W-:Y:S02]  /*4c60*/  REDG.E.MAX.S32.STRONG.GPU desc[UR24][R2.64], R5 ;  /* 0x000000050200798e */ /* 0x0023e4000d12e318 */
.L_x_5484:
[----:B------:R-:W-:Y:S05]  /*4c70*/  BSYNC B0 ;  /* 0x0000000000007941 */ /* 0x000fea0003800000 */
.L_x_5483:
        /* <DEDUP_REMOVED lines=11> */
[----:B01----:R-:W-:Y:S05]  /*4d30*/  CALL.REL.NOINC `($__internal_143_$__cuda_sm20_rcp_rn_f32_slowpath) ;  /* 0x0000000400987944 */ /* 0x003fea0003c00000 */
[----:B------:R-:W-:Y:S05]  /*4d40*/  BRA `(.L_x_5487) ;  /* 0x0000000000147947 */ /* 0x000fea0003800000 */
.L_x_5486:
[----:B-1----:R-:W1:Y:S01]  /*4d50*/  MUFU.RCP R5, UR15 ;  /* 0x0000000f00057d08 */ /* 0x002e620008001000 */
[----:B------:R-:W-:-:S04]  /*4d60*/  IMAD.U32 R0, RZ, RZ, UR15 ;  /* 0x0000000fff007e24 */ /* 0x000fc8000f8e00ff */
[----:B-1----:R-:W-:-:S04]  /*4d70*/  FFMA R0, R5, R0, -1 ;  /* 0xbf80000005007423 */ /* 0x002fc80000000000 */
[----:B------:R-:W-:-:S04]  /*4d80*/  FADD.FTZ R0, -R0, -RZ ;  /* 0x800000ff00007221 */ /* 0x000fc80000010100 */
[----:B------:R-:W-:-:S07]  /*4d90*/  FFMA R5, R5, R0, R5 ;  /* 0x0000000005057223 */ /* 0x000fce0000000005 */
.L_x_5487:
[----:B------:R-:W1:Y:S02]  /*4da0*/  LDC.64 R2, c[0x0][0x3b0] ;  /* 0x0000ec00ff027b82 */ /* 0x000e640000000a00 */
[----:B-1----:R-:W-:Y:S01]  /*4db0*/  STG.E desc[UR24][R2.64], R5 ;  /* 0x0000000502007986 */ /* 0x002fe2000c101918 */
[----:B------:R-:W-:Y:S05]  /*4dc0*/  EXIT ;  /* 0x000000000000794d */ /* 0x000fea0003800000 */
.L_x_5485:
[----:B------:R-:W-:Y:S02]  /*4dd0*/  IMAD.MOV.U32 R7, RZ, RZ, 0x4 ;  /* 0x00000004ff077424 */ /* 0x000fe400078e00ff */
[----:B------:R-:W-:Y:S02]  /*4de0*/  IMAD.MOV.U32 R9, RZ, RZ, 0x1f ;  /* 0x0000001fff097424 */ /* 0x000fe400078e00ff */
[----:B------:R-:W-:-:S07]  /*4df0*/  IMAD.MOV.U32 R6, RZ, RZ, -0x1 ;  /* 0xffffffffff067424 */ /* 0x000fce00078e00ff */
[----:B01----:R-:W-:Y:S05]  /*4e00*/  WARPSYNC.COLLECTIVE R6, `(.L_x_5488) ;  /* 0x0000000006087348 */ /* 0x003fea0003c00000 */
[----:B-1----:R1:W2:Y:S02]  /*4e10*/  SHFL.DOWN P0, R5, R2, R7, R9 ;  /* 0x0800000702057389 */ /* 0x0022a40000000009 */
[----:B012---:R-:W-:Y:S05]  /*4e20*/  ENDCOLLECTIVE ;  /* 0x000000000000791b */ /* 0x007fea0003800000 */
.L_x_5488:
[----:B------:R-:W-:Y:S02]  /*4e30*/  IMAD.MOV.U32 R7, RZ, RZ, 0x2 ;  /* 0x00000002ff077424 */ /* 0x000fe400078e00ff */
[----:B------:R-:W-:-:S05]  /*4e40*/  IMAD.MOV.U32 R3, RZ, RZ, R5 ;  /* 0x000000ffff037224 */ /* 0x000fca00078e0005 */
[----:B------:R-:W-:-:S05]  /*4e50*/  FMNMX R3, R3, R2, !PT ;  /* 0x0000000203037209 */ /* 0x000fca0007800000 */
[----:B------:R-:W-:-:S07]  /*4e60*/  IMAD.MOV.U32 R2, RZ, RZ, R3 ;  /* 0x000000ffff027224 */ /* 0x000fce00078e0003 */
[----:B------:R-:W-:Y:S05]  /*4e70*/  WARPSYNC.COLLECTIVE R6, `(.L_x_5489) ;  /* 0x0000000006087348 */ /* 0x000fea0003c00000 */
[----:B------:R0:W1:Y:S02]  /*4e80*/  SHFL.DOWN P0, R5, R2, R7, R9 ;  /* 0x0800000702057389 */ /* 0x0000640000000009 */
[----:B01----:R-:W-:Y:S05]  /*4e90*/  ENDCOLLECTIVE ;  /* 0x000000000000791b */ /* 0x003fea0003800000 */
.L_x_5489:
[----:B------:R-:W-:Y:S02]  /*4ea0*/  IMAD.MOV.U32 R7, RZ, RZ, 0x1 ;  /* 0x00000001ff077424 */ /* 0x000fe400078e00ff */
[----:B------:R-:W-:-:S05]  /*4eb0*/  IMAD.MOV.U32 R4, RZ, RZ, R5 ;  /* 0x000000ffff047224 */ /* 0x000fca00078e0005 */
[----:B------:R-:W-:-:S05]  /*4ec0*/  FMNMX R4, R3, R4, !PT ;  /* 0x0000000403047209 */ /* 0x000fca0007800000 */
[----:B------:R-:W-:-:S07]  /*4ed0*/  IMAD.MOV.U32 R2, RZ, RZ, R4 ;  /* 0x000000ffff027224 */ /* 0x000fce00078e0004 */
[----:B------:R-:W-:Y:S05]  /*4ee0*/  WARPSYNC.COLLECTIVE R6, `(.L_x_5490) ;  /* 0x0000000006087348 */ /* 0x000fea0003c00000 */
[----:B------:R0:W1:Y:S02]  /*4ef0*/  SHFL.DOWN P0, R5, R2, R7, R9 ;  /* 0x0800000702057389 */ /* 0x0000640000000009 */
[----:B01----:R-:W-:Y:S05]  /*4f00*/  ENDCOLLECTIVE ;  /* 0x000000000000791b */ /* 0x003fea0003800000 */
.L_x_5490:
[----:B------:R-:W-:Y:S05]  /*4f10*/  BRA `(.L_x_5491) ;  /* 0xfffffffc00407947 */ /* 0x000fea000383ffff */
        .weak           $__internal_142_$__cuda_sm20_div_u64
        .type           $__internal_142_$__cuda_sm20_div_u64,@function
        .size           $__internal_142_$__cuda_sm20_div_u64,($__internal_143_$__cuda_sm20_rcp_rn_f32_slowpath - $__internal_142_$__cuda_sm20_div_u64)
$__internal_142_$__cuda_sm20_div_u64:
        /* <DEDUP_REMOVED lines=71> */
[----:B------:R-:W-:Y:S11]  /*5390*/  RET.REL.NODEC R2 `(_ZN18transformer_engine6detail32dgated_act_cast_transpose_kernelILi2ELi4Ef6__half13__nv_fp8_e4m3NS_5EmptyEXadL_ZNS_5dreluIffEET_T0_RKS4_EEXadL_ZNS_4reluIffEES6_S7_S9_EEEEvPKT2_SD_PT3_SF_PKT1_PSG_SJ_mmm) ;  /* 0xffffffac02187950 */ /* 0x000ff60003c3ffff */
        .weak           $__internal_143_$__cuda_sm20_rcp_rn_f32_slowpath
        .type           $__internal_143_$__cuda_sm20_rcp_rn_f32_slowpath,@function
        .size           $__internal_143_$__cuda_sm20_rcp_rn_f32_slowpath,(.L_x_29444 - $__internal_143_$__cuda_sm20_rcp_rn_f32_slowpath)
$__internal_143_$__cuda_sm20_rcp_rn_f32_slowpath:
        /* <DEDUP_REMOVED lines=15> */
.L_x_5492:
        /* <DEDUP_REMOVED lines=33> */
.L_x_5494:
[----:B------:R0:W1:Y:S02]  /*56a0*/  MUFU.RCP R2, R0 ;  /* 0x0000000000027308 */ /* 0x0000640000001000 */
.L_x_5493:
[----:B-1-3--:R-:W-:Y:S02]  /*56b0*/  IMAD.MOV.U32 R5, RZ, RZ, R2 ;  /* 0x000000ffff057224 */ /* 0x00afe400078e0002 */
[----:B------:R-:W-:Y:S02]  /*56c0*/  IMAD.MOV.U32 R2, RZ, RZ, R7 ;  /* 0x000000ffff027224 */ /* 0x000fe400078e0007 */
[----:B------:R-:W-:-:S04]  /*56d0*/  IMAD.MOV.U32 R3, RZ, RZ, 0x0 ;  /* 0x00000000ff037424 */ /* 0x000fc800078e00ff */
[----:B0-2---:R-:W-:Y:S05]  /*56e0*/  RET.REL.NODEC R2 `(_ZN18transformer_engine6detail32dgated_act_cast_transpose_kernelILi2ELi4Ef6__half13__nv_fp8_e4m3NS_5EmptyEXadL_ZNS_5dreluIffEET_T0_RKS4_EEXadL_ZNS_4reluIffEES6_S7_S9_EEEEvPKT2_SD_PT3_SF_PKT1_PSG_SJ_mmm) ;  /* 0xffffffa802447950 */ /* 0x005fea0003c3ffff */
.L_x_5495:
        /* <DEDUP_REMOVED lines=9> */
.L_x_29444:


//--------------------- .text._ZN18transformer_engine6detail43dgated_act_cast_transpose_kernel_notalignedILi2ELi4Ef6__half13__nv_fp8_e5m2NS_5EmptyEXadL_ZNS_5dreluIffEET_T0_RKS4_EEXadL_ZNS_4reluIffEES6_S7_S9_EEEEvPKT2_SD_PT3_SF_PKT1_PSG_SJ_mmm --------------------------
	.section	.text._ZN18transformer_engine6detail43dgated_act_cast_transpose_kernel_notalignedILi2ELi4Ef6__half13__nv_fp8_e5m2NS_5EmptyEXadL_ZNS_5dreluIffEET_T0_RKS4_EEXadL_ZNS_4reluIffEES6_S7_S9_EEEEvPKT2_SD_PT3_SF_PKT1_PSG_SJ_mmm,"ax",@progbits
	.align	128
        .global         _ZN18transformer_engine6detail43dgated_act_cast_transpose_kernel_notalignedILi2ELi4Ef6__half13__nv_fp8_e5m2NS_5EmptyEXadL_ZNS_5dreluIffEET_T0_RKS4_EEXadL_ZNS_4reluIffEES6_S7_S9_EEEEvPKT2_SD_PT3_SF_PKT1_PSG_SJ_mmm
        .type           _ZN18transformer_engine6detail43dgated_act_cast_transpose_kernel_notalignedILi2ELi4Ef6__half13__nv_fp8_e5m2NS_5EmptyEXadL_ZNS_5dreluIffEET_T0_RKS4_EEXadL_ZNS_4reluIffEES6_S7_S9_EEEEvPKT2_SD_PT3_SF_PKT1_PSG_SJ_mmm,@function
        .size           _ZN18transformer_engine6detail43dgated_act_cast_transpose_kernel_notalignedILi2ELi4Ef6__half13__nv_fp8_e5m2NS_5EmptyEXadL_ZNS_5dreluIffEET_T0_RKS4_EEXadL_ZNS_4reluIffEES6_S7_S9_EEEEvPKT2_SD_PT3_SF_PKT1_PSG_SJ_mmm,(.L_x_29446 - _ZN18transformer_engine6detail43dgated_act_cast_transpose_kernel_notalignedILi2ELi4Ef6__half13__nv_fp8_e5m2NS_5EmptyEXadL_ZNS_5dreluIffEET_T0_RKS4_EEXadL_ZNS_4reluIffEES6_S7_S9_EEEEvPKT2_SD_PT3_SF_PKT1_PSG_SJ_mmm)
        .other          _ZN18transformer_engine6detail43dgated_act_cast_transpose_kernel_notalignedILi2ELi4Ef6__half13__nv_fp8_e5m2NS_5EmptyEXadL_ZNS_5dreluIffEET_T0_RKS4_EEXadL_ZNS_4reluIffEES6_S7_S9_EEEEvPKT2_SD_PT3_SF_PKT1_PSG_SJ_mmm,@"STO_CUDA_ENTRY STV_DEFAULT"
_ZN18transformer_engine6detail43dgated_act_cast_transpose_kernel_notalignedILi2ELi4Ef6__half13__nv_fp8_e5m2NS_5EmptyEXadL_ZNS_5dreluIffEET_T0_RKS4_EEXadL_ZNS_4reluIffEES6_S7_S9_EEEEvPKT2_SD_PT3_SF_PKT1_PSG_SJ_mmm:
.text._ZN18transformer_engine6detail43dgated_act_cast_transpose_kernel_notalignedILi2ELi4Ef6__half13__nv_fp8_e5m2NS_5EmptyEXadL_ZNS_5dreluIffEET_T0_RKS4_EEXadL_ZNS_4reluIffEES6_S7_S9_EEEEvPKT2_SD_PT3_SF_PKT1_PSG_SJ_mmm:
        /* <DEDUP_REMOVED lines=43> */
.L_x_5496:
[----:B------:R-:W-:-:S07]  /*02b0*/  MOV R4, 0x2d0 ;  /* 0x000002d000047802 */ /* 0x000fce0000000f00 */
[----:B------:R-:W-:Y:S05]  /*02c0*/  CALL.REL.NOINC `($__internal_144_$__cuda_sm20_div_u64) ;  /* 0x0000007400c47944 */ /* 0x000fea0003c00000 */
        /* <DEDUP_REMOVED lines=11> */
.L_x_5497:
        /* <DEDUP_REMOVED lines=155> */
.L_x_5499:
[----:B------:R-:W-:Y:S05]  /*0d30*/  BSYNC.RECONVERGENT B0 ;  /* 0x0000000000007941 */ /* 0x000fea0003800200 */
.L_x_5498:
        /* <DEDUP_REMOVED lines=30> */
.L_x_5501:
[----:B------:R-:W-:Y:S01]  /*0f20*/  IMAD.MOV.U32 R39, RZ, RZ, RZ ;  /* 0x000000ffff277224 */ /* 0x000fe200078e00ff */
[----:B------:R-:W-:-:S07]  /*0f30*/  CS2R R40, SRZ ;  /* 0x0000000000287805 */ /* 0x000fce000001ff00 */
.L_x_5502:
[----:B------:R-:W-:Y:S05]  /*0f40*/  BSYNC.RECONVERGENT B0 ;  /* 0x0000000000007941 */ /* 0x000fea0003800200 */
.L_x_5500:
        /* <DEDUP_REMOVED lines=34> */
.L_x_5504:
[----:B------:R-:W-:Y:S05]  /*1170*/  BSYNC.RECONVERGENT B0 ;  /* 0x0000000000007941 */ /* 0x000fea0003800200 */
.L_x_5503:
        /* <DEDUP_REMOVED lines=97> */
.L_x_5506:
[----:B------:R-:W-:Y:S05]  /*1790*/  BSYNC.RECONVERGENT B0 ;  /* 0x0000000000007941 */ /* 0x000fea0003800200 */
.L_x_5505:
        /* <DEDUP_REMOVED lines=29> */
.L_x_5508:
[----:B------:R-:W-:Y:S05]  /*1970*/  BSYNC.RECONVERGENT B0 ;  /* 0x0000000000007941 */ /* 0x000fea0003800200 */
.L_x_5507:
        /* <DEDUP_REMOVED lines=13> */
[----:B------:R-:W-:Y:S01]  /*1a50*/  F2FP.SATFINITE.E5M2.F32.PACK_AB_MERGE_C R14, RZ, R13, RZ ;  /* 0x0000000dff0e723e */ /* 0x000fe200048060ff */
[----:B------:R-:W-:Y:S01]  /*1a60*/  FMUL R34, R34, UR23 ;  /* 0x0000001722227c20 */ /* 0x000fe20008400000 */
[----:B------:R-:W-:Y:S02]  /*1a70*/  @!P0 LEA R6, P1, R32, UR8, 0x1 ;  /* 0x0000000820068c11 */ /* 0x000fe4000f8208ff */
[----:B------:R-:W-:Y:S02]  /*1a80*/  F2FP.SATFINITE.E5M2.F32.PACK_AB_MERGE_C R13, RZ, R8, RZ ;  /* 0x00000008ff0d723e */ /* 0x000fe400048060ff */
[----:B------:R-:W-:Y:S01]  /*1a90*/  FMNMX3 R35, |R45|, R9, |R12|, !PT ;  /* 0x000000092d237276 */ /* 0x000fe2000780060c */
[----:B------:R-:W-:Y:S01]  /*1aa0*/  FMUL R9, R12, UR23 ;  /* 0x000000170c097c20 */ /* 0x000fe20008400000 */
[----:B------:R-:W-:Y:S01]  /*1ab0*/  @!P0 LEA.HI.X R47, R49, UR19, R10, 0x1, P4 ;  /* 0x00000013312f8c11 */ /* 0x000fe2000a0f0c0a */
[----:B------:R-:W-:Y:S01]  /*1ac0*/  FMUL R10, R45, UR23 ;  /* 0x000000172d0a7c20 */ /* 0x000fe20008400000 */
[----:B------:R-:W-:-:S02]  /*1ad0*/  @!P0 LEA.HI.X R7, R32, UR9, R33, 0x1, P1 ;  /* 0x0000000920078c11 */ /* 0x000fc400088f0c21 */
[----:B------:R-:W-:Y:S02]  /*1ae0*/  @!P0 PRMT R45, R13, 0x7604, R14 ;  /* 0x000076040d2d8816 */ /* 0x000fe4000000000e */
[----:B------:R-:W-:Y:S02]  /*1af0*/  FMNMX3 R8, |R37|, R35, |R48|, !PT ;  /* 0x0000002325087276 */ /* 0x000fe40007800630 */
[----:B------:R-:W-:Y:S01]  /*1b00*/  F2FP.SATFINITE.E5M2.F32.PACK_AB_MERGE_C R12, RZ, R34, RZ ;  /* 0x00000022ff0c723e */ /* 0x000fe200048060ff */
[----:B------:R0:W-:Y:S01]  /*1b10*/  @!P0 STG.E.U16 desc[UR24][R6.64], R45 ;  /* 0x0000002d06008986 */ /* 0x0001e2000c101518 */
[----:B------:R-:W-:Y:S02]  /*1b20*/  F2FP.SATFINITE.E5M2.F32.PACK_AB_MERGE_C R11, RZ, R11, RZ ;  /* 0x0000000bff0b723e */ /* 0x000fe400048060ff */
[----:B------:R-:W-:Y:S02]  /*1b30*/  F2FP.SATFINITE.E5M2.F32.PACK_AB_MERGE_C R10, RZ, R10, RZ ;  /* 0x0000000aff0a723e */ /* 0x000fe400048060ff */
[----:B------:R-:W-:-:S02]  /*1b40*/  F2FP.SATFINITE.E5M2.F32.PACK_AB_MERGE_C R9, RZ, R9, RZ ;  /* 0x00000009ff09723e */ /* 0x000fc400048060ff */
        /* <DEDUP_REMOVED lines=10> */
[----:B------:R-:W-:-:S02]  /*1bf0*/  F2FP.SATFINITE.E5M2.F32.PACK_AB_MERGE_C R37, RZ, R31, RZ ;  /* 0x0000001fff25723e */ /* 0x000fc400048060ff */
[----:B------:R-:W-:Y:S01]  /*1c00*/  F2FP.SATFINITE.E5M2.F32.PACK_AB_MERGE_C R44, RZ, R44, RZ ;  /* 0x0000002cff2c723e */ /* 0x000fe200048060ff */
[----:B------:R1:W-:Y:S01]  /*1c10*/  @!P0 STG.E.U16 desc[UR24][R4.64], R51 ;  /* 0x0000003304008986 */ /* 0x0003e2000c101518 */
[----:B------:R-:W-:Y:S02]  /*1c20*/  F2FP.SATFINITE.E5M2.F32.PACK_AB_MERGE_C R50, RZ, R50, RZ ;  /* 0x00000032ff32723e */ /* 0x000fe400048060ff */
[----:B------:R-:W-:Y:S02]  /*1c30*/  F2FP.SATFINITE.E5M2.F32.PACK_AB_MERGE_C R45, RZ, R45, RZ ;  /* 0x0000002dff2d723e */ /* 0x000fe400048060ff */
[----:B------:R-:W-:Y:S02]  /*1c40*/  @!P0 LEA.HI.X R35, R32, UR19, R33, 0x1, P1 ;  /* 0x0000001320238c11 */ /* 0x000fe400088f0c21 */
[----:B------:R-:W-:Y:S02]  /*1c50*/  F2FP.SATFINITE.E5M2.F32.PACK_AB_MERGE_C R7, RZ, R7, RZ ;  /* 0x00000007ff07723e */ /* 0x000fe400048060ff */
[----:B0-----:R-:W-:-:S02]  /*1c60*/  @!P0 PRMT R49, R44, 0x7604, R37 ;  /* 0x000076042c318816 */ /* 0x001fc40000000025 */
[----:B------:R-:W-:Y:S02]  /*1c70*/  F2FP.SATFINITE.E5M2.F32.PACK_AB_MERGE_C R6, RZ, R6, RZ ;  /* 0x00000006ff06723e */ /* 0x000fe400048060ff */
        /* <DEDUP_REMOVED lines=12> */
.L_x_5510:
[----:B------:R-:W-:Y:S05]  /*1d40*/  BSYNC.RECONVERGENT B0 ;  /* 0x0000000000007941 */ /* 0x000fea0003800200 */
.L_x_5509:
[----:B------:R-:W-:Y:S01]  /*1d50*/  @!P0 IADD3 R48, P1, PT, R32, UR34, RZ ;  /* 0x0000002220308c10 */ /* 0x000fe2000ff3e0ff */
[----:B0-----:R-:W-:Y:S01]  /*1d60*/  FMUL R4, R23, UR23 ;  /* 0x0000001717047c20 */ /* 0x001fe20008400000 */
[----:B------:R-:W-:Y:S01]  /*1d70*/  FMUL R3, R22, UR23 ;  /* 0x0000001716037c20 */ /* 0x000fe20008400000 */
[----:B------:R0:W-:Y:S01]  /*1d80*/  @!P0 STG.E.U16 desc[UR24][R34.64], R49 ;  /* 0x0000003122008986 */ /* 0x0001e2000c101518 */
[----:B------:R-:W-:Y:S01]  /*1d90*/  VIADD R5, R43, 0x1e ;  /* 0x0000001e2b057836 */ /* 0x000fe20000000000 */
[----:B------:R-:W-:Y:S01]  /*1da0*/  USHF.L.U32 UR4, UR26, 0x2, URZ ;  /* 0x000000021a047899 */ /* 0x000fe200080006ff */
[----:B------:R-:W-:Y:S01]  /*1db0*/  F2FP.SATFINITE.E5M2.F32.PACK_AB_MERGE_C R4, RZ, R4, RZ ;  /* 0x00000004ff04723e */ /* 0x000fe200048060ff */
[----:B------:R1:W-:Y:S01]  /*1dc0*/  @!P0 STG.E.U16 desc[UR24][R46.64], R51 ;  /* 0x000000332e008986 */ /* 0x0003e2000c101518 */
[----:B------:R-:W-:Y:S01]  /*1dd0*/  F2FP.SATFINITE.E5M2.F32.PACK_AB_MERGE_C R3, RZ, R3, RZ ;  /* 0x00000003ff03723e */ /* 0x000fe200048060ff */
        /* <DEDUP_REMOVED lines=14> */
[----:B------:R-:W-:Y:S01]  /*1ec0*/  F2FP.SATFINITE.E5M2.F32.PACK_AB_MERGE_C R46, RZ, R46, RZ ;  /* 0x0000002eff2e723e */ /* 0x000fe200048060ff */
[----:B------:R-:W-:-:S02]  /*1ed0*/  FMUL R0, R0, R47 ;  /* 0x0000002f00007220 */ /* 0x000fc40000400000 */
[----:B------:R-:W-:-:S04]  /*1ee0*/  IMAD.WIDE.U32 R30, R2, UR26, R30 ;  /* 0x0000001a021e7c25 */ /* 0x000fc8000f8e001e */
[----:B------:R-:W-:Y:S01]  /*1ef0*/  FMUL R49, R0, UR23 ;  /* 0x0000001700317c20 */ /* 0x000fe20008400000 */
[----:B------:R-:W-:Y:S01]  /*1f00*/  IMAD R47, R2, UR31, RZ ;  /* 0x0000001f022f7c24 */ /* 0x000fe2000f8e02ff */
[----:B------:R-:W-:-:S03]  /*1f10*/  @P2 IADD3 R36, P1, P3, R30, UR4, R5 ;  /* 0x000000041e242c10 */ /* 0x000fc6000fb3e005 */
[----:B------:R-:W-:Y:S01]  /*1f20*/  F2FP.SATFINITE.E5M2.F32.PACK_AB_MERGE_C R49, RZ, R49, RZ ;  /* 0x00000031ff31723e */ /* 0x000fe200048060ff */
        /* <DEDUP_REMOVED lines=10> */
.L_x_5512:
[----:B------:R-:W-:Y:S05]  /*1fd0*/  BSYNC.RECONVERGENT B0 ;  /* 0x0000000000007941 */ /* 0x000fea0003800200 */
.L_x_5511:
        /* <DEDUP_REMOVED lines=107> */
.L_x_5514:
[----:B------:R-:W-:Y:S05]  /*2690*/  BSYNC.RECONVERGENT B0 ;  /* 0x0000000000007941 */ /* 0x000fea0003800200 */
.L_x_5513:
        /* <DEDUP_REMOVED lines=25> */
.L_x_5516:
[----:B------:R-:W-:Y:S05]  /*2830*/  BSYNC.RECONVERGENT B0 ;  /* 0x0000000000007941 */ /* 0x000fea0003800200 */
.L_x_5515:
        /* <DEDUP_REMOVED lines=35> */
.L_x_5518:
[----:B------:R-:W-:Y:S05]  /*2a70*/  BSYNC.RECONVERGENT B0 ;  /* 0x0000000000007941 */ /* 0x000fea0003800200 */
.L_x_5517:
[--C-:B------:R-:W-:Y:S02]  /*2a80*/  HADD2.F32 R5, -RZ, R27.reuse.H0_H0 ;  /* 0x2000001bff057230 */ /* 0x100fe40000004100 */
[----:B01----:R-:W-:Y:S01]  /*2a90*/  FMUL R24, R34, UR23 ;  /* 0x0000001722187c20 */ /* 0x003fe20008400000 */
[--C-:B------:R-:W-:Y:S01]  /*2aa0*/  HADD2.F32 R34, -RZ, R26.reuse.H0_H0 ;  /* 0x2000001aff227230 */ /* 0x100fe20000004100 */
[----:B------:R-:W-:Y:S01]  /*2ab0*/  F2FP.SATFINITE.E5M2.F32.PACK_AB_MERGE_C R39, RZ, R39, RZ ;  /* 0x00000027ff27723e */ /* 0x000fe200048060ff */
[----:B------:R-:W-:Y:S01]  /*2ac0*/  IMAD.X R23, RZ, RZ, R48, P1 ;  /* 0x000000ffff177224 */ /* 0x000fe200008e0630 */
[----:B------:R-:W-:Y:S01]  /*2ad0*/  FSET.BF.GT.AND R25, R5, RZ, PT ;  /* 0x000000ff0519720a */ /* 0x000fe20003804000 */
[----:B------:R-:W-:Y:S01]  /*2ae0*/  HADD2.F32 R41, -RZ, R26.H1_H1 ;  /* 0x3000001aff297230 */ /* 0x000fe20000004100 */
[----:B------:R-:W-:Y:S01]  /*2af0*/  FMNMX R5, RZ, R5, !PT ;  /* 0x00000005ff057209 */ /* 0x000fe20007800000 */
[--C-:B------:R-:W-:Y:S01]  /*2b00*/  HADD2.F32 R42, -RZ, R38.reuse.H0_H0 ;  /* 0x20000026ff2a7230 */ /* 0x100fe20000004100 */
[----:B------:R-:W-:Y:S01]  /*2b10*/  @!P0 LEA R44, P1, R22, UR8, 0x1 ;  /* 0x00000008162c8c11 */ /* 0x000fe2000f8208ff */
[----:B------:R-:W-:Y:S01]  /*2b20*/  FMUL R49, R25, R34 ;  /* 0x0000002219317220 */ /* 0x000fe20000400000 */
[----:B------:R-:W-:Y:S01]  /*2b30*/  F2FP.SATFINITE.E5M2.F32.PACK_AB_MERGE_C R24, RZ, R24, RZ ;  /* 0x00000018ff18723e */ /* 0x000fe200048060ff */
        /* <DEDUP_REMOVED lines=34> */
[----:B------:R-:W-:Y:S02]  /*2d60*/  F2FP.SATFINITE.E5M2.F32.PACK_AB_MERGE_C R53, RZ, R53, RZ ;  /* 0x00000035ff35723e */ /* 0x000fe400048060ff */
[----:B------:R-:W-:Y:S02]  /*2d70*/  F2FP.SATFINITE.E5M2.F32.PACK_AB_MERGE_C R20, RZ, R20, RZ ;  /* 0x00000014ff14723e */ /* 0x000fe400048060ff */
[----:B------:R-:W-:Y:S02]  /*2d80*/  @!P0 IADD3.X R45, PT, PT, R23, UR28, RZ, P1, !PT ;  /* 0x0000001c172d8c10 */ /* 0x000fe40008ffe4ff */
[----:B------:R-:W-:-:S02]  /*2d90*/  @!P0 PRMT R57, R20, 0x7604, R53 ;  /* 0x0000760414398816 */ /* 0x000fc40000000035 */
[C---:B------:R-:W-:Y:S02]  /*2da0*/  @!P0 LEA R44, P1, R28.reuse, UR8, 0x1 ;  /* 0x000000081c2c8c11 */ /* 0x040fe4000f8208ff */
[----:B------:R-:W-:Y:S01]  /*2db0*/  F2FP.SATFINITE.E5M2.F32.PACK_AB_MERGE_C R27, RZ, R27, RZ ;  /* 0x0000001bff1b723e */ /* 0x000fe200048060ff */
[----:B------:R0:W-:Y:S01]  /*2dc0*/  @!P0 STG.E.U16 desc[UR24][R46.64], R57 ;  /* 0x000000392e008986 */ /* 0x0001e2000c101518 */
[----:B------:R-:W-:Y:S02]  /*2dd0*/  F2FP.SATFINITE.E5M2.F32.PACK_AB_MERGE_C R38, RZ, R38, RZ ;  /* 0x00000026ff26723e */ /* 0x000fe400048060ff */
        /* <DEDUP_REMOVED lines=21> */
[----:B------:R-:W-:Y:S01]  /*2f30*/  F2FP.SATFINITE.E5M2.F32.PACK_AB_MERGE_C R42, RZ, R42, RZ ;  /* 0x0000002aff2a723e */ /* 0x000fe200048060ff */
[----:B------:R-:W-:Y:S01]  /*2f40*/  FMUL R44, R45, R44 ;  /* 0x0000002c2d2c7220 */ /* 0x000fe20000400000 */
[----:B------:R-:W-:Y:S01]  /*2f50*/  FMUL R48, R16, R41 ;  /* 0x0000002910307220 */ /* 0x000fe20000400000 */
[----:B------:R-:W-:-:S03]  /*2f60*/  FMNMX R16, RZ, R19, !PT ;  /* 0x00000013ff107209 */ /* 0x000fc60007800000 */
[----:B------:R-:W-:Y:S02]  /*2f70*/  FMUL R17, R48, UR23 ;  /* 0x0000001730117c20 */ /* 0x000fe40008400000 */
[----:B------:R-:W-:-:S03]  /*2f80*/  FMUL R41, R15, R16 ;  /* 0x000000100f297220 */ /* 0x000fc60000400000 */
[----:B------:R-:W-:Y:S01]  /*2f90*/  F2FP.SATFINITE.E5M2.F32.PACK_AB_MERGE_C R45, RZ, R17, RZ ;  /* 0x00000011ff2d723e */ /* 0x000fe200048060ff */
        /* <DEDUP_REMOVED lines=9> */
.L_x_5520:
[----:B------:R-:W-:Y:S05]  /*3030*/  BSYNC.RECONVERGENT B0 ;  /* 0x0000000000007941 */ /* 0x000fea0003800200 */
.L_x_5519:
        /* <DEDUP_REMOVED lines=8> */
[----:B------:R-:W-:Y:S01]  /*30c0*/  F2FP.SATFINITE.E5M2.F32.PACK_AB_MERGE_C R15, RZ, R15, RZ ;  /* 0x0000000fff0f723e */ /* 0x000fe200048060ff */
[----:B------:R-:W-:Y:S01]  /*30d0*/  FMUL R47, R47, R16 ;  /* 0x000000102f2f7220 */ /* 0x000fe20000400000 */
[----:B------:R-:W-:-:S02]  /*30e0*/  F2FP.SATFINITE.E5M2.F32.PACK_AB_MERGE_C R34, RZ, R34, RZ ;  /* 0x00000022ff22723e */ /* 0x000fc400048060ff */
        /* <DEDUP_REMOVED lines=10> */
[----:B------:R-:W-:-:S02]  /*3190*/  F2FP.SATFINITE.E5M2.F32.PACK_AB_MERGE_C R5, RZ, R5, RZ ;  /* 0x00000005ff05723e */ /* 0x000fc400048060ff */
[----:B------:R-:W-:Y:S02]  /*31a0*/  F2FP.SATFINITE.E5M2.F32.PACK_AB_MERGE_C R50, RZ, R50, RZ ;  /* 0x00000032ff32723e */ /* 0x000fe400048060ff */
[----:B------:R-:W-:Y:S02]  /*31b0*/  F2FP.SATFINITE.E5M2.F32.PACK_AB_MERGE_C R46, RZ, R46, RZ ;  /* 0x0000002eff2e723e */ /* 0x000fe400048060ff */
[----:B------:R-:W-:Y:S02]  /*31c0*/  F2FP.SATFINITE.E5M2.F32.PACK_AB_MERGE_C R35, RZ, R35, RZ ;  /* 0x00000023ff23723e */ /* 0x000fe400048060ff */
        /* <DEDUP_REMOVED lines=10> */
[----:B------:R-:W-:Y:S01]  /*3270*/  F2FP.SATFINITE.E5M2.F32.PACK_AB_MERGE_C R40, RZ, R40, RZ ;  /* 0x00000028ff28723e */ /* 0x000fe200048060ff */
[----:B------:R-:W-:Y:S02]  /*3280*/  IMAD R48, R5, 0x100, R48 ;  /* 0x0000010005307824 */ /* 0x000fe400078e0230 */
        /* <DEDUP_REMOVED lines=13> */
.L_x_5522:
[----:B------:R-:W-:Y:S05]  /*3360*/  BSYNC.RECONVERGENT B0 ;  /* 0x0000000000007941 */ /* 0x000fea0003800200 */
.L_x_5521:
        /* <DEDUP_REMOVED lines=93> */
.L_x_5524:
[----:B------:R-:W-:Y:S05]  /*3940*/  BSYNC.RECONVERGENT B0 ;  /* 0x0000000000007941 */ /* 0x000fea0003800200 */
.L_x_5523:
        /* <DEDUP_REMOVED lines=33> */
.L_x_5526:
[----:B------:R-:W-:Y:S05]  /*3b60*/  BSYNC.RECONVERGENT B0 ;  /* 0x0000000000007941 */ /* 0x000fea0003800200 */
.L_x_5525:
        /* <DEDUP_REMOVED lines=31> */
.L_x_5528:
[----:B------:R-:W-:Y:S05]  /*3d60*/  BSYNC.RECONVERGENT B0 ;  /* 0x0000000000007941 */ /* 0x000fea0003800200 */
.L_x_5527:
        /* <DEDUP_REMOVED lines=62> */
[----:B------:R-:W-:Y:S01]  /*4150*/  F2FP.SATFINITE.E5M2.F32.PACK_AB_MERGE_C R44, RZ, R27, RZ ;  /* 0x0000001bff2c723e */ /* 0x000fe200048060ff */
        /* <DEDUP_REMOVED lines=8> */
[----:B------:R-:W-:Y:S01]  /*41e0*/  F2FP.SATFINITE.E5M2.F32.PACK_AB_MERGE_C R27, RZ, R29, RZ ;  /* 0x0000001dff1b723e */ /* 0x000fe200048060ff */
[----:B------:R-:W-:Y:S01]  /*41f0*/  FMUL R35, R35, R8 ;  /* 0x0000000823237220 */ /* 0x000fe20000400000 */
[----:B------:R-:W-:Y:S01]  /*4200*/  IMAD.SHL.U32 R13, R13, 0x4, RZ ;  /* 0x000000040d0d7824 */ /* 0x000fe200078e00ff */
[----:B------:R-:W-:Y:S01]  /*4210*/  LOP3.LUT R29, R44, 0xff, RZ, 0xc0, !PT ;  /* 0x000000ff2c1d7812 */ /* 0x000fe200078ec0ff */
[----:B------:R-:W-:Y:S01]  /*4220*/  VIADD R8, R43, 0x1e ;  /* 0x0000001e2b087836 */ /* 0x000fe20000000000 */
[----:B------:R-:W-:Y:S01]  /*4230*/  F2FP.SATFINITE.E5M2.F32.PACK_AB_MERGE_C R51, RZ, R51, RZ ;  /* 0x00000033ff33723e */ /* 0x000fe200048060ff */
        /* <DEDUP_REMOVED lines=9> */
[----:B------:R-:W-:-:S03]  /*42d0*/  F2FP.SATFINITE.E5M2.F32.PACK_AB_MERGE_C R50, RZ, R10, RZ ;  /* 0x0000000aff32723e */ /* 0x000fc600048060ff */
        /* <DEDUP_REMOVED lines=12> */
[----:B------:R-:W-:Y:S02]  /*43a0*/  F2FP.SATFINITE.E5M2.F32.PACK_AB_MERGE_C R50, RZ, R50, RZ ;  /* 0x00000032ff32723e */ /* 0x000fe400048060ff */
[----:B------:R-:W-:Y:S01]  /*43b0*/  F2FP.SATFINITE.E5M2.F32.PACK_AB_MERGE_C R37, RZ, R37, RZ ;  /* 0x00000025ff25723e */ /* 0x000fe200048060ff */
        /* <DEDUP_REMOVED lines=23> */
.L_x_5530:
[----:B------:R-:W-:Y:S05]  /*4530*/  BSYNC.RECONVERGENT B0 ;  /* 0x0000000000007941 */ /* 0x000fea0003800200 */
.L_x_5529:
[C---:B------:R-:W-:Y:S01]  /*4540*/  FMUL R52, R23.reuse, UR23 ;  /* 0x0000001717347c20 */ /* 0x040fe20008400000 */
[----:B------:R-:W-:Y:S01]  /*4550*/  FMNMX3 R27, |R23|, R27, |R32|, !PT ;  /* 0x0000001b171b7276 */ /* 0x000fe20007800620 */
[----:B------:R-:W-:Y:S01]  /*4560*/  FMUL R53, R32, UR23 ;  /* 0x0000001720357c20 */ /* 0x000fe20008400000 */
[----:B------:R-:W2:Y:S01]  /*4570*/  S2R R23, SR_CgaCtaId ;  /* 0x0000000000177919 */ /* 0x000ea20000008800 */
[----:B0-----:R-:W-:Y:S01]  /*4580*/  @!P0 LEA R8, P1, R18, UR13, 0x1 ;  /* 0x0000000d12088c11 */ /* 0x001fe2000f8208ff */
[----:B------:R-:W-:Y:S01]  /*4590*/  FMUL R55, R36, UR23 ;  /* 0x0000001724377c20 */ /* 0x000fe20008400000 */
[----:B------:R-:W-:Y:S01]  /*45a0*/  F2FP.SATFINITE.E5M2.F32.PACK_AB_MERGE_C R52, RZ, R52, RZ ;  /* 0x00000034ff34723e */ /* 0x000fe200048060ff */
[----:B------:R-:W-:Y:S01]  /*45b0*/  IMAD.U32 R50, R50, 0x10000, RZ ;  /* 0x0001000032327824 */ /* 0x000fe200078e00ff */
[----:B------:R-:W-:Y:S01]  /*45c0*/  F2FP.SATFINITE.E5M2.F32.PACK_AB_MERGE_C R53, RZ, R53, RZ ;  /* 0x00000035ff35723e */ /* 0x000fe200048060ff */
        /* <DEDUP_REMOVED lines=9> */
[----:B------:R-:W-:-:S02]  /*4660*/  F2FP.SATFINITE.E5M2.F32.PACK_AB_MERGE_C R55, RZ, R55, RZ ;  /* 0x00000037ff37723e */ /* 0x000fc400048060ff */
[----:B------:R-:W-:Y:S02]  /*4670*/  @!P0 LEA.HI.X R11, R11, UR19, R14, 0x1, P1 ;  /* 0x000000130b0b8c11 */ /* 0x000fe400088f0c0e */
[----:B------:R-:W-:Y:S02]  /*4680*/  F2FP.SATFINITE.E5M2.F32.PACK_AB_MERGE_C R36, RZ, R36, RZ ;  /* 0x00000024ff24723e */ /* 0x000fe400048060ff */
        /* <DEDUP_REMOVED lines=26> */
[----:B------:R-:W-:Y:S01]  /*4830*/  F2FP.SATFINITE.E5M2.F32.PACK_AB_MERGE_C R36, RZ, R36, RZ ;  /* 0x00000024ff24723e */ /* 0x000fe200048060ff */
        /* <DEDUP_REMOVED lines=10> */
[----:B0-----:R-:W-:Y:S02]  /*48e0*/  F2FP.SATFINITE.E5M2.F32.PACK_AB_MERGE_C R4, RZ, R2, RZ ;  /* 0x00000002ff04723e */ /* 0x001fe400048060ff */
[----:B------:R-:W-:-:S03]  /*48f0*/  F2FP.SATFINITE.E5M2.F32.PACK_AB_MERGE_C R17, RZ, R17, RZ ;  /* 0x00000011ff11723e */ /* 0x000fc600048060ff */
        /* <DEDUP_REMOVED lines=9> */
[----:B------:R-:W-:-:S02]  /*4990*/  F2FP.SATFINITE.E5M2.F32.PACK_AB_MERGE_C R37, RZ, R37, RZ ;  /* 0x00000025ff25723e */ /* 0x000fc400048060ff */
        /* <DEDUP_REMOVED lines=41> */
.L_x_5532:
[----:B------:R-:W-:Y:S05]  /*4c30*/  BSYNC.RECONVERGENT B0 ;  /* 0x0000000000007941 */ /* 0x000fea0003800200 */
.L_x_5531:
        /* <DEDUP_REMOVED lines=69> */
[----:B------:R-:W-:Y:S01]  /*5090*/  F2FP.SATFINITE.E5M2.F32.PACK_AB_MERGE_C R49, RZ, R49, RZ ;  /* 0x00000031ff31723e */ /* 0x000fe200048060ff */
[----:B------:R-:W-:Y:S01]  /*50a0*/  FMUL R35, R30, R35 ;  /* 0x000000231e237220 */ /* 0x000fe20000400000 */
[----:B------:R-:W-:Y:S01]  /*50b0*/  F2FP.SATFINITE.E5M2.F32.PACK_AB_MERGE_C R44, RZ, R44, RZ ;  /* 0x0000002cff2c723e */ /* 0x000fe200048060ff */
[----:B------:R-:W-:Y:S01]  /*50c0*/  BSSY.RECONVERGENT B0, `(.L_x_5533) ;  /* 0x000003e000007945 */ /* 0x000fe20003800200 */
[----:B------:R-:W-:-:S02]  /*50d0*/  F2FP.SATFINITE.E5M2.F32.PACK_AB_MERGE_C R53, RZ, R53, RZ ;  /* 0x00000035ff35723e */ /* 0x000fc400048060ff */
[----:B------:R-:W-:Y:S02]  /*50e0*/  F2FP.SATFINITE.E5M2.F32.PACK_AB_MERGE_C R46, RZ, R46, RZ ;  /* 0x0000002eff2e723e */ /* 0x000fe400048060ff */
        /* <DEDUP_REMOVED lines=10> */
[----:B------:R-:W-:Y:S01]  /*5190*/  F2FP.SATFINITE.E5M2.F32.PACK_AB_MERGE_C R51, RZ, R38, RZ ;  /* 0x00000026ff33723e */ /* 0x000fe200048060ff */
[----:B------:R1:W-:Y:S01]  /*51a0*/  @!P0 STG.E.U16 desc[UR24][R18.64], R55 ;  /* 0x0000003712008986 */ /* 0x0003e2000c101518 */
[----:B------:R-:W-:Y:S02]  /*51b0*/  F2FP.SATFINITE.E5M2.F32.PACK_AB_MERGE_C R26, RZ, R26, RZ ;  /* 0x0000001aff1a723e */ /* 0x000fe400048060ff */
[----:B------:R-:W-:Y:S02]  /*51c0*/  @!P0 LEA.HI.X R31, R20, UR9, R31, 0x1, P1 ;  /* 0x00000009141f8c11 */ /* 0x000fe400088f0c1f */
[----:B------:R-:W-:-:S02]  /*51d0*/  F2FP.SATFINITE.E5M2.F32.PACK_AB_MERGE_C R16, RZ, R16, RZ ;  /* 0x00000010ff10723e */ /* 0x000fc400048060ff */
[----:B------:R-:W-:Y:S01]  /*51e0*/  F2FP.SATFINITE.E5M2.F32.PACK_AB_MERGE_C R57, RZ, R22, RZ ;  /* 0x00000016ff39723e */ /* 0x000fe200048060ff */
[----:B0-----:R-:W-:Y:S01]  /*51f0*/  FMUL R11, R36, UR23 ;  /* 0x00000017240b7c20 */ /* 0x001fe20008400000 */
[----:B------:R-:W-:Y:S01]  /*5200*/  FMUL R10, R15, UR23 ;  /* 0x000000170f0a7c20 */ /* 0x000fe20008400000 */
[----:B------:R-:W-:Y:S02]  /*5210*/  FMNMX3 R42, |R34|, R42, |R35|, !PT ;  /* 0x0000002a222a7276 */ /* 0x000fe40007800623 */
[----:B-1----:R-:W-:Y:S02]  /*5220*/  @!P0 PRMT R55, R26, 0x7604, R51 ;  /* 0x000076041a378816 */ /* 0x002fe40000000033 */
[C---:B------:R-:W-:Y:S02]  /*5230*/  @!P0 PRMT R47, R57.reuse, 0x7604, R16 ;  /* 0x00007604392f8816 */ /* 0x040fe40000000010 */
[----:B------:R-:W-:Y:S01]  /*5240*/  LOP3.LUT R22, R57, 0xff, RZ, 0xc0, !PT ;  /* 0x000000ff39167812 */ /* 0x000fe200078ec0ff */
[----:B------:R0:W-:Y:S01]  /*5250*/  @!P0 STG.E.U16 desc[UR24][R30.64], R55 ;  /* 0x000000371e008986 */ /* 0x0001e2000c101518 */
[----:B------:R-:W-:-:S02]  /*5260*/  F2FP.SATFINITE.E5M2.F32.PACK_AB_MERGE_C R11, RZ, R11, RZ ;  /* 0x0000000bff0b723e */ /* 0x000fc400048060ff */
[----:B------:R-:W-:Y:S02]  /*5270*/  F2FP.SATFINITE.E5M2.F32.PACK_AB_MERGE_C R57, RZ, R10, RZ ;  /* 0x0000000aff39723e */ /* 0x000fe400048060ff */
        /* <DEDUP_REMOVED lines=34> */
.L_x_5534:
[----:B------:R-:W-:Y:S05]  /*54a0*/  BSYNC.RECONVERGENT B0 ;  /* 0x0000000000007941 */ /* 0x000fea0003800200 */
.L_x_5533:
        /* <DEDUP_REMOVED lines=23> */
.L_x_5536:
[----:B------:R-:W-:Y:S05]  /*5620*/  BSYNC.RECONVERGENT B0 ;  /* 0x0000000000007941 */ /* 0x000fea0003800200 */
.L_x_5535:
        /* <DEDUP_REMOVED lines=64> */
.L_x_5541:
        /* <DEDUP_REMOVED lines=48> */
.L_x_5540:
[----:B------:R-:W-:Y:S05]  /*5d30*/  BSYNC.RECONVERGENT B1 ;  /* 0x0000000000017941 */ /* 0x000fea0003800200 */
.L_x_5539:
        /* <DEDUP_REMOVED lines=35> */
.L_x_5538:
[----:B------:R-:W-:Y:S05]  /*5f70*/  BSYNC.RECONVERGENT B0 ;  /* 0x0000000000007941 */ /* 0x000fea0003800200 */
.L_x_5537:
        /* <DEDUP_REMOVED lines=28> */
.L_x_5546:
        /* <DEDUP_REMOVED lines=48> */
.L_x_5545:
[----:B------:R-:W-:Y:S05]  /*6440*/  BSYNC.RECONVERGENT B1 ;  /* 0x0000000000017941 */ /* 0x000fea0003800200 */
.L_x_5544:
        /* <DEDUP_REMOVED lines=35> */
.L_x_5543:
[----:B------:R-:W-:Y:S05]  /*6680*/  BSYNC.RECONVERGENT B0 ;  /* 0x0000000000007941 */ /* 0x000fea0003800200 */
.L_x_5542:
        /* <DEDUP_REMOVED lines=31> */
.L_x_5551:
        /* <DEDUP_REMOVED lines=48> */
.L_x_5550:
[----:B------:R-:W-:Y:S05]  /*6b80*/  BSYNC.RECONVERGENT B1 ;  /* 0x0000000000017941 */ /* 0x000fea0003800200 */
.L_x_5549:
        /* <DEDUP_REMOVED lines=35> */
.L_x_5548:
[----:B------:R-:W-:Y:S05]  /*6dc0*/  BSYNC.RECONVERGENT B0 ;  /* 0x0000000000007941 */ /* 0x000fea0003800200 */
.L_x_5547:
        /* <DEDUP_REMOVED lines=20> */
.L_x_5556:
        /* <DEDUP_REMOVED lines=48> */
.L_x_5555:
[----:B------:R-:W-:Y:S05]  /*7210*/  BSYNC.RECONVERGENT B1 ;  /* 0x0000000000017941 */ /* 0x000fea0003800200 */
.L_x_5554:
        /* <DEDUP_REMOVED lines=35> */
.L_x_5553:
[----:B------:R-:W-:Y:S05]  /*7450*/  BSYNC.RECONVERGENT B0 ;  /* 0x0000000000007941 */ /* 0x000fea0003800200 */
.L_x_5552:
        /* <DEDUP_REMOVED lines=39> */
.L_x_5565:
[----:B------:R-:W-:Y:S02]  /*76d0*/  ISETP.NE.AND P0, PT, R0, RZ, PT ;  /* 0x000000ff0000720c */ /* 0x000fe40003f05270 */
[----:B-1----:R-:W-:-:S11]  /*76e0*/  FMNMX R5, R4, R5, !PT ;  /* 0x0000000504057209 */ /* 0x002fd60007800000 */
[----:B------:R-:W-:Y:S05]  /*76f0*/  @P0 BRA `(.L_x_5558) ;  /* 0x0000000000080947 */ /* 0x000fea0003800000 */
[----:B------:R-:W1:Y:S02]  /*7700*/  LDC.64 R2, c[0x0][0x3a8] ;  /* 0x0000ea00ff027b82 */ /* 0x000e640000000a00 */
[----:B-1----:R1:W-:Y:S02]  /*7710*/  REDG.E.MAX.S32.STRONG.GPU desc[UR24][R2.64], R5 ;  /* 0x000000050200798e */ /* 0x0023e4000d12e318 */
.L_x_5558:
[----:B------:R-:W-:Y:S05]  /*7720*/  BSYNC B0 ;  /* 0x0000000000007941 */ /* 0x000fea0003800000 */
.L_x_5557:
        /* <DEDUP_REMOVED lines=12> */
[----:B--2-4-:R-:W-:Y:S05]  /*77f0*/  CALL.REL.NOINC `($__internal_145_$__cuda_sm20_rcp_rn_f32_slowpath) ;  /* 0x0000000400987944 */ /* 0x014fea0003c00000 */
[----:B------:R-:W-:Y:S05]  /*7800*/  BRA `(.L_x_5561) ;  /* 0x0000000000147947 */ /* 0x000fea0003800000 */
.L_x_5560:
[----:B-12-4-:R-:W0:Y:S01]  /*7810*/  MUFU.RCP R5, UR23 ;  /* 0x0000001700057d08 */ /* 0x016e220008001000 */
[----:B------:R-:W-:-:S04]  /*7820*/  IMAD.U32 R0, RZ, RZ, UR23 ;  /* 0x00000017ff007e24 */ /* 0x000fc8000f8e00ff */
[----:B0-----:R-:W-:-:S04]  /*7830*/  FFMA R0, R5, R0, -1 ;  /* 0xbf80000005007423 */ /* 0x001fc80000000000 */
[----:B------:R-:W-:-:S04]  /*7840*/  FADD.FTZ R0, -R0, -RZ ;  /* 0x800000ff00007221 */ /* 0x000fc80000010100 */
[----:B------:R-:W-:-:S07]  /*7850*/  FFMA R5, R5, R0, R5 ;  /* 0x0000000005057223 */ /* 0x000fce0000000005 */
.L_x_5561:
[----:B------:R-:W0:Y:S02]  /*7860*/  LDC.64 R2, c[0x0][0x3b0] ;  /* 0x0000ec00ff027b82 */ /* 0x000e240000000a00 */
[----:B0-----:R-:W-:Y:S01]  /*7870*/  STG.E desc[UR24][R2.64], R5 ;  /* 0x0000000502007986 */ /* 0x001fe2000c101918 */
[----:B------:R-:W-:Y:S05]  /*7880*/  EXIT ;  /* 0x000000000000794d */ /* 0x000fea0003800000 */
.L_x_5559:
[----:B------:R-:W-:Y:S02]  /*7890*/  IMAD.MOV.U32 R7, RZ, RZ, 0x4 ;  /* 0x00000004ff077424 */ /* 0x000fe400078e00ff */
[----:B------:R-:W-:Y:S02]  /*78a0*/  IMAD.MOV.U32 R9, RZ, RZ, 0x1f ;  /* 0x0000001fff097424 */ /* 0x000fe400078e00ff */
[----:B------:R-:W-:-:S07]  /*78b0*/  IMAD.MOV.U32 R6, RZ, RZ, -0x1 ;  /* 0xffffffffff067424 */ /* 0x000fce00078e00ff */
[----:B01----:R-:W-:Y:S05]  /*78c0*/  WARPSYNC.COLLECTIVE R6, `(.L_x_5562) ;  /* 0x0000000006087348 */ /* 0x003fea0003c00000 */
[----:B-1----:R1:W2:Y:S02]  /*78d0*/  SHFL.DOWN P0, R5, R2, R7, R9 ;  /* 0x0800000702057389 */ /* 0x0022a40000000009 */
[----:B012---:R-:W-:Y:S05]  /*78e0*/  ENDCOLLECTIVE ;  /* 0x000000000000791b */ /* 0x007fea0003800000 */
.L_x_5562:
[----:B------:R-:W-:Y:S02]  /*78f0*/  IMAD.MOV.U32 R7, RZ, RZ, 0x2 ;  /* 0x00000002ff077424 */ /* 0x000fe400078e00ff */
[----:B------:R-:W-:-:S05]  /*7900*/  IMAD.MOV.U32 R3, RZ, RZ, R5 ;  /* 0x000000ffff037224 */ /* 0x000fca00078e0005 */
[----:B------:R-:W-:-:S05]  /*7910*/  FMNMX R3, R3, R2, !PT ;  /* 0x0000000203037209 */ /* 0x000fca0007800000 */
[----:B------:R-:W-:-:S07]  /*7920*/  IMAD.MOV.U32 R2, RZ, RZ, R3 ;  /* 0x000000ffff027224 */ /* 0x000fce00078e0003 */
[----:B------:R-:W-:Y:S05]  /*7930*/  WARPSYNC.COLLECTIVE R6, `(.L_x_5563) ;  /* 0x0000000006087348 */ /* 0x000fea0003c00000 */
[----:B------:R0:W1:Y:S02]  /*7940*/  SHFL.DOWN P0, R5, R2, R7, R9 ;  /* 0x0800000702057389 */ /* 0x0000640000000009 */
[----:B01----:R-:W-:Y:S05]  /*7950*/  ENDCOLLECTIVE ;  /* 0x000000000000791b */ /* 0x003fea0003800000 */
.L_x_5563:
[----:B------:R-:W-:Y:S02]  /*7960*/  IMAD.MOV.U32 R7, RZ, RZ, 0x1 ;  /* 0x00000001ff077424 */ /* 0x000fe400078e00ff */
[----:B------:R-:W-:-:S05]  /*7970*/  IMAD.MOV.U32 R4, RZ, RZ, R5 ;  /* 0x000000ffff047224 */ /* 0x000fca00078e0005 */
[----:B------:R-:W-:-:S05]  /*7980*/  FMNMX R4, R3, R4, !PT ;  /* 0x0000000403047209 */ /* 0x000fca0007800000 */
[----:B------:R-:W-:-:S07]  /*7990*/  IMAD.MOV.U32 R2, RZ, RZ, R4 ;  /* 0x000000ffff027224 */ /* 0x000fce00078e0004 */
[----:B------:R-:W-:Y:S05]  /*79a0*/  WARPSYNC.COLLECTIVE R6, `(.L_x_5564) ;  /* 0x0000000006087348 */ /* 0x000fea0003c00000 */
[----:B------:R0:W1:Y:S02]  /*79b0*/  SHFL.DOWN P0, R5, R2, R7, R9 ;  /* 0x0800000702057389 */ /* 0x0000640000000009 */
[----:B01----:R-:W-:Y:S05]  /*79c0*/  ENDCOLLECTIVE ;  /* 0x000000000000791b */ /* 0x003fea0003800000 */
.L_x_5564:
[----:B------:R-:W-:Y:S05]  /*79d0*/  BRA `(.L_x_5565) ;  /* 0xfffffffc003c7947 */ /* 0x000fea000383ffff */
        .weak           $__internal_144_$__cuda_sm20_div_u64
        .type           $__internal_144_$__cuda_sm20_div_u64,@function
        .size           $__internal_144_$__cuda_sm20_div_u64,($__internal_145_$__cuda_sm20_rcp_rn_f32_slowpath - $__internal_144_$__cuda_sm20_div_u64)
$__internal_144_$__cuda_sm20_div_u64:
        /* <DEDUP_REMOVED lines=71> */
[----:B------:R-:W-:Y:S11]  /*7e50*/  RET.REL.NODEC R2 `(_ZN18transformer_engine6detail43dgated_act_cast_transpose_kernel_notalignedILi2ELi4Ef6__half13__nv_fp8_e5m2NS_5EmptyEXadL_ZNS_5dreluIffEET_T0_RKS4_EEXadL_ZNS_4reluIffEES6_S7_S9_EEEEvPKT2_SD_PT3_SF_PKT1_PSG_SJ_mmm) ;  /* 0xffffff8002687950 */ /* 0x000ff60003c3ffff */
        .weak           $__internal_145_$__cuda_sm20_rcp_rn_f32_slowpath
        .type           $__internal_145_$__cuda_sm20_rcp_rn_f32_slowpath,@function
        .size           $__internal_145_$__cuda_sm20_rcp_rn_f32_slowpath,(.L_x_29446 - $__internal_145_$__cuda_sm20_rcp_rn_f32_slowpath)
$__internal_145_$__cuda_sm20_rcp_rn_f32_slowpath:
        /* <DEDUP_REMOVED lines=15> */
.L_x_5566:
        /* <DEDUP_REMOVED lines=33> */
.L_x_5568:
[----:B------:R0:W1:Y:S02]  /*8160*/  MUFU.RCP R2, R0 ;  /* 0x0000000000027308 */ /* 0x0000640000001000 */
.L_x_5567:
[----:B-1-3--:R-:W-:Y:S02]  /*8170*/  IMAD.MOV.U32 R5, RZ, RZ, R2 ;  /* 0x000000ffff057224 */ /* 0x00afe400078e0002 */
[----:B------:R-:W-:Y:S02]  /*8180*/  IMAD.MOV.U32 R2, RZ, RZ, R7 ;  /* 0x000000ffff027224 */ /* 0x000fe400078e0007 */
[----:B------:R-:W-:-:S04]  /*8190*/  IMAD.MOV.U32 R3, RZ, RZ, 0x0 ;  /* 0x00000000ff037424 */ /* 0x000fc800078e00ff */
[----:B0-2---:R-:W-:Y:S05]  /*81a0*/  RET.REL.NODEC R2 `(_ZN18transformer_engine6detail43dgated_act_cast_transpose_kernel_notalignedILi2ELi4Ef6__half13__nv_fp8_e5m2NS_5EmptyEXadL_ZNS_5dreluIffEET_T0_RKS4_EEXadL_ZNS_4reluIffEES6_S7_S9_EEEEvPKT2_SD_PT3_SF_PKT1_PSG_SJ_mmm) ;  /* 0xffffff7c02947950 */ /* 0x005fea0003c3ffff */
.L_x_5569:
        /* <DEDUP_REMOVED lines=13> */
.L_x_29446:


//--------------------- .text._ZN18transformer_engine6detail32dgated_act_cast_transpose_kernelILi2ELi4Ef6__half13__nv_fp8_e5m2NS_5EmptyEXadL_ZNS_5dreluIffEET_T0_RKS4_EEXadL_ZNS_4reluIffEES6_S7_S9_EEEEvPKT2_SD_PT3_SF_PKT1_PSG_SJ_mmm --------------------------
	.section	.text._ZN18transformer_engine6detail32dgated_act_cast_transpose_kernelILi2ELi4Ef6__half13__nv_fp8_e5m2NS_5EmptyEXadL_ZNS_5dreluIffEET_T0_RKS4_EEXadL_ZNS_4reluIffEES6_S7_S9_EEEEvPKT2_SD_PT3_SF_PKT1_PSG_SJ_mmm,"ax",@progbits
	.align	128
        .global         _ZN18transformer_engine6detail32dgated_act_cast_transpose_kernelILi2ELi4Ef6__half13__nv_fp8_e5m2NS_5EmptyEXadL_ZNS_5dreluIffEET_T0_RKS4_EEXadL_ZNS_4reluIffEES6_S7_S9_EEEEvPKT2_SD_PT3_SF_PKT1_PSG_SJ_mmm
        .type           _ZN18transformer_engine6detail32dgated_act_cast_transpose_kernelILi2ELi4Ef6__half13__nv_fp8_e5m2NS_5EmptyEXadL_ZNS_5dreluIffEET_T0_RKS4_EEXadL_ZNS_4reluIffEES6_S7_S9_EEEEvPKT2_SD_PT3_SF_PKT1_PSG_SJ_mmm,@function
        .size           _ZN18transformer_engine6detail32dgated_act_cast_transpose_kernelILi2ELi4Ef6__half13__nv_fp8_e5m2NS_5EmptyEXadL_ZNS_5dreluIffEET_T0_RKS4_EEXadL_ZNS_4reluIffEES6_S7_S9_EEEEvPKT2_SD_PT3_SF_PKT1_PSG_SJ_mmm,(.L_x_29448 - _ZN18transformer_engine6detail32dgated_act_cast_transpose_kernelILi2ELi4Ef6__half13__nv_fp8_e5m2NS_5EmptyEXadL_ZNS_5dreluIffEET_T0_RKS4_EEXadL_ZNS_4reluIffEES6_S7_S9_EEEEvPKT2_SD_PT3_SF_PKT1_PSG_SJ_mmm)
        .other          _ZN18transformer_engine6detail32dgated_act_cast_transpose_kernelILi2ELi4Ef6__half13__nv_fp8_e5m2NS_5EmptyEXadL_ZNS_5dreluIffEET_T0_RKS4_EEXadL_ZNS_4reluIffEES6_S7_S9_EEEEvPKT2_SD_PT3_SF_PKT1_PSG_SJ_mmm,@"STO_CUDA_ENTRY STV_DEFAULT"
_ZN18transformer_engine6detail32dgated_act_cast_transpose_kernelILi2ELi4Ef6__half13__nv_fp8_e5m2NS_5EmptyEXadL_ZNS_5dreluIffEET_T0_RKS4_EEXadL_ZNS_4reluIffEES6_S7_S9_EEEEvPKT2_SD_PT3_SF_PKT1_PSG_SJ_mmm:
.text._ZN18transformer_engine6detail32dgated_act_cast_transpose_kernelILi2ELi4Ef6__half13__nv_fp8_e5m2NS_5EmptyEXadL_ZNS_5dreluIffEET_T0_RKS4_EEXadL_ZNS_4reluIffEES6_S7_S9_EEEEvPKT2_SD_PT3_SF_PKT1_PSG_SJ_mmm:
        /* <DEDUP_REMOVED lines=39> */
.L_x_5570:
[----:B------:R-:W-:-:S07]  /*0270*/  MOV R4, 0x290 ;  /* 0x0000029000047802 */ /* 0x000fce0000000f00 */
[----:B------:R-:W-:Y:S05]  /*0280*/  CALL.REL.NOINC `($__internal_146_$__cuda_sm20_div_u64) ;  /* 0x0000004c00247944 */ /* 0x000fea0003c00000 */
        /* <DEDUP_REMOVED lines=11> */
.L_x_5571:
        /* <DEDUP_REMOVED lines=261> */
[----:B------:R-:W-:Y:S01]  /*1390*/  F2FP.SATFINITE.E5M2.F32.PACK_AB_MERGE_C R39, RZ, R39, RZ ;  /* 0x00000027ff27723e */ /* 0x000fe200048060ff */
[----:B------:R-:W-:Y:S01]  /*13a0*/  FMUL R44, R41, R44 ;  /* 0x0000002c292c7220 */ /* 0x000fe20000400000 */
[----:B------:R-:W-:Y:S01]  /*13b0*/  FMNMX R45, RZ, R45, !PT ;  /* 0x0000002dff2d7209 */ /* 0x000fe20007800000 */
[----:B------:R-:W-:Y:S01]  /*13c0*/  IMAD.X R49, RZ, RZ, R49, P3 ;  /* 0x000000ffff317224 */ /* 0x000fe200018e0631 */
[----:B------:R-:W-:Y:S01]  /*13d0*/  F2FP.SATFINITE.E5M2.F32.PACK_AB_MERGE_C R41, RZ, R37, RZ ;  /* 0x00000025ff29723e */ /* 0x000fe200048060ff */
[----:B------:R-:W-:Y:S01]  /*13e0*/  FMUL R42, R42, UR15 ;  /* 0x0000000f2a2a7c20 */ /* 0x000fe20008400000 */
[----:B------:R-:W-:-:S02]  /*13f0*/  LEA R34, P0, R10, UR17, 0x2 ;  /* 0x000000110a227c11 */ /* 0x000fc4000f8010ff */
[----:B------:R-:W-:Y:S02]  /*1400*/  F2FP.SATFINITE.E5M2.F32.PACK_AB_MERGE_C R36, RZ, R36, RZ ;  /* 0x00000024ff24723e */ /* 0x000fe400048060ff */
[----:B------:R-:W-:Y:S01]  /*1410*/  LOP3.LUT R37, R39, 0xff, RZ, 0xc0, !PT ;  /* 0x000000ff27257812 */ /* 0x000fe200078ec0ff */
[----:B------:R-:W-:Y:S01]  /*1420*/  FMUL R46, R46, R45 ;  /* 0x0000002d2e2e7220 */ /* 0x000fe20000400000 */
[----:B------:R-:W-:Y:S02]  /*1430*/  FMNMX R4, RZ, R35, !PT ;  /* 0x00000023ff047209 */ /* 0x000fe40007800000 */
[----:B------:R-:W-:Y:S01]  /*1440*/  LEA.HI.X R35, R10, UR18, R49, 0x2, P0 ;  /* 0x000000120a237c11 */ /* 0x000fe200080f1431 */
[----:B------:R-:W-:Y:S01]  /*1450*/  IMAD R10, R36, 0x100, R37 ;  /* 0x00000100240a7824 */ /* 0x000fe200078e0225 */
[----:B------:R-:W-:Y:S01]  /*1460*/  F2FP.SATFINITE.E5M2.F32.PACK_AB_MERGE_C R42, RZ, R42, RZ ;  /* 0x0000002aff2a723e */ /* 0x000fe200048060ff */
        /* <DEDUP_REMOVED lines=9> */
[----:B------:R-:W-:Y:S01]  /*1500*/  F2FP.SATFINITE.E5M2.F32.PACK_AB_MERGE_C R33, RZ, R30, RZ ;  /* 0x0000001eff21723e */ /* 0x000fe200048060ff */
[----:B------:R-:W-:Y:S01]  /*1510*/  FMUL R30, R40, UR15 ;  /* 0x0000000f281e7c20 */ /* 0x000fe20008400000 */
[----:B------:R-:W-:-:S02]  /*1520*/  F2FP.SATFINITE.E5M2.F32.PACK_AB_MERGE_C R36, RZ, R36, RZ ;  /* 0x00000024ff24723e */ /* 0x000fc400048060ff */
[----:B------:R-:W-:Y:S01]  /*1530*/  F2FP.SATFINITE.E5M2.F32.PACK_AB_MERGE_C R37, RZ, R37, RZ ;  /* 0x00000025ff25723e */ /* 0x000fe200048060ff */
[----:B------:R-:W-:Y:S01]  /*1540*/  IMAD R4, R41, 0x100, R4 ;  /* 0x0000010029047824 */ /* 0x000fe200078e0204 */
[----:B------:R-:W-:Y:S01]  /*1550*/  F2FP.SATFINITE.E5M2.F32.PACK_AB_MERGE_C R40, RZ, R32, RZ ;  /* 0x00000020ff28723e */ /* 0x000fe200048060ff */
[----:B------:R-:W-:Y:S01]  /*1560*/  FMUL R13, R13, UR15 ;  /* 0x0000000f0d0d7c20 */ /* 0x000fe20008400000 */
[----:B------:R-:W-:Y:S02]  /*1570*/  PRMT R41, R36, 0x7604, R33 ;  /* 0x0000760424297816 */ /* 0x000fe40000000021 */
[----:B------:R-:W-:Y:S01]  /*1580*/  LOP3.LUT R32, R33, 0xff, RZ, 0xc0, !PT ;  /* 0x000000ff21207812 */ /* 0x000fe200078ec0ff */
[----:B------:R-:W-:Y:S01]  /*1590*/  IMAD.U32 R33, R37, 0x10000, RZ ;  /* 0x0001000025217824 */ /* 0x000fe200078e00ff */
[----:B------:R-:W-:Y:S02]  /*15a0*/  F2FP.SATFINITE.E5M2.F32.PACK_AB_MERGE_C R44, RZ, R44, RZ ;  /* 0x0000002cff2c723e */ /* 0x000fe400048060ff */
[----:B------:R-:W-:-:S02]  /*15b0*/  F2FP.SATFINITE.E5M2.F32.PACK_AB_MERGE_C R30, RZ, R30, RZ ;  /* 0x0000001eff1e723e */ /* 0x000fc400048060ff */
[----:B------:R-:W-:Y:S02]  /*15c0*/  PRMT R49, R44, 0x7604, R37 ;  /* 0x000076042c317816 */ /* 0x000fe40000000025 */
[----:B------:R-:W-:Y:S02]  /*15d0*/  F2FP.SATFINITE.E5M2.F32.PACK_AB_MERGE_C R51, RZ, R13, RZ ;  /* 0x0000000dff33723e */ /* 0x000fe400048060ff */
        /* <DEDUP_REMOVED lines=10> */
[----:B------:R-:W-:-:S02]  /*1680*/  F2FP.SATFINITE.E5M2.F32.PACK_AB_MERGE_C R33, RZ, R36, RZ ;  /* 0x00000024ff21723e */ /* 0x000fc400048060ff */
[----:B------:R-:W-:Y:S02]  /*1690*/  F2FP.SATFINITE.E5M2.F32.PACK_AB_MERGE_C R53, RZ, R43, RZ ;  /* 0x0000002bff35723e */ /* 0x000fe400048060ff */
[----:B------:R-:W-:Y:S01]  /*16a0*/  F2FP.SATFINITE.E5M2.F32.PACK_AB_MERGE_C R36, RZ, R46, RZ ;  /* 0x0000002eff24723e */ /* 0x000fe200048060ff */
[----:B------:R-:W-:Y:S01]  /*16b0*/  IMAD.U32 R44, R44, 0x10000, RZ ;  /* 0x000100002c2c7824 */ /* 0x000fe200078e00ff */
[----:B------:R-:W-:Y:S02]  /*16c0*/  LOP3.LUT R31, R31, 0xffff, R32, 0xf8, !PT ;  /* 0x0000ffff1f1f7812 */ /* 0x000fe400078ef820 */
[C---:B------:R-:W-:Y:S01]  /*16d0*/  PRMT R43, R33.reuse, 0x7604, R30 ;  /* 0x00007604212b7816 */ /* 0x040fe2000000001e */
[----:B------:R-:W-:Y:S01]  /*16e0*/  IMAD.U32 R33, R33, 0x10000, RZ ;  /* 0x0001000021217824 */ /* 0x000fe200078e00ff */
[----:B------:R-:W-:Y:S02]  /*16f0*/  F2FP.SATFINITE.E5M2.F32.PACK_AB_MERGE_C R38, RZ, R38, RZ ;  /* 0x00000026ff26723e */ /* 0x000fe400048060ff */
        /* <DEDUP_REMOVED lines=23> */
[----:B------:R-:W-:Y:S02]  /*1870*/  F2FP.SATFINITE.E5M2.F32.PACK_AB_MERGE_C R11, RZ, R11, RZ ;  /* 0x0000000bff0b723e */ /* 0x000fe400048060ff */
        /* <DEDUP_REMOVED lines=92> */
[----:B------:R-:W-:Y:S01]  /*1e40*/  F2FP.SATFINITE.E5M2.F32.PACK_AB_MERGE_C R20, RZ, R27, RZ ;  /* 0x0000001bff14723e */ /* 0x000fe200048060ff */
[--C-:B------:R-:W-:Y:S01]  /*1e50*/  HADD2.F32 R27, -RZ, R26.reuse.H0_H0 ;  /* 0x2000001aff1b7230 */ /* 0x100fe20000004100 */
[----:B------:R-:W-:Y:S01]  /*1e60*/  FMNMX R45, RZ, R40, !PT ;  /* 0x00000028ff2d7209 */ /* 0x000fe20007800000 */
[----:B------:R-:W-:Y:S01]  /*1e70*/  FMUL R2, R39, R36 ;  /* 0x0000002427027220 */ /* 0x000fe20000400000 */
[----:B------:R-:W-:Y:S01]  /*1e80*/  F2FP.SATFINITE.E5M2.F32.PACK_AB_MERGE_C R47, RZ, R47, RZ ;  /* 0x0000002fff2f723e */ /* 0x000fe200048060ff */
        /* <DEDUP_REMOVED lines=31> */
[----:B------:R-:W-:Y:S01]  /*2080*/  F2FP.SATFINITE.E5M2.F32.PACK_AB_MERGE_C R31, RZ, R31, RZ ;  /* 0x0000001fff1f723e */ /* 0x000fe200048060ff */
[----:B------:R-:W-:Y:S01]  /*2090*/  FMUL R14, R14, R19 ;  /* 0x000000130e0e7220 */ /* 0x000fe20000400000 */
[----:B------:R-:W-:Y:S01]  /*20a0*/  F2FP.SATFINITE.E5M2.F32.PACK_AB_MERGE_C R36, RZ, R36, RZ ;  /* 0x00000024ff24723e */ /* 0x000fe200048060ff */
[----:B------:R-:W-:Y:S01]  /*20b0*/  FMUL R46, R40, UR15 ;  /* 0x0000000f282e7c20 */ /* 0x000fe20008400000 */
[----:B------:R-:W-:-:S02]  /*20c0*/  IADD3.X R17, PT, PT, R7, UR31, RZ, P0, !PT ;  /* 0x0000001f07117c10 */ /* 0x000fc400087fe4ff */
[----:B------:R-:W-:Y:S02]  /*20d0*/  F2FP.SATFINITE.E5M2.F32.PACK_AB_MERGE_C R21, RZ, R18, RZ ;  /* 0x00000012ff15723e */ /* 0x000fe400048060ff */
[----:B------:R-:W-:Y:S01]  /*20e0*/  IADD3 R18, P0, PT, R6, UR21, RZ ;  /* 0x0000001506127c10 */ /* 0x000fe2000ff1e0ff */
[----:B------:R-:W-:Y:S01]  /*20f0*/  FMUL R48, R14, UR15 ;  /* 0x0000000f0e307c20 */ /* 0x000fe20008400000 */
[----:B------:R-:W-:Y:S02]  /*2100*/  PRMT R51, R36, 0x7604, R31 ;  /* 0x0000760424337816 */ /* 0x000fe4000000001f */
[----:B------:R-:W-:Y:S02]  /*2110*/  FMNMX R27, RZ, R27, !PT ;  /* 0x0000001bff1b7209 */ /* 0x000fe40007800000 */
[C---:B------:R-:W-:Y:S01]  /*2120*/  FMNMX3 R32, |R45|.reuse, R32, |R14|, !PT ;  /* 0x000000202d207276 */ /* 0x040fe2000780060e */
[----:B------:R-:W-:Y:S01]  /*2130*/  FMUL R45, R45, UR15 ;  /* 0x0000000f2d2d7c20 */ /* 0x000fe20008400000 */
[----:B------:R-:W-:-:S02]  /*2140*/  F2FP.SATFINITE.E5M2.F32.PACK_AB_MERGE_C R46, RZ, R46, RZ ;  /* 0x0000002eff2e723e */ /* 0x000fc400048060ff */
[----:B------:R-:W-:Y:S02]  /*2150*/  IADD3.X R19, PT, PT, R7, UR26, RZ, P0, !PT ;  /* 0x0000001a07137c10 */ /* 0x000fe400087fe4ff */
[----:B------:R-:W-:Y:S02]  /*2160*/  FMNMX R14, RZ, R26, !PT ;  /* 0x0000001aff0e7209 */ /* 0x000fe40007800000 */
[----:B------:R-:W-:Y:S01]  /*2170*/  IADD3 R26, P0, PT, R18, UR30, RZ ;  /* 0x0000001e121a7c10 */ /* 0x000fe2000ff1e0ff */
[----:B------:R0:W-:Y:S01]  /*2180*/  STG.E.U16 desc[UR24][R16.64], R51 ;  /* 0x0000003310007986 */ /* 0x0001e2000c101518 */
[----:B------:R-:W-:Y:S01]  /*2190*/  FMUL R30, R30, R27 ;  /* 0x0000001b1e1e7220 */ /* 0x000fe20000400000 */
[----:B------:R-:W-:Y:S01]  /*21a0*/  FMUL R39, R39, R14 ;  /* 0x0000000e27277220 */ /* 0x000fe20000400000 */
[----:B------:R-:W-:Y:S02]  /*21b0*/  IADD3.X R27, PT, PT, R19, UR31, RZ, P0, !PT ;  /* 0x0000001f131b7c10 */ /* 0x000fe400087fe4ff */
[----:B------:R-:W-:-:S02]  /*21c0*/  F2FP.SATFINITE.E5M2.F32.PACK_AB_MERGE_C R45, RZ, R45, RZ ;  /* 0x0000002dff2d723e */ /* 0x000fc400048060ff */
[----:B------:R-:W-:Y:S02]  /*21d0*/  F2FP.SATFINITE.E5M2.F32.PACK_AB_MERGE_C R48, RZ, R48, RZ ;  /* 0x00000030ff30723e */ /* 0x000fe400048060ff */
        /* <DEDUP_REMOVED lines=11> */
[----:B------:R-:W-:Y:S01]  /*2290*/  F2FP.SATFINITE.E5M2.F32.PACK_AB_MERGE_C R52, RZ, R52, RZ ;  /* 0x00000034ff34723e */ /* 0x000fe200048060ff */
[----:B0-----:R-:W-:Y:S01]  /*22a0*/  FMUL R51, R8, UR15 ;  /* 0x0000000f08337c20 */ /* 0x001fe20008400000 */
[----:B------:R-:W-:-:S04]  /*22b0*/  IMAD.WIDE.U32 R6, R9, UR22, R6 ;  /* 0x0000001609067c25 */ /* 0x000fc8000f8e0006 */
[----:B------:R-:W-:Y:S01]  /*22c0*/  F2FP.SATFINITE.E5M2.F32.PACK_AB_MERGE_C R51, RZ, R51, RZ ;  /* 0x00000033ff33723e */ /* 0x000fe200048060ff */
        /* <DEDUP_REMOVED lines=19> */
[----:B------:R-:W-:Y:S02]  /*2400*/  F2FP.SATFINITE.E5M2.F32.PACK_AB_MERGE_C R2, RZ, R30, RZ ;  /* 0x0000001eff02723e */ /* 0x000fe400048060ff */
[----:B------:R-:W-:Y:S02]  /*2410*/  IADD3 R40, P0, PT, R6, UR27, RZ ;  /* 0x0000001b06287c10 */ /* 0x000fe4000ff1e0ff */
[----:B------:R-:W-:Y:S02]  /*2420*/  FMNMX R6, RZ, R12, !PT ;  /* 0x0000000cff067209 */ /* 0x000fe40007800000 */
[----:B------:R-:W-:Y:S02]  /*2430*/  LOP3.LUT R12, R51, 0xff, RZ, 0xc0, !PT ;  /* 0x000000ff330c7812 */ /* 0x000fe400078ec0ff */
[----:B------:R-:W-:-:S02]  /*2440*/  F2FP.SATFINITE.E5M2.F32.PACK_AB_MERGE_C R7, RZ, R7, RZ ;  /* 0x00000007ff07723e */ /* 0x000fc400048060ff */
[----:B------:R-:W-:Y:S01]  /*2450*/  F2FP.SATFINITE.E5M2.F32.PACK_AB_MERGE_C R14, RZ, R5, RZ ;  /* 0x00000005ff0e723e */ /* 0x000fe200048060ff */
[----:B------:R-:W-:Y:S02]  /*2460*/  IMAD.U32 R5, R2, 0x10000, RZ ;  /* 0x0001000002057824 */ /* 0x000fe400078e00ff */
[----:B------:R-:W-:Y:S01]  /*2470*/  FMUL R39, R39, UR15 ;  /* 0x0000000f27277c20 */ /* 0x000fe20008400000 */
[----:B------:R-:W-:Y:S02]  /*2480*/  IMAD R12, R7, 0x100, R12 ;  /* 0x00000100070c7824 */ /* 0x000fe400078e020c */
[----:B------:R-:W-:Y:S01]  /*2490*/  FMUL R6, R29, R6 ;  /* 0x000000061d067220 */ /* 0x000fe20000400000 */
[----:B------:R-:W-:-:S04]  /*24a0*/  LOP3.LUT R5, R5, 0xff0000, RZ, 0xc0, !PT ;  /* 0x00ff000005057812 */ /* 0x000fc800078ec0ff */
[----:B------:R-:W-:Y:S02]  /*24b0*/  LOP3.LUT R12, R5, 0xffff, R12, 0xf8, !PT ;  /* 0x0000ffff050c7812 */ /* 0x000fe400078ef80c */
[----:B------:R-:W-:Y:S02]  /*24c0*/  F2FP.SATFINITE.E5M2.F32.PACK_AB_MERGE_C R5, RZ, R39, RZ ;  /* 0x00000027ff05723e */ /* 0x000fe400048060ff */
[C---:B------:R-:W-:Y:S01]  /*24d0*/  FMNMX3 R32, |R49|.reuse, R32, |R6|, !PT ;  /* 0x0000002031207276 */ /* 0x040fe20007800606 */
[----:B------:R-:W-:Y:S01]  /*24e0*/  FMUL R49, R49, UR15 ;  /* 0x0000000f31317c20 */ /* 0x000fe20008400000 */
[C---:B------:R-:W-:Y:S01]  /*24f0*/  PRMT R39, R5.reuse, 0x7604, R2 ;  /* 0x0000760405277816 */ /* 0x040fe20000000002 */
[----:B------:R-:W-:Y:S02]  /*2500*/  IMAD.U32 R5, R5, 0x10000, RZ ;  /* 0x0001000005057824 */ /* 0x000fe400078e00ff */
[----:B------:R-:W-:Y:S01]  /*2510*/  FMUL R6, R6, UR15 ;  /* 0x0000000f06067c20 */ /* 0x000fe20008400000 */
[----:B------:R-:W-:-:S02]  /*2520*/  F2FP.SATFINITE.E5M2.F32.PACK_AB_MERGE_C R49, RZ, R49, RZ ;  /* 0x00000031ff31723e */ /* 0x000fc400048060ff */
[----:B------:R-:W-:Y:S02]  /*2530*/  LOP3.LUT R2, R5, 0xff0000, RZ, 0xc0, !PT ;  /* 0x00ff000005027812 */ /* 0x000fe400078ec0ff */
[----:B------:R-:W-:Y:S02]  /*2540*/  LOP3.LUT R5, R49, 0xffff, RZ, 0xc0, !PT ;  /* 0x0000ffff31057812 */ /* 0x000fe400078ec0ff */
[----:B------:R-:W-:Y:S02]  /*2550*/  F2FP.SATFINITE.E5M2.F32.PACK_AB_MERGE_C R6, RZ, R6, RZ ;  /* 0x00000006ff06723e */ /* 0x000fe400048060ff */
        /* <DEDUP_REMOVED lines=110> */
[----:B------:R-:W-:-:S02]  /*2c40*/  F2FP.SATFINITE.E5M2.F32.PACK_AB_MERGE_C R43, RZ, R43, RZ ;  /* 0x0000002bff2b723e */ /* 0x000fc400048060ff */
[----:B------:R-:W-:Y:S01]  /*2c50*/  IADD3 R46, P1, PT, R30, UR21, RZ ;  /* 0x000000151e2e7c10 */ /* 0x000fe2000ff3e0ff */
[----:B------:R-:W-:Y:S01]  /*2c60*/  FMUL R27, R57, UR15 ;  /* 0x0000000f391b7c20 */ /* 0x000fe20008400000 */
[----:B------:R0:W-:Y:S01]  /*2c70*/  STG.E.U16 desc[UR24][R32.64], R29 ;  /* 0x0000001d20007986 */ /* 0x0001e2000c101518 */
[----:B------:R-:W-:Y:S02]  /*2c80*/  F2FP.SATFINITE.E5M2.F32.PACK_AB_MERGE_C R36, RZ, R36, RZ ;  /* 0x00000024ff24723e */ /* 0x000fe400048060ff */
[----:B------:R-:W-:Y:S01]  /*2c90*/  F2FP.SATFINITE.E5M2.F32.PACK_AB_MERGE_C R37, RZ, R37, RZ ;  /* 0x00000025ff25723e */ /* 0x000fe200048060ff */
[----:B------:R-:W-:Y:S01]  /*2ca0*/  IMAD.SHL.U32 R30, R46, 0x4, RZ ;  /* 0x000000042e1e7824 */ /* 0x000fe200078e00ff */
[----:B------:R-:W-:Y:S02]  /*2cb0*/  IADD3.X R49, PT, PT, R31, UR26, RZ, P1, !PT ;  /* 0x0000001a1f317c10 */ /* 0x000fe40008ffe4ff */
[----:B------:R-:W-:Y:S02]  /*2cc0*/  F2FP.SATFINITE.E5M2.F32.PACK_AB_MERGE_C R44, RZ, R27, RZ ;  /* 0x0000001bff2c723e */ /* 0x000fe400048060ff */
[----:B0-----:R-:W-:-:S02]  /*2cd0*/  LOP3.LUT R32, R43, 0xff, RZ, 0xc0, !PT ;  /* 0x000000ff2b207812 */ /* 0x001fc400078ec0ff */
[----:B------:R-:W-:Y:S02]  /*2ce0*/  F2FP.SATFINITE.E5M2.F32.PACK_AB_MERGE_C R29, RZ, R41, RZ ;  /* 0x00000029ff1d723e */ /* 0x000fe400048060ff */
        /* <DEDUP_REMOVED lines=64> */
[----:B------:R-:W-:-:S04]  /*30f0*/  F2FP.SATFINITE.E5M2.F32.PACK_AB_MERGE_C R36, RZ, R47, RZ ;  /* 0x0000002fff24723e */ /* 0x000fc800048060ff */
[C---:B------:R-:W-:Y:S01]  /*3100*/  PRMT R29, R36.reuse, 0x7604, R29 ;  /* 0x00007604241d7816 */ /* 0x040fe2000000001d */
[----:B------:R-:W-:-:S05]  /*3110*/  IMAD.U32 R36, R36, 0x10000, RZ ;  /* 0x0001000024247824 */ /* 0x000fca00078e00ff */
[----:B------:R-:W-:-:S04]  /*3120*/  LOP3.LUT R36, R36, 0xff0000, RZ, 0xc0, !PT ;  /* 0x00ff000024247812 */ /* 0x000fc800078ec0ff */
[----:B------:R-:W-:Y:S01]  /*3130*/  LOP3.LUT R45, R36, 0xffff, R45, 0xf8, !PT ;  /* 0x0000ffff242d7812 */ /* 0x000fe200078ef82d */
[----:B------:R-:W-:Y:S01]  /*3140*/  FMUL R36, R52, UR15 ;  /* 0x0000000f34247c20 */ /* 0x000fe20008400000 */
[----:B-1----:R-:W-:-:S04]  /*3150*/  FMNMX R31, RZ, R21, !PT ;  /* 0x00000015ff1f7209 */ /* 0x002fc80007800000 */
[----:B------:R-:W-:Y:S01]  /*3160*/  F2FP.SATFINITE.E5M2.F32.PACK_AB_MERGE_C R21, RZ, R36, RZ ;  /* 0x00000024ff15723e */ /* 0x000fe200048060ff */
        /* <DEDUP_REMOVED lines=8> */
[----:B------:R-:W-:Y:S02]  /*31f0*/  F2FP.SATFINITE.E5M2.F32.PACK_AB_MERGE_C R34, RZ, R34, RZ ;  /* 0x00000022ff22723e */ /* 0x000fe400048060ff */
[----:B------:R-:W-:Y:S01]  /*3200*/  IADD3 R8, P0, PT, R33, R8, RZ ;  /* 0x0000000821087210 */ /* 0x000fe20007f1e0ff */
[----:B------:R-:W-:Y:S01]  /*3210*/  FMUL R22, R17, UR15 ;  /* 0x0000000f11167c20 */ /* 0x000fe20008400000 */
[----:B------:R-:W-:-:S03]  /*3220*/  F2FP.SATFINITE.E5M2.F32.PACK_AB_MERGE_C R33, RZ, R16, RZ ;  /* 0x00000010ff21723e */ /* 0x000fc600048060ff */
[----:B------:R-:W-:Y:S01]  /*3230*/  IMAD.X R17, RZ, RZ, R2, P0 ;  /* 0x000000ffff117224 */ /* 0x000fe200000e0602 */
[----:B------:R-:W-:Y:S02]  /*3240*/  PRMT R2, R34, 0x7604, R21 ;  /* 0x0000760422027816 */ /* 0x000fe40000000015 */
[----:B------:R-:W-:Y:S02]  /*3250*/  LEA R16, P0, R8, UR8, 0x1 ;  /* 0x0000000808107c11 */ /* 0x000fe4000f8008ff */
[----:B------:R-:W-:Y:S01]  /*3260*/  LOP3.LUT R34, R34, 0xffff, RZ, 0xc0, !PT ;  /* 0x0000ffff22227812 */ /* 0x000fe200078ec0ff */
[----:B------:R-:W-:Y:S01]  /*3270*/  FMUL R21, R19, UR15 ;  /* 0x0000000f13157c20 */ /* 0x000fe20008400000 */
[----:B------:R-:W-:Y:S02]  /*3280*/  LEA.HI.X R17, R8, UR9, R17, 0x1, P0 ;  /* 0x0000000908117c11 */ /* 0x000fe400080f0c11 */
[----:B------:R-:W-:Y:S01]  /*3290*/  F2FP.SATFINITE.E5M2.F32.PACK_AB_MERGE_C R22, RZ, R22, RZ ;  /* 0x00000016ff16723e */ /* 0x000fe200048060ff */
[----:B------:R-:W-:Y:S01]  /*32a0*/  IMAD.SHL.U32 R8, R34, 0x1000000, RZ ;  /* 0x0100000022087824 */ /* 0x000fe200078e00ff */
[----:B------:R-:W-:-:S02]  /*32b0*/  F2FP.SATFINITE.E5M2.F32.PACK_AB_MERGE_C R19, RZ, R18, RZ ;  /* 0x00000012ff13723e */ /* 0x000fc400048060ff */
[----:B------:R-:W-:Y:S02]  /*32c0*/  LOP3.LUT R34, R33, 0xff, RZ, 0xc0, !PT ;  /* 0x000000ff21227812 */ /* 0x000fe400078ec0ff */
[----:B------:R-:W-:Y:S02]  /*32d0*/  F2FP.SATFINITE.E5M2.F32.PACK_AB_MERGE_C R36, RZ, R21, RZ ;  /* 0x00000015ff24723e */ /* 0x000fe400048060ff */
[----:B------:R-:W-:Y:S01]  /*32e0*/  IADD3 R18, P0, PT, R16, UR30, RZ ;  /* 0x0000001e10127c10 */ /* 0x000fe2000ff1e0ff */
[----:B------:R-:W-:Y:S01]  /*32f0*/  IMAD R34, R19, 0x100, R34 ;  /* 0x0000010013227824 */ /* 0x000fe200078e0222 */
[----:B------:R-:W-:Y:S02]  /*3300*/  PRMT R35, R22, 0x7604, R33 ;  /* 0x0000760416237816 */ /* 0x000fe40000000021 */
[----:B------:R-:W-:Y:S02]  /*3310*/  PRMT R33, R36, 0x7604, R19 ;  /* 0x0000760424217816 */ /* 0x000fe40000000013 */
[----:B------:R-:W-:-:S02]  /*3320*/  LOP3.LUT R21, R22, 0xff, RZ, 0xc0, !PT ;  /* 0x000000ff16157812 */ /* 0x000fc400078ec0ff */
[----:B------:R-:W-:Y:S02]  /*3330*/  IADD3.X R19, PT, PT, R17, UR31, RZ, P0, !PT ;  /* 0x0000001f11137c10 */ /* 0x000fe400087fe4ff */
[----:B------:R-:W-:Y:S02]  /*3340*/  F2FP.SATFINITE.E5M2.F32.PACK_AB_MERGE_C R22, RZ, R20, RZ ;  /* 0x00000014ff16723e */ /* 0x000fe400048060ff */
[----:B------:R-:W-:Y:S01]  /*3350*/  F2FP.SATFINITE.E5M2.F32.PACK_AB_MERGE_C R23, RZ, R23, RZ ;  /* 0x00000017ff17723e */ /* 0x000fe200048060ff */
[----:B------:R0:W-:Y:S02]  /*3360*/  STG.E.U16 desc[UR24][R16.64], R35 ;  /* 0x0000002310007986 */ /* 0x0001e4000c101518 */
[----:B------:R-:W-:Y:S02]  /*3370*/  IMAD.U32 R20, R22, 0x10000, RZ ;  /* 0x0001000016147824 */ /* 0x000fe400078e00ff */
[----:B------:R1:W-:Y:S01]  /*3380*/  STG.E.U16 desc[UR24][R18.64], R33 ;  /* 0x0000002112007986 */ /* 0x0003e2000c101518 */
[----:B------:R-:W-:Y:S01]  /*3390*/  IMAD R36, R36, 0x100, R21 ;  /* 0x0000010024247824 */ /* 0x000fe200078e0215 */
[C---:B0-----:R-:W-:Y:S01]  /*33a0*/  PRMT R35, R23.reuse, 0x7604, R22 ;  /* 0x0000760417237816 */ /* 0x041fe20000000016 */
[----:B------:R-:W-:Y:S01]  /*33b0*/  IMAD.U32 R23, R23, 0x10000, RZ ;  /* 0x0001000017177824 */ /* 0x000fe200078e00ff */
[----:B-1----:R-:W-:-:S04]  /*33c0*/  F2FP.SATFINITE.E5M2.F32.PACK_AB_MERGE_C R33, RZ, R24, RZ ;  /* 0x00000018ff21723e */ /* 0x002fc800048060ff */
        /* <DEDUP_REMOVED lines=10> */
[----:B------:R-:W-:Y:S02]  /*3470*/  F2FP.SATFINITE.E5M2.F32.PACK_AB_MERGE_C R34, RZ, R25, RZ ;  /* 0x00000019ff22723e */ /* 0x000fe400048060ff */
        /* <DEDUP_REMOVED lines=81> */
[----:B------:R-:W-:Y:S01]  /*3990*/  F2FP.SATFINITE.E5M2.F32.PACK_AB_MERGE_C R43, RZ, R43, RZ ;  /* 0x0000002bff2b723e */ /* 0x000fe200048060ff */
[----:B------:R-:W-:Y:S01]  /*39a0*/  STG.E.U16 desc[UR24][R16.64], R29 ;  /* 0x0000001d10007986 */ /* 0x000fe2000c101518 */
[----:B------:R-:W-:Y:S02]  /*39b0*/  LEA.HI.X R21, R46, UR9, R49, 0x1, P2 ;  /* 0x000000092e157c11 */ /* 0x000fe400090f0c31 */
[----:B------:R-:W-:Y:S01]  /*39c0*/  F2FP.SATFINITE.E5M2.F32.PACK_AB_MERGE_C R45, RZ, R45, RZ ;  /* 0x0000002dff2d723e */ /* 0x000fe200048060ff */
[----:B------:R0:W-:Y:S01]  /*39d0*/  STG.E.U16 desc[UR24][R18.64], R2 ;  /* 0x0000000212007986 */ /* 0x0001e2000c101518 */
[----:B------:R-:W-:Y:S01]  /*39e0*/  F2FP.SATFINITE.E5M2.F32.PACK_AB_MERGE_C R46, RZ, R41, RZ ;  /* 0x00000029ff2e723e */ /* 0x000fe200048060ff */
        /* <DEDUP_REMOVED lines=9> */
[----:B------:R-:W-:Y:S02]  /*3a80*/  F2FP.SATFINITE.E5M2.F32.PACK_AB_MERGE_C R50, RZ, R50, RZ ;  /* 0x00000032ff32723e */ /* 0x000fe400048060ff */
[----:B------:R-:W-:Y:S01]  /*3a90*/  LOP3.LUT R41, R46, 0xff, RZ, 0xc0, !PT ;  /* 0x000000ff2e297812 */ /* 0x000fe200078ec0ff */
[----:B------:R-:W-:Y:S01]  /*3aa0*/  FMUL R33, R36, R33 ;  /* 0x0000002124217220 */ /* 0x000fe20000400000 */
[----:B------:R-:W-:Y:S02]  /*3ab0*/  F2FP.SATFINITE.E5M2.F32.PACK_AB_MERGE_C R52, RZ, R2, RZ ;  /* 0x00000002ff34723e */ /* 0x000fe400048060ff */
[----:B------:R-:W-:Y:S01]  /*3ac0*/  F2FP.SATFINITE.E5M2.F32.PACK_AB_MERGE_C R43, RZ, R43, RZ ;  /* 0x0000002bff2b723e */ /* 0x000fe200048060ff */
        /* <DEDUP_REMOVED lines=13> */
[----:B------:R-:W-:Y:S02]  /*3ba0*/  F2FP.SATFINITE.E5M2.F32.PACK_AB_MERGE_C R29, RZ, R29, RZ ;  /* 0x0000001dff1d723e */ /* 0x000fe400048060ff */
[----:B------:R-:W-:Y:S02]  /*3bb0*/  F2FP.SATFINITE.E5M2.F32.PACK_AB_MERGE_C R44, RZ, R41, RZ ;  /* 0x00000029ff2c723e */ /* 0x000fe400048060ff */
[----:B------:R-:W-:Y:S02]  /*3bc0*/  LOP3.LUT R52, R52, 0xff0000, RZ, 0xc0, !PT ;  /* 0x00ff000034347812 */ /* 0x000fe400078ec0ff */
[----:B------:R-:W-:Y:S01]  /*3bd0*/  IADD3.X R17, PT, PT, R21, UR26, RZ, P0, !PT ;  /* 0x0000001a15117c10 */ /* 0x000fe200087fe4ff */
[----:B0-----:R-:W-:Y:S01]  /*3be0*/  FMUL R45, R33, UR15 ;  /* 0x0000000f212d7c20 */ /* 0x001fe20008400000 */
[----:B------:R-:W-:-:S02]  /*3bf0*/  F2FP.SATFINITE.E5M2.F32.PACK_AB_MERGE_C R50, RZ, R46, RZ ;  /* 0x0000002eff32723e */ /* 0x000fc400048060ff */
[----:B------:R-:W-:Y:S02]  /*3c00*/  LOP3.LUT R46, R29, 0xff, RZ, 0xc0, !PT ;  /* 0x000000ff1d2e7812 */ /* 0x000fe400078ec0ff */
[----:B------:R-:W-:Y:S02]  /*3c10*/  F2FP.SATFINITE.E5M2.F32.PACK_AB_MERGE_C R45, RZ, R45, RZ ;  /* 0x0000002dff2d723e */ /* 0x000fe400048060ff */
        /* <DEDUP_REMOVED lines=11> */
[----:B------:R-:W-:-:S04]  /*3cd0*/  F2FP.SATFINITE.E5M2.F32.PACK_AB_MERGE_C R45, RZ, R44, RZ ;  /* 0x0000002cff2d723e */ /* 0x000fc800048060ff */
[----:B------:R-:W-:Y:S02]  /*3ce0*/  LOP3.LUT R32, R45, 0xffff, RZ, 0xc0, !PT ;  /* 0x0000ffff2d207812 */ /* 0x000fe400078ec0ff */
[----:B------:R-:W-:-:S03]  /*3cf0*/  LOP3.LUT R44, R19, 0xffff, R18, 0xf8, !PT ;  /* 0x0000ffff132c7812 */ /* 0x000fc600078ef812 */
[----:B------:R-:W-:Y:S02]  /*3d00*/  IMAD.SHL.U32 R19, R32, 0x1000000, RZ ;  /* 0x0100000020137824 */ /* 0x000fe400078e00ff */
[----:B------:R-:W-:Y:S01]  /*3d10*/  FMUL R32, R43, UR15 ;  /* 0x0000000f2b207c20 */ /* 0x000fe20008400000 */
[----:B------:R-:W-:Y:S01]  /*3d20*/  IADD3 R18, P0, PT, R16, UR30, RZ ;  /* 0x0000001e10127c10 */ /* 0x000fe2000ff1e0ff */
[----:B------:R-:W0:Y:S01]  /*3d30*/  S2UR UR18, SR_CgaCtaId ;  /* 0x00000000001279c3 */ /* 0x000e220000008800 */
[----:B------:R-:W-:Y:S02]  /*3d40*/  LOP3.LUT R42, R52, R19, RZ, 0xfc, !PT ;  /* 0x00000013342a7212 */ /* 0x000fe400078efcff */
[----:B------:R-:W-:Y:S02]  /*3d50*/  F2FP.SATFINITE.E5M2.F32.PACK_AB_MERGE_C R32, RZ, R32, RZ ;  /* 0x00000020ff20723e */ /* 0x000fe400048060ff */
        /* <DEDUP_REMOVED lines=10> */
[----:B------:R-:W-:Y:S02]  /*3e00*/  F2FP.SATFINITE.E5M2.F32.PACK_AB_MERGE_C R46, RZ, R46, RZ ;  /* 0x0000002eff2e723e */ /* 0x000fe400048060ff */
[----:B------:R-:W-:Y:S01]  /*3e10*/  F2FP.SATFINITE.E5M2.F32.PACK_AB_MERGE_C R45, RZ, R45, RZ ;  /* 0x0000002dff2d723e */ /* 0x000fe200048060ff */
        /* <DEDUP_REMOVED lines=14> */
[----:B------:R-:W-:Y:S01]  /*3f00*/  F2FP.SATFINITE.E5M2.F32.PACK_AB_MERGE_C R21, RZ, R50, RZ ;  /* 0x00000032ff15723e */ /* 0x000fe200048060ff */
[----:B------:R-:W-:Y:S01]  /*3f10*/  IMAD.SHL.U32 R23, R23, 0x4, RZ ;  /* 0x0000000417177824 */ /* 0x000fe200078e00ff */
[----:B------:R-:W-:Y:S01]  /*3f20*/  F2FP.SATFINITE.E5M2.F32.PACK_AB_MERGE_C R20, RZ, R51, RZ ;  /* 0x00000033ff14723e */ /* 0x000fe200048060ff */
        /* <DEDUP_REMOVED lines=207> */
.L_x_5580:
[----:B------:R-:W-:Y:S02]  /*4c20*/  ISETP.NE.AND P0, PT, R0, RZ, PT ;  /* 0x000000ff0000720c */ /* 0x000fe40003f05270 */
[----:B-1----:R-:W-:-:S11]  /*4c30*/  FMNMX R5, R4, R5, !PT ;  /* 0x0000000504057209 */ /* 0x002fd60007800000 */
[----:B------:R-:W-:Y:S05]  /*4c40*/  @P0 BRA `(.L_x_5573) ;  /* 0x0000000000080947 */ /* 0x000fea0003800000 */
[----:B------:R-:W1:Y:S02]  /*4c50*/  LDC.64 R2, c[0x0][0x3a8] ;  /* 0x0000ea00ff027b82 */ /* 0x000e640000000a00 */
[----:B-1----:R1:W-:Y:S02]  /*4c60*/  REDG.E.MAX.S32.STRONG.GPU desc[UR24][R2.64], R5 ;  /* 0x000000050200798e */ /* 0x0023e4000d12e318 */
.L_x_5573:
[----:B------:R-:W-:Y:S05]  /*4c70*/  BSYNC B0 ;  /* 0x0000000000007941 */ /* 0x000fea0003800000 */
.L_x_5572:
        /* <DEDUP_REMOVED lines=11> */
[----:B01----:R-:W-:Y:S05]  /*4d30*/  CALL.REL.NOINC `($__internal_147_$__cuda_sm20_rcp_rn_f32_slowpath) ;  /* 0x0000000400987944 */ /* 0x003fea0003c00000 */
[----:B------:R-:W-:Y:S05]  /*4d40*/  BRA `(.L_x_5576) ;  /* 0x0000000000147947 */ /* 0x000fea0003800000 */
.L_x_5575:
[----:B-1----:R-:W1:Y:S01]  /*4d50*/  MUFU.RCP R5, UR15 ;  /* 0x0000000f00057d08 */ /* 0x002e620008001000 */
[----:B------:R-:W-:-:S04]  /*4d60*/  IMAD.U32 R0, RZ, RZ, UR15 ;  /* 0x0000000fff007e24 */ /* 0x000fc8000f8e00ff */
[----:B-1----:R-:W-:-:S04]  /*4d70*/  FFMA R0, R5, R0, -1 ;  /* 0xbf80000005007423 */ /* 0x002fc80000000000 */
[----:B------:R-:W-:-:S04]  /*4d80*/  FADD.FTZ R0, -R0, -RZ ;  /* 0x800000ff00007221 */ /* 0x000fc80000010100 */
[----:B------:R-:W-:-:S07]  /*4d90*/  FFMA R5, R5, R0, R5 ;  /* 0x0000000005057223 */ /* 0x000fce0000000005 */
.L_x_5576:
[----:B------:R-:W1:Y:S02]  /*4da0*/  LDC.64 R2, c[0x0][0x3b0] ;  /* 0x0000ec00ff027b82 */ /* 0x000e640000000a00 */
[----:B-1----:R-:W-:Y:S01]  /*4db0*/  STG.E desc[UR24][R2.64], R5 ;  /* 0x0000000502007986 */ /* 0x002fe2000c101918 */
[----:B------:R-:W-:Y:S05]  /*4dc0*/  EXIT ;  /* 0x000000000000794d */ /* 0x000fea0003800000 */
.L_x_5574:
[----:B------:R-:W-:Y:S02]  /*4dd0*/  IMAD.MOV.U32 R7, RZ, RZ, 0x4 ;  /* 0x00000004ff077424 */ /* 0x000fe400078e00ff */
[----:B------:R-:W-:Y:S02]  /*4de0*/  IMAD.MOV.U32 R9, RZ, RZ, 0x1f ;  /* 0x0000001fff097424 */ /* 0x000fe400078e00ff */
[----:B------:R-:W-:-:S07]  /*4df0*/  IMAD.MOV.U32 R6, RZ, RZ, -0x1 ;  /* 0xffffffffff067424 */ /* 0x000fce00078e00ff */
[----:B01----:R-:W-:Y:S05]  /*4e00*/  WARPSYNC.COLLECTIVE R6, `(.L_x_5577) ;  /* 0x0000000006087348 */ /* 0x003fea0003c00000 */
[----:B-1----:R1:W2:Y:S02]  /*4e10*/  SHFL.DOWN P0, R5, R2, R7, R9 ;  /* 0x0800000702057389 */ /* 0x0022a40000000009 */
[----:B012---:R-:W-:Y:S05]  /*4e20*/  ENDCOLLECTIVE ;  /* 0x000000000000791b */ /* 0x007fea0003800000 */
.L_x_5577:
[----:B------:R-:W-:Y:S02]  /*4e30*/  IMAD.MOV.U32 R7, RZ, RZ, 0x2 ;  /* 0x00000002ff077424 */ /* 0x000fe400078e00ff */
[----:B------:R-:W-:-:S05]  /*4e40*/  IMAD.MOV.U32 R3, RZ, RZ, R5 ;  /* 0x000000ffff037224 */ /* 0x000fca00078e0005 */
[----:B------:R-:W-:-:S05]  /*4e50*/  FMNMX R3, R3, R2, !PT ;  /* 0x0000000203037209 */ /* 0x000fca0007800000 */
[----:B------:R-:W-:-:S07]  /*4e60*/  IMAD.MOV.U32 R2, RZ, RZ, R3 ;  /* 0x000000ffff027224 */ /* 0x000fce00078e0003 */
[----:B------:R-:W-:Y:S05]  /*4e70*/  WARPSYNC.COLLECTIVE R6, `(.L_x_5578) ;  /* 0x0000000006087348 */ /* 0x000fea0003c00000 */
[----:B------:R0:W1:Y:S02]  /*4e80*/  SHFL.DOWN P0, R5, R2, R7, R9 ;  /* 0x0800000702057389 */ /* 0x0000640000000009 */
[----:B01----:R-:W-:Y:S05]  /*4e90*/  ENDCOLLECTIVE ;  /* 0x000000000000791b */ /* 0x003fea0003800000 */
.L_x_5578:
[----:B------:R-:W-:Y:S02]  /*4ea0*/  IMAD.MOV.U32 R7, RZ, RZ, 0x1 ;  /* 0x00000001ff077424 */ /* 0x000fe400078e00ff */
[----:B------:R-:W-:-:S05]  /*4eb0*/  IMAD.MOV.U32 R4, RZ, RZ, R5 ;  /* 0x000000ffff047224 */ /* 0x000fca00078e0005 */
[----:B------:R-:W-:-:S05]  /*4ec0*/  FMNMX R4, R3, R4, !PT ;  /* 0x0000000403047209 */ /* 0x000fca0007800000 */
[----:B------:R-:W-:-:S07]  /*4ed0*/  IMAD.MOV.U32 R2, RZ, RZ, R4 ;  /* 0x000000ffff027224 */ /* 0x000fce00078e0004 */
[----:B------:R-:W-:Y:S05]  /*4ee0*/  WARPSYNC.COLLECTIVE R6, `(.L_x_5579) ;  /* 0x0000000006087348 */ /* 0x000fea0003c00000 */
[----:B------:R0:W1:Y:S02]  /*4ef0*/  SHFL.DOWN P0, R5, R2, R7, R9 ;  /* 0x0800000702057389 */ /* 0x0000640000000009 */
[----:B01----:R-:W-:Y:S05]  /*4f00*/  ENDCOLLECTIVE ;  /* 0x000000000000791b */ /* 0x003fea0003800000 */
.L_x_5579:
[----:B------:R-:W-:Y:S05]  /*4f10*/  BRA `(.L_x_5580) ;  /* 0xfffffffc00407947 */ /* 0x000fea000383ffff */
        .weak           $__internal_146_$__cuda_sm20_div_u64
        .type           $__internal_146_$__cuda_sm20_div_u64,@function
        .size           $__internal_146_$__cuda_sm20_div_u64,($__internal_147_$__cuda_sm20_rcp_rn_f32_slowpath - $__internal_146_$__cuda_sm20_div_u64)
$__internal_146_$__cuda_sm20_div_u64:
        /* <DEDUP_REMOVED lines=71> */
[----:B------:R-:W-:Y:S11]  /*5390*/  RET.REL.NODEC R2 `(_ZN18transformer_engine6detail32dgated_act_cast_transpose_kernelILi2ELi4Ef6__half13__nv_fp8_e5m2NS_5EmptyEXadL_ZNS_5dreluIffEET_T0_RKS4_EEXadL_ZNS_4reluIffEES6_S7_S9_EEEEvPKT2_SD_PT3_SF_PKT1_PSG_SJ_mmm) ;  /* 0xffffffac02187950 */ /* 0x000ff60003c3ffff */
        .weak           $__internal_147_$__cuda_sm20_rcp_rn_f32_slowpath
        .type           $__internal_147_$__cuda_sm20_rcp_rn_f32_slowpath,@function
        .size           $__internal_147_$__cuda_sm20_rcp_rn_f32_slowpath,(.L_x_29448 - $__internal_147_$__cuda_sm20_rcp_rn_f32_slowpath)
$__internal_147_$__cuda_sm20_rcp_rn_f32_slowpath:
        /* <DEDUP_REMOVED lines=15> */
.L_x_5581:
        /* <DEDUP_REMOVED lines=33> */
.L_x_5583:
[----:B------:R0:W1:Y:S02]  /*56a0*/  MUFU.RCP R2, R0 ;  /* 0x0000000000027308 */ /* 0x0000640000001000 */
.L_x_5582:
[----:B-1-3--:R-:W-:Y:S02]  /*56b0*/  IMAD.MOV.U32 R5, RZ, RZ, R2 ;  /* 0x000000ffff057224 */ /* 0x00afe400078e0002 */
[----:B------:R-:W-:Y:S02]  /*56c0*/  IMAD.MOV.U32 R2, RZ, RZ, R7 ;  /* 0x000000ffff027224 */ /* 0x000fe400078e0007 */
[----:B------:R-:W-:-:S04]  /*56d0*/  IMAD.MOV.U32 R3, RZ, RZ, 0x0 ;  /* 0x00000000ff037424 */ /* 0x000fc800078e00ff */
[----:B0-2---:R-:W-:Y:S05]  /*56e0*/  RET.REL.NODEC R2 `(_ZN18transformer_engine6detail32dgated_act_cast_transpose_kernelILi2ELi4Ef6__half13__nv_fp8_e5m2NS_5EmptyEXadL_ZNS_5dreluIffEET_T0_RKS4_EEXadL_ZNS_4reluIffEES6_S7_S9_EEEEvPKT2_SD_PT3_SF_PKT1_PSG_SJ_mmm) ;  /* 0xffffffa802447950 */ /* 0x005fea0003c3ffff */
.L_x_5584:
        /* <DEDUP_REMOVED lines=9> */
.L_x_29448:


//--------------------- .text._ZN18transformer_engine6detail43dgated_act_cast_transpose_kernel_notalignedILi2ELi2Ef6__half13__nv_bfloat16NS_5EmptyEXadL_ZNS_5dreluIffEET_T0_RKS4_EEXadL_ZNS_4reluIffEES6_S7_S9_EEEEvPKT2_SD_PT3_SF_PKT1_PSG_SJ_mmm --------------------------
	.section	.text._ZN18transformer_engine6detail43dgated_act_cast_transpose_kernel_notalignedILi2ELi2Ef6__half13__nv_bfloat16NS_5EmptyEXadL_ZNS_5dreluIffEET_T0_RKS4_EEXadL_ZNS_4reluIffEES6_S7_S9_EEEEvPKT2_SD_PT3_SF_PKT1_PSG_SJ_mmm,"ax",@progbits
	.align	128
        .global         _ZN18transformer_engine6detail43dgated_act_cast_transpose_kernel_notalignedILi2ELi2Ef6__half13__nv_bfloat16NS_5EmptyEXadL_ZNS_5dreluIffEET_T0_RKS4_EEXadL_ZNS_4reluIffEES6_S7_S9_EEEEvPKT2_SD_PT3_SF_PKT1_PSG_SJ_mmm
        .type           _ZN18transformer_engine6detail43dgated_act_cast_transpose_kernel_notalignedILi2ELi2Ef6__half13__nv_bfloat16NS_5EmptyEXadL_ZNS_5dreluIffEET_T0_RKS4_EEXadL_ZNS_4reluIffEES6_S7_S9_EEEEvPKT2_SD_PT3_SF_PKT1_PSG_SJ_mmm,@function
        .size           _ZN18transformer_engine6detail43dgated_act_cast_transpose_kernel_notalignedILi2ELi2Ef6__half13__nv_bfloat16NS_5EmptyEXadL_ZNS_5dreluIffEET_T0_RKS4_EEXadL_ZNS_4reluIffEES6_S7_S9_EEEEvPKT2_SD_PT3_SF_PKT1_PSG_SJ_mmm,(.L_x_29450 - _ZN18transformer_engine6detail43dgated_act_cast_transpose_kernel_notalignedILi2ELi2Ef6__half13__nv_bfloat16NS_5EmptyEXadL_ZNS_5dreluIffEET_T0_RKS4_EEXadL_ZNS_4reluIffEES6_S7_S9_EEEEvPKT2_SD_PT3_SF_PKT1_PSG_SJ_mmm)
        .other          _ZN18transformer_engine6detail43dgated_act_cast_transpose_kernel_notalignedILi2ELi2Ef6__half13__nv_bfloat16NS_5EmptyEXadL_ZNS_5dreluIffEET_T0_RKS4_EEXadL_ZNS_4reluIffEES6_S7_S9_EEEEvPKT2_SD_PT3_SF_PKT1_PSG_SJ_mmm,@"STO_CUDA_ENTRY STV_DEFAULT"
_ZN18transformer_engine6detail43dgated_act_cast_transpose_kernel_notalignedILi2ELi2Ef6__half13__nv_bfloat16NS_5EmptyEXadL_ZNS_5dreluIffEET_T0_RKS4_EEXadL_ZNS_4reluIffEES6_S7_S9_EEEEvPKT2_SD_PT3_SF_PKT1_PSG_SJ_mmm:
.text._ZN18transformer_engine6detail43dgated_act_cast_transpose_kernel_notalignedILi2ELi2Ef6__half13__nv_bfloat16NS_5EmptyEXadL_ZNS_5dreluIffEET_T0_RKS4_EEXadL_ZNS_4reluIffEES6_S7_S9_EEEEvPKT2_SD_PT3_SF_PKT1_PSG_SJ_mmm:
        /* <DEDUP_REMOVED lines=43> */
.L_x_5585:
[----:B------:R-:W-:-:S07]  /*02b0*/  MOV R5, 0x2d0 ;  /* 0x000002d000057802 */ /* 0x000fce0000000f00 */
[----:B------:R-:W-:Y:S05]  /*02c0*/  CALL.REL.NOINC `($__internal_148_$__cuda_sm20_div_u64) ;  /* 0x0000004800bc7944 */ /* 0x000fea0003c00000 */
        /* <DEDUP_REMOVED lines=11> */
.L_x_5586:
        /* <DEDUP_REMOVED lines=59> */
[----:B------:R-:W-:Y:S01]  /*0730*/  @P2 LEA.HI.X R13, R7, UR24, R14, 0x2, P0 ;  /* 0x00000018070d2c11 */ /* 0x000fe200080f140e */
[----:B------:R-:W-:Y:S01]  /*0740*/  IMAD.IADD R19, R23, 0x1, R19 ;  /* 0x0000000117137824 */ /* 0x000fe200078e0213 */
[----:B------:R-:W-:Y:S01]  /*0750*/  IADD3 R34, P0, PT, R5, R22, RZ ;  /* 0x0000001605227210 */ /* 0x000fe20007f1e0ff */
[----:B------:R-:W-:Y:S01]  /*0760*/  USHF.L.U32 UR35, UR26, 0x1, URZ ;  /* 0x000000011a237899 */ /* 0x000fe200080006ff */
[C---:B------:R-:W-:Y:S01]  /*0770*/  @P2 LEA R2, P1, R3.reuse, UR21, 0x2 ;  /* 0x0000001503022c11 */ /* 0x040fe2000f8210ff */
[----:B------:R-:W-:Y:S01]  /*0780*/  UIADD3.X UR29, UPT, UPT, UR19, UR11, URZ, UP2, !UPT ;  /* 0x0000000b131d7290 */ /* 0x000fe200097fe4ff */
[----:B0-----:R0:W5:Y:S01]  /*0790*/  @P2 LDG.E R9, desc[UR22][R12.64] ;  /* 0x000000160c092981 */ /* 0x001162000c1e1900 */
[----:B------:R-:W-:Y:S01]  /*07a0*/  IMAD.X R5, RZ, RZ, R19, P0 ;  /* 0x000000ffff057224 */ /* 0x000fe200000e0613 */
[----:B------:R-:W-:Y:S01]  /*07b0*/  @P2 LEA.HI.X R3, R3, UR24, R6, 0x2, P1 ;  /* 0x0000001803032c11 */ /* 0x000fe200088f1406 */
[C---:B------:R-:W-:Y:S01]  /*07c0*/  @P2 IMAD.SHL.U32 R14, R34.reuse, 0x4, RZ ;  /* 0x00000004220e2824 */ /* 0x040fe200078e00ff */
[C---:B------:R-:W-:Y:S01]  /*07d0*/  @P2 IADD3 R24, P1, PT, R34.reuse, UR26, RZ ;  /* 0x0000001a22182c10 */ /* 0x040fe2000ff3e0ff */
[----:B------:R-:W-:Y:S01]  /*07e0*/  USHF.L.U64.HI UR36, UR26, 0x1, UR27 ;  /* 0x000000011a247899 */ /* 0x000fe2000801021b */
[----:B------:R-:W-:Y:S01]  /*07f0*/  @P2 SHF.L.U64.HI R17, R34, 0x2, R5 ;  /* 0x0000000222112819 */ /* 0x000fe20000010205 */
[----:B------:R-:W-:Y:S01]  /*0800*/  UIADD3 UR37, UP0, UPT, UR35, UR28, URZ ;  /* 0x0000001c23257290 */ /* 0x000fe2000ff1e0ff */
[----:B------:R-:W-:-:S02]  /*0810*/  @P2 IADD3.X R15, PT, PT, R5, UR32, RZ, P1, !PT ;  /* 0x00000020050f2c10 */ /* 0x000fc40008ffe4ff */
[----:B------:R-:W-:Y:S02]  /*0820*/  @!P2 CS2R R28, SRZ ;  /* 0x00000000001ca805 */ /* 0x000fe4000001ff00 */
[----:B------:R-:W-:Y:S01]  /*0830*/  @P2 IADD3 R20, P0, PT, R14, UR28, RZ ;  /* 0x0000001c0e142c10 */ /* 0x000fe2000ff1e0ff */
[----:B------:R-:W-:Y:S01]  /*0840*/  UIADD3.X UR38, UPT, UPT, UR36, UR29, URZ, UP0, !UPT ;  /* 0x0000001d24267290 */ /* 0x000fe200087fe4ff */
[C---:B------:R-:W-:Y:S01]  /*0850*/  @P2 SHF.L.U64.HI R4, R24.reuse, 0x2, R15 ;  /* 0x0000000218042819 */ /* 0x040fe2000001020f */
[----:B------:R-:W-:Y:S01]  /*0860*/  @P2 IMAD.SHL.U32 R24, R24, 0x4, RZ ;  /* 0x0000000418182824 */ /* 0x000fe200078e00ff */
[----:B------:R-:W-:Y:S02]  /*0870*/  @P2 IADD3.X R21, PT, PT, R17, UR29, RZ, P0, !PT ;  /* 0x0000001d11152c10 */ /* 0x000fe400087fe4ff */
[----:B------:R-:W-:Y:S01]  /*0880*/  R2UR UR30, R0 ;  /* 0x00000000001e72ca */ /* 0x000fe200000e0000 */
[----:B------:R-:W1:Y:S01]  /*0890*/  @P3 LDC.64 R6, c[0x0][0x3a0] ;  /* 0x0000e800ff063b82 */ /* 0x000e620000000a00 */
[----:B0-----:R-:W-:Y:S01]  /*08a0*/  @P2 IADD3 R12, P0, PT, R14, UR37, RZ ;  /* 0x000000250e0c2c10 */ /* 0x001fe2000ff1e0ff */
[----:B------:R-:W0:Y:S01]  /*08b0*/  LDCU.128 UR8, c[0x0][0x390] ;  /* 0x00007200ff0877ac */ /* 0x000e220008000c00 */
[C---:B------:R-:W-:Y:S01]  /*08c0*/  @P2 IADD3 R16, P1, PT, R24.reuse, UR28, RZ ;  /* 0x0000001c18102c10 */ /* 0x040fe2000ff3e0ff */
[----:B------:R-:W-:Y:S01]  /*08d0*/  VIADD R18, R55, 0xffffffff ;  /* 0xffffffff37127836 */ /* 0x000fe20000000000 */
[----:B------:R-:W-:Y:S01]  /*08e0*/  @P2 IADD3.X R13, PT, PT, R17, UR38, RZ, P0, !PT ;  /* 0x00000026110d2c10 */ /* 0x000fe200087fe4ff */
[----:B------:R-:W-:Y:S01]  /*08f0*/  UIMAD UR20, UR6, UR12, URZ ;  /* 0x0000000c061472a4 */ /* 0x000fe2000f8e02ff */
[----:B------:R-:W-:Y:S01]  /*0900*/  @P2 IADD3 R24, P0, PT, R24, UR37, RZ ;  /* 0x0000002518182c10 */ /* 0x000fe2000ff1e0ff */
[----:B------:R-:W-:Y:S01]  /*0910*/  @!P2 IMAD.MOV.U32 R14, RZ, RZ, RZ ;  /* 0x000000ffff0ea224 */ /* 0x000fe200078e00ff */
[C---:B------:R-:W-:Y:S01]  /*0920*/  @P2 IADD3.X R17, PT, PT, R4.reuse, UR29, RZ, P1, !PT ;  /* 0x0000001d04112c10 */ /* 0x040fe20008ffe4ff */
[----:B------:R-:W-:Y:S01]  /*0930*/  VIADD R15, R35, 0x1 ;  /* 0x00000001230f7836 */ /* 0x000fe20000000000 */
[----:B------:R-:W-:Y:S01]  /*0940*/  @P2 IADD3.X R25, PT, PT, R4, UR38, RZ, P0, !PT ;  /* 0x0000002604192c10 */ /* 0x000fe200087fe4ff */
[----:B------:R-:W-:Y:S01]  /*0950*/  UIMAD.WIDE.U32 UR16, UR25, UR12, URZ ;  /* 0x0000000c191072a5 */ /* 0x000fe2000f8e00ff */
[----:B------:R-:W5:Y:S04]  /*0960*/  @P2 LDG.E R29, desc[UR22][R2.64] ;  /* 0x00000016021d2981 */ /* 0x000f68000c1e1900 */
[----:B------:R-:W5:Y:S04]  /*0970*/  @P2 LDG.E R28, desc[UR22][R16.64] ;  /* 0x00000016101c2981 */ /* 0x000f68000c1e1900 */
[----:B------:R-:W5:Y:S01]  /*0980*/  @P2 LDG.E R14, desc[UR22][R24.64] ;  /* 0x00000016180e2981 */ /* 0x000f62000c1e1900 */
[----:B------:R-:W-:Y:S01]  /*0990*/  UIMAD UR20, UR25, UR30, UR20 ;  /* 0x0000001e191472a4 */ /* 0x000fe2000f8e0214 */
[----:B------:R-:W-:-:S02]  /*09a0*/  LOP3.LUT R18, R18, 0x1f, RZ, 0xc0, !PT ;  /* 0x0000001f12127812 */ /* 0x000fc400078ec0ff */
[----:B------:R-:W-:Y:S01]  /*09b0*/  ISETP.GE.U32.AND P0, PT, R15, UR13, PT ;  /* 0x0000000d0f007c0c */ /* 0x000fe2000bf06070 */
[----:B------:R-:W-:Y:S01]  /*09c0*/  USHF.L.U32 UR6, UR16, 0x6, URZ ;  /* 0x0000000610067899 */ /* 0x000fe200080006ff */
[----:B------:R2:W5:Y:S01]  /*09d0*/  @P2 LDG.E R30, desc[UR22][R20.64] ;  /* 0x00000016141e2981 */ /* 0x000562000c1e1900 */
[----:B------:R-:W-:Y:S01]  /*09e0*/  UIADD3 UR17, UPT, UPT, UR17, UR20, URZ ;  /* 0x0000001411117290 */ /* 0x000fe2000fffe0ff */
[----:B------:R-:W-:Y:S01]  /*09f0*/  ISETP.LT.U32.AND P0, PT, R18, UR14, !P0 ;  /* 0x0000000e12007c0c */ /* 0x000fe2000c701070 */
[----:B------:R-:W-:Y:S01]  /*0a00*/  ULEA UR6, UP1, UR4, UR6, 0x6 ;  /* 0x0000000604067291 */ /* 0x000fe2000f8230ff */
[----:B------:R3:W5:Y:S01]  /*0a10*/  @P2 LDG.E R3, desc[UR22][R12.64] ;  /* 0x000000160c032981 */ /* 0x000762000c1e1900 */
[----:B------:R-:W-:Y:S02]  /*0a20*/  USHF.L.U64.HI UR16, UR16, 0x6, UR17 ;  /* 0x0000000610107899 */ /* 0x000fe40008010211 */
[----:B0-----:R-:W-:Y:S01]  /*0a30*/  UIADD3 UR8, UP0, UPT, UR18, UR8, URZ ;  /* 0x0000000812087290 */ /* 0x001fe2000ff1e0ff */
[----:B-1----:R0:W5:Y:S01]  /*0a40*/  @P3 LDG.E R2, desc[UR22][R6.64] ;  /* 0x0000001606023981 */ /* 0x002162000c1e1900 */
[----:B------:R-:W-:-:S02]  /*0a50*/  ULEA.HI.X UR4, UR4, UR16, UR5, 0x6, UP1 ;  /* 0x0000001004047291 */ /* 0x000fc400088f3405 */
[----:B------:R-:W-:Y:S01]  /*0a60*/  UIADD3.X UR9, UPT, UPT, UR19, UR9, URZ, UP0, !UPT ;  /* 0x0000000913097290 */ /* 0x000fe200087fe4ff */
[----:B------:R-:W-:Y:S01]  /*0a70*/  VIADD R4, R35, 0x2 ;  /* 0x0000000223047836 */ /* 0x000fe20000000000 */
[----:B------:R-:W-:Y:S02]  /*0a80*/  ULEA UR10, UP2, UR6, UR10, 0x1 ;  /* 0x0000000a060a7291 */ /* 0x000fe4000f8408ff */
[----:B------:R-:W-:Y:S01]  /*0a90*/  UIADD3 UR16, UP0, UPT, UR8, UR35, URZ ;  /* 0x0000002308107290 */ /* 0x000fe2000ff1e0ff */
[----:B--2---:R-:W-:Y:S01]  /*0aa0*/  VIADD R20, R55, 0x1e ;  /* 0x0000001e37147836 */ /* 0x004fe20000000000 */
[C---:B---3--:R-:W-:Y:S02]  /*0ab0*/  IADD3 R12, P4, PT, R18.reuse, R10, RZ ;  /* 0x0000000a120c7210 */ /* 0x048fe40007f9e0ff */
[----:B0-----:R-:W-:Y:S01]  /*0ac0*/  IADD3 R6, P5, PT, R18, R22, RZ ;  /* 0x0000001612067210 */ /* 0x001fe20007fbe0ff */
[----:B------:R-:W-:Y:S01]  /*0ad0*/  ULEA.HI.X UR4, UR6, UR11, UR4, 0x1, UP2 ;  /* 0x0000000b06047291 */ /* 0x000fe200090f0c04 */
[----:B------:R-:W-:Y:S01]  /*0ae0*/  BSSY.RECONVERGENT B0, `(.L_x_5587) ;  /* 0x000001e000007945 */ /* 0x000fe20003800200 */
[----:B------:R-:W-:-:S02]  /*0af0*/  ULOP3.LUT UR5, UR26, 0xfffffffe, URZ, 0xc0, !UPT ;  /* 0xfffffffe1a057892 */ /* 0x000fc4000f8ec0ff */
[----:B------:R-:W-:Y:S01]  /*0b00*/  UIADD3.X UR17, UPT, UPT, UR9, UR36, URZ, UP0, !UPT ;  /* 0x0000002409117290 */ /* 0x000fe200087fe4ff */
[----:B------:R-:W-:Y:S01]  /*0b10*/  ISETP.GE.U32.AND P1, PT, R4, UR13, PT ;  /* 0x0000000d04007c0c */ /* 0x000fe2000bf26070 */
[----:B------:R-:W-:Y:S01]  /*0b20*/  IMAD.X R13, RZ, RZ, R31, P4 ;  /* 0x000000ffff0d7224 */ /* 0x000fe200020e061f */
[----:B------:R-:W-:Y:S01]  /*0b30*/  LOP3.LUT R20, R20, 0x1f, RZ, 0xc0, !PT ;  /* 0x0000001f14147812 */ /* 0x000fe200078ec0ff */
[----:B------:R-:W-:Y:S02]  /*0b40*/  IMAD.X R7, RZ, RZ, R19, P5 ;  /* 0x000000ffff077224 */ /* 0x000fe400028e0613 */
[----:B------:R-:W-:Y:S02]  /*0b50*/  @!P0 IMAD.MOV.U32 R4, RZ, RZ, RZ ;  /* 0x000000ffff048224 */ /* 0x000fe400078e00ff */
        /* <DEDUP_REMOVED lines=22> */
.L_x_5588:
[----:B------:R-:W-:Y:S05]  /*0cc0*/  BSYNC.RECONVERGENT B0 ;  /* 0x0000000000007941 */ /* 0x000fea0003800200 */
.L_x_5587:
[----:B------:R-:W-:Y:S02]  /*0cd0*/  @P0 IADD3 R11, P5, PT, R12, UR5, RZ ;  /* 0x000000050c0b0c10 */ /* 0x000fe4000ffbe0ff */
[----:B------:R-:W-:Y:S02]  /*0ce0*/  ISETP.LT.U32.AND P1, PT, R20, UR14, !P1 ;  /* 0x0000000e14007c0c */ /* 0x000fe4000cf21070 */
[----:B------:R-:W-:Y:S02]  /*0cf0*/  ISETP.GE.U32.AND P4, PT, R35, UR13, PT ;  /* 0x0000000d23007c0c */ /* 0x000fe4000bf86070 */
[----:B0-----:R-:W-:Y:S02]  /*0d00*/  LOP3.LUT R17, R55, 0x1f, RZ, 0xc0, !PT ;  /* 0x0000001f37117812 */ /* 0x001fe400078ec0ff */
[----:B------:R-:W-:Y:S02]  /*0d10*/  @P0 IADD3.X R16, PT, PT, R13, UR27, RZ, P5, !PT ;  /* 0x0000001b0d100c10 */ /* 0x000fe4000affe4ff */
[----:B------:R-:W-:-:S02]  /*0d20*/  @P0 LEA R12, P5, R11, UR21, 0x2 ;  /* 0x000000150b0c0c11 */ /* 0x000fc4000f8a10ff */
[----:B------:R-:W-:Y:S02]  /*0d30*/  ISETP.GE.U32.OR P4, PT, R17, UR14, P4 ;  /* 0x0000000e11007c0c */ /* 0x000fe4000a786470 */
[----:B------:R-:W-:Y:S02]  /*0d40*/  @P0 LEA.HI.X R13, R11, UR24, R16, 0x2, P5 ;  /* 0x000000180b0d0c11 */ /* 0x000fe4000a8f1410 */
[----:B------:R-:W-:Y:S02]  /*0d50*/  IADD3 R53, P6, PT, R10, UR5, RZ ;  /* 0x000000050a357c10 */ /* 0x000fe4000ffde0ff */
[----:B------:R-:W-:Y:S01]  /*0d60*/  @P0 IADD3 R11, P5, PT, R6, UR35, RZ ;  /* 0x00000023060b0c10 */ /* 0x000fe2000ffbe0ff */
[----:B-----5:R-:W-:Y:S01]  /*0d70*/  @!P2 IMAD.MOV.U32 R30, RZ, RZ, RZ ;  /* 0x000000ffff1ea224 */ /* 0x020fe200078e00ff */
[----:B------:R-:W-:Y:S01]  /*0d80*/  IADD3.X R6, PT, PT, R31, UR27, RZ, P6, !PT ;  /* 0x0000001b1f067c10 */ /* 0x000fe2000b7fe4ff */
[----:B------:R-:W-:Y:S01]  /*0d90*/  @!P2 IMAD.MOV.U32 R9, RZ, RZ, RZ ;  /* 0x000000ffff09a224 */ /* 0x000fe200078e00ff */
[----:B------:R-:W-:Y:S01]  /*0da0*/  @P0 IADD3.X R16, PT, PT, R7, UR36, RZ, P5, !PT ;  /* 0x0000002407100c10 */ /* 0x000fe2000affe4ff */
[----:B------:R-:W-:Y:S01]  /*0db0*/  @P0 IMAD.SHL.U32 R10, R11, 0x4, RZ ;  /* 0x000000040b0a0824 */ /* 0x000fe200078e00ff */
[----:B------:R-:W-:Y:S01]  /*0dc0*/  @P1 IADD3 R7, P5, P6, R53, UR5, R20 ;  /* 0x0000000535071c10 */ /* 0x000fe2000febe014 */
[----:B------:R-:W-:Y:S01]  /*0dd0*/  @!P2 IMAD.MOV.U32 R3, RZ, RZ, RZ ;  /* 0x000000ffff03a224 */ /* 0x000fe200078e00ff */
[----:B------:R-:W-:Y:S01]  /*0de0*/  @P0 SHF.L.U64.HI R11, R11, 0x2, R16 ;  /* 0x000000020b0b0819 */ /* 0x000fe20000010210 */
[----:B------:R-:W-:Y:S01]  /*0df0*/  HADD2.F32 R40, -RZ, R29.H0_H0 ;  /* 0x2000001dff287230 */ /* 0x000fe20000004100 */
[----:B------:R-:W-:Y:S01]  /*0e00*/  @P1 IADD3.X R38, PT, PT, R6, UR27, RZ, P5, P6 ;  /* 0x0000001b06261c10 */ /* 0x000fe2000afec4ff */
[----:B------:R0:W2:Y:S01]  /*0e10*/  @P0 LDG.E R12, desc[UR22][R12.64] ;  /* 0x000000160c0c0981 */ /* 0x0000a2000c1e1900 */
[----:B------:R-:W-:-:S02]  /*0e20*/  @!P4 LEA R26, P6, R34, UR8, 0x2 ;  /* 0x00000008221acc11 */ /* 0x000fc4000f8c10ff */
[C---:B------:R-:W-:Y:S02]  /*0e30*/  @!P4 IADD3 R17, P5, PT, R34.reuse, UR26, RZ ;  /* 0x0000001a2211cc10 */ /* 0x040fe4000ffbe0ff */
[----:B------:R-:W-:Y:S02]  /*0e40*/  @!P4 LEA.HI.X R27, R34, UR9, R5, 0x2, P6 ;  /* 0x00000009221bcc11 */ /* 0x000fe4000b0f1405 */
[----:B------:R-:W-:Y:S02]  /*0e50*/  @P0 IADD3 R36, P6, PT, R10, UR28, RZ ;  /* 0x0000001c0a240c10 */ /* 0x000fe4000ffde0ff */
[----:B------:R-:W-:Y:S02]  /*0e60*/  @!P4 IADD3.X R24, PT, PT, R5, UR32, RZ, P5, !PT ;  /* 0x000000200518cc10 */ /* 0x000fe4000affe4ff */
[----:B------:R-:W-:Y:S02]  /*0e70*/  @P0 IADD3.X R37, PT, PT, R11, UR29, RZ, P6, !PT ;  /* 0x0000001d0b250c10 */ /* 0x000fe4000b7fe4ff */
[----:B------:R-:W-:-:S02]  /*0e80*/  @!P4 LEA R42, P6, R34, UR16, 0x2 ;  /* 0x00000010222acc11 */ /* 0x000fc4000f8c10ff */
[C---:B------:R-:W-:Y:S01]  /*0e90*/  @!P4 LEA R16, P5, R17.reuse, UR8, 0x2 ;  /* 0x000000081110cc11 */ /* 0x040fe2000f8a10ff */
[----:B------:R-:W-:Y:S01]  /*0ea0*/  UMOV UR5, 0x3f800000 ;  /* 0x3f80000000057882 */ /* 0x000fe20000000000 */
[----:B------:R-:W-:Y:S01]  /*0eb0*/  @!P4 LEA.HI.X R43, R34, UR17, R5, 0x2, P6 ;  /* 0x00000011222bcc11 */ /* 0x000fe2000b0f1405 */
[----:B------:R-:W-:Y:S01]  /*0ec0*/  HADD2.F32 R29, -RZ, R29.H1_H1 ;  /* 0x3000001dff1d7230 */ /* 0x000fe20000004100 */
[----:B------:R-:W-:Y:S01]  /*0ed0*/  @!P4 LEA.HI.X R17, R17, UR9, R24, 0x2, P5 ;  /* 0x000000091111cc11 */ /* 0x000fe2000a8f1418 */
[----:B0-----:R-:W-:Y:S01]  /*0ee0*/  HADD2.F32 R13, -RZ, R14.H1_H1 ;  /* 0x3000000eff0d7230 */ /* 0x001fe20000004100 */
[----:B------:R-:W-:Y:S01]  /*0ef0*/  @P0 IADD3 R10, P6, PT, R10, UR37, RZ ;  /* 0x000000250a0a0c10 */ /* 0x000fe2000ffde0ff */
[----:B------:R-:W3:Y:S01]  /*0f00*/  @P0 LDG.E R36, desc[UR22][R36.64] ;  /* 0x0000001624240981 */ /* 0x000ee2000c1e1900 */
[----:B------:R-:W-:Y:S02]  /*0f10*/  @!P4 IADD3 R23, P5, PT, R34, UR26, RZ ;  /* 0x0000001a2217cc10 */ /* 0x000fe4000ffbe0ff */
[----:B------:R-:W-:-:S02]  /*0f20*/  @P0 IADD3.X R11, PT, PT, R11, UR38, RZ, P6, !PT ;  /* 0x000000260b0b0c10 */ /* 0x000fc4000b7fe4ff */
[----:B------:R-:W-:Y:S02]  /*0f30*/  @!P4 IADD3.X R34, PT, PT, R5, UR32, RZ, P5, !PT ;  /* 0x000000200522cc10 */ /* 0x000fe4000affe4ff */
[----:B------:R-:W-:Y:S02]  /*0f40*/  @!P4 LEA R24, P6, R23, UR16, 0x2 ;  /* 0x000000101718cc11 */ /* 0x000fe4000f8c10ff */
[----:B------:R-:W-:Y:S02]  /*0f50*/  @P1 LEA R46, P5, R7, UR21, 0x2 ;  /* 0x00000015072e1c11 */ /* 0x000fe4000f8a10ff */
[----:B------:R-:W-:Y:S02]  /*0f60*/  @!P4 LEA.HI.X R25, R23, UR17, R34, 0x2, P6 ;  /* 0x000000111719cc11 */ /* 0x000fe4000b0f1422 */
[----:B------:R-:W-:Y:S01]  /*0f70*/  IADD3 R5, P6, PT, R22, UR35, RZ ;  /* 0x0000002316057c10 */ /* 0x000fe2000ffde0ff */
[--C-:B------:R-:W-:Y:S01]  /*0f80*/  HADD2.F32 R22, -RZ, R30.reuse.H0_H0 ;  /* 0x2000001eff167230 */ /* 0x100fe20000004100 */
[----:B------:R-:W-:Y:S01]  /*0f90*/  @P1 LEA.HI.X R47, R7, UR24, R38, 0x2, P5 ;  /* 0x00000018072f1c11 */ /* 0x000fe2000a8f1426 */
[--C-:B------:R-:W-:Y:S01]  /*0fa0*/  HADD2.F32 R34, -RZ, R9.reuse.H0_H0 ;  /* 0x20000009ff227230 */ /* 0x100fe20000004100 */
[----:B------:R0:W4:Y:S01]  /*0fb0*/  @P0 LDG.E R7, desc[UR22][R10.64] ;  /* 0x000000160a070981 */ /* 0x000122000c1e1900 */
[----:B------:R-:W-:Y:S01]  /*0fc0*/  HADD2.F32 R38, -RZ, R9.H1_H1 ;  /* 0x30000009ff267230 */ /* 0x000fe20000004100 */
[----:B------:R-:W-:Y:S01]  /*0fd0*/  FSET.BF.GT.AND R9, R22, RZ, PT ;  /* 0x000000ff1609720a */ /* 0x000fe20003804000 */
[----:B------:R-:W-:Y:S01]  /*0fe0*/  HADD2.F32 R30, -RZ, R30.H1_H1 ;  /* 0x3000001eff1e7230 */ /* 0x000fe20000004100 */
[----:B------:R-:W-:Y:S01]  /*0ff0*/  FMNMX R49, RZ, R22, !PT ;  /* 0x00000016ff317209 */ /* 0x000fe20007800000 */
[----:B------:R-:W-:Y:S01]  /*1000*/  HADD2.F32 R22, -RZ, R3.H0_H0 ;  /* 0x20000003ff167230 */ /* 0x000fe20000004100 */
[----:B------:R-:W-:Y:S01]  /*1010*/  @P3 R2UR UR5, R2 ;  /* 0x00000000020532ca */ /* 0x000fe200000e0000 */
[----:B0-----:R-:W-:-:S02]  /*1020*/  HADD2.F32 R10, -RZ, R28.H0_H0 ;  /* 0x2000001cff0a7230 */ /* 0x001fc40000004100 */
[----:B------:R-:W-:Y:S01]  /*1030*/  HADD2.F32 R28, -RZ, R28.H1_H1 ;  /* 0x3000001cff1c7230 */ /* 0x000fe20000004100 */
[----:B------:R-:W-:Y:S01]  /*1040*/  FSET.BF.GT.AND R41, R30, RZ, PT ;  /* 0x000000ff1e29720a */ /* 0x000fe20003804000 */
[----:B------:R-:W-:Y:S01]  /*1050*/  FMUL R9, R9, R34 ;  /* 0x0000002209097220 */ /* 0x000fe20000400000 */
[----:B------:R-:W-:Y:S01]  /*1060*/  FMNMX R45, RZ, R30, !PT ;  /* 0x0000001eff2d7209 */ /* 0x000fe20007800000 */
[----:B------:R-:W-:Y:S01]  /*1070*/  HADD2.F32 R2, -RZ, R3.H1_H1 ;  /* 0x30000003ff027230 */ /* 0x000fe20000004100 */
[----:B------:R-:W-:Y:S02]  /*1080*/  FSET.BF.GT.AND R3, R10, RZ, PT ;  /* 0x000000ff0a03720a */ /* 0x000fe40003804000 */
[----:B------:R-:W-:Y:S01]  /*1090*/  FSET.BF.GT.AND R30, R28, RZ, PT ;  /* 0x000000ff1c1e720a */ /* 0x000fe20003804000 */
[----:B------:R-:W-:Y:S01]  /*10a0*/  FMUL R9, R9, R22 ;  /* 0x0000001609097220 */ /* 0x000fe20000400000 */
[----:B------:R-:W-:Y:S01]  /*10b0*/  FMUL R41, R41, R38 ;  /* 0x0000002629297220 */ /* 0x000fe20000400000 */
[----:B------:R-:W-:-:S02]  /*10c0*/  HADD2.F32 R22, -RZ, R14.H0_H0 ;  /* 0x2000000eff167230 */ /* 0x000fc40000004100 */
[----:B------:R-:W-:Y:S01]  /*10d0*/  FMUL R3, R3, R40 ;  /* 0x0000002803037220 */ /* 0x000fe20000400000 */
[----:B------:R-:W-:Y:S01]  /*10e0*/  FMUL R30, R30, R29 ;  /* 0x0000001d1e1e7220 */ /* 0x000fe20000400000 */
[----:B------:R-:W-:Y:S01]  /*10f0*/  FMNMX R28, RZ, R28, !PT ;  /* 0x0000001cff1c7209 */ /* 0x000fe20007800000 */
[----:B------:R-:W-:Y:S01]  /*1100*/  FMUL R41, R41, R2 ;  /* 0x0000000229297220 */ /* 0x000fe20000400000 */
[----:B------:R-:W-:Y:S01]  /*1110*/  FMNMX R11, RZ, R10, !PT ;  /* 0x0000000aff0b7209 */ /* 0x000fe20007800000 */
[----:B------:R-:W-:Y:S01]  /*1120*/  FMUL R10, R3, R22 ;  /* 0x00000016030a7220 */ /* 0x000fe20000400000 */
[----:B------:R-:W-:Y:S01]  /*1130*/  FMUL R30, R30, R13 ;  /* 0x0000000d1e1e7220 */ /* 0x000fe20000400000 */
[----:B------:R-:W-:Y:S01]  /*1140*/  FMUL R39, R29, R28 ;  /* 0x0000001c1d277220 */ /* 0x000fe20000400000 */
[----:B------:R-:W-:Y:S01]  /*1150*/  IADD3.X R19, PT, PT, R19, UR36, RZ, P6, !PT ;  /* 0x0000002413137c10 */ /* 0x000fe2000b7fe4ff */
[----:B------:R-:W-:Y:S01]  /*1160*/  FMUL R13, R9, UR5 ;  /* 0x00000005090d7c20 */ /* 0x000fe20008400000 */
[----:B------:R-:W-:Y:S01]  /*1170*/  @P1 IADD3 R28, P2, P3, R5, UR35, R20 ;  /* 0x00000023051c1c10 */ /* 0x000fe2000fb5e014 */
[----:B------:R-:W-:Y:S01]  /*1180*/  FMUL R37, R41, UR5 ;  /* 0x0000000529257c20 */ /* 0x000fe20008400000 */
[----:B------:R-:W-:Y:S01]  /*1190*/  FMUL R14, R10, UR5 ;  /* 0x000000050a0e7c20 */ /* 0x000fe20008400000 */
[----:B------:R-:W-:Y:S01]  /*11a0*/  FMUL R23, R30, UR5 ;  /* 0x000000051e177c20 */ /* 0x000fe20008400000 */
[----:B------:R-:W-:Y:S01]  /*11b0*/  FMUL R49, R34, R49 ;  /* 0x0000003122317220 */ /* 0x000fe20000400000 */
[----:B------:R-:W-:Y:S01]  /*11c0*/  FMUL R45, R38, R45 ;  /* 0x0000002d262d7220 */ /* 0x000fe20000400000 */
[----:B------:R-:W-:Y:S01]  /*11d0*/  FMUL R40, R40, R11 ;  /* 0x0000000b28287220 */ /* 0x000fe20000400000 */
[----:B------:R-:W-:Y:S01]  /*11e0*/  @P1 IADD3.X R11, PT, PT, R19, UR36, RZ, P2, P3 ;  /* 0x00000024130b1c10 */ /* 0x000fe200097e64ff */
[----:B------:R-:W-:Y:S01]  /*11f0*/  FMUL R2, R49, UR5 ;  /* 0x0000000531027c20 */ /* 0x000fe20008400000 */
[----:B------:R-:W-:Y:S01]  /*1200*/  F2FP.BF16.F32.PACK_AB R13, RZ, R13 ;  /* 0x0000000dff0d723e */ /* 0x000fe200000010ff */
[----:B------:R-:W-:Y:S01]  /*1210*/  FMUL R38, R45, UR5 ;  /* 0x000000052d267c20 */ /* 0x000fe20008400000 */
[----:B------:R-:W-:Y:S01]  /*1220*/  F2FP.BF16.F32.PACK_AB R37, RZ, R37 ;  /* 0x00000025ff25723e */ /* 0x000fe200000010ff */
[----:B------:R-:W-:Y:S01]  /*1230*/  FMUL R3, R40, UR5 ;  /* 0x0000000528037c20 */ /* 0x000fe20008400000 */
[----:B------:R-:W-:Y:S01]  /*1240*/  F2FP.BF16.F32.PACK_AB R14, RZ, R14 ;  /* 0x0000000eff0e723e */ /* 0x000fe200000010ff */
[----:B------:R-:W-:Y:S01]  /*1250*/  FMUL R22, R39, UR5 ;  /* 0x0000000527167c20 */ /* 0x000fe20008400000 */
[----:B------:R-:W-:-:S02]  /*1260*/  F2FP.BF16.F32.PACK_AB R23, RZ, R23 ;  /* 0x00000017ff17723e */ /* 0x000fc400000010ff */
[C---:B------:R-:W-:Y:S01]  /*1270*/  @P1 SHF.L.U64.HI R11, R28.reuse, 0x2, R11 ;  /* 0x000000021c0b1819 */ /* 0x040fe2000001020b */
[----:B------:R-:W-:Y:S01]  /*1280*/  @P1 IMAD.SHL.U32 R28, R28, 0x4, RZ ;  /* 0x000000041c1c1824 */ /* 0x000fe200078e00ff */
[----:B------:R-:W-:Y:S02]  /*1290*/  @!P4 PRMT R13, R13, 0x5410, R37 ;  /* 0x000054100d0dc816 */ /* 0x000fe40000000025 */
[----:B------:R-:W-:Y:S02]  /*12a0*/  @!P4 PRMT R14, R14, 0x5410, R23 ;  /* 0x000054100e0ec816 */ /* 0x000fe40000000017 */
[----:B------:R-:W-:Y:S02]  /*12b0*/  F2FP.BF16.F32.PACK_AB R2, RZ, R2 ;  /* 0x00000002ff02723e */ /* 0x000fe400000010ff */
[----:B------:R-:W-:Y:S02]  /*12c0*/  F2FP.BF16.F32.PACK_AB R38, RZ, R38 ;  /* 0x00000026ff26723e */ /* 0x000fe400000010ff */
[----:B------:R-:W-:-:S02]  /*12d0*/  F2FP.BF16.F32.PACK_AB R3, RZ, R3 ;  /* 0x00000003ff03723e */ /* 0x000fc400000010ff */
[----:B------:R-:W-:Y:S01]  /*12e0*/  F2FP.BF16.F32.PACK_AB R22, RZ, R22 ;  /* 0x00000016ff16723e */ /* 0x000fe200000010ff */
[----:B------:R0:W-:Y:S01]  /*12f0*/  @!P4 STG.E desc[UR22][R26.64], R13 ;  /* 0x0000000d1a00c986 */ /* 0x0001e2000c101916 */
[----:B------:R-:W-:Y:S02]  /*1300*/  @P1 IADD3 R34, P2, PT, R28, UR28, RZ ;  /* 0x0000001c1c221c10 */ /* 0x000fe4000ff5e0ff */
[----:B------:R-:W-:Y:S01]  /*1310*/  @!P4 PRMT R2, R2, 0x5410, R38 ;  /* 0x000054100202c816 */ /* 0x000fe20000000026 */
[----:B------:R1:W-:Y:S01]  /*1320*/  @!P4 STG.E desc[UR22][R16.64], R14 ;  /* 0x0000000e1000c986 */ /* 0x0003e2000c101916 */
[----:B------:R-:W-:Y:S02]  /*1330*/  @!P4 PRMT R3, R3, 0x5410, R22 ;  /* 0x000054100303c816 */ /* 0x000fe40000000016 */
[----:B------:R-:W-:Y:S01]  /*1340*/  @P1 IADD3.X R35, PT, PT, R11, UR29, RZ, P2, !PT ;  /* 0x0000001d0b231c10 */ /* 0x000fe200097fe4ff */
[----:B------:R-:W-:Y:S01]  /*1350*/  @!P4 STG.E desc[UR22][R42.64], R2 ;  /* 0x000000022a00c986 */ /* 0x000fe2000c101916 */
[----:B0-----:R-:W-:-:S02]  /*1360*/  @!P1 IMAD.MOV.U32 R26, RZ, RZ, RZ ;  /* 0x000000ffff1a9224 */ /* 0x001fc400078e00ff */
[----:B-1----:R-:W-:Y:S01]  /*1370*/  @!P1 IMAD.MOV.U32 R16, RZ, RZ, RZ ;  /* 0x000000ffff109224 */ /* 0x002fe200078e00ff */
[----:B------:R0:W-:Y:S04]  /*1380*/  @!P4 STG.E desc[UR22][R24.64], R3 ;  /* 0x000000031800c986 */ /* 0x0001e8000c101916 */
[----:B------:R-:W5:Y:S04]  /*1390*/  @P1 LDG.E R26, desc[UR22][R46.64] ;  /* 0x000000162e1a1981 */ /* 0x000f68000c1e1900 */
[----:B------:R-:W5:Y:S01]  /*13a0*/  @P1 LDG.E R16, desc[UR22][R34.64] ;  /* 0x0000001622101981 */ /* 0x000f62000c1e1900 */
[----:B------:R-:W-:-:S04]  /*13b0*/  @P1 IADD3 R28, P3, PT, R28, UR37, RZ ;  /* 0x000000251c1c1c10 */ /* 0x000fc8000ff7e0ff */
[----:B------:R-:W-:Y:S01]  /*13c0*/  @P1 IADD3.X R29, PT, PT, R11, UR38, RZ, P3, !PT ;  /* 0x000000260b1d1c10 */ /* 0x000fe20009ffe4ff */
[----:B------:R-:W-:Y:S01]  /*13d0*/  @!P1 IMAD.MOV.U32 R11, RZ, RZ, RZ ;  /* 0x000000ffff0b9224 */ /* 0x000fe200078e00ff */
[----:B------:R-:W-:-:S05]  /*13e0*/  ISETP.GE.U32.AND P2, PT, R15, UR13, PT ;  /* 0x0000000d0f007c0c */ /* 0x000fca000bf46070 */
[----:B------:R2:W5:Y:S01]  /*13f0*/  @P1 LDG.E R11, desc[UR22][R28.64] ;  /* 0x000000161c0b1981 */ /* 0x000562000c1e1900 */
[C---:B------:R-:W-:Y:S02]  /*1400*/  ISETP.GE.U32.OR P2, PT, R18.reuse, UR14, P2 ;  /* 0x0000000e12007c0c */ /* 0x040fe40009746470 */
[----:B0-----:R-:W-:Y:S02]  /*1410*/  IADD3 R24, P3, PT, R18, R5, RZ ;  /* 0x0000000512187210 */ /* 0x001fe40007f7e0ff */
[----:B------:R-:W-:Y:S01]  /*1420*/  FMNMX R9, RZ, |R9|, !PT ;  /* 0x40000009ff097209 */ /* 0x000fe20007800000 */
[----:B------:R-:W-:Y:S01]  /*1430*/  BSSY.RECONVERGENT B0, `(.L_x_5589) ;  /* 0x000002c000007945 */ /* 0x000fe20003800200 */
[----:B------:R-:W-:Y:S02]  /*1440*/  @!P1 IMAD.MOV.U32 R43, RZ, RZ, RZ ;  /* 0x000000ffff2b9224 */ /* 0x000fe400078e00ff */
[----:B------:R-:W-:Y:S01]  /*1450*/  FMNMX3 R41, |R41|, R9, |R10|, !PT ;  /* 0x0000000929297276 */ /* 0x000fe2000780060a */
[----:B------:R-:W-:-:S02]  /*1460*/  @!P1 IMAD.MOV.U32 R10, RZ, RZ, RZ ;  /* 0x000000ffff0a9224 */ /* 0x000fc400078e00ff */
[----:B------:R-:W-:-:S05]  /*1470*/  @!P0 IMAD.MOV.U32 R12, RZ, RZ, RZ ;  /* 0x000000ffff0c8224 */ /* 0x000fca00078e00ff */
[--C-:B--2---:R-:W-:Y:S02]  /*1480*/  HADD2.F32 R28, -RZ, R12.reuse.H1_H1 ;  /* 0x3000000cff1c7230 */ /* 0x104fe40000004100 */
[----:B------:R-:W-:Y:S02]  /*1490*/  HADD2.F32 R42, -RZ, R12.H0_H0 ;  /* 0x2000000cff2a7230 */ /* 0x000fe40000004100 */
[----:B------:R-:W-:-:S05]  /*14a0*/  @!P0 IMAD.MOV.U32 R36, RZ, RZ, RZ ;  /* 0x000000ffff248224 */ /* 0x000fca00078e00ff */
[--C-:B---3--:R-:W-:Y:S02]  /*14b0*/  HADD2.F32 R44, -RZ, R36.reuse.H0_H0 ;  /* 0x20000024ff2c7230 */ /* 0x108fe40000004100 */
[----:B------:R-:W-:-:S03]  /*14c0*/  HADD2.F32 R36, -RZ, R36.H1_H1 ;  /* 0x30000024ff247230 */ /* 0x000fc60000004100 */
[----:B------:R-:W-:Y:S02]  /*14d0*/  FSET.BF.GT.AND R15, R44, RZ, PT ;  /* 0x000000ff2c0f720a */ /* 0x000fe40003804000 */
[----:B------:R-:W-:Y:S01]  /*14e0*/  FSET.BF.GT.AND R17, R36, RZ, PT ;  /* 0x000000ff2411720a */ /* 0x000fe20003804000 */
[----:B------:R-:W-:-:S04]  /*14f0*/  @!P0 IMAD.MOV.U32 R7, RZ, RZ, RZ ;  /* 0x000000ffff078224 */ /* 0x000fc800078e00ff */
[----:B------:R-:W-:Y:S01]  /*1500*/  FMUL R17, R17, R28 ;  /* 0x0000001c11117220 */ /* 0x000fe20000400000 */
[--C-:B----4-:R-:W-:Y:S02]  /*1510*/  HADD2.F32 R18, -RZ, R7.reuse.H1_H1 ;  /* 0x30000007ff127230 */ /* 0x110fe40000004100 */
[----:B------:R-:W-:Y:S02]  /*1520*/  HADD2.F32 R12, -RZ, R7.H0_H0 ;  /* 0x20000007ff0c7230 */ /* 0x000fe40000004100 */
[----:B------:R-:W-:Y:S01]  /*1530*/  FMUL R7, R15, R42 ;  /* 0x0000002a0f077220 */ /* 0x000fe20000400000 */
[----:B------:R-:W-:Y:S01]  /*1540*/  FMUL R17, R17, R18 ;  /* 0x0000001211117220 */ /* 0x000fe20000400000 */
[----:B------:R-:W-:Y:S02]  /*1550*/  @!P1 IMAD.MOV.U32 R18, RZ, RZ, RZ ;  /* 0x000000ffff129224 */ /* 0x000fe400078e00ff */
        /* <DEDUP_REMOVED lines=25> */
.L_x_5590:
[----:B------:R-:W-:Y:S05]  /*16f0*/  BSYNC.RECONVERGENT B0 ;  /* 0x0000000000007941 */ /* 0x000fea0003800200 */
.L_x_5589:
[--C-:B------:R-:W-:Y:S02]  /*1700*/  HADD2.F32 R31, -RZ, R32.reuse.H0_H0 ;  /* 0x20000020ff1f7230 */ /* 0x100fe40000004100 */
[----:B------:R-:W-:Y:S01]  /*1710*/  FMUL R29, R7, UR5 ;  /* 0x00000005071d7c20 */ /* 0x000fe20008400000 */
[----:B0-----:R-:W-:Y:S01]  /*1720*/  FMUL R35, R17, UR5 ;  /* 0x0000000511237c20 */ /* 0x001fe20008400000 */
[--C-:B------:R-:W-:Y:S01]  /*1730*/  HADD2.F32 R33, -RZ, R21.reuse.H0_H0 ;  /* 0x20000015ff217230 */ /* 0x100fe20000004100 */
[----:B------:R-:W-:Y:S01]  /*1740*/  @!P2 LEA R46, P0, R24, UR8, 0x2 ;  /* 0x00000008182eac11 */ /* 0x000fe2000f8010ff */
[----:B------:R-:W-:Y:S01]  /*1750*/  IMAD.X R9, RZ, RZ, R19, P3 ;  /* 0x000000ffff097224 */ /* 0x000fe200018e0613 */
[----:B------:R-:W-:Y:S01]  /*1760*/  FSET.BF.GT.AND R12, R31, RZ, PT ;  /* 0x000000ff1f0c720a */ /* 0x000fe20003804000 */
[----:B------:R-:W-:Y:S01]  /*1770*/  HADD2.F32 R32, -RZ, R32.H1_H1 ;  /* 0x30000020ff207230 */ /* 0x000fe20000004100 */
[----:B------:R-:W-:Y:S01]  /*1780*/  F2FP.BF16.F32.PACK_AB R29, RZ, R29 ;  /* 0x0000001dff1d723e */ /* 0x000fe200000010ff */
[--C-:B------:R-:W-:Y:S01]  /*1790*/  HADD2.F32 R34, -RZ, R4.reuse.H0_H0 ;  /* 0x20000004ff227230 */ /* 0x100fe20000004100 */
[----:B------:R-:W-:Y:S01]  /*17a0*/  F2FP.BF16.F32.PACK_AB R35, RZ, R35 ;  /* 0x00000023ff23723e */ /* 0x000fe200000010ff */
[----:B------:R-:W-:Y:S01]  /*17b0*/  FMUL R15, R12, R33 ;  /* 0x000000210c0f7220 */ /* 0x000fe20000400000 */
[----:B------:R-:W-:Y:S01]  /*17c0*/  @!P2 LEA.HI.X R47, R24, UR9, R9, 0x2, P0 ;  /* 0x00000009182fac11 */ /* 0x000fe200080f1409 */
[----:B------:R-:W-:Y:S01]  /*17d0*/  HADD2.F32 R21, -RZ, R21.H1_H1 ;  /* 0x30000015ff157230 */ /* 0x000fe20000004100 */
[----:B------:R-:W-:Y:S01]  /*17e0*/  @!P2 PRMT R29, R29, 0x5410, R35 ;  /* 0x000054101d1da816 */ /* 0x000fe20000000023 */
[----:B------:R-:W-:Y:S01]  /*17f0*/  FMUL R34, R15, R34 ;  /* 0x000000220f227220 */ /* 0x000fe20000400000 */
[----:B------:R-:W-:Y:S01]  /*1800*/  FSET.BF.GT.AND R12, R32, RZ, PT ;  /* 0x000000ff200c720a */ /* 0x000fe20003804000 */
[----:B------:R-:W-:Y:S01]  /*1810*/  HADD2.F32 R15, -RZ, R4.H1_H1 ;  /* 0x30000004ff0f7230 */ /* 0x000fe20000004100 */
[----:B------:R-:W-:Y:S01]  /*1820*/  @!P2 IADD3 R27, P0, PT, R24, UR26, RZ ;  /* 0x0000001a181bac10 */ /* 0x000fe2000ff1e0ff */
[----:B------:R0:W-:Y:S01]  /*1830*/  @!P2 STG.E desc[UR22][R46.64], R29 ;  /* 0x0000001d2e00a986 */ /* 0x0001e2000c101916 */
[----:B------:R-:W-:Y:S01]  /*1840*/  SHF.R.U32.HI R8, RZ, 0x5, R8 ;  /* 0x00000005ff087819 */ /* 0x000fe20000011608 */
[----:B------:R-:W-:Y:S01]  /*1850*/  FMUL R12, R12, R21 ;  /* 0x000000150c0c7220 */ /* 0x000fe20000400000 */
[----:B------:R-:W-:Y:S01]  /*1860*/  @!P2 IADD3.X R4, PT, PT, R9, UR32, RZ, P0, !PT ;  /* 0x000000200904ac10 */ /* 0x000fe200087fe4ff */
[----:B------:R-:W-:Y:S01]  /*1870*/  USHF.L.U32 UR6, UR26, 0x1, URZ ;  /* 0x000000011a067899 */ /* 0x000fe200080006ff */
[----:B------:R-:W-:Y:S01]  /*1880*/  FMNMX R51, RZ, R36, !PT ;  /* 0x00000024ff337209 */ /* 0x000fe20007800000 */
[----:B------:R-:W-:Y:S01]  /*1890*/  FMUL R15, R12, R15 ;  /* 0x0000000f0c0f7220 */ /* 0x000fe20000400000 */
[----:B------:R-:W-:Y:S01]  /*18a0*/  FMUL R12, R34, UR5 ;  /* 0x00000005220c7c20 */ /* 0x000fe20008400000 */
[----:B------:R-:W-:-:S02]  /*18b0*/  FMNMX R32, RZ, R32, !PT ;  /* 0x00000020ff207209 */ /* 0x000fc40007800000 */
[----:B------:R-:W-:Y:S01]  /*18c0*/  FMUL R25, R15, UR5 ;  /* 0x000000050f197c20 */ /* 0x000fe20008400000 */
[----:B------:R-:W-:Y:S01]  /*18d0*/  FMUL R28, R28, R51 ;  /* 0x000000331c1c7220 */ /* 0x000fe20000400000 */
[----:B0-----:R-:W-:Y:S01]  /*18e0*/  @!P2 LEA R46, P0, R27, UR8, 0x2 ;  /* 0x000000081b2eac11 */ /* 0x001fe2000f8010ff */
[----:B------:R-:W-:Y:S01]  /*18f0*/  FMUL R21, R21, R32 ;  /* 0x0000002015157220 */ /* 0x000fe20000400000 */
[----:B------:R-:W-:Y:S01]  /*1900*/  F2FP.BF16.F32.PACK_AB R12, RZ, R12 ;  /* 0x0000000cff0c723e */ /* 0x000fe200000010ff */
[----:B------:R-:W-:Y:S01]  /*1910*/  FMUL R36, R28, UR5 ;  /* 0x000000051c247c20 */ /* 0x000fe20008400000 */
[----:B------:R-:W-:Y:S02]  /*1920*/  @!P2 LEA.HI.X R47, R27, UR9, R4, 0x2, P0 ;  /* 0x000000091b2fac11 */ /* 0x000fe400080f1404 */
[----:B------:R-:W-:Y:S01]  /*1930*/  FMNMX R27, RZ, R44, !PT ;  /* 0x0000002cff1b7209 */ /* 0x000fe20007800000 */
[----:B------:R-:W-:Y:S01]  /*1940*/  VIADD R44, R55, 0x1d ;  /* 0x0000001d372c7836 */ /* 0x000fe20000000000 */
[----:B------:R-:W-:-:S02]  /*1950*/  F2FP.BF16.F32.PACK_AB R25, RZ, R25 ;  /* 0x00000019ff19723e */ /* 0x000fc400000010ff */
[----:B------:R-:W-:Y:S01]  /*1960*/  @!P2 LEA R50, P0, R24, UR16, 0x2 ;  /* 0x000000101832ac11 */ /* 0x000fe2000f8010ff */
[----:B------:R-:W-:Y:S01]  /*1970*/  FMUL R27, R42, R27 ;  /* 0x0000001b2a1b7220 */ /* 0x000fe20000400000 */
[----:B------:R-:W-:Y:S01]  /*1980*/  IMAD.SHL.U32 R42, R8, 0x4, RZ ;  /* 0x00000004082a7824 */ /* 0x000fe200078e00ff */
[----:B------:R-:W-:Y:S02]  /*1990*/  @!P2 PRMT R12, R12, 0x5410, R25 ;  /* 0x000054100c0ca816 */ /* 0x000fe40000000019 */
[----:B------:R-:W-:Y:S01]  /*19a0*/  @!P2 LEA.HI.X R51, R24, UR17, R9, 0x2, P0 ;  /* 0x000000111833ac11 */ /* 0x000fe200080f1409 */
[----:B------:R-:W-:Y:S01]  /*19b0*/  VIADD R42, R42, 0x3 ;  /* 0x000000032a2a7836 */ /* 0x000fe20000000000 */
[----:B------:R-:W-:Y:S01]  /*19c0*/  @!P2 IADD3 R24, P1, PT, R24, UR26, RZ ;  /* 0x0000001a1818ac10 */ /* 0x000fe2000ff3e0ff */
[----:B------:R0:W-:Y:S01]  /*19d0*/  @!P2 STG.E desc[UR22][R46.64], R12 ;  /* 0x0000000c2e00a986 */ /* 0x0001e2000c101916 */
[----:B------:R-:W-:Y:S01]  /*19e0*/  FMUL R4, R27, UR5 ;  /* 0x000000051b047c20 */ /* 0x000fe20008400000 */
[----:B------:R-:W-:-:S02]  /*19f0*/  F2FP.BF16.F32.PACK_AB R36, RZ, R36 ;  /* 0x00000024ff24723e */ /* 0x000fc400000010ff */
[----:B------:R-:W-:Y:S02]  /*1a00*/  ISETP.GE.U32.AND P0, PT, R42, UR13, PT ;  /* 0x0000000d2a007c0c */ /* 0x000fe4000bf06070 */
[----:B------:R-:W-:Y:S02]  /*1a10*/  FMNMX R42, RZ, R31, !PT ;  /* 0x0000001fff2a7209 */ /* 0x000fe40007800000 */
[----:B------:R-:W-:Y:S01]  /*1a20*/  LOP3.LUT R31, R44, 0x1f, RZ, 0xc0, !PT ;  /* 0x0000001f2c1f7812 */ /* 0x000fe200078ec0ff */
[----:B------:R-:W-:Y:S01]  /*1a30*/  IMAD.SHL.U32 R8, R8, 0x8, RZ ;  /* 0x0000000808087824 */ /* 0x000fe200078e00ff */
[----:B------:R-:W-:Y:S01]  /*1a40*/  F2FP.BF16.F32.PACK_AB R4, RZ, R4 ;  /* 0x00000004ff04723e */ /* 0x000fe200000010ff */
[----:B------:R-:W-:Y:S01]  /*1a50*/  FMUL R33, R33, R42 ;  /* 0x0000002a21217220 */ /* 0x000fe20000400000 */
[----:B0-----:R-:W-:Y:S01]  /*1a60*/  @!P2 IADD3.X R47, PT, PT, R9, UR32, RZ, P1, !PT ;  /* 0x00000020092fac10 */ /* 0x001fe20008ffe4ff */
[----:B------:R-:W-:Y:S01]  /*1a70*/  FMUL R9, R21, UR5 ;  /* 0x0000000515097c20 */ /* 0x000fe20008400000 */
[----:B------:R-:W-:Y:S01]  /*1a80*/  @!P2 LEA R56, P1, R24, UR16, 0x2 ;  /* 0x000000101838ac11 */ /* 0x000fe2000f8210ff */
[----:B------:R-:W-:Y:S01]  /*1a90*/  FMUL R42, R33, UR5 ;  /* 0x00000005212a7c20 */ /* 0x000fe20008400000 */
[----:B------:R-:W-:-:S02]  /*1aa0*/  ISETP.LT.U32.AND P0, PT, R31, UR14, !P0 ;  /* 0x0000000e1f007c0c */ /* 0x000fc4000c701070 */
[----:B------:R-:W-:Y:S02]  /*1ab0*/  @!P2 LEA.HI.X R57, R24, UR17, R47, 0x2, P1 ;  /* 0x000000111839ac11 */ /* 0x000fe400088f142f */
[----:B------:R-:W-:Y:S02]  /*1ac0*/  IADD3 R32, P1, PT, R5, UR6, RZ ;  /* 0x0000000605207c10 */ /* 0x000fe4000ff3e0ff */
[----:B------:R-:W-:Y:S02]  /*1ad0*/  F2FP.BF16.F32.PACK_AB R24, RZ, R9 ;  /* 0x00000009ff18723e */ /* 0x000fe400000010ff */
[----:B------:R-:W-:Y:S02]  /*1ae0*/  IADD3.X R19, PT, PT, R19, UR36, RZ, P1, !PT ;  /* 0x0000002413137c10 */ /* 0x000fe40008ffe4ff */
[----:B------:R-:W-:Y:S02]  /*1af0*/  IADD3 R46, P1, PT, R31, R32, RZ ;  /* 0x000000201f2e7210 */ /* 0x000fe40007f3e0ff */
[----:B------:R-:W-:Y:S01]  /*1b00*/  F2FP.BF16.F32.PACK_AB R5, RZ, R42 ;  /* 0x0000002aff05723e */ /* 0x000fe200000010ff */
[----:B------:R-:W-:Y:S01]  /*1b10*/  IMAD R8, R8, UR34, RZ ;  /* 0x0000002208087c24 */ /* 0x000fe2000f8e02ff */
[----:B------:R-:W-:Y:S01]  /*1b20*/  @!P2 PRMT R4, R4, 0x5410, R36 ;  /* 0x000054100404a816 */ /* 0x000fe20000000024 */
[----:B------:R-:W-:Y:S01]  /*1b30*/  IMAD.X R47, RZ, RZ, R19, P1 ;  /* 0x000000ffff2f7224 */ /* 0x000fe200008e0613 */
[----:B------:R-:W-:Y:S01]  /*1b40*/  @P0 IADD3 R9, P1, PT, R46, UR6, RZ ;  /* 0x000000062e090c10 */ /* 0x000fe2000ff3e0ff */
[----:B------:R-:W-:Y:S01]  /*1b50*/  ULOP3.LUT UR6, UR26, 0xfffffffe, URZ, 0xc0, !UPT ;  /* 0xfffffffe1a067892 */ /* 0x000fe2000f8ec0ff */
[----:B------:R-:W-:Y:S01]  /*1b60*/  @!P2 PRMT R5, R5, 0x5410, R24 ;  /* 0x000054100505a816 */ /* 0x000fe20000000018 */
[----:B------:R0:W-:Y:S01]  /*1b70*/  @!P2 STG.E desc[UR22][R50.64], R4 ;  /* 0x000000043200a986 */ /* 0x0001e2000c101916 */
[----:B------:R-:W-:Y:S01]  /*1b80*/  @P0 IADD3.X R42, PT, PT, R47, UR36, RZ, P1, !PT ;  /* 0x000000242f2a0c10 */ /* 0x000fe20008ffe4ff */
[C---:B------:R-:W-:Y:S01]  /*1b90*/  @P0 IMAD.SHL.U32 R52, R9.reuse, 0x4, RZ ;  /* 0x0000000409340824 */ /* 0x040fe200078e00ff */
[----:B------:R-:W-:Y:S01]  /*1ba0*/  FMNMX R30, |R30|, R41, !PT ;  /* 0x000000291e1e7209 */ /* 0x000fe20007800200 */
[----:B------:R-:W-:Y:S01]  /*1bb0*/  VIADD R8, R8, UR6 ;  /* 0x0000000608087c36 */ /* 0x000fe20008000000 */
[----:B------:R-:W-:Y:S01]  /*1bc0*/  @P0 SHF.L.U64.HI R9, R9, 0x2, R42 ;  /* 0x0000000209090819 */ /* 0x000fe2000001022a */
[----:B------:R1:W-:Y:S01]  /*1bd0*/  @!P2 STG.E desc[UR22][R56.64], R5 ;  /* 0x000000053800a986 */ /* 0x0003e2000c101916 */
[----:B------:R-:W-:-:S04]  /*1be0*/  @P0 IADD3 R58, P1, PT, R52, UR28, RZ ;  /* 0x0000001c343a0c10 */ /* 0x000fc8000ff3e0ff */
[----:B------:R-:W-:Y:S02]  /*1bf0*/  @P0 IADD3.X R59, PT, PT, R9, UR29, RZ, P1, !PT ;  /* 0x0000001d093b0c10 */ /* 0x000fe40008ffe4ff */
[----:B0-----:R-:W-:Y:S02]  /*1c00*/  @!P0 CS2R R50, SRZ ;  /* 0x0000000000328805 */ /* 0x001fe4000001ff00 */
[----:B------:R-:W-:-:S04]  /*1c10*/  @P0 IADD3 R52, P1, PT, R52, UR37, RZ ;  /* 0x0000002534340c10 */ /* 0x000fc8000ff3e0ff */
[----:B------:R-:W-:Y:S01]  /*1c20*/  @P0 IADD3.X R53, PT, PT, R9, UR38, RZ, P1, !PT ;  /* 0x0000002609350c10 */ /* 0x000fe20008ffe4ff */
[----:B------:R-:W-:Y:S01]  /*1c30*/  @!P0 IMAD.MOV.U32 R41, RZ, RZ, RZ ;  /* 0x000000ffff298224 */ /* 0x000fe200078e00ff */
[----:B------:R-:W-:Y:S01]  /*1c40*/  IADD3 R8, P1, P2, R31, UR6, R8 ;  /* 0x000000061f087c10 */ /* 0x000fe2000fa3e008 */
[----:B------:R0:W5:Y:S03]  /*1c50*/  @P0 LDG.E R51, desc[UR22][R58.64] ;  /* 0x000000163a330981 */ /* 0x000166000c1e1900 */
[----:B------:R-:W-:Y:S01]  /*1c60*/  IADD3.X R9, PT, PT, RZ, UR27, R6, P1, P2 ;  /* 0x0000001bff097c10 */ /* 0x000fe20008fe4406 */
[----:B------:R0:W5:Y:S01]  /*1c70*/  @P0 LDG.E R41, desc[UR22][R52.64] ;  /* 0x0000001634290981 */ /* 0x000162000c1e1900 */
[----:B-1----:R-:W-:-:S04]  /*1c80*/  @P0 IADD3 R57, P1, PT, R8, UR6, RZ ;  /* 0x0000000608390c10 */ /* 0x002fc8000ff3e0ff */
[----:B------:R-:W-:Y:S02]  /*1c90*/  @P0 IADD3.X R6, PT, PT, R9, UR27, RZ, P1, !PT ;  /* 0x0000001b09060c10 */ /* 0x000fe40008ffe4ff */
[----:B------:R-:W-:-:S04]  /*1ca0*/  @P0 LEA R56, P1, R57, UR21, 0x2 ;  /* 0x0000001539380c11 */ /* 0x000fc8000f8210ff */
[----:B------:R-:W-:-:S05]  /*1cb0*/  @P0 LEA.HI.X R57, R57, UR24, R6, 0x2, P1 ;  /* 0x0000001839390c11 */ /* 0x000fca00088f1406 */
[----:B------:R0:W5:Y:S01]  /*1cc0*/  @P0 LDG.E R50, desc[UR22][R56.64] ;  /* 0x0000001638320981 */ /* 0x000162000c1e1900 */
[----:B------:R-:W-:Y:S01]  /*1cd0*/  FMNMX R30, |R49|, R30, !PT ;  /* 0x0000001e311e7209 */ /* 0x000fe20007800200 */
[----:B------:R-:W-:Y:S01]  /*1ce0*/  BSSY.RECONVERGENT B0, `(.L_x_5591) ;  /* 0x000002a000007945 */ /* 0x000fe20003800200 */
[----:B------:R-:W-:Y:S01]  /*1cf0*/  @!P0 CS2R R48, SRZ ;  /* 0x0000000000308805 */ /* 0x000fe2000001ff00 */
[----:B------:R-:W1:Y:S01]  /*1d00*/  S2R R6, SR_TID.X ;  /* 0x0000000000067919 */ /* 0x000e620000002100 */
        /* <DEDUP_REMOVED lines=9> */
[----:B-1----:R-:W-:Y:S01]  /*1da0*/  SHF.R.U32.HI R30, RZ, 0x5, R6 ;  /* 0x00000005ff1e7819 */ /* 0x002fe20000011606 */
[----:B-----5:R-:W-:-:S04]  /*1db0*/  HADD2.F32 R28, -RZ, R16.H0_H0 ;  /* 0x20000010ff1c7230 */ /* 0x020fc80000004100 */
[----:B------:R-:W-:-:S04]  /*1dc0*/  IMAD.SHL.U32 R7, R30, 0x4, RZ ;  /* 0x000000041e077824 */ /* 0x000fc800078e00ff */
[C---:B------:R-:W-:Y:S02]  /*1dd0*/  VIADD R15, R7.reuse, 0x2 ;  /* 0x00000002070f7836 */ /* 0x040fe40000000000 */
[----:B------:R-:W-:-:S03]  /*1de0*/  VIADD R17, R7, 0x3 ;  /* 0x0000000307117836 */ /* 0x000fc60000000000 */
[----:B------:R-:W-:Y:S02]  /*1df0*/  ISETP.GE.U32.AND P2, PT, R15, UR13, PT ;  /* 0x0000000d0f007c0c */ /* 0x000fe4000bf46070 */
[----:B------:R-:W-:Y:S02]  /*1e00*/  ISETP.GE.U32.AND P1, PT, R17, UR13, PT ;  /* 0x0000000d11007c0c */ /* 0x000fe4000bf26070 */
[C---:B------:R-:W-:Y:S02]  /*1e10*/  ISETP.GE.U32.OR P2, PT, R20.reuse, UR14, P2 ;  /* 0x0000000e14007c0c */ /* 0x040fe40009746470 */
[----:B------:R-:W-:Y:S02]  /*1e20*/  ISETP.GE.U32.OR P1, PT, R31, UR14, P1 ;  /* 0x0000000e1f007c0c */ /* 0x000fe40008f26470 */
[----:B------:R-:W-:Y:S01]  /*1e30*/  IADD3 R20, P3, PT, R20, R32, RZ ;  /* 0x0000002014147210 */ /* 0x000fe20007f7e0ff */
[----:B0-----:R-:W-:-:S12]  /*1e40*/  @!P0 BRA `(.L_x_5592) ;  /* 0x00000000004c8947 */ /* 0x001fd80003800000 */
        /* <DEDUP_REMOVED lines=19> */
.L_x_5592:
[----:B------:R-:W-:Y:S05]  /*1f80*/  BSYNC.RECONVERGENT B0 ;  /* 0x0000000000007941 */ /* 0x000fea0003800200 */
.L_x_5591:
[----:B------:R-:W-:Y:S01]  /*1f90*/  HADD2.F32 R16, -RZ, R16.H1_H1 ;  /* 0x30000010ff107230 */ /* 0x000fe20000004100 */
[----:B------:R-:W-:Y:S01]  /*1fa0*/  FSET.BF.GT.AND R31, R28, RZ, PT ;  /* 0x000000ff1c1f720a */ /* 0x000fe20003804000 */
[--C-:B0-----:R-:W-:Y:S01]  /*1fb0*/  HADD2.F32 R44, -RZ, R26.reuse.H0_H0 ;  /* 0x2000001aff2c7230 */ /* 0x101fe20000004100 */
[----:B------:R-:W-:Y:S01]  /*1fc0*/  FMNMX R9, RZ, R28, !PT ;  /* 0x0000001cff097209 */ /* 0x000fe20007800000 */
[----:B------:R-:W-:Y:S01]  /*1fd0*/  HADD2.F32 R26, -RZ, R26.H1_H1 ;  /* 0x3000001aff1a7230 */ /* 0x000fe20000004100 */
[----:B------:R-:W-:Y:S01]  /*1fe0*/  FSET.BF.GT.AND R33, R16, RZ, PT ;  /* 0x000000ff1021720a */ /* 0x000fe20003804000 */
[----:B------:R-:W-:Y:S01]  /*1ff0*/  HADD2.F32 R28, -RZ, R18.H0_H0 ;  /* 0x20000012ff1c7230 */ /* 0x000fe20000004100 */
[----:B------:R-:W-:Y:S01]  /*2000*/  FMNMX R45, RZ, R16, !PT ;  /* 0x00000010ff2d7209 */ /* 0x000fe20007800000 */
[----:B------:R-:W-:Y:S01]  /*2010*/  FMUL R8, R31, R44 ;  /* 0x0000002c1f087220 */ /* 0x000fe20000400000 */
[----:B------:R-:W-:Y:S02]  /*2020*/  HADD2.F32 R31, -RZ, R11.H0_H0 ;  /* 0x2000000bff1f7230 */ /* 0x000fe40000004100 */
[----:B------:R-:W-:Y:S01]  /*2030*/  FMUL R16, R33, R26 ;  /* 0x0000001a21107220 */ /* 0x000fe20000400000 */
[----:B------:R-:W-:-:S02]  /*2040*/  HADD2.F32 R33, -RZ, R43.H0_H0 ;  /* 0x2000002bff217230 */ /* 0x000fc40000004100 */
[----:B------:R-:W-:Y:S01]  /*2050*/  FMUL R44, R44, R9 ;  /* 0x000000092c2c7220 */ /* 0x000fe20000400000 */
[----:B------:R-:W-:Y:S02]  /*2060*/  HADD2.F32 R9, -RZ, R11.H1_H1 ;  /* 0x3000000bff097230 */ /* 0x000fe40000004100 */
[----:B------:R-:W-:Y:S01]  /*2070*/  FMUL R8, R8, R31 ;  /* 0x0000001f08087220 */ /* 0x000fe20000400000 */
[----:B------:R-:W-:Y:S01]  /*2080*/  HADD2.F32 R43, -RZ, R43.H1_H1 ;  /* 0x3000002bff2b7230 */ /* 0x000fe20000004100 */
[----:B------:R-:W-:Y:S01]  /*2090*/  FSET.BF.GT.AND R31, R33, RZ, PT ;  /* 0x000000ff211f720a */ /* 0x000fe20003804000 */
[----:B------:R-:W-:Y:S02]  /*20a0*/  HADD2.F32 R18, -RZ, R18.H1_H1 ;  /* 0x30000012ff127230 */ /* 0x000fe40000004100 */
[----:B------:R-:W-:Y:S01]  /*20b0*/  FMUL R9, R16, R9 ;  /* 0x0000000910097220 */ /* 0x000fe20000400000 */
[--C-:B------:R-:W-:Y:S01]  /*20c0*/  HADD2.F32 R16, -RZ, R10.reuse.H0_H0 ;  /* 0x2000000aff107230 */ /* 0x100fe20000004100 */
[----:B------:R-:W-:Y:S01]  /*20d0*/  FMNMX R33, RZ, R33, !PT ;  /* 0x00000021ff217209 */ /* 0x000fe20007800000 */
[----:B------:R-:W-:Y:S01]  /*20e0*/  FMUL R31, R31, R28 ;  /* 0x0000001c1f1f7220 */ /* 0x000fe20000400000 */
[----:B------:R-:W-:Y:S01]  /*20f0*/  FMNMX R27, R27, |R8|, !PT ;  /* 0x400000081b1b7209 */ /* 0x000fe20007800000 */
[----:B------:R-:W-:Y:S01]  /*2100*/  HADD2.F32 R11, -RZ, R10.H1_H1 ;  /* 0x3000000aff0b7230 */ /* 0x000fe20000004100 */
[----:B------:R-:W-:Y:S01]  /*2110*/  FSET.BF.GT.AND R39, R43, RZ, PT ;  /* 0x000000ff2b27720a */ /* 0x000fe20003804000 */
[----:B------:R-:W-:Y:S01]  /*2120*/  FMUL R16, R31, R16 ;  /* 0x000000101f107220 */ /* 0x000fe20000400000 */
[----:B------:R-:W-:Y:S01]  /*2130*/  FMUL R10, R28, R33 ;  /* 0x000000211c0a7220 */ /* 0x000fe20000400000 */
[----:B------:R-:W-:Y:S01]  /*2140*/  FMUL R33, R9, UR5 ;  /* 0x0000000509217c20 */ /* 0x000fe20008400000 */
[----:B------:R-:W-:-:S02]  /*2150*/  IMAD.X R19, RZ, RZ, R19, P3 ;  /* 0x000000ffff137224 */ /* 0x000fc400018e0613 */
[----:B------:R-:W-:Y:S01]  /*2160*/  FMUL R45, R26, R45 ;  /* 0x0000002d1a2d7220 */ /* 0x000fe20000400000 */
[----:B------:R-:W-:Y:S01]  /*2170*/  FMNMX3 R28, |R9|, R27, |R16|, !PT ;  /* 0x0000001b091c7276 */ /* 0x000fe20007800610 */
[----:B------:R-:W-:Y:S01]  /*2180*/  FMUL R26, R39, R18 ;  /* 0x00000012271a7220 */ /* 0x000fe20000400000 */
[----:B------:R-:W-:Y:S01]  /*2190*/  @!P2 IADD3 R9, P3, PT, R20, UR26, RZ ;  /* 0x0000001a1409ac10 */ /* 0x000fe2000ff7e0ff */
[----:B------:R-:W-:Y:S01]  /*21a0*/  FMUL R39, R8, UR5 ;  /* 0x0000000508277c20 */ /* 0x000fe20008400000 */
[----:B------:R-:W-:Y:S01]  /*21b0*/  @!P2 LEA R60, P0, R20, UR8, 0x2 ;  /* 0x00000008143cac11 */ /* 0x000fe2000f8010ff */
[----:B------:R-:W-:Y:S01]  /*21c0*/  FMUL R31, R10, UR5 ;  /* 0x000000050a1f7c20 */ /* 0x000fe20008400000 */
[----:B------:R-:W-:Y:S01]  /*21d0*/  @!P2 IADD3.X R8, PT, PT, R19, UR32, RZ, P3, !PT ;  /* 0x000000201308ac10 */ /* 0x000fe20009ffe4ff */
[----:B------:R-:W-:Y:S01]  /*21e0*/  FMUL R11, R26, R11 ;  /* 0x0000000b1a0b7220 */ /* 0x000fe20000400000 */
[----:B------:R-:W-:Y:S01]  /*21f0*/  FMNMX R43, RZ, R43, !PT ;  /* 0x0000002bff2b7209 */ /* 0x000fe20007800000 */
[----:B------:R-:W-:Y:S01]  /*2200*/  FMUL R16, R16, UR5 ;  /* 0x0000000510107c20 */ /* 0x000fe20008400000 */
[----:B------:R-:W-:Y:S01]  /*2210*/  @!P2 LEA R52, P3, R9, UR8, 0x2 ;  /* 0x000000080934ac11 */ /* 0x000fe2000f8610ff */
[----:B------:R-:W-:Y:S01]  /*2220*/  FMUL R27, R11, UR5 ;  /* 0x000000050b1b7c20 */ /* 0x000fe20008400000 */
[--C-:B------:R-:W-:Y:S01]  /*2230*/  @!P2 LEA.HI.X R61, R20, UR9, R19.reuse, 0x2, P0 ;  /* 0x00000009143dac11 */ /* 0x100fe200080f1413 */
[----:B------:R-:W-:Y:S01]  /*2240*/  FMUL R43, R18, R43 ;  /* 0x0000002b122b7220 */ /* 0x000fe20000400000 */
[----:B------:R-:W-:Y:S01]  /*2250*/  @!P2 LEA R58, P0, R20, UR16, 0x2 ;  /* 0x00000010143aac11 */ /* 0x000fe2000f8010ff */
[----:B------:R-:W-:Y:S01]  /*2260*/  FMUL R34, R45, UR5 ;  /* 0x000000052d227c20 */ /* 0x000fe20008400000 */
[----:B------:R-:W-:Y:S01]  /*2270*/  @!P2 LEA.HI.X R53, R9, UR9, R8, 0x2, P3 ;  /* 0x000000090935ac11 */ /* 0x000fe200098f1408 */
[----:B------:R-:W-:Y:S01]  /*2280*/  FMUL R8, R44, UR5 ;  /* 0x000000052c087c20 */ /* 0x000fe20008400000 */
[C---:B------:R-:W-:Y:S01]  /*2290*/  @!P2 IADD3 R18, P3, PT, R20.reuse, UR26, RZ ;  /* 0x0000001a1412ac10 */ /* 0x040fe2000ff7e0ff */
[----:B------:R-:W-:Y:S01]  /*22a0*/  USHF.L.U32 UR6, UR26, 0x1, URZ ;  /* 0x000000011a067899 */ /* 0x000fe200080006ff */
[----:B------:R-:W-:Y:S01]  /*22b0*/  @!P2 LEA.HI.X R59, R20, UR17, R19, 0x2, P0 ;  /* 0x00000011143bac11 */ /* 0x000fe200080f1413 */
[--C-:B-----5:R-:W-:Y:S01]  /*22c0*/  HADD2.F32 R20, -RZ, R49.reuse.H0_H0 ;  /* 0x20000031ff147230 */ /* 0x120fe20000004100 */
[----:B------:R-:W-:Y:S01]  /*22d0*/  @!P2 IADD3.X R9, PT, PT, R19, UR32, RZ, P3, !PT ;  /* 0x000000201309ac10 */ /* 0x000fe20009ffe4ff */
[--C-:B------:R-:W-:Y:S01]  /*22e0*/  HADD2.F32 R19, -RZ, R48.reuse.H0_H0 ;  /* 0x20000030ff137230 */ /* 0x100fe20000004100 */
[----:B------:R-:W-:Y:S01]  /*22f0*/  @!P2 LEA R56, P3, R18, UR16, 0x2 ;  /* 0x000000101238ac11 */ /* 0x000fe2000f8610ff */
[----:B------:R-:W-:Y:S01]  /*2300*/  HADD2.F32 R49, -RZ, R49.H1_H1 ;  /* 0x30000031ff317230 */ /* 0x000fe20000004100 */
[----:B------:R-:W-:Y:S01]  /*2310*/  FSET.BF.GT.AND R40, R20, RZ, PT ;  /* 0x000000ff1428720a */ /* 0x000fe20003804000 */
[----:B------:R-:W-:Y:S01]  /*2320*/  HADD2.F32 R48, -RZ, R48.H1_H1 ;  /* 0x30000030ff307230 */ /* 0x000fe20000004100 */
[----:B------:R-:W-:Y:S01]  /*2330*/  @!P2 LEA.HI.X R57, R18, UR17, R9, 0x2, P3 ;  /* 0x000000111239ac11 */ /* 0x000fe200098f1409 */
[----:B------:R-:W-:Y:S01]  /*2340*/  HADD2.F32 R18, -RZ, R21.H0_H0 ;  /* 0x20000015ff127230 */ /* 0x000fe20000004100 */
[----:B------:R-:W-:Y:S01]  /*2350*/  F2FP.BF16.F32.PACK_AB R9, RZ, R31 ;  /* 0x0000001fff09723e */ /* 0x000fe200000010ff */
[----:B------:R-:W-:Y:S01]  /*2360*/  FMUL R31, R40, R19 ;  /* 0x00000013281f7220 */ /* 0x000fe20000400000 */
[----:B------:R-:W-:Y:S01]  /*2370*/  F2FP.BF16.F32.PACK_AB R39, RZ, R39 ;  /* 0x00000027ff27723e */ /* 0x000fe200000010ff */
[--C-:B------:R-:W-:Y:S01]  /*2380*/  HADD2.F32 R54, -RZ, R51.reuse.H0_H0 ;  /* 0x20000033ff367230 */ /* 0x100fe20000004100 */
[----:B------:R-:W-:Y:S01]  /*2390*/  F2FP.BF16.F32.PACK_AB R33, RZ, R33 ;  /* 0x00000021ff21723e */ /* 0x000fe200000010ff */
[----:B------:R-:W-:Y:S01]  /*23a0*/  FMUL R18, R31, R18 ;  /* 0x000000121f127220 */ /* 0x000fe20000400000 */
[----:B------:R-:W-:Y:S01]  /*23b0*/  F2FP.BF16.F32.PACK_AB R16, RZ, R16 ;  /* 0x00000010ff10723e */ /* 0x000fe200000010ff */
[----:B------:R-:W-:Y:S01]  /*23c0*/  FMUL R26, R43, UR5 ;  /* 0x000000052b1a7c20 */ /* 0x000fe20008400000 */
[----:B------:R-:W-:Y:S01]  /*23d0*/  F2FP.BF16.F32.PACK_AB R27, RZ, R27 ;  /* 0x0000001bff1b723e */ /* 0x000fe200000010ff */
[----:B------:R-:W-:Y:S01]  /*23e0*/  HADD2.F32 R51, -RZ, R51.H1_H1 ;  /* 0x30000033ff337230 */ /* 0x000fe20000004100 */
[----:B------:R-:W-:Y:S01]  /*23f0*/  FSET.BF.GT.AND R31, R49, RZ, PT ;  /* 0x000000ff311f720a */ /* 0x000fe20003804000 */
[----:B------:R-:W-:Y:S01]  /*2400*/  HADD2.F32 R21, -RZ, R21.H1_H1 ;  /* 0x30000015ff157230 */ /* 0x000fe20000004100 */
[----:B------:R-:W-:Y:S01]  /*2410*/  F2FP.BF16.F32.PACK_AB R8, RZ, R8 ;  /* 0x00000008ff08723e */ /* 0x000fe200000010ff */
[----:B------:R-:W-:Y:S01]  /*2420*/  IMAD.IADD R15, R6, 0x1, -R15 ;  /* 0x00000001060f7824 */ /* 0x000fe200078e0a0f */
[----:B------:R-:W-:Y:S01]  /*2430*/  F2FP.BF16.F32.PACK_AB R34, RZ, R34 ;  /* 0x00000022ff22723e */ /* 0x000fe200000010ff */
[----:B------:R-:W-:Y:S01]  /*2440*/  FMUL R40, R31, R48 ;  /* 0x000000301f287220 */ /* 0x000fe20000400000 */
[----:B------:R-:W-:Y:S01]  /*2450*/  @!P2 PRMT R39, R39, 0x5410, R33 ;  /* 0x000054102727a816 */ /* 0x000fe20000000021 */
[----:B------:R-:W-:Y:S01]  /*2460*/  IMAD.SHL.U32 R15, R15, 0x4, RZ ;  /* 0x000000040f0f7824 */ /* 0x000fe200078e00ff */
[----:B------:R-:W-:Y:S01]  /*2470*/  @!P2 PRMT R16, R16, 0x5410, R27 ;  /* 0x000054101010a816 */ /* 0x000fe2000000001b */
[----:B------:R-:W-:Y:S01]  /*2480*/  FMUL R21, R40, R21 ;  /* 0x0000001528157220 */ /* 0x000fe20000400000 */
[----:B------:R-:W-:Y:S01]  /*2490*/  @!P2 PRMT R8, R8, 0x5410, R34 ;  /* 0x000054100808a816 */ /* 0x000fe20000000022 */
[----:B------:R-:W-:Y:S01]  /*24a0*/  @!P2 STG.E desc[UR22][R60.64], R39 ;  /* 0x000000273c00a986 */ /* 0x000fe2000c101916 */
[----:B------:R-:W-:Y:S01]  /*24b0*/  IADD3 R31, P0, PT, R46, UR6, RZ ;  /* 0x000000062e1f7c10 */ /* 0x000fe2000ff1e0ff */
[----:B------:R-:W-:Y:S01]  /*24c0*/  IMAD.SHL.U32 R30, R30, 0x8, RZ ;  /* 0x000000081e1e7824 */ /* 0x000fe200078e00ff */
[----:B------:R-:W-:Y:S01]  /*24d0*/  FMNMX R20, RZ, R20, !PT ;  /* 0x00000014ff147209 */ /* 0x000fe20007800000 */
[----:B------:R0:W-:Y:S01]  /*24e0*/  @!P2 STG.E desc[UR22][R52.64], R16 ;  /* 0x000000103400a986 */ /* 0x0001e2000c101916 */
[----:B------:R-:W-:Y:S01]  /*24f0*/  FSET.BF.GT.AND R32, R54, RZ, PT ;  /* 0x000000ff3620720a */ /* 0x000fe20003804000 */
[----:B------:R-:W-:Y:S01]  /*2500*/  ULOP3.LUT UR12, UR12, 0xfffffffe, URZ, 0xc0, !UPT ;  /* 0xfffffffe0c0c7892 */ /* 0x000fe2000f8ec0ff */
[----:B------:R-:W-:Y:S01]  /*2510*/  IADD3.X R42, PT, PT, R47, UR36, RZ, P0, !PT ;  /* 0x000000242f2a7c10 */ /* 0x000fe200087fe4ff */
[----:B------:R1:W-:Y:S01]  /*2520*/  @!P2 STG.E desc[UR22][R58.64], R8 ;  /* 0x000000083a00a986 */ /* 0x0003e2000c101916 */
[----:B------:R-:W-:Y:S01]  /*2530*/  F2FP.BF16.F32.PACK_AB R26, RZ, R26 ;  /* 0x0000001aff1a723e */ /* 0x000fe200000010ff */
[----:B------:R-:W-:Y:S01]  /*2540*/  FMUL R20, R19, R20 ;  /* 0x0000001413147220 */ /* 0x000fe20000400000 */
[----:B------:R-:W-:Y:S01]  /*2550*/  FMNMX R11, |R11|, R28, !PT ;  /* 0x0000001c0b0b7209 */ /* 0x000fe20007800200 */
[----:B------:R-:W-:Y:S01]  /*2560*/  BSSY.RECONVERGENT B0, `(.L_x_5593) ;  /* 0x00000d3000007945 */ /* 0x000fe20003800200 */
[----:B------:R-:W-:-:S02]  /*2570*/  @!P2 PRMT R9, R9, 0x5410, R26 ;  /* 0x000054100909a816 */ /* 0x000fc4000000001a */
[----:B------:R-:W-:Y:S01]  /*2580*/  FMNMX R11, |R44|, R11, !PT ;  /* 0x0000000b2c0b7209 */ /* 0x000fe20007800200 */
[--C-:B0-----:R-:W-:Y:S01]  /*2590*/  HADD2.F32 R53, -RZ, R50.reuse.H0_H0 ;  /* 0x20000032ff357230 */ /* 0x101fe20000004100 */
[----:B------:R-:W-:Y:S01]  /*25a0*/  FMNMX R49, RZ, R49, !PT ;  /* 0x00000031ff317209 */ /* 0x000fe20007800000 */
[--C-:B------:R-:W-:Y:S01]  /*25b0*/  HADD2.F32 R52, -RZ, R41.reuse.H0_H0 ;  /* 0x20000029ff347230 */ /* 0x100fe20000004100 */
[----:B------:R0:W-:Y:S01]  /*25c0*/  @!P2 STG.E desc[UR22][R56.64], R9 ;  /* 0x000000093800a986 */ /* 0x0001e2000c101916 */
[C---:B-1----:R-:W-:Y:S01]  /*25d0*/  @!P1 LEA R58, P0, R31.reuse, UR8, 0x2 ;  /* 0x000000081f3a9c11 */ /* 0x042fe2000f8010ff */
[----:B------:R-:W-:Y:S01]  /*25e0*/  FMUL R19, R32, R53 ;  /* 0x0000003520137220 */ /* 0x000fe20000400000 */
[----:B------:R-:W-:Y:S01]  /*25f0*/  HADD2.F32 R50, -RZ, R50.H1_H1 ;  /* 0x30000032ff327230 */ /* 0x000fe20000004100 */
[C---:B------:R-:W-:Y:S01]  /*2600*/  @!P1 IADD3 R44, P2, PT, R31.reuse, UR26, RZ ;  /* 0x0000001a1f2c9c10 */ /* 0x040fe2000ff5e0ff */
[----:B------:R-:W-:Y:S01]  /*2610*/  HADD2.F32 R41, -RZ, R41.H1_H1 ;  /* 0x30000029ff297230 */ /* 0x000fe20000004100 */
[----:B------:R-:W-:Y:S01]  /*2620*/  @!P1 LEA.HI.X R59, R31, UR9, R42, 0x2, P0 ;  /* 0x000000091f3b9c11 */ /* 0x000fe200080f142a */
[----:B------:R-:W-:Y:S01]  /*2630*/  FMUL R52, R19, R52 ;  /* 0x0000003413347220 */ /* 0x000fe20000400000 */
[----:B------:R-:W-:Y:S01]  /*2640*/  @!P1 IADD3 R47, P0, PT, R31, UR26, RZ ;  /* 0x0000001a1f2f9c10 */ /* 0x000fe2000ff1e0ff */
[----:B------:R-:W-:Y:S01]  /*2650*/  FMUL R48, R48, R49 ;  /* 0x0000003130307220 */ /* 0x000fe20000400000 */
[----:B------:R-:W-:Y:S01]  /*2660*/  FSET.BF.GT.AND R19, R51, RZ, PT ;  /* 0x000000ff3313720a */ /* 0x000fe20003804000 */
[----:B------:R-:W-:Y:S01]  /*2670*/  FMUL R40, R52, UR5 ;  /* 0x0000000534287c20 */ /* 0x000fe20008400000 */
[----:B------:R-:W-:Y:S01]  /*2680*/  @!P1 IADD3.X R46, PT, PT, R42, UR32, RZ, P0, !PT ;  /* 0x000000202a2e9c10 */ /* 0x000fe200087fe4ff */
[----:B------:R-:W-:Y:S01]  /*2690*/  IMAD.SHL.U32 R49, R55, 0x4, RZ ;  /* 0x0000000437317824 */ /* 0x000fe200078e00ff */
[----:B0-----:R-:W-:Y:S01]  /*26a0*/  @!P1 LEA R56, P0, R47, UR8, 0x2 ;  /* 0x000000082f389c11 */ /* 0x001fe2000f8010ff */
[----:B------:R-:W-:Y:S01]  /*26b0*/  FMUL R32, R19, R50 ;  /* 0x0000003213207220 */ /* 0x000fe20000400000 */
[----:B------:R-:W-:Y:S01]  /*26c0*/  FMUL R19, R18, UR5 ;  /* 0x0000000512137c20 */ /* 0x000fe20008400000 */
[----:B------:R-:W-:-:S02]  /*26d0*/  F2FP.BF16.F32.PACK_AB R40, RZ, R40 ;  /* 0x00000028ff28723e */ /* 0x000fc400000010ff */
[----:B------:R-:W-:Y:S01]  /*26e0*/  @!P1 LEA.HI.X R57, R47, UR9, R46, 0x2, P0 ;  /* 0x000000092f399c11 */ /* 0x000fe200080f142e */
[----:B------:R-:W-:Y:S01]  /*26f0*/  FMUL R41, R32, R41 ;  /* 0x0000002920297220 */ /* 0x000fe20000400000 */
[----:B------:R-:W0:Y:S01]  /*2700*/  S2R R46, SR_CgaCtaId ;  /* 0x00000000002e7919 */ /* 0x000e220000008800 */
[----:B------:R-:W-:Y:S01]  /*2710*/  FMUL R32, R21, UR5 ;  /* 0x0000000515207c20 */ /* 0x000fe20008400000 */
[----:B------:R-:W-:Y:S01]  /*2720*/  F2FP.BF16.F32.PACK_AB R19, RZ, R19 ;  /* 0x00000013ff13723e */ /* 0x000fe200000010ff */
[----:B------:R-:W-:Y:S01]  /*2730*/  FMUL R28, R41, UR5 ;  /* 0x00000005291c7c20 */ /* 0x000fe20008400000 */
[----:B------:R-:W-:Y:S02]  /*2740*/  FMNMX3 R10, |R45|, R11, |R10|, !PT ;  /* 0x0000000b2d0a7276 */ /* 0x000fe4000780060a */
[----:B------:R-:W-:Y:S02]  /*2750*/  F2FP.BF16.F32.PACK_AB R32, RZ, R32 ;  /* 0x00000020ff20723e */ /* 0x000fe400000010ff */
[----:B------:R-:W-:-:S02]  /*2760*/  F2FP.BF16.F32.PACK_AB R28, RZ, R28 ;  /* 0x0000001cff1c723e */ /* 0x000fc400000010ff */
[----:B------:R-:W-:Y:S02]  /*2770*/  @!P1 PRMT R19, R19, 0x5410, R32 ;  /* 0x0000541013139816 */ /* 0x000fe40000000020 */
[----:B------:R-:W-:Y:S02]  /*2780*/  @!P1 PRMT R40, R40, 0x5410, R28 ;  /* 0x0000541028289816 */ /* 0x000fe4000000001c */
[----:B------:R-:W-:Y:S02]  /*2790*/  MOV R47, 0x400 ;  /* 0x00000400002f7802 */ /* 0x000fe40000000f00 */
[----:B------:R-:W-:Y:S01]  /*27a0*/  @!P1 IADD3.X R11, PT, PT, R42, UR32, RZ, P2, !PT ;  /* 0x000000202a0b9c10 */ /* 0x000fe200097fe4ff */
[----:B------:R1:W-:Y:S01]  /*27b0*/  @!P1 STG.E desc[UR22][R58.64], R40 ;  /* 0x000000283a009986 */ /* 0x0003e2000c101916 */
[----:B------:R-:W-:Y:S01]  /*27c0*/  LOP3.LUT R45, RZ, R7, RZ, 0x33, !PT ;  /* 0x00000007ff2d7212 */ /* 0x000fe200078e33ff */
[----:B------:R-:W-:Y:S01]  /*27d0*/  VIADD R47, R47, 0x20 ;  /* 0x000000202f2f7836 */ /* 0x000fe20000000000 */
[----:B------:R-:W-:Y:S01]  /*27e0*/  LOP3.LUT R49, R49, 0x7c, RZ, 0xc0, !PT ;  /* 0x0000007c31317812 */ /* 0x000fe200078ec0ff */
[----:B------:R2:W-:Y:S01]  /*27f0*/  @!P1 STG.E desc[UR22][R56.64], R19 ;  /* 0x0000001338009986 */ /* 0x0005e2000c101916 */
[----:B------:R-:W-:Y:S01]  /*2800*/  PRMT R13, R13, 0x5410, R14 ;  /* 0x000054100d0d7816 */ /* 0x000fe2000000000e */
[----:B------:R-:W-:Y:S01]  /*2810*/  IMAD.IADD R14, R6, 0x1, -R17 ;  /* 0x00000001060e7824 */ /* 0x000fe200078e0a11 */
[----:B------:R-:W-:Y:S01]  /*2820*/  FMNMX R43, |R43|, R10, !PT ;  /* 0x0000000a2b2b7209 */ /* 0x000fe20007800200 */
[----:B------:R-:W-:Y:S01]  /*2830*/  FMUL R17, R48, UR5 ;  /* 0x0000000530117c20 */ /* 0x000fe20008400000 */
[----:B------:R-:W-:Y:S01]  /*2840*/  LOP3.LUT R15, R15, 0x7c, RZ, 0xc0, !PT ;  /* 0x0000007c0f0f7812 */ /* 0x000fe200078ec0ff */
[----:B------:R-:W-:Y:S01]  /*2850*/  IMAD.SHL.U32 R14, R14, 0x4, RZ ;  /* 0x000000040e0e7824 */ /* 0x000fe200078e00ff */
[----:B------:R-:W-:-:S02]  /*2860*/  PRMT R29, R29, 0x5410, R12 ;  /* 0x000054101d1d7816 */ /* 0x000fc4000000000c */
[C---:B-1----:R-:W-:Y:S02]  /*2870*/  @!P1 LEA R58, P0, R31.reuse, UR16, 0x2 ;  /* 0x000000101f3a9c11 */ /* 0x042fe4000f8010ff */
[----:B0-----:R-:W-:Y:S02]  /*2880*/  LEA R46, R46, R47, 0x18 ;  /* 0x0000002f2e2e7211 */ /* 0x001fe400078ec0ff */
[C---:B--2---:R-:W-:Y:S02]  /*2890*/  @!P1 LEA R56, P2, R44.reuse, UR16, 0x2 ;  /* 0x000000102c389c11 */ /* 0x044fe4000f8410ff */
[----:B------:R-:W-:Y:S01]  /*28a0*/  @!P1 LEA.HI.X R59, R31, UR17, R42, 0x2, P0 ;  /* 0x000000111f3b9c11 */ /* 0x000fe200080f142a */
[C---:B------:R-:W-:Y:S01]  /*28b0*/  IMAD.IADD R31, R45.reuse, 0x1, R6 ;  /* 0x000000012d1f7824 */ /* 0x040fe200078e0206 */
[----:B------:R-:W-:Y:S01]  /*28c0*/  @!P1 LEA.HI.X R57, R44, UR17, R11, 0x2, P2 ;  /* 0x000000112c399c11 */ /* 0x000fe200090f140b */
[----:B------:R-:W-:Y:S01]  /*28d0*/  VIADD R45, R45, UR14 ;  /* 0x0000000e2d2d7c36 */ /* 0x000fe20008000000 */
[----:B------:R-:W-:Y:S01]  /*28e0*/  LOP3.LUT R11, R6, 0x1f, RZ, 0xc0, !PT ;  /* 0x0000001f060b7812 */ /* 0x000fe200078ec0ff */
[----:B------:R-:W-:Y:S01]  /*28f0*/  IMAD.SHL.U32 R31, R31, 0x4, RZ ;  /* 0x000000041f1f7824 */ /* 0x000fe200078e00ff */
[----:B------:R-:W-:-:S02]  /*2900*/  FMNMX R54, RZ, R54, !PT ;  /* 0x00000036ff367209 */ /* 0x000fc40007800000 */
[----:B------:R-:W-:Y:S01]  /*2910*/  FMNMX R51, RZ, R51, !PT ;  /* 0x00000033ff337209 */ /* 0x000fe20007800000 */
[----:B------:R-:W-:Y:S01]  /*2920*/  IMAD R47, R11, 0x84, RZ ;  /* 0x000000840b2f7824 */ /* 0x000fe200078e02ff */
[----:B------:R-:W-:Y:S01]  /*2930*/  LOP3.LUT R31, R31, 0x7c, RZ, 0xc0, !PT ;  /* 0x0000007c1f1f7812 */ /* 0x000fe200078ec0ff */
[----:B------:R-:W-:Y:S01]  /*2940*/  FMUL R54, R53, R54 ;  /* 0x0000003635367220 */ /* 0x000fe20000400000 */
[----:B------:R-:W-:Y:S01]  /*2950*/  FMNMX R43, R43, |R52|, !PT ;  /* 0x400000342b2b7209 */ /* 0x000fe20007800000 */
[----:B------:R-:W-:Y:S01]  /*2960*/  IMAD.IADD R42, R47, 0x1, R46 ;  /* 0x000000012f2a7824 */ /* 0x000fe200078e022e */
[----:B------:R-:W-:Y:S01]  /*2970*/  PRMT R39, R39, 0x5410, R16 ;  /* 0x0000541027277816 */ /* 0x000fe20000000010 */
[----:B------:R-:W-:Y:S01]  /*2980*/  FMUL R16, R20, UR5 ;  /* 0x0000000514107c20 */ /* 0x000fe20008400000 */
[----:B------:R-:W-:Y:S01]  /*2990*/  FMNMX3 R18, |R41|, R43, |R18|, !PT ;  /* 0x0000002b29127276 */ /* 0x000fe20007800612 */
[C---:B------:R-:W-:Y:S01]  /*29a0*/  IMAD.IADD R10, R42.reuse, 0x1, R49 ;  /* 0x000000012a0a7824 */ /* 0x040fe200078e0231 */
[----:B------:R-:W-:Y:S01]  /*29b0*/  ISETP.LT.U32.AND P0, PT, R7, UR14, PT ;  /* 0x0000000e07007c0c */ /* 0x000fe2000bf01070 */
[C---:B------:R-:W-:Y:S01]  /*29c0*/  IMAD.IADD R31, R42.reuse, 0x1, R31 ;  /* 0x000000012a1f7824 */ /* 0x040fe200078e021f */
[----:B------:R-:W-:Y:S01]  /*29d0*/  FMNMX R21, |R21|, R18, !PT ;  /* 0x0000001215157209 */ /* 0x000fe20007800200 */
[----:B------:R-:W-:Y:S01]  /*29e0*/  IMAD.IADD R12, R42, 0x1, R15 ;  /* 0x000000012a0c7824 */ /* 0x000fe200078e020f */
[----:B------:R0:W-:Y:S01]  /*29f0*/  STS [R10], R13 ;  /* 0x0000000d0a007388 */ /* 0x0001e20000000800 */
[----:B------:R-:W-:Y:S01]  /*2a00*/  LOP3.LUT R15, R14, 0x7c, RZ, 0xc0, !PT ;  /* 0x0000007c0e0f7812 */ /* 0x000fe200078ec0ff */
[----:B------:R-:W-:Y:S01]  /*2a10*/  FMUL R14, R54, UR5 ;  /* 0x00000005360e7c20 */ /* 0x000fe20008400000 */
[----:B------:R-:W-:Y:S01]  /*2a20*/  F2FP.BF16.F32.PACK_AB R16, RZ, R16 ;  /* 0x00000010ff10723e */ /* 0x000fe200000010ff */
[----:B------:R1:W-:Y:S01]  /*2a30*/  STS [R31], R29 ;  /* 0x0000001d1f007388 */ /* 0x0003e20000000800 */
[----:B------:R-:W-:-:S02]  /*2a40*/  F2FP.BF16.F32.PACK_AB R17, RZ, R17 ;  /* 0x00000011ff11723e */ /* 0x000fc400000010ff */
[----:B------:R-:W-:Y:S01]  /*2a50*/  F2FP.BF16.F32.PACK_AB R14, RZ, R14 ;  /* 0x0000000eff0e723e */ /* 0x000fe200000010ff */
[----:B------:R2:W-:Y:S01]  /*2a60*/  STS [R12], R39 ;  /* 0x000000270c007388 */ /* 0x0005e20000000800 */
[----:B------:R-:W-:Y:S01]  /*2a70*/  PRMT R40, R40, 0x5410, R19 ;  /* 0x0000541028287816 */ /* 0x000fe20000000013 */
[----:B0-----:R-:W-:Y:S01]  /*2a80*/  IMAD.IADD R13, R42, 0x1, R15 ;  /* 0x000000012a0d7824 */ /* 0x001fe200078e020f */
[----:B------:R-:W-:Y:S01]  /*2a90*/  FMNMX R21, |R54|, R21, !PT ;  /* 0x0000001536157209 */ /* 0x000fe20007800200 */
[----:B------:R-:W-:Y:S01]  /*2aa0*/  IMAD.WIDE.U32 R18, R30, UR31, RZ ;  /* 0x0000001f1e127c25 */ /* 0x000fe2000f8e00ff */
[----:B------:R-:W-:-:S03]  /*2ab0*/  @!P1 PRMT R16, R16, 0x5410, R17 ;  /* 0x0000541010109816 */ /* 0x000fc60000000011 */
[----:B-1----:R-:W-:Y:S01]  /*2ac0*/  FMUL R29, R50, R51 ;  /* 0x00000033321d7220 */ /* 0x002fe20000400000 */
[----:B------:R0:W-:Y:S01]  /*2ad0*/  STS [R13], R40 ;  /* 0x000000280d007388 */ /* 0x0001e20000000800 */
[----:B------:R-:W-:Y:S02]  /*2ae0*/  PRMT R38, R38, 0x5410, R22 ;  /* 0x0000541026267816 */ /* 0x000fe40000000016 */
[C---:B------:R-:W-:Y:S01]  /*2af0*/  FMUL R15, R29.reuse, UR5 ;  /* 0x000000051d0f7c20 */ /* 0x040fe20008400000 */
[----:B------:R-:W-:Y:S01]  /*2b00*/  FMNMX3 R21, |R29|, R21, |R20|, !PT ;  /* 0x000000151d157276 */ /* 0x000fe20007800614 */
[----:B--2---:R-:W-:Y:S01]  /*2b10*/  IMAD R39, R30, UR7, RZ ;  /* 0x000000071e277c24 */ /* 0x004fe2000f8e02ff */
[----:B------:R-:W-:Y:S02]  /*2b20*/  PRMT R37, R37, 0x5410, R23 ;  /* 0x0000541025257816 */ /* 0x000fe40000000017 */
[----:B------:R-:W-:Y:S01]  /*2b30*/  F2FP.BF16.F32.PACK_AB R15, RZ, R15 ;  /* 0x0000000fff0f723e */ /* 0x000fe200000010ff */
[----:B------:R-:W-:Y:S01]  /*2b40*/  IMAD.IADD R19, R19, 0x1, R39 ;  /* 0x0000000113137824 */ /* 0x000fe200078e0227 */
[----:B------:R-:W-:-:S02]  /*2b50*/  FMNMX R48, |R48|, R21, !PT ;  /* 0x0000001530307209 */ /* 0x000fc40007800200 */
[----:B------:R-:W-:Y:S02]  /*2b60*/  @!P1 PRMT R14, R14, 0x5410, R15 ;  /* 0x000054100e0e9816 */ /* 0x000fe4000000000f */
[----:B------:R-:W-:Y:S02]  /*2b70*/  PRMT R36, R36, 0x5410, R24 ;  /* 0x0000541024247816 */ /* 0x000fe40000000018 */
[----:B------:R-:W-:Y:S01]  /*2b80*/  PRMT R35, R35, 0x5410, R25 ;  /* 0x0000541023237816 */ /* 0x000fe20000000019 */
[----:B------:R0:W-:Y:S01]  /*2b90*/  @!P1 STG.E desc[UR22][R58.64], R14 ;  /* 0x0000000e3a009986 */ /* 0x0001e2000c101916 */
[----:B------:R-:W-:Y:S02]  /*2ba0*/  PRMT R34, R34, 0x5410, R26 ;  /* 0x0000541022227816 */ /* 0x000fe4000000001a */
[----:B------:R-:W-:Y:S01]  /*2bb0*/  PRMT R33, R33, 0x5410, R27 ;  /* 0x0000541021217816 */ /* 0x000fe2000000001b */
[----:B------:R0:W-:Y:S01]  /*2bc0*/  @!P1 STG.E desc[UR22][R56.64], R16 ;  /* 0x0000001038009986 */ /* 0x0001e2000c101916 */
[----:B------:R-:W-:-:S02]  /*2bd0*/  SHF.R.U32.HI R20, RZ, 0x5, R6 ;  /* 0x00000005ff147819 */ /* 0x000fc40000011606 */
        /* <DEDUP_REMOVED lines=23> */
.L_x_5597:
[C---:B-1----:R-:W-:Y:S01]  /*2d50*/  LOP3.LUT R40, R27.reuse, 0x1f, RZ, 0xc0, !PT ;  /* 0x0000001f1b287812 */ /* 0x042fe200078ec0ff */
[----:B------:R-:W-:Y:S02]  /*2d60*/  VIADD R30, R27, 0xffffffff ;  /* 0xffffffff1b1e7836 */ /* 0x000fe40000000000 */
[----:B------:R-:W-:Y:S01]  /*2d70*/  VIADD R26, R26, 0x4 ;  /* 0x000000041a1a7836 */ /* 0x000fe20000000000 */
[----:B------:R-:W-:Y:S02]  /*2d80*/  ISETP.GE.U32.AND P2, PT, R40, UR13, PT ;  /* 0x0000000d28007c0c */ /* 0x000fe4000bf46070 */
[----:B------:R-:W-:-:S04]  /*2d90*/  LOP3.LUT R30, R30, 0x1f, RZ, 0xc0, !PT ;  /* 0x0000001f1e1e7812 */ /* 0x000fc800078ec0ff */
[----:B------:R-:W-:-:S07]  /*2da0*/  ISETP.GE.U32.AND P1, PT, R30, UR13, PT ;  /* 0x0000000d1e007c0c */ /* 0x000fce000bf26070 */
[----:B------:R-:W1:Y:S01]  /*2db0*/  @!P2 LDS R32, [R25+-0x8] ;  /* 0xfffff8001920a984 */ /* 0x000e620000000800 */
[----:B------:R-:W-:-:S05]  /*2dc0*/  @!P2 IADD3 R29, P3, PT, R40, R23, RZ ;  /* 0x00000017281da210 */ /* 0x000fca0007f7e0ff */
[----:B------:R-:W-:Y:S01]  /*2dd0*/  @!P2 IMAD.X R40, RZ, RZ, R17, P3 ;  /* 0x000000ffff28a224 */ /* 0x000fe200018e0611 */
[----:B------:R-:W-:-:S04]  /*2de0*/  @!P2 LEA R50, P3, R29, UR10, 0x2 ;  /* 0x0000000a1d32ac11 */ /* 0x000fc8000f8610ff */
[----:B------:R-:W-:Y:S02]  /*2df0*/  @!P2 LEA.HI.X R51, R29, UR4, R40, 0x2, P3 ;  /* 0x000000041d33ac11 */ /* 0x000fe400098f1428 */
[----:B------:R-:W2:Y:S04]  /*2e00*/  @!P1 LDS R29, [R25+-0x4] ;  /* 0xfffffc00191d9984 */ /* 0x000ea80000000800 */
[----:B-1----:R1:W-:Y:S01]  /*2e10*/  @!P2 STG.E desc[UR22][R50.64], R32 ;  /* 0x000000203200a986 */ /* 0x0023e2000c101916 */
[----:B------:R-:W-:-:S05]  /*2e20*/  IADD3 R23, P2, PT, R23, UR12, RZ ;  /* 0x0000000c17177c10 */ /* 0x000fca000ff5e0ff */
[----:B0-----:R-:W-:Y:S01]  /*2e30*/  IMAD.X R17, R17, 0x1, R0, P2 ;  /* 0x0000000111117824 */ /* 0x001fe200010e0600 */
[----:B------:R-:W-:Y:S02]  /*2e40*/  @!P1 IADD3 R30, P2, PT, R30, R23, RZ ;  /* 0x000000171e1e9210 */ /* 0x000fe40007f5e0ff */
[----:B------:R-:W-:-:S03]  /*2e50*/  IADD3 R23, P3, PT, R23, UR12, RZ ;  /* 0x0000000c17177c10 */ /* 0x000fc6000ff7e0ff */
[----:B------:R-:W-:Y:S01]  /*2e60*/  @!P1 IMAD.X R39, RZ, RZ, R17, P2 ;  /* 0x000000ffff279224 */ /* 0x000fe200010e0611 */
[C---:B------:R-:W-:Y:S01]  /*2e70*/  @!P1 LEA R40, P2, R30.reuse, UR10, 0x2 ;  /* 0x0000000a1e289c11 */ /* 0x040fe2000f8410ff */
[----:B-1----:R-:W-:Y:S02]  /*2e80*/  VIADD R32, R27, 0x1d ;  /* 0x0000001d1b207836 */ /* 0x002fe40000000000 */
[----:B------:R-:W-:Y:S01]  /*2e90*/  IMAD.X R17, R17, 0x1, R0, P3 ;  /* 0x0000000111117824 */ /* 0x000fe200018e0600 */
[----:B------:R-:W-:Y:S01]  /*2ea0*/  @!P1 LEA.HI.X R41, R30, UR4, R39, 0x2, P2 ;  /* 0x000000041e299c11 */ /* 0x000fe200090f1427 */
[----:B------:R-:W-:Y:S01]  /*2eb0*/  VIADD R30, R27, 0x1e ;  /* 0x0000001e1b1e7836 */ /* 0x000fe20000000000 */
[----:B------:R-:W-:-:S03]  /*2ec0*/  LOP3.LUT R32, R32, 0x1f, RZ, 0xc0, !PT ;  /* 0x0000001f20207812 */ /* 0x000fc600078ec0ff */
[----:B--2---:R-:W-:Y:S01]  /*2ed0*/  @!P1 STG.E desc[UR22][R40.64], R29 ;  /* 0x0000001d28009986 */ /* 0x004fe2000c101916 */
[----:B------:R-:W-:Y:S02]  /*2ee0*/  LOP3.LUT R30, R30, 0x1f, RZ, 0xc0, !PT ;  /* 0x0000001f1e1e7812 */ /* 0x000fe400078ec0ff */
[----:B------:R-:W-:Y:S02]  /*2ef0*/  ISETP.GE.U32.AND P1, PT, R32, UR13, PT ;  /* 0x0000000d20007c0c */ /* 0x000fe4000bf26070 */
[----:B------:R-:W-:-:S11]  /*2f00*/  ISETP.GE.U32.AND P2, PT, R30, UR13, PT ;  /* 0x0000000d1e007c0c */ /* 0x000fd6000bf46070 */
[----:B------:R-:W-:Y:S02]  /*2f10*/  @!P1 LDS R29, [R25+0x4] ;  /* 0x00000400191d9984 */ /* 0x000fe40000000800 */
[----:B------:R-:W-:Y:S02]  /*2f20*/  @!P2 IADD3 R30, P3, PT, R30, R23, RZ ;  /* 0x000000171e1ea210 */ /* 0x000fe40007f7e0ff */
[----:B------:R0:W1:Y:S03]  /*2f30*/  @!P2 LDS R27, [R25] ;  /* 0x00000000191ba984 */ /* 0x0000660000000800 */
[----:B------:R-:W-:Y:S01]  /*2f40*/  @!P2 IMAD.X R39, RZ, RZ, R17, P3 ;  /* 0x000000ffff27a224 */ /* 0x000fe200018e0611 */
[----:B------:R-:W-:-:S04]  /*2f50*/  @!P2 LEA R50, P3, R30, UR10, 0x2 ;  /* 0x0000000a1e32ac11 */ /* 0x000fc8000f8610ff */
[----:B------:R-:W-:Y:S01]  /*2f60*/  @!P2 LEA.HI.X R51, R30, UR4, R39, 0x2, P3 ;  /* 0x000000041e33ac11 */ /* 0x000fe200098f1427 */
[----:B0-----:R-:W-:-:S04]  /*2f70*/  VIADD R25, R25, 0x10 ;  /* 0x0000001019197836 */ /* 0x001fc80000000000 */
[----:B-1----:R0:W-:Y:S01]  /*2f80*/  @!P2 STG.E desc[UR22][R50.64], R27 ;  /* 0x0000001b3200a986 */ /* 0x0021e2000c101916 */
        /* <DEDUP_REMOVED lines=8> */
[----:B------:R1:W-:Y:S01]  /*3010*/  @!P1 STG.E desc[UR22][R40.64], R29 ;  /* 0x0000001d28009986 */ /* 0x0003e2000c101916 */
[----:B------:R-:W-:-:S05]  /*3020*/  IADD3 R23, P1, PT, R23, UR12, RZ ;  /* 0x0000000c17177c10 */ /* 0x000fca000ff3e0ff */
[----:B------:R-:W-:-:S04]  /*3030*/  IMAD.X R17, R17, 0x1, R0, P1 ;  /* 0x0000000111117824 */ /* 0x000fc800008e0600 */
[----:B------:R-:W-:Y:S05]  /*3040*/  @P2 BRA `(.L_x_5597) ;  /* 0xfffffffc00402947 */ /* 0x000fea000383ffff */
.L_x_5596:
[----:B------:R-:W-:Y:S05]  /*3050*/  BSYNC.RECONVERGENT B1 ;  /* 0x0000000000017941 */ /* 0x000fea0003800200 */
.L_x_5595:
        /* <DEDUP_REMOVED lines=35> */
.L_x_5594:
[----:B------:R-:W-:Y:S05]  /*3290*/  BSYNC.RECONVERGENT B0 ;  /* 0x0000000000007941 */ /* 0x000fea0003800200 */
.L_x_5593:
        /* <DEDUP_REMOVED lines=38> */
.L_x_5602:
        /* <DEDUP_REMOVED lines=48> */
.L_x_5601:
[----:B------:R-:W-:Y:S05]  /*3800*/  BSYNC.RECONVERGENT B1 ;  /* 0x0000000000017941 */ /* 0x000fea0003800200 */
.L_x_5600:
        /* <DEDUP_REMOVED lines=35> */
.L_x_5599:
[----:B------:R-:W-:Y:S05]  /*3a40*/  BSYNC.RECONVERGENT B0 ;  /* 0x0000000000007941 */ /* 0x000fea0003800200 */
.L_x_5598:
        /* <DEDUP_REMOVED lines=22> */
[----:B--2---:R-:W-:Y:S01]  /*3bb0*/  IMAD.MOV.U32 R33, RZ, RZ, R17 ;  /* 0x000000ffff217224 */ /* 0x004fe200078e0011 */
        /* <DEDUP_REMOVED lines=10> */
.L_x_5607:
        /* <DEDUP_REMOVED lines=12> */
[----:B------:R-:W2:Y:S01]  /*3d20*/  @!P4 LDS R35, [R19+-0x8] ;  /* 0xfffff8001323c984 */ /* 0x000ea20000000800 */
[----:B------:R-:W-:Y:S02]  /*3d30*/  ISETP.GE.U32.AND P1, PT, R24, UR13, PT ;  /* 0x0000000d18007c0c */ /* 0x000fe4000bf26070 */
[----:B------:R-:W-:-:S03]  /*3d40*/  @!P4 IADD3 R5, P6, PT, R5, R26, RZ ;  /* 0x0000001a0505c210 */ /* 0x000fc60007fde0ff */
[----:B------:R-:W3:Y:S02]  /*3d50*/  @!P3 LDS R25, [R19+-0x4] ;  /* 0xfffffc001319b984 */ /* 0x000ee40000000800 */
[----:B------:R-:W-:Y:S01]  /*3d60*/  @!P4 IMAD.X R26, RZ, RZ, R33, P6 ;  /* 0x000000ffff1ac224 */ /* 0x000fe200030e0621 */
[----:B------:R-:W-:Y:S01]  /*3d70*/  @!P4 LEA R4, P6, R5, UR10, 0x2 ;  /* 0x0000000a0504cc11 */ /* 0x000fe2000f8c10ff */
[----:B------:R-:W4:Y:S01]  /*3d80*/  @!P2 LDS R27, [R19] ;  /* 0x00000000131ba984 */ /* 0x000f220000000800 */
        /* <DEDUP_REMOVED lines=10> */
[----:B--2---:R0:W-:Y:S01]  /*3e30*/  @!P4 STG.E desc[UR22][R4.64], R35 ;  /* 0x000000230400c986 */ /* 0x0041e2000c101916 */
[----:B------:R-:W-:-:S04]  /*3e40*/  @!P3 LEA R8, P4, R9, UR10, 0x2 ;  /* 0x0000000a0908bc11 */ /* 0x000fc8000f8810ff */
[----:B------:R-:W-:Y:S02]  /*3e50*/  @!P3 LEA.HI.X R9, R9, UR4, R26, 0x2, P4 ;  /* 0x000000040909bc11 */ /* 0x000fe4000a0f141a */
[----:B------:R-:W-:-:S03]  /*3e60*/  @!P2 IADD3 R3, P4, PT, R2, R3, RZ ;  /* 0x000000030203a210 */ /* 0x000fc60007f9e0ff */
[----:B---3--:R2:W-:Y:S02]  /*3e70*/  @!P3 STG.E desc[UR22][R8.64], R25 ;  /* 0x000000190800b986 */ /* 0x0085e4000c101916 */
[----:B------:R-:W-:Y:S01]  /*3e80*/  @!P2 IMAD.X R26, RZ, RZ, R39, P4 ;  /* 0x000000ffff1aa224 */ /* 0x000fe200020e0627 */
[C---:B------:R-:W-:Y:S02]  /*3e90*/  @!P2 LEA R2, P4, R3.reuse, UR10, 0x2 ;  /* 0x0000000a0302ac11 */ /* 0x040fe4000f8810ff */
[C---:B0-----:R-:W-:Y:S01]  /*3ea0*/  @!P1 IADD3 R5, P5, PT, R24.reuse, R37, RZ ;  /* 0x0000002518059210 */ /* 0x041fe20007fbe0ff */
[----:B------:R-:W-:Y:S01]  /*3eb0*/  VIADD R24, R24, 0x1f ;  /* 0x0000001f18187836 */ /* 0x000fe20000000000 */
[----:B------:R-:W-:Y:S02]  /*3ec0*/  @!P2 LEA.HI.X R3, R3, UR4, R26, 0x2, P4 ;  /* 0x000000040303ac11 */ /* 0x000fe4000a0f141a */
[----:B------:R-:W-:Y:S01]  /*3ed0*/  @!P1 LEA R4, P4, R5, UR10, 0x2 ;  /* 0x0000000a05049c11 */ /* 0x000fe2000f8810ff */
[----:B------:R-:W-:-:S02]  /*3ee0*/  @!P1 IMAD.X R26, RZ, RZ, R33, P5 ;  /* 0x000000ffff1a9224 */ /* 0x000fc400028e0621 */
[----:B----4-:R2:W-:Y:S01]  /*3ef0*/  @!P2 STG.E desc[UR22][R2.64], R27 ;  /* 0x0000001b0200a986 */ /* 0x0105e2000c101916 */
[----:B------:R-:W-:Y:S02]  /*3f00*/  ISETP.NE.AND P2, PT, R23, RZ, PT ;  /* 0x000000ff1700720c */ /* 0x000fe40003f45270 */
[----:B------:R-:W-:-:S05]  /*3f10*/  @!P1 LEA.HI.X R5, R5, UR4, R26, 0x2, P4 ;  /* 0x0000000405059c11 */ /* 0x000fca000a0f141a */
[----:B-1----:R2:W-:Y:S01]  /*3f20*/  @!P1 STG.E desc[UR22][R4.64], R29 ;  /* 0x0000001d04009986 */ /* 0x0025e2000c101916 */
[----:B------:R-:W-:-:S05]  /*3f30*/  IADD3 R26, P1, PT, R37, UR12, RZ ;  /* 0x0000000c251a7c10 */ /* 0x000fca000ff3e0ff */
[----:B------:R-:W-:Y:S01]  /*3f40*/  IMAD.X R33, R33, 0x1, R0, P1 ;  /* 0x0000000121217824 */ /* 0x000fe200008e0600 */
[----:B------:R-:W-:Y:S07]  /*3f50*/  @P2 BRA `(.L_x_5607) ;  /* 0xfffffffc00402947 */ /* 0x000fee000383ffff */
.L_x_5606:
[----:B------:R-:W-:Y:S05]  /*3f60*/  BSYNC.RECONVERGENT B1 ;  /* 0x0000000000017941 */ /* 0x000fea0003800200 */
.L_x_5605:
        /* <DEDUP_REMOVED lines=35> */
.L_x_5604:
[----:B------:R-:W-:Y:S05]  /*41a0*/  BSYNC.RECONVERGENT B0 ;  /* 0x0000000000007941 */ /* 0x000fea0003800200 */
.L_x_5603:
        /* <DEDUP_REMOVED lines=12> */
[----:B----4-:R-:W-:-:S03]  /*4270*/  IMAD.MOV.U32 R10, RZ, RZ, RZ ;  /* 0x000000ffff0a7224 */ /* 0x010fc600078e00ff */
[----:B------:R-:W-:-:S04]  /*4280*/  LOP3.LUT R4, R4, 0x3, RZ, 0xc0, !PT ;  /* 0x0000000304047812 */ /* 0x000fc800078ec0ff */
[----:B------:R-:W-:-:S03]  /*4290*/  ISETP.NE.AND P0, PT, R4, RZ, PT ;  /* 0x000000ff0400720c */ /* 0x000fc60003f05270 */
[----:B------:R-:W-:Y:S10]  /*42a0*/  @!P1 BRA `(.L_x_5611) ;  /* 0x0000000000d49947 */ /* 0x000ff40003800000 */
[----:B------:R-:W2:Y:S01]  /*42b0*/  LDC R0, c[0x0][0x3c4] ;  /* 0x0000f100ff007b82 */ /* 0x000ea20000000800 */
[----:B------:R-:W-:Y:S02]  /*42c0*/  IMAD R47, R20, 0x10, R47 ;  /* 0x00000010142f7824 */ /* 0x000fe400078e022f */
[----:B------:R-:W-:-:S03]  /*42d0*/  IMAD.IADD R10, R21, 0x1, -R4 ;  /* 0x00000001150a7824 */ /* 0x000fc600078e0a04 */
[----:B------:R-:W-:Y:S01]  /*42e0*/  IADD3 R46, PT, PT, R47, 0x8, R46 ;  /* 0x000000082f2e7810 */ /* 0x000fe20007ffe02e */
[----:B---3--:R-:W-:-:S07]  /*42f0*/  IMAD.MOV R5, RZ, RZ, -R10 ;  /* 0x000000ffff057224 */ /* 0x008fce00078e0a0a */
.L_x_5612:
        /* <DEDUP_REMOVED lines=12> */
[----:B------:R-:W3:Y:S01]  /*43c0*/  @!P4 LDS R15, [R46+-0x8] ;  /* 0xfffff8002e0fc984 */ /* 0x000ee20000000800 */
[----:B------:R-:W-:Y:S02]  /*43d0*/  @!P4 IADD3 R3, P6, PT, R9, R16, RZ ;  /* 0x000000100903c210 */ /* 0x000fe40007fde0ff */
[----:B------:R-:W-:Y:S01]  /*43e0*/  IADD3 R16, P5, PT, R16, UR12, RZ ;  /* 0x0000000c10107c10 */ /* 0x000fe2000ffbe0ff */
[----:B------:R-:W4:Y:S02]  /*43f0*/  @!P3 LDS R21, [R46+-0x4] ;  /* 0xfffffc002e15b984 */ /* 0x000f240000000800 */
[----:B------:R-:W-:Y:S01]  /*4400*/  @!P4 IMAD.X R8, RZ, RZ, R17, P6 ;  /* 0x000000ffff08c224 */ /* 0x000fe200030e0611 */
[----:B------:R-:W-:Y:S01]  /*4410*/  @!P4 LEA R2, P6, R3, UR6, 0x2 ;  /* 0x000000060302cc11 */ /* 0x000fe2000f8c10ff */
[----:B0-----:R-:W0:Y:S01]  /*4420*/  @!P2 LDS R23, [R46] ;  /* 0x000000002e17a984 */ /* 0x001e220000000800 */
[----:B--2---:R-:W-:Y:S01]  /*4430*/  IMAD.X R17, R17, 0x1, R0, P5 ;  /* 0x0000000111117824 */ /* 0x004fe200028e0600 */
[----:B------:R-:W-:-:S02]  /*4440*/  @!P3 IADD3 R9, P5, PT, R13, R16, RZ ;  /* 0x000000100d09b210 */ /* 0x000fc40007fbe0ff */
[----:B------:R2:W5:Y:S01]  /*4450*/  @!P1 LDS R25, [R46+0x4] ;  /* 0x000004002e199984 */ /* 0x0005620000000800 */
[-C--:B------:R-:W-:Y:S02]  /*4460*/  @!P4 LEA.HI.X R3, R3, R14.reuse, R8, 0x2, P6 ;  /* 0x0000000e0303c211 */ /* 0x080fe400030f1408 */
[----:B------:R-:W-:Y:S01]  /*4470*/  @!P3 IMAD.X R8, RZ, RZ, R17, P5 ;  /* 0x000000ffff08b224 */ /* 0x000fe200028e0611 */
[C---:B------:R-:W-:Y:S02]  /*4480*/  @!P3 LEA R12, P5, R9.reuse, UR6, 0x2 ;  /* 0x00000006090cbc11 */ /* 0x040fe4000f8a10ff */
[----:B------:R-:W-:Y:S02]  /*4490*/  IADD3 R18, P6, PT, R16, UR12, RZ ;  /* 0x0000000c10127c10 */ /* 0x000fe4000ffde0ff */
[----:B------:R-:W-:Y:S01]  /*44a0*/  @!P3 LEA.HI.X R13, R9, R14, R8, 0x2, P5 ;  /* 0x0000000e090db211 */ /* 0x000fe200028f1408 */
[----:B--2---:R-:W-:Y:S01]  /*44b0*/  VIADD R46, R46, 0x10 ;  /* 0x000000102e2e7836 */ /* 0x004fe20000000000 */
        /* <DEDUP_REMOVED lines=10> */
[----:B---3--:R2:W-:Y:S01]  /*4560*/  @!P4 STG.E desc[UR22][R2.64], R15 ;  /* 0x0000000f0200c986 */ /* 0x0085e2000c101916 */
[----:B------:R-:W-:-:S03]  /*4570*/  @!P1 LEA R18, P5, R17, UR6, 0x2 ;  /* 0x0000000611129c11 */ /* 0x000fc6000f8a10ff */
[----:B----4-:R2:W-:Y:S01]  /*4580*/  @!P3 STG.E desc[UR22][R12.64], R21 ;  /* 0x000000150c00b986 */ /* 0x0105e2000c101916 */
[----:B------:R-:W-:-:S03]  /*4590*/  @!P1 LEA.HI.X R19, R17, R14, R16, 0x2, P5 ;  /* 0x0000000e11139211 */ /* 0x000fc600028f1410 */
[----:B0-----:R2:W-:Y:S01]  /*45a0*/  @!P2 STG.E desc[UR22][R8.64], R23 ;  /* 0x000000170800a986 */ /* 0x0015e2000c101916 */
[----:B------:R-:W-:-:S03]  /*45b0*/  ISETP.NE.AND P2, PT, R5, RZ, PT ;  /* 0x000000ff0500720c */ /* 0x000fc60003f45270 */
[----:B-----5:R2:W-:Y:S01]  /*45c0*/  @!P1 STG.E desc[UR22][R18.64], R25 ;  /* 0x0000001912009986 */ /* 0x0205e2000c101916 */
[----:B------:R-:W-:-:S05]  /*45d0*/  IADD3 R16, P1, PT, R22, UR12, RZ ;  /* 0x0000000c16107c10 */ /* 0x000fca000ff3e0ff */
[----:B------:R-:W-:-:S04]  /*45e0*/  IMAD.X R17, R27, 0x1, R0, P1 ;  /* 0x000000011b117824 */ /* 0x000fc800008e0600 */
[----:B------:R-:W-:Y:S05]  /*45f0*/  @P2 BRA `(.L_x_5612) ;  /* 0xfffffffc00402947 */ /* 0x000fea000383ffff */
.L_x_5611:
[----:B------:R-:W-:Y:S05]  /*4600*/  BSYNC.RECONVERGENT B1 ;  /* 0x0000000000017941 */ /* 0x000fea0003800200 */
.L_x_5610:
[----:B------:R-:W-:Y:S05]  /*4610*/  @!P0 BRA `(.L_x_5609) ;  /* 0x0000000000888947 */ /* 0x000fea0003800000 */
[----:B--23--:R-:W-:Y:S01]  /*4620*/  LOP3.LUT R3, R55, 0x1f, RZ, 0xc0, !PT ;  /* 0x0000001f37037812 */ /* 0x00cfe200078ec0ff */
[----:B------:R-:W-:-:S03]  /*4630*/  IMAD.IADD R7, R7, 0x1, R10 ;  /* 0x0000000107077824 */ /* 0x000fc600078e020a */
[----:B------:R-:W-:Y:S01]  /*4640*/  ISETP.GE.U32.AND P0, PT, R3, UR13, PT ;  /* 0x0000000d03007c0c */ /* 0x000fe2000bf06070 */
[----:B------:R-:W-:-:S12]  /*4650*/  IMAD R42, R7, 0x4, R42 ;  /* 0x00000004072a7824 */ /* 0x000fd800078e022a */
[----:B------:R-:W2:Y:S01]  /*4660*/  @!P0 LDS R5, [R42] ;  /* 0x000000002a058984 */ /* 0x000ea20000000800 */
[----:B------:R-:W-:-:S05]  /*4670*/  @!P0 IADD3 R3, P1, PT, R3, R16, RZ ;  /* 0x0000001003038210 */ /* 0x000fca0007f3e0ff */
[----:B------:R-:W-:Y:S01]  /*4680*/  @!P0 IMAD.X R7, RZ, RZ, R17, P1 ;  /* 0x000000ffff078224 */ /* 0x000fe200008e0611 */
[----:B------:R-:W-:-:S04]  /*4690*/  @!P0 LEA R2, P1, R3, UR6, 0x2 ;  /* 0x0000000603028c11 */ /* 0x000fc8000f8210ff */
[----:B------:R-:W-:Y:S02]  /*46a0*/  @!P0 LEA.HI.X R3, R3, R14, R7, 0x2, P1 ;  /* 0x0000000e03038211 */ /* 0x000fe400008f1407 */
[----:B------:R-:W-:-:S05]  /*46b0*/  IADD3 R16, P1, PT, R16, UR12, RZ ;  /* 0x0000000c10107c10 */ /* 0x000fca000ff3e0ff */
[----:B------:R-:W-:Y:S01]  /*46c0*/  IMAD.X R17, R17, 0x1, R0, P1 ;  /* 0x0000000111117824 */ /* 0x000fe200008e0600 */
[----:B--2---:R2:W-:Y:S01]  /*46d0*/  @!P0 STG.E desc[UR22][R2.64], R5 ;  /* 0x0000000502008986 */ /* 0x0045e2000c101916 */
[----:B------:R-:W-:-:S13]  /*46e0*/  ISETP.NE.AND P0, PT, R4, 0x1, PT ;  /* 0x000000010400780c */ /* 0x000fda0003f05270 */
[----:B--2---:R-:W-:Y:S05]  /*46f0*/  @!P0 BRA `(.L_x_5609) ;  /* 0x0000000000508947 */ /* 0x004fea0003800000 */
[----:B------:R-:W-:-:S05]  /*4700*/  VIADD R2, R55, 0xffffffff ;  /* 0xffffffff37027836 */ /* 0x000fca0000000000 */
[----:B------:R-:W-:-:S04]  /*4710*/  LOP3.LUT R3, R2, 0x1f, RZ, 0xc0, !PT ;  /* 0x0000001f02037812 */ /* 0x000fc800078ec0ff */
[----:B------:R-:W-:-:S13]  /*4720*/  ISETP.GE.U32.AND P0, PT, R3, UR13, PT ;  /* 0x0000000d03007c0c */ /* 0x000fda000bf06070 */
[----:B------:R-:W2:Y:S01]  /*4730*/  @!P0 LDS R5, [R42+0x4] ;  /* 0x000004002a058984 */ /* 0x000ea20000000800 */
[----:B------:R-:W-:-:S05]  /*4740*/  @!P0 IADD3 R3, P1, PT, R3, R16, RZ ;  /* 0x0000001003038210 */ /* 0x000fca0007f3e0ff */
[----:B------:R-:W-:Y:S01]  /*4750*/  @!P0 IMAD.X R7, RZ, RZ, R17, P1 ;  /* 0x000000ffff078224 */ /* 0x000fe200008e0611 */
[----:B------:R-:W-:-:S04]  /*4760*/  @!P0 LEA R2, P1, R3, UR6, 0x2 ;  /* 0x0000000603028c11 */ /* 0x000fc8000f8210ff */
[----:B------:R-:W-:-:S05]  /*4770*/  @!P0 LEA.HI.X R3, R3, R14, R7, 0x2, P1 ;  /* 0x0000000e03038211 */ /* 0x000fca00008f1407 */
[----:B--2---:R2:W-:Y:S01]  /*4780*/  @!P0 STG.E desc[UR22][R2.64], R5 ;  /* 0x0000000502008986 */ /* 0x0045e2000c101916 */
[----:B------:R-:W-:-:S13]  /*4790*/  ISETP.NE.AND P0, PT, R4, 0x2, PT ;  /* 0x000000020400780c */ /* 0x000fda0003f05270 */
[----:B--2---:R-:W-:Y:S05]  /*47a0*/  @!P0 BRA `(.L_x_5609) ;  /* 0x0000000000248947 */ /* 0x004fea0003800000 */
[----:B------:R-:W-:-:S05]  /*47b0*/  VIADD R55, R55, 0x1e ;  /* 0x0000001e37377836 */ /* 0x000fca0000000000 */
[----:B------:R-:W-:-:S04]  /*47c0*/  LOP3.LUT R55, R55, 0x1f, RZ, 0xc0, !PT ;  /* 0x0000001f37377812 */ /* 0x000fc800078ec0ff */
[----:B------:R-:W-:-:S13]  /*47d0*/  ISETP.GE.U32.AND P0, PT, R55, UR13, PT ;  /* 0x0000000d37007c0c */ /* 0x000fda000bf06070 */
[----:B------:R-:W2:Y:S01]  /*47e0*/  @!P0 LDS R5, [R42+0x8] ;  /* 0x000008002a058984 */ /* 0x000ea20000000800 */
[----:B------:R-:W-:-:S04]  /*47f0*/  @!P0 IADD3 R3, P1, P2, R55, UR12, R16 ;  /* 0x0000000c37038c10 */ /* 0x000fc8000fa3e010 */
[----:B------:R-:W-:Y:S02]  /*4800*/  @!P0 IADD3.X R0, PT, PT, RZ, R17, R0, P1, P2 ;  /* 0x00000011ff008210 */ /* 0x000fe40000fe4400 */
[----:B------:R-:W-:-:S04]  /*4810*/  @!P0 LEA R2, P1, R3, UR6, 0x2 ;  /* 0x0000000603028c11 */ /* 0x000fc8000f8210ff */
[----:B------:R-:W-:-:S05]  /*4820*/  @!P0 LEA.HI.X R3, R3, R14, R0, 0x2, P1 ;  /* 0x0000000e03038211 */ /* 0x000fca00008f1400 */
[----:B--2---:R2:W-:Y:S04]  /*4830*/  @!P0 STG.E desc[UR22][R2.64], R5 ;  /* 0x0000000502008986 */ /* 0x0045e8000c101916 */
.L_x_5609:
[----:B------:R-:W-:Y:S05]  /*4840*/  BSYNC.RECONVERGENT B0 ;  /* 0x0000000000007941 */ /* 0x000fea0003800200 */
.L_x_5608:
[----:B------:R-:W5:Y:S02]  /*4850*/  LDCU.64 UR6, c[0x0][0x3a8] ;  /* 0x00007500ff0677ac */ /* 0x000f640008000a00 */
[----:B-----5:R-:W-:-:S04]  /*4860*/  UISETP.NE.U32.AND UP0, UPT, UR6, URZ, UPT ;  /* 0x000000ff0600728c */ /* 0x020fc8000bf05070 */
[----:B------:R-:W-:Y:S01]  /*4870*/  UISETP.NE.AND.EX UP0, UPT, UR7, URZ, UPT, UP0 ;  /* 0x000000ff0700728c */ /* 0x000fe2000bf05300 */
[----:B------:R-:W-:Y:S08]  /*4880*/  BAR.SYNC.DEFER_BLOCKING 0x0 ;  /* 0x0000000000007b1d */ /* 0x000ff00000010000 */
[----:B------:R-:W-:Y:S05]  /*4890*/  BRA.U !UP0, `(.L_x_5613) ;  /* 0x0000000108a07547 */ /* 0x000fea000b800000 */
[----:B--23--:R-:W2:Y:S01]  /*48a0*/  SHFL.DOWN PT, R3, R48, 0x10, 0x1f ;  /* 0x0a001f0030037f89 */ /* 0x00cea200000e0000 */
[----:B------:R-:W-:Y:S01]  /*48b0*/  ISETP.NE.AND P0, PT, R11, RZ, PT ;  /* 0x000000ff0b00720c */ /* 0x000fe20003f05270 */
[----:B------:R-:W-:-:S12]  /*48c0*/  BSSY B0, `(.L_x_5613) ;  /* 0x0000025000007945 */ /* 0x000fd80003800000 */
[----:B------:R-:W3:Y:S01]  /*48d0*/  @!P0 S2R R4, SR_CgaCtaId ;  /* 0x0000000000048919 */ /* 0x000ee20000008800 */
[----:B------:R-:W-:Y:S02]  /*48e0*/  @!P0 MOV R9, 0x400 ;  /* 0x0000040000098802 */ /* 0x000fe40000000f00 */
[----:B--2---:R-:W-:-:S05]  /*48f0*/  FMNMX R3, R48, R3, !PT ;  /* 0x0000000330037209 */ /* 0x004fca0007800000 */
[----:B------:R-:W2:Y:S01]  /*4900*/  SHFL.DOWN PT, R0, R3, 0x8, 0x1f ;  /* 0x09001f0003007f89 */ /* 0x000ea200000e0000 */
[----:B---3--:R-:W-:-:S05]  /*4910*/  @!P0 LEA R9, R4, R9, 0x18 ;  /* 0x0000000904098211 */ /* 0x008fca00078ec0ff */
        /* <DEDUP_REMOVED lines=26> */
.L_x_5621:
[----:B------:R-:W-:Y:S02]  /*4ac0*/  ISETP.NE.AND P0, PT, R6, RZ, PT ;  /* 0x000000ff0600720c */ /* 0x000fe40003f05270 */
[----:B---3--:R-:W-:-:S11]  /*4ad0*/  FMNMX R5, R2, R5, !PT ;  /* 0x0000000502057209 */ /* 0x008fd60007800000 */
[----:B------:R-:W-:Y:S05]  /*4ae0*/  @P0 BRA `(.L_x_5614) ;  /* 0x0000000000080947 */ /* 0x000fea0003800000 */
[----:B--2---:R-:W2:Y:S02]  /*4af0*/  LDC.64 R2, c[0x0][0x3a8] ;  /* 0x0000ea00ff027b82 */ /* 0x004ea40000000a00 */
[----:B--2---:R3:W-:Y:S02]  /*4b00*/  REDG.E.MAX.S32.STRONG.GPU desc[UR22][R2.64], R5 ;  /* 0x000000050200798e */ /* 0x0047e4000d12e316 */
.L_x_5614:
[----:B------:R-:W-:Y:S05]  /*4b10*/  BSYNC B0 ;  /* 0x0000000000007941 */ /* 0x000fea0003800000 */
.L_x_5613:
        /* <DEDUP_REMOVED lines=11> */
[----:B01234-:R-:W-:Y:S05]  /*4bd0*/  CALL.REL.NOINC `($__internal_149_$__cuda_sm20_rcp_rn_f32_slowpath) ;  /* 0x0000000400987944 */ /* 0x01ffea0003c00000 */
[----:B------:R-:W-:Y:S05]  /*4be0*/  BRA `(.L_x_5617) ;  /* 0x0000000000147947 */ /* 0x000fea0003800000 */
.L_x_5616:
[----:B--23--:R-:W2:Y:S01]  /*4bf0*/  MUFU.RCP R5, UR5 ;  /* 0x0000000500057d08 */ /* 0x00cea20008001000 */
[----:B------:R-:W-:-:S04]  /*4c00*/  IMAD.U32 R0, RZ, RZ, UR5 ;  /* 0x00000005ff007e24 */ /* 0x000fc8000f8e00ff */
[----:B--2---:R-:W-:-:S04]  /*4c10*/  FFMA R0, R5, R0, -1 ;  /* 0xbf80000005007423 */ /* 0x004fc80000000000 */
[----:B------:R-:W-:-:S04]  /*4c20*/  FADD.FTZ R0, -R0, -RZ ;  /* 0x800000ff00007221 */ /* 0x000fc80000010100 */
[----:B------:R-:W-:-:S07]  /*4c30*/  FFMA R5, R5, R0, R5 ;  /* 0x0000000005057223 */ /* 0x000fce0000000005 */
.L_x_5617:
[----:B------:R-:W2:Y:S02]  /*4c40*/  LDC.64 R2, c[0x0][0x3b0] ;  /* 0x0000ec00ff027b82 */ /* 0x000ea40000000a00 */
[----:B--2---:R-:W-:Y:S01]  /*4c50*/  STG.E desc[UR22][R2.64], R5 ;  /* 0x0000000502007986 */ /* 0x004fe2000c101916 */
[----:B------:R-:W-:Y:S05]  /*4c60*/  EXIT ;  /* 0x000000000000794d */ /* 0x000fea0003800000 */
.L_x_5615:
[----:B------:R-:W-:Y:S02]  /*4c70*/  IMAD.MOV.U32 R7, RZ, RZ, 0x4 ;  /* 0x00000004ff077424 */ /* 0x000fe400078e00ff */
[----:B------:R-:W-:Y:S02]  /*4c80*/  IMAD.MOV.U32 R9, RZ, RZ, 0x1f ;  /* 0x0000001fff097424 */ /* 0x000fe400078e00ff */
[----:B------:R-:W-:-:S07]  /*4c90*/  IMAD.MOV.U32 R4, RZ, RZ, -0x1 ;  /* 0xffffffffff047424 */ /* 0x000fce00078e00ff */
[----:B01234-:R-:W-:Y:S05]  /*4ca0*/  WARPSYNC.COLLECTIVE R4, `(.L_x_5618) ;  /* 0x0000000004087348 */ /* 0x01ffea0003c00000 */
[----:B---3--:R3:W0:Y:S02]  /*4cb0*/  SHFL.DOWN P0, R5, R0, R7, R9 ;  /* 0x0800000700057389 */ /* 0x0086240000000009 */
[----:B01234-:R-:W-:Y:S05]  /*4cc0*/  ENDCOLLECTIVE ;  /* 0x000000000000791b */ /* 0x01ffea0003800000 */
.L_x_5618:
[----:B------:R-:W-:Y:S02]  /*4cd0*/  IMAD.MOV.U32 R7, RZ, RZ, 0x2 ;  /* 0x00000002ff077424 */ /* 0x000fe400078e00ff */
[----:B------:R-:W-:-:S05]  /*4ce0*/  IMAD.MOV.U32 R3, RZ, RZ, R5 ;  /* 0x000000ffff037224 */ /* 0x000fca00078e0005 */
[----:B------:R-:W-:-:S05]  /*4cf0*/  FMNMX R3, R3, R0, !PT ;  /* 0x0000000003037209 */ /* 0x000fca0007800000 */
[----:B------:R-:W-:-:S07]  /*4d00*/  IMAD.MOV.U32 R0, RZ, RZ, R3 ;  /* 0x000000ffff007224 */ /* 0x000fce00078e0003 */
[----:B------:R-:W-:Y:S05]  /*4d10*/  WARPSYNC.COLLECTIVE R4, `(.L_x_5619) ;  /* 0x0000000004087348 */ /* 0x000fea0003c00000 */
[----:B------:R0:W1:Y:S02]  /*4d20*/  SHFL.DOWN P0, R5, R0, R7, R9 ;  /* 0x0800000700057389 */ /* 0x0000640000000009 */
[----:B01----:R-:W-:Y:S05]  /*4d30*/  ENDCOLLECTIVE ;  /* 0x000000000000791b */ /* 0x003fea0003800000 */
.L_x_5619:
[----:B------:R-:W-:Y:S02]  /*4d40*/  IMAD.MOV.U32 R7, RZ, RZ, 0x1 ;  /* 0x00000001ff077424 */ /* 0x000fe400078e00ff */
[----:B------:R-:W-:-:S05]  /*4d50*/  IMAD.MOV.U32 R2, RZ, RZ, R5 ;  /* 0x000000ffff027224 */ /* 0x000fca00078e0005 */
[----:B------:R-:W-:-:S05]  /*4d60*/  FMNMX R2, R3, R2, !PT ;  /* 0x0000000203027209 */ /* 0x000fca0007800000 */
[----:B------:R-:W-:-:S07]  /*4d70*/  IMAD.MOV.U32 R0, RZ, RZ, R2 ;  /* 0x000000ffff007224 */ /* 0x000fce00078e0002 */
[----:B------:R-:W-:Y:S05]  /*4d80*/  WARPSYNC.COLLECTIVE R4, `(.L_x_5620) ;  /* 0x0000000004087348 */ /* 0x000fea0003c00000 */
[----:B------:R0:W1:Y:S02]  /*4d90*/  SHFL.DOWN P0, R5, R0, R7, R9 ;  /* 0x0800000700057389 */ /* 0x0000640000000009 */
[----:B01----:R-:W-:Y:S05]  /*4da0*/  ENDCOLLECTIVE ;  /* 0x000000000000791b */ /* 0x003fea0003800000 */
.L_x_5620:
[----:B------:R-:W-:Y:S05]  /*4db0*/  BRA `(.L_x_5621) ;  /* 0xfffffffc00407947 */ /* 0x000fea000383ffff */
        .weak           $__internal_148_$__cuda_sm20_div_u64
        .type           $__internal_148_$__cuda_sm20_div_u64,@function
        .size           $__internal_148_$__cuda_sm20_div_u64,($__internal_149_$__cuda_sm20_rcp_rn_f32_slowpath - $__internal_148_$__cuda_sm20_div_u64)
$__internal_148_$__cuda_sm20_div_u64:
        /* <DEDUP_REMOVED lines=71> */
[----:B------:R-:W-:Y:S11]  /*5230*/  RET.REL.NODEC R2 `(_ZN18transformer_engine6detail43dgated_act_cast_transpose_kernel_notalignedILi2ELi2Ef6__half13__nv_bfloat16NS_5EmptyEXadL_ZNS_5dreluIffEET_T0_RKS4_EEXadL_ZNS_4reluIffEES6_S7_S9_EEEEvPKT2_SD_PT3_SF_PKT1_PSG_SJ_mmm) ;  /* 0xffffffac02707950 */ /* 0x000ff60003c3ffff */
        .weak           $__internal_149_$__cuda_sm20_rcp_rn_f32_slowpath
        .type           $__internal_149_$__cuda_sm20_rcp_rn_f32_slowpath,@function
        .size           $__internal_149_$__cuda_sm20_rcp_rn_f32_slowpath,(.L_x_29450 - $__internal_149_$__cuda_sm20_rcp_rn_f32_slowpath)
$__internal_149_$__cuda_sm20_rcp_rn_f32_slowpath:
        /* <DEDUP_REMOVED lines=15> */
.L_x_5622:
        /* <DEDUP_REMOVED lines=33> */
.L_x_5624:
[----:B------:R0:W1:Y:S02]  /*5540*/  MUFU.RCP R2, R0 ;  /* 0x0000000000027308 */ /* 0x0000640000001000 */
.L_x_5623:
[----:B-1-3--:R-:W-:Y:S02]  /*5550*/  IMAD.MOV.U32 R5, RZ, RZ, R2 ;  /* 0x000000ffff057224 */ /* 0x00afe400078e0002 */
[----:B------:R-:W-:Y:S02]  /*5560*/  IMAD.MOV.U32 R2, RZ, RZ, R7 ;  /* 0x000000ffff027224 */ /* 0x000fe400078e0007 */
[----:B------:R-:W-:-:S04]  /*5570*/  IMAD.MOV.U32 R3, RZ, RZ, 0x0 ;  /* 0x00000000ff037424 */ /* 0x000fc800078e00ff */
[----:B0-2---:R-:W-:Y:S05]  /*5580*/  RET.REL.NODEC R2 `(_ZN18transformer_engine6detail43dgated_act_cast_transpose_kernel_notalignedILi2ELi2Ef6__half13__nv_bfloat16NS_5EmptyEXadL_ZNS_5dreluIffEET_T0_RKS4_EEXadL_ZNS_4reluIffEES6_S7_S9_EEEEvPKT2_SD_PT3_SF_PKT1_PSG_SJ_mmm) ;  /* 0xffffffa8029c7950 */ /* 0x005fea0003c3ffff */
.L_x_5625:
        /* <DEDUP_REMOVED lines=15> */
.L_x_29450:


//--------------------- .text._ZN18transformer_engine6detail32dgated_act_cast_transpose_kernelILi2ELi2Ef6__half13__nv_bfloat16NS_5EmptyEXadL_ZNS_5dreluIffEET_T0_RKS4_EEXadL_ZNS_4reluIffEES6_S7_S9_EEEEvPKT2_SD_PT3_SF_PKT1_PSG_SJ_mmm --------------------------
	.section	.text._ZN18transformer_engine6detail32dgated_act_cast_transpose_kernelILi2ELi2Ef6__half13__nv_bfloat16NS_5EmptyEXadL_ZNS_5dreluIffEET_T0_RKS4_EEXadL_ZNS_4reluIffEES6_S7_S9_EEEEvPKT2_SD_PT3_SF_PKT1_PSG_SJ_mmm,"ax",@progbits
	.align	128
        .global         _ZN18transformer_engine6detail32dgated_act_cast_transpose_kernelILi2ELi2Ef6__half13__nv_bfloat16NS_5EmptyEXadL_ZNS_5dreluIffEET_T0_RKS4_EEXadL_ZNS_4reluIffEES6_S7_S9_EEEEvPKT2_SD_PT3_SF_PKT1_PSG_SJ_mmm
        .type           _ZN18transformer_engine6detail32dgated_act_cast_transpose_kernelILi2ELi2Ef6__half13__nv_bfloat16NS_5EmptyEXadL_ZNS_5dreluIffEET_T0_RKS4_EEXadL_ZNS_4reluIffEES6_S7_S9_EEEEvPKT2_SD_PT3_SF_PKT1_PSG_SJ_mmm,@function
        .size           _ZN18transformer_engine6detail32dgated_act_cast_transpose_kernelILi2ELi2Ef6__half13__nv_bfloat16NS_5EmptyEXadL_ZNS_5dreluIffEET_T0_RKS4_EEXadL_ZNS_4reluIffEES6_S7_S9_EEEEvPKT2_SD_PT3_SF_PKT1_PSG_SJ_mmm,(.L_x_29452 - _ZN18transformer_engine6detail32dgated_act_cast_transpose_kernelILi2ELi2Ef6__half13__nv_bfloat16NS_5EmptyEXadL_ZNS_5dreluIffEET_T0_RKS4_EEXadL_ZNS_4reluIffEES6_S7_S9_EEEEvPKT2_SD_PT3_SF_PKT1_PSG_SJ_mmm)
        .other          _ZN18transformer_engine6detail32dgated_act_cast_transpose_kernelILi2ELi2Ef6__half13__nv_bfloat16NS_5EmptyEXadL_ZNS_5dreluIffEET_T0_RKS4_EEXadL_ZNS_4reluIffEES6_S7_S9_EEEEvPKT2_SD_PT3_SF_PKT1_PSG_SJ_mmm,@"STO_CUDA_ENTRY STV_DEFAULT"
_ZN18transformer_engine6detail32dgated_act_cast_transpose_kernelILi2ELi2Ef6__half13__nv_bfloat16NS_5EmptyEXadL_ZNS_5dreluIffEET_T0_RKS4_EEXadL_ZNS_4reluIffEES6_S7_S9_EEEEvPKT2_SD_PT3_SF_PKT1_PSG_SJ_mmm:
.text._ZN18transformer_engine6detail32dgated_act_cast_transpose_kernelILi2ELi2Ef6__half13__nv_bfloat16NS_5EmptyEXadL_ZNS_5dreluIffEET_T0_RKS4_EEXadL_ZNS_4reluIffEES6_S7_S9_EEEEvPKT2_SD_PT3_SF_PKT1_PSG_SJ_mmm:
        /* <DEDUP_REMOVED lines=39> */
.L_x_5626:
[----:B------:R-:W-:-:S07]  /*0270*/  MOV R4, 0x290 ;  /* 0x0000029000047802 */ /* 0x000fce0000000f00 */
[----:B------:R-:W-:Y:S05]  /*0280*/  CALL.REL.NOINC `($__internal_150_$__cuda_sm20_div_u64) ;  /* 0x0000002c00607944 */ /* 0x000fea0003c00000 */
        /* <DEDUP_REMOVED lines=11> */
.L_x_5627:
        /* <DEDUP_REMOVED lines=26> */
[----:B------:R-:W-:Y:S02]  /*04e0*/  UIADD3.X UR8, UPT, UPT, UR6, UR22, URZ, UP2, !UPT ;  /* 0x0000001606087290 */ /* 0x000fe400097fe4ff */
[----:B------:R-:W-:Y:S01]  /*04f0*/  IMAD.WIDE.U32 R2, R14, UR25, R4 ;  /* 0x000000190e027c25 */ /* 0x000fe2000f8e0004 */
[----:B------:R-:W-:Y:S02]  /*0500*/  ULEA.HI.X UR14, UR18, UR9, UR14, 0x1, UP1 ;  /* 0x00000009120e7291 */ /* 0x000fe400088f0c0e */
[----:B------:R-:W-:Y:S01]  /*0510*/  USHF.L.U32 UR22, UR15, 0x1, URZ ;  /* 0x000000010f167899 */ /* 0x000fe200080006ff */
[----:B------:R-:W-:Y:S01]  /*0520*/  IMAD.IADD R3, R3, 0x1, R19 ;  /* 0x0000000103037824 */ /* 0x000fe200078e0213 */
[----:B------:R-:W-:Y:S01]  /*0530*/  LEA R26, P0, R2, UR24, 0x2 ;  /* 0x00000018021a7c11 */ /* 0x000fe2000f8010ff */
[----:B------:R-:W-:Y:S01]  /*0540*/  ULEA.HI.X UR8, UR17, UR19, UR8, 0x6, UP3 ;  /* 0x0000001311087291 */ /* 0x000fe200098f3408 */
[C---:B------:R-:W-:Y:S01]  /*0550*/  IMAD R11, R14.reuse, UR7, RZ ;  /* 0x000000070e0b7c24 */ /* 0x040fe2000f8e02ff */
[----:B------:R-:W-:Y:S01]  /*0560*/  UIADD3 UR17, UP0, UPT, UR22, UR10, URZ ;  /* 0x0000000a16117290 */ /* 0x000fe2000ff1e0ff */
[----:B------:R-:W-:Y:S01]  /*0570*/  IMAD.WIDE.U32 R4, R14, UR12, R4 ;  /* 0x0000000c0e047c25 */ /* 0x000fe2000f8e0004 */
[----:B------:R-:W-:Y:S01]  /*0580*/  LEA.HI.X R27, R2, UR14, R3, 0x2, P0 ;  /* 0x0000000e021b7c11 */ /* 0x000fe200080f1403 */
[----:B------:R-:W-:-:S02]  /*0590*/  USHF.L.U64.HI UR15, UR15, 0x1, UR8 ;  /* 0x000000010f0f7899 */ /* 0x000fc40008010208 */
[----:B------:R-:W-:Y:S01]  /*05a0*/  IMAD.IADD R3, R5, 0x1, R11 ;  /* 0x0000000105037824 */ /* 0x000fe200078e020b */
[----:B------:R-:W-:Y:S01]  /*05b0*/  USHF.L.U32 UR28, UR25, 0x2, URZ ;  /* 0x00000002191c7899 */ /* 0x000fe200080006ff */
[C---:B------:R-:W-:Y:S01]  /*05c0*/  IMAD.SHL.U32 R38, R4.reuse, 0x4, RZ ;  /* 0x0000000404267824 */ /* 0x040fe200078e00ff */
[----:B------:R-:W-:Y:S02]  /*05d0*/  UIADD3.X UR18, UPT, UPT, UR15, UR11, URZ, UP0, !UPT ;  /* 0x0000000b0f127290 */ /* 0x000fe400087fe4ff */
[----:B------:R-:W-:Y:S01]  /*05e0*/  SHF.L.U64.HI R3, R4, 0x2, R3 ;  /* 0x0000000204037819 */ /* 0x000fe20000010203 */
[----:B------:R-:W-:Y:S01]  /*05f0*/  USHF.L.U64.HI UR29, UR25, 0x2, UR26 ;  /* 0x00000002191d7899 */ /* 0x000fe2000801021a */
[----:B------:R-:W-:Y:S01]  /*0600*/  IADD3 R4, P0, PT, R38, UR17, RZ ;  /* 0x0000001126047c10 */ /* 0x000fe2000ff1e0ff */
[----:B------:R-:W-:Y:S01]  /*0610*/  USHF.L.U32 UR26, UR12, 0x2, URZ ;  /* 0x000000020c1a7899 */ /* 0x000fe200080006ff */
[----:B------:R-:W-:Y:S02]  /*0620*/  IADD3 R6, P1, PT, R26, UR28, RZ ;  /* 0x0000001c1a067c10 */ /* 0x000fe4000ff3e0ff */
[----:B------:R-:W-:Y:S01]  /*0630*/  IADD3.X R5, PT, PT, R3, UR18, RZ, P0, !PT ;  /* 0x0000001203057c10 */ /* 0x000fe200087fe4ff */
[----:B------:R-:W-:Y:S01]  /*0640*/  VIADD R48, R47, 0xffffffff ;  /* 0xffffffff2f307836 */ /* 0x000fe20000000000 */
[----:B---3--:R-:W-:Y:S01]  /*0650*/  ISETP.NE.U32.AND P0, PT, RZ, UR30, PT ;  /* 0x0000001eff007c0c */ /* 0x008fe2000bf05070 */
[----:B------:R-:W-:Y:S01]  /*0660*/  USHF.L.U32 UR32, UR12, 0x1, URZ ;  /* 0x000000010c207899 */ /* 0x000fe200080006ff */
[----:B------:R-:W-:Y:S01]  /*0670*/  IADD3.X R7, PT, PT, R27, UR29, RZ, P1, !PT ;  /* 0x0000001d1b077c10 */ /* 0x000fe20008ffe4ff */
[----:B------:R-:W-:Y:S01]  /*0680*/  USHF.L.U64.HI UR27, UR12, 0x2, UR13 ;  /* 0x000000020c1b7899 */ /* 0x000fe2000801020d */
[----:B------:R-:W-:Y:S01]  /*0690*/  ISETP.NE.AND.EX P0, PT, RZ, UR31, PT, P0 ;  /* 0x0000001fff007c0c */ /* 0x000fe2000bf05300 */
[----:B------:R-:W-:Y:S01]  /*06a0*/  USHF.L.U64.HI UR33, UR12, 0x1, UR13 ;  /* 0x000000010c217899 */ /* 0x000fe2000801020d */
[----:B------:R-:W-:Y:S01]  /*06b0*/  LOP3.LUT R48, R48, 0x1f, RZ, 0xc0, !PT ;  /* 0x0000001f30307812 */ /* 0x000fe200078ec0ff */
[----:B------:R-:W-:Y:S01]  /*06c0*/  UIADD3 UR30, UP0, UPT, UR32, UR17, URZ ;  /* 0x00000011201e7290 */ /* 0x000fe2000ff1e0ff */
[----:B------:R-:W-:Y:S01]  /*06d0*/  IADD3 R8, P1, PT, R4, UR26, RZ ;  /* 0x0000001a04087c10 */ /* 0x000fe2000ff3e0ff */
[----:B------:R-:W-:Y:S01]  /*06e0*/  IMAD.MOV.U32 R49, RZ, RZ, RZ ;  /* 0x000000ffff317224 */ /* 0x000fe200078e00ff */
[----:B----4-:R0:W2:Y:S01]  /*06f0*/  LDG.E R24, desc[UR20][R4.64] ;  /* 0x0000001404187981 */ /* 0x0100a2000c1e1900 */
[----:B------:R-:W-:Y:S01]  /*0700*/  ULOP3.LUT UR19, UR12, 0xfffffffe, URZ, 0xc0, !UPT ;  /* 0xfffffffe0c137892 */ /* 0x000fe2000f8ec0ff */
[----:B------:R-:W-:Y:S01]  /*0710*/  IADD3.X R9, PT, PT, R5, UR27, RZ, P1, !PT ;  /* 0x0000001b05097c10 */ /* 0x000fe20008ffe4ff */
[----:B------:R-:W-:Y:S01]  /*0720*/  UIADD3.X UR31, UPT, UPT, UR33, UR18, URZ, UP0, !UPT ;  /* 0x00000012211f7290 */ /* 0x000fe200087fe4ff */
[----:B------:R1:W3:Y:S01]  /*0730*/  LDG.E R15, desc[UR20][R6.64] ;  /* 0x00000014060f7981 */ /* 0x0002e2000c1e1900 */
[----:B------:R-:W-:-:S02]  /*0740*/  IMAD.U32 R41, RZ, RZ, UR13 ;  /* 0x0000000dff297e24 */ /* 0x000fc4000f8e00ff */
[----:B------:R-:W-:Y:S01]  /*0750*/  IMAD.U32 R40, RZ, RZ, UR19 ;  /* 0x00000013ff287e24 */ /* 0x000fe2000f8e00ff */
[----:B------:R4:W5:Y:S01]  /*0760*/  LDG.E R26, desc[UR20][R26.64] ;  /* 0x000000141a1a7981 */ /* 0x000962000c1e1900 */
[----:B0-----:R-:W-:-:S03]  /*0770*/  IMAD.WIDE.U32 R4, R14, UR12, R48 ;  /* 0x0000000c0e047c25 */ /* 0x001fc6000f8e0030 */
[----:B------:R-:W3:Y:S01]  /*0780*/  LDG.E R21, desc[UR20][R8.64] ;  /* 0x0000001408157981 */ /* 0x000ee2000c1e1900 */
[----:B-1----:R-:W-:Y:S01]  /*0790*/  IADD3 R6, P1, PT, R38, UR30, RZ ;  /* 0x0000001e26067c10 */ /* 0x002fe2000ff3e0ff */
[----:B------:R-:W-:Y:S02]  /*07a0*/  IMAD.IADD R5, R11, 0x1, R5 ;  /* 0x000000010b057824 */ /* 0x000fe400078e0205 */
[----:B------:R-:W0:Y:S01]  /*07b0*/  @P0 LDC.64 R10, c[0x0][0x3a0] ;  /* 0x0000e800ff0a0b82 */ /* 0x000e220000000a00 */
[----:B------:R-:W-:Y:S02]  /*07c0*/  IADD3.X R7, PT, PT, R3, UR31, RZ, P1, !PT ;  /* 0x0000001f03077c10 */ /* 0x000fe40008ffe4ff */
[----:B------:R-:W-:Y:S01]  /*07d0*/  IADD3 R0, P1, PT, R4, UR32, RZ ;  /* 0x0000002004007c10 */ /* 0x000fe2000ff3e0ff */
[----:B------:R-:W-:Y:S01]  /*07e0*/  IMAD.WIDE.U32 R40, R14, UR25, R40 ;  /* 0x000000190e287c25 */ /* 0x000fe2000f8e0028 */
[----:B------:R-:W-:Y:S01]  /*07f0*/  UIMAD UR7, UR7, 0x3, URZ ;  /* 0x00000003070778a4 */ /* 0x000fe2000f8e02ff */
[----:B------:R1:W3:Y:S01]  /*0800*/  LDG.E R17, desc[UR20][R6.64] ;  /* 0x0000001406117981 */ /* 0x0002e2000c1e1900 */
[----:B------:R-:W-:Y:S01]  /*0810*/  IADD3.X R13, PT, PT, R5, UR33, RZ, P1, !PT ;  /* 0x00000021050d7c10 */ /* 0x000fe20008ffe4ff */
[----:B----4-:R-:W-:Y:S01]  /*0820*/  IMAD.IADD R27, R19, 0x1, R41 ;  /* 0x00000001131b7824 */ /* 0x010fe200078e0229 */
[----:B------:R-:W-:-:S02]  /*0830*/  IADD3 R12, P2, PT, R48, R40, RZ ;  /* 0x00000028300c7210 */ /* 0x000fc40007f5e0ff */
[----:B------:R-:W-:Y:S02]  /*0840*/  IADD3 R22, P1, PT, R6, UR26, RZ ;  /* 0x0000001a06167c10 */ /* 0x000fe4000ff3e0ff */
[C---:B------:R-:W-:Y:S01]  /*0850*/  SHF.L.U64.HI R2, R0.reuse, 0x2, R13 ;  /* 0x0000000200027819 */ /* 0x040fe2000001020d */
[----:B------:R-:W-:Y:S01]  /*0860*/  IMAD.SHL.U32 R0, R0, 0x4, RZ ;  /* 0x0000000400007824 */ /* 0x000fe200078e00ff */
[----:B------:R-:W-:Y:S01]  /*0870*/  IADD3.X R23, PT, PT, R7, UR27, RZ, P1, !PT ;  /* 0x0000001b07177c10 */ /* 0x000fe20008ffe4ff */
[----:B------:R-:W-:Y:S01]  /*0880*/  IMAD.U32 R19, RZ, RZ, UR12 ;  /* 0x0000000cff137e24 */ /* 0x000fe2000f8e00ff */
[----:B-1----:R-:W-:Y:S01]  /*0890*/  LEA R6, P1, R12, UR24, 0x2 ;  /* 0x000000180c067c11 */ /* 0x002fe2000f8210ff */
[----:B------:R-:W-:Y:S01]  /*08a0*/  IMAD.X R9, RZ, RZ, R27, P2 ;  /* 0x000000ffff097224 */ /* 0x000fe200010e061b */
[----:B------:R-:W-:Y:S01]  /*08b0*/  IADD3 R28, P2, PT, R0, UR17, RZ ;  /* 0x00000011001c7c10 */ /* 0x000fe2000ff5e0ff */
[----:B------:R-:W-:Y:S01]  /*08c0*/  IMAD.WIDE.U32 R18, R19, 0x3, R4 ;  /* 0x0000000313127825 */ /* 0x000fe200078e0004 */
[----:B------:R1:W4:Y:S02]  /*08d0*/  LDG.E R13, desc[UR20][R22.64] ;  /* 0x00000014160d7981 */ /* 0x000324000c1e1900 */
[----:B------:R-:W-:Y:S01]  /*08e0*/  LEA.HI.X R7, R12, UR14, R9, 0x2, P1 ;  /* 0x0000000e0c077c11 */ /* 0x000fe200088f1409 */
[----:B------:R-:W-:Y:S01]  /*08f0*/  VIADD R19, R19, UR7 ;  /* 0x0000000713137c36 */ /* 0x000fe20008000000 */
[----:B------:R-:W-:Y:S01]  /*0900*/  IADD3.X R29, PT, PT, R2, UR18, RZ, P2, !PT ;  /* 0x00000012021d7c10 */ /* 0x000fe200097fe4ff */
[----:B0-----:R0:W4:Y:S01]  /*0910*/  @P0 LDG.E R12, desc[UR20][R10.64] ;  /* 0x000000140a0c0981 */ /* 0x001122000c1e1900 */
[----:B------:R-:W-:Y:S01]  /*0920*/  IADD3 R4, P1, PT, R0, UR30, RZ ;  /* 0x0000001e00047c10 */ /* 0x000fe2000ff3e0ff */
[C---:B------:R-:W-:Y:S01]  /*0930*/  IMAD.SHL.U32 R0, R18.reuse, 0x4, RZ ;  /* 0x0000000412007824 */ /* 0x040fe200078e00ff */
[----:B------:R-:W-:Y:S01]  /*0940*/  SHF.L.U64.HI R18, R18, 0x2, R19 ;  /* 0x0000000212127819 */ /* 0x000fe20000010213 */
[----:B------:R-:W4:Y:S03]  /*0950*/  LDG.E R8, desc[UR20][R28.64] ;  /* 0x000000141c087981 */ /* 0x000f26000c1e1900 */
[----:B-1----:R-:W-:Y:S01]  /*0960*/  IADD3 R22, P2, PT, R0, UR17, RZ ;  /* 0x0000001100167c10 */ /* 0x002fe2000ff5e0ff */
[----:B------:R-:W4:Y:S01]  /*0970*/  LDG.E R9, desc[UR20][R6.64] ;  /* 0x0000001406097981 */ /* 0x000f22000c1e1900 */
[----:B------:R-:W-:-:S02]  /*0980*/  IADD3.X R5, PT, PT, R2, UR31, RZ, P1, !PT ;  /* 0x0000001f02057c10 */ /* 0x000fc40008ffe4ff */
[----:B------:R-:W-:Y:S02]  /*0990*/  IADD3 R30, P1, PT, R6, UR28, RZ ;  /* 0x0000001c061e7c10 */ /* 0x000fe4000ff3e0ff */
[----:B------:R-:W-:Y:S01]  /*09a0*/  IADD3.X R23, PT, PT, R18, UR18, RZ, P2, !PT ;  /* 0x0000001212177c10 */ /* 0x000fe200097fe4ff */
[----:B------:R1:W4:Y:S01]  /*09b0*/  LDG.E R4, desc[UR20][R4.64] ;  /* 0x0000001404047981 */ /* 0x000322000c1e1900 */
[----:B------:R-:W-:Y:S02]  /*09c0*/  IADD3.X R31, PT, PT, R7, UR29, RZ, P1, !PT ;  /* 0x0000001d071f7c10 */ /* 0x000fe40008ffe4ff */
[----:B0-----:R-:W-:Y:S01]  /*09d0*/  IADD3 R10, P1, PT, R0, UR30, RZ ;  /* 0x0000001e000a7c10 */ /* 0x001fe2000ff3e0ff */
[----:B------:R0:W4:Y:S03]  /*09e0*/  LDG.E R20, desc[UR20][R22.64] ;  /* 0x0000001416147981 */ /* 0x000126000c1e1900 */
[----:B------:R-:W-:Y:S01]  /*09f0*/  IADD3.X R11, PT, PT, R18, UR31, RZ, P1, !PT ;  /* 0x0000001f120b7c10 */ /* 0x000fe20008ffe4ff */
[----:B------:R-:W4:Y:S04]  /*0a00*/  LDG.E R25, desc[UR20][R30.64] ;  /* 0x000000141e197981 */ /* 0x000f28000c1e1900 */
[----:B------:R0:W4:Y:S01]  /*0a10*/  LDG.E R0, desc[UR20][R10.64] ;  /* 0x000000140a007981 */ /* 0x000122000c1e1900 */
[----:B------:R-:W-:Y:S01]  /*0a20*/  IMAD.U32 R18, RZ, RZ, UR32 ;  /* 0x00000020ff127e24 */ /* 0x000fe2000f8e00ff */
[----:B------:R-:W-:Y:S01]  /*0a30*/  ULOP3.LUT UR8, UR13, 0x7fffffff, URZ, 0xc0, !UPT ;  /* 0x7fffffff0d087892 */ /* 0x000fe2000f8ec0ff */
[----:B------:R-:W-:-:S02]  /*0a40*/  IMAD.U32 R19, RZ, RZ, UR33 ;  /* 0x00000021ff137e24 */ /* 0x000fc4000f8e00ff */
[----:B-1----:R-:W-:Y:S02]  /*0a50*/  VIADD R5, R47, 0x1e ;  /* 0x0000001e2f057836 */ /* 0x002fe40000000000 */
[----:B------:R-:W-:-:S03]  /*0a60*/  IMAD.WIDE.U32 R18, R14, UR12, R18 ;  /* 0x0000000c0e127c25 */ /* 0x000fc6000f8e0012 */
[----:B------:R-:W-:Y:S01]  /*0a70*/  LOP3.LUT R5, R5, 0x1f, RZ, 0xc0, !PT ;  /* 0x0000001f05057812 */ /* 0x000fe200078ec0ff */
[----:B------:R-:W-:Y:S01]  /*0a80*/  IMAD R7, R14, UR8, RZ ;  /* 0x000000080e077c24 */ /* 0x000fe2000f8e02ff */
[----:B------:R-:W-:Y:S01]  /*0a90*/  IADD3 R40, P2, PT, R40, UR19, RZ ;  /* 0x0000001328287c10 */ /* 0x000fe2000ff5e0ff */
[----:B------:R-:W1:Y:S01]  /*0aa0*/  LDCU.128 UR8, c[0x0][0x390] ;  /* 0x00007200ff0877ac */ /* 0x000e620008000c00 */
[----:B0-----:R-:W-:Y:S01]  /*0ab0*/  IADD3 R22, P1, PT, R5, R18, RZ ;  /* 0x0000001205167210 */ /* 0x001fe20007f3e0ff */
[----:B------:R-:W-:Y:S02]  /*0ac0*/  IMAD.IADD R16, R7, 0x1, R19 ;  /* 0x0000000107107824 */ /* 0x000fe400078e0213 */
[----:B------:R-:W-:Y:S02]  /*0ad0*/  IMAD.U32 R7, RZ, RZ, UR12 ;  /* 0x0000000cff077e24 */ /* 0x000fe4000f8e00ff */
[----:B------:R-:W-:Y:S01]  /*0ae0*/  IMAD.X R23, RZ, RZ, R16, P1 ;  /* 0x000000ffff177224 */ /* 0x000fe200008e0610 */
[----:B------:R-:W-:-:S02]  /*0af0*/  IADD3.X R27, PT, PT, R27, UR13, RZ, P2, !PT ;  /* 0x0000000d1b1b7c10 */ /* 0x000fc400097fe4ff */
[----:B------:R-:W-:Y:S01]  /*0b00*/  IADD3 R2, P1, PT, R5, R40, RZ ;  /* 0x0000002805027210 */ /* 0x000fe20007f3e0ff */
[----:B------:R-:W-:-:S04]  /*0b10*/  IMAD.WIDE.U32 R6, R7, 0x3, R22 ;  /* 0x0000000307067825 */ /* 0x000fc800078e0016 */
[----:B------:R-:W-:Y:S01]  /*0b20*/  IMAD.X R11, RZ, RZ, R27, P1 ;  /* 0x000000ffff0b7224 */ /* 0x000fe200008e061b */
[----:B------:R-:W-:Y:S01]  /*0b30*/  LEA R10, P1, R2, UR24, 0x2 ;  /* 0x00000018020a7c11 */ /* 0x000fe2000f8210ff */
[----:B------:R-:W-:Y:S02]  /*0b40*/  VIADD R19, R7, UR7 ;  /* 0x0000000707137c36 */ /* 0x000fe40008000000 */
[----:B------:R-:W-:Y:S01]  /*0b50*/  IMAD.SHL.U32 R42, R6, 0x4, RZ ;  /* 0x00000004062a7824 */ /* 0x000fe200078e00ff */
[----:B------:R-:W-:Y:S02]  /*0b60*/  LEA.HI.X R11, R2, UR14, R11, 0x2, P1 ;  /* 0x0000000e020b7c11 */ /* 0x000fe400088f140b */
[----:B------:R-:W-:Y:S01]  /*0b70*/  SHF.L.U64.HI R2, R6, 0x2, R19 ;  /* 0x0000000206027819 */ /* 0x000fe20000010213 */
[----:B------:R-:W-:Y:S01]  /*0b80*/  UMOV UR25, 0x3f800000 ;  /* 0x3f80000000197882 */ /* 0x000fe20000000000 */
[----:B-1----:R-:W-:-:S04]  /*0b90*/  UIADD3 UR8, UP0, UPT, UR22, UR8, URZ ;  /* 0x0000000816087290 */ /* 0x002fc8000ff1e0ff */
[----:B------:R-:W-:Y:S02]  /*0ba0*/  UIADD3.X UR9, UPT, UPT, UR15, UR9, URZ, UP0, !UPT ;  /* 0x000000090f097290 */ /* 0x000fe400087fe4ff */
[----:B------:R-:W-:-:S04]  /*0bb0*/  UIADD3 UR15, UP0, UPT, UR8, UR32, URZ ;  /* 0x00000020080f7290 */ /* 0x000fc8000ff1e0ff */
[----:B------:R-:W-:Y:S01]  /*0bc0*/  UIADD3.X UR22, UPT, UPT, UR9, UR33, URZ, UP0, !UPT ;  /* 0x0000002109167290 */ /* 0x000fe200087fe4ff */
[--C-:B--2---:R-:W-:Y:S02]  /*0bd0*/  HADD2.F32 R7, -RZ, R24.reuse.H0_H0 ;  /* 0x20000018ff077230 */ /* 0x104fe40000004100 */
[----:B------:R-:W-:-:S03]  /*0be0*/  HADD2.F32 R19, -RZ, R24.H1_H1 ;  /* 0x30000018ff137230 */ /* 0x000fc60000004100 */
[----:B------:R-:W-:Y:S02]  /*0bf0*/  FSET.BF.GT.AND R6, R7, RZ, PT ;  /* 0x000000ff0706720a */ /* 0x000fe40003804000 */
[----:B------:R-:W-:Y:S01]  /*0c00*/  FMNMX R24, RZ, R7, !PT ;  /* 0x00000007ff187209 */ /* 0x000fe20007800000 */
[----:B-----5:R-:W-:Y:S01]  /*0c10*/  HADD2.F32 R35, -RZ, R26.H0_H0 ;  /* 0x2000001aff237230 */ /* 0x020fe20000004100 */
[----:B------:R-:W-:Y:S01]  /*0c20*/  FSET.BF.GT.AND R7, R19, RZ, PT ;  /* 0x000000ff1307720a */ /* 0x000fe20003804000 */
[----:B---3--:R-:W-:-:S03]  /*0c30*/  HADD2.F32 R28, -RZ, R21.H0_H0 ;  /* 0x20000015ff1c7230 */ /* 0x008fc60000004100 */
[----:B------:R-:W-:Y:S01]  /*0c40*/  FMUL R6, R6, R35 ;  /* 0x0000002306067220 */ /* 0x000fe20000400000 */
[----:B------:R-:W-:Y:S02]  /*0c50*/  HADD2.F32 R26, -RZ, R26.H1_H1 ;  /* 0x3000001aff1a7230 */ /* 0x000fe40000004100 */
[----:B------:R-:W-:Y:S01]  /*0c60*/  FMUL R35, R35, R24 ;  /* 0x0000001823237220 */ /* 0x000fe20000400000 */
[----:B------:R-:W-:Y:S01]  /*0c70*/  FMNMX R19, RZ, R19, !PT ;  /* 0x00000013ff137209 */ /* 0x000fe20007800000 */
[----:B------:R-:W-:Y:S01]  /*0c80*/  HADD2.F32 R37, -RZ, R15.H0_H0 ;  /* 0x2000000fff257230 */ /* 0x000fe20000004100 */
[----:B------:R-:W-:Y:S01]  /*0c90*/  FSET.BF.GT.AND R24, R28, RZ, PT ;  /* 0x000000ff1c18720a */ /* 0x000fe20003804000 */
[----:B------:R-:W-:Y:S01]  /*0ca0*/  HADD2.F32 R21, -RZ, R21.H1_H1 ;  /* 0x30000015ff157230 */ /* 0x000fe20000004100 */
[----:B------:R-:W-:Y:S01]  /*0cb0*/  FMNMX R28, RZ, R28, !PT ;  /* 0x0000001cff1c7209 */ /* 0x000fe20007800000 */
[----:B------:R-:W-:Y:S02]  /*0cc0*/  FMUL R36, R26, R19 ;  /* 0x000000131a247220 */ /* 0x000fe40000400000 */
[----:B------:R-:W-:Y:S01]  /*0cd0*/  FMUL R19, R24, R37 ;  /* 0x0000002518137220 */ /* 0x000fe20000400000 */
[----:B------:R-:W-:-:S02]  /*0ce0*/  HADD2.F32 R29, -RZ, R15.H1_H1 ;  /* 0x3000000fff1d7230 */ /* 0x000fc40000004100 */
[----:B------:R-:W-:Y:S01]  /*0cf0*/  FMUL R37, R37, R28 ;  /* 0x0000001c25257220 */ /* 0x000fe20000400000 */
[----:B------:R-:W-:Y:S01]  /*0d00*/  FSET.BF.GT.AND R28, R21, RZ, PT ;  /* 0x000000ff151c720a */ /* 0x000fe20003804000 */
[--C-:B------:R-:W-:Y:S02]  /*0d10*/  HADD2.F32 R15, -RZ, R17.reuse.H0_H0 ;  /* 0x20000011ff0f7230 */ /* 0x100fe40000004100 */
[----:B------:R-:W-:Y:S02]  /*0d20*/  HADD2.F32 R24, -RZ, R17.H1_H1 ;  /* 0x30000011ff187230 */ /* 0x000fe40000004100 */
[----:B------:R-:W-:Y:S01]  /*0d30*/  FMUL R28, R28, R29 ;  /* 0x0000001d1c1c7220 */ /* 0x000fe20000400000 */
[----:B------:R-:W-:Y:S01]  /*0d40*/  FMUL R7, R7, R26 ;  /* 0x0000001a07077220 */ /* 0x000fe20000400000 */
[----:B------:R-:W-:Y:S01]  /*0d50*/  FMNMX R34, RZ, R21, !PT ;  /* 0x00000015ff227209 */ /* 0x000fe20007800000 */
[--C-:B----4-:R-:W-:Y:S02]  /*0d60*/  HADD2.F32 R17, -RZ, R13.reuse.H1_H1 ;  /* 0x3000000dff117230 */ /* 0x110fe40000004100 */
[----:B------:R-:W-:Y:S01]  /*0d70*/  HADD2.F32 R26, -RZ, R13.H0_H0 ;  /* 0x2000000dff1a7230 */ /* 0x000fe20000004100 */
[----:B------:R-:W-:-:S02]  /*0d80*/  @P0 R2UR UR25, R12 ;  /* 0x000000000c1902ca */ /* 0x000fc400000e0000 */
[----:B------:R-:W-:Y:S01]  /*0d90*/  FMUL R28, R28, R17 ;  /* 0x000000111c1c7220 */ /* 0x000fe20000400000 */
[--C-:B------:R-:W-:Y:S02]  /*0da0*/  HADD2.F32 R12, -RZ, R8.reuse.H0_H0 ;  /* 0x20000008ff0c7230 */ /* 0x100fe40000004100 */
[----:B------:R-:W-:Y:S01]  /*0db0*/  FMUL R6, R6, R15 ;  /* 0x0000000f06067220 */ /* 0x000fe20000400000 */
[----:B------:R-:W-:Y:S02]  /*0dc0*/  HADD2.F32 R17, -RZ, R8.H1_H1 ;  /* 0x30000008ff117230 */ /* 0x000fe40000004100 */
[----:B------:R-:W-:Y:S01]  /*0dd0*/  FMUL R13, R7, R24 ;  /* 0x00000018070d7220 */ /* 0x000fe20000400000 */
[--C-:B------:R-:W-:Y:S01]  /*0de0*/  HADD2.F32 R15, -RZ, R9.reuse.H0_H0 ;  /* 0x20000009ff0f7230 */ /* 0x100fe20000004100 */
[----:B------:R-:W-:Y:S01]  /*0df0*/  FSET.BF.GT.AND R8, R12, RZ, PT ;  /* 0x000000ff0c08720a */ /* 0x000fe20003804000 */
[----:B------:R-:W-:Y:S01]  /*0e00*/  FMUL R7, R19, R26 ;  /* 0x0000001a13077220 */ /* 0x000fe20000400000 */
[----:B------:R-:W-:Y:S01]  /*0e10*/  FMUL R34, R29, R34 ;  /* 0x000000221d227220 */ /* 0x000fe20000400000 */
[----:B------:R-:W-:Y:S01]  /*0e20*/  HADD2.F32 R24, -RZ, R9.H1_H1 ;  /* 0x30000009ff187230 */ /* 0x000fe20000004100 */
[----:B------:R-:W-:-:S02]  /*0e30*/  FMNMX R26, RZ, R12, !PT ;  /* 0x0000000cff1a7209 */ /* 0x000fc40007800000 */
[----:B------:R-:W-:Y:S02]  /*0e40*/  FSET.BF.GT.AND R9, R17, RZ, PT ;  /* 0x000000ff1109720a */ /* 0x000fe40003804000 */
[----:B------:R-:W-:Y:S01]  /*0e50*/  FMNMX R29, RZ, R17, !PT ;  /* 0x00000011ff1d7209 */ /* 0x000fe20007800000 */
[----:B------:R-:W-:Y:S02]  /*0e60*/  HADD2.F32 R17, -RZ, R4.H0_H0 ;  /* 0x20000004ff117230 */ /* 0x000fe40000004100 */
[----:B------:R-:W-:Y:S01]  /*0e70*/  FMUL R8, R8, R15 ;  /* 0x0000000f08087220 */ /* 0x000fe20000400000 */
[----:B------:R-:W-:Y:S02]  /*0e80*/  HADD2.F32 R12, -RZ, R20.H0_H0 ;  /* 0x20000014ff0c7230 */ /* 0x000fe40000004100 */
[----:B------:R-:W-:Y:S01]  /*0e90*/  FMUL R26, R15, R26 ;  /* 0x0000001a0f1a7220 */ /* 0x000fe20000400000 */
[----:B------:R-:W-:Y:S01]  /*0ea0*/  FMNMX3 R33, |R6|, RZ, |R13|, !PT ;  /* 0x000000ff06217276 */ /* 0x000fe2000780060d */
[----:B------:R-:W-:-:S02]  /*0eb0*/  HADD2.F32 R4, -RZ, R4.H1_H1 ;  /* 0x30000004ff047230 */ /* 0x000fc40000004100 */
[----:B------:R-:W-:Y:S01]  /*0ec0*/  FMUL R6, R6, UR25 ;  /* 0x0000001906067c20 */ /* 0x000fe20008400000 */
[----:B------:R-:W-:Y:S01]  /*0ed0*/  FMUL R15, R13, UR25 ;  /* 0x000000190d0f7c20 */ /* 0x000fe20008400000 */
[----:B------:R-:W-:Y:S01]  /*0ee0*/  FMUL R9, R9, R24 ;  /* 0x0000001809097220 */ /* 0x000fe20000400000 */
[----:B------:R-:W-:Y:S01]  /*0ef0*/  FMUL R29, R24, R29 ;  /* 0x0000001d181d7220 */ /* 0x000fe20000400000 */
[----:B------:R-:W-:Y:S01]  /*0f00*/  FMUL R30, R8, R17 ;  /* 0x00000011081e7220 */ /* 0x000fe20000400000 */
[----:B------:R-:W-:Y:S01]  /*0f10*/  IADD3 R8, P0, PT, R38, UR8, RZ ;  /* 0x0000000826087c10 */ /* 0x000fe2000ff1e0ff */
[----:B------:R-:W-:Y:S01]  /*0f20*/  HADD2.F32 R24, -RZ, R25.H0_H0 ;  /* 0x20000019ff187230 */ /* 0x000fe20000004100 */
[----:B------:R-:W-:Y:S01]  /*0f30*/  FSET.BF.GT.AND R17, R12, RZ, PT ;  /* 0x000000ff0c11720a */ /* 0x000fe20003804000 */
[----:B------:R-:W-:Y:S01]  /*0f40*/  FMUL R13, R9, R4 ;  /* 0x00000004090d7220 */ /* 0x000fe20000400000 */
[----:B------:R-:W-:Y:S01]  /*0f50*/  F2FP.BF16.F32.PACK_AB R6, R15, R6 ;  /* 0x000000060f06723e */ /* 0x000fe200000010ff */
[--C-:B------:R-:W-:Y:S01]  /*0f60*/  HADD2.F32 R15, -RZ, R0.reuse.H0_H0 ;  /* 0x20000000ff0f7230 */ /* 0x100fe20000004100 */
[----:B------:R-:W-:Y:S01]  /*0f70*/  IADD3.X R9, PT, PT, R3, UR9, RZ, P0, !PT ;  /* 0x0000000903097c10 */ /* 0x000fe200087fe4ff */
[----:B------:R-:W-:Y:S01]  /*0f80*/  FMUL R4, R17, R24 ;  /* 0x0000001811047220 */ /* 0x000fe20000400000 */
[----:B------:R-:W-:Y:S01]  /*0f90*/  IADD3 R44, P0, PT, R8, UR26, RZ ;  /* 0x0000001a082c7c10 */ /* 0x000fe2000ff1e0ff */
[----:B------:R-:W-:Y:S01]  /*0fa0*/  FMUL R17, R28, UR25 ;  /* 0x000000191c117c20 */ /* 0x000fe20008400000 */
[----:B------:R-:W-:Y:S01]  /*0fb0*/  FMNMX3 R33, |R7|, R33, |R28|, !PT ;  /* 0x0000002107217276 */ /* 0x000fe2000780061c */
[----:B------:R0:W-:Y:S01]  /*0fc0*/  STG.E desc[UR20][R8.64], R6 ;  /* 0x0000000608007986 */ /* 0x0001e2000c101914 */
[----:B------:R-:W-:Y:S01]  /*0fd0*/  FMUL R28, R4, R15 ;  /* 0x0000000f041c7220 */ /* 0x000fe20000400000 */
[----:B------:R-:W-:Y:S01]  /*0fe0*/  IADD3.X R45, PT, PT, R9, UR27, RZ, P0, !PT ;  /* 0x0000001b092d7c10 */ /* 0x000fe200087fe4ff */
[----:B------:R-:W-:-:S02]  /*0ff0*/  HADD2.F32 R31, -RZ, R0.H1_H1 ;  /* 0x30000000ff1f7230 */ /* 0x000fc40000004100 */
[----:B------:R-:W-:Y:S01]  /*1000*/  FMUL R4, R36, UR25 ;  /* 0x0000001924047c20 */ /* 0x000fe20008400000 */
[----:B------:R-:W-:Y:S01]  /*1010*/  FMUL R0, R7, UR25 ;  /* 0x0000001907007c20 */ /* 0x000fe20008400000 */
[----:B------:R-:W-:Y:S01]  /*1020*/  IADD3 R7, P0, PT, R22, UR32, RZ ;  /* 0x0000002016077c10 */ /* 0x000fe2000ff1e0ff */
[----:B0-----:R-:W-:Y:S01]  /*1030*/  FMUL R9, R35, UR25 ;  /* 0x0000001923097c20 */ /* 0x001fe20008400000 */
[----:B------:R-:W-:Y:S02]  /*1040*/  HADD2.F32 R20, -RZ, R20.H1_H1 ;  /* 0x30000014ff147230 */ /* 0x000fe40000004100 */
[----:B------:R-:W-:Y:S02]  /*1050*/  F2FP.BF16.F32.PACK_AB R0, RZ, R0 ;  /* 0x00000000ff00723e */ /* 0x000fe400000010ff */
[----:B------:R-:W-:Y:S02]  /*1060*/  F2FP.BF16.F32.PACK_AB R9, R4, R9 ;  /* 0x000000090409723e */ /* 0x000fe400000010ff */
[----:B------:R-:W-:-:S02]  /*1070*/  IADD3.X R4, PT, PT, R23, UR33, RZ, P0, !PT ;  /* 0x0000002117047c10 */ /* 0x000fc400087fe4ff */
[----:B------:R-:W-:Y:S02]  /*1080*/  F2FP.BF16.F32.PACK_AB R17, RZ, R17 ;  /* 0x00000011ff11723e */ /* 0x000fe400000010ff */
[----:B------:R-:W-:Y:S01]  /*1090*/  IADD3 R38, P0, PT, R38, UR15, RZ ;  /* 0x0000000f26267c10 */ /* 0x000fe2000ff1e0ff */
[----:B------:R-:W-:Y:S01]  /*10a0*/  HADD2.F32 R25, -RZ, R25.H1_H1 ;  /* 0x30000019ff197230 */ /* 0x000fe20000004100 */
[----:B------:R-:W-:Y:S02]  /*10b0*/  FMNMX R19, RZ, R12, !PT ;  /* 0x0000000cff137209 */ /* 0x000fe40007800000 */
[----:B------:R-:W-:Y:S02]  /*10c0*/  FSET.BF.GT.AND R12, R20, RZ, PT ;  /* 0x000000ff140c720a */ /* 0x000fe40003804000 */
[----:B------:R-:W-:Y:S02]  /*10d0*/  PRMT R0, R0, 0x5410, R17 ;  /* 0x0000541000007816 */ /* 0x000fe40000000011 */
[C---:B------:R-:W-:Y:S01]  /*10e0*/  SHF.L.U64.HI R4, R7.reuse, 0x2, R4 ;  /* 0x0000000207047819 */ /* 0x040fe20000010204 */
[----:B------:R-:W-:Y:S01]  /*10f0*/  IMAD.SHL.U32 R7, R7, 0x4, RZ ;  /* 0x0000000407077824 */ /* 0x000fe200078e00ff */
[----:B------:R-:W-:-:S02]  /*1100*/  IADD3.X R39, PT, PT, R3, UR22, RZ, P0, !PT ;  /* 0x0000001603277c10 */ /* 0x000fc400087fe4ff */
[----:B------:R-:W-:Y:S01]  /*1110*/  IADD3 R56, P0, PT, R38, UR26, RZ ;  /* 0x0000001a26387c10 */ /* 0x000fe2000ff1e0ff */
[----:B------:R-:W-:Y:S01]  /*1120*/  FMUL R12, R12, R25 ;  /* 0x000000190c0c7220 */ /* 0x000fe20000400000 */
[----:B------:R0:W-:Y:S02]  /*1130*/  STG.E desc[UR20][R44.64], R0 ;  /* 0x000000002c007986 */ /* 0x0001e4000c101914 */
[----:B------:R-:W-:Y:S01]  /*1140*/  IADD3.X R57, PT, PT, R39, UR27, RZ, P0, !PT ;  /* 0x0000001b27397c10 */ /* 0x000fe200087fe4ff */
[----:B------:R-:W-:Y:S01]  /*1150*/  FMUL R24, R24, R19 ;  /* 0x0000001318187220 */ /* 0x000fe20000400000 */
[----:B------:R-:W-:Y:S01]  /*1160*/  FMUL R31, R12, R31 ;  /* 0x0000001f0c1f7220 */ /* 0x000fe20000400000 */
[----:B------:R-:W-:Y:S01]  /*1170*/  FMUL R19, R37, UR25 ;  /* 0x0000001925137c20 */ /* 0x000fe20008400000 */
[----:B------:R-:W-:Y:S01]  /*1180*/  FMUL R12, R34, UR25 ;  /* 0x00000019220c7c20 */ /* 0x000fe20008400000 */
[----:B0-----:R-:W-:-:S04]  /*1190*/  IADD3 R44, P0, PT, R7, UR30, RZ ;  /* 0x0000001e072c7c10 */ /* 0x001fc8000ff1e0ff */
[----:B------:R-:W-:Y:S02]  /*11a0*/  IADD3.X R45, PT, PT, R4, UR31, RZ, P0, !PT ;  /* 0x0000001f042d7c10 */ /* 0x000fe400087fe4ff */
[----:B------:R-:W-:Y:S01]  /*11b0*/  IADD3 R52, P0, PT, R42, UR17, RZ ;  /* 0x000000112a347c10 */ /* 0x000fe2000ff1e0ff */
[----:B------:R0:W-:Y:S01]  /*11c0*/  STG.E desc[UR20][R38.64], R9 ;  /* 0x0000000926007986 */ /* 0x0001e2000c101914 */
[----:B------:R-:W-:Y:S02]  /*11d0*/  F2FP.BF16.F32.PACK_AB R19, RZ, R19 ;  /* 0x00000013ff13723e */ /* 0x000fe400000010ff */
[----:B------:R-:W-:Y:S02]  /*11e0*/  F2FP.BF16.F32.PACK_AB R12, RZ, R12 ;  /* 0x0000000cff0c723e */ /* 0x000fe400000010ff */
[----:B------:R-:W-:Y:S02]  /*11f0*/  IADD3.X R53, PT, PT, R2, UR18, RZ, P0, !PT ;  /* 0x0000001202357c10 */ /* 0x000fe400087fe4ff */
[----:B------:R-:W-:-:S02]  /*1200*/  PRMT R19, R19, 0x5410, R12 ;  /* 0x0000541013137816 */ /* 0x000fc4000000000c */
[----:B0-----:R-:W-:Y:S02]  /*1210*/  IADD3 R38, P0, PT, R48, R18, RZ ;  /* 0x0000001230267210 */ /* 0x001fe40007f1e0ff */
[----:B------:R-:W-:-:S03]  /*1220*/  IADD3 R54, P1, PT, R7, UR17, RZ ;  /* 0x0000001107367c10 */ /* 0x000fc6000ff3e0ff */
[----:B------:R-:W-:Y:S01]  /*1230*/  IMAD.X R15, RZ, RZ, R16, P0 ;  /* 0x000000ffff0f7224 */ /* 0x000fe200000e0610 */
[----:B------:R-:W-:Y:S01]  /*1240*/  IADD3.X R55, PT, PT, R4, UR18, RZ, P1, !PT ;  /* 0x0000001204377c10 */ /* 0x000fe20008ffe4ff */
[----:B------:R-:W-:Y:S01]  /*1250*/  STG.E desc[UR20][R56.64], R19 ;  /* 0x0000001338007986 */ /* 0x000fe2000c101914 */
[----:B------:R-:W-:-:S03]  /*1260*/  IADD3 R50, P1, PT, R10, UR28, RZ ;  /* 0x0000001c0a327c10 */ /* 0x000fc6000ff3e0ff */
[----:B------:R0:W2:Y:S01]  /*1270*/  LDG.E R23, desc[UR20][R10.64] ;  /* 0x000000140a177981 */ /* 0x0000a2000c1e1900 */
[----:B------:R-:W-:Y:S01]  /*1280*/  IADD3.X R51, PT, PT, R11, UR29, RZ, P1, !PT ;  /* 0x0000001d0b337c10 */ /* 0x000fe20008ffe4ff */
[----:B------:R-:W-:Y:S02]  /*1290*/  FMUL R8, R13, UR25 ;  /* 0x000000190d087c20 */ /* 0x000fe40008400000 */
[----:B------:R1:W3:Y:S01]  /*12a0*/  LDG.E R4, desc[UR20][R44.64] ;  /* 0x000000142c047981 */ /* 0x0002e2000c1e1900 */
[----:B------:R-:W-:-:S03]  /*12b0*/  FMUL R41, R28, UR25 ;  /* 0x000000191c297c20 */ /* 0x000fc60008400000 */
[----:B------:R-:W4:Y:S01]  /*12c0*/  LDG.E R22, desc[UR20][R54.64] ;  /* 0x0000001436167981 */ /* 0x000f22000c1e1900 */
[C---:B0-----:R-:W-:Y:S01]  /*12d0*/  SHF.L.U64.HI R10, R38.reuse, 0x2, R15 ;  /* 0x00000002260a7819 */ /* 0x041fe2000001020f */
[----:B------:R-:W-:Y:S02]  /*12e0*/  IMAD.SHL.U32 R38, R38, 0x4, RZ ;  /* 0x0000000426267824 */ /* 0x000fe400078e00ff */
[----:B------:R-:W-:Y:S01]  /*12f0*/  FMUL R11, R30, UR25 ;  /* 0x000000191e0b7c20 */ /* 0x000fe20008400000 */
[----:B------:R-:W-:Y:S01]  /*1300*/  IADD3 R42, P1, PT, R42, UR30, RZ ;  /* 0x0000001e2a2a7c10 */ /* 0x000fe2000ff3e0ff */
[----:B------:R-:W5:Y:S01]  /*1310*/  LDG.E R3, desc[UR20][R52.64] ;  /* 0x0000001434037981 */ /* 0x000f62000c1e1900 */
[----:B-1----:R-:W-:Y:S01]  /*1320*/  IADD3 R44, P0, PT, R38, UR8, RZ ;  /* 0x00000008262c7c10 */ /* 0x002fe2000ff1e0ff */
[----:B------:R-:W-:Y:S01]  /*1330*/  FMUL R15, R31, UR25 ;  /* 0x000000191f0f7c20 */ /* 0x000fe20008400000 */
[----:B------:R-:W-:Y:S01]  /*1340*/  IADD3.X R43, PT, PT, R2, UR31, RZ, P1, !PT ;  /* 0x0000001f022b7c10 */ /* 0x000fe20008ffe4ff */
[----:B------:R-:W5:Y:S01]  /*1350*/  LDG.E R7, desc[UR20][R50.64] ;  /* 0x0000001432077981 */ /* 0x000f62000c1e1900 */
[----:B------:R-:W-:-:S02]  /*1360*/  IADD3.X R45, PT, PT, R10, UR9, RZ, P0, !PT ;  /* 0x000000090a2d7c10 */ /* 0x000fc400087fe4ff */
[----:B------:R-:W-:Y:S01]  /*1370*/  F2FP.BF16.F32.PACK_AB R8, R8, R11 ;  /* 0x0000000b0808723e */ /* 0x000fe200000010ff */
[----:B------:R-:W-:Y:S01]  /*1380*/  FMUL R11, R26, UR25 ;  /* 0x000000191a0b7c20 */ /* 0x000fe20008400000 */
[----:B------:R-:W-:Y:S01]  /*1390*/  IADD3 R21, P0, PT, R18, UR32, RZ ;  /* 0x0000002012157c10 */ /* 0x000fe2000ff1e0ff */
[----:B------:R-:W-:Y:S01]  /*13a0*/  FMUL R18, R29, UR25 ;  /* 0x000000191d127c20 */ /* 0x000fe20008400000 */
[----:B------:R-:W-:Y:S01]  /*13b0*/  IADD3 R38, P2, PT, R38, UR15, RZ ;  /* 0x0000000f26267c10 */ /* 0x000fe2000ff5e0ff */
[----:B------:R0:W5:Y:S01]  /*13c0*/  LDG.E R2, desc[UR20][R42.64] ;  /* 0x000000142a027981 */ /* 0x000162000c1e1900 */
[----:B------:R-:W-:Y:S02]  /*13d0*/  F2FP.BF16.F32.PACK_AB R41, RZ, R41 ;  /* 0x00000029ff29723e */ /* 0x000fe400000010ff */
[----:B------:R-:W-:Y:S02]  /*13e0*/  IADD3.X R39, PT, PT, R10, UR22, RZ, P2, !PT ;  /* 0x000000160a277c10 */ /* 0x000fe400097fe4ff */
[----:B------:R-:W-:-:S02]  /*13f0*/  F2FP.BF16.F32.PACK_AB R15, RZ, R15 ;  /* 0x0000000fff0f723e */ /* 0x000fc400000010ff */
[----:B------:R-:W-:Y:S01]  /*1400*/  F2FP.BF16.F32.PACK_AB R10, R18, R11 ;  /* 0x0000000b120a723e */ /* 0x000fe200000010ff */
[----:B------:R-:W-:Y:S01]  /*1410*/  VIADD R18, R47, 0x1d ;  /* 0x0000001d2f127836 */ /* 0x000fe20000000000 */
[----:B0-----:R-:W-:Y:S02]  /*1420*/  IADD3 R42, P1, PT, R44, UR26, RZ ;  /* 0x0000001a2c2a7c10 */ /* 0x001fe4000ff3e0ff */
[----:B------:R-:W-:Y:S02]  /*1430*/  PRMT R41, R41, 0x5410, R15 ;  /* 0x0000541029297816 */ /* 0x000fe4000000000f */
[----:B------:R-:W-:Y:S02]  /*1440*/  IADD3.X R43, PT, PT, R45, UR27, RZ, P1, !PT ;  /* 0x0000001b2d2b7c10 */ /* 0x000fe40008ffe4ff */
[----:B------:R-:W-:Y:S01]  /*1450*/  LOP3.LUT R18, R18, 0x1f, RZ, 0xc0, !PT ;  /* 0x0000001f12127812 */ /* 0x000fe200078ec0ff */
[----:B------:R-:W-:Y:S01]  /*1460*/  STG.E desc[UR20][R44.64], R8 ;  /* 0x000000082c007986 */ /* 0x000fe2000c101914 */
[----:B------:R-:W-:-:S03]  /*1470*/  IADD3.X R16, PT, PT, R16, UR33, RZ, P0, !PT ;  /* 0x0000002110107c10 */ /* 0x000fc600087fe4ff */
[----:B------:R0:W-:Y:S01]  /*1480*/  STG.E desc[UR20][R42.64], R41 ;  /* 0x000000292a007986 */ /* 0x0001e2000c101914 */
[----:B------:R-:W-:Y:S02]  /*1490*/  FMNMX R20, RZ, R20, !PT ;  /* 0x00000014ff147209 */ /* 0x000fe40007800000 */
[----:B0-----:R-:W-:-:S05]  /*14a0*/  IADD3 R42, P0, PT, R18, R21, RZ ;  /* 0x00000015122a7210 */ /* 0x001fca0007f1e0ff */
[----:B------:R-:W-:Y:S01]  /*14b0*/  IMAD.X R43, RZ, RZ, R16, P0 ;  /* 0x000000ffff2b7224 */ /* 0x000fe200000e0610 */
[----:B------:R-:W-:Y:S01]  /*14c0*/  IADD3 R45, P0, PT, R42, UR32, RZ ;  /* 0x000000202a2d7c10 */ /* 0x000fe2000ff1e0ff */
[----:B------:R-:W-:-:S03]  /*14d0*/  FMUL R25, R25, R20 ;  /* 0x0000001419197220 */ /* 0x000fc60000400000 */
[----:B------:R-:W-:Y:S01]  /*14e0*/  IADD3.X R32, PT, PT, R43, UR33, RZ, P0, !PT ;  /* 0x000000212b207c10 */ /* 0x000fe200087fe4ff */
[----:B------:R-:W-:Y:S02]  /*14f0*/  IMAD.SHL.U32 R46, R45, 0x4, RZ ;  /* 0x000000042d2e7824 */ /* 0x000fe400078e00ff */
[----:B------:R-:W-:Y:S01]  /*1500*/  FMUL R20, R24, UR25 ;  /* 0x0000001918147c20 */ /* 0x000fe20008400000 */
[----:B------:R-:W-:Y:S01]  /*1510*/  FMUL R11, R25, UR25 ;  /* 0x00000019190b7c20 */ /* 0x000fe20008400000 */
[----:B------:R-:W-:Y:S02]  /*1520*/  IADD3 R50, P1, PT, R38, UR26, RZ ;  /* 0x0000001a26327c10 */ /* 0x000fe4000ff3e0ff */
[----:B------:R-:W-:Y:S02]  /*1530*/  SHF.L.U64.HI R45, R45, 0x2, R32 ;  /* 0x000000022d2d7819 */ /* 0x000fe40000010220 */
[----:B------:R-:W-:Y:S01]  /*1540*/  IADD3 R56, P0, PT, R46, UR17, RZ ;  /* 0x000000112e387c10 */ /* 0x000fe2000ff1e0ff */
[----:B------:R0:W-:Y:S01]  /*1550*/  STG.E desc[UR20][R38.64], R10 ;  /* 0x0000000a26007986 */ /* 0x0001e2000c101914 */
[----:B------:R-:W-:-:S02]  /*1560*/  F2FP.BF16.F32.PACK_AB R20, RZ, R20 ;  /* 0x00000014ff14723e */ /* 0x000fc400000010ff */
[----:B------:R-:W-:Y:S02]  /*1570*/  IADD3.X R51, PT, PT, R39, UR27, RZ, P1, !PT ;  /* 0x0000001b27337c10 */ /* 0x000fe40008ffe4ff */
[----:B------:R-:W-:Y:S02]  /*1580*/  F2FP.BF16.F32.PACK_AB R11, RZ, R11 ;  /* 0x0000000bff0b723e */ /* 0x000fe400000010ff */
[----:B------:R-:W-:Y:S02]  /*1590*/  IADD3.X R57, PT, PT, R45, UR18, RZ, P0, !PT ;  /* 0x000000122d397c10 */ /* 0x000fe400087fe4ff */
[----:B------:R-:W-:Y:S01]  /*15a0*/  IADD3 R40, P0, P1, R40, UR19, R18 ;  /* 0x0000001328287c10 */ /* 0x000fe2000f91e012 */
[----:B0-----:R-:W-:Y:S01]  /*15b0*/  IMAD.U32 R39, RZ, RZ, UR12 ;  /* 0x0000000cff277e24 */ /* 0x001fe2000f8e00ff */
[----:B------:R-:W-:Y:S02]  /*15c0*/  PRMT R20, R20, 0x5410, R11 ;  /* 0x0000541014147816 */ /* 0x000fe4000000000b */
[----:B------:R-:W-:Y:S01]  /*15d0*/  IADD3.X R27, PT, PT, R27, UR13, RZ, P0, P1 ;  /* 0x0000000d1b1b7c10 */ /* 0x000fe200087e24ff */
[----:B------:R-:W-:Y:S01]  /*15e0*/  IMAD.WIDE.U32 R38, R39, 0x3, R42 ;  /* 0x0000000327267825 */ /* 0x000fe200078e002a */
[C---:B------:R-:W-:Y:S01]  /*15f0*/  LEA R42, P0, R40.reuse, UR24, 0x2 ;  /* 0x00000018282a7c11 */ /* 0x040fe2000f8010ff */
[----:B------:R0:W-:Y:S03]  /*1600*/  STG.E desc[UR20][R50.64], R20 ;  /* 0x0000001432007986 */ /* 0x0001e6000c101914 */
[----:B------:R-:W-:Y:S01]  /*1610*/  LEA.HI.X R43, R40, UR14, R27, 0x2, P0 ;  /* 0x0000000e282b7c11 */ /* 0x000fe200080f141b */
[----:B------:R-:W5:Y:S01]  /*1620*/  LDG.E R32, desc[UR20][R56.64] ;  /* 0x0000001438207981 */ /* 0x000f62000c1e1900 */
[----:B------:R-:W-:-:S03]  /*1630*/  FMNMX3 R33, |R35|, R33, |R36|, !PT ;  /* 0x0000002123217276 */ /* 0x000fc60007800624 */
[----:B------:R-:W5:Y:S01]  /*1640*/  LDG.E R35, desc[UR20][R42.64] ;  /* 0x000000142a237981 */ /* 0x000f62000c1e1900 */
[----:B0-----:R-:W-:-:S04]  /*1650*/  IADD3 R50, P1, PT, R46, UR30, RZ ;  /* 0x0000001e2e327c10 */ /* 0x001fc8000ff3e0ff */
[----:B------:R-:W-:-:S05]  /*1660*/  IADD3.X R51, PT, PT, R45, UR31, RZ, P1, !PT ;  /* 0x0000001f2d337c10 */ /* 0x000fca0008ffe4ff */
[----:B------:R-:W5:Y:S01]  /*1670*/  LDG.E R27, desc[UR20][R50.64] ;  /* 0x00000014321b7981 */ /* 0x000f62000c1e1900 */
[----:B------:R-:W-:-:S05]  /*1680*/  VIADD R36, R39, UR7 ;  /* 0x0000000727247c36 */ /* 0x000fca0008000000 */
[C---:B------:R-:W-:Y:S01]  /*1690*/  SHF.L.U64.HI R36, R38.reuse, 0x2, R36 ;  /* 0x0000000226247819 */ /* 0x040fe20000010224 */
[----:B------:R-:W-:-:S05]  /*16a0*/  IMAD.SHL.U32 R38, R38, 0x4, RZ ;  /* 0x0000000426267824 */ /* 0x000fca00078e00ff */
[----:B------:R-:W-:Y:S02]  /*16b0*/  IADD3 R54, P1, PT, R38, UR17, RZ ;  /* 0x0000001126367c10 */ /* 0x000fe4000ff3e0ff */
[----:B------:R-:W-:Y:S02]  /*16c0*/  IADD3 R52, P0, PT, R42, UR28, RZ ;  /* 0x0000001c2a347c10 */ /* 0x000fe4000ff1e0ff */
[----:B------:R-:W-:Y:S02]  /*16d0*/  IADD3.X R55, PT, PT, R36, UR18, RZ, P1, !PT ;  /* 0x0000001224377c10 */ /* 0x000fe40008ffe4ff */
[----:B------:R-:W-:Y:S01]  /*16e0*/  FMNMX3 R33, |R37|, R33, |R34|, !PT ;  /* 0x0000002125217276 */ /* 0x000fe20007800622 */
[----:B------:R-:W0:Y:S01]  /*16f0*/  S2UR UR24, SR_CgaCtaId ;  /* 0x00000000001879c3 */ /* 0x000e220000008800 */
[----:B------:R-:W-:Y:S01]  /*1700*/  IADD3.X R53, PT, PT, R43, UR29, RZ, P0, !PT ;  /* 0x0000001d2b357c10 */ /* 0x000fe200087fe4ff */
[----:B------:R1:W5:Y:S01]  /*1710*/  LDG.E R34, desc[UR20][R54.64] ;  /* 0x0000001436227981 */ /* 0x000362000c1e1900 */
[----:B------:R-:W-:Y:S01]  /*1720*/  IADD3 R38, P0, PT, R38, UR30, RZ ;  /* 0x0000001e26267c10 */ /* 0x000fe2000ff1e0ff */
[----:B------:R-:W-:Y:S01]  /*1730*/  UMOV UR17, 0x400 ;  /* 0x0000040000117882 */ /* 0x000fe20000000000 */
[----:B------:R-:W-:Y:S01]  /*1740*/  IMAD.SHL.U32 R47, R47, 0x4, RZ ;  /* 0x000000042f2f7824 */ /* 0x000fe200078e00ff */
[----:B------:R-:W5:Y:S01]  /*1750*/  LDG.E R37, desc[UR20][R52.64] ;  /* 0x0000001434257981 */ /* 0x000f62000c1e1900 */
[----:B------:R-:W-:Y:S01]  /*1760*/  IADD3.X R39, PT, PT, R36, UR31, RZ, P0, !PT ;  /* 0x0000001f24277c10 */ /* 0x000fe200087fe4ff */
[----:B------:R-:W5:Y:S04]  /*1770*/  LDCU.64 UR18, c[0x0][0x3c0] ;  /* 0x00007800ff1277ac */ /* 0x000f680008000a00 */
[----:B------:R4:W5:Y:S01]  /*1780*/  LDG.E R36, desc[UR20][R38.64] ;  /* 0x0000001426247981 */ /* 0x000962000c1e1900 */
[----:B------:R-:W-:-:S04]  /*1790*/  FMNMX3 R33, |R30|, R33, |R13|, !PT ;  /* 0x000000211e217276 */ /* 0x000fc8000780060d */
[----:B------:R-:W-:-:S04]  /*17a0*/  FMNMX3 R33, |R28|, R33, |R31|, !PT ;  /* 0x000000211c217276 */ /* 0x000fc8000780061f */
[----:B------:R-:W-:-:S04]  /*17b0*/  FMNMX3 R33, |R26|, R33, |R29|, !PT ;  /* 0x000000211a217276 */ /* 0x000fc8000780061d */
[----:B------:R-:W-:Y:S01]  /*17c0*/  FMNMX3 R24, |R24|, R33, |R25|, !PT ;  /* 0x0000002118187276 */ /* 0x000fe20007800619 */
[----:B------:R-:W-:-:S04]  /*17d0*/  UIADD3 UR7, UPT, UPT, UR17, 0x20, URZ ;  /* 0x0000002011077890 */ /* 0x000fc8000fffe0ff */
[----:B0-----:R-:W-:Y:S01]  /*17e0*/  ULEA UR7, UR24, UR7, 0x18 ;  /* 0x0000000718077291 */ /* 0x001fe2000f8ec0ff */
[----:B-1----:R-:W-:Y:S01]  /*17f0*/  PRMT R54, R8, 0x5410, R41 ;  /* 0x0000541008367816 */ /* 0x002fe20000000029 */
[----:B--2---:R-:W-:Y:S02]  /*1800*/  HADD2.F32 R25, -RZ, R23.H0_H0 ;  /* 0x20000017ff197230 */ /* 0x004fe40000004100 */
[--C-:B----4-:R-:W-:Y:S02]  /*1810*/  HADD2.F32 R26, -RZ, R22.reuse.H0_H0 ;  /* 0x20000016ff1a7230 */ /* 0x110fe40000004100 */
[----:B------:R-:W-:-:S03]  /*1820*/  HADD2.F32 R29, -RZ, R22.H1_H1 ;  /* 0x30000016ff1d7230 */ /* 0x000fc60000004100 */
[----:B------:R-:W-:Y:S02]  /*1830*/  FSET.BF.GT.AND R28, R26, RZ, PT ;  /* 0x000000ff1a1c720a */ /* 0x000fe40003804000 */
[----:B------:R-:W-:Y:S01]  /*1840*/  FMNMX R26, RZ, R26, !PT ;  /* 0x0000001aff1a7209 */ /* 0x000fe20007800000 */
[----:B------:R-:W-:Y:S01]  /*1850*/  HADD2.F32 R13, -RZ, R23.H1_H1 ;  /* 0x30000017ff0d7230 */ /* 0x000fe20000004100 */
[----:B------:R-:W-:Y:S01]  /*1860*/  FSET.BF.GT.AND R30, R29, RZ, PT ;  /* 0x000000ff1d1e720a */ /* 0x000fe20003804000 */
[----:B------:R-:W-:Y:S01]  /*1870*/  FMUL R23, R28, R25 ;  /* 0x000000191c177220 */ /* 0x000fe20000400000 */
[----:B------:R-:W-:Y:S01]  /*1880*/  FMNMX R38, RZ, R29, !PT ;  /* 0x0000001dff267209 */ /* 0x000fe20007800000 */
[--C-:B---3--:R-:W-:Y:S02]  /*1890*/  HADD2.F32 R22, -RZ, R4.reuse.H0_H0 ;  /* 0x20000004ff167230 */ /* 0x108fe40000004100 */
[----:B------:R-:W-:Y:S02]  /*18a0*/  HADD2.F32 R29, -RZ, R4.H1_H1 ;  /* 0x30000004ff1d7230 */ /* 0x000fe40000004100 */
[----:B------:R-:W-:Y:S01]  /*18b0*/  FMUL R4, R25, R26 ;  /* 0x0000001a19047220 */ /* 0x000fe20000400000 */
[--C-:B-----5:R-:W-:Y:S01]  /*18c0*/  HADD2.F32 R28, -RZ, R3.reuse.H0_H0 ;  /* 0x20000003ff1c7230 */ /* 0x120fe20000004100 */
[----:B------:R-:W-:Y:S01]  /*18d0*/  IADD3 R26, P0, PT, R5, R21, RZ ;  /* 0x00000015051a7210 */ /* 0x000fe20007f1e0ff */
[----:B------:R-:W-:Y:S01]  /*18e0*/  FMUL R30, R30, R13 ;  /* 0x0000000d1e1e7220 */ /* 0x000fe20000400000 */
[----:B------:R-:W-:Y:S01]  /*18f0*/  FMUL R13, R13, R38 ;  /* 0x000000260d0d7220 */ /* 0x000fe20000400000 */
[----:B------:R-:W-:Y:S01]  /*1900*/  HADD2.F32 R25, -RZ, R3.H1_H1 ;  /* 0x30000003ff197230 */ /* 0x000fe20000004100 */
[----:B------:R-:W-:Y:S01]  /*1910*/  FSET.BF.GT.AND R38, R28, RZ, PT ;  /* 0x000000ff1c26720a */ /* 0x000fe20003804000 */
[----:B------:R-:W-:Y:S01]  /*1920*/  HADD2.F32 R3, -RZ, R7.H0_H0 ;  /* 0x20000007ff037230 */ /* 0x000fe20000004100 */
[----:B------:R-:W-:Y:S01]  /*1930*/  FMNMX R28, RZ, R28, !PT ;  /* 0x0000001cff1c7209 */ /* 0x000fe20007800000 */
[----:B------:R-:W-:-:S02]  /*1940*/  IMAD.X R33, RZ, RZ, R16, P0 ;  /* 0x000000ffff217224 */ /* 0x000fc400000e0610 */
[----:B------:R-:W-:Y:S02]  /*1950*/  HADD2.F32 R21, -RZ, R7.H1_H1 ;  /* 0x30000007ff157230 */ /* 0x000fe40000004100 */
[----:B------:R-:W-:Y:S01]  /*1960*/  FMUL R31, R38, R3 ;  /* 0x00000003261f7220 */ /* 0x000fe20000400000 */
[----:B------:R-:W-:Y:S01]  /*1970*/  FMUL R7, R3, R28 ;  /* 0x0000001c03077220 */ /* 0x000fe20000400000 */
[C---:B------:R-:W-:Y:S01]  /*1980*/  SHF.L.U64.HI R3, R26.reuse, 0x2, R33 ;  /* 0x000000021a037819 */ /* 0x040fe20000010221 */
[----:B------:R-:W-:Y:S02]  /*1990*/  IMAD.SHL.U32 R26, R26, 0x4, RZ ;  /* 0x000000041a1a7824 */ /* 0x000fe400078e00ff */
[----:B------:R-:W-:Y:S01]  /*19a0*/  FMUL R22, R23, R22 ;  /* 0x0000001617167220 */ /* 0x000fe20000400000 */
[----:B------:R-:W-:Y:S02]  /*19b0*/  FMUL R23, R30, R29 ;  /* 0x0000001d1e177220 */ /* 0x000fe40000400000 */
[----:B------:R-:W-:-:S02]  /*19c0*/  IADD3 R38, P0, PT, R26, UR8, RZ ;  /* 0x000000081a267c10 */ /* 0x000fc4000ff1e0ff */
[----:B------:R-:W-:Y:S01]  /*19d0*/  IADD3 R42, P1, PT, R26, UR15, RZ ;  /* 0x0000000f1a2a7c10 */ /* 0x000fe2000ff3e0ff */
[--C-:B------:R-:W-:Y:S01]  /*19e0*/  HADD2.F32 R30, -RZ, R2.reuse.H0_H0 ;  /* 0x20000002ff1e7230 */ /* 0x100fe20000004100 */
[C---:B------:R-:W-:Y:S01]  /*19f0*/  IADD3.X R39, PT, PT, R3.reuse, UR9, RZ, P0, !PT ;  /* 0x0000000903277c10 */ /* 0x040fe200087fe4ff */
[----:B------:R-:W-:Y:S01]  /*1a00*/  HADD2.F32 R29, -RZ, R2.H1_H1 ;  /* 0x30000002ff1d7230 */ /* 0x000fe20000004100 */
[----:B------:R-:W-:Y:S02]  /*1a10*/  IADD3.X R43, PT, PT, R3, UR22, RZ, P1, !PT ;  /* 0x00000016032b7c10 */ /* 0x000fe40008ffe4ff */
[----:B------:R-:W0:Y:S01]  /*1a20*/  S2R R3, SR_TID.X ;  /* 0x0000000000037919 */ /* 0x000e220000002100 */
[----:B------:R-:W-:Y:S02]  /*1a30*/  FSET.BF.GT.AND R40, R25, RZ, PT ;  /* 0x000000ff1928720a */ /* 0x000fe40003804000 */
[----:B------:R-:W-:Y:S02]  /*1a40*/  FMNMX R16, RZ, R25, !PT ;  /* 0x00000019ff107209 */ /* 0x000fe40007800000 */
[C---:B------:R-:W-:Y:S01]  /*1a50*/  FMNMX3 R2, |R22|.reuse, R24, |R23|, !PT ;  /* 0x0000001816027276 */ /* 0x040fe20007800617 */
[----:B------:R-:W-:Y:S01]  /*1a60*/  FMUL R22, R22, UR25 ;  /* 0x0000001916167c20 */ /* 0x000fe20008400000 */
[----:B------:R-:W-:Y:S01]  /*1a70*/  FMUL R23, R23, UR25 ;  /* 0x0000001917177c20 */ /* 0x000fe20008400000 */
[----:B------:R-:W-:Y:S01]  /*1a80*/  FMUL R40, R40, R21 ;  /* 0x0000001528287220 */ /* 0x000fe20000400000 */
[----:B------:R-:W-:Y:S01]  /*1a90*/  FMUL R16, R21, R16 ;  /* 0x0000001015107220 */ /* 0x000fe20000400000 */
[----:B------:R-:W-:-:S02]  /*1aa0*/  FMUL R30, R31, R30 ;  /* 0x0000001e1f1e7220 */ /* 0x000fc40000400000 */
[----:B------:R-:W-:Y:S02]  /*1ab0*/  F2FP.BF16.F32.PACK_AB R21, R23, R22 ;  /* 0x000000161715723e */ /* 0x000fe400000010ff */
[----:B------:R-:W-:-:S03]  /*1ac0*/  IADD3 R52, P0, PT, R38, UR26, RZ ;  /* 0x0000001a26347c10 */ /* 0x000fc6000ff1e0ff */
[----:B------:R1:W-:Y:S01]  /*1ad0*/  STG.E desc[UR20][R38.64], R21 ;  /* 0x0000001526007986 */ /* 0x0003e2000c101914 */
[----:B------:R-:W-:-:S04]  /*1ae0*/  FMUL R29, R40, R29 ;  /* 0x0000001d281d7220 */ /* 0x000fc80000400000 */
[----:B------:R-:W-:Y:S01]  /*1af0*/  FMUL R24, R29, UR25 ;  /* 0x000000191d187c20 */ /* 0x000fe20008400000 */
[----:B------:R-:W-:Y:S01]  /*1b00*/  FMNMX3 R29, |R30|, R2, |R29|, !PT ;  /* 0x000000021e1d7276 */ /* 0x000fe2000780061d */
[--C-:B------:R-:W-:Y:S02]  /*1b10*/  HADD2.F32 R31, -RZ, R32.reuse.H0_H0 ;  /* 0x20000020ff1f7230 */ /* 0x100fe40000004100 */
[----:B------:R-:W-:Y:S02]  /*1b20*/  HADD2.F32 R32, -RZ, R32.H1_H1 ;  /* 0x30000020ff207230 */ /* 0x000fe40000004100 */
[--C-:B-1----:R-:W-:Y:S01]  /*1b30*/  HADD2.F32 R38, -RZ, R35.reuse.H0_H0 ;  /* 0x20000023ff267230 */ /* 0x102fe20000004100 */
[----:B------:R-:W-:Y:S01]  /*1b40*/  FSET.BF.GT.AND R33, R31, RZ, PT ;  /* 0x000000ff1f21720a */ /* 0x000fe20003804000 */
[----:B------:R-:W-:Y:S01]  /*1b50*/  HADD2.F32 R35, -RZ, R35.H1_H1 ;  /* 0x30000023ff237230 */ /* 0x000fe20000004100 */
[----:B------:R-:W-:-:S03]  /*1b60*/  FSET.BF.GT.AND R28, R32, RZ, PT ;  /* 0x000000ff201c720a */ /* 0x000fc60003804000 */
[----:B------:R-:W-:Y:S02]  /*1b70*/  FMUL R33, R33, R38 ;  /* 0x0000002621217220 */ /* 0x000fe40000400000 */
[----:B------:R-:W-:Y:S01]  /*1b80*/  FMUL R28, R28, R35 ;  /* 0x000000231c1c7220 */ /* 0x000fe20000400000 */
[--C-:B------:R-:W-:Y:S02]  /*1b90*/  HADD2.F32 R26, -RZ, R27.reuse.H0_H0 ;  /* 0x2000001bff1a7230 */ /* 0x100fe40000004100 */
[----:B------:R-:W-:-:S03]  /*1ba0*/  HADD2.F32 R27, -RZ, R27.H1_H1 ;  /* 0x3000001bff1b7230 */ /* 0x000fc60000004100 */
[----:B------:R-:W-:Y:S02]  /*1bb0*/  FMUL R26, R33, R26 ;  /* 0x0000001a211a7220 */ /* 0x000fe40000400000 */
[----:B------:R-:W-:Y:S02]  /*1bc0*/  FMUL R27, R28, R27 ;  /* 0x0000001b1c1b7220 */ /* 0x000fe40000400000 */
[----:B------:R-:W-:Y:S02]  /*1bd0*/  FMUL R33, R26, UR25 ;  /* 0x000000191a217c20 */ /* 0x000fe40008400000 */
[----:B------:R-:W-:Y:S01]  /*1be0*/  FMUL R28, R27, UR25 ;  /* 0x000000191b1c7c20 */ /* 0x000fe20008400000 */
[----:B0-----:R-:W-:-:S04]  /*1bf0*/  LOP3.LUT R2, R3, 0x1f, RZ, 0xc0, !PT ;  /* 0x0000001f03027812 */ /* 0x001fc800078ec0ff */
[----:B------:R-:W-:Y:S01]  /*1c00*/  F2FP.BF16.F32.PACK_AB R28, R28, R33 ;  /* 0x000000211c1c723e */ /* 0x000fe200000010ff */
[----:B------:R-:W-:-:S04]  /*1c10*/  IMAD.MOV.U32 R33, RZ, RZ, 0x84 ;  /* 0x00000084ff217424 */ /* 0x000fc800078e00ff */
[----:B------:R-:W-:Y:S01]  /*1c20*/  IMAD R40, R2, R33, UR7 ;  /* 0x0000000702287e24 */ /* 0x000fe2000f8e0221 */
[----:B------:R-:W-:Y:S01]  /*1c30*/  LOP3.LUT R33, R47, 0x7c, RZ, 0xc0, !PT ;  /* 0x0000007c2f217812 */ /* 0x000fe200078ec0ff */
[----:B------:R-:W-:Y:S01]  /*1c40*/  FMUL R44, R30, UR25 ;  /* 0x000000191e2c7c20 */ /* 0x000fe20008400000 */
[----:B------:R-:W-:-:S03]  /*1c50*/  FMNMX R31, RZ, R31, !PT ;  /* 0x0000001fff1f7209 */ /* 0x000fc60007800000 */
[----:B------:R-:W-:Y:S02]  /*1c60*/  IMAD.IADD R30, R40, 0x1, R33 ;  /* 0x00000001281e7824 */ /* 0x000fe400078e0221 */
[--C-:B------:R-:W-:Y:S01]  /*1c70*/  HADD2.F32 R33, -RZ, R34.reuse.H0_H0 ;  /* 0x20000022ff217230 */ /* 0x100fe20000004100 */
[----:B------:R-:W-:Y:S01]  /*1c80*/  FMNMX R32, RZ, R32, !PT ;  /* 0x00000020ff207209 */ /* 0x000fe20007800000 */
[----:B------:R-:W-:Y:S01]  /*1c90*/  HADD2.F32 R34, -RZ, R34.H1_H1 ;  /* 0x30000022ff227230 */ /* 0x000fe20000004100 */
[----:B------:R-:W-:Y:S01]  /*1ca0*/  IADD3.X R53, PT, PT, R39, UR27, RZ, P0, !PT ;  /* 0x0000001b27357c10 */ /* 0x000fe200087fe4ff */
[----:B------:R-:W-:Y:S01]  /*1cb0*/  FMUL R31, R38, R31 ;  /* 0x0000001f261f7220 */ /* 0x000fe20000400000 */
[----:B------:R-:W-:Y:S01]  /*1cc0*/  PRMT R39, R6, 0x5410, R0 ;  /* 0x0000541006277816 */ /* 0x000fe20000000000 */
[--C-:B------:R-:W-:Y:S01]  /*1cd0*/  HADD2.F32 R38, -RZ, R37.reuse.H0_H0 ;  /* 0x20000025ff267230 */ /* 0x100fe20000004100 */
[----:B------:R-:W-:Y:S01]  /*1ce0*/  FSET.BF.GT.AND R0, R34, RZ, PT ;  /* 0x000000ff2200720a */ /* 0x000fe20003804000 */
[----:B------:R-:W-:-:S02]  /*1cf0*/  HADD2.F32 R37, -RZ, R37.H1_H1 ;  /* 0x30000025ff257230 */ /* 0x000fc40000004100 */
[----:B------:R-:W-:Y:S01]  /*1d00*/  FMUL R32, R35, R32 ;  /* 0x0000002023207220 */ /* 0x000fe20000400000 */
[----:B------:R-:W-:Y:S01]  /*1d10*/  FSET.BF.GT.AND R35, R33, RZ, PT ;  /* 0x000000ff2123720a */ /* 0x000fe20003804000 */
[----:B------:R0:W-:Y:S01]  /*1d20*/  STS [R30], R39 ;  /* 0x000000271e007388 */ /* 0x0001e20000000800 */
[----:B------:R-:W-:-:S03]  /*1d30*/  SHF.R.U32.HI R49, RZ, 0x5, R3 ;  /* 0x00000005ff317819 */ /* 0x000fc60000011603 */
[----:B------:R-:W-:Y:S01]  /*1d40*/  FMUL R35, R35, R38 ;  /* 0x0000002623237220 */ /* 0x000fe20000400000 */
[----:B0-----:R-:W-:Y:S01]  /*1d50*/  FMUL R39, R0, R37 ;  /* 0x0000002500277220 */ /* 0x001fe20000400000 */
[----:B------:R-:W-:Y:S01]  /*1d60*/  HADD2.F32 R0, -RZ, R36.H0_H0 ;  /* 0x20000024ff007230 */ /* 0x000fe20000004100 */
[----:B------:R-:W-:-:S04]  /*1d70*/  FMNMX R33, RZ, R33, !PT ;  /* 0x00000021ff217209 */ /* 0x000fc80007800000 */
[----:B------:R-:W-:Y:S01]  /*1d80*/  FMUL R35, R35, R0 ;  /* 0x0000000023237220 */ /* 0x000fe20000400000 */
[----:B------:R-:W-:Y:S01]  /*1d90*/  IMAD.SHL.U32 R0, R49, 0x4, RZ ;  /* 0x0000000431007824 */ /* 0x000fe200078e00ff */
[----:B------:R-:W-:Y:S01]  /*1da0*/  FMNMX R34, RZ, R34, !PT ;  /* 0x00000022ff227209 */ /* 0x000fe20007800000 */
[----:B------:R-:W-:-:S03]  /*1db0*/  FMUL R33, R38, R33 ;  /* 0x0000002126217220 */ /* 0x000fc60000400000 */
[----:B------:R-:W-:Y:S01]  /*1dc0*/  LOP3.LUT R38, RZ, R0, RZ, 0x33, !PT ;  /* 0x00000000ff267212 */ /* 0x000fe200078e33ff */
[----:B------:R-:W-:Y:S01]  /*1dd0*/  HADD2.F32 R36, -RZ, R36.H1_H1 ;  /* 0x30000024ff247230 */ /* 0x000fe20000004100 */
[----:B------:R-:W-:Y:S01]  /*1de0*/  F2FP.BF16.F32.PACK_AB R22, RZ, R24 ;  /* 0x00000018ff16723e */ /* 0x000fe200000010ff */
[----:B------:R-:W-:Y:S01]  /*1df0*/  FMUL R23, R4, UR25 ;  /* 0x0000001904177c20 */ /* 0x000fe20008400000 */
[----:B------:R-:W-:Y:S01]  /*1e00*/  FMUL R24, R13, UR25 ;  /* 0x000000190d187c20 */ /* 0x000fe20008400000 */
[----:B------:R-:W-:Y:S01]  /*1e10*/  FMUL R34, R37, R34 ;  /* 0x0000002225227220 */ /* 0x000fe20000400000 */
[----:B------:R-:W-:Y:S01]  /*1e20*/  F2FP.BF16.F32.PACK_AB R44, RZ, R44 ;  /* 0x0000002cff2c723e */ /* 0x000fe200000010ff */
[----:B------:R-:W-:Y:S02]  /*1e30*/  IMAD.IADD R37, R38, 0x1, R3 ;  /* 0x0000000126257824 */ /* 0x000fe400078e0203 */
[----:B------:R-:W-:Y:S01]  /*1e40*/  FMUL R36, R39, R36 ;  /* 0x0000002427247220 */ /* 0x000fe20000400000 */
[----:B------:R-:W-:Y:S01]  /*1e50*/  F2FP.BF16.F32.PACK_AB R23, R24, R23 ;  /* 0x000000171817723e */ /* 0x000fe200000010ff */
[----:B------:R-:W-:Y:S01]  /*1e60*/  VIADD R39, R47, 0xfffffff8 ;  /* 0xfffffff82f277836 */ /* 0x000fe20000000000 */
[----:B------:R-:W-:Y:S01]  /*1e70*/  PRMT R44, R44, 0x5410, R22 ;  /* 0x000054102c2c7816 */ /* 0x000fe20000000016 */
[----:B------:R-:W-:-:S02]  /*1e80*/  IMAD.SHL.U32 R37, R37, 0x4, RZ ;  /* 0x0000000425257824 */ /* 0x000fc400078e00ff */
[----:B------:R-:W-:Y:S01]  /*1e90*/  FMUL R24, R7, UR25 ;  /* 0x0000001907187c20 */ /* 0x000fe20008400000 */
[----:B------:R-:W-:Y:S01]  /*1ea0*/  FMUL R25, R16, UR25 ;  /* 0x0000001910197c20 */ /* 0x000fe20008400000 */
[----:B------:R-:W-:Y:S01]  /*1eb0*/  VIADD R47, R47, 0xfffffff4 ;  /* 0xfffffff42f2f7836 */ /* 0x000fe20000000000 */
[----:B------:R-:W-:Y:S01]  /*1ec0*/  IADD3 R50, P0, PT, R42, UR26, RZ ;  /* 0x0000001a2a327c10 */ /* 0x000fe2000ff1e0ff */
[----:B------:R-:W-:Y:S01]  /*1ed0*/  STG.E desc[UR20][R52.64], R44 ;  /* 0x0000002c34007986 */ /* 0x000fe2000c101914 */
[----:B------:R-:W-:Y:S02]  /*1ee0*/  LOP3.LUT R37, R37, 0x7c, RZ, 0xc0, !PT ;  /* 0x0000007c25257812 */ /* 0x000fe400078ec0ff */
[----:B------:R-:W-:Y:S01]  /*1ef0*/  LOP3.LUT R39, R39, 0x7c, RZ, 0xc0, !PT ;  /* 0x0000007c27277812 */ /* 0x000fe200078ec0ff */
[----:B------:R0:W-:Y:S01]  /*1f00*/  STG.E desc[UR20][R42.64], R23 ;  /* 0x000000172a007986 */ /* 0x0001e2000c101914 */
[----:B------:R-:W-:Y:S02]  /*1f10*/  F2FP.BF16.F32.PACK_AB R24, RZ, R24 ;  /* 0x00000018ff18723e */ /* 0x000fe400000010ff */
[----:B------:R-:W-:-:S02]  /*1f20*/  F2FP.BF16.F32.PACK_AB R25, RZ, R25 ;  /* 0x00000019ff19723e */ /* 0x000fc400000010ff */
[----:B------:R-:W-:Y:S02]  /*1f30*/  IADD3.X R51, PT, PT, R43, UR27, RZ, P0, !PT ;  /* 0x0000001b2b337c10 */ /* 0x000fe400087fe4ff */
[----:B------:R-:W-:Y:S01]  /*1f40*/  LOP3.LUT R47, R47, 0x7c, RZ, 0xc0, !PT ;  /* 0x0000007c2f2f7812 */ /* 0x000fe200078ec0ff */
[----:B------:R-:W-:Y:S01]  /*1f50*/  IMAD.IADD R37, R40, 0x1, R37 ;  /* 0x0000000128257824 */ /* 0x000fe200078e0225 */
[----:B------:R-:W-:Y:S02]  /*1f60*/  PRMT R24, R24, 0x5410, R25 ;  /* 0x0000541018187816 */ /* 0x000fe40000000019 */
[----:B0-----:R-:W-:Y:S01]  /*1f70*/  IADD3 R42, P0, PT, R46, UR8, RZ ;  /* 0x000000082e2a7c10 */ /* 0x001fe2000ff1e0ff */
[----:B------:R-:W-:Y:S02]  /*1f80*/  IMAD R38, R49, 0x10, R40 ;  /* 0x0000001031267824 */ /* 0x000fe400078e0228 */
[C---:B------:R-:W-:Y:S01]  /*1f90*/  IMAD.IADD R39, R40.reuse, 0x1, R39 ;  /* 0x0000000128277824 */ /* 0x040fe200078e0227 */
[----:B------:R-:W-:Y:S01]  /*1fa0*/  IADD3.X R43, PT, PT, R45, UR9, RZ, P0, !PT ;  /* 0x000000092d2b7c10 */ /* 0x000fe200087fe4ff */
[----:B------:R-:W-:-:S02]  /*1fb0*/  IMAD.IADD R40, R40, 0x1, R47 ;  /* 0x0000000128287824 */ /* 0x000fc400078e022f */
[----:B------:R-:W-:Y:S01]  /*1fc0*/  FMUL R41, R35, UR25 ;  /* 0x0000001923297c20 */ /* 0x000fe20008400000 */
[----:B------:R-:W-:Y:S01]  /*1fd0*/  FMUL R47, R36, UR25 ;  /* 0x00000019242f7c20 */ /* 0x000fe20008400000 */
[----:B------:R-:W-:Y:S01]  /*1fe0*/  IADD3 R52, P0, PT, R42, UR26, RZ ;  /* 0x0000001a2a347c10 */ /* 0x000fe2000ff1e0ff */
[----:B------:R0:W-:Y:S02]  /*1ff0*/  STG.E desc[UR20][R50.64], R24 ;  /* 0x0000001832007986 */ /* 0x0001e4000c101914 */
[----:B------:R-:W-:Y:S02]  /*2000*/  F2FP.BF16.F32.PACK_AB R41, RZ, R41 ;  /* 0x00000029ff29723e */ /* 0x000fe400000010ff */
[----:B------:R1:W-:Y:S01]  /*2010*/  STG.E desc[UR20][R42.64], R28 ;  /* 0x0000001c2a007986 */ /* 0x0003e2000c101914 */
[----:B------:R-:W-:Y:S02]  /*2020*/  IADD3.X R53, PT, PT, R43, UR27, RZ, P0, !PT ;  /* 0x0000001b2b357c10 */ /* 0x000fe400087fe4ff */
[----:B------:R-:W-:Y:S01]  /*2030*/  IADD3 R46, P0, PT, R46, UR15, RZ ;  /* 0x0000000f2e2e7c10 */ /* 0x000fe2000ff1e0ff */
[----:B0-----:R-:W-:Y:S01]  /*2040*/  FMUL R50, R31, UR25 ;  /* 0x000000191f327c20 */ /* 0x001fe20008400000 */
[----:B-1----:R-:W-:Y:S01]  /*2050*/  F2FP.BF16.F32.PACK_AB R42, RZ, R47 ;  /* 0x0000002fff2a723e */ /* 0x002fe200000010ff */
[----:B------:R-:W-:-:S03]  /*2060*/  FMUL R43, R32, UR25 ;  /* 0x00000019202b7c20 */ /* 0x000fc60008400000 */
[----:B------:R-:W-:Y:S02]  /*2070*/  PRMT R41, R41, 0x5410, R42 ;  /* 0x0000541029297816 */ /* 0x000fe4000000002a */
[----:B------:R-:W-:Y:S02]  /*2080*/  F2FP.BF16.F32.PACK_AB R43, R43, R50 ;  /* 0x000000322b2b723e */ /* 0x000fe400000010ff */
[----:B------:R-:W-:Y:S01]  /*2090*/  IADD3.X R47, PT, PT, R45, UR22, RZ, P0, !PT ;  /* 0x000000162d2f7c10 */ /* 0x000fe200087fe4ff */
[----:B------:R0:W-:Y:S01]  /*20a0*/  STG.E desc[UR20][R52.64], R41 ;  /* 0x0000002934007986 */ /* 0x0001e2000c101914 */
[----:B------:R-:W-:Y:S01]  /*20b0*/  IADD3 R50, P0, PT, R46, UR26, RZ ;  /* 0x0000001a2e327c10 */ /* 0x000fe2000ff1e0ff */
[----:B------:R-:W-:Y:S01]  /*20c0*/  FMUL R45, R34, UR25 ;  /* 0x00000019222d7c20 */ /* 0x000fe20008400000 */
[----:B------:R-:W-:Y:S01]  /*20d0*/  UIMAD UR14, UR6, UR18, URZ ;  /* 0x00000012060e72a4 */ /* 0x000fe2000f8e02ff */
[----:B------:R1:W-:Y:S01]  /*20e0*/  STG.E desc[UR20][R46.64], R43 ;  /* 0x0000002b2e007986 */ /* 0x0003e2000c101914 */
[----:B------:R-:W-:Y:S01]  /*20f0*/  IADD3.X R51, PT, PT, R47, UR27, RZ, P0, !PT ;  /* 0x0000001b2f337c10 */ /* 0x000fe200087fe4ff */
[----:B------:R-:W-:Y:S01]  /*2100*/  UIMAD.WIDE.U32 UR6, UR23, UR18, URZ ;  /* 0x00000012170672a5 */ /* 0x000fe2000f8e00ff */
[----:B0-----:R-:W-:Y:S01]  /*2110*/  PRMT R52, R21, 0x5410, R44 ;  /* 0x0000541015347816 */ /* 0x001fe2000000002c */
[----:B------:R-:W-:Y:S01]  /*2120*/  FMUL R44, R33, UR25 ;  /* 0x00000019212c7c20 */ /* 0x000fe20008400000 */
[----:B------:R-:W-:Y:S01]  /*2130*/  UIMAD UR15, UR23, UR19, UR14 ;  /* 0x00000013170f72a4 */ /* 0x000fe2000f8e020e */
[----:B-1----:R-:W-:Y:S01]  /*2140*/  PRMT R47, R28, 0x5410, R41 ;  /* 0x000054101c2f7816 */ /* 0x002fe20000000029 */
[----:B------:R-:W-:-:S02]  /*2150*/  IMAD.IADD R41, R3, 0x1, -R0 ;  /* 0x0000000103297824 */ /* 0x000fc400078e0a00 */
[----:B------:R-:W-:Y:S01]  /*2160*/  F2FP.BF16.F32.PACK_AB R44, RZ, R44 ;  /* 0x0000002cff2c723e */ /* 0x000fe200000010ff */
[----:B------:R-:W-:Y:S01]  /*2170*/  STS [R37], R54 ;  /* 0x0000003625007388 */ /* 0x000fe20000000800 */
[----:B------:R-:W-:Y:S01]  /*2180*/  F2FP.BF16.F32.PACK_AB R45, RZ, R45 ;  /* 0x0000002dff2d723e */ /* 0x000fe200000010ff */
[----:B------:R-:W-:Y:S02]  /*2190*/  USHF.R.U32.HI UR9, URZ, 0x1, UR19 ;  /* 0x00000001ff097899 */ /* 0x000fe40008011613 */
[----:B------:R0:W-:Y:S01]  /*21a0*/  STS [R39], R52 ;  /* 0x0000003427007388 */ /* 0x0001e20000000800 */
[----:B------:R-:W-:Y:S01]  /*21b0*/  USHF.R.U64 UR8, UR18, 0x1, UR19 ;  /* 0x0000000112087899 */ /* 0x000fe20008001213 */
[----:B------:R-:W-:Y:S01]  /*21c0*/  PRMT R44, R44, 0x5410, R45 ;  /* 0x000054102c2c7816 */ /* 0x000fe2000000002d */
[----:B------:R-:W-:Y:S01]  /*21d0*/  USHF.L.U32 UR14, UR6, 0x6, URZ ;  /* 0x00000006060e7899 */ /* 0x000fe200080006ff */
[----:B------:R-:W-:Y:S01]  /*21e0*/  IMAD.MOV.U32 R53, RZ, RZ, RZ ;  /* 0x000000ffff357224 */ /* 0x000fe200078e00ff */
[----:B------:R-:W-:Y:S01]  /*21f0*/  UIADD3 UR15, UPT, UPT, UR7, UR15, URZ ;  /* 0x0000000f070f7290 */ /* 0x000fe2000fffe0ff */
[----:B------:R-:W-:-:S02]  /*2200*/  FMNMX3 R29, |R4|, R29, |R13|, !PT ;  /* 0x0000001d041d7276 */ /* 0x000fc4000780060d */
[----:B0-----:R-:W-:Y:S01]  /*2210*/  LOP3.LUT R52, R41, 0x1f, RZ, 0xc0, !PT ;  /* 0x0000001f29347812 */ /* 0x001fe200078ec0ff */
[----:B------:R-:W-:Y:S01]  /*2220*/  ULEA UR7, UP0, UR4, UR14, 0x6 ;  /* 0x0000000e04077291 */ /* 0x000fe2000f8030ff */
[C---:B------:R-:W-:Y:S01]  /*2230*/  IMAD R4, R14.reuse, UR9, RZ ;  /* 0x000000090e047c24 */ /* 0x040fe2000f8e02ff */
[----:B------:R-:W-:Y:S01]  /*2240*/  USHF.L.U64.HI UR6, UR6, 0x6, UR15 ;  /* 0x0000000606067899 */ /* 0x000fe2000801020f */
[----:B------:R0:W-:Y:S01]  /*2250*/  STG.E desc[UR20][R50.64], R44 ;  /* 0x0000002c32007986 */ /* 0x0001e2000c101914 */
[----:B------:R-:W-:-:S03]  /*2260*/  IMAD.WIDE.U32 R52, R14, UR8, R52 ;  /* 0x000000080e347c25 */ /* 0x000fc6000f8e0034 */
[----:B------:R-:W-:Y:S01]  /*2270*/  STS [R40], R47 ;  /* 0x0000002f28007388 */ /* 0x000fe20000000800 */
[----:B------:R-:W-:Y:S01]  /*2280*/  ULEA.HI.X UR4, UR4, UR6, UR5, 0x6, UP0 ;  /* 0x0000000604047291 */ /* 0x000fe200080f3405 */
[----:B------:R-:W-:Y:S01]  /*2290*/  IMAD.IADD R13, R53, 0x1, R4 ;  /* 0x00000001350d7824 */ /* 0x000fe200078e0204 */
[----:B------:R-:W-:Y:S01]  /*22a0*/  BAR.SYNC.DEFER_BLOCKING 0x0 ;  /* 0x0000000000007b1d */ /* 0x000fe20000010000 */
[----:B------:R-:W-:Y:S01]  /*22b0*/  ULOP3.LUT UR5, UR18, 0xfffffffe, URZ, 0xc0, !UPT ;  /* 0xfffffffe12057892 */ /* 0x000fe2000f8ec0ff */
[C---:B------:R-:W-:Y:S01]  /*22c0*/  IMAD.SHL.U32 R41, R52.reuse, 0x4, RZ ;  /* 0x0000000434297824 */ /* 0x040fe200078e00ff */
[----:B------:R-:W-:Y:S01]  /*22d0*/  ULEA UR10, UP1, UR7, UR10, 0x1 ;  /* 0x0000000a070a7291 */ /* 0x000fe2000f8208ff */
[----:B------:R-:W-:Y:S01]  /*22e0*/  SHF.L.U64.HI R13, R52, 0x2, R13 ;  /* 0x00000002340d7819 */ /* 0x000fe2000001020d */
[----:B------:R-:W-:Y:S02]  /*22f0*/  IMAD.U32 R53, RZ, RZ, UR19 ;  /* 0x00000013ff357e24 */ /* 0x000fe4000f8e00ff */
[----:B------:R-:W-:Y:S01]  /*2300*/  IMAD.U32 R52, RZ, RZ, UR5 ;  /* 0x00000005ff347e24 */ /* 0x000fe2000f8e00ff */
[----:B------:R-:W-:Y:S01]  /*2310*/  ULEA.HI.X UR11, UR7, UR11, UR4, 0x1, UP1 ;  /* 0x0000000b070b7291 */ /* 0x000fe200088f0c04 */
[----:B0-----:R-:W-:-:S02]  /*2320*/  IADD3 R50, P0, PT, R41, UR10, RZ ;  /* 0x0000000a29327c10 */ /* 0x001fc4000ff1e0ff */
[----:B------:R-:W-:Y:S01]  /*2330*/  IMAD.WIDE.U32 R52, R14, UR8, R52 ;  /* 0x000000080e347c25 */ /* 0x000fe2000f8e0034 */
[----:B------:R-:W-:Y:S02]  /*2340*/  FMNMX3 R29, |R7|, R29, |R16|, !PT ;  /* 0x0000001d071d7276 */ /* 0x000fe40007800610 */
[----:B------:R-:W-:Y:S01]  /*2350*/  IADD3.X R51, PT, PT, R13, UR11, RZ, P0, !PT ;  /* 0x0000000b0d337c10 */ /* 0x000fe200087fe4ff */
[----:B------:R-:W-:Y:S01]  /*2360*/  IMAD.IADD R4, R4, 0x1, R53 ;  /* 0x0000000104047824 */ /* 0x000fe200078e0235 */
[----:B------:R-:W-:Y:S02]  /*2370*/  IADD3 R48, P0, PT, R48, R52, RZ ;  /* 0x0000003430307210 */ /* 0x000fe40007f1e0ff */
[----:B------:R-:W-:-:S03]  /*2380*/  FMNMX3 R29, |R26|, R29, |R27|, !PT ;  /* 0x0000001d1a1d7276 */ /* 0x000fc6000780061b */
[----:B------:R-:W-:Y:S02]  /*2390*/  IMAD.X R27, RZ, RZ, R4, P0 ;  /* 0x000000ffff1b7224 */ /* 0x000fe400000e0604 */
[C---:B------:R-:W-:Y:S01]  /*23a0*/  IMAD.SHL.U32 R14, R48.reuse, 0x4, RZ ;  /* 0x00000004300e7824 */ /* 0x040fe200078e00ff */
[----:B------:R-:W0:Y:S02]  /*23b0*/  LDS R46, [R38] ;  /* 0x00000000262e7984 */ /* 0x000e240000000800 */
[----:B------:R-:W-:Y:S02]  /*23c0*/  SHF.L.U64.HI R27, R48, 0x2, R27 ;  /* 0x00000002301b7819 */ /* 0x000fe4000001021b */
[----:B------:R-:W-:Y:S01]  /*23d0*/  IADD3 R48, P0, PT, R14, UR10, RZ ;  /* 0x0000000a0e307c10 */ /* 0x000fe2000ff1e0ff */
[----:B------:R-:W1:Y:S03]  /*23e0*/  LDS R7, [R38+0x4] ;  /* 0x0000040026077984 */ /* 0x000e660000000800 */
[----:B------:R-:W-:Y:S01]  /*23f0*/  IADD3.X R49, PT, PT, R27, UR11, RZ, P0, !PT ;  /* 0x0000000b1b317c10 */ /* 0x000fe200087fe4ff */
[----:B------:R-:W2:Y:S01]  /*2400*/  LDS R16, [R38+0x8] ;  /* 0x0000080026107984 */ /* 0x000ea20000000800 */
[----:B------:R-:W-:-:S04]  /*2410*/  IADD3 R52, P0, PT, R52, UR5, RZ ;  /* 0x0000000534347c10 */ /* 0x000fc8000ff1e0ff */
[----:B------:R-:W-:Y:S02]  /*2420*/  IADD3.X R4, PT, PT, R4, UR19, RZ, P0, !PT ;  /* 0x0000001304047c10 */ /* 0x000fe400087fe4ff */
[----:B------:R-:W-:-:S05]  /*2430*/  IADD3 R5, P0, PT, R5, R52, RZ ;  /* 0x0000003405057210 */ /* 0x000fca0007f1e0ff */
[----:B------:R-:W-:Y:S01]  /*2440*/  IMAD.X R26, RZ, RZ, R4, P0 ;  /* 0x000000ffff1a7224 */ /* 0x000fe200000e0604 */
[----:B------:R-:W-:Y:S01]  /*2450*/  FMNMX3 R35, |R35|, R29, |R36|, !PT ;  /* 0x0000001d23237276 */ /* 0x000fe20007800624 */
[----:B------:R-:W-:-:S03]  /*2460*/  IMAD.SHL.U32 R29, R5, 0x4, RZ ;  /* 0x00000004051d7824 */ /* 0x000fc600078e00ff */
[----:B------:R-:W-:Y:S02]  /*2470*/  SHF.L.U64.HI R26, R5, 0x2, R26 ;  /* 0x00000002051a7819 */ /* 0x000fe4000001021a */
[----:B------:R-:W3:Y:S04]  /*2480*/  LDS R5, [R38+0xc] ;  /* 0x00000c0026057984 */ /* 0x000ee80000000800 */
[----:B0-----:R0:W-:Y:S02]  /*2490*/  STG.E desc[UR20][R50.64], R46 ;  /* 0x0000002e32007986 */ /* 0x0011e4000c101914 */
[----:B0-----:R-:W-:-:S04]  /*24a0*/  IADD3 R46, P0, PT, R29, UR10, RZ ;  /* 0x0000000a1d2e7c10 */ /* 0x001fc8000ff1e0ff */
[----:B------:R-:W-:Y:S02]  /*24b0*/  IADD3.X R47, PT, PT, R26, UR11, RZ, P0, !PT ;  /* 0x0000000b1a2f7c10 */ /* 0x000fe400087fe4ff */
[----:B------:R-:W-:Y:S01]  /*24c0*/  IADD3 R18, P0, P1, R18, UR5, R52 ;  /* 0x0000000512127c10 */ /* 0x000fe2000f91e034 */
[----:B-1----:R0:W-:Y:S03]  /*24d0*/  STG.E desc[UR20][R48.64], R7 ;  /* 0x0000000730007986 */ /* 0x0021e6000c101914 */
[----:B0-----:R-:W-:Y:S01]  /*24e0*/  IADD3.X R7, PT, PT, RZ, UR19, R4, P0, P1 ;  /* 0x00000013ff077c10 */ /* 0x001fe200087e2404 */
[----:B------:R-:W-:-:S03]  /*24f0*/  IMAD.SHL.U32 R4, R18, 0x4, RZ ;  /* 0x0000000412047824 */ /* 0x000fc600078e00ff */
[----:B------:R-:W-:Y:S02]  /*2500*/  SHF.L.U64.HI R7, R18, 0x2, R7 ;  /* 0x0000000212077819 */ /* 0x000fe40000010207 */
[----:B------:R-:W-:-:S04]  /*2510*/  IADD3 R52, P0, PT, R4, UR10, RZ ;  /* 0x0000000a04347c10 */ /* 0x000fc8000ff1e0ff */
[----:B------:R-:W-:Y:S01]  /*2520*/  IADD3.X R53, PT, PT, R7, UR11, RZ, P0, !PT ;  /* 0x0000000b07357c10 */ /* 0x000fe200087fe4ff */
[----:B--2---:R-:W-:Y:S04]  /*2530*/  STG.E desc[UR20][R46.64], R16 ;  /* 0x000000102e007986 */ /* 0x004fe8000c101914 */
[----:B---3--:R-:W-:Y:S01]  /*2540*/  STG.E desc[UR20][R52.64], R5 ;  /* 0x0000000534007986 */ /* 0x008fe2000c101914 */
[----:B------:R-:W-:Y:S01]  /*2550*/  BAR.SYNC.DEFER_BLOCKING 0x0 ;  /* 0x0000000000007b1d */ /* 0x000fe20000010000 */
[----:B------:R-:W-:Y:S02]  /*2560*/  FMNMX3 R35, |R31|, R35, |R32|, !PT ;  /* 0x000000231f237276 */ /* 0x000fe40007800620 */
[----:B------:R-:W-:Y:S02]  /*2570*/  PRMT R31, R9, 0x5410, R19 ;  /* 0x00005410091f7816 */ /* 0x000fe40000000013 */
[----:B------:R-:W-:-:S02]  /*2580*/  PRMT R20, R10, 0x5410, R20 ;  /* 0x000054100a147816 */ /* 0x000fc40000000014 */
[----:B------:R-:W-:Y:S01]  /*2590*/  PRMT R24, R23, 0x5410, R24 ;  /* 0x0000541017187816 */ /* 0x000fe20000000018 */
[----:B------:R0:W-:Y:S04]  /*25a0*/  STS [R30], R31 ;  /* 0x0000001f1e007388 */ /* 0x0001e80000000800 */
[----:B------:R-:W-:Y:S01]  /*25b0*/  STS [R37], R20 ;  /* 0x0000001425007388 */ /* 0x000fe20000000800 */
[----:B0-----:R-:W-:-:S03]  /*25c0*/  PRMT R31, R43, 0x5410, R44 ;  /* 0x000054102b1f7816 */ /* 0x001fc6000000002c */
[----:B------:R-:W-:Y:S04]  /*25d0*/  STS [R39], R24 ;  /* 0x0000001827007388 */ /* 0x000fe80000000800 */
[----:B------:R-:W-:Y:S01]  /*25e0*/  STS [R40], R31 ;  /* 0x0000001f28007388 */ /* 0x000fe20000000800 */
[----:B------:R-:W-:Y:S01]  /*25f0*/  BAR.SYNC.DEFER_BLOCKING 0x0 ;  /* 0x0000000000007b1d */ /* 0x000fe20000010000 */
[----:B------:R-:W-:Y:S02]  /*2600*/  UIMAD UR6, UR19, UR12, URZ ;  /* 0x0000000c130672a4 */ /* 0x000fe4000f8e02ff */
[----:B------:R-:W-:Y:S02]  /*2610*/  UIMAD.WIDE.U32 UR4, UR18, UR12, URZ ;  /* 0x0000000c120472a5 */ /* 0x000fe4000f8e00ff */
[----:B------:R-:W-:Y:S01]  /*2620*/  UIMAD UR6, UR13, UR18, UR6 ;  /* 0x000000120d0672a4 */ /* 0x000fe2000f8e0206 */
[----:B------:R-:W0:Y:S04]  /*2630*/  LDS R19, [R38] ;  /* 0x0000000026137984 */ /* 0x000e280000000800 */
[----:B------:R-:W1:Y:S04]  /*2640*/  LDS R18, [R38+0x4] ;  /* 0x0000040026127984 */ /* 0x000e680000000800 */
[----:B------:R-:W2:Y:S04]  /*2650*/  LDS R5, [R38+0x8] ;  /* 0x0000080026057984 */ /* 0x000ea80000000800 */
[----:B------:R-:W3:Y:S01]  /*2660*/  LDS R16, [R38+0xc] ;  /* 0x00000c0026107984 */ /* 0x000ee20000000800 */
[----:B------:R-:W-:-:S02]  /*2670*/  UIADD3 UR6, UPT, UPT, UR5, UR6, URZ ;  /* 0x0000000605067290 */ /* 0x000fc4000fffe0ff */
[----:B------:R-:W-:-:S04]  /*2680*/  ULEA UR5, UP0, UR4, UR10, 0x1 ;  /* 0x0000000a04057291 */ /* 0x000fc8000f8008ff */
[----:B------:R-:W-:Y:S02]  /*2690*/  ULEA.HI.X UR4, UR4, UR11, UR6, 0x1, UP0 ;  /* 0x0000000b04047291 */ /* 0x000fe400080f0c06 */
[----:B------:R-:W-:Y:S02]  /*26a0*/  IADD3 R54, P0, PT, R41, UR5, RZ ;  /* 0x0000000529367c10 */ /* 0x000fe4000ff1e0ff */
[----:B------:R-:W-:Y:S01]  /*26b0*/  IADD3 R58, P1, PT, R29, UR5, RZ ;  /* 0x000000051d3a7c10 */ /* 0x000fe2000ff3e0ff */
[----:B------:R-:W4:Y:S01]  /*26c0*/  LDCU.64 UR6, c[0x0][0x3a8] ;  /* 0x00007500ff0677ac */ /* 0x000f220008000a00 */
[----:B------:R-:W-:Y:S02]  /*26d0*/  IADD3.X R55, PT, PT, R13, UR4, RZ, P0, !PT ;  /* 0x000000040d377c10 */ /* 0x000fe400087fe4ff */
[----:B------:R-:W-:Y:S02]  /*26e0*/  IADD3 R56, P0, PT, R14, UR5, RZ ;  /* 0x000000050e387c10 */ /* 0x000fe4000ff1e0ff */
[----:B------:R-:W-:-:S02]  /*26f0*/  IADD3 R60, P2, PT, R4, UR5, RZ ;  /* 0x00000005043c7c10 */ /* 0x000fc4000ff5e0ff */
[----:B------:R-:W-:Y:S02]  /*2700*/  IADD3.X R57, PT, PT, R27, UR4, RZ, P0, !PT ;  /* 0x000000041b397c10 */ /* 0x000fe400087fe4ff */
[----:B------:R-:W-:Y:S02]  /*2710*/  IADD3.X R59, PT, PT, R26, UR4, RZ, P1, !PT ;  /* 0x000000041a3b7c10 */ /* 0x000fe40008ffe4ff */
[----:B------:R-:W-:Y:S01]  /*2720*/  IADD3.X R61, PT, PT, R7, UR4, RZ, P2, !PT ;  /* 0x00000004073d7c10 */ /* 0x000fe200097fe4ff */
[----:B0-----:R-:W-:Y:S04]  /*2730*/  STG.E desc[UR20][R54.64], R19 ;  /* 0x0000001336007986 */ /* 0x001fe8000c101914 */
[----:B-1----:R-:W-:Y:S04]  /*2740*/  STG.E desc[UR20][R56.64], R18 ;  /* 0x0000001238007986 */ /* 0x002fe8000c101914 */
[----:B--2---:R0:W-:Y:S04]  /*2750*/  STG.E desc[UR20][R58.64], R5 ;  /* 0x000000053a007986 */ /* 0x0041e8000c101914 */
[----:B---3--:R-:W-:Y:S01]  /*2760*/  STG.E desc[UR20][R60.64], R16 ;  /* 0x000000103c007986 */ /* 0x008fe2000c101914 */
[----:B------:R-:W-:Y:S01]  /*2770*/  PRMT R4, R8, 0x5432, R15 ;  /* 0x0000543208047816 */ /* 0x000fe2000000000f */
[----:B------:R-:W-:Y:S01]  /*2780*/  BAR.SYNC.DEFER_BLOCKING 0x0 ;  /* 0x0000000000007b1d */ /* 0x000fe20000010000 */
[----:B------:R-:W-:-:S02]  /*2790*/  PRMT R22, R21, 0x5432, R22 ;  /* 0x0000543215167816 */ /* 0x000fc40000000016 */
[----:B0-----:R-:W-:Y:S02]  /*27a0*/  PRMT R5, R6, 0x5432, R17 ;  /* 0x0000543206057816 */ /* 0x001fe40000000011 */
[----:B------:R-:W-:-:S03]  /*27b0*/  PRMT R21, R28, 0x5432, R42 ;  /* 0x000054321c157816 */ /* 0x000fc6000000002a */
[----:B------:R-:W-:Y:S04]  /*27c0*/  STS [R30], R5 ;  /* 0x000000051e007388 */ /* 0x000fe80000000800 */
[----:B------:R0:W-:Y:S04]  /*27d0*/  STS [R37], R4 ;  /* 0x0000000425007388 */ /* 0x0001e80000000800 */
[----:B------:R-:W-:Y:S04]  /*27e0*/  STS [R39], R22 ;  /* 0x0000001627007388 */ /* 0x000fe80000000800 */
[----:B------:R1:W-:Y:S01]  /*27f0*/  STS [R40], R21 ;  /* 0x0000001528007388 */ /* 0x0003e20000000800 */
[----:B------:R-:W-:Y:S01]  /*2800*/  BAR.SYNC.DEFER_BLOCKING 0x0 ;  /* 0x0000000000007b1d */ /* 0x000fe20000010000 */
[----:B------:R-:W-:-:S05]  /*2810*/  USHF.L.U32 UR5, UR8, 0x2, URZ ;  /* 0x0000000208057899 */ /* 0x000fca00080006ff */
[----:B------:R-:W2:Y:S04]  /*2820*/  LDS R19, [R38] ;  /* 0x0000000026137984 */ /* 0x000ea80000000800 */
[----:B------:R-:W3:Y:S04]  /*2830*/  LDS R17, [R38+0x4] ;  /* 0x0000040026117984 */ /* 0x000ee80000000800 */
[----:B------:R-:W5:Y:S04]  /*2840*/  LDS R13, [R38+0x8] ;  /* 0x00000800260d7984 */ /* 0x000f680000000800 */
[----:B------:R-:W4:Y:S01]  /*2850*/  LDS R8, [R38+0xc] ;  /* 0x00000c0026087984 */ /* 0x000f220000000800 */
[----:B------:R-:W-:Y:S01]  /*2860*/  USHF.L.U64.HI UR4, UR8, 0x2, UR9 ;  /* 0x0000000208047899 */ /* 0x000fe20008010209 */
[----:B0-----:R-:W-:-:S02]  /*2870*/  IADD3 R4, P2, PT, R50, UR5, RZ ;  /* 0x0000000532047c10 */ /* 0x001fc4000ff5e0ff */
[----:B------:R-:W-:Y:S02]  /*2880*/  IADD3 R6, P1, PT, R48, UR5, RZ ;  /* 0x0000000530067c10 */ /* 0x000fe4000ff3e0ff */
[----:B------:R-:W-:Y:S02]  /*2890*/  IADD3 R14, P0, PT, R46, UR5, RZ ;  /* 0x000000052e0e7c10 */ /* 0x000fe4000ff1e0ff */
[----:B------:R-:W-:Y:S02]  /*28a0*/  IADD3.X R5, PT, PT, R51, UR4, RZ, P2, !PT ;  /* 0x0000000433057c10 */ /* 0x000fe400097fe4ff */
[----:B------:R-:W-:Y:S02]  /*28b0*/  IADD3 R20, P2, PT, R52, UR5, RZ ;  /* 0x0000000534147c10 */ /* 0x000fe4000ff5e0ff */
[----:B------:R-:W-:Y:S02]  /*28c0*/  IADD3.X R7, PT, PT, R49, UR4, RZ, P1, !PT ;  /* 0x0000000431077c10 */ /* 0x000fe40008ffe4ff */
[----:B------:R-:W-:-:S02]  /*28d0*/  IADD3.X R15, PT, PT, R47, UR4, RZ, P0, !PT ;  /* 0x000000042f0f7c10 */ /* 0x000fc400087fe4ff */
[----:B-1----:R-:W-:Y:S01]  /*28e0*/  IADD3.X R21, PT, PT, R53, UR4, RZ, P2, !PT ;  /* 0x0000000435157c10 */ /* 0x002fe200097fe4ff */
[----:B--2---:R0:W-:Y:S04]  /*28f0*/  STG.E desc[UR20][R4.64], R19 ;  /* 0x0000001304007986 */ /* 0x0041e8000c101914 */
[----:B---3--:R1:W-:Y:S04]  /*2900*/  STG.E desc[UR20][R6.64], R17 ;  /* 0x0000001106007986 */ /* 0x0083e8000c101914 */
[----:B-----5:R-:W-:Y:S04]  /*2910*/  STG.E desc[UR20][R14.64], R13 ;  /* 0x0000000d0e007986 */ /* 0x020fe8000c101914 */
[----:B----4-:R2:W-:Y:S01]  /*2920*/  STG.E desc[UR20][R20.64], R8 ;  /* 0x0000000814007986 */ /* 0x0105e2000c101914 */
[----:B------:R-:W-:Y:S01]  /*2930*/  PRMT R9, R9, 0x5432, R12 ;  /* 0x0000543209097816 */ /* 0x000fe2000000000c */
[----:B------:R-:W-:Y:S01]  /*2940*/  BAR.SYNC.DEFER_BLOCKING 0x0 ;  /* 0x0000000000007b1d */ /* 0x000fe20000010000 */
[----:B------:R-:W-:-:S02]  /*2950*/  PRMT R10, R10, 0x5432, R11 ;  /* 0x000054320a0a7816 */ /* 0x000fc4000000000b */
[----:B------:R-:W-:Y:S02]  /*2960*/  PRMT R12, R23, 0x5432, R25 ;  /* 0x00005432170c7816 */ /* 0x000fe40000000019 */
[----:B------:R-:W-:Y:S01]  /*2970*/  PRMT R43, R43, 0x5432, R45 ;  /* 0x000054322b2b7816 */ /* 0x000fe2000000002d */
[----:B------:R-:W-:Y:S04]  /*2980*/  STS [R30], R9 ;  /* 0x000000091e007388 */ /* 0x000fe80000000800 */
[----:B------:R3:W-:Y:S04]  /*2990*/  STS [R37], R10 ;  /* 0x0000000a25007388 */ /* 0x0007e80000000800 */
[----:B------:R-:W-:Y:S04]  /*29a0*/  STS [R39], R12 ;  /* 0x0000000c27007388 */ /* 0x000fe80000000800 */
[----:B------:R-:W-:Y:S01]  /*29b0*/  STS [R40], R43 ;  /* 0x0000002b28007388 */ /* 0x000fe20000000800 */
[----:B------:R-:W-:Y:S06]  /*29c0*/  BAR.SYNC.DEFER_BLOCKING 0x0 ;  /* 0x0000000000007b1d */ /* 0x000fec0000010000 */
[----:B------:R-:W4:Y:S04]  /*29d0*/  LDS R13, [R38] ;  /* 0x00000000260d7984 */ /* 0x000f280000000800 */
[----:B------:R-:W5:Y:S04]  /*29e0*/  LDS R15, [R38+0x4] ;  /* 0x00000400260f7984 */ /* 0x000f680000000800 */
[----:B------:R-:W5:Y:S04]  /*29f0*/  LDS R17, [R38+0x8] ;  /* 0x0000080026117984 */ /* 0x000f680000000800 */
[----:B------:R-:W5:Y:S01]  /*2a00*/  LDS R19, [R38+0xc] ;  /* 0x00000c0026137984 */ /* 0x000f620000000800 */
[----:B0-----:R-:W-:-:S02]  /*2a10*/  IADD3 R4, P2, PT, R54, UR5, RZ ;  /* 0x0000000536047c10 */ /* 0x001fc4000ff5e0ff */
[----:B-1----:R-:W-:Y:S02]  /*2a20*/  IADD3 R6, P1, PT, R56, UR5, RZ ;  /* 0x0000000538067c10 */ /* 0x002fe4000ff3e0ff */
[----:B--2---:R-:W-:Y:S02]  /*2a30*/  IADD3 R8, P0, PT, R58, UR5, RZ ;  /* 0x000000053a087c10 */ /* 0x004fe4000ff1e0ff */
[----:B------:R-:W-:Y:S02]  /*2a40*/  IADD3.X R5, PT, PT, R55, UR4, RZ, P2, !PT ;  /* 0x0000000437057c10 */ /* 0x000fe400097fe4ff */
[----:B---3--:R-:W-:Y:S02]  /*2a50*/  IADD3 R10, P2, PT, R60, UR5, RZ ;  /* 0x000000053c0a7c10 */ /* 0x008fe4000ff5e0ff */
[----:B------:R-:W-:Y:S02]  /*2a60*/  IADD3.X R7, PT, PT, R57, UR4, RZ, P1, !PT ;  /* 0x0000000439077c10 */ /* 0x000fe40008ffe4ff */
[----:B------:R-:W-:-:S02]  /*2a70*/  IADD3.X R9, PT, PT, R59, UR4, RZ, P0, !PT ;  /* 0x000000043b097c10 */ /* 0x000fc400087fe4ff */
[----:B------:R-:W-:Y:S01]  /*2a80*/  IADD3.X R11, PT, PT, R61, UR4, RZ, P2, !PT ;  /* 0x000000043d0b7c10 */ /* 0x000fe200097fe4ff */
[----:B------:R-:W-:Y:S01]  /*2a90*/  UISETP.NE.U32.AND UP0, UPT, UR6, URZ, UPT ;  /* 0x000000ff0600728c */ /* 0x000fe2000bf05070 */
[----:B----4-:R0:W-:Y:S04]  /*2aa0*/  STG.E desc[UR20][R4.64], R13 ;  /* 0x0000000d04007986 */ /* 0x0101e8000c101914 */
[----:B-----5:R0:W-:Y:S04]  /*2ab0*/  STG.E desc[UR20][R6.64], R15 ;  /* 0x0000000f06007986 */ /* 0x0201e8000c101914 */
[----:B------:R0:W-:Y:S04]  /*2ac0*/  STG.E desc[UR20][R8.64], R17 ;  /* 0x0000001108007986 */ /* 0x0001e8000c101914 */
        /* <DEDUP_REMOVED lines=36> */
.L_x_5636:
[----:B------:R-:W-:Y:S02]  /*2d10*/  ISETP.NE.AND P0, PT, R3, RZ, PT ;  /* 0x000000ff0300720c */ /* 0x000fe40003f05270 */
[----:B-1----:R-:W-:-:S11]  /*2d20*/  FMNMX R7, R2, R7, !PT ;  /* 0x0000000702077209 */ /* 0x002fd60007800000 */
[----:B------:R-:W-:Y:S05]  /*2d30*/  @P0 BRA `(.L_x_5629) ;  /* 0x0000000000080947 */ /* 0x000fea0003800000 */
[----:B------:R-:W1:Y:S02]  /*2d40*/  LDC.64 R4, c[0x0][0x3a8] ;  /* 0x0000ea00ff047b82 */ /* 0x000e640000000a00 */
[----:B-1----:R1:W-:Y:S02]  /*2d50*/  REDG.E.MAX.S32.STRONG.GPU desc[UR20][R4.64], R7 ;  /* 0x000000070400798e */ /* 0x0023e4000d12e314 */
.L_x_5629:
[----:B------:R-:W-:Y:S05]  /*2d60*/  BSYNC B0 ;  /* 0x0000000000007941 */ /* 0x000fea0003800000 */
.L_x_5628:
        /* <DEDUP_REMOVED lines=11> */
[----:B------:R-:W-:Y:S05]  /*2e20*/  CALL.REL.NOINC `($__internal_151_$__cuda_sm20_rcp_rn_f32_slowpath) ;  /* 0x0000000400987944 */ /* 0x000fea0003c00000 */
[----:B------:R-:W-:Y:S05]  /*2e30*/  BRA `(.L_x_5632) ;  /* 0x0000000000147947 */ /* 0x000fea0003800000 */
.L_x_5631:
[----:B01----:R-:W0:Y:S01]  /*2e40*/  MUFU.RCP R5, UR25 ;  /* 0x0000001900057d08 */ /* 0x003e220008001000 */
[----:B------:R-:W-:-:S04]  /*2e50*/  IMAD.U32 R0, RZ, RZ, UR25 ;  /* 0x00000019ff007e24 */ /* 0x000fc8000f8e00ff */
[----:B0-----:R-:W-:-:S04]  /*2e60*/  FFMA R0, R5, R0, -1 ;  /* 0xbf80000005007423 */ /* 0x001fc80000000000 */
[----:B------:R-:W-:-:S04]  /*2e70*/  FADD.FTZ R0, -R0, -RZ ;  /* 0x800000ff00007221 */ /* 0x000fc80000010100 */
[----:B------:R-:W-:-:S07]  /*2e80*/  FFMA R5, R5, R0, R5 ;  /* 0x0000000005057223 */ /* 0x000fce0000000005 */
.L_x_5632:
[----:B------:R-:W0:Y:S02]  /*2e90*/  LDC.64 R2, c[0x0][0x3b0] ;  /* 0x0000ec00ff027b82 */ /* 0x000e240000000a00 */
[----:B0-----:R-:W-:Y:S01]  /*2ea0*/  STG.E desc[UR20][R2.64], R5 ;  /* 0x0000000502007986 */ /* 0x001fe2000c101914 */
[----:B------:R-:W-:Y:S05]  /*2eb0*/  EXIT ;  /* 0x000000000000794d */ /* 0x000fea0003800000 */
.L_x_5630:
[----:B------:R-:W-:Y:S02]  /*2ec0*/  IMAD.MOV.U32 R9, RZ, RZ, 0x4 ;  /* 0x00000004ff097424 */ /* 0x000fe400078e00ff */
[----:B------:R-:W-:Y:S02]  /*2ed0*/  IMAD.MOV.U32 R11, RZ, RZ, 0x1f ;  /* 0x0000001fff0b7424 */ /* 0x000fe400078e00ff */
[----:B------:R-:W-:-:S07]  /*2ee0*/  IMAD.MOV.U32 R4, RZ, RZ, -0x1 ;  /* 0xffffffffff047424 */ /* 0x000fce00078e00ff */
[----:B01----:R-:W-:Y:S05]  /*2ef0*/  WARPSYNC.COLLECTIVE R4, `(.L_x_5633) ;  /* 0x0000000004087348 */ /* 0x003fea0003c00000 */
[----:B-1----:R1:W2:Y:S02]  /*2f00*/  SHFL.DOWN P0, R7, R0, R9, R11 ;  /* 0x0800000900077389 */ /* 0x0022a4000000000b */
[----:B012---:R-:W-:Y:S05]  /*2f10*/  ENDCOLLECTIVE ;  /* 0x000000000000791b */ /* 0x007fea0003800000 */
.L_x_5633:
[----:B------:R-:W-:Y:S02]  /*2f20*/  IMAD.MOV.U32 R9, RZ, RZ, 0x2 ;  /* 0x00000002ff097424 */ /* 0x000fe400078e00ff */
[----:B------:R-:W-:-:S05]  /*2f30*/  IMAD.MOV.U32 R5, RZ, RZ, R7 ;  /* 0x000000ffff057224 */ /* 0x000fca00078e0007 */
[----:B------:R-:W-:-:S05]  /*2f40*/  FMNMX R5, R5, R0, !PT ;  /* 0x0000000005057209 */ /* 0x000fca0007800000 */
[----:B------:R-:W-:-:S07]  /*2f50*/  IMAD.MOV.U32 R0, RZ, RZ, R5 ;  /* 0x000000ffff007224 */ /* 0x000fce00078e0005 */
[----:B------:R-:W-:Y:S05]  /*2f60*/  WARPSYNC.COLLECTIVE R4, `(.L_x_5634) ;  /* 0x0000000004087348 */ /* 0x000fea0003c00000 */
[----:B------:R0:W1:Y:S02]  /*2f70*/  SHFL.DOWN P0, R7, R0, R9, R11 ;  /* 0x0800000900077389 */ /* 0x000064000000000b */
[----:B01----:R-:W-:Y:S05]  /*2f80*/  ENDCOLLECTIVE ;  /* 0x000000000000791b */ /* 0x003fea0003800000 */
.L_x_5634:
[----:B------:R-:W-:Y:S02]  /*2f90*/  IMAD.MOV.U32 R9, RZ, RZ, 0x1 ;  /* 0x00000001ff097424 */ /* 0x000fe400078e00ff */
[----:B------:R-:W-:-:S05]  /*2fa0*/  IMAD.MOV.U32 R2, RZ, RZ, R7 ;  /* 0x000000ffff027224 */ /* 0x000fca00078e0007 */
[----:B------:R-:W-:-:S05]  /*2fb0*/  FMNMX R2, R5, R2, !PT ;  /* 0x0000000205027209 */ /* 0x000fca0007800000 */
[----:B------:R-:W-:-:S07]  /*2fc0*/  IMAD.MOV.U32 R0, RZ, RZ, R2 ;  /* 0x000000ffff007224 */ /* 0x000fce00078e0002 */
[----:B------:R-:W-:Y:S05]  /*2fd0*/  WARPSYNC.COLLECTIVE R4, `(.L_x_5635) ;  /* 0x0000000004087348 */ /* 0x000fea0003c00000 */
[----:B------:R0:W1:Y:S02]  /*2fe0*/  SHFL.DOWN P0, R7, R0, R9, R11 ;  /* 0x0800000900077389 */ /* 0x000064000000000b */
[----:B01----:R-:W-:Y:S05]  /*2ff0*/  ENDCOLLECTIVE ;  /* 0x000000000000791b */ /* 0x003fea0003800000 */
.L_x_5635:
[----:B------:R-:W-:Y:S05]  /*3000*/  BRA `(.L_x_5636) ;  /* 0xfffffffc00407947 */ /* 0x000fea000383ffff */
        .weak           $__internal_150_$__cuda_sm20_div_u64
        .type           $__internal_150_$__cuda_sm20_div_u64,@function
        .size           $__internal_150_$__cuda_sm20_div_u64,($__internal_151_$__cuda_sm20_rcp_rn_f32_slowpath - $__internal_150_$__cuda_sm20_div_u64)
$__internal_150_$__cuda_sm20_div_u64:
        /* <DEDUP_REMOVED lines=71> */
[----:B------:R-:W-:Y:S11]  /*3480*/  RET.REL.NODEC R2 `(_ZN18transformer_engine6detail32dgated_act_cast_transpose_kernelILi2ELi2Ef6__half13__nv_bfloat16NS_5EmptyEXadL_ZNS_5dreluIffEET_T0_RKS4_EEXadL_ZNS_4reluIffEES6_S7_S9_EEEEvPKT2_SD_PT3_SF_PKT1_PSG_SJ_mmm) ;  /* 0xffffffc802dc7950 */ /* 0x000ff60003c3ffff */
        .weak           $__internal_151_$__cuda_sm20_rcp_rn_f32_slowpath
        .type           $__internal_151_$__cuda_sm20_rcp_rn_f32_slowpath,@function
        .size           $__internal_151_$__cuda_sm20_rcp_rn_f32_slowpath,(.L_x_29452 - $__internal_151_$__cuda_sm20_rcp_rn_f32_slowpath)
$__internal_151_$__cuda_sm20_rcp_rn_f32_slowpath:
        /* <DEDUP_REMOVED lines=15> */
.L_x_5637:
        /* <DEDUP_REMOVED lines=33> */
.L_x_5639:
[----:B------:R0:W1:Y:S02]  /*3790*/  MUFU.RCP R2, R0 ;  /* 0x0000000000027308 */ /* 0x0000640000001000 */
.L_x_5638:
[----:B-1-3--:R-:W-:Y:S02]  /*37a0*/  IMAD.MOV.U32 R5, RZ, RZ, R2 ;  /* 0x000000ffff057224 */ /* 0x00afe400078e0002 */
[----:B------:R-:W-:Y:S02]  /*37b0*/  IMAD.MOV.U32 R2, RZ, RZ, R7 ;  /* 0x000000ffff027224 */ /* 0x000fe400078e0007 */
[----:B------:R-:W-:-:S04]  /*37c0*/  IMAD.MOV.U32 R3, RZ, RZ, 0x0 ;  /* 0x00000000ff037424 */ /* 0x000fc800078e00ff */
[----:B0-2---:R-:W-:Y:S05]  /*37d0*/  RET.REL.NODEC R2 `(_ZN18transformer_engine6detail32dgated_act_cast_transpose_kernelILi2ELi2Ef6__half13__nv_bfloat16NS_5EmptyEXadL_ZNS_5dreluIffEET_T0_RKS4_EEXadL_ZNS_4reluIffEES6_S7_S9_EEEEvPKT2_SD_PT3_SF_PKT1_PSG_SJ_mmm) ;  /* 0xffffffc802087950 */ /* 0x005fea0003c3ffff */
.L_x_5640:
        /* <DEDUP_REMOVED lines=10> */
.L_x_29452:


//--------------------- .text._ZN18transformer_engine6detail43dgated_act_cast_transpose_kernel_notalignedILi2ELi2Ef6__halfS2_NS_5EmptyEXadL_ZNS_5dreluIffEET_T0_RKS3_EEXadL_ZNS_4reluIffEES5_S6_S8_EEEEvPKT2_SC_PT3_SE_PKT1_PSF_SI_mmm --------------------------
	.section	.text._ZN18transformer_engine6detail43dgated_act_cast_transpose_kernel_notalignedILi2ELi2Ef6__halfS2_NS_5EmptyEXadL_ZNS_5dreluIffEET_T0_RKS3_EEXadL_ZNS_4reluIffEES5_S6_S8_EEEEvPKT2_SC_PT3_SE_PKT1_PSF_SI_mmm,"ax",@progbits
	.align	128
        .global         _ZN18transformer_engine6detail43dgated_act_cast_transpose_kernel_notalignedILi2ELi2Ef6__halfS2_NS_5EmptyEXadL_ZNS_5dreluIffEET_T0_RKS3_EEXadL_ZNS_4reluIffEES5_S6_S8_EEEEvPKT2_SC_PT3_SE_PKT1_PSF_SI_mmm
        .type           _ZN18transformer_engine6detail43dgated_act_cast_transpose_kernel_notalignedILi2ELi2Ef6__halfS2_NS_5EmptyEXadL_ZNS_5dreluIffEET_T0_RKS3_EEXadL_ZNS_4reluIffEES5_S6_S8_EEEEvPKT2_SC_PT3_SE_PKT1_PSF_SI_mmm,@function
        .size           _ZN18transformer_engine6detail43dgated_act_cast_transpose_kernel_notalignedILi2ELi2Ef6__halfS2_NS_5EmptyEXadL_ZNS_5dreluIffEET_T0_RKS3_EEXadL_ZNS_4reluIffEES5_S6_S8_EEEEvPKT2_SC_PT3_SE_PKT1_PSF_SI_mmm,(.L_x_29454 - _ZN18transformer_engine6detail43dgated_act_cast_transpose_kernel_notalignedILi2ELi2Ef6__halfS2_NS_5EmptyEXadL_ZNS_5dreluIffEET_T0_RKS3_EEXadL_ZNS_4reluIffEES5_S6_S8_EEEEvPKT2_SC_PT3_SE_PKT1_PSF_SI_mmm)
        .other          _ZN18transformer_engine6detail43dgated_act_cast_transpose_kernel_notalignedILi2ELi2Ef6__halfS2_NS_5EmptyEXadL_ZNS_5dreluIffEET_T0_RKS3_EEXadL_ZNS_4reluIffEES5_S6_S8_EEEEvPKT2_SC_PT3_SE_PKT1_PSF_SI_mmm,@"STO_CUDA_ENTRY STV_DEFAULT"
_ZN18transformer_engine6detail43dgated_act_cast_transpose_kernel_notalignedILi2ELi2Ef6__halfS2_NS_5EmptyEXadL_ZNS_5dreluIffEET_T0_RKS3_EEXadL_ZNS_4reluIffEES5_S6_S8_EEEEvPKT2_SC_PT3_SE_PKT1_PSF_SI_mmm:
.text._ZN18transformer_engine6detail43dgated_act_cast_transpose_kernel_notalignedILi2ELi2Ef6__halfS2_NS_5EmptyEXadL_ZNS_5dreluIffEET_T0_RKS3_EEXadL_ZNS_4reluIffEES5_S6_S8_EEEEvPKT2_SC_PT3_SE_PKT1_PSF_SI_mmm:
        /* <DEDUP_REMOVED lines=43> */
.L_x_5641:
[----:B------:R-:W-:-:S07]  /*02b0*/  MOV R5, 0x2d0 ;  /* 0x000002d000057802 */ /* 0x000fce0000000f00 */
[----:B------:R-:W-:Y:S05]  /*02c0*/  CALL.REL.NOINC `($__internal_152_$__cuda_sm20_div_u64) ;  /* 0x0000004800bc7944 */ /* 0x000fea0003c00000 */
        /* <DEDUP_REMOVED lines=11> */
.L_x_5642:
        /* <DEDUP_REMOVED lines=148> */
.L_x_5644:
[----:B------:R-:W-:Y:S05]  /*0cc0*/  BSYNC.RECONVERGENT B0 ;  /* 0x0000000000007941 */ /* 0x000fea0003800200 */
.L_x_5643:
        /* <DEDUP_REMOVED lines=83> */
[----:B------:R-:W-:Y:S01]  /*1200*/  F2FP.F16.F32.PACK_AB R13, RZ, R13 ;  /* 0x0000000dff0d723e */ /* 0x000fe200000000ff */
[----:B------:R-:W-:Y:S01]  /*1210*/  FMUL R38, R45, UR5 ;  /* 0x000000052d267c20 */ /* 0x000fe20008400000 */
[----:B------:R-:W-:Y:S01]  /*1220*/  F2FP.F16.F32.PACK_AB R37, RZ, R37 ;  /* 0x00000025ff25723e */ /* 0x000fe200000000ff */
[----:B------:R-:W-:Y:S01]  /*1230*/  FMUL R3, R40, UR5 ;  /* 0x0000000528037c20 */ /* 0x000fe20008400000 */
[----:B------:R-:W-:Y:S01]  /*1240*/  F2FP.F16.F32.PACK_AB R14, RZ, R14 ;  /* 0x0000000eff0e723e */ /* 0x000fe200000000ff */
[----:B------:R-:W-:Y:S01]  /*1250*/  FMUL R22, R39, UR5 ;  /* 0x0000000527167c20 */ /* 0x000fe20008400000 */
[----:B------:R-:W-:-:S02]  /*1260*/  F2FP.F16.F32.PACK_AB R23, RZ, R23 ;  /* 0x00000017ff17723e */ /* 0x000fc400000000ff */
[C---:B------:R-:W-:Y:S01]  /*1270*/  @P1 SHF.L.U64.HI R11, R28.reuse, 0x2, R11 ;  /* 0x000000021c0b1819 */ /* 0x040fe2000001020b */
[----:B------:R-:W-:Y:S01]  /*1280*/  @P1 IMAD.SHL.U32 R28, R28, 0x4, RZ ;  /* 0x000000041c1c1824 */ /* 0x000fe200078e00ff */
[----:B------:R-:W-:Y:S02]  /*1290*/  @!P4 PRMT R13, R13, 0x5410, R37 ;  /* 0x000054100d0dc816 */ /* 0x000fe40000000025 */
[----:B------:R-:W-:Y:S02]  /*12a0*/  @!P4 PRMT R14, R14, 0x5410, R23 ;  /* 0x000054100e0ec816 */ /* 0x000fe40000000017 */
[----:B------:R-:W-:Y:S02]  /*12b0*/  F2FP.F16.F32.PACK_AB R2, RZ, R2 ;  /* 0x00000002ff02723e */ /* 0x000fe400000000ff */
[----:B------:R-:W-:Y:S02]  /*12c0*/  F2FP.F16.F32.PACK_AB R38, RZ, R38 ;  /* 0x00000026ff26723e */ /* 0x000fe400000000ff */
[----:B------:R-:W-:-:S02]  /*12d0*/  F2FP.F16.F32.PACK_AB R3, RZ, R3 ;  /* 0x00000003ff03723e */ /* 0x000fc400000000ff */
[----:B------:R-:W-:Y:S01]  /*12e0*/  F2FP.F16.F32.PACK_AB R22, RZ, R22 ;  /* 0x00000016ff16723e */ /* 0x000fe200000000ff */
        /* <DEDUP_REMOVED lines=64> */
.L_x_5646:
[----:B------:R-:W-:Y:S05]  /*16f0*/  BSYNC.RECONVERGENT B0 ;  /* 0x0000000000007941 */ /* 0x000fea0003800200 */
.L_x_5645:
        /* <DEDUP_REMOVED lines=8> */
[----:B------:R-:W-:Y:S01]  /*1780*/  F2FP.F16.F32.PACK_AB R29, RZ, R29 ;  /* 0x0000001dff1d723e */ /* 0x000fe200000000ff */
[--C-:B------:R-:W-:Y:S01]  /*1790*/  HADD2.F32 R34, -RZ, R4.reuse.H0_H0 ;  /* 0x20000004ff227230 */ /* 0x100fe20000004100 */
[----:B------:R-:W-:Y:S01]  /*17a0*/  F2FP.F16.F32.PACK_AB R35, RZ, R35 ;  /* 0x00000023ff23723e */ /* 0x000fe200000000ff */
        /* <DEDUP_REMOVED lines=21> */
[----:B------:R-:W-:Y:S01]  /*1900*/  F2FP.F16.F32.PACK_AB R12, RZ, R12 ;  /* 0x0000000cff0c723e */ /* 0x000fe200000000ff */
[----:B------:R-:W-:Y:S01]  /*1910*/  FMUL R36, R28, UR5 ;  /* 0x000000051c247c20 */ /* 0x000fe20008400000 */
[----:B------:R-:W-:Y:S02]  /*1920*/  @!P2 LEA.HI.X R47, R27, UR9, R4, 0x2, P0 ;  /* 0x000000091b2fac11 */ /* 0x000fe400080f1404 */
[----:B------:R-:W-:Y:S01]  /*1930*/  FMNMX R27, RZ, R44, !PT ;  /* 0x0000002cff1b7209 */ /* 0x000fe20007800000 */
[----:B------:R-:W-:Y:S01]  /*1940*/  VIADD R44, R55, 0x1d ;  /* 0x0000001d372c7836 */ /* 0x000fe20000000000 */
[----:B------:R-:W-:-:S02]  /*1950*/  F2FP.F16.F32.PACK_AB R25, RZ, R25 ;  /* 0x00000019ff19723e */ /* 0x000fc400000000ff */
        /* <DEDUP_REMOVED lines=9> */
[----:B------:R-:W-:-:S02]  /*19f0*/  F2FP.F16.F32.PACK_AB R36, RZ, R36 ;  /* 0x00000024ff24723e */ /* 0x000fc400000000ff */
[----:B------:R-:W-:Y:S02]  /*1a00*/  ISETP.GE.U32.AND P0, PT, R42, UR13, PT ;  /* 0x0000000d2a007c0c */ /* 0x000fe4000bf06070 */
[----:B------:R-:W-:Y:S02]  /*1a10*/  FMNMX R42, RZ, R31, !PT ;  /* 0x0000001fff2a7209 */ /* 0x000fe40007800000 */
[----:B------:R-:W-:Y:S01]  /*1a20*/  LOP3.LUT R31, R44, 0x1f, RZ, 0xc0, !PT ;  /* 0x0000001f2c1f7812 */ /* 0x000fe200078ec0ff */
[----:B------:R-:W-:Y:S01]  /*1a30*/  IMAD.SHL.U32 R8, R8, 0x8, RZ ;  /* 0x0000000808087824 */ /* 0x000fe200078e00ff */
[----:B------:R-:W-:Y:S01]  /*1a40*/  F2FP.F16.F32.PACK_AB R4, RZ, R4 ;  /* 0x00000004ff04723e */ /* 0x000fe200000000ff */
        /* <DEDUP_REMOVED lines=8> */
[----:B------:R-:W-:Y:S02]  /*1ad0*/  F2FP.F16.F32.PACK_AB R24, RZ, R9 ;  /* 0x00000009ff18723e */ /* 0x000fe400000000ff */
[----:B------:R-:W-:Y:S02]  /*1ae0*/  IADD3.X R19, PT, PT, R19, UR36, RZ, P1, !PT ;  /* 0x0000002413137c10 */ /* 0x000fe40008ffe4ff */
[----:B------:R-:W-:Y:S02]  /*1af0*/  IADD3 R46, P1, PT, R31, R32, RZ ;  /* 0x000000201f2e7210 */ /* 0x000fe40007f3e0ff */
[----:B------:R-:W-:Y:S01]  /*1b00*/  F2FP.F16.F32.PACK_AB R5, RZ, R42 ;  /* 0x0000002aff05723e */ /* 0x000fe200000000ff */
        /* <DEDUP_REMOVED lines=71> */
.L_x_5648:
[----:B------:R-:W-:Y:S05]  /*1f80*/  BSYNC.RECONVERGENT B0 ;  /* 0x0000000000007941 */ /* 0x000fea0003800200 */
.L_x_5647:
        /* <DEDUP_REMOVED lines=60> */
[----:B------:R-:W-:Y:S01]  /*2350*/  F2FP.F16.F32.PACK_AB R9, RZ, R31 ;  /* 0x0000001fff09723e */ /* 0x000fe200000000ff */
[----:B------:R-:W-:Y:S01]  /*2360*/  FMUL R31, R40, R19 ;  /* 0x00000013281f7220 */ /* 0x000fe20000400000 */
[----:B------:R-:W-:Y:S01]  /*2370*/  F2FP.F16.F32.PACK_AB R39, RZ, R39 ;  /* 0x00000027ff27723e */ /* 0x000fe200000000ff */
[--C-:B------:R-:W-:Y:S01]  /*2380*/  HADD2.F32 R54, -RZ, R51.reuse.H0_H0 ;  /* 0x20000033ff367230 */ /* 0x100fe20000004100 */
[----:B------:R-:W-:Y:S01]  /*2390*/  F2FP.F16.F32.PACK_AB R33, RZ, R33 ;  /* 0x00000021ff21723e */ /* 0x000fe200000000ff */
[----:B------:R-:W-:Y:S01]  /*23a0*/  FMUL R18, R31, R18 ;  /* 0x000000121f127220 */ /* 0x000fe20000400000 */
[----:B------:R-:W-:Y:S01]  /*23b0*/  F2FP.F16.F32.PACK_AB R16, RZ, R16 ;  /* 0x00000010ff10723e */ /* 0x000fe200000000ff */
[----:B------:R-:W-:Y:S01]  /*23c0*/  FMUL R26, R43, UR5 ;  /* 0x000000052b1a7c20 */ /* 0x000fe20008400000 */
[----:B------:R-:W-:Y:S01]  /*23d0*/  F2FP.F16.F32.PACK_AB R27, RZ, R27 ;  /* 0x0000001bff1b723e */ /* 0x000fe200000000ff */
[----:B------:R-:W-:Y:S01]  /*23e0*/  HADD2.F32 R51, -RZ, R51.H1_H1 ;  /* 0x30000033ff337230 */ /* 0x000fe20000004100 */
[----:B------:R-:W-:Y:S01]  /*23f0*/  FSET.BF.GT.AND R31, R49, RZ, PT ;  /* 0x000000ff311f720a */ /* 0x000fe20003804000 */
[----:B------:R-:W-:Y:S01]  /*2400*/  HADD2.F32 R21, -RZ, R21.H1_H1 ;  /* 0x30000015ff157230 */ /* 0x000fe20000004100 */
[----:B------:R-:W-:Y:S01]  /*2410*/  F2FP.F16.F32.PACK_AB R8, RZ, R8 ;  /* 0x00000008ff08723e */ /* 0x000fe200000000ff */
[----:B------:R-:W-:Y:S01]  /*2420*/  IMAD.IADD R15, R6, 0x1, -R15 ;  /* 0x00000001060f7824 */ /* 0x000fe200078e0a0f */
[----:B------:R-:W-:Y:S01]  /*2430*/  F2FP.F16.F32.PACK_AB R34, RZ, R34 ;  /* 0x00000022ff22723e */ /* 0x000fe200000000ff */
        /* <DEDUP_REMOVED lines=15> */
[----:B------:R-:W-:Y:S01]  /*2530*/  F2FP.F16.F32.PACK_AB R26, RZ, R26 ;  /* 0x0000001aff1a723e */ /* 0x000fe200000000ff */
        /* <DEDUP_REMOVED lines=25> */
[----:B------:R-:W-:-:S02]  /*26d0*/  F2FP.F16.F32.PACK_AB R40, RZ, R40 ;  /* 0x00000028ff28723e */ /* 0x000fc400000000ff */
[----:B------:R-:W-:Y:S01]  /*26e0*/  @!P1 LEA.HI.X R57, R47, UR9, R46, 0x2, P0 ;  /* 0x000000092f399c11 */ /* 0x000fe200080f142e */
[----:B------:R-:W-:Y:S01]  /*26f0*/  FMUL R41, R32, R41 ;  /* 0x0000002920297220 */ /* 0x000fe20000400000 */
[----:B------:R-:W0:Y:S01]  /*2700*/  S2R R46, SR_CgaCtaId ;  /* 0x00000000002e7919 */ /* 0x000e220000008800 */
[----:B------:R-:W-:Y:S01]  /*2710*/  FMUL R32, R21, UR5 ;  /* 0x0000000515207c20 */ /* 0x000fe20008400000 */
[----:B------:R-:W-:Y:S01]  /*2720*/  F2FP.F16.F32.PACK_AB R19, RZ, R19 ;  /* 0x00000013ff13723e */ /* 0x000fe200000000ff */
[----:B------:R-:W-:Y:S01]  /*2730*/  FMUL R28, R41, UR5 ;  /* 0x00000005291c7c20 */ /* 0x000fe20008400000 */
[----:B------:R-:W-:Y:S02]  /*2740*/  FMNMX3 R10, |R45|, R11, |R10|, !PT ;  /* 0x0000000b2d0a7276 */ /* 0x000fe4000780060a */
[----:B------:R-:W-:Y:S02]  /*2750*/  F2FP.F16.F32.PACK_AB R32, RZ, R32 ;  /* 0x00000020ff20723e */ /* 0x000fe400000000ff */
[----:B------:R-:W-:-:S02]  /*2760*/  F2FP.F16.F32.PACK_AB R28, RZ, R28 ;  /* 0x0000001cff1c723e */ /* 0x000fc400000000ff */
        /* <DEDUP_REMOVED lines=43> */
[----:B------:R-:W-:Y:S01]  /*2a20*/  F2FP.F16.F32.PACK_AB R16, RZ, R16 ;  /* 0x00000010ff10723e */ /* 0x000fe200000000ff */
[----:B------:R1:W-:Y:S01]  /*2a30*/  STS [R31], R29 ;  /* 0x0000001d1f007388 */ /* 0x0003e20000000800 */
[----:B------:R-:W-:-:S02]  /*2a40*/  F2FP.F16.F32.PACK_AB R17, RZ, R17 ;  /* 0x00000011ff11723e */ /* 0x000fc400000000ff */
[----:B------:R-:W-:Y:S01]  /*2a50*/  F2FP.F16.F32.PACK_AB R14, RZ, R14 ;  /* 0x0000000eff0e723e */ /* 0x000fe200000000ff */
        /* <DEDUP_REMOVED lines=13> */
[----:B------:R-:W-:Y:S01]  /*2b30*/  F2FP.F16.F32.PACK_AB R15, RZ, R15 ;  /* 0x0000000fff0f723e */ /* 0x000fe200000000ff */
        /* <DEDUP_REMOVED lines=33> */
.L_x_5653:
        /* <DEDUP_REMOVED lines=48> */
.L_x_5652:
[----:B------:R-:W-:Y:S05]  /*3050*/  BSYNC.RECONVERGENT B1 ;  /* 0x0000000000017941 */ /* 0x000fea0003800200 */
.L_x_5651:
        /* <DEDUP_REMOVED lines=35> */
.L_x_5650:
[----:B------:R-:W-:Y:S05]  /*3290*/  BSYNC.RECONVERGENT B0 ;  /* 0x0000000000007941 */ /* 0x000fea0003800200 */
.L_x_5649:
        /* <DEDUP_REMOVED lines=38> */
.L_x_5658:
        /* <DEDUP_REMOVED lines=48> */
.L_x_5657:
[----:B------:R-:W-:Y:S05]  /*3800*/  BSYNC.RECONVERGENT B1 ;  /* 0x0000000000017941 */ /* 0x000fea0003800200 */
.L_x_5656:
        /* <DEDUP_REMOVED lines=35> */
.L_x_5655:
[----:B------:R-:W-:Y:S05]  /*3a40*/  BSYNC.RECONVERGENT B0 ;  /* 0x0000000000007941 */ /* 0x000fea0003800200 */
.L_x_5654:
        /* <DEDUP_REMOVED lines=33> */
.L_x_5663:
        /* <DEDUP_REMOVED lines=48> */
.L_x_5662:
[----:B------:R-:W-:Y:S05]  /*3f60*/  BSYNC.RECONVERGENT B1 ;  /* 0x0000000000017941 */ /* 0x000fea0003800200 */
.L_x_5661:
        /* <DEDUP_REMOVED lines=35> */
.L_x_5660:
[----:B------:R-:W-:Y:S05]  /*41a0*/  BSYNC.RECONVERGENT B0 ;  /* 0x0000000000007941 */ /* 0x000fea0003800200 */
.L_x_5659:
        /* <DEDUP_REMOVED lines=21> */
.L_x_5668:
        /* <DEDUP_REMOVED lines=48> */
.L_x_5667:
[----:B------:R-:W-:Y:S05]  /*4600*/  BSYNC.RECONVERGENT B1 ;  /* 0x0000000000017941 */ /* 0x000fea0003800200 */
.L_x_5666:
        /* <DEDUP_REMOVED lines=35> */
.L_x_5665:
[----:B------:R-:W-:Y:S05]  /*4840*/  BSYNC.RECONVERGENT B0 ;  /* 0x0000000000007941 */ /* 0x000fea0003800200 */
.L_x_5664:
        /* <DEDUP_REMOVED lines=39> */
.L_x_5677:
[----:B------:R-:W-:Y:S02]  /*4ac0*/  ISETP.NE.AND P0, PT, R6, RZ, PT ;  /* 0x000000ff0600720c */ /* 0x000fe40003f05270 */
[----:B---3--:R-:W-:-:S11]  /*4ad0*/  FMNMX R5, R2, R5, !PT ;  /* 0x0000000502057209 */ /* 0x008fd60007800000 */
[----:B------:R-:W-:Y:S05]  /*4ae0*/  @P0 BRA `(.L_x_5670) ;  /* 0x0000000000080947 */ /* 0x000fea0003800000 */
[----:B--2---:R-:W2:Y:S02]  /*4af0*/  LDC.64 R2, c[0x0][0x3a8] ;  /* 0x0000ea00ff027b82 */ /* 0x004ea40000000a00 */
[----:B--2---:R3:W-:Y:S02]  /*4b00*/  REDG.E.MAX.S32.STRONG.GPU desc[UR22][R2.64], R5 ;  /* 0x000000050200798e */ /* 0x0047e4000d12e316 */
.L_x_5670:
[----:B------:R-:W-:Y:S05]  /*4b10*/  BSYNC B0 ;  /* 0x0000000000007941 */ /* 0x000fea0003800000 */
.L_x_5669:
        /* <DEDUP_REMOVED lines=11> */
[----:B01234-:R-:W-:Y:S05]  /*4bd0*/  CALL.REL.NOINC `($__internal_153_$__cuda_sm20_rcp_rn_f32_slowpath) ;  /* 0x0000000400987944 */ /* 0x01ffea0003c00000 */
[----:B------:R-:W-:Y:S05]  /*4be0*/  BRA `(.L_x_5673) ;  /* 0x0000000000147947 */ /* 0x000fea0003800000 */
.L_x_5672:
[----:B--23--:R-:W2:Y:S01]  /*4bf0*/  MUFU.RCP R5, UR5 ;  /* 0x0000000500057d08 */ /* 0x00cea20008001000 */
[----:B------:R-:W-:-:S04]  /*4c00*/  IMAD.U32 R0, RZ, RZ, UR5 ;  /* 0x00000005ff007e24 */ /* 0x000fc8000f8e00ff */
[----:B--2---:R-:W-:-:S04]  /*4c10*/  FFMA R0, R5, R0, -1 ;  /* 0xbf80000005007423 */ /* 0x004fc80000000000 */
[----:B------:R-:W-:-:S04]  /*4c20*/  FADD.FTZ R0, -R0, -RZ ;  /* 0x800000ff00007221 */ /* 0x000fc80000010100 */
[----:B------:R-:W-:-:S07]  /*4c30*/  FFMA R5, R5, R0, R5 ;  /* 0x0000000005057223 */ /* 0x000fce0000000005 */
.L_x_5673:
[----:B------:R-:W2:Y:S02]  /*4c40*/  LDC.64 R2, c[0x0][0x3b0] ;  /* 0x0000ec00ff027b82 */ /* 0x000ea40000000a00 */
[----:B--2---:R-:W-:Y:S01]  /*4c50*/  STG.E desc[UR22][R2.64], R5 ;  /* 0x0000000502007986 */ /* 0x004fe2000c101916 */
[----:B------:R-:W-:Y:S05]  /*4c60*/  EXIT ;  /* 0x000000000000794d */ /* 0x000fea0003800000 */
.L_x_5671:
[----:B------:R-:W-:Y:S02]  /*4c70*/  IMAD.MOV.U32 R7, RZ, RZ, 0x4 ;  /* 0x00000004ff077424 */ /* 0x000fe400078e00ff */
[----:B------:R-:W-:Y:S02]  /*4c80*/  IMAD.MOV.U32 R9, RZ, RZ, 0x1f ;  /* 0x0000001fff097424 */ /* 0x000fe400078e00ff */
[----:B------:R-:W-:-:S07]  /*4c90*/  IMAD.MOV.U32 R4, RZ, RZ, -0x1 ;  /* 0xffffffffff047424 */ /* 0x000fce00078e00ff */
[----:B01234-:R-:W-:Y:S05]  /*4ca0*/  WARPSYNC.COLLECTIVE R4, `(.L_x_5674) ;  /* 0x0000000004087348 */ /* 0x01ffea0003c00000 */
[----:B---3--:R3:W0:Y:S02]  /*4cb0*/  SHFL.DOWN P0, R5, R0, R7, R9 ;  /* 0x0800000700057389 */ /* 0x0086240000000009 */
[----:B01234-:R-:W-:Y:S05]  /*4cc0*/  ENDCOLLECTIVE ;  /* 0x000000000000791b */ /* 0x01ffea0003800000 */
.L_x_5674:
[----:B------:R-:W-:Y:S02]  /*4cd0*/  IMAD.MOV.U32 R7, RZ, RZ, 0x2 ;  /* 0x00000002ff077424 */ /* 0x000fe400078e00ff */
[----:B------:R-:W-:-:S05]  /*4ce0*/  IMAD.MOV.U32 R3, RZ, RZ, R5 ;  /* 0x000000ffff037224 */ /* 0x000fca00078e0005 */
[----:B------:R-:W-:-:S05]  /*4cf0*/  FMNMX R3, R3, R0, !PT ;  /* 0x0000000003037209 */ /* 0x000fca0007800000 */
[----:B------:R-:W-:-:S07]  /*4d00*/  IMAD.MOV.U32 R0, RZ, RZ, R3 ;  /* 0x000000ffff007224 */ /* 0x000fce00078e0003 */
[----:B------:R-:W-:Y:S05]  /*4d10*/  WARPSYNC.COLLECTIVE R4, `(.L_x_5675) ;  /* 0x0000000004087348 */ /* 0x000fea0003c00000 */
[----:B------:R0:W1:Y:S02]  /*4d20*/  SHFL.DOWN P0, R5, R0, R7, R9 ;  /* 0x0800000700057389 */ /* 0x0000640000000009 */
[----:B01----:R-:W-:Y:S05]  /*4d30*/  ENDCOLLECTIVE ;  /* 0x000000000000791b */ /* 0x003fea0003800000 */
.L_x_5675:
[----:B------:R-:W-:Y:S02]  /*4d40*/  IMAD.MOV.U32 R7, RZ, RZ, 0x1 ;  /* 0x00000001ff077424 */ /* 0x000fe400078e00ff */
[----:B------:R-:W-:-:S05]  /*4d50*/  IMAD.MOV.U32 R2, RZ, RZ, R5 ;  /* 0x000000ffff027224 */ /* 0x000fca00078e0005 */
[----:B------:R-:W-:-:S05]  /*4d60*/  FMNMX R2, R3, R2, !PT ;  /* 0x0000000203027209 */ /* 0x000fca0007800000 */
[----:B------:R-:W-:-:S07]  /*4d70*/  IMAD.MOV.U32 R0, RZ, RZ, R2 ;  /* 0x000000ffff007224 */ /* 0x000fce00078e0002 */
[----:B------:R-:W-:Y:S05]  /*4d80*/  WARPSYNC.COLLECTIVE R4, `(.L_x_5676) ;  /* 0x0000000004087348 */ /* 0x000fea0003c00000 */
[----:B------:R0:W1:Y:S02]  /*4d90*/  SHFL.DOWN P0, R5, R0, R7, R9 ;  /* 0x0800000700057389 */ /* 0x0000640000000009 */
[----:B01----:R-:W-:Y:S05]  /*4da0*/  ENDCOLLECTIVE ;  /* 0x000000000000791b */ /* 0x003fea0003800000 */
.L_x_5676:
[----:B------:R-:W-:Y:S05]  /*4db0*/  BRA `(.L_x_5677) ;  /* 0xfffffffc00407947 */ /* 0x000fea000383ffff */
        .weak           $__internal_152_$__cuda_sm20_div_u64
        .type           $__internal_152_$__cuda_sm20_div_u64,@function
        .size           $__internal_152_$__cuda_sm20_div_u64,($__internal_153_$__cuda_sm20_rcp_rn_f32_slowpath - $__internal_152_$__cuda_sm20_div_u64)
$__internal_152_$__cuda_sm20_div_u64:
        /* <DEDUP_REMOVED lines=71> */
[----:B------:R-:W-:Y:S11]  /*5230*/  RET.REL.NODEC R2 `(_ZN18transformer_engine6detail43dgated_act_cast_transpose_kernel_notalignedILi2ELi2Ef6__halfS2_NS_5EmptyEXadL_ZNS_5dreluIffEET_T0_RKS3_EEXadL_ZNS_4reluIffEES5_S6_S8_EEEEvPKT2_SC_PT3_SE_PKT1_PSF_SI_mmm) ;  /* 0xffffffac02707950 */ /* 0x000ff60003c3ffff */
        .weak           $__internal_153_$__cuda_sm20_rcp_rn_f32_slowpath
        .type           $__internal_153_$__cuda_sm20_rcp_rn_f32_slowpath,@function
        .size           $__internal_153_$__cuda_sm20_rcp_rn_f32_slowpath,(.L_x_29454 - $__internal_153_$__cuda_sm20_rcp_rn_f32_slowpath)
$__internal_153_$__cuda_sm20_rcp_rn_f32_slowpath:
        /* <DEDUP_REMOVED lines=15> */
.L_x_5678:
        /* <DEDUP_REMOVED lines=33> */
.L_x_5680:
[----:B------:R0:W1:Y:S02]  /*5540*/  MUFU.RCP R2, R0 ;  /* 0x0000000000027308 */ /* 0x0000640000001000 */
.L_x_5679:
[----:B-1-3--:R-:W-:Y:S02]  /*5550*/  IMAD.MOV.U32 R5, RZ, RZ, R2 ;  /* 0x000000ffff057224 */ /* 0x00afe400078e0002 */
[----:B------:R-:W-:Y:S02]  /*5560*/  IMAD.MOV.U32 R2, RZ, RZ, R7 ;  /* 0x000000ffff027224 */ /* 0x000fe400078e0007 */
[----:B------:R-:W-:-:S04]  /*5570*/  IMAD.MOV.U32 R3, RZ, RZ, 0x0 ;  /* 0x00000000ff037424 */ /* 0x000fc800078e00ff */
[----:B0-2---:R-:W-:Y:S05]  /*5580*/  RET.REL.NODEC R2 `(_ZN18transformer_engine6detail43dgated_act_cast_transpose_kernel_notalignedILi2ELi2Ef6__halfS2_NS_5EmptyEXadL_ZNS_5dreluIffEET_T0_RKS3_EEXadL_ZNS_4reluIffEES5_S6_S8_EEEEvPKT2_SC_PT3_SE_PKT1_PSF_SI_mmm) ;  /* 0xffffffa8029c7950 */ /* 0x005fea0003c3ffff */
.L_x_5681:
        /* <DEDUP_REMOVED lines=15> */
.L_x_29454:


//--------------------- .text._ZN18transformer_engine6detail32dgated_act_cast_transpose_kernelILi2ELi2Ef6__halfS2_NS_5EmptyEXadL_ZNS_5dreluIffEET_T0_RKS3_EEXadL_ZNS_4reluIffEES5_S6_S8_EEEEvPKT2_SC_PT3_SE_PKT1_PSF_SI_mmm --------------------------
	.section	.text._ZN18transformer_engine6detail32dgated_act_cast_transpose_kernelILi2ELi2Ef6__halfS2_NS_5EmptyEXadL_ZNS_5dreluIffEET_T0_RKS3_EEXadL_ZNS_4reluIffEES5_S6_S8_EEEEvPKT2_SC_PT3_SE_PKT1_PSF_SI_mmm,"ax",@progbits
	.align	128
        .global         _ZN18transformer_engine6detail32dgated_act_cast_transpose_kernelILi2ELi2Ef6__halfS2_NS_5EmptyEXadL_ZNS_5dreluIffEET_T0_RKS3_EEXadL_ZNS_4reluIffEES5_S6_S8_EEEEvPKT2_SC_PT3_SE_PKT1_PSF_SI_mmm
        .type           _ZN18transformer_engine6detail32dgated_act_cast_transpose_kernelILi2ELi2Ef6__halfS2_NS_5EmptyEXadL_ZNS_5dreluIffEET_T0_RKS3_EEXadL_ZNS_4reluIffEES5_S6_S8_EEEEvPKT2_SC_PT3_SE_PKT1_PSF_SI_mmm,@function
        .size           _ZN18transformer_engine6detail32dgated_act_cast_transpose_kernelILi2ELi2Ef6__halfS2_NS_5EmptyEXadL_ZNS_5dreluIffEET_T0_RKS3_EEXadL_ZNS_4reluIffEES5_S6_S8_EEEEvPKT2_SC_PT3_SE_PKT1_PSF_SI_mmm,(.L_x_29456 - _ZN18transformer_engine6detail32dgated_act_cast_transpose_kernelILi2ELi2Ef6__halfS2_NS_5EmptyEXadL_ZNS_5dreluIffEET_T0_RKS3_EEXadL_ZNS_4reluIffEES5_S6_S8_EEEEvPKT2_SC_PT3_SE_PKT1_PSF_SI_mmm)
        .other          _ZN18transformer_engine6detail32dgated_act_cast_transpose_kernelILi2ELi2Ef6__halfS2_NS_5EmptyEXadL_ZNS_5dreluIffEET_T0_RKS3_EEXadL_ZNS_4reluIffEES5_S6_S8_EEEEvPKT2_SC_PT3_SE_PKT1_PSF_SI_mmm,@"STO_CUDA_ENTRY STV_DEFAULT"
_ZN18transformer_engine6detail32dgated_act_cast_transpose_kernelILi2ELi2Ef6__halfS2_NS_5EmptyEXadL_ZNS_5dreluIffEET_T0_RKS3_EEXadL_ZNS_4reluIffEES5_S6_S8_EEEEvPKT2_SC_PT3_SE_PKT1_PSF_SI_mmm:
.text._ZN18transformer_engine6detail32dgated_act_cast_transpose_kernelILi2ELi2Ef6__halfS2_NS_5EmptyEXadL_ZNS_5dreluIffEET_T0_RKS3_EEXadL_ZNS_4reluIffEES5_S6_S8_EEEEvPKT2_SC_PT3_SE_PKT1_PSF_SI_mmm:
        /* <DEDUP_REMOVED lines=39> */
.L_x_5682:
[----:B------:R-:W-:-:S07]  /*0270*/  MOV R4, 0x290 ;  /* 0x0000029000047802 */ /* 0x000fce0000000f00 */
[----:B------:R-:W-:Y:S05]  /*0280*/  CALL.REL.NOINC `($__internal_154_$__cuda_sm20_div_u64) ;  /* 0x0000002c00607944 */ /* 0x000fea0003c00000 */
        /* <DEDUP_REMOVED lines=11> */
.L_x_5683:
        /* <DEDUP_REMOVED lines=193> */
[----:B------:R-:W-:Y:S01]  /*0f50*/  F2FP.F16.F32.PACK_AB R6, R15, R6 ;  /* 0x000000060f06723e */ /* 0x000fe200000000ff */
        /* <DEDUP_REMOVED lines=15> */
[----:B------:R-:W-:Y:S02]  /*1050*/  F2FP.F16.F32.PACK_AB R0, RZ, R0 ;  /* 0x00000000ff00723e */ /* 0x000fe400000000ff */
[----:B------:R-:W-:Y:S02]  /*1060*/  F2FP.F16.F32.PACK_AB R9, R4, R9 ;  /* 0x000000090409723e */ /* 0x000fe400000000ff */
[----:B------:R-:W-:-:S02]  /*1070*/  IADD3.X R4, PT, PT, R23, UR33, RZ, P0, !PT ;  /* 0x0000002117047c10 */ /* 0x000fc400087fe4ff */
[----:B------:R-:W-:Y:S02]  /*1080*/  F2FP.F16.F32.PACK_AB R17, RZ, R17 ;  /* 0x00000011ff11723e */ /* 0x000fe400000000ff */
        /* <DEDUP_REMOVED lines=20> */
[----:B------:R-:W-:Y:S02]  /*11d0*/  F2FP.F16.F32.PACK_AB R19, RZ, R19 ;  /* 0x00000013ff13723e */ /* 0x000fe400000000ff */
[----:B------:R-:W-:Y:S02]  /*11e0*/  F2FP.F16.F32.PACK_AB R12, RZ, R12 ;  /* 0x0000000cff0c723e */ /* 0x000fe400000000ff */
        /* <DEDUP_REMOVED lines=24> */
[----:B------:R-:W-:Y:S01]  /*1370*/  F2FP.F16.F32.PACK_AB R8, R8, R11 ;  /* 0x0000000b0808723e */ /* 0x000fe200000000ff */
[----:B------:R-:W-:Y:S01]  /*1380*/  FMUL R11, R26, UR25 ;  /* 0x000000191a0b7c20 */ /* 0x000fe20008400000 */
[----:B------:R-:W-:Y:S01]  /*1390*/  IADD3 R21, P0, PT, R18, UR32, RZ ;  /* 0x0000002012157c10 */ /* 0x000fe2000ff1e0ff */
[----:B------:R-:W-:Y:S01]  /*13a0*/  FMUL R18, R29, UR25 ;  /* 0x000000191d127c20 */ /* 0x000fe20008400000 */
[----:B------:R-:W-:Y:S01]  /*13b0*/  IADD3 R38, P2, PT, R38, UR15, RZ ;  /* 0x0000000f26267c10 */ /* 0x000fe2000ff5e0ff */
[----:B------:R0:W5:Y:S01]  /*13c0*/  LDG.E R2, desc[UR20][R42.64] ;  /* 0x000000142a027981 */ /* 0x000162000c1e1900 */
[----:B------:R-:W-:Y:S02]  /*13d0*/  F2FP.F16.F32.PACK_AB R41, RZ, R41 ;  /* 0x00000029ff29723e */ /* 0x000fe400000000ff */
[----:B------:R-:W-:Y:S02]  /*13e0*/  IADD3.X R39, PT, PT, R10, UR22, RZ, P2, !PT ;  /* 0x000000160a277c10 */ /* 0x000fe400097fe4ff */
[----:B------:R-:W-:-:S02]  /*13f0*/  F2FP.F16.F32.PACK_AB R15, RZ, R15 ;  /* 0x0000000fff0f723e */ /* 0x000fc400000000ff */
[----:B------:R-:W-:Y:S01]  /*1400*/  F2FP.F16.F32.PACK_AB R10, R18, R11 ;  /* 0x0000000b120a723e */ /* 0x000fe200000000ff */
        /* <DEDUP_REMOVED lines=21> */
[----:B------:R-:W-:-:S02]  /*1560*/  F2FP.F16.F32.PACK_AB R20, RZ, R20 ;  /* 0x00000014ff14723e */ /* 0x000fc400000000ff */
[----:B------:R-:W-:Y:S02]  /*1570*/  IADD3.X R51, PT, PT, R39, UR27, RZ, P1, !PT ;  /* 0x0000001b27337c10 */ /* 0x000fe40008ffe4ff */
[----:B------:R-:W-:Y:S02]  /*1580*/  F2FP.F16.F32.PACK_AB R11, RZ, R11 ;  /* 0x0000000bff0b723e */ /* 0x000fe400000000ff */
        /* <DEDUP_REMOVED lines=82> */
[----:B------:R-:W-:Y:S02]  /*1ab0*/  F2FP.F16.F32.PACK_AB R21, R23, R22 ;  /* 0x000000161715723e */ /* 0x000fe400000000ff */
        /* <DEDUP_REMOVED lines=20> */
[----:B------:R-:W-:Y:S01]  /*1c00*/  F2FP.F16.F32.PACK_AB R28, R28, R33 ;  /* 0x000000211c1c723e */ /* 0x000fe200000000ff */
        /* <DEDUP_REMOVED lines=29> */
[----:B------:R-:W-:Y:S01]  /*1de0*/  F2FP.F16.F32.PACK_AB R22, RZ, R24 ;  /* 0x00000018ff16723e */ /* 0x000fe200000000ff */
[----:B------:R-:W-:Y:S01]  /*1df0*/  FMUL R23, R4, UR25 ;  /* 0x0000001904177c20 */ /* 0x000fe20008400000 */
[----:B------:R-:W-:Y:S01]  /*1e00*/  FMUL R24, R13, UR25 ;  /* 0x000000190d187c20 */ /* 0x000fe20008400000 */
[----:B------:R-:W-:Y:S01]  /*1e10*/  FMUL R34, R37, R34 ;  /* 0x0000002225227220 */ /* 0x000fe20000400000 */
[----:B------:R-:W-:Y:S01]  /*1e20*/  F2FP.F16.F32.PACK_AB R44, RZ, R44 ;  /* 0x0000002cff2c723e */ /* 0x000fe200000000ff */
[----:B------:R-:W-:Y:S02]  /*1e30*/  IMAD.IADD R37, R38, 0x1, R3 ;  /* 0x0000000126257824 */ /* 0x000fe400078e0203 */
[----:B------:R-:W-:Y:S01]  /*1e40*/  FMUL R36, R39, R36 ;  /* 0x0000002427247220 */ /* 0x000fe20000400000 */
[----:B------:R-:W-:Y:S01]  /*1e50*/  F2FP.F16.F32.PACK_AB R23, R24, R23 ;  /* 0x000000171817723e */ /* 0x000fe200000000ff */
        /* <DEDUP_REMOVED lines=11> */
[----:B------:R-:W-:Y:S02]  /*1f10*/  F2FP.F16.F32.PACK_AB R24, RZ, R24 ;  /* 0x00000018ff18723e */ /* 0x000fe400000000ff */
[----:B------:R-:W-:-:S02]  /*1f20*/  F2FP.F16.F32.PACK_AB R25, RZ, R25 ;  /* 0x00000019ff19723e */ /* 0x000fc400000000ff */
        /* <DEDUP_REMOVED lines=13> */
[----:B------:R-:W-:Y:S02]  /*2000*/  F2FP.F16.F32.PACK_AB R41, RZ, R41 ;  /* 0x00000029ff29723e */ /* 0x000fe400000000ff */
[----:B------:R1:W-:Y:S01]  /*2010*/  STG.E desc[UR20][R42.64], R28 ;  /* 0x0000001c2a007986 */ /* 0x0003e2000c101914 */
[----:B------:R-:W-:Y:S02]  /*2020*/  IADD3.X R53, PT, PT, R43, UR27, RZ, P0, !PT ;  /* 0x0000001b2b357c10 */ /* 0x000fe400087fe4ff */
[----:B------:R-:W-:Y:S01]  /*2030*/  IADD3 R46, P0, PT, R46, UR15, RZ ;  /* 0x0000000f2e2e7c10 */ /* 0x000fe2000ff1e0ff */
[----:B0-----:R-:W-:Y:S01]  /*2040*/  FMUL R50, R31, UR25 ;  /* 0x000000191f327c20 */ /* 0x001fe20008400000 */
[----:B-1----:R-:W-:Y:S01]  /*2050*/  F2FP.F16.F32.PACK_AB R42, RZ, R47 ;  /* 0x0000002fff2a723e */ /* 0x002fe200000000ff */
[----:B------:R-:W-:-:S03]  /*2060*/  FMUL R43, R32, UR25 ;  /* 0x00000019202b7c20 */ /* 0x000fc60008400000 */
[----:B------:R-:W-:Y:S02]  /*2070*/  PRMT R41, R41, 0x5410, R42 ;  /* 0x0000541029297816 */ /* 0x000fe4000000002a */
[----:B------:R-:W-:Y:S02]  /*2080*/  F2FP.F16.F32.PACK_AB R43, R43, R50 ;  /* 0x000000322b2b723e */ /* 0x000fe400000000ff */
        /* <DEDUP_REMOVED lines=13> */
[----:B------:R-:W-:Y:S01]  /*2160*/  F2FP.F16.F32.PACK_AB R44, RZ, R44 ;  /* 0x0000002cff2c723e */ /* 0x000fe200000000ff */
[----:B------:R-:W-:Y:S01]  /*2170*/  STS [R37], R54 ;  /* 0x0000003625007388 */ /* 0x000fe20000000800 */
[----:B------:R-:W-:Y:S01]  /*2180*/  F2FP.F16.F32.PACK_AB R45, RZ, R45 ;  /* 0x0000002dff2d723e */ /* 0x000fe200000000ff */
        /* <DEDUP_REMOVED lines=184> */
.L_x_5692:
[----:B------:R-:W-:Y:S02]  /*2d10*/  ISETP.NE.AND P0, PT, R3, RZ, PT ;  /* 0x000000ff0300720c */ /* 0x000fe40003f05270 */
[----:B-1----:R-:W-:-:S11]  /*2d20*/  FMNMX R7, R2, R7, !PT ;  /* 0x0000000702077209 */ /* 0x002fd60007800000 */
[----:B------:R-:W-:Y:S05]  /*2d30*/  @P0 BRA `(.L_x_5685) ;  /* 0x0000000000080947 */ /* 0x000fea0003800000 */
[----:B------:R-:W1:Y:S02]  /*2d40*/  LDC.64 R4, c[0x0][0x3a8] ;  /* 0x0000ea00ff047b82 */ /* 0x000e640000000a00 */
[----:B-1----:R1:W-:Y:S02]  /*2d50*/  REDG.E.MAX.S32.STRONG.GPU desc[UR20][R4.64], R7 ;  /* 0x000000070400798e */ /* 0x0023e4000d12e314 */
.L_x_5685:
[----:B------:R-:W-:Y:S05]  /*2d60*/  BSYNC B0 ;  /* 0x0000000000007941 */ /* 0x000fea0003800000 */
.L_x_5684:
        /* <DEDUP_REMOVED lines=11> */
[----:B------:R-:W-:Y:S05]  /*2e20*/  CALL.REL.NOINC `($__internal_155_$__cuda_sm20_rcp_rn_f32_slowpath) ;  /* 0x0000000400987944 */ /* 0x000fea0003c00000 */
[----:B------:R-:W-:Y:S05]  /*2e30*/  BRA `(.L_x_5688) ;  /* 0x0000000000147947 */ /* 0x000fea0003800000 */
.L_x_5687:
[----:B01----:R-:W0:Y:S01]  /*2e40*/  MUFU.RCP R5, UR25 ;  /* 0x0000001900057d08 */ /* 0x003e220008001000 */
[----:B------:R-:W-:-:S04]  /*2e50*/  IMAD.U32 R0, RZ, RZ, UR25 ;  /* 0x00000019ff007e24 */ /* 0x000fc8000f8e00ff */
[----:B0-----:R-:W-:-:S04]  /*2e60*/  FFMA R0, R5, R0, -1 ;  /* 0xbf80000005007423 */ /* 0x001fc80000000000 */
[----:B------:R-:W-:-:S04]  /*2e70*/  FADD.FTZ R0, -R0, -RZ ;  /* 0x800000ff00007221 */ /* 0x000fc80000010100 */
[----:B------:R-:W-:-:S07]  /*2e80*/  FFMA R5, R5, R0, R5 ;  /* 0x0000000005057223 */ /* 0x000fce0000000005 */
.L_x_5688:
[----:B------:R-:W0:Y:S02]  /*2e90*/  LDC.64 R2, c[0x0][0x3b0] ;  /* 0x0000ec00ff027b82 */ /* 0x000e240000000a00 */
[----:B0-----:R-:W-:Y:S01]  /*2ea0*/  STG.E desc[UR20][R2.64], R5 ;  /* 0x0000000502007986 */ /* 0x001fe2000c101914 */
[----:B------:R-:W-:Y:S05]  /*2eb0*/  EXIT ;  /* 0x000000000000794d */ /* 0x000fea0003800000 */
.L_x_5686:
[----:B------:R-:W-:Y:S02]  /*2ec0*/  IMAD.MOV.U32 R9, RZ, RZ, 0x4 ;  /* 0x00000004ff097424 */ /* 0x000fe400078e00ff */
[----:B------:R-:W-:Y:S02]  /*2ed0*/  IMAD.MOV.U32 R11, RZ, RZ, 0x1f ;  /* 0x0000001fff0b7424 */ /* 0x000fe400078e00ff */
[----:B------:R-:W-:-:S07]  /*2ee0*/  IMAD.MOV.U32 R4, RZ, RZ, -0x1 ;  /* 0xffffffffff047424 */ /* 0x000fce00078e00ff */
[----:B01----:R-:W-:Y:S05]  /*2ef0*/  WARPSYNC.COLLECTIVE R4, `(.L_x_5689) ;  /* 0x0000000004087348 */ /* 0x003fea0003c00000 */
[----:B-1----:R1:W2:Y:S02]  /*2f00*/  SHFL.DOWN P0, R7, R0, R9, R11 ;  /* 0x0800000900077389 */ /* 0x0022a4000000000b */
[----:B012---:R-:W-:Y:S05]  /*2f10*/  ENDCOLLECTIVE ;  /* 0x000000000000791b */ /* 0x007fea0003800000 */
.L_x_5689:
[----:B------:R-:W-:Y:S02]  /*2f20*/  IMAD.MOV.U32 R9, RZ, RZ, 0x2 ;  /* 0x00000002ff097424 */ /* 0x000fe400078e00ff */
[----:B------:R-:W-:-:S05]  /*2f30*/  IMAD.MOV.U32 R5, RZ, RZ, R7 ;  /* 0x000000ffff057224 */ /* 0x000fca00078e0007 */
[----:B------:R-:W-:-:S05]  /*2f40*/  FMNMX R5, R5, R0, !PT ;  /* 0x0000000005057209 */ /* 0x000fca0007800000 */
[----:B------:R-:W-:-:S07]  /*2f50*/  IMAD.MOV.U32 R0, RZ, RZ, R5 ;  /* 0x000000ffff007224 */ /* 0x000fce00078e0005 */
[----:B------:R-:W-:Y:S05]  /*2f60*/  WARPSYNC.COLLECTIVE R4, `(.L_x_5690) ;  /* 0x0000000004087348 */ /* 0x000fea0003c00000 */
[----:B------:R0:W1:Y:S02]  /*2f70*/  SHFL.DOWN P0, R7, R0, R9, R11 ;  /* 0x0800000900077389 */ /* 0x000064000000000b */
[----:B01----:R-:W-:Y:S05]  /*2f80*/  ENDCOLLECTIVE ;  /* 0x000000000000791b */ /* 0x003fea0003800000 */
.L_x_5690:
[----:B------:R-:W-:Y:S02]  /*2f90*/  IMAD.MOV.U32 R9, RZ, RZ, 0x1 ;  /* 0x00000001ff097424 */ /* 0x000fe400078e00ff */
[----:B------:R-:W-:-:S05]  /*2fa0*/  IMAD.MOV.U32 R2, RZ, RZ, R7 ;  /* 0x000000ffff027224 */ /* 0x000fca00078e0007 */
[----:B------:R-:W-:-:S05]  /*2fb0*/  FMNMX R2, R5, R2, !PT ;  /* 0x0000000205027209 */ /* 0x000fca0007800000 */
[----:B------:R-:W-:-:S07]  /*2fc0*/  IMAD.MOV.U32 R0, RZ, RZ, R2 ;  /* 0x000000ffff007224 */ /* 0x000fce00078e0002 */
[----:B------:R-:W-:Y:S05]  /*2fd0*/  WARPSYNC.COLLECTIVE R4, `(.L_x_5691) ;  /* 0x0000000004087348 */ /* 0x000fea0003c00000 */
[----:B------:R0:W1:Y:S02]  /*2fe0*/  SHFL.DOWN P0, R7, R0, R9, R11 ;  /* 0x0800000900077389 */ /* 0x000064000000000b */
[----:B01----:R-:W-:Y:S05]  /*2ff0*/  ENDCOLLECTIVE ;  /* 0x000000000000791b */ /* 0x003fea0003800000 */
.L_x_5691:
[----:B------:R-:W-:Y:S05]  /*3000*/  BRA `(.L_x_5692) ;  /* 0xfffffffc00407947 */ /* 0x000fea000383ffff */
        .weak           $__internal_154_$__cuda_sm20_div_u64
        .type           $__internal_154_$__cuda_sm20_div_u64,@function
        .size           $__internal_154_$__cuda_sm20_div_u64,($__internal_155_$__cuda_sm20_rcp_rn_f32_slowpath - $__internal_154_$__cuda_sm20_div_u64)
$__internal_154_$__cuda_sm20_div_u64:
        /* <DEDUP_REMOVED lines=71> */
[----:B------:R-:W-:Y:S11]  /*3480*/  RET.REL.NODEC R2 `(_ZN18transformer_engine6detail32dgated_act_cast_transpose_kernelILi2ELi2Ef6__halfS2_NS_5EmptyEXadL_ZNS_5dreluIffEET_T0_RKS3_EEXadL_ZNS_4reluIffEES5_S6_S8_EEEEvPKT2_SC_PT3_SE_PKT1_PSF_SI_mmm) ;  /* 0xffffffc802dc7950 */ /* 0x000ff60003c3ffff */
        .weak           $__internal_155_$__cuda_sm20_rcp_rn_f32_slowpath
        .type           $__internal_155_$__cuda_sm20_rcp_rn_f32_slowpath,@function
        .size           $__internal_155_$__cuda_sm20_rcp_rn_f32_slowpath,(.L_x_29456 - $__internal_155_$__cuda_sm20_rcp_rn_f32_slowpath)
$__internal_155_$__cuda_sm20_rcp_rn_f32_slowpath:
        /* <DEDUP_REMOVED lines=15> */
.L_x_5693:
        /* <DEDUP_REMOVED lines=33> */
.L_x_5695:
[----:B------:R0:W1:Y:S02]  /*3790*/  MUFU.RCP R2, R0 ;  /* 0x0000000000027308 */ /* 0x0000640000001000 */
.L_x_5694:
[----:B-1-3--:R-:W-:Y:S02]  /*37a0*/  IMAD.MOV.U32 R5, RZ, RZ, R2 ;  /* 0x000000ffff057224 */ /* 0x00afe400078e0002 */
[----:B------:R-:W-:Y:S02]  /*37b0*/  IMAD.MOV.U32 R2, RZ, RZ, R7 ;  /* 0x000000ffff027224 */ /* 0x000fe400078e0007 */
[----:B------:R-:W-:-:S04]  /*37c0*/  IMAD.MOV.U32 R3, RZ, RZ, 0x0 ;  /* 0x00000000ff037424 */ /* 0x000fc800078e00ff */
[----:B0-2---:R-:W-:Y:S05]  /*37d0*/  RET.REL.NODEC R2 `(_ZN18transformer_engine6detail32dgated_act_cast_transpose_kernelILi2ELi2Ef6__halfS2_NS_5EmptyEXadL_ZNS_5dreluIffEET_T0_RKS3_EEXadL_ZNS_4reluIffEES5_S6_S8_EEEEvPKT2_SC_PT3_SE_PKT1_PSF_SI_mmm) ;  /* 0xffffffc802087950 */ /* 0x005fea0003c3ffff */
.L_x_5696:
        /* <DEDUP_REMOVED lines=10> */
.L_x_29456:


//--------------------- .text._ZN18transformer_engine6detail43dgated_act_cast_transpose_kernel_notalignedILi2ELi1Ef6__halffNS_5EmptyEXadL_ZNS_5dreluIffEET_T0_RKS3_EEXadL_ZNS_4reluIffEES5_S6_S8_EEEEvPKT2_SC_PT3_SE_PKT1_PSF_SI_mmm --------------------------
	.section	.text._ZN18transformer_engine6detail43dgated_act_cast_transpose_kernel_notalignedILi2ELi1Ef6__halffNS_5EmptyEXadL_ZNS_5dreluIffEET_T0_RKS3_EEXadL_ZNS_4reluIffEES5_S6_S8_EEEEvPKT2_SC_PT3_SE_PKT1_PSF_SI_mmm,"ax",@progbits
	.align	128
        .global         _ZN18transformer_engine6detail43dgated_act_cast_transpose_kernel_notalignedILi2ELi1Ef6__halffNS_5EmptyEXadL_ZNS_5dreluIffEET_T0_RKS3_EEXadL_ZNS_4reluIffEES5_S6_S8_EEEEvPKT2_SC_PT3_SE_PKT1_PSF_SI_mmm
        .type           _ZN18transformer_engine6detail43dgated_act_cast_transpose_kernel_notalignedILi2ELi1Ef6__halffNS_5EmptyEXadL_ZNS_5dreluIffEET_T0_RKS3_EEXadL_ZNS_4reluIffEES5_S6_S8_EEEEvPKT2_SC_PT3_SE_PKT1_PSF_SI_mmm,@function
        .size           _ZN18transformer_engine6detail43dgated_act_cast_transpose_kernel_notalignedILi2ELi1Ef6__halffNS_5EmptyEXadL_ZNS_5dreluIffEET_T0_RKS3_EEXadL_ZNS_4reluIffEES5_S6_S8_EEEEvPKT2_SC_PT3_SE_PKT1_PSF_SI_mmm,(.L_x_29458 - _ZN18transformer_engine6detail43dgated_act_cast_transpose_kernel_notalignedILi2ELi1Ef6__halffNS_5EmptyEXadL_ZNS_5dreluIffEET_T0_RKS3_EEXadL_ZNS_4reluIffEES5_S6_S8_EEEEvPKT2_SC_PT3_SE_PKT1_PSF_SI_mmm)
        .other          _ZN18transformer_engine6detail43dgated_act_cast_transpose_kernel_notalignedILi2ELi1Ef6__halffNS_5EmptyEXadL_ZNS_5dreluIffEET_T0_RKS3_EEXadL_ZNS_4reluIffEES5_S6_S8_EEEEvPKT2_SC_PT3_SE_PKT1_PSF_SI_mmm,@"STO_CUDA_ENTRY STV_DEFAULT"
_ZN18transformer_engine6detail43dgated_act_cast_transpose_kernel_notalignedILi2ELi1Ef6__halffNS_5EmptyEXadL_ZNS_5dreluIffEET_T0_RKS3_EEXadL_ZNS_4reluIffEES5_S6_S8_EEEEvPKT2_SC_PT3_SE_PKT1_PSF_SI_mmm:
.text._ZN18transformer_engine6detail43dgated_act_cast_transpose_kernel_notalignedILi2ELi1Ef6__halffNS_5EmptyEXadL_ZNS_5dreluIffEET_T0_RKS3_EEXadL_ZNS_4reluIffEES5_S6_S8_EEEEvPKT2_SC_PT3_SE_PKT1_PSF_SI_mmm:
        /* <DEDUP_REMOVED lines=43> */
.L_x_5697:
[----:B------:R-:W-:-:S07]  /*02b0*/  MOV R4, 0x2d0 ;  /* 0x000002d000047802 */ /* 0x000fce0000000f00 */
[----:B------:R-:W-:Y:S05]  /*02c0*/  CALL.REL.NOINC `($__internal_156_$__cuda_sm20_div_u64) ;  /* 0x0000003800787944 */ /* 0x000fea0003c00000 */
        /* <DEDUP_REMOVED lines=11> */
.L_x_5698:
        /* <DEDUP_REMOVED lines=61> */
[----:B------:R-:W-:-:S03]  /*0750*/  @!P1 IMAD.MOV.U32 R0, RZ, RZ, RZ ;  /* 0x000000ffff009224 */ /* 0x000fc600078e00ff */
[C---:B------:R-:W-:Y:S02]  /*0760*/  @P1 IADD3.X R17, PT, PT, R4.reuse, UR34, RZ, P3, !PT ;  /* 0x0000002204111c10 */ /* 0x040fe40009ffe4ff */
[----:B------:R-:W-:Y:S02]  /*0770*/  @!P1 CS2R R2, SRZ ;  /* 0x0000000000029805 */ /* 0x000fe4000001ff00 */
[----:B------:R-:W-:Y:S01]  /*0780*/  @P1 IADD3.X R15, PT, PT, R4, UR28, RZ, P2, !PT ;  /* 0x0000001c040f1c10 */ /* 0x000fe200097fe4ff */
[----:B------:R-:W-:Y:S01]  /*0790*/  VIADD R4, R6, 0x1 ;  /* 0x0000000106047836 */ /* 0x000fe20000000000 */
[----:B------:R1:W5:Y:S01]  /*07a0*/  @P1 LDG.E R0, desc[UR22][R16.64] ;  /* 0x0000001610001981 */ /* 0x000362000c1e1900 */
[----:B------:R-:W-:-:S03]  /*07b0*/  UIMAD UR6, UR6, UR12, URZ ;  /* 0x0000000c060672a4 */ /* 0x000fc6000f8e02ff */
[----:B------:R3:W5:Y:S01]  /*07c0*/  @P1 LDG.E R2, desc[UR22][R10.64] ;  /* 0x000000160a021981 */ /* 0x000762000c1e1900 */
[----:B------:R-:W-:-:S03]  /*07d0*/  UMOV UR29, 0x3f800000 ;  /* 0x3f800000001d7882 */ /* 0x000fc60000000000 */
[----:B------:R3:W5:Y:S01]  /*07e0*/  @P1 LDG.E R3, desc[UR22][R14.64] ;  /* 0x000000160e031981 */ /* 0x000762000c1e1900 */
[----:B-1----:R-:W-:Y:S01]  /*07f0*/  VIADD R17, R5, 0xffffffff ;  /* 0xffffffff05117836 */ /* 0x002fe20000000000 */
[----:B------:R-:W-:Y:S01]  /*0800*/  ISETP.GE.U32.AND P1, PT, R4, UR5, PT ;  /* 0x0000000504007c0c */ /* 0x000fe2000bf26070 */
[----:B------:R-:W-:-:S03]  /*0810*/  UIMAD.WIDE.U32 UR14, UR24, UR12, URZ ;  /* 0x0000000c180e72a5 */ /* 0x000fc6000f8e00ff */
[----:B------:R-:W-:Y:S01]  /*0820*/  LOP3.LUT R17, R17, 0x1f, RZ, 0xc0, !PT ;  /* 0x0000001f11117812 */ /* 0x000fe200078ec0ff */
[----:B------:R-:W-:Y:S02]  /*0830*/  UIMAD UR6, UR24, UR13, UR6 ;  /* 0x0000000d180672a4 */ /* 0x000fe4000f8e0206 */
[----:B------:R-:W-:Y:S02]  /*0840*/  ULEA UR4, UP1, UR14, UR18, 0x6 ;  /* 0x000000120e047291 */ /* 0x000fe4000f8230ff */
[----:B------:R-:W-:Y:S02]  /*0850*/  UIADD3 UR6, UPT, UPT, UR15, UR6, URZ ;  /* 0x000000060f067290 */ /* 0x000fe4000fffe0ff */
[----:B0-----:R-:W-:Y:S02]  /*0860*/  ULEA UR8, UP0, UR16, UR8, 0x2 ;  /* 0x0000000810087291 */ /* 0x001fe4000f8010ff */
[----:B------:R-:W-:Y:S02]  /*0870*/  ULEA UR10, UP2, UR4, UR10, 0x2 ;  /* 0x0000000a040a7291 */ /* 0x000fe4000f8410ff */
[----:B------:R-:W-:-:S02]  /*0880*/  ULEA.HI.X UR14, UR14, UR19, UR6, 0x6, UP1 ;  /* 0x000000130e0e7291 */ /* 0x000fc400088f3406 */
[----:B------:R-:W-:Y:S02]  /*0890*/  ULEA UR15, UP1, UR26, UR8, 0x2 ;  /* 0x000000081a0f7291 */ /* 0x000fe4000f8210ff */
[----:B------:R-:W-:Y:S01]  /*08a0*/  ULEA.HI.X UR9, UR16, UR9, UR17, 0x2, UP0 ;  /* 0x0000000910097291 */ /* 0x000fe200080f1411 */
[----:B------:R-:W-:Y:S01]  /*08b0*/  BSSY.RECONVERGENT B0, `(.L_x_5699) ;  /* 0x0000020000007945 */ /* 0x000fe20003800200 */
[----:B------:R-:W-:Y:S02]  /*08c0*/  ULEA.HI.X UR11, UR4, UR11, UR14, 0x2, UP2 ;  /* 0x0000000b040b7291 */ /* 0x000fe400090f140e */
[----:B------:R-:W-:Y:S01]  /*08d0*/  ULEA.HI.X UR14, UR26, UR9, UR27, 0x2, UP1 ;  /* 0x000000091a0e7291 */ /* 0x000fe200088f141b */
[----:B--2---:R-:W-:Y:S02]  /*08e0*/  @P0 R2UR UR29, R12 ;  /* 0x000000000c1d02ca */ /* 0x004fe400000e0000 */
[----:B------:R-:W-:-:S13]  /*08f0*/  ISETP.GE.U32.OR P0, PT, R17, UR7, P1 ;  /* 0x0000000711007c0c */ /* 0x000fda0008f06470 */
[----:B---3--:R-:W-:Y:S05]  /*0900*/  @P0 BRA `(.L_x_5700) ;  /* 0x00000000005c0947 */ /* 0x008fea0003800000 */
        /* <DEDUP_REMOVED lines=23> */
.L_x_5700:
[----:B------:R-:W-:Y:S02]  /*0a80*/  IMAD.MOV.U32 R16, RZ, RZ, RZ ;  /* 0x000000ffff107224 */ /* 0x000fe400078e00ff */
[----:B------:R-:W-:Y:S02]  /*0a90*/  IMAD.MOV.U32 R18, RZ, RZ, RZ ;  /* 0x000000ffff127224 */ /* 0x000fe400078e00ff */
[----:B------:R-:W-:-:S07]  /*0aa0*/  IMAD.MOV.U32 R4, RZ, RZ, RZ ;  /* 0x000000ffff047224 */ /* 0x000fce00078e00ff */
.L_x_5701:
[----:B------:R-:W-:Y:S05]  /*0ab0*/  BSYNC.RECONVERGENT B0 ;  /* 0x0000000000007941 */ /* 0x000fea0003800200 */
.L_x_5699:
[--C-:B-----5:R-:W-:Y:S01]  /*0ac0*/  HADD2.F32 R9, -RZ, R3.reuse.H0_H0 ;  /* 0x20000003ff097230 */ /* 0x120fe20000004100 */
[C---:B------:R-:W-:Y:S01]  /*0ad0*/  ISETP.GE.U32.AND P2, PT, R6.reuse, UR5, PT ;  /* 0x0000000506007c0c */ /* 0x040fe2000bf46070 */
[C---:B0-----:R-:W-:Y:S01]  /*0ae0*/  VIADD R13, R6.reuse, 0x2 ;  /* 0x00000002060d7836 */ /* 0x041fe20000000000 */
[----:B------:R-:W-:Y:S01]  /*0af0*/  BSSY.RECONVERGENT B0, `(.L_x_5702) ;  /* 0x0000062000007945 */ /* 0x000fe20003800200 */
[----:B------:R-:W-:Y:S01]  /*0b00*/  VIADD R14, R6, 0x3 ;  /* 0x00000003060e7836 */ /* 0x000fe20000000000 */
[----:B------:R-:W-:Y:S01]  /*0b10*/  FSET.BF.GT.AND R10, R9, RZ, PT ;  /* 0x000000ff090a720a */ /* 0x000fe20003804000 */
[----:B------:R-:W-:Y:S01]  /*0b20*/  HADD2.F32 R3, -RZ, R3.H1_H1 ;  /* 0x30000003ff037230 */ /* 0x000fe20000004100 */
[----:B------:R-:W-:Y:S01]  /*0b30*/  FMNMX R12, RZ, R9, !PT ;  /* 0x00000009ff0c7209 */ /* 0x000fe20007800000 */
[----:B------:R-:W-:Y:S01]  /*0b40*/  HADD2.F32 R9, -RZ, R18.H0_H0 ;  /* 0x20000012ff097230 */ /* 0x000fe20000004100 */
[----:B------:R-:W-:Y:S01]  /*0b50*/  ISETP.GE.U32.OR P2, PT, R8, UR7, P2 ;  /* 0x0000000708007c0c */ /* 0x000fe20009746470 */
[--C-:B------:R-:W-:Y:S01]  /*0b60*/  HADD2.F32 R11, -RZ, R2.reuse.H0_H0 ;  /* 0x20000002ff0b7230 */ /* 0x100fe20000004100 */
[----:B------:R-:W-:Y:S01]  /*0b70*/  ISETP.GE.U32.AND P3, PT, R13, UR5, PT ;  /* 0x000000050d007c0c */ /* 0x000fe2000bf66070 */
[----:B------:R-:W-:Y:S01]  /*0b80*/  HADD2.F32 R13, -RZ, R2.H1_H1 ;  /* 0x30000002ff0d7230 */ /* 0x000fe20000004100 */
[----:B------:R-:W-:Y:S01]  /*0b90*/  ISETP.GE.U32.AND P1, PT, R14, UR5, PT ;  /* 0x000000050e007c0c */ /* 0x000fe2000bf26070 */
[----:B------:R-:W-:Y:S01]  /*0ba0*/  HADD2.F32 R18, -RZ, R18.H1_H1 ;  /* 0x30000012ff127230 */ /* 0x000fe20000004100 */
[----:B------:R-:W-:Y:S01]  /*0bb0*/  FSET.BF.GT.AND R2, R3, RZ, PT ;  /* 0x000000ff0302720a */ /* 0x000fe20003804000 */
[----:B------:R-:W-:Y:S01]  /*0bc0*/  HADD2.F32 R20, -RZ, R4.H0_H0 ;  /* 0x20000004ff147230 */ /* 0x000fe20000004100 */
[----:B------:R-:W-:Y:S01]  /*0bd0*/  FMNMX R14, RZ, R3, !PT ;  /* 0x00000003ff0e7209 */ /* 0x000fe20007800000 */
[----:B------:R-:W-:Y:S01]  /*0be0*/  HADD2.F32 R25, -RZ, R0.H0_H0 ;  /* 0x20000000ff197230 */ /* 0x000fe20000004100 */
[----:B------:R-:W-:Y:S01]  /*0bf0*/  FSET.BF.GT.AND R3, R9, RZ, PT ;  /* 0x000000ff0903720a */ /* 0x000fe20003804000 */
[----:B------:R-:W-:Y:S01]  /*0c00*/  FMUL R2, R2, R13 ;  /* 0x0000000d02027220 */ /* 0x000fe20000400000 */
[----:B------:R-:W-:Y:S01]  /*0c10*/  FMNMX R29, RZ, R9, !PT ;  /* 0x00000009ff1d7209 */ /* 0x000fe20007800000 */
[----:B------:R-:W-:Y:S01]  /*0c20*/  HADD2.F32 R9, -RZ, R4.H1_H1 ;  /* 0x30000004ff097230 */ /* 0x000fe20000004100 */
[----:B------:R-:W-:Y:S01]  /*0c30*/  FSET.BF.GT.AND R22, R18, RZ, PT ;  /* 0x000000ff1216720a */ /* 0x000fe20003804000 */
[----:B------:R-:W-:Y:S01]  /*0c40*/  FMUL R23, R3, R20 ;  /* 0x0000001403177220 */ /* 0x000fe20000400000 */
[----:B------:R-:W-:Y:S01]  /*0c50*/  FMNMX R28, RZ, R18, !PT ;  /* 0x00000012ff1c7209 */ /* 0x000fe20007800000 */
[----:B------:R-:W-:-:S02]  /*0c60*/  HADD2.F32 R3, -RZ, R0.H1_H1 ;  /* 0x30000000ff037230 */ /* 0x000fc40000004100 */
[----:B------:R-:W-:Y:S01]  /*0c70*/  FMUL R29, R20, R29 ;  /* 0x0000001d141d7220 */ /* 0x000fe20000400000 */
[----:B------:R-:W-:Y:S01]  /*0c80*/  FMUL R22, R22, R9 ;  /* 0x0000000916167220 */ /* 0x000fe20000400000 */
[----:B------:R-:W-:Y:S01]  /*0c90*/  FMUL R10, R10, R11 ;  /* 0x0000000b0a0a7220 */ /* 0x000fe20000400000 */
[----:B------:R-:W-:Y:S01]  /*0ca0*/  FMUL R28, R9, R28 ;  /* 0x0000001c091c7220 */ /* 0x000fe20000400000 */
[----:B------:R-:W-:Y:S02]  /*0cb0*/  @!P2 IMAD.MOV.U32 R9, RZ, RZ, RZ ;  /* 0x000000ffff09a224 */ /* 0x000fe400078e00ff */
[----:B------:R-:W-:Y:S01]  /*0cc0*/  FMUL R20, R2, R3 ;  /* 0x0000000302147220 */ /* 0x000fe20000400000 */
[--C-:B------:R-:W-:Y:S02]  /*0cd0*/  @!P2 IMAD.MOV.U32 R2, RZ, RZ, R8.reuse ;  /* 0x000000ffff02a224 */ /* 0x100fe400078e0008 */
[----:B------:R-:W-:Y:S01]  /*0ce0*/  FMUL R12, R11, R12 ;  /* 0x0000000c0b0c7220 */ /* 0x000fe20000400000 */
[----:B------:R-:W-:-:S04]  /*0cf0*/  @!P2 IMAD.WIDE.U32 R8, R6, UR26, R8 ;  /* 0x0000001a0608ac25 */ /* 0x000fc8000f8e0008 */
[----:B------:R-:W-:Y:S01]  /*0d00*/  FMUL R25, R10, R25 ;  /* 0x000000190a197220 */ /* 0x000fe20000400000 */
[----:B------:R-:W-:Y:S01]  /*0d10*/  FMUL R13, R13, R14 ;  /* 0x0000000e0d0d7220 */ /* 0x000fe20000400000 */
[----:B------:R-:W-:Y:S01]  /*0d20*/  @!P2 IMAD.MOV.U32 R3, RZ, RZ, RZ ;  /* 0x000000ffff03a224 */ /* 0x000fe200078e00ff */
[----:B------:R-:W-:Y:S01]  /*0d30*/  @!P2 LEA R18, P5, R8, UR15, 0x3 ;  /* 0x0000000f0812ac11 */ /* 0x000fe2000f8a18ff */
[----:B------:R-:W-:Y:S01]  /*0d40*/  IMAD.U32 R15, RZ, RZ, UR26 ;  /* 0x0000001aff0f7e24 */ /* 0x000fe2000f8e00ff */
[----:B------:R-:W-:Y:S01]  /*0d50*/  FMNMX3 R30, |R25|, RZ, |R20|, !PT ;  /* 0x000000ff191e7276 */ /* 0x000fe20007800614 */
[----:B------:R-:W-:Y:S02]  /*0d60*/  IMAD.U32 R10, RZ, RZ, UR26 ;  /* 0x0000001aff0a7e24 */ /* 0x000fe4000f8e00ff */
[----:B------:R-:W-:Y:S01]  /*0d70*/  IMAD.U32 R11, RZ, RZ, UR30 ;  /* 0x0000001eff0b7e24 */ /* 0x000fe2000f8e00ff */
[----:B------:R-:W-:Y:S01]  /*0d80*/  FMNMX3 R30, |R12|, R30, |R13|, !PT ;  /* 0x0000001e0c1e7276 */ /* 0x000fe2000780060d */
[----:B------:R-:W-:-:S02]  /*0d90*/  @!P2 IMAD.IADD R9, R21, 0x1, R9 ;  /* 0x000000011509a824 */ /* 0x000fc400078e0209 */
[----:B------:R-:W-:Y:S01]  /*0da0*/  FMUL R12, R12, UR29 ;  /* 0x0000001d0c0c7c20 */ /* 0x000fe20008400000 */
[----:B------:R-:W-:-:S04]  /*0db0*/  @!P2 IMAD.WIDE.U32 R2, R6, UR26, R2 ;  /* 0x0000001a0602ac25 */ /* 0x000fc8000f8e0002 */
[----:B------:R-:W-:Y:S01]  /*0dc0*/  FMUL R13, R13, UR29 ;  /* 0x0000001d0d0d7c20 */ /* 0x000fe20008400000 */
[----:B------:R-:W-:Y:S01]  /*0dd0*/  @!P2 LEA.HI.X R19, R8, UR14, R9, 0x3, P5 ;  /* 0x0000000e0813ac11 */ /* 0x000fe2000a8f1c09 */
[----:B------:R-:W-:Y:S01]  /*0de0*/  IMAD R4, R6, UR26, R15 ;  /* 0x0000001a06047c24 */ /* 0x000fe2000f8e020f */
[----:B------:R-:W-:Y:S01]  /*0df0*/  @!P2 LEA R14, P4, R2, UR8, 0x3 ;  /* 0x00000008020eac11 */ /* 0x000fe2000f8818ff */
[----:B------:R-:W-:-:S03]  /*0e00*/  IMAD.WIDE.U32 R10, R6, UR26, R10 ;  /* 0x0000001a060a7c25 */ /* 0x000fc6000f8e000a */
[-C--:B------:R-:W-:Y:S01]  /*0e10*/  @!P0 IADD3 R8, P6, PT, R17, R4.reuse, RZ ;  /* 0x0000000411088210 */ /* 0x080fe20007fde0ff */
[C---:B------:R-:W-:Y:S02]  /*0e20*/  @!P2 IMAD.IADD R3, R21.reuse, 0x1, R3 ;  /* 0x000000011503a824 */ /* 0x040fe400078e0203 */
[----:B------:R-:W-:Y:S02]  /*0e30*/  IMAD.IADD R21, R21, 0x1, R11 ;  /* 0x0000000115157824 */ /* 0x000fe400078e020b */
[--C-:B------:R-:W-:Y:S01]  /*0e40*/  HADD2.F32 R0, -RZ, R16.reuse.H0_H0 ;  /* 0x20000010ff007230 */ /* 0x100fe20000004100 */
[----:B------:R-:W-:Y:S01]  /*0e50*/  @!P2 LEA.HI.X R15, R2, UR9, R3, 0x3, P4 ;  /* 0x00000009020fac11 */ /* 0x000fe2000a0f1c03 */
[----:B------:R-:W-:Y:S01]  /*0e60*/  HADD2.F32 R3, -RZ, R16.H1_H1 ;  /* 0x30000010ff037230 */ /* 0x000fe20000004100 */
[----:B------:R-:W-:Y:S01]  /*0e70*/  @!P0 LEA R16, P5, R8, UR8, 0x3 ;  /* 0x0000000808108c11 */ /* 0x000fe2000f8a18ff */
[----:B------:R-:W-:Y:S01]  /*0e80*/  @!P0 IMAD.X R9, RZ, RZ, R21, P6 ;  /* 0x000000ffff098224 */ /* 0x000fe200030e0615 */
[----:B------:R-:W-:Y:S01]  /*0e90*/  @!P0 IADD3 R24, P4, PT, R17, R4, RZ ;  /* 0x0000000411188210 */ /* 0x000fe20007f9e0ff */
[----:B------:R-:W-:Y:S01]  /*0ea0*/  FMUL R23, R23, R0 ;  /* 0x0000000017177220 */ /* 0x000fe20000400000 */
[----:B------:R-:W-:-:S02]  /*0eb0*/  VIADD R0, R5, 0x1e ;  /* 0x0000001e05007836 */ /* 0x000fc40000000000 */
[----:B------:R-:W-:Y:S01]  /*0ec0*/  FMUL R22, R22, R3 ;  /* 0x0000000316167220 */ /* 0x000fe20000400000 */
[----:B------:R-:W-:Y:S01]  /*0ed0*/  @!P0 LEA.HI.X R17, R8, UR9, R9, 0x3, P5 ;  /* 0x0000000908118c11 */ /* 0x000fe2000a8f1c09 */
[----:B------:R-:W-:Y:S01]  /*0ee0*/  FMUL R8, R25, UR29 ;  /* 0x0000001d19087c20 */ /* 0x000fe20008400000 */
[----:B------:R-:W-:Y:S01]  /*0ef0*/  FMUL R9, R20, UR29 ;  /* 0x0000001d14097c20 */ /* 0x000fe20008400000 */
[----:B------:R-:W-:Y:S01]  /*0f00*/  LOP3.LUT R0, R0, 0x1f, RZ, 0xc0, !PT ;  /* 0x0000001f00007812 */ /* 0x000fe200078ec0ff */
[----:B------:R-:W-:Y:S01]  /*0f10*/  @!P0 IMAD.X R27, RZ, RZ, R21, P4 ;  /* 0x000000ffff1b8224 */ /* 0x000fe200020e0615 */
[----:B------:R-:W-:Y:S01]  /*0f20*/  @!P0 LEA R2, P6, R24, UR15, 0x3 ;  /* 0x0000000f18028c11 */ /* 0x000fe2000f8c18ff */
[----:B------:R-:W-:Y:S01]  /*0f30*/  VIADD R33, R5, 0x1d ;  /* 0x0000001d05217836 */ /* 0x000fe20000000000 */
[----:B------:R0:W-:Y:S01]  /*0f40*/  @!P2 STG.E.64 desc[UR22][R14.64], R8 ;  /* 0x000000080e00a986 */ /* 0x0001e2000c101b16 */
[----:B------:R-:W-:Y:S02]  /*0f50*/  ISETP.LT.U32.AND P3, PT, R0, UR7, !P3 ;  /* 0x0000000700007c0c */ /* 0x000fe4000df61070 */
[----:B------:R-:W-:Y:S01]  /*0f60*/  @!P0 LEA.HI.X R3, R24, UR14, R27, 0x3, P6 ;  /* 0x0000000e18038c11 */ /* 0x000fe2000b0f1c1b */
[----:B------:R0:W-:Y:S01]  /*0f70*/  @!P2 STG.E.64 desc[UR22][R18.64], R12 ;  /* 0x0000000c1200a986 */ /* 0x0001e2000c101b16 */
[----:B------:R-:W-:Y:S01]  /*0f80*/  VIADD R24, R6, 0x2 ;  /* 0x0000000206187836 */ /* 0x000fe20000000000 */
[----:B------:R-:W-:-:S08]  /*0f90*/  LOP3.LUT R33, R33, 0x1f, RZ, 0xc0, !PT ;  /* 0x0000001f21217812 */ /* 0x000fd000078ec0ff */
[----:B------:R-:W-:Y:S01]  /*0fa0*/  @!P3 IMAD.MOV.U32 R25, RZ, RZ, RZ ;  /* 0x000000ffff19b224 */ /* 0x000fe200078e00ff */
[----:B------:R-:W-:Y:S01]  /*0fb0*/  @!P3 CS2R R26, SRZ ;  /* 0x00000000001ab805 */ /* 0x000fe2000001ff00 */
[----:B------:R-:W-:Y:S06]  /*0fc0*/  @!P3 BRA `(.L_x_5703) ;  /* 0x000000000050b947 */ /* 0x000fec0003800000 */
[----:B0-----:R-:W-:Y:S01]  /*0fd0*/  IMAD.U32 R14, RZ, RZ, UR31 ;  /* 0x0000001fff0e7e24 */ /* 0x001fe2000f8e00ff */
[----:B------:R-:W-:Y:S01]  /*0fe0*/  IADD3 R11, P2, P3, R0, UR26, R10 ;  /* 0x0000001a000b7c10 */ /* 0x000fe2000fb5e00a */
[----:B------:R-:W-:Y:S02]  /*0ff0*/  IMAD.U32 R15, RZ, RZ, UR32 ;  /* 0x00000020ff0f7e24 */ /* 0x000fe4000f8e00ff */
[C---:B------:R-:W-:Y:S01]  /*1000*/  IMAD R19, R6.reuse, UR32, RZ ;  /* 0x0000002006137c24 */ /* 0x040fe2000f8e02ff */
[----:B------:R-:W-:Y:S01]  /*1010*/  IADD3.X R18, PT, PT, RZ, UR30, R21, P2, P3 ;  /* 0x0000001eff127c10 */ /* 0x000fe200097e6415 */
[----:B------:R-:W-:-:S04]  /*1020*/  IMAD.WIDE.U32 R14, R6, UR31, R14 ;  /* 0x0000001f060e7c25 */ /* 0x000fc8000f8e000e */
[----:B------:R-:W-:Y:S01]  /*1030*/  IMAD.SHL.U32 R10, R11, 0x4, RZ ;  /* 0x000000040b0a7824 */ /* 0x000fe200078e00ff */
[----:B------:R-:W-:Y:S01]  /*1040*/  IADD3 R20, P2, P3, R0, UR31, R14 ;  /* 0x0000001f00147c10 */ /* 0x000fe2000fb5e00e */
[----:B------:R-:W-:Y:S01]  /*1050*/  IMAD.IADD R25, R19, 0x1, R15 ;  /* 0x0000000113197824 */ /* 0x000fe200078e020f */
[----:B------:R-:W-:Y:S02]  /*1060*/  SHF.L.U64.HI R11, R11, 0x2, R18 ;  /* 0x000000020b0b7819 */ /* 0x000fe40000010212 */
        /* <DEDUP_REMOVED lines=10> */
.L_x_5703:
[----:B------:R-:W-:Y:S05]  /*1110*/  BSYNC.RECONVERGENT B0 ;  /* 0x0000000000007941 */ /* 0x000fea0003800200 */
.L_x_5702:
[----:B------:R-:W-:Y:S01]  /*1120*/  ISETP.LT.U32.AND P3, PT, R33, UR7, !P1 ;  /* 0x0000000721007c0c */ /* 0x000fe2000cf61070 */
[----:B-1----:R-:W-:Y:S01]  /*1130*/  FMUL R10, R23, UR29 ;  /* 0x0000001d170a7c20 */ /* 0x002fe20008400000 */
[----:B------:R-:W-:Y:S01]  /*1140*/  FMUL R11, R22, UR29 ;  /* 0x0000001d160b7c20 */ /* 0x000fe20008400000 */
[----:B0-----:R-:W-:Y:S01]  /*1150*/  FMUL R14, R29, UR29 ;  /* 0x0000001d1d0e7c20 */ /* 0x001fe20008400000 */
[----:B------:R-:W-:Y:S01]  /*1160*/  FMUL R15, R28, UR29 ;  /* 0x0000001d1c0f7c20 */ /* 0x000fe20008400000 */
[----:B------:R-:W-:Y:S01]  /*1170*/  VIADD R20, R6, 0x3 ;  /* 0x0000000306147836 */ /* 0x000fe20000000000 */
[----:B------:R-:W-:Y:S01]  /*1180*/  ISETP.GE.U32.AND P2, PT, R24, UR5, PT ;  /* 0x0000000518007c0c */ /* 0x000fe2000bf46070 */
[----:B------:R0:W-:Y:S01]  /*1190*/  @!P0 STG.E.64 desc[UR22][R16.64], R10 ;  /* 0x0000000a10008986 */ /* 0x0001e2000c101b16 */
[----:B------:R-:W-:Y:S01]  /*11a0*/  FMNMX3 R30, |R23|, R30, |R22|, !PT ;  /* 0x0000001e171e7276 */ /* 0x000fe20007800616 */
[----:B------:R-:W-:Y:S01]  /*11b0*/  BSSY.RECONVERGENT B0, `(.L_x_5704) ;  /* 0x0000021000007945 */ /* 0x000fe20003800200 */
[----:B------:R-:W-:Y:S01]  /*11c0*/  ISETP.GE.U32.AND P4, PT, R20, UR5, PT ;  /* 0x0000000514007c0c */ /* 0x000fe2000bf86070 */
[----:B------:R0:W-:Y:S01]  /*11d0*/  @!P0 STG.E.64 desc[UR22][R2.64], R14 ;  /* 0x0000000e02008986 */ /* 0x0001e2000c101b16 */
[----:B------:R-:W-:Y:S01]  /*11e0*/  IADD3 R22, P0, PT, R4, UR26, RZ ;  /* 0x0000001a04167c10 */ /* 0x000fe2000ff1e0ff */
[----:B------:R-:W-:Y:S01]  /*11f0*/  @!P3 IMAD.MOV.U32 R23, RZ, RZ, RZ ;  /* 0x000000ffff17b224 */ /* 0x000fe200078e00ff */
[----:B------:R-:W-:Y:S01]  /*1200*/  ISETP.GE.U32.OR P1, PT, R0, UR7, P2 ;  /* 0x0000000700007c0c */ /* 0x000fe20009726470 */
[----:B------:R-:W-:Y:S01]  /*1210*/  @!P3 IMAD.MOV.U32 R4, RZ, RZ, RZ ;  /* 0x000000ffff04b224 */ /* 0x000fe200078e00ff */
[----:B------:R-:W-:Y:S01]  /*1220*/  ISETP.GE.U32.OR P2, PT, R33, UR7, P4 ;  /* 0x0000000721007c0c */ /* 0x000fe2000a746470 */
[----:B------:R-:W-:Y:S01]  /*1230*/  @!P3 IMAD.MOV.U32 R31, RZ, RZ, RZ ;  /* 0x000000ffff1fb224 */ /* 0x000fe200078e00ff */
[----:B------:R-:W-:Y:S01]  /*1240*/  IADD3.X R21, PT, PT, R21, UR30, RZ, P0, !PT ;  /* 0x0000001e15157c10 */ /* 0x000fe200087fe4ff */
[----:B------:R-:W-:Y:S10]  /*1250*/  @!P3 BRA `(.L_x_5705) ;  /* 0x000000000058b947 */ /* 0x000ff40003800000 */
        /* <DEDUP_REMOVED lines=22> */
.L_x_5705:
[----:B------:R-:W-:Y:S05]  /*13c0*/  BSYNC.RECONVERGENT B0 ;  /* 0x0000000000007941 */ /* 0x000fea0003800200 */
.L_x_5704:
[--C-:B-1---5:R-:W-:Y:S01]  /*13d0*/  HADD2.F32 R18, -RZ, R26.reuse.H0_H0 ;  /* 0x2000001aff127230 */ /* 0x122fe20000004100 */
[----:B------:R-:W1:Y:S01]  /*13e0*/  S2UR UR6, SR_CgaCtaId ;  /* 0x00000000000679c3 */ /* 0x000e620000008800 */
[----:B0-----:R-:W-:Y:S01]  /*13f0*/  HADD2.F32 R16, -RZ, R26.H1_H1 ;  /* 0x3000001aff107230 */ /* 0x001fe20000004100 */
[----:B------:R-:W-:Y:S01]  /*1400*/  FMNMX3 R30, |R29|, R30, |R28|, !PT ;  /* 0x0000001e1d1e7276 */ /* 0x000fe2000780061c */
[--C-:B------:R-:W-:Y:S01]  /*1410*/  HADD2.F32 R26, -RZ, R27.reuse.H0_H0 ;  /* 0x2000001bff1a7230 */ /* 0x100fe20000004100 */
[----:B------:R-:W-:Y:S01]  /*1420*/  FSET.BF.GT.AND R19, R18, RZ, PT ;  /* 0x000000ff1213720a */ /* 0x000fe20003804000 */
[----:B------:R-:W-:Y:S01]  /*1430*/  HADD2.F32 R17, -RZ, R27.H1_H1 ;  /* 0x3000001bff117230 */ /* 0x000fe20000004100 */
[----:B------:R-:W-:Y:S01]  /*1440*/  FSET.BF.GT.AND R32, R16, RZ, PT ;  /* 0x000000ff1020720a */ /* 0x000fe20003804000 */
[--C-:B------:R-:W-:Y:S01]  /*1450*/  HADD2.F32 R28, -RZ, R25.reuse.H0_H0 ;  /* 0x20000019ff1c7230 */ /* 0x100fe20000004100 */
[----:B------:R-:W-:Y:S01]  /*1460*/  FMNMX R27, RZ, R18, !PT ;  /* 0x00000012ff1b7209 */ /* 0x000fe20007800000 */
[----:B------:R-:W-:-:S02]  /*1470*/  HADD2.F32 R34, -RZ, R25.H1_H1 ;  /* 0x30000019ff227230 */ /* 0x000fc40000004100 */
[----:B------:R-:W-:Y:S01]  /*1480*/  FMUL R19, R19, R26 ;  /* 0x0000001a13137220 */ /* 0x000fe20000400000 */
[----:B------:R-:W-:Y:S01]  /*1490*/  FMUL R25, R32, R17 ;  /* 0x0000001120197220 */ /* 0x000fe20000400000 */
[-C--:B------:R-:W-:Y:S01]  /*14a0*/  @!P1 IADD3 R3, P5, PT, R22, R0.reuse, RZ ;  /* 0x0000000016039210 */ /* 0x080fe20007fbe0ff */
[----:B------:R-:W-:Y:S01]  /*14b0*/  FMUL R18, R26, R27 ;  /* 0x0000001b1a127220 */ /* 0x000fe20000400000 */
[----:B------:R-:W-:Y:S01]  /*14c0*/  @!P1 IADD3 R0, P4, PT, R22, R0, RZ ;  /* 0x0000000016009210 */ /* 0x000fe20007f9e0ff */
[----:B------:R-:W-:Y:S01]  /*14d0*/  FMUL R19, R19, R28 ;  /* 0x0000001c13137220 */ /* 0x000fe20000400000 */
[----:B------:R-:W-:Y:S01]  /*14e0*/  FMNMX R16, RZ, R16, !PT ;  /* 0x00000010ff107209 */ /* 0x000fe20007800000 */
[----:B------:R-:W-:Y:S01]  /*14f0*/  FMUL R25, R25, R34 ;  /* 0x0000002219197220 */ /* 0x000fe20000400000 */
[----:B------:R-:W-:Y:S01]  /*1500*/  IADD3 R22, P3, P0, R33, UR26, R22 ;  /* 0x0000001a21167c10 */ /* 0x000fe2000f87e016 */
[----:B------:R-:W-:Y:S01]  /*1510*/  HADD2.F32 R27, -RZ, R4.H0_H0 ;  /* 0x20000004ff1b7230 */ /* 0x000fe20000004100 */
[----:B------:R-:W-:Y:S01]  /*1520*/  UMOV UR4, 0x400 ;  /* 0x0000040000047882 */ /* 0x000fe20000000000 */
[--C-:B------:R-:W-:Y:S01]  /*1530*/  @!P1 IMAD.X R36, RZ, RZ, R21.reuse, P5 ;  /* 0x000000ffff249224 */ /* 0x100fe200028e0615 */
[----:B------:R-:W-:Y:S01]  /*1540*/  @!P1 LEA R26, P5, R0, UR15, 0x3 ;  /* 0x0000000f001a9c11 */ /* 0x000fe2000f8a18ff */
[----:B------:R-:W-:-:S02]  /*1550*/  @!P1 IMAD.X R33, RZ, RZ, R21, P4 ;  /* 0x000000ffff219224 */ /* 0x000fc400020e0615 */
[----:B------:R-:W-:Y:S01]  /*1560*/  FMUL R35, R17, R16 ;  /* 0x0000001011237220 */ /* 0x000fe20000400000 */
[----:B------:R-:W-:Y:S01]  /*1570*/  FMNMX3 R30, |R19|, R30, |R25|, !PT ;  /* 0x0000001e131e7276 */ /* 0x000fe20007800619 */
[----:B------:R-:W-:Y:S01]  /*1580*/  UIADD3 UR4, UPT, UPT, UR4, 0x20, URZ ;  /* 0x0000002004047890 */ /* 0x000fe2000fffe0ff */
[----:B------:R-:W-:Y:S01]  /*1590*/  FSET.BF.GT.AND R34, R27, RZ, PT ;  /* 0x000000ff1b22720a */ /* 0x000fe20003804000 */
[----:B------:R-:W-:Y:S01]  /*15a0*/  FMUL R16, R19, UR29 ;  /* 0x0000001d13107c20 */ /* 0x000fe20008400000 */
[----:B------:R-:W-:Y:S01]  /*15b0*/  FMNMX R32, RZ, R27, !PT ;  /* 0x0000001bff207209 */ /* 0x000fe20007800000 */
[----:B------:R-:W-:Y:S01]  /*15c0*/  FMUL R17, R25, UR29 ;  /* 0x0000001d19117c20 */ /* 0x000fe20008400000 */
[----:B------:R-:W-:Y:S01]  /*15d0*/  @!P1 LEA.HI.X R27, R0, UR14, R33, 0x3, P5 ;  /* 0x0000000e001b9c11 */ /* 0x000fe2000a8f1c21 */
[----:B------:R-:W-:Y:S01]  /*15e0*/  HADD2.F32 R0, -RZ, R4.H1_H1 ;  /* 0x30000004ff007230 */ /* 0x000fe20000004100 */
[----:B------:R-:W-:Y:S01]  /*15f0*/  @!P1 LEA R2, P6, R3, UR8, 0x3 ;  /* 0x0000000803029c11 */ /* 0x000fe2000f8c18ff */
[----:B-1----:R-:W-:Y:S01]  /*1600*/  ULEA UR4, UR6, UR4, 0x18 ;  /* 0x0000000406047291 */ /* 0x002fe2000f8ec0ff */
[----:B------:R-:W-:Y:S01]  /*1610*/  FMNMX3 R33, |R18|, R30, |R35|, !PT ;  /* 0x0000001e12217276 */ /* 0x000fe20007800623 */
[--C-:B------:R-:W-:Y:S01]  /*1620*/  HADD2.F32 R29, -RZ, R31.reuse.H0_H0 ;  /* 0x2000001fff1d7230 */ /* 0x100fe20000004100 */
[----:B------:R-:W-:Y:S01]  /*1630*/  LOP3.LUT R30, RZ, R6, RZ, 0x33, !PT ;  /* 0x00000006ff1e7212 */ /* 0x000fe200078e33ff */
[----:B------:R-:W-:Y:S01]  /*1640*/  FMUL R19, R35, UR29 ;  /* 0x0000001d23137c20 */ /* 0x000fe20008400000 */
[----:B------:R-:W-:Y:S01]  /*1650*/  @!P1 LEA.HI.X R3, R3, UR9, R36, 0x3, P6 ;  /* 0x0000000903039c11 */ /* 0x000fe2000b0f1c24 */
[----:B------:R-:W-:-:S02]  /*1660*/  HADD2.F32 R28, -RZ, R31.H1_H1 ;  /* 0x3000001fff1c7230 */ /* 0x000fc40000004100 */
[----:B------:R-:W-:Y:S01]  /*1670*/  FMUL R18, R18, UR29 ;  /* 0x0000001d12127c20 */ /* 0x000fe20008400000 */
[----:B------:R-:W-:Y:S01]  /*1680*/  IMAD.IADD R25, R30, 0x1, R7 ;  /* 0x000000011e197824 */ /* 0x000fe200078e0207 */
[----:B------:R-:W-:Y:S01]  /*1690*/  FSET.BF.GT.AND R35, R0, RZ, PT ;  /* 0x000000ff0023720a */ /* 0x000fe20003804000 */
[----:B------:R0:W-:Y:S01]  /*16a0*/  @!P1 STG.E.64 desc[UR22][R2.64], R16 ;  /* 0x0000001002009986 */ /* 0x0001e2000c101b16 */
[----:B------:R-:W-:Y:S01]  /*16b0*/  FMNMX R31, RZ, R0, !PT ;  /* 0x00000000ff1f7209 */ /* 0x000fe20007800000 */
[----:B------:R-:W-:Y:S01]  /*16c0*/  IMAD.SHL.U32 R0, R5, 0x4, RZ ;  /* 0x0000000405007824 */ /* 0x000fe200078e00ff */
[----:B------:R-:W-:Y:S01]  /*16d0*/  LOP3.LUT R4, R7, 0x1f, RZ, 0xc0, !PT ;  /* 0x0000001f07047812 */ /* 0x000fe200078ec0ff */
[----:B------:R-:W-:Y:S01]  /*16e0*/  IMAD.SHL.U32 R25, R25, 0x4, RZ ;  /* 0x0000000419197824 */ /* 0x000fe200078e00ff */
[----:B------:R1:W-:Y:S01]  /*16f0*/  @!P1 STG.E.64 desc[UR22][R26.64], R18 ;  /* 0x000000121a009986 */ /* 0x0003e2000c101b16 */
[----:B------:R-:W-:Y:S01]  /*1700*/  FMUL R34, R34, R29 ;  /* 0x0000001d22227220 */ /* 0x000fe20000400000 */
[----:B------:R-:W-:Y:S01]  /*1710*/  FMUL R32, R29, R32 ;  /* 0x000000201d207220 */ /* 0x000fe20000400000 */
[----:B------:R-:W-:Y:S01]  /*1720*/  FMUL R35, R35, R28 ;  /* 0x0000001c23237220 */ /* 0x000fe20000400000 */
[----:B------:R-:W-:Y:S01]  /*1730*/  LOP3.LUT R29, R25, 0x7c, RZ, 0xc0, !PT ;  /* 0x0000007c191d7812 */ /* 0x000fe200078ec0ff */
[----:B------:R-:W-:-:S02]  /*1740*/  HADD2.F32 R25, -RZ, R23.H0_H0 ;  /* 0x20000017ff197230 */ /* 0x000fc40000004100 */
[----:B------:R-:W-:Y:S01]  /*1750*/  FMUL R31, R28, R31 ;  /* 0x0000001f1c1f7220 */ /* 0x000fe20000400000 */
[----:B------:R-:W-:Y:S01]  /*1760*/  IMAD.IADD R24, R7, 0x1, -R24 ;  /* 0x0000000107187824 */ /* 0x000fe200078e0a18 */
[----:B------:R-:W-:Y:S01]  /*1770*/  @!P2 LEA R28, P1, R22, UR8, 0x3 ;  /* 0x00000008161cac11 */ /* 0x000fe2000f8218ff */
[----:B0-----:R-:W-:Y:S02]  /*1780*/  IMAD.U32 R3, RZ, RZ, UR4 ;  /* 0x00000004ff037e24 */ /* 0x001fe4000f8e00ff */
[----:B------:R-:W-:Y:S01]  /*1790*/  FMUL R34, R34, R25 ;  /* 0x0000001922227220 */ /* 0x000fe20000400000 */
[----:B------:R-:W-:Y:S01]  /*17a0*/  IADD3.X R25, PT, PT, RZ, UR30, R21, P3, P0 ;  /* 0x0000001eff197c10 */ /* 0x000fe20009fe0415 */
[----:B------:R-:W-:Y:S01]  /*17b0*/  BSSY.RECONVERGENT B0, `(.L_x_5706) ;  /* 0x000008e000007945 */ /* 0x000fe20003800200 */
[----:B------:R-:W-:Y:S01]  /*17c0*/  IMAD R2, R4, 0x84, R3 ;  /* 0x0000008404027824 */ /* 0x000fe200078e0203 */
[----:B-1----:R-:W-:Y:S01]  /*17d0*/  LOP3.LUT R27, R0, 0x7c, RZ, 0xc0, !PT ;  /* 0x0000007c001b7812 */ /* 0x002fe200078ec0ff */
[----:B------:R-:W-:-:S02]  /*17e0*/  HADD2.F32 R26, -RZ, R23.H1_H1 ;  /* 0x30000017ff1a7230 */ /* 0x000fc40000004100 */
[----:B------:R-:W-:Y:S01]  /*17f0*/  IMAD.IADD R23, R2, 0x1, R29 ;  /* 0x0000000102177824 */ /* 0x000fe200078e021d */
[----:B------:R-:W-:Y:S01]  /*1800*/  @!P2 LEA.HI.X R29, R22, UR9, R25, 0x3, P1 ;  /* 0x00000009161dac11 */ /* 0x000fe200088f1c19 */
[----:B------:R-:W-:Y:S02]  /*1810*/  IMAD.IADD R0, R2, 0x1, R27 ;  /* 0x0000000102007824 */ /* 0x000fe400078e021b */
[----:B------:R-:W-:Y:S01]  /*1820*/  FMUL R35, R35, R26 ;  /* 0x0000001a23237220 */ /* 0x000fe20000400000 */
[----:B------:R-:W-:Y:S02]  /*1830*/  IMAD.IADD R27, R7, 0x1, -R20 ;  /* 0x00000001071b7824 */ /* 0x000fe400078e0a14 */
[----:B------:R-:W-:Y:S01]  /*1840*/  FMUL R20, R34, UR29 ;  /* 0x0000001d22147c20 */ /* 0x000fe20008400000 */
[----:B------:R-:W-:Y:S01]  /*1850*/  IMAD.SHL.U32 R26, R24, 0x4, RZ ;  /* 0x00000004181a7824 */ /* 0x000fe200078e00ff */
[C---:B------:R-:W-:Y:S01]  /*1860*/  @!P2 LEA R24, P0, R22.reuse, UR15, 0x3 ;  /* 0x0000000f1618ac11 */ /* 0x040fe2000f8018ff */
[----:B------:R-:W-:Y:S01]  /*1870*/  IMAD.SHL.U32 R27, R27, 0x4, RZ ;  /* 0x000000041b1b7824 */ /* 0x000fe200078e00ff */
[----:B------:R0:W-:Y:S01]  /*1880*/  STS [R0], R8 ;  /* 0x0000000800007388 */ /* 0x0001e20000000800 */
[----:B------:R-:W-:Y:S01]  /*1890*/  FMUL R21, R35, UR29 ;  /* 0x0000001d23157c20 */ /* 0x000fe20008400000 */
[----:B------:R-:W-:Y:S01]  /*18a0*/  @!P2 LEA.HI.X R25, R22, UR14, R25, 0x3, P0 ;  /* 0x0000000e1619ac11 */ /* 0x000fe200080f1c19 */
[----:B------:R-:W-:Y:S01]  /*18b0*/  FMUL R22, R32, UR29 ;  /* 0x0000001d20167c20 */ /* 0x000fe20008400000 */
[----:B------:R1:W-:Y:S01]  /*18c0*/  STS [R23], R10 ;  /* 0x0000000a17007388 */ /* 0x0003e20000000800 */
[----:B------:R-:W-:-:S02]  /*18d0*/  LOP3.LUT R27, R27, 0x7c, RZ, 0xc0, !PT ;  /* 0x0000007c1b1b7812 */ /* 0x000fc400078ec0ff */
[----:B------:R-:W-:Y:S01]  /*18e0*/  ISETP.LT.U32.AND P0, PT, R6, UR7, PT ;  /* 0x0000000706007c0c */ /* 0x000fe2000bf01070 */
[----:B------:R2:W-:Y:S02]  /*18f0*/  @!P2 STG.E.64 desc[UR22][R28.64], R20 ;  /* 0x000000141c00a986 */ /* 0x0005e4000c101b16 */
[----:B0-----:R-:W-:Y:S01]  /*1900*/  IMAD.IADD R8, R2, 0x1, R27 ;  /* 0x0000000102087824 */ /* 0x001fe200078e021b */
[----:B-1----:R-:W-:Y:S01]  /*1910*/  LOP3.LUT R23, R26, 0x7c, RZ, 0xc0, !PT ;  /* 0x0000007c1a177812 */ /* 0x002fe200078ec0ff */
[----:B------:R-:W-:-:S04]  /*1920*/  IMAD.WIDE.U32 R26, R6, UR12, RZ ;  /* 0x0000000c061a7c25 */ /* 0x000fc8000f8e00ff */
[----:B------:R-:W-:Y:S02]  /*1930*/  IMAD.IADD R37, R2, 0x1, R23 ;  /* 0x0000000102257824 */ /* 0x000fe400078e0217 */
[----:B------:R-:W-:Y:S01]  /*1940*/  FMUL R23, R31, UR29 ;  /* 0x0000001d1f177c20 */ /* 0x000fe20008400000 */
[----:B------:R-:W-:Y:S01]  /*1950*/  IMAD R27, R6, UR13, R27 ;  /* 0x0000000d061b7c24 */ /* 0x000fe2000f8e021b */
[----:B--2---:R-:W-:Y:S01]  /*1960*/  FMNMX3 R28, |R34|, R33, |R35|, !PT ;  /* 0x00000021221c7276 */ /* 0x004fe20007800623 */
[----:B------:R-:W-:Y:S01]  /*1970*/  USHF.L.U64.HI UR13, UR12, 0x1, UR13 ;  /* 0x000000010c0d7899 */ /* 0x000fe2000801020d */
[----:B------:R0:W-:Y:S01]  /*1980*/  STS [R37], R16 ;  /* 0x0000001025007388 */ /* 0x0001e20000000800 */
[----:B------:R-:W-:Y:S01]  /*1990*/  USHF.L.U32 UR12, UR12, 0x1, URZ ;  /* 0x000000010c0c7899 */ /* 0x000fe200080006ff */
[----:B------:R-:W-:Y:S01]  /*19a0*/  IMAD.SHL.U32 R10, R26, 0x2, RZ ;  /* 0x000000021a0a7824 */ /* 0x000fe200078e00ff */
[----:B------:R-:W-:Y:S01]  /*19b0*/  FMNMX3 R28, |R32|, R28, |R31|, !PT ;  /* 0x0000001c201c7276 */ /* 0x000fe2000780061f */
[----:B------:R-:W-:Y:S01]  /*19c0*/  @!P2 STG.E.64 desc[UR22][R24.64], R22 ;  /* 0x000000161800a986 */ /* 0x000fe2000c101b16 */
[----:B------:R-:W-:-:S03]  /*19d0*/  VIADD R29, R30, UR7 ;  /* 0x000000071e1d7c36 */ /* 0x000fc60008000000 */
[----:B------:R1:W-:Y:S01]  /*19e0*/  STS [R8], R20 ;  /* 0x0000001408007388 */ /* 0x0003e20000000800 */
[----:B0-----:R-:W-:Y:S02]  /*19f0*/  SHF.L.U64.HI R16, R26, 0x1, R27 ;  /* 0x000000011a107819 */ /* 0x001fe4000001021b */
[----:B-1----:R-:W-:Y:S01]  /*1a00*/  IADD3 R20, PT, PT, -R6, UR7, RZ ;  /* 0x0000000706147c10 */ /* 0x002fe2000fffe1ff */
        /* <DEDUP_REMOVED lines=19> */
.L_x_5710:
        /* <DEDUP_REMOVED lines=48> */
.L_x_5709:
[----:B------:R-:W-:Y:S05]  /*1e40*/  BSYNC.RECONVERGENT B1 ;  /* 0x0000000000017941 */ /* 0x000fea0003800200 */
.L_x_5708:
        /* <DEDUP_REMOVED lines=36> */
.L_x_5707:
[----:B------:R-:W-:Y:S05]  /*2090*/  BSYNC.RECONVERGENT B0 ;  /* 0x0000000000007941 */ /* 0x000fea0003800200 */
.L_x_5706:
        /* <DEDUP_REMOVED lines=52> */
.L_x_5715:
        /* <DEDUP_REMOVED lines=48> */
.L_x_5714:
[----:B------:R-:W-:Y:S05]  /*26e0*/  BSYNC.RECONVERGENT B1 ;  /* 0x0000000000017941 */ /* 0x000fea0003800200 */
.L_x_5713:
        /* <DEDUP_REMOVED lines=36> */
.L_x_5712:
[----:B------:R-:W-:Y:S05]  /*2930*/  BSYNC.RECONVERGENT B0 ;  /* 0x0000000000007941 */ /* 0x000fea0003800200 */
.L_x_5711:
        /* <DEDUP_REMOVED lines=31> */
.L_x_5720:
        /* <DEDUP_REMOVED lines=48> */
.L_x_5719:
[----:B------:R-:W-:Y:S05]  /*2e30*/  BSYNC.RECONVERGENT B1 ;  /* 0x0000000000017941 */ /* 0x000fea0003800200 */
.L_x_5718:
        /* <DEDUP_REMOVED lines=35> */
.L_x_5717:
[----:B------:R-:W-:Y:S05]  /*3070*/  BSYNC.RECONVERGENT B0 ;  /* 0x0000000000007941 */ /* 0x000fea0003800200 */
.L_x_5716:
        /* <DEDUP_REMOVED lines=22> */
.L_x_5725:
        /* <DEDUP_REMOVED lines=48> */
.L_x_5724:
[----:B------:R-:W-:Y:S05]  /*34e0*/  BSYNC.RECONVERGENT B1 ;  /* 0x0000000000017941 */ /* 0x000fea0003800200 */
.L_x_5723:
        /* <DEDUP_REMOVED lines=35> */
.L_x_5722:
[----:B------:R-:W-:Y:S05]  /*3720*/  BSYNC.RECONVERGENT B0 ;  /* 0x0000000000007941 */ /* 0x000fea0003800200 */
.L_x_5721:
        /* <DEDUP_REMOVED lines=39> */
.L_x_5734:
[----:B------:R-:W-:Y:S02]  /*39a0*/  ISETP.NE.AND P0, PT, R7, RZ, PT ;  /* 0x000000ff0700720c */ /* 0x000fe40003f05270 */
[----:B-1----:R-:W-:-:S11]  /*39b0*/  FMNMX R5, R2, R5, !PT ;  /* 0x0000000502057209 */ /* 0x002fd60007800000 */
[----:B------:R-:W-:Y:S05]  /*39c0*/  @P0 BRA `(.L_x_5727) ;  /* 0x0000000000080947 */ /* 0x000fea0003800000 */
[----:B0-----:R-:W0:Y:S02]  /*39d0*/  LDC.64 R2, c[0x0][0x3a8] ;  /* 0x0000ea00ff027b82 */ /* 0x001e240000000a00 */
[----:B0-----:R1:W-:Y:S02]  /*39e0*/  REDG.E.MAX.S32.STRONG.GPU desc[UR22][R2.64], R5 ;  /* 0x000000050200798e */ /* 0x0013e4000d12e316 */
.L_x_5727:
[----:B------:R-:W-:Y:S05]  /*39f0*/  BSYNC B0 ;  /* 0x0000000000007941 */ /* 0x000fea0003800000 */
.L_x_5726:
        /* <DEDUP_REMOVED lines=12> */
[----:B-1234-:R-:W-:Y:S05]  /*3ac0*/  CALL.REL.NOINC `($__internal_157_$__cuda_sm20_rcp_rn_f32_slowpath) ;  /* 0x0000000400987944 */ /* 0x01efea0003c00000 */
[----:B------:R-:W-:Y:S05]  /*3ad0*/  BRA `(.L_x_5730) ;  /* 0x0000000000147947 */ /* 0x000fea0003800000 */
.L_x_5729:
[----:B-1--4-:R-:W0:Y:S01]  /*3ae0*/  MUFU.RCP R5, UR29 ;  /* 0x0000001d00057d08 */ /* 0x012e220008001000 */
[----:B------:R-:W-:-:S04]  /*3af0*/  IMAD.U32 R0, RZ, RZ, UR29 ;  /* 0x0000001dff007e24 */ /* 0x000fc8000f8e00ff */
[----:B0-----:R-:W-:-:S04]  /*3b00*/  FFMA R0, R5, R0, -1 ;  /* 0xbf80000005007423 */ /* 0x001fc80000000000 */
[----:B------:R-:W-:-:S04]  /*3b10*/  FADD.FTZ R0, -R0, -RZ ;  /* 0x800000ff00007221 */ /* 0x000fc80000010100 */
[----:B------:R-:W-:-:S07]  /*3b20*/  FFMA R5, R5, R0, R5 ;  /* 0x0000000005057223 */ /* 0x000fce0000000005 */
.L_x_5730:
[----:B------:R-:W0:Y:S02]  /*3b30*/  LDC.64 R2, c[0x0][0x3b0] ;  /* 0x0000ec00ff027b82 */ /* 0x000e240000000a00 */
[----:B0-----:R-:W-:Y:S01]  /*3b40*/  STG.E desc[UR22][R2.64], R5 ;  /* 0x0000000502007986 */ /* 0x001fe2000c101916 */
[----:B------:R-:W-:Y:S05]  /*3b50*/  EXIT ;  /* 0x000000000000794d */ /* 0x000fea0003800000 */
.L_x_5728:
[----:B------:R-:W-:Y:S02]  /*3b60*/  IMAD.MOV.U32 R9, RZ, RZ, 0x4 ;  /* 0x00000004ff097424 */ /* 0x000fe400078e00ff */
[----:B------:R-:W-:Y:S02]  /*3b70*/  IMAD.MOV.U32 R11, RZ, RZ, 0x1f ;  /* 0x0000001fff0b7424 */ /* 0x000fe400078e00ff */
[----:B------:R-:W-:-:S07]  /*3b80*/  IMAD.MOV.U32 R4, RZ, RZ, -0x1 ;  /* 0xffffffffff047424 */ /* 0x000fce00078e00ff */
[----:B0123--:R-:W-:Y:S05]  /*3b90*/  WARPSYNC.COLLECTIVE R4, `(.L_x_5731) ;  /* 0x0000000004087348 */ /* 0x00ffea0003c00000 */
[----:B-1----:R1:W4:Y:S02]  /*3ba0*/  SHFL.DOWN P0, R5, R0, R9, R11 ;  /* 0x0800000900057389 */ /* 0x002324000000000b */
[----:B01234-:R-:W-:Y:S05]  /*3bb0*/  ENDCOLLECTIVE ;  /* 0x000000000000791b */ /* 0x01ffea0003800000 */
.L_x_5731:
[----:B------:R-:W-:Y:S02]  /*3bc0*/  IMAD.MOV.U32 R9, RZ, RZ, 0x2 ;  /* 0x00000002ff097424 */ /* 0x000fe400078e00ff */
[----:B------:R-:W-:-:S05]  /*3bd0*/  IMAD.MOV.U32 R3, RZ, RZ, R5 ;  /* 0x000000ffff037224 */ /* 0x000fca00078e0005 */
[----:B------:R-:W-:-:S05]  /*3be0*/  FMNMX R3, R3, R0, !PT ;  /* 0x0000000003037209 */ /* 0x000fca0007800000 */
[----:B------:R-:W-:-:S07]  /*3bf0*/  IMAD.MOV.U32 R0, RZ, RZ, R3 ;  /* 0x000000ffff007224 */ /* 0x000fce00078e0003 */
[----:B------:R-:W-:Y:S05]  /*3c00*/  WARPSYNC.COLLECTIVE R4, `(.L_x_5732) ;  /* 0x0000000004087348 */ /* 0x000fea0003c00000 */
[----:B------:R0:W1:Y:S02]  /*3c10*/  SHFL.DOWN P0, R5, R0, R9, R11 ;  /* 0x0800000900057389 */ /* 0x000064000000000b */
[----:B01----:R-:W-:Y:S05]  /*3c20*/  ENDCOLLECTIVE ;  /* 0x000000000000791b */ /* 0x003fea0003800000 */
.L_x_5732:
[----:B------:R-:W-:Y:S02]  /*3c30*/  IMAD.MOV.U32 R9, RZ, RZ, 0x1 ;  /* 0x00000001ff097424 */ /* 0x000fe400078e00ff */
[----:B------:R-:W-:-:S05]  /*3c40*/  IMAD.MOV.U32 R2, RZ, RZ, R5 ;  /* 0x000000ffff027224 */ /* 0x000fca00078e0005 */
[----:B------:R-:W-:-:S05]  /*3c50*/  FMNMX R2, R3, R2, !PT ;  /* 0x0000000203027209 */ /* 0x000fca0007800000 */
[----:B------:R-:W-:-:S07]  /*3c60*/  IMAD.MOV.U32 R0, RZ, RZ, R2 ;  /* 0x000000ffff007224 */ /* 0x000fce00078e0002 */
[----:B------:R-:W-:Y:S05]  /*3c70*/  WARPSYNC.COLLECTIVE R4, `(.L_x_5733) ;  /* 0x0000000004087348 */ /* 0x000fea0003c00000 */
[----:B------:R0:W1:Y:S02]  /*3c80*/  SHFL.DOWN P0, R5, R0, R9, R11 ;  /* 0x0800000900057389 */ /* 0x000064000000000b */
[----:B01----:R-:W-:Y:S05]  /*3c90*/  ENDCOLLECTIVE ;  /* 0x000000000000791b */ /* 0x003fea0003800000 */
.L_x_5733:
[----:B------:R-:W-:Y:S05]  /*3ca0*/  BRA `(.L_x_5734) ;  /* 0xfffffffc003c7947 */ /* 0x000fea000383ffff */
        .weak           $__internal_156_$__cuda_sm20_div_u64
        .type           $__internal_156_$__cuda_sm20_div_u64,@function
        .size           $__internal_156_$__cuda_sm20_div_u64,($__internal_157_$__cuda_sm20_rcp_rn_f32_slowpath - $__internal_156_$__cuda_sm20_div_u64)
$__internal_156_$__cuda_sm20_div_u64:
        /* <DEDUP_REMOVED lines=71> */
[----:B------:R-:W-:Y:S11]  /*4120*/  RET.REL.NODEC R2 `(_ZN18transformer_engine6detail43dgated_act_cast_transpose_kernel_notalignedILi2ELi1Ef6__halffNS_5EmptyEXadL_ZNS_5dreluIffEET_T0_RKS3_EEXadL_ZNS_4reluIffEES5_S6_S8_EEEEvPKT2_SC_PT3_SE_PKT1_PSF_SI_mmm) ;  /* 0xffffffbc02b47950 */ /* 0x000ff60003c3ffff */
        .weak           $__internal_157_$__cuda_sm20_rcp_rn_f32_slowpath
        .type           $__internal_157_$__cuda_sm20_rcp_rn_f32_slowpath,@function
        .size           $__internal_157_$__cuda_sm20_rcp_rn_f32_slowpath,(.L_x_29458 - $__internal_157_$__cuda_sm20_rcp_rn_f32_slowpath)
$__internal_157_$__cuda_sm20_rcp_rn_f32_slowpath:
        /* <DEDUP_REMOVED lines=15> */
.L_x_5735:
        /* <DEDUP_REMOVED lines=33> */
.L_x_5737:
[----:B------:R0:W1:Y:S02]  /*4430*/  MUFU.RCP R2, R0 ;  /* 0x0000000000027308 */ /* 0x0000640000001000 */
.L_x_5736:
[----:B-1-3--:R-:W-:Y:S02]  /*4440*/  IMAD.MOV.U32 R5, RZ, RZ, R2 ;  /* 0x000000ffff057224 */ /* 0x00afe400078e0002 */
[----:B------:R-:W-:Y:S02]  /*4450*/  IMAD.MOV.U32 R2, RZ, RZ, R7 ;  /* 0x000000ffff027224 */ /* 0x000fe400078e0007 */
[----:B------:R-:W-:-:S04]  /*4460*/  IMAD.MOV.U32 R3, RZ, RZ, 0x0 ;  /* 0x00000000ff037424 */ /* 0x000fc800078e00ff */
[----:B0-2---:R-:W-:Y:S05]  /*4470*/  RET.REL.NODEC R2 `(_ZN18transformer_engine6detail43dgated_act_cast_transpose_kernel_notalignedILi2ELi1Ef6__halffNS_5EmptyEXadL_ZNS_5dreluIffEET_T0_RKS3_EEXadL_ZNS_4reluIffEES5_S6_S8_EEEEvPKT2_SC_PT3_SE_PKT1_PSF_SI_mmm) ;  /* 0xffffffb802e07950 */ /* 0x005fea0003c3ffff */
.L_x_5738:
        /* <DEDUP_REMOVED lines=16> */
.L_x_29458:


//--------------------- .text._ZN18transformer_engine6detail32dgated_act_cast_transpose_kernelILi2ELi1Ef6__halffNS_5EmptyEXadL_ZNS_5dreluIffEET_T0_RKS3_EEXadL_ZNS_4reluIffEES5_S6_S8_EEEEvPKT2_SC_PT3_SE_PKT1_PSF_SI_mmm --------------------------
	.section	.text._ZN18transformer_engine6detail32dgated_act_cast_transpose_kernelILi2ELi1Ef6__halffNS_5EmptyEXadL_ZNS_5dreluIffEET_T0_RKS3_EEXadL_ZNS_4reluIffEES5_S6_S8_EEEEvPKT2_SC_PT3_SE_PKT1_PSF_SI_mmm,"ax",@progbits
	.align	128
        .global         _ZN18transformer_engine6detail32dgated_act_cast_transpose_kernelILi2ELi1Ef6__halffNS_5EmptyEXadL_ZNS_5dreluIffEET_T0_RKS3_EEXadL_ZNS_4reluIffEES5_S6_S8_EEEEvPKT2_SC_PT3_SE_PKT1_PSF_SI_mmm
        .type           _ZN18transformer_engine6detail32dgated_act_cast_transpose_kernelILi2ELi1Ef6__halffNS_5EmptyEXadL_ZNS_5dreluIffEET_T0_RKS3_EEXadL_ZNS_4reluIffEES5_S6_S8_EEEEvPKT2_SC_PT3_SE_PKT1_PSF_SI_mmm,@function
        .size           _ZN18transformer_engine6detail32dgated_act_cast_transpose_kernelILi2ELi1Ef6__halffNS_5EmptyEXadL_ZNS_5dreluIffEET_T0_RKS3_EEXadL_ZNS_4reluIffEES5_S6_S8_EEEEvPKT2_SC_PT3_SE_PKT1_PSF_SI_mmm,(.L_x_29460 - _ZN18transformer_engine6detail32dgated_act_cast_transpose_kernelILi2ELi1Ef6__halffNS_5EmptyEXadL_ZNS_5dreluIffEET_T0_RKS3_EEXadL_ZNS_4reluIffEES5_S6_S8_EEEEvPKT2_SC_PT3_SE_PKT1_PSF_SI_mmm)
        .other          _ZN18transformer_engine6detail32dgated_act_cast_transpose_kernelILi2ELi1Ef6__halffNS_5EmptyEXadL_ZNS_5dreluIffEET_T0_RKS3_EEXadL_ZNS_4reluIffEES5_S6_S8_EEEEvPKT2_SC_PT3_SE_PKT1_PSF_SI_mmm,@"STO_CUDA_ENTRY STV_DEFAULT"
_ZN18transformer_engine6detail32dgated_act_cast_transpose_kernelILi2ELi1Ef6__halffNS_5EmptyEXadL_ZNS_5dreluIffEET_T0_RKS3_EEXadL_ZNS_4reluIffEES5_S6_S8_EEEEvPKT2_SC_PT3_SE_PKT1_PSF_SI_mmm:
.text._ZN18transformer_engine6detail32dgated_act_cast_transpose_kernelILi2ELi1Ef6__halffNS_5EmptyEXadL_ZNS_5dreluIffEET_T0_RKS3_EEXadL_ZNS_4reluIffEES5_S6_S8_EEEEvPKT2_SC_PT3_SE_PKT1_PSF_SI_mmm:
        /* <DEDUP_REMOVED lines=39> */
.L_x_5739:
[----:B------:R-:W-:-:S07]  /*0270*/  MOV R4, 0x290 ;  /* 0x0000029000047802 */ /* 0x000fce0000000f00 */
[----:B------:R-:W-:Y:S05]  /*0280*/  CALL.REL.NOINC `($__internal_158_$__cuda_sm20_div_u64) ;  /* 0x0000001c00b07944 */ /* 0x000fea0003c00000 */
        /* <DEDUP_REMOVED lines=11> */
.L_x_5740:
        /* <DEDUP_REMOVED lines=16> */
[----:B------:R-:W-:-:S02]  /*0440*/  ULOP3.LUT UR25, UR13, 0x7fffffff, URZ, 0xc0, !UPT ;  /* 0x7fffffff0d197892 */ /* 0x000fc4000f8ec0ff */
[----:B------:R-:W-:Y:S01]  /*0450*/  IMAD.SHL.U32 R3, R3, 0x4, RZ ;  /* 0x0000000403037824 */ /* 0x000fe200078e00ff */
[----:B--2---:R-:W-:Y:S02]  /*0460*/  ULEA UR21, UP1, UR17, UR8, 0x1 ;  /* 0x0000000811157291 */ /* 0x004fe4000f8208ff */
        /* <DEDUP_REMOVED lines=9> */
[C-C-:B------:R-:W-:Y:S01]  /*0500*/  IMAD.WIDE.U32 R4, R3.reuse, UR26, R6.reuse ;  /* 0x0000001a03047c25 */ /* 0x140fe2000f8e0006 */
[----:B------:R-:W-:Y:S02]  /*0510*/  ULEA UR18, UP0, UR12, UR20, 0x1 ;  /* 0x000000140c127291 */ /* 0x000fe4000f8008ff */
[----:B------:R-:W-:Y:S01]  /*0520*/  ULEA.HI.X UR15, UR7, UR11, UR14, 0x1, UP3 ;  /* 0x0000000b070f7291 */ /* 0x000fe200098f0c0e */
[----:B------:R-:W-:Y:S01]  /*0530*/  IMAD.WIDE.U32 R6, R3, UR12, R6 ;  /* 0x0000000c03067c25 */ /* 0x000fe2000f8e0006 */
[----:B------:R-:W-:-:S03]  /*0540*/  LEA R14, P0, R4, UR21, 0x2 ;  /* 0x00000015040e7c11 */ /* 0x000fc6000f8010ff */
[----:B------:R-:W-:Y:S02]  /*0550*/  IMAD.IADD R5, R5, 0x1, R19 ;  /* 0x0000000105057824 */ /* 0x000fe400078e0213 */
[----:B------:R-:W-:Y:S02]  /*0560*/  IMAD.IADD R9, R7, 0x1, R21 ;  /* 0x0000000107097824 */ /* 0x000fe400078e0215 */
[----:B------:R-:W-:Y:S01]  /*0570*/  IMAD.SHL.U32 R16, R6, 0x4, RZ ;  /* 0x0000000406107824 */ /* 0x000fe200078e00ff */
[----:B------:R-:W-:Y:S02]  /*0580*/  LEA.HI.X R15, R4, UR8, R5, 0x2, P0 ;  /* 0x00000008040f7c11 */ /* 0x000fe400080f1405 */
[----:B---3--:R-:W-:Y:S01]  /*0590*/  ISETP.NE.U32.AND P0, PT, RZ, UR28, PT ;  /* 0x0000001cff007c0c */ /* 0x008fe2000bf05070 */
        /* <DEDUP_REMOVED lines=11> */
[----:B------:R-:W-:Y:S01]  /*0650*/  LOP3.LUT R26, R26, 0x1f, RZ, 0xc0, !PT ;  /* 0x0000001f1a1a7812 */ /* 0x000fe200078ec0ff */
[----:B------:R-:W-:Y:S01]  /*0660*/  IMAD.U32 R10, RZ, RZ, UR26 ;  /* 0x0000001aff0a7e24 */ /* 0x000fe2000f8e00ff */
[----:B------:R-:W-:Y:S01]  /*0670*/  IADD3.X R17, PT, PT, R2, UR24, RZ, P1, !PT ;  /* 0x0000001802117c10 */ /* 0x000fe20008ffe4ff */
[----:B------:R-:W-:Y:S01]  /*0680*/  IMAD.U32 R11, RZ, RZ, UR27 ;  /* 0x0000001bff0b7e24 */ /* 0x000fe2000f8e00ff */
[----:B------:R-:W-:Y:S01]  /*0690*/  IADD3 R2, P1, PT, R26, R4, RZ ;  /* 0x000000041a027210 */ /* 0x000fe20007f3e0ff */
[----:B------:R-:W-:Y:S01]  /*06a0*/  IMAD.IADD R7, R21, 0x1, R5 ;  /* 0x0000000115077824 */ /* 0x000fe200078e0205 */
[----:B------:R1:W3:Y:S01]  /*06b0*/  LDG.E R12, desc[UR22][R12.64] ;  /* 0x000000160c0c7981 */ /* 0x0002e2000c1e1900 */
[----:B------:R-:W-:Y:S01]  /*06c0*/  IMAD.WIDE.U32 R10, R3, UR26, R10 ;  /* 0x0000001a030a7c25 */ /* 0x000fe2000f8e000a */
[----:B0-----:R-:W0:Y:S02]  /*06d0*/  @P0 LDC.64 R14, c[0x0][0x3a0] ;  /* 0x0000e800ff0e0b82 */ /* 0x001e240000000a00 */
[----:B------:R-:W4:Y:S01]  /*06e0*/  LDG.E R17, desc[UR22][R16.64] ;  /* 0x0000001610117981 */ /* 0x000f22000c1e1900 */
[----:B------:R-:W-:-:S02]  /*06f0*/  IMAD.X R23, RZ, RZ, R7, P1 ;  /* 0x000000ffff177224 */ /* 0x000fc400008e0607 */
[----:B------:R-:W-:Y:S02]  /*0700*/  IMAD.SHL.U32 R20, R2, 0x4, RZ ;  /* 0x0000000402147824 */ /* 0x000fe400078e00ff */
[----:B-1----:R-:W-:Y:S01]  /*0710*/  IMAD.IADD R13, R19, 0x1, R11 ;  /* 0x00000001130d7824 */ /* 0x002fe200078e020b */
[----:B------:R-:W-:Y:S02]  /*0720*/  IADD3 R11, P1, PT, R26, R10, RZ ;  /* 0x0000000a1a0b7210 */ /* 0x000fe40007f3e0ff */
[----:B------:R-:W-:Y:S02]  /*0730*/  SHF.L.U64.HI R5, R2, 0x2, R23 ;  /* 0x0000000202057819 */ /* 0x000fe40000010217 */
[----:B------:R-:W-:Y:S01]  /*0740*/  IADD3 R24, P2, PT, R20, UR20, RZ ;  /* 0x0000001414187c10 */ /* 0x000fe2000ff5e0ff */
[----:B------:R-:W-:Y:S01]  /*0750*/  IMAD.X R22, RZ, RZ, R13, P1 ;  /* 0x000000ffff167224 */ /* 0x000fe200008e060d */
[----:B------:R-:W-:Y:S02]  /*0760*/  LEA R18, P1, R11, UR21, 0x2 ;  /* 0x000000150b127c11 */ /* 0x000fe4000f8210ff */
[----:B------:R-:W-:-:S02]  /*0770*/  IADD3.X R25, PT, PT, R5, UR15, RZ, P2, !PT ;  /* 0x0000000f05197c10 */ /* 0x000fc400097fe4ff */
[----:B------:R-:W-:Y:S02]  /*0780*/  LEA.HI.X R19, R11, UR8, R22, 0x2, P1 ;  /* 0x000000080b137c11 */ /* 0x000fe400088f1416 */
[----:B------:R-:W-:Y:S01]  /*0790*/  IADD3 R20, P1, PT, R20, UR18, RZ ;  /* 0x0000001214147c10 */ /* 0x000fe2000ff3e0ff */
[----:B------:R-:W5:Y:S03]  /*07a0*/  LDG.E R11, desc[UR22][R24.64] ;  /* 0x00000016180b7981 */ /* 0x000f66000c1e1900 */
[----:B------:R-:W-:Y:S01]  /*07b0*/  IADD3.X R21, PT, PT, R5, UR24, RZ, P1, !PT ;  /* 0x0000001805157c10 */ /* 0x000fe20008ffe4ff */
[----:B------:R-:W5:Y:S04]  /*07c0*/  LDG.E R18, desc[UR22][R18.64] ;  /* 0x0000001612127981 */ /* 0x000f68000c1e1900 */
[----:B0-----:R0:W5:Y:S04]  /*07d0*/  @P0 LDG.E R16, desc[UR22][R14.64] ;  /* 0x000000160e100981 */ /* 0x001168000c1e1900 */
[----:B------:R1:W5:Y:S01]  /*07e0*/  LDG.E R20, desc[UR22][R20.64] ;  /* 0x0000001614147981 */ /* 0x000362000c1e1900 */
[----:B------:R-:W-:-:S02]  /*07f0*/  VIADD R28, R45, 0x1e ;  /* 0x0000001e2d1c7836 */ /* 0x000fc40000000000 */
[----:B------:R-:W-:Y:S01]  /*0800*/  VIADD R30, R45, 0x1d ;  /* 0x0000001d2d1e7836 */ /* 0x000fe20000000000 */
[----:B------:R-:W-:Y:S02]  /*0810*/  IADD3 R5, P1, PT, R10, UR26, RZ ;  /* 0x0000001a0a057c10 */ /* 0x000fe4000ff3e0ff */
[----:B------:R-:W-:Y:S02]  /*0820*/  LOP3.LUT R28, R28, 0x1f, RZ, 0xc0, !PT ;  /* 0x0000001f1c1c7812 */ /* 0x000fe400078ec0ff */
[----:B------:R-:W-:Y:S02]  /*0830*/  LOP3.LUT R30, R30, 0x1f, RZ, 0xc0, !PT ;  /* 0x0000001f1e1e7812 */ /* 0x000fe400078ec0ff */
[----:B------:R-:W-:Y:S02]  /*0840*/  IADD3.X R22, PT, PT, R13, UR27, RZ, P1, !PT ;  /* 0x0000001b0d167c10 */ /* 0x000fe40008ffe4ff */
[----:B0-----:R-:W-:Y:S02]  /*0850*/  IADD3 R15, P2, PT, R28, R5, RZ ;  /* 0x000000051c0f7210 */ /* 0x001fe40007f5e0ff */
[----:B------:R-:W-:-:S02]  /*0860*/  IADD3 R5, P3, P4, R30, UR26, R5 ;  /* 0x0000001a1e057c10 */ /* 0x000fc4000fc7e005 */
[----:B------:R-:W-:Y:S01]  /*0870*/  IADD3 R19, P1, PT, R4, UR12, RZ ;  /* 0x0000000c04137c10 */ /* 0x000fe2000ff3e0ff */
[--C-:B------:R-:W-:Y:S01]  /*0880*/  IMAD.X R24, RZ, RZ, R22.reuse, P2 ;  /* 0x000000ffff187224 */ /* 0x100fe200010e0616 */
[----:B------:R-:W-:Y:S02]  /*0890*/  IADD3.X R22, PT, PT, RZ, UR27, R22, P3, P4 ;  /* 0x0000001bff167c10 */ /* 0x000fe40009fe8416 */
[----:B------:R-:W-:Y:S02]  /*08a0*/  LEA R14, P2, R15, UR21, 0x2 ;  /* 0x000000150f0e7c11 */ /* 0x000fe4000f8410ff */
[----:B------:R-:W-:Y:S01]  /*08b0*/  LEA R4, P3, R5, UR21, 0x2 ;  /* 0x0000001505047c11 */ /* 0x000fe2000f8610ff */
[C---:B------:R-:W-:Y:S01]  /*08c0*/  IMAD.SHL.U32 R13, R6.reuse, 0x8, RZ ;  /* 0x00000008060d7824 */ /* 0x040fe200078e00ff */
[----:B------:R-:W-:Y:S02]  /*08d0*/  SHF.L.U64.HI R10, R6, 0x3, R9 ;  /* 0x00000003060a7819 */ /* 0x000fe40000010209 */
[----:B------:R-:W-:-:S02]  /*08e0*/  LEA.HI.X R15, R15, UR8, R24, 0x2, P2 ;  /* 0x000000080f0f7c11 */ /* 0x000fc400090f1418 */
[----:B------:R-:W-:Y:S01]  /*08f0*/  LEA.HI.X R5, R5, UR8, R22, 0x2, P3 ;  /* 0x0000000805057c11 */ /* 0x000fe200098f1416 */
[----:B------:R-:W0:Y:S01]  /*0900*/  LDCU.128 UR8, c[0x0][0x390] ;  /* 0x00007200ff0877ac */ /* 0x000e220008000c00 */
[----:B------:R-:W-:Y:S01]  /*0910*/  IADD3.X R22, PT, PT, R7, UR25, RZ, P1, !PT ;  /* 0x0000001907167c10 */ /* 0x000fe20008ffe4ff */
[----:B------:R-:W-:Y:S01]  /*0920*/  UMOV UR17, 0x3f800000 ;  /* 0x3f80000000117882 */ /* 0x000fe20000000000 */
[----:B0-----:R-:W-:-:S04]  /*0930*/  ULEA UR8, UP0, UR7, UR8, 0x2 ;  /* 0x0000000807087291 */ /* 0x001fc8000f8010ff */
[----:B------:R-:W-:Y:S02]  /*0940*/  ULEA UR21, UP1, UR12, UR8, 0x2 ;  /* 0x000000080c157291 */ /* 0x000fe4000f8210ff */
[----:B------:R-:W-:-:S04]  /*0950*/  ULEA.HI.X UR9, UR7, UR9, UR14, 0x2, UP0 ;  /* 0x0000000907097291 */ /* 0x000fc800080f140e */
[----:B------:R-:W-:Y:S01]  /*0960*/  ULEA.HI.X UR7, UR12, UR9, UR13, 0x2, UP1 ;  /* 0x000000090c077291 */ /* 0x000fe200088f140d */
[C---:B------:R-:W-:Y:S01]  /*0970*/  SHF.L.U64.HI R36, R2.reuse, 0x3, R23 ;  /* 0x0000000302247819 */ /* 0x040fe20000010217 */
[----:B------:R-:W-:Y:S02]  /*0980*/  IMAD.SHL.U32 R23, R2, 0x8, RZ ;  /* 0x0000000802177824 */ /* 0x000fe400078e00ff */
[--C-:B--2---:R-:W-:Y:S02]  /*0990*/  HADD2.F32 R37, -RZ, R8.reuse.H0_H0 ;  /* 0x20000008ff257230 */ /* 0x104fe40000004100 */
[----:B------:R-:W-:Y:S02]  /*09a0*/  HADD2.F32 R44, -RZ, R8.H1_H1 ;  /* 0x30000008ff2c7230 */ /* 0x000fe40000004100 */
[--C-:B---3--:R-:W-:Y:S02]  /*09b0*/  HADD2.F32 R6, -RZ, R12.reuse.H0_H0 ;  /* 0x2000000cff067230 */ /* 0x108fe40000004100 */
[----:B------:R-:W-:-:S03]  /*09c0*/  HADD2.F32 R12, -RZ, R12.H1_H1 ;  /* 0x3000000cff0c7230 */ /* 0x000fc60000004100 */
[----:B------:R-:W-:Y:S02]  /*09d0*/  FSET.BF.GT.AND R8, R6, RZ, PT ;  /* 0x000000ff0608720a */ /* 0x000fe40003804000 */
[----:B------:R-:W-:Y:S01]  /*09e0*/  FMNMX R6, RZ, R6, !PT ;  /* 0x00000006ff067209 */ /* 0x000fe20007800000 */
[--C-:B----4-:R-:W-:Y:S01]  /*09f0*/  HADD2.F32 R39, -RZ, R17.reuse.H0_H0 ;  /* 0x20000011ff277230 */ /* 0x110fe20000004100 */
[----:B------:R-:W-:Y:S01]  /*0a00*/  FSET.BF.GT.AND R9, R12, RZ, PT ;  /* 0x000000ff0c09720a */ /* 0x000fe20003804000 */
[----:B------:R-:W-:Y:S02]  /*0a10*/  FMUL R8, R8, R37 ;  /* 0x0000002508087220 */ /* 0x000fe40000400000 */
[----:B------:R-:W-:Y:S01]  /*0a20*/  FMUL R37, R37, R6 ;  /* 0x0000000625257220 */ /* 0x000fe20000400000 */
[----:B-1----:R-:W-:Y:S01]  /*0a30*/  FMNMX R21, RZ, R12, !PT ;  /* 0x0000000cff157209 */ /* 0x002fe20007800000 */
[----:B------:R-:W-:Y:S02]  /*0a40*/  HADD2.F32 R12, -RZ, R17.H1_H1 ;  /* 0x30000011ff0c7230 */ /* 0x000fe40000004100 */
[----:B------:R-:W-:Y:S01]  /*0a50*/  FMUL R9, R9, R44 ;  /* 0x0000002c09097220 */ /* 0x000fe20000400000 */
[----:B------:R-:W-:Y:S01]  /*0a60*/  FMUL R39, R8, R39 ;  /* 0x0000002708277220 */ /* 0x000fe20000400000 */
[----:B-----5:R-:W-:-:S02]  /*0a70*/  HADD2.F32 R6, -RZ, R11.H0_H0 ;  /* 0x2000000bff067230 */ /* 0x020fc40000004100 */
[----:B------:R-:W-:Y:S02]  /*0a80*/  HADD2.F32 R11, -RZ, R11.H1_H1 ;  /* 0x3000000bff0b7230 */ /* 0x000fe40000004100 */
[--C-:B------:R-:W-:Y:S01]  /*0a90*/  HADD2.F32 R35, -RZ, R18.reuse.H1_H1 ;  /* 0x30000012ff237230 */ /* 0x100fe20000004100 */
[----:B------:R-:W-:Y:S02]  /*0aa0*/  FSET.BF.GT.AND R8, R6, RZ, PT ;  /* 0x000000ff0608720a */ /* 0x000fe40003804000 */
[----:B------:R-:W-:Y:S02]  /*0ab0*/  FMNMX R42, RZ, R6, !PT ;  /* 0x00000006ff2a7209 */ /* 0x000fe40007800000 */
[----:B------:R-:W-:Y:S01]  /*0ac0*/  FSET.BF.GT.AND R6, R11, RZ, PT ;  /* 0x000000ff0b06720a */ /* 0x000fe20003804000 */
[----:B------:R-:W-:Y:S01]  /*0ad0*/  FMUL R43, R9, R12 ;  /* 0x0000000c092b7220 */ /* 0x000fe20000400000 */
[----:B------:R-:W-:Y:S01]  /*0ae0*/  @P0 R2UR UR17, R16 ;  /* 0x00000000101102ca */ /* 0x000fe200000e0000 */
[----:B------:R-:W-:Y:S01]  /*0af0*/  HADD2.F32 R9, -RZ, R18.H0_H0 ;  /* 0x20000012ff097230 */ /* 0x000fe20000004100 */
[----:B------:R-:W-:Y:S01]  /*0b00*/  IADD3 R18, P0, PT, R28, R19, RZ ;  /* 0x000000131c127210 */ /* 0x000fe20007f1e0ff */
[----:B------:R-:W-:Y:S01]  /*0b10*/  HADD2.F32 R33, -RZ, R20.H1_H1 ;  /* 0x30000014ff217230 */ /* 0x000fe20000004100 */
[----:B------:R-:W-:Y:S01]  /*0b20*/  FMNMX R12, RZ, R11, !PT ;  /* 0x0000000bff0c7209 */ /* 0x000fe20007800000 */
[----:B------:R-:W-:-:S02]  /*0b30*/  FMUL R6, R6, R35 ;  /* 0x0000002306067220 */ /* 0x000fc40000400000 */
[----:B------:R-:W-:Y:S02]  /*0b40*/  IMAD.X R25, RZ, RZ, R22, P0 ;  /* 0x000000ffff197224 */ /* 0x000fe400000e0616 */
[----:B------:R-:W-:Y:S01]  /*0b50*/  FMUL R33, R6, R33 ;  /* 0x0000002106217220 */ /* 0x000fe20000400000 */
[----:B------:R-:W-:Y:S01]  /*0b60*/  FMUL R35, R35, R12 ;  /* 0x0000000c23237220 */ /* 0x000fe20000400000 */
[----:B------:R-:W-:Y:S01]  /*0b70*/  IADD3 R6, P0, PT, R13, UR8, RZ ;  /* 0x000000080d067c10 */ /* 0x000fe2000ff1e0ff */
[----:B------:R-:W-:Y:S02]  /*0b80*/  IMAD.SHL.U32 R16, R18, 0x4, RZ ;  /* 0x0000000412107824 */ /* 0x000fe400078e00ff */
[----:B------:R-:W-:Y:S01]  /*0b90*/  FMUL R8, R8, R9 ;  /* 0x0000000908087220 */ /* 0x000fe20000400000 */
[----:B------:R-:W-:Y:S01]  /*0ba0*/  FMUL R42, R9, R42 ;  /* 0x0000002a092a7220 */ /* 0x000fe20000400000 */
[----:B------:R-:W-:Y:S01]  /*0bb0*/  IADD3 R12, P1, PT, R13, UR21, RZ ;  /* 0x000000150d0c7c10 */ /* 0x000fe2000ff3e0ff */
[----:B------:R-:W-:Y:S01]  /*0bc0*/  HADD2.F32 R9, -RZ, R20.H0_H0 ;  /* 0x20000014ff097230 */ /* 0x000fe20000004100 */
[----:B------:R-:W-:Y:S01]  /*0bd0*/  IADD3.X R7, PT, PT, R10, UR9, RZ, P0, !PT ;  /* 0x000000090a077c10 */ /* 0x000fe200087fe4ff */
[----:B------:R-:W-:Y:S01]  /*0be0*/  FMUL R44, R44, R21 ;  /* 0x000000152c2c7220 */ /* 0x000fe20000400000 */
[----:B------:R-:W-:-:S02]  /*0bf0*/  SHF.L.U64.HI R17, R18, 0x2, R25 ;  /* 0x0000000212117819 */ /* 0x000fc40000010219 */
[----:B------:R-:W-:Y:S02]  /*0c00*/  IADD3 R20, P0, PT, R16, UR20, RZ ;  /* 0x0000001410147c10 */ /* 0x000fe4000ff1e0ff */
[----:B------:R-:W-:Y:S01]  /*0c10*/  IADD3.X R13, PT, PT, R10, UR7, RZ, P1, !PT ;  /* 0x000000070a0d7c10 */ /* 0x000fe20008ffe4ff */
[----:B------:R-:W-:Y:S01]  /*0c20*/  FMUL R32, R8, R9 ;  /* 0x0000000908207220 */ /* 0x000fe20000400000 */
[----:B------:R-:W-:Y:S01]  /*0c30*/  IADD3 R16, P1, PT, R16, UR18, RZ ;  /* 0x0000001210107c10 */ /* 0x000fe2000ff3e0ff */
[----:B------:R-:W-:Y:S01]  /*0c40*/  FMUL R8, R39, UR17 ;  /* 0x0000001127087c20 */ /* 0x000fe20008400000 */
[----:B------:R-:W-:Y:S01]  /*0c50*/  FMUL R9, R43, UR17 ;  /* 0x000000112b097c20 */ /* 0x000fe20008400000 */
[----:B------:R-:W-:Y:S01]  /*0c60*/  FMUL R10, R37, UR17 ;  /* 0x00000011250a7c20 */ /* 0x000fe20008400000 */
[----:B------:R-:W-:Y:S01]  /*0c70*/  FMUL R11, R44, UR17 ;  /* 0x000000112c0b7c20 */ /* 0x000fe20008400000 */
[C---:B------:R-:W-:Y:S02]  /*0c80*/  IADD3.X R21, PT, PT, R17.reuse, UR15, RZ, P0, !PT ;  /* 0x0000000f11157c10 */ /* 0x040fe400087fe4ff */
[----:B------:R-:W-:-:S02]  /*0c90*/  IADD3.X R17, PT, PT, R17, UR24, RZ, P1, !PT ;  /* 0x0000001811117c10 */ /* 0x000fc40008ffe4ff */
[----:B------:R-:W-:Y:S01]  /*0ca0*/  IADD3 R19, P0, P1, R30, UR12, R19 ;  /* 0x0000000c1e137c10 */ /* 0x000fe2000f91e013 */
[----:B------:R0:W-:Y:S04]  /*0cb0*/  STG.E.64 desc[UR22][R6.64], R8 ;  /* 0x0000000806007986 */ /* 0x0001e8000c101b16 */
[----:B------:R1:W-:Y:S01]  /*0cc0*/  STG.E.64 desc[UR22][R12.64], R10 ;  /* 0x0000000a0c007986 */ /* 0x0003e2000c101b16 */
[C---:B------:R-:W-:Y:S01]  /*0cd0*/  IMAD.SHL.U32 R31, R19.reuse, 0x4, RZ ;  /* 0x00000004131f7824 */ /* 0x040fe200078e00ff */
[----:B------:R-:W-:Y:S02]  /*0ce0*/  IADD3.X R2, PT, PT, RZ, UR25, R22, P0, P1 ;  /* 0x00000019ff027c10 */ /* 0x000fe400087e2416 */
[----:B------:R-:W2:Y:S02]  /*0cf0*/  LDG.E R27, desc[UR22][R20.64] ;  /* 0x00000016141b7981 */ /* 0x000ea4000c1e1900 */
[----:B------:R-:W-:-:S02]  /*0d00*/  SHF.L.U64.HI R34, R19, 0x2, R2 ;  /* 0x0000000213227819 */ /* 0x000fc40000010202 */
[----:B------:R3:W4:Y:S01]  /*0d10*/  LDG.E R24, desc[UR22][R14.64] ;  /* 0x000000160e187981 */ /* 0x000722000c1e1900 */
[C---:B0-----:R-:W-:Y:S01]  /*0d20*/  IADD3 R6, P0, PT, R23.reuse, UR8, RZ ;  /* 0x0000000817067c10 */ /* 0x041fe2000ff1e0ff */
[----:B------:R-:W-:Y:S02]  /*0d30*/  FMUL R22, R32, UR17 ;  /* 0x0000001120167c20 */ /* 0x000fe40008400000 */
[----:B------:R0:W5:Y:S01]  /*0d40*/  LDG.E R29, desc[UR22][R16.64] ;  /* 0x00000016101d7981 */ /* 0x000162000c1e1900 */
[----:B-1----:R-:W-:Y:S01]  /*0d50*/  IADD3 R12, P1, PT, R23, UR21, RZ ;  /* 0x00000015170c7c10 */ /* 0x002fe2000ff3e0ff */
[----:B------:R-:W-:Y:S01]  /*0d60*/  FMUL R23, R33, UR17 ;  /* 0x0000001121177c20 */ /* 0x000fe20008400000 */
[C---:B------:R-:W-:Y:S02]  /*0d70*/  IADD3.X R7, PT, PT, R36.reuse, UR9, RZ, P0, !PT ;  /* 0x0000000924077c10 */ /* 0x040fe400087fe4ff */
[----:B---3--:R-:W-:Y:S02]  /*0d80*/  IADD3 R14, P2, PT, R31, UR20, RZ ;  /* 0x000000141f0e7c10 */ /* 0x008fe4000ff5e0ff */
[----:B------:R-:W-:Y:S01]  /*0d90*/  IADD3.X R13, PT, PT, R36, UR7, RZ, P1, !PT ;  /* 0x00000007240d7c10 */ /* 0x000fe20008ffe4ff */
[----:B0-----:R-:W-:Y:S01]  /*0da0*/  FMUL R16, R42, UR17 ;  /* 0x000000112a107c20 */ /* 0x001fe20008400000 */
[----:B------:R-:W-:Y:S01]  /*0db0*/  FMUL R17, R35, UR17 ;  /* 0x0000001123117c20 */ /* 0x000fe20008400000 */
[----:B------:R-:W-:Y:S01]  /*0dc0*/  IADD3.X R15, PT, PT, R34, UR15, RZ, P2, !PT ;  /* 0x0000000f220f7c10 */ /* 0x000fe200097fe4ff */
[----:B------:R0:W-:Y:S01]  /*0dd0*/  STG.E.64 desc[UR22][R6.64], R22 ;  /* 0x0000001606007986 */ /* 0x0001e2000c101b16 */
[----:B------:R-:W-:Y:S01]  /*0de0*/  IADD3 R20, P0, PT, R31, UR18, RZ ;  /* 0x000000121f147c10 */ /* 0x000fe2000ff1e0ff */
[----:B------:R-:W-:Y:S01]  /*0df0*/  IMAD.SHL.U32 R40, R18, 0x8, RZ ;  /* 0x0000000812287824 */ /* 0x000fe200078e00ff */
[----:B------:R-:W-:Y:S01]  /*0e00*/  SHF.L.U64.HI R2, R19, 0x3, R2 ;  /* 0x0000000313027819 */ /* 0x000fe20000010202 */
[----:B------:R1:W-:Y:S01]  /*0e10*/  STG.E.64 desc[UR22][R12.64], R16 ;  /* 0x000000100c007986 */ /* 0x0003e2000c101b16 */
[----:B------:R-:W-:Y:S01]  /*0e20*/  UMOV UR20, 0x400 ;  /* 0x0000040000147882 */ /* 0x000fe20000000000 */
[----:B------:R-:W-:Y:S01]  /*0e30*/  FMNMX3 R43, |R39|, RZ, |R43|, !PT ;  /* 0x000000ff272b7276 */ /* 0x000fe2000780062b */
[----:B------:R-:W-:Y:S01]  /*0e40*/  IMAD.SHL.U32 R45, R45, 0x4, RZ ;  /* 0x000000042d2d7824 */ /* 0x000fe200078e00ff */
[----:B------:R-:W3:Y:S01]  /*0e50*/  LDG.E R14, desc[UR22][R14.64] ;  /* 0x000000160e0e7981 */ /* 0x000ee2000c1e1900 */
[----:B------:R-:W-:Y:S01]  /*0e60*/  IADD3.X R21, PT, PT, R34, UR24, RZ, P0, !PT ;  /* 0x0000001822157c10 */ /* 0x000fe200087fe4ff */
[----:B------:R-:W3:Y:S02]  /*0e70*/  LDCU.64 UR14, c[0x0][0x3c0] ;  /* 0x00007800ff0e77ac */ /* 0x000ee40008000a00 */
[----:B------:R1:W3:Y:S04]  /*0e80*/  LDG.E R4, desc[UR22][R4.64] ;  /* 0x0000001604047981 */ /* 0x0002e8000c1e1900 */
[----:B------:R1:W3:Y:S01]  /*0e90*/  LDG.E R38, desc[UR22][R20.64] ;  /* 0x0000001614267981 */ /* 0x0002e2000c1e1900 */
[----:B------:R-:W-:Y:S01]  /*0ea0*/  SHF.L.U64.HI R18, R18, 0x3, R25 ;  /* 0x0000000312127819 */ /* 0x000fe20000010219 */
[----:B------:R-:W3:Y:S01]  /*0eb0*/  S2UR UR18, SR_CgaCtaId ;  /* 0x00000000001279c3 */ /* 0x000ee20000008800 */
[----:B------:R-:W-:-:S05]  /*0ec0*/  LOP3.LUT R39, RZ, R3, RZ, 0x33, !PT ;  /* 0x00000003ff277212 */ /* 0x000fca00078e33ff */
[----:B------:R-:W-:-:S04]  /*0ed0*/  IMAD.IADD R39, R39, 0x1, R0 ;  /* 0x0000000127277824 */ /* 0x000fc800078e0200 */
[----:B------:R-:W-:Y:S01]  /*0ee0*/  IMAD.SHL.U32 R39, R39, 0x4, RZ ;  /* 0x0000000427277824 */ /* 0x000fe200078e00ff */
[----:B------:R-:W-:-:S04]  /*0ef0*/  FMNMX3 R37, |R37|, R43, |R44|, !PT ;  /* 0x0000002b25257276 */ /* 0x000fc8000780062c */
[----:B------:R-:W-:Y:S01]  /*0f00*/  FMNMX3 R37, |R32|, R37, |R33|, !PT ;  /* 0x0000002520257276 */ /* 0x000fe20007800621 */
[--C-:B--2---:R-:W-:Y:S02]  /*0f10*/  HADD2.F32 R41, -RZ, R27.reuse.H0_H0 ;  /* 0x2000001bff297230 */ /* 0x104fe40000004100 */
[----:B------:R-:W-:Y:S02]  /*0f20*/  HADD2.F32 R36, -RZ, R27.H1_H1 ;  /* 0x3000001bff247230 */ /* 0x000fe40000004100 */
[--C-:B----4-:R-:W-:Y:S01]  /*0f30*/  HADD2.F32 R31, -RZ, R24.reuse.H0_H0 ;  /* 0x20000018ff1f7230 */ /* 0x110fe20000004100 */
[----:B------:R-:W-:Y:S01]  /*0f40*/  FSET.BF.GT.AND R34, R41, RZ, PT ;  /* 0x000000ff2922720a */ /* 0x000fe20003804000 */
[----:B------:R-:W-:Y:S01]  /*0f50*/  HADD2.F32 R24, -RZ, R24.H1_H1 ;  /* 0x30000018ff187230 */ /* 0x000fe20000004100 */
[----:B0-----:R-:W-:Y:S01]  /*0f60*/  FSET.BF.GT.AND R7, R36, RZ, PT ;  /* 0x000000ff2407720a */ /* 0x001fe20003804000 */
[--C-:B-----5:R-:W-:Y:S01]  /*0f70*/  HADD2.F32 R6, -RZ, R29.reuse.H0_H0 ;  /* 0x2000001dff067230 */ /* 0x120fe20000004100 */
[----:B-1----:R-:W-:Y:S01]  /*0f80*/  FMNMX R5, RZ, R36, !PT ;  /* 0x00000024ff057209 */ /* 0x002fe20007800000 */
[----:B------:R-:W-:Y:S01]  /*0f90*/  FMUL R27, R34, R31 ;  /* 0x0000001f221b7220 */ /* 0x000fe20000400000 */
[----:B------:R-:W-:Y:S01]  /*0fa0*/  FMNMX R12, RZ, R41, !PT ;  /* 0x00000029ff0c7209 */ /* 0x000fe20007800000 */
[----:B------:R-:W-:-:S02]  /*0fb0*/  HADD2.F32 R34, -RZ, R29.H1_H1 ;  /* 0x3000001dff227230 */ /* 0x000fc40000004100 */
[----:B------:R-:W-:Y:S01]  /*0fc0*/  FMUL R7, R7, R24 ;  /* 0x0000001807077220 */ /* 0x000fe20000400000 */
[----:B------:R-:W-:Y:S01]  /*0fd0*/  FMUL R36, R24, R5 ;  /* 0x0000000518247220 */ /* 0x000fe20000400000 */
[----:B------:R-:W-:Y:S01]  /*0fe0*/  FMUL R27, R27, R6 ;  /* 0x000000061b1b7220 */ /* 0x000fe20000400000 */
[----:B------:R-:W-:Y:S01]  /*0ff0*/  FMUL R29, R31, R12 ;  /* 0x0000000c1f1d7220 */ /* 0x000fe20000400000 */
[----:B------:R-:W-:Y:S01]  /*1000*/  IADD3 R6, P0, PT, R40, UR8, RZ ;  /* 0x0000000828067c10 */ /* 0x000fe2000ff1e0ff */
[----:B------:R-:W-:Y:S01]  /*1010*/  FMUL R34, R7, R34 ;  /* 0x0000002207227220 */ /* 0x000fe20000400000 */
[----:B------:R-:W-:Y:S02]  /*1020*/  FMUL R20, R27, UR17 ;  /* 0x000000111b147c20 */ /* 0x000fe40008400000 */
[----:B------:R-:W-:Y:S01]  /*1030*/  IADD3.X R7, PT, PT, R18, UR9, RZ, P0, !PT ;  /* 0x0000000912077c10 */ /* 0x000fe200087fe4ff */
[----:B------:R-:W-:Y:S01]  /*1040*/  FMUL R21, R34, UR17 ;  /* 0x0000001122157c20 */ /* 0x000fe20008400000 */
[----:B---3--:R-:W-:-:S02]  /*1050*/  HADD2.F32 R5, -RZ, R14.H0_H0 ;  /* 0x2000000eff057230 */ /* 0x008fc40000004100 */
[----:B------:R-:W-:Y:S02]  /*1060*/  HADD2.F32 R12, -RZ, R14.H1_H1 ;  /* 0x3000000eff0c7230 */ /* 0x000fe40000004100 */
[--C-:B------:R-:W-:Y:S01]  /*1070*/  HADD2.F32 R13, -RZ, R4.reuse.H0_H0 ;  /* 0x20000004ff0d7230 */ /* 0x100fe20000004100 */
[----:B------:R-:W-:Y:S01]  /*1080*/  FMNMX R14, RZ, R5, !PT ;  /* 0x00000005ff0e7209 */ /* 0x000fe20007800000 */
[----:B------:R-:W-:Y:S01]  /*1090*/  HADD2.F32 R24, -RZ, R4.H1_H1 ;  /* 0x30000004ff187230 */ /* 0x000fe20000004100 */
[----:B------:R-:W-:Y:S02]  /*10a0*/  FSET.BF.GT.AND R4, R5, RZ, PT ;  /* 0x000000ff0504720a */ /* 0x000fe40003804000 */
[----:B------:R-:W-:Y:S02]  /*10b0*/  FSET.BF.GT.AND R5, R12, RZ, PT ;  /* 0x000000ff0c05720a */ /* 0x000fe40003804000 */
[----:B------:R-:W-:Y:S01]  /*10c0*/  FMNMX R15, RZ, R12, !PT ;  /* 0x0000000cff0f7209 */ /* 0x000fe20007800000 */
[----:B------:R0:W-:Y:S01]  /*10d0*/  STG.E.64 desc[UR22][R6.64], R20 ;  /* 0x0000001406007986 */ /* 0x0001e2000c101b16 */
[----:B------:R-:W-:Y:S01]  /*10e0*/  IADD3 R40, P0, PT, R40, UR21, RZ ;  /* 0x0000001528287c10 */ /* 0x000fe2000ff1e0ff */
[----:B------:R-:W-:-:S03]  /*10f0*/  HADD2.F32 R12, -RZ, R38.H0_H0 ;  /* 0x20000026ff0c7230 */ /* 0x000fc60000004100 */
[----:B------:R-:W-:Y:S01]  /*1100*/  IADD3.X R41, PT, PT, R18, UR7, RZ, P0, !PT ;  /* 0x0000000712297c10 */ /* 0x000fe200087fe4ff */
[----:B0-----:R-:W-:Y:S01]  /*1110*/  FMUL R6, R5, R24 ;  /* 0x0000001805067220 */ /* 0x001fe20000400000 */
[----:B------:R-:W-:Y:S01]  /*1120*/  FMUL R5, R24, R15 ;  /* 0x0000000f18057220 */ /* 0x000fe20000400000 */
[----:B------:R-:W-:Y:S02]  /*1130*/  HADD2.F32 R7, -RZ, R38.H1_H1 ;  /* 0x30000026ff077230 */ /* 0x000fe40000004100 */
[----:B------:R-:W-:-:S03]  /*1140*/  IMAD.SHL.U32 R24, R19, 0x8, RZ ;  /* 0x0000000813187824 */ /* 0x000fc600078e00ff */
[----:B------:R-:W-:Y:S02]  /*1150*/  FMUL R38, R6, R7 ;  /* 0x0000000706267220 */ /* 0x000fe40000400000 */
[----:B------:R-:W-:Y:S01]  /*1160*/  IADD3 R6, P0, PT, R24, UR8, RZ ;  /* 0x0000000818067c10 */ /* 0x000fe2000ff1e0ff */
[----:B------:R-:W-:-:S03]  /*1170*/  FMUL R31, R4, R13 ;  /* 0x0000000d041f7220 */ /* 0x000fc60000400000 */
[----:B------:R-:W-:Y:S02]  /*1180*/  IADD3.X R7, PT, PT, R2, UR9, RZ, P0, !PT ;  /* 0x0000000902077c10 */ /* 0x000fe400087fe4ff */
[----:B------:R-:W-:Y:S01]  /*1190*/  IADD3 R24, P0, PT, R24, UR21, RZ ;  /* 0x0000001518187c10 */ /* 0x000fe2000ff1e0ff */
[----:B------:R-:W-:Y:S01]  /*11a0*/  FMUL R31, R31, R12 ;  /* 0x0000000c1f1f7220 */ /* 0x000fe20000400000 */
[----:B------:R-:W-:Y:S01]  /*11b0*/  FMUL R4, R13, R14 ;  /* 0x0000000e0d047220 */ /* 0x000fe20000400000 */
[----:B------:R-:W-:Y:S01]  /*11c0*/  FMUL R14, R29, UR17 ;  /* 0x000000111d0e7c20 */ /* 0x000fe20008400000 */
[----:B------:R-:W-:Y:S01]  /*11d0*/  IADD3.X R25, PT, PT, R2, UR7, RZ, P0, !PT ;  /* 0x0000000702197c10 */ /* 0x000fe200087fe4ff */
[----:B------:R-:W-:Y:S01]  /*11e0*/  FMUL R15, R36, UR17 ;  /* 0x00000011240f7c20 */ /* 0x000fe20008400000 */
        /* <DEDUP_REMOVED lines=198> */
.L_x_5749:
[----:B------:R-:W-:Y:S02]  /*1e50*/  ISETP.NE.AND P0, PT, R0, RZ, PT ;  /* 0x000000ff0000720c */ /* 0x000fe40003f05270 */
[----:B-1----:R-:W-:-:S11]  /*1e60*/  FMNMX R5, R4, R5, !PT ;  /* 0x0000000504057209 */ /* 0x002fd60007800000 */
[----:B------:R-:W-:Y:S05]  /*1e70*/  @P0 BRA `(.L_x_5742) ;  /* 0x0000000000080947 */ /* 0x000fea0003800000 */
[----:B------:R-:W1:Y:S02]  /*1e80*/  LDC.64 R2, c[0x0][0x3a8] ;  /* 0x0000ea00ff027b82 */ /* 0x000e640000000a00 */
[----:B-1----:R1:W-:Y:S02]  /*1e90*/  REDG.E.MAX.S32.STRONG.GPU desc[UR22][R2.64], R5 ;  /* 0x000000050200798e */ /* 0x0023e4000d12e316 */
.L_x_5742:
[----:B------:R-:W-:Y:S05]  /*1ea0*/  BSYNC B0 ;  /* 0x0000000000007941 */ /* 0x000fea0003800000 */
.L_x_5741:
        /* <DEDUP_REMOVED lines=11> */
[----:B01----:R-:W-:Y:S05]  /*1f60*/  CALL.REL.NOINC `($__internal_159_$__cuda_sm20_rcp_rn_f32_slowpath) ;  /* 0x0000000400987944 */ /* 0x003fea0003c00000 */
[----:B------:R-:W-:Y:S05]  /*1f70*/  BRA `(.L_x_5745) ;  /* 0x0000000000147947 */ /* 0x000fea0003800000 */
.L_x_5744:
[----:B-1----:R-:W1:Y:S01]  /*1f80*/  MUFU.RCP R5, UR17 ;  /* 0x0000001100057d08 */ /* 0x002e620008001000 */
[----:B------:R-:W-:-:S04]  /*1f90*/  IMAD.U32 R0, RZ, RZ, UR17 ;  /* 0x00000011ff007e24 */ /* 0x000fc8000f8e00ff */
[----:B-1----:R-:W-:-:S04]  /*1fa0*/  FFMA R0, R5, R0, -1 ;  /* 0xbf80000005007423 */ /* 0x002fc80000000000 */
[----:B------:R-:W-:-:S04]  /*1fb0*/  FADD.FTZ R0, -R0, -RZ ;  /* 0x800000ff00007221 */ /* 0x000fc80000010100 */
[----:B------:R-:W-:-:S07]  /*1fc0*/  FFMA R5, R5, R0, R5 ;  /* 0x0000000005057223 */ /* 0x000fce0000000005 */
.L_x_5745:
[----:B------:R-:W1:Y:S02]  /*1fd0*/  LDC.64 R2, c[0x0][0x3b0] ;  /* 0x0000ec00ff027b82 */ /* 0x000e640000000a00 */
[----:B-1----:R-:W-:Y:S01]  /*1fe0*/  STG.E desc[UR22][R2.64], R5 ;  /* 0x0000000502007986 */ /* 0x002fe2000c101916 */
[----:B------:R-:W-:Y:S05]  /*1ff0*/  EXIT ;  /* 0x000000000000794d */ /* 0x000fea0003800000 */
.L_x_5743:
[----:B------:R-:W-:Y:S02]  /*2000*/  IMAD.MOV.U32 R7, RZ, RZ, 0x4 ;  /* 0x00000004ff077424 */ /* 0x000fe400078e00ff */
[----:B------:R-:W-:Y:S02]  /*2010*/  IMAD.MOV.U32 R9, RZ, RZ, 0x1f ;  /* 0x0000001fff097424 */ /* 0x000fe400078e00ff */
[----:B------:R-:W-:-:S07]  /*2020*/  IMAD.MOV.U32 R6, RZ, RZ, -0x1 ;  /* 0xffffffffff067424 */ /* 0x000fce00078e00ff */
[----:B01----:R-:W-:Y:S05]  /*2030*/  WARPSYNC.COLLECTIVE R6, `(.L_x_5746) ;  /* 0x0000000006087348 */ /* 0x003fea0003c00000 */
[----:B-1----:R1:W2:Y:S02]  /*2040*/  SHFL.DOWN P0, R5, R2, R7, R9 ;  /* 0x0800000702057389 */ /* 0x0022a40000000009 */
[----:B012---:R-:W-:Y:S05]  /*2050*/  ENDCOLLECTIVE ;  /* 0x000000000000791b */ /* 0x007fea0003800000 */
.L_x_5746:
[----:B------:R-:W-:Y:S02]  /*2060*/  IMAD.MOV.U32 R7, RZ, RZ, 0x2 ;  /* 0x00000002ff077424 */ /* 0x000fe400078e00ff */
[----:B------:R-:W-:-:S05]  /*2070*/  IMAD.MOV.U32 R3, RZ, RZ, R5 ;  /* 0x000000ffff037224 */ /* 0x000fca00078e0005 */
[----:B------:R-:W-:-:S05]  /*2080*/  FMNMX R3, R3, R2, !PT ;  /* 0x0000000203037209 */ /* 0x000fca0007800000 */
[----:B------:R-:W-:-:S07]  /*2090*/  IMAD.MOV.U32 R2, RZ, RZ, R3 ;  /* 0x000000ffff027224 */ /* 0x000fce00078e0003 */
[----:B------:R-:W-:Y:S05]  /*20a0*/  WARPSYNC.COLLECTIVE R6, `(.L_x_5747) ;  /* 0x0000000006087348 */ /* 0x000fea0003c00000 */
[----:B------:R0:W1:Y:S02]  /*20b0*/  SHFL.DOWN P0, R5, R2, R7, R9 ;  /* 0x0800000702057389 */ /* 0x0000640000000009 */
[----:B01----:R-:W-:Y:S05]  /*20c0*/  ENDCOLLECTIVE ;  /* 0x000000000000791b */ /* 0x003fea0003800000 */
.L_x_5747:
[----:B------:R-:W-:Y:S02]  /*20d0*/  IMAD.MOV.U32 R7, RZ, RZ, 0x1 ;  /* 0x00000001ff077424 */ /* 0x000fe400078e00ff */
[----:B------:R-:W-:-:S05]  /*20e0*/  IMAD.MOV.U32 R4, RZ, RZ, R5 ;  /* 0x000000ffff047224 */ /* 0x000fca00078e0005 */
[----:B------:R-:W-:-:S05]  /*20f0*/  FMNMX R4, R3, R4, !PT ;  /* 0x0000000403047209 */ /* 0x000fca0007800000 */
[----:B------:R-:W-:-:S07]  /*2100*/  IMAD.MOV.U32 R2, RZ, RZ, R4 ;  /* 0x000000ffff027224 */ /* 0x000fce00078e0004 */
[----:B------:R-:W-:Y:S05]  /*2110*/  WARPSYNC.COLLECTIVE R6, `(.L_x_5748) ;  /* 0x0000000006087348 */ /* 0x000fea0003c00000 */
[----:B------:R0:W1:Y:S02]  /*2120*/  SHFL.DOWN P0, R5, R2, R7, R9 ;  /* 0x0800000702057389 */ /* 0x0000640000000009 */
[----:B01----:R-:W-:Y:S05]  /*2130*/  ENDCOLLECTIVE ;  /* 0x000000000000791b */ /* 0x003fea0003800000 */
.L_x_5748:
[----:B------:R-:W-:Y:S05]  /*2140*/  BRA `(.L_x_5749) ;  /* 0xfffffffc00407947 */ /* 0x000fea000383ffff */
        .weak           $__internal_158_$__cuda_sm20_div_u64
        .type           $__internal_158_$__cuda_sm20_div_u64,@function
        .size           $__internal_158_$__cuda_sm20_div_u64,($__internal_159_$__cuda_sm20_rcp_rn_f32_slowpath - $__internal_158_$__cuda_sm20_div_u64)
$__internal_158_$__cuda_sm20_div_u64:
        /* <DEDUP_REMOVED lines=71> */
[----:B------:R-:W-:Y:S11]  /*25c0*/  RET.REL.NODEC R2 `(_ZN18transformer_engine6detail32dgated_act_cast_transpose_kernelILi2ELi1Ef6__halffNS_5EmptyEXadL_ZNS_5dreluIffEET_T0_RKS3_EEXadL_ZNS_4reluIffEES5_S6_S8_EEEEvPKT2_SC_PT3_SE_PKT1_PSF_SI_mmm) ;  /* 0xffffffd8028c7950 */ /* 0x000ff60003c3ffff */
        .weak           $__internal_159_$__cuda_sm20_rcp_rn_f32_slowpath
        .type           $__internal_159_$__cuda_sm20_rcp_rn_f32_slowpath,@function
        .size           $__internal_159_$__cuda_sm20_rcp_rn_f32_slowpath,(.L_x_29460 - $__internal_159_$__cuda_sm20_rcp_rn_f32_slowpath)
$__internal_159_$__cuda_sm20_rcp_rn_f32_slowpath:
        /* <DEDUP_REMOVED lines=15> */
.L_x_5750:
        /* <DEDUP_REMOVED lines=33> */
.L_x_5752:
[----:B------:R0:W1:Y:S02]  /*28d0*/  MUFU.RCP R2, R0 ;  /* 0x0000000000027308 */ /* 0x0000640000001000 */
.L_x_5751:
[----:B-1-3--:R-:W-:Y:S02]  /*28e0*/  IMAD.MOV.U32 R5, RZ, RZ, R2 ;  /* 0x000000ffff057224 */ /* 0x00afe400078e0002 */
[----:B------:R-:W-:Y:S02]  /*28f0*/  IMAD.MOV.U32 R2, RZ, RZ, R7 ;  /* 0x000000ffff027224 */ /* 0x000fe400078e0007 */
[----:B------:R-:W-:-:S04]  /*2900*/  IMAD.MOV.U32 R3, RZ, RZ, 0x0 ;  /* 0x00000000ff037424 */ /* 0x000fc800078e00ff */
[----:B0-2---:R-:W-:Y:S05]  /*2910*/  RET.REL.NODEC R2 `(_ZN18transformer_engine6detail32dgated_act_cast_transpose_kernelILi2ELi1Ef6__halffNS_5EmptyEXadL_ZNS_5dreluIffEET_T0_RKS3_EEXadL_ZNS_4reluIffEES5_S6_S8_EEEEvPKT2_SC_PT3_SE_PKT1_PSF_SI_mmm) ;  /* 0xffffffd402b87950 */ /* 0x005fea0003c3ffff */
.L_x_5753:
        /* <DEDUP_REMOVED lines=14> */
.L_x_29460:


//--------------------- .text._ZN18transformer_engine6detail43dgated_act_cast_transpose_kernel_notalignedILi1ELi4Eff13__nv_fp8_e4m3NS_5EmptyEXadL_ZNS_5dreluIffEET_T0_RKS3_EEXadL_ZNS_4reluIffEES5_S6_S8_EEEEvPKT2_SC_PT3_SE_PKT1_PSF_SI_mmm --------------------------
	.section	.text._ZN18transformer_engine6detail43dgated_act_cast_transpose_kernel_notalignedILi1ELi4Eff13__nv_fp8_e4m3NS_5EmptyEXadL_ZNS_5dreluIffEET_T0_RKS3_EEXadL_ZNS_4reluIffEES5_S6_S8_EEEEvPKT2_SC_PT3_SE_PKT1_PSF_SI_mmm,"ax",@progbits
	.align	128
        .global         _ZN18transformer_engine6detail43dgated_act_cast_transpose_kernel_notalignedILi1ELi4Eff13__nv_fp8_e4m3NS_5EmptyEXadL_ZNS_5dreluIffEET_T0_RKS3_EEXadL_ZNS_4reluIffEES5_S6_S8_EEEEvPKT2_SC_PT3_SE_PKT1_PSF_SI_mmm
        .type           _ZN18transformer_engine6detail43dgated_act_cast_transpose_kernel_notalignedILi1ELi4Eff13__nv_fp8_e4m3NS_5EmptyEXadL_ZNS_5dreluIffEET_T0_RKS3_EEXadL_ZNS_4reluIffEES5_S6_S8_EEEEvPKT2_SC_PT3_SE_PKT1_PSF_SI_mmm,@function
        .size           _ZN18transformer_engine6detail43dgated_act_cast_transpose_kernel_notalignedILi1ELi4Eff13__nv_fp8_e4m3NS_5EmptyEXadL_ZNS_5dreluIffEET_T0_RKS3_EEXadL_ZNS_4reluIffEES5_S6_S8_EEEEvPKT2_SC_PT3_SE_PKT1_PSF_SI_mmm,(.L_x_29462 - _ZN18transformer_engine6detail43dgated_act_cast_transpose_kernel_notalignedILi1ELi4Eff13__nv_fp8_e4m3NS_5EmptyEXadL_ZNS_5dreluIffEET_T0_RKS3_EEXadL_ZNS_4reluIffEES5_S6_S8_EEEEvPKT2_SC_PT3_SE_PKT1_PSF_SI_mmm)
        .other          _ZN18transformer_engine6detail43dgated_act_cast_transpose_kernel_notalignedILi1ELi4Eff13__nv_fp8_e4m3NS_5EmptyEXadL_ZNS_5dreluIffEET_T0_RKS3_EEXadL_ZNS_4reluIffEES5_S6_S8_EEEEvPKT2_SC_PT3_SE_PKT1_PSF_SI_mmm,@"STO_CUDA_ENTRY STV_DEFAULT"
_ZN18transformer_engine6detail43dgated_act_cast_transpose_kernel_notalignedILi1ELi4Eff13__nv_fp8_e4m3NS_5EmptyEXadL_ZNS_5dreluIffEET_T0_RKS3_EEXadL_ZNS_4reluIffEES5_S6_S8_EEEEvPKT2_SC_PT3_SE_PKT1_PSF_SI_mmm:
.text._ZN18transformer_engine6detail43dgated_act_cast_transpose_kernel_notalignedILi1ELi4Eff13__nv_fp8_e4m3NS_5EmptyEXadL_ZNS_5dreluIffEET_T0_RKS3_EEXadL_ZNS_4reluIffEES5_S6_S8_EEEEvPKT2_SC_PT3_SE_PKT1_PSF_SI_mmm:
        /* <DEDUP_REMOVED lines=43> */
.L_x_5754:
[----:B------:R-:W-:-:S07]  /*02b0*/  MOV R4, 0x2d0 ;  /* 0x000002d000047802 */ /* 0x000fce0000000f00 */
[----:B------:R-:W-:Y:S05]  /*02c0*/  CALL.REL.NOINC `($__internal_160_$__cuda_sm20_div_u64) ;  /* 0x0000004c006c7944 */ /* 0x000fea0003c00000 */
        /* <DEDUP_REMOVED lines=11> */
.L_x_5755:
        /* <DEDUP_REMOVED lines=104> */
.L_x_5757:
[----:B0-----:R-:W-:Y:S05]  /*0a00*/  BSYNC.RECONVERGENT B0 ;  /* 0x0000000000007941 */ /* 0x001fea0003800200 */
.L_x_5756:
[C---:B------:R-:W-:Y:S01]  /*0a10*/  @P2 IADD3.X R22, PT, PT, R15.reuse, UR29, RZ, P3, !PT ;  /* 0x0000001d0f162c10 */ /* 0x040fe20009ffe4ff */
[----:B------:R-:W-:Y:S01]  /*0a20*/  IMAD.MOV.U32 R40, RZ, RZ, RZ ;  /* 0x000000ffff287224 */ /* 0x000fe200078e00ff */
[----:B-1----:R-:W-:Y:S01]  /*0a30*/  @P2 IADD3.X R20, PT, PT, R15, UR21, RZ, P4, !PT ;  /* 0x000000150f142c10 */ /* 0x002fe2000a7fe4ff */
[----:B------:R-:W-:Y:S01]  /*0a40*/  IMAD.MOV.U32 R34, RZ, RZ, R10 ;  /* 0x000000ffff227224 */ /* 0x000fe200078e000a */
[----:B------:R-:W-:Y:S02]  /*0a50*/  @P2 LEA R14, P3, R17, UR12, 0x2 ;  /* 0x0000000c110e2c11 */ /* 0x000fe4000f8610ff */
[----:B------:R-:W-:Y:S01]  /*0a60*/  @P2 LEA R16, P4, R9, UR12, 0x2 ;  /* 0x0000000c09102c11 */ /* 0x000fe2000f8810ff */
[----:B------:R-:W0:Y:S01]  /*0a70*/  @P0 LDC.64 R32, c[0x0][0x3a0] ;  /* 0x0000e800ff200b82 */ /* 0x000e220000000a00 */
[----:B------:R-:W-:Y:S02]  /*0a80*/  @P2 LEA.HI.X R15, R17, UR13, R22, 0x2, P3 ;  /* 0x0000000d110f2c11 */ /* 0x000fe400098f1416 */
[C---:B------:R-:W-:Y:S01]  /*0a90*/  @P2 SHF.L.U64.HI R21, R26.reuse, 0x2, R43 ;  /* 0x000000021a152819 */ /* 0x040fe2000001022b */
[----:B------:R-:W-:Y:S01]  /*0aa0*/  IMAD.MOV.U32 R39, RZ, RZ, RZ ;  /* 0x000000ffff277224 */ /* 0x000fe200078e00ff */
[----:B------:R-:W-:Y:S01]  /*0ab0*/  @P2 LEA.HI.X R17, R9, UR13, R20, 0x2, P4 ;  /* 0x0000000d09112c11 */ /* 0x000fe2000a0f1414 */
[----:B------:R-:W-:Y:S01]  /*0ac0*/  @P2 IMAD.SHL.U32 R20, R26, 0x4, RZ ;  /* 0x000000041a142824 */ /* 0x000fe200078e00ff */
[----:B------:R-:W2:Y:S01]  /*0ad0*/  @P2 LDG.E R40, desc[UR18][R12.64] ;  /* 0x000000120c282981 */ /* 0x000ea2000c1e1900 */
[----:B------:R-:W-:Y:S01]  /*0ae0*/  IMAD.MOV.U32 R22, RZ, RZ, RZ ;  /* 0x000000ffff167224 */ /* 0x000fe200078e00ff */
[----:B------:R-:W-:Y:S01]  /*0af0*/  @P1 IADD3 R11, P5, PT, R10, UR23, RZ ;  /* 0x000000170a0b1c10 */ /* 0x000fe2000ffbe0ff */
[----:B------:R-:W-:Y:S01]  /*0b00*/  IMAD.MOV.U32 R9, RZ, RZ, RZ ;  /* 0x000000ffff097224 */ /* 0x000fe200078e00ff */
[----:B------:R-:W-:-:S02]  /*0b10*/  @P2 IADD3 R30, P3, PT, R20, UR14, RZ ;  /* 0x0000000e141e2c10 */ /* 0x000fc4000ff7e0ff */
[----:B------:R-:W-:Y:S02]  /*0b20*/  @P1 IADD3.X R10, PT, PT, R35, UR24, RZ, P5, !PT ;  /* 0x00000018230a1c10 */ /* 0x000fe4000affe4ff */
[----:B------:R-:W-:Y:S01]  /*0b30*/  @P2 IADD3.X R31, PT, PT, R21, UR15, RZ, P3, !PT ;  /* 0x0000000f151f2c10 */ /* 0x000fe20009ffe4ff */
[----:B------:R1:W5:Y:S01]  /*0b40*/  @P2 LDG.E R9, desc[UR18][R14.64] ;  /* 0x000000120e092981 */ /* 0x000362000c1e1900 */
[----:B------:R-:W-:Y:S02]  /*0b50*/  @P2 IADD3 R20, P4, PT, R20, UR26, RZ ;  /* 0x0000001a14142c10 */ /* 0x000fe4000ff9e0ff */
[----:B------:R-:W-:Y:S01]  /*0b60*/  @P1 LEA R18, P5, R11, UR12, 0x2 ;  /* 0x0000000c0b121c11 */ /* 0x000fe2000f8a10ff */
[----:B------:R-:W3:Y:S01]  /*0b70*/  @P2 LDG.E R39, desc[UR18][R30.64] ;  /* 0x000000121e272981 */ /* 0x000ee2000c1e1900 */
[----:B------:R-:W-:Y:S02]  /*0b80*/  @P2 IADD3.X R21, PT, PT, R21, UR27, RZ, P4, !PT ;  /* 0x0000001b15152c10 */ /* 0x000fe4000a7fe4ff */
[----:B------:R-:W-:Y:S01]  /*0b90*/  @P1 LEA.HI.X R19, R11, UR13, R10, 0x2, P5 ;  /* 0x0000000d0b131c11 */ /* 0x000fe2000a8f140a */
[----:B0-----:R-:W4:Y:S04]  /*0ba0*/  @P0 LDG.E R32, desc[UR18][R32.64] ;  /* 0x0000001220200981 */ /* 0x001f28000c1e1900 */
[----:B------:R-:W4:Y:S01]  /*0bb0*/  @P2 LDG.E R22, desc[UR18][R20.64] ;  /* 0x0000001214162981 */ /* 0x000f22000c1e1900 */
[----:B------:R-:W-:Y:S01]  /*0bc0*/  IMAD.MOV.U32 R10, RZ, RZ, RZ ;  /* 0x000000ffff0a7224 */ /* 0x000fe200078e00ff */
[----:B------:R-:W-:-:S02]  /*0bd0*/  @P2 IADD3 R11, P5, PT, R26, UR7, RZ ;  /* 0x000000071a0b2c10 */ /* 0x000fc4000ffbe0ff */
[----:B-1----:R-:W-:Y:S02]  /*0be0*/  @P2 IADD3 R14, P4, PT, R26, UR23, RZ ;  /* 0x000000171a0e2c10 */ /* 0x002fe4000ff9e0ff */
[C---:B------:R-:W-:Y:S01]  /*0bf0*/  @P2 IADD3.X R28, PT, PT, R43.reuse, UR21, RZ, P5, !PT ;  /* 0x000000152b1c2c10 */ /* 0x040fe2000affe4ff */
[----:B------:R0:W5:Y:S01]  /*0c00*/  @P2 LDG.E R10, desc[UR18][R16.64] ;  /* 0x00000012100a2981 */ /* 0x000162000c1e1900 */
[----:B------:R-:W-:Y:S02]  /*0c10*/  @P2 IADD3.X R15, PT, PT, R43, UR24, RZ, P4, !PT ;  /* 0x000000182b0f2c10 */ /* 0x000fe4000a7fe4ff */
[C---:B------:R-:W-:Y:S01]  /*0c20*/  @P2 SHF.L.U64.HI R13, R11.reuse, 0x2, R28 ;  /* 0x000000020b0d2819 */ /* 0x040fe2000001021c */
[----:B0-----:R-:W-:Y:S01]  /*0c30*/  @P2 IMAD.SHL.U32 R16, R11, 0x4, RZ ;  /* 0x000000040b102824 */ /* 0x001fe200078e00ff */
[----:B------:R-:W-:Y:S01]  /*0c40*/  @P2 SHF.L.U64.HI R31, R14, 0x2, R15 ;  /* 0x000000020e1f2819 */ /* 0x000fe2000001020f */
[----:B------:R-:W-:-:S03]  /*0c50*/  IMAD.MOV.U32 R11, RZ, RZ, RZ ;  /* 0x000000ffff0b7224 */ /* 0x000fc600078e00ff */
[----:B------:R-:W-:Y:S01]  /*0c60*/  @P2 IADD3 R28, P3, PT, R16, UR14, RZ ;  /* 0x0000000e101c2c10 */ /* 0x000fe2000ff7e0ff */
[----:B------:R-:W-:Y:S01]  /*0c70*/  @P2 IMAD.SHL.U32 R30, R14, 0x4, RZ ;  /* 0x000000040e1e2824 */ /* 0x000fe200078e00ff */
[----:B------:R-:W-:Y:S02]  /*0c80*/  USHF.L.U32 UR5, UR28, 0x3, URZ ;  /* 0x000000031c057899 */ /* 0x000fe400080006ff */
[----:B------:R-:W-:Y:S01]  /*0c90*/  IMAD.WIDE.U32 R20, R6, UR28, R34 ;  /* 0x0000001c06147c25 */ /* 0x000fe2000f8e0022 */
[C---:B------:R-:W-:Y:S02]  /*0ca0*/  @P2 IADD3.X R29, PT, PT, R13.reuse, UR15, RZ, P3, !PT ;  /* 0x0000000f0d1d2c10 */ /* 0x040fe40009ffe4ff */
[----:B------:R-:W-:Y:S01]  /*0cb0*/  @P2 IADD3 R14, P3, PT, R16, UR26, RZ ;  /* 0x0000001a100e2c10 */ /* 0x000fe2000ff7e0ff */
[----:B------:R-:W-:Y:S01]  /*0cc0*/  IMAD.MOV.U32 R12, RZ, RZ, RZ ;  /* 0x000000ffff0c7224 */ /* 0x000fe200078e00ff */
[----:B------:R-:W-:Y:S01]  /*0cd0*/  USHF.L.U64.HI UR22, UR28, 0x3, UR29 ;  /* 0x000000031c167899 */ /* 0x000fe2000801021d */
[----:B------:R0:W5:Y:S01]  /*0ce0*/  @P2 LDG.E R11, desc[UR18][R28.64] ;  /* 0x000000121c0b2981 */ /* 0x000162000c1e1900 */
[----:B------:R-:W-:Y:S01]  /*0cf0*/  @P2 IADD3.X R15, PT, PT, R13, UR27, RZ, P3, !PT ;  /* 0x0000001b0d0f2c10 */ /* 0x000fe20009ffe4ff */
[----:B------:R-:W-:Y:S01]  /*0d00*/  IMAD.IADD R23, R3, 0x1, R21 ;  /* 0x0000000103177824 */ /* 0x000fe200078e0215 */
[----:B------:R-:W-:Y:S01]  /*0d10*/  @P2 IADD3 R16, P4, PT, R30, UR14, RZ ;  /* 0x0000000e1e102c10 */ /* 0x000fe2000ff9e0ff */
[----:B------:R1:W5:Y:S01]  /*0d20*/  @P1 LDG.E R12, desc[UR18][R18.64] ;  /* 0x00000012120c1981 */ /* 0x000362000c1e1900 */
[----:B------:R-:W-:Y:S01]  /*0d30*/  IMAD.MOV.U32 R13, RZ, RZ, RZ ;  /* 0x000000ffff0d7224 */ /* 0x000fe200078e00ff */
[----:B0-----:R-:W-:-:S02]  /*0d40*/  @P1 IADD3 R29, P3, PT, R20, UR5, RZ ;  /* 0x00000005141d1c10 */ /* 0x001fc4000ff7e0ff */
[----:B------:R-:W-:Y:S02]  /*0d50*/  @P2 IADD3.X R17, PT, PT, R31, UR15, RZ, P4, !PT ;  /* 0x0000000f1f112c10 */ /* 0x000fe4000a7fe4ff */
[----:B-1----:R-:W-:Y:S01]  /*0d60*/  @P1 IADD3.X R18, PT, PT, R23, UR22, RZ, P3, !PT ;  /* 0x0000001617121c10 */ /* 0x002fe20009ffe4ff */
[C---:B------:R-:W-:Y:S01]  /*0d70*/  @P1 IMAD.SHL.U32 R28, R29.reuse, 0x4, RZ ;  /* 0x000000041d1c1824 */ /* 0x040fe200078e00ff */
[----:B------:R-:W-:Y:S02]  /*0d80*/  @P2 IADD3 R30, P3, PT, R30, UR26, RZ ;  /* 0x0000001a1e1e2c10 */ /* 0x000fe4000ff7e0ff */
[----:B------:R-:W-:Y:S02]  /*0d90*/  CS2R R36, SRZ ;  /* 0x0000000000247805 */ /* 0x000fe4000001ff00 */
[----:B------:R-:W-:Y:S01]  /*0da0*/  @P1 SHF.L.U64.HI R29, R29, 0x2, R18 ;  /* 0x000000021d1d1819 */ /* 0x000fe20000010212 */
[----:B------:R0:W5:Y:S01]  /*0db0*/  @P2 LDG.E R13, desc[UR18][R16.64] ;  /* 0x00000012100d2981 */ /* 0x000162000c1e1900 */
[----:B------:R-:W-:-:S02]  /*0dc0*/  @P2 IADD3.X R31, PT, PT, R31, UR27, RZ, P3, !PT ;  /* 0x0000001b1f1f2c10 */ /* 0x000fc40009ffe4ff */
[C---:B------:R-:W-:Y:S01]  /*0dd0*/  @P1 IADD3 R18, P4, PT, R28.reuse, UR14, RZ ;  /* 0x0000000e1c121c10 */ /* 0x040fe2000ff9e0ff */
[----:B------:R1:W5:Y:S01]  /*0de0*/  @P2 LDG.E R37, desc[UR18][R14.64] ;  /* 0x000000120e252981 */ /* 0x000362000c1e1900 */
[----:B------:R-:W-:Y:S02]  /*0df0*/  @P1 IADD3 R28, P3, PT, R28, UR26, RZ ;  /* 0x0000001a1c1c1c10 */ /* 0x000fe4000ff7e0ff */
[C---:B------:R-:W-:Y:S01]  /*0e00*/  @P1 IADD3.X R19, PT, PT, R29.reuse, UR15, RZ, P4, !PT ;  /* 0x0000000f1d131c10 */ /* 0x040fe2000a7fe4ff */
[----:B------:R-:W5:Y:S01]  /*0e10*/  @P2 LDG.E R36, desc[UR18][R30.64] ;  /* 0x000000121e242981 */ /* 0x000f62000c1e1900 */
[----:B------:R-:W-:Y:S02]  /*0e20*/  @P1 IADD3.X R29, PT, PT, R29, UR27, RZ, P3, !PT ;  /* 0x0000001b1d1d1c10 */ /* 0x000fe40009ffe4ff */
[----:B0-----:R-:W-:Y:S02]  /*0e30*/  LOP3.LUT R16, R5, 0x1f, RZ, 0xc0, !PT ;  /* 0x0000001f05107812 */ /* 0x001fe400078ec0ff */
[----:B------:R-:W-:-:S02]  /*0e40*/  ISETP.GE.U32.AND P2, PT, R7, UR4, PT ;  /* 0x0000000407007c0c */ /* 0x000fc4000bf46070 */
[----:B-1----:R-:W-:Y:S01]  /*0e50*/  CS2R R14, SRZ ;  /* 0x00000000000e7805 */ /* 0x002fe2000001ff00 */
[----:B------:R-:W-:Y:S01]  /*0e60*/  UMOV UR5, 0x3f800000 ;  /* 0x3f80000000057882 */ /* 0x000fe20000000000 */
[----:B------:R-:W-:Y:S04]  /*0e70*/  BSSY.RECONVERGENT B0, `(.L_x_5758) ;  /* 0x0000020000007945 */ /* 0x000fe80003800200 */
[----:B------:R0:W5:Y:S04]  /*0e80*/  @P1 LDG.E R14, desc[UR18][R18.64] ;  /* 0x00000012120e1981 */ /* 0x000168000c1e1900 */
[----:B------:R1:W5:Y:S01]  /*0e90*/  @P1 LDG.E R15, desc[UR18][R28.64] ;  /* 0x000000121c0f1981 */ /* 0x000362000c1e1900 */
[----:B0-----:R-:W-:Y:S01]  /*0ea0*/  CS2R R18, SRZ ;  /* 0x0000000000127805 */ /* 0x001fe2000001ff00 */
[----:B-1----:R-:W-:Y:S01]  /*0eb0*/  IMAD.MOV.U32 R28, RZ, RZ, RZ ;  /* 0x000000ffff1c7224 */ /* 0x002fe200078e00ff */
[----:B---3--:R-:W-:-:S05]  /*0ec0*/  FSET.BF.GT.AND R17, R39, RZ, PT ;  /* 0x000000ff2711720a */ /* 0x008fca0003804000 */
[----:B--2---:R-:W-:Y:S01]  /*0ed0*/  FMUL R17, R17, R40 ;  /* 0x0000002811117220 */ /* 0x004fe20000400000 */
[----:B----4-:R-:W-:Y:S02]  /*0ee0*/  @P0 R2UR UR5, R32 ;  /* 0x00000000200502ca */ /* 0x010fe400000e0000 */
[----:B------:R-:W-:Y:S01]  /*0ef0*/  ISETP.GE.U32.OR P0, PT, R16, UR6, P2 ;  /* 0x0000000610007c0c */ /* 0x000fe20009706470 */
[----:B------:R-:W-:Y:S01]  /*0f00*/  FMUL R16, R17, R22 ;  /* 0x0000001611107220 */ /* 0x000fe20000400000 */
[----:B------:R-:W-:Y:S01]  /*0f10*/  IMAD.MOV.U32 R17, RZ, RZ, RZ ;  /* 0x000000ffff117224 */ /* 0x000fe200078e00ff */
[----:B------:R-:W-:Y:S10]  /*0f20*/  @!P1 BRA `(.L_x_5759) ;  /* 0x0000000000509947 */ /* 0x000ff40003800000 */
        /* <DEDUP_REMOVED lines=20> */
.L_x_5759:
[----:B------:R-:W-:Y:S05]  /*1070*/  BSYNC.RECONVERGENT B0 ;  /* 0x0000000000007941 */ /* 0x000fea0003800200 */
.L_x_5758:
[----:B------:R-:W-:Y:S01]  /*1080*/  BSSY.RECONVERGENT B0, `(.L_x_5760) ;  /* 0x0000019000007945 */ /* 0x000fe20003800200 */
[----:B0-----:R-:W-:Y:S02]  /*1090*/  IMAD.MOV.U32 R29, RZ, RZ, RZ ;  /* 0x000000ffff1d7224 */ /* 0x001fe400078e00ff */
[----:B------:R-:W-:Y:S01]  /*10a0*/  IMAD.MOV.U32 R30, RZ, RZ, RZ ;  /* 0x000000ffff1e7224 */ /* 0x000fe200078e00ff */
        /* <DEDUP_REMOVED lines=22> */
.L_x_5761:
[----:B------:R-:W-:Y:S05]  /*1210*/  BSYNC.RECONVERGENT B0 ;  /* 0x0000000000007941 */ /* 0x000fea0003800200 */
.L_x_5760:
[----:B------:R-:W-:Y:S01]  /*1220*/  BSSY.RECONVERGENT B0, `(.L_x_5762) ;  /* 0x0000018000007945 */ /* 0x000fe20003800200 */
[----:B0-----:R-:W-:Y:S01]  /*1230*/  IMAD.MOV.U32 R31, RZ, RZ, RZ ;  /* 0x000000ffff1f7224 */ /* 0x001fe200078e00ff */
[----:B------:R-:W-:Y:S02]  /*1240*/  CS2R R32, SRZ ;  /* 0x0000000000207805 */ /* 0x000fe4000001ff00 */
        /* <DEDUP_REMOVED lines=21> */
.L_x_5763:
[----:B------:R-:W-:Y:S05]  /*13a0*/  BSYNC.RECONVERGENT B0 ;  /* 0x0000000000007941 */ /* 0x000fea0003800200 */
.L_x_5762:
[----:B0----5:R-:W-:Y:S01]  /*13b0*/  FSET.BF.GT.AND R23, R13, RZ, PT ;  /* 0x000000ff0d17720a */ /* 0x021fe20003804000 */
[----:B------:R-:W-:Y:S01]  /*13c0*/  FMUL R25, R16, UR5 ;  /* 0x0000000510197c20 */ /* 0x000fe20008400000 */
[----:B------:R-:W-:Y:S01]  /*13d0*/  FSET.BF.GT.AND R22, R11, RZ, PT ;  /* 0x000000ff0b16720a */ /* 0x000fe20003804000 */
[----:B------:R-:W-:Y:S01]  /*13e0*/  IMAD.U32 R45, RZ, RZ, UR8 ;  /* 0x00000008ff2d7e24 */ /* 0x000fe2000f8e00ff */
[----:B------:R-:W-:Y:S01]  /*13f0*/  @!P0 IADD3 R20, P1, PT, R26, UR8, RZ ;  /* 0x000000081a148c10 */ /* 0x000fe2000ff3e0ff */
[----:B------:R-:W-:Y:S01]  /*1400*/  FMUL R23, R23, R10 ;  /* 0x0000000a17177220 */ /* 0x000fe20000400000 */
[----:B------:R-:W-:Y:S01]  /*1410*/  F2FP.SATFINITE.E4M3.F32.PACK_AB_MERGE_C R25, RZ, R25, RZ ;  /* 0x00000019ff19723e */ /* 0x000fe200048070ff */
[----:B------:R-:W-:Y:S01]  /*1420*/  FMUL R22, R22, R9 ;  /* 0x0000000916167220 */ /* 0x000fe20000400000 */
[----:B------:R-:W-:Y:S01]  /*1430*/  @!P0 IADD3.X R21, PT, PT, R43, UR9, RZ, P1, !PT ;  /* 0x000000092b158c10 */ /* 0x000fe20008ffe4ff */
[----:B------:R-:W-:Y:S02]  /*1440*/  IMAD.U32 R27, RZ, RZ, UR9 ;  /* 0x00000009ff1b7e24 */ /* 0x000fe4000f8e00ff */
[----:B------:R-:W-:Y:S01]  /*1450*/  FMUL R36, R23, R36 ;  /* 0x0000002417247220 */ /* 0x000fe20000400000 */
[----:B------:R-:W-:Y:S01]  /*1460*/  @!P0 IADD3 R44, P1, P2, R45, UR7, R26 ;  /* 0x000000072d2c8c10 */ /* 0x000fe2000fa3e01a */
[----:B------:R-:W-:-:S02]  /*1470*/  IMAD.U32 R23, RZ, RZ, UR8 ;  /* 0x00000008ff177e24 */ /* 0x000fc4000f8e00ff */
[----:B------:R-:W-:Y:S01]  /*1480*/  FMUL R35, R22, R37 ;  /* 0x0000002516237220 */ /* 0x000fe20000400000 */
[----:B------:R0:W-:Y:S01]  /*1490*/  @!P0 STG.E.U8 desc[UR18][R20.64], R25 ;  /* 0x0000001914008986 */ /* 0x0001e2000c101112 */
[----:B------:R-:W-:Y:S01]  /*14a0*/  @!P0 IADD3.X R45, PT, PT, R27, UR21, R43, P1, P2 ;  /* 0x000000151b2d8c10 */ /* 0x000fe20008fe442b */
[----:B------:R-:W-:Y:S01]  /*14b0*/  FMUL R37, R36, UR5 ;  /* 0x0000000524257c20 */ /* 0x000fe20008400000 */
[--C-:B------:R-:W-:Y:S01]  /*14c0*/  @!P0 IADD3 R22, P1, P2, R23, UR23, R26.reuse ;  /* 0x0000001717168c10 */ /* 0x100fe2000fa3e01a */
[----:B------:R-:W-:Y:S01]  /*14d0*/  FMUL R34, R35, UR5 ;  /* 0x0000000523227c20 */ /* 0x000fe20008400000 */
[----:B------:R-:W-:Y:S01]  /*14e0*/  FSET.BF.GT.AND R27, R4, RZ, PT ;  /* 0x000000ff041b720a */ /* 0x000fe20003804000 */
[----:B------:R-:W-:Y:S01]  /*14f0*/  IMAD.U32 R41, RZ, RZ, UR28 ;  /* 0x0000001cff297e24 */ /* 0x000fe2000f8e00ff */
[----:B------:R-:W-:Y:S01]  /*1500*/  F2FP.SATFINITE.E4M3.F32.PACK_AB_MERGE_C R37, RZ, R37, RZ ;  /* 0x00000025ff25723e */ /* 0x000fe200048070ff */
[----:B------:R-:W-:Y:S01]  /*1510*/  IMAD.U32 R47, RZ, RZ, UR30 ;  /* 0x0000001eff2f7e24 */ /* 0x000fe2000f8e00ff */
[----:B------:R-:W-:Y:S01]  /*1520*/  F2FP.SATFINITE.E4M3.F32.PACK_AB_MERGE_C R34, RZ, R34, RZ ;  /* 0x00000022ff22723e */ /* 0x000fe200048070ff */
[----:B------:R-:W-:Y:S01]  /*1530*/  FMUL R27, R27, R0 ;  /* 0x000000001b1b7220 */ /* 0x000fe20000400000 */
[----:B------:R-:W-:Y:S01]  /*1540*/  @!P0 IMAD.MOV.U32 R42, RZ, RZ, R26 ;  /* 0x000000ffff2a8224 */ /* 0x000fe200078e001a */
[----:B------:R-:W-:Y:S01]  /*1550*/  FMNMX R13, RZ, R13, !PT ;  /* 0x0000000dff0d7209 */ /* 0x000fe20007800000 */
[----:B0-----:R-:W-:-:S02]  /*1560*/  IMAD.U32 R21, RZ, RZ, UR9 ;  /* 0x00000009ff157e24 */ /* 0x001fc4000f8e00ff */
[----:B------:R-:W-:Y:S01]  /*1570*/  FMUL R38, R27, R38 ;  /* 0x000000261b267220 */ /* 0x000fe20000400000 */
[----:B------:R-:W-:Y:S01]  /*1580*/  @!P0 IMAD.MOV.U32 R20, RZ, RZ, R26 ;  /* 0x000000ffff148224 */ /* 0x000fe200078e001a */
[----:B------:R-:W-:Y:S01]  /*1590*/  @!P0 STG.E.U8 desc[UR18][R44.64], R34 ;  /* 0x000000222c008986 */ /* 0x000fe2000c101112 */
[----:B------:R-:W-:Y:S01]  /*15a0*/  FMUL R13, R13, R10 ;  /* 0x0000000a0d0d7220 */ /* 0x000fe20000400000 */
[--C-:B------:R-:W-:Y:S01]  /*15b0*/  @!P0 IADD3.X R23, PT, PT, R21, UR24, R43.reuse, P1, P2 ;  /* 0x0000001815178c10 */ /* 0x100fe20008fe442b */
[----:B------:R-:W-:Y:S01]  /*15c0*/  @!P0 IMAD.MOV.U32 R21, RZ, RZ, R43 ;  /* 0x000000ffff158224 */ /* 0x000fe200078e002b */
[----:B------:R-:W-:Y:S01]  /*15d0*/  USHF.L.U32 UR22, UR28, 0x3, URZ ;  /* 0x000000031c167899 */ /* 0x000fe200080006ff */
[----:B------:R-:W-:Y:S01]  /*15e0*/  FMUL R10, R13, UR5 ;  /* 0x000000050d0a7c20 */ /* 0x000fe20008400000 */
[----:B------:R-:W-:Y:S01]  /*15f0*/  USHF.L.U64.HI UR25, UR28, 0x3, UR29 ;  /* 0x000000031c197899 */ /* 0x000fe2000801021d */
[----:B------:R-:W-:Y:S01]  /*1600*/  @!P0 IMAD.WIDE.U32 R20, R41, 0x6, R20 ;  /* 0x0000000629148825 */ /* 0x000fe200078e0014 */
[----:B------:R0:W-:Y:S03]  /*1610*/  @!P0 STG.E.U8 desc[UR18][R22.64], R37 ;  /* 0x0000002516008986 */ /* 0x0001e6000c101112 */
[----:B------:R-:W-:Y:S01]  /*1620*/  IMAD.U32 R41, RZ, RZ, UR29 ;  /* 0x0000001dff297e24 */ /* 0x000fe2000f8e00ff */
[----:B------:R-:W-:-:S03]  /*1630*/  @!P0 IADD3 R20, P1, PT, R20, UR8, RZ ;  /* 0x0000000814148c10 */ /* 0x000fc6000ff3e0ff */
[----:B------:R-:W-:Y:S02]  /*1640*/  @!P0 IMAD R27, R41, 0x6, RZ ;  /* 0x00000006291b8824 */ /* 0x000fe400078e02ff */
[----:B0-----:R-:W-:Y:S01]  /*1650*/  FMUL R22, R38, UR5 ;  /* 0x0000000526167c20 */ /* 0x001fe20008400000 */
[----:B------:R-:W-:Y:S02]  /*1660*/  FMNMX R23, RZ, R39, !PT ;  /* 0x00000027ff177209 */ /* 0x000fe40007800000 */
[----:B------:R-:W-:Y:S01]  /*1670*/  @!P0 IADD3.X R21, PT, PT, R21, UR9, R27, P1, !PT ;  /* 0x0000000915158c10 */ /* 0x000fe20008ffe41b */
[----:B------:R-:W-:Y:S01]  /*1680*/  IMAD.U32 R27, RZ, RZ, UR28 ;  /* 0x0000001cff1b7e24 */ /* 0x000fe2000f8e00ff */
[----:B------:R-:W-:Y:S01]  /*1690*/  F2FP.SATFINITE.E4M3.F32.PACK_AB_MERGE_C R39, RZ, R22, RZ ;  /* 0x00000016ff27723e */ /* 0x000fe200048070ff */
[----:B------:R-:W-:Y:S01]  /*16a0*/  FMUL R40, R23, R40 ;  /* 0x0000002817287220 */ /* 0x000fe20000400000 */
[----:B------:R-:W-:Y:S01]  /*16b0*/  @!P0 IADD3 R44, P1, PT, R26, UR30, RZ ;  /* 0x0000001e1a2c8c10 */ /* 0x000fe2000ff3e0ff */
[----:B------:R-:W-:-:S02]  /*16c0*/  IMAD.U32 R23, RZ, RZ, UR30 ;  /* 0x0000001eff177e24 */ /* 0x000fc4000f8e00ff */
[----:B------:R0:W-:Y:S01]  /*16d0*/  @!P0 STG.E.U8 desc[UR18][R20.64], R39 ;  /* 0x0000002714008986 */ /* 0x0001e2000c101112 */
[----:B------:R-:W-:Y:S01]  /*16e0*/  @!P0 IADD3.X R45, PT, PT, R43, UR31, RZ, P1, !PT ;  /* 0x0000001f2b2d8c10 */ /* 0x000fe20008ffe4ff */
[----:B------:R-:W-:Y:S01]  /*16f0*/  FMUL R41, R40, UR5 ;  /* 0x0000000528297c20 */ /* 0x000fe20008400000 */
[----:B------:R-:W-:-:S04]  /*1700*/  @!P0 IADD3 R22, P1, P2, R23, UR7, R26 ;  /* 0x0000000717168c10 */ /* 0x000fc8000fa3e01a */
[----:B------:R-:W-:Y:S02]  /*1710*/  F2FP.SATFINITE.E4M3.F32.PACK_AB_MERGE_C R41, RZ, R41, RZ ;  /* 0x00000029ff29723e */ /* 0x000fe400048070ff */
[----:B0-----:R-:W-:Y:S01]  /*1720*/  @!P0 IADD3 R20, P3, P4, R47, UR23, R26 ;  /* 0x000000172f148c10 */ /* 0x001fe2000fc7e01a */
[----:B------:R-:W-:Y:S01]  /*1730*/  @!P0 IMAD.WIDE.U32 R26, R27, 0x6, R42 ;  /* 0x000000061b1a8825 */ /* 0x000fe200078e002a */
[----:B------:R-:W-:Y:S01]  /*1740*/  FMNMX R42, RZ, R11, !PT ;  /* 0x0000000bff2a7209 */ /* 0x000fe20007800000 */
[----:B------:R0:W-:Y:S01]  /*1750*/  @!P0 STG.E.U8 desc[UR18][R44.64], R41 ;  /* 0x000000292c008986 */ /* 0x0001e2000c101112 */
[----:B------:R-:W-:Y:S01]  /*1760*/  FMNMX3 R47, |R16|, RZ, |R35|, !PT ;  /* 0x000000ff102f7276 */ /* 0x000fe20007800623 */
[----:B------:R-:W-:Y:S01]  /*1770*/  IMAD.U32 R21, RZ, RZ, UR29 ;  /* 0x0000001dff157e24 */ /* 0x000fe2000f8e00ff */
[----:B------:R-:W-:Y:S01]  /*1780*/  @!P0 IADD3 R26, P5, PT, R26, UR30, RZ ;  /* 0x0000001e1a1a8c10 */ /* 0x000fe2000ffbe0ff */
[----:B------:R-:W-:Y:S01]  /*1790*/  FMUL R9, R42, R9 ;  /* 0x000000092a097220 */ /* 0x000fe20000400000 */
[----:B------:R-:W-:-:S02]  /*17a0*/  IMAD.U32 R11, RZ, RZ, UR31 ;  /* 0x0000001fff0b7e24 */ /* 0x000fc4000f8e00ff */
[----:B------:R-:W-:Y:S02]  /*17b0*/  @!P0 IMAD R21, R21, 0x6, RZ ;  /* 0x0000000615158824 */ /* 0x000fe400078e02ff */
[----:B------:R-:W-:Y:S01]  /*17c0*/  VIADD R42, R5, 0x1e ;  /* 0x0000001e052a7836 */ /* 0x000fe20000000000 */
[----:B------:R-:W-:Y:S01]  /*17d0*/  @!P0 IADD3.X R23, PT, PT, R11, UR21, R43, P1, P2 ;  /* 0x000000150b178c10 */ /* 0x000fe20008fe442b */
[----:B0-----:R-:W-:Y:S01]  /*17e0*/  FMUL R45, R9, UR5 ;  /* 0x00000005092d7c20 */ /* 0x001fe20008400000 */
[----:B------:R-:W-:Y:S02]  /*17f0*/  @!P0 IADD3.X R27, PT, PT, R27, UR31, R21, P5, !PT ;  /* 0x0000001f1b1b8c10 */ /* 0x000fe4000affe415 */
[----:B------:R-:W-:Y:S01]  /*1800*/  @!P0 IADD3.X R21, PT, PT, R11, UR24, R43, P3, P4 ;  /* 0x000000180b158c10 */ /* 0x000fe20009fe842b */
[----:B------:R-:W-:Y:S01]  /*1810*/  VIADD R11, R7, 0x2 ;  /* 0x00000002070b7836 */ /* 0x000fe20000000000 */
[----:B------:R-:W-:Y:S02]  /*1820*/  F2FP.SATFINITE.E4M3.F32.PACK_AB_MERGE_C R45, RZ, R45, RZ ;  /* 0x0000002dff2d723e */ /* 0x000fe400048070ff */
[----:B------:R-:W-:-:S02]  /*1830*/  FMNMX R43, RZ, R4, !PT ;  /* 0x00000004ff2b7209 */ /* 0x000fc40007800000 */
[----:B------:R-:W-:Y:S01]  /*1840*/  ISETP.GE.U32.AND P1, PT, R11, UR4, PT ;  /* 0x000000040b007c0c */ /* 0x000fe2000bf26070 */
[----:B------:R0:W-:Y:S01]  /*1850*/  @!P0 STG.E.U8 desc[UR18][R22.64], R45 ;  /* 0x0000002d16008986 */ /* 0x0001e2000c101112 */
[----:B------:R-:W-:Y:S01]  /*1860*/  F2FP.SATFINITE.E4M3.F32.PACK_AB_MERGE_C R7, RZ, R10, RZ ;  /* 0x0000000aff07723e */ /* 0x000fe200048070ff */
[----:B------:R-:W-:Y:S02]  /*1870*/  IMAD.U32 R10, RZ, RZ, UR23 ;  /* 0x00000017ff0a7e24 */ /* 0x000fe4000f8e00ff */
[----:B------:R-:W-:Y:S01]  /*1880*/  FMUL R0, R43, R0 ;  /* 0x000000002b007220 */ /* 0x000fe20000400000 */
[----:B------:R-:W-:Y:S01]  /*1890*/  IMAD.U32 R11, RZ, RZ, UR24 ;  /* 0x00000018ff0b7e24 */ /* 0x000fe2000f8e00ff */
[----:B------:R1:W-:Y:S02]  /*18a0*/  @!P0 STG.E.U8 desc[UR18][R20.64], R7 ;  /* 0x0000000714008986 */ /* 0x0003e4000c101112 */
[----:B------:R-:W-:Y:S01]  /*18b0*/  FMUL R43, R0, UR5 ;  /* 0x00000005002b7c20 */ /* 0x000fe20008400000 */
[----:B------:R-:W-:Y:S01]  /*18c0*/  IMAD.WIDE.U32 R10, R6, UR28, R10 ;  /* 0x0000001c060a7c25 */ /* 0x000fe2000f8e000a */
[----:B0-----:R-:W-:-:S03]  /*18d0*/  LOP3.LUT R23, R42, 0x1f, RZ, 0xc0, !PT ;  /* 0x0000001f2a177812 */ /* 0x001fc600078ec0ff */
[----:B------:R-:W-:Y:S01]  /*18e0*/  IMAD.IADD R35, R3, 0x1, R11 ;  /* 0x0000000103237824 */ /* 0x000fe200078e020b */
[----:B------:R-:W-:Y:S01]  /*18f0*/  F2FP.SATFINITE.E4M3.F32.PACK_AB_MERGE_C R43, RZ, R43, RZ ;  /* 0x0000002bff2b723e */ /* 0x000fe200048070ff */
[----:B------:R-:W-:Y:S01]  /*1900*/  IMAD.MOV.U32 R22, RZ, RZ, RZ ;  /* 0x000000ffff167224 */ /* 0x000fe200078e00ff */
[C---:B------:R-:W-:Y:S02]  /*1910*/  ISETP.LT.U32.AND P1, PT, R23.reuse, UR6, !P1 ;  /* 0x0000000617007c0c */ /* 0x040fe4000cf21070 */
[----:B-1----:R-:W-:Y:S01]  /*1920*/  IADD3 R20, P2, PT, R23, R10, RZ ;  /* 0x0000000a17147210 */ /* 0x002fe20007f5e0ff */
[----:B------:R0:W-:Y:S01]  /*1930*/  @!P0 STG.E.U8 desc[UR18][R26.64], R43 ;  /* 0x0000002b1a008986 */ /* 0x0001e2000c101112 */
[----:B------:R-:W-:-:S03]  /*1940*/  FMNMX R3, |R36|, R47, !PT ;  /* 0x0000002f24037209 */ /* 0x000fc60007800200 */
[----:B------:R-:W-:-:S06]  /*1950*/  IMAD.X R21, RZ, RZ, R35, P2 ;  /* 0x000000ffff157224 */ /* 0x000fcc00010e0623 */
[----:B------:R-:W-:-:S04]  /*1960*/  @P1 IADD3 R16, P0, P2, R20, UR22, R10 ;  /* 0x0000001614101c10 */ /* 0x000fc8000fa1e00a */
[----:B------:R-:W-:Y:S01]  /*1970*/  @P1 IADD3.X R47, PT, PT, R21, UR25, R35, P0, P2 ;  /* 0x00000019152f1c10 */ /* 0x000fe200087e4423 */
        /* <DEDUP_REMOVED lines=10> */
[----:B------:R0:W5:Y:S01]  /*1a20*/  @P1 LDG.E R16, desc[UR18][R26.64] ;  /* 0x000000121a101981 */ /* 0x000162000c1e1900 */
[----:B------:R-:W-:Y:S02]  /*1a30*/  IMAD.U32 R7, R7, 0x10000, RZ ;  /* 0x0001000007077824 */ /* 0x000fe400078e00ff */
[----:B------:R-:W-:Y:S01]  /*1a40*/  IMAD.U32 R37, R37, 0x10000, RZ ;  /* 0x0001000025257824 */ /* 0x000fe200078e00ff */
[----:B0-----:R-:W-:-:S04]  /*1a50*/  @P1 LEA R26, P0, R4, UR12, 0x2 ;  /* 0x0000000c041a1c11 */ /* 0x001fc8000f8010ff */
[----:B------:R-:W-:Y:S01]  /*1a60*/  @P1 LEA.HI.X R27, R4, UR13, R47, 0x2, P0 ;  /* 0x0000000d041b1c11 */ /* 0x000fe200080f142f */
[----:B------:R-:W-:Y:S01]  /*1a70*/  IMAD.MOV.U32 R4, RZ, RZ, RZ ;  /* 0x000000ffff047224 */ /* 0x000fe200078e00ff */
[----:B------:R-:W-:Y:S02]  /*1a80*/  FMNMX R3, |R38|, R3, !PT ;  /* 0x0000000326037209 */ /* 0x000fe40007800200 */
[----:B------:R-:W-:Y:S02]  /*1a90*/  ISETP.GE.U32.AND P0, PT, R2, UR4, PT ;  /* 0x0000000402007c0c */ /* 0x000fe4000bf06070 */
[----:B------:R-:W-:Y:S01]  /*1aa0*/  LOP3.LUT R36, R7, 0xff0000, RZ, 0xc0, !PT ;  /* 0x00ff000007247812 */ /* 0x000fe200078ec0ff */
[----:B------:R0:W5:Y:S01]  /*1ab0*/  @P1 LDG.E R4, desc[UR18][R26.64] ;  /* 0x000000121a041981 */ /* 0x000162000c1e1900 */
[----:B------:R-:W-:Y:S01]  /*1ac0*/  LOP3.LUT R7, R43, 0xffff, RZ, 0xc0, !PT ;  /* 0x0000ffff2b077812 */ /* 0x000fe200078ec0ff */
[----:B------:R-:W-:Y:S01]  /*1ad0*/  IMAD.U32 R2, RZ, RZ, UR22 ;  /* 0x00000016ff027e24 */ /* 0x000fe2000f8e00ff */
[----:B------:R-:W-:Y:S01]  /*1ae0*/  LOP3.LUT R39, R39, 0xffff, RZ, 0xc0, !PT ;  /* 0x0000ffff27277812 */ /* 0x000fe200078ec0ff */
[----:B------:R-:W-:Y:S01]  /*1af0*/  BSSY.RECONVERGENT B0, `(.L_x_5764) ;  /* 0x0000032000007945 */ /* 0x000fe20003800200 */
[----:B------:R-:W-:Y:S01]  /*1b00*/  FMNMX R40, |R40|, R3, !PT ;  /* 0x0000000328287209 */ /* 0x000fe20007800200 */
[----:B------:R-:W-:Y:S01]  /*1b10*/  IMAD.U32 R3, RZ, RZ, UR25 ;  /* 0x00000019ff037e24 */ /* 0x000fe2000f8e00ff */
[----:B------:R-:W-:Y:S01]  /*1b20*/  ISETP.GE.U32.OR P0, PT, R24, UR6, P0 ;  /* 0x0000000618007c0c */ /* 0x000fe20008706470 */
[----:B------:R-:W-:Y:S01]  /*1b30*/  IMAD R7, R7, 0x1000000, R36 ;  /* 0x0100000007077824 */ /* 0x000fe200078e0224 */
[----:B------:R-:W-:Y:S01]  /*1b40*/  FMNMX R40, |R9|, R40, !PT ;  /* 0x0000002809287209 */ /* 0x000fe20007800200 */
[----:B0-----:R-:W-:Y:S01]  /*1b50*/  IMAD.SHL.U32 R27, R34, 0x100, RZ ;  /* 0x00000100221b7824 */ /* 0x001fe200078e00ff */
[----:B------:R-:W-:Y:S01]  /*1b60*/  LOP3.LUT R26, R37, 0xff0000, RZ, 0xc0, !PT ;  /* 0x00ff0000251a7812 */ /* 0x000fe200078ec0ff */
[----:B------:R-:W-:Y:S01]  /*1b70*/  IMAD.WIDE.U32 R2, R6, UR7, R2 ;  /* 0x0000000706027c25 */ /* 0x000fe2000f8e0002 */
[----:B------:R-:W-:-:S02]  /*1b80*/  FSET.BF.GT.AND R37, R14, RZ, PT ;  /* 0x000000ff0e25720a */ /* 0x000fc40003804000 */
[----:B------:R-:W-:Y:S01]  /*1b90*/  FMNMX R13, |R13|, R40, !PT ;  /* 0x000000280d0d7209 */ /* 0x000fe20007800200 */
[----:B------:R-:W-:Y:S01]  /*1ba0*/  IMAD R26, R39, 0x1000000, R26 ;  /* 0x01000000271a7824 */ /* 0x000fe200078e021a */
[----:B------:R-:W-:Y:S01]  /*1bb0*/  IADD3 R24, P2, PT, R24, R2, RZ ;  /* 0x0000000218187210 */ /* 0x000fe20007f5e0ff */
[----:B------:R-:W-:Y:S02]  /*1bc0*/  IMAD.SHL.U32 R36, R45, 0x100, RZ ;  /* 0x000001002d247824 */ /* 0x000fe400078e00ff */
[----:B------:R-:W-:Y:S01]  /*1bd0*/  FMUL R34, R37, R12 ;  /* 0x0000000c25227220 */ /* 0x000fe20000400000 */
[----:B------:R-:W-:Y:S01]  /*1be0*/  IMAD R9, R6, UR21, RZ ;  /* 0x0000001506097c24 */ /* 0x000fe2000f8e02ff */
[----:B------:R-:W-:Y:S02]  /*1bf0*/  LOP3.LUT R26, R26, 0xffff, R27, 0xf8, !PT ;  /* 0x0000ffff1a1a7812 */ /* 0x000fe400078ef81b */
[----:B------:R-:W-:Y:S01]  /*1c00*/  LOP3.LUT R36, R7, 0xffff, R36, 0xf8, !PT ;  /* 0x0000ffff07247812 */ /* 0x000fe200078ef824 */
[----:B------:R-:W-:Y:S01]  /*1c10*/  IMAD.IADD R3, R3, 0x1, R9 ;  /* 0x0000000103037824 */ /* 0x000fe200078e0209 */
[----:B------:R-:W-:Y:S01]  /*1c20*/  FMNMX R0, |R0|, R13, !PT ;  /* 0x0000000d00007209 */ /* 0x000fe20007800200 */
[----:B------:R-:W-:Y:S01]  /*1c30*/  FMUL R39, R34, R15 ;  /* 0x0000000f22277220 */ /* 0x000fe20000400000 */
[----:B------:R-:W-:Y:S01]  /*1c40*/  LOP3.LUT R7, R26, 0xff, R25, 0xf8, !PT ;  /* 0x000000ff1a077812 */ /* 0x000fe200078ef819 */
[----:B------:R-:W-:Y:S01]  /*1c50*/  IMAD.MOV.U32 R9, RZ, RZ, RZ ;  /* 0x000000ffff097224 */ /* 0x000fe200078e00ff */
[----:B------:R-:W-:Y:S01]  /*1c60*/  @!P0 IADD3 R2, P3, PT, R24, UR8, RZ ;  /* 0x0000000818028c10 */ /* 0x000fe2000ff7e0ff */
[----:B------:R-:W-:Y:S01]  /*1c70*/  IMAD.MOV.U32 R13, RZ, RZ, RZ ;  /* 0x000000ffff0d7224 */ /* 0x000fe200078e00ff */
[----:B------:R-:W-:Y:S01]  /*1c80*/  LOP3.LUT R41, R36, 0xff, R41, 0xf8, !PT ;  /* 0x000000ff24297812 */ /* 0x000fe200078ef829 */
[----:B------:R-:W-:-:S02]  /*1c90*/  IMAD.MOV.U32 R15, RZ, RZ, RZ ;  /* 0x000000ffff0f7224 */ /* 0x000fc400078e00ff */
[----:B------:R-:W-:Y:S01]  /*1ca0*/  IMAD.MOV.U32 R26, RZ, RZ, RZ ;  /* 0x000000ffff1a7224 */ /* 0x000fe200078e00ff */
[----:B------:R-:W-:Y:S07]  /*1cb0*/  @!P1 BRA `(.L_x_5765) ;  /* 0x0000000000549947 */ /* 0x000fee0003800000 */
        /* <DEDUP_REMOVED lines=21> */
.L_x_5765:
[----:B------:R-:W-:Y:S05]  /*1e10*/  BSYNC.RECONVERGENT B0 ;  /* 0x0000000000007941 */ /* 0x000fea0003800200 */
.L_x_5764:
        /* <DEDUP_REMOVED lines=28> */
.L_x_5767:
[----:B------:R-:W-:Y:S05]  /*1fe0*/  BSYNC.RECONVERGENT B0 ;  /* 0x0000000000007941 */ /* 0x000fea0003800200 */
.L_x_5766:
[----:B------:R-:W-:Y:S01]  /*1ff0*/  BSSY.RECONVERGENT B0, `(.L_x_5768) ;  /* 0x000001d000007945 */ /* 0x000fe20003800200 */
[----:B0-----:R-:W-:Y:S02]  /*2000*/  IMAD.MOV.U32 R37, RZ, RZ, RZ ;  /* 0x000000ffff257224 */ /* 0x001fe400078e00ff */
[----:B------:R-:W-:Y:S01]  /*2010*/  FMUL R40, R39, UR5 ;  /* 0x0000000527287c20 */ /* 0x000fe20008400000 */
[----:B------:R-:W-:Y:S02]  /*2020*/  IMAD.X R25, RZ, RZ, R3, P2 ;  /* 0x000000ffff197224 */ /* 0x000fe400010e0603 */
[----:B------:R-:W-:Y:S01]  /*2030*/  IMAD.MOV.U32 R38, RZ, RZ, RZ ;  /* 0x000000ffff267224 */ /* 0x000fe200078e00ff */
[----:B------:R-:W-:Y:S06]  /*2040*/  @!P1 BRA `(.L_x_5769) ;  /* 0x00000000005c9947 */ /* 0x000fec0003800000 */
[----:B------:R-:W-:Y:S01]  /*2050*/  IADD3 R44, P1, PT, R20, R10, RZ ;  /* 0x0000000a142c7210 */ /* 0x000fe20007f3e0ff */
[----:B------:R-:W-:Y:S01]  /*2060*/  IMAD.MOV.U32 R43, RZ, RZ, R21 ;  /* 0x000000ffff2b7224 */ /* 0x000fe200078e0015 */
[----:B------:R-:W-:Y:S01]  /*2070*/  UIMAD UR25, UR29, 0xe, URZ ;  /* 0x0000000e1d1978a4 */ /* 0x000fe2000f8e02ff */
[----:B------:R-:W-:Y:S01]  /*2080*/  IMAD.MOV.U32 R42, RZ, RZ, R20 ;  /* 0x000000ffff2a7224 */ /* 0x000fe200078e0014 */
[----:B------:R-:W-:Y:S01]  /*2090*/  UIMAD UR22, UR29, 0x7, URZ ;  /* 0x000000071d1678a4 */ /* 0x000fe2000f8e02ff */
[----:B------:R-:W-:Y:S02]  /*20a0*/  IMAD.X R45, R21, 0x1, R35, P1 ;  /* 0x00000001152d7824 */ /* 0x000fe400008e0623 */
[----:B------:R-:W-:Y:S02]  /*20b0*/  IMAD.U32 R21, RZ, RZ, UR28 ;  /* 0x0000001cff157e24 */ /* 0x000fe4000f8e00ff */
[----:B------:R-:W-:Y:S02]  /*20c0*/  IMAD.U32 R37, RZ, RZ, UR28 ;  /* 0x0000001cff257e24 */ /* 0x000fe4000f8e00ff */
[----:B------:R-:W-:-:S04]  /*20d0*/  IMAD.WIDE.U32 R20, R21, 0xe, R44 ;  /* 0x0000000e15147825 */ /* 0x000fc800078e002c */
        /* <DEDUP_REMOVED lines=14> */
.L_x_5769:
[----:B------:R-:W-:Y:S05]  /*21c0*/  BSYNC.RECONVERGENT B0 ;  /* 0x0000000000007941 */ /* 0x000fea0003800200 */
.L_x_5768:
[----:B0-----:R-:W-:Y:S01]  /*21d0*/  FSET.BF.GT.AND R21, R17, RZ, PT ;  /* 0x000000ff1115720a */ /* 0x001fe20003804000 */
[----:B------:R-:W-:Y:S01]  /*21e0*/  IMAD.U32 R43, RZ, RZ, UR8 ;  /* 0x00000008ff2b7e24 */ /* 0x000fe2000f8e00ff */
[----:B------:R-:W-:Y:S01]  /*21f0*/  F2FP.SATFINITE.E4M3.F32.PACK_AB_MERGE_C R11, RZ, R40, RZ ;  /* 0x00000028ff0b723e */ /* 0x000fe200048070ff */
[----:B------:R-:W-:Y:S01]  /*2200*/  USHF.L.U32 UR22, UR28, 0x3, URZ ;  /* 0x000000031c167899 */ /* 0x000fe200080006ff */
[----:B------:R-:W-:Y:S01]  /*2210*/  @!P0 IADD3.X R3, PT, PT, R25, UR9, RZ, P3, !PT ;  /* 0x0000000919038c10 */ /* 0x000fe20009ffe4ff */
[----:B------:R-:W-:Y:S01]  /*2220*/  FMUL R21, R21, R28 ;  /* 0x0000001c15157220 */ /* 0x000fe20000400000 */
[----:B------:R-:W-:Y:S01]  /*2230*/  @!P0 IADD3 R20, P1, P2, R43, UR7, R24 ;  /* 0x000000072b148c10 */ /* 0x000fe2000fa3e018 */
[----:B------:R-:W-:Y:S01]  /*2240*/  USHF.L.U64.HI UR25, UR28, 0x3, UR29 ;  /* 0x000000031c197899 */ /* 0x000fe2000801021d */
[----:B------:R-:W-:Y:S01]  /*2250*/  FSET.BF.GT.AND R43, R19, RZ, PT ;  /* 0x000000ff132b720a */ /* 0x000fe20003804000 */
[----:B------:R-:W-:Y:S01]  /*2260*/  FMUL R40, R21, R18 ;  /* 0x0000001215287220 */ /* 0x000fe20000400000 */
[----:B------:R-:W-:Y:S01]  /*2270*/  IMAD.U32 R21, RZ, RZ, UR9 ;  /* 0x00000009ff157e24 */ /* 0x000fe2000f8e00ff */
[----:B------:R0:W-:Y:S01]  /*2280*/  @!P0 STG.E.U8 desc[UR18][R2.64], R11 ;  /* 0x0000000b02008986 */ /* 0x0001e2000c101112 */
[----:B------:R-:W-:Y:S01]  /*2290*/  FMNMX R17, RZ, R17, !PT ;  /* 0x00000011ff117209 */ /* 0x000fe20007800000 */
[----:B------:R-:W-:Y:S01]  /*22a0*/  FMUL R18, R40, UR5 ;  /* 0x0000000528127c20 */ /* 0x000fe20008400000 */
[----:B------:R-:W-:Y:S01]  /*22b0*/  FMUL R42, R43, R30 ;  /* 0x0000001e2b2a7220 */ /* 0x000fe20000400000 */
[----:B------:R-:W-:-:S02]  /*22c0*/  @!P0 IADD3.X R21, PT, PT, R21, UR21, R25, P1, P2 ;  /* 0x0000001515158c10 */ /* 0x000fc40008fe4419 */
[----:B------:R-:W-:Y:S01]  /*22d0*/  FMNMX R43, RZ, R14, !PT ;  /* 0x0000000eff2b7209 */ /* 0x000fe20007800000 */
[----:B------:R-:W-:Y:S01]  /*22e0*/  FMUL R42, R42, R29 ;  /* 0x0000001d2a2a7220 */ /* 0x000fe20000400000 */
[----:B------:R-:W-:Y:S01]  /*22f0*/  F2FP.SATFINITE.E4M3.F32.PACK_AB_MERGE_C R18, RZ, R18, RZ ;  /* 0x00000012ff12723e */ /* 0x000fe200048070ff */
[----:B------:R-:W-:Y:S01]  /*2300*/  FMUL R28, R17, R28 ;  /* 0x0000001c111c7220 */ /* 0x000fe20000400000 */
[----:B------:R-:W-:Y:S01]  /*2310*/  FSET.BF.GT.AND R14, R31, RZ, PT ;  /* 0x000000ff1f0e720a */ /* 0x000fe20003804000 */
[----:B------:R-:W-:Y:S01]  /*2320*/  FMUL R12, R43, R12 ;  /* 0x0000000c2b0c7220 */ /* 0x000fe20000400000 */
[----:B0-----:R-:W-:Y:S01]  /*2330*/  IMAD.U32 R3, RZ, RZ, UR8 ;  /* 0x00000008ff037e24 */ /* 0x001fe2000f8e00ff */
[----:B------:R0:W-:Y:S01]  /*2340*/  @!P0 STG.E.U8 desc[UR18][R20.64], R18 ;  /* 0x0000001214008986 */ /* 0x0001e2000c101112 */
[----:B------:R-:W-:Y:S02]  /*2350*/  IMAD.U32 R43, RZ, RZ, UR28 ;  /* 0x0000001cff2b7e24 */ /* 0x000fe4000f8e00ff */
[----:B------:R-:W-:Y:S01]  /*2360*/  FMUL R29, R42, UR5 ;  /* 0x000000052a1d7c20 */ /* 0x000fe20008400000 */
[----:B------:R-:W-:Y:S01]  /*2370*/  FMUL R17, R28, UR5 ;  /* 0x000000051c117c20 */ /* 0x000fe20008400000 */
[----:B------:R-:W-:Y:S01]  /*2380*/  @!P0 IADD3 R2, P1, P2, R3, UR23, R24 ;  /* 0x0000001703028c10 */ /* 0x000fe2000fa3e018 */
[----:B------:R-:W-:Y:S01]  /*2390*/  IMAD.U32 R3, RZ, RZ, UR9 ;  /* 0x00000009ff037e24 */ /* 0x000fe2000f8e00ff */
[----:B------:R-:W-:-:S02]  /*23a0*/  FMNMX R19, RZ, R19, !PT ;  /* 0x00000013ff137209 */ /* 0x000fc40007800000 */
[----:B------:R-:W-:Y:S02]  /*23b0*/  F2FP.SATFINITE.E4M3.F32.PACK_AB_MERGE_C R29, RZ, R29, RZ ;  /* 0x0000001dff1d723e */ /* 0x000fe400048070ff */
[--C-:B------:R-:W-:Y:S01]  /*23c0*/  @!P0 IADD3.X R3, PT, PT, R3, UR24, R25.reuse, P1, P2 ;  /* 0x0000001803038c10 */ /* 0x100fe20008fe4419 */
[----:B------:R-:W-:Y:S01]  /*23d0*/  FMUL R30, R19, R30 ;  /* 0x0000001e131e7220 */ /* 0x000fe20000400000 */
[----:B0-----:R-:W-:Y:S01]  /*23e0*/  FMUL R21, R14, R33 ;  /* 0x000000210e157220 */ /* 0x001fe20000400000 */
[----:B------:R-:W-:Y:S02]  /*23f0*/  F2FP.SATFINITE.E4M3.F32.PACK_AB_MERGE_C R17, RZ, R17, RZ ;  /* 0x00000011ff11723e */ /* 0x000fe400048070ff */
[----:B------:R0:W-:Y:S01]  /*2400*/  @!P0 STG.E.U8 desc[UR18][R2.64], R29 ;  /* 0x0000001d02008986 */ /* 0x0001e2000c101112 */
[----:B------:R-:W-:Y:S01]  /*2410*/  FMUL R32, R21, R32 ;  /* 0x0000002015207220 */ /* 0x000fe20000400000 */
[----:B------:R-:W-:-:S04]  /*2420*/  @!P0 IMAD.WIDE.U32 R20, R43, 0x6, R24 ;  /* 0x000000062b148825 */ /* 0x000fc800078e0018 */
[----:B------:R-:W-:Y:S01]  /*2430*/  FMUL R19, R30, UR5 ;  /* 0x000000051e137c20 */ /* 0x000fe20008400000 */
[----:B------:R-:W-:Y:S01]  /*2440*/  FMNMX R39, R0, |R39|, !PT ;  /* 0x4000002700277209 */ /* 0x000fe20007800000 */
[----:B------:R-:W-:Y:S01]  /*2450*/  FMUL R14, R32, UR5 ;  /* 0x00000005200e7c20 */ /* 0x000fe20008400000 */
[----:B------:R-:W-:Y:S01]  /*2460*/  IMAD.U32 R43, RZ, RZ, UR29 ;  /* 0x0000001dff2b7e24 */ /* 0x000fe2000f8e00ff */
[----:B------:R-:W-:Y:S02]  /*2470*/  @!P0 IADD3 R44, P1, PT, R20, UR8, RZ ;  /* 0x00000008142c8c10 */ /* 0x000fe4000ff3e0ff */
[----:B------:R-:W-:Y:S01]  /*2480*/  F2FP.SATFINITE.E4M3.F32.PACK_AB_MERGE_C R19, RZ, R19, RZ ;  /* 0x00000013ff13723e */ /* 0x000fe200048070ff */
[----:B------:R-:W-:Y:S01]  /*2490*/  @!P0 IMAD R43, R43, 0x6, RZ ;  /* 0x000000062b2b8824 */ /* 0x000fe200078e02ff */
[----:B------:R-:W-:-:S04]  /*24a0*/  F2FP.SATFINITE.E4M3.F32.PACK_AB_MERGE_C R14, RZ, R14, RZ ;  /* 0x0000000eff0e723e */ /* 0x000fc800048070ff */
[----:B------:R-:W-:Y:S01]  /*24b0*/  @!P0 IADD3.X R45, PT, PT, R43, UR9, R21, P1, !PT ;  /* 0x000000092b2d8c10 */ /* 0x000fe20008ffe415 */
[----:B------:R-:W-:Y:S01]  /*24c0*/  FMUL R43, R12, UR5 ;  /* 0x000000050c2b7c20 */ /* 0x000fe20008400000 */
[----:B0-----:R-:W-:Y:S01]  /*24d0*/  @!P0 IADD3 R2, P1, PT, R24, UR30, RZ ;  /* 0x0000001e18028c10 */ /* 0x001fe2000ff3e0ff */
[----:B------:R-:W-:Y:S02]  /*24e0*/  IMAD.U32 R21, RZ, RZ, UR30 ;  /* 0x0000001eff157e24 */ /* 0x000fe4000f8e00ff */
[----:B------:R0:W-:Y:S01]  /*24f0*/  @!P0 STG.E.U8 desc[UR18][R44.64], R14 ;  /* 0x0000000e2c008986 */ /* 0x0001e2000c101112 */
[----:B------:R-:W-:Y:S02]  /*2500*/  F2FP.SATFINITE.E4M3.F32.PACK_AB_MERGE_C R43, RZ, R43, RZ ;  /* 0x0000002bff2b723e */ /* 0x000fe400048070ff */
[----:B------:R-:W-:Y:S02]  /*2510*/  @!P0 IADD3.X R3, PT, PT, R25, UR31, RZ, P1, !PT ;  /* 0x0000001f19038c10 */ /* 0x000fe40008ffe4ff */
[----:B------:R-:W-:Y:S01]  /*2520*/  @!P0 IADD3 R20, P1, P2, R21, UR7, R24 ;  /* 0x0000000715148c10 */ /* 0x000fe2000fa3e018 */
[----:B------:R-:W-:-:S02]  /*2530*/  IMAD.U32 R21, RZ, RZ, UR31 ;  /* 0x0000001fff157e24 */ /* 0x000fc4000f8e00ff */
[----:B------:R1:W-:Y:S03]  /*2540*/  @!P0 STG.E.U8 desc[UR18][R2.64], R43 ;  /* 0x0000002b02008986 */ /* 0x0003e6000c101112 */
[----:B------:R-:W-:Y:S01]  /*2550*/  @!P0 IADD3.X R21, PT, PT, R21, UR21, R25, P1, P2 ;  /* 0x0000001515158c10 */ /* 0x000fe20008fe4419 */
[----:B0-----:R-:W-:-:S04]  /*2560*/  IMAD.U32 R45, RZ, RZ, UR28 ;  /* 0x0000001cff2d7e24 */ /* 0x001fc8000f8e00ff */
[----:B------:R0:W-:Y:S01]  /*2570*/  @!P0 STG.E.U8 desc[UR18][R20.64], R17 ;  /* 0x0000001114008986 */ /* 0x0001e2000c101112 */
[----:B-1----:R-:W-:-:S05]  /*2580*/  IMAD.U32 R3, RZ, RZ, UR30 ;  /* 0x0000001eff037e24 */ /* 0x002fca000f8e00ff */
[--C-:B------:R-:W-:Y:S01]  /*2590*/  @!P0 IADD3 R2, P1, P2, R3, UR23, R24.reuse ;  /* 0x0000001703028c10 */ /* 0x100fe2000fa3e018 */
[----:B------:R-:W-:Y:S02]  /*25a0*/  IMAD.U32 R3, RZ, RZ, UR31 ;  /* 0x0000001fff037e24 */ /* 0x000fe4000f8e00ff */
[----:B0-----:R-:W-:Y:S01]  /*25b0*/  @!P0 IMAD.MOV.U32 R20, RZ, RZ, R24 ;  /* 0x000000ffff148224 */ /* 0x001fe200078e0018 */
[----:B------:R-:W-:Y:S01]  /*25c0*/  FMNMX R24, RZ, R31, !PT ;  /* 0x0000001fff187209 */ /* 0x000fe20007800000 */
[--C-:B------:R-:W-:Y:S01]  /*25d0*/  @!P0 IMAD.MOV.U32 R21, RZ, RZ, R25.reuse ;  /* 0x000000ffff158224 */ /* 0x100fe200078e0019 */
[----:B------:R-:W-:Y:S01]  /*25e0*/  @!P0 IADD3.X R3, PT, PT, R3, UR24, R25, P1, P2 ;  /* 0x0000001803038c10 */ /* 0x000fe20008fe4419 */
[----:B------:R-:W-:Y:S01]  /*25f0*/  IMAD.U32 R25, RZ, RZ, UR29 ;  /* 0x0000001dff197e24 */ /* 0x000fe2000f8e00ff */
[----:B------:R-:W-:Y:S01]  /*2600*/  FMNMX R31, |R40|, R39, !PT ;  /* 0x00000027281f7209 */ /* 0x000fe20007800200 */
[----:B------:R-:W-:-:S04]  /*2610*/  @!P0 IMAD.WIDE.U32 R20, R45, 0x6, R20 ;  /* 0x000000062d148825 */ /* 0x000fc800078e0014 */
[----:B------:R-:W-:Y:S01]  /*2620*/  FMUL R33, R24, R33 ;  /* 0x0000002118217220 */ /* 0x000fe20000400000 */
[----:B------:R0:W-:Y:S01]  /*2630*/  @!P0 STG.E.U8 desc[UR18][R2.64], R19 ;  /* 0x0000001302008986 */ /* 0x0001e2000c101112 */
[----:B------:R-:W-:Y:S01]  /*2640*/  FMNMX R31, |R42|, R31, !PT ;  /* 0x0000001f2a1f7209 */ /* 0x000fe20007800200 */
[----:B------:R-:W-:Y:S01]  /*2650*/  @!P0 IMAD R25, R25, 0x6, RZ ;  /* 0x0000000619198824 */ /* 0x000fe200078e02ff */
[----:B------:R-:W-:Y:S01]  /*2660*/  @!P0 IADD3 R20, P1, PT, R20, UR30, RZ ;  /* 0x0000001e14148c10 */ /* 0x000fe2000ff3e0ff */
[----:B------:R-:W-:-:S03]  /*2670*/  VIADD R24, R5, 0x1d ;  /* 0x0000001d05187836 */ /* 0x000fc60000000000 */
[----:B------:R-:W-:Y:S01]  /*2680*/  @!P0 IADD3.X R21, PT, PT, R25, UR31, R21, P1, !PT ;  /* 0x0000001f19158c10 */ /* 0x000fe20008ffe415 */
[----:B------:R-:W-:Y:S01]  /*2690*/  FMUL R25, R33, UR5 ;  /* 0x0000000521197c20 */ /* 0x000fe20008400000 */
[----:B------:R-:W-:Y:S02]  /*26a0*/  LOP3.LUT R24, R24, 0x1f, RZ, 0xc0, !PT ;  /* 0x0000001f18187812 */ /* 0x000fe400078ec0ff */
[----:B0-----:R-:W-:Y:S02]  /*26b0*/  SHF.R.U32.HI R2, RZ, 0x5, R8 ;  /* 0x00000005ff027819 */ /* 0x001fe40000011608 */
[----:B------:R-:W-:Y:S02]  /*26c0*/  F2FP.SATFINITE.E4M3.F32.PACK_AB_MERGE_C R25, RZ, R25, RZ ;  /* 0x00000019ff19723e */ /* 0x000fe400048070ff */
[----:B------:R-:W-:Y:S01]  /*26d0*/  IADD3 R3, P1, PT, R10, UR23, RZ ;  /* 0x000000170a037c10 */ /* 0x000fe2000ff3e0ff */
[----:B------:R-:W-:Y:S02]  /*26e0*/  IMAD.SHL.U32 R2, R2, 0x4, RZ ;  /* 0x0000000402027824 */ /* 0x000fe400078e00ff */
[----:B------:R0:W-:Y:S01]  /*26f0*/  @!P0 STG.E.U8 desc[UR18][R20.64], R25 ;  /* 0x0000001914008986 */ /* 0x0001e2000c101112 */
[----:B------:R-:W-:Y:S01]  /*2700*/  IADD3.X R35, PT, PT, R35, UR24, RZ, P1, !PT ;  /* 0x0000001823237c10 */ /* 0x000fe20008ffe4ff */
[----:B------:R-:W-:-:S05]  /*2710*/  VIADD R2, R2, 0x3 ;  /* 0x0000000302027836 */ /* 0x000fca0000000000 */
[----:B------:R-:W-:Y:S02]  /*2720*/  ISETP.GE.U32.AND P0, PT, R2, UR4, PT ;  /* 0x0000000402007c0c */ /* 0x000fe4000bf06070 */
[CC--:B------:R-:W-:Y:S02]  /*2730*/  IADD3 R2, P2, PT, R24.reuse, R3.reuse, RZ ;  /* 0x0000000318027210 */ /* 0x0c0fe40007f5e0ff */
[----:B------:R-:W-:Y:S02]  /*2740*/  ISETP.LT.U32.AND P0, PT, R24, UR6, !P0 ;  /* 0x0000000618007c0c */ /* 0x000fe4000c701070 */
[----:B0-----:R-:W-:Y:S01]  /*2750*/  IADD3 R20, P1, PT, R2, R3, RZ ;  /* 0x0000000302147210 */ /* 0x001fe20007f3e0ff */
[----:B------:R-:W-:-:S04]  /*2760*/  IMAD.X R3, RZ, RZ, R35, P2 ;  /* 0x000000ffff037224 */ /* 0x000fc800010e0623 */
[----:B------:R-:W-:-:S06]  /*2770*/  IMAD.X R21, R3, 0x1, R35, P1 ;  /* 0x0000000103157824 */ /* 0x000fcc00008e0623 */
[----:B------:R-:W-:-:S04]  /*2780*/  @P0 IADD3 R35, P1, PT, R20, UR22, RZ ;  /* 0x0000001614230c10 */ /* 0x000fc8000ff3e0ff */
[----:B------:R-:W-:Y:S01]  /*2790*/  @P0 IADD3.X R0, PT, PT, R21, UR25, RZ, P1, !PT ;  /* 0x0000001915000c10 */ /* 0x000fe20008ffe4ff */
[----:B------:R-:W-:-:S03]  /*27a0*/  @P0 IMAD.SHL.U32 R10, R35, 0x4, RZ ;  /* 0x00000004230a0824 */ /* 0x000fc600078e00ff */
[----:B------:R-:W-:Y:S01]  /*27b0*/  @P0 SHF.L.U64.HI R35, R35, 0x2, R0 ;  /* 0x0000000223230819 */ /* 0x000fe20000010200 */
[----:B------:R-:W-:Y:S01]  /*27c0*/  IMAD.MOV.U32 R0, RZ, RZ, RZ ;  /* 0x000000ffff007224 */ /* 0x000fe200078e00ff */
[----:B------:R-:W-:-:S04]  /*27d0*/  @P0 IADD3 R44, P1, PT, R10, UR14, RZ ;  /* 0x0000000e0a2c0c10 */ /* 0x000fc8000ff3e0ff */
[----:B------:R-:W-:-:S05]  /*27e0*/  @P0 IADD3.X R45, PT, PT, R35, UR15, RZ, P1, !PT ;  /* 0x0000000f232d0c10 */ /* 0x000fca0008ffe4ff */
[----:B------:R0:W5:Y:S02]  /*27f0*/  @P0 LDG.E R0, desc[UR18][R44.64] ;  /* 0x000000122c000981 */ /* 0x000164000c1e1900 */
[----:B0-----:R-:W-:Y:S01]  /*2800*/  @P0 IADD3 R44, P1, PT, R10, UR26, RZ ;  /* 0x0000001a0a2c0c10 */ /* 0x001fe2000ff3e0ff */
[----:B------:R-:W-:-:S03]  /*2810*/  IMAD.MOV.U32 R10, RZ, RZ, RZ ;  /* 0x000000ffff0a7224 */ /* 0x000fc600078e00ff */
[----:B------:R-:W-:Y:S02]  /*2820*/  @P0 IADD3.X R45, PT, PT, R35, UR27, RZ, P1, !PT ;  /* 0x0000001b232d0c10 */ /* 0x000fe40008ffe4ff */
[----:B------:R-:W-:-:S03]  /*2830*/  @P0 IADD3 R35, P1, PT, R2, UR23, RZ ;  /* 0x0000001702230c10 */ /* 0x000fc6000ff3e0ff */
[----:B------:R0:W5:Y:S01]  /*2840*/  @P0 LDG.E R10, desc[UR18][R44.64] ;  /* 0x000000122c0a0981 */ /* 0x000162000c1e1900 */
[----:B------:R-:W-:Y:S02]  /*2850*/  @P0 IADD3.X R40, PT, PT, R3, UR24, RZ, P1, !PT ;  /* 0x0000001803280c10 */ /* 0x000fe40008ffe4ff */
        /* <DEDUP_REMOVED lines=8> */
[----:B------:R-:W-:Y:S01]  /*28e0*/  IMAD.U32 R46, RZ, RZ, UR22 ;  /* 0x00000016ff2e7e24 */ /* 0x000fe2000f8e00ff */
[----:B------:R-:W-:Y:S01]  /*28f0*/  LOP3.LUT R32, R19, 0xff0000, RZ, 0xc0, !PT ;  /* 0x00ff000013207812 */ /* 0x000fe200078ec0ff */
[----:B------:R-:W-:Y:S01]  /*2900*/  IMAD.U32 R47, RZ, RZ, UR25 ;  /* 0x00000019ff2f7e24 */ /* 0x000fe2000f8e00ff */
[----:B------:R-:W-:Y:S01]  /*2910*/  LOP3.LUT R14, R14, 0xffff, RZ, 0xc0, !PT ;  /* 0x0000ffff0e0e7812 */ /* 0x000fe200078ec0ff */
[----:B------:R-:W-:Y:S01]  /*2920*/  IMAD.SHL.U32 R19, R17, 0x100, RZ ;  /* 0x0000010011137824 */ /* 0x000fe200078e00ff */
[----:B------:R-:W-:Y:S01]  /*2930*/  LOP3.LUT R29, R29, 0xff0000, RZ, 0xc0, !PT ;  /* 0x00ff00001d1d7812 */ /* 0x000fe200078ec0ff */
[----:B------:R-:W-:Y:S01]  /*2940*/  IMAD.WIDE.U32 R46, R6, UR7, R46 ;  /* 0x00000007062e7c25 */ /* 0x000fe2000f8e002e */
[----:B------:R-:W-:Y:S01]  /*2950*/  FMNMX R31, |R12|, R31, !PT ;  /* 0x0000001f0c1f7209 */ /* 0x000fe20007800200 */
[----:B------:R-:W-:Y:S02]  /*2960*/  BSSY.RECONVERGENT B0, `(.L_x_5770) ;  /* 0x0000026000007945 */ /* 0x000fe40003800200 */
[----:B------:R-:W-:Y:S01]  /*2970*/  IMAD R12, R25, 0x1000000, R32 ;  /* 0x01000000190c7824 */ /* 0x000fe200078e0220 */
[----:B------:R-:W-:Y:S01]  /*2980*/  FMNMX R31, |R28|, R31, !PT ;  /* 0x0000001f1c1f7209 */ /* 0x000fe20007800200 */
[----:B------:R-:W-:-:S02]  /*2990*/  IMAD R25, R6, UR21, RZ ;  /* 0x0000001506197c24 */ /* 0x000fc4000f8e02ff */
[----:B------:R-:W-:Y:S01]  /*29a0*/  IMAD R14, R14, 0x1000000, R29 ;  /* 0x010000000e0e7824 */ /* 0x000fe200078e021d */
[----:B------:R-:W-:Y:S01]  /*29b0*/  FMNMX R30, |R30|, R31, !PT ;  /* 0x0000001f1e1e7209 */ /* 0x000fe20007800200 */
[----:B------:R-:W-:Y:S01]  /*29c0*/  IMAD.SHL.U32 R17, R18, 0x100, RZ ;  /* 0x0000010012117824 */ /* 0x000fe200078e00ff */
[----:B------:R-:W-:Y:S01]  /*29d0*/  LOP3.LUT R18, R12, 0xffff, R19, 0xf8, !PT ;  /* 0x0000ffff0c127812 */ /* 0x000fe200078ef813 */
[----:B------:R-:W-:Y:S01]  /*29e0*/  IMAD.IADD R25, R47, 0x1, R25 ;  /* 0x000000012f197824 */ /* 0x000fe200078e0219 */
[----:B------:R-:W-:Y:S01]  /*29f0*/  IADD3 R12, P1, PT, R46, UR22, RZ ;  /* 0x000000162e0c7c10 */ /* 0x000fe2000ff3e0ff */
[----:B------:R-:W-:Y:S01]  /*2a00*/  IMAD.MOV.U32 R32, RZ, RZ, RZ ;  /* 0x000000ffff207224 */ /* 0x000fe200078e00ff */
[----:B------:R-:W-:Y:S01]  /*2a10*/  LOP3.LUT R14, R14, 0xffff, R17, 0xf8, !PT ;  /* 0x0000ffff0e0e7812 */ /* 0x000fe200078ef811 */
[----:B------:R-:W-:Y:S01]  /*2a20*/  IMAD.MOV.U32 R17, RZ, RZ, RZ ;  /* 0x000000ffff117224 */ /* 0x000fe200078e00ff */
[----:B------:R-:W-:Y:S02]  /*2a30*/  IADD3.X R39, PT, PT, R25, UR25, RZ, P1, !PT ;  /* 0x0000001919277c10 */ /* 0x000fe40008ffe4ff */
[----:B------:R-:W-:Y:S01]  /*2a40*/  LOP3.LUT R11, R14, 0xff, R11, 0xf8, !PT ;  /* 0x000000ff0e0b7812 */ /* 0x000fe200078ef80b */
[----:B------:R-:W-:Y:S01]  /*2a50*/  IMAD.MOV.U32 R14, RZ, RZ, RZ ;  /* 0x000000ffff0e7224 */ /* 0x000fe200078e00ff */
[----:B------:R-:W-:-:S02]  /*2a60*/  LOP3.LUT R43, R18, 0xff, R43, 0xf8, !PT ;  /* 0x000000ff122b7812 */ /* 0x000fc400078ef82b */
[----:B------:R-:W-:Y:S01]  /*2a70*/  FMNMX R33, |R33|, R30, !PT ;  /* 0x0000001e21217209 */ /* 0x000fe20007800200 */
        /* <DEDUP_REMOVED lines=20> */
.L_x_5771:
[----:B------:R-:W-:Y:S05]  /*2bc0*/  BSYNC.RECONVERGENT B0 ;  /* 0x0000000000007941 */ /* 0x000fea0003800200 */
.L_x_5770:
[----:B------:R-:W-:Y:S01]  /*2bd0*/  BSSY.RECONVERGENT B0, `(.L_x_5772) ;  /* 0x000001b000007945 */ /* 0x000fe20003800200 */
[----:B------:R-:W-:Y:S01]  /*2be0*/  IMAD.MOV.U32 R25, RZ, RZ, RZ ;  /* 0x000000ffff197224 */ /* 0x000fe200078e00ff */
[----:B0-----:R-:W-:Y:S02]  /*2bf0*/  CS2R R30, SRZ ;  /* 0x00000000001e7805 */ /* 0x001fe4000001ff00 */
        /* <DEDUP_REMOVED lines=24> */
.L_x_5773:
[----:B------:R-:W-:Y:S05]  /*2d80*/  BSYNC.RECONVERGENT B0 ;  /* 0x0000000000007941 */ /* 0x000fea0003800200 */
.L_x_5772:
        /* <DEDUP_REMOVED lines=27> */
.L_x_5775:
[----:B------:R-:W-:Y:S05]  /*2f40*/  BSYNC.RECONVERGENT B0 ;  /* 0x0000000000007941 */ /* 0x000fea0003800200 */
.L_x_5774:
[----:B0-----:R-:W-:Y:S01]  /*2f50*/  SHF.R.U32.HI R20, RZ, 0x5, R8 ;  /* 0x00000005ff147819 */ /* 0x001fe20000011608 */
[----:B------:R-:W-:Y:S01]  /*2f60*/  IMAD.U32 R47, RZ, RZ, UR31 ;  /* 0x0000001fff2f7e24 */ /* 0x000fe2000f8e00ff */
[----:B-----5:R-:W-:Y:S01]  /*2f70*/  FSET.BF.GT.AND R3, R22, RZ, PT ;  /* 0x000000ff1603720a */ /* 0x020fe20003804000 */
[----:B------:R-:W-:Y:S01]  /*2f80*/  USHF.L.U32 UR12, UR28, 0x3, URZ ;  /* 0x000000031c0c7899 */ /* 0x000fe200080006ff */
[----:B------:R-:W-:Y:S01]  /*2f90*/  IADD3 R2, P1, PT, R23, R12, RZ ;  /* 0x0000000c17027210 */ /* 0x000fe20007f3e0ff */
[----:B------:R-:W-:Y:S01]  /*2fa0*/  IMAD.SHL.U32 R20, R20, 0x4, RZ ;  /* 0x0000000414147824 */ /* 0x000fe200078e00ff */
[----:B------:R-:W-:Y:S01]  /*2fb0*/  FSET.BF.GT.AND R45, R15, RZ, PT ;  /* 0x000000ff0f2d720a */ /* 0x000fe20003804000 */
[----:B------:R-:W-:Y:S01]  /*2fc0*/  FMUL R3, R3, R4 ;  /* 0x0000000403037220 */ /* 0x000fe20000400000 */
[----:B------:R-:W-:Y:S01]  /*2fd0*/  FMNMX R15, RZ, R15, !PT ;  /* 0x0000000fff0f7209 */ /* 0x000fe20007800000 */
[----:B------:R-:W-:Y:S01]  /*2fe0*/  VIADD R21, R20, 0x2 ;  /* 0x0000000214157836 */ /* 0x000fe20000000000 */
[----:B------:R-:W-:Y:S01]  /*2ff0*/  USHF.L.U64.HI UR13, UR28, 0x3, UR29 ;  /* 0x000000031c0d7899 */ /* 0x000fe2000801021d */
[----:B------:R-:W-:Y:S01]  /*3000*/  FMUL R16, R3, R16 ;  /* 0x0000001003107220 */ /* 0x000fe20000400000 */
[----:B------:R-:W-:Y:S01]  /*3010*/  IMAD.X R3, RZ, RZ, R39, P1 ;  /* 0x000000ffff037224 */ /* 0x000fe200008e0627 */
[----:B------:R-:W-:Y:S01]  /*3020*/  FSET.BF.GT.AND R39, R9, RZ, PT ;  /* 0x000000ff0927720a */ /* 0x000fe20003804000 */
[----:B------:R-:W-:Y:S01]  /*3030*/  FMUL R44, R45, R36 ;  /* 0x000000242d2c7220 */ /* 0x000fe20000400000 */
[----:B------:R-:W-:Y:S01]  /*3040*/  ISETP.GE.U32.AND P0, PT, R21, UR4, PT ;  /* 0x0000000415007c0c */ /* 0x000fe2000bf06070 */
[----:B------:R-:W-:Y:S01]  /*3050*/  IMAD.U32 R45, RZ, RZ, UR29 ;  /* 0x0000001dff2d7e24 */ /* 0x000fe2000f8e00ff */
[----:B------:R-:W-:Y:S01]  /*3060*/  FMNMX R33, R33, |R16|, !PT ;  /* 0x4000001021217209 */ /* 0x000fe20007800000 */
[----:B------:R-:W-:Y:S01]  /*3070*/  FMUL R42, R39, R26 ;  /* 0x0000001a272a7220 */ /* 0x000fe20000400000 */
[----:B------:R-:W-:Y:S01]  /*3080*/  ISETP.GE.U32.OR P0, PT, R23, UR6, P0 ;  /* 0x0000000617007c0c */ /* 0x000fe20008706470 */
[----:B------:R-:W-:-:S02]  /*3090*/  IMAD.U32 R39, RZ, RZ, UR8 ;  /* 0x00000008ff277e24 */ /* 0x000fc4000f8e00ff */
[----:B------:R-:W-:Y:S01]  /*30a0*/  FMUL R23, R16, UR5 ;  /* 0x0000000510177c20 */ /* 0x000fe20008400000 */
[----:B------:R-:W-:Y:S01]  /*30b0*/  FMUL R42, R42, R13 ;  /* 0x0000000d2a2a7220 */ /* 0x000fe20000400000 */
[----:B------:R-:W-:Y:S02]  /*30c0*/  IMAD.U32 R13, RZ, RZ, UR9 ;  /* 0x00000009ff0d7e24 */ /* 0x000fe4000f8e00ff */
[----:B------:R-:W-:Y:S01]  /*30d0*/  FMUL R44, R44, R27 ;  /* 0x0000001b2c2c7220 */ /* 0x000fe20000400000 */
[----:B------:R-:W-:Y:S01]  /*30e0*/  FMNMX R9, RZ, R9, !PT ;  /* 0x00000009ff097209 */ /* 0x000fe20007800000 */
[----:B------:R-:W-:Y:S01]  /*30f0*/  FMUL R36, R15, R36 ;  /* 0x000000240f247220 */ /* 0x000fe20000400000 */
[----:B------:R-:W-:Y:S01]  /*3100*/  F2FP.SATFINITE.E4M3.F32.PACK_AB_MERGE_C R23, RZ, R23, RZ ;  /* 0x00000017ff17723e */ /* 0x000fe200048070ff */
[----:B------:R-:W-:Y:S01]  /*3110*/  FMUL R27, R44, UR5 ;  /* 0x000000052c1b7c20 */ /* 0x000fe20008400000 */
[----:B------:R-:W-:Y:S02]  /*3120*/  IMAD.U32 R15, RZ, RZ, UR28 ;  /* 0x0000001cff0f7e24 */ /* 0x000fe4000f8e00ff */
[----:B------:R-:W-:Y:S01]  /*3130*/  FMUL R26, R9, R26 ;  /* 0x0000001a091a7220 */ /* 0x000fe20000400000 */
[----:B------:R-:W-:Y:S01]  /*3140*/  IMAD.U32 R9, RZ, RZ, UR30 ;  /* 0x0000001eff097e24 */ /* 0x000fe2000f8e00ff */
[----:B------:R-:W-:Y:S01]  /*3150*/  @!P0 IADD3 R18, P1, PT, R2, UR8, RZ ;  /* 0x0000000802128c10 */ /* 0x000fe2000ff3e0ff */
[----:B------:R-:W-:Y:S01]  /*3160*/  @!P0 IMAD R45, R45, 0x6, RZ ;  /* 0x000000062d2d8824 */ /* 0x000fe200078e02ff */
[----:B------:R-:W-:Y:S01]  /*3170*/  F2FP.SATFINITE.E4M3.F32.PACK_AB_MERGE_C R27, RZ, R27, RZ ;  /* 0x0000001bff1b723e */ /* 0x000fe200048070ff */
[----:B------:R-:W-:Y:S01]  /*3180*/  BSSY.RECONVERGENT B0, `(.L_x_5776) ;  /* 0x0000133000007945 */ /* 0x000fe20003800200 */
[----:B------:R-:W-:-:S02]  /*3190*/  @!P0 IADD3.X R19, PT, PT, R3, UR9, RZ, P1, !PT ;  /* 0x0000000903138c10 */ /* 0x000fc40008ffe4ff */
[----:B------:R-:W-:Y:S01]  /*31a0*/  @!P0 IADD3 R12, P1, P2, R39, UR7, R2 ;  /* 0x00000007270c8c10 */ /* 0x000fe2000fa3e002 */
[C---:B------:R-:W-:Y:S01]  /*31b0*/  FMUL R39, R42.reuse, UR5 ;  /* 0x000000052a277c20 */ /* 0x040fe20008400000 */
[----:B------:R-:W-:Y:S01]  /*31c0*/  FMNMX R33, |R42|, R33, !PT ;  /* 0x000000212a217209 */ /* 0x000fe20007800200 */
[----:B------:R0:W-:Y:S01]  /*31d0*/  @!P0 STG.E.U8 desc[UR18][R18.64], R23 ;  /* 0x0000001712008986 */ /* 0x0001e2000c101112 */
[----:B------:R-:W-:Y:S02]  /*31e0*/  @!P0 IADD3.X R13, PT, PT, R13, UR21, R3, P1, P2 ;  /* 0x000000150d0d8c10 */ /* 0x000fe40008fe4403 */
[----:B------:R-:W-:Y:S02]  /*31f0*/  F2FP.SATFINITE.E4M3.F32.PACK_AB_MERGE_C R39, RZ, R39, RZ ;  /* 0x00000027ff27723e */ /* 0x000fe400048070ff */
[----:B------:R-:W-:Y:S01]  /*3200*/  FMNMX R44, |R44|, R33, !PT ;  /* 0x000000212c2c7209 */ /* 0x000fe20007800200 */
[----:B------:R-:W-:Y:S02]  /*3210*/  IMAD.U32 R33, RZ, RZ, UR28 ;  /* 0x0000001cff217e24 */ /* 0x000fe4000f8e00ff */
[----:B------:R1:W-:Y:S01]  /*3220*/  @!P0 STG.E.U8 desc[UR18][R12.64], R39 ;  /* 0x000000270c008986 */ /* 0x0003e2000c101112 */
[----:B0-----:R-:W-:-:S05]  /*3230*/  IMAD.U32 R19, RZ, RZ, UR8 ;  /* 0x00000008ff137e24 */ /* 0x001fca000f8e00ff */
[----:B------:R-:W-:Y:S01]  /*3240*/  @!P0 IADD3 R18, P1, P2, R19, UR23, R2 ;  /* 0x0000001713128c10 */ /* 0x000fe2000fa3e002 */
[----:B------:R-:W-:Y:S01]  /*3250*/  IMAD.U32 R19, RZ, RZ, UR9 ;  /* 0x00000009ff137e24 */ /* 0x000fe2000f8e00ff */
[----:B-1----:R-:W-:Y:S01]  /*3260*/  FMNMX R13, RZ, R22, !PT ;  /* 0x00000016ff0d7209 */ /* 0x002fe20007800000 */
[----:B------:R-:W-:Y:S01]  /*3270*/  IMAD.SHL.U32 R39, R39, 0x100, RZ ;  /* 0x0000010027277824 */ /* 0x000fe200078e00ff */
[----:B------:R-:W0:Y:S02]  /*3280*/  S2R R22, SR_CgaCtaId ;  /* 0x0000000000167919 */ /* 0x000e240000008800 */
[----:B------:R-:W-:Y:S01]  /*3290*/  @!P0 IADD3.X R19, PT, PT, R19, UR24, R3, P1, P2 ;  /* 0x0000001813138c10 */ /* 0x000fe20008fe4403 */
[----:B------:R-:W-:Y:S01]  /*32a0*/  FMUL R4, R13, R4 ;  /* 0x000000040d047220 */ /* 0x000fe20000400000 */
[----:B------:R-:W-:-:S03]  /*32b0*/  FSET.BF.GT.AND R13, R34, RZ, PT ;  /* 0x000000ff220d720a */ /* 0x000fc60003804000 */
[----:B------:R1:W-:Y:S01]  /*32c0*/  @!P0 STG.E.U8 desc[UR18][R18.64], R27 ;  /* 0x0000001b12008986 */ /* 0x0003e2000c101112 */
[----:B------:R-:W-:Y:S01]  /*32d0*/  FMUL R16, R4, UR5 ;  /* 0x0000000504107c20 */ /* 0x000fe20008400000 */
[----:B------:R-:W-:Y:S01]  /*32e0*/  FMUL R12, R13, R38 ;  /* 0x000000260d0c7220 */ /* 0x000fe20000400000 */
[----:B------:R-:W-:-:S03]  /*32f0*/  IMAD.U32 R13, RZ, RZ, UR28 ;  /* 0x0000001cff0d7e24 */ /* 0x000fc6000f8e00ff */
[----:B------:R-:W-:Y:S01]  /*3300*/  F2FP.SATFINITE.E4M3.F32.PACK_AB_MERGE_C R16, RZ, R16, RZ ;  /* 0x00000010ff10723e */ /* 0x000fe200048070ff */
[----:B------:R-:W-:Y:S01]  /*3310*/  FMUL R37, R12, R37 ;  /* 0x000000250c257220 */ /* 0x000fe20000400000 */
[----:B------:R-:W-:-:S04]  /*3320*/  @!P0 IMAD.WIDE.U32 R12, R13, 0x6, R2 ;  /* 0x000000060d0c8825 */ /* 0x000fc800078e0002 */
[----:B-1----:R-:W-:Y:S01]  /*3330*/  IMAD.U32 R27, R27, 0x10000, RZ ;  /* 0x000100001b1b7824 */ /* 0x002fe200078e00ff */
[----:B------:R-:W-:-:S04]  /*3340*/  @!P0 IADD3 R18, P1, PT, R12, UR8, RZ ;  /* 0x000000080c128c10 */ /* 0x000fc8000ff3e0ff */
[----:B------:R-:W-:Y:S01]  /*3350*/  @!P0 IADD3.X R19, PT, PT, R45, UR9, R13, P1, !PT ;  /* 0x000000092d138c10 */ /* 0x000fe20008ffe40d */
[C---:B------:R-:W-:Y:S01]  /*3360*/  FMUL R45, R37.reuse, UR5 ;  /* 0x00000005252d7c20 */ /* 0x040fe20008400000 */
[----:B------:R-:W-:Y:S02]  /*3370*/  @!P0 IADD3 R12, P1, PT, R2, UR30, RZ ;  /* 0x0000001e020c8c10 */ /* 0x000fe4000ff3e0ff */
[----:B------:R-:W-:Y:S02]  /*3380*/  FMNMX R37, |R37|, R44, !PT ;  /* 0x0000002c25257209 */ /* 0x000fe40007800200 */
[----:B------:R-:W-:Y:S02]  /*3390*/  F2FP.SATFINITE.E4M3.F32.PACK_AB_MERGE_C R45, RZ, R45, RZ ;  /* 0x0000002dff2d723e */ /* 0x000fe400048070ff */
[----:B------:R-:W-:Y:S02]  /*33a0*/  @!P0 IADD3.X R13, PT, PT, R3, UR31, RZ, P1, !PT ;  /* 0x0000001f030d8c10 */ /* 0x000fe40008ffe4ff */
[----:B------:R-:W-:Y:S01]  /*33b0*/  FMNMX R37, |R4|, R37, !PT ;  /* 0x0000002504257209 */ /* 0x000fe20007800200 */
[----:B------:R1:W-:Y:S03]  /*33c0*/  @!P0 STG.E.U8 desc[UR18][R18.64], R45 ;  /* 0x0000002d12008986 */ /* 0x0003e6000c101112 */
[C---:B------:R-:W-:Y:S01]  /*33d0*/  FMNMX R37, |R26|.reuse, R37, !PT ;  /* 0x000000251a257209 */ /* 0x040fe20007800200 */
[----:B------:R2:W-:Y:S01]  /*33e0*/  @!P0 STG.E.U8 desc[UR18][R12.64], R16 ;  /* 0x000000100c008986 */ /* 0x0005e2000c101112 */
[----:B-1----:R-:W-:Y:S01]  /*33f0*/  @!P0 IADD3 R18, P1, P2, R9, UR7, R2 ;  /* 0x0000000709128c10 */ /* 0x002fe2000fa3e002 */
[----:B------:R-:W-:Y:S01]  /*3400*/  FMUL R9, R26, UR5 ;  /* 0x000000051a097c20 */ /* 0x000fe20008400000 */
[----:B------:R-:W-:-:S02]  /*3410*/  LOP3.LUT R26, R27, 0xff0000, RZ, 0xc0, !PT ;  /* 0x00ff00001b1a7812 */ /* 0x000fc400078ec0ff */
[----:B--2---:R-:W-:Y:S01]  /*3420*/  FMNMX R13, RZ, R34, !PT ;  /* 0x00000022ff0d7209 */ /* 0x004fe20007800000 */
[----:B------:R-:W-:Y:S01]  /*3430*/  @!P0 IMAD.MOV.U32 R12, RZ, RZ, R2 ;  /* 0x000000ffff0c8224 */ /* 0x000fe200078e0002 */
[--C-:B------:R-:W-:Y:S02]  /*3440*/  @!P0 IADD3.X R19, PT, PT, R47, UR21, R3.reuse, P1, P2 ;  /* 0x000000152f138c10 */ /* 0x100fe40008fe4403 */
[----:B------:R-:W-:Y:S01]  /*3450*/  F2FP.SATFINITE.E4M3.F32.PACK_AB_MERGE_C R9, RZ, R9, RZ ;  /* 0x00000009ff09723e */ /* 0x000fe200048070ff */
[----:B------:R-:W-:Y:S01]  /*3460*/  FMUL R38, R13, R38 ;  /* 0x000000260d267220 */ /* 0x000fe20000400000 */
[----:B------:R-:W-:Y:S01]  /*3470*/  @!P0 IMAD.MOV.U32 R13, RZ, RZ, R3 ;  /* 0x000000ffff0d8224 */ /* 0x000fe200078e0003 */
[----:B------:R-:W-:Y:S02]  /*3480*/  FSET.BF.GT.AND R47, R25, RZ, PT ;  /* 0x000000ff192f720a */ /* 0x000fe40003804000 */
[----:B------:R1:W-:Y:S01]  /*3490*/  @!P0 STG.E.U8 desc[UR18][R18.64], R9 ;  /* 0x0000000912008986 */ /* 0x0003e2000c101112 */
[----:B------:R-:W-:Y:S01]  /*34a0*/  @!P0 IMAD.WIDE.U32 R12, R15, 0x6, R12 ;  /* 0x000000060f0c8825 */ /* 0x000fe200078e000c */
[----:B------:R-:W-:-:S02]  /*34b0*/  FMNMX R25, RZ, R25, !PT ;  /* 0x00000019ff197209 */ /* 0x000fc40007800000 */
[----:B------:R-:W-:Y:S01]  /*34c0*/  LOP3.LUT R45, R45, 0xffff, RZ, 0xc0, !PT ;  /* 0x0000ffff2d2d7812 */ /* 0x000fe200078ec0ff */
[----:B------:R-:W-:Y:S01]  /*34d0*/  IMAD.U32 R15, RZ, RZ, UR29 ;  /* 0x0000001dff0f7e24 */ /* 0x000fe2000f8e00ff */
[----:B------:R-:W-:-:S03]  /*34e0*/  @!P0 IADD3 R12, P1, PT, R12, UR30, RZ ;  /* 0x0000001e0c0c8c10 */ /* 0x000fc6000ff3e0ff */
[----:B------:R-:W-:Y:S02]  /*34f0*/  @!P0 IMAD R15, R15, 0x6, RZ ;  /* 0x000000060f0f8824 */ /* 0x000fe400078e02ff */
[----:B------:R-:W-:Y:S01]  /*3500*/  IMAD R26, R45, 0x1000000, R26 ;  /* 0x010000002d1a7824 */ /* 0x000fe200078e021a */
[----:B-1----:R-:W-:Y:S01]  /*3510*/  FMNMX R19, RZ, R14, !PT ;  /* 0x0000000eff137209 */ /* 0x002fe20007800000 */
[-C--:B------:R-:W-:Y:S01]  /*3520*/  FMUL R18, R47, R30.reuse ;  /* 0x0000001e2f127220 */ /* 0x080fe20000400000 */
[----:B------:R-:W-:Y:S01]  /*3530*/  @!P0 IADD3.X R13, PT, PT, R15, UR31, R13, P1, !PT ;  /* 0x0000001f0f0d8c10 */ /* 0x000fe20008ffe40d */
[----:B------:R-:W-:Y:S01]  /*3540*/  FMUL R30, R25, R30 ;  /* 0x0000001e191e7220 */ /* 0x000fe20000400000 */
[----:B------:R-:W-:Y:S01]  /*3550*/  FSET.BF.GT.AND R15, R14, RZ, PT ;  /* 0x000000ff0e0f720a */ /* 0x000fe20003804000 */
[----:B------:R-:W-:Y:S02]  /*3560*/  IMAD R25, R6, UR21, RZ ;  /* 0x0000001506197c24 */ /* 0x000fe4000f8e02ff */
[----:B------:R-:W-:Y:S01]  /*3570*/  FMUL R31, R18, R31 ;  /* 0x0000001f121f7220 */ /* 0x000fe20000400000 */
[----:B------:R-:W-:Y:S01]  /*3580*/  LOP3.LUT R26, R26, 0xffff, R39, 0xf8, !PT ;  /* 0x0000ffff1a1a7812 */ /* 0x000fe200078ef827 */
[----:B------:R-:W-:-:S02]  /*3590*/  IMAD.U32 R47, RZ, RZ, UR8 ;  /* 0x00000008ff2f7e24 */ /* 0x000fc4000f8e00ff */
[-C--:B------:R-:W-:Y:S01]  /*35a0*/  FMUL R14, R15, R32.reuse ;  /* 0x000000200f0e7220 */ /* 0x080fe20000400000 */
[----:B------:R-:W-:Y:S01]  /*35b0*/  FMUL R32, R19, R32 ;  /* 0x0000002013207220 */ /* 0x000fe20000400000 */
[----:B------:R-:W-:Y:S01]  /*35c0*/  FSET.BF.GT.AND R19, R29, RZ, PT ;  /* 0x000000ff1d13720a */ /* 0x000fe20003804000 */
[----:B------:R-:W-:Y:S01]  /*35d0*/  IMAD.U32 R15, RZ, RZ, UR13 ;  /* 0x0000000dff0f7e24 */ /* 0x000fe2000f8e00ff */
[----:B------:R-:W-:Y:S01]  /*35e0*/  FMNMX R29, RZ, R29, !PT ;  /* 0x0000001dff1d7209 */ /* 0x000fe20007800000 */
[----:B------:R-:W-:Y:S01]  /*35f0*/  FMUL R17, R14, R17 ;  /* 0x000000110e117220 */ /* 0x000fe20000400000 */
[----:B------:R-:W-:Y:S02]  /*3600*/  IMAD.U32 R14, RZ, RZ, UR12 ;  /* 0x0000000cff0e7e24 */ /* 0x000fe4000f8e00ff */
[-C--:B------:R-:W-:Y:S01]  /*3610*/  FMUL R19, R19, R28.reuse ;  /* 0x0000001c13137220 */ /* 0x080fe20000400000 */
[----:B------:R-:W-:Y:S01]  /*3620*/  FMUL R4, R31, UR5 ;  /* 0x000000051f047c20 */ /* 0x000fe20008400000 */
[----:B------:R-:W-:Y:S01]  /*3630*/  FMUL R28, R29, R28 ;  /* 0x0000001c1d1c7220 */ /* 0x000fe20000400000 */
[----:B------:R-:W-:-:S02]  /*3640*/  VIADD R29, R20, 0x3 ;  /* 0x00000003141d7836 */ /* 0x000fc40000000000 */
[----:B------:R-:W-:Y:S01]  /*3650*/  FMUL R40, R19, R40 ;  /* 0x0000002813287220 */ /* 0x000fe20000400000 */
[----:B------:R-:W-:Y:S01]  /*3660*/  IMAD.WIDE.U32 R14, R6, UR7, R14 ;  /* 0x00000007060e7c25 */ /* 0x000fe2000f8e000e */
[----:B------:R-:W-:Y:S02]  /*3670*/  F2FP.SATFINITE.E4M3.F32.PACK_AB_MERGE_C R4, RZ, R4, RZ ;  /* 0x00000004ff04723e */ /* 0x000fe400048070ff */
[----:B------:R-:W-:Y:S01]  /*3680*/  ISETP.GE.U32.AND P1, PT, R29, UR4, PT ;  /* 0x000000041d007c0c */ /* 0x000fe2000bf26070 */
[----:B------:R-:W-:Y:S01]  /*3690*/  IMAD.IADD R25, R15, 0x1, R25 ;  /* 0x000000010f197824 */ /* 0x000fe200078e0219 */
[----:B------:R-:W-:Y:S01]  /*36a0*/  IADD3 R15, P4, PT, R14, UR12, RZ ;  /* 0x0000000c0e0f7c10 */ /* 0x000fe2000ff9e0ff */
[----:B------:R-:W-:Y:S01]  /*36b0*/  IMAD.U32 R19, RZ, RZ, UR29 ;  /* 0x0000001dff137e24 */ /* 0x000fe2000f8e00ff */
[----:B------:R-:W-:Y:S01]  /*36c0*/  ISETP.GE.U32.OR P1, PT, R24, UR6, P1 ;  /* 0x0000000618007c0c */ /* 0x000fe20008f26470 */
[----:B------:R-:W-:Y:S01]  /*36d0*/  FMUL R27, R40, UR5 ;  /* 0x00000005281b7c20 */ /* 0x000fe20008400000 */
[----:B------:R-:W-:Y:S01]  /*36e0*/  IADD3 R24, P2, P3, R24, UR12, R15 ;  /* 0x0000000c18187c10 */ /* 0x000fe2000fb5e00f */
[----:B------:R-:W-:Y:S01]  /*36f0*/  IMAD.U32 R15, RZ, RZ, UR28 ;  /* 0x0000001cff0f7e24 */ /* 0x000fe2000f8e00ff */
[----:B------:R-:W-:Y:S01]  /*3700*/  IADD3.X R25, PT, PT, R25, UR13, RZ, P4, !PT ;  /* 0x0000000d19197c10 */ /* 0x000fe2000a7fe4ff */
[----:B------:R-:W-:Y:S01]  /*3710*/  IMAD.U32 R34, R4, 0x10000, RZ ;  /* 0x0001000004227824 */ /* 0x000fe200078e00ff */
[----:B------:R-:W-:Y:S01]  /*3720*/  F2FP.SATFINITE.E4M3.F32.PACK_AB_MERGE_C R27, RZ, R27, RZ ;  /* 0x0000001bff1b723e */ /* 0x000fe200048070ff */
[----:B------:R-:W-:Y:S01]  /*3730*/  IMAD.SHL.U32 R9, R9, 0x100, RZ ;  /* 0x0000010009097824 */ /* 0x000fe200078e00ff */
[----:B------:R-:W-:-:S02]  /*3740*/  IADD3.X R25, PT, PT, RZ, UR13, R25, P2, P3 ;  /* 0x0000000dff197c10 */ /* 0x000fc400097e6419 */
[----:B------:R-:W-:-:S03]  /*3750*/  LOP3.LUT R42, R27, 0xffff, RZ, 0xc0, !PT ;  /* 0x0000ffff1b2a7812 */ /* 0x000fc600078ec0ff */
[----:B------:R-:W-:-:S04]  /*3760*/  @!P1 IMAD.WIDE.U32 R14, R15, 0x6, R24 ;  /* 0x000000060f0e9825 */ /* 0x000fc800078e0018 */
[----:B------:R-:W-:Y:S01]  /*3770*/  @!P1 IMAD R19, R19, 0x6, RZ ;  /* 0x0000000613139824 */ /* 0x000fe200078e02ff */
[----:B------:R-:W-:Y:S01]  /*3780*/  @!P1 IADD3 R14, P2, PT, R14, UR8, RZ ;  /* 0x000000080e0e9c10 */ /* 0x000fe2000ff5e0ff */
[----:B------:R-:W-:-:S03]  /*3790*/  @!P1 IMAD.MOV.U32 R18, RZ, RZ, R24 ;  /* 0x000000ffff129224 */ /* 0x000fc600078e0018 */
[----:B------:R-:W-:Y:S01]  /*37a0*/  @!P1 IADD3.X R15, PT, PT, R19, UR9, R15, P2, !PT ;  /* 0x00000009130f9c10 */ /* 0x000fe200097fe40f */
[----:B------:R-:W-:Y:S02]  /*37b0*/  @!P1 IMAD.MOV.U32 R19, RZ, RZ, R25 ;  /* 0x000000ffff139224 */ /* 0x000fe400078e0019 */
[----:B------:R-:W-:-:S04]  /*37c0*/  @!P1 IMAD.WIDE.U32 R18, R33, 0x6, R18 ;  /* 0x0000000621129825 */ /* 0x000fc800078e0012 */
[----:B------:R-:W-:Y:S01]  /*37d0*/  IMAD.U32 R33, RZ, RZ, UR29 ;  /* 0x0000001dff217e24 */ /* 0x000fe2000f8e00ff */
[----:B------:R-:W-:-:S03]  /*37e0*/  @!P1 IADD3 R18, P2, PT, R18, UR30, RZ ;  /* 0x0000001e12129c10 */ /* 0x000fc6000ff5e0ff */
[----:B------:R-:W-:-:S05]  /*37f0*/  @!P1 IMAD R33, R33, 0x6, RZ ;  /* 0x0000000621219824 */ /* 0x000fca00078e02ff */
[----:B------:R-:W-:Y:S01]  /*3800*/  @!P1 IADD3.X R19, PT, PT, R33, UR31, R19, P2, !PT ;  /* 0x0000001f21139c10 */ /* 0x000fe200097fe413 */
[----:B------:R-:W-:-:S05]  /*3810*/  IMAD.U32 R33, RZ, RZ, UR30 ;  /* 0x0000001eff217e24 */ /* 0x000fca000f8e00ff */
[----:B------:R-:W-:Y:S01]  /*3820*/  @!P0 IADD3 R2, P2, P3, R33, UR23, R2 ;  /* 0x0000001721028c10 */ /* 0x000fe2000fb5e002 */
[----:B------:R-:W-:-:S05]  /*3830*/  IMAD.U32 R33, RZ, RZ, UR31 ;  /* 0x0000001fff217e24 */ /* 0x000fca000f8e00ff */
[----:B------:R-:W-:Y:S01]  /*3840*/  @!P0 IADD3.X R3, PT, PT, R33, UR24, R3, P2, P3 ;  /* 0x0000001821038c10 */ /* 0x000fe200097e6403 */
[----:B------:R-:W-:-:S05]  /*3850*/  FMUL R33, R36, UR5 ;  /* 0x0000000524217c20 */ /* 0x000fca0008400000 */
[----:B------:R-:W-:-:S05]  /*3860*/  F2FP.SATFINITE.E4M3.F32.PACK_AB_MERGE_C R33, RZ, R33, RZ ;  /* 0x00000021ff21723e */ /* 0x000fca00048070ff */
[----:B------:R1:W-:Y:S02]  /*3870*/  @!P0 STG.E.U8 desc[UR18][R2.64], R33 ;  /* 0x0000002102008986 */ /* 0x0003e4000c101112 */
[----:B-1----:R-:W-:Y:S01]  /*3880*/  LOP3.LUT R3, R34, 0xff0000, RZ, 0xc0, !PT ;  /* 0x00ff000022037812 */ /* 0x002fe200078ec0ff */
[----:B------:R-:W-:Y:S01]  /*3890*/  FMUL R34, R17, UR5 ;  /* 0x0000000511227c20 */ /* 0x000fe20008400000 */
[----:B------:R-:W-:Y:S01]  /*38a0*/  FSET.BF.GT.AND R2, R0, RZ, PT ;  /* 0x000000ff0002720a */ /* 0x000fe20003804000 */
[----:B------:R-:W-:Y:S01]  /*38b0*/  IMAD.U32 R33, R33, 0x10000, RZ ;  /* 0x0001000021217824 */ /* 0x000fe200078e00ff */
[----:B------:R-:W-:Y:S01]  /*38c0*/  FMNMX R0, RZ, R0, !PT ;  /* 0x00000000ff007209 */ /* 0x000fe20007800000 */
[----:B------:R-:W-:Y:S01]  /*38d0*/  IMAD R42, R42, 0x1000000, R3 ;  /* 0x010000002a2a7824 */ /* 0x000fe200078e0203 */
[----:B------:R-:W-:Y:S01]  /*38e0*/  FMNMX R3, |R36|, R37, !PT ;  /* 0x0000002524037209 */ /* 0x000fe20007800200 */
[----:B------:R-:W-:Y:S01]  /*38f0*/  FMUL R37, R2, R35 ;  /* 0x0000002302257220 */ /* 0x000fe20000400000 */
[----:B------:R-:W-:Y:S01]  /*3900*/  LOP3.LUT R36, R26, 0xff, R23, 0xf8, !PT ;  /* 0x000000ff1a247812 */ /* 0x000fe200078ef817 */
[C---:B------:R-:W-:Y:S01]  /*3910*/  IMAD.IADD R2, R8.reuse, 0x1, -R29 ;  /* 0x0000000108027824 */ /* 0x040fe200078e0a1d */
[----:B------:R-:W-:Y:S01]  /*3920*/  MOV R26, 0x400 ;  /* 0x00000400001a7802 */ /* 0x000fe20000000f00 */
[----:B------:R-:W-:Y:S01]  /*3930*/  FMUL R10, R37, R10 ;  /* 0x0000000a250a7220 */ /* 0x000fe20000400000 */
[----:B------:R-:W-:Y:S01]  /*3940*/  F2FP.SATFINITE.E4M3.F32.PACK_AB_MERGE_C R23, RZ, R34, RZ ;  /* 0x00000022ff17723e */ /* 0x000fe200048070ff */
[C---:B------:R-:W-:Y:S01]  /*3950*/  IMAD.IADD R34, R8.reuse, 0x1, -R21 ;  /* 0x0000000108227824 */ /* 0x040fe200078e0a15 */
[----:B------:R-:W-:Y:S01]  /*3960*/  LOP3.LUT R37, R8, 0x1f, RZ, 0xc0, !PT ;  /* 0x0000001f08257812 */ /* 0x000fe200078ec0ff */
[----:B------:R-:W-:Y:S01]  /*3970*/  VIADD R39, R26, 0x20 ;  /* 0x000000201a277836 */ /* 0x000fe20000000000 */
[----:B------:R-:W-:Y:S01]  /*3980*/  FMNMX R3, |R38|, R3, !PT ;  /* 0x0000000326037209 */ /* 0x000fe20007800200 */
[----:B------:R-:W-:-:S02]  /*3990*/  IMAD.SHL.U32 R34, R34, 0x4, RZ ;  /* 0x0000000422227824 */ /* 0x000fc400078e00ff */
[----:B------:R-:W-:Y:S01]  /*39a0*/  FMUL R0, R0, R35 ;  /* 0x0000002300007220 */ /* 0x000fe20000400000 */
[----:B------:R-:W-:Y:S01]  /*39b0*/  IMAD.SHL.U32 R21, R5, 0x4, RZ ;  /* 0x0000000405157824 */ /* 0x000fe200078e00ff */
[----:B0-----:R-:W-:Y:S01]  /*39c0*/  LEA R22, R22, R39, 0x18 ;  /* 0x0000002716167211 */ /* 0x001fe200078ec0ff */
[----:B------:R-:W-:Y:S01]  /*39d0*/  IMAD.SHL.U32 R44, R2, 0x4, RZ ;  /* 0x00000004022c7824 */ /* 0x000fe200078e00ff */
[----:B------:R-:W-:Y:S01]  /*39e0*/  LOP3.LUT R39, RZ, R20, RZ, 0x33, !PT ;  /* 0x00000014ff277212 */ /* 0x000fe200078e33ff */
[----:B------:R-:W-:Y:S01]  /*39f0*/  IMAD.SHL.U32 R45, R23, 0x100, RZ ;  /* 0x00000100172d7824 */ /* 0x000fe200078e00ff */
[----:B------:R-:W-:Y:S01]  /*3a00*/  LOP3.LUT R2, R34, 0x7c, RZ, 0xc0, !PT ;  /* 0x0000007c22027812 */ /* 0x000fe200078ec0ff */
[----:B------:R-:W-:Y:S01]  /*3a10*/  IMAD R29, R37, 0x84, R22 ;  /* 0x00000084251d7824 */ /* 0x000fe200078e0216 */
[----:B------:R-:W-:Y:S01]  /*3a20*/  LOP3.LUT R26, R21, 0x7c, RZ, 0xc0, !PT ;  /* 0x0000007c151a7812 */ /* 0x000fe200078ec0ff */
[----:B------:R-:W-:Y:S01]  /*3a30*/  IMAD.IADD R39, R39, 0x1, R8 ;  /* 0x0000000127277824 */ /* 0x000fe200078e0208 */
[----:B------:R-:W-:Y:S01]  /*3a40*/  LOP3.LUT R44, R44, 0x7c, RZ, 0xc0, !PT ;  /* 0x0000007c2c2c7812 */ /* 0x000fe200078ec0ff */
[----:B------:R-:W-:Y:S01]  /*3a50*/  IMAD.IADD R21, R29, 0x1, R2 ;  /* 0x000000011d157824 */ /* 0x000fe200078e0202 */
[----:B------:R-:W-:Y:S01]  /*3a60*/  LOP3.LUT R42, R42, 0xffff, R45, 0xf8, !PT ;  /* 0x0000ffff2a2a7812 */ /* 0x000fe200078ef82d */
[----:B------:R-:W-:-:S02]  /*3a70*/  IMAD.SHL.U32 R39, R39, 0x4, RZ ;  /* 0x0000000427277824 */ /* 0x000fc400078e00ff */
[----:B------:R-:W-:Y:S02]  /*3a80*/  IMAD.IADD R26, R29, 0x1, R26 ;  /* 0x000000011d1a7824 */ /* 0x000fe400078e021a */
[----:B------:R-:W-:Y:S01]  /*3a90*/  IMAD.U32 R35, RZ, RZ, UR31 ;  /* 0x0000001fff237e24 */ /* 0x000fe2000f8e00ff */
[----:B------:R-:W-:Y:S01]  /*3aa0*/  LOP3.LUT R34, R39, 0x7c, RZ, 0xc0, !PT ;  /* 0x0000007c27227812 */ /* 0x000fe200078ec0ff */
[----:B------:R-:W-:Y:S01]  /*3ab0*/  FMUL R39, R38, UR5 ;  /* 0x0000000526277c20 */ /* 0x000fe20008400000 */
[----:B------:R0:W-:Y:S01]  /*3ac0*/  STS [R26], R7 ;  /* 0x000000071a007388 */ /* 0x0001e20000000800 */
[----:B------:R-:W-:Y:S02]  /*3ad0*/  FMNMX R38, R3, |R10|, !PT ;  /* 0x4000000a03267209 */ /* 0x000fe40007800000 */
[C---:B------:R-:W-:Y:S01]  /*3ae0*/  IMAD.IADD R34, R29.reuse, 0x1, R34 ;  /* 0x000000011d227824 */ /* 0x040fe200078e0222 */
[----:B------:R-:W-:Y:S01]  /*3af0*/  F2FP.SATFINITE.E4M3.F32.PACK_AB_MERGE_C R39, RZ, R39, RZ ;  /* 0x00000027ff27723e */ /* 0x000fe200048070ff */
[----:B------:R-:W-:-:S02]  /*3b00*/  IMAD.IADD R29, R29, 0x1, R44 ;  /* 0x000000011d1d7824 */ /* 0x000fc400078e022c */
[----:B------:R-:W-:Y:S01]  /*3b10*/  FMUL R44, R10, UR5 ;  /* 0x000000050a2c7c20 */ /* 0x000fe20008400000 */
[----:B------:R-:W-:Y:S01]  /*3b20*/  FMNMX R38, |R17|, R38, !PT ;  /* 0x0000002611267209 */ /* 0x000fe20007800200 */
[----:B------:R1:W-:Y:S01]  /*3b30*/  STS [R34], R11 ;  /* 0x0000000b22007388 */ /* 0x0003e20000000800 */
[----:B0-----:R-:W-:Y:S02]  /*3b40*/  IMAD.U32 R7, RZ, RZ, UR8 ;  /* 0x00000008ff077e24 */ /* 0x001fe4000f8e00ff */
[----:B------:R-:W-:Y:S01]  /*3b50*/  F2FP.SATFINITE.E4M3.F32.PACK_AB_MERGE_C R45, RZ, R44, RZ ;  /* 0x0000002cff2d723e */ /* 0x000fe200048070ff */
[----:B------:R0:W-:Y:S01]  /*3b60*/  @!P0 STG.E.U8 desc[UR18][R12.64], R39 ;  /* 0x000000270c008986 */ /* 0x0001e2000c101112 */
[----:B------:R-:W-:Y:S02]  /*3b70*/  @!P1 IADD3 R2, P0, PT, R24, UR8, RZ ;  /* 0x0000000818029c10 */ /* 0x000fe4000ff1e0ff */
[----:B------:R-:W-:Y:S01]  /*3b80*/  FMNMX R31, |R31|, R38, !PT ;  /* 0x000000261f1f7209 */ /* 0x000fe20007800200 */
[----:B------:R-:W-:Y:S01]  /*3b90*/  STS [R21], R36 ;  /* 0x0000002415007388 */ /* 0x000fe20000000800 */
[----:B------:R-:W-:Y:S01]  /*3ba0*/  @!P1 IADD3.X R3, PT, PT, R25, UR9, RZ, P0, !PT ;  /* 0x0000000919039c10 */ /* 0x000fe200087fe4ff */
[----:B-1----:R-:W-:Y:S01]  /*3bb0*/  IMAD.U32 R11, RZ, RZ, UR9 ;  /* 0x00000009ff0b7e24 */ /* 0x002fe2000f8e00ff */
[--C-:B------:R-:W-:Y:S01]  /*3bc0*/  @!P1 IADD3 R10, P0, P2, R7, UR7, R24.reuse ;  /* 0x00000007070a9c10 */ /* 0x100fe2000fa1e018 */
[----:B------:R-:W-:Y:S01]  /*3bd0*/  IMAD.U32 R7, RZ, RZ, UR9 ;  /* 0x00000009ff077e24 */ /* 0x000fe2000f8e00ff */
[----:B------:R-:W-:Y:S01]  /*3be0*/  FMNMX R17, |R40|, R31, !PT ;  /* 0x0000001f28117209 */ /* 0x000fe20007800200 */
[----:B------:R1:W-:Y:S01]  /*3bf0*/  @!P1 STG.E.U8 desc[UR18][R2.64], R45 ;  /* 0x0000002d02009986 */ /* 0x0003e2000c101112 */
[----:B------:R-:W-:Y:S01]  /*3c00*/  @!P1 IADD3.X R11, PT, PT, R11, UR21, R25, P0, P2 ;  /* 0x000000150b0b9c10 */ /* 0x000fe200087e4419 */
[----:B------:R-:W-:Y:S01]  /*3c10*/  IMAD.U32 R31, RZ, RZ, UR30 ;  /* 0x0000001eff1f7e24 */ /* 0x000fe2000f8e00ff */
[----:B0-----:R-:W-:-:S02]  /*3c20*/  @!P1 IADD3 R12, P3, P4, R47, UR23, R24 ;  /* 0x000000172f0c9c10 */ /* 0x001fc4000fc7e018 */
[----:B------:R-:W-:Y:S01]  /*3c30*/  LOP3.LUT R42, R42, 0xff, R45, 0xf8, !PT ;  /* 0x000000ff2a2a7812 */ /* 0x000fe200078ef82d */
[----:B------:R0:W-:Y:S01]  /*3c40*/  @!P1 STG.E.U8 desc[UR18][R10.64], R23 ;  /* 0x000000170a009986 */ /* 0x0001e2000c101112 */
[----:B------:R-:W-:Y:S01]  /*3c50*/  @!P1 IADD3.X R13, PT, PT, R7, UR24, R25, P3, P4 ;  /* 0x00000018070d9c10 */ /* 0x000fe20009fe8419 */
[C---:B------:R-:W-:Y:S01]  /*3c60*/  FMUL R7, R0.reuse, UR5 ;  /* 0x0000000500077c20 */ /* 0x040fe20008400000 */
[----:B------:R-:W-:Y:S01]  /*3c70*/  FMNMX R17, |R0|, R17, !PT ;  /* 0x0000001100117209 */ /* 0x000fe20007800200 */
[----:B------:R-:W-:Y:S01]  /*3c80*/  FMUL R0, R32, UR5 ;  /* 0x0000000520007c20 */ /* 0x000fe20008400000 */
[----:B------:R-:W-:Y:S01]  /*3c90*/  LOP3.LUT R39, R39, 0xffff, RZ, 0xc0, !PT ;  /* 0x0000ffff27277812 */ /* 0x000fe200078ec0ff */
[----:B------:R2:W-:Y:S01]  /*3ca0*/  @!P1 STG.E.U8 desc[UR18][R12.64], R4 ;  /* 0x000000040c009986 */ /* 0x0005e2000c101112 */
[----:B-1----:R-:W-:Y:S01]  /*3cb0*/  IMAD.U32 R45, RZ, RZ, UR30 ;  /* 0x0000001eff2d7e24 */ /* 0x002fe2000f8e00ff */
[----:B------:R-:W-:Y:S01]  /*3cc0*/  F2FP.SATFINITE.E4M3.F32.PACK_AB_MERGE_C R7, RZ, R7, RZ ;  /* 0x00000007ff07723e */ /* 0x000fe200048070ff */
[----:B------:R-:W-:Y:S01]  /*3cd0*/  IMAD.U32 R3, RZ, RZ, UR31 ;  /* 0x0000001fff037e24 */ /* 0x000fe2000f8e00ff */
[----:B------:R1:W-:Y:S01]  /*3ce0*/  @!P1 STG.E.U8 desc[UR18][R14.64], R27 ;  /* 0x0000001b0e009986 */ /* 0x0003e2000c101112 */
[----:B------:R-:W-:-:S02]  /*3cf0*/  @!P1 IADD3 R2, P4, P5, R31, UR23, R24 ;  /* 0x000000171f029c10 */ /* 0x000fc4000fd9e018 */
[----:B0-----:R-:W-:Y:S01]  /*3d00*/  @!P1 IADD3 R10, P0, PT, R24, UR30, RZ ;  /* 0x0000001e180a9c10 */ /* 0x001fe2000ff1e0ff */
[----:B------:R-:W-:Y:S01]  /*3d10*/  STS [R29], R42 ;  /* 0x0000002a1d007388 */ /* 0x000fe20000000800 */
[----:B------:R-:W-:Y:S02]  /*3d20*/  @!P1 IADD3 R44, P2, P3, R45, UR7, R24 ;  /* 0x000000072d2c9c10 */ /* 0x000fe4000fb5e018 */
[----:B------:R-:W-:Y:S01]  /*3d30*/  @!P1 IADD3.X R11, PT, PT, R25, UR31, RZ, P0, !PT ;  /* 0x0000001f190b9c10 */ /* 0x000fe200087fe4ff */
[----:B--2---:R-:W-:Y:S01]  /*3d40*/  FMUL R4, R30, UR5 ;  /* 0x000000051e047c20 */ /* 0x004fe20008400000 */
[----:B------:R-:W-:Y:S01]  /*3d50*/  FMUL R12, R28, UR5 ;  /* 0x000000051c0c7c20 */ /* 0x000fe20008400000 */
[----:B------:R-:W-:Y:S02]  /*3d60*/  F2FP.SATFINITE.E4M3.F32.PACK_AB_MERGE_C R13, RZ, R0, RZ ;  /* 0x00000000ff0d723e */ /* 0x000fe400048070ff */
[----:B------:R0:W-:Y:S01]  /*3d70*/  @!P1 STG.E.U8 desc[UR18][R10.64], R7 ;  /* 0x000000070a009986 */ /* 0x0001e2000c101112 */
[----:B-1----:R-:W-:-:S02]  /*3d80*/  F2FP.SATFINITE.E4M3.F32.PACK_AB_MERGE_C R15, RZ, R4, RZ ;  /* 0x00000004ff0f723e */ /* 0x002fc400048070ff */
[----:B------:R-:W-:Y:S02]  /*3d90*/  F2FP.SATFINITE.E4M3.F32.PACK_AB_MERGE_C R23, RZ, R12, RZ ;  /* 0x0000000cff17723e */ /* 0x000fe400048070ff */
[----:B------:R-:W-:Y:S01]  /*3da0*/  ISETP.GE.U32.AND P0, PT, R20, UR6, PT ;  /* 0x0000000614007c0c */ /* 0x000fe2000bf06070 */
[----:B------:R-:W-:Y:S01]  /*3db0*/  IMAD.U32 R12, R15, 0x10000, RZ ;  /* 0x000100000f0c7824 */ /* 0x000fe200078e00ff */
[----:B------:R-:W-:Y:S02]  /*3dc0*/  LOP3.LUT R4, R23, 0xffff, RZ, 0xc0, !PT ;  /* 0x0000ffff17047812 */ /* 0x000fe400078ec0ff */
[----:B------:R-:W-:Y:S02]  /*3dd0*/  LOP3.LUT R0, R33, 0xff0000, RZ, 0xc0, !PT ;  /* 0x00ff000021007812 */ /* 0x000fe400078ec0ff */
[--C-:B------:R-:W-:Y:S02]  /*3de0*/  @!P1 IADD3.X R45, PT, PT, R3, UR21, R25.reuse, P2, P3 ;  /* 0x00000015032d9c10 */ /* 0x100fe400097e6419 */
[----:B0-----:R-:W-:Y:S01]  /*3df0*/  LOP3.LUT R11, R12, 0xff0000, RZ, 0xc0, !PT ;  /* 0x00ff00000c0b7812 */ /* 0x001fe200078ec0ff */
[----:B------:R-:W-:Y:S01]  /*3e00*/  IMAD R0, R39, 0x1000000, R0 ;  /* 0x0100000027007824 */ /* 0x000fe200078e0200 */
[----:B------:R-:W-:Y:S01]  /*3e10*/  @!P1 IADD3.X R3, PT, PT, R35, UR24, R25, P4, P5 ;  /* 0x0000001823039c10 */ /* 0x000fe2000a7ea419 */
[----:B------:R0:W-:Y:S01]  /*3e20*/  @!P1 STG.E.U8 desc[UR18][R44.64], R13 ;  /* 0x0000000d2c009986 */ /* 0x0001e2000c101112 */
[----:B------:R-:W-:Y:S01]  /*3e30*/  FMNMX R17, |R32|, R17, !PT ;  /* 0x0000001120117209 */ /* 0x000fe20007800200 */
[----:B------:R-:W-:Y:S01]  /*3e40*/  IMAD R4, R4, 0x1000000, R11 ;  /* 0x0100000004047824 */ /* 0x000fe200078e020b */
[----:B------:R-:W-:Y:S01]  /*3e50*/  LOP3.LUT R9, R0, 0xffff, R9, 0xf8, !PT ;  /* 0x0000ffff00097812 */ /* 0x000fe200078ef809 */
[----:B------:R-:W-:Y:S01]  /*3e60*/  IMAD.SHL.U32 R11, R13, 0x100, RZ ;  /* 0x000001000d0b7824 */ /* 0x000fe200078e00ff */
[----:B------:R1:W-:Y:S01]  /*3e70*/  @!P1 STG.E.U8 desc[UR18][R2.64], R15 ;  /* 0x0000000f02009986 */ /* 0x0003e2000c101112 */
[----:B------:R-:W-:-:S02]  /*3e80*/  FMNMX R17, |R30|, R17, !PT ;  /* 0x000000111e117209 */ /* 0x000fc40007800200 */
[----:B------:R-:W-:Y:S01]  /*3e90*/  LOP3.LUT R16, R9, 0xff, R16, 0xf8, !PT ;  /* 0x000000ff09107812 */ /* 0x000fe200078ef810 */
[----:B------:R2:W-:Y:S01]  /*3ea0*/  @!P1 STG.E.U8 desc[UR18][R18.64], R23 ;  /* 0x0000001712009986 */ /* 0x0005e2000c101112 */
[----:B------:R-:W-:Y:S01]  /*3eb0*/  FMNMX R28, |R28|, R17, !PT ;  /* 0x000000111c1c7209 */ /* 0x000fe20007800200 */
[C---:B0-----:R-:W-:Y:S02]  /*3ec0*/  IMAD R13, R20.reuse, UR17, RZ ;  /* 0x00000011140d7c24 */ /* 0x041fe4000f8e02ff */
[----:B-1----:R-:W-:Y:S01]  /*3ed0*/  IMAD.WIDE.U32 R2, R20, UR16, RZ ;  /* 0x0000001014027c25 */ /* 0x002fe2000f8e00ff */
[----:B--2---:R-:W-:-:S03]  /*3ee0*/  LOP3.LUT R18, R4, 0xffff, R11, 0xf8, !PT ;  /* 0x0000ffff04127812 */ /* 0x004fc600078ef80b */
[----:B------:R-:W-:Y:S02]  /*3ef0*/  IMAD.IADD R0, R3, 0x1, R13 ;  /* 0x0000000103007824 */ /* 0x000fe400078e020d */
[----:B------:R-:W-:Y:S01]  /*3f00*/  IMAD.MOV.U32 R4, RZ, RZ, R2 ;  /* 0x000000ffff047224 */ /* 0x000fe200078e0002 */
[----:B------:R-:W-:Y:S01]  /*3f10*/  LOP3.LUT R18, R18, 0xff, R7, 0xf8, !PT ;  /* 0x000000ff12127812 */ /* 0x000fe200078ef807 */
[----:B------:R-:W-:Y:S06]  /*3f20*/  BAR.SYNC.DEFER_BLOCKING 0x0 ;  /* 0x0000000000007b1d */ /* 0x000fec0000010000 */
[----:B------:R-:W-:Y:S05]  /*3f30*/  @P0 BRA `(.L_x_5777) ;  /* 0x00000004005c0947 */ /* 0x000fea0003800000 */
        /* <DEDUP_REMOVED lines=18> */
.L_x_5780:
        /* <DEDUP_REMOVED lines=48> */
.L_x_5779:
[----:B------:R-:W-:Y:S05]  /*4360*/  BSYNC.RECONVERGENT B1 ;  /* 0x0000000000017941 */ /* 0x000fea0003800200 */
.L_x_5778:
[----:B------:R-:W-:Y:S05]  /*4370*/  @!P0 BRA `(.L_x_5777) ;  /* 0x00000000004c8947 */ /* 0x000fea0003800000 */
[----:B0-----:R-:W-:Y:S02]  /*4380*/  IMAD R2, R37, 0x84, R6 ;  /* 0x0000008425027824 */ /* 0x001fe400078e0206 */
[----:B------:R-:W-:Y:S02]  /*4390*/  IMAD.MOV R7, RZ, RZ, -R7 ;  /* 0x000000ffff077224 */ /* 0x000fe400078e0a07 */
[----:B------:R-:W-:-:S04]  /*43a0*/  IMAD R9, R9, 0x4, R2 ;  /* 0x0000000409097824 */ /* 0x000fc800078e0202 */
[----:B------:R-:W-:-:S07]  /*43b0*/  IMAD.IADD R9, R22, 0x1, R9 ;  /* 0x0000000116097824 */ /* 0x000fce00078e0209 */
.L_x_5781:
        /* <DEDUP_REMOVED lines=15> */
.L_x_5777:
[----:B------:R-:W-:Y:S05]  /*44b0*/  BSYNC.RECONVERGENT B0 ;  /* 0x0000000000007941 */ /* 0x000fea0003800200 */
.L_x_5776:
        /* <DEDUP_REMOVED lines=13> */
[----:B------:R-:W-:Y:S02]  /*4590*/  IMAD.U32 R9, RZ, RZ, UR6 ;  /* 0x00000006ff097e24 */ /* 0x000fe4000f8e00ff */
[----:B-1----:R-:W-:Y:S01]  /*45a0*/  IMAD.U32 R2, RZ, RZ, UR10 ;  /* 0x0000000aff027e24 */ /* 0x002fe2000f8e00ff */
[----:B------:R-:W-:Y:S01]  /*45b0*/  ISETP.GT.U32.AND P1, PT, R7, -0x4, PT ;  /* 0xfffffffc0700780c */ /* 0x000fe20003f24070 */
[----:B------:R-:W-:Y:S01]  /*45c0*/  IMAD.U32 R3, RZ, RZ, UR11 ;  /* 0x0000000bff037e24 */ /* 0x000fe2000f8e00ff */
[----:B------:R-:W-:Y:S01]  /*45d0*/  LOP3.LUT R9, R9, 0x3, RZ, 0xc0, !PT ;  /* 0x0000000309097812 */ /* 0x000fe200078ec0ff */
[----:B--2---:R-:W-:-:S03]  /*45e0*/  IMAD.MOV.U32 R16, RZ, RZ, RZ ;  /* 0x000000ffff107224 */ /* 0x004fc600078e00ff */
        /* <DEDUP_REMOVED lines=10> */
.L_x_5786:
        /* <DEDUP_REMOVED lines=25> */
[----:B------:R-:W-:Y:S02]  /*4820*/  @!P3 LEA R12, P5, R0, R2, 0x2 ;  /* 0x00000002000cb211 */ /* 0x000fe400078a10ff */
        /* <DEDUP_REMOVED lines=22> */
.L_x_5785:
[----:B------:R-:W-:Y:S05]  /*4990*/  BSYNC.RECONVERGENT B1 ;  /* 0x0000000000017941 */ /* 0x000fea0003800200 */
.L_x_5784:
[----:B------:R-:W-:Y:S05]  /*49a0*/  @!P0 BRA `(.L_x_5783) ;  /* 0x00000000004c8947 */ /* 0x000fea0003800000 */
[----:B0-----:R-:W-:Y:S02]  /*49b0*/  IMAD R11, R37, 0x84, R6 ;  /* 0x00000084250b7824 */ /* 0x001fe400078e0206 */
[----:B------:R-:W-:Y:S02]  /*49c0*/  IMAD.MOV R9, RZ, RZ, -R9 ;  /* 0x000000ffff097224 */ /* 0x000fe400078e0a09 */
[----:B------:R-:W-:-:S04]  /*49d0*/  IMAD R11, R16, 0x4, R11 ;  /* 0x00000004100b7824 */ /* 0x000fc800078e020b */
[----:B------:R-:W-:-:S07]  /*49e0*/  IMAD.IADD R22, R22, 0x1, R11 ;  /* 0x0000000116167824 */ /* 0x000fce00078e020b */
.L_x_5787:
        /* <DEDUP_REMOVED lines=15> */
.L_x_5783:
[----:B------:R-:W-:Y:S05]  /*4ae0*/  BSYNC.RECONVERGENT B0 ;  /* 0x0000000000007941 */ /* 0x000fea0003800200 */
.L_x_5782:
[----:B------:R-:W4:Y:S02]  /*4af0*/  LDCU.64 UR6, c[0x0][0x3a8] ;  /* 0x00007500ff0677ac */ /* 0x000f240008000a00 */
[----:B----4-:R-:W-:-:S04]  /*4b00*/  UISETP.NE.U32.AND UP0, UPT, UR6, URZ, UPT ;  /* 0x000000ff0600728c */ /* 0x010fc8000bf05070 */
[----:B------:R-:W-:Y:S01]  /*4b10*/  UISETP.NE.AND.EX UP0, UPT, UR7, URZ, UPT, UP0 ;  /* 0x000000ff0700728c */ /* 0x000fe2000bf05300 */
[----:B------:R-:W-:Y:S08]  /*4b20*/  BAR.SYNC.DEFER_BLOCKING 0x0 ;  /* 0x0000000000007b1d */ /* 0x000ff00000010000 */
[----:B------:R-:W-:Y:S05]  /*4b30*/  BRA.U !UP0, `(.L_x_5788) ;  /* 0x0000000108a87547 */ /* 0x000fea000b800000 */
[----:B01----:R-:W0:Y:S01]  /*4b40*/  SHFL.DOWN PT, R3, R28, 0x10, 0x1f ;  /* 0x0a001f001c037f89 */ /* 0x003e2200000e0000 */
[----:B------:R-:W-:Y:S01]  /*4b50*/  ISETP.NE.AND P0, PT, R37, RZ, PT ;  /* 0x000000ff2500720c */ /* 0x000fe20003f05270 */
[----:B------:R-:W-:-:S12]  /*4b60*/  BSSY B0, `(.L_x_5788) ;  /* 0x0000027000007945 */ /* 0x000fd80003800000 */
[----:B------:R-:W1:Y:S01]  /*4b70*/  @!P0 S2R R9, SR_CgaCtaId ;  /* 0x0000000000098919 */ /* 0x000e620000008800 */
[----:B------:R-:W-:Y:S02]  /*4b80*/  @!P0 MOV R6, 0x400 ;  /* 0x0000040000068802 */ /* 0x000fe40000000f00 */
[----:B------:R-:W-:-:S04]  /*4b90*/  @!P0 SHF.R.U32.HI R4, RZ, 0x3, R8 ;  /* 0x00000003ff048819 */ /* 0x000fc80000011608 */
[----:B------:R-:W-:Y:S02]  /*4ba0*/  @!P0 LOP3.LUT R4, R4, 0x7c, RZ, 0xc0, !PT ;  /* 0x0000007c04048812 */ /* 0x000fe400078ec0ff */
[----:B0-----:R-:W-:-:S05]  /*4bb0*/  FMNMX R3, R28, R3, !PT ;  /* 0x000000031c037209 */ /* 0x001fca0007800000 */
[----:B------:R-:W0:Y:S02]  /*4bc0*/  SHFL.DOWN PT, R0, R3, 0x8, 0x1f ;  /* 0x09001f0003007f89 */ /* 0x000e2400000e0000 */
[----:B0-----:R-:W-:Y:S02]  /*4bd0*/  FMNMX R0, R3, R0, !PT ;  /* 0x0000000003007209 */ /* 0x001fe40007800000 */
[----:B-1----:R-:W-:-:S03]  /*4be0*/  @!P0 LEA R3, R9, R6, 0x18 ;  /* 0x0000000609038211 */ /* 0x002fc600078ec0ff */
[----:B------:R-:W0:Y:S02]  /*4bf0*/  SHFL.DOWN PT, R5, R0, 0x4, 0x1f ;  /* 0x08801f0000057f89 */ /* 0x000e2400000e0000 */
[----:B------:R-:W-:Y:S01]  /*4c00*/  @!P0 IMAD.IADD R3, R4, 0x1, R3 ;  /* 0x0000000104038824 */ /* 0x000fe200078e0203 */
        /* <DEDUP_REMOVED lines=23> */
.L_x_5796:
[----:B------:R-:W-:Y:S02]  /*4d80*/  ISETP.NE.AND P0, PT, R8, RZ, PT ;  /* 0x000000ff0800720c */ /* 0x000fe40003f05270 */
[----:B-1----:R-:W-:-:S11]  /*4d90*/  FMNMX R5, R2, R5, !PT ;  /* 0x0000000502057209 */ /* 0x002fd60007800000 */
[----:B------:R-:W-:Y:S05]  /*4da0*/  @P0 BRA `(.L_x_5789) ;  /* 0x0000000000080947 */ /* 0x000fea0003800000 */
[----:B0-----:R-:W0:Y:S02]  /*4db0*/  LDC.64 R2, c[0x0][0x3a8] ;  /* 0x0000ea00ff027b82 */ /* 0x001e240000000a00 */
[----:B0-----:R1:W-:Y:S02]  /*4dc0*/  REDG.E.MAX.S32.STRONG.GPU desc[UR18][R2.64], R5 ;  /* 0x000000050200798e */ /* 0x0013e4000d12e312 */
.L_x_5789:
[----:B------:R-:W-:Y:S05]  /*4dd0*/  BSYNC B0 ;  /* 0x0000000000007941 */ /* 0x000fea0003800000 */
.L_x_5788:
        /* <DEDUP_REMOVED lines=11> */
[----:B0123--:R-:W-:Y:S05]  /*4e90*/  CALL.REL.NOINC `($__internal_161_$__cuda_sm20_rcp_rn_f32_slowpath) ;  /* 0x0000000400987944 */ /* 0x00ffea0003c00000 */
[----:B------:R-:W-:Y:S05]  /*4ea0*/  BRA `(.L_x_5792) ;  /* 0x0000000000147947 */ /* 0x000fea0003800000 */
.L_x_5791:
[----:B-1----:R-:W1:Y:S01]  /*4eb0*/  MUFU.RCP R5, UR5 ;  /* 0x0000000500057d08 */ /* 0x002e620008001000 */
[----:B------:R-:W-:-:S04]  /*4ec0*/  IMAD.U32 R0, RZ, RZ, UR5 ;  /* 0x00000005ff007e24 */ /* 0x000fc8000f8e00ff */
[----:B-1----:R-:W-:-:S04]  /*4ed0*/  FFMA R0, R5, R0, -1 ;  /* 0xbf80000005007423 */ /* 0x002fc80000000000 */
[----:B------:R-:W-:-:S04]  /*4ee0*/  FADD.FTZ R0, -R0, -RZ ;  /* 0x800000ff00007221 */ /* 0x000fc80000010100 */
[----:B------:R-:W-:-:S07]  /*4ef0*/  FFMA R5, R5, R0, R5 ;  /* 0x0000000005057223 */ /* 0x000fce0000000005 */
.L_x_5792:
[----:B0-----:R-:W0:Y:S02]  /*4f00*/  LDC.64 R2, c[0x0][0x3b0] ;  /* 0x0000ec00ff027b82 */ /* 0x001e240000000a00 */
[----:B0-----:R-:W-:Y:S01]  /*4f10*/  STG.E desc[UR18][R2.64], R5 ;  /* 0x0000000502007986 */ /* 0x001fe2000c101912 */
[----:B------:R-:W-:Y:S05]  /*4f20*/  EXIT ;  /* 0x000000000000794d */ /* 0x000fea0003800000 */
.L_x_5790:
[----:B------:R-:W-:Y:S02]  /*4f30*/  IMAD.MOV.U32 R7, RZ, RZ, 0x4 ;  /* 0x00000004ff077424 */ /* 0x000fe400078e00ff */
[----:B------:R-:W-:Y:S02]  /*4f40*/  IMAD.MOV.U32 R9, RZ, RZ, 0x1f ;  /* 0x0000001fff097424 */ /* 0x000fe400078e00ff */
[----:B------:R-:W-:-:S07]  /*4f50*/  IMAD.MOV.U32 R4, RZ, RZ, -0x1 ;  /* 0xffffffffff047424 */ /* 0x000fce00078e00ff */
[----:B0123--:R-:W-:Y:S05]  /*4f60*/  WARPSYNC.COLLECTIVE R4, `(.L_x_5793) ;  /* 0x0000000004087348 */ /* 0x00ffea0003c00000 */
[----:B-1----:R1:W4:Y:S02]  /*4f70*/  SHFL.DOWN P0, R5, R0, R7, R9 ;  /* 0x0800000700057389 */ /* 0x0023240000000009 */
[----:B01234-:R-:W-:Y:S05]  /*4f80*/  ENDCOLLECTIVE ;  /* 0x000000000000791b */ /* 0x01ffea0003800000 */
.L_x_5793:
[----:B------:R-:W-:Y:S02]  /*4f90*/  IMAD.MOV.U32 R7, RZ, RZ, 0x2 ;  /* 0x00000002ff077424 */ /* 0x000fe400078e00ff */
[----:B------:R-:W-:-:S05]  /*4fa0*/  IMAD.MOV.U32 R3, RZ, RZ, R5 ;  /* 0x000000ffff037224 */ /* 0x000fca00078e0005 */
[----:B------:R-:W-:-:S05]  /*4fb0*/  FMNMX R3, R3, R0, !PT ;  /* 0x0000000003037209 */ /* 0x000fca0007800000 */
[----:B------:R-:W-:-:S07]  /*4fc0*/  IMAD.MOV.U32 R0, RZ, RZ, R3 ;  /* 0x000000ffff007224 */ /* 0x000fce00078e0003 */
[----:B------:R-:W-:Y:S05]  /*4fd0*/  WARPSYNC.COLLECTIVE R4, `(.L_x_5794) ;  /* 0x0000000004087348 */ /* 0x000fea0003c00000 */
[----:B------:R0:W1:Y:S02]  /*4fe0*/  SHFL.DOWN P0, R5, R0, R7, R9 ;  /* 0x0800000700057389 */ /* 0x0000640000000009 */
[----:B01----:R-:W-:Y:S05]  /*4ff0*/  ENDCOLLECTIVE ;  /* 0x000000000000791b */ /* 0x003fea0003800000 */
.L_x_5794:
[----:B------:R-:W-:Y:S02]  /*5000*/  IMAD.MOV.U32 R7, RZ, RZ, 0x1 ;  /* 0x00000001ff077424 */ /* 0x000fe400078e00ff */
[----:B------:R-:W-:-:S05]  /*5010*/  IMAD.MOV.U32 R2, RZ, RZ, R5 ;  /* 0x000000ffff027224 */ /* 0x000fca00078e0005 */
[----:B------:R-:W-:-:S05]  /*5020*/  FMNMX R2, R3, R2, !PT ;  /* 0x0000000203027209 */ /* 0x000fca0007800000 */
[----:B------:R-:W-:-:S07]  /*5030*/  IMAD.MOV.U32 R0, RZ, RZ, R2 ;  /* 0x000000ffff007224 */ /* 0x000fce00078e0002 */
[----:B------:R-:W-:Y:S05]  /*5040*/  WARPSYNC.COLLECTIVE R4, `(.L_x_5795) ;  /* 0x0000000004087348 */ /* 0x000fea0003c00000 */
[----:B------:R0:W1:Y:S02]  /*5050*/  SHFL.DOWN P0, R5, R0, R7, R9 ;  /* 0x0800000700057389 */ /* 0x0000640000000009 */
[----:B01----:R-:W-:Y:S05]  /*5060*/  ENDCOLLECTIVE ;  /* 0x000000000000791b */ /* 0x003fea0003800000 */
.L_x_5795:
[----:B------:R-:W-:Y:S05]  /*5070*/  BRA `(.L_x_5796) ;  /* 0xfffffffc00407947 */ /* 0x000fea000383ffff */
        .weak           $__internal_160_$__cuda_sm20_div_u64
        .type           $__internal_160_$__cuda_sm20_div_u64,@function
        .size           $__internal_160_$__cuda_sm20_div_u64,($__internal_161_$__cuda_sm20_rcp_rn_f32_slowpath - $__internal_160_$__cuda_sm20_div_u64)
$__internal_160_$__cuda_sm20_div_u64:
        /* <DEDUP_REMOVED lines=71> */
[----:B------:R-:W-:Y:S11]  /*54f0*/  RET.REL.NODEC R2 `(_ZN18transformer_engine6detail43dgated_act_cast_transpose_kernel_notalignedILi1ELi4Eff13__nv_fp8_e4m3NS_5EmptyEXadL_ZNS_5dreluIffEET_T0_RKS3_EEXadL_ZNS_4reluIffEES5_S6_S8_EEEEvPKT2_SC_PT3_SE_PKT1_PSF_SI_mmm) ;  /* 0xffffffa802c07950 */ /* 0x000ff60003c3ffff */
        .weak           $__internal_161_$__cuda_sm20_rcp_rn_f32_slowpath
        .type           $__internal_161_$__cuda_sm20_rcp_rn_f32_slowpath,@function
        .size           $__internal_161_$__cuda_sm20_rcp_rn_f32_slowpath,(.L_x_29462 - $__internal_161_$__cuda_sm20_rcp_rn_f32_slowpath)
$__internal_161_$__cuda_sm20_rcp_rn_f32_slowpath:
        /* <DEDUP_REMOVED lines=15> */
.L_x_5797:
        /* <DEDUP_REMOVED lines=33> */
.L_x_5799:
[----:B------:R0:W1:Y:S02]  /*5800*/  MUFU.RCP R2, R0 ;  /* 0x0000000000027308 */ /* 0x0000640000001000 */
.L_x_5798:
[----:B-1-3--:R-:W-:Y:S02]  /*5810*/  IMAD.MOV.U32 R5, RZ, RZ, R2 ;  /* 0x000000ffff057224 */ /* 0x00afe400078e0002 */
[----:B------:R-:W-:Y:S02]  /*5820*/  IMAD.MOV.U32 R2, RZ, RZ, R7 ;  /* 0x000000ffff027224 */ /* 0x000fe400078e0007 */
[----:B------:R-:W-:-:S04]  /*5830*/  IMAD.MOV.U32 R3, RZ, RZ, 0x0 ;  /* 0x00000000ff037424 */ /* 0x000fc800078e00ff */
[----:B0-2---:R-:W-:Y:S05]  /*5840*/  RET.REL.NODEC R2 `(_ZN18transformer_engine6detail43dgated_act_cast_transpose_kernel_notalignedILi1ELi4Eff13__nv_fp8_e4m3NS_5EmptyEXadL_ZNS_5dreluIffEET_T0_RKS3_EEXadL_ZNS_4reluIffEES5_S6_S8_EEEEvPKT2_SC_PT3_SE_PKT1_PSF_SI_mmm) ;  /* 0xffffffa402ec7950 */ /* 0x005fea0003c3ffff */
.L_x_5800:
        /* <DEDUP_REMOVED lines=11> */
.L_x_29462:


//--------------------- .text._ZN18transformer_engine6detail32dgated_act_cast_transpose_kernelILi1ELi4Eff13__nv_fp8_e4m3NS_5EmptyEXadL_ZNS_5dreluIffEET_T0_RKS3_EEXadL_ZNS_4reluIffEES5_S6_S8_EEEEvPKT2_SC_PT3_SE_PKT1_PSF_SI_mmm --------------------------
	.section	.text._ZN18transformer_engine6detail32dgated_act_cast_transpose_kernelILi1ELi4Eff13__nv_fp8_e4m3NS_5EmptyEXadL_ZNS_5dreluIffEET_T0_RKS3_EEXadL_ZNS_4reluIffEES5_S6_S8_EEEEvPKT2_SC_PT3_SE_PKT1_PSF_SI_mmm,"ax",@progbits
	.align	128
        .global         _ZN18transformer_engine6detail32dgated_act_cast_transpose_kernelILi1ELi4Eff13__nv_fp8_e4m3NS_5EmptyEXadL_ZNS_5dreluIffEET_T0_RKS3_EEXadL_ZNS_4reluIffEES5_S6_S8_EEEEvPKT2_SC_PT3_SE_PKT1_PSF_SI_mmm
        .type           _ZN18transformer_engine6detail32dgated_act_cast_transpose_kernelILi1ELi4Eff13__nv_fp8_e4m3NS_5EmptyEXadL_ZNS_5dreluIffEET_T0_RKS3_EEXadL_ZNS_4reluIffEES5_S6_S8_EEEEvPKT2_SC_PT3_SE_PKT1_PSF_SI_mmm,@function
        .size           _ZN18transformer_engine6detail32dgated_act_cast_transpose_kernelILi1ELi4Eff13__nv_fp8_e4m3NS_5EmptyEXadL_ZNS_5dreluIffEET_T0_RKS3_EEXadL_ZNS_4reluIffEES5_S6_S8_EEEEvPKT2_SC_PT3_SE_PKT1_PSF_SI_mmm,(.L_x_29464 - _ZN18transformer_engine6detail32dgated_act_cast_transpose_kernelILi1ELi4Eff13__nv_fp8_e4m3NS_5EmptyEXadL_ZNS_5dreluIffEET_T0_RKS3_EEXadL_ZNS_4reluIffEES5_S6_S8_EEEEvPKT2_SC_PT3_SE_PKT1_PSF_SI_mmm)
        .other          _ZN18transformer_engine6detail32dgated_act_cast_transpose_kernelILi1ELi4Eff13__nv_fp8_e4m3NS_5EmptyEXadL_ZNS_5dreluIffEET_T0_RKS3_EEXadL_ZNS_4reluIffEES5_S6_S8_EEEEvPKT2_SC_PT3_SE_PKT1_PSF_SI_mmm,@"STO_CUDA_ENTRY STV_DEFAULT"
_ZN18transformer_engine6detail32dgated_act_cast_transpose_kernelILi1ELi4Eff13__nv_fp8_e4m3NS_5EmptyEXadL_ZNS_5dreluIffEET_T0_RKS3_EEXadL_ZNS_4reluIffEES5_S6_S8_EEEEvPKT2_SC_PT3_SE_PKT1_PSF_SI_mmm:
.text._ZN18transformer_engine6detail32dgated_act_cast_transpose_kernelILi1ELi4Eff13__nv_fp8_e4m3NS_5EmptyEXadL_ZNS_5dreluIffEET_T0_RKS3_EEXadL_ZNS_4reluIffEES5_S6_S8_EEEEvPKT2_SC_PT3_SE_PKT1_PSF_SI_mmm:
        /* <DEDUP_REMOVED lines=39> */
.L_x_5801:
[----:B------:R-:W-:-:S07]  /*0270*/  MOV R4, 0x290 ;  /* 0x0000029000047802 */ /* 0x000fce0000000f00 */
[----:B------:R-:W-:Y:S05]  /*0280*/  CALL.REL.NOINC `($__internal_162_$__cuda_sm20_div_u64) ;  /* 0x0000002c00e87944 */ /* 0x000fea0003c00000 */
        /* <DEDUP_REMOVED lines=11> */
.L_x_5802:
        /* <DEDUP_REMOVED lines=21> */
[----:B------:R-:W-:Y:S01]  /*0490*/  USHF.L.U32 UR23, UR14, 0x3, URZ ;  /* 0x000000030e177899 */ /* 0x000fe200080006ff */
[----:B------:R-:W-:Y:S01]  /*04a0*/  IMAD.IADD R36, R0, 0x1, -R3 ;  /* 0x0000000100247824 */ /* 0x000fe200078e0a03 */
[----:B------:R-:W-:Y:S01]  /*04b0*/  ULEA UR7, UP2, UR8, UR7, 0x8 ;  /* 0x0000000708077291 */ /* 0x000fe2000f8440ff */
[----:B------:R-:W-:Y:S02]  /*04c0*/  IMAD R35, R11, UR15, RZ ;  /* 0x0000000f0b237c24 */ /* 0x000fe4000f8e02ff */
[C---:B------:R-:W-:Y:S01]  /*04d0*/  VIADD R22, R36.reuse, 0xffffffff ;  /* 0xffffffff24167836 */ /* 0x040fe20000000000 */
[----:B------:R-:W-:Y:S01]  /*04e0*/  LOP3.LUT R4, R36, 0x1f, RZ, 0xc0, !PT ;  /* 0x0000001f24047812 */ /* 0x000fe200078ec0ff */
[----:B------:R-:W-:-:S02]  /*04f0*/  USHF.L.U64.HI UR24, UR14, 0x3, UR15 ;  /* 0x000000030e187899 */ /* 0x000fc4000801020f */
[----:B------:R-:W-:Y:S01]  /*0500*/  ULEA.HI.X UR12, UR8, UR12, UR11, 0x8, UP2 ;  /* 0x0000000c080c7291 */ /* 0x000fe200090f440b */
[----:B------:R-:W-:Y:S01]  /*0510*/  LOP3.LUT R22, R22, 0x1f, RZ, 0xc0, !PT ;  /* 0x0000001f16167812 */ /* 0x000fe200078ec0ff */
[----:B------:R-:W-:Y:S01]  /*0520*/  IMAD.WIDE.U32 R4, R11, UR14, R4 ;  /* 0x0000000e0b047c25 */ /* 0x000fe2000f8e0004 */
[----:B------:R-:W0:Y:S03]  /*0530*/  LDCU.64 UR8, c[0x0][0x3a0] ;  /* 0x00007400ff0877ac */ /* 0x000e260008000a00 */
[----:B------:R-:W-:Y:S01]  /*0540*/  IMAD.IADD R19, R5, 0x1, R35 ;  /* 0x0000000105137824 */ /* 0x000fe200078e0223 */
[C---:B------:R-:W-:Y:S01]  /*0550*/  LEA R28, P0, R4.reuse, UR16, 0x2 ;  /* 0x00000010041c7c11 */ /* 0x040fe2000f8010ff */
[----:B------:R-:W-:Y:S01]  /*0560*/  IMAD.WIDE.U32 R6, R11, UR14, R22 ;  /* 0x0000000e0b067c25 */ /* 0x000fe2000f8e0016 */
[----:B------:R-:W-:Y:S02]  /*0570*/  ULEA UR18, UP3, UR7, UR18, 0x2 ;  /* 0x0000001207127291 */ /* 0x000fe4000f8610ff */
[----:B------:R-:W-:Y:S01]  /*0580*/  LEA.HI.X R29, R4, UR17, R19, 0x2, P0 ;  /* 0x00000011041d7c11 */ /* 0x000fe200080f1413 */
[----:B------:R-:W-:Y:S01]  /*0590*/  IMAD.IADD R9, R35, 0x1, R7 ;  /* 0x0000000123097824 */ /* 0x000fe200078e0207 */
[----:B------:R-:W-:Y:S01]  /*05a0*/  IADD3 R2, P1, PT, R6, UR27, RZ ;  /* 0x0000001b06027c10 */ /* 0x000fe2000ff3e0ff */
[----:B------:R-:W-:Y:S01]  /*05b0*/  IMAD.MOV.U32 R8, RZ, RZ, R6 ;  /* 0x000000ffff087224 */ /* 0x000fe200078e0006 */
[----:B------:R-:W-:Y:S01]  /*05c0*/  IADD3 R12, P0, PT, R28, UR27, RZ ;  /* 0x0000001b1c0c7c10 */ /* 0x000fe2000ff1e0ff */
[----:B------:R-:W-:Y:S01]  /*05d0*/  IMAD.MOV.U32 R18, RZ, RZ, R4 ;  /* 0x000000ffff127224 */ /* 0x000fe200078e0004 */
[----:B------:R-:W-:Y:S01]  /*05e0*/  IADD3.X R5, PT, PT, R9, UR28, RZ, P1, !PT ;  /* 0x0000001c09057c10 */ /* 0x000fe20008ffe4ff */
[----:B------:R-:W-:Y:S01]  /*05f0*/  IMAD.WIDE.U32 R8, R11, UR14, R8 ;  /* 0x0000000e0b087c25 */ /* 0x000fe2000f8e0008 */
[----:B------:R-:W-:Y:S01]  /*0600*/  IADD3.X R13, PT, PT, R29, UR28, RZ, P0, !PT ;  /* 0x0000001c1d0d7c10 */ /* 0x000fe200087fe4ff */
[----:B------:R-:W-:Y:S01]  /*0610*/  ULEA.HI.X UR19, UR7, UR19, UR12, 0x2, UP3 ;  /* 0x0000001307137291 */ /* 0x000fe200098f140c */
[----:B------:R-:W-:Y:S01]  /*0620*/  LEA R4, P1, R2, UR16, 0x2 ;  /* 0x0000001002047c11 */ /* 0x000fe2000f8210ff */
[----:B------:R-:W-:-:S02]  /*0630*/  UIADD3 UR25, UP0, UPT, UR27, UR18, URZ ;  /* 0x000000121b197290 */ /* 0x000fc4000ff1e0ff */
[----:B------:R-:W-:Y:S01]  /*0640*/  IADD3 R6, P0, PT, R12, UR27, RZ ;  /* 0x0000001b0c067c10 */ /* 0x000fe2000ff1e0ff */
[----:B------:R-:W-:Y:S01]  /*0650*/  IMAD.WIDE.U32 R18, R11, UR14, R18 ;  /* 0x0000000e0b127c25 */ /* 0x000fe2000f8e0012 */
[----:B------:R-:W-:Y:S01]  /*0660*/  LEA.HI.X R5, R2, UR17, R5, 0x2, P1 ;  /* 0x0000001102057c11 */ /* 0x000fe200088f1405 */
[----:B---3--:R1:W2:Y:S01]  /*0670*/  LDG.E R21, desc[UR20][R12.64] ;  /* 0x000000140c157981 */ /* 0x0082a2000c1e1900 */
[----:B------:R-:W-:Y:S02]  /*0680*/  IADD3.X R7, PT, PT, R13, UR28, RZ, P0, !PT ;  /* 0x0000001c0d077c10 */ /* 0x000fe400087fe4ff */
[----:B------:R-:W-:Y:S01]  /*0690*/  IADD3 R2, P0, PT, R8, UR23, RZ ;  /* 0x0000001708027c10 */ /* 0x000fe2000ff1e0ff */
[C---:B------:R-:W-:Y:S01]  /*06a0*/  IMAD.IADD R8, R35.reuse, 0x1, R19 ;  /* 0x0000000123087824 */ /* 0x040fe200078e0213 */
[----:B------:R-:W-:Y:S01]  /*06b0*/  IADD3 R26, P1, PT, R4, UR27, RZ ;  /* 0x0000001b041a7c10 */ /* 0x000fe2000ff3e0ff */
[----:B------:R3:W4:Y:S01]  /*06c0*/  LDG.E R33, desc[UR20][R4.64] ;  /* 0x0000001404217981 */ /* 0x000722000c1e1900 */
[----:B------:R-:W-:-:S02]  /*06d0*/  IADD3.X R17, PT, PT, R35, UR24, R9, P0, !PT ;  /* 0x0000001823117c10 */ /* 0x000fc400087fe409 */
[----:B------:R-:W-:Y:S01]  /*06e0*/  IADD3 R30, P0, PT, R6, UR27, RZ ;  /* 0x0000001b061e7c10 */ /* 0x000fe2000ff1e0ff */
[----:B-1----:R-:W-:Y:S01]  /*06f0*/  IMAD.SHL.U32 R12, R18, 0x4, RZ ;  /* 0x00000004120c7824 */ /* 0x002fe200078e00ff */
[----:B------:R-:W-:Y:S01]  /*0700*/  IADD3.X R27, PT, PT, R5, UR28, RZ, P1, !PT ;  /* 0x0000001c051b7c10 */ /* 0x000fe20008ffe4ff */
[----:B------:R-:W-:Y:S02]  /*0710*/  UIADD3.X UR26, UPT, UPT, UR28, UR19, URZ, UP0, !UPT ;  /* 0x000000131c1a7290 */ /* 0x000fe400087fe4ff */
[----:B------:R-:W-:Y:S01]  /*0720*/  IADD3.X R31, PT, PT, R7, UR28, RZ, P0, !PT ;  /* 0x0000001c071f7c10 */ /* 0x000fe200087fe4ff */
[----:B------:R-:W5:Y:S01]  /*0730*/  LDG.E R28, desc[UR20][R28.64] ;  /* 0x000000141c1c7981 */ /* 0x000f62000c1e1900 */
[----:B------:R-:W-:Y:S02]  /*0740*/  IADD3 R24, P0, PT, R12, UR18, RZ ;  /* 0x000000120c187c10 */ /* 0x000fe4000ff1e0ff */
[----:B---3--:R-:W-:Y:S01]  /*0750*/  SHF.L.U64.HI R5, R18, 0x2, R8 ;  /* 0x0000000212057819 */ /* 0x008fe20000010208 */
[----:B------:R1:W3:Y:S03]  /*0760*/  LDG.E R32, desc[UR20][R6.64] ;  /* 0x0000001406207981 */ /* 0x0002e6000c1e1900 */
[----:B------:R-:W-:Y:S01]  /*0770*/  IADD3.X R25, PT, PT, R5, UR19, RZ, P0, !PT ;  /* 0x0000001305197c10 */ /* 0x000fe200087fe4ff */
[----:B------:R-:W4:Y:S01]  /*0780*/  LDG.E R16, desc[UR20][R26.64] ;  /* 0x000000141a107981 */ /* 0x000f22000c1e1900 */
[----:B------:R-:W-:-:S02]  /*0790*/  IADD3 R14, P0, PT, R24, UR23, RZ ;  /* 0x00000017180e7c10 */ /* 0x000fc4000ff1e0ff */
[----:B------:R-:W-:Y:S01]  /*07a0*/  IADD3 R12, P1, PT, R12, UR25, RZ ;  /* 0x000000190c0c7c10 */ /* 0x000fe2000ff3e0ff */
[----:B------:R1:W2:Y:S01]  /*07b0*/  LDG.E R23, desc[UR20][R24.64] ;  /* 0x0000001418177981 */ /* 0x0002a2000c1e1900 */
[----:B------:R-:W-:Y:S02]  /*07c0*/  IADD3.X R15, PT, PT, R25, UR24, RZ, P0, !PT ;  /* 0x00000018190f7c10 */ /* 0x000fe400087fe4ff */
[----:B0-----:R-:W-:Y:S01]  /*07d0*/  ISETP.NE.U32.AND P0, PT, RZ, UR8, PT ;  /* 0x00000008ff007c0c */ /* 0x001fe2000bf05070 */
[----:B------:R-:W4:Y:S03]  /*07e0*/  LDG.E R30, desc[UR20][R30.64] ;  /* 0x000000141e1e7981 */ /* 0x000f26000c1e1900 */
[----:B------:R-:W-:Y:S01]  /*07f0*/  ISETP.NE.AND.EX P0, PT, RZ, UR9, PT, P0 ;  /* 0x00000009ff007c0c */ /* 0x000fe2000bf05300 */
[----:B------:R-:W5:Y:S01]  /*0800*/  LDG.E R10, desc[UR20][R14.64] ;  /* 0x000000140e0a7981 */ /* 0x000f62000c1e1900 */
[----:B------:R-:W-:Y:S01]  /*0810*/  IADD3.X R13, PT, PT, R5, UR26, RZ, P1, !PT ;  /* 0x0000001a050d7c10 */ /* 0x000fe20008ffe4ff */
[----:B------:R-:W-:Y:S01]  /*0820*/  USHF.L.U32 UR29, UR14, 0x1, URZ ;  /* 0x000000010e1d7899 */ /* 0x000fe200080006ff */
[----:B------:R-:W-:Y:S01]  /*0830*/  IADD3 R42, P1, PT, R12, UR23, RZ ;  /* 0x000000170c2a7c10 */ /* 0x000fe2000ff3e0ff */
[----:B------:R-:W-:Y:S01]  /*0840*/  USHF.L.U64.HI UR30, UR14, 0x1, UR15 ;  /* 0x000000010e1e7899 */ /* 0x000fe2000801020f */
[----:B------:R-:W-:Y:S01]  /*0850*/  IADD3 R4, P2, PT, R26, UR27, RZ ;  /* 0x0000001b1a047c10 */ /* 0x000fe2000ff5e0ff */
[----:B------:R0:W4:Y:S01]  /*0860*/  LDG.E R29, desc[UR20][R12.64] ;  /* 0x000000140c1d7981 */ /* 0x000122000c1e1900 */
[----:B------:R-:W-:Y:S01]  /*0870*/  IADD3.X R43, PT, PT, R13, UR24, RZ, P1, !PT ;  /* 0x000000180d2b7c10 */ /* 0x000fe20008ffe4ff */
[----:B------:R-:W-:Y:S01]  /*0880*/  IMAD.U32 R40, RZ, RZ, UR23 ;  /* 0x00000017ff287e24 */ /* 0x000fe2000f8e00ff */
[----:B------:R-:W-:Y:S01]  /*0890*/  IADD3.X R5, PT, PT, R27, UR28, RZ, P2, !PT ;  /* 0x0000001c1b057c10 */ /* 0x000fe200097fe4ff */
[----:B------:R-:W0:Y:S01]  /*08a0*/  LDCU.128 UR8, c[0x0][0x390] ;  /* 0x00007200ff0877ac */ /* 0x000e220008000c00 */
[----:B-1----:R-:W-:Y:S01]  /*08b0*/  IADD3 R6, P1, PT, R14, UR23, RZ ;  /* 0x000000170e067c10 */ /* 0x002fe2000ff3e0ff */
[----:B------:R-:W1:Y:S01]  /*08c0*/  @P0 LDC.64 R38, c[0x0][0x3a0] ;  /* 0x0000e800ff260b82 */ /* 0x000e620000000a00 */
[----:B------:R-:W-:Y:S01]  /*08d0*/  IADD3 R24, P2, PT, R42, UR23, RZ ;  /* 0x000000172a187c10 */ /* 0x000fe2000ff5e0ff */
[----:B------:R0:W4:Y:S02]  /*08e0*/  LDG.E R9, desc[UR20][R42.64] ;  /* 0x000000142a097981 */ /* 0x000124000c1e1900 */
[----:B0-----:R-:W-:Y:S01]  /*08f0*/  IMAD.SHL.U32 R12, R2, 0x4, RZ ;  /* 0x00000004020c7824 */ /* 0x001fe200078e00ff */
[----:B------:R-:W-:Y:S01]  /*0900*/  IADD3.X R7, PT, PT, R15, UR24, RZ, P1, !PT ;  /* 0x000000180f077c10 */ /* 0x000fe20008ffe4ff */
[----:B------:R-:W4:Y:S01]  /*0910*/  LDG.E R41, desc[UR20][R4.64] ;  /* 0x0000001404297981 */ /* 0x000f22000c1e1900 */
[----:B------:R-:W-:-:S02]  /*0920*/  IADD3.X R25, PT, PT, R43, UR24, RZ, P2, !PT ;  /* 0x000000182b197c10 */ /* 0x000fc400097fe4ff */
[----:B------:R-:W-:Y:S01]  /*0930*/  IADD3 R44, P1, PT, R6, UR23, RZ ;  /* 0x00000017062c7c10 */ /* 0x000fe2000ff3e0ff */
[----:B------:R0:W3:Y:S01]  /*0940*/  LDG.E R34, desc[UR20][R6.64] ;  /* 0x0000001406227981 */ /* 0x0000e2000c1e1900 */
[----:B------:R-:W-:Y:S02]  /*0950*/  SHF.L.U64.HI R13, R2, 0x2, R17 ;  /* 0x00000002020d7819 */ /* 0x000fe40000010211 */
[----:B------:R-:W-:Y:S01]  /*0960*/  IADD3 R14, P2, PT, R12, UR18, RZ ;  /* 0x000000120c0e7c10 */ /* 0x000fe2000ff5e0ff */
[----:B------:R0:W4:Y:S01]  /*0970*/  LDG.E R27, desc[UR20][R24.64] ;  /* 0x00000014181b7981 */ /* 0x000122000c1e1900 */
[----:B------:R-:W-:Y:S02]  /*0980*/  IADD3.X R45, PT, PT, R7, UR24, RZ, P1, !PT ;  /* 0x00000018072d7c10 */ /* 0x000fe40008ffe4ff */
[----:B------:R-:W-:Y:S02]  /*0990*/  IADD3.X R15, PT, PT, R13, UR19, RZ, P2, !PT ;  /* 0x000000130d0f7c10 */ /* 0x000fe400097fe4ff */
[----:B------:R-:W-:Y:S01]  /*09a0*/  IADD3 R42, P2, PT, R14, UR23, RZ ;  /* 0x000000170e2a7c10 */ /* 0x000fe2000ff5e0ff */
[----:B------:R0:W4:Y:S02]  /*09b0*/  LDG.E R20, desc[UR20][R44.64] ;  /* 0x000000142c147981 */ /* 0x000124000c1e1900 */
[----:B0-----:R-:W-:-:S02]  /*09c0*/  IADD3 R6, P1, PT, R24, UR23, RZ ;  /* 0x0000001718067c10 */ /* 0x001fc4000ff3e0ff */
[----:B------:R-:W-:Y:S01]  /*09d0*/  IADD3.X R43, PT, PT, R15, UR24, RZ, P2, !PT ;  /* 0x000000180f2b7c10 */ /* 0x000fe200097fe4ff */
[----:B------:R0:W4:Y:S01]  /*09e0*/  LDG.E R2, desc[UR20][R14.64] ;  /* 0x000000140e027981 */ /* 0x000122000c1e1900 */
[----:B------:R-:W-:Y:S02]  /*09f0*/  IADD3.X R7, PT, PT, R25, UR24, RZ, P1, !PT ;  /* 0x0000001819077c10 */ /* 0x000fe40008ffe4ff */
[----:B------:R-:W-:Y:S01]  /*0a00*/  IADD3 R24, P1, PT, R42, UR23, RZ ;  /* 0x000000172a187c10 */ /* 0x000fe2000ff3e0ff */
[----:B------:R-:W4:Y:S03]  /*0a10*/  LDG.E R26, desc[UR20][R42.64] ;  /* 0x000000142a1a7981 */ /* 0x000f26000c1e1900 */
[----:B------:R-:W-:Y:S01]  /*0a20*/  IADD3.X R25, PT, PT, R43, UR24, RZ, P1, !PT ;  /* 0x000000182b197c10 */ /* 0x000fe20008ffe4ff */
[----:B------:R1:W4:Y:S01]  /*0a30*/  LDG.E R19, desc[UR20][R6.64] ;  /* 0x0000001406137981 */ /* 0x000322000c1e1900 */
[----:B------:R-:W-:-:S02]  /*0a40*/  IADD3 R44, P1, PT, R12, UR25, RZ ;  /* 0x000000190c2c7c10 */ /* 0x000fc4000ff3e0ff */
[----:B0-----:R-:W-:Y:S01]  /*0a50*/  IADD3 R14, P3, PT, R24, UR23, RZ ;  /* 0x00000017180e7c10 */ /* 0x001fe2000ff7e0ff */
[----:B------:R-:W4:Y:S01]  /*0a60*/  LDG.E R12, desc[UR20][R24.64] ;  /* 0x00000014180c7981 */ /* 0x000f22000c1e1900 */
[----:B------:R-:W-:-:S03]  /*0a70*/  IADD3.X R45, PT, PT, R13, UR26, RZ, P1, !PT ;  /* 0x0000001a0d2d7c10 */ /* 0x000fc60008ffe4ff */
[----:B-1----:R0:W4:Y:S01]  /*0a80*/  @P0 LDG.E R13, desc[UR20][R38.64] ;  /* 0x00000014260d0981 */ /* 0x002122000c1e1900 */
[----:B------:R-:W-:-:S04]  /*0a90*/  IADD3 R6, P1, PT, R44, UR23, RZ ;  /* 0x000000172c067c10 */ /* 0x000fc8000ff3e0ff */
[----:B------:R-:W-:Y:S01]  /*0aa0*/  IADD3.X R7, PT, PT, R45, UR24, RZ, P1, !PT ;  /* 0x000000182d077c10 */ /* 0x000fe20008ffe4ff */
[----:B------:R-:W4:Y:S01]  /*0ab0*/  LDG.E R24, desc[UR20][R44.64] ;  /* 0x000000142c187981 */ /* 0x000f22000c1e1900 */
[----:B------:R-:W-:Y:S02]  /*0ac0*/  IADD3 R42, P1, PT, R6, UR23, RZ ;  /* 0x00000017062a7c10 */ /* 0x000fe4000ff3e0ff */
[----:B------:R-:W-:Y:S01]  /*0ad0*/  IADD3.X R15, PT, PT, R25, UR24, RZ, P3, !PT ;  /* 0x00000018190f7c10 */ /* 0x000fe20009ffe4ff */
[----:B------:R-:W4:Y:S01]  /*0ae0*/  LDG.E R17, desc[UR20][R6.64] ;  /* 0x0000001406117981 */ /* 0x000f22000c1e1900 */
[----:B------:R-:W-:Y:S02]  /*0af0*/  IADD3 R4, P2, PT, R4, UR27, RZ ;  /* 0x0000001b04047c10 */ /* 0x000fe4000ff5e0ff */
[----:B------:R-:W-:Y:S02]  /*0b00*/  IADD3.X R43, PT, PT, R7, UR24, RZ, P1, !PT ;  /* 0x00000018072b7c10 */ /* 0x000fe40008ffe4ff */
[----:B------:R-:W-:Y:S01]  /*0b10*/  IADD3.X R5, PT, PT, R5, UR28, RZ, P2, !PT ;  /* 0x0000001c05057c10 */ /* 0x000fe200097fe4ff */
[----:B------:R-:W4:Y:S04]  /*0b20*/  LDG.E R15, desc[UR20][R14.64] ;  /* 0x000000140e0f7981 */ /* 0x000f28000c1e1900 */
[----:B------:R-:W4:Y:S04]  /*0b30*/  LDG.E R25, desc[UR20][R42.64] ;  /* 0x000000142a197981 */ /* 0x000f28000c1e1900 */
[----:B------:R1:W4:Y:S01]  /*0b40*/  LDG.E R14, desc[UR20][R4.64] ;  /* 0x00000014040e7981 */ /* 0x000322000c1e1900 */
[----:B0-----:R-:W-:-:S04]  /*0b50*/  IADD3 R38, P1, PT, R42, UR23, RZ ;  /* 0x000000172a267c10 */ /* 0x001fc8000ff3e0ff */
[----:B------:R-:W-:-:S05]  /*0b60*/  IADD3.X R39, PT, PT, R43, UR24, RZ, P1, !PT ;  /* 0x000000182b277c10 */ /* 0x000fca0008ffe4ff */
[----:B------:R5:W4:Y:S01]  /*0b70*/  LDG.E R37, desc[UR20][R38.64] ;  /* 0x0000001426257981 */ /* 0x000b22000c1e1900 */
[----:B-1----:R-:W-:Y:S02]  /*0b80*/  IMAD.U32 R4, RZ, RZ, UR23 ;  /* 0x00000017ff047e24 */ /* 0x002fe4000f8e00ff */
[----:B------:R-:W-:Y:S02]  /*0b90*/  IMAD.U32 R5, RZ, RZ, UR24 ;  /* 0x00000018ff057e24 */ /* 0x000fe4000f8e00ff */
[----:B------:R-:W-:Y:S02]  /*0ba0*/  IMAD.U32 R6, RZ, RZ, UR27 ;  /* 0x0000001bff067e24 */ /* 0x000fe4000f8e00ff */
[----:B------:R-:W-:-:S04]  /*0bb0*/  IMAD.HI.U32 R4, R11, UR29, R4 ;  /* 0x0000001d0b047c27 */ /* 0x000fc8000f8e0004 */
[----:B------:R-:W-:Y:S02]  /*0bc0*/  IMAD.U32 R7, RZ, RZ, UR28 ;  /* 0x0000001cff077e24 */ /* 0x000fe4000f8e00ff */
[C---:B------:R-:W-:Y:S02]  /*0bd0*/  IMAD R5, R11.reuse, UR30, RZ ;  /* 0x0000001e0b057c24 */ /* 0x040fe4000f8e02ff */
[C---:B------:R-:W-:Y:S02]  /*0be0*/  IMAD R31, R11.reuse, UR29, R40 ;  /* 0x0000001d0b1f7c24 */ /* 0x040fe4000f8e0228 */
[----:B------:R-:W-:-:S04]  /*0bf0*/  IMAD.WIDE.U32 R6, R11, UR14, R6 ;  /* 0x0000000e0b067c25 */ /* 0x000fc8000f8e0006 */
[----:B------:R-:W-:Y:S02]  /*0c00*/  IMAD.IADD R11, R4, 0x1, R5 ;  /* 0x00000001040b7824 */ /* 0x000fe400078e0205 */
[----:B------:R-:W-:Y:S01]  /*0c10*/  VIADD R36, R36, 0x1e ;  /* 0x0000001e24247836 */ /* 0x000fe20000000000 */
[----:B------:R-:W-:Y:S01]  /*0c20*/  UMOV UR22, 0x3f800000 ;  /* 0x3f80000000167882 */ /* 0x000fe20000000000 */
[----:B------:R-:W-:-:S04]  /*0c30*/  UIADD3 UR8, UP0, UPT, UR7, UR8, URZ ;  /* 0x0000000807087290 */ /* 0x000fc8000ff1e0ff */
[----:B------:R-:W-:Y:S02]  /*0c40*/  UIADD3.X UR9, UPT, UPT, UR12, UR9, URZ, UP0, !UPT ;  /* 0x000000090c097290 */ /* 0x000fe400087fe4ff */
[----:B------:R-:W-:Y:S02]  /*0c50*/  IADD3 R18, P4, PT, R18, UR8, RZ ;  /* 0x0000000812127c10 */ /* 0x000fe4000ff9e0ff */
[----:B--2---:R-:W-:Y:S02]  /*0c60*/  FSET.BF.GT.AND R5, R23, RZ, PT ;  /* 0x000000ff1705720a */ /* 0x004fe40003804000 */
[----:B-----5:R-:W-:Y:S02]  /*0c70*/  FSET.BF.GT.AND R38, R10, RZ, PT ;  /* 0x000000ff0a26720a */ /* 0x020fe40003804000 */
[----:B------:R-:W-:-:S03]  /*0c80*/  FMNMX R4, RZ, R10, !PT ;  /* 0x0000000aff047209 */ /* 0x000fc60007800000 */
[C---:B------:R-:W-:Y:S01]  /*0c90*/  FMUL R38, R21.reuse, R38 ;  /* 0x0000002615267220 */ /* 0x040fe20000400000 */
[----:B------:R-:W-:Y:S01]  /*0ca0*/  FMNMX R23, RZ, R23, !PT ;  /* 0x00000017ff177209 */ /* 0x000fe20007800000 */
[----:B------:R-:W-:Y:S01]  /*0cb0*/  FMUL R21, R21, R4 ;  /* 0x0000000415157220 */ /* 0x000fe20000400000 */
[----:B------:R-:W-:Y:S02]  /*0cc0*/  IMAD.IADD R4, R35, 0x1, R7 ;  /* 0x0000000123047824 */ /* 0x000fe400078e0207 */
[----:B------:R-:W-:Y:S01]  /*0cd0*/  FMUL R40, R28, R5 ;  /* 0x000000051c287220 */ /* 0x000fe20000400000 */
[----:B------:R-:W-:Y:S01]  /*0ce0*/  LOP3.LUT R10, R36, 0x1f, RZ, 0xc0, !PT ;  /* 0x0000001f240a7812 */ /* 0x000fe200078ec0ff */
[----:B------:R-:W-:-:S03]  /*0cf0*/  FMUL R28, R28, R23 ;  /* 0x000000171c1c7220 */ /* 0x000fc60000400000 */
[----:B------:R-:W-:Y:S02]  /*0d00*/  IADD3 R23, P3, PT, R10, R6, RZ ;  /* 0x000000060a177210 */ /* 0x000fe40007f7e0ff */
[----:B---3--:R-:W-:Y:S02]  /*0d10*/  FSET.BF.GT.AND R35, R34, RZ, PT ;  /* 0x000000ff2223720a */ /* 0x008fe40003804000 */
[----:B------:R-:W-:-:S03]  /*0d20*/  FMNMX R39, RZ, R34, !PT ;  /* 0x00000022ff277209 */ /* 0x000fc60007800000 */
[----:B------:R-:W-:Y:S01]  /*0d30*/  FMUL R34, R32, R35 ;  /* 0x0000002320227220 */ /* 0x000fe20000400000 */
[----:B----4-:R-:W-:Y:S02]  /*0d40*/  FSET.BF.GT.AND R5, R20, RZ, PT ;  /* 0x000000ff1405720a */ /* 0x010fe40003804000 */
[----:B------:R-:W-:Y:S01]  /*0d50*/  FMNMX R7, RZ, R20, !PT ;  /* 0x00000014ff077209 */ /* 0x000fe20007800000 */
[--C-:B------:R-:W-:Y:S02]  /*0d60*/  IMAD.IADD R20, R10, 0x1, R6.reuse ;  /* 0x000000010a147824 */ /* 0x100fe400078e0206 */
[C---:B------:R-:W-:Y:S01]  /*0d70*/  FMUL R42, R30.reuse, R5 ;  /* 0x000000051e2a7220 */ /* 0x040fe20000400000 */
[----:B------:R-:W-:Y:S01]  /*0d80*/  IADD3 R36, P1, P2, R23, UR23, R6 ;  /* 0x0000001717247c10 */ /* 0x000fe2000fa3e006 */
[----:B------:R-:W-:Y:S01]  /*0d90*/  FMUL R5, R30, R7 ;  /* 0x000000071e057220 */ /* 0x000fe20000400000 */
[----:B------:R-:W-:Y:S01]  /*0da0*/  FMUL R7, R27, R34 ;  /* 0x000000221b077220 */ /* 0x000fe20000400000 */
[----:B------:R-:W-:Y:S01]  /*0db0*/  FSET.BF.GT.AND R30, R2, RZ, PT ;  /* 0x000000ff021e720a */ /* 0x000fe20003804000 */
[----:B------:R-:W-:Y:S01]  /*0dc0*/  FMUL R6, R29, R40 ;  /* 0x000000281d067220 */ /* 0x000fe20000400000 */
[----:B------:R-:W-:-:S02]  /*0dd0*/  FMNMX R34, RZ, R2, !PT ;  /* 0x00000002ff227209 */ /* 0x000fc40007800000 */
[----:B------:R-:W-:Y:S02]  /*0de0*/  FSET.BF.GT.AND R27, R26, RZ, PT ;  /* 0x000000ff1a1b720a */ /* 0x000fe40003804000 */
[----:B------:R-:W-:Y:S01]  /*0df0*/  FMNMX R29, RZ, R26, !PT ;  /* 0x0000001aff1d7209 */ /* 0x000fe20007800000 */
[----:B------:R-:W-:Y:S01]  /*0e00*/  FMUL R2, R19, R42 ;  /* 0x0000002a13027220 */ /* 0x000fe20000400000 */
[----:B------:R-:W-:Y:S02]  /*0e10*/  FSET.BF.GT.AND R26, R12, RZ, PT ;  /* 0x000000ff0c1a720a */ /* 0x000fe40003804000 */
[----:B------:R-:W-:Y:S01]  /*0e20*/  @P0 R2UR UR22, R13 ;  /* 0x000000000d1602ca */ /* 0x000fe200000e0000 */
[C---:B------:R-:W-:Y:S01]  /*0e30*/  FMUL R19, R33.reuse, R30 ;  /* 0x0000001e21137220 */ /* 0x040fe20000400000 */
[----:B------:R-:W-:Y:S01]  /*0e40*/  FMUL R33, R33, R34 ;  /* 0x0000002221217220 */ /* 0x000fe20000400000 */
[----:B------:R-:W-:Y:S01]  /*0e50*/  FMNMX R34, RZ, R12, !PT ;  /* 0x0000000cff227209 */ /* 0x000fe20007800000 */
[----:B------:R-:W-:Y:S01]  /*0e60*/  FMUL R12, R41, R26 ;  /* 0x0000001a290c7220 */ /* 0x000fe20000400000 */
[----:B------:R-:W-:Y:S01]  /*0e70*/  FMUL R9, R9, R38 ;  /* 0x0000002609097220 */ /* 0x000fe20000400000 */
[----:B------:R-:W-:Y:S01]  /*0e80*/  FMUL R30, R16, R27 ;  /* 0x0000001b101e7220 */ /* 0x000fe20000400000 */
[----:B------:R-:W-:Y:S01]  /*0e90*/  FMUL R24, R24, R19 ;  /* 0x0000001318187220 */ /* 0x000fe20000400000 */
[----:B------:R-:W-:Y:S01]  /*0ea0*/  FMUL R16, R16, R29 ;  /* 0x0000001d10107220 */ /* 0x000fe20000400000 */
[----:B------:R-:W-:-:S04]  /*0eb0*/  IADD3.X R19, PT, PT, R8, UR9, RZ, P4, !PT ;  /* 0x0000000908137c10 */ /* 0x000fc8000a7fe4ff */
[----:B------:R-:W-:Y:S01]  /*0ec0*/  FMUL R29, R6, UR22 ;  /* 0x00000016061d7c20 */ /* 0x000fe20008400000 */
[----:B------:R-:W-:Y:S01]  /*0ed0*/  FSET.BF.GT.AND R13, R15, RZ, PT ;  /* 0x000000ff0f0d720a */ /* 0x000fe20003804000 */
[----:B------:R-:W-:Y:S01]  /*0ee0*/  FMUL R25, R25, R12 ;  /* 0x0000000c19197220 */ /* 0x000fe20000400000 */
[----:B------:R-:W-:Y:S02]  /*0ef0*/  IADD3 R12, P0, PT, R18, UR29, RZ ;  /* 0x0000001d120c7c10 */ /* 0x000fe4000ff1e0ff */
[----:B------:R-:W-:Y:S01]  /*0f00*/  FMNMX3 R6, |R6|, RZ, |R9|, !PT ;  /* 0x000000ff06067276 */ /* 0x000fe20007800609 */
[----:B------:R-:W-:Y:S01]  /*0f10*/  FMUL R26, R14, R13 ;  /* 0x0000000d0e1a7220 */ /* 0x000fe20000400000 */
[----:B------:R-:W-:Y:S02]  /*0f20*/  IADD3.X R13, PT, PT, R19, UR30, RZ, P0, !PT ;  /* 0x0000001e130d7c10 */ /* 0x000fe400087fe4ff */
[----:B------:R-:W-:Y:S01]  /*0f30*/  IADD3 R8, P0, PT, R12, UR29, RZ ;  /* 0x0000001d0c087c10 */ /* 0x000fe2000ff1e0ff */
[----:B------:R-:W-:Y:S01]  /*0f40*/  FMUL R17, R17, R30 ;  /* 0x0000001e11117220 */ /* 0x000fe20000400000 */
[----:B------:R-:W-:Y:S01]  /*0f50*/  FMNMX3 R27, |R7|, R6, |R2|, !PT ;  /* 0x00000006071b7276 */ /* 0x000fe20007800602 */
[----:B------:R-:W-:Y:S01]  /*0f60*/  FMUL R30, R9, UR22 ;  /* 0x00000016091e7c20 */ /* 0x000fe20008400000 */
[----:B------:R-:W-:Y:S01]  /*0f70*/  FMNMX R15, RZ, R15, !PT ;  /* 0x0000000fff0f7209 */ /* 0x000fe20007800000 */
[----:B------:R-:W-:Y:S01]  /*0f80*/  FMUL R32, R32, R39 ;  /* 0x0000002720207220 */ /* 0x000fe20000400000 */
[----:B------:R-:W-:-:S02]  /*0f90*/  IADD3.X R9, PT, PT, R13, UR30, RZ, P0, !PT ;  /* 0x0000001e0d097c10 */ /* 0x000fc400087fe4ff */
[----:B------:R-:W-:Y:S02]  /*0fa0*/  IADD3 R6, P0, PT, R8, UR29, RZ ;  /* 0x0000001d08067c10 */ /* 0x000fe4000ff1e0ff */
[----:B------:R-:W-:Y:S01]  /*0fb0*/  FMNMX3 R27, |R28|, R27, |R21|, !PT ;  /* 0x0000001b1c1b7276 */ /* 0x000fe20007800615 */
[----:B------:R-:W-:Y:S01]  /*0fc0*/  FMUL R14, R14, R15 ;  /* 0x0000000f0e0e7220 */ /* 0x000fe20000400000 */
[----:B------:R-:W-:Y:S01]  /*0fd0*/  FMUL R15, R7, UR22 ;  /* 0x00000016070f7c20 */ /* 0x000fe20008400000 */
[C---:B------:R-:W-:Y:S01]  /*0fe0*/  FMUL R43, R32.reuse, UR22 ;  /* 0x00000016202b7c20 */ /* 0x040fe20008400000 */
[----:B------:R-:W-:Y:S01]  /*0ff0*/  IADD3.X R7, PT, PT, R9, UR30, RZ, P0, !PT ;  /* 0x0000001e09077c10 */ /* 0x000fe200087fe4ff */
[----:B------:R-:W-:Y:S01]  /*1000*/  IMAD.X R39, RZ, RZ, R4, P3 ;  /* 0x000000ffff277224 */ /* 0x000fe200018e0604 */
[----:B------:R-:W-:Y:S02]  /*1010*/  FMNMX3 R27, |R32|, R27, |R5|, !PT ;  /* 0x0000001b201b7276 */ /* 0x000fe40007800605 */
[----:B------:R-:W-:Y:S01]  /*1020*/  IADD3 R32, P0, PT, R23, UR27, RZ ;  /* 0x0000001b17207c10 */ /* 0x000fe2000ff1e0ff */
[----:B------:R-:W-:Y:S01]  /*1030*/  FMUL R23, R5, UR22 ;  /* 0x0000001605177c20 */ /* 0x000fe20008400000 */
[----:B------:R-:W-:-:S02]  /*1040*/  F2FP.SATFINITE.E4M3.F32.PACK_AB_MERGE_C R29, RZ, R29, RZ ;  /* 0x0000001dff1d723e */ /* 0x000fc400048070ff */
[----:B------:R-:W-:Y:S02]  /*1050*/  F2FP.SATFINITE.E4M3.F32.PACK_AB_MERGE_C R43, RZ, R43, RZ ;  /* 0x0000002bff2b723e */ /* 0x000fe400048070ff */
[----:B------:R-:W-:Y:S01]  /*1060*/  IADD3.X R5, PT, PT, R39, UR28, RZ, P0, !PT ;  /* 0x0000001c27057c10 */ /* 0x000fe200087fe4ff */
[----:B------:R-:W-:Y:S01]  /*1070*/  FMUL R41, R41, R34 ;  /* 0x0000002229297220 */ /* 0x000fe20000400000 */
[----:B------:R-:W-:Y:S01]  /*1080*/  IADD3 R44, P0, PT, R18, UR14, RZ ;  /* 0x0000000e122c7c10 */ /* 0x000fe2000ff1e0ff */
[----:B------:R0:W-:Y:S01]  /*1090*/  STG.E.U8 desc[UR20][R18.64], R29 ;  /* 0x0000001d12007986 */ /* 0x0001e2000c101114 */
[----:B------:R-:W-:Y:S02]  /*10a0*/  LEA R34, P3, R32, UR16, 0x2 ;  /* 0x0000001020227c11 */ /* 0x000fe4000f8610ff */
[----:B------:R-:W-:Y:S02]  /*10b0*/  F2FP.SATFINITE.E4M3.F32.PACK_AB_MERGE_C R30, RZ, R30, RZ ;  /* 0x0000001eff1e723e */ /* 0x000fe400048070ff */
[----:B------:R-:W-:-:S02]  /*10c0*/  F2FP.SATFINITE.E4M3.F32.PACK_AB_MERGE_C R23, RZ, R23, RZ ;  /* 0x00000017ff17723e */ /* 0x000fc400048070ff */
[----:B------:R-:W-:Y:S02]  /*10d0*/  IADD3.X R45, PT, PT, R19, UR15, RZ, P0, !PT ;  /* 0x0000000f132d7c10 */ /* 0x000fe400087fe4ff */
[----:B------:R-:W-:Y:S01]  /*10e0*/  IADD3.X R39, PT, PT, R39, UR24, R4, P1, P2 ;  /* 0x0000001827277c10 */ /* 0x000fe20008fe4404 */
[----:B0-----:R-:W-:Y:S01]  /*10f0*/  IMAD.U32 R18, R43, 0x10000, RZ ;  /* 0x000100002b127824 */ /* 0x001fe200078e00ff */
[----:B------:R-:W-:Y:S02]  /*1100*/  IADD3 R38, P0, PT, R12, UR14, RZ ;  /* 0x0000000e0c267c10 */ /* 0x000fe4000ff1e0ff */
[----:B------:R-:W-:Y:S01]  /*1110*/  LEA.HI.X R35, R32, UR17, R5, 0x2, P3 ;  /* 0x0000001120237c11 */ /* 0x000fe200098f1405 */
[----:B------:R-:W-:Y:S01]  /*1120*/  FMUL R32, R21, UR22 ;  /* 0x0000001615207c20 */ /* 0x000fe20008400000 */
[----:B------:R-:W-:Y:S01]  /*1130*/  LOP3.LUT R18, R18, 0xff0000, RZ, 0xc0, !PT ;  /* 0x00ff000012127812 */ /* 0x000fe200078ec0ff */
[----:B------:R0:W-:Y:S01]  /*1140*/  STG.E.U8 desc[UR20][R12.64], R30 ;  /* 0x0000001e0c007986 */ /* 0x0001e2000c101114 */
[----:B------:R-:W-:-:S02]  /*1150*/  LOP3.LUT R5, R23, 0xffff, RZ, 0xc0, !PT ;  /* 0x0000ffff17057812 */ /* 0x000fc400078ec0ff */
[----:B------:R-:W-:Y:S01]  /*1160*/  SHF.L.U64.HI R21, R36, 0x2, R39 ;  /* 0x0000000224157819 */ /* 0x000fe20000010227 */
[----:B------:R-:W-:Y:S01]  /*1170*/  FMUL R2, R2, UR22 ;  /* 0x0000001602027c20 */ /* 0x000fe20008400000 */
[----:B------:R-:W-:Y:S01]  /*1180*/  F2FP.SATFINITE.E4M3.F32.PACK_AB_MERGE_C R15, RZ, R15, RZ ;  /* 0x0000000fff0f723e */ /* 0x000fe200048070ff */
[----:B------:R-:W-:Y:S01]  /*1190*/  IMAD.SHL.U32 R40, R36, 0x4, RZ ;  /* 0x0000000424287824 */ /* 0x000fe200078e00ff */
[----:B------:R-:W-:Y:S01]  /*11a0*/  IADD3.X R39, PT, PT, R13, UR15, RZ, P0, !PT ;  /* 0x0000000f0d277c10 */ /* 0x000fe200087fe4ff */
[----:B------:R-:W-:Y:S01]  /*11b0*/  FMUL R28, R28, UR22 ;  /* 0x000000161c1c7c20 */ /* 0x000fe20008400000 */
[----:B------:R-:W-:Y:S01]  /*11c0*/  IMAD R5, R5, 0x1000000, R18 ;  /* 0x0100000005057824 */ /* 0x000fe200078e0212 */
[----:B0-----:R-:W-:Y:S01]  /*11d0*/  IADD3 R12, P0, PT, R6, UR14, RZ ;  /* 0x0000000e060c7c10 */ /* 0x001fe2000ff1e0ff */
[----:B------:R0:W-:Y:S01]  /*11e0*/  STG.E.U8 desc[UR20][R8.64], R15 ;  /* 0x0000000f08007986 */ /* 0x0001e2000c101114 */
[----:B------:R-:W-:Y:S01]  /*11f0*/  IADD3 R18, P1, PT, R8, UR14, RZ ;  /* 0x0000000e08127c10 */ /* 0x000fe2000ff3e0ff */
[----:B------:R-:W-:Y:S01]  /*1200*/  VIADD R20, R20, UR27 ;  /* 0x0000001b14147c36 */ /* 0x000fe20008000000 */
[----:B------:R-:W-:-:S02]  /*1210*/  IADD3.X R13, PT, PT, R7, UR15, RZ, P0, !PT ;  /* 0x0000000f070d7c10 */ /* 0x000fc400087fe4ff */
[----:B------:R-:W-:Y:S02]  /*1220*/  F2FP.SATFINITE.E4M3.F32.PACK_AB_MERGE_C R2, RZ, R2, RZ ;  /* 0x00000002ff02723e */ /* 0x000fe400048070ff */
[----:B------:R-:W-:Y:S02]  /*1230*/  F2FP.SATFINITE.E4M3.F32.PACK_AB_MERGE_C R28, RZ, R28, RZ ;  /* 0x0000001cff1c723e */ /* 0x000fe400048070ff */
[----:B------:R-:W-:Y:S02]  /*1240*/  F2FP.SATFINITE.E4M3.F32.PACK_AB_MERGE_C R32, RZ, R32, RZ ;  /* 0x00000020ff20723e */ /* 0x000fe400048070ff */
[----:B0-----:R-:W-:Y:S02]  /*1250*/  IADD3 R8, P0, PT, R40, UR18, RZ ;  /* 0x0000001228087c10 */ /* 0x001fe4000ff1e0ff */
[----:B------:R-:W-:Y:S01]  /*1260*/  IADD3.X R19, PT, PT, R9, UR15, RZ, P1, !PT ;  /* 0x0000000f09137c10 */ /* 0x000fe20008ffe4ff */
[----:B------:R0:W-:Y:S01]  /*1270*/  STG.E.U8 desc[UR20][R6.64], R2 ;  /* 0x0000000206007986 */ /* 0x0001e2000c101114 */
[----:B------:R-:W-:-:S02]  /*1280*/  IADD3.X R9, PT, PT, R21, UR19, RZ, P0, !PT ;  /* 0x0000001315097c10 */ /* 0x000fc400087fe4ff */
[----:B------:R-:W-:Y:S01]  /*1290*/  LEA R42, R20, UR16, 0x2 ;  /* 0x00000010142a7c11 */ /* 0x000fe2000f8e10ff */
[----:B------:R-:W-:Y:S01]  /*12a0*/  STG.E.U8 desc[UR20][R44.64], R28 ;  /* 0x0000001c2c007986 */ /* 0x000fe2000c101114 */
[----:B------:R-:W-:-:S03]  /*12b0*/  IADD3 R20, P0, PT, R40, UR25, RZ ;  /* 0x0000001928147c10 */ /* 0x000fc6000ff1e0ff */
[----:B------:R1:W-:Y:S01]  /*12c0*/  STG.E.U8 desc[UR20][R38.64], R32 ;  /* 0x0000002026007986 */ /* 0x0003e2000c101114 */
[----:B------:R-:W-:Y:S02]  /*12d0*/  IADD3.X R21, PT, PT, R21, UR26, RZ, P0, !PT ;  /* 0x0000001a15157c10 */ /* 0x000fe400087fe4ff */
[----:B0-----:R-:W-:Y:S01]  /*12e0*/  IADD3 R6, P1, PT, R8, UR23, RZ ;  /* 0x0000001708067c10 */ /* 0x001fe2000ff3e0ff */
[----:B------:R0:W-:Y:S03]  /*12f0*/  STG.E.U8 desc[UR20][R18.64], R43 ;  /* 0x0000002b12007986 */ /* 0x0001e6000c101114 */
[----:B------:R-:W-:Y:S01]  /*1300*/  IADD3.X R7, PT, PT, R9, UR24, RZ, P1, !PT ;  /* 0x0000001809077c10 */ /* 0x000fe20008ffe4ff */
[----:B------:R2:W-:Y:S01]  /*1310*/  STG.E.U8 desc[UR20][R12.64], R23 ;  /* 0x000000170c007986 */ /* 0x0005e2000c101114 */
[----:B------:R-:W-:-:S03]  /*1320*/  IMAD.U32 R15, R15, 0x10000, RZ ;  /* 0x000100000f0f7824 */ /* 0x000fc600078e00ff */
[----:B-1----:R1:W3:Y:S01]  /*1330*/  LDG.E R39, desc[UR20][R6.64] ;  /* 0x0000001406277981 */ /* 0x0022e2000c1e1900 */
[----:B0-----:R-:W-:-:S03]  /*1340*/  IADD3 R18, P1, PT, R42, UR27, RZ ;  /* 0x0000001b2a127c10 */ /* 0x001fc6000ff3e0ff */
[----:B------:R0:W4:Y:S01]  /*1350*/  LDG.E R36, desc[UR20][R34.64] ;  /* 0x0000001422247981 */ /* 0x000122000c1e1900 */
[----:B--2---:R-:W-:-:S03]  /*1360*/  IADD3 R12, P0, PT, R20, UR23, RZ ;  /* 0x00000017140c7c10 */ /* 0x004fc6000ff1e0ff */
[----:B------:R2:W5:Y:S01]  /*1370*/  LDG.E R9, desc[UR20][R8.64] ;  /* 0x0000001408097981 */ /* 0x000562000c1e1900 */
[----:B------:R-:W-:Y:S02]  /*1380*/  IADD3.X R19, PT, PT, R35, UR28, RZ, P1, !PT ;  /* 0x0000001c23137c10 */ /* 0x000fe40008ffe4ff */
[----:B------:R-:W-:Y:S02]  /*1390*/  IADD3.X R13, PT, PT, R21, UR24, RZ, P0, !PT ;  /* 0x00000018150d7c10 */ /* 0x000fe400087fe4ff */
[----:B------:R-:W-:-:S04]  /*13a0*/  IADD3 R44, P0, PT, R18, UR27, RZ ;  /* 0x0000001b122c7c10 */ /* 0x000fc8000ff1e0ff */
[----:B------:R-:W-:Y:S02]  /*13b0*/  IADD3.X R45, PT, PT, R19, UR28, RZ, P0, !PT ;  /* 0x0000001c132d7c10 */ /* 0x000fe400087fe4ff */
[----:B-1----:R-:W-:Y:S02]  /*13c0*/  IADD3 R6, P0, PT, R6, UR23, RZ ;  /* 0x0000001706067c10 */ /* 0x002fe4000ff1e0ff */
[----:B0-----:R-:W-:Y:S02]  /*13d0*/  LOP3.LUT R34, R15, 0xff0000, RZ, 0xc0, !PT ;  /* 0x00ff00000f227812 */ /* 0x001fe400078ec0ff */
[----:B------:R-:W-:Y:S01]  /*13e0*/  LOP3.LUT R23, R2, 0xffff, RZ, 0xc0, !PT ;  /* 0x0000ffff02177812 */ /* 0x000fe200078ec0ff */
[----:B------:R-:W-:Y:S01]  /*13f0*/  IMAD.SHL.U32 R35, R30, 0x100, RZ ;  /* 0x000001001e237824 */ /* 0x000fe200078e00ff */
[----:B------:R0:W4:Y:S01]  /*1400*/  LDG.E R2, desc[UR20][R20.64] ;  /* 0x0000001414027981 */ /* 0x000122000c1e1900 */
[----:B------:R-:W-:Y:S02]  /*1410*/  IADD3.X R7, PT, PT, R7, UR24, RZ, P0, !PT ;  /* 0x0000001807077c10 */ /* 0x000fe400087fe4ff */
[----:B------:R-:W-:Y:S01]  /*1420*/  IADD3 R42, P1, PT, R44, UR27, RZ ;  /* 0x0000001b2c2a7c10 */ /* 0x000fe2000ff3e0ff */
[----:B------:R-:W-:Y:S01]  /*1430*/  IMAD R34, R23, 0x1000000, R34 ;  /* 0x0100000017227824 */ /* 0x000fe200078e0222 */
[----:B------:R1:W4:Y:S01]  /*1440*/  LDG.E R15, desc[UR20][R18.64] ;  /* 0x00000014120f7981 */ /* 0x000322000c1e1900 */
[----:B------:R-:W-:-:S02]  /*1450*/  IMAD.SHL.U32 R32, R32, 0x100, RZ ;  /* 0x0000010020207824 */ /* 0x000fc400078e00ff */
[----:B--2---:R-:W-:Y:S01]  /*1460*/  FMUL R8, R37, R26 ;  /* 0x0000001a25087220 */ /* 0x004fe20000400000 */
[----:B------:R-:W2:Y:S01]  /*1470*/  LDG.E R38, desc[UR20][R44.64] ;  /* 0x000000142c267981 */ /* 0x000ea2000c1e1900 */
[----:B0-----:R-:W-:Y:S02]  /*1480*/  IADD3 R20, P0, PT, R6, UR23, RZ ;  /* 0x0000001706147c10 */ /* 0x001fe4000ff1e0ff */
[----:B------:R-:W-:Y:S01]  /*1490*/  IADD3.X R43, PT, PT, R45, UR28, RZ, P1, !PT ;  /* 0x0000001c2d2b7c10 */ /* 0x000fe20008ffe4ff */
[----:B------:R0:W2:Y:S01]  /*14a0*/  LDG.E R23, desc[UR20][R12.64] ;  /* 0x000000140c177981 */ /* 0x0000a2000c1e1900 */
[----:B------:R-:W-:Y:S02]  /*14b0*/  IADD3.X R21, PT, PT, R7, UR24, RZ, P0, !PT ;  /* 0x0000001807157c10 */ /* 0x000fe400087fe4ff */
[----:B------:R-:W-:Y:S01]  /*14c0*/  IADD3 R30, P0, PT, R12, UR23, RZ ;  /* 0x000000170c1e7c10 */ /* 0x000fe2000ff1e0ff */
[----:B------:R-:W2:Y:S01]  /*14d0*/  LDG.E R7, desc[UR20][R6.64] ;  /* 0x0000001406077981 */ /* 0x000ea2000c1e1900 */
[----:B-1----:R-:W-:-:S02]  /*14e0*/  IADD3 R18, P1, P2, R31, UR8, R22 ;  /* 0x000000081f127c10 */ /* 0x002fc4000fa3e016 */
[----:B------:R-:W-:Y:S02]  /*14f0*/  LOP3.LUT R34, R34, 0xffff, R35, 0xf8, !PT ;  /* 0x0000ffff22227812 */ /* 0x000fe400078ef823 */
[----:B------:R-:W-:Y:S02]  /*1500*/  LOP3.LUT R5, R5, 0xffff, R32, 0xf8, !PT ;  /* 0x0000ffff05057812 */ /* 0x000fe400078ef820 */
[----:B------:R-:W-:Y:S02]  /*1510*/  IADD3.X R31, PT, PT, R13, UR24, RZ, P0, !PT ;  /* 0x000000180d1f7c10 */ /* 0x000fe400087fe4ff */
[----:B------:R-:W-:Y:S02]  /*1520*/  IADD3.X R19, PT, PT, R11, UR9, RZ, P1, P2 ;  /* 0x000000090b137c10 */ /* 0x000fe40008fe44ff */
[----:B------:R-:W-:Y:S01]  /*1530*/  IADD3 R26, P0, PT, R30, UR23, RZ ;  /* 0x000000171e1a7c10 */ /* 0x000fe2000ff1e0ff */
[C---:B------:R-:W-:Y:S01]  /*1540*/  FMUL R35, R24.reuse, UR22 ;  /* 0x0000001618237c20 */ /* 0x040fe20008400000 */
[----:B------:R-:W-:Y:S01]  /*1550*/  FMNMX3 R32, |R24|, R27, |R17|, !PT ;  /* 0x0000001b18207276 */ /* 0x000fe20007800611 */
[----:B------:R-:W2:Y:S01]  /*1560*/  LDG.E R37, desc[UR20][R30.64] ;  /* 0x000000141e257981 */ /* 0x000ea2000c1e1900 */
[----:B0-----:R-:W-:-:S02]  /*1570*/  IADD3 R12, P1, PT, R18, UR29, RZ ;  /* 0x0000001d120c7c10 */ /* 0x001fc4000ff3e0ff */
[----:B------:R-:W-:Y:S02]  /*1580*/  LOP3.LUT R29, R34, 0xff, R29, 0xf8, !PT ;  /* 0x000000ff221d7812 */ /* 0x000fe400078ef81d */
[----:B------:R0:W2:Y:S01]  /*1590*/  LDG.E R34, desc[UR20][R20.64] ;  /* 0x0000001414227981 */ /* 0x0000a2000c1e1900 */
[----:B------:R-:W-:Y:S02]  /*15a0*/  IADD3.X R27, PT, PT, R31, UR24, RZ, P0, !PT ;  /* 0x000000181f1b7c10 */ /* 0x000fe400087fe4ff */
[C---:B------:R-:W-:Y:S01]  /*15b0*/  FMNMX3 R32, |R25|.reuse, R32, |R8|, !PT ;  /* 0x0000002019207276 */ /* 0x040fe20007800608 */
[----:B------:R-:W-:Y:S01]  /*15c0*/  FMUL R25, R25, UR22 ;  /* 0x0000001619197c20 */ /* 0x000fe20008400000 */
[----:B------:R-:W-:Y:S02]  /*15d0*/  IADD3.X R13, PT, PT, R19, UR30, RZ, P1, !PT ;  /* 0x0000001e130d7c10 */ /* 0x000fe40008ffe4ff */
[----:B------:R-:W-:Y:S01]  /*15e0*/  LOP3.LUT R28, R5, 0xff, R28, 0xf8, !PT ;  /* 0x000000ff051c7812 */ /* 0x000fe200078ef81c */
[----:B------:R-:W-:Y:S01]  /*15f0*/  FMUL R17, R17, UR22 ;  /* 0x0000001611117c20 */ /* 0x000fe20008400000 */
[----:B------:R1:W2:Y:S01]  /*1600*/  LDG.E R5, desc[UR20][R42.64] ;  /* 0x000000142a057981 */ /* 0x0002a2000c1e1900 */
[----:B0-----:R-:W-:-:S02]  /*1610*/  IADD3 R20, P0, PT, R12, UR29, RZ ;  /* 0x0000001d0c147c10 */ /* 0x001fc4000ff1e0ff */
[----:B------:R-:W-:Y:S01]  /*1620*/  F2FP.SATFINITE.E4M3.F32.PACK_AB_MERGE_C R35, RZ, R35, RZ ;  /* 0x00000023ff23723e */ /* 0x000fe200048070ff */
[----:B------:R-:W-:Y:S01]  /*1630*/  FMUL R31, R8, UR22 ;  /* 0x00000016081f7c20 */ /* 0x000fe20008400000 */
[----:B------:R-:W-:Y:S01]  /*1640*/  IADD3.X R21, PT, PT, R13, UR30, RZ, P0, !PT ;  /* 0x0000001e0d157c10 */ /* 0x000fe200087fe4ff */
[----:B------:R0:W2:Y:S01]  /*1650*/  LDG.E R6, desc[UR20][R26.64] ;  /* 0x000000141a067981 */ /* 0x0000a2000c1e1900 */
[----:B------:R-:W-:Y:S02]  /*1660*/  IADD3 R24, P0, PT, R20, UR29, RZ ;  /* 0x0000001d14187c10 */ /* 0x000fe4000ff1e0ff */
[----:B-1----:R-:W-:Y:S01]  /*1670*/  F2FP.SATFINITE.E4M3.F32.PACK_AB_MERGE_C R43, RZ, R25, RZ ;  /* 0x00000019ff2b723e */ /* 0x002fe200048070ff */
[----:B------:R1:W-:Y:S01]  /*1680*/  STG.E.U8 desc[UR20][R18.64], R35 ;  /* 0x0000002312007986 */ /* 0x0003e2000c101114 */
[----:B------:R-:W-:Y:S02]  /*1690*/  IADD3.X R25, PT, PT, R21, UR30, RZ, P0, !PT ;  /* 0x0000001e15197c10 */ /* 0x000fe400087fe4ff */
[----:B------:R-:W-:-:S02]  /*16a0*/  F2FP.SATFINITE.E4M3.F32.PACK_AB_MERGE_C R17, RZ, R17, RZ ;  /* 0x00000011ff11723e */ /* 0x000fc400048070ff */
[----:B0-----:R-:W-:Y:S01]  /*16b0*/  IADD3 R26, P0, PT, R18, UR14, RZ ;  /* 0x0000000e121a7c10 */ /* 0x001fe2000ff1e0ff */
[----:B------:R-:W-:Y:S01]  /*16c0*/  IMAD.U32 R27, R43, 0x10000, RZ ;  /* 0x000100002b1b7824 */ /* 0x000fe200078e00ff */
[----:B------:R-:W-:Y:S02]  /*16d0*/  F2FP.SATFINITE.E4M3.F32.PACK_AB_MERGE_C R31, RZ, R31, RZ ;  /* 0x0000001fff1f723e */ /* 0x000fe400048070ff */
[----:B------:R-:W-:Y:S02]  /*16e0*/  SHF.R.U32.HI R8, RZ, 0x5, R0 ;  /* 0x00000005ff087819 */ /* 0x000fe40000011600 */
[C---:B-1----:R-:W-:Y:S01]  /*16f0*/  FMNMX3 R18, |R33|.reuse, R32, |R16|, !PT ;  /* 0x0000002021127276 */ /* 0x042fe20007800610 */
[----:B------:R-:W-:Y:S01]  /*1700*/  FMUL R33, R33, UR22 ;  /* 0x0000001621217c20 */ /* 0x000fe20008400000 */
[----:B------:R-:W-:Y:S01]  /*1710*/  LOP3.LUT R45, R27, 0xff0000, RZ, 0xc0, !PT ;  /* 0x00ff00001b2d7812 */ /* 0x000fe200078ec0ff */
[----:B------:R0:W-:Y:S01]  /*1720*/  STG.E.U8 desc[UR20][R12.64], R17 ;  /* 0x000000110c007986 */ /* 0x0001e2000c101114 */
[----:B------:R-:W-:-:S02]  /*1730*/  LOP3.LUT R30, R31, 0xffff, RZ, 0xc0, !PT ;  /* 0x0000ffff1f1e7812 */ /* 0x000fc400078ec0ff */
[----:B------:R-:W-:Y:S01]  /*1740*/  IADD3.X R27, PT, PT, R19, UR15, RZ, P0, !PT ;  /* 0x0000000f131b7c10 */ /* 0x000fe200087fe4ff */
[----:B------:R1:W-:Y:S01]  /*1750*/  STG.E.U8 desc[UR20][R20.64], R43 ;  /* 0x0000002b14007986 */ /* 0x0003e2000c101114 */
[----:B------:R-:W-:Y:S01]  /*1760*/  F2FP.SATFINITE.E4M3.F32.PACK_AB_MERGE_C R19, RZ, R33, RZ ;  /* 0x00000021ff13723e */ /* 0x000fe200048070ff */
[----:B------:R-:W-:Y:S02]  /*1770*/  IMAD.SHL.U32 R8, R8, 0x10, RZ ;  /* 0x0000001008087824 */ /* 0x000fe400078e00ff */
[----:B------:R-:W-:Y:S01]  /*1780*/  IMAD.IADD R33, R0, 0x1, -R3 ;  /* 0x0000000100217824 */ /* 0x000fe200078e0a03 */
[----:B------:R1:W-:Y:S01]  /*1790*/  STG.E.U8 desc[UR20][R24.64], R31 ;  /* 0x0000001f18007986 */ /* 0x0003e2000c101114 */
[----:B------:R-:W-:Y:S01]  /*17a0*/  IADD3 R40, P0, PT, R12, UR14, RZ ;  /* 0x0000000e0c287c10 */ /* 0x000fe2000ff1e0ff */
[----:B0-----:R-:W-:Y:S01]  /*17b0*/  FMUL R12, R41, UR22 ;  /* 0x00000016290c7c20 */ /* 0x001fe20008400000 */
[----:B-1----:R-:W-:Y:S02]  /*17c0*/  IMAD.U32 R43, RZ, RZ, UR27 ;  /* 0x0000001bff2b7e24 */ /* 0x002fe4000f8e00ff */
[----:B------:R-:W-:-:S02]  /*17d0*/  FMUL R16, R16, UR22 ;  /* 0x0000001610107c20 */ /* 0x000fc40008400000 */
[----:B------:R-:W-:Y:S02]  /*17e0*/  IMAD R43, R8, UR14, R43 ;  /* 0x0000000e082b7c24 */ /* 0x000fe4000f8e022b */
[----:B------:R-:W-:Y:S02]  /*17f0*/  IMAD R31, R30, 0x1000000, R45 ;  /* 0x010000001e1f7824 */ /* 0x000fe400078e022d */
[----:B------:R-:W-:Y:S01]  /*1800*/  VIADD R30, R33, 0x1d ;  /* 0x0000001d211e7836 */ /* 0x000fe20000000000 */
[----:B------:R0:W-:Y:S01]  /*1810*/  STG.E.U8 desc[UR20][R26.64], R19 ;  /* 0x000000131a007986 */ /* 0x0001e2000c101114 */
[----:B------:R-:W-:Y:S02]  /*1820*/  FMNMX3 R18, |R41|, R18, |R14|, !PT ;  /* 0x0000001229127276 */ /* 0x000fe4000780060e */
[----:B------:R-:W-:Y:S02]  /*1830*/  IADD3 R43, P1, PT, R43, UR27, RZ ;  /* 0x0000001b2b2b7c10 */ /* 0x000fe4000ff3e0ff */
[----:B------:R-:W-:-:S02]  /*1840*/  LOP3.LUT R30, R30, 0x1f, RZ, 0xc0, !PT ;  /* 0x0000001f1e1e7812 */ /* 0x000fc400078ec0ff */
[----:B------:R-:W-:Y:S02]  /*1850*/  IADD3.X R41, PT, PT, R13, UR15, RZ, P0, !PT ;  /* 0x0000000f0d297c10 */ /* 0x000fe400087fe4ff */
[----:B------:R-:W-:Y:S02]  /*1860*/  F2FP.SATFINITE.E4M3.F32.PACK_AB_MERGE_C R13, RZ, R16, RZ ;  /* 0x00000010ff0d723e */ /* 0x000fe400048070ff */
[----:B0-----:R-:W-:Y:S01]  /*1870*/  F2FP.SATFINITE.E4M3.F32.PACK_AB_MERGE_C R26, RZ, R12, RZ ;  /* 0x0000000cff1a723e */ /* 0x001fe200048070ff */
[----:B------:R-:W-:Y:S01]  /*1880*/  FMUL R16, R14, UR22 ;  /* 0x000000160e107c20 */ /* 0x000fe20008400000 */
[----:B------:R-:W-:Y:S02]  /*1890*/  IADD3 R14, P0, PT, R30, R43, RZ ;  /* 0x0000002b1e0e7210 */ /* 0x000fe40007f1e0ff */
[----:B------:R-:W-:Y:S01]  /*18a0*/  IADD3.X R27, PT, PT, R4, UR28, RZ, P1, !PT ;  /* 0x0000001c041b7c10 */ /* 0x000fe20008ffe4ff */
[----:B------:R-:W-:Y:S01]  /*18b0*/  IMAD.U32 R12, R26, 0x10000, RZ ;  /* 0x000100001a0c7824 */ /* 0x000fe200078e00ff */
[----:B------:R-:W-:-:S02]  /*18c0*/  IADD3 R4, P2, P3, R14, UR23, R43 ;  /* 0x000000170e047c10 */ /* 0x000fc4000fb5e02b */
[----:B------:R-:W-:Y:S02]  /*18d0*/  F2FP.SATFINITE.E4M3.F32.PACK_AB_MERGE_C R16, RZ, R16, RZ ;  /* 0x00000010ff10723e */ /* 0x000fe400048070ff */
[----:B------:R-:W-:Y:S01]  /*18e0*/  LOP3.LUT R43, R12, 0xff0000, RZ, 0xc0, !PT ;  /* 0x00ff00000c2b7812 */ /* 0x000fe200078ec0ff */
[--C-:B------:R-:W-:Y:S01]  /*18f0*/  IMAD.X R12, RZ, RZ, R27.reuse, P0 ;  /* 0x000000ffff0c7224 */ /* 0x100fe200000e061b */
[----:B------:R-:W-:Y:S02]  /*1900*/  IADD3 R14, P1, PT, R14, UR27, RZ ;  /* 0x0000001b0e0e7c10 */ /* 0x000fe4000ff3e0ff */
[----:B------:R-:W-:Y:S01]  /*1910*/  IADD3 R20, P0, PT, R20, UR14, RZ ;  /* 0x0000000e14147c10 */ /* 0x000fe2000ff1e0ff */
[----:B------:R0:W-:Y:S01]  /*1920*/  STG.E.U8 desc[UR20][R40.64], R13 ;  /* 0x0000000d28007986 */ /* 0x0001e2000c101114 */
[----:B------:R-:W-:Y:S02]  /*1930*/  LOP3.LUT R32, R16, 0xffff, RZ, 0xc0, !PT ;  /* 0x0000ffff10207812 */ /* 0x000fe400078ec0ff */
[----:B------:R-:W-:-:S02]  /*1940*/  IADD3.X R27, PT, PT, R12, UR24, R27, P2, P3 ;  /* 0x000000180c1b7c10 */ /* 0x000fc400097e641b */
[----:B------:R-:W-:Y:S01]  /*1950*/  IADD3.X R21, PT, PT, R21, UR15, RZ, P0, !PT ;  /* 0x0000000f15157c10 */ /* 0x000fe200087fe4ff */
[----:B------:R-:W-:Y:S02]  /*1960*/  IMAD R32, R32, 0x1000000, R43 ;  /* 0x0100000020207824 */ /* 0x000fe400078e022b */
[----:B------:R-:W-:Y:S01]  /*1970*/  IMAD.SHL.U32 R43, R13, 0x100, RZ ;  /* 0x000001000d2b7824 */ /* 0x000fe200078e00ff */
[----:B0-----:R-:W-:Y:S02]  /*1980*/  IADD3.X R41, PT, PT, R12, UR28, RZ, P1, !PT ;  /* 0x0000001c0c297c10 */ /* 0x001fe40008ffe4ff */
[----:B------:R-:W-:Y:S02]  /*1990*/  LEA R12, P1, R14, UR16, 0x2 ;  /* 0x000000100e0c7c11 */ /* 0x000fe4000f8210ff */
[----:B------:R-:W-:Y:S02]  /*19a0*/  IADD3 R40, P0, PT, R24, UR14, RZ ;  /* 0x0000000e18287c10 */ /* 0x000fe4000ff1e0ff */
[----:B------:R-:W-:Y:S01]  /*19b0*/  LEA.HI.X R13, R14, UR17, R41, 0x2, P1 ;  /* 0x000000110e0d7c11 */ /* 0x000fe200088f1429 */
[----:B------:R0:W-:Y:S01]  /*19c0*/  STG.E.U8 desc[UR20][R20.64], R26 ;  /* 0x0000001a14007986 */ /* 0x0001e2000c101114 */
[----:B------:R-:W-:Y:S01]  /*19d0*/  IADD3.X R41, PT, PT, R25, UR15, RZ, P0, !PT ;  /* 0x0000000f19297c10 */ /* 0x000fe200087fe4ff */
[----:B------:R-:W1:Y:S01]  /*19e0*/  S2UR UR12, SR_CgaCtaId ;  /* 0x00000000000c79c3 */ /* 0x000e620000008800 */
[----:B------:R-:W-:Y:S01]  /*19f0*/  IADD3 R44, P0, PT, R12, UR27, RZ ;  /* 0x0000001b0c2c7c10 */ /* 0x000fe2000ff1e0ff */
[----:B------:R-:W1:Y:S03]  /*1a00*/  LDCU.64 UR16, c[0x0][0x3c0] ;  /* 0x00007800ff1077ac */ /* 0x000e660008000a00 */
[----:B------:R-:W-:-:S02]  /*1a10*/  IADD3.X R45, PT, PT, R13, UR28, RZ, P0, !PT ;  /* 0x0000001c0d2d7c10 */ /* 0x000fc400087fe4ff */
[----:B------:R-:W-:Y:S01]  /*1a20*/  IADD3 R24, P0, PT, R44, UR27, RZ ;  /* 0x0000001b2c187c10 */ /* 0x000fe2000ff1e0ff */
[----:B0-----:R-:W-:-:S03]  /*1a30*/  IMAD.SHL.U32 R26, R4, 0x4, RZ ;  /* 0x00000004041a7824 */ /* 0x001fc600078e00ff */
[----:B------:R-:W-:Y:S02]  /*1a40*/  IADD3.X R25, PT, PT, R45, UR28, RZ, P0, !PT ;  /* 0x0000001c2d197c10 */ /* 0x000fe400087fe4ff */
[----:B------:R-:W-:Y:S02]  /*1a50*/  SHF.L.U64.HI R27, R4, 0x2, R27 ;  /* 0x00000002041b7819 */ /* 0x000fe4000001021b */
[----:B------:R-:W-:Y:S02]  /*1a60*/  IADD3 R20, P0, PT, R26, UR18, RZ ;  /* 0x000000121a147c10 */ /* 0x000fe4000ff1e0ff */
[----:B------:R-:W-:Y:S01]  /*1a70*/  IADD3 R42, P1, PT, R24, UR27, RZ ;  /* 0x0000001b182a7c10 */ /* 0x000fe2000ff3e0ff */
[----:B------:R0:W-:Y:S01]  /*1a80*/  STG.E.U8 desc[UR20][R40.64], R16 ;  /* 0x0000001028007986 */ /* 0x0001e2000c101114 */
[----:B------:R-:W-:Y:S02]  /*1a90*/  LOP3.LUT R32, R32, 0xffff, R43, 0xf8, !PT ;  /* 0x0000ffff20207812 */ /* 0x000fe400078ef82b */
[----:B------:R-:W-:Y:S01]  /*1aa0*/  IADD3.X R21, PT, PT, R27, UR19, RZ, P0, !PT ;  /* 0x000000131b157c10 */ /* 0x000fe200087fe4ff */
[----:B------:R-:W2:Y:S01]  /*1ab0*/  LDG.E R14, desc[UR20][R12.64] ;  /* 0x000000140c0e7981 */ /* 0x000ea2000c1e1900 */
[----:B------:R-:W-:-:S02]  /*1ac0*/  IADD3.X R43, PT, PT, R25, UR28, RZ, P1, !PT ;  /* 0x0000001c192b7c10 */ /* 0x000fc40008ffe4ff */
[----:B------:R-:W-:Y:S01]  /*1ad0*/  IADD3 R26, P0, PT, R26, UR25, RZ ;  /* 0x000000191a1a7c10 */ /* 0x000fe2000ff1e0ff */
[----:B------:R1:W2:Y:S01]  /*1ae0*/  LDG.E R4, desc[UR20][R24.64] ;  /* 0x0000001418047981 */ /* 0x0002a2000c1e1900 */
[----:B0-----:R-:W-:-:S03]  /*1af0*/  IADD3 R40, P1, PT, R20, UR23, RZ ;  /* 0x0000001714287c10 */ /* 0x001fc6000ff3e0ff */
[----:B------:R-:W2:Y:S01]  /*1b00*/  LDG.E R16, desc[UR20][R20.64] ;  /* 0x0000001414107981 */ /* 0x000ea2000c1e1900 */
[----:B------:R-:W-:-:S03]  /*1b10*/  IADD3.X R41, PT, PT, R21, UR24, RZ, P1, !PT ;  /* 0x0000001815297c10 */ /* 0x000fc60008ffe4ff */
[----:B------:R0:W2:Y:S01]  /*1b20*/  LDG.E R12, desc[UR20][R44.64] ;  /* 0x000000142c0c7981 */ /* 0x0000a2000c1e1900 */
[----:B------:R-:W-:Y:S02]  /*1b30*/  IADD3.X R27, PT, PT, R27, UR26, RZ, P0, !PT ;  /* 0x0000001a1b1b7c10 */ /* 0x000fe400087fe4ff */
[----:B-1----:R-:W-:Y:S01]  /*1b40*/  IADD3 R24, P0, PT, R26, UR23, RZ ;  /* 0x000000171a187c10 */ /* 0x002fe2000ff1e0ff */
[----:B------:R-:W2:Y:S01]  /*1b50*/  LDG.E R13, desc[UR20][R42.64] ;  /* 0x000000142a0d7981 */ /* 0x000ea2000c1e1900 */
[----:B0-----:R-:W-:-:S03]  /*1b60*/  IADD3 R44, P1, PT, R40, UR23, RZ ;  /* 0x00000017282c7c10 */ /* 0x001fc6000ff3e0ff */
[----:B------:R-:W2:Y:S01]  /*1b70*/  LDG.E R40, desc[UR20][R40.64] ;  /* 0x0000001428287981 */ /* 0x000ea2000c1e1900 */
[----:B------:R-:W-:Y:S02]  /*1b80*/  IADD3.X R45, PT, PT, R41, UR24, RZ, P1, !PT ;  /* 0x00000018292d7c10 */ /* 0x000fe40008ffe4ff */
[----:B------:R-:W-:-:S03]  /*1b90*/  IADD3.X R25, PT, PT, R27, UR24, RZ, P0, !PT ;  /* 0x000000181b197c10 */ /* 0x000fc600087fe4ff */
[----:B------:R-:W2:Y:S04]  /*1ba0*/  LDG.E R42, desc[UR20][R44.64] ;  /* 0x000000142c2a7981 */ /* 0x000ea8000c1e1900 */
[----:B------:R0:W2:Y:S04]  /*1bb0*/  LDG.E R41, desc[UR20][R26.64] ;  /* 0x000000141a297981 */ /* 0x0000a8000c1e1900 */
[----:B------:R-:W2:Y:S01]  /*1bc0*/  LDG.E R43, desc[UR20][R24.64] ;  /* 0x00000014182b7981 */ /* 0x000ea2000c1e1900 */
[----:B0-----:R-:W-:-:S04]  /*1bd0*/  IADD3 R26, P0, PT, R24, UR23, RZ ;  /* 0x00000017181a7c10 */ /* 0x001fc8000ff1e0ff */
[----:B------:R-:W-:-:S05]  /*1be0*/  IADD3.X R27, PT, PT, R25, UR24, RZ, P0, !PT ;  /* 0x00000018191b7c10 */ /* 0x000fca00087fe4ff */
[----:B------:R-:W2:Y:S01]  /*1bf0*/  LDG.E R24, desc[UR20][R26.64] ;  /* 0x000000141a187981 */ /* 0x000ea2000c1e1900 */
[----:B------:R-:W-:-:S04]  /*1c00*/  IADD3 R20, P1, PT, R44, UR23, RZ ;  /* 0x000000172c147c10 */ /* 0x000fc8000ff3e0ff */
[----:B------:R-:W-:-:S05]  /*1c10*/  IADD3.X R21, PT, PT, R45, UR24, RZ, P1, !PT ;  /* 0x000000182d157c10 */ /* 0x000fca0008ffe4ff */
[----:B------:R0:W2:Y:S02]  /*1c20*/  LDG.E R25, desc[UR20][R20.64] ;  /* 0x0000001414197981 */ /* 0x0000a4000c1e1900 */
[----:B0-----:R-:W-:-:S04]  /*1c30*/  IADD3 R20, P0, PT, R26, UR23, RZ ;  /* 0x000000171a147c10 */ /* 0x001fc8000ff1e0ff */
[----:B------:R-:W-:-:S05]  /*1c40*/  IADD3.X R21, PT, PT, R27, UR24, RZ, P0, !PT ;  /* 0x000000181b157c10 */ /* 0x000fca00087fe4ff */
[----:B------:R0:W2:Y:S01]  /*1c50*/  LDG.E R26, desc[UR20][R20.64] ;  /* 0x00000014141a7981 */ /* 0x0000a2000c1e1900 */
[----:B------:R-:W-:Y:S01]  /*1c60*/  IMAD.SHL.U32 R44, R17, 0x100, RZ ;  /* 0x00000100112c7824 */ /* 0x000fe200078e00ff */
[----:B------:R-:W-:-:S04]  /*1c70*/  LOP3.LUT R32, R32, 0xff, R19, 0xf8, !PT ;  /* 0x000000ff20207812 */ /* 0x000fc800078ef813 */
[----:B------:R-:W-:Y:S01]  /*1c80*/  LOP3.LUT R44, R31, 0xffff, R44, 0xf8, !PT ;  /* 0x0000ffff1f2c7812 */ /* 0x000fe200078ef82c */
[----:B------:R-:W-:-:S03]  /*1c90*/  IMAD.U32 R19, RZ, RZ, UR23 ;  /* 0x00000017ff137e24 */ /* 0x000fc6000f8e00ff */
[----:B------:R-:W-:Y:S01]  /*1ca0*/  LOP3.LUT R35, R44, 0xff, R35, 0xf8, !PT ;  /* 0x000000ff2c237812 */ /* 0x000fe200078ef823 */
[----:B------:R-:W-:Y:S01]  /*1cb0*/  IMAD R19, R8, UR29, R19 ;  /* 0x0000001d08137c24 */ /* 0x000fe2000f8e0213 */
[----:B---3--:R-:W-:Y:S02]  /*1cc0*/  FSET.BF.GT.AND R44, R39, RZ, PT ;  /* 0x000000ff272c720a */ /* 0x008fe40003804000 */
[----:B-----5:R-:W-:-:S05]  /*1cd0*/  FSET.BF.GT.AND R17, R9, RZ, PT ;  /* 0x000000ff0911720a */ /* 0x020fca0003804000 */
[----:B----4-:R-:W-:Y:S01]  /*1ce0*/  FMUL R17, R36, R17 ;  /* 0x0000001124117220 */ /* 0x010fe20000400000 */
[----:B------:R-:W-:-:S03]  /*1cf0*/  FMNMX R9, RZ, R9, !PT ;  /* 0x00000009ff097209 */ /* 0x000fc60007800000 */
[----:B------:R-:W-:Y:S01]  /*1d00*/  FMUL R27, R2, R17 ;  /* 0x00000011021b7220 */ /* 0x000fe20000400000 */
[----:B------:R-:W-:Y:S01]  /*1d10*/  IADD3 R17, P0, PT, R19, UR23, RZ ;  /* 0x0000001713117c10 */ /* 0x000fe2000ff1e0ff */
[----:B------:R-:W-:Y:S02]  /*1d20*/  FMUL R44, R15, R44 ;  /* 0x0000002c0f2c7220 */ /* 0x000fe40000400000 */
[----:B0-----:R-:W-:Y:S01]  /*1d30*/  FMUL R21, R27, UR22 ;  /* 0x000000161b157c20 */ /* 0x001fe20008400000 */
[----:B------:R-:W-:Y:S01]  /*1d40*/  IADD3.X R2, PT, PT, R11, UR24, RZ, P0, !PT ;  /* 0x000000180b027c10 */ /* 0x000fe200087fe4ff */
[----:B--2---:R-:W-:Y:S01]  /*1d50*/  FMUL R19, R23, R44 ;  /* 0x0000002c17137220 */ /* 0x004fe20000400000 */
[----:B------:R-:W-:-:S04]  /*1d60*/  IADD3 R20, P0, P1, R17, UR8, R10 ;  /* 0x0000000811147c10 */ /* 0x000fc8000f91e00a */
[----:B------:R-:W-:Y:S01]  /*1d70*/  FMNMX3 R23, |R27|, R18, |R19|, !PT ;  /* 0x000000121b177276 */ /* 0x000fe20007800613 */
[----:B------:R-:W-:Y:S01]  /*1d80*/  FMUL R27, R19, UR22 ;  /* 0x00000016131b7c20 */ /* 0x000fe20008400000 */
[----:B------:R-:W-:Y:S01]  /*1d90*/  F2FP.SATFINITE.E4M3.F32.PACK_AB_MERGE_C R11, RZ, R21, RZ ;  /* 0x00000015ff0b723e */ /* 0x000fe200048070ff */
[----:B------:R-:W-:Y:S01]  /*1da0*/  FMUL R36, R36, R9 ;  /* 0x0000000924247220 */ /* 0x000fe20000400000 */
[----:B------:R-:W-:Y:S02]  /*1db0*/  FMNMX R44, RZ, R39, !PT ;  /* 0x00000027ff2c7209 */ /* 0x000fe40007800000 */
[----:B------:R-:W-:Y:S02]  /*1dc0*/  IADD3.X R21, PT, PT, R2, UR9, RZ, P0, P1 ;  /* 0x0000000902157c10 */ /* 0x000fe400087e24ff */
[----:B------:R-:W-:Y:S02]  /*1dd0*/  F2FP.SATFINITE.E4M3.F32.PACK_AB_MERGE_C R9, RZ, R27, RZ ;  /* 0x0000001bff09723e */ /* 0x000fe400048070ff */
[----:B------:R-:W-:Y:S01]  /*1de0*/  FSET.BF.GT.AND R27, R7, RZ, PT ;  /* 0x000000ff071b720a */ /* 0x000fe20003804000 */
[----:B------:R-:W-:Y:S01]  /*1df0*/  FMUL R15, R15, R44 ;  /* 0x0000002c0f0f7220 */ /* 0x000fe20000400000 */
[----:B------:R0:W-:Y:S01]  /*1e00*/  STG.E.U8 desc[UR20][R20.64], R11 ;  /* 0x0000000b14007986 */ /* 0x0001e2000c101114 */
[----:B------:R-:W-:-:S02]  /*1e10*/  IADD3 R18, P0, PT, R20, UR29, RZ ;  /* 0x0000001d14127c10 */ /* 0x000fc4000ff1e0ff */
[----:B------:R-:W-:Y:S01]  /*1e20*/  FSET.BF.GT.AND R44, R34, RZ, PT ;  /* 0x000000ff222c720a */ /* 0x000fe20003804000 */
[----:B0-----:R-:W-:-:S04]  /*1e30*/  FMUL R20, R38, R27 ;  /* 0x0000001b26147220 */ /* 0x001fc80000400000 */
[----:B------:R-:W-:Y:S01]  /*1e40*/  FMUL R31, R5, R44 ;  /* 0x0000002c051f7220 */ /* 0x000fe20000400000 */
[----:B------:R-:W-:-:S04]  /*1e50*/  FMUL R20, R37, R20 ;  /* 0x0000001425147220 */ /* 0x000fc80000400000 */
[----:B------:R-:W-:Y:S01]  /*1e60*/  FMUL R27, R20, UR22 ;  /* 0x00000016141b7c20 */ /* 0x000fe20008400000 */
[----:B------:R-:W-:Y:S01]  /*1e70*/  FMUL R31, R6, R31 ;  /* 0x0000001f061f7220 */ /* 0x000fe20000400000 */
[----:B------:R-:W-:Y:S02]  /*1e80*/  IADD3.X R19, PT, PT, R21, UR30, RZ, P0, !PT ;  /* 0x0000001e15137c10 */ /* 0x000fe400087fe4ff */
[----:B------:R-:W-:Y:S02]  /*1e90*/  FMNMX R34, RZ, R34, !PT ;  /* 0x00000022ff227209 */ /* 0x000fe40007800000 */
[----:B------:R-:W-:Y:S02]  /*1ea0*/  IADD3 R6, P0, PT, R18, UR29, RZ ;  /* 0x0000001d12067c10 */ /* 0x000fe4000ff1e0ff */
[----:B------:R-:W-:Y:S02]  /*1eb0*/  F2FP.SATFINITE.E4M3.F32.PACK_AB_MERGE_C R27, RZ, R27, RZ ;  /* 0x0000001bff1b723e */ /* 0x000fe400048070ff */
[----:B------:R-:W-:Y:S01]  /*1ec0*/  FMNMX3 R23, |R20|, R23, |R31|, !PT ;  /* 0x0000001714177276 */ /* 0x000fe2000780061f */
[----:B------:R-:W-:Y:S01]  /*1ed0*/  FMUL R31, R31, UR22 ;  /* 0x000000161f1f7c20 */ /* 0x000fe20008400000 */
[----:B------:R-:W-:Y:S01]  /*1ee0*/  FMNMX R37, RZ, R7, !PT ;  /* 0x00000007ff257209 */ /* 0x000fe20007800000 */
[----:B------:R-:W-:Y:S01]  /*1ef0*/  FMUL R5, R5, R34 ;  /* 0x0000002205057220 */ /* 0x000fe20000400000 */
[----:B------:R-:W-:Y:S01]  /*1f00*/  IADD3.X R7, PT, PT, R19, UR30, RZ, P0, !PT ;  /* 0x0000001e13077c10 */ /* 0x000fe200087fe4ff */
[----:B------:R-:W-:Y:S01]  /*1f10*/  IMAD.U32 R34, R27, 0x10000, RZ ;  /* 0x000100001b227824 */ /* 0x000fe200078e00ff */
[----:B------:R-:W-:Y:S01]  /*1f20*/  F2FP.SATFINITE.E4M3.F32.PACK_AB_MERGE_C R31, RZ, R31, RZ ;  /* 0x0000001fff1f723e */ /* 0x000fe200048070ff */
[----:B------:R-:W-:Y:S03]  /*1f30*/  STG.E.U8 desc[UR20][R18.64], R9 ;  /* 0x0000000912007986 */ /* 0x000fe6000c101114 */
[----:B------:R-:W-:Y:S01]  /*1f40*/  LOP3.LUT R20, R31, 0xffff, RZ, 0xc0, !PT ;  /* 0x0000ffff1f147812 */ /* 0x000fe200078ec0ff */
[----:B------:R0:W-:Y:S01]  /*1f50*/  STG.E.U8 desc[UR20][R6.64], R27 ;  /* 0x0000001b06007986 */ /* 0x0001e2000c101114 */
[----:B------:R-:W-:-:S02]  /*1f60*/  UMOV UR19, 0x400 ;  /* 0x0000040000137882 */ /* 0x000fc40000000000 */
[----:B------:R-:W-:Y:S01]  /*1f70*/  UIADD3 UR7, UPT, UPT, UR19, 0x20, URZ ;  /* 0x0000002013077890 */ /* 0x000fe2000fffe0ff */
[----:B0-----:R-:W-:Y:S01]  /*1f80*/  LOP3.LUT R27, R34, 0xff0000, RZ, 0xc0, !PT ;  /* 0x00ff0000221b7812 */ /* 0x001fe200078ec0ff */
[----:B------:R-:W-:Y:S02]  /*1f90*/  IMAD.SHL.U32 R9, R9, 0x100, RZ ;  /* 0x0000010009097824 */ /* 0x000fe400078e00ff */
[----:B------:R-:W-:Y:S02]  /*1fa0*/  FMUL R18, R38, R37 ;  /* 0x0000002526127220 */ /* 0x000fe40000400000 */
[----:B------:R-:W-:Y:S01]  /*1fb0*/  IMAD R20, R20, 0x1000000, R27 ;  /* 0x0100000014147824 */ /* 0x000fe200078e021b */
[----:B------:R-:W-:Y:S01]  /*1fc0*/  LOP3.LUT R37, RZ, R3, RZ, 0x33, !PT ;  /* 0x00000003ff257212 */ /* 0x000fe200078e33ff */
[----:B------:R-:W-:Y:S01]  /*1fd0*/  ULEA UR7, UR12, UR7, 0x18 ;  /* 0x000000070c077291 */ /* 0x000fe2000f8ec0ff */
[----:B------:R-:W-:Y:S02]  /*1fe0*/  IADD3 R38, P0, PT, R6, UR29, RZ ;  /* 0x0000001d06267c10 */ /* 0x000fe4000ff1e0ff */
[----:B------:R-:W-:Y:S01]  /*1ff0*/  LOP3.LUT R34, R20, 0xffff, R9, 0xf8, !PT ;  /* 0x0000ffff14227812 */ /* 0x000fe200078ef809 */
[----:B------:R-:W-:Y:S01]  /*2000*/  IMAD.MOV.U32 R44, RZ, RZ, 0x84 ;  /* 0x00000084ff2c7424 */ /* 0x000fe200078e00ff */
[----:B------:R-:W-:Y:S01]  /*2010*/  LOP3.LUT R9, R0, 0x1f, RZ, 0xc0, !PT ;  /* 0x0000001f00097812 */ /* 0x000fe200078ec0ff */
[----:B------:R-:W-:-:S02]  /*2020*/  IMAD.SHL.U32 R20, R33, 0x4, RZ ;  /* 0x0000000421147824 */ /* 0x000fc400078e00ff */
[----:B------:R-:W-:Y:S01]  /*2030*/  IMAD.IADD R37, R37, 0x1, R0 ;  /* 0x0000000125257824 */ /* 0x000fe200078e0200 */
[----:B------:R-:W-:Y:S01]  /*2040*/  IADD3.X R39, PT, PT, R7, UR30, RZ, P0, !PT ;  /* 0x0000001e07277c10 */ /* 0x000fe200087fe4ff */
[----:B------:R-:W-:Y:S01]  /*2050*/  IMAD R27, R9, R44, UR7 ;  /* 0x00000007091b7e24 */ /* 0x000fe2000f8e022c */
[----:B------:R-:W-:Y:S01]  /*2060*/  LOP3.LUT R44, R20, 0x7c, RZ, 0xc0, !PT ;  /* 0x0000007c142c7812 */ /* 0x000fe200078ec0ff */
[----:B------:R-:W-:Y:S02]  /*2070*/  IMAD.SHL.U32 R37, R37, 0x4, RZ ;  /* 0x0000000425257824 */ /* 0x000fe400078e00ff */
[----:B------:R0:W-:Y:S01]  /*2080*/  STG.E.U8 desc[UR20][R38.64], R31 ;  /* 0x0000001f26007986 */ /* 0x0001e2000c101114 */
[----:B------:R-:W-:Y:S01]  /*2090*/  LOP3.LUT R34, R34, 0xff, R11, 0xf8, !PT ;  /* 0x000000ff22227812 */ /* 0x000fe200078ef80b */
[----:B------:R-:W-:Y:S02]  /*20a0*/  VIADD R11, R20, 0xfffffff8 ;  /* 0xfffffff8140b7836 */ /* 0x000fe40000000000 */
[----:B0-----:R-:W-:Y:S01]  /*20b0*/  IMAD.IADD R31, R27, 0x1, R44 ;  /* 0x000000011b1f7824 */ /* 0x001fe200078e022c */
[----:B------:R-:W-:-:S05]  /*20c0*/  LOP3.LUT R44, R37, 0x7c, RZ, 0xc0, !PT ;  /* 0x0000007c252c7812 */ /* 0x000fca00078ec0ff */
[----:B------:R-:W-:Y:S02]  /*20d0*/  IMAD.IADD R37, R27, 0x1, R44 ;  /* 0x000000011b257824 */ /* 0x000fe400078e022c */
[----:B------:R-:W-:Y:S01]  /*20e0*/  VIADD R44, R20, 0xfffffff4 ;  /* 0xfffffff4142c7836 */ /* 0x000fe20000000000 */
[----:B------:R-:W-:Y:S01]  /*20f0*/  LOP3.LUT R20, R11, 0x7c, RZ, 0xc0, !PT ;  /* 0x0000007c0b147812 */ /* 0x000fe200078ec0ff */
[----:B------:R0:W-:Y:S03]  /*2100*/  STS [R31], R29 ;  /* 0x0000001d1f007388 */ /* 0x0001e60000000800 */
[----:B------:R-:W-:Y:S01]  /*2110*/  LOP3.LUT R44, R44, 0x7c, RZ, 0xc0, !PT ;  /* 0x0000007c2c2c7812 */ /* 0x000fe200078ec0ff */
[C---:B------:R-:W-:Y:S02]  /*2120*/  IMAD.IADD R8, R27.reuse, 0x1, R8 ;  /* 0x000000011b087824 */ /* 0x040fe400078e0208 */
[----:B------:R-:W-:-:S02]  /*2130*/  IMAD.IADD R45, R27, 0x1, R20 ;  /* 0x000000011b2d7824 */ /* 0x000fc400078e0214 */
[----:B------:R-:W-:Y:S01]  /*2140*/  IMAD.IADD R44, R27, 0x1, R44 ;  /* 0x000000011b2c7824 */ /* 0x000fe200078e022c */
[----:B------:R-:W-:Y:S04]  /*2150*/  STS [R37], R35 ;  /* 0x0000002325007388 */ /* 0x000fe80000000800 */
[----:B------:R1:W-:Y:S01]  /*2160*/  STS [R45], R34 ;  /* 0x000000222d007388 */ /* 0x0003e20000000800 */
[----:B------:R-:W-:Y:S02]  /*2170*/  FSET.BF.GT.AND R11, R16, RZ, PT ;  /* 0x000000ff100b720a */ /* 0x000fe40003804000 */
[----:B0-----:R-:W-:-:S03]  /*2180*/  FMNMX R29, RZ, R16, !PT ;  /* 0x00000010ff1d7209 */ /* 0x001fc60007800000 */
[C---:B------:R-:W-:Y:S02]  /*2190*/  FMUL R16, R14.reuse, R11 ;  /* 0x0000000b0e107220 */ /* 0x040fe40000400000 */
[----:B------:R-:W-:Y:S01]  /*21a0*/  FMUL R29, R14, R29 ;  /* 0x0000001d0e1d7220 */ /* 0x000fe20000400000 */
[----:B------:R-:W-:-:S05]  /*21b0*/  FSET.BF.GT.AND R11, R40, RZ, PT ;  /* 0x000000ff280b720a */ /* 0x000fca0003804000 */
[----:B------:R-:W-:Y:S01]  /*21c0*/  FMUL R14, R12, R11 ;  /* 0x0000000b0c0e7220 */ /* 0x000fe20000400000 */
[----:B------:R-:W-:-:S05]  /*21d0*/  FSET.BF.GT.AND R11, R42, RZ, PT ;  /* 0x000000ff2a0b720a */ /* 0x000fca0003804000 */
[----:B------:R-:W-:Y:S01]  /*21e0*/  FMUL R11, R4, R11 ;  /* 0x0000000b040b7220 */ /* 0x000fe20000400000 */
[----:B------:R-:W-:Y:S01]  /*21f0*/  FMNMX R27, RZ, R40, !PT ;  /* 0x00000028ff1b7209 */ /* 0x000fe20007800000 */
[----:B------:R-:W-:Y:S01]  /*2200*/  FMUL R43, R43, R14 ;  /* 0x0000000e2b2b7220 */ /* 0x000fe20000400000 */
[----:B------:R-:W-:-:S03]  /*2210*/  IADD3 R14, PT, PT, R17, UR8, R10 ;  /* 0x00000008110e7c10 */ /* 0x000fc6000fffe00a */
[----:B------:R-:W-:Y:S01]  /*2220*/  FMUL R12, R12, R27 ;  /* 0x0000001b0c0c7220 */ /* 0x000fe20000400000 */
[----:B------:R-:W-:Y:S01]  /*2230*/  FMUL R27, R5, UR22 ;  /* 0x00000016051b7c20 */ /* 0x000fe20008400000 */
[----:B------:R-:W-:Y:S01]  /*2240*/  FMUL R24, R24, R11 ;  /* 0x0000000b18187220 */ /* 0x000fe20000400000 */
[----:B------:R-:W-:-:S04]  /*2250*/  FMNMX3 R11, |R36|, R23, |R15|, !PT ;  /* 0x00000017240b7276 */ /* 0x000fc8000780060f */
[C---:B------:R-:W-:Y:S01]  /*2260*/  FMNMX3 R11, |R18|.reuse, R11, |R5|, !PT ;  /* 0x0000000b120b7276 */ /* 0x040fe20007800605 */
[----:B------:R-:W-:Y:S01]  /*2270*/  FMUL R18, R18, UR22 ;  /* 0x0000001612127c20 */ /* 0x000fe20008400000 */
[C---:B------:R-:W-:Y:S01]  /*2280*/  IADD3 R20, P0, PT, R14.reuse, UR14, RZ ;  /* 0x0000000e0e147c10 */ /* 0x040fe2000ff1e0ff */
[----:B------:R-:W-:-:S03]  /*2290*/  VIADD R14, R14, UR29 ;  /* 0x0000001d0e0e7c36 */ /* 0x000fc60008000000 */
[----:B------:R-:W-:Y:S02]  /*22a0*/  F2FP.SATFINITE.E4M3.F32.PACK_AB_MERGE_C R5, RZ, R18, RZ ;  /* 0x00000012ff05723e */ /* 0x000fe400048070ff */
[----:B------:R-:W-:Y:S02]  /*22b0*/  IADD3.X R21, PT, PT, R21, UR15, RZ, P0, !PT ;  /* 0x0000000f15157c10 */ /* 0x000fe400087fe4ff */
[----:B------:R-:W-:Y:S01]  /*22c0*/  F2FP.SATFINITE.E4M3.F32.PACK_AB_MERGE_C R27, RZ, R27, RZ ;  /* 0x0000001bff1b723e */ /* 0x000fe200048070ff */
[----:B-1----:R-:W-:Y:S01]  /*22d0*/  IMAD.U32 R34, R5, 0x10000, RZ ;  /* 0x0001000005227824 */ /* 0x002fe200078e00ff */
[----:B------:R-:W-:Y:S02]  /*22e0*/  IADD3 R14, P0, PT, R14, UR14, RZ ;  /* 0x0000000e0e0e7c10 */ /* 0x000fe4000ff1e0ff */
[----:B------:R-:W-:Y:S01]  /*22f0*/  FSET.BF.GT.AND R18, R25, RZ, PT ;  /* 0x000000ff1912720a */ /* 0x000fe20003804000 */
[----:B------:R-:W-:Y:S01]  /*2300*/  FMUL R16, R41, R16 ;  /* 0x0000001029107220 */ /* 0x000fe20000400000 */
[----:B------:R-:W-:Y:S01]  /*2310*/  FMUL R35, R15, UR22 ;  /* 0x000000160f237c20 */ /* 0x000fe20008400000 */
[----:B------:R-:W-:-:S02]  /*2320*/  LOP3.LUT R34, R34, 0xff0000, RZ, 0xc0, !PT ;  /* 0x00ff000022227812 */ /* 0x000fc400078ec0ff */
[----:B------:R-:W-:Y:S02]  /*2330*/  LOP3.LUT R41, R27, 0xffff, RZ, 0xc0, !PT ;  /* 0x0000ffff1b297812 */ /* 0x000fe400078ec0ff */
[----:B------:R-:W-:Y:S01]  /*2340*/  IADD3.X R15, PT, PT, R19, UR15, RZ, P0, !PT ;  /* 0x0000000f130f7c10 */ /* 0x000fe200087fe4ff */
[----:B------:R-:W-:Y:S01]  /*2350*/  FMUL R19, R13, R18 ;  /* 0x000000120d137220 */ /* 0x000fe20000400000 */
[----:B------:R-:W-:Y:S01]  /*2360*/  IADD3 R6, P0, PT, R6, UR14, RZ ;  /* 0x0000000e06067c10 */ /* 0x000fe2000ff1e0ff */
[----:B------:R-:W-:Y:S01]  /*2370*/  FMUL R23, R36, UR22 ;  /* 0x0000001624177c20 */ /* 0x000fe20008400000 */
[----:B------:R-:W-:Y:S02]  /*2380*/  IMAD R34, R41, 0x1000000, R34 ;  /* 0x0100000029227824 */ /* 0x000fe400078e0222 */
[----:B------:R-:W-:Y:S01]  /*2390*/  FMUL R41, R26, R19 ;  /* 0x000000131a297220 */ /* 0x000fe20000400000 */
[----:B------:R-:W-:Y:S01]  /*23a0*/  IADD3.X R7, PT, PT, R7, UR15, RZ, P0, !PT ;  /* 0x0000000f07077c10 */ /* 0x000fe200087fe4ff */
[----:B------:R-:W-:Y:S01]  /*23b0*/  FMUL R26, R24, UR22 ;  /* 0x00000016181a7c20 */ /* 0x000fe20008400000 */
[----:B------:R-:W-:-:S02]  /*23c0*/  IADD3 R18, P0, PT, R38, UR14, RZ ;  /* 0x0000000e26127c10 */ /* 0x000fc4000ff1e0ff */
[----:B------:R-:W-:Y:S02]  /*23d0*/  F2FP.SATFINITE.E4M3.F32.PACK_AB_MERGE_C R23, RZ, R23, RZ ;  /* 0x00000017ff17723e */ /* 0x000fe400048070ff */
[----:B------:R-:W-:Y:S02]  /*23e0*/  F2FP.SATFINITE.E4M3.F32.PACK_AB_MERGE_C R35, RZ, R35, RZ ;  /* 0x00000023ff23723e */ /* 0x000fe400048070ff */
[----:B------:R-:W-:Y:S02]  /*23f0*/  IADD3 R17, P1, P2, R30, UR23, R17 ;  /* 0x000000171e117c10 */ /* 0x000fe4000fa3e011 */
[----:B------:R-:W-:Y:S01]  /*2400*/  IADD3.X R19, PT, PT, R39, UR15, RZ, P0, !PT ;  /* 0x0000000f27137c10 */ /* 0x000fe200087fe4ff */
[----:B------:R-:W-:Y:S01]  /*2410*/  FMUL R39, R41, UR22 ;  /* 0x0000001629277c20 */ /* 0x000fe20008400000 */
[----:B------:R-:W-:Y:S01]  /*2420*/  F2FP.SATFINITE.E4M3.F32.PACK_AB_MERGE_C R26, RZ, R26, RZ ;  /* 0x0000001aff1a723e */ /* 0x000fe200048070ff */
[----:B------:R0:W-:Y:S01]  /*2430*/  STG.E.U8 desc[UR20][R20.64], R23 ;  /* 0x0000001714007986 */ /* 0x0001e2000c101114 */
[----:B------:R-:W-:-:S03]  /*2440*/  IADD3.X R2, PT, PT, RZ, UR24, R2, P1, P2 ;  /* 0x00000018ff027c10 */ /* 0x000fc60008fe4402 */
[----:B------:R1:W-:Y:S01]  /*2450*/  STG.E.U8 desc[UR20][R14.64], R35 ;  /* 0x000000230e007986 */ /* 0x0003e2000c101114 */
[----:B------:R-:W-:-:S03]  /*2460*/  F2FP.SATFINITE.E4M3.F32.PACK_AB_MERGE_C R39, RZ, R39, RZ ;  /* 0x00000027ff27723e */ /* 0x000fc600048070ff */
[----:B------:R2:W-:Y:S01]  /*2470*/  STG.E.U8 desc[UR20][R6.64], R5 ;  /* 0x0000000506007986 */ /* 0x0005e2000c101114 */
[----:B0-----:R-:W-:Y:S01]  /*2480*/  IADD3 R20, P0, PT, R17, UR8, RZ ;  /* 0x0000000811147c10 */ /* 0x001fe2000ff1e0ff */
[----:B-1----:R-:W-:-:S03]  /*2490*/  IMAD.U32 R15, R26, 0x10000, RZ ;  /* 0x000100001a0f7824 */ /* 0x002fc600078e00ff */
[----:B------:R-:W-:Y:S01]  /*24a0*/  IADD3.X R21, PT, PT, R2, UR9, RZ, P0, !PT ;  /* 0x0000000902157c10 */ /* 0x000fe200087fe4ff */
[----:B--2---:R-:W-:Y:S01]  /*24b0*/  FMUL R6, R43, UR22 ;  /* 0x000000162b067c20 */ /* 0x004fe20008400000 */
[----:B------:R0:W-:Y:S01]  /*24c0*/  STG.E.U8 desc[UR20][R18.64], R27 ;  /* 0x0000001b12007986 */ /* 0x0001e2000c101114 */
[----:B------:R-:W-:Y:S01]  /*24d0*/  FMUL R2, R16, UR22 ;  /* 0x0000001610027c20 */ /* 0x000fe20008400000 */
[----:B------:R-:W-:Y:S02]  /*24e0*/  LOP3.LUT R7, R39, 0xffff, RZ, 0xc0, !PT ;  /* 0x0000ffff27077812 */ /* 0x000fe400078ec0ff */
[----:B------:R-:W-:Y:S02]  /*24f0*/  LOP3.LUT R36, R15, 0xff0000, RZ, 0xc0, !PT ;  /* 0x00ff00000f247812 */ /* 0x000fe400078ec0ff */
[----:B------:R-:W-:Y:S02]  /*2500*/  IADD3 R14, P0, PT, R20, UR29, RZ ;  /* 0x0000001d140e7c10 */ /* 0x000fe4000ff1e0ff */
[----:B------:R-:W-:-:S02]  /*2510*/  F2FP.SATFINITE.E4M3.F32.PACK_AB_MERGE_C R5, RZ, R2, RZ ;  /* 0x00000002ff05723e */ /* 0x000fc400048070ff */
[----:B0-----:R-:W-:Y:S01]  /*2520*/  F2FP.SATFINITE.E4M3.F32.PACK_AB_MERGE_C R27, RZ, R6, RZ ;  /* 0x00000006ff1b723e */ /* 0x001fe200048070ff */
[----:B------:R-:W-:Y:S01]  /*2530*/  IMAD R7, R7, 0x1000000, R36 ;  /* 0x0100000007077824 */ /* 0x000fe200078e0224 */
[----:B------:R-:W-:-:S03]  /*2540*/  IADD3.X R15, PT, PT, R21, UR30, RZ, P0, !PT ;  /* 0x0000001e150f7c10 */ /* 0x000fc600087fe4ff */
[----:B------:R-:W-:Y:S01]  /*2550*/  IMAD.SHL.U32 R2, R27, 0x100, RZ ;  /* 0x000001001b027824 */ /* 0x000fe200078e00ff */
[----:B------:R-:W-:Y:S02]  /*2560*/  IADD3 R6, P0, PT, R14, UR29, RZ ;  /* 0x0000001d0e067c10 */ /* 0x000fe4000ff1e0ff */
[----:B------:R-:W-:Y:S02]  /*2570*/  FMNMX R17, RZ, R42, !PT ;  /* 0x0000002aff117209 */ /* 0x000fe40007800000 */
[----:B------:R-:W-:Y:S02]  /*2580*/  LOP3.LUT R38, R7, 0xffff, R2, 0xf8, !PT ;  /* 0x0000ffff07267812 */ /* 0x000fe400078ef802 */
[----:B------:R-:W-:Y:S02]  /*2590*/  IADD3.X R7, PT, PT, R15, UR30, RZ, P0, !PT ;  /* 0x0000001e0f077c10 */ /* 0x000fe400087fe4ff */
[----:B------:R-:W-:Y:S01]  /*25a0*/  IADD3 R18, P0, PT, R6, UR29, RZ ;  /* 0x0000001d06127c10 */ /* 0x000fe2000ff1e0ff */
[----:B------:R-:W-:-:S03]  /*25b0*/  FMUL R2, R4, R17 ;  /* 0x0000001104027220 */ /* 0x000fc60000400000 */
[----:B------:R-:W-:Y:S02]  /*25c0*/  IADD3.X R19, PT, PT, R7, UR30, RZ, P0, !PT ;  /* 0x0000001e07137c10 */ /* 0x000fe400087fe4ff */
[----:B------:R-:W-:Y:S01]  /*25d0*/  IADD3 R4, P0, PT, R20, UR14, RZ ;  /* 0x0000000e14047c10 */ /* 0x000fe2000ff1e0ff */
[----:B------:R0:W-:Y:S01]  /*25e0*/  STG.E.U8 desc[UR20][R20.64], R5 ;  /* 0x0000000514007986 */ /* 0x0001e2000c101114 */
[----:B------:R-:W-:Y:S01]  /*25f0*/  FMNMX R36, RZ, R25, !PT ;  /* 0x00000019ff247209 */ /* 0x000fe20007800000 */
[----:B------:R-:W-:Y:S01]  /*2600*/  FMUL R17, R29, UR22 ;  /* 0x000000161d117c20 */ /* 0x000fe20008400000 */
[----:B------:R-:W-:Y:S01]  /*2610*/  LOP3.LUT R25, R38, 0xff, R5, 0xf8, !PT ;  /* 0x000000ff26197812 */ /* 0x000fe200078ef805 */
[----:B------:R1:W-:Y:S03]  /*2620*/  STG.E.U8 desc[UR20][R14.64], R27 ;  /* 0x0000001b0e007986 */ /* 0x0003e6000c101114 */
[----:B------:R-:W-:-:S02]  /*2630*/  F2FP.SATFINITE.E4M3.F32.PACK_AB_MERGE_C R17, RZ, R17, RZ ;  /* 0x00000011ff11723e */ /* 0x000fc400048070ff */
[----:B0-----:R-:W-:Y:S02]  /*2640*/  IADD3.X R5, PT, PT, R21, UR15, RZ, P0, !PT ;  /* 0x0000000f15057c10 */ /* 0x001fe400087fe4ff */
[----:B-1----:R-:W-:Y:S01]  /*2650*/  IADD3 R14, P0, PT, R14, UR14, RZ ;  /* 0x0000000e0e0e7c10 */ /* 0x002fe2000ff1e0ff */
[----:B------:R0:W-:Y:S03]  /*2660*/  STG.E.U8 desc[UR20][R6.64], R26 ;  /* 0x0000001a06007986 */ /* 0x0001e6000c101114 */
[----:B------:R-:W-:Y:S01]  /*2670*/  IADD3.X R15, PT, PT, R15, UR15, RZ, P0, !PT ;  /* 0x0000000f0f0f7c10 */ /* 0x000fe200087fe4ff */
[----:B------:R-:W-:Y:S01]  /*2680*/  FMUL R13, R13, R36 ;  /* 0x000000240d0d7220 */ /* 0x000fe20000400000 */
[----:B------:R-:W-:Y:S01]  /*2690*/  STG.E.U8 desc[UR20][R18.64], R39 ;  /* 0x0000002712007986 */ /* 0x000fe2000c101114 */
[----:B------:R-:W-:Y:S01]  /*26a0*/  FMUL R21, R12, UR22 ;  /* 0x000000160c157c20 */ /* 0x000fe20008400000 */
[----:B0-----:R-:W-:-:S02]  /*26b0*/  IADD3 R6, P0, PT, R6, UR14, RZ ;  /* 0x0000000e06067c10 */ /* 0x001fc4000ff1e0ff */
[----:B------:R0:W-:Y:S02]  /*26c0*/  STS [R44], R25 ;  /* 0x000000192c007388 */ /* 0x0001e40000000800 */
[----:B------:R-:W-:Y:S02]  /*26d0*/  IADD3.X R7, PT, PT, R7, UR15, RZ, P0, !PT ;  /* 0x0000000f07077c10 */ /* 0x000fe400087fe4ff */
[----:B------:R1:W-:Y:S01]  /*26e0*/  STG.E.U8 desc[UR20][R4.64], R17 ;  /* 0x0000001104007986 */ /* 0x0003e2000c101114 */
[----:B------:R-:W-:Y:S01]  /*26f0*/  F2FP.SATFINITE.E4M3.F32.PACK_AB_MERGE_C R21, RZ, R21, RZ ;  /* 0x00000015ff15723e */ /* 0x000fe200048070ff */
[----:B0-----:R-:W-:Y:S01]  /*2700*/  FMUL R25, R2, UR22 ;  /* 0x0000001602197c20 */ /* 0x001fe20008400000 */
[----:B-1----:R-:W-:Y:S01]  /*2710*/  IADD3 R4, P0, PT, R18, UR14, RZ ;  /* 0x0000000e12047c10 */ /* 0x002fe2000ff1e0ff */
[----:B------:R-:W-:-:S03]  /*2720*/  FMUL R18, R13, UR22 ;  /* 0x000000160d127c20 */ /* 0x000fc60008400000 */
[----:B------:R-:W-:Y:S02]  /*2730*/  F2FP.SATFINITE.E4M3.F32.PACK_AB_MERGE_C R25, RZ, R25, RZ ;  /* 0x00000019ff19723e */ /* 0x000fe400048070ff */
[----:B------:R-:W-:Y:S02]  /*2740*/  IADD3.X R5, PT, PT, R19, UR15, RZ, P0, !PT ;  /* 0x0000000f13057c10 */ /* 0x000fe400087fe4ff */
[----:B------:R-:W-:Y:S01]  /*2750*/  F2FP.SATFINITE.E4M3.F32.PACK_AB_MERGE_C R19, RZ, R18, RZ ;  /* 0x00000012ff13723e */ /* 0x000fe200048070ff */
[----:B------:R-:W-:Y:S04]  /*2760*/  STG.E.U8 desc[UR20][R14.64], R21 ;  /* 0x000000150e007986 */ /* 0x000fe8000c101114 */
[----:B------:R0:W-:Y:S04]  /*2770*/  STG.E.U8 desc[UR20][R6.64], R25 ;  /* 0x0000001906007986 */ /* 0x0001e8000c101114 */
[----:B------:R1:W-:Y:S01]  /*2780*/  STG.E.U8 desc[UR20][R4.64], R19 ;  /* 0x0000001304007986 */ /* 0x0003e2000c101114 */
[----:B------:R-:W-:Y:S01]  /*2790*/  BAR.SYNC.DEFER_BLOCKING 0x0 ;  /* 0x0000000000007b1d */ /* 0x000fe20000010000 */
[----:B------:R-:W-:Y:S01]  /*27a0*/  UIMAD UR6, UR6, UR16, URZ ;  /* 0x00000010060672a4 */ /* 0x000fe2000f8e02ff */
[----:B0-----:R-:W-:Y:S01]  /*27b0*/  LOP3.LUT R6, R33, 0x1f, RZ, 0xc0, !PT ;  /* 0x0000001f21067812 */ /* 0x001fe200078ec0ff */
[----:B------:R-:W-:-:S02]  /*27c0*/  UIMAD.WIDE.U32 UR8, UR13, UR16, URZ ;  /* 0x000000100d0872a5 */ /* 0x000fc4000f8e00ff */
[----:B------:R-:W-:Y:S02]  /*27d0*/  UIMAD UR7, UR13, UR17, UR6 ;  /* 0x000000110d0772a4 */ /* 0x000fe4000f8e0206 */
[----:B------:R-:W-:Y:S02]  /*27e0*/  USHF.R.U32.HI UR18, URZ, 0x2, UR17 ;  /* 0x00000002ff127899 */ /* 0x000fe40008011611 */
[----:B------:R-:W-:Y:S02]  /*27f0*/  USHF.R.U64 UR23, UR16, 0x2, UR17 ;  /* 0x0000000210177899 */ /* 0x000fe40008001211 */
[----:B------:R-:W-:Y:S02]  /*2800*/  USHF.L.U32 UR6, UR8, 0x5, URZ ;  /* 0x0000000508067899 */ /* 0x000fe400080006ff */
[----:B------:R-:W-:Y:S01]  /*2810*/  UIADD3 UR7, UPT, UPT, UR9, UR7, URZ ;  /* 0x0000000709077290 */ /* 0x000fe2000fffe0ff */
[----:B------:R-:W0:Y:S04]  /*2820*/  LDS R27, [R8] ;  /* 0x00000000081b7984 */ /* 0x000e280000000800 */
[----:B------:R-:W2:Y:S04]  /*2830*/  LDS R33, [R8+0x4] ;  /* 0x0000040008217984 */ /* 0x000ea80000000800 */
[----:B------:R-:W3:Y:S04]  /*2840*/  LDS R18, [R8+0x8] ;  /* 0x0000080008127984 */ /* 0x000ee80000000800 */
[----:B------:R-:W4:Y:S01]  /*2850*/  LDS R39, [R8+0xc] ;  /* 0x00000c0008277984 */ /* 0x000f220000000800 */
[----:B------:R-:W-:Y:S01]  /*2860*/  IMAD.U32 R14, RZ, RZ, UR23 ;  /* 0x00000017ff0e7e24 */ /* 0x000fe2000f8e00ff */
[----:B------:R-:W-:Y:S01]  /*2870*/  ULEA UR6, UP0, UR4, UR6, 0x7 ;  /* 0x0000000604067291 */ /* 0x000fe2000f8038ff */
[----:B------:R-:W-:Y:S01]  /*2880*/  IMAD.U32 R15, RZ, RZ, UR18 ;  /* 0x00000012ff0f7e24 */ /* 0x000fe2000f8e00ff */
[----:B------:R-:W-:Y:S01]  /*2890*/  USHF.L.U64.HI UR8, UR8, 0x5, UR7 ;  /* 0x0000000508087899 */ /* 0x000fe20008010207 */
[----:B------:R-:W-:Y:S01]  /*28a0*/  IMAD.MOV.U32 R7, RZ, RZ, RZ ;  /* 0x000000ffff077224 */ /* 0x000fe200078e00ff */
[----:B------:R-:W-:Y:S01]  /*28b0*/  UIADD3 UR6, UP1, UPT, UR6, UR10, URZ ;  /* 0x0000000a06067290 */ /* 0x000fe2000ff3e0ff */
[----:B------:R-:W-:Y:S01]  /*28c0*/  IMAD.WIDE.U32 R14, R3, UR23, R14 ;  /* 0x00000017030e7c25 */ /* 0x000fe2000f8e000e */
[----:B------:R-:W-:-:S03]  /*28d0*/  ULEA.HI.X UR4, UR4, UR8, UR5, 0x7, UP0 ;  /* 0x0000000804047291 */ /* 0x000fc600080f3c05 */
[C---:B------:R-:W-:Y:S02]  /*28e0*/  IMAD R20, R3.reuse, UR18, RZ ;  /* 0x0000001203147c24 */ /* 0x040fe4000f8e02ff */
[----:B------:R-:W-:Y:S01]  /*28f0*/  IMAD.WIDE.U32 R6, R3, UR23, R6 ;  /* 0x0000001703067c25 */ /* 0x000fe2000f8e0006 */
[----:B------:R-:W-:Y:S01]  /*2900*/  UIADD3.X UR4, UPT, UPT, UR4, UR11, URZ, UP1, !UPT ;  /* 0x0000000b04047290 */ /* 0x000fe20008ffe4ff */
[----:B------:R-:W-:Y:S02]  /*2910*/  IADD3 R22, P1, PT, R22, R14, RZ ;  /* 0x0000000e16167210 */ /* 0x000fe40007f3e0ff */
[----:B-1----:R-:W-:Y:S01]  /*2920*/  IMAD.IADD R5, R7, 0x1, R20 ;  /* 0x0000000107057824 */ /* 0x002fe200078e0214 */
[----:B------:R-:W-:Y:S01]  /*2930*/  LEA R4, P0, R6, UR6, 0x2 ;  /* 0x0000000606047c11 */ /* 0x000fe2000f8010ff */
[----:B------:R-:W-:Y:S02]  /*2940*/  IMAD.IADD R26, R20, 0x1, R15 ;  /* 0x00000001141a7824 */ /* 0x000fe400078e020f */
[----:B------:R-:W-:Y:S01]  /*2950*/  IMAD.U32 R25, R25, 0x10000, RZ ;  /* 0x0001000019197824 */ /* 0x000fe200078e00ff */
[----:B------:R-:W-:Y:S01]  /*2960*/  IADD3 R15, P2, PT, R14, UR23, RZ ;  /* 0x000000170e0f7c10 */ /* 0x000fe2000ff5e0ff */
[----:B------:R-:W-:Y:S01]  /*2970*/  IMAD.X R7, RZ, RZ, R26, P1 ;  /* 0x000000ffff077224 */ /* 0x000fe200008e061a */
[----:B------:R-:W-:-:S02]  /*2980*/  LEA.HI.X R5, R6, UR4, R5, 0x2, P0 ;  /* 0x0000000406057c11 */ /* 0x000fc400080f1405 */
[----:B------:R-:W-:Y:S02]  /*2990*/  LEA R6, P0, R22, UR6, 0x2 ;  /* 0x0000000616067c11 */ /* 0x000fe4000f8010ff */
[----:B------:R-:W-:Y:S02]  /*29a0*/  LOP3.LUT R19, R19, 0xffff, RZ, 0xc0, !PT ;  /* 0x0000ffff13137812 */ /* 0x000fe400078ec0ff */
[----:B------:R-:W-:Y:S02]  /*29b0*/  LOP3.LUT R20, R25, 0xff0000, RZ, 0xc0, !PT ;  /* 0x00ff000019147812 */ /* 0x000fe400078ec0ff */
[----:B------:R-:W-:Y:S02]  /*29c0*/  IADD3.X R14, PT, PT, R26, UR18, RZ, P2, !PT ;  /* 0x000000121a0e7c10 */ /* 0x000fe400097fe4ff */
[----:B------:R-:W-:Y:S02]  /*29d0*/  IADD3 R10, P1, PT, R10, R15, RZ ;  /* 0x0000000f0a0a7210 */ /* 0x000fe40007f3e0ff */
[----:B------:R-:W-:Y:S01]  /*29e0*/  IADD3 R15, P2, P3, R30, UR23, R15 ;  /* 0x000000171e0f7c10 */ /* 0x000fe2000fb5e00f */
[----:B------:R-:W-:Y:S01]  /*29f0*/  IMAD.SHL.U32 R21, R21, 0x100, RZ ;  /* 0x0000010015157824 */ /* 0x000fe200078e00ff */
[----:B------:R-:W-:Y:S01]  /*2a00*/  LEA.HI.X R7, R22, UR4, R7, 0x2, P0 ;  /* 0x0000000416077c11 */ /* 0x000fe200080f1407 */
[----:B------:R-:W-:Y:S01]  /*2a10*/  IMAD R22, R19, 0x1000000, R20 ;  /* 0x0100000013167824 */ /* 0x000fe200078e0214 */
[--C-:B------:R-:W-:Y:S01]  /*2a20*/  IADD3.X R26, PT, PT, RZ, UR18, R14.reuse, P2, P3 ;  /* 0x00000012ff1a7c10 */ /* 0x100fe200097e640e */
[----:B------:R-:W-:Y:S01]  /*2a30*/  IMAD.X R19, RZ, RZ, R14, P1 ;  /* 0x000000ffff137224 */ /* 0x000fe200008e060e */
[----:B------:R-:W-:-:S02]  /*2a40*/  LEA R20, P0, R10, UR6, 0x2 ;  /* 0x000000060a147c11 */ /* 0x000fc4000f8010ff */
[----:B------:R-:W-:Y:S01]  /*2a50*/  LEA R14, P1, R15, UR6, 0x2 ;  /* 0x000000060f0e7c11 */ /* 0x000fe2000f8210ff */
[----:B0-----:R-:W-:Y:S01]  /*2a60*/  STG.E desc[UR20][R4.64], R27 ;  /* 0x0000001b04007986 */ /* 0x001fe2000c101914 */
[----:B------:R-:W-:Y:S01]  /*2a70*/  LOP3.LUT R22, R22, 0xffff, R21, 0xf8, !PT ;  /* 0x0000ffff16167812 */ /* 0x000fe200078ef815 */
[----:B------:R-:W-:Y:S01]  /*2a80*/  IMAD.SHL.U32 R35, R35, 0x100, RZ ;  /* 0x0000010023237824 */ /* 0x000fe200078e00ff */
[----:B------:R-:W-:Y:S01]  /*2a90*/  LEA.HI.X R21, R10, UR4, R19, 0x2, P0 ;  /* 0x000000040a157c11 */ /* 0x000fe200080f1413 */
[----:B------:R-:W0:Y:S01]  /*2aa0*/  LDCU.64 UR6, c[0x0][0x3a8] ;  /* 0x00007500ff0677ac */ /* 0x000e220008000a00 */
[----:B------:R-:W-:Y:S01]  /*2ab0*/  LEA.HI.X R15, R15, UR4, R26, 0x2, P1 ;  /* 0x000000040f0f7c11 */ /* 0x000fe200088f141a */
[----:B--2---:R1:W-:Y:S04]  /*2ac0*/  STG.E desc[UR20][R6.64], R33 ;  /* 0x0000002106007986 */ /* 0x0043e8000c101914 */
[----:B---3--:R2:W-:Y:S04]  /*2ad0*/  STG.E desc[UR20][R20.64], R18 ;  /* 0x0000001214007986 */ /* 0x0085e8000c101914 */
[----:B----4-:R3:W-:Y:S01]  /*2ae0*/  STG.E desc[UR20][R14.64], R39 ;  /* 0x000000270e007986 */ /* 0x0107e2000c101914 */
        /* <DEDUP_REMOVED lines=67> */
.L_x_5811:
[----:B------:R-:W-:Y:S02]  /*2f20*/  ISETP.NE.AND P0, PT, R0, RZ, PT ;  /* 0x000000ff0000720c */ /* 0x000fe40003f05270 */
[----:B-1----:R-:W-:-:S11]  /*2f30*/  FMNMX R5, R4, R5, !PT ;  /* 0x0000000504057209 */ /* 0x002fd60007800000 */
[----:B------:R-:W-:Y:S05]  /*2f40*/  @P0 BRA `(.L_x_5804) ;  /* 0x0000000000080947 */ /* 0x000fea0003800000 */
[----:B------:R-:W1:Y:S02]  /*2f50*/  LDC.64 R2, c[0x0][0x3a8] ;  /* 0x0000ea00ff027b82 */ /* 0x000e640000000a00 */
[----:B-1----:R1:W-:Y:S02]  /*2f60*/  REDG.E.MAX.S32.STRONG.GPU desc[UR20][R2.64], R5 ;  /* 0x000000050200798e */ /* 0x0023e4000d12e314 */
.L_x_5804:
[----:B------:R-:W-:Y:S05]  /*2f70*/  BSYNC B0 ;  /* 0x0000000000007941 */ /* 0x000fea0003800000 */
.L_x_5803:
        /* <DEDUP_REMOVED lines=12> */
[----:B01----:R-:W-:Y:S05]  /*3040*/  CALL.REL.NOINC `($__internal_163_$__cuda_sm20_rcp_rn_f32_slowpath) ;  /* 0x0000000400987944 */ /* 0x003fea0003c00000 */
[----:B------:R-:W-:Y:S05]  /*3050*/  BRA `(.L_x_5807) ;  /* 0x0000000000147947 */ /* 0x000fea0003800000 */
.L_x_5806:
[----:B-1----:R-:W1:Y:S01]  /*3060*/  MUFU.RCP R5, UR22 ;  /* 0x0000001600057d08 */ /* 0x002e620008001000 */
[----:B------:R-:W-:-:S04]  /*3070*/  IMAD.U32 R0, RZ, RZ, UR22 ;  /* 0x00000016ff007e24 */ /* 0x000fc8000f8e00ff */
[----:B-1----:R-:W-:-:S04]  /*3080*/  FFMA R0, R5, R0, -1 ;  /* 0xbf80000005007423 */ /* 0x002fc80000000000 */
[----:B------:R-:W-:-:S04]  /*3090*/  FADD.FTZ R0, -R0, -RZ ;  /* 0x800000ff00007221 */ /* 0x000fc80000010100 */
[----:B------:R-:W-:-:S07]  /*30a0*/  FFMA R5, R5, R0, R5 ;  /* 0x0000000005057223 */ /* 0x000fce0000000005 */
.L_x_5807:
[----:B------:R-:W1:Y:S02]  /*30b0*/  LDC.64 R2, c[0x0][0x3b0] ;  /* 0x0000ec00ff027b82 */ /* 0x000e640000000a00 */
[----:B-1----:R-:W-:Y:S01]  /*30c0*/  STG.E desc[UR20][R2.64], R5 ;  /* 0x0000000502007986 */ /* 0x002fe2000c101914 */
[----:B------:R-:W-:Y:S05]  /*30d0*/  EXIT ;  /* 0x000000000000794d */ /* 0x000fea0003800000 */
.L_x_5805:
[----:B------:R-:W-:Y:S02]  /*30e0*/  IMAD.MOV.U32 R7, RZ, RZ, 0x4 ;  /* 0x00000004ff077424 */ /* 0x000fe400078e00ff */
[----:B------:R-:W-:Y:S02]  /*30f0*/  IMAD.MOV.U32 R9, RZ, RZ, 0x1f ;  /* 0x0000001fff097424 */ /* 0x000fe400078e00ff */
[----:B------:R-:W-:-:S07]  /*3100*/  IMAD.MOV.U32 R6, RZ, RZ, -0x1 ;  /* 0xffffffffff067424 */ /* 0x000fce00078e00ff */
[----:B01----:R-:W-:Y:S05]  /*3110*/  WARPSYNC.COLLECTIVE R6, `(.L_x_5808) ;  /* 0x0000000006087348 */ /* 0x003fea0003c00000 */
[----:B-1----:R1:W2:Y:S02]  /*3120*/  SHFL.DOWN P0, R5, R2, R7, R9 ;  /* 0x0800000702057389 */ /* 0x0022a40000000009 */
[----:B012---:R-:W-:Y:S05]  /*3130*/  ENDCOLLECTIVE ;  /* 0x000000000000791b */ /* 0x007fea0003800000 */
.L_x_5808:
[----:B------:R-:W-:Y:S02]  /*3140*/  IMAD.MOV.U32 R7, RZ, RZ, 0x2 ;  /* 0x00000002ff077424 */ /* 0x000fe400078e00ff */
[----:B------:R-:W-:-:S05]  /*3150*/  IMAD.MOV.U32 R3, RZ, RZ, R5 ;  /* 0x000000ffff037224 */ /* 0x000fca00078e0005 */
[----:B------:R-:W-:-:S05]  /*3160*/  FMNMX R3, R3, R2, !PT ;  /* 0x0000000203037209 */ /* 0x000fca0007800000 */
[----:B------:R-:W-:-:S07]  /*3170*/  IMAD.MOV.U32 R2, RZ, RZ, R3 ;  /* 0x000000ffff027224 */ /* 0x000fce00078e0003 */
[----:B------:R-:W-:Y:S05]  /*3180*/  WARPSYNC.COLLECTIVE R6, `(.L_x_5809) ;  /* 0x0000000006087348 */ /* 0x000fea0003c00000 */
[----:B------:R0:W1:Y:S02]  /*3190*/  SHFL.DOWN P0, R5, R2, R7, R9 ;  /* 0x0800000702057389 */ /* 0x0000640000000009 */
[----:B01----:R-:W-:Y:S05]  /*31a0*/  ENDCOLLECTIVE ;  /* 0x000000000000791b */ /* 0x003fea0003800000 */
.L_x_5809:
[----:B------:R-:W-:Y:S02]  /*31b0*/  IMAD.MOV.U32 R7, RZ, RZ, 0x1 ;  /* 0x00000001ff077424 */ /* 0x000fe400078e00ff */
[----:B------:R-:W-:-:S05]  /*31c0*/  IMAD.MOV.U32 R4, RZ, RZ, R5 ;  /* 0x000000ffff047224 */ /* 0x000fca00078e0005 */
[----:B------:R-:W-:-:S05]  /*31d0*/  FMNMX R4, R3, R4, !PT ;  /* 0x0000000403047209 */ /* 0x000fca0007800000 */
[----:B------:R-:W-:-:S07]  /*31e0*/  IMAD.MOV.U32 R2, RZ, RZ, R4 ;  /* 0x000000ffff027224 */ /* 0x000fce00078e0004 */
[----:B------:R-:W-:Y:S05]  /*31f0*/  WARPSYNC.COLLECTIVE R6, `(.L_x_5810) ;  /* 0x0000000006087348 */ /* 0x000fea0003c00000 */
[----:B------:R0:W1:Y:S02]  /*3200*/  SHFL.DOWN P0, R5, R2, R7, R9 ;  /* 0x0800000702057389 */ /* 0x0000640000000009 */
[----:B01----:R-:W-:Y:S05]  /*3210*/  ENDCOLLECTIVE ;  /* 0x000000000000791b */ /* 0x003fea0003800000 */
.L_x_5810:
[----:B------:R-:W-:Y:S05]  /*3220*/  BRA `(.L_x_5811) ;  /* 0xfffffffc003c7947 */ /* 0x000fea000383ffff */
        .weak           $__internal_162_$__cuda_sm20_div_u64
        .type           $__internal_162_$__cuda_sm20_div_u64,@function
        .size           $__internal_162_$__cuda_sm20_div_u64,($__internal_163_$__cuda_sm20_rcp_rn_f32_slowpath - $__internal_162_$__cuda_sm20_div_u64)
$__internal_162_$__cuda_sm20_div_u64:
        /* <DEDUP_REMOVED lines=71> */
[----:B------:R-:W-:Y:S11]  /*36a0*/  RET.REL.NODEC R2 `(_ZN18transformer_engine6detail32dgated_act_cast_transpose_kernelILi1ELi4Eff13__nv_fp8_e4m3NS_5EmptyEXadL_ZNS_5dreluIffEET_T0_RKS3_EEXadL_ZNS_4reluIffEES5_S6_S8_EEEEvPKT2_SC_PT3_SE_PKT1_PSF_SI_mmm) ;  /* 0xffffffc802547950 */ /* 0x000ff60003c3ffff */
        .weak           $__internal_163_$__cuda_sm20_rcp_rn_f32_slowpath
        .type           $__internal_163_$__cuda_sm20_rcp_rn_f32_slowpath,@function
        .size           $__internal_163_$__cuda_sm20_rcp_rn_f32_slowpath,(.L_x_29464 - $__internal_163_$__cuda_sm20_rcp_rn_f32_slowpath)
$__internal_163_$__cuda_sm20_rcp_rn_f32_slowpath:
        /* <DEDUP_REMOVED lines=15> */
.L_x_5812:
        /* <DEDUP_REMOVED lines=33> */
.L_x_5814:
[----:B------:R0:W1:Y:S02]  /*39b0*/  MUFU.RCP R2, R0 ;  /* 0x0000000000027308 */ /* 0x0000640000001000 */
.L_x_5813:
[----:B-1-3--:R-:W-:Y:S02]  /*39c0*/  IMAD.MOV.U32 R5, RZ, RZ, R2 ;  /* 0x000000ffff057224 */ /* 0x00afe400078e0002 */
[----:B------:R-:W-:Y:S02]  /*39d0*/  IMAD.MOV.U32 R2, RZ, RZ, R7 ;  /* 0x000000ffff027224 */ /* 0x000fe400078e0007 */
[----:B------:R-:W-:-:S04]  /*39e0*/  IMAD.MOV.U32 R3, RZ, RZ, 0x0 ;  /* 0x00000000ff037424 */ /* 0x000fc800078e00ff */
[----:B0-2---:R-:W-:Y:S05]  /*39f0*/  RET.REL.NODEC R2 `(_ZN18transformer_engine6detail32dgated_act_cast_transpose_kernelILi1ELi4Eff13__nv_fp8_e4m3NS_5EmptyEXadL_ZNS_5dreluIffEET_T0_RKS3_EEXadL_ZNS_4reluIffEES5_S6_S8_EEEEvPKT2_SC_PT3_SE_PKT1_PSF_SI_mmm) ;  /* 0xffffffc402807950 */ /* 0x005fea0003c3ffff */
.L_x_5815:
        /* <DEDUP_REMOVED lines=16> */
.L_x_29464:


//--------------------- .text._ZN18transformer_engine6detail43dgated_act_cast_transpose_kernel_notalignedILi1ELi4Eff13__nv_fp8_e5m2NS_5EmptyEXadL_ZNS_5dreluIffEET_T0_RKS3_EEXadL_ZNS_4reluIffEES5_S6_S8_EEEEvPKT2_SC_PT3_SE_PKT1_PSF_SI_mmm --------------------------
	.section	.text._ZN18transformer_engine6detail43dgated_act_cast_transpose_kernel_notalignedILi1ELi4Eff13__nv_fp8_e5m2NS_5EmptyEXadL_ZNS_5dreluIffEET_T0_RKS3_EEXadL_ZNS_4reluIffEES5_S6_S8_EEEEvPKT2_SC_PT3_SE_PKT1_PSF_SI_mmm,"ax",@progbits
	.align	128
        .global         _ZN18transformer_engine6detail43dgated_act_cast_transpose_kernel_notalignedILi1ELi4Eff13__nv_fp8_e5m2NS_5EmptyEXadL_ZNS_5dreluIffEET_T0_RKS3_EEXadL_ZNS_4reluIffEES5_S6_S8_EEEEvPKT2_SC_PT3_SE_PKT1_PSF_SI_mmm
        .type           _ZN18transformer_engine6detail43dgated_act_cast_transpose_kernel_notalignedILi1ELi4Eff13__nv_fp8_e5m2NS_5EmptyEXadL_ZNS_5dreluIffEET_T0_RKS3_EEXadL_ZNS_4reluIffEES5_S6_S8_EEEEvPKT2_SC_PT3_SE_PKT1_PSF_SI_mmm,@function
        .size           _ZN18transformer_engine6detail43dgated_act_cast_transpose_kernel_notalignedILi1ELi4Eff13__nv_fp8_e5m2NS_5EmptyEXadL_ZNS_5dreluIffEET_T0_RKS3_EEXadL_ZNS_4reluIffEES5_S6_S8_EEEEvPKT2_SC_PT3_SE_PKT1_PSF_SI_mmm,(.L_x_29466 - _ZN18transformer_engine6detail43dgated_act_cast_transpose_kernel_notalignedILi1ELi4Eff13__nv_fp8_e5m2NS_5EmptyEXadL_ZNS_5dreluIffEET_T0_RKS3_EEXadL_ZNS_4reluIffEES5_S6_S8_EEEEvPKT2_SC_PT3_SE_PKT1_PSF_SI_mmm)
        .other          _ZN18transformer_engine6detail43dgated_act_cast_transpose_kernel_notalignedILi1ELi4Eff13__nv_fp8_e5m2NS_5EmptyEXadL_ZNS_5dreluIffEET_T0_RKS3_EEXadL_ZNS_4reluIffEES5_S6_S8_EEEEvPKT2_SC_PT3_SE_PKT1_PSF_SI_mmm,@"STO_CUDA_ENTRY STV_DEFAULT"
_ZN18transformer_engine6detail43dgated_act_cast_transpose_kernel_notalignedILi1ELi4Eff13__nv_fp8_e5m2NS_5EmptyEXadL_ZNS_5dreluIffEET_T0_RKS3_EEXadL_ZNS_4reluIffEES5_S6_S8_EEEEvPKT2_SC_PT3_SE_PKT1_PSF_SI_mmm:
.text._ZN18transformer_engine6detail43dgated_act_cast_transpose_kernel_notalignedILi1ELi4Eff13__nv_fp8_e5m2NS_5EmptyEXadL_ZNS_5dreluIffEET_T0_RKS3_EEXadL_ZNS_4reluIffEES5_S6_S8_EEEEvPKT2_SC_PT3_SE_PKT1_PSF_SI_mmm:
        /* <DEDUP_REMOVED lines=43> */
.L_x_5816:
[----:B------:R-:W-:-:S07]  /*02b0*/  MOV R4, 0x2d0 ;  /* 0x000002d000047802 */ /* 0x000fce0000000f00 */
[----:B------:R-:W-:Y:S05]  /*02c0*/  CALL.REL.NOINC `($__internal_164_$__cuda_sm20_div_u64) ;  /* 0x0000004c006c7944 */ /* 0x000fea0003c00000 */
        /* <DEDUP_REMOVED lines=11> */
.L_x_5817:
        /* <DEDUP_REMOVED lines=104> */
.L_x_5819:
[----:B0-----:R-:W-:Y:S05]  /*0a00*/  BSYNC.RECONVERGENT B0 ;  /* 0x0000000000007941 */ /* 0x001fea0003800200 */
.L_x_5818:
        /* <DEDUP_REMOVED lines=102> */
.L_x_5821:
[----:B------:R-:W-:Y:S05]  /*1070*/  BSYNC.RECONVERGENT B0 ;  /* 0x0000000000007941 */ /* 0x000fea0003800200 */
.L_x_5820:
        /* <DEDUP_REMOVED lines=25> */
.L_x_5823:
[----:B------:R-:W-:Y:S05]  /*1210*/  BSYNC.RECONVERGENT B0 ;  /* 0x0000000000007941 */ /* 0x000fea0003800200 */
.L_x_5822:
        /* <DEDUP_REMOVED lines=24> */
.L_x_5825:
[----:B------:R-:W-:Y:S05]  /*13a0*/  BSYNC.RECONVERGENT B0 ;  /* 0x0000000000007941 */ /* 0x000fea0003800200 */
.L_x_5824:
[----:B0----5:R-:W-:Y:S01]  /*13b0*/  FSET.BF.GT.AND R23, R13, RZ, PT ;  /* 0x000000ff0d17720a */ /* 0x021fe20003804000 */
[----:B------:R-:W-:Y:S01]  /*13c0*/  FMUL R25, R16, UR5 ;  /* 0x0000000510197c20 */ /* 0x000fe20008400000 */
[----:B------:R-:W-:Y:S01]  /*13d0*/  FSET.BF.GT.AND R22, R11, RZ, PT ;  /* 0x000000ff0b16720a */ /* 0x000fe20003804000 */
[----:B------:R-:W-:Y:S01]  /*13e0*/  IMAD.U32 R45, RZ, RZ, UR8 ;  /* 0x00000008ff2d7e24 */ /* 0x000fe2000f8e00ff */
[----:B------:R-:W-:Y:S01]  /*13f0*/  @!P0 IADD3 R20, P1, PT, R26, UR8, RZ ;  /* 0x000000081a148c10 */ /* 0x000fe2000ff3e0ff */
[----:B------:R-:W-:Y:S01]  /*1400*/  FMUL R23, R23, R10 ;  /* 0x0000000a17177220 */ /* 0x000fe20000400000 */
[----:B------:R-:W-:Y:S01]  /*1410*/  F2FP.SATFINITE.E5M2.F32.PACK_AB_MERGE_C R25, RZ, R25, RZ ;  /* 0x00000019ff19723e */ /* 0x000fe200048060ff */
        /* <DEDUP_REMOVED lines=14> */
[----:B------:R-:W-:Y:S01]  /*1500*/  F2FP.SATFINITE.E5M2.F32.PACK_AB_MERGE_C R37, RZ, R37, RZ ;  /* 0x00000025ff25723e */ /* 0x000fe200048060ff */
[----:B------:R-:W-:Y:S01]  /*1510*/  IMAD.U32 R47, RZ, RZ, UR30 ;  /* 0x0000001eff2f7e24 */ /* 0x000fe2000f8e00ff */
[----:B------:R-:W-:Y:S01]  /*1520*/  F2FP.SATFINITE.E5M2.F32.PACK_AB_MERGE_C R34, RZ, R34, RZ ;  /* 0x00000022ff22723e */ /* 0x000fe200048060ff */
        /* <DEDUP_REMOVED lines=22> */
[----:B------:R-:W-:Y:S01]  /*1690*/  F2FP.SATFINITE.E5M2.F32.PACK_AB_MERGE_C R39, RZ, R22, RZ ;  /* 0x00000016ff27723e */ /* 0x000fe200048060ff */
[----:B------:R-:W-:Y:S01]  /*16a0*/  FMUL R40, R23, R40 ;  /* 0x0000002817287220 */ /* 0x000fe20000400000 */
[----:B------:R-:W-:Y:S01]  /*16b0*/  @!P0 IADD3 R44, P1, PT, R26, UR30, RZ ;  /* 0x0000001e1a2c8c10 */ /* 0x000fe2000ff3e0ff */
[----:B------:R-:W-:-:S02]  /*16c0*/  IMAD.U32 R23, RZ, RZ, UR30 ;  /* 0x0000001eff177e24 */ /* 0x000fc4000f8e00ff */
[----:B------:R0:W-:Y:S01]  /*16d0*/  @!P0 STG.E.U8 desc[UR18][R20.64], R39 ;  /* 0x0000002714008986 */ /* 0x0001e2000c101112 */
[----:B------:R-:W-:Y:S01]  /*16e0*/  @!P0 IADD3.X R45, PT, PT, R43, UR31, RZ, P1, !PT ;  /* 0x0000001f2b2d8c10 */ /* 0x000fe20008ffe4ff */
[----:B------:R-:W-:Y:S01]  /*16f0*/  FMUL R41, R40, UR5 ;  /* 0x0000000528297c20 */ /* 0x000fe20008400000 */
[----:B------:R-:W-:-:S04]  /*1700*/  @!P0 IADD3 R22, P1, P2, R23, UR7, R26 ;  /* 0x0000000717168c10 */ /* 0x000fc8000fa3e01a */
[----:B------:R-:W-:Y:S02]  /*1710*/  F2FP.SATFINITE.E5M2.F32.PACK_AB_MERGE_C R41, RZ, R41, RZ ;  /* 0x00000029ff29723e */ /* 0x000fe400048060ff */
        /* <DEDUP_REMOVED lines=16> */
[----:B------:R-:W-:Y:S02]  /*1820*/  F2FP.SATFINITE.E5M2.F32.PACK_AB_MERGE_C R45, RZ, R45, RZ ;  /* 0x0000002dff2d723e */ /* 0x000fe400048060ff */
[----:B------:R-:W-:-:S02]  /*1830*/  FMNMX R43, RZ, R4, !PT ;  /* 0x00000004ff2b7209 */ /* 0x000fc40007800000 */
[----:B------:R-:W-:Y:S01]  /*1840*/  ISETP.GE.U32.AND P1, PT, R11, UR4, PT ;  /* 0x000000040b007c0c */ /* 0x000fe2000bf26070 */
[----:B------:R0:W-:Y:S01]  /*1850*/  @!P0 STG.E.U8 desc[UR18][R22.64], R45 ;  /* 0x0000002d16008986 */ /* 0x0001e2000c101112 */
[----:B------:R-:W-:Y:S01]  /*1860*/  F2FP.SATFINITE.E5M2.F32.PACK_AB_MERGE_C R7, RZ, R10, RZ ;  /* 0x0000000aff07723e */ /* 0x000fe200048060ff */
        /* <DEDUP_REMOVED lines=8> */
[----:B------:R-:W-:Y:S01]  /*18f0*/  F2FP.SATFINITE.E5M2.F32.PACK_AB_MERGE_C R43, RZ, R43, RZ ;  /* 0x0000002bff2b723e */ /* 0x000fe200048060ff */
        /* <DEDUP_REMOVED lines=81> */
.L_x_5827:
[----:B------:R-:W-:Y:S05]  /*1e10*/  BSYNC.RECONVERGENT B0 ;  /* 0x0000000000007941 */ /* 0x000fea0003800200 */
.L_x_5826:
        /* <DEDUP_REMOVED lines=28> */
.L_x_5829:
[----:B------:R-:W-:Y:S05]  /*1fe0*/  BSYNC.RECONVERGENT B0 ;  /* 0x0000000000007941 */ /* 0x000fea0003800200 */
.L_x_5828:
        /* <DEDUP_REMOVED lines=29> */
.L_x_5831:
[----:B------:R-:W-:Y:S05]  /*21c0*/  BSYNC.RECONVERGENT B0 ;  /* 0x0000000000007941 */ /* 0x000fea0003800200 */
.L_x_5830:
[----:B0-----:R-:W-:Y:S01]  /*21d0*/  FSET.BF.GT.AND R21, R17, RZ, PT ;  /* 0x000000ff1115720a */ /* 0x001fe20003804000 */
[----:B------:R-:W-:Y:S01]  /*21e0*/  IMAD.U32 R43, RZ, RZ, UR8 ;  /* 0x00000008ff2b7e24 */ /* 0x000fe2000f8e00ff */
[----:B------:R-:W-:Y:S01]  /*21f0*/  F2FP.SATFINITE.E5M2.F32.PACK_AB_MERGE_C R11, RZ, R40, RZ ;  /* 0x00000028ff0b723e */ /* 0x000fe200048060ff */
        /* <DEDUP_REMOVED lines=15> */
[----:B------:R-:W-:Y:S01]  /*22f0*/  F2FP.SATFINITE.E5M2.F32.PACK_AB_MERGE_C R18, RZ, R18, RZ ;  /* 0x00000012ff12723e */ /* 0x000fe200048060ff */
        /* <DEDUP_REMOVED lines=11> */
[----:B------:R-:W-:Y:S02]  /*23b0*/  F2FP.SATFINITE.E5M2.F32.PACK_AB_MERGE_C R29, RZ, R29, RZ ;  /* 0x0000001dff1d723e */ /* 0x000fe400048060ff */
[--C-:B------:R-:W-:Y:S01]  /*23c0*/  @!P0 IADD3.X R3, PT, PT, R3, UR24, R25.reuse, P1, P2 ;  /* 0x0000001803038c10 */ /* 0x100fe20008fe4419 */
[----:B------:R-:W-:Y:S01]  /*23d0*/  FMUL R30, R19, R30 ;  /* 0x0000001e131e7220 */ /* 0x000fe20000400000 */
[----:B0-----:R-:W-:Y:S01]  /*23e0*/  FMUL R21, R14, R33 ;  /* 0x000000210e157220 */ /* 0x001fe20000400000 */
[----:B------:R-:W-:Y:S02]  /*23f0*/  F2FP.SATFINITE.E5M2.F32.PACK_AB_MERGE_C R17, RZ, R17, RZ ;  /* 0x00000011ff11723e */ /* 0x000fe400048060ff */
        /* <DEDUP_REMOVED lines=8> */
[----:B------:R-:W-:Y:S01]  /*2480*/  F2FP.SATFINITE.E5M2.F32.PACK_AB_MERGE_C R19, RZ, R19, RZ ;  /* 0x00000013ff13723e */ /* 0x000fe200048060ff */
[----:B------:R-:W-:Y:S01]  /*2490*/  @!P0 IMAD R43, R43, 0x6, RZ ;  /* 0x000000062b2b8824 */ /* 0x000fe200078e02ff */
[----:B------:R-:W-:-:S04]  /*24a0*/  F2FP.SATFINITE.E5M2.F32.PACK_AB_MERGE_C R14, RZ, R14, RZ ;  /* 0x0000000eff0e723e */ /* 0x000fc800048060ff */
[----:B------:R-:W-:Y:S01]  /*24b0*/  @!P0 IADD3.X R45, PT, PT, R43, UR9, R21, P1, !PT ;  /* 0x000000092b2d8c10 */ /* 0x000fe20008ffe415 */
[----:B------:R-:W-:Y:S01]  /*24c0*/  FMUL R43, R12, UR5 ;  /* 0x000000050c2b7c20 */ /* 0x000fe20008400000 */
[----:B0-----:R-:W-:Y:S01]  /*24d0*/  @!P0 IADD3 R2, P1, PT, R24, UR30, RZ ;  /* 0x0000001e18028c10 */ /* 0x001fe2000ff3e0ff */
[----:B------:R-:W-:Y:S02]  /*24e0*/  IMAD.U32 R21, RZ, RZ, UR30 ;  /* 0x0000001eff157e24 */ /* 0x000fe4000f8e00ff */
[----:B------:R0:W-:Y:S01]  /*24f0*/  @!P0 STG.E.U8 desc[UR18][R44.64], R14 ;  /* 0x0000000e2c008986 */ /* 0x0001e2000c101112 */
[----:B------:R-:W-:Y:S02]  /*2500*/  F2FP.SATFINITE.E5M2.F32.PACK_AB_MERGE_C R43, RZ, R43, RZ ;  /* 0x0000002bff2b723e */ /* 0x000fe400048060ff */
        /* <DEDUP_REMOVED lines=27> */
[----:B------:R-:W-:Y:S02]  /*26c0*/  F2FP.SATFINITE.E5M2.F32.PACK_AB_MERGE_C R25, RZ, R25, RZ ;  /* 0x00000019ff19723e */ /* 0x000fe400048060ff */
        /* <DEDUP_REMOVED lines=79> */
.L_x_5833:
[----:B------:R-:W-:Y:S05]  /*2bc0*/  BSYNC.RECONVERGENT B0 ;  /* 0x0000000000007941 */ /* 0x000fea0003800200 */
.L_x_5832:
        /* <DEDUP_REMOVED lines=27> */
.L_x_5835:
[----:B------:R-:W-:Y:S05]  /*2d80*/  BSYNC.RECONVERGENT B0 ;  /* 0x0000000000007941 */ /* 0x000fea0003800200 */
.L_x_5834:
        /* <DEDUP_REMOVED lines=27> */
.L_x_5837:
[----:B------:R-:W-:Y:S05]  /*2f40*/  BSYNC.RECONVERGENT B0 ;  /* 0x0000000000007941 */ /* 0x000fea0003800200 */
.L_x_5836:
        /* <DEDUP_REMOVED lines=27> */
[----:B------:R-:W-:Y:S01]  /*3100*/  F2FP.SATFINITE.E5M2.F32.PACK_AB_MERGE_C R23, RZ, R23, RZ ;  /* 0x00000017ff17723e */ /* 0x000fe200048060ff */
[----:B------:R-:W-:Y:S01]  /*3110*/  FMUL R27, R44, UR5 ;  /* 0x000000052c1b7c20 */ /* 0x000fe20008400000 */
[----:B------:R-:W-:Y:S02]  /*3120*/  IMAD.U32 R15, RZ, RZ, UR28 ;  /* 0x0000001cff0f7e24 */ /* 0x000fe4000f8e00ff */
[----:B------:R-:W-:Y:S01]  /*3130*/  FMUL R26, R9, R26 ;  /* 0x0000001a091a7220 */ /* 0x000fe20000400000 */
[----:B------:R-:W-:Y:S01]  /*3140*/  IMAD.U32 R9, RZ, RZ, UR30 ;  /* 0x0000001eff097e24 */ /* 0x000fe2000f8e00ff */
[----:B------:R-:W-:Y:S01]  /*3150*/  @!P0 IADD3 R18, P1, PT, R2, UR8, RZ ;  /* 0x0000000802128c10 */ /* 0x000fe2000ff3e0ff */
[----:B------:R-:W-:Y:S01]  /*3160*/  @!P0 IMAD R45, R45, 0x6, RZ ;  /* 0x000000062d2d8824 */ /* 0x000fe200078e02ff */
[----:B------:R-:W-:Y:S01]  /*3170*/  F2FP.SATFINITE.E5M2.F32.PACK_AB_MERGE_C R27, RZ, R27, RZ ;  /* 0x0000001bff1b723e */ /* 0x000fe200048060ff */
[----:B------:R-:W-:Y:S01]  /*3180*/  BSSY.RECONVERGENT B0, `(.L_x_5838) ;  /* 0x0000133000007945 */ /* 0x000fe20003800200 */
[----:B------:R-:W-:-:S02]  /*3190*/  @!P0 IADD3.X R19, PT, PT, R3, UR9, RZ, P1, !PT ;  /* 0x0000000903138c10 */ /* 0x000fc40008ffe4ff */
[----:B------:R-:W-:Y:S01]  /*31a0*/  @!P0 IADD3 R12, P1, P2, R39, UR7, R2 ;  /* 0x00000007270c8c10 */ /* 0x000fe2000fa3e002 */
[C---:B------:R-:W-:Y:S01]  /*31b0*/  FMUL R39, R42.reuse, UR5 ;  /* 0x000000052a277c20 */ /* 0x040fe20008400000 */
[----:B------:R-:W-:Y:S01]  /*31c0*/  FMNMX R33, |R42|, R33, !PT ;  /* 0x000000212a217209 */ /* 0x000fe20007800200 */
[----:B------:R0:W-:Y:S01]  /*31d0*/  @!P0 STG.E.U8 desc[UR18][R18.64], R23 ;  /* 0x0000001712008986 */ /* 0x0001e2000c101112 */
[----:B------:R-:W-:Y:S02]  /*31e0*/  @!P0 IADD3.X R13, PT, PT, R13, UR21, R3, P1, P2 ;  /* 0x000000150d0d8c10 */ /* 0x000fe40008fe4403 */
[----:B------:R-:W-:Y:S02]  /*31f0*/  F2FP.SATFINITE.E5M2.F32.PACK_AB_MERGE_C R39, RZ, R39, RZ ;  /* 0x00000027ff27723e */ /* 0x000fe400048060ff */
        /* <DEDUP_REMOVED lines=16> */
[----:B------:R-:W-:Y:S01]  /*3300*/  F2FP.SATFINITE.E5M2.F32.PACK_AB_MERGE_C R16, RZ, R16, RZ ;  /* 0x00000010ff10723e */ /* 0x000fe200048060ff */
        /* <DEDUP_REMOVED lines=8> */
[----:B------:R-:W-:Y:S02]  /*3390*/  F2FP.SATFINITE.E5M2.F32.PACK_AB_MERGE_C R45, RZ, R45, RZ ;  /* 0x0000002dff2d723e */ /* 0x000fe400048060ff */
        /* <DEDUP_REMOVED lines=11> */
[----:B------:R-:W-:Y:S01]  /*3450*/  F2FP.SATFINITE.E5M2.F32.PACK_AB_MERGE_C R9, RZ, R9, RZ ;  /* 0x00000009ff09723e */ /* 0x000fe200048060ff */
        /* <DEDUP_REMOVED lines=33> */
[----:B------:R-:W-:Y:S02]  /*3670*/  F2FP.SATFINITE.E5M2.F32.PACK_AB_MERGE_C R4, RZ, R4, RZ ;  /* 0x00000004ff04723e */ /* 0x000fe400048060ff */
        /* <DEDUP_REMOVED lines=10> */
[----:B------:R-:W-:Y:S01]  /*3720*/  F2FP.SATFINITE.E5M2.F32.PACK_AB_MERGE_C R27, RZ, R27, RZ ;  /* 0x0000001bff1b723e */ /* 0x000fe200048060ff */
        /* <DEDUP_REMOVED lines=19> */
[----:B------:R-:W-:-:S05]  /*3860*/  F2FP.SATFINITE.E5M2.F32.PACK_AB_MERGE_C R33, RZ, R33, RZ ;  /* 0x00000021ff21723e */ /* 0x000fca00048060ff */
        /* <DEDUP_REMOVED lines=13> */
[----:B------:R-:W-:Y:S01]  /*3940*/  F2FP.SATFINITE.E5M2.F32.PACK_AB_MERGE_C R23, RZ, R34, RZ ;  /* 0x00000022ff17723e */ /* 0x000fe200048060ff */
        /* <DEDUP_REMOVED lines=26> */
[----:B------:R-:W-:Y:S01]  /*3af0*/  F2FP.SATFINITE.E5M2.F32.PACK_AB_MERGE_C R39, RZ, R39, RZ ;  /* 0x00000027ff27723e */ /* 0x000fe200048060ff */
[----:B------:R-:W-:-:S02]  /*3b00*/  IMAD.IADD R29, R29, 0x1, R44 ;  /* 0x000000011d1d7824 */ /* 0x000fc400078e022c */
[----:B------:R-:W-:Y:S01]  /*3b10*/  FMUL R44, R10, UR5 ;  /* 0x000000050a2c7c20 */ /* 0x000fe20008400000 */
[----:B------:R-:W-:Y:S01]  /*3b20*/  FMNMX R38, |R17|, R38, !PT ;  /* 0x0000002611267209 */ /* 0x000fe20007800200 */
[----:B------:R1:W-:Y:S01]  /*3b30*/  STS [R34], R11 ;  /* 0x0000000b22007388 */ /* 0x0003e20000000800 */
[----:B0-----:R-:W-:Y:S02]  /*3b40*/  IMAD.U32 R7, RZ, RZ, UR8 ;  /* 0x00000008ff077e24 */ /* 0x001fe4000f8e00ff */
[----:B------:R-:W-:Y:S01]  /*3b50*/  F2FP.SATFINITE.E5M2.F32.PACK_AB_MERGE_C R45, RZ, R44, RZ ;  /* 0x0000002cff2d723e */ /* 0x000fe200048060ff */
        /* <DEDUP_REMOVED lines=22> */
[----:B------:R-:W-:Y:S01]  /*3cc0*/  F2FP.SATFINITE.E5M2.F32.PACK_AB_MERGE_C R7, RZ, R7, RZ ;  /* 0x00000007ff07723e */ /* 0x000fe200048060ff */
        /* <DEDUP_REMOVED lines=9> */
[----:B------:R-:W-:Y:S02]  /*3d60*/  F2FP.SATFINITE.E5M2.F32.PACK_AB_MERGE_C R13, RZ, R0, RZ ;  /* 0x00000000ff0d723e */ /* 0x000fe400048060ff */
[----:B------:R0:W-:Y:S01]  /*3d70*/  @!P1 STG.E.U8 desc[UR18][R10.64], R7 ;  /* 0x000000070a009986 */ /* 0x0001e2000c101112 */
[----:B-1----:R-:W-:-:S02]  /*3d80*/  F2FP.SATFINITE.E5M2.F32.PACK_AB_MERGE_C R15, RZ, R4, RZ ;  /* 0x00000004ff0f723e */ /* 0x002fc400048060ff */
[----:B------:R-:W-:Y:S02]  /*3d90*/  F2FP.SATFINITE.E5M2.F32.PACK_AB_MERGE_C R23, RZ, R12, RZ ;  /* 0x0000000cff17723e */ /* 0x000fe400048060ff */
        /* <DEDUP_REMOVED lines=44> */
.L_x_5842:
        /* <DEDUP_REMOVED lines=48> */
.L_x_5841:
[----:B------:R-:W-:Y:S05]  /*4360*/  BSYNC.RECONVERGENT B1 ;  /* 0x0000000000017941 */ /* 0x000fea0003800200 */
.L_x_5840:
[----:B------:R-:W-:Y:S05]  /*4370*/  @!P0 BRA `(.L_x_5839) ;  /* 0x00000000004c8947 */ /* 0x000fea0003800000 */
[----:B0-----:R-:W-:Y:S02]  /*4380*/  IMAD R2, R37, 0x84, R6 ;  /* 0x0000008425027824 */ /* 0x001fe400078e0206 */
[----:B------:R-:W-:Y:S02]  /*4390*/  IMAD.MOV R7, RZ, RZ, -R7 ;  /* 0x000000ffff077224 */ /* 0x000fe400078e0a07 */
[----:B------:R-:W-:-:S04]  /*43a0*/  IMAD R9, R9, 0x4, R2 ;  /* 0x0000000409097824 */ /* 0x000fc800078e0202 */
[----:B------:R-:W-:-:S07]  /*43b0*/  IMAD.IADD R9, R22, 0x1, R9 ;  /* 0x0000000116097824 */ /* 0x000fce00078e0209 */
.L_x_5843:
        /* <DEDUP_REMOVED lines=15> */
.L_x_5839:
[----:B------:R-:W-:Y:S05]  /*44b0*/  BSYNC.RECONVERGENT B0 ;  /* 0x0000000000007941 */ /* 0x000fea0003800200 */
.L_x_5838:
        /* <DEDUP_REMOVED lines=29> */
.L_x_5848:
        /* <DEDUP_REMOVED lines=48> */
.L_x_5847:
[----:B------:R-:W-:Y:S05]  /*4990*/  BSYNC.RECONVERGENT B1 ;  /* 0x0000000000017941 */ /* 0x000fea0003800200 */
.L_x_5846:
[----:B------:R-:W-:Y:S05]  /*49a0*/  @!P0 BRA `(.L_x_5845) ;  /* 0x00000000004c8947 */ /* 0x000fea0003800000 */
[----:B0-----:R-:W-:Y:S02]  /*49b0*/  IMAD R11, R37, 0x84, R6 ;  /* 0x00000084250b7824 */ /* 0x001fe400078e0206 */
[----:B------:R-:W-:Y:S02]  /*49c0*/  IMAD.MOV R9, RZ, RZ, -R9 ;  /* 0x000000ffff097224 */ /* 0x000fe400078e0a09 */
[----:B------:R-:W-:-:S04]  /*49d0*/  IMAD R11, R16, 0x4, R11 ;  /* 0x00000004100b7824 */ /* 0x000fc800078e020b */
[----:B------:R-:W-:-:S07]  /*49e0*/  IMAD.IADD R22, R22, 0x1, R11 ;  /* 0x0000000116167824 */ /* 0x000fce00078e020b */
.L_x_5849:
        /* <DEDUP_REMOVED lines=15> */
.L_x_5845:
[----:B------:R-:W-:Y:S05]  /*4ae0*/  BSYNC.RECONVERGENT B0 ;  /* 0x0000000000007941 */ /* 0x000fea0003800200 */
.L_x_5844:
        /* <DEDUP_REMOVED lines=41> */
.L_x_5858:
[----:B------:R-:W-:Y:S02]  /*4d80*/  ISETP.NE.AND P0, PT, R8, RZ, PT ;  /* 0x000000ff0800720c */ /* 0x000fe40003f05270 */
[----:B-1----:R-:W-:-:S11]  /*4d90*/  FMNMX R5, R2, R5, !PT ;  /* 0x0000000502057209 */ /* 0x002fd60007800000 */
[----:B------:R-:W-:Y:S05]  /*4da0*/  @P0 BRA `(.L_x_5851) ;  /* 0x0000000000080947 */ /* 0x000fea0003800000 */
[----:B0-----:R-:W0:Y:S02]  /*4db0*/  LDC.64 R2, c[0x0][0x3a8] ;  /* 0x0000ea00ff027b82 */ /* 0x001e240000000a00 */
[----:B0-----:R1:W-:Y:S02]  /*4dc0*/  REDG.E.MAX.S32.STRONG.GPU desc[UR18][R2.64], R5 ;  /* 0x000000050200798e */ /* 0x0013e4000d12e312 */
.L_x_5851:
[----:B------:R-:W-:Y:S05]  /*4dd0*/  BSYNC B0 ;  /* 0x0000000000007941 */ /* 0x000fea0003800000 */
.L_x_5850:
        /* <DEDUP_REMOVED lines=11> */
[----:B0123--:R-:W-:Y:S05]  /*4e90*/  CALL.REL.NOINC `($__internal_165_$__cuda_sm20_rcp_rn_f32_slowpath) ;  /* 0x0000000400987944 */ /* 0x00ffea0003c00000 */
[----:B------:R-:W-:Y:S05]  /*4ea0*/  BRA `(.L_x_5854) ;  /* 0x0000000000147947 */ /* 0x000fea0003800000 */
.L_x_5853:
[----:B-1----:R-:W1:Y:S01]  /*4eb0*/  MUFU.RCP R5, UR5 ;  /* 0x0000000500057d08 */ /* 0x002e620008001000 */
[----:B------:R-:W-:-:S04]  /*4ec0*/  IMAD.U32 R0, RZ, RZ, UR5 ;  /* 0x00000005ff007e24 */ /* 0x000fc8000f8e00ff */
[----:B-1----:R-:W-:-:S04]  /*4ed0*/  FFMA R0, R5, R0, -1 ;  /* 0xbf80000005007423 */ /* 0x002fc80000000000 */
[----:B------:R-:W-:-:S04]  /*4ee0*/  FADD.FTZ R0, -R0, -RZ ;  /* 0x800000ff00007221 */ /* 0x000fc80000010100 */
[----:B------:R-:W-:-:S07]  /*4ef0*/  FFMA R5, R5, R0, R5 ;  /* 0x0000000005057223 */ /* 0x000fce0000000005 */
.L_x_5854:
[----:B0-----:R-:W0:Y:S02]  /*4f00*/  LDC.64 R2, c[0x0][0x3b0] ;  /* 0x0000ec00ff027b82 */ /* 0x001e240000000a00 */
[----:B0-----:R-:W-:Y:S01]  /*4f10*/  STG.E desc[UR18][R2.64], R5 ;  /* 0x0000000502007986 */ /* 0x001fe2000c101912 */
[----:B------:R-:W-:Y:S05]  /*4f20*/  EXIT ;  /* 0x000000000000794d */ /* 0x000fea0003800000 */
.L_x_5852:
[----:B------:R-:W-:Y:S02]  /*4f30*/  IMAD.MOV.U32 R7, RZ, RZ, 0x4 ;  /* 0x00000004ff077424 */ /* 0x000fe400078e00ff */
[----:B------:R-:W-:Y:S02]  /*4f40*/  IMAD.MOV.U32 R9, RZ, RZ, 0x1f ;  /* 0x0000001fff097424 */ /* 0x000fe400078e00ff */
[----:B------:R-:W-:-:S07]  /*4f50*/  IMAD.MOV.U32 R4, RZ, RZ, -0x1 ;  /* 0xffffffffff047424 */ /* 0x000fce00078e00ff */
[----:B0123--:R-:W-:Y:S05]  /*4f60*/  WARPSYNC.COLLECTIVE R4, `(.L_x_5855) ;  /* 0x0000000004087348 */ /* 0x00ffea0003c00000 */
[----:B-1----:R1:W4:Y:S02]  /*4f70*/  SHFL.DOWN P0, R5, R0, R7, R9 ;  /* 0x0800000700057389 */ /* 0x0023240000000009 */
[----:B01234-:R-:W-:Y:S05]  /*4f80*/  ENDCOLLECTIVE ;  /* 0x000000000000791b */ /* 0x01ffea0003800000 */
.L_x_5855:
[----:B------:R-:W-:Y:S02]  /*4f90*/  IMAD.MOV.U32 R7, RZ, RZ, 0x2 ;  /* 0x00000002ff077424 */ /* 0x000fe400078e00ff */
[----:B------:R-:W-:-:S05]  /*4fa0*/  IMAD.MOV.U32 R3, RZ, RZ, R5 ;  /* 0x000000ffff037224 */ /* 0x000fca00078e0005 */
[----:B------:R-:W-:-:S05]  /*4fb0*/  FMNMX R3, R3, R0, !PT ;  /* 0x0000000003037209 */ /* 0x000fca0007800000 */
[----:B------:R-:W-:-:S07]  /*4fc0*/  IMAD.MOV.U32 R0, RZ, RZ, R3 ;  /* 0x000000ffff007224 */ /* 0x000fce00078e0003 */
[----:B------:R-:W-:Y:S05]  /*4fd0*/  WARPSYNC.COLLECTIVE R4, `(.L_x_5856) ;  /* 0x0000000004087348 */ /* 0x000fea0003c00000 */
[----:B------:R0:W1:Y:S02]  /*4fe0*/  SHFL.DOWN P0, R5, R0, R7, R9 ;  /* 0x0800000700057389 */ /* 0x0000640000000009 */
[----:B01----:R-:W-:Y:S05]  /*4ff0*/  ENDCOLLECTIVE ;  /* 0x000000000000791b */ /* 0x003fea0003800000 */
.L_x_5856:
[----:B------:R-:W-:Y:S02]  /*5000*/  IMAD.MOV.U32 R7, RZ, RZ, 0x1 ;  /* 0x00000001ff077424 */ /* 0x000fe400078e00ff */
[----:B------:R-:W-:-:S05]  /*5010*/  IMAD.MOV.U32 R2, RZ, RZ, R5 ;  /* 0x000000ffff027224 */ /* 0x000fca00078e0005 */
[----:B------:R-:W-:-:S05]  /*5020*/  FMNMX R2, R3, R2, !PT ;  /* 0x0000000203027209 */ /* 0x000fca0007800000 */
[----:B------:R-:W-:-:S07]  /*5030*/  IMAD.MOV.U32 R0, RZ, RZ, R2 ;  /* 0x000000ffff007224 */ /* 0x000fce00078e0002 */
[----:B------:R-:W-:Y:S05]  /*5040*/  WARPSYNC.COLLECTIVE R4, `(.L_x_5857) ;  /* 0x0000000004087348 */ /* 0x000fea0003c00000 */
[----:B------:R0:W1:Y:S02]  /*5050*/  SHFL.DOWN P0, R5, R0, R7, R9 ;  /* 0x0800000700057389 */ /* 0x0000640000000009 */
[----:B01----:R-:W-:Y:S05]  /*5060*/  ENDCOLLECTIVE ;  /* 0x000000000000791b */ /* 0x003fea0003800000 */
.L_x_5857:
[----:B------:R-:W-:Y:S05]  /*5070*/  BRA `(.L_x_5858) ;  /* 0xfffffffc00407947 */ /* 0x000fea000383ffff */
        .weak           $__internal_164_$__cuda_sm20_div_u64
        .type           $__internal_164_$__cuda_sm20_div_u64,@function
        .size           $__internal_164_$__cuda_sm20_div_u64,($__internal_165_$__cuda_sm20_rcp_rn_f32_slowpath - $__internal_164_$__cuda_sm20_div_u64)
$__internal_164_$__cuda_sm20_div_u64:
        /* <DEDUP_REMOVED lines=71> */
[----:B------:R-:W-:Y:S11]  /*54f0*/  RET.REL.NODEC R2 `(_ZN18transformer_engine6detail43dgated_act_cast_transpose_kernel_notalignedILi1ELi4Eff13__nv_fp8_e5m2NS_5EmptyEXadL_ZNS_5dreluIffEET_T0_RKS3_EEXadL_ZNS_4reluIffEES5_S6_S8_EEEEvPKT2_SC_PT3_SE_PKT1_PSF_SI_mmm) ;  /* 0xffffffa802c07950 */ /* 0x000ff60003c3ffff */
        .weak           $__internal_165_$__cuda_sm20_rcp_rn_f32_slowpath
        .type           $__internal_165_$__cuda_sm20_rcp_rn_f32_slowpath,@function
        .size           $__internal_165_$__cuda_sm20_rcp_rn_f32_slowpath,(.L_x_29466 - $__internal_165_$__cuda_sm20_rcp_rn_f32_slowpath)
$__internal_165_$__cuda_sm20_rcp_rn_f32_slowpath:
        /* <DEDUP_REMOVED lines=15> */
.L_x_5859:
        /* <DEDUP_REMOVED lines=33> */
.L_x_5861:
[----:B------:R0:W1:Y:S02]  /*5800*/  MUFU.RCP R2, R0 ;  /* 0x0000000000027308 */ /* 0x0000640000001000 */
.L_x_5860:
[----:B-1-3--:R-:W-:Y:S02]  /*5810*/  IMAD.MOV.U32 R5, RZ, RZ, R2 ;  /* 0x000000ffff057224 */ /* 0x00afe400078e0002 */
[----:B------:R-:W-:Y:S02]  /*5820*/  IMAD.MOV.U32 R2, RZ, RZ, R7 ;  /* 0x000000ffff027224 */ /* 0x000fe400078e0007 */
[----:B------:R-:W-:-:S04]  /*5830*/  IMAD.MOV.U32 R3, RZ, RZ, 0x0 ;  /* 0x00000000ff037424 */ /* 0x000fc800078e00ff */
[----:B0-2---:R-:W-:Y:S05]  /*5840*/  RET.REL.NODEC R2 `(_ZN18transformer_engine6detail43dgated_act_cast_transpose_kernel_notalignedILi1ELi4Eff13__nv_fp8_e5m2NS_5EmptyEXadL_ZNS_5dreluIffEET_T0_RKS3_EEXadL_ZNS_4reluIffEES5_S6_S8_EEEEvPKT2_SC_PT3_SE_PKT1_PSF_SI_mmm) ;  /* 0xffffffa402ec7950 */ /* 0x005fea0003c3ffff */
.L_x_5862:
        /* <DEDUP_REMOVED lines=11> */
.L_x_29466:


//--------------------- .text._ZN18transformer_engine6detail32dgated_act_cast_transpose_kernelILi1ELi4Eff13__nv_fp8_e5m2NS_5EmptyEXadL_ZNS_5dreluIffEET_T0_RKS3_EEXadL_ZNS_4reluIffEES5_S6_S8_EEEEvPKT2_SC_PT3_SE_PKT1_PSF_SI_mmm --------------------------
	.section	.text._ZN18transformer_engine6detail32dgated_act_cast_transpose_kernelILi1ELi4Eff13__nv_fp8_e5m2NS_5EmptyEXadL_ZNS_5dreluIffEET_T0_RKS3_EEXadL_ZNS_4reluIffEES5_S6_S8_EEEEvPKT2_SC_PT3_SE_PKT1_PSF_SI_mmm,"ax",@progbits
	.align	128
        .global         _ZN18transformer_engine6detail32dgated_act_cast_transpose_kernelILi1ELi4Eff13__nv_fp8_e5m2NS_5EmptyEXadL_ZNS_5dreluIffEET_T0_RKS3_EEXadL_ZNS_4reluIffEES5_S6_S8_EEEEvPKT2_SC_PT3_SE_PKT1_PSF_SI_mmm
        .type           _ZN18transformer_engine6detail32dgated_act_cast_transpose_kernelILi1ELi4Eff13__nv_fp8_e5m2NS_5EmptyEXadL_ZNS_5dreluIffEET_T0_RKS3_EEXadL_ZNS_4reluIffEES5_S6_S8_EEEEvPKT2_SC_PT3_SE_PKT1_PSF_SI_mmm,@function
        .size           _ZN18transformer_engine6detail32dgated_act_cast_transpose_kernelILi1ELi4Eff13__nv_fp8_e5m2NS_5EmptyEXadL_ZNS_5dreluIffEET_T0_RKS3_EEXadL_ZNS_4reluIffEES5_S6_S8_EEEEvPKT2_SC_PT3_SE_PKT1_PSF_SI_mmm,(.L_x_29468 - _ZN18transformer_engine6detail32dgated_act_cast_transpose_kernelILi1ELi4Eff13__nv_fp8_e5m2NS_5EmptyEXadL_ZNS_5dreluIffEET_T0_RKS3_EEXadL_ZNS_4reluIffEES5_S6_S8_EEEEvPKT2_SC_PT3_SE_PKT1_PSF_SI_mmm)
        .other          _ZN18transformer_engine6detail32dgated_act_cast_transpose_kernelILi1ELi4Eff13__nv_fp8_e5m2NS_5EmptyEXadL_ZNS_5dreluIffEET_T0_RKS3_EEXadL_ZNS_4reluIffEES5_S6_S8_EEEEvPKT2_SC_PT3_SE_PKT1_PSF_SI_mmm,@"STO_CUDA_ENTRY STV_DEFAULT"
_ZN18transformer_engine6detail32dgated_act_cast_transpose_kernelILi1ELi4Eff13__nv_fp8_e5m2NS_5EmptyEXadL_ZNS_5dreluIffEET_T0_RKS3_EEXadL_ZNS_4reluIffEES5_S6_S8_EEEEvPKT2_SC_PT3_SE_PKT1_PSF_SI_mmm:
.text._ZN18transformer_engine6detail32dgated_act_cast_transpose_kernelILi1ELi4Eff13__nv_fp8_e5m2NS_5EmptyEXadL_ZNS_5dreluIffEET_T0_RKS3_EEXadL_ZNS_4reluIffEES5_S6_S8_EEEEvPKT2_SC_PT3_SE_PKT1_PSF_SI_mmm:
        /* <DEDUP_REMOVED lines=39> */
.L_x_5863:
[----:B------:R-:W-:-:S07]  /*0270*/  MOV R4, 0x290 ;  /* 0x0000029000047802 */ /* 0x000fce0000000f00 */
[----:B------:R-:W-:Y:S05]  /*0280*/  CALL.REL.NOINC `($__internal_166_$__cuda_sm20_div_u64) ;  /* 0x0000002c00e87944 */ /* 0x000fea0003c00000 */
        /* <DEDUP_REMOVED lines=11> */
.L_x_5864:
        /* <DEDUP_REMOVED lines=208> */
[----:B------:R-:W-:-:S02]  /*1040*/  F2FP.SATFINITE.E5M2.F32.PACK_AB_MERGE_C R29, RZ, R29, RZ ;  /* 0x0000001dff1d723e */ /* 0x000fc400048060ff */
[----:B------:R-:W-:Y:S02]  /*1050*/  F2FP.SATFINITE.E5M2.F32.PACK_AB_MERGE_C R43, RZ, R43, RZ ;  /* 0x0000002bff2b723e */ /* 0x000fe400048060ff */
[----:B------:R-:W-:Y:S01]  /*1060*/  IADD3.X R5, PT, PT, R39, UR28, RZ, P0, !PT ;  /* 0x0000001c27057c10 */ /* 0x000fe200087fe4ff */
[----:B------:R-:W-:Y:S01]  /*1070*/  FMUL R41, R41, R34 ;  /* 0x0000002229297220 */ /* 0x000fe20000400000 */
[----:B------:R-:W-:Y:S01]  /*1080*/  IADD3 R44, P0, PT, R18, UR14, RZ ;  /* 0x0000000e122c7c10 */ /* 0x000fe2000ff1e0ff */
[----:B------:R0:W-:Y:S01]  /*1090*/  STG.E.U8 desc[UR20][R18.64], R29 ;  /* 0x0000001d12007986 */ /* 0x0001e2000c101114 */
[----:B------:R-:W-:Y:S02]  /*10a0*/  LEA R34, P3, R32, UR16, 0x2 ;  /* 0x0000001020227c11 */ /* 0x000fe4000f8610ff */
[----:B------:R-:W-:Y:S02]  /*10b0*/  F2FP.SATFINITE.E5M2.F32.PACK_AB_MERGE_C R30, RZ, R30, RZ ;  /* 0x0000001eff1e723e */ /* 0x000fe400048060ff */
[----:B------:R-:W-:-:S02]  /*10c0*/  F2FP.SATFINITE.E5M2.F32.PACK_AB_MERGE_C R23, RZ, R23, RZ ;  /* 0x00000017ff17723e */ /* 0x000fc400048060ff */
        /* <DEDUP_REMOVED lines=11> */
[----:B------:R-:W-:Y:S01]  /*1180*/  F2FP.SATFINITE.E5M2.F32.PACK_AB_MERGE_C R15, RZ, R15, RZ ;  /* 0x0000000fff0f723e */ /* 0x000fe200048060ff */
        /* <DEDUP_REMOVED lines=9> */
[----:B------:R-:W-:Y:S02]  /*1220*/  F2FP.SATFINITE.E5M2.F32.PACK_AB_MERGE_C R2, RZ, R2, RZ ;  /* 0x00000002ff02723e */ /* 0x000fe400048060ff */
[----:B------:R-:W-:Y:S02]  /*1230*/  F2FP.SATFINITE.E5M2.F32.PACK_AB_MERGE_C R28, RZ, R28, RZ ;  /* 0x0000001cff1c723e */ /* 0x000fe400048060ff */
[----:B------:R-:W-:Y:S02]  /*1240*/  F2FP.SATFINITE.E5M2.F32.PACK_AB_MERGE_C R32, RZ, R32, RZ ;  /* 0x00000020ff20723e */ /* 0x000fe400048060ff */
        /* <DEDUP_REMOVED lines=61> */
[----:B------:R-:W-:Y:S01]  /*1620*/  F2FP.SATFINITE.E5M2.F32.PACK_AB_MERGE_C R35, RZ, R35, RZ ;  /* 0x00000023ff23723e */ /* 0x000fe200048060ff */
[----:B------:R-:W-:Y:S01]  /*1630*/  FMUL R31, R8, UR22 ;  /* 0x00000016081f7c20 */ /* 0x000fe20008400000 */
[----:B------:R-:W-:Y:S01]  /*1640*/  IADD3.X R21, PT, PT, R13, UR30, RZ, P0, !PT ;  /* 0x0000001e0d157c10 */ /* 0x000fe200087fe4ff */
[----:B------:R0:W2:Y:S01]  /*1650*/  LDG.E R6, desc[UR20][R26.64] ;  /* 0x000000141a067981 */ /* 0x0000a2000c1e1900 */
[----:B------:R-:W-:Y:S02]  /*1660*/  IADD3 R24, P0, PT, R20, UR29, RZ ;  /* 0x0000001d14187c10 */ /* 0x000fe4000ff1e0ff */
[----:B-1----:R-:W-:Y:S01]  /*1670*/  F2FP.SATFINITE.E5M2.F32.PACK_AB_MERGE_C R43, RZ, R25, RZ ;  /* 0x00000019ff2b723e */ /* 0x002fe200048060ff */
[----:B------:R1:W-:Y:S01]  /*1680*/  STG.E.U8 desc[UR20][R18.64], R35 ;  /* 0x0000002312007986 */ /* 0x0003e2000c101114 */
[----:B------:R-:W-:Y:S02]  /*1690*/  IADD3.X R25, PT, PT, R21, UR30, RZ, P0, !PT ;  /* 0x0000001e15197c10 */ /* 0x000fe400087fe4ff */
[----:B------:R-:W-:-:S02]  /*16a0*/  F2FP.SATFINITE.E5M2.F32.PACK_AB_MERGE_C R17, RZ, R17, RZ ;  /* 0x00000011ff11723e */ /* 0x000fc400048060ff */
[----:B0-----:R-:W-:Y:S01]  /*16b0*/  IADD3 R26, P0, PT, R18, UR14, RZ ;  /* 0x0000000e121a7c10 */ /* 0x001fe2000ff1e0ff */
[----:B------:R-:W-:Y:S01]  /*16c0*/  IMAD.U32 R27, R43, 0x10000, RZ ;  /* 0x000100002b1b7824 */ /* 0x000fe200078e00ff */
[----:B------:R-:W-:Y:S02]  /*16d0*/  F2FP.SATFINITE.E5M2.F32.PACK_AB_MERGE_C R31, RZ, R31, RZ ;  /* 0x0000001fff1f723e */ /* 0x000fe400048060ff */
        /* <DEDUP_REMOVED lines=8> */
[----:B------:R-:W-:Y:S01]  /*1760*/  F2FP.SATFINITE.E5M2.F32.PACK_AB_MERGE_C R19, RZ, R33, RZ ;  /* 0x00000021ff13723e */ /* 0x000fe200048060ff */
        /* <DEDUP_REMOVED lines=15> */
[----:B------:R-:W-:Y:S02]  /*1860*/  F2FP.SATFINITE.E5M2.F32.PACK_AB_MERGE_C R13, RZ, R16, RZ ;  /* 0x00000010ff0d723e */ /* 0x000fe400048060ff */
[----:B0-----:R-:W-:Y:S01]  /*1870*/  F2FP.SATFINITE.E5M2.F32.PACK_AB_MERGE_C R26, RZ, R12, RZ ;  /* 0x0000000cff1a723e */ /* 0x001fe200048060ff */
[----:B------:R-:W-:Y:S01]  /*1880*/  FMUL R16, R14, UR22 ;  /* 0x000000160e107c20 */ /* 0x000fe20008400000 */
[----:B------:R-:W-:Y:S02]  /*1890*/  IADD3 R14, P0, PT, R30, R43, RZ ;  /* 0x0000002b1e0e7210 */ /* 0x000fe40007f1e0ff */
[----:B------:R-:W-:Y:S01]  /*18a0*/  IADD3.X R27, PT, PT, R4, UR28, RZ, P1, !PT ;  /* 0x0000001c041b7c10 */ /* 0x000fe20008ffe4ff */
[----:B------:R-:W-:Y:S01]  /*18b0*/  IMAD.U32 R12, R26, 0x10000, RZ ;  /* 0x000100001a0c7824 */ /* 0x000fe200078e00ff */
[----:B------:R-:W-:-:S02]  /*18c0*/  IADD3 R4, P2, P3, R14, UR23, R43 ;  /* 0x000000170e047c10 */ /* 0x000fc4000fb5e02b */
[----:B------:R-:W-:Y:S02]  /*18d0*/  F2FP.SATFINITE.E5M2.F32.PACK_AB_MERGE_C R16, RZ, R16, RZ ;  /* 0x00000010ff10723e */ /* 0x000fe400048060ff */
        /* <DEDUP_REMOVED lines=75> */
[----:B------:R-:W-:Y:S01]  /*1d90*/  F2FP.SATFINITE.E5M2.F32.PACK_AB_MERGE_C R11, RZ, R21, RZ ;  /* 0x00000015ff0b723e */ /* 0x000fe200048060ff */
[----:B------:R-:W-:Y:S01]  /*1da0*/  FMUL R36, R36, R9 ;  /* 0x0000000924247220 */ /* 0x000fe20000400000 */
[----:B------:R-:W-:Y:S02]  /*1db0*/  FMNMX R44, RZ, R39, !PT ;  /* 0x00000027ff2c7209 */ /* 0x000fe40007800000 */
[----:B------:R-:W-:Y:S02]  /*1dc0*/  IADD3.X R21, PT, PT, R2, UR9, RZ, P0, P1 ;  /* 0x0000000902157c10 */ /* 0x000fe400087e24ff */
[----:B------:R-:W-:Y:S02]  /*1dd0*/  F2FP.SATFINITE.E5M2.F32.PACK_AB_MERGE_C R9, RZ, R27, RZ ;  /* 0x0000001bff09723e */ /* 0x000fe400048060ff */
        /* <DEDUP_REMOVED lines=13> */
[----:B------:R-:W-:Y:S02]  /*1eb0*/  F2FP.SATFINITE.E5M2.F32.PACK_AB_MERGE_C R27, RZ, R27, RZ ;  /* 0x0000001bff1b723e */ /* 0x000fe400048060ff */
[----:B------:R-:W-:Y:S01]  /*1ec0*/  FMNMX3 R23, |R20|, R23, |R31|, !PT ;  /* 0x0000001714177276 */ /* 0x000fe2000780061f */
[----:B------:R-:W-:Y:S01]  /*1ed0*/  FMUL R31, R31, UR22 ;  /* 0x000000161f1f7c20 */ /* 0x000fe20008400000 */
[----:B------:R-:W-:Y:S01]  /*1ee0*/  FMNMX R37, RZ, R7, !PT ;  /* 0x00000007ff257209 */ /* 0x000fe20007800000 */
[----:B------:R-:W-:Y:S01]  /*1ef0*/  FMUL R5, R5, R34 ;  /* 0x0000002205057220 */ /* 0x000fe20000400000 */
[----:B------:R-:W-:Y:S01]  /*1f00*/  IADD3.X R7, PT, PT, R19, UR30, RZ, P0, !PT ;  /* 0x0000001e13077c10 */ /* 0x000fe200087fe4ff */
[----:B------:R-:W-:Y:S01]  /*1f10*/  IMAD.U32 R34, R27, 0x10000, RZ ;  /* 0x000100001b227824 */ /* 0x000fe200078e00ff */
[----:B------:R-:W-:Y:S01]  /*1f20*/  F2FP.SATFINITE.E5M2.F32.PACK_AB_MERGE_C R31, RZ, R31, RZ ;  /* 0x0000001fff1f723e */ /* 0x000fe200048060ff */
        /* <DEDUP_REMOVED lines=55> */
[----:B------:R-:W-:Y:S02]  /*22a0*/  F2FP.SATFINITE.E5M2.F32.PACK_AB_MERGE_C R5, RZ, R18, RZ ;  /* 0x00000012ff05723e */ /* 0x000fe400048060ff */
[----:B------:R-:W-:Y:S02]  /*22b0*/  IADD3.X R21, PT, PT, R21, UR15, RZ, P0, !PT ;  /* 0x0000000f15157c10 */ /* 0x000fe400087fe4ff */
[----:B------:R-:W-:Y:S01]  /*22c0*/  F2FP.SATFINITE.E5M2.F32.PACK_AB_MERGE_C R27, RZ, R27, RZ ;  /* 0x0000001bff1b723e */ /* 0x000fe200048060ff */
        /* <DEDUP_REMOVED lines=16> */
[----:B------:R-:W-:Y:S02]  /*23d0*/  F2FP.SATFINITE.E5M2.F32.PACK_AB_MERGE_C R23, RZ, R23, RZ ;  /* 0x00000017ff17723e */ /* 0x000fe400048060ff */
[----:B------:R-:W-:Y:S02]  /*23e0*/  F2FP.SATFINITE.E5M2.F32.PACK_AB_MERGE_C R35, RZ, R35, RZ ;  /* 0x00000023ff23723e */ /* 0x000fe400048060ff */
[----:B------:R-:W-:Y:S02]  /*23f0*/  IADD3 R17, P1, P2, R30, UR23, R17 ;  /* 0x000000171e117c10 */ /* 0x000fe4000fa3e011 */
[----:B------:R-:W-:Y:S01]  /*2400*/  IADD3.X R19, PT, PT, R39, UR15, RZ, P0, !PT ;  /* 0x0000000f27137c10 */ /* 0x000fe200087fe4ff */
[----:B------:R-:W-:Y:S01]  /*2410*/  FMUL R39, R41, UR22 ;  /* 0x0000001629277c20 */ /* 0x000fe20008400000 */
[----:B------:R-:W-:Y:S01]  /*2420*/  F2FP.SATFINITE.E5M2.F32.PACK_AB_MERGE_C R26, RZ, R26, RZ ;  /* 0x0000001aff1a723e */ /* 0x000fe200048060ff */
[----:B------:R0:W-:Y:S01]  /*2430*/  STG.E.U8 desc[UR20][R20.64], R23 ;  /* 0x0000001714007986 */ /* 0x0001e2000c101114 */
[----:B------:R-:W-:-:S03]  /*2440*/  IADD3.X R2, PT, PT, RZ, UR24, R2, P1, P2 ;  /* 0x00000018ff027c10 */ /* 0x000fc60008fe4402 */
[----:B------:R1:W-:Y:S01]  /*2450*/  STG.E.U8 desc[UR20][R14.64], R35 ;  /* 0x000000230e007986 */ /* 0x0003e2000c101114 */
[----:B------:R-:W-:-:S03]  /*2460*/  F2FP.SATFINITE.E5M2.F32.PACK_AB_MERGE_C R39, RZ, R39, RZ ;  /* 0x00000027ff27723e */ /* 0x000fc600048060ff */
        /* <DEDUP_REMOVED lines=10> */
[----:B------:R-:W-:-:S02]  /*2510*/  F2FP.SATFINITE.E5M2.F32.PACK_AB_MERGE_C R5, RZ, R2, RZ ;  /* 0x00000002ff05723e */ /* 0x000fc400048060ff */
[----:B0-----:R-:W-:Y:S01]  /*2520*/  F2FP.SATFINITE.E5M2.F32.PACK_AB_MERGE_C R27, RZ, R6, RZ ;  /* 0x00000006ff1b723e */ /* 0x001fe200048060ff */
        /* <DEDUP_REMOVED lines=16> */
[----:B------:R-:W-:-:S02]  /*2630*/  F2FP.SATFINITE.E5M2.F32.PACK_AB_MERGE_C R17, RZ, R17, RZ ;  /* 0x00000011ff11723e */ /* 0x000fc400048060ff */
        /* <DEDUP_REMOVED lines=11> */
[----:B------:R-:W-:Y:S01]  /*26f0*/  F2FP.SATFINITE.E5M2.F32.PACK_AB_MERGE_C R21, RZ, R21, RZ ;  /* 0x00000015ff15723e */ /* 0x000fe200048060ff */
[----:B0-----:R-:W-:Y:S01]  /*2700*/  FMUL R25, R2, UR22 ;  /* 0x0000001602197c20 */ /* 0x001fe20008400000 */
[----:B-1----:R-:W-:Y:S01]  /*2710*/  IADD3 R4, P0, PT, R18, UR14, RZ ;  /* 0x0000000e12047c10 */ /* 0x002fe2000ff1e0ff */
[----:B------:R-:W-:-:S03]  /*2720*/  FMUL R18, R13, UR22 ;  /* 0x000000160d127c20 */ /* 0x000fc60008400000 */
[----:B------:R-:W-:Y:S02]  /*2730*/  F2FP.SATFINITE.E5M2.F32.PACK_AB_MERGE_C R25, RZ, R25, RZ ;  /* 0x00000019ff19723e */ /* 0x000fe400048060ff */
[----:B------:R-:W-:Y:S02]  /*2740*/  IADD3.X R5, PT, PT, R19, UR15, RZ, P0, !PT ;  /* 0x0000000f13057c10 */ /* 0x000fe400087fe4ff */
[----:B------:R-:W-:Y:S01]  /*2750*/  F2FP.SATFINITE.E5M2.F32.PACK_AB_MERGE_C R19, RZ, R18, RZ ;  /* 0x00000012ff13723e */ /* 0x000fe200048060ff */
        /* <DEDUP_REMOVED lines=124> */
.L_x_5873:
[----:B------:R-:W-:Y:S02]  /*2f20*/  ISETP.NE.AND P0, PT, R0, RZ, PT ;  /* 0x000000ff0000720c */ /* 0x000fe40003f05270 */
[----:B-1----:R-:W-:-:S11]  /*2f30*/  FMNMX R5, R4, R5, !PT ;  /* 0x0000000504057209 */ /* 0x002fd60007800000 */
[----:B------:R-:W-:Y:S05]  /*2f40*/  @P0 BRA `(.L_x_5866) ;  /* 0x0000000000080947 */ /* 0x000fea0003800000 */
[----:B------:R-:W1:Y:S02]  /*2f50*/  LDC.64 R2, c[0x0][0x3a8] ;  /* 0x0000ea00ff027b82 */ /* 0x000e640000000a00 */
[----:B-1----:R1:W-:Y:S02]  /*2f60*/  REDG.E.MAX.S32.STRONG.GPU desc[UR20][R2.64], R5 ;  /* 0x000000050200798e */ /* 0x0023e4000d12e314 */
.L_x_5866:
[----:B------:R-:W-:Y:S05]  /*2f70*/  BSYNC B0 ;  /* 0x0000000000007941 */ /* 0x000fea0003800000 */
.L_x_5865:
        /* <DEDUP_REMOVED lines=12> */
[----:B01----:R-:W-:Y:S05]  /*3040*/  CALL.REL.NOINC `($__internal_167_$__cuda_sm20_rcp_rn_f32_slowpath) ;  /* 0x0000000400987944 */ /* 0x003fea0003c00000 */
[----:B------:R-:W-:Y:S05]  /*3050*/  BRA `(.L_x_5869) ;  /* 0x0000000000147947 */ /* 0x000fea0003800000 */
.L_x_5868:
[----:B-1----:R-:W1:Y:S01]  /*3060*/  MUFU.RCP R5, UR22 ;  /* 0x0000001600057d08 */ /* 0x002e620008001000 */
[----:B------:R-:W-:-:S04]  /*3070*/  IMAD.U32 R0, RZ, RZ, UR22 ;  /* 0x00000016ff007e24 */ /* 0x000fc8000f8e00ff */
[----:B-1----:R-:W-:-:S04]  /*3080*/  FFMA R0, R5, R0, -1 ;  /* 0xbf80000005007423 */ /* 0x002fc80000000000 */
[----:B------:R-:W-:-:S04]  /*3090*/  FADD.FTZ R0, -R0, -RZ ;  /* 0x800000ff00007221 */ /* 0x000fc80000010100 */
[----:B------:R-:W-:-:S07]  /*30a0*/  FFMA R5, R5, R0, R5 ;  /* 0x0000000005057223 */ /* 0x000fce0000000005 */
.L_x_5869:
[----:B------:R-:W1:Y:S02]  /*30b0*/  LDC.64 R2, c[0x0][0x3b0] ;  /* 0x0000ec00ff027b82 */ /* 0x000e640000000a00 */
[----:B-1----:R-:W-:Y:S01]  /*30c0*/  STG.E desc[UR20][R2.64], R5 ;  /* 0x0000000502007986 */ /* 0x002fe2000c101914 */
[----:B------:R-:W-:Y:S05]  /*30d0*/  EXIT ;  /* 0x000000000000794d */ /* 0x000fea0003800000 */
.L_x_5867:
[----:B------:R-:W-:Y:S02]  /*30e0*/  IMAD.MOV.U32 R7, RZ, RZ, 0x4 ;  /* 0x00000004ff077424 */ /* 0x000fe400078e00ff */
[----:B------:R-:W-:Y:S02]  /*30f0*/  IMAD.MOV.U32 R9, RZ, RZ, 0x1f ;  /* 0x0000001fff097424 */ /* 0x000fe400078e00ff */
[----:B------:R-:W-:-:S07]  /*3100*/  IMAD.MOV.U32 R6, RZ, RZ, -0x1 ;  /* 0xffffffffff067424 */ /* 0x000fce00078e00ff */
[----:B01----:R-:W-:Y:S05]  /*3110*/  WARPSYNC.COLLECTIVE R6, `(.L_x_5870) ;  /* 0x0000000006087348 */ /* 0x003fea0003c00000 */
[----:B-1----:R1:W2:Y:S02]  /*3120*/  SHFL.DOWN P0, R5, R2, R7, R9 ;  /* 0x0800000702057389 */ /* 0x0022a40000000009 */
[----:B012---:R-:W-:Y:S05]  /*3130*/  ENDCOLLECTIVE ;  /* 0x000000000000791b */ /* 0x007fea0003800000 */
.L_x_5870:
[----:B------:R-:W-:Y:S02]  /*3140*/  IMAD.MOV.U32 R7, RZ, RZ, 0x2 ;  /* 0x00000002ff077424 */ /* 0x000fe400078e00ff */
[----:B------:R-:W-:-:S05]  /*3150*/  IMAD.MOV.U32 R3, RZ, RZ, R5 ;  /* 0x000000ffff037224 */ /* 0x000fca00078e0005 */
[----:B------:R-:W-:-:S05]  /*3160*/  FMNMX R3, R3, R2, !PT ;  /* 0x0000000203037209 */ /* 0x000fca0007800000 */
[----:B------:R-:W-:-:S07]  /*3170*/  IMAD.MOV.U32 R2, RZ, RZ, R3 ;  /* 0x000000ffff027224 */ /* 0x000fce00078e0003 */
[----:B------:R-:W-:Y:S05]  /*3180*/  WARPSYNC.COLLECTIVE R6, `(.L_x_5871) ;  /* 0x0000000006087348 */ /* 0x000fea0003c00000 */
[----:B------:R0:W1:Y:S02]  /*3190*/  SHFL.DOWN P0, R5, R2, R7, R9 ;  /* 0x0800000702057389 */ /* 0x0000640000000009 */
[----:B01----:R-:W-:Y:S05]  /*31a0*/  ENDCOLLECTIVE ;  /* 0x000000000000791b */ /* 0x003fea0003800000 */
.L_x_5871:
[----:B------:R-:W-:Y:S02]  /*31b0*/  IMAD.MOV.U32 R7, RZ, RZ, 0x1 ;  /* 0x00000001ff077424 */ /* 0x000fe400078e00ff */
[----:B------:R-:W-:-:S05]  /*31c0*/  IMAD.MOV.U32 R4, RZ, RZ, R5 ;  /* 0x000000ffff047224 */ /* 0x000fca00078e0005 */
[----:B------:R-:W-:-:S05]  /*31d0*/  FMNMX R4, R3, R4, !PT ;  /* 0x0000000403047209 */ /* 0x000fca0007800000 */
[----:B------:R-:W-:-:S07]  /*31e0*/  IMAD.MOV.U32 R2, RZ, RZ, R4 ;  /* 0x000000ffff027224 */ /* 0x000fce00078e0004 */
[----:B------:R-:W-:Y:S05]  /*31f0*/  WARPSYNC.COLLECTIVE R6, `(.L_x_5872) ;  /* 0x0000000006087348 */ /* 0x000fea0003c00000 */
[----:B------:R0:W1:Y:S02]  /*3200*/  SHFL.DOWN P0, R5, R2, R7, R9 ;  /* 0x0800000702057389 */ /* 0x0000640000000009 */
[----:B01----:R-:W-:Y:S05]  /*3210*/  ENDCOLLECTIVE ;  /* 0x000000000000791b */ /* 0x003fea0003800000 */
.L_x_5872:
[----:B------:R-:W-:Y:S05]  /*3220*/  BRA `(.L_x_5873) ;  /* 0xfffffffc003c7947 */ /* 0x000fea000383ffff */
        .weak           $__internal_166_$__cuda_sm20_div_u64
        .type           $__internal_166_$__cuda_sm20_div_u64,@function
        .size           $__internal_166_$__cuda_sm20_div_u64,($__internal_167_$__cuda_sm20_rcp_rn_f32_slowpath - $__internal_166_$__cuda_sm20_div_u64)
$__internal_166_$__cuda_sm20_div_u64:
        /* <DEDUP_REMOVED lines=71> */
[----:B------:R-:W-:Y:S11]  /*36a0*/  RET.REL.NODEC R2 `(_ZN18transformer_engine6detail32dgated_act_cast_transpose_kernelILi1ELi4Eff13__nv_fp8_e5m2NS_5EmptyEXadL_ZNS_5dreluIffEET_T0_RKS3_EEXadL_ZNS_4reluIffEES5_S6_S8_EEEEvPKT2_SC_PT3_SE_PKT1_PSF_SI_mmm) ;  /* 0xffffffc802547950 */ /* 0x000ff60003c3ffff */
        .weak           $__internal_167_$__cuda_sm20_rcp_rn_f32_slowpath
        .type           $__internal_167_$__cuda_sm20_rcp_rn_f32_slowpath,@function
        .size           $__internal_167_$__cuda_sm20_rcp_rn_f32_slowpath,(.L_x_29468 - $__internal_167_$__cuda_sm20_rcp_rn_f32_slowpath)
$__internal_167_$__cuda_sm20_rcp_rn_f32_slowpath:
        /* <DEDUP_REMOVED lines=15> */
.L_x_5874:
        /* <DEDUP_REMOVED lines=33> */
.L_x_5876:
[----:B------:R0:W1:Y:S02]  /*39b0*/  MUFU.RCP R2, R0 ;  /* 0x0000000000027308 */ /* 0x0000640000001000 */
.L_x_5875:
[----:B-1-3--:R-:W-:Y:S02]  /*39c0*/  IMAD.MOV.U32 R5, RZ, RZ, R2 ;  /* 0x000000ffff057224 */ /* 0x00afe400078e0002 */
[----:B------:R-:W-:Y:S02]  /*39d0*/  IMAD.MOV.U32 R2, RZ, RZ, R7 ;  /* 0x000000ffff027224 */ /* 0x000fe400078e0007 */
[----:B------:R-:W-:-:S04]  /*39e0*/  IMAD.MOV.U32 R3, RZ, RZ, 0x0 ;  /* 0x00000000ff037424 */ /* 0x000fc800078e00ff */
[----:B0-2---:R-:W-:Y:S05]  /*39f0*/  RET.REL.NODEC R2 `(_ZN18transformer_engine6detail32dgated_act_cast_transpose_kernelILi1ELi4Eff13__nv_fp8_e5m2NS_5EmptyEXadL_ZNS_5dreluIffEET_T0_RKS3_EEXadL_ZNS_4reluIffEES5_S6_S8_EEEEvPKT2_SC_PT3_SE_PKT1_PSF_SI_mmm) ;  /* 0xffffffc402807950 */ /* 0x005fea0003c3ffff */
.L_x_5877:
        /* <DEDUP_REMOVED lines=16> */
.L_x_29468:


//--------------------- .text._ZN18transformer_engine6detail43dgated_act_cast_transpose_kernel_notalignedILi1ELi2Eff13__nv_bfloat16NS_5EmptyEXadL_ZNS_5dreluIffEET_T0_RKS3_EEXadL_ZNS_4reluIffEES5_S6_S8_EEEEvPKT2_SC_PT3_SE_PKT1_PSF_SI_mmm --------------------------
	.section	.text._ZN18transformer_engine6detail43dgated_act_cast_transpose_kernel_notalignedILi1ELi2Eff13__nv_bfloat16NS_5EmptyEXadL_ZNS_5dreluIffEET_T0_RKS3_EEXadL_ZNS_4reluIffEES5_S6_S8_EEEEvPKT2_SC_PT3_SE_PKT1_PSF_SI_mmm,"ax",@progbits
	.align	128
        .global         _ZN18transformer_engine6detail43dgated_act_cast_transpose_kernel_notalignedILi1ELi2Eff13__nv_bfloat16NS_5EmptyEXadL_ZNS_5dreluIffEET_T0_RKS3_EEXadL_ZNS_4reluIffEES5_S6_S8_EEEEvPKT2_SC_PT3_SE_PKT1_PSF_SI_mmm
        .type           _ZN18transformer_engine6detail43dgated_act_cast_transpose_kernel_notalignedILi1ELi2Eff13__nv_bfloat16NS_5EmptyEXadL_ZNS_5dreluIffEET_T0_RKS3_EEXadL_ZNS_4reluIffEES5_S6_S8_EEEEvPKT2_SC_PT3_SE_PKT1_PSF_SI_mmm,@function
        .size           _ZN18transformer_engine6detail43dgated_act_cast_transpose_kernel_notalignedILi1ELi2Eff13__nv_bfloat16NS_5EmptyEXadL_ZNS_5dreluIffEET_T0_RKS3_EEXadL_ZNS_4reluIffEES5_S6_S8_EEEEvPKT2_SC_PT3_SE_PKT1_PSF_SI_mmm,(.L_x_29470 - _ZN18transformer_engine6detail43dgated_act_cast_transpose_kernel_notalignedILi1ELi2Eff13__nv_bfloat16NS_5EmptyEXadL_ZNS_5dreluIffEET_T0_RKS3_EEXadL_ZNS_4reluIffEES5_S6_S8_EEEEvPKT2_SC_PT3_SE_PKT1_PSF_SI_mmm)
        .other          _ZN18transformer_engine6detail43dgated_act_cast_transpose_kernel_notalignedILi1ELi2Eff13__nv_bfloat16NS_5EmptyEXadL_ZNS_5dreluIffEET_T0_RKS3_EEXadL_ZNS_4reluIffEES5_S6_S8_EEEEvPKT2_SC_PT3_SE_PKT1_PSF_SI_mmm,@"STO_CUDA_ENTRY STV_DEFAULT"
_ZN18transformer_engine6detail43dgated_act_cast_transpose_kernel_notalignedILi1ELi2Eff13__nv_bfloat16NS_5EmptyEXadL_ZNS_5dreluIffEET_T0_RKS3_EEXadL_ZNS_4reluIffEES5_S6_S8_EEEEvPKT2_SC_PT3_SE_PKT1_PSF_SI_mmm:
.text._ZN18transformer_engine6detail43dgated_act_cast_transpose_kernel_notalignedILi1ELi2Eff13__nv_bfloat16NS_5EmptyEXadL_ZNS_5dreluIffEET_T0_RKS3_EEXadL_ZNS_4reluIffEES5_S6_S8_EEEEvPKT2_SC_PT3_SE_PKT1_PSF_SI_mmm:
        /* <DEDUP_REMOVED lines=43> */
.L_x_5878:
[----:B------:R-:W-:-:S07]  /*02b0*/  MOV R4, 0x2d0 ;  /* 0x000002d000047802 */ /* 0x000fce0000000f00 */
[----:B------:R-:W-:Y:S05]  /*02c0*/  CALL.REL.NOINC `($__internal_168_$__cuda_sm20_div_u64) ;  /* 0x00000030003c7944 */ /* 0x000fea0003c00000 */
        /* <DEDUP_REMOVED lines=11> */
.L_x_5879:
        /* <DEDUP_REMOVED lines=14> */
[----:B------:R-:W-:Y:S01]  /*0460*/  USHF.L.U64.HI UR17, UR4, 0x5, UR5 ;  /* 0x0000000504117899 */ /* 0x000fe20008010205 */
[----:B------:R-:W-:Y:S01]  /*0470*/  IMAD.MOV.U32 R21, RZ, RZ, RZ ;  /* 0x000000ffff157224 */ /* 0x000fe200078e00ff */
[----:B0-----:R-:W-:Y:S01]  /*0480*/  UIMAD UR7, UR5, UR26, URZ ;  /* 0x0000001a050772a4 */ /* 0x001fe2000f8e02ff */
[----:B------:R-:W-:Y:S01]  /*0490*/  IMAD R31, R5, UR27, RZ ;  /* 0x0000001b051f7c24 */ /* 0x000fe2000f8e02ff */
[----:B------:R-:W-:-:S02]  /*04a0*/  UIMAD.WIDE.U32 UR14, UR4, UR26, URZ ;  /* 0x0000001a040e72a5 */ /* 0x000fc4000f8e00ff */
[----:B------:R-:W-:Y:S01]  /*04b0*/  IMAD.WIDE.U32 R28, R5, UR26, R24 ;  /* 0x0000001a051c7c25 */ /* 0x000fe2000f8e0018 */
[----:B------:R-:W-:Y:S02]  /*04c0*/  UIMAD UR7, UR4, UR27, UR7 ;  /* 0x0000001b040772a4 */ /* 0x000fe4000f8e0207 */
[----:B------:R-:W-:Y:S01]  /*04d0*/  ULEA UR20, UP3, UR14, UR19, 0x6 ;  /* 0x000000130e147291 */ /* 0x000fe2000f8630ff */
[----:B------:R-:W-:Y:S01]  /*04e0*/  IMAD.IADD R29, R31, 0x1, R29 ;  /* 0x000000011f1d7824 */ /* 0x000fe200078e021d */
[----:B------:R-:W-:Y:S02]  /*04f0*/  UIADD3 UR18, UP0, UPT, -UR19, UR26, URZ ;  /* 0x0000001a13127290 */ /* 0x000fe4000ff1e1ff */
[----:B------:R-:W-:Y:S02]  /*0500*/  UIADD3 UR7, UPT, UPT, UR15, UR7, URZ ;  /* 0x000000070f077290 */ /* 0x000fe4000fffe0ff */
[----:B------:R-:W-:Y:S02]  /*0510*/  ULEA UR19, UP4, UR14, UR19, 0x7 ;  /* 0x000000130e137291 */ /* 0x000fe4000f8838ff */
[----:B-1----:R-:W-:-:S02]  /*0520*/  USHF.R.U64 UR30, UR12, 0x1, UR13 ;  /* 0x000000010c1e7899 */ /* 0x002fc4000800120d */
[----:B--2---:R-:W-:Y:S02]  /*0530*/  ULEA UR23, UP2, UR20, UR8, 0x2 ;  /* 0x0000000814177291 */ /* 0x004fe4000f8410ff */
[----:B------:R-:W-:Y:S02]  /*0540*/  ULEA.HI.X UR8, UR14, UR21, UR7, 0x6, UP3 ;  /* 0x000000150e087291 */ /* 0x000fe400098f3407 */
[----:B------:R-:W-:Y:S02]  /*0550*/  ULEA UR24, UP1, UR19, UR10, 0x2 ;  /* 0x0000000a13187291 */ /* 0x000fe4000f8210ff */
[----:B------:R-:W-:Y:S02]  /*0560*/  ULEA.HI.X UR14, UR14, UR21, UR7, 0x7, UP4 ;  /* 0x000000150e0e7291 */ /* 0x000fe4000a0f3c07 */
[----:B------:R-:W-:Y:S02]  /*0570*/  USHF.R.U32.HI UR31, URZ, 0x1, UR13 ;  /* 0x00000001ff1f7899 */ /* 0x000fe4000801160d */
[----:B------:R-:W-:-:S02]  /*0580*/  ULEA UR7, UP3, -UR4, UR30, 0x5 ;  /* 0x0000001e04077291 */ /* 0x000fc4000f8629ff */
[----:B------:R-:W-:Y:S02]  /*0590*/  ULEA.HI.X UR20, UR20, UR9, UR8, 0x2, UP2 ;  /* 0x0000000914147291 */ /* 0x000fe400090f1408 */
[----:B------:R-:W-:Y:S02]  /*05a0*/  ULEA.HI.X UR25, UR19, UR11, UR14, 0x2, UP1 ;  /* 0x0000000b13197291 */ /* 0x000fe400088f140e */
[----:B------:R-:W-:Y:S02]  /*05b0*/  UIADD3.X UR8, UPT, UPT, ~UR17, UR31, URZ, UP3, !UPT ;  /* 0x0000001f11087290 */ /* 0x000fe40009ffe5ff */
[----:B------:R-:W-:Y:S02]  /*05c0*/  UISETP.LT.U32.AND UP1, UPT, UR7, 0x20, UPT ;  /* 0x000000200700788c */ /* 0x000fe4000bf21070 */
[----:B------:R-:W-:Y:S02]  /*05d0*/  UIADD3.X UR9, UPT, UPT, ~UR21, UR27, URZ, UP0, !UPT ;  /* 0x0000001b15097290 */ /* 0x000fe400087fe5ff */
[----:B------:R-:W-:-:S02]  /*05e0*/  UISETP.LT.U32.AND UP0, UPT, UR18, 0x20, UPT ;  /* 0x000000201200788c */ /* 0x000fc4000bf01070 */
        /* <DEDUP_REMOVED lines=14> */
[----:B------:R-:W-:Y:S01]  /*06d0*/  @P2 IADD3 R8, P3, PT, R2, UR26, RZ ;  /* 0x0000001a02082c10 */ /* 0x000fe2000ff7e0ff */
[----:B------:R-:W-:Y:S01]  /*06e0*/  IMAD.MOV.U32 R26, RZ, RZ, RZ ;  /* 0x000000ffff1a7224 */ /* 0x000fe200078e00ff */
[----:B------:R-:W-:-:S02]  /*06f0*/  @P0 IADD3 R4, P4, PT, R28, UR21, RZ ;  /* 0x000000151c040c10 */ /* 0x000fc4000ff9e0ff */
[----:B------:R-:W-:Y:S02]  /*0700*/  @P2 IADD3.X R11, PT, PT, R3, UR27, RZ, P3, !PT ;  /* 0x0000001b030b2c10 */ /* 0x000fe40009ffe4ff */
[C---:B------:R-:W-:Y:S02]  /*0710*/  @P2 LEA R16, P3, R8.reuse, UR23, 0x2 ;  /* 0x0000001708102c11 */ /* 0x040fe4000f8610ff */
[----:B------:R-:W-:Y:S02]  /*0720*/  @P0 IADD3.X R9, PT, PT, R29, UR32, RZ, P4, !PT ;  /* 0x000000201d090c10 */ /* 0x000fe4000a7fe4ff */
[----:B------:R-:W-:Y:S02]  /*0730*/  @P2 LEA.HI.X R17, R8, UR20, R11, 0x2, P3 ;  /* 0x0000001408112c11 */ /* 0x000fe400098f140b */
[----:B------:R-:W-:Y:S02]  /*0740*/  @P0 LEA R40, P4, R4, UR23, 0x2 ;  /* 0x0000001704280c11 */ /* 0x000fe4000f8810ff */
[----:B------:R-:W-:Y:S01]  /*0750*/  @P2 LEA R6, P1, R2, UR23, 0x2 ;  /* 0x0000001702062c11 */ /* 0x000fe2000f8210ff */
[----:B0-----:R0:W5:Y:S01]  /*0760*/  @P2 LDG.E R26, desc[UR28][R16.64] ;  /* 0x0000001c101a2981 */ /* 0x001162000c1e1900 */
[----:B------:R-:W-:-:S02]  /*0770*/  @P0 LEA.HI.X R41, R4, UR20, R9, 0x2, P4 ;  /* 0x0000001404290c11 */ /* 0x000fc4000a0f1409 */
[--C-:B------:R-:W-:Y:S01]  /*0780*/  @P2 LEA.HI.X R7, R2, UR20, R3.reuse, 0x2, P1 ;  /* 0x0000001402072c11 */ /* 0x100fe200088f1403 */
[----:B------:R-:W-:Y:S01]  /*0790*/  IMAD.WIDE.U32 R2, R5, UR26, R2 ;  /* 0x0000001a05027c25 */ /* 0x000fe2000f8e0002 */
[----:B-1----:R-:W-:Y:S01]  /*07a0*/  ISETP.NE.U32.AND P1, PT, RZ, UR8, PT ;  /* 0x00000008ff007c0c */ /* 0x002fe2000bf25070 */
[----:B------:R-:W-:Y:S02]  /*07b0*/  USHF.L.U32 UR33, UR26, 0x2, URZ ;  /* 0x000000021a217899 */ /* 0x000fe400080006ff */
[----:B------:R-:W-:Y:S02]  /*07c0*/  IMAD.IADD R9, R31, 0x1, R3 ;  /* 0x000000011f097824 */ /* 0x000fe400078e0203 */
[----:B0-----:R-:W-:Y:S01]  /*07d0*/  IMAD.MOV.U32 R16, RZ, RZ, RZ ;  /* 0x000000ffff107224 */ /* 0x001fe200078e00ff */
[----:B------:R-:W-:Y:S01]  /*07e0*/  USHF.L.U64.HI UR34, UR26, 0x2, UR27 ;  /* 0x000000021a227899 */ /* 0x000fe2000801021b */
[C---:B------:R-:W-:Y:S01]  /*07f0*/  @P2 IMAD.SHL.U32 R36, R2.reuse, 0x4, RZ ;  /* 0x0000000402242824 */ /* 0x040fe200078e00ff */
[----:B------:R0:W5:Y:S01]  /*0800*/  @P2 LDG.E R21, desc[UR28][R6.64] ;  /* 0x0000001c06152981 */ /* 0x000162000c1e1900 */
[----:B------:R-:W-:Y:S01]  /*0810*/  ISETP.NE.AND.EX P1, PT, RZ, UR9, PT, P1 ;  /* 0x00000009ff007c0c */ /* 0x000fe2000bf25310 */
[----:B------:R-:W1:Y:S01]  /*0820*/  LDCU.128 UR8, c[0x0][0x390] ;  /* 0x00007200ff0877ac */ /* 0x000e620008000c00 */
[----:B------:R-:W-:Y:S01]  /*0830*/  @P2 SHF.L.U64.HI R4, R2, 0x2, R9 ;  /* 0x0000000202042819 */ /* 0x000fe20000010209 */
[----:B------:R-:W5:Y:S01]  /*0840*/  @P0 LDG.E R16, desc[UR28][R40.64] ;  /* 0x0000001c28100981 */ /* 0x000f62000c1e1900 */
[----:B------:R-:W-:Y:S01]  /*0850*/  @P2 IADD3 R22, P3, PT, R36, UR24, RZ ;  /* 0x0000001824162c10 */ /* 0x000fe2000ff7e0ff */
[----:B------:R-:W-:Y:S01]  /*0860*/  UIADD3 UR35, UP0, UPT, UR33, UR24, URZ ;  /* 0x0000001821237290 */ /* 0x000fe2000ff1e0ff */
[----:B------:R-:W-:Y:S01]  /*0870*/  @P2 IADD3 R32, P4, PT, R2, UR21, RZ ;  /* 0x0000001502202c10 */ /* 0x000fe2000ff9e0ff */
[----:B------:R-:W-:Y:S01]  /*0880*/  UIMAD UR15, UR6, UR12, URZ ;  /* 0x0000000c060f72a4 */ /* 0x000fe2000f8e02ff */
[----:B------:R-:W-:Y:S01]  /*0890*/  @P2 IADD3.X R23, PT, PT, R4, UR25, RZ, P3, !PT ;  /* 0x0000001904172c10 */ /* 0x000fe20009ffe4ff */
[----:B------:R-:W-:Y:S01]  /*08a0*/  UIADD3.X UR36, UPT, UPT, UR34, UR25, URZ, UP0, !UPT ;  /* 0x0000001922247290 */ /* 0x000fe200087fe4ff */
[----:B------:R-:W-:Y:S01]  /*08b0*/  IMAD.WIDE.U32 R10, R5, UR26, R28 ;  /* 0x0000001a050a7c25 */ /* 0x000fe2000f8e001c */
[----:B------:R-:W-:-:S02]  /*08c0*/  @P2 IADD3 R36, P3, PT, R36, UR35, RZ ;  /* 0x0000002324242c10 */ /* 0x000fc4000ff7e0ff */
[----:B0-----:R-:W-:Y:S01]  /*08d0*/  @P2 IADD3.X R7, PT, PT, R9, UR32, RZ, P4, !PT ;  /* 0x0000002009072c10 */ /* 0x001fe2000a7fe4ff */
[----:B------:R-:W-:Y:S01]  /*08e0*/  IMAD.IADD R13, R31, 0x1, R11 ;  /* 0x000000011f0d7824 */ /* 0x000fe200078e020b */
[----:B------:R-:W-:Y:S01]  /*08f0*/  @P2 IADD3.X R37, PT, PT, R4, UR36, RZ, P3, !PT ;  /* 0x0000002404252c10 */ /* 0x000fe20009ffe4ff */
[----:B------:R-:W0:Y:S01]  /*0900*/  @P1 LDC.64 R34, c[0x0][0x3a0] ;  /* 0x0000e800ff221b82 */ /* 0x000e220000000a00 */
[C---:B------:R-:W-:Y:S01]  /*0910*/  @P2 SHF.L.U64.HI R4, R32.reuse, 0x2, R7 ;  /* 0x0000000220042819 */ /* 0x040fe20000010207 */
[----:B------:R-:W-:Y:S01]  /*0920*/  @P2 IMAD.SHL.U32 R32, R32, 0x4, RZ ;  /* 0x0000000420202824 */ /* 0x000fe200078e00ff */
[----:B------:R-:W-:Y:S01]  /*0930*/  @P0 IADD3 R19, P3, PT, R10, UR33, RZ ;  /* 0x000000210a130c10 */ /* 0x000fe2000ff7e0ff */
[----:B------:R-:W-:Y:S01]  /*0940*/  UIMAD.WIDE.U32 UR6, UR22, UR12, URZ ;  /* 0x0000000c160672a5 */ /* 0x000fe2000f8e00ff */
[----:B------:R-:W-:Y:S01]  /*0950*/  IMAD.MOV.U32 R8, RZ, RZ, RZ ;  /* 0x000000ffff087224 */ /* 0x000fe200078e00ff */
[----:B------:R-:W-:Y:S01]  /*0960*/  UIMAD UR15, UR22, UR13, UR15 ;  /* 0x0000000d160f72a4 */ /* 0x000fe2000f8e020f */
[----:B------:R-:W-:Y:S01]  /*0970*/  @P0 IADD3.X R14, PT, PT, R13, UR34, RZ, P3, !PT ;  /* 0x000000220d0e0c10 */ /* 0x000fe20009ffe4ff */
[----:B-1----:R-:W-:Y:S01]  /*0980*/  ULEA UR13, UP0, UR19, UR8, 0x1 ;  /* 0x00000008130d7291 */ /* 0x002fe2000f8008ff */
[----:B------:R-:W-:Y:S01]  /*0990*/  @P2 IADD3 R38, P3, PT, R32, UR24, RZ ;  /* 0x0000001820262c10 */ /* 0x000fe2000ff7e0ff */
[----:B------:R-:W-:Y:S01]  /*09a0*/  USHF.L.U32 UR12, UR6, 0x5, URZ ;  /* 0x00000005060c7899 */ /* 0x000fe200080006ff */
[----:B------:R-:W-:Y:S01]  /*09b0*/  IMAD.MOV.U32 R6, RZ, RZ, RZ ;  /* 0x000000ffff067224 */ /* 0x000fe200078e00ff */
[----:B------:R-:W-:Y:S01]  /*09c0*/  UIADD3 UR8, UPT, UPT, UR7, UR15, URZ ;  /* 0x0000000f07087290 */ /* 0x000fe2000fffe0ff */
[C---:B------:R-:W-:Y:S01]  /*09d0*/  @P0 SHF.L.U64.HI R14, R19.reuse, 0x2, R14 ;  /* 0x00000002130e0819 */ /* 0x040fe2000001020e */
[----:B------:R-:W-:Y:S01]  /*09e0*/  ULEA UR7, UP1, UR4, UR12, 0x6 ;  /* 0x0000000c04077291 */ /* 0x000fe2000f8230ff */
[----:B------:R-:W-:Y:S01]  /*09f0*/  @P2 IADD3.X R39, PT, PT, R4, UR25, RZ, P3, !PT ;  /* 0x0000001904272c10 */ /* 0x000fe20009ffe4ff */
[----:B------:R-:W-:Y:S01]  /*0a00*/  USHF.L.U64.HI UR6, UR6, 0x5, UR8 ;  /* 0x0000000506067899 */ /* 0x000fe20008010208 */
[----:B------:R-:W-:Y:S01]  /*0a10*/  @P0 IMAD.SHL.U32 R19, R19, 0x4, RZ ;  /* 0x0000000413130824 */ /* 0x000fe200078e00ff */
[----:B------:R-:W-:Y:S01]  /*0a20*/  @P2 IADD3 R32, P3, PT, R32, UR35, RZ ;  /* 0x0000002320202c10 */ /* 0x000fe2000ff7e0ff */
[----:B------:R1:W5:Y:S01]  /*0a30*/  @P2 LDG.E R6, desc[UR28][R36.64] ;  /* 0x0000001c24062981 */ /* 0x000362000c1e1900 */
[----:B------:R-:W-:Y:S01]  /*0a40*/  IMAD.MOV.U32 R7, RZ, RZ, RZ ;  /* 0x000000ffff077224 */ /* 0x000fe200078e00ff */
[----:B------:R-:W-:Y:S01]  /*0a50*/  ULEA UR10, UP2, UR7, UR10, 0x1 ;  /* 0x0000000a070a7291 */ /* 0x000fe2000f8408ff */
[----:B------:R-:W-:Y:S01]  /*0a60*/  @P2 IADD3.X R33, PT, PT, R4, UR36, RZ, P3, !PT ;  /* 0x0000002404212c10 */ /* 0x000fe20009ffe4ff */
[----:B------:R-:W-:Y:S01]  /*0a70*/  ULEA.HI.X UR4, UR4, UR6, UR5, 0x6, UP1 ;  /* 0x0000000604047291 */ /* 0x000fe200088f3405 */
[----:B------:R2:W5:Y:S01]  /*0a80*/  @P2 LDG.E R8, desc[UR28][R22.64] ;  /* 0x0000001c16082981 */ /* 0x000562000c1e1900 */
[----:B------:R-:W-:Y:S01]  /*0a90*/  ULEA.HI.X UR9, UR19, UR9, UR14, 0x1, UP0 ;  /* 0x0000000913097291 */ /* 0x000fe200080f0c0e */
[----:B------:R-:W-:Y:S01]  /*0aa0*/  IMAD.MOV.U32 R18, RZ, RZ, RZ ;  /* 0x000000ffff127224 */ /* 0x000fe200078e00ff */
[----:B------:R-:W-:Y:S01]  /*0ab0*/  BSSY.RECONVERGENT B0, `(.L_x_5880) ;  /* 0x0000026000007945 */ /* 0x000fe20003800200 */
[----:B0-----:R0:W5:Y:S01]  /*0ac0*/  @P1 LDG.E R17, desc[UR28][R34.64] ;  /* 0x0000001c22111981 */ /* 0x001162000c1e1900 */
[----:B-1----:R-:W-:Y:S01]  /*0ad0*/  IMAD.MOV.U32 R36, RZ, RZ, RZ ;  /* 0x000000ffff247224 */ /* 0x002fe200078e00ff */
[----:B------:R-:W-:-:S02]  /*0ae0*/  ULEA.HI.X UR11, UR7, UR11, UR4, 0x1, UP2 ;  /* 0x0000000b070b7291 */ /* 0x000fc400090f0c04 */
[----:B------:R-:W5:Y:S01]  /*0af0*/  @P2 LDG.E R7, desc[UR28][R38.64] ;  /* 0x0000001c26072981 */ /* 0x000f62000c1e1900 */
[----:B--2---:R-:W-:Y:S01]  /*0b00*/  @P0 IADD3 R22, P4, PT, R19, UR24, RZ ;  /* 0x0000001813160c10 */ /* 0x004fe2000ff9e0ff */
[----:B------:R-:W-:Y:S02]  /*0b10*/  UIADD3 UR7, UP0, UPT, UR21, UR13, URZ ;  /* 0x0000000d15077290 */ /* 0x000fe4000ff1e0ff */
[----:B------:R-:W5:Y:S01]  /*0b20*/  @P2 LDG.E R36, desc[UR28][R32.64] ;  /* 0x0000001c20242981 */ /* 0x000f62000c1e1900 */
[----:B------:R-:W-:Y:S02]  /*0b30*/  LOP3.LUT R4, R0, 0x1f, RZ, 0xc0, !PT ;  /* 0x0000001f00047812 */ /* 0x000fe400078ec0ff */
[----:B------:R-:W-:Y:S02]  /*0b40*/  @P0 IADD3.X R23, PT, PT, R14, UR25, RZ, P4, !PT ;  /* 0x000000190e170c10 */ /* 0x000fe4000a7fe4ff */
[----:B------:R-:W-:Y:S01]  /*0b50*/  ISETP.GE.U32.AND P2, PT, R20, UR17, PT ;  /* 0x0000001114007c0c */ /* 0x000fe2000bf46070 */
[----:B------:R-:W-:Y:S01]  /*0b60*/  UIADD3.X UR8, UPT, UPT, UR32, UR9, URZ, UP0, !UPT ;  /* 0x0000000920087290 */ /* 0x000fe200087fe4ff */
[----:B0-----:R-:W-:Y:S01]  /*0b70*/  IMAD.MOV.U32 R35, RZ, RZ, RZ ;  /* 0x000000ffff237224 */ /* 0x001fe200078e00ff */
[----:B------:R0:W5:Y:S01]  /*0b80*/  @P0 LDG.E R18, desc[UR28][R22.64] ;  /* 0x0000001c16120981 */ /* 0x000162000c1e1900 */
[----:B------:R-:W-:Y:S01]  /*0b90*/  ISETP.GE.U32.OR P2, PT, R4, UR18, P2 ;  /* 0x0000001204007c0c */ /* 0x000fe20009746470 */
[----:B------:R-:W-:-:S02]  /*0ba0*/  IMAD.MOV.U32 R4, RZ, RZ, RZ ;  /* 0x000000ffff047224 */ /* 0x000fc400078e00ff */
[----:B0-----:R-:W-:Y:S01]  /*0bb0*/  IMAD.MOV.U32 R23, RZ, RZ, RZ ;  /* 0x000000ffff177224 */ /* 0x001fe200078e00ff */
[----:B------:R-:W-:Y:S09]  /*0bc0*/  @!P0 BRA `(.L_x_5881) ;  /* 0x0000000000508947 */ /* 0x000ff20003800000 */
        /* <DEDUP_REMOVED lines=20> */
.L_x_5881:
[----:B------:R-:W-:Y:S05]  /*0d10*/  BSYNC.RECONVERGENT B0 ;  /* 0x0000000000007941 */ /* 0x000fea0003800200 */
.L_x_5880:
[C---:B------:R-:W-:Y:S01]  /*0d20*/  @!P2 IADD3 R3, P3, PT, R2.reuse, UR21, RZ ;  /* 0x000000150203ac10 */ /* 0x040fe2000ff7e0ff */
[----:B------:R-:W-:Y:S01]  /*0d30*/  UMOV UR6, 0x3f800000 ;  /* 0x3f80000000067882 */ /* 0x000fe20000000000 */
[----:B0-----:R-:W-:Y:S01]  /*0d40*/  @!P2 LEA R12, P4, R2, UR13, 0x1 ;  /* 0x0000000d020cac11 */ /* 0x001fe2000f8808ff */
[----:B------:R-:W-:Y:S01]  /*0d50*/  VIADD R20, R20, 0x2 ;  /* 0x0000000214147836 */ /* 0x000fe20000000000 */
[----:B------:R-:W-:Y:S01]  /*0d60*/  @!P2 IADD3.X R22, PT, PT, R9, UR32, RZ, P3, !PT ;  /* 0x000000200916ac10 */ /* 0x000fe20009ffe4ff */
[----:B------:R-:W-:Y:S01]  /*0d70*/  IMAD.MOV.U32 R27, RZ, RZ, RZ ;  /* 0x000000ffff1b7224 */ /* 0x000fe200078e00ff */
[C---:B------:R-:W-:Y:S02]  /*0d80*/  @!P2 LEA R10, P5, R3.reuse, UR13, 0x1 ;  /* 0x0000000d030aac11 */ /* 0x040fe4000f8a08ff */
[----:B------:R-:W-:Y:S02]  /*0d90*/  @!P2 LEA.HI.X R13, R2, UR9, R9, 0x1, P4 ;  /* 0x00000009020dac11 */ /* 0x000fe4000a0f0c09 */
[----:B------:R-:W-:-:S02]  /*0da0*/  @!P2 LEA.HI.X R11, R3, UR9, R22, 0x1, P5 ;  /* 0x00000009030bac11 */ /* 0x000fc4000a8f0c16 */
[C---:B------:R-:W-:Y:S02]  /*0db0*/  @!P2 LEA R38, P5, R2.reuse, UR7, 0x1 ;  /* 0x000000070226ac11 */ /* 0x040fe4000f8a08ff */
[----:B-----5:R-:W-:Y:S02]  /*0dc0*/  @P1 R2UR UR6, R17 ;  /* 0x00000000110612ca */ /* 0x020fe400000e0000 */
[C---:B------:R-:W-:Y:S02]  /*0dd0*/  @!P2 IADD3 R3, P4, PT, R2.reuse, UR21, RZ ;  /* 0x000000150203ac10 */ /* 0x040fe4000ff9e0ff */
[----:B------:R-:W-:Y:S02]  /*0de0*/  @!P2 LEA.HI.X R39, R2, UR8, R9, 0x1, P5 ;  /* 0x000000080227ac11 */ /* 0x000fe4000a8f0c09 */
[----:B------:R-:W-:Y:S02]  /*0df0*/  FSET.BF.GT.AND R17, R7, RZ, PT ;  /* 0x000000ff0711720a */ /* 0x000fe40003804000 */
[----:B------:R-:W-:Y:S01]  /*0e00*/  FSET.BF.GT.AND R2, R8, RZ, PT ;  /* 0x000000ff0802720a */ /* 0x000fe20003804000 */
[----:B------:R-:W-:Y:S01]  /*0e10*/  VIADD R22, R0, 0x1e ;  /* 0x0000001e00167836 */ /* 0x000fe20000000000 */
[----:B------:R-:W-:Y:S01]  /*0e20*/  ISETP.GE.U32.AND P3, PT, R20, UR17, PT ;  /* 0x0000001114007c0c */ /* 0x000fe2000bf66070 */
[----:B------:R-:W-:Y:S01]  /*0e30*/  FMUL R17, R17, R26 ;  /* 0x0000001a11117220 */ /* 0x000fe20000400000 */
[----:B------:R-:W-:Y:S01]  /*0e40*/  @P0 IADD3 R28, P6, PT, R19, UR35, RZ ;  /* 0x00000023131c0c10 */ /* 0x000fe2000ffde0ff */
[----:B------:R-:W-:Y:S01]  /*0e50*/  FMUL R25, R2, R21 ;  /* 0x0000001502197220 */ /* 0x000fe20000400000 */
[----:B------:R-:W-:Y:S01]  /*0e60*/  LOP3.LUT R22, R22, 0x1f, RZ, 0xc0, !PT ;  /* 0x0000001f16167812 */ /* 0x000fe200078ec0ff */
[----:B------:R-:W-:Y:S01]  /*0e70*/  FMUL R36, R17, R36 ;  /* 0x0000002411247220 */ /* 0x000fe20000400000 */
[----:B------:R-:W-:Y:S01]  /*0e80*/  FMNMX R17, RZ, R7, !PT ;  /* 0x00000007ff117209 */ /* 0x000fe20007800000 */
[----:B------:R-:W-:Y:S01]  /*0e90*/  FMUL R25, R25, R6 ;  /* 0x0000000619197220 */ /* 0x000fe20000400000 */
[----:B------:R-:W-:Y:S01]  /*0ea0*/  IMAD.U32 R6, RZ, RZ, UR21 ;  /* 0x00000015ff067e24 */ /* 0x000fe2000f8e00ff */
[----:B------:R-:W-:Y:S01]  /*0eb0*/  FMNMX R8, RZ, R8, !PT ;  /* 0x00000008ff087209 */ /* 0x000fe20007800000 */
[----:B------:R-:W-:Y:S01]  /*0ec0*/  IMAD.U32 R7, RZ, RZ, UR32 ;  /* 0x00000020ff077e24 */ /* 0x000fe2000f8e00ff */
[----:B------:R-:W-:-:S02]  /*0ed0*/  ISETP.LT.U32.AND P3, PT, R22, UR18, !P3 ;  /* 0x0000001216007c0c */ /* 0x000fc4000df61070 */
[----:B------:R-:W-:Y:S01]  /*0ee0*/  @P0 IADD3.X R29, PT, PT, R14, UR36, RZ, P6, !PT ;  /* 0x000000240e1d0c10 */ /* 0x000fe2000b7fe4ff */
[----:B------:R-:W-:-:S04]  /*0ef0*/  IMAD.WIDE.U32 R6, R5, UR26, R6 ;  /* 0x0000001a05067c25 */ /* 0x000fc8000f8e0006 */
[----:B------:R-:W-:Y:S01]  /*0f00*/  FMUL R21, R8, R21 ;  /* 0x0000001508157220 */ /* 0x000fe20000400000 */
[----:B------:R-:W-:Y:S01]  /*0f10*/  FMUL R19, R25, UR6 ;  /* 0x0000000619137c20 */ /* 0x000fe20008400000 */
[----:B------:R-:W-:Y:S01]  /*0f20*/  FMUL R2, R36, UR6 ;  /* 0x0000000624027c20 */ /* 0x000fe20008400000 */
[----:B------:R-:W-:Y:S01]  /*0f30*/  IMAD.IADD R31, R31, 0x1, R7 ;  /* 0x000000011f1f7824 */ /* 0x000fe200078e0207 */
[----:B------:R-:W-:Y:S01]  /*0f40*/  IADD3 R8, P1, PT, R22, R6, RZ ;  /* 0x0000000616087210 */ /* 0x000fe20007f3e0ff */
[----:B------:R0:W5:Y:S01]  /*0f50*/  @P0 LDG.E R27, desc[UR28][R28.64] ;  /* 0x0000001c1c1b0981 */ /* 0x000162000c1e1900 */
[----:B------:R-:W-:Y:S01]  /*0f60*/  FMUL R26, R17, R26 ;  /* 0x0000001a111a7220 */ /* 0x000fe20000400000 */
[----:B------:R-:W-:Y:S01]  /*0f70*/  F2FP.BF16.F32.PACK_AB R19, RZ, R19 ;  /* 0x00000013ff13723e */ /* 0x000fe200000010ff */
[----:B------:R-:W-:Y:S01]  /*0f80*/  IMAD.MOV.U32 R34, RZ, RZ, RZ ;  /* 0x000000ffff227224 */ /* 0x000fe200078e00ff */
[----:B------:R-:W-:Y:S01]  /*0f90*/  F2FP.BF16.F32.PACK_AB R17, RZ, R2 ;  /* 0x00000002ff11723e */ /* 0x000fe200000010ff */
[----:B------:R-:W-:Y:S01]  /*0fa0*/  FMUL R2, R21, UR6 ;  /* 0x0000000615027c20 */ /* 0x000fe20008400000 */
[----:B------:R-:W-:Y:S01]  /*0fb0*/  @!P2 LEA R32, P0, R3, UR7, 0x1 ;  /* 0x000000070320ac11 */ /* 0x000fe2000f8008ff */
[----:B------:R1:W-:Y:S01]  /*0fc0*/  @!P2 STG.E.U16 desc[UR28][R12.64], R19 ;  /* 0x000000130c00a986 */ /* 0x0003e2000c10151c */
[----:B------:R-:W-:Y:S01]  /*0fd0*/  FMUL R20, R26, UR6 ;  /* 0x000000061a147c20 */ /* 0x000fe20008400000 */
[----:B0-----:R-:W-:Y:S01]  /*0fe0*/  @!P2 IADD3.X R28, PT, PT, R9, UR32, RZ, P4, !PT ;  /* 0x00000020091cac10 */ /* 0x001fe2000a7fe4ff */
[----:B------:R-:W-:Y:S01]  /*0ff0*/  IMAD.X R9, RZ, RZ, R31, P1 ;  /* 0x000000ffff097224 */ /* 0x000fe200008e061f */
[----:B------:R-:W-:Y:S01]  /*1000*/  @P3 IADD3 R14, P1, P4, R8, UR33, R6 ;  /* 0x00000021080e3c10 */ /* 0x000fe2000fc3e006 */
[----:B------:R0:W-:Y:S01]  /*1010*/  @!P2 STG.E.U16 desc[UR28][R10.64], R17 ;  /* 0x000000110a00a986 */ /* 0x0001e2000c10151c */
[----:B------:R-:W-:-:S02]  /*1020*/  @!P2 LEA.HI.X R33, R3, UR8, R28, 0x1, P0 ;  /* 0x000000080321ac11 */ /* 0x000fc400080f0c1c */
[----:B------:R-:W-:Y:S02]  /*1030*/  F2FP.BF16.F32.PACK_AB R2, RZ, R2 ;  /* 0x00000002ff02723e */ /* 0x000fe400000010ff */
[----:B------:R-:W-:Y:S01]  /*1040*/  F2FP.BF16.F32.PACK_AB R3, RZ, R20 ;  /* 0x00000014ff03723e */ /* 0x000fe200000010ff */
[----:B------:R-:W-:Y:S01]  /*1050*/  IMAD.MOV.U32 R20, RZ, RZ, RZ ;  /* 0x000000ffff147224 */ /* 0x000fe200078e00ff */
[----:B-1----:R-:W-:Y:S01]  /*1060*/  @P3 IADD3 R13, P0, PT, R8, UR21, RZ ;  /* 0x00000015080d3c10 */ /* 0x002fe2000ff1e0ff */
[----:B------:R-:W-:Y:S01]  /*1070*/  @!P2 STG.E.U16 desc[UR28][R38.64], R2 ;  /* 0x000000022600a986 */ /* 0x000fe2000c10151c */
[C---:B0-----:R-:W-:Y:S01]  /*1080*/  @P3 IMAD.SHL.U32 R10, R14.reuse, 0x4, RZ ;  /* 0x000000040e0a3824 */ /* 0x041fe200078e00ff */
[----:B------:R-:W-:Y:S02]  /*1090*/  @P3 IADD3.X R11, PT, PT, R9, UR34, R31, P1, P4 ;  /* 0x00000022090b3c10 */ /* 0x000fe40008fe841f */
[----:B------:R0:W-:Y:S02]  /*10a0*/  @!P2 STG.E.U16 desc[UR28][R32.64], R3 ;  /* 0x000000032000a986 */ /* 0x0001e4000c10151c */
[----:B------:R-:W-:-:S02]  /*10b0*/  @P3 SHF.L.U64.HI R11, R14, 0x2, R11 ;  /* 0x000000020e0b3819 */ /* 0x000fc4000001020b */
[C---:B------:R-:W-:Y:S02]  /*10c0*/  @P3 IADD3 R28, P1, PT, R10.reuse, UR24, RZ ;  /* 0x000000180a1c3c10 */ /* 0x040fe4000ff3e0ff */
[----:B------:R-:W-:Y:S02]  /*10d0*/  @P3 IADD3.X R14, PT, PT, R9, UR32, RZ, P0, !PT ;  /* 0x00000020090e3c10 */ /* 0x000fe400087fe4ff */
[----:B------:R-:W-:Y:S02]  /*10e0*/  @P3 IADD3.X R29, PT, PT, R11, UR25, RZ, P1, !PT ;  /* 0x000000190b1d3c10 */ /* 0x000fe40008ffe4ff */
[----:B------:R-:W-:Y:S02]  /*10f0*/  @P3 LEA R12, P0, R13, UR23, 0x2 ;  /* 0x000000170d0c3c11 */ /* 0x000fe4000f8010ff */
[----:B------:R-:W-:Y:S01]  /*1100*/  @P3 IADD3 R10, P2, PT, R10, UR35, RZ ;  /* 0x000000230a0a3c10 */ /* 0x000fe2000ff5e0ff */
[----:B------:R-:W5:Y:S01]  /*1110*/  @P3 LDG.E R20, desc[UR28][R28.64] ;  /* 0x0000001c1c143981 */ /* 0x000f62000c1e1900 */
[----:B0-----:R-:W-:Y:S01]  /*1120*/  IMAD.U32 R32, RZ, RZ, UR33 ;  /* 0x00000021ff207e24 */ /* 0x001fe2000f8e00ff */
[----:B------:R-:W-:Y:S01]  /*1130*/  FMNMX3 R36, |R25|, RZ, |R36|, !PT ;  /* 0x000000ff19247276 */ /* 0x000fe20007800624 */
[----:B------:R-:W-:Y:S01]  /*1140*/  IMAD.U32 R33, RZ, RZ, UR34 ;  /* 0x00000022ff217e24 */ /* 0x000fe2000f8e00ff */
[----:B------:R-:W-:Y:S01]  /*1150*/  @P3 LEA.HI.X R13, R13, UR20, R14, 0x2, P0 ;  /* 0x000000140d0d3c11 */ /* 0x000fe200080f140e */
[----:B------:R-:W-:Y:S01]  /*1160*/  IMAD.MOV.U32 R14, RZ, RZ, RZ ;  /* 0x000000ffff0e7224 */ /* 0x000fe200078e00ff */
[----:B------:R-:W-:Y:S01]  /*1170*/  @P3 IADD3.X R11, PT, PT, R11, UR36, RZ, P2, !PT ;  /* 0x000000240b0b3c10 */ /* 0x000fe200097fe4ff */
[----:B------:R-:W-:Y:S01]  /*1180*/  IMAD.WIDE.U32 R32, R5, UR21, R32 ;  /* 0x0000001505207c25 */ /* 0x000fe2000f8e0020 */
[----:B------:R-:W-:Y:S01]  /*1190*/  FMNMX R21, |R21|, R36, !PT ;  /* 0x0000002415157209 */ /* 0x000fe20007800200 */
[----:B------:R-:W-:Y:S01]  /*11a0*/  BSSY.RECONVERGENT B0, `(.L_x_5882) ;  /* 0x0000024000007945 */ /* 0x000fe20003800200 */
[----:B------:R-:W-:Y:S01]  /*11b0*/  ISETP.GE.U32.AND P0, PT, R30, UR17, PT ;  /* 0x000000111e007c0c */ /* 0x000fe2000bf06070 */
[----:B------:R-:W-:Y:S01]  /*11c0*/  IMAD R37, R5, UR32, RZ ;  /* 0x0000002005257c24 */ /* 0x000fe2000f8e02ff */
[----:B------:R0:W5:Y:S01]  /*11d0*/  @P3 LDG.E R34, desc[UR28][R10.64] ;  /* 0x0000001c0a223981 */ /* 0x000162000c1e1900 */
[----:B------:R-:W-:Y:S01]  /*11e0*/  FMNMX R26, |R26|, R21, !PT ;  /* 0x000000151a1a7209 */ /* 0x000fe20007800200 */
[----:B------:R-:W-:Y:S01]  /*11f0*/  IMAD.MOV.U32 R21, RZ, RZ, RZ ;  /* 0x000000ffff157224 */ /* 0x000fe200078e00ff */
[C---:B------:R-:W-:Y:S01]  /*1200*/  ISETP.GE.U32.OR P0, PT, R24.reuse, UR18, P0 ;  /* 0x0000001218007c0c */ /* 0x040fe20008706470 */
[----:B------:R1:W5:Y:S01]  /*1210*/  @P3 LDG.E R14, desc[UR28][R12.64] ;  /* 0x0000001c0c0e3981 */ /* 0x000362000c1e1900 */
[----:B------:R-:W-:Y:S01]  /*1220*/  IMAD.IADD R37, R33, 0x1, R37 ;  /* 0x0000000121257824 */ /* 0x000fe200078e0225 */
[----:B------:R-:W-:-:S02]  /*1230*/  IADD3 R5, P1, PT, R24, R32, RZ ;  /* 0x0000002018057210 */ /* 0x000fc40007f3e0ff */
[----:B------:R-:W-:Y:S02]  /*1240*/  FSET.BF.GT.AND R33, R18, RZ, PT ;  /* 0x000000ff1221720a */ /* 0x000fe40003804000 */
[----:B0-----:R-:W-:Y:S01]  /*1250*/  SHF.R.U32.HI R11, RZ, 0x5, R15 ;  /* 0x00000005ff0b7819 */ /* 0x001fe2000001160f */
[----:B------:R-:W-:Y:S02]  /*1260*/  IMAD.MOV.U32 R15, RZ, RZ, RZ ;  /* 0x000000ffff0f7224 */ /* 0x000fe400078e00ff */
[----:B-1----:R-:W-:Y:S01]  /*1270*/  IMAD.MOV.U32 R12, RZ, RZ, RZ ;  /* 0x000000ffff0c7224 */ /* 0x002fe200078e00ff */
        /* <DEDUP_REMOVED lines=22> */
.L_x_5883:
[----:B------:R-:W-:Y:S05]  /*13e0*/  BSYNC.RECONVERGENT B0 ;  /* 0x0000000000007941 */ /* 0x000fea0003800200 */
.L_x_5882:
[----:B0-----:R-:W-:Y:S01]  /*13f0*/  FMNMX R25, RZ, R18, !PT ;  /* 0x00000012ff197209 */ /* 0x001fe20007800000 */
[----:B------:R-:W-:Y:S01]  /*1400*/  IMAD.SHL.U32 R9, R11, 0x4, RZ ;  /* 0x000000040b097824 */ /* 0x000fe200078e00ff */
[----:B------:R-:W-:Y:S01]  /*1410*/  FSET.BF.GT.AND R28, R4, RZ, PT ;  /* 0x000000ff041c720a */ /* 0x000fe20003804000 */
[----:B------:R-:W-:Y:S01]  /*1420*/  IMAD.X R10, RZ, RZ, R37, P1 ;  /* 0x000000ffff0a7224 */ /* 0x000fe200008e0625 */
[----:B------:R-:W-:Y:S01]  /*1430*/  @!P0 IADD3 R8, P1, PT, R5, UR21, RZ ;  /* 0x0000001505088c10 */ /* 0x000fe2000ff3e0ff */
[-C--:B------:R-:W-:Y:S01]  /*1440*/  FMUL R24, R33, R16.reuse ;  /* 0x0000001021187220 */ /* 0x080fe20000400000 */
[----:B------:R-:W-:Y:S01]  /*1450*/  FMUL R25, R25, R16 ;  /* 0x0000001019197220 */ /* 0x000fe20000400000 */
[----:B------:R-:W-:Y:S01]  /*1460*/  IADD3 R7, P2, PT, R6, UR21, RZ ;  /* 0x0000001506077c10 */ /* 0x000fe2000ff5e0ff */
[----:B------:R-:W-:Y:S02]  /*1470*/  VIADD R9, R9, 0x3 ;  /* 0x0000000309097836 */ /* 0x000fe40000000000 */
[----:B------:R-:W-:Y:S01]  /*1480*/  FMUL R6, R28, R35 ;  /* 0x000000231c067220 */ /* 0x000fe20000400000 */
[----:B------:R-:W-:Y:S01]  /*1490*/  VIADD R16, R0, 0x1d ;  /* 0x0000001d00107836 */ /* 0x000fe20000000000 */
[----:B------:R-:W-:Y:S01]  /*14a0*/  @!P0 IADD3.X R29, PT, PT, R10, UR32, RZ, P1, !PT ;  /* 0x000000200a1d8c10 */ /* 0x000fe20008ffe4ff */
[----:B-----5:R-:W-:Y:S01]  /*14b0*/  FMUL R27, R24, R27 ;  /* 0x0000001b181b7220 */ /* 0x020fe20000400000 */
[----:B------:R-:W-:Y:S01]  /*14c0*/  @!P0 LEA R28, P3, R8, UR13, 0x1 ;  /* 0x0000000d081c8c11 */ /* 0x000fe2000f8608ff */
[----:B------:R-:W-:Y:S01]  /*14d0*/  FMUL R13, R6, R23 ;  /* 0x00000017060d7220 */ /* 0x000fe20000400000 */
[----:B------:R-:W-:Y:S01]  /*14e0*/  ISETP.GE.U32.AND P1, PT, R9, UR17, PT ;  /* 0x0000001109007c0c */ /* 0x000fe2000bf26070 */
[----:B------:R-:W-:Y:S01]  /*14f0*/  FMUL R18, R27, UR6 ;  /* 0x000000061b127c20 */ /* 0x000fe20008400000 */
[----:B------:R-:W-:Y:S01]  /*1500*/  LOP3.LUT R16, R16, 0x1f, RZ, 0xc0, !PT ;  /* 0x0000001f10107812 */ /* 0x000fe200078ec0ff */
[----:B------:R-:W-:Y:S01]  /*1510*/  FMUL R23, R13, UR6 ;  /* 0x000000060d177c20 */ /* 0x000fe20008400000 */
[----:B------:R-:W-:-:S02]  /*1520*/  @!P0 LEA.HI.X R29, R8, UR9, R29, 0x1, P3 ;  /* 0x00000009081d8c11 */ /* 0x000fc400098f0c1d */
[C---:B------:R-:W-:Y:S02]  /*1530*/  @!P0 LEA R32, P3, R5.reuse, UR13, 0x1 ;  /* 0x0000000d05208c11 */ /* 0x040fe4000f8608ff */
[C---:B------:R-:W-:Y:S02]  /*1540*/  ISETP.LT.U32.AND P1, PT, R16.reuse, UR18, !P1 ;  /* 0x0000001210007c0c */ /* 0x040fe4000cf21070 */
[----:B------:R-:W-:Y:S02]  /*1550*/  @!P0 LEA.HI.X R33, R5, UR9, R10, 0x1, P3 ;  /* 0x0000000905218c11 */ /* 0x000fe400098f0c0a */
[----:B------:R-:W-:Y:S02]  /*1560*/  IADD3 R6, P3, PT, R16, R7, RZ ;  /* 0x0000000710067210 */ /* 0x000fe40007f7e0ff */
[----:B------:R-:W-:Y:S02]  /*1570*/  IADD3.X R9, PT, PT, R31, UR32, RZ, P2, !PT ;  /* 0x000000201f097c10 */ /* 0x000fe400097fe4ff */
[----:B------:R-:W-:-:S02]  /*1580*/  F2FP.BF16.F32.PACK_AB R18, RZ, R18 ;  /* 0x00000012ff12723e */ /* 0x000fc400000010ff */
[----:B------:R-:W-:Y:S02]  /*1590*/  F2FP.BF16.F32.PACK_AB R23, RZ, R23 ;  /* 0x00000017ff17723e */ /* 0x000fe400000010ff */
[----:B------:R-:W-:Y:S01]  /*15a0*/  IADD3 R8, P4, PT, R6, R7, RZ ;  /* 0x0000000706087210 */ /* 0x000fe20007f9e0ff */
[--C-:B------:R-:W-:Y:S01]  /*15b0*/  IMAD.X R7, RZ, RZ, R9.reuse, P3 ;  /* 0x000000ffff077224 */ /* 0x100fe200018e0609 */
[----:B------:R-:W-:Y:S01]  /*15c0*/  FMNMX R4, RZ, R4, !PT ;  /* 0x00000004ff047209 */ /* 0x000fe20007800000 */
[----:B------:R0:W-:Y:S01]  /*15d0*/  @!P0 STG.E.U16 desc[UR28][R32.64], R18 ;  /* 0x0000001220008986 */ /* 0x0001e2000c10151c */
[----:B------:R-:W-:Y:S01]  /*15e0*/  @!P0 LEA R30, P2, R5, UR7, 0x1 ;  /* 0x00000007051e8c11 */ /* 0x000fe2000f8408ff */
[----:B------:R-:W-:Y:S01]  /*15f0*/  IMAD.X R9, R7, 0x1, R9, P4 ;  /* 0x0000000107097824 */ /* 0x000fe200020e0609 */
[C---:B------:R-:W-:Y:S01]  /*1600*/  @!P0 IADD3 R24, P3, PT, R5.reuse, UR21, RZ ;  /* 0x0000001505188c10 */ /* 0x040fe2000ff7e0ff */
[----:B------:R1:W-:Y:S01]  /*1610*/  @!P0 STG.E.U16 desc[UR28][R28.64], R23 ;  /* 0x000000171c008986 */ /* 0x0003e2000c10151c */
[----:B------:R-:W-:Y:S01]  /*1620*/  @!P0 LEA.HI.X R31, R5, UR8, R10, 0x1, P2 ;  /* 0x00000008051f8c11 */ /* 0x000fe200090f0c0a */
[----:B------:R-:W-:Y:S01]  /*1630*/  FMUL R35, R4, R35 ;  /* 0x0000002304237220 */ /* 0x000fe20000400000 */
[----:B------:R-:W-:-:S03]  /*1640*/  FMUL R4, R25, UR6 ;  /* 0x0000000619047c20 */ /* 0x000fc60008400000 */
[----:B------:R-:W-:Y:S01]  /*1650*/  FMUL R5, R35, UR6 ;  /* 0x0000000623057c20 */ /* 0x000fe20008400000 */
[----:B0-----:R-:W-:Y:S02]  /*1660*/  @!P0 IADD3.X R33, PT, PT, R10, UR32, RZ, P3, !PT ;  /* 0x000000200a218c10 */ /* 0x001fe40009ffe4ff */
[----:B------:R-:W-:Y:S02]  /*1670*/  F2FP.BF16.F32.PACK_AB R4, RZ, R4 ;  /* 0x00000004ff04723e */ /* 0x000fe400000010ff */
[----:B-1----:R-:W-:Y:S02]  /*1680*/  @P1 IADD3 R28, P2, PT, R8, UR33, RZ ;  /* 0x00000021081c1c10 */ /* 0x002fe4000ff5e0ff */
[----:B------:R-:W-:Y:S01]  /*1690*/  F2FP.BF16.F32.PACK_AB R5, RZ, R5 ;  /* 0x00000005ff05723e */ /* 0x000fe200000010ff */
[----:B------:R0:W-:Y:S01]  /*16a0*/  @!P0 STG.E.U16 desc[UR28][R30.64], R4 ;  /* 0x000000041e008986 */ /* 0x0001e2000c10151c */
[----:B------:R-:W-:Y:S01]  /*16b0*/  @P1 IADD3.X R39, PT, PT, R9, UR34, RZ, P2, !PT ;  /* 0x0000002209271c10 */ /* 0x000fe200097fe4ff */
[----:B------:R-:W-:Y:S01]  /*16c0*/  @P1 IMAD.SHL.U32 R29, R28, 0x4, RZ ;  /* 0x000000041c1d1824 */ /* 0x000fe200078e00ff */
[----:B------:R-:W-:-:S02]  /*16d0*/  @!P0 LEA R42, P2, R24, UR7, 0x1 ;  /* 0x00000007182a8c11 */ /* 0x000fc4000f8408ff */
        /* <DEDUP_REMOVED lines=40> */
.L_x_5885:
[----:B------:R-:W-:Y:S05]  /*1960*/  BSYNC.RECONVERGENT B0 ;  /* 0x0000000000007941 */ /* 0x000fea0003800200 */
.L_x_5884:
[----:B0-----:R-:W0:Y:S01]  /*1970*/  S2R R6, SR_TID.X ;  /* 0x0000000000067919 */ /* 0x001e220000002100 */
[----:B------:R-:W-:Y:S01]  /*1980*/  IMAD.SHL.U32 R11, R11, 0x8, RZ ;  /* 0x000000080b0b7824 */ /* 0x000fe200078e00ff */
[----:B------:R-:W2:Y:S01]  /*1990*/  S2UR UR5, SR_CgaCtaId ;  /* 0x00000000000579c3 */ /* 0x000ea20000008800 */
[----:B------:R-:W-:Y:S01]  /*19a0*/  IMAD.U32 R8, RZ, RZ, UR33 ;  /* 0x00000021ff087e24 */ /* 0x000fe2000f8e00ff */
[----:B------:R-:W-:Y:S01]  /*19b0*/  UMOV UR4, 0x400 ;  /* 0x0000040000047882 */ /* 0x000fe20000000000 */
[----:B-1----:R-:W-:Y:S01]  /*19c0*/  IMAD.U32 R30, RZ, RZ, UR33 ;  /* 0x00000021ff1e7e24 */ /* 0x002fe2000f8e00ff */
[----:B------:R-:W-:Y:S01]  /*19d0*/  UIADD3 UR4, UPT, UPT, UR4, 0x20, URZ ;  /* 0x0000002004047890 */ /* 0x000fe2000fffe0ff */
[----:B------:R-:W-:Y:S01]  /*19e0*/  IMAD.SHL.U32 R31, R0, 0x4, RZ ;  /* 0x00000004001f7824 */ /* 0x000fe200078e00ff */
[----:B------:R-:W-:Y:S04]  /*19f0*/  BSSY.RECONVERGENT B0, `(.L_x_5886) ;  /* 0x00000dd000007945 */ /* 0x000fe80003800200 */
[----:B------:R-:W-:Y:S01]  /*1a00*/  LOP3.LUT R31, R31, 0x7c, RZ, 0xc0, !PT ;  /* 0x0000007c1f1f7812 */ /* 0x000fe200078ec0ff */
[----:B--2---:R-:W-:Y:S01]  /*1a10*/  ULEA UR4, UR5, UR4, 0x18 ;  /* 0x0000000405047291 */ /* 0x004fe2000f8ec0ff */
[----:B0-----:R-:W-:-:S05]  /*1a20*/  SHF.R.U32.HI R9, RZ, 0x5, R6 ;  /* 0x00000005ff097819 */ /* 0x001fca0000011606 */
[C---:B------:R-:W-:Y:S02]  /*1a30*/  IMAD.SHL.U32 R7, R9.reuse, 0x4, RZ ;  /* 0x0000000409077824 */ /* 0x040fe400078e00ff */
[----:B------:R-:W-:Y:S02]  /*1a40*/  IMAD.SHL.U32 R27, R9, 0x8, RZ ;  /* 0x00000008091b7824 */ /* 0x000fe400078e00ff */
[----:B------:R-:W-:Y:S02]  /*1a50*/  IMAD R9, R11, UR21, R8 ;  /* 0x000000150b097c24 */ /* 0x000fe4000f8e0208 */
[----:B------:R-:W-:Y:S01]  /*1a60*/  IMAD R8, R27, UR21, R30 ;  /* 0x000000151b087c24 */ /* 0x000fe2000f8e021e */
[----:B------:R-:W-:Y:S01]  /*1a70*/  FMNMX R30, |R13|, R26, !PT ;  /* 0x0000001a0d1e7209 */ /* 0x000fe20007800200 */
[----:B------:R-:W-:Y:S01]  /*1a80*/  VIADD R11, R7, 0x2 ;  /* 0x00000002070b7836 */ /* 0x000fe20000000000 */
[----:B------:R-:W-:Y:S01]  /*1a90*/  IADD3 R9, P2, PT, R9, UR33, RZ ;  /* 0x0000002109097c10 */ /* 0x000fe2000ff5e0ff */
[----:B------:R-:W-:Y:S01]  /*1aa0*/  VIADD R27, R8, UR33 ;  /* 0x00000021081b7c36 */ /* 0x000fe20008000000 */
[----:B------:R-:W-:Y:S01]  /*1ab0*/  FMNMX R30, |R25|, R30, !PT ;  /* 0x0000001e191e7209 */ /* 0x000fe20007800200 */
[----:B------:R-:W-:Y:S01]  /*1ac0*/  VIADD R13, R7, 0x3 ;  /* 0x00000003070d7836 */ /* 0x000fe20000000000 */
[----:B------:R-:W-:-:S02]  /*1ad0*/  IADD3 R26, P3, PT, R22, R9, RZ ;  /* 0x00000009161a7210 */ /* 0x000fc40007f7e0ff */
[----:B------:R-:W-:Y:S02]  /*1ae0*/  FSET.BF.GT.AND R9, R20, RZ, PT ;  /* 0x000000ff1409720a */ /* 0x000fe40003804000 */
[----:B------:R-:W-:Y:S02]  /*1af0*/  FMNMX R25, RZ, R20, !PT ;  /* 0x00000014ff197209 */ /* 0x000fe40007800000 */
[----:B------:R-:W-:Y:S01]  /*1b00*/  ISETP.GE.U32.AND P0, PT, R11, UR17, PT ;  /* 0x000000110b007c0c */ /* 0x000fe2000bf06070 */
[-C--:B------:R-:W-:Y:S01]  /*1b10*/  FMUL R9, R9, R14.reuse ;  /* 0x0000000e09097220 */ /* 0x080fe20000400000 */
[----:B------:R-:W-:Y:S01]  /*1b20*/  FSET.BF.GT.AND R8, R12, RZ, PT ;  /* 0x000000ff0c08720a */ /* 0x000fe20003804000 */
[----:B------:R-:W-:Y:S01]  /*1b30*/  FMUL R14, R25, R14 ;  /* 0x0000000e190e7220 */ /* 0x000fe20000400000 */
[----:B-----5:R-:W-:Y:S01]  /*1b40*/  FMNMX R25, RZ, R10, !PT ;  /* 0x0000000aff197209 */ /* 0x020fe20007800000 */
[----:B------:R-:W-:Y:S01]  /*1b50*/  FMUL R34, R9, R34 ;  /* 0x0000002209227220 */ /* 0x000fe20000400000 */
[----:B------:R-:W-:Y:S01]  /*1b60*/  FSET.BF.GT.AND R9, R10, RZ, PT ;  /* 0x000000ff0a09720a */ /* 0x000fe20003804000 */
[----:B------:R-:W-:Y:S01]  /*1b70*/  FMUL R10, R8, R15 ;  /* 0x0000000f080a7220 */ /* 0x000fe20000400000 */
[----:B------:R-:W-:Y:S01]  /*1b80*/  ISETP.GE.U32.OR P0, PT, R22, UR18, P0 ;  /* 0x0000001216007c0c */ /* 0x000fe20008706470 */
[C---:B------:R-:W-:Y:S01]  /*1b90*/  IMAD.IADD R11, R6.reuse, 0x1, -R11 ;  /* 0x00000001060b7824 */ /* 0x040fe200078e0a0b */
[----:B------:R-:W-:Y:S01]  /*1ba0*/  LOP3.LUT R8, R6, 0x1f, RZ, 0xc0, !PT ;  /* 0x0000001f06087812 */ /* 0x000fe200078ec0ff */
[-C--:B------:R-:W-:Y:S01]  /*1bb0*/  FMUL R9, R9, R28.reuse ;  /* 0x0000001c09097220 */ /* 0x080fe20000400000 */
[----:B------:R-:W-:Y:S01]  /*1bc0*/  FMUL R28, R25, R28 ;  /* 0x0000001c191c7220 */ /* 0x000fe20000400000 */
[----:B------:R-:W-:Y:S01]  /*1bd0*/  LOP3.LUT R25, RZ, R7, RZ, 0x33, !PT ;  /* 0x00000007ff197212 */ /* 0x000fe200078e33ff */
[----:B------:R-:W-:Y:S01]  /*1be0*/  FMUL R21, R10, R21 ;  /* 0x000000150a157220 */ /* 0x000fe20000400000 */
[----:B------:R-:W-:Y:S01]  /*1bf0*/  IADD3 R22, P5, P4, R16, UR33, R27 ;  /* 0x0000002110167c10 */ /* 0x000fe2000fcbe01b */
[----:B------:R-:W-:Y:S01]  /*1c00*/  IMAD.SHL.U32 R27, R11, 0x4, RZ ;  /* 0x000000040b1b7824 */ /* 0x000fe200078e00ff */
[----:B------:R-:W-:Y:S01]  /*1c10*/  IADD3.X R37, PT, PT, R37, UR34, RZ, P2, !PT ;  /* 0x0000002225257c10 */ /* 0x000fe200097fe4ff */
[----:B------:R-:W-:Y:S01]  /*1c20*/  IMAD.IADD R25, R25, 0x1, R6 ;  /* 0x0000000119197824 */ /* 0x000fe200078e0206 */
[----:B------:R-:W-:Y:S01]  /*1c30*/  ISETP.GE.U32.AND P1, PT, R13, UR17, PT ;  /* 0x000000110d007c0c */ /* 0x000fe2000bf26070 */
[----:B------:R-:W-:Y:S01]  /*1c40*/  FMUL R32, R9, R32 ;  /* 0x0000002009207220 */ /* 0x000fe20000400000 */
[----:B------:R-:W-:Y:S01]  /*1c50*/  IMAD R9, R8, 0x84, RZ ;  /* 0x0000008408097824 */ /* 0x000fe200078e02ff */
[----:B------:R-:W-:Y:S01]  /*1c60*/  FMNMX R35, |R35|, R30, !PT ;  /* 0x0000001e23237209 */ /* 0x000fe20007800200 */
[----:B------:R-:W-:Y:S01]  /*1c70*/  IMAD.IADD R13, R6, 0x1, -R13 ;  /* 0x00000001060d7824 */ /* 0x000fe200078e0a0d */
[----:B------:R-:W-:Y:S01]  /*1c80*/  FMNMX R12, RZ, R12, !PT ;  /* 0x0000000cff0c7209 */ /* 0x000fe20007800000 */
[----:B------:R-:W-:Y:S01]  /*1c90*/  IMAD.SHL.U32 R11, R25, 0x4, RZ ;  /* 0x00000004190b7824 */ /* 0x000fe200078e00ff */
[----:B------:R-:W-:Y:S01]  /*1ca0*/  LOP3.LUT R27, R27, 0x7c, RZ, 0xc0, !PT ;  /* 0x0000007c1b1b7812 */ /* 0x000fe200078ec0ff */
[----:B------:R-:W-:Y:S01]  /*1cb0*/  IMAD.X R25, RZ, RZ, R37, P3 ;  /* 0x000000ffff197224 */ /* 0x000fe200018e0625 */
[----:B------:R-:W-:Y:S01]  /*1cc0*/  ISETP.GE.U32.OR P1, PT, R16, UR18, P1 ;  /* 0x0000001210007c0c */ /* 0x000fe20008f26470 */
[----:B------:R-:W-:Y:S01]  /*1cd0*/  IMAD.SHL.U32 R13, R13, 0x4, RZ ;  /* 0x000000040d0d7824 */ /* 0x000fe200078e00ff */
[C---:B------:R-:W-:Y:S01]  /*1ce0*/  @!P0 LEA R38, P2, R26.reuse, UR13, 0x1 ;  /* 0x0000000d1a268c11 */ /* 0x040fe2000f8408ff */
[----:B------:R-:W-:Y:S01]  /*1cf0*/  VIADD R20, R9, UR4 ;  /* 0x0000000409147c36 */ /* 0x000fe20008000000 */
[----:B------:R-:W-:Y:S01]  /*1d00*/  @!P0 IADD3 R16, P3, PT, R26, UR21, RZ ;  /* 0x000000151a108c10 */ /* 0x000fe2000ff7e0ff */
[----:B------:R-:W-:Y:S01]  /*1d10*/  FMUL R15, R12, R15 ;  /* 0x0000000f0c0f7220 */ /* 0x000fe20000400000 */
[----:B------:R-:W-:Y:S01]  /*1d20*/  FMNMX R36, R35, |R34|, !PT ;  /* 0x4000002223247209 */ /* 0x000fe20007800000 */
[----:B------:R-:W-:Y:S01]  /*1d30*/  FMUL R34, R34, UR6 ;  /* 0x0000000622227c20 */ /* 0x000fe20008400000 */
[----:B------:R-:W-:Y:S01]  /*1d40*/  IMAD.IADD R12, R20, 0x1, R27 ;  /* 0x00000001140c7824 */ /* 0x000fe200078e021b */
[----:B------:R-:W-:Y:S01]  /*1d50*/  @!P0 LEA.HI.X R39, R26, UR9, R25, 0x1, P2 ;  /* 0x000000091a278c11 */ /* 0x000fe200090f0c19 */
[----:B------:R-:W-:Y:S01]  /*1d60*/  IMAD.IADD R10, R20, 0x1, R31 ;  /* 0x00000001140a7824 */ /* 0x000fe200078e021f */
[----:B------:R-:W-:Y:S01]  /*1d70*/  LOP3.LUT R13, R13, 0x7c, RZ, 0xc0, !PT ;  /* 0x0000007c0d0d7812 */ /* 0x000fe200078ec0ff */
[----:B------:R-:W-:Y:S01]  /*1d80*/  FMUL R35, R21, UR6 ;  /* 0x0000000615237c20 */ /* 0x000fe20008400000 */
[----:B------:R-:W-:-:S02]  /*1d90*/  LOP3.LUT R11, R11, 0x7c, RZ, 0xc0, !PT ;  /* 0x0000007c0b0b7812 */ /* 0x000fc400078ec0ff */
[----:B------:R-:W-:Y:S01]  /*1da0*/  @!P0 IADD3.X R27, PT, PT, R25, UR32, RZ, P3, !PT ;  /* 0x00000020191b8c10 */ /* 0x000fe20009ffe4ff */
[----:B------:R-:W-:Y:S01]  /*1db0*/  IMAD.IADD R13, R20, 0x1, R13 ;  /* 0x00000001140d7824 */ /* 0x000fe200078e020d */
[----:B------:R-:W-:Y:S01]  /*1dc0*/  @!P0 LEA R30, P2, R16, UR13, 0x1 ;  /* 0x0000000d101e8c11 */ /* 0x000fe2000f8408ff */
[----:B------:R-:W-:Y:S01]  /*1dd0*/  IMAD.IADD R11, R20, 0x1, R11 ;  /* 0x00000001140b7824 */ /* 0x000fe200078e020b */
[----:B------:R-:W-:Y:S02]  /*1de0*/  F2FP.BF16.F32.PACK_AB R34, RZ, R34 ;  /* 0x00000022ff22723e */ /* 0x000fe400000010ff */
[----:B------:R-:W-:Y:S02]  /*1df0*/  @!P0 LEA.HI.X R31, R16, UR9, R27, 0x1, P2 ;  /* 0x00000009101f8c11 */ /* 0x000fe400090f0c1b */
[C---:B------:R-:W-:Y:S01]  /*1e00*/  @!P0 LEA R16, P2, R26.reuse, UR7, 0x1 ;  /* 0x000000071a108c11 */ /* 0x040fe2000f8408ff */
[----:B------:R0:W-:Y:S01]  /*1e10*/  @!P0 STG.E.U16 desc[UR28][R38.64], R34 ;  /* 0x0000002226008986 */ /* 0x0001e2000c10151c */
[----:B------:R-:W-:-:S02]  /*1e20*/  @!P0 IADD3 R20, P3, PT, R26, UR21, RZ ;  /* 0x000000151a148c10 */ /* 0x000fc4000ff7e0ff */
        /* <DEDUP_REMOVED lines=15> */
[----:B------:R-:W-:Y:S02]  /*1f20*/  @!P1 LEA.HI.X R21, R21, UR9, R36, 0x1, P2 ;  /* 0x0000000915159c11 */ /* 0x000fe400090f0c24 */
[----:B------:R-:W-:Y:S01]  /*1f30*/  FSET.BF.GT.AND R36, R24, RZ, PT ;  /* 0x000000ff1824720a */ /* 0x000fe20003804000 */
[----:B------:R0:W-:Y:S01]  /*1f40*/  STS [R11], R38 ;  /* 0x000000260b007388 */ /* 0x0001e20000000800 */
[----:B------:R-:W-:-:S02]  /*1f50*/  FMNMX R24, RZ, R24, !PT ;  /* 0x00000018ff187209 */ /* 0x000fc40007800000 */
[----:B------:R-:W-:Y:S01]  /*1f60*/  @!P1 LEA R18, P2, R22, UR13, 0x1 ;  /* 0x0000000d16129c11 */ /* 0x000fe2000f8408ff */
[-C--:B------:R-:W-:Y:S01]  /*1f70*/  FMUL R36, R36, R29.reuse ;  /* 0x0000001d24247220 */ /* 0x080fe20000400000 */
[----:B------:R-:W-:Y:S01]  /*1f80*/  @!P1 IADD3 R23, P4, PT, R22, UR21, RZ ;  /* 0x0000001516179c10 */ /* 0x000fe2000ff9e0ff */
[----:B------:R-:W-:Y:S01]  /*1f90*/  FMUL R29, R24, R29 ;  /* 0x0000001d181d7220 */ /* 0x000fe20000400000 */
[----:B------:R-:W-:Y:S01]  /*1fa0*/  @!P1 LEA R24, P3, R22, UR7, 0x1 ;  /* 0x0000000716189c11 */ /* 0x000fe2000f8608ff */
[----:B------:R-:W-:Y:S01]  /*1fb0*/  FMUL R33, R36, R33 ;  /* 0x0000002124217220 */ /* 0x000fe20000400000 */
[C---:B------:R-:W-:Y:S01]  /*1fc0*/  FMNMX R36, |R14|.reuse, R19, !PT ;  /* 0x000000130e247209 */ /* 0x040fe20007800200 */
[----:B------:R-:W-:Y:S01]  /*1fd0*/  FMUL R14, R14, UR6 ;  /* 0x000000060e0e7c20 */ /* 0x000fe20008400000 */
[----:B------:R-:W-:Y:S01]  /*1fe0*/  PRMT R34, R34, 0x5410, R35 ;  /* 0x0000541022227816 */ /* 0x000fe20000000023 */
        /* <DEDUP_REMOVED lines=10> */
[----:B------:R-:W-:Y:S01]  /*2090*/  @!P1 LEA.HI.X R25, R22, UR8, R37, 0x1, P3 ;  /* 0x0000000816199c11 */ /* 0x000fe200098f0c25 */
[----:B------:R2:W-:Y:S01]  /*20a0*/  @!P0 STG.E.U16 desc[UR28][R26.64], R15 ;  /* 0x0000000f1a008986 */ /* 0x0005e2000c10151c */
[----:B------:R-:W-:Y:S02]  /*20b0*/  ISETP.GE.U32.AND P0, PT, R7, UR18, PT ;  /* 0x0000001207007c0c */ /* 0x000fe4000bf06070 */
[----:B------:R-:W-:Y:S01]  /*20c0*/  F2FP.BF16.F32.PACK_AB R30, RZ, R30 ;  /* 0x0000001eff1e723e */ /* 0x000fe200000010ff */
[----:B------:R3:W-:Y:S01]  /*20d0*/  @!P1 STG.E.U16 desc[UR28][R18.64], R35 ;  /* 0x0000002312009986 */ /* 0x0007e2000c10151c */
[----:B0-----:R-:W-:Y:S02]  /*20e0*/  @!P1 IADD3.X R38, PT, PT, R37, UR32, RZ, P4, !PT ;  /* 0x0000002025269c10 */ /* 0x001fe4000a7fe4ff */
[----:B------:R-:W-:Y:S01]  /*20f0*/  @!P1 LEA R22, P2, R23, UR7, 0x1 ;  /* 0x0000000717169c11 */ /* 0x000fe2000f8408ff */
[----:B-1----:R-:W-:Y:S01]  /*2100*/  FMUL R17, R29, UR6 ;  /* 0x000000061d117c20 */ /* 0x002fe20008400000 */
[----:B------:R-:W-:Y:S01]  /*2110*/  FMNMX R33, R36, |R33|, !PT ;  /* 0x4000002124217209 */ /* 0x000fe20007800000 */
[----:B------:R-:W-:Y:S01]  /*2120*/  @!P1 STG.E.U16 desc[UR28][R20.64], R30 ;  /* 0x0000001e14009986 */ /* 0x000fe2000c10151c */
[----:B------:R-:W-:-:S02]  /*2130*/  @!P1 LEA.HI.X R23, R23, UR8, R38, 0x1, P2 ;  /* 0x0000000817179c11 */ /* 0x000fc400090f0c26 */
[----:B--2---:R-:W-:Y:S02]  /*2140*/  PRMT R26, R35, 0x5410, R30 ;  /* 0x00005410231a7816 */ /* 0x004fe4000000001e */
[----:B------:R-:W-:Y:S02]  /*2150*/  F2FP.BF16.F32.PACK_AB R17, RZ, R17 ;  /* 0x00000011ff11723e */ /* 0x000fe400000010ff */
[----:B------:R-:W-:Y:S01]  /*2160*/  F2FP.BF16.F32.PACK_AB R16, RZ, R31 ;  /* 0x0000001fff10723e */ /* 0x000fe200000010ff */
[----:B------:R0:W-:Y:S01]  /*2170*/  STS [R13], R26 ;  /* 0x0000001a0d007388 */ /* 0x0001e20000000800 */
[----:B------:R-:W-:Y:S01]  /*2180*/  FMNMX R32, |R32|, R33, !PT ;  /* 0x0000002120207209 */ /* 0x000fe20007800200 */
[----:B------:R-:W-:Y:S02]  /*2190*/  IMAD R31, R7, UR31, RZ ;  /* 0x0000001f071f7c24 */ /* 0x000fe4000f8e02ff */
[----:B------:R-:W-:Y:S01]  /*21a0*/  @!P1 STG.E.U16 desc[UR28][R24.64], R17 ;  /* 0x0000001118009986 */ /* 0x000fe2000c10151c */
[----:B---3--:R-:W-:-:S03]  /*21b0*/  FMNMX R19, |R29|, R32, !PT ;  /* 0x000000201d137209 */ /* 0x008fc60007800200 */
[----:B------:R1:W-:Y:S01]  /*21c0*/  @!P1 STG.E.U16 desc[UR28][R22.64], R16 ;  /* 0x0000001016009986 */ /* 0x0003e2000c10151c */
[----:B------:R-:W-:Y:S01]  /*21d0*/  FMNMX R19, |R28|, R19, !PT ;  /* 0x000000131c137209 */ /* 0x000fe20007800200 */
[----:B0-----:R-:W-:-:S04]  /*21e0*/  IMAD.WIDE.U32 R26, R7, UR30, RZ ;  /* 0x0000001e071a7c25 */ /* 0x001fc8000f8e00ff */
[----:B------:R-:W-:Y:S02]  /*21f0*/  IMAD.IADD R18, R27, 0x1, R31 ;  /* 0x000000011b127824 */ /* 0x000fe400078e021f */
[----:B------:R-:W-:Y:S01]  /*2200*/  IMAD.MOV.U32 R20, RZ, RZ, R26 ;  /* 0x000000ffff147224 */ /* 0x000fe200078e001a */
[----:B-1----:R-:W-:Y:S01]  /*2210*/  SHF.R.U32.HI R22, RZ, 0x5, R6 ;  /* 0x00000005ff167819 */ /* 0x002fe20000011606 */
        /* <DEDUP_REMOVED lines=21> */
.L_x_5890:
        /* <DEDUP_REMOVED lines=48> */
.L_x_5889:
[----:B------:R-:W-:Y:S05]  /*2670*/  BSYNC.RECONVERGENT B1 ;  /* 0x0000000000017941 */ /* 0x000fea0003800200 */
.L_x_5888:
[----:B------:R-:W-:Y:S05]  /*2680*/  @!P0 BRA `(.L_x_5887) ;  /* 0x00000000004c8947 */ /* 0x000fea0003800000 */
[----:B------:R-:W-:-:S04]  /*2690*/  IMAD R26, R22, 0x10, R9 ;  /* 0x00000010161a7824 */ /* 0x000fc800078e0209 */
[----:B------:R-:W-:Y:S02]  /*26a0*/  IMAD R21, R21, 0x4, R26 ;  /* 0x0000000415157824 */ /* 0x000fe400078e021a */
[----:B------:R-:W-:Y:S02]  /*26b0*/  IMAD.MOV R26, RZ, RZ, -R24 ;  /* 0x000000ffff1a7224 */ /* 0x000fe400078e0a18 */
[----:B------:R-:W-:-:S07]  /*26c0*/  VIADD R21, R21, UR4 ;  /* 0x0000000415157c36 */ /* 0x000fce0008000000 */
.L_x_5891:
        /* <DEDUP_REMOVED lines=15> */
.L_x_5887:
[----:B------:R-:W-:Y:S05]  /*27c0*/  BSYNC.RECONVERGENT B0 ;  /* 0x0000000000007941 */ /* 0x000fea0003800200 */
.L_x_5886:
        /* <DEDUP_REMOVED lines=34> */
.L_x_5896:
        /* <DEDUP_REMOVED lines=48> */
.L_x_5895:
[----:B------:R-:W-:Y:S05]  /*2cf0*/  BSYNC.RECONVERGENT B1 ;  /* 0x0000000000017941 */ /* 0x000fea0003800200 */
.L_x_5894:
[----:B------:R-:W-:Y:S05]  /*2d00*/  @!P0 BRA `(.L_x_5893) ;  /* 0x00000000004c8947 */ /* 0x000fea0003800000 */
[----:B--2---:R-:W-:Y:S02]  /*2d10*/  IMAD R2, R22, 0x10, R9 ;  /* 0x0000001016027824 */ /* 0x004fe400078e0209 */
[----:B------:R-:W-:Y:S02]  /*2d20*/  IMAD.MOV R16, RZ, RZ, -R16 ;  /* 0x000000ffff107224 */ /* 0x000fe400078e0a10 */
[----:B------:R-:W-:-:S04]  /*2d30*/  IMAD R17, R17, 0x4, R2 ;  /* 0x0000000411117824 */ /* 0x000fc800078e0202 */
[----:B------:R-:W-:-:S07]  /*2d40*/  VIADD R17, R17, UR4 ;  /* 0x0000000411117c36 */ /* 0x000fce0008000000 */
.L_x_5897:
        /* <DEDUP_REMOVED lines=15> */
.L_x_5893:
[----:B------:R-:W-:Y:S05]  /*2e40*/  BSYNC.RECONVERGENT B0 ;  /* 0x0000000000007941 */ /* 0x000fea0003800200 */
.L_x_5892:
        /* <DEDUP_REMOVED lines=39> */
.L_x_5906:
[----:B------:R-:W-:Y:S02]  /*30c0*/  ISETP.NE.AND P0, PT, R6, RZ, PT ;  /* 0x000000ff0600720c */ /* 0x000fe40003f05270 */
[----:B---3--:R-:W-:-:S11]  /*30d0*/  FMNMX R5, R2, R5, !PT ;  /* 0x0000000502057209 */ /* 0x008fd60007800000 */
[----:B------:R-:W-:Y:S05]  /*30e0*/  @P0 BRA `(.L_x_5899) ;  /* 0x0000000000080947 */ /* 0x000fea0003800000 */
[----:B--2---:R-:W2:Y:S02]  /*30f0*/  LDC.64 R2, c[0x0][0x3a8] ;  /* 0x0000ea00ff027b82 */ /* 0x004ea40000000a00 */
[----:B--2---:R3:W-:Y:S02]  /*3100*/  REDG.E.MAX.S32.STRONG.GPU desc[UR28][R2.64], R5 ;  /* 0x000000050200798e */ /* 0x0047e4000d12e31c */
.L_x_5899:
[----:B------:R-:W-:Y:S05]  /*3110*/  BSYNC B0 ;  /* 0x0000000000007941 */ /* 0x000fea0003800000 */
.L_x_5898:
        /* <DEDUP_REMOVED lines=11> */
[----:B0123--:R-:W-:Y:S05]  /*31d0*/  CALL.REL.NOINC `($__internal_169_$__cuda_sm20_rcp_rn_f32_slowpath) ;  /* 0x0000000400987944 */ /* 0x00ffea0003c00000 */
[----:B------:R-:W-:Y:S05]  /*31e0*/  BRA `(.L_x_5902) ;  /* 0x0000000000147947 */ /* 0x000fea0003800000 */
.L_x_5901:
[----:B--23--:R-:W2:Y:S01]  /*31f0*/  MUFU.RCP R5, UR6 ;  /* 0x0000000600057d08 */ /* 0x00cea20008001000 */
[----:B------:R-:W-:-:S04]  /*3200*/  IMAD.U32 R0, RZ, RZ, UR6 ;  /* 0x00000006ff007e24 */ /* 0x000fc8000f8e00ff */
[----:B--2---:R-:W-:-:S04]  /*3210*/  FFMA R0, R5, R0, -1 ;  /* 0xbf80000005007423 */ /* 0x004fc80000000000 */
[----:B------:R-:W-:-:S04]  /*3220*/  FADD.FTZ R0, -R0, -RZ ;  /* 0x800000ff00007221 */ /* 0x000fc80000010100 */
[----:B------:R-:W-:-:S07]  /*3230*/  FFMA R5, R5, R0, R5 ;  /* 0x0000000005057223 */ /* 0x000fce0000000005 */
.L_x_5902:
[----:B------:R-:W2:Y:S02]  /*3240*/  LDC.64 R2, c[0x0][0x3b0] ;  /* 0x0000ec00ff027b82 */ /* 0x000ea40000000a00 */
[----:B--2---:R-:W-:Y:S01]  /*3250*/  STG.E desc[UR28][R2.64], R5 ;  /* 0x0000000502007986 */ /* 0x004fe2000c10191c */
[----:B------:R-:W-:Y:S05]  /*3260*/  EXIT ;  /* 0x000000000000794d */ /* 0x000fea0003800000 */
.L_x_5900:
[----:B------:R-:W-:Y:S02]  /*3270*/  IMAD.MOV.U32 R7, RZ, RZ, 0x4 ;  /* 0x00000004ff077424 */ /* 0x000fe400078e00ff */
[----:B------:R-:W-:Y:S02]  /*3280*/  IMAD.MOV.U32 R9, RZ, RZ, 0x1f ;  /* 0x0000001fff097424 */ /* 0x000fe400078e00ff */
[----:B------:R-:W-:-:S07]  /*3290*/  IMAD.MOV.U32 R4, RZ, RZ, -0x1 ;  /* 0xffffffffff047424 */ /* 0x000fce00078e00ff */
[----:B0123--:R-:W-:Y:S05]  /*32a0*/  WARPSYNC.COLLECTIVE R4, `(.L_x_5903) ;  /* 0x0000000004087348 */ /* 0x00ffea0003c00000 */
[----:B---3--:R3:W4:Y:S02]  /*32b0*/  SHFL.DOWN P0, R5, R0, R7, R9 ;  /* 0x0800000700057389 */ /* 0x0087240000000009 */
[----:B01234-:R-:W-:Y:S05]  /*32c0*/  ENDCOLLECTIVE ;  /* 0x000000000000791b */ /* 0x01ffea0003800000 */
.L_x_5903:
[----:B------:R-:W-:Y:S02]  /*32d0*/  IMAD.MOV.U32 R7, RZ, RZ, 0x2 ;  /* 0x00000002ff077424 */ /* 0x000fe400078e00ff */
[----:B------:R-:W-:-:S05]  /*32e0*/  IMAD.MOV.U32 R3, RZ, RZ, R5 ;  /* 0x000000ffff037224 */ /* 0x000fca00078e0005 */
[----:B------:R-:W-:-:S05]  /*32f0*/  FMNMX R3, R3, R0, !PT ;  /* 0x0000000003037209 */ /* 0x000fca0007800000 */
[----:B------:R-:W-:-:S07]  /*3300*/  IMAD.MOV.U32 R0, RZ, RZ, R3 ;  /* 0x000000ffff007224 */ /* 0x000fce00078e0003 */
[----:B------:R-:W-:Y:S05]  /*3310*/  WARPSYNC.COLLECTIVE R4, `(.L_x_5904) ;  /* 0x0000000004087348 */ /* 0x000fea0003c00000 */
[----:B------:R0:W1:Y:S02]  /*3320*/  SHFL.DOWN P0, R5, R0, R7, R9 ;  /* 0x0800000700057389 */ /* 0x0000640000000009 */
[----:B01----:R-:W-:Y:S05]  /*3330*/  ENDCOLLECTIVE ;  /* 0x000000000000791b */ /* 0x003fea0003800000 */
.L_x_5904:
[----:B------:R-:W-:Y:S02]  /*3340*/  IMAD.MOV.U32 R7, RZ, RZ, 0x1 ;  /* 0x00000001ff077424 */ /* 0x000fe400078e00ff */
[----:B------:R-:W-:-:S05]  /*3350*/  IMAD.MOV.U32 R2, RZ, RZ, R5 ;  /* 0x000000ffff027224 */ /* 0x000fca00078e0005 */
[----:B------:R-:W-:-:S05]  /*3360*/  FMNMX R2, R3, R2, !PT ;  /* 0x0000000203027209 */ /* 0x000fca0007800000 */
[----:B------:R-:W-:-:S07]  /*3370*/  IMAD.MOV.U32 R0, RZ, RZ, R2 ;  /* 0x000000ffff007224 */ /* 0x000fce00078e0002 */
[----:B------:R-:W-:Y:S05]  /*3380*/  WARPSYNC.COLLECTIVE R4, `(.L_x_5905) ;  /* 0x0000000004087348 */ /* 0x000fea0003c00000 */
[----:B------:R0:W1:Y:S02]  /*3390*/  SHFL.DOWN P0, R5, R0, R7, R9 ;  /* 0x0800000700057389 */ /* 0x0000640000000009 */
[----:B01----:R-:W-:Y:S05]  /*33a0*/  ENDCOLLECTIVE ;  /* 0x000000000000791b */ /* 0x003fea0003800000 */
.L_x_5905:
[----:B------:R-:W-:Y:S05]  /*33b0*/  BRA `(.L_x_5906) ;  /* 0xfffffffc00407947 */ /* 0x000fea000383ffff */
        .weak           $__internal_168_$__cuda_sm20_div_u64
        .type           $__internal_168_$__cuda_sm20_div_u64,@function
        .size           $__internal_168_$__cuda_sm20_div_u64,($__internal_169_$__cuda_sm20_rcp_rn_f32_slowpath - $__internal_168_$__cuda_sm20_div_u64)
$__internal_168_$__cuda_sm20_div_u64:
        /* <DEDUP_REMOVED lines=71> */
[----:B------:R-:W-:Y:S11]  /*3830*/  RET.REL.NODEC R2 `(_ZN18transformer_engine6detail43dgated_act_cast_transpose_kernel_notalignedILi1ELi2Eff13__nv_bfloat16NS_5EmptyEXadL_ZNS_5dreluIffEET_T0_RKS3_EEXadL_ZNS_4reluIffEES5_S6_S8_EEEEvPKT2_SC_PT3_SE_PKT1_PSF_SI_mmm) ;  /* 0xffffffc402f07950 */ /* 0x000ff60003c3ffff */
        .weak           $__internal_169_$__cuda_sm20_rcp_rn_f32_slowpath
        .type           $__internal_169_$__cuda_sm20_rcp_rn_f32_slowpath,@function
        .size           $__internal_169_$__cuda_sm20_rcp_rn_f32_slowpath,(.L_x_29470 - $__internal_169_$__cuda_sm20_rcp_rn_f32_slowpath)
$__internal_169_$__cuda_sm20_rcp_rn_f32_slowpath:
        /* <DEDUP_REMOVED lines=15> */
.L_x_5907:
        /* <DEDUP_REMOVED lines=33> */
.L_x_5909:
[----:B------:R0:W1:Y:S02]  /*3b40*/  MUFU.RCP R2, R0 ;  /* 0x0000000000027308 */ /* 0x0000640000001000 */
.L_x_5908:
[----:B-1-3--:R-:W-:Y:S02]  /*3b50*/  IMAD.MOV.U32 R5, RZ, RZ, R2 ;  /* 0x000000ffff057224 */ /* 0x00afe400078e0002 */
[----:B------:R-:W-:Y:S02]  /*3b60*/  IMAD.MOV.U32 R2, RZ, RZ, R7 ;  /* 0x000000ffff027224 */ /* 0x000fe400078e0007 */
[----:B------:R-:W-:-:S04]  /*3b70*/  IMAD.MOV.U32 R3, RZ, RZ, 0x0 ;  /* 0x00000000ff037424 */ /* 0x000fc800078e00ff */
[----:B0-2---:R-:W-:Y:S05]  /*3b80*/  RET.REL.NODEC R2 `(_ZN18transformer_engine6detail43dgated_act_cast_transpose_kernel_notalignedILi1ELi2Eff13__nv_bfloat16NS_5EmptyEXadL_ZNS_5dreluIffEET_T0_RKS3_EEXadL_ZNS_4reluIffEES5_S6_S8_EEEEvPKT2_SC_PT3_SE_PKT1_PSF_SI_mmm) ;  /* 0xffffffc4021c7950 */ /* 0x005fea0003c3ffff */
.L_x_5910:
        /* <DEDUP_REMOVED lines=15> */
.L_x_29470:


//--------------------- .text._ZN18transformer_engine6detail32dgated_act_cast_transpose_kernelILi1ELi2Eff13__nv_bfloat16NS_5EmptyEXadL_ZNS_5dreluIffEET_T0_RKS3_EEXadL_ZNS_4reluIffEES5_S6_S8_EEEEvPKT2_SC_PT3_SE_PKT1_PSF_SI_mmm --------------------------
	.section	.text._ZN18transformer_engine6detail32dgated_act_cast_transpose_kernelILi1ELi2Eff13__nv_bfloat16NS_5EmptyEXadL_ZNS_5dreluIffEET_T0_RKS3_EEXadL_ZNS_4reluIffEES5_S6_S8_EEEEvPKT2_SC_PT3_SE_PKT1_PSF_SI_mmm,"ax",@progbits
	.align	128
        .global         _ZN18transformer_engine6detail32dgated_act_cast_transpose_kernelILi1ELi2Eff13__nv_bfloat16NS_5EmptyEXadL_ZNS_5dreluIffEET_T0_RKS3_EEXadL_ZNS_4reluIffEES5_S6_S8_EEEEvPKT2_SC_PT3_SE_PKT1_PSF_SI_mmm
        .type           _ZN18transformer_engine6detail32dgated_act_cast_transpose_kernelILi1ELi2Eff13__nv_bfloat16NS_5EmptyEXadL_ZNS_5dreluIffEET_T0_RKS3_EEXadL_ZNS_4reluIffEES5_S6_S8_EEEEvPKT2_SC_PT3_SE_PKT1_PSF_SI_mmm,@function
        .size           _ZN18transformer_engine6detail32dgated_act_cast_transpose_kernelILi1ELi2Eff13__nv_bfloat16NS_5EmptyEXadL_ZNS_5dreluIffEET_T0_RKS3_EEXadL_ZNS_4reluIffEES5_S6_S8_EEEEvPKT2_SC_PT3_SE_PKT1_PSF_SI_mmm,(.L_x_29472 - _ZN18transformer_engine6detail32dgated_act_cast_transpose_kernelILi1ELi2Eff13__nv_bfloat16NS_5EmptyEXadL_ZNS_5dreluIffEET_T0_RKS3_EEXadL_ZNS_4reluIffEES5_S6_S8_EEEEvPKT2_SC_PT3_SE_PKT1_PSF_SI_mmm)
        .other          _ZN18transformer_engine6detail32dgated_act_cast_transpose_kernelILi1ELi2Eff13__nv_bfloat16NS_5EmptyEXadL_ZNS_5dreluIffEET_T0_RKS3_EEXadL_ZNS_4reluIffEES5_S6_S8_EEEEvPKT2_SC_PT3_SE_PKT1_PSF_SI_mmm,@"STO_CUDA_ENTRY STV_DEFAULT"
_ZN18transformer_engine6detail32dgated_act_cast_transpose_kernelILi1ELi2Eff13__nv_bfloat16NS_5EmptyEXadL_ZNS_5dreluIffEET_T0_RKS3_EEXadL_ZNS_4reluIffEES5_S6_S8_EEEEvPKT2_SC_PT3_SE_PKT1_PSF_SI_mmm:
.text._ZN18transformer_engine6detail32dgated_act_cast_transpose_kernelILi1ELi2Eff13__nv_bfloat16NS_5EmptyEXadL_ZNS_5dreluIffEET_T0_RKS3_EEXadL_ZNS_4reluIffEES5_S6_S8_EEEEvPKT2_SC_PT3_SE_PKT1_PSF_SI_mmm:
        /* <DEDUP_REMOVED lines=39> */
.L_x_5911:
[----:B------:R-:W-:-:S07]  /*0270*/  MOV R4, 0x290 ;  /* 0x0000029000047802 */ /* 0x000fce0000000f00 */
[----:B------:R-:W-:Y:S05]  /*0280*/  CALL.REL.NOINC `($__internal_170_$__cuda_sm20_div_u64) ;  /* 0x0000002000247944 */ /* 0x000fea0003c00000 */
        /* <DEDUP_REMOVED lines=11> */
.L_x_5912:
[----:B------:R-:W0:Y:S01]  /*0340*/  S2R R2, SR_TID.X ;  /* 0x0000000000027919 */ /* 0x000e220000002100 */
[----:B------:R-:W1:Y:S01]  /*0350*/  LDCU.64 UR22, c[0x0][0x3a0] ;  /* 0x00007400ff1677ac */ /* 0x000e620008000a00 */
[----:B------:R-:W-:Y:S01]  /*0360*/  IMAD.MOV.U32 R7, RZ, RZ, RZ ;  /* 0x000000ffff077224 */ /* 0x000fe200078e00ff */
[----:B------:R-:W2:Y:S01]  /*0370*/  LDCU.64 UR12, c[0x0][0x3b8] ;  /* 0x00007700ff0c77ac */ /* 0x000ea20008000a00 */
[----:B------:R-:W3:Y:S01]  /*0380*/  LDCU.128 UR8, c[0x0][0x380] ;  /* 0x00007000ff0877ac */ /* 0x000ee20008000c00 */
[----:B------:R-:W-:Y:S02]  /*0390*/  USHF.L.U32 UR7, UR19, 0x5, URZ ;  /* 0x0000000513077899 */ /* 0x000fe400080006ff */
[----:B------:R-:W-:Y:S01]  /*03a0*/  USHF.L.U64.HI UR18, UR19, 0x5, UR6 ;  /* 0x0000000513127899 */ /* 0x000fe20008010206 */
[----:B-1----:R-:W-:-:S04]  /*03b0*/  ISETP.NE.U32.AND P0, PT, RZ, UR22, PT ;  /* 0x00000016ff007c0c */ /* 0x002fc8000bf05070 */
[----:B------:R-:W-:Y:S01]  /*03c0*/  ISETP.NE.AND.EX P0, PT, RZ, UR23, PT, P0 ;  /* 0x00000017ff007c0c */ /* 0x000fe2000bf05300 */
[----:B--2---:R-:W-:Y:S02]  /*03d0*/  UIMAD UR17, UR5, UR12, URZ ;  /* 0x0000000c051172a4 */ /* 0x004fe4000f8e02ff */
[----:B------:R-:W-:Y:S02]  /*03e0*/  UIMAD.WIDE.U32 UR14, UR4, UR12, URZ ;  /* 0x0000000c040e72a5 */ /* 0x000fe4000f8e00ff */
[----:B------:R-:W-:Y:S02]  /*03f0*/  UIMAD UR20, UR4, UR13, UR17 ;  /* 0x0000000d041472a4 */ /* 0x000fe4000f8e0211 */
[----:B------:R-:W-:Y:S01]  /*0400*/  ULEA UR17, UP0, UR14, UR7, 0x6 ;  /* 0x000000070e117291 */ /* 0x000fe2000f8030ff */
[----:B0-----:R-:W-:Y:S01]  /*0410*/  SHF.R.U32.HI R25, RZ, 0x5, R2 ;  /* 0x00000005ff197819 */ /* 0x001fe20000011602 */
[----:B------:R-:W-:Y:S02]  /*0420*/  UIADD3 UR15, UPT, UPT, UR15, UR20, URZ ;  /* 0x000000140f0f7290 */ /* 0x000fe4000fffe0ff */
[----:B---3--:R-:W-:-:S02]  /*0430*/  ULEA UR21, UP1, UR17, UR8, 0x2 ;  /* 0x0000000811157291 */ /* 0x008fc4000f8210ff */
[----:B------:R-:W0:Y:S01]  /*0440*/  @P0 LDC.64 R26, c[0x0][0x3a0] ;  /* 0x0000e800ff1a0b82 */ /* 0x000e220000000a00 */
[C---:B------:R-:W-:Y:S01]  /*0450*/  IMAD.SHL.U32 R31, R25.reuse, 0x4, RZ ;  /* 0x00000004191f7824 */ /* 0x040fe200078e00ff */
[----:B------:R-:W-:Y:S01]  /*0460*/  ULEA.HI.X UR8, UR14, UR18, UR15, 0x6, UP0 ;  /* 0x000000120e087291 */ /* 0x000fe200080f340f */
[----:B------:R-:W-:Y:S01]  /*0470*/  IMAD.SHL.U32 R5, R25, 0x8, RZ ;  /* 0x0000000819057824 */ /* 0x000fe200078e00ff */
[----:B------:R-:W-:Y:S01]  /*0480*/  ULEA UR7, UP2, UR14, UR7, 0x7 ;  /* 0x000000070e077291 */ /* 0x000fe2000f8438ff */
[----:B------:R-:W-:Y:S01]  /*0490*/  IMAD.IADD R8, R2, 0x1, -R31 ;  /* 0x0000000102087824 */ /* 0x000fe200078e0a1f */
[----:B------:R-:W0:Y:S01]  /*04a0*/  LDCU.64 UR22, c[0x0][0x358] ;  /* 0x00006b00ff1677ac */ /* 0x000e220008000a00 */
[----:B------:R-:W-:-:S03]  /*04b0*/  IMAD R23, R5, UR13, RZ ;  /* 0x0000000d05177c24 */ /* 0x000fc6000f8e02ff */
[----:B------:R-:W-:Y:S01]  /*04c0*/  LOP3.LUT R6, R8, 0x1f, RZ, 0xc0, !PT ;  /* 0x0000001f08067812 */ /* 0x000fe200078ec0ff */
[----:B------:R-:W-:Y:S02]  /*04d0*/  ULEA.HI.X UR17, UR17, UR9, UR8, 0x2, UP1 ;  /* 0x0000000911117291 */ /* 0x000fe400088f1408 */
[----:B------:R-:W-:Y:S02]  /*04e0*/  ULEA UR20, UP3, UR7, UR10, 0x2 ;  /* 0x0000000a07147291 */ /* 0x000fe4000f8610ff */
[----:B------:R-:W-:Y:S01]  /*04f0*/  IMAD.WIDE.U32 R6, R5, UR12, R6 ;  /* 0x0000000c05067c25 */ /* 0x000fe2000f8e0006 */
[----:B------:R-:W-:Y:S02]  /*0500*/  ULEA.HI.X UR14, UR14, UR18, UR15, 0x7, UP2 ;  /* 0x000000120e0e7291 */ /* 0x000fe400090f3c0f */
[----:B------:R-:W-:Y:S01]  /*0510*/  USHF.L.U32 UR30, UR12, 0x2, URZ ;  /* 0x000000020c1e7899 */ /* 0x000fe200080006ff */
[----:B------:R-:W-:Y:S01]  /*0520*/  IMAD.IADD R7, R7, 0x1, R23 ;  /* 0x0000000107077824 */ /* 0x000fe200078e0217 */
[C---:B------:R-:W-:Y:S01]  /*0530*/  LEA R18, P1, R6.reuse, UR21, 0x2 ;  /* 0x0000001506127c11 */ /* 0x040fe2000f8210ff */
[----:B------:R-:W-:Y:S01]  /*0540*/  ULEA.HI.X UR15, UR7, UR11, UR14, 0x2, UP3 ;  /* 0x0000000b070f7291 */ /* 0x000fe200098f140e */
[----:B------:R-:W-:Y:S01]  /*0550*/  IMAD.WIDE.U32 R4, R5, UR12, R6 ;  /* 0x0000000c05047c25 */ /* 0x000fe2000f8e0006 */
[----:B------:R-:W-:Y:S01]  /*0560*/  USHF.L.U32 UR24, UR12, 0x3, URZ ;  /* 0x000000030c187899 */ /* 0x000fe200080006ff */
[----:B------:R-:W-:Y:S01]  /*0570*/  LEA.HI.X R19, R6, UR17, R7, 0x2, P1 ;  /* 0x0000001106137c11 */ /* 0x000fe200088f1407 */
[----:B------:R-:W-:Y:S01]  /*0580*/  USHF.L.U64.HI UR31, UR12, 0x2, UR13 ;  /* 0x000000020c1f7899 */ /* 0x000fe2000801020d */
[----:B------:R-:W-:Y:S01]  /*0590*/  IMAD.IADD R9, R23, 0x1, R5 ;  /* 0x0000000117097824 */ /* 0x000fe200078e0205 */
[----:B------:R-:W-:Y:S01]  /*05a0*/  USHF.L.U64.HI UR25, UR12, 0x3, UR13 ;  /* 0x000000030c197899 */ /* 0x000fe2000801020d */
[----:B------:R-:W-:Y:S01]  /*05b0*/  IMAD.SHL.U32 R3, R4, 0x4, RZ ;  /* 0x0000000404037824 */ /* 0x000fe200078e00ff */
[----:B------:R-:W-:Y:S01]  /*05c0*/  UIADD3 UR26, UP0, UPT, UR30, UR20, URZ ;  /* 0x000000141e1a7290 */ /* 0x000fe2000ff1e0ff */
[----:B------:R-:W-:Y:S01]  /*05d0*/  VIADD R8, R8, 0xffffffff ;  /* 0xffffffff08087836 */ /* 0x000fe20000000000 */
[----:B------:R-:W-:Y:S01]  /*05e0*/  SHF.L.U64.HI R7, R4, 0x2, R9 ;  /* 0x0000000204077819 */ /* 0x000fe20000010209 */
[----:B------:R-:W-:Y:S01]  /*05f0*/  IMAD.SHL.U32 R25, R25, 0x8, RZ ;  /* 0x0000000819197824 */ /* 0x000fe200078e00ff */
[----:B------:R-:W-:Y:S01]  /*0600*/  IADD3 R14, P1, PT, R3, UR20, RZ ;  /* 0x00000014030e7c10 */ /* 0x000fe2000ff3e0ff */
[----:B------:R-:W-:Y:S01]  /*0610*/  UIADD3.X UR27, UPT, UPT, UR31, UR15, URZ, UP0, !UPT ;  /* 0x0000000f1f1b7290 */ /* 0x000fe200087fe4ff */
[----:B------:R-:W-:Y:S01]  /*0620*/  LOP3.LUT R8, R8, 0x1f, RZ, 0xc0, !PT ;  /* 0x0000001f08087812 */ /* 0x000fe200078ec0ff */
[----:B0-----:R-:W2:Y:S01]  /*0630*/  @P0 LDG.E R26, desc[UR22][R26.64] ;  /* 0x000000161a1a0981 */ /* 0x001ea2000c1e1900 */
[----:B------:R-:W-:Y:S01]  /*0640*/  IADD3.X R15, PT, PT, R7, UR15, RZ, P1, !PT ;  /* 0x0000000f070f7c10 */ /* 0x000fe20008ffe4ff */
[----:B------:R-:W-:Y:S01]  /*0650*/  USHF.L.U32 UR28, UR12, 0x1, URZ ;  /* 0x000000010c1c7899 */ /* 0x000fe200080006ff */
[----:B------:R-:W-:Y:S01]  /*0660*/  IADD3 R16, P3, PT, R14, UR24, RZ ;  /* 0x000000180e107c10 */ /* 0x000fe2000ff7e0ff */
[----:B------:R-:W-:Y:S01]  /*0670*/  IMAD.MOV.U32 R9, RZ, RZ, RZ ;  /* 0x000000ffff097224 */ /* 0x000fe200078e00ff */
[----:B------:R-:W-:Y:S01]  /*0680*/  IADD3 R6, P1, PT, R3, UR26, RZ ;  /* 0x0000001a03067c10 */ /* 0x000fe2000ff3e0ff */
[----:B------:R-:W3:Y:S01]  /*0690*/  LDG.E R14, desc[UR22][R14.64] ;  /* 0x000000160e0e7981 */ /* 0x000ee2000c1e1900 */
[----:B------:R-:W-:-:S02]  /*06a0*/  IADD3.X R17, PT, PT, R15, UR25, RZ, P3, !PT ;  /* 0x000000190f117c10 */ /* 0x000fc40009ffe4ff */
[----:B------:R-:W-:Y:S01]  /*06b0*/  IADD3 R12, P2, PT, R18, UR30, RZ ;  /* 0x0000001e120c7c10 */ /* 0x000fe2000ff5e0ff */
[----:B------:R-:W-:Y:S01]  /*06c0*/  IMAD.WIDE.U32 R8, R25, UR12, R8 ;  /* 0x0000000c19087c25 */ /* 0x000fe2000f8e0008 */
[----:B------:R-:W-:Y:S01]  /*06d0*/  IADD3.X R7, PT, PT, R7, UR27, RZ, P1, !PT ;  /* 0x0000001b07077c10 */ /* 0x000fe20008ffe4ff */
[----:B------:R-:W4:Y:S01]  /*06e0*/  LDG.E R3, desc[UR22][R16.64] ;  /* 0x0000001610037981 */ /* 0x000f22000c1e1900 */
[----:B------:R-:W-:Y:S01]  /*06f0*/  IADD3.X R13, PT, PT, R19, UR31, RZ, P2, !PT ;  /* 0x0000001f130d7c10 */ /* 0x000fe200097fe4ff */
[----:B------:R-:W-:Y:S01]  /*0700*/  USHF.L.U64.HI UR29, UR12, 0x1, UR13 ;  /* 0x000000010c1d7899 */ /* 0x000fe2000801020d */
[----:B------:R-:W-:Y:S01]  /*0710*/  IADD3 R10, P1, PT, R6, UR24, RZ ;  /* 0x00000018060a7c10 */ /* 0x000fe2000ff3e0ff */
[----:B------:R-:W5:Y:S01]  /*0720*/  LDG.E R0, desc[UR22][R18.64] ;  /* 0x0000001612007981 */ /* 0x000f62000c1e1900 */
[----:B------:R-:W-:Y:S01]  /*0730*/  IMAD.IADD R9, R23, 0x1, R9 ;  /* 0x0000000117097824 */ /* 0x000fe200078e0209 */
[----:B------:R-:W0:Y:S01]  /*0740*/  LDCU.128 UR8, c[0x0][0x390] ;  /* 0x00007200ff0877ac */ /* 0x000e220008000c00 */
[----:B------:R-:W-:Y:S01]  /*0750*/  IADD3.X R11, PT, PT, R7, UR25, RZ, P1, !PT ;  /* 0x00000019070b7c10 */ /* 0x000fe20008ffe4ff */
[----:B------:R1:W5:Y:S04]  /*0760*/  LDG.E R20, desc[UR22][R6.64] ;  /* 0x0000001606147981 */ /* 0x000368000c1e1900 */
[----:B------:R-:W5:Y:S04]  /*0770*/  LDG.E R24, desc[UR22][R12.64] ;  /* 0x000000160c187981 */ /* 0x000f68000c1e1900 */
[----:B------:R0:W5:Y:S01]  /*0780*/  LDG.E R21, desc[UR22][R10.64] ;  /* 0x000000160a157981 */ /* 0x000162000c1e1900 */
[----:B-1----:R-:W-:-:S03]  /*0790*/  IMAD.WIDE.U32 R6, R25, UR12, R8 ;  /* 0x0000000c19067c25 */ /* 0x002fc6000f8e0008 */
[----:B------:R-:W-:-:S04]  /*07a0*/  IADD3 R15, P1, PT, R6, UR30, RZ ;  /* 0x0000001e060f7c10 */ /* 0x000fc8000ff3e0ff */
[----:B0-----:R-:W-:Y:S01]  /*07b0*/  IADD3.X R10, PT, PT, R23, UR31, R7, P1, !PT ;  /* 0x0000001f170a7c10 */ /* 0x001fe20008ffe407 */
[C---:B------:R-:W-:Y:S01]  /*07c0*/  IMAD.SHL.U32 R6, R15.reuse, 0x4, RZ ;  /* 0x000000040f067824 */ /* 0x040fe200078e00ff */
[----:B------:R-:W-:Y:S02]  /*07d0*/  IADD3 R8, P1, PT, R8, UR28, RZ ;  /* 0x0000001c08087c10 */ /* 0x000fe4000ff3e0ff */
[----:B------:R-:W-:Y:S02]  /*07e0*/  SHF.L.U64.HI R7, R15, 0x2, R10 ;  /* 0x000000020f077819 */ /* 0x000fe4000001020a */
[----:B------:R-:W-:Y:S02]  /*07f0*/  IADD3 R28, P2, PT, R6, UR20, RZ ;  /* 0x00000014061c7c10 */ /* 0x000fe4000ff5e0ff */
[----:B------:R-:W-:Y:S02]  /*0800*/  IADD3.X R9, PT, PT, R9, UR29, RZ, P1, !PT ;  /* 0x0000001d09097c10 */ /* 0x000fe40008ffe4ff */
[----:B------:R-:W-:-:S02]  /*0810*/  LEA R18, P1, R8, UR21, 0x2 ;  /* 0x0000001508127c11 */ /* 0x000fc4000f8210ff */
[----:B------:R-:W-:Y:S02]  /*0820*/  IADD3.X R29, PT, PT, R7, UR15, RZ, P2, !PT ;  /* 0x0000000f071d7c10 */ /* 0x000fe400097fe4ff */
[----:B------:R-:W-:Y:S02]  /*0830*/  LEA.HI.X R19, R8, UR17, R9, 0x2, P1 ;  /* 0x0000001108137c11 */ /* 0x000fe400088f1409 */
[----:B------:R-:W-:Y:S01]  /*0840*/  IADD3 R10, P1, PT, R28, UR24, RZ ;  /* 0x000000181c0a7c10 */ /* 0x000fe2000ff3e0ff */
[----:B------:R-:W5:Y:S01]  /*0850*/  LDG.E R22, desc[UR22][R28.64] ;  /* 0x000000161c167981 */ /* 0x000f62000c1e1900 */
[----:B------:R-:W-:Y:S02]  /*0860*/  IADD3 R16, P2, PT, R18, UR30, RZ ;  /* 0x0000001e12107c10 */ /* 0x000fe4000ff5e0ff */
[----:B------:R-:W-:Y:S01]  /*0870*/  IADD3.X R11, PT, PT, R29, UR25, RZ, P1, !PT ;  /* 0x000000191d0b7c10 */ /* 0x000fe20008ffe4ff */
[----:B------:R-:W5:Y:S01]  /*0880*/  LDG.E R15, desc[UR22][R18.64] ;  /* 0x00000016120f7981 */ /* 0x000f62000c1e1900 */
[----:B------:R-:W-:-:S02]  /*0890*/  IADD3 R6, P1, PT, R6, UR26, RZ ;  /* 0x0000001a06067c10 */ /* 0x000fc4000ff3e0ff */
[----:B------:R-:W-:Y:S01]  /*08a0*/  IADD3.X R17, PT, PT, R19, UR31, RZ, P2, !PT ;  /* 0x0000001f13117c10 */ /* 0x000fe200097fe4ff */
[----:B------:R-:W5:Y:S01]  /*08b0*/  LDG.E R13, desc[UR22][R10.64] ;  /* 0x000000160a0d7981 */ /* 0x000f62000c1e1900 */
[----:B------:R-:W-:Y:S02]  /*08c0*/  IADD3.X R7, PT, PT, R7, UR27, RZ, P1, !PT ;  /* 0x0000001b07077c10 */ /* 0x000fe40008ffe4ff */
[----:B------:R-:W-:Y:S01]  /*08d0*/  IADD3 R8, P1, PT, R6, UR24, RZ ;  /* 0x0000001806087c10 */ /* 0x000fe2000ff3e0ff */
[----:B------:R0:W5:Y:S03]  /*08e0*/  LDG.E R16, desc[UR22][R16.64] ;  /* 0x0000001610107981 */ /* 0x000166000c1e1900 */
[----:B------:R-:W-:Y:S02]  /*08f0*/  IADD3.X R9, PT, PT, R7, UR25, RZ, P1, !PT ;  /* 0x0000001907097c10 */ /* 0x000fe40008ffe4ff */
[----:B------:R-:W5:Y:S04]  /*0900*/  LDG.E R7, desc[UR22][R6.64] ;  /* 0x0000001606077981 */ /* 0x000f68000c1e1900 */
[----:B------:R1:W5:Y:S01]  /*0910*/  LDG.E R12, desc[UR22][R8.64] ;  /* 0x00000016080c7981 */ /* 0x000362000c1e1900 */
[----:B------:R-:W-:Y:S01]  /*0920*/  UMOV UR18, 0x3f800000 ;  /* 0x3f80000000127882 */ /* 0x000fe20000000000 */
[----:B------:R-:W-:Y:S01]  /*0930*/  ULEA UR8, UP0, UR7, UR8, 0x1 ;  /* 0x0000000807087291 */ /* 0x000fe2000f8008ff */
[----:B0-----:R-:W-:-:S03]  /*0940*/  IMAD.IADD R17, R23, 0x1, R5 ;  /* 0x0000000117117824 */ /* 0x001fc600078e0205 */
[----:B------:R-:W-:Y:S01]  /*0950*/  ULEA.HI.X UR9, UR7, UR9, UR14, 0x1, UP0 ;  /* 0x0000000907097291 */ /* 0x000fe200080f0c0e */
[----:B-1----:R-:W-:Y:S01]  /*0960*/  IMAD.U32 R8, RZ, RZ, UR28 ;  /* 0x0000001cff087e24 */ /* 0x002fe2000f8e00ff */
[----:B--2---:R-:W-:Y:S02]  /*0970*/  @P0 R2UR UR18, R26 ;  /* 0x000000001a1202ca */ /* 0x004fe400000e0000 */
[----:B---3--:R-:W-:Y:S02]  /*0980*/  FSET.BF.GT.AND R19, R14, RZ, PT ;  /* 0x000000ff0e13720a */ /* 0x008fe40003804000 */
[----:B----4-:R-:W-:-:S03]  /*0990*/  FSET.BF.GT.AND R11, R3, RZ, PT ;  /* 0x000000ff030b720a */ /* 0x010fc60003804000 */
[----:B-----5:R-:W-:-:S04]  /*09a0*/  FMUL R19, R0, R19 ;  /* 0x0000001300137220 */ /* 0x020fc80000400000 */
[----:B------:R-:W-:Y:S01]  /*09b0*/  FMUL R10, R20, R19 ;  /* 0x00000013140a7220 */ /* 0x000fe20000400000 */
[----:B------:R-:W-:Y:S01]  /*09c0*/  LEA R20, P0, R4, UR8, 0x1 ;  /* 0x0000000804147c11 */ /* 0x000fe2000f8008ff */
[----:B------:R-:W-:Y:S01]  /*09d0*/  FMUL R6, R24, R11 ;  /* 0x0000000b18067220 */ /* 0x000fe20000400000 */
[----:B------:R-:W-:-:S03]  /*09e0*/  FMNMX R5, RZ, R14, !PT ;  /* 0x0000000eff057209 */ /* 0x000fc60007800000 */
[----:B------:R-:W-:Y:S01]  /*09f0*/  FMUL R9, R21, R6 ;  /* 0x0000000615097220 */ /* 0x000fe20000400000 */
[----:B------:R-:W-:Y:S01]  /*0a00*/  LEA.HI.X R21, R4, UR9, R17, 0x1, P0 ;  /* 0x0000000904157c11 */ /* 0x000fe200080f0c11 */
[----:B------:R-:W-:Y:S01]  /*0a10*/  FMUL R6, R10, UR18 ;  /* 0x000000120a067c20 */ /* 0x000fe20008400000 */
[----:B------:R-:W-:Y:S02]  /*0a20*/  FMNMX R11, RZ, R3, !PT ;  /* 0x00000003ff0b7209 */ /* 0x000fe40007800000 */
[----:B------:R-:W-:Y:S01]  /*0a30*/  IADD3 R18, P0, PT, R20, UR30, RZ ;  /* 0x0000001e14127c10 */ /* 0x000fe2000ff1e0ff */
[----:B------:R-:W-:Y:S02]  /*0a40*/  IMAD.IADD R17, R2, 0x1, -R31 ;  /* 0x0000000102117824 */ /* 0x000fe400078e0a1f */
[----:B------:R-:W-:Y:S01]  /*0a50*/  FMUL R3, R0, R5 ;  /* 0x0000000500037220 */ /* 0x000fe20000400000 */
[----:B------:R-:W-:Y:S01]  /*0a60*/  FMUL R5, R9, UR18 ;  /* 0x0000001209057c20 */ /* 0x000fe20008400000 */
[----:B------:R-:W-:Y:S01]  /*0a70*/  F2FP.BF16.F32.PACK_AB R6, RZ, R6 ;  /* 0x00000006ff06723e */ /* 0x000fe200000010ff */
[----:B------:R-:W-:Y:S01]  /*0a80*/  FMUL R24, R24, R11 ;  /* 0x0000000b18187220 */ /* 0x000fe20000400000 */
[----:B------:R-:W-:Y:S01]  /*0a90*/  IADD3.X R19, PT, PT, R21, UR31, RZ, P0, !PT ;  /* 0x0000001f15137c10 */ /* 0x000fe200087fe4ff */
[----:B------:R-:W-:Y:S01]  /*0aa0*/  VIADD R30, R17, 0x1e ;  /* 0x0000001e111e7836 */ /* 0x000fe20000000000 */
[----:B------:R-:W-:Y:S01]  /*0ab0*/  FMNMX3 R14, |R10|, RZ, |R9|, !PT ;  /* 0x000000ff0a0e7276 */ /* 0x000fe20007800609 */
[----:B------:R-:W-:Y:S01]  /*0ac0*/  IMAD.U32 R9, RZ, RZ, UR29 ;  /* 0x0000001dff097e24 */ /* 0x000fe2000f8e00ff */
[----:B------:R-:W-:Y:S01]  /*0ad0*/  IADD3 R26, P0, PT, R20, UR28, RZ ;  /* 0x0000001c141a7c10 */ /* 0x000fe2000ff1e0ff */
[----:B------:R0:W-:Y:S01]  /*0ae0*/  STG.E.U16 desc[UR22][R20.64], R6 ;  /* 0x0000000614007986 */ /* 0x0001e2000c101516 */
[----:B------:R-:W-:Y:S01]  /*0af0*/  F2FP.BF16.F32.PACK_AB R5, RZ, R5 ;  /* 0x00000005ff05723e */ /* 0x000fe200000010ff */
[----:B------:R-:W-:Y:S01]  /*0b00*/  IMAD.U32 R10, RZ, RZ, UR30 ;  /* 0x0000001eff0a7e24 */ /* 0x000fe2000f8e00ff */
[----:B------:R-:W-:Y:S01]  /*0b10*/  IADD3.X R27, PT, PT, R21, UR29, RZ, P0, !PT ;  /* 0x0000001d151b7c10 */ /* 0x000fe200087fe4ff */
[----:B------:R-:W-:Y:S01]  /*0b20*/  IMAD.U32 R11, RZ, RZ, UR31 ;  /* 0x0000001fff0b7e24 */ /* 0x000fe2000f8e00ff */
[----:B------:R-:W-:Y:S01]  /*0b30*/  FMNMX3 R14, |R3|, R14, |R24|, !PT ;  /* 0x0000000e030e7276 */ /* 0x000fe20007800618 */
[----:B------:R-:W-:-:S04]  /*0b40*/  IMAD.WIDE.U32 R8, R25, UR12, R8 ;  /* 0x0000000c19087c25 */ /* 0x000fc8000f8e0008 */
[----:B------:R-:W-:Y:S01]  /*0b50*/  FMUL R3, R3, UR18 ;  /* 0x0000001203037c20 */ /* 0x000fe20008400000 */
[----:B------:R-:W-:Y:S02]  /*0b60*/  LOP3.LUT R30, R30, 0x1f, RZ, 0xc0, !PT ;  /* 0x0000001f1e1e7812 */ /* 0x000fe400078ec0ff */
[----:B0-----:R-:W-:Y:S01]  /*0b70*/  IADD3 R20, P0, PT, R18, UR28, RZ ;  /* 0x0000001c12147c10 */ /* 0x001fe2000ff1e0ff */
[----:B------:R0:W-:Y:S01]  /*0b80*/  STG.E.U16 desc[UR22][R18.64], R5 ;  /* 0x0000000512007986 */ /* 0x0001e2000c101516 */
[----:B------:R-:W-:Y:S01]  /*0b90*/  FMUL R4, R24, UR18 ;  /* 0x0000001218047c20 */ /* 0x000fe20008400000 */
[----:B------:R-:W-:Y:S01]  /*0ba0*/  IMAD.WIDE.U32 R10, R25, UR28, R10 ;  /* 0x0000001c190a7c25 */ /* 0x000fe2000f8e000a */
[----:B------:R-:W-:Y:S02]  /*0bb0*/  IADD3.X R21, PT, PT, R19, UR29, RZ, P0, !PT ;  /* 0x0000001d13157c10 */ /* 0x000fe400087fe4ff */
[----:B------:R-:W-:Y:S01]  /*0bc0*/  F2FP.BF16.F32.PACK_AB R3, RZ, R3 ;  /* 0x00000003ff03723e */ /* 0x000fe200000010ff */
[----:B------:R-:W-:-:S02]  /*0bd0*/  IMAD R25, R25, UR29, RZ ;  /* 0x0000001d19197c24 */ /* 0x000fc4000f8e02ff */
[----:B------:R-:W-:Y:S01]  /*0be0*/  VIADD R0, R17, 0xffffffff ;  /* 0xffffffff11007836 */ /* 0x000fe20000000000 */
[----:B0-----:R-:W-:Y:S01]  /*0bf0*/  IADD3 R19, P0, PT, R30, R8, RZ ;  /* 0x000000081e137210 */ /* 0x001fe20007f1e0ff */
[----:B------:R-:W-:Y:S01]  /*0c00*/  IMAD.IADD R18, R23, 0x1, R9 ;  /* 0x0000000117127824 */ /* 0x000fe200078e0209 */
[----:B------:R-:W-:Y:S01]  /*0c10*/  F2FP.BF16.F32.PACK_AB R4, RZ, R4 ;  /* 0x00000004ff04723e */ /* 0x000fe200000010ff */
[----:B------:R-:W-:Y:S01]  /*0c20*/  IMAD.IADD R25, R11, 0x1, R25 ;  /* 0x000000010b197824 */ /* 0x000fe200078e0219 */
[----:B------:R-:W-:Y:S01]  /*0c30*/  FSET.BF.GT.AND R24, R22, RZ, PT ;  /* 0x000000ff1618720a */ /* 0x000fe20003804000 */
[----:B------:R-:W-:Y:S01]  /*0c40*/  IMAD.X R11, RZ, RZ, R18, P0 ;  /* 0x000000ffff0b7224 */ /* 0x000fe200000e0612 */
[----:B------:R-:W-:Y:S01]  /*0c50*/  FMNMX R22, RZ, R22, !PT ;  /* 0x00000016ff167209 */ /* 0x000fe20007800000 */
[----:B------:R0:W-:Y:S01]  /*0c60*/  STG.E.U16 desc[UR22][R26.64], R3 ;  /* 0x000000031a007986 */ /* 0x0001e2000c101516 */
[----:B------:R-:W-:-:S03]  /*0c70*/  IADD3 R23, P2, PT, R19, UR28, RZ ;  /* 0x0000001c13177c10 */ /* 0x000fc6000ff5e0ff */
[----:B------:R1:W-:Y:S01]  /*0c80*/  STG.E.U16 desc[UR22][R20.64], R4 ;  /* 0x0000000414007986 */ /* 0x0003e2000c101516 */
[----:B------:R-:W-:Y:S01]  /*0c90*/  FMUL R9, R15, R22 ;  /* 0x000000160f097220 */ /* 0x000fe20000400000 */
[----:B0-----:R-:W-:Y:S02]  /*0ca0*/  LOP3.LUT R27, R0, 0x1f, RZ, 0xc0, !PT ;  /* 0x0000001f001b7812 */ /* 0x001fe400078ec0ff */
[----:B-1----:R-:W-:Y:S02]  /*0cb0*/  IADD3.X R20, PT, PT, R11, UR29, RZ, P2, !PT ;  /* 0x0000001d0b147c10 */ /* 0x002fe400097fe4ff */
[----:B------:R-:W-:Y:S02]  /*0cc0*/  IADD3 R0, P1, PT, R27, R10, RZ ;  /* 0x0000000a1b007210 */ /* 0x000fe40007f3e0ff */
[----:B------:R-:W-:Y:S02]  /*0cd0*/  LEA R22, P2, R23, UR21, 0x2 ;  /* 0x0000001517167c11 */ /* 0x000fe4000f8410ff */
[----:B------:R-:W-:Y:S01]  /*0ce0*/  IADD3 R27, P0, PT, R10, UR30, RZ ;  /* 0x0000001e0a1b7c10 */ /* 0x000fe2000ff1e0ff */
[----:B------:R-:W-:Y:S01]  /*0cf0*/  FMUL R10, R15, R24 ;  /* 0x000000180f0a7220 */ /* 0x000fe20000400000 */
[----:B------:R-:W-:-:S02]  /*0d00*/  FSET.BF.GT.AND R15, R13, RZ, PT ;  /* 0x000000ff0d0f720a */ /* 0x000fc40003804000 */
[----:B------:R-:W-:Y:S02]  /*0d10*/  LEA.HI.X R23, R23, UR17, R20, 0x2, P2 ;  /* 0x0000001117177c11 */ /* 0x000fe400090f1414 */
[----:B------:R-:W-:Y:S02]  /*0d20*/  IADD3 R34, P2, P3, R19, UR30, R8 ;  /* 0x0000001e13227c10 */ /* 0x000fe4000fb5e008 */
[----:B------:R-:W-:Y:S01]  /*0d30*/  FMNMX R21, RZ, R13, !PT ;  /* 0x0000000dff157209 */ /* 0x000fe20007800000 */
[----:B------:R-:W-:Y:S01]  /*0d40*/  FMUL R13, R16, R15 ;  /* 0x0000000f100d7220 */ /* 0x000fe20000400000 */
[----:B------:R-:W-:Y:S01]  /*0d50*/  IADD3.X R11, PT, PT, R11, UR31, R18, P2, P3 ;  /* 0x0000001f0b0b7c10 */ /* 0x000fe200097e6412 */
[----:B------:R-:W-:Y:S01]  /*0d60*/  FMUL R7, R7, R10 ;  /* 0x0000000a07077220 */ /* 0x000fe20000400000 */
[----:B------:R-:W-:Y:S01]  /*0d70*/  IADD3 R20, P4, PT, R22, UR30, RZ ;  /* 0x0000001e16147c10 */ /* 0x000fe2000ff9e0ff */
[----:B------:R-:W-:Y:S01]  /*0d80*/  FMUL R12, R12, R13 ;  /* 0x0000000d0c0c7220 */ /* 0x000fe20000400000 */
[C---:B------:R-:W-:Y:S01]  /*0d90*/  SHF.L.U64.HI R13, R34.reuse, 0x2, R11 ;  /* 0x00000002220d7819 */ /* 0x040fe2000001020b */
[----:B------:R-:W-:Y:S01]  /*0da0*/  IMAD.SHL.U32 R34, R34, 0x4, RZ ;  /* 0x0000000422227824 */ /* 0x000fe200078e00ff */
[----:B------:R-:W2:Y:S01]  /*0db0*/  LDG.E R19, desc[UR22][R22.64] ;  /* 0x0000001616137981 */ /* 0x000ea2000c1e1900 */
[----:B------:R-:W-:Y:S01]  /*0dc0*/  IMAD.X R11, RZ, RZ, R25, P1 ;  /* 0x000000ffff0b7224 */ /* 0x000fe200008e0619 */
[----:B------:R-:W-:-:S02]  /*0dd0*/  LEA R10, P1, R0, UR8, 0x1 ;  /* 0x00000008000a7c11 */ /* 0x000fc4000f8208ff */
[----:B------:R-:W-:Y:S02]  /*0de0*/  IADD3 R36, P2, PT, R34, UR20, RZ ;  /* 0x0000001422247c10 */ /* 0x000fe4000ff5e0ff */
[----:B------:R-:W-:Y:S02]  /*0df0*/  LEA.HI.X R11, R0, UR9, R11, 0x1, P1 ;  /* 0x00000009000b7c11 */ /* 0x000fe400088f0c0b */
[----:B------:R-:W-:Y:S02]  /*0e00*/  IADD3.X R37, PT, PT, R13, UR15, RZ, P2, !PT ;  /* 0x0000000f0d257c10 */ /* 0x000fe400097fe4ff */
[----:B------:R-:W-:Y:S02]  /*0e10*/  IADD3 R28, P1, PT, R36, UR24, RZ ;  /* 0x00000018241c7c10 */ /* 0x000fe4000ff3e0ff */
[----:B------:R-:W-:Y:S01]  /*0e20*/  FMNMX3 R14, |R7|, R14, |R12|, !PT ;  /* 0x0000000e070e7276 */ /* 0x000fe2000780060c */
[----:B------:R-:W-:Y:S01]  /*0e30*/  FMUL R16, R16, R21 ;  /* 0x0000001510107220 */ /* 0x000fe20000400000 */
[----:B------:R-:W-:Y:S01]  /*0e40*/  IADD3.X R29, PT, PT, R37, UR25, RZ, P1, !PT ;  /* 0x00000019251d7c10 */ /* 0x000fe20008ffe4ff */
[----:B------:R-:W3:Y:S01]  /*0e50*/  LDG.E R0, desc[UR22][R36.64] ;  /* 0x0000001624007981 */ /* 0x000ee2000c1e1900 */
[----:B------:R-:W-:Y:S01]  /*0e60*/  IADD3 R34, P1, PT, R34, UR26, RZ ;  /* 0x0000001a22227c10 */ /* 0x000fe2000ff3e0ff */
[----:B------:R-:W-:Y:S01]  /*0e70*/  FMUL R7, R7, UR18 ;  /* 0x0000001207077c20 */ /* 0x000fe20008400000 */
[----:B------:R-:W-:Y:S01]  /*0e80*/  IADD3.X R21, PT, PT, R23, UR31, RZ, P4, !PT ;  /* 0x0000001f17157c10 */ /* 0x000fe2000a7fe4ff */
[----:B------:R0:W4:Y:S01]  /*0e90*/  LDG.E R22, desc[UR22][R28.64] ;  /* 0x000000161c167981 */ /* 0x000122000c1e1900 */
[----:B------:R-:W-:-:S02]  /*0ea0*/  IADD3.X R35, PT, PT, R13, UR27, RZ, P1, !PT ;  /* 0x0000001b0d237c10 */ /* 0x000fc40008ffe4ff */
[----:B------:R-:W-:Y:S01]  /*0eb0*/  IADD3 R32, P1, PT, R34, UR24, RZ ;  /* 0x0000001822207c10 */ /* 0x000fe2000ff3e0ff */
[----:B------:R-:W-:Y:S01]  /*0ec0*/  FMUL R13, R12, UR18 ;  /* 0x000000120c0d7c20 */ /* 0x000fe20008400000 */
[----:B------:R-:W-:Y:S01]  /*0ed0*/  F2FP.BF16.F32.PACK_AB R7, RZ, R7 ;  /* 0x00000007ff07723e */ /* 0x000fe200000010ff */
[----:B------:R-:W5:Y:S01]  /*0ee0*/  LDG.E R21, desc[UR22][R20.64] ;  /* 0x0000001614157981 */ /* 0x000f62000c1e1900 */
[----:B------:R-:W-:Y:S02]  /*0ef0*/  IADD3.X R33, PT, PT, R35, UR25, RZ, P1, !PT ;  /* 0x0000001923217c10 */ /* 0x000fe40008ffe4ff */
[----:B------:R-:W-:Y:S01]  /*0f00*/  IADD3 R12, P2, PT, R10, UR30, RZ ;  /* 0x0000001e0a0c7c10 */ /* 0x000fe2000ff5e0ff */
[----:B------:R-:W4:Y:S01]  /*0f10*/  LDG.E R23, desc[UR22][R34.64] ;  /* 0x0000001622177981 */ /* 0x000f22000c1e1900 */
[----:B0-----:R-:W-:Y:S02]  /*0f20*/  IADD3 R29, P1, PT, R8, UR28, RZ ;  /* 0x0000001c081d7c10 */ /* 0x001fe4000ff3e0ff */
[----:B------:R-:W-:Y:S01]  /*0f30*/  F2FP.BF16.F32.PACK_AB R8, RZ, R13 ;  /* 0x0000000dff08723e */ /* 0x000fe200000010ff */
[----:B------:R0:W5:Y:S01]  /*0f40*/  LDG.E R15, desc[UR22][R32.64] ;  /* 0x00000016200f7981 */ /* 0x000162000c1e1900 */
        /* <DEDUP_REMOVED lines=15> */
[C---:B0-----:R-:W-:Y:S01]  /*1040*/  IADD3 R13, P3, P4, R20.reuse, UR30, R29 ;  /* 0x0000001e140d7c10 */ /* 0x041fe2000fc7e01d */
[----:B------:R-:W-:Y:S01]  /*1050*/  IMAD.X R29, RZ, RZ, R18, P2 ;  /* 0x000000ffff1d7224 */ /* 0x000fe200010e0612 */
[----:B------:R-:W-:-:S03]  /*1060*/  IADD3 R12, P1, PT, R20, UR28, RZ ;  /* 0x0000001c140c7c10 */ /* 0x000fc6000ff3e0ff */
[----:B------:R-:W-:Y:S01]  /*1070*/  IMAD.SHL.U32 R34, R13, 0x4, RZ ;  /* 0x000000040d227824 */ /* 0x000fe200078e00ff */
[C---:B------:R-:W-:Y:S01]  /*1080*/  IADD3.X R18, PT, PT, R29.reuse, UR31, R18, P3, P4 ;  /* 0x0000001f1d127c10 */ /* 0x040fe20009fe8412 */
[----:B------:R0:W-:Y:S01]  /*1090*/  STG.E.U16 desc[UR22][R32.64], R9 ;  /* 0x0000000920007986 */ /* 0x0001e2000c101516 */
[----:B------:R-:W-:Y:S02]  /*10a0*/  F2FP.BF16.F32.PACK_AB R11, RZ, R11 ;  /* 0x0000000bff0b723e */ /* 0x000fe400000010ff */
[----:B------:R-:W-:Y:S02]  /*10b0*/  IADD3.X R29, PT, PT, R29, UR29, RZ, P1, !PT ;  /* 0x0000001d1d1d7c10 */ /* 0x000fe40008ffe4ff */
[----:B------:R-:W-:Y:S02]  /*10c0*/  LEA R36, P1, R12, UR21, 0x2 ;  /* 0x000000150c247c11 */ /* 0x000fe4000f8210ff */
[----:B------:R-:W-:Y:S01]  /*10d0*/  SHF.L.U64.HI R13, R13, 0x2, R18 ;  /* 0x000000020d0d7819 */ /* 0x000fe20000010212 */
[----:B------:R1:W-:Y:S01]  /*10e0*/  STG.E.U16 desc[UR22][R16.64], R11 ;  /* 0x0000000b10007986 */ /* 0x0003e2000c101516 */
[----:B0-----:R-:W-:-:S02]  /*10f0*/  IADD3 R32, P2, PT, R34, UR20, RZ ;  /* 0x0000001422207c10 */ /* 0x001fc4000ff5e0ff */
[----:B------:R-:W-:Y:S02]  /*1100*/  LEA.HI.X R37, R12, UR17, R29, 0x2, P1 ;  /* 0x000000110c257c11 */ /* 0x000fe400088f141d */
[----:B------:R-:W-:Y:S02]  /*1110*/  IADD3.X R33, PT, PT, R13, UR15, RZ, P2, !PT ;  /* 0x0000000f0d217c10 */ /* 0x000fe400097fe4ff */
[----:B------:R-:W-:Y:S01]  /*1120*/  IADD3.X R25, PT, PT, R25, UR31, RZ, P0, !PT ;  /* 0x0000001f19197c10 */ /* 0x000fe200087fe4ff */
[----:B------:R-:W5:Y:S01]  /*1130*/  LDG.E R29, desc[UR22][R36.64] ;  /* 0x00000016241d7981 */ /* 0x000f62000c1e1900 */
[----:B-1----:R-:W-:Y:S01]  /*1140*/  IADD3 R16, P1, PT, R32, UR24, RZ ;  /* 0x0000001820107c10 */ /* 0x002fe2000ff3e0ff */
[----:B------:R-:W-:Y:S01]  /*1150*/  UMOV UR21, 0x400 ;  /* 0x0000040000157882 */ /* 0x000fe20000000000 */
[----:B------:R-:W-:Y:S01]  /*1160*/  PRMT R7, R7, 0x5410, R8 ;  /* 0x0000541007077816 */ /* 0x000fe20000000008 */
[----:B------:R0:W5:Y:S01]  /*1170*/  LDG.E R18, desc[UR22][R32.64] ;  /* 0x0000001620127981 */ /* 0x000162000c1e1900 */
[----:B------:R-:W-:Y:S01]  /*1180*/  IADD3.X R17, PT, PT, R33, UR25, RZ, P1, !PT ;  /* 0x0000001921117c10 */ /* 0x000fe20008ffe4ff */
[----:B------:R-:W1:Y:S01]  /*1190*/  LDCU.64 UR14, c[0x0][0x3c0] ;  /* 0x00007800ff0e77ac */ /* 0x000e620008000a00 */
[----:B------:R-:W-:-:S03]  /*11a0*/  IADD3 R34, P1, PT, R34, UR26, RZ ;  /* 0x0000001a22227c10 */ /* 0x000fc6000ff3e0ff */
[----:B------:R1:W5:Y:S01]  /*11b0*/  LDG.E R12, desc[UR22][R16.64] ;  /* 0x00000016100c7981 */ /* 0x000362000c1e1900 */
[----:B------:R-:W-:Y:S02]  /*11c0*/  IADD3.X R35, PT, PT, R13, UR27, RZ, P1, !PT ;  /* 0x0000001b0d237c10 */ /* 0x000fe40008ffe4ff */
[----:B0-----:R-:W-:-:S03]  /*11d0*/  IADD3 R32, P2, PT, R36, UR30, RZ ;  /* 0x0000001e24207c10 */ /* 0x001fc6000ff5e0ff */
[----:B------:R-:W5:Y:S01]  /*11e0*/  LDG.E R26, desc[UR22][R34.64] ;  /* 0x00000016221a7981 */ /* 0x000f62000c1e1900 */
[----:B------:R-:W-:Y:S02]  /*11f0*/  IADD3.X R33, PT, PT, R37, UR31, RZ, P2, !PT ;  /* 0x0000001f25217c10 */ /* 0x000fe400097fe4ff */
[----:B-1----:R-:W-:-:S03]  /*1200*/  IADD3 R16, P1, PT, R34, UR24, RZ ;  /* 0x0000001822107c10 */ /* 0x002fc6000ff3e0ff */
[----:B------:R-:W5:Y:S01]  /*1210*/  LDG.E R13, desc[UR22][R32.64] ;  /* 0x00000016200d7981 */ /* 0x000f62000c1e1900 */
[----:B------:R-:W-:-:S05]  /*1220*/  IADD3.X R17, PT, PT, R35, UR25, RZ, P1, !PT ;  /* 0x0000001923117c10 */ /* 0x000fca0008ffe4ff */
[----:B------:R0:W5:Y:S01]  /*1230*/  LDG.E R20, desc[UR22][R16.64] ;  /* 0x0000001610147981 */ /* 0x000162000c1e1900 */
[----:B------:R-:W1:Y:S01]  /*1240*/  S2UR UR24, SR_CgaCtaId ;  /* 0x00000000001879c3 */ /* 0x000e620000008800 */
[----:B------:R-:W-:Y:S01]  /*1250*/  UIADD3 UR7, UPT, UPT, UR21, 0x20, URZ ;  /* 0x0000002015077890 */ /* 0x000fe2000fffe0ff */
[----:B------:R-:W-:-:S03]  /*1260*/  PRMT R6, R6, 0x5410, R5 ;  /* 0x0000541006067816 */ /* 0x000fc60000000005 */
[----:B-1----:R-:W-:Y:S02]  /*1270*/  ULEA UR7, UR24, UR7, 0x18 ;  /* 0x0000000718077291 */ /* 0x002fe4000f8ec0ff */
[----:B------:R-:W-:Y:S02]  /*1280*/  UIMAD UR6, UR6, UR14, URZ ;  /* 0x0000000e060672a4 */ /* 0x000fe4000f8e02ff */
[----:B------:R-:W-:Y:S02]  /*1290*/  USHF.R.U64 UR17, UR14, 0x1, UR15 ;  /* 0x000000010e117899 */ /* 0x000fe4000800120f */
[----:B------:R-:W-:Y:S01]  /*12a0*/  USHF.R.U32.HI UR20, URZ, 0x1, UR15 ;  /* 0x00000001ff147899 */ /* 0x000fe2000801160f */
[----:B---3--:R-:W-:-:S05]  /*12b0*/  FSET.BF.GT.AND R24, R0, RZ, PT ;  /* 0x000000ff0018720a */ /* 0x008fca0003804000 */
[----:B--2---:R-:W-:-:S04]  /*12c0*/  FMUL R24, R19, R24 ;  /* 0x0000001813187220 */ /* 0x004fc80000400000 */
[----:B----4-:R-:W-:Y:S01]  /*12d0*/  FMUL R23, R23, R24 ;  /* 0x0000001817177220 */ /* 0x010fe20000400000 */
[----:B------:R-:W-:-:S05]  /*12e0*/  FSET.BF.GT.AND R24, R22, RZ, PT ;  /* 0x000000ff1618720a */ /* 0x000fca0003804000 */
[----:B-----5:R-:W-:Y:S01]  /*12f0*/  FMUL R24, R21, R24 ;  /* 0x0000001815187220 */ /* 0x020fe20000400000 */
[----:B------:R-:W-:-:S03]  /*1300*/  FMNMX R0, RZ, R0, !PT ;  /* 0x00000000ff007209 */ /* 0x000fc60007800000 */
[----:B------:R-:W-:Y:S01]  /*1310*/  FMUL R15, R15, R24 ;  /* 0x000000180f0f7220 */ /* 0x000fe20000400000 */
[----:B------:R-:W-:Y:S02]  /*1320*/  IADD3 R24, P0, PT, R30, R27, RZ ;  /* 0x0000001b1e187210 */ /* 0x000fe40007f1e0ff */
[----:B------:R-:W-:Y:S01]  /*1330*/  FMNMX R22, RZ, R22, !PT ;  /* 0x00000016ff167209 */ /* 0x000fe20007800000 */
[----:B------:R-:W-:Y:S02]  /*1340*/  FMUL R0, R19, R0 ;  /* 0x0000000013007220 */ /* 0x000fe40000400000 */
[----:B0-----:R-:W-:Y:S01]  /*1350*/  IMAD.X R17, RZ, RZ, R25, P0 ;  /* 0x000000ffff117224 */ /* 0x001fe200000e0619 */
[C---:B------:R-:W-:Y:S01]  /*1360*/  LEA R32, P0, R24.reuse, UR8, 0x1 ;  /* 0x0000000818207c11 */ /* 0x040fe2000f8008ff */
[----:B------:R-:W-:Y:S01]  /*1370*/  FMUL R21, R21, R22 ;  /* 0x0000001615157220 */ /* 0x000fe20000400000 */
[C---:B------:R-:W-:Y:S01]  /*1380*/  FMNMX3 R16, |R23|.reuse, R14, |R15|, !PT ;  /* 0x0000000e17107276 */ /* 0x040fe2000780060f */
[----:B------:R-:W-:Y:S01]  /*1390*/  FMUL R19, R23, UR18 ;  /* 0x0000001217137c20 */ /* 0x000fe20008400000 */
[----:B------:R-:W-:Y:S01]  /*13a0*/  LEA.HI.X R33, R24, UR9, R17, 0x1, P0 ;  /* 0x0000000918217c11 */ /* 0x000fe200080f0c11 */
[C---:B------:R-:W-:Y:S01]  /*13b0*/  FMUL R17, R0.reuse, UR18 ;  /* 0x0000001200117c20 */ /* 0x040fe20008400000 */
[----:B------:R-:W-:-:S02]  /*13c0*/  FMNMX3 R16, |R0|, R16, |R21|, !PT ;  /* 0x0000001000107276 */ /* 0x000fc40007800615 */
[----:B------:R-:W-:Y:S02]  /*13d0*/  IADD3 R22, P0, PT, R32, UR30, RZ ;  /* 0x0000001e20167c10 */ /* 0x000fe4000ff1e0ff */
[----:B------:R-:W-:Y:S02]  /*13e0*/  F2FP.BF16.F32.PACK_AB R14, RZ, R19 ;  /* 0x00000013ff0e723e */ /* 0x000fe400000010ff */
[----:B------:R-:W-:Y:S01]  /*13f0*/  IADD3.X R23, PT, PT, R33, UR31, RZ, P0, !PT ;  /* 0x0000001f21177c10 */ /* 0x000fe200087fe4ff */
[----:B------:R-:W-:-:S05]  /*1400*/  FMUL R15, R15, UR18 ;  /* 0x000000120f0f7c20 */ /* 0x000fca0008400000 */
[----:B------:R-:W-:Y:S01]  /*1410*/  F2FP.BF16.F32.PACK_AB R15, RZ, R15 ;  /* 0x0000000fff0f723e */ /* 0x000fe200000010ff */
[----:B------:R-:W-:Y:S01]  /*1420*/  STG.E.U16 desc[UR22][R32.64], R14 ;  /* 0x0000000e20007986 */ /* 0x000fe2000c101516 */
[----:B------:R-:W-:Y:S01]  /*1430*/  F2FP.BF16.F32.PACK_AB R17, RZ, R17 ;  /* 0x00000011ff11723e */ /* 0x000fe200000010ff */
[----:B------:R-:W-:Y:S02]  /*1440*/  FMUL R21, R21, UR18 ;  /* 0x0000001215157c20 */ /* 0x000fe40008400000 */
[----:B------:R0:W-:Y:S03]  /*1450*/  STG.E.U16 desc[UR22][R22.64], R15 ;  /* 0x0000000f16007986 */ /* 0x0001e6000c101516 */
[----:B------:R-:W-:Y:S02]  /*1460*/  F2FP.BF16.F32.PACK_AB R21, RZ, R21 ;  /* 0x00000015ff15723e */ /* 0x000fe400000010ff */
[----:B------:R-:W-:-:S05]  /*1470*/  FSET.BF.GT.AND R0, R18, RZ, PT ;  /* 0x000000ff1200720a */ /* 0x000fca0003804000 */
[C---:B------:R-:W-:Y:S01]  /*1480*/  FMUL R19, R29.reuse, R0 ;  /* 0x000000001d137220 */ /* 0x040fe20000400000 */
[----:B------:R-:W-:Y:S02]  /*1490*/  IADD3 R0, P0, P1, R10, UR30, R27 ;  /* 0x0000001e0a007c10 */ /* 0x000fe4000f91e01b */
[----:B------:R-:W-:Y:S02]  /*14a0*/  FMNMX R18, RZ, R18, !PT ;  /* 0x00000012ff127209 */ /* 0x000fe40007800000 */
[----:B------:R-:W-:Y:S01]  /*14b0*/  FSET.BF.GT.AND R24, R12, RZ, PT ;  /* 0x000000ff0c18720a */ /* 0x000fe20003804000 */
[----:B------:R-:W-:Y:S01]  /*14c0*/  FMUL R19, R26, R19 ;  /* 0x000000131a137220 */ /* 0x000fe20000400000 */
[----:B------:R-:W-:Y:S02]  /*14d0*/  IADD3.X R25, PT, PT, RZ, UR31, R25, P0, P1 ;  /* 0x0000001fff197c10 */ /* 0x000fe400087e2419 */
[----:B------:R-:W-:Y:S01]  /*14e0*/  LEA R26, P0, R0, UR8, 0x1 ;  /* 0x00000008001a7c11 */ /* 0x000fe2000f8008ff */
[----:B------:R-:W-:Y:S01]  /*14f0*/  FMUL R18, R29, R18 ;  /* 0x000000121d127220 */ /* 0x000fe20000400000 */
[----:B------:R-:W-:-:S02]  /*1500*/  FMUL R29, R13, R24 ;  /* 0x000000180d1d7220 */ /* 0x000fc40000400000 */
[----:B------:R-:W-:Y:S02]  /*1510*/  LEA.HI.X R27, R0, UR9, R25, 0x1, P0 ;  /* 0x00000009001b7c11 */ /* 0x000fe400080f0c19 */
[----:B------:R-:W-:Y:S02]  /*1520*/  IADD3 R28, P0, PT, R32, UR28, RZ ;  /* 0x0000001c201c7c10 */ /* 0x000fe4000ff1e0ff */
[----:B------:R-:W-:Y:S01]  /*1530*/  IADD3 R34, P1, PT, R22, UR28, RZ ;  /* 0x0000001c16227c10 */ /* 0x000fe2000ff3e0ff */
[----:B------:R-:W-:Y:S01]  /*1540*/  FMUL R20, R20, R29 ;  /* 0x0000001d14147220 */ /* 0x000fe20000400000 */
[----:B------:R-:W-:Y:S01]  /*1550*/  IADD3.X R29, PT, PT, R33, UR29, RZ, P0, !PT ;  /* 0x0000001d211d7c10 */ /* 0x000fe200087fe4ff */
[----:B0-----:R-:W-:Y:S01]  /*1560*/  FMUL R22, R19, UR18 ;  /* 0x0000001213167c20 */ /* 0x001fe20008400000 */
[----:B------:R-:W-:-:S03]  /*1570*/  IADD3.X R35, PT, PT, R23, UR29, RZ, P1, !PT ;  /* 0x0000001d17237c10 */ /* 0x000fc60008ffe4ff */
[----:B------:R0:W-:Y:S01]  /*1580*/  STG.E.U16 desc[UR22][R28.64], R17 ;  /* 0x000000111c007986 */ /* 0x0001e2000c101516 */
[----:B------:R-:W-:Y:S01]  /*1590*/  F2FP.BF16.F32.PACK_AB R22, RZ, R22 ;  /* 0x00000016ff16723e */ /* 0x000fe200000010ff */
[----:B------:R-:W-:Y:S01]  /*15a0*/  IMAD.IADD R25, R2, 0x1, -R31 ;  /* 0x0000000102197824 */ /* 0x000fe200078e0a1f */
[C---:B------:R-:W-:Y:S01]  /*15b0*/  IADD3 R32, P0, PT, R26.reuse, UR30, RZ ;  /* 0x0000001e1a207c10 */ /* 0x040fe2000ff1e0ff */
[----:B------:R1:W-:Y:S01]  /*15c0*/  STG.E.U16 desc[UR22][R34.64], R21 ;  /* 0x0000001522007986 */ /* 0x0003e2000c101516 */
[----:B------:R-:W-:Y:S01]  /*15d0*/  IADD3 R36, P1, PT, R26, UR28, RZ ;  /* 0x0000001c1a247c10 */ /* 0x000fe2000ff3e0ff */
[----:B------:R-:W-:Y:S01]  /*15e0*/  FMUL R23, R20, UR18 ;  /* 0x0000001214177c20 */ /* 0x000fe20008400000 */
[----:B0-----:R-:W-:Y:S01]  /*15f0*/  LOP3.LUT R29, RZ, R31, RZ, 0x33, !PT ;  /* 0x0000001fff1d7212 */ /* 0x001fe200078e33ff */
[----:B------:R0:W-:Y:S01]  /*1600*/  STG.E.U16 desc[UR22][R26.64], R22 ;  /* 0x000000161a007986 */ /* 0x0001e2000c101516 */
[----:B------:R-:W-:-:S03]  /*1610*/  FMNMX R12, RZ, R12, !PT ;  /* 0x0000000cff0c7209 */ /* 0x000fc60007800000 */
[----:B-1----:R-:W-:Y:S01]  /*1620*/  IMAD.IADD R34, R29, 0x1, R2 ;  /* 0x000000011d227824 */ /* 0x002fe200078e0202 */
[C---:B------:R-:W-:Y:S02]  /*1630*/  IADD3.X R33, PT, PT, R27.reuse, UR31, RZ, P0, !PT ;  /* 0x0000001f1b217c10 */ /* 0x040fe400087fe4ff */
[----:B------:R-:W-:Y:S01]  /*1640*/  IADD3.X R37, PT, PT, R27, UR29, RZ, P1, !PT ;  /* 0x0000001d1b257c10 */ /* 0x000fe20008ffe4ff */
[----:B------:R-:W-:Y:S01]  /*1650*/  IMAD.SHL.U32 R34, R34, 0x4, RZ ;  /* 0x0000000422227824 */ /* 0x000fe200078e00ff */
[----:B------:R-:W-:Y:S01]  /*1660*/  LOP3.LUT R0, R2, 0x1f, RZ, 0xc0, !PT ;  /* 0x0000001f02007812 */ /* 0x000fe200078ec0ff */
[----:B0-----:R-:W-:Y:S01]  /*1670*/  IMAD.SHL.U32 R26, R25, 0x4, RZ ;  /* 0x00000004191a7824 */ /* 0x001fe200078e00ff */
[----:B------:R-:W-:Y:S01]  /*1680*/  PRMT R15, R14, 0x5410, R15 ;  /* 0x000054100e0f7816 */ /* 0x000fe2000000000f */
[----:B------:R-:W-:Y:S01]  /*1690*/  IMAD.MOV.U32 R27, RZ, RZ, 0x84 ;  /* 0x00000084ff1b7424 */ /* 0x000fe200078e00ff */
[----:B------:R-:W-:Y:S01]  /*16a0*/  F2FP.BF16.F32.PACK_AB R23, RZ, R23 ;  /* 0x00000017ff17723e */ /* 0x000fe200000010ff */
[----:B------:R-:W-:-:S02]  /*16b0*/  VIADD R8, R26, 0xfffffff8 ;  /* 0xfffffff81a087836 */ /* 0x000fc40000000000 */
        /* <DEDUP_REMOVED lines=34> */
[----:B------:R-:W0:Y:S04]  /*18e0*/  LDS R26, [R6] ;  /* 0x00000000061a7984 */ /* 0x000e280000000800 */
[----:B------:R-:W3:Y:S01]  /*18f0*/  LDS R7, [R6+0x4] ;  /* 0x0000040006077984 */ /* 0x000ee20000000800 */
[C---:B-1----:R-:W-:Y:S01]  /*1900*/  IMAD R22, R31.reuse, UR20, RZ ;  /* 0x000000141f167c24 */ /* 0x042fe2000f8e02ff */
[----:B------:R-:W-:Y:S01]  /*1910*/  ULEA UR6, UP0, UR4, UR6, 0x6 ;  /* 0x0000000604067291 */ /* 0x000fe2000f8030ff */
[----:B--2---:R-:W-:Y:S01]  /*1920*/  IMAD.WIDE.U32 R32, R31, UR17, R34 ;  /* 0x000000111f207c25 */ /* 0x004fe2000f8e0022 */
[----:B------:R-:W-:-:S02]  /*1930*/  USHF.L.U64.HI UR8, UR8, 0x5, UR7 ;  /* 0x0000000508087899 */ /* 0x000fc40008010207 */
[----:B------:R-:W-:Y:S01]  /*1940*/  ULEA UR10, UP1, UR6, UR10, 0x1 ;  /* 0x0000000a060a7291 */ /* 0x000fe2000f8208ff */
[----:B------:R-:W-:Y:S01]  /*1950*/  IMAD.IADD R15, R33, 0x1, R22 ;  /* 0x00000001210f7824 */ /* 0x000fe200078e0216 */
[----:B------:R-:W-:Y:S01]  /*1960*/  ULEA.HI.X UR4, UR4, UR8, UR5, 0x6, UP0 ;  /* 0x0000000804047291 */ /* 0x000fe200080f3405 */
[C---:B------:R-:W-:Y:S02]  /*1970*/  IMAD.SHL.U32 R5, R32.reuse, 0x4, RZ ;  /* 0x0000000420057824 */ /* 0x040fe400078e00ff */
        /* <DEDUP_REMOVED lines=11> */
[----:B------:R-:W-:Y:S01]  /*1a30*/  IADD3 R19, P0, PT, R19, R34, RZ ;  /* 0x0000002213137210 */ /* 0x000fe20007f1e0ff */
[----:B------:R-:W1:Y:S04]  /*1a40*/  LDS R25, [R6+0x8] ;  /* 0x0000080006197984 */ /* 0x000e680000000800 */
[----:B------:R-:W-:Y:S01]  /*1a50*/  IMAD.SHL.U32 R20, R19, 0x4, RZ ;  /* 0x0000000413147824 */ /* 0x000fe200078e00ff */
[----:B0-----:R0:W-:Y:S02]  /*1a60*/  STG.E desc[UR22][R32.64], R26 ;  /* 0x0000001a20007986 */ /* 0x0011e4000c101916 */
[----:B0-----:R-:W-:-:S05]  /*1a70*/  IMAD.X R26, RZ, RZ, R22, P0 ;  /* 0x000000ffff1a7224 */ /* 0x001fca00000e0616 */
[----:B------:R-:W-:Y:S02]  /*1a80*/  SHF.L.U64.HI R19, R19, 0x2, R26 ;  /* 0x0000000213137819 */ /* 0x000fe4000001021a */
[----:B------:R-:W-:-:S04]  /*1a90*/  IADD3 R26, P0, PT, R20, UR10, RZ ;  /* 0x0000000a141a7c10 */ /* 0x000fc8000ff1e0ff */
[----:B------:R-:W-:-:S05]  /*1aa0*/  IADD3.X R27, PT, PT, R19, UR11, RZ, P0, !PT ;  /* 0x0000000b131b7c10 */ /* 0x000fca00087fe4ff */
[----:B---3--:R0:W-:Y:S04]  /*1ab0*/  STG.E desc[UR22][R26.64], R7 ;  /* 0x000000071a007986 */ /* 0x0081e8000c101916 */
[----:B------:R-:W2:Y:S01]  /*1ac0*/  LDS R7, [R6+0xc] ;  /* 0x00000c0006077984 */ /* 0x000ea20000000800 */
[----:B------:R-:W-:-:S04]  /*1ad0*/  IADD3 R23, P1, PT, R34, UR17, RZ ;  /* 0x0000001122177c10 */ /* 0x000fc8000ff3e0ff */
[----:B------:R-:W-:Y:S02]  /*1ae0*/  IADD3.X R22, PT, PT, R22, UR20, RZ, P1, !PT ;  /* 0x0000001416167c10 */ /* 0x000fe40008ffe4ff */
[----:B------:R-:W-:Y:S02]  /*1af0*/  IADD3 R30, P0, PT, R30, R23, RZ ;  /* 0x000000171e1e7210 */ /* 0x000fe40007f1e0ff */
[----:B------:R-:W-:-:S03]  /*1b00*/  IADD3 R23, P1, P2, R10, UR17, R23 ;  /* 0x000000110a177c10 */ /* 0x000fc6000fa3e017 */
[--C-:B------:R-:W-:Y:S01]  /*1b10*/  IMAD.X R33, RZ, RZ, R22.reuse, P0 ;  /* 0x000000ffff217224 */ /* 0x100fe200000e0616 */
[----:B------:R-:W-:Y:S01]  /*1b20*/  IADD3.X R22, PT, PT, RZ, UR20, R22, P1, P2 ;  /* 0x00000014ff167c10 */ /* 0x000fe20008fe4416 */
[----:B------:R-:W-:-:S03]  /*1b30*/  IMAD.SHL.U32 R10, R30, 0x4, RZ ;  /* 0x000000041e0a7824 */ /* 0x000fc600078e00ff */
[C---:B------:R-:W-:Y:S01]  /*1b40*/  SHF.L.U64.HI R22, R23.reuse, 0x2, R22 ;  /* 0x0000000217167819 */ /* 0x040fe20000010216 */
[----:B------:R-:W-:Y:S01]  /*1b50*/  IMAD.SHL.U32 R23, R23, 0x4, RZ ;  /* 0x0000000417177824 */ /* 0x000fe200078e00ff */
[----:B------:R-:W-:Y:S02]  /*1b60*/  SHF.L.U64.HI R30, R30, 0x2, R33 ;  /* 0x000000021e1e7819 */ /* 0x000fe40000010221 */
[----:B------:R-:W-:-:S04]  /*1b70*/  IADD3 R32, P0, PT, R10, UR10, RZ ;  /* 0x0000000a0a207c10 */ /* 0x000fc8000ff1e0ff */
[----:B------:R-:W-:Y:S02]  /*1b80*/  IADD3.X R33, PT, PT, R30, UR11, RZ, P0, !PT ;  /* 0x0000000b1e217c10 */ /* 0x000fe400087fe4ff */
[----:B0-----:R-:W-:-:S04]  /*1b90*/  IADD3 R26, P0, PT, R23, UR10, RZ ;  /* 0x0000000a171a7c10 */ /* 0x001fc8000ff1e0ff */
[----:B------:R-:W-:Y:S01]  /*1ba0*/  IADD3.X R27, PT, PT, R22, UR11, RZ, P0, !PT ;  /* 0x0000000b161b7c10 */ /* 0x000fe200087fe4ff */
[----:B-1----:R-:W-:Y:S04]  /*1bb0*/  STG.E desc[UR22][R32.64], R25 ;  /* 0x0000001920007986 */ /* 0x002fe8000c101916 */
[----:B--2---:R-:W-:Y:S01]  /*1bc0*/  STG.E desc[UR22][R26.64], R7 ;  /* 0x000000071a007986 */ /* 0x004fe2000c101916 */
        /* <DEDUP_REMOVED lines=23> */
[----:B------:R-:W-:Y:S02]  /*1d40*/  IADD3 R10, P2, PT, R10, UR5, RZ ;  /* 0x000000050a0a7c10 */ /* 0x000fe4000ff5e0ff */
[----:B------:R-:W-:Y:S02]  /*1d50*/  IADD3.X R5, PT, PT, R15, UR4, RZ, P0, !PT ;  /* 0x000000040f057c10 */ /* 0x000fe400087fe4ff */
[----:B---3--:R-:W-:-:S02]  /*1d60*/  IADD3 R6, P0, PT, R23, UR5, RZ ;  /* 0x0000000517067c10 */ /* 0x008fc4000ff1e0ff */
[----:B------:R-:W-:Y:S02]  /*1d70*/  IADD3.X R21, PT, PT, R19, UR4, RZ, P1, !PT ;  /* 0x0000000413157c10 */ /* 0x000fe40008ffe4ff */
        /* <DEDUP_REMOVED lines=42> */
.L_x_5921:
[----:B------:R-:W-:Y:S02]  /*2020*/  ISETP.NE.AND P0, PT, R2, RZ, PT ;  /* 0x000000ff0200720c */ /* 0x000fe40003f05270 */
[----:B-1----:R-:W-:-:S11]  /*2030*/  FMNMX R3, R4, R5, !PT ;  /* 0x0000000504037209 */ /* 0x002fd60007800000 */
[----:B------:R-:W-:Y:S05]  /*2040*/  @P0 BRA `(.L_x_5914) ;  /* 0x0000000000080947 */ /* 0x000fea0003800000 */
[----:B0-----:R-:W0:Y:S02]  /*2050*/  LDC.64 R4, c[0x0][0x3a8] ;  /* 0x0000ea00ff047b82 */ /* 0x001e240000000a00 */
[----:B0-----:R1:W-:Y:S02]  /*2060*/  REDG.E.MAX.S32.STRONG.GPU desc[UR22][R4.64], R3 ;  /* 0x000000030400798e */ /* 0x0013e4000d12e316 */
.L_x_5914:
[----:B------:R-:W-:Y:S05]  /*2070*/  BSYNC B0 ;  /* 0x0000000000007941 */ /* 0x000fea0003800000 */
.L_x_5913:
        /* <DEDUP_REMOVED lines=11> */
[----:B01----:R-:W-:Y:S05]  /*2130*/  CALL.REL.NOINC `($__internal_171_$__cuda_sm20_rcp_rn_f32_slowpath) ;  /* 0x0000000400987944 */ /* 0x003fea0003c00000 */
[----:B------:R-:W-:Y:S05]  /*2140*/  BRA `(.L_x_5917) ;  /* 0x0000000000147947 */ /* 0x000fea0003800000 */
.L_x_5916:
[----:B-1----:R-:W1:Y:S01]  /*2150*/  MUFU.RCP R5, UR18 ;  /* 0x0000001200057d08 */ /* 0x002e620008001000 */
[----:B------:R-:W-:-:S04]  /*2160*/  IMAD.U32 R0, RZ, RZ, UR18 ;  /* 0x00000012ff007e24 */ /* 0x000fc8000f8e00ff */
[----:B-1----:R-:W-:-:S04]  /*2170*/  FFMA R0, R5, R0, -1 ;  /* 0xbf80000005007423 */ /* 0x002fc80000000000 */
[----:B------:R-:W-:-:S04]  /*2180*/  FADD.FTZ R0, -R0, -RZ ;  /* 0x800000ff00007221 */ /* 0x000fc80000010100 */
[----:B------:R-:W-:-:S07]  /*2190*/  FFMA R5, R5, R0, R5 ;  /* 0x0000000005057223 */ /* 0x000fce0000000005 */
.L_x_5917:
[----:B------:R-:W1:Y:S02]  /*21a0*/  LDC.64 R2, c[0x0][0x3b0] ;  /* 0x0000ec00ff027b82 */ /* 0x000e640000000a00 */
[----:B-1----:R-:W-:Y:S01]  /*21b0*/  STG.E desc[UR22][R2.64], R5 ;  /* 0x0000000502007986 */ /* 0x002fe2000c101916 */
[----:B------:R-:W-:Y:S05]  /*21c0*/  EXIT ;  /* 0x000000000000794d */ /* 0x000fea0003800000 */
.L_x_5915:
[----:B------:R-:W-:Y:S02]  /*21d0*/  IMAD.MOV.U32 R7, RZ, RZ, 0x4 ;  /* 0x00000004ff077424 */ /* 0x000fe400078e00ff */
[----:B------:R-:W-:Y:S02]  /*21e0*/  IMAD.MOV.U32 R9, RZ, RZ, 0x1f ;  /* 0x0000001fff097424 */ /* 0x000fe400078e00ff */
[----:B------:R-:W-:-:S07]  /*21f0*/  IMAD.MOV.U32 R6, RZ, RZ, -0x1 ;  /* 0xffffffffff067424 */ /* 0x000fce00078e00ff */
[----:B01----:R-:W-:Y:S05]  /*2200*/  WARPSYNC.COLLECTIVE R6, `(.L_x_5918) ;  /* 0x0000000006087348 */ /* 0x003fea0003c00000 */
[----:B-1----:R1:W2:Y:S02]  /*2210*/  SHFL.DOWN P0, R5, R0, R7, R9 ;  /* 0x0800000700057389 */ /* 0x0022a40000000009 */
[----:B012---:R-:W-:Y:S05]  /*2220*/  ENDCOLLECTIVE ;  /* 0x000000000000791b */ /* 0x007fea0003800000 */
.L_x_5918:
[----:B------:R-:W-:Y:S02]  /*2230*/  IMAD.MOV.U32 R7, RZ, RZ, 0x2 ;  /* 0x00000002ff077424 */ /* 0x000fe400078e00ff */
[----:B------:R-:W-:-:S05]  /*2240*/  IMAD.MOV.U32 R3, RZ, RZ, R5 ;  /* 0x000000ffff037224 */ /* 0x000fca00078e0005 */
[----:B------:R-:W-:-:S05]  /*2250*/  FMNMX R3, R3, R0, !PT ;  /* 0x0000000003037209 */ /* 0x000fca0007800000 */
[----:B------:R-:W-:-:S07]  /*2260*/  IMAD.MOV.U32 R0, RZ, RZ, R3 ;  /* 0x000000ffff007224 */ /* 0x000fce00078e0003 */
[----:B------:R-:W-:Y:S05]  /*2270*/  WARPSYNC.COLLECTIVE R6, `(.L_x_5919) ;  /* 0x0000000006087348 */ /* 0x000fea0003c00000 */
[----:B------:R0:W1:Y:S02]  /*2280*/  SHFL.DOWN P0, R5, R0, R7, R9 ;  /* 0x0800000700057389 */ /* 0x0000640000000009 */
[----:B01----:R-:W-:Y:S05]  /*2290*/  ENDCOLLECTIVE ;  /* 0x000000000000791b */ /* 0x003fea0003800000 */
.L_x_5919:
[----:B------:R-:W-:Y:S02]  /*22a0*/  IMAD.MOV.U32 R7, RZ, RZ, 0x1 ;  /* 0x00000001ff077424 */ /* 0x000fe400078e00ff */
[----:B------:R-:W-:-:S05]  /*22b0*/  IMAD.MOV.U32 R4, RZ, RZ, R5 ;  /* 0x000000ffff047224 */ /* 0x000fca00078e0005 */
[----:B------:R-:W-:-:S05]  /*22c0*/  FMNMX R4, R3, R4, !PT ;  /* 0x0000000403047209 */ /* 0x000fca0007800000 */
[----:B------:R-:W-:-:S07]  /*22d0*/  IMAD.MOV.U32 R0, RZ, RZ, R4 ;  /* 0x000000ffff007224 */ /* 0x000fce00078e0004 */
[----:B------:R-:W-:Y:S05]  /*22e0*/  WARPSYNC.COLLECTIVE R6, `(.L_x_5920) ;  /* 0x0000000006087348 */ /* 0x000fea0003c00000 */
[----:B------:R0:W1:Y:S02]  /*22f0*/  SHFL.DOWN P0, R5, R0, R7, R9 ;  /* 0x0800000700057389 */ /* 0x0000640000000009 */
[----:B01----:R-:W-:Y:S05]  /*2300*/  ENDCOLLECTIVE ;  /* 0x000000000000791b */ /* 0x003fea0003800000 */
.L_x_5920:
[----:B------:R-:W-:Y:S05]  /*2310*/  BRA `(.L_x_5921) ;  /* 0xfffffffc00407947 */ /* 0x000fea000383ffff */
        .weak           $__internal_170_$__cuda_sm20_div_u64
        .type           $__internal_170_$__cuda_sm20_div_u64,@function
        .size           $__internal_170_$__cuda_sm20_div_u64,($__internal_171_$__cuda_sm20_rcp_rn_f32_slowpath - $__internal_170_$__cuda_sm20_div_u64)
$__internal_170_$__cuda_sm20_div_u64:
        /* <DEDUP_REMOVED lines=71> */
[----:B------:R-:W-:Y:S11]  /*2790*/  RET.REL.NODEC R2 `(_ZN18transformer_engine6detail32dgated_act_cast_transpose_kernelILi1ELi2Eff13__nv_bfloat16NS_5EmptyEXadL_ZNS_5dreluIffEET_T0_RKS3_EEXadL_ZNS_4reluIffEES5_S6_S8_EEEEvPKT2_SC_PT3_SE_PKT1_PSF_SI_mmm) ;  /* 0xffffffd802187950 */ /* 0x000ff60003c3ffff */
        .weak           $__internal_171_$__cuda_sm20_rcp_rn_f32_slowpath
        .type           $__internal_171_$__cuda_sm20_rcp_rn_f32_slowpath,@function
        .size           $__internal_171_$__cuda_sm20_rcp_rn_f32_slowpath,(.L_x_29472 - $__internal_171_$__cuda_sm20_rcp_rn_f32_slowpath)
$__internal_171_$__cuda_sm20_rcp_rn_f32_slowpath:
        /* <DEDUP_REMOVED lines=15> */
.L_x_5922:
        /* <DEDUP_REMOVED lines=33> */
.L_x_5924:
[----:B------:R0:W1:Y:S02]  /*2aa0*/  MUFU.RCP R3, R0 ;  /* 0x0000000000037308 */ /* 0x0000640000001000 */
.L_x_5923:
[----:B-1-3--:R-:W-:Y:S02]  /*2ab0*/  IMAD.MOV.U32 R5, RZ, RZ, R3 ;  /* 0x000000ffff057224 */ /* 0x00afe400078e0003 */
[----:B------:R-:W-:-:S04]  /*2ac0*/  IMAD.MOV.U32 R3, RZ, RZ, 0x0 ;  /* 0x00000000ff037424 */ /* 0x000fc800078e00ff */
[----:B0-2---:R-:W-:Y:S05]  /*2ad0*/  RET.REL.NODEC R2 `(_ZN18transformer_engine6detail32dgated_act_cast_transpose_kernelILi1ELi2Eff13__nv_bfloat16NS_5EmptyEXadL_ZNS_5dreluIffEET_T0_RKS3_EEXadL_ZNS_4reluIffEES5_S6_S8_EEEEvPKT2_SC_PT3_SE_PKT1_PSF_SI_mmm) ;  /* 0xffffffd402487950 */ /* 0x005fea0003c3ffff */
.L_x_5925:
        /* <DEDUP_REMOVED lines=10> */
.L_x_29472:


//--------------------- .text._ZN18transformer_engine6detail43dgated_act_cast_transpose_kernel_notalignedILi1ELi2Eff6__halfNS_5EmptyEXadL_ZNS_5dreluIffEET_T0_RKS3_EEXadL_ZNS_4reluIffEES5_S6_S8_EEEEvPKT2_SC_PT3_SE_PKT1_PSF_SI_mmm --------------------------
	.section	.text._ZN18transformer_engine6detail43dgated_act_cast_transpose_kernel_notalignedILi1ELi2Eff6__halfNS_5EmptyEXadL_ZNS_5dreluIffEET_T0_RKS3_EEXadL_ZNS_4reluIffEES5_S6_S8_EEEEvPKT2_SC_PT3_SE_PKT1_PSF_SI_mmm,"ax",@progbits
	.align	128
        .global         _ZN18transformer_engine6detail43dgated_act_cast_transpose_kernel_notalignedILi1ELi2Eff6__halfNS_5EmptyEXadL_ZNS_5dreluIffEET_T0_RKS3_EEXadL_ZNS_4reluIffEES5_S6_S8_EEEEvPKT2_SC_PT3_SE_PKT1_PSF_SI_mmm
        .type           _ZN18transformer_engine6detail43dgated_act_cast_transpose_kernel_notalignedILi1ELi2Eff6__halfNS_5EmptyEXadL_ZNS_5dreluIffEET_T0_RKS3_EEXadL_ZNS_4reluIffEES5_S6_S8_EEEEvPKT2_SC_PT3_SE_PKT1_PSF_SI_mmm,@function
        .size           _ZN18transformer_engine6detail43dgated_act_cast_transpose_kernel_notalignedILi1ELi2Eff6__halfNS_5EmptyEXadL_ZNS_5dreluIffEET_T0_RKS3_EEXadL_ZNS_4reluIffEES5_S6_S8_EEEEvPKT2_SC_PT3_SE_PKT1_PSF_SI_mmm,(.L_x_29474 - _ZN18transformer_engine6detail43dgated_act_cast_transpose_kernel_notalignedILi1ELi2Eff6__halfNS_5EmptyEXadL_ZNS_5dreluIffEET_T0_RKS3_EEXadL_ZNS_4reluIffEES5_S6_S8_EEEEvPKT2_SC_PT3_SE_PKT1_PSF_SI_mmm)
        .other          _ZN18transformer_engine6detail43dgated_act_cast_transpose_kernel_notalignedILi1ELi2Eff6__halfNS_5EmptyEXadL_ZNS_5dreluIffEET_T0_RKS3_EEXadL_ZNS_4reluIffEES5_S6_S8_EEEEvPKT2_SC_PT3_SE_PKT1_PSF_SI_mmm,@"STO_CUDA_ENTRY STV_DEFAULT"
_ZN18transformer_engine6detail43dgated_act_cast_transpose_kernel_notalignedILi1ELi2Eff6__halfNS_5EmptyEXadL_ZNS_5dreluIffEET_T0_RKS3_EEXadL_ZNS_4reluIffEES5_S6_S8_EEEEvPKT2_SC_PT3_SE_PKT1_PSF_SI_mmm:
.text._ZN18transformer_engine6detail43dgated_act_cast_transpose_kernel_notalignedILi1ELi2Eff6__halfNS_5EmptyEXadL_ZNS_5dreluIffEET_T0_RKS3_EEXadL_ZNS_4reluIffEES5_S6_S8_EEEEvPKT2_SC_PT3_SE_PKT1_PSF_SI_mmm:
        /* <DEDUP_REMOVED lines=43> */
.L_x_5926:
[----:B------:R-:W-:-:S07]  /*02b0*/  MOV R4, 0x2d0 ;  /* 0x000002d000047802 */ /* 0x000fce0000000f00 */
[----:B------:R-:W-:Y:S05]  /*02c0*/  CALL.REL.NOINC `($__internal_172_$__cuda_sm20_div_u64) ;  /* 0x00000030003c7944 */ /* 0x000fea0003c00000 */
        /* <DEDUP_REMOVED lines=11> */
.L_x_5927:
        /* <DEDUP_REMOVED lines=153> */
.L_x_5929:
[----:B------:R-:W-:Y:S05]  /*0d10*/  BSYNC.RECONVERGENT B0 ;  /* 0x0000000000007941 */ /* 0x000fea0003800200 */
.L_x_5928:
        /* <DEDUP_REMOVED lines=37> */
[----:B------:R-:W-:Y:S01]  /*0f70*/  F2FP.F16.F32.PACK_AB R19, RZ, R19 ;  /* 0x00000013ff13723e */ /* 0x000fe200000000ff */
[----:B------:R-:W-:Y:S01]  /*0f80*/  IMAD.MOV.U32 R34, RZ, RZ, RZ ;  /* 0x000000ffff227224 */ /* 0x000fe200078e00ff */
[----:B------:R-:W-:Y:S01]  /*0f90*/  F2FP.F16.F32.PACK_AB R17, RZ, R2 ;  /* 0x00000002ff11723e */ /* 0x000fe200000000ff */
        /* <DEDUP_REMOVED lines=9> */
[----:B------:R-:W-:Y:S02]  /*1030*/  F2FP.F16.F32.PACK_AB R2, RZ, R2 ;  /* 0x00000002ff02723e */ /* 0x000fe400000000ff */
[----:B------:R-:W-:Y:S01]  /*1040*/  F2FP.F16.F32.PACK_AB R3, RZ, R20 ;  /* 0x00000014ff03723e */ /* 0x000fe200000000ff */
        /* <DEDUP_REMOVED lines=57> */
.L_x_5931:
[----:B------:R-:W-:Y:S05]  /*13e0*/  BSYNC.RECONVERGENT B0 ;  /* 0x0000000000007941 */ /* 0x000fea0003800200 */
.L_x_5930:
        /* <DEDUP_REMOVED lines=25> */
[----:B------:R-:W-:-:S02]  /*1580*/  F2FP.F16.F32.PACK_AB R18, RZ, R18 ;  /* 0x00000012ff12723e */ /* 0x000fc400000000ff */
[----:B------:R-:W-:Y:S02]  /*1590*/  F2FP.F16.F32.PACK_AB R23, RZ, R23 ;  /* 0x00000017ff17723e */ /* 0x000fe400000000ff */
        /* <DEDUP_REMOVED lines=13> */
[----:B------:R-:W-:Y:S02]  /*1670*/  F2FP.F16.F32.PACK_AB R4, RZ, R4 ;  /* 0x00000004ff04723e */ /* 0x000fe400000000ff */
[----:B-1----:R-:W-:Y:S02]  /*1680*/  @P1 IADD3 R28, P2, PT, R8, UR33, RZ ;  /* 0x00000021081c1c10 */ /* 0x002fe4000ff5e0ff */
[----:B------:R-:W-:Y:S01]  /*1690*/  F2FP.F16.F32.PACK_AB R5, RZ, R5 ;  /* 0x00000005ff05723e */ /* 0x000fe200000000ff */
        /* <DEDUP_REMOVED lines=44> */
.L_x_5933:
[----:B------:R-:W-:Y:S05]  /*1960*/  BSYNC.RECONVERGENT B0 ;  /* 0x0000000000007941 */ /* 0x000fea0003800200 */
.L_x_5932:
        /* <DEDUP_REMOVED lines=71> */
[----:B------:R-:W-:Y:S02]  /*1de0*/  F2FP.F16.F32.PACK_AB R34, RZ, R34 ;  /* 0x00000022ff22723e */ /* 0x000fe400000000ff */
[----:B------:R-:W-:Y:S02]  /*1df0*/  @!P0 LEA.HI.X R31, R16, UR9, R27, 0x1, P2 ;  /* 0x00000009101f8c11 */ /* 0x000fe400090f0c1b */
[C---:B------:R-:W-:Y:S01]  /*1e00*/  @!P0 LEA R16, P2, R26.reuse, UR7, 0x1 ;  /* 0x000000071a108c11 */ /* 0x040fe2000f8408ff */
[----:B------:R0:W-:Y:S01]  /*1e10*/  @!P0 STG.E.U16 desc[UR28][R38.64], R34 ;  /* 0x0000002226008986 */ /* 0x0001e2000c10151c */
[----:B------:R-:W-:-:S02]  /*1e20*/  @!P0 IADD3 R20, P3, PT, R26, UR21, RZ ;  /* 0x000000151a148c10 */ /* 0x000fc4000ff7e0ff */
        /* <DEDUP_REMOVED lines=38> */
[----:B------:R-:W-:Y:S01]  /*2090*/  @!P1 LEA.HI.X R25, R22, UR8, R37, 0x1, P3 ;  /* 0x0000000816199c11 */ /* 0x000fe200098f0c25 */
[----:B------:R2:W-:Y:S01]  /*20a0*/  @!P0 STG.E.U16 desc[UR28][R26.64], R15 ;  /* 0x0000000f1a008986 */ /* 0x0005e2000c10151c */
[----:B------:R-:W-:Y:S02]  /*20b0*/  ISETP.GE.U32.AND P0, PT, R7, UR18, PT ;  /* 0x0000001207007c0c */ /* 0x000fe4000bf06070 */
[----:B------:R-:W-:Y:S01]  /*20c0*/  F2FP.F16.F32.PACK_AB R30, RZ, R30 ;  /* 0x0000001eff1e723e */ /* 0x000fe200000000ff */
        /* <DEDUP_REMOVED lines=8> */
[----:B------:R-:W-:Y:S02]  /*2150*/  F2FP.F16.F32.PACK_AB R17, RZ, R17 ;  /* 0x00000011ff11723e */ /* 0x000fe400000000ff */
[----:B------:R-:W-:Y:S01]  /*2160*/  F2FP.F16.F32.PACK_AB R16, RZ, R31 ;  /* 0x0000001fff10723e */ /* 0x000fe200000000ff */
        /* <DEDUP_REMOVED lines=32> */
.L_x_5938:
        /* <DEDUP_REMOVED lines=48> */
.L_x_5937:
[----:B------:R-:W-:Y:S05]  /*2670*/  BSYNC.RECONVERGENT B1 ;  /* 0x0000000000017941 */ /* 0x000fea0003800200 */
.L_x_5936:
[----:B------:R-:W-:Y:S05]  /*2680*/  @!P0 BRA `(.L_x_5935) ;  /* 0x00000000004c8947 */ /* 0x000fea0003800000 */
[----:B------:R-:W-:-:S04]  /*2690*/  IMAD R26, R22, 0x10, R9 ;  /* 0x00000010161a7824 */ /* 0x000fc800078e0209 */
[----:B------:R-:W-:Y:S02]  /*26a0*/  IMAD R21, R21, 0x4, R26 ;  /* 0x0000000415157824 */ /* 0x000fe400078e021a */
[----:B------:R-:W-:Y:S02]  /*26b0*/  IMAD.MOV R26, RZ, RZ, -R24 ;  /* 0x000000ffff1a7224 */ /* 0x000fe400078e0a18 */
[----:B------:R-:W-:-:S07]  /*26c0*/  VIADD R21, R21, UR4 ;  /* 0x0000000415157c36 */ /* 0x000fce0008000000 */
.L_x_5939:
        /* <DEDUP_REMOVED lines=15> */
.L_x_5935:
[----:B------:R-:W-:Y:S05]  /*27c0*/  BSYNC.RECONVERGENT B0 ;  /* 0x0000000000007941 */ /* 0x000fea0003800200 */
.L_x_5934:
        /* <DEDUP_REMOVED lines=34> */
.L_x_5944:
        /* <DEDUP_REMOVED lines=48> */
.L_x_5943:
[----:B------:R-:W-:Y:S05]  /*2cf0*/  BSYNC.RECONVERGENT B1 ;  /* 0x0000000000017941 */ /* 0x000fea0003800200 */
.L_x_5942:
[----:B------:R-:W-:Y:S05]  /*2d00*/  @!P0 BRA `(.L_x_5941) ;  /* 0x00000000004c8947 */ /* 0x000fea0003800000 */
[----:B--2---:R-:W-:Y:S02]  /*2d10*/  IMAD R2, R22, 0x10, R9 ;  /* 0x0000001016027824 */ /* 0x004fe400078e0209 */
[----:B------:R-:W-:Y:S02]  /*2d20*/  IMAD.MOV R16, RZ, RZ, -R16 ;  /* 0x000000ffff107224 */ /* 0x000fe400078e0a10 */
[----:B------:R-:W-:-:S04]  /*2d30*/  IMAD R17, R17, 0x4, R2 ;  /* 0x0000000411117824 */ /* 0x000fc800078e0202 */
[----:B------:R-:W-:-:S07]  /*2d40*/  VIADD R17, R17, UR4 ;  /* 0x0000000411117c36 */ /* 0x000fce0008000000 */
.L_x_5945:
        /* <DEDUP_REMOVED lines=15> */
.L_x_5941:
[----:B------:R-:W-:Y:S05]  /*2e40*/  BSYNC.RECONVERGENT B0 ;  /* 0x0000000000007941 */ /* 0x000fea0003800200 */
.L_x_5940:
        /* <DEDUP_REMOVED lines=39> */
.L_x_5954:
[----:B------:R-:W-:Y:S02]  /*30c0*/  ISETP.NE.AND P0, PT, R6, RZ, PT ;  /* 0x000000ff0600720c */ /* 0x000fe40003f05270 */
[----:B---3--:R-:W-:-:S11]  /*30d0*/  FMNMX R5, R2, R5, !PT ;  /* 0x0000000502057209 */ /* 0x008fd60007800000 */
[----:B------:R-:W-:Y:S05]  /*30e0*/  @P0 BRA `(.L_x_5947) ;  /* 0x0000000000080947 */ /* 0x000fea0003800000 */
[----:B--2---:R-:W2:Y:S02]  /*30f0*/  LDC.64 R2, c[0x0][0x3a8] ;  /* 0x0000ea00ff027b82 */ /* 0x004ea40000000a00 */
[----:B--2---:R3:W-:Y:S02]  /*3100*/  REDG.E.MAX.S32.STRONG.GPU desc[UR28][R2.64], R5 ;  /* 0x000000050200798e */ /* 0x0047e4000d12e31c */
.L_x_5947:
[----:B------:R-:W-:Y:S05]  /*3110*/  BSYNC B0 ;  /* 0x0000000000007941 */ /* 0x000fea0003800000 */
.L_x_5946:
        /* <DEDUP_REMOVED lines=11> */
[----:B0123--:R-:W-:Y:S05]  /*31d0*/  CALL.REL.NOINC `($__internal_173_$__cuda_sm20_rcp_rn_f32_slowpath) ;  /* 0x0000000400987944 */ /* 0x00ffea0003c00000 */
[----:B------:R-:W-:Y:S05]  /*31e0*/  BRA `(.L_x_5950) ;  /* 0x0000000000147947 */ /* 0x000fea0003800000 */
.L_x_5949:
[----:B--23--:R-:W2:Y:S01]  /*31f0*/  MUFU.RCP R5, UR6 ;  /* 0x0000000600057d08 */ /* 0x00cea20008001000 */
[----:B------:R-:W-:-:S04]  /*3200*/  IMAD.U32 R0, RZ, RZ, UR6 ;  /* 0x00000006ff007e24 */ /* 0x000fc8000f8e00ff */
[----:B--2---:R-:W-:-:S04]  /*3210*/  FFMA R0, R5, R0, -1 ;  /* 0xbf80000005007423 */ /* 0x004fc80000000000 */
[----:B------:R-:W-:-:S04]  /*3220*/  FADD.FTZ R0, -R0, -RZ ;  /* 0x800000ff00007221 */ /* 0x000fc80000010100 */
[----:B------:R-:W-:-:S07]  /*3230*/  FFMA R5, R5, R0, R5 ;  /* 0x0000000005057223 */ /* 0x000fce0000000005 */
.L_x_5950:
[----:B------:R-:W2:Y:S02]  /*3240*/  LDC.64 R2, c[0x0][0x3b0] ;  /* 0x0000ec00ff027b82 */ /* 0x000ea40000000a00 */
[----:B--2---:R-:W-:Y:S01]  /*3250*/  STG.E desc[UR28][R2.64], R5 ;  /* 0x0000000502007986 */ /* 0x004fe2000c10191c */
[----:B------:R-:W-:Y:S05]  /*3260*/  EXIT ;  /* 0x000000000000794d */ /* 0x000fea0003800000 */
.L_x_5948:
[----:B------:R-:W-:Y:S02]  /*3270*/  IMAD.MOV.U32 R7, RZ, RZ, 0x4 ;  /* 0x00000004ff077424 */ /* 0x000fe400078e00ff */
[----:B------:R-:W-:Y:S02]  /*3280*/  IMAD.MOV.U32 R9, RZ, RZ, 0x1f ;  /* 0x0000001fff097424 */ /* 0x000fe400078e00ff */
[----:B------:R-:W-:-:S07]  /*3290*/  IMAD.MOV.U32 R4, RZ, RZ, -0x1 ;  /* 0xffffffffff047424 */ /* 0x000fce00078e00ff */
[----:B0123--:R-:W-:Y:S05]  /*32a0*/  WARPSYNC.COLLECTIVE R4, `(.L_x_5951) ;  /* 0x0000000004087348 */ /* 0x00ffea0003c00000 */
[----:B---3--:R3:W4:Y:S02]  /*32b0*/  SHFL.DOWN P0, R5, R0, R7, R9 ;  /* 0x0800000700057389 */ /* 0x0087240000000009 */
[----:B01234-:R-:W-:Y:S05]  /*32c0*/  ENDCOLLECTIVE ;  /* 0x000000000000791b */ /* 0x01ffea0003800000 */
.L_x_5951:
[----:B------:R-:W-:Y:S02]  /*32d0*/  IMAD.MOV.U32 R7, RZ, RZ, 0x2 ;  /* 0x00000002ff077424 */ /* 0x000fe400078e00ff */
[----:B------:R-:W-:-:S05]  /*32e0*/  IMAD.MOV.U32 R3, RZ, RZ, R5 ;  /* 0x000000ffff037224 */ /* 0x000fca00078e0005 */
[----:B------:R-:W-:-:S05]  /*32f0*/  FMNMX R3, R3, R0, !PT ;  /* 0x0000000003037209 */ /* 0x000fca0007800000 */
[----:B------:R-:W-:-:S07]  /*3300*/  IMAD.MOV.U32 R0, RZ, RZ, R3 ;  /* 0x000000ffff007224 */ /* 0x000fce00078e0003 */
[----:B------:R-:W-:Y:S05]  /*3310*/  WARPSYNC.COLLECTIVE R4, `(.L_x_5952) ;  /* 0x0000000004087348 */ /* 0x000fea0003c00000 */
[----:B------:R0:W1:Y:S02]  /*3320*/  SHFL.DOWN P0, R5, R0, R7, R9 ;  /* 0x0800000700057389 */ /* 0x0000640000000009 */
[----:B01----:R-:W-:Y:S05]  /*3330*/  ENDCOLLECTIVE ;  /* 0x000000000000791b */ /* 0x003fea0003800000 */
.L_x_5952:
[----:B------:R-:W-:Y:S02]  /*3340*/  IMAD.MOV.U32 R7, RZ, RZ, 0x1 ;  /* 0x00000001ff077424 */ /* 0x000fe400078e00ff */
[----:B------:R-:W-:-:S05]  /*3350*/  IMAD.MOV.U32 R2, RZ, RZ, R5 ;  /* 0x000000ffff027224 */ /* 0x000fca00078e0005 */
[----:B------:R-:W-:-:S05]  /*3360*/  FMNMX R2, R3, R2, !PT ;  /* 0x0000000203027209 */ /* 0x000fca0007800000 */
[----:B------:R-:W-:-:S07]  /*3370*/  IMAD.MOV.U32 R0, RZ, RZ, R2 ;  /* 0x000000ffff007224 */ /* 0x000fce00078e0002 */
[----:B------:R-:W-:Y:S05]  /*3380*/  WARPSYNC.COLLECTIVE R4, `(.L_x_5953) ;  /* 0x0000000004087348 */ /* 0x000fea0003c00000 */
[----:B------:R0:W1:Y:S02]  /*3390*/  SHFL.DOWN P0, R5, R0, R7, R9 ;  /* 0x0800000700057389 */ /* 0x0000640000000009 */
[----:B01----:R-:W-:Y:S05]  /*33a0*/  ENDCOLLECTIVE ;  /* 0x000000000000791b */ /* 0x003fea0003800000 */
.L_x_5953:
[----:B------:R-:W-:Y:S05]  /*33b0*/  BRA `(.L_x_5954) ;  /* 0xfffffffc00407947 */ /* 0x000fea000383ffff */
        .weak           $__internal_172_$__cuda_sm20_div_u64
        .type           $__internal_172_$__cuda_sm20_div_u64,@function
        .size           $__internal_172_$__cuda_sm20_div_u64,($__internal_173_$__cuda_sm20_rcp_rn_f32_slowpath - $__internal_172_$__cuda_sm20_div_u64)
$__internal_172_$__cuda_sm20_div_u64:
        /* <DEDUP_REMOVED lines=71> */
[----:B------:R-:W-:Y:S11]  /*3830*/  RET.REL.NODEC R2 `(_ZN18transformer_engine6detail43dgated_act_cast_transpose_kernel_notalignedILi1ELi2Eff6__halfNS_5EmptyEXadL_ZNS_5dreluIffEET_T0_RKS3_EEXadL_ZNS_4reluIffEES5_S6_S8_EEEEvPKT2_SC_PT3_SE_PKT1_PSF_SI_mmm) ;  /* 0xffffffc402f07950 */ /* 0x000ff60003c3ffff */
        .weak           $__internal_173_$__cuda_sm20_rcp_rn_f32_slowpath
        .type           $__internal_173_$__cuda_sm20_rcp_rn_f32_slowpath,@function
        .size           $__internal_173_$__cuda_sm20_rcp_rn_f32_slowpath,(.L_x_29474 - $__internal_173_$__cuda_sm20_rcp_rn_f32_slowpath)
$__internal_173_$__cuda_sm20_rcp_rn_f32_slowpath:
        /* <DEDUP_REMOVED lines=15> */
.L_x_5955:
        /* <DEDUP_REMOVED lines=33> */
.L_x_5957:
[----:B------:R0:W1:Y:S02]  /*3b40*/  MUFU.RCP R2, R0 ;  /* 0x0000000000027308 */ /* 0x0000640000001000 */
.L_x_5956:
[----:B-1-3--:R-:W-:Y:S02]  /*3b50*/  IMAD.MOV.U32 R5, RZ, RZ, R2 ;  /* 0x000000ffff057224 */ /* 0x00afe400078e0002 */
[----:B------:R-:W-:Y:S02]  /*3b60*/  IMAD.MOV.U32 R2, RZ, RZ, R7 ;  /* 0x000000ffff027224 */ /* 0x000fe400078e0007 */
[----:B------:R-:W-:-:S04]  /*3b70*/  IMAD.MOV.U32 R3, RZ, RZ, 0x0 ;  /* 0x00000000ff037424 */ /* 0x000fc800078e00ff */
[----:B0-2---:R-:W-:Y:S05]  /*3b80*/  RET.REL.NODEC R2 `(_ZN18transformer_engine6detail43dgated_act_cast_transpose_kernel_notalignedILi1ELi2Eff6__halfNS_5EmptyEXadL_ZNS_5dreluIffEET_T0_RKS3_EEXadL_ZNS_4reluIffEES5_S6_S8_EEEEvPKT2_SC_PT3_SE_PKT1_PSF_SI_mmm) ;  /* 0xffffffc4021c7950 */ /* 0x005fea0003c3ffff */
.L_x_5958:
        /* <DEDUP_REMOVED lines=15> */
.L_x_29474:


//--------------------- .text._ZN18transformer_engine6detail32dgated_act_cast_transpose_kernelILi1ELi2Eff6__halfNS_5EmptyEXadL_ZNS_5dreluIffEET_T0_RKS3_EEXadL_ZNS_4reluIffEES5_S6_S8_EEEEvPKT2_SC_PT3_SE_PKT1_PSF_SI_mmm --------------------------
	.section	.text._ZN18transformer_engine6detail32dgated_act_cast_transpose_kernelILi1ELi2Eff6__halfNS_5EmptyEXadL_ZNS_5dreluIffEET_T0_RKS3_EEXadL_ZNS_4reluIffEES5_S6_S8_EEEEvPKT2_SC_PT3_SE_PKT1_PSF_SI_mmm,"ax",@progbits
	.align	128
        .global         _ZN18transformer_engine6detail32dgated_act_cast_transpose_kernelILi1ELi2Eff6__halfNS_5EmptyEXadL_ZNS_5dreluIffEET_T0_RKS3_EEXadL_ZNS_4reluIffEES5_S6_S8_EEEEvPKT2_SC_PT3_SE_PKT1_PSF_SI_mmm
        .type           _ZN18transformer_engine6detail32dgated_act_cast_transpose_kernelILi1ELi2Eff6__halfNS_5EmptyEXadL_ZNS_5dreluIffEET_T0_RKS3_EEXadL_ZNS_4reluIffEES5_S6_S8_EEEEvPKT2_SC_PT3_SE_PKT1_PSF_SI_mmm,@function
        .size           _ZN18transformer_engine6detail32dgated_act_cast_transpose_kernelILi1ELi2Eff6__halfNS_5EmptyEXadL_ZNS_5dreluIffEET_T0_RKS3_EEXadL_ZNS_4reluIffEES5_S6_S8_EEEEvPKT2_SC_PT3_SE_PKT1_PSF_SI_mmm,(.L_x_29476 - _ZN18transformer_engine6detail32dgated_act_cast_transpose_kernelILi1ELi2Eff6__halfNS_5EmptyEXadL_ZNS_5dreluIffEET_T0_RKS3_EEXadL_ZNS_4reluIffEES5_S6_S8_EEEEvPKT2_SC_PT3_SE_PKT1_PSF_SI_mmm)
        .other          _ZN18transformer_engine6detail32dgated_act_cast_transpose_kernelILi1ELi2Eff6__halfNS_5EmptyEXadL_ZNS_5dreluIffEET_T0_RKS3_EEXadL_ZNS_4reluIffEES5_S6_S8_EEEEvPKT2_SC_PT3_SE_PKT1_PSF_SI_mmm,@"STO_CUDA_ENTRY STV_DEFAULT"
_ZN18transformer_engine6detail32dgated_act_cast_transpose_kernelILi1ELi2Eff6__halfNS_5EmptyEXadL_ZNS_5dreluIffEET_T0_RKS3_EEXadL_ZNS_4reluIffEES5_S6_S8_EEEEvPKT2_SC_PT3_SE_PKT1_PSF_SI_mmm:
.text._ZN18transformer_engine6detail32dgated_act_cast_transpose_kernelILi1ELi2Eff6__halfNS_5EmptyEXadL_ZNS_5dreluIffEET_T0_RKS3_EEXadL_ZNS_4reluIffEES5_S6_S8_EEEEvPKT2_SC_PT3_SE_PKT1_PSF_SI_mmm:
        /* <DEDUP_REMOVED lines=39> */
.L_x_5959:
[----:B------:R-:W-:-:S07]  /*0270*/  MOV R4, 0x290 ;  /* 0x0000029000047802 */ /* 0x000fce0000000f00 */
[----:B------:R-:W-:Y:S05]  /*0280*/  CALL.REL.NOINC `($__internal_174_$__cuda_sm20_div_u64) ;  /* 0x0000002000247944 */ /* 0x000fea0003c00000 */
        /* <DEDUP_REMOVED lines=11> */
.L_x_5960:
        /* <DEDUP_REMOVED lines=115> */
[----:B------:R-:W-:Y:S01]  /*0a70*/  F2FP.F16.F32.PACK_AB R6, RZ, R6 ;  /* 0x00000006ff06723e */ /* 0x000fe200000000ff */
[----:B------:R-:W-:Y:S01]  /*0a80*/  FMUL R24, R24, R11 ;  /* 0x0000000b18187220 */ /* 0x000fe20000400000 */
[----:B------:R-:W-:Y:S01]  /*0a90*/  IADD3.X R19, PT, PT, R21, UR31, RZ, P0, !PT ;  /* 0x0000001f15137c10 */ /* 0x000fe200087fe4ff */
[----:B------:R-:W-:Y:S01]  /*0aa0*/  VIADD R30, R17, 0x1e ;  /* 0x0000001e111e7836 */ /* 0x000fe20000000000 */
[----:B------:R-:W-:Y:S01]  /*0ab0*/  FMNMX3 R14, |R10|, RZ, |R9|, !PT ;  /* 0x000000ff0a0e7276 */ /* 0x000fe20007800609 */
[----:B------:R-:W-:Y:S01]  /*0ac0*/  IMAD.U32 R9, RZ, RZ, UR29 ;  /* 0x0000001dff097e24 */ /* 0x000fe2000f8e00ff */
[----:B------:R-:W-:Y:S01]  /*0ad0*/  IADD3 R26, P0, PT, R20, UR28, RZ ;  /* 0x0000001c141a7c10 */ /* 0x000fe2000ff1e0ff */
[----:B------:R0:W-:Y:S01]  /*0ae0*/  STG.E.U16 desc[UR22][R20.64], R6 ;  /* 0x0000000614007986 */ /* 0x0001e2000c101516 */
[----:B------:R-:W-:Y:S01]  /*0af0*/  F2FP.F16.F32.PACK_AB R5, RZ, R5 ;  /* 0x00000005ff05723e */ /* 0x000fe200000000ff */
        /* <DEDUP_REMOVED lines=12> */
[----:B------:R-:W-:Y:S01]  /*0bc0*/  F2FP.F16.F32.PACK_AB R3, RZ, R3 ;  /* 0x00000003ff03723e */ /* 0x000fe200000000ff */
[----:B------:R-:W-:-:S02]  /*0bd0*/  IMAD R25, R25, UR29, RZ ;  /* 0x0000001d19197c24 */ /* 0x000fc4000f8e02ff */
[----:B------:R-:W-:Y:S01]  /*0be0*/  VIADD R0, R17, 0xffffffff ;  /* 0xffffffff11007836 */ /* 0x000fe20000000000 */
[----:B0-----:R-:W-:Y:S01]  /*0bf0*/  IADD3 R19, P0, PT, R30, R8, RZ ;  /* 0x000000081e137210 */ /* 0x001fe20007f1e0ff */
[----:B------:R-:W-:Y:S01]  /*0c00*/  IMAD.IADD R18, R23, 0x1, R9 ;  /* 0x0000000117127824 */ /* 0x000fe200078e0209 */
[----:B------:R-:W-:Y:S01]  /*0c10*/  F2FP.F16.F32.PACK_AB R4, RZ, R4 ;  /* 0x00000004ff04723e */ /* 0x000fe200000000ff */
        /* <DEDUP_REMOVED lines=43> */
[----:B------:R-:W-:Y:S01]  /*0ed0*/  F2FP.F16.F32.PACK_AB R7, RZ, R7 ;  /* 0x00000007ff07723e */ /* 0x000fe200000000ff */
[----:B------:R-:W5:Y:S01]  /*0ee0*/  LDG.E R21, desc[UR22][R20.64] ;  /* 0x0000001614157981 */ /* 0x000f62000c1e1900 */
[----:B------:R-:W-:Y:S02]  /*0ef0*/  IADD3.X R33, PT, PT, R35, UR25, RZ, P1, !PT ;  /* 0x0000001923217c10 */ /* 0x000fe40008ffe4ff */
[----:B------:R-:W-:Y:S01]  /*0f00*/  IADD3 R12, P2, PT, R10, UR30, RZ ;  /* 0x0000001e0a0c7c10 */ /* 0x000fe2000ff5e0ff */
[----:B------:R-:W4:Y:S01]  /*0f10*/  LDG.E R23, desc[UR22][R34.64] ;  /* 0x0000001622177981 */ /* 0x000f22000c1e1900 */
[----:B0-----:R-:W-:Y:S02]  /*0f20*/  IADD3 R29, P1, PT, R8, UR28, RZ ;  /* 0x0000001c081d7c10 */ /* 0x001fe4000ff3e0ff */
[----:B------:R-:W-:Y:S01]  /*0f30*/  F2FP.F16.F32.PACK_AB R8, RZ, R13 ;  /* 0x0000000dff08723e */ /* 0x000fe200000000ff */
        /* <DEDUP_REMOVED lines=16> */
[C---:B0-----:R-:W-:Y:S01]  /*1040*/  IADD3 R13, P3, P4, R20.reuse, UR30, R29 ;  /* 0x0000001e140d7c10 */ /* 0x041fe2000fc7e01d */
[----:B------:R-:W-:Y:S01]  /*1050*/  IMAD.X R29, RZ, RZ, R18, P2 ;  /* 0x000000ffff1d7224 */ /* 0x000fe200010e0612 */
[----:B------:R-:W-:-:S03]  /*1060*/  IADD3 R12, P1, PT, R20, UR28, RZ ;  /* 0x0000001c140c7c10 */ /* 0x000fc6000ff3e0ff */
[----:B------:R-:W-:Y:S01]  /*1070*/  IMAD.SHL.U32 R34, R13, 0x4, RZ ;  /* 0x000000040d227824 */ /* 0x000fe200078e00ff */
[C---:B------:R-:W-:Y:S01]  /*1080*/  IADD3.X R18, PT, PT, R29.reuse, UR31, R18, P3, P4 ;  /* 0x0000001f1d127c10 */ /* 0x040fe20009fe8412 */
[----:B------:R0:W-:Y:S01]  /*1090*/  STG.E.U16 desc[UR22][R32.64], R9 ;  /* 0x0000000920007986 */ /* 0x0001e2000c101516 */
[----:B------:R-:W-:Y:S02]  /*10a0*/  F2FP.F16.F32.PACK_AB R11, RZ, R11 ;  /* 0x0000000bff0b723e */ /* 0x000fe400000000ff */
        /* <DEDUP_REMOVED lines=51> */
[----:B------:R-:W-:Y:S02]  /*13e0*/  F2FP.F16.F32.PACK_AB R14, RZ, R19 ;  /* 0x00000013ff0e723e */ /* 0x000fe400000000ff */
[----:B------:R-:W-:Y:S01]  /*13f0*/  IADD3.X R23, PT, PT, R33, UR31, RZ, P0, !PT ;  /* 0x0000001f21177c10 */ /* 0x000fe200087fe4ff */
[----:B------:R-:W-:-:S05]  /*1400*/  FMUL R15, R15, UR18 ;  /* 0x000000120f0f7c20 */ /* 0x000fca0008400000 */
[----:B------:R-:W-:Y:S01]  /*1410*/  F2FP.F16.F32.PACK_AB R15, RZ, R15 ;  /* 0x0000000fff0f723e */ /* 0x000fe200000000ff */
[----:B------:R-:W-:Y:S01]  /*1420*/  STG.E.U16 desc[UR22][R32.64], R14 ;  /* 0x0000000e20007986 */ /* 0x000fe2000c101516 */
[----:B------:R-:W-:Y:S01]  /*1430*/  F2FP.F16.F32.PACK_AB R17, RZ, R17 ;  /* 0x00000011ff11723e */ /* 0x000fe200000000ff */
[----:B------:R-:W-:Y:S02]  /*1440*/  FMUL R21, R21, UR18 ;  /* 0x0000001215157c20 */ /* 0x000fe40008400000 */
[----:B------:R0:W-:Y:S03]  /*1450*/  STG.E.U16 desc[UR22][R22.64], R15 ;  /* 0x0000000f16007986 */ /* 0x0001e6000c101516 */
[----:B------:R-:W-:Y:S02]  /*1460*/  F2FP.F16.F32.PACK_AB R21, RZ, R21 ;  /* 0x00000015ff15723e */ /* 0x000fe400000000ff */
        /* <DEDUP_REMOVED lines=18> */
[----:B------:R-:W-:Y:S01]  /*1590*/  F2FP.F16.F32.PACK_AB R22, RZ, R22 ;  /* 0x00000016ff16723e */ /* 0x000fe200000000ff */
        /* <DEDUP_REMOVED lines=16> */
[----:B------:R-:W-:Y:S01]  /*16a0*/  F2FP.F16.F32.PACK_AB R23, RZ, R23 ;  /* 0x00000017ff17723e */ /* 0x000fe200000000ff */
        /* <DEDUP_REMOVED lines=151> */
.L_x_5969:
[----:B------:R-:W-:Y:S02]  /*2020*/  ISETP.NE.AND P0, PT, R2, RZ, PT ;  /* 0x000000ff0200720c */ /* 0x000fe40003f05270 */
[----:B-1----:R-:W-:-:S11]  /*2030*/  FMNMX R3, R4, R5, !PT ;  /* 0x0000000504037209 */ /* 0x002fd60007800000 */
[----:B------:R-:W-:Y:S05]  /*2040*/  @P0 BRA `(.L_x_5962) ;  /* 0x0000000000080947 */ /* 0x000fea0003800000 */
[----:B0-----:R-:W0:Y:S02]  /*2050*/  LDC.64 R4, c[0x0][0x3a8] ;  /* 0x0000ea00ff047b82 */ /* 0x001e240000000a00 */
[----:B0-----:R1:W-:Y:S02]  /*2060*/  REDG.E.MAX.S32.STRONG.GPU desc[UR22][R4.64], R3 ;  /* 0x000000030400798e */ /* 0x0013e4000d12e316 */
.L_x_5962:
[----:B------:R-:W-:Y:S05]  /*2070*/  BSYNC B0 ;  /* 0x0000000000007941 */ /* 0x000fea0003800000 */
.L_x_5961:
        /* <DEDUP_REMOVED lines=11> */
[----:B01----:R-:W-:Y:S05]  /*2130*/  CALL.REL.NOINC `($__internal_175_$__cuda_sm20_rcp_rn_f32_slowpath) ;  /* 0x0000000400987944 */ /* 0x003fea0003c00000 */
[----:B------:R-:W-:Y:S05]  /*2140*/  BRA `(.L_x_5965) ;  /* 0x0000000000147947 */ /* 0x000fea0003800000 */
.L_x_5964:
[----:B-1----:R-:W1:Y:S01]  /*2150*/  MUFU.RCP R5, UR18 ;  /* 0x0000001200057d08 */ /* 0x002e620008001000 */
[----:B------:R-:W-:-:S04]  /*2160*/  IMAD.U32 R0, RZ, RZ, UR18 ;  /* 0x00000012ff007e24 */ /* 0x000fc8000f8e00ff */
[----:B-1----:R-:W-:-:S04]  /*2170*/  FFMA R0, R5, R0, -1 ;  /* 0xbf80000005007423 */ /* 0x002fc80000000000 */
[----:B------:R-:W-:-:S04]  /*2180*/  FADD.FTZ R0, -R0, -RZ ;  /* 0x800000ff00007221 */ /* 0x000fc80000010100 */
[----:B------:R-:W-:-:S07]  /*2190*/  FFMA R5, R5, R0, R5 ;  /* 0x0000000005057223 */ /* 0x000fce0000000005 */
.L_x_5965:
[----:B------:R-:W1:Y:S02]  /*21a0*/  LDC.64 R2, c[0x0][0x3b0] ;  /* 0x0000ec00ff027b82 */ /* 0x000e640000000a00 */
[----:B-1----:R-:W-:Y:S01]  /*21b0*/  STG.E desc[UR22][R2.64], R5 ;  /* 0x0000000502007986 */ /* 0x002fe2000c101916 */
[----:B------:R-:W-:Y:S05]  /*21c0*/  EXIT ;  /* 0x000000000000794d */ /* 0x000fea0003800000 */
.L_x_5963:
[----:B------:R-:W-:Y:S02]  /*21d0*/  IMAD.MOV.U32 R7, RZ, RZ, 0x4 ;  /* 0x00000004ff077424 */ /* 0x000fe400078e00ff */
[----:B------:R-:W-:Y:S02]  /*21e0*/  IMAD.MOV.U32 R9, RZ, RZ, 0x1f ;  /* 0x0000001fff097424 */ /* 0x000fe400078e00ff */
[----:B------:R-:W-:-:S07]  /*21f0*/  IMAD.MOV.U32 R6, RZ, RZ, -0x1 ;  /* 0xffffffffff067424 */ /* 0x000fce00078e00ff */
[----:B01----:R-:W-:Y:S05]  /*2200*/  WARPSYNC.COLLECTIVE R6, `(.L_x_5966) ;  /* 0x0000000006087348 */ /* 0x003fea0003c00000 */
[----:B-1----:R1:W2:Y:S02]  /*2210*/  SHFL.DOWN P0, R5, R0, R7, R9 ;  /* 0x0800000700057389 */ /* 0x0022a40000000009 */
[----:B012---:R-:W-:Y:S05]  /*2220*/  ENDCOLLECTIVE ;  /* 0x000000000000791b */ /* 0x007fea0003800000 */
.L_x_5966:
[----:B------:R-:W-:Y:S02]  /*2230*/  IMAD.MOV.U32 R7, RZ, RZ, 0x2 ;  /* 0x00000002ff077424 */ /* 0x000fe400078e00ff */
[----:B------:R-:W-:-:S05]  /*2240*/  IMAD.MOV.U32 R3, RZ, RZ, R5 ;  /* 0x000000ffff037224 */ /* 0x000fca00078e0005 */
[----:B------:R-:W-:-:S05]  /*2250*/  FMNMX R3, R3, R0, !PT ;  /* 0x0000000003037209 */ /* 0x000fca0007800000 */
[----:B------:R-:W-:-:S07]  /*2260*/  IMAD.MOV.U32 R0, RZ, RZ, R3 ;  /* 0x000000ffff007224 */ /* 0x000fce00078e0003 */
[----:B------:R-:W-:Y:S05]  /*2270*/  WARPSYNC.COLLECTIVE R6, `(.L_x_5967) ;  /* 0x0000000006087348 */ /* 0x000fea0003c00000 */
[----:B------:R0:W1:Y:S02]  /*2280*/  SHFL.DOWN P0, R5, R0, R7, R9 ;  /* 0x0800000700057389 */ /* 0x0000640000000009 */
[----:B01----:R-:W-:Y:S05]  /*2290*/  ENDCOLLECTIVE ;  /* 0x000000000000791b */ /* 0x003fea0003800000 */
.L_x_5967:
[----:B------:R-:W-:Y:S02]  /*22a0*/  IMAD.MOV.U32 R7, RZ, RZ, 0x1 ;  /* 0x00000001ff077424 */ /* 0x000fe400078e00ff */
[----:B------:R-:W-:-:S05]  /*22b0*/  IMAD.MOV.U32 R4, RZ, RZ, R5 ;  /* 0x000000ffff047224 */ /* 0x000fca00078e0005 */
[----:B------:R-:W-:-:S05]  /*22c0*/  FMNMX R4, R3, R4, !PT ;  /* 0x0000000403047209 */ /* 0x000fca0007800000 */
[----:B------:R-:W-:-:S07]  /*22d0*/  IMAD.MOV.U32 R0, RZ, RZ, R4 ;  /* 0x000000ffff007224 */ /* 0x000fce00078e0004 */
[----:B------:R-:W-:Y:S05]  /*22e0*/  WARPSYNC.COLLECTIVE R6, `(.L_x_5968) ;  /* 0x0000000006087348 */ /* 0x000fea0003c00000 */
[----:B------:R0:W1:Y:S02]  /*22f0*/  SHFL.DOWN P0, R5, R0, R7, R9 ;  /* 0x0800000700057389 */ /* 0x0000640000000009 */
[----:B01----:R-:W-:Y:S05]  /*2300*/  ENDCOLLECTIVE ;  /* 0x000000000000791b */ /* 0x003fea0003800000 */
.L_x_5968:
[----:B------:R-:W-:Y:S05]  /*2310*/  BRA `(.L_x_5969) ;  /* 0xfffffffc00407947 */ /* 0x000fea000383ffff */
        .weak           $__internal_174_$__cuda_sm20_div_u64
        .type           $__internal_174_$__cuda_sm20_div_u64,@function
        .size           $__internal_174_$__cuda_sm20_div_u64,($__internal_175_$__cuda_sm20_rcp_rn_f32_slowpath - $__internal_174_$__cuda_sm20_div_u64)
$__internal_174_$__cuda_sm20_div_u64:
        /* <DEDUP_REMOVED lines=71> */
[----:B------:R-:W-:Y:S11]  /*2790*/  RET.REL.NODEC R2 `(_ZN18transformer_engine6detail32dgated_act_cast_transpose_kernelILi1ELi2Eff6__halfNS_5EmptyEXadL_ZNS_5dreluIffEET_T0_RKS3_EEXadL_ZNS_4reluIffEES5_S6_S8_EEEEvPKT2_SC_PT3_SE_PKT1_PSF_SI_mmm) ;  /* 0xffffffd802187950 */ /* 0x000ff60003c3ffff */
        .weak           $__internal_175_$__cuda_sm20_rcp_rn_f32_slowpath
        .type           $__internal_175_$__cuda_sm20_rcp_rn_f32_slowpath,@function
        .size           $__internal_175_$__cuda_sm20_rcp_rn_f32_slowpath,(.L_x_29476 - $__internal_175_$__cuda_sm20_rcp_rn_f32_slowpath)
$__internal_175_$__cuda_sm20_rcp_rn_f32_slowpath:
        /* <DEDUP_REMOVED lines=15> */
.L_x_5970:
        /* <DEDUP_REMOVED lines=33> */
.L_x_5972:
[----:B------:R0:W1:Y:S02]  /*2aa0*/  MUFU.RCP R3, R0 ;  /* 0x0000000000037308 */ /* 0x0000640000001000 */
.L_x_5971:
[----:B-1-3--:R-:W-:Y:S02]  /*2ab0*/  IMAD.MOV.U32 R5, RZ, RZ, R3 ;  /* 0x000000ffff057224 */ /* 0x00afe400078e0003 */
[----:B------:R-:W-:-:S04]  /*2ac0*/  IMAD.MOV.U32 R3, RZ, RZ, 0x0 ;  /* 0x00000000ff037424 */ /* 0x000fc800078e00ff */
[----:B0-2---:R-:W-:Y:S05]  /*2ad0*/  RET.REL.NODEC R2 `(_ZN18transformer_engine6detail32dgated_act_cast_transpose_kernelILi1ELi2Eff6__halfNS_5EmptyEXadL_ZNS_5dreluIffEET_T0_RKS3_EEXadL_ZNS_4reluIffEES5_S6_S8_EEEEvPKT2_SC_PT3_SE_PKT1_PSF_SI_mmm) ;  /* 0xffffffd402487950 */ /* 0x005fea0003c3ffff */
.L_x_5973:
        /* <DEDUP_REMOVED lines=10> */
.L_x_29476:


//--------------------- .text._ZN18transformer_engine6detail43dgated_act_cast_transpose_kernel_notalignedILi1ELi1EfffNS_5EmptyEXadL_ZNS_5dreluIffEET_T0_RKS2_EEXadL_ZNS_4reluIffEES4_S5_S7_EEEEvPKT2_SB_PT3_SD_PKT1_PSE_SH_mmm --------------------------
	.section	.text._ZN18transformer_engine6detail43dgated_act_cast_transpose_kernel_notalignedILi1ELi1EfffNS_5EmptyEXadL_ZNS_5dreluIffEET_T0_RKS2_EEXadL_ZNS_4reluIffEES4_S5_S7_EEEEvPKT2_SB_PT3_SD_PKT1_PSE_SH_mmm,"ax",@progbits
	.align	128
        .global         _ZN18transformer_engine6detail43dgated_act_cast_transpose_kernel_notalignedILi1ELi1EfffNS_5EmptyEXadL_ZNS_5dreluIffEET_T0_RKS2_EEXadL_ZNS_4reluIffEES4_S5_S7_EEEEvPKT2_SB_PT3_SD_PKT1_PSE_SH_mmm
        .type           _ZN18transformer_engine6detail43dgated_act_cast_transpose_kernel_notalignedILi1ELi1EfffNS_5EmptyEXadL_ZNS_5dreluIffEET_T0_RKS2_EEXadL_ZNS_4reluIffEES4_S5_S7_EEEEvPKT2_SB_PT3_SD_PKT1_PSE_SH_mmm,@function
        .size           _ZN18transformer_engine6detail43dgated_act_cast_transpose_kernel_notalignedILi1ELi1EfffNS_5EmptyEXadL_ZNS_5dreluIffEET_T0_RKS2_EEXadL_ZNS_4reluIffEES4_S5_S7_EEEEvPKT2_SB_PT3_SD_PKT1_PSE_SH_mmm,(.L_x_29478 - _ZN18transformer_engine6detail43dgated_act_cast_transpose_kernel_notalignedILi1ELi1EfffNS_5EmptyEXadL_ZNS_5dreluIffEET_T0_RKS2_EEXadL_ZNS_4reluIffEES4_S5_S7_EEEEvPKT2_SB_PT3_SD_PKT1_PSE_SH_mmm)
        .other          _ZN18transformer_engine6detail43dgated_act_cast_transpose_kernel_notalignedILi1ELi1EfffNS_5EmptyEXadL_ZNS_5dreluIffEET_T0_RKS2_EEXadL_ZNS_4reluIffEES4_S5_S7_EEEEvPKT2_SB_PT3_SD_PKT1_PSE_SH_mmm,@"STO_CUDA_ENTRY STV_DEFAULT"
_ZN18transformer_engine6detail43dgated_act_cast_transpose_kernel_notalignedILi1ELi1EfffNS_5EmptyEXadL_ZNS_5dreluIffEET_T0_RKS2_EEXadL_ZNS_4reluIffEES4_S5_S7_EEEEvPKT2_SB_PT3_SD_PKT1_PSE_SH_mmm:
.text._ZN18transformer_engine6detail43dgated_act_cast_transpose_kernel_notalignedILi1ELi1EfffNS_5EmptyEXadL_ZNS_5dreluIffEET_T0_RKS2_EEXadL_ZNS_4reluIffEES4_S5_S7_EEEEvPKT2_SB_PT3_SD_PKT1_PSE_SH_mmm:
        /* <DEDUP_REMOVED lines=42> */
.L_x_5974:
[----:B------:R-:W-:-:S07]  /*02a0*/  MOV R4, 0x2c0 ;  /* 0x000002c000047802 */ /* 0x000fce0000000f00 */
[----:B------:R-:W-:Y:S05]  /*02b0*/  CALL.REL.NOINC `($__internal_176_$__cuda_sm20_div_u64) ;  /* 0x0000002400407944 */ /* 0x000fea0003c00000 */
        /* <DEDUP_REMOVED lines=11> */
.L_x_5975:
[----:B------:R-:W0:Y:S01]  /*0370*/  LDCU.64 UR32, c[0x0][0x3c0] ;  /* 0x00007800ff2077ac */ /* 0x000e220008000a00 */
[----:B------:R-:W1:Y:S01]  /*0380*/  LDCU.64 UR28, c[0x0][0x3b8] ;  /* 0x00007700ff1c77ac */ /* 0x000e620008000a00 */
[----:B------:R-:W2:Y:S01]  /*0390*/  LDCU.128 UR12, c[0x0][0x380] ;  /* 0x00007000ff0c77ac */ /* 0x000ea20008000c00 */
[----:B------:R-:W3:Y:S01]  /*03a0*/  LDCU.64 UR8, c[0x0][0x3a0] ;  /* 0x00007400ff0877ac */ /* 0x000ee20008000a00 */
[----:B------:R-:W4:Y:S01]  /*03b0*/  LDCU.64 UR26, c[0x0][0x358] ;  /* 0x00006b00ff1a77ac */ /* 0x000f220008000a00 */
[----:B0-----:R-:W-:-:S05]  /*03c0*/  IMAD.U32 R20, RZ, RZ, UR32 ;  /* 0x00000020ff147e24 */ /* 0x001fca000f8e00ff */
[----:B------:R-:W-:Y:S01]  /*03d0*/  R2UR UR30, R20 ;  /* 0x00000000141e72ca */ /* 0x000fe200000e0000 */
[----:B-1----:R-:W-:Y:S02]  /*03e0*/  UIMAD.WIDE.U32 UR16, UR4, UR28, URZ ;  /* 0x0000001c041072a5 */ /* 0x002fe4000f8e00ff */
[----:B------:R-:W-:Y:S02]  /*03f0*/  UIMAD UR7, UR5, UR28, URZ ;  /* 0x0000001c050772a4 */ /* 0x000fe4000f8e02ff */
[----:B------:R-:W-:Y:S02]  /*0400*/  USHF.L.U32 UR21, UR24, 0x5, URZ ;  /* 0x0000000518157899 */ /* 0x000fe400080006ff */
[----:B------:R-:W-:Y:S02]  /*0410*/  UIADD3 UR23, UP0, UPT, UR24, UR16, URZ ;  /* 0x0000001018177290 */ /* 0x000fe4000ff1e0ff */
[----:B------:R-:W-:Y:S01]  /*0420*/  USHF.L.U64.HI UR22, UR24, 0x5, UR6 ;  /* 0x0000000518167899 */ /* 0x000fe20008010206 */
[----:B------:R-:W-:Y:S01]  /*0430*/  IMAD.U32 R18, RZ, RZ, UR33 ;  /* 0x00000021ff127e24 */ /* 0x000fe2000f8e00ff */
[----:B------:R-:W-:Y:S01]  /*0440*/  UIMAD UR7, UR4, UR29, UR7 ;  /* 0x0000001d040772a4 */ /* 0x000fe2000f8e0207 */
[----:B---3--:R-:W-:Y:S01]  /*0450*/  ISETP.NE.U32.AND P0, PT, RZ, UR8, PT ;  /* 0x00000008ff007c0c */ /* 0x008fe2000bf05070 */
[----:B------:R-:W-:-:S02]  /*0460*/  ULEA UR20, UP2, UR16, UR21, 0x6 ;  /* 0x0000001510147291 */ /* 0x000fc4000f8430ff */
[----:B--2---:R-:W-:Y:S01]  /*0470*/  ULEA UR25, UP1, UR23, UR12, 0x7 ;  /* 0x0000000c17197291 */ /* 0x004fe2000f8238ff */
[----:B------:R-:W-:Y:S01]  /*0480*/  ISETP.NE.AND.EX P0, PT, RZ, UR9, PT, P0 ;  /* 0x00000009ff007c0c */ /* 0x000fe2000bf05300 */
[----:B------:R-:W-:Y:S02]  /*0490*/  UIADD3 UR12, UPT, UPT, UR17, UR7, URZ ;  /* 0x00000007110c7290 */ /* 0x000fe4000fffe0ff */
[----:B------:R-:W-:Y:S02]  /*04a0*/  ULEA UR7, UP4, -UR4, UR30, 0x5 ;  /* 0x0000001e04077291 */ /* 0x000fe4000f8829ff */
[----:B------:R-:W-:Y:S02]  /*04b0*/  USHF.L.U32 UR19, UR20, 0x2, URZ ;  /* 0x0000000214137899 */ /* 0x000fe400080006ff */
[----:B------:R-:W-:Y:S02]  /*04c0*/  USHF.L.U64.HI UR31, UR4, 0x5, UR5 ;  /* 0x00000005041f7899 */ /* 0x000fe40008010205 */
[----:B------:R-:W-:Y:S01]  /*04d0*/  UIADD3 UR17, UP3, UPT, UR19, UR14, URZ ;  /* 0x0000000e13117290 */ /* 0x000fe2000ff7e0ff */
[----:B------:R-:W-:Y:S01]  /*04e0*/  IMAD.U32 R0, RZ, RZ, UR7 ;  /* 0x00000007ff007e24 */ /* 0x000fe2000f8e00ff */
[----:B------:R-:W-:Y:S01]  /*04f0*/  ULEA.HI.X UR14, UR16, UR22, UR12, 0x6, UP2 ;  /* 0x00000016100e7291 */ /* 0x000fe200090f340c */
[----:B------:R-:W-:Y:S01]  /*0500*/  PLOP3.LUT P2, PT, PT, PT, UP4, 0x80, 0x8 ;  /* 0x000000000008781c */ /* 0x000fe20003f4f048 */
[----:B------:R-:W-:Y:S01]  /*0510*/  UIADD3.X UR12, UPT, UPT, UR6, UR12, URZ, UP0, !UPT ;  /* 0x0000000c060c7290 */ /* 0x000fe200087fe4ff */
[----:B------:R-:W-:Y:S01]  /*0520*/  SHF.R.U32.HI R19, RZ, 0x3, R22 ;  /* 0x00000003ff137819 */ /* 0x000fe20000011616 */
[----:B------:R-:W0:Y:S01]  /*0530*/  LDCU.128 UR8, c[0x0][0x390] ;  /* 0x00007200ff0877ac */ /* 0x000e220008000c00 */
[----:B------:R-:W-:Y:S01]  /*0540*/  ISETP.LT.U32.AND P1, PT, R0, 0x20, PT ;  /* 0x000000200000780c */ /* 0x000fe20003f21070 */
[----:B------:R-:W4:Y:S01]  /*0550*/  @P0 LDC.64 R2, c[0x0][0x3a0] ;  /* 0x0000e800ff020b82 */ /* 0x000f220000000a00 */
[----:B------:R-:W-:Y:S01]  /*0560*/  IADD3.X R0, PT, PT, R18, ~UR31, RZ, P2, !PT ;  /* 0x8000001f12007c10 */ /* 0x000fe200097fe4ff */
[----:B------:R-:W-:-:S02]  /*0570*/  ULEA.HI.X UR23, UR23, UR13, UR12, 0x7, UP1 ;  /* 0x0000000d17177291 */ /* 0x000fc400088f3c0c */
[----:B------:R-:W-:Y:S01]  /*0580*/  UIADD3 UR12, UP0, UPT, -UR21, UR28, URZ ;  /* 0x0000001c150c7290 */ /* 0x000fe2000ff1e1ff */
[----:B------:R-:W-:-:S03]  /*0590*/  ISETP.LT.U32.AND.EX P1, PT, R0, RZ, PT, P1 ;  /* 0x000000ff0000720c */ /* 0x000fc60003f21110 */
[----:B------:R-:W-:Y:S02]  /*05a0*/  UIADD3.X UR13, UPT, UPT, ~UR22, UR29, URZ, UP0, !UPT ;  /* 0x0000001d160d7290 */ /* 0x000fe400087fe5ff */
[----:B------:R-:W-:Y:S01]  /*05b0*/  UISETP.LT.U32.AND UP0, UPT, UR12, 0x20, UPT ;  /* 0x000000200c00788c */ /* 0x000fe2000bf01070 */
[----:B------:R-:W-:Y:S01]  /*05c0*/  R2UR UR16, R20 ;  /* 0x00000000141072ca */ /* 0x000fe200000e0000 */
[----:B------:R-:W-:Y:S01]  /*05d0*/  USHF.L.U64.HI UR14, UR20, 0x2, UR14 ;  /* 0x00000002140e7899 */ /* 0x000fe2000801020e */
[----:B------:R-:W-:Y:S01]  /*05e0*/  R2UR UR20, R18 ;  /* 0x00000000121472ca */ /* 0x000fe200000e0000 */
[----:B------:R-:W-:Y:S01]  /*05f0*/  UISETP.LT.U32.AND.EX UP0, UPT, UR13, URZ, UPT, UP0 ;  /* 0x000000ff0d00728c */ /* 0x000fe2000bf01100 */
[----:B------:R-:W-:-:S03]  /*0600*/  LOP3.LUT R19, R19, 0x7c, RZ, 0xc0, !PT ;  /* 0x0000007c13137812 */ /* 0x000fc600078ec0ff */
[----:B------:R-:W-:Y:S02]  /*0610*/  USEL UR12, UR12, 0x20, UP0 ;  /* 0x000000200c0c7887 */ /* 0x000fe40008000000 */
[----:B------:R-:W-:Y:S01]  /*0620*/  IMAD.IADD R17, R22, 0x1, -R19 ;  /* 0x0000000116117824 */ /* 0x000fe200078e0a13 */
[----:B------:R-:W-:Y:S01]  /*0630*/  VOTEU.ANY UP0, P1 ;  /* 0x0000000000ff7886 */ /* 0x000fe20000800100 */
[----:B------:R-:W-:Y:S02]  /*0640*/  USEL UR13, UR7, 0x20, UP0 ;  /* 0x00000020070d7887 */ /* 0x000fe40008000000 */
[----:B------:R-:W-:Y:S01]  /*0650*/  UIMAD UR6, UR6, UR30, URZ ;  /* 0x0000001e060672a4 */ /* 0x000fe2000f8e02ff */
[C---:B------:R-:W-:Y:S01]  /*0660*/  VIADD R27, R17.reuse, 0xffffffff ;  /* 0xffffffff111b7836 */ /* 0x040fe20000000000 */
[----:B------:R-:W-:Y:S01]  /*0670*/  UIMAD.WIDE.U32 UR4, UR24, UR16, UR4 ;  /* 0x00000010180472a5 */ /* 0x000fe2000f8e0004 */
[----:B------:R-:W-:Y:S01]  /*0680*/  LOP3.LUT R8, R17, 0x1f, RZ, 0xc0, !PT ;  /* 0x0000001f11087812 */ /* 0x000fe200078ec0ff */
[----:B------:R-:W-:Y:S01]  /*0690*/  UIMAD UR6, UR24, UR20, UR6 ;  /* 0x00000014180672a4 */ /* 0x000fe2000f8e0206 */
[----:B------:R-:W-:Y:S01]  /*06a0*/  ISETP.GE.U32.AND P3, PT, R19, UR13, PT ;  /* 0x0000000d13007c0c */ /* 0x000fe2000bf66070 */
[----:B------:R-:W-:Y:S01]  /*06b0*/  BSSY.RECONVERGENT B0, `(.L_x_5976) ;  /* 0x0000030000007945 */ /* 0x000fe20003800200 */
[----:B------:R-:W-:Y:S01]  /*06c0*/  LOP3.LUT R27, R27, 0x1f, RZ, 0xc0, !PT ;  /* 0x0000001f1b1b7812 */ /* 0x000fe200078ec0ff */
[----:B0-----:R-:W-:Y:S01]  /*06d0*/  ULEA UR10, UP2, UR4, UR10, 0x7 ;  /* 0x0000000a040a7291 */ /* 0x001fe2000f8438ff */
[----:B------:R-:W-:Y:S01]  /*06e0*/  VIADD R0, R19, 0x1 ;  /* 0x0000000113007836 */ /* 0x000fe20000000000 */
[----:B------:R-:W-:Y:S01]  /*06f0*/  UIADD3 UR5, UPT, UPT, UR5, UR6, URZ ;  /* 0x0000000605057290 */ /* 0x000fe2000fffe0ff */
[----:B------:R-:W-:Y:S01]  /*0700*/  ISETP.GE.U32.OR P5, PT, R8, UR12, P3 ;  /* 0x0000000c08007c0c */ /* 0x000fe20009fa6470 */
[----:B----4-:R0:W5:Y:S01]  /*0710*/  @P0 LDG.E R2, desc[UR26][R2.64] ;  /* 0x0000001a02020981 */ /* 0x010162000c1e1900 */
[----:B------:R-:W-:Y:S01]  /*0720*/  ISETP.GE.U32.AND P1, PT, R27, UR12, PT ;  /* 0x0000000c1b007c0c */ /* 0x000fe2000bf26070 */
[----:B------:R-:W-:Y:S01]  /*0730*/  UIADD3 UR8, UP1, UPT, UR19, UR8, URZ ;  /* 0x0000000813087290 */ /* 0x000fe2000ff3e0ff */
[C---:B------:R-:W-:Y:S01]  /*0740*/  VIADD R16, R17.reuse, 0x1e ;  /* 0x0000001e11107836 */ /* 0x040fe20000000000 */
[----:B------:R-:W-:Y:S01]  /*0750*/  ULEA.HI.X UR11, UR4, UR11, UR5, 0x7, UP2 ;  /* 0x0000000b040b7291 */ /* 0x000fe200090f3c05 */
[----:B------:R-:W-:Y:S01]  /*0760*/  ISETP.GE.U32.OR P1, PT, R0, UR13, P1 ;  /* 0x0000000d00007c0c */ /* 0x000fe20008f26470 */
[----:B------:R-:W-:Y:S01]  /*0770*/  USHF.L.U32 UR4, UR28, 0x2, URZ ;  /* 0x000000021c047899 */ /* 0x000fe200080006ff */
[C---:B------:R-:W-:Y:S01]  /*0780*/  VIADD R0, R17.reuse, 0x1d ;  /* 0x0000001d11007836 */ /* 0x040fe20000000000 */
[----:B------:R-:W-:Y:S01]  /*0790*/  UIADD3.X UR9, UPT, UPT, UR14, UR9, URZ, UP1, !UPT ;  /* 0x000000090e097290 */ /* 0x000fe20008ffe4ff */
[----:B------:R-:W-:Y:S01]  /*07a0*/  LOP3.LUT R16, R16, 0x1f, RZ, 0xc0, !PT ;  /* 0x0000001f10107812 */ /* 0x000fe200078ec0ff */
[----:B------:R-:W-:Y:S01]  /*07b0*/  UIADD3.X UR15, UPT, UPT, UR14, UR15, URZ, UP3, !UPT ;  /* 0x0000000f0e0f7290 */ /* 0x000fe20009ffe4ff */
[----:B------:R-:W-:Y:S01]  /*07c0*/  LOP3.LUT R4, R17, 0x1f, RZ, 0xc0, !PT ;  /* 0x0000001f11047812 */ /* 0x000fe200078ec0ff */
[----:B------:R-:W-:Y:S01]  /*07d0*/  USHF.L.U64.HI UR5, UR28, 0x2, UR29 ;  /* 0x000000021c057899 */ /* 0x000fe2000801021d */
[----:B------:R-:W-:Y:S01]  /*07e0*/  LOP3.LUT R0, R0, 0x1f, RZ, 0xc0, !PT ;  /* 0x0000001f00007812 */ /* 0x000fe200078ec0ff */
[----:B------:R-:W-:Y:S01]  /*07f0*/  UIADD3 UR19, UP0, UPT, UR4, UR17, URZ ;  /* 0x0000001104137290 */ /* 0x000fe2000ff1e0ff */
[----:B------:R-:W-:Y:S01]  /*0800*/  ISETP.GE.U32.AND P4, PT, R16, UR12, PT ;  /* 0x0000000c10007c0c */ /* 0x000fe2000bf86070 */
[----:B------:R-:W-:Y:S01]  /*0810*/  UIADD3 UR6, UP1, UPT, UR8, UR4, URZ ;  /* 0x0000000408067290 */ /* 0x000fe2000ff3e0ff */
[----:B------:R-:W-:Y:S01]  /*0820*/  ISETP.GE.U32.AND P2, PT, R0, UR12, PT ;  /* 0x0000000c00007c0c */ /* 0x000fe2000bf46070 */
[----:B------:R-:W-:Y:S01]  /*0830*/  UIADD3.X UR20, UPT, UPT, UR5, UR15, URZ, UP0, !UPT ;  /* 0x0000000f05147290 */ /* 0x000fe200087fe4ff */
[----:B------:R-:W-:Y:S01]  /*0840*/  ISETP.GE.U32.OR P3, PT, R4, UR12, P3 ;  /* 0x0000000c04007c0c */ /* 0x000fe20009f66470 */
[----:B------:R-:W-:Y:S01]  /*0850*/  UIADD3.X UR7, UPT, UPT, UR9, UR5, URZ, UP1, !UPT ;  /* 0x0000000509077290 */ /* 0x000fe20008ffe4ff */
[----:B0-----:R-:W-:-:S02]  /*0860*/  IMAD.MOV.U32 R3, RZ, RZ, RZ ;  /* 0x000000ffff037224 */ /* 0x001fc400078e00ff */
[----:B------:R-:W-:Y:S02]  /*0870*/  IMAD.MOV.U32 R21, RZ, RZ, RZ ;  /* 0x000000ffff157224 */ /* 0x000fe400078e00ff */
[----:B------:R-:W-:Y:S01]  /*0880*/  IMAD.MOV.U32 R13, RZ, RZ, RZ ;  /* 0x000000ffff0d7224 */ /* 0x000fe200078e00ff */
[----:B------:R-:W-:Y:S06]  /*0890*/  @P5 BRA `(.L_x_5977) ;  /* 0x0000000000445947 */ /* 0x000fec0003800000 */
        /* <DEDUP_REMOVED lines=17> */
.L_x_5977:
[----:B------:R-:W-:Y:S05]  /*09b0*/  BSYNC.RECONVERGENT B0 ;  /* 0x0000000000007941 */ /* 0x000fea0003800200 */
.L_x_5976:
[----:B------:R-:W-:Y:S01]  /*09c0*/  BSSY.RECONVERGENT B0, `(.L_x_5978) ;  /* 0x0000019000007945 */ /* 0x000fe20003800200 */
[----:B------:R-:W-:Y:S02]  /*09d0*/  IMAD.MOV.U32 R25, RZ, RZ, RZ ;  /* 0x000000ffff197224 */ /* 0x000fe400078e00ff */
[----:B------:R-:W-:Y:S02]  /*09e0*/  IMAD.MOV.U32 R26, RZ, RZ, RZ ;  /* 0x000000ffff1a7224 */ /* 0x000fe400078e00ff */
[C---:B------:R-:W-:Y:S02]  /*09f0*/  VIADD R14, R19.reuse, 0x2 ;  /* 0x00000002130e7836 */ /* 0x040fe40000000000 */
[----:B------:R-:W-:Y:S02]  /*0a00*/  VIADD R15, R19, 0x3 ;  /* 0x00000003130f7836 */ /* 0x000fe40000000000 */
[----:B------:R-:W-:Y:S01]  /*0a10*/  IMAD.MOV.U32 R23, RZ, RZ, RZ ;  /* 0x000000ffff177224 */ /* 0x000fe200078e00ff */
        /* <DEDUP_REMOVED lines=19> */
.L_x_5979:
[----:B------:R-:W-:Y:S05]  /*0b50*/  BSYNC.RECONVERGENT B0 ;  /* 0x0000000000007941 */ /* 0x000fea0003800200 */
.L_x_5978:
[----:B01----:R-:W0:Y:S01]  /*0b60*/  LDC.64 R10, c[0x0][0x3b8] ;  /* 0x0000ee00ff0a7b82 */ /* 0x003e220000000a00 */
[----:B-----5:R-:W-:Y:S01]  /*0b70*/  FSET.BF.GT.AND R24, R3, RZ, PT ;  /* 0x000000ff0318720a */ /* 0x020fe20003804000 */
[----:B------:R-:W-:Y:S01]  /*0b80*/  USHF.L.U32 UR4, UR28, 0x1, URZ ;  /* 0x000000011c047899 */ /* 0x000fe200080006ff */
[----:B------:R-:W-:Y:S01]  /*0b90*/  FMNMX R6, RZ, R3, !PT ;  /* 0x00000003ff067209 */ /* 0x000fe20007800000 */
[----:B------:R-:W-:Y:S01]  /*0ba0*/  USHF.L.U64.HI UR16, UR28, 0x1, UR29 ;  /* 0x000000011c107899 */ /* 0x000fe2000801021d */
[----:B------:R-:W-:Y:S02]  /*0bb0*/  @!P3 IMAD.MOV.U32 R5, RZ, RZ, RZ ;  /* 0x000000ffff05b224 */ /* 0x000fe400078e00ff */
[-C--:B------:R-:W-:Y:S01]  /*0bc0*/  FMUL R24, R24, R21.reuse ;  /* 0x0000001518187220 */ /* 0x080fe20000400000 */
[----:B------:R-:W-:Y:S01]  /*0bd0*/  UMOV UR14, 0x3f800000 ;  /* 0x3f800000000e7882 */ /* 0x000fe20000000000 */
[----:B------:R-:W-:Y:S01]  /*0be0*/  FMUL R21, R6, R21 ;  /* 0x0000001506157220 */ /* 0x000fe20000400000 */
[----:B------:R-:W-:Y:S01]  /*0bf0*/  @P0 R2UR UR14, R2 ;  /* 0x00000000020e02ca */ /* 0x000fe200000e0000 */
[--C-:B------:R-:W-:Y:S01]  /*0c00*/  @!P3 IMAD.MOV.U32 R6, RZ, RZ, R4.reuse ;  /* 0x000000ffff06b224 */ /* 0x100fe200078e0004 */
[----:B------:R-:W-:Y:S01]  /*0c10*/  ISETP.GE.U32.OR P2, PT, R15, UR13, P2 ;  /* 0x0000000d0f007c0c */ /* 0x000fe20009746470 */
[----:B------:R-:W-:Y:S01]  /*0c20*/  @!P3 IMAD.MOV.U32 R7, RZ, RZ, RZ ;  /* 0x000000ffff07b224 */ /* 0x000fe200078e00ff */
[----:B------:R-:W-:Y:S01]  /*0c30*/  ISETP.GE.U32.OR P4, PT, R14, UR13, P4 ;  /* 0x0000000d0e007c0c */ /* 0x000fe2000a786470 */
[----:B------:R-:W-:Y:S01]  /*0c40*/  IMAD.U32 R2, RZ, RZ, UR4 ;  /* 0x00000004ff027e24 */ /* 0x000fe2000f8e00ff */
[----:B------:R-:W-:Y:S01]  /*0c50*/  FSET.BF.GT.AND R12, R26, RZ, PT ;  /* 0x000000ff1a0c720a */ /* 0x000fe20003804000 */
[----:B------:R-:W-:Y:S01]  /*0c60*/  IMAD.U32 R3, RZ, RZ, UR16 ;  /* 0x00000010ff037e24 */ /* 0x000fe2000f8e00ff */
[----:B------:R-:W-:Y:S01]  /*0c70*/  FMNMX R26, RZ, R26, !PT ;  /* 0x0000001aff1a7209 */ /* 0x000fe20007800000 */
[----:B------:R-:W-:-:S04]  /*0c80*/  @!P3 IMAD.WIDE.U32 R4, R19, UR4, R4 ;  /* 0x000000041304bc25 */ /* 0x000fc8000f8e0004 */
[----:B------:R-:W-:Y:S01]  /*0c90*/  FMUL R24, R24, R13 ;  /* 0x0000000d18187220 */ /* 0x000fe20000400000 */
[----:B------:R-:W-:Y:S01]  /*0ca0*/  FMUL R12, R12, R23 ;  /* 0x000000170c0c7220 */ /* 0x000fe20000400000 */
[C---:B------:R-:W-:Y:S01]  /*0cb0*/  IMAD R15, R19.reuse, UR16, RZ ;  /* 0x00000010130f7c24 */ /* 0x040fe2000f8e02ff */
[----:B------:R-:W-:Y:S01]  /*0cc0*/  @!P3 LEA R14, P0, R4, UR8, 0x2 ;  /* 0x00000008040ebc11 */ /* 0x000fe2000f8010ff */
[----:B------:R-:W-:-:S04]  /*0cd0*/  @!P3 IMAD.WIDE.U32 R6, R19, UR4, R6 ;  /* 0x000000041306bc25 */ /* 0x000fc8000f8e0006 */
[----:B------:R-:W-:Y:S01]  /*0ce0*/  FMUL R23, R26, R23 ;  /* 0x000000171a177220 */ /* 0x000fe20000400000 */
[----:B------:R-:W-:Y:S01]  /*0cf0*/  FMUL R25, R12, R25 ;  /* 0x000000190c197220 */ /* 0x000fe20000400000 */
[----:B------:R-:W-:Y:S01]  /*0d00*/  IMAD.WIDE.U32 R2, R19, UR4, R2 ;  /* 0x0000000413027c25 */ /* 0x000fe2000f8e0002 */
[----:B------:R-:W-:-:S03]  /*0d10*/  @!P3 LEA R8, P5, R6, UR6, 0x2 ;  /* 0x000000060608bc11 */ /* 0x000fc6000f8a10ff */
[----:B------:R-:W-:Y:S02]  /*0d20*/  IMAD R29, R19, UR16, RZ ;  /* 0x00000010131d7c24 */ /* 0x000fe4000f8e02ff */
[--C-:B------:R-:W-:Y:S01]  /*0d30*/  @!P3 IMAD.IADD R9, R5, 0x1, R15.reuse ;  /* 0x000000010509b824 */ /* 0x100fe200078e020f */
[----:B------:R-:W-:Y:S01]  /*0d40*/  @!P1 IADD3 R5, P6, PT, R2, R27, RZ ;  /* 0x0000001b02059210 */ /* 0x000fe20007fde0ff */
[----:B------:R-:W-:Y:S02]  /*0d50*/  @!P3 IMAD.IADD R7, R7, 0x1, R15 ;  /* 0x000000010707b824 */ /* 0x000fe400078e020f */
[----:B------:R-:W-:Y:S01]  /*0d60*/  IMAD.IADD R3, R29, 0x1, R3 ;  /* 0x000000011d037824 */ /* 0x000fe200078e0203 */
[----:B------:R-:W-:Y:S01]  /*0d70*/  @!P3 LEA.HI.X R15, R4, UR9, R9, 0x2, P0 ;  /* 0x00000009040fbc11 */ /* 0x000fe200080f1409 */
[----:B0-----:R-:W-:Y:S01]  /*0d80*/  IMAD.WIDE.U32 R10, R19, UR28, R10 ;  /* 0x0000001c130a7c25 */ /* 0x001fe2000f8e000a */
[----:B------:R-:W-:-:S03]  /*0d90*/  @!P3 LEA.HI.X R9, R6, UR7, R7, 0x2, P5 ;  /* 0x000000070609bc11 */ /* 0x000fc6000a8f1407 */
[----:B------:R-:W-:Y:S01]  /*0da0*/  FMUL R29, R21, UR14 ;  /* 0x0000000e151d7c20 */ /* 0x000fe20008400000 */
[----:B------:R-:W-:Y:S01]  /*0db0*/  @!P1 LEA R4, P0, R5, UR8, 0x2 ;  /* 0x0000000805049c11 */ /* 0x000fe2000f8010ff */
[----:B------:R-:W-:Y:S01]  /*0dc0*/  @!P1 IMAD.X R6, RZ, RZ, R3, P6 ;  /* 0x000000ffff069224 */ /* 0x000fe200030e0603 */
[----:B------:R-:W-:Y:S01]  /*0dd0*/  @!P1 IADD3 R7, P5, PT, R2, R27, RZ ;  /* 0x0000001b02079210 */ /* 0x000fe20007fbe0ff */
[----:B------:R-:W-:Y:S02]  /*0de0*/  IMAD R11, R19, UR29, R11 ;  /* 0x0000001d130b7c24 */ /* 0x000fe4000f8e020b */
[----:B------:R-:W-:Y:S01]  /*0df0*/  FMUL R27, R24, UR14 ;  /* 0x0000000e181b7c20 */ /* 0x000fe20008400000 */
[----:B------:R-:W-:Y:S01]  /*0e00*/  @!P1 LEA.HI.X R5, R5, UR9, R6, 0x2, P0 ;  /* 0x0000000905059c11 */ /* 0x000fe200080f1406 */
[----:B------:R-:W-:Y:S01]  /*0e10*/  @!P1 IMAD.X R26, RZ, RZ, R3, P5 ;  /* 0x000000ffff1a9224 */ /* 0x000fe200028e0603 */
[----:B------:R-:W-:Y:S02]  /*0e20*/  @!P4 IADD3 R30, P0, PT, R10, UR28, RZ ;  /* 0x0000001c0a1ecc10 */ /* 0x000fe4000ff1e0ff */
[----:B------:R0:W-:Y:S01]  /*0e30*/  @!P3 STG.E desc[UR26][R14.64], R27 ;  /* 0x0000001b0e00b986 */ /* 0x0001e2000c10191a */
[----:B------:R-:W-:-:S02]  /*0e40*/  @!P1 LEA R6, P5, R7, UR6, 0x2 ;  /* 0x0000000607069c11 */ /* 0x000fc4000f8a10ff */
[----:B------:R-:W-:Y:S01]  /*0e50*/  @!P4 IADD3.X R31, PT, PT, R11, UR29, RZ, P0, !PT ;  /* 0x0000001d0b1fcc10 */ /* 0x000fe200087fe4ff */
[----:B------:R1:W-:Y:S01]  /*0e60*/  @!P3 STG.E desc[UR26][R8.64], R29 ;  /* 0x0000001d0800b986 */ /* 0x0003e2000c10191a */
[-C--:B------:R-:W-:Y:S02]  /*0e70*/  @!P4 IADD3 R13, P0, PT, R16, R30.reuse, RZ ;  /* 0x0000001e100dc210 */ /* 0x080fe40007f1e0ff */
[----:B------:R-:W-:Y:S02]  /*0e80*/  @!P1 LEA.HI.X R7, R7, UR7, R26, 0x2, P5 ;  /* 0x0000000707079c11 */ /* 0x000fe4000a8f141a */
[C---:B------:R-:W-:Y:S01]  /*0e90*/  @!P4 IADD3 R30, P5, PT, R13.reuse, R30, RZ ;  /* 0x0000001e0d1ec210 */ /* 0x040fe20007fbe0ff */
[--C-:B------:R-:W-:Y:S01]  /*0ea0*/  @!P4 IMAD.X R26, RZ, RZ, R31.reuse, P0 ;  /* 0x000000ffff1ac224 */ /* 0x100fe200000e061f */
[----:B------:R-:W-:Y:S02]  /*0eb0*/  @!P2 IADD3 R34, P3, PT, R10, UR4, RZ ;  /* 0x000000040a22ac10 */ /* 0x000fe4000ff7e0ff */
[----:B------:R-:W-:Y:S01]  /*0ec0*/  @!P4 LEA R12, P0, R13, UR25, 0x2 ;  /* 0x000000190d0ccc11 */ /* 0x000fe2000f8010ff */
[----:B------:R-:W-:-:S02]  /*0ed0*/  @!P4 IMAD.X R31, R26, 0x1, R31, P5 ;  /* 0x000000011a1fc824 */ /* 0x000fc400028e061f */
[C---:B------:R-:W-:Y:S01]  /*0ee0*/  @!P4 IMAD.SHL.U32 R28, R30.reuse, 0x4, RZ ;  /* 0x000000041e1cc824 */ /* 0x040fe200078e00ff */
[----:B------:R-:W-:Y:S01]  /*0ef0*/  @!P4 LEA.HI.X R13, R13, UR23, R26, 0x2, P0 ;  /* 0x000000170d0dcc11 */ /* 0x000fe200080f141a */
[----:B------:R-:W-:Y:S01]  /*0f00*/  IMAD.MOV.U32 R26, RZ, RZ, RZ ;  /* 0x000000ffff1a7224 */ /* 0x000fe200078e00ff */
[----:B------:R-:W-:Y:S02]  /*0f10*/  @!P4 SHF.L.U64.HI R30, R30, 0x2, R31 ;  /* 0x000000021e1ec819 */ /* 0x000fe4000001021f */
[----:B------:R-:W-:Y:S02]  /*0f20*/  @!P2 IADD3.X R31, PT, PT, R11, UR16, RZ, P3, !PT ;  /* 0x000000100b1fac10 */ /* 0x000fe40009ffe4ff */
[-C--:B0-----:R-:W-:Y:S01]  /*0f30*/  @!P2 IADD3 R15, P3, PT, R0, R34.reuse, RZ ;  /* 0x00000022000fa210 */ /* 0x081fe20007f7e0ff */
[----:B------:R0:W2:Y:S01]  /*0f40*/  @!P4 LDG.E R26, desc[UR26][R12.64] ;  /* 0x0000001a0c1ac981 */ /* 0x0000a2000c1e1900 */
[----:B------:R-:W-:Y:S02]  /*0f50*/  @!P4 IADD3 R10, P0, PT, R28, UR17, RZ ;  /* 0x000000111c0acc10 */ /* 0x000fe4000ff1e0ff */
[----:B------:R-:W-:Y:S01]  /*0f60*/  @!P2 IADD3 R34, P5, PT, R15, R34, RZ ;  /* 0x000000220f22a210 */ /* 0x000fe20007fbe0ff */
[----:B------:R-:W-:-:S04]  /*0f70*/  @!P2 IMAD.X R32, RZ, RZ, R31, P3 ;  /* 0x000000ffff20a224 */ /* 0x000fc800018e061f */
[----:B------:R-:W-:Y:S01]  /*0f80*/  @!P2 IMAD.X R31, R32, 0x1, R31, P5 ;  /* 0x00000001201fa824 */ /* 0x000fe200028e061f */
[----:B------:R-:W-:Y:S02]  /*0f90*/  @!P4 IADD3.X R11, PT, PT, R30, UR15, RZ, P0, !PT ;  /* 0x0000000f1e0bcc10 */ /* 0x000fe400087fe4ff */
[C---:B-1----:R-:W-:Y:S02]  /*0fa0*/  @!P2 LEA R8, P3, R15.reuse, UR25, 0x2 ;  /* 0x000000190f08ac11 */ /* 0x042fe4000f8610ff */
[C---:B------:R-:W-:Y:S01]  /*0fb0*/  @!P2 SHF.L.U64.HI R36, R34.reuse, 0x2, R31 ;  /* 0x000000022224a819 */ /* 0x040fe2000001021f */
[----:B------:R-:W-:Y:S01]  /*0fc0*/  @!P2 IMAD.SHL.U32 R34, R34, 0x4, RZ ;  /* 0x000000042222a824 */ /* 0x000fe200078e00ff */
[----:B------:R-:W-:Y:S01]  /*0fd0*/  @!P4 IADD3 R14, P0, PT, R28, UR19, RZ ;  /* 0x000000131c0ecc10 */ /* 0x000fe2000ff1e0ff */
[----:B------:R-:W-:Y:S01]  /*0fe0*/  IMAD.MOV.U32 R28, RZ, RZ, RZ ;  /* 0x000000ffff1c7224 */ /* 0x000fe200078e00ff */
[----:B------:R-:W-:Y:S02]  /*0ff0*/  @!P2 LEA.HI.X R9, R15, UR23, R32, 0x2, P3 ;  /* 0x000000170f09ac11 */ /* 0x000fe400098f1420 */
[----:B------:R-:W-:Y:S01]  /*1000*/  @!P4 IADD3.X R15, PT, PT, R30, UR20, RZ, P0, !PT ;  /* 0x000000141e0fcc10 */ /* 0x000fe200087fe4ff */
[----:B------:R-:W-:Y:S01]  /*1010*/  IMAD.MOV.U32 R30, RZ, RZ, RZ ;  /* 0x000000ffff1e7224 */ /* 0x000fe200078e00ff */
[----:B0-----:R-:W-:Y:S01]  /*1020*/  @!P2 IADD3 R12, P0, PT, R34, UR17, RZ ;  /* 0x00000011220cac10 */ /* 0x001fe2000ff1e0ff */
[----:B------:R-:W-:Y:S01]  /*1030*/  FMUL R31, R25, UR14 ;  /* 0x0000000e191f7c20 */ /* 0x000fe20008400000 */
[----:B------:R-:W-:Y:S01]  /*1040*/  FMUL R33, R23, UR14 ;  /* 0x0000000e17217c20 */ /* 0x000fe20008400000 */
[----:B------:R-:W-:Y:S01]  /*1050*/  IMAD.MOV.U32 R32, RZ, RZ, RZ ;  /* 0x000000ffff207224 */ /* 0x000fe200078e00ff */
[----:B------:R0:W3:Y:S01]  /*1060*/  @!P4 LDG.E R28, desc[UR26][R10.64] ;  /* 0x0000001a0a1cc981 */ /* 0x0000e2000c1e1900 */
[----:B------:R-:W-:-:S03]  /*1070*/  @!P2 IADD3.X R13, PT, PT, R36, UR15, RZ, P0, !PT ;  /* 0x0000000f240dac10 */ /* 0x000fc600087fe4ff */
[----:B------:R1:W4:Y:S04]  /*1080*/  @!P4 LDG.E R30, desc[UR26][R14.64] ;  /* 0x0000001a0e1ec981 */ /* 0x000328000c1e1900 */
[----:B------:R1:W-:Y:S01]  /*1090*/  @!P1 STG.E desc[UR26][R4.64], R31 ;  /* 0x0000001f04009986 */ /* 0x0003e2000c10191a */
[----:B0-----:R-:W-:Y:S02]  /*10a0*/  @!P2 IADD3 R10, P0, PT, R34, UR19, RZ ;  /* 0x00000013220aac10 */ /* 0x001fe4000ff1e0ff */
[----:B------:R-:W-:Y:S01]  /*10b0*/  CS2R R34, SRZ ;  /* 0x0000000000227805 */ /* 0x000fe2000001ff00 */
[----:B------:R0:W-:Y:S04]  /*10c0*/  @!P1 STG.E desc[UR26][R6.64], R33 ;  /* 0x0000002106009986 */ /* 0x0001e8000c10191a */
[----:B------:R-:W4:Y:S01]  /*10d0*/  @!P2 LDG.E R32, desc[UR26][R12.64] ;  /* 0x0000001a0c20a981 */ /* 0x000f22000c1e1900 */
[----:B------:R-:W-:-:S03]  /*10e0*/  @!P2 IADD3.X R11, PT, PT, R36, UR20, RZ, P0, !PT ;  /* 0x00000014240bac10 */ /* 0x000fc600087fe4ff */
[----:B------:R0:W4:Y:S04]  /*10f0*/  @!P2 LDG.E R34, desc[UR26][R8.64] ;  /* 0x0000001a0822a981 */ /* 0x000128000c1e1900 */
[----:B------:R0:W4:Y:S01]  /*1100*/  @!P2 LDG.E R35, desc[UR26][R10.64] ;  /* 0x0000001a0a23a981 */ /* 0x000122000c1e1900 */
[----:B------:R-:W0:Y:S01]  /*1110*/  S2UR UR5, SR_CgaCtaId ;  /* 0x00000000000579c3 */ /* 0x000e220000008800 */
[----:B-1----:R-:W-:-:S04]  /*1120*/  IADD3 R15, P5, PT, R2, UR4, RZ ;  /* 0x00000004020f7c10 */ /* 0x002fc8000ffbe0ff */
[CC--:B------:R-:W-:Y:S02]  /*1130*/  @!P4 IADD3 R4, P6, PT, R15.reuse, R16.reuse, RZ ;  /* 0x000000100f04c210 */ /* 0x0c0fe40007fde0ff */
[----:B------:R-:W-:Y:S02]  /*1140*/  @!P4 IADD3 R16, P3, PT, R15, R16, RZ ;  /* 0x000000100f10c210 */ /* 0x000fe40007f7e0ff */
[----:B------:R-:W-:Y:S01]  /*1150*/  IADD3 R15, P0, P1, R0, UR4, R15 ;  /* 0x00000004000f7c10 */ /* 0x000fe2000f91e00f */
[----:B------:R-:W-:Y:S01]  /*1160*/  UMOV UR4, 0x400 ;  /* 0x0000040000047882 */ /* 0x000fe20000000000 */
[----:B------:R-:W-:Y:S01]  /*1170*/  LOP3.LUT R5, RZ, R19, RZ, 0x33, !PT ;  /* 0x00000013ff057212 */ /* 0x000fe200078e33ff */
[----:B------:R-:W-:Y:S01]  /*1180*/  UIADD3 UR4, UPT, UPT, UR4, 0x20, URZ ;  /* 0x0000002004047890 */ /* 0x000fe2000fffe0ff */
[----:B------:R-:W-:Y:S01]  /*1190*/  LOP3.LUT R2, R22, 0x1f, RZ, 0xc0, !PT ;  /* 0x0000001f16027812 */ /* 0x000fe200078ec0ff */
[----:B0-----:R-:W-:Y:S02]  /*11a0*/  VIADD R7, R19, 0x2 ;  /* 0x0000000213077836 */ /* 0x001fe40000000000 */
[----:B------:R-:W-:-:S02]  /*11b0*/  IMAD.IADD R6, R5, 0x1, R22 ;  /* 0x0000000105067824 */ /* 0x000fc400078e0216 */
[----:B------:R-:W-:Y:S02]  /*11c0*/  IMAD R0, R2, 0x84, RZ ;  /* 0x0000008402007824 */ /* 0x000fe400078e02ff */
[----:B------:R-:W-:Y:S02]  /*11d0*/  VIADD R9, R19, 0x3 ;  /* 0x0000000313097836 */ /* 0x000fe40000000000 */
[----:B------:R-:W-:Y:S01]  /*11e0*/  IMAD.SHL.U32 R2, R17, 0x4, RZ ;  /* 0x0000000411027824 */ /* 0x000fe200078e00ff */
[----:B------:R-:W-:Y:S01]  /*11f0*/  ULEA UR4, UR5, UR4, 0x18 ;  /* 0x0000000405047291 */ /* 0x000fe2000f8ec0ff */
[----:B------:R-:W-:Y:S02]  /*1200*/  IMAD.IADD R7, R22, 0x1, -R7 ;  /* 0x0000000116077824 */ /* 0x000fe400078e0a07 */
[----:B------:R-:W-:Y:S02]  /*1210*/  IMAD.SHL.U32 R6, R6, 0x4, RZ ;  /* 0x0000000406067824 */ /* 0x000fe400078e00ff */
[----:B------:R-:W-:Y:S01]  /*1220*/  IMAD.IADD R8, R22, 0x1, -R9 ;  /* 0x0000000116087824 */ /* 0x000fe200078e0a09 */
[----:B------:R-:W-:Y:S01]  /*1230*/  LOP3.LUT R5, R2, 0x7c, RZ, 0xc0, !PT ;  /* 0x0000007c02057812 */ /* 0x000fe200078ec0ff */
[----:B------:R-:W-:-:S02]  /*1240*/  IMAD.U32 R11, RZ, RZ, UR4 ;  /* 0x00000004ff0b7e24 */ /* 0x000fc4000f8e00ff */
[----:B------:R-:W-:Y:S01]  /*1250*/  IMAD.SHL.U32 R2, R7, 0x4, RZ ;  /* 0x0000000407027824 */ /* 0x000fe200078e00ff */
[----:B------:R-:W-:Y:S01]  /*1260*/  LOP3.LUT R7, R6, 0x7c, RZ, 0xc0, !PT ;  /* 0x0000007c06077812 */ /* 0x000fe200078ec0ff */
[----:B------:R-:W-:Y:S01]  /*1270*/  IMAD.SHL.U32 R8, R8, 0x4, RZ ;  /* 0x0000000408087824 */ /* 0x000fe200078e00ff */
[----:B------:R-:W-:Y:S01]  /*1280*/  FMNMX3 R24, |R24|, RZ, |R21|, !PT ;  /* 0x000000ff18187276 */ /* 0x000fe20007800615 */
[----:B------:R-:W-:Y:S01]  /*1290*/  IMAD.IADD R14, R0, 0x1, R11 ;  /* 0x00000001000e7824 */ /* 0x000fe200078e020b */
[----:B------:R-:W-:Y:S02]  /*12a0*/  IADD3.X R6, PT, PT, R3, UR16, RZ, P5, !PT ;  /* 0x0000001003067c10 */ /* 0x000fe4000affe4ff */
[----:B------:R-:W-:Y:S01]  /*12b0*/  LOP3.LUT R13, R2, 0x7c, RZ, 0xc0, !PT ;  /* 0x0000007c020d7812 */ /* 0x000fe200078ec0ff */
[----:B------:R-:W-:Y:S01]  /*12c0*/  IMAD.IADD R10, R14, 0x1, R5 ;  /* 0x000000010e0a7824 */ /* 0x000fe200078e0205 */
[----:B------:R-:W-:Y:S01]  /*12d0*/  FMNMX R24, R24, |R25|, !PT ;  /* 0x4000001918187209 */ /* 0x000fe20007800000 */
[----:B------:R-:W-:Y:S01]  /*12e0*/  @!P4 IMAD.X R5, RZ, RZ, R6, P6 ;  /* 0x000000ffff05c224 */ /* 0x000fe200030e0606 */
[----:B------:R-:W-:-:S02]  /*12f0*/  LOP3.LUT R3, R8, 0x7c, RZ, 0xc0, !PT ;  /* 0x0000007c08037812 */ /* 0x000fc400078ec0ff */
[----:B------:R-:W-:Y:S01]  /*1300*/  @!P4 LEA R2, P5, R4, UR8, 0x2 ;  /* 0x000000080402cc11 */ /* 0x000fe2000f8a10ff */
[C---:B------:R-:W-:Y:S01]  /*1310*/  IMAD.IADD R12, R14.reuse, 0x1, R7 ;  /* 0x000000010e0c7824 */ /* 0x040fe200078e0207 */
[----:B------:R-:W-:Y:S01]  /*1320*/  FMNMX R21, |R23|, R24, !PT ;  /* 0x0000001817157209 */ /* 0x000fe20007800200 */
[C---:B------:R-:W-:Y:S02]  /*1330*/  IMAD.IADD R13, R14.reuse, 0x1, R13 ;  /* 0x000000010e0d7824 */ /* 0x040fe400078e020d */
[----:B------:R-:W-:Y:S01]  /*1340*/  IMAD.IADD R14, R14, 0x1, R3 ;  /* 0x000000010e0e7824 */ /* 0x000fe200078e0203 */
[----:B------:R-:W-:Y:S01]  /*1350*/  @!P4 LEA.HI.X R3, R4, UR9, R5, 0x2, P5 ;  /* 0x000000090403cc11 */ /* 0x000fe2000a8f1405 */
[--C-:B------:R-:W-:Y:S01]  /*1360*/  @!P4 IMAD.X R5, RZ, RZ, R6.reuse, P3 ;  /* 0x000000ffff05c224 */ /* 0x100fe200018e0606 */
[----:B------:R-:W-:Y:S02]  /*1370*/  IADD3.X R24, PT, PT, RZ, UR16, R6, P0, P1 ;  /* 0x00000010ff187c10 */ /* 0x000fe400087e2406 */
[----:B------:R-:W-:-:S02]  /*1380*/  @!P2 LEA R6, P1, R15, UR8, 0x2 ;  /* 0x000000080f06ac11 */ /* 0x000fc4000f8210ff */
[C---:B------:R-:W-:Y:S02]  /*1390*/  @!P2 LEA R8, P3, R15.reuse, UR6, 0x2 ;  /* 0x000000060f08ac11 */ /* 0x040fe4000f8610ff */
[C---:B------:R-:W-:Y:S02]  /*13a0*/  @!P4 LEA R4, P0, R16.reuse, UR6, 0x2 ;  /* 0x000000061004cc11 */ /* 0x040fe4000f8010ff */
[C-C-:B------:R-:W-:Y:S02]  /*13b0*/  @!P2 LEA.HI.X R7, R15.reuse, UR9, R24.reuse, 0x2, P1 ;  /* 0x000000090f07ac11 */ /* 0x140fe400088f1418 */
[----:B------:R-:W-:Y:S02]  /*13c0*/  @!P2 LEA.HI.X R9, R15, UR7, R24, 0x2, P3 ;  /* 0x000000070f09ac11 */ /* 0x000fe400098f1418 */
[----:B------:R-:W-:Y:S02]  /*13d0*/  @!P4 LEA.HI.X R5, R16, UR7, R5, 0x2, P0 ;  /* 0x000000071005cc11 */ /* 0x000fe400080f1405 */
[----:B------:R-:W-:Y:S01]  /*13e0*/  ISETP.GE.U32.AND P0, PT, R19, UR12, PT ;  /* 0x0000000c13007c0c */ /* 0x000fe2000bf06070 */
[----:B------:R0:W-:Y:S01]  /*13f0*/  STS [R10], R27 ;  /* 0x0000001b0a007388 */ /* 0x0001e20000000800 */
[----:B------:R-:W-:Y:S03]  /*1400*/  BSSY.RECONVERGENT B0, `(.L_x_5980) ;  /* 0x000007b000007945 */ /* 0x000fe60003800200 */
[----:B------:R-:W-:Y:S01]  /*1410*/  STS [R12], R31 ;  /* 0x0000001f0c007388 */ /* 0x000fe20000000800 */
[----:B---3--:R-:W-:-:S02]  /*1420*/  FSET.BF.GT.AND R23, R28, RZ, PT ;  /* 0x000000ff1c17720a */ /* 0x008fc40003804000 */
[----:B------:R-:W-:-:S03]  /*1430*/  FMNMX R15, RZ, R28, !PT ;  /* 0x0000001cff0f7209 */ /* 0x000fc60007800000 */
[----:B--2---:R-:W-:-:S04]  /*1440*/  FMUL R23, R23, R26 ;  /* 0x0000001a17177220 */ /* 0x004fc80000400000 */
[----:B----4-:R-:W-:Y:S01]  /*1450*/  FMUL R30, R23, R30 ;  /* 0x0000001e171e7220 */ /* 0x010fe20000400000 */
[----:B------:R-:W-:Y:S02]  /*1460*/  FSET.BF.GT.AND R25, R32, RZ, PT ;  /* 0x000000ff2019720a */ /* 0x000fe40003804000 */
[----:B------:R-:W-:-:S03]  /*1470*/  FMNMX R23, RZ, R32, !PT ;  /* 0x00000020ff177209 */ /* 0x000fc60007800000 */
[----:B------:R-:W-:Y:S01]  /*1480*/  FMUL R16, R25, R34 ;  /* 0x0000002219107220 */ /* 0x000fe20000400000 */
[----:B------:R-:W-:Y:S01]  /*1490*/  FMUL R26, R15, R26 ;  /* 0x0000001a0f1a7220 */ /* 0x000fe20000400000 */
[----:B------:R-:W-:Y:S02]  /*14a0*/  FMUL R34, R23, R34 ;  /* 0x0000002217227220 */ /* 0x000fe40000400000 */
[----:B------:R-:W-:Y:S01]  /*14b0*/  FMUL R16, R16, R35 ;  /* 0x0000002310107220 */ /* 0x000fe20000400000 */
[----:B------:R-:W-:Y:S01]  /*14c0*/  FMUL R28, R30, UR14 ;  /* 0x0000000e1e1c7c20 */ /* 0x000fe20008400000 */
[----:B------:R-:W-:Y:S01]  /*14d0*/  FMNMX R21, R21, |R30|, !PT ;  /* 0x4000001e15157209 */ /* 0x000fe20007800000 */
[----:B------:R-:W-:Y:S01]  /*14e0*/  FMUL R15, R26, UR14 ;  /* 0x0000000e1a0f7c20 */ /* 0x000fe20008400000 */
[----:B0-----:R-:W-:Y:S01]  /*14f0*/  FMUL R27, R16, UR14 ;  /* 0x0000000e101b7c20 */ /* 0x001fe20008400000 */
[----:B------:R-:W-:Y:S01]  /*1500*/  FMUL R23, R34, UR14 ;  /* 0x0000000e22177c20 */ /* 0x000fe20008400000 */
[----:B------:R-:W-:Y:S01]  /*1510*/  FMNMX R21, |R26|, R21, !PT ;  /* 0x000000151a157209 */ /* 0x000fe20007800200 */
[----:B------:R-:W-:Y:S01]  /*1520*/  @!P4 STG.E desc[UR26][R2.64], R28 ;  /* 0x0000001c0200c986 */ /* 0x000fe2000c10191a */
[----:B------:R-:W-:-:S03]  /*1530*/  IMAD.WIDE.U32 R24, R19, R20, RZ ;  /* 0x0000001413187225 */ /* 0x000fc600078e00ff */
[----:B------:R-:W-:Y:S01]  /*1540*/  @!P4 STG.E desc[UR26][R4.64], R15 ;  /* 0x0000000f0400c986 */ /* 0x000fe2000c10191a */
[----:B------:R-:W-:-:S03]  /*1550*/  FMNMX R21, R21, |R16|, !PT ;  /* 0x4000001015157209 */ /* 0x000fc60007800000 */
[----:B------:R-:W-:Y:S04]  /*1560*/  STS [R13], R28 ;  /* 0x0000001c0d007388 */ /* 0x000fe80000000800 */
[----:B------:R0:W-:Y:S04]  /*1570*/  @!P2 STG.E desc[UR26][R6.64], R27 ;  /* 0x0000001b0600a986 */ /* 0x0001e8000c10191a */
[----:B------:R1:W-:Y:S04]  /*1580*/  STS [R14], R27 ;  /* 0x0000001b0e007388 */ /* 0x0003e80000000800 */
[----:B------:R1:W-:Y:S01]  /*1590*/  @!P2 STG.E desc[UR26][R8.64], R23 ;  /* 0x000000170800a986 */ /* 0x0003e2000c10191a */
[----:B------:R-:W-:Y:S01]  /*15a0*/  IMAD R16, R19, R18, R25 ;  /* 0x0000001213107224 */ /* 0x000fe200078e0219 */
[----:B0-----:R-:W-:-:S02]  /*15b0*/  FMNMX R6, |R34|, R21, !PT ;  /* 0x0000001522067209 */ /* 0x001fc40007800200 */
        /* <DEDUP_REMOVED lines=22> */
.L_x_5984:
        /* <DEDUP_REMOVED lines=15> */
[----:B------:R-:W-:Y:S01]  /*1810*/  @!P3 LEA.HI.X R3, R3, UR11, R18, 0x2, P2 ;  /* 0x0000000b0303bc11 */ /* 0x000fe200090f1412 */
[----:B0-----:R-:W-:Y:S01]  /*1820*/  IMAD.MOV.U32 R18, RZ, RZ, R21 ;  /* 0x000000ffff127224 */ /* 0x001fe200078e0015 */
[----:B------:R-:W-:-:S13]  /*1830*/  ISETP.GE.U32.AND P2, PT, R4, UR13, PT ;  /* 0x0000000d04007c0c */ /* 0x000fda000bf46070 */
[----:B------:R-:W0:Y:S04]  /*1840*/  @!P2 LDS R30, [R9] ;  /* 0x00000000091ea984 */ /* 0x000e280000000800 */
[----:B-1----:R1:W-:Y:S01]  /*1850*/  @!P3 STG.E desc[UR26][R2.64], R37 ;  /* 0x000000250200b986 */ /* 0x0023e2000c10191a */
[----:B------:R-:W-:-:S04]  /*1860*/  IADD3 R35, P3, PT, R35, R20, RZ ;  /* 0x0000001423237210 */ /* 0x000fc80007f7e0ff */
[----:B------:R-:W-:Y:S01]  /*1870*/  @!P1 IADD3 R28, P4, PT, R28, R35, RZ ;  /* 0x000000231c1c9210 */ /* 0x000fe20007f9e0ff */
[----:B------:R-:W-:Y:S01]  /*1880*/  IMAD.X R5, R5, 0x1, R18, P3 ;  /* 0x0000000105057824 */ /* 0x000fe200018e0612 */
[----:B------:R-:W-:-:S03]  /*1890*/  ISETP.GE.U32.AND P3, PT, R27, UR13, PT ;  /* 0x0000000d1b007c0c */ /* 0x000fc6000bf66070 */
[----:B------:R-:W-:Y:S01]  /*18a0*/  @!P1 IMAD.X R32, RZ, RZ, R5, P4 ;  /* 0x000000ffff209224 */ /* 0x000fe200020e0605 */
[----:B-1----:R-:W-:-:S04]  /*18b0*/  @!P1 LEA R2, P4, R28, UR10, 0x2 ;  /* 0x0000000a1c029c11 */ /* 0x002fc8000f8810ff */
[----:B------:R-:W-:-:S05]  /*18c0*/  @!P1 LEA.HI.X R3, R28, UR11, R32, 0x2, P4 ;  /* 0x0000000b1c039c11 */ /* 0x000fca000a0f1420 */
[----:B------:R1:W3:Y:S04]  /*18d0*/  @!P3 LDS R37, [R9+0x4] ;  /* 0x000004000925b984 */ /* 0x0002e80000000800 */
[----:B--2---:R2:W-:Y:S01]  /*18e0*/  @!P1 STG.E desc[UR26][R2.64], R31 ;  /* 0x0000001f02009986 */ /* 0x0045e2000c10191a */
[----:B------:R-:W-:Y:S01]  /*18f0*/  IADD3 R35, P1, PT, R35, R20, RZ ;  /* 0x0000001423237210 */ /* 0x000fe20007f3e0ff */
[----:B-1----:R-:W-:-:S04]  /*1900*/  VIADD R9, R9, 0x10 ;  /* 0x0000001009097836 */ /* 0x002fc80000000000 */
[----:B------:R-:W-:Y:S01]  /*1910*/  IMAD.X R32, R5, 0x1, R18, P1 ;  /* 0x0000000105207824 */ /* 0x000fe200008e0612 */
[----:B------:R-:W-:-:S05]  /*1920*/  @!P2 IADD3 R5, P1, PT, R4, R35, RZ ;  /* 0x000000230405a210 */ /* 0x000fca0007f3e0ff */
[----:B------:R-:W-:Y:S01]  /*1930*/  @!P2 IMAD.X R28, RZ, RZ, R32, P1 ;  /* 0x000000ffff1ca224 */ /* 0x000fe200008e0620 */
[----:B------:R-:W-:-:S04]  /*1940*/  @!P2 LEA R4, P1, R5, UR10, 0x2 ;  /* 0x0000000a0504ac11 */ /* 0x000fc8000f8210ff */
[----:B------:R-:W-:Y:S02]  /*1950*/  @!P2 LEA.HI.X R5, R5, UR11, R28, 0x2, P1 ;  /* 0x0000000b0505ac11 */ /* 0x000fe400088f141c */
[----:B------:R-:W-:-:S03]  /*1960*/  IADD3 R35, P1, PT, R35, R20, RZ ;  /* 0x0000001423237210 */ /* 0x000fc60007f3e0ff */
[----:B0-----:R0:W-:Y:S01]  /*1970*/  @!P2 STG.E desc[UR26][R4.64], R30 ;  /* 0x0000001e0400a986 */ /* 0x0011e2000c10191a */
        /* <DEDUP_REMOVED lines=8> */
[----:B---3--:R1:W-:Y:S02]  /*1a00*/  @!P3 STG.E desc[UR26][R2.64], R37 ;  /* 0x000000250200b986 */ /* 0x0083e4000c10191a */
[----:B0-----:R-:W-:Y:S01]  /*1a10*/  IMAD.X R5, R32, 0x1, R18, P1 ;  /* 0x0000000120057824 */ /* 0x001fe200008e0612 */
[----:B------:R-:W-:Y:S07]  /*1a20*/  @P2 BRA `(.L_x_5984) ;  /* 0xfffffffc003c2947 */ /* 0x000fee000383ffff */
.L_x_5983:
[----:B------:R-:W-:Y:S05]  /*1a30*/  BSYNC.RECONVERGENT B1 ;  /* 0x0000000000017941 */ /* 0x000fea0003800200 */
.L_x_5982:
[----:B------:R-:W-:Y:S05]  /*1a40*/  @!P0 BRA `(.L_x_5981) ;  /* 0x0000000000588947 */ /* 0x000fea0003800000 */
[----:B-1----:R-:W-:Y:S01]  /*1a50*/  IMAD R3, R7, 0x10, R0 ;  /* 0x0000001007037824 */ /* 0x002fe200078e0200 */
[----:B------:R-:W0:Y:S01]  /*1a60*/  LDCU.64 UR4, c[0x0][0x3c0] ;  /* 0x00007800ff0477ac */ /* 0x000e220008000a00 */
[----:B------:R-:W-:Y:S02]  /*1a70*/  IMAD.MOV R26, RZ, RZ, -R26 ;  /* 0x000000ffff1a7224 */ /* 0x000fe400078e0a1a */
[----:B------:R-:W-:-:S04]  /*1a80*/  IMAD R8, R8, 0x4, R3 ;  /* 0x0000000408087824 */ /* 0x000fc800078e0203 */
[----:B------:R-:W-:-:S07]  /*1a90*/  IMAD.IADD R8, R11, 0x1, R8 ;  /* 0x000000010b087824 */ /* 0x000fce00078e0208 */
.L_x_5985:
        /* <DEDUP_REMOVED lines=17> */
.L_x_5981:
[----:B------:R-:W-:Y:S05]  /*1bb0*/  BSYNC.RECONVERGENT B0 ;  /* 0x0000000000007941 */ /* 0x000fea0003800200 */
.L_x_5980:
        /* <DEDUP_REMOVED lines=11> */
[----:B------:R-:W-:Y:S01]  /*1c70*/  VIADD R4, R19, -UR12 ;  /* 0x8000000c13047c36 */ /* 0x000fe20008000000 */
[----:B------:R-:W-:Y:S01]  /*1c80*/  BSSY.RECONVERGENT B1, `(.L_x_5988) ;  /* 0x0000046000017945 */ /* 0x000fe20003800200 */
[----:B-12---:R-:W-:-:S03]  /*1c90*/  IMAD.U32 R2, RZ, RZ, UR12 ;  /* 0x0000000cff027e24 */ /* 0x006fc6000f8e00ff */
[----:B------:R-:W-:Y:S01]  /*1ca0*/  ISETP.GT.U32.AND P2, PT, R4, -0x4, PT ;  /* 0xfffffffc0400780c */ /* 0x000fe20003f44070 */
[----:B0-----:R-:W-:Y:S01]  /*1cb0*/  IMAD R3, R18, UR4, RZ ;  /* 0x0000000412037c24 */ /* 0x001fe2000f8e02ff */
[----:B------:R-:W-:Y:S01]  /*1cc0*/  LOP3.LUT R18, R2, 0x3, RZ, 0xc0, !PT ;  /* 0x0000000302127812 */ /* 0x000fe200078ec0ff */
[----:B---3--:R-:W-:-:S03]  /*1cd0*/  IMAD.WIDE.U32 R14, R20, UR4, RZ ;  /* 0x00000004140e7c25 */ /* 0x008fc6000f8e00ff */
[----:B------:R-:W-:Y:S01]  /*1ce0*/  ISETP.NE.AND P0, PT, R18, RZ, PT ;  /* 0x000000ff1200720c */ /* 0x000fe20003f05270 */
        /* <DEDUP_REMOVED lines=15> */
.L_x_5990:
[C---:B0-----:R-:W-:Y:S01]  /*1de0*/  VIADD R2, R17.reuse, 0xffffffff ;  /* 0xffffffff11027836 */ /* 0x041fe20000000000 */
        /* <DEDUP_REMOVED lines=31> */
[C---:B------:R-:W-:Y:S02]  /*1fe0*/  @!P2 LEA R8, P5, R9.reuse, R10, 0x2 ;  /* 0x0000000a0908a211 */ /* 0x040fe400078a10ff */
[----:B------:R-:W-:Y:S02]  /*1ff0*/  IADD3.X R26, PT, PT, R16, UR7, RZ, P6, !PT ;  /* 0x00000007101a7c10 */ /* 0x000fe4000b7fe4ff */
[----:B------:R-:W-:Y:S02]  /*2000*/  @!P2 LEA.HI.X R9, R9, R14, R12, 0x2, P5 ;  /* 0x0000000e0909a211 */ /* 0x000fe400028f140c */
        /* <DEDUP_REMOVED lines=13> */
.L_x_5989:
[----:B------:R-:W-:Y:S05]  /*20e0*/  BSYNC.RECONVERGENT B1 ;  /* 0x0000000000017941 */ /* 0x000fea0003800200 */
.L_x_5988:
[----:B------:R-:W-:Y:S05]  /*20f0*/  @!P0 BRA `(.L_x_5987) ;  /* 0x0000000000508947 */ /* 0x000fea0003800000 */
[----:B------:R-:W-:Y:S01]  /*2100*/  IMAD R0, R7, 0x10, R0 ;  /* 0x0000001007007824 */ /* 0x000fe200078e0200 */
[----:B------:R-:W1:Y:S01]  /*2110*/  LDCU.64 UR4, c[0x0][0x3c0] ;  /* 0x00007800ff0477ac */ /* 0x000e620008000a00 */
[----:B------:R-:W-:Y:S02]  /*2120*/  IMAD.MOV R18, RZ, RZ, -R18 ;  /* 0x000000ffff127224 */ /* 0x000fe400078e0a12 */
[----:B------:R-:W-:-:S04]  /*2130*/  IMAD R0, R15, 0x4, R0 ;  /* 0x000000040f007824 */ /* 0x000fc800078e0200 */
[----:B------:R-:W-:-:S07]  /*2140*/  IMAD.IADD R0, R11, 0x1, R0 ;  /* 0x000000010b007824 */ /* 0x000fce00078e0200 */
.L_x_5991:
[----:B------:R-:W-:Y:S01]  /*2150*/  LOP3.LUT R17, R17, 0x1f, RZ, 0xc0, !PT ;  /* 0x0000001f11117812 */ /* 0x000fe200078ec0ff */
[----:B------:R-:W-:-:S03]  /*2160*/  VIADD R18, R18, 0x1 ;  /* 0x0000000112127836 */ /* 0x000fc60000000000 */
[----:B------:R-:W-:-:S13]  /*2170*/  ISETP.GE.U32.AND P0, PT, R17, UR13, PT ;  /* 0x0000000d11007c0c */ /* 0x000fda000bf06070 */
[----:B0---4-:R0:W2:Y:S01]  /*2180*/  @!P0 LDS R5, [R0] ;  /* 0x0000000000058984 */ /* 0x0110a20000000800 */
[C---:B------:R-:W-:Y:S01]  /*2190*/  @!P0 IADD3 R3, P1, PT, R17.reuse, R24, RZ ;  /* 0x0000001811038210 */ /* 0x040fe20007f3e0ff */
[----:B------:R-:W-:-:S04]  /*21a0*/  VIADD R17, R17, 0x1f ;  /* 0x0000001f11117836 */ /* 0x000fc80000000000 */
[----:B------:R-:W-:Y:S01]  /*21b0*/  @!P0 IMAD.X R4, RZ, RZ, R16, P1 ;  /* 0x000000ffff048224 */ /* 0x000fe200008e0610 */
[----:B------:R-:W-:Y:S01]  /*21c0*/  @!P0 LEA R2, P1, R3, R10, 0x2 ;  /* 0x0000000a03028211 */ /* 0x000fe200078210ff */
[----:B0-----:R-:W-:-:S03]  /*21d0*/  VIADD R0, R0, 0x4 ;  /* 0x0000000400007836 */ /* 0x001fc60000000000 */
[----:B------:R-:W-:Y:S02]  /*21e0*/  @!P0 LEA.HI.X R3, R3, R14, R4, 0x2, P1 ;  /* 0x0000000e03038211 */ /* 0x000fe400008f1404 */
[----:B------:R-:W-:-:S03]  /*21f0*/  ISETP.NE.AND P1, PT, R18, RZ, PT ;  /* 0x000000ff1200720c */ /* 0x000fc60003f25270 */
[----:B--2---:R4:W-:Y:S01]  /*2200*/  @!P0 STG.E desc[UR26][R2.64], R5 ;  /* 0x0000000502008986 */ /* 0x0049e2000c10191a */
[----:B-1----:R-:W-:-:S04]  /*2210*/  IADD3 R24, P0, PT, R24, UR4, RZ ;  /* 0x0000000418187c10 */ /* 0x002fc8000ff1e0ff */
[----:B------:R-:W-:-:S05]  /*2220*/  IADD3.X R16, PT, PT, R16, UR5, RZ, P0, !PT ;  /* 0x0000000510107c10 */ /* 0x000fca00087fe4ff */
[----:B------:R-:W-:Y:S05]  /*2230*/  @P1 BRA `(.L_x_5991) ;  /* 0xfffffffc00c41947 */ /* 0x000fea000383ffff */
.L_x_5987:
[----:B------:R-:W-:Y:S05]  /*2240*/  BSYNC.RECONVERGENT B0 ;  /* 0x0000000000007941 */ /* 0x000fea0003800200 */
.L_x_5986:
[----:B------:R-:W5:Y:S02]  /*2250*/  LDCU.64 UR4, c[0x0][0x3a8] ;  /* 0x00007500ff0477ac */ /* 0x000f640008000a00 */
[----:B-----5:R-:W-:-:S04]  /*2260*/  UISETP.NE.U32.AND UP0, UPT, UR4, URZ, UPT ;  /* 0x000000ff0400728c */ /* 0x020fc8000bf05070 */
[----:B------:R-:W-:Y:S01]  /*2270*/  UISETP.NE.AND.EX UP0, UPT, UR5, URZ, UPT, UP0 ;  /* 0x000000ff0500728c */ /* 0x000fe2000bf05300 */
[----:B------:R-:W-:Y:S08]  /*2280*/  BAR.SYNC.DEFER_BLOCKING 0x0 ;  /* 0x0000000000007b1d */ /* 0x000ff00000010000 */
[----:B------:R-:W-:Y:S05]  /*2290*/  BRA.U !UP0, `(.L_x_5992) ;  /* 0x0000000108a07547 */ /* 0x000fea000b800000 */
[----:B012-4-:R-:W0:Y:S01]  /*22a0*/  SHFL.DOWN PT, R3, R6, 0x10, 0x1f ;  /* 0x0a001f0006037f89 */ /* 0x017e2200000e0000 */
[----:B------:R-:W-:Y:S01]  /*22b0*/  LOP3.LUT P0, RZ, R22, 0x1f, RZ, 0xc0, !PT ;  /* 0x0000001f16ff7812 */ /* 0x000fe2000780c0ff */
[----:B------:R-:W-:-:S12]  /*22c0*/  BSSY B0, `(.L_x_5992) ;  /* 0x0000025000007945 */ /* 0x000fd80003800000 */
[----:B------:R-:W1:Y:S01]  /*22d0*/  @!P0 S2R R11, SR_CgaCtaId ;  /* 0x00000000000b8919 */ /* 0x000e620000008800 */
[----:B------:R-:W-:Y:S02]  /*22e0*/  @!P0 MOV R4, 0x400 ;  /* 0x0000040000048802 */ /* 0x000fe40000000f00 */
[----:B0-----:R-:W-:-:S05]  /*22f0*/  FMNMX R3, R6, R3, !PT ;  /* 0x0000000306037209 */ /* 0x001fca0007800000 */
[----:B------:R-:W0:Y:S01]  /*2300*/  SHFL.DOWN PT, R0, R3, 0x8, 0x1f ;  /* 0x09001f0003007f89 */ /* 0x000e2200000e0000 */
[----:B-1----:R-:W-:-:S05]  /*2310*/  @!P0 LEA R4, R11, R4, 0x18 ;  /* 0x000000040b048211 */ /* 0x002fca00078ec0ff */
        /* <DEDUP_REMOVED lines=26> */
.L_x_6000:
[----:B------:R-:W-:Y:S02]  /*24c0*/  ISETP.NE.AND P0, PT, R22, RZ, PT ;  /* 0x000000ff1600720c */ /* 0x000fe40003f05270 */
[----:B-1----:R-:W-:-:S11]  /*24d0*/  FMNMX R5, R2, R5, !PT ;  /* 0x0000000502057209 */ /* 0x002fd60007800000 */
[----:B------:R-:W-:Y:S05]  /*24e0*/  @P0 BRA `(.L_x_5993) ;  /* 0x0000000000080947 */ /* 0x000fea0003800000 */
[----:B0-----:R-:W0:Y:S02]  /*24f0*/  LDC.64 R2, c[0x0][0x3a8] ;  /* 0x0000ea00ff027b82 */ /* 0x001e240000000a00 */
[----:B0-----:R1:W-:Y:S02]  /*2500*/  REDG.E.MAX.S32.STRONG.GPU desc[UR26][R2.64], R5 ;  /* 0x000000050200798e */ /* 0x0013e4000d12e31a */
.L_x_5993:
[----:B------:R-:W-:Y:S05]  /*2510*/  BSYNC B0 ;  /* 0x0000000000007941 */ /* 0x000fea0003800000 */
.L_x_5992:
        /* <DEDUP_REMOVED lines=11> */
[----:B01234-:R-:W-:Y:S05]  /*25d0*/  CALL.REL.NOINC `($__internal_177_$__cuda_sm20_rcp_rn_f32_slowpath) ;  /* 0x0000000400987944 */ /* 0x01ffea0003c00000 */
[----:B------:R-:W-:Y:S05]  /*25e0*/  BRA `(.L_x_5996) ;  /* 0x0000000000147947 */ /* 0x000fea0003800000 */
.L_x_5995:
[----:B01--4-:R-:W0:Y:S01]  /*25f0*/  MUFU.RCP R5, UR14 ;  /* 0x0000000e00057d08 */ /* 0x013e220008001000 */
[----:B------:R-:W-:-:S04]  /*2600*/  IMAD.U32 R0, RZ, RZ, UR14 ;  /* 0x0000000eff007e24 */ /* 0x000fc8000f8e00ff */
[----:B0-----:R-:W-:-:S04]  /*2610*/  FFMA R0, R5, R0, -1 ;  /* 0xbf80000005007423 */ /* 0x001fc80000000000 */
[----:B------:R-:W-:-:S04]  /*2620*/  FADD.FTZ R0, -R0, -RZ ;  /* 0x800000ff00007221 */ /* 0x000fc80000010100 */
[----:B------:R-:W-:-:S07]  /*2630*/  FFMA R5, R5, R0, R5 ;  /* 0x0000000005057223 */ /* 0x000fce0000000005 */
.L_x_5996:
[----:B--2---:R-:W0:Y:S02]  /*2640*/  LDC.64 R2, c[0x0][0x3b0] ;  /* 0x0000ec00ff027b82 */ /* 0x004e240000000a00 */
[----:B0-----:R-:W-:Y:S01]  /*2650*/  STG.E desc[UR26][R2.64], R5 ;  /* 0x0000000502007986 */ /* 0x001fe2000c10191a */
[----:B------:R-:W-:Y:S05]  /*2660*/  EXIT ;  /* 0x000000000000794d */ /* 0x000fea0003800000 */
.L_x_5994:
[----:B------:R-:W-:Y:S02]  /*2670*/  IMAD.MOV.U32 R7, RZ, RZ, 0x4 ;  /* 0x00000004ff077424 */ /* 0x000fe400078e00ff */
[----:B------:R-:W-:Y:S02]  /*2680*/  IMAD.MOV.U32 R9, RZ, RZ, 0x1f ;  /* 0x0000001fff097424 */ /* 0x000fe400078e00ff */
[----:B------:R-:W-:-:S07]  /*2690*/  IMAD.MOV.U32 R4, RZ, RZ, -0x1 ;  /* 0xffffffffff047424 */ /* 0x000fce00078e00ff */
[----:B01-3--:R-:W-:Y:S05]  /*26a0*/  WARPSYNC.COLLECTIVE R4, `(.L_x_5997) ;  /* 0x0000000004087348 */ /* 0x00bfea0003c00000 */
[----:B-1----:R1:W2:Y:S02]  /*26b0*/  SHFL.DOWN P0, R5, R0, R7, R9 ;  /* 0x0800000700057389 */ /* 0x0022a40000000009 */
[----:B0123--:R-:W-:Y:S05]  /*26c0*/  ENDCOLLECTIVE ;  /* 0x000000000000791b */ /* 0x00ffea0003800000 */
.L_x_5997:
[----:B------:R-:W-:Y:S02]  /*26d0*/  IMAD.MOV.U32 R7, RZ, RZ, 0x2 ;  /* 0x00000002ff077424 */ /* 0x000fe400078e00ff */
[----:B------:R-:W-:-:S05]  /*26e0*/  IMAD.MOV.U32 R3, RZ, RZ, R5 ;  /* 0x000000ffff037224 */ /* 0x000fca00078e0005 */
[----:B------:R-:W-:-:S05]  /*26f0*/  FMNMX R3, R3, R0, !PT ;  /* 0x0000000003037209 */ /* 0x000fca0007800000 */
[----:B------:R-:W-:-:S07]  /*2700*/  IMAD.MOV.U32 R0, RZ, RZ, R3 ;  /* 0x000000ffff007224 */ /* 0x000fce00078e0003 */
[----:B------:R-:W-:Y:S05]  /*2710*/  WARPSYNC.COLLECTIVE R4, `(.L_x_5998) ;  /* 0x0000000004087348 */ /* 0x000fea0003c00000 */
[----:B------:R0:W1:Y:S02]  /*2720*/  SHFL.DOWN P0, R5, R0, R7, R9 ;  /* 0x0800000700057389 */ /* 0x0000640000000009 */
[----:B01----:R-:W-:Y:S05]  /*2730*/  ENDCOLLECTIVE ;  /* 0x000000000000791b */ /* 0x003fea0003800000 */
.L_x_5998:
[----:B------:R-:W-:Y:S02]  /*2740*/  IMAD.MOV.U32 R7, RZ, RZ, 0x1 ;  /* 0x00000001ff077424 */ /* 0x000fe400078e00ff */
[----:B------:R-:W-:-:S05]  /*2750*/  IMAD.MOV.U32 R2, RZ, RZ, R5 ;  /* 0x000000ffff027224 */ /* 0x000fca00078e0005 */
[----:B------:R-:W-:-:S05]  /*2760*/  FMNMX R2, R3, R2, !PT ;  /* 0x0000000203027209 */ /* 0x000fca0007800000 */
[----:B------:R-:W-:-:S07]  /*2770*/  IMAD.MOV.U32 R0, RZ, RZ, R2 ;  /* 0x000000ffff007224 */ /* 0x000fce00078e0002 */
[----:B------:R-:W-:Y:S05]  /*2780*/  WARPSYNC.COLLECTIVE R4, `(.L_x_5999) ;  /* 0x0000000004087348 */ /* 0x000fea0003c00000 */
[----:B------:R0:W1:Y:S02]  /*2790*/  SHFL.DOWN P0, R5, R0, R7, R9 ;  /* 0x0800000700057389 */ /* 0x0000640000000009 */
[----:B01----:R-:W-:Y:S05]  /*27a0*/  ENDCOLLECTIVE ;  /* 0x000000000000791b */ /* 0x003fea0003800000 */
.L_x_5999:
[----:B------:R-:W-:Y:S05]  /*27b0*/  BRA `(.L_x_6000) ;  /* 0xfffffffc00407947 */ /* 0x000fea000383ffff */
        .weak           $__internal_176_$__cuda_sm20_div_u64
        .type           $__internal_176_$__cuda_sm20_div_u64,@function
        .size           $__internal_176_$__cuda_sm20_div_u64,($__internal_177_$__cuda_sm20_rcp_rn_f32_slowpath - $__internal_176_$__cuda_sm20_div_u64)
$__internal_176_$__cuda_sm20_div_u64:
        /* <DEDUP_REMOVED lines=71> */
[----:B------:R-:W-:Y:S11]  /*2c30*/  RET.REL.NODEC R2 `(_ZN18transformer_engine6detail43dgated_act_cast_transpose_kernel_notalignedILi1ELi1EfffNS_5EmptyEXadL_ZNS_5dreluIffEET_T0_RKS2_EEXadL_ZNS_4reluIffEES4_S5_S7_EEEEvPKT2_SB_PT3_SD_PKT1_PSE_SH_mmm) ;  /* 0xffffffd002f07950 */ /* 0x000ff60003c3ffff */
        .weak           $__internal_177_$__cuda_sm20_rcp_rn_f32_slowpath
        .type           $__internal_177_$__cuda_sm20_rcp_rn_f32_slowpath,@function
        .size           $__internal_177_$__cuda_sm20_rcp_rn_f32_slowpath,(.L_x_29478 - $__internal_177_$__cuda_sm20_rcp_rn_f32_slowpath)
$__internal_177_$__cuda_sm20_rcp_rn_f32_slowpath:
        /* <DEDUP_REMOVED lines=15> */
.L_x_6001:
        /* <DEDUP_REMOVED lines=33> */
.L_x_6003:
[----:B------:R0:W1:Y:S02]  /*2f40*/  MUFU.RCP R2, R0 ;  /* 0x0000000000027308 */ /* 0x0000640000001000 */
.L_x_6002:
[----:B-1-3--:R-:W-:Y:S02]  /*2f50*/  IMAD.MOV.U32 R5, RZ, RZ, R2 ;  /* 0x000000ffff057224 */ /* 0x00afe400078e0002 */
[----:B------:R-:W-:Y:S02]  /*2f60*/  IMAD.MOV.U32 R2, RZ, RZ, R7 ;  /* 0x000000ffff027224 */ /* 0x000fe400078e0007 */
[----:B------:R-:W-:-:S04]  /*2f70*/  IMAD.MOV.U32 R3, RZ, RZ, 0x0 ;  /* 0x00000000ff037424 */ /* 0x000fc800078e00ff */
[----:B0-2---:R-:W-:Y:S05]  /*2f80*/  RET.REL.NODEC R2 `(_ZN18transformer_engine6detail43dgated_act_cast_transpose_kernel_notalignedILi1ELi1EfffNS_5EmptyEXadL_ZNS_5dreluIffEET_T0_RKS2_EEXadL_ZNS_4reluIffEES4_S5_S7_EEEEvPKT2_SB_PT3_SD_PKT1_PSE_SH_mmm) ;  /* 0xffffffd0021c7950 */ /* 0x005fea0003c3ffff */
.L_x_6004:
        /* <DEDUP_REMOVED lines=15> */
.L_x_29478:


//--------------------- .text._ZN18transformer_engine6detail32dgated_act_cast_transpose_kernelILi1ELi1EfffNS_5EmptyEXadL_ZNS_5dreluIffEET_T0_RKS2_EEXadL_ZNS_4reluIffEES4_S5_S7_EEEEvPKT2_SB_PT3_SD_PKT1_PSE_SH_mmm --------------------------
	.section	.text._ZN18transformer_engine6detail32dgated_act_cast_transpose_kernelILi1ELi1EfffNS_5EmptyEXadL_ZNS_5dreluIffEET_T0_RKS2_EEXadL_ZNS_4reluIffEES4_S5_S7_EEEEvPKT2_SB_PT3_SD_PKT1_PSE_SH_mmm,"ax",@progbits
	.align	128
        .global         _ZN18transformer_engine6detail32dgated_act_cast_transpose_kernelILi1ELi1EfffNS_5EmptyEXadL_ZNS_5dreluIffEET_T0_RKS2_EEXadL_ZNS_4reluIffEES4_S5_S7_EEEEvPKT2_SB_PT3_SD_PKT1_PSE_SH_mmm
        .type           _ZN18transformer_engine6detail32dgated_act_cast_transpose_kernelILi1ELi1EfffNS_5EmptyEXadL_ZNS_5dreluIffEET_T0_RKS2_EEXadL_ZNS_4reluIffEES4_S5_S7_EEEEvPKT2_SB_PT3_SD_PKT1_PSE_SH_mmm,@function
        .size           _ZN18transformer_engine6detail32dgated_act_cast_transpose_kernelILi1ELi1EfffNS_5EmptyEXadL_ZNS_5dreluIffEET_T0_RKS2_EEXadL_ZNS_4reluIffEES4_S5_S7_EEEEvPKT2_SB_PT3_SD_PKT1_PSE_SH_mmm,(.L_x_29480 - _ZN18transformer_engine6detail32dgated_act_cast_transpose_kernelILi1ELi1EfffNS_5EmptyEXadL_ZNS_5dreluIffEET_T0_RKS2_EEXadL_ZNS_4reluIffEES4_S5_S7_EEEEvPKT2_SB_PT3_SD_PKT1_PSE_SH_mmm)
        .other          _ZN18transformer_engine6detail32dgated_act_cast_transpose_kernelILi1ELi1EfffNS_5EmptyEXadL_ZNS_5dreluIffEET_T0_RKS2_EEXadL_ZNS_4reluIffEES4_S5_S7_EEEEvPKT2_SB_PT3_SD_PKT1_PSE_SH_mmm,@"STO_CUDA_ENTRY STV_DEFAULT"
_ZN18transformer_engine6detail32dgated_act_cast_transpose_kernelILi1ELi1EfffNS_5EmptyEXadL_ZNS_5dreluIffEET_T0_RKS2_EEXadL_ZNS_4reluIffEES4_S5_S7_EEEEvPKT2_SB_PT3_SD_PKT1_PSE_SH_mmm:
.text._ZN18transformer_engine6detail32dgated_act_cast_transpose_kernelILi1ELi1EfffNS_5EmptyEXadL_ZNS_5dreluIffEET_T0_RKS2_EEXadL_ZNS_4reluIffEES4_S5_S7_EEEEvPKT2_SB_PT3_SD_PKT1_PSE_SH_mmm:
        /* <DEDUP_REMOVED lines=39> */
.L_x_6005:
[----:B------:R-:W-:-:S07]  /*0270*/  MOV R4, 0x290 ;  /* 0x0000029000047802 */ /* 0x000fce0000000f00 */
[----:B------:R-:W-:Y:S05]  /*0280*/  CALL.REL.NOINC `($__internal_178_$__cuda_sm20_div_u64) ;  /* 0x0000001400e07944 */ /* 0x000fea0003c00000 */
        /* <DEDUP_REMOVED lines=11> */
.L_x_6006:
        /* <DEDUP_REMOVED lines=9> */
[----:B-1----:R-:W-:-:S04]  /*03d0*/  ISETP.NE.U32.AND P0, PT, RZ, UR18, PT ;  /* 0x00000012ff007c0c */ /* 0x002fc8000bf05070 */
[----:B------:R-:W-:Y:S01]  /*03e0*/  ISETP.NE.AND.EX P0, PT, RZ, UR19, PT, P0 ;  /* 0x00000013ff007c0c */ /* 0x000fe2000bf05300 */
[----:B---3--:R-:W-:Y:S02]  /*03f0*/  UIMAD UR17, UR5, UR12, URZ ;  /* 0x0000000c051172a4 */ /* 0x008fe4000f8e02ff */
[----:B------:R-:W-:Y:S02]  /*0400*/  UIMAD.WIDE.U32 UR14, UR4, UR12, URZ ;  /* 0x0000000c040e72a5 */ /* 0x000fe4000f8e00ff */
[----:B------:R-:W-:Y:S02]  /*0410*/  UIMAD UR17, UR4, UR13, UR17 ;  /* 0x0000000d041172a4 */ /* 0x000fe4000f8e0211 */
[----:B------:R-:W-:Y:S01]  /*0420*/  ULEA UR20, UP2, UR14, UR20, 0x6 ;  /* 0x000000140e147291 */ /* 0x000fe2000f8430ff */
[----:B0-----:R-:W-:Y:S01]  /*0430*/  SHF.R.U32.HI R2, RZ, 0x5, R0 ;  /* 0x00000005ff027819 */ /* 0x001fe20000011600 */
[----:B------:R-:W-:Y:S02]  /*0440*/  UIADD3 UR15, UPT, UPT, UR15, UR17, URZ ;  /* 0x000000110f0f7290 */ /* 0x000fe4000fffe0ff */
[----:B------:R-:W-:-:S02]  /*0450*/  UIADD3 UR22, UP0, UPT, UR23, UR14, URZ ;  /* 0x0000000e17167290 */ /* 0x000fc4000ff1e0ff */
[----:B------:R-:W5:Y:S01]  /*0460*/  @P0 LDC.64 R18, c[0x0][0x3a0] ;  /* 0x0000e800ff120b82 */ /* 0x000f620000000a00 */
[----:B------:R-:W-:Y:S01]  /*0470*/  IMAD.SHL.U32 R7, R2, 0x4, RZ ;  /* 0x0000000402077824 */ /* 0x000fe200078e00ff */
[----:B------:R-:W-:Y:S02]  /*0480*/  ULEA.HI.X UR14, UR14, UR7, UR15, 0x6, UP2 ;  /* 0x000000070e0e7291 */ /* 0x000fe400090f340f */
[----:B------:R-:W-:Y:S01]  /*0490*/  USHF.L.U32 UR19, UR20, 0x2, URZ ;  /* 0x0000000214137899 */ /* 0x000fe200080006ff */
[----:B------:R-:W-:Y:S01]  /*04a0*/  IMAD.IADD R11, R0, 0x1, -R7 ;  /* 0x00000001000b7824 */ /* 0x000fe200078e0a07 */
[----:B----4-:R-:W-:Y:S01]  /*04b0*/  ULEA UR21, UP1, UR22, UR8, 0x7 ;  /* 0x0000000816157291 */ /* 0x010fe2000f8238ff */
[----:B------:R-:W-:Y:S01]  /*04c0*/  IMAD R17, R7, UR13, RZ ;  /* 0x0000000d07117c24 */ /* 0x000fe2000f8e02ff */
[----:B------:R-:W-:Y:S01]  /*04d0*/  UIADD3.X UR7, UPT, UPT, UR6, UR15, URZ, UP0, !UPT ;  /* 0x0000000f06077290 */ /* 0x000fe200087fe4ff */
[C---:B------:R-:W-:Y:S01]  /*04e0*/  VIADD R12, R11.reuse, 0xffffffff ;  /* 0xffffffff0b0c7836 */ /* 0x040fe20000000000 */
[----:B------:R-:W-:Y:S01]  /*04f0*/  LOP3.LUT R4, R11, 0x1f, RZ, 0xc0, !PT ;  /* 0x0000001f0b047812 */ /* 0x000fe200078ec0ff */
[----:B------:R-:W-:-:S02]  /*0500*/  UIADD3 UR17, UP3, UPT, UR19, UR10, URZ ;  /* 0x0000000a13117290 */ /* 0x000fc4000ff7e0ff */
[----:B------:R-:W-:Y:S01]  /*0510*/  USHF.L.U64.HI UR20, UR20, 0x2, UR14 ;  /* 0x0000000214147899 */ /* 0x000fe2000801020e */
[----:B------:R-:W-:Y:S01]  /*0520*/  LOP3.LUT R12, R12, 0x1f, RZ, 0xc0, !PT ;  /* 0x0000001f0c0c7812 */ /* 0x000fe200078ec0ff */
[----:B------:R-:W-:Y:S01]  /*0530*/  IMAD.WIDE.U32 R4, R7, UR12, R4 ;  /* 0x0000000c07047c25 */ /* 0x000fe2000f8e0004 */
[----:B------:R-:W-:Y:S02]  /*0540*/  ULEA.HI.X UR22, UR22, UR9, UR7, 0x7, UP1 ;  /* 0x0000000916167291 */ /* 0x000fe400088f3c07 */
[----:B------:R-:W-:Y:S01]  /*0550*/  UIADD3.X UR18, UPT, UPT, UR20, UR11, URZ, UP3, !UPT ;  /* 0x0000000b14127290 */ /* 0x000fe20009ffe4ff */
[----:B------:R-:W-:Y:S01]  /*0560*/  IMAD.IADD R3, R5, 0x1, R17 ;  /* 0x0000000105037824 */ /* 0x000fe200078e0211 */
[----:B------:R-:W-:Y:S01]  /*0570*/  LEA R8, P1, R4, UR21, 0x2 ;  /* 0x0000001504087c11 */ /* 0x000fe2000f8210ff */
[----:B------:R-:W-:Y:S01]  /*0580*/  IMAD.MOV.U32 R2, RZ, RZ, R4 ;  /* 0x000000ffff027224 */ /* 0x000fe200078e0004 */
[----:B------:R-:W-:Y:S02]  /*0590*/  USHF.L.U32 UR7, UR12, 0x2, URZ ;  /* 0x000000020c077899 */ /* 0x000fe400080006ff */
[----:B------:R-:W-:-:S02]  /*05a0*/  USHF.L.U64.HI UR15, UR12, 0x2, UR13 ;  /* 0x000000020c0f7899 */ /* 0x000fc4000801020d */
[----:B------:R-:W-:Y:S01]  /*05b0*/  IMAD.WIDE.U32 R6, R7, UR12, R2 ;  /* 0x0000000c07067c25 */ /* 0x000fe2000f8e0002 */
[----:B------:R-:W-:Y:S01]  /*05c0*/  SHF.R.U32.HI R2, RZ, 0x5, R0 ;  /* 0x00000005ff027819 */ /* 0x000fe20000011600 */
[----:B------:R-:W0:Y:S02]  /*05d0*/  LDCU.128 UR8, c[0x0][0x390] ;  /* 0x00007200ff0877ac */ /* 0x000e240008000c00 */
[----:B------:R-:W-:Y:S02]  /*05e0*/  IMAD.IADD R5, R17, 0x1, R7 ;  /* 0x0000000111057824 */ /* 0x000fe400078e0207 */
[----:B------:R-:W-:Y:S02]  /*05f0*/  IMAD.SHL.U32 R9, R2, 0x4, RZ ;  /* 0x0000000402097824 */ /* 0x000fe400078e00ff */
[C---:B------:R-:W-:Y:S01]  /*0600*/  IMAD.SHL.U32 R30, R6.reuse, 0x4, RZ ;  /* 0x00000004061e7824 */ /* 0x040fe200078e00ff */
[----:B------:R-:W-:Y:S01]  /*0610*/  SHF.L.U64.HI R2, R6, 0x2, R5 ;  /* 0x0000000206027819 */ /* 0x000fe20000010205 */
[----:B--2---:R-:W-:Y:S01]  /*0620*/  IMAD.WIDE.U32 R28, R9, UR12, R28 ;  /* 0x0000000c091c7c25 */ /* 0x004fe2000f8e001c */
[----:B------:R-:W-:Y:S01]  /*0630*/  LEA.HI.X R9, R4, UR22, R3, 0x2, P1 ;  /* 0x0000001604097c11 */ /* 0x000fe200088f1403 */
[----:B------:R-:W-:-:S02]  /*0640*/  UIADD3 UR27, UP0, UPT, UR7, UR17, URZ ;  /* 0x00000011071b7290 */ /* 0x000fc4000ff1e0ff */
[----:B------:R-:W-:Y:S01]  /*0650*/  IADD3 R20, P2, PT, R30, UR17, RZ ;  /* 0x000000111e147c10 */ /* 0x000fe2000ff5e0ff */
[----:B------:R-:W-:Y:S01]  /*0660*/  IMAD.IADD R17, R17, 0x1, R29 ;  /* 0x0000000111117824 */ /* 0x000fe200078e021d */
[-C--:B------:R-:W-:Y:S01]  /*0670*/  IADD3 R5, P3, PT, R12, R28.reuse, RZ ;  /* 0x0000001c0c057210 */ /* 0x080fe20007f7e0ff */
[----:B-----5:R1:W2:Y:S01]  /*0680*/  @P0 LDG.E R6, desc[UR24][R18.64] ;  /* 0x0000001812060981 */ /* 0x0202a2000c1e1900 */
[----:B------:R-:W-:Y:S02]  /*0690*/  IADD3.X R21, PT, PT, R2, UR18, RZ, P2, !PT ;  /* 0x0000001202157c10 */ /* 0x000fe400097fe4ff */
[----:B------:R-:W-:Y:S01]  /*06a0*/  IADD3 R7, P1, PT, R5, R28, RZ ;  /* 0x0000001c05077210 */ /* 0x000fe20007f3e0ff */
[--C-:B------:R-:W-:Y:S01]  /*06b0*/  IMAD.X R10, RZ, RZ, R17.reuse, P3 ;  /* 0x000000ffff0a7224 */ /* 0x100fe200018e0611 */
[----:B------:R-:W-:Y:S01]  /*06c0*/  UIADD3.X UR28, UPT, UPT, UR15, UR18, URZ, UP0, !UPT ;  /* 0x000000120f1c7290 */ /* 0x000fe200087fe4ff */
[----:B------:R-:W3:Y:S02]  /*06d0*/  LDG.E R3, desc[UR24][R20.64] ;  /* 0x0000001814037981 */ /* 0x000ee4000c1e1900 */
[----:B------:R-:W-:-:S02]  /*06e0*/  IMAD.X R4, R10, 0x1, R17, P1 ;  /* 0x000000010a047824 */ /* 0x000fc400008e0611 */
[C---:B------:R-:W-:Y:S01]  /*06f0*/  IMAD.SHL.U32 R16, R7.reuse, 0x4, RZ ;  /* 0x0000000407107824 */ /* 0x040fe200078e00ff */
[----:B------:R-:W-:Y:S01]  /*0700*/  IADD3 R14, P1, PT, R30, UR27, RZ ;  /* 0x0000001b1e0e7c10 */ /* 0x000fe2000ff3e0ff */
[----:B------:R4:W5:Y:S01]  /*0710*/  LDG.E R8, desc[UR24][R8.64] ;  /* 0x0000001808087981 */ /* 0x000962000c1e1900 */
[----:B------:R-:W-:Y:S02]  /*0720*/  SHF.L.U64.HI R7, R7, 0x2, R4 ;  /* 0x0000000207077819 */ /* 0x000fe40000010204 */
[----:B------:R-:W-:Y:S02]  /*0730*/  IADD3 R22, P3, PT, R16, UR17, RZ ;  /* 0x0000001110167c10 */ /* 0x000fe4000ff7e0ff */
[----:B------:R-:W-:Y:S02]  /*0740*/  IADD3.X R15, PT, PT, R2, UR28, RZ, P1, !PT ;  /* 0x0000001c020f7c10 */ /* 0x000fe40008ffe4ff */
[----:B------:R-:W-:Y:S02]  /*0750*/  LEA R4, P2, R5, UR21, 0x2 ;  /* 0x0000001505047c11 */ /* 0x000fe4000f8410ff */
[----:B------:R-:W-:Y:S01]  /*0760*/  IADD3.X R23, PT, PT, R7, UR18, RZ, P3, !PT ;  /* 0x0000001207177c10 */ /* 0x000fe20009ffe4ff */
[----:B------:R2:W5:Y:S01]  /*0770*/  LDG.E R14, desc[UR24][R14.64] ;  /* 0x000000180e0e7981 */ /* 0x000562000c1e1900 */
[----:B------:R-:W-:-:S02]  /*0780*/  LEA.HI.X R5, R5, UR22, R10, 0x2, P2 ;  /* 0x0000001605057c11 */ /* 0x000fc400090f140a */
[----:B-1----:R-:W-:Y:S01]  /*0790*/  IADD3 R18, P1, PT, R16, UR27, RZ ;  /* 0x0000001b10127c10 */ /* 0x002fe2000ff3e0ff */
[----:B------:R-:W5:Y:S03]  /*07a0*/  LDG.E R22, desc[UR24][R22.64] ;  /* 0x0000001816167981 */ /* 0x000f66000c1e1900 */
[----:B------:R-:W-:Y:S01]  /*07b0*/  IADD3.X R19, PT, PT, R7, UR28, RZ, P1, !PT ;  /* 0x0000001c07137c10 */ /* 0x000fe20008ffe4ff */
[----:B------:R1:W5:Y:S04]  /*07c0*/  LDG.E R5, desc[UR24][R4.64] ;  /* 0x0000001804057981 */ /* 0x000368000c1e1900 */
[----:B------:R1:W5:Y:S01]  /*07d0*/  LDG.E R10, desc[UR24][R18.64] ;  /* 0x00000018120a7981 */ /* 0x000362000c1e1900 */
[----:B------:R-:W-:Y:S01]  /*07e0*/  VIADD R13, R11, 0x1e ;  /* 0x0000001e0b0d7836 */ /* 0x000fe20000000000 */
[----:B------:R-:W-:Y:S01]  /*07f0*/  IADD3 R28, P1, PT, R28, UR12, RZ ;  /* 0x0000000c1c1c7c10 */ /* 0x000fe2000ff3e0ff */
[----:B------:R-:W-:-:S03]  /*0800*/  UMOV UR26, 0x3f800000 ;  /* 0x3f800000001a7882 */ /* 0x000fc60000000000 */
[----:B----4-:R-:W-:Y:S02]  /*0810*/  LOP3.LUT R9, R13, 0x1f, RZ, 0xc0, !PT ;  /* 0x0000001f0d097812 */ /* 0x010fe400078ec0ff */
[----:B------:R-:W-:Y:S01]  /*0820*/  IADD3.X R17, PT, PT, R17, UR13, RZ, P1, !PT ;  /* 0x0000000d11117c10 */ /* 0x000fe20008ffe4ff */
[----:B0-----:R-:W-:-:S04]  /*0830*/  UIADD3 UR14, UP0, UPT, UR19, UR8, URZ ;  /* 0x00000008130e7290 */ /* 0x001fc8000ff1e0ff */
[----:B------:R-:W-:Y:S02]  /*0840*/  UIADD3 UR7, UP1, UPT, UR14, UR7, URZ ;  /* 0x000000070e077290 */ /* 0x000fe4000ff3e0ff */
[----:B------:R-:W-:-:S04]  /*0850*/  UIADD3.X UR9, UPT, UPT, UR20, UR9, URZ, UP0, !UPT ;  /* 0x0000000914097290 */ /* 0x000fc800087fe4ff */
[----:B------:R-:W-:Y:S01]  /*0860*/  UIADD3.X UR8, UPT, UPT, UR9, UR15, URZ, UP1, !UPT ;  /* 0x0000000f09087290 */ /* 0x000fe20008ffe4ff */
[----:B--2---:R-:W-:Y:S02]  /*0870*/  @P0 R2UR UR26, R6 ;  /* 0x00000000061a02ca */ /* 0x004fe400000e0000 */
[----:B------:R-:W-:Y:S02]  /*0880*/  IADD3 R15, P0, PT, R9, R28, RZ ;  /* 0x0000001c090f7210 */ /* 0x000fe40007f1e0ff */
[----:B---3--:R-:W-:-:S03]  /*0890*/  FSET.BF.GT.AND R13, R3, RZ, PT ;  /* 0x000000ff030d720a */ /* 0x008fc60003804000 */
[--C-:B-1----:R-:W-:Y:S01]  /*08a0*/  IMAD.X R4, RZ, RZ, R17.reuse, P0 ;  /* 0x000000ffff047224 */ /* 0x102fe200000e0611 */
[C---:B------:R-:W-:Y:S02]  /*08b0*/  IADD3 R20, P1, PT, R15.reuse, R28, RZ ;  /* 0x0000001c0f147210 */ /* 0x040fe40007f3e0ff */
[----:B------:R-:W-:Y:S02]  /*08c0*/  FMNMX R21, RZ, R3, !PT ;  /* 0x00000003ff157209 */ /* 0x000fe40007800000 */
[C---:B------:R-:W-:Y:S01]  /*08d0*/  LEA R18, P0, R15.reuse, UR21, 0x2 ;  /* 0x000000150f127c11 */ /* 0x040fe2000f8010ff */
[----:B-----5:R-:W-:Y:S01]  /*08e0*/  FMUL R13, R8, R13 ;  /* 0x0000000d080d7220 */ /* 0x020fe20000400000 */
[----:B------:R-:W-:Y:S02]  /*08f0*/  IMAD.X R3, R4, 0x1, R17, P1 ;  /* 0x0000000104037824 */ /* 0x000fe400008e0611 */
[----:B------:R-:W-:Y:S01]  /*0900*/  LEA.HI.X R19, R15, UR22, R4, 0x2, P0 ;  /* 0x000000160f137c11 */ /* 0x000fe200080f1404 */
[----:B------:R-:W-:Y:S01]  /*0910*/  FMUL R21, R8, R21 ;  /* 0x0000001508157220 */ /* 0x000fe20000400000 */
[----:B------:R-:W-:-:S02]  /*0920*/  IADD3 R32, P0, PT, R30, UR14, RZ ;  /* 0x0000000e1e207c10 */ /* 0x000fc4000ff1e0ff */
[----:B------:R-:W-:Y:S01]  /*0930*/  SHF.L.U64.HI R4, R20, 0x2, R3 ;  /* 0x0000000214047819 */ /* 0x000fe20000010203 */
[----:B------:R-:W-:Y:S01]  /*0940*/  FMUL R26, R14, R13 ;  /* 0x0000000d0e1a7220 */ /* 0x000fe20000400000 */
[----:B------:R-:W-:Y:S01]  /*0950*/  IADD3 R30, P1, PT, R30, UR7, RZ ;  /* 0x000000071e1e7c10 */ /* 0x000fe2000ff3e0ff */
[----:B------:R-:W-:Y:S01]  /*0960*/  IMAD.SHL.U32 R20, R20, 0x4, RZ ;  /* 0x0000000414147824 */ /* 0x000fe200078e00ff */
[----:B------:R-:W-:Y:S01]  /*0970*/  FSET.BF.GT.AND R6, R22, RZ, PT ;  /* 0x000000ff1606720a */ /* 0x000fe20003804000 */
[----:B------:R-:W-:Y:S01]  /*0980*/  FMUL R8, R26, UR26 ;  /* 0x0000001a1a087c20 */ /* 0x000fe20008400000 */
[C---:B------:R-:W-:Y:S01]  /*0990*/  IADD3.X R33, PT, PT, R2.reuse, UR9, RZ, P0, !PT ;  /* 0x0000000902217c10 */ /* 0x040fe200087fe4ff */
[----:B------:R-:W-:Y:S01]  /*09a0*/  FMUL R24, R21, UR26 ;  /* 0x0000001a15187c20 */ /* 0x000fe20008400000 */
[----:B------:R-:W-:Y:S01]  /*09b0*/  IADD3.X R31, PT, PT, R2, UR8, RZ, P1, !PT ;  /* 0x00000008021f7c10 */ /* 0x000fe20008ffe4ff */
[----:B------:R-:W-:Y:S01]  /*09c0*/  FMUL R3, R5, R6 ;  /* 0x0000000605037220 */ /* 0x000fe20000400000 */
[----:B------:R-:W-:Y:S01]  /*09d0*/  IADD3 R14, P0, PT, R20, UR17, RZ ;  /* 0x00000011140e7c10 */ /* 0x000fe2000ff1e0ff */
[----:B------:R-:W-:Y:S02]  /*09e0*/  STG.E desc[UR24][R32.64], R8 ;  /* 0x0000000820007986 */ /* 0x000fe4000c101918 */
[----:B------:R-:W-:Y:S01]  /*09f0*/  FMUL R6, R10, R3 ;  /* 0x000000030a067220 */ /* 0x000fe20000400000 */
[----:B------:R-:W-:Y:S01]  /*0a00*/  IADD3.X R15, PT, PT, R4, UR18, RZ, P0, !PT ;  /* 0x00000012040f7c10 */ /* 0x000fe200087fe4ff */
[----:B------:R0:W-:Y:S01]  /*0a10*/  STG.E desc[UR24][R30.64], R24 ;  /* 0x000000181e007986 */ /* 0x0001e2000c101918 */
[----:B------:R-:W-:-:S03]  /*0a20*/  VIADD R10, R11, 0x1d ;  /* 0x0000001d0b0a7836 */ /* 0x000fc60000000000 */
[----:B------:R1:W2:Y:S01]  /*0a30*/  LDG.E R13, desc[UR24][R18.64] ;  /* 0x00000018120d7981 */ /* 0x0002a2000c1e1900 */
[----:B------:R-:W-:Y:S02]  /*0a40*/  IADD3 R2, P1, PT, R20, UR27, RZ ;  /* 0x0000001b14027c10 */ /* 0x000fe4000ff3e0ff */
[----:B------:R-:W-:Y:S01]  /*0a50*/  LOP3.LUT R10, R10, 0x1f, RZ, 0xc0, !PT ;  /* 0x0000001f0a0a7812 */ /* 0x000fe200078ec0ff */
[----:B------:R3:W4:Y:S01]  /*0a60*/  LDG.E R14, desc[UR24][R14.64] ;  /* 0x000000180e0e7981 */ /* 0x000722000c1e1900 */
[----:B-1----:R-:W-:-:S04]  /*0a70*/  IADD3 R18, P0, PT, R16, UR14, RZ ;  /* 0x0000000e10127c10 */ /* 0x002fc8000ff1e0ff */
[----:B------:R-:W-:Y:S02]  /*0a80*/  IADD3.X R19, PT, PT, R7, UR9, RZ, P0, !PT ;  /* 0x0000000907137c10 */ /* 0x000fe400087fe4ff */
[----:B------:R-:W-:Y:S02]  /*0a90*/  IADD3 R28, P0, PT, R28, UR12, RZ ;  /* 0x0000000c1c1c7c10 */ /* 0x000fe4000ff1e0ff */
[----:B------:R-:W-:Y:S02]  /*0aa0*/  IADD3.X R3, PT, PT, R4, UR28, RZ, P1, !PT ;  /* 0x0000001c04037c10 */ /* 0x000fe40008ffe4ff */
[-C--:B------:R-:W-:Y:S02]  /*0ab0*/  IADD3 R23, P1, PT, R10, R28.reuse, RZ ;  /* 0x0000001c0a177210 */ /* 0x080fe40007f3e0ff */
[----:B0-----:R-:W-:Y:S01]  /*0ac0*/  IADD3.X R30, PT, PT, R17, UR13, RZ, P0, !PT ;  /* 0x0000000d111e7c10 */ /* 0x001fe200087fe4ff */
[----:B------:R0:W5:Y:S01]  /*0ad0*/  LDG.E R25, desc[UR24][R2.64] ;  /* 0x0000001802197981 */ /* 0x000162000c1e1900 */
[----:B------:R-:W-:-:S03]  /*0ae0*/  IADD3 R17, P2, PT, R23, R28, RZ ;  /* 0x0000001c17117210 */ /* 0x000fc60007f5e0ff */
[----:B---3--:R-:W-:Y:S01]  /*0af0*/  IMAD.X R15, RZ, RZ, R30, P1 ;  /* 0x000000ffff0f7224 */ /* 0x008fe200008e061e */
[----:B------:R-:W-:-:S03]  /*0b00*/  FMNMX R22, RZ, R22, !PT ;  /* 0x00000016ff167209 */ /* 0x000fc60007800000 */
[----:B------:R-:W-:Y:S01]  /*0b10*/  IMAD.X R28, R15, 0x1, R30, P2 ;  /* 0x000000010f1c7824 */ /* 0x000fe200010e061e */
[----:B0-----:R-:W-:Y:S01]  /*0b20*/  IADD3 R2, P0, PT, R16, UR7, RZ ;  /* 0x0000000710027c10 */ /* 0x001fe2000ff1e0ff */
[----:B------:R-:W-:Y:S02]  /*0b30*/  IMAD.SHL.U32 R16, R17, 0x4, RZ ;  /* 0x0000000411107824 */ /* 0x000fe400078e00ff */
[----:B------:R-:W-:Y:S01]  /*0b40*/  FMUL R27, R6, UR26 ;  /* 0x0000001a061b7c20 */ /* 0x000fe20008400000 */
[----:B------:R-:W-:Y:S01]  /*0b50*/  FMUL R5, R5, R22 ;  /* 0x0000001605057220 */ /* 0x000fe20000400000 */
[----:B------:R-:W-:Y:S02]  /*0b60*/  SHF.L.U64.HI R17, R17, 0x2, R28 ;  /* 0x0000000211117819 */ /* 0x000fe4000001021c */
[----:B------:R-:W-:Y:S01]  /*0b70*/  IADD3 R28, P1, PT, R16, UR17, RZ ;  /* 0x00000011101c7c10 */ /* 0x000fe2000ff3e0ff */
[----:B------:R0:W-:Y:S01]  /*0b80*/  STG.E desc[UR24][R18.64], R27 ;  /* 0x0000001b12007986 */ /* 0x0001e2000c101918 */
[----:B------:R-:W-:Y:S01]  /*0b90*/  IADD3.X R3, PT, PT, R7, UR8, RZ, P0, !PT ;  /* 0x0000000807037c10 */ /* 0x000fe200087fe4ff */
[----:B------:R-:W-:Y:S01]  /*0ba0*/  FMUL R22, R5, UR26 ;  /* 0x0000001a05167c20 */ /* 0x000fe20008400000 */
[----:B------:R-:W-:-:S04]  /*0bb0*/  IADD3.X R29, PT, PT, R17, UR18, RZ, P1, !PT ;  /* 0x00000012111d7c10 */ /* 0x000fc80008ffe4ff */
[----:B------:R1:W-:Y:S04]  /*0bc0*/  STG.E desc[UR24][R2.64], R22 ;  /* 0x0000001602007986 */ /* 0x0003e8000c101918 */
[----:B------:R-:W3:Y:S01]  /*0bd0*/  LDG.E R7, desc[UR24][R28.64] ;  /* 0x000000181c077981 */ /* 0x000ee2000c1e1900 */
[----:B0-----:R-:W-:-:S04]  /*0be0*/  LEA R18, P0, R23, UR21, 0x2 ;  /* 0x0000001517127c11 */ /* 0x001fc8000f8010ff */
[----:B------:R-:W-:Y:S02]  /*0bf0*/  LEA.HI.X R19, R23, UR22, R15, 0x2, P0 ;  /* 0x0000001617137c11 */ /* 0x000fe400080f140f */
[----:B-1----:R-:W-:-:S03]  /*0c00*/  IADD3 R2, P0, PT, R16, UR27, RZ ;  /* 0x0000001b10027c10 */ /* 0x002fc6000ff1e0ff */
[----:B------:R-:W3:Y:S01]  /*0c10*/  LDG.E R18, desc[UR24][R18.64] ;  /* 0x0000001812127981 */ /* 0x000ee2000c1e1900 */
[----:B------:R-:W-:-:S05]  /*0c20*/  IADD3.X R3, PT, PT, R17, UR28, RZ, P0, !PT ;  /* 0x0000001c11037c10 */ /* 0x000fca00087fe4ff */
[----:B------:R0:W3:Y:S01]  /*0c30*/  LDG.E R23, desc[UR24][R2.64] ;  /* 0x0000001802177981 */ /* 0x0000e2000c1e1900 */
[----:B------:R-:W1:Y:S01]  /*0c40*/  S2UR UR15, SR_CgaCtaId ;  /* 0x00000000000f79c3 */ /* 0x000e620000008800 */
[----:B------:R-:W-:Y:S01]  /*0c50*/  FMNMX3 R26, |R26|, RZ, |R21|, !PT ;  /* 0x000000ff1a1a7276 */ /* 0x000fe20007800615 */
[----:B------:R-:W-:-:S03]  /*0c60*/  IMAD.SHL.U32 R21, R11, 0x4, RZ ;  /* 0x000000040b157824 */ /* 0x000fc600078e00ff */
[----:B------:R-:W-:Y:S02]  /*0c70*/  FMNMX3 R6, |R6|, R26, |R5|, !PT ;  /* 0x0000001a06067276 */ /* 0x000fe40007800605 */
[----:B----4-:R-:W-:Y:S02]  /*0c80*/  FSET.BF.GT.AND R30, R14, RZ, PT ;  /* 0x000000ff0e1e720a */ /* 0x010fe40003804000 */
[----:B------:R-:W-:-:S03]  /*0c90*/  FMNMX R32, RZ, R14, !PT ;  /* 0x0000000eff207209 */ /* 0x000fc60007800000 */
[C---:B--2---:R-:W-:Y:S01]  /*0ca0*/  FMUL R30, R13.reuse, R30 ;  /* 0x0000001e0d1e7220 */ /* 0x044fe20000400000 */
[----:B------:R-:W-:Y:S01]  /*0cb0*/  IADD3 R14, P0, PT, R20, UR14, RZ ;  /* 0x0000000e140e7c10 */ /* 0x000fe2000ff1e0ff */
[----:B------:R-:W-:-:S03]  /*0cc0*/  FMUL R13, R13, R32 ;  /* 0x000000200d0d7220 */ /* 0x000fc60000400000 */
[----:B------:R-:W-:Y:S02]  /*0cd0*/  IADD3.X R15, PT, PT, R4, UR9, RZ, P0, !PT ;  /* 0x00000009040f7c10 */ /* 0x000fe400087fe4ff */
[----:B0-----:R-:W-:Y:S01]  /*0ce0*/  IADD3 R2, P0, PT, R20, UR7, RZ ;  /* 0x0000000714027c10 */ /* 0x001fe2000ff1e0ff */
[----:B-----5:R-:W-:-:S04]  /*0cf0*/  FMUL R25, R25, R30 ;  /* 0x0000001e19197220 */ /* 0x020fc80000400000 */
[----:B------:R-:W-:Y:S01]  /*0d00*/  FMUL R28, R25, UR26 ;  /* 0x0000001a191c7c20 */ /* 0x000fe20008400000 */
[----:B------:R-:W-:Y:S01]  /*0d10*/  IADD3.X R3, PT, PT, R4, UR8, RZ, P0, !PT ;  /* 0x0000000804037c10 */ /* 0x000fe200087fe4ff */
[----:B------:R-:W-:-:S03]  /*0d20*/  FMUL R20, R13, UR26 ;  /* 0x0000001a0d147c20 */ /* 0x000fc60008400000 */
[----:B------:R0:W-:Y:S04]  /*0d30*/  STG.E desc[UR24][R14.64], R28 ;  /* 0x0000001c0e007986 */ /* 0x0001e8000c101918 */
[----:B------:R2:W-:Y:S01]  /*0d40*/  STG.E desc[UR24][R2.64], R20 ;  /* 0x0000001402007986 */ /* 0x0005e2000c101918 */
[----:B---3--:R-:W-:Y:S02]  /*0d50*/  FSET.BF.GT.AND R19, R7, RZ, PT ;  /* 0x000000ff0713720a */ /* 0x008fe40003804000 */
[----:B0-----:R-:W-:-:S03]  /*0d60*/  IADD3 R14, P0, PT, R16, UR14, RZ ;  /* 0x0000000e100e7c10 */ /* 0x001fc6000ff1e0ff */
[----:B------:R-:W-:Y:S01]  /*0d70*/  FMUL R30, R18, R19 ;  /* 0x00000013121e7220 */ /* 0x000fe20000400000 */
[----:B------:R-:W-:-:S03]  /*0d80*/  IADD3.X R15, PT, PT, R17, UR9, RZ, P0, !PT ;  /* 0x00000009110f7c10 */ /* 0x000fc600087fe4ff */
[----:B------:R-:W-:Y:S01]  /*0d90*/  FMUL R4, R23, R30 ;  /* 0x0000001e17047220 */ /* 0x000fe20000400000 */
[----:B------:R-:W-:Y:S02]  /*0da0*/  SHF.R.U32.HI R30, RZ, 0x5, R0 ;  /* 0x00000005ff1e7819 */ /* 0x000fe40000011600 */
[----:B------:R-:W-:Y:S01]  /*0db0*/  FMNMX R7, RZ, R7, !PT ;  /* 0x00000007ff077209 */ /* 0x000fe20007800000 */
[----:B------:R-:W-:Y:S02]  /*0dc0*/  FMUL R29, R4, UR26 ;  /* 0x0000001a041d7c20 */ /* 0x000fe40008400000 */
[----:B--2---:R-:W-:Y:S01]  /*0dd0*/  IMAD.SHL.U32 R3, R30, 0x4, RZ ;  /* 0x000000041e037824 */ /* 0x004fe200078e00ff */
[----:B------:R-:W-:Y:S01]  /*0de0*/  UMOV UR14, 0x400 ;  /* 0x00000400000e7882 */ /* 0x000fe20000000000 */
[----:B------:R-:W-:Y:S01]  /*0df0*/  IADD3 R16, P1, PT, R16, UR7, RZ ;  /* 0x0000000710107c10 */ /* 0x000fe2000ff3e0ff */
[----:B------:R0:W-:Y:S01]  /*0e00*/  STG.E desc[UR24][R14.64], R29 ;  /* 0x0000001d0e007986 */ /* 0x0001e2000c101918 */
[----:B------:R-:W-:Y:S01]  /*0e10*/  FMUL R7, R18, R7 ;  /* 0x0000000712077220 */ /* 0x000fe20000400000 */
[----:B------:R-:W-:Y:S01]  /*0e20*/  UIADD3 UR7, UPT, UPT, UR14, 0x20, URZ ;  /* 0x000000200e077890 */ /* 0x000fe2000fffe0ff */
[----:B------:R-:W-:Y:S01]  /*0e30*/  IADD3.X R17, PT, PT, R17, UR8, RZ, P1, !PT ;  /* 0x0000000811117c10 */ /* 0x000fe20008ffe4ff */
[----:B------:R-:W-:-:S02]  /*0e40*/  IMAD.MOV.U32 R19, RZ, RZ, 0x84 ;  /* 0x00000084ff137424 */ /* 0x000fc400078e00ff */
[----:B------:R-:W-:Y:S01]  /*0e50*/  FMUL R18, R7, UR26 ;  /* 0x0000001a07127c20 */ /* 0x000fe20008400000 */
[----:B-1----:R-:W-:Y:S01]  /*0e60*/  ULEA UR7, UR15, UR7, 0x18 ;  /* 0x000000070f077291 */ /* 0x002fe2000f8ec0ff */
[----:B------:R-:W-:Y:S01]  /*0e70*/  LOP3.LUT R2, R0, 0x1f, RZ, 0xc0, !PT ;  /* 0x0000001f00027812 */ /* 0x000fe200078ec0ff */
[----:B------:R-:W1:Y:S01]  /*0e80*/  LDCU.64 UR8, c[0x0][0x3c0] ;  /* 0x00007800ff0877ac */ /* 0x000e620008000a00 */
[----:B0-----:R-:W-:Y:S01]  /*0e90*/  LOP3.LUT R15, RZ, R3, RZ, 0x33, !PT ;  /* 0x00000003ff0f7212 */ /* 0x001fe200078e33ff */
[----:B------:R0:W-:Y:S04]  /*0ea0*/  STG.E desc[UR24][R16.64], R18 ;  /* 0x0000001210007986 */ /* 0x0001e8000c101918 */
[----:B------:R-:W-:Y:S01]  /*0eb0*/  IMAD.IADD R15, R15, 0x1, R0 ;  /* 0x000000010f0f7824 */ /* 0x000fe200078e0200 */
[----:B------:R-:W-:Y:S01]  /*0ec0*/  LOP3.LUT R32, R21, 0x7c, RZ, 0xc0, !PT ;  /* 0x0000007c15207812 */ /* 0x000fe200078ec0ff */
[----:B------:R-:W-:-:S02]  /*0ed0*/  IMAD R19, R2, R19, UR7 ;  /* 0x0000000702137e24 */ /* 0x000fc4000f8e0213 */
[----:B------:R-:W-:Y:S02]  /*0ee0*/  IMAD.SHL.U32 R15, R15, 0x4, RZ ;  /* 0x000000040f0f7824 */ /* 0x000fe400078e00ff */
[C---:B0-----:R-:W-:Y:S02]  /*0ef0*/  VIADD R16, R21.reuse, 0xfffffff8 ;  /* 0xfffffff815107836 */ /* 0x041fe40000000000 */
        /* <DEDUP_REMOVED lines=8> */
[----:B------:R2:W-:Y:S01]  /*0f80*/  STS [R23], R27 ;  /* 0x0000001b17007388 */ /* 0x0005e20000000800 */
[----:B0-----:R-:W-:Y:S02]  /*0f90*/  IMAD R8, R30, 0x10, R19 ;  /* 0x000000101e087824 */ /* 0x001fe400078e0213 */
[----:B------:R-:W-:Y:S01]  /*0fa0*/  IMAD.IADD R19, R19, 0x1, R32 ;  /* 0x0000000113137824 */ /* 0x000fe200078e0220 */
[----:B------:R-:W-:Y:S04]  /*0fb0*/  STS [R21], R28 ;  /* 0x0000001c15007388 */ /* 0x000fe80000000800 */
[----:B------:R-:W-:Y:S01]  /*0fc0*/  STS [R19], R29 ;  /* 0x0000001d13007388 */ /* 0x000fe20000000800 */
[----:B------:R-:W-:Y:S01]  /*0fd0*/  BAR.SYNC.DEFER_BLOCKING 0x0 ;  /* 0x0000000000007b1d */ /* 0x000fe20000010000 */
[----:B-1----:R-:W-:-:S02]  /*0fe0*/  UIMAD UR6, UR6, UR8, URZ ;  /* 0x00000008060672a4 */ /* 0x002fc4000f8e02ff */
[----:B------:R-:W-:Y:S02]  /*0ff0*/  UIMAD.WIDE.U32 UR4, UR23, UR8, UR4 ;  /* 0x00000008170472a5 */ /* 0x000fe4000f8e0004 */
[----:B------:R-:W-:-:S04]  /*1000*/  UIMAD UR6, UR23, UR9, UR6 ;  /* 0x00000009170672a4 */ /* 0x000fc8000f8e0206 */
[----:B------:R-:W-:Y:S02]  /*1010*/  UIADD3 UR5, UPT, UPT, UR5, UR6, URZ ;  /* 0x0000000605057290 */ /* 0x000fe4000fffe0ff */
[----:B------:R-:W-:Y:S01]  /*1020*/  ULEA UR10, UP0, UR4, UR10, 0x7 ;  /* 0x0000000a040a7291 */ /* 0x000fe2000f8038ff */
[----:B------:R-:W-:Y:S01]  /*1030*/  IMAD.IADD R14, R0, 0x1, -R3 ;  /* 0x00000001000e7824 */ /* 0x000fe200078e0a03 */
[----:B------:R-:W0:Y:S02]  /*1040*/  LDS R29, [R8] ;  /* 0x00000000081d7984 */ /* 0x000e240000000800 */
[----:B------:R-:W-:-:S05]  /*1050*/  ULEA.HI.X UR11, UR4, UR11, UR5, 0x7, UP0 ;  /* 0x0000000b040b7291 */ /* 0x000fca00080f3c05 */
[----:B------:R-:W1:Y:S01]  /*1060*/  LDCU.64 UR4, c[0x0][0x3c0] ;  /* 0x00007800ff0477ac */ /* 0x000e620008000a00 */
[----:B------:R-:W-:Y:S01]  /*1070*/  LOP3.LUT R14, R14, 0x1f, RZ, 0xc0, !PT ;  /* 0x0000001f0e0e7812 */ /* 0x000fe200078ec0ff */
[----:B------:R-:W-:Y:S01]  /*1080*/  IMAD.MOV.U32 R15, RZ, RZ, RZ ;  /* 0x000000ffff0f7224 */ /* 0x000fe200078e00ff */
[----:B------:R-:W3:Y:S01]  /*1090*/  LDS R28, [R8+0x4] ;  /* 0x00000400081c7984 */ /* 0x000ee20000000800 */
[C---:B------:R-:W-:Y:S02]  /*10a0*/  IMAD R5, R3.reuse, UR9, RZ ;  /* 0x0000000903057c24 */ /* 0x040fe4000f8e02ff */
[----:B------:R-:W-:Y:S01]  /*10b0*/  IMAD.WIDE.U32 R14, R3, UR8, R14 ;  /* 0x00000008030e7c25 */ /* 0x000fe2000f8e000e */
[----:B------:R-:W-:Y:S03]  /*10c0*/  LDS R31, [R8+0xc] ;  /* 0x00000c00081f7984 */ /* 0x000fe60000000800 */
[----:B------:R-:W-:-:S02]  /*10d0*/  IMAD.IADD R15, R15, 0x1, R5 ;  /* 0x000000010f0f7824 */ /* 0x000fc400078e0205 */
[----:B--2---:R-:W-:-:S03]  /*10e0*/  IMAD.SHL.U32 R27, R14, 0x4, RZ ;  /* 0x000000040e1b7824 */ /* 0x004fc600078e00ff */
[----:B------:R-:W-:Y:S02]  /*10f0*/  SHF.L.U64.HI R26, R14, 0x2, R15 ;  /* 0x000000020e1a7819 */ /* 0x000fe4000001020f */
[----:B------:R-:W-:Y:S01]  /*1100*/  IADD3 R14, P0, PT, R27, UR10, RZ ;  /* 0x0000000a1b0e7c10 */ /* 0x000fe2000ff1e0ff */
[----:B-1----:R-:W-:Y:S02]  /*1110*/  IMAD.U32 R16, RZ, RZ, UR4 ;  /* 0x00000004ff107e24 */ /* 0x002fe4000f8e00ff */
[----:B------:R-:W-:Y:S01]  /*1120*/  IMAD.U32 R17, RZ, RZ, UR5 ;  /* 0x00000005ff117e24 */ /* 0x000fe2000f8e00ff */
[----:B------:R-:W-:Y:S01]  /*1130*/  IADD3.X R15, PT, PT, R26, UR11, RZ, P0, !PT ;  /* 0x0000000b1a0f7c10 */ /* 0x000fe200087fe4ff */
[----:B------:R-:W-:-:S04]  /*1140*/  IMAD.WIDE.U32 R16, R3, UR8, R16 ;  /* 0x0000000803107c25 */ /* 0x000fc8000f8e0010 */
[----:B------:R-:W-:Y:S01]  /*1150*/  IMAD.IADD R17, R5, 0x1, R17 ;  /* 0x0000000105117824 */ /* 0x000fe200078e0211 */
[----:B------:R-:W-:Y:S02]  /*1160*/  IADD3 R5, P0, PT, R12, R16, RZ ;  /* 0x000000100c057210 */ /* 0x000fe40007f1e0ff */
[----:B------:R-:W-:Y:S01]  /*1170*/  IADD3 R30, P1, PT, R16, UR8, RZ ;  /* 0x00000008101e7c10 */ /* 0x000fe2000ff3e0ff */
[----:B0-----:R0:W-:Y:S04]  /*1180*/  STG.E desc[UR24][R14.64], R29 ;  /* 0x0000001d0e007986 */ /* 0x0011e8000c101918 */
[----:B------:R-:W1:Y:S01]  /*1190*/  LDS R29, [R8+0x8] ;  /* 0x00000800081d7984 */ /* 0x000e620000000800 */
[----:B------:R-:W-:Y:S02]  /*11a0*/  IMAD.X R12, RZ, RZ, R17, P0 ;  /* 0x000000ffff0c7224 */ /* 0x000fe400000e0611 */
[----:B------:R-:W-:-:S03]  /*11b0*/  IMAD.SHL.U32 R16, R5, 0x4, RZ ;  /* 0x0000000405107824 */ /* 0x000fc600078e00ff */
[----:B------:R-:W-:Y:S02]  /*11c0*/  SHF.L.U64.HI R5, R5, 0x2, R12 ;  /* 0x0000000205057819 */ /* 0x000fe4000001020c */
[----:B------:R-:W-:Y:S02]  /*11d0*/  IADD3 R12, P0, PT, R16, UR10, RZ ;  /* 0x0000000a100c7c10 */ /* 0x000fe4000ff1e0ff */
[----:B------:R-:W-:Y:S02]  /*11e0*/  FMNMX3 R6, |R25|, R6, |R13|, !PT ;  /* 0x0000000619067276 */ /* 0x000fe4000780060d */
[----:B------:R-:W-:Y:S02]  /*11f0*/  IADD3.X R13, PT, PT, R5, UR11, RZ, P0, !PT ;  /* 0x0000000b050d7c10 */ /* 0x000fe400087fe4ff */
[----:B------:R-:W-:Y:S02]  /*1200*/  IADD3.X R17, PT, PT, R17, UR9, RZ, P1, !PT ;  /* 0x0000000911117c10 */ /* 0x000fe40008ffe4ff */
[----:B0-----:R-:W-:-:S02]  /*1210*/  IADD3 R14, P0, PT, R9, R30, RZ ;  /* 0x0000001e090e7210 */ /* 0x001fc40007f1e0ff */
[----:B------:R-:W-:-:S03]  /*1220*/  IADD3 R30, P1, P2, R10, UR8, R30 ;  /* 0x000000080a1e7c10 */ /* 0x000fc6000fa3e01e */
[--C-:B------:R-:W-:Y:S02]  /*1230*/  IMAD.X R15, RZ, RZ, R17.reuse, P0 ;  /* 0x000000ffff0f7224 */ /* 0x100fe400000e0611 */
[----:B------:R-:W-:Y:S01]  /*1240*/  IMAD.SHL.U32 R9, R14, 0x4, RZ ;  /* 0x000000040e097824 */ /* 0x000fe200078e00ff */
[----:B------:R-:W-:Y:S01]  /*1250*/  IADD3.X R25, PT, PT, RZ, UR9, R17, P1, P2 ;  /* 0x00000009ff197c10 */ /* 0x000fe20008fe4411 */
[----:B------:R-:W-:Y:S01]  /*1260*/  IMAD.SHL.U32 R17, R30, 0x4, RZ ;  /* 0x000000041e117824 */ /* 0x000fe200078e00ff */
[----:B------:R-:W-:Y:S02]  /*1270*/  SHF.L.U64.HI R10, R14, 0x2, R15 ;  /* 0x000000020e0a7819 */ /* 0x000fe4000001020f */
[----:B------:R-:W-:Y:S01]  /*1280*/  IADD3 R14, P0, PT, R9, UR10, RZ ;  /* 0x0000000a090e7c10 */ /* 0x000fe2000ff1e0ff */
[----:B---3--:R0:W-:Y:S01]  /*1290*/  STG.E desc[UR24][R12.64], R28 ;  /* 0x0000001c0c007986 */ /* 0x0081e2000c101918 */
[----:B------:R-:W-:Y:S02]  /*12a0*/  SHF.L.U64.HI R25, R30, 0x2, R25 ;  /* 0x000000021e197819 */ /* 0x000fe40000010219 */
[----:B------:R-:W-:-:S02]  /*12b0*/  IADD3.X R15, PT, PT, R10, UR11, RZ, P0, !PT ;  /* 0x0000000b0a0f7c10 */ /* 0x000fc400087fe4ff */
[----:B0-----:R-:W-:-:S04]  /*12c0*/  IADD3 R12, P0, PT, R17, UR10, RZ ;  /* 0x0000000a110c7c10 */ /* 0x001fc8000ff1e0ff */
[----:B------:R-:W-:Y:S01]  /*12d0*/  IADD3.X R13, PT, PT, R25, UR11, RZ, P0, !PT ;  /* 0x0000000b190d7c10 */ /* 0x000fe200087fe4ff */
[----:B-1----:R-:W-:Y:S04]  /*12e0*/  STG.E desc[UR24][R14.64], R29 ;  /* 0x0000001d0e007986 */ /* 0x002fe8000c101918 */
[----:B------:R0:W-:Y:S01]  /*12f0*/  STG.E desc[UR24][R12.64], R31 ;  /* 0x0000001f0c007986 */ /* 0x0001e2000c101918 */
        /* <DEDUP_REMOVED lines=12> */
[----:B------:R4:W5:Y:S01]  /*13c0*/  LDS R37, [R8+0xc] ;  /* 0x00000c0008257984 */ /* 0x0009620000000800 */
[----:B------:R-:W-:-:S02]  /*13d0*/  UIADD3 UR6, UPT, UPT, UR5, UR6, URZ ;  /* 0x0000000605067290 */ /* 0x000fc4000fffe0ff */
[----:B------:R-:W-:-:S04]  /*13e0*/  ULEA UR5, UP0, UR4, UR10, 0x2 ;  /* 0x0000000a04057291 */ /* 0x000fc8000f8010ff */
[----:B------:R-:W-:Y:S02]  /*13f0*/  ULEA.HI.X UR4, UR4, UR11, UR6, 0x2, UP0 ;  /* 0x0000000b04047291 */ /* 0x000fe400080f1406 */
[----:B0-----:R-:W-:Y:S02]  /*1400*/  IADD3 R12, P0, PT, R27, UR5, RZ ;  /* 0x000000051b0c7c10 */ /* 0x001fe4000ff1e0ff */
[----:B------:R-:W-:Y:S01]  /*1410*/  IADD3 R16, P1, PT, R16, UR5, RZ ;  /* 0x0000000510107c10 */ /* 0x000fe2000ff3e0ff */
[----:B------:R-:W0:Y:S01]  /*1420*/  LDCU.64 UR6, c[0x0][0x3a8] ;  /* 0x00007500ff0677ac */ /* 0x000e220008000a00 */
[----:B------:R-:W-:Y:S02]  /*1430*/  IADD3 R14, P2, PT, R9, UR5, RZ ;  /* 0x00000005090e7c10 */ /* 0x000fe4000ff5e0ff */
[----:B------:R-:W-:Y:S02]  /*1440*/  IADD3.X R13, PT, PT, R26, UR4, RZ, P0, !PT ;  /* 0x000000041a0d7c10 */ /* 0x000fe400087fe4ff */
[----:B----4-:R-:W-:-:S02]  /*1450*/  IADD3 R8, P0, PT, R17, UR5, RZ ;  /* 0x0000000511087c10 */ /* 0x010fc4000ff1e0ff */
[----:B------:R-:W-:Y:S02]  /*1460*/  IADD3.X R17, PT, PT, R5, UR4, RZ, P1, !PT ;  /* 0x0000000405117c10 */ /* 0x000fe40008ffe4ff */
[----:B------:R-:W-:Y:S02]  /*1470*/  IADD3.X R15, PT, PT, R10, UR4, RZ, P2, !PT ;  /* 0x000000040a0f7c10 */ /* 0x000fe400097fe4ff */
[----:B------:R-:W-:Y:S01]  /*1480*/  IADD3.X R9, PT, PT, R25, UR4, RZ, P0, !PT ;  /* 0x0000000419097c10 */ /* 0x000fe200087fe4ff */
[----:B-1----:R1:W-:Y:S04]  /*1490*/  STG.E desc[UR24][R12.64], R29 ;  /* 0x0000001d0c007986 */ /* 0x0023e8000c101918 */
[----:B--2---:R1:W-:Y:S04]  /*14a0*/  STG.E desc[UR24][R16.64], R33 ;  /* 0x0000002110007986 */ /* 0x0043e8000c101918 */
[----:B---3--:R1:W-:Y:S04]  /*14b0*/  STG.E desc[UR24][R14.64], R35 ;  /* 0x000000230e007986 */ /* 0x0083e8000c101918 */
[----:B-----5:R1:W-:Y:S01]  /*14c0*/  STG.E desc[UR24][R8.64], R37 ;  /* 0x0000002508007986 */ /* 0x0203e2000c101918 */
        /* <DEDUP_REMOVED lines=36> */
.L_x_6015:
[----:B------:R-:W-:Y:S02]  /*1710*/  ISETP.NE.AND P0, PT, R0, RZ, PT ;  /* 0x000000ff0000720c */ /* 0x000fe40003f05270 */
[----:B-1----:R-:W-:-:S11]  /*1720*/  FMNMX R5, R4, R5, !PT ;  /* 0x0000000504057209 */ /* 0x002fd60007800000 */
[----:B------:R-:W-:Y:S05]  /*1730*/  @P0 BRA `(.L_x_6008) ;  /* 0x0000000000080947 */ /* 0x000fea0003800000 */
[----:B------:R-:W1:Y:S02]  /*1740*/  LDC.64 R2, c[0x0][0x3a8] ;  /* 0x0000ea00ff027b82 */ /* 0x000e640000000a00 */
[----:B-1----:R1:W-:Y:S02]  /*1750*/  REDG.E.MAX.S32.STRONG.GPU desc[UR24][R2.64], R5 ;  /* 0x000000050200798e */ /* 0x0023e4000d12e318 */
.L_x_6008:
[----:B------:R-:W-:Y:S05]  /*1760*/  BSYNC B0 ;  /* 0x0000000000007941 */ /* 0x000fea0003800000 */
.L_x_6007:
        /* <DEDUP_REMOVED lines=11> */
[----:B0-----:R-:W-:Y:S05]  /*1820*/  CALL.REL.NOINC `($__internal_179_$__cuda_sm20_rcp_rn_f32_slowpath) ;  /* 0x0000000400987944 */ /* 0x001fea0003c00000 */
[----:B------:R-:W-:Y:S05]  /*1830*/  BRA `(.L_x_6011) ;  /* 0x0000000000147947 */ /* 0x000fea0003800000 */
.L_x_6010:
[----:B-1----:R-:W1:Y:S01]  /*1840*/  MUFU.RCP R5, UR26 ;  /* 0x0000001a00057d08 */ /* 0x002e620008001000 */
[----:B------:R-:W-:-:S04]  /*1850*/  IMAD.U32 R0, RZ, RZ, UR26 ;  /* 0x0000001aff007e24 */ /* 0x000fc8000f8e00ff */
[----:B-1----:R-:W-:-:S04]  /*1860*/  FFMA R0, R5, R0, -1 ;  /* 0xbf80000005007423 */ /* 0x002fc80000000000 */
[----:B------:R-:W-:-:S04]  /*1870*/  FADD.FTZ R0, -R0, -RZ ;  /* 0x800000ff00007221 */ /* 0x000fc80000010100 */
[----:B------:R-:W-:-:S07]  /*1880*/  FFMA R5, R5, R0, R5 ;  /* 0x0000000005057223 */ /* 0x000fce0000000005 */
.L_x_6011:
[----:B------:R-:W1:Y:S02]  /*1890*/  LDC.64 R2, c[0x0][0x3b0] ;  /* 0x0000ec00ff027b82 */ /* 0x000e640000000a00 */
[----:B-1----:R-:W-:Y:S01]  /*18a0*/  STG.E desc[UR24][R2.64], R5 ;  /* 0x0000000502007986 */ /* 0x002fe2000c101918 */
[----:B------:R-:W-:Y:S05]  /*18b0*/  EXIT ;  /* 0x000000000000794d */ /* 0x000fea0003800000 */
.L_x_6009:
[----:B------:R-:W-:Y:S02]  /*18c0*/  IMAD.MOV.U32 R7, RZ, RZ, 0x4 ;  /* 0x00000004ff077424 */ /* 0x000fe400078e00ff */
[----:B------:R-:W-:Y:S02]  /*18d0*/  IMAD.MOV.U32 R9, RZ, RZ, 0x1f ;  /* 0x0000001fff097424 */ /* 0x000fe400078e00ff */
[----:B------:R-:W-:-:S07]  /*18e0*/  IMAD.MOV.U32 R6, RZ, RZ, -0x1 ;  /* 0xffffffffff067424 */ /* 0x000fce00078e00ff */
[----:B01----:R-:W-:Y:S05]  /*18f0*/  WARPSYNC.COLLECTIVE R6, `(.L_x_6012) ;  /* 0x0000000006087348 */ /* 0x003fea0003c00000 */
[----:B-1----:R1:W2:Y:S02]  /*1900*/  SHFL.DOWN P0, R5, R2, R7, R9 ;  /* 0x0800000702057389 */ /* 0x0022a40000000009 */
[----:B012---:R-:W-:Y:S05]  /*1910*/  ENDCOLLECTIVE ;  /* 0x000000000000791b */ /* 0x007fea0003800000 */
.L_x_6012:
[----:B------:R-:W-:Y:S02]  /*1920*/  IMAD.MOV.U32 R7, RZ, RZ, 0x2 ;  /* 0x00000002ff077424 */ /* 0x000fe400078e00ff */
[----:B------:R-:W-:-:S05]  /*1930*/  IMAD.MOV.U32 R3, RZ, RZ, R5 ;  /* 0x000000ffff037224 */ /* 0x000fca00078e0005 */
[----:B------:R-:W-:-:S05]  /*1940*/  FMNMX R3, R3, R2, !PT ;  /* 0x0000000203037209 */ /* 0x000fca0007800000 */
[----:B------:R-:W-:-:S07]  /*1950*/  IMAD.MOV.U32 R2, RZ, RZ, R3 ;  /* 0x000000ffff027224 */ /* 0x000fce00078e0003 */
[----:B------:R-:W-:Y:S05]  /*1960*/  WARPSYNC.COLLECTIVE R6, `(.L_x_6013) ;  /* 0x0000000006087348 */ /* 0x000fea0003c00000 */
[----:B------:R0:W1:Y:S02]  /*1970*/  SHFL.DOWN P0, R5, R2, R7, R9 ;  /* 0x0800000702057389 */ /* 0x0000640000000009 */
[----:B01----:R-:W-:Y:S05]  /*1980*/  ENDCOLLECTIVE ;  /* 0x000000000000791b */ /* 0x003fea0003800000 */
.L_x_6013:
[----:B------:R-:W-:Y:S02]  /*1990*/  IMAD.MOV.U32 R7, RZ, RZ, 0x1 ;  /* 0x00000001ff077424 */ /* 0x000fe400078e00ff */
[----:B------:R-:W-:-:S05]  /*19a0*/  IMAD.MOV.U32 R4, RZ, RZ, R5 ;  /* 0x000000ffff047224 */ /* 0x000fca00078e0005 */
[----:B------:R-:W-:-:S05]  /*19b0*/  FMNMX R4, R3, R4, !PT ;  /* 0x0000000403047209 */ /* 0x000fca0007800000 */
[----:B------:R-:W-:-:S07]  /*19c0*/  IMAD.MOV.U32 R2, RZ, RZ, R4 ;  /* 0x000000ffff027224 */ /* 0x000fce00078e0004 */
[----:B------:R-:W-:Y:S05]  /*19d0*/  WARPSYNC.COLLECTIVE R6, `(.L_x_6014) ;  /* 0x0000000006087348 */ /* 0x000fea0003c00000 */
[----:B------:R0:W1:Y:S02]  /*19e0*/  SHFL.DOWN P0, R5, R2, R7, R9 ;  /* 0x0800000702057389 */ /* 0x0000640000000009 */
[----:B01----:R-:W-:Y:S05]  /*19f0*/  ENDCOLLECTIVE ;  /* 0x000000000000791b */ /* 0x003fea0003800000 */
.L_x_6014:
[----:B------:R-:W-:Y:S05]  /*1a00*/  BRA `(.L_x_6015) ;  /* 0xfffffffc00407947 */ /* 0x000fea000383ffff */
        .weak           $__internal_178_$__cuda_sm20_div_u64
        .type           $__internal_178_$__cuda_sm20_div_u64,@function
        .size           $__internal_178_$__cuda_sm20_div_u64,($__internal_179_$__cuda_sm20_rcp_rn_f32_slowpath - $__internal_178_$__cuda_sm20_div_u64)
$__internal_178_$__cuda_sm20_div_u64:
        /* <DEDUP_REMOVED lines=71> */
[----:B------:R-:W-:Y:S11]  /*1e80*/  RET.REL.NODEC R2 `(_ZN18transformer_engine6detail32dgated_act_cast_transpose_kernelILi1ELi1EfffNS_5EmptyEXadL_ZNS_5dreluIffEET_T0_RKS2_EEXadL_ZNS_4reluIffEES4_S5_S7_EEEEvPKT2_SB_PT3_SD_PKT1_PSE_SH_mmm) ;  /* 0xffffffe0025c7950 */ /* 0x000ff60003c3ffff */
        .weak           $__internal_179_$__cuda_sm20_rcp_rn_f32_slowpath
        .type           $__internal_179_$__cuda_sm20_rcp_rn_f32_slowpath,@function
        .size           $__internal_179_$__cuda_sm20_rcp_rn_f32_slowpath,(.L_x_29480 - $__internal_179_$__cuda_sm20_rcp_rn_f32_slowpath)
$__internal_179_$__cuda_sm20_rcp_rn_f32_slowpath:
        /* <DEDUP_REMOVED lines=15> */
.L_x_6016:
        /* <DEDUP_REMOVED lines=33> */
.L_x_6018:
[----:B------:R0:W1:Y:S02]  /*2190*/  MUFU.RCP R3, R0 ;  /* 0x0000000000037308 */ /* 0x0000640000001000 */
.L_x_6017:
[----:B-1-3--:R-:W-:Y:S02]  /*21a0*/  IMAD.MOV.U32 R5, RZ, RZ, R3 ;  /* 0x000000ffff057224 */ /* 0x00afe400078e0003 */
[----:B------:R-:W-:-:S04]  /*21b0*/  IMAD.MOV.U32 R3, RZ, RZ, 0x0 ;  /* 0x00000000ff037424 */ /* 0x000fc800078e00ff */
[----:B0-2---:R-:W-:Y:S05]  /*21c0*/  RET.REL.NODEC R2 `(_ZN18transformer_engine6detail32dgated_act_cast_transpose_kernelILi1ELi1EfffNS_5EmptyEXadL_ZNS_5dreluIffEET_T0_RKS2_EEXadL_ZNS_4reluIffEES4_S5_S7_EEEEvPKT2_SB_PT3_SD_PKT1_PSE_SH_mmm) ;  /* 0xffffffdc028c7950 */ /* 0x005fea0003c3ffff */
.L_x_6019:
        /* <DEDUP_REMOVED lines=11> */
.L_x_29480:


//--------------------- .text._ZN18transformer_engine6detail43dgated_act_cast_transpose_kernel_notalignedILi2ELi4Ef13__nv_bfloat1613__nv_fp8_e4m3NS_5EmptyEXadL_ZNS_5dsiluIffEET_T0_RKS4_EEXadL_ZNS_4siluIffEES6_S7_S9_EEEEvPKT2_SD_PT3_SF_PKT1_PSG_SJ_mmm --------------------------
	.section	.text._ZN18transformer_engine6detail43dgated_act_cast_transpose_kernel_notalignedILi2ELi4Ef13__nv_bfloat1613__nv_fp8_e4m3NS_5EmptyEXadL_ZNS_5dsiluIffEET_T0_RKS4_EEXadL_ZNS_4siluIffEES6_S7_S9_EEEEvPKT2_SD_PT3_SF_PKT1_PSG_SJ_mmm,"ax",@progbits
	.align	128
        .global         _ZN18transformer_engine6detail43dgated_act_cast_transpose_kernel_notalignedILi2ELi4Ef13__nv_bfloat1613__nv_fp8_e4m3NS_5EmptyEXadL_ZNS_5dsiluIffEET_T0_RKS4_EEXadL_ZNS_4siluIffEES6_S7_S9_EEEEvPKT2_SD_PT3_SF_PKT1_PSG_SJ_mmm
        .type           _ZN18transformer_engine6detail43dgated_act_cast_transpose_kernel_notalignedILi2ELi4Ef13__nv_bfloat1613__nv_fp8_e4m3NS_5EmptyEXadL_ZNS_5dsiluIffEET_T0_RKS4_EEXadL_ZNS_4siluIffEES6_S7_S9_EEEEvPKT2_SD_PT3_SF_PKT1_PSG_SJ_mmm,@function
        .size           _ZN18transformer_engine6detail43dgated_act_cast_transpose_kernel_notalignedILi2ELi4Ef13__nv_bfloat1613__nv_fp8_e4m3NS_5EmptyEXadL_ZNS_5dsiluIffEET_T0_RKS4_EEXadL_ZNS_4siluIffEES6_S7_S9_EEEEvPKT2_SD_PT3_SF_PKT1_PSG_SJ_mmm,(.L_x_29482 - _ZN18transformer_engine6detail43dgated_act_cast_transpose_kernel_notalignedILi2ELi4Ef13__nv_bfloat1613__nv_fp8_e4m3NS_5EmptyEXadL_ZNS_5dsiluIffEET_T0_RKS4_EEXadL_ZNS_4siluIffEES6_S7_S9_EEEEvPKT2_SD_PT3_SF_PKT1_PSG_SJ_mmm)
        .other          _ZN18transformer_engine6detail43dgated_act_cast_transpose_kernel_notalignedILi2ELi4Ef13__nv_bfloat1613__nv_fp8_e4m3NS_5EmptyEXadL_ZNS_5dsiluIffEET_T0_RKS4_EEXadL_ZNS_4siluIffEES6_S7_S9_EEEEvPKT2_SD_PT3_SF_PKT1_PSG_SJ_mmm,@"STO_CUDA_ENTRY STV_DEFAULT"
_ZN18transformer_engine6detail43dgated_act_cast_transpose_kernel_notalignedILi2ELi4Ef13__nv_bfloat1613__nv_fp8_e4m3NS_5EmptyEXadL_ZNS_5dsiluIffEET_T0_RKS4_EEXadL_ZNS_4siluIffEES6_S7_S9_EEEEvPKT2_SD_PT3_SF_PKT1_PSG_SJ_mmm:
.text._ZN18transformer_engine6detail43dgated_act_cast_transpose_kernel_notalignedILi2ELi4Ef13__nv_bfloat1613__nv_fp8_e4m3NS_5EmptyEXadL_ZNS_5dsiluIffEET_T0_RKS4_EEXadL_ZNS_4siluIffEES6_S7_S9_EEEEvPKT2_SD_PT3_SF_PKT1_PSG_SJ_mmm:
        /* <DEDUP_REMOVED lines=43> */
.L_x_6020:
[----:B------:R-:W-:-:S07]  /*02b0*/  MOV R4, 0x2d0 ;  /* 0x000002d000047802 */ /* 0x000fce0000000f00 */
[----:B------:R-:W-:Y:S05]  /*02c0*/  CALL.REL.NOINC `($__internal_180_$__cuda_sm20_div_u64) ;  /* 0x000000ac00d87944 */ /* 0x000fea0003c00000 */
        /* <DEDUP_REMOVED lines=11> */
.L_x_6021:
[----:B------:R-:W0:Y:S01]  /*0380*/  LDCU.64 UR12, c[0x0][0x3c0] ;  /* 0x00007800ff0c77ac */ /* 0x000e220008000a00 */
[C---:B------:R-:W-:Y:S01]  /*0390*/  IMAD.SHL.U32 R58, R7.reuse, 0x4, RZ ;  /* 0x00000004073a7824 */ /* 0x040fe200078e00ff */
[----:B------:R-:W-:Y:S01]  /*03a0*/  SHF.L.U32 R7, R7, 0x4, RZ ;  /* 0x0000000407077819 */ /* 0x000fe200000006ff */
[----:B------:R-:W1:Y:S02]  /*03b0*/  LDCU.64 UR26, c[0x0][0x3b8] ;  /* 0x00007700ff1a77ac */ /* 0x000e640008000a00 */
[----:B------:R-:W-:Y:S01]  /*03c0*/  IMAD.IADD R28, R59, 0x1, -R58 ;  /* 0x000000013b1c7824 */ /* 0x000fe200078e0a3a */
[----:B------:R-:W-:Y:S02]  /*03d0*/  USHF.L.U64.HI UR14, UR4, 0x5, UR5 ;  /* 0x00000005040e7899 */ /* 0x000fe40008010205 */
[----:B------:R-:W-:Y:S02]  /*03e0*/  USHF.L.U64.HI UR16, UR23, 0x5, UR6 ;  /* 0x0000000517107899 */ /* 0x000fe40008010206 */
[----:B------:R-:W-:Y:S01]  /*03f0*/  LOP3.LUT R54, R28, 0x1f, RZ, 0xc0, !PT ;  /* 0x0000001f1c367812 */ /* 0x000fe200078ec0ff */
[----:B------:R-:W2:Y:S01]  /*0400*/  LDCU.128 UR8, c[0x0][0x380] ;  /* 0x00007000ff0877ac */ /* 0x000ea20008000c00 */
[----:B------:R-:W-:-:S02]  /*0410*/  USHF.L.U32 UR17, UR23, 0x6, URZ ;  /* 0x0000000617117899 */ /* 0x000fc400080006ff */
[----:B0-----:R-:W-:Y:S02]  /*0420*/  USHF.R.U64 UR7, UR12, 0x2, UR13 ;  /* 0x000000020c077899 */ /* 0x001fe4000800120d */
[----:B------:R-:W-:Y:S02]  /*0430*/  USHF.L.U64.HI UR20, UR23, 0x6, UR6 ;  /* 0x0000000617147899 */ /* 0x000fe40008010206 */
[----:B-1----:R-:W-:Y:S02]  /*0440*/  USHF.R.U64 UR30, UR26, 0x1, UR27 ;  /* 0x000000011a1e7899 */ /* 0x002fe4000800121b */
[----:B------:R-:W-:Y:S02]  /*0450*/  ULEA UR7, UP1, -UR4, UR7, 0x5 ;  /* 0x0000000704077291 */ /* 0x000fe4000f8229ff */
[----:B------:R-:W-:Y:S02]  /*0460*/  USHF.R.U32.HI UR31, URZ, 0x1, UR27 ;  /* 0x00000001ff1f7899 */ /* 0x000fe4000801161b */
[----:B------:R-:W-:-:S02]  /*0470*/  ULEA UR15, UP0, -UR23, UR30, 0x5 ;  /* 0x0000001e170f7291 */ /* 0x000fc4000f8029ff */
[C---:B------:R-:W-:Y:S01]  /*0480*/  IMAD.WIDE.U32 R2, R7.reuse, UR30, RZ ;  /* 0x0000001e07027c25 */ /* 0x040fe2000f8e00ff */
[----:B------:R-:W-:Y:S02]  /*0490*/  ULEA.HI.X UR14, UR13, ~UR14, URZ, 0x1e, UP1 ;  /* 0x8000000e0d0e7291 */ /* 0x000fe400088ff4ff */
        /* <DEDUP_REMOVED lines=19> */
[----:B------:R-:W-:-:S02]  /*05d0*/  UIADD3 UR19, UPT, UPT, UR19, UR16, URZ ;  /* 0x0000001013137290 */ /* 0x000fc4000fffe0ff */
[----:B--2---:R-:W-:Y:S01]  /*05e0*/  ULEA UR16, UP1, UR17, UR8, 0x1 ;  /* 0x0000000811107291 */ /* 0x004fe2000f8208ff */
[----:B------:R-:W0:Y:S01]  /*05f0*/  LDCU.64 UR28, c[0x0][0x3a0] ;  /* 0x00007400ff1c77ac */ /* 0x000e220008000a00 */
[----:B------:R-:W-:-:S04]  /*0600*/  ULEA.HI.X UR8, UR18, UR20, UR19, 0x7, UP0 ;  /* 0x0000001412087291 */ /* 0x000fc800080f3c13 */
[----:B------:R-:W-:Y:S01]  /*0610*/  @P0 IADD3 R6, P2, PT, R4, UR30, RZ ;  /* 0x0000001e04060c10 */ /* 0x000fe2000ff5e0ff */
[----:B------:R-:W-:Y:S02]  /*0620*/  ULOP3.LUT UR32, UR27, 0x7fffffff, URZ, 0xc0, !UPT ;  /* 0x7fffffff1b207892 */ /* 0x000fe4000f8ec0ff */
[----:B------:R-:W-:Y:S01]  /*0630*/  ULEA.HI.X UR17, UR17, UR9, UR8, 0x1, UP1 ;  /* 0x0000000911117291 */ /* 0x000fe200088f0c08 */
[----:B------:R-:W-:Y:S01]  /*0640*/  @P0 IADD3.X R9, PT, PT, R5, UR31, RZ, P2, !PT ;  /* 0x0000001f05090c10 */ /* 0x000fe200097fe4ff */
[----:B------:R-:W-:Y:S01]  /*0650*/  VOTEU.ANY UP1, P0 ;  /* 0x0000000000ff7886 */ /* 0x000fe20000020100 */
[----:B------:R-:W1:Y:S01]  /*0660*/  LDCU.64 UR24, c[0x0][0x358] ;  /* 0x00006b00ff1877ac */ /* 0x000e620008000a00 */
[----:B------:R-:W-:Y:S01]  /*0670*/  IMAD R0, R7, UR32, RZ ;  /* 0x0000002007007c24 */ /* 0x000fe2000f8e02ff */
[----:B------:R-:W-:Y:S02]  /*0680*/  @P0 LEA R14, P2, R6, UR16, 0x2 ;  /* 0x00000010060e0c11 */ /* 0x000fe4000f8410ff */
[----:B------:R-:W-:Y:S01]  /*0690*/  @UP1 ULOP3.LUT UR8, UR26, 0xfffffffe, URZ, 0xc0, !UPT ;  /* 0xfffffffe1a081892 */ /* 0x000fe2000f8ec0ff */
[----:B------:R-:W-:Y:S01]  /*06a0*/  IMAD.X R11, R3, 0x1, R0, P1 ;  /* 0x00000001030b7824 */ /* 0x000fe200008e0600 */
[----:B------:R-:W-:Y:S01]  /*06b0*/  @P0 LEA R56, P1, R4, UR16, 0x2 ;  /* 0x0000001004380c11 */ /* 0x000fe2000f8210ff */
[----:B------:R-:W-:-:S02]  /*06c0*/  ULEA UR15, UP3, UR22, UR10, 0x1 ;  /* 0x0000000a160f7291 */ /* 0x000fc4000f8608ff */
[----:B------:R-:W-:Y:S01]  /*06d0*/  USHF.L.U32 UR34, UR26, 0x1, URZ ;  /* 0x000000011a227899 */ /* 0x000fe200080006ff */
[C---:B------:R-:W-:Y:S01]  /*06e0*/  @P0 LEA.HI.X R57, R4.reuse, UR17, R5, 0x2, P1 ;  /* 0x0000001104390c11 */ /* 0x040fe200088f1405 */
[----:B------:R-:W-:Y:S02]  /*06f0*/  ULEA.HI.X UR19, UR18, UR20, UR19, 0x8, UP2 ;  /* 0x0000001412137291 */ /* 0x000fe400090f4413 */
[----:B------:R-:W-:Y:S01]  /*0700*/  @UP1 ULOP3.LUT UR9, UR27, 0x3fffffff, URZ, 0xc0, !UPT ;  /* 0x3fffffff1b091892 */ /* 0x000fe2000f8ec0ff */
[----:B------:R-:W-:Y:S01]  /*0710*/  @P0 IADD3 R2, P5, PT, R4, UR8, RZ ;  /* 0x0000000804020c10 */ /* 0x000fe2000ffbe0ff */
[----:B------:R-:W-:Y:S01]  /*0720*/  ULEA.HI.X UR18, UR22, UR11, UR19, 0x1, UP3 ;  /* 0x0000000b16127291 */ /* 0x000fe200098f0c13 */
[----:B0-----:R-:W-:Y:S01]  /*0730*/  ISETP.NE.U32.AND P1, PT, RZ, UR28, PT ;  /* 0x0000001cff007c0c */ /* 0x001fe2000bf25070 */
[----:B------:R-:W-:Y:S01]  /*0740*/  USHF.L.U64.HI UR33, UR26, 0x1, UR27 ;  /* 0x000000011a217899 */ /* 0x000fe2000801021b */
[----:B------:R-:W-:Y:S01]  /*0750*/  @P0 IMAD.SHL.U32 R8, R10, 0x4, RZ ;  /* 0x000000040a080824 */ /* 0x000fe200078e00ff */
[----:B------:R-:W-:Y:S01]  /*0760*/  UIADD3 UR28, UP0, UPT, UR34, UR15, URZ ;  /* 0x0000000f221c7290 */ /* 0x000fe2000ff1e0ff */
[----:B------:R-:W-:-:S02]  /*0770*/  @P0 IADD3.X R3, PT, PT, R5, UR9, RZ, P5, !PT ;  /* 0x0000000905030c10 */ /* 0x000fc4000affe4ff */
[----:B------:R-:W-:Y:S02]  /*0780*/  @!P0 CS2R R30, SRZ ;  /* 0x00000000001e8805 */ /* 0x000fe4000001ff00 */
[----:B------:R-:W-:Y:S01]  /*0790*/  @P0 LEA.HI.X R15, R6, UR17, R9, 0x2, P2 ;  /* 0x00000011060f0c11 */ /* 0x000fe200090f1409 */
[----:B------:R-:W-:Y:S01]  /*07a0*/  @!P0 IMAD.MOV.U32 R52, RZ, RZ, RZ ;  /* 0x000000ffff348224 */ /* 0x000fe200078e00ff */
[----:B------:R-:W-:Y:S01]  /*07b0*/  ISETP.NE.AND.EX P1, PT, RZ, UR29, PT, P1 ;  /* 0x0000001dff007c0c */ /* 0x000fe2000bf25310 */
[----:B------:R-:W-:Y:S01]  /*07c0*/  UIADD3.X UR29, UPT, UPT, UR33, UR18, URZ, UP0, !UPT ;  /* 0x00000012211d7290 */ /* 0x000fe200087fe4ff */
[----:B------:R-:W-:Y:S01]  /*07d0*/  @P0 LEA R18, P5, R2, UR16, 0x2 ;  /* 0x0000001002120c11 */ /* 0x000fe2000f8a10ff */
[----:B------:R-:W-:Y:S01]  /*07e0*/  @!P0 IMAD.MOV.U32 R43, RZ, RZ, RZ ;  /* 0x000000ffff2b8224 */ /* 0x000fe200078e00ff */
[C---:B------:R-:W-:Y:S01]  /*07f0*/  @P0 IADD3 R6, P4, PT, R10.reuse, UR26, RZ ;  /* 0x0000001a0a060c10 */ /* 0x040fe2000ff9e0ff */
[----:B-1----:R-:W5:Y:S01]  /*0800*/  @P0 LDG.E R56, desc[UR24][R56.64] ;  /* 0x0000001838380981 */ /* 0x002f62000c1e1900 */
[----:B------:R-:W-:Y:S01]  /*0810*/  @P0 SHF.L.U64.HI R9, R10, 0x2, R11 ;  /* 0x000000020a090819 */ /* 0x000fe2000001020b */
[----:B------:R-:W0:Y:S01]  /*0820*/  LDCU.128 UR8, c[0x0][0x390] ;  /* 0x00007200ff0877ac */ /* 0x000e220008000c00 */
[----:B------:R-:W-:-:S02]  /*0830*/  @P0 IADD3 R32, P2, PT, R8, UR15, RZ ;  /* 0x0000000f08200c10 */ /* 0x000fc4000ff5e0ff */
[----:B------:R-:W-:Y:S02]  /*0840*/  @P0 IADD3 R8, P3, PT, R8, UR28, RZ ;  /* 0x0000001c08080c10 */ /* 0x000fe4000ff7e0ff */
[----:B------:R-:W-:Y:S02]  /*0850*/  @P0 LEA.HI.X R19, R2, UR17, R3, 0x2, P5 ;  /* 0x0000001102130c11 */ /* 0x000fe4000a8f1403 */
[----:B------:R-:W-:Y:S02]  /*0860*/  @!P0 MOV R51, RZ ;  /* 0x000000ff00338202 */ /* 0x000fe40000000f00 */
[----:B------:R-:W-:Y:S01]  /*0870*/  @P0 IADD3.X R3, PT, PT, R11, UR32, RZ, P4, !PT ;  /* 0x000000200b030c10 */ /* 0x000fe2000a7fe4ff */
[----:B------:R-:W5:Y:S01]  /*0880*/  @P0 LDG.E R43, desc[UR24][R18.64] ;  /* 0x00000018122b0981 */ /* 0x000f62000c1e1900 */
[C---:B------:R-:W-:Y:S02]  /*0890*/  @P0 IADD3.X R33, PT, PT, R9.reuse, UR18, RZ, P2, !PT ;  /* 0x0000001209210c10 */ /* 0x040fe400097fe4ff */
[----:B------:R-:W-:Y:S01]  /*08a0*/  @P0 IADD3.X R9, PT, PT, R9, UR29, RZ, P3, !PT ;  /* 0x0000001d09090c10 */ /* 0x000fe20009ffe4ff */
[----:B------:R1:W5:Y:S01]  /*08b0*/  @P0 LDG.E R51, desc[UR24][R14.64] ;  /* 0x000000180e330981 */ /* 0x000362000c1e1900 */
[----:B------:R-:W-:-:S02]  /*08c0*/  @P0 IADD3 R20, P3, PT, R10, UR34, RZ ;  /* 0x000000220a140c10 */ /* 0x000fc4000ff7e0ff */
[C---:B------:R-:W-:Y:S01]  /*08d0*/  @P0 SHF.L.U64.HI R12, R6.reuse, 0x2, R3 ;  /* 0x00000002060c0819 */ /* 0x040fe20000010203 */
[----:B------:R-:W-:Y:S01]  /*08e0*/  @P0 IMAD.SHL.U32 R6, R6, 0x4, RZ ;  /* 0x0000000406060824 */ /* 0x000fe200078e00ff */
[----:B------:R2:W5:Y:S01]  /*08f0*/  @P0 LDG.E R39, desc[UR24][R8.64] ;  /* 0x0000001808270981 */ /* 0x000562000c1e1900 */
[----:B------:R-:W-:-:S03]  /*0900*/  @!P0 MOV R44, RZ ;  /* 0x000000ff002c8202 */ /* 0x000fc60000000f00 */
[----:B------:R-:W5:Y:S01]  /*0910*/  @P0 LDG.E R32, desc[UR24][R32.64] ;  /* 0x0000001820200981 */ /* 0x000f62000c1e1900 */
[----:B-1----:R-:W-:Y:S02]  /*0920*/  @P0 IADD3.X R15, PT, PT, R11, UR33, RZ, P3, !PT ;  /* 0x000000210b0f0c10 */ /* 0x002fe40009ffe4ff */
[C---:B------:R-:W-:Y:S02]  /*0930*/  @P0 IADD3 R16, P2, PT, R6.reuse, UR15, RZ ;  /* 0x0000000f06100c10 */ /* 0x040fe4000ff5e0ff */
[----:B------:R-:W-:Y:S02]  /*0940*/  @P0 IADD3 R14, P3, PT, R6, UR28, RZ ;  /* 0x0000001c060e0c10 */ /* 0x000fe4000ff7e0ff */
[C---:B------:R-:W-:Y:S01]  /*0950*/  @P0 SHF.L.U64.HI R6, R20.reuse, 0x2, R15 ;  /* 0x0000000214060819 */ /* 0x040fe2000001020f */
[----:B------:R-:W-:Y:S01]  /*0960*/  @P0 IMAD.SHL.U32 R20, R20, 0x4, RZ ;  /* 0x0000000414140824 */ /* 0x000fe200078e00ff */
[C---:B------:R-:W-:Y:S02]  /*0970*/  @P0 IADD3.X R17, PT, PT, R12.reuse, UR18, RZ, P2, !PT ;  /* 0x000000120c110c10 */ /* 0x040fe400097fe4ff */
[----:B------:R-:W-:-:S02]  /*0980*/  @P0 IADD3.X R15, PT, PT, R12, UR29, RZ, P3, !PT ;  /* 0x0000001d0c0f0c10 */ /* 0x000fc40009ffe4ff */
[C---:B--2---:R-:W-:Y:S01]  /*0990*/  @P0 IADD3 R8, P2, PT, R20.reuse, UR15, RZ ;  /* 0x0000000f14080c10 */ /* 0x044fe2000ff5e0ff */
[----:B------:R-:W5:Y:S01]  /*09a0*/  @P0 LDG.E R30, desc[UR24][R16.64] ;  /* 0x00000018101e0981 */ /* 0x000f62000c1e1900 */
[----:B------:R-:W-:-:S03]  /*09b0*/  @P0 IADD3 R20, P3, PT, R20, UR28, RZ ;  /* 0x0000001c14140c10 */ /* 0x000fc6000ff7e0ff */
[----:B------:R-:W5:Y:S01]  /*09c0*/  @P0 LDG.E R52, desc[UR24][R14.64] ;  /* 0x000000180e340981 */ /* 0x000f62000c1e1900 */
[----:B------:R-:W-:-:S05]  /*09d0*/  @P0 IADD3.X R21, PT, PT, R6, UR29, RZ, P3, !PT ;  /* 0x0000001d06150c10 */ /* 0x000fca0009ffe4ff */
[----:B------:R-:W5:Y:S01]  /*09e0*/  @P0 LDG.E R44, desc[UR24][R20.64] ;  /* 0x00000018142c0981 */ /* 0x000f62000c1e1900 */
[----:B------:R-:W1:Y:S01]  /*09f0*/  @P1 LDC.64 R2, c[0x0][0x3a0] ;  /* 0x0000e800ff021b82 */ /* 0x000e620000000a00 */
[----:B------:R-:W-:Y:S01]  /*0a00*/  UIMAD.WIDE.U32 UR20, UR23, UR12, URZ ;  /* 0x0000000c171472a5 */ /* 0x000fe2000f8e00ff */
[----:B------:R-:W-:Y:S01]  /*0a10*/  @P0 IADD3.X R9, PT, PT, R6, UR18, RZ, P2, !PT ;  /* 0x0000001206090c10 */ /* 0x000fe200097fe4ff */
[----:B------:R-:W-:-:S04]  /*0a20*/  UIMAD UR12, UR6, UR12, URZ ;  /* 0x0000000c060c72a4 */ /* 0x000fc8000f8e02ff */
[----:B------:R-:W-:Y:S01]  /*0a30*/  UIMAD UR12, UR23, UR13, UR12 ;  /* 0x0000000d170c72a4 */ /* 0x000fe2000f8e020c */
[----:B------:R2:W5:Y:S01]  /*0a40*/  @P0 LDG.E R31, desc[UR24][R8.64] ;  /* 0x00000018081f0981 */ /* 0x000562000c1e1900 */
[----:B------:R-:W-:Y:S02]  /*0a50*/  USHF.L.U32 UR6, UR20, 0x6, URZ ;  /* 0x0000000614067899 */ /* 0x000fe400080006ff */
[----:B------:R-:W-:Y:S02]  /*0a60*/  UIADD3 UR12, UPT, UPT, UR21, UR12, URZ ;  /* 0x0000000c150c7290 */ /* 0x000fe4000fffe0ff */
[----:B------:R-:W-:Y:S01]  /*0a70*/  ULEA UR6, UP2, UR4, UR6, 0x7 ;  /* 0x0000000604067291 */ /* 0x000fe2000f8438ff */
[----:B--2---:R-:W-:Y:S02]  /*0a80*/  VIADD R8, R58, 0x1 ;  /* 0x000000013a087836 */ /* 0x004fe40000000000 */
[----:B------:R-:W-:Y:S01]  /*0a90*/  VIADD R9, R28, 0xffffffff ;  /* 0xffffffff1c097836 */ /* 0x000fe20000000000 */
[----:B0-----:R-:W-:-:S02]  /*0aa0*/  UIADD3 UR8, UP0, UPT, UR22, UR8, URZ ;  /* 0x0000000816087290 */ /* 0x001fc4000ff1e0ff */
[----:B------:R-:W-:Y:S01]  /*0ab0*/  ISETP.GE.U32.AND P2, PT, R8, UR7, PT ;  /* 0x0000000708007c0c */ /* 0x000fe2000bf46070 */
[----:B------:R-:W-:Y:S01]  /*0ac0*/  USHF.L.U64.HI UR20, UR20, 0x6, UR12 ;  /* 0x0000000614147899 */ /* 0x000fe2000801020c */
[----:B------:R-:W-:Y:S01]  /*0ad0*/  LOP3.LUT R8, R9, 0x1f, RZ, 0xc0, !PT ;  /* 0x0000001f09087812 */ /* 0x000fe200078ec0ff */
[----:B------:R-:W-:Y:S01]  /*0ae0*/  HFMA2 R9, -RZ, RZ, 0, 0 ;  /* 0x00000000ff097431 */ /* 0x000fe200000001ff */
[----:B------:R-:W-:Y:S01]  /*0af0*/  UIADD3 UR10, UP3, UPT, UR6, UR10, URZ ;  /* 0x0000000a060a7290 */ /* 0x000fe2000ff7e0ff */
[----:B------:R-:W-:Y:S01]  /*0b00*/  BSSY.RECONVERGENT B0, `(.L_x_6022) ;  /* 0x000001f000007945 */ /* 0x000fe20003800200 */
[----:B------:R-:W-:Y:S01]  /*0b10*/  UIADD3 UR6, UP1, UPT, UR8, UR26, URZ ;  /* 0x0000001a08067290 */ /* 0x000fe2000ff3e0ff */
[----:B-1----:R0:W5:Y:S01]  /*0b20*/  @P1 LDG.E R6, desc[UR24][R2.64] ;  /* 0x0000001802061981 */ /* 0x002162000c1e1900 */
[----:B------:R-:W-:Y:S02]  /*0b30*/  ULEA.HI.X UR4, UR4, UR20, UR5, 0x7, UP2 ;  /* 0x0000001404047291 */ /* 0x000fe400090f3c05 */
[----:B------:R-:W-:-:S02]  /*0b40*/  UIADD3.X UR9, UPT, UPT, UR19, UR9, URZ, UP0, !UPT ;  /* 0x0000000913097290 */ /* 0x000fc400087fe4ff */
[----:B------:R-:W-:Y:S02]  /*0b50*/  UIADD3.X UR11, UPT, UPT, UR4, UR11, URZ, UP3, !UPT ;  /* 0x0000000b040b7290 */ /* 0x000fe40009ffe4ff */
[----:B------:R-:W-:Y:S01]  /*0b60*/  UIADD3.X UR12, UPT, UPT, UR9, UR27, URZ, UP1, !UPT ;  /* 0x0000001b090c7290 */ /* 0x000fe20008ffe4ff */
[----:B------:R-:W-:Y:S02]  /*0b70*/  ISETP.LT.U32.AND P2, PT, R8, UR14, !P2 ;  /* 0x0000000e08007c0c */ /* 0x000fe4000d741070 */
[----:B------:R-:W-:Y:S01]  /*0b80*/  @!P0 CS2R R22, SRZ ;  /* 0x0000000000168805 */ /* 0x000fe2000001ff00 */
[----:B0-----:R-:W-:-:S04]  /*0b90*/  IMAD.WIDE.U32 R2, R7, UR30, R8 ;  /* 0x0000001e07027c25 */ /* 0x001fc8000f8e0008 */
[----:B------:R-:W-:Y:S01]  /*0ba0*/  @!P0 IMAD.MOV.U32 R34, RZ, RZ, RZ ;  /* 0x000000ffff228224 */ /* 0x000fe200078e00ff */
        /* <DEDUP_REMOVED lines=20> */
.L_x_6023:
[----:B------:R-:W-:Y:S05]  /*0cf0*/  BSYNC.RECONVERGENT B0 ;  /* 0x0000000000007941 */ /* 0x000fea0003800200 */
.L_x_6022:
[----:B-----5:R-:W-:Y:S01]  /*0d00*/  @!P0 IMAD.MOV.U32 R32, RZ, RZ, RZ ;  /* 0x000000ffff208224 */ /* 0x020fe200078e00ff */
[----:B------:R-:W-:Y:S01]  /*0d10*/  UMOV UR19, 0x3f800000 ;  /* 0x3f80000000137882 */ /* 0x000fe20000000000 */
[----:B------:R-:W-:Y:S01]  /*0d20*/  @!P0 IMAD.MOV.U32 R39, RZ, RZ, RZ ;  /* 0x000000ffff278224 */ /* 0x000fe200078e00ff */
[----:B------:R-:W-:Y:S01]  /*0d30*/  @!P0 MOV R56, RZ ;  /* 0x000000ff00388202 */ /* 0x000fe20000000f00 */
[----:B------:R-:W-:Y:S01]  /*0d40*/  BSSY.RECONVERGENT B0, `(.L_x_6024) ;  /* 0x000002a000007945 */ /* 0x000fe20003800200 */
[----:B------:R-:W-:Y:S01]  /*0d50*/  @P1 R2UR UR19, R6 ;  /* 0x00000000061312ca */ /* 0x000fe200000e0000 */
[----:B------:R-:W-:Y:S01]  /*0d60*/  IMAD.IADD R5, R13, 0x1, R3 ;  /* 0x000000010d057824 */ /* 0x000fe200078e0203 */
        /* <DEDUP_REMOVED lines=11> */
[----:B------:R-:W-:Y:S01]  /*0e20*/  PRMT R41, R43, 0x7632, R41 ;  /* 0x000076322b297816 */ /* 0x000fe20000000029 */
[----:B------:R-:W-:Y:S06]  /*0e30*/  @!P2 BRA `(.L_x_6025) ;  /* 0x000000000060a947 */ /* 0x000fec0003800000 */
[----:B0-----:R-:W-:Y:S01]  /*0e40*/  IMAD.WIDE.U32 R10, R7, UR26, R8 ;  /* 0x0000001a070a7c25 */ /* 0x001fe2000f8e0008 */
[----:B------:R-:W-:Y:S02]  /*0e50*/  MOV R12, UR26 ;  /* 0x0000001a000c7c02 */ /* 0x000fe40008000f00 */
[----:B------:R-:W-:Y:S01]  /*0e60*/  MOV R13, UR30 ;  /* 0x0000001e000d7c02 */ /* 0x000fe20008000f00 */
[----:B------:R-:W-:Y:S02]  /*0e70*/  IMAD.U32 R15, RZ, RZ, UR26 ;  /* 0x0000001aff0f7e24 */ /* 0x000fe4000f8e00ff */
[----:B------:R-:W-:Y:S01]  /*0e80*/  IMAD.IADD R11, R0, 0x1, R11 ;  /* 0x00000001000b7824 */ /* 0x000fe200078e020b */
[----:B------:R-:W-:Y:S01]  /*0e90*/  LEA R13, P0, R13, R2, 0x2 ;  /* 0x000000020d0d7211 */ /* 0x000fe200078010ff */
[----:B------:R-:W-:Y:S01]  /*0ea0*/  IMAD.U32 R16, RZ, RZ, UR31 ;  /* 0x0000001fff107e24 */ /* 0x000fe2000f8e00ff */
[----:B------:R-:W-:Y:S01]  /*0eb0*/  LEA R6, P1, R15, R10, 0x2 ;  /* 0x0000000a0f067211 */ /* 0x000fe200078210ff */
[----:B------:R-:W-:-:S02]  /*0ec0*/  IMAD.U32 R10, RZ, RZ, UR27 ;  /* 0x0000001bff0a7e24 */ /* 0x000fc4000f8e00ff */
[----:B------:R-:W-:-:S03]  /*0ed0*/  IMAD.U32 R15, RZ, RZ, UR30 ;  /* 0x0000001eff0f7e24 */ /* 0x000fc6000f8e00ff */
[----:B------:R-:W-:Y:S01]  /*0ee0*/  LEA.HI.X R11, R12, R11, R10, 0x2, P1 ;  /* 0x0000000b0c0b7211 */ /* 0x000fe200008f140a */
[----:B------:R-:W-:Y:S01]  /*0ef0*/  IMAD.SHL.U32 R12, R6, 0x4, RZ ;  /* 0x00000004060c7824 */ /* 0x000fe200078e00ff */
[----:B------:R-:W-:Y:S02]  /*0f00*/  LEA.HI.X R16, R15, R5, R16, 0x2, P0 ;  /* 0x000000050f107211 */ /* 0x000fe400000f1410 */
[----:B------:R-:W-:Y:S02]  /*0f10*/  LEA R14, P0, R13, UR16, 0x2 ;  /* 0x000000100d0e7c11 */ /* 0x000fe4000f8010ff */
[----:B------:R-:W-:Y:S02]  /*0f20*/  IADD3 R10, P1, PT, R12, UR15, RZ ;  /* 0x0000000f0c0a7c10 */ /* 0x000fe4000ff3e0ff */
        /* <DEDUP_REMOVED lines=9> */
.L_x_6025:
[----:B------:R-:W-:Y:S01]  /*0fc0*/  IMAD.MOV.U32 R25, RZ, RZ, RZ ;  /* 0x000000ffff197224 */ /* 0x000fe200078e00ff */
[----:B------:R-:W-:-:S07]  /*0fd0*/  CS2R R26, SRZ ;  /* 0x00000000001a7805 */ /* 0x000fce000001ff00 */
.L_x_6026:
[----:B------:R-:W-:Y:S05]  /*0fe0*/  BSYNC.RECONVERGENT B0 ;  /* 0x0000000000007941 */ /* 0x000fea0003800200 */
.L_x_6024:
[----:B------:R-:W-:Y:S01]  /*0ff0*/  SHF.L.U32 R32, R32, 0x10, RZ ;  /* 0x0000001020207819 */ /* 0x000fe200000006ff */
[----:B0-----:R-:W-:Y:S01]  /*1000*/  IMAD.MOV.U32 R11, RZ, RZ, 0x3bbb989d ;  /* 0x3bbb989dff0b7424 */ /* 0x001fe200078e00ff */
[----:B------:R-:W-:Y:S01]  /*1010*/  BSSY.RECONVERGENT B0, `(.L_x_6027) ;  /* 0x0000022000007945 */ /* 0x000fe20003800200 */
[----:B------:R-:W-:Y:S01]  /*1020*/  IMAD.MOV.U32 R13, RZ, RZ, 0x437c0000 ;  /* 0x437c0000ff0d7424 */ /* 0x000fe200078e00ff */
[----:B------:R-:W-:Y:S01]  /*1030*/  @!P2 CS2R R18, SRZ ;  /* 0x000000000012a805 */ /* 0x000fe2000001ff00 */
[----:B------:R-:W-:Y:S01]  /*1040*/  FFMA.SAT R6, R32, -R11, 0.5 ;  /* 0x3f00000020067423 */ /* 0x000fe2000000280b */
[----:B------:R-:W-:-:S03]  /*1050*/  @!P2 IMAD.MOV.U32 R20, RZ, RZ, RZ ;  /* 0x000000ffff14a224 */ /* 0x000fc600078e00ff */
[----:B------:R-:W-:-:S04]  /*1060*/  FFMA.RM R6, R6, R13, 12582913 ;  /* 0x4b40000106067423 */ /* 0x000fc8000000400d */
[C---:B------:R-:W-:Y:S01]  /*1070*/  FADD R11, R6.reuse, -12583039 ;  /* 0xcb40007f060b7421 */ /* 0x040fe20000000000 */
[----:B------:R-:W-:-:S03]  /*1080*/  SHF.L.U32 R10, R6, 0x17, RZ ;  /* 0x00000017060a7819 */ /* 0x000fc600000006ff */
[----:B------:R-:W-:-:S04]  /*1090*/  FFMA R11, R32, -1.4426950216293334961, -R11 ;  /* 0xbfb8aa3b200b7823 */ /* 0x000fc8000000080b */
[----:B------:R-:W-:-:S06]  /*10a0*/  FFMA R11, R32, -1.925963033500011079e-08, R11 ;  /* 0xb2a57060200b7823 */ /* 0x000fcc000000000b */
[----:B------:R-:W0:Y:S01]  /*10b0*/  MUFU.EX2 R11, R11 ;  /* 0x0000000b000b7308 */ /* 0x000e220000000800 */
[----:B------:R-:W-:Y:S05]  /*10c0*/  @!P2 BRA `(.L_x_6028) ;  /* 0x000000000058a947 */ /* 0x000fea0003800000 */
[----:B------:R-:W-:Y:S01]  /*10d0*/  IMAD.WIDE.U32 R6, R7, UR26, R8 ;  /* 0x0000001a07067c25 */ /* 0x000fe2000f8e0008 */
[----:B------:R-:W-:Y:S01]  /*10e0*/  MOV R3, UR30 ;  /* 0x0000001e00037c02 */ /* 0x000fe20008000f00 */
[----:B------:R-:W-:Y:S02]  /*10f0*/  UIMAD UR5, UR32, 0x5, URZ ;  /* 0x00000005200578a4 */ /* 0x000fe4000f8e02ff */
[----:B------:R-:W-:Y:S01]  /*1100*/  IMAD.IADD R7, R0, 0x1, R7 ;  /* 0x0000000100077824 */ /* 0x000fe200078e0207 */
[----:B------:R-:W-:Y:S01]  /*1110*/  UIMAD UR4, UR31, 0x5, URZ ;  /* 0x000000051f0478a4 */ /* 0x000fe2000f8e02ff */
[----:B------:R-:W-:Y:S02]  /*1120*/  IMAD.U32 R13, RZ, RZ, UR26 ;  /* 0x0000001aff0d7e24 */ /* 0x000fe4000f8e00ff */
[----:B------:R-:W-:Y:S02]  /*1130*/  IMAD.MOV.U32 R4, RZ, RZ, R2 ;  /* 0x000000ffff047224 */ /* 0x000fe400078e0002 */
        /* <DEDUP_REMOVED lines=15> */
.L_x_6028:
[----:B------:R-:W-:Y:S05]  /*1230*/  BSYNC.RECONVERGENT B0 ;  /* 0x0000000000007941 */ /* 0x000fea0003800200 */
.L_x_6027:
[----:B------:R-:W-:Y:S01]  /*1240*/  HFMA2 R55, -RZ, RZ, 0, 0 ;  /* 0x00000000ff377431 */ /* 0x000fe200000001ff */
[----:B------:R-:W-:Y:S01]  /*1250*/  SHF.R.U32.HI R35, RZ, 0x1, R59 ;  /* 0x00000001ff237819 */ /* 0x000fe2000001163b */
[----:B0-----:R-:W-:Y:S01]  /*1260*/  FFMA R0, R10, R11, 1 ;  /* 0x3f8000000a007423 */ /* 0x001fe2000000000b */
[----:B------:R-:W-:Y:S01]  /*1270*/  BSSY.RECONVERGENT B0, `(.L_x_6029) ;  /* 0x0000026000007945 */ /* 0x000fe20003800200 */
[----:B------:R-:W-:Y:S01]  /*1280*/  @!P2 MOV R14, RZ ;  /* 0x000000ff000ea202 */ /* 0x000fe20000000f00 */
[----:B------:R-:W-:Y:S01]  /*1290*/  @!P2 IMAD.MOV.U32 R13, RZ, RZ, RZ ;  /* 0x000000ffff0da224 */ /* 0x000fe200078e00ff */
[----:B------:R-:W-:Y:S01]  /*12a0*/  LOP3.LUT R35, R35, 0x1f0, RZ, 0xc0, !PT ;  /* 0x000001f023237812 */ /* 0x000fe200078ec0ff */
[----:B------:R-:W-:Y:S01]  /*12b0*/  VIADD R16, R0, 0x1800000 ;  /* 0x0180000000107836 */ /* 0x000fe20000000000 */
[----:B------:R-:W-:Y:S01]  /*12c0*/  @!P2 CS2R R4, SRZ ;  /* 0x000000000004a805 */ /* 0x000fe2000001ff00 */
[----:B-1----:R-:W-:Y:S02]  /*12d0*/  @!P2 IMAD.MOV.U32 R3, RZ, RZ, RZ ;  /* 0x000000ffff03a224 */ /* 0x002fe400078e00ff */
[----:B------:R-:W-:Y:S01]  /*12e0*/  IMAD.WIDE.U32 R48, R35, UR26, R54 ;  /* 0x0000001a23307c25 */ /* 0x000fe2000f8e0036 */
[----:B------:R-:W-:-:S03]  /*12f0*/  LOP3.LUT R16, R16, 0x7f800000, RZ, 0xc0, !PT ;  /* 0x7f80000010107812 */ /* 0x000fc600078ec0ff */
        /* <DEDUP_REMOVED lines=10> */
[----:B------:R-:W-:Y:S01]  /*13a0*/  IMAD.IADD R11, R11, 0x1, R15 ;  /* 0x000000010b0b7824 */ /* 0x000fe200078e020f */
[----:B------:R-:W-:Y:S01]  /*13b0*/  MOV R15, UR26 ;  /* 0x0000001a000f7c02 */ /* 0x000fe20008000f00 */
[----:B------:R-:W-:Y:S02]  /*13c0*/  IMAD.IADD R13, R13, 0x1, R7 ;  /* 0x000000010d0d7824 */ /* 0x000fe400078e0207 */
[----:B------:R-:W-:Y:S02]  /*13d0*/  IMAD.U32 R7, RZ, RZ, UR30 ;  /* 0x0000001eff077e24 */ /* 0x000fe4000f8e00ff */
[----:B------:R-:W-:-:S04]  /*13e0*/  IMAD.WIDE.U32 R10, R15, 0x6, R10 ;  /* 0x000000060f0a7825 */ /* 0x000fc800078e000a */
[----:B------:R-:W-:-:S04]  /*13f0*/  IMAD.WIDE.U32 R12, R7, 0x6, R12 ;  /* 0x00000006070c7825 */ /* 0x000fc800078e000c */
[----:B------:R-:W-:Y:S01]  /*1400*/  VIADD R7, R11, UR5 ;  /* 0x000000050b077c36 */ /* 0x000fe20008000000 */
[----:B------:R-:W-:Y:S01]  /*1410*/  IADD3 R11, PT, PT, R13, UR4, RZ ;  /* 0x000000040d0b7c10 */ /* 0x000fe2000fffe0ff */
[----:B------:R-:W-:Y:S01]  /*1420*/  IMAD.SHL.U32 R14, R10, 0x4, RZ ;  /* 0x000000040a0e7824 */ /* 0x000fe200078e00ff */
        /* <DEDUP_REMOVED lines=10> */
.L_x_6030:
[----:B------:R-:W-:Y:S05]  /*14d0*/  BSYNC.RECONVERGENT B0 ;  /* 0x0000000000007941 */ /* 0x000fea0003800200 */
.L_x_6029:
[----:B------:R-:W-:Y:S04]  /*14e0*/  BSSY.RECONVERGENT B0, `(.L_x_6031) ;  /* 0x000001d000007945 */ /* 0x000fe80003800200 */
[----:B------:R-:W-:Y:S05]  /*14f0*/  @!P2 BRA `(.L_x_6032) ;  /* 0x00000000006ca947 */ /* 0x000fea0003800000 */
[----:B------:R-:W-:Y:S01]  /*1500*/  SHF.R.U32.HI R2, RZ, 0x1, R59 ;  /* 0x00000001ff027819 */ /* 0x000fe2000001163b */
[----:B------:R-:W-:Y:S02]  /*1510*/  UIMAD UR5, UR32, 0x7, URZ ;  /* 0x00000007200578a4 */ /* 0x000fe4000f8e02ff */
[----:B------:R-:W-:Y:S01]  /*1520*/  UIMAD UR4, UR31, 0x7, URZ ;  /* 0x000000071f0478a4 */ /* 0x000fe2000f8e02ff */
[----:B------:R-:W-:-:S05]  /*1530*/  LOP3.LUT R3, R2, 0x1f0, RZ, 0xc0, !PT ;  /* 0x000001f002037812 */ /* 0x000fca00078ec0ff */
[----:B------:R-:W-:-:S04]  /*1540*/  IMAD.WIDE.U32 R4, R3, UR30, R8 ;  /* 0x0000001e03047c25 */ /* 0x000fc8000f8e0008 */
[C---:B0-----:R-:W-:Y:S02]  /*1550*/  IMAD R7, R3.reuse, UR31, RZ ;  /* 0x0000001f03077c24 */ /* 0x041fe4000f8e02ff */
[----:B------:R-:W-:-:S04]  /*1560*/  IMAD.WIDE.U32 R8, R3, UR26, R8 ;  /* 0x0000001a03087c25 */ /* 0x000fc8000f8e0008 */
[----:B------:R-:W-:Y:S02]  /*1570*/  IMAD R3, R3, UR32, RZ ;  /* 0x0000002003037c24 */ /* 0x000fe4000f8e02ff */
[----:B------:R-:W-:Y:S01]  /*1580*/  IMAD.IADD R5, R5, 0x1, R7 ;  /* 0x0000000105057824 */ /* 0x000fe200078e0207 */
[----:B------:R-:W-:Y:S01]  /*1590*/  MOV R7, UR30 ;  /* 0x0000001e00077c02 */ /* 0x000fe20008000f00 */
[----:B------:R-:W-:Y:S02]  /*15a0*/  IMAD.IADD R9, R9, 0x1, R3 ;  /* 0x0000000109097824 */ /* 0x000fe400078e0203 */
        /* <DEDUP_REMOVED lines=16> */
.L_x_6032:
[----:B------:R-:W-:Y:S05]  /*16b0*/  BSYNC.RECONVERGENT B0 ;  /* 0x0000000000007941 */ /* 0x000fea0003800200 */
.L_x_6031:
[----:B------:R-:W-:Y:S01]  /*16c0*/  ISETP.GT.U32.AND P0, PT, R16, 0x1ffffff, PT ;  /* 0x01ffffff1000780c */ /* 0x000fe20003f04070 */
[----:B------:R-:W-:Y:S01]  /*16d0*/  IMAD R45, R35, UR32, RZ ;  /* 0x00000020232d7c24 */ /* 0x000fe2000f8e02ff */
[----:B------:R-:W-:Y:S01]  /*16e0*/  BSSY.RECONVERGENT B1, `(.L_x_6033) ;  /* 0x0000016000017945 */ /* 0x000fe20003800200 */
[----:B-1---5:R-:W-:Y:S02]  /*16f0*/  PRMT R2, R27, 0x7632, R2 ;  /* 0x000076321b027816 */ /* 0x022fe40000000002 */
[----:B------:R-:W-:Y:S02]  /*1700*/  PRMT R24, R25, 0x7632, R24 ;  /* 0x0000763219187816 */ /* 0x000fe40000000018 */
[----:B------:R-:W-:Y:S02]  /*1710*/  PRMT R21, R26, 0x7632, R21 ;  /* 0x000076321a157816 */ /* 0x000fe40000000015 */
[----:B------:R-:W-:Y:S02]  /*1720*/  IADD3 R45, PT, PT, R45, R49, RZ ;  /* 0x000000312d2d7210 */ /* 0x000fe40007ffe0ff */
[----:B------:R-:W-:-:S02]  /*1730*/  PRMT R17, R19, 0x7632, R17 ;  /* 0x0000763213117816 */ /* 0x000fc40000000011 */
[----:B------:R-:W-:Y:S02]  /*1740*/  PRMT R16, R20, 0x7632, R16 ;  /* 0x0000763214107816 */ /* 0x000fe40000000010 */
[----:B0-----:R-:W-:Y:S02]  /*1750*/  PRMT R15, R18, 0x7632, R15 ;  /* 0x00007632120f7816 */ /* 0x001fe4000000000f */
        /* <DEDUP_REMOVED lines=8> */
[----:B------:R-:W-:Y:S05]  /*17e0*/  CALL.REL.NOINC `($__internal_181_$__cuda_sm20_rcp_rn_f32_slowpath) ;  /* 0x0000009c00b07944 */ /* 0x000fea0003c00000 */
[----:B------:R-:W-:Y:S05]  /*17f0*/  BRA `(.L_x_6035) ;  /* 0x0000000000107947 */ /* 0x000fea0003800000 */
.L_x_6034:
[----:B------:R-:W0:Y:S02]  /*1800*/  MUFU.RCP R65, R0 ;  /* 0x0000000000417308 */ /* 0x000e240000001000 */
[----:B0-----:R-:W-:-:S04]  /*1810*/  FFMA R57, R0, R65, -1 ;  /* 0xbf80000000397423 */ /* 0x001fc80000000041 */
[----:B------:R-:W-:-:S04]  /*1820*/  FADD.FTZ R60, -R57, -RZ ;  /* 0x800000ff393c7221 */ /* 0x000fc80000010100 */
[----:B------:R-:W-:-:S07]  /*1830*/  FFMA R65, R65, R60, R65 ;  /* 0x0000003c41417223 */ /* 0x000fce0000000041 */
.L_x_6035:
[----:B------:R-:W-:Y:S05]  /*1840*/  BSYNC.RECONVERGENT B1 ;  /* 0x0000000000017941 */ /* 0x000fea0003800200 */
.L_x_6033:
[----:B------:R-:W-:Y:S01]  /*1850*/  IMAD.U32 R33, R33, 0x10000, RZ ;  /* 0x0001000021217824 */ /* 0x000fe200078e00ff */
[----:B------:R-:W-:Y:S01]  /*1860*/  BSSY.RECONVERGENT B1, `(.L_x_6036) ;  /* 0x0000020000017945 */ /* 0x000fe20003800200 */
[----:B------:R-:W-:Y:S02]  /*1870*/  IMAD.MOV.U32 R0, RZ, RZ, 0x3bbb989d ;  /* 0x3bbb989dff007424 */ /* 0x000fe400078e00ff */
[----:B------:R-:W-:Y:S02]  /*1880*/  IMAD.MOV.U32 R57, RZ, RZ, 0x437c0000 ;  /* 0x437c0000ff397424 */ /* 0x000fe400078e00ff */
[----:B------:R-:W-:Y:S01]  /*1890*/  FFMA.SAT R0, R33, -R0, 0.5 ;  /* 0x3f00000021007423 */ /* 0x000fe20000002800 */
[----:B------:R-:W-:-:S03]  /*18a0*/  IMAD.U32 R39, R39, 0x10000, RZ ;  /* 0x0001000027277824 */ /* 0x000fc600078e00ff */
[----:B------:R-:W-:-:S04]  /*18b0*/  FFMA.RM R0, R0, R57, 12582913 ;  /* 0x4b40000100007423 */ /* 0x000fc80000004039 */
[C---:B------:R-:W-:Y:S01]  /*18c0*/  FADD R60, R0.reuse, -12583039 ;  /* 0xcb40007f003c7421 */ /* 0x040fe20000000000 */
[----:B------:R-:W-:-:S03]  /*18d0*/  SHF.L.U32 R0, R0, 0x17, RZ ;  /* 0x0000001700007819 */ /* 0x000fc600000006ff */
[----:B------:R-:W-:-:S04]  /*18e0*/  FFMA R60, R33, -1.4426950216293334961, -R60 ;  /* 0xbfb8aa3b213c7823 */ /* 0x000fc8000000083c */
[----:B------:R-:W-:-:S04]  /*18f0*/  FFMA R60, R33, -1.925963033500011079e-08, R60 ;  /* 0xb2a57060213c7823 */ /* 0x000fc8000000003c */
[----:B------:R-:W0:Y:S02]  /*1900*/  MUFU.EX2 R57, R60 ;  /* 0x0000003c00397308 */ /* 0x000e240000000800 */
[----:B0-----:R-:W-:Y:S01]  /*1910*/  FFMA R62, R0, R57, 1 ;  /* 0x3f800000003e7423 */ /* 0x001fe20000000039 */
[----:B------:R-:W-:-:S03]  /*1920*/  FADD R0, -R65, 1 ;  /* 0x3f80000041007421 */ /* 0x000fc60000000100 */
[----:B------:R-:W-:Y:S02]  /*1930*/  VIADD R57, R62, 0x1800000 ;  /* 0x018000003e397836 */ /* 0x000fe40000000000 */
[----:B------:R-:W-:-:S03]  /*1940*/  FMUL R0, R0, R65 ;  /* 0x0000004100007220 */ /* 0x000fc60000400000 */
[----:B------:R-:W-:Y:S01]  /*1950*/  LOP3.LUT R61, R57, 0x7f800000, RZ, 0xc0, !PT ;  /* 0x7f800000393d7812 */ /* 0x000fe200078ec0ff */
[----:B------:R-:W-:Y:S02]  /*1960*/  IMAD.U32 R57, R56, 0x10000, RZ ;  /* 0x0001000038397824 */ /* 0x000fe400078e00ff */
[C---:B------:R-:W-:Y:S01]  /*1970*/  FFMA R0, R32.reuse, R0, R65 ;  /* 0x0000000020007223 */ /* 0x040fe20000000041 */
[----:B------:R-:W-:Y:S01]  /*1980*/  FMUL R32, R32, R65 ;  /* 0x0000004120207220 */ /* 0x000fe20000400000 */
[----:B------:R-:W-:Y:S02]  /*1990*/  ISETP.GT.U32.AND P0, PT, R61, 0x1ffffff, PT ;  /* 0x01ffffff3d00780c */ /* 0x000fe40003f04070 */
[----:B------:R-:W-:Y:S01]  /*19a0*/  FMUL R0, R0, R57 ;  /* 0x0000003900007220 */ /* 0x000fe20000400000 */
[----:B------:R-:W-:-:S03]  /*19b0*/  FMUL R32, R57, R32 ;  /* 0x0000002039207220 */ /* 0x000fc60000400000 */
[----:B------:R-:W-:-:S07]  /*19c0*/  FMUL R39, R0, R39 ;  /* 0x0000002700277220 */ /* 0x000fce0000400000 */
[----:B------:R-:W-:Y:S05]  /*19d0*/  @P0 BRA `(.L_x_6037) ;  /* 0x0000000000100947 */ /* 0x000fea0003800000 */
[----:B------:R-:W-:Y:S02]  /*19e0*/  MOV R0, R62 ;  /* 0x0000003e00007202 */ /* 0x000fe40000000f00 */
[----:B------:R-:W-:-:S07]  /*19f0*/  MOV R60, 0x1a10 ;  /* 0x00001a10003c7802 */ /* 0x000fce0000000f00 */
[----:B------:R-:W-:Y:S05]  /*1a00*/  CALL.REL.NOINC `($__internal_181_$__cuda_sm20_rcp_rn_f32_slowpath) ;  /* 0x0000009c00287944 */ /* 0x000fea0003c00000 */
[----:B------:R-:W-:Y:S05]  /*1a10*/  BRA `(.L_x_6038) ;  /* 0x0000000000107947 */ /* 0x000fea0003800000 */
.L_x_6037:
[----:B------:R-:W0:Y:S02]  /*1a20*/  MUFU.RCP R65, R62 ;  /* 0x0000003e00417308 */ /* 0x000e240000001000 */
[----:B0-----:R-:W-:-:S04]  /*1a30*/  FFMA R0, R62, R65, -1 ;  /* 0xbf8000003e007423 */ /* 0x001fc80000000041 */
[----:B------:R-:W-:-:S04]  /*1a40*/  FADD.FTZ R0, -R0, -RZ ;  /* 0x800000ff00007221 */ /* 0x000fc80000010100 */
[----:B------:R-:W-:-:S07]  /*1a50*/  FFMA R65, R65, R0, R65 ;  /* 0x0000000041417223 */ /* 0x000fce0000000041 */
.L_x_6038:
[----:B------:R-:W-:Y:S05]  /*1a60*/  BSYNC.RECONVERGENT B1 ;  /* 0x0000000000017941 */ /* 0x000fea0003800200 */
.L_x_6036:
        /* <DEDUP_REMOVED lines=29> */
.L_x_6040:
[----:B------:R-:W0:Y:S02]  /*1c40*/  MUFU.RCP R65, R62 ;  /* 0x0000003e00417308 */ /* 0x000e240000001000 */
[----:B0-----:R-:W-:-:S04]  /*1c50*/  FFMA R0, R62, R65, -1 ;  /* 0xbf8000003e007423 */ /* 0x001fc80000000041 */
[----:B------:R-:W-:-:S04]  /*1c60*/  FADD.FTZ R0, -R0, -RZ ;  /* 0x800000ff00007221 */ /* 0x000fc80000010100 */
[----:B------:R-:W-:-:S07]  /*1c70*/  FFMA R65, R65, R0, R65 ;  /* 0x0000000041417223 */ /* 0x000fce0000000041 */
.L_x_6041:
[----:B------:R-:W-:Y:S05]  /*1c80*/  BSYNC.RECONVERGENT B1 ;  /* 0x0000000000017941 */ /* 0x000fea0003800200 */
.L_x_6039:
        /* <DEDUP_REMOVED lines=10> */
[----:B------:R-:W-:-:S06]  /*1d30*/  FFMA R53, R50, -1.925963033500011079e-08, R53 ;  /* 0xb2a5706032357823 */ /* 0x000fcc0000000035 */
[----:B------:R-:W0:Y:S02]  /*1d40*/  MUFU.EX2 R53, R53 ;  /* 0x0000003500357308 */ /* 0x000e240000000800 */
[----:B0-----:R-:W-:Y:S01]  /*1d50*/  FFMA R60, R0, R53, 1 ;  /* 0x3f800000003c7423 */ /* 0x001fe20000000035 */
[----:B------:R-:W-:Y:S01]  /*1d60*/  FADD R0, -R65, 1 ;  /* 0x3f80000041007421 */ /* 0x000fe20000000100 */
[----:B------:R-:W-:Y:S02]  /*1d70*/  IMAD.U32 R53, R52, 0x10000, RZ ;  /* 0x0001000034357824 */ /* 0x000fe400078e00ff */
[----:B------:R-:W-:Y:S02]  /*1d80*/  VIADD R56, R60, 0x1800000 ;  /* 0x018000003c387836 */ /* 0x000fe40000000000 */
[----:B------:R-:W-:-:S03]  /*1d90*/  FMUL R0, R0, R65 ;  /* 0x0000004100007220 */ /* 0x000fc60000400000 */
[----:B------:R-:W-:Y:S01]  /*1da0*/  LOP3.LUT R56, R56, 0x7f800000, RZ, 0xc0, !PT ;  /* 0x7f80000038387812 */ /* 0x000fe200078ec0ff */
[C---:B------:R-:W-:Y:S01]  /*1db0*/  FFMA R0, R30.reuse, R0, R65 ;  /* 0x000000001e007223 */ /* 0x040fe20000000041 */
[----:B------:R-:W-:Y:S02]  /*1dc0*/  FMUL R30, R30, R65 ;  /* 0x000000411e1e7220 */ /* 0x000fe40000400000 */
[----:B------:R-:W-:Y:S01]  /*1dd0*/  ISETP.GT.U32.AND P0, PT, R56, 0x1ffffff, PT ;  /* 0x01ffffff3800780c */ /* 0x000fe20003f04070 */
[----:B------:R-:W-:Y:S01]  /*1de0*/  FMUL R0, R0, R51 ;  /* 0x0000003300007220 */ /* 0x000fe20000400000 */
[----:B------:R-:W-:-:S03]  /*1df0*/  FMUL R30, R51, R30 ;  /* 0x0000001e331e7220 */ /* 0x000fc60000400000 */
[----:B------:R-:W-:-:S08]  /*1e00*/  FMUL R51, R0, R53 ;  /* 0x0000003500337220 */ /* 0x000fd00000400000 */
[----:B------:R-:W-:Y:S05]  /*1e10*/  @P0 BRA `(.L_x_6043) ;  /* 0x0000000000100947 */ /* 0x000fea0003800000 */
[----:B------:R-:W-:Y:S02]  /*1e20*/  MOV R0, R60 ;  /* 0x0000003c00007202 */ /* 0x000fe40000000f00 */
[----:B------:R-:W-:-:S07]  /*1e30*/  MOV R60, 0x1e50 ;  /* 0x00001e50003c7802 */ /* 0x000fce0000000f00 */
[----:B------:R-:W-:Y:S05]  /*1e40*/  CALL.REL.NOINC `($__internal_181_$__cuda_sm20_rcp_rn_f32_slowpath) ;  /* 0x0000009800187944 */ /* 0x000fea0003c00000 */
[----:B------:R-:W-:Y:S05]  /*1e50*/  BRA `(.L_x_6044) ;  /* 0x0000000000107947 */ /* 0x000fea0003800000 */
.L_x_6043:
[----:B------:R-:W0:Y:S02]  /*1e60*/  MUFU.RCP R65, R60 ;  /* 0x0000003c00417308 */ /* 0x000e240000001000 */
[----:B0-----:R-:W-:-:S04]  /*1e70*/  FFMA R0, R60, R65, -1 ;  /* 0xbf8000003c007423 */ /* 0x001fc80000000041 */
[----:B------:R-:W-:-:S04]  /*1e80*/  FADD.FTZ R0, -R0, -RZ ;  /* 0x800000ff00007221 */ /* 0x000fc80000010100 */
[----:B------:R-:W-:-:S07]  /*1e90*/  FFMA R65, R65, R0, R65 ;  /* 0x0000000041417223 */ /* 0x000fce0000000041 */
.L_x_6044:
[----:B------:R-:W-:Y:S05]  /*1ea0*/  BSYNC.RECONVERGENT B1 ;  /* 0x0000000000017941 */ /* 0x000fea0003800200 */
.L_x_6042:
        /* <DEDUP_REMOVED lines=29> */
.L_x_6046:
[----:B------:R-:W0:Y:S02]  /*2080*/  MUFU.RCP R65, R60 ;  /* 0x0000003c00417308 */ /* 0x000e240000001000 */
[----:B0-----:R-:W-:-:S04]  /*2090*/  FFMA R0, R60, R65, -1 ;  /* 0xbf8000003c007423 */ /* 0x001fc80000000041 */
[----:B------:R-:W-:-:S04]  /*20a0*/  FADD.FTZ R0, -R0, -RZ ;  /* 0x800000ff00007221 */ /* 0x000fc80000010100 */
[----:B------:R-:W-:-:S07]  /*20b0*/  FFMA R65, R65, R0, R65 ;  /* 0x0000000041417223 */ /* 0x000fce0000000041 */
.L_x_6047:
[----:B------:R-:W-:Y:S05]  /*20c0*/  BSYNC.RECONVERGENT B1 ;  /* 0x0000000000017941 */ /* 0x000fea0003800200 */
.L_x_6045:
[----:B------:R-:W-:Y:S01]  /*20d0*/  IMAD.U32 R47, R29, 0x10000, RZ ;  /* 0x000100001d2f7824 */ /* 0x000fe200078e00ff */
[----:B------:R-:W-:Y:S01]  /*20e0*/  BSSY.RECONVERGENT B1, `(.L_x_6048) ;  /* 0x0000020000017945 */ /* 0x000fe20003800200 */
[----:B------:R-:W-:Y:S02]  /*20f0*/  IMAD.MOV.U32 R0, RZ, RZ, 0x3bbb989d ;  /* 0x3bbb989dff007424 */ /* 0x000fe400078e00ff */
[----:B------:R-:W-:Y:S02]  /*2100*/  IMAD.MOV.U32 R29, RZ, RZ, 0x437c0000 ;  /* 0x437c0000ff1d7424 */ /* 0x000fe400078e00ff */
        /* <DEDUP_REMOVED lines=15> */
[----:B------:R-:W-:Y:S01]  /*2200*/  ISETP.GT.U32.AND P0, PT, R53, 0x1ffffff, PT ;  /* 0x01ffffff3500780c */ /* 0x000fe20003f04070 */
[----:B------:R-:W-:Y:S02]  /*2210*/  IMAD.U32 R43, R44, 0x10000, RZ ;  /* 0x000100002c2b7824 */ /* 0x000fe400078e00ff */
[----:B------:R-:W-:Y:S01]  /*2220*/  FMUL R0, R0, R29 ;  /* 0x0000001d00007220 */ /* 0x000fe20000400000 */
[----:B------:R-:W-:-:S03]  /*2230*/  FMUL R29, R29, R52 ;  /* 0x000000341d1d7220 */ /* 0x000fc60000400000 */
[----:B------:R-:W-:-:S06]  /*2240*/  FMUL R43, R0, R43 ;  /* 0x0000002b002b7220 */ /* 0x000fcc0000400000 */
[----:B------:R-:W-:Y:S05]  /*2250*/  @P0 BRA `(.L_x_6049) ;  /* 0x0000000000100947 */ /* 0x000fea0003800000 */
[----:B------:R-:W-:Y:S02]  /*2260*/  MOV R0, R56 ;  /* 0x0000003800007202 */ /* 0x000fe40000000f00 */
[----:B------:R-:W-:-:S07]  /*2270*/  MOV R60, 0x2290 ;  /* 0x00002290003c7802 */ /* 0x000fce0000000f00 */
[----:B------:R-:W-:Y:S05]  /*2280*/  CALL.REL.NOINC `($__internal_181_$__cuda_sm20_rcp_rn_f32_slowpath) ;  /* 0x0000009400087944 */ /* 0x000fea0003c00000 */
[----:B------:R-:W-:Y:S05]  /*2290*/  BRA `(.L_x_6050) ;  /* 0x0000000000107947 */ /* 0x000fea0003800000 */
.L_x_6049:
[----:B------:R-:W0:Y:S02]  /*22a0*/  MUFU.RCP R65, R56 ;  /* 0x0000003800417308 */ /* 0x000e240000001000 */
[----:B0-----:R-:W-:-:S04]  /*22b0*/  FFMA R0, R56, R65, -1 ;  /* 0xbf80000038007423 */ /* 0x001fc80000000041 */
[----:B------:R-:W-:-:S04]  /*22c0*/  FADD.FTZ R0, -R0, -RZ ;  /* 0x800000ff00007221 */ /* 0x000fc80000010100 */
[----:B------:R-:W-:-:S07]  /*22d0*/  FFMA R65, R65, R0, R65 ;  /* 0x0000000041417223 */ /* 0x000fce0000000041 */
.L_x_6050:
[----:B------:R-:W-:Y:S05]  /*22e0*/  BSYNC.RECONVERGENT B1 ;  /* 0x0000000000017941 */ /* 0x000fea0003800200 */
.L_x_6048:
        /* <DEDUP_REMOVED lines=17> */
[C---:B------:R-:W-:Y:S01]  /*2400*/  FFMA R0, R47.reuse, R0, R65 ;  /* 0x000000002f007223 */ /* 0x040fe20000000041 */
[----:B------:R-:W-:Y:S01]  /*2410*/  FMUL R50, R47, R65 ;  /* 0x000000412f327220 */ /* 0x000fe20000400000 */
[----:B------:R-:W-:Y:S01]  /*2420*/  IMAD.U32 R47, R42, 0x10000, RZ ;  /* 0x000100002a2f7824 */ /* 0x000fe200078e00ff */
        /* <DEDUP_REMOVED lines=9> */
.L_x_6052:
[----:B------:R-:W0:Y:S02]  /*24c0*/  MUFU.RCP R65, R56 ;  /* 0x0000003800417308 */ /* 0x000e240000001000 */
[----:B0-----:R-:W-:-:S04]  /*24d0*/  FFMA R0, R56, R65, -1 ;  /* 0xbf80000038007423 */ /* 0x001fc80000000041 */
[----:B------:R-:W-:-:S04]  /*24e0*/  FADD.FTZ R0, -R0, -RZ ;  /* 0x800000ff00007221 */ /* 0x000fc80000010100 */
[----:B------:R-:W-:-:S07]  /*24f0*/  FFMA R65, R65, R0, R65 ;  /* 0x0000000041417223 */ /* 0x000fce0000000041 */
.L_x_6053:
[----:B------:R-:W-:Y:S05]  /*2500*/  BSYNC.RECONVERGENT B1 ;  /* 0x0000000000017941 */ /* 0x000fea0003800200 */
.L_x_6051:
        /* <DEDUP_REMOVED lines=28> */
[----:B------:R-:W-:Y:S01]  /*26d0*/  IMAD.MOV.U32 R47, RZ, RZ, R65 ;  /* 0x000000ffff2f7224 */ /* 0x000fe200078e0041 */
[----:B------:R-:W-:Y:S06]  /*26e0*/  BRA `(.L_x_6056) ;  /* 0x0000000000107947 */ /* 0x000fec0003800000 */
.L_x_6055:
[----:B------:R-:W0:Y:S02]  /*26f0*/  MUFU.RCP R47, R56 ;  /* 0x00000038002f7308 */ /* 0x000e240000001000 */
[----:B0-----:R-:W-:-:S04]  /*2700*/  FFMA R0, R56, R47, -1 ;  /* 0xbf80000038007423 */ /* 0x001fc8000000002f */
[----:B------:R-:W-:-:S04]  /*2710*/  FADD.FTZ R0, -R0, -RZ ;  /* 0x800000ff00007221 */ /* 0x000fc80000010100 */
[----:B------:R-:W-:-:S07]  /*2720*/  FFMA R47, R47, R0, R47 ;  /* 0x000000002f2f7223 */ /* 0x000fce000000002f */
.L_x_6056:
[----:B------:R-:W-:Y:S05]  /*2730*/  BSYNC.RECONVERGENT B1 ;  /* 0x0000000000017941 */ /* 0x000fea0003800200 */
.L_x_6054:
[----:B------:R-:W-:Y:S01]  /*2740*/  ISETP.GE.U32.AND P0, PT, R58, UR7, PT ;  /* 0x000000073a007c0c */ /* 0x000fe2000bf06070 */
[----:B------:R-:W-:Y:S01]  /*2750*/  FMUL R69, R39, UR19 ;  /* 0x0000001327457c20 */ /* 0x000fe20008400000 */
[----:B------:R-:W-:Y:S01]  /*2760*/  FMUL R62, R40, UR19 ;  /* 0x00000013283e7c20 */ /* 0x000fe20008400000 */
[----:B------:R-:W-:Y:S01]  /*2770*/  IMAD.U32 R63, R37, 0x10000, RZ ;  /* 0x00010000253f7824 */ /* 0x000fe200078e00ff */
[----:B------:R-:W-:Y:S01]  /*2780*/  ISETP.GE.U32.OR P0, PT, R54, UR14, P0 ;  /* 0x0000000e36007c0c */ /* 0x000fe20008706470 */
[----:B------:R-:W-:Y:S01]  /*2790*/  FMUL R65, R51, UR19 ;  /* 0x0000001333417c20 */ /* 0x000fe20008400000 */
[----:B------:R-:W-:Y:S01]  /*27a0*/  F2FP.SATFINITE.E4M3.F32.PACK_AB_MERGE_C R69, RZ, R69, RZ ;  /* 0x00000045ff45723e */ /* 0x000fe200048070ff */
[----:B------:R-:W-:Y:S01]  /*27b0*/  FMUL R60, R46, UR19 ;  /* 0x000000132e3c7c20 */ /* 0x000fe20008400000 */
[----:B------:R-:W-:Y:S01]  /*27c0*/  F2FP.SATFINITE.E4M3.F32.PACK_AB_MERGE_C R62, RZ, R62, RZ ;  /* 0x0000003eff3e723e */ /* 0x000fe200048070ff */
[----:B------:R-:W-:Y:S02]  /*27d0*/  IMAD.U32 R37, R36, 0x10000, RZ ;  /* 0x0001000024257824 */ /* 0x000fe400078e00ff */
[----:B------:R-:W-:Y:S01]  /*27e0*/  FMUL R52, R43, UR19 ;  /* 0x000000132b347c20 */ /* 0x000fe20008400000 */
[----:B------:R-:W-:Y:S01]  /*27f0*/  F2FP.SATFINITE.E4M3.F32.PACK_AB_MERGE_C R65, RZ, R65, RZ ;  /* 0x00000041ff41723e */ /* 0x000fe200048070ff */
[----:B------:R-:W-:Y:S01]  /*2800*/  BSSY.RECONVERGENT B0, `(.L_x_6057) ;  /* 0x000002b000007945 */ /* 0x000fe20003800200 */
[----:B------:R-:W-:-:S02]  /*2810*/  F2FP.SATFINITE.E4M3.F32.PACK_AB_MERGE_C R60, RZ, R60, RZ ;  /* 0x0000003cff3c723e */ /* 0x000fc400048070ff */
[----:B------:R-:W-:Y:S01]  /*2820*/  F2FP.SATFINITE.E4M3.F32.PACK_AB_MERGE_C R52, RZ, R52, RZ ;  /* 0x00000034ff34723e */ /* 0x000fe200048070ff */
[----:B------:R-:W0:Y:S01]  /*2830*/  @!P0 LDC R23, c[0x0][0x3b8] ;  /* 0x0000ee00ff178b82 */ /* 0x000e220000000800 */
[----:B------:R-:W-:Y:S02]  /*2840*/  @!P0 LEA R22, P1, R48, UR8, 0x1 ;  /* 0x0000000830168c11 */ /* 0x000fe4000f8208ff */
[----:B------:R-:W-:Y:S02]  /*2850*/  @!P0 PRMT R57, R62, 0x7604, R69 ;  /* 0x000076043e398816 */ /* 0x000fe40000000045 */
[----:B------:R-:W-:-:S03]  /*2860*/  @!P0 PRMT R67, R60, 0x7604, R65 ;  /* 0x000076043c438816 */ /* 0x000fc60000000041 */
[----:B------:R-:W1:Y:S01]  /*2870*/  @!P0 LDC R61, c[0x0][0x3b8] ;  /* 0x0000ee00ff3d8b82 */ /* 0x000e620000000800 */
[C---:B0-----:R-:W-:Y:S02]  /*2880*/  @!P0 IADD3 R0, P2, PT, R48.reuse, R23, RZ ;  /* 0x0000001730008210 */ /* 0x041fe40007f5e0ff */
[----:B------:R-:W-:Y:S02]  /*2890*/  @!P0 LEA.HI.X R23, R48, UR9, R45, 0x1, P1 ;  /* 0x0000000930178c11 */ /* 0x000fe400088f0c2d */
[----:B------:R-:W-:Y:S02]  /*28a0*/  @!P0 IADD3.X R53, PT, PT, R45, UR32, RZ, P2, !PT ;  /* 0x000000202d358c10 */ /* 0x000fe400097fe4ff */
[----:B------:R-:W-:Y:S01]  /*28b0*/  @!P0 LEA R54, P2, R0, UR8, 0x1 ;  /* 0x0000000800368c11 */ /* 0x000fe2000f8408ff */
[----:B------:R0:W-:Y:S01]  /*28c0*/  @!P0 STG.E.U16 desc[UR24][R22.64], R57 ;  /* 0x0000003916008986 */ /* 0x0001e2000c101518 */
[----:B------:R-:W-:Y:S02]  /*28d0*/  @!P0 IADD3 R36, P1, PT, R48, UR34, RZ ;  /* 0x0000002230248c10 */ /* 0x000fe4000ff3e0ff */
[----:B------:R-:W-:Y:S01]  /*28e0*/  @!P0 LEA.HI.X R55, R0, UR9, R53, 0x1, P2 ;  /* 0x0000000900378c11 */ /* 0x000fe200090f0c35 */
[----:B------:R-:W-:Y:S01]  /*28f0*/  FADD R0, -R47, 1 ;  /* 0x3f8000002f007421 */ /* 0x000fe20000000100 */
[----:B------:R-:W-:-:S03]  /*2900*/  FMUL R53, R50, UR19 ;  /* 0x0000001332357c20 */ /* 0x000fc60008400000 */
[----:B------:R-:W-:Y:S01]  /*2910*/  FMUL R0, R0, R47 ;  /* 0x0000002f00007220 */ /* 0x000fe20000400000 */
[----:B------:R2:W-:Y:S01]  /*2920*/  @!P0 STG.E.U16 desc[UR24][R54.64], R67 ;  /* 0x0000004336008986 */ /* 0x0005e2000c101518 */
[----:B------:R-:W-:Y:S02]  /*2930*/  F2FP.SATFINITE.E4M3.F32.PACK_AB_MERGE_C R53, RZ, R53, RZ ;  /* 0x00000035ff35723e */ /* 0x000fe400048070ff */
[----:B------:R-:W-:Y:S01]  /*2940*/  FFMA R0, R38, R0, R47 ;  /* 0x0000000026007223 */ /* 0x000fe2000000002f */
[----:B0-----:R-:W-:Y:S02]  /*2950*/  @!P0 IADD3.X R23, PT, PT, R45, UR33, RZ, P1, !PT ;  /* 0x000000212d178c10 */ /* 0x001fe40008ffe4ff */
[----:B------:R-:W-:Y:S01]  /*2960*/  @!P0 LEA R22, P1, R36, UR8, 0x1 ;  /* 0x0000000824168c11 */ /* 0x000fe2000f8208ff */
[----:B------:R-:W-:-:S03]  /*2970*/  FMUL R0, R0, R63 ;  /* 0x0000003f00007220 */ /* 0x000fc60000400000 */
[----:B------:R-:W-:Y:S01]  /*2980*/  @!P0 LEA.HI.X R23, R36, UR9, R23, 0x1, P1 ;  /* 0x0000000924178c11 */ /* 0x000fe200088f0c17 */
[----:B------:R-:W-:Y:S01]  /*2990*/  FMUL R64, R0, R37 ;  /* 0x0000002500407220 */ /* 0x000fe20000400000 */
[----:B------:R-:W-:Y:S01]  /*29a0*/  @!P0 PRMT R37, R53, 0x7604, R52 ;  /* 0x0000760435258816 */ /* 0x000fe20000000034 */
[----:B--2---:R-:W-:Y:S01]  /*29b0*/  FMUL R55, R41, UR19 ;  /* 0x0000001329377c20 */ /* 0x004fe20008400000 */
[----:B------:R-:W-:Y:S01]  /*29c0*/  FMUL R54, R32, UR19 ;  /* 0x0000001320367c20 */ /* 0x000fe20008400000 */
[----:B------:R-:W-:Y:S02]  /*29d0*/  FMUL R0, R64, UR19 ;  /* 0x0000001340007c20 */ /* 0x000fe40008400000 */
[----:B------:R0:W-:Y:S01]  /*29e0*/  @!P0 STG.E.U16 desc[UR24][R22.64], R37 ;  /* 0x0000002516008986 */ /* 0x0001e2000c101518 */
[----:B------:R-:W-:Y:S02]  /*29f0*/  F2FP.SATFINITE.E4M3.F32.PACK_AB_MERGE_C R55, RZ, R55, RZ ;  /* 0x00000037ff37723e */ /* 0x000fe400048070ff */
[----:B------:R-:W-:Y:S01]  /*2a00*/  F2FP.SATFINITE.E4M3.F32.PACK_AB_MERGE_C R0, RZ, R0, RZ ;  /* 0x00000000ff00723e */ /* 0x000fe200048070ff */
[----:B-1----:R-:W-:Y:S06]  /*2a10*/  @P0 BRA `(.L_x_6058) ;  /* 0x0000000000240947 */ /* 0x002fec0003800000 */
[----:B0-----:R-:W0:Y:S01]  /*2a20*/  LDC R37, c[0x0][0x3b8] ;  /* 0x0000ee00ff257b82 */ /* 0x001e220000000800 */
[----:B------:R-:W-:Y:S01]  /*2a30*/  MOV R44, R48 ;  /* 0x00000030002c7202 */ /* 0x000fe20000000f00 */
[----:B------:R-:W-:-:S04]  /*2a40*/  UIMAD UR4, UR32, 0x3, URZ ;  /* 0x00000003200478a4 */ /* 0x000fc8000f8e02ff */
[----:B0-----:R-:W-:-:S04]  /*2a50*/  IMAD.WIDE.U32 R36, R37, 0x3, R44 ;  /* 0x0000000325247825 */ /* 0x001fc800078e002c */
[----:B------:R-:W-:Y:S01]  /*2a60*/  VIADD R23, R37, UR4 ;  /* 0x0000000425177c36 */ /* 0x000fe20008000000 */
[----:B------:R-:W-:Y:S02]  /*2a70*/  LEA R22, P1, R36, UR8, 0x1 ;  /* 0x0000000824167c11 */ /* 0x000fe4000f8208ff */
[----:B------:R-:W-:Y:S02]  /*2a80*/  PRMT R37, R0, 0x7604, R55 ;  /* 0x0000760400257816 */ /* 0x000fe40000000037 */
[----:B------:R-:W-:-:S05]  /*2a90*/  LEA.HI.X R23, R36, UR9, R23, 0x1, P1 ;  /* 0x0000000924177c11 */ /* 0x000fca00088f0c17 */
[----:B------:R1:W-:Y:S04]  /*2aa0*/  STG.E.U16 desc[UR24][R22.64], R37 ;  /* 0x0000002516007986 */ /* 0x0003e8000c101518 */
.L_x_6058:
[----:B------:R-:W-:Y:S05]  /*2ab0*/  BSYNC.RECONVERGENT B0 ;  /* 0x0000000000007941 */ /* 0x000fea0003800200 */
.L_x_6057:
[----:B------:R-:W-:Y:S01]  /*2ac0*/  @!P0 LEA R36, P1, R48, UR6, 0x1 ;  /* 0x0000000630248c11 */ /* 0x000fe2000f8208ff */
[----:B------:R-:W-:Y:S01]  /*2ad0*/  FMUL R57, R33, UR19 ;  /* 0x0000001321397c20 */ /* 0x000fe20008400000 */
[----:B01----:R-:W-:Y:S01]  /*2ae0*/  FMUL R22, R31, UR19 ;  /* 0x000000131f167c20 */ /* 0x003fe20008400000 */
[----:B------:R-:W-:Y:S01]  /*2af0*/  FMUL R56, R30, UR19 ;  /* 0x000000131e387c20 */ /* 0x000fe20008400000 */
[C---:B------:R-:W-:Y:S01]  /*2b00*/  @!P0 LEA.HI.X R37, R48.reuse, UR12, R45, 0x1, P1 ;  /* 0x0000000c30258c11 */ /* 0x040fe200088f0c2d */
[----:B------:R-:W-:Y:S01]  /*2b10*/  FMUL R71, R29, UR19 ;  /* 0x000000131d477c20 */ /* 0x000fe20008400000 */
[----:B------:R-:W-:Y:S01]  /*2b20*/  @!P0 IADD3 R23, P1, PT, R48, R61, RZ ;  /* 0x0000003d30178210 */ /* 0x000fe20007f3e0ff */
[----:B------:R-:W-:Y:S01]  /*2b30*/  FMUL R38, R38, R47 ;  /* 0x0000002f26267220 */ /* 0x000fe20000400000 */
[----:B------:R-:W-:Y:S01]  /*2b40*/  F2FP.SATFINITE.E4M3.F32.PACK_AB_MERGE_C R54, RZ, R54, RZ ;  /* 0x00000036ff36723e */ /* 0x000fe200048070ff */
[----:B------:R-:W-:Y:S01]  /*2b50*/  VIADD R47, R28, 0x1e ;  /* 0x0000001e1c2f7836 */ /* 0x000fe20000000000 */
[----:B------:R-:W-:Y:S01]  /*2b60*/  F2FP.SATFINITE.E4M3.F32.PACK_AB_MERGE_C R57, RZ, R57, RZ ;  /* 0x00000039ff39723e */ /* 0x000fe200048070ff */
[----:B------:R-:W-:Y:S01]  /*2b70*/  BSSY.RECONVERGENT B0, `(.L_x_6059) ;  /* 0x000002e000007945 */ /* 0x000fe20003800200 */
[----:B------:R-:W-:-:S02]  /*2b80*/  F2FP.SATFINITE.E4M3.F32.PACK_AB_MERGE_C R61, RZ, R22, RZ ;  /* 0x00000016ff3d723e */ /* 0x000fc400048070ff */
[----:B------:R-:W-:Y:S02]  /*2b90*/  @!P0 IADD3.X R66, PT, PT, R45, UR32, RZ, P1, !PT ;  /* 0x000000202d428c10 */ /* 0x000fe40008ffe4ff */
[----:B------:R-:W-:Y:S02]  /*2ba0*/  F2FP.SATFINITE.E4M3.F32.PACK_AB_MERGE_C R56, RZ, R56, RZ ;  /* 0x00000038ff38723e */ /* 0x000fe400048070ff */
[----:B------:R-:W-:Y:S02]  /*2bb0*/  @!P0 LEA R22, P1, R23, UR6, 0x1 ;  /* 0x0000000617168c11 */ /* 0x000fe4000f8208ff */
[----:B------:R-:W-:Y:S02]  /*2bc0*/  @!P0 PRMT R67, R57, 0x7604, R54 ;  /* 0x0000760439438816 */ /* 0x000fe40000000036 */
[----:B------:R-:W-:Y:S02]  /*2bd0*/  @!P0 LEA.HI.X R23, R23, UR12, R66, 0x1, P1 ;  /* 0x0000000c17178c11 */ /* 0x000fe400088f0c42 */
[----:B------:R-:W-:Y:S01]  /*2be0*/  @!P0 PRMT R73, R61, 0x7604, R56 ;  /* 0x000076043d498816 */ /* 0x000fe20000000038 */
[----:B------:R0:W-:Y:S01]  /*2bf0*/  @!P0 STG.E.U16 desc[UR24][R36.64], R67 ;  /* 0x0000004324008986 */ /* 0x0001e2000c101518 */
[----:B------:R-:W-:-:S02]  /*2c00*/  FMNMX3 R39, |R39|, RZ, |R40|, !PT ;  /* 0x000000ff27277276 */ /* 0x000fc40007800628 */
[----:B------:R-:W-:Y:S01]  /*2c10*/  F2FP.SATFINITE.E4M3.F32.PACK_AB_MERGE_C R71, RZ, R71, RZ ;  /* 0x00000047ff47723e */ /* 0x000fe200048070ff */
[----:B------:R1:W-:Y:S01]  /*2c20*/  @!P0 STG.E.U16 desc[UR24][R22.64], R73 ;  /* 0x0000004916008986 */ /* 0x0003e2000c101518 */
[----:B------:R-:W-:Y:S01]  /*2c30*/  FMNMX3 R39, |R51|, R39, |R46|, !PT ;  /* 0x0000002733277276 */ /* 0x000fe2000780062e */
[----:B------:R-:W-:Y:S01]  /*2c40*/  FMUL R46, R42, UR19 ;  /* 0x000000132a2e7c20 */ /* 0x000fe20008400000 */
[----:B------:R-:W-:Y:S01]  /*2c50*/  FMUL R51, R63, R38 ;  /* 0x000000263f337220 */ /* 0x000fe20000400000 */
[----:B------:R-:W-:Y:S01]  /*2c60*/  FMUL R38, R34, UR19 ;  /* 0x0000001322267c20 */ /* 0x000fe20008400000 */
[----:B------:R-:W-:Y:S01]  /*2c70*/  FMNMX3 R50, |R43|, R39, |R50|, !PT ;  /* 0x000000272b327276 */ /* 0x000fe20007800632 */
[----:B------:R-:W-:Y:S01]  /*2c80*/  VIADD R39, R58, 0x2 ;  /* 0x000000023a277836 */ /* 0x000fe20000000000 */
[----:B------:R-:W-:Y:S02]  /*2c90*/  F2FP.SATFINITE.E4M3.F32.PACK_AB_MERGE_C R46, RZ, R46, RZ ;  /* 0x0000002eff2e723e */ /* 0x000fe400048070ff */
[----:B0-----:R-:W-:-:S02]  /*2ca0*/  @!P0 IADD3 R37, P1, PT, R48, UR34, RZ ;  /* 0x0000002230258c10 */ /* 0x001fc4000ff3e0ff */
[----:B------:R-:W-:Y:S01]  /*2cb0*/  @!P0 PRMT R67, R46, 0x7604, R71 ;  /* 0x000076042e438816 */ /* 0x000fe20000000047 */
[----:B-1----:R-:W0:Y:S01]  /*2cc0*/  LDC.64 R22, c[0x0][0x3b8] ;  /* 0x0000ee00ff167b82 */ /* 0x002e220000000a00 */
[----:B------:R-:W-:Y:S02]  /*2cd0*/  @!P0 IADD3.X R40, PT, PT, R45, UR33, RZ, P1, !PT ;  /* 0x000000212d288c10 */ /* 0x000fe40008ffe4ff */
[----:B------:R-:W-:Y:S02]  /*2ce0*/  @!P0 LEA R36, P1, R37, UR6, 0x1 ;  /* 0x0000000625248c11 */ /* 0x000fe4000f8208ff */
[----:B------:R-:W-:Y:S02]  /*2cf0*/  LOP3.LUT R47, R47, 0x1f, RZ, 0xc0, !PT ;  /* 0x0000001f2f2f7812 */ /* 0x000fe400078ec0ff */
[----:B------:R-:W-:Y:S02]  /*2d00*/  @!P0 LEA.HI.X R37, R37, UR12, R40, 0x1, P1 ;  /* 0x0000000c25258c11 */ /* 0x000fe400088f0c28 */
[----:B------:R-:W-:-:S02]  /*2d10*/  ISETP.GE.U32.AND P1, PT, R39, UR7, PT ;  /* 0x0000000727007c0c */ /* 0x000fc4000bf26070 */
[----:B------:R-:W-:Y:S01]  /*2d20*/  FMNMX3 R50, |R41|, R50, |R64|, !PT ;  /* 0x0000003229327276 */ /* 0x000fe20007800640 */
[----:B------:R1:W-:Y:S01]  /*2d30*/  @!P0 STG.E.U16 desc[UR24][R36.64], R67 ;  /* 0x0000004324008986 */ /* 0x0003e2000c101518 */
[----:B------:R-:W-:Y:S02]  /*2d40*/  F2FP.SATFINITE.E4M3.F32.PACK_AB_MERGE_C R64, RZ, R38, RZ ;  /* 0x00000026ff40723e */ /* 0x000fe400048070ff */
[----:B------:R-:W-:Y:S01]  /*2d50*/  ISETP.LT.U32.AND P1, PT, R47, UR14, !P1 ;  /* 0x0000000e2f007c0c */ /* 0x000fe2000cf21070 */
[----:B-1----:R-:W-:Y:S01]  /*2d60*/  FMUL R36, R51, UR19 ;  /* 0x0000001333247c20 */ /* 0x002fe20008400000 */
[C---:B0-----:R-:W-:Y:S02]  /*2d70*/  SHF.L.U64.HI R39, R22.reuse, 0x2, R23 ;  /* 0x0000000216277819 */ /* 0x041fe40000010217 */
[----:B------:R-:W-:Y:S02]  /*2d80*/  SHF.L.U32 R38, R22, 0x2, RZ ;  /* 0x0000000216267819 */ /* 0x000fe400000006ff */
[----:B------:R-:W-:Y:S01]  /*2d90*/  F2FP.SATFINITE.E4M3.F32.PACK_AB_MERGE_C R23, RZ, R36, RZ ;  /* 0x00000024ff17723e */ /* 0x000fe200048070ff */
[----:B------:R-:W-:Y:S06]  /*2da0*/  @P0 BRA `(.L_x_6060) ;  /* 0x0000000000280947 */ /* 0x000fec0003800000 */
[----:B------:R-:W0:Y:S01]  /*2db0*/  LDC R41, c[0x0][0x3b8] ;  /* 0x0000ee00ff297b82 */ /* 0x000e220000000800 */
[----:B------:R-:W-:Y:S01]  /*2dc0*/  IMAD.MOV.U32 R36, RZ, RZ, R48 ;  /* 0x000000ffff247224 */ /* 0x000fe200078e0030 */
[----:B------:R-:W-:Y:S01]  /*2dd0*/  UIMAD UR4, UR32, 0x3, URZ ;  /* 0x00000003200478a4 */ /* 0x000fe2000f8e02ff */
[----:B------:R-:W-:Y:S02]  /*2de0*/  IMAD.MOV.U32 R37, RZ, RZ, R45 ;  /* 0x000000ffff257224 */ /* 0x000fe400078e002d */
[----:B0-----:R-:W-:-:S04]  /*2df0*/  IMAD.WIDE.U32 R36, R41, 0x3, R36 ;  /* 0x0000000329247825 */ /* 0x001fc800078e0024 */
[----:B------:R-:W-:Y:S01]  /*2e00*/  VIADD R37, R37, UR4 ;  /* 0x0000000425257c36 */ /* 0x000fe20008000000 */
[----:B------:R-:W-:-:S04]  /*2e10*/  LEA R40, P0, R36, UR6, 0x1 ;  /* 0x0000000624287c11 */ /* 0x000fc8000f8008ff */
[----:B------:R-:W-:Y:S02]  /*2e20*/  LEA.HI.X R41, R36, UR12, R37, 0x1, P0 ;  /* 0x0000000c24297c11 */ /* 0x000fe400080f0c25 */
[----:B------:R-:W-:-:S05]  /*2e30*/  PRMT R37, R23, 0x7604, R64 ;  /* 0x0000760417257816 */ /* 0x000fca0000000040 */
[----:B------:R0:W-:Y:S02]  /*2e40*/  STG.E.U16 desc[UR24][R40.64], R37 ;  /* 0x0000002528007986 */ /* 0x0001e4000c101518 */
.L_x_6060:
[----:B------:R-:W-:Y:S05]  /*2e50*/  BSYNC.RECONVERGENT B0 ;  /* 0x0000000000007941 */ /* 0x000fea0003800200 */
.L_x_6059:
[----:B0-----:R-:W-:Y:S01]  /*2e60*/  IMAD.WIDE.U32 R36, R35, R22, R38 ;  /* 0x0000001623247225 */ /* 0x001fe200078e0026 */
[----:B------:R-:W-:-:S03]  /*2e70*/  @!P1 CS2R R66, SRZ ;  /* 0x0000000000429805 */ /* 0x000fc6000001ff00 */
[----:B------:R-:W-:Y:S01]  /*2e80*/  IMAD R45, R35, UR32, RZ ;  /* 0x00000020232d7c24 */ /* 0x000fe2000f8e02ff */
[----:B------:R-:W-:-:S04]  /*2e90*/  @P1 IADD3 R41, P0, P2, R38, R36, R47 ;  /* 0x0000002426291210 */ /* 0x000fc80007a1e02f */
[----:B------:R-:W-:Y:S01]  /*2ea0*/  IADD3 R43, PT, PT, R45, R37, RZ ;  /* 0x000000252d2b7210 */ /* 0x000fe20007ffe0ff */
[----:B------:R-:W-:-:S03]  /*2eb0*/  @P1 IMAD.SHL.U32 R40, R41, 0x4, RZ ;  /* 0x0000000429281824 */ /* 0x000fc600078e00ff */
[----:B------:R-:W-:-:S04]  /*2ec0*/  @P1 IADD3.X R38, PT, PT, R39, R43, RZ, P0, P2 ;  /* 0x0000002b27261210 */ /* 0x000fc800007e44ff */
[----:B------:R-:W-:Y:S02]  /*2ed0*/  @P1 SHF.L.U64.HI R41, R41, 0x2, R38 ;  /* 0x0000000229291819 */ /* 0x000fe40000010226 */
[C---:B------:R-:W-:Y:S01]  /*2ee0*/  @P1 IADD3 R38, P0, PT, R40.reuse, UR15, RZ ;  /* 0x0000000f28261c10 */ /* 0x040fe2000ff1e0ff */
[----:B------:R-:W-:Y:S02]  /*2ef0*/  UIADD3 UR13, UP0, UPT, UR34, UR15, URZ ;  /* 0x0000000f220d7290 */ /* 0x000fe4000ff1e0ff */
[----:B------:R-:W-:Y:S01]  /*2f00*/  USHF.L.U32 UR4, UR30, 0x2, URZ ;  /* 0x000000021e047899 */ /* 0x000fe200080006ff */
[----:B------:R-:W-:Y:S01]  /*2f10*/  @P1 IADD3.X R39, PT, PT, R41, UR18, RZ, P0, !PT ;  /* 0x0000001229271c10 */ /* 0x000fe200087fe4ff */
[----:B------:R-:W-:Y:S02]  /*2f20*/  USHF.L.U64.HI UR5, UR30, 0x2, UR31 ;  /* 0x000000021e057899 */ /* 0x000fe4000801021f */
[----:B------:R-:W-:Y:S01]  /*2f30*/  UIADD3.X UR20, UPT, UPT, UR33, UR18, URZ, UP0, !UPT ;  /* 0x0000001221147290 */ /* 0x000fe200087fe4ff */
[----:B------:R-:W-:Y:S01]  /*2f40*/  @P1 IADD3 R40, P0, PT, R40, UR13, RZ ;  /* 0x0000000d28281c10 */ /* 0x000fe2000ff1e0ff */
[----:B------:R0:W5:Y:S01]  /*2f50*/  @P1 LDG.E R67, desc[UR24][R38.64] ;  /* 0x0000001826431981 */ /* 0x000162000c1e1900 */
[----:B------:R-:W-:-:S03]  /*2f60*/  @!P1 IMAD.MOV.U32 R63, RZ, RZ, RZ ;  /* 0x000000ffff3f9224 */ /* 0x000fc600078e00ff */
[----:B------:R-:W-:Y:S02]  /*2f70*/  @P1 IADD3.X R41, PT, PT, R41, UR20, RZ, P0, !PT ;  /* 0x0000001429291c10 */ /* 0x000fe400087fe4ff */
[----:B------:R-:W-:-:S03]  /*2f80*/  LOP3.LUT R44, R69, 0xff, RZ, 0xc0, !PT ;  /* 0x000000ff452c7812 */ /* 0x000fc600078ec0ff */
[----:B------:R1:W5:Y:S01]  /*2f90*/  @P1 LDG.E R63, desc[UR24][R40.64] ;  /* 0x00000018283f1981 */ /* 0x000362000c1e1900 */
[----:B0-----:R-:W-:Y:S01]  /*2fa0*/  IMAD.U32 R38, RZ, RZ, UR4 ;  /* 0x00000004ff267e24 */ /* 0x001fe2000f8e00ff */
[----:B------:R-:W-:Y:S01]  /*2fb0*/  LOP3.LUT R49, R62, 0xff, RZ, 0xc0, !PT ;  /* 0x000000ff3e317812 */ /* 0x000fe200078ec0ff */
[----:B------:R-:W-:Y:S02]  /*2fc0*/  IMAD.U32 R39, RZ, RZ, UR5 ;  /* 0x00000005ff277e24 */ /* 0x000fe4000f8e00ff */
[----:B------:R-:W-:Y:S01]  /*2fd0*/  IMAD R65, R65, 0x100, R44 ;  /* 0x0000010041417824 */ /* 0x000fe200078e022c */
[----:B------:R-:W-:Y:S01]  /*2fe0*/  SHF.L.U32 R27, R27, 0x10, RZ ;  /* 0x000000101b1b7819 */ /* 0x000fe200000006ff */
[----:B------:R-:W-:Y:S01]  /*2ff0*/  IMAD.WIDE.U32 R38, R35, UR30, R38 ;  /* 0x0000001e23267c25 */ /* 0x000fe2000f8e0026 */
[----:B------:R-:W-:-:S03]  /*3000*/  LEA R60, R60, R49, 0x8 ;  /* 0x000000313c3c7211 */ /* 0x000fc600078e40ff */
[----:B------:R-:W-:Y:S01]  /*3010*/  IMAD R35, R35, UR31, RZ ;  /* 0x0000001f23237c24 */ /* 0x000fe2000f8e02ff */
[----:B-1----:R-:W-:-:S03]  /*3020*/  @P1 IADD3 R41, P0, P2, R38, UR4, R47 ;  /* 0x0000000426291c10 */ /* 0x002fc6000fa1e02f */
[----:B------:R-:W-:-:S05]  /*3030*/  IMAD.IADD R35, R35, 0x1, R39 ;  /* 0x0000000123237824 */ /* 0x000fca00078e0227 */
[----:B------:R-:W-:Y:S02]  /*3040*/  @P1 IADD3.X R44, PT, PT, R35, UR5, RZ, P0, P2 ;  /* 0x00000005232c1c10 */ /* 0x000fe400087e44ff */
[----:B------:R-:W-:-:S04]  /*3050*/  @P1 LEA R40, P0, R41, UR16, 0x2 ;  /* 0x0000001029281c11 */ /* 0x000fc8000f8010ff */
[----:B------:R-:W-:Y:S01]  /*3060*/  @P1 LEA.HI.X R41, R41, UR17, R44, 0x2, P0 ;  /* 0x0000001129291c11 */ /* 0x000fe200080f142c */
[----:B------:R-:W-:Y:S02]  /*3070*/  IMAD.MOV.U32 R44, RZ, RZ, 0x3bbb989d ;  /* 0x3bbb989dff2c7424 */ /* 0x000fe400078e00ff */
[----:B------:R-:W-:Y:S02]  /*3080*/  IMAD.MOV.U32 R49, RZ, RZ, 0x437c0000 ;  /* 0x437c0000ff317424 */ /* 0x000fe400078e00ff */
[----:B------:R-:W-:Y:S01]  /*3090*/  FFMA.SAT R44, R27, -R44, 0.5 ;  /* 0x3f0000001b2c7423 */ /* 0x000fe2000000282c */
[----:B------:R-:W-:Y:S01]  /*30a0*/  LOP3.LUT R48, R57, 0xff, RZ, 0xc0, !PT ;  /* 0x000000ff39307812 */ /* 0x000fe200078ec0ff */
[----:B------:R0:W5:Y:S01]  /*30b0*/  @P1 LDG.E R66, desc[UR24][R40.64] ;  /* 0x0000001828421981 */ /* 0x000162000c1e1900 */
[----:B------:R-:W-:Y:S02]  /*30c0*/  IMAD.U32 R52, R52, 0x10000, RZ ;  /* 0x0001000034347824 */ /* 0x000fe400078e00ff */
[----:B------:R-:W-:Y:S01]  /*30d0*/  FFMA.RM R44, R44, R49, 12582913 ;  /* 0x4b4000012c2c7423 */ /* 0x000fe20000004031 */
[----:B------:R-:W-:Y:S01]  /*30e0*/  LEA R61, R61, R48, 0x8 ;  /* 0x000000303d3d7211 */ /* 0x000fe200078e40ff */
[----:B------:R-:W-:Y:S01]  /*30f0*/  IMAD.U32 R46, R46, 0x10000, RZ ;  /* 0x000100002e2e7824 */ /* 0x000fe200078e00ff */
[----:B------:R-:W-:Y:S01]  /*3100*/  LOP3.LUT R49, R54, 0xff, RZ, 0xc0, !PT ;  /* 0x000000ff36317812 */ /* 0x000fe200078ec0ff */
[----:B------:R-:W-:Y:S01]  /*3110*/  FADD R48, R44, -12583039 ;  /* 0xcb40007f2c307421 */ /* 0x000fe20000000000 */
[----:B------:R-:W-:Y:S01]  /*3120*/  LOP3.LUT R23, R23, 0xffff, RZ, 0xc0, !PT ;  /* 0x0000ffff17177812 */ /* 0x000fe200078ec0ff */
[----:B------:R-:W-:Y:S01]  /*3130*/  IMAD.U32 R71, R71, 0x10000, RZ ;  /* 0x0001000047477824 */ /* 0x000fe200078e00ff */
[----:B------:R-:W-:Y:S01]  /*3140*/  LOP3.LUT R52, R52, 0xff0000, RZ, 0xc0, !PT ;  /* 0x00ff000034347812 */ /* 0x000fe200078ec0ff */
[----:B------:R-:W-:Y:S01]  /*3150*/  FFMA R48, R27, -1.4426950216293334961, -R48 ;  /* 0xbfb8aa3b1b307823 */ /* 0x000fe20000000830 */
[----:B------:R-:W-:Y:S01]  /*3160*/  IMAD R56, R56, 0x100, R49 ;  /* 0x0000010038387824 */ /* 0x000fe200078e0231 */
[----:B------:R-:W-:Y:S01]  /*3170*/  LOP3.LUT R49, R60, 0xffff, RZ, 0xc0, !PT ;  /* 0x0000ffff3c317812 */ /* 0x000fe200078ec0ff */
[----:B------:R-:W-:-:S02]  /*3180*/  IMAD.SHL.U32 R60, R44, 0x800000, RZ ;  /* 0x008000002c3c7824 */ /* 0x000fc400078e00ff */
[----:B------:R-:W-:Y:S01]  /*3190*/  FFMA R48, R27, -1.925963033500011079e-08, R48 ;  /* 0xb2a570601b307823 */ /* 0x000fe20000000030 */
[----:B------:R-:W-:Y:S01]  /*31a0*/  LOP3.LUT R55, R55, 0xffff, RZ, 0xc0, !PT ;  /* 0x0000ffff37377812 */ /* 0x000fe200078ec0ff */
[----:B------:R-:W-:Y:S01]  /*31b0*/  IMAD.SHL.U32 R23, R23, 0x1000000, RZ ;  /* 0x0100000017177824 */ /* 0x000fe200078e00ff */
[----:B------:R-:W-:Y:S01]  /*31c0*/  LOP3.LUT R61, R61, 0xffff, RZ, 0xc0, !PT ;  /* 0x0000ffff3d3d7812 */ /* 0x000fe200078ec0ff */
[----:B0-----:R-:W0:Y:S01]  /*31d0*/  MUFU.EX2 R41, R48 ;  /* 0x0000003000297308 */ /* 0x001e220000000800 */
[----:B------:R-:W-:Y:S01]  /*31e0*/  FMNMX3 R50, |R32|, R50, |R33|, !PT ;  /* 0x0000003220327276 */ /* 0x000fe20007800621 */
[----:B------:R-:W-:Y:S01]  /*31f0*/  IMAD.U32 R54, R53, 0x10000, RZ ;  /* 0x0001000035367824 */ /* 0x000fe200078e00ff */
[----:B------:R-:W-:Y:S01]  /*3200*/  LOP3.LUT R52, R52, 0xffff, R65, 0xf8, !PT ;  /* 0x0000ffff34347812 */ /* 0x000fe200078ef841 */
[----:B------:R-:W-:Y:S01]  /*3210*/  VIADD R28, R28, 0xffffffff ;  /* 0xffffffff1c1c7836 */ /* 0x000fe20000000000 */
[----:B------:R-:W-:Y:S01]  /*3220*/  SHF.L.U32 R55, R55, 0x18, RZ ;  /* 0x0000001837377819 */ /* 0x000fe200000006ff */
[----:B------:R-:W-:Y:S01]  /*3230*/  BSSY.RECONVERGENT B0, `(.L_x_6061) ;  /* 0x000002f000007945 */ /* 0x000fe20003800200 */
[----:B------:R-:W-:-:S02]  /*3240*/  LOP3.LUT R46, R61, 0xff0000, R46, 0xf8, !PT ;  /* 0x00ff00003d2e7812 */ /* 0x000fc400078ef82e */
[----:B------:R-:W-:Y:S02]  /*3250*/  LOP3.LUT R71, R71, 0xff0000, RZ, 0xc0, !PT ;  /* 0x00ff000047477812 */ /* 0x000fe400078ec0ff */
[----:B------:R-:W-:Y:S02]  /*3260*/  LOP3.LUT R64, R64, 0xffff, RZ, 0xc0, !PT ;  /* 0x0000ffff40407812 */ /* 0x000fe400078ec0ff */
[----:B------:R-:W-:Y:S02]  /*3270*/  FMNMX3 R50, |R30|, R50, |R31|, !PT ;  /* 0x000000321e327276 */ /* 0x000fe4000780061f */
[----:B------:R-:W-:Y:S01]  /*3280*/  LOP3.LUT R0, R0, 0xffff, RZ, 0xc0, !PT ;  /* 0x0000ffff00007812 */ /* 0x000fe200078ec0ff */
[----:B0-----:R-:W-:Y:S01]  /*3290*/  FFMA R60, R60, R41, 1 ;  /* 0x3f8000003c3c7423 */ /* 0x001fe20000000029 */
[----:B------:R-:W-:Y:S02]  /*32a0*/  LOP3.LUT R57, R52, R55, RZ, 0xfc, !PT ;  /* 0x0000003734397212 */ /* 0x000fe400078efcff */
[----:B------:R-:W-:-:S02]  /*32b0*/  @!P1 CS2R R52, SRZ ;  /* 0x0000000000349805 */ /* 0x000fc4000001ff00 */
[----:B------:R-:W-:Y:S02]  /*32c0*/  LOP3.LUT R55, R46, R23, RZ, 0xfc, !PT ;  /* 0x000000172e377212 */ /* 0x000fe400078efcff */
[----:B------:R-:W-:Y:S02]  /*32d0*/  IADD3 R32, PT, PT, R60, 0x1800000, RZ ;  /* 0x018000003c207810 */ /* 0x000fe40007ffe0ff */
[----:B------:R-:W-:Y:S01]  /*32e0*/  LOP3.LUT R71, R71, 0xffff, R56, 0xf8, !PT ;  /* 0x0000ffff47477812 */ /* 0x000fe200078ef838 */
[----:B------:R-:W-:Y:S01]  /*32f0*/  IMAD.SHL.U32 R56, R64, 0x1000000, RZ ;  /* 0x0100000040387824 */ /* 0x000fe200078e00ff */
[----:B------:R-:W-:Y:S01]  /*3300*/  FMNMX3 R23, |R29|, R50, |R42|, !PT ;  /* 0x000000321d177276 */ /* 0x000fe2000780062a */
[----:B------:R-:W-:Y:S01]  /*3310*/  IMAD.SHL.U32 R29, R0, 0x1000000, RZ ;  /* 0x01000000001d7824 */ /* 0x000fe200078e00ff */
[----:B------:R-:W-:Y:S02]  /*3320*/  LOP3.LUT R54, R49, 0xff0000, R54, 0xf8, !PT ;  /* 0x00ff000031367812 */ /* 0x000fe400078ef836 */
[----:B------:R-:W-:-:S02]  /*3330*/  LOP3.LUT R32, R32, 0x7f800000, RZ, 0xc0, !PT ;  /* 0x7f80000020207812 */ /* 0x000fc400078ec0ff */
[----:B------:R-:W-:Y:S02]  /*3340*/  LOP3.LUT R56, R71, R56, RZ, 0xfc, !PT ;  /* 0x0000003847387212 */ /* 0x000fe400078efcff */
[----:B------:R-:W-:Y:S02]  /*3350*/  ISETP.GT.U32.AND P0, PT, R32, 0x1ffffff, PT ;  /* 0x01ffffff2000780c */ /* 0x000fe40003f04070 */
[----:B------:R-:W-:Y:S02]  /*3360*/  FMNMX3 R23, |R34|, R23, |R51|, !PT ;  /* 0x0000001722177276 */ /* 0x000fe40007800633 */
[----:B------:R-:W-:Y:S02]  /*3370*/  LOP3.LUT R54, R54, R29, RZ, 0xfc, !PT ;  /* 0x0000001d36367212 */ /* 0x000fe400078efcff */
[----:B------:R-:W-:Y:S02]  /*3380*/  LOP3.LUT R0, RZ, R58, RZ, 0x33, !PT ;  /* 0x0000003aff007212 */ /* 0x000fe400078e33ff */
[----:B------:R-:W-:-:S02]  /*3390*/  LOP3.LUT R49, R28, 0x1f, RZ, 0xc0, !PT ;  /* 0x0000001f1c317812 */ /* 0x000fc400078ec0ff */
[----:B------:R-:W-:Y:S01]  /*33a0*/  @!P1 MOV R62, RZ ;  /* 0x000000ff003e9202 */ /* 0x000fe20000000f00 */
[----:B------:R-:W-:Y:S06]  /*33b0*/  @!P1 BRA `(.L_x_6062) ;  /* 0x0000000000589947 */ /* 0x000fec0003800000 */
[C---:B------:R-:W-:Y:S01]  /*33c0*/  IADD3 R28, P3, PT, R47.reuse, R36, RZ ;  /* 0x000000242f1c7210 */ /* 0x040fe20007f7e0ff */
[----:B------:R-:W-:Y:S01]  /*33d0*/  UIMAD UR5, UR32, 0x5, URZ ;  /* 0x00000005200578a4 */ /* 0x000fe2000f8e02ff */
[----:B------:R-:W-:Y:S01]  /*33e0*/  IADD3 R40, P2, PT, R47, R38, RZ ;  /* 0x000000262f287210 */ /* 0x000fe20007f5e0ff */
[----:B------:R-:W-:Y:S01]  /*33f0*/  IMAD.U32 R31, RZ, RZ, UR30 ;  /* 0x0000001eff1f7e24 */ /* 0x000fe2000f8e00ff */
[----:B------:R-:W-:Y:S01]  /*3400*/  UIMAD UR4, UR31, 0x5, URZ ;  /* 0x000000051f0478a4 */ /* 0x000fe2000f8e02ff */
[----:B------:R-:W-:Y:S02]  /*3410*/  IMAD.X R29, RZ, RZ, R43, P3 ;  /* 0x000000ffff1d7224 */ /* 0x000fe400018e062b */
[----:B------:R-:W-:Y:S02]  /*3420*/  IMAD.X R41, RZ, RZ, R35, P2 ;  /* 0x000000ffff297224 */ /* 0x000fe400010e0623 */
        /* <DEDUP_REMOVED lines=15> */
.L_x_6062:
[----:B------:R-:W-:Y:S05]  /*3520*/  BSYNC.RECONVERGENT B0 ;  /* 0x0000000000007941 */ /* 0x000fea0003800200 */
.L_x_6061:
[----:B------:R-:W-:Y:S01]  /*3530*/  BSSY.RECONVERGENT B0, `(.L_x_6063) ;  /* 0x000001f000007945 */ /* 0x000fe20003800200 */
[----:B0-----:R-:W-:Y:S01]  /*3540*/  IADD3 R30, P2, PT, R49, R36, RZ ;  /* 0x00000024311e7210 */ /* 0x001fe20007f5e0ff */
[----:B------:R-:W-:Y:S01]  /*3550*/  IMAD.IADD R0, R0, 0x1, R59 ;  /* 0x0000000100007824 */ /* 0x000fe200078e023b */
[----:B------:R-:W-:Y:S02]  /*3560*/  @!P1 CS2R R50, SRZ ;  /* 0x0000000000329805 */ /* 0x000fe4000001ff00 */
[----:B------:R-:W-:Y:S02]  /*3570*/  @!P1 CS2R R48, SRZ ;  /* 0x0000000000309805 */ /* 0x000fe4000001ff00 */
[----:B------:R-:W-:Y:S01]  /*3580*/  @!P1 CS2R R46, SRZ ;  /* 0x00000000002e9805 */ /* 0x000fe2000001ff00 */
[----:B------:R-:W-:Y:S06]  /*3590*/  @!P1 BRA `(.L_x_6064) ;  /* 0x0000000000609947 */ /* 0x000fec0003800000 */
[----:B------:R-:W-:Y:S01]  /*35a0*/  IADD3 R28, PT, PT, R59, 0x1e, -R58 ;  /* 0x0000001e3b1c7810 */ /* 0x000fe20007ffe83a */
[----:B------:R-:W-:Y:S01]  /*35b0*/  UIMAD UR5, UR32, 0x6, URZ ;  /* 0x00000006200578a4 */ /* 0x000fe2000f8e02ff */
[----:B------:R-:W-:Y:S01]  /*35c0*/  IMAD.U32 R33, RZ, RZ, UR30 ;  /* 0x0000001eff217e24 */ /* 0x000fe2000f8e00ff */
[----:B------:R-:W-:Y:S01]  /*35d0*/  UIMAD UR4, UR31, 0x6, URZ ;  /* 0x000000061f0478a4 */ /* 0x000fe2000f8e02ff */
[----:B------:R-:W-:-:S04]  /*35e0*/  LOP3.LUT R51, R28, 0x1f, RZ, 0xc0, !PT ;  /* 0x0000001f1c337812 */ /* 0x000fc800078ec0ff */
[C---:B------:R-:W-:Y:S02]  /*35f0*/  IADD3 R28, P4, PT, R51.reuse, R36, RZ ;  /* 0x00000024331c7210 */ /* 0x040fe40007f9e0ff */
[----:B------:R-:W-:Y:S02]  /*3600*/  IADD3 R50, P3, PT, R51, R38, RZ ;  /* 0x0000002633327210 */ /* 0x000fe40007f7e0ff */
[----:B------:R-:W-:-:S03]  /*3610*/  IADD3.X R29, PT, PT, RZ, R43, RZ, P4, !PT ;  /* 0x0000002bff1d7210 */ /* 0x000fc600027fe4ff */
        /* <DEDUP_REMOVED lines=16> */
.L_x_6064:
[----:B------:R-:W-:Y:S05]  /*3720*/  BSYNC.RECONVERGENT B0 ;  /* 0x0000000000007941 */ /* 0x000fea0003800200 */
.L_x_6063:
[----:B------:R-:W-:Y:S04]  /*3730*/  BSSY.RECONVERGENT B0, `(.L_x_6065) ;  /* 0x0000018000007945 */ /* 0x000fe80003800200 */
[----:B------:R-:W-:Y:S05]  /*3740*/  @!P1 BRA `(.L_x_6066) ;  /* 0x0000000000589947 */ /* 0x000fea0003800000 */
[----:B0-----:R-:W-:Y:S01]  /*3750*/  IADD3 R28, PT, PT, R59, 0x1e, -R58 ;  /* 0x0000001e3b1c7810 */ /* 0x001fe20007ffe83a */
[----:B------:R-:W-:Y:S01]  /*3760*/  IMAD.U32 R33, RZ, RZ, UR30 ;  /* 0x0000001eff217e24 */ /* 0x000fe2000f8e00ff */
[----:B------:R-:W-:Y:S02]  /*3770*/  UIMAD UR4, UR31, 0x7, URZ ;  /* 0x000000071f0478a4 */ /* 0x000fe4000f8e02ff */
[----:B------:R-:W-:Y:S01]  /*3780*/  LOP3.LUT R29, R28, 0x1f, RZ, 0xc0, !PT ;  /* 0x0000001f1c1d7812 */ /* 0x000fe200078ec0ff */
[----:B------:R-:W-:-:S03]  /*3790*/  UIMAD UR5, UR32, 0x7, URZ ;  /* 0x00000007200578a4 */ /* 0x000fc6000f8e02ff */
[C---:B------:R-:W-:Y:S02]  /*37a0*/  IADD3 R38, P1, PT, R29.reuse, R38, RZ ;  /* 0x000000261d267210 */ /* 0x040fe40007f3e0ff */
[----:B------:R-:W-:-:S03]  /*37b0*/  IADD3 R28, P3, PT, R29, R36, RZ ;  /* 0x000000241d1c7210 */ /* 0x000fc60007f7e0ff */
[----:B------:R-:W-:Y:S01]  /*37c0*/  IMAD.X R39, RZ, RZ, R35, P1 ;  /* 0x000000ffff277224 */ /* 0x000fe200008e0623 */
[----:B------:R-:W-:Y:S01]  /*37d0*/  IADD3.X R29, PT, PT, R45, R37, RZ, P3, !PT ;  /* 0x000000252d1d7210 */ /* 0x000fe20001ffe4ff */
[----:B------:R-:W-:-:S04]  /*37e0*/  IMAD.WIDE.U32 R38, R33, 0x7, R38 ;  /* 0x0000000721267825 */ /* 0x000fc800078e0026 */
[----:B------:R-:W-:Y:S01]  /*37f0*/  IMAD.WIDE.U32 R28, R22, 0x7, R28 ;  /* 0x00000007161c7825 */ /* 0x000fe200078e001c */
[----:B------:R-:W-:-:S03]  /*3800*/  LEA R34, P1, R38, UR16, 0x2 ;  /* 0x0000001026227c11 */ /* 0x000fc6000f8210ff */
[----:B------:R-:W-:Y:S01]  /*3810*/  VIADD R33, R39, UR4 ;  /* 0x0000000427217c36 */ /* 0x000fe20008000000 */
[----:B------:R-:W-:Y:S01]  /*3820*/  LEA R32, P3, R28, UR15, 0x2 ;  /* 0x0000000f1c207c11 */ /* 0x000fe2000f8610ff */
[----:B------:R-:W-:-:S03]  /*3830*/  VIADD R29, R29, UR5 ;  /* 0x000000051d1d7c36 */ /* 0x000fc60008000000 */
[----:B------:R-:W-:Y:S02]  /*3840*/  LEA.HI.X R35, R38, UR17, R33, 0x2, P1 ;  /* 0x0000001126237c11 */ /* 0x000fe400088f1421 */
[----:B------:R-:W-:Y:S02]  /*3850*/  LEA.HI.X R33, R28, UR18, R29, 0x2, P3 ;  /* 0x000000121c217c11 */ /* 0x000fe400098f141d */
[----:B------:R-:W-:Y:S01]  /*3860*/  IADD3 R28, P1, PT, R32, UR34, RZ ;  /* 0x00000022201c7c10 */ /* 0x000fe2000ff3e0ff */
[----:B------:R1:W5:Y:S03]  /*3870*/  LDG.E R47, desc[UR24][R34.64] ;  /* 0x00000018222f7981 */ /* 0x000366000c1e1900 */
[----:B------:R-:W-:Y:S01]  /*3880*/  IADD3.X R29, PT, PT, R33, UR33, RZ, P1, !PT ;  /* 0x00000021211d7c10 */ /* 0x000fe20008ffe4ff */
[----:B------:R1:W5:Y:S04]  /*3890*/  LDG.E R49, desc[UR24][R32.64] ;  /* 0x0000001820317981 */ /* 0x000368000c1e1900 */
[----:B------:R1:W5:Y:S04]  /*38a0*/  LDG.E R48, desc[UR24][R28.64] ;  /* 0x000000181c307981 */ /* 0x000368000c1e1900 */
.L_x_6066:
[----:B------:R-:W-:Y:S05]  /*38b0*/  BSYNC.RECONVERGENT B0 ;  /* 0x0000000000007941 */ /* 0x000fea0003800200 */
.L_x_6065:
[----:B------:R-:W-:Y:S01]  /*38c0*/  BSSY.RECONVERGENT B1, `(.L_x_6067) ;  /* 0x0000018000017945 */ /* 0x000fe20003800200 */
[----:B------:R-:W-:Y:S01]  /*38d0*/  IMAD.X R31, RZ, RZ, R43, P2 ;  /* 0x000000ffff1f7224 */ /* 0x000fe200010e062b */
[----:B------:R-:W-:Y:S02]  /*38e0*/  LOP3.LUT R22, R0, 0x1f, RZ, 0xc0, !PT ;  /* 0x0000001f00167812 */ /* 0x000fe400078ec0ff */
[----:B-----5:R-:W-:Y:S02]  /*38f0*/  PRMT R64, R67, 0x7632, R64 ;  /* 0x0000763243407816 */ /* 0x020fe40000000040 */
[----:B------:R-:W-:Y:S02]  /*3900*/  PRMT R45, R63, 0x7632, R45 ;  /* 0x000076323f2d7816 */ /* 0x000fe4000000002d */
[----:B------:R-:W-:Y:S02]  /*3910*/  PRMT R44, R62, 0x7632, R44 ;  /* 0x000076323e2c7816 */ /* 0x000fe4000000002c */
[----:B------:R-:W-:-:S02]  /*3920*/  PRMT R43, R53, 0x7632, R43 ;  /* 0x00007632352b7816 */ /* 0x000fc4000000002b */
[----:B------:R-:W-:Y:S02]  /*3930*/  PRMT R42, R52, 0x7632, R42 ;  /* 0x00007632342a7816 */ /* 0x000fe4000000002a */
[----:B0-----:R-:W-:Y:S02]  /*3940*/  PRMT R41, R66, 0x7632, R41 ;  /* 0x0000763242297816 */ /* 0x001fe40000000029 */
[----:B------:R-:W-:Y:S02]  /*3950*/  PRMT R40, R51, 0x7632, R40 ;  /* 0x0000763233287816 */ /* 0x000fe40000000028 */
[----:B------:R-:W-:Y:S02]  /*3960*/  PRMT R37, R50, 0x7632, R37 ;  /* 0x0000763232257816 */ /* 0x000fe40000000025 */
[----:B------:R-:W-:Y:S02]  /*3970*/  PRMT R36, R46, 0x7632, R36 ;  /* 0x000076322e247816 */ /* 0x000fe40000000024 */
[----:B-1----:R-:W-:-:S02]  /*3980*/  PRMT R35, R48, 0x7632, R35 ;  /* 0x0000763230237816 */ /* 0x002fc40000000023 */
[----:B------:R-:W-:Y:S02]  /*3990*/  PRMT R34, R47, 0x7632, R34 ;  /* 0x000076322f227816 */ /* 0x000fe40000000022 */
[----:B------:R-:W-:Y:S01]  /*39a0*/  PRMT R33, R49, 0x7632, R33 ;  /* 0x0000763231217816 */ /* 0x000fe20000000021 */
[----:B------:R-:W-:Y:S06]  /*39b0*/  @P0 BRA `(.L_x_6068) ;  /* 0x0000000000100947 */ /* 0x000fec0003800000 */
[----:B------:R-:W-:Y:S02]  /*39c0*/  MOV R0, R60 ;  /* 0x0000003c00007202 */ /* 0x000fe40000000f00 */
[----:B------:R-:W-:-:S07]  /*39d0*/  MOV R60, 0x39f0 ;  /* 0x000039f0003c7802 */ /* 0x000fce0000000f00 */
[----:B------:R-:W-:Y:S05]  /*39e0*/  CALL.REL.NOINC `($__internal_181_$__cuda_sm20_rcp_rn_f32_slowpath) ;  /* 0x0000007c00307944 */ /* 0x000fea0003c00000 */
[----:B------:R-:W-:Y:S05]  /*39f0*/  BRA `(.L_x_6069) ;  /* 0x0000000000107947 */ /* 0x000fea0003800000 */
.L_x_6068:
[----:B------:R-:W0:Y:S02]  /*3a00*/  MUFU.RCP R65, R60 ;  /* 0x0000003c00417308 */ /* 0x000e240000001000 */
[----:B0-----:R-:W-:-:S04]  /*3a10*/  FFMA R0, R60, R65, -1 ;  /* 0xbf8000003c007423 */ /* 0x001fc80000000041 */
[----:B------:R-:W-:-:S04]  /*3a20*/  FADD.FTZ R0, -R0, -RZ ;  /* 0x800000ff00007221 */ /* 0x000fc80000010100 */
[----:B------:R-:W-:-:S07]  /*3a30*/  FFMA R65, R65, R0, R65 ;  /* 0x0000000041417223 */ /* 0x000fce0000000041 */
.L_x_6069:
[----:B------:R-:W-:Y:S05]  /*3a40*/  BSYNC.RECONVERGENT B1 ;  /* 0x0000000000017941 */ /* 0x000fea0003800200 */
.L_x_6067:
[----:B------:R-:W-:Y:S02]  /*3a50*/  IMAD.U32 R28, R2, 0x10000, RZ ;  /* 0x00010000021c7824 */ /* 0x000fe400078e00ff */
[----:B------:R-:W-:Y:S01]  /*3a60*/  FMUL R2, R27, R65 ;  /* 0x000000411b027220 */ /* 0x000fe20000400000 */
[----:B------:R-:W-:Y:S01]  /*3a70*/  IMAD.MOV.U32 R29, RZ, RZ, 0x3bbb989d ;  /* 0x3bbb989dff1d7424 */ /* 0x000fe200078e00ff */
[----:B------:R-:W-:Y:S01]  /*3a80*/  BSSY.RECONVERGENT B1, `(.L_x_6070) ;  /* 0x000001e000017945 */ /* 0x000fe20003800200 */
        /* <DEDUP_REMOVED lines=10> */
[----:B------:R-:W-:-:S04]  /*3b30*/  FADD R0, -R65, 1 ;  /* 0x3f80000041007421 */ /* 0x000fc80000000100 */
[----:B------:R-:W-:-:S04]  /*3b40*/  FMUL R0, R0, R65 ;  /* 0x0000004100007220 */ /* 0x000fc80000400000 */
[----:B------:R-:W-:Y:S01]  /*3b50*/  FFMA R0, R27, R0, R65 ;  /* 0x000000001b007223 */ /* 0x000fe20000000041 */
[----:B------:R-:W-:-:S05]  /*3b60*/  VIADD R27, R38, 0x1800000 ;  /* 0x01800000261b7836 */ /* 0x000fca0000000000 */
[----:B------:R-:W-:Y:S01]  /*3b70*/  LOP3.LUT R32, R27, 0x7f800000, RZ, 0xc0, !PT ;  /* 0x7f8000001b207812 */ /* 0x000fe200078ec0ff */
[----:B------:R-:W-:-:S03]  /*3b80*/  IMAD.U32 R27, R26, 0x10000, RZ ;  /* 0x000100001a1b7824 */ /* 0x000fc600078e00ff */
        /* <DEDUP_REMOVED lines=9> */
.L_x_6071:
[----:B------:R-:W0:Y:S02]  /*3c20*/  MUFU.RCP R65, R38 ;  /* 0x0000002600417308 */ /* 0x000e240000001000 */
[----:B0-----:R-:W-:-:S04]  /*3c30*/  FFMA R0, R38, R65, -1 ;  /* 0xbf80000026007423 */ /* 0x001fc80000000041 */
[----:B------:R-:W-:-:S04]  /*3c40*/  FADD.FTZ R0, -R0, -RZ ;  /* 0x800000ff00007221 */ /* 0x000fc80000010100 */
[----:B------:R-:W-:-:S07]  /*3c50*/  FFMA R65, R65, R0, R65 ;  /* 0x0000000041417223 */ /* 0x000fce0000000041 */
.L_x_6072:
[----:B------:R-:W-:Y:S05]  /*3c60*/  BSYNC.RECONVERGENT B1 ;  /* 0x0000000000017941 */ /* 0x000fea0003800200 */
.L_x_6070:
[----:B------:R-:W-:Y:S01]  /*3c70*/  IMAD.U32 R25, R19, 0x10000, RZ ;  /* 0x0001000013197824 */ /* 0x000fe200078e00ff */
[----:B------:R-:W-:Y:S01]  /*3c80*/  BSSY.RECONVERGENT B1, `(.L_x_6073) ;  /* 0x0000020000017945 */ /* 0x000fe20003800200 */
[----:B------:R-:W-:Y:S02]  /*3c90*/  IMAD.MOV.U32 R0, RZ, RZ, 0x3bbb989d ;  /* 0x3bbb989dff007424 */ /* 0x000fe400078e00ff */
[----:B------:R-:W-:Y:S02]  /*3ca0*/  IMAD.MOV.U32 R19, RZ, RZ, 0x437c0000 ;  /* 0x437c0000ff137424 */ /* 0x000fe400078e00ff */
[----:B------:R-:W-:Y:S01]  /*3cb0*/  FFMA.SAT R0, R25, -R0, 0.5 ;  /* 0x3f00000019007423 */ /* 0x000fe20000002800 */
[----:B------:R-:W-:Y:S02]  /*3cc0*/  IMAD.U32 R21, R21, 0x10000, RZ ;  /* 0x0001000015157824 */ /* 0x000fe400078e00ff */
[----:B------:R-:W-:Y:S02]  /*3cd0*/  IMAD.U32 R27, R24, 0x10000, RZ ;  /* 0x00010000181b7824 */ /* 0x000fe400078e00ff */
        /* <DEDUP_REMOVED lines=22> */
.L_x_6074:
[----:B------:R-:W0:Y:S02]  /*3e40*/  MUFU.RCP R65, R38 ;  /* 0x0000002600417308 */ /* 0x000e240000001000 */
[----:B0-----:R-:W-:-:S04]  /*3e50*/  FFMA R0, R38, R65, -1 ;  /* 0xbf80000026007423 */ /* 0x001fc80000000041 */
[----:B------:R-:W-:-:S04]  /*3e60*/  FADD.FTZ R0, -R0, -RZ ;  /* 0x800000ff00007221 */ /* 0x000fc80000010100 */
[----:B------:R-:W-:-:S07]  /*3e70*/  FFMA R65, R65, R0, R65 ;  /* 0x0000000041417223 */ /* 0x000fce0000000041 */
.L_x_6075:
[----:B------:R-:W-:Y:S05]  /*3e80*/  BSYNC.RECONVERGENT B1 ;  /* 0x0000000000017941 */ /* 0x000fea0003800200 */
.L_x_6073:
        /* <DEDUP_REMOVED lines=29> */
.L_x_6077:
[----:B------:R-:W0:Y:S02]  /*4060*/  MUFU.RCP R65, R32 ;  /* 0x0000002000417308 */ /* 0x000e240000001000 */
[----:B0-----:R-:W-:-:S04]  /*4070*/  FFMA R0, R32, R65, -1 ;  /* 0xbf80000020007423 */ /* 0x001fc80000000041 */
[----:B------:R-:W-:-:S04]  /*4080*/  FADD.FTZ R0, -R0, -RZ ;  /* 0x800000ff00007221 */ /* 0x000fc80000010100 */
[----:B------:R-:W-:-:S07]  /*4090*/  FFMA R65, R65, R0, R65 ;  /* 0x0000000041417223 */ /* 0x000fce0000000041 */
.L_x_6078:
[----:B------:R-:W-:Y:S05]  /*40a0*/  BSYNC.RECONVERGENT B1 ;  /* 0x0000000000017941 */ /* 0x000fea0003800200 */
.L_x_6076:
        /* <DEDUP_REMOVED lines=29> */
.L_x_6080:
[----:B------:R-:W0:Y:S02]  /*4280*/  MUFU.RCP R65, R28 ;  /* 0x0000001c00417308 */ /* 0x000e240000001000 */
[----:B0-----:R-:W-:-:S04]  /*4290*/  FFMA R0, R28, R65, -1 ;  /* 0xbf8000001c007423 */ /* 0x001fc80000000041 */
[----:B------:R-:W-:-:S04]  /*42a0*/  FADD.FTZ R0, -R0, -RZ ;  /* 0x800000ff00007221 */ /* 0x000fc80000010100 */
[----:B------:R-:W-:-:S07]  /*42b0*/  FFMA R65, R65, R0, R65 ;  /* 0x0000000041417223 */ /* 0x000fce0000000041 */
.L_x_6081:
[----:B------:R-:W-:Y:S05]  /*42c0*/  BSYNC.RECONVERGENT B1 ;  /* 0x0000000000017941 */ /* 0x000fea0003800200 */
.L_x_6079:
        /* <DEDUP_REMOVED lines=12> */
[----:B------:R-:W-:Y:S01]  /*4390*/  FADD R0, -R65, 1 ;  /* 0x3f80000041007421 */ /* 0x000fe20000000100 */
[----:B------:R-:W-:Y:S02]  /*43a0*/  IMAD.U32 R25, R6, 0x10000, RZ ;  /* 0x0001000006197824 */ /* 0x000fe400078e00ff */
[-C--:B------:R-:W-:Y:S01]  /*43b0*/  FMUL R6, R13, R65.reuse ;  /* 0x000000410d067220 */ /* 0x080fe20000400000 */
[----:B------:R-:W-:Y:S02]  /*43c0*/  VIADD R24, R28, 0x1800000 ;  /* 0x018000001c187836 */ /* 0x000fe40000000000 */
[----:B------:R-:W-:Y:S01]  /*43d0*/  FMUL R0, R0, R65 ;  /* 0x0000004100007220 */ /* 0x000fe20000400000 */
[----:B------:R-:W-:-:S02]  /*43e0*/  FMUL R6, R25, R6 ;  /* 0x0000000619067220 */ /* 0x000fc40000400000 */
        /* <DEDUP_REMOVED lines=9> */
[----:B------:R-:W-:Y:S05]  /*4480*/  CALL.REL.NOINC `($__internal_181_$__cuda_sm20_rcp_rn_f32_slowpath) ;  /* 0x0000007000887944 */ /* 0x000fea0003c00000 */
[----:B------:R-:W-:Y:S05]  /*4490*/  BRA `(.L_x_6084) ;  /* 0x0000000000107947 */ /* 0x000fea0003800000 */
.L_x_6083:
[----:B------:R-:W0:Y:S02]  /*44a0*/  MUFU.RCP R65, R28 ;  /* 0x0000001c00417308 */ /* 0x000e240000001000 */
[----:B0-----:R-:W-:-:S04]  /*44b0*/  FFMA R0, R28, R65, -1 ;  /* 0xbf8000001c007423 */ /* 0x001fc80000000041 */
[----:B------:R-:W-:-:S04]  /*44c0*/  FADD.FTZ R0, -R0, -RZ ;  /* 0x800000ff00007221 */ /* 0x000fc80000010100 */
[----:B------:R-:W-:-:S07]  /*44d0*/  FFMA R65, R65, R0, R65 ;  /* 0x0000000041417223 */ /* 0x000fce0000000041 */
.L_x_6084:
[----:B------:R-:W-:Y:S05]  /*44e0*/  BSYNC.RECONVERGENT B1 ;  /* 0x0000000000017941 */ /* 0x000fea0003800200 */
.L_x_6082:
        /* <DEDUP_REMOVED lines=29> */
.L_x_6086:
[----:B------:R-:W0:Y:S02]  /*46c0*/  MUFU.RCP R65, R24 ;  /* 0x0000001800417308 */ /* 0x000e240000001000 */
[----:B0-----:R-:W-:-:S04]  /*46d0*/  FFMA R0, R24, R65, -1 ;  /* 0xbf80000018007423 */ /* 0x001fc80000000041 */
[----:B------:R-:W-:-:S04]  /*46e0*/  FADD.FTZ R0, -R0, -RZ ;  /* 0x800000ff00007221 */ /* 0x000fc80000010100 */
[----:B------:R-:W-:-:S07]  /*46f0*/  FFMA R65, R65, R0, R65 ;  /* 0x0000000041417223 */ /* 0x000fce0000000041 */
.L_x_6087:
[----:B------:R-:W-:Y:S05]  /*4700*/  BSYNC.RECONVERGENT B1 ;  /* 0x0000000000017941 */ /* 0x000fea0003800200 */
.L_x_6085:
        /* <DEDUP_REMOVED lines=29> */
.L_x_6089:
[----:B------:R-:W0:Y:S02]  /*48e0*/  MUFU.RCP R65, R20 ;  /* 0x0000001400417308 */ /* 0x000e240000001000 */
[----:B0-----:R-:W-:-:S04]  /*48f0*/  FFMA R0, R20, R65, -1 ;  /* 0xbf80000014007423 */ /* 0x001fc80000000041 */
[----:B------:R-:W-:-:S04]  /*4900*/  FADD.FTZ R0, -R0, -RZ ;  /* 0x800000ff00007221 */ /* 0x000fc80000010100 */
[----:B------:R-:W-:-:S07]  /*4910*/  FFMA R65, R65, R0, R65 ;  /* 0x0000000041417223 */ /* 0x000fce0000000041 */
.L_x_6090:
[----:B------:R-:W-:Y:S05]  /*4920*/  BSYNC.RECONVERGENT B1 ;  /* 0x0000000000017941 */ /* 0x000fea0003800200 */
.L_x_6088:
[----:B------:R-:W-:Y:S02]  /*4930*/  VIADD R0, R58, 0x1 ;  /* 0x000000013a007836 */ /* 0x000fe40000000000 */
[----:B------:R-:W-:Y:S01]  /*4940*/  FMUL R61, R26, UR19 ;  /* 0x000000131a3d7c20 */ /* 0x000fe20008400000 */
[----:B------:R-:W-:Y:S01]  /*4950*/  FMUL R28, R21, UR19 ;  /* 0x00000013151c7c20 */ /* 0x000fe20008400000 */
[----:B------:R-:W-:Y:S02]  /*4960*/  IMAD.U32 R14, R11, 0x10000, RZ ;  /* 0x000100000b0e7824 */ /* 0x000fe400078e00ff */
        /* <DEDUP_REMOVED lines=8> */
[----:B------:R-:W-:Y:S01]  /*49f0*/  IMAD.U32 R10, R10, 0x10000, RZ ;  /* 0x000100000a0a7824 */ /* 0x000fe200078e00ff */
[----:B------:R-:W-:Y:S01]  /*4a00*/  F2FP.SATFINITE.E4M3.F32.PACK_AB_MERGE_C R24, RZ, R24, RZ ;  /* 0x00000018ff18723e */ /* 0x000fe200048070ff */
[----:B------:R-:W-:Y:S01]  /*4a10*/  BSSY.RECONVERGENT B0, `(.L_x_6091) ;  /* 0x0000027000007945 */ /* 0x000fe20003800200 */
[----:B------:R-:W-:-:S02]  /*4a20*/  F2FP.SATFINITE.E4M3.F32.PACK_AB_MERGE_C R9, RZ, R9, RZ ;  /* 0x00000009ff09723e */ /* 0x000fc400048070ff */
[----:B------:R-:W-:Y:S02]  /*4a30*/  F2FP.SATFINITE.E4M3.F32.PACK_AB_MERGE_C R27, RZ, R27, RZ ;  /* 0x0000001bff1b723e */ /* 0x000fe400048070ff */
[----:B------:R-:W-:-:S03]  /*4a40*/  F2FP.SATFINITE.E4M3.F32.PACK_AB_MERGE_C R20, RZ, R20, RZ ;  /* 0x00000014ff14723e */ /* 0x000fc600048070ff */
[----:B------:R-:W0:Y:S01]  /*4a50*/  @!P0 LDC R5, c[0x0][0x3b8] ;  /* 0x0000ee00ff058b82 */ /* 0x000e220000000800 */
[----:B------:R-:W-:-:S04]  /*4a60*/  @!P0 LEA R38, P1, R30, UR8, 0x1 ;  /* 0x000000081e268c11 */ /* 0x000fc8000f8208ff */
[C---:B------:R-:W-:Y:S02]  /*4a70*/  @!P0 LEA.HI.X R39, R30.reuse, UR9, R31, 0x1, P1 ;  /* 0x000000091e278c11 */ /* 0x040fe400088f0c1f */
[----:B0-----:R-:W-:Y:S02]  /*4a80*/  @!P0 IADD3 R0, P2, PT, R30, R5, RZ ;  /* 0x000000051e008210 */ /* 0x001fe40007f5e0ff */
[----:B------:R-:W-:Y:S02]  /*4a90*/  @!P0 PRMT R5, R28, 0x7604, R61 ;  /* 0x000076041c058816 */ /* 0x000fe4000000003d */
[----:B------:R-:W-:Y:S02]  /*4aa0*/  @!P0 IADD3.X R25, PT, PT, R31, UR32, RZ, P2, !PT ;  /* 0x000000201f198c10 */ /* 0x000fe400097fe4ff */
[C---:B------:R-:W-:Y:S01]  /*4ab0*/  @!P0 LEA R68, P1, R0.reuse, UR8, 0x1 ;  /* 0x0000000800448c11 */ /* 0x040fe2000f8208ff */
[----:B------:R0:W-:Y:S03]  /*4ac0*/  @!P0 STG.E.U16 desc[UR24][R38.64], R5 ;  /* 0x0000000526008986 */ /* 0x0001e6000c101518 */
[----:B------:R-:W-:Y:S01]  /*4ad0*/  @!P0 LEA.HI.X R69, R0, UR9, R25, 0x1, P1 ;  /* 0x0000000900458c11 */ /* 0x000fe200088f0c19 */
[----:B------:R-:W-:Y:S01]  /*4ae0*/  FADD R0, -R65, 1 ;  /* 0x3f80000041007421 */ /* 0x000fe20000000100 */
[----:B------:R-:W-:-:S02]  /*4af0*/  @!P0 IADD3 R11, P1, PT, R30, UR34, RZ ;  /* 0x000000221e0b8c10 */ /* 0x000fc4000ff3e0ff */
[----:B------:R-:W-:Y:S01]  /*4b00*/  @!P0 PRMT R25, R9, 0x7604, R24 ;  /* 0x0000760409198816 */ /* 0x000fe20000000018 */
[----:B------:R-:W-:Y:S01]  /*4b10*/  FMUL R0, R0, R65 ;  /* 0x0000004100007220 */ /* 0x000fe20000400000 */
[----:B------:R-:W-:Y:S02]  /*4b20*/  @!P0 IADD3.X R22, PT, PT, R31, UR33, RZ, P1, !PT ;  /* 0x000000211f168c10 */ /* 0x000fe40008ffe4ff */
[C---:B0-----:R-:W-:Y:S01]  /*4b30*/  @!P0 LEA R38, P1, R11.reuse, UR8, 0x1 ;  /* 0x000000080b268c11 */ /* 0x041fe2000f8208ff */
[----:B------:R0:W-:Y:S01]  /*4b40*/  @!P0 STG.E.U16 desc[UR24][R68.64], R25 ;  /* 0x0000001944008986 */ /* 0x0001e2000c101518 */
[----:B------:R-:W-:Y:S02]  /*4b50*/  FFMA R5, R12, R0, R65 ;  /* 0x000000000c057223 */ /* 0x000fe40000000041 */
[----:B------:R-:W-:Y:S02]  /*4b60*/  @!P0 LEA.HI.X R39, R11, UR9, R22, 0x1, P1 ;  /* 0x000000090b278c11 */ /* 0x000fe400088f0c16 */
[----:B------:R-:W-:Y:S01]  /*4b70*/  @!P0 PRMT R11, R20, 0x7604, R27 ;  /* 0x00007604140b8816 */ /* 0x000fe2000000001b */
[----:B------:R-:W-:-:S04]  /*4b80*/  FMUL R5, R5, R14 ;  /* 0x0000000e05057220 */ /* 0x000fc80000400000 */
[----:B------:R1:W-:Y:S01]  /*4b90*/  @!P0 STG.E.U16 desc[UR24][R38.64], R11 ;  /* 0x0000000b26008986 */ /* 0x0003e2000c101518 */
[----:B------:R-:W-:Y:S01]  /*4ba0*/  FMUL R5, R5, R10 ;  /* 0x0000000a05057220 */ /* 0x000fe20000400000 */
[----:B0-----:R-:W-:-:S03]  /*4bb0*/  FMUL R25, R4, UR19 ;  /* 0x0000001304197c20 */ /* 0x001fc60008400000 */
[----:B------:R-:W-:Y:S02]  /*4bc0*/  FMUL R0, R5, UR19 ;  /* 0x0000001305007c20 */ /* 0x000fe40008400000 */
[----:B------:R-:W-:-:S03]  /*4bd0*/  F2FP.SATFINITE.E4M3.F32.PACK_AB_MERGE_C R25, RZ, R25, RZ ;  /* 0x00000019ff19723e */ /* 0x000fc600048070ff */
[----:B------:R-:W-:Y:S01]  /*4be0*/  F2FP.SATFINITE.E4M3.F32.PACK_AB_MERGE_C R0, RZ, R0, RZ ;  /* 0x00000000ff00723e */ /* 0x000fe200048070ff */
[----:B------:R-:W-:Y:S06]  /*4bf0*/  @P0 BRA `(.L_x_6092) ;  /* 0x0000000000200947 */ /* 0x000fec0003800000 */
[----:B-1----:R-:W0:Y:S01]  /*4c00*/  LDC R39, c[0x0][0x3b8] ;  /* 0x0000ee00ff277b82 */ /* 0x002e220000000800 */
[----:B------:R-:W-:Y:S01]  /*4c10*/  UIMAD UR4, UR32, 0x3, URZ ;  /* 0x00000003200478a4 */ /* 0x000fe2000f8e02ff */
[----:B------:R-:W-:Y:S01]  /*4c20*/  PRMT R29, R0, 0x7604, R25 ;  /* 0x00007604001d7816 */ /* 0x000fe20000000019 */
[----:B0-----:R-:W-:-:S05]  /*4c30*/  IMAD.WIDE.U32 R38, R39, 0x3, R30 ;  /* 0x0000000327267825 */ /* 0x001fca00078e001e */
[----:B------:R-:W-:Y:S02]  /*4c40*/  IADD3 R11, PT, PT, R39, UR4, RZ ;  /* 0x00000004270b7c10 */ /* 0x000fe4000fffe0ff */
[----:B------:R-:W-:-:S04]  /*4c50*/  LEA R10, P1, R38, UR8, 0x1 ;  /* 0x00000008260a7c11 */ /* 0x000fc8000f8208ff */
[----:B------:R-:W-:-:S05]  /*4c60*/  LEA.HI.X R11, R38, UR9, R11, 0x1, P1 ;  /* 0x00000009260b7c11 */ /* 0x000fca00088f0c0b */
[----:B------:R0:W-:Y:S04]  /*4c70*/  STG.E.U16 desc[UR24][R10.64], R29 ;  /* 0x0000001d0a007986 */ /* 0x0001e8000c101518 */
.L_x_6092:
[----:B------:R-:W-:Y:S05]  /*4c80*/  BSYNC.RECONVERGENT B0 ;  /* 0x0000000000007941 */ /* 0x000fea0003800200 */
.L_x_6091:
[----:B-1----:R-:W1:Y:S01]  /*4c90*/  @!P0 LDC R39, c[0x0][0x3b8] ;  /* 0x0000ee00ff278b82 */ /* 0x002e620000000800 */
[----:B0-----:R-:W-:Y:S01]  /*4ca0*/  FMUL R29, R2, UR19 ;  /* 0x00000013021d7c20 */ /* 0x001fe20008400000 */
[----:B------:R-:W-:Y:S01]  /*4cb0*/  FMUL R22, R19, UR19 ;  /* 0x0000001313167c20 */ /* 0x000fe20008400000 */
[----:B------:R-:W-:Y:S01]  /*4cc0*/  @!P0 LEA R10, P1, R30, UR6, 0x1 ;  /* 0x000000061e0a8c11 */ /* 0x000fe2000f8208ff */
[----:B------:R-:W-:Y:S01]  /*4cd0*/  FMUL R32, R17, UR19 ;  /* 0x0000001311207c20 */ /* 0x000fe20008400000 */
[----:B------:R-:W-:Y:S01]  /*4ce0*/  FMNMX3 R60, |R26|, R23, |R21|, !PT ;  /* 0x000000171a3c7276 */ /* 0x000fe20007800615 */
[----:B------:R-:W-:Y:S01]  /*4cf0*/  FMUL R23, R16, UR19 ;  /* 0x0000001310177c20 */ /* 0x000fe20008400000 */
[----:B------:R-:W-:Y:S01]  /*4d00*/  @!P0 LEA.HI.X R11, R30, UR12, R31, 0x1, P1 ;  /* 0x0000000c1e0b8c11 */ /* 0x000fe200088f0c1f */
[----:B------:R-:W-:Y:S01]  /*4d10*/  FMUL R65, R12, R65 ;  /* 0x000000410c417220 */ /* 0x000fe20000400000 */
[----:B------:R-:W-:Y:S01]  /*4d20*/  F2FP.SATFINITE.E4M3.F32.PACK_AB_MERGE_C R29, RZ, R29, RZ ;  /* 0x0000001dff1d723e */ /* 0x000fe200048070ff */
[----:B------:R-:W-:Y:S01]  /*4d30*/  FMUL R21, R6, UR19 ;  /* 0x0000001306157c20 */ /* 0x000fe20008400000 */
[----:B------:R-:W-:Y:S01]  /*4d40*/  F2FP.SATFINITE.E4M3.F32.PACK_AB_MERGE_C R22, RZ, R22, RZ ;  /* 0x00000016ff16723e */ /* 0x000fe200048070ff */
[----:B------:R-:W-:Y:S01]  /*4d50*/  FMUL R12, R7, UR19 ;  /* 0x00000013070c7c20 */ /* 0x000fe20008400000 */
[----:B------:R-:W-:Y:S01]  /*4d60*/  F2FP.SATFINITE.E4M3.F32.PACK_AB_MERGE_C R32, RZ, R32, RZ ;  /* 0x00000020ff20723e */ /* 0x000fe200048070ff */
[----:B------:R-:W-:Y:S01]  /*4d70*/  BSSY.RECONVERGENT B0, `(.L_x_6093) ;  /* 0x0000023000007945 */ /* 0x000fe20003800200 */
[----:B------:R-:W-:-:S02]  /*4d80*/  @!P0 PRMT R69, R22, 0x7604, R29 ;  /* 0x0000760416458816 */ /* 0x000fc4000000001d */
[----:B------:R-:W-:Y:S02]  /*4d90*/  F2FP.SATFINITE.E4M3.F32.PACK_AB_MERGE_C R23, RZ, R23, RZ ;  /* 0x00000017ff17723e */ /* 0x000fe400048070ff */
[----:B------:R-:W-:Y:S01]  /*4da0*/  F2FP.SATFINITE.E4M3.F32.PACK_AB_MERGE_C R21, RZ, R21, RZ ;  /* 0x00000015ff15723e */ /* 0x000fe200048070ff */
[----:B------:R0:W-:Y:S01]  /*4db0*/  @!P0 STG.E.U16 desc[UR24][R10.64], R69 ;  /* 0x000000450a008986 */ /* 0x0001e2000c101518 */
[----:B------:R-:W-:Y:S02]  /*4dc0*/  F2FP.SATFINITE.E4M3.F32.PACK_AB_MERGE_C R12, RZ, R12, RZ ;  /* 0x0000000cff0c723e */ /* 0x000fe400048070ff */
[----:B------:R-:W-:Y:S02]  /*4dd0*/  @!P0 PRMT R71, R23, 0x7604, R32 ;  /* 0x0000760417478816 */ /* 0x000fe40000000020 */
[----:B-1----:R-:W-:Y:S02]  /*4de0*/  @!P0 IADD3 R39, P1, PT, R30, R39, RZ ;  /* 0x000000271e278210 */ /* 0x002fe40007f3e0ff */
[----:B------:R-:W-:Y:S01]  /*4df0*/  FMNMX3 R60, |R18|, R60, |R15|, !PT ;  /* 0x0000003c123c7276 */ /* 0x000fe2000780060f */
[----:B------:R-:W-:Y:S01]  /*4e00*/  FMUL R18, R3, UR19 ;  /* 0x0000001303127c20 */ /* 0x000fe20008400000 */
[----:B------:R-:W-:-:S02]  /*4e10*/  @!P0 IADD3.X R26, PT, PT, R31, UR32, RZ, P1, !PT ;  /* 0x000000201f1a8c10 */ /* 0x000fc40008ffe4ff */
[C---:B------:R-:W-:Y:S02]  /*4e20*/  @!P0 LEA R38, P1, R39.reuse, UR6, 0x1 ;  /* 0x0000000627268c11 */ /* 0x040fe4000f8208ff */
[----:B------:R-:W-:Y:S02]  /*4e30*/  F2FP.SATFINITE.E4M3.F32.PACK_AB_MERGE_C R18, RZ, R18, RZ ;  /* 0x00000012ff12723e */ /* 0x000fe400048070ff */
[----:B------:R-:W-:Y:S01]  /*4e40*/  @!P0 LEA.HI.X R39, R39, UR12, R26, 0x1, P1 ;  /* 0x0000000c27278c11 */ /* 0x000fe200088f0c1a */
[----:B------:R-:W-:Y:S01]  /*4e50*/  FMUL R26, R14, R65 ;  /* 0x000000410e1a7220 */ /* 0x000fe20000400000 */
[----:B0-----:R-:W-:Y:S02]  /*4e60*/  @!P0 IADD3 R11, P1, PT, R30, UR34, RZ ;  /* 0x000000221e0b8c10 */ /* 0x001fe4000ff3e0ff */
[----:B------:R-:W-:Y:S01]  /*4e70*/  @!P0 PRMT R65, R12, 0x7604, R21 ;  /* 0x000076040c418816 */ /* 0x000fe20000000015 */
[----:B------:R0:W-:Y:S01]  /*4e80*/  @!P0 STG.E.U16 desc[UR24][R38.64], R71 ;  /* 0x0000004726008986 */ /* 0x0001e2000c101518 */
[----:B------:R-:W-:-:S02]  /*4e90*/  @!P0 IADD3.X R14, PT, PT, R31, UR33, RZ, P1, !PT ;  /* 0x000000211f0e8c10 */ /* 0x000fc40008ffe4ff */
[----:B------:R-:W-:-:S04]  /*4ea0*/  @!P0 LEA R10, P1, R11, UR6, 0x1 ;  /* 0x000000060b0a8c11 */ /* 0x000fc8000f8208ff */
[----:B------:R-:W-:-:S05]  /*4eb0*/  @!P0 LEA.HI.X R11, R11, UR12, R14, 0x1, P1 ;  /* 0x0000000c0b0b8c11 */ /* 0x000fca00088f0c0e */
[----:B------:R1:W-:Y:S01]  /*4ec0*/  @!P0 STG.E.U16 desc[UR24][R10.64], R65 ;  /* 0x000000410a008986 */ /* 0x0003e2000c101518 */
[----:B0-----:R-:W-:-:S05]  /*4ed0*/  FMUL R39, R26, UR19 ;  /* 0x000000131a277c20 */ /* 0x001fca0008400000 */
[----:B------:R-:W-:Y:S01]  /*4ee0*/  F2FP.SATFINITE.E4M3.F32.PACK_AB_MERGE_C R39, RZ, R39, RZ ;  /* 0x00000027ff27723e */ /* 0x000fe200048070ff */
[----:B------:R-:W-:Y:S06]  /*4ef0*/  @P0 BRA `(.L_x_6094) ;  /* 0x0000000000280947 */ /* 0x000fec0003800000 */
[----:B------:R-:W0:Y:S01]  /*4f00*/  LDC R15, c[0x0][0x3b8] ;  /* 0x0000ee00ff0f7b82 */ /* 0x000e220000000800 */
[----:B-1----:R-:W-:Y:S01]  /*4f10*/  IMAD.MOV.U32 R10, RZ, RZ, R30 ;  /* 0x000000ffff0a7224 */ /* 0x002fe200078e001e */
        /* <DEDUP_REMOVED lines=8> */
.L_x_6094:
[----:B------:R-:W-:Y:S05]  /*4fa0*/  BSYNC.RECONVERGENT B0 ;  /* 0x0000000000007941 */ /* 0x000fea0003800200 */
.L_x_6093:
[----:B------:R-:W2:Y:S01]  /*4fb0*/  LDCU.64 UR22, c[0x0][0x3b8] ;  /* 0x00007700ff1677ac */ /* 0x000ea20008000a00 */
[C---:B0-----:R-:W-:Y:S02]  /*4fc0*/  IADD3 R14, PT, PT, -R58.reuse, R59, RZ ;  /* 0x0000003b3a0e7210 */ /* 0x041fe40007ffe1ff */
[----:B------:R-:W-:Y:S01]  /*4fd0*/  FMNMX3 R60, |R13|, R60, |R8|, !PT ;  /* 0x0000003c0d3c7276 */ /* 0x000fe20007800608 */
[----:B------:R-:W-:Y:S01]  /*4fe0*/  VIADD R8, R58, 0x3 ;  /* 0x000000033a087836 */ /* 0x000fe20000000000 */
[----:B------:R-:W-:Y:S01]  /*4ff0*/  SHF.R.U32.HI R15, RZ, 0x1, R59 ;  /* 0x00000001ff0f7819 */ /* 0x000fe2000001163b */
[----:B-1----:R-:W-:Y:S01]  /*5000*/  VIADD R11, R14, 0x1d ;  /* 0x0000001d0e0b7836 */ /* 0x002fe20000000000 */
[----:B------:R-:W-:Y:S01]  /*5010*/  FMNMX3 R60, |R4|, R60, |R5|, !PT ;  /* 0x0000003c043c7276 */ /* 0x000fe20007800605 */
[----:B------:R-:W-:Y:S01]  /*5020*/  UIADD3 UR5, UP0, UPT, UR34, UR15, URZ ;  /* 0x0000000f22057290 */ /* 0x000fe2000ff1e0ff */
[----:B------:R-:W-:Y:S02]  /*5030*/  ISETP.GE.U32.AND P0, PT, R8, UR7, PT ;  /* 0x0000000708007c0c */ /* 0x000fe4000bf06070 */
[----:B------:R-:W-:Y:S01]  /*5040*/  LOP3.LUT R11, R11, 0x1f, RZ, 0xc0, !PT ;  /* 0x0000001f0b0b7812 */ /* 0x000fe200078ec0ff */
[----:B------:R-:W-:Y:S01]  /*5050*/  UIADD3.X UR13, UPT, UPT, UR33, UR18, URZ, UP0, !UPT ;  /* 0x00000012210d7290 */ /* 0x000fe200087fe4ff */
[----:B------:R-:W-:-:S02]  /*5060*/  LOP3.LUT R15, R15, 0x1f0, RZ, 0xc0, !PT ;  /* 0x000001f00f0f7812 */ /* 0x000fc400078ec0ff */
[----:B------:R-:W-:Y:S02]  /*5070*/  ISETP.LT.U32.AND P0, PT, R11, UR14, !P0 ;  /* 0x0000000e0b007c0c */ /* 0x000fe4000c701070 */
[----:B------:R-:W-:Y:S01]  /*5080*/  LOP3.LUT R61, R61, 0xff, RZ, 0xc0, !PT ;  /* 0x000000ff3d3d7812 */ /* 0x000fe200078ec0ff */
[----:B--2---:R-:W-:Y:S01]  /*5090*/  USHF.L.U64.HI UR4, UR22, 0x2, UR23 ;  /* 0x0000000216047899 */ /* 0x004fe20008010217 */
[----:B------:R-:W-:Y:S01]  /*50a0*/  IMAD R13, R15, UR32, RZ ;  /* 0x000000200f0d7c24 */ /* 0x000fe2000f8e02ff */
[----:B------:R-:W-:Y:S02]  /*50b0*/  USHF.L.U32 UR26, UR22, 0x2, URZ ;  /* 0x00000002161a7899 */ /* 0x000fe400080006ff */
[----:B------:R-:W-:Y:S01]  /*50c0*/  IMAD R30, R24, 0x100, R61 ;  /* 0x00000100181e7824 */ /* 0x000fe200078e023d */
[----:B------:R-:W-:Y:S02]  /*50d0*/  LOP3.LUT R24, R28, 0xff, RZ, 0xc0, !PT ;  /* 0x000000ff1c187812 */ /* 0x000fe400078ec0ff */
[----:B------:R-:W-:Y:S01]  /*50e0*/  MOV R5, UR4 ;  /* 0x0000000400057c02 */ /* 0x000fe20008000f00 */
[----:B------:R-:W-:Y:S01]  /*50f0*/  IMAD.U32 R4, RZ, RZ, UR26 ;  /* 0x0000001aff047e24 */ /* 0x000fe2000f8e00ff */
[----:B------:R-:W-:Y:S01]  /*5100*/  LOP3.LUT R61, R29, 0xff, RZ, 0xc0, !PT ;  /* 0x000000ff1d3d7812 */ /* 0x000fe200078ec0ff */
[----:B------:R-:W-:-:S02]  /*5110*/  IMAD R24, R9, 0x100, R24 ;  /* 0x0000010009187824 */ /* 0x000fc400078e0218 */
[----:B------:R-:W-:Y:S01]  /*5120*/  IMAD.WIDE.U32 R4, R15, UR22, R4 ;  /* 0x000000160f047c25 */ /* 0x000fe2000f8e0004 */
[----:B------:R-:W-:-:S03]  /*5130*/  LEA R61, R32, R61, 0x8 ;  /* 0x0000003d203d7211 */ /* 0x000fc600078e40ff */
[----:B------:R-:W-:Y:S01]  /*5140*/  IMAD.IADD R13, R13, 0x1, R5 ;  /* 0x000000010d0d7824 */ /* 0x000fe200078e0205 */
[----:B------:R-:W-:Y:S01]  /*5150*/  IADD3 R38, P1, PT, R4, UR26, RZ ;  /* 0x0000001a04267c10 */ /* 0x000fe2000ff3e0ff */
[----:B------:R-:W-:-:S03]  /*5160*/  @!P0 IMAD.MOV.U32 R32, RZ, RZ, RZ ;  /* 0x000000ffff208224 */ /* 0x000fc600078e00ff */
[----:B------:R-:W-:Y:S02]  /*5170*/  IADD3.X R10, PT, PT, R13, UR4, RZ, P1, !PT ;  /* 0x000000040d0a7c10 */ /* 0x000fe40008ffe4ff */
[----:B------:R-:W-:-:S04]  /*5180*/  @P0 IADD3 R28, P1, P2, R38, UR26, R11 ;  /* 0x0000001a261c0c10 */ /* 0x000fc8000fa3e00b */
[----:B------:R-:W-:-:S04]  /*5190*/  @P0 IADD3.X R9, PT, PT, R10, UR4, RZ, P1, P2 ;  /* 0x000000040a090c10 */ /* 0x000fc80008fe44ff */
[C---:B------:R-:W-:Y:S01]  /*51a0*/  @P0 SHF.L.U64.HI R8, R28.reuse, 0x2, R9 ;  /* 0x000000021c080819 */ /* 0x040fe20000010209 */
[----:B------:R-:W-:-:S05]  /*51b0*/  @P0 IMAD.SHL.U32 R28, R28, 0x4, RZ ;  /* 0x000000041c1c0824 */ /* 0x000fca00078e00ff */
[----:B------:R-:W-:-:S04]  /*51c0*/  @P0 IADD3 R68, P1, PT, R28, UR5, RZ ;  /* 0x000000051c440c10 */ /* 0x000fc8000ff3e0ff */
[----:B------:R-:W-:-:S05]  /*51d0*/  @P0 IADD3.X R69, PT, PT, R8, UR13, RZ, P1, !PT ;  /* 0x0000000d08450c10 */ /* 0x000fca0008ffe4ff */
[----:B------:R-:W5:Y:S01]  /*51e0*/  @P0 LDG.E R32, desc[UR24][R68.64] ;  /* 0x0000001844200981 */ /* 0x000f62000c1e1900 */
[----:B------:R-:W-:Y:S01]  /*51f0*/  USHF.L.U32 UR21, UR30, 0x2, URZ ;  /* 0x000000021e157899 */ /* 0x000fe200080006ff */
[----:B------:R-:W-:Y:S01]  /*5200*/  @P0 IADD3 R28, P1, PT, R28, UR15, RZ ;  /* 0x0000000f1c1c0c10 */ /* 0x000fe2000ff3e0ff */
[----:B------:R-:W-:Y:S02]  /*5210*/  USHF.L.U64.HI UR20, UR30, 0x2, UR31 ;  /* 0x000000021e147899 */ /* 0x000fe4000801021f */
[----:B------:R-:W-:Y:S01]  /*5220*/  IMAD R65, R15, UR31, RZ ;  /* 0x0000001f0f417c24 */ /* 0x000fe2000f8e02ff */
[----:B------:R-:W-:Y:S01]  /*5230*/  @P0 IADD3.X R29, PT, PT, R8, UR18, RZ, P1, !PT ;  /* 0x00000012081d0c10 */ /* 0x000fe20008ffe4ff */
[----:B------:R-:W-:Y:S01]  /*5240*/  @!P0 IMAD.MOV.U32 R31, RZ, RZ, RZ ;  /* 0x000000ffff1f8224 */ /* 0x000fe200078e00ff */
[----:B------:R-:W-:Y:S01]  /*5250*/  MOV R8, UR21 ;  /* 0x0000001500087c02 */ /* 0x000fe20008000f00 */
[----:B------:R-:W-:-:S04]  /*5260*/  IMAD.U32 R9, RZ, RZ, UR20 ;  /* 0x00000014ff097e24 */ /* 0x000fc8000f8e00ff */
[----:B------:R-:W-:Y:S01]  /*5270*/  IMAD.WIDE.U32 R8, R15, UR30, R8 ;  /* 0x0000001e0f087c25 */ /* 0x000fe2000f8e0008 */
[----:B------:R-:W-:Y:S01]  /*5280*/  LOP3.LUT R22, R22, 0xff, RZ, 0xc0, !PT ;  /* 0x000000ff16167812 */ /* 0x000fe200078ec0ff */
[----:B------:R0:W5:Y:S02]  /*5290*/  @P0 LDG.E R31, desc[UR24][R28.64] ;  /* 0x000000181c1f0981 */ /* 0x000164000c1e1900 */
[----:B------:R-:W-:Y:S01]  /*52a0*/  IMAD.U32 R27, R27, 0x10000, RZ ;  /* 0x000100001b1b7824 */ /* 0x000fe200078e00ff */
[----:B------:R-:W-:Y:S01]  /*52b0*/  IADD3 R8, P1, P2, R11, UR21, R8 ;  /* 0x000000150b087c10 */ /* 0x000fe2000fa3e008 */
[----:B------:R-:W-:-:S05]  /*52c0*/  IMAD.IADD R65, R65, 0x1, R9 ;  /* 0x0000000141417824 */ /* 0x000fca00078e0209 */
[----:B------:R-:W-:Y:S02]  /*52d0*/  IADD3.X R9, PT, PT, RZ, UR20, R65, P1, P2 ;  /* 0x00000014ff097c10 */ /* 0x000fe40008fe4441 */
[----:B0-----:R-:W-:Y:S02]  /*52e0*/  LOP3.LUT R29, R27, 0xff0000, RZ, 0xc0, !PT ;  /* 0x00ff00001b1d7812 */ /* 0x001fe400078ec0ff */
[----:B------:R-:W-:Y:S02]  /*52f0*/  LEA R27, R23, R22, 0x8 ;  /* 0x00000016171b7211 */ /* 0x000fe400078e40ff */
[----:B------:R-:W-:Y:S01]  /*5300*/  @P0 IADD3 R23, P1, PT, R8, UR21, RZ ;  /* 0x0000001508170c10 */ /* 0x000fe2000ff3e0ff */
[----:B------:R-:W-:Y:S01]  /*5310*/  IMAD.U32 R21, R21, 0x10000, RZ ;  /* 0x0001000015157824 */ /* 0x000fe200078e00ff */
[----:B------:R-:W-:Y:S02]  /*5320*/  FMNMX3 R60, |R2|, R60, |R19|, !PT ;  /* 0x0000003c023c7276 */ /* 0x000fe40007800613 */
[----:B------:R-:W-:-:S02]  /*5330*/  @P0 IADD3.X R28, PT, PT, R9, UR20, RZ, P1, !PT ;  /* 0x00000014091c0c10 */ /* 0x000fc40008ffe4ff */
[C---:B------:R-:W-:Y:S01]  /*5340*/  @P0 LEA R22, P1, R23.reuse, UR16, 0x2 ;  /* 0x0000001017160c11 */ /* 0x040fe2000f8210ff */
[----:B------:R-:W-:Y:S01]  /*5350*/  IMAD.U32 R20, R20, 0x10000, RZ ;  /* 0x0001000014147824 */ /* 0x000fe200078e00ff */
[----:B------:R-:W-:Y:S02]  /*5360*/  LOP3.LUT R18, R18, 0xffff, RZ, 0xc0, !PT ;  /* 0x0000ffff12127812 */ /* 0x000fe400078ec0ff */
[----:B------:R-:W-:Y:S02]  /*5370*/  @P0 LEA.HI.X R23, R23, UR17, R28, 0x2, P1 ;  /* 0x0000001117170c11 */ /* 0x000fe400088f141c */
[----:B------:R-:W-:Y:S01]  /*5380*/  LOP3.LUT R28, R21, 0xff0000, RZ, 0xc0, !PT ;  /* 0x00ff0000151c7812 */ /* 0x000fe200078ec0ff */
[----:B------:R-:W-:Y:S01]  /*5390*/  IMAD.U32 R12, R12, 0x10000, RZ ;  /* 0x000100000c0c7824 */ /* 0x000fe200078e00ff */
[----:B------:R-:W-:Y:S02]  /*53a0*/  LOP3.LUT R27, R27, 0xffff, RZ, 0xc0, !PT ;  /* 0x0000ffff1b1b7812 */ /* 0x000fe400078ec0ff */
[----:B------:R-:W-:-:S02]  /*53b0*/  LOP3.LUT R28, R28, 0xffff, R61, 0xf8, !PT ;  /* 0x0000ffff1c1c7812 */ /* 0x000fc400078ef83d */
[----:B------:R-:W-:Y:S02]  /*53c0*/  LOP3.LUT R61, R24, 0xffff, RZ, 0xc0, !PT ;  /* 0x0000ffff183d7812 */ /* 0x000fe400078ec0ff */
[----:B------:R-:W-:Y:S02]  /*53d0*/  LOP3.LUT R39, R39, 0xffff, RZ, 0xc0, !PT ;  /* 0x0000ffff27277812 */ /* 0x000fe400078ec0ff */
[----:B------:R-:W-:Y:S02]  /*53e0*/  LOP3.LUT R21, R25, 0xffff, RZ, 0xc0, !PT ;  /* 0x0000ffff19157812 */ /* 0x000fe400078ec0ff */
[----:B------:R-:W-:Y:S01]  /*53f0*/  LOP3.LUT R29, R29, 0xffff, R30, 0xf8, !PT ;  /* 0x0000ffff1d1d7812 */ /* 0x000fe200078ef81e */
[----:B------:R-:W-:Y:S01]  /*5400*/  @!P0 IMAD.MOV.U32 R30, RZ, RZ, RZ ;  /* 0x000000ffff1e8224 */ /* 0x000fe200078e00ff */
[----:B------:R-:W-:Y:S02]  /*5410*/  FMNMX3 R60, |R17|, R60, |R16|, !PT ;  /* 0x0000003c113c7276 */ /* 0x000fe40007800610 */
[----:B------:R-:W-:Y:S01]  /*5420*/  LOP3.LUT R0, R0, 0xffff, RZ, 0xc0, !PT ;  /* 0x0000ffff00007812 */ /* 0x000fe200078ec0ff */
[----:B------:R-:W-:Y:S01]  /*5430*/  IMAD.SHL.U32 R17, R18, 0x1000000, RZ ;  /* 0x0100000012117824 */ /* 0x000fe200078e00ff */
[----:B------:R-:W-:Y:S01]  /*5440*/  LOP3.LUT R25, R61, 0xff0000, R20, 0xf8, !PT ;  /* 0x00ff00003d197812 */ /* 0x000fe200078ef814 */
[----:B------:R-:W-:Y:S01]  /*5450*/  BSSY.RECONVERGENT B0, `(.L_x_6095) ;  /* 0x0000028000007945 */ /* 0x000fe20003800200 */
[----:B------:R-:W-:Y:S01]  /*5460*/  LOP3.LUT R12, R27, 0xff0000, R12, 0xf8, !PT ;  /* 0x00ff00001b0c7812 */ /* 0x000fe200078ef80c */
[----:B------:R-:W-:Y:S01]  /*5470*/  IMAD.SHL.U32 R27, R39, 0x1000000, RZ ;  /* 0x01000000271b7824 */ /* 0x000fe200078e00ff */
[----:B------:R-:W-:Y:S01]  /*5480*/  SHF.L.U32 R20, R21, 0x18, RZ ;  /* 0x0000001815147819 */ /* 0x000fe200000006ff */
[----:B------:R0:W5:Y:S01]  /*5490*/  @P0 LDG.E R30, desc[UR24][R22.64] ;  /* 0x00000018161e0981 */ /* 0x000162000c1e1900 */
[----:B------:R-:W-:Y:S01]  /*54a0*/  FMNMX3 R60, |R6|, R60, |R7|, !PT ;  /* 0x0000003c063c7276 */ /* 0x000fe20007800607 */
[----:B------:R-:W-:Y:S01]  /*54b0*/  @!P0 IMAD.MOV.U32 R24, RZ, RZ, RZ ;  /* 0x000000ffff188224 */ /* 0x000fe200078e00ff */
[----:B------:R-:W-:Y:S01]  /*54c0*/  SHF.L.U32 R0, R0, 0x18, RZ ;  /* 0x0000001800007819 */ /* 0x000fe200000006ff */
[----:B------:R-:W-:Y:S01]  /*54d0*/  @!P0 IMAD.MOV.U32 R19, RZ, RZ, RZ ;  /* 0x000000ffff138224 */ /* 0x000fe200078e00ff */
[----:B------:R-:W-:-:S02]  /*54e0*/  LOP3.LUT R29, R29, R20, RZ, 0xfc, !PT ;  /* 0x000000141d1d7212 */ /* 0x000fc400078efcff */
[----:B------:R-:W-:Y:S02]  /*54f0*/  @!P0 CS2R R20, SRZ ;  /* 0x0000000000148805 */ /* 0x000fe4000001ff00 */
[----:B------:R-:W-:Y:S02]  /*5500*/  LOP3.LUT R28, R28, R17, RZ, 0xfc, !PT ;  /* 0x000000111c1c7212 */ /* 0x000fe400078efcff */
[----:B------:R-:W-:Y:S02]  /*5510*/  LOP3.LUT R27, R12, R27, RZ, 0xfc, !PT ;  /* 0x0000001b0c1b7212 */ /* 0x000fe400078efcff */
[----:B------:R-:W-:Y:S02]  /*5520*/  @!P0 CS2R R22, SRZ ;  /* 0x0000000000168805 */ /* 0x000fe4000001ff00 */
[----:B------:R-:W-:Y:S02]  /*5530*/  FMNMX3 R26, |R3|, R60, |R26|, !PT ;  /* 0x0000003c031a7276 */ /* 0x000fe4000780061a */
[----:B------:R-:W-:Y:S01]  /*5540*/  LOP3.LUT R25, R25, R0, RZ, 0xfc, !PT ;  /* 0x0000000019197212 */ /* 0x000fe200078efcff */
[----:B0-----:R-:W-:Y:S06]  /*5550*/  @!P0 BRA `(.L_x_6096) ;  /* 0x00000000005c8947 */ /* 0x001fec0003800000 */
[----:B------:R-:W-:Y:S01]  /*5560*/  IMAD R13, R15, UR32, RZ ;  /* 0x000000200f0d7c24 */ /* 0x000fe2000f8e02ff */
[----:B------:R-:W-:Y:S01]  /*5570*/  IADD3 R2, P1, P2, R11, UR26, R4 ;  /* 0x0000001a0b027c10 */ /* 0x000fe2000fa3e004 */
[----:B------:R-:W-:Y:S01]  /*5580*/  UIMAD UR21, UR32, 0x5, URZ ;  /* 0x00000005201578a4 */ /* 0x000fe2000f8e02ff */
[----:B------:R-:W-:Y:S01]  /*5590*/  MOV R7, UR22 ;  /* 0x0000001600077c02 */ /* 0x000fe20008000f00 */
[----:B------:R-:W-:Y:S01]  /*55a0*/  IMAD.IADD R13, R13, 0x1, R5 ;  /* 0x000000010d0d7824 */ /* 0x000fe200078e0205 */
[----:B------:R-:W-:Y:S01]  /*55b0*/  UIMAD UR20, UR31, 0x5, URZ ;  /* 0x000000051f1478a4 */ /* 0x000fe2000f8e02ff */
[----:B------:R-:W-:-:S03]  /*55c0*/  IMAD.U32 R19, RZ, RZ, UR30 ;  /* 0x0000001eff137e24 */ /* 0x000fc6000f8e00ff */
[----:B------:R-:W-:Y:S01]  /*55d0*/  IADD3.X R3, PT, PT, RZ, UR4, R13, P1, P2 ;  /* 0x00000004ff037c10 */ /* 0x000fe20008fe440d */
[----:B------:R-:W-:-:S04]  /*55e0*/  IMAD.WIDE.U32 R18, R19, 0x5, R8 ;  /* 0x0000000513127825 */ /* 0x000fc800078e0008 */
[----:B------:R-:W-:Y:S01]  /*55f0*/  IMAD.WIDE.U32 R2, R7, 0x5, R2 ;  /* 0x0000000507027825 */ /* 0x000fe200078e0002 */
[----:B------:R-:W-:Y:S02]  /*5600*/  IADD3 R17, PT, PT, R19, UR20, RZ ;  /* 0x0000001413117c10 */ /* 0x000fe4000fffe0ff */
[----:B------:R-:W-:Y:S01]  /*5610*/  LEA R16, P1, R18, UR16, 0x2 ;  /* 0x0000001012107c11 */ /* 0x000fe2000f8210ff */
        /* <DEDUP_REMOVED lines=11> */
.L_x_6096:
[----:B------:R-:W-:Y:S05]  /*56d0*/  BSYNC.RECONVERGENT B0 ;  /* 0x0000000000007941 */ /* 0x000fea0003800200 */
.L_x_6095:
[----:B------:R-:W-:Y:S04]  /*56e0*/  BSSY.RECONVERGENT B0, `(.L_x_6097) ;  /* 0x000001c000007945 */ /* 0x000fe80003800200 */
[----:B------:R-:W-:Y:S05]  /*56f0*/  @!P0 BRA `(.L_x_6098) ;  /* 0x0000000000688947 */ /* 0x000fea0003800000 */
[----:B------:R-:W-:Y:S01]  /*5700*/  IMAD.U32 R4, RZ, RZ, UR26 ;  /* 0x0000001aff047e24 */ /* 0x000fe2000f8e00ff */
[----:B0-----:R-:W-:Y:S01]  /*5710*/  MOV R7, UR30 ;  /* 0x0000001e00077c02 */ /* 0x001fe20008000f00 */
[----:B------:R-:W-:Y:S01]  /*5720*/  IMAD.U32 R5, RZ, RZ, UR4 ;  /* 0x00000004ff057e24 */ /* 0x000fe2000f8e00ff */
[----:B------:R-:W-:Y:S01]  /*5730*/  UIMAD UR5, UR31, 0x6, URZ ;  /* 0x000000061f0578a4 */ /* 0x000fe2000f8e02ff */
[C---:B------:R-:W-:Y:S01]  /*5740*/  IMAD R13, R15.reuse, UR32, RZ ;  /* 0x000000200f0d7c24 */ /* 0x040fe2000f8e02ff */
[----:B------:R-:W-:Y:S01]  /*5750*/  UIMAD UR13, UR32, 0x6, URZ ;  /* 0x00000006200d78a4 */ /* 0x000fe2000f8e02ff */
[----:B------:R-:W-:-:S04]  /*5760*/  IMAD.WIDE.U32 R4, R15, UR22, R4 ;  /* 0x000000160f047c25 */ /* 0x000fc8000f8e0004 */
[----:B------:R-:W-:Y:S01]  /*5770*/  IMAD.IADD R13, R13, 0x1, R5 ;  /* 0x000000010d0d7824 */ /* 0x000fe200078e0205 */
[----:B------:R-:W-:Y:S01]  /*5780*/  IADD3 R2, P1, P2, R11, UR26, R4 ;  /* 0x0000001a0b027c10 */ /* 0x000fe2000fa3e004 */
[----:B------:R-:W-:Y:S02]  /*5790*/  IMAD.MOV.U32 R20, RZ, RZ, R8 ;  /* 0x000000ffff147224 */ /* 0x000fe400078e0008 */
[----:B------:R-:W-:Y:S01]  /*57a0*/  IMAD.MOV.U32 R21, RZ, RZ, R9 ;  /* 0x000000ffff157224 */ /* 0x000fe200078e0009 */
[----:B------:R-:W-:Y:S01]  /*57b0*/  IADD3.X R3, PT, PT, RZ, UR4, R13, P1, P2 ;  /* 0x00000004ff037c10 */ /* 0x000fe20008fe440d */
[----:B------:R-:W-:Y:S02]  /*57c0*/  IMAD.U32 R15, RZ, RZ, UR22 ;  /* 0x00000016ff0f7e24 */ /* 0x000fe4000f8e00ff */
        /* <DEDUP_REMOVED lines=13> */
.L_x_6098:
[----:B------:R-:W-:Y:S05]  /*58a0*/  BSYNC.RECONVERGENT B0 ;  /* 0x0000000000007941 */ /* 0x000fea0003800200 */
.L_x_6097:
[----:B------:R-:W-:Y:S01]  /*58b0*/  BSSY.RECONVERGENT B0, `(.L_x_6099) ;  /* 0x0000019000007945 */ /* 0x000fe20003800200 */
[----:B------:R-:W-:Y:S01]  /*58c0*/  @!P0 IMAD.MOV.U32 R18, RZ, RZ, RZ ;  /* 0x000000ffff128224 */ /* 0x000fe200078e00ff */
[----:B01----:R-:W-:Y:S02]  /*58d0*/  @!P0 CS2R R16, SRZ ;  /* 0x0000000000108805 */ /* 0x003fe4000001ff00 */
[----:B------:R-:W-:Y:S05]  /*58e0*/  @!P0 BRA `(.L_x_6100) ;  /* 0x0000000000548947 */ /* 0x000fea0003800000 */
[----:B------:R-:W-:Y:S01]  /*58f0*/  IADD3 R4, P0, P1, R11, UR26, R4 ;  /* 0x0000001a0b047c10 */ /* 0x000fe2000f91e004 */
[----:B------:R-:W-:Y:S01]  /*5900*/  IMAD.U32 R7, RZ, RZ, UR30 ;  /* 0x0000001eff077e24 */ /* 0x000fe2000f8e00ff */
[----:B------:R-:W-:Y:S01]  /*5910*/  MOV R2, R8 ;  /* 0x0000000800027202 */ /* 0x000fe20000000f00 */
[----:B------:R-:W-:Y:S01]  /*5920*/  IMAD.MOV.U32 R3, RZ, RZ, R9 ;  /* 0x000000ffff037224 */ /* 0x000fe200078e0009 */
[----:B------:R-:W-:Y:S01]  /*5930*/  IADD3.X R5, PT, PT, RZ, UR4, R13, P0, P1 ;  /* 0x00000004ff057c10 */ /* 0x000fe200087e240d */
[----:B------:R-:W-:Y:S01]  /*5940*/  IMAD.U32 R9, RZ, RZ, UR22 ;  /* 0x00000016ff097e24 */ /* 0x000fe2000f8e00ff */
[----:B------:R-:W-:Y:S01]  /*5950*/  UIMAD UR5, UR31, 0x7, URZ ;  /* 0x000000071f0578a4 */ /* 0x000fe2000f8e02ff */
[----:B------:R-:W-:Y:S01]  /*5960*/  IMAD.WIDE.U32 R2, R7, 0x7, R2 ;  /* 0x0000000707027825 */ /* 0x000fe200078e0002 */
[----:B------:R-:W-:-:S03]  /*5970*/  UIMAD UR13, UR32, 0x7, URZ ;  /* 0x00000007200d78a4 */ /* 0x000fc6000f8e02ff */
        /* <DEDUP_REMOVED lines=12> */
.L_x_6100:
[----:B------:R-:W-:Y:S05]  /*5a40*/  BSYNC.RECONVERGENT B0 ;  /* 0x0000000000007941 */ /* 0x000fea0003800200 */
.L_x_6099:
[----:B------:R-:W-:Y:S01]  /*5a50*/  IMAD.U32 R67, R67, 0x10000, RZ ;  /* 0x0001000043437824 */ /* 0x000fe200078e00ff */
[----:B------:R-:W-:Y:S01]  /*5a60*/  BSSY.RECONVERGENT B1, `(.L_x_6101) ;  /* 0x0000027000017945 */ /* 0x000fe20003800200 */
[----:B------:R-:W-:Y:S01]  /*5a70*/  IMAD.MOV.U32 R0, RZ, RZ, 0x3bbb989d ;  /* 0x3bbb989dff007424 */ /* 0x000fe200078e00ff */
[----:B-----5:R-:W-:Y:S01]  /*5a80*/  PRMT R13, R30, 0x7632, R13 ;  /* 0x000076321e0d7816 */ /* 0x020fe2000000000d */
[----:B0-----:R-:W-:Y:S01]  /*5a90*/  IMAD.MOV.U32 R3, RZ, RZ, 0x437c0000 ;  /* 0x437c0000ff037424 */ /* 0x001fe200078e00ff */
[----:B------:R-:W-:Y:S01]  /*5aa0*/  PRMT R12, R23, 0x7632, R12 ;  /* 0x00007632170c7816 */ /* 0x000fe2000000000c */
[----:B------:R-:W-:Y:S01]  /*5ab0*/  FFMA.SAT R0, R67, -R0, 0.5 ;  /* 0x3f00000043007423 */ /* 0x000fe20000002800 */
[----:B------:R-:W-:Y:S01]  /*5ac0*/  VIADD R15, R14, 0x1e ;  /* 0x0000001e0e0f7836 */ /* 0x000fe20000000000 */
[----:B------:R-:W-:Y:S02]  /*5ad0*/  PRMT R11, R24, 0x7632, R11 ;  /* 0x00007632180b7816 */ /* 0x000fe4000000000b */
[----:B------:R-:W-:Y:S01]  /*5ae0*/  FFMA.RM R0, R0, R3, 12582913 ;  /* 0x4b40000100007423 */ /* 0x000fe20000004003 */
[----:B------:R-:W-:-:S02]  /*5af0*/  PRMT R9, R32, 0x7632, R9 ;  /* 0x0000763220097816 */ /* 0x000fc40000000009 */
[----:B------:R-:W-:Y:S01]  /*5b00*/  LOP3.LUT R15, R15, 0x1f, RZ, 0xc0, !PT ;  /* 0x0000001f0f0f7812 */ /* 0x000fe200078ec0ff */
[C---:B------:R-:W-:Y:S01]  /*5b10*/  FADD R2, R0.reuse, -12583039 ;  /* 0xcb40007f00027421 */ /* 0x040fe20000000000 */
[----:B------:R-:W-:Y:S02]  /*5b20*/  SHF.L.U32 R0, R0, 0x17, RZ ;  /* 0x0000001700007819 */ /* 0x000fe400000006ff */
[----:B------:R-:W-:Y:S01]  /*5b30*/  IADD3 R38, P1, PT, R15, R38, RZ ;  /* 0x000000260f267210 */ /* 0x000fe20007f3e0ff */
[----:B------:R-:W-:Y:S01]  /*5b40*/  FFMA R2, R67, -1.4426950216293334961, -R2 ;  /* 0xbfb8aa3b43027823 */ /* 0x000fe20000000802 */
[----:B------:R-:W-:Y:S02]  /*5b50*/  PRMT R8, R31, 0x7632, R8 ;  /* 0x000076321f087816 */ /* 0x000fe40000000008 */
[----:B------:R-:W-:Y:S01]  /*5b60*/  PRMT R7, R21, 0x7632, R7 ;  /* 0x0000763215077816 */ /* 0x000fe20000000007 */
[----:B------:R-:W-:Y:S01]  /*5b70*/  FFMA R2, R67, -1.925963033500011079e-08, R2 ;  /* 0xb2a5706043027823 */ /* 0x000fe20000000002 */
[--C-:B------:R-:W-:Y:S01]  /*5b80*/  IMAD.X R39, RZ, RZ, R10.reuse, P1 ;  /* 0x000000ffff277224 */ /* 0x100fe200008e060a */
[----:B------:R-:W-:-:S02]  /*5b90*/  PRMT R10, R19, 0x7632, R10 ;  /* 0x00007632130a7816 */ /* 0x000fc4000000000a */
[----:B------:R0:W1:Y:S01]  /*5ba0*/  MUFU.EX2 R3, R2 ;  /* 0x0000000200037308 */ /* 0x0000620000000800 */
[----:B------:R-:W-:Y:S02]  /*5bb0*/  PRMT R6, R22, 0x7632, R6 ;  /* 0x0000763216067816 */ /* 0x000fe40000000006 */
[----:B------:R-:W-:Y:S02]  /*5bc0*/  PRMT R5, R20, 0x7632, R5 ;  /* 0x0000763214057816 */ /* 0x000fe40000000005 */
[----:B------:R-:W-:Y:S02]  /*5bd0*/  PRMT R4, R18, 0x7632, R4 ;  /* 0x0000763212047816 */ /* 0x000fe40000000004 */
[----:B0-----:R-:W-:Y:S01]  /*5be0*/  PRMT R2, R17, 0x7632, R2 ;  /* 0x0000763211027816 */ /* 0x001fe20000000002 */
[----:B-1----:R-:W-:Y:S01]  /*5bf0*/  FFMA R60, R0, R3, 1 ;  /* 0x3f800000003c7423 */ /* 0x002fe20000000003 */
[----:B------:R-:W-:-:S03]  /*5c00*/  PRMT R3, R16, 0x7632, R3 ;  /* 0x0000763210037816 */ /* 0x000fc60000000003 */
[----:B------:R-:W-:-:S05]  /*5c10*/  VIADD R0, R60, 0x1800000 ;  /* 0x018000003c007836 */ /* 0x000fca0000000000 */
[----:B------:R-:W-:-:S04]  /*5c20*/  LOP3.LUT R0, R0, 0x7f800000, RZ, 0xc0, !PT ;  /* 0x7f80000000007812 */ /* 0x000fc800078ec0ff */
[----:B------:R-:W-:-:S13]  /*5c30*/  ISETP.GT.U32.AND P0, PT, R0, 0x1ffffff, PT ;  /* 0x01ffffff0000780c */ /* 0x000fda0003f04070 */
[----:B------:R-:W-:Y:S05]  /*5c40*/  @P0 BRA `(.L_x_6102) ;  /* 0x0000000000100947 */ /* 0x000fea0003800000 */
[----:B------:R-:W-:Y:S02]  /*5c50*/  MOV R0, R60 ;  /* 0x0000003c00007202 */ /* 0x000fe40000000f00 */
[----:B------:R-:W-:-:S07]  /*5c60*/  MOV R60, 0x5c80 ;  /* 0x00005c80003c7802 */ /* 0x000fce0000000f00 */
[----:B------:R-:W-:Y:S05]  /*5c70*/  CALL.REL.NOINC `($__internal_181_$__cuda_sm20_rcp_rn_f32_slowpath) ;  /* 0x00000058008c7944 */ /* 0x000fea0003c00000 */
[----:B------:R-:W-:Y:S05]  /*5c80*/  BRA `(.L_x_6103) ;  /* 0x0000000000107947 */ /* 0x000fea0003800000 */
.L_x_6102:
[----:B------:R-:W0:Y:S02]  /*5c90*/  MUFU.RCP R65, R60 ;  /* 0x0000003c00417308 */ /* 0x000e240000001000 */
[----:B0-----:R-:W-:-:S04]  /*5ca0*/  FFMA R0, R60, R65, -1 ;  /* 0xbf8000003c007423 */ /* 0x001fc80000000041 */
[----:B------:R-:W-:-:S04]  /*5cb0*/  FADD.FTZ R0, -R0, -RZ ;  /* 0x800000ff00007221 */ /* 0x000fc80000010100 */
[----:B------:R-:W-:-:S07]  /*5cc0*/  FFMA R65, R65, R0, R65 ;  /* 0x0000000041417223 */ /* 0x000fce0000000041 */
.L_x_6103:
[----:B------:R-:W-:Y:S05]  /*5cd0*/  BSYNC.RECONVERGENT B1 ;  /* 0x0000000000017941 */ /* 0x000fea0003800200 */
.L_x_6101:
[----:B------:R-:W-:Y:S01]  /*5ce0*/  FADD R0, -R65, 1 ;  /* 0x3f80000041007421 */ /* 0x000fe20000000100 */
[-C--:B------:R-:W-:Y:S01]  /*5cf0*/  FMUL R60, R67, R65.reuse ;  /* 0x00000041433c7220 */ /* 0x080fe20000400000 */
[----:B------:R-:W-:Y:S01]  /*5d00*/  IMAD.U32 R61, R66, 0x10000, RZ ;  /* 0x00010000423d7824 */ /* 0x000fe200078e00ff */
[----:B------:R-:W-:Y:S01]  /*5d10*/  BSSY.RECONVERGENT B1, `(.L_x_6104) ;  /* 0x000001e000017945 */ /* 0x000fe20003800200 */
[----:B------:R-:W-:Y:S01]  /*5d20*/  FMUL R0, R0, R65 ;  /* 0x0000004100007220 */ /* 0x000fe20000400000 */
[----:B------:R-:W-:Y:S02]  /*5d30*/  IMAD.U32 R64, R64, 0x10000, RZ ;  /* 0x0001000040407824 */ /* 0x000fe400078e00ff */
[----:B------:R-:W-:Y:S01]  /*5d40*/  FMUL R66, R61, R60 ;  /* 0x0000003c3d427220 */ /* 0x000fe20000400000 */
[----:B------:R-:W-:Y:S02]  /*5d50*/  IMAD.U32 R63, R63, 0x10000, RZ ;  /* 0x000100003f3f7824 */ /* 0x000fe400078e00ff */
[----:B------:R-:W-:-:S04]  /*5d60*/  FFMA R0, R67, R0, R65 ;  /* 0x0000000043007223 */ /* 0x000fc80000000041 */
[----:B------:R-:W-:Y:S01]  /*5d70*/  FMUL R0, R0, R61 ;  /* 0x0000003d00007220 */ /* 0x000fe20000400000 */
[----:B------:R-:W-:-:S03]  /*5d80*/  IMAD.MOV.U32 R61, RZ, RZ, 0x3bbb989d ;  /* 0x3bbb989dff3d7424 */ /* 0x000fc600078e00ff */
[----:B------:R-:W-:Y:S01]  /*5d90*/  FMUL R63, R0, R63 ;  /* 0x0000003f003f7220 */ /* 0x000fe20000400000 */
        /* <DEDUP_REMOVED lines=17> */
.L_x_6105:
[----:B------:R-:W0:Y:S02]  /*5eb0*/  MUFU.RCP R65, R68 ;  /* 0x0000004400417308 */ /* 0x000e240000001000 */
[----:B0-----:R-:W-:-:S04]  /*5ec0*/  FFMA R0, R68, R65, -1 ;  /* 0xbf80000044007423 */ /* 0x001fc80000000041 */
[----:B------:R-:W-:-:S04]  /*5ed0*/  FADD.FTZ R0, -R0, -RZ ;  /* 0x800000ff00007221 */ /* 0x000fc80000010100 */
[----:B------:R-:W-:-:S07]  /*5ee0*/  FFMA R65, R65, R0, R65 ;  /* 0x0000000041417223 */ /* 0x000fce0000000041 */
.L_x_6106:
[----:B------:R-:W-:Y:S05]  /*5ef0*/  BSYNC.RECONVERGENT B1 ;  /* 0x0000000000017941 */ /* 0x000fea0003800200 */
.L_x_6104:
[----:B------:R-:W-:Y:S02]  /*5f00*/  IMAD.U32 R62, R62, 0x10000, RZ ;  /* 0x000100003e3e7824 */ /* 0x000fe400078e00ff */
[----:B------:R-:W-:Y:S01]  /*5f10*/  FADD R0, -R65, 1 ;  /* 0x3f80000041007421 */ /* 0x000fe20000000100 */
[----:B------:R-:W-:Y:S01]  /*5f20*/  IMAD.MOV.U32 R61, RZ, RZ, 0x3bbb989d ;  /* 0x3bbb989dff3d7424 */ /* 0x000fe200078e00ff */
[----:B------:R-:W-:Y:S01]  /*5f30*/  BSSY.RECONVERGENT B1, `(.L_x_6107) ;  /* 0x000001e000017945 */ /* 0x000fe20003800200 */
[----:B------:R-:W-:Y:S02]  /*5f40*/  IMAD.U32 R41, R41, 0x10000, RZ ;  /* 0x0001000029297824 */ /* 0x000fe400078e00ff */
[----:B------:R-:W-:Y:S01]  /*5f50*/  FMUL R0, R0, R65 ;  /* 0x0000004100007220 */ /* 0x000fe20000400000 */
[----:B------:R-:W-:Y:S01]  /*5f60*/  FFMA.SAT R60, R62, -R61, 0.5 ;  /* 0x3f0000003e3c7423 */ /* 0x000fe2000000283d */
[----:B------:R-:W-:Y:S02]  /*5f70*/  IMAD.MOV.U32 R61, RZ, RZ, 0x437c0000 ;  /* 0x437c0000ff3d7424 */ /* 0x000fe400078e00ff */
[C---:B------:R-:W-:Y:S01]  /*5f80*/  FFMA R0, R64.reuse, R0, R65 ;  /* 0x0000000040007223 */ /* 0x040fe20000000041 */
[----:B------:R-:W-:Y:S01]  /*5f90*/  FMUL R64, R64, R65 ;  /* 0x0000004140407220 */ /* 0x000fe20000400000 */
[----:B------:R-:W-:Y:S01]  /*5fa0*/  FFMA.RM R60, R60, R61, 12582913 ;  /* 0x4b4000013c3c7423 */ /* 0x000fe2000000403d */
[----:B------:R-:W-:-:S02]  /*5fb0*/  IMAD.U32 R45, R45, 0x10000, RZ ;  /* 0x000100002d2d7824 */ /* 0x000fc400078e00ff */
[----:B------:R-:W-:Y:S01]  /*5fc0*/  FMUL R0, R0, R41 ;  /* 0x0000002900007220 */ /* 0x000fe20000400000 */
[----:B------:R-:W-:Y:S01]  /*5fd0*/  FMUL R41, R41, R64 ;  /* 0x0000004029297220 */ /* 0x000fe20000400000 */
[C---:B------:R-:W-:Y:S01]  /*5fe0*/  FADD R61, R60.reuse, -12583039 ;  /* 0xcb40007f3c3d7421 */ /* 0x040fe20000000000 */
[----:B------:R-:W-:Y:S01]  /*5ff0*/  SHF.L.U32 R60, R60, 0x17, RZ ;  /* 0x000000173c3c7819 */ /* 0x000fe200000006ff */
[----:B------:R-:W-:Y:S02]  /*6000*/  FMUL R45, R0, R45 ;  /* 0x0000002d002d7220 */ /* 0x000fe40000400000 */
        /* <DEDUP_REMOVED lines=12> */
.L_x_6108:
[----:B------:R-:W0:Y:S02]  /*60d0*/  MUFU.RCP R65, R68 ;  /* 0x0000004400417308 */ /* 0x000e240000001000 */
[----:B0-----:R-:W-:-:S04]  /*60e0*/  FFMA R0, R68, R65, -1 ;  /* 0xbf80000044007423 */ /* 0x001fc80000000041 */
[----:B------:R-:W-:-:S04]  /*60f0*/  FADD.FTZ R0, -R0, -RZ ;  /* 0x800000ff00007221 */ /* 0x000fc80000010100 */
[----:B------:R-:W-:-:S07]  /*6100*/  FFMA R65, R65, R0, R65 ;  /* 0x0000000041417223 */ /* 0x000fce0000000041 */
.L_x_6109:
[----:B------:R-:W-:Y:S05]  /*6110*/  BSYNC.RECONVERGENT B1 ;  /* 0x0000000000017941 */ /* 0x000fea0003800200 */
.L_x_6107:
[----:B------:R-:W-:Y:S01]  /*6120*/  IMAD.U32 R44, R44, 0x10000, RZ ;  /* 0x000100002c2c7824 */ /* 0x000fe200078e00ff */
[----:B------:R-:W-:Y:S01]  /*6130*/  BSSY.RECONVERGENT B1, `(.L_x_6110) ;  /* 0x0000020000017945 */ /* 0x000fe20003800200 */
[----:B------:R-:W-:Y:S02]  /*6140*/  IMAD.MOV.U32 R61, RZ, RZ, 0x3bbb989d ;  /* 0x3bbb989dff3d7424 */ /* 0x000fe400078e00ff */
[----:B------:R-:W-:Y:S02]  /*6150*/  IMAD.U32 R53, R53, 0x10000, RZ ;  /* 0x0001000035357824 */ /* 0x000fe400078e00ff */
        /* <DEDUP_REMOVED lines=15> */
[----:B------:R-:W-:Y:S01]  /*6250*/  FMUL R62, R62, R65 ;  /* 0x000000413e3e7220 */ /* 0x000fe20000400000 */
[----:B------:R-:W-:Y:S01]  /*6260*/  ISETP.GT.U32.AND P0, PT, R64, 0x1ffffff, PT ;  /* 0x01ffffff4000780c */ /* 0x000fe20003f04070 */
[----:B------:R-:W-:Y:S02]  /*6270*/  FMUL R0, R0, R61 ;  /* 0x0000003d00007220 */ /* 0x000fe40000400000 */
[----:B------:R-:W-:Y:S02]  /*6280*/  FMUL R52, R61, R62 ;  /* 0x0000003e3d347220 */ /* 0x000fe40000400000 */
[----:B------:R-:W-:-:S08]  /*6290*/  FMUL R53, R0, R53 ;  /* 0x0000003500357220 */ /* 0x000fd00000400000 */
[----:B------:R-:W-:Y:S05]  /*62a0*/  @P0 BRA `(.L_x_6111) ;  /* 0x0000000000100947 */ /* 0x000fea0003800000 */
[----:B------:R-:W-:Y:S02]  /*62b0*/  MOV R0, R68 ;  /* 0x0000004400007202 */ /* 0x000fe40000000f00 */
[----:B------:R-:W-:-:S07]  /*62c0*/  MOV R60, 0x62e0 ;  /* 0x000062e0003c7802 */ /* 0x000fce0000000f00 */
[----:B------:R-:W-:Y:S05]  /*62d0*/  CALL.REL.NOINC `($__internal_181_$__cuda_sm20_rcp_rn_f32_slowpath) ;  /* 0x0000005000f47944 */ /* 0x000fea0003c00000 */
[----:B------:R-:W-:Y:S05]  /*62e0*/  BRA `(.L_x_6112) ;  /* 0x0000000000107947 */ /* 0x000fea0003800000 */
.L_x_6111:
[----:B------:R-:W0:Y:S02]  /*62f0*/  MUFU.RCP R65, R68 ;  /* 0x0000004400417308 */ /* 0x000e240000001000 */
[----:B0-----:R-:W-:-:S04]  /*6300*/  FFMA R0, R68, R65, -1 ;  /* 0xbf80000044007423 */ /* 0x001fc80000000041 */
[----:B------:R-:W-:-:S04]  /*6310*/  FADD.FTZ R0, -R0, -RZ ;  /* 0x800000ff00007221 */ /* 0x000fc80000010100 */
[----:B------:R-:W-:-:S07]  /*6320*/  FFMA R65, R65, R0, R65 ;  /* 0x0000000041417223 */ /* 0x000fce0000000041 */
.L_x_6112:
[----:B------:R-:W-:Y:S05]  /*6330*/  BSYNC.RECONVERGENT B1 ;  /* 0x0000000000017941 */ /* 0x000fea0003800200 */
.L_x_6110:
        /* <DEDUP_REMOVED lines=29> */
.L_x_6114:
[----:B------:R-:W0:Y:S02]  /*6510*/  MUFU.RCP R65, R64 ;  /* 0x0000004000417308 */ /* 0x000e240000001000 */
[----:B0-----:R-:W-:-:S04]  /*6520*/  FFMA R0, R64, R65, -1 ;  /* 0xbf80000040007423 */ /* 0x001fc80000000041 */
[----:B------:R-:W-:-:S04]  /*6530*/  FADD.FTZ R0, -R0, -RZ ;  /* 0x800000ff00007221 */ /* 0x000fc80000010100 */
[----:B------:R-:W-:-:S07]  /*6540*/  FFMA R65, R65, R0, R65 ;  /* 0x0000000041417223 */ /* 0x000fce0000000041 */
.L_x_6115:
[----:B------:R-:W-:Y:S05]  /*6550*/  BSYNC.RECONVERGENT B1 ;  /* 0x0000000000017941 */ /* 0x000fea0003800200 */
.L_x_6113:
[----:B------:R-:W-:Y:S02]  /*6560*/  IMAD.U32 R40, R40, 0x10000, RZ ;  /* 0x0001000028287824 */ /* 0x000fe400078e00ff */
[----:B------:R-:W-:Y:S01]  /*6570*/  FMUL R44, R51, R65 ;  /* 0x00000041332c7220 */ /* 0x000fe20000400000 */
[----:B------:R-:W-:Y:S01]  /*6580*/  IMAD.MOV.U32 R61, RZ, RZ, 0x3bbb989d ;  /* 0x3bbb989dff3d7424 */ /* 0x000fe200078e00ff */
[----:B------:R-:W-:Y:S03]  /*6590*/  BSSY.RECONVERGENT B1, `(.L_x_6116) ;  /* 0x000001e000017945 */ /* 0x000fe60003800200 */
        /* <DEDUP_REMOVED lines=10> */
[----:B------:R-:W-:-:S03]  /*6640*/  IMAD.U32 R61, R50, 0x10000, RZ ;  /* 0x00010000323d7824 */ /* 0x000fc600078e00ff */
        /* <DEDUP_REMOVED lines=14> */
.L_x_6117:
[----:B------:R-:W0:Y:S02]  /*6730*/  MUFU.RCP R65, R62 ;  /* 0x0000003e00417308 */ /* 0x000e240000001000 */
[----:B0-----:R-:W-:-:S04]  /*6740*/  FFMA R0, R62, R65, -1 ;  /* 0xbf8000003e007423 */ /* 0x001fc80000000041 */
[----:B------:R-:W-:-:S04]  /*6750*/  FADD.FTZ R0, -R0, -RZ ;  /* 0x800000ff00007221 */ /* 0x000fc80000010100 */
[----:B------:R-:W-:-:S07]  /*6760*/  FFMA R65, R65, R0, R65 ;  /* 0x0000000041417223 */ /* 0x000fce0000000041 */
.L_x_6118:
[----:B------:R-:W-:Y:S05]  /*6770*/  BSYNC.RECONVERGENT B1 ;  /* 0x0000000000017941 */ /* 0x000fea0003800200 */
.L_x_6116:
        /* <DEDUP_REMOVED lines=29> */
.L_x_6120:
[----:B------:R-:W0:Y:S02]  /*6950*/  MUFU.RCP R65, R62 ;  /* 0x0000003e00417308 */ /* 0x000e240000001000 */
[----:B0-----:R-:W-:-:S04]  /*6960*/  FFMA R0, R62, R65, -1 ;  /* 0xbf8000003e007423 */ /* 0x001fc80000000041 */
[----:B------:R-:W-:-:S04]  /*6970*/  FADD.FTZ R0, -R0, -RZ ;  /* 0x800000ff00007221 */ /* 0x000fc80000010100 */
[----:B------:R-:W-:-:S07]  /*6980*/  FFMA R65, R65, R0, R65 ;  /* 0x0000000041417223 */ /* 0x000fce0000000041 */
.L_x_6121:
[----:B------:R-:W-:Y:S05]  /*6990*/  BSYNC.RECONVERGENT B1 ;  /* 0x0000000000017941 */ /* 0x000fea0003800200 */
.L_x_6119:
        /* <DEDUP_REMOVED lines=28> */
[----:B------:R-:W-:Y:S01]  /*6b60*/  IMAD.MOV.U32 R62, RZ, RZ, R65 ;  /* 0x000000ffff3e7224 */ /* 0x000fe200078e0041 */
[----:B------:R-:W-:Y:S06]  /*6b70*/  BRA `(.L_x_6124) ;  /* 0x0000000000107947 */ /* 0x000fec0003800000 */
.L_x_6123:
[----:B------:R-:W0:Y:S02]  /*6b80*/  MUFU.RCP R62, R61 ;  /* 0x0000003d003e7308 */ /* 0x000e240000001000 */
[----:B0-----:R-:W-:-:S04]  /*6b90*/  FFMA R0, R61, R62, -1 ;  /* 0xbf8000003d007423 */ /* 0x001fc8000000003e */
[----:B------:R-:W-:-:S04]  /*6ba0*/  FADD.FTZ R47, -R0, -RZ ;  /* 0x800000ff002f7221 */ /* 0x000fc80000010100 */
[----:B------:R-:W-:-:S07]  /*6bb0*/  FFMA R62, R62, R47, R62 ;  /* 0x0000002f3e3e7223 */ /* 0x000fce000000003e */
.L_x_6124:
[----:B------:R-:W-:Y:S05]  /*6bc0*/  BSYNC.RECONVERGENT B1 ;  /* 0x0000000000017941 */ /* 0x000fea0003800200 */
.L_x_6122:
[----:B------:R-:W-:Y:S02]  /*6bd0*/  VIADD R0, R58, 0x2 ;  /* 0x000000023a007836 */ /* 0x000fe40000000000 */
[C---:B------:R-:W-:Y:S01]  /*6be0*/  FMUL R65, R63.reuse, UR19 ;  /* 0x000000133f417c20 */ /* 0x040fe20008400000 */
[----:B------:R-:W-:Y:S01]  /*6bf0*/  FMNMX3 R68, |R63|, R26, |R45|, !PT ;  /* 0x0000001a3f447276 */ /* 0x000fe2000780062d */
[----:B------:R-:W-:Y:S01]  /*6c00*/  FMUL R67, R53, UR19 ;  /* 0x0000001335437c20 */ /* 0x000fe20008400000 */
[----:B------:R-:W-:Y:S01]  /*6c10*/  FMUL R50, R42, UR19 ;  /* 0x000000132a327c20 */ /* 0x000fe20008400000 */
[----:B------:R-:W-:Y:S01]  /*6c20*/  ISETP.GE.U32.AND P0, PT, R0, UR7, PT ;  /* 0x0000000700007c0c */ /* 0x000fe2000bf06070 */
[----:B------:R-:W-:Y:S01]  /*6c30*/  FMUL R0, R45, UR19 ;  /* 0x000000132d007c20 */ /* 0x000fe20008400000 */
[----:B------:R-:W-:Y:S01]  /*6c40*/  F2FP.SATFINITE.E4M3.F32.PACK_AB_MERGE_C R65, RZ, R65, RZ ;  /* 0x00000041ff41723e */ /* 0x000fe200048070ff */
[----:B------:R-:W-:Y:S01]  /*6c50*/  FMUL R26, R51, UR19 ;  /* 0x00000013331a7c20 */ /* 0x000fe20008400000 */
[----:B------:R-:W-:Y:S01]  /*6c60*/  ISETP.GE.U32.OR P0, PT, R15, UR14, P0 ;  /* 0x0000000e0f007c0c */ /* 0x000fe20008706470 */
[----:B------:R-:W-:Y:S01]  /*6c70*/  IMAD.U32 R63, R34, 0x10000, RZ ;  /* 0x00010000223f7824 */ /* 0x000fe200078e00ff */
[----:B------:R-:W-:Y:S01]  /*6c80*/  F2FP.SATFINITE.E4M3.F32.PACK_AB_MERGE_C R0, RZ, R0, RZ ;  /* 0x00000000ff00723e */ /* 0x000fe200048070ff */
[----:B------:R-:W-:Y:S01]  /*6c90*/  BSSY.RECONVERGENT B0, `(.L_x_6125) ;  /* 0x000002d000007945 */ /* 0x000fe20003800200 */
[----:B------:R-:W-:-:S02]  /*6ca0*/  F2FP.SATFINITE.E4M3.F32.PACK_AB_MERGE_C R67, RZ, R67, RZ ;  /* 0x00000043ff43723e */ /* 0x000fc400048070ff */
[----:B------:R-:W-:Y:S02]  /*6cb0*/  F2FP.SATFINITE.E4M3.F32.PACK_AB_MERGE_C R50, RZ, R50, RZ ;  /* 0x00000032ff32723e */ /* 0x000fe400048070ff */
[----:B------:R-:W-:Y:S02]  /*6cc0*/  F2FP.SATFINITE.E4M3.F32.PACK_AB_MERGE_C R26, RZ, R26, RZ ;  /* 0x0000001aff1a723e */ /* 0x000fe400048070ff */
[----:B------:R-:W-:Y:S02]  /*6cd0*/  SHF.L.U32 R35, R35, 0x10, RZ ;  /* 0x0000001023237819 */ /* 0x000fe400000006ff */
[----:B------:R-:W-:Y:S01]  /*6ce0*/  FMNMX3 R68, |R53|, R68, |R42|, !PT ;  /* 0x0000004435447276 */ /* 0x000fe2000780062a */
[----:B------:R-:W0:Y:S01]  /*6cf0*/  @!P0 LDC R47, c[0x0][0x3b8] ;  /* 0x0000ee00ff2f8b82 */ /* 0x000e220000000800 */
[----:B------:R-:W-:Y:S02]  /*6d00*/  @!P0 LEA R60, P1, R38, UR8, 0x1 ;  /* 0x00000008263c8c11 */ /* 0x000fe4000f8208ff */
[----:B------:R-:W-:-:S02]  /*6d10*/  @!P0 PRMT R15, R0, 0x7604, R65 ;  /* 0x00007604000f8816 */ /* 0x000fc40000000041 */
[----:B------:R-:W-:Y:S02]  /*6d20*/  @!P0 LEA.HI.X R61, R38, UR9, R39, 0x1, P1 ;  /* 0x00000009263d8c11 */ /* 0x000fe400088f0c27 */
[C---:B------:R-:W-:Y:S01]  /*6d30*/  FMNMX3 R51, |R46|.reuse, R68, |R51|, !PT ;  /* 0x000000442e337276 */ /* 0x040fe20007800633 */
[----:B------:R-:W1:Y:S02]  /*6d40*/  @!P0 LDC R69, c[0x0][0x3b8] ;  /* 0x0000ee00ff458b82 */ /* 0x000e640000000800 */
[----:B------:R2:W-:Y:S02]  /*6d50*/  @!P0 STG.E.U16 desc[UR24][R60.64], R15 ;  /* 0x0000000f3c008986 */ /* 0x0005e4000c101518 */
[----:B--2---:R-:W-:Y:S01]  /*6d60*/  FMUL R15, R46, UR19 ;  /* 0x000000132e0f7c20 */ /* 0x004fe20008400000 */
[----:B0-----:R-:W-:-:S04]  /*6d70*/  @!P0 IADD3 R47, P1, PT, R38, R47, RZ ;  /* 0x0000002f262f8210 */ /* 0x001fc80007f3e0ff */
[----:B------:R-:W-:Y:S02]  /*6d80*/  F2FP.SATFINITE.E4M3.F32.PACK_AB_MERGE_C R15, RZ, R15, RZ ;  /* 0x0000000fff0f723e */ /* 0x000fe400048070ff */
[----:B------:R-:W-:Y:S02]  /*6d90*/  @!P0 IADD3.X R64, PT, PT, R39, UR32, RZ, P1, !PT ;  /* 0x0000002027408c10 */ /* 0x000fe40008ffe4ff */
[C---:B------:R-:W-:Y:S02]  /*6da0*/  @!P0 LEA R48, P1, R47.reuse, UR8, 0x1 ;  /* 0x000000082f308c11 */ /* 0x040fe4000f8208ff */
[----:B------:R-:W-:Y:S02]  /*6db0*/  @!P0 PRMT R71, R26, 0x7604, R15 ;  /* 0x000076041a478816 */ /* 0x000fe4000000000f */
[----:B------:R-:W-:Y:S02]  /*6dc0*/  @!P0 LEA.HI.X R49, R47, UR9, R64, 0x1, P1 ;  /* 0x000000092f318c11 */ /* 0x000fe400088f0c40 */
[----:B------:R-:W-:-:S02]  /*6dd0*/  @!P0 IADD3 R45, P1, PT, R38, UR34, RZ ;  /* 0x00000022262d8c10 */ /* 0x000fc4000ff3e0ff */
[----:B------:R-:W-:Y:S02]  /*6de0*/  @!P0 PRMT R47, R50, 0x7604, R67 ;  /* 0x00007604322f8816 */ /* 0x000fe40000000043 */
[----:B------:R-:W-:Y:S02]  /*6df0*/  @!P0 IADD3.X R64, PT, PT, R39, UR33, RZ, P1, !PT ;  /* 0x0000002127408c10 */ /* 0x000fe40008ffe4ff */
[C---:B------:R-:W-:Y:S01]  /*6e00*/  @!P0 LEA R60, P1, R45.reuse, UR8, 0x1 ;  /* 0x000000082d3c8c11 */ /* 0x040fe2000f8208ff */
[----:B------:R0:W-:Y:S03]  /*6e10*/  @!P0 STG.E.U16 desc[UR24][R48.64], R47 ;  /* 0x0000002f30008986 */ /* 0x0001e6000c101518 */
[----:B------:R-:W-:Y:S01]  /*6e20*/  @!P0 LEA.HI.X R61, R45, UR9, R64, 0x1, P1 ;  /* 0x000000092d3d8c11 */ /* 0x000fe200088f0c40 */
[----:B------:R-:W-:-:S04]  /*6e30*/  FADD R45, -R62, 1 ;  /* 0x3f8000003e2d7421 */ /* 0x000fc80000000100 */
[----:B------:R-:W-:Y:S01]  /*6e40*/  FMUL R45, R45, R62 ;  /* 0x0000003e2d2d7220 */ /* 0x000fe20000400000 */
[----:B------:R2:W-:Y:S03]  /*6e50*/  @!P0 STG.E.U16 desc[UR24][R60.64], R71 ;  /* 0x000000473c008986 */ /* 0x0005e6000c101518 */
[----:B------:R-:W-:Y:S01]  /*6e60*/  FFMA R34, R33, R45, R62 ;  /* 0x0000002d21227223 */ /* 0x000fe2000000003e */
[----:B0-----:R-:W-:-:S03]  /*6e70*/  FMUL R49, R40, UR19 ;  /* 0x0000001328317c20 */ /* 0x001fc60008400000 */
[----:B------:R-:W-:Y:S02]  /*6e80*/  FMUL R34, R34, R63 ;  /* 0x0000003f22227220 */ /* 0x000fe40000400000 */
[----:B------:R-:W-:Y:S02]  /*6e90*/  F2FP.SATFINITE.E4M3.F32.PACK_AB_MERGE_C R49, RZ, R49, RZ ;  /* 0x00000031ff31723e */ /* 0x000fe400048070ff */
[----:B------:R-:W-:-:S04]  /*6ea0*/  FMUL R45, R34, R35 ;  /* 0x00000023222d7220 */ /* 0x000fc80000400000 */
[----:B------:R-:W-:-:S05]  /*6eb0*/  FMUL R42, R45, UR19 ;  /* 0x000000132d2a7c20 */ /* 0x000fca0008400000 */
        /* <DEDUP_REMOVED lines=10> */
.L_x_6126:
[----:B------:R-:W-:Y:S05]  /*6f60*/  BSYNC.RECONVERGENT B0 ;  /* 0x0000000000007941 */ /* 0x000fea0003800200 */
.L_x_6125:
[----:B------:R-:W-:Y:S01]  /*6f70*/  FMUL R71, R66, UR19 ;  /* 0x0000001342477c20 */ /* 0x000fe20008400000 */
[----:B------:R-:W-:Y:S01]  /*6f80*/  FMUL R48, R41, UR19 ;  /* 0x0000001329307c20 */ /* 0x000fe20008400000 */
[----:B0-----:R-:W-:Y:S01]  /*6f90*/  @!P0 LEA R34, P1, R38, UR6, 0x1 ;  /* 0x0000000626228c11 */ /* 0x001fe2000f8208ff */
[----:B------:R-:W-:Y:S01]  /*6fa0*/  FMUL R60, R33, R62 ;  /* 0x0000003e213c7220 */ /* 0x000fe20000400000 */
[----:B------:R-:W-:Y:S01]  /*6fb0*/  FMUL R62, R52, UR19 ;  /* 0x00000013343e7c20 */ /* 0x000fe20008400000 */
[----:B------:R-:W-:Y:S01]  /*6fc0*/  F2FP.SATFINITE.E4M3.F32.PACK_AB_MERGE_C R71, RZ, R71, RZ ;  /* 0x00000047ff47723e */ /* 0x000fe200048070ff */
[----:B------:R-:W-:Y:S01]  /*6fd0*/  FMUL R33, R43, UR19 ;  /* 0x000000132b217c20 */ /* 0x000fe20008400000 */
[----:B------:R-:W-:Y:S01]  /*6fe0*/  F2FP.SATFINITE.E4M3.F32.PACK_AB_MERGE_C R48, RZ, R48, RZ ;  /* 0x00000030ff30723e */ /* 0x000fe200048070ff */
[----:B------:R-:W-:Y:S01]  /*6ff0*/  FMUL R61, R44, UR19 ;  /* 0x000000132c3d7c20 */ /* 0x000fe20008400000 */
[C---:B------:R-:W-:Y:S01]  /*7000*/  @!P0 LEA.HI.X R35, R38.reuse, UR12, R39, 0x1, P1 ;  /* 0x0000000c26238c11 */ /* 0x040fe200088f0c27 */
[----:B------:R-:W-:Y:S01]  /*7010*/  BSSY.RECONVERGENT B0, `(.L_x_6127) ;  /* 0x000002a000007945 */ /* 0x000fe20003800200 */
[----:B------:R-:W-:-:S02]  /*7020*/  @!P0 IADD3 R69, P1, PT, R38, R69, RZ ;  /* 0x0000004526458210 */ /* 0x000fc40007f3e0ff */
[----:B------:R-:W-:Y:S02]  /*7030*/  @!P0 PRMT R53, R48, 0x7604, R71 ;  /* 0x0000760430358816 */ /* 0x000fe40000000047 */
[----:B------:R-:W-:Y:S02]  /*7040*/  @!P0 IADD3.X R64, PT, PT, R39, UR32, RZ, P1, !PT ;  /* 0x0000002027408c10 */ /* 0x000fe40008ffe4ff */
[C---:B------:R-:W-:Y:S01]  /*7050*/  @!P0 LEA R46, P1, R69.reuse, UR6, 0x1 ;  /* 0x00000006452e8c11 */ /* 0x040fe2000f8208ff */
[----:B------:R0:W-:Y:S01]  /*7060*/  @!P0 STG.E.U16 desc[UR24][R34.64], R53 ;  /* 0x0000003522008986 */ /* 0x0001e2000c101518 */
[----:B------:R-:W-:Y:S02]  /*7070*/  F2FP.SATFINITE.E4M3.F32.PACK_AB_MERGE_C R62, RZ, R62, RZ ;  /* 0x0000003eff3e723e */ /* 0x000fe400048070ff */
[----:B------:R-:W-:Y:S02]  /*7080*/  @!P0 LEA.HI.X R47, R69, UR12, R64, 0x1, P1 ;  /* 0x0000000c452f8c11 */ /* 0x000fe400088f0c40 */
[----:B------:R-:W-:-:S02]  /*7090*/  F2FP.SATFINITE.E4M3.F32.PACK_AB_MERGE_C R33, RZ, R33, RZ ;  /* 0x00000021ff21723e */ /* 0x000fc400048070ff */
[----:B------:R-:W-:Y:S02]  /*70a0*/  F2FP.SATFINITE.E4M3.F32.PACK_AB_MERGE_C R61, RZ, R61, RZ ;  /* 0x0000003dff3d723e */ /* 0x000fe400048070ff */
[----:B------:R-:W-:Y:S02]  /*70b0*/  @!P0 PRMT R69, R33, 0x7604, R62 ;  /* 0x0000760421458816 */ /* 0x000fe4000000003e */
[----:B------:R-:W-:Y:S01]  /*70c0*/  LOP3.LUT R71, R71, 0xff, RZ, 0xc0, !PT ;  /* 0x000000ff47477812 */ /* 0x000fe200078ec0ff */
[----:B0-----:R-:W-:Y:S01]  /*70d0*/  FMUL R53, R63, R60 ;  /* 0x0000003c3f357220 */ /* 0x001fe20000400000 */
[----:B------:R-:W-:Y:S01]  /*70e0*/  LOP3.LUT R34, R65, 0xff, RZ, 0xc0, !PT ;  /* 0x000000ff41227812 */ /* 0x000fe200078ec0ff */
[----:B------:R-:W-:Y:S01]  /*70f0*/  FMUL R60, R37, UR19 ;  /* 0x00000013253c7c20 */ /* 0x000fe20008400000 */
[----:B------:R-:W-:Y:S01]  /*7100*/  @!P0 IADD3 R35, P1, PT, R38, UR34, RZ ;  /* 0x0000002226238c10 */ /* 0x000fe2000ff3e0ff */
[----:B------:R0:W-:Y:S02]  /*7110*/  @!P0 STG.E.U16 desc[UR24][R46.64], R69 ;  /* 0x000000452e008986 */ /* 0x0001e4000c101518 */
[----:B------:R-:W-:Y:S01]  /*7120*/  IMAD R67, R67, 0x100, R34 ;  /* 0x0000010043437824 */ /* 0x000fe200078e0222 */
[----:B------:R-:W-:-:S02]  /*7130*/  @!P0 IADD3.X R64, PT, PT, R39, UR33, RZ, P1, !PT ;  /* 0x0000002127408c10 */ /* 0x000fc40008ffe4ff */
[----:B------:R-:W-:Y:S02]  /*7140*/  F2FP.SATFINITE.E4M3.F32.PACK_AB_MERGE_C R60, RZ, R60, RZ ;  /* 0x0000003cff3c723e */ /* 0x000fe400048070ff */
[C---:B------:R-:W-:Y:S02]  /*7150*/  @!P0 LEA R34, P1, R35.reuse, UR6, 0x1 ;  /* 0x0000000623228c11 */ /* 0x040fe4000f8208ff */
[----:B------:R-:W-:Y:S02]  /*7160*/  @!P0 PRMT R63, R60, 0x7604, R61 ;  /* 0x000076043c3f8816 */ /* 0x000fe4000000003d */
[----:B------:R-:W-:Y:S02]  /*7170*/  @!P0 LEA.HI.X R35, R35, UR12, R64, 0x1, P1 ;  /* 0x0000000c23238c11 */ /* 0x000fe400088f0c40 */
[----:B0-----:R-:W-:Y:S01]  /*7180*/  LOP3.LUT R47, R0, 0xff, RZ, 0xc0, !PT ;  /* 0x000000ff002f7812 */ /* 0x001fe200078ec0ff */
[----:B------:R-:W-:Y:S01]  /*7190*/  FMUL R0, R53, UR19 ;  /* 0x0000001335007c20 */ /* 0x000fe20008400000 */
[----:B------:R-:W-:Y:S01]  /*71a0*/  LEA R46, R62, R71, 0x8 ;  /* 0x000000473e2e7211 */ /* 0x000fe200078e40ff */
[----:B------:R0:W-:Y:S02]  /*71b0*/  @!P0 STG.E.U16 desc[UR24][R34.64], R63 ;  /* 0x0000003f22008986 */ /* 0x0001e4000c101518 */
[----:B------:R-:W-:-:S02]  /*71c0*/  IMAD R50, R50, 0x100, R47 ;  /* 0x0000010032327824 */ /* 0x000fc400078e022f */
[----:B------:R-:W-:Y:S01]  /*71d0*/  FMUL R47, R36, UR19 ;  /* 0x00000013242f7c20 */ /* 0x000fe20008400000 */
[----:B------:R-:W-:-:S04]  /*71e0*/  F2FP.SATFINITE.E4M3.F32.PACK_AB_MERGE_C R0, RZ, R0, RZ ;  /* 0x00000000ff00723e */ /* 0x000fc800048070ff */
[----:B------:R-:W-:Y:S01]  /*71f0*/  F2FP.SATFINITE.E4M3.F32.PACK_AB_MERGE_C R47, RZ, R47, RZ ;  /* 0x0000002fff2f723e */ /* 0x000fe200048070ff */
[----:B------:R-:W-:Y:S06]  /*7200*/  @P0 BRA `(.L_x_6128) ;  /* 0x0000000000280947 */ /* 0x000fec0003800000 */
[----:B0-----:R-:W0:Y:S01]  /*7210*/  LDC R63, c[0x0][0x3b8] ;  /* 0x0000ee00ff3f7b82 */ /* 0x001e220000000800 */
        /* <DEDUP_REMOVED lines=9> */
.L_x_6128:
[----:B------:R-:W-:Y:S05]  /*72b0*/  BSYNC.RECONVERGENT B0 ;  /* 0x0000000000007941 */ /* 0x000fea0003800200 */
.L_x_6127:
[----:B------:R-:W-:Y:S01]  /*72c0*/  SHF.L.U32 R31, R31, 0x10, RZ ;  /* 0x000000101f1f7819 */ /* 0x000fe200000006ff */
[----:B0-----:R-:W-:Y:S01]  /*72d0*/  IMAD.MOV.U32 R34, RZ, RZ, 0x3bbb989d ;  /* 0x3bbb989dff227424 */ /* 0x001fe200078e00ff */
[----:B------:R-:W0:Y:S01]  /*72e0*/  LDCU.64 UR16, c[0x0][0x3b8] ;  /* 0x00007700ff1077ac */ /* 0x000e220008000a00 */
[----:B-1----:R-:W-:Y:S01]  /*72f0*/  IMAD.MOV.U32 R35, RZ, RZ, 0x437c0000 ;  /* 0x437c0000ff237424 */ /* 0x002fe200078e00ff */
[----:B------:R-:W-:Y:S01]  /*7300*/  LOP3.LUT R49, R49, 0xffff, RZ, 0xc0, !PT ;  /* 0x0000ffff31317812 */ /* 0x000fe200078ec0ff */
[----:B------:R-:W-:Y:S01]  /*7310*/  FFMA.SAT R34, R31, -R34, 0.5 ;  /* 0x3f0000001f227423 */ /* 0x000fe20000002822 */
[----:B------:R-:W-:Y:S01]  /*7320*/  IMAD.U32 R15, R15, 0x10000, RZ ;  /* 0x000100000f0f7824 */ /* 0x000fe200078e00ff */
[----:B------:R-:W-:Y:S01]  /*7330*/  FMNMX3 R51, |R40|, R51, |R45|, !PT ;  /* 0x0000003328337276 */ /* 0x000fe2000780062d */
[----:B------:R-:W-:Y:S02]  /*7340*/  IMAD.U32 R61, R61, 0x10000, RZ ;  /* 0x000100003d3d7824 */ /* 0x000fe400078e00ff */
[----:B------:R-:W-:Y:S01]  /*7350*/  FFMA.RM R34, R34, R35, 12582913 ;  /* 0x4b40000122227423 */ /* 0x000fe20000004023 */
[----:B------:R-:W-:Y:S01]  /*7360*/  SHF.R.U32.HI R39, RZ, 0x1, R59 ;  /* 0x00000001ff277819 */ /* 0x000fe2000001163b */
[----:B------:R-:W-:Y:S01]  /*7370*/  IMAD.U32 R26, R26, 0x10000, RZ ;  /* 0x000100001a1a7824 */ /* 0x000fe200078e00ff */
[----:B------:R-:W-:Y:S01]  /*7380*/  FMNMX3 R51, |R66|, R51, |R41|, !PT ;  /* 0x0000003342337276 */ /* 0x000fe20007800629 */
[C---:B------:R-:W-:Y:S01]  /*7390*/  FADD R38, R34.reuse, -12583039 ;  /* 0xcb40007f22267421 */ /* 0x040fe20000000000 */
[----:B------:R-:W-:Y:S01]  /*73a0*/  LOP3.LUT R61, R61, 0xff0000, RZ, 0xc0, !PT ;  /* 0x00ff00003d3d7812 */ /* 0x000fe200078ec0ff */
[----:B------:R-:W-:Y:S01]  /*73b0*/  IMAD.SHL.U32 R34, R34, 0x800000, RZ ;  /* 0x0080000022227824 */ /* 0x000fe200078e00ff */
[----:B------:R-:W-:Y:S01]  /*73c0*/  FMNMX3 R51, |R52|, R51, |R43|, !PT ;  /* 0x0000003334337276 */ /* 0x000fe2000780062b */
[----:B------:R-:W-:Y:S01]  /*73d0*/  FFMA R62, R31, -1.4426950216293334961, -R38 ;  /* 0xbfb8aa3b1f3e7823 */ /* 0x000fe20000000826 */
[----:B------:R-:W-:Y:S01]  /*73e0*/  LOP3.LUT R38, R15, 0xff0000, RZ, 0xc0, !PT ;  /* 0x00ff00000f267812 */ /* 0x000fe200078ec0ff */
[----:B------:R-:W-:Y:S01]  /*73f0*/  IMAD.SHL.U32 R15, R49, 0x1000000, RZ ;  /* 0x01000000310f7824 */ /* 0x000fe200078e00ff */
[----:B------:R-:W-:Y:S01]  /*7400*/  LOP3.LUT R61, R61, 0xffff, R46, 0xf8, !PT ;  /* 0x0000ffff3d3d7812 */ /* 0x000fe200078ef82e */
[----:B------:R-:W-:Y:S01]  /*7410*/  FFMA R62, R31, -1.925963033500011079e-08, R62 ;  /* 0xb2a570601f3e7823 */ /* 0x000fe2000000003e */
[----:B------:R-:W-:Y:S01]  /*7420*/  LOP3.LUT R38, R38, 0xffff, R67, 0xf8, !PT ;  /* 0x0000ffff26267812 */ /* 0x000fe200078ef843 */
[----:B0-----:R-:W-:Y:S01]  /*7430*/  USHF.L.U32 UR5, UR16, 0x2, URZ ;  /* 0x0000000210057899 */ /* 0x001fe200080006ff */
[----:B------:R-:W-:Y:S01]  /*7440*/  LOP3.LUT R43, R39, 0x1f0, RZ, 0xc0, !PT ;  /* 0x000001f0272b7812 */ /* 0x000fe200078ec0ff */
[----:B------:R-:W0:Y:S01]  /*7450*/  MUFU.EX2 R35, R62 ;  /* 0x0000003e00237308 */ /* 0x000e220000000800 */
[----:B------:R-:W-:Y:S01]  /*7460*/  USHF.L.U64.HI UR4, UR16, 0x2, UR17 ;  /* 0x0000000210047899 */ /* 0x000fe20008010211 */
[----:B------:R-:W-:Y:S01]  /*7470*/  LOP3.LUT R15, R38, R15, RZ, 0xfc, !PT ;  /* 0x0000000f260f7212 */ /* 0x000fe200078efcff */
[----:B------:R-:W-:Y:S01]  /*7480*/  BSSY.RECONVERGENT B1, `(.L_x_6129) ;  /* 0x000002b000017945 */ /* 0x000fe20003800200 */
[----:B------:R-:W-:Y:S01]  /*7490*/  FMNMX3 R51, |R44|, R51, |R37|, !PT ;  /* 0x000000332c337276 */ /* 0x000fe20007800625 */
[----:B------:R-:W-:Y:S01]  /*74a0*/  VIADD R37, R14, 0x1d ;  /* 0x0000001d0e257836 */ /* 0x000fe20000000000 */
[----:B------:R-:W-:-:S02]  /*74b0*/  LOP3.LUT R48, R48, 0xff, RZ, 0xc0, !PT ;  /* 0x000000ff30307812 */ /* 0x000fc400078ec0ff */
[----:B------:R-:W-:Y:S02]  /*74c0*/  LOP3.LUT R47, R47, 0xffff, RZ, 0xc0, !PT ;  /* 0x0000ffff2f2f7812 */ /* 0x000fe400078ec0ff */
[----:B------:R-:W-:Y:S02]  /*74d0*/  LEA R48, R33, R48, 0x8 ;  /* 0x0000003021307211 */ /* 0x000fe400078e40ff */
[----:B------:R-:W-:Y:S02]  /*74e0*/  LOP3.LUT R33, R50, 0xffff, RZ, 0xc0, !PT ;  /* 0x0000ffff32217812 */ /* 0x000fe400078ec0ff */
[----:B------:R-:W-:Y:S02]  /*74f0*/  LOP3.LUT R42, R42, 0xffff, RZ, 0xc0, !PT ;  /* 0x0000ffff2a2a7812 */ /* 0x000fe400078ec0ff */
[----:B------:R-:W-:Y:S01]  /*7500*/  LOP3.LUT R40, R33, 0xff0000, R26, 0xf8, !PT ;  /* 0x00ff000021287812 */ /* 0x000fe200078ef81a */
[----:B0-----:R-:W-:Y:S01]  /*7510*/  FFMA R46, R34, R35, 1 ;  /* 0x3f800000222e7423 */ /* 0x001fe20000000023 */
[----:B------:R-:W-:Y:S01]  /*7520*/  MOV R34, UR5 ;  /* 0x0000000500227c02 */ /* 0x000fe20008000f00 */
[----:B------:R-:W-:Y:S01]  /*7530*/  IMAD.U32 R35, RZ, RZ, UR4 ;  /* 0x00000004ff237e24 */ /* 0x000fe2000f8e00ff */
[----:B------:R-:W-:Y:S01]  /*7540*/  SHF.L.U32 R33, R60, 0x10, RZ ;  /* 0x000000103c217819 */ /* 0x000fe200000006ff */
[----:B------:R-:W-:Y:S01]  /*7550*/  VIADD R38, R46, 0x1800000 ;  /* 0x018000002e267836 */ /* 0x000fe20000000000 */
[----:B------:R-:W-:Y:S01]  /*7560*/  LOP3.LUT R48, R48, 0xffff, RZ, 0xc0, !PT ;  /* 0x0000ffff30307812 */ /* 0x000fe200078ec0ff */
[----:B------:R-:W-:Y:S01]  /*7570*/  IMAD.SHL.U32 R26, R47, 0x1000000, RZ ;  /* 0x010000002f1a7824 */ /* 0x000fe200078e00ff */
[----:B------:R-:W-:-:S02]  /*7580*/  LOP3.LUT R0, R0, 0xffff, RZ, 0xc0, !PT ;  /* 0x0000ffff00007812 */ /* 0x000fc400078ec0ff */
[----:B------:R-:W-:Y:S01]  /*7590*/  LOP3.LUT R41, R38, 0x7f800000, RZ, 0xc0, !PT ;  /* 0x7f80000026297812 */ /* 0x000fe200078ec0ff */
[----:B------:R-:W-:Y:S01]  /*75a0*/  IMAD.WIDE.U32 R38, R43, UR16, R34 ;  /* 0x000000102b267c25 */ /* 0x000fe2000f8e0022 */
[----:B------:R-:W-:Y:S02]  /*75b0*/  LOP3.LUT R34, R37, 0x1f, RZ, 0xc0, !PT ;  /* 0x0000001f25227812 */ /* 0x000fe400078ec0ff */
[----:B------:R-:W-:Y:S01]  /*75c0*/  ISETP.GT.U32.AND P0, PT, R41, 0x1ffffff, PT ;  /* 0x01ffffff2900780c */ /* 0x000fe20003f04070 */
[----:B------:R-:W-:Y:S01]  /*75d0*/  IMAD R43, R43, UR32, RZ ;  /* 0x000000202b2b7c24 */ /* 0x000fe2000f8e02ff */
[----:B------:R-:W-:Y:S01]  /*75e0*/  IADD3 R38, P1, P2, R34, UR5, R38 ;  /* 0x0000000522267c10 */ /* 0x000fe2000fa3e026 */
[----:B------:R-:W-:Y:S01]  /*75f0*/  IMAD.SHL.U32 R35, R42, 0x1000000, RZ ;  /* 0x010000002a237824 */ /* 0x000fe200078e00ff */
[----:B------:R-:W-:Y:S01]  /*7600*/  LOP3.LUT R33, R48, 0xff0000, R33, 0xf8, !PT ;  /* 0x00ff000030217812 */ /* 0x000fe200078ef821 */
[----:B------:R-:W-:Y:S01]  /*7610*/  IMAD.IADD R37, R43, 0x1, R39 ;  /* 0x000000012b257824 */ /* 0x000fe200078e0227 */
[----:B------:R-:W-:-:S02]  /*7620*/  IADD3 R38, P3, PT, R38, UR5, RZ ;  /* 0x0000000526267c10 */ /* 0x000fc4000ff7e0ff */
[----:B------:R-:W-:Y:S02]  /*7630*/  SHF.L.U32 R0, R0, 0x18, RZ ;  /* 0x0000001800007819 */ /* 0x000fe400000006ff */
[----:B------:R-:W-:Y:S02]  /*7640*/  IADD3.X R37, PT, PT, RZ, UR4, R37, P1, P2 ;  /* 0x00000004ff257c10 */ /* 0x000fe40008fe4425 */
[----:B------:R-:W-:Y:S02]  /*7650*/  LOP3.LUT R26, R61, R26, RZ, 0xfc, !PT ;  /* 0x0000001a3d1a7212 */ /* 0x000fe400078efcff */
[----:B------:R-:W-:Y:S02]  /*7660*/  IADD3.X R39, PT, PT, R37, UR4, RZ, P3, !PT ;  /* 0x0000000425277c10 */ /* 0x000fe40009ffe4ff */
[----:B------:R-:W-:Y:S02]  /*7670*/  LOP3.LUT R33, R33, R0, RZ, 0xfc, !PT ;  /* 0x0000000021217212 */ /* 0x000fe400078efcff */
[----:B------:R-:W-:-:S02]  /*7680*/  FMNMX3 R36, |R36|, R51, |R53|, !PT ;  /* 0x0000003324247276 */ /* 0x000fc40007800635 */
[----:B------:R-:W-:Y:S01]  /*7690*/  LOP3.LUT R35, R40, R35, RZ, 0xfc, !PT ;  /* 0x0000002328237212 */ /* 0x000fe200078efcff */
[----:B------:R-:W-:Y:S06]  /*76a0*/  @P0 BRA `(.L_x_6130) ;  /* 0x0000000000100947 */ /* 0x000fec0003800000 */
[----:B------:R-:W-:Y:S01]  /*76b0*/  IMAD.MOV.U32 R0, RZ, RZ, R46 ;  /* 0x000000ffff007224 */ /* 0x000fe200078e002e */
[----:B------:R-:W-:-:S07]  /*76c0*/  MOV R60, 0x76e0 ;  /* 0x000076e0003c7802 */ /* 0x000fce0000000f00 */
[----:B------:R-:W-:Y:S05]  /*76d0*/  CALL.REL.NOINC `($__internal_181_$__cuda_sm20_rcp_rn_f32_slowpath) ;  /* 0x0000003c00f47944 */ /* 0x000fea0003c00000 */
[----:B------:R-:W-:Y:S05]  /*76e0*/  BRA `(.L_x_6131) ;  /* 0x0000000000107947 */ /* 0x000fea0003800000 */
.L_x_6130:
[----:B------:R-:W0:Y:S02]  /*76f0*/  MUFU.RCP R65, R46 ;  /* 0x0000002e00417308 */ /* 0x000e240000001000 */
[----:B0-----:R-:W-:-:S04]  /*7700*/  FFMA R0, R46, R65, -1 ;  /* 0xbf8000002e007423 */ /* 0x001fc80000000041 */
[----:B------:R-:W-:-:S04]  /*7710*/  FADD.FTZ R0, -R0, -RZ ;  /* 0x800000ff00007221 */ /* 0x000fc80000010100 */
[----:B------:R-:W-:-:S07]  /*7720*/  FFMA R65, R65, R0, R65 ;  /* 0x0000000041417223 */ /* 0x000fce0000000041 */
.L_x_6131:
[----:B------:R-:W-:Y:S05]  /*7730*/  BSYNC.RECONVERGENT B1 ;  /* 0x0000000000017941 */ /* 0x000fea0003800200 */
.L_x_6129:
[----:B------:R-:W-:Y:S02]  /*7740*/  HFMA2 R37, -RZ, RZ, 0.96630859375, -0.0022525787353515625 ;  /* 0x3bbb989dff257431 */ /* 0x000fe400000001ff */
[----:B------:R-:W-:Y:S01]  /*7750*/  IMAD.U32 R8, R8, 0x10000, RZ ;  /* 0x0001000008087824 */ /* 0x000fe200078e00ff */
[----:B------:R-:W-:Y:S01]  /*7760*/  BSSY.RECONVERGENT B1, `(.L_x_6132) ;  /* 0x000001f000017945 */ /* 0x000fe20003800200 */
[----:B------:R-:W-:Y:S02]  /*7770*/  IMAD.MOV.U32 R41, RZ, RZ, 0x437c0000 ;  /* 0x437c0000ff297424 */ /* 0x000fe400078e00ff */
        /* <DEDUP_REMOVED lines=13> */
[----:B------:R-:W-:Y:S01]  /*7850*/  SHF.L.U32 R37, R30, 0x10, RZ ;  /* 0x000000101e257819 */ /* 0x000fe200000006ff */
[----:B------:R-:W-:Y:S01]  /*7860*/  FMUL R30, R31, R65 ;  /* 0x000000411f1e7220 */ /* 0x000fe20000400000 */
[----:B------:R-:W-:Y:S01]  /*7870*/  ISETP.GT.U32.AND P0, PT, R41, 0x1ffffff, PT ;  /* 0x01ffffff2900780c */ /* 0x000fe20003f04070 */
[----:B------:R-:W-:Y:S02]  /*7880*/  IMAD.U32 R31, R32, 0x10000, RZ ;  /* 0x00010000201f7824 */ /* 0x000fe400078e00ff */
[----:B------:R-:W-:Y:S01]  /*7890*/  FMUL R0, R0, R37 ;  /* 0x0000002500007220 */ /* 0x000fe20000400000 */
[----:B------:R-:W-:-:S03]  /*78a0*/  FMUL R30, R37, R30 ;  /* 0x0000001e251e7220 */ /* 0x000fc60000400000 */
[----:B------:R-:W-:-:S06]  /*78b0*/  FMUL R31, R0, R31 ;  /* 0x0000001f001f7220 */ /* 0x000fcc0000400000 */
[----:B------:R-:W-:Y:S05]  /*78c0*/  @P0 BRA `(.L_x_6133) ;  /* 0x0000000000100947 */ /* 0x000fea0003800000 */
[----:B------:R-:W-:Y:S01]  /*78d0*/  IMAD.MOV.U32 R0, RZ, RZ, R42 ;  /* 0x000000ffff007224 */ /* 0x000fe200078e002a */
[----:B------:R-:W-:-:S07]  /*78e0*/  MOV R60, 0x7900 ;  /* 0x00007900003c7802 */ /* 0x000fce0000000f00 */
[----:B------:R-:W-:Y:S05]  /*78f0*/  CALL.REL.NOINC `($__internal_181_$__cuda_sm20_rcp_rn_f32_slowpath) ;  /* 0x0000003c006c7944 */ /* 0x000fea0003c00000 */
[----:B------:R-:W-:Y:S05]  /*7900*/  BRA `(.L_x_6134) ;  /* 0x0000000000107947 */ /* 0x000fea0003800000 */
.L_x_6133:
[----:B------:R-:W0:Y:S02]  /*7910*/  MUFU.RCP R65, R42 ;  /* 0x0000002a00417308 */ /* 0x000e240000001000 */
[----:B0-----:R-:W-:-:S04]  /*7920*/  FFMA R0, R42, R65, -1 ;  /* 0xbf8000002a007423 */ /* 0x001fc80000000041 */
[----:B------:R-:W-:-:S04]  /*7930*/  FADD.FTZ R0, -R0, -RZ ;  /* 0x800000ff00007221 */ /* 0x000fc80000010100 */
[----:B------:R-:W-:-:S07]  /*7940*/  FFMA R65, R65, R0, R65 ;  /* 0x0000000041417223 */ /* 0x000fce0000000041 */
.L_x_6134:
[----:B------:R-:W-:Y:S05]  /*7950*/  BSYNC.RECONVERGENT B1 ;  /* 0x0000000000017941 */ /* 0x000fea0003800200 */
.L_x_6132:
[----:B------:R-:W-:Y:S01]  /*7960*/  MOV R0, 0x3bbb989d ;  /* 0x3bbb989d00007802 */ /* 0x000fe20000000f00 */
[----:B------:R-:W-:Y:S01]  /*7970*/  IMAD.U32 R23, R23, 0x10000, RZ ;  /* 0x0001000017177824 */ /* 0x000fe200078e00ff */
[----:B------:R-:W-:Y:S01]  /*7980*/  SHF.L.U32 R13, R13, 0x10, RZ ;  /* 0x000000100d0d7819 */ /* 0x000fe200000006ff */
[----:B------:R-:W-:Y:S01]  /*7990*/  IMAD.MOV.U32 R37, RZ, RZ, 0x437c0000 ;  /* 0x437c0000ff257424 */ /* 0x000fe200078e00ff */
[----:B------:R-:W-:Y:S01]  /*79a0*/  BSSY.RECONVERGENT B1, `(.L_x_6135) ;  /* 0x000001d000017945 */ /* 0x000fe20003800200 */
        /* <DEDUP_REMOVED lines=24> */
.L_x_6136:
[----:B------:R-:W0:Y:S02]  /*7b30*/  MUFU.RCP R65, R40 ;  /* 0x0000002800417308 */ /* 0x000e240000001000 */
[----:B0-----:R-:W-:-:S04]  /*7b40*/  FFMA R0, R40, R65, -1 ;  /* 0xbf80000028007423 */ /* 0x001fc80000000041 */
[----:B------:R-:W-:-:S04]  /*7b50*/  FADD.FTZ R0, -R0, -RZ ;  /* 0x800000ff00007221 */ /* 0x000fc80000010100 */
[----:B------:R-:W-:-:S07]  /*7b60*/  FFMA R65, R65, R0, R65 ;  /* 0x0000000041417223 */ /* 0x000fce0000000041 */
.L_x_6137:
[----:B------:R-:W-:Y:S05]  /*7b70*/  BSYNC.RECONVERGENT B1 ;  /* 0x0000000000017941 */ /* 0x000fea0003800200 */
.L_x_6135:
[----:B------:R-:W-:Y:S02]  /*7b80*/  HFMA2 R13, -RZ, RZ, 0.96630859375, -0.0022525787353515625 ;  /* 0x3bbb989dff0d7431 */ /* 0x000fe400000001ff */
        /* <DEDUP_REMOVED lines=24> */
[----:B------:R-:W-:Y:S01]  /*7d10*/  IMAD.MOV.U32 R0, RZ, RZ, R40 ;  /* 0x000000ffff007224 */ /* 0x000fe200078e0028 */
[----:B------:R-:W-:-:S07]  /*7d20*/  MOV R60, 0x7d40 ;  /* 0x00007d40003c7802 */ /* 0x000fce0000000f00 */
[----:B------:R-:W-:Y:S05]  /*7d30*/  CALL.REL.NOINC `($__internal_181_$__cuda_sm20_rcp_rn_f32_slowpath) ;  /* 0x00000038005c7944 */ /* 0x000fea0003c00000 */
[----:B------:R-:W-:Y:S05]  /*7d40*/  BRA `(.L_x_6140) ;  /* 0x0000000000107947 */ /* 0x000fea0003800000 */
.L_x_6139:
[----:B------:R-:W0:Y:S02]  /*7d50*/  MUFU.RCP R65, R40 ;  /* 0x0000002800417308 */ /* 0x000e240000001000 */
[----:B0-----:R-:W-:-:S04]  /*7d60*/  FFMA R0, R40, R65, -1 ;  /* 0xbf80000028007423 */ /* 0x001fc80000000041 */
[----:B------:R-:W-:-:S04]  /*7d70*/  FADD.FTZ R0, -R0, -RZ ;  /* 0x800000ff00007221 */ /* 0x000fc80000010100 */
[----:B------:R-:W-:-:S07]  /*7d80*/  FFMA R65, R65, R0, R65 ;  /* 0x0000000041417223 */ /* 0x000fce0000000041 */
.L_x_6140:
[----:B------:R-:W-:Y:S05]  /*7d90*/  BSYNC.RECONVERGENT B1 ;  /* 0x0000000000017941 */ /* 0x000fea0003800200 */
.L_x_6138:
[----:B------:R-:W-:Y:S01]  /*7da0*/  MOV R0, 0x3bbb989d ;  /* 0x3bbb989d00007802 */ /* 0x000fe20000000f00 */
[----:B------:R-:W-:Y:S01]  /*7db0*/  IMAD.U32 R21, R21, 0x10000, RZ ;  /* 0x0001000015157824 */ /* 0x000fe200078e00ff */
[----:B------:R-:W-:Y:S01]  /*7dc0*/  BSSY.RECONVERGENT B1, `(.L_x_6141) ;  /* 0x000001f000017945 */ /* 0x000fe20003800200 */
[----:B------:R-:W-:Y:S02]  /*7dd0*/  IMAD.MOV.U32 R23, RZ, RZ, 0x437c0000 ;  /* 0x437c0000ff177424 */ /* 0x000fe400078e00ff */
[----:B------:R-:W-:Y:S01]  /*7de0*/  FFMA.SAT R0, R21, -R0, 0.5 ;  /* 0x3f00000015007423 */ /* 0x000fe20000002800 */
[----:B------:R-:W-:-:S03]  /*7df0*/  IMAD.U32 R11, R11, 0x10000, RZ ;  /* 0x000100000b0b7824 */ /* 0x000fc600078e00ff */
        /* <DEDUP_REMOVED lines=13> */
[----:B------:R-:W-:Y:S01]  /*7ed0*/  FMUL R12, R12, R65 ;  /* 0x000000410c0c7220 */ /* 0x000fe20000400000 */
[----:B------:R-:W-:-:S03]  /*7ee0*/  ISETP.GT.U32.AND P0, PT, R32, 0x1ffffff, PT ;  /* 0x01ffffff2000780c */ /* 0x000fc60003f04070 */
        /* <DEDUP_REMOVED lines=8> */
.L_x_6142:
[----:B------:R-:W0:Y:S02]  /*7f70*/  MUFU.RCP R65, R40 ;  /* 0x0000002800417308 */ /* 0x000e240000001000 */
[----:B0-----:R-:W-:-:S04]  /*7f80*/  FFMA R0, R40, R65, -1 ;  /* 0xbf80000028007423 */ /* 0x001fc80000000041 */
[----:B------:R-:W-:-:S04]  /*7f90*/  FADD.FTZ R0, -R0, -RZ ;  /* 0x800000ff00007221 */ /* 0x000fc80000010100 */
[----:B------:R-:W-:-:S07]  /*7fa0*/  FFMA R65, R65, R0, R65 ;  /* 0x0000000041417223 */ /* 0x000fce0000000041 */
.L_x_6143:
[----:B------:R-:W-:Y:S05]  /*7fb0*/  BSYNC.RECONVERGENT B1 ;  /* 0x0000000000017941 */ /* 0x000fea0003800200 */
.L_x_6141:
[----:B------:R-:W-:Y:S02]  /*7fc0*/  HFMA2 R0, -RZ, RZ, 0.96630859375, -0.0022525787353515625 ;  /* 0x3bbb989dff007431 */ /* 0x000fe400000001ff */
[----:B------:R-:W-:Y:S01]  /*7fd0*/  IMAD.U32 R23, R7, 0x10000, RZ ;  /* 0x0001000007177824 */ /* 0x000fe200078e00ff */
[----:B------:R-:W-:Y:S01]  /*7fe0*/  SHF.L.U32 R11, R20, 0x10, RZ ;  /* 0x00000010140b7819 */ /* 0x000fe200000006ff */
[----:B------:R-:W-:Y:S02]  /*7ff0*/  IMAD.MOV.U32 R7, RZ, RZ, 0x437c0000 ;  /* 0x437c0000ff077424 */ /* 0x000fe400078e00ff */
[----:B------:R-:W-:Y:S01]  /*8000*/  FMUL R20, R21, R65 ;  /* 0x0000004115147220 */ /* 0x000fe20000400000 */
        /* <DEDUP_REMOVED lines=24> */
.L_x_6145:
[----:B------:R-:W0:Y:S02]  /*8190*/  MUFU.RCP R65, R32 ;  /* 0x0000002000417308 */ /* 0x000e240000001000 */
[----:B0-----:R-:W-:-:S04]  /*81a0*/  FFMA R0, R32, R65, -1 ;  /* 0xbf80000020007423 */ /* 0x001fc80000000041 */
[----:B------:R-:W-:-:S04]  /*81b0*/  FADD.FTZ R0, -R0, -RZ ;  /* 0x800000ff00007221 */ /* 0x000fc80000010100 */
[----:B------:R-:W-:-:S07]  /*81c0*/  FFMA R65, R65, R0, R65 ;  /* 0x0000000041417223 */ /* 0x000fce0000000041 */
.L_x_6146:
[----:B------:R-:W-:Y:S05]  /*81d0*/  BSYNC.RECONVERGENT B1 ;  /* 0x0000000000017941 */ /* 0x000fea0003800200 */
.L_x_6144:
        /* <DEDUP_REMOVED lines=29> */
.L_x_6148:
[----:B------:R-:W0:Y:S02]  /*83b0*/  MUFU.RCP R65, R24 ;  /* 0x0000001800417308 */ /* 0x000e240000001000 */
[----:B0-----:R-:W-:-:S04]  /*83c0*/  FFMA R0, R24, R65, -1 ;  /* 0xbf80000018007423 */ /* 0x001fc80000000041 */
[----:B------:R-:W-:-:S04]  /*83d0*/  FADD.FTZ R0, -R0, -RZ ;  /* 0x800000ff00007221 */ /* 0x000fc80000010100 */
[----:B------:R-:W-:-:S07]  /*83e0*/  FFMA R65, R65, R0, R65 ;  /* 0x0000000041417223 */ /* 0x000fce0000000041 */
.L_x_6149:
[----:B------:R-:W-:Y:S05]  /*83f0*/  BSYNC.RECONVERGENT B1 ;  /* 0x0000000000017941 */ /* 0x000fea0003800200 */
.L_x_6147:
        /* <DEDUP_REMOVED lines=12> */
[----:B------:R-:W-:Y:S01]  /*84c0*/  FADD R0, -R65, 1 ;  /* 0x3f80000041007421 */ /* 0x000fe20000000100 */
[----:B------:R-:W-:Y:S02]  /*84d0*/  SHF.L.U32 R5, R16, 0x10, RZ ;  /* 0x0000001010057819 */ /* 0x000fe400000006ff */
        /* <DEDUP_REMOVED lines=15> */
.L_x_6151:
[----:B------:R-:W0:Y:S02]  /*85d0*/  MUFU.RCP R65, R24 ;  /* 0x0000001800417308 */ /* 0x000e240000001000 */
[----:B0-----:R-:W-:-:S04]  /*85e0*/  FFMA R0, R24, R65, -1 ;  /* 0xbf80000018007423 */ /* 0x001fc80000000041 */
[----:B------:R-:W-:-:S04]  /*85f0*/  FADD.FTZ R0, -R0, -RZ ;  /* 0x800000ff00007221 */ /* 0x000fc80000010100 */
[----:B------:R-:W-:-:S07]  /*8600*/  FFMA R65, R65, R0, R65 ;  /* 0x0000000041417223 */ /* 0x000fce0000000041 */
.L_x_6152:
[----:B------:R-:W-:Y:S05]  /*8610*/  BSYNC.RECONVERGENT B1 ;  /* 0x0000000000017941 */ /* 0x000fea0003800200 */
.L_x_6150:
[----:B------:R-:W0:Y:S01]  /*8620*/  S2R R23, SR_CgaCtaId ;  /* 0x0000000000177919 */ /* 0x000e220000008800 */
[----:B------:R-:W-:Y:S02]  /*8630*/  VIADD R18, R58, 0x3 ;  /* 0x000000033a127836 */ /* 0x000fe40000000000 */
[----:B------:R-:W-:Y:S01]  /*8640*/  FADD R0, -R65, 1 ;  /* 0x3f80000041007421 */ /* 0x000fe20000000100 */
[----:B------:R-:W-:Y:S01]  /*8650*/  MOV R16, 0x400 ;  /* 0x0000040000107802 */ /* 0x000fe20000000f00 */
[-C--:B------:R-:W-:Y:S01]  /*8660*/  FMUL R17, R21, R65.reuse ;  /* 0x0000004115117220 */ /* 0x080fe20000400000 */
[C---:B------:R-:W-:Y:S01]  /*8670*/  FMNMX3 R36, |R31|.reuse, R36, |R8|, !PT ;  /* 0x000000241f247276 */ /* 0x040fe20007800608 */
[----:B------:R-:W-:Y:S01]  /*8680*/  FMUL R0, R0, R65 ;  /* 0x0000004100007220 */ /* 0x000fe20000400000 */
[----:B------:R-:W-:Y:S01]  /*8690*/  ISETP.GE.U32.AND P0, PT, R18, UR7, PT ;  /* 0x0000000712007c0c */ /* 0x000fe2000bf06070 */
[----:B------:R-:W-:Y:S01]  /*86a0*/  FMUL R31, R31, UR19 ;  /* 0x000000131f1f7c20 */ /* 0x000fe20008400000 */
[----:B------:R-:W-:Y:S01]  /*86b0*/  IADD3 R16, PT, PT, R16, 0x20, RZ ;  /* 0x0000002010107810 */ /* 0x000fe20007ffe0ff */
[----:B------:R-:W-:Y:S01]  /*86c0*/  FFMA R21, R21, R0, R65 ;  /* 0x0000000015157223 */ /* 0x000fe20000000041 */
[----:B------:R-:W-:Y:S01]  /*86d0*/  ISETP.GE.U32.OR P0, PT, R34, UR14, P0 ;  /* 0x0000000e22007c0c */ /* 0x000fe20008706470 */
[----:B------:R-:W-:Y:S01]  /*86e0*/  FMUL R8, R8, UR19 ;  /* 0x0000001308087c20 */ /* 0x000fe20008400000 */
[----:B------:R-:W-:Y:S01]  /*86f0*/  F2FP.SATFINITE.E4M3.F32.PACK_AB_MERGE_C R31, RZ, R31, RZ ;  /* 0x0000001fff1f723e */ /* 0x000fe200048070ff */
[----:B------:R-:W-:Y:S01]  /*8700*/  FMUL R42, R5, UR19 ;  /* 0x00000013052a7c20 */ /* 0x000fe20008400000 */
[----:B------:R-:W-:Y:S01]  /*8710*/  FMNMX3 R36, |R13|, R36, |R10|, !PT ;  /* 0x000000240d247276 */ /* 0x000fe2000780060a */
[----:B------:R-:W-:Y:S01]  /*8720*/  FMUL R10, R10, UR19 ;  /* 0x000000130a0a7c20 */ /* 0x000fe20008400000 */
[----:B------:R-:W-:Y:S01]  /*8730*/  F2FP.SATFINITE.E4M3.F32.PACK_AB_MERGE_C R22, RZ, R8, RZ ;  /* 0x00000008ff16723e */ /* 0x000fe200048070ff */
[----:B------:R-:W-:Y:S01]  /*8740*/  BSSY.RECONVERGENT B0, `(.L_x_6153) ;  /* 0x000005f000007945 */ /* 0x000fe20003800200 */
[----:B------:R-:W-:-:S02]  /*8750*/  F2FP.SATFINITE.E4M3.F32.PACK_AB_MERGE_C R42, RZ, R42, RZ ;  /* 0x0000002aff2a723e */ /* 0x000fc400048070ff */
[----:B------:R-:W-:Y:S02]  /*8760*/  F2FP.SATFINITE.E4M3.F32.PACK_AB_MERGE_C R41, RZ, R10, RZ ;  /* 0x0000000aff29723e */ /* 0x000fe400048070ff */
[C---:B------:R-:W-:Y:S01]  /*8770*/  LOP3.LUT R8, R22.reuse, 0xff, RZ, 0xc0, !PT ;  /* 0x000000ff16087812 */ /* 0x040fe200078ec0ff */
[----:B------:R-:W1:Y:S01]  /*8780*/  @!P0 LDC R49, c[0x0][0x3b8] ;  /* 0x0000ee00ff318b82 */ /* 0x000e620000000800 */
[----:B------:R-:W-:Y:S01]  /*8790*/  @!P0 PRMT R37, R22, 0x7604, R31 ;  /* 0x0000760416258816 */ /* 0x000fe2000000001f */
[----:B------:R-:W-:Y:S01]  /*87a0*/  FMUL R22, R12, UR19 ;  /* 0x000000130c167c20 */ /* 0x000fe20008400000 */
[----:B------:R-:W-:-:S04]  /*87b0*/  @!P0 IADD3 R44, P3, PT, R38, UR34, RZ ;  /* 0x00000022262c8c10 */ /* 0x000fc8000ff7e0ff */
[----:B------:R-:W-:Y:S01]  /*87c0*/  F2FP.SATFINITE.E4M3.F32.PACK_AB_MERGE_C R22, RZ, R22, RZ ;  /* 0x00000016ff16723e */ /* 0x000fe200048070ff */
[----:B------:R-:W2:Y:S01]  /*87d0*/  @!P0 LDC R51, c[0x0][0x3b8] ;  /* 0x0000ee00ff338b82 */ /* 0x000ea20000000800 */
[----:B0-----:R-:W-:Y:S01]  /*87e0*/  LEA R0, R23, R16, 0x18 ;  /* 0x0000001017007211 */ /* 0x001fe200078ec0ff */
[----:B------:R-:W-:Y:S02]  /*87f0*/  IMAD.U32 R16, R3, 0x10000, RZ ;  /* 0x0001000003107824 */ /* 0x000fe400078e00ff */
[----:B------:R-:W-:Y:S01]  /*8800*/  FMUL R3, R13, UR19 ;  /* 0x000000130d037c20 */ /* 0x000fe20008400000 */
[----:B------:R-:W-:Y:S01]  /*8810*/  FMUL R23, R11, UR19 ;  /* 0x000000130b177c20 */ /* 0x000fe20008400000 */
[----:B------:R-:W-:Y:S01]  /*8820*/  FMUL R13, R16, R17 ;  /* 0x00000011100d7220 */ /* 0x000fe20000400000 */
[----:B------:R-:W-:Y:S02]  /*8830*/  FMUL R10, R21, R16 ;  /* 0x00000010150a7220 */ /* 0x000fe40000400000 */
[----:B------:R-:W-:Y:S01]  /*8840*/  F2FP.SATFINITE.E4M3.F32.PACK_AB_MERGE_C R24, RZ, R3, RZ ;  /* 0x00000003ff18723e */ /* 0x000fe200048070ff */
[----:B------:R-:W-:Y:S01]  /*8850*/  IMAD R16, R41, 0x100, R8 ;  /* 0x0000010029107824 */ /* 0x000fe200078e0208 */
[----:B------:R-:W-:Y:S01]  /*8860*/  LOP3.LUT R3, R31, 0xff, RZ, 0xc0, !PT ;  /* 0x000000ff1f037812 */ /* 0x000fe200078ec0ff */
[----:B------:R-:W-:Y:S01]  /*8870*/  FMUL R21, R19, UR19 ;  /* 0x0000001313157c20 */ /* 0x000fe20008400000 */
[----:B------:R-:W-:Y:S01]  /*8880*/  SHF.L.U32 R17, R4, 0x10, RZ ;  /* 0x0000001004117819 */ /* 0x000fe200000006ff */
[----:B------:R-:W-:Y:S01]  /*8890*/  FMUL R4, R9, UR19 ;  /* 0x0000001309047c20 */ /* 0x000fe20008400000 */
[----:B------:R-:W-:Y:S01]  /*88a0*/  FMNMX3 R8, |R7|, R36, |R20|, !PT ;  /* 0x0000002407087276 */ /* 0x000fe20007800614 */
[----:B------:R-:W-:-:S02]  /*88b0*/  IMAD R31, R24, 0x100, R3 ;  /* 0x00000100181f7824 */ /* 0x000fc400078e0203 */
[----:B------:R-:W-:Y:S01]  /*88c0*/  FMUL R3, R30, UR19 ;  /* 0x000000131e037c20 */ /* 0x000fe20008400000 */
[----:B------:R-:W-:Y:S01]  /*88d0*/  FMUL R7, R7, UR19 ;  /* 0x0000001307077c20 */ /* 0x000fe20008400000 */
[----:B------:R-:W-:Y:S01]  /*88e0*/  @!P0 PRMT R41, R41, 0x7604, R24 ;  /* 0x0000760429298816 */ /* 0x000fe20000000018 */
[----:B------:R-:W-:Y:S01]  /*88f0*/  FMUL R20, R20, UR19 ;  /* 0x0000001314147c20 */ /* 0x000fe20008400000 */
[----:B------:R-:W-:Y:S01]  /*8900*/  F2FP.SATFINITE.E4M3.F32.PACK_AB_MERGE_C R24, RZ, R4, RZ ;  /* 0x00000004ff18723e */ /* 0x000fe200048070ff */
[----:B------:R-:W-:Y:S01]  /*8910*/  FMUL R10, R10, R17 ;  /* 0x000000110a0a7220 */ /* 0x000fe20000400000 */
[----:B------:R-:W-:Y:S02]  /*8920*/  F2FP.SATFINITE.E4M3.F32.PACK_AB_MERGE_C R3, RZ, R3, RZ ;  /* 0x00000003ff03723e */ /* 0x000fe400048070ff */
[----:B------:R-:W-:Y:S02]  /*8930*/  F2FP.SATFINITE.E4M3.F32.PACK_AB_MERGE_C R45, RZ, R21, RZ ;  /* 0x00000015ff2d723e */ /* 0x000fe400048070ff */
[----:B------:R-:W-:-:S02]  /*8940*/  LOP3.LUT R4, R3, 0xff, RZ, 0xc0, !PT ;  /* 0x000000ff03047812 */ /* 0x000fc400078ec0ff */
[----:B------:R-:W-:Y:S02]  /*8950*/  F2FP.SATFINITE.E4M3.F32.PACK_AB_MERGE_C R43, RZ, R7, RZ ;  /* 0x00000007ff2b723e */ /* 0x000fe400048070ff */
[----:B------:R-:W-:Y:S01]  /*8960*/  F2FP.SATFINITE.E4M3.F32.PACK_AB_MERGE_C R34, RZ, R23, RZ ;  /* 0x00000017ff22723e */ /* 0x000fe200048070ff */
[----:B------:R-:W-:Y:S01]  /*8970*/  IMAD R32, R45, 0x100, R4 ;  /* 0x000001002d207824 */ /* 0x000fe200078e0204 */
[----:B------:R-:W-:Y:S01]  /*8980*/  LOP3.LUT R21, R24, 0xff, RZ, 0xc0, !PT ;  /* 0x000000ff18157812 */ /* 0x000fe200078ec0ff */
[----:B------:R-:W-:Y:S01]  /*8990*/  IMAD.U32 R4, R43, 0x10000, RZ ;  /* 0x000100002b047824 */ /* 0x000fe200078e00ff */
[----:B------:R-:W-:Y:S02]  /*89a0*/  SHF.L.U32 R17, R34, 0x10, RZ ;  /* 0x0000001022117819 */ /* 0x000fe400000006ff */
[----:B------:R-:W-:Y:S01]  /*89b0*/  F2FP.SATFINITE.E4M3.F32.PACK_AB_MERGE_C R20, RZ, R20, RZ ;  /* 0x00000014ff14723e */ /* 0x000fe200048070ff */
[----:B------:R-:W-:Y:S01]  /*89c0*/  IMAD R23, R22, 0x100, R21 ;  /* 0x0000010016177824 */ /* 0x000fe200078e0215 */
[----:B------:R-:W-:-:S02]  /*89d0*/  LOP3.LUT R4, R4, 0xff0000, RZ, 0xc0, !PT ;  /* 0x00ff000004047812 */ /* 0x000fc400078ec0ff */
[----:B------:R-:W-:Y:S01]  /*89e0*/  @!P0 PRMT R3, R24, 0x7604, R3 ;  /* 0x0000760418038816 */ /* 0x000fe20000000003 */
[----:B------:R-:W-:Y:S01]  /*89f0*/  IMAD.U32 R24, R20, 0x10000, RZ ;  /* 0x0001000014187824 */ /* 0x000fe200078e00ff */
[----:B------:R-:W-:Y:S02]  /*8a00*/  LOP3.LUT R17, R17, 0xff0000, RZ, 0xc0, !PT ;  /* 0x00ff000011117812 */ /* 0x000fe400078ec0ff */
[----:B------:R-:W-:Y:S02]  /*8a10*/  LOP3.LUT R21, R4, 0xffff, R31, 0xf8, !PT ;  /* 0x0000ffff04157812 */ /* 0x000fe400078ef81f */
[----:B------:R-:W-:Y:S02]  /*8a20*/  @!P0 PRMT R43, R20, 0x7604, R43 ;  /* 0x00007604142b8816 */ /* 0x000fe4000000002b */
[----:B------:R-:W-:Y:S02]  /*8a30*/  @!P0 IADD3 R20, P1, PT, R38, UR34, RZ ;  /* 0x0000002226148c10 */ /* 0x000fe4000ff3e0ff */
[----:B------:R-:W-:-:S02]  /*8a40*/  LOP3.LUT R4, R42, 0xffff, RZ, 0xc0, !PT ;  /* 0x0000ffff2a047812 */ /* 0x000fc400078ec0ff */
[----:B------:R-:W-:Y:S01]  /*8a50*/  LOP3.LUT R32, R17, 0xffff, R32, 0xf8, !PT ;  /* 0x0000ffff11207812 */ /* 0x000fe200078ef820 */
[----:B------:R-:W-:Y:S01]  /*8a60*/  FMUL R17, R6, UR19 ;  /* 0x0000001306117c20 */ /* 0x000fe20008400000 */
[----:B------:R-:W-:Y:S01]  /*8a70*/  @!P0 PRMT R7, R22, 0x7604, R45 ;  /* 0x0000760416078816 */ /* 0x000fe2000000002d */
[----:B------:R-:W-:Y:S01]  /*8a80*/  IMAD.SHL.U32 R4, R4, 0x1000000, RZ ;  /* 0x0100000004047824 */ /* 0x000fe200078e00ff */
[----:B------:R-:W-:Y:S02]  /*8a90*/  LOP3.LUT R45, R16, 0xffff, RZ, 0xc0, !PT ;  /* 0x0000ffff102d7812 */ /* 0x000fe400078ec0ff */
[----:B------:R-:W-:Y:S02]  /*8aa0*/  @!P0 IADD3.X R31, PT, PT, R39, UR33, RZ, P1, !PT ;  /* 0x00000021271f8c10 */ /* 0x000fe40008ffe4ff */
[----:B------:R-:W-:Y:S02]  /*8ab0*/  @!P0 LEA R16, P1, R20, UR8, 0x1 ;  /* 0x0000000814108c11 */ /* 0x000fe4000f8208ff */
[----:B------:R-:W-:-:S02]  /*8ac0*/  F2FP.SATFINITE.E4M3.F32.PACK_AB_MERGE_C R47, RZ, R17, RZ ;  /* 0x00000011ff2f723e */ /* 0x000fc400048070ff */
[----:B------:R-:W-:Y:S02]  /*8ad0*/  @!P0 LEA.HI.X R17, R20, UR9, R31, 0x1, P1 ;  /* 0x0000000914118c11 */ /* 0x000fe400088f0c1f */
[----:B------:R-:W-:Y:S02]  /*8ae0*/  LOP3.LUT R36, R21, R4, RZ, 0xfc, !PT ;  /* 0x0000000415247212 */ /* 0x000fe400078efcff */
[C---:B------:R-:W-:Y:S02]  /*8af0*/  @!P0 LEA R22, P1, R38.reuse, UR8, 0x1 ;  /* 0x0000000826168c11 */ /* 0x040fe4000f8208ff */
[C---:B-1----:R-:W-:Y:S02]  /*8b00*/  @!P0 IADD3 R21, P2, PT, R38.reuse, R49, RZ ;  /* 0x0000003126158210 */ /* 0x042fe40007f5e0ff */
[----:B------:R-:W-:Y:S02]  /*8b10*/  LOP3.LUT R31, R23, 0xffff, RZ, 0xc0, !PT ;  /* 0x0000ffff171f7812 */ /* 0x000fe400078ec0ff */
[----:B------:R-:W-:-:S02]  /*8b20*/  @!P0 LEA.HI.X R23, R38, UR9, R39, 0x1, P1 ;  /* 0x0000000926178c11 */ /* 0x000fc400088f0c27 */
[----:B------:R-:W-:Y:S02]  /*8b30*/  @!P0 IADD3.X R40, PT, PT, R39, UR32, RZ, P2, !PT ;  /* 0x0000002027288c10 */ /* 0x000fe400097fe4ff */
[----:B------:R-:W-:Y:S01]  /*8b40*/  @!P0 LEA R20, P1, R21, UR8, 0x1 ;  /* 0x0000000815148c11 */ /* 0x000fe2000f8208ff */
[----:B------:R0:W-:Y:S01]  /*8b50*/  @!P0 STG.E.U16 desc[UR24][R22.64], R37 ;  /* 0x0000002516008986 */ /* 0x0001e2000c101518 */
[----:B------:R-:W-:Y:S02]  /*8b60*/  LOP3.LUT R24, R45, 0xff0000, R24, 0xf8, !PT ;  /* 0x00ff00002d187812 */ /* 0x000fe400078ef818 */
[----:B------:R-:W-:Y:S02]  /*8b70*/  @!P0 LEA.HI.X R21, R21, UR9, R40, 0x1, P1 ;  /* 0x0000000915158c11 */ /* 0x000fe400088f0c28 */
[C---:B------:R-:W-:Y:S01]  /*8b80*/  @!P0 PRMT R45, R47.reuse, 0x7604, R34 ;  /* 0x000076042f2d8816 */ /* 0x040fe20000000022 */
[----:B------:R-:W-:Y:S01]  /*8b90*/  IMAD.U32 R34, R47, 0x10000, RZ ;  /* 0x000100002f227824 */ /* 0x000fe200078e00ff */
[----:B------:R-:W-:Y:S01]  /*8ba0*/  @!P0 IADD3.X R47, PT, PT, R39, UR33, RZ, P3, !PT ;  /* 0x00000021272f8c10 */ /* 0x000fe20009ffe4ff */
[----:B------:R1:W-:Y:S01]  /*8bb0*/  @!P0 STG.E.U16 desc[UR24][R20.64], R41 ;  /* 0x0000002914008986 */ /* 0x0003e2000c101518 */
[----:B------:R-:W-:-:S02]  /*8bc0*/  @!P0 LEA R4, P3, R44, UR6, 0x1 ;  /* 0x000000062c048c11 */ /* 0x000fc4000f8608ff */
[----:B------:R-:W-:Y:S01]  /*8bd0*/  FMNMX3 R8, |R5|, R8, |R10|, !PT ;  /* 0x0000000805087276 */ /* 0x000fe2000780060a */
[----:B------:R1:W-:Y:S01]  /*8be0*/  @!P0 STG.E.U16 desc[UR24][R16.64], R43 ;  /* 0x0000002b10008986 */ /* 0x0003e2000c101518 */
[----:B--2---:R-:W-:Y:S01]  /*8bf0*/  @!P0 IADD3 R51, P2, PT, R38, R51, RZ ;  /* 0x0000003326338210 */ /* 0x004fe20007f5e0ff */
[----:B------:R-:W-:Y:S01]  /*8c00*/  FMUL R10, R10, UR19 ;  /* 0x000000130a0a7c20 */ /* 0x000fe20008400000 */
[----:B------:R-:W-:Y:S02]  /*8c10*/  @!P0 LEA.HI.X R5, R44, UR12, R47, 0x1, P3 ;  /* 0x0000000c2c058c11 */ /* 0x000fe400098f0c2f */
[----:B------:R-:W-:Y:S02]  /*8c20*/  FMNMX3 R40, |R30|, R8, |R9|, !PT ;  /* 0x000000081e287276 */ /* 0x000fe40007800609 */
[----:B------:R-:W-:Y:S02]  /*8c30*/  @!P0 IADD3.X R44, PT, PT, R39, UR32, RZ, P2, !PT ;  /* 0x00000020272c8c10 */ /* 0x000fe400097fe4ff */
[----:B------:R-:W-:-:S02]  /*8c40*/  @!P0 LEA R8, P1, R38, UR6, 0x1 ;  /* 0x0000000626088c11 */ /* 0x000fc4000f8208ff */
[----:B------:R-:W-:Y:S02]  /*8c50*/  @!P0 LEA R30, P2, R51, UR6, 0x1 ;  /* 0x00000006331e8c11 */ /* 0x000fe4000f8408ff */
[----:B------:R-:W-:Y:S02]  /*8c60*/  LOP3.LUT R34, R31, 0xff0000, R34, 0xf8, !PT ;  /* 0x00ff00001f227812 */ /* 0x000fe400078ef822 */
[----:B------:R-:W-:Y:S02]  /*8c70*/  @!P0 LEA.HI.X R31, R51, UR12, R44, 0x1, P2 ;  /* 0x0000000c331f8c11 */ /* 0x000fe400090f0c2c */
[----:B------:R-:W-:Y:S02]  /*8c80*/  @!P0 LEA.HI.X R9, R38, UR12, R39, 0x1, P1 ;  /* 0x0000000c26098c11 */ /* 0x000fe400088f0c27 */
[----:B0-----:R-:W-:Y:S01]  /*8c90*/  F2FP.SATFINITE.E4M3.F32.PACK_AB_MERGE_C R23, RZ, R10, RZ ;  /* 0x0000000aff17723e */ /* 0x001fe200048070ff */
[----:B-1----:R-:W-:Y:S06]  /*8ca0*/  @P0 BRA `(.L_x_6154) ;  /* 0x0000000000200947 */ /* 0x002fec0003800000 */
        /* <DEDUP_REMOVED lines=8> */
.L_x_6154:
[----:B------:R-:W-:Y:S05]  /*8d30*/  BSYNC.RECONVERGENT B0 ;  /* 0x0000000000007941 */ /* 0x000fea0003800200 */
.L_x_6153:
[----:B------:R1:W-:Y:S01]  /*8d40*/  @!P0 STG.E.U16 desc[UR24][R8.64], R3 ;  /* 0x0000000308008986 */ /* 0x0003e2000c101518 */
[----:B------:R-:W-:Y:S01]  /*8d50*/  FMUL R10, R2, UR19 ;  /* 0x00000013020a7c20 */ /* 0x000fe20008400000 */
[----:B0-----:R-:W-:Y:S01]  /*8d60*/  FMUL R17, R13, UR19 ;  /* 0x000000130d117c20 */ /* 0x001fe20008400000 */
[----:B------:R-:W-:Y:S01]  /*8d70*/  BSSY.RECONVERGENT B0, `(.L_x_6155) ;  /* 0x000000f000007945 */ /* 0x000fe20003800200 */
[----:B------:R1:W-:Y:S01]  /*8d80*/  @!P0 STG.E.U16 desc[UR24][R30.64], R7 ;  /* 0x000000071e008986 */ /* 0x0003e2000c101518 */
[----:B------:R-:W-:Y:S02]  /*8d90*/  LOP3.LUT R16, RZ, R58, RZ, 0x33, !PT ;  /* 0x0000003aff107212 */ /* 0x000fe400078e33ff */
[----:B------:R-:W-:Y:S01]  /*8da0*/  F2FP.SATFINITE.E4M3.F32.PACK_AB_MERGE_C R20, RZ, R10, RZ ;  /* 0x0000000aff14723e */ /* 0x000fe200048070ff */
[----:B------:R1:W-:Y:S01]  /*8db0*/  @!P0 STG.E.U16 desc[UR24][R4.64], R45 ;  /* 0x0000002d04008986 */ /* 0x0003e2000c101518 */
[----:B------:R-:W-:Y:S01]  /*8dc0*/  F2FP.SATFINITE.E4M3.F32.PACK_AB_MERGE_C R21, RZ, R17, RZ ;  /* 0x00000011ff15723e */ /* 0x000fe200048070ff */
[----:B------:R-:W-:Y:S06]  /*8dd0*/  @P0 BRA `(.L_x_6156) ;  /* 0x0000000000200947 */ /* 0x000fec0003800000 */
[----:B-1----:R-:W0:Y:S01]  /*8de0*/  LDC R3, c[0x0][0x3b8] ;  /* 0x0000ee00ff037b82 */ /* 0x002e220000000800 */
[----:B------:R-:W-:Y:S01]  /*8df0*/  UIMAD UR4, UR32, 0x3, URZ ;  /* 0x00000003200478a4 */ /* 0x000fe2000f8e02ff */
[----:B0-----:R-:W-:-:S05]  /*8e00*/  IMAD.WIDE.U32 R38, R3, 0x3, R38 ;  /* 0x0000000303267825 */ /* 0x001fca00078e0026 */
[----:B------:R-:W-:Y:S01]  /*8e10*/  VIADD R3, R39, UR4 ;  /* 0x0000000427037c36 */ /* 0x000fe20008000000 */
[----:B------:R-:W-:-:S04]  /*8e20*/  LEA R4, P0, R38, UR6, 0x1 ;  /* 0x0000000626047c11 */ /* 0x000fc8000f8008ff */
[----:B------:R-:W-:Y:S02]  /*8e30*/  LEA.HI.X R5, R38, UR12, R3, 0x1, P0 ;  /* 0x0000000c26057c11 */ /* 0x000fe400080f0c03 */
[----:B------:R-:W-:-:S05]  /*8e40*/  PRMT R3, R21, 0x7604, R20 ;  /* 0x0000760415037816 */ /* 0x000fca0000000014 */
[----:B------:R0:W-:Y:S02]  /*8e50*/  STG.E.U16 desc[UR24][R4.64], R3 ;  /* 0x0000000304007986 */ /* 0x0001e4000c101518 */
.L_x_6156:
[----:B------:R-:W-:Y:S05]  /*8e60*/  BSYNC.RECONVERGENT B0 ;  /* 0x0000000000007941 */ /* 0x000fea0003800200 */
.L_x_6155:
[----:B------:R-:W2:Y:S01]  /*8e70*/  LDCU.64 UR4, c[0x0][0x3c0] ;  /* 0x00007800ff0477ac */ /* 0x000ea20008000a00 */
[----:B-1----:R-:W-:Y:S01]  /*8e80*/  IMAD.IADD R7, R16, 0x1, R59 ;  /* 0x0000000110077824 */ /* 0x002fe200078e023b */
[----:B0-----:R-:W-:Y:S01]  /*8e90*/  LOP3.LUT R3, R59, 0x1f, RZ, 0xc0, !PT ;  /* 0x0000001f3b037812 */ /* 0x001fe200078ec0ff */
[----:B------:R-:W-:Y:S01]  /*8ea0*/  IMAD.SHL.U32 R5, R14, 0x4, RZ ;  /* 0x000000040e057824 */ /* 0x000fe200078e00ff */
[----:B------:R-:W-:Y:S01]  /*8eb0*/  IADD3 R18, PT, PT, -R18, R59, RZ ;  /* 0x0000003b12127210 */ /* 0x000fe20007ffe1ff */
[----:B------:R-:W-:Y:S01]  /*8ec0*/  IMAD.SHL.U32 R7, R7, 0x4, RZ ;  /* 0x0000000407077824 */ /* 0x000fe200078e00ff */
[----:B------:R-:W-:Y:S01]  /*8ed0*/  FMNMX3 R40, |R19|, R40, |R12|, !PT ;  /* 0x0000002813287276 */ /* 0x000fe2000780060c */
[C---:B------:R-:W-:Y:S01]  /*8ee0*/  VIADD R8, R5.reuse, 0xfffffff8 ;  /* 0xfffffff805087836 */ /* 0x040fe20000000000 */
[----:B------:R-:W-:Y:S01]  /*8ef0*/  LOP3.LUT R5, R5, 0x7c, RZ, 0xc0, !PT ;  /* 0x0000007c05057812 */ /* 0x000fe200078ec0ff */
[----:B------:R-:W-:Y:S01]  /*8f00*/  IMAD.SHL.U32 R18, R18, 0x4, RZ ;  /* 0x0000000412127824 */ /* 0x000fe200078e00ff */
[----:B------:R-:W-:Y:S01]  /*8f10*/  LOP3.LUT R7, R7, 0x7c, RZ, 0xc0, !PT ;  /* 0x0000007c07077812 */ /* 0x000fe200078ec0ff */
[----:B------:R-:W-:Y:S01]  /*8f20*/  IMAD R4, R3, 0x84, R0 ;  /* 0x0000008403047824 */ /* 0x000fe200078e0200 */
[----:B------:R-:W-:Y:S01]  /*8f30*/  LOP3.LUT R9, R8, 0x7c, RZ, 0xc0, !PT ;  /* 0x0000007c08097812 */ /* 0x000fe200078ec0ff */
[----:B------:R-:W-:Y:S01]  /*8f40*/  BSSY.RECONVERGENT B0, `(.L_x_6157) ;  /* 0x0000089000007945 */ /* 0x000fe20003800200 */
[----:B------:R-:W-:Y:S01]  /*8f50*/  FMNMX3 R40, |R11|, R40, |R6|, !PT ;  /* 0x000000280b287276 */ /* 0x000fe20007800606 */
[C---:B------:R-:W-:Y:S01]  /*8f60*/  IMAD.IADD R8, R4.reuse, 0x1, R7 ;  /* 0x0000000104087824 */ /* 0x040fe200078e0207 */
[----:B------:R-:W-:Y:S01]  /*8f70*/  SHF.R.U32.HI R6, RZ, 0x5, R59 ;  /* 0x00000005ff067819 */ /* 0x000fe2000001163b */
[----:B------:R-:W-:Y:S01]  /*8f80*/  IMAD.IADD R10, R4, 0x1, R9 ;  /* 0x00000001040a7824 */ /* 0x000fe200078e0209 */
[----:B------:R-:W-:Y:S01]  /*8f90*/  ISETP.LT.U32.AND P0, PT, R58, UR14, PT ;  /* 0x0000000e3a007c0c */ /* 0x000fe2000bf01070 */
[----:B--2---:R-:W-:Y:S01]  /*8fa0*/  USHF.R.U32.HI UR9, URZ, 0x2, UR5 ;  /* 0x00000002ff097899 */ /* 0x004fe20008011605 */
[----:B------:R-:W-:Y:S01]  /*8fb0*/  LOP3.LUT R17, R18, 0x7c, RZ, 0xc0, !PT ;  /* 0x0000007c12117812 */ /* 0x000fe200078ec0ff */
[----:B------:R-:W-:Y:S01]  /*8fc0*/  USHF.R.U64 UR8, UR4, 0x2, UR5 ;  /* 0x0000000204087899 */ /* 0x000fe20008001205 */
[----:B------:R-:W-:Y:S01]  /*8fd0*/  IADD3 R5, PT, PT, R4, R5, RZ ;  /* 0x0000000504057210 */ /* 0x000fe20007ffe0ff */
[----:B------:R-:W-:Y:S01]  /*8fe0*/  IMAD.SHL.U32 R30, R6, 0x8, RZ ;  /* 0x00000008061e7824 */ /* 0x000fe200078e00ff */
[----:B------:R-:W-:Y:S01]  /*8ff0*/  LOP3.LUT R11, R21, 0xffff, RZ, 0xc0, !PT ;  /* 0x0000ffff150b7812 */ /* 0x000fe200078ec0ff */
[----:B------:R-:W-:Y:S01]  /*9000*/  IMAD.IADD R7, R4, 0x1, R17 ;  /* 0x0000000104077824 */ /* 0x000fe200078e0211 */
[----:B------:R-:W-:Y:S01]  /*9010*/  LOP3.LUT R23, R23, 0xffff, RZ, 0xc0, !PT ;  /* 0x0000ffff17177812 */ /* 0x000fe200078ec0ff */
[----:B------:R-:W-:Y:S01]  /*9020*/  STS [R5], R57 ;  /* 0x0000003905007388 */ /* 0x000fe20000000800 */
[----:B------:R-:W-:Y:S01]  /*9030*/  LOP3.LUT R9, R20, 0xffff, RZ, 0xc0, !PT ;  /* 0x0000ffff14097812 */ /* 0x000fe200078ec0ff */
[----:B------:R-:W-:Y:S01]  /*9040*/  IMAD.SHL.U32 R11, R11, 0x1000000, RZ ;  /* 0x010000000b0b7824 */ /* 0x000fe200078e00ff */
[----:B------:R-:W-:Y:S01]  /*9050*/  USHF.L.U64.HI UR18, UR8, 0x1, UR9 ;  /* 0x0000000108127899 */ /* 0x000fe20008010209 */
[----:B------:R-:W-:Y:S01]  /*9060*/  STS [R8], R29 ;  /* 0x0000001d08007388 */ /* 0x000fe20000000800 */
[----:B------:R-:W-:Y:S01]  /*9070*/  SHF.L.U32 R9, R9, 0x18, RZ ;  /* 0x0000001809097819 */ /* 0x000fe200000006ff */
[----:B------:R-:W-:Y:S01]  /*9080*/  IMAD.SHL.U32 R23, R23, 0x1000000, RZ ;  /* 0x0100000017177824 */ /* 0x000fe200078e00ff */
[----:B------:R-:W-:Y:S01]  /*9090*/  USHF.L.U32 UR15, UR8, 0x1, URZ ;  /* 0x00000001080f7899 */ /* 0x000fe200080006ff */
[----:B------:R0:W-:Y:S01]  /*90a0*/  STS [R10], R15 ;  /* 0x0000000f0a007388 */ /* 0x0001e20000000800 */
[----:B------:R-:W-:-:S02]  /*90b0*/  LOP3.LUT R32, R32, R9, RZ, 0xfc, !PT ;  /* 0x0000000920207212 */ /* 0x000fc400078efcff */
[----:B------:R-:W-:Y:S01]  /*90c0*/  LOP3.LUT R12, R34, R11, RZ, 0xfc, !PT ;  /* 0x0000000b220c7212 */ /* 0x000fe200078efcff */
[----:B------:R1:W-:Y:S01]  /*90d0*/  STS [R7], R36 ;  /* 0x0000002407007388 */ /* 0x0003e20000000800 */
[----:B------:R-:W-:Y:S01]  /*90e0*/  FMNMX3 R2, |R2|, R40, |R13|, !PT ;  /* 0x0000002802027276 */ /* 0x000fe2000780060d */
[----:B------:R-:W-:Y:S01]  /*90f0*/  VIADD R11, R16, UR14 ;  /* 0x0000000e100b7c36 */ /* 0x000fe20008000000 */
[----:B------:R-:W-:Y:S01]  /*9100*/  LOP3.LUT R24, R24, R23, RZ, 0xfc, !PT ;  /* 0x0000001718187212 */ /* 0x000fe200078efcff */
[----:B------:R-:W-:Y:S01]  /*9110*/  IMAD R13, R3, 0x84, RZ ;  /* 0x00000084030d7824 */ /* 0x000fe200078e02ff */
[----:B------:R-:W-:Y:S01]  /*9120*/  IADD3 R9, PT, PT, -R58, UR14, RZ ;  /* 0x0000000e3a097c10 */ /* 0x000fe2000fffe1ff */
[C---:B0-----:R-:W-:Y:S02]  /*9130*/  IMAD R15, R30.reuse, UR9, RZ ;  /* 0x000000091e0f7c24 */ /* 0x041fe4000f8e02ff */
[----:B------:R-:W-:-:S05]  /*9140*/  IMAD.WIDE.U32 R30, R30, UR8, RZ ;  /* 0x000000081e1e7c25 */ /* 0x000fca000f8e00ff */
[----:B------:R-:W-:Y:S01]  /*9150*/  IADD3 R15, PT, PT, R31, R15, RZ ;  /* 0x0000000f1f0f7210 */ /* 0x000fe20007ffe0ff */
[----:B------:R-:W-:Y:S06]  /*9160*/  BAR.SYNC.DEFER_BLOCKING 0x0 ;  /* 0x0000000000007b1d */ /* 0x000fec0000010000 */
[----:B-1----:R-:W-:Y:S05]  /*9170*/  @!P0 BRA `(.L_x_6158) ;  /* 0x0000000400948947 */ /* 0x002fea0003800000 */
        /* <DEDUP_REMOVED lines=12> */
[----:B------:R-:W-:Y:S02]  /*9240*/  IMAD.MOV.U32 R31, RZ, RZ, R14 ;  /* 0x000000ffff1f7224 */ /* 0x000fe400078e000e */
[----:B------:R-:W-:Y:S01]  /*9250*/  IMAD.MOV.U32 R38, RZ, RZ, R30 ;  /* 0x000000ffff267224 */ /* 0x000fe200078e001e */
[----:B------:R-:W-:Y:S01]  /*9260*/  IADD3 R37, PT, PT, R17, 0x8, R0 ;  /* 0x0000000811257810 */ /* 0x000fe20007ffe000 */
[----:B------:R-:W-:Y:S01]  /*9270*/  IMAD.MOV.U32 R40, RZ, RZ, R15 ;  /* 0x000000ffff287224 */ /* 0x000fe200078e000f */
[----:B------:R-:W-:-:S07]  /*9280*/  IADD3 R36, PT, PT, -R29, RZ, RZ ;  /* 0x000000ff1d247210 */ /* 0x000fce0007ffe1ff */
.L_x_6161:
[C---:B0-----:R-:W-:Y:S01]  /*9290*/  VIADD R16, R31.reuse, 0xffffffff ;  /* 0xffffffff1f107836 */ /* 0x041fe20000000000 */
[C---:B------:R-:W-:Y:S01]  /*92a0*/  IADD3 R17, PT, PT, R31.reuse, 0x1e, RZ ;  /* 0x0000001e1f117810 */ /* 0x040fe20007ffe0ff */
[C---:B------:R-:W-:Y:S01]  /*92b0*/  VIADD R18, R31.reuse, 0x1d ;  /* 0x0000001d1f127836 */ /* 0x040fe20000000000 */
[----:B------:R-:W-:Y:S01]  /*92c0*/  LOP3.LUT R19, R31, 0x1f, RZ, 0xc0, !PT ;  /* 0x0000001f1f137812 */ /* 0x000fe200078ec0ff */
[----:B------:R-:W-:Y:S01]  /*92d0*/  VIADD R36, R36, 0x4 ;  /* 0x0000000424247836 */ /* 0x000fe20000000000 */
        /* <DEDUP_REMOVED lines=25> */
[----:B------:R-:W-:Y:S02]  /*9470*/  IADD3 R40, P6, PT, R23, UR15, RZ ;  /* 0x0000000f17287c10 */ /* 0x000fe4000ffde0ff */
[----:B------:R-:W-:-:S02]  /*9480*/  @!P2 IADD3.X R22, PT, PT, RZ, R31, RZ, P5, !PT ;  /* 0x0000001fff16a210 */ /* 0x000fc40002ffe4ff */
[----:B------:R-:W-:Y:S02]  /*9490*/  @!P2 LEA R20, P5, R21, UR10, 0x2 ;  /* 0x0000000a1514ac11 */ /* 0x000fe4000f8a10ff */
[----:B------:R-:W-:Y:S02]  /*94a0*/  IADD3.X R42, PT, PT, R31, UR18, RZ, P6, !PT ;  /* 0x000000121f2a7c10 */ /* 0x000fe4000b7fe4ff */
[----:B------:R-:W-:Y:S02]  /*94b0*/  @!P2 LEA.HI.X R21, R21, UR11, R22, 0x2, P5 ;  /* 0x0000000b1515ac11 */ /* 0x000fe4000a8f1416 */
[C---:B------:R-:W-:Y:S02]  /*94c0*/  @!P1 IADD3 R23, P5, PT, R47.reuse, R40, RZ ;  /* 0x000000282f179210 */ /* 0x040fe40007fbe0ff */
[----:B------:R-:W-:-:S03]  /*94d0*/  IADD3 R31, PT, PT, R47, 0x1f, RZ ;  /* 0x0000001f2f1f7810 */ /* 0x000fc60007ffe0ff */
        /* <DEDUP_REMOVED lines=11> */
.L_x_6160:
[----:B------:R-:W-:Y:S05]  /*9590*/  BSYNC.RECONVERGENT B1 ;  /* 0x0000000000017941 */ /* 0x000fea0003800200 */
.L_x_6159:
        /* <DEDUP_REMOVED lines=35> */
.L_x_6158:
[----:B------:R-:W-:Y:S05]  /*97d0*/  BSYNC.RECONVERGENT B0 ;  /* 0x0000000000007941 */ /* 0x000fea0003800200 */
.L_x_6157:
        /* <DEDUP_REMOVED lines=18> */
[----:B------:R-:W-:Y:S02]  /*9900*/  HFMA2 R29, -RZ, RZ, 0, 0 ;  /* 0x00000000ff1d7431 */ /* 0x000fe400000001ff */
[----:B------:R-:W-:Y:S01]  /*9910*/  IMAD.MOV.U32 R28, RZ, RZ, R14 ;  /* 0x000000ffff1c7224 */ /* 0x000fe200078e000e */
[----:B------:R-:W-:-:S04]  /*9920*/  LOP3.LUT R26, R26, 0x3, RZ, 0xc0, !PT ;  /* 0x000000031a1a7812 */ /* 0x000fc800078ec0ff */
[----:B------:R-:W-:-:S03]  /*9930*/  ISETP.NE.AND P0, PT, R26, RZ, PT ;  /* 0x000000ff1a00720c */ /* 0x000fc60003f05270 */
[----:B------:R-:W-:Y:S10]  /*9940*/  @!P1 BRA `(.L_x_6165) ;  /* 0x0000000000d49947 */ /* 0x000ff40003800000 */
[----:B01----:R-:W-:Y:S01]  /*9950*/  IMAD R17, R6, 0x10, R13 ;  /* 0x0000001006117824 */ /* 0x003fe200078e020d */
[----:B------:R-:W-:Y:S01]  /*9960*/  IADD3 R29, PT, PT, R9, -R26, RZ ;  /* 0x8000001a091d7210 */ /* 0x000fe20007ffe0ff */
[----:B------:R-:W-:-:S03]  /*9970*/  IMAD.MOV.U32 R28, RZ, RZ, R14 ;  /* 0x000000ffff1c7224 */ /* 0x000fc600078e000e */
[----:B------:R-:W-:Y:S01]  /*9980*/  IADD3 R32, PT, PT, R17, 0x8, R0 ;  /* 0x0000000811207810 */ /* 0x000fe20007ffe000 */
[----:B------:R-:W-:-:S07]  /*9990*/  IMAD.MOV R31, RZ, RZ, -R29 ;  /* 0x000000ffff1f7224 */ /* 0x000fce00078e0a1d */
.L_x_6166:
[C---:B---3--:R-:W-:Y:S01]  /*99a0*/  IADD3 R16, PT, PT, R28.reuse, -0x1, RZ ;  /* 0xffffffff1c107810 */ /* 0x048fe20007ffe0ff */
[C---:B------:R-:W-:Y:S01]  /*99b0*/  VIADD R17, R28.reuse, 0x1e ;  /* 0x0000001e1c117836 */ /* 0x040fe20000000000 */
[C---:B------:R-:W-:Y:S01]  /*99c0*/  LOP3.LUT R19, R28.reuse, 0x1f, RZ, 0xc0, !PT ;  /* 0x0000001f1c137812 */ /* 0x040fe200078ec0ff */
        /* <DEDUP_REMOVED lines=12> */
[----:B------:R-:W1:Y:S01]  /*9a90*/  @!P3 LDS R39, [R32+-0x4] ;  /* 0xfffffc002027b984 */ /* 0x000e620000000800 */
[----:B------:R-:W-:Y:S02]  /*9aa0*/  @!P4 IADD3.X R18, PT, PT, RZ, R15, RZ, P6, !PT ;  /* 0x0000000fff12c210 */ /* 0x000fe400037fe4ff */
        /* <DEDUP_REMOVED lines=8> */
[----:B------:R-:W-:Y:S02]  /*9b30*/  IADD3 R30, P6, PT, R30, UR15, RZ ;  /* 0x0000000f1e1e7c10 */ /* 0x000fe4000ffde0ff */
[----:B------:R-:W-:Y:S02]  /*9b40*/  @!P3 LEA.HI.X R19, R15, UR6, R20, 0x2, P5 ;  /* 0x000000060f13bc11 */ /* 0x000fe4000a8f1414 */
[----:B------:R-:W-:Y:S02]  /*9b50*/  IADD3.X R23, PT, PT, R21, UR18, RZ, P6, !PT ;  /* 0x0000001215177c10 */ /* 0x000fe4000b7fe4ff */
[----:B------:R-:W-:Y:S02]  /*9b60*/  @!P2 IADD3 R15, P5, PT, R45, R30, RZ ;  /* 0x0000001e2d0fa210 */ /* 0x000fe40007fbe0ff */
        /* <DEDUP_REMOVED lines=19> */
.L_x_6165:
[----:B------:R-:W-:Y:S05]  /*9ca0*/  BSYNC.RECONVERGENT B1 ;  /* 0x0000000000017941 */ /* 0x000fea0003800200 */
.L_x_6164:
[----:B------:R-:W-:Y:S05]  /*9cb0*/  @!P0 BRA `(.L_x_6163) ;  /* 0x0000000000888947 */ /* 0x000fea0003800000 */
[----:B01-3--:R-:W-:Y:S01]  /*9cc0*/  LOP3.LUT R17, R28, 0x1f, RZ, 0xc0, !PT ;  /* 0x0000001f1c117812 */ /* 0x00bfe200078ec0ff */
        /* <DEDUP_REMOVED lines=33> */
.L_x_6163:
[----:B------:R-:W-:Y:S05]  /*9ee0*/  BSYNC.RECONVERGENT B0 ;  /* 0x0000000000007941 */ /* 0x000fea0003800200 */
.L_x_6162:
[----:B------:R-:W-:Y:S01]  /*9ef0*/  BAR.SYNC.DEFER_BLOCKING 0x0 ;  /* 0x0000000000007b1d */ /* 0x000fe20000010000 */
[C---:B------:R-:W-:Y:S02]  /*9f00*/  ISETP.LT.U32.AND P0, PT, R58.reuse, UR14, PT ;  /* 0x0000000e3a007c0c */ /* 0x040fe4000bf01070 */
[----:B0123--:R-:W-:-:S03]  /*9f10*/  IADD3 R16, PT, PT, R58, 0x1, R58 ;  /* 0x000000013a107810 */ /* 0x00ffc60007ffe03a */
[----:B------:R-:W-:Y:S02]  /*9f20*/  BSSY.RECONVERGENT B0, `(.L_x_6167) ;  /* 0x000006f000007945 */ /* 0x000fe40003800200 */
[C---:B------:R-:W-:Y:S02]  /*9f30*/  IMAD R15, R16.reuse, UR9, RZ ;  /* 0x00000009100f7c24 */ /* 0x040fe4000f8e02ff */
        /* <DEDUP_REMOVED lines=18> */
[----:B------:R-:W-:Y:S01]  /*a060*/  IMAD R19, R6, 0x10, R13 ;  /* 0x0000001006137824 */ /* 0x000fe200078e020d */
[----:B------:R-:W-:Y:S01]  /*a070*/  MOV R25, R14 ;  /* 0x0000000e00197202 */ /* 0x000fe20000000f00 */
[----:B------:R-:W-:Y:S02]  /*a080*/  IMAD.IADD R17, R9, 0x1, -R24 ;  /* 0x0000000109117824 */ /* 0x000fe400078e0a18 */
[----:B------:R-:W-:Y:S01]  /*a090*/  IMAD.MOV.U32 R32, RZ, RZ, R16 ;  /* 0x000000ffff207224 */ /* 0x000fe200078e0010 */
[----:B------:R-:W-:Y:S01]  /*a0a0*/  IADD3 R30, PT, PT, R19, 0x8, R0 ;  /* 0x00000008131e7810 */ /* 0x000fe20007ffe000 */
[----:B------:R-:W-:Y:S01]  /*a0b0*/  IMAD.MOV.U32 R34, RZ, RZ, R15 ;  /* 0x000000ffff227224 */ /* 0x000fe200078e000f */
[----:B------:R-:W-:-:S07]  /*a0c0*/  IADD3 R26, PT, PT, -R17, RZ, RZ ;  /* 0x000000ff111a7210 */ /* 0x000fce0007ffe1ff */
.L_x_6171:
        /* <DEDUP_REMOVED lines=48> */
.L_x_6170:
[----:B------:R-:W-:Y:S05]  /*a3d0*/  BSYNC.RECONVERGENT B1 ;  /* 0x0000000000017941 */ /* 0x000fea0003800200 */
.L_x_6169:
        /* <DEDUP_REMOVED lines=35> */
.L_x_6168:
[----:B------:R-:W-:Y:S05]  /*a610*/  BSYNC.RECONVERGENT B0 ;  /* 0x0000000000007941 */ /* 0x000fea0003800200 */
.L_x_6167:
        /* <DEDUP_REMOVED lines=12> */
[----:B--2---:R-:W-:-:S03]  /*a6e0*/  HFMA2 R5, -RZ, RZ, 0, 0 ;  /* 0x00000000ff057431 */ /* 0x004fc600000001ff */
[----:B------:R-:W-:-:S04]  /*a6f0*/  LOP3.LUT R22, R22, 0x3, RZ, 0xc0, !PT ;  /* 0x0000000316167812 */ /* 0x000fc800078ec0ff */
[----:B------:R-:W-:-:S03]  /*a700*/  ISETP.NE.AND P0, PT, R22, RZ, PT ;  /* 0x000000ff1600720c */ /* 0x000fc60003f05270 */
[----:B------:R-:W-:Y:S10]  /*a710*/  @!P1 BRA `(.L_x_6175) ;  /* 0x0000000000d09947 */ /* 0x000ff40003800000 */
[----:B------:R-:W-:Y:S02]  /*a720*/  IMAD R7, R6, 0x10, R13 ;  /* 0x0000001006077824 */ /* 0x000fe400078e020d */
[----:B------:R-:W-:-:S03]  /*a730*/  IMAD.IADD R5, R9, 0x1, -R22 ;  /* 0x0000000109057824 */ /* 0x000fc600078e0a16 */
[----:B------:R-:W-:Y:S02]  /*a740*/  IADD3 R7, PT, PT, R7, 0x8, R0 ;  /* 0x0000000807077810 */ /* 0x000fe40007ffe000 */
[----:B------:R-:W-:-:S07]  /*a750*/  IADD3 R0, PT, PT, -R5, RZ, RZ ;  /* 0x000000ff05007210 */ /* 0x000fce0007ffe1ff */
.L_x_6176:
[C---:B0-----:R-:W-:Y:S01]  /*a760*/  VIADD R8, R14.reuse, 0xffffffff ;  /* 0xffffffff0e087836 */ /* 0x041fe20000000000 */
[C---:B------:R-:W-:Y:S01]  /*a770*/  LOP3.LUT R11, R14.reuse, 0x1f, RZ, 0xc0, !PT ;  /* 0x0000001f0e0b7812 */ /* 0x040fe200078ec0ff */
[C---:B------:R-:W-:Y:S01]  /*a780*/  VIADD R9, R14.reuse, 0x1d ;  /* 0x0000001d0e097836 */ /* 0x040fe20000000000 */
[----:B------:R-:W-:Y:S01]  /*a790*/  IADD3 R14, PT, PT, R14, 0x1e, RZ ;  /* 0x0000001e0e0e7810 */ /* 0x000fe20007ffe0ff */
[----:B------:R-:W-:Y:S01]  /*a7a0*/  VIADD R0, R0, 0x4 ;  /* 0x0000000400007836 */ /* 0x000fe20000000000 */
[----:B------:R-:W-:Y:S02]  /*a7b0*/  LOP3.LUT R13, R8, 0x1f, RZ, 0xc0, !PT ;  /* 0x0000001f080d7812 */ /* 0x000fe400078ec0ff */
[----:B-1----:R-:W-:Y:S02]  /*a7c0*/  LOP3.LUT R19, R14, 0x1f, RZ, 0xc0, !PT ;  /* 0x0000001f0e137812 */ /* 0x002fe400078ec0ff */
        /* <DEDUP_REMOVED lines=23> */
[----:B------:R-:W-:-:S02]  /*a940*/  IADD3 R16, P6, PT, R16, UR15, RZ ;  /* 0x0000000f10107c10 */ /* 0x000fc4000ffde0ff */
[----:B------:R-:W-:Y:S02]  /*a950*/  @!P2 IADD3.X R14, PT, PT, RZ, R15, RZ, P5, !PT ;  /* 0x0000000fff0ea210 */ /* 0x000fe40002ffe4ff */
[----:B------:R-:W-:Y:S02]  /*a960*/  @!P2 LEA R12, P5, R13, UR4, 0x2 ;  /* 0x000000040d0cac11 */ /* 0x000fe4000f8a10ff */
        /* <DEDUP_REMOVED lines=9> */
[----:B------:R-:W-:-:S02]  /*aa00*/  ISETP.NE.AND P2, PT, R0, RZ, PT ;  /* 0x000000ff0000720c */ /* 0x000fc40003f45270 */
[----:B------:R-:W-:Y:S01]  /*aa10*/  IADD3 R14, PT, PT, R27, 0x1f, RZ ;  /* 0x0000001f1b0e7810 */ /* 0x000fe20007ffe0ff */
[----:B----4-:R0:W-:Y:S01]  /*aa20*/  @!P1 STG.E desc[UR24][R18.64], R25 ;  /* 0x0000001912009986 */ /* 0x0101e2000c101918 */
[----:B------:R-:W-:-:S04]  /*aa30*/  IADD3 R16, P1, PT, R16, UR15, RZ ;  /* 0x0000000f10107c10 */ /* 0x000fc8000ff3e0ff */
[----:B------:R-:W-:-:S05]  /*aa40*/  IADD3.X R15, PT, PT, R20, UR18, RZ, P1, !PT ;  /* 0x00000012140f7c10 */ /* 0x000fca0008ffe4ff */
[----:B------:R-:W-:Y:S05]  /*aa50*/  @P2 BRA `(.L_x_6176) ;  /* 0xfffffffc00402947 */ /* 0x000fea000383ffff */
.L_x_6175:
[----:B------:R-:W-:Y:S05]  /*aa60*/  BSYNC.RECONVERGENT B1 ;  /* 0x0000000000017941 */ /* 0x000fea0003800200 */
.L_x_6174:
        /* <DEDUP_REMOVED lines=35> */
.L_x_6173:
[----:B------:R-:W-:Y:S05]  /*aca0*/  BSYNC.RECONVERGENT B0 ;  /* 0x0000000000007941 */ /* 0x000fea0003800200 */
.L_x_6172:
[----:B------:R-:W4:Y:S02]  /*acb0*/  LDCU.64 UR4, c[0x0][0x3a8] ;  /* 0x00007500ff0477ac */ /* 0x000f240008000a00 */
[----:B----4-:R-:W-:-:S04]  /*acc0*/  UISETP.NE.U32.AND UP0, UPT, UR4, URZ, UPT ;  /* 0x000000ff0400728c */ /* 0x010fc8000bf05070 */
[----:B------:R-:W-:Y:S01]  /*acd0*/  UISETP.NE.AND.EX UP0, UPT, UR5, URZ, UPT, UP0 ;  /* 0x000000ff0500728c */ /* 0x000fe2000bf05300 */
[----:B------:R-:W-:Y:S08]  /*ace0*/  BAR.SYNC.DEFER_BLOCKING 0x0 ;  /* 0x0000000000007b1d */ /* 0x000ff00000010000 */
[----:B------:R-:W-:Y:S05]  /*acf0*/  BRA.U !UP0, `(.L_x_6177) ;  /* 0x0000000108a07547 */ /* 0x000fea000b800000 */
[----:B0-23--:R-:W0:Y:S01]  /*ad00*/  SHFL.DOWN PT, R5, R2, 0x10, 0x1f ;  /* 0x0a001f0002057f89 */ /* 0x00de2200000e0000 */
[----:B------:R-:W-:Y:S01]  /*ad10*/  ISETP.NE.AND P0, PT, R3, RZ, PT ;  /* 0x000000ff0300720c */ /* 0x000fe20003f05270 */
[----:B------:R-:W-:-:S12]  /*ad20*/  BSSY B0, `(.L_x_6177) ;  /* 0x0000025000007945 */ /* 0x000fd80003800000 */
[----:B------:R-:W2:Y:S01]  /*ad30*/  @!P0 S2R R8, SR_CgaCtaId ;  /* 0x0000000000088919 */ /* 0x000ea20000008800 */
[----:B------:R-:W-:Y:S02]  /*ad40*/  @!P0 MOV R9, 0x400 ;  /* 0x0000040000098802 */ /* 0x000fe40000000f00 */
[----:B0-----:R-:W-:-:S05]  /*ad50*/  FMNMX R5, R2, R5, !PT ;  /* 0x0000000502057209 */ /* 0x001fca0007800000 */
        /* <DEDUP_REMOVED lines=28> */
.L_x_6185:
[----:B------:R-:W-:Y:S02]  /*af20*/  ISETP.NE.AND P0, PT, R59, RZ, PT ;  /* 0x000000ff3b00720c */ /* 0x000fe40003f05270 */
[----:B--2---:R-:W-:-:S11]  /*af30*/  FMNMX R5, R2, R5, !PT ;  /* 0x0000000502057209 */ /* 0x004fd60007800000 */
[----:B------:R-:W-:Y:S05]  /*af40*/  @P0 BRA `(.L_x_6178) ;  /* 0x0000000000080947 */ /* 0x000fea0003800000 */
[----:B0-----:R-:W0:Y:S02]  /*af50*/  LDC.64 R2, c[0x0][0x3a8] ;  /* 0x0000ea00ff027b82 */ /* 0x001e240000000a00 */
[----:B0-----:R2:W-:Y:S02]  /*af60*/  REDG.E.MAX.S32.STRONG.GPU desc[UR24][R2.64], R5 ;  /* 0x000000050200798e */ /* 0x0015e4000d12e318 */
.L_x_6178:
[----:B------:R-:W-:Y:S05]  /*af70*/  BSYNC B0 ;  /* 0x0000000000007941 */ /* 0x000fea0003800000 */
.L_x_6177:
        /* <DEDUP_REMOVED lines=12> */
[----:B0123--:R-:W-:Y:S05]  /*b040*/  CALL.REL.NOINC `($__internal_181_$__cuda_sm20_rcp_rn_f32_slowpath) ;  /* 0x0000000400987944 */ /* 0x00ffea0003c00000 */
[----:B------:R-:W-:Y:S05]  /*b050*/  BRA `(.L_x_6181) ;  /* 0x0000000000147947 */ /* 0x000fea0003800000 */
.L_x_6180:
[----:B------:R-:W4:Y:S01]  /*b060*/  MUFU.RCP R65, UR19 ;  /* 0x0000001300417d08 */ /* 0x000f220008001000 */
[----:B------:R-:W-:-:S05]  /*b070*/  MOV R0, UR19 ;  /* 0x0000001300007c02 */ /* 0x000fca0008000f00 */
[----:B----4-:R-:W-:-:S04]  /*b080*/  FFMA R0, R65, R0, -1 ;  /* 0xbf80000041007423 */ /* 0x010fc80000000000 */
[----:B------:R-:W-:-:S04]  /*b090*/  FADD.FTZ R0, -R0, -RZ ;  /* 0x800000ff00007221 */ /* 0x000fc80000010100 */
[----:B------:R-:W-:-:S07]  /*b0a0*/  FFMA R65, R65, R0, R65 ;  /* 0x0000000041417223 */ /* 0x000fce0000000041 */
.L_x_6181:
[----:B0-2---:R-:W0:Y:S02]  /*b0b0*/  LDC.64 R2, c[0x0][0x3b0] ;  /* 0x0000ec00ff027b82 */ /* 0x005e240000000a00 */
[----:B0-----:R-:W-:Y:S01]  /*b0c0*/  STG.E desc[UR24][R2.64], R65 ;  /* 0x0000004102007986 */ /* 0x001fe2000c101918 */
[----:B------:R-:W-:Y:S05]  /*b0d0*/  EXIT ;  /* 0x000000000000794d */ /* 0x000fea0003800000 */
.L_x_6179:
[----:B------:R-:W-:Y:S01]  /*b0e0*/  IMAD.MOV.U32 R7, RZ, RZ, 0x4 ;  /* 0x00000004ff077424 */ /* 0x000fe200078e00ff */
[----:B------:R-:W-:Y:S01]  /*b0f0*/  MOV R4, 0xffffffff ;  /* 0xffffffff00047802 */ /* 0x000fe20000000f00 */
[----:B------:R-:W-:-:S07]  /*b100*/  IMAD.MOV.U32 R9, RZ, RZ, 0x1f ;  /* 0x0000001fff097424 */ /* 0x000fce00078e00ff */
[----:B012---:R-:W-:Y:S05]  /*b110*/  WARPSYNC.COLLECTIVE R4, `(.L_x_6182) ;  /* 0x0000000004087348 */ /* 0x007fea0003c00000 */
[----:B--2---:R2:W3:Y:S02]  /*b120*/  SHFL.DOWN P0, R5, R0, R7, R9 ;  /* 0x0800000700057389 */ /* 0x0044e40000000009 */
[----:B0123--:R-:W-:Y:S05]  /*b130*/  ENDCOLLECTIVE ;  /* 0x000000000000791b */ /* 0x00ffea0003800000 */
.L_x_6182:
[----:B------:R-:W-:Y:S02]  /*b140*/  HFMA2 R7, -RZ, RZ, 0, 1.1920928955078125e-07 ;  /* 0x00000002ff077431 */ /* 0x000fe400000001ff */
[----:B------:R-:W-:-:S05]  /*b150*/  IMAD.MOV.U32 R3, RZ, RZ, R5 ;  /* 0x000000ffff037224 */ /* 0x000fca00078e0005 */
[----:B------:R-:W-:-:S05]  /*b160*/  FMNMX R3, R3, R0, !PT ;  /* 0x0000000003037209 */ /* 0x000fca0007800000 */
[----:B------:R-:W-:-:S07]  /*b170*/  IMAD.MOV.U32 R0, RZ, RZ, R3 ;  /* 0x000000ffff007224 */ /* 0x000fce00078e0003 */
[----:B------:R-:W-:Y:S05]  /*b180*/  WARPSYNC.COLLECTIVE R4, `(.L_x_6183) ;  /* 0x0000000004087348 */ /* 0x000fea0003c00000 */
[----:B------:R0:W1:Y:S02]  /*b190*/  SHFL.DOWN P0, R5, R0, R7, R9 ;  /* 0x0800000700057389 */ /* 0x0000640000000009 */
[----:B01----:R-:W-:Y:S05]  /*b1a0*/  ENDCOLLECTIVE ;  /* 0x000000000000791b */ /* 0x003fea0003800000 */
.L_x_6183:
[----:B------:R-:W-:Y:S01]  /*b1b0*/  MOV R7, 0x1 ;  /* 0x0000000100077802 */ /* 0x000fe20000000f00 */
[----:B------:R-:W-:-:S05]  /*b1c0*/  IMAD.MOV.U32 R2, RZ, RZ, R5 ;  /* 0x000000ffff027224 */ /* 0x000fca00078e0005 */
[----:B------:R-:W-:-:S05]  /*b1d0*/  FMNMX R2, R3, R2, !PT ;  /* 0x0000000203027209 */ /* 0x000fca0007800000 */
[----:B------:R-:W-:-:S07]  /*b1e0*/  IMAD.MOV.U32 R0, RZ, RZ, R2 ;  /* 0x000000ffff007224 */ /* 0x000fce00078e0002 */
[----:B------:R-:W-:Y:S05]  /*b1f0*/  WARPSYNC.COLLECTIVE R4, `(.L_x_6184) ;  /* 0x0000000004087348 */ /* 0x000fea0003c00000 */
[----:B------:R0:W1:Y:S02]  /*b200*/  SHFL.DOWN P0, R5, R0, R7, R9 ;  /* 0x0800000700057389 */ /* 0x0000640000000009 */
[----:B01----:R-:W-:Y:S05]  /*b210*/  ENDCOLLECTIVE ;  /* 0x000000000000791b */ /* 0x003fea0003800000 */
.L_x_6184:
[----:B------:R-:W-:Y:S05]  /*b220*/  BRA `(.L_x_6185) ;  /* 0xfffffffc003c7947 */ /* 0x000fea000383ffff */
        .weak           $__internal_180_$__cuda_sm20_div_u64
        .type           $__internal_180_$__cuda_sm20_div_u64,@function
        .size           $__internal_180_$__cuda_sm20_div_u64,($__internal_181_$__cuda_sm20_rcp_rn_f32_slowpath - $__internal_180_$__cuda_sm20_div_u64)
$__internal_180_$__cuda_sm20_div_u64:
        /* <DEDUP_REMOVED lines=71> */
[----:B------:R-:W-:Y:S11]  /*b6a0*/  RET.REL.NODEC R2 `(_ZN18transformer_engine6detail43dgated_act_cast_transpose_kernel_notalignedILi2ELi4Ef13__nv_bfloat1613__nv_fp8_e4m3NS_5EmptyEXadL_ZNS_5dsiluIffEET_T0_RKS4_EEXadL_ZNS_4siluIffEES6_S7_S9_EEEEvPKT2_SD_PT3_SF_PKT1_PSG_SJ_mmm) ;  /* 0xffffff4802547950 */ /* 0x000ff60003c3ffff */
        .weak           $__internal_181_$__cuda_sm20_rcp_rn_f32_slowpath
        .type           $__internal_181_$__cuda_sm20_rcp_rn_f32_slowpath,@function
        .size           $__internal_181_$__cuda_sm20_rcp_rn_f32_slowpath,(.L_x_29482 - $__internal_181_$__cuda_sm20_rcp_rn_f32_slowpath)
$__internal_181_$__cuda_sm20_rcp_rn_f32_slowpath:
        /* <DEDUP_REMOVED lines=15> */
.L_x_6187:
[----:B------:R-:W-:-:S04]  /*b7a0*/  IADD3 R61, PT, PT, R65, -0xfd, RZ ;  /* 0xffffff03413d7810 */ /* 0x000fc80007ffe0ff */
        /* <DEDUP_REMOVED lines=18> */
[----:B------:R-:W-:Y:S02]  /*b8d0*/  SHF.R.U32.HI R70, RZ, R61, R70 ;  /* 0x0000003dff467219 */ /* 0x000fe40000011646 */
[----:B------:R-:W-:-:S02]  /*b8e0*/  IADD3 R69, PT, PT, -R69, RZ, RZ ;  /* 0x000000ff45457210 */ /* 0x000fc40007ffe1ff */
[C---:B------:R-:W-:Y:S02]  /*b8f0*/  LOP3.LUT P0, RZ, R70.reuse, 0x1, RZ, 0xc0, !PT ;  /* 0x0000000146ff7812 */ /* 0x040fe4000780c0ff */
[----:B------:R-:W-:Y:S02]  /*b900*/  LOP3.LUT P1, RZ, R69, R61, R68, 0xf8, !PT ;  /* 0x0000003d45ff7212 */ /* 0x000fe4000782f844 */
[----:B------:R-:W-:-:S04]  /*b910*/  LOP3.LUT P2, RZ, R70, 0x2, RZ, 0xc0, !PT ;  /* 0x0000000246ff7812 */ /* 0x000fc8000784c0ff */
        /* <DEDUP_REMOVED lines=9> */
.L_x_6189:
[----:B------:R0:W1:Y:S02]  /*b9b0*/  MUFU.RCP R65, R0 ;  /* 0x0000000000417308 */ /* 0x0000640000001000 */
.L_x_6188:
[----:B------:R-:W-:Y:S05]  /*b9c0*/  BSYNC B0 ;  /* 0x0000000000007941 */ /* 0x000fea0003800000 */
.L_x_6186:
[----:B------:R-:W-:-:S04]  /*b9d0*/  IMAD.MOV.U32 R61, RZ, RZ, 0x0 ;  /* 0x00000000ff3d7424 */ /* 0x000fc800078e00ff */
[----:B01----:R-:W-:Y:S05]  /*b9e0*/  RET.REL.NODEC R60 `(_ZN18transformer_engine6detail43dgated_act_cast_transpose_kernel_notalignedILi2ELi4Ef13__nv_bfloat1613__nv_fp8_e4m3NS_5EmptyEXadL_ZNS_5dsiluIffEET_T0_RKS4_EEXadL_ZNS_4siluIffEES6_S7_S9_EEEEvPKT2_SD_PT3_SF_PKT1_PSG_SJ_mmm) ;  /* 0xffffff443c847950 */ /* 0x003fea0003c3ffff */
.L_x_6190:
        /* <DEDUP_REMOVED lines=9> */
.L_x_29482:


//--------------------- .text._ZN18transformer_engine6detail32dgated_act_cast_transpose_kernelILi2ELi4Ef13__nv_bfloat1613__nv_fp8_e4m3NS_5EmptyEXadL_ZNS_5dsiluIffEET_T0_RKS4_EEXadL_ZNS_4siluIffEES6_S7_S9_EEEEvPKT2_SD_PT3_SF_PKT1_PSG_SJ_mmm --------------------------
	.section	.text._ZN18transformer_engine6detail32dgated_act_cast_transpose_kernelILi2ELi4Ef13__nv_bfloat1613__nv_fp8_e4m3NS_5EmptyEXadL_ZNS_5dsiluIffEET_T0_RKS4_EEXadL_ZNS_4siluIffEES6_S7_S9_EEEEvPKT2_SD_PT3_SF_PKT1_PSG_SJ_mmm,"ax",@progbits
	.align	128
        .global         _ZN18transformer_engine6detail32dgated_act_cast_transpose_kernelILi2ELi4Ef13__nv_bfloat1613__nv_fp8_e4m3NS_5EmptyEXadL_ZNS_5dsiluIffEET_T0_RKS4_EEXadL_ZNS_4siluIffEES6_S7_S9_EEEEvPKT2_SD_PT3_SF_PKT1_PSG_SJ_mmm
        .type           _ZN18transformer_engine6detail32dgated_act_cast_transpose_kernelILi2ELi4Ef13__nv_bfloat1613__nv_fp8_e4m3NS_5EmptyEXadL_ZNS_5dsiluIffEET_T0_RKS4_EEXadL_ZNS_4siluIffEES6_S7_S9_EEEEvPKT2_SD_PT3_SF_PKT1_PSG_SJ_mmm,@function
        .size           _ZN18transformer_engine6detail32dgated_act_cast_transpose_kernelILi2ELi4Ef13__nv_bfloat1613__nv_fp8_e4m3NS_5EmptyEXadL_ZNS_5dsiluIffEET_T0_RKS4_EEXadL_ZNS_4siluIffEES6_S7_S9_EEEEvPKT2_SD_PT3_SF_PKT1_PSG_SJ_mmm,(.L_x_29484 - _ZN18transformer_engine6detail32dgated_act_cast_transpose_kernelILi2ELi4Ef13__nv_bfloat1613__nv_fp8_e4m3NS_5EmptyEXadL_ZNS_5dsiluIffEET_T0_RKS4_EEXadL_ZNS_4siluIffEES6_S7_S9_EEEEvPKT2_SD_PT3_SF_PKT1_PSG_SJ_mmm)
        .other          _ZN18transformer_engine6detail32dgated_act_cast_transpose_kernelILi2ELi4Ef13__nv_bfloat1613__nv_fp8_e4m3NS_5EmptyEXadL_ZNS_5dsiluIffEET_T0_RKS4_EEXadL_ZNS_4siluIffEES6_S7_S9_EEEEvPKT2_SD_PT3_SF_PKT1_PSG_SJ_mmm,@"STO_CUDA_ENTRY STV_DEFAULT"
_ZN18transformer_engine6detail32dgated_act_cast_transpose_kernelILi2ELi4Ef13__nv_bfloat1613__nv_fp8_e4m3NS_5EmptyEXadL_ZNS_5dsiluIffEET_T0_RKS4_EEXadL_ZNS_4siluIffEES6_S7_S9_EEEEvPKT2_SD_PT3_SF_PKT1_PSG_SJ_mmm:
.text._ZN18transformer_engine6detail32dgated_act_cast_transpose_kernelILi2ELi4Ef13__nv_bfloat1613__nv_fp8_e4m3NS_5EmptyEXadL_ZNS_5dsiluIffEET_T0_RKS4_EEXadL_ZNS_4siluIffEES6_S7_S9_EEEEvPKT2_SD_PT3_SF_PKT1_PSG_SJ_mmm:
        /* <DEDUP_REMOVED lines=39> */
.L_x_6191:
[----:B------:R-:W-:-:S07]  /*0270*/  MOV R4, 0x290 ;  /* 0x0000029000047802 */ /* 0x000fce0000000f00 */
[----:B------:R-:W-:Y:S05]  /*0280*/  CALL.REL.NOINC `($__internal_182_$__cuda_sm20_div_u64) ;  /* 0x0000008000387944 */ /* 0x000fea0003c00000 */
        /* <DEDUP_REMOVED lines=11> */
.L_x_6192:
        /* <DEDUP_REMOVED lines=19> */
[----:B------:R-:W-:Y:S01]  /*0470*/  IMAD.IADD R8, R73, 0x1, -R72 ;  /* 0x0000000149087824 */ /* 0x000fe200078e0a48 */
[----:B------:R-:W-:Y:S01]  /*0480*/  ULEA.HI.X UR30, UR22, UR15, UR14, 0x1, UP1 ;  /* 0x0000000f161e7291 */ /* 0x000fe200088f0c0e */
[----:B------:R-:W-:-:S03]  /*0490*/  IMAD.WIDE.U32 R14, R9, UR16, RZ ;  /* 0x00000010090e7c25 */ /* 0x000fc6000f8e00ff */
[----:B------:R-:W-:Y:S01]  /*04a0*/  LOP3.LUT R16, R8, 0x1f, RZ, 0xc0, !PT ;  /* 0x0000001f08107812 */ /* 0x000fe200078ec0ff */
[----:B------:R-:W-:-:S03]  /*04b0*/  IMAD R7, R9, UR21, RZ ;  /* 0x0000001509077c24 */ /* 0x000fc6000f8e02ff */
[----:B------:R-:W-:Y:S01]  /*04c0*/  IADD3 R6, P0, PT, R16, R14, RZ ;  /* 0x0000000e10067210 */ /* 0x000fe20007f1e0ff */
[----:B------:R-:W-:-:S04]  /*04d0*/  IMAD.IADD R7, R15, 0x1, R7 ;  /* 0x000000010f077824 */ /* 0x000fc800078e0207 */
[----:B------:R-:W-:Y:S01]  /*04e0*/  IMAD.SHL.U32 R31, R6, 0x4, RZ ;  /* 0x00000004061f7824 */ /* 0x000fe200078e00ff */
[----:B------:R-:W-:-:S04]  /*04f0*/  IADD3.X R5, PT, PT, RZ, R7, RZ, P0, !PT ;  /* 0x00000007ff057210 */ /* 0x000fc800007fe4ff */
        /* <DEDUP_REMOVED lines=9> */
[----:B------:R-:W1:Y:S09]  /*0590*/  LDCU.128 UR8, c[0x0][0x390] ;  /* 0x00007200ff0877ac */ /* 0x000e720008000c00 */
[----:B------:R-:W3:Y:S02]  /*05a0*/  @P0 LDC.64 R2, c[0x0][0x3a0] ;  /* 0x0000e800ff020b82 */ /* 0x000ee40000000a00 */
[----:B---3--:R3:W5:Y:S01]  /*05b0*/  @P0 LDG.E R28, desc[UR28][R2.64] ;  /* 0x0000001c021c0981 */ /* 0x008762000c1e1900 */
[----:B------:R-:W-:Y:S01]  /*05c0*/  VIADD R0, R0, 0x20 ;  /* 0x0000002000007836 */ /* 0x000fe20000000000 */
[----:B------:R-:W-:Y:S01]  /*05d0*/  ULEA UR15, UP1, UR7, UR12, 0x1 ;  /* 0x0000000c070f7291 */ /* 0x000fe2000f8208ff */
[----:B------:R-:W-:Y:S01]  /*05e0*/  IMAD.U32 R27, RZ, RZ, UR16 ;  /* 0x00000010ff1b7e24 */ /* 0x000fe2000f8e00ff */
[----:B------:R-:W-:Y:S01]  /*05f0*/  ULEA.HI.X UR18, UR18, UR23, UR19, 0x7, UP0 ;  /* 0x0000001712127291 */ /* 0x000fe200080f3c13 */
[----:B------:R-:W-:Y:S01]  /*0600*/  LOP3.LUT R75, R73, 0x1f, RZ, 0xc0, !PT ;  /* 0x0000001f494b7812 */ /* 0x000fe200078ec0ff */
[----:B----4-:R-:W-:Y:S01]  /*0610*/  UIMAD UR12, UR6, UR26, URZ ;  /* 0x0000001a060c72a4 */ /* 0x010fe2000f8e02ff */
[----:B0-----:R-:W-:Y:S01]  /*0620*/  LEA R30, R17, R0, 0x18 ;  /* 0x00000000111e7211 */ /* 0x001fe200078ec0ff */
[----:B------:R-:W-:Y:S01]  /*0630*/  ULEA.HI.X UR13, UR7, UR13, UR18, 0x1, UP1 ;  /* 0x0000000d070d7291 */ /* 0x000fe200088f0c12 */
[----:B------:R-:W-:Y:S01]  /*0640*/  IMAD.MOV.U32 R17, RZ, RZ, RZ ;  /* 0x000000ffff117224 */ /* 0x000fe200078e00ff */
[----:B------:R-:W-:Y:S01]  /*0650*/  UIMAD.WIDE.U32 UR6, UR24, UR26, URZ ;  /* 0x0000001a180672a5 */ /* 0x000fe2000f8e00ff */
[----:B---3--:R-:W-:Y:S01]  /*0660*/  IMAD.MOV.U32 R2, RZ, RZ, 0x3bbb989d ;  /* 0x3bbb989dff027424 */ /* 0x008fe200078e00ff */
[----:B------:R-:W-:Y:S01]  /*0670*/  USHF.R.U64 UR23, UR16, 0x1, UR17 ;  /* 0x0000000110177899 */ /* 0x000fe20008001211 */
[----:B------:R-:W-:Y:S01]  /*0680*/  IMAD.MOV.U32 R3, RZ, RZ, 0x437c0000 ;  /* 0x437c0000ff037424 */ /* 0x000fe200078e00ff */
[----:B------:R-:W-:Y:S01]  /*0690*/  USHF.R.U32.HI UR26, URZ, 0x1, UR17 ;  /* 0x00000001ff1a7899 */ /* 0x000fe20008011611 */
[----:B------:R-:W-:Y:S01]  /*06a0*/  BSSY.RECONVERGENT B1, `(.L_x_6193) ;  /* 0x0000071000017945 */ /* 0x000fe20003800200 */
[----:B------:R-:W-:-:S02]  /*06b0*/  USHF.L.U32 UR18, UR23, 0x2, URZ ;  /* 0x0000000217127899 */ /* 0x000fc400080006ff */
[----:B------:R-:W-:Y:S02]  /*06c0*/  USHF.L.U64.HI UR19, UR23, 0x2, UR26 ;  /* 0x0000000217137899 */ /* 0x000fe4000801021a */
[C---:B------:R-:W-:Y:S01]  /*06d0*/  IMAD R25, R9.reuse, UR26, RZ ;  /* 0x0000001a09197c24 */ /* 0x040fe2000f8e02ff */
[----:B------:R-:W-:Y:S01]  /*06e0*/  UIMAD UR24, UR24, UR27, UR12 ;  /* 0x0000001b181872a4 */ /* 0x000fe2000f8e020c */
[----:B------:R-:W-:Y:S01]  /*06f0*/  MOV R20, UR18 ;  /* 0x0000001200147c02 */ /* 0x000fe20008000f00 */
[----:B------:R-:W-:Y:S01]  /*0700*/  USHF.L.U32 UR12, UR6, 0x6, URZ ;  /* 0x00000006060c7899 */ /* 0x000fe200080006ff */
[----:B------:R-:W-:Y:S01]  /*0710*/  IMAD.U32 R21, RZ, RZ, UR19 ;  /* 0x00000013ff157e24 */ /* 0x000fe2000f8e00ff */
[----:B------:R-:W-:Y:S02]  /*0720*/  UIADD3 UR7, UPT, UPT, UR7, UR24, URZ ;  /* 0x0000001807077290 */ /* 0x000fe4000fffe0ff */
[----:B-1----:R-:W-:Y:S01]  /*0730*/  UIADD3 UR22, UP0, UPT, UR22, UR8, URZ ;  /* 0x0000000816167290 */ /* 0x002fe2000ff1e0ff */
[----:B------:R-:W-:Y:S01]  /*0740*/  IMAD.WIDE.U32 R20, R9, UR23, R20 ;  /* 0x0000001709147c25 */ /* 0x000fe2000f8e0014 */
[----:B------:R-:W-:-:S02]  /*0750*/  ULEA UR8, UP1, UR4, UR12, 0x7 ;  /* 0x0000000c04087291 */ /* 0x000fc4000f8238ff */
[----:B------:R-:W-:Y:S02]  /*0760*/  USHF.L.U64.HI UR6, UR6, 0x6, UR7 ;  /* 0x0000000606067899 */ /* 0x000fe40008010207 */
[----:B------:R-:W-:Y:S02]  /*0770*/  UIADD3 UR8, UP2, UPT, UR8, UR10, URZ ;  /* 0x0000000a08087290 */ /* 0x000fe4000ff5e0ff */
[----:B------:R-:W-:Y:S02]  /*0780*/  ULEA.HI.X UR4, UR4, UR6, UR5, 0x7, UP1 ;  /* 0x0000000604047291 */ /* 0x000fe400088f3c05 */
[----:B------:R-:W-:Y:S02]  /*0790*/  USHF.L.U32 UR12, UR16, 0x1, URZ ;  /* 0x00000001100c7899 */ /* 0x000fe400080006ff */
[----:B------:R-:W-:Y:S02]  /*07a0*/  UIADD3.X UR11, UPT, UPT, UR4, UR11, URZ, UP2, !UPT ;  /* 0x0000000b040b7290 */ /* 0x000fe400097fe4ff */
[----:B------:R-:W-:-:S02]  /*07b0*/  UIMAD UR4, UR21, 0x5, URZ ;  /* 0x00000005150478a4 */ /* 0x000fc4000f8e02ff */
[----:B------:R-:W-:Y:S02]  /*07c0*/  USHF.L.U32 UR7, UR16, 0x2, URZ ;  /* 0x0000000210077899 */ /* 0x000fe400080006ff */
[----:B------:R-:W-:Y:S02]  /*07d0*/  UIADD3.X UR9, UPT, UPT, UR14, UR9, URZ, UP0, !UPT ;  /* 0x000000090e097290 */ /* 0x000fe400087fe4ff */
[----:B------:R-:W-:Y:S02]  /*07e0*/  USHF.L.U64.HI UR14, UR16, 0x1, UR17 ;  /* 0x00000001100e7899 */ /* 0x000fe40008010211 */
[----:B------:R-:W-:Y:S02]  /*07f0*/  UIADD3 UR5, UP0, UPT, UR12, UR25, URZ ;  /* 0x000000190c057290 */ /* 0x000fe4000ff1e0ff */
[----:B------:R-:W-:Y:S01]  /*0800*/  USHF.L.U64.HI UR10, UR16, 0x2, UR17 ;  /* 0x00000002100a7899 */ /* 0x000fe20008010211 */
[----:B------:R-:W-:Y:S01]  /*0810*/  UMOV UR6, 0x3f800000 ;  /* 0x3f80000000067882 */ /* 0x000fe20000000000 */
[----:B--2---:R-:W-:-:S02]  /*0820*/  SHF.L.U32 R13, R67, 0x10, RZ ;  /* 0x00000010430d7819 */ /* 0x004fc400000006ff */
[----:B------:R-:W-:-:S03]  /*0830*/  PRMT R67, R67, 0x7632, R67 ;  /* 0x0000763243437816 */ /* 0x000fc60000000043 */
        /* <DEDUP_REMOVED lines=8> */
[----:B------:R-:W-:Y:S01]  /*08c0*/  IADD3 R4, PT, PT, R8, -0x1, RZ ;  /* 0xffffffff08047810 */ /* 0x000fe20007ffe0ff */
[----:B------:R-:W-:Y:S01]  /*08d0*/  IMAD.IADD R3, R3, 0x1, R25 ;  /* 0x0000000103037824 */ /* 0x000fe200078e0219 */
[----:B------:R-:W-:Y:S01]  /*08e0*/  LEA R18, P1, R2, UR15, 0x2 ;  /* 0x0000000f02127c11 */ /* 0x000fe2000f8210ff */
[----:B------:R-:W0:Y:S01]  /*08f0*/  MUFU.EX2 R23, R12 ;  /* 0x0000000c00177308 */ /* 0x000e220000000800 */
[----:B------:R-:W-:Y:S02]  /*0900*/  LOP3.LUT R4, R4, 0x1f, RZ, 0xc0, !PT ;  /* 0x0000001f04047812 */ /* 0x000fe400078ec0ff */
[----:B------:R-:W-:Y:S02]  /*0910*/  LEA.HI.X R19, R2, UR13, R3, 0x2, P1 ;  /* 0x0000000d02137c11 */ /* 0x000fe400088f1403 */
[----:B------:R-:W-:Y:S02]  /*0920*/  IADD3 R24, P1, PT, R4, R14, RZ ;  /* 0x0000000e04187210 */ /* 0x000fe40007f3e0ff */
[----:B------:R-:W-:-:S02]  /*0930*/  IADD3 R3, PT, PT, R25, R21, RZ ;  /* 0x0000001519037210 */ /* 0x000fc40007ffe0ff */
[----:B------:R-:W-:Y:S01]  /*0940*/  IADD3 R2, P2, PT, R4, R20, RZ ;  /* 0x0000001404027210 */ /* 0x000fe20007f5e0ff */
[----:B------:R-:W-:-:S03]  /*0950*/  IMAD.X R25, RZ, RZ, R7, P1 ;  /* 0x000000ffff197224 */ /* 0x000fc600008e0607 */
[----:B------:R-:W-:Y:S01]  /*0960*/  LEA R22, P1, R2, UR15, 0x2 ;  /* 0x0000000f02167c11 */ /* 0x000fe2000f8210ff */
[----:B------:R-:W-:Y:S01]  /*0970*/  IMAD.X R29, RZ, RZ, R3, P2 ;  /* 0x000000ffff1d7224 */ /* 0x000fe200010e0603 */
[----:B------:R-:W-:Y:S01]  /*0980*/  IADD3 R40, P2, PT, R24, UR7, RZ ;  /* 0x0000000718287c10 */ /* 0x000fe2000ff5e0ff */
[----:B------:R-:W-:-:S04]  /*0990*/  IMAD.WIDE.U32 R26, R27, 0x5, R24 ;  /* 0x000000051b1a7825 */ /* 0x000fc800078e0018 */
[----:B0-----:R-:W-:Y:S01]  /*09a0*/  FFMA R0, R0, R23, 1 ;  /* 0x3f80000000007423 */ /* 0x001fe20000000017 */
[----:B-----5:R-:W-:Y:S02]  /*09b0*/  @P0 R2UR UR6, R28 ;  /* 0x000000001c0602ca */ /* 0x020fe400000e0000 */
[----:B------:R-:W-:Y:S01]  /*09c0*/  LEA.HI.X R23, R2, UR13, R29, 0x2, P1 ;  /* 0x0000000d02177c11 */ /* 0x000fe200088f141d */
[----:B------:R-:W-:Y:S01]  /*09d0*/  VIADD R2, R0, 0x1800000 ;  /* 0x0180000000027836 */ /* 0x000fe20000000000 */
[----:B------:R-:W-:Y:S01]  /*09e0*/  IADD3 R27, PT, PT, R27, UR4, RZ ;  /* 0x000000041b1b7c10 */ /* 0x000fe2000fffe0ff */
[----:B------:R-:W-:Y:S01]  /*09f0*/  USHF.L.U32 UR4, UR16, 0x3, URZ ;  /* 0x0000000310047899 */ /* 0x000fe200080006ff */
[----:B------:R-:W-:Y:S01]  /*0a00*/  IADD3 R24, P1, PT, R31, UR5, RZ ;  /* 0x000000051f187c10 */ /* 0x000fe2000ff3e0ff */
[----:B------:R-:W-:Y:S01]  /*0a10*/  USHF.L.U64.HI UR16, UR16, 0x3, UR17 ;  /* 0x0000000310107899 */ /* 0x000fe20008010211 */
[----:B------:R-:W-:Y:S02]  /*0a20*/  SHF.L.U64.HI R12, R26, 0x2, R27 ;  /* 0x000000021a0c7819 */ /* 0x000fe4000001021b */
[----:B------:R-:W-:-:S02]  /*0a30*/  IADD3.X R27, PT, PT, R25, UR10, RZ, P2, !PT ;  /* 0x0000000a191b7c10 */ /* 0x000fc400097fe4ff */
[----:B------:R-:W-:Y:S02]  /*0a40*/  LOP3.LUT R2, R2, 0x7f800000, RZ, 0xc0, !PT ;  /* 0x7f80000002027812 */ /* 0x000fe400078ec0ff */
[----:B------:R-:W-:Y:S02]  /*0a50*/  SHF.L.U32 R54, R26, 0x2, RZ ;  /* 0x000000021a367819 */ /* 0x000fe400000006ff */
[----:B------:R-:W-:Y:S02]  /*0a60*/  IADD3.X R25, PT, PT, R32, UR23, RZ, P1, !PT ;  /* 0x0000001720197c10 */ /* 0x000fe40008ffe4ff */
[C---:B------:R-:W-:Y:S02]  /*0a70*/  IADD3 R26, P1, PT, R10.reuse, UR7, RZ ;  /* 0x000000070a1a7c10 */ /* 0x040fe4000ff3e0ff */
[----:B------:R-:W-:Y:S02]  /*0a80*/  IADD3 R28, P4, PT, R10, UR4, RZ ;  /* 0x000000040a1c7c10 */ /* 0x000fe4000ff9e0ff */
[C---:B------:R-:W-:Y:S01]  /*0a90*/  SHF.L.U64.HI R10, R40.reuse, 0x2, R27 ;  /* 0x00000002280a7819 */ /* 0x040fe2000001021b */
[----:B------:R-:W-:Y:S01]  /*0aa0*/  IMAD.SHL.U32 R40, R40, 0x4, RZ ;  /* 0x0000000428287824 */ /* 0x000fe200078e00ff */
[----:B------:R-:W-:Y:S01]  /*0ab0*/  ISETP.GT.U32.AND P0, PT, R2, 0x1ffffff, PT ;  /* 0x01ffffff0200780c */ /* 0x000fe20003f04070 */
[----:B------:R-:W-:Y:S01]  /*0ac0*/  IMAD R2, R75, 0x84, R30 ;  /* 0x000000844b027824 */ /* 0x000fe200078e021e */
[----:B------:R-:W-:-:S02]  /*0ad0*/  IADD3 R30, P3, PT, R18, UR18, RZ ;  /* 0x00000012121e7c10 */ /* 0x000fc4000ff7e0ff */
[----:B------:R-:W-:Y:S02]  /*0ae0*/  IADD3 R34, P5, PT, R24, UR4, RZ ;  /* 0x0000000418227c10 */ /* 0x000fe4000ffbe0ff */
[C---:B------:R-:W-:Y:S02]  /*0af0*/  IADD3.X R29, PT, PT, R11.reuse, UR16, RZ, P4, !PT ;  /* 0x000000100b1d7c10 */ /* 0x040fe4000a7fe4ff */
[----:B------:R-:W-:Y:S02]  /*0b00*/  IADD3.X R27, PT, PT, R11, UR10, RZ, P1, !PT ;  /* 0x0000000a0b1b7c10 */ /* 0x000fe40008ffe4ff */
[C---:B------:R-:W-:Y:S02]  /*0b10*/  IADD3 R38, P4, PT, R40.reuse, UR25, RZ ;  /* 0x0000001928267c10 */ /* 0x040fe4000ff9e0ff */
[----:B------:R-:W-:Y:S02]  /*0b20*/  IADD3 R40, P1, PT, R40, UR5, RZ ;  /* 0x0000000528287c10 */ /* 0x000fe4000ff3e0ff */
[----:B------:R-:W-:-:S02]  /*0b30*/  IADD3.X R31, PT, PT, R19, UR19, RZ, P3, !PT ;  /* 0x00000013131f7c10 */ /* 0x000fc40009ffe4ff */
[----:B------:R-:W-:Y:S02]  /*0b40*/  IADD3.X R35, PT, PT, R25, UR16, RZ, P5, !PT ;  /* 0x0000001019237c10 */ /* 0x000fe4000affe4ff */
[----:B------:R-:W-:Y:S02]  /*0b50*/  IADD3 R42, P3, PT, R30, UR18, RZ ;  /* 0x000000121e2a7c10 */ /* 0x000fe4000ff7e0ff */
[----:B------:R-:W-:Y:S02]  /*0b60*/  IADD3 R46, P5, PT, R34, UR7, RZ ;  /* 0x00000007222e7c10 */ /* 0x000fe4000ffbe0ff */
[----:B------:R-:W-:Y:S02]  /*0b70*/  IADD3 R36, P2, PT, R22, UR18, RZ ;  /* 0x0000001216247c10 */ /* 0x000fe4000ff5e0ff */
[C---:B------:R-:W-:Y:S02]  /*0b80*/  IADD3.X R39, PT, PT, R10.reuse, UR30, RZ, P4, !PT ;  /* 0x0000001e0a277c10 */ /* 0x040fe4000a7fe4ff */
[----:B------:R-:W-:-:S02]  /*0b90*/  IADD3.X R41, PT, PT, R10, UR23, RZ, P1, !PT ;  /* 0x000000170a297c10 */ /* 0x000fc40008ffe4ff */
[----:B------:R-:W-:Y:S02]  /*0ba0*/  IADD3.X R43, PT, PT, R31, UR19, RZ, P3, !PT ;  /* 0x000000131f2b7c10 */ /* 0x000fe40009ffe4ff */
[----:B------:R-:W-:Y:S02]  /*0bb0*/  IADD3 R50, P1, PT, R42, UR18, RZ ;  /* 0x000000122a327c10 */ /* 0x000fe4000ff3e0ff */
[----:B------:R-:W-:Y:S02]  /*0bc0*/  IADD3.X R47, PT, PT, R35, UR10, RZ, P5, !PT ;  /* 0x0000000a232f7c10 */ /* 0x000fe4000affe4ff */
[C---:B------:R-:W-:Y:S02]  /*0bd0*/  IADD3 R52, P4, PT, R54.reuse, UR25, RZ ;  /* 0x0000001936347c10 */ /* 0x040fe4000ff9e0ff */
[----:B------:R-:W-:Y:S02]  /*0be0*/  IADD3 R54, P5, PT, R54, UR5, RZ ;  /* 0x0000000536367c10 */ /* 0x000fe4000ffbe0ff */
[----:B------:R-:W-:-:S02]  /*0bf0*/  IADD3.X R37, PT, PT, R23, UR19, RZ, P2, !PT ;  /* 0x0000001317257c10 */ /* 0x000fc400097fe4ff */
[----:B------:R-:W-:Y:S02]  /*0c00*/  IADD3 R32, P6, PT, R24, UR7, RZ ;  /* 0x0000000718207c10 */ /* 0x000fe4000ffde0ff */
[----:B------:R-:W-:Y:S02]  /*0c10*/  IADD3 R48, P2, PT, R36, UR18, RZ ;  /* 0x0000001224307c10 */ /* 0x000fe4000ff5e0ff */
[----:B------:R-:W-:Y:S02]  /*0c20*/  IADD3.X R51, PT, PT, R43, UR19, RZ, P1, !PT ;  /* 0x000000132b337c10 */ /* 0x000fe40008ffe4ff */
[----:B------:R-:W-:Y:S02]  /*0c30*/  IADD3 R58, P3, PT, R52, UR7, RZ ;  /* 0x00000007343a7c10 */ /* 0x000fe4000ff7e0ff */
[----:B------:R-:W-:Y:S02]  /*0c40*/  IADD3 R60, P1, PT, R54, UR7, RZ ;  /* 0x00000007363c7c10 */ /* 0x000fe4000ff3e0ff */
[----:B------:R-:W-:-:S02]  /*0c50*/  IADD3.X R53, PT, PT, R12, UR30, RZ, P4, !PT ;  /* 0x0000001e0c357c10 */ /* 0x000fc4000a7fe4ff */
[----:B------:R-:W-:Y:S02]  /*0c60*/  IADD3.X R55, PT, PT, R12, UR23, RZ, P5, !PT ;  /* 0x000000170c377c10 */ /* 0x000fe4000affe4ff */
[----:B------:R-:W-:Y:S02]  /*0c70*/  IADD3.X R33, PT, PT, R25, UR10, RZ, P6, !PT ;  /* 0x0000000a19217c10 */ /* 0x000fe4000b7fe4ff */
        /* <DEDUP_REMOVED lines=13> */
[----:B------:R-:W-:Y:S05]  /*0d50*/  CALL.REL.NOINC `($__internal_183_$__cuda_sm20_rcp_rn_f32_slowpath) ;  /* 0x0000007800a47944 */ /* 0x000fea0003c00000 */
[----:B------:R-:W-:Y:S05]  /*0d60*/  BRA `(.L_x_6195) ;  /* 0x0000000000107947 */ /* 0x000fea0003800000 */
.L_x_6194:
[----:B------:R-:W0:Y:S02]  /*0d70*/  MUFU.RCP R11, R0 ;  /* 0x00000000000b7308 */ /* 0x000e240000001000 */
[----:B0-----:R-:W-:-:S04]  /*0d80*/  FFMA R10, R0, R11, -1 ;  /* 0xbf800000000a7423 */ /* 0x001fc8000000000b */
[----:B------:R-:W-:-:S04]  /*0d90*/  FADD.FTZ R10, -R10, -RZ ;  /* 0x800000ff0a0a7221 */ /* 0x000fc80000010100 */
[----:B------:R-:W-:-:S07]  /*0da0*/  FFMA R0, R11, R10, R11 ;  /* 0x0000000a0b007223 */ /* 0x000fce000000000b */
.L_x_6195:
[----:B------:R-:W-:Y:S05]  /*0db0*/  BSYNC.RECONVERGENT B1 ;  /* 0x0000000000017941 */ /* 0x000fea0003800200 */
.L_x_6193:
[----:B------:R0:W2:Y:S04]  /*0dc0*/  LDG.E R19, desc[UR28][R18.64] ;  /* 0x0000001c12137981 */ /* 0x0000a8000c1e1900 */
[----:B------:R1:W3:Y:S01]  /*0dd0*/  LDG.E R24, desc[UR28][R24.64] ;  /* 0x0000001c18187981 */ /* 0x0002e2000c1e1900 */
[----:B------:R-:W-:Y:S01]  /*0de0*/  HFMA2 R11, -RZ, RZ, 3.7421875, 0 ;  /* 0x437c0000ff0b7431 */ /* 0x000fe200000001ff */
[----:B------:R-:W-:Y:S01]  /*0df0*/  SHF.L.U32 R67, R67, 0x10, RZ ;  /* 0x0000001043437819 */ /* 0x000fe200000006ff */
[----:B------:R-:W-:Y:S01]  /*0e00*/  IMAD.MOV.U32 R10, RZ, RZ, 0x3bbb989d ;  /* 0x3bbb989dff0a7424 */ /* 0x000fe200078e00ff */
[----:B------:R-:W-:Y:S03]  /*0e10*/  BSSY.RECONVERGENT B1, `(.L_x_6196) ;  /* 0x0000020000017945 */ /* 0x000fe60003800200 */
[----:B------:R-:W-:-:S04]  /*0e20*/  FFMA.SAT R10, R67, -R10, 0.5 ;  /* 0x3f000000430a7423 */ /* 0x000fc8000000280a */
[----:B------:R-:W-:-:S04]  /*0e30*/  FFMA.RM R10, R10, R11, 12582913 ;  /* 0x4b4000010a0a7423 */ /* 0x000fc8000000400b */
[C---:B------:R-:W-:Y:S01]  /*0e40*/  FADD R12, R10.reuse, -12583039 ;  /* 0xcb40007f0a0c7421 */ /* 0x040fe20000000000 */
[----:B------:R-:W-:-:S03]  /*0e50*/  IMAD.SHL.U32 R10, R10, 0x800000, RZ ;  /* 0x008000000a0a7824 */ /* 0x000fc600078e00ff */
[----:B------:R-:W-:-:S04]  /*0e60*/  FFMA R12, R67, -1.4426950216293334961, -R12 ;  /* 0xbfb8aa3b430c7823 */ /* 0x000fc8000000080c */
[----:B------:R-:W-:-:S04]  /*0e70*/  FFMA R12, R67, -1.925963033500011079e-08, R12 ;  /* 0xb2a57060430c7823 */ /* 0x000fc8000000000c */
[----:B------:R-:W4:Y:S02]  /*0e80*/  MUFU.EX2 R11, R12 ;  /* 0x0000000c000b7308 */ /* 0x000f240000000800 */
[----:B----4-:R-:W-:Y:S01]  /*0e90*/  FFMA R10, R10, R11, 1 ;  /* 0x3f8000000a0a7423 */ /* 0x010fe2000000000b */
[----:B------:R-:W-:-:S04]  /*0ea0*/  FADD R11, -R0, 1 ;  /* 0x3f800000000b7421 */ /* 0x000fc80000000100 */
[----:B0-----:R-:W-:Y:S01]  /*0eb0*/  IADD3 R18, PT, PT, R10, 0x1800000, RZ ;  /* 0x018000000a127810 */ /* 0x001fe20007ffe0ff */
[----:B------:R-:W-:-:S03]  /*0ec0*/  FMUL R11, R11, R0 ;  /* 0x000000000b0b7220 */ /* 0x000fc60000400000 */
[----:B-1----:R-:W-:Y:S01]  /*0ed0*/  LOP3.LUT R25, R18, 0x7f800000, RZ, 0xc0, !PT ;  /* 0x7f80000012197812 */ /* 0x002fe200078ec0ff */
[C---:B------:R-:W-:Y:S01]  /*0ee0*/  FFMA R11, R13.reuse, R11, R0 ;  /* 0x0000000b0d0b7223 */ /* 0x040fe20000000000 */
[----:B------:R-:W-:Y:S02]  /*0ef0*/  FMUL R13, R13, R0 ;  /* 0x000000000d0d7220 */ /* 0x000fe40000400000 */
[----:B------:R-:W-:Y:S01]  /*0f00*/  ISETP.GT.U32.AND P0, PT, R25, 0x1ffffff, PT ;  /* 0x01ffffff1900780c */ /* 0x000fe20003f04070 */
[C---:B--2---:R-:W-:Y:S01]  /*0f10*/  IMAD.U32 R18, R19.reuse, 0x10000, RZ ;  /* 0x0001000013127824 */ /* 0x044fe200078e00ff */
[----:B------:R-:W-:Y:S02]  /*0f20*/  PRMT R19, R19, 0x7632, R19 ;  /* 0x0000763213137816 */ /* 0x000fe40000000013 */
[----:B---3--:R-:W-:Y:S01]  /*0f30*/  SHF.L.U32 R0, R24, 0x10, RZ ;  /* 0x0000001018007819 */ /* 0x008fe200000006ff */
[----:B------:R-:W-:Y:S01]  /*0f40*/  FMUL R11, R11, R18 ;  /* 0x000000120b0b7220 */ /* 0x000fe20000400000 */
[----:B------:R-:W-:Y:S01]  /*0f50*/  FMUL R18, R18, R13 ;  /* 0x0000000d12127220 */ /* 0x000fe20000400000 */
[----:B------:R-:W-:-:S02]  /*0f60*/  PRMT R24, R24, 0x7632, R24 ;  /* 0x0000763218187816 */ /* 0x000fc40000000018 */
[----:B------:R-:W-:-:S04]  /*0f70*/  FMUL R13, R11, R0 ;  /* 0x000000000b0d7220 */ /* 0x000fc80000400000 */
[----:B------:R-:W-:Y:S05]  /*0f80*/  @P0 BRA `(.L_x_6197) ;  /* 0x0000000000100947 */ /* 0x000fea0003800000 */
[----:B------:R-:W-:Y:S01]  /*0f90*/  IMAD.MOV.U32 R0, RZ, RZ, R10 ;  /* 0x000000ffff007224 */ /* 0x000fe200078e000a */
[----:B------:R-:W-:-:S07]  /*0fa0*/  MOV R10, 0xfc0 ;  /* 0x00000fc0000a7802 */ /* 0x000fce0000000f00 */
[----:B------:R-:W-:Y:S05]  /*0fb0*/  CALL.REL.NOINC `($__internal_183_$__cuda_sm20_rcp_rn_f32_slowpath) ;  /* 0x00000078000c7944 */ /* 0x000fea0003c00000 */
[----:B------:R-:W-:Y:S05]  /*0fc0*/  BRA `(.L_x_6198) ;  /* 0x0000000000107947 */ /* 0x000fea0003800000 */
.L_x_6197:
[----:B------:R-:W0:Y:S02]  /*0fd0*/  MUFU.RCP R11, R10 ;  /* 0x0000000a000b7308 */ /* 0x000e240000001000 */
[----:B0-----:R-:W-:-:S04]  /*0fe0*/  FFMA R0, R10, R11, -1 ;  /* 0xbf8000000a007423 */ /* 0x001fc8000000000b */
[----:B------:R-:W-:-:S04]  /*0ff0*/  FADD.FTZ R0, -R0, -RZ ;  /* 0x800000ff00007221 */ /* 0x000fc80000010100 */
[----:B------:R-:W-:-:S07]  /*1000*/  FFMA R0, R11, R0, R11 ;  /* 0x000000000b007223 */ /* 0x000fce000000000b */
.L_x_6198:
[----:B------:R-:W-:Y:S05]  /*1010*/  BSYNC.RECONVERGENT B1 ;  /* 0x0000000000017941 */ /* 0x000fea0003800200 */
.L_x_6196:
[----:B------:R-:W2:Y:S01]  /*1020*/  LDG.E R26, desc[UR28][R26.64] ;  /* 0x0000001c1a1a7981 */ /* 0x000ea2000c1e1900 */
[----:B------:R-:W-:Y:S01]  /*1030*/  HFMA2 R11, -RZ, RZ, 3.7421875, 0 ;  /* 0x437c0000ff0b7431 */ /* 0x000fe200000001ff */
[----:B------:R-:W-:Y:S01]  /*1040*/  MOV R10, 0x3bbb989d ;  /* 0x3bbb989d000a7802 */ /* 0x000fe20000000f00 */
[----:B------:R-:W-:Y:S01]  /*1050*/  BSSY.RECONVERGENT B1, `(.L_x_6199) ;  /* 0x0000020000017945 */ /* 0x000fe20003800200 */
[----:B------:R-:W-:Y:S01]  /*1060*/  SHF.L.U32 R24, R24, 0x10, RZ ;  /* 0x0000001018187819 */ /* 0x000fe200000006ff */
[C---:B--2---:R-:W-:Y:S01]  /*1070*/  IMAD.U32 R25, R26.reuse, 0x10000, RZ ;  /* 0x000100001a197824 */ /* 0x044fe200078e00ff */
        /* <DEDUP_REMOVED lines=9> */
[----:B------:R-:W-:-:S04]  /*1110*/  FADD R11, -R0, 1 ;  /* 0x3f800000000b7421 */ /* 0x000fc80000000100 */
[----:B------:R-:W-:Y:S01]  /*1120*/  IADD3 R12, PT, PT, R10, 0x1800000, RZ ;  /* 0x018000000a0c7810 */ /* 0x000fe20007ffe0ff */
        /* <DEDUP_REMOVED lines=10> */
[----:B------:R-:W-:Y:S01]  /*11d0*/  IMAD.MOV.U32 R0, RZ, RZ, R10 ;  /* 0x000000ffff007224 */ /* 0x000fe200078e000a */
[----:B------:R-:W-:-:S07]  /*11e0*/  MOV R10, 0x1200 ;  /* 0x00001200000a7802 */ /* 0x000fce0000000f00 */
[----:B------:R-:W-:Y:S05]  /*11f0*/  CALL.REL.NOINC `($__internal_183_$__cuda_sm20_rcp_rn_f32_slowpath) ;  /* 0x00000074007c7944 */ /* 0x000fea0003c00000 */
[----:B------:R-:W-:Y:S05]  /*1200*/  BRA `(.L_x_6201) ;  /* 0x0000000000107947 */ /* 0x000fea0003800000 */
.L_x_6200:
[----:B------:R-:W0:Y:S02]  /*1210*/  MUFU.RCP R11, R10 ;  /* 0x0000000a000b7308 */ /* 0x000e240000001000 */
[----:B0-----:R-:W-:-:S04]  /*1220*/  FFMA R0, R10, R11, -1 ;  /* 0xbf8000000a007423 */ /* 0x001fc8000000000b */
[----:B------:R-:W-:-:S04]  /*1230*/  FADD.FTZ R0, -R0, -RZ ;  /* 0x800000ff00007221 */ /* 0x000fc80000010100 */
[----:B------:R-:W-:-:S07]  /*1240*/  FFMA R0, R11, R0, R11 ;  /* 0x000000000b007223 */ /* 0x000fce000000000b */
.L_x_6201:
[----:B------:R-:W-:Y:S05]  /*1250*/  BSYNC.RECONVERGENT B1 ;  /* 0x0000000000017941 */ /* 0x000fea0003800200 */
.L_x_6199:
[----:B------:R0:W2:Y:S04]  /*1260*/  LDG.E R30, desc[UR28][R30.64] ;  /* 0x0000001c1e1e7981 */ /* 0x0000a8000c1e1900 */
[----:B------:R-:W3:Y:S01]  /*1270*/  LDG.E R32, desc[UR28][R32.64] ;  /* 0x0000001c20207981 */ /* 0x000ee2000c1e1900 */
[----:B------:R-:W-:Y:S01]  /*1280*/  SHF.L.U32 R27, R26, 0x10, RZ ;  /* 0x000000101a1b7819 */ /* 0x000fe200000006ff */
[----:B------:R-:W-:Y:S01]  /*1290*/  IMAD.MOV.U32 R10, RZ, RZ, 0x3bbb989d ;  /* 0x3bbb989dff0a7424 */ /* 0x000fe200078e00ff */
        /* <DEDUP_REMOVED lines=8> */
[----:B------:R-:W1:Y:S02]  /*1320*/  MUFU.EX2 R11, R12 ;  /* 0x0000000c000b7308 */ /* 0x000e640000000800 */
[----:B-1----:R-:W-:Y:S01]  /*1330*/  FFMA R10, R10, R11, 1 ;  /* 0x3f8000000a0a7423 */ /* 0x002fe2000000000b */
[----:B------:R-:W-:-:S04]  /*1340*/  FADD R11, -R0, 1 ;  /* 0x3f800000000b7421 */ /* 0x000fc80000000100 */
[----:B------:R-:W-:Y:S01]  /*1350*/  IADD3 R26, PT, PT, R10, 0x1800000, RZ ;  /* 0x018000000a1a7810 */ /* 0x000fe20007ffe0ff */
[----:B------:R-:W-:-:S03]  /*1360*/  FMUL R11, R11, R0 ;  /* 0x000000000b0b7220 */ /* 0x000fc60000400000 */
[----:B0-----:R-:W-:Y:S01]  /*1370*/  LOP3.LUT R31, R26, 0x7f800000, RZ, 0xc0, !PT ;  /* 0x7f8000001a1f7812 */ /* 0x001fe200078ec0ff */
        /* <DEDUP_REMOVED lines=14> */
[----:B------:R-:W-:Y:S01]  /*1460*/  MOV R12, R0 ;  /* 0x00000000000c7202 */ /* 0x000fe20000000f00 */
[----:B------:R-:W-:Y:S06]  /*1470*/  BRA `(.L_x_6204) ;  /* 0x0000000000107947 */ /* 0x000fec0003800000 */
.L_x_6203:
[----:B------:R-:W0:Y:S02]  /*1480*/  MUFU.RCP R11, R10 ;  /* 0x0000000a000b7308 */ /* 0x000e240000001000 */
[----:B0-----:R-:W-:-:S04]  /*1490*/  FFMA R0, R10, R11, -1 ;  /* 0xbf8000000a007423 */ /* 0x001fc8000000000b */
[----:B------:R-:W-:-:S04]  /*14a0*/  FADD.FTZ R0, -R0, -RZ ;  /* 0x800000ff00007221 */ /* 0x000fc80000010100 */
[----:B------:R-:W-:-:S07]  /*14b0*/  FFMA R12, R11, R0, R11 ;  /* 0x000000000b0c7223 */ /* 0x000fce000000000b */
.L_x_6204:
[----:B------:R-:W-:Y:S05]  /*14c0*/  BSYNC.RECONVERGENT B1 ;  /* 0x0000000000017941 */ /* 0x000fea0003800200 */
.L_x_6202:
[----:B------:R-:W2:Y:S01]  /*14d0*/  LDG.E R0, desc[UR28][R28.64] ;  /* 0x0000001c1c007981 */ /* 0x000ea2000c1e1900 */
[----:B------:R-:W-:Y:S01]  /*14e0*/  IMAD.MOV.U32 R10, RZ, RZ, 0x3bbb989d ;  /* 0x3bbb989dff0a7424 */ /* 0x000fe200078e00ff */
[----:B------:R-:W-:Y:S01]  /*14f0*/  SHF.L.U32 R30, R30, 0x10, RZ ;  /* 0x000000101e1e7819 */ /* 0x000fe200000006ff */
[----:B------:R-:W-:Y:S01]  /*1500*/  IMAD.MOV.U32 R11, RZ, RZ, 0x437c0000 ;  /* 0x437c0000ff0b7424 */ /* 0x000fe200078e00ff */
[----:B------:R-:W-:Y:S01]  /*1510*/  BSSY.RECONVERGENT B1, `(.L_x_6205) ;  /* 0x000001f000017945 */ /* 0x000fe20003800200 */
[----:B--2---:R-:W-:-:S05]  /*1520*/  SHF.L.U32 R29, R0, 0x10, RZ ;  /* 0x00000010001d7819 */ /* 0x004fca00000006ff */
        /* <DEDUP_REMOVED lines=17> */
[----:B------:R-:W-:Y:S01]  /*1640*/  FMUL R28, R30, R27 ;  /* 0x0000001b1e1c7220 */ /* 0x000fe20000400000 */
[----:B------:R-:W-:Y:S02]  /*1650*/  PRMT R30, R0, 0x7632, R30 ;  /* 0x00007632001e7816 */ /* 0x000fe4000000001e */
[----:B------:R-:W-:-:S08]  /*1660*/  FMUL R27, R11, R12 ;  /* 0x0000000c0b1b7220 */ /* 0x000fd00000400000 */
[----:B------:R-:W-:Y:S05]  /*1670*/  @P0 BRA `(.L_x_6206) ;  /* 0x0000000000100947 */ /* 0x000fea0003800000 */
[----:B------:R-:W-:Y:S02]  /*1680*/  MOV R0, R10 ;  /* 0x0000000a00007202 */ /* 0x000fe40000000f00 */
[----:B------:R-:W-:-:S07]  /*1690*/  MOV R10, 0x16b0 ;  /* 0x000016b0000a7802 */ /* 0x000fce0000000f00 */
[----:B------:R-:W-:Y:S05]  /*16a0*/  CALL.REL.NOINC `($__internal_183_$__cuda_sm20_rcp_rn_f32_slowpath) ;  /* 0x0000007000507944 */ /* 0x000fea0003c00000 */
[----:B------:R-:W-:Y:S05]  /*16b0*/  BRA `(.L_x_6207) ;  /* 0x0000000000107947 */ /* 0x000fea0003800000 */
.L_x_6206:
[----:B------:R-:W0:Y:S02]  /*16c0*/  MUFU.RCP R11, R10 ;  /* 0x0000000a000b7308 */ /* 0x000e240000001000 */
[----:B0-----:R-:W-:-:S04]  /*16d0*/  FFMA R0, R10, R11, -1 ;  /* 0xbf8000000a007423 */ /* 0x001fc8000000000b */
[----:B------:R-:W-:-:S04]  /*16e0*/  FADD.FTZ R0, -R0, -RZ ;  /* 0x800000ff00007221 */ /* 0x000fc80000010100 */
[----:B------:R-:W-:-:S07]  /*16f0*/  FFMA R0, R11, R0, R11 ;  /* 0x000000000b007223 */ /* 0x000fce000000000b */
.L_x_6207:
[----:B------:R-:W-:Y:S05]  /*1700*/  BSYNC.RECONVERGENT B1 ;  /* 0x0000000000017941 */ /* 0x000fea0003800200 */
.L_x_6205:
[----:B------:R-:W2:Y:S04]  /*1710*/  LDG.E R32, desc[UR28][R42.64] ;  /* 0x0000001c2a207981 */ /* 0x000ea8000c1e1900 */
[----:B------:R-:W3:Y:S01]  /*1720*/  LDG.E R34, desc[UR28][R34.64] ;  /* 0x0000001c22227981 */ /* 0x000ee2000c1e1900 */
[----:B------:R-:W-:Y:S02]  /*1730*/  HFMA2 R10, -RZ, RZ, 0.96630859375, -0.0022525787353515625 ;  /* 0x3bbb989dff0a7431 */ /* 0x000fe400000001ff */
[----:B------:R-:W-:Y:S01]  /*1740*/  IMAD.U32 R31, R30, 0x10000, RZ ;  /* 0x000100001e1f7824 */ /* 0x000fe200078e00ff */
[----:B------:R-:W-:Y:S01]  /*1750*/  BSSY.RECONVERGENT B1, `(.L_x_6208) ;  /* 0x0000021000017945 */ /* 0x000fe20003800200 */
        /* <DEDUP_REMOVED lines=15> */
[----:B------:R-:W-:Y:S02]  /*1850*/  ISETP.GT.U32.AND P0, PT, R10, 0x1ffffff, PT ;  /* 0x01ffffff0a00780c */ /* 0x000fe40003f04070 */
[C---:B--2---:R-:W-:Y:S02]  /*1860*/  SHF.L.U32 R30, R32.reuse, 0x10, RZ ;  /* 0x00000010201e7819 */ /* 0x044fe400000006ff */
[----:B------:R-:W-:Y:S01]  /*1870*/  PRMT R32, R32, 0x7632, R32 ;  /* 0x0000763220207816 */ /* 0x000fe20000000020 */
[----:B---3--:R-:W-:Y:S02]  /*1880*/  IMAD.U32 R0, R34, 0x10000, RZ ;  /* 0x0001000022007824 */ /* 0x008fe400078e00ff */
[----:B------:R-:W-:Y:S01]  /*1890*/  FMUL R11, R11, R30 ;  /* 0x0000001e0b0b7220 */ /* 0x000fe20000400000 */
[----:B------:R-:W-:Y:S01]  /*18a0*/  FMUL R30, R30, R29 ;  /* 0x0000001d1e1e7220 */ /* 0x000fe20000400000 */
[----:B------:R-:W-:-:S02]  /*18b0*/  PRMT R34, R34, 0x7632, R34 ;  /* 0x0000763222227816 */ /* 0x000fc40000000022 */
[----:B------:R-:W-:Y:S02]  /*18c0*/  FMUL R29, R11, R0 ;  /* 0x000000000b1d7220 */ /* 0x000fe40000400000 */
[----:B------:R-:W-:Y:S05]  /*18d0*/  @P0 BRA `(.L_x_6209) ;  /* 0x0000000000100947 */ /* 0x000fea0003800000 */
[----:B------:R-:W-:Y:S02]  /*18e0*/  MOV R0, R33 ;  /* 0x0000002100007202 */ /* 0x000fe40000000f00 */
[----:B------:R-:W-:-:S07]  /*18f0*/  MOV R10, 0x1910 ;  /* 0x00001910000a7802 */ /* 0x000fce0000000f00 */
[----:B------:R-:W-:Y:S05]  /*1900*/  CALL.REL.NOINC `($__internal_183_$__cuda_sm20_rcp_rn_f32_slowpath) ;  /* 0x0000006c00b87944 */ /* 0x000fea0003c00000 */
[----:B------:R-:W-:Y:S05]  /*1910*/  BRA `(.L_x_6210) ;  /* 0x0000000000107947 */ /* 0x000fea0003800000 */
.L_x_6209:
[----:B------:R-:W0:Y:S02]  /*1920*/  MUFU.RCP R0, R33 ;  /* 0x0000002100007308 */ /* 0x000e240000001000 */
[----:B0-----:R-:W-:-:S04]  /*1930*/  FFMA R10, R33, R0, -1 ;  /* 0xbf800000210a7423 */ /* 0x001fc80000000000 */
[----:B------:R-:W-:-:S04]  /*1940*/  FADD.FTZ R11, -R10, -RZ ;  /* 0x800000ff0a0b7221 */ /* 0x000fc80000010100 */
[----:B------:R-:W-:-:S07]  /*1950*/  FFMA R0, R0, R11, R0 ;  /* 0x0000000b00007223 */ /* 0x000fce0000000000 */
.L_x_6210:
[----:B------:R-:W-:Y:S05]  /*1960*/  BSYNC.RECONVERGENT B1 ;  /* 0x0000000000017941 */ /* 0x000fea0003800200 */
.L_x_6208:
[----:B------:R-:W2:Y:S01]  /*1970*/  LDG.E R44, desc[UR28][R44.64] ;  /* 0x0000001c2c2c7981 */ /* 0x000ea2000c1e1900 */
[----:B------:R-:W-:Y:S01]  /*1980*/  IMAD.MOV.U32 R10, RZ, RZ, 0x3bbb989d ;  /* 0x3bbb989dff0a7424 */ /* 0x000fe200078e00ff */
[----:B------:R-:W-:Y:S01]  /*1990*/  SHF.L.U32 R32, R32, 0x10, RZ ;  /* 0x0000001020207819 */ /* 0x000fe200000006ff */
[----:B------:R-:W-:Y:S01]  /*19a0*/  IMAD.MOV.U32 R11, RZ, RZ, 0x437c0000 ;  /* 0x437c0000ff0b7424 */ /* 0x000fe200078e00ff */
[----:B------:R-:W-:Y:S01]  /*19b0*/  BSSY.RECONVERGENT B1, `(.L_x_6211) ;  /* 0x000001f000017945 */ /* 0x000fe20003800200 */
[----:B------:R-:W-:Y:S01]  /*19c0*/  IMAD.U32 R34, R34, 0x10000, RZ ;  /* 0x0001000022227824 */ /* 0x000fe200078e00ff */
[C---:B--2---:R-:W-:Y:S02]  /*19d0*/  SHF.L.U32 R33, R44.reuse, 0x10, RZ ;  /* 0x000000102c217819 */ /* 0x044fe400000006ff */
[----:B------:R-:W-:-:S03]  /*19e0*/  PRMT R43, R44, 0x7632, R43 ;  /* 0x000076322c2b7816 */ /* 0x000fc6000000002b */
        /* <DEDUP_REMOVED lines=21> */
[----:B------:R-:W-:Y:S05]  /*1b40*/  CALL.REL.NOINC `($__internal_183_$__cuda_sm20_rcp_rn_f32_slowpath) ;  /* 0x0000006c00287944 */ /* 0x000fea0003c00000 */
[----:B------:R-:W-:Y:S05]  /*1b50*/  BRA `(.L_x_6213) ;  /* 0x0000000000107947 */ /* 0x000fea0003800000 */
.L_x_6212:
[----:B------:R-:W0:Y:S02]  /*1b60*/  MUFU.RCP R0, R35 ;  /* 0x0000002300007308 */ /* 0x000e240000001000 */
[----:B0-----:R-:W-:-:S04]  /*1b70*/  FFMA R10, R35, R0, -1 ;  /* 0xbf800000230a7423 */ /* 0x001fc80000000000 */
[----:B------:R-:W-:-:S04]  /*1b80*/  FADD.FTZ R11, -R10, -RZ ;  /* 0x800000ff0a0b7221 */ /* 0x000fc80000010100 */
[----:B------:R-:W-:-:S07]  /*1b90*/  FFMA R0, R0, R11, R0 ;  /* 0x0000000b00007223 */ /* 0x000fce0000000000 */
.L_x_6213:
[----:B------:R-:W-:Y:S05]  /*1ba0*/  BSYNC.RECONVERGENT B1 ;  /* 0x0000000000017941 */ /* 0x000fea0003800200 */
.L_x_6211:
        /* <DEDUP_REMOVED lines=33> */
.L_x_6215:
[----:B------:R-:W0:Y:S02]  /*1dc0*/  MUFU.RCP R0, R45 ;  /* 0x0000002d00007308 */ /* 0x000e240000001000 */
[----:B0-----:R-:W-:-:S04]  /*1dd0*/  FFMA R10, R45, R0, -1 ;  /* 0xbf8000002d0a7423 */ /* 0x001fc80000000000 */
[----:B------:R-:W-:-:S04]  /*1de0*/  FADD.FTZ R11, -R10, -RZ ;  /* 0x800000ff0a0b7221 */ /* 0x000fc80000010100 */
[----:B------:R-:W-:-:S07]  /*1df0*/  FFMA R0, R0, R11, R0 ;  /* 0x0000000b00007223 */ /* 0x000fce0000000000 */
.L_x_6216:
[----:B------:R-:W-:Y:S05]  /*1e00*/  BSYNC.RECONVERGENT B1 ;  /* 0x0000000000017941 */ /* 0x000fea0003800200 */
.L_x_6214:
[----:B------:R-:W2:Y:S01]  /*1e10*/  LDG.E R38, desc[UR28][R38.64] ;  /* 0x0000001c26267981 */ /* 0x000ea2000c1e1900 */
[----:B------:R-:W-:Y:S01]  /*1e20*/  FADD R11, -R0, 1 ;  /* 0x3f800000000b7421 */ /* 0x000fe20000000100 */
[----:B------:R-:W-:Y:S02]  /*1e30*/  LEA R10, P0, R6, UR22, 0x1 ;  /* 0x00000016060a7c11 */ /* 0x000fe4000f8008ff */
[----:B------:R0:W5:Y:S01]  /*1e40*/  LDG.E R40, desc[UR28][R40.64] ;  /* 0x0000001c28287981 */ /* 0x000162000c1e1900 */
[-C--:B------:R-:W-:Y:S01]  /*1e50*/  FMUL R12, R11, R0.reuse ;  /* 0x000000000b0c7220 */ /* 0x080fe20000400000 */
[----:B------:R-:W-:Y:S02]  /*1e60*/  IADD3 R15, P2, PT, R20, UR18, RZ ;  /* 0x00000012140f7c10 */ /* 0x000fe4000ff5e0ff */
[----:B------:R-:W-:Y:S01]  /*1e70*/  LEA.HI.X R11, R6, UR9, R5, 0x1, P0 ;  /* 0x00000009060b7c11 */ /* 0x000fe200080f0c05 */
[C---:B------:R-:W-:Y:S01]  /*1e80*/  FMUL R6, R43.reuse, R0 ;  /* 0x000000002b067220 */ /* 0x040fe20000400000 */
[----:B------:R-:W-:Y:S01]  /*1e90*/  FFMA R12, R43, R12, R0 ;  /* 0x0000000c2b0c7223 */ /* 0x000fe20000000000 */
[C---:B------:R-:W-:Y:S01]  /*1ea0*/  FMNMX3 R20, |R13|.reuse, RZ, |R24|, !PT ;  /* 0x000000ff0d147276 */ /* 0x040fe20007800618 */
[----:B------:R-:W-:Y:S01]  /*1eb0*/  FMUL R0, R13, UR6 ;  /* 0x000000060d007c20 */ /* 0x000fe20008400000 */
[----:B------:R-:W-:Y:S01]  /*1ec0*/  FMUL R24, R24, UR6 ;  /* 0x0000000618187c20 */ /* 0x000fe20008400000 */
[----:B------:R-:W-:Y:S01]  /*1ed0*/  IMAD.U32 R5, R34, 0x10000, RZ ;  /* 0x0001000022057824 */ /* 0x000fe200078e00ff */
[----:B------:R-:W-:Y:S01]  /*1ee0*/  FMNMX3 R34, |R25|, R20, |R27|, !PT ;  /* 0x0000001419227276 */ /* 0x000fe2000780061b */
[----:B------:R-:W-:Y:S01]  /*1ef0*/  FMUL R27, R27, UR6 ;  /* 0x000000061b1b7c20 */ /* 0x000fe20008400000 */
[----:B------:R-:W-:Y:S01]  /*1f00*/  F2FP.SATFINITE.E4M3.F32.PACK_AB_MERGE_C R0, RZ, R0, RZ ;  /* 0x00000000ff00723e */ /* 0x000fe200048070ff */
[----:B------:R-:W-:Y:S01]  /*1f10*/  FMUL R25, R25, UR6 ;  /* 0x0000000619197c20 */ /* 0x000fe20008400000 */
[----:B------:R-:W-:Y:S01]  /*1f20*/  F2FP.SATFINITE.E4M3.F32.PACK_AB_MERGE_C R21, RZ, R24, RZ ;  /* 0x00000018ff15723e */ /* 0x000fe200048070ff */
[----:B------:R-:W-:Y:S01]  /*1f30*/  FMUL R13, R5, R6 ;  /* 0x00000006050d7220 */ /* 0x000fe20000400000 */
[----:B------:R-:W-:Y:S01]  /*1f40*/  F2FP.SATFINITE.E4M3.F32.PACK_AB_MERGE_C R24, RZ, R27, RZ ;  /* 0x0000001bff18723e */ /* 0x000fe200048070ff */
[----:B------:R1:W5:Y:S01]  /*1f50*/  LDG.E R36, desc[UR28][R36.64] ;  /* 0x0000001c24247981 */ /* 0x000362000c1e1900 */
[----:B0-----:R-:W-:-:S02]  /*1f60*/  PRMT R41, R21, 0x7604, R0 ;  /* 0x0000760415297816 */ /* 0x001fc40000000000 */
[----:B------:R-:W-:Y:S01]  /*1f70*/  LOP3.LUT R21, R21, 0xff, RZ, 0xc0, !PT ;  /* 0x000000ff15157812 */ /* 0x000fe200078ec0ff */
[----:B------:R-:W-:Y:S01]  /*1f80*/  FMUL R6, R12, R5 ;  /* 0x000000050c067220 */ /* 0x000fe20000400000 */
[----:B------:R-:W-:Y:S01]  /*1f90*/  F2FP.SATFINITE.E4M3.F32.PACK_AB_MERGE_C R25, RZ, R25, RZ ;  /* 0x00000019ff19723e */ /* 0x000fe200048070ff */
[----:B------:R-:W-:Y:S01]  /*1fa0*/  FMUL R5, R18, UR6 ;  /* 0x0000000612057c20 */ /* 0x000fe20008400000 */
[----:B------:R-:W-:Y:S01]  /*1fb0*/  FMUL R12, R19, UR6 ;  /* 0x00000006130c7c20 */ /* 0x000fe20008400000 */
[C---:B------:R-:W-:Y:S01]  /*1fc0*/  IMAD R21, R24.reuse, 0x100, R21 ;  /* 0x0000010018157824 */ /* 0x040fe200078e0215 */
[----:B------:R0:W5:Y:S01]  /*1fd0*/  LDG.E R22, desc[UR28][R22.64] ;  /* 0x0000001c16167981 */ /* 0x000162000c1e1900 */
[----:B-1----:R-:W-:Y:S01]  /*1fe0*/  PRMT R37, R24, 0x7604, R25 ;  /* 0x0000760418257816 */ /* 0x002fe20000000019 */
[----:B------:R-:W-:Y:S01]  /*1ff0*/  FMUL R24, R28, UR6 ;  /* 0x000000061c187c20 */ /* 0x000fe20008400000 */
[----:B------:R-:W-:Y:S01]  /*2000*/  LOP3.LUT R20, R0, 0xff, RZ, 0xc0, !PT ;  /* 0x000000ff00147812 */ /* 0x000fe200078ec0ff */
[----:B------:R1:W5:Y:S01]  /*2010*/  LDG.E R60, desc[UR28][R60.64] ;  /* 0x0000001c3c3c7981 */ /* 0x000362000c1e1900 */
[C---:B------:R-:W-:Y:S01]  /*2020*/  FMNMX3 R0, |R29|.reuse, R34, |R31|, !PT ;  /* 0x000000221d007276 */ /* 0x040fe2000780061f */
[----:B------:R-:W-:Y:S01]  /*2030*/  FMUL R29, R29, UR6 ;  /* 0x000000061d1d7c20 */ /* 0x000fe20008400000 */
[----:B------:R-:W-:Y:S01]  /*2040*/  F2FP.SATFINITE.E4M3.F32.PACK_AB_MERGE_C R5, RZ, R5, RZ ;  /* 0x00000005ff05723e */ /* 0x000fe200048070ff */
[----:B------:R-:W-:Y:S01]  /*2050*/  FMUL R31, R31, UR6 ;  /* 0x000000061f1f7c20 */ /* 0x000fe20008400000 */
[----:B------:R-:W-:Y:S01]  /*2060*/  F2FP.SATFINITE.E4M3.F32.PACK_AB_MERGE_C R12, RZ, R12, RZ ;  /* 0x0000000cff0c723e */ /* 0x000fe200048070ff */
[----:B------:R3:W5:Y:S01]  /*2070*/  LDG.E R64, desc[UR28][R64.64] ;  /* 0x0000001c40407981 */ /* 0x000762000c1e1900 */
[----:B------:R-:W-:Y:S01]  /*2080*/  F2FP.SATFINITE.E4M3.F32.PACK_AB_MERGE_C R34, RZ, R24, RZ ;  /* 0x00000018ff22723e */ /* 0x000fe200048070ff */
[----:B0-----:R-:W-:Y:S01]  /*2090*/  FMUL R23, R26, UR6 ;  /* 0x000000061a177c20 */ /* 0x001fe20008400000 */
[----:B------:R-:W-:Y:S01]  /*20a0*/  LOP3.LUT R24, R5, 0xff, RZ, 0xc0, !PT ;  /* 0x000000ff05187812 */ /* 0x000fe200078ec0ff */
[----:B------:R-:W5:Y:S01]  /*20b0*/  LDG.E R52, desc[UR28][R52.64] ;  /* 0x0000001c34347981 */ /* 0x000f62000c1e1900 */
[----:B------:R-:W-:-:S02]  /*20c0*/  PRMT R39, R12, 0x7604, R5 ;  /* 0x000076040c277816 */ /* 0x000fc40000000005 */
[----:B------:R-:W-:Y:S01]  /*20d0*/  LOP3.LUT R5, R12, 0xff, RZ, 0xc0, !PT ;  /* 0x000000ff0c057812 */ /* 0x000fe200078ec0ff */
[----:B------:R-:W5:Y:S01]  /*20e0*/  LDG.E R54, desc[UR28][R54.64] ;  /* 0x0000001c36367981 */ /* 0x000f62000c1e1900 */
[----:B------:R-:W-:Y:S02]  /*20f0*/  F2FP.SATFINITE.E4M3.F32.PACK_AB_MERGE_C R29, RZ, R29, RZ ;  /* 0x0000001dff1d723e */ /* 0x000fe400048070ff */
[----:B------:R-:W-:Y:S01]  /*2100*/  F2FP.SATFINITE.E4M3.F32.PACK_AB_MERGE_C R12, RZ, R31, RZ ;  /* 0x0000001fff0c723e */ /* 0x000fe200048070ff */
[----:B------:R-:W5:Y:S01]  /*2110*/  LDG.E R58, desc[UR28][R58.64] ;  /* 0x0000001c3a3a7981 */ /* 0x000f62000c1e1900 */
[----:B------:R-:W-:Y:S02]  /*2120*/  F2FP.SATFINITE.E4M3.F32.PACK_AB_MERGE_C R23, RZ, R23, RZ ;  /* 0x00000017ff17723e */ /* 0x000fe400048070ff */
[C---:B------:R-:W-:Y:S01]  /*2130*/  PRMT R45, R12.reuse, 0x7604, R29 ;  /* 0x000076040c2d7816 */ /* 0x040fe2000000001d */
[----:B------:R0:W5:Y:S01]  /*2140*/  LDG.E R48, desc[UR28][R48.64] ;  /* 0x0000001c30307981 */ /* 0x000162000c1e1900 */
[----:B------:R-:W-:Y:S01]  /*2150*/  SHF.L.U32 R12, R12, 0x10, RZ ;  /* 0x000000100c0c7819 */ /* 0x000fe200000006ff */
[----:B------:R-:W-:Y:S01]  /*2160*/  IMAD R71, R34, 0x100, R5 ;  /* 0x0000010022477824 */ /* 0x000fe200078e0205 */
[----:B------:R-:W-:Y:S01]  /*2170*/  LEA R20, R25, R20, 0x8 ;  /* 0x0000001419147211 */ /* 0x000fe200078e40ff */
[----:B------:R-:W-:Y:S01]  /*2180*/  IMAD.U32 R5, R29, 0x10000, RZ ;  /* 0x000100001d057824 */ /* 0x000fe200078e00ff */
[----:B------:R-:W-:Y:S01]  /*2190*/  LEA R24, R23, R24, 0x8 ;  /* 0x0000001817187211 */ /* 0x000fe200078e40ff */
[----:B------:R-:W-:Y:S01]  /*21a0*/  FMUL R25, R32, UR6 ;  /* 0x0000000620197c20 */ /* 0x000fe20008400000 */
[----:B------:R-:W-:Y:S01]  /*21b0*/  PRMT R43, R34, 0x7604, R23 ;  /* 0x00007604222b7816 */ /* 0x000fe20000000017 */
[----:B------:R-:W-:Y:S01]  /*21c0*/  FMUL R23, R30, UR6 ;  /* 0x000000061e177c20 */ /* 0x000fe20008400000 */
[----:B------:R-:W-:Y:S01]  /*21d0*/  LOP3.LUT R12, R12, 0xff0000, RZ, 0xc0, !PT ;  /* 0x00ff00000c0c7812 */ /* 0x000fe200078ec0ff */
[----:B------:R4:W5:Y:S01]  /*21e0*/  LDG.E R62, desc[UR28][R62.64] ;  /* 0x0000001c3e3e7981 */ /* 0x000962000c1e1900 */
[----:B------:R-:W-:-:S02]  /*21f0*/  SHF.L.U32 R33, R33, 0x10, RZ ;  /* 0x0000001021217819 */ /* 0x000fc400000006ff */
[----:B------:R-:W-:Y:S01]  /*2200*/  LOP3.LUT R5, R5, 0xff0000, RZ, 0xc0, !PT ;  /* 0x00ff000005057812 */ /* 0x000fe200078ec0ff */
[----:B------:R4:W5:Y:S01]  /*2210*/  LDG.E R56, desc[UR28][R56.64] ;  /* 0x0000001c38387981 */ /* 0x000962000c1e1900 */
[----:B------:R-:W-:Y:S01]  /*2220*/  LOP3.LUT R67, R12, 0xffff, R21, 0xf8, !PT ;  /* 0x0000ffff0c437812 */ /* 0x000fe200078ef815 */
[----:B------:R-:W-:Y:S01]  /*2230*/  IMAD.MOV.U32 R21, RZ, RZ, 0x3bbb989d ;  /* 0x3bbb989dff157424 */ /* 0x000fe200078e00ff */
[----:B------:R-:W-:Y:S02]  /*2240*/  F2FP.SATFINITE.E4M3.F32.PACK_AB_MERGE_C R23, RZ, R23, RZ ;  /* 0x00000017ff17723e */ /* 0x000fe400048070ff */
[----:B------:R-:W-:Y:S01]  /*2250*/  F2FP.SATFINITE.E4M3.F32.PACK_AB_MERGE_C R12, RZ, R25, RZ ;  /* 0x00000019ff0c723e */ /* 0x000fe200048070ff */
[----:B------:R-:W-:Y:S01]  /*2260*/  FMUL R6, R6, R33 ;  /* 0x0000002106067220 */ /* 0x000fe20000400000 */
[----:B-1----:R-:W-:Y:S01]  /*2270*/  LOP3.LUT R61, R5, 0xffff, R20, 0xf8, !PT ;  /* 0x0000ffff053d7812 */ /* 0x002fe200078ef814 */
[----:B------:R-:W-:Y:S01]  /*2280*/  IMAD.MOV.U32 R20, RZ, RZ, 0x437c0000 ;  /* 0x437c0000ff147424 */ /* 0x000fe200078e00ff */
[----:B------:R-:W-:-:S02]  /*2290*/  SHF.L.U32 R5, R23, 0x10, RZ ;  /* 0x0000001017057819 */ /* 0x000fc400000006ff */
[----:B------:R-:W-:Y:S02]  /*22a0*/  PRMT R33, R12, 0x7604, R23 ;  /* 0x000076040c217816 */ /* 0x000fe40000000017 */
[----:B------:R-:W-:-:S04]  /*22b0*/  LOP3.LUT R5, R5, 0xff0000, RZ, 0xc0, !PT ;  /* 0x00ff000005057812 */ /* 0x000fc800078ec0ff */
[----:B---3--:R-:W-:Y:S02]  /*22c0*/  LOP3.LUT R65, R5, 0xffff, R24, 0xf8, !PT ;  /* 0x0000ffff05417812 */ /* 0x008fe400078ef818 */
[----:B------:R-:W-:-:S04]  /*22d0*/  IADD3 R5, PT, PT, R8, 0x1e, RZ ;  /* 0x0000001e08057810 */ /* 0x000fc80007ffe0ff */
[----:B------:R-:W-:Y:S02]  /*22e0*/  LOP3.LUT R5, R5, 0x1f, RZ, 0xc0, !PT ;  /* 0x0000001f05057812 */ /* 0x000fe400078ec0ff */
[----:B------:R-:W-:Y:S02]  /*22f0*/  IADD3.X R3, PT, PT, R3, UR19, RZ, P2, !PT ;  /* 0x0000001303037c10 */ /* 0x000fe400097fe4ff */
[----:B------:R-:W-:Y:S02]  /*2300*/  IADD3 R27, P0, PT, R5, R15, RZ ;  /* 0x0000000f051b7210 */ /* 0x000fe40007f1e0ff */
[----:B------:R-:W-:-:S03]  /*2310*/  SHF.L.U32 R12, R12, 0x10, RZ ;  /* 0x000000100c0c7819 */ /* 0x000fc600000006ff */
[----:B------:R-:W-:Y:S01]  /*2320*/  IMAD.X R34, RZ, RZ, R3, P0 ;  /* 0x000000ffff227224 */ /* 0x000fe200000e0603 */
[----:B------:R-:W-:Y:S02]  /*2330*/  LOP3.LUT R12, R12, 0xff0000, RZ, 0xc0, !PT ;  /* 0x00ff00000c0c7812 */ /* 0x000fe400078ec0ff */
[C---:B------:R-:W-:Y:S01]  /*2340*/  FMNMX3 R0, |R35|.reuse, R0, |R6|, !PT ;  /* 0x0000000023007276 */ /* 0x040fe20007800606 */
[----:B------:R-:W-:Y:S01]  /*2350*/  FMUL R6, R6, UR6 ;  /* 0x0000000606067c20 */ /* 0x000fe20008400000 */
[----:B------:R-:W-:Y:S01]  /*2360*/  LOP3.LUT R71, R12, 0xffff, R71, 0xf8, !PT ;  /* 0x0000ffff0c477812 */ /* 0x000fe200078ef847 */
[----:B------:R-:W-:Y:S01]  /*2370*/  FMUL R12, R35, UR6 ;  /* 0x00000006230c7c20 */ /* 0x000fe20008400000 */
[----:B------:R-:W-:-:S04]  /*2380*/  FMNMX3 R19, |R18|, R0, |R19|, !PT ;  /* 0x0000000012137276 */ /* 0x000fc80007800613 */
[----:B------:R-:W-:Y:S01]  /*2390*/  F2FP.SATFINITE.E4M3.F32.PACK_AB_MERGE_C R12, RZ, R12, RZ ;  /* 0x0000000cff0c723e */ /* 0x000fe200048070ff */
[----:B------:R-:W-:-:S03]  /*23a0*/  FMUL R29, R13, UR6 ;  /* 0x000000060d1d7c20 */ /* 0x000fc60008400000 */
[----:B------:R-:W-:Y:S02]  /*23b0*/  LOP3.LUT R24, R12, 0xffff, RZ, 0xc0, !PT ;  /* 0x0000ffff0c187812 */ /* 0x000fe400078ec0ff */
[----:B------:R-:W-:Y:S02]  /*23c0*/  IADD3 R14, P1, PT, R14, UR7, RZ ;  /* 0x000000070e0e7c10 */ /* 0x000fe4000ff3e0ff */
[----:B------:R-:W-:-:S04]  /*23d0*/  SHF.L.U32 R24, R24, 0x18, RZ ;  /* 0x0000001818187819 */ /* 0x000fc800000006ff */
[----:B------:R-:W-:Y:S02]  /*23e0*/  LOP3.LUT R61, R61, R24, RZ, 0xfc, !PT ;  /* 0x000000183d3d7212 */ /* 0x000fe400078efcff */
[----:B------:R-:W-:Y:S01]  /*23f0*/  IADD3 R24, P3, PT, R10, UR7, RZ ;  /* 0x000000070a187c10 */ /* 0x000fe2000ff7e0ff */
[----:B------:R1:W-:Y:S01]  /*2400*/  STG.E.U16 desc[UR28][R10.64], R41 ;  /* 0x000000290a007986 */ /* 0x0003e2000c10151c */
[----:B------:R-:W-:Y:S01]  /*2410*/  UIMAD UR4, UR21, 0x5, URZ ;  /* 0x00000005150478a4 */ /* 0x000fe2000f8e02ff */
[----:B------:R-:W-:Y:S01]  /*2420*/  BSSY.RECONVERGENT B1, `(.L_x_6217) ;  /* 0x0000063000017945 */ /* 0x000fe20003800200 */
[----:B--2---:R-:W-:-:S04]  /*2430*/  IMAD.U32 R46, R38, 0x10000, RZ ;  /* 0x00010000262e7824 */ /* 0x004fc800078e00ff */
[----:B------:R-:W-:-:S04]  /*2440*/  FFMA.SAT R23, R46, -R21, 0.5 ;  /* 0x3f0000002e177423 */ /* 0x000fc80000002815 */
[----:B------:R-:W-:-:S04]  /*2450*/  FFMA.RM R23, R23, R20, 12582913 ;  /* 0x4b40000117177423 */ /* 0x000fc80000004014 */
[----:B------:R-:W-:-:S04]  /*2460*/  FADD R21, R23, -12583039 ;  /* 0xcb40007f17157421 */ /* 0x000fc80000000000 */
[----:B------:R-:W-:Y:S01]  /*2470*/  FFMA R21, R46, -1.4426950216293334961, -R21 ;  /* 0xbfb8aa3b2e157823 */ /* 0x000fe20000000815 */
[----:B------:R-:W-:-:S03]  /*2480*/  FMUL R20, R42, UR6 ;  /* 0x000000062a147c20 */ /* 0x000fc60008400000 */
[----:B------:R-:W-:Y:S02]  /*2490*/  FFMA R31, R46, -1.925963033500011079e-08, R21 ;  /* 0xb2a570602e1f7823 */ /* 0x000fe40000000015 */
[----:B------:R-:W-:Y:S02]  /*24a0*/  F2FP.SATFINITE.E4M3.F32.PACK_AB_MERGE_C R25, RZ, R20, RZ ;  /* 0x00000014ff19723e */ /* 0x000fe400048070ff */
[C---:B------:R-:W-:Y:S02]  /*24b0*/  LEA R20, P0, R27.reuse, UR15, 0x2 ;  /* 0x0000000f1b147c11 */ /* 0x040fe4000f8010ff */
[----:B------:R-:W2:Y:S02]  /*24c0*/  MUFU.EX2 R31, R31 ;  /* 0x0000001f001f7308 */ /* 0x000ea40000000800 */
[----:B------:R-:W-:Y:S02]  /*24d0*/  LEA.HI.X R21, R27, UR13, R34, 0x2, P0 ;  /* 0x0000000d1b157c11 */ /* 0x000fe400080f1422 */
[----:B------:R-:W-:-:S02]  /*24e0*/  LOP3.LUT R27, R25, 0xffff, RZ, 0xc0, !PT ;  /* 0x0000ffff191b7812 */ /* 0x000fc400078ec0ff */
[----:B------:R-:W-:Y:S02]  /*24f0*/  SHF.L.U32 R18, R23, 0x17, RZ ;  /* 0x0000001717127819 */ /* 0x000fe400000006ff */
[----:B------:R-:W-:Y:S01]  /*2500*/  FMNMX3 R23, |R26|, R19, |R28|, !PT ;  /* 0x000000131a177276 */ /* 0x000fe2000780061c */
[----:B------:R-:W-:Y:S01]  /*2510*/  IMAD.SHL.U32 R0, R27, 0x1000000, RZ ;  /* 0x010000001b007824 */ /* 0x000fe200078e00ff */
[----:B------:R-:W-:-:S04]  /*2520*/  F2FP.SATFINITE.E4M3.F32.PACK_AB_MERGE_C R19, RZ, R6, RZ ;  /* 0x00000006ff13723e */ /* 0x000fc800048070ff */
[----:B------:R-:W-:Y:S02]  /*2530*/  LOP3.LUT R65, R65, R0, RZ, 0xfc, !PT ;  /* 0x0000000041417212 */ /* 0x000fe400078efcff */
[C---:B------:R-:W-:Y:S01]  /*2540*/  PRMT R47, R19.reuse, 0x7604, R12 ;  /* 0x00007604132f7816 */ /* 0x040fe2000000000c */
[----:B--2---:R-:W-:Y:S01]  /*2550*/  FFMA R0, R18, R31, 1 ;  /* 0x3f80000012007423 */ /* 0x004fe2000000001f */
[----:B------:R-:W-:Y:S02]  /*2560*/  LOP3.LUT R6, R19, 0xffff, RZ, 0xc0, !PT ;  /* 0x0000ffff13067812 */ /* 0x000fe400078ec0ff */
[----:B------:R-:W1:Y:S01]  /*2570*/  LDC.64 R18, c[0x0][0x3b8] ;  /* 0x0000ee00ff127b82 */ /* 0x000e620000000a00 */
[----:B------:R-:W-:Y:S02]  /*2580*/  FMNMX3 R23, |R30|, R23, |R32|, !PT ;  /* 0x000000171e177276 */ /* 0x000fe40007800620 */
[----:B------:R-:W-:Y:S01]  /*2590*/  F2FP.SATFINITE.E4M3.F32.PACK_AB_MERGE_C R34, RZ, R29, RZ ;  /* 0x0000001dff22723e */ /* 0x000fe200048070ff */
[----:B------:R-:W-:Y:S01]  /*25a0*/  IMAD.SHL.U32 R6, R6, 0x1000000, RZ ;  /* 0x0100000006067824 */ /* 0x000fe200078e00ff */
[----:B------:R-:W-:-:S02]  /*25b0*/  FMNMX3 R13, |R42|, R23, |R13|, !PT ;  /* 0x000000172a0d7276 */ /* 0x000fc4000780060d */
[----:B------:R-:W-:Y:S02]  /*25c0*/  IADD3 R26, P2, PT, R10, UR12, RZ ;  /* 0x0000000c0a1a7c10 */ /* 0x000fe4000ff5e0ff */
[----:B------:R-:W-:Y:S02]  /*25d0*/  IADD3.X R23, PT, PT, R7, UR10, RZ, P1, !PT ;  /* 0x0000000a07177c10 */ /* 0x000fe40008ffe4ff */
[----:B------:R-:W-:Y:S02]  /*25e0*/  IADD3 R28, P1, PT, R5, R14, RZ ;  /* 0x0000000e051c7210 */ /* 0x000fe40007f3e0ff */
[----:B------:R-:W-:Y:S02]  /*25f0*/  PRMT R35, R34, 0x7604, R25 ;  /* 0x0000760422237816 */ /* 0x000fe40000000019 */
[----:B------:R-:W-:Y:S02]  /*2600*/  IADD3.X R27, PT, PT, R11, UR14, RZ, P2, !PT ;  /* 0x0000000e0b1b7c10 */ /* 0x000fe400097fe4ff */
[----:B------:R-:W-:-:S02]  /*2610*/  LOP3.LUT R67, R67, R6, RZ, 0xfc, !PT ;  /* 0x0000000643437212 */ /* 0x000fc400078efcff */
[----:B------:R-:W-:Y:S02]  /*2620*/  IADD3.X R25, PT, PT, R11, UR10, RZ, P3, !PT ;  /* 0x0000000a0b197c10 */ /* 0x000fe40009ffe4ff */
[----:B------:R-:W-:Y:S02]  /*2630*/  IADD3 R6, P2, PT, R24, UR12, RZ ;  /* 0x0000000c18067c10 */ /* 0x000fe4000ff5e0ff */
[----:B------:R-:W-:Y:S01]  /*2640*/  IADD3.X R29, PT, PT, RZ, R23, RZ, P1, !PT ;  /* 0x00000017ff1d7210 */ /* 0x000fe20000ffe4ff */
[----:B------:R2:W-:Y:S01]  /*2650*/  STG.E.U16 desc[UR28][R26.64], R37 ;  /* 0x000000251a007986 */ /* 0x0005e2000c10151c */
[----:B------:R-:W-:Y:S02]  /*2660*/  IADD3.X R7, PT, PT, R25, UR14, RZ, P2, !PT ;  /* 0x0000000e19077c10 */ /* 0x000fe400097fe4ff */
[-C--:B-1----:R-:W-:Y:S01]  /*2670*/  IADD3 R10, P1, PT, R10, R18.reuse, RZ ;  /* 0x000000120a0a7210 */ /* 0x082fe20007f3e0ff */
[----:B------:R1:W-:Y:S01]  /*2680*/  STG.E.U16 desc[UR28][R24.64], R45 ;  /* 0x0000002d18007986 */ /* 0x0003e2000c10151c */
[----:B------:R-:W-:Y:S01]  /*2690*/  IMAD.WIDE.U32 R30, R18, 0x5, R28 ;  /* 0x00000005121e7825 */ /* 0x000fe200078e001c */
[----:B--2---:R-:W-:-:S02]  /*26a0*/  IADD3 R26, P2, PT, R26, R18, RZ ;  /* 0x000000121a1a7210 */ /* 0x004fc40007f5e0ff */
[-C--:B-1----:R-:W-:Y:S02]  /*26b0*/  IADD3 R24, P3, PT, R24, R18.reuse, RZ ;  /* 0x0000001218187210 */ /* 0x082fe40007f7e0ff */
[----:B------:R-:W-:Y:S01]  /*26c0*/  IADD3 R18, P4, PT, R6, R18, RZ ;  /* 0x0000001206127210 */ /* 0x000fe20007f9e0ff */
[--C-:B------:R-:W-:Y:S01]  /*26d0*/  IMAD.X R11, R11, 0x1, R19.reuse, P1 ;  /* 0x000000010b0b7824 */ /* 0x100fe200008e0613 */
[-C--:B------:R-:W-:Y:S01]  /*26e0*/  IADD3.X R27, PT, PT, R27, R19.reuse, RZ, P2, !PT ;  /* 0x000000131b1b7210 */ /* 0x080fe200017fe4ff */
[----:B------:R1:W-:Y:S01]  /*26f0*/  STG.E.U16 desc[UR28][R6.64], R47 ;  /* 0x0000002f06007986 */ /* 0x0003e2000c10151c */
[----:B------:R-:W-:Y:S01]  /*2700*/  IADD3.X R25, PT, PT, R25, R19, RZ, P3, !PT ;  /* 0x0000001319197210 */ /* 0x000fe20001ffe4ff */
[----:B------:R-:W-:Y:S01]  /*2710*/  IMAD.X R19, R7, 0x1, R19, P4 ;  /* 0x0000000107137824 */ /* 0x000fe200020e0613 */
[----:B------:R-:W-:Y:S02]  /*2720*/  IADD3 R12, PT, PT, R0, 0x1800000, RZ ;  /* 0x01800000000c7810 */ /* 0x000fe40007ffe0ff */
[----:B-1----:R-:W-:-:S04]  /*2730*/  IADD3 R7, P1, PT, R28, UR7, RZ ;  /* 0x000000071c077c10 */ /* 0x002fc8000ff3e0ff */
[----:B------:R-:W-:Y:S01]  /*2740*/  IADD3.X R28, PT, PT, R29, UR10, RZ, P1, !PT ;  /* 0x0000000a1d1c7c10 */ /* 0x000fe20008ffe4ff */
[----:B------:R-:W-:Y:S01]  /*2750*/  VIADD R37, R31, UR4 ;  /* 0x000000041f257c36 */ /* 0x000fe20008000000 */
[----:B------:R-:W-:Y:S02]  /*2760*/  LOP3.LUT R12, R12, 0x7f800000, RZ, 0xc0, !PT ;  /* 0x7f8000000c0c7812 */ /* 0x000fe400078ec0ff */
[C---:B------:R-:W-:Y:S01]  /*2770*/  SHF.L.U64.HI R45, R7.reuse, 0x2, R28 ;  /* 0x00000002072d7819 */ /* 0x040fe2000001021c */
[----:B------:R-:W-:Y:S01]  /*2780*/  IMAD.SHL.U32 R7, R7, 0x4, RZ ;  /* 0x0000000407077824 */ /* 0x000fe200078e00ff */
[----:B------:R-:W-:Y:S01]  /*2790*/  STG.E.U16 desc[UR28][R10.64], R39 ;  /* 0x000000270a007986 */ /* 0x000fe2000c10151c */
[----:B------:R-:W-:Y:S02]  /*27a0*/  LOP3.LUT R34, R34, 0xffff, RZ, 0xc0, !PT ;  /* 0x0000ffff22227812 */ /* 0x000fe400078ec0ff */
[----:B------:R-:W-:Y:S01]  /*27b0*/  IADD3 R41, P1, PT, R4, R14, RZ ;  /* 0x0000000e04297210 */ /* 0x000fe20007f3e0ff */
[----:B------:R1:W-:Y:S01]  /*27c0*/  STG.E.U16 desc[UR28][R26.64], R43 ;  /* 0x0000002b1a007986 */ /* 0x0003e2000c10151c */
[----:B------:R-:W-:-:S03]  /*27d0*/  ISETP.GT.U32.AND P0, PT, R12, 0x1ffffff, PT ;  /* 0x01ffffff0c00780c */ /* 0x000fc60003f04070 */
[----:B------:R2:W-:Y:S01]  /*27e0*/  STG.E.U16 desc[UR28][R24.64], R33 ;  /* 0x0000002118007986 */ /* 0x0005e2000c10151c */
[----:B------:R-:W-:-:S03]  /*27f0*/  IADD3 R6, P3, PT, R20, UR18, RZ ;  /* 0x0000001214067c10 */ /* 0x000fc6000ff7e0ff */
[----:B------:R3:W-:Y:S01]  /*2800*/  STG.E.U16 desc[UR28][R18.64], R35 ;  /* 0x0000002312007986 */ /* 0x0007e2000c10151c */
[C---:B------:R-:W-:Y:S02]  /*2810*/  SHF.L.U32 R31, R30.reuse, 0x2, RZ ;  /* 0x000000021e1f7819 */ /* 0x040fe400000006ff */
[----:B------:R-:W-:Y:S01]  /*2820*/  SHF.L.U64.HI R12, R30, 0x2, R37 ;  /* 0x000000021e0c7819 */ /* 0x000fe20000010225 */
[----:B------:R-:W-:Y:S01]  /*2830*/  IMAD.SHL.U32 R34, R34, 0x1000000, RZ ;  /* 0x0100000022227824 */ /* 0x000fe200078e00ff */
[----:B------:R-:W-:Y:S02]  /*2840*/  IADD3.X R37, PT, PT, RZ, R23, RZ, P1, !PT ;  /* 0x00000017ff257210 */ /* 0x000fe40000ffe4ff */
[----:B-1----:R-:W-:Y:S02]  /*2850*/  IADD3 R26, P4, PT, R6, UR18, RZ ;  /* 0x00000012061a7c10 */ /* 0x002fe4000ff9e0ff */
[C---:B--2---:R-:W-:Y:S02]  /*2860*/  IADD3 R24, P1, PT, R7.reuse, UR5, RZ ;  /* 0x0000000507187c10 */ /* 0x044fe4000ff3e0ff */
[----:B---3--:R-:W-:-:S02]  /*2870*/  IADD3 R18, P2, PT, R7, UR25, RZ ;  /* 0x0000001907127c10 */ /* 0x008fc4000ff5e0ff */
[----:B------:R-:W-:Y:S02]  /*2880*/  IADD3.X R7, PT, PT, R21, UR19, RZ, P3, !PT ;  /* 0x0000001315077c10 */ /* 0x000fe40009ffe4ff */
[----:B------:R-:W-:Y:S02]  /*2890*/  IADD3.X R19, PT, PT, R45, UR30, RZ, P2, !PT ;  /* 0x0000001e2d137c10 */ /* 0x000fe400097fe4ff */
[C---:B------:R-:W-:Y:S02]  /*28a0*/  IADD3 R28, P3, PT, R31.reuse, UR25, RZ ;  /* 0x000000191f1c7c10 */ /* 0x040fe4000ff7e0ff */
[----:B------:R-:W-:Y:S02]  /*28b0*/  IADD3 R30, P2, PT, R31, UR5, RZ ;  /* 0x000000051f1e7c10 */ /* 0x000fe4000ff5e0ff */
[----:B------:R-:W-:Y:S02]  /*28c0*/  LOP3.LUT R71, R71, R34, RZ, 0xfc, !PT ;  /* 0x0000002247477212 */ /* 0x000fe400078efcff */
[----:B------:R-:W-:-:S02]  /*28d0*/  IADD3.X R27, PT, PT, R7, UR19, RZ, P4, !PT ;  /* 0x00000013071b7c10 */ /* 0x000fc4000a7fe4ff */
[----:B------:R-:W-:Y:S02]  /*28e0*/  IADD3.X R29, PT, PT, R12, UR30, RZ, P3, !PT ;  /* 0x0000001e0c1d7c10 */ /* 0x000fe40009ffe4ff */
[----:B------:R-:W-:Y:S02]  /*28f0*/  IADD3 R32, P5, PT, R28, UR7, RZ ;  /* 0x000000071c207c10 */ /* 0x000fe4000ffbe0ff */
[----:B------:R-:W-:Y:S02]  /*2900*/  IADD3 R34, P4, PT, R30, UR7, RZ ;  /* 0x000000071e227c10 */ /* 0x000fe4000ff9e0ff */
[----:B------:R-:W-:Y:S02]  /*2910*/  IADD3.X R31, PT, PT, R12, UR23, RZ, P2, !PT ;  /* 0x000000170c1f7c10 */ /* 0x000fe400097fe4ff */
[----:B0-----:R-:W-:Y:S02]  /*2920*/  PRMT R49, R38, 0x7632, R49 ;  /* 0x0000763226317816 */ /* 0x001fe40000000031 */
[----:B------:R-:W-:-:S02]  /*2930*/  IADD3 R38, P3, PT, R26, UR18, RZ ;  /* 0x000000121a267c10 */ /* 0x000fc4000ff7e0ff */
[----:B------:R-:W-:Y:S02]  /*2940*/  IADD3 R42, P2, PT, R32, UR7, RZ ;  /* 0x00000007202a7c10 */ /* 0x000fe4000ff5e0ff */
[----:B------:R-:W-:Y:S02]  /*2950*/  IADD3 R44, P6, PT, R34, UR7, RZ ;  /* 0x00000007222c7c10 */ /* 0x000fe4000ffde0ff */
[----:B------:R-:W-:Y:S02]  /*2960*/  IADD3.X R33, PT, PT, R29, UR10, RZ, P5, !PT ;  /* 0x0000000a1d217c10 */ /* 0x000fe4000affe4ff */
[----:B------:R-:W-:Y:S02]  /*2970*/  IADD3.X R35, PT, PT, R31, UR10, RZ, P4, !PT ;  /* 0x0000000a1f237c10 */ /* 0x000fe4000a7fe4ff */
[----:B------:R-:W-:Y:S02]  /*2980*/  IADD3.X R25, PT, PT, R45, UR23, RZ, P1, !PT ;  /* 0x000000172d197c10 */ /* 0x000fe40008ffe4ff */
[----:B------:R-:W-:-:S02]  /*2990*/  IADD3.X R39, PT, PT, R27, UR19, RZ, P3, !PT ;  /* 0x000000131b277c10 */ /* 0x000fc40009ffe4ff */
[----:B------:R-:W-:Y:S02]  /*29a0*/  IADD3.X R43, PT, PT, R33, UR10, RZ, P2, !PT ;  /* 0x0000000a212b7c10 */ /* 0x000fe400097fe4ff */
[----:B------:R-:W-:Y:S01]  /*29b0*/  IADD3.X R45, PT, PT, R35, UR10, RZ, P6, !PT ;  /* 0x0000000a232d7c10 */ /* 0x000fe2000b7fe4ff */
[----:B----4-:R-:W-:Y:S06]  /*29c0*/  @P0 BRA `(.L_x_6218) ;  /* 0x0000000000100947 */ /* 0x010fec0003800000 */
[----:B------:R-:W-:-:S07]  /*29d0*/  MOV R10, 0x29f0 ;  /* 0x000029f0000a7802 */ /* 0x000fce0000000f00 */
[----:B-----5:R-:W-:Y:S05]  /*29e0*/  CALL.REL.NOINC `($__internal_183_$__cuda_sm20_rcp_rn_f32_slowpath) ;  /* 0x0000005c00807944 */ /* 0x020fea0003c00000 */
[----:B------:R-:W-:Y:S01]  /*29f0*/  IMAD.MOV.U32 R11, RZ, RZ, R0 ;  /* 0x000000ffff0b7224 */ /* 0x000fe200078e0000 */
[----:B------:R-:W-:Y:S06]  /*2a00*/  BRA `(.L_x_6219) ;  /* 0x0000000000107947 */ /* 0x000fec0003800000 */
.L_x_6218:
[----:B------:R-:W0:Y:S02]  /*2a10*/  MUFU.RCP R11, R0 ;  /* 0x00000000000b7308 */ /* 0x000e240000001000 */
[----:B0-----:R-:W-:-:S04]  /*2a20*/  FFMA R10, R0, R11, -1 ;  /* 0xbf800000000a7423 */ /* 0x001fc8000000000b */
[----:B------:R-:W-:-:S04]  /*2a30*/  FADD.FTZ R10, -R10, -RZ ;  /* 0x800000ff0a0a7221 */ /* 0x000fc80000010100 */
[----:B------:R-:W-:-:S07]  /*2a40*/  FFMA R11, R11, R10, R11 ;  /* 0x0000000a0b0b7223 */ /* 0x000fce000000000b */
.L_x_6219:
[----:B------:R-:W-:Y:S05]  /*2a50*/  BSYNC.RECONVERGENT B1 ;  /* 0x0000000000017941 */ /* 0x000fea0003800200 */
.L_x_6217:
        /* <DEDUP_REMOVED lines=13> */
[C---:B-----5:R-:W-:Y:S01]  /*2b30*/  IMAD.U32 R47, R22.reuse, 0x10000, RZ ;  /* 0x00010000162f7824 */ /* 0x060fe200078e00ff */
[----:B------:R-:W-:Y:S02]  /*2b40*/  PRMT R22, R22, 0x7632, R22 ;  /* 0x0000763216167816 */ /* 0x000fe40000000016 */
[----:B------:R-:W-:Y:S01]  /*2b50*/  IADD3 R12, PT, PT, R51, 0x1800000, RZ ;  /* 0x01800000330c7810 */ /* 0x000fe20007ffe0ff */
[----:B------:R-:W-:-:S03]  /*2b60*/  FMUL R0, R0, R11 ;  /* 0x0000000b00007220 */ /* 0x000fc60000400000 */
[----:B------:R-:W-:Y:S01]  /*2b70*/  LOP3.LUT R12, R12, 0x7f800000, RZ, 0xc0, !PT ;  /* 0x7f8000000c0c7812 */ /* 0x000fe200078ec0ff */
[C---:B------:R-:W-:Y:S01]  /*2b80*/  FFMA R0, R46.reuse, R0, R11 ;  /* 0x000000002e007223 */ /* 0x040fe2000000000b */
[----:B------:R-:W-:Y:S01]  /*2b90*/  FMUL R46, R46, R11 ;  /* 0x0000000b2e2e7220 */ /* 0x000fe20000400000 */
[----:B------:R-:W-:Y:S02]  /*2ba0*/  SHF.L.U32 R11, R40, 0x10, RZ ;  /* 0x00000010280b7819 */ /* 0x000fe400000006ff */
[----:B------:R-:W-:Y:S01]  /*2bb0*/  ISETP.GT.U32.AND P0, PT, R12, 0x1ffffff, PT ;  /* 0x01ffffff0c00780c */ /* 0x000fe20003f04070 */
[----:B------:R-:W-:Y:S01]  /*2bc0*/  FMUL R0, R0, R47 ;  /* 0x0000002f00007220 */ /* 0x000fe20000400000 */
[----:B------:R-:W-:Y:S01]  /*2bd0*/  FMUL R47, R47, R46 ;  /* 0x0000002e2f2f7220 */ /* 0x000fe20000400000 */
[----:B------:R-:W-:Y:S02]  /*2be0*/  PRMT R40, R40, 0x7632, R40 ;  /* 0x0000763228287816 */ /* 0x000fe40000000028 */
[----:B------:R-:W-:-:S08]  /*2bf0*/  FMUL R46, R0, R11 ;  /* 0x0000000b002e7220 */ /* 0x000fd00000400000 */
[----:B------:R-:W-:Y:S05]  /*2c00*/  @P0 BRA `(.L_x_6221) ;  /* 0x0000000000100947 */ /* 0x000fea0003800000 */
[----:B------:R-:W-:Y:S01]  /*2c10*/  IMAD.MOV.U32 R0, RZ, RZ, R51 ;  /* 0x000000ffff007224 */ /* 0x000fe200078e0033 */
[----:B------:R-:W-:-:S07]  /*2c20*/  MOV R10, 0x2c40 ;  /* 0x00002c40000a7802 */ /* 0x000fce0000000f00 */
[----:B------:R-:W-:Y:S05]  /*2c30*/  CALL.REL.NOINC `($__internal_183_$__cuda_sm20_rcp_rn_f32_slowpath) ;  /* 0x0000005800ec7944 */ /* 0x000fea0003c00000 */
[----:B------:R-:W-:Y:S05]  /*2c40*/  BRA `(.L_x_6222) ;  /* 0x0000000000107947 */ /* 0x000fea0003800000 */
.L_x_6221:
[----:B------:R-:W0:Y:S02]  /*2c50*/  MUFU.RCP R0, R51 ;  /* 0x0000003300007308 */ /* 0x000e240000001000 */
[----:B0-----:R-:W-:-:S04]  /*2c60*/  FFMA R10, R51, R0, -1 ;  /* 0xbf800000330a7423 */ /* 0x001fc80000000000 */
[----:B------:R-:W-:-:S04]  /*2c70*/  FADD.FTZ R11, -R10, -RZ ;  /* 0x800000ff0a0b7221 */ /* 0x000fc80000010100 */
[----:B------:R-:W-:-:S07]  /*2c80*/  FFMA R0, R0, R11, R0 ;  /* 0x0000000b00007223 */ /* 0x000fce0000000000 */
.L_x_6222:
[----:B------:R-:W-:Y:S05]  /*2c90*/  BSYNC.RECONVERGENT B1 ;  /* 0x0000000000017941 */ /* 0x000fea0003800200 */
.L_x_6220:
[----:B------:R-:W-:Y:S01]  /*2ca0*/  HFMA2 R51, -RZ, RZ, 3.7421875, 0 ;  /* 0x437c0000ff337431 */ /* 0x000fe200000001ff */
[----:B------:R-:W-:Y:S01]  /*2cb0*/  SHF.L.U32 R50, R52, 0x10, RZ ;  /* 0x0000001034327819 */ /* 0x000fe200000006ff */
[----:B------:R-:W-:Y:S01]  /*2cc0*/  IMAD.MOV.U32 R11, RZ, RZ, 0x3bbb989d ;  /* 0x3bbb989dff0b7424 */ /* 0x000fe200078e00ff */
[----:B------:R-:W-:Y:S01]  /*2cd0*/  BSSY.RECONVERGENT B1, `(.L_x_6223) ;  /* 0x000001f000017945 */ /* 0x000fe20003800200 */
[----:B------:R-:W-:Y:S02]  /*2ce0*/  IMAD.U32 R22, R22, 0x10000, RZ ;  /* 0x0001000016167824 */ /* 0x000fe400078e00ff */
[----:B------:R-:W-:-:S04]  /*2cf0*/  FFMA.SAT R10, R50, -R11, 0.5 ;  /* 0x3f000000320a7423 */ /* 0x000fc8000000280b */
[----:B------:R-:W-:Y:S01]  /*2d00*/  FFMA.RM R10, R10, R51, 12582913 ;  /* 0x4b4000010a0a7423 */ /* 0x000fe20000004033 */
[----:B------:R-:W-:-:S03]  /*2d10*/  PRMT R51, R52, 0x7632, R51 ;  /* 0x0000763234337816 */ /* 0x000fc60000000033 */
        /* <DEDUP_REMOVED lines=15> */
[----:B------:R-:W-:-:S03]  /*2e10*/  FMUL R40, R22, R49 ;  /* 0x0000003116287220 */ /* 0x000fc60000400000 */
[----:B------:R-:W-:-:S08]  /*2e20*/  FMUL R22, R11, R0 ;  /* 0x000000000b167220 */ /* 0x000fd00000400000 */
[----:B------:R-:W-:Y:S05]  /*2e30*/  @P0 BRA `(.L_x_6224) ;  /* 0x0000000000100947 */ /* 0x000fea0003800000 */
[----:B------:R-:W-:Y:S01]  /*2e40*/  IMAD.MOV.U32 R0, RZ, RZ, R53 ;  /* 0x000000ffff007224 */ /* 0x000fe200078e0035 */
[----:B------:R-:W-:-:S07]  /*2e50*/  MOV R10, 0x2e70 ;  /* 0x00002e70000a7802 */ /* 0x000fce0000000f00 */
[----:B------:R-:W-:Y:S05]  /*2e60*/  CALL.REL.NOINC `($__internal_183_$__cuda_sm20_rcp_rn_f32_slowpath) ;  /* 0x0000005800607944 */ /* 0x000fea0003c00000 */
[----:B------:R-:W-:Y:S05]  /*2e70*/  BRA `(.L_x_6225) ;  /* 0x0000000000107947 */ /* 0x000fea0003800000 */
.L_x_6224:
[----:B------:R-:W0:Y:S02]  /*2e80*/  MUFU.RCP R0, R53 ;  /* 0x0000003500007308 */ /* 0x000e240000001000 */
[----:B0-----:R-:W-:-:S04]  /*2e90*/  FFMA R10, R53, R0, -1 ;  /* 0xbf800000350a7423 */ /* 0x001fc80000000000 */
[----:B------:R-:W-:-:S04]  /*2ea0*/  FADD.FTZ R11, -R10, -RZ ;  /* 0x800000ff0a0b7221 */ /* 0x000fc80000010100 */
[----:B------:R-:W-:-:S07]  /*2eb0*/  FFMA R0, R0, R11, R0 ;  /* 0x0000000b00007223 */ /* 0x000fce0000000000 */
.L_x_6225:
[----:B------:R-:W-:Y:S05]  /*2ec0*/  BSYNC.RECONVERGENT B1 ;  /* 0x0000000000017941 */ /* 0x000fea0003800200 */
.L_x_6223:
[----:B------:R-:W-:Y:S01]  /*2ed0*/  SHF.L.U32 R51, R51, 0x10, RZ ;  /* 0x0000001033337819 */ /* 0x000fe200000006ff */
[----:B------:R-:W-:Y:S01]  /*2ee0*/  IMAD.MOV.U32 R10, RZ, RZ, 0x3bbb989d ;  /* 0x3bbb989dff0a7424 */ /* 0x000fe200078e00ff */
[----:B------:R-:W-:Y:S01]  /*2ef0*/  MOV R11, 0x437c0000 ;  /* 0x437c0000000b7802 */ /* 0x000fe20000000f00 */
        /* <DEDUP_REMOVED lines=18> */
[----:B------:R-:W-:Y:S01]  /*3020*/  FMUL R11, R11, R10 ;  /* 0x0000000a0b0b7220 */ /* 0x000fe20000400000 */
[----:B------:R-:W-:Y:S01]  /*3030*/  FMUL R50, R10, R49 ;  /* 0x000000310a327220 */ /* 0x000fe20000400000 */
[----:B------:R-:W-:Y:S02]  /*3040*/  PRMT R36, R36, 0x7632, R36 ;  /* 0x0000763224247816 */ /* 0x000fe40000000024 */
[----:B------:R-:W-:Y:S01]  /*3050*/  FMUL R49, R11, R0 ;  /* 0x000000000b317220 */ /* 0x000fe20000400000 */
[----:B------:R-:W-:-:S07]  /*3060*/  PRMT R54, R54, 0x7632, R54 ;  /* 0x0000763236367816 */ /* 0x000fce0000000036 */
[----:B------:R-:W-:Y:S05]  /*3070*/  @P0 BRA `(.L_x_6227) ;  /* 0x0000000000100947 */ /* 0x000fea0003800000 */
[----:B------:R-:W-:Y:S01]  /*3080*/  IMAD.MOV.U32 R0, RZ, RZ, R53 ;  /* 0x000000ffff007224 */ /* 0x000fe200078e0035 */
[----:B------:R-:W-:-:S07]  /*3090*/  MOV R10, 0x30b0 ;  /* 0x000030b0000a7802 */ /* 0x000fce0000000f00 */
[----:B------:R-:W-:Y:S05]  /*30a0*/  CALL.REL.NOINC `($__internal_183_$__cuda_sm20_rcp_rn_f32_slowpath) ;  /* 0x0000005400d07944 */ /* 0x000fea0003c00000 */
[----:B------:R-:W-:Y:S05]  /*30b0*/  BRA `(.L_x_6228) ;  /* 0x0000000000107947 */ /* 0x000fea0003800000 */
.L_x_6227:
[----:B------:R-:W0:Y:S02]  /*30c0*/  MUFU.RCP R0, R53 ;  /* 0x0000003500007308 */ /* 0x000e240000001000 */
[----:B0-----:R-:W-:-:S04]  /*30d0*/  FFMA R10, R53, R0, -1 ;  /* 0xbf800000350a7423 */ /* 0x001fc80000000000 */
[----:B------:R-:W-:-:S04]  /*30e0*/  FADD.FTZ R11, -R10, -RZ ;  /* 0x800000ff0a0b7221 */ /* 0x000fc80000010100 */
[----:B------:R-:W-:-:S07]  /*30f0*/  FFMA R0, R0, R11, R0 ;  /* 0x0000000b00007223 */ /* 0x000fce0000000000 */
.L_x_6228:
[----:B------:R-:W-:Y:S05]  /*3100*/  BSYNC.RECONVERGENT B1 ;  /* 0x0000000000017941 */ /* 0x000fea0003800200 */
.L_x_6226:
[----:B------:R-:W-:Y:S01]  /*3110*/  HFMA2 R53, -RZ, RZ, 3.7421875, 0 ;  /* 0x437c0000ff357431 */ /* 0x000fe200000001ff */
[----:B------:R-:W-:Y:S01]  /*3120*/  SHF.L.U32 R52, R58, 0x10, RZ ;  /* 0x000000103a347819 */ /* 0x000fe200000006ff */
[----:B------:R-:W-:Y:S01]  /*3130*/  IMAD.MOV.U32 R11, RZ, RZ, 0x3bbb989d ;  /* 0x3bbb989dff0b7424 */ /* 0x000fe200078e00ff */
[----:B------:R-:W-:Y:S01]  /*3140*/  SHF.L.U32 R54, R54, 0x10, RZ ;  /* 0x0000001036367819 */ /* 0x000fe200000006ff */
[----:B------:R-:W-:Y:S01]  /*3150*/  IMAD.U32 R36, R36, 0x10000, RZ ;  /* 0x0001000024247824 */ /* 0x000fe200078e00ff */
        /* <DEDUP_REMOVED lines=14> */
[----:B------:R-:W-:Y:S02]  /*3240*/  FMUL R51, R51, R0 ;  /* 0x0000000033337220 */ /* 0x000fe40000400000 */
[----:B------:R-:W-:Y:S01]  /*3250*/  ISETP.GT.U32.AND P0, PT, R10, 0x1ffffff, PT ;  /* 0x01ffffff0a00780c */ /* 0x000fe20003f04070 */
[----:B------:R-:W-:Y:S01]  /*3260*/  FMUL R11, R11, R36 ;  /* 0x000000240b0b7220 */ /* 0x000fe20000400000 */
[----:B------:R-:W-:-:S03]  /*3270*/  FMUL R51, R36, R51 ;  /* 0x0000003324337220 */ /* 0x000fc60000400000 */
[----:B------:R-:W-:Y:S01]  /*3280*/  FMUL R36, R11, R54 ;  /* 0x000000360b247220 */ /* 0x000fe20000400000 */
[----:B------:R-:W-:-:S07]  /*3290*/  PRMT R54, R58, 0x7632, R54 ;  /* 0x000076323a367816 */ /* 0x000fce0000000036 */
[----:B------:R-:W-:Y:S05]  /*32a0*/  @P0 BRA `(.L_x_6230) ;  /* 0x0000000000100947 */ /* 0x000fea0003800000 */
[----:B------:R-:W-:Y:S01]  /*32b0*/  IMAD.MOV.U32 R0, RZ, RZ, R53 ;  /* 0x000000ffff007224 */ /* 0x000fe200078e0035 */
[----:B------:R-:W-:-:S07]  /*32c0*/  MOV R10, 0x32e0 ;  /* 0x000032e0000a7802 */ /* 0x000fce0000000f00 */
[----:B------:R-:W-:Y:S05]  /*32d0*/  CALL.REL.NOINC `($__internal_183_$__cuda_sm20_rcp_rn_f32_slowpath) ;  /* 0x0000005400447944 */ /* 0x000fea0003c00000 */
[----:B------:R-:W-:Y:S05]  /*32e0*/  BRA `(.L_x_6231) ;  /* 0x0000000000107947 */ /* 0x000fea0003800000 */
.L_x_6230:
[----:B------:R-:W0:Y:S02]  /*32f0*/  MUFU.RCP R0, R53 ;  /* 0x0000003500007308 */ /* 0x000e240000001000 */
[----:B0-----:R-:W-:-:S04]  /*3300*/  FFMA R10, R53, R0, -1 ;  /* 0xbf800000350a7423 */ /* 0x001fc80000000000 */
[----:B------:R-:W-:-:S04]  /*3310*/  FADD.FTZ R11, -R10, -RZ ;  /* 0x800000ff0a0b7221 */ /* 0x000fc80000010100 */
[----:B------:R-:W-:-:S07]  /*3320*/  FFMA R0, R0, R11, R0 ;  /* 0x0000000b00007223 */ /* 0x000fce0000000000 */
.L_x_6231:
[----:B------:R-:W-:Y:S05]  /*3330*/  BSYNC.RECONVERGENT B1 ;  /* 0x0000000000017941 */ /* 0x000fea0003800200 */
.L_x_6229:
[----:B------:R-:W-:Y:S01]  /*3340*/  SHF.L.U32 R54, R54, 0x10, RZ ;  /* 0x0000001036367819 */ /* 0x000fe200000006ff */
[----:B------:R-:W-:Y:S01]  /*3350*/  IMAD.MOV.U32 R11, RZ, RZ, 0x3bbb989d ;  /* 0x3bbb989dff0b7424 */ /* 0x000fe200078e00ff */
[----:B------:R-:W-:Y:S01]  /*3360*/  MOV R53, 0x437c0000 ;  /* 0x437c000000357802 */ /* 0x000fe20000000f00 */
[----:B------:R-:W-:Y:S02]  /*3370*/  BSSY.RECONVERGENT B1, `(.L_x_6232) ;  /* 0x0000020000017945 */ /* 0x000fe40003800200 */
[----:B------:R-:W-:-:S04]  /*3380*/  FFMA.SAT R10, R54, -R11, 0.5 ;  /* 0x3f000000360a7423 */ /* 0x000fc8000000280b */
[----:B------:R-:W-:Y:S01]  /*3390*/  FFMA.RM R10, R10, R53, 12582913 ;  /* 0x4b4000010a0a7423 */ /* 0x000fe20000004035 */
[----:B------:R-:W-:-:S03]  /*33a0*/  FMUL R53, R52, R0 ;  /* 0x0000000034357220 */ /* 0x000fc60000400000 */
        /* <DEDUP_REMOVED lines=24> */
.L_x_6233:
[----:B------:R-:W0:Y:S02]  /*3530*/  MUFU.RCP R0, R57 ;  /* 0x0000003900007308 */ /* 0x000e240000001000 */
[----:B0-----:R-:W-:-:S04]  /*3540*/  FFMA R10, R57, R0, -1 ;  /* 0xbf800000390a7423 */ /* 0x001fc80000000000 */
[----:B------:R-:W-:-:S04]  /*3550*/  FADD.FTZ R11, -R10, -RZ ;  /* 0x800000ff0a0b7221 */ /* 0x000fc80000010100 */
[----:B------:R-:W-:-:S07]  /*3560*/  FFMA R0, R0, R11, R0 ;  /* 0x0000000b00007223 */ /* 0x000fce0000000000 */
.L_x_6234:
[----:B------:R-:W-:Y:S05]  /*3570*/  BSYNC.RECONVERGENT B1 ;  /* 0x0000000000017941 */ /* 0x000fea0003800200 */
.L_x_6232:
        /* <DEDUP_REMOVED lines=30> */
.L_x_6236:
[----:B------:R-:W0:Y:S02]  /*3760*/  MUFU.RCP R11, R10 ;  /* 0x0000000a000b7308 */ /* 0x000e240000001000 */
[----:B0-----:R-:W-:-:S04]  /*3770*/  FFMA R0, R10, R11, -1 ;  /* 0xbf8000000a007423 */ /* 0x001fc8000000000b */
[----:B------:R-:W-:-:S04]  /*3780*/  FADD.FTZ R0, -R0, -RZ ;  /* 0x800000ff00007221 */ /* 0x000fc80000010100 */
[----:B------:R-:W-:-:S07]  /*3790*/  FFMA R0, R11, R0, R11 ;  /* 0x000000000b007223 */ /* 0x000fce000000000b */
.L_x_6237:
[----:B------:R-:W-:Y:S05]  /*37a0*/  BSYNC.RECONVERGENT B1 ;  /* 0x0000000000017941 */ /* 0x000fea0003800200 */
.L_x_6235:
        /* <DEDUP_REMOVED lines=10> */
[----:B------:R-:W-:Y:S01]  /*3850*/  FFMA R59, R58, -1.925963033500011079e-08, R11 ;  /* 0xb2a570603a3b7823 */ /* 0x000fe2000000000b */
[----:B------:R-:W-:-:S04]  /*3860*/  FADD R11, -R0, 1 ;  /* 0x3f800000000b7421 */ /* 0x000fc80000000100 */
[----:B------:R-:W-:Y:S01]  /*3870*/  FMUL R11, R11, R0 ;  /* 0x000000000b0b7220 */ /* 0x000fe20000400000 */
[----:B------:R-:W0:Y:S03]  /*3880*/  MUFU.EX2 R59, R59 ;  /* 0x0000003b003b7308 */ /* 0x000e260000000800 */
[----:B------:R-:W-:Y:S01]  /*3890*/  FFMA R11, R55, R11, R0 ;  /* 0x0000000b370b7223 */ /* 0x000fe20000000000 */
[C---:B------:R-:W-:Y:S02]  /*38a0*/  SHF.L.U32 R0, R64.reuse, 0x10, RZ ;  /* 0x0000001040007819 */ /* 0x040fe400000006ff */
[----:B------:R-:W-:Y:S01]  /*38b0*/  PRMT R64, R64, 0x7632, R64 ;  /* 0x0000763240407816 */ /* 0x000fe20000000040 */
[----:B0-----:R-:W-:-:S05]  /*38c0*/  FFMA R10, R10, R59, 1 ;  /* 0x3f8000000a0a7423 */ /* 0x001fca000000003b */
[----:B------:R-:W-:-:S04]  /*38d0*/  IADD3 R12, PT, PT, R10, 0x1800000, RZ ;  /* 0x018000000a0c7810 */ /* 0x000fc80007ffe0ff */
[----:B------:R-:W-:Y:S01]  /*38e0*/  LOP3.LUT R60, R12, 0x7f800000, RZ, 0xc0, !PT ;  /* 0x7f8000000c3c7812 */ /* 0x000fe200078ec0ff */
[C---:B------:R-:W-:Y:S01]  /*38f0*/  IMAD.U32 R12, R56.reuse, 0x10000, RZ ;  /* 0x00010000380c7824 */ /* 0x040fe200078e00ff */
[----:B------:R-:W-:Y:S02]  /*3900*/  PRMT R56, R56, 0x7632, R56 ;  /* 0x0000763238387816 */ /* 0x000fe40000000038 */
        /* <DEDUP_REMOVED lines=8> */
[----:B------:R-:W-:Y:S01]  /*3990*/  MOV R12, R0 ;  /* 0x00000000000c7202 */ /* 0x000fe20000000f00 */
[----:B------:R-:W-:Y:S06]  /*39a0*/  BRA `(.L_x_6240) ;  /* 0x0000000000107947 */ /* 0x000fec0003800000 */
.L_x_6239:
[----:B------:R-:W0:Y:S02]  /*39b0*/  MUFU.RCP R11, R10 ;  /* 0x0000000a000b7308 */ /* 0x000e240000001000 */
[----:B0-----:R-:W-:-:S04]  /*39c0*/  FFMA R0, R10, R11, -1 ;  /* 0xbf8000000a007423 */ /* 0x001fc8000000000b */
[----:B------:R-:W-:-:S04]  /*39d0*/  FADD.FTZ R0, -R0, -RZ ;  /* 0x800000ff00007221 */ /* 0x000fc80000010100 */
[----:B------:R-:W-:-:S07]  /*39e0*/  FFMA R12, R11, R0, R11 ;  /* 0x000000000b0c7223 */ /* 0x000fce000000000b */
.L_x_6240:
[----:B------:R-:W-:Y:S05]  /*39f0*/  BSYNC.RECONVERGENT B1 ;  /* 0x0000000000017941 */ /* 0x000fea0003800200 */
.L_x_6238:
[----:B------:R0:W2:Y:S01]  /*3a00*/  LDG.E R0, desc[UR28][R18.64] ;  /* 0x0000001c12007981 */ /* 0x0000a2000c1e1900 */
[----:B------:R-:W-:Y:S01]  /*3a10*/  FADD R11, -R12, 1 ;  /* 0x3f8000000c0b7421 */ /* 0x000fe20000000100 */
[C---:B------:R-:W-:Y:S01]  /*3a20*/  FMNMX3 R13, |R46|.reuse, R13, |R22|, !PT ;  /* 0x0000000d2e0d7276 */ /* 0x040fe20007800616 */
[----:B------:R-:W-:Y:S01]  /*3a30*/  FMUL R46, R46, UR6 ;  /* 0x000000062e2e7c20 */ /* 0x000fe20008400000 */
[----:B------:R1:W5:Y:S01]  /*3a40*/  LDG.E R6, desc[UR28][R6.64] ;  /* 0x0000001c06067981 */ /* 0x000362000c1e1900 */
[----:B------:R-:W-:-:S03]  /*3a50*/  IMAD.U32 R56, R56, 0x10000, RZ ;  /* 0x0001000038387824 */ /* 0x000fc600078e00ff */
[----:B------:R3:W5:Y:S01]  /*3a60*/  LDG.E R32, desc[UR28][R32.64] ;  /* 0x0000001c20207981 */ /* 0x000762000c1e1900 */
[-C--:B0-----:R-:W-:Y:S01]  /*3a70*/  FMUL R19, R11, R12.reuse ;  /* 0x0000000c0b137220 */ /* 0x081fe20000400000 */
[C---:B------:R-:W-:Y:S01]  /*3a80*/  FMNMX3 R13, |R49|.reuse, R13, |R36|, !PT ;  /* 0x0000000d310d7276 */ /* 0x040fe20007800624 */
[----:B------:R-:W-:Y:S01]  /*3a90*/  FMUL R49, R49, UR6 ;  /* 0x0000000631317c20 */ /* 0x000fe20008400000 */
[----:B------:R0:W5:Y:S01]  /*3aa0*/  LDG.E R26, desc[UR28][R26.64] ;  /* 0x0000001c1a1a7981 */ /* 0x000162000c1e1900 */
[C---:B-1----:R-:W-:Y:S01]  /*3ab0*/  FMUL R7, R58.reuse, R12 ;  /* 0x0000000c3a077220 */ /* 0x042fe20000400000 */
[----:B------:R-:W-:Y:S01]  /*3ac0*/  FFMA R19, R58, R19, R12 ;  /* 0x000000133a137223 */ /* 0x000fe2000000000c */
[----:B------:R-:W-:Y:S01]  /*3ad0*/  FMUL R12, R22, UR6 ;  /* 0x00000006160c7c20 */ /* 0x000fe20008400000 */
[----:B------:R-:W-:Y:S01]  /*3ae0*/  F2FP.SATFINITE.E4M3.F32.PACK_AB_MERGE_C R46, RZ, R46, RZ ;  /* 0x0000002eff2e723e */ /* 0x000fe200048070ff */
[----:B------:R-:W-:Y:S01]  /*3af0*/  FMUL R22, R56, R7 ;  /* 0x0000000738167220 */ /* 0x000fe20000400000 */
[----:B------:R-:W-:Y:S01]  /*3b00*/  F2FP.SATFINITE.E4M3.F32.PACK_AB_MERGE_C R49, RZ, R49, RZ ;  /* 0x00000031ff31723e */ /* 0x000fe200048070ff */
[----:B------:R1:W5:Y:S01]  /*3b10*/  LDG.E R20, desc[UR28][R20.64] ;  /* 0x0000001c14147981 */ /* 0x000362000c1e1900 */
[----:B------:R-:W-:-:S02]  /*3b20*/  F2FP.SATFINITE.E4M3.F32.PACK_AB_MERGE_C R7, RZ, R12, RZ ;  /* 0x0000000cff07723e */ /* 0x000fc400048070ff */
[----:B------:R-:W-:Y:S01]  /*3b30*/  LOP3.LUT R12, R46, 0xff, RZ, 0xc0, !PT ;  /* 0x000000ff2e0c7812 */ /* 0x000fe200078ec0ff */
[----:B------:R-:W-:Y:S01]  /*3b40*/  FMUL R36, R36, UR6 ;  /* 0x0000000624247c20 */ /* 0x000fe20008400000 */
[C---:B---3--:R-:W-:Y:S01]  /*3b50*/  PRMT R33, R7.reuse, 0x7604, R46 ;  /* 0x0000760407217816 */ /* 0x048fe2000000002e */
[----:B------:R3:W5:Y:S01]  /*3b60*/  LDG.E R24, desc[UR28][R24.64] ;  /* 0x0000001c18187981 */ /* 0x000762000c1e1900 */
[----:B0-----:R-:W-:Y:S02]  /*3b70*/  LOP3.LUT R27, R7, 0xff, RZ, 0xc0, !PT ;  /* 0x000000ff071b7812 */ /* 0x001fe400078ec0ff */
[----:B------:R-:W-:Y:S01]  /*3b80*/  LEA R7, R49, R12, 0x8 ;  /* 0x0000000c31077211 */ /* 0x000fe200078e40ff */
[----:B------:R0:W5:Y:S01]  /*3b90*/  LDG.E R34, desc[UR28][R34.64] ;  /* 0x0000001c22227981 */ /* 0x000162000c1e1900 */
[----:B------:R-:W-:Y:S01]  /*3ba0*/  FMNMX3 R12, |R53|, R13, |R48|, !PT ;  /* 0x0000000d350c7276 */ /* 0x000fe20007800630 */
[----:B------:R-:W-:Y:S01]  /*3bb0*/  FMUL R13, R47, UR6 ;  /* 0x000000062f0d7c20 */ /* 0x000fe20008400000 */
[----:B------:R-:W-:Y:S01]  /*3bc0*/  FMUL R18, R40, UR6 ;  /* 0x0000000628127c20 */ /* 0x000fe20008400000 */
[----:B------:R-:W-:Y:S01]  /*3bd0*/  FMUL R53, R53, UR6 ;  /* 0x0000000635357c20 */ /* 0x000fe20008400000 */
[----:B------:R-:W-:Y:S01]  /*3be0*/  F2FP.SATFINITE.E4M3.F32.PACK_AB_MERGE_C R36, RZ, R36, RZ ;  /* 0x00000024ff24723e */ /* 0x000fe200048070ff */
[----:B-1----:R-:W-:Y:S01]  /*3bf0*/  FMUL R21, R50, UR6 ;  /* 0x0000000632157c20 */ /* 0x002fe20008400000 */
[----:B------:R-:W-:Y:S01]  /*3c00*/  LEA R10, P0, R41, UR22, 0x1 ;  /* 0x00000016290a7c11 */ /* 0x000fe2000f8008ff */
[----:B------:R1:W5:Y:S01]  /*3c10*/  LDG.E R30, desc[UR28][R30.64] ;  /* 0x0000001c1e1e7981 */ /* 0x000362000c1e1900 */
[----:B------:R-:W-:Y:S01]  /*3c20*/  F2FP.SATFINITE.E4M3.F32.PACK_AB_MERGE_C R13, RZ, R13, RZ ;  /* 0x0000000dff0d723e */ /* 0x000fe200048070ff */
[----:B---3--:R-:W-:Y:S01]  /*3c30*/  FMUL R25, R51, UR6 ;  /* 0x0000000633197c20 */ /* 0x008fe20008400000 */
[----:B------:R-:W-:Y:S01]  /*3c40*/  F2FP.SATFINITE.E4M3.F32.PACK_AB_MERGE_C R18, RZ, R18, RZ ;  /* 0x00000012ff12723e */ /* 0x000fe200048070ff */
[----:B------:R-:W-:Y:S01]  /*3c50*/  IMAD R27, R36, 0x100, R27 ;  /* 0x00000100241b7824 */ /* 0x000fe200078e021b */
[----:B0-----:R-:W-:Y:S01]  /*3c60*/  F2FP.SATFINITE.E4M3.F32.PACK_AB_MERGE_C R35, RZ, R53, RZ ;  /* 0x00000035ff23723e */ /* 0x001fe200048070ff */
[----:B------:R0:W5:Y:S01]  /*3c70*/  LDG.E R28, desc[UR28][R28.64] ;  /* 0x0000001c1c1c7981 */ /* 0x000162000c1e1900 */
[----:B------:R-:W-:Y:S01]  /*3c80*/  LEA.HI.X R11, R41, UR9, R37, 0x1, P0 ;  /* 0x00000009290b7c11 */ /* 0x000fe200080f0c25 */
[----:B------:R-:W-:Y:S01]  /*3c90*/  FMUL R37, R52, UR6 ;  /* 0x0000000634257c20 */ /* 0x000fe20008400000 */
[----:B------:R-:W-:Y:S01]  /*3ca0*/  F2FP.SATFINITE.E4M3.F32.PACK_AB_MERGE_C R21, RZ, R21, RZ ;  /* 0x00000015ff15723e */ /* 0x000fe200048070ff */
[----:B------:R3:W5:Y:S01]  /*3cb0*/  LDG.E R42, desc[UR28][R42.64] ;  /* 0x0000001c2a2a7981 */ /* 0x000762000c1e1900 */
[----:B-1----:R-:W-:-:S02]  /*3cc0*/  PRMT R31, R36, 0x7604, R49 ;  /* 0x00007604241f7816 */ /* 0x002fc40000000031 */
[----:B------:R-:W-:Y:S01]  /*3cd0*/  LOP3.LUT R36, R13, 0xff, RZ, 0xc0, !PT ;  /* 0x000000ff0d247812 */ /* 0x000fe200078ec0ff */
[----:B------:R1:W5:Y:S01]  /*3ce0*/  LDG.E R38, desc[UR28][R38.64] ;  /* 0x0000001c26267981 */ /* 0x000362000c1e1900 */
[C---:B------:R-:W-:Y:S02]  /*3cf0*/  PRMT R53, R18.reuse, 0x7604, R13 ;  /* 0x0000760412357816 */ /* 0x040fe4000000000d */
[----:B------:R-:W-:Y:S01]  /*3d00*/  SHF.L.U32 R13, R35, 0x10, RZ ;  /* 0x00000010230d7819 */ /* 0x000fe200000006ff */
[----:B------:R4:W5:Y:S01]  /*3d10*/  LDG.E R44, desc[UR28][R44.64] ;  /* 0x0000001c2c2c7981 */ /* 0x000962000c1e1900 */
[----:B------:R-:W-:Y:S01]  /*3d20*/  F2FP.SATFINITE.E4M3.F32.PACK_AB_MERGE_C R46, RZ, R25, RZ ;  /* 0x00000019ff2e723e */ /* 0x000fe200048070ff */
[----:B0-----:R-:W-:Y:S01]  /*3d30*/  IMAD R29, R21, 0x100, R36 ;  /* 0x00000100151d7824 */ /* 0x001fe200078e0224 */
[----:B------:R-:W-:Y:S02]  /*3d40*/  LOP3.LUT R25, R18, 0xff, RZ, 0xc0, !PT ;  /* 0x000000ff12197812 */ /* 0x000fe400078ec0ff */
[----:B------:R-:W-:-:S02]  /*3d50*/  LOP3.LUT R36, R13, 0xff0000, RZ, 0xc0, !PT ;  /* 0x00ff00000d247812 */ /* 0x000fc400078ec0ff */
[----:B------:R-:W-:Y:S01]  /*3d60*/  F2FP.SATFINITE.E4M3.F32.PACK_AB_MERGE_C R37, RZ, R37, RZ ;  /* 0x00000025ff25723e */ /* 0x000fe200048070ff */
[----:B------:R-:W-:Y:S01]  /*3d70*/  FMUL R19, R19, R56 ;  /* 0x0000003813137220 */ /* 0x000fe20000400000 */
[----:B------:R-:W-:Y:S01]  /*3d80*/  SHF.L.U32 R64, R64, 0x10, RZ ;  /* 0x0000001040407819 */ /* 0x000fe200000006ff */
[----:B------:R-:W-:Y:S01]  /*3d90*/  IMAD R18, R46, 0x100, R25 ;  /* 0x000001002e127824 */ /* 0x000fe200078e0219 */
[----:B------:R-:W-:Y:S01]  /*3da0*/  LOP3.LUT R25, R36, 0xffff, R7, 0xf8, !PT ;  /* 0x0000ffff24197812 */ /* 0x000fe200078ef807 */
[----:B------:R-:W-:Y:S01]  /*3db0*/  IMAD.U32 R7, R37, 0x10000, RZ ;  /* 0x0001000025077824 */ /* 0x000fe200078e00ff */
[----:B---3--:R-:W-:Y:S01]  /*3dc0*/  PRMT R43, R46, 0x7604, R21 ;  /* 0x000076042e2b7816 */ /* 0x008fe20000000015 */
[----:B------:R-:W-:Y:S02]  /*3dd0*/  HFMA2 R56, -RZ, RZ, 0.96630859375, -0.0022525787353515625 ;  /* 0x3bbb989dff387431 */ /* 0x000fe400000001ff */
[----:B------:R-:W-:Y:S01]  /*3de0*/  FMUL R21, R19, R64 ;  /* 0x0000004013157220 */ /* 0x000fe20000400000 */
[----:B------:R-:W-:Y:S01]  /*3df0*/  FMUL R19, R54, UR6 ;  /* 0x0000000636137c20 */ /* 0x000fe20008400000 */
[----:B------:R-:W-:Y:S01]  /*3e00*/  FMUL R48, R48, UR6 ;  /* 0x0000000630307c20 */ /* 0x000fe20008400000 */
[----:B------:R-:W-:-:S03]  /*3e10*/  LOP3.LUT R36, R7, 0xff0000, RZ, 0xc0, !PT ;  /* 0x00ff000007247812 */ /* 0x000fc600078ec0ff */
[----:B------:R-:W-:Y:S02]  /*3e20*/  F2FP.SATFINITE.E4M3.F32.PACK_AB_MERGE_C R46, RZ, R19, RZ ;  /* 0x00000013ff2e723e */ /* 0x000fe400048070ff */
[----:B------:R-:W-:Y:S02]  /*3e30*/  F2FP.SATFINITE.E4M3.F32.PACK_AB_MERGE_C R48, RZ, R48, RZ ;  /* 0x00000030ff30723e */ /* 0x000fe400048070ff */
[----:B------:R-:W-:Y:S02]  /*3e40*/  LOP3.LUT R29, R36, 0xffff, R29, 0xf8, !PT ;  /* 0x0000ffff241d7812 */ /* 0x000fe400078ef81d */
[----:B------:R-:W-:Y:S02]  /*3e50*/  MOV R36, 0x437c0000 ;  /* 0x437c000000247802 */ /* 0x000fe40000000f00 */
[C---:B------:R-:W-:Y:S01]  /*3e60*/  PRMT R59, R46.reuse, 0x7604, R37 ;  /* 0x000076042e3b7816 */ /* 0x040fe20000000025 */
[----:B------:R-:W-:Y:S01]  /*3e70*/  IMAD.U32 R46, R46, 0x10000, RZ ;  /* 0x000100002e2e7824 */ /* 0x000fe200078e00ff */
[----:B------:R-:W-:-:S02]  /*3e80*/  PRMT R35, R48, 0x7604, R35 ;  /* 0x0000760430237816 */ /* 0x000fc40000000023 */
[----:B------:R-:W-:Y:S02]  /*3e90*/  SHF.L.U32 R48, R48, 0x10, RZ ;  /* 0x0000001030307819 */ /* 0x000fe400000006ff */
[----:B------:R-:W-:Y:S01]  /*3ea0*/  IADD3 R7, PT, PT, R8, 0x1d, RZ ;  /* 0x0000001d08077810 */ /* 0x000fe20007ffe0ff */
[----:B------:R-:W-:Y:S01]  /*3eb0*/  FMUL R41, R57, UR6 ;  /* 0x0000000639297c20 */ /* 0x000fe20008400000 */
[----:B------:R-:W-:Y:S02]  /*3ec0*/  LOP3.LUT R48, R48, 0xff0000, RZ, 0xc0, !PT ;  /* 0x00ff000030307812 */ /* 0x000fe400078ec0ff */
[----:B-1----:R-:W-:Y:S02]  /*3ed0*/  LOP3.LUT R39, R46, 0xff0000, RZ, 0xc0, !PT ;  /* 0x00ff00002e277812 */ /* 0x002fe400078ec0ff */
[----:B------:R-:W-:Y:S02]  /*3ee0*/  LOP3.LUT R7, R7, 0x1f, RZ, 0xc0, !PT ;  /* 0x0000001f07077812 */ /* 0x000fe400078ec0ff */
[----:B------:R-:W-:-:S02]  /*3ef0*/  LOP3.LUT R27, R48, 0xffff, R27, 0xf8, !PT ;  /* 0x0000ffff301b7812 */ /* 0x000fc400078ef81b */
[----:B------:R-:W-:Y:S02]  /*3f00*/  IADD3 R48, P0, P1, R15, UR18, R7 ;  /* 0x000000120f307c10 */ /* 0x000fe4000f91e007 */
[----:B----4-:R-:W-:Y:S01]  /*3f10*/  F2FP.SATFINITE.E4M3.F32.PACK_AB_MERGE_C R45, RZ, R41, RZ ;  /* 0x00000029ff2d723e */ /* 0x010fe200048070ff */
[----:B------:R-:W-:Y:S01]  /*3f20*/  FMUL R41, R22, UR6 ;  /* 0x0000000616297c20 */ /* 0x000fe20008400000 */
[----:B------:R-:W-:Y:S01]  /*3f30*/  STG.E.U16 desc[UR28][R10.64], R33 ;  /* 0x000000210a007986 */ /* 0x000fe2000c10151c */
[----:B------:R-:W-:Y:S01]  /*3f40*/  UIMAD UR21, UR21, 0x5, URZ ;  /* 0x00000005151578a4 */ /* 0x000fe2000f8e02ff */
[----:B------:R-:W-:Y:S01]  /*3f50*/  BSSY.RECONVERGENT B1, `(.L_x_6241) ;  /* 0x000006d000017945 */ /* 0x000fe20003800200 */
[----:B--2---:R-:W-:-:S04]  /*3f60*/  IMAD.U32 R13, R0, 0x10000, RZ ;  /* 0x00010000000d7824 */ /* 0x004fc800078e00ff */
[----:B------:R-:W-:-:S04]  /*3f70*/  FFMA.SAT R19, R13, -R56, 0.5 ;  /* 0x3f0000000d137423 */ /* 0x000fc80000002838 */
[----:B------:R-:W-:Y:S01]  /*3f80*/  FFMA.RM R37, R19, R36, 12582913 ;  /* 0x4b40000113257423 */ /* 0x000fe20000004024 */
[----:B------:R-:W-:-:S03]  /*3f90*/  FMUL R19, R55, UR6 ;  /* 0x0000000637137c20 */ /* 0x000fc60008400000 */
[----:B------:R-:W-:Y:S02]  /*3fa0*/  FADD R46, R37, -12583039 ;  /* 0xcb40007f252e7421 */ /* 0x000fe40000000000 */
[----:B------:R-:W-:Y:S02]  /*3fb0*/  F2FP.SATFINITE.E4M3.F32.PACK_AB_MERGE_C R15, RZ, R19, RZ ;  /* 0x00000013ff0f723e */ /* 0x000fe400048070ff */
[----:B------:R-:W-:Y:S01]  /*3fc0*/  FFMA R46, R13, -1.4426950216293334961, -R46 ;  /* 0xbfb8aa3b0d2e7823 */ /* 0x000fe2000000082e */
[----:B------:R-:W-:Y:S02]  /*3fd0*/  LOP3.LUT R36, R39, 0xffff, R18, 0xf8, !PT ;  /* 0x0000ffff27247812 */ /* 0x000fe400078ef812 */
[----:B------:R-:W-:Y:S01]  /*3fe0*/  IADD3.X R19, PT, PT, R3, UR19, RZ, P0, P1 ;  /* 0x0000001303137c10 */ /* 0x000fe200087e24ff */
[----:B------:R-:W-:Y:S01]  /*3ff0*/  FFMA R39, R13, -1.925963033500011079e-08, R46 ;  /* 0xb2a570600d277823 */ /* 0x000fe2000000002e */
[----:B------:R-:W-:Y:S02]  /*4000*/  LOP3.LUT R3, R15, 0xffff, RZ, 0xc0, !PT ;  /* 0x0000ffff0f037812 */ /* 0x000fe400078ec0ff */
[----:B------:R-:W-:-:S02]  /*4010*/  F2FP.SATFINITE.E4M3.F32.PACK_AB_MERGE_C R56, RZ, R41, RZ ;  /* 0x00000029ff38723e */ /* 0x000fc400048070ff */
[----:B------:R-:W-:Y:S01]  /*4020*/  FMNMX3 R41, |R55|, R12, |R21|, !PT ;  /* 0x0000000c37297276 */ /* 0x000fe20007800615 */
[----:B------:R-:W0:Y:S01]  /*4030*/  MUFU.EX2 R39, R39 ;  /* 0x0000002700277308 */ /* 0x000e220000000800 */
[----:B------:R-:W-:Y:S01]  /*4040*/  IMAD.SHL.U32 R46, R3, 0x1000000, RZ ;  /* 0x01000000032e7824 */ /* 0x000fe200078e00ff */
[----:B------:R-:W-:Y:S02]  /*4050*/  LEA R18, P0, R48, UR15, 0x2 ;  /* 0x0000000f30127c11 */ /* 0x000fe4000f8010ff */
[C---:B------:R-:W-:Y:S02]  /*4060*/  PRMT R55, R56.reuse, 0x7604, R45 ;  /* 0x0000760438377816 */ /* 0x040fe4000000002d */
[----:B------:R-:W-:Y:S01]  /*4070*/  LOP3.LUT R56, R56, 0xffff, RZ, 0xc0, !PT ;  /* 0x0000ffff38387812 */ /* 0x000fe200078ec0ff */
[----:B------:R-:W-:Y:S01]  /*4080*/  FMUL R12, R21, UR6 ;  /* 0x00000006150c7c20 */ /* 0x000fe20008400000 */
[----:B------:R-:W-:Y:S02]  /*4090*/  LEA.HI.X R19, R48, UR13, R19, 0x2, P0 ;  /* 0x0000000d30137c11 */ /* 0x000fe400080f1413 */
[----:B------:R-:W-:-:S02]  /*40a0*/  LOP3.LUT R3, R25, R46, RZ, 0xfc, !PT ;  /* 0x0000002e19037212 */ /* 0x000fc400078efcff */
[----:B------:R-:W-:Y:S02]  /*40b0*/  LOP3.LUT R48, R45, 0xffff, RZ, 0xc0, !PT ;  /* 0x0000ffff2d307812 */ /* 0x000fe400078ec0ff */
[----:B------:R-:W-:Y:S01]  /*40c0*/  SHF.L.U32 R25, R56, 0x18, RZ ;  /* 0x0000001838197819 */ /* 0x000fe200000006ff */
[----:B------:R-:W-:Y:S01]  /*40d0*/  IMAD.SHL.U32 R46, R37, 0x800000, RZ ;  /* 0x00800000252e7824 */ /* 0x000fe200078e00ff */
[----:B------:R-:W-:Y:S02]  /*40e0*/  SHF.L.U32 R48, R48, 0x18, RZ ;  /* 0x0000001830307819 */ /* 0x000fe400000006ff */
[----:B------:R-:W-:Y:S02]  /*40f0*/  FMNMX3 R41, |R47|, R41, |R40|, !PT ;  /* 0x000000292f297276 */ /* 0x000fe40007800628 */
[----:B------:R-:W-:Y:S02]  /*4100*/  LOP3.LUT R25, R36, R25, RZ, 0xfc, !PT ;  /* 0x0000001924197212 */ /* 0x000fe400078efcff */
[----:B------:R-:W-:Y:S01]  /*4110*/  F2FP.SATFINITE.E4M3.F32.PACK_AB_MERGE_C R40, RZ, R12, RZ ;  /* 0x0000000cff28723e */ /* 0x000fe200048070ff */
[----:B------:R-:W1:Y:S01]  /*4120*/  LDC.64 R36, c[0x0][0x3b8] ;  /* 0x0000ee00ff247b82 */ /* 0x000e620000000a00 */
[----:B------:R-:W-:-:S02]  /*4130*/  LOP3.LUT R21, R29, R48, RZ, 0xfc, !PT ;  /* 0x000000301d157212 */ /* 0x000fc400078efcff */
[----:B------:R-:W-:Y:S01]  /*4140*/  LOP3.LUT R29, R40, 0xffff, RZ, 0xc0, !PT ;  /* 0x0000ffff281d7812 */ /* 0x000fe200078ec0ff */
[----:B0-----:R-:W-:Y:S01]  /*4150*/  FFMA R12, R46, R39, 1 ;  /* 0x3f8000002e0c7423 */ /* 0x001fe20000000027 */
[----:B------:R-:W-:Y:S02]  /*4160*/  PRMT R39, R40, 0x7604, R15 ;  /* 0x0000760428277816 */ /* 0x000fe4000000000f */
[----:B------:R-:W-:Y:S02]  /*4170*/  FMNMX3 R41, |R50|, R41, |R51|, !PT ;  /* 0x0000002932297276 */ /* 0x000fe40007800633 */
[----:B------:R-:W-:Y:S01]  /*4180*/  SHF.L.U32 R40, R29, 0x18, RZ ;  /* 0x000000181d287819 */ /* 0x000fe200000006ff */
[----:B------:R-:W-:Y:S01]  /*4190*/  VIADD R15, R12, 0x1800000 ;  /* 0x018000000c0f7836 */ /* 0x000fe20000000000 */
[----:B------:R-:W-:Y:S02]  /*41a0*/  FMNMX3 R41, |R52|, R41, |R54|, !PT ;  /* 0x0000002934297276 */ /* 0x000fe40007800636 */
[----:B------:R-:W-:-:S02]  /*41b0*/  LOP3.LUT R27, R27, R40, RZ, 0xfc, !PT ;  /* 0x000000281b1b7212 */ /* 0x000fc400078efcff */
[C---:B------:R-:W-:Y:S02]  /*41c0*/  IADD3 R40, P2, PT, R10.reuse, UR7, RZ ;  /* 0x000000070a287c10 */ /* 0x040fe4000ff5e0ff */
[----:B------:R-:W-:Y:S02]  /*41d0*/  IADD3 R46, P1, PT, R10, UR12, RZ ;  /* 0x0000000c0a2e7c10 */ /* 0x000fe4000ff3e0ff */
[----:B------:R-:W-:Y:S02]  /*41e0*/  IADD3 R52, P3, PT, R14, UR7, RZ ;  /* 0x000000070e347c10 */ /* 0x000fe4000ff7e0ff */
[----:B------:R-:W-:Y:S02]  /*41f0*/  FMNMX3 R29, |R57|, R41, |R22|, !PT ;  /* 0x00000029391d7276 */ /* 0x000fe40007800616 */
[----:B------:R-:W-:Y:S02]  /*4200*/  IADD3.X R41, PT, PT, R11, UR10, RZ, P2, !PT ;  /* 0x0000000a0b297c10 */ /* 0x000fe400097fe4ff */
[----:B------:R-:W-:-:S02]  /*4210*/  LOP3.LUT R15, R15, 0x7f800000, RZ, 0xc0, !PT ;  /* 0x7f8000000f0f7812 */ /* 0x000fc400078ec0ff */
[----:B------:R-:W-:Y:S02]  /*4220*/  IADD3.X R47, PT, PT, R11, UR14, RZ, P1, !PT ;  /* 0x0000000e0b2f7c10 */ /* 0x000fe40008ffe4ff */
[----:B------:R-:W-:Y:S02]  /*4230*/  IADD3.X R45, PT, PT, R23, UR10, RZ, P3, !PT ;  /* 0x0000000a172d7c10 */ /* 0x000fe40009ffe4ff */
[----:B------:R-:W-:Y:S01]  /*4240*/  IADD3 R14, P2, PT, R7, R52, RZ ;  /* 0x00000034070e7210 */ /* 0x000fe20007f5e0ff */
[----:B------:R1:W-:Y:S01]  /*4250*/  STG.E.U16 desc[UR28][R46.64], R31 ;  /* 0x0000001f2e007986 */ /* 0x0003e2000c10151c */
[----:B------:R-:W-:Y:S02]  /*4260*/  ISETP.GT.U32.AND P0, PT, R15, 0x1ffffff, PT ;  /* 0x01ffffff0f00780c */ /* 0x000fe40003f04070 */
[----:B------:R-:W-:Y:S01]  /*4270*/  IADD3 R22, P1, PT, R40, UR12, RZ ;  /* 0x0000000c28167c10 */ /* 0x000fe2000ff3e0ff */
[----:B------:R-:W-:Y:S01]  /*4280*/  IMAD.X R15, RZ, RZ, R45, P2 ;  /* 0x000000ffff0f7224 */ /* 0x000fe200010e062d */
[----:B------:R0:W-:Y:S02]  /*4290*/  STG.E.U16 desc[UR28][R40.64], R35 ;  /* 0x0000002328007986 */ /* 0x0001e4000c10151c */
[----:B------:R-:W-:-:S02]  /*42a0*/  IADD3.X R23, PT, PT, R41, UR14, RZ, P1, !PT ;  /* 0x0000000e29177c10 */ /* 0x000fc40008ffe4ff */
[-C--:B-1----:R-:W-:Y:S01]  /*42b0*/  IADD3 R46, P2, PT, R46, R36.reuse, RZ ;  /* 0x000000242e2e7210 */ /* 0x082fe20007f5e0ff */
[----:B------:R-:W-:Y:S01]  /*42c0*/  IMAD.WIDE.U32 R48, R36, 0x5, R14 ;  /* 0x0000000524307825 */ /* 0x000fe200078e000e */
[-C--:B------:R-:W-:Y:S02]  /*42d0*/  IADD3 R10, P1, PT, R10, R36.reuse, RZ ;  /* 0x000000240a0a7210 */ /* 0x080fe40007f3e0ff */
[-C--:B0-----:R-:W-:Y:S01]  /*42e0*/  IADD3 R40, P3, PT, R40, R36.reuse, RZ ;  /* 0x0000002428287210 */ /* 0x081fe20007f7e0ff */
[--C-:B------:R-:W-:Y:S01]  /*42f0*/  IMAD.X R47, R47, 0x1, R37.reuse, P2 ;  /* 0x000000012f2f7824 */ /* 0x100fe200010e0625 */
[----:B------:R-:W-:Y:S02]  /*4300*/  IADD3 R36, P4, PT, R22, R36, RZ ;  /* 0x0000002416247210 */ /* 0x000fe40007f9e0ff */
[----:B------:R-:W-:Y:S01]  /*4310*/  IADD3 R33, P2, PT, R14, UR7, RZ ;  /* 0x000000070e217c10 */ /* 0x000fe2000ff5e0ff */
[----:B------:R-:W-:Y:S01]  /*4320*/  IMAD.X R41, R41, 0x1, R37, P3 ;  /* 0x0000000129297824 */ /* 0x000fe200018e0625 */
[-C--:B------:R-:W-:Y:S01]  /*4330*/  IADD3.X R11, PT, PT, R11, R37.reuse, RZ, P1, !PT ;  /* 0x000000250b0b7210 */ /* 0x080fe20000ffe4ff */
[----:B------:R0:W-:Y:S01]  /*4340*/  STG.E.U16 desc[UR28][R22.64], R39 ;  /* 0x0000002716007986 */ /* 0x0001e2000c10151c */
[----:B------:R-:W-:-:S02]  /*4350*/  IADD3.X R37, PT, PT, R23, R37, RZ, P4, !PT ;  /* 0x0000002517257210 */ /* 0x000fc400027fe4ff */
[----:B------:R-:W-:Y:S01]  /*4360*/  IADD3 R35, P1, PT, R5, R52, RZ ;  /* 0x0000003405237210 */ /* 0x000fe20007f3e0ff */
[----:B------:R-:W-:Y:S01]  /*4370*/  IMAD.SHL.U32 R50, R48, 0x4, RZ ;  /* 0x0000000430327824 */ /* 0x000fe200078e00ff */
[----:B------:R-:W-:Y:S01]  /*4380*/  STG.E.U16 desc[UR28][R10.64], R53 ;  /* 0x000000350a007986 */ /* 0x000fe2000c10151c */
[----:B------:R-:W-:Y:S02]  /*4390*/  IADD3 R14, P3, PT, R18, UR18, RZ ;  /* 0x00000012120e7c10 */ /* 0x000fe4000ff7e0ff */
[----:B------:R-:W-:Y:S01]  /*43a0*/  IADD3.X R31, PT, PT, RZ, R45, RZ, P1, !PT ;  /* 0x0000002dff1f7210 */ /* 0x000fe20000ffe4ff */
[----:B0-----:R-:W-:Y:S01]  /*43b0*/  IMAD.SHL.U32 R23, R33, 0x4, RZ ;  /* 0x0000000421177824 */ /* 0x001fe200078e00ff */
[----:B------:R-:W-:Y:S01]  /*43c0*/  IADD3.X R39, PT, PT, R15, UR10, RZ, P2, !PT ;  /* 0x0000000a0f277c10 */ /* 0x000fe200097fe4ff */
[----:B------:R0:W-:Y:S01]  /*43d0*/  STG.E.U16 desc[UR28][R46.64], R43 ;  /* 0x0000002b2e007986 */ /* 0x0001e2000c10151c */
[----:B------:R-:W-:Y:S02]  /*43e0*/  PRMT R45, R0, 0x7632, R45 ;  /* 0x00007632002d7816 */ /* 0x000fe4000000002d */
[----:B------:R-:W-:Y:S01]  /*43f0*/  IADD3 R49, PT, PT, R49, UR21, RZ ;  /* 0x0000001531317c10 */ /* 0x000fe2000fffe0ff */
[----:B------:R1:W-:Y:S01]  /*4400*/  STG.E.U16 desc[UR28][R40.64], R59 ;  /* 0x0000003b28007986 */ /* 0x0003e2000c10151c */
[----:B------:R-:W-:-:S02]  /*4410*/  IADD3 R22, P2, PT, R23, UR25, RZ ;  /* 0x0000001917167c10 */ /* 0x000fc4000ff5e0ff */
[----:B------:R-:W-:Y:S01]  /*4420*/  SHF.L.U64.HI R0, R33, 0x2, R39 ;  /* 0x0000000221007819 */ /* 0x000fe20000010227 */
[----:B------:R2:W-:Y:S01]  /*4430*/  STG.E.U16 desc[UR28][R36.64], R55 ;  /* 0x0000003724007986 */ /* 0x0005e2000c10151c */
[----:B------:R-:W-:Y:S02]  /*4440*/  IADD3.X R15, PT, PT, R19, UR19, RZ, P3, !PT ;  /* 0x00000013130f7c10 */ /* 0x000fe40009ffe4ff */
[----:B------:R-:W-:Y:S02]  /*4450*/  SHF.L.U64.HI R49, R48, 0x2, R49 ;  /* 0x0000000230317819 */ /* 0x000fe40000010231 */
[----:B0-----:R-:W-:Y:S02]  /*4460*/  IADD3 R46, P3, PT, R50, UR25, RZ ;  /* 0x00000019322e7c10 */ /* 0x001fe4000ff7e0ff */
[----:B-1----:R-:W-:Y:S02]  /*4470*/  IADD3 R40, P4, PT, R14, UR18, RZ ;  /* 0x000000120e287c10 */ /* 0x002fe4000ff9e0ff */
[----:B--2---:R-:W-:-:S02]  /*4480*/  IADD3 R36, P1, PT, R23, UR5, RZ ;  /* 0x0000000517247c10 */ /* 0x004fc4000ff3e0ff */
[----:B------:R-:W-:Y:S02]  /*4490*/  IADD3.X R23, PT, PT, R0, UR30, RZ, P2, !PT ;  /* 0x0000001e00177c10 */ /* 0x000fe400097fe4ff */
[----:B------:R-:W-:Y:S02]  /*44a0*/  IADD3 R48, P2, PT, R50, UR5, RZ ;  /* 0x0000000532307c10 */ /* 0x000fe4000ff5e0ff */
[----:B------:R-:W-:Y:S02]  /*44b0*/  IADD3.X R41, PT, PT, R15, UR19, RZ, P4, !PT ;  /* 0x000000130f297c10 */ /* 0x000fe4000a7fe4ff */
[----:B------:R-:W-:Y:S02]  /*44c0*/  IADD3.X R47, PT, PT, R49, UR30, RZ, P3, !PT ;  /* 0x0000001e312f7c10 */ /* 0x000fe40009ffe4ff */
[----:B------:R-:W-:Y:S02]  /*44d0*/  IADD3 R50, P5, PT, R46, UR7, RZ ;  /* 0x000000072e327c10 */ /* 0x000fe4000ffbe0ff */
[----:B------:R-:W-:-:S02]  /*44e0*/  IADD3 R52, P4, PT, R48, UR7, RZ ;  /* 0x0000000730347c10 */ /* 0x000fc4000ff9e0ff */
[----:B------:R-:W-:Y:S02]  /*44f0*/  IADD3.X R49, PT, PT, R49, UR23, RZ, P2, !PT ;  /* 0x0000001731317c10 */ /* 0x000fe400097fe4ff */
[----:B------:R-:W-:Y:S02]  /*4500*/  IADD3 R54, P3, PT, R40, UR18, RZ ;  /* 0x0000001228367c10 */ /* 0x000fe4000ff7e0ff */
[----:B------:R-:W-:Y:S02]  /*4510*/  IADD3 R56, P2, PT, R50, UR7, RZ ;  /* 0x0000000732387c10 */ /* 0x000fe4000ff5e0ff */
[----:B------:R-:W-:Y:S02]  /*4520*/  IADD3 R58, P6, PT, R52, UR7, RZ ;  /* 0x00000007343a7c10 */ /* 0x000fe4000ffde0ff */
[----:B------:R-:W-:Y:S02]  /*4530*/  IADD3.X R51, PT, PT, R47, UR10, RZ, P5, !PT ;  /* 0x0000000a2f337c10 */ /* 0x000fe4000affe4ff */
[----:B------:R-:W-:-:S02]  /*4540*/  IADD3.X R53, PT, PT, R49, UR10, RZ, P4, !PT ;  /* 0x0000000a31357c10 */ /* 0x000fc4000a7fe4ff */
[----:B------:R-:W-:Y:S02]  /*4550*/  IADD3.X R37, PT, PT, R0, UR23, RZ, P1, !PT ;  /* 0x0000001700257c10 */ /* 0x000fe40008ffe4ff */
[----:B------:R-:W-:Y:S02]  /*4560*/  IADD3.X R55, PT, PT, R41, UR19, RZ, P3, !PT ;  /* 0x0000001329377c10 */ /* 0x000fe40009ffe4ff */
[----:B------:R-:W-:Y:S02]  /*4570*/  IADD3.X R57, PT, PT, R51, UR10, RZ, P2, !PT ;  /* 0x0000000a33397c10 */ /* 0x000fe400097fe4ff */
[----:B------:R-:W-:Y:S01]  /*4580*/  IADD3.X R59, PT, PT, R53, UR10, RZ, P6, !PT ;  /* 0x0000000a353b7c10 */ /* 0x000fe2000b7fe4ff */
[----:B------:R-:W-:Y:S06]  /*4590*/  @P0 BRA `(.L_x_6242) ;  /* 0x0000000000100947 */ /* 0x000fec0003800000 */
[----:B------:R-:W-:Y:S02]  /*45a0*/  MOV R0, R12 ;  /* 0x0000000c00007202 */ /* 0x000fe40000000f00 */
[----:B------:R-:W-:-:S07]  /*45b0*/  MOV R10, 0x45d0 ;  /* 0x000045d0000a7802 */ /* 0x000fce0000000f00 */
[----:B-----5:R-:W-:Y:S05]  /*45c0*/  CALL.REL.NOINC `($__internal_183_$__cuda_sm20_rcp_rn_f32_slowpath) ;  /* 0x0000004000887944 */ /* 0x020fea0003c00000 */
[----:B------:R-:W-:Y:S05]  /*45d0*/  BRA `(.L_x_6243) ;  /* 0x0000000000107947 */ /* 0x000fea0003800000 */
.L_x_6242:
[----:B------:R-:W0:Y:S02]  /*45e0*/  MUFU.RCP R11, R12 ;  /* 0x0000000c000b7308 */ /* 0x000e240000001000 */
[----:B0-----:R-:W-:-:S04]  /*45f0*/  FFMA R0, R12, R11, -1 ;  /* 0xbf8000000c007423 */ /* 0x001fc8000000000b */
[----:B------:R-:W-:-:S04]  /*4600*/  FADD.FTZ R0, -R0, -RZ ;  /* 0x800000ff00007221 */ /* 0x000fc80000010100 */
[----:B------:R-:W-:-:S07]  /*4610*/  FFMA R0, R11, R0, R11 ;  /* 0x000000000b007223 */ /* 0x000fce000000000b */
.L_x_6243:
[----:B------:R-:W-:Y:S05]  /*4620*/  BSYNC.RECONVERGENT B1 ;  /* 0x0000000000017941 */ /* 0x000fea0003800200 */
.L_x_6241:
[----:B------:R-:W-:Y:S02]  /*4630*/  HFMA2 R10, -RZ, RZ, 0.96630859375, -0.0022525787353515625 ;  /* 0x3bbb989dff0a7431 */ /* 0x000fe400000001ff */
[----:B------:R-:W-:Y:S02]  /*4640*/  IMAD.U32 R45, R45, 0x10000, RZ ;  /* 0x000100002d2d7824 */ /* 0x000fe400078e00ff */
[----:B------:R-:W-:Y:S01]  /*4650*/  FMUL R43, R13, R0 ;  /* 0x000000000d2b7220 */ /* 0x000fe20000400000 */
[----:B------:R-:W-:Y:S01]  /*4660*/  IMAD.MOV.U32 R11, RZ, RZ, 0x437c0000 ;  /* 0x437c0000ff0b7424 */ /* 0x000fe200078e00ff */
        /* <DEDUP_REMOVED lines=14> */
[----:B-----5:R-:W-:Y:S01]  /*4750*/  SHF.L.U32 R12, R20, 0x10, RZ ;  /* 0x00000010140c7819 */ /* 0x020fe200000006ff */
[----:B------:R-:W-:Y:S01]  /*4760*/  IMAD.U32 R0, R24, 0x10000, RZ ;  /* 0x0001000018007824 */ /* 0x000fe200078e00ff */
[----:B------:R-:W-:Y:S02]  /*4770*/  ISETP.GT.U32.AND P0, PT, R62, 0x1ffffff, PT ;  /* 0x01ffffff3e00780c */ /* 0x000fe40003f04070 */
[----:B------:R-:W-:Y:S01]  /*4780*/  PRMT R20, R20, 0x7632, R20 ;  /* 0x0000763214147816 */ /* 0x000fe20000000014 */
[----:B------:R-:W-:Y:S01]  /*4790*/  FMUL R11, R11, R12 ;  /* 0x0000000c0b0b7220 */ /* 0x000fe20000400000 */
[----:B------:R-:W-:Y:S01]  /*47a0*/  FMUL R43, R12, R43 ;  /* 0x0000002b0c2b7220 */ /* 0x000fe20000400000 */
[----:B------:R-:W-:Y:S02]  /*47b0*/  PRMT R24, R24, 0x7632, R24 ;  /* 0x0000763218187816 */ /* 0x000fe40000000018 */
[----:B------:R-:W-:-:S06]  /*47c0*/  FMUL R13, R11, R0 ;  /* 0x000000000b0d7220 */ /* 0x000fcc0000400000 */
[----:B------:R-:W-:Y:S05]  /*47d0*/  @P0 BRA `(.L_x_6245) ;  /* 0x0000000000100947 */ /* 0x000fea0003800000 */
[----:B------:R-:W-:Y:S02]  /*47e0*/  MOV R0, R10 ;  /* 0x0000000a00007202 */ /* 0x000fe40000000f00 */
[----:B------:R-:W-:-:S07]  /*47f0*/  MOV R10, 0x4810 ;  /* 0x00004810000a7802 */ /* 0x000fce0000000f00 */
[----:B------:R-:W-:Y:S05]  /*4800*/  CALL.REL.NOINC `($__internal_183_$__cuda_sm20_rcp_rn_f32_slowpath) ;  /* 0x0000003c00f87944 */ /* 0x000fea0003c00000 */
[----:B------:R-:W-:Y:S05]  /*4810*/  BRA `(.L_x_6246) ;  /* 0x0000000000107947 */ /* 0x000fea0003800000 */
.L_x_6245:
[----:B------:R-:W0:Y:S02]  /*4820*/  MUFU.RCP R11, R10 ;  /* 0x0000000a000b7308 */ /* 0x000e240000001000 */
[----:B0-----:R-:W-:-:S04]  /*4830*/  FFMA R0, R10, R11, -1 ;  /* 0xbf8000000a007423 */ /* 0x001fc8000000000b */
[----:B------:R-:W-:-:S04]  /*4840*/  FADD.FTZ R0, -R0, -RZ ;  /* 0x800000ff00007221 */ /* 0x000fc80000010100 */
[----:B------:R-:W-:-:S07]  /*4850*/  FFMA R0, R11, R0, R11 ;  /* 0x000000000b007223 */ /* 0x000fce000000000b */
.L_x_6246:
[----:B------:R-:W-:Y:S05]  /*4860*/  BSYNC.RECONVERGENT B1 ;  /* 0x0000000000017941 */ /* 0x000fea0003800200 */
.L_x_6244:
        /* <DEDUP_REMOVED lines=30> */
.L_x_6248:
[----:B------:R-:W0:Y:S02]  /*4a50*/  MUFU.RCP R11, R10 ;  /* 0x0000000a000b7308 */ /* 0x000e240000001000 */
[----:B0-----:R-:W-:-:S04]  /*4a60*/  FFMA R0, R10, R11, -1 ;  /* 0xbf8000000a007423 */ /* 0x001fc8000000000b */
[----:B------:R-:W-:-:S04]  /*4a70*/  FADD.FTZ R0, -R0, -RZ ;  /* 0x800000ff00007221 */ /* 0x000fc80000010100 */
[----:B------:R-:W-:-:S07]  /*4a80*/  FFMA R0, R11, R0, R11 ;  /* 0x000000000b007223 */ /* 0x000fce000000000b */
.L_x_6249:
[----:B------:R-:W-:Y:S05]  /*4a90*/  BSYNC.RECONVERGENT B1 ;  /* 0x0000000000017941 */ /* 0x000fea0003800200 */
.L_x_6247:
[----:B------:R-:W-:Y:S02]  /*4aa0*/  HFMA2 R11, -RZ, RZ, 0.96630859375, -0.0022525787353515625 ;  /* 0x3bbb989dff0b7431 */ /* 0x000fe400000001ff */
[----:B------:R-:W-:Y:S01]  /*4ab0*/  IMAD.U32 R62, R62, 0x10000, RZ ;  /* 0x000100003e3e7824 */ /* 0x000fe200078e00ff */
[----:B------:R-:W-:Y:S01]  /*4ac0*/  BSSY.RECONVERGENT B1, `(.L_x_6250) ;  /* 0x0000021000017945 */ /* 0x000fe20003800200 */
[----:B------:R-:W-:Y:S02]  /*4ad0*/  IMAD.MOV.U32 R45, RZ, RZ, 0x437c0000 ;  /* 0x437c0000ff2d7424 */ /* 0x000fe400078e00ff */
[----:B------:R-:W-:-:S04]  /*4ae0*/  FFMA.SAT R10, R62, -R11, 0.5 ;  /* 0x3f0000003e0a7423 */ /* 0x000fc8000000280b */
[----:B------:R-:W-:Y:S01]  /*4af0*/  FFMA.RM R10, R10, R45, 12582913 ;  /* 0x4b4000010a0a7423 */ /* 0x000fe2000000402d */
[----:B------:R-:W-:-:S03]  /*4b00*/  FMUL R45, R60, R0 ;  /* 0x000000003c2d7220 */ /* 0x000fc60000400000 */
[C---:B------:R-:W-:Y:S01]  /*4b10*/  FADD R11, R10.reuse, -12583039 ;  /* 0xcb40007f0a0b7421 */ /* 0x040fe20000000000 */
[----:B------:R-:W-:-:S03]  /*4b20*/  SHF.L.U32 R10, R10, 0x17, RZ ;  /* 0x000000170a0a7819 */ /* 0x000fc600000006ff */
[----:B------:R-:W-:-:S04]  /*4b30*/  FFMA R11, R62, -1.4426950216293334961, -R11 ;  /* 0xbfb8aa3b3e0b7823 */ /* 0x000fc8000000080b */
[----:B------:R-:W-:-:S04]  /*4b40*/  FFMA R28, R62, -1.925963033500011079e-08, R11 ;  /* 0xb2a570603e1c7823 */ /* 0x000fc8000000000b */
[----:B------:R0:W1:Y:S02]  /*4b50*/  MUFU.EX2 R11, R28 ;  /* 0x0000001c000b7308 */ /* 0x0000640000000800 */
[C---:B0-----:R-:W-:Y:S01]  /*4b60*/  IMAD.U32 R28, R30.reuse, 0x10000, RZ ;  /* 0x000100001e1c7824 */ /* 0x041fe200078e00ff */
[----:B------:R-:W-:Y:S01]  /*4b70*/  PRMT R30, R30, 0x7632, R30 ;  /* 0x000076321e1e7816 */ /* 0x000fe2000000001e */
[----:B-1----:R-:W-:Y:S01]  /*4b80*/  FFMA R10, R10, R11, 1 ;  /* 0x3f8000000a0a7423 */ /* 0x002fe2000000000b */
[----:B------:R-:W-:-:S03]  /*4b90*/  FADD R11, -R0, 1 ;  /* 0x3f800000000b7421 */ /* 0x000fc60000000100 */
[----:B------:R-:W-:Y:S02]  /*4ba0*/  VIADD R12, R10, 0x1800000 ;  /* 0x018000000a0c7836 */ /* 0x000fe40000000000 */
[----:B------:R-:W-:-:S03]  /*4bb0*/  FMUL R11, R11, R0 ;  /* 0x000000000b0b7220 */ /* 0x000fc60000400000 */
[----:B------:R-:W-:Y:S01]  /*4bc0*/  LOP3.LUT R63, R12, 0x7f800000, RZ, 0xc0, !PT ;  /* 0x7f8000000c3f7812 */ /* 0x000fe200078ec0ff */
[----:B------:R-:W-:Y:S01]  /*4bd0*/  FFMA R11, R60, R11, R0 ;  /* 0x0000000b3c0b7223 */ /* 0x000fe20000000000 */
[C---:B------:R-:W-:Y:S02]  /*4be0*/  SHF.L.U32 R12, R6.reuse, 0x10, RZ ;  /* 0x00000010060c7819 */ /* 0x040fe400000006ff */
[----:B------:R-:W-:Y:S02]  /*4bf0*/  ISETP.GT.U32.AND P0, PT, R63, 0x1ffffff, PT ;  /* 0x01ffffff3f00780c */ /* 0x000fe40003f04070 */
[----:B------:R-:W-:Y:S01]  /*4c00*/  PRMT R6, R6, 0x7632, R6 ;  /* 0x0000763206067816 */ /* 0x000fe20000000006 */
[----:B------:R-:W-:Y:S01]  /*4c10*/  FMUL R11, R11, R12 ;  /* 0x0000000c0b0b7220 */ /* 0x000fe20000400000 */
[----:B------:R-:W-:-:S03]  /*4c20*/  FMUL R45, R12, R45 ;  /* 0x0000002d0c2d7220 */ /* 0x000fc60000400000 */
[----:B------:R-:W-:-:S06]  /*4c30*/  FMUL R28, R11, R28 ;  /* 0x0000001c0b1c7220 */ /* 0x000fcc0000400000 */
[----:B------:R-:W-:Y:S05]  /*4c40*/  @P0 BRA `(.L_x_6251) ;  /* 0x0000000000100947 */ /* 0x000fea0003800000 */
[----:B------:R-:W-:Y:S02]  /*4c50*/  MOV R0, R10 ;  /* 0x0000000a00007202 */ /* 0x000fe40000000f00 */
[----:B------:R-:W-:-:S07]  /*4c60*/  MOV R10, 0x4c80 ;  /* 0x00004c80000a7802 */ /* 0x000fce0000000f00 */
[----:B------:R-:W-:Y:S05]  /*4c70*/  CALL.REL.NOINC `($__internal_183_$__cuda_sm20_rcp_rn_f32_slowpath) ;  /* 0x0000003800dc7944 */ /* 0x000fea0003c00000 */
[----:B------:R-:W-:Y:S05]  /*4c80*/  BRA `(.L_x_6252) ;  /* 0x0000000000107947 */ /* 0x000fea0003800000 */
.L_x_6251:
[----:B------:R-:W0:Y:S02]  /*4c90*/  MUFU.RCP R11, R10 ;  /* 0x0000000a000b7308 */ /* 0x000e240000001000 */
[----:B0-----:R-:W-:-:S04]  /*4ca0*/  FFMA R0, R10, R11, -1 ;  /* 0xbf8000000a007423 */ /* 0x001fc8000000000b */
[----:B------:R-:W-:-:S04]  /*4cb0*/  FADD.FTZ R0, -R0, -RZ ;  /* 0x800000ff00007221 */ /* 0x000fc80000010100 */
[----:B------:R-:W-:-:S07]  /*4cc0*/  FFMA R0, R11, R0, R11 ;  /* 0x000000000b007223 */ /* 0x000fce000000000b */
.L_x_6252:
[----:B------:R-:W-:Y:S05]  /*4cd0*/  BSYNC.RECONVERGENT B1 ;  /* 0x0000000000017941 */ /* 0x000fea0003800200 */
.L_x_6250:
        /* <DEDUP_REMOVED lines=30> */
.L_x_6254:
[----:B------:R-:W0:Y:S02]  /*4ec0*/  MUFU.RCP R11, R10 ;  /* 0x0000000a000b7308 */ /* 0x000e240000001000 */
[----:B0-----:R-:W-:-:S04]  /*4ed0*/  FFMA R0, R10, R11, -1 ;  /* 0xbf8000000a007423 */ /* 0x001fc8000000000b */
[----:B------:R-:W-:-:S04]  /*4ee0*/  FADD.FTZ R0, -R0, -RZ ;  /* 0x800000ff00007221 */ /* 0x000fc80000010100 */
[----:B------:R-:W-:-:S07]  /*4ef0*/  FFMA R0, R11, R0, R11 ;  /* 0x000000000b007223 */ /* 0x000fce000000000b */
.L_x_6255:
[----:B------:R-:W-:Y:S05]  /*4f00*/  BSYNC.RECONVERGENT B1 ;  /* 0x0000000000017941 */ /* 0x000fea0003800200 */
.L_x_6253:
        /* <DEDUP_REMOVED lines=20> */
[----:B------:R-:W-:Y:S02]  /*5050*/  SHF.L.U32 R12, R26, 0x10, RZ ;  /* 0x000000101a0c7819 */ /* 0x000fe400000006ff */
        /* <DEDUP_REMOVED lines=9> */
[----:B------:R-:W-:Y:S01]  /*50f0*/  IMAD.MOV.U32 R12, RZ, RZ, R0 ;  /* 0x000000ffff0c7224 */ /* 0x000fe200078e0000 */
[----:B------:R-:W-:Y:S06]  /*5100*/  BRA `(.L_x_6258) ;  /* 0x0000000000107947 */ /* 0x000fec0003800000 */
.L_x_6257:
[----:B------:R-:W0:Y:S02]  /*5110*/  MUFU.RCP R11, R10 ;  /* 0x0000000a000b7308 */ /* 0x000e240000001000 */
[----:B0-----:R-:W-:-:S04]  /*5120*/  FFMA R0, R10, R11, -1 ;  /* 0xbf8000000a007423 */ /* 0x001fc8000000000b */
[----:B------:R-:W-:-:S04]  /*5130*/  FADD.FTZ R0, -R0, -RZ ;  /* 0x800000ff00007221 */ /* 0x000fc80000010100 */
[----:B------:R-:W-:-:S07]  /*5140*/  FFMA R12, R11, R0, R11 ;  /* 0x000000000b0c7223 */ /* 0x000fce000000000b */
.L_x_6258:
[----:B------:R-:W-:Y:S05]  /*5150*/  BSYNC.RECONVERGENT B1 ;  /* 0x0000000000017941 */ /* 0x000fea0003800200 */
.L_x_6256:
[----:B------:R-:W-:Y:S01]  /*5160*/  SHF.L.U32 R62, R42, 0x10, RZ ;  /* 0x000000102a3e7819 */ /* 0x000fe200000006ff */
[----:B------:R-:W-:Y:S01]  /*5170*/  IMAD.MOV.U32 R11, RZ, RZ, 0x3bbb989d ;  /* 0x3bbb989dff0b7424 */ /* 0x000fe200078e00ff */
[----:B------:R-:W-:Y:S01]  /*5180*/  MOV R69, 0x437c0000 ;  /* 0x437c000000457802 */ /* 0x000fe20000000f00 */
[----:B------:R-:W-:Y:S01]  /*5190*/  IMAD.U32 R26, R26, 0x10000, RZ ;  /* 0x000100001a1a7824 */ /* 0x000fe200078e00ff */
[----:B------:R-:W-:Y:S01]  /*51a0*/  BSSY.RECONVERGENT B1, `(.L_x_6259) ;  /* 0x000001e000017945 */ /* 0x000fe20003800200 */
[----:B------:R-:W-:Y:S01]  /*51b0*/  FFMA.SAT R0, R62, -R11, 0.5 ;  /* 0x3f0000003e007423 */ /* 0x000fe2000000280b */
[----:B------:R-:W-:-:S03]  /*51c0*/  PRMT R42, R42, 0x7632, R42 ;  /* 0x000076322a2a7816 */ /* 0x000fc6000000002a */
[----:B------:R-:W-:-:S04]  /*51d0*/  FFMA.RM R0, R0, R69, 12582913 ;  /* 0x4b40000100007423 */ /* 0x000fc80000004045 */
[C---:B------:R-:W-:Y:S01]  /*51e0*/  FADD R11, R0.reuse, -12583039 ;  /* 0xcb40007f000b7421 */ /* 0x040fe20000000000 */
[----:B------:R-:W-:-:S03]  /*51f0*/  IMAD.SHL.U32 R0, R0, 0x800000, RZ ;  /* 0x0080000000007824 */ /* 0x000fc600078e00ff */
[----:B------:R-:W-:-:S04]  /*5200*/  FFMA R11, R62, -1.4426950216293334961, -R11 ;  /* 0xbfb8aa3b3e0b7823 */ /* 0x000fc8000000080b */
[----:B------:R-:W-:-:S04]  /*5210*/  FFMA R10, R62, -1.925963033500011079e-08, R11 ;  /* 0xb2a570603e0a7823 */ /* 0x000fc8000000000b */
[----:B------:R0:W1:Y:S02]  /*5220*/  MUFU.EX2 R11, R10 ;  /* 0x0000000a000b7308 */ /* 0x0000640000000800 */
[----:B0-----:R-:W-:Y:S01]  /*5230*/  SHF.L.U32 R10, R34, 0x10, RZ ;  /* 0x00000010220a7819 */ /* 0x001fe200000006ff */
[----:B-1----:R-:W-:Y:S01]  /*5240*/  FFMA R0, R0, R11, 1 ;  /* 0x3f80000000007423 */ /* 0x002fe2000000000b */
        /* <DEDUP_REMOVED lines=11> */
[----:B------:R-:W-:-:S07]  /*5300*/  MOV R10, 0x5320 ;  /* 0x00005320000a7802 */ /* 0x000fce0000000f00 */
[----:B------:R-:W-:Y:S05]  /*5310*/  CALL.REL.NOINC `($__internal_183_$__cuda_sm20_rcp_rn_f32_slowpath) ;  /* 0x0000003400347944 */ /* 0x000fea0003c00000 */
[----:B------:R-:W-:Y:S01]  /*5320*/  IMAD.MOV.U32 R11, RZ, RZ, R0 ;  /* 0x000000ffff0b7224 */ /* 0x000fe200078e0000 */
[----:B------:R-:W-:Y:S06]  /*5330*/  BRA `(.L_x_6261) ;  /* 0x0000000000107947 */ /* 0x000fec0003800000 */
.L_x_6260:
[----:B------:R-:W0:Y:S02]  /*5340*/  MUFU.RCP R11, R0 ;  /* 0x00000000000b7308 */ /* 0x000e240000001000 */
[----:B0-----:R-:W-:-:S04]  /*5350*/  FFMA R10, R0, R11, -1 ;  /* 0xbf800000000a7423 */ /* 0x001fc8000000000b */
[----:B------:R-:W-:-:S04]  /*5360*/  FADD.FTZ R10, -R10, -RZ ;  /* 0x800000ff0a0a7221 */ /* 0x000fc80000010100 */
[----:B------:R-:W-:-:S07]  /*5370*/  FFMA R11, R11, R10, R11 ;  /* 0x0000000a0b0b7223 */ /* 0x000fce000000000b */
.L_x_6261:
[----:B------:R-:W-:Y:S05]  /*5380*/  BSYNC.RECONVERGENT B1 ;  /* 0x0000000000017941 */ /* 0x000fea0003800200 */
.L_x_6259:
[----:B------:R-:W-:Y:S01]  /*5390*/  HFMA2 R69, -RZ, RZ, 3.7421875, 0 ;  /* 0x437c0000ff457431 */ /* 0x000fe200000001ff */
[----:B------:R-:W-:Y:S01]  /*53a0*/  SHF.L.U32 R42, R42, 0x10, RZ ;  /* 0x000000102a2a7819 */ /* 0x000fe200000006ff */
[----:B------:R-:W-:Y:S02]  /*53b0*/  IMAD.MOV.U32 R63, RZ, RZ, 0x3bbb989d ;  /* 0x3bbb989dff3f7424 */ /* 0x000fe400078e00ff */
[----:B------:R-:W-:Y:S01]  /*53c0*/  FADD R10, -R11, 1 ;  /* 0x3f8000000b0a7421 */ /* 0x000fe20000000100 */
[----:B------:R-:W-:Y:S01]  /*53d0*/  BSSY.RECONVERGENT B1, `(.L_x_6262) ;  /* 0x000001e000017945 */ /* 0x000fe20003800200 */
[----:B------:R-:W-:Y:S02]  /*53e0*/  FFMA.SAT R0, R42, -R63, 0.5 ;  /* 0x3f0000002a007423 */ /* 0x000fe4000000283f */
[----:B------:R-:W-:Y:S02]  /*53f0*/  FMUL R10, R10, R11 ;  /* 0x0000000b0a0a7220 */ /* 0x000fe40000400000 */
[----:B------:R-:W-:-:S02]  /*5400*/  FFMA.RM R0, R0, R69, 12582913 ;  /* 0x4b40000100007423 */ /* 0x000fc40000004045 */
[C---:B------:R-:W-:Y:S01]  /*5410*/  FFMA R10, R62.reuse, R10, R11 ;  /* 0x0000000a3e0a7223 */ /* 0x040fe2000000000b */
[----:B------:R-:W-:Y:S01]  /*5420*/  FMUL R62, R62, R11 ;  /* 0x0000000b3e3e7220 */ /* 0x000fe20000400000 */
[----:B------:R-:W-:Y:S01]  /*5430*/  SHF.L.U32 R11, R44, 0x10, RZ ;  /* 0x000000102c0b7819 */ /* 0x000fe200000006ff */
[C---:B------:R-:W-:Y:S01]  /*5440*/  FADD R63, R0.reuse, -12583039 ;  /* 0xcb40007f003f7421 */ /* 0x040fe20000000000 */
[----:B------:R-:W-:Y:S01]  /*5450*/  IMAD.SHL.U32 R0, R0, 0x800000, RZ ;  /* 0x0080000000007824 */ /* 0x000fe200078e00ff */
[----:B------:R-:W-:Y:S02]  /*5460*/  PRMT R44, R44, 0x7632, R44 ;  /* 0x000076322c2c7816 */ /* 0x000fe4000000002c */
[----:B------:R-:W-:-:S04]  /*5470*/  FFMA R63, R42, -1.4426950216293334961, -R63 ;  /* 0xbfb8aa3b2a3f7823 */ /* 0x000fc8000000083f */
[----:B------:R-:W-:-:S04]  /*5480*/  FFMA R12, R42, -1.925963033500011079e-08, R63 ;  /* 0xb2a570602a0c7823 */ /* 0x000fc8000000003f */
[----:B------:R-:W0:Y:S02]  /*5490*/  MUFU.EX2 R63, R12 ;  /* 0x0000000c003f7308 */ /* 0x000e240000000800 */
        /* <DEDUP_REMOVED lines=10> */
[----:B------:R-:W-:-:S07]  /*5540*/  MOV R10, 0x5560 ;  /* 0x00005560000a7802 */ /* 0x000fce0000000f00 */
[----:B------:R-:W-:Y:S05]  /*5550*/  CALL.REL.NOINC `($__internal_183_$__cuda_sm20_rcp_rn_f32_slowpath) ;  /* 0x0000003000a47944 */ /* 0x000fea0003c00000 */
[----:B------:R-:W-:Y:S05]  /*5560*/  BRA `(.L_x_6264) ;  /* 0x0000000000107947 */ /* 0x000fea0003800000 */
.L_x_6263:
[----:B------:R-:W0:Y:S02]  /*5570*/  MUFU.RCP R11, R0 ;  /* 0x00000000000b7308 */ /* 0x000e240000001000 */
[----:B0-----:R-:W-:-:S04]  /*5580*/  FFMA R10, R0, R11, -1 ;  /* 0xbf800000000a7423 */ /* 0x001fc8000000000b */
[----:B------:R-:W-:-:S04]  /*5590*/  FADD.FTZ R10, -R10, -RZ ;  /* 0x800000ff0a0a7221 */ /* 0x000fc80000010100 */
[----:B------:R-:W-:-:S07]  /*55a0*/  FFMA R0, R11, R10, R11 ;  /* 0x0000000a0b007223 */ /* 0x000fce000000000b */
.L_x_6264:
[----:B------:R-:W-:Y:S05]  /*55b0*/  BSYNC.RECONVERGENT B1 ;  /* 0x0000000000017941 */ /* 0x000fea0003800200 */
.L_x_6262:
[----:B------:R-:W2:Y:S01]  /*55c0*/  LDG.E R22, desc[UR28][R22.64] ;  /* 0x0000001c16167981 */ /* 0x000ea2000c1e1900 */
[----:B------:R-:W-:Y:S01]  /*55d0*/  FADD R11, -R0, 1 ;  /* 0x3f800000000b7421 */ /* 0x000fe20000000100 */
[C---:B------:R-:W-:Y:S01]  /*55e0*/  FMNMX3 R29, |R13|.reuse, R29, |R20|, !PT ;  /* 0x0000001d0d1d7276 */ /* 0x040fe20007800614 */
[----:B------:R-:W-:Y:S01]  /*55f0*/  FMUL R13, R13, UR6 ;  /* 0x000000060d0d7c20 */ /* 0x000fe20008400000 */
[----:B------:R-:W-:Y:S01]  /*5600*/  FMUL R20, R20, UR6 ;  /* 0x0000000614147c20 */ /* 0x000fe20008400000 */
[----:B------:R-:W-:Y:S01]  /*5610*/  FMUL R11, R11, R0 ;  /* 0x000000000b0b7220 */ /* 0x000fe20000400000 */
[----:B------:R0:W5:Y:S01]  /*5620*/  LDG.E R14, desc[UR28][R14.64] ;  /* 0x0000001c0e0e7981 */ /* 0x000162000c1e1900 */
[C---:B------:R-:W-:Y:S01]  /*5630*/  FMNMX3 R29, |R28|.reuse, R29, |R6|, !PT ;  /* 0x0000001d1c1d7276 */ /* 0x040fe20007800606 */
[----:B------:R-:W-:Y:S01]  /*5640*/  FMUL R28, R28, UR6 ;  /* 0x000000061c1c7c20 */ /* 0x000fe20008400000 */
[----:B------:R-:W-:Y:S01]  /*5650*/  FFMA R12, R42, R11, R0 ;  /* 0x0000000b2a0c7223 */ /* 0x000fe20000000000 */
[----:B------:R-:W-:Y:S01]  /*5660*/  F2FP.SATFINITE.E4M3.F32.PACK_AB_MERGE_C R13, RZ, R13, RZ ;  /* 0x0000000dff0d723e */ /* 0x000fe200048070ff */
[----:B------:R1:W5:Y:S01]  /*5670*/  LDG.E R40, desc[UR28][R40.64] ;  /* 0x0000001c28287981 */ /* 0x000362000c1e1900 */
[----:B------:R-:W-:Y:S01]  /*5680*/  F2FP.SATFINITE.E4M3.F32.PACK_AB_MERGE_C R20, RZ, R20, RZ ;  /* 0x00000014ff14723e */ /* 0x000fe200048070ff */
[----:B------:R-:W3:Y:S02]  /*5690*/  LDCU.64 UR4, c[0x0][0x3b8] ;  /* 0x00007700ff0477ac */ /* 0x000ee40008000a00 */
[----:B------:R4:W5:Y:S01]  /*56a0*/  LDG.E R18, desc[UR28][R18.64] ;  /* 0x0000001c12127981 */ /* 0x000962000c1e1900 */
[----:B0-----:R-:W-:-:S02]  /*56b0*/  IMAD.U32 R15, R38, 0x10000, RZ ;  /* 0x00010000260f7824 */ /* 0x001fc400078e00ff */
[----:B------:R-:W-:Y:S01]  /*56c0*/  FMUL R38, R42, R0 ;  /* 0x000000002a267220 */ /* 0x000fe20000400000 */
[----:B------:R-:W-:Y:S01]  /*56d0*/  FMUL R0, R6, UR6 ;  /* 0x0000000606007c20 */ /* 0x000fe20008400000 */
[----:B------:R-:W-:Y:S01]  /*56e0*/  LEA R10, P0, R35, UR22, 0x1 ;  /* 0x00000016230a7c11 */ /* 0x000fe2000f8008ff */
[----:B------:R-:W-:Y:S01]  /*56f0*/  FMUL R12, R12, R15 ;  /* 0x0000000f0c0c7220 */ /* 0x000fe20000400000 */
[----:B------:R-:W-:Y:S01]  /*5700*/  FMUL R23, R15, R38 ;  /* 0x000000260f177220 */ /* 0x000fe20000400000 */
[C---:B-1----:R-:W-:Y:S01]  /*5710*/  PRMT R41, R20.reuse, 0x7604, R13 ;  /* 0x0000760414297816 */ /* 0x042fe2000000000d */
[----:B------:R0:W5:Y:S01]  /*5720*/  LDG.E R46, desc[UR28][R46.64] ;  /* 0x0000001c2e2e7981 */ /* 0x000162000c1e1900 */
[----:B------:R-:W-:Y:S02]  /*5730*/  F2FP.SATFINITE.E4M3.F32.PACK_AB_MERGE_C R28, RZ, R28, RZ ;  /* 0x0000001cff1c723e */ /* 0x000fe400048070ff */
[----:B------:R-:W-:Y:S01]  /*5740*/  F2FP.SATFINITE.E4M3.F32.PACK_AB_MERGE_C R15, RZ, R0, RZ ;  /* 0x00000000ff0f723e */ /* 0x000fe200048070ff */
[----:B------:R1:W5:Y:S01]  /*5750*/  LDG.E R48, desc[UR28][R48.64] ;  /* 0x0000001c30307981 */ /* 0x000362000c1e1900 */
[----:B------:R-:W-:-:S02]  /*5760*/  LOP3.LUT R20, R20, 0xff, RZ, 0xc0, !PT ;  /* 0x000000ff14147812 */ /* 0x000fc400078ec0ff */
[----:B----4-:R-:W-:Y:S01]  /*5770*/  LOP3.LUT R19, R13, 0xff, RZ, 0xc0, !PT ;  /* 0x000000ff0d137812 */ /* 0x010fe200078ec0ff */
[----:B------:R-:W-:Y:S01]  /*5780*/  FMUL R0, R43, UR6 ;  /* 0x000000062b007c20 */ /* 0x000fe20008400000 */
[----:B------:R-:W-:Y:S01]  /*5790*/  LEA.HI.X R11, R35, UR9, R31, 0x1, P0 ;  /* 0x00000009230b7c11 */ /* 0x000fe200080f0c1f */
[----:B------:R4:W5:Y:S01]  /*57a0*/  LDG.E R36, desc[UR28][R36.64] ;  /* 0x0000001c24247981 */ /* 0x000962000c1e1900 */
[----:B------:R-:W-:Y:S02]  /*57b0*/  MOV R31, 0x3bbb989d ;  /* 0x3bbb989d001f7802 */ /* 0x000fe40000000f00 */
[C---:B0-----:R-:W-:Y:S01]  /*57c0*/  PRMT R47, R15.reuse, 0x7604, R28 ;  /* 0x000076040f2f7816 */ /* 0x041fe2000000001c */
[----:B------:R0:W5:Y:S01]  /*57d0*/  LDG.E R50, desc[UR28][R50.64] ;  /* 0x0000001c32327981 */ /* 0x000162000c1e1900 */
[----:B------:R-:W-:Y:S01]  /*57e0*/  LEA R20, R15, R20, 0x8 ;  /* 0x000000140f147211 */ /* 0x000fe200078e40ff */
[----:B------:R-:W-:Y:S01]  /*57f0*/  FMUL R15, R24, UR6 ;  /* 0x00000006180f7c20 */ /* 0x000fe20008400000 */
[----:B------:R-:W-:Y:S01]  /*5800*/  IMAD R19, R28, 0x100, R19 ;  /* 0x000001001c137824 */ /* 0x000fe200078e0213 */
[C---:B------:R-:W-:Y:S01]  /*5810*/  FMNMX3 R28, |R32|.reuse, R29, |R26|, !PT ;  /* 0x0000001d201c7276 */ /* 0x040fe2000780061a */
[----:B------:R-:W-:Y:S01]  /*5820*/  FMUL R29, R45, UR6 ;  /* 0x000000062d1d7c20 */ /* 0x000fe20008400000 */
[----:B------:R-:W-:Y:S01]  /*5830*/  F2FP.SATFINITE.E4M3.F32.PACK_AB_MERGE_C R0, RZ, R0, RZ ;  /* 0x00000000ff00723e */ /* 0x000fe200048070ff */
[----:B------:R-:W-:Y:S01]  /*5840*/  IMAD.MOV.U32 R38, RZ, RZ, 0x437c0000 ;  /* 0x437c0000ff267424 */ /* 0x000fe200078e00ff */
[----:B------:R-:W-:Y:S01]  /*5850*/  F2FP.SATFINITE.E4M3.F32.PACK_AB_MERGE_C R15, RZ, R15, RZ ;  /* 0x0000000fff0f723e */ /* 0x000fe200048070ff */
[----:B-1----:R-:W-:Y:S01]  /*5860*/  FMUL R49, R32, UR6 ;  /* 0x0000000620317c20 */ /* 0x002fe20008400000 */
[----:B------:R-:W-:Y:S01]  /*5870*/  F2FP.SATFINITE.E4M3.F32.PACK_AB_MERGE_C R35, RZ, R29, RZ ;  /* 0x0000001dff23723e */ /* 0x000fe200048070ff */
[----:B------:R1:W5:Y:S01]  /*5880*/  LDG.E R52, desc[UR28][R52.64] ;  /* 0x0000001c34347981 */ /* 0x000362000c1e1900 */
[----:B------:R-:W-:-:S02]  /*5890*/  LOP3.LUT R32, R0, 0xff, RZ, 0xc0, !PT ;  /* 0x000000ff00207812 */ /* 0x000fc400078ec0ff */
[C---:B----4-:R-:W-:Y:S01]  /*58a0*/  PRMT R37, R15.reuse, 0x7604, R0 ;  /* 0x000076040f257816 */ /* 0x050fe20000000000 */
[----:B------:R1:W5:Y:S01]  /*58b0*/  LDG.E R56, desc[UR28][R56.64] ;  /* 0x0000001c38387981 */ /* 0x000362000c1e1900 */
[----:B------:R-:W-:Y:S02]  /*58c0*/  LOP3.LUT R15, R15, 0xff, RZ, 0xc0, !PT ;  /* 0x000000ff0f0f7812 */ /* 0x000fe400078ec0ff */
[----:B------:R-:W-:Y:S01]  /*58d0*/  F2FP.SATFINITE.E4M3.F32.PACK_AB_MERGE_C R49, RZ, R49, RZ ;  /* 0x00000031ff31723e */ /* 0x000fe200048070ff */
[----:B------:R-:W-:Y:S02]  /*58e0*/  IMAD R29, R35, 0x100, R32 ;  /* 0x00000100231d7824 */ /* 0x000fe400078e0220 */
[----:B------:R-:W-:Y:S01]  /*58f0*/  FMUL R32, R26, UR6 ;  /* 0x000000061a207c20 */ /* 0x000fe20008400000 */
[----:B------:R1:W5:Y:S04]  /*5900*/  LDG.E R54, desc[UR28][R54.64] ;  /* 0x0000001c36367981 */ /* 0x000368000c1e1900 */
[----:B------:R-:W-:Y:S01]  /*5910*/  F2FP.SATFINITE.E4M3.F32.PACK_AB_MERGE_C R32, RZ, R32, RZ ;  /* 0x00000020ff20723e */ /* 0x000fe200048070ff */
[----:B------:R1:W5:Y:S04]  /*5920*/  LDG.E R58, desc[UR28][R58.64] ;  /* 0x0000001c3a3a7981 */ /* 0x000368000c1e1900 */
[----:B------:R4:W-:Y:S01]  /*5930*/  STG.E.U16 desc[UR28][R10.64], R41 ;  /* 0x000000290a007986 */ /* 0x0009e2000c10151c */
[----:B------:R-:W-:-:S05]  /*5940*/  FMUL R42, R23, UR6 ;  /* 0x00000006172a7c20 */ /* 0x000fca0008400000 */
[----:B------:R-:W-:Y:S01]  /*5950*/  F2FP.SATFINITE.E4M3.F32.PACK_AB_MERGE_C R42, RZ, R42, RZ ;  /* 0x0000002aff2a723e */ /* 0x000fe200048070ff */
[----:B----4-:R-:W-:-:S05]  /*5960*/  FMUL R41, R62, UR6 ;  /* 0x000000063e297c20 */ /* 0x010fca0008400000 */
[----:B------:R-:W-:Y:S01]  /*5970*/  F2FP.SATFINITE.E4M3.F32.PACK_AB_MERGE_C R41, RZ, R41, RZ ;  /* 0x00000029ff29723e */ /* 0x000fe200048070ff */
[----:B------:R-:W-:Y:S01]  /*5980*/  BSSY.RECONVERGENT B1, `(.L_x_6265) ;  /* 0x000005b000017945 */ /* 0x000fe20003800200 */
[----:B--2---:R-:W-:-:S05]  /*5990*/  SHF.L.U32 R6, R22, 0x10, RZ ;  /* 0x0000001016067819 */ /* 0x004fca00000006ff */
[----:B------:R-:W-:Y:S01]  /*59a0*/  FFMA.SAT R13, R6, -R31, 0.5 ;  /* 0x3f000000060d7423 */ /* 0x000fe2000000281f */
[----:B------:R-:W-:-:S03]  /*59b0*/  FMUL R31, R30, UR6 ;  /* 0x000000061e1f7c20 */ /* 0x000fc60008400000 */
[----:B------:R-:W-:Y:S02]  /*59c0*/  FFMA.RM R13, R13, R38, 12582913 ;  /* 0x4b4000010d0d7423 */ /* 0x000fe40000004026 */
[----:B------:R-:W-:Y:S01]  /*59d0*/  F2FP.SATFINITE.E4M3.F32.PACK_AB_MERGE_C R38, RZ, R31, RZ ;  /* 0x0000001fff26723e */ /* 0x000fe200048070ff */
[----:B------:R-:W-:-:S03]  /*59e0*/  IMAD.U32 R31, R44, 0x10000, RZ ;  /* 0x000100002c1f7824 */ /* 0x000fc600078e00ff */
[C---:B------:R-:W-:Y:S02]  /*59f0*/  PRMT R35, R38.reuse, 0x7604, R35 ;  /* 0x0000760426237816 */ /* 0x040fe40000000023 */
[----:B------:R-:W-:Y:S01]  /*5a00*/  LEA R0, R38, R15, 0x8 ;  /* 0x0000000f26007211 */ /* 0x000fe200078e40ff */
[----:B------:R-:W-:Y:S01]  /*5a10*/  FMUL R38, R60, UR6 ;  /* 0x000000063c267c20 */ /* 0x000fe20008400000 */
[----:B------:R-:W-:Y:S01]  /*5a20*/  SHF.L.U32 R15, R49, 0x10, RZ ;  /* 0x00000010310f7819 */ /* 0x000fe200000006ff */
[----:B------:R-:W-:-:S03]  /*5a30*/  FMUL R31, R12, R31 ;  /* 0x0000001f0c1f7220 */ /* 0x000fc60000400000 */
[----:B------:R-:W-:Y:S02]  /*5a40*/  LOP3.LUT R26, R15, 0xff0000, RZ, 0xc0, !PT ;  /* 0x00ff00000f1a7812 */ /* 0x000fe400078ec0ff */
[----:B------:R-:W-:Y:S02]  /*5a50*/  F2FP.SATFINITE.E4M3.F32.PACK_AB_MERGE_C R15, RZ, R38, RZ ;  /* 0x00000026ff0f723e */ /* 0x000fe400048070ff */
[----:B------:R-:W-:Y:S02]  /*5a60*/  FMNMX3 R28, |R63|, R28, |R31|, !PT ;  /* 0x0000001c3f1c7276 */ /* 0x000fe4000780061f */
[----:B------:R-:W-:Y:S02]  /*5a70*/  SHF.L.U32 R12, R15, 0x10, RZ ;  /* 0x000000100f0c7819 */ /* 0x000fe400000006ff */
[----:B------:R-:W-:Y:S02]  /*5a80*/  LOP3.LUT R19, R26, 0xffff, R19, 0xf8, !PT ;  /* 0x0000ffff1a137812 */ /* 0x000fe400078ef813 */
[C---:B------:R-:W-:Y:S01]  /*5a90*/  PRMT R49, R32.reuse, 0x7604, R49 ;  /* 0x0000760420317816 */ /* 0x040fe20000000031 */
[----:B------:R-:W-:Y:S01]  /*5aa0*/  IMAD.U32 R32, R32, 0x10000, RZ ;  /* 0x0001000020207824 */ /* 0x000fe200078e00ff */
[----:B------:R-:W-:Y:S01]  /*5ab0*/  LOP3.LUT R26, R12, 0xff0000, RZ, 0xc0, !PT ;  /* 0x00ff00000c1a7812 */ /* 0x000fe200078ec0ff */
[----:B0-----:R-:W-:Y:S01]  /*5ac0*/  FADD R51, R13, -12583039 ;  /* 0xcb40007f0d337421 */ /* 0x001fe20000000000 */
[----:B------:R-:W-:-:S02]  /*5ad0*/  FMNMX3 R28, |R43|, R28, |R24|, !PT ;  /* 0x0000001c2b1c7276 */ /* 0x000fc40007800618 */
[----:B------:R-:W-:Y:S01]  /*5ae0*/  IADD3 R12, P0, PT, R10, UR12, RZ ;  /* 0x0000000c0a0c7c10 */ /* 0x000fe2000ff1e0ff */
[----:B------:R-:W-:Y:S01]  /*5af0*/  IMAD.SHL.U32 R24, R13, 0x800000, RZ ;  /* 0x008000000d187824 */ /* 0x000fe200078e00ff */
[----:B------:R-:W-:Y:S01]  /*5b00*/  LOP3.LUT R43, R32, 0xff0000, RZ, 0xc0, !PT ;  /* 0x00ff0000202b7812 */ /* 0x000fe200078ec0ff */
[----:B------:R-:W-:Y:S01]  /*5b10*/  FFMA R51, R6, -1.4426950216293334961, -R51 ;  /* 0xbfb8aa3b06337823 */ /* 0x000fe20000000833 */
[----:B------:R-:W-:Y:S01]  /*5b20*/  FMNMX3 R45, |R45|, R28, |R30|, !PT ;  /* 0x0000001c2d2d7276 */ /* 0x000fe2000780061e */
[----:B------:R-:W-:Y:S01]  /*5b30*/  FMUL R63, R63, UR6 ;  /* 0x000000063f3f7c20 */ /* 0x000fe20008400000 */
[----:B------:R-:W-:Y:S01]  /*5b40*/  IADD3.X R13, PT, PT, R11, UR14, RZ, P0, !PT ;  /* 0x0000000e0b0d7c10 */ /* 0x000fe200087fe4ff */
[----:B------:R-:W-:Y:S01]  /*5b50*/  FMUL R32, R31, UR6 ;  /* 0x000000061f207c20 */ /* 0x000fe20008400000 */
[C---:B------:R-:W-:Y:S02]  /*5b60*/  IADD3 R28, P0, PT, R10.reuse, UR7, RZ ;  /* 0x000000070a1c7c10 */ /* 0x040fe4000ff1e0ff */
[----:B---3--:R-:W-:Y:S01]  /*5b70*/  IADD3 R30, P1, PT, R10, UR4, RZ ;  /* 0x000000040a1e7c10 */ /* 0x008fe2000ff3e0ff */
[----:B------:R-:W-:Y:S01]  /*5b80*/  FFMA R51, R6, -1.925963033500011079e-08, R51 ;  /* 0xb2a5706006337823 */ /* 0x000fe20000000033 */
[----:B------:R-:W-:-:S02]  /*5b90*/  LOP3.LUT R26, R26, 0xffff, R29, 0xf8, !PT ;  /* 0x0000ffff1a1a7812 */ /* 0x000fc400078ef81d */
[C---:B------:R-:W-:Y:S01]  /*5ba0*/  IADD3.X R29, PT, PT, R11.reuse, UR10, RZ, P0, !PT ;  /* 0x0000000a0b1d7c10 */ /* 0x040fe200087fe4ff */
[----:B------:R0:W-:Y:S01]  /*5bb0*/  STG.E.U16 desc[UR28][R12.64], R47 ;  /* 0x0000002f0c007986 */ /* 0x0001e2000c10151c */
[----:B------:R-:W-:Y:S02]  /*5bc0*/  F2FP.SATFINITE.E4M3.F32.PACK_AB_MERGE_C R63, RZ, R63, RZ ;  /* 0x0000003fff3f723e */ /* 0x000fe400048070ff */
[----:B------:R-:W-:Y:S02]  /*5bd0*/  IADD3 R10, P0, PT, R28, UR12, RZ ;  /* 0x0000000c1c0a7c10 */ /* 0x000fe4000ff1e0ff */
[----:B------:R-:W-:Y:S02]  /*5be0*/  F2FP.SATFINITE.E4M3.F32.PACK_AB_MERGE_C R32, RZ, R32, RZ ;  /* 0x00000020ff20723e */ /* 0x000fe400048070ff */
[----:B------:R-:W-:Y:S02]  /*5bf0*/  IADD3.X R31, PT, PT, R11, UR5, RZ, P1, !PT ;  /* 0x000000050b1f7c10 */ /* 0x000fe40008ffe4ff */
[----:B------:R-:W-:-:S02]  /*5c00*/  LOP3.LUT R20, R43, 0xffff, R20, 0xf8, !PT ;  /* 0x0000ffff2b147812 */ /* 0x000fc400078ef814 */
[----:B0-----:R-:W-:Y:S01]  /*5c10*/  IADD3 R12, P1, PT, R12, UR4, RZ ;  /* 0x000000040c0c7c10 */ /* 0x001fe2000ff3e0ff */
[----:B------:R-:W0:Y:S01]  /*5c20*/  MUFU.EX2 R51, R51 ;  /* 0x0000003300337308 */ /* 0x000e220000000800 */
[----:B------:R-:W-:Y:S02]  /*5c30*/  IADD3.X R11, PT, PT, R29, UR14, RZ, P0, !PT ;  /* 0x0000000e1d0b7c10 */ /* 0x000fe400087fe4ff */
[----:B------:R-:W-:Y:S02]  /*5c40*/  PRMT R43, R32, 0x7604, R63 ;  /* 0x00007604202b7816 */ /* 0x000fe4000000003f */
[----:B------:R-:W-:Y:S01]  /*5c50*/  IADD3.X R13, PT, PT, R13, UR5, RZ, P1, !PT ;  /* 0x000000050d0d7c10 */ /* 0x000fe20008ffe4ff */
[----:B------:R-:W-:Y:S01]  /*5c60*/  STG.E.U16 desc[UR28][R28.64], R49 ;  /* 0x000000311c007986 */ /* 0x000fe2000c10151c */
[----:B------:R-:W-:-:S03]  /*5c70*/  FMUL R38, R34, UR6 ;  /* 0x0000000622267c20 */ /* 0x000fc60008400000 */
[----:B------:R-:W-:Y:S04]  /*5c80*/  STG.E.U16 desc[UR28][R10.64], R43 ;  /* 0x0000002b0a007986 */ /* 0x000fe8000c10151c */
[----:B------:R-:W-:Y:S01]  /*5c90*/  STG.E.U16 desc[UR28][R30.64], R37 ;  /* 0x000000251e007986 */ /* 0x000fe2000c10151c */
[----:B------:R-:W-:-:S03]  /*5ca0*/  F2FP.SATFINITE.E4M3.F32.PACK_AB_MERGE_C R38, RZ, R38, RZ ;  /* 0x00000026ff26723e */ /* 0x000fc600048070ff */
[----:B------:R2:W-:Y:S01]  /*5cb0*/  STG.E.U16 desc[UR28][R12.64], R35 ;  /* 0x000000230c007986 */ /* 0x0005e2000c10151c */
[----:B0-----:R-:W-:Y:S01]  /*5cc0*/  FFMA R24, R24, R51, 1 ;  /* 0x3f80000018187423 */ /* 0x001fe20000000033 */
[----:B--2---:R-:W-:-:S04]  /*5cd0*/  IADD3 R12, P0, PT, R28, UR4, RZ ;  /* 0x000000041c0c7c10 */ /* 0x004fc8000ff1e0ff */
[----:B------:R-:W-:Y:S02]  /*5ce0*/  IADD3.X R13, PT, PT, R29, UR5, RZ, P0, !PT ;  /* 0x000000051d0d7c10 */ /* 0x000fe400087fe4ff */
[C---:B------:R-:W-:Y:S02]  /*5cf0*/  PRMT R29, R38.reuse, 0x7604, R15 ;  /* 0x00007604261d7816 */ /* 0x040fe4000000000f */
[----:B------:R-:W-:-:S04]  /*5d00*/  SHF.L.U32 R38, R38, 0x10, RZ ;  /* 0x0000001026267819 */ /* 0x000fc800000006ff */
[----:B------:R-:W-:-:S04]  /*5d10*/  LOP3.LUT R15, R38, 0xff0000, RZ, 0xc0, !PT ;  /* 0x00ff0000260f7812 */ /* 0x000fc800078ec0ff */
[----:B------:R-:W-:Y:S02]  /*5d20*/  LOP3.LUT R15, R15, 0xffff, R0, 0xf8, !PT ;  /* 0x0000ffff0f0f7812 */ /* 0x000fe400078ef800 */
[----:B------:R-:W-:-:S04]  /*5d30*/  IADD3 R0, PT, PT, R24, 0x1800000, RZ ;  /* 0x0180000018007810 */ /* 0x000fc80007ffe0ff */
[----:B------:R-:W-:Y:S02]  /*5d40*/  LOP3.LUT R0, R0, 0x7f800000, RZ, 0xc0, !PT ;  /* 0x7f80000000007812 */ /* 0x000fe400078ec0ff */
[----:B------:R-:W-:Y:S02]  /*5d50*/  LOP3.LUT R63, R63, 0xffff, RZ, 0xc0, !PT ;  /* 0x0000ffff3f3f7812 */ /* 0x000fe400078ec0ff */
[----:B------:R-:W-:Y:S02]  /*5d60*/  IADD3 R10, P1, PT, R10, UR4, RZ ;  /* 0x000000040a0a7c10 */ /* 0x000fe4000ff3e0ff */
[----:B------:R-:W-:Y:S01]  /*5d70*/  ISETP.GT.U32.AND P0, PT, R0, 0x1ffffff, PT ;  /* 0x01ffffff0000780c */ /* 0x000fe20003f04070 */
[----:B------:R-:W-:Y:S01]  /*5d80*/  IMAD.SHL.U32 R28, R63, 0x1000000, RZ ;  /* 0x010000003f1c7824 */ /* 0x000fe200078e00ff */
[----:B------:R-:W-:Y:S02]  /*5d90*/  IADD3.X R11, PT, PT, R11, UR5, RZ, P1, !PT ;  /* 0x000000050b0b7c10 */ /* 0x000fe40008ffe4ff */
[----:B------:R-:W-:-:S02]  /*5da0*/  PRMT R31, R42, 0x7604, R41 ;  /* 0x000076042a1f7816 */ /* 0x000fc40000000029 */
[----:B------:R-:W-:Y:S02]  /*5db0*/  LOP3.LUT R41, R41, 0xffff, RZ, 0xc0, !PT ;  /* 0x0000ffff29297812 */ /* 0x000fe400078ec0ff */
[----:B------:R-:W-:Y:S01]  /*5dc0*/  LOP3.LUT R32, R32, 0xffff, RZ, 0xc0, !PT ;  /* 0x0000ffff20207812 */ /* 0x000fe200078ec0ff */
[----:B------:R0:W-:Y:S01]  /*5dd0*/  STG.E.U16 desc[UR28][R12.64], R29 ;  /* 0x0000001d0c007986 */ /* 0x0001e2000c10151c */
[----:B------:R-:W-:Y:S02]  /*5de0*/  LOP3.LUT R42, R42, 0xffff, RZ, 0xc0, !PT ;  /* 0x0000ffff2a2a7812 */ /* 0x000fe400078ec0ff */
[----:B------:R-:W-:Y:S01]  /*5df0*/  FMNMX3 R45, |R60|, R45, |R34|, !PT ;  /* 0x0000002d3c2d7276 */ /* 0x000fe20007800622 */
[----:B------:R2:W-:Y:S01]  /*5e00*/  STG.E.U16 desc[UR28][R10.64], R31 ;  /* 0x0000001f0a007986 */ /* 0x0005e2000c10151c */
[----:B------:R-:W-:Y:S02]  /*5e10*/  SHF.L.U32 R42, R42, 0x18, RZ ;  /* 0x000000182a2a7819 */ /* 0x000fe400000006ff */
[----:B------:R-:W-:-:S02]  /*5e20*/  FMNMX3 R62, |R62|, R45, |R23|, !PT ;  /* 0x0000002d3e3e7276 */ /* 0x000fc40007800617 */
[----:B0-----:R-:W-:Y:S01]  /*5e30*/  LOP3.LUT R13, R19, R28, RZ, 0xfc, !PT ;  /* 0x0000001c130d7212 */ /* 0x001fe200078efcff */
[----:B------:R-:W-:Y:S02]  /*5e40*/  IMAD.SHL.U32 R19, R41, 0x1000000, RZ ;  /* 0x0100000029137824 */ /* 0x000fe400078e00ff */
[----:B--2---:R-:W-:Y:S01]  /*5e50*/  IMAD.SHL.U32 R11, R32, 0x1000000, RZ ;  /* 0x01000000200b7824 */ /* 0x004fe200078e00ff */
[----:B------:R-:W-:Y:S02]  /*5e60*/  LOP3.LUT R15, R15, R42, RZ, 0xfc, !PT ;  /* 0x0000002a0f0f7212 */ /* 0x000fe400078efcff */
[----:B------:R-:W-:Y:S02]  /*5e70*/  LOP3.LUT R19, R26, R19, RZ, 0xfc, !PT ;  /* 0x000000131a137212 */ /* 0x000fe400078efcff */
[----:B------:R-:W-:Y:S02]  /*5e80*/  LOP3.LUT R20, R20, R11, RZ, 0xfc, !PT ;  /* 0x0000000b14147212 */ /* 0x000fe400078efcff */
[----:B------:R-:W-:Y:S01]  /*5e90*/  PRMT R23, R22, 0x7632, R23 ;  /* 0x0000763216177816 */ /* 0x000fe20000000017 */
[----:B-1----:R-:W-:Y:S06]  /*5ea0*/  @P0 BRA `(.L_x_6266) ;  /* 0x0000000000100947 */ /* 0x002fec0003800000 */
[----:B------:R-:W-:Y:S02]  /*5eb0*/  MOV R0, R24 ;  /* 0x0000001800007202 */ /* 0x000fe40000000f00 */
[----:B------:R-:W-:-:S07]  /*5ec0*/  MOV R10, 0x5ee0 ;  /* 0x00005ee0000a7802 */ /* 0x000fce0000000f00 */
[----:B-----5:R-:W-:Y:S05]  /*5ed0*/  CALL.REL.NOINC `($__internal_183_$__cuda_sm20_rcp_rn_f32_slowpath) ;  /* 0x0000002800447944 */ /* 0x020fea0003c00000 */
[----:B------:R-:W-:Y:S05]  /*5ee0*/  BRA `(.L_x_6267) ;  /* 0x0000000000107947 */ /* 0x000fea0003800000 */
.L_x_6266:
[----:B------:R-:W0:Y:S02]  /*5ef0*/  MUFU.RCP R11, R24 ;  /* 0x00000018000b7308 */ /* 0x000e240000001000 */
[----:B0-----:R-:W-:-:S04]  /*5f00*/  FFMA R0, R24, R11, -1 ;  /* 0xbf80000018007423 */ /* 0x001fc8000000000b */
[----:B------:R-:W-:-:S04]  /*5f10*/  FADD.FTZ R0, -R0, -RZ ;  /* 0x800000ff00007221 */ /* 0x000fc80000010100 */
[----:B------:R-:W-:-:S07]  /*5f20*/  FFMA R0, R11, R0, R11 ;  /* 0x000000000b007223 */ /* 0x000fce000000000b */
.L_x_6267:
[----:B------:R-:W-:Y:S05]  /*5f30*/  BSYNC.RECONVERGENT B1 ;  /* 0x0000000000017941 */ /* 0x000fea0003800200 */
.L_x_6265:
[----:B------:R-:W-:Y:S02]  /*5f40*/  HFMA2 R10, -RZ, RZ, 0.96630859375, -0.0022525787353515625 ;  /* 0x3bbb989dff0a7431 */ /* 0x000fe400000001ff */
[----:B------:R-:W-:Y:S01]  /*5f50*/  IMAD.U32 R23, R23, 0x10000, RZ ;  /* 0x0001000017177824 */ /* 0x000fe200078e00ff */
[----:B-----5:R-:W-:Y:S01]  /*5f60*/  SHF.L.U32 R22, R18, 0x10, RZ ;  /* 0x0000001012167819 */ /* 0x020fe200000006ff */
[----:B------:R-:W-:Y:S02]  /*5f70*/  IMAD.MOV.U32 R11, RZ, RZ, 0x437c0000 ;  /* 0x437c0000ff0b7424 */ /* 0x000fe400078e00ff */
[----:B------:R-:W-:Y:S01]  /*5f80*/  FMUL R31, R6, R0 ;  /* 0x00000000061f7220 */ /* 0x000fe20000400000 */
[----:B------:R-:W-:Y:S01]  /*5f90*/  IMAD.U32 R29, R36, 0x10000, RZ ;  /* 0x00010000241d7824 */ /* 0x000fe200078e00ff */
[----:B------:R-:W-:Y:S01]  /*5fa0*/  BSSY.RECONVERGENT B1, `(.L_x_6268) ;  /* 0x000001d000017945 */ /* 0x000fe20003800200 */
[----:B------:R-:W-:Y:S02]  /*5fb0*/  PRMT R18, R18, 0x7632, R18 ;  /* 0x0000763212127816 */ /* 0x000fe40000000012 */
        /* <DEDUP_REMOVED lines=23> */
.L_x_6269:
[----:B------:R-:W0:Y:S02]  /*6130*/  MUFU.RCP R0, R35 ;  /* 0x0000002300007308 */ /* 0x000e240000001000 */
[----:B0-----:R-:W-:-:S04]  /*6140*/  FFMA R10, R35, R0, -1 ;  /* 0xbf800000230a7423 */ /* 0x001fc80000000000 */
[----:B------:R-:W-:-:S04]  /*6150*/  FADD.FTZ R11, -R10, -RZ ;  /* 0x800000ff0a0b7221 */ /* 0x000fc80000010100 */
[----:B------:R-:W-:-:S07]  /*6160*/  FFMA R0, R0, R11, R0 ;  /* 0x0000000b00007223 */ /* 0x000fce0000000000 */
.L_x_6270:
[----:B------:R-:W-:Y:S05]  /*6170*/  BSYNC.RECONVERGENT B1 ;  /* 0x0000000000017941 */ /* 0x000fea0003800200 */
.L_x_6268:
[----:B------:R-:W-:Y:S01]  /*6180*/  MOV R11, 0x3bbb989d ;  /* 0x3bbb989d000b7802 */ /* 0x000fe20000000f00 */
[----:B------:R-:W-:Y:S01]  /*6190*/  IMAD.U32 R24, R46, 0x10000, RZ ;  /* 0x000100002e187824 */ /* 0x000fe200078e00ff */
[----:B------:R-:W-:Y:S01]  /*61a0*/  SHF.L.U32 R18, R18, 0x10, RZ ;  /* 0x0000001012127819 */ /* 0x000fe200000006ff */
[----:B------:R-:W-:Y:S01]  /*61b0*/  IMAD.MOV.U32 R29, RZ, RZ, 0x437c0000 ;  /* 0x437c0000ff1d7424 */ /* 0x000fe200078e00ff */
[----:B------:R-:W-:Y:S01]  /*61c0*/  BSSY.RECONVERGENT B1, `(.L_x_6271) ;  /* 0x000001e000017945 */ /* 0x000fe20003800200 */
[----:B------:R-:W-:Y:S01]  /*61d0*/  FFMA.SAT R10, R24, -R11, 0.5 ;  /* 0x3f000000180a7423 */ /* 0x000fe2000000280b */
[----:B------:R-:W-:Y:S01]  /*61e0*/  IMAD.U32 R36, R36, 0x10000, RZ ;  /* 0x0001000024247824 */ /* 0x000fe200078e00ff */
[----:B------:R-:W-:Y:S02]  /*61f0*/  PRMT R28, R46, 0x7632, R28 ;  /* 0x000076322e1c7816 */ /* 0x000fe4000000001c */
        /* <DEDUP_REMOVED lines=22> */
.L_x_6272:
[----:B------:R-:W0:Y:S02]  /*6360*/  MUFU.RCP R0, R29 ;  /* 0x0000001d00007308 */ /* 0x000e240000001000 */
[----:B0-----:R-:W-:-:S04]  /*6370*/  FFMA R10, R29, R0, -1 ;  /* 0xbf8000001d0a7423 */ /* 0x001fc80000000000 */
[----:B------:R-:W-:-:S04]  /*6380*/  FADD.FTZ R11, -R10, -RZ ;  /* 0x800000ff0a0b7221 */ /* 0x000fc80000010100 */
[----:B------:R-:W-:-:S07]  /*6390*/  FFMA R0, R0, R11, R0 ;  /* 0x0000000b00007223 */ /* 0x000fce0000000000 */
.L_x_6273:
[----:B------:R-:W-:Y:S05]  /*63a0*/  BSYNC.RECONVERGENT B1 ;  /* 0x0000000000017941 */ /* 0x000fea0003800200 */
.L_x_6271:
        /* <DEDUP_REMOVED lines=18> */
[----:B------:R-:W-:Y:S02]  /*64d0*/  SHF.L.U32 R10, R14, 0x10, RZ ;  /* 0x000000100e0a7819 */ /* 0x000fe400000006ff */
[----:B------:R-:W-:Y:S01]  /*64e0*/  ISETP.GT.U32.AND P0, PT, R26, 0x1ffffff, PT ;  /* 0x01ffffff1a00780c */ /* 0x000fe20003f04070 */
[----:B------:R-:W-:Y:S01]  /*64f0*/  IMAD.U32 R26, R48, 0x10000, RZ ;  /* 0x00010000301a7824 */ /* 0x000fe200078e00ff */
        /* <DEDUP_REMOVED lines=10> */
.L_x_6275:
[----:B------:R-:W0:Y:S02]  /*65a0*/  MUFU.RCP R0, R31 ;  /* 0x0000001f00007308 */ /* 0x000e240000001000 */
[----:B0-----:R-:W-:-:S04]  /*65b0*/  FFMA R10, R31, R0, -1 ;  /* 0xbf8000001f0a7423 */ /* 0x001fc80000000000 */
[----:B------:R-:W-:-:S04]  /*65c0*/  FADD.FTZ R11, -R10, -RZ ;  /* 0x800000ff0a0b7221 */ /* 0x000fc80000010100 */
[----:B------:R-:W-:-:S07]  /*65d0*/  FFMA R0, R0, R11, R0 ;  /* 0x0000000b00007223 */ /* 0x000fce0000000000 */
.L_x_6276:
[----:B------:R-:W-:Y:S05]  /*65e0*/  BSYNC.RECONVERGENT B1 ;  /* 0x0000000000017941 */ /* 0x000fea0003800200 */
.L_x_6274:
[----:B------:R-:W-:Y:S01]  /*65f0*/  MOV R10, 0x3bbb989d ;  /* 0x3bbb989d000a7802 */ /* 0x000fe20000000f00 */
[----:B------:R-:W-:Y:S01]  /*6600*/  IMAD.U32 R29, R50, 0x10000, RZ ;  /* 0x00010000321d7824 */ /* 0x000fe200078e00ff */
[----:B------:R-:W-:Y:S01]  /*6610*/  SHF.L.U32 R14, R14, 0x10, RZ ;  /* 0x000000100e0e7819 */ /* 0x000fe200000006ff */
[----:B------:R-:W-:Y:S02]  /*6620*/  IMAD.MOV.U32 R11, RZ, RZ, 0x437c0000 ;  /* 0x437c0000ff0b7424 */ /* 0x000fe400078e00ff */
[----:B------:R-:W-:Y:S01]  /*6630*/  FMUL R31, R28, R0 ;  /* 0x000000001c1f7220 */ /* 0x000fe20000400000 */
[----:B------:R-:W-:Y:S01]  /*6640*/  FFMA.SAT R10, R29, -R10, 0.5 ;  /* 0x3f0000001d0a7423 */ /* 0x000fe2000000280a */
[----:B------:R-:W-:Y:S03]  /*6650*/  BSSY.RECONVERGENT B1, `(.L_x_6277) ;  /* 0x000001c000017945 */ /* 0x000fe60003800200 */
        /* <DEDUP_REMOVED lines=23> */
.L_x_6278:
[----:B------:R-:W0:Y:S02]  /*67d0*/  MUFU.RCP R0, R35 ;  /* 0x0000002300007308 */ /* 0x000e240000001000 */
[----:B0-----:R-:W-:-:S04]  /*67e0*/  FFMA R10, R35, R0, -1 ;  /* 0xbf800000230a7423 */ /* 0x001fc80000000000 */
[----:B------:R-:W-:-:S04]  /*67f0*/  FADD.FTZ R11, -R10, -RZ ;  /* 0x800000ff0a0b7221 */ /* 0x000fc80000010100 */
[----:B------:R-:W-:-:S07]  /*6800*/  FFMA R0, R0, R11, R0 ;  /* 0x0000000b00007223 */ /* 0x000fce0000000000 */
.L_x_6279:
[----:B------:R-:W-:Y:S05]  /*6810*/  BSYNC.RECONVERGENT B1 ;  /* 0x0000000000017941 */ /* 0x000fea0003800200 */
.L_x_6277:
        /* <DEDUP_REMOVED lines=31> */
.L_x_6281:
[----:B------:R-:W0:Y:S02]  /*6a10*/  MUFU.RCP R0, R35 ;  /* 0x0000002300007308 */ /* 0x000e240000001000 */
[----:B0-----:R-:W-:-:S04]  /*6a20*/  FFMA R10, R35, R0, -1 ;  /* 0xbf800000230a7423 */ /* 0x001fc80000000000 */
[----:B------:R-:W-:-:S04]  /*6a30*/  FADD.FTZ R11, -R10, -RZ ;  /* 0x800000ff0a0b7221 */ /* 0x000fc80000010100 */
[----:B------:R-:W-:-:S07]  /*6a40*/  FFMA R0, R0, R11, R0 ;  /* 0x0000000b00007223 */ /* 0x000fce0000000000 */
.L_x_6282:
[----:B------:R-:W-:Y:S05]  /*6a50*/  BSYNC.RECONVERGENT B1 ;  /* 0x0000000000017941 */ /* 0x000fea0003800200 */
.L_x_6280:
        /* <DEDUP_REMOVED lines=30> */
.L_x_6284:
[----:B------:R-:W0:Y:S02]  /*6c40*/  MUFU.RCP R0, R35 ;  /* 0x0000002300007308 */ /* 0x000e240000001000 */
[----:B0-----:R-:W-:-:S04]  /*6c50*/  FFMA R10, R35, R0, -1 ;  /* 0xbf800000230a7423 */ /* 0x001fc80000000000 */
[----:B------:R-:W-:-:S04]  /*6c60*/  FADD.FTZ R11, -R10, -RZ ;  /* 0x800000ff0a0b7221 */ /* 0x000fc80000010100 */
[----:B------:R-:W-:-:S07]  /*6c70*/  FFMA R0, R0, R11, R0 ;  /* 0x0000000b00007223 */ /* 0x000fce0000000000 */
.L_x_6285:
[----:B------:R-:W-:Y:S05]  /*6c80*/  BSYNC.RECONVERGENT B1 ;  /* 0x0000000000017941 */ /* 0x000fea0003800200 */
.L_x_6283:
[----:B------:R-:W-:Y:S02]  /*6c90*/  HFMA2 R11, -RZ, RZ, 0.96630859375, -0.0022525787353515625 ;  /* 0x3bbb989dff0b7431 */ /* 0x000fe400000001ff */
[----:B------:R-:W-:Y:S01]  /*6ca0*/  IMAD.U32 R36, R36, 0x10000, RZ ;  /* 0x0001000024247824 */ /* 0x000fe200078e00ff */
[----:B------:R-:W0:Y:S01]  /*6cb0*/  LDCU.64 UR4, c[0x0][0x3c0] ;  /* 0x00007800ff0477ac */ /* 0x000e220008000a00 */
[----:B------:R-:W-:Y:S01]  /*6cc0*/  IMAD.MOV.U32 R35, RZ, RZ, 0x437c0000 ;  /* 0x437c0000ff237424 */ /* 0x000fe200078e00ff */
[----:B------:R-:W-:Y:S01]  /*6cd0*/  BSSY.RECONVERGENT B1, `(.L_x_6286) ;  /* 0x0000022000017945 */ /* 0x000fe20003800200 */
[----:B------:R-:W-:-:S04]  /*6ce0*/  FFMA.SAT R10, R36, -R11, 0.5 ;  /* 0x3f000000240a7423 */ /* 0x000fc8000000280b */
[----:B------:R-:W-:Y:S01]  /*6cf0*/  FFMA.RM R10, R10, R35, 12582913 ;  /* 0x4b4000010a0a7423 */ /* 0x000fe20000004023 */
[----:B------:R-:W-:-:S03]  /*6d00*/  FMUL R35, R34, R0 ;  /* 0x0000000022237220 */ /* 0x000fc60000400000 */
[C---:B------:R-:W-:Y:S01]  /*6d10*/  FADD R11, R10.reuse, -12583039 ;  /* 0xcb40007f0a0b7421 */ /* 0x040fe20000000000 */
[----:B------:R-:W-:Y:S01]  /*6d20*/  SHF.L.U32 R10, R10, 0x17, RZ ;  /* 0x000000170a0a7819 */ /* 0x000fe200000006ff */
[----:B0-----:R-:W-:Y:S02]  /*6d30*/  USHF.R.U64 UR4, UR4, 0x2, UR5 ;  /* 0x0000000204047899 */ /* 0x001fe40008001205 */
[----:B------:R-:W-:Y:S01]  /*6d40*/  FFMA R11, R36, -1.4426950216293334961, -R11 ;  /* 0xbfb8aa3b240b7823 */ /* 0x000fe2000000080b */
[----:B------:R-:W-:-:S03]  /*6d50*/  USHF.R.U32.HI UR5, URZ, 0x2, UR5 ;  /* 0x00000002ff057899 */ /* 0x000fc60008011605 */
        /* <DEDUP_REMOVED lines=21> */
.L_x_6287:
[----:B------:R-:W0:Y:S02]  /*6eb0*/  MUFU.RCP R0, R41 ;  /* 0x0000002900007308 */ /* 0x000e240000001000 */
[----:B0-----:R-:W-:-:S04]  /*6ec0*/  FFMA R10, R41, R0, -1 ;  /* 0xbf800000290a7423 */ /* 0x001fc80000000000 */
[----:B------:R-:W-:-:S04]  /*6ed0*/  FADD.FTZ R11, -R10, -RZ ;  /* 0x800000ff0a0b7221 */ /* 0x000fc80000010100 */
[----:B------:R-:W-:-:S07]  /*6ee0*/  FFMA R0, R0, R11, R0 ;  /* 0x0000000b00007223 */ /* 0x000fce0000000000 */
.L_x_6288:
[----:B------:R-:W-:Y:S05]  /*6ef0*/  BSYNC.RECONVERGENT B1 ;  /* 0x0000000000017941 */ /* 0x000fea0003800200 */
.L_x_6286:
[----:B------:R-:W-:Y:S01]  /*6f00*/  FMUL R11, R6, UR6 ;  /* 0x00000006060b7c20 */ /* 0x000fe20008400000 */
[----:B------:R-:W-:Y:S01]  /*6f10*/  FADD R17, -R0, 1 ;  /* 0x3f80000000117421 */ /* 0x000fe20000000100 */
[----:B------:R-:W-:Y:S01]  /*6f20*/  FMUL R44, R23, UR6 ;  /* 0x00000006172c7c20 */ /* 0x000fe20008400000 */
[----:B------:R-:W-:Y:S01]  /*6f30*/  LEA R10, P0, R33, UR22, 0x1 ;  /* 0x00000016210a7c11 */ /* 0x000fe2000f8008ff */
[----:B------:R-:W-:Y:S02]  /*6f40*/  IMAD.U32 R54, R54, 0x10000, RZ ;  /* 0x0001000036367824 */ /* 0x000fe400078e00ff */
[-C--:B------:R-:W-:Y:S01]  /*6f50*/  FMUL R17, R17, R0.reuse ;  /* 0x0000000011117220 */ /* 0x080fe20000400000 */
[----:B------:R-:W-:Y:S01]  /*6f60*/  F2FP.SATFINITE.E4M3.F32.PACK_AB_MERGE_C R37, RZ, R11, RZ ;  /* 0x0000000bff25723e */ /* 0x000fe200048070ff */
[----:B------:R-:W-:Y:S01]  /*6f70*/  FMUL R45, R28, UR6 ;  /* 0x000000061c2d7c20 */ /* 0x000fe20008400000 */
[----:B------:R-:W-:Y:S01]  /*6f80*/  LEA.HI.X R11, R33, UR9, R39, 0x1, P0 ;  /* 0x00000009210b7c11 */ /* 0x000fe200080f0c27 */
[C---:B------:R-:W-:Y:S01]  /*6f90*/  FMUL R33, R36.reuse, R0 ;  /* 0x0000000024217220 */ /* 0x040fe20000400000 */
[----:B------:R-:W-:Y:S01]  /*6fa0*/  F2FP.SATFINITE.E4M3.F32.PACK_AB_MERGE_C R44, RZ, R44, RZ ;  /* 0x0000002cff2c723e */ /* 0x000fe200048070ff */
[----:B------:R-:W-:Y:S01]  /*6fb0*/  FFMA R17, R36, R17, R0 ;  /* 0x0000001124117223 */ /* 0x000fe20000000000 */
[----:B------:R-:W-:Y:S01]  /*6fc0*/  SHF.L.U32 R41, R8, 0x2, RZ ;  /* 0x0000000208297819 */ /* 0x000fe200000006ff */
[----:B------:R-:W-:Y:S01]  /*6fd0*/  FMUL R8, R26, UR6 ;  /* 0x000000061a087c20 */ /* 0x000fe20008400000 */
[----:B------:R-:W-:Y:S01]  /*6fe0*/  PRMT R39, R44, 0x7604, R37 ;  /* 0x000076042c277816 */ /* 0x000fe20000000025 */
[----:B------:R-:W-:Y:S01]  /*6ff0*/  FMUL R0, R54, R33 ;  /* 0x0000002136007220 */ /* 0x000fe20000400000 */
[----:B------:R-:W-:Y:S01]  /*7000*/  FMUL R36, R30, UR6 ;  /* 0x000000061e247c20 */ /* 0x000fe20008400000 */
[----:B------:R-:W-:Y:S01]  /*7010*/  FMUL R12, R17, R54 ;  /* 0x00000036110c7220 */ /* 0x000fe20000400000 */
[----:B------:R-:W-:Y:S01]  /*7020*/  LOP3.LUT R33, R41, 0x7c, RZ, 0xc0, !PT ;  /* 0x0000007c29217812 */ /* 0x000fe200078ec0ff */
[----:B------:R0:W-:Y:S01]  /*7030*/  STG.E.U16 desc[UR28][R10.64], R39 ;  /* 0x000000270a007986 */ /* 0x0001e2000c10151c */
[----:B------:R-:W-:Y:S01]  /*7040*/  F2FP.SATFINITE.E4M3.F32.PACK_AB_MERGE_C R38, RZ, R8, RZ ;  /* 0x00000008ff26723e */ /* 0x000fe200048070ff */
[----:B------:R-:W-:Y:S01]  /*7050*/  FMUL R48, R35, UR6 ;  /* 0x0000000623307c20 */ /* 0x000fe20008400000 */
[----:B------:R-:W-:Y:S01]  /*7060*/  LOP3.LUT R17, R37, 0xff, RZ, 0xc0, !PT ;  /* 0x000000ff25117812 */ /* 0x000fe200078ec0ff */
[----:B------:R-:W-:Y:S01]  /*7070*/  IMAD.IADD R8, R2, 0x1, R33 ;  /* 0x0000000102087824 */ /* 0x000fe200078e0221 */
[----:B------:R-:W-:Y:S01]  /*7080*/  F2FP.SATFINITE.E4M3.F32.PACK_AB_MERGE_C R45, RZ, R45, RZ ;  /* 0x0000002dff2d723e */ /* 0x000fe200048070ff */
[----:B------:R-:W1:Y:S01]  /*7090*/  LDCU.64 UR16, c[0x0][0x3b8] ;  /* 0x00007700ff1077ac */ /* 0x000e620008000a00 */
[----:B------:R-:W-:Y:S01]  /*70a0*/  F2FP.SATFINITE.E4M3.F32.PACK_AB_MERGE_C R48, RZ, R48, RZ ;  /* 0x00000030ff30723e */ /* 0x000fe200048070ff */
[----:B------:R-:W-:Y:S01]  /*70b0*/  IMAD R33, R38, 0x100, R17 ;  /* 0x0000010026217824 */ /* 0x000fe200078e0211 */
[----:B------:R-:W-:Y:S01]  /*70c0*/  SHF.L.U32 R17, R58, 0x10, RZ ;  /* 0x000000103a117819 */ /* 0x000fe200000006ff */
[----:B------:R-:W-:Y:S01]  /*70d0*/  VIADD R42, R41, 0xfffffff8 ;  /* 0xfffffff8292a7836 */ /* 0x000fe20000000000 */
[----:B------:R-:W-:Y:S01]  /*70e0*/  PRMT R43, R45, 0x7604, R38 ;  /* 0x000076042d2b7816 */ /* 0x000fe20000000026 */
[----:B------:R-:W-:Y:S01]  /*70f0*/  FMUL R46, R32, UR6 ;  /* 0x00000006202e7c20 */ /* 0x000fe20008400000 */
[----:B0-----:R-:W-:Y:S01]  /*7100*/  F2FP.SATFINITE.E4M3.F32.PACK_AB_MERGE_C R39, RZ, R36, RZ ;  /* 0x00000024ff27723e */ /* 0x001fe200048070ff */
[----:B------:R-:W-:Y:S01]  /*7110*/  FMUL R12, R12, R17 ;  /* 0x000000110c0c7220 */ /* 0x000fe20000400000 */
[----:B------:R-:W-:Y:S01]  /*7120*/  LOP3.LUT R38, RZ, R72, RZ, 0x33, !PT ;  /* 0x00000048ff267212 */ /* 0x000fe200078e33ff */
[----:B------:R-:W-:Y:S01]  /*7130*/  IMAD.IADD R9, R2, 0x1, R9 ;  /* 0x0000000102097824 */ /* 0x000fe200078e0209 */
[----:B------:R-:W-:Y:S01]  /*7140*/  SHF.L.U32 R40, R39, 0x10, RZ ;  /* 0x0000001027287819 */ /* 0x000fe200000006ff */
[----:B------:R-:W-:Y:S01]  /*7150*/  STS [R8], R61 ;  /* 0x0000003d08007388 */ /* 0x000fe20000000800 */
[----:B------:R-:W-:Y:S01]  /*7160*/  IADD3 R36, P0, PT, R10, UR12, RZ ;  /* 0x0000000c0a247c10 */ /* 0x000fe2000ff1e0ff */
[----:B------:R-:W-:Y:S01]  /*7170*/  FMUL R50, R24, UR6 ;  /* 0x0000000618327c20 */ /* 0x000fe20008400000 */
[----:B------:R-:W-:Y:S01]  /*7180*/  LOP3.LUT R40, R40, 0xff0000, RZ, 0xc0, !PT ;  /* 0x00ff000028287812 */ /* 0x000fe200078ec0ff */
[----:B------:R-:W-:Y:S01]  /*7190*/  USHF.L.U64.HI UR9, UR4, 0x1, UR5 ;  /* 0x0000000104097899 */ /* 0x000fe20008010205 */
[----:B------:R-:W-:-:S02]  /*71a0*/  IADD3 R17, PT, PT, R38, R73, RZ ;  /* 0x0000004926117210 */ /* 0x000fc40007ffe0ff */
[----:B------:R-:W-:Y:S02]  /*71b0*/  IADD3.X R37, PT, PT, R11, UR14, RZ, P0, !PT ;  /* 0x0000000e0b257c10 */ /* 0x000fe400087fe4ff */
[----:B------:R-:W-:Y:S01]  /*71c0*/  LOP3.LUT R40, R40, 0xffff, R33, 0xf8, !PT ;  /* 0x0000ffff28287812 */ /* 0x000fe200078ef821 */
[----:B------:R-:W-:Y:S01]  /*71d0*/  IMAD.SHL.U32 R33, R17, 0x4, RZ ;  /* 0x0000000411217824 */ /* 0x000fe200078e00ff */
[----:B------:R-:W-:Y:S01]  /*71e0*/  IADD3 R41, PT, PT, R41, -0xc, RZ ;  /* 0xfffffff429297810 */ /* 0x000fe20007ffe0ff */
[----:B------:R0:W-:Y:S01]  /*71f0*/  STG.E.U16 desc[UR28][R36.64], R43 ;  /* 0x0000002b24007986 */ /* 0x0001e2000c10151c */
[----:B------:R-:W-:Y:S02]  /*7200*/  LOP3.LUT R17, R48, 0xffff, RZ, 0xc0, !PT ;  /* 0x0000ffff30117812 */ /* 0x000fe400078ec0ff */
[----:B------:R-:W-:Y:S01]  /*7210*/  LOP3.LUT R47, R42, 0x7c, RZ, 0xc0, !PT ;  /* 0x0000007c2a2f7812 */ /* 0x000fe200078ec0ff */
[----:B------:R-:W-:Y:S01]  /*7220*/  FMUL R42, R22, UR6 ;  /* 0x00000006162a7c20 */ /* 0x000fe20008400000 */
[----:B------:R-:W-:-:S02]  /*7230*/  LOP3.LUT R49, R41, 0x7c, RZ, 0xc0, !PT ;  /* 0x0000007c29317812 */ /* 0x000fc400078ec0ff */
[----:B------:R-:W-:Y:S02]  /*7240*/  SHF.L.U32 R41, R17, 0x18, RZ ;  /* 0x0000001811297819 */ /* 0x000fe400000006ff */
[----:B------:R-:W-:Y:S02]  /*7250*/  F2FP.SATFINITE.E4M3.F32.PACK_AB_MERGE_C R46, RZ, R46, RZ ;  /* 0x0000002eff2e723e */ /* 0x000fe400048070ff */
[----:B------:R-:W-:Y:S01]  /*7260*/  IADD3 R38, P0, PT, R10, UR7, RZ ;  /* 0x000000070a267c10 */ /* 0x000fe2000ff1e0ff */
[----:B------:R-:W-:Y:S01]  /*7270*/  USHF.L.U32 UR7, UR4, 0x1, URZ ;  /* 0x0000000104077899 */ /* 0x000fe200080006ff */
[----:B0-----:R-:W-:Y:S01]  /*7280*/  LOP3.LUT R43, R33, 0x7c, RZ, 0xc0, !PT ;  /* 0x0000007c212b7812 */ /* 0x001fe200078ec0ff */
[C---:B------:R-:W-:Y:S01]  /*7290*/  IMAD.IADD R33, R2.reuse, 0x1, R47 ;  /* 0x0000000102217824 */ /* 0x040fe200078e022f */
[----:B------:R-:W-:Y:S01]  /*72a0*/  IADD3 R17, PT, PT, R2, R49, RZ ;  /* 0x0000003102117210 */ /* 0x000fe20007ffe0ff */
[----:B------:R-:W-:Y:S01]  /*72b0*/  FMUL R47, R12, UR6 ;  /* 0x000000060c2f7c20 */ /* 0x000fe20008400000 */
[----:B------:R-:W-:Y:S01]  /*72c0*/  LOP3.LUT R52, R40, R41, RZ, 0xfc, !PT ;  /* 0x0000002928347212 */ /* 0x000fe200078efcff */
[----:B------:R-:W-:-:S02]  /*72d0*/  IMAD.IADD R2, R2, 0x1, R43 ;  /* 0x0000000102027824 */ /* 0x000fc400078e022b */
[----:B------:R-:W-:Y:S01]  /*72e0*/  FMUL R41, R18, UR6 ;  /* 0x0000000612297c20 */ /* 0x000fe20008400000 */
[----:B------:R-:W-:Y:S01]  /*72f0*/  PRMT R51, R46, 0x7604, R39 ;  /* 0x000076042e337816 */ /* 0x000fe20000000027 */
[----:B------:R-:W-:Y:S01]  /*7300*/  FMUL R43, R29, UR6 ;  /* 0x000000061d2b7c20 */ /* 0x000fe20008400000 */
[----:B------:R-:W-:Y:S01]  /*7310*/  IADD3.X R39, PT, PT, R11, UR10, RZ, P0, !PT ;  /* 0x0000000a0b277c10 */ /* 0x000fe200087fe4ff */
[----:B------:R0:W-:Y:S01]  /*7320*/  STS [R2], R3 ;  /* 0x0000000302007388 */ /* 0x0001e20000000800 */
[----:B------:R-:W-:Y:S01]  /*7330*/  IADD3 R40, P0, PT, R38, UR12, RZ ;  /* 0x0000000c26287c10 */ /* 0x000fe2000ff1e0ff */
[----:B------:R-:W-:Y:S01]  /*7340*/  FMUL R49, R34, UR6 ;  /* 0x0000000622317c20 */ /* 0x000fe20008400000 */
[----:B------:R-:W-:Y:S01]  /*7350*/  F2FP.SATFINITE.E4M3.F32.PACK_AB_MERGE_C R47, RZ, R47, RZ ;  /* 0x0000002fff2f723e */ /* 0x000fe200048070ff */
[----:B------:R2:W-:Y:S01]  /*7360*/  STG.E.U16 desc[UR28][R38.64], R51 ;  /* 0x0000003326007986 */ /* 0x0005e2000c10151c */
[----:B------:R-:W-:Y:S02]  /*7370*/  F2FP.SATFINITE.E4M3.F32.PACK_AB_MERGE_C R42, RZ, R42, RZ ;  /* 0x0000002aff2a723e */ /* 0x000fe400048070ff */
[----:B-1----:R-:W-:Y:S01]  /*7380*/  IADD3 R10, P1, PT, R10, UR16, RZ ;  /* 0x000000100a0a7c10 */ /* 0x002fe2000ff3e0ff */
[----:B------:R1:W-:Y:S01]  /*7390*/  STS [R33], R13 ;  /* 0x0000000d21007388 */ /* 0x0003e20000000800 */
[----:B------:R-:W-:-:S02]  /*73a0*/  F2FP.SATFINITE.E4M3.F32.PACK_AB_MERGE_C R50, RZ, R50, RZ ;  /* 0x00000032ff32723e */ /* 0x000fc400048070ff */
[----:B0-----:R-:W-:Y:S01]  /*73b0*/  F2FP.SATFINITE.E4M3.F32.PACK_AB_MERGE_C R3, RZ, R41, RZ ;  /* 0x00000029ff03723e */ /* 0x001fe200048070ff */
[----:B------:R-:W-:Y:S01]  /*73c0*/  STS [R17], R52 ;  /* 0x0000003411007388 */ /* 0x000fe20000000800 */
[----:B------:R-:W-:Y:S02]  /*73d0*/  IADD3.X R41, PT, PT, R39, UR14, RZ, P0, !PT ;  /* 0x0000000e27297c10 */ /* 0x000fe400087fe4ff */
[----:B------:R-:W-:Y:S02]  /*73e0*/  IADD3.X R11, PT, PT, R11, UR17, RZ, P1, !PT ;  /* 0x000000110b0b7c10 */ /* 0x000fe40008ffe4ff */
[----:B--2---:R-:W-:Y:S01]  /*73f0*/  PRMT R51, R47, 0x7604, R48 ;  /* 0x000076042f337816 */ /* 0x004fe20000000030 */
[----:B-1----:R-:W-:Y:S01]  /*7400*/  FMUL R13, R14, UR6 ;  /* 0x000000060e0d7c20 */ /* 0x002fe20008400000 */
[----:B------:R-:W-:Y:S01]  /*7410*/  PRMT R53, R3, 0x7604, R42 ;  /* 0x0000760403357816 */ /* 0x000fe2000000002a */
[----:B------:R-:W-:Y:S01]  /*7420*/  FMUL R48, R31, UR6 ;  /* 0x000000061f307c20 */ /* 0x000fe20008400000 */
[----:B------:R-:W-:Y:S01]  /*7430*/  IADD3 R36, P0, PT, R36, UR16, RZ ;  /* 0x0000001024247c10 */ /* 0x000fe2000ff1e0ff */
[----:B------:R0:W-:Y:S01]  /*7440*/  STG.E.U16 desc[UR28][R40.64], R51 ;  /* 0x0000003328007986 */ /* 0x0001e2000c10151c */
[----:B------:R-:W-:-:S02]  /*7450*/  F2FP.SATFINITE.E4M3.F32.PACK_AB_MERGE_C R43, RZ, R43, RZ ;  /* 0x0000002bff2b723e */ /* 0x000fc400048070ff */
[----:B------:R-:W-:Y:S01]  /*7460*/  IADD3 R38, P1, PT, R38, UR16, RZ ;  /* 0x0000001026267c10 */ /* 0x000fe2000ff3e0ff */
[----:B------:R1:W-:Y:S01]  /*7470*/  STG.E.U16 desc[UR28][R10.64], R53 ;  /* 0x000000350a007986 */ /* 0x0003e2000c10151c */
[----:B------:R-:W-:Y:S02]  /*7480*/  IADD3.X R37, PT, PT, R37, UR17, RZ, P0, !PT ;  /* 0x0000001125257c10 */ /* 0x000fe400087fe4ff */
[----:B------:R-:W-:Y:S02]  /*7490*/  IADD3.X R39, PT, PT, R39, UR17, RZ, P1, !PT ;  /* 0x0000001127277c10 */ /* 0x000fe40008ffe4ff */
[----:B------:R-:W-:Y:S02]  /*74a0*/  SHF.L.U32 R57, R74, 0x3, RZ ;  /* 0x000000034a397819 */ /* 0x000fe400000006ff */
[----:B------:R-:W-:Y:S02]  /*74b0*/  LOP3.LUT R44, R44, 0xff, RZ, 0xc0, !PT ;  /* 0x000000ff2c2c7812 */ /* 0x000fe400078ec0ff */
[----:B0-----:R-:W-:-:S02]  /*74c0*/  IADD3 R40, P0, PT, R40, UR16, RZ ;  /* 0x0000001028287c10 */ /* 0x001fc4000ff1e0ff */
[----:B------:R-:W-:Y:S01]  /*74d0*/  SHF.L.U32 R46, R46, 0x10, RZ ;  /* 0x000000102e2e7819 */ /* 0x000fe200000006ff */
[----:B------:R-:W-:Y:S01]  /*74e0*/  IMAD R44, R45, 0x100, R44 ;  /* 0x000001002d2c7824 */ /* 0x000fe200078e022c */
[----:B-1----:R-:W-:Y:S01]  /*74f0*/  F2FP.SATFINITE.E4M3.F32.PACK_AB_MERGE_C R11, RZ, R13, RZ ;  /* 0x0000000dff0b723e */ /* 0x002fe200048070ff */
[----:B------:R-:W-:Y:S01]  /*7500*/  FMUL R13, R0, UR6 ;  /* 0x00000006000d7c20 */ /* 0x000fe20008400000 */
[----:B------:R-:W-:Y:S02]  /*7510*/  F2FP.SATFINITE.E4M3.F32.PACK_AB_MERGE_C R10, RZ, R48, RZ ;  /* 0x00000030ff0a723e */ /* 0x000fe400048070ff */
[----:B------:R-:W-:Y:S02]  /*7520*/  F2FP.SATFINITE.E4M3.F32.PACK_AB_MERGE_C R48, RZ, R49, RZ ;  /* 0x00000031ff30723e */ /* 0x000fe400048070ff */
[----:B------:R-:W-:Y:S02]  /*7530*/  F2FP.SATFINITE.E4M3.F32.PACK_AB_MERGE_C R13, RZ, R13, RZ ;  /* 0x0000000dff0d723e */ /* 0x000fe400048070ff */
[----:B------:R-:W-:-:S02]  /*7540*/  PRMT R51, R11, 0x7604, R50 ;  /* 0x000076040b337816 */ /* 0x000fc40000000032 */
[C---:B------:R-:W-:Y:S01]  /*7550*/  PRMT R53, R10.reuse, 0x7604, R43 ;  /* 0x000076040a357816 */ /* 0x040fe2000000002b */
[----:B------:R-:W-:Y:S01]  /*7560*/  IMAD.U32 R10, R10, 0x10000, RZ ;  /* 0x000100000a0a7824 */ /* 0x000fe200078e00ff */
[----:B------:R-:W-:Y:S01]  /*7570*/  IADD3.X R41, PT, PT, R41, UR17, RZ, P0, !PT ;  /* 0x0000001129297c10 */ /* 0x000fe200087fe4ff */
[----:B------:R-:W-:Y:S01]  /*7580*/  STG.E.U16 desc[UR28][R36.64], R51 ;  /* 0x0000003324007986 */ /* 0x000fe2000c10151c */
[----:B------:R-:W-:Y:S02]  /*7590*/  PRMT R59, R13, 0x7604, R48 ;  /* 0x000076040d3b7816 */ /* 0x000fe40000000030 */
[----:B------:R-:W-:Y:S01]  /*75a0*/  SHF.L.U32 R43, R43, 0x10, RZ ;  /* 0x000000102b2b7819 */ /* 0x000fe200000006ff */
[----:B------:R0:W-:Y:S01]  /*75b0*/  STG.E.U16 desc[UR28][R38.64], R53 ;  /* 0x0000003526007986 */ /* 0x0001e2000c10151c */
[----:B------:R-:W-:Y:S02]  /*75c0*/  LOP3.LUT R48, R48, 0xffff, RZ, 0xc0, !PT ;  /* 0x0000ffff30307812 */ /* 0x000fe400078ec0ff */
[----:B------:R-:W-:Y:S01]  /*75d0*/  LOP3.LUT R13, R13, 0xffff, RZ, 0xc0, !PT ;  /* 0x0000ffff0d0d7812 */ /* 0x000fe200078ec0ff */
[----:B------:R1:W-:Y:S01]  /*75e0*/  STG.E.U16 desc[UR28][R40.64], R59 ;  /* 0x0000003b28007986 */ /* 0x0003e2000c10151c */
[----:B------:R-:W-:Y:S01]  /*75f0*/  FMNMX3 R23, |R6|, R62, |R23|, !PT ;  /* 0x0000003e06177276 */ /* 0x000fe20007800617 */
[----:B------:R-:W-:Y:S03]  /*7600*/  BAR.SYNC.DEFER_BLOCKING 0x0 ;  /* 0x0000000000007b1d */ /* 0x000fe60000010000 */
[----:B------:R-:W-:-:S02]  /*7610*/  FMNMX3 R23, |R26|, R23, |R28|, !PT ;  /* 0x000000171a177276 */ /* 0x000fc4000780061c */
[----:B0-----:R-:W-:Y:S01]  /*7620*/  MOV R39, RZ ;  /* 0x000000ff00277202 */ /* 0x001fe20000000f00 */
[----:B------:R-:W-:Y:S01]  /*7630*/  IMAD.MOV.U32 R38, RZ, RZ, R16 ;  /* 0x000000ffff267224 */ /* 0x000fe200078e0010 */
[----:B------:R-:W-:Y:S01]  /*7640*/  LOP3.LUT R16, R43, 0xff0000, RZ, 0xc0, !PT ;  /* 0x00ff00002b107812 */ /* 0x000fe200078ec0ff */
[C---:B-1----:R-:W-:Y:S01]  /*7650*/  IMAD R59, R57.reuse, UR5, RZ ;  /* 0x00000005393b7c24 */ /* 0x042fe2000f8e02ff */
[----:B------:R-:W-:Y:S01]  /*7660*/  MOV R41, UR9 ;  /* 0x0000000900297c02 */ /* 0x000fe20008000f00 */
[----:B------:R-:W-:Y:S01]  /*7670*/  IMAD.WIDE.U32 R38, R57, UR4, R38 ;  /* 0x0000000439267c25 */ /* 0x000fe2000f8e0026 */
[----:B------:R-:W-:-:S03]  /*7680*/  FMNMX3 R23, |R30|, R23, |R32|, !PT ;  /* 0x000000171e177276 */ /* 0x000fc60007800620 */
[----:B------:R-:W-:Y:S01]  /*7690*/  IMAD.U32 R40, RZ, RZ, UR7 ;  /* 0x00000007ff287e24 */ /* 0x000fe2000f8e00ff */
[----:B------:R-:W-:Y:S01]  /*76a0*/  LEA R36, P0, R38, UR8, 0x2 ;  /* 0x0000000826247c11 */ /* 0x000fe2000f8010ff */
[----:B------:R-:W-:Y:S01]  /*76b0*/  IMAD.IADD R37, R39, 0x1, R59 ;  /* 0x0000000127257824 */ /* 0x000fe200078e023b */
[----:B------:R-:W-:Y:S01]  /*76c0*/  LOP3.LUT R39, R42, 0xff, RZ, 0xc0, !PT ;  /* 0x000000ff2a277812 */ /* 0x000fe200078ec0ff */
[----:B------:R-:W-:Y:S01]  /*76d0*/  IMAD.WIDE.U32 R40, R57, UR4, R40 ;  /* 0x0000000439287c25 */ /* 0x000fe2000f8e0028 */
[----:B------:R-:W0:Y:S01]  /*76e0*/  LDCU.64 UR4, c[0x0][0x3a8] ;  /* 0x00007500ff0477ac */ /* 0x000e220008000a00 */
[----:B------:R-:W-:Y:S02]  /*76f0*/  FMNMX3 R23, |R35|, R23, |R12|, !PT ;  /* 0x0000001723177276 */ /* 0x000fe4000780060c */
[----:B------:R-:W-:Y:S01]  /*7700*/  LEA.HI.X R37, R38, UR11, R37, 0x2, P0 ;  /* 0x0000000b26257c11 */ /* 0x000fe200080f1425 */
[----:B------:R-:W-:Y:S01]  /*7710*/  IMAD R39, R50, 0x100, R39 ;  /* 0x0000010032277824 */ /* 0x000fe200078e0227 */
[----:B------:R-:W1:Y:S01]  /*7720*/  LDS R49, [R9] ;  /* 0x0000000009317984 */ /* 0x000e620000000800 */
[----:B------:R-:W-:-:S02]  /*7730*/  IADD3 R50, PT, PT, R59, R41, RZ ;  /* 0x000000293b327210 */ /* 0x000fc40007ffe0ff */
[----:B------:R-:W-:Y:S01]  /*7740*/  IADD3 R38, P1, PT, R40, UR7, RZ ;  /* 0x0000000728267c10 */ /* 0x000fe2000ff3e0ff */
[----:B------:R-:W2:Y:S01]  /*7750*/  LDS R55, [R9+0x4] ;  /* 0x0000040009377984 */ /* 0x000ea20000000800 */
[----:B------:R-:W-:Y:S02]  /*7760*/  IADD3 R43, P0, PT, R4, R40, RZ ;  /* 0x00000028042b7210 */ /* 0x000fe40007f1e0ff */
[----:B------:R-:W-:Y:S01]  /*7770*/  IADD3 R41, P2, PT, R5, R38, RZ ;  /* 0x0000002605297210 */ /* 0x000fe20007f5e0ff */
[----:B------:R-:W3:Y:S01]  /*7780*/  LDS R53, [R9+0x8] ;  /* 0x0000080009357984 */ /* 0x000ee20000000800 */
[----:B------:R-:W-:Y:S01]  /*7790*/  IADD3.X R40, PT, PT, R50, UR9, RZ, P1, !PT ;  /* 0x0000000932287c10 */ /* 0x000fe20008ffe4ff */
[----:B------:R-:W-:Y:S01]  /*77a0*/  IMAD.SHL.U32 R5, R48, 0x1000000, RZ ;  /* 0x0100000030057824 */ /* 0x000fe200078e00ff */
[----:B------:R-:W-:Y:S01]  /*77b0*/  IADD3 R7, P3, P4, R7, UR7, R38 ;  /* 0x0000000707077c10 */ /* 0x000fe2000fc7e026 */
[----:B------:R-:W4:Y:S01]  /*77c0*/  LDS R51, [R9+0xc] ;  /* 0x00000c0009337984 */ /* 0x000f220000000800 */
[----:B------:R-:W-:Y:S01]  /*77d0*/  IADD3.X R50, PT, PT, RZ, R50, RZ, P0, !PT ;  /* 0x00000032ff327210 */ /* 0x000fe200007fe4ff */
[----:B------:R-:W-:Y:S01]  /*77e0*/  IMAD.X R48, RZ, RZ, R40, P2 ;  /* 0x000000ffff307224 */ /* 0x000fe200010e0628 */
[----:B------:R-:W-:Y:S01]  /*77f0*/  LOP3.LUT R16, R16, 0xffff, R39, 0xf8, !PT ;  /* 0x0000ffff10107812 */ /* 0x000fe200078ef827 */
[----:B0-----:R-:W-:Y:S01]  /*7800*/  UISETP.NE.U32.AND UP0, UPT, UR4, URZ, UPT ;  /* 0x000000ff0400728c */ /* 0x001fe2000bf05070 */
[----:B------:R-:W-:-:S02]  /*7810*/  LEA R38, P0, R43, UR8, 0x2 ;  /* 0x000000082b267c11 */ /* 0x000fc4000f8010ff */
[----:B------:R-:W-:Y:S01]  /*7820*/  LEA R4, P1, R41, UR8, 0x2 ;  /* 0x0000000829047c11 */ /* 0x000fe2000f8210ff */
[----:B------:R-:W-:Y:S01]  /*7830*/  UISETP.NE.AND.EX UP0, UPT, UR5, URZ, UPT, UP0 ;  /* 0x000000ff0500728c */ /* 0x000fe2000bf05300 */
[----:B------:R-:W-:Y:S02]  /*7840*/  IADD3.X R40, PT, PT, RZ, UR9, R40, P3, P4 ;  /* 0x00000009ff287c10 */ /* 0x000fe40009fe8428 */
[----:B------:R-:W-:Y:S02]  /*7850*/  LEA R42, P2, R7, UR8, 0x2 ;  /* 0x00000008072a7c11 */ /* 0x000fe4000f8410ff */
[----:B------:R-:W-:Y:S02]  /*7860*/  LOP3.LUT R16, R16, R5, RZ, 0xfc, !PT ;  /* 0x0000000510107212 */ /* 0x000fe400078efcff */
[----:B------:R-:W-:Y:S02]  /*7870*/  LEA.HI.X R39, R43, UR11, R50, 0x2, P0 ;  /* 0x0000000b2b277c11 */ /* 0x000fe400080f1432 */
[----:B------:R-:W-:-:S02]  /*7880*/  LEA.HI.X R5, R41, UR11, R48, 0x2, P1 ;  /* 0x0000000b29057c11 */ /* 0x000fc400088f1430 */
[----:B------:R-:W-:Y:S02]  /*7890*/  LEA.HI.X R43, R7, UR11, R40, 0x2, P2 ;  /* 0x0000000b072b7c11 */ /* 0x000fe400090f1428 */
[----:B------:R-:W0:Y:S01]  /*78a0*/  LDC.64 R40, c[0x0][0x3c0] ;  /* 0x0000f000ff287b82 */ /* 0x000e220000000a00 */
[----:B------:R-:W-:Y:S02]  /*78b0*/  LOP3.LUT R7, R46, 0xff0000, RZ, 0xc0, !PT ;  /* 0x00ff00002e077812 */ /* 0x000fe400078ec0ff */
[----:B------:R-:W-:Y:S01]  /*78c0*/  FMNMX3 R23, |R22|, R23, |R18|, !PT ;  /* 0x0000001716177276 */ /* 0x000fe20007800612 */
[----:B-1----:R0:W-:Y:S03]  /*78d0*/  STG.E desc[UR28][R36.64], R49 ;  /* 0x0000003124007986 */ /* 0x0021e6000c10191c */
[----:B------:R-:W-:Y:S01]  /*78e0*/  FMNMX3 R14, |R24|, R23, |R14|, !PT ;  /* 0x00000017180e7276 */ /* 0x000fe2000780060e */
[----:B--2---:R-:W-:Y:S03]  /*78f0*/  STG.E desc[UR28][R38.64], R55 ;  /* 0x0000003726007986 */ /* 0x004fe6000c10191c */
[----:B------:R-:W-:Y:S01]  /*7900*/  FMNMX3 R29, |R29|, R14, |R31|, !PT ;  /* 0x0000000e1d1d7276 */ /* 0x000fe2000780061f */
[----:B---3--:R-:W-:Y:S03]  /*7910*/  STG.E desc[UR28][R4.64], R53 ;  /* 0x0000003504007986 */ /* 0x008fe6000c10191c */
[----:B------:R-:W-:Y:S01]  /*7920*/  FMNMX3 R29, |R34|, R29, |R0|, !PT ;  /* 0x0000001d221d7276 */ /* 0x000fe20007800600 */
[----:B----4-:R1:W-:Y:S01]  /*7930*/  STG.E desc[UR28][R42.64], R51 ;  /* 0x000000332a007986 */ /* 0x0103e2000c10191c */
[----:B------:R-:W-:Y:S01]  /*7940*/  BAR.SYNC.DEFER_BLOCKING 0x0 ;  /* 0x0000000000007b1d */ /* 0x000fe20000010000 */
[----:B0-----:R-:W-:-:S04]  /*7950*/  IMAD.WIDE.U32 R48, R40, UR16, R36 ;  /* 0x0000001028307c25 */ /* 0x001fc8000f8e0024 */
[----:B-1----:R-:W-:Y:S01]  /*7960*/  IMAD.WIDE.U32 R50, R40, UR16, R38 ;  /* 0x0000001028327c25 */ /* 0x002fe2000f8e0026 */
[----:B------:R-:W-:Y:S04]  /*7970*/  STS [R8], R65 ;  /* 0x0000004108007388 */ /* 0x000fe80000000800 */
[----:B------:R-:W-:Y:S04]  /*7980*/  STS [R2], R21 ;  /* 0x0000001502007388 */ /* 0x000fe80000000800 */
[----:B------:R0:W-:Y:S04]  /*7990*/  STS [R33], R19 ;  /* 0x0000001321007388 */ /* 0x0001e80000000800 */
[----:B------:R1:W-:Y:S01]  /*79a0*/  STS [R17], R16 ;  /* 0x0000001011007388 */ /* 0x0003e20000000800 */
[----:B------:R-:W-:Y:S01]  /*79b0*/  BAR.SYNC.DEFER_BLOCKING 0x0 ;  /* 0x0000000000007b1d */ /* 0x000fe20000010000 */
[----:B0-----:R-:W-:Y:S01]  /*79c0*/  IMAD R19, R41, UR16, RZ ;  /* 0x0000001029137c24 */ /* 0x001fe2000f8e02ff */
[----:B-1----:R-:W-:-:S03]  /*79d0*/  LOP3.LUT R16, R7, 0xffff, R44, 0xf8, !PT ;  /* 0x0000ffff07107812 */ /* 0x002fc600078ef82c */
[C---:B------:R-:W-:Y:S01]  /*79e0*/  IMAD R7, R40.reuse, UR17, R19 ;  /* 0x0000001128077c24 */ /* 0x040fe2000f8e0213 */
[----:B------:R-:W-:Y:S01]  /*79f0*/  LOP3.LUT R19, R47, 0xffff, RZ, 0xc0, !PT ;  /* 0x0000ffff2f137812 */ /* 0x000fe200078ec0ff */
[----:B------:R-:W-:-:S03]  /*7a00*/  IMAD.WIDE.U32 R44, R40, UR16, R4 ;  /* 0x00000010282c7c25 */ /* 0x000fc6000f8e0004 */
[----:B------:R-:W-:Y:S01]  /*7a10*/  IADD3 R49, PT, PT, R49, R7, RZ ;  /* 0x0000000731317210 */ /* 0x000fe20007ffe0ff */
[----:B------:R-:W-:Y:S01]  /*7a20*/  IMAD.WIDE.U32 R46, R40, UR16, R42 ;  /* 0x00000010282e7c25 */ /* 0x000fe2000f8e002a */
[----:B------:R-:W-:-:S03]  /*7a30*/  IADD3 R51, PT, PT, R7, R51, RZ ;  /* 0x0000003307337210 */ /* 0x000fc60007ffe0ff */
[C---:B------:R-:W-:Y:S01]  /*7a40*/  IMAD.IADD R45, R7.reuse, 0x1, R45 ;  /* 0x00000001072d7824 */ /* 0x040fe200078e022d */
[----:B------:R-:W-:Y:S01]  /*7a50*/  IADD3 R47, PT, PT, R7, R47, RZ ;  /* 0x0000002f072f7210 */ /* 0x000fe20007ffe0ff */
[----:B------:R-:W-:Y:S01]  /*7a60*/  IMAD.SHL.U32 R19, R19, 0x1000000, RZ ;  /* 0x0100000013137824 */ /* 0x000fe200078e00ff */
[----:B------:R-:W0:Y:S04]  /*7a70*/  LDS R59, [R9] ;  /* 0x00000000093b7984 */ /* 0x000e280000000800 */
[----:B------:R-:W-:Y:S01]  /*7a80*/  LOP3.LUT R16, R16, R19, RZ, 0xfc, !PT ;  /* 0x0000001310107212 */ /* 0x000fe200078efcff */
        /* <DEDUP_REMOVED lines=8> */
[----:B0-----:R-:W-:-:S02]  /*7b10*/  LOP3.LUT R44, R3, 0xff, RZ, 0xc0, !PT ;  /* 0x000000ff032c7812 */ /* 0x001fc400078ec0ff */
[----:B------:R-:W-:Y:S02]  /*7b20*/  LOP3.LUT R3, R10, 0xff0000, RZ, 0xc0, !PT ;  /* 0x00ff00000a037812 */ /* 0x000fe400078ec0ff */
[----:B------:R-:W-:Y:S02]  /*7b30*/  LEA R44, R11, R44, 0x8 ;  /* 0x0000002c0b2c7211 */ /* 0x000fe400078e40ff */
[----:B------:R-:W-:Y:S02]  /*7b40*/  LOP3.LUT R11, R40, 0xfffffffc, RZ, 0xc0, !PT ;  /* 0xfffffffc280b7812 */ /* 0x000fe400078ec0ff */
[----:B------:R-:W-:Y:S02]  /*7b50*/  LOP3.LUT R3, R3, 0xffff, R44, 0xf8, !PT ;  /* 0x0000ffff03037812 */ /* 0x000fe400078ef82c */
[C---:B------:R-:W-:Y:S02]  /*7b60*/  IADD3 R36, P0, PT, R11.reuse, R36, RZ ;  /* 0x000000240b247210 */ /* 0x040fe40007f1e0ff */
[----:B------:R-:W-:-:S02]  /*7b70*/  IADD3 R10, P1, PT, R11, R38, RZ ;  /* 0x000000260b0a7210 */ /* 0x000fc40007f3e0ff */
[----:B------:R-:W-:Y:S01]  /*7b80*/  IADD3.X R37, PT, PT, R37, R41, RZ, P0, !PT ;  /* 0x0000002925257210 */ /* 0x000fe200007fe4ff */
[----:B------:R-:W-:Y:S04]  /*7b90*/  STS [R8], R67 ;  /* 0x0000004308007388 */ /* 0x000fe80000000800 */
[----:B------:R-:W-:Y:S04]  /*7ba0*/  STS [R2], R27 ;  /* 0x0000001b02007388 */ /* 0x000fe80000000800 */
[----:B------:R0:W-:Y:S04]  /*7bb0*/  STS [R33], R20 ;  /* 0x0000001421007388 */ /* 0x0001e80000000800 */
[----:B------:R1:W-:Y:S01]  /*7bc0*/  STS [R17], R16 ;  /* 0x0000001011007388 */ /* 0x0003e20000000800 */
[----:B------:R-:W-:Y:S01]  /*7bd0*/  BAR.SYNC.DEFER_BLOCKING 0x0 ;  /* 0x0000000000007b1d */ /* 0x000fe20000010000 */
[----:B0-----:R-:W-:-:S02]  /*7be0*/  IADD3 R20, P2, PT, R11, R4, RZ ;  /* 0x000000040b147210 */ /* 0x001fc40007f5e0ff */
[----:B------:R-:W-:Y:S01]  /*7bf0*/  IADD3 R4, P3, PT, R11, R42, RZ ;  /* 0x0000002a0b047210 */ /* 0x000fe20007f7e0ff */
[--C-:B------:R-:W-:Y:S01]  /*7c00*/  IMAD.X R11, R39, 0x1, R41.reuse, P1 ;  /* 0x00000001270b7824 */ /* 0x100fe200008e0629 */
[----:B------:R-:W-:Y:S01]  /*7c10*/  IADD3.X R21, PT, PT, R5, R41, RZ, P2, !PT ;  /* 0x0000002905157210 */ /* 0x000fe200017fe4ff */
[----:B-1----:R-:W-:Y:S02]  /*7c20*/  IMAD.SHL.U32 R16, R13, 0x1000000, RZ ;  /* 0x010000000d107824 */ /* 0x002fe400078e00ff */
[----:B------:R-:W-:-:S03]  /*7c30*/  IMAD.X R5, R43, 0x1, R41, P3 ;  /* 0x000000012b057824 */ /* 0x000fc600018e0629 */
[----:B------:R-:W-:Y:S01]  /*7c40*/  LOP3.LUT R16, R3, R16, RZ, 0xfc, !PT ;  /* 0x0000001003107212 */ /* 0x000fe200078efcff */
        /* <DEDUP_REMOVED lines=12> */
[----:B--2---:R-:W-:-:S04]  /*7d10*/  IMAD.WIDE.U32 R20, R40, UR16, R20 ;  /* 0x0000001028147c25 */ /* 0x004fc8000f8e0014 */
[----:B---3--:R-:W-:Y:S01]  /*7d20*/  IMAD.WIDE.U32 R4, R40, UR16, R4 ;  /* 0x0000001028047c25 */ /* 0x008fe2000f8e0004 */
[----:B------:R-:W-:-:S03]  /*7d30*/  IADD3 R21, PT, PT, R7, R21, RZ ;  /* 0x0000001507157210 */ /* 0x000fc60007ffe0ff */
[C---:B------:R-:W-:Y:S02]  /*7d40*/  IMAD.IADD R11, R7.reuse, 0x1, R11 ;  /* 0x00000001070b7824 */ /* 0x040fe400078e020b */
[----:B------:R-:W-:Y:S01]  /*7d50*/  IMAD.IADD R5, R7, 0x1, R5 ;  /* 0x0000000107057824 */ /* 0x000fe200078e0205 */
        /* <DEDUP_REMOVED lines=49> */
.L_x_6297:
[----:B------:R-:W-:Y:S02]  /*8070*/  ISETP.NE.AND P0, PT, R73, RZ, PT ;  /* 0x000000ff4900720c */ /* 0x000fe40003f05270 */
[----:B-1----:R-:W-:-:S11]  /*8080*/  FMNMX R5, R2, R5, !PT ;  /* 0x0000000502057209 */ /* 0x002fd60007800000 */
[----:B------:R-:W-:Y:S05]  /*8090*/  @P0 BRA `(.L_x_6290) ;  /* 0x0000000000080947 */ /* 0x000fea0003800000 */
[----:B0-----:R-:W0:Y:S02]  /*80a0*/  LDC.64 R2, c[0x0][0x3a8] ;  /* 0x0000ea00ff027b82 */ /* 0x001e240000000a00 */
[----:B0-----:R1:W-:Y:S02]  /*80b0*/  REDG.E.MAX.S32.STRONG.GPU desc[UR28][R2.64], R5 ;  /* 0x000000050200798e */ /* 0x0013e4000d12e31c */
.L_x_6290:
[----:B------:R-:W-:Y:S05]  /*80c0*/  BSYNC B0 ;  /* 0x0000000000007941 */ /* 0x000fea0003800000 */
.L_x_6289:
        /* <DEDUP_REMOVED lines=11> */
[----:B-1----:R-:W-:Y:S05]  /*8180*/  CALL.REL.NOINC `($__internal_183_$__cuda_sm20_rcp_rn_f32_slowpath) ;  /* 0x0000000400987944 */ /* 0x002fea0003c00000 */
[----:B------:R-:W-:Y:S05]  /*8190*/  BRA `(.L_x_6293) ;  /* 0x0000000000147947 */ /* 0x000fea0003800000 */
.L_x_6292:
[----:B------:R-:W2:Y:S01]  /*81a0*/  MUFU.RCP R0, UR6 ;  /* 0x0000000600007d08 */ /* 0x000ea20008001000 */
[----:B01----:R-:W-:-:S05]  /*81b0*/  MOV R3, UR6 ;  /* 0x0000000600037c02 */ /* 0x003fca0008000f00 */
[----:B--2---:R-:W-:-:S04]  /*81c0*/  FFMA R2, R0, R3, -1 ;  /* 0xbf80000000027423 */ /* 0x004fc80000000003 */
[----:B------:R-:W-:-:S04]  /*81d0*/  FADD.FTZ R3, -R2, -RZ ;  /* 0x800000ff02037221 */ /* 0x000fc80000010100 */
[----:B------:R-:W-:-:S07]  /*81e0*/  FFMA R0, R0, R3, R0 ;  /* 0x0000000300007223 */ /* 0x000fce0000000000 */
.L_x_6293:
[----:B------:R-:W0:Y:S02]  /*81f0*/  LDC.64 R2, c[0x0][0x3b0] ;  /* 0x0000ec00ff027b82 */ /* 0x000e240000000a00 */
[----:B0-----:R-:W-:Y:S01]  /*8200*/  STG.E desc[UR28][R2.64], R0 ;  /* 0x0000000002007986 */ /* 0x001fe2000c10191c */
[----:B------:R-:W-:Y:S05]  /*8210*/  EXIT ;  /* 0x000000000000794d */ /* 0x000fea0003800000 */
.L_x_6291:
[----:B------:R-:W-:Y:S02]  /*8220*/  HFMA2 R9, -RZ, RZ, 0, 1.847743988037109375e-06 ;  /* 0x0000001fff097431 */ /* 0x000fe400000001ff */
[----:B------:R-:W-:Y:S02]  /*8230*/  IMAD.MOV.U32 R7, RZ, RZ, 0x4 ;  /* 0x00000004ff077424 */ /* 0x000fe400078e00ff */
[----:B------:R-:W-:-:S07]  /*8240*/  IMAD.MOV.U32 R4, RZ, RZ, -0x1 ;  /* 0xffffffffff047424 */ /* 0x000fce00078e00ff */
[----:B01----:R-:W-:Y:S05]  /*8250*/  WARPSYNC.COLLECTIVE R4, `(.L_x_6294) ;  /* 0x0000000004087348 */ /* 0x003fea0003c00000 */
[----:B-1----:R1:W2:Y:S02]  /*8260*/  SHFL.DOWN P0, R5, R0, R7, R9 ;  /* 0x0800000700057389 */ /* 0x0022a40000000009 */
[----:B012---:R-:W-:Y:S05]  /*8270*/  ENDCOLLECTIVE ;  /* 0x000000000000791b */ /* 0x007fea0003800000 */
.L_x_6294:
[----:B------:R-:W-:Y:S01]  /*8280*/  HFMA2 R7, -RZ, RZ, 0, 1.1920928955078125e-07 ;  /* 0x00000002ff077431 */ /* 0x000fe200000001ff */
[----:B------:R-:W-:-:S04]  /*8290*/  MOV R3, R5 ;  /* 0x0000000500037202 */ /* 0x000fc80000000f00 */
[----:B------:R-:W-:-:S05]  /*82a0*/  FMNMX R3, R3, R0, !PT ;  /* 0x0000000003037209 */ /* 0x000fca0007800000 */
[----:B------:R-:W-:-:S07]  /*82b0*/  IMAD.MOV.U32 R0, RZ, RZ, R3 ;  /* 0x000000ffff007224 */ /* 0x000fce00078e0003 */
[----:B------:R-:W-:Y:S05]  /*82c0*/  WARPSYNC.COLLECTIVE R4, `(.L_x_6295) ;  /* 0x0000000004087348 */ /* 0x000fea0003c00000 */
[----:B------:R0:W1:Y:S02]  /*82d0*/  SHFL.DOWN P0, R5, R0, R7, R9 ;  /* 0x0800000700057389 */ /* 0x0000640000000009 */
[----:B01----:R-:W-:Y:S05]  /*82e0*/  ENDCOLLECTIVE ;  /* 0x000000000000791b */ /* 0x003fea0003800000 */
.L_x_6295:
[----:B------:R-:W-:Y:S02]  /*82f0*/  IMAD.MOV.U32 R7, RZ, RZ, 0x1 ;  /* 0x00000001ff077424 */ /* 0x000fe400078e00ff */
[----:B------:R-:W-:-:S05]  /*8300*/  IMAD.MOV.U32 R2, RZ, RZ, R5 ;  /* 0x000000ffff027224 */ /* 0x000fca00078e0005 */
[----:B------:R-:W-:-:S04]  /*8310*/  FMNMX R2, R3, R2, !PT ;  /* 0x0000000203027209 */ /* 0x000fc80007800000 */
[----:B------:R-:W-:-:S07]  /*8320*/  MOV R0, R2 ;  /* 0x0000000200007202 */ /* 0x000fce0000000f00 */
[----:B------:R-:W-:Y:S05]  /*8330*/  WARPSYNC.COLLECTIVE R4, `(.L_x_6296) ;  /* 0x0000000004087348 */ /* 0x000fea0003c00000 */
[----:B------:R0:W1:Y:S02]  /*8340*/  SHFL.DOWN P0, R5, R0, R7, R9 ;  /* 0x0800000700057389 */ /* 0x0000640000000009 */
[----:B01----:R-:W-:Y:S05]  /*8350*/  ENDCOLLECTIVE ;  /* 0x000000000000791b */ /* 0x003fea0003800000 */
.L_x_6296:
[----:B------:R-:W-:Y:S05]  /*8360*/  BRA `(.L_x_6297) ;  /* 0xfffffffc00407947 */ /* 0x000fea000383ffff */
        .weak           $__internal_182_$__cuda_sm20_div_u64
        .type           $__internal_182_$__cuda_sm20_div_u64,@function
        .size           $__internal_182_$__cuda_sm20_div_u64,($__internal_183_$__cuda_sm20_rcp_rn_f32_slowpath - $__internal_182_$__cuda_sm20_div_u64)
$__internal_182_$__cuda_sm20_div_u64:
        /* <DEDUP_REMOVED lines=71> */
[----:B------:R-:W-:Y:S11]  /*87e0*/  RET.REL.NODEC R2 `(_ZN18transformer_engine6detail32dgated_act_cast_transpose_kernelILi2ELi4Ef13__nv_bfloat1613__nv_fp8_e4m3NS_5EmptyEXadL_ZNS_5dsiluIffEET_T0_RKS4_EEXadL_ZNS_4siluIffEES6_S7_S9_EEEEvPKT2_SD_PT3_SF_PKT1_PSG_SJ_mmm) ;  /* 0xffffff7802047950 */ /* 0x000ff60003c3ffff */
        .weak           $__internal_183_$__cuda_sm20_rcp_rn_f32_slowpath
        .type           $__internal_183_$__cuda_sm20_rcp_rn_f32_slowpath,@function
        .size           $__internal_183_$__cuda_sm20_rcp_rn_f32_slowpath,(.L_x_29484 - $__internal_183_$__cuda_sm20_rcp_rn_f32_slowpath)
$__internal_183_$__cuda_sm20_rcp_rn_f32_slowpath:
[----:B------:R-:W-:Y:S01]  /*87f0*/  IMAD.SHL.U32 R11, R0, 0x2, RZ ;  /* 0x00000002000b7824 */ /* 0x000fe200078e00ff */
[----:B------:R-:W-:Y:S04]  /*8800*/  BSSY B0, `(.L_x_6298) ;  /* 0x0000030000007945 */ /* 0x000fe80003800000 */
        /* <DEDUP_REMOVED lines=13> */
.L_x_6299:
[----:B------:R-:W-:-:S05]  /*88e0*/  VIADD R69, R11, 0xffffff03 ;  /* 0xffffff030b457836 */ /* 0x000fca0000000000 */
[----:B------:R-:W-:-:S13]  /*88f0*/  ISETP.GT.U32.AND P0, PT, R69, 0x1, PT ;  /* 0x000000014500780c */ /* 0x000fda0003f04070 */
[----:B------:R-:W-:Y:S05]  /*8900*/  @P0 BRA `(.L_x_6301) ;  /* 0x0000000000780947 */ /* 0x000fea0003800000 */
[----:B------:R-:W-:Y:S01]  /*8910*/  LOP3.LUT R66, R0, 0x7fffff, RZ, 0xc0, !PT ;  /* 0x007fffff00427812 */ /* 0x000fe200078ec0ff */
[----:B------:R-:W-:Y:S01]  /*8920*/  VIADD R11, R11, 0xffffff04 ;  /* 0xffffff040b0b7836 */ /* 0x000fe20000000000 */
[----:B------:R-:W-:Y:S02]  /*8930*/  MOV R70, 0x3 ;  /* 0x0000000300467802 */ /* 0x000fe40000000f00 */
        /* <DEDUP_REMOVED lines=10> */
[----:B------:R-:W-:-:S03]  /*89e0*/  LOP3.LUT R12, R12, 0x800000, RZ, 0xfc, !PT ;  /* 0x008000000c0c7812 */ /* 0x000fc600078efcff */
[----:B------:R-:W-:Y:S01]  /*89f0*/  IMAD.MOV R68, RZ, RZ, -R66 ;  /* 0x000000ffff447224 */ /* 0x000fe200078e0a42 */
[----:B------:R-:W-:-:S04]  /*8a00*/  LOP3.LUT R70, R70, R12, RZ, 0xc0, !PT ;  /* 0x0000000c46467212 */ /* 0x000fc800078ec0ff */
[-C--:B------:R-:W-:Y:S02]  /*8a10*/  SHF.R.U32.HI R66, RZ, R69.reuse, R70 ;  /* 0x00000045ff427219 */ /* 0x080fe40000011646 */
[--C-:B------:R-:W-:Y:S02]  /*8a20*/  LOP3.LUT P1, RZ, R68, R69, R12.reuse, 0xf8, !PT ;  /* 0x0000004544ff7212 */ /* 0x100fe4000782f80c */
[C---:B------:R-:W-:Y:S02]  /*8a30*/  LOP3.LUT P0, RZ, R66.reuse, 0x1, RZ, 0xc0, !PT ;  /* 0x0000000142ff7812 */ /* 0x040fe4000780c0ff */
[----:B------:R-:W-:Y:S02]  /*8a40*/  LOP3.LUT P2, RZ, R66, 0x2, RZ, 0xc0, !PT ;  /* 0x0000000242ff7812 */ /* 0x000fe4000784c0ff */
[----:B------:R-:W-:Y:S02]  /*8a50*/  SHF.R.U32.HI R12, RZ, R11, R12 ;  /* 0x0000000bff0c7219 */ /* 0x000fe4000001160c */
[----:B------:R-:W-:-:S02]  /*8a60*/  PLOP3.LUT P0, PT, P0, P1, P2, 0xe0, 0x0 ;  /* 0x000000000000781c */ /* 0x000fc40000703c20 */
        /* <DEDUP_REMOVED lines=8> */
.L_x_6301:
[----:B------:R-:W0:Y:S02]  /*8af0*/  MUFU.RCP R0, R0 ;  /* 0x0000000000007308 */ /* 0x000e240000001000 */
.L_x_6300:
[----:B------:R-:W-:Y:S05]  /*8b00*/  BSYNC B0 ;  /* 0x0000000000007941 */ /* 0x000fea0003800000 */
.L_x_6298:
[----:B------:R-:W-:-:S04]  /*8b10*/  HFMA2 R11, -RZ, RZ, 0, 0 ;  /* 0x00000000ff0b7431 */ /* 0x000fc800000001ff */
[----:B0-----:R-:W-:Y:S05]  /*8b20*/  RET.REL.NODEC R10 `(_ZN18transformer_engine6detail32dgated_act_cast_transpose_kernelILi2ELi4Ef13__nv_bfloat1613__nv_fp8_e4m3NS_5EmptyEXadL_ZNS_5dsiluIffEET_T0_RKS4_EEXadL_ZNS_4siluIffEES6_S7_S9_EEEEvPKT2_SD_PT3_SF_PKT1_PSG_SJ_mmm) ;  /* 0xffffff740a347950 */ /* 0x001fea0003c3ffff */
.L_x_6302:
        /* <DEDUP_REMOVED lines=13> */
.L_x_29484:


//--------------------- .text._ZN18transformer_engine6detail43dgated_act_cast_transpose_kernel_notalignedILi2ELi4Ef13__nv_bfloat1613__nv_fp8_e5m2NS_5EmptyEXadL_ZNS_5dsiluIffEET_T0_RKS4_EEXadL_ZNS_4siluIffEES6_S7_S9_EEEEvPKT2_SD_PT3_SF_PKT1_PSG_SJ_mmm --------------------------
	.section	.text._ZN18transformer_engine6detail43dgated_act_cast_transpose_kernel_notalignedILi2ELi4Ef13__nv_bfloat1613__nv_fp8_e5m2NS_5EmptyEXadL_ZNS_5dsiluIffEET_T0_RKS4_EEXadL_ZNS_4siluIffEES6_S7_S9_EEEEvPKT2_SD_PT3_SF_PKT1_PSG_SJ_mmm,"ax",@progbits
	.align	128
        .global         _ZN18transformer_engine6detail43dgated_act_cast_transpose_kernel_notalignedILi2ELi4Ef13__nv_bfloat1613__nv_fp8_e5m2NS_5EmptyEXadL_ZNS_5dsiluIffEET_T0_RKS4_EEXadL_ZNS_4siluIffEES6_S7_S9_EEEEvPKT2_SD_PT3_SF_PKT1_PSG_SJ_mmm
        .type           _ZN18transformer_engine6detail43dgated_act_cast_transpose_kernel_notalignedILi2ELi4Ef13__nv_bfloat1613__nv_fp8_e5m2NS_5EmptyEXadL_ZNS_5dsiluIffEET_T0_RKS4_EEXadL_ZNS_4siluIffEES6_S7_S9_EEEEvPKT2_SD_PT3_SF_PKT1_PSG_SJ_mmm,@function
        .size           _ZN18transformer_engine6detail43dgated_act_cast_transpose_kernel_notalignedILi2ELi4Ef13__nv_bfloat1613__nv_fp8_e5m2NS_5EmptyEXadL_ZNS_5dsiluIffEET_T0_RKS4_EEXadL_ZNS_4siluIffEES6_S7_S9_EEEEvPKT2_SD_PT3_SF_PKT1_PSG_SJ_mmm,(.L_x_29486 - _ZN18transformer_engine6detail43dgated_act_cast_transpose_kernel_notalignedILi2ELi4Ef13__nv_bfloat1613__nv_fp8_e5m2NS_5EmptyEXadL_ZNS_5dsiluIffEET_T0_RKS4_EEXadL_ZNS_4siluIffEES6_S7_S9_EEEEvPKT2_SD_PT3_SF_PKT1_PSG_SJ_mmm)
        .other          _ZN18transformer_engine6detail43dgated_act_cast_transpose_kernel_notalignedILi2ELi4Ef13__nv_bfloat1613__nv_fp8_e5m2NS_5EmptyEXadL_ZNS_5dsiluIffEET_T0_RKS4_EEXadL_ZNS_4siluIffEES6_S7_S9_EEEEvPKT2_SD_PT3_SF_PKT1_PSG_SJ_mmm,@"STO_CUDA_ENTRY STV_DEFAULT"
_ZN18transformer_engine6detail43dgated_act_cast_transpose_kernel_notalignedILi2ELi4Ef13__nv_bfloat1613__nv_fp8_e5m2NS_5EmptyEXadL_ZNS_5dsiluIffEET_T0_RKS4_EEXadL_ZNS_4siluIffEES6_S7_S9_EEEEvPKT2_SD_PT3_SF_PKT1_PSG_SJ_mmm:
.text._ZN18transformer_engine6detail43dgated_act_cast_transpose_kernel_notalignedILi2ELi4Ef13__nv_bfloat1613__nv_fp8_e5m2NS_5EmptyEXadL_ZNS_5dsiluIffEET_T0_RKS4_EEXadL_ZNS_4siluIffEES6_S7_S9_EEEEvPKT2_SD_PT3_SF_PKT1_PSG_SJ_mmm:
        /* <DEDUP_REMOVED lines=43> */
.L_x_6303:
[----:B------:R-:W-:-:S07]  /*02b0*/  MOV R4, 0x2d0 ;  /* 0x000002d000047802 */ /* 0x000fce0000000f00 */
[----:B------:R-:W-:Y:S05]  /*02c0*/  CALL.REL.NOINC `($__internal_184_$__cuda_sm20_div_u64) ;  /* 0x000000ac00d87944 */ /* 0x000fea0003c00000 */
        /* <DEDUP_REMOVED lines=11> */
.L_x_6304:
        /* <DEDUP_REMOVED lines=151> */
.L_x_6306:
[----:B------:R-:W-:Y:S05]  /*0cf0*/  BSYNC.RECONVERGENT B0 ;  /* 0x0000000000007941 */ /* 0x000fea0003800200 */
.L_x_6305:
        /* <DEDUP_REMOVED lines=44> */
.L_x_6308:
[----:B------:R-:W-:Y:S01]  /*0fc0*/  IMAD.MOV.U32 R25, RZ, RZ, RZ ;  /* 0x000000ffff197224 */ /* 0x000fe200078e00ff */
[----:B------:R-:W-:-:S07]  /*0fd0*/  CS2R R26, SRZ ;  /* 0x00000000001a7805 */ /* 0x000fce000001ff00 */
.L_x_6309:
[----:B------:R-:W-:Y:S05]  /*0fe0*/  BSYNC.RECONVERGENT B0 ;  /* 0x0000000000007941 */ /* 0x000fea0003800200 */
.L_x_6307:
        /* <DEDUP_REMOVED lines=36> */
.L_x_6311:
[----:B------:R-:W-:Y:S05]  /*1230*/  BSYNC.RECONVERGENT B0 ;  /* 0x0000000000007941 */ /* 0x000fea0003800200 */
.L_x_6310:
        /* <DEDUP_REMOVED lines=41> */
.L_x_6313:
[----:B------:R-:W-:Y:S05]  /*14d0*/  BSYNC.RECONVERGENT B0 ;  /* 0x0000000000007941 */ /* 0x000fea0003800200 */
.L_x_6312:
        /* <DEDUP_REMOVED lines=29> */
.L_x_6315:
[----:B------:R-:W-:Y:S05]  /*16b0*/  BSYNC.RECONVERGENT B0 ;  /* 0x0000000000007941 */ /* 0x000fea0003800200 */
.L_x_6314:
        /* <DEDUP_REMOVED lines=18> */
[----:B------:R-:W-:Y:S05]  /*17e0*/  CALL.REL.NOINC `($__internal_185_$__cuda_sm20_rcp_rn_f32_slowpath) ;  /* 0x0000009c00b07944 */ /* 0x000fea0003c00000 */
[----:B------:R-:W-:Y:S05]  /*17f0*/  BRA `(.L_x_6318) ;  /* 0x0000000000107947 */ /* 0x000fea0003800000 */
.L_x_6317:
[----:B------:R-:W0:Y:S02]  /*1800*/  MUFU.RCP R65, R0 ;  /* 0x0000000000417308 */ /* 0x000e240000001000 */
[----:B0-----:R-:W-:-:S04]  /*1810*/  FFMA R57, R0, R65, -1 ;  /* 0xbf80000000397423 */ /* 0x001fc80000000041 */
[----:B------:R-:W-:-:S04]  /*1820*/  FADD.FTZ R60, -R57, -RZ ;  /* 0x800000ff393c7221 */ /* 0x000fc80000010100 */
[----:B------:R-:W-:-:S07]  /*1830*/  FFMA R65, R65, R60, R65 ;  /* 0x0000003c41417223 */ /* 0x000fce0000000041 */
.L_x_6318:
[----:B------:R-:W-:Y:S05]  /*1840*/  BSYNC.RECONVERGENT B1 ;  /* 0x0000000000017941 */ /* 0x000fea0003800200 */
.L_x_6316:
        /* <DEDUP_REMOVED lines=27> */
[----:B------:R-:W-:Y:S05]  /*1a00*/  CALL.REL.NOINC `($__internal_185_$__cuda_sm20_rcp_rn_f32_slowpath) ;  /* 0x0000009c00287944 */ /* 0x000fea0003c00000 */
[----:B------:R-:W-:Y:S05]  /*1a10*/  BRA `(.L_x_6321) ;  /* 0x0000000000107947 */ /* 0x000fea0003800000 */
.L_x_6320:
[----:B------:R-:W0:Y:S02]  /*1a20*/  MUFU.RCP R65, R62 ;  /* 0x0000003e00417308 */ /* 0x000e240000001000 */
[----:B0-----:R-:W-:-:S04]  /*1a30*/  FFMA R0, R62, R65, -1 ;  /* 0xbf8000003e007423 */ /* 0x001fc80000000041 */
[----:B------:R-:W-:-:S04]  /*1a40*/  FADD.FTZ R0, -R0, -RZ ;  /* 0x800000ff00007221 */ /* 0x000fc80000010100 */
[----:B------:R-:W-:-:S07]  /*1a50*/  FFMA R65, R65, R0, R65 ;  /* 0x0000000041417223 */ /* 0x000fce0000000041 */
.L_x_6321:
[----:B------:R-:W-:Y:S05]  /*1a60*/  BSYNC.RECONVERGENT B1 ;  /* 0x0000000000017941 */ /* 0x000fea0003800200 */
.L_x_6319:
        /* <DEDUP_REMOVED lines=29> */
.L_x_6323:
[----:B------:R-:W0:Y:S02]  /*1c40*/  MUFU.RCP R65, R62 ;  /* 0x0000003e00417308 */ /* 0x000e240000001000 */
[----:B0-----:R-:W-:-:S04]  /*1c50*/  FFMA R0, R62, R65, -1 ;  /* 0xbf8000003e007423 */ /* 0x001fc80000000041 */
[----:B------:R-:W-:-:S04]  /*1c60*/  FADD.FTZ R0, -R0, -RZ ;  /* 0x800000ff00007221 */ /* 0x000fc80000010100 */
[----:B------:R-:W-:-:S07]  /*1c70*/  FFMA R65, R65, R0, R65 ;  /* 0x0000000041417223 */ /* 0x000fce0000000041 */
.L_x_6324:
[----:B------:R-:W-:Y:S05]  /*1c80*/  BSYNC.RECONVERGENT B1 ;  /* 0x0000000000017941 */ /* 0x000fea0003800200 */
.L_x_6322:
        /* <DEDUP_REMOVED lines=27> */
[----:B------:R-:W-:Y:S05]  /*1e40*/  CALL.REL.NOINC `($__internal_185_$__cuda_sm20_rcp_rn_f32_slowpath) ;  /* 0x0000009800187944 */ /* 0x000fea0003c00000 */
[----:B------:R-:W-:Y:S05]  /*1e50*/  BRA `(.L_x_6327) ;  /* 0x0000000000107947 */ /* 0x000fea0003800000 */
.L_x_6326:
[----:B------:R-:W0:Y:S02]  /*1e60*/  MUFU.RCP R65, R60 ;  /* 0x0000003c00417308 */ /* 0x000e240000001000 */
[----:B0-----:R-:W-:-:S04]  /*1e70*/  FFMA R0, R60, R65, -1 ;  /* 0xbf8000003c007423 */ /* 0x001fc80000000041 */
[----:B------:R-:W-:-:S04]  /*1e80*/  FADD.FTZ R0, -R0, -RZ ;  /* 0x800000ff00007221 */ /* 0x000fc80000010100 */
[----:B------:R-:W-:-:S07]  /*1e90*/  FFMA R65, R65, R0, R65 ;  /* 0x0000000041417223 */ /* 0x000fce0000000041 */
.L_x_6327:
[----:B------:R-:W-:Y:S05]  /*1ea0*/  BSYNC.RECONVERGENT B1 ;  /* 0x0000000000017941 */ /* 0x000fea0003800200 */
.L_x_6325:
        /* <DEDUP_REMOVED lines=29> */
.L_x_6329:
[----:B------:R-:W0:Y:S02]  /*2080*/  MUFU.RCP R65, R60 ;  /* 0x0000003c00417308 */ /* 0x000e240000001000 */
[----:B0-----:R-:W-:-:S04]  /*2090*/  FFMA R0, R60, R65, -1 ;  /* 0xbf8000003c007423 */ /* 0x001fc80000000041 */
[----:B------:R-:W-:-:S04]  /*20a0*/  FADD.FTZ R0, -R0, -RZ ;  /* 0x800000ff00007221 */ /* 0x000fc80000010100 */
[----:B------:R-:W-:-:S07]  /*20b0*/  FFMA R65, R65, R0, R65 ;  /* 0x0000000041417223 */ /* 0x000fce0000000041 */
.L_x_6330:
[----:B------:R-:W-:Y:S05]  /*20c0*/  BSYNC.RECONVERGENT B1 ;  /* 0x0000000000017941 */ /* 0x000fea0003800200 */
.L_x_6328:
        /* <DEDUP_REMOVED lines=27> */
[----:B------:R-:W-:Y:S05]  /*2280*/  CALL.REL.NOINC `($__internal_185_$__cuda_sm20_rcp_rn_f32_slowpath) ;  /* 0x0000009400087944 */ /* 0x000fea0003c00000 */
[----:B------:R-:W-:Y:S05]  /*2290*/  BRA `(.L_x_6333) ;  /* 0x0000000000107947 */ /* 0x000fea0003800000 */
.L_x_6332:
[----:B------:R-:W0:Y:S02]  /*22a0*/  MUFU.RCP R65, R56 ;  /* 0x0000003800417308 */ /* 0x000e240000001000 */
[----:B0-----:R-:W-:-:S04]  /*22b0*/  FFMA R0, R56, R65, -1 ;  /* 0xbf80000038007423 */ /* 0x001fc80000000041 */
[----:B------:R-:W-:-:S04]  /*22c0*/  FADD.FTZ R0, -R0, -RZ ;  /* 0x800000ff00007221 */ /* 0x000fc80000010100 */
[----:B------:R-:W-:-:S07]  /*22d0*/  FFMA R65, R65, R0, R65 ;  /* 0x0000000041417223 */ /* 0x000fce0000000041 */
.L_x_6333:
[----:B------:R-:W-:Y:S05]  /*22e0*/  BSYNC.RECONVERGENT B1 ;  /* 0x0000000000017941 */ /* 0x000fea0003800200 */
.L_x_6331:
        /* <DEDUP_REMOVED lines=29> */
.L_x_6335:
[----:B------:R-:W0:Y:S02]  /*24c0*/  MUFU.RCP R65, R56 ;  /* 0x0000003800417308 */ /* 0x000e240000001000 */
[----:B0-----:R-:W-:-:S04]  /*24d0*/  FFMA R0, R56, R65, -1 ;  /* 0xbf80000038007423 */ /* 0x001fc80000000041 */
[----:B------:R-:W-:-:S04]  /*24e0*/  FADD.FTZ R0, -R0, -RZ ;  /* 0x800000ff00007221 */ /* 0x000fc80000010100 */
[----:B------:R-:W-:-:S07]  /*24f0*/  FFMA R65, R65, R0, R65 ;  /* 0x0000000041417223 */ /* 0x000fce0000000041 */
.L_x_6336:
[----:B------:R-:W-:Y:S05]  /*2500*/  BSYNC.RECONVERGENT B1 ;  /* 0x0000000000017941 */ /* 0x000fea0003800200 */
.L_x_6334:
        /* <DEDUP_REMOVED lines=28> */
[----:B------:R-:W-:Y:S01]  /*26d0*/  IMAD.MOV.U32 R47, RZ, RZ, R65 ;  /* 0x000000ffff2f7224 */ /* 0x000fe200078e0041 */
[----:B------:R-:W-:Y:S06]  /*26e0*/  BRA `(.L_x_6339) ;  /* 0x0000000000107947 */ /* 0x000fec0003800000 */
.L_x_6338:
[----:B------:R-:W0:Y:S02]  /*26f0*/  MUFU.RCP R47, R56 ;  /* 0x00000038002f7308 */ /* 0x000e240000001000 */
[----:B0-----:R-:W-:-:S04]  /*2700*/  FFMA R0, R56, R47, -1 ;  /* 0xbf80000038007423 */ /* 0x001fc8000000002f */
[----:B------:R-:W-:-:S04]  /*2710*/  FADD.FTZ R0, -R0, -RZ ;  /* 0x800000ff00007221 */ /* 0x000fc80000010100 */
[----:B------:R-:W-:-:S07]  /*2720*/  FFMA R47, R47, R0, R47 ;  /* 0x000000002f2f7223 */ /* 0x000fce000000002f */
.L_x_6339:
[----:B------:R-:W-:Y:S05]  /*2730*/  BSYNC.RECONVERGENT B1 ;  /* 0x0000000000017941 */ /* 0x000fea0003800200 */
.L_x_6337:
[----:B------:R-:W-:Y:S01]  /*2740*/  ISETP.GE.U32.AND P0, PT, R58, UR7, PT ;  /* 0x000000073a007c0c */ /* 0x000fe2000bf06070 */
[----:B------:R-:W-:Y:S01]  /*2750*/  FMUL R69, R39, UR19 ;  /* 0x0000001327457c20 */ /* 0x000fe20008400000 */
[----:B------:R-:W-:Y:S01]  /*2760*/  FMUL R62, R40, UR19 ;  /* 0x00000013283e7c20 */ /* 0x000fe20008400000 */
[----:B------:R-:W-:Y:S01]  /*2770*/  IMAD.U32 R63, R37, 0x10000, RZ ;  /* 0x00010000253f7824 */ /* 0x000fe200078e00ff */
[----:B------:R-:W-:Y:S01]  /*2780*/  ISETP.GE.U32.OR P0, PT, R54, UR14, P0 ;  /* 0x0000000e36007c0c */ /* 0x000fe20008706470 */
[----:B------:R-:W-:Y:S01]  /*2790*/  FMUL R65, R51, UR19 ;  /* 0x0000001333417c20 */ /* 0x000fe20008400000 */
[----:B------:R-:W-:Y:S01]  /*27a0*/  F2FP.SATFINITE.E5M2.F32.PACK_AB_MERGE_C R69, RZ, R69, RZ ;  /* 0x00000045ff45723e */ /* 0x000fe200048060ff */
[----:B------:R-:W-:Y:S01]  /*27b0*/  FMUL R60, R46, UR19 ;  /* 0x000000132e3c7c20 */ /* 0x000fe20008400000 */
[----:B------:R-:W-:Y:S01]  /*27c0*/  F2FP.SATFINITE.E5M2.F32.PACK_AB_MERGE_C R62, RZ, R62, RZ ;  /* 0x0000003eff3e723e */ /* 0x000fe200048060ff */
[----:B------:R-:W-:Y:S02]  /*27d0*/  IMAD.U32 R37, R36, 0x10000, RZ ;  /* 0x0001000024257824 */ /* 0x000fe400078e00ff */
[----:B------:R-:W-:Y:S01]  /*27e0*/  FMUL R52, R43, UR19 ;  /* 0x000000132b347c20 */ /* 0x000fe20008400000 */
[----:B------:R-:W-:Y:S01]  /*27f0*/  F2FP.SATFINITE.E5M2.F32.PACK_AB_MERGE_C R65, RZ, R65, RZ ;  /* 0x00000041ff41723e */ /* 0x000fe200048060ff */
[----:B------:R-:W-:Y:S01]  /*2800*/  BSSY.RECONVERGENT B0, `(.L_x_6340) ;  /* 0x000002b000007945 */ /* 0x000fe20003800200 */
[----:B------:R-:W-:-:S02]  /*2810*/  F2FP.SATFINITE.E5M2.F32.PACK_AB_MERGE_C R60, RZ, R60, RZ ;  /* 0x0000003cff3c723e */ /* 0x000fc400048060ff */
[----:B------:R-:W-:Y:S01]  /*2820*/  F2FP.SATFINITE.E5M2.F32.PACK_AB_MERGE_C R52, RZ, R52, RZ ;  /* 0x00000034ff34723e */ /* 0x000fe200048060ff */
        /* <DEDUP_REMOVED lines=16> */
[----:B------:R-:W-:Y:S02]  /*2930*/  F2FP.SATFINITE.E5M2.F32.PACK_AB_MERGE_C R53, RZ, R53, RZ ;  /* 0x00000035ff35723e */ /* 0x000fe400048060ff */
        /* <DEDUP_REMOVED lines=11> */
[----:B------:R-:W-:Y:S02]  /*29f0*/  F2FP.SATFINITE.E5M2.F32.PACK_AB_MERGE_C R55, RZ, R55, RZ ;  /* 0x00000037ff37723e */ /* 0x000fe400048060ff */
[----:B------:R-:W-:Y:S01]  /*2a00*/  F2FP.SATFINITE.E5M2.F32.PACK_AB_MERGE_C R0, RZ, R0, RZ ;  /* 0x00000000ff00723e */ /* 0x000fe200048060ff */
        /* <DEDUP_REMOVED lines=10> */
.L_x_6341:
[----:B------:R-:W-:Y:S05]  /*2ab0*/  BSYNC.RECONVERGENT B0 ;  /* 0x0000000000007941 */ /* 0x000fea0003800200 */
.L_x_6340:
        /* <DEDUP_REMOVED lines=8> */
[----:B------:R-:W-:Y:S01]  /*2b40*/  F2FP.SATFINITE.E5M2.F32.PACK_AB_MERGE_C R54, RZ, R54, RZ ;  /* 0x00000036ff36723e */ /* 0x000fe200048060ff */
[----:B------:R-:W-:Y:S01]  /*2b50*/  VIADD R47, R28, 0x1e ;  /* 0x0000001e1c2f7836 */ /* 0x000fe20000000000 */
[----:B------:R-:W-:Y:S01]  /*2b60*/  F2FP.SATFINITE.E5M2.F32.PACK_AB_MERGE_C R57, RZ, R57, RZ ;  /* 0x00000039ff39723e */ /* 0x000fe200048060ff */
[----:B------:R-:W-:Y:S01]  /*2b70*/  BSSY.RECONVERGENT B0, `(.L_x_6342) ;  /* 0x000002e000007945 */ /* 0x000fe20003800200 */
[----:B------:R-:W-:-:S02]  /*2b80*/  F2FP.SATFINITE.E5M2.F32.PACK_AB_MERGE_C R61, RZ, R22, RZ ;  /* 0x00000016ff3d723e */ /* 0x000fc400048060ff */
[----:B------:R-:W-:Y:S02]  /*2b90*/  @!P0 IADD3.X R66, PT, PT, R45, UR32, RZ, P1, !PT ;  /* 0x000000202d428c10 */ /* 0x000fe40008ffe4ff */
[----:B------:R-:W-:Y:S02]  /*2ba0*/  F2FP.SATFINITE.E5M2.F32.PACK_AB_MERGE_C R56, RZ, R56, RZ ;  /* 0x00000038ff38723e */ /* 0x000fe400048060ff */
[----:B------:R-:W-:Y:S02]  /*2bb0*/  @!P0 LEA R22, P1, R23, UR6, 0x1 ;  /* 0x0000000617168c11 */ /* 0x000fe4000f8208ff */
[----:B------:R-:W-:Y:S02]  /*2bc0*/  @!P0 PRMT R67, R57, 0x7604, R54 ;  /* 0x0000760439438816 */ /* 0x000fe40000000036 */
[----:B------:R-:W-:Y:S02]  /*2bd0*/  @!P0 LEA.HI.X R23, R23, UR12, R66, 0x1, P1 ;  /* 0x0000000c17178c11 */ /* 0x000fe400088f0c42 */
[----:B------:R-:W-:Y:S01]  /*2be0*/  @!P0 PRMT R73, R61, 0x7604, R56 ;  /* 0x000076043d498816 */ /* 0x000fe20000000038 */
[----:B------:R0:W-:Y:S01]  /*2bf0*/  @!P0 STG.E.U16 desc[UR24][R36.64], R67 ;  /* 0x0000004324008986 */ /* 0x0001e2000c101518 */
[----:B------:R-:W-:-:S02]  /*2c00*/  FMNMX3 R39, |R39|, RZ, |R40|, !PT ;  /* 0x000000ff27277276 */ /* 0x000fc40007800628 */
[----:B------:R-:W-:Y:S01]  /*2c10*/  F2FP.SATFINITE.E5M2.F32.PACK_AB_MERGE_C R71, RZ, R71, RZ ;  /* 0x00000047ff47723e */ /* 0x000fe200048060ff */
[----:B------:R1:W-:Y:S01]  /*2c20*/  @!P0 STG.E.U16 desc[UR24][R22.64], R73 ;  /* 0x0000004916008986 */ /* 0x0003e2000c101518 */
[----:B------:R-:W-:Y:S01]  /*2c30*/  FMNMX3 R39, |R51|, R39, |R46|, !PT ;  /* 0x0000002733277276 */ /* 0x000fe2000780062e */
[----:B------:R-:W-:Y:S01]  /*2c40*/  FMUL R46, R42, UR19 ;  /* 0x000000132a2e7c20 */ /* 0x000fe20008400000 */
[----:B------:R-:W-:Y:S01]  /*2c50*/  FMUL R51, R63, R38 ;  /* 0x000000263f337220 */ /* 0x000fe20000400000 */
[----:B------:R-:W-:Y:S01]  /*2c60*/  FMUL R38, R34, UR19 ;  /* 0x0000001322267c20 */ /* 0x000fe20008400000 */
[----:B------:R-:W-:Y:S01]  /*2c70*/  FMNMX3 R50, |R43|, R39, |R50|, !PT ;  /* 0x000000272b327276 */ /* 0x000fe20007800632 */
[----:B------:R-:W-:Y:S01]  /*2c80*/  VIADD R39, R58, 0x2 ;  /* 0x000000023a277836 */ /* 0x000fe20000000000 */
[----:B------:R-:W-:Y:S02]  /*2c90*/  F2FP.SATFINITE.E5M2.F32.PACK_AB_MERGE_C R46, RZ, R46, RZ ;  /* 0x0000002eff2e723e */ /* 0x000fe400048060ff */
        /* <DEDUP_REMOVED lines=10> */
[----:B------:R-:W-:Y:S02]  /*2d40*/  F2FP.SATFINITE.E5M2.F32.PACK_AB_MERGE_C R64, RZ, R38, RZ ;  /* 0x00000026ff40723e */ /* 0x000fe400048060ff */
[----:B------:R-:W-:Y:S01]  /*2d50*/  ISETP.LT.U32.AND P1, PT, R47, UR14, !P1 ;  /* 0x0000000e2f007c0c */ /* 0x000fe2000cf21070 */
[----:B-1----:R-:W-:Y:S01]  /*2d60*/  FMUL R36, R51, UR19 ;  /* 0x0000001333247c20 */ /* 0x002fe20008400000 */
[C---:B0-----:R-:W-:Y:S02]  /*2d70*/  SHF.L.U64.HI R39, R22.reuse, 0x2, R23 ;  /* 0x0000000216277819 */ /* 0x041fe40000010217 */
[----:B------:R-:W-:Y:S02]  /*2d80*/  SHF.L.U32 R38, R22, 0x2, RZ ;  /* 0x0000000216267819 */ /* 0x000fe400000006ff */
[----:B------:R-:W-:Y:S01]  /*2d90*/  F2FP.SATFINITE.E5M2.F32.PACK_AB_MERGE_C R23, RZ, R36, RZ ;  /* 0x00000024ff17723e */ /* 0x000fe200048060ff */
        /* <DEDUP_REMOVED lines=11> */
.L_x_6343:
[----:B------:R-:W-:Y:S05]  /*2e50*/  BSYNC.RECONVERGENT B0 ;  /* 0x0000000000007941 */ /* 0x000fea0003800200 */
.L_x_6342:
        /* <DEDUP_REMOVED lines=108> */
.L_x_6345:
[----:B------:R-:W-:Y:S05]  /*3520*/  BSYNC.RECONVERGENT B0 ;  /* 0x0000000000007941 */ /* 0x000fea0003800200 */
.L_x_6344:
        /* <DEDUP_REMOVED lines=31> */
.L_x_6347:
[----:B------:R-:W-:Y:S05]  /*3720*/  BSYNC.RECONVERGENT B0 ;  /* 0x0000000000007941 */ /* 0x000fea0003800200 */
.L_x_6346:
        /* <DEDUP_REMOVED lines=24> */
.L_x_6349:
[----:B------:R-:W-:Y:S05]  /*38b0*/  BSYNC.RECONVERGENT B0 ;  /* 0x0000000000007941 */ /* 0x000fea0003800200 */
.L_x_6348:
        /* <DEDUP_REMOVED lines=18> */
[----:B------:R-:W-:Y:S05]  /*39e0*/  CALL.REL.NOINC `($__internal_185_$__cuda_sm20_rcp_rn_f32_slowpath) ;  /* 0x0000007c00307944 */ /* 0x000fea0003c00000 */
[----:B------:R-:W-:Y:S05]  /*39f0*/  BRA `(.L_x_6352) ;  /* 0x0000000000107947 */ /* 0x000fea0003800000 */
.L_x_6351:
[----:B------:R-:W0:Y:S02]  /*3a00*/  MUFU.RCP R65, R60 ;  /* 0x0000003c00417308 */ /* 0x000e240000001000 */
[----:B0-----:R-:W-:-:S04]  /*3a10*/  FFMA R0, R60, R65, -1 ;  /* 0xbf8000003c007423 */ /* 0x001fc80000000041 */
[----:B------:R-:W-:-:S04]  /*3a20*/  FADD.FTZ R0, -R0, -RZ ;  /* 0x800000ff00007221 */ /* 0x000fc80000010100 */
[----:B------:R-:W-:-:S07]  /*3a30*/  FFMA R65, R65, R0, R65 ;  /* 0x0000000041417223 */ /* 0x000fce0000000041 */
.L_x_6352:
[----:B------:R-:W-:Y:S05]  /*3a40*/  BSYNC.RECONVERGENT B1 ;  /* 0x0000000000017941 */ /* 0x000fea0003800200 */
.L_x_6350:
        /* <DEDUP_REMOVED lines=29> */
.L_x_6354:
[----:B------:R-:W0:Y:S02]  /*3c20*/  MUFU.RCP R65, R38 ;  /* 0x0000002600417308 */ /* 0x000e240000001000 */
[----:B0-----:R-:W-:-:S04]  /*3c30*/  FFMA R0, R38, R65, -1 ;  /* 0xbf80000026007423 */ /* 0x001fc80000000041 */
[----:B------:R-:W-:-:S04]  /*3c40*/  FADD.FTZ R0, -R0, -RZ ;  /* 0x800000ff00007221 */ /* 0x000fc80000010100 */
[----:B------:R-:W-:-:S07]  /*3c50*/  FFMA R65, R65, R0, R65 ;  /* 0x0000000041417223 */ /* 0x000fce0000000041 */
.L_x_6355:
[----:B------:R-:W-:Y:S05]  /*3c60*/  BSYNC.RECONVERGENT B1 ;  /* 0x0000000000017941 */ /* 0x000fea0003800200 */
.L_x_6353:
        /* <DEDUP_REMOVED lines=29> */
.L_x_6357:
[----:B------:R-:W0:Y:S02]  /*3e40*/  MUFU.RCP R65, R38 ;  /* 0x0000002600417308 */ /* 0x000e240000001000 */
[----:B0-----:R-:W-:-:S04]  /*3e50*/  FFMA R0, R38, R65, -1 ;  /* 0xbf80000026007423 */ /* 0x001fc80000000041 */
[----:B------:R-:W-:-:S04]  /*3e60*/  FADD.FTZ R0, -R0, -RZ ;  /* 0x800000ff00007221 */ /* 0x000fc80000010100 */
[----:B------:R-:W-:-:S07]  /*3e70*/  FFMA R65, R65, R0, R65 ;  /* 0x0000000041417223 */ /* 0x000fce0000000041 */
.L_x_6358:
[----:B------:R-:W-:Y:S05]  /*3e80*/  BSYNC.RECONVERGENT B1 ;  /* 0x0000000000017941 */ /* 0x000fea0003800200 */
.L_x_6356:
        /* <DEDUP_REMOVED lines=29> */
.L_x_6360:
[----:B------:R-:W0:Y:S02]  /*4060*/  MUFU.RCP R65, R32 ;  /* 0x0000002000417308 */ /* 0x000e240000001000 */
[----:B0-----:R-:W-:-:S04]  /*4070*/  FFMA R0, R32, R65, -1 ;  /* 0xbf80000020007423 */ /* 0x001fc80000000041 */
[----:B------:R-:W-:-:S04]  /*4080*/  FADD.FTZ R0, -R0, -RZ ;  /* 0x800000ff00007221 */ /* 0x000fc80000010100 */
[----:B------:R-:W-:-:S07]  /*4090*/  FFMA R65, R65, R0, R65 ;  /* 0x0000000041417223 */ /* 0x000fce0000000041 */
.L_x_6361:
[----:B------:R-:W-:Y:S05]  /*40a0*/  BSYNC.RECONVERGENT B1 ;  /* 0x0000000000017941 */ /* 0x000fea0003800200 */
.L_x_6359:
        /* <DEDUP_REMOVED lines=29> */
.L_x_6363:
[----:B------:R-:W0:Y:S02]  /*4280*/  MUFU.RCP R65, R28 ;  /* 0x0000001c00417308 */ /* 0x000e240000001000 */
[----:B0-----:R-:W-:-:S04]  /*4290*/  FFMA R0, R28, R65, -1 ;  /* 0xbf8000001c007423 */ /* 0x001fc80000000041 */
[----:B------:R-:W-:-:S04]  /*42a0*/  FADD.FTZ R0, -R0, -RZ ;  /* 0x800000ff00007221 */ /* 0x000fc80000010100 */
[----:B------:R-:W-:-:S07]  /*42b0*/  FFMA R65, R65, R0, R65 ;  /* 0x0000000041417223 */ /* 0x000fce0000000041 */
.L_x_6364:
[----:B------:R-:W-:Y:S05]  /*42c0*/  BSYNC.RECONVERGENT B1 ;  /* 0x0000000000017941 */ /* 0x000fea0003800200 */
.L_x_6362:
        /* <DEDUP_REMOVED lines=27> */
[----:B------:R-:W-:Y:S05]  /*4480*/  CALL.REL.NOINC `($__internal_185_$__cuda_sm20_rcp_rn_f32_slowpath) ;  /* 0x0000007000887944 */ /* 0x000fea0003c00000 */
[----:B------:R-:W-:Y:S05]  /*4490*/  BRA `(.L_x_6367) ;  /* 0x0000000000107947 */ /* 0x000fea0003800000 */
.L_x_6366:
[----:B------:R-:W0:Y:S02]  /*44a0*/  MUFU.RCP R65, R28 ;  /* 0x0000001c00417308 */ /* 0x000e240000001000 */
[----:B0-----:R-:W-:-:S04]  /*44b0*/  FFMA R0, R28, R65, -1 ;  /* 0xbf8000001c007423 */ /* 0x001fc80000000041 */
[----:B------:R-:W-:-:S04]  /*44c0*/  FADD.FTZ R0, -R0, -RZ ;  /* 0x800000ff00007221 */ /* 0x000fc80000010100 */
[----:B------:R-:W-:-:S07]  /*44d0*/  FFMA R65, R65, R0, R65 ;  /* 0x0000000041417223 */ /* 0x000fce0000000041 */
.L_x_6367:
[----:B------:R-:W-:Y:S05]  /*44e0*/  BSYNC.RECONVERGENT B1 ;  /* 0x0000000000017941 */ /* 0x000fea0003800200 */
.L_x_6365:
        /* <DEDUP_REMOVED lines=29> */
.L_x_6369:
[----:B------:R-:W0:Y:S02]  /*46c0*/  MUFU.RCP R65, R24 ;  /* 0x0000001800417308 */ /* 0x000e240000001000 */
[----:B0-----:R-:W-:-:S04]  /*46d0*/  FFMA R0, R24, R65, -1 ;  /* 0xbf80000018007423 */ /* 0x001fc80000000041 */
[----:B------:R-:W-:-:S04]  /*46e0*/  FADD.FTZ R0, -R0, -RZ ;  /* 0x800000ff00007221 */ /* 0x000fc80000010100 */
[----:B------:R-:W-:-:S07]  /*46f0*/  FFMA R65, R65, R0, R65 ;  /* 0x0000000041417223 */ /* 0x000fce0000000041 */
.L_x_6370:
[----:B------:R-:W-:Y:S05]  /*4700*/  BSYNC.RECONVERGENT B1 ;  /* 0x0000000000017941 */ /* 0x000fea0003800200 */
.L_x_6368:
        /* <DEDUP_REMOVED lines=29> */
.L_x_6372:
[----:B------:R-:W0:Y:S02]  /*48e0*/  MUFU.RCP R65, R20 ;  /* 0x0000001400417308 */ /* 0x000e240000001000 */
[----:B0-----:R-:W-:-:S04]  /*48f0*/  FFMA R0, R20, R65, -1 ;  /* 0xbf80000014007423 */ /* 0x001fc80000000041 */
[----:B------:R-:W-:-:S04]  /*4900*/  FADD.FTZ R0, -R0, -RZ ;  /* 0x800000ff00007221 */ /* 0x000fc80000010100 */
[----:B------:R-:W-:-:S07]  /*4910*/  FFMA R65, R65, R0, R65 ;  /* 0x0000000041417223 */ /* 0x000fce0000000041 */
.L_x_6373:
[----:B------:R-:W-:Y:S05]  /*4920*/  BSYNC.RECONVERGENT B1 ;  /* 0x0000000000017941 */ /* 0x000fea0003800200 */
.L_x_6371:
[----:B------:R-:W-:Y:S02]  /*4930*/  VIADD R0, R58, 0x1 ;  /* 0x000000013a007836 */ /* 0x000fe40000000000 */
[----:B------:R-:W-:Y:S01]  /*4940*/  FMUL R61, R26, UR19 ;  /* 0x000000131a3d7c20 */ /* 0x000fe20008400000 */
[----:B------:R-:W-:Y:S01]  /*4950*/  FMUL R28, R21, UR19 ;  /* 0x00000013151c7c20 */ /* 0x000fe20008400000 */
[----:B------:R-:W-:Y:S02]  /*4960*/  IMAD.U32 R14, R11, 0x10000, RZ ;  /* 0x000100000b0e7824 */ /* 0x000fe400078e00ff */
        /* <DEDUP_REMOVED lines=8> */
[----:B------:R-:W-:Y:S01]  /*49f0*/  IMAD.U32 R10, R10, 0x10000, RZ ;  /* 0x000100000a0a7824 */ /* 0x000fe200078e00ff */
[----:B------:R-:W-:Y:S01]  /*4a00*/  F2FP.SATFINITE.E5M2.F32.PACK_AB_MERGE_C R24, RZ, R24, RZ ;  /* 0x00000018ff18723e */ /* 0x000fe200048060ff */
[----:B------:R-:W-:Y:S01]  /*4a10*/  BSSY.RECONVERGENT B0, `(.L_x_6374) ;  /* 0x0000027000007945 */ /* 0x000fe20003800200 */
[----:B------:R-:W-:-:S02]  /*4a20*/  F2FP.SATFINITE.E5M2.F32.PACK_AB_MERGE_C R9, RZ, R9, RZ ;  /* 0x00000009ff09723e */ /* 0x000fc400048060ff */
[----:B------:R-:W-:Y:S02]  /*4a30*/  F2FP.SATFINITE.E5M2.F32.PACK_AB_MERGE_C R27, RZ, R27, RZ ;  /* 0x0000001bff1b723e */ /* 0x000fe400048060ff */
[----:B------:R-:W-:-:S03]  /*4a40*/  F2FP.SATFINITE.E5M2.F32.PACK_AB_MERGE_C R20, RZ, R20, RZ ;  /* 0x00000014ff14723e */ /* 0x000fc600048060ff */
        /* <DEDUP_REMOVED lines=24> */
[----:B------:R-:W-:-:S03]  /*4bd0*/  F2FP.SATFINITE.E5M2.F32.PACK_AB_MERGE_C R25, RZ, R25, RZ ;  /* 0x00000019ff19723e */ /* 0x000fc600048060ff */
[----:B------:R-:W-:Y:S01]  /*4be0*/  F2FP.SATFINITE.E5M2.F32.PACK_AB_MERGE_C R0, RZ, R0, RZ ;  /* 0x00000000ff00723e */ /* 0x000fe200048060ff */
        /* <DEDUP_REMOVED lines=9> */
.L_x_6375:
[----:B------:R-:W-:Y:S05]  /*4c80*/  BSYNC.RECONVERGENT B0 ;  /* 0x0000000000007941 */ /* 0x000fea0003800200 */
.L_x_6374:
        /* <DEDUP_REMOVED lines=9> */
[----:B------:R-:W-:Y:S01]  /*4d20*/  F2FP.SATFINITE.E5M2.F32.PACK_AB_MERGE_C R29, RZ, R29, RZ ;  /* 0x0000001dff1d723e */ /* 0x000fe200048060ff */
[----:B------:R-:W-:Y:S01]  /*4d30*/  FMUL R21, R6, UR19 ;  /* 0x0000001306157c20 */ /* 0x000fe20008400000 */
[----:B------:R-:W-:Y:S01]  /*4d40*/  F2FP.SATFINITE.E5M2.F32.PACK_AB_MERGE_C R22, RZ, R22, RZ ;  /* 0x00000016ff16723e */ /* 0x000fe200048060ff */
[----:B------:R-:W-:Y:S01]  /*4d50*/  FMUL R12, R7, UR19 ;  /* 0x00000013070c7c20 */ /* 0x000fe20008400000 */
[----:B------:R-:W-:Y:S01]  /*4d60*/  F2FP.SATFINITE.E5M2.F32.PACK_AB_MERGE_C R32, RZ, R32, RZ ;  /* 0x00000020ff20723e */ /* 0x000fe200048060ff */
[----:B------:R-:W-:Y:S01]  /*4d70*/  BSSY.RECONVERGENT B0, `(.L_x_6376) ;  /* 0x0000023000007945 */ /* 0x000fe20003800200 */
[----:B------:R-:W-:-:S02]  /*4d80*/  @!P0 PRMT R69, R22, 0x7604, R29 ;  /* 0x0000760416458816 */ /* 0x000fc4000000001d */
[----:B------:R-:W-:Y:S02]  /*4d90*/  F2FP.SATFINITE.E5M2.F32.PACK_AB_MERGE_C R23, RZ, R23, RZ ;  /* 0x00000017ff17723e */ /* 0x000fe400048060ff */
[----:B------:R-:W-:Y:S01]  /*4da0*/  F2FP.SATFINITE.E5M2.F32.PACK_AB_MERGE_C R21, RZ, R21, RZ ;  /* 0x00000015ff15723e */ /* 0x000fe200048060ff */
[----:B------:R0:W-:Y:S01]  /*4db0*/  @!P0 STG.E.U16 desc[UR24][R10.64], R69 ;  /* 0x000000450a008986 */ /* 0x0001e2000c101518 */
[----:B------:R-:W-:Y:S02]  /*4dc0*/  F2FP.SATFINITE.E5M2.F32.PACK_AB_MERGE_C R12, RZ, R12, RZ ;  /* 0x0000000cff0c723e */ /* 0x000fe400048060ff */
[----:B------:R-:W-:Y:S02]  /*4dd0*/  @!P0 PRMT R71, R23, 0x7604, R32 ;  /* 0x0000760417478816 */ /* 0x000fe40000000020 */
[----:B-1----:R-:W-:Y:S02]  /*4de0*/  @!P0 IADD3 R39, P1, PT, R30, R39, RZ ;  /* 0x000000271e278210 */ /* 0x002fe40007f3e0ff */
[----:B------:R-:W-:Y:S01]  /*4df0*/  FMNMX3 R60, |R18|, R60, |R15|, !PT ;  /* 0x0000003c123c7276 */ /* 0x000fe2000780060f */
[----:B------:R-:W-:Y:S01]  /*4e00*/  FMUL R18, R3, UR19 ;  /* 0x0000001303127c20 */ /* 0x000fe20008400000 */
[----:B------:R-:W-:-:S02]  /*4e10*/  @!P0 IADD3.X R26, PT, PT, R31, UR32, RZ, P1, !PT ;  /* 0x000000201f1a8c10 */ /* 0x000fc40008ffe4ff */
[C---:B------:R-:W-:Y:S02]  /*4e20*/  @!P0 LEA R38, P1, R39.reuse, UR6, 0x1 ;  /* 0x0000000627268c11 */ /* 0x040fe4000f8208ff */
[----:B------:R-:W-:Y:S02]  /*4e30*/  F2FP.SATFINITE.E5M2.F32.PACK_AB_MERGE_C R18, RZ, R18, RZ ;  /* 0x00000012ff12723e */ /* 0x000fe400048060ff */
        /* <DEDUP_REMOVED lines=10> */
[----:B------:R-:W-:Y:S01]  /*4ee0*/  F2FP.SATFINITE.E5M2.F32.PACK_AB_MERGE_C R39, RZ, R39, RZ ;  /* 0x00000027ff27723e */ /* 0x000fe200048060ff */
        /* <DEDUP_REMOVED lines=11> */
.L_x_6377:
[----:B------:R-:W-:Y:S05]  /*4fa0*/  BSYNC.RECONVERGENT B0 ;  /* 0x0000000000007941 */ /* 0x000fea0003800200 */
.L_x_6376:
        /* <DEDUP_REMOVED lines=114> */
.L_x_6379:
[----:B------:R-:W-:Y:S05]  /*56d0*/  BSYNC.RECONVERGENT B0 ;  /* 0x0000000000007941 */ /* 0x000fea0003800200 */
.L_x_6378:
        /* <DEDUP_REMOVED lines=28> */
.L_x_6381:
[----:B------:R-:W-:Y:S05]  /*58a0*/  BSYNC.RECONVERGENT B0 ;  /* 0x0000000000007941 */ /* 0x000fea0003800200 */
.L_x_6380:
        /* <DEDUP_REMOVED lines=25> */
.L_x_6383:
[----:B------:R-:W-:Y:S05]  /*5a40*/  BSYNC.RECONVERGENT B0 ;  /* 0x0000000000007941 */ /* 0x000fea0003800200 */
.L_x_6382:
        /* <DEDUP_REMOVED lines=34> */
[----:B------:R-:W-:Y:S05]  /*5c70*/  CALL.REL.NOINC `($__internal_185_$__cuda_sm20_rcp_rn_f32_slowpath) ;  /* 0x00000058008c7944 */ /* 0x000fea0003c00000 */
[----:B------:R-:W-:Y:S05]  /*5c80*/  BRA `(.L_x_6386) ;  /* 0x0000000000107947 */ /* 0x000fea0003800000 */
.L_x_6385:
[----:B------:R-:W0:Y:S02]  /*5c90*/  MUFU.RCP R65, R60 ;  /* 0x0000003c00417308 */ /* 0x000e240000001000 */
[----:B0-----:R-:W-:-:S04]  /*5ca0*/  FFMA R0, R60, R65, -1 ;  /* 0xbf8000003c007423 */ /* 0x001fc80000000041 */
[----:B------:R-:W-:-:S04]  /*5cb0*/  FADD.FTZ R0, -R0, -RZ ;  /* 0x800000ff00007221 */ /* 0x000fc80000010100 */
[----:B------:R-:W-:-:S07]  /*5cc0*/  FFMA R65, R65, R0, R65 ;  /* 0x0000000041417223 */ /* 0x000fce0000000041 */
.L_x_6386:
[----:B------:R-:W-:Y:S05]  /*5cd0*/  BSYNC.RECONVERGENT B1 ;  /* 0x0000000000017941 */ /* 0x000fea0003800200 */
.L_x_6384:
        /* <DEDUP_REMOVED lines=29> */
.L_x_6388:
[----:B------:R-:W0:Y:S02]  /*5eb0*/  MUFU.RCP R65, R68 ;  /* 0x0000004400417308 */ /* 0x000e240000001000 */
[----:B0-----:R-:W-:-:S04]  /*5ec0*/  FFMA R0, R68, R65, -1 ;  /* 0xbf80000044007423 */ /* 0x001fc80000000041 */
[----:B------:R-:W-:-:S04]  /*5ed0*/  FADD.FTZ R0, -R0, -RZ ;  /* 0x800000ff00007221 */ /* 0x000fc80000010100 */
[----:B------:R-:W-:-:S07]  /*5ee0*/  FFMA R65, R65, R0, R65 ;  /* 0x0000000041417223 */ /* 0x000fce0000000041 */
.L_x_6389:
[----:B------:R-:W-:Y:S05]  /*5ef0*/  BSYNC.RECONVERGENT B1 ;  /* 0x0000000000017941 */ /* 0x000fea0003800200 */
.L_x_6387:
        /* <DEDUP_REMOVED lines=29> */
.L_x_6391:
[----:B------:R-:W0:Y:S02]  /*60d0*/  MUFU.RCP R65, R68 ;  /* 0x0000004400417308 */ /* 0x000e240000001000 */
[----:B0-----:R-:W-:-:S04]  /*60e0*/  FFMA R0, R68, R65, -1 ;  /* 0xbf80000044007423 */ /* 0x001fc80000000041 */
[----:B------:R-:W-:-:S04]  /*60f0*/  FADD.FTZ R0, -R0, -RZ ;  /* 0x800000ff00007221 */ /* 0x000fc80000010100 */
[----:B------:R-:W-:-:S07]  /*6100*/  FFMA R65, R65, R0, R65 ;  /* 0x0000000041417223 */ /* 0x000fce0000000041 */
.L_x_6392:
[----:B------:R-:W-:Y:S05]  /*6110*/  BSYNC.RECONVERGENT B1 ;  /* 0x0000000000017941 */ /* 0x000fea0003800200 */
.L_x_6390:
        /* <DEDUP_REMOVED lines=27> */
[----:B------:R-:W-:Y:S05]  /*62d0*/  CALL.REL.NOINC `($__internal_185_$__cuda_sm20_rcp_rn_f32_slowpath) ;  /* 0x0000005000f47944 */ /* 0x000fea0003c00000 */
[----:B------:R-:W-:Y:S05]  /*62e0*/  BRA `(.L_x_6395) ;  /* 0x0000000000107947 */ /* 0x000fea0003800000 */
.L_x_6394:
[----:B------:R-:W0:Y:S02]  /*62f0*/  MUFU.RCP R65, R68 ;  /* 0x0000004400417308 */ /* 0x000e240000001000 */
[----:B0-----:R-:W-:-:S04]  /*6300*/  FFMA R0, R68, R65, -1 ;  /* 0xbf80000044007423 */ /* 0x001fc80000000041 */
[----:B------:R-:W-:-:S04]  /*6310*/  FADD.FTZ R0, -R0, -RZ ;  /* 0x800000ff00007221 */ /* 0x000fc80000010100 */
[----:B------:R-:W-:-:S07]  /*6320*/  FFMA R65, R65, R0, R65 ;  /* 0x0000000041417223 */ /* 0x000fce0000000041 */
.L_x_6395:
[----:B------:R-:W-:Y:S05]  /*6330*/  BSYNC.RECONVERGENT B1 ;  /* 0x0000000000017941 */ /* 0x000fea0003800200 */
.L_x_6393:
        /* <DEDUP_REMOVED lines=29> */
.L_x_6397:
[----:B------:R-:W0:Y:S02]  /*6510*/  MUFU.RCP R65, R64 ;  /* 0x0000004000417308 */ /* 0x000e240000001000 */
[----:B0-----:R-:W-:-:S04]  /*6520*/  FFMA R0, R64, R65, -1 ;  /* 0xbf80000040007423 */ /* 0x001fc80000000041 */
[----:B------:R-:W-:-:S04]  /*6530*/  FADD.FTZ R0, -R0, -RZ ;  /* 0x800000ff00007221 */ /* 0x000fc80000010100 */
[----:B------:R-:W-:-:S07]  /*6540*/  FFMA R65, R65, R0, R65 ;  /* 0x0000000041417223 */ /* 0x000fce0000000041 */
.L_x_6398:
[----:B------:R-:W-:Y:S05]  /*6550*/  BSYNC.RECONVERGENT B1 ;  /* 0x0000000000017941 */ /* 0x000fea0003800200 */
.L_x_6396:
        /* <DEDUP_REMOVED lines=29> */
.L_x_6400:
[----:B------:R-:W0:Y:S02]  /*6730*/  MUFU.RCP R65, R62 ;  /* 0x0000003e00417308 */ /* 0x000e240000001000 */
[----:B0-----:R-:W-:-:S04]  /*6740*/  FFMA R0, R62, R65, -1 ;  /* 0xbf8000003e007423 */ /* 0x001fc80000000041 */
[----:B------:R-:W-:-:S04]  /*6750*/  FADD.FTZ R0, -R0, -RZ ;  /* 0x800000ff00007221 */ /* 0x000fc80000010100 */
[----:B------:R-:W-:-:S07]  /*6760*/  FFMA R65, R65, R0, R65 ;  /* 0x0000000041417223 */ /* 0x000fce0000000041 */
.L_x_6401:
[----:B------:R-:W-:Y:S05]  /*6770*/  BSYNC.RECONVERGENT B1 ;  /* 0x0000000000017941 */ /* 0x000fea0003800200 */
.L_x_6399:
        /* <DEDUP_REMOVED lines=29> */
.L_x_6403:
[----:B------:R-:W0:Y:S02]  /*6950*/  MUFU.RCP R65, R62 ;  /* 0x0000003e00417308 */ /* 0x000e240000001000 */
[----:B0-----:R-:W-:-:S04]  /*6960*/  FFMA R0, R62, R65, -1 ;  /* 0xbf8000003e007423 */ /* 0x001fc80000000041 */
[----:B------:R-:W-:-:S04]  /*6970*/  FADD.FTZ R0, -R0, -RZ ;  /* 0x800000ff00007221 */ /* 0x000fc80000010100 */
[----:B------:R-:W-:-:S07]  /*6980*/  FFMA R65, R65, R0, R65 ;  /* 0x0000000041417223 */ /* 0x000fce0000000041 */
.L_x_6404:
[----:B------:R-:W-:Y:S05]  /*6990*/  BSYNC.RECONVERGENT B1 ;  /* 0x0000000000017941 */ /* 0x000fea0003800200 */
.L_x_6402:
        /* <DEDUP_REMOVED lines=28> */
[----:B------:R-:W-:Y:S01]  /*6b60*/  IMAD.MOV.U32 R62, RZ, RZ, R65 ;  /* 0x000000ffff3e7224 */ /* 0x000fe200078e0041 */
[----:B------:R-:W-:Y:S06]  /*6b70*/  BRA `(.L_x_6407) ;  /* 0x0000000000107947 */ /* 0x000fec0003800000 */
.L_x_6406:
[----:B------:R-:W0:Y:S02]  /*6b80*/  MUFU.RCP R62, R61 ;  /* 0x0000003d003e7308 */ /* 0x000e240000001000 */
[----:B0-----:R-:W-:-:S04]  /*6b90*/  FFMA R0, R61, R62, -1 ;  /* 0xbf8000003d007423 */ /* 0x001fc8000000003e */
[----:B------:R-:W-:-:S04]  /*6ba0*/  FADD.FTZ R47, -R0, -RZ ;  /* 0x800000ff002f7221 */ /* 0x000fc80000010100 */
[----:B------:R-:W-:-:S07]  /*6bb0*/  FFMA R62, R62, R47, R62 ;  /* 0x0000002f3e3e7223 */ /* 0x000fce000000003e */
.L_x_6407:
[----:B------:R-:W-:Y:S05]  /*6bc0*/  BSYNC.RECONVERGENT B1 ;  /* 0x0000000000017941 */ /* 0x000fea0003800200 */
.L_x_6405:
[----:B------:R-:W-:Y:S02]  /*6bd0*/  VIADD R0, R58, 0x2 ;  /* 0x000000023a007836 */ /* 0x000fe40000000000 */
[C---:B------:R-:W-:Y:S01]  /*6be0*/  FMUL R65, R63.reuse, UR19 ;  /* 0x000000133f417c20 */ /* 0x040fe20008400000 */
[----:B------:R-:W-:Y:S01]  /*6bf0*/  FMNMX3 R68, |R63|, R26, |R45|, !PT ;  /* 0x0000001a3f447276 */ /* 0x000fe2000780062d */
[----:B------:R-:W-:Y:S01]  /*6c00*/  FMUL R67, R53, UR19 ;  /* 0x0000001335437c20 */ /* 0x000fe20008400000 */
[----:B------:R-:W-:Y:S01]  /*6c10*/  FMUL R50, R42, UR19 ;  /* 0x000000132a327c20 */ /* 0x000fe20008400000 */
[----:B------:R-:W-:Y:S01]  /*6c20*/  ISETP.GE.U32.AND P0, PT, R0, UR7, PT ;  /* 0x0000000700007c0c */ /* 0x000fe2000bf06070 */
[----:B------:R-:W-:Y:S01]  /*6c30*/  FMUL R0, R45, UR19 ;  /* 0x000000132d007c20 */ /* 0x000fe20008400000 */
[----:B------:R-:W-:Y:S01]  /*6c40*/  F2FP.SATFINITE.E5M2.F32.PACK_AB_MERGE_C R65, RZ, R65, RZ ;  /* 0x00000041ff41723e */ /* 0x000fe200048060ff */
[----:B------:R-:W-:Y:S01]  /*6c50*/  FMUL R26, R51, UR19 ;  /* 0x00000013331a7c20 */ /* 0x000fe20008400000 */
[----:B------:R-:W-:Y:S01]  /*6c60*/  ISETP.GE.U32.OR P0, PT, R15, UR14, P0 ;  /* 0x0000000e0f007c0c */ /* 0x000fe20008706470 */
[----:B------:R-:W-:Y:S01]  /*6c70*/  IMAD.U32 R63, R34, 0x10000, RZ ;  /* 0x00010000223f7824 */ /* 0x000fe200078e00ff */
[----:B------:R-:W-:Y:S01]  /*6c80*/  F2FP.SATFINITE.E5M2.F32.PACK_AB_MERGE_C R0, RZ, R0, RZ ;  /* 0x00000000ff00723e */ /* 0x000fe200048060ff */
[----:B------:R-:W-:Y:S01]  /*6c90*/  BSSY.RECONVERGENT B0, `(.L_x_6408) ;  /* 0x000002d000007945 */ /* 0x000fe20003800200 */
[----:B------:R-:W-:-:S02]  /*6ca0*/  F2FP.SATFINITE.E5M2.F32.PACK_AB_MERGE_C R67, RZ, R67, RZ ;  /* 0x00000043ff43723e */ /* 0x000fc400048060ff */
[----:B------:R-:W-:Y:S02]  /*6cb0*/  F2FP.SATFINITE.E5M2.F32.PACK_AB_MERGE_C R50, RZ, R50, RZ ;  /* 0x00000032ff32723e */ /* 0x000fe400048060ff */
[----:B------:R-:W-:Y:S02]  /*6cc0*/  F2FP.SATFINITE.E5M2.F32.PACK_AB_MERGE_C R26, RZ, R26, RZ ;  /* 0x0000001aff1a723e */ /* 0x000fe400048060ff */
        /* <DEDUP_REMOVED lines=11> */
[----:B------:R-:W-:Y:S02]  /*6d80*/  F2FP.SATFINITE.E5M2.F32.PACK_AB_MERGE_C R15, RZ, R15, RZ ;  /* 0x0000000fff0f723e */ /* 0x000fe400048060ff */
        /* <DEDUP_REMOVED lines=16> */
[----:B------:R-:W-:Y:S02]  /*6e90*/  F2FP.SATFINITE.E5M2.F32.PACK_AB_MERGE_C R49, RZ, R49, RZ ;  /* 0x00000031ff31723e */ /* 0x000fe400048060ff */
[----:B------:R-:W-:-:S04]  /*6ea0*/  FMUL R45, R34, R35 ;  /* 0x00000023222d7220 */ /* 0x000fc80000400000 */
[----:B------:R-:W-:-:S05]  /*6eb0*/  FMUL R42, R45, UR19 ;  /* 0x000000132d2a7c20 */ /* 0x000fca0008400000 */
        /* <DEDUP_REMOVED lines=10> */
.L_x_6409:
[----:B------:R-:W-:Y:S05]  /*6f60*/  BSYNC.RECONVERGENT B0 ;  /* 0x0000000000007941 */ /* 0x000fea0003800200 */
.L_x_6408:
[----:B------:R-:W-:Y:S01]  /*6f70*/  FMUL R71, R66, UR19 ;  /* 0x0000001342477c20 */ /* 0x000fe20008400000 */
[----:B------:R-:W-:Y:S01]  /*6f80*/  FMUL R48, R41, UR19 ;  /* 0x0000001329307c20 */ /* 0x000fe20008400000 */
[----:B0-----:R-:W-:Y:S01]  /*6f90*/  @!P0 LEA R34, P1, R38, UR6, 0x1 ;  /* 0x0000000626228c11 */ /* 0x001fe2000f8208ff */
[----:B------:R-:W-:Y:S01]  /*6fa0*/  FMUL R60, R33, R62 ;  /* 0x0000003e213c7220 */ /* 0x000fe20000400000 */
[----:B------:R-:W-:Y:S01]  /*6fb0*/  FMUL R62, R52, UR19 ;  /* 0x00000013343e7c20 */ /* 0x000fe20008400000 */
[----:B------:R-:W-:Y:S01]  /*6fc0*/  F2FP.SATFINITE.E5M2.F32.PACK_AB_MERGE_C R71, RZ, R71, RZ ;  /* 0x00000047ff47723e */ /* 0x000fe200048060ff */
[----:B------:R-:W-:Y:S01]  /*6fd0*/  FMUL R33, R43, UR19 ;  /* 0x000000132b217c20 */ /* 0x000fe20008400000 */
[----:B------:R-:W-:Y:S01]  /*6fe0*/  F2FP.SATFINITE.E5M2.F32.PACK_AB_MERGE_C R48, RZ, R48, RZ ;  /* 0x00000030ff30723e */ /* 0x000fe200048060ff */
        /* <DEDUP_REMOVED lines=8> */
[----:B------:R-:W-:Y:S02]  /*7070*/  F2FP.SATFINITE.E5M2.F32.PACK_AB_MERGE_C R62, RZ, R62, RZ ;  /* 0x0000003eff3e723e */ /* 0x000fe400048060ff */
[----:B------:R-:W-:Y:S02]  /*7080*/  @!P0 LEA.HI.X R47, R69, UR12, R64, 0x1, P1 ;  /* 0x0000000c452f8c11 */ /* 0x000fe400088f0c40 */
[----:B------:R-:W-:-:S02]  /*7090*/  F2FP.SATFINITE.E5M2.F32.PACK_AB_MERGE_C R33, RZ, R33, RZ ;  /* 0x00000021ff21723e */ /* 0x000fc400048060ff */
[----:B------:R-:W-:Y:S02]  /*70a0*/  F2FP.SATFINITE.E5M2.F32.PACK_AB_MERGE_C R61, RZ, R61, RZ ;  /* 0x0000003dff3d723e */ /* 0x000fe400048060ff */
        /* <DEDUP_REMOVED lines=9> */
[----:B------:R-:W-:Y:S02]  /*7140*/  F2FP.SATFINITE.E5M2.F32.PACK_AB_MERGE_C R60, RZ, R60, RZ ;  /* 0x0000003cff3c723e */ /* 0x000fe400048060ff */
        /* <DEDUP_REMOVED lines=9> */
[----:B------:R-:W-:-:S04]  /*71e0*/  F2FP.SATFINITE.E5M2.F32.PACK_AB_MERGE_C R0, RZ, R0, RZ ;  /* 0x00000000ff00723e */ /* 0x000fc800048060ff */
[----:B------:R-:W-:Y:S01]  /*71f0*/  F2FP.SATFINITE.E5M2.F32.PACK_AB_MERGE_C R47, RZ, R47, RZ ;  /* 0x0000002fff2f723e */ /* 0x000fe200048060ff */
        /* <DEDUP_REMOVED lines=11> */
.L_x_6411:
[----:B------:R-:W-:Y:S05]  /*72b0*/  BSYNC.RECONVERGENT B0 ;  /* 0x0000000000007941 */ /* 0x000fea0003800200 */
.L_x_6410:
        /* <DEDUP_REMOVED lines=65> */
[----:B------:R-:W-:Y:S05]  /*76d0*/  CALL.REL.NOINC `($__internal_185_$__cuda_sm20_rcp_rn_f32_slowpath) ;  /* 0x0000003c00f47944 */ /* 0x000fea0003c00000 */
[----:B------:R-:W-:Y:S05]  /*76e0*/  BRA `(.L_x_6414) ;  /* 0x0000000000107947 */ /* 0x000fea0003800000 */
.L_x_6413:
[----:B------:R-:W0:Y:S02]  /*76f0*/  MUFU.RCP R65, R46 ;  /* 0x0000002e00417308 */ /* 0x000e240000001000 */
[----:B0-----:R-:W-:-:S04]  /*7700*/  FFMA R0, R46, R65, -1 ;  /* 0xbf8000002e007423 */ /* 0x001fc80000000041 */
[----:B------:R-:W-:-:S04]  /*7710*/  FADD.FTZ R0, -R0, -RZ ;  /* 0x800000ff00007221 */ /* 0x000fc80000010100 */
[----:B------:R-:W-:-:S07]  /*7720*/  FFMA R65, R65, R0, R65 ;  /* 0x0000000041417223 */ /* 0x000fce0000000041 */
.L_x_6414:
[----:B------:R-:W-:Y:S05]  /*7730*/  BSYNC.RECONVERGENT B1 ;  /* 0x0000000000017941 */ /* 0x000fea0003800200 */
.L_x_6412:
        /* <DEDUP_REMOVED lines=27> */
[----:B------:R-:W-:Y:S05]  /*78f0*/  CALL.REL.NOINC `($__internal_185_$__cuda_sm20_rcp_rn_f32_slowpath) ;  /* 0x0000003c006c7944 */ /* 0x000fea0003c00000 */
[----:B------:R-:W-:Y:S05]  /*7900*/  BRA `(.L_x_6417) ;  /* 0x0000000000107947 */ /* 0x000fea0003800000 */
.L_x_6416:
[----:B------:R-:W0:Y:S02]  /*7910*/  MUFU.RCP R65, R42 ;  /* 0x0000002a00417308 */ /* 0x000e240000001000 */
[----:B0-----:R-:W-:-:S04]  /*7920*/  FFMA R0, R42, R65, -1 ;  /* 0xbf8000002a007423 */ /* 0x001fc80000000041 */
[----:B------:R-:W-:-:S04]  /*7930*/  FADD.FTZ R0, -R0, -RZ ;  /* 0x800000ff00007221 */ /* 0x000fc80000010100 */
[----:B------:R-:W-:-:S07]  /*7940*/  FFMA R65, R65, R0, R65 ;  /* 0x0000000041417223 */ /* 0x000fce0000000041 */
.L_x_6417:
[----:B------:R-:W-:Y:S05]  /*7950*/  BSYNC.RECONVERGENT B1 ;  /* 0x0000000000017941 */ /* 0x000fea0003800200 */
.L_x_6415:
        /* <DEDUP_REMOVED lines=29> */
.L_x_6419:
[----:B------:R-:W0:Y:S02]  /*7b30*/  MUFU.RCP R65, R40 ;  /* 0x0000002800417308 */ /* 0x000e240000001000 */
[----:B0-----:R-:W-:-:S04]  /*7b40*/  FFMA R0, R40, R65, -1 ;  /* 0xbf80000028007423 */ /* 0x001fc80000000041 */
[----:B------:R-:W-:-:S04]  /*7b50*/  FADD.FTZ R0, -R0, -RZ ;  /* 0x800000ff00007221 */ /* 0x000fc80000010100 */
[----:B------:R-:W-:-:S07]  /*7b60*/  FFMA R65, R65, R0, R65 ;  /* 0x0000000041417223 */ /* 0x000fce0000000041 */
.L_x_6420:
[----:B------:R-:W-:Y:S05]  /*7b70*/  BSYNC.RECONVERGENT B1 ;  /* 0x0000000000017941 */ /* 0x000fea0003800200 */
.L_x_6418:
        /* <DEDUP_REMOVED lines=27> */
[----:B------:R-:W-:Y:S05]  /*7d30*/  CALL.REL.NOINC `($__internal_185_$__cuda_sm20_rcp_rn_f32_slowpath) ;  /* 0x00000038005c7944 */ /* 0x000fea0003c00000 */
[----:B------:R-:W-:Y:S05]  /*7d40*/  BRA `(.L_x_6423) ;  /* 0x0000000000107947 */ /* 0x000fea0003800000 */
.L_x_6422:
[----:B------:R-:W0:Y:S02]  /*7d50*/  MUFU.RCP R65, R40 ;  /* 0x0000002800417308 */ /* 0x000e240000001000 */
[----:B0-----:R-:W-:-:S04]  /*7d60*/  FFMA R0, R40, R65, -1 ;  /* 0xbf80000028007423 */ /* 0x001fc80000000041 */
[----:B------:R-:W-:-:S04]  /*7d70*/  FADD.FTZ R0, -R0, -RZ ;  /* 0x800000ff00007221 */ /* 0x000fc80000010100 */
[----:B------:R-:W-:-:S07]  /*7d80*/  FFMA R65, R65, R0, R65 ;  /* 0x0000000041417223 */ /* 0x000fce0000000041 */
.L_x_6423:
[----:B------:R-:W-:Y:S05]  /*7d90*/  BSYNC.RECONVERGENT B1 ;  /* 0x0000000000017941 */ /* 0x000fea0003800200 */
.L_x_6421:
        /* <DEDUP_REMOVED lines=29> */
.L_x_6425:
[----:B------:R-:W0:Y:S02]  /*7f70*/  MUFU.RCP R65, R40 ;  /* 0x0000002800417308 */ /* 0x000e240000001000 */
[----:B0-----:R-:W-:-:S04]  /*7f80*/  FFMA R0, R40, R65, -1 ;  /* 0xbf80000028007423 */ /* 0x001fc80000000041 */
[----:B------:R-:W-:-:S04]  /*7f90*/  FADD.FTZ R0, -R0, -RZ ;  /* 0x800000ff00007221 */ /* 0x000fc80000010100 */
[----:B------:R-:W-:-:S07]  /*7fa0*/  FFMA R65, R65, R0, R65 ;  /* 0x0000000041417223 */ /* 0x000fce0000000041 */
.L_x_6426:
[----:B------:R-:W-:Y:S05]  /*7fb0*/  BSYNC.RECONVERGENT B1 ;  /* 0x0000000000017941 */ /* 0x000fea0003800200 */
.L_x_6424:
        /* <DEDUP_REMOVED lines=29> */
.L_x_6428:
[----:B------:R-:W0:Y:S02]  /*8190*/  MUFU.RCP R65, R32 ;  /* 0x0000002000417308 */ /* 0x000e240000001000 */
[----:B0-----:R-:W-:-:S04]  /*81a0*/  FFMA R0, R32, R65, -1 ;  /* 0xbf80000020007423 */ /* 0x001fc80000000041 */
[----:B------:R-:W-:-:S04]  /*81b0*/  FADD.FTZ R0, -R0, -RZ ;  /* 0x800000ff00007221 */ /* 0x000fc80000010100 */
[----:B------:R-:W-:-:S07]  /*81c0*/  FFMA R65, R65, R0, R65 ;  /* 0x0000000041417223 */ /* 0x000fce0000000041 */
.L_x_6429:
[----:B------:R-:W-:Y:S05]  /*81d0*/  BSYNC.RECONVERGENT B1 ;  /* 0x0000000000017941 */ /* 0x000fea0003800200 */
.L_x_6427:
        /* <DEDUP_REMOVED lines=29> */
.L_x_6431:
[----:B------:R-:W0:Y:S02]  /*83b0*/  MUFU.RCP R65, R24 ;  /* 0x0000001800417308 */ /* 0x000e240000001000 */
[----:B0-----:R-:W-:-:S04]  /*83c0*/  FFMA R0, R24, R65, -1 ;  /* 0xbf80000018007423 */ /* 0x001fc80000000041 */
[----:B------:R-:W-:-:S04]  /*83d0*/  FADD.FTZ R0, -R0, -RZ ;  /* 0x800000ff00007221 */ /* 0x000fc80000010100 */
[----:B------:R-:W-:-:S07]  /*83e0*/  FFMA R65, R65, R0, R65 ;  /* 0x0000000041417223 */ /* 0x000fce0000000041 */
.L_x_6432:
[----:B------:R-:W-:Y:S05]  /*83f0*/  BSYNC.RECONVERGENT B1 ;  /* 0x0000000000017941 */ /* 0x000fea0003800200 */
.L_x_6430:
        /* <DEDUP_REMOVED lines=29> */
.L_x_6434:
[----:B------:R-:W0:Y:S02]  /*85d0*/  MUFU.RCP R65, R24 ;  /* 0x0000001800417308 */ /* 0x000e240000001000 */
[----:B0-----:R-:W-:-:S04]  /*85e0*/  FFMA R0, R24, R65, -1 ;  /* 0xbf80000018007423 */ /* 0x001fc80000000041 */
[----:B------:R-:W-:-:S04]  /*85f0*/  FADD.FTZ R0, -R0, -RZ ;  /* 0x800000ff00007221 */ /* 0x000fc80000010100 */
[----:B------:R-:W-:-:S07]  /*8600*/  FFMA R65, R65, R0, R65 ;  /* 0x0000000041417223 */ /* 0x000fce0000000041 */
.L_x_6435:
[----:B------:R-:W-:Y:S05]  /*8610*/  BSYNC.RECONVERGENT B1 ;  /* 0x0000000000017941 */ /* 0x000fea0003800200 */
.L_x_6433:
        /* <DEDUP_REMOVED lines=13> */
[----:B------:R-:W-:Y:S01]  /*86f0*/  F2FP.SATFINITE.E5M2.F32.PACK_AB_MERGE_C R31, RZ, R31, RZ ;  /* 0x0000001fff1f723e */ /* 0x000fe200048060ff */
[----:B------:R-:W-:Y:S01]  /*8700*/  FMUL R42, R5, UR19 ;  /* 0x00000013052a7c20 */ /* 0x000fe20008400000 */
[----:B------:R-:W-:Y:S01]  /*8710*/  FMNMX3 R36, |R13|, R36, |R10|, !PT ;  /* 0x000000240d247276 */ /* 0x000fe2000780060a */
[----:B------:R-:W-:Y:S01]  /*8720*/  FMUL R10, R10, UR19 ;  /* 0x000000130a0a7c20 */ /* 0x000fe20008400000 */
[----:B------:R-:W-:Y:S01]  /*8730*/  F2FP.SATFINITE.E5M2.F32.PACK_AB_MERGE_C R22, RZ, R8, RZ ;  /* 0x00000008ff16723e */ /* 0x000fe200048060ff */
[----:B------:R-:W-:Y:S01]  /*8740*/  BSSY.RECONVERGENT B0, `(.L_x_6436) ;  /* 0x000005f000007945 */ /* 0x000fe20003800200 */
[----:B------:R-:W-:-:S02]  /*8750*/  F2FP.SATFINITE.E5M2.F32.PACK_AB_MERGE_C R42, RZ, R42, RZ ;  /* 0x0000002aff2a723e */ /* 0x000fc400048060ff */
[----:B------:R-:W-:Y:S02]  /*8760*/  F2FP.SATFINITE.E5M2.F32.PACK_AB_MERGE_C R41, RZ, R10, RZ ;  /* 0x0000000aff29723e */ /* 0x000fe400048060ff */
[C---:B------:R-:W-:Y:S01]  /*8770*/  LOP3.LUT R8, R22.reuse, 0xff, RZ, 0xc0, !PT ;  /* 0x000000ff16087812 */ /* 0x040fe200078ec0ff */
[----:B------:R-:W1:Y:S01]  /*8780*/  @!P0 LDC R49, c[0x0][0x3b8] ;  /* 0x0000ee00ff318b82 */ /* 0x000e620000000800 */
[----:B------:R-:W-:Y:S01]  /*8790*/  @!P0 PRMT R37, R22, 0x7604, R31 ;  /* 0x0000760416258816 */ /* 0x000fe2000000001f */
[----:B------:R-:W-:Y:S01]  /*87a0*/  FMUL R22, R12, UR19 ;  /* 0x000000130c167c20 */ /* 0x000fe20008400000 */
[----:B------:R-:W-:-:S04]  /*87b0*/  @!P0 IADD3 R44, P3, PT, R38, UR34, RZ ;  /* 0x00000022262c8c10 */ /* 0x000fc8000ff7e0ff */
[----:B------:R-:W-:Y:S01]  /*87c0*/  F2FP.SATFINITE.E5M2.F32.PACK_AB_MERGE_C R22, RZ, R22, RZ ;  /* 0x00000016ff16723e */ /* 0x000fe200048060ff */
[----:B------:R-:W2:Y:S01]  /*87d0*/  @!P0 LDC R51, c[0x0][0x3b8] ;  /* 0x0000ee00ff338b82 */ /* 0x000ea20000000800 */
[----:B0-----:R-:W-:Y:S01]  /*87e0*/  LEA R0, R23, R16, 0x18 ;  /* 0x0000001017007211 */ /* 0x001fe200078ec0ff */
[----:B------:R-:W-:Y:S02]  /*87f0*/  IMAD.U32 R16, R3, 0x10000, RZ ;  /* 0x0001000003107824 */ /* 0x000fe400078e00ff */
[----:B------:R-:W-:Y:S01]  /*8800*/  FMUL R3, R13, UR19 ;  /* 0x000000130d037c20 */ /* 0x000fe20008400000 */
[----:B------:R-:W-:Y:S01]  /*8810*/  FMUL R23, R11, UR19 ;  /* 0x000000130b177c20 */ /* 0x000fe20008400000 */
[----:B------:R-:W-:Y:S01]  /*8820*/  FMUL R13, R16, R17 ;  /* 0x00000011100d7220 */ /* 0x000fe20000400000 */
[----:B------:R-:W-:Y:S02]  /*8830*/  FMUL R10, R21, R16 ;  /* 0x00000010150a7220 */ /* 0x000fe40000400000 */
[----:B------:R-:W-:Y:S01]  /*8840*/  F2FP.SATFINITE.E5M2.F32.PACK_AB_MERGE_C R24, RZ, R3, RZ ;  /* 0x00000003ff18723e */ /* 0x000fe200048060ff */
        /* <DEDUP_REMOVED lines=11> */
[----:B------:R-:W-:Y:S01]  /*8900*/  F2FP.SATFINITE.E5M2.F32.PACK_AB_MERGE_C R24, RZ, R4, RZ ;  /* 0x00000004ff18723e */ /* 0x000fe200048060ff */
[----:B------:R-:W-:Y:S01]  /*8910*/  FMUL R10, R10, R17 ;  /* 0x000000110a0a7220 */ /* 0x000fe20000400000 */
[----:B------:R-:W-:Y:S02]  /*8920*/  F2FP.SATFINITE.E5M2.F32.PACK_AB_MERGE_C R3, RZ, R3, RZ ;  /* 0x00000003ff03723e */ /* 0x000fe400048060ff */
[----:B------:R-:W-:Y:S02]  /*8930*/  F2FP.SATFINITE.E5M2.F32.PACK_AB_MERGE_C R45, RZ, R21, RZ ;  /* 0x00000015ff2d723e */ /* 0x000fe400048060ff */
[----:B------:R-:W-:-:S02]  /*8940*/  LOP3.LUT R4, R3, 0xff, RZ, 0xc0, !PT ;  /* 0x000000ff03047812 */ /* 0x000fc400078ec0ff */
[----:B------:R-:W-:Y:S02]  /*8950*/  F2FP.SATFINITE.E5M2.F32.PACK_AB_MERGE_C R43, RZ, R7, RZ ;  /* 0x00000007ff2b723e */ /* 0x000fe400048060ff */
[----:B------:R-:W-:Y:S01]  /*8960*/  F2FP.SATFINITE.E5M2.F32.PACK_AB_MERGE_C R34, RZ, R23, RZ ;  /* 0x00000017ff22723e */ /* 0x000fe200048060ff */
[----:B------:R-:W-:Y:S01]  /*8970*/  IMAD R32, R45, 0x100, R4 ;  /* 0x000001002d207824 */ /* 0x000fe200078e0204 */
[----:B------:R-:W-:Y:S01]  /*8980*/  LOP3.LUT R21, R24, 0xff, RZ, 0xc0, !PT ;  /* 0x000000ff18157812 */ /* 0x000fe200078ec0ff */
[----:B------:R-:W-:Y:S01]  /*8990*/  IMAD.U32 R4, R43, 0x10000, RZ ;  /* 0x000100002b047824 */ /* 0x000fe200078e00ff */
[----:B------:R-:W-:Y:S02]  /*89a0*/  SHF.L.U32 R17, R34, 0x10, RZ ;  /* 0x0000001022117819 */ /* 0x000fe400000006ff */
[----:B------:R-:W-:Y:S01]  /*89b0*/  F2FP.SATFINITE.E5M2.F32.PACK_AB_MERGE_C R20, RZ, R20, RZ ;  /* 0x00000014ff14723e */ /* 0x000fe200048060ff */
        /* <DEDUP_REMOVED lines=16> */
[----:B------:R-:W-:-:S02]  /*8ac0*/  F2FP.SATFINITE.E5M2.F32.PACK_AB_MERGE_C R47, RZ, R17, RZ ;  /* 0x00000011ff2f723e */ /* 0x000fc400048060ff */
        /* <DEDUP_REMOVED lines=28> */
[----:B0-----:R-:W-:Y:S01]  /*8c90*/  F2FP.SATFINITE.E5M2.F32.PACK_AB_MERGE_C R23, RZ, R10, RZ ;  /* 0x0000000aff17723e */ /* 0x001fe200048060ff */
        /* <DEDUP_REMOVED lines=9> */
.L_x_6437:
[----:B------:R-:W-:Y:S05]  /*8d30*/  BSYNC.RECONVERGENT B0 ;  /* 0x0000000000007941 */ /* 0x000fea0003800200 */
.L_x_6436:
[----:B------:R1:W-:Y:S01]  /*8d40*/  @!P0 STG.E.U16 desc[UR24][R8.64], R3 ;  /* 0x0000000308008986 */ /* 0x0003e2000c101518 */
[----:B------:R-:W-:Y:S01]  /*8d50*/  FMUL R10, R2, UR19 ;  /* 0x00000013020a7c20 */ /* 0x000fe20008400000 */
[----:B0-----:R-:W-:Y:S01]  /*8d60*/  FMUL R17, R13, UR19 ;  /* 0x000000130d117c20 */ /* 0x001fe20008400000 */
[----:B------:R-:W-:Y:S01]  /*8d70*/  BSSY.RECONVERGENT B0, `(.L_x_6438) ;  /* 0x000000f000007945 */ /* 0x000fe20003800200 */
[----:B------:R1:W-:Y:S01]  /*8d80*/  @!P0 STG.E.U16 desc[UR24][R30.64], R7 ;  /* 0x000000071e008986 */ /* 0x0003e2000c101518 */
[----:B------:R-:W-:Y:S02]  /*8d90*/  LOP3.LUT R16, RZ, R58, RZ, 0x33, !PT ;  /* 0x0000003aff107212 */ /* 0x000fe400078e33ff */
[----:B------:R-:W-:Y:S01]  /*8da0*/  F2FP.SATFINITE.E5M2.F32.PACK_AB_MERGE_C R20, RZ, R10, RZ ;  /* 0x0000000aff14723e */ /* 0x000fe200048060ff */
[----:B------:R1:W-:Y:S01]  /*8db0*/  @!P0 STG.E.U16 desc[UR24][R4.64], R45 ;  /* 0x0000002d04008986 */ /* 0x0003e2000c101518 */
[----:B------:R-:W-:Y:S01]  /*8dc0*/  F2FP.SATFINITE.E5M2.F32.PACK_AB_MERGE_C R21, RZ, R17, RZ ;  /* 0x00000011ff15723e */ /* 0x000fe200048060ff */
        /* <DEDUP_REMOVED lines=9> */
.L_x_6439:
[----:B------:R-:W-:Y:S05]  /*8e60*/  BSYNC.RECONVERGENT B0 ;  /* 0x0000000000007941 */ /* 0x000fea0003800200 */
.L_x_6438:
        /* <DEDUP_REMOVED lines=66> */
.L_x_6444:
        /* <DEDUP_REMOVED lines=48> */
.L_x_6443:
[----:B------:R-:W-:Y:S05]  /*9590*/  BSYNC.RECONVERGENT B1 ;  /* 0x0000000000017941 */ /* 0x000fea0003800200 */
.L_x_6442:
        /* <DEDUP_REMOVED lines=35> */
.L_x_6441:
[----:B------:R-:W-:Y:S05]  /*97d0*/  BSYNC.RECONVERGENT B0 ;  /* 0x0000000000007941 */ /* 0x000fea0003800200 */
.L_x_6440:
        /* <DEDUP_REMOVED lines=28> */
.L_x_6449:
        /* <DEDUP_REMOVED lines=48> */
.L_x_6448:
[----:B------:R-:W-:Y:S05]  /*9ca0*/  BSYNC.RECONVERGENT B1 ;  /* 0x0000000000017941 */ /* 0x000fea0003800200 */
.L_x_6447:
        /* <DEDUP_REMOVED lines=35> */
.L_x_6446:
[----:B------:R-:W-:Y:S05]  /*9ee0*/  BSYNC.RECONVERGENT B0 ;  /* 0x0000000000007941 */ /* 0x000fea0003800200 */
.L_x_6445:
        /* <DEDUP_REMOVED lines=30> */
.L_x_6454:
        /* <DEDUP_REMOVED lines=48> */
.L_x_6453:
[----:B------:R-:W-:Y:S05]  /*a3d0*/  BSYNC.RECONVERGENT B1 ;  /* 0x0000000000017941 */ /* 0x000fea0003800200 */
.L_x_6452:
        /* <DEDUP_REMOVED lines=35> */
.L_x_6451:
[----:B------:R-:W-:Y:S05]  /*a610*/  BSYNC.RECONVERGENT B0 ;  /* 0x0000000000007941 */ /* 0x000fea0003800200 */
.L_x_6450:
        /* <DEDUP_REMOVED lines=20> */
.L_x_6459:
        /* <DEDUP_REMOVED lines=48> */
.L_x_6458:
[----:B------:R-:W-:Y:S05]  /*aa60*/  BSYNC.RECONVERGENT B1 ;  /* 0x0000000000017941 */ /* 0x000fea0003800200 */
.L_x_6457:
        /* <DEDUP_REMOVED lines=35> */
.L_x_6456:
[----:B------:R-:W-:Y:S05]  /*aca0*/  BSYNC.RECONVERGENT B0 ;  /* 0x0000000000007941 */ /* 0x000fea0003800200 */
.L_x_6455:
        /* <DEDUP_REMOVED lines=39> */
.L_x_6468:
[----:B------:R-:W-:Y:S02]  /*af20*/  ISETP.NE.AND P0, PT, R59, RZ, PT ;  /* 0x000000ff3b00720c */ /* 0x000fe40003f05270 */
[----:B--2---:R-:W-:-:S11]  /*af30*/  FMNMX R5, R2, R5, !PT ;  /* 0x0000000502057209 */ /* 0x004fd60007800000 */
[----:B------:R-:W-:Y:S05]  /*af40*/  @P0 BRA `(.L_x_6461) ;  /* 0x0000000000080947 */ /* 0x000fea0003800000 */
[----:B0-----:R-:W0:Y:S02]  /*af50*/  LDC.64 R2, c[0x0][0x3a8] ;  /* 0x0000ea00ff027b82 */ /* 0x001e240000000a00 */
[----:B0-----:R2:W-:Y:S02]  /*af60*/  REDG.E.MAX.S32.STRONG.GPU desc[UR24][R2.64], R5 ;  /* 0x000000050200798e */ /* 0x0015e4000d12e318 */
.L_x_6461:
[----:B------:R-:W-:Y:S05]  /*af70*/  BSYNC B0 ;  /* 0x0000000000007941 */ /* 0x000fea0003800000 */
.L_x_6460:
        /* <DEDUP_REMOVED lines=12> */
[----:B0123--:R-:W-:Y:S05]  /*b040*/  CALL.REL.NOINC `($__internal_185_$__cuda_sm20_rcp_rn_f32_slowpath) ;  /* 0x0000000400987944 */ /* 0x00ffea0003c00000 */
[----:B------:R-:W-:Y:S05]  /*b050*/  BRA `(.L_x_6464) ;  /* 0x0000000000147947 */ /* 0x000fea0003800000 */
.L_x_6463:
[----:B------:R-:W4:Y:S01]  /*b060*/  MUFU.RCP R65, UR19 ;  /* 0x0000001300417d08 */ /* 0x000f220008001000 */
[----:B------:R-:W-:-:S05]  /*b070*/  MOV R0, UR19 ;  /* 0x0000001300007c02 */ /* 0x000fca0008000f00 */
[----:B----4-:R-:W-:-:S04]  /*b080*/  FFMA R0, R65, R0, -1 ;  /* 0xbf80000041007423 */ /* 0x010fc80000000000 */
[----:B------:R-:W-:-:S04]  /*b090*/  FADD.FTZ R0, -R0, -RZ ;  /* 0x800000ff00007221 */ /* 0x000fc80000010100 */
[----:B------:R-:W-:-:S07]  /*b0a0*/  FFMA R65, R65, R0, R65 ;  /* 0x0000000041417223 */ /* 0x000fce0000000041 */
.L_x_6464:
[----:B0-2---:R-:W0:Y:S02]  /*b0b0*/  LDC.64 R2, c[0x0][0x3b0] ;  /* 0x0000ec00ff027b82 */ /* 0x005e240000000a00 */
[----:B0-----:R-:W-:Y:S01]  /*b0c0*/  STG.E desc[UR24][R2.64], R65 ;  /* 0x0000004102007986 */ /* 0x001fe2000c101918 */
[----:B------:R-:W-:Y:S05]  /*b0d0*/  EXIT ;  /* 0x000000000000794d */ /* 0x000fea0003800000 */
.L_x_6462:
[----:B------:R-:W-:Y:S01]  /*b0e0*/  IMAD.MOV.U32 R7, RZ, RZ, 0x4 ;  /* 0x00000004ff077424 */ /* 0x000fe200078e00ff */
[----:B------:R-:W-:Y:S01]  /*b0f0*/  MOV R4, 0xffffffff ;  /* 0xffffffff00047802 */ /* 0x000fe20000000f00 */
[----:B------:R-:W-:-:S07]  /*b100*/  IMAD.MOV.U32 R9, RZ, RZ, 0x1f ;  /* 0x0000001fff097424 */ /* 0x000fce00078e00ff */
[----:B012---:R-:W-:Y:S05]  /*b110*/  WARPSYNC.COLLECTIVE R4, `(.L_x_6465) ;  /* 0x0000000004087348 */ /* 0x007fea0003c00000 */
[----:B--2---:R2:W3:Y:S02]  /*b120*/  SHFL.DOWN P0, R5, R0, R7, R9 ;  /* 0x0800000700057389 */ /* 0x0044e40000000009 */
[----:B0123--:R-:W-:Y:S05]  /*b130*/  ENDCOLLECTIVE ;  /* 0x000000000000791b */ /* 0x00ffea0003800000 */
.L_x_6465:
[----:B------:R-:W-:Y:S02]  /*b140*/  HFMA2 R7, -RZ, RZ, 0, 1.1920928955078125e-07 ;  /* 0x00000002ff077431 */ /* 0x000fe400000001ff */
[----:B------:R-:W-:-:S05]  /*b150*/  IMAD.MOV.U32 R3, RZ, RZ, R5 ;  /* 0x000000ffff037224 */ /* 0x000fca00078e0005 */
[----:B------:R-:W-:-:S05]  /*b160*/  FMNMX R3, R3, R0, !PT ;  /* 0x0000000003037209 */ /* 0x000fca0007800000 */
[----:B------:R-:W-:-:S07]  /*b170*/  IMAD.MOV.U32 R0, RZ, RZ, R3 ;  /* 0x000000ffff007224 */ /* 0x000fce00078e0003 */
[----:B------:R-:W-:Y:S05]  /*b180*/  WARPSYNC.COLLECTIVE R4, `(.L_x_6466) ;  /* 0x0000000004087348 */ /* 0x000fea0003c00000 */
[----:B------:R0:W1:Y:S02]  /*b190*/  SHFL.DOWN P0, R5, R0, R7, R9 ;  /* 0x0800000700057389 */ /* 0x0000640000000009 */
[----:B01----:R-:W-:Y:S05]  /*b1a0*/  ENDCOLLECTIVE ;  /* 0x000000000000791b */ /* 0x003fea0003800000 */
.L_x_6466:
[----:B------:R-:W-:Y:S01]  /*b1b0*/  MOV R7, 0x1 ;  /* 0x0000000100077802 */ /* 0x000fe20000000f00 */
[----:B------:R-:W-:-:S05]  /*b1c0*/  IMAD.MOV.U32 R2, RZ, RZ, R5 ;  /* 0x000000ffff027224 */ /* 0x000fca00078e0005 */
[----:B------:R-:W-:-:S05]  /*b1d0*/  FMNMX R2, R3, R2, !PT ;  /* 0x0000000203027209 */ /* 0x000fca0007800000 */
[----:B------:R-:W-:-:S07]  /*b1e0*/  IMAD.MOV.U32 R0, RZ, RZ, R2 ;  /* 0x000000ffff007224 */ /* 0x000fce00078e0002 */
[----:B------:R-:W-:Y:S05]  /*b1f0*/  WARPSYNC.COLLECTIVE R4, `(.L_x_6467) ;  /* 0x0000000004087348 */ /* 0x000fea0003c00000 */
[----:B------:R0:W1:Y:S02]  /*b200*/  SHFL.DOWN P0, R5, R0, R7, R9 ;  /* 0x0800000700057389 */ /* 0x0000640000000009 */
[----:B01----:R-:W-:Y:S05]  /*b210*/  ENDCOLLECTIVE ;  /* 0x000000000000791b */ /* 0x003fea0003800000 */
.L_x_6467:
[----:B------:R-:W-:Y:S05]  /*b220*/  BRA `(.L_x_6468) ;  /* 0xfffffffc003c7947 */ /* 0x000fea000383ffff */
        .weak           $__internal_184_$__cuda_sm20_div_u64
        .type           $__internal_184_$__cuda_sm20_div_u64,@function
        .size           $__internal_184_$__cuda_sm20_div_u64,($__internal_185_$__cuda_sm20_rcp_rn_f32_slowpath - $__internal_184_$__cuda_sm20_div_u64)
$__internal_184_$__cuda_sm20_div_u64:
        /* <DEDUP_REMOVED lines=71> */
[----:B------:R-:W-:Y:S11]  /*b6a0*/  RET.REL.NODEC R2 `(_ZN18transformer_engine6detail43dgated_act_cast_transpose_kernel_notalignedILi2ELi4Ef13__nv_bfloat1613__nv_fp8_e5m2NS_5EmptyEXadL_ZNS_5dsiluIffEET_T0_RKS4_EEXadL_ZNS_4siluIffEES6_S7_S9_EEEEvPKT2_SD_PT3_SF_PKT1_PSG_SJ_mmm) ;  /* 0xffffff4802547950 */ /* 0x000ff60003c3ffff */
        .weak           $__internal_185_$__cuda_sm20_rcp_rn_f32_slowpath
        .type           $__internal_185_$__cuda_sm20_rcp_rn_f32_slowpath,@function
        .size           $__internal_185_$__cuda_sm20_rcp_rn_f32_slowpath,(.L_x_29486 - $__internal_185_$__cuda_sm20_rcp_rn_f32_slowpath)
$__internal_185_$__cuda_sm20_rcp_rn_f32_slowpath:
        /* <DEDUP_REMOVED lines=15> */
.L_x_6470:
        /* <DEDUP_REMOVED lines=33> */
.L_x_6472:
[----:B------:R0:W1:Y:S02]  /*b9b0*/  MUFU.RCP R65, R0 ;  /* 0x0000000000417308 */ /* 0x0000640000001000 */
.L_x_6471:
[----:B------:R-:W-:Y:S05]  /*b9c0*/  BSYNC B0 ;  /* 0x0000000000007941 */ /* 0x000fea0003800000 */
.L_x_6469:
[----:B------:R-:W-:-:S04]  /*b9d0*/  IMAD.MOV.U32 R61, RZ, RZ, 0x0 ;  /* 0x00000000ff3d7424 */ /* 0x000fc800078e00ff */
[----:B01----:R-:W-:Y:S05]  /*b9e0*/  RET.REL.NODEC R60 `(_ZN18transformer_engine6detail43dgated_act_cast_transpose_kernel_notalignedILi2ELi4Ef13__nv_bfloat1613__nv_fp8_e5m2NS_5EmptyEXadL_ZNS_5dsiluIffEET_T0_RKS4_EEXadL_ZNS_4siluIffEES6_S7_S9_EEEEvPKT2_SD_PT3_SF_PKT1_PSG_SJ_mmm) ;  /* 0xffffff443c847950 */ /* 0x003fea0003c3ffff */
.L_x_6473:
        /* <DEDUP_REMOVED lines=9> */
.L_x_29486:


//--------------------- .text._ZN18transformer_engine6detail32dgated_act_cast_transpose_kernelILi2ELi4Ef13__nv_bfloat1613__nv_fp8_e5m2NS_5EmptyEXadL_ZNS_5dsiluIffEET_T0_RKS4_EEXadL_ZNS_4siluIffEES6_S7_S9_EEEEvPKT2_SD_PT3_SF_PKT1_PSG_SJ_mmm --------------------------
	.section	.text._ZN18transformer_engine6detail32dgated_act_cast_transpose_kernelILi2ELi4Ef13__nv_bfloat1613__nv_fp8_e5m2NS_5EmptyEXadL_ZNS_5dsiluIffEET_T0_RKS4_EEXadL_ZNS_4siluIffEES6_S7_S9_EEEEvPKT2_SD_PT3_SF_PKT1_PSG_SJ_mmm,"ax",@progbits
	.align	128
        .global         _ZN18transformer_engine6detail32dgated_act_cast_transpose_kernelILi2ELi4Ef13__nv_bfloat1613__nv_fp8_e5m2NS_5EmptyEXadL_ZNS_5dsiluIffEET_T0_RKS4_EEXadL_ZNS_4siluIffEES6_S7_S9_EEEEvPKT2_SD_PT3_SF_PKT1_PSG_SJ_mmm
        .type           _ZN18transformer_engine6detail32dgated_act_cast_transpose_kernelILi2ELi4Ef13__nv_bfloat1613__nv_fp8_e5m2NS_5EmptyEXadL_ZNS_5dsiluIffEET_T0_RKS4_EEXadL_ZNS_4siluIffEES6_S7_S9_EEEEvPKT2_SD_PT3_SF_PKT1_PSG_SJ_mmm,@function
        .size           _ZN18transformer_engine6detail32dgated_act_cast_transpose_kernelILi2ELi4Ef13__nv_bfloat1613__nv_fp8_e5m2NS_5EmptyEXadL_ZNS_5dsiluIffEET_T0_RKS4_EEXadL_ZNS_4siluIffEES6_S7_S9_EEEEvPKT2_SD_PT3_SF_PKT1_PSG_SJ_mmm,(.L_x_29488 - _ZN18transformer_engine6detail32dgated_act_cast_transpose_kernelILi2ELi4Ef13__nv_bfloat1613__nv_fp8_e5m2NS_5EmptyEXadL_ZNS_5dsiluIffEET_T0_RKS4_EEXadL_ZNS_4siluIffEES6_S7_S9_EEEEvPKT2_SD_PT3_SF_PKT1_PSG_SJ_mmm)
        .other          _ZN18transformer_engine6detail32dgated_act_cast_transpose_kernelILi2ELi4Ef13__nv_bfloat1613__nv_fp8_e5m2NS_5EmptyEXadL_ZNS_5dsiluIffEET_T0_RKS4_EEXadL_ZNS_4siluIffEES6_S7_S9_EEEEvPKT2_SD_PT3_SF_PKT1_PSG_SJ_mmm,@"STO_CUDA_ENTRY STV_DEFAULT"
_ZN18transformer_engine6detail32dgated_act_cast_transpose_kernelILi2ELi4Ef13__nv_bfloat1613__nv_fp8_e5m2NS_5EmptyEXadL_ZNS_5dsiluIffEET_T0_RKS4_EEXadL_ZNS_4siluIffEES6_S7_S9_EEEEvPKT2_SD_PT3_SF_PKT1_PSG_SJ_mmm:
.text._ZN18transformer_engine6detail32dgated_act_cast_transpose_kernelILi2ELi4Ef13__nv_bfloat1613__nv_fp8_e5m2NS_5EmptyEXadL_ZNS_5dsiluIffEET_T0_RKS4_EEXadL_ZNS_4siluIffEES6_S7_S9_EEEEvPKT2_SD_PT3_SF_PKT1_PSG_SJ_mmm:
        /* <DEDUP_REMOVED lines=39> */
.L_x_6474:
[----:B------:R-:W-:-:S07]  /*0270*/  MOV R4, 0x290 ;  /* 0x0000029000047802 */ /* 0x000fce0000000f00 */
[----:B------:R-:W-:Y:S05]  /*0280*/  CALL.REL.NOINC `($__internal_186_$__cuda_sm20_div_u64) ;  /* 0x0000008000387944 */ /* 0x000fea0003c00000 */
        /* <DEDUP_REMOVED lines=11> */
.L_x_6475:
        /* <DEDUP_REMOVED lines=161> */
[----:B------:R-:W-:Y:S05]  /*0d50*/  CALL.REL.NOINC `($__internal_187_$__cuda_sm20_rcp_rn_f32_slowpath) ;  /* 0x0000007800a47944 */ /* 0x000fea0003c00000 */
[----:B------:R-:W-:Y:S05]  /*0d60*/  BRA `(.L_x_6478) ;  /* 0x0000000000107947 */ /* 0x000fea0003800000 */
.L_x_6477:
[----:B------:R-:W0:Y:S02]  /*0d70*/  MUFU.RCP R11, R0 ;  /* 0x00000000000b7308 */ /* 0x000e240000001000 */
[----:B0-----:R-:W-:-:S04]  /*0d80*/  FFMA R10, R0, R11, -1 ;  /* 0xbf800000000a7423 */ /* 0x001fc8000000000b */
[----:B------:R-:W-:-:S04]  /*0d90*/  FADD.FTZ R10, -R10, -RZ ;  /* 0x800000ff0a0a7221 */ /* 0x000fc80000010100 */
[----:B------:R-:W-:-:S07]  /*0da0*/  FFMA R0, R11, R10, R11 ;  /* 0x0000000a0b007223 */ /* 0x000fce000000000b */
.L_x_6478:
[----:B------:R-:W-:Y:S05]  /*0db0*/  BSYNC.RECONVERGENT B1 ;  /* 0x0000000000017941 */ /* 0x000fea0003800200 */
.L_x_6476:
        /* <DEDUP_REMOVED lines=31> */
[----:B------:R-:W-:Y:S05]  /*0fb0*/  CALL.REL.NOINC `($__internal_187_$__cuda_sm20_rcp_rn_f32_slowpath) ;  /* 0x00000078000c7944 */ /* 0x000fea0003c00000 */
[----:B------:R-:W-:Y:S05]  /*0fc0*/  BRA `(.L_x_6481) ;  /* 0x0000000000107947 */ /* 0x000fea0003800000 */
.L_x_6480:
[----:B------:R-:W0:Y:S02]  /*0fd0*/  MUFU.RCP R11, R10 ;  /* 0x0000000a000b7308 */ /* 0x000e240000001000 */
[----:B0-----:R-:W-:-:S04]  /*0fe0*/  FFMA R0, R10, R11, -1 ;  /* 0xbf8000000a007423 */ /* 0x001fc8000000000b */
[----:B------:R-:W-:-:S04]  /*0ff0*/  FADD.FTZ R0, -R0, -RZ ;  /* 0x800000ff00007221 */ /* 0x000fc80000010100 */
[----:B------:R-:W-:-:S07]  /*1000*/  FFMA R0, R11, R0, R11 ;  /* 0x000000000b007223 */ /* 0x000fce000000000b */
.L_x_6481:
[----:B------:R-:W-:Y:S05]  /*1010*/  BSYNC.RECONVERGENT B1 ;  /* 0x0000000000017941 */ /* 0x000fea0003800200 */
.L_x_6479:
        /* <DEDUP_REMOVED lines=29> */
[----:B------:R-:W-:Y:S05]  /*11f0*/  CALL.REL.NOINC `($__internal_187_$__cuda_sm20_rcp_rn_f32_slowpath) ;  /* 0x00000074007c7944 */ /* 0x000fea0003c00000 */
[----:B------:R-:W-:Y:S05]  /*1200*/  BRA `(.L_x_6484) ;  /* 0x0000000000107947 */ /* 0x000fea0003800000 */
.L_x_6483:
[----:B------:R-:W0:Y:S02]  /*1210*/  MUFU.RCP R11, R10 ;  /* 0x0000000a000b7308 */ /* 0x000e240000001000 */
[----:B0-----:R-:W-:-:S04]  /*1220*/  FFMA R0, R10, R11, -1 ;  /* 0xbf8000000a007423 */ /* 0x001fc8000000000b */
[----:B------:R-:W-:-:S04]  /*1230*/  FADD.FTZ R0, -R0, -RZ ;  /* 0x800000ff00007221 */ /* 0x000fc80000010100 */
[----:B------:R-:W-:-:S07]  /*1240*/  FFMA R0, R11, R0, R11 ;  /* 0x000000000b007223 */ /* 0x000fce000000000b */
.L_x_6484:
[----:B------:R-:W-:Y:S05]  /*1250*/  BSYNC.RECONVERGENT B1 ;  /* 0x0000000000017941 */ /* 0x000fea0003800200 */
.L_x_6482:
        /* <DEDUP_REMOVED lines=32> */
[----:B------:R-:W-:Y:S01]  /*1460*/  MOV R12, R0 ;  /* 0x00000000000c7202 */ /* 0x000fe20000000f00 */
[----:B------:R-:W-:Y:S06]  /*1470*/  BRA `(.L_x_6487) ;  /* 0x0000000000107947 */ /* 0x000fec0003800000 */
.L_x_6486:
[----:B------:R-:W0:Y:S02]  /*1480*/  MUFU.RCP R11, R10 ;  /* 0x0000000a000b7308 */ /* 0x000e240000001000 */
[----:B0-----:R-:W-:-:S04]  /*1490*/  FFMA R0, R10, R11, -1 ;  /* 0xbf8000000a007423 */ /* 0x001fc8000000000b */
[----:B------:R-:W-:-:S04]  /*14a0*/  FADD.FTZ R0, -R0, -RZ ;  /* 0x800000ff00007221 */ /* 0x000fc80000010100 */
[----:B------:R-:W-:-:S07]  /*14b0*/  FFMA R12, R11, R0, R11 ;  /* 0x000000000b0c7223 */ /* 0x000fce000000000b */
.L_x_6487:
[----:B------:R-:W-:Y:S05]  /*14c0*/  BSYNC.RECONVERGENT B1 ;  /* 0x0000000000017941 */ /* 0x000fea0003800200 */
.L_x_6485:
        /* <DEDUP_REMOVED lines=29> */
[----:B------:R-:W-:Y:S05]  /*16a0*/  CALL.REL.NOINC `($__internal_187_$__cuda_sm20_rcp_rn_f32_slowpath) ;  /* 0x0000007000507944 */ /* 0x000fea0003c00000 */
[----:B------:R-:W-:Y:S05]  /*16b0*/  BRA `(.L_x_6490) ;  /* 0x0000000000107947 */ /* 0x000fea0003800000 */
.L_x_6489:
[----:B------:R-:W0:Y:S02]  /*16c0*/  MUFU.RCP R11, R10 ;  /* 0x0000000a000b7308 */ /* 0x000e240000001000 */
[----:B0-----:R-:W-:-:S04]  /*16d0*/  FFMA R0, R10, R11, -1 ;  /* 0xbf8000000a007423 */ /* 0x001fc8000000000b */
[----:B------:R-:W-:-:S04]  /*16e0*/  FADD.FTZ R0, -R0, -RZ ;  /* 0x800000ff00007221 */ /* 0x000fc80000010100 */
[----:B------:R-:W-:-:S07]  /*16f0*/  FFMA R0, R11, R0, R11 ;  /* 0x000000000b007223 */ /* 0x000fce000000000b */
.L_x_6490:
[----:B------:R-:W-:Y:S05]  /*1700*/  BSYNC.RECONVERGENT B1 ;  /* 0x0000000000017941 */ /* 0x000fea0003800200 */
.L_x_6488:
        /* <DEDUP_REMOVED lines=31> */
[----:B------:R-:W-:Y:S05]  /*1900*/  CALL.REL.NOINC `($__internal_187_$__cuda_sm20_rcp_rn_f32_slowpath) ;  /* 0x0000006c00b87944 */ /* 0x000fea0003c00000 */
[----:B------:R-:W-:Y:S05]  /*1910*/  BRA `(.L_x_6493) ;  /* 0x0000000000107947 */ /* 0x000fea0003800000 */
.L_x_6492:
[----:B------:R-:W0:Y:S02]  /*1920*/  MUFU.RCP R0, R33 ;  /* 0x0000002100007308 */ /* 0x000e240000001000 */
[----:B0-----:R-:W-:-:S04]  /*1930*/  FFMA R10, R33, R0, -1 ;  /* 0xbf800000210a7423 */ /* 0x001fc80000000000 */
[----:B------:R-:W-:-:S04]  /*1940*/  FADD.FTZ R11, -R10, -RZ ;  /* 0x800000ff0a0b7221 */ /* 0x000fc80000010100 */
[----:B------:R-:W-:-:S07]  /*1950*/  FFMA R0, R0, R11, R0 ;  /* 0x0000000b00007223 */ /* 0x000fce0000000000 */
.L_x_6493:
[----:B------:R-:W-:Y:S05]  /*1960*/  BSYNC.RECONVERGENT B1 ;  /* 0x0000000000017941 */ /* 0x000fea0003800200 */
.L_x_6491:
        /* <DEDUP_REMOVED lines=29> */
[----:B------:R-:W-:Y:S05]  /*1b40*/  CALL.REL.NOINC `($__internal_187_$__cuda_sm20_rcp_rn_f32_slowpath) ;  /* 0x0000006c00287944 */ /* 0x000fea0003c00000 */
[----:B------:R-:W-:Y:S05]  /*1b50*/  BRA `(.L_x_6496) ;  /* 0x0000000000107947 */ /* 0x000fea0003800000 */
.L_x_6495:
[----:B------:R-:W0:Y:S02]  /*1b60*/  MUFU.RCP R0, R35 ;  /* 0x0000002300007308 */ /* 0x000e240000001000 */
[----:B0-----:R-:W-:-:S04]  /*1b70*/  FFMA R10, R35, R0, -1 ;  /* 0xbf800000230a7423 */ /* 0x001fc80000000000 */
[----:B------:R-:W-:-:S04]  /*1b80*/  FADD.FTZ R11, -R10, -RZ ;  /* 0x800000ff0a0b7221 */ /* 0x000fc80000010100 */
[----:B------:R-:W-:-:S07]  /*1b90*/  FFMA R0, R0, R11, R0 ;  /* 0x0000000b00007223 */ /* 0x000fce0000000000 */
.L_x_6496:
[----:B------:R-:W-:Y:S05]  /*1ba0*/  BSYNC.RECONVERGENT B1 ;  /* 0x0000000000017941 */ /* 0x000fea0003800200 */
.L_x_6494:
        /* <DEDUP_REMOVED lines=33> */
.L_x_6498:
[----:B------:R-:W0:Y:S02]  /*1dc0*/  MUFU.RCP R0, R45 ;  /* 0x0000002d00007308 */ /* 0x000e240000001000 */
[----:B0-----:R-:W-:-:S04]  /*1dd0*/  FFMA R10, R45, R0, -1 ;  /* 0xbf8000002d0a7423 */ /* 0x001fc80000000000 */
[----:B------:R-:W-:-:S04]  /*1de0*/  FADD.FTZ R11, -R10, -RZ ;  /* 0x800000ff0a0b7221 */ /* 0x000fc80000010100 */
[----:B------:R-:W-:-:S07]  /*1df0*/  FFMA R0, R0, R11, R0 ;  /* 0x0000000b00007223 */ /* 0x000fce0000000000 */
.L_x_6499:
[----:B------:R-:W-:Y:S05]  /*1e00*/  BSYNC.RECONVERGENT B1 ;  /* 0x0000000000017941 */ /* 0x000fea0003800200 */
.L_x_6497:
        /* <DEDUP_REMOVED lines=15> */
[----:B------:R-:W-:Y:S01]  /*1f00*/  F2FP.SATFINITE.E5M2.F32.PACK_AB_MERGE_C R0, RZ, R0, RZ ;  /* 0x00000000ff00723e */ /* 0x000fe200048060ff */
[----:B------:R-:W-:Y:S01]  /*1f10*/  FMUL R25, R25, UR6 ;  /* 0x0000000619197c20 */ /* 0x000fe20008400000 */
[----:B------:R-:W-:Y:S01]  /*1f20*/  F2FP.SATFINITE.E5M2.F32.PACK_AB_MERGE_C R21, RZ, R24, RZ ;  /* 0x00000018ff15723e */ /* 0x000fe200048060ff */
[----:B------:R-:W-:Y:S01]  /*1f30*/  FMUL R13, R5, R6 ;  /* 0x00000006050d7220 */ /* 0x000fe20000400000 */
[----:B------:R-:W-:Y:S01]  /*1f40*/  F2FP.SATFINITE.E5M2.F32.PACK_AB_MERGE_C R24, RZ, R27, RZ ;  /* 0x0000001bff18723e */ /* 0x000fe200048060ff */
[----:B------:R1:W5:Y:S01]  /*1f50*/  LDG.E R36, desc[UR28][R36.64] ;  /* 0x0000001c24247981 */ /* 0x000362000c1e1900 */
[----:B0-----:R-:W-:-:S02]  /*1f60*/  PRMT R41, R21, 0x7604, R0 ;  /* 0x0000760415297816 */ /* 0x001fc40000000000 */
[----:B------:R-:W-:Y:S01]  /*1f70*/  LOP3.LUT R21, R21, 0xff, RZ, 0xc0, !PT ;  /* 0x000000ff15157812 */ /* 0x000fe200078ec0ff */
[----:B------:R-:W-:Y:S01]  /*1f80*/  FMUL R6, R12, R5 ;  /* 0x000000050c067220 */ /* 0x000fe20000400000 */
[----:B------:R-:W-:Y:S01]  /*1f90*/  F2FP.SATFINITE.E5M2.F32.PACK_AB_MERGE_C R25, RZ, R25, RZ ;  /* 0x00000019ff19723e */ /* 0x000fe200048060ff */
        /* <DEDUP_REMOVED lines=10> */
[----:B------:R-:W-:Y:S01]  /*2040*/  F2FP.SATFINITE.E5M2.F32.PACK_AB_MERGE_C R5, RZ, R5, RZ ;  /* 0x00000005ff05723e */ /* 0x000fe200048060ff */
[----:B------:R-:W-:Y:S01]  /*2050*/  FMUL R31, R31, UR6 ;  /* 0x000000061f1f7c20 */ /* 0x000fe20008400000 */
[----:B------:R-:W-:Y:S01]  /*2060*/  F2FP.SATFINITE.E5M2.F32.PACK_AB_MERGE_C R12, RZ, R12, RZ ;  /* 0x0000000cff0c723e */ /* 0x000fe200048060ff */
[----:B------:R3:W5:Y:S01]  /*2070*/  LDG.E R64, desc[UR28][R64.64] ;  /* 0x0000001c40407981 */ /* 0x000762000c1e1900 */
[----:B------:R-:W-:Y:S01]  /*2080*/  F2FP.SATFINITE.E5M2.F32.PACK_AB_MERGE_C R34, RZ, R24, RZ ;  /* 0x00000018ff22723e */ /* 0x000fe200048060ff */
[----:B0-----:R-:W-:Y:S01]  /*2090*/  FMUL R23, R26, UR6 ;  /* 0x000000061a177c20 */ /* 0x001fe20008400000 */
[----:B------:R-:W-:Y:S01]  /*20a0*/  LOP3.LUT R24, R5, 0xff, RZ, 0xc0, !PT ;  /* 0x000000ff05187812 */ /* 0x000fe200078ec0ff */
[----:B------:R-:W5:Y:S01]  /*20b0*/  LDG.E R52, desc[UR28][R52.64] ;  /* 0x0000001c34347981 */ /* 0x000f62000c1e1900 */
[----:B------:R-:W-:-:S02]  /*20c0*/  PRMT R39, R12, 0x7604, R5 ;  /* 0x000076040c277816 */ /* 0x000fc40000000005 */
[----:B------:R-:W-:Y:S01]  /*20d0*/  LOP3.LUT R5, R12, 0xff, RZ, 0xc0, !PT ;  /* 0x000000ff0c057812 */ /* 0x000fe200078ec0ff */
[----:B------:R-:W5:Y:S01]  /*20e0*/  LDG.E R54, desc[UR28][R54.64] ;  /* 0x0000001c36367981 */ /* 0x000f62000c1e1900 */
[----:B------:R-:W-:Y:S02]  /*20f0*/  F2FP.SATFINITE.E5M2.F32.PACK_AB_MERGE_C R29, RZ, R29, RZ ;  /* 0x0000001dff1d723e */ /* 0x000fe400048060ff */
[----:B------:R-:W-:Y:S01]  /*2100*/  F2FP.SATFINITE.E5M2.F32.PACK_AB_MERGE_C R12, RZ, R31, RZ ;  /* 0x0000001fff0c723e */ /* 0x000fe200048060ff */
[----:B------:R-:W5:Y:S01]  /*2110*/  LDG.E R58, desc[UR28][R58.64] ;  /* 0x0000001c3a3a7981 */ /* 0x000f62000c1e1900 */
[----:B------:R-:W-:Y:S02]  /*2120*/  F2FP.SATFINITE.E5M2.F32.PACK_AB_MERGE_C R23, RZ, R23, RZ ;  /* 0x00000017ff17723e */ /* 0x000fe400048060ff */
        /* <DEDUP_REMOVED lines=17> */
[----:B------:R-:W-:Y:S02]  /*2240*/  F2FP.SATFINITE.E5M2.F32.PACK_AB_MERGE_C R23, RZ, R23, RZ ;  /* 0x00000017ff17723e */ /* 0x000fe400048060ff */
[----:B------:R-:W-:Y:S01]  /*2250*/  F2FP.SATFINITE.E5M2.F32.PACK_AB_MERGE_C R12, RZ, R25, RZ ;  /* 0x00000019ff0c723e */ /* 0x000fe200048060ff */
        /* <DEDUP_REMOVED lines=19> */
[----:B------:R-:W-:Y:S01]  /*2390*/  F2FP.SATFINITE.E5M2.F32.PACK_AB_MERGE_C R12, RZ, R12, RZ ;  /* 0x0000000cff0c723e */ /* 0x000fe200048060ff */
        /* <DEDUP_REMOVED lines=16> */
[----:B------:R-:W-:Y:S02]  /*24a0*/  F2FP.SATFINITE.E5M2.F32.PACK_AB_MERGE_C R25, RZ, R20, RZ ;  /* 0x00000014ff19723e */ /* 0x000fe400048060ff */
[C---:B------:R-:W-:Y:S02]  /*24b0*/  LEA R20, P0, R27.reuse, UR15, 0x2 ;  /* 0x0000000f1b147c11 */ /* 0x040fe4000f8010ff */
[----:B------:R-:W2:Y:S02]  /*24c0*/  MUFU.EX2 R31, R31 ;  /* 0x0000001f001f7308 */ /* 0x000ea40000000800 */
[----:B------:R-:W-:Y:S02]  /*24d0*/  LEA.HI.X R21, R27, UR13, R34, 0x2, P0 ;  /* 0x0000000d1b157c11 */ /* 0x000fe400080f1422 */
[----:B------:R-:W-:-:S02]  /*24e0*/  LOP3.LUT R27, R25, 0xffff, RZ, 0xc0, !PT ;  /* 0x0000ffff191b7812 */ /* 0x000fc400078ec0ff */
[----:B------:R-:W-:Y:S02]  /*24f0*/  SHF.L.U32 R18, R23, 0x17, RZ ;  /* 0x0000001717127819 */ /* 0x000fe400000006ff */
[----:B------:R-:W-:Y:S01]  /*2500*/  FMNMX3 R23, |R26|, R19, |R28|, !PT ;  /* 0x000000131a177276 */ /* 0x000fe2000780061c */
[----:B------:R-:W-:Y:S01]  /*2510*/  IMAD.SHL.U32 R0, R27, 0x1000000, RZ ;  /* 0x010000001b007824 */ /* 0x000fe200078e00ff */
[----:B------:R-:W-:-:S04]  /*2520*/  F2FP.SATFINITE.E5M2.F32.PACK_AB_MERGE_C R19, RZ, R6, RZ ;  /* 0x00000006ff13723e */ /* 0x000fc800048060ff */
[----:B------:R-:W-:Y:S02]  /*2530*/  LOP3.LUT R65, R65, R0, RZ, 0xfc, !PT ;  /* 0x0000000041417212 */ /* 0x000fe400078efcff */
[C---:B------:R-:W-:Y:S01]  /*2540*/  PRMT R47, R19.reuse, 0x7604, R12 ;  /* 0x00007604132f7816 */ /* 0x040fe2000000000c */
[----:B--2---:R-:W-:Y:S01]  /*2550*/  FFMA R0, R18, R31, 1 ;  /* 0x3f80000012007423 */ /* 0x004fe2000000001f */
[----:B------:R-:W-:Y:S02]  /*2560*/  LOP3.LUT R6, R19, 0xffff, RZ, 0xc0, !PT ;  /* 0x0000ffff13067812 */ /* 0x000fe400078ec0ff */
[----:B------:R-:W1:Y:S01]  /*2570*/  LDC.64 R18, c[0x0][0x3b8] ;  /* 0x0000ee00ff127b82 */ /* 0x000e620000000a00 */
[----:B------:R-:W-:Y:S02]  /*2580*/  FMNMX3 R23, |R30|, R23, |R32|, !PT ;  /* 0x000000171e177276 */ /* 0x000fe40007800620 */
[----:B------:R-:W-:Y:S01]  /*2590*/  F2FP.SATFINITE.E5M2.F32.PACK_AB_MERGE_C R34, RZ, R29, RZ ;  /* 0x0000001dff22723e */ /* 0x000fe200048060ff */
        /* <DEDUP_REMOVED lines=68> */
[----:B-----5:R-:W-:Y:S05]  /*29e0*/  CALL.REL.NOINC `($__internal_187_$__cuda_sm20_rcp_rn_f32_slowpath) ;  /* 0x0000005c00807944 */ /* 0x020fea0003c00000 */
[----:B------:R-:W-:Y:S01]  /*29f0*/  IMAD.MOV.U32 R11, RZ, RZ, R0 ;  /* 0x000000ffff0b7224 */ /* 0x000fe200078e0000 */
[----:B------:R-:W-:Y:S06]  /*2a00*/  BRA `(.L_x_6502) ;  /* 0x0000000000107947 */ /* 0x000fec0003800000 */
.L_x_6501:
[----:B------:R-:W0:Y:S02]  /*2a10*/  MUFU.RCP R11, R0 ;  /* 0x00000000000b7308 */ /* 0x000e240000001000 */
[----:B0-----:R-:W-:-:S04]  /*2a20*/  FFMA R10, R0, R11, -1 ;  /* 0xbf800000000a7423 */ /* 0x001fc8000000000b */
[----:B------:R-:W-:-:S04]  /*2a30*/  FADD.FTZ R10, -R10, -RZ ;  /* 0x800000ff0a0a7221 */ /* 0x000fc80000010100 */
[----:B------:R-:W-:-:S07]  /*2a40*/  FFMA R11, R11, R10, R11 ;  /* 0x0000000a0b0b7223 */ /* 0x000fce000000000b */
.L_x_6502:
[----:B------:R-:W-:Y:S05]  /*2a50*/  BSYNC.RECONVERGENT B1 ;  /* 0x0000000000017941 */ /* 0x000fea0003800200 */
.L_x_6500:
        /* <DEDUP_REMOVED lines=29> */
[----:B------:R-:W-:Y:S05]  /*2c30*/  CALL.REL.NOINC `($__internal_187_$__cuda_sm20_rcp_rn_f32_slowpath) ;  /* 0x0000005800ec7944 */ /* 0x000fea0003c00000 */
[----:B------:R-:W-:Y:S05]  /*2c40*/  BRA `(.L_x_6505) ;  /* 0x0000000000107947 */ /* 0x000fea0003800000 */
.L_x_6504:
[----:B------:R-:W0:Y:S02]  /*2c50*/  MUFU.RCP R0, R51 ;  /* 0x0000003300007308 */ /* 0x000e240000001000 */
[----:B0-----:R-:W-:-:S04]  /*2c60*/  FFMA R10, R51, R0, -1 ;  /* 0xbf800000330a7423 */ /* 0x001fc80000000000 */
[----:B------:R-:W-:-:S04]  /*2c70*/  FADD.FTZ R11, -R10, -RZ ;  /* 0x800000ff0a0b7221 */ /* 0x000fc80000010100 */
[----:B------:R-:W-:-:S07]  /*2c80*/  FFMA R0, R0, R11, R0 ;  /* 0x0000000b00007223 */ /* 0x000fce0000000000 */
.L_x_6505:
[----:B------:R-:W-:Y:S05]  /*2c90*/  BSYNC.RECONVERGENT B1 ;  /* 0x0000000000017941 */ /* 0x000fea0003800200 */
.L_x_6503:
        /* <DEDUP_REMOVED lines=28> */
[----:B------:R-:W-:Y:S05]  /*2e60*/  CALL.REL.NOINC `($__internal_187_$__cuda_sm20_rcp_rn_f32_slowpath) ;  /* 0x0000005800607944 */ /* 0x000fea0003c00000 */
[----:B------:R-:W-:Y:S05]  /*2e70*/  BRA `(.L_x_6508) ;  /* 0x0000000000107947 */ /* 0x000fea0003800000 */
.L_x_6507:
[----:B------:R-:W0:Y:S02]  /*2e80*/  MUFU.RCP R0, R53 ;  /* 0x0000003500007308 */ /* 0x000e240000001000 */
[----:B0-----:R-:W-:-:S04]  /*2e90*/  FFMA R10, R53, R0, -1 ;  /* 0xbf800000350a7423 */ /* 0x001fc80000000000 */
[----:B------:R-:W-:-:S04]  /*2ea0*/  FADD.FTZ R11, -R10, -RZ ;  /* 0x800000ff0a0b7221 */ /* 0x000fc80000010100 */
[----:B------:R-:W-:-:S07]  /*2eb0*/  FFMA R0, R0, R11, R0 ;  /* 0x0000000b00007223 */ /* 0x000fce0000000000 */
.L_x_6508:
[----:B------:R-:W-:Y:S05]  /*2ec0*/  BSYNC.RECONVERGENT B1 ;  /* 0x0000000000017941 */ /* 0x000fea0003800200 */
.L_x_6506:
        /* <DEDUP_REMOVED lines=29> */
[----:B------:R-:W-:Y:S05]  /*30a0*/  CALL.REL.NOINC `($__internal_187_$__cuda_sm20_rcp_rn_f32_slowpath) ;  /* 0x0000005400d07944 */ /* 0x000fea0003c00000 */
[----:B------:R-:W-:Y:S05]  /*30b0*/  BRA `(.L_x_6511) ;  /* 0x0000000000107947 */ /* 0x000fea0003800000 */
.L_x_6510:
[----:B------:R-:W0:Y:S02]  /*30c0*/  MUFU.RCP R0, R53 ;  /* 0x0000003500007308 */ /* 0x000e240000001000 */
[----:B0-----:R-:W-:-:S04]  /*30d0*/  FFMA R10, R53, R0, -1 ;  /* 0xbf800000350a7423 */ /* 0x001fc80000000000 */
[----:B------:R-:W-:-:S04]  /*30e0*/  FADD.FTZ R11, -R10, -RZ ;  /* 0x800000ff0a0b7221 */ /* 0x000fc80000010100 */
[----:B------:R-:W-:-:S07]  /*30f0*/  FFMA R0, R0, R11, R0 ;  /* 0x0000000b00007223 */ /* 0x000fce0000000000 */
.L_x_6511:
[----:B------:R-:W-:Y:S05]  /*3100*/  BSYNC.RECONVERGENT B1 ;  /* 0x0000000000017941 */ /* 0x000fea0003800200 */
.L_x_6509:
        /* <DEDUP_REMOVED lines=28> */
[----:B------:R-:W-:Y:S05]  /*32d0*/  CALL.REL.NOINC `($__internal_187_$__cuda_sm20_rcp_rn_f32_slowpath) ;  /* 0x0000005400447944 */ /* 0x000fea0003c00000 */
[----:B------:R-:W-:Y:S05]  /*32e0*/  BRA `(.L_x_6514) ;  /* 0x0000000000107947 */ /* 0x000fea0003800000 */
.L_x_6513:
[----:B------:R-:W0:Y:S02]  /*32f0*/  MUFU.RCP R0, R53 ;  /* 0x0000003500007308 */ /* 0x000e240000001000 */
[----:B0-----:R-:W-:-:S04]  /*3300*/  FFMA R10, R53, R0, -1 ;  /* 0xbf800000350a7423 */ /* 0x001fc80000000000 */
[----:B------:R-:W-:-:S04]  /*3310*/  FADD.FTZ R11, -R10, -RZ ;  /* 0x800000ff0a0b7221 */ /* 0x000fc80000010100 */
[----:B------:R-:W-:-:S07]  /*3320*/  FFMA R0, R0, R11, R0 ;  /* 0x0000000b00007223 */ /* 0x000fce0000000000 */
.L_x_6514:
[----:B------:R-:W-:Y:S05]  /*3330*/  BSYNC.RECONVERGENT B1 ;  /* 0x0000000000017941 */ /* 0x000fea0003800200 */
.L_x_6512:
        /* <DEDUP_REMOVED lines=31> */
.L_x_6516:
[----:B------:R-:W0:Y:S02]  /*3530*/  MUFU.RCP R0, R57 ;  /* 0x0000003900007308 */ /* 0x000e240000001000 */
[----:B0-----:R-:W-:-:S04]  /*3540*/  FFMA R10, R57, R0, -1 ;  /* 0xbf800000390a7423 */ /* 0x001fc80000000000 */
[----:B------:R-:W-:-:S04]  /*3550*/  FADD.FTZ R11, -R10, -RZ ;  /* 0x800000ff0a0b7221 */ /* 0x000fc80000010100 */
[----:B------:R-:W-:-:S07]  /*3560*/  FFMA R0, R0, R11, R0 ;  /* 0x0000000b00007223 */ /* 0x000fce0000000000 */
.L_x_6517:
[----:B------:R-:W-:Y:S05]  /*3570*/  BSYNC.RECONVERGENT B1 ;  /* 0x0000000000017941 */ /* 0x000fea0003800200 */
.L_x_6515:
        /* <DEDUP_REMOVED lines=30> */
.L_x_6519:
[----:B------:R-:W0:Y:S02]  /*3760*/  MUFU.RCP R11, R10 ;  /* 0x0000000a000b7308 */ /* 0x000e240000001000 */
[----:B0-----:R-:W-:-:S04]  /*3770*/  FFMA R0, R10, R11, -1 ;  /* 0xbf8000000a007423 */ /* 0x001fc8000000000b */
[----:B------:R-:W-:-:S04]  /*3780*/  FADD.FTZ R0, -R0, -RZ ;  /* 0x800000ff00007221 */ /* 0x000fc80000010100 */
[----:B------:R-:W-:-:S07]  /*3790*/  FFMA R0, R11, R0, R11 ;  /* 0x000000000b007223 */ /* 0x000fce000000000b */
.L_x_6520:
[----:B------:R-:W-:Y:S05]  /*37a0*/  BSYNC.RECONVERGENT B1 ;  /* 0x0000000000017941 */ /* 0x000fea0003800200 */
.L_x_6518:
        /* <DEDUP_REMOVED lines=30> */
[----:B------:R-:W-:Y:S01]  /*3990*/  MOV R12, R0 ;  /* 0x00000000000c7202 */ /* 0x000fe20000000f00 */
[----:B------:R-:W-:Y:S06]  /*39a0*/  BRA `(.L_x_6523) ;  /* 0x0000000000107947 */ /* 0x000fec0003800000 */
.L_x_6522:
[----:B------:R-:W0:Y:S02]  /*39b0*/  MUFU.RCP R11, R10 ;  /* 0x0000000a000b7308 */ /* 0x000e240000001000 */
[----:B0-----:R-:W-:-:S04]  /*39c0*/  FFMA R0, R10, R11, -1 ;  /* 0xbf8000000a007423 */ /* 0x001fc8000000000b */
[----:B------:R-:W-:-:S04]  /*39d0*/  FADD.FTZ R0, -R0, -RZ ;  /* 0x800000ff00007221 */ /* 0x000fc80000010100 */
[----:B------:R-:W-:-:S07]  /*39e0*/  FFMA R12, R11, R0, R11 ;  /* 0x000000000b0c7223 */ /* 0x000fce000000000b */
.L_x_6523:
[----:B------:R-:W-:Y:S05]  /*39f0*/  BSYNC.RECONVERGENT B1 ;  /* 0x0000000000017941 */ /* 0x000fea0003800200 */
.L_x_6521:
        /* <DEDUP_REMOVED lines=14> */
[----:B------:R-:W-:Y:S01]  /*3ae0*/  F2FP.SATFINITE.E5M2.F32.PACK_AB_MERGE_C R46, RZ, R46, RZ ;  /* 0x0000002eff2e723e */ /* 0x000fe200048060ff */
[----:B------:R-:W-:Y:S01]  /*3af0*/  FMUL R22, R56, R7 ;  /* 0x0000000738167220 */ /* 0x000fe20000400000 */
[----:B------:R-:W-:Y:S01]  /*3b00*/  F2FP.SATFINITE.E5M2.F32.PACK_AB_MERGE_C R49, RZ, R49, RZ ;  /* 0x00000031ff31723e */ /* 0x000fe200048060ff */
[----:B------:R1:W5:Y:S01]  /*3b10*/  LDG.E R20, desc[UR28][R20.64] ;  /* 0x0000001c14147981 */ /* 0x000362000c1e1900 */
[----:B------:R-:W-:-:S02]  /*3b20*/  F2FP.SATFINITE.E5M2.F32.PACK_AB_MERGE_C R7, RZ, R12, RZ ;  /* 0x0000000cff07723e */ /* 0x000fc400048060ff */
        /* <DEDUP_REMOVED lines=11> */
[----:B------:R-:W-:Y:S01]  /*3be0*/  F2FP.SATFINITE.E5M2.F32.PACK_AB_MERGE_C R36, RZ, R36, RZ ;  /* 0x00000024ff24723e */ /* 0x000fe200048060ff */
[----:B-1----:R-:W-:Y:S01]  /*3bf0*/  FMUL R21, R50, UR6 ;  /* 0x0000000632157c20 */ /* 0x002fe20008400000 */
[----:B------:R-:W-:Y:S01]  /*3c00*/  LEA R10, P0, R41, UR22, 0x1 ;  /* 0x00000016290a7c11 */ /* 0x000fe2000f8008ff */
[----:B------:R1:W5:Y:S01]  /*3c10*/  LDG.E R30, desc[UR28][R30.64] ;  /* 0x0000001c1e1e7981 */ /* 0x000362000c1e1900 */
[----:B------:R-:W-:Y:S01]  /*3c20*/  F2FP.SATFINITE.E5M2.F32.PACK_AB_MERGE_C R13, RZ, R13, RZ ;  /* 0x0000000dff0d723e */ /* 0x000fe200048060ff */
[----:B---3--:R-:W-:Y:S01]  /*3c30*/  FMUL R25, R51, UR6 ;  /* 0x0000000633197c20 */ /* 0x008fe20008400000 */
[----:B------:R-:W-:Y:S01]  /*3c40*/  F2FP.SATFINITE.E5M2.F32.PACK_AB_MERGE_C R18, RZ, R18, RZ ;  /* 0x00000012ff12723e */ /* 0x000fe200048060ff */
[----:B------:R-:W-:Y:S01]  /*3c50*/  IMAD R27, R36, 0x100, R27 ;  /* 0x00000100241b7824 */ /* 0x000fe200078e021b */
[----:B0-----:R-:W-:Y:S01]  /*3c60*/  F2FP.SATFINITE.E5M2.F32.PACK_AB_MERGE_C R35, RZ, R53, RZ ;  /* 0x00000035ff23723e */ /* 0x001fe200048060ff */
[----:B------:R0:W5:Y:S01]  /*3c70*/  LDG.E R28, desc[UR28][R28.64] ;  /* 0x0000001c1c1c7981 */ /* 0x000162000c1e1900 */
[----:B------:R-:W-:Y:S01]  /*3c80*/  LEA.HI.X R11, R41, UR9, R37, 0x1, P0 ;  /* 0x00000009290b7c11 */ /* 0x000fe200080f0c25 */
[----:B------:R-:W-:Y:S01]  /*3c90*/  FMUL R37, R52, UR6 ;  /* 0x0000000634257c20 */ /* 0x000fe20008400000 */
[----:B------:R-:W-:Y:S01]  /*3ca0*/  F2FP.SATFINITE.E5M2.F32.PACK_AB_MERGE_C R21, RZ, R21, RZ ;  /* 0x00000015ff15723e */ /* 0x000fe200048060ff */
[----:B------:R3:W5:Y:S01]  /*3cb0*/  LDG.E R42, desc[UR28][R42.64] ;  /* 0x0000001c2a2a7981 */ /* 0x000762000c1e1900 */
[----:B-1----:R-:W-:-:S02]  /*3cc0*/  PRMT R31, R36, 0x7604, R49 ;  /* 0x00007604241f7816 */ /* 0x002fc40000000031 */
[----:B------:R-:W-:Y:S01]  /*3cd0*/  LOP3.LUT R36, R13, 0xff, RZ, 0xc0, !PT ;  /* 0x000000ff0d247812 */ /* 0x000fe200078ec0ff */
[----:B------:R1:W5:Y:S01]  /*3ce0*/  LDG.E R38, desc[UR28][R38.64] ;  /* 0x0000001c26267981 */ /* 0x000362000c1e1900 */
[C---:B------:R-:W-:Y:S02]  /*3cf0*/  PRMT R53, R18.reuse, 0x7604, R13 ;  /* 0x0000760412357816 */ /* 0x040fe4000000000d */
[----:B------:R-:W-:Y:S01]  /*3d00*/  SHF.L.U32 R13, R35, 0x10, RZ ;  /* 0x00000010230d7819 */ /* 0x000fe200000006ff */
[----:B------:R4:W5:Y:S01]  /*3d10*/  LDG.E R44, desc[UR28][R44.64] ;  /* 0x0000001c2c2c7981 */ /* 0x000962000c1e1900 */
[----:B------:R-:W-:Y:S01]  /*3d20*/  F2FP.SATFINITE.E5M2.F32.PACK_AB_MERGE_C R46, RZ, R25, RZ ;  /* 0x00000019ff2e723e */ /* 0x000fe200048060ff */
[----:B0-----:R-:W-:Y:S01]  /*3d30*/  IMAD R29, R21, 0x100, R36 ;  /* 0x00000100151d7824 */ /* 0x001fe200078e0224 */
[----:B------:R-:W-:Y:S02]  /*3d40*/  LOP3.LUT R25, R18, 0xff, RZ, 0xc0, !PT ;  /* 0x000000ff12197812 */ /* 0x000fe400078ec0ff */
[----:B------:R-:W-:-:S02]  /*3d50*/  LOP3.LUT R36, R13, 0xff0000, RZ, 0xc0, !PT ;  /* 0x00ff00000d247812 */ /* 0x000fc400078ec0ff */
[----:B------:R-:W-:Y:S01]  /*3d60*/  F2FP.SATFINITE.E5M2.F32.PACK_AB_MERGE_C R37, RZ, R37, RZ ;  /* 0x00000025ff25723e */ /* 0x000fe200048060ff */
        /* <DEDUP_REMOVED lines=11> */
[----:B------:R-:W-:Y:S02]  /*3e20*/  F2FP.SATFINITE.E5M2.F32.PACK_AB_MERGE_C R46, RZ, R19, RZ ;  /* 0x00000013ff2e723e */ /* 0x000fe400048060ff */
[----:B------:R-:W-:Y:S02]  /*3e30*/  F2FP.SATFINITE.E5M2.F32.PACK_AB_MERGE_C R48, RZ, R48, RZ ;  /* 0x00000030ff30723e */ /* 0x000fe400048060ff */
        /* <DEDUP_REMOVED lines=13> */
[----:B----4-:R-:W-:Y:S01]  /*3f10*/  F2FP.SATFINITE.E5M2.F32.PACK_AB_MERGE_C R45, RZ, R41, RZ ;  /* 0x00000029ff2d723e */ /* 0x010fe200048060ff */
        /* <DEDUP_REMOVED lines=9> */
[----:B------:R-:W-:Y:S02]  /*3fb0*/  F2FP.SATFINITE.E5M2.F32.PACK_AB_MERGE_C R15, RZ, R19, RZ ;  /* 0x00000013ff0f723e */ /* 0x000fe400048060ff */
[----:B------:R-:W-:Y:S01]  /*3fc0*/  FFMA R46, R13, -1.4426950216293334961, -R46 ;  /* 0xbfb8aa3b0d2e7823 */ /* 0x000fe2000000082e */
[----:B------:R-:W-:Y:S02]  /*3fd0*/  LOP3.LUT R36, R39, 0xffff, R18, 0xf8, !PT ;  /* 0x0000ffff27247812 */ /* 0x000fe400078ef812 */
[----:B------:R-:W-:Y:S01]  /*3fe0*/  IADD3.X R19, PT, PT, R3, UR19, RZ, P0, P1 ;  /* 0x0000001303137c10 */ /* 0x000fe200087e24ff */
[----:B------:R-:W-:Y:S01]  /*3ff0*/  FFMA R39, R13, -1.925963033500011079e-08, R46 ;  /* 0xb2a570600d277823 */ /* 0x000fe2000000002e */
[----:B------:R-:W-:Y:S02]  /*4000*/  LOP3.LUT R3, R15, 0xffff, RZ, 0xc0, !PT ;  /* 0x0000ffff0f037812 */ /* 0x000fe400078ec0ff */
[----:B------:R-:W-:-:S02]  /*4010*/  F2FP.SATFINITE.E5M2.F32.PACK_AB_MERGE_C R56, RZ, R41, RZ ;  /* 0x00000029ff38723e */ /* 0x000fc400048060ff */
        /* <DEDUP_REMOVED lines=15> */
[----:B------:R-:W-:Y:S01]  /*4110*/  F2FP.SATFINITE.E5M2.F32.PACK_AB_MERGE_C R40, RZ, R12, RZ ;  /* 0x0000000cff28723e */ /* 0x000fe200048060ff */
        /* <DEDUP_REMOVED lines=74> */
[----:B-----5:R-:W-:Y:S05]  /*45c0*/  CALL.REL.NOINC `($__internal_187_$__cuda_sm20_rcp_rn_f32_slowpath) ;  /* 0x0000004000887944 */ /* 0x020fea0003c00000 */
[----:B------:R-:W-:Y:S05]  /*45d0*/  BRA `(.L_x_6526) ;  /* 0x0000000000107947 */ /* 0x000fea0003800000 */
.L_x_6525:
[----:B------:R-:W0:Y:S02]  /*45e0*/  MUFU.RCP R11, R12 ;  /* 0x0000000c000b7308 */ /* 0x000e240000001000 */
[----:B0-----:R-:W-:-:S04]  /*45f0*/  FFMA R0, R12, R11, -1 ;  /* 0xbf8000000c007423 */ /* 0x001fc8000000000b */
[----:B------:R-:W-:-:S04]  /*4600*/  FADD.FTZ R0, -R0, -RZ ;  /* 0x800000ff00007221 */ /* 0x000fc80000010100 */
[----:B------:R-:W-:-:S07]  /*4610*/  FFMA R0, R11, R0, R11 ;  /* 0x000000000b007223 */ /* 0x000fce000000000b */
.L_x_6526:
[----:B------:R-:W-:Y:S05]  /*4620*/  BSYNC.RECONVERGENT B1 ;  /* 0x0000000000017941 */ /* 0x000fea0003800200 */
.L_x_6524:
        /* <DEDUP_REMOVED lines=29> */
[----:B------:R-:W-:Y:S05]  /*4800*/  CALL.REL.NOINC `($__internal_187_$__cuda_sm20_rcp_rn_f32_slowpath) ;  /* 0x0000003c00f87944 */ /* 0x000fea0003c00000 */
[----:B------:R-:W-:Y:S05]  /*4810*/  BRA `(.L_x_6529) ;  /* 0x0000000000107947 */ /* 0x000fea0003800000 */
.L_x_6528:
[----:B------:R-:W0:Y:S02]  /*4820*/  MUFU.RCP R11, R10 ;  /* 0x0000000a000b7308 */ /* 0x000e240000001000 */
[----:B0-----:R-:W-:-:S04]  /*4830*/  FFMA R0, R10, R11, -1 ;  /* 0xbf8000000a007423 */ /* 0x001fc8000000000b */
[----:B------:R-:W-:-:S04]  /*4840*/  FADD.FTZ R0, -R0, -RZ ;  /* 0x800000ff00007221 */ /* 0x000fc80000010100 */
[----:B------:R-:W-:-:S07]  /*4850*/  FFMA R0, R11, R0, R11 ;  /* 0x000000000b007223 */ /* 0x000fce000000000b */
.L_x_6529:
[----:B------:R-:W-:Y:S05]  /*4860*/  BSYNC.RECONVERGENT B1 ;  /* 0x0000000000017941 */ /* 0x000fea0003800200 */
.L_x_6527:
        /* <DEDUP_REMOVED lines=30> */
.L_x_6531:
[----:B------:R-:W0:Y:S02]  /*4a50*/  MUFU.RCP R11, R10 ;  /* 0x0000000a000b7308 */ /* 0x000e240000001000 */
[----:B0-----:R-:W-:-:S04]  /*4a60*/  FFMA R0, R10, R11, -1 ;  /* 0xbf8000000a007423 */ /* 0x001fc8000000000b */
[----:B------:R-:W-:-:S04]  /*4a70*/  FADD.FTZ R0, -R0, -RZ ;  /* 0x800000ff00007221 */ /* 0x000fc80000010100 */
[----:B------:R-:W-:-:S07]  /*4a80*/  FFMA R0, R11, R0, R11 ;  /* 0x000000000b007223 */ /* 0x000fce000000000b */
.L_x_6532:
[----:B------:R-:W-:Y:S05]  /*4a90*/  BSYNC.RECONVERGENT B1 ;  /* 0x0000000000017941 */ /* 0x000fea0003800200 */
.L_x_6530:
        /* <DEDUP_REMOVED lines=29> */
[----:B------:R-:W-:Y:S05]  /*4c70*/  CALL.REL.NOINC `($__internal_187_$__cuda_sm20_rcp_rn_f32_slowpath) ;  /* 0x0000003800dc7944 */ /* 0x000fea0003c00000 */
[----:B------:R-:W-:Y:S05]  /*4c80*/  BRA `(.L_x_6535) ;  /* 0x0000000000107947 */ /* 0x000fea0003800000 */
.L_x_6534:
[----:B------:R-:W0:Y:S02]  /*4c90*/  MUFU.RCP R11, R10 ;  /* 0x0000000a000b7308 */ /* 0x000e240000001000 */
[----:B0-----:R-:W-:-:S04]  /*4ca0*/  FFMA R0, R10, R11, -1 ;  /* 0xbf8000000a007423 */ /* 0x001fc8000000000b */
[----:B------:R-:W-:-:S04]  /*4cb0*/  FADD.FTZ R0, -R0, -RZ ;  /* 0x800000ff00007221 */ /* 0x000fc80000010100 */
[----:B------:R-:W-:-:S07]  /*4cc0*/  FFMA R0, R11, R0, R11 ;  /* 0x000000000b007223 */ /* 0x000fce000000000b */
.L_x_6535:
[----:B------:R-:W-:Y:S05]  /*4cd0*/  BSYNC.RECONVERGENT B1 ;  /* 0x0000000000017941 */ /* 0x000fea0003800200 */
.L_x_6533:
        /* <DEDUP_REMOVED lines=30> */
.L_x_6537:
[----:B------:R-:W0:Y:S02]  /*4ec0*/  MUFU.RCP R11, R10 ;  /* 0x0000000a000b7308 */ /* 0x000e240000001000 */
[----:B0-----:R-:W-:-:S04]  /*4ed0*/  FFMA R0, R10, R11, -1 ;  /* 0xbf8000000a007423 */ /* 0x001fc8000000000b */
[----:B------:R-:W-:-:S04]  /*4ee0*/  FADD.FTZ R0, -R0, -RZ ;  /* 0x800000ff00007221 */ /* 0x000fc80000010100 */
[----:B------:R-:W-:-:S07]  /*4ef0*/  FFMA R0, R11, R0, R11 ;  /* 0x000000000b007223 */ /* 0x000fce000000000b */
.L_x_6538:
[----:B------:R-:W-:Y:S05]  /*4f00*/  BSYNC.RECONVERGENT B1 ;  /* 0x0000000000017941 */ /* 0x000fea0003800200 */
.L_x_6536:
        /* <DEDUP_REMOVED lines=30> */
[----:B------:R-:W-:Y:S01]  /*50f0*/  IMAD.MOV.U32 R12, RZ, RZ, R0 ;  /* 0x000000ffff0c7224 */ /* 0x000fe200078e0000 */
[----:B------:R-:W-:Y:S06]  /*5100*/  BRA `(.L_x_6541) ;  /* 0x0000000000107947 */ /* 0x000fec0003800000 */
.L_x_6540:
[----:B------:R-:W0:Y:S02]  /*5110*/  MUFU.RCP R11, R10 ;  /* 0x0000000a000b7308 */ /* 0x000e240000001000 */
[----:B0-----:R-:W-:-:S04]  /*5120*/  FFMA R0, R10, R11, -1 ;  /* 0xbf8000000a007423 */ /* 0x001fc8000000000b */
[----:B------:R-:W-:-:S04]  /*5130*/  FADD.FTZ R0, -R0, -RZ ;  /* 0x800000ff00007221 */ /* 0x000fc80000010100 */
[----:B------:R-:W-:-:S07]  /*5140*/  FFMA R12, R11, R0, R11 ;  /* 0x000000000b0c7223 */ /* 0x000fce000000000b */
.L_x_6541:
[----:B------:R-:W-:Y:S05]  /*5150*/  BSYNC.RECONVERGENT B1 ;  /* 0x0000000000017941 */ /* 0x000fea0003800200 */
.L_x_6539:
        /* <DEDUP_REMOVED lines=27> */
[----:B------:R-:W-:Y:S05]  /*5310*/  CALL.REL.NOINC `($__internal_187_$__cuda_sm20_rcp_rn_f32_slowpath) ;  /* 0x0000003400347944 */ /* 0x000fea0003c00000 */
[----:B------:R-:W-:Y:S01]  /*5320*/  IMAD.MOV.U32 R11, RZ, RZ, R0 ;  /* 0x000000ffff0b7224 */ /* 0x000fe200078e0000 */
[----:B------:R-:W-:Y:S06]  /*5330*/  BRA `(.L_x_6544) ;  /* 0x0000000000107947 */ /* 0x000fec0003800000 */
.L_x_6543:
[----:B------:R-:W0:Y:S02]  /*5340*/  MUFU.RCP R11, R0 ;  /* 0x00000000000b7308 */ /* 0x000e240000001000 */
[----:B0-----:R-:W-:-:S04]  /*5350*/  FFMA R10, R0, R11, -1 ;  /* 0xbf800000000a7423 */ /* 0x001fc8000000000b */
[----:B------:R-:W-:-:S04]  /*5360*/  FADD.FTZ R10, -R10, -RZ ;  /* 0x800000ff0a0a7221 */ /* 0x000fc80000010100 */
[----:B------:R-:W-:-:S07]  /*5370*/  FFMA R11, R11, R10, R11 ;  /* 0x0000000a0b0b7223 */ /* 0x000fce000000000b */
.L_x_6544:
[----:B------:R-:W-:Y:S05]  /*5380*/  BSYNC.RECONVERGENT B1 ;  /* 0x0000000000017941 */ /* 0x000fea0003800200 */
.L_x_6542:
        /* <DEDUP_REMOVED lines=28> */
[----:B------:R-:W-:Y:S05]  /*5550*/  CALL.REL.NOINC `($__internal_187_$__cuda_sm20_rcp_rn_f32_slowpath) ;  /* 0x0000003000a47944 */ /* 0x000fea0003c00000 */
[----:B------:R-:W-:Y:S05]  /*5560*/  BRA `(.L_x_6547) ;  /* 0x0000000000107947 */ /* 0x000fea0003800000 */
.L_x_6546:
[----:B------:R-:W0:Y:S02]  /*5570*/  MUFU.RCP R11, R0 ;  /* 0x00000000000b7308 */ /* 0x000e240000001000 */
[----:B0-----:R-:W-:-:S04]  /*5580*/  FFMA R10, R0, R11, -1 ;  /* 0xbf800000000a7423 */ /* 0x001fc8000000000b */
[----:B------:R-:W-:-:S04]  /*5590*/  FADD.FTZ R10, -R10, -RZ ;  /* 0x800000ff0a0a7221 */ /* 0x000fc80000010100 */
[----:B------:R-:W-:-:S07]  /*55a0*/  FFMA R0, R11, R10, R11 ;  /* 0x0000000a0b007223 */ /* 0x000fce000000000b */
.L_x_6547:
[----:B------:R-:W-:Y:S05]  /*55b0*/  BSYNC.RECONVERGENT B1 ;  /* 0x0000000000017941 */ /* 0x000fea0003800200 */
.L_x_6545:
        /* <DEDUP_REMOVED lines=10> */
[----:B------:R-:W-:Y:S01]  /*5660*/  F2FP.SATFINITE.E5M2.F32.PACK_AB_MERGE_C R13, RZ, R13, RZ ;  /* 0x0000000dff0d723e */ /* 0x000fe200048060ff */
[----:B------:R1:W5:Y:S01]  /*5670*/  LDG.E R40, desc[UR28][R40.64] ;  /* 0x0000001c28287981 */ /* 0x000362000c1e1900 */
[----:B------:R-:W-:Y:S01]  /*5680*/  F2FP.SATFINITE.E5M2.F32.PACK_AB_MERGE_C R20, RZ, R20, RZ ;  /* 0x00000014ff14723e */ /* 0x000fe200048060ff */
        /* <DEDUP_REMOVED lines=10> */
[----:B------:R-:W-:Y:S02]  /*5730*/  F2FP.SATFINITE.E5M2.F32.PACK_AB_MERGE_C R28, RZ, R28, RZ ;  /* 0x0000001cff1c723e */ /* 0x000fe400048060ff */
[----:B------:R-:W-:Y:S01]  /*5740*/  F2FP.SATFINITE.E5M2.F32.PACK_AB_MERGE_C R15, RZ, R0, RZ ;  /* 0x00000000ff0f723e */ /* 0x000fe200048060ff */
        /* <DEDUP_REMOVED lines=14> */
[----:B------:R-:W-:Y:S01]  /*5830*/  F2FP.SATFINITE.E5M2.F32.PACK_AB_MERGE_C R0, RZ, R0, RZ ;  /* 0x00000000ff00723e */ /* 0x000fe200048060ff */
[----:B------:R-:W-:Y:S01]  /*5840*/  IMAD.MOV.U32 R38, RZ, RZ, 0x437c0000 ;  /* 0x437c0000ff267424 */ /* 0x000fe200078e00ff */
[----:B------:R-:W-:Y:S01]  /*5850*/  F2FP.SATFINITE.E5M2.F32.PACK_AB_MERGE_C R15, RZ, R15, RZ ;  /* 0x0000000fff0f723e */ /* 0x000fe200048060ff */
[----:B-1----:R-:W-:Y:S01]  /*5860*/  FMUL R49, R32, UR6 ;  /* 0x0000000620317c20 */ /* 0x002fe20008400000 */
[----:B------:R-:W-:Y:S01]  /*5870*/  F2FP.SATFINITE.E5M2.F32.PACK_AB_MERGE_C R35, RZ, R29, RZ ;  /* 0x0000001dff23723e */ /* 0x000fe200048060ff */
[----:B------:R1:W5:Y:S01]  /*5880*/  LDG.E R52, desc[UR28][R52.64] ;  /* 0x0000001c34347981 */ /* 0x000362000c1e1900 */
[----:B------:R-:W-:-:S02]  /*5890*/  LOP3.LUT R32, R0, 0xff, RZ, 0xc0, !PT ;  /* 0x000000ff00207812 */ /* 0x000fc400078ec0ff */
[C---:B----4-:R-:W-:Y:S01]  /*58a0*/  PRMT R37, R15.reuse, 0x7604, R0 ;  /* 0x000076040f257816 */ /* 0x050fe20000000000 */
[----:B------:R1:W5:Y:S01]  /*58b0*/  LDG.E R56, desc[UR28][R56.64] ;  /* 0x0000001c38387981 */ /* 0x000362000c1e1900 */
[----:B------:R-:W-:Y:S02]  /*58c0*/  LOP3.LUT R15, R15, 0xff, RZ, 0xc0, !PT ;  /* 0x000000ff0f0f7812 */ /* 0x000fe400078ec0ff */
[----:B------:R-:W-:Y:S01]  /*58d0*/  F2FP.SATFINITE.E5M2.F32.PACK_AB_MERGE_C R49, RZ, R49, RZ ;  /* 0x00000031ff31723e */ /* 0x000fe200048060ff */
[----:B------:R-:W-:Y:S02]  /*58e0*/  IMAD R29, R35, 0x100, R32 ;  /* 0x00000100231d7824 */ /* 0x000fe400078e0220 */
[----:B------:R-:W-:Y:S01]  /*58f0*/  FMUL R32, R26, UR6 ;  /* 0x000000061a207c20 */ /* 0x000fe20008400000 */
[----:B------:R1:W5:Y:S04]  /*5900*/  LDG.E R54, desc[UR28][R54.64] ;  /* 0x0000001c36367981 */ /* 0x000368000c1e1900 */
[----:B------:R-:W-:Y:S01]  /*5910*/  F2FP.SATFINITE.E5M2.F32.PACK_AB_MERGE_C R32, RZ, R32, RZ ;  /* 0x00000020ff20723e */ /* 0x000fe200048060ff */
[----:B------:R1:W5:Y:S04]  /*5920*/  LDG.E R58, desc[UR28][R58.64] ;  /* 0x0000001c3a3a7981 */ /* 0x000368000c1e1900 */
[----:B------:R4:W-:Y:S01]  /*5930*/  STG.E.U16 desc[UR28][R10.64], R41 ;  /* 0x000000290a007986 */ /* 0x0009e2000c10151c */
[----:B------:R-:W-:-:S05]  /*5940*/  FMUL R42, R23, UR6 ;  /* 0x00000006172a7c20 */ /* 0x000fca0008400000 */
[----:B------:R-:W-:Y:S01]  /*5950*/  F2FP.SATFINITE.E5M2.F32.PACK_AB_MERGE_C R42, RZ, R42, RZ ;  /* 0x0000002aff2a723e */ /* 0x000fe200048060ff */
[----:B----4-:R-:W-:-:S05]  /*5960*/  FMUL R41, R62, UR6 ;  /* 0x000000063e297c20 */ /* 0x010fca0008400000 */
[----:B------:R-:W-:Y:S01]  /*5970*/  F2FP.SATFINITE.E5M2.F32.PACK_AB_MERGE_C R41, RZ, R41, RZ ;  /* 0x00000029ff29723e */ /* 0x000fe200048060ff */
[----:B------:R-:W-:Y:S01]  /*5980*/  BSSY.RECONVERGENT B1, `(.L_x_6548) ;  /* 0x000005b000017945 */ /* 0x000fe20003800200 */
[----:B--2---:R-:W-:-:S05]  /*5990*/  SHF.L.U32 R6, R22, 0x10, RZ ;  /* 0x0000001016067819 */ /* 0x004fca00000006ff */
[----:B------:R-:W-:Y:S01]  /*59a0*/  FFMA.SAT R13, R6, -R31, 0.5 ;  /* 0x3f000000060d7423 */ /* 0x000fe2000000281f */
[----:B------:R-:W-:-:S03]  /*59b0*/  FMUL R31, R30, UR6 ;  /* 0x000000061e1f7c20 */ /* 0x000fc60008400000 */
[----:B------:R-:W-:Y:S02]  /*59c0*/  FFMA.RM R13, R13, R38, 12582913 ;  /* 0x4b4000010d0d7423 */ /* 0x000fe40000004026 */
[----:B------:R-:W-:Y:S01]  /*59d0*/  F2FP.SATFINITE.E5M2.F32.PACK_AB_MERGE_C R38, RZ, R31, RZ ;  /* 0x0000001fff26723e */ /* 0x000fe200048060ff */
[----:B------:R-:W-:-:S03]  /*59e0*/  IMAD.U32 R31, R44, 0x10000, RZ ;  /* 0x000100002c1f7824 */ /* 0x000fc600078e00ff */
[C---:B------:R-:W-:Y:S02]  /*59f0*/  PRMT R35, R38.reuse, 0x7604, R35 ;  /* 0x0000760426237816 */ /* 0x040fe40000000023 */
[----:B------:R-:W-:Y:S01]  /*5a00*/  LEA R0, R38, R15, 0x8 ;  /* 0x0000000f26007211 */ /* 0x000fe200078e40ff */
[----:B------:R-:W-:Y:S01]  /*5a10*/  FMUL R38, R60, UR6 ;  /* 0x000000063c267c20 */ /* 0x000fe20008400000 */
[----:B------:R-:W-:Y:S01]  /*5a20*/  SHF.L.U32 R15, R49, 0x10, RZ ;  /* 0x00000010310f7819 */ /* 0x000fe200000006ff */
[----:B------:R-:W-:-:S03]  /*5a30*/  FMUL R31, R12, R31 ;  /* 0x0000001f0c1f7220 */ /* 0x000fc60000400000 */
[----:B------:R-:W-:Y:S02]  /*5a40*/  LOP3.LUT R26, R15, 0xff0000, RZ, 0xc0, !PT ;  /* 0x00ff00000f1a7812 */ /* 0x000fe400078ec0ff */
[----:B------:R-:W-:Y:S02]  /*5a50*/  F2FP.SATFINITE.E5M2.F32.PACK_AB_MERGE_C R15, RZ, R38, RZ ;  /* 0x00000026ff0f723e */ /* 0x000fe400048060ff */
        /* <DEDUP_REMOVED lines=22> */
[----:B------:R-:W-:Y:S02]  /*5bc0*/  F2FP.SATFINITE.E5M2.F32.PACK_AB_MERGE_C R63, RZ, R63, RZ ;  /* 0x0000003fff3f723e */ /* 0x000fe400048060ff */
[----:B------:R-:W-:Y:S02]  /*5bd0*/  IADD3 R10, P0, PT, R28, UR12, RZ ;  /* 0x0000000c1c0a7c10 */ /* 0x000fe4000ff1e0ff */
[----:B------:R-:W-:Y:S02]  /*5be0*/  F2FP.SATFINITE.E5M2.F32.PACK_AB_MERGE_C R32, RZ, R32, RZ ;  /* 0x00000020ff20723e */ /* 0x000fe400048060ff */
        /* <DEDUP_REMOVED lines=11> */
[----:B------:R-:W-:-:S03]  /*5ca0*/  F2FP.SATFINITE.E5M2.F32.PACK_AB_MERGE_C R38, RZ, R38, RZ ;  /* 0x00000026ff26723e */ /* 0x000fc600048060ff */
        /* <DEDUP_REMOVED lines=34> */
[----:B-----5:R-:W-:Y:S05]  /*5ed0*/  CALL.REL.NOINC `($__internal_187_$__cuda_sm20_rcp_rn_f32_slowpath) ;  /* 0x0000002800447944 */ /* 0x020fea0003c00000 */
[----:B------:R-:W-:Y:S05]  /*5ee0*/  BRA `(.L_x_6550) ;  /* 0x0000000000107947 */ /* 0x000fea0003800000 */
.L_x_6549:
[----:B------:R-:W0:Y:S02]  /*5ef0*/  MUFU.RCP R11, R24 ;  /* 0x00000018000b7308 */ /* 0x000e240000001000 */
[----:B0-----:R-:W-:-:S04]  /*5f00*/  FFMA R0, R24, R11, -1 ;  /* 0xbf80000018007423 */ /* 0x001fc8000000000b */
[----:B------:R-:W-:-:S04]  /*5f10*/  FADD.FTZ R0, -R0, -RZ ;  /* 0x800000ff00007221 */ /* 0x000fc80000010100 */
[----:B------:R-:W-:-:S07]  /*5f20*/  FFMA R0, R11, R0, R11 ;  /* 0x000000000b007223 */ /* 0x000fce000000000b */
.L_x_6550:
[----:B------:R-:W-:Y:S05]  /*5f30*/  BSYNC.RECONVERGENT B1 ;  /* 0x0000000000017941 */ /* 0x000fea0003800200 */
.L_x_6548:
        /* <DEDUP_REMOVED lines=31> */
.L_x_6552:
[----:B------:R-:W0:Y:S02]  /*6130*/  MUFU.RCP R0, R35 ;  /* 0x0000002300007308 */ /* 0x000e240000001000 */
[----:B0-----:R-:W-:-:S04]  /*6140*/  FFMA R10, R35, R0, -1 ;  /* 0xbf800000230a7423 */ /* 0x001fc80000000000 */
[----:B------:R-:W-:-:S04]  /*6150*/  FADD.FTZ R11, -R10, -RZ ;  /* 0x800000ff0a0b7221 */ /* 0x000fc80000010100 */
[----:B------:R-:W-:-:S07]  /*6160*/  FFMA R0, R0, R11, R0 ;  /* 0x0000000b00007223 */ /* 0x000fce0000000000 */
.L_x_6553:
[----:B------:R-:W-:Y:S05]  /*6170*/  BSYNC.RECONVERGENT B1 ;  /* 0x0000000000017941 */ /* 0x000fea0003800200 */
.L_x_6551:
        /* <DEDUP_REMOVED lines=30> */
.L_x_6555:
[----:B------:R-:W0:Y:S02]  /*6360*/  MUFU.RCP R0, R29 ;  /* 0x0000001d00007308 */ /* 0x000e240000001000 */
[----:B0-----:R-:W-:-:S04]  /*6370*/  FFMA R10, R29, R0, -1 ;  /* 0xbf8000001d0a7423 */ /* 0x001fc80000000000 */
[----:B------:R-:W-:-:S04]  /*6380*/  FADD.FTZ R11, -R10, -RZ ;  /* 0x800000ff0a0b7221 */ /* 0x000fc80000010100 */
[----:B------:R-:W-:-:S07]  /*6390*/  FFMA R0, R0, R11, R0 ;  /* 0x0000000b00007223 */ /* 0x000fce0000000000 */
.L_x_6556:
[----:B------:R-:W-:Y:S05]  /*63a0*/  BSYNC.RECONVERGENT B1 ;  /* 0x0000000000017941 */ /* 0x000fea0003800200 */
.L_x_6554:
        /* <DEDUP_REMOVED lines=31> */
.L_x_6558:
[----:B------:R-:W0:Y:S02]  /*65a0*/  MUFU.RCP R0, R31 ;  /* 0x0000001f00007308 */ /* 0x000e240000001000 */
[----:B0-----:R-:W-:-:S04]  /*65b0*/  FFMA R10, R31, R0, -1 ;  /* 0xbf8000001f0a7423 */ /* 0x001fc80000000000 */
[----:B------:R-:W-:-:S04]  /*65c0*/  FADD.FTZ R11, -R10, -RZ ;  /* 0x800000ff0a0b7221 */ /* 0x000fc80000010100 */
[----:B------:R-:W-:-:S07]  /*65d0*/  FFMA R0, R0, R11, R0 ;  /* 0x0000000b00007223 */ /* 0x000fce0000000000 */
.L_x_6559:
[----:B------:R-:W-:Y:S05]  /*65e0*/  BSYNC.RECONVERGENT B1 ;  /* 0x0000000000017941 */ /* 0x000fea0003800200 */
.L_x_6557:
        /* <DEDUP_REMOVED lines=30> */
.L_x_6561:
[----:B------:R-:W0:Y:S02]  /*67d0*/  MUFU.RCP R0, R35 ;  /* 0x0000002300007308 */ /* 0x000e240000001000 */
[----:B0-----:R-:W-:-:S04]  /*67e0*/  FFMA R10, R35, R0, -1 ;  /* 0xbf800000230a7423 */ /* 0x001fc80000000000 */
[----:B------:R-:W-:-:S04]  /*67f0*/  FADD.FTZ R11, -R10, -RZ ;  /* 0x800000ff0a0b7221 */ /* 0x000fc80000010100 */
[----:B------:R-:W-:-:S07]  /*6800*/  FFMA R0, R0, R11, R0 ;  /* 0x0000000b00007223 */ /* 0x000fce0000000000 */
.L_x_6562:
[----:B------:R-:W-:Y:S05]  /*6810*/  BSYNC.RECONVERGENT B1 ;  /* 0x0000000000017941 */ /* 0x000fea0003800200 */
.L_x_6560:
        /* <DEDUP_REMOVED lines=31> */
.L_x_6564:
[----:B------:R-:W0:Y:S02]  /*6a10*/  MUFU.RCP R0, R35 ;  /* 0x0000002300007308 */ /* 0x000e240000001000 */
[----:B0-----:R-:W-:-:S04]  /*6a20*/  FFMA R10, R35, R0, -1 ;  /* 0xbf800000230a7423 */ /* 0x001fc80000000000 */
[----:B------:R-:W-:-:S04]  /*6a30*/  FADD.FTZ R11, -R10, -RZ ;  /* 0x800000ff0a0b7221 */ /* 0x000fc80000010100 */
[----:B------:R-:W-:-:S07]  /*6a40*/  FFMA R0, R0, R11, R0 ;  /* 0x0000000b00007223 */ /* 0x000fce0000000000 */
.L_x_6565:
[----:B------:R-:W-:Y:S05]  /*6a50*/  BSYNC.RECONVERGENT B1 ;  /* 0x0000000000017941 */ /* 0x000fea0003800200 */
.L_x_6563:
        /* <DEDUP_REMOVED lines=30> */
.L_x_6567:
[----:B------:R-:W0:Y:S02]  /*6c40*/  MUFU.RCP R0, R35 ;  /* 0x0000002300007308 */ /* 0x000e240000001000 */
[----:B0-----:R-:W-:-:S04]  /*6c50*/  FFMA R10, R35, R0, -1 ;  /* 0xbf800000230a7423 */ /* 0x001fc80000000000 */
[----:B------:R-:W-:-:S04]  /*6c60*/  FADD.FTZ R11, -R10, -RZ ;  /* 0x800000ff0a0b7221 */ /* 0x000fc80000010100 */
[----:B------:R-:W-:-:S07]  /*6c70*/  FFMA R0, R0, R11, R0 ;  /* 0x0000000b00007223 */ /* 0x000fce0000000000 */
.L_x_6568:
[----:B------:R-:W-:Y:S05]  /*6c80*/  BSYNC.RECONVERGENT B1 ;  /* 0x0000000000017941 */ /* 0x000fea0003800200 */
.L_x_6566:
        /* <DEDUP_REMOVED lines=34> */
.L_x_6570:
[----:B------:R-:W0:Y:S02]  /*6eb0*/  MUFU.RCP R0, R41 ;  /* 0x0000002900007308 */ /* 0x000e240000001000 */
[----:B0-----:R-:W-:-:S04]  /*6ec0*/  FFMA R10, R41, R0, -1 ;  /* 0xbf800000290a7423 */ /* 0x001fc80000000000 */
[----:B------:R-:W-:-:S04]  /*6ed0*/  FADD.FTZ R11, -R10, -RZ ;  /* 0x800000ff0a0b7221 */ /* 0x000fc80000010100 */
[----:B------:R-:W-:-:S07]  /*6ee0*/  FFMA R0, R0, R11, R0 ;  /* 0x0000000b00007223 */ /* 0x000fce0000000000 */
.L_x_6571:
[----:B------:R-:W-:Y:S05]  /*6ef0*/  BSYNC.RECONVERGENT B1 ;  /* 0x0000000000017941 */ /* 0x000fea0003800200 */
.L_x_6569:
[----:B------:R-:W-:Y:S01]  /*6f00*/  FMUL R11, R6, UR6 ;  /* 0x00000006060b7c20 */ /* 0x000fe20008400000 */
[----:B------:R-:W-:Y:S01]  /*6f10*/  FADD R17, -R0, 1 ;  /* 0x3f80000000117421 */ /* 0x000fe20000000100 */
[----:B------:R-:W-:Y:S01]  /*6f20*/  FMUL R44, R23, UR6 ;  /* 0x00000006172c7c20 */ /* 0x000fe20008400000 */
[----:B------:R-:W-:Y:S01]  /*6f30*/  LEA R10, P0, R33, UR22, 0x1 ;  /* 0x00000016210a7c11 */ /* 0x000fe2000f8008ff */
[----:B------:R-:W-:Y:S02]  /*6f40*/  IMAD.U32 R54, R54, 0x10000, RZ ;  /* 0x0001000036367824 */ /* 0x000fe400078e00ff */
[-C--:B------:R-:W-:Y:S01]  /*6f50*/  FMUL R17, R17, R0.reuse ;  /* 0x0000000011117220 */ /* 0x080fe20000400000 */
[----:B------:R-:W-:Y:S01]  /*6f60*/  F2FP.SATFINITE.E5M2.F32.PACK_AB_MERGE_C R37, RZ, R11, RZ ;  /* 0x0000000bff25723e */ /* 0x000fe200048060ff */
[----:B------:R-:W-:Y:S01]  /*6f70*/  FMUL R45, R28, UR6 ;  /* 0x000000061c2d7c20 */ /* 0x000fe20008400000 */
[----:B------:R-:W-:Y:S01]  /*6f80*/  LEA.HI.X R11, R33, UR9, R39, 0x1, P0 ;  /* 0x00000009210b7c11 */ /* 0x000fe200080f0c27 */
[C---:B------:R-:W-:Y:S01]  /*6f90*/  FMUL R33, R36.reuse, R0 ;  /* 0x0000000024217220 */ /* 0x040fe20000400000 */
[----:B------:R-:W-:Y:S01]  /*6fa0*/  F2FP.SATFINITE.E5M2.F32.PACK_AB_MERGE_C R44, RZ, R44, RZ ;  /* 0x0000002cff2c723e */ /* 0x000fe200048060ff */
        /* <DEDUP_REMOVED lines=9> */
[----:B------:R-:W-:Y:S01]  /*7040*/  F2FP.SATFINITE.E5M2.F32.PACK_AB_MERGE_C R38, RZ, R8, RZ ;  /* 0x00000008ff26723e */ /* 0x000fe200048060ff */
[----:B------:R-:W-:Y:S01]  /*7050*/  FMUL R48, R35, UR6 ;  /* 0x0000000623307c20 */ /* 0x000fe20008400000 */
[----:B------:R-:W-:Y:S01]  /*7060*/  LOP3.LUT R17, R37, 0xff, RZ, 0xc0, !PT ;  /* 0x000000ff25117812 */ /* 0x000fe200078ec0ff */
[----:B------:R-:W-:Y:S01]  /*7070*/  IMAD.IADD R8, R2, 0x1, R33 ;  /* 0x0000000102087824 */ /* 0x000fe200078e0221 */
[----:B------:R-:W-:Y:S01]  /*7080*/  F2FP.SATFINITE.E5M2.F32.PACK_AB_MERGE_C R45, RZ, R45, RZ ;  /* 0x0000002dff2d723e */ /* 0x000fe200048060ff */
[----:B------:R-:W1:Y:S01]  /*7090*/  LDCU.64 UR16, c[0x0][0x3b8] ;  /* 0x00007700ff1077ac */ /* 0x000e620008000a00 */
[----:B------:R-:W-:Y:S01]  /*70a0*/  F2FP.SATFINITE.E5M2.F32.PACK_AB_MERGE_C R48, RZ, R48, RZ ;  /* 0x00000030ff30723e */ /* 0x000fe200048060ff */
[----:B------:R-:W-:Y:S01]  /*70b0*/  IMAD R33, R38, 0x100, R17 ;  /* 0x0000010026217824 */ /* 0x000fe200078e0211 */
[----:B------:R-:W-:Y:S01]  /*70c0*/  SHF.L.U32 R17, R58, 0x10, RZ ;  /* 0x000000103a117819 */ /* 0x000fe200000006ff */
[----:B------:R-:W-:Y:S01]  /*70d0*/  VIADD R42, R41, 0xfffffff8 ;  /* 0xfffffff8292a7836 */ /* 0x000fe20000000000 */
[----:B------:R-:W-:Y:S01]  /*70e0*/  PRMT R43, R45, 0x7604, R38 ;  /* 0x000076042d2b7816 */ /* 0x000fe20000000026 */
[----:B------:R-:W-:Y:S01]  /*70f0*/  FMUL R46, R32, UR6 ;  /* 0x00000006202e7c20 */ /* 0x000fe20008400000 */
[----:B0-----:R-:W-:Y:S01]  /*7100*/  F2FP.SATFINITE.E5M2.F32.PACK_AB_MERGE_C R39, RZ, R36, RZ ;  /* 0x00000024ff27723e */ /* 0x001fe200048060ff */
        /* <DEDUP_REMOVED lines=20> */
[----:B------:R-:W-:Y:S02]  /*7250*/  F2FP.SATFINITE.E5M2.F32.PACK_AB_MERGE_C R46, RZ, R46, RZ ;  /* 0x0000002eff2e723e */ /* 0x000fe400048060ff */
        /* <DEDUP_REMOVED lines=15> */
[----:B------:R-:W-:Y:S01]  /*7350*/  F2FP.SATFINITE.E5M2.F32.PACK_AB_MERGE_C R47, RZ, R47, RZ ;  /* 0x0000002fff2f723e */ /* 0x000fe200048060ff */
[----:B------:R2:W-:Y:S01]  /*7360*/  STG.E.U16 desc[UR28][R38.64], R51 ;  /* 0x0000003326007986 */ /* 0x0005e2000c10151c */
[----:B------:R-:W-:Y:S02]  /*7370*/  F2FP.SATFINITE.E5M2.F32.PACK_AB_MERGE_C R42, RZ, R42, RZ ;  /* 0x0000002aff2a723e */ /* 0x000fe400048060ff */
[----:B-1----:R-:W-:Y:S01]  /*7380*/  IADD3 R10, P1, PT, R10, UR16, RZ ;  /* 0x000000100a0a7c10 */ /* 0x002fe2000ff3e0ff */
[----:B------:R1:W-:Y:S01]  /*7390*/  STS [R33], R13 ;  /* 0x0000000d21007388 */ /* 0x0003e20000000800 */
[----:B------:R-:W-:-:S02]  /*73a0*/  F2FP.SATFINITE.E5M2.F32.PACK_AB_MERGE_C R50, RZ, R50, RZ ;  /* 0x00000032ff32723e */ /* 0x000fc400048060ff */
[----:B0-----:R-:W-:Y:S01]  /*73b0*/  F2FP.SATFINITE.E5M2.F32.PACK_AB_MERGE_C R3, RZ, R41, RZ ;  /* 0x00000029ff03723e */ /* 0x001fe200048060ff */
        /* <DEDUP_REMOVED lines=9> */
[----:B------:R-:W-:-:S02]  /*7450*/  F2FP.SATFINITE.E5M2.F32.PACK_AB_MERGE_C R43, RZ, R43, RZ ;  /* 0x0000002bff2b723e */ /* 0x000fc400048060ff */
        /* <DEDUP_REMOVED lines=9> */
[----:B-1----:R-:W-:Y:S01]  /*74f0*/  F2FP.SATFINITE.E5M2.F32.PACK_AB_MERGE_C R11, RZ, R13, RZ ;  /* 0x0000000dff0b723e */ /* 0x002fe200048060ff */
[----:B------:R-:W-:Y:S01]  /*7500*/  FMUL R13, R0, UR6 ;  /* 0x00000006000d7c20 */ /* 0x000fe20008400000 */
[----:B------:R-:W-:Y:S02]  /*7510*/  F2FP.SATFINITE.E5M2.F32.PACK_AB_MERGE_C R10, RZ, R48, RZ ;  /* 0x00000030ff0a723e */ /* 0x000fe400048060ff */
[----:B------:R-:W-:Y:S02]  /*7520*/  F2FP.SATFINITE.E5M2.F32.PACK_AB_MERGE_C R48, RZ, R49, RZ ;  /* 0x00000031ff30723e */ /* 0x000fe400048060ff */
[----:B------:R-:W-:Y:S02]  /*7530*/  F2FP.SATFINITE.E5M2.F32.PACK_AB_MERGE_C R13, RZ, R13, RZ ;  /* 0x0000000dff0d723e */ /* 0x000fe400048060ff */
        /* <DEDUP_REMOVED lines=179> */
.L_x_6580:
[----:B------:R-:W-:Y:S02]  /*8070*/  ISETP.NE.AND P0, PT, R73, RZ, PT ;  /* 0x000000ff4900720c */ /* 0x000fe40003f05270 */
[----:B-1----:R-:W-:-:S11]  /*8080*/  FMNMX R5, R2, R5, !PT ;  /* 0x0000000502057209 */ /* 0x002fd60007800000 */
[----:B------:R-:W-:Y:S05]  /*8090*/  @P0 BRA `(.L_x_6573) ;  /* 0x0000000000080947 */ /* 0x000fea0003800000 */
[----:B0-----:R-:W0:Y:S02]  /*80a0*/  LDC.64 R2, c[0x0][0x3a8] ;  /* 0x0000ea00ff027b82 */ /* 0x001e240000000a00 */
[----:B0-----:R1:W-:Y:S02]  /*80b0*/  REDG.E.MAX.S32.STRONG.GPU desc[UR28][R2.64], R5 ;  /* 0x000000050200798e */ /* 0x0013e4000d12e31c */
.L_x_6573:
[----:B------:R-:W-:Y:S05]  /*80c0*/  BSYNC B0 ;  /* 0x0000000000007941 */ /* 0x000fea0003800000 */
.L_x_6572:
        /* <DEDUP_REMOVED lines=11> */
[----:B-1----:R-:W-:Y:S05]  /*8180*/  CALL.REL.NOINC `($__internal_187_$__cuda_sm20_rcp_rn_f32_slowpath) ;  /* 0x0000000400987944 */ /* 0x002fea0003c00000 */
[----:B------:R-:W-:Y:S05]  /*8190*/  BRA `(.L_x_6576) ;  /* 0x0000000000147947 */ /* 0x000fea0003800000 */
.L_x_6575:
[----:B------:R-:W2:Y:S01]  /*81a0*/  MUFU.RCP R0, UR6 ;  /* 0x0000000600007d08 */ /* 0x000ea20008001000 */
[----:B01----:R-:W-:-:S05]  /*81b0*/  MOV R3, UR6 ;  /* 0x0000000600037c02 */ /* 0x003fca0008000f00 */
[----:B--2---:R-:W-:-:S04]  /*81c0*/  FFMA R2, R0, R3, -1 ;  /* 0xbf80000000027423 */ /* 0x004fc80000000003 */
[----:B------:R-:W-:-:S04]  /*81d0*/  FADD.FTZ R3, -R2, -RZ ;  /* 0x800000ff02037221 */ /* 0x000fc80000010100 */
[----:B------:R-:W-:-:S07]  /*81e0*/  FFMA R0, R0, R3, R0 ;  /* 0x0000000300007223 */ /* 0x000fce0000000000 */
.L_x_6576:
[----:B------:R-:W0:Y:S02]  /*81f0*/  LDC.64 R2, c[0x0][0x3b0] ;  /* 0x0000ec00ff027b82 */ /* 0x000e240000000a00 */
[----:B0-----:R-:W-:Y:S01]  /*8200*/  STG.E desc[UR28][R2.64], R0 ;  /* 0x0000000002007986 */ /* 0x001fe2000c10191c */
[----:B------:R-:W-:Y:S05]  /*8210*/  EXIT ;  /* 0x000000000000794d */ /* 0x000fea0003800000 */
.L_x_6574:
[----:B------:R-:W-:Y:S02]  /*8220*/  HFMA2 R9, -RZ, RZ, 0, 1.847743988037109375e-06 ;  /* 0x0000001fff097431 */ /* 0x000fe400000001ff */
[----:B------:R-:W-:Y:S02]  /*8230*/  IMAD.MOV.U32 R7, RZ, RZ, 0x4 ;  /* 0x00000004ff077424 */ /* 0x000fe400078e00ff */
[----:B------:R-:W-:-:S07]  /*8240*/  IMAD.MOV.U32 R4, RZ, RZ, -0x1 ;  /* 0xffffffffff047424 */ /* 0x000fce00078e00ff */
[----:B01----:R-:W-:Y:S05]  /*8250*/  WARPSYNC.COLLECTIVE R4, `(.L_x_6577) ;  /* 0x0000000004087348 */ /* 0x003fea0003c00000 */
[----:B-1----:R1:W2:Y:S02]  /*8260*/  SHFL.DOWN P0, R5, R0, R7, R9 ;  /* 0x0800000700057389 */ /* 0x0022a40000000009 */
[----:B012---:R-:W-:Y:S05]  /*8270*/  ENDCOLLECTIVE ;  /* 0x000000000000791b */ /* 0x007fea0003800000 */
.L_x_6577:
[----:B------:R-:W-:Y:S01]  /*8280*/  HFMA2 R7, -RZ, RZ, 0, 1.1920928955078125e-07 ;  /* 0x00000002ff077431 */ /* 0x000fe200000001ff */
[----:B------:R-:W-:-:S04]  /*8290*/  MOV R3, R5 ;  /* 0x0000000500037202 */ /* 0x000fc80000000f00 */
[----:B------:R-:W-:-:S05]  /*82a0*/  FMNMX R3, R3, R0, !PT ;  /* 0x0000000003037209 */ /* 0x000fca0007800000 */
[----:B------:R-:W-:-:S07]  /*82b0*/  IMAD.MOV.U32 R0, RZ, RZ, R3 ;  /* 0x000000ffff007224 */ /* 0x000fce00078e0003 */
[----:B------:R-:W-:Y:S05]  /*82c0*/  WARPSYNC.COLLECTIVE R4, `(.L_x_6578) ;  /* 0x0000000004087348 */ /* 0x000fea0003c00000 */
[----:B------:R0:W1:Y:S02]  /*82d0*/  SHFL.DOWN P0, R5, R0, R7, R9 ;  /* 0x0800000700057389 */ /* 0x0000640000000009 */
[----:B01----:R-:W-:Y:S05]  /*82e0*/  ENDCOLLECTIVE ;  /* 0x000000000000791b */ /* 0x003fea0003800000 */
.L_x_6578:
[----:B------:R-:W-:Y:S02]  /*82f0*/  IMAD.MOV.U32 R7, RZ, RZ, 0x1 ;  /* 0x00000001ff077424 */ /* 0x000fe400078e00ff */
[----:B------:R-:W-:-:S05]  /*8300*/  IMAD.MOV.U32 R2, RZ, RZ, R5 ;  /* 0x000000ffff027224 */ /* 0x000fca00078e0005 */
[----:B------:R-:W-:-:S04]  /*8310*/  FMNMX R2, R3, R2, !PT ;  /* 0x0000000203027209 */ /* 0x000fc80007800000 */
[----:B------:R-:W-:-:S07]  /*8320*/  MOV R0, R2 ;  /* 0x0000000200007202 */ /* 0x000fce0000000f00 */
[----:B------:R-:W-:Y:S05]  /*8330*/  WARPSYNC.COLLECTIVE R4, `(.L_x_6579) ;  /* 0x0000000004087348 */ /* 0x000fea0003c00000 */
[----:B------:R0:W1:Y:S02]  /*8340*/  SHFL.DOWN P0, R5, R0, R7, R9 ;  /* 0x0800000700057389 */ /* 0x0000640000000009 */
[----:B01----:R-:W-:Y:S05]  /*8350*/  ENDCOLLECTIVE ;  /* 0x000000000000791b */ /* 0x003fea0003800000 */
.L_x_6579:
[----:B------:R-:W-:Y:S05]  /*8360*/  BRA `(.L_x_6580) ;  /* 0xfffffffc00407947 */ /* 0x000fea000383ffff */
        .weak           $__internal_186_$__cuda_sm20_div_u64
        .type           $__internal_186_$__cuda_sm20_div_u64,@function
        .size           $__internal_186_$__cuda_sm20_div_u64,($__internal_187_$__cuda_sm20_rcp_rn_f32_slowpath - $__internal_186_$__cuda_sm20_div_u64)
$__internal_186_$__cuda_sm20_div_u64:
        /* <DEDUP_REMOVED lines=71> */
[----:B------:R-:W-:Y:S11]  /*87e0*/  RET.REL.NODEC R2 `(_ZN18transformer_engine6detail32dgated_act_cast_transpose_kernelILi2ELi4Ef13__nv_bfloat1613__nv_fp8_e5m2NS_5EmptyEXadL_ZNS_5dsiluIffEET_T0_RKS4_EEXadL_ZNS_4siluIffEES6_S7_S9_EEEEvPKT2_SD_PT3_SF_PKT1_PSG_SJ_mmm) ;  /* 0xffffff7802047950 */ /* 0x000ff60003c3ffff */
        .weak           $__internal_187_$__cuda_sm20_rcp_rn_f32_slowpath
        .type           $__internal_187_$__cuda_sm20_rcp_rn_f32_slowpath,@function
        .size           $__internal_187_$__cuda_sm20_rcp_rn_f32_slowpath,(.L_x_29488 - $__internal_187_$__cuda_sm20_rcp_rn_f32_slowpath)
$__internal_187_$__cuda_sm20_rcp_rn_f32_slowpath:
        /* <DEDUP_REMOVED lines=15> */
.L_x_6582:
        /* <DEDUP_REMOVED lines=33> */
.L_x_6584:
[----:B------:R-:W0:Y:S02]  /*8af0*/  MUFU.RCP R0, R0 ;  /* 0x0000000000007308 */ /* 0x000e240000001000 */
.L_x_6583:
[----:B------:R-:W-:Y:S05]  /*8b00*/  BSYNC B0 ;  /* 0x0000000000007941 */ /* 0x000fea0003800000 */
.L_x_6581:
[----:B------:R-:W-:-:S04]  /*8b10*/  HFMA2 R11, -RZ, RZ, 0, 0 ;  /* 0x00000000ff0b7431 */ /* 0x000fc800000001ff */
[----:B0-----:R-:W-:Y:S05]  /*8b20*/  RET.REL.NODEC R10 `(_ZN18transformer_engine6detail32dgated_act_cast_transpose_kernelILi2ELi4Ef13__nv_bfloat1613__nv_fp8_e5m2NS_5EmptyEXadL_ZNS_5dsiluIffEET_T0_RKS4_EEXadL_ZNS_4siluIffEES6_S7_S9_EEEEvPKT2_SD_PT3_SF_PKT1_PSG_SJ_mmm) ;  /* 0xffffff740a347950 */ /* 0x001fea0003c3ffff */
.L_x_6585:
        /* <DEDUP_REMOVED lines=13> */
.L_x_29488:


//--------------------- .text._ZN18transformer_engine6detail43dgated_act_cast_transpose_kernel_notalignedILi2ELi2Ef13__nv_bfloat16S2_NS_5EmptyEXadL_ZNS_5dsiluIffEET_T0_RKS3_EEXadL_ZNS_4siluIffEES5_S6_S8_EEEEvPKT2_SC_PT3_SE_PKT1_PSF_SI_mmm --------------------------
	.section	.text._ZN18transformer_engine6detail43dgated_act_cast_transpose_kernel_notalignedILi2ELi2Ef13__nv_bfloat16S2_NS_5EmptyEXadL_ZNS_5dsiluIffEET_T0_RKS3_EEXadL_ZNS_4siluIffEES5_S6_S8_EEEEvPKT2_SC_PT3_SE_PKT1_PSF_SI_mmm,"ax",@progbits
	.align	128
        .global         _ZN18transformer_engine6detail43dgated_act_cast_transpose_kernel_notalignedILi2ELi2Ef13__nv_bfloat16S2_NS_5EmptyEXadL_ZNS_5dsiluIffEET_T0_RKS3_EEXadL_ZNS_4siluIffEES5_S6_S8_EEEEvPKT2_SC_PT3_SE_PKT1_PSF_SI_mmm
        .type           _ZN18transformer_engine6detail43dgated_act_cast_transpose_kernel_notalignedILi2ELi2Ef13__nv_bfloat16S2_NS_5EmptyEXadL_ZNS_5dsiluIffEET_T0_RKS3_EEXadL_ZNS_4siluIffEES5_S6_S8_EEEEvPKT2_SC_PT3_SE_PKT1_PSF_SI_mmm,@function
        .size           _ZN18transformer_engine6detail43dgated_act_cast_transpose_kernel_notalignedILi2ELi2Ef13__nv_bfloat16S2_NS_5EmptyEXadL_ZNS_5dsiluIffEET_T0_RKS3_EEXadL_ZNS_4siluIffEES5_S6_S8_EEEEvPKT2_SC_PT3_SE_PKT1_PSF_SI_mmm,(.L_x_29490 - _ZN18transformer_engine6detail43dgated_act_cast_transpose_kernel_notalignedILi2ELi2Ef13__nv_bfloat16S2_NS_5EmptyEXadL_ZNS_5dsiluIffEET_T0_RKS3_EEXadL_ZNS_4siluIffEES5_S6_S8_EEEEvPKT2_SC_PT3_SE_PKT1_PSF_SI_mmm)
        .other          _ZN18transformer_engine6detail43dgated_act_cast_transpose_kernel_notalignedILi2ELi2Ef13__nv_bfloat16S2_NS_5EmptyEXadL_ZNS_5dsiluIffEET_T0_RKS3_EEXadL_ZNS_4siluIffEES5_S6_S8_EEEEvPKT2_SC_PT3_SE_PKT1_PSF_SI_mmm,@"STO_CUDA_ENTRY STV_DEFAULT"
_ZN18transformer_engine6detail43dgated_act_cast_transpose_kernel_notalignedILi2ELi2Ef13__nv_bfloat16S2_NS_5EmptyEXadL_ZNS_5dsiluIffEET_T0_RKS3_EEXadL_ZNS_4siluIffEES5_S6_S8_EEEEvPKT2_SC_PT3_SE_PKT1_PSF_SI_mmm:
.text._ZN18transformer_engine6detail43dgated_act_cast_transpose_kernel_notalignedILi2ELi2Ef13__nv_bfloat16S2_NS_5EmptyEXadL_ZNS_5dsiluIffEET_T0_RKS3_EEXadL_ZNS_4siluIffEES5_S6_S8_EEEEvPKT2_SC_PT3_SE_PKT1_PSF_SI_mmm:
        /* <DEDUP_REMOVED lines=43> */
.L_x_6586:
[----:B------:R-:W-:-:S07]  /*02b0*/  MOV R5, 0x2d0 ;  /* 0x000002d000057802 */ /* 0x000fce0000000f00 */
[----:B------:R-:W-:Y:S05]  /*02c0*/  CALL.REL.NOINC `($__internal_188_$__cuda_sm20_div_u64) ;  /* 0x0000006400707944 */ /* 0x000fea0003c00000 */
        /* <DEDUP_REMOVED lines=11> */
.L_x_6587:
[----:B------:R-:W0:Y:S01]  /*0380*/  LDCU.64 UR24, c[0x0][0x3b8] ;  /* 0x00007700ff1877ac */ /* 0x000e220008000a00 */
[C---:B------:R-:W-:Y:S02]  /*0390*/  IMAD.SHL.U32 R46, R0.reuse, 0x4, RZ ;  /* 0x00000004002e7824 */ /* 0x040fe400078e00ff */
[----:B------:R-:W-:Y:S01]  /*03a0*/  IMAD.SHL.U32 R0, R0, 0x8, RZ ;  /* 0x0000000800007824 */ /* 0x000fe200078e00ff */
[----:B------:R-:W1:Y:S01]  /*03b0*/  LDCU.64 UR12, c[0x0][0x3c0] ;  /* 0x00007800ff0c77ac */ /* 0x000e620008000a00 */
[----:B------:R-:W-:Y:S02]  /*03c0*/  IMAD.IADD R44, R45, 0x1, -R46 ;  /* 0x000000012d2c7824 */ /* 0x000fe400078e0a2e */
[----:B------:R-:W-:Y:S01]  /*03d0*/  VIADD R43, R46, 0x1 ;  /* 0x000000012e2b7836 */ /* 0x000fe20000000000 */
[----:B------:R-:W-:Y:S01]  /*03e0*/  USHF.L.U64.HI UR14, UR4, 0x5, UR5 ;  /* 0x00000005040e7899 */ /* 0x000fe20008010205 */
[C---:B------:R-:W-:Y:S01]  /*03f0*/  VIADD R15, R44.reuse, 0xffffffff ;  /* 0xffffffff2c0f7836 */ /* 0x040fe20000000000 */
[----:B------:R-:W-:Y:S01]  /*0400*/  USHF.L.U64.HI UR19, UR26, 0x5, UR6 ;  /* 0x000000051a137899 */ /* 0x000fe20008010206 */
[----:B------:R-:W-:Y:S01]  /*0410*/  LOP3.LUT R5, R44, 0x1f, RZ, 0xc0, !PT ;  /* 0x0000001f2c057812 */ /* 0x000fe200078ec0ff */
[----:B------:R-:W2:Y:S02]  /*0420*/  LDCU.128 UR8, c[0x0][0x380] ;  /* 0x00007000ff0877ac */ /* 0x000ea40008000c00 */
[----:B------:R-:W-:Y:S01]  /*0430*/  LOP3.LUT R15, R15, 0x1f, RZ, 0xc0, !PT ;  /* 0x0000001f0f0f7812 */ /* 0x000fe200078ec0ff */
[----:B------:R-:W3:Y:S01]  /*0440*/  LDCU.64 UR22, c[0x0][0x358] ;  /* 0x00006b00ff1677ac */ /* 0x000ee20008000a00 */
[----:B0-----:R-:W-:Y:S01]  /*0450*/  IMAD.WIDE.U32 R30, R0, UR24, RZ ;  /* 0x00000018001e7c25 */ /* 0x001fe2000f8e00ff */
[----:B------:R-:W-:-:S02]  /*0460*/  UIMAD UR7, UR5, UR24, URZ ;  /* 0x00000018050772a4 */ /* 0x000fc4000f8e02ff */
[----:B-1----:R-:W-:Y:S01]  /*0470*/  USHF.R.U64 UR31, UR12, 0x1, UR13 ;  /* 0x000000010c1f7899 */ /* 0x002fe2000800120d */
[----:B------:R-:W-:Y:S01]  /*0480*/  IADD3 R26, P1, PT, R5, R30, RZ ;  /* 0x0000001e051a7210 */ /* 0x000fe20007f3e0ff */
[----:B------:R-:W-:Y:S02]  /*0490*/  UIMAD UR27, UR4, UR25, UR7 ;  /* 0x00000019041b72a4 */ /* 0x000fe4000f8e0207 */
[----:B------:R-:W-:Y:S02]  /*04a0*/  USHF.R.U64 UR34, UR24, 0x1, UR25 ;  /* 0x0000000118227899 */ /* 0x000fe40008001219 */
[----:B------:R-:W-:Y:S02]  /*04b0*/  USHF.R.U32.HI UR30, URZ, 0x1, UR13 ;  /* 0x00000001ff1e7899 */ /* 0x000fe4000801160d */
[----:B------:R-:W-:Y:S02]  /*04c0*/  ULEA UR7, UP1, -UR4, UR31, 0x5 ;  /* 0x0000001f04077291 */ /* 0x000fe4000f8229ff */
[----:B------:R-:W-:Y:S01]  /*04d0*/  USHF.R.U32.HI UR33, URZ, 0x1, UR25 ;  /* 0x00000001ff217899 */ /* 0x000fe20008011619 */
[----:B------:R-:W-:Y:S01]  /*04e0*/  IMAD.WIDE.U32 R32, R0, UR34, RZ ;  /* 0x0000002200207c25 */ /* 0x000fe2000f8e00ff */
[----:B------:R-:W-:-:S02]  /*04f0*/  ULEA UR18, UP0, -UR26, UR34, 0x5 ;  /* 0x000000221a127291 */ /* 0x000fc4000f8029ff */
[----:B------:R-:W-:Y:S02]  /*0500*/  UIADD3.X UR14, UPT, UPT, ~UR14, UR30, URZ, UP1, !UPT ;  /* 0x0000001e0e0e7290 */ /* 0x000fe40008ffe5ff */
[----:B------:R-:W-:Y:S01]  /*0510*/  UISETP.LT.U32.AND UP1, UPT, UR7, 0x20, UPT ;  /* 0x000000200700788c */ /* 0x000fe2000bf21070 */
[----:B------:R-:W-:Y:S01]  /*0520*/  IMAD R9, R0, UR33, RZ ;  /* 0x0000002100097c24 */ /* 0x000fe2000f8e02ff */
[----:B------:R-:W-:Y:S02]  /*0530*/  UIADD3.X UR19, UPT, UPT, ~UR19, UR33, URZ, UP0, !UPT ;  /* 0x0000002113137290 */ /* 0x000fe400087fe5ff */
[----:B------:R-:W-:Y:S02]  /*0540*/  UISETP.LT.U32.AND UP0, UPT, UR18, 0x20, UPT ;  /* 0x000000201200788c */ /* 0x000fe4000bf01070 */
[----:B------:R-:W-:Y:S02]  /*0550*/  UISETP.LT.U32.AND.EX UP1, UPT, UR14, URZ, UPT, UP1 ;  /* 0x000000ff0e00728c */ /* 0x000fe4000bf21110 */
[----:B------:R-:W-:-:S02]  /*0560*/  UISETP.LT.U32.AND.EX UP0, UPT, UR19, URZ, UPT, UP0 ;  /* 0x000000ff1300728c */ /* 0x000fc4000bf01100 */
[----:B------:R-:W-:Y:S02]  /*0570*/  USEL UR7, UR7, 0x20, UP1 ;  /* 0x0000002007077887 */ /* 0x000fe40008800000 */
[----:B------:R-:W-:Y:S02]  /*0580*/  UIMAD.WIDE.U32 UR16, UR4, UR24, URZ ;  /* 0x00000018041072a5 */ /* 0x000fe4000f8e00ff */
[----:B------:R-:W-:Y:S02]  /*0590*/  USEL UR14, UR18, 0x20, UP0 ;  /* 0x00000020120e7887 */ /* 0x000fe40008000000 */
[----:B------:R-:W-:Y:S01]  /*05a0*/  USHF.L.U32 UR20, UR16, 0x6, URZ ;  /* 0x0000000610147899 */ /* 0x000fe200080006ff */
[----:B------:R-:W-:Y:S01]  /*05b0*/  ISETP.GE.U32.AND P0, PT, R46, UR7, PT ;  /* 0x000000072e007c0c */ /* 0x000fe2000bf06070 */
[----:B------:R-:W-:Y:S02]  /*05c0*/  UIADD3 UR19, UPT, UPT, UR17, UR27, URZ ;  /* 0x0000001b11137290 */ /* 0x000fe4000fffe0ff */
[----:B------:R-:W-:Y:S01]  /*05d0*/  ULOP3.LUT UR32, UR25, 0x7fffffff, URZ, 0xc0, !UPT ;  /* 0x7fffffff19207892 */ /* 0x000fe2000f8ec0ff */
[----:B------:R-:W-:Y:S01]  /*05e0*/  ISETP.LT.U32.AND P0, PT, R5, UR14, !P0 ;  /* 0x0000000e05007c0c */ /* 0x000fe2000c701070 */
[----:B------:R-:W-:-:S02]  /*05f0*/  ULEA UR17, UP1, UR26, UR20, 0x6 ;  /* 0x000000141a117291 */ /* 0x000fc4000f8230ff */
[----:B------:R-:W-:Y:S02]  /*0600*/  UIADD3 UR21, UP2, UPT, UR26, UR16, URZ ;  /* 0x000000101a157290 */ /* 0x000fe4000ff5e0ff */
[----:B--2---:R-:W-:Y:S01]  /*0610*/  ULEA UR27, UP0, UR17, UR8, 0x1 ;  /* 0x00000008111b7291 */ /* 0x004fe2000f8008ff */
[----:B------:R-:W-:Y:S01]  /*0620*/  IMAD R3, R0, UR32, RZ ;  /* 0x0000002000037c24 */ /* 0x000fe2000f8e02ff */
[----:B------:R-:W-:Y:S02]  /*0630*/  ULEA UR20, UP3, UR21, UR20, 0x6 ;  /* 0x0000001415147291 */ /* 0x000fe4000f8630ff */
[----:B------:R-:W-:Y:S01]  /*0640*/  USHF.L.U64.HI UR16, UR16, 0x6, UR19 ;  /* 0x0000000610107899 */ /* 0x000fe20008010213 */
[----:B------:R-:W-:Y:S01]  /*0650*/  IMAD.IADD R12, R31, 0x1, R3 ;  /* 0x000000011f0c7824 */ /* 0x000fe200078e0203 */
[----:B------:R-:W-:Y:S02]  /*0660*/  UIADD3.X UR8, UPT, UPT, UR6, UR19, URZ, UP2, !UPT ;  /* 0x0000001306087290 */ /* 0x000fe400097fe4ff */
[----:B------:R-:W-:Y:S01]  /*0670*/  USHF.L.U32 UR19, UR20, 0x1, URZ ;  /* 0x0000000114137899 */ /* 0x000fe200080006ff */
[----:B------:R-:W-:Y:S01]  /*0680*/  IMAD.X R25, RZ, RZ, R12, P1 ;  /* 0x000000ffff197224 */ /* 0x000fe200008e060c */
[----:B------:R-:W-:Y:S01]  /*0690*/  ULEA.HI.X UR8, UR21, UR16, UR8, 0x6, UP3 ;  /* 0x0000001015087291 */ /* 0x000fe200098f3408 */
[C---:B------:R-:W-:Y:S01]  /*06a0*/  @P0 IMAD.SHL.U32 R18, R26.reuse, 0x4, RZ ;  /* 0x000000041a120824 */ /* 0x040fe200078e00ff */
[----:B------:R-:W-:Y:S01]  /*06b0*/  UIADD3 UR28, UP2, UPT, UR19, UR10, URZ ;  /* 0x0000000a131c7290 */ /* 0x000fe2000ff5e0ff */
[----:B------:R-:W-:Y:S01]  /*06c0*/  ISETP.GE.U32.AND P1, PT, R43, UR7, PT ;  /* 0x000000072b007c0c */ /* 0x000fe2000bf26070 */
[----:B------:R-:W-:Y:S01]  /*06d0*/  USHF.L.U64.HI UR20, UR20, 0x1, UR8 ;  /* 0x0000000114147899 */ /* 0x000fe20008010208 */
[----:B------:R-:W-:Y:S01]  /*06e0*/  @P0 SHF.L.U64.HI R8, R26, 0x2, R25 ;  /* 0x000000021a080819 */ /* 0x000fe20000010219 */
[----:B------:R-:W-:Y:S01]  /*06f0*/  ULEA.HI.X UR8, UR26, UR16, UR6, 0x6, UP1 ;  /* 0x000000101a087291 */ /* 0x000fe200088f3406 */
[----:B------:R-:W-:Y:S01]  /*0700*/  ISETP.LT.U32.AND P1, PT, R15, UR14, !P1 ;  /* 0x0000000e0f007c0c */ /* 0x000fe2000cf21070 */
[----:B------:R-:W-:Y:S01]  /*0710*/  UIADD3.X UR29, UPT, UPT, UR20, UR11, URZ, UP2, !UPT ;  /* 0x0000000b141d7290 */ /* 0x000fe200097fe4ff */
[----:B------:R-:W-:Y:S01]  /*0720*/  @P0 IADD3 R2, P2, PT, R18, UR28, RZ ;  /* 0x0000001c12020c10 */ /* 0x000fe2000ff5e0ff */
[----:B------:R-:W-:Y:S01]  /*0730*/  ULOP3.LUT UR35, UR24, 0xfffffffe, URZ, 0xc0, !UPT ;  /* 0xfffffffe18237892 */ /* 0x000fe2000f8ec0ff */
[----:B------:R-:W-:Y:S01]  /*0740*/  IADD3 R9, PT, PT, R33, R9, RZ ;  /* 0x0000000921097210 */ /* 0x000fe20007ffe0ff */
[----:B------:R-:W-:-:S02]  /*0750*/  ULEA.HI.X UR21, UR17, UR9, UR8, 0x1, UP0 ;  /* 0x0000000911157291 */ /* 0x000fc400080f0c08 */
[----:B------:R-:W-:Y:S02]  /*0760*/  @P0 IADD3.X R3, PT, PT, R8, UR29, RZ, P2, !PT ;  /* 0x0000001d08030c10 */ /* 0x000fe400097fe4ff */
[-C--:B------:R-:W-:Y:S01]  /*0770*/  IADD3 R4, P4, PT, R15, R32.reuse, RZ ;  /* 0x000000200f047210 */ /* 0x080fe20007f9e0ff */
[----:B------:R-:W-:Y:S02]  /*0780*/  USHF.L.U32 UR36, UR24, 0x1, URZ ;  /* 0x0000000118247899 */ /* 0x000fe400080006ff */
[----:B---3--:R0:W2:Y:S01]  /*0790*/  @P0 LDG.E R14, desc[UR22][R2.64] ;  /* 0x00000016020e0981 */ /* 0x0080a2000c1e1900 */
[----:B------:R-:W-:Y:S01]  /*07a0*/  IADD3 R6, P2, PT, R5, R32, RZ ;  /* 0x0000002005067210 */ /* 0x000fe20007f5e0ff */
[--C-:B------:R-:W-:Y:S01]  /*07b0*/  IMAD.X R5, RZ, RZ, R9.reuse, P4 ;  /* 0x000000ffff057224 */ /* 0x100fe200020e0609 */
[----:B------:R-:W-:Y:S01]  /*07c0*/  @P1 IADD3 R0, P4, PT, R4, UR35, RZ ;  /* 0x0000002304001c10 */ /* 0x000fe2000ff9e0ff */
[----:B------:R-:W-:Y:S01]  /*07d0*/  USHF.L.U64.HI UR18, UR24, 0x1, UR25 ;  /* 0x0000000118127899 */ /* 0x000fe20008010219 */
[C---:B------:R-:W-:Y:S01]  /*07e0*/  @P0 IADD3 R7, P3, PT, R6.reuse, UR34, RZ ;  /* 0x0000002206070c10 */ /* 0x040fe2000ff7e0ff */
[----:B------:R-:W-:Y:S01]  /*07f0*/  IMAD.X R11, RZ, RZ, R9, P2 ;  /* 0x000000ffff0b7224 */ /* 0x000fe200010e0609 */
[----:B------:R-:W-:Y:S01]  /*0800*/  @P0 LEA R34, P2, R6, UR27, 0x2 ;  /* 0x0000001b06220c11 */ /* 0x000fe2000f8410ff */
[----:B------:R-:W1:Y:S01]  /*0810*/  LDCU.64 UR8, c[0x0][0x3a0] ;  /* 0x00007400ff0877ac */ /* 0x000e620008000a00 */
[----:B0-----:R-:W-:-:S02]  /*0820*/  @P1 IADD3.X R3, PT, PT, R5, UR25, RZ, P4, !PT ;  /* 0x0000001905031c10 */ /* 0x001fc4000a7fe4ff */
[----:B------:R-:W-:Y:S01]  /*0830*/  @P0 LEA.HI.X R35, R6, UR21, R11, 0x2, P2 ;  /* 0x0000001506230c11 */ /* 0x000fe200090f140b */
[----:B------:R-:W-:Y:S01]  /*0840*/  UIADD3 UR25, UP0, UPT, UR36, UR28, URZ ;  /* 0x0000001c24197290 */ /* 0x000fe2000ff1e0ff */
[----:B------:R-:W-:Y:S02]  /*0850*/  @P0 IADD3.X R2, PT, PT, R11, UR33, RZ, P3, !PT ;  /* 0x000000210b020c10 */ /* 0x000fe40009ffe4ff */
[C---:B------:R-:W-:Y:S01]  /*0860*/  @P0 LEA R22, P2, R7.reuse, UR27, 0x2 ;  /* 0x0000001b07160c11 */ /* 0x040fe2000f8410ff */
[----:B------:R-:W5:Y:S01]  /*0870*/  @P0 LDG.E R34, desc[UR22][R34.64] ;  /* 0x0000001622220981 */ /* 0x000f62000c1e1900 */
[C---:B------:R-:W-:Y:S01]  /*0880*/  @P1 LEA R6, P3, R0.reuse, UR27, 0x2 ;  /* 0x0000001b00061c11 */ /* 0x040fe2000f8610ff */
[----:B------:R-:W-:Y:S01]  /*0890*/  UIADD3.X UR37, UPT, UPT, UR18, UR29, URZ, UP0, !UPT ;  /* 0x0000001d12257290 */ /* 0x000fe200087fe4ff */
[----:B------:R-:W-:Y:S02]  /*08a0*/  @P0 LEA.HI.X R23, R7, UR21, R2, 0x2, P2 ;  /* 0x0000001507170c11 */ /* 0x000fe400090f1402 */
[----:B------:R-:W-:-:S02]  /*08b0*/  @P1 LEA.HI.X R7, R0, UR21, R3, 0x2, P3 ;  /* 0x0000001500071c11 */ /* 0x000fc400098f1403 */
[----:B------:R-:W-:Y:S02]  /*08c0*/  IADD3 R16, P5, PT, R15, R30, RZ ;  /* 0x0000001e0f107210 */ /* 0x000fe40007fbe0ff */
[----:B------:R-:W-:Y:S01]  /*08d0*/  @P0 IADD3 R18, P3, PT, R18, UR25, RZ ;  /* 0x0000001912120c10 */ /* 0x000fe2000ff7e0ff */
[----:B------:R-:W5:Y:S01]  /*08e0*/  @P1 LDG.E R21, desc[UR22][R6.64] ;  /* 0x0000001606151981 */ /* 0x000f62000c1e1900 */
[----:B------:R-:W-:Y:S01]  /*08f0*/  @P0 IADD3 R36, P4, PT, R26, UR24, RZ ;  /* 0x000000181a240c10 */ /* 0x000fe2000ff9e0ff */
[----:B------:R-:W-:Y:S01]  /*0900*/  IMAD.X R17, RZ, RZ, R12, P5 ;  /* 0x000000ffff117224 */ /* 0x000fe200028e060c */
[----:B------:R-:W-:Y:S02]  /*0910*/  @P0 IADD3.X R19, PT, PT, R8, UR37, RZ, P3, !PT ;  /* 0x0000002508130c10 */ /* 0x000fe40009ffe4ff */
[----:B------:R-:W-:Y:S02]  /*0920*/  @P1 IADD3 R38, P3, PT, R16, UR36, RZ ;  /* 0x0000002410261c10 */ /* 0x000fe4000ff7e0ff */
[----:B------:R-:W-:Y:S01]  /*0930*/  @P0 IADD3.X R13, PT, PT, R25, UR32, RZ, P4, !PT ;  /* 0x00000020190d0c10 */ /* 0x000fe2000a7fe4ff */
[----:B------:R0:W5:Y:S01]  /*0940*/  @P0 LDG.E R24, desc[UR22][R18.64] ;  /* 0x0000001612180981 */ /* 0x000162000c1e1900 */
[----:B------:R-:W-:-:S02]  /*0950*/  @P1 IADD3.X R11, PT, PT, R17, UR18, RZ, P3, !PT ;  /* 0x00000012110b1c10 */ /* 0x000fc40009ffe4ff */
[C---:B------:R-:W-:Y:S01]  /*0960*/  @P0 SHF.L.U64.HI R13, R36.reuse, 0x2, R13 ;  /* 0x00000002240d0819 */ /* 0x040fe2000001020d */
[----:B------:R-:W-:Y:S01]  /*0970*/  @P0 IMAD.SHL.U32 R36, R36, 0x4, RZ ;  /* 0x0000000424240824 */ /* 0x000fe200078e00ff */
[C---:B------:R-:W-:Y:S01]  /*0980*/  @P1 SHF.L.U64.HI R0, R38.reuse, 0x2, R11 ;  /* 0x0000000226001819 */ /* 0x040fe2000001020b */
[----:B------:R-:W-:Y:S01]  /*0990*/  @P1 IMAD.SHL.U32 R38, R38, 0x4, RZ ;  /* 0x0000000426261824 */ /* 0x000fe200078e00ff */
[----:B-1----:R-:W-:Y:S02]  /*09a0*/  ISETP.NE.U32.AND P2, PT, RZ, UR8, PT ;  /* 0x00000008ff007c0c */ /* 0x002fe4000bf45070 */
[----:B------:R-:W-:Y:S02]  /*09b0*/  @P0 IADD3 R28, P3, PT, R36, UR28, RZ ;  /* 0x0000001c241c0c10 */ /* 0x000fe4000ff7e0ff */
[----:B0-----:R-:W-:Y:S02]  /*09c0*/  @P1 IADD3 R18, P5, PT, R38, UR28, RZ ;  /* 0x0000001c26121c10 */ /* 0x001fe4000ffbe0ff */
[----:B------:R-:W-:-:S02]  /*09d0*/  @P0 IADD3.X R29, PT, PT, R13, UR29, RZ, P3, !PT ;  /* 0x0000001d0d1d0c10 */ /* 0x000fc40009ffe4ff */
[----:B------:R-:W-:Y:S02]  /*09e0*/  @P0 IADD3 R36, P4, PT, R36, UR25, RZ ;  /* 0x0000001924240c10 */ /* 0x000fe4000ff9e0ff */
[----:B------:R-:W-:Y:S01]  /*09f0*/  @P1 IADD3 R38, P3, PT, R38, UR25, RZ ;  /* 0x0000001926261c10 */ /* 0x000fe2000ff7e0ff */
[----:B------:R-:W-:Y:S01]  /*0a00*/  @!P0 IMAD.MOV.U32 R8, RZ, RZ, RZ ;  /* 0x000000ffff088224 */ /* 0x000fe200078e00ff */
[----:B------:R-:W-:Y:S01]  /*0a10*/  @P0 IADD3.X R37, PT, PT, R13, UR37, RZ, P4, !PT ;  /* 0x000000250d250c10 */ /* 0x000fe2000a7fe4ff */
[----:B------:R-:W-:Y:S01]  /*0a20*/  @!P0 IMAD.MOV.U32 R11, RZ, RZ, RZ ;  /* 0x000000ffff0b8224 */ /* 0x000fe200078e00ff */
[----:B------:R-:W-:-:S03]  /*0a30*/  @P1 IADD3.X R39, PT, PT, R0, UR37, RZ, P3, !PT ;  /* 0x0000002500271c10 */ /* 0x000fc60009ffe4ff */
[----:B------:R-:W5:Y:S04]  /*0a40*/  @P0 LDG.E R8, desc[UR22][R28.64] ;  /* 0x000000161c080981 */ /* 0x000f68000c1e1900 */
[----:B------:R-:W5:Y:S04]  /*0a50*/  @P0 LDG.E R11, desc[UR22][R36.64] ;  /* 0x00000016240b0981 */ /* 0x000f68000c1e1900 */
[----:B------:R-:W5:Y:S01]  /*0a60*/  @P1 LDG.E R7, desc[UR22][R38.64] ;  /* 0x0000001626071981 */ /* 0x000f62000c1e1900 */
[----:B------:R-:W-:-:S06]  /*0a70*/  @!P0 IMAD.MOV.U32 R10, RZ, RZ, RZ ;  /* 0x000000ffff0a8224 */ /* 0x000fcc00078e00ff */
[----:B------:R0:W5:Y:S01]  /*0a80*/  @P0 LDG.E R10, desc[UR22][R22.64] ;  /* 0x00000016160a0981 */ /* 0x000162000c1e1900 */
[----:B------:R-:W-:Y:S01]  /*0a90*/  @P1 IADD3.X R19, PT, PT, R0, UR29, RZ, P5, !PT ;  /* 0x0000001d00131c10 */ /* 0x000fe2000affe4ff */
[----:B------:R-:W-:Y:S01]  /*0aa0*/  IMAD.MOV.U32 R27, RZ, RZ, 0x437c0000 ;  /* 0x437c0000ff1b7424 */ /* 0x000fe200078e00ff */
[----:B------:R-:W-:Y:S01]  /*0ab0*/  ISETP.NE.AND.EX P2, PT, RZ, UR9, PT, P2 ;  /* 0x00000009ff007c0c */ /* 0x000fe2000bf45320 */
[----:B------:R-:W1:Y:S01]  /*0ac0*/  LDCU.128 UR8, c[0x0][0x390] ;  /* 0x00007200ff0877ac */ /* 0x000e620008000c00 */
[----:B------:R-:W-:Y:S01]  /*0ad0*/  BSSY.RECONVERGENT B0, `(.L_x_6588) ;  /* 0x0000035000007945 */ /* 0x000fe20003800200 */
[----:B------:R-:W5:Y:S01]  /*0ae0*/  @P1 LDG.E R6, desc[UR22][R18.64] ;  /* 0x0000001612061981 */ /* 0x000f62000c1e1900 */
[----:B0-----:R-:W-:-:S09]  /*0af0*/  HFMA2 R23, -RZ, RZ, 0.96630859375, -0.0022525787353515625 ;  /* 0x3bbb989dff177431 */ /* 0x001fd200000001ff */
[----:B------:R-:W0:Y:S01]  /*0b00*/  @P2 LDC.64 R2, c[0x0][0x3a0] ;  /* 0x0000e800ff022b82 */ /* 0x000e220000000a00 */
[----:B------:R-:W-:Y:S02]  /*0b10*/  UIMAD.WIDE.U32 UR16, UR26, UR12, URZ ;  /* 0x0000000c1a1072a5 */ /* 0x000fe4000f8e00ff */
[----:B------:R-:W-:-:S04]  /*0b20*/  UIMAD UR12, UR6, UR12, URZ ;  /* 0x0000000c060c72a4 */ /* 0x000fc8000f8e02ff */
[----:B------:R-:W-:Y:S02]  /*0b30*/  UIMAD UR12, UR26, UR13, UR12 ;  /* 0x0000000d1a0c72a4 */ /* 0x000fe4000f8e020c */
[----:B------:R-:W-:Y:S02]  /*0b40*/  USHF.L.U32 UR6, UR16, 0x6, URZ ;  /* 0x0000000610067899 */ /* 0x000fe400080006ff */
[----:B------:R-:W-:Y:S02]  /*0b50*/  UIADD3 UR12, UPT, UPT, UR17, UR12, URZ ;  /* 0x0000000c110c7290 */ /* 0x000fe4000fffe0ff */
[----:B------:R-:W-:Y:S02]  /*0b60*/  ULEA UR6, UP1, UR4, UR6, 0x6 ;  /* 0x0000000604067291 */ /* 0x000fe4000f8230ff */
[----:B------:R-:W-:Y:S02]  /*0b70*/  USHF.L.U64.HI UR16, UR16, 0x6, UR12 ;  /* 0x0000000610107899 */ /* 0x000fe4000801020c */
[----:B-1----:R-:W-:-:S02]  /*0b80*/  UIADD3 UR8, UP0, UPT, UR19, UR8, URZ ;  /* 0x0000000813087290 */ /* 0x002fc4000ff1e0ff */
[----:B------:R-:W-:Y:S02]  /*0b90*/  ULEA UR10, UP2, UR6, UR10, 0x1 ;  /* 0x0000000a060a7291 */ /* 0x000fe4000f8408ff */
[----:B------:R-:W-:Y:S02]  /*0ba0*/  ULEA.HI.X UR4, UR4, UR16, UR5, 0x6, UP1 ;  /* 0x0000001004047291 */ /* 0x000fe400088f3405 */
[----:B------:R-:W-:Y:S01]  /*0bb0*/  UIADD3 UR12, UP1, UPT, UR8, UR36, URZ ;  /* 0x00000024080c7290 */ /* 0x000fe2000ff3e0ff */
[----:B0-----:R0:W5:Y:S01]  /*0bc0*/  @P2 LDG.E R13, desc[UR22][R2.64] ;  /* 0x00000016020d2981 */ /* 0x001162000c1e1900 */
[----:B------:R-:W-:Y:S02]  /*0bd0*/  UIADD3.X UR9, UPT, UPT, UR20, UR9, URZ, UP0, !UPT ;  /* 0x0000000914097290 */ /* 0x000fe400087fe4ff */
[----:B------:R-:W-:Y:S02]  /*0be0*/  ULEA.HI.X UR11, UR6, UR11, UR4, 0x1, UP2 ;  /* 0x0000000b060b7291 */ /* 0x000fe400090f0c04 */
[----:B------:R-:W-:Y:S01]  /*0bf0*/  UIADD3.X UR6, UPT, UPT, UR9, UR18, URZ, UP1, !UPT ;  /* 0x0000001209067290 */ /* 0x000fe20008ffe4ff */
[----:B------:R-:W-:-:S02]  /*0c00*/  @!P1 IMAD.MOV.U32 R19, RZ, RZ, RZ ;  /* 0x000000ffff139224 */ /* 0x000fc400078e00ff */
[----:B------:R-:W-:-:S04]  /*0c10*/  @!P0 IMAD.MOV.U32 R14, RZ, RZ, RZ ;  /* 0x000000ffff0e8224 */ /* 0x000fc800078e00ff */
[----:B--2---:R-:W-:-:S04]  /*0c20*/  IMAD.U32 R22, R14, 0x10000, RZ ;  /* 0x000100000e167824 */ /* 0x004fc800078e00ff */
        /* <DEDUP_REMOVED lines=8> */
[----:B0-----:R-:W-:-:S05]  /*0cb0*/  VIADD R3, R0, 0x1800000 ;  /* 0x0180000000037836 */ /* 0x001fca0000000000 */
[----:B------:R-:W-:Y:S02]  /*0cc0*/  LOP3.LUT R20, R3, 0x7f800000, RZ, 0xc0, !PT ;  /* 0x7f80000003147812 */ /* 0x000fe400078ec0ff */
[----:B------:R-:W-:Y:S01]  /*0cd0*/  @!P1 CS2R R2, SRZ ;  /* 0x0000000000029805 */ /* 0x000fe2000001ff00 */
        /* <DEDUP_REMOVED lines=20> */
.L_x_6589:
[----:B------:R-:W-:Y:S05]  /*0e20*/  BSYNC.RECONVERGENT B0 ;  /* 0x0000000000007941 */ /* 0x000fea0003800200 */
.L_x_6588:
[----:B------:R-:W-:Y:S02]  /*0e30*/  ISETP.GT.U32.AND P3, PT, R20, 0x1ffffff, PT ;  /* 0x01ffffff1400780c */ /* 0x000fe40003f64070 */
[----:B-----5:R-:W-:Y:S01]  /*0e40*/  @!P1 CS2R R6, SRZ ;  /* 0x0000000000069805 */ /* 0x020fe2000001ff00 */
[----:B------:R-:W-:Y:S01]  /*0e50*/  @!P0 IMAD.MOV.U32 R34, RZ, RZ, RZ ;  /* 0x000000ffff228224 */ /* 0x000fe200078e00ff */
[----:B------:R-:W-:Y:S01]  /*0e60*/  UMOV UR5, 0x3f800000 ;  /* 0x3f80000000057882 */ /* 0x000fe20000000000 */
[----:B------:R-:W-:Y:S01]  /*0e70*/  @!P0 IMAD.MOV.U32 R24, RZ, RZ, RZ ;  /* 0x000000ffff188224 */ /* 0x000fe200078e00ff */
[----:B------:R-:W-:Y:S01]  /*0e80*/  @P2 R2UR UR5, R13 ;  /* 0x000000000d0522ca */ /* 0x000fe200000e0000 */
[----:B------:R-:W-:Y:S01]  /*0e90*/  @!P1 IMAD.MOV.U32 R21, RZ, RZ, RZ ;  /* 0x000000ffff159224 */ /* 0x000fe200078e00ff */
[----:B------:R-:W-:Y:S01]  /*0ea0*/  BSSY.RECONVERGENT B1, `(.L_x_6590) ;  /* 0x0000015000017945 */ /* 0x000fe20003800200 */
[----:B0-----:R-:W-:Y:S02]  /*0eb0*/  PRMT R18, R19, 0x7632, R18 ;  /* 0x0000763213127816 */ /* 0x001fe40000000012 */
        /* <DEDUP_REMOVED lines=11> */
[----:B------:R-:W-:Y:S06]  /*0f70*/  @P3 BRA `(.L_x_6591) ;  /* 0x00000000000c3947 */ /* 0x000fec0003800000 */
[----:B------:R-:W-:-:S07]  /*0f80*/  MOV R48, 0xfa0 ;  /* 0x00000fa000307802 */ /* 0x000fce0000000f00 */
[----:B------:R-:W-:Y:S05]  /*0f90*/  CALL.REL.NOINC `($__internal_189_$__cuda_sm20_rcp_rn_f32_slowpath) ;  /* 0x0000005c005c7944 */ /* 0x000fea0003c00000 */
[----:B------:R-:W-:Y:S05]  /*0fa0*/  BRA `(.L_x_6592) ;  /* 0x0000000000107947 */ /* 0x000fea0003800000 */
.L_x_6591:
[----:B------:R-:W0:Y:S02]  /*0fb0*/  MUFU.RCP R51, R0 ;  /* 0x0000000000337308 */ /* 0x000e240000001000 */
[----:B0-----:R-:W-:-:S04]  /*0fc0*/  FFMA R35, R0, R51, -1 ;  /* 0xbf80000000237423 */ /* 0x001fc80000000033 */
[----:B------:R-:W-:-:S04]  /*0fd0*/  FADD.FTZ R36, -R35, -RZ ;  /* 0x800000ff23247221 */ /* 0x000fc80000010100 */
[----:B------:R-:W-:-:S07]  /*0fe0*/  FFMA R51, R51, R36, R51 ;  /* 0x0000002433337223 */ /* 0x000fce0000000033 */
.L_x_6592:
[----:B------:R-:W-:Y:S05]  /*0ff0*/  BSYNC.RECONVERGENT B1 ;  /* 0x0000000000017941 */ /* 0x000fea0003800200 */
.L_x_6590:
[----:B------:R-:W-:Y:S01]  /*1000*/  IMAD.U32 R14, R14, 0x10000, RZ ;  /* 0x000100000e0e7824 */ /* 0x000fe200078e00ff */
[----:B------:R-:W-:Y:S01]  /*1010*/  BSSY.RECONVERGENT B1, `(.L_x_6593) ;  /* 0x0000020000017945 */ /* 0x000fe20003800200 */
[----:B------:R-:W-:Y:S02]  /*1020*/  IMAD.MOV.U32 R35, RZ, RZ, 0x3bbb989d ;  /* 0x3bbb989dff237424 */ /* 0x000fe400078e00ff */
        /* <DEDUP_REMOVED lines=17> */
[----:B------:R-:W-:Y:S01]  /*1140*/  SHF.L.U32 R37, R24, 0x10, RZ ;  /* 0x0000001018257819 */ /* 0x000fe200000006ff */
[----:B------:R-:W-:Y:S01]  /*1150*/  FMUL R0, R0, R35 ;  /* 0x0000002300007220 */ /* 0x000fe20000400000 */
[----:B------:R-:W-:-:S03]  /*1160*/  FMUL R22, R35, R22 ;  /* 0x0000001623167220 */ /* 0x000fc60000400000 */
[----:B------:R-:W-:-:S06]  /*1170*/  FMUL R24, R0, R37 ;  /* 0x0000002500187220 */ /* 0x000fcc0000400000 */
[----:B------:R-:W-:Y:S05]  /*1180*/  @P0 BRA `(.L_x_6594) ;  /* 0x0000000000100947 */ /* 0x000fea0003800000 */
[----:B------:R-:W-:Y:S01]  /*1190*/  IMAD.MOV.U32 R0, RZ, RZ, R38 ;  /* 0x000000ffff007224 */ /* 0x000fe200078e0026 */
[----:B------:R-:W-:-:S07]  /*11a0*/  MOV R48, 0x11c0 ;  /* 0x000011c000307802 */ /* 0x000fce0000000f00 */
[----:B------:R-:W-:Y:S05]  /*11b0*/  CALL.REL.NOINC `($__internal_189_$__cuda_sm20_rcp_rn_f32_slowpath) ;  /* 0x0000005800d47944 */ /* 0x000fea0003c00000 */
[----:B------:R-:W-:Y:S05]  /*11c0*/  BRA `(.L_x_6595) ;  /* 0x0000000000107947 */ /* 0x000fea0003800000 */
.L_x_6594:
[----:B------:R-:W0:Y:S02]  /*11d0*/  MUFU.RCP R51, R38 ;  /* 0x0000002600337308 */ /* 0x000e240000001000 */
[----:B0-----:R-:W-:-:S04]  /*11e0*/  FFMA R0, R38, R51, -1 ;  /* 0xbf80000026007423 */ /* 0x001fc80000000033 */
[----:B------:R-:W-:-:S04]  /*11f0*/  FADD.FTZ R0, -R0, -RZ ;  /* 0x800000ff00007221 */ /* 0x000fc80000010100 */
[----:B------:R-:W-:-:S07]  /*1200*/  FFMA R51, R51, R0, R51 ;  /* 0x0000000033337223 */ /* 0x000fce0000000033 */
.L_x_6595:
[----:B------:R-:W-:Y:S05]  /*1210*/  BSYNC.RECONVERGENT B1 ;  /* 0x0000000000017941 */ /* 0x000fea0003800200 */
.L_x_6593:
[----:B------:R-:W-:Y:S01]  /*1220*/  IMAD.U32 R8, R8, 0x10000, RZ ;  /* 0x0001000008087824 */ /* 0x000fe200078e00ff */
[----:B------:R-:W-:Y:S01]  /*1230*/  BSSY.RECONVERGENT B1, `(.L_x_6596) ;  /* 0x0000020000017945 */ /* 0x000fe20003800200 */
[----:B------:R-:W-:Y:S02]  /*1240*/  IMAD.MOV.U32 R35, RZ, RZ, 0x3bbb989d ;  /* 0x3bbb989dff237424 */ /* 0x000fe400078e00ff */
[----:B------:R-:W-:Y:S02]  /*1250*/  IMAD.MOV.U32 R37, RZ, RZ, 0x437c0000 ;  /* 0x437c0000ff257424 */ /* 0x000fe400078e00ff */
[----:B------:R-:W-:-:S04]  /*1260*/  FFMA.SAT R0, R8, -R35, 0.5 ;  /* 0x3f00000008007423 */ /* 0x000fc80000002823 */
[----:B------:R-:W-:Y:S01]  /*1270*/  FFMA.RM R0, R0, R37, 12582913 ;  /* 0x4b40000100007423 */ /* 0x000fe20000004025 */
[----:B------:R-:W-:-:S03]  /*1280*/  IMAD.U32 R37, R23, 0x10000, RZ ;  /* 0x0001000017257824 */ /* 0x000fc600078e00ff */
        /* <DEDUP_REMOVED lines=20> */
[----:B------:R-:W-:Y:S05]  /*13d0*/  CALL.REL.NOINC `($__internal_189_$__cuda_sm20_rcp_rn_f32_slowpath) ;  /* 0x00000058004c7944 */ /* 0x000fea0003c00000 */
[----:B------:R-:W-:Y:S05]  /*13e0*/  BRA `(.L_x_6598) ;  /* 0x0000000000107947 */ /* 0x000fea0003800000 */
.L_x_6597:
[----:B------:R-:W0:Y:S02]  /*13f0*/  MUFU.RCP R51, R38 ;  /* 0x0000002600337308 */ /* 0x000e240000001000 */
[----:B0-----:R-:W-:-:S04]  /*1400*/  FFMA R0, R38, R51, -1 ;  /* 0xbf80000026007423 */ /* 0x001fc80000000033 */
[----:B------:R-:W-:-:S04]  /*1410*/  FADD.FTZ R0, -R0, -RZ ;  /* 0x800000ff00007221 */ /* 0x000fc80000010100 */
[----:B------:R-:W-:-:S07]  /*1420*/  FFMA R51, R51, R0, R51 ;  /* 0x0000000033337223 */ /* 0x000fce0000000033 */
.L_x_6598:
[----:B------:R-:W-:Y:S05]  /*1430*/  BSYNC.RECONVERGENT B1 ;  /* 0x0000000000017941 */ /* 0x000fea0003800200 */
.L_x_6596:
[----:B------:R-:W-:Y:S01]  /*1440*/  SHF.L.U32 R28, R28, 0x10, RZ ;  /* 0x000000101c1c7819 */ /* 0x000fe200000006ff */
[----:B------:R-:W-:Y:S01]  /*1450*/  IMAD.MOV.U32 R35, RZ, RZ, 0x3bbb989d ;  /* 0x3bbb989dff237424 */ /* 0x000fe200078e00ff */
        /* <DEDUP_REMOVED lines=25> */
[----:B------:R-:W-:Y:S05]  /*15f0*/  CALL.REL.NOINC `($__internal_189_$__cuda_sm20_rcp_rn_f32_slowpath) ;  /* 0x0000005400c47944 */ /* 0x000fea0003c00000 */
[----:B------:R-:W-:Y:S05]  /*1600*/  BRA `(.L_x_6601) ;  /* 0x0000000000107947 */ /* 0x000fea0003800000 */
.L_x_6600:
[----:B------:R-:W0:Y:S02]  /*1610*/  MUFU.RCP R51, R36 ;  /* 0x0000002400337308 */ /* 0x000e240000001000 */
[----:B0-----:R-:W-:-:S04]  /*1620*/  FFMA R0, R36, R51, -1 ;  /* 0xbf80000024007423 */ /* 0x001fc80000000033 */
[----:B------:R-:W-:-:S04]  /*1630*/  FADD.FTZ R0, -R0, -RZ ;  /* 0x800000ff00007221 */ /* 0x000fc80000010100 */
[----:B------:R-:W-:-:S07]  /*1640*/  FFMA R51, R51, R0, R51 ;  /* 0x0000000033337223 */ /* 0x000fce0000000033 */
.L_x_6601:
[----:B------:R-:W-:Y:S05]  /*1650*/  BSYNC.RECONVERGENT B1 ;  /* 0x0000000000017941 */ /* 0x000fea0003800200 */
.L_x_6599:
[----:B------:R-:W-:Y:S01]  /*1660*/  ISETP.GE.U32.AND P1, PT, R46, UR7, PT ;  /* 0x000000072e007c0c */ /* 0x000fe2000bf26070 */
[C---:B------:R-:W-:Y:S01]  /*1670*/  VIADD R41, R44.reuse, 0x1e ;  /* 0x0000001e2c297836 */ /* 0x040fe20000000000 */
[----:B------:R-:W-:Y:S01]  /*1680*/  LOP3.LUT R0, R44, 0x1f, RZ, 0xc0, !PT ;  /* 0x0000001f2c007812 */ /* 0x000fe200078ec0ff */
[----:B------:R-:W0:Y:S01]  /*1690*/  LDCU UR4, c[0x0][0x3bc] ;  /* 0x00007780ff0477ac */ /* 0x000e220008000800 */
[----:B------:R-:W-:Y:S01]  /*16a0*/  IADD3 R42, PT, PT, R46, 0x2, RZ ;  /* 0x000000022e2a7810 */ /* 0x000fe20007ffe0ff */
[----:B------:R-:W-:Y:S01]  /*16b0*/  IMAD.U32 R29, R29, 0x10000, RZ ;  /* 0x000100001d1d7824 */ /* 0x000fe200078e00ff */
[----:B------:R-:W-:Y:S01]  /*16c0*/  ISETP.GE.U32.OR P1, PT, R0, UR14, P1 ;  /* 0x0000000e00007c0c */ /* 0x000fe20008f26470 */
[----:B------:R-:W-:Y:S01]  /*16d0*/  FADD R0, -R51, 1 ;  /* 0x3f80000033007421 */ /* 0x000fe20000000100 */
[----:B------:R-:W-:Y:S01]  /*16e0*/  LOP3.LUT R41, R41, 0x1f, RZ, 0xc0, !PT ;  /* 0x0000001f29297812 */ /* 0x000fe200078ec0ff */
[----:B------:R-:W-:Y:S01]  /*16f0*/  IMAD.U32 R27, R27, 0x10000, RZ ;  /* 0x000100001b1b7824 */ /* 0x000fe200078e00ff */
[----:B------:R-:W-:Y:S01]  /*1700*/  ISETP.GE.U32.AND P0, PT, R42, UR7, PT ;  /* 0x000000072a007c0c */ /* 0x000fe2000bf06070 */
[-C--:B------:R-:W-:Y:S01]  /*1710*/  FMUL R0, R0, R51.reuse ;  /* 0x0000003300007220 */ /* 0x080fe20000400000 */
[----:B------:R-:W-:Y:S01]  /*1720*/  IADD3 R10, P3, PT, R32, UR35, RZ ;  /* 0x00000023200a7c10 */ /* 0x000fe2000ff7e0ff */
[C---:B------:R-:W-:Y:S01]  /*1730*/  FMUL R36, R28.reuse, R51 ;  /* 0x000000331c247220 */ /* 0x040fe20000400000 */
[----:B------:R-:W-:Y:S01]  /*1740*/  ISETP.LT.U32.AND P0, PT, R41, UR14, !P0 ;  /* 0x0000000e29007c0c */ /* 0x000fe2000c701070 */
[----:B------:R-:W-:Y:S01]  /*1750*/  FFMA R0, R28, R0, R51 ;  /* 0x000000001c007223 */ /* 0x000fe20000000033 */
[----:B------:R-:W-:Y:S01]  /*1760*/  IADD3 R14, P2, PT, R30, UR36, RZ ;  /* 0x000000241e0e7c10 */ /* 0x000fe2000ff5e0ff */
[----:B------:R-:W-:Y:S01]  /*1770*/  FMUL R40, R24, UR5 ;  /* 0x0000000518287c20 */ /* 0x000fe20008400000 */
[----:B------:R-:W-:Y:S01]  /*1780*/  FMUL R36, R29, R36 ;  /* 0x000000241d247220 */ /* 0x000fe20000400000 */
[----:B------:R-:W1:Y:S01]  /*1790*/  @!P1 LDC R31, c[0x0][0x3b8] ;  /* 0x0000ee00ff1f9b82 */ /* 0x000e620000000800 */
[----:B------:R-:W-:Y:S01]  /*17a0*/  FMUL R0, R0, R29 ;  /* 0x0000001d00007220 */ /* 0x000fe20000400000 */
[----:B0-----:R-:W-:Y:S01]  /*17b0*/  IADD3.X R9, PT, PT, R9, UR4, RZ, P3, !PT ;  /* 0x0000000409097c10 */ /* 0x001fe20009ffe4ff */
[----:B------:R-:W-:Y:S01]  /*17c0*/  FMUL R39, R11, UR5 ;  /* 0x000000050b277c20 */ /* 0x000fe20008400000 */
[----:B------:R-:W-:Y:S01]  /*17d0*/  F2FP.BF16.F32.PACK_AB R40, RZ, R40 ;  /* 0x00000028ff28723e */ /* 0x000fe200000010ff */
[----:B------:R-:W-:Y:S01]  /*17e0*/  FMUL R49, R0, R27 ;  /* 0x0000001b00317220 */ /* 0x000fe20000400000 */
[----:B------:R-:W-:Y:S01]  /*17f0*/  FMUL R0, R16, UR5 ;  /* 0x0000000510007c20 */ /* 0x000fe20008400000 */
[----:B------:R-:W-:Y:S01]  /*1800*/  IADD3.X R12, PT, PT, R12, UR18, RZ, P2, !PT ;  /* 0x000000120c0c7c10 */ /* 0x000fe200097fe4ff */
[----:B------:R-:W0:Y:S01]  /*1810*/  @!P1 LDC R33, c[0x0][0x3b8] ;  /* 0x0000ee00ff219b82 */ /* 0x000e220000000800 */
[----:B------:R-:W-:Y:S01]  /*1820*/  @P0 IADD3 R27, P3, P5, R10, UR35, R41 ;  /* 0x000000230a1b0c10 */ /* 0x000fe2000fd7e029 */
[----:B------:R-:W-:Y:S01]  /*1830*/  FMUL R47, R49, UR5 ;  /* 0x00000005312f7c20 */ /* 0x000fe20008400000 */
[----:B------:R-:W-:Y:S01]  /*1840*/  F2FP.BF16.F32.PACK_AB R0, RZ, R0 ;  /* 0x00000000ff00723e */ /* 0x000fe200000010ff */
[----:B------:R-:W-:Y:S01]  /*1850*/  FMUL R38, R22, UR5 ;  /* 0x0000000516267c20 */ /* 0x000fe20008400000 */
[----:B------:R-:W-:Y:S01]  /*1860*/  @P0 IADD3.X R32, PT, PT, R9, UR4, RZ, P3, P5 ;  /* 0x0000000409200c10 */ /* 0x000fe20009fea4ff */
[----:B------:R-:W-:Y:S01]  /*1870*/  FMUL R37, R8, UR5 ;  /* 0x0000000508257c20 */ /* 0x000fe20008400000 */
[----:B------:R-:W-:Y:S01]  /*1880*/  @!P1 PRMT R40, R40, 0x5410, R0 ;  /* 0x0000541028289816 */ /* 0x000fe20000000000 */
[----:B------:R-:W-:Y:S01]  /*1890*/  FMUL R48, R36, UR5 ;  /* 0x0000000524307c20 */ /* 0x000fe20008400000 */
[----:B------:R-:W-:Y:S01]  /*18a0*/  F2FP.BF16.F32.PACK_AB R39, RZ, R39 ;  /* 0x00000027ff27723e */ /* 0x000fe200000010ff */
[----:B------:R-:W-:Y:S01]  /*18b0*/  @!P0 IMAD.MOV.U32 R56, RZ, RZ, RZ ;  /* 0x000000ffff388224 */ /* 0x000fe200078e00ff */
[----:B------:R-:W-:-:S02]  /*18c0*/  F2FP.BF16.F32.PACK_AB R47, RZ, R47 ;  /* 0x0000002fff2f723e */ /* 0x000fc400000010ff */
[----:B------:R-:W-:Y:S02]  /*18d0*/  @!P0 CS2R R54, SRZ ;  /* 0x0000000000368805 */ /* 0x000fe4000001ff00 */
[----:B------:R-:W-:Y:S02]  /*18e0*/  F2FP.BF16.F32.PACK_AB R38, RZ, R38 ;  /* 0x00000026ff26723e */ /* 0x000fe400000010ff */
[----:B------:R-:W-:Y:S02]  /*18f0*/  @!P1 PRMT R39, R39, 0x5410, R47 ;  /* 0x0000541027279816 */ /* 0x000fe4000000002f */
[----:B-1----:R-:W-:Y:S02]  /*1900*/  @!P1 IADD3 R31, P4, PT, R26, R31, RZ ;  /* 0x0000001f1a1f9210 */ /* 0x002fe40007f9e0ff */
[----:B------:R-:W-:Y:S02]  /*1910*/  F2FP.BF16.F32.PACK_AB R37, RZ, R37 ;  /* 0x00000025ff25723e */ /* 0x000fe400000010ff */
[----:B------:R-:W-:-:S02]  /*1920*/  @!P1 IADD3.X R28, PT, PT, R25, UR32, RZ, P4, !PT ;  /* 0x00000020191c9c10 */ /* 0x000fc4000a7fe4ff */
[C---:B------:R-:W-:Y:S02]  /*1930*/  @!P1 LEA R30, P4, R31.reuse, UR8, 0x2 ;  /* 0x000000081f1e9c11 */ /* 0x040fe4000f8810ff */
[----:B------:R-:W-:Y:S02]  /*1940*/  F2FP.BF16.F32.PACK_AB R48, RZ, R48 ;  /* 0x00000030ff30723e */ /* 0x000fe400000010ff */
[----:B------:R-:W-:Y:S02]  /*1950*/  @!P1 LEA.HI.X R31, R31, UR9, R28, 0x2, P4 ;  /* 0x000000091f1f9c11 */ /* 0x000fe4000a0f141c */
[C---:B------:R-:W-:Y:S02]  /*1960*/  @!P1 LEA R34, P4, R26.reuse, UR8, 0x2 ;  /* 0x000000081a229c11 */ /* 0x040fe4000f8810ff */
[----:B------:R-:W-:Y:S02]  /*1970*/  @P0 LEA R28, P3, R27, UR27, 0x2 ;  /* 0x0000001b1b1c0c11 */ /* 0x000fe4000f8610ff */
[----:B------:R-:W-:-:S02]  /*1980*/  @!P1 LEA.HI.X R35, R26, UR9, R25, 0x2, P4 ;  /* 0x000000091a239c11 */ /* 0x000fc4000a0f1419 */
[----:B------:R-:W-:Y:S01]  /*1990*/  @P0 LEA.HI.X R29, R27, UR21, R32, 0x2, P3 ;  /* 0x000000151b1d0c11 */ /* 0x000fe200098f1420 */
[----:B------:R-:W-:Y:S01]  /*19a0*/  FMUL R27, R23, UR5 ;  /* 0x00000005171b7c20 */ /* 0x000fe20008400000 */
[C---:B------:R-:W-:Y:S01]  /*19b0*/  @!P1 LEA R32, P3, R26.reuse, UR12, 0x2 ;  /* 0x0000000c1a209c11 */ /* 0x040fe2000f8610ff */
[----:B------:R1:W-:Y:S01]  /*19c0*/  @!P1 STG.E desc[UR22][R34.64], R40 ;  /* 0x0000002822009986 */ /* 0x0003e2000c101916 */
[C---:B0-----:R-:W-:Y:S02]  /*19d0*/  @!P1 IADD3 R50, P4, PT, R26.reuse, R33, RZ ;  /* 0x000000211a329210 */ /* 0x041fe40007f9e0ff */
[----:B------:R-:W-:Y:S01]  /*19e0*/  @!P1 LEA.HI.X R33, R26, UR6, R25, 0x2, P3 ;  /* 0x000000061a219c11 */ /* 0x000fe200098f1419 */
[----:B------:R0:W-:Y:S01]  /*19f0*/  @!P1 STG.E desc[UR22][R30.64], R39 ;  /* 0x000000271e009986 */ /* 0x0001e2000c101916 */
[----:B------:R-:W-:Y:S02]  /*1a00*/  @!P1 PRMT R37, R37, 0x5410, R48 ;  /* 0x0000541025259816 */ /* 0x000fe40000000030 */
[----:B-1----:R-:W-:-:S02]  /*1a10*/  @!P1 IADD3.X R35, PT, PT, R25, UR32, RZ, P4, !PT ;  /* 0x0000002019239c10 */ /* 0x002fc4000a7fe4ff */
[----:B------:R-:W-:Y:S02]  /*1a20*/  @P0 IADD3 R26, P3, P4, R14, UR36, R41 ;  /* 0x000000240e1a0c10 */ /* 0x000fe4000fc7e029 */
[----:B------:R-:W-:Y:S02]  /*1a30*/  F2FP.BF16.F32.PACK_AB R25, RZ, R27 ;  /* 0x0000001bff19723e */ /* 0x000fe400000010ff */
[----:B------:R-:W-:Y:S02]  /*1a40*/  @P0 IADD3.X R27, PT, PT, R12, UR18, RZ, P3, P4 ;  /* 0x000000120c1b0c10 */ /* 0x000fe40009fe84ff */
[----:B------:R-:W-:Y:S02]  /*1a50*/  @!P1 LEA R34, P2, R50, UR12, 0x2 ;  /* 0x0000000c32229c11 */ /* 0x000fe4000f8410ff */
[C---:B------:R-:W-:Y:S01]  /*1a60*/  @P0 SHF.L.U64.HI R27, R26.reuse, 0x2, R27 ;  /* 0x000000021a1b0819 */ /* 0x040fe2000001021b */
[----:B------:R-:W-:Y:S01]  /*1a70*/  @P0 IMAD.SHL.U32 R26, R26, 0x4, RZ ;  /* 0x000000041a1a0824 */ /* 0x000fe200078e00ff */
[----:B------:R-:W-:-:S02]  /*1a80*/  @!P1 LEA.HI.X R35, R50, UR6, R35, 0x2, P2 ;  /* 0x0000000632239c11 */ /* 0x000fc400090f1423 */
[----:B------:R-:W-:Y:S02]  /*1a90*/  @!P1 PRMT R38, R38, 0x5410, R25 ;  /* 0x0000541026269816 */ /* 0x000fe40000000019 */
[----:B0-----:R-:W-:Y:S01]  /*1aa0*/  @P0 IADD3 R30, P2, PT, R26, UR28, RZ ;  /* 0x0000001c1a1e0c10 */ /* 0x001fe2000ff5e0ff */
[----:B------:R-:W-:Y:S01]  /*1ab0*/  IMAD.U32 R6, R6, 0x10000, RZ ;  /* 0x0001000006067824 */ /* 0x000fe200078e00ff */
[----:B------:R-:W-:Y:S01]  /*1ac0*/  @P0 IADD3 R26, P3, PT, R26, UR25, RZ ;  /* 0x000000191a1a0c10 */ /* 0x000fe2000ff7e0ff */
[----:B------:R0:W-:Y:S01]  /*1ad0*/  @!P1 STG.E desc[UR22][R32.64], R38 ;  /* 0x0000002620009986 */ /* 0x0001e2000c101916 */
[C---:B------:R-:W-:Y:S02]  /*1ae0*/  @P0 IADD3.X R31, PT, PT, R27.reuse, UR29, RZ, P2, !PT ;  /* 0x0000001d1b1f0c10 */ /* 0x040fe400097fe4ff */
[----:B------:R-:W-:Y:S01]  /*1af0*/  @P0 IADD3.X R27, PT, PT, R27, UR37, RZ, P3, !PT ;  /* 0x000000251b1b0c10 */ /* 0x000fe20009ffe4ff */
[----:B------:R1:W-:Y:S04]  /*1b00*/  @!P1 STG.E desc[UR22][R34.64], R37 ;  /* 0x0000002522009986 */ /* 0x0003e8000c101916 */
[----:B------:R-:W5:Y:S04]  /*1b10*/  @P0 LDG.E R56, desc[UR22][R30.64] ;  /* 0x000000161e380981 */ /* 0x000f68000c1e1900 */
[----:B------:R-:W5:Y:S01]  /*1b20*/  @P0 LDG.E R55, desc[UR22][R28.64] ;  /* 0x000000161c370981 */ /* 0x000f62000c1e1900 */
[----:B0-----:R-:W-:-:S02]  /*1b30*/  IMAD.MOV.U32 R33, RZ, RZ, 0x3bbb989d ;  /* 0x3bbb989dff217424 */ /* 0x001fc400078e00ff */
[----:B-1----:R-:W-:Y:S02]  /*1b40*/  IMAD.MOV.U32 R35, RZ, RZ, 0x437c0000 ;  /* 0x437c0000ff237424 */ /* 0x002fe400078e00ff */
[----:B------:R-:W-:Y:S01]  /*1b50*/  FFMA.SAT R32, R6, -R33, 0.5 ;  /* 0x3f00000006207423 */ /* 0x000fe20000002821 */
[----:B------:R0:W5:Y:S03]  /*1b60*/  @P0 LDG.E R54, desc[UR22][R26.64] ;  /* 0x000000161a360981 */ /* 0x000166000c1e1900 */
[----:B------:R-:W-:-:S04]  /*1b70*/  FFMA.RM R32, R32, R35, 12582913 ;  /* 0x4b40000120207423 */ /* 0x000fc80000004023 */
[----:B------:R-:W-:-:S04]  /*1b80*/  FADD R33, R32, -12583039 ;  /* 0xcb40007f20217421 */ /* 0x000fc80000000000 */
[----:B------:R-:W-:-:S04]  /*1b90*/  FFMA R33, R6, -1.4426950216293334961, -R33 ;  /* 0xbfb8aa3b06217823 */ /* 0x000fc80000000821 */
[----:B------:R-:W-:-:S06]  /*1ba0*/  FFMA R33, R6, -1.925963033500011079e-08, R33 ;  /* 0xb2a5706006217823 */ /* 0x000fcc0000000021 */
[----:B------:R-:W1:Y:S01]  /*1bb0*/  MUFU.EX2 R33, R33 ;  /* 0x0000002100217308 */ /* 0x000e620000000800 */
[----:B0-----:R-:W-:Y:S01]  /*1bc0*/  FMNMX R26, RZ, |R24|, !PT ;  /* 0x40000018ff1a7209 */ /* 0x001fe20007800000 */
[----:B------:R-:W-:-:S03]  /*1bd0*/  IMAD.SHL.U32 R24, R32, 0x800000, RZ ;  /* 0x0080000020187824 */ /* 0x000fc600078e00ff */
[----:B------:R-:W-:-:S04]  /*1be0*/  FMNMX3 R16, |R16|, R26, |R11|, !PT ;  /* 0x0000001a10107276 */ /* 0x000fc8000780060b */
[----:B------:R-:W-:Y:S01]  /*1bf0*/  FMNMX R49, |R49|, R16, !PT ;  /* 0x0000001031317209 */ /* 0x000fe20007800200 */
[----:B-1----:R-:W-:-:S03]  /*1c00*/  FFMA R24, R24, R33, 1 ;  /* 0x3f80000018187423 */ /* 0x002fc60000000021 */
[----:B------:R-:W-:Y:S01]  /*1c10*/  FMNMX R49, |R22|, R49, !PT ;  /* 0x0000003116317209 */ /* 0x000fe20007800200 */
[----:B------:R-:W-:-:S03]  /*1c20*/  VIADD R11, R24, 0x1800000 ;  /* 0x01800000180b7836 */ /* 0x000fc60000000000 */
[----:B------:R-:W-:Y:S02]  /*1c30*/  FMNMX3 R23, |R23|, R49, |R8|, !PT ;  /* 0x0000003117177276 */ /* 0x000fe40007800608 */
[----:B------:R-:W-:Y:S02]  /*1c40*/  IADD3 R16, P2, PT, R15, R14, RZ ;  /* 0x0000000e0f107210 */ /* 0x000fe40007f5e0ff */
[----:B------:R-:W-:Y:S01]  /*1c50*/  LOP3.LUT R11, R11, 0x7f800000, RZ, 0xc0, !PT ;  /* 0x7f8000000b0b7812 */ /* 0x000fe200078ec0ff */
[----:B------:R-:W-:Y:S01]  /*1c60*/  BSSY.RECONVERGENT B0, `(.L_x_6602) ;  /* 0x000001e000007945 */ /* 0x000fe20003800200 */
[----:B------:R-:W-:Y:S02]  /*1c70*/  FMNMX R8, |R36|, R23, !PT ;  /* 0x0000001724087209 */ /* 0x000fe40007800200 */
[----:B------:R-:W-:Y:S02]  /*1c80*/  @!P0 CS2R R34, SRZ ;  /* 0x0000000000228805 */ /* 0x000fe4000001ff00 */
[----:B------:R-:W-:Y:S01]  /*1c90*/  ISETP.GT.U32.AND P1, PT, R11, 0x1ffffff, PT ;  /* 0x01ffffff0b00780c */ /* 0x000fe20003f24070 */
[----:B------:R-:W-:Y:S01]  /*1ca0*/  IMAD.X R11, RZ, RZ, R12, P2 ;  /* 0x000000ffff0b7224 */ /* 0x000fe200010e060c */
[----:B------:R-:W-:Y:S01]  /*1cb0*/  @!P0 MOV R36, RZ ;  /* 0x000000ff00248202 */ /* 0x000fe20000000f00 */
[----:B------:R-:W-:Y:S10]  /*1cc0*/  @!P0 BRA `(.L_x_6603) ;  /* 0x00000000005c8947 */ /* 0x000ff40003800000 */
[----:B------:R-:W0:Y:S01]  /*1cd0*/  LDC R27, c[0x0][0x3b8] ;  /* 0x0000ee00ff1b7b82 */ /* 0x000e220000000800 */
        /* <DEDUP_REMOVED lines=8> */
[----:B------:R-:W-:Y:S01]  /*1d60*/  VIADD R29, R31, UR4 ;  /* 0x000000041f1d7c36 */ /* 0x000fe20008000000 */
[----:B------:R-:W-:-:S04]  /*1d70*/  LEA R28, P0, R30, UR27, 0x2 ;  /* 0x0000001b1e1c7c11 */ /* 0x000fc8000f8010ff */
[----:B------:R-:W-:Y:S01]  /*1d80*/  LEA.HI.X R29, R30, UR21, R29, 0x2, P0 ;  /* 0x000000151e1d7c11 */ /* 0x000fe200080f141d */
[----:B0-----:R-:W-:-:S04]  /*1d90*/  IMAD.WIDE.U32 R22, R27, 0x3, R22 ;  /* 0x000000031b167825 */ /* 0x001fc800078e0016 */
[----:B------:R0:W5:Y:S01]  /*1da0*/  LDG.E R34, desc[UR22][R28.64] ;  /* 0x000000161c227981 */ /* 0x000162000c1e1900 */
        /* <DEDUP_REMOVED lines=9> */
.L_x_6603:
[----:B------:R-:W-:Y:S05]  /*1e40*/  BSYNC.RECONVERGENT B0 ;  /* 0x0000000000007941 */ /* 0x000fea0003800200 */
.L_x_6602:
[----:B------:R-:W-:Y:S01]  /*1e50*/  BSSY.RECONVERGENT B1, `(.L_x_6604) ;  /* 0x0000012000017945 */ /* 0x000fe20003800200 */
[----:B0-----:R-:W-:Y:S02]  /*1e60*/  PRMT R26, R25, 0x5410, R48 ;  /* 0x00005410191a7816 */ /* 0x001fe40000000030 */
[----:B-----5:R-:W-:Y:S02]  /*1e70*/  PRMT R49, R56, 0x7632, R49 ;  /* 0x0000763238317816 */ /* 0x020fe40000000031 */
[----:B------:R-:W-:Y:S02]  /*1e80*/  PRMT R33, R54, 0x7632, R33 ;  /* 0x0000763236217816 */ /* 0x000fe40000000021 */
[----:B------:R-:W-:Y:S02]  /*1e90*/  PRMT R32, R55, 0x7632, R32 ;  /* 0x0000763237207816 */ /* 0x000fe40000000020 */
[----:B------:R-:W-:Y:S02]  /*1ea0*/  PRMT R29, R36, 0x7632, R29 ;  /* 0x00007632241d7816 */ /* 0x000fe4000000001d */
[----:B------:R-:W-:-:S02]  /*1eb0*/  PRMT R28, R34, 0x7632, R28 ;  /* 0x00007632221c7816 */ /* 0x000fc4000000001c */
[----:B------:R-:W-:Y:S02]  /*1ec0*/  PRMT R27, R35, 0x7632, R27 ;  /* 0x00007632231b7816 */ /* 0x000fe4000000001b */
[----:B------:R-:W-:Y:S01]  /*1ed0*/  PRMT R25, R0, 0x5410, R47 ;  /* 0x0000541000197816 */ /* 0x000fe2000000002f */
[----:B------:R-:W-:Y:S06]  /*1ee0*/  @P1 BRA `(.L_x_6605) ;  /* 0x0000000000101947 */ /* 0x000fec0003800000 */
[----:B------:R-:W-:Y:S01]  /*1ef0*/  IMAD.MOV.U32 R0, RZ, RZ, R24 ;  /* 0x000000ffff007224 */ /* 0x000fe200078e0018 */
[----:B------:R-:W-:-:S07]  /*1f00*/  MOV R48, 0x1f20 ;  /* 0x00001f2000307802 */ /* 0x000fce0000000f00 */
[----:B------:R-:W-:Y:S05]  /*1f10*/  CALL.REL.NOINC `($__internal_189_$__cuda_sm20_rcp_rn_f32_slowpath) ;  /* 0x0000004c007c7944 */ /* 0x000fea0003c00000 */
[----:B------:R-:W-:Y:S05]  /*1f20*/  BRA `(.L_x_6606) ;  /* 0x0000000000107947 */ /* 0x000fea0003800000 */
.L_x_6605:
[----:B------:R-:W0:Y:S02]  /*1f30*/  MUFU.RCP R51, R24 ;  /* 0x0000001800337308 */ /* 0x000e240000001000 */
[----:B0-----:R-:W-:-:S04]  /*1f40*/  FFMA R0, R24, R51, -1 ;  /* 0xbf80000018007423 */ /* 0x001fc80000000033 */
[----:B------:R-:W-:-:S04]  /*1f50*/  FADD.FTZ R0, -R0, -RZ ;  /* 0x800000ff00007221 */ /* 0x000fc80000010100 */
[----:B------:R-:W-:-:S07]  /*1f60*/  FFMA R51, R51, R0, R51 ;  /* 0x0000000033337223 */ /* 0x000fce0000000033 */
.L_x_6606:
[----:B------:R-:W-:Y:S05]  /*1f70*/  BSYNC.RECONVERGENT B1 ;  /* 0x0000000000017941 */ /* 0x000fea0003800200 */
.L_x_6604:
[----:B------:R-:W-:Y:S02]  /*1f80*/  HFMA2 R31, -RZ, RZ, 3.7421875, 0 ;  /* 0x437c0000ff1f7431 */ /* 0x000fe400000001ff */
[----:B------:R-:W-:Y:S01]  /*1f90*/  IMAD.U32 R4, R4, 0x10000, RZ ;  /* 0x0001000004047824 */ /* 0x000fe200078e00ff */
[----:B------:R-:W-:Y:S01]  /*1fa0*/  BSSY.RECONVERGENT B1, `(.L_x_6607) ;  /* 0x000001f000017945 */ /* 0x000fe20003800200 */
[----:B------:R-:W-:Y:S02]  /*1fb0*/  IMAD.MOV.U32 R23, RZ, RZ, 0x3bbb989d ;  /* 0x3bbb989dff177424 */ /* 0x000fe400078e00ff */
[----:B------:R-:W-:Y:S02]  /*1fc0*/  IMAD.U32 R21, R21, 0x10000, RZ ;  /* 0x0001000015157824 */ /* 0x000fe400078e00ff */
[----:B------:R-:W-:Y:S01]  /*1fd0*/  FFMA.SAT R0, R4, -R23, 0.5 ;  /* 0x3f00000004007423 */ /* 0x000fe20000002817 */
[----:B------:R-:W-:-:S03]  /*1fe0*/  IMAD.U32 R7, R7, 0x10000, RZ ;  /* 0x0001000007077824 */ /* 0x000fc600078e00ff */
[----:B------:R-:W-:-:S04]  /*1ff0*/  FFMA.RM R0, R0, R31, 12582913 ;  /* 0x4b40000100007423 */ /* 0x000fc8000000401f */
[C---:B------:R-:W-:Y:S01]  /*2000*/  FADD R23, R0.reuse, -12583039 ;  /* 0xcb40007f00177421 */ /* 0x040fe20000000000 */
[----:B------:R-:W-:-:S03]  /*2010*/  IMAD.SHL.U32 R0, R0, 0x800000, RZ ;  /* 0x0080000000007824 */ /* 0x000fc600078e00ff */
        /* <DEDUP_REMOVED lines=19> */
.L_x_6608:
[----:B------:R-:W0:Y:S02]  /*2150*/  MUFU.RCP R51, R24 ;  /* 0x0000001800337308 */ /* 0x000e240000001000 */
[----:B0-----:R-:W-:-:S04]  /*2160*/  FFMA R0, R24, R51, -1 ;  /* 0xbf80000018007423 */ /* 0x001fc80000000033 */
[----:B------:R-:W-:-:S04]  /*2170*/  FADD.FTZ R0, -R0, -RZ ;  /* 0x800000ff00007221 */ /* 0x000fc80000010100 */
[----:B------:R-:W-:-:S07]  /*2180*/  FFMA R51, R51, R0, R51 ;  /* 0x0000000033337223 */ /* 0x000fce0000000033 */
.L_x_6609:
[----:B------:R-:W-:Y:S05]  /*2190*/  BSYNC.RECONVERGENT B1 ;  /* 0x0000000000017941 */ /* 0x000fea0003800200 */
.L_x_6607:
        /* <DEDUP_REMOVED lines=14> */
[----:B------:R-:W-:-:S03]  /*2280*/  IMAD.U32 R21, R20, 0x10000, RZ ;  /* 0x0001000014157824 */ /* 0x000fc600078e00ff */
        /* <DEDUP_REMOVED lines=14> */
.L_x_6611:
[----:B------:R-:W0:Y:S02]  /*2370*/  MUFU.RCP R51, R24 ;  /* 0x0000001800337308 */ /* 0x000e240000001000 */
[----:B0-----:R-:W-:-:S04]  /*2380*/  FFMA R0, R24, R51, -1 ;  /* 0xbf80000018007423 */ /* 0x001fc80000000033 */
[----:B------:R-:W-:-:S04]  /*2390*/  FADD.FTZ R0, -R0, -RZ ;  /* 0x800000ff00007221 */ /* 0x000fc80000010100 */
[----:B------:R-:W-:-:S07]  /*23a0*/  FFMA R51, R51, R0, R51 ;  /* 0x0000000033337223 */ /* 0x000fce0000000033 */
.L_x_6612:
[----:B------:R-:W-:Y:S05]  /*23b0*/  BSYNC.RECONVERGENT B1 ;  /* 0x0000000000017941 */ /* 0x000fea0003800200 */
.L_x_6610:
[----:B------:R-:W-:Y:S01]  /*23c0*/  IMAD.U32 R13, R13, 0x10000, RZ ;  /* 0x000100000d0d7824 */ /* 0x000fe200078e00ff */
        /* <DEDUP_REMOVED lines=28> */
.L_x_6614:
[----:B------:R-:W0:Y:S02]  /*2590*/  MUFU.RCP R51, R22 ;  /* 0x0000001600337308 */ /* 0x000e240000001000 */
[----:B0-----:R-:W-:-:S04]  /*25a0*/  FFMA R0, R22, R51, -1 ;  /* 0xbf80000016007423 */ /* 0x001fc80000000033 */
[----:B------:R-:W-:-:S04]  /*25b0*/  FADD.FTZ R0, -R0, -RZ ;  /* 0x800000ff00007221 */ /* 0x000fc80000010100 */
[----:B------:R-:W-:-:S07]  /*25c0*/  FFMA R51, R51, R0, R51 ;  /* 0x0000000033337223 */ /* 0x000fce0000000033 */
.L_x_6615:
[----:B------:R-:W-:Y:S05]  /*25d0*/  BSYNC.RECONVERGENT B1 ;  /* 0x0000000000017941 */ /* 0x000fea0003800200 */
.L_x_6613:
[----:B------:R-:W-:Y:S01]  /*25e0*/  ISETP.GE.U32.AND P0, PT, R43, UR7, PT ;  /* 0x000000072b007c0c */ /* 0x000fe2000bf06070 */
[----:B------:R-:W-:Y:S01]  /*25f0*/  FADD R0, -R51, 1 ;  /* 0x3f80000033007421 */ /* 0x000fe20000000100 */
[-C--:B------:R-:W-:Y:S01]  /*2600*/  FMUL R58, R13, R51.reuse ;  /* 0x000000330d3a7220 */ /* 0x080fe20000400000 */
[----:B------:R-:W-:Y:S01]  /*2610*/  IMAD.U32 R17, R17, 0x10000, RZ ;  /* 0x0001000011117824 */ /* 0x000fe200078e00ff */
[----:B------:R-:W-:Y:S01]  /*2620*/  ISETP.GE.U32.OR P0, PT, R15, UR14, P0 ;  /* 0x0000000e0f007c0c */ /* 0x000fe20008706470 */
[----:B------:R-:W-:Y:S01]  /*2630*/  FMUL R0, R0, R51 ;  /* 0x0000003300007220 */ /* 0x000fe20000400000 */
[----:B------:R-:W-:Y:S02]  /*2640*/  IMAD.U32 R15, R18, 0x10000, RZ ;  /* 0x00010000120f7824 */ /* 0x000fe400078e00ff */
[----:B------:R-:W-:Y:S01]  /*2650*/  FMUL R58, R17, R58 ;  /* 0x0000003a113a7220 */ /* 0x000fe20000400000 */
[----:B------:R-:W-:Y:S01]  /*2660*/  FMUL R24, R7, UR5 ;  /* 0x0000000507187c20 */ /* 0x000fe20008400000 */
[----:B------:R-:W-:Y:S01]  /*2670*/  FFMA R0, R13, R0, R51 ;  /* 0x000000000d007223 */ /* 0x000fe20000000033 */
[----:B------:R-:W-:Y:S01]  /*2680*/  FMUL R47, R4, UR5 ;  /* 0x00000005042f7c20 */ /* 0x000fe20008400000 */
[----:B------:R-:W-:Y:S01]  /*2690*/  FMUL R23, R3, UR5 ;  /* 0x0000000503177c20 */ /* 0x000fe20008400000 */
[----:B------:R-:W-:-:S02]  /*26a0*/  VIADD R21, R46, 0x3 ;  /* 0x000000032e157836 */ /* 0x000fc40000000000 */
[----:B------:R-:W-:Y:S01]  /*26b0*/  FMUL R0, R0, R17 ;  /* 0x0000001100007220 */ /* 0x000fe20000400000 */
[----:B------:R-:W-:Y:S01]  /*26c0*/  F2FP.BF16.F32.PACK_AB R24, RZ, R24 ;  /* 0x00000018ff18723e */ /* 0x000fe200000010ff */
[----:B------:R-:W-:Y:S01]  /*26d0*/  FMUL R22, R6, UR5 ;  /* 0x0000000506167c20 */ /* 0x000fe20008400000 */
[----:B------:R-:W-:Y:S01]  /*26e0*/  F2FP.BF16.F32.PACK_AB R47, RZ, R47 ;  /* 0x0000002fff2f723e */ /* 0x000fe200000010ff */
[----:B------:R-:W0:Y:S01]  /*26f0*/  @!P0 LDC R19, c[0x0][0x3b8] ;  /* 0x0000ee00ff138b82 */ /* 0x000e220000000800 */
[----:B------:R-:W-:Y:S01]  /*2700*/  FMUL R15, R0, R15 ;  /* 0x0000000f000f7220 */ /* 0x000fe20000400000 */
[C---:B------:R-:W-:Y:S01]  /*2710*/  @!P0 LEA R30, P1, R16.reuse, UR8, 0x2 ;  /* 0x00000008101e8c11 */ /* 0x040fe2000f8210ff */
[----:B------:R-:W-:Y:S01]  /*2720*/  FMUL R48, R5, UR5 ;  /* 0x0000000505307c20 */ /* 0x000fe20008400000 */
[----:B------:R-:W-:Y:S01]  /*2730*/  F2FP.BF16.F32.PACK_AB R23, RZ, R23 ;  /* 0x00000017ff17723e */ /* 0x000fe200000010ff */
[----:B------:R-:W-:Y:S01]  /*2740*/  FMUL R0, R15, UR5 ;  /* 0x000000050f007c20 */ /* 0x000fe20008400000 */
[C---:B------:R-:W-:Y:S01]  /*2750*/  @!P0 LEA.HI.X R31, R16.reuse, UR9, R11, 0x2, P1 ;  /* 0x00000009101f8c11 */ /* 0x040fe200088f140b */
[----:B------:R-:W1:Y:S01]  /*2760*/  LDCU UR4, c[0x0][0x3bc] ;  /* 0x00007780ff0477ac */ /* 0x000e620008000800 */
[----:B------:R-:W2:Y:S01]  /*2770*/  @!P0 LDC R13, c[0x0][0x3b8] ;  /* 0x0000ee00ff0d8b82 */ /* 0x000ea20000000800 */
[----:B------:R-:W-:-:S02]  /*2780*/  @!P0 LEA R50, P1, R16, UR12, 0x2 ;  /* 0x0000000c10328c11 */ /* 0x000fc4000f8210ff */
[----:B------:R-:W-:Y:S02]  /*2790*/  F2FP.BF16.F32.PACK_AB R0, RZ, R0 ;  /* 0x00000000ff00723e */ /* 0x000fe400000010ff */
[----:B------:R-:W-:Y:S02]  /*27a0*/  @!P0 PRMT R24, R24, 0x5410, R47 ;  /* 0x0000541018188816 */ /* 0x000fe4000000002f */
[----:B------:R-:W-:Y:S02]  /*27b0*/  @!P0 PRMT R23, R23, 0x5410, R0 ;  /* 0x0000541017178816 */ /* 0x000fe40000000000 */
[----:B------:R-:W-:Y:S01]  /*27c0*/  @!P0 LEA.HI.X R51, R16, UR6, R11, 0x2, P1 ;  /* 0x0000000610338c11 */ /* 0x000fe200088f140b */
[----:B------:R-:W-:Y:S01]  /*27d0*/  @!P0 STG.E desc[UR22][R30.64], R24 ;  /* 0x000000181e008986 */ /* 0x000fe2000c101916 */
[----:B------:R-:W-:Y:S02]  /*27e0*/  ISETP.GE.U32.AND P1, PT, R21, UR7, PT ;  /* 0x0000000715007c0c */ /* 0x000fe4000bf26070 */
[----:B------:R-:W-:-:S02]  /*27f0*/  F2FP.BF16.F32.PACK_AB R22, RZ, R22 ;  /* 0x00000016ff16723e */ /* 0x000fc400000010ff */
[----:B------:R-:W-:Y:S02]  /*2800*/  F2FP.BF16.F32.PACK_AB R48, RZ, R48 ;  /* 0x00000030ff30723e */ /* 0x000fe400000010ff */
[----:B0-----:R-:W-:Y:S02]  /*2810*/  @!P0 IADD3 R17, P2, PT, R16, R19, RZ ;  /* 0x0000001310118210 */ /* 0x001fe40007f5e0ff */
[----:B------:R-:W-:Y:S02]  /*2820*/  IADD3 R14, P3, PT, R14, UR36, RZ ;  /* 0x000000240e0e7c10 */ /* 0x000fe4000ff7e0ff */
[----:B------:R-:W-:Y:S02]  /*2830*/  @!P0 IADD3.X R20, PT, PT, R11, UR32, RZ, P2, !PT ;  /* 0x000000200b148c10 */ /* 0x000fe400097fe4ff */
[----:B------:R-:W-:Y:S02]  /*2840*/  @!P0 LEA R18, P2, R17, UR8, 0x2 ;  /* 0x0000000811128c11 */ /* 0x000fe4000f8410ff */
[----:B------:R-:W-:-:S02]  /*2850*/  @!P0 PRMT R22, R22, 0x5410, R48 ;  /* 0x0000541016168816 */ /* 0x000fc40000000030 */
[----:B------:R-:W-:Y:S01]  /*2860*/  @!P0 LEA.HI.X R19, R17, UR9, R20, 0x2, P2 ;  /* 0x0000000911138c11 */ /* 0x000fe200090f1414 */
[----:B------:R-:W-:Y:S01]  /*2870*/  VIADD R20, R44, 0x1d ;  /* 0x0000001d2c147836 */ /* 0x000fe20000000000 */
[----:B--2---:R-:W-:Y:S02]  /*2880*/  @!P0 IADD3 R13, P2, PT, R16, R13, RZ ;  /* 0x0000000d100d8210 */ /* 0x004fe40007f5e0ff */
[----:B------:R-:W-:Y:S01]  /*2890*/  IADD3.X R57, PT, PT, R12, UR18, RZ, P3, !PT ;  /* 0x000000120c397c10 */ /* 0x000fe20009ffe4ff */
[----:B------:R0:W-:Y:S01]  /*28a0*/  @!P0 STG.E desc[UR22][R18.64], R23 ;  /* 0x0000001712008986 */ /* 0x0001e2000c101916 */
[----:B------:R-:W-:-:S03]  /*28b0*/  LOP3.LUT R20, R20, 0x1f, RZ, 0xc0, !PT ;  /* 0x0000001f14147812 */ /* 0x000fc600078ec0ff */
[----:B------:R2:W-:Y:S01]  /*28c0*/  @!P0 STG.E desc[UR22][R50.64], R22 ;  /* 0x0000001632008986 */ /* 0x0005e2000c101916 */
[----:B------:R-:W-:Y:S02]  /*28d0*/  ISETP.LT.U32.AND P1, PT, R20, UR14, !P1 ;  /* 0x0000000e14007c0c */ /* 0x000fe4000cf21070 */
[----:B0-----:R-:W-:Y:S01]  /*28e0*/  @!P0 IADD3.X R18, PT, PT, R11, UR32, RZ, P2, !PT ;  /* 0x000000200b128c10 */ /* 0x001fe200097fe4ff */
[----:B------:R-:W-:Y:S01]  /*28f0*/  FMUL R11, R58, UR5 ;  /* 0x000000053a0b7c20 */ /* 0x000fe20008400000 */
[----:B------:R-:W-:Y:S01]  /*2900*/  @!P0 LEA R16, P2, R13, UR12, 0x2 ;  /* 0x0000000c0d108c11 */ /* 0x000fe2000f8410ff */
[----:B------:R-:W-:-:S03]  /*2910*/  FMUL R19, R2, UR5 ;  /* 0x0000000502137c20 */ /* 0x000fc60008400000 */
[----:B------:R-:W-:Y:S02]  /*2920*/  @!P0 LEA.HI.X R17, R13, UR6, R18, 0x2, P2 ;  /* 0x000000060d118c11 */ /* 0x000fe400090f1412 */
[----:B------:R-:W-:Y:S02]  /*2930*/  IADD3 R30, P2, PT, R20, R14, RZ ;  /* 0x0000000e141e7210 */ /* 0x000fe40007f5e0ff */
[----:B--2---:R-:W-:Y:S02]  /*2940*/  F2FP.BF16.F32.PACK_AB R50, RZ, R11 ;  /* 0x0000000bff32723e */ /* 0x004fe400000010ff */
[----:B------:R-:W-:Y:S01]  /*2950*/  F2FP.BF16.F32.PACK_AB R19, RZ, R19 ;  /* 0x00000013ff13723e */ /* 0x000fe200000010ff */
[----:B------:R-:W-:Y:S01]  /*2960*/  IMAD.X R31, RZ, RZ, R57, P2 ;  /* 0x000000ffff1f7224 */ /* 0x000fe200010e0639 */
[----:B------:R-:W-:Y:S02]  /*2970*/  @P1 IADD3 R11, P2, PT, R30, UR36, RZ ;  /* 0x000000241e0b1c10 */ /* 0x000fe4000ff5e0ff */
[----:B------:R-:W-:-:S02]  /*2980*/  @!P0 PRMT R19, R19, 0x5410, R50 ;  /* 0x0000541013138816 */ /* 0x000fc40000000032 */
[----:B------:R-:W-:Y:S01]  /*2990*/  @P1 IADD3.X R18, PT, PT, R31, UR18, RZ, P2, !PT ;  /* 0x000000121f121c10 */ /* 0x000fe200097fe4ff */
[C---:B------:R-:W-:Y:S02]  /*29a0*/  @P1 IMAD.SHL.U32 R12, R11.reuse, 0x4, RZ ;  /* 0x000000040b0c1824 */ /* 0x040fe400078e00ff */
[----:B------:R0:W-:Y:S01]  /*29b0*/  @!P0 STG.E desc[UR22][R16.64], R19 ;  /* 0x0000001310008986 */ /* 0x0001e2000c101916 */
[----:B------:R-:W-:Y:S01]  /*29c0*/  @P1 SHF.L.U64.HI R11, R11, 0x2, R18 ;  /* 0x000000020b0b1819 */ /* 0x000fe20000010212 */
[----:B------:R-:W-:Y:S01]  /*29d0*/  @!P1 IMAD.MOV.U32 R18, RZ, RZ, RZ ;  /* 0x000000ffff129224 */ /* 0x000fe200078e00ff */
[----:B------:R-:W-:-:S04]  /*29e0*/  @P1 IADD3 R60, P0, PT, R12, UR28, RZ ;  /* 0x0000001c0c3c1c10 */ /* 0x000fc8000ff1e0ff */
[----:B------:R-:W-:-:S05]  /*29f0*/  @P1 IADD3.X R61, PT, PT, R11, UR29, RZ, P0, !PT ;  /* 0x0000001d0b3d1c10 */ /* 0x000fca00087fe4ff */
[----:B------:R-:W5:Y:S01]  /*2a00*/  @P1 LDG.E R18, desc[UR22][R60.64] ;  /* 0x000000163c121981 */ /* 0x000f62000c1e1900 */
[----:B------:R-:W-:Y:S01]  /*2a10*/  @P1 IADD3 R12, P0, PT, R12, UR25, RZ ;  /* 0x000000190c0c1c10 */ /* 0x000fe2000ff1e0ff */
[----:B0-----:R-:W-:-:S03]  /*2a20*/  @!P1 IMAD.MOV.U32 R17, RZ, RZ, RZ ;  /* 0x000000ffff119224 */ /* 0x001fc600078e00ff */
[----:B------:R-:W-:Y:S02]  /*2a30*/  @P1 IADD3.X R13, PT, PT, R11, UR37, RZ, P0, !PT ;  /* 0x000000250b0d1c10 */ /* 0x000fe400087fe4ff */
[----:B------:R-:W-:Y:S01]  /*2a40*/  IADD3 R52, P0, P2, R20, UR35, R10 ;  /* 0x0000002314347c10 */ /* 0x000fe2000fa1e00a */
[----:B------:R-:W-:Y:S02]  /*2a50*/  IMAD.U32 R56, R56, 0x10000, RZ ;  /* 0x0001000038387824 */ /* 0x000fe400078e00ff */
[----:B------:R0:W5:Y:S01]  /*2a60*/  @P1 LDG.E R17, desc[UR22][R12.64] ;  /* 0x000000160c111981 */ /* 0x000162000c1e1900 */
[----:B-1----:R-:W-:Y:S02]  /*2a70*/  IADD3.X R53, PT, PT, RZ, UR4, R9, P0, P2 ;  /* 0x00000004ff357c10 */ /* 0x002fe400087e4409 */
[----:B------:R-:W-:-:S04]  /*2a80*/  @P1 IADD3 R9, P0, PT, R52, UR35, RZ ;  /* 0x0000002334091c10 */ /* 0x000fc8000ff1e0ff */
[----:B------:R-:W-:Y:S02]  /*2a90*/  @P1 IADD3.X R16, PT, PT, R53, UR4, RZ, P0, !PT ;  /* 0x0000000435101c10 */ /* 0x000fe400087fe4ff */
[----:B------:R-:W-:-:S04]  /*2aa0*/  @P1 LEA R10, P0, R9, UR27, 0x2 ;  /* 0x0000001b090a1c11 */ /* 0x000fc8000f8010ff */
[----:B------:R-:W-:Y:S01]  /*2ab0*/  @P1 LEA.HI.X R11, R9, UR21, R16, 0x2, P0 ;  /* 0x00000015090b1c11 */ /* 0x000fe200080f1410 */
[----:B------:R-:W-:Y:S01]  /*2ac0*/  IMAD.MOV.U32 R9, RZ, RZ, 0x3bbb989d ;  /* 0x3bbb989dff097424 */ /* 0x000fe200078e00ff */
[----:B------:R-:W-:Y:S01]  /*2ad0*/  FMNMX R8, R8, |R7|, !PT ;  /* 0x4000000708087209 */ /* 0x000fe20007800000 */
[----:B0-----:R-:W-:Y:S01]  /*2ae0*/  IMAD.MOV.U32 R12, RZ, RZ, 0x437c0000 ;  /* 0x437c0000ff0c7424 */ /* 0x001fe200078e00ff */
[----:B------:R-:W-:Y:S01]  /*2af0*/  @!P1 MOV R16, RZ ;  /* 0x000000ff00109202 */ /* 0x000fe20000000f00 */
[----:B------:R-:W-:-:S04]  /*2b00*/  FFMA.SAT R9, R56, -R9, 0.5 ;  /* 0x3f00000038097423 */ /* 0x000fc80000002809 */
[----:B------:R-:W-:Y:S01]  /*2b10*/  FFMA.RM R9, R9, R12, 12582913 ;  /* 0x4b40000109097423 */ /* 0x000fe2000000400c */
[----:B------:R-:W-:Y:S01]  /*2b20*/  FMNMX3 R4, |R4|, R8, |R3|, !PT ;  /* 0x0000000804047276 */ /* 0x000fe20007800603 */
[----:B------:R-:W-:Y:S01]  /*2b30*/  BSSY.RECONVERGENT B0, `(.L_x_6616) ;  /* 0x0000026000007945 */ /* 0x000fe20003800200 */
[----:B------:R0:W5:Y:S01]  /*2b40*/  @P1 LDG.E R16, desc[UR22][R10.64] ;  /* 0x000000160a101981 */ /* 0x000162000c1e1900 */
[C---:B------:R-:W-:Y:S01]  /*2b50*/  FADD R13, R9.reuse, -12583039 ;  /* 0xcb40007f090d7421 */ /* 0x040fe20000000000 */
[----:B------:R-:W-:Y:S01]  /*2b60*/  IMAD.SHL.U32 R51, R9, 0x800000, RZ ;  /* 0x0080000009337824 */ /* 0x000fe200078e00ff */
[----:B------:R-:W-:Y:S02]  /*2b70*/  FMNMX R15, |R15|, R4, !PT ;  /* 0x000000040f0f7209 */ /* 0x000fe40007800200 */
[----:B------:R-:W-:Y:S02]  /*2b80*/  FFMA R13, R56, -1.4426950216293334961, -R13 ;  /* 0xbfb8aa3b380d7823 */ /* 0x000fe4000000080d */
[----:B------:R-:W-:-:S02]  /*2b90*/  FMNMX R15, |R6|, R15, !PT ;  /* 0x0000000f060f7209 */ /* 0x000fc40007800200 */
[----:B------:R-:W-:Y:S01]  /*2ba0*/  FFMA R13, R56, -1.925963033500011079e-08, R13 ;  /* 0xb2a57060380d7823 */ /* 0x000fe2000000000d */
[----:B------:R-:W-:Y:S01]  /*2bb0*/  @!P1 IMAD.MOV.U32 R11, RZ, RZ, RZ ;  /* 0x000000ffff0b9224 */ /* 0x000fe200078e00ff */
[----:B------:R-:W-:Y:S02]  /*2bc0*/  FMNMX3 R5, |R5|, R15, |R2|, !PT ;  /* 0x0000000f05057276 */ /* 0x000fe40007800602 */
[----:B------:R-:W1:Y:S01]  /*2bd0*/  MUFU.EX2 R12, R13 ;  /* 0x0000000d000c7308 */ /* 0x000e620000000800 */
[----:B------:R-:W-:Y:S02]  /*2be0*/  IADD3 R15, P2, PT, R41, R14, RZ ;  /* 0x0000000e290f7210 */ /* 0x000fe40007f5e0ff */
[----:B------:R-:W-:Y:S01]  /*2bf0*/  FMNMX R14, |R58|, R5, !PT ;  /* 0x000000053a0e7209 */ /* 0x000fe20007800200 */
[----:B-1----:R-:W-:Y:S01]  /*2c00*/  FFMA R51, R51, R12, 1 ;  /* 0x3f80000033337423 */ /* 0x002fe2000000000c */
[----:B------:R-:W-:-:S03]  /*2c10*/  @!P1 CS2R R12, SRZ ;  /* 0x00000000000c9805 */ /* 0x000fc6000001ff00 */
[----:B------:R-:W-:-:S05]  /*2c20*/  VIADD R3, R51, 0x1800000 ;  /* 0x0180000033037836 */ /* 0x000fca0000000000 */
[----:B------:R-:W-:-:S04]  /*2c30*/  LOP3.LUT R3, R3, 0x7f800000, RZ, 0xc0, !PT ;  /* 0x7f80000003037812 */ /* 0x000fc800078ec0ff */
[----:B------:R-:W-:Y:S01]  /*2c40*/  ISETP.GT.U32.AND P0, PT, R3, 0x1ffffff, PT ;  /* 0x01ffffff0300780c */ /* 0x000fe20003f04070 */
[----:B0-----:R-:W-:-:S12]  /*2c50*/  @!P1 BRA `(.L_x_6617) ;  /* 0x00000000004c9947 */ /* 0x001fd80003800000 */
[----:B------:R-:W0:Y:S01]  /*2c60*/  LDC R3, c[0x0][0x3b8] ;  /* 0x0000ee00ff037b82 */ /* 0x000e220000000800 */
[----:B------:R-:W-:Y:S01]  /*2c70*/  UIMAD UR13, UR32, 0x3, URZ ;  /* 0x00000003200d78a4 */ /* 0x000fe2000f8e02ff */
[----:B------:R-:W-:Y:S01]  /*2c80*/  IMAD.U32 R5, RZ, RZ, UR34 ;  /* 0x00000022ff057e24 */ /* 0x000fe2000f8e00ff */
[----:B------:R-:W-:-:S03]  /*2c90*/  UIMAD UR4, UR33, 0x3, URZ ;  /* 0x00000003210478a4 */ /* 0x000fc6000f8e02ff */
        /* <DEDUP_REMOVED lines=15> */
.L_x_6617:
[----:B------:R-:W-:Y:S05]  /*2d90*/  BSYNC.RECONVERGENT B0 ;  /* 0x0000000000007941 */ /* 0x000fea0003800200 */
.L_x_6616:
        /* <DEDUP_REMOVED lines=13> */
[----:B------:R-:W-:Y:S05]  /*2e70*/  CALL.REL.NOINC `($__internal_189_$__cuda_sm20_rcp_rn_f32_slowpath) ;  /* 0x0000003c00a47944 */ /* 0x000fea0003c00000 */
[----:B------:R-:W-:Y:S05]  /*2e80*/  BRA `(.L_x_6620) ;  /* 0x0000000000107947 */ /* 0x000fea0003800000 */
.L_x_6619:
[----:B------:R-:W0:Y:S02]  /*2e90*/  MUFU.RCP R0, R51 ;  /* 0x0000003300007308 */ /* 0x000e240000001000 */
[----:B0-----:R-:W-:-:S04]  /*2ea0*/  FFMA R47, R51, R0, -1 ;  /* 0xbf800000332f7423 */ /* 0x001fc80000000000 */
[----:B------:R-:W-:-:S04]  /*2eb0*/  FADD.FTZ R47, -R47, -RZ ;  /* 0x800000ff2f2f7221 */ /* 0x000fc80000010100 */
[----:B------:R-:W-:-:S07]  /*2ec0*/  FFMA R51, R0, R47, R0 ;  /* 0x0000002f00337223 */ /* 0x000fce0000000000 */
.L_x_6620:
[----:B------:R-:W-:Y:S05]  /*2ed0*/  BSYNC.RECONVERGENT B1 ;  /* 0x0000000000017941 */ /* 0x000fea0003800200 */
.L_x_6618:
        /* <DEDUP_REMOVED lines=10> */
[----:B------:R-:W-:Y:S01]  /*2f80*/  FFMA R47, R49, -1.925963033500011079e-08, R48 ;  /* 0xb2a57060312f7823 */ /* 0x000fe20000000030 */
[----:B------:R-:W-:-:S04]  /*2f90*/  FADD R48, -R51, 1 ;  /* 0x3f80000033307421 */ /* 0x000fc80000000100 */
[-C--:B------:R-:W-:Y:S01]  /*2fa0*/  FMUL R48, R48, R51.reuse ;  /* 0x0000003330307220 */ /* 0x080fe20000400000 */
[----:B------:R-:W0:Y:S03]  /*2fb0*/  MUFU.EX2 R47, R47 ;  /* 0x0000002f002f7308 */ /* 0x000e260000000800 */
[C---:B------:R-:W-:Y:S01]  /*2fc0*/  FFMA R48, R56.reuse, R48, R51 ;  /* 0x0000003038307223 */ /* 0x040fe20000000033 */
[----:B------:R-:W-:-:S03]  /*2fd0*/  FMUL R56, R56, R51 ;  /* 0x0000003338387220 */ /* 0x000fc60000400000 */
[----:B------:R-:W-:Y:S01]  /*2fe0*/  FMUL R48, R48, R55 ;  /* 0x0000003730307220 */ /* 0x000fe20000400000 */
[----:B0-----:R-:W-:Y:S01]  /*2ff0*/  FFMA R0, R0, R47, 1 ;  /* 0x3f80000000007423 */ /* 0x001fe2000000002f */
[----:B------:R-:W-:Y:S02]  /*3000*/  IMAD.U32 R47, R54, 0x10000, RZ ;  /* 0x00010000362f7824 */ /* 0x000fe400078e00ff */
[----:B------:R-:W-:Y:S01]  /*3010*/  FMUL R54, R55, R56 ;  /* 0x0000003837367220 */ /* 0x000fe20000400000 */
[----:B------:R-:W-:Y:S02]  /*3020*/  VIADD R50, R0, 0x1800000 ;  /* 0x0180000000327836 */ /* 0x000fe40000000000 */
[----:B------:R-:W-:-:S03]  /*3030*/  FMUL R55, R48, R47 ;  /* 0x0000002f30377220 */ /* 0x000fc60000400000 */
[----:B------:R-:W-:-:S04]  /*3040*/  LOP3.LUT R50, R50, 0x7f800000, RZ, 0xc0, !PT ;  /* 0x7f80000032327812 */ /* 0x000fc800078ec0ff */
[----:B------:R-:W-:-:S13]  /*3050*/  ISETP.GT.U32.AND P0, PT, R50, 0x1ffffff, PT ;  /* 0x01ffffff3200780c */ /* 0x000fda0003f04070 */
[----:B------:R-:W-:Y:S05]  /*3060*/  @P0 BRA `(.L_x_6622) ;  /* 0x00000000000c0947 */ /* 0x000fea0003800000 */
[----:B------:R-:W-:-:S07]  /*3070*/  MOV R48, 0x3090 ;  /* 0x0000309000307802 */ /* 0x000fce0000000f00 */
[----:B------:R-:W-:Y:S05]  /*3080*/  CALL.REL.NOINC `($__internal_189_$__cuda_sm20_rcp_rn_f32_slowpath) ;  /* 0x0000003c00207944 */ /* 0x000fea0003c00000 */
[----:B------:R-:W-:Y:S05]  /*3090*/  BRA `(.L_x_6623) ;  /* 0x0000000000107947 */ /* 0x000fea0003800000 */
.L_x_6622:
[----:B------:R-:W0:Y:S02]  /*30a0*/  MUFU.RCP R51, R0 ;  /* 0x0000000000337308 */ /* 0x000e240000001000 */
[----:B0-----:R-:W-:-:S04]  /*30b0*/  FFMA R47, R0, R51, -1 ;  /* 0xbf800000002f7423 */ /* 0x001fc80000000033 */
[----:B------:R-:W-:-:S04]  /*30c0*/  FADD.FTZ R48, -R47, -RZ ;  /* 0x800000ff2f307221 */ /* 0x000fc80000010100 */
[----:B------:R-:W-:-:S07]  /*30d0*/  FFMA R51, R51, R48, R51 ;  /* 0x0000003033337223 */ /* 0x000fce0000000033 */
.L_x_6623:
[----:B------:R-:W-:Y:S05]  /*30e0*/  BSYNC.RECONVERGENT B1 ;  /* 0x0000000000017941 */ /* 0x000fea0003800200 */
.L_x_6621:
[----:B------:R-:W-:Y:S01]  /*30f0*/  SHF.L.U32 R35, R35, 0x10, RZ ;  /* 0x0000001023237819 */ /* 0x000fe200000006ff */
[----:B------:R-:W-:Y:S02]  /*3100*/  IMAD.MOV.U32 R0, RZ, RZ, 0x3bbb989d ;  /* 0x3bbb989dff007424 */ /* 0x000fe400078e00ff */
[----:B------:R-:W-:Y:S01]  /*3110*/  FMUL R50, R49, R51 ;  /* 0x0000003331327220 */ /* 0x000fe20000400000 */
[----:B------:R-:W-:Y:S01]  /*3120*/  IMAD.MOV.U32 R47, RZ, RZ, 0x437c0000 ;  /* 0x437c0000ff2f7424 */ /* 0x000fe200078e00ff */
[----:B------:R-:W-:Y:S01]  /*3130*/  BSSY.RECONVERGENT B1, `(.L_x_6624) ;  /* 0x000001c000017945 */ /* 0x000fe20003800200 */
[----:B------:R-:W-:-:S04]  /*3140*/  FFMA.SAT R0, R35, -R0, 0.5 ;  /* 0x3f00000023007423 */ /* 0x000fc80000002800 */
[----:B------:R-:W-:-:S04]  /*3150*/  FFMA.RM R0, R0, R47, 12582913 ;  /* 0x4b40000100007423 */ /* 0x000fc8000000402f */
[C---:B------:R-:W-:Y:S01]  /*3160*/  FADD R48, R0.reuse, -12583039 ;  /* 0xcb40007f00307421 */ /* 0x040fe20000000000 */
[----:B------:R-:W-:-:S03]  /*3170*/  IMAD.SHL.U32 R0, R0, 0x800000, RZ ;  /* 0x0080000000007824 */ /* 0x000fc600078e00ff */
[----:B------:R-:W-:-:S04]  /*3180*/  FFMA R48, R35, -1.4426950216293334961, -R48 ;  /* 0xbfb8aa3b23307823 */ /* 0x000fc80000000830 */
[----:B------:R-:W-:Y:S01]  /*3190*/  FFMA R52, R35, -1.925963033500011079e-08, R48 ;  /* 0xb2a5706023347823 */ /* 0x000fe20000000030 */
[----:B------:R-:W-:-:S03]  /*31a0*/  FADD R48, -R51, 1 ;  /* 0x3f80000033307421 */ /* 0x000fc60000000100 */
[----:B------:R-:W0:Y:S01]  /*31b0*/  MUFU.EX2 R47, R52 ;  /* 0x00000034002f7308 */ /* 0x000e220000000800 */
[----:B------:R-:W-:-:S04]  /*31c0*/  FMUL R48, R48, R51 ;  /* 0x0000003330307220 */ /* 0x000fc80000400000 */
[----:B------:R-:W-:Y:S01]  /*31d0*/  FFMA R48, R49, R48, R51 ;  /* 0x0000003031307223 */ /* 0x000fe20000000033 */
[----:B0-----:R-:W-:-:S04]  /*31e0*/  FFMA R0, R0, R47, 1 ;  /* 0x3f80000000007423 */ /* 0x001fc8000000002f */
[----:B------:R-:W-:-:S05]  /*31f0*/  VIADD R47, R0, 0x1800000 ;  /* 0x01800000002f7836 */ /* 0x000fca0000000000 */
[----:B------:R-:W-:Y:S01]  /*3200*/  LOP3.LUT R49, R47, 0x7f800000, RZ, 0xc0, !PT ;  /* 0x7f8000002f317812 */ /* 0x000fe200078ec0ff */
[----:B------:R-:W-:-:S03]  /*3210*/  IMAD.U32 R47, R32, 0x10000, RZ ;  /* 0x00010000202f7824 */ /* 0x000fc600078e00ff */
[----:B------:R-:W-:Y:S01]  /*3220*/  ISETP.GT.U32.AND P0, PT, R49, 0x1ffffff, PT ;  /* 0x01ffffff3100780c */ /* 0x000fe20003f04070 */
[----:B------:R-:W-:Y:S02]  /*3230*/  IMAD.U32 R49, R33, 0x10000, RZ ;  /* 0x0001000021317824 */ /* 0x000fe400078e00ff */
[----:B------:R-:W-:Y:S01]  /*3240*/  FMUL R32, R48, R47 ;  /* 0x0000002f30207220 */ /* 0x000fe20000400000 */
[----:B------:R-:W-:-:S03]  /*3250*/  FMUL R33, R47, R50 ;  /* 0x000000322f217220 */ /* 0x000fc60000400000 */
[----:B------:R-:W-:-:S06]  /*3260*/  FMUL R32, R32, R49 ;  /* 0x0000003120207220 */ /* 0x000fcc0000400000 */
[----:B------:R-:W-:Y:S05]  /*3270*/  @P0 BRA `(.L_x_6625) ;  /* 0x00000000000c0947 */ /* 0x000fea0003800000 */
[----:B------:R-:W-:-:S07]  /*3280*/  MOV R48, 0x32a0 ;  /* 0x000032a000307802 */ /* 0x000fce0000000f00 */
[----:B------:R-:W-:Y:S05]  /*3290*/  CALL.REL.NOINC `($__internal_189_$__cuda_sm20_rcp_rn_f32_slowpath) ;  /* 0x00000038009c7944 */ /* 0x000fea0003c00000 */
[----:B------:R-:W-:Y:S05]  /*32a0*/  BRA `(.L_x_6626) ;  /* 0x0000000000107947 */ /* 0x000fea0003800000 */
.L_x_6625:
[----:B------:R-:W0:Y:S02]  /*32b0*/  MUFU.RCP R51, R0 ;  /* 0x0000000000337308 */ /* 0x000e240000001000 */
[----:B0-----:R-:W-:-:S04]  /*32c0*/  FFMA R47, R0, R51, -1 ;  /* 0xbf800000002f7423 */ /* 0x001fc80000000033 */
[----:B------:R-:W-:-:S04]  /*32d0*/  FADD.FTZ R48, -R47, -RZ ;  /* 0x800000ff2f307221 */ /* 0x000fc80000010100 */
[----:B------:R-:W-:-:S07]  /*32e0*/  FFMA R51, R51, R48, R51 ;  /* 0x0000003033337223 */ /* 0x000fce0000000033 */
.L_x_6626:
[----:B------:R-:W-:Y:S05]  /*32f0*/  BSYNC.RECONVERGENT B1 ;  /* 0x0000000000017941 */ /* 0x000fea0003800200 */
.L_x_6624:
        /* <DEDUP_REMOVED lines=29> */
.L_x_6628:
[----:B------:R-:W0:Y:S02]  /*34d0*/  MUFU.RCP R51, R50 ;  /* 0x0000003200337308 */ /* 0x000e240000001000 */
[----:B0-----:R-:W-:-:S04]  /*34e0*/  FFMA R0, R50, R51, -1 ;  /* 0xbf80000032007423 */ /* 0x001fc80000000033 */
[----:B------:R-:W-:-:S04]  /*34f0*/  FADD.FTZ R0, -R0, -RZ ;  /* 0x800000ff00007221 */ /* 0x000fc80000010100 */
[----:B------:R-:W-:-:S07]  /*3500*/  FFMA R51, R51, R0, R51 ;  /* 0x0000000033337223 */ /* 0x000fce0000000033 */
.L_x_6629:
[----:B------:R-:W-:Y:S05]  /*3510*/  BSYNC.RECONVERGENT B1 ;  /* 0x0000000000017941 */ /* 0x000fea0003800200 */
.L_x_6627:
[----:B------:R-:W-:Y:S01]  /*3520*/  ISETP.GE.U32.AND P0, PT, R42, UR7, PT ;  /* 0x000000072a007c0c */ /* 0x000fe2000bf06070 */
[----:B------:R-:W-:Y:S01]  /*3530*/  FADD R0, -R51, 1 ;  /* 0x3f80000033007421 */ /* 0x000fe20000000100 */
[----:B------:R-:W-:Y:S01]  /*3540*/  IMAD.U32 R18, R18, 0x10000, RZ ;  /* 0x0001000012127824 */ /* 0x000fe200078e00ff */
[----:B------:R-:W-:Y:S01]  /*3550*/  BSSY.RECONVERGENT B1, `(.L_x_6630) ;  /* 0x0000050000017945 */ /* 0x000fe20003800200 */
[----:B------:R-:W-:Y:S01]  /*3560*/  ISETP.GE.U32.OR P0, PT, R41, UR14, P0 ;  /* 0x0000000e29007c0c */ /* 0x000fe20008706470 */
[----:B------:R-:W-:Y:S02]  /*3570*/  IMAD.MOV.U32 R41, RZ, RZ, 0x3bbb989d ;  /* 0x3bbb989dff297424 */ /* 0x000fe400078e00ff */
[----:B------:R-:W-:Y:S01]  /*3580*/  FMUL R0, R0, R51 ;  /* 0x0000003300007220 */ /* 0x000fe20000400000 */
[----:B------:R-:W-:Y:S02]  /*3590*/  IMAD.MOV.U32 R47, RZ, RZ, 0x437c0000 ;  /* 0x437c0000ff2f7424 */ /* 0x000fe400078e00ff */
[----:B------:R-:W-:Y:S01]  /*35a0*/  FFMA.SAT R36, R18, -R41, 0.5 ;  /* 0x3f00000012247423 */ /* 0x000fe20000002829 */
[C---:B------:R-:W-:Y:S01]  /*35b0*/  FFMA R41, R27.reuse, R0, R51 ;  /* 0x000000001b297223 */ /* 0x040fe20000000033 */
[----:B------:R-:W-:Y:S01]  /*35c0*/  FMUL R51, R27, R51 ;  /* 0x000000331b337220 */ /* 0x000fe20000400000 */
[----:B------:R-:W-:-:S02]  /*35d0*/  IMAD.U32 R28, R28, 0x10000, RZ ;  /* 0x000100001c1c7824 */ /* 0x000fc400078e00ff */
[----:B------:R-:W-:Y:S01]  /*35e0*/  FFMA.RM R27, R36, R47, 12582913 ;  /* 0x4b400001241b7423 */ /* 0x000fe2000000402f */
[----:B------:R-:W-:Y:S01]  /*35f0*/  FMNMX R36, R14, |R55|, !PT ;  /* 0x400000370e247209 */ /* 0x000fe20007800000 */
[----:B------:R-:W-:Y:S02]  /*3600*/  IMAD.U32 R52, R29, 0x10000, RZ ;  /* 0x000100001d347824 */ /* 0x000fe400078e00ff */
[----:B------:R-:W-:Y:S01]  /*3610*/  FMUL R41, R41, R28 ;  /* 0x0000001c29297220 */ /* 0x000fe20000400000 */
[----:B------:R-:W0:Y:S01]  /*3620*/  @!P0 LDC R48, c[0x0][0x3b8] ;  /* 0x0000ee00ff308b82 */ /* 0x000e220000000800 */
[----:B------:R-:W-:Y:S01]  /*3630*/  FADD R47, R27, -12583039 ;  /* 0xcb40007f1b2f7421 */ /* 0x000fe20000000000 */
[----:B------:R-:W-:Y:S01]  /*3640*/  FMNMX3 R36, |R32|, R36, |R35|, !PT ;  /* 0x0000002420247276 */ /* 0x000fe20007800623 */
[----:B------:R-:W-:Y:S01]  /*3650*/  FMUL R0, R28, R51 ;  /* 0x000000331c007220 */ /* 0x000fe20000400000 */
[----:B------:R-:W-:Y:S01]  /*3660*/  FMUL R14, R55, UR5 ;  /* 0x00000005370e7c20 */ /* 0x000fe20008400000 */
[----:B------:R-:W-:Y:S01]  /*3670*/  FFMA R47, R18, -1.4426950216293334961, -R47 ;  /* 0xbfb8aa3b122f7823 */ /* 0x000fe2000000082f */
[----:B------:R-:W-:Y:S01]  /*3680*/  FMUL R32, R32, UR5 ;  /* 0x0000000520207c20 */ /* 0x000fe20008400000 */
[----:B------:R-:W-:Y:S01]  /*3690*/  @!P0 LEA R28, P1, R15, UR8, 0x2 ;  /* 0x000000080f1c8c11 */ /* 0x000fe2000f8210ff */
[----:B------:R-:W1:Y:S01]  /*36a0*/  @!P0 LDC R50, c[0x0][0x3b8] ;  /* 0x0000ee00ff328b82 */ /* 0x000e620000000800 */
[----:B------:R-:W-:Y:S01]  /*36b0*/  FFMA R49, R18, -1.925963033500011079e-08, R47 ;  /* 0xb2a5706012317823 */ /* 0x000fe2000000002f */
[----:B------:R-:W-:Y:S01]  /*36c0*/  FMUL R41, R41, R52 ;  /* 0x0000003429297220 */ /* 0x000fe20000400000 */
[----:B------:R-:W-:Y:S01]  /*36d0*/  @!P0 LEA.HI.X R29, R15, UR9, R10, 0x2, P1 ;  /* 0x000000090f1d8c11 */ /* 0x000fe200088f140a */
[----:B------:R-:W-:Y:S01]  /*36e0*/  FMUL R35, R35, UR5 ;  /* 0x0000000523237c20 */ /* 0x000fe20008400000 */
[----:B------:R-:W-:Y:S01]  /*36f0*/  F2FP.BF16.F32.PACK_AB R14, RZ, R14 ;  /* 0x0000000eff0e723e */ /* 0x000fe200000010ff */
[----:B------:R-:W-:Y:S01]  /*3700*/  FMUL R47, R41, UR5 ;  /* 0x00000005292f7c20 */ /* 0x000fe20008400000 */
[----:B------:R-:W2:Y:S01]  /*3710*/  MUFU.EX2 R49, R49 ;  /* 0x0000003100317308 */ /* 0x000ea20000000800 */
[----:B------:R-:W-:-:S02]  /*3720*/  F2FP.BF16.F32.PACK_AB R32, RZ, R32 ;  /* 0x00000020ff20723e */ /* 0x000fc400000010ff */
[----:B------:R-:W-:Y:S02]  /*3730*/  FMNMX R41, |R41|, R36, !PT ;  /* 0x0000002429297209 */ /* 0x000fe40007800200 */
[----:B------:R-:W-:Y:S02]  /*3740*/  @!P0 PRMT R14, R14, 0x5410, R32 ;  /* 0x000054100e0e8816 */ /* 0x000fe40000000020 */
[----:B------:R-:W-:Y:S02]  /*3750*/  F2FP.BF16.F32.PACK_AB R47, RZ, R47 ;  /* 0x0000002fff2f723e */ /* 0x000fe400000010ff */
[----:B0-----:R-:W-:Y:S01]  /*3760*/  @!P0 IADD3 R51, P1, PT, R15, R48, RZ ;  /* 0x000000300f338210 */ /* 0x001fe20007f3e0ff */
[----:B------:R0:W-:Y:S01]  /*3770*/  @!P0 STG.E desc[UR22][R28.64], R14 ;  /* 0x0000000e1c008986 */ /* 0x0001e2000c101916 */
[----:B------:R-:W-:Y:S02]  /*3780*/  SHF.L.U32 R48, R27, 0x17, RZ ;  /* 0x000000171b307819 */ /* 0x000fe400000006ff */
[----:B------:R-:W-:-:S02]  /*3790*/  @!P0 IADD3.X R56, PT, PT, R10, UR32, RZ, P1, !PT ;  /* 0x000000200a388c10 */ /* 0x000fc40008ffe4ff */
[C---:B------:R-:W-:Y:S02]  /*37a0*/  @!P0 LEA R52, P1, R51.reuse, UR8, 0x2 ;  /* 0x0000000833348c11 */ /* 0x040fe4000f8210ff */
[----:B------:R-:W-:Y:S01]  /*37b0*/  F2FP.BF16.F32.PACK_AB R27, RZ, R35 ;  /* 0x00000023ff1b723e */ /* 0x000fe200000010ff */
[----:B--2---:R-:W-:Y:S01]  /*37c0*/  FFMA R35, R48, R49, 1 ;  /* 0x3f80000030237423 */ /* 0x004fe20000000031 */
[----:B------:R-:W-:Y:S01]  /*37d0*/  @!P0 LEA.HI.X R53, R51, UR9, R56, 0x2, P1 ;  /* 0x0000000933358c11 */ /* 0x000fe200088f1438 */
[----:B------:R-:W-:Y:S01]  /*37e0*/  FMUL R48, R54, UR5 ;  /* 0x0000000536307c20 */ /* 0x000fe20008400000 */
[----:B------:R-:W-:Y:S01]  /*37f0*/  @!P0 PRMT R27, R27, 0x5410, R47 ;  /* 0x000054101b1b8816 */ /* 0x000fe2000000002f */
[----:B0-----:R-:W-:Y:S01]  /*3800*/  FMUL R29, R33, UR5 ;  /* 0x00000005211d7c20 */ /* 0x001fe20008400000 */
[C---:B-1----:R-:W-:Y:S01]  /*3810*/  @!P0 IADD3 R55, P2, PT, R15.reuse, R50, RZ ;  /* 0x000000320f378210 */ /* 0x042fe20007f5e0ff */
[----:B------:R-:W-:Y:S01]  /*3820*/  FMUL R49, R0, UR5 ;  /* 0x0000000500317c20 */ /* 0x000fe20008400000 */
[----:B------:R-:W-:Y:S01]  /*3830*/  @!P0 LEA R50, P1, R15, UR12, 0x2 ;  /* 0x0000000c0f328c11 */ /* 0x000fe2000f8210ff */
[----:B------:R0:W-:Y:S01]  /*3840*/  @!P0 STG.E desc[UR22][R52.64], R27 ;  /* 0x0000001b34008986 */ /* 0x0001e2000c101916 */
[----:B------:R-:W-:-:S02]  /*3850*/  F2FP.BF16.F32.PACK_AB R28, RZ, R48 ;  /* 0x00000030ff1c723e */ /* 0x000fc400000010ff */
[----:B------:R-:W-:Y:S02]  /*3860*/  @!P0 IADD3.X R56, PT, PT, R10, UR32, RZ, P2, !PT ;  /* 0x000000200a388c10 */ /* 0x000fe400097fe4ff */
[----:B------:R-:W-:Y:S01]  /*3870*/  @!P0 LEA.HI.X R51, R15, UR6, R10, 0x2, P1 ;  /* 0x000000060f338c11 */ /* 0x000fe200088f140a */
[----:B------:R-:W-:Y:S01]  /*3880*/  VIADD R15, R35, 0x1800000 ;  /* 0x01800000230f7836 */ /* 0x000fe20000000000 */
[----:B------:R-:W-:Y:S02]  /*3890*/  @!P0 LEA R48, P2, R55, UR12, 0x2 ;  /* 0x0000000c37308c11 */ /* 0x000fe4000f8410ff */
[----:B------:R-:W-:Y:S02]  /*38a0*/  PRMT R32, R32, 0x5410, R47 ;  /* 0x0000541020207816 */ /* 0x000fe4000000002f */
[----:B------:R-:W-:Y:S02]  /*38b0*/  LOP3.LUT R15, R15, 0x7f800000, RZ, 0xc0, !PT ;  /* 0x7f8000000f0f7812 */ /* 0x000fe400078ec0ff */
[----:B0-----:R-:W-:Y:S01]  /*38c0*/  F2FP.BF16.F32.PACK_AB R53, RZ, R29 ;  /* 0x0000001dff35723e */ /* 0x001fe200000010ff */
[----:B------:R-:W-:Y:S01]  /*38d0*/  FMUL R29, R34, UR5 ;  /* 0x00000005221d7c20 */ /* 0x000fe20008400000 */
[----:B------:R-:W-:-:S02]  /*38e0*/  F2FP.BF16.F32.PACK_AB R52, RZ, R49 ;  /* 0x00000031ff34723e */ /* 0x000fc400000010ff */
[----:B------:R-:W-:Y:S02]  /*38f0*/  @!P0 PRMT R28, R28, 0x5410, R53 ;  /* 0x000054101c1c8816 */ /* 0x000fe40000000035 */
[----:B------:R-:W-:Y:S02]  /*3900*/  F2FP.BF16.F32.PACK_AB R10, RZ, R29 ;  /* 0x0000001dff0a723e */ /* 0x000fe400000010ff */
[----:B------:R-:W-:Y:S01]  /*3910*/  @!P0 LEA.HI.X R49, R55, UR6, R56, 0x2, P2 ;  /* 0x0000000637318c11 */ /* 0x000fe200090f1438 */
[----:B------:R0:W-:Y:S01]  /*3920*/  @!P0 STG.E desc[UR22][R50.64], R28 ;  /* 0x0000001c32008986 */ /* 0x0001e2000c101916 */
[----:B------:R-:W-:Y:S02]  /*3930*/  @!P0 PRMT R10, R10, 0x5410, R52 ;  /* 0x000054100a0a8816 */ /* 0x000fe40000000034 */
[----:B------:R-:W-:-:S03]  /*3940*/  FMNMX R29, |R54|, R41, !PT ;  /* 0x00000029361d7209 */ /* 0x000fc60007800200 */
[----:B------:R0:W-:Y:S01]  /*3950*/  @!P0 STG.E desc[UR22][R48.64], R10 ;  /* 0x0000000a30008986 */ /* 0x0001e2000c101916 */
[----:B------:R-:W-:Y:S02]  /*3960*/  ISETP.GT.U32.AND P0, PT, R15, 0x1ffffff, PT ;  /* 0x01ffffff0f00780c */ /* 0x000fe40003f04070 */
[----:B------:R-:W-:Y:S02]  /*3970*/  IADD3 R15, P1, PT, R30, UR36, RZ ;  /* 0x000000241e0f7c10 */ /* 0x000fe4000ff3e0ff */
[----:B------:R-:W-:Y:S02]  /*3980*/  FMNMX3 R29, |R33|, R29, |R34|, !PT ;  /* 0x0000001d211d7276 */ /* 0x000fe40007800622 */
[----:B------:R-:W-:Y:S02]  /*3990*/  IADD3.X R30, PT, PT, R31, UR18, RZ, P1, !PT ;  /* 0x000000121f1e7c10 */ /* 0x000fe40008ffe4ff */
[----:B------:R-:W-:Y:S02]  /*39a0*/  FMNMX R29, |R0|, R29, !PT ;  /* 0x0000001d001d7209 */ /* 0x000fe40007800200 */
[----:B------:R-:W-:-:S03]  /*39b0*/  PRMT R31, R53, 0x5410, R52 ;  /* 0x00005410351f7816 */ /* 0x000fc60000000034 */
[----:B0-----:R-:W-:Y:S05]  /*39c0*/  @P0 BRA `(.L_x_6631) ;  /* 0x0000000000100947 */ /* 0x001fea0003800000 */
[----:B------:R-:W-:Y:S01]  /*39d0*/  IMAD.MOV.U32 R0, RZ, RZ, R35 ;  /* 0x000000ffff007224 */ /* 0x000fe200078e0023 */
[----:B------:R-:W-:-:S07]  /*39e0*/  MOV R48, 0x3a00 ;  /* 0x00003a0000307802 */ /* 0x000fce0000000f00 */
[----:B------:R-:W-:Y:S05]  /*39f0*/  CALL.REL.NOINC `($__internal_189_$__cuda_sm20_rcp_rn_f32_slowpath) ;  /* 0x0000003000c47944 */ /* 0x000fea0003c00000 */
[----:B------:R-:W-:Y:S05]  /*3a00*/  BRA `(.L_x_6632) ;  /* 0x0000000000107947 */ /* 0x000fea0003800000 */
.L_x_6631:
[----:B------:R-:W0:Y:S02]  /*3a10*/  MUFU.RCP R0, R35 ;  /* 0x0000002300007308 */ /* 0x000e240000001000 */
[----:B0-----:R-:W-:-:S04]  /*3a20*/  FFMA R33, R35, R0, -1 ;  /* 0xbf80000023217423 */ /* 0x001fc80000000000 */
[----:B------:R-:W-:-:S04]  /*3a30*/  FADD.FTZ R33, -R33, -RZ ;  /* 0x800000ff21217221 */ /* 0x000fc80000010100 */
[----:B------:R-:W-:-:S07]  /*3a40*/  FFMA R51, R0, R33, R0 ;  /* 0x0000002100337223 */ /* 0x000fce0000000000 */
.L_x_6632:
[----:B------:R-:W-:Y:S05]  /*3a50*/  BSYNC.RECONVERGENT B1 ;  /* 0x0000000000017941 */ /* 0x000fea0003800200 */
.L_x_6630:
        /* <DEDUP_REMOVED lines=27> */
[----:B------:R-:W-:Y:S05]  /*3c10*/  CALL.REL.NOINC `($__internal_189_$__cuda_sm20_rcp_rn_f32_slowpath) ;  /* 0x00000030003c7944 */ /* 0x000fea0003c00000 */
[----:B------:R-:W-:Y:S05]  /*3c20*/  BRA `(.L_x_6635) ;  /* 0x0000000000107947 */ /* 0x000fea0003800000 */
.L_x_6634:
[----:B------:R-:W0:Y:S02]  /*3c30*/  MUFU.RCP R51, R36 ;  /* 0x0000002400337308 */ /* 0x000e240000001000 */
[----:B0-----:R-:W-:-:S04]  /*3c40*/  FFMA R0, R36, R51, -1 ;  /* 0xbf80000024007423 */ /* 0x001fc80000000033 */
[----:B------:R-:W-:-:S04]  /*3c50*/  FADD.FTZ R0, -R0, -RZ ;  /* 0x800000ff00007221 */ /* 0x000fc80000010100 */
[----:B------:R-:W-:-:S07]  /*3c60*/  FFMA R51, R51, R0, R51 ;  /* 0x0000000033337223 */ /* 0x000fce0000000033 */
.L_x_6635:
[----:B------:R-:W-:Y:S05]  /*3c70*/  BSYNC.RECONVERGENT B1 ;  /* 0x0000000000017941 */ /* 0x000fea0003800200 */
.L_x_6633:
        /* <DEDUP_REMOVED lines=29> */
.L_x_6637:
[----:B------:R-:W0:Y:S02]  /*3e50*/  MUFU.RCP R51, R36 ;  /* 0x0000002400337308 */ /* 0x000e240000001000 */
[----:B0-----:R-:W-:-:S04]  /*3e60*/  FFMA R0, R36, R51, -1 ;  /* 0xbf80000024007423 */ /* 0x001fc80000000033 */
[----:B------:R-:W-:-:S04]  /*3e70*/  FADD.FTZ R0, -R0, -RZ ;  /* 0x800000ff00007221 */ /* 0x000fc80000010100 */
[----:B------:R-:W-:-:S07]  /*3e80*/  FFMA R51, R51, R0, R51 ;  /* 0x0000000033337223 */ /* 0x000fce0000000033 */
.L_x_6638:
[----:B------:R-:W-:Y:S05]  /*3e90*/  BSYNC.RECONVERGENT B1 ;  /* 0x0000000000017941 */ /* 0x000fea0003800200 */
.L_x_6636:
[----:B------:R-:W-:Y:S02]  /*3ea0*/  HFMA2 R9, -RZ, RZ, 0.96630859375, -0.0022525787353515625 ;  /* 0x3bbb989dff097431 */ /* 0x000fe400000001ff */
[----:B------:R-:W-:Y:S01]  /*3eb0*/  IMAD.U32 R4, R4, 0x10000, RZ ;  /* 0x0001000004047824 */ /* 0x000fe200078e00ff */
[----:B------:R-:W-:Y:S01]  /*3ec0*/  BSSY.RECONVERGENT B1, `(.L_x_6639) ;  /* 0x000001f000017945 */ /* 0x000fe20003800200 */
[----:B------:R-:W-:Y:S02]  /*3ed0*/  IMAD.MOV.U32 R17, RZ, RZ, 0x437c0000 ;  /* 0x437c0000ff117424 */ /* 0x000fe400078e00ff */
[----:B------:R-:W-:Y:S02]  /*3ee0*/  IMAD.U32 R11, R11, 0x10000, RZ ;  /* 0x000100000b0b7824 */ /* 0x000fe400078e00ff */
        /* <DEDUP_REMOVED lines=24> */
.L_x_6640:
[----:B------:R-:W0:Y:S02]  /*4070*/  MUFU.RCP R51, R34 ;  /* 0x0000002200337308 */ /* 0x000e240000001000 */
[----:B0-----:R-:W-:-:S04]  /*4080*/  FFMA R0, R34, R51, -1 ;  /* 0xbf80000022007423 */ /* 0x001fc80000000033 */
[----:B------:R-:W-:-:S04]  /*4090*/  FADD.FTZ R0, -R0, -RZ ;  /* 0x800000ff00007221 */ /* 0x000fc80000010100 */
[----:B------:R-:W-:-:S07]  /*40a0*/  FFMA R51, R51, R0, R51 ;  /* 0x0000000033337223 */ /* 0x000fce0000000033 */
.L_x_6641:
[----:B------:R-:W-:Y:S05]  /*40b0*/  BSYNC.RECONVERGENT B1 ;  /* 0x0000000000017941 */ /* 0x000fea0003800200 */
.L_x_6639:
[----:B------:R-:W-:Y:S01]  /*40c0*/  ISETP.GE.U32.AND P0, PT, R21, UR7, PT ;  /* 0x0000000715007c0c */ /* 0x000fe2000bf06070 */
[----:B------:R-:W0:Y:S01]  /*40d0*/  S2R R34, SR_CgaCtaId ;  /* 0x0000000000227919 */ /* 0x000e220000008800 */
[----:B------:R-:W-:Y:S01]  /*40e0*/  FMNMX R29, R29, |R18|, !PT ;  /* 0x400000121d1d7209 */ /* 0x000fe20007800000 */
[----:B------:R-:W-:Y:S01]  /*40f0*/  FMUL R33, R18, UR5 ;  /* 0x0000000512217c20 */ /* 0x000fe20008400000 */
[----:B------:R-:W-:Y:S01]  /*4100*/  ISETP.GE.U32.OR P0, PT, R20, UR14, P0 ;  /* 0x0000000e14007c0c */ /* 0x000fe20008706470 */
[----:B------:R-:W-:Y:S01]  /*4110*/  FADD R0, -R51, 1 ;  /* 0x3f80000033007421 */ /* 0x000fe20000000100 */
[----:B------:R-:W-:Y:S01]  /*4120*/  MOV R11, 0x400 ;  /* 0x00000400000b7802 */ /* 0x000fe20000000f00 */
[-C--:B------:R-:W-:Y:S01]  /*4130*/  FMUL R20, R4, R51.reuse ;  /* 0x0000003304147220 */ /* 0x080fe20000400000 */
[----:B------:R-:W-:Y:S02]  /*4140*/  IMAD.U32 R5, R5, 0x10000, RZ ;  /* 0x0001000005057824 */ /* 0x000fe400078e00ff */
[----:B------:R-:W-:Y:S01]  /*4150*/  FMUL R0, R0, R51 ;  /* 0x0000003300007220 */ /* 0x000fe20000400000 */
[----:B------:R-:W-:Y:S01]  /*4160*/  FMUL R17, R8, UR5 ;  /* 0x0000000508117c20 */ /* 0x000fe20008400000 */
[----:B------:R-:W-:Y:S01]  /*4170*/  LOP3.LUT R36, RZ, R46, RZ, 0x33, !PT ;  /* 0x0000002eff247212 */ /* 0x000fe200078e33ff */
[----:B------:R-:W-:-:S02]  /*4180*/  VIADD R11, R11, 0x20 ;  /* 0x000000200b0b7836 */ /* 0x000fc40000000000 */
[----:B------:R-:W-:Y:S01]  /*4190*/  FFMA R4, R4, R0, R51 ;  /* 0x0000000004047223 */ /* 0x000fe20000000033 */
[----:B------:R-:W-:Y:S01]  /*41a0*/  FMUL R41, R5, R20 ;  /* 0x0000001405297220 */ /* 0x000fe20000400000 */
[C---:B------:R-:W-:Y:S01]  /*41b0*/  LOP3.LUT R20, R45.reuse, 0x1f, RZ, 0xc0, !PT ;  /* 0x0000001f2d147812 */ /* 0x040fe200078ec0ff */
[----:B------:R-:W-:Y:S01]  /*41c0*/  IMAD.U32 R13, R6, 0x10000, RZ ;  /* 0x00010000060d7824 */ /* 0x000fe200078e00ff */
[----:B------:R-:W1:Y:S01]  /*41d0*/  @!P0 LDC R18, c[0x0][0x3b8] ;  /* 0x0000ee00ff128b82 */ /* 0x000e620000000800 */
[----:B------:R-:W-:Y:S01]  /*41e0*/  FMUL R48, R4, R5 ;  /* 0x0000000504307220 */ /* 0x000fe20000400000 */
[----:B------:R-:W-:Y:S01]  /*41f0*/  FMNMX3 R29, |R8|, R29, |R9|, !PT ;  /* 0x0000001d081d7276 */ /* 0x000fe20007800609 */
[----:B------:R-:W-:Y:S01]  /*4200*/  IMAD.SHL.U32 R5, R44, 0x4, RZ ;  /* 0x000000042c057824 */ /* 0x000fe200078e00ff */
[----:B------:R-:W-:Y:S01]  /*4210*/  IADD3 R8, PT, PT, R36, R45, RZ ;  /* 0x0000002d24087210 */ /* 0x000fe20007ffe0ff */
[C---:B------:R-:W-:Y:S01]  /*4220*/  IMAD.IADD R21, R45.reuse, 0x1, -R21 ;  /* 0x000000012d157824 */ /* 0x040fe200078e0a15 */
[----:B------:R-:W-:Y:S01]  /*4230*/  F2FP.BF16.F32.PACK_AB R33, RZ, R33 ;  /* 0x00000021ff21723e */ /* 0x000fe200000010ff */
[----:B------:R-:W-:Y:S01]  /*4240*/  IMAD.IADD R42, R45, 0x1, -R42 ;  /* 0x000000012d2a7824 */ /* 0x000fe200078e0a2a */
[----:B------:R-:W-:Y:S01]  /*4250*/  F2FP.BF16.F32.PACK_AB R17, RZ, R17 ;  /* 0x00000011ff11723e */ /* 0x000fe200000010ff */
[----:B------:R-:W2:Y:S01]  /*4260*/  @!P0 LDC R50, c[0x0][0x3b8] ;  /* 0x0000ee00ff328b82 */ /* 0x000ea20000000800 */
[----:B------:R-:W-:Y:S01]  /*4270*/  @!P0 LEA R4, P1, R15, UR8, 0x2 ;  /* 0x000000080f048c11 */ /* 0x000fe2000f8210ff */
[----:B------:R-:W-:Y:S01]  /*4280*/  IMAD.SHL.U32 R8, R8, 0x4, RZ ;  /* 0x0000000408087824 */ /* 0x000fe200078e00ff */
[----:B------:R-:W-:Y:S01]  /*4290*/  LOP3.LUT R35, R5, 0x7c, RZ, 0xc0, !PT ;  /* 0x0000007c05237812 */ /* 0x000fe200078ec0ff */
[----:B------:R-:W-:Y:S01]  /*42a0*/  FMUL R48, R48, R13 ;  /* 0x0000000d30307220 */ /* 0x000fe20000400000 */
[----:B------:R-:W-:Y:S01]  /*42b0*/  @!P0 LEA.HI.X R5, R15, UR9, R30, 0x2, P1 ;  /* 0x000000090f058c11 */ /* 0x000fe200088f141e */
[----:B------:R-:W-:Y:S01]  /*42c0*/  IMAD.SHL.U32 R21, R21, 0x4, RZ ;  /* 0x0000000415157824 */ /* 0x000fe200078e00ff */
[----:B0-----:R-:W-:Y:S01]  /*42d0*/  LEA R0, R34, R11, 0x18 ;  /* 0x0000000b22007211 */ /* 0x001fe200078ec0ff */
[----:B------:R-:W-:Y:S01]  /*42e0*/  IMAD R11, R20, 0x84, RZ ;  /* 0x00000084140b7824 */ /* 0x000fe200078e02ff */
[----:B------:R-:W-:Y:S01]  /*42f0*/  @!P0 PRMT R33, R33, 0x5410, R17 ;  /* 0x0000541021218816 */ /* 0x000fe20000000011 */
[----:B------:R-:W-:Y:S01]  /*4300*/  IMAD.SHL.U32 R42, R42, 0x4, RZ ;  /* 0x000000042a2a7824 */ /* 0x000fe200078e00ff */
[----:B------:R-:W-:Y:S01]  /*4310*/  PRMT R24, R24, 0x5410, R23 ;  /* 0x0000541018187816 */ /* 0x000fe20000000017 */
[----:B------:R-:W-:Y:S01]  /*4320*/  IMAD.IADD R6, R11, 0x1, R0 ;  /* 0x000000010b067824 */ /* 0x000fe200078e0200 */
[----:B------:R-:W-:Y:S01]  /*4330*/  LOP3.LUT R13, R8, 0x7c, RZ, 0xc0, !PT ;  /* 0x0000007c080d7812 */ /* 0x000fe200078ec0ff */
[----:B------:R0:W-:Y:S01]  /*4340*/  @!P0 STG.E desc[UR22][R4.64], R33 ;  /* 0x0000002104008986 */ /* 0x0001e2000c101916 */
[----:B-1----:R-:W-:Y:S01]  /*4350*/  @!P0 IADD3 R23, P1, PT, R15, R18, RZ ;  /* 0x000000120f178210 */ /* 0x002fe20007f3e0ff */
[----:B------:R-:W-:Y:S01]  /*4360*/  IMAD.IADD R8, R6, 0x1, R35 ;  /* 0x0000000106087824 */ /* 0x000fe200078e0223 */
[----:B------:R-:W-:Y:S01]  /*4370*/  PRMT R40, R40, 0x5410, R39 ;  /* 0x0000541028287816 */ /* 0x000fe20000000027 */
[----:B------:R-:W-:Y:S01]  /*4380*/  FMUL R18, R9, UR5 ;  /* 0x0000000509127c20 */ /* 0x000fe20008400000 */
[----:B------:R-:W-:Y:S01]  /*4390*/  @!P0 IADD3.X R34, PT, PT, R30, UR32, RZ, P1, !PT ;  /* 0x000000201e228c10 */ /* 0x000fe20008ffe4ff */
[----:B------:R-:W-:Y:S01]  /*43a0*/  IMAD.IADD R13, R6, 0x1, R13 ;  /* 0x00000001060d7824 */ /* 0x000fe200078e020d */
[----:B------:R-:W-:Y:S01]  /*43b0*/  LOP3.LUT R21, R21, 0x7c, RZ, 0xc0, !PT ;  /* 0x0000007c15157812 */ /* 0x000fe200078ec0ff */
[----:B------:R1:W-:Y:S01]  /*43c0*/  STS [R8], R40 ;  /* 0x0000002808007388 */ /* 0x0003e20000000800 */
[----:B------:R-:W-:Y:S01]  /*43d0*/  LOP3.LUT R9, R42, 0x7c, RZ, 0xc0, !PT ;  /* 0x0000007c2a097812 */ /* 0x000fe200078ec0ff */
[----:B------:R-:W3:Y:S01]  /*43e0*/  LDCU UR4, c[0x0][0x3c0] ;  /* 0x00007800ff0477ac */ /* 0x000ee20008000800 */
[----:B--2---:R-:W-:Y:S01]  /*43f0*/  @!P0 IADD3 R50, P2, PT, R15, R50, RZ ;  /* 0x000000320f328210 */ /* 0x004fe20007f5e0ff */
[----:B------:R2:W-:Y:S01]  /*4400*/  STS [R13], R24 ;  /* 0x000000180d007388 */ /* 0x0005e20000000800 */
[----:B0-----:R-:W-:Y:S01]  /*4410*/  @!P0 LEA R4, P1, R23, UR8, 0x2 ;  /* 0x0000000817048c11 */ /* 0x001fe2000f8210ff */
[----:B------:R-:W-:Y:S01]  /*4420*/  BSSY.RECONVERGENT B0, `(.L_x_6642) ;  /* 0x0000097000007945 */ /* 0x000fe20003800200 */
[----:B------:R-:W-:-:S02]  /*4430*/  IADD3 R9, PT, PT, R6, R9, RZ ;  /* 0x0000000906097210 */ /* 0x000fc40007ffe0ff */
[----:B------:R-:W-:Y:S01]  /*4440*/  @!P0 LEA.HI.X R5, R23, UR9, R34, 0x2, P1 ;  /* 0x0000000917058c11 */ /* 0x000fe200088f1422 */
[----:B-1----:R-:W-:Y:S01]  /*4450*/  FMUL R40, R48, UR5 ;  /* 0x0000000530287c20 */ /* 0x002fe20008400000 */
[----:B------:R-:W-:Y:S01]  /*4460*/  F2FP.BF16.F32.PACK_AB R23, RZ, R18 ;  /* 0x00000012ff17723e */ /* 0x000fe200000010ff */
[----:B------:R-:W-:Y:S01]  /*4470*/  IMAD.IADD R18, R6, 0x1, R21 ;  /* 0x0000000106127824 */ /* 0x000fe200078e0215 */
[----:B------:R-:W-:Y:S01]  /*4480*/  PRMT R34, R14, 0x5410, R27 ;  /* 0x000054100e227816 */ /* 0x000fe2000000001b */
[----:B--2---:R-:W-:Y:S01]  /*4490*/  FMUL R24, R7, UR5 ;  /* 0x0000000507187c20 */ /* 0x004fe20008400000 */
[----:B------:R-:W-:Y:S01]  /*44a0*/  PRMT R21, R33, 0x5410, R23 ;  /* 0x0000541021157816 */ /* 0x000fe20000000017 */
[----:B------:R-:W-:Y:S01]  /*44b0*/  FMUL R33, R12, UR5 ;  /* 0x000000050c217c20 */ /* 0x000fe20008400000 */
[----:B------:R-:W-:Y:S01]  /*44c0*/  F2FP.BF16.F32.PACK_AB R40, RZ, R40 ;  /* 0x00000028ff28723e */ /* 0x000fe200000010ff */
[----:B------:R0:W-:Y:S01]  /*44d0*/  STS [R9], R34 ;  /* 0x0000002209007388 */ /* 0x0001e20000000800 */
[----:B------:R-:W-:Y:S01]  /*44e0*/  @!P0 LEA R14, P1, R15, UR12, 0x2 ;  /* 0x0000000c0f0e8c11 */ /* 0x000fe2000f8210ff */
[----:B------:R-:W-:Y:S01]  /*44f0*/  FMUL R27, R41, UR5 ;  /* 0x00000005291b7c20 */ /* 0x000fe20008400000 */
[----:B------:R-:W-:Y:S01]  /*4500*/  @!P0 IADD3.X R35, PT, PT, R30, UR32, RZ, P2, !PT ;  /* 0x000000201e238c10 */ /* 0x000fe200097fe4ff */
[----:B------:R1:W-:Y:S01]  /*4510*/  STS [R18], R21 ;  /* 0x0000001512007388 */ /* 0x0003e20000000800 */
[----:B------:R-:W-:Y:S01]  /*4520*/  @!P0 LEA.HI.X R15, R15, UR6, R30, 0x2, P1 ;  /* 0x000000060f0f8c11 */ /* 0x000fe200088f141e */
[----:B---3--:R-:W-:Y:S01]  /*4530*/  ULOP3.LUT UR4, UR4, 0xfffffffe, URZ, 0xc0, !UPT ;  /* 0xfffffffe04047892 */ /* 0x008fe2000f8ec0ff */
[----:B------:R-:W-:-:S02]  /*4540*/  F2FP.BF16.F32.PACK_AB R33, RZ, R33 ;  /* 0x00000021ff21723e */ /* 0x000fc400000010ff */
[----:B------:R-:W-:Y:S02]  /*4550*/  F2FP.BF16.F32.PACK_AB R27, RZ, R27 ;  /* 0x0000001bff1b723e */ /* 0x000fe400000010ff */
[----:B0-----:R-:W-:Y:S02]  /*4560*/  @!P0 LEA R34, P1, R50, UR12, 0x2 ;  /* 0x0000000c32228c11 */ /* 0x001fe4000f8210ff */
[----:B------:R-:W-:Y:S02]  /*4570*/  @!P0 PRMT R33, R33, 0x5410, R27 ;  /* 0x0000541021218816 */ /* 0x000fe4000000001b */
[----:B-1----:R-:W-:Y:S01]  /*4580*/  @!P0 PRMT R21, R23, 0x5410, R40 ;  /* 0x0000541017158816 */ /* 0x002fe20000000028 */
[----:B------:R-:W-:Y:S01]  /*4590*/  FMUL R23, R16, UR5 ;  /* 0x0000000510177c20 */ /* 0x000fe20008400000 */
[----:B------:R-:W-:Y:S01]  /*45a0*/  @!P0 LEA.HI.X R35, R50, UR6, R35, 0x2, P1 ;  /* 0x0000000632238c11 */ /* 0x000fe200088f1423 */
[----:B------:R-:W0:Y:S01]  /*45b0*/  LDCU UR6, c[0x0][0x3c4] ;  /* 0x00007880ff0677ac */ /* 0x000e220008000800 */
[----:B------:R-:W-:Y:S01]  /*45c0*/  FMNMX R29, |R48|, R29, !PT ;  /* 0x0000001d301d7209 */ /* 0x000fe20007800200 */
[----:B------:R1:W-:Y:S01]  /*45d0*/  @!P0 STG.E desc[UR22][R4.64], R21 ;  /* 0x0000001504008986 */ /* 0x0003e2000c101916 */
[----:B------:R-:W-:Y:S01]  /*45e0*/  F2FP.BF16.F32.PACK_AB R30, RZ, R23 ;  /* 0x00000017ff1e723e */ /* 0x000fe200000010ff */
[----:B------:R-:W-:Y:S01]  /*45f0*/  VIADD R23, R36, UR14 ;  /* 0x0000000e24177c36 */ /* 0x000fe20008000000 */
[----:B------:R-:W-:-:S04]  /*4600*/  FMNMX R16, |R16|, R29, !PT ;  /* 0x0000001d10107209 */ /* 0x000fc80007800200 */
[----:B------:R-:W-:-:S04]  /*4610*/  FMNMX3 R12, |R7|, R16, |R12|, !PT ;  /* 0x00000010070c7276 */ /* 0x000fc8000780060c */
[----:B------:R-:W-:Y:S02]  /*4620*/  FMNMX R7, |R41|, R12, !PT ;  /* 0x0000000c29077209 */ /* 0x000fe40007800200 */
[----:B-1----:R-:W-:Y:S02]  /*4630*/  F2FP.BF16.F32.PACK_AB R21, RZ, R24 ;  /* 0x00000018ff15723e */ /* 0x002fe400000010ff */
[----:B------:R-:W-:Y:S02]  /*4640*/  SHF.R.U32.HI R24, RZ, 0x5, R45 ;  /* 0x00000005ff187819 */ /* 0x000fe4000001162d */
[----:B------:R-:W-:Y:S02]  /*4650*/  @!P0 PRMT R30, R30, 0x5410, R21 ;  /* 0x000054101e1e8816 */ /* 0x000fe40000000015 */
[----:B------:R-:W-:Y:S01]  /*4660*/  PRMT R21, R21, 0x5410, R27 ;  /* 0x0000541015157816 */ /* 0x000fe2000000001b */
[----:B------:R-:W-:Y:S01]  /*4670*/  IMAD.SHL.U32 R4, R24, 0x8, RZ ;  /* 0x0000000818047824 */ /* 0x000fe200078e00ff */
[----:B------:R-:W-:Y:S01]  /*4680*/  IADD3 R12, PT, PT, -R46, UR14, RZ ;  /* 0x0000000e2e0c7c10 */ /* 0x000fe2000fffe1ff */
[----:B------:R1:W-:Y:S01]  /*4690*/  @!P0 STG.E desc[UR22][R14.64], R30 ;  /* 0x0000001e0e008986 */ /* 0x0003e2000c101916 */
[----:B------:R-:W-:Y:S01]  /*46a0*/  PRMT R27, R17, 0x5410, R40 ;  /* 0x00005410111b7816 */ /* 0x000fe20000000028 */
[----:B------:R-:W-:-:S02]  /*46b0*/  IMAD R29, R4, UR30, RZ ;  /* 0x0000001e041d7c24 */ /* 0x000fc4000f8e02ff */
[----:B------:R1:W-:Y:S01]  /*46c0*/  @!P0 STG.E desc[UR22][R34.64], R33 ;  /* 0x0000002122008986 */ /* 0x0003e2000c101916 */
[----:B------:R-:W-:Y:S01]  /*46d0*/  BAR.SYNC.DEFER_BLOCKING 0x0 ;  /* 0x0000000000007b1d */ /* 0x000fe20000010000 */
[----:B------:R-:W-:Y:S01]  /*46e0*/  ISETP.LT.U32.AND P0, PT, R46, UR14, PT ;  /* 0x0000000e2e007c0c */ /* 0x000fe2000bf01070 */
[----:B------:R-:W-:-:S04]  /*46f0*/  IMAD.WIDE.U32 R4, R4, UR31, RZ ;  /* 0x0000001f04047c25 */ /* 0x000fc8000f8e00ff */
[----:B------:R-:W-:Y:S02]  /*4700*/  IMAD.IADD R29, R5, 0x1, R29 ;  /* 0x00000001051d7824 */ /* 0x000fe400078e021d */
[----:B------:R-:W-:-:S06]  /*4710*/  IMAD.MOV.U32 R39, RZ, RZ, R4 ;  /* 0x000000ffff277224 */ /* 0x000fcc00078e0004 */
[----:B01----:R-:W-:Y:S05]  /*4720*/  @!P0 BRA `(.L_x_6643) ;  /* 0x0000000400988947 */ /* 0x003fea0003800000 */
        /* <DEDUP_REMOVED lines=17> */
.L_x_6646:
[C---:B-1----:R-:W-:Y:S01]  /*4840*/  LOP3.LUT R15, R40.reuse, 0x1f, RZ, 0xc0, !PT ;  /* 0x0000001f280f7812 */ /* 0x042fe200078ec0ff */
[C---:B------:R-:W-:Y:S01]  /*4850*/  VIADD R4, R40.reuse, 0xffffffff ;  /* 0xffffffff28047836 */ /* 0x040fe20000000000 */
[C---:B------:R-:W-:Y:S01]  /*4860*/  IADD3 R14, PT, PT, R40.reuse, 0x1d, RZ ;  /* 0x0000001d280e7810 */ /* 0x040fe20007ffe0ff */
        /* <DEDUP_REMOVED lines=45> */
.L_x_6645:
[----:B------:R-:W-:Y:S05]  /*4b40*/  BSYNC.RECONVERGENT B1 ;  /* 0x0000000000017941 */ /* 0x000fea0003800200 */
.L_x_6644:
        /* <DEDUP_REMOVED lines=36> */
.L_x_6643:
[----:B------:R-:W-:Y:S05]  /*4d90*/  BSYNC.RECONVERGENT B0 ;  /* 0x0000000000007941 */ /* 0x000fea0003800200 */
.L_x_6642:
[----:B01----:R-:W0:Y:S01]  /*4da0*/  LDC.64 R4, c[0x0][0x3b8] ;  /* 0x0000ee00ff047b82 */ /* 0x003e220000000a00 */
[----:B------:R-:W1:Y:S01]  /*4db0*/  LDCU.64 UR8, c[0x0][0x3c0] ;  /* 0x00007800ff0877ac */ /* 0x000e620008000a00 */
[----:B------:R-:W-:Y:S01]  /*4dc0*/  PRMT R28, R28, 0x5410, R10 ;  /* 0x000054101c1c7816 */ /* 0x000fe2000000000a */
[----:B------:R-:W-:Y:S05]  /*4dd0*/  BSSY.RECONVERGENT B0, `(.L_x_6647) ;  /* 0x0000075000007945 */ /* 0x000fea0003800200 */
[----:B------:R-:W-:Y:S01]  /*4de0*/  BAR.SYNC.DEFER_BLOCKING 0x0 ;  /* 0x0000000000007b1d */ /* 0x000fe20000010000 */
[----:B------:R-:W-:Y:S02]  /*4df0*/  ISETP.LT.U32.AND P1, PT, R46, UR14, PT ;  /* 0x0000000e2e007c0c */ /* 0x000fe4000bf21070 */
[----:B------:R-:W-:-:S02]  /*4e00*/  PRMT R38, R38, 0x5410, R37 ;  /* 0x0000541026267816 */ /* 0x000fc40000000025 */
[----:B------:R-:W-:Y:S02]  /*4e10*/  PRMT R22, R22, 0x5410, R19 ;  /* 0x0000541016167816 */ /* 0x000fe40000000013 */
[----:B------:R-:W-:Y:S01]  /*4e20*/  PRMT R30, R30, 0x5410, R33 ;  /* 0x000054101e1e7816 */ /* 0x000fe20000000021 */
[----:B-1----:R-:W-:-:S04]  /*4e30*/  IMAD.U32 R10, RZ, RZ, UR9 ;  /* 0x00000009ff0a7e24 */ /* 0x002fc8000f8e00ff */
[----:B0-----:R-:W-:Y:S02]  /*4e40*/  IMAD R16, R10, R4, RZ ;  /* 0x000000040a107224 */ /* 0x001fe400078e02ff */
[----:B------:R-:W-:Y:S01]  /*4e50*/  IMAD.WIDE.U32 R14, R4, UR8, RZ ;  /* 0x00000008040e7c25 */ /* 0x000fe2000f8e00ff */
[----:B------:R-:W-:Y:S03]  /*4e60*/  STS [R8], R38 ;  /* 0x0000002608007388 */ /* 0x000fe60000000800 */
[----:B------:R-:W-:Y:S01]  /*4e70*/  IMAD R5, R5, UR8, R16 ;  /* 0x0000000805057c24 */ /* 0x000fe2000f8e0210 */
[----:B------:R-:W-:Y:S01]  /*4e80*/  LEA R19, P0, R14, UR10, 0x1 ;  /* 0x0000000a0e137c11 */ /* 0x000fe2000f8008ff */
[----:B------:R0:W-:Y:S02]  /*4e90*/  STS [R13], R22 ;  /* 0x000000160d007388 */ /* 0x0001e40000000800 */
[----:B------:R-:W-:-:S02]  /*4ea0*/  IMAD.IADD R5, R15, 0x1, R5 ;  /* 0x000000010f057824 */ /* 0x000fc400078e0205 */
[----:B------:R1:W-:Y:S04]  /*4eb0*/  STS [R9], R28 ;  /* 0x0000001c09007388 */ /* 0x0003e80000000800 */
[----:B------:R1:W-:Y:S01]  /*4ec0*/  STS [R18], R30 ;  /* 0x0000001e12007388 */ /* 0x0003e20000000800 */
[----:B0-----:R-:W-:Y:S01]  /*4ed0*/  LEA.HI.X R22, R14, UR11, R5, 0x1, P0 ;  /* 0x0000000b0e167c11 */ /* 0x001fe200080f0c05 */
        /* <DEDUP_REMOVED lines=14> */
[----:B-1----:R-:W-:Y:S01]  /*4fc0*/  IADD3 R28, PT, PT, R5, 0x8, R0 ;  /* 0x00000008051c7810 */ /* 0x002fe20007ffe000 */
[----:B------:R-:W-:-:S07]  /*4fd0*/  IMAD.MOV R30, RZ, RZ, -R37 ;  /* 0x000000ffff1e7224 */ /* 0x000fce00078e0a25 */
.L_x_6651:
        /* <DEDUP_REMOVED lines=12> */
[----:B------:R-:W-:Y:S02]  /*50a0*/  ISETP.GE.U32.AND P1, PT, R36, UR7, PT ;  /* 0x0000000724007c0c */ /* 0x000fe4000bf26070 */
[----:B------:R-:W-:Y:S02]  /*50b0*/  @!P4 IADD3 R4, P6, PT, R16, R39, RZ ;  /* 0x000000271004c210 */ /* 0x000fe40007fde0ff */
[----:B------:R-:W-:Y:S01]  /*50c0*/  IADD3 R39, P5, PT, R39, UR4, RZ ;  /* 0x0000000427277c10 */ /* 0x000fe2000ffbe0ff */
[----:B------:R-:W2:Y:S01]  /*50d0*/  @!P3 LDS R41, [R28+-0x4] ;  /* 0xfffffc001c29b984 */ /* 0x000ea20000000800 */
[----:B------:R-:W-:Y:S02]  /*50e0*/  @!P4 IADD3.X R5, PT, PT, RZ, R29, RZ, P6, !PT ;  /* 0x0000001dff05c210 */ /* 0x000fe400037fe4ff */
[----:B------:R-:W-:Y:S01]  /*50f0*/  @!P4 LEA R14, P6, R4, R19, 0x2 ;  /* 0x00000013040ec211 */ /* 0x000fe200078c10ff */
[----:B------:R-:W3:Y:S01]  /*5100*/  @!P2 LDS R49, [R28] ;  /* 0x000000001c31a984 */ /* 0x000ee20000000800 */
[----:B0-----:R-:W-:-:S02]  /*5110*/  IMAD.X R29, R29, 0x1, R10, P5 ;  /* 0x000000011d1d7824 */ /* 0x001fc400028e060a */
[----:B------:R-:W-:Y:S01]  /*5120*/  @!P4 LEA.HI.X R15, R4, R22, R5, 0x2, P6 ;  /* 0x00000016040fc211 */ /* 0x000fe200030f1405 */
[----:B------:R0:W4:Y:S01]  /*5130*/  @!P1 LDS R47, [R28+0x4] ;  /* 0x000004001c2f9984 */ /* 0x0001220000000800 */
[----:B------:R-:W-:Y:S02]  /*5140*/  @!P3 IADD3 R5, P5, PT, R34, R39, RZ ;  /* 0x000000272205b210 */ /* 0x000fe40007fbe0ff */
[----:B------:R-:W-:-:S03]  /*5150*/  IADD3 R17, P6, PT, R39, UR4, RZ ;  /* 0x0000000427117c10 */ /* 0x000fc6000ffde0ff */
[----:B------:R-:W-:Y:S01]  /*5160*/  @!P3 IMAD.X R16, RZ, RZ, R29, P5 ;  /* 0x000000ffff10b224 */ /* 0x000fe200028e061d */
[----:B------:R-:W-:Y:S01]  /*5170*/  @!P3 LEA R4, P5, R5, R19, 0x2 ;  /* 0x000000130504b211 */ /* 0x000fe200078a10ff */
[----:B------:R-:W-:Y:S02]  /*5180*/  IMAD.X R35, R29, 0x1, R10, P6 ;  /* 0x000000011d237824 */ /* 0x000fe400030e060a */
[----:B0-----:R-:W-:Y:S01]  /*5190*/  VIADD R28, R28, 0x10 ;  /* 0x000000101c1c7836 */ /* 0x001fe20000000000 */
[----:B------:R-:W-:Y:S02]  /*51a0*/  @!P3 LEA.HI.X R5, R5, R22, R16, 0x2, P5 ;  /* 0x000000160505b211 */ /* 0x000fe400028f1410 */
[----:B------:R-:W-:-:S05]  /*51b0*/  IADD3 R39, P5, PT, R17, UR4, RZ ;  /* 0x0000000411277c10 */ /* 0x000fca000ffbe0ff */
[----:B------:R-:W-:Y:S01]  /*51c0*/  IMAD.X R53, R35, 0x1, R10, P5 ;  /* 0x0000000123357824 */ /* 0x000fe200028e060a */
[C---:B------:R-:W-:Y:S01]  /*51d0*/  @!P1 IADD3 R29, P5, PT, R36.reuse, R39, RZ ;  /* 0x00000027241d9210 */ /* 0x040fe20007fbe0ff */
[----:B------:R-:W-:Y:S01]  /*51e0*/  VIADD R36, R36, 0x1f ;  /* 0x0000001f24247836 */ /* 0x000fe20000000000 */
[----:B-1----:R0:W-:Y:S01]  /*51f0*/  @!P4 STG.E desc[UR22][R14.64], R51 ;  /* 0x000000330e00c986 */ /* 0x0021e2000c101916 */
[----:B------:R-:W-:-:S05]  /*5200*/  @!P2 IADD3 R17, P4, PT, R38, R17, RZ ;  /* 0x000000112611a210 */ /* 0x000fca0007f9e0ff */
[----:B------:R-:W-:Y:S01]  /*5210*/  @!P2 IMAD.X R38, RZ, RZ, R35, P4 ;  /* 0x000000ffff26a224 */ /* 0x000fe200020e0623 */
[-C--:B------:R-:W-:Y:S01]  /*5220*/  @!P2 LEA R16, P4, R17, R19.reuse, 0x2 ;  /* 0x000000131110a211 */ /* 0x080fe200078810ff */
[----:B--2---:R0:W-:Y:S01]  /*5230*/  @!P3 STG.E desc[UR22][R4.64], R41 ;  /* 0x000000290400b986 */ /* 0x0041e2000c101916 */
[----:B------:R-:W-:Y:S01]  /*5240*/  @!P1 IMAD.X R35, RZ, RZ, R53, P5 ;  /* 0x000000ffff239224 */ /* 0x000fe200028e0635 */
[----:B------:R-:W-:Y:S02]  /*5250*/  @!P1 LEA R34, P5, R29, R19, 0x2 ;  /* 0x000000131d229211 */ /* 0x000fe400078a10ff */
[-C--:B------:R-:W-:Y:S02]  /*5260*/  @!P2 LEA.HI.X R17, R17, R22.reuse, R38, 0x2, P4 ;  /* 0x000000161111a211 */ /* 0x080fe400020f1426 */
[----:B------:R-:W-:-:S03]  /*5270*/  @!P1 LEA.HI.X R35, R29, R22, R35, 0x2, P5 ;  /* 0x000000161d239211 */ /* 0x000fc600028f1423 */
[----:B---3--:R0:W-:Y:S01]  /*5280*/  @!P2 STG.E desc[UR22][R16.64], R49 ;  /* 0x000000311000a986 */ /* 0x0081e2000c101916 */
[----:B------:R-:W-:-:S03]  /*5290*/  ISETP.NE.AND P2, PT, R30, RZ, PT ;  /* 0x000000ff1e00720c */ /* 0x000fc60003f45270 */
[----:B----4-:R0:W-:Y:S01]  /*52a0*/  @!P1 STG.E desc[UR22][R34.64], R47 ;  /* 0x0000002f22009986 */ /* 0x0101e2000c101916 */
[----:B------:R-:W-:-:S04]  /*52b0*/  IADD3 R39, P1, PT, R39, UR4, RZ ;  /* 0x0000000427277c10 */ /* 0x000fc8000ff3e0ff */
[----:B------:R-:W-:-:S05]  /*52c0*/  IADD3.X R29, PT, PT, R53, R10, RZ, P1, !PT ;  /* 0x0000000a351d7210 */ /* 0x000fca0000ffe4ff */
[----:B------:R-:W-:Y:S05]  /*52d0*/  @P2 BRA `(.L_x_6651) ;  /* 0xfffffffc00402947 */ /* 0x000fea000383ffff */
.L_x_6650:
[----:B------:R-:W-:Y:S05]  /*52e0*/  BSYNC.RECONVERGENT B1 ;  /* 0x0000000000017941 */ /* 0x000fea0003800200 */
.L_x_6649:
        /* <DEDUP_REMOVED lines=35> */
.L_x_6648:
[----:B------:R-:W-:Y:S05]  /*5520*/  BSYNC.RECONVERGENT B0 ;  /* 0x0000000000007941 */ /* 0x000fea0003800200 */
.L_x_6647:
[----:B------:R-:W-:Y:S01]  /*5530*/  BAR.SYNC.DEFER_BLOCKING 0x0 ;  /* 0x0000000000007b1d */ /* 0x000fe20000010000 */
[C---:B------:R-:W-:Y:S02]  /*5540*/  ISETP.LT.U32.AND P0, PT, R46.reuse, UR14, PT ;  /* 0x0000000e2e007c0c */ /* 0x040fe4000bf01070 */
[----:B0-2---:R-:W-:-:S03]  /*5550*/  IADD3 R4, PT, PT, R46, R43, RZ ;  /* 0x0000002b2e047210 */ /* 0x005fc60007ffe0ff */
[----:B------:R-:W-:Y:S02]  /*5560*/  BSSY.RECONVERGENT B0, `(.L_x_6652) ;  /* 0x0000071000007945 */ /* 0x000fe40003800200 */
[C---:B------:R-:W-:Y:S02]  /*5570*/  IMAD R33, R4.reuse, UR30, RZ ;  /* 0x0000001e04217c24 */ /* 0x040fe4000f8e02ff */
[----:B------:R-:W-:-:S04]  /*5580*/  IMAD.WIDE.U32 R4, R4, UR31, RZ ;  /* 0x0000001f04047c25 */ /* 0x000fc8000f8e00ff */
[----:B------:R-:W-:Y:S02]  /*5590*/  IMAD.IADD R33, R5, 0x1, R33 ;  /* 0x0000000105217824 */ /* 0x000fe400078e0221 */
[----:B-1----:R-:W-:Y:S01]  /*55a0*/  IMAD.MOV.U32 R30, RZ, RZ, R4 ;  /* 0x000000ffff1e7224 */ /* 0x002fe200078e0004 */
        /* <DEDUP_REMOVED lines=17> */
[----:B------:R-:W-:Y:S01]  /*56c0*/  IMAD R5, R24, 0x10, R11 ;  /* 0x0000001018057824 */ /* 0x000fe200078e020b */
[----:B------:R-:W-:Y:S01]  /*56d0*/  IADD3 R27, PT, PT, R12, -R25, RZ ;  /* 0x800000190c1b7210 */ /* 0x000fe20007ffe0ff */
[----:B------:R-:W-:Y:S02]  /*56e0*/  IMAD.MOV.U32 R34, RZ, RZ, R44 ;  /* 0x000000ffff227224 */ /* 0x000fe400078e002c */
[----:B------:R-:W-:Y:S01]  /*56f0*/  IMAD.MOV.U32 R36, RZ, RZ, R30 ;  /* 0x000000ffff247224 */ /* 0x000fe200078e001e */
[----:B------:R-:W-:Y:S01]  /*5700*/  IADD3 R2, PT, PT, R5, 0x8, R0 ;  /* 0x0000000805027810 */ /* 0x000fe20007ffe000 */
[----:B------:R-:W-:Y:S02]  /*5710*/  IMAD.MOV.U32 R43, RZ, RZ, R33 ;  /* 0x000000ffff2b7224 */ /* 0x000fe400078e0021 */
[----:B------:R-:W-:-:S07]  /*5720*/  IMAD.MOV R32, RZ, RZ, -R27 ;  /* 0x000000ffff207224 */ /* 0x000fce00078e0a1b */
.L_x_6656:
        /* <DEDUP_REMOVED lines=12> */
[----:B0-----:R-:W-:Y:S02]  /*57f0*/  IADD3.X R29, PT, PT, R43, R10, RZ, P5, !PT ;  /* 0x0000000a2b1d7210 */ /* 0x001fe40002ffe4ff */
        /* <DEDUP_REMOVED lines=14> */
[----:B------:R-:W-:Y:S01]  /*58e0*/  @!P2 IADD3 R17, P5, PT, R47, R36, RZ ;  /* 0x000000242f11a210 */ /* 0x000fe20007fbe0ff */
[--C-:B------:R-:W-:Y:S01]  /*58f0*/  IMAD.X R29, R29, 0x1, R10.reuse, P6 ;  /* 0x000000011d1d7824 */ /* 0x100fe200030e060a */
[----:B------:R-:W-:Y:S02]  /*5900*/  IADD3 R43, P6, PT, R36, UR4, RZ ;  /* 0x00000004242b7c10 */ /* 0x000fe4000ffde0ff */
[----:B---3--:R-:W-:Y:S01]  /*5910*/  IADD3 R2, PT, PT, R2, 0x10, RZ ;  /* 0x0000001002027810 */ /* 0x008fe20007ffe0ff */
[----:B------:R-:W-:Y:S01]  /*5920*/  @!P2 IMAD.X R28, RZ, RZ, R29, P5 ;  /* 0x000000ffff1ca224 */ /* 0x000fe200028e061d */
[----:B------:R-:W-:Y:S01]  /*5930*/  @!P2 LEA R16, P5, R17, UR10, 0x2 ;  /* 0x0000000a1110ac11 */ /* 0x000fe2000f8a10ff */
[----:B------:R-:W-:-:S03]  /*5940*/  IMAD.X R47, R29, 0x1, R10, P6 ;  /* 0x000000011d2f7824 */ /* 0x000fc600030e060a */
        /* <DEDUP_REMOVED lines=14> */
.L_x_6655:
[----:B------:R-:W-:Y:S05]  /*5a30*/  BSYNC.RECONVERGENT B1 ;  /* 0x0000000000017941 */ /* 0x000fea0003800200 */
.L_x_6654:
        /* <DEDUP_REMOVED lines=35> */
.L_x_6653:
[----:B------:R-:W-:Y:S05]  /*5c70*/  BSYNC.RECONVERGENT B0 ;  /* 0x0000000000007941 */ /* 0x000fea0003800200 */
.L_x_6652:
        /* <DEDUP_REMOVED lines=12> */
[----:B---3--:R-:W-:-:S03]  /*5d40*/  MOV R17, RZ ;  /* 0x000000ff00117202 */ /* 0x008fc60000000f00 */
        /* <DEDUP_REMOVED lines=8> */
.L_x_6661:
[C---:B-1-3--:R-:W-:Y:S01]  /*5dd0*/  LOP3.LUT R5, R44.reuse, 0x1f, RZ, 0xc0, !PT ;  /* 0x0000001f2c057812 */ /* 0x04afe200078ec0ff */
        /* <DEDUP_REMOVED lines=12> */
[----:B------:R-:W1:Y:S01]  /*5ea0*/  @!P4 LDS R11, [R8+-0x8] ;  /* 0xfffff800080bc984 */ /* 0x000e620000000800 */
[----:B------:R-:W-:Y:S02]  /*5eb0*/  @!P4 IADD3 R3, P6, PT, R5, R30, RZ ;  /* 0x0000001e0503c210 */ /* 0x000fe40007fde0ff */
[----:B------:R-:W-:-:S03]  /*5ec0*/  IADD3 R30, P5, PT, R30, UR4, RZ ;  /* 0x000000041e1e7c10 */ /* 0x000fc6000ffbe0ff */
[----:B------:R-:W-:Y:S01]  /*5ed0*/  @!P4 IMAD.X R4, RZ, RZ, R33, P6 ;  /* 0x000000ffff04c224 */ /* 0x000fe200030e0621 */
[----:B------:R-:W-:Y:S01]  /*5ee0*/  @!P4 LEA R2, P6, R3, R19, 0x2 ;  /* 0x000000130302c211 */ /* 0x000fe200078c10ff */
[----:B------:R-:W2:Y:S01]  /*5ef0*/  @!P3 LDS R21, [R8+-0x4] ;  /* 0xfffffc000815b984 */ /* 0x000ea20000000800 */
[----:B0-----:R-:W-:Y:S01]  /*5f00*/  IMAD.X R33, R33, 0x1, R10, P5 ;  /* 0x0000000121217824 */ /* 0x001fe200028e060a */
[----:B------:R-:W-:Y:S02]  /*5f10*/  @!P3 IADD3 R5, P5, PT, R13, R30, RZ ;  /* 0x0000001e0d05b210 */ /* 0x000fe40007fbe0ff */
[----:B------:R-:W0:Y:S01]  /*5f20*/  @!P2 LDS R23, [R8] ;  /* 0x000000000817a984 */ /* 0x000e220000000800 */
[----:B------:R-:W-:Y:S02]  /*5f30*/  @!P4 LEA.HI.X R3, R3, R22, R4, 0x2, P6 ;  /* 0x000000160303c211 */ /* 0x000fe400030f1404 */
[----:B------:R-:W-:Y:S01]  /*5f40*/  @!P3 IADD3.X R12, PT, PT, RZ, R33, RZ, P5, !PT ;  /* 0x00000021ff0cb210 */ /* 0x000fe20002ffe4ff */
[----:B------:R3:W4:Y:S01]  /*5f50*/  @!P1 LDS R25, [R8+0x4] ;  /* 0x0000040008199984 */ /* 0x0007220000000800 */
[----:B------:R-:W-:-:S02]  /*5f60*/  @!P3 LEA R4, P5, R5, R19, 0x2 ;  /* 0x000000130504b211 */ /* 0x000fc400078a10ff */
[----:B------:R-:W-:Y:S02]  /*5f70*/  IADD3 R30, P6, PT, R30, UR4, RZ ;  /* 0x000000041e1e7c10 */ /* 0x000fe4000ffde0ff */
[----:B------:R-:W-:Y:S02]  /*5f80*/  @!P3 LEA.HI.X R5, R5, R22, R12, 0x2, P5 ;  /* 0x000000160505b211 */ /* 0x000fe400028f140c */
[----:B------:R-:W-:Y:S01]  /*5f90*/  @!P2 IADD3 R13, P5, PT, R15, R30, RZ ;  /* 0x0000001e0f0da210 */ /* 0x000fe20007fbe0ff */
[--C-:B------:R-:W-:Y:S01]  /*5fa0*/  IMAD.X R33, R33, 0x1, R10.reuse, P6 ;  /* 0x0000000121217824 */ /* 0x100fe200030e060a */
[----:B------:R-:W-:Y:S01]  /*5fb0*/  IADD3 R30, P6, PT, R30, UR4, RZ ;  /* 0x000000041e1e7c10 */ /* 0x000fe2000ffde0ff */
[----:B---3--:R-:W-:Y:S02]  /*5fc0*/  VIADD R8, R8, 0x10 ;  /* 0x0000001008087836 */ /* 0x008fe40000000000 */
[----:B------:R-:W-:Y:S01]  /*5fd0*/  @!P2 IMAD.X R14, RZ, RZ, R33, P5 ;  /* 0x000000ffff0ea224 */ /* 0x000fe200028e0621 */
[----:B------:R-:W-:Y:S01]  /*5fe0*/  @!P2 LEA R12, P5, R13, R19, 0x2 ;  /* 0x000000130d0ca211 */ /* 0x000fe200078a10ff */
[----:B------:R-:W-:-:S03]  /*5ff0*/  IMAD.X R33, R33, 0x1, R10, P6 ;  /* 0x0000000121217824 */ /* 0x000fc600030e060a */
[----:B------:R-:W-:Y:S02]  /*6000*/  @!P2 LEA.HI.X R13, R13, R22, R14, 0x2, P5 ;  /* 0x000000160d0da211 */ /* 0x000fe400028f140e */
[----:B------:R-:W-:Y:S01]  /*6010*/  @!P1 IADD3 R15, P5, PT, R27, R30, RZ ;  /* 0x0000001e1b0f9210 */ /* 0x000fe20007fbe0ff */
[----:B-1----:R3:W-:Y:S04]  /*6020*/  @!P4 STG.E desc[UR22][R2.64], R11 ;  /* 0x0000000b0200c986 */ /* 0x0027e8000c101916 */
[----:B------:R-:W-:Y:S01]  /*6030*/  @!P1 IMAD.X R16, RZ, RZ, R33, P5 ;  /* 0x000000ffff109224 */ /* 0x000fe200028e0621 */
[----:B------:R-:W-:-:S04]  /*6040*/  @!P1 LEA R14, P5, R15, R19, 0x2 ;  /* 0x000000130f0e9211 */ /* 0x000fc800078a10ff */
[----:B------:R-:W-:Y:S01]  /*6050*/  @!P1 LEA.HI.X R15, R15, R22, R16, 0x2, P5 ;  /* 0x000000160f0f9211 */ /* 0x000fe200028f1410 */
[----:B--2---:R3:W-:Y:S04]  /*6060*/  @!P3 STG.E desc[UR22][R4.64], R21 ;  /* 0x000000150400b986 */ /* 0x0047e8000c101916 */
[----:B0-----:R3:W-:Y:S01]  /*6070*/  @!P2 STG.E desc[UR22][R12.64], R23 ;  /* 0x000000170c00a986 */ /* 0x0017e2000c101916 */
[----:B------:R-:W-:-:S03]  /*6080*/  ISETP.NE.AND P2, PT, R0, RZ, PT ;  /* 0x000000ff0000720c */ /* 0x000fc60003f45270 */
[----:B----4-:R3:W-:Y:S01]  /*6090*/  @!P1 STG.E desc[UR22][R14.64], R25 ;  /* 0x000000190e009986 */ /* 0x0107e2000c101916 */
[----:B------:R-:W-:-:S05]  /*60a0*/  IADD3 R30, P1, PT, R30, UR4, RZ ;  /* 0x000000041e1e7c10 */ /* 0x000fca000ff3e0ff */
[----:B------:R-:W-:-:S04]  /*60b0*/  IMAD.X R33, R33, 0x1, R10, P1 ;  /* 0x0000000121217824 */ /* 0x000fc800008e060a */
[----:B------:R-:W-:Y:S05]  /*60c0*/  @P2 BRA `(.L_x_6661) ;  /* 0xfffffffc00402947 */ /* 0x000fea000383ffff */
.L_x_6660:
[----:B------:R-:W-:Y:S05]  /*60d0*/  BSYNC.RECONVERGENT B1 ;  /* 0x0000000000017941 */ /* 0x000fea0003800200 */
.L_x_6659:
[----:B------:R-:W-:Y:S05]  /*60e0*/  @!P0 BRA `(.L_x_6658) ;  /* 0x0000000000888947 */ /* 0x000fea0003800000 */
[----:B---3--:R-:W-:Y:S02]  /*60f0*/  LOP3.LUT R3, R44, 0x1f, RZ, 0xc0, !PT ;  /* 0x0000001f2c037812 */ /* 0x008fe400078ec0ff */
[----:B------:R-:W-:Y:S02]  /*6100*/  IADD3 R17, PT, PT, R46, R17, RZ ;  /* 0x000000112e117210 */ /* 0x000fe40007ffe0ff */
[----:B------:R-:W-:-:S03]  /*6110*/  ISETP.GE.U32.AND P0, PT, R3, UR7, PT ;  /* 0x0000000703007c0c */ /* 0x000fc6000bf06070 */
[----:B------:R-:W-:-:S10]  /*6120*/  IMAD R17, R17, 0x4, R6 ;  /* 0x0000000411117824 */ /* 0x000fd400078e0206 */
[----:B-1----:R-:W0:Y:S01]  /*6130*/  @!P0 LDS R5, [R17] ;  /* 0x0000000011058984 */ /* 0x002e220000000800 */
        /* <DEDUP_REMOVED lines=29> */
.L_x_6658:
[----:B------:R-:W-:Y:S05]  /*6310*/  BSYNC.RECONVERGENT B0 ;  /* 0x0000000000007941 */ /* 0x000fea0003800200 */
.L_x_6657:
        /* <DEDUP_REMOVED lines=8> */
[----:B------:R-:W0:Y:S01]  /*63a0*/  @!P0 S2R R6, SR_CgaCtaId ;  /* 0x0000000000068919 */ /* 0x000e220000008800 */
[----:B-----5:R-:W-:Y:S02]  /*63b0*/  FMNMX R0, R7, R0, !PT ;  /* 0x0000000007007209 */ /* 0x020fe40007800000 */
[----:B------:R-:W-:-:S03]  /*63c0*/  @!P0 MOV R7, 0x400 ;  /* 0x0000040000078802 */ /* 0x000fc60000000f00 */
[----:B--234-:R-:W2:Y:S01]  /*63d0*/  SHFL.DOWN PT, R3, R0, 0x8, 0x1f ;  /* 0x09001f0000037f89 */ /* 0x01cea200000e0000 */
[----:B0-----:R-:W-:-:S05]  /*63e0*/  @!P0 LEA R7, R6, R7, 0x18 ;  /* 0x0000000706078211 */ /* 0x001fca00078ec0ff */
[----:B------:R-:W-:Y:S01]  /*63f0*/  @!P0 IMAD R7, R24, 0x4, R7 ;  /* 0x0000000418078824 */ /* 0x000fe200078e0207 */
[----:B--2---:R-:W-:-:S05]  /*6400*/  FMNMX R3, R0, R3, !PT ;  /* 0x0000000300037209 */ /* 0x004fca0007800000 */
[----:B------:R-:W0:Y:S02]  /*6410*/  SHFL.DOWN PT, R2, R3, 0x4, 0x1f ;  /* 0x08801f0003027f89 */ /* 0x000e2400000e0000 */
[----:B0-----:R-:W-:-:S05]  /*6420*/  FMNMX R2, R3, R2, !PT ;  /* 0x0000000203027209 */ /* 0x001fca0007800000 */
[----:B-1----:R-:W0:Y:S02]  /*6430*/  SHFL.DOWN PT, R5, R2, 0x2, 0x1f ;  /* 0x08401f0002057f89 */ /* 0x002e2400000e0000 */
        /* <DEDUP_REMOVED lines=21> */
.L_x_6670:
[----:B------:R-:W-:Y:S02]  /*6590*/  ISETP.NE.AND P0, PT, R45, RZ, PT ;  /* 0x000000ff2d00720c */ /* 0x000fe40003f05270 */
[----:B-1----:R-:W-:-:S11]  /*65a0*/  FMNMX R5, R2, R5, !PT ;  /* 0x0000000502057209 */ /* 0x002fd60007800000 */
[----:B------:R-:W-:Y:S05]  /*65b0*/  @P0 BRA `(.L_x_6663) ;  /* 0x0000000000080947 */ /* 0x000fea0003800000 */
[----:B0-----:R-:W0:Y:S02]  /*65c0*/  LDC.64 R2, c[0x0][0x3a8] ;  /* 0x0000ea00ff027b82 */ /* 0x001e240000000a00 */
[----:B0-----:R1:W-:Y:S02]  /*65d0*/  REDG.E.MAX.S32.STRONG.GPU desc[UR22][R2.64], R5 ;  /* 0x000000050200798e */ /* 0x0013e4000d12e316 */
.L_x_6663:
[----:B------:R-:W-:Y:S05]  /*65e0*/  BSYNC B0 ;  /* 0x0000000000007941 */ /* 0x000fea0003800000 */
.L_x_6662:
        /* <DEDUP_REMOVED lines=11> */
[----:B01234-:R-:W-:Y:S05]  /*66a0*/  CALL.REL.NOINC `($__internal_189_$__cuda_sm20_rcp_rn_f32_slowpath) ;  /* 0x0000000400987944 */ /* 0x01ffea0003c00000 */
[----:B------:R-:W-:Y:S05]  /*66b0*/  BRA `(.L_x_6666) ;  /* 0x0000000000147947 */ /* 0x000fea0003800000 */
.L_x_6665:
[----:B------:R-:W5:Y:S01]  /*66c0*/  MUFU.RCP R51, UR5 ;  /* 0x0000000500337d08 */ /* 0x000f620008001000 */
[----:B------:R-:W-:-:S04]  /*66d0*/  IMAD.U32 R0, RZ, RZ, UR5 ;  /* 0x00000005ff007e24 */ /* 0x000fc8000f8e00ff */
[----:B-----5:R-:W-:-:S04]  /*66e0*/  FFMA R0, R51, R0, -1 ;  /* 0xbf80000033007423 */ /* 0x020fc80000000000 */
[----:B------:R-:W-:-:S04]  /*66f0*/  FADD.FTZ R0, -R0, -RZ ;  /* 0x800000ff00007221 */ /* 0x000fc80000010100 */
[----:B------:R-:W-:-:S07]  /*6700*/  FFMA R51, R51, R0, R51 ;  /* 0x0000000033337223 */ /* 0x000fce0000000033 */
.L_x_6666:
[----:B01234-:R-:W0:Y:S02]  /*6710*/  LDC.64 R2, c[0x0][0x3b0] ;  /* 0x0000ec00ff027b82 */ /* 0x01fe240000000a00 */
[----:B0-----:R-:W-:Y:S01]  /*6720*/  STG.E desc[UR22][R2.64], R51 ;  /* 0x0000003302007986 */ /* 0x001fe2000c101916 */
[----:B------:R-:W-:Y:S05]  /*6730*/  EXIT ;  /* 0x000000000000794d */ /* 0x000fea0003800000 */
.L_x_6664:
[----:B------:R-:W-:Y:S02]  /*6740*/  IMAD.MOV.U32 R7, RZ, RZ, 0x4 ;  /* 0x00000004ff077424 */ /* 0x000fe400078e00ff */
[----:B------:R-:W-:Y:S02]  /*6750*/  IMAD.MOV.U32 R9, RZ, RZ, 0x1f ;  /* 0x0000001fff097424 */ /* 0x000fe400078e00ff */
[----:B------:R-:W-:-:S07]  /*6760*/  IMAD.MOV.U32 R4, RZ, RZ, -0x1 ;  /* 0xffffffffff047424 */ /* 0x000fce00078e00ff */
[----:B01----:R-:W-:Y:S05]  /*6770*/  WARPSYNC.COLLECTIVE R4, `(.L_x_6667) ;  /* 0x0000000004087348 */ /* 0x003fea0003c00000 */
[----:B-1----:R1:W2:Y:S02]  /*6780*/  SHFL.DOWN P0, R5, R0, R7, R9 ;  /* 0x0800000700057389 */ /* 0x0022a40000000009 */
[----:B012---:R-:W-:Y:S05]  /*6790*/  ENDCOLLECTIVE ;  /* 0x000000000000791b */ /* 0x007fea0003800000 */
.L_x_6667:
[----:B------:R-:W-:Y:S02]  /*67a0*/  IMAD.MOV.U32 R7, RZ, RZ, 0x2 ;  /* 0x00000002ff077424 */ /* 0x000fe400078e00ff */
[----:B------:R-:W-:-:S05]  /*67b0*/  IMAD.MOV.U32 R3, RZ, RZ, R5 ;  /* 0x000000ffff037224 */ /* 0x000fca00078e0005 */
[----:B------:R-:W-:-:S05]  /*67c0*/  FMNMX R3, R3, R0, !PT ;  /* 0x0000000003037209 */ /* 0x000fca0007800000 */
[----:B------:R-:W-:-:S07]  /*67d0*/  IMAD.MOV.U32 R0, RZ, RZ, R3 ;  /* 0x000000ffff007224 */ /* 0x000fce00078e0003 */
[----:B------:R-:W-:Y:S05]  /*67e0*/  WARPSYNC.COLLECTIVE R4, `(.L_x_6668) ;  /* 0x0000000004087348 */ /* 0x000fea0003c00000 */
[----:B------:R0:W1:Y:S02]  /*67f0*/  SHFL.DOWN P0, R5, R0, R7, R9 ;  /* 0x0800000700057389 */ /* 0x0000640000000009 */
[----:B01----:R-:W-:Y:S05]  /*6800*/  ENDCOLLECTIVE ;  /* 0x000000000000791b */ /* 0x003fea0003800000 */
.L_x_6668:
[----:B------:R-:W-:Y:S01]  /*6810*/  IMAD.MOV.U32 R7, RZ, RZ, 0x1 ;  /* 0x00000001ff077424 */ /* 0x000fe200078e00ff */
[----:B------:R-:W-:-:S04]  /*6820*/  MOV R2, R5 ;  /* 0x0000000500027202 */ /* 0x000fc80000000f00 */
[----:B------:R-:W-:-:S05]  /*6830*/  FMNMX R2, R3, R2, !PT ;  /* 0x0000000203027209 */ /* 0x000fca0007800000 */
[----:B------:R-:W-:-:S07]  /*6840*/  IMAD.MOV.U32 R0, RZ, RZ, R2 ;  /* 0x000000ffff007224 */ /* 0x000fce00078e0002 */
[----:B------:R-:W-:Y:S05]  /*6850*/  WARPSYNC.COLLECTIVE R4, `(.L_x_6669) ;  /* 0x0000000004087348 */ /* 0x000fea0003c00000 */
[----:B------:R0:W1:Y:S02]  /*6860*/  SHFL.DOWN P0, R5, R0, R7, R9 ;  /* 0x0800000700057389 */ /* 0x0000640000000009 */
[----:B01----:R-:W-:Y:S05]  /*6870*/  ENDCOLLECTIVE ;  /* 0x000000000000791b */ /* 0x003fea0003800000 */
.L_x_6669:
[----:B------:R-:W-:Y:S05]  /*6880*/  BRA `(.L_x_6670) ;  /* 0xfffffffc00407947 */ /* 0x000fea000383ffff */
        .weak           $__internal_188_$__cuda_sm20_div_u64
        .type           $__internal_188_$__cuda_sm20_div_u64,@function
        .size           $__internal_188_$__cuda_sm20_div_u64,($__internal_189_$__cuda_sm20_rcp_rn_f32_slowpath - $__internal_188_$__cuda_sm20_div_u64)
$__internal_188_$__cuda_sm20_div_u64:
        /* <DEDUP_REMOVED lines=71> */
[----:B------:R-:W-:Y:S11]  /*6d00*/  RET.REL.NODEC R2 `(_ZN18transformer_engine6detail43dgated_act_cast_transpose_kernel_notalignedILi2ELi2Ef13__nv_bfloat16S2_NS_5EmptyEXadL_ZNS_5dsiluIffEET_T0_RKS3_EEXadL_ZNS_4siluIffEES5_S6_S8_EEEEvPKT2_SC_PT3_SE_PKT1_PSF_SI_mmm) ;  /* 0xffffff9002bc7950 */ /* 0x000ff60003c3ffff */
        .weak           $__internal_189_$__cuda_sm20_rcp_rn_f32_slowpath
        .type           $__internal_189_$__cuda_sm20_rcp_rn_f32_slowpath,@function
        .size           $__internal_189_$__cuda_sm20_rcp_rn_f32_slowpath,(.L_x_29490 - $__internal_189_$__cuda_sm20_rcp_rn_f32_slowpath)
$__internal_189_$__cuda_sm20_rcp_rn_f32_slowpath:
        /* <DEDUP_REMOVED lines=15> */
.L_x_6672:
        /* <DEDUP_REMOVED lines=28> */
[----:B------:R-:W-:-:S13]  /*6fc0*/  ISETP.GE.AND P0, PT, R47, RZ, PT ;  /* 0x000000ff2f00720c */ /* 0x000fda0003f06270 */
[----:B------:R-:W-:-:S04]  /*6fd0*/  @!P0 VIADD R51, R51, 0x1 ;  /* 0x0000000133338836 */ /* 0x000fc80000000000 */
[----:B------:R-:W-:-:S05]  /*6fe0*/  @!P1 IMAD.SHL.U32 R51, R51, 0x2, RZ ;  /* 0x0000000233339824 */ /* 0x000fca00078e00ff */
[----:B------:R-:W-:Y:S01]  /*6ff0*/  LOP3.LUT R51, R51, 0x80000000, R0, 0xf8, !PT ;  /* 0x8000000033337812 */ /* 0x000fe200078ef800 */
[----:B------:R-:W-:Y:S06]  /*7000*/  BRA `(.L_x_6673) ;  /* 0x0000000000047947 */ /* 0x000fec0003800000 */
.L_x_6674:
[----:B------:R0:W1:Y:S02]  /*7010*/  MUFU.RCP R51, R0 ;  /* 0x0000000000337308 */ /* 0x0000640000001000 */
.L_x_6673:
[----:B------:R-:W-:Y:S05]  /*7020*/  BSYNC B0 ;  /* 0x0000000000007941 */ /* 0x000fea0003800000 */
.L_x_6671:
[----:B------:R-:W-:Y:S02]  /*7030*/  IMAD.MOV.U32 R52, RZ, RZ, R48 ;  /* 0x000000ffff347224 */ /* 0x000fe400078e0030 */
[----:B------:R-:W-:-:S04]  /*7040*/  IMAD.MOV.U32 R53, RZ, RZ, 0x0 ;  /* 0x00000000ff357424 */ /* 0x000fc800078e00ff */
[----:B01----:R-:W-:Y:S05]  /*7050*/  RET.REL.NODEC R52 `(_ZN18transformer_engine6detail43dgated_act_cast_transpose_kernel_notalignedILi2ELi2Ef13__nv_bfloat16S2_NS_5EmptyEXadL_ZNS_5dsiluIffEET_T0_RKS3_EEXadL_ZNS_4siluIffEES5_S6_S8_EEEEvPKT2_SC_PT3_SE_PKT1_PSF_SI_mmm) ;  /* 0xffffff8c34e87950 */ /* 0x003fea0003c3ffff */
.L_x_6675:
        /* <DEDUP_REMOVED lines=10> */
.L_x_29490:


//--------------------- .text._ZN18transformer_engine6detail32dgated_act_cast_transpose_kernelILi2ELi2Ef13__nv_bfloat16S2_NS_5EmptyEXadL_ZNS_5dsiluIffEET_T0_RKS3_EEXadL_ZNS_4siluIffEES5_S6_S8_EEEEvPKT2_SC_PT3_SE_PKT1_PSF_SI_mmm --------------------------
	.section	.text._ZN18transformer_engine6detail32dgated_act_cast_transpose_kernelILi2ELi2Ef13__nv_bfloat16S2_NS_5EmptyEXadL_ZNS_5dsiluIffEET_T0_RKS3_EEXadL_ZNS_4siluIffEES5_S6_S8_EEEEvPKT2_SC_PT3_SE_PKT1_PSF_SI_mmm,"ax",@progbits
	.align	128
        .global         _ZN18transformer_engine6detail32dgated_act_cast_transpose_kernelILi2ELi2Ef13__nv_bfloat16S2_NS_5EmptyEXadL_ZNS_5dsiluIffEET_T0_RKS3_EEXadL_ZNS_4siluIffEES5_S6_S8_EEEEvPKT2_SC_PT3_SE_PKT1_PSF_SI_mmm
        .type           _ZN18transformer_engine6detail32dgated_act_cast_transpose_kernelILi2ELi2Ef13__nv_bfloat16S2_NS_5EmptyEXadL_ZNS_5dsiluIffEET_T0_RKS3_EEXadL_ZNS_4siluIffEES5_S6_S8_EEEEvPKT2_SC_PT3_SE_PKT1_PSF_SI_mmm,@function
        .size           _ZN18transformer_engine6detail32dgated_act_cast_transpose_kernelILi2ELi2Ef13__nv_bfloat16S2_NS_5EmptyEXadL_ZNS_5dsiluIffEET_T0_RKS3_EEXadL_ZNS_4siluIffEES5_S6_S8_EEEEvPKT2_SC_PT3_SE_PKT1_PSF_SI_mmm,(.L_x_29492 - _ZN18transformer_engine6detail32dgated_act_cast_transpose_kernelILi2ELi2Ef13__nv_bfloat16S2_NS_5EmptyEXadL_ZNS_5dsiluIffEET_T0_RKS3_EEXadL_ZNS_4siluIffEES5_S6_S8_EEEEvPKT2_SC_PT3_SE_PKT1_PSF_SI_mmm)
        .other          _ZN18transformer_engine6detail32dgated_act_cast_transpose_kernelILi2ELi2Ef13__nv_bfloat16S2_NS_5EmptyEXadL_ZNS_5dsiluIffEET_T0_RKS3_EEXadL_ZNS_4siluIffEES5_S6_S8_EEEEvPKT2_SC_PT3_SE_PKT1_PSF_SI_mmm,@"STO_CUDA_ENTRY STV_DEFAULT"
_ZN18transformer_engine6detail32dgated_act_cast_transpose_kernelILi2ELi2Ef13__nv_bfloat16S2_NS_5EmptyEXadL_ZNS_5dsiluIffEET_T0_RKS3_EEXadL_ZNS_4siluIffEES5_S6_S8_EEEEvPKT2_SC_PT3_SE_PKT1_PSF_SI_mmm:
.text._ZN18transformer_engine6detail32dgated_act_cast_transpose_kernelILi2ELi2Ef13__nv_bfloat16S2_NS_5EmptyEXadL_ZNS_5dsiluIffEET_T0_RKS3_EEXadL_ZNS_4siluIffEES5_S6_S8_EEEEvPKT2_SC_PT3_SE_PKT1_PSF_SI_mmm:
        /* <DEDUP_REMOVED lines=39> */
.L_x_6676:
[----:B------:R-:W-:-:S07]  /*0270*/  MOV R4, 0x290 ;  /* 0x0000029000047802 */ /* 0x000fce0000000f00 */
[----:B------:R-:W-:Y:S05]  /*0280*/  CALL.REL.NOINC `($__internal_190_$__cuda_sm20_div_u64) ;  /* 0x0000004800347944 */ /* 0x000fea0003c00000 */
        /* <DEDUP_REMOVED lines=11> */
.L_x_6677:
[----:B------:R-:W0:Y:S01]  /*0340*/  S2R R2, SR_TID.X ;  /* 0x0000000000027919 */ /* 0x000e220000002100 */
[----:B------:R-:W1:Y:S01]  /*0350*/  LDCU.64 UR16, c[0x0][0x3b8] ;  /* 0x00007700ff1077ac */ /* 0x000e620008000a00 */
[----:B------:R-:W2:Y:S01]  /*0360*/  LDCU.128 UR12, c[0x0][0x380] ;  /* 0x00007000ff0c77ac */ /* 0x000ea20008000c00 */
[----:B------:R-:W3:Y:S01]  /*0370*/  LDCU.64 UR22, c[0x0][0x358] ;  /* 0x00006b00ff1677ac */ /* 0x000ee20008000a00 */
[----:B-1----:R-:W-:Y:S02]  /*0380*/  UIMAD UR10, UR5, UR16, URZ ;  /* 0x00000010050a72a4 */ /* 0x002fe4000f8e02ff */
[----:B------:R-:W-:Y:S02]  /*0390*/  UIMAD.WIDE.U32 UR8, UR4, UR16, URZ ;  /* 0x00000010040872a5 */ /* 0x000fe4000f8e00ff */
[----:B------:R-:W-:Y:S02]  /*03a0*/  UIMAD UR20, UR4, UR17, UR10 ;  /* 0x00000011041472a4 */ /* 0x000fe4000f8e020a */
[----:B------:R-:W-:-:S02]  /*03b0*/  USHF.L.U32 UR19, UR8, 0x6, URZ ;  /* 0x0000000608137899 */ /* 0x000fc400080006ff */
[----:B------:R-:W-:Y:S02]  /*03c0*/  UIADD3 UR20, UPT, UPT, UR9, UR20, URZ ;  /* 0x0000001409147290 */ /* 0x000fe4000fffe0ff */
[----:B------:R-:W-:Y:S02]  /*03d0*/  UIADD3 UR10, UP0, UPT, UR21, UR8, URZ ;  /* 0x00000008150a7290 */ /* 0x000fe4000ff1e0ff */
[----:B------:R-:W-:Y:S01]  /*03e0*/  ULOP3.LUT UR7, UR17, 0x7fffffff, URZ, 0xc0, !UPT ;  /* 0x7fffffff11077892 */ /* 0x000fe2000f8ec0ff */
        /* <DEDUP_REMOVED lines=9> */
[----:B------:R-:W-:Y:S01]  /*0480*/  IMAD.WIDE.U32 R30, R4, UR16, RZ ;  /* 0x00000010041e7c25 */ /* 0x000fe2000f8e00ff */
[----:B--2---:R-:W-:Y:S02]  /*0490*/  UIADD3 UR29, UP0, UPT, UR28, UR14, URZ ;  /* 0x0000000e1c1d7290 */ /* 0x004fe4000ff1e0ff */
[----:B------:R-:W-:Y:S01]  /*04a0*/  LOP3.LUT R26, R6, 0x1f, RZ, 0xc0, !PT ;  /* 0x0000001f061a7812 */ /* 0x000fe200078ec0ff */
[----:B------:R-:W-:Y:S01]  /*04b0*/  IMAD R7, R4, UR7, RZ ;  /* 0x0000000704077c24 */ /* 0x000fe2000f8e02ff */
[----:B------:R-:W-:Y:S02]  /*04c0*/  USHF.L.U64.HI UR27, UR9, 0x1, UR8 ;  /* 0x00000001091b7899 */ /* 0x000fe40008010208 */
[----:B------:R-:W-:Y:S01]  /*04d0*/  IADD3 R23, P0, PT, R26, R30, RZ ;  /* 0x0000001e1a177210 */ /* 0x000fe20007f1e0ff */
[----:B------:R-:W-:Y:S01]  /*04e0*/  IMAD.IADD R20, R31, 0x1, R7 ;  /* 0x000000011f147824 */ /* 0x000fe200078e0207 */
[----:B------:R-:W-:Y:S01]  /*04f0*/  UIADD3.X UR30, UPT, UPT, UR27, UR15, URZ, UP0, !UPT ;  /* 0x0000000f1b1e7290 */ /* 0x000fe200087fe4ff */
[----:B------:R-:W0:Y:S02]  /*0500*/  LDCU.64 UR8, c[0x0][0x3a0] ;  /* 0x00007400ff0877ac */ /* 0x000e240008000a00 */
[----:B------:R-:W-:Y:S01]  /*0510*/  IMAD.SHL.U32 R25, R23, 0x4, RZ ;  /* 0x0000000417197824 */ /* 0x000fe200078e00ff */
[----:B------:R-:W-:Y:S01]  /*0520*/  IADD3.X R0, PT, PT, RZ, R20, RZ, P0, !PT ;  /* 0x00000014ff007210 */ /* 0x000fe200007fe4ff */
[----:B------:R-:W1:Y:S01]  /*0530*/  S2R R19, SR_CgaCtaId ;  /* 0x0000000000137919 */ /* 0x000e620000008800 */
[----:B------:R-:W-:-:S02]  /*0540*/  HFMA2 R16, -RZ, RZ, 3.7421875, 0 ;  /* 0x437c0000ff107431 */ /* 0x000fc400000001ff */
[----:B------:R-:W-:Y:S01]  /*0550*/  IMAD.MOV.U32 R8, RZ, RZ, 0x3bbb989d ;  /* 0x3bbb989dff087424 */ /* 0x000fe200078e00ff */
[----:B------:R-:W-:Y:S01]  /*0560*/  SHF.L.U64.HI R23, R23, 0x2, R0 ;  /* 0x0000000217177819 */ /* 0x000fe20000010200 */
[----:B------:R-:W2:Y:S01]  /*0570*/  LDCU.64 UR14, c[0x0][0x3c0] ;  /* 0x00007800ff0e77ac */ /* 0x000ea20008000a00 */
[----:B------:R-:W-:-:S04]  /*0580*/  IADD3 R14, P0, PT, R25, UR29, RZ ;  /* 0x0000001d190e7c10 */ /* 0x000fc8000ff1e0ff */
[----:B------:R-:W-:-:S05]  /*0590*/  IADD3.X R15, PT, PT, R23, UR30, RZ, P0, !PT ;  /* 0x0000001e170f7c10 */ /* 0x000fca00087fe4ff */
[----:B---3--:R-:W3:Y:S01]  /*05a0*/  LDG.E R9, desc[UR22][R14.64] ;  /* 0x000000160e097981 */ /* 0x008ee2000c1e1900 */
[----:B0-----:R-:W-:-:S04]  /*05b0*/  ISETP.NE.U32.AND P0, PT, RZ, UR8, PT ;  /* 0x00000008ff007c0c */ /* 0x001fc8000bf05070 */
[----:B------:R-:W-:-:S13]  /*05c0*/  ISETP.NE.AND.EX P0, PT, RZ, UR9, PT, P0 ;  /* 0x00000009ff007c0c */ /* 0x000fda000bf05300 */
[----:B------:R-:W0:Y:S02]  /*05d0*/  @P0 LDC.64 R10, c[0x0][0x3a0] ;  /* 0x0000e800ff0a0b82 */ /* 0x000e240000000a00 */
[----:B0-----:R3:W4:Y:S01]  /*05e0*/  @P0 LDG.E R10, desc[UR22][R10.64] ;  /* 0x000000160a0a0981 */ /* 0x001722000c1e1900 */
[----:B------:R-:W-:Y:S01]  /*05f0*/  MOV R0, 0x400 ;  /* 0x0000040000007802 */ /* 0x000fe20000000f00 */
[----:B------:R-:W-:Y:S01]  /*0600*/  ULEA UR19, UP0, UR21, UR19, 0x6 ;  /* 0x0000001315137291 */ /* 0x000fe2000f8030ff */
[----:B------:R-:W-:Y:S01]  /*0610*/  MOV R27, RZ ;  /* 0x000000ff001b7202 */ /* 0x000fe20000000f00 */
[----:B------:R-:W-:Y:S02]  /*0620*/  USHF.R.U32.HI UR20, URZ, 0x1, UR17 ;  /* 0x00000001ff147899 */ /* 0x000fe40008011611 */
[----:B------:R-:W-:Y:S01]  /*0630*/  IMAD.U32 R33, RZ, RZ, UR17 ;  /* 0x00000011ff217e24 */ /* 0x000fe2000f8e00ff */
[----:B------:R-:W-:Y:S01]  /*0640*/  ULEA UR25, UP1, UR19, UR12, 0x1 ;  /* 0x0000000c13197291 */ /* 0x000fe2000f8208ff */
[----:B------:R-:W-:Y:S01]  /*0650*/  VIADD R0, R0, 0x20 ;  /* 0x0000002000007836 */ /* 0x000fe20000000000 */
[----:B------:R-:W-:Y:S01]  /*0660*/  ULEA.HI.X UR12, UR21, UR11, UR6, 0x6, UP0 ;  /* 0x0000000b150c7291 */ /* 0x000fe200080f3406 */
[----:B------:R-:W-:Y:S01]  /*0670*/  BSSY.RECONVERGENT B1, `(.L_x_6678) ;  /* 0x0000067000017945 */ /* 0x000fe20003800200 */
[----:B------:R-:W-:Y:S01]  /*0680*/  IMAD R29, R4, UR20, RZ ;  /* 0x00000014041d7c24 */ /* 0x000fe2000f8e02ff */
[----:B------:R-:W0:Y:S01]  /*0690*/  LDCU.128 UR8, c[0x0][0x390] ;  /* 0x00007200ff0877ac */ /* 0x000e220008000c00 */
[----:B-1----:R-:W-:Y:S01]  /*06a0*/  LEA R19, R19, R0, 0x18 ;  /* 0x0000000013137211 */ /* 0x002fe200078ec0ff */
[----:B------:R-:W-:-:S02]  /*06b0*/  ULEA.HI.X UR26, UR19, UR13, UR12, 0x1, UP1 ;  /* 0x0000000d131a7291 */ /* 0x000fc400088f0c0c */
[----:B------:R-:W-:Y:S02]  /*06c0*/  USHF.R.U64 UR19, UR16, 0x1, UR17 ;  /* 0x0000000110137899 */ /* 0x000fe40008001211 */
[----:B------:R-:W-:Y:S02]  /*06d0*/  ULOP3.LUT UR31, UR16, 0xfffffffe, URZ, 0xc0, !UPT ;  /* 0xfffffffe101f7892 */ /* 0x000fe4000f8ec0ff */
[----:B--2---:R-:W-:Y:S02]  /*06e0*/  UIMAD UR24, UR6, UR14, URZ ;  /* 0x0000000e061872a4 */ /* 0x004fe4000f8e02ff */
[----:B------:R-:W-:Y:S01]  /*06f0*/  IMAD.WIDE.U32 R12, R4, UR19, R26 ;  /* 0x00000013040c7c25 */ /* 0x000fe2000f8e001a */
[----:B------:R-:W-:Y:S01]  /*0700*/  UIMAD.WIDE.U32 UR12, UR21, UR14, URZ ;  /* 0x0000000e150c72a5 */ /* 0x000fe2000f8e00ff */
[----:B------:R-:W-:Y:S01]  /*0710*/  MOV R32, UR31 ;  /* 0x0000001f00207c02 */ /* 0x000fe20008000f00 */
[----:B------:R-:W-:Y:S02]  /*0720*/  UIMAD UR24, UR21, UR15, UR24 ;  /* 0x0000000f151872a4 */ /* 0x000fe4000f8e0218 */
[----:B------:R-:W-:-:S02]  /*0730*/  USHF.L.U32 UR6, UR12, 0x6, URZ ;  /* 0x000000060c067899 */ /* 0x000fc400080006ff */
[----:B------:R-:W-:Y:S01]  /*0740*/  UIADD3 UR13, UPT, UPT, UR13, UR24, URZ ;  /* 0x000000180d0d7290 */ /* 0x000fe2000fffe0ff */
[----:B------:R-:W-:Y:S01]  /*0750*/  IMAD.WIDE.U32 R32, R4, UR19, R32 ;  /* 0x0000001304207c25 */ /* 0x000fe2000f8e0020 */
[----:B------:R-:W-:Y:S02]  /*0760*/  ULEA UR6, UP1, UR4, UR6, 0x6 ;  /* 0x0000000604067291 */ /* 0x000fe4000f8230ff */
[----:B------:R-:W-:Y:S01]  /*0770*/  USHF.L.U64.HI UR12, UR12, 0x6, UR13 ;  /* 0x000000060c0c7899 */ /* 0x000fe2000801020d */
[----:B------:R-:W-:Y:S01]  /*0780*/  IMAD.IADD R18, R29, 0x1, R33 ;  /* 0x000000011d127824 */ /* 0x000fe200078e0221 */
[----:B0-----:R-:W-:Y:S02]  /*0790*/  ULEA UR10, UP2, UR6, UR10, 0x1 ;  /* 0x0000000a060a7291 */ /* 0x001fe4000f8408ff */
[----:B------:R-:W-:Y:S02]  /*07a0*/  ULEA.HI.X UR4, UR4, UR12, UR5, 0x6, UP1 ;  /* 0x0000000c04047291 */ /* 0x000fe400088f3405 */
[----:B------:R-:W-:-:S02]  /*07b0*/  UIADD3 UR28, UP0, UPT, UR28, UR8, URZ ;  /* 0x000000081c1c7290 */ /* 0x000fc4000ff1e0ff */
[----:B------:R-:W-:Y:S02]  /*07c0*/  ULEA.HI.X UR11, UR6, UR11, UR4, 0x1, UP2 ;  /* 0x0000000b060b7291 */ /* 0x000fe400090f0c04 */
[----:B------:R-:W-:Y:S02]  /*07d0*/  USHF.L.U32 UR24, UR16, 0x1, URZ ;  /* 0x0000000110187899 */ /* 0x000fe400080006ff */
[----:B------:R-:W-:Y:S02]  /*07e0*/  UIMAD UR6, UR7, 0x3, URZ ;  /* 0x00000003070678a4 */ /* 0x000fe4000f8e02ff */
[----:B------:R-:W-:Y:S01]  /*07f0*/  UIMAD UR15, UR15, UR16, URZ ;  /* 0x000000100f0f72a4 */ /* 0x000fe2000f8e02ff */
[----:B------:R-:W-:Y:S01]  /*0800*/  UMOV UR13, 0x3f800000 ;  /* 0x3f800000000d7882 */ /* 0x000fe20000000000 */
[----:B------:R-:W-:Y:S02]  /*0810*/  UIADD3.X UR9, UPT, UPT, UR27, UR9, URZ, UP0, !UPT ;  /* 0x000000091b097290 */ /* 0x000fe400087fe4ff */
[----:B------:R-:W-:-:S02]  /*0820*/  USHF.L.U64.HI UR27, UR16, 0x1, UR17 ;  /* 0x00000001101b7899 */ /* 0x000fc40008010211 */
[----:B------:R-:W-:Y:S02]  /*0830*/  UIMAD.WIDE.U32 UR4, UR14, UR16, URZ ;  /* 0x000000100e0472a5 */ /* 0x000fe4000f8e00ff */
[----:B------:R-:W-:Y:S02]  /*0840*/  UIMAD UR15, UR17, UR14, UR15 ;  /* 0x0000000e110f72a4 */ /* 0x000fe4000f8e020f */
[----:B------:R-:W-:Y:S02]  /*0850*/  USHF.L.U64.HI UR8, UR19, 0x2, UR20 ;  /* 0x0000000213087899 */ /* 0x000fe40008010214 */
[----:B------:R-:W-:Y:S02]  /*0860*/  USHF.L.U64.HI UR21, UR16, 0x2, UR17 ;  /* 0x0000000210157899 */ /* 0x000fe40008010211 */
[----:B------:R-:W-:Y:S02]  /*0870*/  UIADD3 UR5, UPT, UPT, UR5, UR15, URZ ;  /* 0x0000000f05057290 */ /* 0x000fe4000fffe0ff */
[----:B------:R-:W-:-:S02]  /*0880*/  UIADD3 UR14, UP0, UPT, UR24, UR29, URZ ;  /* 0x0000001d180e7290 */ /* 0x000fc4000ff1e0ff */
[----:B------:R-:W-:-:S04]  /*0890*/  UIADD3 UR15, UP1, UPT, UR28, UR24, URZ ;  /* 0x000000181c0f7290 */ /* 0x000fc8000ff3e0ff */
[----:B------:R-:W-:Y:S01]  /*08a0*/  UIADD3.X UR17, UPT, UPT, UR9, UR27, URZ, UP1, !UPT ;  /* 0x0000001b09117290 */ /* 0x000fe20008ffe4ff */
[C---:B---3--:R-:W-:Y:S01]  /*08b0*/  IMAD.U32 R11, R9.reuse, 0x10000, RZ ;  /* 0x00010000090b7824 */ /* 0x048fe200078e00ff */
[----:B------:R-:W-:-:S03]  /*08c0*/  PRMT R9, R9, 0x7632, R9 ;  /* 0x0000763209097816 */ /* 0x000fc60000000009 */
[----:B------:R-:W-:-:S04]  /*08d0*/  FFMA.SAT R7, R11, -R8, 0.5 ;  /* 0x3f0000000b077423 */ /* 0x000fc80000002808 */
[----:B------:R-:W-:Y:S01]  /*08e0*/  FFMA.RM R8, R7, R16, 12582913 ;  /* 0x4b40000107087423 */ /* 0x000fe20000004010 */
[----:B------:R-:W-:Y:S01]  /*08f0*/  IMAD.IADD R7, R13, 0x1, R29 ;  /* 0x000000010d077824 */ /* 0x000fe200078e021d */
[----:B------:R-:W-:Y:S01]  /*0900*/  LEA R16, P1, R12, UR25, 0x2 ;  /* 0x000000190c107c11 */ /* 0x000fe2000f8210ff */
[----:B------:R-:W-:Y:S02]  /*0910*/  IMAD.U32 R29, RZ, RZ, UR16 ;  /* 0x00000010ff1d7e24 */ /* 0x000fe4000f8e00ff */
[----:B------:R-:W-:Y:S01]  /*0920*/  FADD R0, R8, -12583039 ;  /* 0xcb40007f08007421 */ /* 0x000fe20000000000 */
[----:B------:R-:W-:Y:S01]  /*0930*/  USHF.L.U32 UR16, UR16, 0x2, URZ ;  /* 0x0000000210107899 */ /* 0x000fe200080006ff */
[----:B------:R-:W-:Y:S01]  /*0940*/  LEA.HI.X R17, R12, UR26, R7, 0x2, P1 ;  /* 0x0000001a0c117c11 */ /* 0x000fe200088f1407 */
[----:B------:R-:W-:Y:S02]  /*0950*/  VIADD R7, R6, 0xffffffff ;  /* 0xffffffff06077836 */ /* 0x000fe40000000000 */
[----:B------:R-:W-:-:S02]  /*0960*/  FFMA R0, R11, -1.4426950216293334961, -R0 ;  /* 0xbfb8aa3b0b007823 */ /* 0x000fc40000000800 */
[----:B------:R-:W-:Y:S02]  /*0970*/  IADD3 R56, P5, PT, R14, UR16, RZ ;  /* 0x000000100e387c10 */ /* 0x000fe4000ffbe0ff */
[----:B------:R-:W-:Y:S01]  /*0980*/  FFMA R0, R11, -1.925963033500011079e-08, R0 ;  /* 0xb2a570600b007823 */ /* 0x000fe20000000000 */
[----:B------:R-:W-:Y:S02]  /*0990*/  LOP3.LUT R7, R7, 0x1f, RZ, 0xc0, !PT ;  /* 0x0000001f07077812 */ /* 0x000fe400078ec0ff */
[----:B------:R-:W-:Y:S01]  /*09a0*/  IADD3.X R57, PT, PT, R15, UR21, RZ, P5, !PT ;  /* 0x000000150f397c10 */ /* 0x000fe2000affe4ff */
[----:B------:R0:W1:Y:S01]  /*09b0*/  MUFU.EX2 R21, R0 ;  /* 0x0000000000157308 */ /* 0x0000620000000800 */
[C---:B------:R-:W-:Y:S02]  /*09c0*/  IADD3 R12, P1, PT, R7.reuse, R30, RZ ;  /* 0x0000001e070c7210 */ /* 0x040fe40007f3e0ff */
[----:B------:R-:W-:Y:S02]  /*09d0*/  IADD3 R22, P2, PT, R7, R32, RZ ;  /* 0x0000002007167210 */ /* 0x000fe40007f5e0ff */
[----:B------:R-:W-:-:S02]  /*09e0*/  IADD3.X R13, PT, PT, RZ, R20, RZ, P1, !PT ;  /* 0x00000014ff0d7210 */ /* 0x000fc40000ffe4ff */
[----:B------:R-:W-:Y:S01]  /*09f0*/  LEA R46, P1, R22, UR25, 0x2 ;  /* 0x00000019162e7c11 */ /* 0x000fe2000f8210ff */
[----:B------:R-:W-:Y:S01]  /*0a00*/  IMAD.X R35, RZ, RZ, R18, P2 ;  /* 0x000000ffff237224 */ /* 0x000fe200010e0612 */
[----:B0-----:R-:W-:Y:S01]  /*0a10*/  SHF.L.U32 R0, R8, 0x17, RZ ;  /* 0x0000001708007819 */ /* 0x001fe200000006ff */
[----:B------:R-:W-:-:S03]  /*0a20*/  IMAD.WIDE.U32 R28, R29, 0x3, R12 ;  /* 0x000000031d1c7825 */ /* 0x000fc600078e000c */
[----:B------:R-:W-:Y:S01]  /*0a30*/  LEA.HI.X R47, R22, UR26, R35, 0x2, P1 ;  /* 0x0000001a162f7c11 */ /* 0x000fe200088f1423 */
[----:B------:R-:W-:Y:S01]  /*0a40*/  IMAD.SHL.U32 R36, R28, 0x4, RZ ;  /* 0x000000041c247824 */ /* 0x000fe200078e00ff */
[----:B------:R-:W-:Y:S01]  /*0a50*/  IADD3 R40, P1, PT, R12, UR24, RZ ;  /* 0x000000180c287c10 */ /* 0x000fe2000ff3e0ff */
[----:B-1----:R-:W-:Y:S01]  /*0a60*/  FFMA R0, R0, R21, 1 ;  /* 0x3f80000000007423 */ /* 0x002fe20000000015 */
[----:B----4-:R-:W-:Y:S01]  /*0a70*/  @P0 R2UR UR13, R10 ;  /* 0x000000000a0d02ca */ /* 0x010fe200000e0000 */
[----:B------:R-:W-:Y:S01]  /*0a80*/  VIADD R21, R29, UR6 ;  /* 0x000000061d157c36 */ /* 0x000fe20008000000 */
[----:B------:R-:W-:Y:S02]  /*0a90*/  USHF.L.U32 UR6, UR19, 0x2, URZ ;  /* 0x0000000213067899 */ /* 0x000fe400080006ff */
[----:B------:R-:W-:Y:S01]  /*0aa0*/  IADD3 R8, PT, PT, R0, 0x1800000, RZ ;  /* 0x0180000000087810 */ /* 0x000fe20007ffe0ff */
[----:B------:R-:W-:Y:S01]  /*0ab0*/  ULEA UR19, UP2, UR4, UR10, 0x1 ;  /* 0x0000000a04137291 */ /* 0x000fe2000f8408ff */
[----:B------:R-:W-:-:S02]  /*0ac0*/  SHF.L.U64.HI R21, R28, 0x2, R21 ;  /* 0x000000021c157819 */ /* 0x000fc40000010215 */
[----:B------:R-:W-:Y:S01]  /*0ad0*/  LOP3.LUT R10, R8, 0x7f800000, RZ, 0xc0, !PT ;  /* 0x7f800000080a7812 */ /* 0x000fe200078ec0ff */
[----:B------:R-:W-:Y:S01]  /*0ae0*/  ULEA.HI.X UR12, UR4, UR11, UR5, 0x1, UP2 ;  /* 0x0000000b040c7291 */ /* 0x000fe200090f0c05 */
[----:B------:R-:W-:Y:S01]  /*0af0*/  LOP3.LUT R8, R2, 0x1f, RZ, 0xc0, !PT ;  /* 0x0000001f02087812 */ /* 0x000fe200078ec0ff */
[----:B------:R-:W-:Y:S01]  /*0b00*/  UIADD3.X UR4, UPT, UPT, UR27, UR30, URZ, UP0, !UPT ;  /* 0x0000001e1b047290 */ /* 0x000fe200087fe4ff */
[----:B------:R-:W-:Y:S02]  /*0b10*/  ISETP.GT.U32.AND P0, PT, R10, 0x1ffffff, PT ;  /* 0x01ffffff0a00780c */ /* 0x000fe40003f04070 */
[----:B------:R-:W-:Y:S01]  /*0b20*/  IADD3 R28, P2, PT, R16, UR6, RZ ;  /* 0x00000006101c7c10 */ /* 0x000fe2000ff5e0ff */
[----:B------:R-:W-:Y:S01]  /*0b30*/  IMAD R10, R8, 0x84, R19 ;  /* 0x00000084080a7824 */ /* 0x000fe200078e0213 */
[----:B------:R-:W-:Y:S02]  /*0b40*/  IADD3.X R19, PT, PT, R13, UR27, RZ, P1, !PT ;  /* 0x0000001b0d137c10 */ /* 0x000fe40008ffe4ff */
[----:B------:R-:W-:-:S02]  /*0b50*/  IADD3 R12, P1, PT, R25, UR14, RZ ;  /* 0x0000000e190c7c10 */ /* 0x000fc4000ff3e0ff */
[C---:B------:R-:W-:Y:S01]  /*0b60*/  SHF.L.U64.HI R19, R40.reuse, 0x2, R19 ;  /* 0x0000000228137819 */ /* 0x040fe20000010213 */
[----:B------:R-:W-:Y:S01]  /*0b70*/  IMAD.SHL.U32 R40, R40, 0x4, RZ ;  /* 0x0000000428287824 */ /* 0x000fe200078e00ff */
[----:B------:R-:W-:Y:S02]  /*0b80*/  IADD3.X R13, PT, PT, R23, UR4, RZ, P1, !PT ;  /* 0x00000004170d7c10 */ /* 0x000fe40008ffe4ff */
[----:B------:R-:W-:Y:S02]  /*0b90*/  IADD3.X R29, PT, PT, R17, UR8, RZ, P2, !PT ;  /* 0x00000008111d7c10 */ /* 0x000fe400097fe4ff */
[----:B------:R-:W-:Y:S02]  /*0ba0*/  IADD3 R50, P5, PT, R40, UR29, RZ ;  /* 0x0000001d28327c10 */ /* 0x000fe4000ffbe0ff */
[----:B------:R-:W-:Y:S02]  /*0bb0*/  IADD3 R38, P1, PT, R36, UR29, RZ ;  /* 0x0000001d24267c10 */ /* 0x000fe4000ff3e0ff */
[----:B------:R-:W-:-:S02]  /*0bc0*/  IADD3 R14, P3, PT, R12, UR16, RZ ;  /* 0x000000100c0e7c10 */ /* 0x000fc4000ff7e0ff */
[----:B------:R-:W-:Y:S02]  /*0bd0*/  IADD3 R34, P4, PT, R46, UR6, RZ ;  /* 0x000000062e227c10 */ /* 0x000fe4000ff9e0ff */
[----:B------:R-:W-:Y:S02]  /*0be0*/  IADD3 R40, P6, PT, R40, UR14, RZ ;  /* 0x0000000e28287c10 */ /* 0x000fe4000ffde0ff */
[----:B------:R-:W-:Y:S02]  /*0bf0*/  IADD3 R36, P2, PT, R36, UR14, RZ ;  /* 0x0000000e24247c10 */ /* 0x000fe4000ff5e0ff */
[----:B------:R-:W-:Y:S02]  /*0c00*/  IADD3.X R35, PT, PT, R47, UR8, RZ, P4, !PT ;  /* 0x000000082f237c10 */ /* 0x000fe4000a7fe4ff */
[C---:B------:R-:W-:Y:S02]  /*0c10*/  IADD3.X R51, PT, PT, R19.reuse, UR30, RZ, P5, !PT ;  /* 0x0000001e13337c10 */ /* 0x040fe4000affe4ff */
[----:B------:R-:W-:-:S02]  /*0c20*/  IADD3.X R41, PT, PT, R19, UR4, RZ, P6, !PT ;  /* 0x0000000413297c10 */ /* 0x000fc4000b7fe4ff */
[----:B------:R-:W-:Y:S02]  /*0c30*/  IADD3.X R15, PT, PT, R13, UR21, RZ, P3, !PT ;  /* 0x000000150d0f7c10 */ /* 0x000fe40009ffe4ff */
[C---:B------:R-:W-:Y:S02]  /*0c40*/  IADD3.X R39, PT, PT, R21.reuse, UR30, RZ, P1, !PT ;  /* 0x0000001e15277c10 */ /* 0x040fe40008ffe4ff */
[----:B------:R-:W-:Y:S01]  /*0c50*/  IADD3.X R37, PT, PT, R21, UR4, RZ, P2, !PT ;  /* 0x0000000415257c10 */ /* 0x000fe200097fe4ff */
[----:B------:R-:W-:Y:S06]  /*0c60*/  @P0 BRA `(.L_x_6679) ;  /* 0x00000000000c0947 */ /* 0x000fec0003800000 */
[----:B------:R-:W-:-:S07]  /*0c70*/  MOV R42, 0xc90 ;  /* 0x00000c90002a7802 */ /* 0x000fce0000000f00 */
[----:B------:R-:W-:Y:S05]  /*0c80*/  CALL.REL.NOINC `($__internal_191_$__cuda_sm20_rcp_rn_f32_slowpath) ;  /* 0x0000004000d47944 */ /* 0x000fea0003c00000 */
[----:B------:R-:W-:Y:S05]  /*0c90*/  BRA `(.L_x_6680) ;  /* 0x0000000000107947 */ /* 0x000fea0003800000 */
.L_x_6679:
[----:B------:R-:W0:Y:S02]  /*0ca0*/  MUFU.RCP R49, R0 ;  /* 0x0000000000317308 */ /* 0x000e240000001000 */
[----:B0-----:R-:W-:-:S04]  /*0cb0*/  FFMA R19, R0, R49, -1 ;  /* 0xbf80000000137423 */ /* 0x001fc80000000031 */
[----:B------:R-:W-:-:S04]  /*0cc0*/  FADD.FTZ R22, -R19, -RZ ;  /* 0x800000ff13167221 */ /* 0x000fc80000010100 */
[----:B------:R-:W-:-:S07]  /*0cd0*/  FFMA R49, R49, R22, R49 ;  /* 0x0000001631317223 */ /* 0x000fce0000000031 */
.L_x_6680:
[----:B------:R-:W-:Y:S05]  /*0ce0*/  BSYNC.RECONVERGENT B1 ;  /* 0x0000000000017941 */ /* 0x000fea0003800200 */
.L_x_6678:
[----:B------:R-:W2:Y:S04]  /*0cf0*/  LDG.E R16, desc[UR22][R16.64] ;  /* 0x0000001610107981 */ /* 0x000ea8000c1e1900 */
[----:B------:R0:W3:Y:S01]  /*0d00*/  LDG.E R12, desc[UR22][R12.64] ;  /* 0x000000160c0c7981 */ /* 0x0000e2000c1e1900 */
        /* <DEDUP_REMOVED lines=19> */
[----:B--2---:R-:W-:Y:S02]  /*0e40*/  IMAD.U32 R13, R16, 0x10000, RZ ;  /* 0x00010000100d7824 */ /* 0x004fe400078e00ff */
[----:B---3--:R-:W-:Y:S02]  /*0e50*/  IMAD.U32 R17, R12, 0x10000, RZ ;  /* 0x000100000c117824 */ /* 0x008fe400078e00ff */
[----:B------:R-:W-:Y:S01]  /*0e60*/  FMUL R0, R0, R13 ;  /* 0x0000000d00007220 */ /* 0x000fe20000400000 */
[----:B------:R-:W-:Y:S01]  /*0e70*/  FMUL R24, R13, R24 ;  /* 0x000000180d187220 */ /* 0x000fe20000400000 */
[----:B------:R-:W-:Y:S02]  /*0e80*/  PRMT R13, R16, 0x7632, R13 ;  /* 0x00007632100d7816 */ /* 0x000fe4000000000d */
[----:B------:R-:W-:Y:S01]  /*0e90*/  FMUL R17, R0, R17 ;  /* 0x0000001100117220 */ /* 0x000fe20000400000 */
[----:B------:R-:W-:-:S03]  /*0ea0*/  PRMT R12, R12, 0x7632, R12 ;  /* 0x000076320c0c7816 */ /* 0x000fc6000000000c */
[----:B------:R-:W-:Y:S05]  /*0eb0*/  @P0 BRA `(.L_x_6682) ;  /* 0x0000000000100947 */ /* 0x000fea0003800000 */
[----:B------:R-:W-:Y:S02]  /*0ec0*/  MOV R0, R42 ;  /* 0x0000002a00007202 */ /* 0x000fe40000000f00 */
[----:B------:R-:W-:-:S07]  /*0ed0*/  MOV R42, 0xef0 ;  /* 0x00000ef0002a7802 */ /* 0x000fce0000000f00 */
[----:B------:R-:W-:Y:S05]  /*0ee0*/  CALL.REL.NOINC `($__internal_191_$__cuda_sm20_rcp_rn_f32_slowpath) ;  /* 0x00000040003c7944 */ /* 0x000fea0003c00000 */
[----:B------:R-:W-:Y:S05]  /*0ef0*/  BRA `(.L_x_6683) ;  /* 0x0000000000107947 */ /* 0x000fea0003800000 */
.L_x_6682:
[----:B------:R-:W0:Y:S02]  /*0f00*/  MUFU.RCP R49, R42 ;  /* 0x0000002a00317308 */ /* 0x000e240000001000 */
[----:B0-----:R-:W-:-:S04]  /*0f10*/  FFMA R0, R42, R49, -1 ;  /* 0xbf8000002a007423 */ /* 0x001fc80000000031 */
[----:B------:R-:W-:-:S04]  /*0f20*/  FADD.FTZ R0, -R0, -RZ ;  /* 0x800000ff00007221 */ /* 0x000fc80000010100 */
[----:B------:R-:W-:-:S07]  /*0f30*/  FFMA R49, R49, R0, R49 ;  /* 0x0000000031317223 */ /* 0x000fce0000000031 */
.L_x_6683:
[----:B------:R-:W-:Y:S05]  /*0f40*/  BSYNC.RECONVERGENT B1 ;  /* 0x0000000000017941 */ /* 0x000fea0003800200 */
.L_x_6681:
[----:B------:R-:W2:Y:S01]  /*0f50*/  LDG.E R56, desc[UR22][R56.64] ;  /* 0x0000001638387981 */ /* 0x000ea2000c1e1900 */
[----:B------:R-:W-:Y:S01]  /*0f60*/  IMAD.MOV.U32 R0, RZ, RZ, 0x3bbb989d ;  /* 0x3bbb989dff007424 */ /* 0x000fe200078e00ff */
[----:B------:R-:W-:Y:S01]  /*0f70*/  MOV R19, 0x437c0000 ;  /* 0x437c000000137802 */ /* 0x000fe20000000f00 */
[----:B------:R-:W-:Y:S01]  /*0f80*/  BSSY.RECONVERGENT B1, `(.L_x_6684) ;  /* 0x0000020000017945 */ /* 0x000fe20003800200 */
[----:B------:R-:W-:Y:S01]  /*0f90*/  SHF.L.U32 R13, R13, 0x10, RZ ;  /* 0x000000100d0d7819 */ /* 0x000fe200000006ff */
[----:B--2---:R-:W-:-:S04]  /*0fa0*/  IMAD.U32 R11, R56, 0x10000, RZ ;  /* 0x00010000380b7824 */ /* 0x004fc800078e00ff */
        /* <DEDUP_REMOVED lines=23> */
[----:B------:R-:W-:Y:S05]  /*1120*/  CALL.REL.NOINC `($__internal_191_$__cuda_sm20_rcp_rn_f32_slowpath) ;  /* 0x0000003c00ac7944 */ /* 0x000fea0003c00000 */
[----:B------:R-:W-:Y:S05]  /*1130*/  BRA `(.L_x_6686) ;  /* 0x0000000000107947 */ /* 0x000fea0003800000 */
.L_x_6685:
[----:B------:R-:W0:Y:S02]  /*1140*/  MUFU.RCP R49, R22 ;  /* 0x0000001600317308 */ /* 0x000e240000001000 */
[----:B0-----:R-:W-:-:S04]  /*1150*/  FFMA R0, R22, R49, -1 ;  /* 0xbf80000016007423 */ /* 0x001fc80000000031 */
[----:B------:R-:W-:-:S04]  /*1160*/  FADD.FTZ R0, -R0, -RZ ;  /* 0x800000ff00007221 */ /* 0x000fc80000010100 */
[----:B------:R-:W-:-:S07]  /*1170*/  FFMA R49, R49, R0, R49 ;  /* 0x0000000031317223 */ /* 0x000fce0000000031 */
.L_x_6686:
[----:B------:R-:W-:Y:S05]  /*1180*/  BSYNC.RECONVERGENT B1 ;  /* 0x0000000000017941 */ /* 0x000fea0003800200 */
.L_x_6684:
[----:B------:R-:W2:Y:S04]  /*1190*/  LDG.E R29, desc[UR22][R28.64] ;  /* 0x000000161c1d7981 */ /* 0x000ea8000c1e1900 */
[----:B------:R0:W3:Y:S01]  /*11a0*/  LDG.E R16, desc[UR22][R14.64] ;  /* 0x000000160e107981 */ /* 0x0000e2000c1e1900 */
[----:B------:R-:W-:Y:S01]  /*11b0*/  SHF.L.U32 R13, R13, 0x10, RZ ;  /* 0x000000100d0d7819 */ /* 0x000fe200000006ff */
[----:B------:R-:W-:Y:S01]  /*11c0*/  IMAD.MOV.U32 R0, RZ, RZ, 0x3bbb989d ;  /* 0x3bbb989dff007424 */ /* 0x000fe200078e00ff */
        /* <DEDUP_REMOVED lines=8> */
[----:B------:R-:W1:Y:S02]  /*1250*/  MUFU.EX2 R19, R22 ;  /* 0x0000001600137308 */ /* 0x000e640000000800 */
[----:B-1----:R-:W-:Y:S01]  /*1260*/  FFMA R42, R0, R19, 1 ;  /* 0x3f800000002a7423 */ /* 0x002fe20000000013 */
[----:B------:R-:W-:-:S03]  /*1270*/  FADD R0, -R49, 1 ;  /* 0x3f80000031007421 */ /* 0x000fc60000000100 */
[----:B0-----:R-:W-:Y:S02]  /*1280*/  VIADD R14, R42, 0x1800000 ;  /* 0x018000002a0e7836 */ /* 0x001fe40000000000 */
[----:B------:R-:W-:-:S03]  /*1290*/  FMUL R0, R0, R49 ;  /* 0x0000003100007220 */ /* 0x000fc60000400000 */
[----:B------:R-:W-:Y:S01]  /*12a0*/  LOP3.LUT R19, R14, 0x7f800000, RZ, 0xc0, !PT ;  /* 0x7f8000000e137812 */ /* 0x000fe200078ec0ff */
        /* <DEDUP_REMOVED lines=13> */
[----:B------:R-:W-:Y:S05]  /*1380*/  CALL.REL.NOINC `($__internal_191_$__cuda_sm20_rcp_rn_f32_slowpath) ;  /* 0x0000003c00147944 */ /* 0x000fea0003c00000 */
[----:B------:R-:W-:Y:S05]  /*1390*/  BRA `(.L_x_6689) ;  /* 0x0000000000107947 */ /* 0x000fea0003800000 */
.L_x_6688:
[----:B------:R-:W0:Y:S02]  /*13a0*/  MUFU.RCP R49, R42 ;  /* 0x0000002a00317308 */ /* 0x000e240000001000 */
[----:B0-----:R-:W-:-:S04]  /*13b0*/  FFMA R0, R42, R49, -1 ;  /* 0xbf8000002a007423 */ /* 0x001fc80000000031 */
[----:B------:R-:W-:-:S04]  /*13c0*/  FADD.FTZ R0, -R0, -RZ ;  /* 0x800000ff00007221 */ /* 0x000fc80000010100 */
[----:B------:R-:W-:-:S07]  /*13d0*/  FFMA R49, R49, R0, R49 ;  /* 0x0000000031317223 */ /* 0x000fce0000000031 */
.L_x_6689:
[----:B------:R-:W-:Y:S05]  /*13e0*/  BSYNC.RECONVERGENT B1 ;  /* 0x0000000000017941 */ /* 0x000fea0003800200 */
.L_x_6687:
[----:B------:R-:W2:Y:S01]  /*13f0*/  LDG.E R51, desc[UR22][R50.64] ;  /* 0x0000001632337981 */ /* 0x000ea2000c1e1900 */
[----:B------:R-:W-:Y:S02]  /*1400*/  IMAD.MOV.U32 R0, RZ, RZ, 0x3bbb989d ;  /* 0x3bbb989dff007424 */ /* 0x000fe400078e00ff */
[----:B------:R-:W-:Y:S01]  /*1410*/  IMAD.MOV.U32 R31, RZ, RZ, 0x437c0000 ;  /* 0x437c0000ff1f7424 */ /* 0x000fe200078e00ff */
[----:B------:R-:W5:Y:S04]  /*1420*/  LDG.E R16, desc[UR22][R38.64] ;  /* 0x0000001626107981 */ /* 0x000f68000c1e1900 */
[----:B------:R-:W5:Y:S01]  /*1430*/  LDG.E R34, desc[UR22][R34.64] ;  /* 0x0000001622227981 */ /* 0x000f62000c1e1900 */
[----:B------:R-:W-:-:S03]  /*1440*/  SHF.L.U32 R29, R29, 0x10, RZ ;  /* 0x000000101d1d7819 */ /* 0x000fc600000006ff */
[----:B------:R0:W5:Y:S04]  /*1450*/  LDG.E R33, desc[UR22][R36.64] ;  /* 0x0000001624217981 */ /* 0x000168000c1e1900 */
[----:B------:R1:W5:Y:S04]  /*1460*/  LDG.E R19, desc[UR22][R40.64] ;  /* 0x0000001628137981 */ /* 0x000368000c1e1900 */
[----:B------:R3:W5:Y:S01]  /*1470*/  LDG.E R21, desc[UR22][R46.64] ;  /* 0x000000162e157981 */ /* 0x000762000c1e1900 */
[----:B0-----:R-:W-:Y:S01]  /*1480*/  FMUL R36, R13, R49 ;  /* 0x000000310d247220 */ /* 0x001fe20000400000 */
[----:B------:R-:W-:Y:S01]  /*1490*/  FMNMX3 R37, |R17|, RZ, |R12|, !PT ;  /* 0x000000ff11257276 */ /* 0x000fe2000780060c */
[----:B------:R-:W-:Y:S01]  /*14a0*/  FMUL R12, R12, UR13 ;  /* 0x0000000d0c0c7c20 */ /* 0x000fe20008400000 */
[----:B------:R-:W-:-:S04]  /*14b0*/  IADD3 R30, P3, PT, R30, UR24, RZ ;  /* 0x000000181e1e7c10 */ /* 0x000fc8000ff7e0ff */
[----:B------:R-:W-:Y:S01]  /*14c0*/  IADD3.X R20, PT, PT, R20, UR27, RZ, P3, !PT ;  /* 0x0000001b14147c10 */ /* 0x000fe20009ffe4ff */
[----:B------:R-:W-:Y:S01]  /*14d0*/  UIMAD UR5, UR7, 0x3, URZ ;  /* 0x00000003070578a4 */ /* 0x000fe2000f8e02ff */
[----:B------:R-:W-:Y:S01]  /*14e0*/  BSSY.RECONVERGENT B1, `(.L_x_6690) ;  /* 0x000005e000017945 */ /* 0x000fe20003800200 */
[----:B--2---:R-:W-:-:S05]  /*14f0*/  SHF.L.U32 R15, R51, 0x10, RZ ;  /* 0x00000010330f7819 */ /* 0x004fca00000006ff */
[----:B------:R-:W-:-:S04]  /*1500*/  FFMA.SAT R0, R15, -R0, 0.5 ;  /* 0x3f0000000f007423 */ /* 0x000fc80000002800 */
[----:B------:R-:W-:-:S04]  /*1510*/  FFMA.RM R22, R0, R31, 12582913 ;  /* 0x4b40000100167423 */ /* 0x000fc8000000401f */
[----:B------:R-:W-:-:S04]  /*1520*/  FADD R0, R22, -12583039 ;  /* 0xcb40007f16007421 */ /* 0x000fc80000000000 */
[----:B------:R-:W-:-:S04]  /*1530*/  FFMA R0, R15, -1.4426950216293334961, -R0 ;  /* 0xbfb8aa3b0f007823 */ /* 0x000fc80000000800 */
[----:B------:R-:W-:-:S04]  /*1540*/  FFMA R31, R15, -1.925963033500011079e-08, R0 ;  /* 0xb2a570600f1f7823 */ /* 0x000fc80000000000 */
[----:B------:R-:W0:Y:S01]  /*1550*/  MUFU.EX2 R38, R31 ;  /* 0x0000001f00267308 */ /* 0x000e220000000800 */
[----:B------:R-:W-:Y:S01]  /*1560*/  FADD R0, -R49, 1 ;  /* 0x3f80000031007421 */ /* 0x000fe20000000100 */
[----:B------:R-:W-:Y:S01]  /*1570*/  IMAD.SHL.U32 R35, R22, 0x800000, RZ ;  /* 0x0080000016237824 */ /* 0x000fe200078e00ff */
[----:B------:R-:W-:Y:S02]  /*1580*/  IADD3 R22, P4, PT, R32, UR31, RZ ;  /* 0x0000001f20167c10 */ /* 0x000fe4000ff9e0ff */
[----:B------:R-:W-:-:S04]  /*1590*/  FMUL R32, R0, R49 ;  /* 0x0000003100207220 */ /* 0x000fc80000400000 */
[----:B------:R-:W-:Y:S01]  /*15a0*/  FFMA R32, R13, R32, R49 ;  /* 0x000000200d207223 */ /* 0x000fe20000000031 */
[----:B------:R-:W-:-:S03]  /*15b0*/  IMAD.U32 R13, R28, 0x10000, RZ ;  /* 0x000100001c0d7824 */ /* 0x000fc600078e00ff */
[----:B------:R-:W-:Y:S01]  /*15c0*/  FMUL R32, R32, R29 ;  /* 0x0000001d20207220 */ /* 0x000fe20000400000 */
[----:B0-----:R-:W-:-:S03]  /*15d0*/  FFMA R0, R35, R38, 1 ;  /* 0x3f80000023007423 */ /* 0x001fc60000000026 */
[----:B------:R-:W-:Y:S01]  /*15e0*/  FMUL R35, R32, R13 ;  /* 0x0000000d20237220 */ /* 0x000fe20000400000 */
[----:B------:R-:W-:Y:S02]  /*15f0*/  VIADD R28, R0, 0x1800000 ;  /* 0x01800000001c7836 */ /* 0x000fe40000000000 */
[----:B------:R-:W-:Y:S02]  /*1600*/  FMUL R31, R17, UR13 ;  /* 0x0000000d111f7c20 */ /* 0x000fe40008400000 */
[----:B------:R-:W-:Y:S02]  /*1610*/  FMNMX3 R37, |R14|, R37, |R35|, !PT ;  /* 0x000000250e257276 */ /* 0x000fe40007800623 */
[----:B------:R-:W-:Y:S02]  /*1620*/  LOP3.LUT R17, R28, 0x7f800000, RZ, 0xc0, !PT ;  /* 0x7f8000001c117812 */ /* 0x000fe400078ec0ff */
[----:B------:R-:W-:Y:S01]  /*1630*/  IADD3 R28, P1, PT, R25, UR28, RZ ;  /* 0x0000001c191c7c10 */ /* 0x000fe2000ff3e0ff */
[----:B------:R-:W-:Y:S01]  /*1640*/  FMUL R32, R29, R36 ;  /* 0x000000241d207220 */ /* 0x000fe20000400000 */
[----:B------:R-:W-:Y:S01]  /*1650*/  ISETP.GT.U32.AND P0, PT, R17, 0x1ffffff, PT ;  /* 0x01ffffff1100780c */ /* 0x000fe20003f04070 */
[----:B------:R-:W-:Y:S01]  /*1660*/  FMUL R36, R24, UR13 ;  /* 0x0000000d18247c20 */ /* 0x000fe20008400000 */
[----:B------:R-:W-:Y:S01]  /*1670*/  F2FP.BF16.F32.PACK_AB R17, R12, R31 ;  /* 0x0000001f0c11723e */ /* 0x000fe200000010ff */
[----:B------:R-:W-:Y:S01]  /*1680*/  FMUL R31, R14, UR13 ;  /* 0x0000000d0e1f7c20 */ /* 0x000fe20008400000 */
[----:B------:R-:W-:-:S02]  /*1690*/  IADD3.X R29, PT, PT, R23, UR9, RZ, P1, !PT ;  /* 0x00000009171d7c10 */ /* 0x000fc40008ffe4ff */
[----:B-1----:R-:W-:Y:S01]  /*16a0*/  FMNMX3 R40, |R24|, R37, |R9|, !PT ;  /* 0x0000002518287276 */ /* 0x002fe20007800609 */
[----:B------:R-:W-:Y:S01]  /*16b0*/  FMUL R9, R9, UR13 ;  /* 0x0000000d09097c20 */ /* 0x000fe20008400000 */
[----:B------:R-:W-:Y:S01]  /*16c0*/  FMUL R14, R35, UR13 ;  /* 0x0000000d230e7c20 */ /* 0x000fe20008400000 */
[----:B------:R-:W-:Y:S01]  /*16d0*/  IADD3 R35, PT, PT, R6, 0x1e, RZ ;  /* 0x0000001e06237810 */ /* 0x000fe20007ffe0ff */
[----:B------:R0:W-:Y:S01]  /*16e0*/  STG.E desc[UR22][R28.64], R17 ;  /* 0x000000111c007986 */ /* 0x0001e2000c101916 */
[----:B------:R-:W-:Y:S01]  /*16f0*/  IADD3 R38, P1, PT, R28, UR16, RZ ;  /* 0x000000101c267c10 */ /* 0x000fe2000ff3e0ff */
[----:B------:R-:W1:Y:S01]  /*1700*/  LDC.64 R12, c[0x0][0x3b8] ;  /* 0x0000ee00ff0c7b82 */ /* 0x000e620000000a00 */
[----:B------:R-:W-:Y:S02]  /*1710*/  F2FP.BF16.F32.PACK_AB R31, RZ, R31 ;  /* 0x0000001fff1f723e */ /* 0x000fe400000010ff */
[----:B------:R-:W-:Y:S02]  /*1720*/  IADD3.X R39, PT, PT, R29, UR21, RZ, P1, !PT ;  /* 0x000000151d277c10 */ /* 0x000fe40008ffe4ff */
[----:B------:R-:W-:-:S02]  /*1730*/  F2FP.BF16.F32.PACK_AB R14, RZ, R14 ;  /* 0x0000000eff0e723e */ /* 0x000fc400000010ff */
[----:B0-----:R-:W-:Y:S02]  /*1740*/  F2FP.BF16.F32.PACK_AB R28, R9, R36 ;  /* 0x00000024091c723e */ /* 0x001fe400000010ff */
[----:B------:R-:W-:Y:S02]  /*1750*/  LOP3.LUT R9, R35, 0x1f, RZ, 0xc0, !PT ;  /* 0x0000001f23097812 */ /* 0x000fe400078ec0ff */
[----:B------:R-:W-:Y:S02]  /*1760*/  IADD3 R24, P2, PT, R25, UR15, RZ ;  /* 0x0000000f19187c10 */ /* 0x000fe4000ff5e0ff */
[----:B------:R-:W-:Y:S02]  /*1770*/  IADD3 R36, P1, PT, R9, R30, RZ ;  /* 0x0000001e09247210 */ /* 0x000fe40007f3e0ff */
[----:B------:R-:W-:Y:S02]  /*1780*/  PRMT R31, R31, 0x5410, R14 ;  /* 0x000054101f1f7816 */ /* 0x000fe4000000000e */
[----:B------:R-:W-:Y:S01]  /*1790*/  IADD3.X R25, PT, PT, R23, UR17, RZ, P2, !PT ;  /* 0x0000001117197c10 */ /* 0x000fe200097fe4ff */
[----:B------:R-:W-:Y:S01]  /*17a0*/  IMAD.X R37, RZ, RZ, R20, P1 ;  /* 0x000000ffff257224 */ /* 0x000fe200008e0614 */
[C---:B------:R-:W-:Y:S01]  /*17b0*/  FMNMX3 R29, |R11|.reuse, R40, |R32|, !PT ;  /* 0x000000280b1d7276 */ /* 0x040fe20007800620 */
[----:B------:R-:W-:Y:S01]  /*17c0*/  FMUL R11, R11, UR13 ;  /* 0x0000000d0b0b7c20 */ /* 0x000fe20008400000 */
[----:B------:R-:W-:Y:S01]  /*17d0*/  IADD3 R40, P1, PT, R24, UR16, RZ ;  /* 0x0000001018287c10 */ /* 0x000fe2000ff3e0ff */
[----:B------:R-:W-:Y:S01]  /*17e0*/  FMUL R23, R32, UR13 ;  /* 0x0000000d20177c20 */ /* 0x000fe20008400000 */
[----:B------:R-:W-:Y:S02]  /*17f0*/  STG.E desc[UR22][R38.64], R31 ;  /* 0x0000001f26007986 */ /* 0x000fe4000c101916 */
[----:B------:R-:W-:-:S02]  /*1800*/  IADD3.X R41, PT, PT, R25, UR21, RZ, P1, !PT ;  /* 0x0000001519297c10 */ /* 0x000fc40008ffe4ff */
[----:B------:R0:W-:Y:S01]  /*1810*/  STG.E desc[UR22][R24.64], R28 ;  /* 0x0000001c18007986 */ /* 0x0001e2000c101916 */
[----:B------:R-:W-:Y:S01]  /*1820*/  F2FP.BF16.F32.PACK_AB R23, RZ, R23 ;  /* 0x00000017ff17723e */ /* 0x000fe200000010ff */
[----:B-1----:R-:W-:Y:S01]  /*1830*/  IMAD.X R18, R18, 0x1, R13, P4 ;  /* 0x0000000112127824 */ /* 0x002fe200020e060d */
[----:B0-----:R-:W-:-:S04]  /*1840*/  F2FP.BF16.F32.PACK_AB R25, RZ, R11 ;  /* 0x0000000bff19723e */ /* 0x001fc800000010ff */
[----:B------:R-:W-:Y:S02]  /*1850*/  PRMT R25, R25, 0x5410, R23 ;  /* 0x0000541019197816 */ /* 0x000fe40000000017 */
[----:B------:R-:W-:-:S03]  /*1860*/  IADD3 R11, P1, PT, R9, R22, RZ ;  /* 0x00000016090b7210 */ /* 0x000fc60007f3e0ff */
[----:B------:R0:W-:Y:S01]  /*1870*/  STG.E desc[UR22][R40.64], R25 ;  /* 0x0000001928007986 */ /* 0x0001e2000c101916 */
[----:B------:R-:W-:Y:S01]  /*1880*/  IADD3 R50, P3, PT, R36, UR24, RZ ;  /* 0x0000001824327c10 */ /* 0x000fe2000ff7e0ff */
[----:B------:R-:W-:Y:S01]  /*1890*/  IMAD.WIDE.U32 R12, R12, 0x3, R36 ;  /* 0x000000030c0c7825 */ /* 0x000fe200078e0024 */
[----:B---3--:R-:W-:Y:S02]  /*18a0*/  LEA R46, P2, R11, UR25, 0x2 ;  /* 0x000000190b2e7c11 */ /* 0x008fe4000f8410ff */
[----:B------:R-:W-:Y:S02]  /*18b0*/  IADD3.X R24, PT, PT, RZ, R18, RZ, P1, !PT ;  /* 0x00000012ff187210 */ /* 0x000fe40000ffe4ff */
[----:B------:R-:W-:Y:S01]  /*18c0*/  IADD3.X R37, PT, PT, R37, UR27, RZ, P3, !PT ;  /* 0x0000001b25257c10 */ /* 0x000fe20009ffe4ff */
[----:B------:R-:W-:Y:S01]  /*18d0*/  IMAD.SHL.U32 R36, R12, 0x4, RZ ;  /* 0x000000040c247824 */ /* 0x000fe200078e00ff */
[----:B------:R-:W-:Y:S01]  /*18e0*/  LEA.HI.X R47, R11, UR26, R24, 0x2, P2 ;  /* 0x0000001a0b2f7c11 */ /* 0x000fe200090f1418 */
[----:B------:R-:W-:Y:S01]  /*18f0*/  VIADD R13, R13, UR5 ;  /* 0x000000050d0d7c36 */ /* 0x000fe20008000000 */
[----:B------:R-:W-:-:S02]  /*1900*/  IADD3 R32, P1, PT, R7, R30, RZ ;  /* 0x0000001e07207210 */ /* 0x000fc40007f3e0ff */
[C---:B------:R-:W-:Y:S02]  /*1910*/  SHF.L.U64.HI R24, R50.reuse, 0x2, R37 ;  /* 0x0000000232187819 */ /* 0x040fe40000010225 */
[----:B------:R-:W-:Y:S02]  /*1920*/  SHF.L.U32 R50, R50, 0x2, RZ ;  /* 0x0000000232327819 */ /* 0x000fe400000006ff */
[----:B------:R-:W-:Y:S01]  /*1930*/  PRMT R11, R17, 0x5410, R31 ;  /* 0x00005410110b7816 */ /* 0x000fe2000000001f */
[----:B------:R-:W-:Y:S01]  /*1940*/  IMAD.X R31, RZ, RZ, R20, P1 ;  /* 0x000000ffff1f7224 */ /* 0x000fe200008e0614 */
[----:B------:R-:W-:Y:S02]  /*1950*/  IADD3 R56, P4, PT, R36, UR29, RZ ;  /* 0x0000001d24387c10 */ /* 0x000fe4000ff9e0ff */
[----:B------:R-:W-:Y:S02]  /*1960*/  SHF.L.U64.HI R13, R12, 0x2, R13 ;  /* 0x000000020c0d7819 */ /* 0x000fe4000001020d */
[----:B------:R-:W-:-:S02]  /*1970*/  IADD3 R58, P1, PT, R50, UR29, RZ ;  /* 0x0000001d323a7c10 */ /* 0x000fc4000ff3e0ff */
[----:B------:R-:W-:Y:S02]  /*1980*/  IADD3 R36, P5, PT, R36, UR14, RZ ;  /* 0x0000000e24247c10 */ /* 0x000fe4000ffbe0ff */
[----:B------:R-:W-:Y:S02]  /*1990*/  IADD3 R38, P3, PT, R46, UR6, RZ ;  /* 0x000000062e267c10 */ /* 0x000fe4000ff7e0ff */
[----:B------:R-:W-:Y:S02]  /*19a0*/  IADD3 R50, P2, PT, R50, UR14, RZ ;  /* 0x0000000e32327c10 */ /* 0x000fe4000ff5e0ff */
[----:B------:R-:W-:Y:S02]  /*19b0*/  PRMT R17, R51, 0x7632, R17 ;  /* 0x0000763233117816 */ /* 0x000fe40000000011 */
[C---:B------:R-:W-:Y:S02]  /*19c0*/  IADD3.X R57, PT, PT, R13.reuse, UR30, RZ, P4, !PT ;  /* 0x0000001e0d397c10 */ /* 0x040fe4000a7fe4ff */
[----:B------:R-:W-:-:S02]  /*19d0*/  IADD3.X R37, PT, PT, R13, UR4, RZ, P5, !PT ;  /* 0x000000040d257c10 */ /* 0x000fc4000affe4ff */
[----:B------:R-:W-:Y:S02]  /*19e0*/  PRMT R12, R28, 0x5410, R25 ;  /* 0x000054101c0c7816 */ /* 0x000fe40000000019 */
[----:B------:R-:W-:Y:S02]  /*19f0*/  IADD3.X R39, PT, PT, R47, UR8, RZ, P3, !PT ;  /* 0x000000082f277c10 */ /* 0x000fe40009ffe4ff */
[C---:B------:R-:W-:Y:S02]  /*1a00*/  IADD3.X R59, PT, PT, R24.reuse, UR30, RZ, P1, !PT ;  /* 0x0000001e183b7c10 */ /* 0x040fe40008ffe4ff */
[----:B------:R-:W-:Y:S02]  /*1a10*/  IADD3.X R51, PT, PT, R24, UR4, RZ, P2, !PT ;  /* 0x0000000418337c10 */ /* 0x000fe400097fe4ff */
[----:B------:R-:W-:Y:S02]  /*1a20*/  PRMT R13, R28, 0x5432, R23 ;  /* 0x000054321c0d7816 */ /* 0x000fe40000000017 */
[----:B------:R-:W-:Y:S01]  /*1a30*/  PRMT R14, R17, 0x5432, R14 ;  /* 0x00005432110e7816 */ /* 0x000fe2000000000e */
[----:B0-----:R-:W-:Y:S06]  /*1a40*/  @P0 BRA `(.L_x_6691) ;  /* 0x00000000000c0947 */ /* 0x001fec0003800000 */
[----:B------:R-:W-:-:S07]  /*1a50*/  MOV R42, 0x1a70 ;  /* 0x00001a70002a7802 */ /* 0x000fce0000000f00 */
[----:B-----5:R-:W-:Y:S05]  /*1a60*/  CALL.REL.NOINC `($__internal_191_$__cuda_sm20_rcp_rn_f32_slowpath) ;  /* 0x00000034005c7944 */ /* 0x020fea0003c00000 */
[----:B------:R-:W-:Y:S05]  /*1a70*/  BRA `(.L_x_6692) ;  /* 0x0000000000107947 */ /* 0x000fea0003800000 */
.L_x_6691:
[----:B------:R-:W0:Y:S02]  /*1a80*/  MUFU.RCP R49, R0 ;  /* 0x0000000000317308 */ /* 0x000e240000001000 */
[----:B0-----:R-:W-:-:S04]  /*1a90*/  FFMA R23, R0, R49, -1 ;  /* 0xbf80000000177423 */ /* 0x001fc80000000031 */
[----:B------:R-:W-:-:S04]  /*1aa0*/  FADD.FTZ R24, -R23, -RZ ;  /* 0x800000ff17187221 */ /* 0x000fc80000010100 */
[----:B------:R-:W-:-:S07]  /*1ab0*/  FFMA R49, R49, R24, R49 ;  /* 0x0000001831317223 */ /* 0x000fce0000000031 */
.L_x_6692:
[----:B------:R-:W-:Y:S05]  /*1ac0*/  BSYNC.RECONVERGENT B1 ;  /* 0x0000000000017941 */ /* 0x000fea0003800200 */
.L_x_6690:
        /* <DEDUP_REMOVED lines=19> */
[----:B------:R-:W-:Y:S02]  /*1c00*/  PRMT R21, R21, 0x7632, R21 ;  /* 0x0000763215157816 */ /* 0x000fe40000000015 */
[----:B------:R-:W-:Y:S01]  /*1c10*/  ISETP.GT.U32.AND P0, PT, R25, 0x1ffffff, PT ;  /* 0x01ffffff1900780c */ /* 0x000fe20003f04070 */
[----:B------:R-:W-:Y:S02]  /*1c20*/  IMAD.U32 R25, R19, 0x10000, RZ ;  /* 0x0001000013197824 */ /* 0x000fe400078e00ff */
[----:B------:R-:W-:Y:S01]  /*1c30*/  FMUL R0, R0, R23 ;  /* 0x0000001700007220 */ /* 0x000fe20000400000 */
[----:B------:R-:W-:Y:S01]  /*1c40*/  FMUL R28, R23, R28 ;  /* 0x0000001c171c7220 */ /* 0x000fe20000400000 */
[----:B------:R-:W-:-:S02]  /*1c50*/  PRMT R19, R19, 0x7632, R19 ;  /* 0x0000763213137816 */ /* 0x000fc40000000013 */
[----:B------:R-:W-:-:S06]  /*1c60*/  FMUL R25, R0, R25 ;  /* 0x0000001900197220 */ /* 0x000fcc0000400000 */
[----:B------:R-:W-:Y:S05]  /*1c70*/  @P0 BRA `(.L_x_6694) ;  /* 0x0000000000100947 */ /* 0x000fea0003800000 */
[----:B------:R-:W-:Y:S02]  /*1c80*/  MOV R0, R40 ;  /* 0x0000002800007202 */ /* 0x000fe40000000f00 */
[----:B------:R-:W-:-:S07]  /*1c90*/  MOV R42, 0x1cb0 ;  /* 0x00001cb0002a7802 */ /* 0x000fce0000000f00 */
[----:B------:R-:W-:Y:S05]  /*1ca0*/  CALL.REL.NOINC `($__internal_191_$__cuda_sm20_rcp_rn_f32_slowpath) ;  /* 0x0000003000cc7944 */ /* 0x000fea0003c00000 */
[----:B------:R-:W-:Y:S05]  /*1cb0*/  BRA `(.L_x_6695) ;  /* 0x0000000000107947 */ /* 0x000fea0003800000 */
.L_x_6694:
[----:B------:R-:W0:Y:S02]  /*1cc0*/  MUFU.RCP R49, R40 ;  /* 0x0000002800317308 */ /* 0x000e240000001000 */
[----:B0-----:R-:W-:-:S04]  /*1cd0*/  FFMA R0, R40, R49, -1 ;  /* 0xbf80000028007423 */ /* 0x001fc80000000031 */
[----:B------:R-:W-:-:S04]  /*1ce0*/  FADD.FTZ R0, -R0, -RZ ;  /* 0x800000ff00007221 */ /* 0x000fc80000010100 */
[----:B------:R-:W-:-:S07]  /*1cf0*/  FFMA R49, R49, R0, R49 ;  /* 0x0000000031317223 */ /* 0x000fce0000000031 */
.L_x_6695:
[----:B------:R-:W-:Y:S05]  /*1d00*/  BSYNC.RECONVERGENT B1 ;  /* 0x0000000000017941 */ /* 0x000fea0003800200 */
.L_x_6693:
[----:B------:R-:W-:Y:S01]  /*1d10*/  IMAD.U32 R15, R16, 0x10000, RZ ;  /* 0x00010000100f7824 */ /* 0x000fe200078e00ff */
[----:B------:R-:W-:Y:S01]  /*1d20*/  MOV R23, 0x437c0000 ;  /* 0x437c000000177802 */ /* 0x000fe20000000f00 */
        /* <DEDUP_REMOVED lines=26> */
[----:B------:R-:W-:Y:S05]  /*1ed0*/  CALL.REL.NOINC `($__internal_191_$__cuda_sm20_rcp_rn_f32_slowpath) ;  /* 0x0000003000407944 */ /* 0x000fea0003c00000 */
[----:B------:R-:W-:Y:S05]  /*1ee0*/  BRA `(.L_x_6698) ;  /* 0x0000000000107947 */ /* 0x000fea0003800000 */
.L_x_6697:
[----:B------:R-:W0:Y:S02]  /*1ef0*/  MUFU.RCP R49, R40 ;  /* 0x0000002800317308 */ /* 0x000e240000001000 */
[----:B0-----:R-:W-:-:S04]  /*1f00*/  FFMA R0, R40, R49, -1 ;  /* 0xbf80000028007423 */ /* 0x001fc80000000031 */
[----:B------:R-:W-:-:S04]  /*1f10*/  FADD.FTZ R0, -R0, -RZ ;  /* 0x800000ff00007221 */ /* 0x000fc80000010100 */
[----:B------:R-:W-:-:S07]  /*1f20*/  FFMA R49, R49, R0, R49 ;  /* 0x0000000031317223 */ /* 0x000fce0000000031 */
.L_x_6698:
[----:B------:R-:W-:Y:S05]  /*1f30*/  BSYNC.RECONVERGENT B1 ;  /* 0x0000000000017941 */ /* 0x000fea0003800200 */
.L_x_6696:
[----:B------:R-:W-:Y:S01]  /*1f40*/  SHF.L.U32 R17, R17, 0x10, RZ ;  /* 0x0000001011117819 */ /* 0x000fe200000006ff */
[----:B------:R-:W-:Y:S01]  /*1f50*/  IMAD.MOV.U32 R0, RZ, RZ, 0x3bbb989d ;  /* 0x3bbb989dff007424 */ /* 0x000fe200078e00ff */
[----:B------:R-:W-:Y:S01]  /*1f60*/  BSSY.RECONVERGENT B1, `(.L_x_6699) ;  /* 0x0000021000017945 */ /* 0x000fe20003800200 */
[----:B------:R-:W-:Y:S02]  /*1f70*/  IMAD.MOV.U32 R19, RZ, RZ, 0x437c0000 ;  /* 0x437c0000ff137424 */ /* 0x000fe400078e00ff */
[----:B------:R-:W-:-:S04]  /*1f80*/  FFMA.SAT R0, R17, -R0, 0.5 ;  /* 0x3f00000011007423 */ /* 0x000fc80000002800 */
[----:B------:R-:W-:Y:S01]  /*1f90*/  FFMA.RM R0, R0, R19, 12582913 ;  /* 0x4b40000100007423 */ /* 0x000fe20000004013 */
[C---:B------:R-:W-:Y:S01]  /*1fa0*/  IMAD.U32 R19, R34.reuse, 0x10000, RZ ;  /* 0x0001000022137824 */ /* 0x040fe200078e00ff */
[----:B------:R-:W-:Y:S02]  /*1fb0*/  PRMT R34, R34, 0x7632, R34 ;  /* 0x0000763222227816 */ /* 0x000fe40000000022 */
[C---:B------:R-:W-:Y:S01]  /*1fc0*/  FADD R16, R0.reuse, -12583039 ;  /* 0xcb40007f00107421 */ /* 0x040fe20000000000 */
[----:B------:R-:W-:-:S03]  /*1fd0*/  SHF.L.U32 R0, R0, 0x17, RZ ;  /* 0x0000001700007819 */ /* 0x000fc600000006ff */
[----:B------:R-:W-:-:S04]  /*1fe0*/  FFMA R16, R17, -1.4426950216293334961, -R16 ;  /* 0xbfb8aa3b11107823 */ /* 0x000fc80000000810 */
[----:B------:R-:W-:-:S06]  /*1ff0*/  FFMA R21, R17, -1.925963033500011079e-08, R16 ;  /* 0xb2a5706011157823 */ /* 0x000fcc0000000010 */
[----:B------:R-:W0:Y:S02]  /*2000*/  MUFU.EX2 R21, R21 ;  /* 0x0000001500157308 */ /* 0x000e240000000800 */
[----:B0-----:R-:W-:Y:S01]  /*2010*/  FFMA R40, R0, R21, 1 ;  /* 0x3f80000000287423 */ /* 0x001fe20000000015 */
[----:B------:R-:W-:Y:S01]  /*2020*/  FADD R0, -R49, 1 ;  /* 0x3f80000031007421 */ /* 0x000fe20000000100 */
[C---:B------:R-:W-:Y:S02]  /*2030*/  SHF.L.U32 R21, R33.reuse, 0x10, RZ ;  /* 0x0000001021157819 */ /* 0x040fe400000006ff */
[----:B------:R-:W-:Y:S02]  /*2040*/  VIADD R16, R40, 0x1800000 ;  /* 0x0180000028107836 */ /* 0x000fe40000000000 */
[-C--:B------:R-:W-:Y:S01]  /*2050*/  FMUL R0, R0, R49.reuse ;  /* 0x0000003100007220 */ /* 0x080fe20000400000 */
[----:B------:R-:W-:Y:S02]  /*2060*/  PRMT R33, R33, 0x7632, R33 ;  /* 0x0000763221217816 */ /* 0x000fe40000000021 */
[----:B------:R-:W-:Y:S01]  /*2070*/  LOP3.LUT R35, R16, 0x7f800000, RZ, 0xc0, !PT ;  /* 0x7f80000010237812 */ /* 0x000fe200078ec0ff */
[C---:B------:R-:W-:Y:S01]  /*2080*/  FFMA R0, R15.reuse, R0, R49 ;  /* 0x000000000f007223 */ /* 0x040fe20000000031 */
[----:B------:R-:W-:-:S02]  /*2090*/  FMUL R16, R15, R49 ;  /* 0x000000310f107220 */ /* 0x000fc40000400000 */
        /* <DEDUP_REMOVED lines=9> */
.L_x_6700:
[----:B------:R-:W0:Y:S02]  /*2130*/  MUFU.RCP R49, R40 ;  /* 0x0000002800317308 */ /* 0x000e240000001000 */
[----:B0-----:R-:W-:-:S04]  /*2140*/  FFMA R0, R40, R49, -1 ;  /* 0xbf80000028007423 */ /* 0x001fc80000000031 */
[----:B------:R-:W-:-:S04]  /*2150*/  FADD.FTZ R0, -R0, -RZ ;  /* 0x800000ff00007221 */ /* 0x000fc80000010100 */
[----:B------:R-:W-:-:S07]  /*2160*/  FFMA R49, R49, R0, R49 ;  /* 0x0000000031317223 */ /* 0x000fce0000000031 */
.L_x_6701:
[----:B------:R-:W-:Y:S05]  /*2170*/  BSYNC.RECONVERGENT B1 ;  /* 0x0000000000017941 */ /* 0x000fea0003800200 */
.L_x_6699:
[----:B------:R-:W2:Y:S01]  /*2180*/  LDG.E R58, desc[UR22][R58.64] ;  /* 0x000000163a3a7981 */ /* 0x000ea2000c1e1900 */
[----:B------:R-:W-:Y:S02]  /*2190*/  IMAD.MOV.U32 R0, RZ, RZ, 0x3bbb989d ;  /* 0x3bbb989dff007424 */ /* 0x000fe400078e00ff */
[----:B------:R-:W-:Y:S01]  /*21a0*/  IMAD.MOV.U32 R35, RZ, RZ, 0x437c0000 ;  /* 0x437c0000ff237424 */ /* 0x000fe200078e00ff */
[----:B------:R-:W5:Y:S01]  /*21b0*/  LDG.E R16, desc[UR22][R36.64] ;  /* 0x0000001624107981 */ /* 0x000f62000c1e1900 */
[----:B------:R-:W-:Y:S01]  /*21c0*/  IMAD.U32 R33, R33, 0x10000, RZ ;  /* 0x0001000021217824 */ /* 0x000fe200078e00ff */
[----:B------:R-:W-:Y:S02]  /*21d0*/  FMNMX3 R29, |R25|, R29, |R24|, !PT ;  /* 0x0000001d191d7276 */ /* 0x000fe40007800618 */
[----:B------:R0:W5:Y:S01]  /*21e0*/  LDG.E R15, desc[UR22][R38.64] ;  /* 0x00000016260f7981 */ /* 0x000162000c1e1900 */
[----:B------:R-:W-:-:S03]  /*21f0*/  SHF.L.U64.HI R31, R32, 0x2, R31 ;  /* 0x00000002201f7819 */ /* 0x000fc6000001021f */
[----:B------:R1:W5:Y:S04]  /*2200*/  LDG.E R47, desc[UR22][R46.64] ;  /* 0x000000162e2f7981 */ /* 0x000368000c1e1900 */
[----:B------:R3:W5:Y:S01]  /*2210*/  LDG.E R51, desc[UR22][R50.64] ;  /* 0x0000001632337981 */ /* 0x000762000c1e1900 */
[----:B0-----:R-:W-:-:S03]  /*2220*/  SHF.L.U32 R39, R32, 0x2, RZ ;  /* 0x0000000220277819 */ /* 0x001fc600000006ff */
[----:B------:R3:W5:Y:S01]  /*2230*/  LDG.E R48, desc[UR22][R56.64] ;  /* 0x0000001638307981 */ /* 0x000762000c1e1900 */
[----:B------:R-:W-:Y:S02]  /*2240*/  IADD3 R32, P1, PT, R39, UR28, RZ ;  /* 0x0000001c27207c10 */ /* 0x000fe4000ff3e0ff */
[----:B------:R-:W-:Y:S01]  /*2250*/  IADD3 R44, P2, PT, R30, UR24, RZ ;  /* 0x000000181e2c7c10 */ /* 0x000fe2000ff5e0ff */
[----:B------:R-:W-:-:S05]  /*2260*/  FMUL R37, R21, UR13 ;  /* 0x0000000d15257c20 */ /* 0x000fca0008400000 */
[----:B------:R-:W-:Y:S01]  /*2270*/  F2FP.BF16.F32.PACK_AB R37, RZ, R37 ;  /* 0x00000025ff25723e */ /* 0x000fe200000010ff */
        /* <DEDUP_REMOVED lines=10> */
[----:B------:R-:W-:-:S03]  /*2320*/  IMAD.SHL.U32 R36, R35, 0x800000, RZ ;  /* 0x0080000023247824 */ /* 0x000fc600078e00ff */
[----:B------:R-:W-:Y:S01]  /*2330*/  FMUL R0, R0, R49 ;  /* 0x0000003100007220 */ /* 0x000fe20000400000 */
[----:B------:R-:W-:-:S03]  /*2340*/  SHF.L.U32 R35, R34, 0x10, RZ ;  /* 0x0000001022237819 */ /* 0x000fc600000006ff */
[C---:B------:R-:W-:Y:S01]  /*2350*/  FFMA R34, R17.reuse, R0, R49 ;  /* 0x0000000011227223 */ /* 0x040fe20000000031 */
[----:B0-----:R-:W-:Y:S01]  /*2360*/  FFMA R0, R36, R43, 1 ;  /* 0x3f80000024007423 */ /* 0x001fe2000000002b */
[----:B------:R-:W-:-:S03]  /*2370*/  FMUL R36, R17, R49 ;  /* 0x0000003111247220 */ /* 0x000fc60000400000 */
[----:B------:R-:W-:Y:S02]  /*2380*/  VIADD R17, R0, 0x1800000 ;  /* 0x0180000000117836 */ /* 0x000fe40000000000 */
[----:B------:R-:W-:Y:S01]  /*2390*/  FMUL R34, R34, R35 ;  /* 0x0000002322227220 */ /* 0x000fe20000400000 */
[----:B------:R-:W-:Y:S02]  /*23a0*/  FMUL R40, R25, UR13 ;  /* 0x0000000d19287c20 */ /* 0x000fe40008400000 */
[----:B------:R-:W-:Y:S01]  /*23b0*/  LOP3.LUT R25, R17, 0x7f800000, RZ, 0xc0, !PT ;  /* 0x7f80000011197812 */ /* 0x000fe200078ec0ff */
[----:B------:R-:W-:Y:S01]  /*23c0*/  FMUL R38, R34, R33 ;  /* 0x0000002122267220 */ /* 0x000fe20000400000 */
[----:B------:R-:W-:Y:S02]  /*23d0*/  FMUL R17, R24, UR13 ;  /* 0x0000000d18117c20 */ /* 0x000fe40008400000 */
[----:B------:R-:W-:Y:S02]  /*23e0*/  ISETP.GT.U32.AND P0, PT, R25, 0x1ffffff, PT ;  /* 0x01ffffff1900780c */ /* 0x000fe40003f04070 */
[----:B------:R-:W0:Y:S01]  /*23f0*/  LDC.64 R24, c[0x0][0x3b8] ;  /* 0x0000ee00ff187b82 */ /* 0x000e220000000a00 */
[----:B------:R-:W-:-:S02]  /*2400*/  FMNMX3 R29, |R21|, R29, |R38|, !PT ;  /* 0x0000001d151d7276 */ /* 0x000fc40007800626 */
[----:B------:R-:W-:Y:S02]  /*2410*/  IADD3.X R33, PT, PT, R31, UR9, RZ, P1, !PT ;  /* 0x000000091f217c10 */ /* 0x000fe40008ffe4ff */
[C---:B------:R-:W-:Y:S01]  /*2420*/  FMNMX3 R43, |R28|.reuse, R29, |R23|, !PT ;  /* 0x0000001d1c2b7276 */ /* 0x040fe20007800617 */
[----:B------:R-:W-:Y:S01]  /*2430*/  FMUL R28, R28, UR13 ;  /* 0x0000000d1c1c7c20 */ /* 0x000fe20008400000 */
[----:B------:R-:W-:Y:S01]  /*2440*/  FMUL R23, R23, UR13 ;  /* 0x0000000d17177c20 */ /* 0x000fe20008400000 */
[----:B------:R-:W-:Y:S01]  /*2450*/  F2FP.BF16.F32.PACK_AB R40, R17, R40 ;  /* 0x000000281128723e */ /* 0x000fe200000010ff */
[----:B------:R-:W-:Y:S01]  /*2460*/  VIADD R17, R6, 0x1d ;  /* 0x0000001d06117836 */ /* 0x000fe20000000000 */
[----:B------:R-:W-:Y:S01]  /*2470*/  IADD3 R34, P1, PT, R32, UR16, RZ ;  /* 0x0000001020227c10 */ /* 0x000fe2000ff3e0ff */
[----:B------:R-:W-:Y:S01]  /*2480*/  FMUL R36, R35, R36 ;  /* 0x0000002423247220 */ /* 0x000fe20000400000 */
[----:B------:R-:W-:Y:S01]  /*2490*/  FMUL R42, R38, UR13 ;  /* 0x0000000d262a7c20 */ /* 0x000fe20008400000 */
[----:B------:R-:W-:-:S02]  /*24a0*/  F2FP.BF16.F32.PACK_AB R38, R23, R28 ;  /* 0x0000001c1726723e */ /* 0x000fc400000010ff */
[----:B------:R-:W-:Y:S02]  /*24b0*/  IADD3.X R35, PT, PT, R33, UR21, RZ, P1, !PT ;  /* 0x0000001521237c10 */ /* 0x000fe40008ffe4ff */
[----:B------:R-:W-:Y:S02]  /*24c0*/  IADD3 R28, P1, PT, R39, UR15, RZ ;  /* 0x0000000f271c7c10 */ /* 0x000fe4000ff3e0ff */
[----:B------:R-:W-:Y:S02]  /*24d0*/  LOP3.LUT R17, R17, 0x1f, RZ, 0xc0, !PT ;  /* 0x0000001f11117812 */ /* 0x000fe400078ec0ff */
[----:B------:R-:W-:Y:S02]  /*24e0*/  IADD3.X R29, PT, PT, R31, UR17, RZ, P1, !PT ;  /* 0x000000111f1d7c10 */ /* 0x000fe40008ffe4ff */
[----:B------:R-:W-:Y:S02]  /*24f0*/  IADD3.X R39, PT, PT, R20, UR27, RZ, P2, !PT ;  /* 0x0000001b14277c10 */ /* 0x000fe400097fe4ff */
[----:B------:R-:W-:Y:S01]  /*2500*/  IADD3 R20, P1, PT, R17, R44, RZ ;  /* 0x0000002c11147210 */ /* 0x000fe20007f3e0ff */
[----:B------:R2:W-:Y:S01]  /*2510*/  STG.E desc[UR22][R32.64], R40 ;  /* 0x0000002820007986 */ /* 0x0005e2000c101916 */
[----:B------:R-:W-:-:S03]  /*2520*/  F2FP.BF16.F32.PACK_AB R42, RZ, R42 ;  /* 0x0000002aff2a723e */ /* 0x000fc600000010ff */
[----:B------:R-:W-:Y:S01]  /*2530*/  IMAD.X R21, RZ, RZ, R39, P1 ;  /* 0x000000ffff157224 */ /* 0x000fe200008e0627 */
[----:B------:R-:W-:Y:S02]  /*2540*/  PRMT R37, R37, 0x5410, R42 ;  /* 0x0000541025257816 */ /* 0x000fe4000000002a */
[----:B--2---:R-:W-:Y:S01]  /*2550*/  IADD3 R33, P2, P3, R22, UR31, R17 ;  /* 0x0000001f16217c10 */ /* 0x004fe2000fb5e011 */
[----:B0-----:R-:W-:Y:S01]  /*2560*/  IMAD.WIDE.U32 R22, R24, 0x3, R20 ;  /* 0x0000000318167825 */ /* 0x001fe200078e0014 */
[----:B------:R-:W-:Y:S02]  /*2570*/  IADD3 R30, P1, PT, R28, UR16, RZ ;  /* 0x000000101c1e7c10 */ /* 0x000fe4000ff3e0ff */
[----:B-1----:R-:W-:Y:S02]  /*2580*/  IADD3.X R46, PT, PT, R25, R18, RZ, P2, P3 ;  /* 0x00000012192e7210 */ /* 0x002fe400017e64ff */
[C---:B------:R-:W-:Y:S01]  /*2590*/  FMNMX3 R18, |R19|.reuse, R43, |R36|, !PT ;  /* 0x0000002b13127276 */ /* 0x040fe20007800624 */
[----:B------:R-:W-:Y:S01]  /*25a0*/  FMUL R19, R19, UR13 ;  /* 0x0000000d13137c20 */ /* 0x000fe20008400000 */
[----:B------:R-:W-:Y:S01]  /*25b0*/  FMUL R43, R36, UR13 ;  /* 0x0000000d242b7c20 */ /* 0x000fe20008400000 */
[----:B------:R-:W-:Y:S01]  /*25c0*/  STG.E desc[UR22][R34.64], R37 ;  /* 0x0000002522007986 */ /* 0x000fe2000c101916 */
[----:B------:R-:W-:-:S02]  /*25d0*/  IADD3.X R31, PT, PT, R29, UR21, RZ, P1, !PT ;  /* 0x000000151d1f7c10 */ /* 0x000fc40008ffe4ff */
[----:B------:R-:W-:Y:S01]  /*25e0*/  F2FP.BF16.F32.PACK_AB R32, RZ, R19 ;  /* 0x00000013ff20723e */ /* 0x000fe200000010ff */
[----:B------:R0:W-:Y:S01]  /*25f0*/  STG.E desc[UR22][R28.64], R38 ;  /* 0x000000261c007986 */ /* 0x0001e2000c101916 */
[----:B------:R-:W-:Y:S02]  /*2600*/  F2FP.BF16.F32.PACK_AB R43, RZ, R43 ;  /* 0x0000002bff2b723e */ /* 0x000fe400000010ff */
[----:B------:R-:W-:Y:S02]  /*2610*/  LEA R24, P1, R33, UR25, 0x2 ;  /* 0x0000001921187c11 */ /* 0x000fe4000f8210ff */
[----:B------:R-:W-:Y:S01]  /*2620*/  IADD3 R45, PT, PT, R23, UR7, RZ ;  /* 0x00000007172d7c10 */ /* 0x000fe2000fffe0ff */
[----:B------:R-:W-:Y:S01]  /*2630*/  IMAD.SHL.U32 R36, R22, 0x4, RZ ;  /* 0x0000000416247824 */ /* 0x000fe200078e00ff */
[----:B------:R-:W-:Y:S02]  /*2640*/  PRMT R32, R32, 0x5410, R43 ;  /* 0x0000541020207816 */ /* 0x000fe4000000002b */
[----:B0-----:R-:W-:-:S02]  /*2650*/  IADD3 R28, P2, PT, R20, UR24, RZ ;  /* 0x00000018141c7c10 */ /* 0x001fc4000ff5e0ff */
[----:B------:R-:W-:Y:S02]  /*2660*/  LEA.HI.X R25, R33, UR26, R46, 0x2, P1 ;  /* 0x0000001a21197c11 */ /* 0x000fe400088f142e */
[----:B------:R-:W-:Y:S01]  /*2670*/  SHF.L.U64.HI R45, R22, 0x2, R45 ;  /* 0x00000002162d7819 */ /* 0x000fe2000001022d */
[C---:B------:R-:W-:Y:S01]  /*2680*/  IMAD.SHL.U32 R22, R28.reuse, 0x4, RZ ;  /* 0x000000041c167824 */ /* 0x040fe200078e00ff */
[----:B------:R-:W-:Y:S02]  /*2690*/  IADD3.X R21, PT, PT, R21, UR27, RZ, P2, !PT ;  /* 0x0000001b15157c10 */ /* 0x000fe400097fe4ff */
[----:B------:R-:W-:Y:S01]  /*26a0*/  IADD3 R20, P1, PT, R9, R44, RZ ;  /* 0x0000002c09147210 */ /* 0x000fe20007f3e0ff */
[----:B------:R0:W-:Y:S01]  /*26b0*/  STG.E desc[UR22][R30.64], R32 ;  /* 0x000000201e007986 */ /* 0x0001e2000c101916 */
[----:B------:R-:W-:Y:S02]  /*26c0*/  SHF.L.U64.HI R21, R28, 0x2, R21 ;  /* 0x000000021c157819 */ /* 0x000fe40000010215 */
[----:B------:R-:W-:-:S02]  /*26d0*/  PRMT R23, R38, 0x5410, R32 ;  /* 0x0000541026177816 */ /* 0x000fc40000000020 */
[----:B------:R-:W-:Y:S02]  /*26e0*/  IADD3.X R39, PT, PT, RZ, R39, RZ, P1, !PT ;  /* 0x00000027ff277210 */ /* 0x000fe40000ffe4ff */
[----:B------:R-:W-:Y:S02]  /*26f0*/  IADD3 R34, P4, PT, R36, UR29, RZ ;  /* 0x0000001d24227c10 */ /* 0x000fe4000ff9e0ff */
[----:B------:R-:W-:Y:S02]  /*2700*/  IADD3 R28, P3, PT, R24, UR6, RZ ;  /* 0x00000006181c7c10 */ /* 0x000fe4000ff7e0ff */
[----:B------:R-:W-:Y:S02]  /*2710*/  IADD3 R36, P5, PT, R36, UR14, RZ ;  /* 0x0000000e24247c10 */ /* 0x000fe4000ffbe0ff */
[C---:B0-----:R-:W-:Y:S02]  /*2720*/  IADD3 R30, P1, PT, R22.reuse, UR29, RZ ;  /* 0x0000001d161e7c10 */ /* 0x041fe4000ff3e0ff */
[----:B------:R-:W-:-:S02]  /*2730*/  IADD3 R32, P2, PT, R22, UR14, RZ ;  /* 0x0000000e16207c10 */ /* 0x000fc4000ff5e0ff */
[----:B------:R-:W-:Y:S02]  /*2740*/  PRMT R19, R40, 0x5410, R37 ;  /* 0x0000541028137816 */ /* 0x000fe40000000025 */
[----:B------:R-:W-:Y:S02]  /*2750*/  PRMT R46, R58, 0x7632, R46 ;  /* 0x000076323a2e7816 */ /* 0x000fe4000000002e */
[----:B------:R-:W-:Y:S02]  /*2760*/  IADD3.X R29, PT, PT, R25, UR8, RZ, P3, !PT ;  /* 0x00000008191d7c10 */ /* 0x000fe40009ffe4ff */
[C---:B------:R-:W-:Y:S02]  /*2770*/  IADD3.X R31, PT, PT, R21.reuse, UR30, RZ, P1, !PT ;  /* 0x0000001e151f7c10 */ /* 0x040fe40008ffe4ff */
[----:B------:R-:W-:Y:S02]  /*2780*/  IADD3.X R33, PT, PT, R21, UR4, RZ, P2, !PT ;  /* 0x0000000415217c10 */ /* 0x000fe400097fe4ff */
[----:B------:R-:W-:-:S02]  /*2790*/  IADD3.X R35, PT, PT, R45, UR30, RZ, P4, !PT ;  /* 0x0000001e2d237c10 */ /* 0x000fc4000a7fe4ff */
[----:B------:R-:W-:Y:S02]  /*27a0*/  IADD3.X R37, PT, PT, R45, UR4, RZ, P5, !PT ;  /* 0x000000042d257c10 */ /* 0x000fe4000affe4ff */
[----:B------:R-:W-:Y:S02]  /*27b0*/  PRMT R38, R38, 0x5432, R43 ;  /* 0x0000543226267816 */ /* 0x000fe4000000002b */
[----:B------:R-:W-:Y:S01]  /*27c0*/  PRMT R40, R40, 0x5432, R42 ;  /* 0x0000543228287816 */ /* 0x000fe2000000002a */
[----:B---3--:R-:W-:Y:S06]  /*27d0*/  @P0 BRA `(.L_x_6703) ;  /* 0x00000000000c0947 */ /* 0x008fec0003800000 */
[----:B------:R-:W-:-:S07]  /*27e0*/  MOV R42, 0x2800 ;  /* 0x00002800002a7802 */ /* 0x000fce0000000f00 */
[----:B-----5:R-:W-:Y:S05]  /*27f0*/  CALL.REL.NOINC `($__internal_191_$__cuda_sm20_rcp_rn_f32_slowpath) ;  /* 0x0000002400f87944 */ /* 0x020fea0003c00000 */
[----:B------:R-:W-:Y:S05]  /*2800*/  BRA `(.L_x_6704) ;  /* 0x0000000000107947 */ /* 0x000fea0003800000 */
.L_x_6703:
[----:B------:R-:W0:Y:S02]  /*2810*/  MUFU.RCP R49, R0 ;  /* 0x0000000000317308 */ /* 0x000e240000001000 */
[----:B0-----:R-:W-:-:S04]  /*2820*/  FFMA R42, R0, R49, -1 ;  /* 0xbf800000002a7423 */ /* 0x001fc80000000031 */
[----:B------:R-:W-:-:S04]  /*2830*/  FADD.FTZ R42, -R42, -RZ ;  /* 0x800000ff2a2a7221 */ /* 0x000fc80000010100 */
[----:B------:R-:W-:-:S07]  /*2840*/  FFMA R49, R49, R42, R49 ;  /* 0x0000002a31317223 */ /* 0x000fce0000000031 */
.L_x_6704:
[----:B------:R-:W-:Y:S05]  /*2850*/  BSYNC.RECONVERGENT B1 ;  /* 0x0000000000017941 */ /* 0x000fea0003800200 */
.L_x_6702:
[----:B------:R-:W-:Y:S02]  /*2860*/  HFMA2 R45, -RZ, RZ, 3.7421875, 0 ;  /* 0x437c0000ff2d7431 */ /* 0x000fe400000001ff */
[----:B------:R-:W-:Y:S02]  /*2870*/  IMAD.U32 R46, R46, 0x10000, RZ ;  /* 0x000100002e2e7824 */ /* 0x000fe400078e00ff */
[----:B------:R-:W-:Y:S01]  /*2880*/  FMUL R42, R41, R49 ;  /* 0x00000031292a7220 */ /* 0x000fe20000400000 */
[----:B------:R-:W-:Y:S01]  /*2890*/  IMAD.MOV.U32 R43, RZ, RZ, 0x3bbb989d ;  /* 0x3bbb989dff2b7424 */ /* 0x000fe200078e00ff */
[----:B------:R-:W-:Y:S03]  /*28a0*/  BSSY.RECONVERGENT B1, `(.L_x_6705) ;  /* 0x000001f000017945 */ /* 0x000fe60003800200 */
        /* <DEDUP_REMOVED lines=9> */
[C---:B-----5:R-:W-:Y:S01]  /*2940*/  IMAD.U32 R43, R51.reuse, 0x10000, RZ ;  /* 0x00010000332b7824 */ /* 0x060fe200078e00ff */
[----:B------:R-:W-:Y:S01]  /*2950*/  PRMT R51, R51, 0x7632, R51 ;  /* 0x0000763233337816 */ /* 0x000fe20000000033 */
        /* <DEDUP_REMOVED lines=11> */
[----:B------:R-:W-:Y:S01]  /*2a10*/  IMAD.MOV.U32 R0, RZ, RZ, R50 ;  /* 0x000000ffff007224 */ /* 0x000fe200078e0032 */
[----:B------:R-:W-:-:S07]  /*2a20*/  MOV R42, 0x2a40 ;  /* 0x00002a40002a7802 */ /* 0x000fce0000000f00 */
[----:B------:R-:W-:Y:S05]  /*2a30*/  CALL.REL.NOINC `($__internal_191_$__cuda_sm20_rcp_rn_f32_slowpath) ;  /* 0x0000002400687944 */ /* 0x000fea0003c00000 */
[----:B------:R-:W-:Y:S05]  /*2a40*/  BRA `(.L_x_6707) ;  /* 0x0000000000107947 */ /* 0x000fea0003800000 */
.L_x_6706:
[----:B------:R-:W0:Y:S02]  /*2a50*/  MUFU.RCP R49, R50 ;  /* 0x0000003200317308 */ /* 0x000e240000001000 */
[----:B0-----:R-:W-:-:S04]  /*2a60*/  FFMA R0, R50, R49, -1 ;  /* 0xbf80000032007423 */ /* 0x001fc80000000031 */
[----:B------:R-:W-:-:S04]  /*2a70*/  FADD.FTZ R0, -R0, -RZ ;  /* 0x800000ff00007221 */ /* 0x000fc80000010100 */
[----:B------:R-:W-:-:S07]  /*2a80*/  FFMA R49, R49, R0, R49 ;  /* 0x0000000031317223 */ /* 0x000fce0000000031 */
.L_x_6707:
[----:B------:R-:W-:Y:S05]  /*2a90*/  BSYNC.RECONVERGENT B1 ;  /* 0x0000000000017941 */ /* 0x000fea0003800200 */
.L_x_6705:
[----:B------:R-:W-:Y:S01]  /*2aa0*/  SHF.L.U32 R50, R48, 0x10, RZ ;  /* 0x0000001030327819 */ /* 0x000fe200000006ff */
[----:B------:R-:W-:Y:S01]  /*2ab0*/  IMAD.MOV.U32 R45, RZ, RZ, 0x3bbb989d ;  /* 0x3bbb989dff2d7424 */ /* 0x000fe200078e00ff */
[----:B------:R-:W-:Y:S01]  /*2ac0*/  SHF.L.U32 R51, R51, 0x10, RZ ;  /* 0x0000001033337819 */ /* 0x000fe200000006ff */
[----:B------:R-:W-:Y:S01]  /*2ad0*/  IMAD.U32 R47, R47, 0x10000, RZ ;  /* 0x000100002f2f7824 */ /* 0x000fe200078e00ff */
[----:B------:R-:W-:Y:S01]  /*2ae0*/  BSSY.RECONVERGENT B1, `(.L_x_6708) ;  /* 0x000001e000017945 */ /* 0x000fe20003800200 */
[----:B------:R-:W-:Y:S01]  /*2af0*/  FFMA.SAT R0, R50, -R45, 0.5 ;  /* 0x3f00000032007423 */ /* 0x000fe2000000282d */
[----:B------:R-:W-:Y:S01]  /*2b00*/  IMAD.MOV.U32 R45, RZ, RZ, 0x437c0000 ;  /* 0x437c0000ff2d7424 */ /* 0x000fe200078e00ff */
[----:B------:R-:W-:-:S03]  /*2b10*/  PRMT R48, R48, 0x7632, R48 ;  /* 0x0000763230307816 */ /* 0x000fc60000000030 */
        /* <DEDUP_REMOVED lines=22> */
.L_x_6709:
[----:B------:R-:W0:Y:S02]  /*2c80*/  MUFU.RCP R49, R44 ;  /* 0x0000002c00317308 */ /* 0x000e240000001000 */
[----:B0-----:R-:W-:-:S04]  /*2c90*/  FFMA R0, R44, R49, -1 ;  /* 0xbf8000002c007423 */ /* 0x001fc80000000031 */
[----:B------:R-:W-:-:S04]  /*2ca0*/  FADD.FTZ R0, -R0, -RZ ;  /* 0x800000ff00007221 */ /* 0x000fc80000010100 */
[----:B------:R-:W-:-:S07]  /*2cb0*/  FFMA R49, R49, R0, R49 ;  /* 0x0000000031317223 */ /* 0x000fce0000000031 */
.L_x_6710:
[----:B------:R-:W-:Y:S05]  /*2cc0*/  BSYNC.RECONVERGENT B1 ;  /* 0x0000000000017941 */ /* 0x000fea0003800200 */
.L_x_6708:
[----:B------:R-:W-:Y:S01]  /*2cd0*/  SHF.L.U32 R48, R48, 0x10, RZ ;  /* 0x0000001030307819 */ /* 0x000fe200000006ff */
[----:B------:R-:W-:Y:S01]  /*2ce0*/  IMAD.MOV.U32 R45, RZ, RZ, 0x3bbb989d ;  /* 0x3bbb989dff2d7424 */ /* 0x000fe200078e00ff */
[----:B------:R-:W-:Y:S01]  /*2cf0*/  MOV R51, 0x437c0000 ;  /* 0x437c000000337802 */ /* 0x000fe20000000f00 */
[----:B------:R-:W-:Y:S02]  /*2d00*/  BSSY.RECONVERGENT B1, `(.L_x_6711) ;  /* 0x0000020000017945 */ /* 0x000fe40003800200 */
[----:B------:R-:W-:-:S04]  /*2d10*/  FFMA.SAT R0, R48, -R45, 0.5 ;  /* 0x3f00000030007423 */ /* 0x000fc8000000282d */
[----:B------:R-:W-:Y:S01]  /*2d20*/  FFMA.RM R0, R0, R51, 12582913 ;  /* 0x4b40000100007423 */ /* 0x000fe20000004033 */
[C---:B------:R-:W-:Y:S02]  /*2d30*/  SHF.L.U32 R51, R16.reuse, 0x10, RZ ;  /* 0x0000001010337819 */ /* 0x040fe400000006ff */
[----:B------:R-:W-:Y:S01]  /*2d40*/  PRMT R16, R16, 0x7632, R16 ;  /* 0x0000763210107816 */ /* 0x000fe20000000010 */
[C---:B------:R-:W-:Y:S01]  /*2d50*/  FADD R45, R0.reuse, -12583039 ;  /* 0xcb40007f002d7421 */ /* 0x040fe20000000000 */
[----:B------:R-:W-:-:S03]  /*2d60*/  IMAD.SHL.U32 R0, R0, 0x800000, RZ ;  /* 0x0080000000007824 */ /* 0x000fc600078e00ff */
[----:B------:R-:W-:-:S04]  /*2d70*/  FFMA R45, R48, -1.4426950216293334961, -R45 ;  /* 0xbfb8aa3b302d7823 */ /* 0x000fc8000000082d */
[----:B------:R-:W-:-:S04]  /*2d80*/  FFMA R42, R48, -1.925963033500011079e-08, R45 ;  /* 0xb2a57060302a7823 */ /* 0x000fc8000000002d */
[----:B------:R-:W0:Y:S02]  /*2d90*/  MUFU.EX2 R45, R42 ;  /* 0x0000002a002d7308 */ /* 0x000e240000000800 */
[----:B0-----:R-:W-:Y:S01]  /*2da0*/  FFMA R52, R0, R45, 1 ;  /* 0x3f80000000347423 */ /* 0x001fe2000000002d */
[----:B------:R-:W-:Y:S01]  /*2db0*/  FADD R0, -R49, 1 ;  /* 0x3f80000031007421 */ /* 0x000fe20000000100 */
[C---:B------:R-:W-:Y:S01]  /*2dc0*/  IMAD.U32 R45, R15.reuse, 0x10000, RZ ;  /* 0x000100000f2d7824 */ /* 0x040fe200078e00ff */
[----:B------:R-:W-:Y:S02]  /*2dd0*/  PRMT R15, R15, 0x7632, R15 ;  /* 0x000076320f0f7816 */ /* 0x000fe4000000000f */
        /* <DEDUP_REMOVED lines=14> */
.L_x_6712:
[----:B------:R-:W0:Y:S02]  /*2ec0*/  MUFU.RCP R49, R52 ;  /* 0x0000003400317308 */ /* 0x000e240000001000 */
[----:B0-----:R-:W-:-:S04]  /*2ed0*/  FFMA R0, R52, R49, -1 ;  /* 0xbf80000034007423 */ /* 0x001fc80000000031 */
[----:B------:R-:W-:-:S04]  /*2ee0*/  FADD.FTZ R0, -R0, -RZ ;  /* 0x800000ff00007221 */ /* 0x000fc80000010100 */
[----:B------:R-:W-:-:S07]  /*2ef0*/  FFMA R49, R49, R0, R49 ;  /* 0x0000000031317223 */ /* 0x000fce0000000031 */
.L_x_6713:
[----:B------:R-:W-:Y:S05]  /*2f00*/  BSYNC.RECONVERGENT B1 ;  /* 0x0000000000017941 */ /* 0x000fea0003800200 */
.L_x_6711:
[----:B------:R-:W2:Y:S01]  /*2f10*/  LDG.E R0, desc[UR22][R30.64] ;  /* 0x000000161e007981 */ /* 0x000ea2000c1e1900 */
[----:B------:R-:W-:Y:S01]  /*2f20*/  FADD R42, -R49, 1 ;  /* 0x3f800000312a7421 */ /* 0x000fe20000000100 */
[----:B------:R-:W-:Y:S02]  /*2f30*/  SHF.L.U64.HI R39, R20, 0x2, R39 ;  /* 0x0000000214277819 */ /* 0x000fe40000010227 */
[----:B------:R0:W5:Y:S01]  /*2f40*/  LDG.E R24, desc[UR22][R24.64] ;  /* 0x0000001618187981 */ /* 0x000162000c1e1900 */
[----:B------:R-:W-:Y:S01]  /*2f50*/  FMUL R44, R42, R49 ;  /* 0x000000312a2c7220 */ /* 0x000fe20000400000 */
[----:B------:R-:W-:Y:S01]  /*2f60*/  SHF.L.U32 R42, R20, 0x2, RZ ;  /* 0x00000002142a7819 */ /* 0x000fe200000006ff */
[----:B------:R-:W-:Y:S01]  /*2f70*/  IMAD.U32 R20, R15, 0x10000, RZ ;  /* 0x000100000f147824 */ /* 0x000fe200078e00ff */
[----:B------:R-:W5:Y:S01]  /*2f80*/  LDG.E R36, desc[UR22][R36.64] ;  /* 0x0000001624247981 */ /* 0x000f62000c1e1900 */
[----:B------:R-:W-:Y:S01]  /*2f90*/  FFMA R15, R48, R44, R49 ;  /* 0x0000002c300f7223 */ /* 0x000fe20000000031 */
[----:B------:R-:W-:Y:S01]  /*2fa0*/  SHF.L.U32 R16, R16, 0x10, RZ ;  /* 0x0000001010107819 */ /* 0x000fe200000006ff */
[----:B------:R-:W-:Y:S01]  /*2fb0*/  FMUL R45, R43, UR13 ;  /* 0x0000000d2b2d7c20 */ /* 0x000fe20008400000 */
[----:B------:R-:W-:Y:S01]  /*2fc0*/  FMUL R52, R47, UR13 ;  /* 0x0000000d2f347c20 */ /* 0x000fe20008400000 */
[----:B------:R-:W-:Y:S01]  /*2fd0*/  FMUL R15, R15, R20 ;  /* 0x000000140f0f7220 */ /* 0x000fe20000400000 */
[----:B------:R1:W5:Y:S03]  /*2fe0*/  LDG.E R32, desc[UR22][R32.64] ;  /* 0x0000001620207981 */ /* 0x000366000c1e1900 */
[----:B------:R-:W-:Y:S01]  /*2ff0*/  FMUL R16, R15, R16 ;  /* 0x000000100f107220 */ /* 0x000fe20000400000 */
[----:B0-----:R-:W-:Y:S01]  /*3000*/  F2FP.BF16.F32.PACK_AB R25, R52, R45 ;  /* 0x0000002d3419723e */ /* 0x001fe200000010ff */
[----:B------:R-:W-:Y:S01]  /*3010*/  IMAD.MOV.U32 R52, RZ, RZ, 0x3bbb989d ;  /* 0x3bbb989dff347424 */ /* 0x000fe200078e00ff */
[----:B------:R-:W-:Y:S01]  /*3020*/  IADD3 R30, P0, PT, R42, UR28, RZ ;  /* 0x0000001c2a1e7c10 */ /* 0x000fe2000ff1e0ff */
[----:B------:R-:W-:Y:S01]  /*3030*/  IMAD.MOV.U32 R54, RZ, RZ, 0x437c0000 ;  /* 0x437c0000ff367424 */ /* 0x000fe200078e00ff */
[----:B------:R-:W5:Y:S02]  /*3040*/  LDG.E R34, desc[UR22][R34.64] ;  /* 0x0000001622227981 */ /* 0x000f64000c1e1900 */
[----:B------:R-:W-:-:S02]  /*3050*/  IADD3.X R31, PT, PT, R39, UR9, RZ, P0, !PT ;  /* 0x00000009271f7c10 */ /* 0x000fc400087fe4ff */
[----:B------:R0:W5:Y:S01]  /*3060*/  LDG.E R28, desc[UR22][R28.64] ;  /* 0x000000161c1c7981 */ /* 0x000162000c1e1900 */
[----:B------:R-:W-:-:S03]  /*3070*/  IADD3 R44, P0, PT, R30, UR16, RZ ;  /* 0x000000101e2c7c10 */ /* 0x000fc6000ff1e0ff */
[----:B------:R-:W-:Y:S01]  /*3080*/  STG.E desc[UR22][R30.64], R25 ;  /* 0x000000191e007986 */ /* 0x000fe2000c101916 */
[----:B-1----:R-:W-:Y:S01]  /*3090*/  FMUL R33, R16, UR13 ;  /* 0x0000000d10217c20 */ /* 0x002fe20008400000 */
[----:B0-----:R-:W-:-:S04]  /*30a0*/  FMUL R29, R51, UR13 ;  /* 0x0000000d331d7c20 */ /* 0x001fc80008400000 */
[----:B------:R-:W-:Y:S01]  /*30b0*/  F2FP.BF16.F32.PACK_AB R33, RZ, R33 ;  /* 0x00000021ff21723e */ /* 0x000fe200000010ff */
[----:B------:R-:W-:Y:S01]  /*30c0*/  FMUL R35, R41, UR13 ;  /* 0x0000000d29237c20 */ /* 0x000fe20008400000 */
[----:B------:R-:W-:Y:S02]  /*30d0*/  IADD3.X R45, PT, PT, R31, UR21, RZ, P0, !PT ;  /* 0x000000151f2d7c10 */ /* 0x000fe400087fe4ff */
[----:B------:R-:W-:-:S04]  /*30e0*/  F2FP.BF16.F32.PACK_AB R29, RZ, R29 ;  /* 0x0000001dff1d723e */ /* 0x000fc800000010ff */
[----:B------:R-:W-:Y:S01]  /*30f0*/  PRMT R29, R29, 0x5410, R33 ;  /* 0x000054101d1d7816 */ /* 0x000fe20000000021 */
[----:B------:R-:W-:-:S04]  /*3100*/  FMUL R49, R48, R49 ;  /* 0x0000003130317220 */ /* 0x000fc80000400000 */
[----:B------:R0:W-:Y:S01]  /*3110*/  STG.E desc[UR22][R44.64], R29 ;  /* 0x0000001d2c007986 */ /* 0x0001e2000c101916 */
[----:B------:R-:W-:Y:S01]  /*3120*/  FMUL R49, R20, R49 ;  /* 0x0000003114317220 */ /* 0x000fe20000400000 */
[----:B------:R-:W-:Y:S01]  /*3130*/  FMUL R20, R50, UR13 ;  /* 0x0000000d32147c20 */ /* 0x000fe20008400000 */
[----:B------:R-:W-:-:S04]  /*3140*/  FMNMX3 R18, |R43|, R18, |R47|, !PT ;  /* 0x000000122b127276 */ /* 0x000fc8000780062f */
[----:B------:R-:W-:Y:S02]  /*3150*/  F2FP.BF16.F32.PACK_AB R20, RZ, R20 ;  /* 0x00000014ff14723e */ /* 0x000fe400000010ff */
[----:B------:R-:W-:Y:S01]  /*3160*/  FMNMX3 R18, |R51|, R18, |R16|, !PT ;  /* 0x0000001233127276 */ /* 0x000fe20007800610 */
[----:B------:R-:W-:Y:S03]  /*3170*/  BSSY.RECONVERGENT B1, `(.L_x_6714) ;  /* 0x0000028000017945 */ /* 0x000fe60003800200 */
[----:B------:R-:W-:Y:S02]  /*3180*/  FMNMX3 R18, |R41|, R18, |R46|, !PT ;  /* 0x0000001229127276 */ /* 0x000fe4000780062e */
[----:B0-----:R-:W-:Y:S02]  /*3190*/  PRMT R29, R25, 0x5410, R29 ;  /* 0x00005410191d7816 */ /* 0x001fe4000000001d */
[----:B------:R-:W-:-:S02]  /*31a0*/  FMNMX3 R50, |R50|, R18, |R49|, !PT ;  /* 0x0000001232327276 */ /* 0x000fc40007800631 */
[----:B------:R-:W-:Y:S02]  /*31b0*/  PRMT R25, R25, 0x5432, R33 ;  /* 0x0000543219197816 */ /* 0x000fe40000000021 */
[----:B--2---:R-:W-:-:S05]  /*31c0*/  SHF.L.U32 R15, R0, 0x10, RZ ;  /* 0x00000010000f7819 */ /* 0x004fca00000006ff */
[----:B------:R-:W-:-:S04]  /*31d0*/  FFMA.SAT R37, R15, -R52, 0.5 ;  /* 0x3f0000000f257423 */ /* 0x000fc80000002834 */
[----:B------:R-:W-:-:S04]  /*31e0*/  FFMA.RM R37, R37, R54, 12582913 ;  /* 0x4b40000125257423 */ /* 0x000fc80000004036 */
[----:B------:R-:W-:-:S04]  /*31f0*/  FADD R30, R37, -12583039 ;  /* 0xcb40007f251e7421 */ /* 0x000fc80000000000 */
[----:B------:R-:W-:-:S04]  /*3200*/  FFMA R54, R15, -1.4426950216293334961, -R30 ;  /* 0xbfb8aa3b0f367823 */ /* 0x000fc8000000081e */
[----:B------:R-:W-:-:S06]  /*3210*/  FFMA R54, R15, -1.925963033500011079e-08, R54 ;  /* 0xb2a570600f367823 */ /* 0x000fcc0000000036 */
[----:B------:R-:W0:Y:S01]  /*3220*/  MUFU.EX2 R54, R54 ;  /* 0x0000003600367308 */ /* 0x000e220000000800 */
[----:B------:R-:W-:Y:S01]  /*3230*/  FMUL R52, R46, UR13 ;  /* 0x0000000d2e347c20 */ /* 0x000fe20008400000 */
[----:B------:R-:W-:Y:S02]  /*3240*/  IADD3 R30, P0, PT, R42, UR15, RZ ;  /* 0x0000000f2a1e7c10 */ /* 0x000fe4000ff1e0ff */
[----:B------:R-:W-:Y:S02]  /*3250*/  SHF.L.U32 R37, R37, 0x17, RZ ;  /* 0x0000001725257819 */ /* 0x000fe400000006ff */
[----:B------:R-:W-:Y:S02]  /*3260*/  F2FP.BF16.F32.PACK_AB R35, R52, R35 ;  /* 0x000000233423723e */ /* 0x000fe400000010ff */
[----:B------:R-:W-:Y:S02]  /*3270*/  IADD3.X R31, PT, PT, R39, UR17, RZ, P0, !PT ;  /* 0x00000011271f7c10 */ /* 0x000fe400087fe4ff */
[----:B------:R-:W-:-:S03]  /*3280*/  IADD3 R44, P0, PT, R30, UR16, RZ ;  /* 0x000000101e2c7c10 */ /* 0x000fc6000ff1e0ff */
[----:B------:R1:W-:Y:S01]  /*3290*/  STG.E desc[UR22][R30.64], R35 ;  /* 0x000000231e007986 */ /* 0x0003e2000c101916 */
[----:B0-----:R-:W-:-:S04]  /*32a0*/  FFMA R54, R37, R54, 1 ;  /* 0x3f80000025367423 */ /* 0x001fc80000000036 */
[----:B-1----:R-:W-:Y:S01]  /*32b0*/  VIADD R30, R54, 0x1800000 ;  /* 0x01800000361e7836 */ /* 0x002fe20000000000 */
[----:B------:R-:W-:-:S04]  /*32c0*/  IADD3.X R45, PT, PT, R31, UR21, RZ, P0, !PT ;  /* 0x000000151f2d7c10 */ /* 0x000fc800087fe4ff */
[----:B------:R-:W-:Y:S01]  /*32d0*/  LOP3.LUT R30, R30, 0x7f800000, RZ, 0xc0, !PT ;  /* 0x7f8000001e1e7812 */ /* 0x000fe200078ec0ff */
[----:B------:R-:W-:-:S03]  /*32e0*/  FMUL R39, R49, UR13 ;  /* 0x0000000d31277c20 */ /* 0x000fc60008400000 */
[----:B------:R-:W-:Y:S02]  /*32f0*/  ISETP.GT.U32.AND P0, PT, R30, 0x1ffffff, PT ;  /* 0x01ffffff1e00780c */ /* 0x000fe40003f04070 */
[----:B------:R-:W-:-:S04]  /*3300*/  F2FP.BF16.F32.PACK_AB R39, RZ, R39 ;  /* 0x00000027ff27723e */ /* 0x000fc800000010ff */
[--C-:B------:R-:W-:Y:S02]  /*3310*/  PRMT R20, R20, 0x5410, R39.reuse ;  /* 0x0000541014147816 */ /* 0x100fe40000000027 */
[----:B------:R-:W-:Y:S02]  /*3320*/  PRMT R16, R0, 0x7632, R16 ;  /* 0x0000763200107816 */ /* 0x000fe40000000010 */
[C---:B------:R-:W-:Y:S01]  /*3330*/  PRMT R18, R35.reuse, 0x5432, R39 ;  /* 0x0000543223127816 */ /* 0x040fe20000000027 */
[----:B------:R0:W-:Y:S02]  /*3340*/  STG.E desc[UR22][R44.64], R20 ;  /* 0x000000142c007986 */ /* 0x0001e4000c101916 */
[----:B0-----:R-:W-:Y:S01]  /*3350*/  PRMT R20, R35, 0x5410, R20 ;  /* 0x0000541023147816 */ /* 0x001fe20000000014 */
[----:B------:R-:W-:Y:S06]  /*3360*/  @P0 BRA `(.L_x_6715) ;  /* 0x0000000000100947 */ /* 0x000fec0003800000 */
[----:B------:R-:W-:Y:S02]  /*3370*/  MOV R0, R54 ;  /* 0x0000003600007202 */ /* 0x000fe40000000f00 */
[----:B------:R-:W-:-:S07]  /*3380*/  MOV R42, 0x33a0 ;  /* 0x000033a0002a7802 */ /* 0x000fce0000000f00 */
[----:B-----5:R-:W-:Y:S05]  /*3390*/  CALL.REL.NOINC `($__internal_191_$__cuda_sm20_rcp_rn_f32_slowpath) ;  /* 0x0000001c00107944 */ /* 0x020fea0003c00000 */
[----:B------:R-:W-:Y:S05]  /*33a0*/  BRA `(.L_x_6716) ;  /* 0x0000000000107947 */ /* 0x000fea0003800000 */
.L_x_6715:
[----:B------:R-:W0:Y:S02]  /*33b0*/  MUFU.RCP R49, R54 ;  /* 0x0000003600317308 */ /* 0x000e240000001000 */
[----:B0-----:R-:W-:-:S04]  /*33c0*/  FFMA R0, R54, R49, -1 ;  /* 0xbf80000036007423 */ /* 0x001fc80000000031 */
[----:B------:R-:W-:-:S04]  /*33d0*/  FADD.FTZ R0, -R0, -RZ ;  /* 0x800000ff00007221 */ /* 0x000fc80000010100 */
[----:B------:R-:W-:-:S07]  /*33e0*/  FFMA R49, R49, R0, R49 ;  /* 0x0000000031317223 */ /* 0x000fce0000000031 */
.L_x_6716:
[----:B------:R-:W-:Y:S05]  /*33f0*/  BSYNC.RECONVERGENT B1 ;  /* 0x0000000000017941 */ /* 0x000fea0003800200 */
.L_x_6714:
        /* <DEDUP_REMOVED lines=9> */
[----:B------:R-:W-:Y:S01]  /*3490*/  FFMA R33, R16, -1.925963033500011079e-08, R31 ;  /* 0xb2a5706010217823 */ /* 0x000fe2000000001f */
[----:B-----5:R-:W-:-:S05]  /*34a0*/  SHF.L.U32 R31, R24, 0x10, RZ ;  /* 0x00000010181f7819 */ /* 0x020fca00000006ff */
[----:B------:R-:W0:Y:S02]  /*34b0*/  MUFU.EX2 R33, R33 ;  /* 0x0000002100217308 */ /* 0x000e240000000800 */
[----:B0-----:R-:W-:Y:S01]  /*34c0*/  FFMA R42, R0, R33, 1 ;  /* 0x3f800000002a7423 */ /* 0x001fe20000000021 */
[----:B------:R-:W-:Y:S01]  /*34d0*/  FADD R0, -R49, 1 ;  /* 0x3f80000031007421 */ /* 0x000fe20000000100 */
[C---:B------:R-:W-:Y:S01]  /*34e0*/  IMAD.U32 R33, R32.reuse, 0x10000, RZ ;  /* 0x0001000020217824 */ /* 0x040fe200078e00ff */
[----:B------:R-:W-:Y:S01]  /*34f0*/  PRMT R32, R32, 0x7632, R32 ;  /* 0x0000763220207816 */ /* 0x000fe20000000020 */
        /* <DEDUP_REMOVED lines=13> */
[----:B------:R-:W-:Y:S05]  /*35d0*/  CALL.REL.NOINC `($__internal_191_$__cuda_sm20_rcp_rn_f32_slowpath) ;  /* 0x0000001800807944 */ /* 0x000fea0003c00000 */
[----:B------:R-:W-:Y:S05]  /*35e0*/  BRA `(.L_x_6719) ;  /* 0x0000000000107947 */ /* 0x000fea0003800000 */
.L_x_6718:
[----:B------:R-:W0:Y:S02]  /*35f0*/  MUFU.RCP R49, R42 ;  /* 0x0000002a00317308 */ /* 0x000e240000001000 */
[----:B0-----:R-:W-:-:S04]  /*3600*/  FFMA R0, R42, R49, -1 ;  /* 0xbf8000002a007423 */ /* 0x001fc80000000031 */
[----:B------:R-:W-:-:S04]  /*3610*/  FADD.FTZ R0, -R0, -RZ ;  /* 0x800000ff00007221 */ /* 0x000fc80000010100 */
[----:B------:R-:W-:-:S07]  /*3620*/  FFMA R49, R49, R0, R49 ;  /* 0x0000000031317223 */ /* 0x000fce0000000031 */
.L_x_6719:
[----:B------:R-:W-:Y:S05]  /*3630*/  BSYNC.RECONVERGENT B1 ;  /* 0x0000000000017941 */ /* 0x000fea0003800200 */
.L_x_6717:
[----:B------:R-:W-:Y:S01]  /*3640*/  MOV R33, 0x3bbb989d ;  /* 0x3bbb989d00217802 */ /* 0x000fe20000000f00 */
        /* <DEDUP_REMOVED lines=12> */
[----:B------:R-:W-:Y:S01]  /*3710*/  IMAD.U32 R35, R32, 0x10000, RZ ;  /* 0x0001000020237824 */ /* 0x000fe200078e00ff */
[----:B------:R-:W-:Y:S01]  /*3720*/  PRMT R32, R34, 0x7632, R32 ;  /* 0x0000763222207816 */ /* 0x000fe20000000020 */
        /* <DEDUP_REMOVED lines=11> */
[----:B------:R-:W-:Y:S02]  /*37e0*/  MOV R0, R42 ;  /* 0x0000002a00007202 */ /* 0x000fe40000000f00 */
[----:B------:R-:W-:-:S07]  /*37f0*/  MOV R42, 0x3810 ;  /* 0x00003810002a7802 */ /* 0x000fce0000000f00 */
[----:B------:R-:W-:Y:S05]  /*3800*/  CALL.REL.NOINC `($__internal_191_$__cuda_sm20_rcp_rn_f32_slowpath) ;  /* 0x0000001400f47944 */ /* 0x000fea0003c00000 */
[----:B------:R-:W-:Y:S05]  /*3810*/  BRA `(.L_x_6722) ;  /* 0x0000000000107947 */ /* 0x000fea0003800000 */
.L_x_6721:
[----:B------:R-:W0:Y:S02]  /*3820*/  MUFU.RCP R49, R42 ;  /* 0x0000002a00317308 */ /* 0x000e240000001000 */
[----:B0-----:R-:W-:-:S04]  /*3830*/  FFMA R0, R42, R49, -1 ;  /* 0xbf8000002a007423 */ /* 0x001fc80000000031 */
[----:B------:R-:W-:-:S04]  /*3840*/  FADD.FTZ R0, -R0, -RZ ;  /* 0x800000ff00007221 */ /* 0x000fc80000010100 */
[----:B------:R-:W-:-:S07]  /*3850*/  FFMA R49, R49, R0, R49 ;  /* 0x0000000031317223 */ /* 0x000fce0000000031 */
.L_x_6722:
[----:B------:R-:W-:Y:S05]  /*3860*/  BSYNC.RECONVERGENT B1 ;  /* 0x0000000000017941 */ /* 0x000fea0003800200 */
.L_x_6720:
[----:B------:R-:W-:Y:S02]  /*3870*/  HFMA2 R33, -RZ, RZ, 0.96630859375, -0.0022525787353515625 ;  /* 0x3bbb989dff217431 */ /* 0x000fe400000001ff */
[----:B------:R-:W-:Y:S01]  /*3880*/  IMAD.U32 R32, R32, 0x10000, RZ ;  /* 0x0001000020207824 */ /* 0x000fe200078e00ff */
[----:B------:R-:W0:Y:S01]  /*3890*/  LDCU.64 UR4, c[0x0][0x3c0] ;  /* 0x00007800ff0477ac */ /* 0x000e220008000a00 */
[----:B------:R-:W-:Y:S02]  /*38a0*/  IMAD.MOV.U32 R35, RZ, RZ, 0x437c0000 ;  /* 0x437c0000ff237424 */ /* 0x000fe400078e00ff */
[----:B------:R-:W-:Y:S01]  /*38b0*/  FMUL R34, R24, R49 ;  /* 0x0000003118227220 */ /* 0x000fe20000400000 */
[----:B------:R-:W-:Y:S01]  /*38c0*/  BSSY.RECONVERGENT B1, `(.L_x_6723) ;  /* 0x0000021000017945 */ /* 0x000fe20003800200 */
[----:B------:R-:W-:-:S04]  /*38d0*/  FFMA.SAT R0, R32, -R33, 0.5 ;  /* 0x3f00000020007423 */ /* 0x000fc80000002821 */
[----:B------:R-:W-:-:S04]  /*38e0*/  FFMA.RM R0, R0, R35, 12582913 ;  /* 0x4b40000100007423 */ /* 0x000fc80000004023 */
[C---:B------:R-:W-:Y:S01]  /*38f0*/  FADD R33, R0.reuse, -12583039 ;  /* 0xcb40007f00217421 */ /* 0x040fe20000000000 */
[----:B------:R-:W-:Y:S01]  /*3900*/  SHF.L.U32 R0, R0, 0x17, RZ ;  /* 0x0000001700007819 */ /* 0x000fe200000006ff */
[----:B0-----:R-:W-:Y:S02]  /*3910*/  USHF.R.U64 UR4, UR4, 0x1, UR5 ;  /* 0x0000000104047899 */ /* 0x001fe40008001205 */
[----:B------:R-:W-:Y:S01]  /*3920*/  FFMA R33, R32, -1.4426950216293334961, -R33 ;  /* 0xbfb8aa3b20217823 */ /* 0x000fe20000000821 */
[----:B------:R-:W-:-:S03]  /*3930*/  USHF.R.U32.HI UR5, URZ, 0x1, UR5 ;  /* 0x00000001ff057899 */ /* 0x000fc60008011605 */
[----:B------:R-:W-:-:S06]  /*3940*/  FFMA R35, R32, -1.925963033500011079e-08, R33 ;  /* 0xb2a5706020237823 */ /* 0x000fcc0000000021 */
        /* <DEDUP_REMOVED lines=20> */
.L_x_6724:
[----:B------:R-:W0:Y:S02]  /*3a90*/  MUFU.RCP R49, R42 ;  /* 0x0000002a00317308 */ /* 0x000e240000001000 */
[----:B0-----:R-:W-:-:S04]  /*3aa0*/  FFMA R0, R42, R49, -1 ;  /* 0xbf8000002a007423 */ /* 0x001fc80000000031 */
[----:B------:R-:W-:-:S04]  /*3ab0*/  FADD.FTZ R0, -R0, -RZ ;  /* 0x800000ff00007221 */ /* 0x000fc80000010100 */
[----:B------:R-:W-:-:S07]  /*3ac0*/  FFMA R49, R49, R0, R49 ;  /* 0x0000000031317223 */ /* 0x000fce0000000031 */
.L_x_6725:
[----:B------:R-:W-:Y:S05]  /*3ad0*/  BSYNC.RECONVERGENT B1 ;  /* 0x0000000000017941 */ /* 0x000fea0003800200 */
.L_x_6723:
[----:B------:R-:W-:Y:S01]  /*3ae0*/  FADD R0, -R49, 1 ;  /* 0x3f80000031007421 */ /* 0x000fe20000000100 */
[----:B------:R-:W-:Y:S01]  /*3af0*/  LOP3.LUT R43, RZ, R5, RZ, 0x33, !PT ;  /* 0x00000005ff2b7212 */ /* 0x000fe200078e33ff */
[----:B------:R-:W-:Y:S02]  /*3b00*/  IMAD.U32 R35, R28, 0x10000, RZ ;  /* 0x000100001c237824 */ /* 0x000fe400078e00ff */
[-C--:B------:R-:W-:Y:S01]  /*3b10*/  FMUL R28, R32, R49.reuse ;  /* 0x00000031201c7220 */ /* 0x080fe20000400000 */
[----:B------:R-:W-:Y:S01]  /*3b20*/  FMUL R0, R0, R49 ;  /* 0x0000003100007220 */ /* 0x000fe20000400000 */
[----:B------:R-:W-:Y:S01]  /*3b30*/  FMUL R37, R30, UR13 ;  /* 0x0000000d1e257c20 */ /* 0x000fe20008400000 */
[----:B------:R-:W-:Y:S01]  /*3b40*/  IMAD.IADD R43, R43, 0x1, R2 ;  /* 0x000000012b2b7824 */ /* 0x000fe200078e0202 */
[----:B------:R-:W-:Y:S01]  /*3b50*/  SHF.L.U32 R39, R6, 0x2, RZ ;  /* 0x0000000206277819 */ /* 0x000fe200000006ff */
[----:B------:R-:W-:Y:S01]  /*3b60*/  FFMA R0, R32, R0, R49 ;  /* 0x0000000020007223 */ /* 0x000fe20000000031 */
[----:B------:R-:W-:Y:S01]  /*3b70*/  FMUL R32, R31, UR13 ;  /* 0x0000000d1f207c20 */ /* 0x000fe20008400000 */
[----:B------:R-:W-:Y:S01]  /*3b80*/  FMUL R27, R35, R28 ;  /* 0x0000001c231b7220 */ /* 0x000fe20000400000 */
[----:B------:R-:W-:-:S02]  /*3b90*/  IMAD.SHL.U32 R43, R43, 0x4, RZ ;  /* 0x000000042b2b7824 */ /* 0x000fc400078e00ff */
[----:B------:R-:W-:Y:S01]  /*3ba0*/  FMUL R28, R0, R35 ;  /* 0x00000023001c7220 */ /* 0x000fe20000400000 */
[----:B------:R-:W-:Y:S01]  /*3bb0*/  LOP3.LUT R41, R39, 0x7c, RZ, 0xc0, !PT ;  /* 0x0000007c27297812 */ /* 0x000fe200078ec0ff */
[----:B------:R-:W-:Y:S01]  /*3bc0*/  IMAD R3, R3, 0x10, R10 ;  /* 0x0000001003037824 */ /* 0x000fe200078e020a */
[----:B------:R-:W-:Y:S01]  /*3bd0*/  F2FP.BF16.F32.PACK_AB R0, R37, R32 ;  /* 0x000000202500723e */ /* 0x000fe200000010ff */
[----:B------:R-:W-:Y:S01]  /*3be0*/  IMAD.U32 R37, R36, 0x10000, RZ ;  /* 0x0001000024257824 */ /* 0x000fe200078e00ff */
[C---:B------:R-:W-:Y:S01]  /*3bf0*/  IADD3 R32, PT, PT, R39.reuse, -0x8, RZ ;  /* 0xfffffff827207810 */ /* 0x040fe20007ffe0ff */
[----:B------:R-:W-:Y:S01]  /*3c00*/  FMUL R46, R16, UR13 ;  /* 0x0000000d102e7c20 */ /* 0x000fe20008400000 */
[----:B------:R-:W-:Y:S01]  /*3c10*/  IADD3 R36, PT, PT, R39, -0xc, RZ ;  /* 0xfffffff427247810 */ /* 0x000fe20007ffe0ff */
[----:B------:R-:W-:Y:S01]  /*3c20*/  FMUL R28, R28, R37 ;  /* 0x000000251c1c7220 */ /* 0x000fe20000400000 */
[----:B------:R-:W-:Y:S01]  /*3c30*/  IADD3 R6, PT, PT, R10, R41, RZ ;  /* 0x000000290a067210 */ /* 0x000fe20007ffe0ff */
[----:B------:R-:W0:Y:S01]  /*3c40*/  LDCU UR6, c[0x0][0x3c0] ;  /* 0x00007800ff0677ac */ /* 0x000e220008000800 */
[----:B------:R-:W-:Y:S01]  /*3c50*/  LOP3.LUT R39, R43, 0x7c, RZ, 0xc0, !PT ;  /* 0x0000007c2b277812 */ /* 0x000fe200078ec0ff */
[----:B------:R-:W-:Y:S01]  /*3c60*/  FMUL R44, R28, UR13 ;  /* 0x0000000d1c2c7c20 */ /* 0x000fe20008400000 */
[----:B------:R-:W-:Y:S01]  /*3c70*/  IADD3 R34, P0, PT, R22, UR28, RZ ;  /* 0x0000001c16227c10 */ /* 0x000fe2000ff1e0ff */
[----:B------:R1:W-:Y:S01]  /*3c80*/  STS [R6], R11 ;  /* 0x0000000b06007388 */ /* 0x0003e20000000800 */
[----:B------:R-:W-:Y:S01]  /*3c90*/  LOP3.LUT R37, R32, 0x7c, RZ, 0xc0, !PT ;  /* 0x0000007c20257812 */ /* 0x000fe200078ec0ff */
[----:B------:R-:W-:Y:S01]  /*3ca0*/  IMAD.IADD R39, R10, 0x1, R39 ;  /* 0x000000010a277824 */ /* 0x000fe200078e0227 */
[----:B------:R-:W-:Y:S01]  /*3cb0*/  LOP3.LUT R41, R36, 0x7c, RZ, 0xc0, !PT ;  /* 0x0000007c24297812 */ /* 0x000fe200078ec0ff */
[----:B------:R-:W-:Y:S01]  /*3cc0*/  FMUL R36, R33, UR13 ;  /* 0x0000000d21247c20 */ /* 0x000fe20008400000 */
[----:B------:R-:W-:Y:S01]  /*3cd0*/  IADD3.X R35, PT, PT, R21, UR9, RZ, P0, !PT ;  /* 0x0000000915237c10 */ /* 0x000fe200087fe4ff */
[----:B------:R-:W2:Y:S01]  /*3ce0*/  LDCU UR7, c[0x0][0x3c4] ;  /* 0x00007880ff0777ac */ /* 0x000ea20008000800 */
[C---:B------:R-:W-:Y:S01]  /*3cf0*/  IADD3 R32, PT, PT, R10.reuse, R37, RZ ;  /* 0x000000250a207210 */ /* 0x040fe20007ffe0ff */
[----:B------:R-:W-:Y:S01]  /*3d00*/  STS [R39], R19 ;  /* 0x0000001327007388 */ /* 0x000fe20000000800 */
[----:B------:R-:W-:Y:S01]  /*3d10*/  IADD3 R41, PT, PT, R10, R41, RZ ;  /* 0x000000290a297210 */ /* 0x000fe20007ffe0ff */
[----:B------:R-:W-:Y:S01]  /*3d20*/  IMAD R49, R4, UR5, RZ ;  /* 0x0000000504317c24 */ /* 0x000fe2000f8e02ff */
[----:B------:R-:W-:Y:S01]  /*3d30*/  IADD3 R10, P0, PT, R34, UR16, RZ ;  /* 0x00000010220a7c10 */ /* 0x000fe2000ff1e0ff */
[----:B------:R3:W-:Y:S01]  /*3d40*/  STG.E desc[UR22][R34.64], R0 ;  /* 0x0000000022007986 */ /* 0x0007e2000c101916 */
[----:B------:R-:W-:Y:S01]  /*3d50*/  F2FP.BF16.F32.PACK_AB R36, RZ, R36 ;  /* 0x00000024ff24723e */ /* 0x000fe200000010ff */
[----:B0-----:R-:W-:Y:S01]  /*3d60*/  ULOP3.LUT UR6, UR6, 0xfffffffe, URZ, 0xc0, !UPT ;  /* 0xfffffffe06067892 */ /* 0x001fe2000f8ec0ff */
[----:B-1----:R-:W-:Y:S01]  /*3d70*/  IADD3.X R11, PT, PT, R35, UR21, RZ, P0, !PT ;  /* 0x00000015230b7c10 */ /* 0x002fe200087fe4ff */
[----:B------:R0:W-:Y:S01]  /*3d80*/  STS [R32], R29 ;  /* 0x0000001d20007388 */ /* 0x0001e20000000800 */
[----:B------:R-:W-:Y:S01]  /*3d90*/  F2FP.BF16.F32.PACK_AB R44, RZ, R44 ;  /* 0x0000002cff2c723e */ /* 0x000fe200000010ff */
[----:B------:R-:W1:Y:S01]  /*3da0*/  LDCU.64 UR8, c[0x0][0x3a8] ;  /* 0x00007500ff0877ac */ /* 0x000e620008000a00 */
[----:B------:R-:W-:-:S02]  /*3db0*/  PRMT R42, R0, 0x5410, R36 ;  /* 0x00005410002a7816 */ /* 0x000fc40000000024 */
[----:B------:R-:W-:Y:S02]  /*3dc0*/  PRMT R43, R36, 0x5410, R44 ;  /* 0x00005410242b7816 */ /* 0x000fe4000000002c */
[----:B------:R-:W-:Y:S01]  /*3dd0*/  FMNMX3 R50, |R31|, R50, |R30|, !PT ;  /* 0x000000321f327276 */ /* 0x000fe2000780061e */
[----:B---3--:R-:W-:Y:S01]  /*3de0*/  FMUL R35, R15, UR13 ;  /* 0x0000000d0f237c20 */ /* 0x008fe20008400000 */
[----:B------:R-:W-:Y:S01]  /*3df0*/  IADD3 R34, P0, PT, R22, UR15, RZ ;  /* 0x0000000f16227c10 */ /* 0x000fe2000ff1e0ff */
[----:B------:R-:W-:Y:S01]  /*3e00*/  FMUL R22, R24, UR13 ;  /* 0x0000000d18167c20 */ /* 0x000fe20008400000 */
[----:B0-----:R-:W-:Y:S01]  /*3e10*/  FMUL R29, R27, UR13 ;  /* 0x0000000d1b1d7c20 */ /* 0x001fe20008400000 */
[----:B------:R2:W-:Y:S01]  /*3e20*/  STG.E desc[UR22][R10.64], R43 ;  /* 0x0000002b0a007986 */ /* 0x0005e2000c101916 */
[----:B------:R-:W-:Y:S02]  /*3e30*/  F2FP.BF16.F32.PACK_AB R19, R46, R35 ;  /* 0x000000232e13723e */ /* 0x000fe400000010ff */
[----:B------:R-:W-:Y:S01]  /*3e40*/  IADD3.X R35, PT, PT, R21, UR17, RZ, P0, !PT ;  /* 0x0000001115237c10 */ /* 0x000fe200087fe4ff */
[----:B------:R-:W-:Y:S01]  /*3e50*/  STS [R41], R42 ;  /* 0x0000002a29007388 */ /* 0x000fe20000000800 */
[----:B------:R-:W-:-:S02]  /*3e60*/  IADD3 R36, P0, PT, R34, UR16, RZ ;  /* 0x0000001022247c10 */ /* 0x000fc4000ff1e0ff */
[----:B------:R-:W-:Y:S01]  /*3e70*/  F2FP.BF16.F32.PACK_AB R21, RZ, R22 ;  /* 0x00000016ff15723e */ /* 0x000fe200000010ff */
[----:B------:R0:W-:Y:S01]  /*3e80*/  STG.E desc[UR22][R34.64], R19 ;  /* 0x0000001322007986 */ /* 0x0001e2000c101916 */
[----:B------:R-:W-:Y:S01]  /*3e90*/  F2FP.BF16.F32.PACK_AB R29, RZ, R29 ;  /* 0x0000001dff1d723e */ /* 0x000fe200000010ff */
[----:B-1----:R-:W-:Y:S01]  /*3ea0*/  UISETP.NE.U32.AND UP0, UPT, UR8, URZ, UPT ;  /* 0x000000ff0800728c */ /* 0x002fe2000bf05070 */
[----:B------:R-:W-:Y:S01]  /*3eb0*/  IADD3.X R37, PT, PT, R35, UR21, RZ, P0, !PT ;  /* 0x0000001523257c10 */ /* 0x000fe200087fe4ff */
[----:B--2---:R-:W-:Y:S01]  /*3ec0*/  IMAD.U32 R11, RZ, RZ, UR7 ;  /* 0x00000007ff0b7e24 */ /* 0x004fe2000f8e00ff */
[----:B------:R-:W-:Y:S01]  /*3ed0*/  PRMT R21, R21, 0x5410, R29 ;  /* 0x0000541015157816 */ /* 0x000fe2000000001d */
[----:B------:R-:W-:Y:S01]  /*3ee0*/  UISETP.NE.AND.EX UP0, UPT, UR9, URZ, UPT, UP0 ;  /* 0x000000ff0900728c */ /* 0x000fe2000bf05300 */
[----:B------:R-:W-:Y:S02]  /*3ef0*/  MOV R10, UR6 ;  /* 0x00000006000a7c02 */ /* 0x000fe40008000f00 */
[----:B------:R-:W-:Y:S01]  /*3f00*/  PRMT R52, R19, 0x5410, R21 ;  /* 0x0000541013347816 */ /* 0x000fe20000000015 */
[----:B------:R1:W-:Y:S01]  /*3f10*/  STG.E desc[UR22][R36.64], R21 ;  /* 0x0000001524007986 */ /* 0x0003e2000c101916 */
[----:B------:R-:W-:Y:S01]  /*3f20*/  PRMT R0, R0, 0x5432, R44 ;  /* 0x0000543200007816 */ /* 0x000fe2000000002c */
[----:B0-----:R-:W-:Y:S01]  /*3f30*/  IMAD.MOV.U32 R34, RZ, RZ, R26 ;  /* 0x000000ffff227224 */ /* 0x001fe200078e001a */
[----:B------:R-:W-:Y:S01]  /*3f40*/  MOV R35, RZ ;  /* 0x000000ff00237202 */ /* 0x000fe20000000f00 */
[----:B------:R-:W-:Y:S01]  /*3f50*/  BAR.SYNC.DEFER_BLOCKING 0x0 ;  /* 0x0000000000007b1d */ /* 0x000fe20000010000 */
[----:B------:R-:W-:Y:S01]  /*3f60*/  IMAD.WIDE.U32 R10, R4, UR4, R10 ;  /* 0x00000004040a7c25 */ /* 0x000fe2000f8e000a */
[----:B------:R-:W-:-:S03]  /*3f70*/  FMNMX3 R50, |R33|, R50, |R28|, !PT ;  /* 0x0000003221327276 */ /* 0x000fc6000780061c */
[----:B------:R-:W-:Y:S01]  /*3f80*/  IMAD.WIDE.U32 R34, R4, UR4, R34 ;  /* 0x0000000404227c25 */ /* 0x000fe2000f8e0022 */
[----:B------:R-:W-:Y:S02]  /*3f90*/  IADD3 R46, P1, PT, R7, R10, RZ ;  /* 0x0000000a072e7210 */ /* 0x000fe40007f3e0ff */
[----:B------:R-:W-:Y:S01]  /*3fa0*/  FMNMX3 R50, |R15|, R50, |R16|, !PT ;  /* 0x000000320f327276 */ /* 0x000fe20007800610 */
[----:B------:R-:W-:Y:S01]  /*3fb0*/  IMAD.IADD R35, R35, 0x1, R49 ;  /* 0x0000000123237824 */ /* 0x000fe200078e0231 */
[----:B------:R-:W-:Y:S01]  /*3fc0*/  SHF.L.U32 R48, R34, 0x2, RZ ;  /* 0x0000000222307819 */ /* 0x000fe200000006ff */
[----:B------:R-:W-:Y:S01]  /*3fd0*/  IMAD.IADD R42, R49, 0x1, R11 ;  /* 0x00000001312a7824 */ /* 0x000fe200078e020b */
[----:B------:R-:W-:Y:S02]  /*3fe0*/  FMNMX3 R27, |R24|, R50, |R27|, !PT ;  /* 0x00000032181b7276 */ /* 0x000fe4000780061b */
[----:B------:R-:W-:Y:S02]  /*3ff0*/  SHF.L.U64.HI R7, R34, 0x2, R35 ;  /* 0x0000000222077819 */ /* 0x000fe40000010223 */
[----:B------:R-:W-:-:S02]  /*4000*/  IADD3.X R11, PT, PT, RZ, R42, RZ, P1, !PT ;  /* 0x0000002aff0b7210 */ /* 0x000fc40000ffe4ff */
[----:B-1----:R-:W-:Y:S02]  /*4010*/  IADD3 R36, P1, PT, R10, UR6, RZ ;  /* 0x000000060a247c10 */ /* 0x002fe4000ff3e0ff */
[C---:B------:R-:W-:Y:S01]  /*4020*/  SHF.L.U64.HI R4, R46.reuse, 0x2, R11 ;  /* 0x000000022e047819 */ /* 0x040fe2000001020b */
[----:B------:R-:W-:Y:S01]  /*4030*/  IMAD.SHL.U32 R46, R46, 0x4, RZ ;  /* 0x000000042e2e7824 */ /* 0x000fe200078e00ff */
[----:B------:R-:W-:Y:S01]  /*4040*/  IADD3.X R42, PT, PT, R42, UR7, RZ, P1, !PT ;  /* 0x000000072a2a7c10 */ /* 0x000fe20008ffe4ff */
[----:B------:R-:W0:Y:S01]  /*4050*/  LDS R43, [R3] ;  /* 0x00000000032b7984 */ /* 0x000e220000000800 */
[----:B------:R-:W-:Y:S02]  /*4060*/  IADD3 R34, P0, PT, R48, UR10, RZ ;  /* 0x0000000a30227c10 */ /* 0x000fe4000ff1e0ff */
[----:B------:R-:W-:Y:S01]  /*4070*/  IADD3 R9, P1, PT, R9, R36, RZ ;  /* 0x0000002409097210 */ /* 0x000fe20007f3e0ff */
[----:B------:R-:W1:Y:S01]  /*4080*/  LDS R45, [R3+0x4] ;  /* 0x00000400032d7984 */ /* 0x000e620000000800 */
[----:B------:R-:W-:-:S02]  /*4090*/  IADD3.X R35, PT, PT, R7, UR11, RZ, P0, !PT ;  /* 0x0000000b07237c10 */ /* 0x000fc400087fe4ff */
[----:B------:R-:W-:Y:S01]  /*40a0*/  IADD3 R10, P0, PT, R46, UR10, RZ ;  /* 0x0000000a2e0a7c10 */ /* 0x000fe2000ff1e0ff */
[----:B------:R-:W2:Y:S01]  /*40b0*/  LDS R47, [R3+0x8] ;  /* 0x00000800032f7984 */ /* 0x000ea20000000800 */
[----:B------:R-:W-:Y:S01]  /*40c0*/  IADD3.X R26, PT, PT, RZ, R42, RZ, P1, !PT ;  /* 0x0000002aff1a7210 */ /* 0x000fe20000ffe4ff */
[----:B------:R-:W-:Y:S01]  /*40d0*/  IMAD.SHL.U32 R22, R9, 0x4, RZ ;  /* 0x0000000409167824 */ /* 0x000fe200078e00ff */
[----:B------:R-:W-:Y:S01]  /*40e0*/  IADD3 R17, P1, P2, R17, UR6, R36 ;  /* 0x0000000611117c10 */ /* 0x000fe2000fa3e024 */
[----:B------:R-:W3:Y:S01]  /*40f0*/  LDS R49, [R3+0xc] ;  /* 0x00000c0003317984 */ /* 0x000ee20000000800 */
[----:B------:R-:W-:Y:S01]  /*4100*/  IADD3.X R11, PT, PT, R4, UR11, RZ, P0, !PT ;  /* 0x0000000b040b7c10 */ /* 0x000fe200087fe4ff */
[----:B------:R-:W-:Y:S01]  /*4110*/  USHF.L.U32 UR6, UR4, 0x2, URZ ;  /* 0x0000000204067899 */ /* 0x000fe200080006ff */
[----:B------:R-:W-:Y:S01]  /*4120*/  SHF.L.U64.HI R9, R9, 0x2, R26 ;  /* 0x0000000209097819 */ /* 0x000fe2000001021a */
[----:B------:R-:W-:Y:S01]  /*4130*/  USHF.L.U64.HI UR4, UR4, 0x2, UR5 ;  /* 0x0000000204047899 */ /* 0x000fe20008010205 */
[----:B------:R-:W-:-:S02]  /*4140*/  IADD3 R36, P0, PT, R22, UR10, RZ ;  /* 0x0000000a16247c10 */ /* 0x000fc4000ff1e0ff */
[----:B------:R-:W-:Y:S02]  /*4150*/  IADD3.X R42, PT, PT, RZ, UR7, R42, P1, P2 ;  /* 0x00000007ff2a7c10 */ /* 0x000fe40008fe442a */
[----:B------:R-:W-:Y:S02]  /*4160*/  SHF.L.U32 R26, R17, 0x2, RZ ;  /* 0x00000002111a7819 */ /* 0x000fe400000006ff */
[----:B------:R-:W-:Y:S02]  /*4170*/  IADD3.X R37, PT, PT, R9, UR11, RZ, P0, !PT ;  /* 0x0000000b09257c10 */ /* 0x000fe400087fe4ff */
[----:B------:R-:W-:Y:S02]  /*4180*/  SHF.L.U64.HI R17, R17, 0x2, R42 ;  /* 0x0000000211117819 */ /* 0x000fe4000001022a */
[----:B------:R-:W-:Y:S02]  /*4190*/  IADD3 R42, P0, PT, R26, UR10, RZ ;  /* 0x0000000a1a2a7c10 */ /* 0x000fe4000ff1e0ff */
[----:B------:R-:W-:Y:S01]  /*41a0*/  IADD3 R46, P1, PT, R46, UR19, RZ ;  /* 0x000000132e2e7c10 */ /* 0x000fe2000ff3e0ff */
[----:B0-----:R0:W-:Y:S04]  /*41b0*/  STG.E desc[UR22][R34.64], R43 ;  /* 0x0000002b22007986 */ /* 0x0011e8000c101916 */
[----:B-1----:R-:W-:Y:S04]  /*41c0*/  STG.E desc[UR22][R10.64], R45 ;  /* 0x0000002d0a007986 */ /* 0x002fe8000c101916 */
[----:B--2---:R1:W-:Y:S01]  /*41d0*/  STG.E desc[UR22][R36.64], R47 ;  /* 0x0000002f24007986 */ /* 0x0043e2000c101916 */
[----:B0-----:R-:W-:-:S02]  /*41e0*/  IADD3.X R43, PT, PT, R17, UR11, RZ, P0, !PT ;  /* 0x0000000b112b7c10 */ /* 0x001fc400087fe4ff */
[----:B------:R-:W-:-:S03]  /*41f0*/  IADD3 R48, P0, PT, R48, UR19, RZ ;  /* 0x0000001330307c10 */ /* 0x000fc6000ff1e0ff */
[----:B---3--:R0:W-:Y:S01]  /*4200*/  STG.E desc[UR22][R42.64], R49 ;  /* 0x000000312a007986 */ /* 0x0081e2000c101916 */
[----:B-1----:R-:W-:Y:S01]  /*4210*/  IADD3.X R47, PT, PT, R4, UR12, RZ, P1, !PT ;  /* 0x0000000c042f7c10 */ /* 0x002fe20008ffe4ff */
[----:B------:R-:W-:Y:S01]  /*4220*/  BAR.SYNC.DEFER_BLOCKING 0x0 ;  /* 0x0000000000007b1d */ /* 0x000fe20000010000 */
[----:B0-----:R-:W-:Y:S02]  /*4230*/  IADD3.X R49, PT, PT, R7, UR12, RZ, P0, !PT ;  /* 0x0000000c07317c10 */ /* 0x001fe400087fe4ff */
[----:B------:R-:W-:-:S03]  /*4240*/  IADD3 R22, P0, PT, R22, UR19, RZ ;  /* 0x0000001316167c10 */ /* 0x000fc6000ff1e0ff */
[----:B------:R-:W-:Y:S04]  /*4250*/  STS [R6], R12 ;  /* 0x0000000c06007388 */ /* 0x000fe80000000800 */
[----:B------:R0:W-:Y:S04]  /*4260*/  STS [R39], R23 ;  /* 0x0000001727007388 */ /* 0x0001e80000000800 */
[----:B------:R1:W-:Y:S04]  /*4270*/  STS [R32], R20 ;  /* 0x0000001420007388 */ /* 0x0003e80000000800 */
[----:B------:R-:W-:Y:S01]  /*4280*/  STS [R41], R52 ;  /* 0x0000003429007388 */ /* 0x000fe20000000800 */
[----:B0-----:R-:W-:Y:S01]  /*4290*/  IADD3.X R23, PT, PT, R9, UR12, RZ, P0, !PT ;  /* 0x0000000c09177c10 */ /* 0x001fe200087fe4ff */
[----:B------:R-:W-:Y:S01]  /*42a0*/  BAR.SYNC.DEFER_BLOCKING 0x0 ;  /* 0x0000000000007b1d */ /* 0x000fe20000010000 */
[----:B------:R-:W-:-:S02]  /*42b0*/  IADD3 R34, P0, PT, R34, UR6, RZ ;  /* 0x0000000622227c10 */ /* 0x000fc4000ff1e0ff */
[----:B-1----:R-:W-:Y:S02]  /*42c0*/  IADD3 R20, P1, PT, R26, UR19, RZ ;  /* 0x000000131a147c10 */ /* 0x002fe4000ff3e0ff */
[----:B------:R-:W-:Y:S02]  /*42d0*/  IADD3.X R35, PT, PT, R35, UR4, RZ, P0, !PT ;  /* 0x0000000423237c10 */ /* 0x000fe400087fe4ff */
[----:B------:R-:W-:Y:S02]  /*42e0*/  IADD3.X R21, PT, PT, R17, UR12, RZ, P1, !PT ;  /* 0x0000000c11157c10 */ /* 0x000fe40008ffe4ff */
[----:B------:R-:W-:Y:S02]  /*42f0*/  IADD3 R10, P0, PT, R10, UR6, RZ ;  /* 0x000000060a0a7c10 */ /* 0x000fe4000ff1e0ff */
[----:B------:R-:W-:Y:S02]  /*4300*/  IADD3 R36, P1, PT, R36, UR6, RZ ;  /* 0x0000000624247c10 */ /* 0x000fe4000ff3e0ff */
[----:B------:R-:W-:-:S02]  /*4310*/  IADD3.X R11, PT, PT, R11, UR4, RZ, P0, !PT ;  /* 0x000000040b0b7c10 */ /* 0x000fc400087fe4ff */
        /* <DEDUP_REMOVED lines=13> */
[----:B------:R-:W-:Y:S04]  /*43f0*/  STS [R39], R40 ;  /* 0x0000002827007388 */ /* 0x000fe80000000800 */
[----:B------:R-:W-:Y:S04]  /*4400*/  STS [R32], R25 ;  /* 0x0000001920007388 */ /* 0x000fe80000000800 */
[----:B------:R0:W-:Y:S01]  /*4410*/  STS [R41], R0 ;  /* 0x0000000029007388 */ /* 0x0001e20000000800 */
[----:B------:R-:W-:Y:S01]  /*4420*/  BAR.SYNC.DEFER_BLOCKING 0x0 ;  /* 0x0000000000007b1d */ /* 0x000fe20000010000 */
[----:B0-----:R-:W-:-:S05]  /*4430*/  PRMT R0, R19, 0x5432, R29 ;  /* 0x0000543213007816 */ /* 0x001fca000000001d */
        /* <DEDUP_REMOVED lines=12> */
[----:B------:R-:W-:Y:S02]  /*4500*/  IADD3.X R35, PT, PT, R47, UR4, RZ, P1, !PT ;  /* 0x000000042f237c10 */ /* 0x000fe40008ffe4ff */
[----:B------:R-:W-:Y:S01]  /*4510*/  IADD3 R12, P1, PT, R20, UR6, RZ ;  /* 0x00000006140c7c10 */ /* 0x000fe2000ff3e0ff */
[----:B------:R0:W-:Y:S04]  /*4520*/  STS [R6], R13 ;  /* 0x0000000d06007388 */ /* 0x0001e80000000800 */
[----:B------:R-:W-:Y:S04]  /*4530*/  STS [R39], R38 ;  /* 0x0000002627007388 */ /* 0x000fe80000000800 */
[----:B------:R-:W-:Y:S01]  /*4540*/  STS [R32], R18 ;  /* 0x0000001220007388 */ /* 0x000fe20000000800 */
[----:B0-----:R-:W-:-:S03]  /*4550*/  IADD3 R6, P0, PT, R22, UR6, RZ ;  /* 0x0000000616067c10 */ /* 0x001fc6000ff1e0ff */
[----:B------:R-:W-:Y:S01]  /*4560*/  STS [R41], R0 ;  /* 0x0000000029007388 */ /* 0x000fe20000000800 */
[----:B------:R-:W-:Y:S02]  /*4570*/  IADD3.X R13, PT, PT, R21, UR4, RZ, P1, !PT ;  /* 0x00000004150d7c10 */ /* 0x000fe40008ffe4ff */
[----:B------:R-:W-:Y:S01]  /*4580*/  IADD3.X R7, PT, PT, R23, UR4, RZ, P0, !PT ;  /* 0x0000000417077c10 */ /* 0x000fe200087fe4ff */
        /* <DEDUP_REMOVED lines=36> */
[----:B------:R-:W-:-:S04]  /*47d0*/  HFMA2 R0, -RZ, RZ, 0, 0 ;  /* 0x00000000ff007431 */ /* 0x000fc800000001ff */
        /* <DEDUP_REMOVED lines=8> */
.L_x_6734:
[----:B------:R-:W-:Y:S02]  /*4860*/  ISETP.NE.AND P0, PT, R2, RZ, PT ;  /* 0x000000ff0200720c */ /* 0x000fe40003f05270 */
[----:B-1----:R-:W-:-:S11]  /*4870*/  FMNMX R3, R4, R5, !PT ;  /* 0x0000000504037209 */ /* 0x002fd60007800000 */
[----:B------:R-:W-:Y:S05]  /*4880*/  @P0 BRA `(.L_x_6727) ;  /* 0x0000000000080947 */ /* 0x000fea0003800000 */
[----:B0-----:R-:W0:Y:S02]  /*4890*/  LDC.64 R4, c[0x0][0x3a8] ;  /* 0x0000ea00ff047b82 */ /* 0x001e240000000a00 */
[----:B0-----:R1:W-:Y:S02]  /*48a0*/  REDG.E.MAX.S32.STRONG.GPU desc[UR22][R4.64], R3 ;  /* 0x000000030400798e */ /* 0x0013e4000d12e316 */
.L_x_6727:
[----:B------:R-:W-:Y:S05]  /*48b0*/  BSYNC B0 ;  /* 0x0000000000007941 */ /* 0x000fea0003800000 */
.L_x_6726:
        /* <DEDUP_REMOVED lines=11> */
[----:B01----:R-:W-:Y:S05]  /*4970*/  CALL.REL.NOINC `($__internal_191_$__cuda_sm20_rcp_rn_f32_slowpath) ;  /* 0x0000000400987944 */ /* 0x003fea0003c00000 */
[----:B------:R-:W-:Y:S05]  /*4980*/  BRA `(.L_x_6730) ;  /* 0x0000000000147947 */ /* 0x000fea0003800000 */
.L_x_6729:
[----:B------:R-:W2:Y:S01]  /*4990*/  MUFU.RCP R49, UR13 ;  /* 0x0000000d00317d08 */ /* 0x000ea20008001000 */
[----:B------:R-:W-:-:S04]  /*49a0*/  IMAD.U32 R0, RZ, RZ, UR13 ;  /* 0x0000000dff007e24 */ /* 0x000fc8000f8e00ff */
[----:B--2---:R-:W-:-:S04]  /*49b0*/  FFMA R0, R49, R0, -1 ;  /* 0xbf80000031007423 */ /* 0x004fc80000000000 */
[----:B------:R-:W-:-:S04]  /*49c0*/  FADD.FTZ R0, -R0, -RZ ;  /* 0x800000ff00007221 */ /* 0x000fc80000010100 */
[----:B------:R-:W-:-:S07]  /*49d0*/  FFMA R49, R49, R0, R49 ;  /* 0x0000000031317223 */ /* 0x000fce0000000031 */
.L_x_6730:
[----:B-1----:R-:W1:Y:S02]  /*49e0*/  LDC.64 R2, c[0x0][0x3b0] ;  /* 0x0000ec00ff027b82 */ /* 0x002e640000000a00 */
[----:B-1----:R-:W-:Y:S01]  /*49f0*/  STG.E desc[UR22][R2.64], R49 ;  /* 0x0000003102007986 */ /* 0x002fe2000c101916 */
[----:B------:R-:W-:Y:S05]  /*4a00*/  EXIT ;  /* 0x000000000000794d */ /* 0x000fea0003800000 */
.L_x_6728:
[----:B------:R-:W-:Y:S01]  /*4a10*/  MOV R7, 0x4 ;  /* 0x0000000400077802 */ /* 0x000fe20000000f00 */
[----:B------:R-:W-:Y:S01]  /*4a20*/  IMAD.MOV.U32 R9, RZ, RZ, 0x1f ;  /* 0x0000001fff097424 */ /* 0x000fe200078e00ff */
[----:B------:R-:W-:-:S07]  /*4a30*/  MOV R6, 0xffffffff ;  /* 0xffffffff00067802 */ /* 0x000fce0000000f00 */
[----:B01----:R-:W-:Y:S05]  /*4a40*/  WARPSYNC.COLLECTIVE R6, `(.L_x_6731) ;  /* 0x0000000006087348 */ /* 0x003fea0003c00000 */
[----:B-1----:R1:W2:Y:S02]  /*4a50*/  SHFL.DOWN P0, R5, R0, R7, R9 ;  /* 0x0800000700057389 */ /* 0x0022a40000000009 */
[----:B012---:R-:W-:Y:S05]  /*4a60*/  ENDCOLLECTIVE ;  /* 0x000000000000791b */ /* 0x007fea0003800000 */
.L_x_6731:
[----:B------:R-:W-:Y:S02]  /*4a70*/  IMAD.MOV.U32 R7, RZ, RZ, 0x2 ;  /* 0x00000002ff077424 */ /* 0x000fe400078e00ff */
[----:B------:R-:W-:-:S05]  /*4a80*/  IMAD.MOV.U32 R3, RZ, RZ, R5 ;  /* 0x000000ffff037224 */ /* 0x000fca00078e0005 */
[----:B------:R-:W-:-:S04]  /*4a90*/  FMNMX R3, R3, R0, !PT ;  /* 0x0000000003037209 */ /* 0x000fc80007800000 */
[----:B------:R-:W-:-:S07]  /*4aa0*/  MOV R0, R3 ;  /* 0x0000000300007202 */ /* 0x000fce0000000f00 */
[----:B------:R-:W-:Y:S05]  /*4ab0*/  WARPSYNC.COLLECTIVE R6, `(.L_x_6732) ;  /* 0x0000000006087348 */ /* 0x000fea0003c00000 */
[----:B------:R0:W1:Y:S02]  /*4ac0*/  SHFL.DOWN P0, R5, R0, R7, R9 ;  /* 0x0800000700057389 */ /* 0x0000640000000009 */
[----:B01----:R-:W-:Y:S05]  /*4ad0*/  ENDCOLLECTIVE ;  /* 0x000000000000791b */ /* 0x003fea0003800000 */
.L_x_6732:
[----:B------:R-:W-:Y:S02]  /*4ae0*/  MOV R7, 0x1 ;  /* 0x0000000100077802 */ /* 0x000fe40000000f00 */
[----:B------:R-:W-:-:S04]  /*4af0*/  MOV R4, R5 ;  /* 0x0000000500047202 */ /* 0x000fc80000000f00 */
[----:B------:R-:W-:-:S05]  /*4b00*/  FMNMX R4, R3, R4, !PT ;  /* 0x0000000403047209 */ /* 0x000fca0007800000 */
[----:B------:R-:W-:-:S07]  /*4b10*/  IMAD.MOV.U32 R0, RZ, RZ, R4 ;  /* 0x000000ffff007224 */ /* 0x000fce00078e0004 */
[----:B------:R-:W-:Y:S05]  /*4b20*/  WARPSYNC.COLLECTIVE R6, `(.L_x_6733) ;  /* 0x0000000006087348 */ /* 0x000fea0003c00000 */
[----:B------:R0:W1:Y:S02]  /*4b30*/  SHFL.DOWN P0, R5, R0, R7, R9 ;  /* 0x0800000700057389 */ /* 0x0000640000000009 */
[----:B01----:R-:W-:Y:S05]  /*4b40*/  ENDCOLLECTIVE ;  /* 0x000000000000791b */ /* 0x003fea0003800000 */
.L_x_6733:
[----:B------:R-:W-:Y:S05]  /*4b50*/  BRA `(.L_x_6734) ;  /* 0xfffffffc00407947 */ /* 0x000fea000383ffff */
        .weak           $__internal_190_$__cuda_sm20_div_u64
        .type           $__internal_190_$__cuda_sm20_div_u64,@function
        .size           $__internal_190_$__cuda_sm20_div_u64,($__internal_191_$__cuda_sm20_rcp_rn_f32_slowpath - $__internal_190_$__cuda_sm20_div_u64)
$__internal_190_$__cuda_sm20_div_u64:
        /* <DEDUP_REMOVED lines=71> */
[----:B------:R-:W-:Y:S11]  /*4fd0*/  RET.REL.NODEC R2 `(_ZN18transformer_engine6detail32dgated_act_cast_transpose_kernelILi2ELi2Ef13__nv_bfloat16S2_NS_5EmptyEXadL_ZNS_5dsiluIffEET_T0_RKS3_EEXadL_ZNS_4siluIffEES5_S6_S8_EEEEvPKT2_SC_PT3_SE_PKT1_PSF_SI_mmm) ;  /* 0xffffffb002087950 */ /* 0x000ff60003c3ffff */
        .weak           $__internal_191_$__cuda_sm20_rcp_rn_f32_slowpath
        .type           $__internal_191_$__cuda_sm20_rcp_rn_f32_slowpath,@function
        .size           $__internal_191_$__cuda_sm20_rcp_rn_f32_slowpath,(.L_x_29492 - $__internal_191_$__cuda_sm20_rcp_rn_f32_slowpath)
$__internal_191_$__cuda_sm20_rcp_rn_f32_slowpath:
        /* <DEDUP_REMOVED lines=15> */
.L_x_6736:
        /* <DEDUP_REMOVED lines=33> */
.L_x_6738:
[----:B------:R0:W1:Y:S02]  /*52e0*/  MUFU.RCP R49, R0 ;  /* 0x0000000000317308 */ /* 0x0000640000001000 */
.L_x_6737:
[----:B------:R-:W-:Y:S05]  /*52f0*/  BSYNC B0 ;  /* 0x0000000000007941 */ /* 0x000fea0003800000 */
.L_x_6735:
[----:B------:R-:W-:Y:S02]  /*5300*/  HFMA2 R45, -RZ, RZ, 0, 0 ;  /* 0x00000000ff2d7431 */ /* 0x000fe400000001ff */
[----:B------:R-:W-:-:S04]  /*5310*/  IMAD.MOV.U32 R44, RZ, RZ, R42 ;  /* 0x000000ffff2c7224 */ /* 0x000fc800078e002a */
[----:B01----:R-:W-:Y:S05]  /*5320*/  RET.REL.NODEC R44 `(_ZN18transformer_engine6detail32dgated_act_cast_transpose_kernelILi2ELi2Ef13__nv_bfloat16S2_NS_5EmptyEXadL_ZNS_5dsiluIffEET_T0_RKS3_EEXadL_ZNS_4siluIffEES5_S6_S8_EEEEvPKT2_SC_PT3_SE_PKT1_PSF_SI_mmm) ;  /* 0xffffffac2c347950 */ /* 0x003fea0003c3ffff */
.L_x_6739:
        /* <DEDUP_REMOVED lines=13> */
.L_x_29492:


//--------------------- .text._ZN18transformer_engine6detail43dgated_act_cast_transpose_kernel_notalignedILi2ELi2Ef13__nv_bfloat166__halfNS_5EmptyEXadL_ZNS_5dsiluIffEET_T0_RKS4_EEXadL_ZNS_4siluIffEES6_S7_S9_EEEEvPKT2_SD_PT3_SF_PKT1_PSG_SJ_mmm --------------------------
	.section	.text._ZN18transformer_engine6detail43dgated_act_cast_transpose_kernel_notalignedILi2ELi2Ef13__nv_bfloat166__halfNS_5EmptyEXadL_ZNS_5dsiluIffEET_T0_RKS4_EEXadL_ZNS_4siluIffEES6_S7_S9_EEEEvPKT2_SD_PT3_SF_PKT1_PSG_SJ_mmm,"ax",@progbits
	.align	128
        .global         _ZN18transformer_engine6detail43dgated_act_cast_transpose_kernel_notalignedILi2ELi2Ef13__nv_bfloat166__halfNS_5EmptyEXadL_ZNS_5dsiluIffEET_T0_RKS4_EEXadL_ZNS_4siluIffEES6_S7_S9_EEEEvPKT2_SD_PT3_SF_PKT1_PSG_SJ_mmm
        .type           _ZN18transformer_engine6detail43dgated_act_cast_transpose_kernel_notalignedILi2ELi2Ef13__nv_bfloat166__halfNS_5EmptyEXadL_ZNS_5dsiluIffEET_T0_RKS4_EEXadL_ZNS_4siluIffEES6_S7_S9_EEEEvPKT2_SD_PT3_SF_PKT1_PSG_SJ_mmm,@function
        .size           _ZN18transformer_engine6detail43dgated_act_cast_transpose_kernel_notalignedILi2ELi2Ef13__nv_bfloat166__halfNS_5EmptyEXadL_ZNS_5dsiluIffEET_T0_RKS4_EEXadL_ZNS_4siluIffEES6_S7_S9_EEEEvPKT2_SD_PT3_SF_PKT1_PSG_SJ_mmm,(.L_x_29494 - _ZN18transformer_engine6detail43dgated_act_cast_transpose_kernel_notalignedILi2ELi2Ef13__nv_bfloat166__halfNS_5EmptyEXadL_ZNS_5dsiluIffEET_T0_RKS4_EEXadL_ZNS_4siluIffEES6_S7_S9_EEEEvPKT2_SD_PT3_SF_PKT1_PSG_SJ_mmm)
        .other          _ZN18transformer_engine6detail43dgated_act_cast_transpose_kernel_notalignedILi2ELi2Ef13__nv_bfloat166__halfNS_5EmptyEXadL_ZNS_5dsiluIffEET_T0_RKS4_EEXadL_ZNS_4siluIffEES6_S7_S9_EEEEvPKT2_SD_PT3_SF_PKT1_PSG_SJ_mmm,@"STO_CUDA_ENTRY STV_DEFAULT"
_ZN18transformer_engine6detail43dgated_act_cast_transpose_kernel_notalignedILi2ELi2Ef13__nv_bfloat166__halfNS_5EmptyEXadL_ZNS_5dsiluIffEET_T0_RKS4_EEXadL_ZNS_4siluIffEES6_S7_S9_EEEEvPKT2_SD_PT3_SF_PKT1_PSG_SJ_mmm:
.text._ZN18transformer_engine6detail43dgated_act_cast_transpose_kernel_notalignedILi2ELi2Ef13__nv_bfloat166__halfNS_5EmptyEXadL_ZNS_5dsiluIffEET_T0_RKS4_EEXadL_ZNS_4siluIffEES6_S7_S9_EEEEvPKT2_SD_PT3_SF_PKT1_PSG_SJ_mmm:
        /* <DEDUP_REMOVED lines=43> */
.L_x_6740:
[----:B------:R-:W-:-:S07]  /*02b0*/  MOV R5, 0x2d0 ;  /* 0x000002d000057802 */ /* 0x000fce0000000f00 */
[----:B------:R-:W-:Y:S05]  /*02c0*/  CALL.REL.NOINC `($__internal_192_$__cuda_sm20_div_u64) ;  /* 0x0000006400707944 */ /* 0x000fea0003c00000 */
        /* <DEDUP_REMOVED lines=11> */
.L_x_6741:
        /* <DEDUP_REMOVED lines=170> */
.L_x_6743:
[----:B------:R-:W-:Y:S05]  /*0e20*/  BSYNC.RECONVERGENT B0 ;  /* 0x0000000000007941 */ /* 0x000fea0003800200 */
.L_x_6742:
        /* <DEDUP_REMOVED lines=22> */
[----:B------:R-:W-:Y:S05]  /*0f90*/  CALL.REL.NOINC `($__internal_193_$__cuda_sm20_rcp_rn_f32_slowpath) ;  /* 0x0000005c005c7944 */ /* 0x000fea0003c00000 */
[----:B------:R-:W-:Y:S05]  /*0fa0*/  BRA `(.L_x_6746) ;  /* 0x0000000000107947 */ /* 0x000fea0003800000 */
.L_x_6745:
[----:B------:R-:W0:Y:S02]  /*0fb0*/  MUFU.RCP R51, R0 ;  /* 0x0000000000337308 */ /* 0x000e240000001000 */
[----:B0-----:R-:W-:-:S04]  /*0fc0*/  FFMA R35, R0, R51, -1 ;  /* 0xbf80000000237423 */ /* 0x001fc80000000033 */
[----:B------:R-:W-:-:S04]  /*0fd0*/  FADD.FTZ R36, -R35, -RZ ;  /* 0x800000ff23247221 */ /* 0x000fc80000010100 */
[----:B------:R-:W-:-:S07]  /*0fe0*/  FFMA R51, R51, R36, R51 ;  /* 0x0000002433337223 */ /* 0x000fce0000000033 */
.L_x_6746:
[----:B------:R-:W-:Y:S05]  /*0ff0*/  BSYNC.RECONVERGENT B1 ;  /* 0x0000000000017941 */ /* 0x000fea0003800200 */
.L_x_6744:
        /* <DEDUP_REMOVED lines=27> */
[----:B------:R-:W-:Y:S05]  /*11b0*/  CALL.REL.NOINC `($__internal_193_$__cuda_sm20_rcp_rn_f32_slowpath) ;  /* 0x0000005800d47944 */ /* 0x000fea0003c00000 */
[----:B------:R-:W-:Y:S05]  /*11c0*/  BRA `(.L_x_6749) ;  /* 0x0000000000107947 */ /* 0x000fea0003800000 */
.L_x_6748:
[----:B------:R-:W0:Y:S02]  /*11d0*/  MUFU.RCP R51, R38 ;  /* 0x0000002600337308 */ /* 0x000e240000001000 */
[----:B0-----:R-:W-:-:S04]  /*11e0*/  FFMA R0, R38, R51, -1 ;  /* 0xbf80000026007423 */ /* 0x001fc80000000033 */
[----:B------:R-:W-:-:S04]  /*11f0*/  FADD.FTZ R0, -R0, -RZ ;  /* 0x800000ff00007221 */ /* 0x000fc80000010100 */
[----:B------:R-:W-:-:S07]  /*1200*/  FFMA R51, R51, R0, R51 ;  /* 0x0000000033337223 */ /* 0x000fce0000000033 */
.L_x_6749:
[----:B------:R-:W-:Y:S05]  /*1210*/  BSYNC.RECONVERGENT B1 ;  /* 0x0000000000017941 */ /* 0x000fea0003800200 */
.L_x_6747:
        /* <DEDUP_REMOVED lines=27> */
[----:B------:R-:W-:Y:S05]  /*13d0*/  CALL.REL.NOINC `($__internal_193_$__cuda_sm20_rcp_rn_f32_slowpath) ;  /* 0x00000058004c7944 */ /* 0x000fea0003c00000 */
[----:B------:R-:W-:Y:S05]  /*13e0*/  BRA `(.L_x_6752) ;  /* 0x0000000000107947 */ /* 0x000fea0003800000 */
.L_x_6751:
[----:B------:R-:W0:Y:S02]  /*13f0*/  MUFU.RCP R51, R38 ;  /* 0x0000002600337308 */ /* 0x000e240000001000 */
[----:B0-----:R-:W-:-:S04]  /*1400*/  FFMA R0, R38, R51, -1 ;  /* 0xbf80000026007423 */ /* 0x001fc80000000033 */
[----:B------:R-:W-:-:S04]  /*1410*/  FADD.FTZ R0, -R0, -RZ ;  /* 0x800000ff00007221 */ /* 0x000fc80000010100 */
[----:B------:R-:W-:-:S07]  /*1420*/  FFMA R51, R51, R0, R51 ;  /* 0x0000000033337223 */ /* 0x000fce0000000033 */
.L_x_6752:
[----:B------:R-:W-:Y:S05]  /*1430*/  BSYNC.RECONVERGENT B1 ;  /* 0x0000000000017941 */ /* 0x000fea0003800200 */
.L_x_6750:
        /* <DEDUP_REMOVED lines=27> */
[----:B------:R-:W-:Y:S05]  /*15f0*/  CALL.REL.NOINC `($__internal_193_$__cuda_sm20_rcp_rn_f32_slowpath) ;  /* 0x0000005400c47944 */ /* 0x000fea0003c00000 */
[----:B------:R-:W-:Y:S05]  /*1600*/  BRA `(.L_x_6755) ;  /* 0x0000000000107947 */ /* 0x000fea0003800000 */
.L_x_6754:
[----:B------:R-:W0:Y:S02]  /*1610*/  MUFU.RCP R51, R36 ;  /* 0x0000002400337308 */ /* 0x000e240000001000 */
[----:B0-----:R-:W-:-:S04]  /*1620*/  FFMA R0, R36, R51, -1 ;  /* 0xbf80000024007423 */ /* 0x001fc80000000033 */
[----:B------:R-:W-:-:S04]  /*1630*/  FADD.FTZ R0, -R0, -RZ ;  /* 0x800000ff00007221 */ /* 0x000fc80000010100 */
[----:B------:R-:W-:-:S07]  /*1640*/  FFMA R51, R51, R0, R51 ;  /* 0x0000000033337223 */ /* 0x000fce0000000033 */
.L_x_6755:
[----:B------:R-:W-:Y:S05]  /*1650*/  BSYNC.RECONVERGENT B1 ;  /* 0x0000000000017941 */ /* 0x000fea0003800200 */
.L_x_6753:
        /* <DEDUP_REMOVED lines=23> */
[----:B------:R-:W-:Y:S01]  /*17d0*/  F2FP.F16.F32.PACK_AB R40, RZ, R40 ;  /* 0x00000028ff28723e */ /* 0x000fe200000000ff */
[----:B------:R-:W-:Y:S01]  /*17e0*/  FMUL R49, R0, R27 ;  /* 0x0000001b00317220 */ /* 0x000fe20000400000 */
[----:B------:R-:W-:Y:S01]  /*17f0*/  FMUL R0, R16, UR5 ;  /* 0x0000000510007c20 */ /* 0x000fe20008400000 */
[----:B------:R-:W-:Y:S01]  /*1800*/  IADD3.X R12, PT, PT, R12, UR18, RZ, P2, !PT ;  /* 0x000000120c0c7c10 */ /* 0x000fe200097fe4ff */
[----:B------:R-:W0:Y:S01]  /*1810*/  @!P1 LDC R33, c[0x0][0x3b8] ;  /* 0x0000ee00ff219b82 */ /* 0x000e220000000800 */
[----:B------:R-:W-:Y:S01]  /*1820*/  @P0 IADD3 R27, P3, P5, R10, UR35, R41 ;  /* 0x000000230a1b0c10 */ /* 0x000fe2000fd7e029 */
[----:B------:R-:W-:Y:S01]  /*1830*/  FMUL R47, R49, UR5 ;  /* 0x00000005312f7c20 */ /* 0x000fe20008400000 */
[----:B------:R-:W-:Y:S01]  /*1840*/  F2FP.F16.F32.PACK_AB R0, RZ, R0 ;  /* 0x00000000ff00723e */ /* 0x000fe200000000ff */
[----:B------:R-:W-:Y:S01]  /*1850*/  FMUL R38, R22, UR5 ;  /* 0x0000000516267c20 */ /* 0x000fe20008400000 */
[----:B------:R-:W-:Y:S01]  /*1860*/  @P0 IADD3.X R32, PT, PT, R9, UR4, RZ, P3, P5 ;  /* 0x0000000409200c10 */ /* 0x000fe20009fea4ff */
[----:B------:R-:W-:Y:S01]  /*1870*/  FMUL R37, R8, UR5 ;  /* 0x0000000508257c20 */ /* 0x000fe20008400000 */
[----:B------:R-:W-:Y:S01]  /*1880*/  @!P1 PRMT R40, R40, 0x5410, R0 ;  /* 0x0000541028289816 */ /* 0x000fe20000000000 */
[----:B------:R-:W-:Y:S01]  /*1890*/  FMUL R48, R36, UR5 ;  /* 0x0000000524307c20 */ /* 0x000fe20008400000 */
[----:B------:R-:W-:Y:S01]  /*18a0*/  F2FP.F16.F32.PACK_AB R39, RZ, R39 ;  /* 0x00000027ff27723e */ /* 0x000fe200000000ff */
[----:B------:R-:W-:Y:S01]  /*18b0*/  @!P0 IMAD.MOV.U32 R56, RZ, RZ, RZ ;  /* 0x000000ffff388224 */ /* 0x000fe200078e00ff */
[----:B------:R-:W-:-:S02]  /*18c0*/  F2FP.F16.F32.PACK_AB R47, RZ, R47 ;  /* 0x0000002fff2f723e */ /* 0x000fc400000000ff */
[----:B------:R-:W-:Y:S02]  /*18d0*/  @!P0 CS2R R54, SRZ ;  /* 0x0000000000368805 */ /* 0x000fe4000001ff00 */
[----:B------:R-:W-:Y:S02]  /*18e0*/  F2FP.F16.F32.PACK_AB R38, RZ, R38 ;  /* 0x00000026ff26723e */ /* 0x000fe400000000ff */
[----:B------:R-:W-:Y:S02]  /*18f0*/  @!P1 PRMT R39, R39, 0x5410, R47 ;  /* 0x0000541027279816 */ /* 0x000fe4000000002f */
[----:B-1----:R-:W-:Y:S02]  /*1900*/  @!P1 IADD3 R31, P4, PT, R26, R31, RZ ;  /* 0x0000001f1a1f9210 */ /* 0x002fe40007f9e0ff */
[----:B------:R-:W-:Y:S02]  /*1910*/  F2FP.F16.F32.PACK_AB R37, RZ, R37 ;  /* 0x00000025ff25723e */ /* 0x000fe400000000ff */
[----:B------:R-:W-:-:S02]  /*1920*/  @!P1 IADD3.X R28, PT, PT, R25, UR32, RZ, P4, !PT ;  /* 0x00000020191c9c10 */ /* 0x000fc4000a7fe4ff */
[C---:B------:R-:W-:Y:S02]  /*1930*/  @!P1 LEA R30, P4, R31.reuse, UR8, 0x2 ;  /* 0x000000081f1e9c11 */ /* 0x040fe4000f8810ff */
[----:B------:R-:W-:Y:S02]  /*1940*/  F2FP.F16.F32.PACK_AB R48, RZ, R48 ;  /* 0x00000030ff30723e */ /* 0x000fe400000000ff */
        /* <DEDUP_REMOVED lines=14> */
[----:B------:R-:W-:Y:S02]  /*1a30*/  F2FP.F16.F32.PACK_AB R25, RZ, R27 ;  /* 0x0000001bff19723e */ /* 0x000fe400000000ff */
        /* <DEDUP_REMOVED lines=64> */
.L_x_6757:
[----:B------:R-:W-:Y:S05]  /*1e40*/  BSYNC.RECONVERGENT B0 ;  /* 0x0000000000007941 */ /* 0x000fea0003800200 */
.L_x_6756:
        /* <DEDUP_REMOVED lines=12> */
[----:B------:R-:W-:Y:S05]  /*1f10*/  CALL.REL.NOINC `($__internal_193_$__cuda_sm20_rcp_rn_f32_slowpath) ;  /* 0x0000004c007c7944 */ /* 0x000fea0003c00000 */
[----:B------:R-:W-:Y:S05]  /*1f20*/  BRA `(.L_x_6760) ;  /* 0x0000000000107947 */ /* 0x000fea0003800000 */
.L_x_6759:
[----:B------:R-:W0:Y:S02]  /*1f30*/  MUFU.RCP R51, R24 ;  /* 0x0000001800337308 */ /* 0x000e240000001000 */
[----:B0-----:R-:W-:-:S04]  /*1f40*/  FFMA R0, R24, R51, -1 ;  /* 0xbf80000018007423 */ /* 0x001fc80000000033 */
[----:B------:R-:W-:-:S04]  /*1f50*/  FADD.FTZ R0, -R0, -RZ ;  /* 0x800000ff00007221 */ /* 0x000fc80000010100 */
[----:B------:R-:W-:-:S07]  /*1f60*/  FFMA R51, R51, R0, R51 ;  /* 0x0000000033337223 */ /* 0x000fce0000000033 */
.L_x_6760:
[----:B------:R-:W-:Y:S05]  /*1f70*/  BSYNC.RECONVERGENT B1 ;  /* 0x0000000000017941 */ /* 0x000fea0003800200 */
.L_x_6758:
        /* <DEDUP_REMOVED lines=29> */
.L_x_6762:
[----:B------:R-:W0:Y:S02]  /*2150*/  MUFU.RCP R51, R24 ;  /* 0x0000001800337308 */ /* 0x000e240000001000 */
[----:B0-----:R-:W-:-:S04]  /*2160*/  FFMA R0, R24, R51, -1 ;  /* 0xbf80000018007423 */ /* 0x001fc80000000033 */
[----:B------:R-:W-:-:S04]  /*2170*/  FADD.FTZ R0, -R0, -RZ ;  /* 0x800000ff00007221 */ /* 0x000fc80000010100 */
[----:B------:R-:W-:-:S07]  /*2180*/  FFMA R51, R51, R0, R51 ;  /* 0x0000000033337223 */ /* 0x000fce0000000033 */
.L_x_6763:
[----:B------:R-:W-:Y:S05]  /*2190*/  BSYNC.RECONVERGENT B1 ;  /* 0x0000000000017941 */ /* 0x000fea0003800200 */
.L_x_6761:
        /* <DEDUP_REMOVED lines=29> */
.L_x_6765:
[----:B------:R-:W0:Y:S02]  /*2370*/  MUFU.RCP R51, R24 ;  /* 0x0000001800337308 */ /* 0x000e240000001000 */
[----:B0-----:R-:W-:-:S04]  /*2380*/  FFMA R0, R24, R51, -1 ;  /* 0xbf80000018007423 */ /* 0x001fc80000000033 */
[----:B------:R-:W-:-:S04]  /*2390*/  FADD.FTZ R0, -R0, -RZ ;  /* 0x800000ff00007221 */ /* 0x000fc80000010100 */
[----:B------:R-:W-:-:S07]  /*23a0*/  FFMA R51, R51, R0, R51 ;  /* 0x0000000033337223 */ /* 0x000fce0000000033 */
.L_x_6766:
[----:B------:R-:W-:Y:S05]  /*23b0*/  BSYNC.RECONVERGENT B1 ;  /* 0x0000000000017941 */ /* 0x000fea0003800200 */
.L_x_6764:
        /* <DEDUP_REMOVED lines=29> */
.L_x_6768:
[----:B------:R-:W0:Y:S02]  /*2590*/  MUFU.RCP R51, R22 ;  /* 0x0000001600337308 */ /* 0x000e240000001000 */
[----:B0-----:R-:W-:-:S04]  /*25a0*/  FFMA R0, R22, R51, -1 ;  /* 0xbf80000016007423 */ /* 0x001fc80000000033 */
[----:B------:R-:W-:-:S04]  /*25b0*/  FADD.FTZ R0, -R0, -RZ ;  /* 0x800000ff00007221 */ /* 0x000fc80000010100 */
[----:B------:R-:W-:-:S07]  /*25c0*/  FFMA R51, R51, R0, R51 ;  /* 0x0000000033337223 */ /* 0x000fce0000000033 */
.L_x_6769:
[----:B------:R-:W-:Y:S05]  /*25d0*/  BSYNC.RECONVERGENT B1 ;  /* 0x0000000000017941 */ /* 0x000fea0003800200 */
.L_x_6767:
        /* <DEDUP_REMOVED lines=14> */
[----:B------:R-:W-:Y:S01]  /*26c0*/  F2FP.F16.F32.PACK_AB R24, RZ, R24 ;  /* 0x00000018ff18723e */ /* 0x000fe200000000ff */
[----:B------:R-:W-:Y:S01]  /*26d0*/  FMUL R22, R6, UR5 ;  /* 0x0000000506167c20 */ /* 0x000fe20008400000 */
[----:B------:R-:W-:Y:S01]  /*26e0*/  F2FP.F16.F32.PACK_AB R47, RZ, R47 ;  /* 0x0000002fff2f723e */ /* 0x000fe200000000ff */
[----:B------:R-:W0:Y:S01]  /*26f0*/  @!P0 LDC R19, c[0x0][0x3b8] ;  /* 0x0000ee00ff138b82 */ /* 0x000e220000000800 */
[----:B------:R-:W-:Y:S01]  /*2700*/  FMUL R15, R0, R15 ;  /* 0x0000000f000f7220 */ /* 0x000fe20000400000 */
[C---:B------:R-:W-:Y:S01]  /*2710*/  @!P0 LEA R30, P1, R16.reuse, UR8, 0x2 ;  /* 0x00000008101e8c11 */ /* 0x040fe2000f8210ff */
[----:B------:R-:W-:Y:S01]  /*2720*/  FMUL R48, R5, UR5 ;  /* 0x0000000505307c20 */ /* 0x000fe20008400000 */
[----:B------:R-:W-:Y:S01]  /*2730*/  F2FP.F16.F32.PACK_AB R23, RZ, R23 ;  /* 0x00000017ff17723e */ /* 0x000fe200000000ff */
[----:B------:R-:W-:Y:S01]  /*2740*/  FMUL R0, R15, UR5 ;  /* 0x000000050f007c20 */ /* 0x000fe20008400000 */
[C---:B------:R-:W-:Y:S01]  /*2750*/  @!P0 LEA.HI.X R31, R16.reuse, UR9, R11, 0x2, P1 ;  /* 0x00000009101f8c11 */ /* 0x040fe200088f140b */
[----:B------:R-:W1:Y:S01]  /*2760*/  LDCU UR4, c[0x0][0x3bc] ;  /* 0x00007780ff0477ac */ /* 0x000e620008000800 */
[----:B------:R-:W2:Y:S01]  /*2770*/  @!P0 LDC R13, c[0x0][0x3b8] ;  /* 0x0000ee00ff0d8b82 */ /* 0x000ea20000000800 */
[----:B------:R-:W-:-:S02]  /*2780*/  @!P0 LEA R50, P1, R16, UR12, 0x2 ;  /* 0x0000000c10328c11 */ /* 0x000fc4000f8210ff */
[----:B------:R-:W-:Y:S02]  /*2790*/  F2FP.F16.F32.PACK_AB R0, RZ, R0 ;  /* 0x00000000ff00723e */ /* 0x000fe400000000ff */
[----:B------:R-:W-:Y:S02]  /*27a0*/  @!P0 PRMT R24, R24, 0x5410, R47 ;  /* 0x0000541018188816 */ /* 0x000fe4000000002f */
[----:B------:R-:W-:Y:S02]  /*27b0*/  @!P0 PRMT R23, R23, 0x5410, R0 ;  /* 0x0000541017178816 */ /* 0x000fe40000000000 */
[----:B------:R-:W-:Y:S01]  /*27c0*/  @!P0 LEA.HI.X R51, R16, UR6, R11, 0x2, P1 ;  /* 0x0000000610338c11 */ /* 0x000fe200088f140b */
[----:B------:R-:W-:Y:S01]  /*27d0*/  @!P0 STG.E desc[UR22][R30.64], R24 ;  /* 0x000000181e008986 */ /* 0x000fe2000c101916 */
[----:B------:R-:W-:Y:S02]  /*27e0*/  ISETP.GE.U32.AND P1, PT, R21, UR7, PT ;  /* 0x0000000715007c0c */ /* 0x000fe4000bf26070 */
[----:B------:R-:W-:-:S02]  /*27f0*/  F2FP.F16.F32.PACK_AB R22, RZ, R22 ;  /* 0x00000016ff16723e */ /* 0x000fc400000000ff */
[----:B------:R-:W-:Y:S02]  /*2800*/  F2FP.F16.F32.PACK_AB R48, RZ, R48 ;  /* 0x00000030ff30723e */ /* 0x000fe400000000ff */
        /* <DEDUP_REMOVED lines=19> */
[----:B--2---:R-:W-:Y:S02]  /*2940*/  F2FP.F16.F32.PACK_AB R50, RZ, R11 ;  /* 0x0000000bff32723e */ /* 0x004fe400000000ff */
[----:B------:R-:W-:Y:S01]  /*2950*/  F2FP.F16.F32.PACK_AB R19, RZ, R19 ;  /* 0x00000013ff13723e */ /* 0x000fe200000000ff */
        /* <DEDUP_REMOVED lines=67> */
.L_x_6771:
[----:B------:R-:W-:Y:S05]  /*2d90*/  BSYNC.RECONVERGENT B0 ;  /* 0x0000000000007941 */ /* 0x000fea0003800200 */
.L_x_6770:
        /* <DEDUP_REMOVED lines=13> */
[----:B------:R-:W-:Y:S05]  /*2e70*/  CALL.REL.NOINC `($__internal_193_$__cuda_sm20_rcp_rn_f32_slowpath) ;  /* 0x0000003c00a47944 */ /* 0x000fea0003c00000 */
[----:B------:R-:W-:Y:S05]  /*2e80*/  BRA `(.L_x_6774) ;  /* 0x0000000000107947 */ /* 0x000fea0003800000 */
.L_x_6773:
[----:B------:R-:W0:Y:S02]  /*2e90*/  MUFU.RCP R0, R51 ;  /* 0x0000003300007308 */ /* 0x000e240000001000 */
[----:B0-----:R-:W-:-:S04]  /*2ea0*/  FFMA R47, R51, R0, -1 ;  /* 0xbf800000332f7423 */ /* 0x001fc80000000000 */
[----:B------:R-:W-:-:S04]  /*2eb0*/  FADD.FTZ R47, -R47, -RZ ;  /* 0x800000ff2f2f7221 */ /* 0x000fc80000010100 */
[----:B------:R-:W-:-:S07]  /*2ec0*/  FFMA R51, R0, R47, R0 ;  /* 0x0000002f00337223 */ /* 0x000fce0000000000 */
.L_x_6774:
[----:B------:R-:W-:Y:S05]  /*2ed0*/  BSYNC.RECONVERGENT B1 ;  /* 0x0000000000017941 */ /* 0x000fea0003800200 */
.L_x_6772:
        /* <DEDUP_REMOVED lines=26> */
[----:B------:R-:W-:Y:S05]  /*3080*/  CALL.REL.NOINC `($__internal_193_$__cuda_sm20_rcp_rn_f32_slowpath) ;  /* 0x0000003c00207944 */ /* 0x000fea0003c00000 */
[----:B------:R-:W-:Y:S05]  /*3090*/  BRA `(.L_x_6777) ;  /* 0x0000000000107947 */ /* 0x000fea0003800000 */
.L_x_6776:
[----:B------:R-:W0:Y:S02]  /*30a0*/  MUFU.RCP R51, R0 ;  /* 0x0000000000337308 */ /* 0x000e240000001000 */
[----:B0-----:R-:W-:-:S04]  /*30b0*/  FFMA R47, R0, R51, -1 ;  /* 0xbf800000002f7423 */ /* 0x001fc80000000033 */
[----:B------:R-:W-:-:S04]  /*30c0*/  FADD.FTZ R48, -R47, -RZ ;  /* 0x800000ff2f307221 */ /* 0x000fc80000010100 */
[----:B------:R-:W-:-:S07]  /*30d0*/  FFMA R51, R51, R48, R51 ;  /* 0x0000003033337223 */ /* 0x000fce0000000033 */
.L_x_6777:
[----:B------:R-:W-:Y:S05]  /*30e0*/  BSYNC.RECONVERGENT B1 ;  /* 0x0000000000017941 */ /* 0x000fea0003800200 */
.L_x_6775:
        /* <DEDUP_REMOVED lines=26> */
[----:B------:R-:W-:Y:S05]  /*3290*/  CALL.REL.NOINC `($__internal_193_$__cuda_sm20_rcp_rn_f32_slowpath) ;  /* 0x00000038009c7944 */ /* 0x000fea0003c00000 */
[----:B------:R-:W-:Y:S05]  /*32a0*/  BRA `(.L_x_6780) ;  /* 0x0000000000107947 */ /* 0x000fea0003800000 */
.L_x_6779:
[----:B------:R-:W0:Y:S02]  /*32b0*/  MUFU.RCP R51, R0 ;  /* 0x0000000000337308 */ /* 0x000e240000001000 */
[----:B0-----:R-:W-:-:S04]  /*32c0*/  FFMA R47, R0, R51, -1 ;  /* 0xbf800000002f7423 */ /* 0x001fc80000000033 */
[----:B------:R-:W-:-:S04]  /*32d0*/  FADD.FTZ R48, -R47, -RZ ;  /* 0x800000ff2f307221 */ /* 0x000fc80000010100 */
[----:B------:R-:W-:-:S07]  /*32e0*/  FFMA R51, R51, R48, R51 ;  /* 0x0000003033337223 */ /* 0x000fce0000000033 */
.L_x_6780:
[----:B------:R-:W-:Y:S05]  /*32f0*/  BSYNC.RECONVERGENT B1 ;  /* 0x0000000000017941 */ /* 0x000fea0003800200 */
.L_x_6778:
        /* <DEDUP_REMOVED lines=29> */
.L_x_6782:
[----:B------:R-:W0:Y:S02]  /*34d0*/  MUFU.RCP R51, R50 ;  /* 0x0000003200337308 */ /* 0x000e240000001000 */
[----:B0-----:R-:W-:-:S04]  /*34e0*/  FFMA R0, R50, R51, -1 ;  /* 0xbf80000032007423 */ /* 0x001fc80000000033 */
[----:B------:R-:W-:-:S04]  /*34f0*/  FADD.FTZ R0, -R0, -RZ ;  /* 0x800000ff00007221 */ /* 0x000fc80000010100 */
[----:B------:R-:W-:-:S07]  /*3500*/  FFMA R51, R51, R0, R51 ;  /* 0x0000000033337223 */ /* 0x000fce0000000033 */
.L_x_6783:
[----:B------:R-:W-:Y:S05]  /*3510*/  BSYNC.RECONVERGENT B1 ;  /* 0x0000000000017941 */ /* 0x000fea0003800200 */
.L_x_6781:
        /* <DEDUP_REMOVED lines=29> */
[----:B------:R-:W-:Y:S01]  /*36f0*/  F2FP.F16.F32.PACK_AB R14, RZ, R14 ;  /* 0x0000000eff0e723e */ /* 0x000fe200000000ff */
[----:B------:R-:W-:Y:S01]  /*3700*/  FMUL R47, R41, UR5 ;  /* 0x00000005292f7c20 */ /* 0x000fe20008400000 */
[----:B------:R-:W2:Y:S01]  /*3710*/  MUFU.EX2 R49, R49 ;  /* 0x0000003100317308 */ /* 0x000ea20000000800 */
[----:B------:R-:W-:-:S02]  /*3720*/  F2FP.F16.F32.PACK_AB R32, RZ, R32 ;  /* 0x00000020ff20723e */ /* 0x000fc400000000ff */
[----:B------:R-:W-:Y:S02]  /*3730*/  FMNMX R41, |R41|, R36, !PT ;  /* 0x0000002429297209 */ /* 0x000fe40007800200 */
[----:B------:R-:W-:Y:S02]  /*3740*/  @!P0 PRMT R14, R14, 0x5410, R32 ;  /* 0x000054100e0e8816 */ /* 0x000fe40000000020 */
[----:B------:R-:W-:Y:S02]  /*3750*/  F2FP.F16.F32.PACK_AB R47, RZ, R47 ;  /* 0x0000002fff2f723e */ /* 0x000fe400000000ff */
[----:B0-----:R-:W-:Y:S01]  /*3760*/  @!P0 IADD3 R51, P1, PT, R15, R48, RZ ;  /* 0x000000300f338210 */ /* 0x001fe20007f3e0ff */
[----:B------:R0:W-:Y:S01]  /*3770*/  @!P0 STG.E desc[UR22][R28.64], R14 ;  /* 0x0000000e1c008986 */ /* 0x0001e2000c101916 */
[----:B------:R-:W-:Y:S02]  /*3780*/  SHF.L.U32 R48, R27, 0x17, RZ ;  /* 0x000000171b307819 */ /* 0x000fe400000006ff */
[----:B------:R-:W-:-:S02]  /*3790*/  @!P0 IADD3.X R56, PT, PT, R10, UR32, RZ, P1, !PT ;  /* 0x000000200a388c10 */ /* 0x000fc40008ffe4ff */
[C---:B------:R-:W-:Y:S02]  /*37a0*/  @!P0 LEA R52, P1, R51.reuse, UR8, 0x2 ;  /* 0x0000000833348c11 */ /* 0x040fe4000f8210ff */
[----:B------:R-:W-:Y:S01]  /*37b0*/  F2FP.F16.F32.PACK_AB R27, RZ, R35 ;  /* 0x00000023ff1b723e */ /* 0x000fe200000000ff */
        /* <DEDUP_REMOVED lines=9> */
[----:B------:R-:W-:-:S02]  /*3850*/  F2FP.F16.F32.PACK_AB R28, RZ, R48 ;  /* 0x00000030ff1c723e */ /* 0x000fc400000000ff */
[----:B------:R-:W-:Y:S02]  /*3860*/  @!P0 IADD3.X R56, PT, PT, R10, UR32, RZ, P2, !PT ;  /* 0x000000200a388c10 */ /* 0x000fe400097fe4ff */
[----:B------:R-:W-:Y:S01]  /*3870*/  @!P0 LEA.HI.X R51, R15, UR6, R10, 0x2, P1 ;  /* 0x000000060f338c11 */ /* 0x000fe200088f140a */
[----:B------:R-:W-:Y:S01]  /*3880*/  VIADD R15, R35, 0x1800000 ;  /* 0x01800000230f7836 */ /* 0x000fe20000000000 */
[----:B------:R-:W-:Y:S02]  /*3890*/  @!P0 LEA R48, P2, R55, UR12, 0x2 ;  /* 0x0000000c37308c11 */ /* 0x000fe4000f8410ff */
[----:B------:R-:W-:Y:S02]  /*38a0*/  PRMT R32, R32, 0x5410, R47 ;  /* 0x0000541020207816 */ /* 0x000fe4000000002f */
[----:B------:R-:W-:Y:S02]  /*38b0*/  LOP3.LUT R15, R15, 0x7f800000, RZ, 0xc0, !PT ;  /* 0x7f8000000f0f7812 */ /* 0x000fe400078ec0ff */
[----:B0-----:R-:W-:Y:S01]  /*38c0*/  F2FP.F16.F32.PACK_AB R53, RZ, R29 ;  /* 0x0000001dff35723e */ /* 0x001fe200000000ff */
[----:B------:R-:W-:Y:S01]  /*38d0*/  FMUL R29, R34, UR5 ;  /* 0x00000005221d7c20 */ /* 0x000fe20008400000 */
[----:B------:R-:W-:-:S02]  /*38e0*/  F2FP.F16.F32.PACK_AB R52, RZ, R49 ;  /* 0x00000031ff34723e */ /* 0x000fc400000000ff */
[----:B------:R-:W-:Y:S02]  /*38f0*/  @!P0 PRMT R28, R28, 0x5410, R53 ;  /* 0x000054101c1c8816 */ /* 0x000fe40000000035 */
[----:B------:R-:W-:Y:S02]  /*3900*/  F2FP.F16.F32.PACK_AB R10, RZ, R29 ;  /* 0x0000001dff0a723e */ /* 0x000fe400000000ff */
        /* <DEDUP_REMOVED lines=14> */
[----:B------:R-:W-:Y:S05]  /*39f0*/  CALL.REL.NOINC `($__internal_193_$__cuda_sm20_rcp_rn_f32_slowpath) ;  /* 0x0000003000c47944 */ /* 0x000fea0003c00000 */
[----:B------:R-:W-:Y:S05]  /*3a00*/  BRA `(.L_x_6786) ;  /* 0x0000000000107947 */ /* 0x000fea0003800000 */
.L_x_6785:
[----:B------:R-:W0:Y:S02]  /*3a10*/  MUFU.RCP R0, R35 ;  /* 0x0000002300007308 */ /* 0x000e240000001000 */
[----:B0-----:R-:W-:-:S04]  /*3a20*/  FFMA R33, R35, R0, -1 ;  /* 0xbf80000023217423 */ /* 0x001fc80000000000 */
[----:B------:R-:W-:-:S04]  /*3a30*/  FADD.FTZ R33, -R33, -RZ ;  /* 0x800000ff21217221 */ /* 0x000fc80000010100 */
[----:B------:R-:W-:-:S07]  /*3a40*/  FFMA R51, R0, R33, R0 ;  /* 0x0000002100337223 */ /* 0x000fce0000000000 */
.L_x_6786:
[----:B------:R-:W-:Y:S05]  /*3a50*/  BSYNC.RECONVERGENT B1 ;  /* 0x0000000000017941 */ /* 0x000fea0003800200 */
.L_x_6784:
        /* <DEDUP_REMOVED lines=27> */
[----:B------:R-:W-:Y:S05]  /*3c10*/  CALL.REL.NOINC `($__internal_193_$__cuda_sm20_rcp_rn_f32_slowpath) ;  /* 0x00000030003c7944 */ /* 0x000fea0003c00000 */
[----:B------:R-:W-:Y:S05]  /*3c20*/  BRA `(.L_x_6789) ;  /* 0x0000000000107947 */ /* 0x000fea0003800000 */
.L_x_6788:
[----:B------:R-:W0:Y:S02]  /*3c30*/  MUFU.RCP R51, R36 ;  /* 0x0000002400337308 */ /* 0x000e240000001000 */
[----:B0-----:R-:W-:-:S04]  /*3c40*/  FFMA R0, R36, R51, -1 ;  /* 0xbf80000024007423 */ /* 0x001fc80000000033 */
[----:B------:R-:W-:-:S04]  /*3c50*/  FADD.FTZ R0, -R0, -RZ ;  /* 0x800000ff00007221 */ /* 0x000fc80000010100 */
[----:B------:R-:W-:-:S07]  /*3c60*/  FFMA R51, R51, R0, R51 ;  /* 0x0000000033337223 */ /* 0x000fce0000000033 */
.L_x_6789:
[----:B------:R-:W-:Y:S05]  /*3c70*/  BSYNC.RECONVERGENT B1 ;  /* 0x0000000000017941 */ /* 0x000fea0003800200 */
.L_x_6787:
        /* <DEDUP_REMOVED lines=29> */
.L_x_6791:
[----:B------:R-:W0:Y:S02]  /*3e50*/  MUFU.RCP R51, R36 ;  /* 0x0000002400337308 */ /* 0x000e240000001000 */
[----:B0-----:R-:W-:-:S04]  /*3e60*/  FFMA R0, R36, R51, -1 ;  /* 0xbf80000024007423 */ /* 0x001fc80000000033 */
[----:B------:R-:W-:-:S04]  /*3e70*/  FADD.FTZ R0, -R0, -RZ ;  /* 0x800000ff00007221 */ /* 0x000fc80000010100 */
[----:B------:R-:W-:-:S07]  /*3e80*/  FFMA R51, R51, R0, R51 ;  /* 0x0000000033337223 */ /* 0x000fce0000000033 */
.L_x_6792:
[----:B------:R-:W-:Y:S05]  /*3e90*/  BSYNC.RECONVERGENT B1 ;  /* 0x0000000000017941 */ /* 0x000fea0003800200 */
.L_x_6790:
        /* <DEDUP_REMOVED lines=29> */
.L_x_6794:
[----:B------:R-:W0:Y:S02]  /*4070*/  MUFU.RCP R51, R34 ;  /* 0x0000002200337308 */ /* 0x000e240000001000 */
[----:B0-----:R-:W-:-:S04]  /*4080*/  FFMA R0, R34, R51, -1 ;  /* 0xbf80000022007423 */ /* 0x001fc80000000033 */
[----:B------:R-:W-:-:S04]  /*4090*/  FADD.FTZ R0, -R0, -RZ ;  /* 0x800000ff00007221 */ /* 0x000fc80000010100 */
[----:B------:R-:W-:-:S07]  /*40a0*/  FFMA R51, R51, R0, R51 ;  /* 0x0000000033337223 */ /* 0x000fce0000000033 */
.L_x_6795:
[----:B------:R-:W-:Y:S05]  /*40b0*/  BSYNC.RECONVERGENT B1 ;  /* 0x0000000000017941 */ /* 0x000fea0003800200 */
.L_x_6793:
        /* <DEDUP_REMOVED lines=23> */
[----:B------:R-:W-:Y:S01]  /*4230*/  F2FP.F16.F32.PACK_AB R33, RZ, R33 ;  /* 0x00000021ff21723e */ /* 0x000fe200000000ff */
[----:B------:R-:W-:Y:S01]  /*4240*/  IMAD.IADD R42, R45, 0x1, -R42 ;  /* 0x000000012d2a7824 */ /* 0x000fe200078e0a2a */
[----:B------:R-:W-:Y:S01]  /*4250*/  F2FP.F16.F32.PACK_AB R17, RZ, R17 ;  /* 0x00000011ff11723e */ /* 0x000fe200000000ff */
        /* <DEDUP_REMOVED lines=32> */
[----:B------:R-:W-:Y:S01]  /*4460*/  F2FP.F16.F32.PACK_AB R23, RZ, R18 ;  /* 0x00000012ff17723e */ /* 0x000fe200000000ff */
[----:B------:R-:W-:Y:S01]  /*4470*/  IMAD.IADD R18, R6, 0x1, R21 ;  /* 0x0000000106127824 */ /* 0x000fe200078e0215 */
[----:B------:R-:W-:Y:S01]  /*4480*/  PRMT R34, R14, 0x5410, R27 ;  /* 0x000054100e227816 */ /* 0x000fe2000000001b */
[----:B--2---:R-:W-:Y:S01]  /*4490*/  FMUL R24, R7, UR5 ;  /* 0x0000000507187c20 */ /* 0x004fe20008400000 */
[----:B------:R-:W-:Y:S01]  /*44a0*/  PRMT R21, R33, 0x5410, R23 ;  /* 0x0000541021157816 */ /* 0x000fe20000000017 */
[----:B------:R-:W-:Y:S01]  /*44b0*/  FMUL R33, R12, UR5 ;  /* 0x000000050c217c20 */ /* 0x000fe20008400000 */
[----:B------:R-:W-:Y:S01]  /*44c0*/  F2FP.F16.F32.PACK_AB R40, RZ, R40 ;  /* 0x00000028ff28723e */ /* 0x000fe200000000ff */
[----:B------:R0:W-:Y:S01]  /*44d0*/  STS [R9], R34 ;  /* 0x0000002209007388 */ /* 0x0001e20000000800 */
[----:B------:R-:W-:Y:S01]  /*44e0*/  @!P0 LEA R14, P1, R15, UR12, 0x2 ;  /* 0x0000000c0f0e8c11 */ /* 0x000fe2000f8210ff */
[----:B------:R-:W-:Y:S01]  /*44f0*/  FMUL R27, R41, UR5 ;  /* 0x00000005291b7c20 */ /* 0x000fe20008400000 */
[----:B------:R-:W-:Y:S01]  /*4500*/  @!P0 IADD3.X R35, PT, PT, R30, UR32, RZ, P2, !PT ;  /* 0x000000201e238c10 */ /* 0x000fe200097fe4ff */
[----:B------:R1:W-:Y:S01]  /*4510*/  STS [R18], R21 ;  /* 0x0000001512007388 */ /* 0x0003e20000000800 */
[----:B------:R-:W-:Y:S01]  /*4520*/  @!P0 LEA.HI.X R15, R15, UR6, R30, 0x2, P1 ;  /* 0x000000060f0f8c11 */ /* 0x000fe200088f141e */
[----:B---3--:R-:W-:Y:S01]  /*4530*/  ULOP3.LUT UR4, UR4, 0xfffffffe, URZ, 0xc0, !UPT ;  /* 0xfffffffe04047892 */ /* 0x008fe2000f8ec0ff */
[----:B------:R-:W-:-:S02]  /*4540*/  F2FP.F16.F32.PACK_AB R33, RZ, R33 ;  /* 0x00000021ff21723e */ /* 0x000fc400000000ff */
[----:B------:R-:W-:Y:S02]  /*4550*/  F2FP.F16.F32.PACK_AB R27, RZ, R27 ;  /* 0x0000001bff1b723e */ /* 0x000fe400000000ff */
        /* <DEDUP_REMOVED lines=8> */
[----:B------:R-:W-:Y:S01]  /*45e0*/  F2FP.F16.F32.PACK_AB R30, RZ, R23 ;  /* 0x00000017ff1e723e */ /* 0x000fe200000000ff */
[----:B------:R-:W-:Y:S01]  /*45f0*/  VIADD R23, R36, UR14 ;  /* 0x0000000e24177c36 */ /* 0x000fe20008000000 */
[----:B------:R-:W-:-:S04]  /*4600*/  FMNMX R16, |R16|, R29, !PT ;  /* 0x0000001d10107209 */ /* 0x000fc80007800200 */
[----:B------:R-:W-:-:S04]  /*4610*/  FMNMX3 R12, |R7|, R16, |R12|, !PT ;  /* 0x00000010070c7276 */ /* 0x000fc8000780060c */
[----:B------:R-:W-:Y:S02]  /*4620*/  FMNMX R7, |R41|, R12, !PT ;  /* 0x0000000c29077209 */ /* 0x000fe40007800200 */
[----:B-1----:R-:W-:Y:S02]  /*4630*/  F2FP.F16.F32.PACK_AB R21, RZ, R24 ;  /* 0x00000018ff15723e */ /* 0x002fe400000000ff */
        /* <DEDUP_REMOVED lines=32> */
.L_x_6800:
        /* <DEDUP_REMOVED lines=48> */
.L_x_6799:
[----:B------:R-:W-:Y:S05]  /*4b40*/  BSYNC.RECONVERGENT B1 ;  /* 0x0000000000017941 */ /* 0x000fea0003800200 */
.L_x_6798:
        /* <DEDUP_REMOVED lines=36> */
.L_x_6797:
[----:B------:R-:W-:Y:S05]  /*4d90*/  BSYNC.RECONVERGENT B0 ;  /* 0x0000000000007941 */ /* 0x000fea0003800200 */
.L_x_6796:
        /* <DEDUP_REMOVED lines=36> */
.L_x_6805:
        /* <DEDUP_REMOVED lines=48> */
.L_x_6804:
[----:B------:R-:W-:Y:S05]  /*52e0*/  BSYNC.RECONVERGENT B1 ;  /* 0x0000000000017941 */ /* 0x000fea0003800200 */
.L_x_6803:
        /* <DEDUP_REMOVED lines=35> */
.L_x_6802:
[----:B------:R-:W-:Y:S05]  /*5520*/  BSYNC.RECONVERGENT B0 ;  /* 0x0000000000007941 */ /* 0x000fea0003800200 */
.L_x_6801:
        /* <DEDUP_REMOVED lines=32> */
.L_x_6810:
        /* <DEDUP_REMOVED lines=48> */
.L_x_6809:
[----:B------:R-:W-:Y:S05]  /*5a30*/  BSYNC.RECONVERGENT B1 ;  /* 0x0000000000017941 */ /* 0x000fea0003800200 */
.L_x_6808:
        /* <DEDUP_REMOVED lines=35> */
.L_x_6807:
[----:B------:R-:W-:Y:S05]  /*5c70*/  BSYNC.RECONVERGENT B0 ;  /* 0x0000000000007941 */ /* 0x000fea0003800200 */
.L_x_6806:
        /* <DEDUP_REMOVED lines=21> */
.L_x_6815:
        /* <DEDUP_REMOVED lines=48> */
.L_x_6814:
[----:B------:R-:W-:Y:S05]  /*60d0*/  BSYNC.RECONVERGENT B1 ;  /* 0x0000000000017941 */ /* 0x000fea0003800200 */
.L_x_6813:
        /* <DEDUP_REMOVED lines=35> */
.L_x_6812:
[----:B------:R-:W-:Y:S05]  /*6310*/  BSYNC.RECONVERGENT B0 ;  /* 0x0000000000007941 */ /* 0x000fea0003800200 */
.L_x_6811:
        /* <DEDUP_REMOVED lines=39> */
.L_x_6824:
[----:B------:R-:W-:Y:S02]  /*6590*/  ISETP.NE.AND P0, PT, R45, RZ, PT ;  /* 0x000000ff2d00720c */ /* 0x000fe40003f05270 */
[----:B-1----:R-:W-:-:S11]  /*65a0*/  FMNMX R5, R2, R5, !PT ;  /* 0x0000000502057209 */ /* 0x002fd60007800000 */
[----:B------:R-:W-:Y:S05]  /*65b0*/  @P0 BRA `(.L_x_6817) ;  /* 0x0000000000080947 */ /* 0x000fea0003800000 */
[----:B0-----:R-:W0:Y:S02]  /*65c0*/  LDC.64 R2, c[0x0][0x3a8] ;  /* 0x0000ea00ff027b82 */ /* 0x001e240000000a00 */
[----:B0-----:R1:W-:Y:S02]  /*65d0*/  REDG.E.MAX.S32.STRONG.GPU desc[UR22][R2.64], R5 ;  /* 0x000000050200798e */ /* 0x0013e4000d12e316 */
.L_x_6817:
[----:B------:R-:W-:Y:S05]  /*65e0*/  BSYNC B0 ;  /* 0x0000000000007941 */ /* 0x000fea0003800000 */
.L_x_6816:
        /* <DEDUP_REMOVED lines=11> */
[----:B01234-:R-:W-:Y:S05]  /*66a0*/  CALL.REL.NOINC `($__internal_193_$__cuda_sm20_rcp_rn_f32_slowpath) ;  /* 0x0000000400987944 */ /* 0x01ffea0003c00000 */
[----:B------:R-:W-:Y:S05]  /*66b0*/  BRA `(.L_x_6820) ;  /* 0x0000000000147947 */ /* 0x000fea0003800000 */
.L_x_6819:
[----:B------:R-:W5:Y:S01]  /*66c0*/  MUFU.RCP R51, UR5 ;  /* 0x0000000500337d08 */ /* 0x000f620008001000 */
[----:B------:R-:W-:-:S04]  /*66d0*/  IMAD.U32 R0, RZ, RZ, UR5 ;  /* 0x00000005ff007e24 */ /* 0x000fc8000f8e00ff */
[----:B-----5:R-:W-:-:S04]  /*66e0*/  FFMA R0, R51, R0, -1 ;  /* 0xbf80000033007423 */ /* 0x020fc80000000000 */
[----:B------:R-:W-:-:S04]  /*66f0*/  FADD.FTZ R0, -R0, -RZ ;  /* 0x800000ff00007221 */ /* 0x000fc80000010100 */
[----:B------:R-:W-:-:S07]  /*6700*/  FFMA R51, R51, R0, R51 ;  /* 0x0000000033337223 */ /* 0x000fce0000000033 */
.L_x_6820:
[----:B01234-:R-:W0:Y:S02]  /*6710*/  LDC.64 R2, c[0x0][0x3b0] ;  /* 0x0000ec00ff027b82 */ /* 0x01fe240000000a00 */
[----:B0-----:R-:W-:Y:S01]  /*6720*/  STG.E desc[UR22][R2.64], R51 ;  /* 0x0000003302007986 */ /* 0x001fe2000c101916 */
[----:B------:R-:W-:Y:S05]  /*6730*/  EXIT ;  /* 0x000000000000794d */ /* 0x000fea0003800000 */
.L_x_6818:
[----:B------:R-:W-:Y:S02]  /*6740*/  IMAD.MOV.U32 R7, RZ, RZ, 0x4 ;  /* 0x00000004ff077424 */ /* 0x000fe400078e00ff */
[----:B------:R-:W-:Y:S02]  /*6750*/  IMAD.MOV.U32 R9, RZ, RZ, 0x1f ;  /* 0x0000001fff097424 */ /* 0x000fe400078e00ff */
[----:B------:R-:W-:-:S07]  /*6760*/  IMAD.MOV.U32 R4, RZ, RZ, -0x1 ;  /* 0xffffffffff047424 */ /* 0x000fce00078e00ff */
[----:B01----:R-:W-:Y:S05]  /*6770*/  WARPSYNC.COLLECTIVE R4, `(.L_x_6821) ;  /* 0x0000000004087348 */ /* 0x003fea0003c00000 */
[----:B-1----:R1:W2:Y:S02]  /*6780*/  SHFL.DOWN P0, R5, R0, R7, R9 ;  /* 0x0800000700057389 */ /* 0x0022a40000000009 */
[----:B012---:R-:W-:Y:S05]  /*6790*/  ENDCOLLECTIVE ;  /* 0x000000000000791b */ /* 0x007fea0003800000 */
.L_x_6821:
[----:B------:R-:W-:Y:S02]  /*67a0*/  IMAD.MOV.U32 R7, RZ, RZ, 0x2 ;  /* 0x00000002ff077424 */ /* 0x000fe400078e00ff */
[----:B------:R-:W-:-:S05]  /*67b0*/  IMAD.MOV.U32 R3, RZ, RZ, R5 ;  /* 0x000000ffff037224 */ /* 0x000fca00078e0005 */
[----:B------:R-:W-:-:S05]  /*67c0*/  FMNMX R3, R3, R0, !PT ;  /* 0x0000000003037209 */ /* 0x000fca0007800000 */
[----:B------:R-:W-:-:S07]  /*67d0*/  IMAD.MOV.U32 R0, RZ, RZ, R3 ;  /* 0x000000ffff007224 */ /* 0x000fce00078e0003 */
[----:B------:R-:W-:Y:S05]  /*67e0*/  WARPSYNC.COLLECTIVE R4, `(.L_x_6822) ;  /* 0x0000000004087348 */ /* 0x000fea0003c00000 */
[----:B------:R0:W1:Y:S02]  /*67f0*/  SHFL.DOWN P0, R5, R0, R7, R9 ;  /* 0x0800000700057389 */ /* 0x0000640000000009 */
[----:B01----:R-:W-:Y:S05]  /*6800*/  ENDCOLLECTIVE ;  /* 0x000000000000791b */ /* 0x003fea0003800000 */
.L_x_6822:
[----:B------:R-:W-:Y:S01]  /*6810*/  IMAD.MOV.U32 R7, RZ, RZ, 0x1 ;  /* 0x00000001ff077424 */ /* 0x000fe200078e00ff */
[----:B------:R-:W-:-:S04]  /*6820*/  MOV R2, R5 ;  /* 0x0000000500027202 */ /* 0x000fc80000000f00 */
[----:B------:R-:W-:-:S05]  /*6830*/  FMNMX R2, R3, R2, !PT ;  /* 0x0000000203027209 */ /* 0x000fca0007800000 */
[----:B------:R-:W-:-:S07]  /*6840*/  IMAD.MOV.U32 R0, RZ, RZ, R2 ;  /* 0x000000ffff007224 */ /* 0x000fce00078e0002 */
[----:B------:R-:W-:Y:S05]  /*6850*/  WARPSYNC.COLLECTIVE R4, `(.L_x_6823) ;  /* 0x0000000004087348 */ /* 0x000fea0003c00000 */
[----:B------:R0:W1:Y:S02]  /*6860*/  SHFL.DOWN P0, R5, R0, R7, R9 ;  /* 0x0800000700057389 */ /* 0x0000640000000009 */
[----:B01----:R-:W-:Y:S05]  /*6870*/  ENDCOLLECTIVE ;  /* 0x000000000000791b */ /* 0x003fea0003800000 */
.L_x_6823:
[----:B------:R-:W-:Y:S05]  /*6880*/  BRA `(.L_x_6824) ;  /* 0xfffffffc00407947 */ /* 0x000fea000383ffff */
        .weak           $__internal_192_$__cuda_sm20_div_u64
        .type           $__internal_192_$__cuda_sm20_div_u64,@function
        .size           $__internal_192_$__cuda_sm20_div_u64,($__internal_193_$__cuda_sm20_rcp_rn_f32_slowpath - $__internal_192_$__cuda_sm20_div_u64)
$__internal_192_$__cuda_sm20_div_u64:
        /* <DEDUP_REMOVED lines=71> */
[----:B------:R-:W-:Y:S11]  /*6d00*/  RET.REL.NODEC R2 `(_ZN18transformer_engine6detail43dgated_act_cast_transpose_kernel_notalignedILi2ELi2Ef13__nv_bfloat166__halfNS_5EmptyEXadL_ZNS_5dsiluIffEET_T0_RKS4_EEXadL_ZNS_4siluIffEES6_S7_S9_EEEEvPKT2_SD_PT3_SF_PKT1_PSG_SJ_mmm) ;  /* 0xffffff9002bc7950 */ /* 0x000ff60003c3ffff */
        .weak           $__internal_193_$__cuda_sm20_rcp_rn_f32_slowpath
        .type           $__internal_193_$__cuda_sm20_rcp_rn_f32_slowpath,@function
        .size           $__internal_193_$__cuda_sm20_rcp_rn_f32_slowpath,(.L_x_29494 - $__internal_193_$__cuda_sm20_rcp_rn_f32_slowpath)
$__internal_193_$__cuda_sm20_rcp_rn_f32_slowpath:
        /* <DEDUP_REMOVED lines=15> */
.L_x_6826:
        /* <DEDUP_REMOVED lines=33> */
.L_x_6828:
[----:B------:R0:W1:Y:S02]  /*7010*/  MUFU.RCP R51, R0 ;  /* 0x0000000000337308 */ /* 0x0000640000001000 */
.L_x_6827:
[----:B------:R-:W-:Y:S05]  /*7020*/  BSYNC B0 ;  /* 0x0000000000007941 */ /* 0x000fea0003800000 */
.L_x_6825:
[----:B------:R-:W-:Y:S02]  /*7030*/  IMAD.MOV.U32 R52, RZ, RZ, R48 ;  /* 0x000000ffff347224 */ /* 0x000fe400078e0030 */
[----:B------:R-:W-:-:S04]  /*7040*/  IMAD.MOV.U32 R53, RZ, RZ, 0x0 ;  /* 0x00000000ff357424 */ /* 0x000fc800078e00ff */
[----:B01----:R-:W-:Y:S05]  /*7050*/  RET.REL.NODEC R52 `(_ZN18transformer_engine6detail43dgated_act_cast_transpose_kernel_notalignedILi2ELi2Ef13__nv_bfloat166__halfNS_5EmptyEXadL_ZNS_5dsiluIffEET_T0_RKS4_EEXadL_ZNS_4siluIffEES6_S7_S9_EEEEvPKT2_SD_PT3_SF_PKT1_PSG_SJ_mmm) ;  /* 0xffffff8c34e87950 */ /* 0x003fea0003c3ffff */
.L_x_6829:
        /* <DEDUP_REMOVED lines=10> */
.L_x_29494:


//--------------------- .text._ZN18transformer_engine6detail32dgated_act_cast_transpose_kernelILi2ELi2Ef13__nv_bfloat166__halfNS_5EmptyEXadL_ZNS_5dsiluIffEET_T0_RKS4_EEXadL_ZNS_4siluIffEES6_S7_S9_EEEEvPKT2_SD_PT3_SF_PKT1_PSG_SJ_mmm --------------------------
	.section	.text._ZN18transformer_engine6detail32dgated_act_cast_transpose_kernelILi2ELi2Ef13__nv_bfloat166__halfNS_5EmptyEXadL_ZNS_5dsiluIffEET_T0_RKS4_EEXadL_ZNS_4siluIffEES6_S7_S9_EEEEvPKT2_SD_PT3_SF_PKT1_PSG_SJ_mmm,"ax",@progbits
	.align	128
        .global         _ZN18transformer_engine6detail32dgated_act_cast_transpose_kernelILi2ELi2Ef13__nv_bfloat166__halfNS_5EmptyEXadL_ZNS_5dsiluIffEET_T0_RKS4_EEXadL_ZNS_4siluIffEES6_S7_S9_EEEEvPKT2_SD_PT3_SF_PKT1_PSG_SJ_mmm
        .type           _ZN18transformer_engine6detail32dgated_act_cast_transpose_kernelILi2ELi2Ef13__nv_bfloat166__halfNS_5EmptyEXadL_ZNS_5dsiluIffEET_T0_RKS4_EEXadL_ZNS_4siluIffEES6_S7_S9_EEEEvPKT2_SD_PT3_SF_PKT1_PSG_SJ_mmm,@function
        .size           _ZN18transformer_engine6detail32dgated_act_cast_transpose_kernelILi2ELi2Ef13__nv_bfloat166__halfNS_5EmptyEXadL_ZNS_5dsiluIffEET_T0_RKS4_EEXadL_ZNS_4siluIffEES6_S7_S9_EEEEvPKT2_SD_PT3_SF_PKT1_PSG_SJ_mmm,(.L_x_29496 - _ZN18transformer_engine6detail32dgated_act_cast_transpose_kernelILi2ELi2Ef13__nv_bfloat166__halfNS_5EmptyEXadL_ZNS_5dsiluIffEET_T0_RKS4_EEXadL_ZNS_4siluIffEES6_S7_S9_EEEEvPKT2_SD_PT3_SF_PKT1_PSG_SJ_mmm)
        .other          _ZN18transformer_engine6detail32dgated_act_cast_transpose_kernelILi2ELi2Ef13__nv_bfloat166__halfNS_5EmptyEXadL_ZNS_5dsiluIffEET_T0_RKS4_EEXadL_ZNS_4siluIffEES6_S7_S9_EEEEvPKT2_SD_PT3_SF_PKT1_PSG_SJ_mmm,@"STO_CUDA_ENTRY STV_DEFAULT"
_ZN18transformer_engine6detail32dgated_act_cast_transpose_kernelILi2ELi2Ef13__nv_bfloat166__halfNS_5EmptyEXadL_ZNS_5dsiluIffEET_T0_RKS4_EEXadL_ZNS_4siluIffEES6_S7_S9_EEEEvPKT2_SD_PT3_SF_PKT1_PSG_SJ_mmm:
.text._ZN18transformer_engine6detail32dgated_act_cast_transpose_kernelILi2ELi2Ef13__nv_bfloat166__halfNS_5EmptyEXadL_ZNS_5dsiluIffEET_T0_RKS4_EEXadL_ZNS_4siluIffEES6_S7_S9_EEEEvPKT2_SD_PT3_SF_PKT1_PSG_SJ_mmm:
        /* <DEDUP_REMOVED lines=39> */
.L_x_6830:
[----:B------:R-:W-:-:S07]  /*0270*/  MOV R4, 0x290 ;  /* 0x0000029000047802 */ /* 0x000fce0000000f00 */
[----:B------:R-:W-:Y:S05]  /*0280*/  CALL.REL.NOINC `($__internal_194_$__cuda_sm20_div_u64) ;  /* 0x0000004800347944 */ /* 0x000fea0003c00000 */
        /* <DEDUP_REMOVED lines=11> */
.L_x_6831:
        /* <DEDUP_REMOVED lines=148> */
[----:B------:R-:W-:Y:S05]  /*0c80*/  CALL.REL.NOINC `($__internal_195_$__cuda_sm20_rcp_rn_f32_slowpath) ;  /* 0x0000004000d47944 */ /* 0x000fea0003c00000 */
[----:B------:R-:W-:Y:S05]  /*0c90*/  BRA `(.L_x_6834) ;  /* 0x0000000000107947 */ /* 0x000fea0003800000 */
.L_x_6833:
[----:B------:R-:W0:Y:S02]  /*0ca0*/  MUFU.RCP R49, R0 ;  /* 0x0000000000317308 */ /* 0x000e240000001000 */
[----:B0-----:R-:W-:-:S04]  /*0cb0*/  FFMA R19, R0, R49, -1 ;  /* 0xbf80000000137423 */ /* 0x001fc80000000031 */
[----:B------:R-:W-:-:S04]  /*0cc0*/  FADD.FTZ R22, -R19, -RZ ;  /* 0x800000ff13167221 */ /* 0x000fc80000010100 */
[----:B------:R-:W-:-:S07]  /*0cd0*/  FFMA R49, R49, R22, R49 ;  /* 0x0000001631317223 */ /* 0x000fce0000000031 */
.L_x_6834:
[----:B------:R-:W-:Y:S05]  /*0ce0*/  BSYNC.RECONVERGENT B1 ;  /* 0x0000000000017941 */ /* 0x000fea0003800200 */
.L_x_6832:
        /* <DEDUP_REMOVED lines=31> */
[----:B------:R-:W-:Y:S05]  /*0ee0*/  CALL.REL.NOINC `($__internal_195_$__cuda_sm20_rcp_rn_f32_slowpath) ;  /* 0x00000040003c7944 */ /* 0x000fea0003c00000 */
[----:B------:R-:W-:Y:S05]  /*0ef0*/  BRA `(.L_x_6837) ;  /* 0x0000000000107947 */ /* 0x000fea0003800000 */
.L_x_6836:
[----:B------:R-:W0:Y:S02]  /*0f00*/  MUFU.RCP R49, R42 ;  /* 0x0000002a00317308 */ /* 0x000e240000001000 */
[----:B0-----:R-:W-:-:S04]  /*0f10*/  FFMA R0, R42, R49, -1 ;  /* 0xbf8000002a007423 */ /* 0x001fc80000000031 */
[----:B------:R-:W-:-:S04]  /*0f20*/  FADD.FTZ R0, -R0, -RZ ;  /* 0x800000ff00007221 */ /* 0x000fc80000010100 */
[----:B------:R-:W-:-:S07]  /*0f30*/  FFMA R49, R49, R0, R49 ;  /* 0x0000000031317223 */ /* 0x000fce0000000031 */
.L_x_6837:
[----:B------:R-:W-:Y:S05]  /*0f40*/  BSYNC.RECONVERGENT B1 ;  /* 0x0000000000017941 */ /* 0x000fea0003800200 */
.L_x_6835:
        /* <DEDUP_REMOVED lines=29> */
[----:B------:R-:W-:Y:S05]  /*1120*/  CALL.REL.NOINC `($__internal_195_$__cuda_sm20_rcp_rn_f32_slowpath) ;  /* 0x0000003c00ac7944 */ /* 0x000fea0003c00000 */
[----:B------:R-:W-:Y:S05]  /*1130*/  BRA `(.L_x_6840) ;  /* 0x0000000000107947 */ /* 0x000fea0003800000 */
.L_x_6839:
[----:B------:R-:W0:Y:S02]  /*1140*/  MUFU.RCP R49, R22 ;  /* 0x0000001600317308 */ /* 0x000e240000001000 */
[----:B0-----:R-:W-:-:S04]  /*1150*/  FFMA R0, R22, R49, -1 ;  /* 0xbf80000016007423 */ /* 0x001fc80000000031 */
[----:B------:R-:W-:-:S04]  /*1160*/  FADD.FTZ R0, -R0, -RZ ;  /* 0x800000ff00007221 */ /* 0x000fc80000010100 */
[----:B------:R-:W-:-:S07]  /*1170*/  FFMA R49, R49, R0, R49 ;  /* 0x0000000031317223 */ /* 0x000fce0000000031 */
.L_x_6840:
[----:B------:R-:W-:Y:S05]  /*1180*/  BSYNC.RECONVERGENT B1 ;  /* 0x0000000000017941 */ /* 0x000fea0003800200 */
.L_x_6838:
        /* <DEDUP_REMOVED lines=31> */
[----:B------:R-:W-:Y:S05]  /*1380*/  CALL.REL.NOINC `($__internal_195_$__cuda_sm20_rcp_rn_f32_slowpath) ;  /* 0x0000003c00147944 */ /* 0x000fea0003c00000 */
[----:B------:R-:W-:Y:S05]  /*1390*/  BRA `(.L_x_6843) ;  /* 0x0000000000107947 */ /* 0x000fea0003800000 */
.L_x_6842:
[----:B------:R-:W0:Y:S02]  /*13a0*/  MUFU.RCP R49, R42 ;  /* 0x0000002a00317308 */ /* 0x000e240000001000 */
[----:B0-----:R-:W-:-:S04]  /*13b0*/  FFMA R0, R42, R49, -1 ;  /* 0xbf8000002a007423 */ /* 0x001fc80000000031 */
[----:B------:R-:W-:-:S04]  /*13c0*/  FADD.FTZ R0, -R0, -RZ ;  /* 0x800000ff00007221 */ /* 0x000fc80000010100 */
[----:B------:R-:W-:-:S07]  /*13d0*/  FFMA R49, R49, R0, R49 ;  /* 0x0000000031317223 */ /* 0x000fce0000000031 */
.L_x_6843:
[----:B------:R-:W-:Y:S05]  /*13e0*/  BSYNC.RECONVERGENT B1 ;  /* 0x0000000000017941 */ /* 0x000fea0003800200 */
.L_x_6841:
        /* <DEDUP_REMOVED lines=40> */
[----:B------:R-:W-:Y:S01]  /*1670*/  F2FP.F16.F32.PACK_AB R17, R12, R31 ;  /* 0x0000001f0c11723e */ /* 0x000fe200000000ff */
        /* <DEDUP_REMOVED lines=9> */
[----:B------:R-:W-:Y:S02]  /*1710*/  F2FP.F16.F32.PACK_AB R31, RZ, R31 ;  /* 0x0000001fff1f723e */ /* 0x000fe400000000ff */
[----:B------:R-:W-:Y:S02]  /*1720*/  IADD3.X R39, PT, PT, R29, UR21, RZ, P1, !PT ;  /* 0x000000151d277c10 */ /* 0x000fe40008ffe4ff */
[----:B------:R-:W-:-:S02]  /*1730*/  F2FP.F16.F32.PACK_AB R14, RZ, R14 ;  /* 0x0000000eff0e723e */ /* 0x000fc400000000ff */
[----:B0-----:R-:W-:Y:S02]  /*1740*/  F2FP.F16.F32.PACK_AB R28, R9, R36 ;  /* 0x00000024091c723e */ /* 0x001fe400000000ff */
        /* <DEDUP_REMOVED lines=13> */
[----:B------:R-:W-:Y:S01]  /*1820*/  F2FP.F16.F32.PACK_AB R23, RZ, R23 ;  /* 0x00000017ff17723e */ /* 0x000fe200000000ff */
[----:B-1----:R-:W-:Y:S01]  /*1830*/  IMAD.X R18, R18, 0x1, R13, P4 ;  /* 0x0000000112127824 */ /* 0x002fe200020e060d */
[----:B0-----:R-:W-:-:S04]  /*1840*/  F2FP.F16.F32.PACK_AB R25, RZ, R11 ;  /* 0x0000000bff19723e */ /* 0x001fc800000000ff */
        /* <DEDUP_REMOVED lines=33> */
[----:B-----5:R-:W-:Y:S05]  /*1a60*/  CALL.REL.NOINC `($__internal_195_$__cuda_sm20_rcp_rn_f32_slowpath) ;  /* 0x00000034005c7944 */ /* 0x020fea0003c00000 */
[----:B------:R-:W-:Y:S05]  /*1a70*/  BRA `(.L_x_6846) ;  /* 0x0000000000107947 */ /* 0x000fea0003800000 */
.L_x_6845:
[----:B------:R-:W0:Y:S02]  /*1a80*/  MUFU.RCP R49, R0 ;  /* 0x0000000000317308 */ /* 0x000e240000001000 */
[----:B0-----:R-:W-:-:S04]  /*1a90*/  FFMA R23, R0, R49, -1 ;  /* 0xbf80000000177423 */ /* 0x001fc80000000031 */
[----:B------:R-:W-:-:S04]  /*1aa0*/  FADD.FTZ R24, -R23, -RZ ;  /* 0x800000ff17187221 */ /* 0x000fc80000010100 */
[----:B------:R-:W-:-:S07]  /*1ab0*/  FFMA R49, R49, R24, R49 ;  /* 0x0000001831317223 */ /* 0x000fce0000000031 */
.L_x_6846:
[----:B------:R-:W-:Y:S05]  /*1ac0*/  BSYNC.RECONVERGENT B1 ;  /* 0x0000000000017941 */ /* 0x000fea0003800200 */
.L_x_6844:
        /* <DEDUP_REMOVED lines=29> */
[----:B------:R-:W-:Y:S05]  /*1ca0*/  CALL.REL.NOINC `($__internal_195_$__cuda_sm20_rcp_rn_f32_slowpath) ;  /* 0x0000003000cc7944 */ /* 0x000fea0003c00000 */
[----:B------:R-:W-:Y:S05]  /*1cb0*/  BRA `(.L_x_6849) ;  /* 0x0000000000107947 */ /* 0x000fea0003800000 */
.L_x_6848:
[----:B------:R-:W0:Y:S02]  /*1cc0*/  MUFU.RCP R49, R40 ;  /* 0x0000002800317308 */ /* 0x000e240000001000 */
[----:B0-----:R-:W-:-:S04]  /*1cd0*/  FFMA R0, R40, R49, -1 ;  /* 0xbf80000028007423 */ /* 0x001fc80000000031 */
[----:B------:R-:W-:-:S04]  /*1ce0*/  FADD.FTZ R0, -R0, -RZ ;  /* 0x800000ff00007221 */ /* 0x000fc80000010100 */
[----:B------:R-:W-:-:S07]  /*1cf0*/  FFMA R49, R49, R0, R49 ;  /* 0x0000000031317223 */ /* 0x000fce0000000031 */
.L_x_6849:
[----:B------:R-:W-:Y:S05]  /*1d00*/  BSYNC.RECONVERGENT B1 ;  /* 0x0000000000017941 */ /* 0x000fea0003800200 */
.L_x_6847:
        /* <DEDUP_REMOVED lines=28> */
[----:B------:R-:W-:Y:S05]  /*1ed0*/  CALL.REL.NOINC `($__internal_195_$__cuda_sm20_rcp_rn_f32_slowpath) ;  /* 0x0000003000407944 */ /* 0x000fea0003c00000 */
[----:B------:R-:W-:Y:S05]  /*1ee0*/  BRA `(.L_x_6852) ;  /* 0x0000000000107947 */ /* 0x000fea0003800000 */
.L_x_6851:
[----:B------:R-:W0:Y:S02]  /*1ef0*/  MUFU.RCP R49, R40 ;  /* 0x0000002800317308 */ /* 0x000e240000001000 */
[----:B0-----:R-:W-:-:S04]  /*1f00*/  FFMA R0, R40, R49, -1 ;  /* 0xbf80000028007423 */ /* 0x001fc80000000031 */
[----:B------:R-:W-:-:S04]  /*1f10*/  FADD.FTZ R0, -R0, -RZ ;  /* 0x800000ff00007221 */ /* 0x000fc80000010100 */
[----:B------:R-:W-:-:S07]  /*1f20*/  FFMA R49, R49, R0, R49 ;  /* 0x0000000031317223 */ /* 0x000fce0000000031 */
.L_x_6852:
[----:B------:R-:W-:Y:S05]  /*1f30*/  BSYNC.RECONVERGENT B1 ;  /* 0x0000000000017941 */ /* 0x000fea0003800200 */
.L_x_6850:
        /* <DEDUP_REMOVED lines=31> */
.L_x_6854:
[----:B------:R-:W0:Y:S02]  /*2130*/  MUFU.RCP R49, R40 ;  /* 0x0000002800317308 */ /* 0x000e240000001000 */
[----:B0-----:R-:W-:-:S04]  /*2140*/  FFMA R0, R40, R49, -1 ;  /* 0xbf80000028007423 */ /* 0x001fc80000000031 */
[----:B------:R-:W-:-:S04]  /*2150*/  FADD.FTZ R0, -R0, -RZ ;  /* 0x800000ff00007221 */ /* 0x000fc80000010100 */
[----:B------:R-:W-:-:S07]  /*2160*/  FFMA R49, R49, R0, R49 ;  /* 0x0000000031317223 */ /* 0x000fce0000000031 */
.L_x_6855:
[----:B------:R-:W-:Y:S05]  /*2170*/  BSYNC.RECONVERGENT B1 ;  /* 0x0000000000017941 */ /* 0x000fea0003800200 */
.L_x_6853:
        /* <DEDUP_REMOVED lines=15> */
[----:B------:R-:W-:Y:S01]  /*2270*/  F2FP.F16.F32.PACK_AB R37, RZ, R37 ;  /* 0x00000025ff25723e */ /* 0x000fe200000000ff */
        /* <DEDUP_REMOVED lines=29> */
[----:B------:R-:W-:Y:S01]  /*2450*/  F2FP.F16.F32.PACK_AB R40, R17, R40 ;  /* 0x000000281128723e */ /* 0x000fe200000000ff */
[----:B------:R-:W-:Y:S01]  /*2460*/  VIADD R17, R6, 0x1d ;  /* 0x0000001d06117836 */ /* 0x000fe20000000000 */
[----:B------:R-:W-:Y:S01]  /*2470*/  IADD3 R34, P1, PT, R32, UR16, RZ ;  /* 0x0000001020227c10 */ /* 0x000fe2000ff3e0ff */
[----:B------:R-:W-:Y:S01]  /*2480*/  FMUL R36, R35, R36 ;  /* 0x0000002423247220 */ /* 0x000fe20000400000 */
[----:B------:R-:W-:Y:S01]  /*2490*/  FMUL R42, R38, UR13 ;  /* 0x0000000d262a7c20 */ /* 0x000fe20008400000 */
[----:B------:R-:W-:-:S02]  /*24a0*/  F2FP.F16.F32.PACK_AB R38, R23, R28 ;  /* 0x0000001c1726723e */ /* 0x000fc400000000ff */
[----:B------:R-:W-:Y:S02]  /*24b0*/  IADD3.X R35, PT, PT, R33, UR21, RZ, P1, !PT ;  /* 0x0000001521237c10 */ /* 0x000fe40008ffe4ff */
[----:B------:R-:W-:Y:S02]  /*24c0*/  IADD3 R28, P1, PT, R39, UR15, RZ ;  /* 0x0000000f271c7c10 */ /* 0x000fe4000ff3e0ff */
[----:B------:R-:W-:Y:S02]  /*24d0*/  LOP3.LUT R17, R17, 0x1f, RZ, 0xc0, !PT ;  /* 0x0000001f11117812 */ /* 0x000fe400078ec0ff */
[----:B------:R-:W-:Y:S02]  /*24e0*/  IADD3.X R29, PT, PT, R31, UR17, RZ, P1, !PT ;  /* 0x000000111f1d7c10 */ /* 0x000fe40008ffe4ff */
[----:B------:R-:W-:Y:S02]  /*24f0*/  IADD3.X R39, PT, PT, R20, UR27, RZ, P2, !PT ;  /* 0x0000001b14277c10 */ /* 0x000fe400097fe4ff */
[----:B------:R-:W-:Y:S01]  /*2500*/  IADD3 R20, P1, PT, R17, R44, RZ ;  /* 0x0000002c11147210 */ /* 0x000fe20007f3e0ff */
[----:B------:R2:W-:Y:S01]  /*2510*/  STG.E desc[UR22][R32.64], R40 ;  /* 0x0000002820007986 */ /* 0x0005e2000c101916 */
[----:B------:R-:W-:-:S03]  /*2520*/  F2FP.F16.F32.PACK_AB R42, RZ, R42 ;  /* 0x0000002aff2a723e */ /* 0x000fc600000000ff */
        /* <DEDUP_REMOVED lines=11> */
[----:B------:R-:W-:Y:S01]  /*25e0*/  F2FP.F16.F32.PACK_AB R32, RZ, R19 ;  /* 0x00000013ff20723e */ /* 0x000fe200000000ff */
[----:B------:R0:W-:Y:S01]  /*25f0*/  STG.E desc[UR22][R28.64], R38 ;  /* 0x000000261c007986 */ /* 0x0001e2000c101916 */
[----:B------:R-:W-:Y:S02]  /*2600*/  F2FP.F16.F32.PACK_AB R43, RZ, R43 ;  /* 0x0000002bff2b723e */ /* 0x000fe400000000ff */
        /* <DEDUP_REMOVED lines=30> */
[----:B-----5:R-:W-:Y:S05]  /*27f0*/  CALL.REL.NOINC `($__internal_195_$__cuda_sm20_rcp_rn_f32_slowpath) ;  /* 0x0000002400f87944 */ /* 0x020fea0003c00000 */
[----:B------:R-:W-:Y:S05]  /*2800*/  BRA `(.L_x_6858) ;  /* 0x0000000000107947 */ /* 0x000fea0003800000 */
.L_x_6857:
[----:B------:R-:W0:Y:S02]  /*2810*/  MUFU.RCP R49, R0 ;  /* 0x0000000000317308 */ /* 0x000e240000001000 */
[----:B0-----:R-:W-:-:S04]  /*2820*/  FFMA R42, R0, R49, -1 ;  /* 0xbf800000002a7423 */ /* 0x001fc80000000031 */
[----:B------:R-:W-:-:S04]  /*2830*/  FADD.FTZ R42, -R42, -RZ ;  /* 0x800000ff2a2a7221 */ /* 0x000fc80000010100 */
[----:B------:R-:W-:-:S07]  /*2840*/  FFMA R49, R49, R42, R49 ;  /* 0x0000002a31317223 */ /* 0x000fce0000000031 */
.L_x_6858:
[----:B------:R-:W-:Y:S05]  /*2850*/  BSYNC.RECONVERGENT B1 ;  /* 0x0000000000017941 */ /* 0x000fea0003800200 */
.L_x_6856:
        /* <DEDUP_REMOVED lines=29> */
[----:B------:R-:W-:Y:S05]  /*2a30*/  CALL.REL.NOINC `($__internal_195_$__cuda_sm20_rcp_rn_f32_slowpath) ;  /* 0x0000002400687944 */ /* 0x000fea0003c00000 */
[----:B------:R-:W-:Y:S05]  /*2a40*/  BRA `(.L_x_6861) ;  /* 0x0000000000107947 */ /* 0x000fea0003800000 */
.L_x_6860:
[----:B------:R-:W0:Y:S02]  /*2a50*/  MUFU.RCP R49, R50 ;  /* 0x0000003200317308 */ /* 0x000e240000001000 */
[----:B0-----:R-:W-:-:S04]  /*2a60*/  FFMA R0, R50, R49, -1 ;  /* 0xbf80000032007423 */ /* 0x001fc80000000031 */
[----:B------:R-:W-:-:S04]  /*2a70*/  FADD.FTZ R0, -R0, -RZ ;  /* 0x800000ff00007221 */ /* 0x000fc80000010100 */
[----:B------:R-:W-:-:S07]  /*2a80*/  FFMA R49, R49, R0, R49 ;  /* 0x0000000031317223 */ /* 0x000fce0000000031 */
.L_x_6861:
[----:B------:R-:W-:Y:S05]  /*2a90*/  BSYNC.RECONVERGENT B1 ;  /* 0x0000000000017941 */ /* 0x000fea0003800200 */
.L_x_6859:
        /* <DEDUP_REMOVED lines=30> */
.L_x_6863:
[----:B------:R-:W0:Y:S02]  /*2c80*/  MUFU.RCP R49, R44 ;  /* 0x0000002c00317308 */ /* 0x000e240000001000 */
[----:B0-----:R-:W-:-:S04]  /*2c90*/  FFMA R0, R44, R49, -1 ;  /* 0xbf8000002c007423 */ /* 0x001fc80000000031 */
[----:B------:R-:W-:-:S04]  /*2ca0*/  FADD.FTZ R0, -R0, -RZ ;  /* 0x800000ff00007221 */ /* 0x000fc80000010100 */
[----:B------:R-:W-:-:S07]  /*2cb0*/  FFMA R49, R49, R0, R49 ;  /* 0x0000000031317223 */ /* 0x000fce0000000031 */
.L_x_6864:
[----:B------:R-:W-:Y:S05]  /*2cc0*/  BSYNC.RECONVERGENT B1 ;  /* 0x0000000000017941 */ /* 0x000fea0003800200 */
.L_x_6862:
        /* <DEDUP_REMOVED lines=31> */
.L_x_6866:
[----:B------:R-:W0:Y:S02]  /*2ec0*/  MUFU.RCP R49, R52 ;  /* 0x0000003400317308 */ /* 0x000e240000001000 */
[----:B0-----:R-:W-:-:S04]  /*2ed0*/  FFMA R0, R52, R49, -1 ;  /* 0xbf80000034007423 */ /* 0x001fc80000000031 */
[----:B------:R-:W-:-:S04]  /*2ee0*/  FADD.FTZ R0, -R0, -RZ ;  /* 0x800000ff00007221 */ /* 0x000fc80000010100 */
[----:B------:R-:W-:-:S07]  /*2ef0*/  FFMA R49, R49, R0, R49 ;  /* 0x0000000031317223 */ /* 0x000fce0000000031 */
.L_x_6867:
[----:B------:R-:W-:Y:S05]  /*2f00*/  BSYNC.RECONVERGENT B1 ;  /* 0x0000000000017941 */ /* 0x000fea0003800200 */
.L_x_6865:
        /* <DEDUP_REMOVED lines=15> */
[----:B0-----:R-:W-:Y:S01]  /*3000*/  F2FP.F16.F32.PACK_AB R25, R52, R45 ;  /* 0x0000002d3419723e */ /* 0x001fe200000000ff */
        /* <DEDUP_REMOVED lines=10> */
[----:B------:R-:W-:Y:S01]  /*30b0*/  F2FP.F16.F32.PACK_AB R33, RZ, R33 ;  /* 0x00000021ff21723e */ /* 0x000fe200000000ff */
[----:B------:R-:W-:Y:S01]  /*30c0*/  FMUL R35, R41, UR13 ;  /* 0x0000000d29237c20 */ /* 0x000fe20008400000 */
[----:B------:R-:W-:Y:S02]  /*30d0*/  IADD3.X R45, PT, PT, R31, UR21, RZ, P0, !PT ;  /* 0x000000151f2d7c10 */ /* 0x000fe400087fe4ff */
[----:B------:R-:W-:-:S04]  /*30e0*/  F2FP.F16.F32.PACK_AB R29, RZ, R29 ;  /* 0x0000001dff1d723e */ /* 0x000fc800000000ff */
[----:B------:R-:W-:Y:S01]  /*30f0*/  PRMT R29, R29, 0x5410, R33 ;  /* 0x000054101d1d7816 */ /* 0x000fe20000000021 */
[----:B------:R-:W-:-:S04]  /*3100*/  FMUL R49, R48, R49 ;  /* 0x0000003130317220 */ /* 0x000fc80000400000 */
[----:B------:R0:W-:Y:S01]  /*3110*/  STG.E desc[UR22][R44.64], R29 ;  /* 0x0000001d2c007986 */ /* 0x0001e2000c101916 */
[----:B------:R-:W-:Y:S01]  /*3120*/  FMUL R49, R20, R49 ;  /* 0x0000003114317220 */ /* 0x000fe20000400000 */
[----:B------:R-:W-:Y:S01]  /*3130*/  FMUL R20, R50, UR13 ;  /* 0x0000000d32147c20 */ /* 0x000fe20008400000 */
[----:B------:R-:W-:-:S04]  /*3140*/  FMNMX3 R18, |R43|, R18, |R47|, !PT ;  /* 0x000000122b127276 */ /* 0x000fc8000780062f */
[----:B------:R-:W-:Y:S02]  /*3150*/  F2FP.F16.F32.PACK_AB R20, RZ, R20 ;  /* 0x00000014ff14723e */ /* 0x000fe400000000ff */
        /* <DEDUP_REMOVED lines=16> */
[----:B------:R-:W-:Y:S02]  /*3260*/  F2FP.F16.F32.PACK_AB R35, R52, R35 ;  /* 0x000000233423723e */ /* 0x000fe400000000ff */
        /* <DEDUP_REMOVED lines=9> */
[----:B------:R-:W-:-:S04]  /*3300*/  F2FP.F16.F32.PACK_AB R39, RZ, R39 ;  /* 0x00000027ff27723e */ /* 0x000fc800000000ff */
        /* <DEDUP_REMOVED lines=8> */
[----:B-----5:R-:W-:Y:S05]  /*3390*/  CALL.REL.NOINC `($__internal_195_$__cuda_sm20_rcp_rn_f32_slowpath) ;  /* 0x0000001c00107944 */ /* 0x020fea0003c00000 */
[----:B------:R-:W-:Y:S05]  /*33a0*/  BRA `(.L_x_6870) ;  /* 0x0000000000107947 */ /* 0x000fea0003800000 */
.L_x_6869:
[----:B------:R-:W0:Y:S02]  /*33b0*/  MUFU.RCP R49, R54 ;  /* 0x0000003600317308 */ /* 0x000e240000001000 */
[----:B0-----:R-:W-:-:S04]  /*33c0*/  FFMA R0, R54, R49, -1 ;  /* 0xbf80000036007423 */ /* 0x001fc80000000031 */
[----:B------:R-:W-:-:S04]  /*33d0*/  FADD.FTZ R0, -R0, -RZ ;  /* 0x800000ff00007221 */ /* 0x000fc80000010100 */
[----:B------:R-:W-:-:S07]  /*33e0*/  FFMA R49, R49, R0, R49 ;  /* 0x0000000031317223 */ /* 0x000fce0000000031 */
.L_x_6870:
[----:B------:R-:W-:Y:S05]  /*33f0*/  BSYNC.RECONVERGENT B1 ;  /* 0x0000000000017941 */ /* 0x000fea0003800200 */
.L_x_6868:
        /* <DEDUP_REMOVED lines=29> */
[----:B------:R-:W-:Y:S05]  /*35d0*/  CALL.REL.NOINC `($__internal_195_$__cuda_sm20_rcp_rn_f32_slowpath) ;  /* 0x0000001800807944 */ /* 0x000fea0003c00000 */
[----:B------:R-:W-:Y:S05]  /*35e0*/  BRA `(.L_x_6873) ;  /* 0x0000000000107947 */ /* 0x000fea0003800000 */
.L_x_6872:
[----:B------:R-:W0:Y:S02]  /*35f0*/  MUFU.RCP R49, R42 ;  /* 0x0000002a00317308 */ /* 0x000e240000001000 */
[----:B0-----:R-:W-:-:S04]  /*3600*/  FFMA R0, R42, R49, -1 ;  /* 0xbf8000002a007423 */ /* 0x001fc80000000031 */
[----:B------:R-:W-:-:S04]  /*3610*/  FADD.FTZ R0, -R0, -RZ ;  /* 0x800000ff00007221 */ /* 0x000fc80000010100 */
[----:B------:R-:W-:-:S07]  /*3620*/  FFMA R49, R49, R0, R49 ;  /* 0x0000000031317223 */ /* 0x000fce0000000031 */
.L_x_6873:
[----:B------:R-:W-:Y:S05]  /*3630*/  BSYNC.RECONVERGENT B1 ;  /* 0x0000000000017941 */ /* 0x000fea0003800200 */
.L_x_6871:
        /* <DEDUP_REMOVED lines=28> */
[----:B------:R-:W-:Y:S05]  /*3800*/  CALL.REL.NOINC `($__internal_195_$__cuda_sm20_rcp_rn_f32_slowpath) ;  /* 0x0000001400f47944 */ /* 0x000fea0003c00000 */
[----:B------:R-:W-:Y:S05]  /*3810*/  BRA `(.L_x_6876) ;  /* 0x0000000000107947 */ /* 0x000fea0003800000 */
.L_x_6875:
[----:B------:R-:W0:Y:S02]  /*3820*/  MUFU.RCP R49, R42 ;  /* 0x0000002a00317308 */ /* 0x000e240000001000 */
[----:B0-----:R-:W-:-:S04]  /*3830*/  FFMA R0, R42, R49, -1 ;  /* 0xbf8000002a007423 */ /* 0x001fc80000000031 */
[----:B------:R-:W-:-:S04]  /*3840*/  FADD.FTZ R0, -R0, -RZ ;  /* 0x800000ff00007221 */ /* 0x000fc80000010100 */
[----:B------:R-:W-:-:S07]  /*3850*/  FFMA R49, R49, R0, R49 ;  /* 0x0000000031317223 */ /* 0x000fce0000000031 */
.L_x_6876:
[----:B------:R-:W-:Y:S05]  /*3860*/  BSYNC.RECONVERGENT B1 ;  /* 0x0000000000017941 */ /* 0x000fea0003800200 */
.L_x_6874:
        /* <DEDUP_REMOVED lines=34> */
.L_x_6878:
[----:B------:R-:W0:Y:S02]  /*3a90*/  MUFU.RCP R49, R42 ;  /* 0x0000002a00317308 */ /* 0x000e240000001000 */
[----:B0-----:R-:W-:-:S04]  /*3aa0*/  FFMA R0, R42, R49, -1 ;  /* 0xbf8000002a007423 */ /* 0x001fc80000000031 */
[----:B------:R-:W-:-:S04]  /*3ab0*/  FADD.FTZ R0, -R0, -RZ ;  /* 0x800000ff00007221 */ /* 0x000fc80000010100 */
[----:B------:R-:W-:-:S07]  /*3ac0*/  FFMA R49, R49, R0, R49 ;  /* 0x0000000031317223 */ /* 0x000fce0000000031 */
.L_x_6879:
[----:B------:R-:W-:Y:S05]  /*3ad0*/  BSYNC.RECONVERGENT B1 ;  /* 0x0000000000017941 */ /* 0x000fea0003800200 */
.L_x_6877:
        /* <DEDUP_REMOVED lines=15> */
[----:B------:R-:W-:Y:S01]  /*3bd0*/  F2FP.F16.F32.PACK_AB R0, R37, R32 ;  /* 0x000000202500723e */ /* 0x000fe200000000ff */
        /* <DEDUP_REMOVED lines=23> */
[----:B------:R-:W-:Y:S01]  /*3d50*/  F2FP.F16.F32.PACK_AB R36, RZ, R36 ;  /* 0x00000024ff24723e */ /* 0x000fe200000000ff */
[----:B0-----:R-:W-:Y:S01]  /*3d60*/  ULOP3.LUT UR6, UR6, 0xfffffffe, URZ, 0xc0, !UPT ;  /* 0xfffffffe06067892 */ /* 0x001fe2000f8ec0ff */
[----:B-1----:R-:W-:Y:S01]  /*3d70*/  IADD3.X R11, PT, PT, R35, UR21, RZ, P0, !PT ;  /* 0x00000015230b7c10 */ /* 0x002fe200087fe4ff */
[----:B------:R0:W-:Y:S01]  /*3d80*/  STS [R32], R29 ;  /* 0x0000001d20007388 */ /* 0x0001e20000000800 */
[----:B------:R-:W-:Y:S01]  /*3d90*/  F2FP.F16.F32.PACK_AB R44, RZ, R44 ;  /* 0x0000002cff2c723e */ /* 0x000fe200000000ff */
        /* <DEDUP_REMOVED lines=9> */
[----:B------:R-:W-:Y:S02]  /*3e30*/  F2FP.F16.F32.PACK_AB R19, R46, R35 ;  /* 0x000000232e13723e */ /* 0x000fe400000000ff */
[----:B------:R-:W-:Y:S01]  /*3e40*/  IADD3.X R35, PT, PT, R21, UR17, RZ, P0, !PT ;  /* 0x0000001115237c10 */ /* 0x000fe200087fe4ff */
[----:B------:R-:W-:Y:S01]  /*3e50*/  STS [R41], R42 ;  /* 0x0000002a29007388 */ /* 0x000fe20000000800 */
[----:B------:R-:W-:-:S02]  /*3e60*/  IADD3 R36, P0, PT, R34, UR16, RZ ;  /* 0x0000001022247c10 */ /* 0x000fc4000ff1e0ff */
[----:B------:R-:W-:Y:S01]  /*3e70*/  F2FP.F16.F32.PACK_AB R21, RZ, R22 ;  /* 0x00000016ff15723e */ /* 0x000fe200000000ff */
[----:B------:R0:W-:Y:S01]  /*3e80*/  STG.E desc[UR22][R34.64], R19 ;  /* 0x0000001322007986 */ /* 0x0001e2000c101916 */
[----:B------:R-:W-:Y:S01]  /*3e90*/  F2FP.F16.F32.PACK_AB R29, RZ, R29 ;  /* 0x0000001dff1d723e */ /* 0x000fe200000000ff */
        /* <DEDUP_REMOVED lines=156> */
.L_x_6888:
[----:B------:R-:W-:Y:S02]  /*4860*/  ISETP.NE.AND P0, PT, R2, RZ, PT ;  /* 0x000000ff0200720c */ /* 0x000fe40003f05270 */
[----:B-1----:R-:W-:-:S11]  /*4870*/  FMNMX R3, R4, R5, !PT ;  /* 0x0000000504037209 */ /* 0x002fd60007800000 */
[----:B------:R-:W-:Y:S05]  /*4880*/  @P0 BRA `(.L_x_6881) ;  /* 0x0000000000080947 */ /* 0x000fea0003800000 */
[----:B0-----:R-:W0:Y:S02]  /*4890*/  LDC.64 R4, c[0x0][0x3a8] ;  /* 0x0000ea00ff047b82 */ /* 0x001e240000000a00 */
[----:B0-----:R1:W-:Y:S02]  /*48a0*/  REDG.E.MAX.S32.STRONG.GPU desc[UR22][R4.64], R3 ;  /* 0x000000030400798e */ /* 0x0013e4000d12e316 */
.L_x_6881:
[----:B------:R-:W-:Y:S05]  /*48b0*/  BSYNC B0 ;  /* 0x0000000000007941 */ /* 0x000fea0003800000 */
.L_x_6880:
        /* <DEDUP_REMOVED lines=11> */
[----:B01----:R-:W-:Y:S05]  /*4970*/  CALL.REL.NOINC `($__internal_195_$__cuda_sm20_rcp_rn_f32_slowpath) ;  /* 0x0000000400987944 */ /* 0x003fea0003c00000 */
[----:B------:R-:W-:Y:S05]  /*4980*/  BRA `(.L_x_6884) ;  /* 0x0000000000147947 */ /* 0x000fea0003800000 */
.L_x_6883:
[----:B------:R-:W2:Y:S01]  /*4990*/  MUFU.RCP R49, UR13 ;  /* 0x0000000d00317d08 */ /* 0x000ea20008001000 */
[----:B------:R-:W-:-:S04]  /*49a0*/  IMAD.U32 R0, RZ, RZ, UR13 ;  /* 0x0000000dff007e24 */ /* 0x000fc8000f8e00ff */
[----:B--2---:R-:W-:-:S04]  /*49b0*/  FFMA R0, R49, R0, -1 ;  /* 0xbf80000031007423 */ /* 0x004fc80000000000 */
[----:B------:R-:W-:-:S04]  /*49c0*/  FADD.FTZ R0, -R0, -RZ ;  /* 0x800000ff00007221 */ /* 0x000fc80000010100 */
[----:B------:R-:W-:-:S07]  /*49d0*/  FFMA R49, R49, R0, R49 ;  /* 0x0000000031317223 */ /* 0x000fce0000000031 */
.L_x_6884:
[----:B-1----:R-:W1:Y:S02]  /*49e0*/  LDC.64 R2, c[0x0][0x3b0] ;  /* 0x0000ec00ff027b82 */ /* 0x002e640000000a00 */
[----:B-1----:R-:W-:Y:S01]  /*49f0*/  STG.E desc[UR22][R2.64], R49 ;  /* 0x0000003102007986 */ /* 0x002fe2000c101916 */
[----:B------:R-:W-:Y:S05]  /*4a00*/  EXIT ;  /* 0x000000000000794d */ /* 0x000fea0003800000 */
.L_x_6882:
[----:B------:R-:W-:Y:S01]  /*4a10*/  MOV R7, 0x4 ;  /* 0x0000000400077802 */ /* 0x000fe20000000f00 */
[----:B------:R-:W-:Y:S01]  /*4a20*/  IMAD.MOV.U32 R9, RZ, RZ, 0x1f ;  /* 0x0000001fff097424 */ /* 0x000fe200078e00ff */
[----:B------:R-:W-:-:S07]  /*4a30*/  MOV R6, 0xffffffff ;  /* 0xffffffff00067802 */ /* 0x000fce0000000f00 */
[----:B01----:R-:W-:Y:S05]  /*4a40*/  WARPSYNC.COLLECTIVE R6, `(.L_x_6885) ;  /* 0x0000000006087348 */ /* 0x003fea0003c00000 */
[----:B-1----:R1:W2:Y:S02]  /*4a50*/  SHFL.DOWN P0, R5, R0, R7, R9 ;  /* 0x0800000700057389 */ /* 0x0022a40000000009 */
[----:B012---:R-:W-:Y:S05]  /*4a60*/  ENDCOLLECTIVE ;  /* 0x000000000000791b */ /* 0x007fea0003800000 */
.L_x_6885:
[----:B------:R-:W-:Y:S02]  /*4a70*/  IMAD.MOV.U32 R7, RZ, RZ, 0x2 ;  /* 0x00000002ff077424 */ /* 0x000fe400078e00ff */
[----:B------:R-:W-:-:S05]  /*4a80*/  IMAD.MOV.U32 R3, RZ, RZ, R5 ;  /* 0x000000ffff037224 */ /* 0x000fca00078e0005 */
[----:B------:R-:W-:-:S04]  /*4a90*/  FMNMX R3, R3, R0, !PT ;  /* 0x0000000003037209 */ /* 0x000fc80007800000 */
[----:B------:R-:W-:-:S07]  /*4aa0*/  MOV R0, R3 ;  /* 0x0000000300007202 */ /* 0x000fce0000000f00 */
[----:B------:R-:W-:Y:S05]  /*4ab0*/  WARPSYNC.COLLECTIVE R6, `(.L_x_6886) ;  /* 0x0000000006087348 */ /* 0x000fea0003c00000 */
[----:B------:R0:W1:Y:S02]  /*4ac0*/  SHFL.DOWN P0, R5, R0, R7, R9 ;  /* 0x0800000700057389 */ /* 0x0000640000000009 */
[----:B01----:R-:W-:Y:S05]  /*4ad0*/  ENDCOLLECTIVE ;  /* 0x000000000000791b */ /* 0x003fea0003800000 */
.L_x_6886:
[----:B------:R-:W-:Y:S02]  /*4ae0*/  MOV R7, 0x1 ;  /* 0x0000000100077802 */ /* 0x000fe40000000f00 */
[----:B------:R-:W-:-:S04]  /*4af0*/  MOV R4, R5 ;  /* 0x0000000500047202 */ /* 0x000fc80000000f00 */
[----:B------:R-:W-:-:S05]  /*4b00*/  FMNMX R4, R3, R4, !PT ;  /* 0x0000000403047209 */ /* 0x000fca0007800000 */
[----:B------:R-:W-:-:S07]  /*4b10*/  IMAD.MOV.U32 R0, RZ, RZ, R4 ;  /* 0x000000ffff007224 */ /* 0x000fce00078e0004 */
[----:B------:R-:W-:Y:S05]  /*4b20*/  WARPSYNC.COLLECTIVE R6, `(.L_x_6887) ;  /* 0x0000000006087348 */ /* 0x000fea0003c00000 */
[----:B------:R0:W1:Y:S02]  /*4b30*/  SHFL.DOWN P0, R5, R0, R7, R9 ;  /* 0x0800000700057389 */ /* 0x0000640000000009 */
[----:B01----:R-:W-:Y:S05]  /*4b40*/  ENDCOLLECTIVE ;  /* 0x000000000000791b */ /* 0x003fea0003800000 */
.L_x_6887:
[----:B------:R-:W-:Y:S05]  /*4b50*/  BRA `(.L_x_6888) ;  /* 0xfffffffc00407947 */ /* 0x000fea000383ffff */
        .weak           $__internal_194_$__cuda_sm20_div_u64
        .type           $__internal_194_$__cuda_sm20_div_u64,@function
        .size           $__internal_194_$__cuda_sm20_div_u64,($__internal_195_$__cuda_sm20_rcp_rn_f32_slowpath - $__internal_194_$__cuda_sm20_div_u64)
$__internal_194_$__cuda_sm20_div_u64:
        /* <DEDUP_REMOVED lines=71> */
[----:B------:R-:W-:Y:S11]  /*4fd0*/  RET.REL.NODEC R2 `(_ZN18transformer_engine6detail32dgated_act_cast_transpose_kernelILi2ELi2Ef13__nv_bfloat166__halfNS_5EmptyEXadL_ZNS_5dsiluIffEET_T0_RKS4_EEXadL_ZNS_4siluIffEES6_S7_S9_EEEEvPKT2_SD_PT3_SF_PKT1_PSG_SJ_mmm) ;  /* 0xffffffb002087950 */ /* 0x000ff60003c3ffff */
        .weak           $__internal_195_$__cuda_sm20_rcp_rn_f32_slowpath
        .type           $__internal_195_$__cuda_sm20_rcp_rn_f32_slowpath,@function
        .size           $__internal_195_$__cuda_sm20_rcp_rn_f32_slowpath,(.L_x_29496 - $__internal_195_$__cuda_sm20_rcp_rn_f32_slowpath)
$__internal_195_$__cuda_sm20_rcp_rn_f32_slowpath:
        /* <DEDUP_REMOVED lines=15> */
.L_x_6890:
        /* <DEDUP_REMOVED lines=33> */
.L_x_6892:
[----:B------:R0:W1:Y:S02]  /*52e0*/  MUFU.RCP R49, R0 ;  /* 0x0000000000317308 */ /* 0x0000640000001000 */
.L_x_6891:
[----:B------:R-:W-:Y:S05]  /*52f0*/  BSYNC B0 ;  /* 0x0000000000007941 */ /* 0x000fea0003800000 */
.L_x_6889:
[----:B------:R-:W-:Y:S02]  /*5300*/  HFMA2 R45, -RZ, RZ, 0, 0 ;  /* 0x00000000ff2d7431 */ /* 0x000fe400000001ff */
[----:B------:R-:W-:-:S04]  /*5310*/  IMAD.MOV.U32 R44, RZ, RZ, R42 ;  /* 0x000000ffff2c7224 */ /* 0x000fc800078e002a */
[----:B01----:R-:W-:Y:S05]  /*5320*/  RET.REL.NODEC R44 `(_ZN18transformer_engine6detail32dgated_act_cast_transpose_kernelILi2ELi2Ef13__nv_bfloat166__halfNS_5EmptyEXadL_ZNS_5dsiluIffEET_T0_RKS4_EEXadL_ZNS_4siluIffEES6_S7_S9_EEEEvPKT2_SD_PT3_SF_PKT1_PSG_SJ_mmm) ;  /* 0xffffffac2c347950 */ /* 0x003fea0003c3ffff */
.L_x_6893:
        /* <DEDUP_REMOVED lines=13> */
.L_x_29496:


//--------------------- .text._ZN18transformer_engine6detail43dgated_act_cast_transpose_kernel_notalignedILi2ELi1Ef13__nv_bfloat16fNS_5EmptyEXadL_ZNS_5dsiluIffEET_T0_RKS3_EEXadL_ZNS_4siluIffEES5_S6_S8_EEEEvPKT2_SC_PT3_SE_PKT1_PSF_SI_mmm --------------------------
	.section	.text._ZN18transformer_engine6detail43dgated_act_cast_transpose_kernel_notalignedILi2ELi1Ef13__nv_bfloat16fNS_5EmptyEXadL_ZNS_5dsiluIffEET_T0_RKS3_EEXadL_ZNS_4siluIffEES5_S6_S8_EEEEvPKT2_SC_PT3_SE_PKT1_PSF_SI_mmm,"ax",@progbits
	.align	128
        .global         _ZN18transformer_engine6detail43dgated_act_cast_transpose_kernel_notalignedILi2ELi1Ef13__nv_bfloat16fNS_5EmptyEXadL_ZNS_5dsiluIffEET_T0_RKS3_EEXadL_ZNS_4siluIffEES5_S6_S8_EEEEvPKT2_SC_PT3_SE_PKT1_PSF_SI_mmm
        .type           _ZN18transformer_engine6detail43dgated_act_cast_transpose_kernel_notalignedILi2ELi1Ef13__nv_bfloat16fNS_5EmptyEXadL_ZNS_5dsiluIffEET_T0_RKS3_EEXadL_ZNS_4siluIffEES5_S6_S8_EEEEvPKT2_SC_PT3_SE_PKT1_PSF_SI_mmm,@function
        .size           _ZN18transformer_engine6detail43dgated_act_cast_transpose_kernel_notalignedILi2ELi1Ef13__nv_bfloat16fNS_5EmptyEXadL_ZNS_5dsiluIffEET_T0_RKS3_EEXadL_ZNS_4siluIffEES5_S6_S8_EEEEvPKT2_SC_PT3_SE_PKT1_PSF_SI_mmm,(.L_x_29498 - _ZN18transformer_engine6detail43dgated_act_cast_transpose_kernel_notalignedILi2ELi1Ef13__nv_bfloat16fNS_5EmptyEXadL_ZNS_5dsiluIffEET_T0_RKS3_EEXadL_ZNS_4siluIffEES5_S6_S8_EEEEvPKT2_SC_PT3_SE_PKT1_PSF_SI_mmm)
        .other          _ZN18transformer_engine6detail43dgated_act_cast_transpose_kernel_notalignedILi2ELi1Ef13__nv_bfloat16fNS_5EmptyEXadL_ZNS_5dsiluIffEET_T0_RKS3_EEXadL_ZNS_4siluIffEES5_S6_S8_EEEEvPKT2_SC_PT3_SE_PKT1_PSF_SI_mmm,@"STO_CUDA_ENTRY STV_DEFAULT"
_ZN18transformer_engine6detail43dgated_act_cast_transpose_kernel_notalignedILi2ELi1Ef13__nv_bfloat16fNS_5EmptyEXadL_ZNS_5dsiluIffEET_T0_RKS3_EEXadL_ZNS_4siluIffEES5_S6_S8_EEEEvPKT2_SC_PT3_SE_PKT1_PSF_SI_mmm:
.text._ZN18transformer_engine6detail43dgated_act_cast_transpose_kernel_notalignedILi2ELi1Ef13__nv_bfloat16fNS_5EmptyEXadL_ZNS_5dsiluIffEET_T0_RKS3_EEXadL_ZNS_4siluIffEES5_S6_S8_EEEEvPKT2_SC_PT3_SE_PKT1_PSF_SI_mmm:
        /* <DEDUP_REMOVED lines=43> */
.L_x_6894:
[----:B------:R-:W-:-:S07]  /*02b0*/  MOV R6, 0x2d0 ;  /* 0x000002d000067802 */ /* 0x000fce0000000f00 */
[----:B------:R-:W-:Y:S05]  /*02c0*/  CALL.REL.NOINC `($__internal_196_$__cuda_sm20_div_u64) ;  /* 0x0000004800187944 */ /* 0x000fea0003c00000 */
        /* <DEDUP_REMOVED lines=11> */
.L_x_6895:
[----:B------:R-:W0:Y:S01]  /*0380*/  LDCU.64 UR26, c[0x0][0x3b8] ;  /* 0x00007700ff1a77ac */ /* 0x000e220008000a00 */
[----:B------:R-:W-:Y:S01]  /*0390*/  IMAD.SHL.U32 R4, R0, 0x4, RZ ;  /* 0x0000000400047824 */ /* 0x000fe200078e00ff */
[----:B------:R-:W1:Y:S03]  /*03a0*/  LDCU.64 UR12, c[0x0][0x3c0] ;  /* 0x00007800ff0c77ac */ /* 0x000e660008000a00 */
[----:B------:R-:W-:Y:S01]  /*03b0*/  IMAD.IADD R5, R3, 0x1, -R4 ;  /* 0x0000000103057824 */ /* 0x000fe200078e0a04 */
[----:B------:R-:W-:Y:S02]  /*03c0*/  USHF.L.U32 UR17, UR4, 0x5, URZ ;  /* 0x0000000504117899 */ /* 0x000fe400080006ff */
[----:B------:R-:W-:Y:S02]  /*03d0*/  USHF.L.U64.HI UR18, UR4, 0x5, UR5 ;  /* 0x0000000504127899 */ /* 0x000fe40008010205 */
[----:B------:R-:W-:Y:S01]  /*03e0*/  LOP3.LUT R20, R5, 0x1f, RZ, 0xc0, !PT ;  /* 0x0000001f05147812 */ /* 0x000fe200078ec0ff */
[----:B------:R-:W2:Y:S01]  /*03f0*/  LDCU.64 UR28, c[0x0][0x3a0] ;  /* 0x00007400ff1c77ac */ /* 0x000ea20008000a00 */
[----:B------:R-:W-:-:S02]  /*0400*/  USHF.L.U64.HI UR16, UR21, 0x5, UR6 ;  /* 0x0000000515107899 */ /* 0x000fc40008010206 */
[----:B0-----:R-:W-:Y:S02]  /*0410*/  UIMAD UR24, UR5, UR26, URZ ;  /* 0x0000001a051872a4 */ /* 0x001fe4000f8e02ff */
[----:B------:R-:W-:Y:S01]  /*0420*/  IMAD.WIDE.U32 R8, R4, UR26, RZ ;  /* 0x0000001a04087c25 */ /* 0x000fe2000f8e00ff */
[----:B------:R-:W-:Y:S02]  /*0430*/  USHF.R.U64 UR30, UR26, 0x1, UR27 ;  /* 0x000000011a1e7899 */ /* 0x000fe4000800121b */
[----:B-1----:R-:W-:Y:S02]  /*0440*/  UIADD3 UR5, UP1, UPT, -UR17, UR12, URZ ;  /* 0x0000000c11057290 */ /* 0x002fe4000ff3e1ff */
[----:B------:R-:W-:Y:S02]  /*0450*/  USHF.R.U32.HI UR31, URZ, 0x1, UR27 ;  /* 0x00000001ff1f7899 */ /* 0x000fe4000801161b */
[----:B------:R-:W-:Y:S02]  /*0460*/  ULEA UR7, UP0, -UR21, UR30, 0x5 ;  /* 0x0000001e15077291 */ /* 0x000fe4000f8029ff */
[----:B------:R-:W-:-:S02]  /*0470*/  UIADD3.X UR25, UPT, UPT, ~UR18, UR13, URZ, UP1, !UPT ;  /* 0x0000000d12197290 */ /* 0x000fc40008ffe5ff */
[----:B------:R-:W-:Y:S01]  /*0480*/  UISETP.LT.U32.AND UP1, UPT, UR5, 0x20, UPT ;  /* 0x000000200500788c */ /* 0x000fe2000bf21070 */
[----:B--2---:R-:W-:Y:S01]  /*0490*/  ISETP.NE.U32.AND P0, PT, RZ, UR28, PT ;  /* 0x0000001cff007c0c */ /* 0x004fe2000bf05070 */
[----:B------:R-:W-:Y:S02]  /*04a0*/  UIADD3.X UR16, UPT, UPT, ~UR16, UR31, URZ, UP0, !UPT ;  /* 0x0000001f10107290 */ /* 0x000fe400087fe5ff */
[----:B------:R-:W-:Y:S01]  /*04b0*/  UISETP.LT.U32.AND UP0, UPT, UR7, 0x20, UPT ;  /* 0x000000200700788c */ /* 0x000fe2000bf01070 */
[----:B------:R-:W-:Y:S01]  /*04c0*/  ISETP.NE.AND.EX P0, PT, RZ, UR29, PT, P0 ;  /* 0x0000001dff007c0c */ /* 0x000fe2000bf05300 */
[----:B------:R-:W-:Y:S02]  /*04d0*/  UISETP.LT.U32.AND.EX UP1, UPT, UR25, URZ, UPT, UP1 ;  /* 0x000000ff1900728c */ /* 0x000fe4000bf21110 */
[----:B------:R-:W-:Y:S02]  /*04e0*/  UISETP.LT.U32.AND.EX UP0, UPT, UR16, URZ, UPT, UP0 ;  /* 0x000000ff1000728c */ /* 0x000fe4000bf01100 */
[----:B------:R-:W-:-:S02]  /*04f0*/  USEL UR5, UR5, 0x20, UP1 ;  /* 0x0000002005057887 */ /* 0x000fc40008800000 */
[----:B------:R-:W-:Y:S01]  /*0500*/  USEL UR7, UR7, 0x20, UP0 ;  /* 0x0000002007077887 */ /* 0x000fe20008000000 */
[----:B------:R-:W0:Y:S03]  /*0510*/  LDCU.128 UR8, c[0x0][0x380] ;  /* 0x00007000ff0877ac */ /* 0x000e260008000c00 */
[----:B------:R-:W-:Y:S01]  /*0520*/  ISETP.GE.U32.AND P1, PT, R4, UR5, PT ;  /* 0x0000000504007c0c */ /* 0x000fe2000bf26070 */
[----:B------:R-:W-:Y:S01]  /*0530*/  ULOP3.LUT UR29, UR27, 0x7fffffff, URZ, 0xc0, !UPT ;  /* 0x7fffffff1b1d7892 */ /* 0x000fe2000f8ec0ff */
[----:B------:R-:W1:Y:S02]  /*0540*/  @P0 LDC.64 R6, c[0x0][0x3a0] ;  /* 0x0000e800ff060b82 */ /* 0x000e640000000a00 */
[----:B------:R-:W-:Y:S01]  /*0550*/  ISETP.LT.U32.AND P1, PT, R20, UR7, !P1 ;  /* 0x0000000714007c0c */ /* 0x000fe2000cf21070 */
[----:B------:R-:W-:Y:S02]  /*0560*/  USHF.L.U32 UR19, UR21, 0x6, URZ ;  /* 0x0000000615137899 */ /* 0x000fe400080006ff */
[----:B------:R-:W-:Y:S01]  /*0570*/  UIMAD.WIDE.U32 UR14, UR4, UR26, URZ ;  /* 0x0000001a040e72a5 */ /* 0x000fe2000f8e00ff */
[----:B------:R-:W-:Y:S01]  /*0580*/  IMAD R15, R4, UR29, RZ ;  /* 0x0000001d040f7c24 */ /* 0x000fe2000f8e02ff */
[----:B------:R-:W-:-:S02]  /*0590*/  UIMAD UR24, UR4, UR27, UR24 ;  /* 0x0000001b041872a4 */ /* 0x000fc4000f8e0218 */
[----:B------:R-:W-:Y:S02]  /*05a0*/  ULEA UR4, UP0, UR14, UR19, 0x5 ;  /* 0x000000130e047291 */ /* 0x000fe4000f8028ff */
[----:B------:R-:W-:Y:S02]  /*05b0*/  ULEA UR16, UP2, UR14, UR19, 0x6 ;  /* 0x000000130e107291 */ /* 0x000fe4000f8430ff */
[----:B------:R-:W-:Y:S02]  /*05c0*/  USHF.L.U64.HI UR20, UR21, 0x6, UR6 ;  /* 0x0000000615147899 */ /* 0x000fe40008010206 */
[----:B------:R-:W-:Y:S01]  /*05d0*/  @P1 IADD3 R12, P2, PT, R20, R8, RZ ;  /* 0x00000008140c1210 */ /* 0x000fe20007f5e0ff */
[----:B------:R-:W-:Y:S01]  /*05e0*/  UIADD3 UR19, UPT, UPT, UR15, UR24, URZ ;  /* 0x000000180f137290 */ /* 0x000fe2000fffe0ff */
[----:B------:R-:W-:Y:S01]  /*05f0*/  @P1 IMAD.MOV.U32 R21, RZ, RZ, RZ ;  /* 0x000000ffff151224 */ /* 0x000fe200078e00ff */
[----:B0-----:R-:W-:Y:S01]  /*0600*/  ULEA UR25, UP1, UR4, UR8, 0x1 ;  /* 0x0000000804197291 */ /* 0x001fe2000f8208ff */
[----:B------:R-:W-:Y:S01]  /*0610*/  @P1 IMAD R13, R4, UR31, RZ ;  /* 0x0000001f040d1c24 */ /* 0x000fe2000f8e02ff */
[----:B------:R-:W1:Y:S01]  /*0620*/  LDCU.64 UR22, c[0x0][0x358] ;  /* 0x00006b00ff1677ac */ /* 0x000e620008000a00 */
[----:B------:R-:W-:-:S02]  /*0630*/  @P1 IMAD.X R9, R9, 0x1, R15, P2 ;  /* 0x0000000109091824 */ /* 0x000fc400010e060f */
[----:B------:R-:W-:Y:S01]  /*0640*/  @P1 IMAD.WIDE.U32 R10, R4, UR30, R20 ;  /* 0x0000001e040a1c25 */ /* 0x000fe2000f8e0014 */
[----:B------:R-:W-:Y:S02]  /*0650*/  ULEA.HI.X UR8, UR14, UR20, UR19, 0x5, UP0 ;  /* 0x000000140e087291 */ /* 0x000fe400080f2c13 */
[----:B------:R-:W-:Y:S01]  /*0660*/  ULEA UR24, UP3, UR16, UR10, 0x1 ;  /* 0x0000000a10187291 */ /* 0x000fe2000f8608ff */
[----:B------:R-:W-:Y:S01]  /*0670*/  @P1 IMAD.IADD R11, R11, 0x1, R13 ;  /* 0x000000010b0b1824 */ /* 0x000fe200078e020d */
[----:B------:R-:W-:Y:S01]  /*0680*/  ULEA.HI.X UR19, UR14, UR20, UR19, 0x6, UP2 ;  /* 0x000000140e137291 */ /* 0x000fe200090f3413 */
[----:B------:R-:W-:Y:S01]  /*0690*/  @P1 SHF.L.U64.HI R0, R12, 0x2, R9 ;  /* 0x000000020c001819 */ /* 0x000fe20000010209 */
[----:B------:R-:W-:Y:S01]  /*06a0*/  ULEA.HI.X UR20, UR4, UR9, UR8, 0x1, UP1 ;  /* 0x0000000904147291 */ /* 0x000fe200088f0c08 */
[----:B------:R-:W-:Y:S01]  /*06b0*/  @P1 LEA R8, P2, R10, UR25, 0x2 ;  /* 0x000000190a081c11 */ /* 0x000fe2000f8410ff */
[----:B------:R-:W-:Y:S01]  /*06c0*/  ULEA.HI.X UR28, UR16, UR11, UR19, 0x1, UP3 ;  /* 0x0000000b101c7291 */ /* 0x000fe200098f0c13 */
[----:B------:R-:W-:Y:S01]  /*06d0*/  @P1 IMAD.SHL.U32 R12, R12, 0x4, RZ ;  /* 0x000000040c0c1824 */ /* 0x000fe200078e00ff */
[----:B------:R-:W-:-:S02]  /*06e0*/  ULEA UR32, UP0, UR26, UR24, 0x1 ;  /* 0x000000181a207291 */ /* 0x000fc4000f8008ff */
[----:B------:R-:W-:Y:S02]  /*06f0*/  @P1 LEA.HI.X R9, R10, UR20, R11, 0x2, P2 ;  /* 0x000000140a091c11 */ /* 0x000fe400090f140b */
[----:B------:R-:W-:Y:S01]  /*0700*/  @!P1 CS2R R18, SRZ ;  /* 0x0000000000129805 */ /* 0x000fe2000001ff00 */
[----:B------:R-:W-:Y:S01]  /*0710*/  ULEA.HI.X UR33, UR26, UR28, UR27, 0x1, UP0 ;  /* 0x0000001c1a217291 */ /* 0x000fe200080f0c1b */
[C---:B------:R-:W-:Y:S01]  /*0720*/  @P1 IADD3 R10, P2, PT, R12.reuse, UR24, RZ ;  /* 0x000000180c0a1c10 */ /* 0x040fe2000ff5e0ff */
[----:B------:R-:W-:Y:S01]  /*0730*/  @!P1 IMAD.MOV.U32 R17, RZ, RZ, RZ ;  /* 0x000000ffff119224 */ /* 0x000fe200078e00ff */
[----:B------:R-:W-:Y:S01]  /*0740*/  @P1 IADD3 R12, P3, PT, R12, UR32, RZ ;  /* 0x000000200c0c1c10 */ /* 0x000fe2000ff7e0ff */
[----:B-1----:R-:W2:Y:S01]  /*0750*/  @P0 LDG.E R6, desc[UR22][R6.64] ;  /* 0x0000001606060981 */ /* 0x002ea2000c1e1900 */
[C---:B------:R-:W-:Y:S01]  /*0760*/  @P1 IADD3.X R11, PT, PT, R0.reuse, UR28, RZ, P2, !PT ;  /* 0x0000001c000b1c10 */ /* 0x040fe200097fe4ff */
[----:B------:R-:W0:Y:S01]  /*0770*/  LDCU.128 UR8, c[0x0][0x390] ;  /* 0x00007200ff0877ac */ /* 0x000e220008000c00 */
[----:B------:R-:W-:Y:S01]  /*0780*/  @P1 IADD3.X R13, PT, PT, R0, UR33, RZ, P3, !PT ;  /* 0x00000021000d1c10 */ /* 0x000fe20009ffe4ff */
[----:B------:R1:W3:Y:S04]  /*0790*/  @P1 LDG.E R18, desc[UR22][R8.64] ;  /* 0x0000001608121981 */ /* 0x0002e8000c1e1900 */
[----:B------:R3:W4:Y:S04]  /*07a0*/  @P1 LDG.E R17, desc[UR22][R10.64] ;  /* 0x000000160a111981 */ /* 0x000728000c1e1900 */
[----:B------:R-:W5:Y:S01]  /*07b0*/  @P1 LDG.E R19, desc[UR22][R12.64] ;  /* 0x000000160c131981 */ /* 0x000f62000c1e1900 */
[----:B------:R-:W-:Y:S01]  /*07c0*/  VIADD R14, R4, 0x1 ;  /* 0x00000001040e7836 */ /* 0x000fe20000000000 */
[----:B------:R-:W-:Y:S01]  /*07d0*/  UIMAD UR6, UR6, UR12, URZ ;  /* 0x0000000c060672a4 */ /* 0x000fe2000f8e02ff */
[----:B-1----:R-:W-:Y:S01]  /*07e0*/  VIADD R8, R5, 0xffffffff ;  /* 0xffffffff05087836 */ /* 0x002fe20000000000 */
[----:B------:R-:W-:Y:S01]  /*07f0*/  UIMAD.WIDE.U32 UR14, UR21, UR12, URZ ;  /* 0x0000000c150e72a5 */ /* 0x000fe2000f8e00ff */
[----:B------:R-:W-:Y:S01]  /*0800*/  BSSY.RECONVERGENT B0, `(.L_x_6896) ;  /* 0x000002e000007945 */ /* 0x000fe20003800200 */
[----:B------:R-:W-:Y:S01]  /*0810*/  ISETP.GE.U32.AND P1, PT, R14, UR5, PT ;  /* 0x000000050e007c0c */ /* 0x000fe2000bf26070 */
[----:B------:R-:W-:Y:S01]  /*0820*/  UIMAD UR6, UR21, UR13, UR6 ;  /* 0x0000000d150672a4 */ /* 0x000fe2000f8e0206 */
[----:B------:R-:W-:Y:S01]  /*0830*/  LOP3.LUT R8, R8, 0x1f, RZ, 0xc0, !PT ;  /* 0x0000001f08087812 */ /* 0x000fe200078ec0ff */
[----:B------:R-:W-:-:S02]  /*0840*/  ULEA UR4, UP1, UR14, UR17, 0x6 ;  /* 0x000000110e047291 */ /* 0x000fc4000f8230ff */
[----:B------:R-:W-:Y:S01]  /*0850*/  UIADD3 UR6, UPT, UPT, UR15, UR6, URZ ;  /* 0x000000060f067290 */ /* 0x000fe2000fffe0ff */
[----:B------:R-:W-:Y:S01]  /*0860*/  ISETP.GE.U32.OR P1, PT, R8, UR7, P1 ;  /* 0x0000000708007c0c */ /* 0x000fe20008f26470 */
[----:B0-----:R-:W-:Y:S02]  /*0870*/  ULEA UR8, UP0, UR16, UR8, 0x2 ;  /* 0x0000000810087291 */ /* 0x001fe4000f8010ff */
[----:B------:R-:W-:Y:S02]  /*0880*/  ULEA UR12, UP2, UR4, UR10, 0x2 ;  /* 0x0000000a040c7291 */ /* 0x000fe4000f8410ff */
[----:B------:R-:W-:Y:S02]  /*0890*/  ULEA.HI.X UR14, UR14, UR18, UR6, 0x6, UP1 ;  /* 0x000000120e0e7291 */ /* 0x000fe400088f3406 */
[----:B------:R-:W-:Y:S02]  /*08a0*/  ULEA UR10, UP1, UR26, UR8, 0x2 ;  /* 0x000000081a0a7291 */ /* 0x000fe4000f8210ff */
[----:B------:R-:W-:Y:S01]  /*08b0*/  ULEA.HI.X UR9, UR16, UR9, UR19, 0x2, UP0 ;  /* 0x0000000910097291 */ /* 0x000fe200080f1413 */
[----:B------:R-:W-:Y:S01]  /*08c0*/  UMOV UR13, 0x3f800000 ;  /* 0x3f800000000d7882 */ /* 0x000fe20000000000 */
[----:B------:R-:W-:-:S02]  /*08d0*/  ULEA.HI.X UR11, UR4, UR11, UR14, 0x2, UP2 ;  /* 0x0000000b040b7291 */ /* 0x000fc400090f140e */
[----:B------:R-:W-:Y:S01]  /*08e0*/  ULEA.HI.X UR27, UR26, UR9, UR27, 0x2, UP1 ;  /* 0x000000091a1b7291 */ /* 0x000fe200088f141b */
[----:B--2---:R-:W-:Y:S02]  /*08f0*/  @P0 R2UR UR13, R6 ;  /* 0x00000000060d02ca */ /* 0x004fe400000e0000 */
[----:B---3--:R-:W-:Y:S02]  /*0900*/  PRMT R11, R18, 0x7632, R11 ;  /* 0x00007632120b7816 */ /* 0x008fe4000000000b */
[----:B----4-:R-:W-:Y:S02]  /*0910*/  PRMT R6, R17, 0x7632, R6 ;  /* 0x0000763211067816 */ /* 0x010fe40000000006 */
[----:B-----5:R-:W-:Y:S01]  /*0920*/  PRMT R13, R19, 0x7632, R13 ;  /* 0x00007632130d7816 */ /* 0x020fe2000000000d */
[----:B------:R-:W-:Y:S08]  /*0930*/  @P1 BRA `(.L_x_6897) ;  /* 0x00000000005c1947 */ /* 0x000ff00003800000 */
        /* <DEDUP_REMOVED lines=8> */
[----:B------:R-:W-:Y:S01]  /*09c0*/  IMAD.SHL.U32 R26, R0, 0x4, RZ ;  /* 0x00000004001a7824 */ /* 0x000fe200078e00ff */
[----:B------:R-:W-:Y:S01]  /*09d0*/  IADD3 R2, P0, PT, R8, R22, RZ ;  /* 0x0000001608027210 */ /* 0x000fe20007f1e0ff */
[----:B------:R-:W-:-:S03]  /*09e0*/  IMAD.X R25, R15, 0x1, R25, P1 ;  /* 0x000000010f197824 */ /* 0x000fc600008e0619 */
[----:B------:R-:W-:Y:S01]  /*09f0*/  IADD3 R24, P1, PT, R26, UR24, RZ ;  /* 0x000000181a187c10 */ /* 0x000fe2000ff3e0ff */
[----:B------:R-:W-:Y:S01]  /*0a00*/  IMAD.X R23, R7, 0x1, R23, P0 ;  /* 0x0000000107177824 */ /* 0x000fe200000e0617 */
[----:B------:R-:W-:Y:S02]  /*0a10*/  LEA R22, P0, R2, UR25, 0x2 ;  /* 0x0000001902167c11 */ /* 0x000fe4000f8010ff */
        /* <DEDUP_REMOVED lines=9> */
.L_x_6897:
[----:B------:R-:W-:Y:S02]  /*0ab0*/  IMAD.MOV.U32 R15, RZ, RZ, RZ ;  /* 0x000000ffff0f7224 */ /* 0x000fe400078e00ff */
[----:B------:R-:W-:Y:S02]  /*0ac0*/  IMAD.MOV.U32 R9, RZ, RZ, RZ ;  /* 0x000000ffff097224 */ /* 0x000fe400078e00ff */
[----:B------:R-:W-:-:S07]  /*0ad0*/  IMAD.MOV.U32 R16, RZ, RZ, RZ ;  /* 0x000000ffff107224 */ /* 0x000fce00078e00ff */
.L_x_6898:
[----:B------:R-:W-:Y:S05]  /*0ae0*/  BSYNC.RECONVERGENT B0 ;  /* 0x0000000000007941 */ /* 0x000fea0003800200 */
.L_x_6896:
[----:B------:R-:W-:Y:S02]  /*0af0*/  HFMA2 R0, -RZ, RZ, 0.96630859375, -0.0022525787353515625 ;  /* 0x3bbb989dff007431 */ /* 0x000fe400000001ff */
[----:B------:R-:W-:Y:S01]  /*0b00*/  IMAD.U32 R17, R17, 0x10000, RZ ;  /* 0x0001000011117824 */ /* 0x000fe200078e00ff */
[----:B------:R-:W-:Y:S01]  /*0b10*/  BSSY.RECONVERGENT B0, `(.L_x_6899) ;  /* 0x0000019000007945 */ /* 0x000fe20003800200 */
[----:B------:R-:W-:Y:S01]  /*0b20*/  IMAD.MOV.U32 R7, RZ, RZ, 0x437c0000 ;  /* 0x437c0000ff077424 */ /* 0x000fe200078e00ff */
[----:B-----5:R-:W-:Y:S02]  /*0b30*/  PRMT R12, R15, 0x7632, R12 ;  /* 0x000076320f0c7816 */ /* 0x020fe4000000000c */
        /* <DEDUP_REMOVED lines=9> */
[----:B------:R-:W-:-:S03]  /*0bd0*/  PRMT R7, R9, 0x7632, R7 ;  /* 0x0000763209077816 */ /* 0x000fc60000000007 */
[----:B------:R-:W-:-:S05]  /*0be0*/  VIADD R0, R25, 0x1800000 ;  /* 0x0180000019007836 */ /* 0x000fca0000000000 */
[----:B------:R-:W-:-:S04]  /*0bf0*/  LOP3.LUT R0, R0, 0x7f800000, RZ, 0xc0, !PT ;  /* 0x7f80000000007812 */ /* 0x000fc800078ec0ff */
[----:B------:R-:W-:-:S13]  /*0c00*/  ISETP.GT.U32.AND P0, PT, R0, 0x1ffffff, PT ;  /* 0x01ffffff0000780c */ /* 0x000fda0003f04070 */
[----:B------:R-:W-:Y:S05]  /*0c10*/  @P0 BRA `(.L_x_6900) ;  /* 0x0000000000100947 */ /* 0x000fea0003800000 */
[----:B------:R-:W-:Y:S01]  /*0c20*/  IMAD.MOV.U32 R0, RZ, RZ, R25 ;  /* 0x000000ffff007224 */ /* 0x000fe200078e0019 */
[----:B------:R-:W-:-:S07]  /*0c30*/  MOV R2, 0xc50 ;  /* 0x00000c5000027802 */ /* 0x000fce0000000f00 */
[----:B------:R-:W-:Y:S05]  /*0c40*/  CALL.REL.NOINC `($__internal_197_$__cuda_sm20_rcp_rn_f32_slowpath) ;  /* 0x0000004000d87944 */ /* 0x000fea0003c00000 */
[----:B------:R-:W-:Y:S05]  /*0c50*/  BRA `(.L_x_6901) ;  /* 0x0000000000107947 */ /* 0x000fea0003800000 */
.L_x_6900:
[----:B------:R-:W0:Y:S02]  /*0c60*/  MUFU.RCP R34, R25 ;  /* 0x0000001900227308 */ /* 0x000e240000001000 */
[----:B0-----:R-:W-:-:S04]  /*0c70*/  FFMA R0, R25, R34, -1 ;  /* 0xbf80000019007423 */ /* 0x001fc80000000022 */
[----:B------:R-:W-:-:S04]  /*0c80*/  FADD.FTZ R23, -R0, -RZ ;  /* 0x800000ff00177221 */ /* 0x000fc80000010100 */
[----:B------:R-:W-:-:S07]  /*0c90*/  FFMA R34, R34, R23, R34 ;  /* 0x0000001722227223 */ /* 0x000fce0000000022 */
.L_x_6901:
[----:B------:R-:W-:Y:S05]  /*0ca0*/  BSYNC.RECONVERGENT B0 ;  /* 0x0000000000007941 */ /* 0x000fea0003800200 */
.L_x_6899:
        /* <DEDUP_REMOVED lines=27> */
[----:B------:R-:W-:Y:S05]  /*0e60*/  CALL.REL.NOINC `($__internal_197_$__cuda_sm20_rcp_rn_f32_slowpath) ;  /* 0x0000004000507944 */ /* 0x000fea0003c00000 */
[----:B------:R-:W-:Y:S05]  /*0e70*/  BRA `(.L_x_6904) ;  /* 0x0000000000107947 */ /* 0x000fea0003800000 */
.L_x_6903:
[----:B------:R-:W0:Y:S02]  /*0e80*/  MUFU.RCP R34, R25 ;  /* 0x0000001900227308 */ /* 0x000e240000001000 */
[----:B0-----:R-:W-:-:S04]  /*0e90*/  FFMA R0, R25, R34, -1 ;  /* 0xbf80000019007423 */ /* 0x001fc80000000022 */
[----:B------:R-:W-:-:S04]  /*0ea0*/  FADD.FTZ R17, -R0, -RZ ;  /* 0x800000ff00117221 */ /* 0x000fc80000010100 */
[----:B------:R-:W-:-:S07]  /*0eb0*/  FFMA R34, R34, R17, R34 ;  /* 0x0000001122227223 */ /* 0x000fce0000000022 */
.L_x_6904:
[----:B------:R-:W-:Y:S05]  /*0ec0*/  BSYNC.RECONVERGENT B0 ;  /* 0x0000000000007941 */ /* 0x000fea0003800200 */
.L_x_6902:
[----:B------:R-:W-:Y:S01]  /*0ed0*/  IMAD.U32 R9, R9, 0x10000, RZ ;  /* 0x0001000009097824 */ /* 0x000fe200078e00ff */
[----:B------:R-:W0:Y:S01]  /*0ee0*/  LDCU UR6, c[0x0][0x3b8] ;  /* 0x00007700ff0677ac */ /* 0x000e220008000800 */
[----:B------:R-:W-:Y:S01]  /*0ef0*/  IMAD.MOV.U32 R0, RZ, RZ, 0x3bbb989d ;  /* 0x3bbb989dff007424 */ /* 0x000fe200078e00ff */
[----:B------:R-:W-:Y:S01]  /*0f00*/  ISETP.GE.U32.AND P0, PT, R4, UR5, PT ;  /* 0x0000000504007c0c */ /* 0x000fe2000bf06070 */
[----:B------:R-:W-:Y:S01]  /*0f10*/  IMAD.MOV.U32 R17, RZ, RZ, 0x437c0000 ;  /* 0x437c0000ff117424 */ /* 0x000fe200078e00ff */
[----:B------:R-:W-:Y:S01]  /*0f20*/  IADD3 R28, PT, PT, R5, 0x1e, RZ ;  /* 0x0000001e051c7810 */ /* 0x000fe20007ffe0ff */
[----:B------:R-:W-:Y:S01]  /*0f30*/  FFMA.SAT R0, R9, -R0, 0.5 ;  /* 0x3f00000009007423 */ /* 0x000fe20000002800 */
[----:B------:R-:W-:Y:S01]  /*0f40*/  ISETP.GE.U32.OR P2, PT, R20, UR7, P0 ;  /* 0x0000000714007c0c */ /* 0x000fe20008746470 */
[----:B------:R-:W-:Y:S01]  /*0f50*/  BSSY.RECONVERGENT B0, `(.L_x_6905) ;  /* 0x000002c000007945 */ /* 0x000fe20003800200 */
[----:B------:R-:W-:Y:S01]  /*0f60*/  LOP3.LUT R28, R28, 0x1f, RZ, 0xc0, !PT ;  /* 0x0000001f1c1c7812 */ /* 0x000fe200078ec0ff */
[----:B------:R-:W-:Y:S01]  /*0f70*/  FFMA.RM R0, R0, R17, 12582913 ;  /* 0x4b40000100007423 */ /* 0x000fe20000004011 */
[----:B------:R-:W-:-:S03]  /*0f80*/  FADD R17, -R34, 1 ;  /* 0x3f80000022117421 */ /* 0x000fc60000000100 */
[C---:B------:R-:W-:Y:S01]  /*0f90*/  FADD R2, R0.reuse, -12583039 ;  /* 0xcb40007f00027421 */ /* 0x040fe20000000000 */
[----:B------:R-:W-:Y:S02]  /*0fa0*/  IMAD.SHL.U32 R0, R0, 0x800000, RZ ;  /* 0x0080000000007824 */ /* 0x000fe400078e00ff */
[----:B------:R-:W-:Y:S01]  /*0fb0*/  FMUL R17, R17, R34 ;  /* 0x0000002211117220 */ /* 0x000fe20000400000 */
[----:B------:R-:W-:-:S03]  /*0fc0*/  FFMA R2, R9, -1.4426950216293334961, -R2 ;  /* 0xbfb8aa3b09027823 */ /* 0x000fc60000000802 */
[C---:B------:R-:W-:Y:S01]  /*0fd0*/  FFMA R17, R6.reuse, R17, R34 ;  /* 0x0000001106117223 */ /* 0x040fe20000000022 */
[----:B------:R-:W-:Y:S01]  /*0fe0*/  FFMA R18, R9, -1.925963033500011079e-08, R2 ;  /* 0xb2a5706009127823 */ /* 0x000fe20000000002 */
[----:B------:R-:W-:Y:S02]  /*0ff0*/  IMAD.U32 R2, R11, 0x10000, RZ ;  /* 0x000100000b027824 */ /* 0x000fe400078e00ff */
[----:B------:R-:W-:Y:S01]  /*1000*/  FMUL R11, R6, R34 ;  /* 0x00000022060b7220 */ /* 0x000fe20000400000 */
[----:B------:R-:W-:Y:S01]  /*1010*/  IMAD.U32 R6, R13, 0x10000, RZ ;  /* 0x000100000d067824 */ /* 0x000fe200078e00ff */
[----:B------:R0:W1:Y:S01]  /*1020*/  MUFU.EX2 R19, R18 ;  /* 0x0000001200137308 */ /* 0x0000620000000800 */
[----:B------:R-:W-:Y:S01]  /*1030*/  FMUL R17, R17, R2 ;  /* 0x0000000211117220 */ /* 0x000fe20000400000 */
[----:B------:R-:W-:Y:S01]  /*1040*/  FMUL R23, R2, R11 ;  /* 0x0000000b02177220 */ /* 0x000fe20000400000 */
[C---:B------:R-:W-:Y:S02]  /*1050*/  IMAD R11, R4.reuse, UR29, RZ ;  /* 0x0000001d040b7c24 */ /* 0x040fe4000f8e02ff */
[----:B------:R-:W-:Y:S01]  /*1060*/  FMUL R17, R17, R6 ;  /* 0x0000000611117220 */ /* 0x000fe20000400000 */
[----:B------:R-:W-:-:S02]  /*1070*/  VIADD R6, R4, 0x2 ;  /* 0x0000000204067836 */ /* 0x000fc40000000000 */
[----:B0-----:R-:W-:Y:S02]  /*1080*/  IMAD.U32 R18, RZ, RZ, UR6 ;  /* 0x00000006ff127e24 */ /* 0x001fe4000f8e00ff */
[C---:B------:R-:W-:Y:S01]  /*1090*/  FMNMX3 R13, |R24|.reuse, RZ, |R17|, !PT ;  /* 0x000000ff180d7276 */ /* 0x040fe20007800611 */
[----:B------:R-:W-:Y:S01]  /*10a0*/  FMUL R24, R24, UR13 ;  /* 0x0000000d18187c20 */ /* 0x000fe20008400000 */
[----:B------:R-:W-:Y:S01]  /*10b0*/  ISETP.GE.U32.AND P1, PT, R6, UR5, PT ;  /* 0x0000000506007c0c */ /* 0x000fe2000bf26070 */
[----:B------:R-:W-:Y:S01]  /*10c0*/  FMUL R25, R17, UR13 ;  /* 0x0000000d11197c20 */ /* 0x000fe20008400000 */
[C---:B------:R-:W-:Y:S01]  /*10d0*/  FMNMX3 R13, |R22|.reuse, R13, |R23|, !PT ;  /* 0x0000000d160d7276 */ /* 0x040fe20007800617 */
[----:B------:R-:W-:Y:S01]  /*10e0*/  FMUL R22, R22, UR13 ;  /* 0x0000000d16167c20 */ /* 0x000fe20008400000 */
[----:B------:R-:W-:Y:S01]  /*10f0*/  ISETP.LT.U32.AND P0, PT, R28, UR7, !P1 ;  /* 0x000000071c007c0c */ /* 0x000fe2000cf01070 */
[----:B-1----:R-:W-:Y:S01]  /*1100*/  FFMA R0, R0, R19, 1 ;  /* 0x3f80000000007423 */ /* 0x002fe20000000013 */
[----:B------:R-:W-:-:S03]  /*1110*/  FMUL R23, R23, UR13 ;  /* 0x0000000d17177c20 */ /* 0x000fc60008400000 */
[----:B------:R-:W-:-:S05]  /*1120*/  VIADD R19, R0, 0x1800000 ;  /* 0x0180000000137836 */ /* 0x000fca0000000000 */
[----:B------:R-:W-:-:S04]  /*1130*/  LOP3.LUT R19, R19, 0x7f800000, RZ, 0xc0, !PT ;  /* 0x7f80000013137812 */ /* 0x000fc800078ec0ff */
[----:B------:R-:W-:Y:S01]  /*1140*/  ISETP.GT.U32.AND P3, PT, R19, 0x1ffffff, PT ;  /* 0x01ffffff1300780c */ /* 0x000fe20003f64070 */
[----:B------:R-:W-:Y:S02]  /*1150*/  IMAD.U32 R19, RZ, RZ, UR29 ;  /* 0x0000001dff137e24 */ /* 0x000fe4000f8e00ff */
[----:B------:R-:W-:Y:S01]  /*1160*/  IMAD.WIDE.U32 R18, R4, UR6, R18 ;  /* 0x0000000604127c25 */ /* 0x000fe2000f8e0012 */
[----:B------:R-:W-:Y:S09]  /*1170*/  @P2 BRA `(.L_x_6906) ;  /* 0x0000000000242947 */ /* 0x000ff20003800000 */
[----:B------:R-:W0:Y:S01]  /*1180*/  LDCU UR4, c[0x0][0x3b8] ;  /* 0x00007700ff0477ac */ /* 0x000e220008000800 */
[----:B------:R-:W-:Y:S02]  /*1190*/  IMAD.MOV.U32 R26, RZ, RZ, R20 ;  /* 0x000000ffff1a7224 */ /* 0x000fe400078e0014 */
[----:B------:R-:W-:Y:S02]  /*11a0*/  IMAD.MOV.U32 R27, RZ, RZ, RZ ;  /* 0x000000ffff1b7224 */ /* 0x000fe400078e00ff */
[C---:B------:R-:W-:Y:S02]  /*11b0*/  IMAD R17, R4.reuse, UR29, RZ ;  /* 0x0000001d04117c24 */ /* 0x040fe4000f8e02ff */
[----:B0-----:R-:W-:-:S04]  /*11c0*/  IMAD.WIDE.U32 R26, R4, UR4, R26 ;  /* 0x00000004041a7c25 */ /* 0x001fc8000f8e001a */
[----:B------:R-:W-:Y:S01]  /*11d0*/  IMAD.IADD R17, R17, 0x1, R27 ;  /* 0x0000000111117824 */ /* 0x000fe200078e021b */
[----:B------:R-:W-:-:S04]  /*11e0*/  LEA R30, P1, R26, UR8, 0x3 ;  /* 0x000000081a1e7c11 */ /* 0x000fc8000f8218ff */
[----:B------:R-:W-:-:S05]  /*11f0*/  LEA.HI.X R31, R26, UR9, R17, 0x3, P1 ;  /* 0x000000091a1f7c11 */ /* 0x000fca00088f1c11 */
[----:B------:R0:W-:Y:S04]  /*1200*/  STG.E.64 desc[UR22][R30.64], R24 ;  /* 0x000000181e007986 */ /* 0x0001e8000c101b16 */
.L_x_6906:
[----:B------:R-:W-:Y:S05]  /*1210*/  BSYNC.RECONVERGENT B0 ;  /* 0x0000000000007941 */ /* 0x000fea0003800200 */
.L_x_6905:
[----:B------:R-:W-:Y:S04]  /*1220*/  BSSY.RECONVERGENT B0, `(.L_x_6907) ;  /* 0x000000a000007945 */ /* 0x000fe80003800200 */
[----:B------:R-:W-:Y:S05]  /*1230*/  @P2 BRA `(.L_x_6908) ;  /* 0x0000000000202947 */ /* 0x000fea0003800000 */
[----:B------:R-:W1:Y:S01]  /*1240*/  LDCU UR4, c[0x0][0x3b8] ;  /* 0x00007700ff0477ac */ /* 0x000e620008000800 */
[----:B------:R-:W-:Y:S02]  /*1250*/  IMAD.MOV.U32 R21, RZ, RZ, RZ ;  /* 0x000000ffff157224 */ /* 0x000fe400078e00ff */
[C---:B------:R-:W-:Y:S02]  /*1260*/  IMAD R17, R4.reuse, UR29, RZ ;  /* 0x0000001d04117c24 */ /* 0x040fe4000f8e02ff */
[----:B-1----:R-:W-:-:S04]  /*1270*/  IMAD.WIDE.U32 R20, R4, UR4, R20 ;  /* 0x0000000404147c25 */ /* 0x002fc8000f8e0014 */
[----:B------:R-:W-:Y:S01]  /*1280*/  IMAD.IADD R17, R17, 0x1, R21 ;  /* 0x0000000111117824 */ /* 0x000fe200078e0215 */
[----:B------:R-:W-:-:S04]  /*1290*/  LEA R26, P1, R20, UR10, 0x3 ;  /* 0x0000000a141a7c11 */ /* 0x000fc8000f8218ff */
[----:B------:R-:W-:-:S05]  /*12a0*/  LEA.HI.X R27, R20, UR27, R17, 0x3, P1 ;  /* 0x0000001b141b7c11 */ /* 0x000fca00088f1c11 */
[----:B------:R1:W-:Y:S04]  /*12b0*/  STG.E.64 desc[UR22][R26.64], R22 ;  /* 0x000000161a007986 */ /* 0x0003e8000c101b16 */
.L_x_6908:
[----:B------:R-:W-:Y:S05]  /*12c0*/  BSYNC.RECONVERGENT B0 ;  /* 0x0000000000007941 */ /* 0x000fea0003800200 */
.L_x_6907:
[----:B------:R-:W-:Y:S01]  /*12d0*/  BSSY.RECONVERGENT B0, `(.L_x_6909) ;  /* 0x000001a000007945 */ /* 0x000fe20003800200 */
[----:B------:R-:W-:Y:S02]  /*12e0*/  @!P0 IMAD.MOV.U32 R17, RZ, RZ, RZ ;  /* 0x000000ffff118224 */ /* 0x000fe400078e00ff */
[----:B------:R-:W-:Y:S02]  /*12f0*/  @!P0 IMAD.MOV.U32 R38, RZ, RZ, RZ ;  /* 0x000000ffff268224 */ /* 0x000fe400078e00ff */
[----:B0-----:R-:W-:Y:S02]  /*1300*/  @!P0 IMAD.MOV.U32 R30, RZ, RZ, RZ ;  /* 0x000000ffff1e8224 */ /* 0x001fe400078e00ff */
[----:B------:R-:W-:Y:S01]  /*1310*/  IMAD.IADD R11, R11, 0x1, R19 ;  /* 0x000000010b0b7824 */ /* 0x000fe200078e0213 */
[----:B------:R-:W-:Y:S06]  /*1320*/  @!P0 BRA `(.L_x_6910) ;  /* 0x0000000000508947 */ /* 0x000fec0003800000 */
[----:B------:R-:W-:Y:S01]  /*1330*/  IMAD.U32 R20, RZ, RZ, UR30 ;  /* 0x0000001eff147e24 */ /* 0x000fe2000f8e00ff */
[----:B------:R-:W-:Y:S01]  /*1340*/  IADD3 R17, P0, P1, R28, UR6, R18 ;  /* 0x000000061c117c10 */ /* 0x000fe2000f91e012 */
[----:B------:R-:W-:Y:S02]  /*1350*/  IMAD.U32 R21, RZ, RZ, UR31 ;  /* 0x0000001fff157e24 */ /* 0x000fe4000f8e00ff */
[C---:B-1----:R-:W-:Y:S01]  /*1360*/  IMAD R27, R4.reuse, UR31, RZ ;  /* 0x0000001f041b7c24 */ /* 0x042fe2000f8e02ff */
[----:B------:R-:W-:Y:S01]  /*1370*/  IADD3.X R26, PT, PT, RZ, UR29, R11, P0, P1 ;  /* 0x0000001dff1a7c10 */ /* 0x000fe200087e240b */
[----:B------:R-:W-:-:S04]  /*1380*/  IMAD.WIDE.U32 R20, R4, UR30, R20 ;  /* 0x0000001e04147c25 */ /* 0x000fc8000f8e0014 */
        /* <DEDUP_REMOVED lines=14> */
.L_x_6910:
[----:B------:R-:W-:Y:S05]  /*1470*/  BSYNC.RECONVERGENT B0 ;  /* 0x0000000000007941 */ /* 0x000fea0003800200 */
.L_x_6909:
[----:B------:R-:W-:Y:S01]  /*1480*/  BSSY.RECONVERGENT B0, `(.L_x_6911) ;  /* 0x000000c000007945 */ /* 0x000fe20003800200 */
[----:B-1---5:R-:W-:Y:S02]  /*1490*/  PRMT R27, R17, 0x7632, R27 ;  /* 0x00007632111b7816 */ /* 0x022fe4000000001b */
[----:B------:R-:W-:Y:S02]  /*14a0*/  PRMT R26, R30, 0x7632, R26 ;  /* 0x000076321e1a7816 */ /* 0x000fe4000000001a */
[----:B------:R-:W-:Y:S01]  /*14b0*/  PRMT R29, R38, 0x7632, R29 ;  /* 0x00007632261d7816 */ /* 0x000fe2000000001d */
[----:B------:R-:W-:Y:S06]  /*14c0*/  @P3 BRA `(.L_x_6912) ;  /* 0x00000000000c3947 */ /* 0x000fec0003800000 */
[----:B------:R-:W-:-:S07]  /*14d0*/  MOV R2, 0x14f0 ;  /* 0x000014f000027802 */ /* 0x000fce0000000f00 */
[----:B0-----:R-:W-:Y:S05]  /*14e0*/  CALL.REL.NOINC `($__internal_197_$__cuda_sm20_rcp_rn_f32_slowpath) ;  /* 0x0000003800b07944 */ /* 0x001fea0003c00000 */
[----:B------:R-:W-:Y:S05]  /*14f0*/  BRA `(.L_x_6913) ;  /* 0x0000000000107947 */ /* 0x000fea0003800000 */
.L_x_6912:
[----:B0-----:R-:W0:Y:S02]  /*1500*/  MUFU.RCP R21, R0 ;  /* 0x0000000000157308 */ /* 0x001e240000001000 */
[----:B0-----:R-:W-:-:S04]  /*1510*/  FFMA R2, R0, R21, -1 ;  /* 0xbf80000000027423 */ /* 0x001fc80000000015 */
[----:B------:R-:W-:-:S04]  /*1520*/  FADD.FTZ R2, -R2, -RZ ;  /* 0x800000ff02027221 */ /* 0x000fc80000010100 */
[----:B------:R-:W-:-:S07]  /*1530*/  FFMA R34, R21, R2, R21 ;  /* 0x0000000215227223 */ /* 0x000fce0000000015 */
.L_x_6913:
[----:B------:R-:W-:Y:S05]  /*1540*/  BSYNC.RECONVERGENT B0 ;  /* 0x0000000000007941 */ /* 0x000fea0003800200 */
.L_x_6911:
        /* <DEDUP_REMOVED lines=29> */
.L_x_6915:
[----:B------:R-:W0:Y:S02]  /*1720*/  MUFU.RCP R34, R31 ;  /* 0x0000001f00227308 */ /* 0x000e240000001000 */
[----:B0-----:R-:W-:-:S04]  /*1730*/  FFMA R0, R31, R34, -1 ;  /* 0xbf8000001f007423 */ /* 0x001fc80000000022 */
[----:B------:R-:W-:-:S04]  /*1740*/  FADD.FTZ R15, -R0, -RZ ;  /* 0x800000ff000f7221 */ /* 0x000fc80000010100 */
[----:B------:R-:W-:-:S07]  /*1750*/  FFMA R34, R34, R15, R34 ;  /* 0x0000000f22227223 */ /* 0x000fce0000000022 */
.L_x_6916:
[----:B------:R-:W-:Y:S05]  /*1760*/  BSYNC.RECONVERGENT B0 ;  /* 0x0000000000007941 */ /* 0x000fea0003800200 */
.L_x_6914:
[----:B------:R-:W-:Y:S01]  /*1770*/  IMAD.U32 R38, R38, 0x10000, RZ ;  /* 0x0001000026267824 */ /* 0x000fe200078e00ff */
[----:B------:R-:W-:Y:S01]  /*1780*/  ISETP.GE.U32.AND P0, PT, R14, UR5, PT ;  /* 0x000000050e007c0c */ /* 0x000fe2000bf06070 */
[----:B------:R-:W-:Y:S01]  /*1790*/  IMAD.MOV.U32 R15, RZ, RZ, 0x3bbb989d ;  /* 0x3bbb989dff0f7424 */ /* 0x000fe200078e00ff */
[----:B------:R-:W0:Y:S01]  /*17a0*/  LDCU UR14, c[0x0][0x3b8] ;  /* 0x00007700ff0e77ac */ /* 0x000e220008000800 */
[----:B------:R-:W-:Y:S01]  /*17b0*/  IMAD.MOV.U32 R19, RZ, RZ, 0x437c0000 ;  /* 0x437c0000ff137424 */ /* 0x000fe200078e00ff */
[----:B------:R-:W-:Y:S01]  /*17c0*/  ISETP.GE.U32.OR P0, PT, R8, UR7, P0 ;  /* 0x0000000708007c0c */ /* 0x000fe20008706470 */
[----:B------:R-:W-:Y:S01]  /*17d0*/  FFMA.SAT R0, R38, -R15, 0.5 ;  /* 0x3f00000026007423 */ /* 0x000fe2000000280f */
[----:B------:R-:W-:Y:S01]  /*17e0*/  FADD R15, -R34, 1 ;  /* 0x3f800000220f7421 */ /* 0x000fe20000000100 */
[----:B------:R-:W-:Y:S01]  /*17f0*/  IMAD.U32 R10, R10, 0x10000, RZ ;  /* 0x000100000a0a7824 */ /* 0x000fe200078e00ff */
[----:B------:R-:W-:Y:S01]  /*1800*/  BSSY.RECONVERGENT B0, `(.L_x_6917) ;  /* 0x0000049000007945 */ /* 0x000fe20003800200 */
[----:B------:R-:W-:Y:S01]  /*1810*/  FFMA.RM R0, R0, R19, 12582913 ;  /* 0x4b40000100007423 */ /* 0x000fe20000004013 */
[-C--:B------:R-:W-:Y:S01]  /*1820*/  FMUL R15, R15, R34.reuse ;  /* 0x000000220f0f7220 */ /* 0x080fe20000400000 */
[----:B------:R-:W-:Y:S01]  /*1830*/  FMUL R19, R7, R34 ;  /* 0x0000002207137220 */ /* 0x000fe20000400000 */
[----:B------:R-:W-:-:S02]  /*1840*/  IMAD.U32 R12, R12, 0x10000, RZ ;  /* 0x000100000c0c7824 */ /* 0x000fc400078e00ff */
[----:B------:R-:W-:Y:S01]  /*1850*/  FADD R21, R0, -12583039 ;  /* 0xcb40007f00157421 */ /* 0x000fe20000000000 */
[----:B------:R-:W-:Y:S01]  /*1860*/  FFMA R15, R7, R15, R34 ;  /* 0x0000000f070f7223 */ /* 0x000fe20000000022 */
[----:B------:R-:W-:Y:S01]  /*1870*/  FMUL R2, R10, R19 ;  /* 0x000000130a027220 */ /* 0x000fe20000400000 */
[----:B------:R-:W-:Y:S02]  /*1880*/  IMAD.SHL.U32 R0, R0, 0x800000, RZ ;  /* 0x0080000000007824 */ /* 0x000fe400078e00ff */
[C---:B------:R-:W-:Y:S01]  /*1890*/  FFMA R21, R38.reuse, -1.4426950216293334961, -R21 ;  /* 0xbfb8aa3b26157823 */ /* 0x040fe20000000815 */
[----:B------:R-:W-:Y:S02]  /*18a0*/  @!P0 VIADD R7, R5, 0xffffffff ;  /* 0xffffffff05078836 */ /* 0x000fe40000000000 */
[----:B------:R-:W-:Y:S01]  /*18b0*/  FMUL R15, R15, R10 ;  /* 0x0000000a0f0f7220 */ /* 0x000fe20000400000 */
[C---:B------:R-:W-:Y:S02]  /*18c0*/  @!P0 VIADD R8, R5.reuse, 0xffffffff ;  /* 0xffffffff05088836 */ /* 0x040fe40000000000 */
[----:B------:R-:W-:Y:S01]  /*18d0*/  FFMA R21, R38, -1.925963033500011079e-08, R21 ;  /* 0xb2a5706026157823 */ /* 0x000fe20000000015 */
[----:B------:R-:W-:Y:S01]  /*18e0*/  VIADD R10, R5, 0x1d ;  /* 0x0000001d050a7836 */ /* 0x000fe20000000000 */
[----:B------:R-:W-:Y:S01]  /*18f0*/  @!P0 LOP3.LUT R19, R7, 0x1f, RZ, 0xc0, !PT ;  /* 0x0000001f07138812 */ /* 0x000fe200078ec0ff */
[----:B------:R-:W-:Y:S01]  /*1900*/  FMUL R12, R15, R12 ;  /* 0x0000000c0f0c7220 */ /* 0x000fe20000400000 */
[----:B------:R-:W-:Y:S01]  /*1910*/  @!P0 LOP3.LUT R31, R8, 0x1f, RZ, 0xc0, !PT ;  /* 0x0000001f081f8812 */ /* 0x000fe200078ec0ff */
[----:B------:R-:W-:Y:S01]  /*1920*/  VIADD R8, R4, 0x3 ;  /* 0x0000000304087836 */ /* 0x000fe20000000000 */
[----:B------:R-:W1:Y:S01]  /*1930*/  MUFU.EX2 R21, R21 ;  /* 0x0000001500157308 */ /* 0x000e620000000800 */
[----:B------:R-:W-:Y:S01]  /*1940*/  @!P0 IADD3 R16, P1, PT, R18, R19, RZ ;  /* 0x0000001312108210 */ /* 0x000fe20007f3e0ff */
[----:B------:R-:W-:Y:S01]  /*1950*/  FMUL R19, R2, UR13 ;  /* 0x0000000d02137c20 */ /* 0x000fe20008400000 */
[----:B------:R-:W-:-:S02]  /*1960*/  LOP3.LUT R10, R10, 0x1f, RZ, 0xc0, !PT ;  /* 0x0000001f0a0a7812 */ /* 0x000fc400078ec0ff */
[----:B------:R-:W-:Y:S01]  /*1970*/  @!P0 IADD3 R31, P3, PT, R18, R31, RZ ;  /* 0x0000001f121f8210 */ /* 0x000fe20007f7e0ff */
[--C-:B------:R-:W-:Y:S01]  /*1980*/  @!P0 IMAD.X R15, RZ, RZ, R11.reuse, P1 ;  /* 0x000000ffff0f8224 */ /* 0x100fe200008e060b */
[----:B------:R-:W-:Y:S02]  /*1990*/  @!P0 LEA R34, P1, R16, UR8, 0x3 ;  /* 0x0000000810228c11 */ /* 0x000fe4000f8218ff */
[----:B0-----:R-:W-:Y:S01]  /*19a0*/  IADD3 R7, P2, PT, R18, UR14, RZ ;  /* 0x0000000e12077c10 */ /* 0x001fe2000ff5e0ff */
[----:B------:R-:W-:Y:S01]  /*19b0*/  @!P0 IMAD.X R18, RZ, RZ, R11, P3 ;  /* 0x000000ffff128224 */ /* 0x000fe200018e060b */
[----:B------:R-:W-:Y:S02]  /*19c0*/  @!P0 LEA.HI.X R35, R16, UR9, R15, 0x3, P1 ;  /* 0x0000000910238c11 */ /* 0x000fe400088f1c0f */
[----:B------:R-:W-:Y:S02]  /*19d0*/  ISETP.GE.U32.AND P1, PT, R8, UR5, PT ;  /* 0x0000000508007c0c */ /* 0x000fe4000bf26070 */
[----:B------:R-:W-:-:S02]  /*19e0*/  @!P0 LEA R14, P3, R31, UR10, 0x3 ;  /* 0x0000000a1f0e8c11 */ /* 0x000fc4000f8618ff */
[----:B------:R-:W-:Y:S01]  /*19f0*/  ISETP.LT.U32.AND P1, PT, R10, UR7, !P1 ;  /* 0x000000070a007c0c */ /* 0x000fe2000cf21070 */
[----:B-1----:R-:W-:Y:S01]  /*1a00*/  FFMA R0, R0, R21, 1 ;  /* 0x3f80000000007423 */ /* 0x002fe20000000015 */
[----:B------:R-:W-:Y:S01]  /*1a10*/  FMNMX3 R13, |R20|, R13, |R12|, !PT ;  /* 0x0000000d140d7276 */ /* 0x000fe2000780060c */
[----:B------:R-:W-:Y:S01]  /*1a20*/  FMUL R21, R12, UR13 ;  /* 0x0000000d0c157c20 */ /* 0x000fe20008400000 */
[----:B------:R-:W-:Y:S01]  /*1a30*/  @!P0 LEA.HI.X R15, R31, UR27, R18, 0x3, P3 ;  /* 0x0000001b1f0f8c11 */ /* 0x000fe200098f1c12 */
[----:B------:R-:W-:Y:S02]  /*1a40*/  VIADD R12, R0, 0x1800000 ;  /* 0x01800000000c7836 */ /* 0x000fe40000000000 */
[----:B------:R-:W-:Y:S01]  /*1a50*/  FMUL R20, R20, UR13 ;  /* 0x0000000d14147c20 */ /* 0x000fe20008400000 */
[C---:B------:R-:W-:Y:S01]  /*1a60*/  FMUL R18, R9.reuse, UR13 ;  /* 0x0000000d09127c20 */ /* 0x040fe20008400000 */
[----:B------:R-:W-:Y:S02]  /*1a70*/  FMNMX3 R9, |R9|, R13, |R2|, !PT ;  /* 0x0000000d09097276 */ /* 0x000fe40007800602 */
[----:B------:R-:W-:Y:S01]  /*1a80*/  LOP3.LUT R12, R12, 0x7f800000, RZ, 0xc0, !PT ;  /* 0x7f8000000c0c7812 */ /* 0x000fe200078ec0ff */
[----:B------:R0:W-:Y:S01]  /*1a90*/  @!P0 STG.E.64 desc[UR22][R34.64], R20 ;  /* 0x0000001422008986 */ /* 0x0001e2000c101b16 */
[----:B------:R-:W-:Y:S01]  /*1aa0*/  IADD3.X R11, PT, PT, R11, UR29, RZ, P2, !PT ;  /* 0x0000001d0b0b7c10 */ /* 0x000fe200097fe4ff */
[----:B------:R-:W-:-:S02]  /*1ab0*/  @!P1 IMAD.MOV.U32 R33, RZ, RZ, RZ ;  /* 0x000000ffff219224 */ /* 0x000fc400078e00ff */
[----:B------:R0:W-:Y:S01]  /*1ac0*/  @!P0 STG.E.64 desc[UR22][R14.64], R18 ;  /* 0x000000120e008986 */ /* 0x0001e2000c101b16 */
[----:B------:R-:W-:Y:S02]  /*1ad0*/  ISETP.GT.U32.AND P0, PT, R12, 0x1ffffff, PT ;  /* 0x01ffffff0c00780c */ /* 0x000fe40003f04070 */
[----:B------:R-:W-:Y:S01]  /*1ae0*/  @!P1 CS2R R12, SRZ ;  /* 0x00000000000c9805 */ /* 0x000fe2000001ff00 */
[----:B------:R-:W-:Y:S10]  /*1af0*/  @!P1 BRA `(.L_x_6918) ;  /* 0x0000000000649947 */ /* 0x000ff40003800000 */
[----:B------:R-:W1:Y:S01]  /*1b00*/  LDCU UR4, c[0x0][0x3bc] ;  /* 0x00007780ff0477ac */ /* 0x000e620008000800 */
[----:B------:R-:W-:Y:S01]  /*1b10*/  IADD3 R2, P1, P2, R10, UR14, R7 ;  /* 0x0000000e0a027c10 */ /* 0x000fe2000fa3e007 */
[----:B------:R-:W-:-:S03]  /*1b20*/  ULOP3.LUT UR6, UR14, 0xfffffffe, URZ, 0xc0, !UPT ;  /* 0xfffffffe0e067892 */ /* 0x000fc6000f8ec0ff */
[----:B0-----:R-:W-:Y:S01]  /*1b30*/  IADD3.X R15, PT, PT, RZ, UR29, R11, P1, P2 ;  /* 0x0000001dff0f7c10 */ /* 0x001fe20008fe440b */
[----:B------:R-:W-:-:S03]  /*1b40*/  IMAD.SHL.U32 R34, R2, 0x4, RZ ;  /* 0x0000000402227824 */ /* 0x000fc600078e00ff */
[----:B------:R-:W-:Y:S02]  /*1b50*/  SHF.L.U64.HI R2, R2, 0x2, R15 ;  /* 0x0000000202027819 */ /* 0x000fe4000001020f */
[C---:B------:R-:W-:Y:S02]  /*1b60*/  IADD3 R32, P3, PT, R34.reuse, UR24, RZ ;  /* 0x0000001822207c10 */ /* 0x040fe4000ff7e0ff */
[----:B------:R-:W-:Y:S02]  /*1b70*/  IADD3 R34, P4, PT, R34, UR32, RZ ;  /* 0x0000002022227c10 */ /* 0x000fe4000ff9e0ff */
[C---:B------:R-:W-:Y:S02]  /*1b80*/  IADD3.X R33, PT, PT, R2.reuse, UR28, RZ, P3, !PT ;  /* 0x0000001c02217c10 */ /* 0x040fe40009ffe4ff */
[----:B------:R-:W-:Y:S01]  /*1b90*/  IADD3.X R35, PT, PT, R2, UR33, RZ, P4, !PT ;  /* 0x0000002102237c10 */ /* 0x000fe2000a7fe4ff */
[----:B-1----:R-:W-:Y:S02]  /*1ba0*/  USHF.R.U32.HI UR16, URZ, 0x1, UR4 ;  /* 0x00000001ff107899 */ /* 0x002fe40008011604 */
[----:B------:R-:W-:Y:S01]  /*1bb0*/  USHF.R.U64 UR15, UR14, 0x1, UR4 ;  /* 0x000000010e0f7899 */ /* 0x000fe20008001204 */
[----:B------:R1:W5:Y:S01]  /*1bc0*/  LDG.E R33, desc[UR22][R32.64] ;  /* 0x0000001620217981 */ /* 0x000362000c1e1900 */
[----:B------:R-:W-:-:S02]  /*1bd0*/  ULOP3.LUT UR4, UR4, 0x3fffffff, URZ, 0xc0, !UPT ;  /* 0x3fffffff04047892 */ /* 0x000fc4000f8ec0ff */
[----:B------:R-:W-:Y:S01]  /*1be0*/  MOV R13, UR16 ;  /* 0x00000010000d7c02 */ /* 0x000fe20008000f00 */
[----:B------:R-:W-:Y:S02]  /*1bf0*/  IMAD R31, R4, UR16, RZ ;  /* 0x00000010041f7c24 */ /* 0x000fe4000f8e02ff */
[----:B------:R-:W-:-:S04]  /*1c00*/  IMAD.U32 R12, RZ, RZ, UR15 ;  /* 0x0000000fff0c7e24 */ /* 0x000fc8000f8e00ff */
[----:B------:R-:W-:-:S04]  /*1c10*/  IMAD.WIDE.U32 R12, R4, UR15, R12 ;  /* 0x0000000f040c7c25 */ /* 0x000fc8000f8e000c */
[----:B------:R-:W-:Y:S01]  /*1c20*/  IMAD.IADD R13, R31, 0x1, R13 ;  /* 0x000000011f0d7824 */ /* 0x000fe200078e020d */
[----:B------:R-:W-:-:S04]  /*1c30*/  IADD3 R12, P1, P2, R10, UR6, R12 ;  /* 0x000000060a0c7c10 */ /* 0x000fc8000fa3e00c */
[----:B------:R-:W-:Y:S02]  /*1c40*/  IADD3.X R13, PT, PT, RZ, UR4, R13, P1, P2 ;  /* 0x00000004ff0d7c10 */ /* 0x000fe40008fe440d */
[----:B------:R-:W-:-:S04]  /*1c50*/  LEA R14, P1, R12, UR25, 0x2 ;  /* 0x000000190c0e7c11 */ /* 0x000fc8000f8210ff */
[----:B------:R-:W-:Y:S02]  /*1c60*/  LEA.HI.X R15, R12, UR20, R13, 0x2, P1 ;  /* 0x000000140c0f7c11 */ /* 0x000fe400088f140d */
[----:B------:R1:W5:Y:S04]  /*1c70*/  LDG.E R12, desc[UR22][R34.64] ;  /* 0x00000016220c7981 */ /* 0x000368000c1e1900 */
[----:B------:R1:W5:Y:S03]  /*1c80*/  LDG.E R13, desc[UR22][R14.64] ;  /* 0x000000160e0d7981 */ /* 0x000366000c1e1900 */
.L_x_6918:
[----:B------:R-:W-:Y:S05]  /*1c90*/  BSYNC.RECONVERGENT B0 ;  /* 0x0000000000007941 */ /* 0x000fea0003800200 */
.L_x_6917:
[----:B------:R-:W-:Y:S01]  /*1ca0*/  BSSY.RECONVERGENT B0, `(.L_x_6919) ;  /* 0x000000c000007945 */ /* 0x000fe20003800200 */
[----:B01---5:R-:W-:Y:S02]  /*1cb0*/  PRMT R14, R12, 0x7632, R14 ;  /* 0x000076320c0e7816 */ /* 0x023fe4000000000e */
[----:B------:R-:W-:Y:S02]  /*1cc0*/  PRMT R15, R13, 0x7632, R15 ;  /* 0x000076320d0f7816 */ /* 0x000fe4000000000f */
[----:B------:R-:W-:Y:S01]  /*1cd0*/  PRMT R16, R33, 0x7632, R16 ;  /* 0x0000763221107816 */ /* 0x000fe20000000010 */
[----:B------:R-:W-:Y:S06]  /*1ce0*/  @P0 BRA `(.L_x_6920) ;  /* 0x00000000000c0947 */ /* 0x000fec0003800000 */
[----:B------:R-:W-:-:S07]  /*1cf0*/  MOV R2, 0x1d10 ;  /* 0x00001d1000027802 */ /* 0x000fce0000000f00 */
[----:B------:R-:W-:Y:S05]  /*1d00*/  CALL.REL.NOINC `($__internal_197_$__cuda_sm20_rcp_rn_f32_slowpath) ;  /* 0x0000003000a87944 */ /* 0x000fea0003c00000 */
[----:B------:R-:W-:Y:S05]  /*1d10*/  BRA `(.L_x_6921) ;  /* 0x0000000000107947 */ /* 0x000fea0003800000 */
.L_x_6920:
[----:B------:R-:W0:Y:S02]  /*1d20*/  MUFU.RCP R31, R0 ;  /* 0x00000000001f7308 */ /* 0x000e240000001000 */
[----:B0-----:R-:W-:-:S04]  /*1d30*/  FFMA R2, R0, R31, -1 ;  /* 0xbf80000000027423 */ /* 0x001fc8000000001f */
[----:B------:R-:W-:-:S04]  /*1d40*/  FADD.FTZ R2, -R2, -RZ ;  /* 0x800000ff02027221 */ /* 0x000fc80000010100 */
[----:B------:R-:W-:-:S07]  /*1d50*/  FFMA R34, R31, R2, R31 ;  /* 0x000000021f227223 */ /* 0x000fce000000001f */
.L_x_6921:
[----:B------:R-:W-:Y:S05]  /*1d60*/  BSYNC.RECONVERGENT B0 ;  /* 0x0000000000007941 */ /* 0x000fea0003800200 */
.L_x_6919:
        /* <DEDUP_REMOVED lines=27> */
[----:B------:R-:W-:Y:S05]  /*1f20*/  CALL.REL.NOINC `($__internal_197_$__cuda_sm20_rcp_rn_f32_slowpath) ;  /* 0x0000003000207944 */ /* 0x000fea0003c00000 */
[----:B------:R-:W-:Y:S05]  /*1f30*/  BRA `(.L_x_6924) ;  /* 0x0000000000107947 */ /* 0x000fea0003800000 */
.L_x_6923:
[----:B------:R-:W0:Y:S02]  /*1f40*/  MUFU.RCP R34, R37 ;  /* 0x0000002500227308 */ /* 0x000e240000001000 */
[----:B0-----:R-:W-:-:S04]  /*1f50*/  FFMA R0, R37, R34, -1 ;  /* 0xbf80000025007423 */ /* 0x001fc80000000022 */
[----:B------:R-:W-:-:S04]  /*1f60*/  FADD.FTZ R31, -R0, -RZ ;  /* 0x800000ff001f7221 */ /* 0x000fc80000010100 */
[----:B------:R-:W-:-:S07]  /*1f70*/  FFMA R34, R34, R31, R34 ;  /* 0x0000001f22227223 */ /* 0x000fce0000000022 */
.L_x_6924:
[----:B------:R-:W-:Y:S05]  /*1f80*/  BSYNC.RECONVERGENT B0 ;  /* 0x0000000000007941 */ /* 0x000fea0003800200 */
.L_x_6922:
[----:B------:R-:W-:Y:S01]  /*1f90*/  IMAD.U32 R33, R33, 0x10000, RZ ;  /* 0x0001000021217824 */ /* 0x000fe200078e00ff */
[----:B------:R-:W-:Y:S01]  /*1fa0*/  ISETP.GE.U32.AND P0, PT, R6, UR5, PT ;  /* 0x0000000506007c0c */ /* 0x000fe2000bf06070 */
[----:B------:R-:W-:Y:S02]  /*1fb0*/  IMAD.MOV.U32 R0, RZ, RZ, 0x3bbb989d ;  /* 0x3bbb989dff007424 */ /* 0x000fe400078e00ff */
[----:B------:R-:W-:Y:S01]  /*1fc0*/  FADD R31, -R34, 1 ;  /* 0x3f800000221f7421 */ /* 0x000fe20000000100 */
[----:B------:R-:W-:Y:S01]  /*1fd0*/  IMAD.MOV.U32 R35, RZ, RZ, 0x437c0000 ;  /* 0x437c0000ff237424 */ /* 0x000fe200078e00ff */
[----:B------:R-:W-:Y:S01]  /*1fe0*/  ISETP.GE.U32.OR P0, PT, R28, UR7, P0 ;  /* 0x000000071c007c0c */ /* 0x000fe20008706470 */
[----:B------:R-:W-:Y:S01]  /*1ff0*/  FFMA.SAT R0, R33, -R0, 0.5 ;  /* 0x3f00000021007423 */ /* 0x000fe20000002800 */
[-C--:B------:R-:W-:Y:S01]  /*2000*/  FMUL R31, R31, R34.reuse ;  /* 0x000000221f1f7220 */ /* 0x080fe20000400000 */
[----:B------:R-:W-:Y:S01]  /*2010*/  FMUL R2, R29, R34 ;  /* 0x000000221d027220 */ /* 0x000fe20000400000 */
[----:B------:R-:W-:-:S02]  /*2020*/  IMAD.U32 R27, R27, 0x10000, RZ ;  /* 0x000100001b1b7824 */ /* 0x000fc400078e00ff */
[----:B------:R-:W-:Y:S01]  /*2030*/  FFMA.RM R0, R0, R35, 12582913 ;  /* 0x4b40000100007423 */ /* 0x000fe20000004023 */
[----:B------:R-:W-:Y:S01]  /*2040*/  FFMA R34, R29, R31, R34 ;  /* 0x0000001f1d227223 */ /* 0x000fe20000000022 */
[----:B------:R-:W-:Y:S01]  /*2050*/  IMAD.U32 R29, R26, 0x10000, RZ ;  /* 0x000100001a1d7824 */ /* 0x000fe200078e00ff */
[----:B------:R-:W0:Y:S01]  /*2060*/  LDCU UR4, c[0x0][0x3b8] ;  /* 0x00007700ff0477ac */ /* 0x000e220008000800 */
[C---:B------:R-:W-:Y:S01]  /*2070*/  FADD R28, R0.reuse, -12583039 ;  /* 0xcb40007f001c7421 */ /* 0x040fe20000000000 */
[----:B------:R-:W-:Y:S01]  /*2080*/  SHF.L.U32 R0, R0, 0x17, RZ ;  /* 0x0000001700007819 */ /* 0x000fe200000006ff */
[----:B------:R-:W-:Y:S01]  /*2090*/  FMUL R2, R29, R2 ;  /* 0x000000021d027220 */ /* 0x000fe20000400000 */
[----:B------:R-:W-:Y:S01]  /*20a0*/  BSSY.RECONVERGENT B0, `(.L_x_6925) ;  /* 0x0000029000007945 */ /* 0x000fe20003800200 */
[----:B------:R-:W-:Y:S01]  /*20b0*/  FFMA R28, R33, -1.4426950216293334961, -R28 ;  /* 0xbfb8aa3b211c7823 */ /* 0x000fe2000000081c */
[C---:B------:R-:W-:Y:S02]  /*20c0*/  @!P0 VIADD R31, R5.reuse, 0x1e ;  /* 0x0000001e051f8836 */ /* 0x040fe40000000000 */
[----:B------:R-:W-:-:S02]  /*20d0*/  @!P0 VIADD R32, R5, 0x1e ;  /* 0x0000001e05208836 */ /* 0x000fc40000000000 */
[----:B------:R-:W-:Y:S01]  /*20e0*/  FFMA R28, R33, -1.925963033500011079e-08, R28 ;  /* 0xb2a57060211c7823 */ /* 0x000fe2000000001c */
[----:B------:R-:W-:-:S03]  /*20f0*/  @!P0 LOP3.LUT R26, R31, 0x1f, RZ, 0xc0, !PT ;  /* 0x0000001f1f1a8812 */ /* 0x000fc600078ec0ff */
[----:B------:R1:W2:Y:S01]  /*2100*/  MUFU.EX2 R31, R28 ;  /* 0x0000001c001f7308 */ /* 0x0002a20000000800 */
[----:B------:R-:W-:Y:S02]  /*2110*/  @!P0 LOP3.LUT R32, R32, 0x1f, RZ, 0xc0, !PT ;  /* 0x0000001f20208812 */ /* 0x000fe400078ec0ff */
[C---:B------:R-:W-:Y:S02]  /*2120*/  @!P0 IADD3 R26, P1, PT, R7.reuse, R26, RZ ;  /* 0x0000001a071a8210 */ /* 0x040fe40007f3e0ff */
[----:B------:R-:W-:Y:S01]  /*2130*/  @!P0 IADD3 R38, P2, PT, R7, R32, RZ ;  /* 0x0000002007268210 */ /* 0x000fe20007f5e0ff */
[----:B------:R-:W-:Y:S01]  /*2140*/  FMUL R32, R34, R29 ;  /* 0x0000001d22207220 */ /* 0x000fe20000400000 */
[----:B------:R-:W-:Y:S01]  /*2150*/  FMUL R29, R2, UR13 ;  /* 0x0000000d021d7c20 */ /* 0x000fe20008400000 */
[--C-:B------:R-:W-:Y:S01]  /*2160*/  @!P0 IMAD.X R35, RZ, RZ, R11.reuse, P1 ;  /* 0x000000ffff238224 */ /* 0x100fe200008e060b */
[----:B------:R-:W-:Y:S01]  /*2170*/  @!P0 LEA R36, P1, R26, UR8, 0x3 ;  /* 0x000000081a248c11 */ /* 0x000fe2000f8218ff */
[----:B------:R-:W-:-:S02]  /*2180*/  @!P0 IMAD.X R39, RZ, RZ, R11, P2 ;  /* 0x000000ffff278224 */ /* 0x000fc400010e060b */
[----:B------:R-:W-:Y:S01]  /*2190*/  FMUL R32, R32, R27 ;  /* 0x0000001b20207220 */ /* 0x000fe20000400000 */
[----:B------:R-:W-:Y:S01]  /*21a0*/  @!P0 LEA R34, P2, R38, UR10, 0x3 ;  /* 0x0000000a26228c11 */ /* 0x000fe2000f8418ff */
[----:B-1----:R-:W-:Y:S01]  /*21b0*/  FMUL R28, R17, UR13 ;  /* 0x0000000d111c7c20 */ /* 0x002fe20008400000 */
[----:B------:R-:W-:Y:S01]  /*21c0*/  @!P0 LEA.HI.X R37, R26, UR9, R35, 0x3, P1 ;  /* 0x000000091a258c11 */ /* 0x000fe200088f1c23 */
[----:B------:R-:W-:Y:S01]  /*21d0*/  FMUL R26, R30, UR13 ;  /* 0x0000000d1e1a7c20 */ /* 0x000fe20008400000 */
[----:B------:R-:W-:Y:S01]  /*21e0*/  FMUL R27, R32, UR13 ;  /* 0x0000000d201b7c20 */ /* 0x000fe20008400000 */
[----:B--2---:R-:W-:Y:S01]  /*21f0*/  FFMA R31, R0, R31, 1 ;  /* 0x3f800000001f7423 */ /* 0x004fe2000000001f */
[----:B------:R-:W-:Y:S02]  /*2200*/  @!P0 LEA.HI.X R35, R38, UR27, R39, 0x3, P2 ;  /* 0x0000001b26238c11 */ /* 0x000fe400090f1c27 */
[----:B0-----:R-:W-:Y:S01]  /*2210*/  IADD3 R7, P1, P2, R10, UR4, R7 ;  /* 0x000000040a077c10 */ /* 0x001fe2000fa3e007 */
[----:B------:R-:W-:Y:S01]  /*2220*/  VIADD R0, R31, 0x1800000 ;  /* 0x018000001f007836 */ /* 0x000fe20000000000 */
[----:B------:R0:W-:Y:S01]  /*2230*/  @!P0 STG.E.64 desc[UR22][R36.64], R26 ;  /* 0x0000001a24008986 */ /* 0x0001e2000c101b16 */
[----:B------:R-:W-:-:S02]  /*2240*/  FMNMX3 R9, |R30|, R9, |R32|, !PT ;  /* 0x000000091e097276 */ /* 0x000fc40007800620 */
[----:B------:R-:W-:Y:S01]  /*2250*/  IADD3.X R30, PT, PT, RZ, UR29, R11, P1, P2 ;  /* 0x0000001dff1e7c10 */ /* 0x000fe20008fe440b */
[----:B------:R0:W-:Y:S01]  /*2260*/  @!P0 STG.E.64 desc[UR22][R34.64], R28 ;  /* 0x0000001c22008986 */ /* 0x0001e2000c101b16 */
[----:B------:R-:W-:Y:S02]  /*2270*/  LOP3.LUT R0, R0, 0x7f800000, RZ, 0xc0, !PT ;  /* 0x7f80000000007812 */ /* 0x000fe400078ec0ff */
[----:B------:R-:W-:Y:S02]  /*2280*/  FMNMX3 R17, |R17|, R9, |R2|, !PT ;  /* 0x0000000911117276 */ /* 0x000fe40007800602 */
[----:B------:R-:W-:-:S13]  /*2290*/  ISETP.GT.U32.AND P0, PT, R0, 0x1ffffff, PT ;  /* 0x01ffffff0000780c */ /* 0x000fda0003f04070 */
[----:B0-----:R-:W-:Y:S05]  /*22a0*/  @P0 BRA `(.L_x_6926) ;  /* 0x0000000000100947 */ /* 0x001fea0003800000 */
[----:B------:R-:W-:Y:S01]  /*22b0*/  IMAD.MOV.U32 R0, RZ, RZ, R31 ;  /* 0x000000ffff007224 */ /* 0x000fe200078e001f */
[----:B------:R-:W-:-:S07]  /*22c0*/  MOV R2, 0x22e0 ;  /* 0x000022e000027802 */ /* 0x000fce0000000f00 */
[----:B------:R-:W-:Y:S05]  /*22d0*/  CALL.REL.NOINC `($__internal_197_$__cuda_sm20_rcp_rn_f32_slowpath) ;  /* 0x0000002c00347944 */ /* 0x000fea0003c00000 */
[----:B------:R-:W-:Y:S05]  /*22e0*/  BRA `(.L_x_6927) ;  /* 0x0000000000107947 */ /* 0x000fea0003800000 */
.L_x_6926:
[----:B------:R-:W0:Y:S02]  /*22f0*/  MUFU.RCP R34, R31 ;  /* 0x0000001f00227308 */ /* 0x000e240000001000 */
[----:B0-----:R-:W-:-:S04]  /*2300*/  FFMA R0, R31, R34, -1 ;  /* 0xbf8000001f007423 */ /* 0x001fc80000000022 */
[----:B------:R-:W-:-:S04]  /*2310*/  FADD.FTZ R9, -R0, -RZ ;  /* 0x800000ff00097221 */ /* 0x000fc80000010100 */
[----:B------:R-:W-:-:S07]  /*2320*/  FFMA R34, R34, R9, R34 ;  /* 0x0000000922227223 */ /* 0x000fce0000000022 */
.L_x_6927:
[----:B------:R-:W-:Y:S05]  /*2330*/  BSYNC.RECONVERGENT B0 ;  /* 0x0000000000007941 */ /* 0x000fea0003800200 */
.L_x_6925:
        /* <DEDUP_REMOVED lines=29> */
.L_x_6929:
[----:B------:R-:W0:Y:S02]  /*2510*/  MUFU.RCP R34, R31 ;  /* 0x0000001f00227308 */ /* 0x000e240000001000 */
[----:B0-----:R-:W-:-:S04]  /*2520*/  FFMA R0, R31, R34, -1 ;  /* 0xbf8000001f007423 */ /* 0x001fc80000000022 */
[----:B------:R-:W-:-:S04]  /*2530*/  FADD.FTZ R11, -R0, -RZ ;  /* 0x800000ff000b7221 */ /* 0x000fc80000010100 */
[----:B------:R-:W-:-:S07]  /*2540*/  FFMA R34, R34, R11, R34 ;  /* 0x0000000b22227223 */ /* 0x000fce0000000022 */
.L_x_6930:
[----:B------:R-:W-:Y:S05]  /*2550*/  BSYNC.RECONVERGENT B0 ;  /* 0x0000000000007941 */ /* 0x000fea0003800200 */
.L_x_6928:
[----:B------:R-:W0:Y:S01]  /*2560*/  S2UR UR6, SR_CgaCtaId ;  /* 0x00000000000679c3 */ /* 0x000e220000008800 */
[----:B------:R-:W-:Y:S01]  /*2570*/  ISETP.GE.U32.AND P0, PT, R8, UR5, PT ;  /* 0x0000000508007c0c */ /* 0x000fe2000bf06070 */
[----:B------:R-:W-:Y:S01]  /*2580*/  FADD R11, -R34, 1 ;  /* 0x3f800000220b7421 */ /* 0x000fe20000000100 */
[----:B------:R-:W-:Y:S01]  /*2590*/  UMOV UR4, 0x400 ;  /* 0x0000040000047882 */ /* 0x000fe20000000000 */
[----:B------:R-:W-:Y:S01]  /*25a0*/  IMAD.U32 R0, R15, 0x10000, RZ ;  /* 0x000100000f007824 */ /* 0x000fe200078e00ff */
[----:B------:R-:W-:Y:S01]  /*25b0*/  ISETP.GE.U32.OR P0, PT, R10, UR7, P0 ;  /* 0x000000070a007c0c */ /* 0x000fe20008706470 */
[-C--:B------:R-:W-:Y:S01]  /*25c0*/  FMUL R11, R11, R34.reuse ;  /* 0x000000220b0b7220 */ /* 0x080fe20000400000 */
[----:B------:R-:W-:Y:S01]  /*25d0*/  UIADD3 UR4, UPT, UPT, UR4, 0x20, URZ ;  /* 0x0000002004047890 */ /* 0x000fe2000fffe0ff */
[C---:B------:R-:W-:Y:S01]  /*25e0*/  FMUL R15, R16.reuse, R34 ;  /* 0x00000022100f7220 */ /* 0x040fe20000400000 */
[----:B------:R-:W-:Y:S02]  /*25f0*/  IMAD.SHL.U32 R10, R5, 0x4, RZ ;  /* 0x00000004050a7824 */ /* 0x000fe400078e00ff */
[----:B------:R-:W-:Y:S01]  /*2600*/  FFMA R11, R16, R11, R34 ;  /* 0x0000000b100b7223 */ /* 0x000fe20000000022 */
[----:B------:R-:W-:-:S02]  /*2610*/  IMAD.U32 R14, R14, 0x10000, RZ ;  /* 0x000100000e0e7824 */ /* 0x000fc400078e00ff */
[----:B------:R-:W-:Y:S01]  /*2620*/  FMUL R16, R0, R15 ;  /* 0x0000000f00107220 */ /* 0x000fe20000400000 */
[----:B------:R-:W-:Y:S01]  /*2630*/  LOP3.LUT R36, RZ, R4, RZ, 0x33, !PT ;  /* 0x00000004ff247212 */ /* 0x000fe200078e33ff */
[----:B------:R-:W-:Y:S01]  /*2640*/  FMUL R13, R11, R0 ;  /* 0x000000000b0d7220 */ /* 0x000fe20000400000 */
[C---:B------:R-:W-:Y:S01]  /*2650*/  LOP3.LUT R0, R3.reuse, 0x1f, RZ, 0xc0, !PT ;  /* 0x0000001f03007812 */ /* 0x040fe200078ec0ff */
[----:B------:R-:W-:Y:S01]  /*2660*/  IMAD.IADD R6, R3, 0x1, -R6 ;  /* 0x0000000103067824 */ /* 0x000fe200078e0a06 */
[----:B------:R-:W-:Y:S01]  /*2670*/  LOP3.LUT R31, R10, 0x7c, RZ, 0xc0, !PT ;  /* 0x0000007c0a1f7812 */ /* 0x000fe200078ec0ff */
[----:B------:R-:W-:Y:S01]  /*2680*/  FMUL R13, R13, R14 ;  /* 0x0000000e0d0d7220 */ /* 0x000fe20000400000 */
[----:B------:R-:W-:Y:S01]  /*2690*/  @!P0 LEA R34, P1, R7, UR8, 0x3 ;  /* 0x0000000807228c11 */ /* 0x000fe2000f8218ff */
[----:B------:R-:W-:Y:S01]  /*26a0*/  IMAD.IADD R8, R3, 0x1, -R8 ;  /* 0x0000000103087824 */ /* 0x000fe200078e0a08 */
[C---:B------:R-:W-:Y:S01]  /*26b0*/  @!P0 LEA R32, P2, R7.reuse, UR10, 0x3 ;  /* 0x0000000a07208c11 */ /* 0x040fe2000f8418ff */
[----:B------:R-:W-:Y:S01]  /*26c0*/  FMUL R14, R12, UR13 ;  /* 0x0000000d0c0e7c20 */ /* 0x000fe20008400000 */
[C-C-:B------:R-:W-:Y:S01]  /*26d0*/  @!P0 LEA.HI.X R35, R7.reuse, UR9, R30.reuse, 0x3, P1 ;  /* 0x0000000907238c11 */ /* 0x140fe200088f1c1e */
[----:B0-----:R-:W-:Y:S01]  /*26e0*/  ULEA UR4, UR6, UR4, 0x18 ;  /* 0x0000000406047291 */ /* 0x001fe2000f8ec0ff */
[----:B------:R-:W-:Y:S01]  /*26f0*/  @!P0 LEA.HI.X R33, R7, UR27, R30, 0x3, P2 ;  /* 0x0000001b07218c11 */ /* 0x000fe200090f1c1e */
[----:B------:R-:W0:Y:S01]  /*2700*/  LDCU.64 UR8, c[0x0][0x3c0] ;  /* 0x00007800ff0877ac */ /* 0x000e220008000a00 */
[----:B------:R-:W-:-:S02]  /*2710*/  IMAD.IADD R7, R36, 0x1, R3 ;  /* 0x0000000124077824 */ /* 0x000fc400078e0203 */
[----:B------:R-:W-:Y:S01]  /*2720*/  FMUL R15, R13, UR13 ;  /* 0x0000000d0d0f7c20 */ /* 0x000fe20008400000 */
[----:B------:R-:W-:Y:S01]  /*2730*/  FMUL R30, R9, UR13 ;  /* 0x0000000d091e7c20 */ /* 0x000fe20008400000 */
[----:B------:R-:W-:Y:S01]  /*2740*/  IMAD.U32 R11, RZ, RZ, UR4 ;  /* 0x00000004ff0b7e24 */ /* 0x000fe2000f8e00ff */
[----:B------:R-:W-:Y:S01]  /*2750*/  SHF.L.U32 R6, R6, 0x2, RZ ;  /* 0x0000000206067819 */ /* 0x000fe200000006ff */
[----:B------:R-:W-:Y:S01]  /*2760*/  IMAD.SHL.U32 R7, R7, 0x4, RZ ;  /* 0x0000000407077824 */ /* 0x000fe200078e00ff */
[----:B------:R1:W-:Y:S01]  /*2770*/  @!P0 STG.E.64 desc[UR22][R34.64], R14 ;  /* 0x0000000e22008986 */ /* 0x0003e2000c101b16 */
[----:B------:R-:W-:Y:S01]  /*2780*/  IMAD R2, R0, 0x84, R11 ;  /* 0x0000008400027824 */ /* 0x000fe200078e020b */
[----:B------:R-:W-:Y:S01]  /*2790*/  FMNMX3 R17, |R12|, R17, |R13|, !PT ;  /* 0x000000110c117276 */ /* 0x000fe2000780060d */
[----:B------:R-:W-:Y:S01]  /*27a0*/  IMAD.SHL.U32 R8, R8, 0x4, RZ ;  /* 0x0000000408087824 */ /* 0x000fe200078e00ff */
[----:B------:R-:W-:Y:S01]  /*27b0*/  LOP3.LUT R7, R7, 0x7c, RZ, 0xc0, !PT ;  /* 0x0000007c07077812 */ /* 0x000fe200078ec0ff */
[----:B------:R-:W-:-:S02]  /*27c0*/  IMAD.IADD R10, R2, 0x1, R31 ;  /* 0x00000001020a7824 */ /* 0x000fc400078e021f */
[----:B------:R-:W-:Y:S01]  /*27d0*/  FMUL R31, R16, UR13 ;  /* 0x0000000d101f7c20 */ /* 0x000fe20008400000 */
[----:B------:R-:W-:Y:S01]  /*27e0*/  BSSY.RECONVERGENT B0, `(.L_x_6931) ;  /* 0x000007d000007945 */ /* 0x000fe20003800200 */
[----:B------:R-:W-:Y:S01]  /*27f0*/  LOP3.LUT R37, R8, 0x7c, RZ, 0xc0, !PT ;  /* 0x0000007c08257812 */ /* 0x000fe200078ec0ff */
[----:B------:R-:W-:Y:S01]  /*2800*/  STS [R10], R24 ;  /* 0x000000180a007388 */ /* 0x000fe20000000800 */
[----:B0-----:R-:W-:Y:S01]  /*2810*/  USHF.L.U64.HI UR10, UR8, 0x1, UR9 ;  /* 0x00000001080a7899 */ /* 0x001fe20008010209 */
[----:B------:R-:W-:Y:S02]  /*2820*/  FMNMX3 R9, |R9|, R17, |R16|, !PT ;  /* 0x0000001109097276 */ /* 0x000fe40007800610 */
[----:B------:R-:W-:Y:S01]  /*2830*/  IMAD.IADD R8, R2, 0x1, R37 ;  /* 0x0000000102087824 */ /* 0x000fe200078e0225 */
[----:B------:R-:W-:Y:S01]  /*2840*/  @!P0 STG.E.64 desc[UR22][R32.64], R30 ;  /* 0x0000001e20008986 */ /* 0x000fe2000c101b16 */
[----:B-1----:R-:W-:Y:S01]  /*2850*/  LOP3.LUT R35, R6, 0x7c, RZ, 0xc0, !PT ;  /* 0x0000007c06237812 */ /* 0x002fe200078ec0ff */
[----:B------:R-:W-:Y:S01]  /*2860*/  IMAD.IADD R6, R2, 0x1, R7 ;  /* 0x0000000102067824 */ /* 0x000fe200078e0207 */
[----:B------:R-:W-:Y:S01]  /*2870*/  ISETP.LT.U32.AND P0, PT, R4, UR7, PT ;  /* 0x0000000704007c0c */ /* 0x000fe2000bf01070 */
[----:B------:R-:W-:-:S02]  /*2880*/  USHF.L.U32 UR6, UR8, 0x1, URZ ;  /* 0x0000000108067899 */ /* 0x000fc400080006ff */
[----:B------:R-:W-:Y:S01]  /*2890*/  IMAD.IADD R7, R2, 0x1, R35 ;  /* 0x0000000102077824 */ /* 0x000fe200078e0223 */
[----:B------:R0:W-:Y:S01]  /*28a0*/  STS [R6], R20 ;  /* 0x0000001406007388 */ /* 0x0001e20000000800 */
[----:B------:R-:W-:-:S03]  /*28b0*/  IMAD.WIDE.U32 R34, R4, UR8, RZ ;  /* 0x0000000804227c25 */ /* 0x000fc6000f8e00ff */
[----:B------:R-:W-:Y:S01]  /*28c0*/  STS [R7], R26 ;  /* 0x0000001a07007388 */ /* 0x000fe20000000800 */
[----:B------:R-:W-:Y:S02]  /*28d0*/  IMAD R35, R4, UR9, R35 ;  /* 0x0000000904237c24 */ /* 0x000fe4000f8e0223 */
[C---:B------:R-:W-:Y:S01]  /*28e0*/  IMAD.SHL.U32 R13, R34.reuse, 0x2, RZ ;  /* 0x00000002220d7824 */ /* 0x040fe200078e00ff */
[----:B------:R1:W-:Y:S02]  /*28f0*/  STS [R8], R14 ;  /* 0x0000000e08007388 */ /* 0x0003e40000000800 */
[----:B------:R-:W-:Y:S01]  /*2900*/  SHF.L.U64.HI R12, R34, 0x1, R35 ;  /* 0x00000001220c7819 */ /* 0x000fe20000010223 */
[----:B0-----:R-:W-:Y:S01]  /*2910*/  VIADD R20, R36, UR7 ;  /* 0x0000000724147c36 */ /* 0x001fe20008000000 */
        /* <DEDUP_REMOVED lines=20> */
.L_x_6935:
        /* <DEDUP_REMOVED lines=25> */
[----:B------:R-:W-:Y:S02]  /*2bf0*/  IADD3 R40, P4, PT, R40, UR6, RZ ;  /* 0x0000000628287c10 */ /* 0x000fe4000ff9e0ff */
[----:B------:R-:W-:Y:S02]  /*2c00*/  @!P2 IADD3.X R38, PT, PT, RZ, R42, RZ, P3, !PT ;  /* 0x0000002aff26a210 */ /* 0x000fe40001ffe4ff */
[----:B------:R-:W-:Y:S02]  /*2c10*/  @!P2 LEA R34, P3, R33, UR12, 0x2 ;  /* 0x0000000c2122ac11 */ /* 0x000fe4000f8610ff */
[----:B------:R-:W-:-:S02]  /*2c20*/  IADD3.X R42, PT, PT, R42, UR10, RZ, P4, !PT ;  /* 0x0000000a2a2a7c10 */ /* 0x000fc4000a7fe4ff */
[----:B------:R-:W-:Y:S02]  /*2c30*/  @!P2 LEA.HI.X R35, R33, UR11, R38, 0x2, P3 ;  /* 0x0000000b2123ac11 */ /* 0x000fe400098f1426 */
[----:B0-----:R-:W-:Y:S02]  /*2c40*/  @!P1 IADD3 R17, P3, PT, R32, R40, RZ ;  /* 0x0000002820119210 */ /* 0x001fe40007f7e0ff */
[----:B------:R-:W-:Y:S01]  /*2c50*/  IADD3 R43, P4, PT, R40, UR6, RZ ;  /* 0x00000006282b7c10 */ /* 0x000fe2000ff9e0ff */
[----:B-1----:R0:W-:Y:S01]  /*2c60*/  @!P2 STG.E desc[UR22][R34.64], R45 ;  /* 0x0000002d2200a986 */ /* 0x0021e2000c101916 */
        /* <DEDUP_REMOVED lines=15> */
.L_x_6934:
[----:B------:R-:W-:Y:S05]  /*2d60*/  BSYNC.RECONVERGENT B1 ;  /* 0x0000000000017941 */ /* 0x000fea0003800200 */
.L_x_6933:
[----:B------:R-:W-:-:S09]  /*2d70*/  ULOP3.LUT UP0, UR4, UR7, 0x3, URZ, 0xc0, !UPT ;  /* 0x0000000307047892 */ /* 0x000fd2000f80c0ff */
[----:B------:R-:W-:Y:S05]  /*2d80*/  BRA.U !UP0, `(.L_x_6932) ;  /* 0x0000000108887547 */ /* 0x000fea000b800000 */
[----:B-1----:R-:W-:Y:S01]  /*2d90*/  LOP3.LUT R17, R36, 0x1f, RZ, 0xc0, !PT ;  /* 0x0000001f24117812 */ /* 0x002fe200078ec0ff */
        /* <DEDUP_REMOVED lines=33> */
.L_x_6932:
[----:B------:R-:W-:Y:S05]  /*2fb0*/  BSYNC.RECONVERGENT B0 ;  /* 0x0000000000007941 */ /* 0x000fea0003800200 */
.L_x_6931:
        /* <DEDUP_REMOVED lines=17> */
[----:B0123--:R-:W-:Y:S01]  /*30d0*/  LOP3.LUT R16, RZ, R4, RZ, 0x33, !PT ;  /* 0x00000004ff107212 */ /* 0x00ffe200078e33ff */
[----:B------:R-:W-:Y:S01]  /*30e0*/  BSSY.RECONVERGENT B1, `(.L_x_6938) ;  /* 0x0000048000017945 */ /* 0x000fe20003800200 */
[----:B------:R-:W-:Y:S02]  /*30f0*/  IMAD.MOV.U32 R37, RZ, RZ, RZ ;  /* 0x000000ffff257224 */ /* 0x000fe400078e00ff */
[----:B----4-:R-:W-:Y:S02]  /*3100*/  IMAD.MOV.U32 R28, RZ, RZ, R5 ;  /* 0x000000ffff1c7224 */ /* 0x010fe400078e0005 */
        /* <DEDUP_REMOVED lines=12> */
[----:B------:R-:W-:Y:S01]  /*31d0*/  IMAD.MOV.U32 R28, RZ, RZ, R5 ;  /* 0x000000ffff1c7224 */ /* 0x000fe200078e0005 */
[----:B------:R-:W-:Y:S01]  /*31e0*/  MOV R24, R13 ;  /* 0x0000000d00187202 */ /* 0x000fe20000000f00 */
[----:B------:R-:W-:Y:S02]  /*31f0*/  IMAD.MOV.U32 R26, RZ, RZ, R12 ;  /* 0x000000ffff1a7224 */ /* 0x000fe400078e000c */
[----:B------:R-:W-:-:S02]  /*3200*/  IMAD R18, R0, 0x84, R11 ;  /* 0x0000008400127824 */ /* 0x000fc400078e020b */
[----:B------:R-:W-:-:S04]  /*3210*/  VIADD R37, R14, -UR15 ;  /* 0x8000000f0e257c36 */ /* 0x000fc80008000000 */
[----:B------:R-:W-:Y:S01]  /*3220*/  IMAD.MOV R22, RZ, RZ, -R37 ;  /* 0x000000ffff167224 */ /* 0x000fe200078e0a25 */
[----:B0-----:R-:W-:-:S06]  /*3230*/  ULEA UR8, UR9, UR8, 0x18 ;  /* 0x0000000809087291 */ /* 0x001fcc000f8ec0ff */
[----:B------:R-:W-:-:S05]  /*3240*/  IMAD.U32 R11, RZ, RZ, UR8 ;  /* 0x00000008ff0b7e24 */ /* 0x000fca000f8e00ff */
[----:B------:R-:W-:-:S07]  /*3250*/  IADD3 R18, PT, PT, R18, 0x8, R11 ;  /* 0x0000000812127810 */ /* 0x000fce0007ffe00b */
.L_x_6940:
[C---:B-1----:R-:W-:Y:S01]  /*3260*/  LOP3.LUT R33, R28.reuse, 0x1f, RZ, 0xc0, !PT ;  /* 0x0000001f1c217812 */ /* 0x042fe200078ec0ff */
[----:B------:R-:W-:Y:S01]  /*3270*/  VIADD R16, R28, 0xffffffff ;  /* 0xffffffff1c107836 */ /* 0x000fe20000000000 */
[----:B------:R-:W-:Y:S01]  /*3280*/  IADD3 R32, P5, PT, R24, UR6, RZ ;  /* 0x0000000618207c10 */ /* 0x000fe2000ffbe0ff */
        /* <DEDUP_REMOVED lines=9> */
[----:B------:R-:W-:Y:S01]  /*3320*/  IADD3.X R36, PT, PT, R26, UR10, RZ, P5, !PT ;  /* 0x0000000a1a247c10 */ /* 0x000fe2000affe4ff */
[----:B------:R-:W0:Y:S01]  /*3330*/  @!P3 LDS R45, [R18+-0x8] ;  /* 0xfffff800122db984 */ /* 0x000e220000000800 */
[----:B------:R-:W-:Y:S02]  /*3340*/  ISETP.GE.U32.AND P0, PT, R28, UR5, PT ;  /* 0x000000051c007c0c */ /* 0x000fe4000bf06070 */
[----:B------:R-:W-:-:S03]  /*3350*/  @!P3 IADD3 R16, P4, PT, R33, R24, RZ ;  /* 0x000000182110b210 */ /* 0x000fc60007f9e0ff */
[----:B------:R-:W1:Y:S02]  /*3360*/  @!P2 LDS R43, [R18+-0x4] ;  /* 0xfffffc00122ba984 */ /* 0x000e640000000800 */
[----:B------:R-:W-:Y:S01]  /*3370*/  @!P3 IMAD.X R33, RZ, RZ, R26, P4 ;  /* 0x000000ffff21b224 */ /* 0x000fe200020e061a */
[----:B------:R-:W-:Y:S01]  /*3380*/  @!P3 LEA R34, P4, R16, UR14, 0x2 ;  /* 0x0000000e1022bc11 */ /* 0x000fe2000f8810ff */
[----:B------:R-:W2:Y:S01]  /*3390*/  @!P1 LDS R41, [R18] ;  /* 0x0000000012299984 */ /* 0x000ea20000000800 */
[----:B------:R-:W-:Y:S02]  /*33a0*/  IADD3 R26, P5, PT, R32, UR6, RZ ;  /* 0x00000006201a7c10 */ /* 0x000fe4000ffbe0ff */
[----:B------:R-:W-:Y:S01]  /*33b0*/  @!P3 LEA.HI.X R35, R16, UR4, R33, 0x2, P4 ;  /* 0x000000041023bc11 */ /* 0x000fe2000a0f1421 */
[----:B------:R3:W4:Y:S01]  /*33c0*/  @!P0 LDS R39, [R18+0x4] ;  /* 0x0000040012278984 */ /* 0x0007220000000800 */
[----:B------:R-:W-:Y:S02]  /*33d0*/  @!P2 IADD3 R32, P4, PT, R38, R32, RZ ;  /* 0x000000202620a210 */ /* 0x000fe40007f9e0ff */
[----:B------:R-:W-:-:S02]  /*33e0*/  IADD3.X R38, PT, PT, R36, UR10, RZ, P5, !PT ;  /* 0x0000000a24267c10 */ /* 0x000fc4000affe4ff */
[----:B------:R-:W-:Y:S01]  /*33f0*/  IADD3 R24, P5, PT, R26, UR6, RZ ;  /* 0x000000061a187c10 */ /* 0x000fe2000ffbe0ff */
[----:B------:R-:W-:Y:S01]  /*3400*/  @!P2 IMAD.X R36, RZ, RZ, R36, P4 ;  /* 0x000000ffff24a224 */ /* 0x000fe200020e0624 */
[----:B------:R-:W-:Y:S01]  /*3410*/  @!P1 IADD3 R33, P4, PT, R17, R26, RZ ;  /* 0x0000001a11219210 */ /* 0x000fe20007f9e0ff */
[----:B---3--:R-:W-:Y:S01]  /*3420*/  VIADD R18, R18, 0x10 ;  /* 0x0000001012127836 */ /* 0x008fe20000000000 */
[----:B------:R-:W-:Y:S02]  /*3430*/  IADD3.X R26, PT, PT, R38, UR10, RZ, P5, !PT ;  /* 0x0000000a261a7c10 */ /* 0x000fe4000affe4ff */
[C---:B------:R-:W-:Y:S01]  /*3440*/  @!P0 IADD3 R30, P5, PT, R28.reuse, R24, RZ ;  /* 0x000000181c1e8210 */ /* 0x040fe20007fbe0ff */
[----:B------:R-:W-:Y:S01]  /*3450*/  VIADD R28, R28, 0x1f ;  /* 0x0000001f1c1c7836 */ /* 0x000fe20000000000 */
[----:B0-----:R0:W-:Y:S01]  /*3460*/  @!P3 STG.E desc[UR22][R34.64], R45 ;  /* 0x0000002d2200b986 */ /* 0x0011e2000c101916 */
[----:B------:R-:W-:-:S04]  /*3470*/  @!P2 LEA R16, P3, R32, UR14, 0x2 ;  /* 0x0000000e2010ac11 */ /* 0x000fc8000f8610ff */
[----:B------:R-:W-:Y:S01]  /*3480*/  @!P2 LEA.HI.X R17, R32, UR4, R36, 0x2, P3 ;  /* 0x000000042011ac11 */ /* 0x000fe200098f1424 */
[----:B------:R-:W-:Y:S01]  /*3490*/  @!P1 IMAD.X R36, RZ, RZ, R38, P4 ;  /* 0x000000ffff249224 */ /* 0x000fe200020e0626 */
        /* <DEDUP_REMOVED lines=12> */
.L_x_6939:
[----:B------:R-:W-:Y:S05]  /*3560*/  BSYNC.RECONVERGENT B1 ;  /* 0x0000000000017941 */ /* 0x000fea0003800200 */
.L_x_6938:
        /* <DEDUP_REMOVED lines=27> */
[----:B0-----:R-:W-:-:S05]  /*3720*/  VIADD R16, R28, 0x1e ;  /* 0x0000001e1c107836 */ /* 0x001fca0000000000 */
        /* <DEDUP_REMOVED lines=8> */
.L_x_6937:
[----:B------:R-:W-:Y:S05]  /*37b0*/  BSYNC.RECONVERGENT B0 ;  /* 0x0000000000007941 */ /* 0x000fea0003800200 */
.L_x_6936:
        /* <DEDUP_REMOVED lines=13> */
[----:B------:R-:W-:Y:S01]  /*3890*/  BSSY.RECONVERGENT B1, `(.L_x_6943) ;  /* 0x0000042000017945 */ /* 0x000fe20003800200 */
[----:B0-----:R-:W-:Y:S01]  /*38a0*/  MOV R15, UR7 ;  /* 0x00000007000f7c02 */ /* 0x001fe20008000f00 */
[----:B------:R-:W-:Y:S02]  /*38b0*/  IMAD.MOV.U32 R21, RZ, RZ, RZ ;  /* 0x000000ffff157224 */ /* 0x000fe400078e00ff */
[----:B-1----:R-:W-:Y:S01]  /*38c0*/  IMAD.MOV.U32 R32, RZ, RZ, R5 ;  /* 0x000000ffff207224 */ /* 0x002fe200078e0005 */
        /* <DEDUP_REMOVED lines=14> */
.L_x_6945:
[C---:B0-----:R-:W-:Y:S01]  /*39b0*/  VIADD R12, R32.reuse, 0xffffffff ;  /* 0xffffffff200c7836 */ /* 0x041fe20000000000 */
[C---:B--23--:R-:W-:Y:S01]  /*39c0*/  LOP3.LUT R17, R32.reuse, 0x1f, RZ, 0xc0, !PT ;  /* 0x0000001f20117812 */ /* 0x04cfe200078ec0ff */
        /* <DEDUP_REMOVED lines=28> */
[----:B---3--:R-:W-:Y:S01]  /*3b90*/  IADD3 R28, PT, PT, R28, 0x10, RZ ;  /* 0x000000101c1c7810 */ /* 0x008fe20007ffe0ff */
[----:B------:R-:W-:Y:S01]  /*3ba0*/  @!P2 IMAD.X R26, RZ, RZ, R34, P5 ;  /* 0x000000ffff1aa224 */ /* 0x000fe200028e0622 */
[----:B------:R-:W-:-:S02]  /*3bb0*/  @!P2 LEA R24, P5, R25, UR12, 0x2 ;  /* 0x0000000c1918ac11 */ /* 0x000fc4000f8a10ff */
        /* <DEDUP_REMOVED lines=15> */
.L_x_6944:
[----:B------:R-:W-:Y:S05]  /*3cb0*/  BSYNC.RECONVERGENT B1 ;  /* 0x0000000000017941 */ /* 0x000fea0003800200 */
.L_x_6943:
[----:B------:R-:W-:Y:S05]  /*3cc0*/  @!P0 BRA `(.L_x_6942) ;  /* 0x0000000000888947 */ /* 0x000fea0003800000 */
[----:B0-----:R-:W-:Y:S01]  /*3cd0*/  LOP3.LUT R13, R32, 0x1f, RZ, 0xc0, !PT ;  /* 0x0000001f200d7812 */ /* 0x001fe200078ec0ff */
[----:B------:R-:W-:-:S03]  /*3ce0*/  IMAD.IADD R21, R4, 0x1, R21 ;  /* 0x0000000104157824 */ /* 0x000fc600078e0215 */
[----:B------:R-:W-:Y:S01]  /*3cf0*/  ISETP.GE.U32.AND P0, PT, R13, UR5, PT ;  /* 0x000000050d007c0c */ /* 0x000fe2000bf06070 */
[----:B------:R-:W-:-:S12]  /*3d00*/  IMAD R21, R21, 0x4, R2 ;  /* 0x0000000415157824 */ /* 0x000fd800078e0202 */
[----:B--23--:R-:W0:Y:S01]  /*3d10*/  @!P0 LDS R17, [R21] ;  /* 0x0000000015118984 */ /* 0x00ce220000000800 */
        /* <DEDUP_REMOVED lines=29> */
.L_x_6942:
[----:B------:R-:W-:Y:S05]  /*3ef0*/  BSYNC.RECONVERGENT B0 ;  /* 0x0000000000007941 */ /* 0x000fea0003800200 */
.L_x_6941:
        /* <DEDUP_REMOVED lines=22> */
.L_x_6950:
[C---:B0-----:R-:W-:Y:S01]  /*4060*/  LOP3.LUT R15, R5.reuse, 0x1f, RZ, 0xc0, !PT ;  /* 0x0000001f050f7812 */ /* 0x041fe200078ec0ff */
[C---:B------:R-:W-:Y:S01]  /*4070*/  VIADD R10, R5.reuse, 0xffffffff ;  /* 0xffffffff050a7836 */ /* 0x040fe20000000000 */
[----:B------:R-:W-:Y:S01]  /*4080*/  IADD3 R6, PT, PT, R6, 0x4, RZ ;  /* 0x0000000406067810 */ /* 0x000fe20007ffe0ff */
[----:B------:R-:W-:Y:S01]  /*4090*/  VIADD R11, R5, 0x1d ;  /* 0x0000001d050b7836 */ /* 0x000fe20000000000 */
[----:B------:R-:W-:Y:S01]  /*40a0*/  ISETP.GE.U32.AND P4, PT, R15, UR5, PT ;  /* 0x000000050f007c0c */ /* 0x000fe2000bf86070 */
[----:B------:R-:W-:Y:S01]  /*40b0*/  VIADD R5, R5, 0x1e ;  /* 0x0000001e05057836 */ /* 0x000fe20000000000 */
[----:B-123--:R-:W-:Y:S02]  /*40c0*/  LOP3.LUT R17, R10, 0x1f, RZ, 0xc0, !PT ;  /* 0x0000001f0a117812 */ /* 0x00efe400078ec0ff */
        /* <DEDUP_REMOVED lines=41> */
.L_x_6949:
[----:B------:R-:W-:Y:S05]  /*4360*/  BSYNC.RECONVERGENT B1 ;  /* 0x0000000000017941 */ /* 0x000fea0003800200 */
.L_x_6948:
        /* <DEDUP_REMOVED lines=35> */
.L_x_6947:
[----:B------:R-:W-:Y:S05]  /*45a0*/  BSYNC.RECONVERGENT B0 ;  /* 0x0000000000007941 */ /* 0x000fea0003800200 */
.L_x_6946:
        /* <DEDUP_REMOVED lines=8> */
[----:B0-----:R-:W0:Y:S01]  /*4630*/  @!P0 S2R R6, SR_CgaCtaId ;  /* 0x0000000000068919 */ /* 0x001e220000008800 */
[----:B-----5:R-:W-:Y:S02]  /*4640*/  FMNMX R2, R9, R2, !PT ;  /* 0x0000000209027209 */ /* 0x020fe40007800000 */
[----:B------:R-:W-:-:S03]  /*4650*/  @!P0 MOV R9, 0x400 ;  /* 0x0000040000098802 */ /* 0x000fc60000000f00 */
[----:B----4-:R-:W4:Y:S01]  /*4660*/  SHFL.DOWN PT, R5, R2, 0x8, 0x1f ;  /* 0x09001f0002057f89 */ /* 0x010f2200000e0000 */
[----:B0-----:R-:W-:-:S05]  /*4670*/  @!P0 LEA R9, R6, R9, 0x18 ;  /* 0x0000000906098211 */ /* 0x001fca00078ec0ff */
[----:B------:R-:W-:Y:S01]  /*4680*/  @!P0 IMAD R9, R12, 0x4, R9 ;  /* 0x000000040c098824 */ /* 0x000fe200078e0209 */
[----:B----4-:R-:W-:-:S05]  /*4690*/  FMNMX R5, R2, R5, !PT ;  /* 0x0000000502057209 */ /* 0x010fca0007800000 */
        /* <DEDUP_REMOVED lines=19> */
[----:B----4-:R-:W4:Y:S02]  /*47d0*/  SHFL.DOWN PT, R5, R0, 0x4, 0x1f ;  /* 0x08801f0000057f89 */ /* 0x010f2400000e0000 */
[----:B----4-:R-:W-:-:S05]  /*47e0*/  FMNMX R5, R5, R0, !PT ;  /* 0x0000000005057209 */ /* 0x010fca0007800000 */
[----:B0-----:R-:W0:Y:S02]  /*47f0*/  SHFL.DOWN PT, R2, R5, 0x2, 0x1f ;  /* 0x08401f0005027f89 */ /* 0x001e2400000e0000 */
[----:B0-----:R-:W-:-:S05]  /*4800*/  FMNMX R2, R5, R2, !PT ;  /* 0x0000000205027209 */ /* 0x001fca0007800000 */
[----:B------:R0:W4:Y:S02]  /*4810*/  SHFL.DOWN PT, R7, R2, 0x1, 0x1f ;  /* 0x08201f0002077f89 */ /* 0x00012400000e0000 */
.L_x_6959:
[----:B------:R-:W-:Y:S02]  /*4820*/  ISETP.NE.AND P0, PT, R3, RZ, PT ;  /* 0x000000ff0300720c */ /* 0x000fe40003f05270 */
[----:B----4-:R-:W-:-:S11]  /*4830*/  FMNMX R7, R2, R7, !PT ;  /* 0x0000000702077209 */ /* 0x010fd60007800000 */
[----:B------:R-:W-:Y:S05]  /*4840*/  @P0 BRA `(.L_x_6952) ;  /* 0x0000000000080947 */ /* 0x000fea0003800000 */
[----:B------:R-:W4:Y:S02]  /*4850*/  LDC.64 R4, c[0x0][0x3a8] ;  /* 0x0000ea00ff047b82 */ /* 0x000f240000000a00 */
[----:B----4-:R4:W-:Y:S02]  /*4860*/  REDG.E.MAX.S32.STRONG.GPU desc[UR22][R4.64], R7 ;  /* 0x000000070400798e */ /* 0x0109e4000d12e316 */
.L_x_6952:
[----:B------:R-:W-:Y:S05]  /*4870*/  BSYNC B0 ;  /* 0x0000000000007941 */ /* 0x000fea0003800000 */
.L_x_6951:
        /* <DEDUP_REMOVED lines=12> */
[----:B-1234-:R-:W-:Y:S05]  /*4940*/  CALL.REL.NOINC `($__internal_197_$__cuda_sm20_rcp_rn_f32_slowpath) ;  /* 0x0000000400987944 */ /* 0x01efea0003c00000 */
[----:B------:R-:W-:Y:S05]  /*4950*/  BRA `(.L_x_6955) ;  /* 0x0000000000147947 */ /* 0x000fea0003800000 */
.L_x_6954:
[----:B-1----:R-:W0:Y:S01]  /*4960*/  MUFU.RCP R34, UR13 ;  /* 0x0000000d00227d08 */ /* 0x002e220008001000 */
[----:B------:R-:W-:-:S04]  /*4970*/  IMAD.U32 R3, RZ, RZ, UR13 ;  /* 0x0000000dff037e24 */ /* 0x000fc8000f8e00ff */
[----:B0-----:R-:W-:-:S04]  /*4980*/  FFMA R0, R34, R3, -1 ;  /* 0xbf80000022007423 */ /* 0x001fc80000000003 */
[----:B------:R-:W-:-:S04]  /*4990*/  FADD.FTZ R3, -R0, -RZ ;  /* 0x800000ff00037221 */ /* 0x000fc80000010100 */
[----:B------:R-:W-:-:S07]  /*49a0*/  FFMA R34, R34, R3, R34 ;  /* 0x0000000322227223 */ /* 0x000fce0000000022 */
.L_x_6955:
[----:B------:R-:W0:Y:S02]  /*49b0*/  LDC.64 R2, c[0x0][0x3b0] ;  /* 0x0000ec00ff027b82 */ /* 0x000e240000000a00 */
[----:B0-----:R-:W-:Y:S01]  /*49c0*/  STG.E desc[UR22][R2.64], R34 ;  /* 0x0000002202007986 */ /* 0x001fe2000c101916 */
[----:B------:R-:W-:Y:S05]  /*49d0*/  EXIT ;  /* 0x000000000000794d */ /* 0x000fea0003800000 */
.L_x_6953:
[----:B------:R-:W-:Y:S02]  /*49e0*/  IMAD.MOV.U32 R9, RZ, RZ, 0x4 ;  /* 0x00000004ff097424 */ /* 0x000fe400078e00ff */
[----:B------:R-:W-:Y:S02]  /*49f0*/  IMAD.MOV.U32 R11, RZ, RZ, 0x1f ;  /* 0x0000001fff0b7424 */ /* 0x000fe400078e00ff */
[----:B------:R-:W-:-:S07]  /*4a00*/  IMAD.MOV.U32 R4, RZ, RZ, -0x1 ;  /* 0xffffffffff047424 */ /* 0x000fce00078e00ff */
[----:B01234-:R-:W-:Y:S05]  /*4a10*/  WARPSYNC.COLLECTIVE R4, `(.L_x_6956) ;  /* 0x0000000004087348 */ /* 0x01ffea0003c00000 */
[----:B----4-:R4:W0:Y:S02]  /*4a20*/  SHFL.DOWN P0, R7, R0, R9, R11 ;  /* 0x0800000900077389 */ /* 0x010824000000000b */
[----:B01234-:R-:W-:Y:S05]  /*4a30*/  ENDCOLLECTIVE ;  /* 0x000000000000791b */ /* 0x01ffea0003800000 */
.L_x_6956:
[----:B------:R-:W-:Y:S02]  /*4a40*/  HFMA2 R9, -RZ, RZ, 0, 1.1920928955078125e-07 ;  /* 0x00000002ff097431 */ /* 0x000fe400000001ff */
[----:B------:R-:W-:-:S05]  /*4a50*/  IMAD.MOV.U32 R5, RZ, RZ, R7 ;  /* 0x000000ffff057224 */ /* 0x000fca00078e0007 */
[----:B------:R-:W-:-:S05]  /*4a60*/  FMNMX R5, R5, R0, !PT ;  /* 0x0000000005057209 */ /* 0x000fca0007800000 */
[----:B------:R-:W-:-:S07]  /*4a70*/  IMAD.MOV.U32 R0, RZ, RZ, R5 ;  /* 0x000000ffff007224 */ /* 0x000fce00078e0005 */
[----:B------:R-:W-:Y:S05]  /*4a80*/  WARPSYNC.COLLECTIVE R4, `(.L_x_6957) ;  /* 0x0000000004087348 */ /* 0x000fea0003c00000 */
[----:B------:R0:W1:Y:S02]  /*4a90*/  SHFL.DOWN P0, R7, R0, R9, R11 ;  /* 0x0800000900077389 */ /* 0x000064000000000b */
[----:B01----:R-:W-:Y:S05]  /*4aa0*/  ENDCOLLECTIVE ;  /* 0x000000000000791b */ /* 0x003fea0003800000 */
.L_x_6957:
[----:B------:R-:W-:Y:S02]  /*4ab0*/  IMAD.MOV.U32 R9, RZ, RZ, 0x1 ;  /* 0x00000001ff097424 */ /* 0x000fe400078e00ff */
[----:B------:R-:W-:-:S05]  /*4ac0*/  IMAD.MOV.U32 R2, RZ, RZ, R7 ;  /* 0x000000ffff027224 */ /* 0x000fca00078e0007 */
[----:B------:R-:W-:-:S05]  /*4ad0*/  FMNMX R2, R5, R2, !PT ;  /* 0x0000000205027209 */ /* 0x000fca0007800000 */
[----:B------:R-:W-:-:S07]  /*4ae0*/  IMAD.MOV.U32 R0, RZ, RZ, R2 ;  /* 0x000000ffff007224 */ /* 0x000fce00078e0002 */
[----:B------:R-:W-:Y:S05]  /*4af0*/  WARPSYNC.COLLECTIVE R4, `(.L_x_6958) ;  /* 0x0000000004087348 */ /* 0x000fea0003c00000 */
[----:B------:R0:W1:Y:S02]  /*4b00*/  SHFL.DOWN P0, R7, R0, R9, R11 ;  /* 0x0800000900077389 */ /* 0x000064000000000b */
[----:B01----:R-:W-:Y:S05]  /*4b10*/  ENDCOLLECTIVE ;  /* 0x000000000000791b */ /* 0x003fea0003800000 */
.L_x_6958:
[----:B------:R-:W-:Y:S05]  /*4b20*/  BRA `(.L_x_6959) ;  /* 0xfffffffc003c7947 */ /* 0x000fea000383ffff */
        .weak           $__internal_196_$__cuda_sm20_div_u64
        .type           $__internal_196_$__cuda_sm20_div_u64,@function
        .size           $__internal_196_$__cuda_sm20_div_u64,($__internal_197_$__cuda_sm20_rcp_rn_f32_slowpath - $__internal_196_$__cuda_sm20_div_u64)
$__internal_196_$__cuda_sm20_div_u64:
        /* <DEDUP_REMOVED lines=71> */
[----:B------:R-:W-:Y:S11]  /*4fa0*/  RET.REL.NODEC R4 `(_ZN18transformer_engine6detail43dgated_act_cast_transpose_kernel_notalignedILi2ELi1Ef13__nv_bfloat16fNS_5EmptyEXadL_ZNS_5dsiluIffEET_T0_RKS3_EEXadL_ZNS_4siluIffEES5_S6_S8_EEEEvPKT2_SC_PT3_SE_PKT1_PSF_SI_mmm) ;  /* 0xffffffb004147950 */ /* 0x000ff60003c3ffff */
        .weak           $__internal_197_$__cuda_sm20_rcp_rn_f32_slowpath
        .type           $__internal_197_$__cuda_sm20_rcp_rn_f32_slowpath,@function
        .size           $__internal_197_$__cuda_sm20_rcp_rn_f32_slowpath,(.L_x_29498 - $__internal_197_$__cuda_sm20_rcp_rn_f32_slowpath)
$__internal_197_$__cuda_sm20_rcp_rn_f32_slowpath:
        /* <DEDUP_REMOVED lines=15> */
.L_x_6961:
        /* <DEDUP_REMOVED lines=33> */
.L_x_6963:
[----:B------:R0:W1:Y:S02]  /*52b0*/  MUFU.RCP R34, R0 ;  /* 0x0000000000227308 */ /* 0x0000640000001000 */
.L_x_6962:
[----:B------:R-:W-:Y:S05]  /*52c0*/  BSYNC B1 ;  /* 0x0000000000017941 */ /* 0x000fea0003800000 */
.L_x_6960:
[----:B------:R-:W-:Y:S02]  /*52d0*/  IMAD.MOV.U32 R36, RZ, RZ, R2 ;  /* 0x000000ffff247224 */ /* 0x000fe400078e0002 */
[----:B------:R-:W-:-:S04]  /*52e0*/  IMAD.MOV.U32 R37, RZ, RZ, 0x0 ;  /* 0x00000000ff257424 */ /* 0x000fc800078e00ff */
[----:B01----:R-:W-:Y:S05]  /*52f0*/  RET.REL.NODEC R36 `(_ZN18transformer_engine6detail43dgated_act_cast_transpose_kernel_notalignedILi2ELi1Ef13__nv_bfloat16fNS_5EmptyEXadL_ZNS_5dsiluIffEET_T0_RKS3_EEXadL_ZNS_4siluIffEES5_S6_S8_EEEEvPKT2_SC_PT3_SE_PKT1_PSF_SI_mmm) ;  /* 0xffffffac24407950 */ /* 0x003fea0003c3ffff */
.L_x_6964:
        /* <DEDUP_REMOVED lines=16> */
.L_x_29498:


//--------------------- .text._ZN18transformer_engine6detail32dgated_act_cast_transpose_kernelILi2ELi1Ef13__nv_bfloat16fNS_5EmptyEXadL_ZNS_5dsiluIffEET_T0_RKS3_EEXadL_ZNS_4siluIffEES5_S6_S8_EEEEvPKT2_SC_PT3_SE_PKT1_PSF_SI_mmm --------------------------
	.section	.text._ZN18transformer_engine6detail32dgated_act_cast_transpose_kernelILi2ELi1Ef13__nv_bfloat16fNS_5EmptyEXadL_ZNS_5dsiluIffEET_T0_RKS3_EEXadL_ZNS_4siluIffEES5_S6_S8_EEEEvPKT2_SC_PT3_SE_PKT1_PSF_SI_mmm,"ax",@progbits
	.align	128
        .global         _ZN18transformer_engine6detail32dgated_act_cast_transpose_kernelILi2ELi1Ef13__nv_bfloat16fNS_5EmptyEXadL_ZNS_5dsiluIffEET_T0_RKS3_EEXadL_ZNS_4siluIffEES5_S6_S8_EEEEvPKT2_SC_PT3_SE_PKT1_PSF_SI_mmm
        .type           _ZN18transformer_engine6detail32dgated_act_cast_transpose_kernelILi2ELi1Ef13__nv_bfloat16fNS_5EmptyEXadL_ZNS_5dsiluIffEET_T0_RKS3_EEXadL_ZNS_4siluIffEES5_S6_S8_EEEEvPKT2_SC_PT3_SE_PKT1_PSF_SI_mmm,@function
        .size           _ZN18transformer_engine6detail32dgated_act_cast_transpose_kernelILi2ELi1Ef13__nv_bfloat16fNS_5EmptyEXadL_ZNS_5dsiluIffEET_T0_RKS3_EEXadL_ZNS_4siluIffEES5_S6_S8_EEEEvPKT2_SC_PT3_SE_PKT1_PSF_SI_mmm,(.L_x_29500 - _ZN18transformer_engine6detail32dgated_act_cast_transpose_kernelILi2ELi1Ef13__nv_bfloat16fNS_5EmptyEXadL_ZNS_5dsiluIffEET_T0_RKS3_EEXadL_ZNS_4siluIffEES5_S6_S8_EEEEvPKT2_SC_PT3_SE_PKT1_PSF_SI_mmm)
        .other          _ZN18transformer_engine6detail32dgated_act_cast_transpose_kernelILi2ELi1Ef13__nv_bfloat16fNS_5EmptyEXadL_ZNS_5dsiluIffEET_T0_RKS3_EEXadL_ZNS_4siluIffEES5_S6_S8_EEEEvPKT2_SC_PT3_SE_PKT1_PSF_SI_mmm,@"STO_CUDA_ENTRY STV_DEFAULT"
_ZN18transformer_engine6detail32dgated_act_cast_transpose_kernelILi2ELi1Ef13__nv_bfloat16fNS_5EmptyEXadL_ZNS_5dsiluIffEET_T0_RKS3_EEXadL_ZNS_4siluIffEES5_S6_S8_EEEEvPKT2_SC_PT3_SE_PKT1_PSF_SI_mmm:
.text._ZN18transformer_engine6detail32dgated_act_cast_transpose_kernelILi2ELi1Ef13__nv_bfloat16fNS_5EmptyEXadL_ZNS_5dsiluIffEET_T0_RKS3_EEXadL_ZNS_4siluIffEES5_S6_S8_EEEEvPKT2_SC_PT3_SE_PKT1_PSF_SI_mmm:
        /* <DEDUP_REMOVED lines=39> */
.L_x_6965:
[----:B------:R-:W-:-:S07]  /*0270*/  MOV R4, 0x290 ;  /* 0x0000029000047802 */ /* 0x000fce0000000f00 */
[----:B------:R-:W-:Y:S05]  /*0280*/  CALL.REL.NOINC `($__internal_198_$__cuda_sm20_div_u64) ;  /* 0x0000002c002c7944 */ /* 0x000fea0003c00000 */
        /* <DEDUP_REMOVED lines=11> */
.L_x_6966:
[----:B------:R-:W0:Y:S01]  /*0340*/  S2R R3, SR_TID.X ;  /* 0x0000000000037919 */ /* 0x000e220000002100 */
[----:B------:R-:W1:Y:S01]  /*0350*/  LDCU.64 UR16, c[0x0][0x3b8] ;  /* 0x00007700ff1077ac */ /* 0x000e620008000a00 */
[----:B------:R-:W-:Y:S01]  /*0360*/  HFMA2 R25, -RZ, RZ, 0, 0 ;  /* 0x00000000ff197431 */ /* 0x000fe200000001ff */
        /* <DEDUP_REMOVED lines=16> */
[----:B------:R-:W-:Y:S02]  /*0470*/  IMAD.IADD R6, R3, 0x1, -R5 ;  /* 0x0000000103067824 */ /* 0x000fe400078e0a05 */
[----:B------:R-:W-:-:S03]  /*0480*/  IMAD R33, R5, UR28, RZ ;  /* 0x0000001c05217c24 */ /* 0x000fc6000f8e02ff */
[----:B------:R-:W-:-:S05]  /*0490*/  LOP3.LUT R24, R6, 0x1f, RZ, 0xc0, !PT ;  /* 0x0000001f06187812 */ /* 0x000fca00078ec0ff */
[----:B------:R-:W-:-:S04]  /*04a0*/  IMAD.WIDE.U32 R28, R5, UR16, R24 ;  /* 0x00000010051c7c25 */ /* 0x000fc8000f8e0018 */
[----:B------:R-:W-:Y:S02]  /*04b0*/  IMAD.IADD R15, R29, 0x1, R33 ;  /* 0x000000011d0f7824 */ /* 0x000fe400078e0221 */
[----:B------:R-:W-:-:S03]  /*04c0*/  IMAD.SHL.U32 R20, R28, 0x4, RZ ;  /* 0x000000041c147824 */ /* 0x000fc600078e00ff */
[----:B------:R-:W-:Y:S02]  /*04d0*/  SHF.L.U64.HI R11, R28, 0x2, R15 ;  /* 0x000000021c0b7819 */ /* 0x000fe4000001020f */
[----:B------:R-:W-:-:S04]  /*04e0*/  IADD3 R12, P0, PT, R20, UR24, RZ ;  /* 0x00000018140c7c10 */ /* 0x000fc8000ff1e0ff */
[----:B------:R-:W-:-:S05]  /*04f0*/  IADD3.X R13, PT, PT, R11, UR25, RZ, P0, !PT ;  /* 0x000000190b0d7c10 */ /* 0x000fca00087fe4ff */
[----:B---3--:R1:W2:Y:S01]  /*0500*/  LDG.E R12, desc[UR26][R12.64] ;  /* 0x0000001a0c0c7981 */ /* 0x0082a2000c1e1900 */
[----:B0-----:R-:W-:-:S04]  /*0510*/  ISETP.NE.U32.AND P0, PT, RZ, UR14, PT ;  /* 0x0000000eff007c0c */ /* 0x001fc8000bf05070 */
[----:B------:R-:W-:Y:S01]  /*0520*/  ISETP.NE.AND.EX P0, PT, RZ, UR15, PT, P0 ;  /* 0x0000000fff007c0c */ /* 0x000fe2000bf05300 */
[----:B------:R-:W-:Y:S01]  /*0530*/  IMAD.MOV.U32 R7, RZ, RZ, 0x3bbb989d ;  /* 0x3bbb989dff077424 */ /* 0x000fe200078e00ff */
[----:B------:R-:W0:Y:S01]  /*0540*/  S2R R17, SR_CgaCtaId ;  /* 0x0000000000117919 */ /* 0x000e220000008800 */
[----:B------:R-:W3:Y:S10]  /*0550*/  LDCU.64 UR14, c[0x0][0x3c0] ;  /* 0x00007800ff0e77ac */ /* 0x000ef40008000a00 */
[----:B------:R-:W4:Y:S02]  /*0560*/  @P0 LDC.64 R8, c[0x0][0x3a0] ;  /* 0x0000e800ff080b82 */ /* 0x000f240000000a00 */
[----:B----4-:R4:W5:Y:S01]  /*0570*/  @P0 LDG.E R0, desc[UR26][R8.64] ;  /* 0x0000001a08000981 */ /* 0x010962000c1e1900 */
[----:B-1----:R-:W-:Y:S01]  /*0580*/  IMAD.MOV.U32 R13, RZ, RZ, 0x437c0000 ;  /* 0x437c0000ff0d7424 */ /* 0x002fe200078e00ff */
[----:B------:R-:W-:Y:S01]  /*0590*/  USHF.R.U32.HI UR30, URZ, 0x1, UR17 ;  /* 0x00000001ff1e7899 */ /* 0x000fe20008011611 */
[----:B------:R-:W-:Y:S01]  /*05a0*/  MOV R22, UR16 ;  /* 0x0000001000167c02 */ /* 0x000fe20008000f00 */
[----:B------:R-:W-:Y:S01]  /*05b0*/  USHF.R.U64 UR29, UR16, 0x1, UR17 ;  /* 0x00000001101d7899 */ /* 0x000fe20008001211 */
[----:B------:R-:W-:Y:S01]  /*05c0*/  IMAD.U32 R23, RZ, RZ, UR28 ;  /* 0x0000001cff177e24 */ /* 0x000fe2000f8e00ff */
[----:B------:R-:W-:Y:S01]  /*05d0*/  ULEA UR7, UP0, UR8, UR7, 0x5 ;  /* 0x0000000708077291 */ /* 0x000fe2000f8028ff */
[----:B------:R-:W-:Y:S01]  /*05e0*/  BSSY.RECONVERGENT B0, `(.L_x_6967) ;  /* 0x0000051000007945 */ /* 0x000fe20003800200 */
[----:B------:R-:W-:Y:S01]  /*05f0*/  MOV R27, UR30 ;  /* 0x0000001e001b7c02 */ /* 0x000fe20008000f00 */
[C---:B------:R-:W-:Y:S01]  /*0600*/  IMAD R19, R5.reuse, UR30, RZ ;  /* 0x0000001e05137c24 */ /* 0x040fe2000f8e02ff */
[----:B------:R-:W-:Y:S01]  /*0610*/  ULEA UR22, UP1, UR7, UR12, 0x1 ;  /* 0x0000000c07167291 */ /* 0x000fe2000f8208ff */
[----:B------:R-:W-:Y:S01]  /*0620*/  IMAD.U32 R26, RZ, RZ, UR29 ;  /* 0x0000001dff1a7e24 */ /* 0x000fe2000f8e00ff */
[----:B------:R-:W-:Y:S01]  /*0630*/  ULEA.HI.X UR12, UR8, UR10, UR9, 0x5, UP0 ;  /* 0x0000000a080c7291 */ /* 0x000fe200080f2c09 */
[----:B------:R-:W-:Y:S01]  /*0640*/  IMAD.WIDE.U32 R22, R5, UR16, R22 ;  /* 0x0000001005167c25 */ /* 0x000fe2000f8e0016 */
[----:B---3--:R-:W-:-:S02]  /*0650*/  UIMAD UR6, UR6, UR14, URZ ;  /* 0x0000000e060672a4 */ /* 0x008fc4000f8e02ff */
[----:B------:R-:W-:Y:S01]  /*0660*/  ULEA.HI.X UR23, UR7, UR13, UR12, 0x1, UP1 ;  /* 0x0000000d07177291 */ /* 0x000fe200088f0c0c */
[----:B------:R-:W-:Y:S01]  /*0670*/  IMAD.WIDE.U32 R26, R5, UR29, R26 ;  /* 0x0000001d051a7c25 */ /* 0x000fe2000f8e001a */
[----:B------:R-:W1:Y:S01]  /*0680*/  LDCU.128 UR8, c[0x0][0x390] ;  /* 0x00007200ff0877ac */ /* 0x000e620008000c00 */
[----:B------:R-:W-:Y:S02]  /*0690*/  IADD3 R33, PT, PT, R33, R23, RZ ;  /* 0x0000001721217210 */ /* 0x000fe40007ffe0ff */
[----:B------:R-:W-:Y:S01]  /*06a0*/  IMAD.IADD R30, R19, 0x1, R27 ;  /* 0x00000001131e7824 */ /* 0x000fe200078e021b */
[----:B------:R-:W-:Y:S02]  /*06b0*/  UIMAD.WIDE.U32 UR12, UR21, UR14, URZ ;  /* 0x0000000e150c72a5 */ /* 0x000fe4000f8e00ff */
[----:B------:R-:W-:Y:S02]  /*06c0*/  UIMAD UR7, UR21, UR15, UR6 ;  /* 0x0000000f150772a4 */ /* 0x000fe4000f8e0206 */
[----:B------:R-:W-:-:S02]  /*06d0*/  USHF.L.U32 UR6, UR12, 0x6, URZ ;  /* 0x000000060c067899 */ /* 0x000fc400080006ff */
[----:B------:R-:W-:Y:S02]  /*06e0*/  UIADD3 UR7, UPT, UPT, UR13, UR7, URZ ;  /* 0x000000070d077290 */ /* 0x000fe4000fffe0ff */
[----:B------:R-:W-:Y:S02]  /*06f0*/  ULEA UR6, UP1, UR4, UR6, 0x5 ;  /* 0x0000000604067291 */ /* 0x000fe4000f8228ff */
[----:B------:R-:W-:Y:S02]  /*0700*/  USHF.L.U64.HI UR12, UR12, 0x6, UR7 ;  /* 0x000000060c0c7899 */ /* 0x000fe40008010207 */
[----:B------:R-:W-:Y:S02]  /*0710*/  UIMAD UR15, UR15, UR16, URZ ;  /* 0x000000100f0f72a4 */ /* 0x000fe4000f8e02ff */
[----:B------:R-:W-:Y:S02]  /*0720*/  ULEA.HI.X UR4, UR4, UR12, UR5, 0x5, UP1 ;  /* 0x0000000c04047291 */ /* 0x000fe400088f2c05 */
[----:B-1----:R-:W-:Y:S01]  /*0730*/  ULEA UR8, UP0, UR19, UR8, 0x2 ;  /* 0x0000000813087291 */ /* 0x002fe2000f8010ff */
[----:B------:R-:W-:Y:S01]  /*0740*/  UMOV UR12, 0x3f800000 ;  /* 0x3f800000000c7882 */ /* 0x000fe20000000000 */
[----:B------:R-:W-:-:S02]  /*0750*/  ULEA UR10, UP2, UR6, UR10, 0x2 ;  /* 0x0000000a060a7291 */ /* 0x000fc4000f8410ff */
[----:B------:R-:W-:Y:S02]  /*0760*/  ULEA.HI.X UR9, UR19, UR9, UR20, 0x2, UP0 ;  /* 0x0000000913097291 */ /* 0x000fe400080f1414 */
[----:B------:R-:W-:Y:S02]  /*0770*/  ULEA.HI.X UR11, UR6, UR11, UR4, 0x2, UP2 ;  /* 0x0000000b060b7291 */ /* 0x000fe400090f1404 */
[----:B------:R-:W-:Y:S02]  /*0780*/  ULEA UR19, UP0, UR16, UR24, 0x1 ;  /* 0x0000001810137291 */ /* 0x000fe4000f8008ff */
[----:B------:R-:W-:Y:S02]  /*0790*/  UIMAD.WIDE.U32 UR4, UR14, UR16, URZ ;  /* 0x000000100e0472a5 */ /* 0x000fe4000f8e00ff */
[----:B------:R-:W-:Y:S02]  /*07a0*/  UIMAD UR15, UR17, UR14, UR15 ;  /* 0x0000000e110f72a4 */ /* 0x000fe4000f8e020f */
[----:B------:R-:W-:-:S02]  /*07b0*/  ULEA.HI.X UR16, UR16, UR25, UR17, 0x1, UP0 ;  /* 0x0000001910107291 */ /* 0x000fc400080f0c11 */
[----:B------:R-:W-:Y:S02]  /*07c0*/  UIADD3 UR5, UPT, UPT, UR5, UR15, URZ ;  /* 0x0000000f05057290 */ /* 0x000fe4000fffe0ff */
[----:B------:R-:W-:-:S04]  /*07d0*/  ULEA UR13, UP0, UR4, UR10, 0x2 ;  /* 0x0000000a040d7291 */ /* 0x000fc8000f8010ff */
[----:B------:R-:W-:Y:S01]  /*07e0*/  ULEA.HI.X UR5, UR4, UR11, UR5, 0x2, UP0 ;  /* 0x0000000b04057291 */ /* 0x000fe200080f1405 */
[C---:B--2---:R-:W-:Y:S02]  /*07f0*/  SHF.L.U32 R10, R12.reuse, 0x10, RZ ;  /* 0x000000100c0a7819 */ /* 0x044fe400000006ff */
[----:B------:R-:W-:-:S03]  /*0800*/  PRMT R12, R12, 0x7632, R12 ;  /* 0x000076320c0c7816 */ /* 0x000fc6000000000c */
[----:B------:R-:W-:-:S04]  /*0810*/  FFMA.SAT R2, R10, -R7, 0.5 ;  /* 0x3f0000000a027423 */ /* 0x000fc80000002807 */
[----:B----4-:R-:W-:Y:S01]  /*0820*/  FFMA.RM R8, R2, R13, 12582913 ;  /* 0x4b40000102087423 */ /* 0x010fe2000000400d */
[----:B------:R-:W-:-:S03]  /*0830*/  MOV R2, 0x400 ;  /* 0x0000040000027802 */ /* 0x000fc60000000f00 */
[----:B------:R-:W-:Y:S02]  /*0840*/  FADD R7, R8, -12583039 ;  /* 0xcb40007f08077421 */ /* 0x000fe40000000000 */
[----:B------:R-:W-:Y:S02]  /*0850*/  VIADD R2, R2, 0x20 ;  /* 0x0000002002027836 */ /* 0x000fe40000000000 */
[----:B------:R-:W-:-:S03]  /*0860*/  FFMA R7, R10, -1.4426950216293334961, -R7 ;  /* 0xbfb8aa3b0a077823 */ /* 0x000fc60000000807 */
[----:B0-----:R-:W-:Y:S01]  /*0870*/  LEA R9, R17, R2, 0x18 ;  /* 0x0000000211097211 */ /* 0x001fe200078ec0ff */
[----:B------:R-:W-:Y:S01]  /*0880*/  FFMA R13, R10, -1.925963033500011079e-08, R7 ;  /* 0xb2a570600a0d7823 */ /* 0x000fe20000000007 */
[----:B------:R-:W-:Y:S01]  /*0890*/  VIADD R7, R6, 0xffffffff ;  /* 0xffffffff06077836 */ /* 0x000fe20000000000 */
[----:B------:R-:W-:Y:S01]  /*08a0*/  SHF.L.U32 R2, R8, 0x17, RZ ;  /* 0x0000001708027819 */ /* 0x000fe200000006ff */
[----:B------:R-:W-:-:S03]  /*08b0*/  IMAD.WIDE.U32 R16, R5, UR29, R24 ;  /* 0x0000001d05107c25 */ /* 0x000fc6000f8e0018 */
[----:B------:R-:W0:Y:S01]  /*08c0*/  MUFU.EX2 R13, R13 ;  /* 0x0000000d000d7308 */ /* 0x000e220000000800 */
[----:B------:R-:W-:Y:S01]  /*08d0*/  LOP3.LUT R7, R7, 0x1f, RZ, 0xc0, !PT ;  /* 0x0000001f07077812 */ /* 0x000fe200078ec0ff */
[----:B------:R-:W-:Y:S01]  /*08e0*/  IMAD.IADD R17, R17, 0x1, R19 ;  /* 0x0000000111117824 */ /* 0x000fe200078e0213 */
[C---:B------:R-:W-:Y:S02]  /*08f0*/  LEA R44, P1, R16.reuse, UR22, 0x2 ;  /* 0x00000016102c7c11 */ /* 0x040fe4000f8210ff */
[----:B------:R-:W-:Y:S02]  /*0900*/  IADD3 R8, P2, PT, R7, R26, RZ ;  /* 0x0000001a07087210 */ /* 0x000fe40007f5e0ff */
[----:B------:R-:W-:Y:S02]  /*0910*/  LEA.HI.X R45, R16, UR23, R17, 0x2, P1 ;  /* 0x00000017102d7c11 */ /* 0x000fe400088f1411 */
[----:B------:R-:W-:Y:S02]  /*0920*/  LEA R18, P1, R8, UR22, 0x2 ;  /* 0x0000001608127c11 */ /* 0x000fe4000f8210ff */
[----:B-----5:R-:W-:Y:S01]  /*0930*/  @P0 R2UR UR12, R0 ;  /* 0x00000000000c02ca */ /* 0x020fe200000e0000 */
[----:B0-----:R-:W-:Y:S01]  /*0940*/  FFMA R2, R2, R13, 1 ;  /* 0x3f80000002027423 */ /* 0x001fe2000000000d */
[----:B------:R-:W-:-:S05]  /*0950*/  IMAD.X R13, RZ, RZ, R30, P2 ;  /* 0x000000ffff0d7224 */ /* 0x000fca00010e061e */
[----:B------:R-:W-:Y:S01]  /*0960*/  LEA.HI.X R19, R8, UR23, R13, 0x2, P1 ;  /* 0x0000001708137c11 */ /* 0x000fe200088f140d */
[----:B------:R-:W-:Y:S01]  /*0970*/  VIADD R8, R2, 0x1800000 ;  /* 0x0180000002087836 */ /* 0x000fe20000000000 */
[----:B------:R-:W-:-:S04]  /*0980*/  IADD3 R17, P1, PT, R7, R22, RZ ;  /* 0x0000001607117210 */ /* 0x000fc80007f3e0ff */
[----:B------:R-:W-:Y:S01]  /*0990*/  LOP3.LUT R8, R8, 0x7f800000, RZ, 0xc0, !PT ;  /* 0x7f80000008087812 */ /* 0x000fe200078ec0ff */
[----:B------:R-:W-:Y:S02]  /*09a0*/  IMAD.SHL.U32 R40, R17, 0x4, RZ ;  /* 0x0000000411287824 */ /* 0x000fe400078e00ff */
[----:B------:R-:W-:Y:S01]  /*09b0*/  IMAD.X R16, RZ, RZ, R33, P1 ;  /* 0x000000ffff107224 */ /* 0x000fe200008e0621 */
        /* <DEDUP_REMOVED lines=11> */
[----:B------:R-:W-:Y:S02]  /*0a70*/  MOV R0, R2 ;  /* 0x0000000200007202 */ /* 0x000fe40000000f00 */
[----:B------:R-:W-:-:S07]  /*0a80*/  MOV R2, 0xaa0 ;  /* 0x00000aa000027802 */ /* 0x000fce0000000f00 */
[----:B------:R-:W-:Y:S05]  /*0a90*/  CALL.REL.NOINC `($__internal_199_$__cuda_sm20_rcp_rn_f32_slowpath) ;  /* 0x0000002800487944 */ /* 0x000fea0003c00000 */
[----:B------:R-:W-:Y:S05]  /*0aa0*/  BRA `(.L_x_6969) ;  /* 0x0000000000107947 */ /* 0x000fea0003800000 */
.L_x_6968:
[----:B------:R-:W0:Y:S02]  /*0ab0*/  MUFU.RCP R11, R2 ;  /* 0x00000002000b7308 */ /* 0x000e240000001000 */
[----:B0-----:R-:W-:-:S04]  /*0ac0*/  FFMA R0, R2, R11, -1 ;  /* 0xbf80000002007423 */ /* 0x001fc8000000000b */
[----:B------:R-:W-:-:S04]  /*0ad0*/  FADD.FTZ R0, -R0, -RZ ;  /* 0x800000ff00007221 */ /* 0x000fc80000010100 */
[----:B------:R-:W-:-:S07]  /*0ae0*/  FFMA R0, R11, R0, R11 ;  /* 0x000000000b007223 */ /* 0x000fce000000000b */
.L_x_6969:
[----:B------:R-:W-:Y:S05]  /*0af0*/  BSYNC.RECONVERGENT B0 ;  /* 0x0000000000007941 */ /* 0x000fea0003800200 */
.L_x_6967:
[----:B------:R-:W2:Y:S04]  /*0b00*/  LDG.E R44, desc[UR26][R44.64] ;  /* 0x0000001a2c2c7981 */ /* 0x000ea8000c1e1900 */
[----:B------:R0:W3:Y:S01]  /*0b10*/  LDG.E R20, desc[UR26][R20.64] ;  /* 0x0000001a14147981 */ /* 0x0000e2000c1e1900 */
[----:B------:R-:W-:Y:S02]  /*0b20*/  HFMA2 R13, -RZ, RZ, 3.7421875, 0 ;  /* 0x437c0000ff0d7431 */ /* 0x000fe400000001ff */
[----:B------:R-:W-:Y:S01]  /*0b30*/  IMAD.U32 R12, R12, 0x10000, RZ ;  /* 0x000100000c0c7824 */ /* 0x000fe200078e00ff */
[----:B------:R-:W-:Y:S01]  /*0b40*/  BSSY.RECONVERGENT B0, `(.L_x_6970) ;  /* 0x0000022000007945 */ /* 0x000fe20003800200 */
[----:B------:R-:W-:-:S04]  /*0b50*/  IMAD.MOV.U32 R11, RZ, RZ, 0x3bbb989d ;  /* 0x3bbb989dff0b7424 */ /* 0x000fc800078e00ff */
[----:B------:R-:W-:-:S04]  /*0b60*/  FFMA.SAT R2, R12, -R11, 0.5 ;  /* 0x3f0000000c027423 */ /* 0x000fc8000000280b */
[----:B------:R-:W-:-:S04]  /*0b70*/  FFMA.RM R2, R2, R13, 12582913 ;  /* 0x4b40000102027423 */ /* 0x000fc8000000400d */
[C---:B------:R-:W-:Y:S01]  /*0b80*/  FADD R11, R2.reuse, -12583039 ;  /* 0xcb40007f020b7421 */ /* 0x040fe20000000000 */
[----:B------:R-:W-:-:S03]  /*0b90*/  IMAD.SHL.U32 R2, R2, 0x800000, RZ ;  /* 0x0080000002027824 */ /* 0x000fc600078e00ff */
[----:B------:R-:W-:-:S04]  /*0ba0*/  FFMA R11, R12, -1.4426950216293334961, -R11 ;  /* 0xbfb8aa3b0c0b7823 */ /* 0x000fc8000000080b */
[----:B------:R-:W-:Y:S01]  /*0bb0*/  FFMA R31, R12, -1.925963033500011079e-08, R11 ;  /* 0xb2a570600c1f7823 */ /* 0x000fe2000000000b */
[----:B------:R-:W-:-:S04]  /*0bc0*/  FADD R11, -R0, 1 ;  /* 0x3f800000000b7421 */ /* 0x000fc80000000100 */
[----:B------:R-:W-:Y:S01]  /*0bd0*/  FMUL R11, R11, R0 ;  /* 0x000000000b0b7220 */ /* 0x000fe20000400000 */
[----:B------:R-:W1:Y:S03]  /*0be0*/  MUFU.EX2 R31, R31 ;  /* 0x0000001f001f7308 */ /* 0x000e660000000800 */
[----:B------:R-:W-:Y:S01]  /*0bf0*/  FFMA R11, R10, R11, R0 ;  /* 0x0000000b0a0b7223 */ /* 0x000fe20000000000 */
[----:B-1----:R-:W-:-:S04]  /*0c00*/  FFMA R2, R2, R31, 1 ;  /* 0x3f80000002027423 */ /* 0x002fc8000000001f */
[----:B------:R-:W-:-:S05]  /*0c10*/  VIADD R13, R2, 0x1800000 ;  /* 0x01800000020d7836 */ /* 0x000fca0000000000 */
[----:B0-----:R-:W-:Y:S01]  /*0c20*/  LOP3.LUT R21, R13, 0x7f800000, RZ, 0xc0, !PT ;  /* 0x7f8000000d157812 */ /* 0x001fe200078ec0ff */
[----:B------:R-:W-:-:S03]  /*0c30*/  FMUL R13, R10, R0 ;  /* 0x000000000a0d7220 */ /* 0x000fc60000400000 */
[----:B------:R-:W-:Y:S02]  /*0c40*/  ISETP.GT.U32.AND P0, PT, R21, 0x1ffffff, PT ;  /* 0x01ffffff1500780c */ /* 0x000fe40003f04070 */
[----:B--2---:R-:W-:Y:S01]  /*0c50*/  SHF.L.U32 R14, R44, 0x10, RZ ;  /* 0x000000102c0e7819 */ /* 0x004fe200000006ff */
[----:B---3--:R-:W-:-:S04]  /*0c60*/  IMAD.U32 R21, R20, 0x10000, RZ ;  /* 0x0001000014157824 */ /* 0x008fc800078e00ff */
[----:B------:R-:W-:Y:S01]  /*0c70*/  FMUL R10, R11, R14 ;  /* 0x0000000e0b0a7220 */ /* 0x000fe20000400000 */
[----:B------:R-:W-:Y:S01]  /*0c80*/  PRMT R20, R44, 0x7632, R20 ;  /* 0x000076322c147816 */ /* 0x000fe20000000014 */
[----:B------:R-:W-:Y:S02]  /*0c90*/  FMUL R13, R14, R13 ;  /* 0x0000000d0e0d7220 */ /* 0x000fe40000400000 */
[----:B------:R-:W-:Y:S01]  /*0ca0*/  FMUL R10, R10, R21 ;  /* 0x000000150a0a7220 */ /* 0x000fe20000400000 */
[----:B------:R-:W-:Y:S01]  /*0cb0*/  PRMT R11, R20, 0x7632, R11 ;  /* 0x00007632140b7816 */ /* 0x000fe2000000000b */
[----:B------:R-:W-:Y:S06]  /*0cc0*/  @P0 BRA `(.L_x_6971) ;  /* 0x0000000000140947 */ /* 0x000fec0003800000 */
[----:B------:R-:W-:Y:S01]  /*0cd0*/  IMAD.MOV.U32 R0, RZ, RZ, R2 ;  /* 0x000000ffff007224 */ /* 0x000fe200078e0002 */
[----:B------:R-:W-:-:S07]  /*0ce0*/  MOV R2, 0xd00 ;  /* 0x00000d0000027802 */ /* 0x000fce0000000f00 */
[----:B------:R-:W-:Y:S05]  /*0cf0*/  CALL.REL.NOINC `($__internal_199_$__cuda_sm20_rcp_rn_f32_slowpath) ;  /* 0x0000002400b07944 */ /* 0x000fea0003c00000 */
[----:B------:R-:W-:Y:S01]  /*0d00*/  MOV R21, R0 ;  /* 0x0000000000157202 */ /* 0x000fe20000000f00 */
[----:B------:R-:W-:Y:S06]  /*0d10*/  BRA `(.L_x_6972) ;  /* 0x0000000000107947 */ /* 0x000fec0003800000 */
.L_x_6971:
[----:B------:R-:W0:Y:S02]  /*0d20*/  MUFU.RCP R21, R2 ;  /* 0x0000000200157308 */ /* 0x000e240000001000 */
[----:B0-----:R-:W-:-:S04]  /*0d30*/  FFMA R0, R2, R21, -1 ;  /* 0xbf80000002007423 */ /* 0x001fc80000000015 */
[----:B------:R-:W-:-:S04]  /*0d40*/  FADD.FTZ R0, -R0, -RZ ;  /* 0x800000ff00007221 */ /* 0x000fc80000010100 */
[----:B------:R-:W-:-:S07]  /*0d50*/  FFMA R21, R21, R0, R21 ;  /* 0x0000000015157223 */ /* 0x000fce0000000015 */
.L_x_6972:
[----:B------:R-:W-:Y:S05]  /*0d60*/  BSYNC.RECONVERGENT B0 ;  /* 0x0000000000007941 */ /* 0x000fea0003800200 */
.L_x_6970:
[----:B------:R-:W2:Y:S01]  /*0d70*/  LDG.E R0, desc[UR26][R42.64] ;  /* 0x0000001a2a007981 */ /* 0x000ea2000c1e1900 */
[----:B------:R-:W-:Y:S02]  /*0d80*/  HFMA2 R27, -RZ, RZ, 3.7421875, 0 ;  /* 0x437c0000ff1b7431 */ /* 0x000fe400000001ff */
[----:B------:R-:W-:Y:S01]  /*0d90*/  IMAD.MOV.U32 R23, RZ, RZ, 0x3bbb989d ;  /* 0x3bbb989dff177424 */ /* 0x000fe200078e00ff */
[----:B------:R-:W0:Y:S01]  /*0da0*/  LDCU.64 UR6, c[0x0][0x3b8] ;  /* 0x00007700ff0677ac */ /* 0x000e220008000a00 */
[----:B------:R-:W-:Y:S01]  /*0db0*/  FADD R32, -R21, 1 ;  /* 0x3f80000015207421 */ /* 0x000fe20000000100 */
[-C--:B------:R-:W-:Y:S01]  /*0dc0*/  FMUL R34, R12, R21.reuse ;  /* 0x000000150c227220 */ /* 0x080fe20000400000 */
[----:B------:R-:W5:Y:S02]  /*0dd0*/  LDG.E R19, desc[UR26][R18.64] ;  /* 0x0000001a12137981 */ /* 0x000f64000c1e1900 */
[----:B------:R-:W-:-:S04]  /*0de0*/  FMUL R32, R32, R21 ;  /* 0x0000001520207220 */ /* 0x000fc80000400000 */
[----:B------:R-:W-:Y:S01]  /*0df0*/  FFMA R12, R12, R32, R21 ;  /* 0x000000200c0c7223 */ /* 0x000fe20000000015 */
[----:B------:R-:W-:Y:S01]  /*0e00*/  IMAD.U32 R21, R20, 0x10000, RZ ;  /* 0x0001000014157824 */ /* 0x000fe200078e00ff */
[----:B------:R-:W-:Y:S01]  /*0e10*/  SHF.L.U32 R20, R11, 0x10, RZ ;  /* 0x000000100b147819 */ /* 0x000fe200000006ff */
[C---:B------:R-:W-:Y:S01]  /*0e20*/  IMAD.SHL.U32 R29, R28.reuse, 0x8, RZ ;  /* 0x000000081c1d7824 */ /* 0x040fe200078e00ff */
[----:B------:R-:W-:Y:S01]  /*0e30*/  SHF.L.U64.HI R15, R28, 0x3, R15 ;  /* 0x000000031c0f7819 */ /* 0x000fe2000001020f */
[----:B------:R-:W-:Y:S01]  /*0e40*/  FMUL R11, R12, R21 ;  /* 0x000000150c0b7220 */ /* 0x000fe20000400000 */
[----:B0-----:R-:W-:Y:S01]  /*0e50*/  ULEA UR14, UP0, UR6, UR8, 0x2 ;  /* 0x00000008060e7291 */ /* 0x001fe2000f8010ff */
[----:B------:R-:W-:Y:S01]  /*0e60*/  IADD3 R32, P3, PT, R26, UR29, RZ ;  /* 0x0000001d1a207c10 */ /* 0x000fe2000ff7e0ff */
[----:B------:R-:W-:Y:S01]  /*0e70*/  VIADD R31, R6, 0x1e ;  /* 0x0000001e061f7836 */ /* 0x000fe20000000000 */
[----:B------:R0:W5:Y:S01]  /*0e80*/  LDG.E R18, desc[UR26][R40.64] ;  /* 0x0000001a28127981 */ /* 0x000162000c1e1900 */
[----:B------:R-:W-:Y:S01]  /*0e90*/  ULEA.HI.X UR4, UR6, UR9, UR7, 0x2, UP0 ;  /* 0x0000000906047291 */ /* 0x000fe200080f1407 */
[----:B------:R-:W-:Y:S01]  /*0ea0*/  IADD3 R28, P1, PT, R29, UR8, RZ ;  /* 0x000000081d1c7c10 */ /* 0x000fe2000ff3e0ff */
[----:B------:R-:W-:Y:S01]  /*0eb0*/  FMUL R34, R21, R34 ;  /* 0x0000002215227220 */ /* 0x000fe20000400000 */
[----:B------:R-:W-:Y:S01]  /*0ec0*/  IADD3 R26, P2, PT, R29, UR14, RZ ;  /* 0x0000000e1d1a7c10 */ /* 0x000fe2000ff5e0ff */
[----:B------:R-:W-:Y:S01]  /*0ed0*/  BSSY.RECONVERGENT B0, `(.L_x_6973) ;  /* 0x0000033000007945 */ /* 0x000fe20003800200 */
[----:B------:R-:W-:Y:S01]  /*0ee0*/  IADD3.X R29, PT, PT, R15, UR9, RZ, P1, !PT ;  /* 0x000000090f1d7c10 */ /* 0x000fe20008ffe4ff */
[----:B------:R-:W-:Y:S01]  /*0ef0*/  FMUL R21, R34, UR12 ;  /* 0x0000000c22157c20 */ /* 0x000fe20008400000 */
[----:B------:R-:W-:Y:S01]  /*0f00*/  IADD3 R12, P0, PT, R22, UR6, RZ ;  /* 0x00000006160c7c10 */ /* 0x000fe2000ff1e0ff */
[----:B------:R-:W-:Y:S01]  /*0f10*/  FMUL R22, R10, UR12 ;  /* 0x0000000c0a167c20 */ /* 0x000fe20008400000 */
[----:B------:R-:W-:-:S02]  /*0f20*/  IADD3.X R30, PT, PT, R30, UR30, RZ, P3, !PT ;  /* 0x0000001e1e1e7c10 */ /* 0x000fc40009ffe4ff */
[----:B------:R-:W-:Y:S01]  /*0f30*/  IADD3.X R33, PT, PT, R33, UR28, RZ, P0, !PT ;  /* 0x0000001c21217c10 */ /* 0x000fe200087fe4ff */
[----:B--2---:R-:W-:-:S04]  /*0f40*/  IMAD.U32 R14, R0, 0x10000, RZ ;  /* 0x00010000000e7824 */ /* 0x004fc800078e00ff */
[----:B------:R-:W-:-:S04]  /*0f50*/  FFMA.SAT R2, R14, -R23, 0.5 ;  /* 0x3f0000000e027423 */ /* 0x000fc80000002817 */
[----:B------:R-:W-:-:S04]  /*0f60*/  FFMA.RM R23, R2, R27, 12582913 ;  /* 0x4b40000102177423 */ /* 0x000fc8000000401b */
[----:B------:R-:W-:-:S04]  /*0f70*/  FADD R27, R23, -12583039 ;  /* 0xcb40007f171b7421 */ /* 0x000fc80000000000 */
[----:B------:R-:W-:-:S04]  /*0f80*/  FFMA R27, R14, -1.4426950216293334961, -R27 ;  /* 0xbfb8aa3b0e1b7823 */ /* 0x000fc8000000081b */
[----:B------:R-:W-:Y:S01]  /*0f90*/  FFMA R2, R14, -1.925963033500011079e-08, R27 ;  /* 0xb2a570600e027823 */ /* 0x000fe2000000001b */
[----:B------:R-:W-:Y:S02]  /*0fa0*/  IMAD.SHL.U32 R27, R23, 0x800000, RZ ;  /* 0x00800000171b7824 */ /* 0x000fe400078e00ff */
[----:B------:R-:W-:Y:S01]  /*0fb0*/  FMUL R23, R11, R20 ;  /* 0x000000140b177220 */ /* 0x000fe20000400000 */
[----:B------:R-:W-:Y:S02]  /*0fc0*/  FMUL R20, R13, UR12 ;  /* 0x0000000c0d147c20 */ /* 0x000fe40008400000 */
[----:B------:R-:W1:Y:S02]  /*0fd0*/  MUFU.EX2 R2, R2 ;  /* 0x0000000200027308 */ /* 0x000e640000000800 */
[----:B------:R-:W-:Y:S01]  /*0fe0*/  FMNMX3 R11, |R10|, RZ, |R23|, !PT ;  /* 0x000000ff0a0b7276 */ /* 0x000fe20007800617 */
[----:B------:R-:W-:Y:S01]  /*0ff0*/  FMUL R23, R23, UR12 ;  /* 0x0000000c17177c20 */ /* 0x000fe20008400000 */
[----:B------:R-:W-:-:S02]  /*1000*/  LOP3.LUT R10, R31, 0x1f, RZ, 0xc0, !PT ;  /* 0x0000001f1f0a7812 */ /* 0x000fc400078ec0ff */
[----:B------:R-:W-:Y:S02]  /*1010*/  FMNMX3 R13, |R13|, R11, |R34|, !PT ;  /* 0x0000000b0d0d7276 */ /* 0x000fe40007800622 */
[----:B------:R2:W-:Y:S01]  /*1020*/  STG.E.64 desc[UR26][R28.64], R22 ;  /* 0x000000161c007986 */ /* 0x0005e2000c101b1a */
[----:B------:R-:W-:Y:S02]  /*1030*/  IADD3 R31, P1, PT, R10, R32, RZ ;  /* 0x000000200a1f7210 */ /* 0x000fe40007f3e0ff */
[----:B------:R-:W-:Y:S01]  /*1040*/  PRMT R11, R0, 0x7632, R11 ;  /* 0x00007632000b7816 */ /* 0x000fe2000000000b */
[----:B-1----:R-:W-:Y:S01]  /*1050*/  FFMA R2, R27, R2, 1 ;  /* 0x3f8000001b027423 */ /* 0x002fe20000000002 */
[----:B------:R-:W-:Y:S01]  /*1060*/  IADD3.X R27, PT, PT, R15, UR4, RZ, P2, !PT ;  /* 0x000000040f1b7c10 */ /* 0x000fe200097fe4ff */
[----:B--2---:R-:W-:-:S03]  /*1070*/  IMAD.X R28, RZ, RZ, R30, P1 ;  /* 0x000000ffff1c7224 */ /* 0x004fc600008e061e */
[----:B------:R-:W-:Y:S01]  /*1080*/  IADD3 R15, PT, PT, R2, 0x1800000, RZ ;  /* 0x01800000020f7810 */ /* 0x000fe20007ffe0ff */
[----:B------:R1:W-:Y:S01]  /*1090*/  STG.E.64 desc[UR26][R26.64], R20 ;  /* 0x000000141a007986 */ /* 0x0003e2000c101b1a */
[----:B------:R-:W-:Y:S02]  /*10a0*/  LEA R42, P1, R31, UR22, 0x2 ;  /* 0x000000161f2a7c11 */ /* 0x000fe4000f8210ff */
[----:B------:R-:W-:Y:S02]  /*10b0*/  LOP3.LUT R15, R15, 0x7f800000, RZ, 0xc0, !PT ;  /* 0x7f8000000f0f7812 */ /* 0x000fe400078ec0ff */
[----:B------:R-:W-:Y:S02]  /*10c0*/  LEA.HI.X R43, R31, UR23, R28, 0x2, P1 ;  /* 0x000000171f2b7c11 */ /* 0x000fe400088f141c */
[----:B------:R-:W-:Y:S02]  /*10d0*/  ISETP.GT.U32.AND P0, PT, R15, 0x1ffffff, PT ;  /* 0x01ffffff0f00780c */ /* 0x000fe40003f04070 */
[----:B-1----:R-:W-:-:S04]  /*10e0*/  IADD3 R26, P2, PT, R10, R12, RZ ;  /* 0x0000000c0a1a7210 */ /* 0x002fc80007f5e0ff */
[----:B------:R-:W-:Y:S01]  /*10f0*/  IADD3.X R27, PT, PT, RZ, R33, RZ, P2, !PT ;  /* 0x00000021ff1b7210 */ /* 0x000fe200017fe4ff */
[----:B0-----:R-:W-:-:S03]  /*1100*/  IMAD.SHL.U32 R40, R26, 0x4, RZ ;  /* 0x000000041a287824 */ /* 0x001fc600078e00ff */
[----:B------:R-:W-:Y:S02]  /*1110*/  SHF.L.U64.HI R15, R26, 0x2, R27 ;  /* 0x000000021a0f7819 */ /* 0x000fe4000001021b */
[C---:B------:R-:W-:Y:S02]  /*1120*/  IADD3 R44, P2, PT, R40.reuse, UR24, RZ ;  /* 0x00000018282c7c10 */ /* 0x040fe4000ff5e0ff */
[----:B------:R-:W-:Y:S02]  /*1130*/  IADD3 R40, P3, PT, R40, UR19, RZ ;  /* 0x0000001328287c10 */ /* 0x000fe4000ff7e0ff */
[C---:B------:R-:W-:Y:S02]  /*1140*/  IADD3.X R45, PT, PT, R15.reuse, UR25, RZ, P2, !PT ;  /* 0x000000190f2d7c10 */ /* 0x040fe400097fe4ff */
[----:B------:R-:W-:Y:S01]  /*1150*/  IADD3.X R41, PT, PT, R15, UR16, RZ, P3, !PT ;  /* 0x000000100f297c10 */ /* 0x000fe20009ffe4ff */
[----:B------:R-:W-:Y:S08]  /*1160*/  @P0 BRA `(.L_x_6974) ;  /* 0x0000000000140947 */ /* 0x000ff00003800000 */
[----:B------:R-:W-:Y:S01]  /*1170*/  IMAD.MOV.U32 R0, RZ, RZ, R2 ;  /* 0x000000ffff007224 */ /* 0x000fe200078e0002 */
[----:B------:R-:W-:-:S07]  /*1180*/  MOV R2, 0x11a0 ;  /* 0x000011a000027802 */ /* 0x000fce0000000f00 */
[----:B-----5:R-:W-:Y:S05]  /*1190*/  CALL.REL.NOINC `($__internal_199_$__cuda_sm20_rcp_rn_f32_slowpath) ;  /* 0x0000002000887944 */ /* 0x020fea0003c00000 */
[----:B------:R-:W-:Y:S01]  /*11a0*/  IMAD.MOV.U32 R15, RZ, RZ, R0 ;  /* 0x000000ffff0f7224 */ /* 0x000fe200078e0000 */
[----:B------:R-:W-:Y:S06]  /*11b0*/  BRA `(.L_x_6975) ;  /* 0x0000000000107947 */ /* 0x000fec0003800000 */
.L_x_6974:
[----:B------:R-:W0:Y:S02]  /*11c0*/  MUFU.RCP R15, R2 ;  /* 0x00000002000f7308 */ /* 0x000e240000001000 */
[----:B0-----:R-:W-:-:S04]  /*11d0*/  FFMA R0, R2, R15, -1 ;  /* 0xbf80000002007423 */ /* 0x001fc8000000000f */
[----:B------:R-:W-:-:S04]  /*11e0*/  FADD.FTZ R0, -R0, -RZ ;  /* 0x800000ff00007221 */ /* 0x000fc80000010100 */
[----:B------:R-:W-:-:S07]  /*11f0*/  FFMA R15, R15, R0, R15 ;  /* 0x000000000f0f7223 */ /* 0x000fce000000000f */
.L_x_6975:
[----:B------:R-:W-:Y:S05]  /*1200*/  BSYNC.RECONVERGENT B0 ;  /* 0x0000000000007941 */ /* 0x000fea0003800200 */
.L_x_6973:
        /* <DEDUP_REMOVED lines=10> */
[----:B------:R-:W-:-:S03]  /*12b0*/  FADD R2, -R15, 1 ;  /* 0x3f8000000f027421 */ /* 0x000fc60000000100 */
[----:B------:R-:W0:Y:S01]  /*12c0*/  MUFU.EX2 R29, R28 ;  /* 0x0000001c001d7308 */ /* 0x000e220000000800 */
[----:B------:R-:W-:-:S04]  /*12d0*/  FMUL R2, R2, R15 ;  /* 0x0000000f02027220 */ /* 0x000fc80000400000 */
[C---:B------:R-:W-:Y:S01]  /*12e0*/  FFMA R2, R14.reuse, R2, R15 ;  /* 0x000000020e027223 */ /* 0x040fe2000000000f */
[----:B------:R-:W-:Y:S01]  /*12f0*/  FMUL R14, R14, R15 ;  /* 0x0000000f0e0e7220 */ /* 0x000fe20000400000 */
[C---:B-----5:R-:W-:Y:S02]  /*1300*/  SHF.L.U32 R15, R18.reuse, 0x10, RZ ;  /* 0x00000010120f7819 */ /* 0x060fe400000006ff */
[----:B------:R-:W-:Y:S01]  /*1310*/  PRMT R18, R18, 0x7632, R18 ;  /* 0x0000763212127816 */ /* 0x000fe20000000012 */
[----:B0-----:R-:W-:-:S04]  /*1320*/  FFMA R0, R0, R29, 1 ;  /* 0x3f80000000007423 */ /* 0x001fc8000000001d */
[----:B------:R-:W-:-:S05]  /*1330*/  VIADD R29, R0, 0x1800000 ;  /* 0x01800000001d7836 */ /* 0x000fca0000000000 */
        /* <DEDUP_REMOVED lines=9> */
[----:B------:R-:W-:Y:S05]  /*13d0*/  CALL.REL.NOINC `($__internal_199_$__cuda_sm20_rcp_rn_f32_slowpath) ;  /* 0x0000001c00f87944 */ /* 0x000fea0003c00000 */
[----:B------:R-:W-:Y:S05]  /*13e0*/  BRA `(.L_x_6978) ;  /* 0x0000000000107947 */ /* 0x000fea0003800000 */
.L_x_6977:
[----:B------:R-:W0:Y:S02]  /*13f0*/  MUFU.RCP R15, R0 ;  /* 0x00000000000f7308 */ /* 0x000e240000001000 */
[----:B0-----:R-:W-:-:S04]  /*1400*/  FFMA R2, R0, R15, -1 ;  /* 0xbf80000000027423 */ /* 0x001fc8000000000f */
[----:B------:R-:W-:-:S04]  /*1410*/  FADD.FTZ R2, -R2, -RZ ;  /* 0x800000ff02027221 */ /* 0x000fc80000010100 */
[----:B------:R-:W-:-:S07]  /*1420*/  FFMA R0, R15, R2, R15 ;  /* 0x000000020f007223 */ /* 0x000fce000000000f */
.L_x_6978:
[----:B------:R-:W-:Y:S05]  /*1430*/  BSYNC.RECONVERGENT B0 ;  /* 0x0000000000007941 */ /* 0x000fea0003800200 */
.L_x_6976:
[----:B------:R-:W2:Y:S01]  /*1440*/  LDG.E R44, desc[UR26][R44.64] ;  /* 0x0000001a2c2c7981 */ /* 0x000ea2000c1e1900 */
[----:B------:R-:W-:Y:S01]  /*1450*/  IMAD.MOV.U32 R34, RZ, RZ, 0x3bbb989d ;  /* 0x3bbb989dff227424 */ /* 0x000fe200078e00ff */
[----:B------:R-:W-:Y:S01]  /*1460*/  MOV R35, 0x437c0000 ;  /* 0x437c000000237802 */ /* 0x000fe20000000f00 */
[----:B------:R-:W-:Y:S01]  /*1470*/  FADD R37, -R0, 1 ;  /* 0x3f80000000257421 */ /* 0x000fe20000000100 */
[----:B------:R-:W-:Y:S01]  /*1480*/  IMAD.U32 R36, R19, 0x10000, RZ ;  /* 0x0001000013247824 */ /* 0x000fe200078e00ff */
[----:B------:R-:W-:Y:S01]  /*1490*/  SHF.L.U64.HI R39, R17, 0x3, R16 ;  /* 0x0000000311277819 */ /* 0x000fe20000010210 */
[----:B------:R-:W-:Y:S02]  /*14a0*/  IMAD.U32 R18, R18, 0x10000, RZ ;  /* 0x0001000012127824 */ /* 0x000fe400078e00ff */
[-C--:B------:R-:W-:Y:S01]  /*14b0*/  FMUL R37, R37, R0.reuse ;  /* 0x0000000025257220 */ /* 0x080fe20000400000 */
[C---:B------:R-:W-:Y:S01]  /*14c0*/  FMUL R19, R11.reuse, R0 ;  /* 0x000000000b137220 */ /* 0x040fe20000400000 */
[----:B------:R-:W0:Y:S01]  /*14d0*/  LDCU UR6, c[0x0][0x3b8] ;  /* 0x00007700ff0677ac */ /* 0x000e220008000800 */
[----:B------:R1:W5:Y:S01]  /*14e0*/  LDG.E R29, desc[UR26][R42.64] ;  /* 0x0000001a2a1d7981 */ /* 0x000362000c1e1900 */
[----:B------:R-:W-:Y:S01]  /*14f0*/  FFMA R37, R11, R37, R0 ;  /* 0x000000250b257223 */ /* 0x000fe20000000000 */
[----:B------:R-:W-:-:S02]  /*1500*/  IMAD.SHL.U32 R17, R17, 0x8, RZ ;  /* 0x0000000811117824 */ /* 0x000fc400078e00ff */
[----:B------:R3:W5:Y:S01]  /*1510*/  LDG.E R31, desc[UR26][R40.64] ;  /* 0x0000001a281f7981 */ /* 0x000762000c1e1900 */
[----:B------:R-:W-:Y:S01]  /*1520*/  FMUL R37, R37, R36 ;  /* 0x0000002425257220 */ /* 0x000fe20000400000 */
[----:B------:R-:W-:Y:S01]  /*1530*/  FMUL R16, R14, UR12 ;  /* 0x0000000c0e107c20 */ /* 0x000fe20008400000 */
[----:B------:R-:W-:Y:S01]  /*1540*/  VIADD R11, R6, 0x1d ;  /* 0x0000001d060b7836 */ /* 0x000fe20000000000 */
[----:B------:R-:W-:Y:S01]  /*1550*/  BSSY.RECONVERGENT B0, `(.L_x_6979) ;  /* 0x0000031000007945 */ /* 0x000fe20003800200 */
[----:B------:R-:W-:Y:S01]  /*1560*/  FMUL R38, R37, R18 ;  /* 0x0000001225267220 */ /* 0x000fe20000400000 */
[C---:B------:R-:W-:Y:S02]  /*1570*/  FMUL R18, R28.reuse, UR12 ;  /* 0x0000000c1c127c20 */ /* 0x040fe40008400000 */
[----:B------:R-:W-:Y:S02]  /*1580*/  LOP3.LUT R11, R11, 0x1f, RZ, 0xc0, !PT ;  /* 0x0000001f0b0b7812 */ /* 0x000fe400078ec0ff */
[----:B-1----:R-:W-:-:S02]  /*1590*/  FMNMX3 R43, |R28|, R13, |R38|, !PT ;  /* 0x0000000d1c2b7276 */ /* 0x002fc40007800626 */
[----:B0-----:R-:W-:-:S04]  /*15a0*/  IADD3 R12, P3, P4, R11, UR6, R12 ;  /* 0x000000060b0c7c10 */ /* 0x001fc8000fc7e00c */
[----:B------:R-:W-:-:S04]  /*15b0*/  IADD3.X R13, PT, PT, RZ, UR28, R33, P3, P4 ;  /* 0x0000001cff0d7c10 */ /* 0x000fc80009fe8421 */
[----:B------:R-:W-:Y:S01]  /*15c0*/  SHF.L.U64.HI R33, R12, 0x2, R13 ;  /* 0x000000020c217819 */ /* 0x000fe2000001020d */
[C---:B--2---:R-:W-:Y:S01]  /*15d0*/  IMAD.U32 R15, R44.reuse, 0x10000, RZ ;  /* 0x000100002c0f7824 */ /* 0x044fe200078e00ff */
[----:B------:R-:W-:-:S03]  /*15e0*/  PRMT R28, R44, 0x7632, R28 ;  /* 0x000076322c1c7816 */ /* 0x000fc6000000001c */
[----:B------:R-:W-:-:S04]  /*15f0*/  FFMA.SAT R34, R15, -R34, 0.5 ;  /* 0x3f0000000f227423 */ /* 0x000fc80000002822 */
[----:B------:R-:W-:-:S04]  /*1600*/  FFMA.RM R34, R34, R35, 12582913 ;  /* 0x4b40000122227423 */ /* 0x000fc80000004023 */
[C---:B------:R-:W-:Y:S01]  /*1610*/  FADD R2, R34.reuse, -12583039 ;  /* 0xcb40007f22027421 */ /* 0x040fe20000000000 */
[----:B------:R-:W-:Y:S02]  /*1620*/  SHF.L.U32 R0, R34, 0x17, RZ ;  /* 0x0000001722007819 */ /* 0x000fe400000006ff */
[----:B------:R-:W-:Y:S01]  /*1630*/  IADD3 R34, P1, PT, R17, UR14, RZ ;  /* 0x0000000e11227c10 */ /* 0x000fe2000ff3e0ff */
[----:B------:R-:W-:-:S04]  /*1640*/  FFMA R2, R15, -1.4426950216293334961, -R2 ;  /* 0xbfb8aa3b0f027823 */ /* 0x000fc80000000802 */
[----:B------:R-:W-:Y:S01]  /*1650*/  FFMA R35, R15, -1.925963033500011079e-08, R2 ;  /* 0xb2a570600f237823 */ /* 0x000fe20000000002 */
[----:B------:R-:W-:Y:S01]  /*1660*/  FMUL R2, R36, R19 ;  /* 0x0000001324027220 */ /* 0x000fe20000400000 */
[----:B------:R-:W-:Y:S01]  /*1670*/  IADD3 R36, P0, PT, R17, UR8, RZ ;  /* 0x0000000811247c10 */ /* 0x000fe2000ff1e0ff */
[----:B------:R-:W-:Y:S02]  /*1680*/  FMUL R19, R38, UR12 ;  /* 0x0000000c26137c20 */ /* 0x000fe40008400000 */
[----:B------:R-:W-:Y:S01]  /*1690*/  FMUL R17, R2, UR12 ;  /* 0x0000000c02117c20 */ /* 0x000fe20008400000 */
[----:B------:R-:W0:Y:S01]  /*16a0*/  MUFU.EX2 R35, R35 ;  /* 0x0000002300237308 */ /* 0x000e220000000800 */
[----:B------:R-:W-:Y:S02]  /*16b0*/  IADD3.X R37, PT, PT, R39, UR9, RZ, P0, !PT ;  /* 0x0000000927257c10 */ /* 0x000fe400087fe4ff */
[----:B------:R-:W-:-:S03]  /*16c0*/  FMNMX3 R14, |R14|, R43, |R2|, !PT ;  /* 0x0000002b0e0e7276 */ /* 0x000fc60007800602 */
[----:B------:R1:W-:Y:S01]  /*16d0*/  STG.E.64 desc[UR26][R36.64], R18 ;  /* 0x0000001224007986 */ /* 0x0003e2000c101b1a */
[----:B0-----:R-:W-:Y:S01]  /*16e0*/  FFMA R0, R0, R35, 1 ;  /* 0x3f80000000007423 */ /* 0x001fe20000000023 */
[----:B------:R-:W-:-:S04]  /*16f0*/  IADD3.X R35, PT, PT, R39, UR4, RZ, P1, !PT ;  /* 0x0000000427237c10 */ /* 0x000fc80008ffe4ff */
[----:B------:R-:W-:Y:S01]  /*1700*/  IADD3 R39, PT, PT, R0, 0x1800000, RZ ;  /* 0x0180000000277810 */ /* 0x000fe20007ffe0ff */
[----:B------:R1:W-:Y:S03]  /*1710*/  STG.E.64 desc[UR26][R34.64], R16 ;  /* 0x0000001022007986 */ /* 0x0003e6000c101b1a */
[----:B---3--:R-:W-:Y:S02]  /*1720*/  LOP3.LUT R40, R39, 0x7f800000, RZ, 0xc0, !PT ;  /* 0x7f80000027287812 */ /* 0x008fe400078ec0ff */
[----:B------:R-:W-:Y:S01]  /*1730*/  IADD3 R39, P1, P2, R11, UR29, R32 ;  /* 0x0000001d0b277c10 */ /* 0x000fe2000fa3e020 */
[----:B------:R-:W-:Y:S01]  /*1740*/  IMAD.SHL.U32 R32, R12, 0x4, RZ ;  /* 0x000000040c207824 */ /* 0x000fe200078e00ff */
[----:B------:R-:W-:Y:S02]  /*1750*/  ISETP.GT.U32.AND P0, PT, R40, 0x1ffffff, PT ;  /* 0x01ffffff2800780c */ /* 0x000fe40003f04070 */
[----:B------:R-:W-:-:S02]  /*1760*/  IADD3.X R30, PT, PT, RZ, UR30, R30, P1, P2 ;  /* 0x0000001eff1e7c10 */ /* 0x000fc40008fe441e */
[C---:B------:R-:W-:Y:S02]  /*1770*/  IADD3 R42, P2, PT, R32.reuse, UR24, RZ ;  /* 0x00000018202a7c10 */ /* 0x040fe4000ff5e0ff */
[----:B------:R-:W-:Y:S02]  /*1780*/  LEA R40, P1, R39, UR22, 0x2 ;  /* 0x0000001627287c11 */ /* 0x000fe4000f8210ff */
[----:B------:R-:W-:Y:S02]  /*1790*/  IADD3 R32, P3, PT, R32, UR19, RZ ;  /* 0x0000001320207c10 */ /* 0x000fe4000ff7e0ff */
[----:B------:R-:W-:Y:S02]  /*17a0*/  IADD3.X R43, PT, PT, R33, UR25, RZ, P2, !PT ;  /* 0x00000019212b7c10 */ /* 0x000fe400097fe4ff */
[----:B------:R-:W-:Y:S02]  /*17b0*/  LEA.HI.X R41, R39, UR23, R30, 0x2, P1 ;  /* 0x0000001727297c11 */ /* 0x000fe400088f141e */
[----:B------:R-:W-:Y:S01]  /*17c0*/  IADD3.X R33, PT, PT, R33, UR16, RZ, P3, !PT ;  /* 0x0000001021217c10 */ /* 0x000fe20009ffe4ff */
[----:B-1----:R-:W-:Y:S06]  /*17d0*/  @P0 BRA `(.L_x_6980) ;  /* 0x0000000000100947 */ /* 0x002fec0003800000 */
[----:B------:R-:W-:-:S07]  /*17e0*/  MOV R2, 0x1800 ;  /* 0x0000180000027802 */ /* 0x000fce0000000f00 */
[----:B-----5:R-:W-:Y:S05]  /*17f0*/  CALL.REL.NOINC `($__internal_199_$__cuda_sm20_rcp_rn_f32_slowpath) ;  /* 0x0000001800f07944 */ /* 0x020fea0003c00000 */
[----:B------:R-:W-:Y:S01]  /*1800*/  IMAD.MOV.U32 R2, RZ, RZ, R0 ;  /* 0x000000ffff027224 */ /* 0x000fe200078e0000 */
[----:B------:R-:W-:Y:S06]  /*1810*/  BRA `(.L_x_6981) ;  /* 0x0000000000107947 */ /* 0x000fec0003800000 */
.L_x_6980:
[----:B------:R-:W0:Y:S02]  /*1820*/  MUFU.RCP R35, R0 ;  /* 0x0000000000237308 */ /* 0x000e240000001000 */
[----:B0-----:R-:W-:-:S04]  /*1830*/  FFMA R2, R0, R35, -1 ;  /* 0xbf80000000027423 */ /* 0x001fc80000000023 */
[----:B------:R-:W-:-:S04]  /*1840*/  FADD.FTZ R2, -R2, -RZ ;  /* 0x800000ff02027221 */ /* 0x000fc80000010100 */
[----:B------:R-:W-:-:S07]  /*1850*/  FFMA R2, R35, R2, R35 ;  /* 0x0000000223027223 */ /* 0x000fce0000000023 */
.L_x_6981:
[----:B------:R-:W-:Y:S05]  /*1860*/  BSYNC.RECONVERGENT B0 ;  /* 0x0000000000007941 */ /* 0x000fea0003800200 */
.L_x_6979:
[----:B------:R-:W-:Y:S01]  /*1870*/  SHF.L.U32 R28, R28, 0x10, RZ ;  /* 0x000000101c1c7819 */ /* 0x000fe200000006ff */
[----:B------:R-:W-:Y:S01]  /*1880*/  IMAD.MOV.U32 R35, RZ, RZ, 0x3bbb989d ;  /* 0x3bbb989dff237424 */ /* 0x000fe200078e00ff */
[----:B------:R-:W-:Y:S01]  /*1890*/  BSSY.RECONVERGENT B0, `(.L_x_6982) ;  /* 0x0000021000007945 */ /* 0x000fe20003800200 */
[----:B------:R-:W-:Y:S01]  /*18a0*/  IMAD.MOV.U32 R37, RZ, RZ, 0x437c0000 ;  /* 0x437c0000ff257424 */ /* 0x000fe200078e00ff */
[----:B-----5:R-:W-:Y:S01]  /*18b0*/  PRMT R39, R29, 0x7632, R39 ;  /* 0x000076321d277816 */ /* 0x020fe20000000027 */
        /* <DEDUP_REMOVED lines=18> */
[----:B------:R-:W-:Y:S01]  /*19e0*/  FMUL R15, R30, R15 ;  /* 0x0000000f1e0f7220 */ /* 0x000fe20000400000 */
[----:B------:R-:W-:-:S02]  /*19f0*/  PRMT R29, R31, 0x7632, R29 ;  /* 0x000076321f1d7816 */ /* 0x000fc4000000001d */
[----:B------:R-:W-:-:S06]  /*1a00*/  FMUL R30, R35, R2 ;  /* 0x00000002231e7220 */ /* 0x000fcc0000400000 */
[----:B------:R-:W-:Y:S05]  /*1a10*/  @P0 BRA `(.L_x_6983) ;  /* 0x0000000000100947 */ /* 0x000fea0003800000 */
[----:B------:R-:W-:-:S07]  /*1a20*/  MOV R2, 0x1a40 ;  /* 0x00001a4000027802 */ /* 0x000fce0000000f00 */
[----:B------:R-:W-:Y:S05]  /*1a30*/  CALL.REL.NOINC `($__internal_199_$__cuda_sm20_rcp_rn_f32_slowpath) ;  /* 0x0000001800607944 */ /* 0x000fea0003c00000 */
[----:B------:R-:W-:Y:S01]  /*1a40*/  IMAD.MOV.U32 R35, RZ, RZ, R0 ;  /* 0x000000ffff237224 */ /* 0x000fe200078e0000 */
[----:B------:R-:W-:Y:S06]  /*1a50*/  BRA `(.L_x_6984) ;  /* 0x0000000000107947 */ /* 0x000fec0003800000 */
.L_x_6983:
[----:B------:R-:W0:Y:S02]  /*1a60*/  MUFU.RCP R35, R0 ;  /* 0x0000000000237308 */ /* 0x000e240000001000 */
[----:B0-----:R-:W-:-:S04]  /*1a70*/  FFMA R2, R0, R35, -1 ;  /* 0xbf80000000027423 */ /* 0x001fc80000000023 */
[----:B------:R-:W-:-:S04]  /*1a80*/  FADD.FTZ R2, -R2, -RZ ;  /* 0x800000ff02027221 */ /* 0x000fc80000010100 */
[----:B------:R-:W-:-:S07]  /*1a90*/  FFMA R35, R35, R2, R35 ;  /* 0x0000000223237223 */ /* 0x000fce0000000023 */
.L_x_6984:
[----:B------:R-:W-:Y:S05]  /*1aa0*/  BSYNC.RECONVERGENT B0 ;  /* 0x0000000000007941 */ /* 0x000fea0003800200 */
.L_x_6982:
[----:B------:R-:W2:Y:S01]  /*1ab0*/  LDG.E R42, desc[UR26][R42.64] ;  /* 0x0000001a2a2a7981 */ /* 0x000ea2000c1e1900 */
[----:B------:R-:W-:-:S03]  /*1ac0*/  IMAD.MOV.U32 R2, RZ, RZ, 0x3bbb989d ;  /* 0x3bbb989dff027424 */ /* 0x000fc600078e00ff */
[----:B------:R2:W5:Y:S01]  /*1ad0*/  LDG.E R32, desc[UR26][R32.64] ;  /* 0x0000001a20207981 */ /* 0x000562000c1e1900 */
[----:B------:R-:W-:Y:S02]  /*1ae0*/  IMAD.MOV.U32 R37, RZ, RZ, 0x437c0000 ;  /* 0x437c0000ff257424 */ /* 0x000fe400078e00ff */
[----:B------:R-:W-:Y:S01]  /*1af0*/  FADD R0, -R35, 1 ;  /* 0x3f80000023007421 */ /* 0x000fe20000000100 */
[----:B------:R0:W5:Y:S03]  /*1b00*/  LDG.E R31, desc[UR26][R40.64] ;  /* 0x0000001a281f7981 */ /* 0x000166000c1e1900 */
[-C--:B------:R-:W-:Y:S01]  /*1b10*/  FMUL R0, R0, R35.reuse ;  /* 0x0000002300007220 */ /* 0x080fe20000400000 */
[----:B------:R-:W-:Y:S02]  /*1b20*/  IMAD.U32 R39, R39, 0x10000, RZ ;  /* 0x0001000027277824 */ /* 0x000fe400078e00ff */
[----:B------:R-:W-:-:S04]  /*1b30*/  FMUL R38, R28, R35 ;  /* 0x000000231c267220 */ /* 0x000fc80000400000 */
[----:B------:R-:W-:Y:S01]  /*1b40*/  FMUL R38, R39, R38 ;  /* 0x0000002627267220 */ /* 0x000fe20000400000 */
[----:B------:R-:W-:Y:S01]  /*1b50*/  BSSY.RECONVERGENT B0, `(.L_x_6985) ;  /* 0x0000029000007945 */ /* 0x000fe20003800200 */
[----:B--2---:R-:W-:-:S05]  /*1b60*/  SHF.L.U32 R33, R42, 0x10, RZ ;  /* 0x000000102a217819 */ /* 0x004fca00000006ff */
[----:B------:R-:W-:-:S04]  /*1b70*/  FFMA.SAT R2, R33, -R2, 0.5 ;  /* 0x3f00000021027423 */ /* 0x000fc80000002802 */
[----:B------:R-:W-:-:S04]  /*1b80*/  FFMA.RM R2, R2, R37, 12582913 ;  /* 0x4b40000102027423 */ /* 0x000fc80000004025 */
[----:B------:R-:W-:-:S04]  /*1b90*/  FADD R34, R2, -12583039 ;  /* 0xcb40007f02227421 */ /* 0x000fc80000000000 */
[----:B------:R-:W-:-:S04]  /*1ba0*/  FFMA R34, R33, -1.4426950216293334961, -R34 ;  /* 0xbfb8aa3b21227823 */ /* 0x000fc80000000822 */
[----:B0-----:R-:W-:Y:S01]  /*1bb0*/  FFMA R40, R33, -1.925963033500011079e-08, R34 ;  /* 0xb2a5706021287823 */ /* 0x001fe20000000022 */
[----:B------:R-:W-:-:S03]  /*1bc0*/  FFMA R34, R28, R0, R35 ;  /* 0x000000001c227223 */ /* 0x000fc60000000023 */
[----:B------:R-:W0:Y:S01]  /*1bd0*/  MUFU.EX2 R0, R40 ;  /* 0x0000002800007308 */ /* 0x000e220000000800 */
[----:B------:R-:W-:Y:S01]  /*1be0*/  SHF.L.U32 R35, R29, 0x10, RZ ;  /* 0x000000101d237819 */ /* 0x000fe200000006ff */
[----:B------:R-:W-:Y:S01]  /*1bf0*/  FMUL R34, R34, R39 ;  /* 0x0000002722227220 */ /* 0x000fe20000400000 */
[C---:B------:R-:W-:Y:S01]  /*1c00*/  SHF.L.U64.HI R29, R26.reuse, 0x3, R27 ;  /* 0x000000031a1d7819 */ /* 0x040fe2000001021b */
[----:B------:R-:W-:Y:S02]  /*1c10*/  IMAD.SHL.U32 R27, R26, 0x8, RZ ;  /* 0x000000081a1b7824 */ /* 0x000fe400078e00ff */
[----:B------:R-:W-:Y:S02]  /*1c20*/  IMAD.SHL.U32 R41, R2, 0x800000, RZ ;  /* 0x0080000002297824 */ /* 0x000fe400078e00ff */
[----:B------:R-:W-:Y:S01]  /*1c30*/  FMUL R39, R34, R35 ;  /* 0x0000002322277220 */ /* 0x000fe20000400000 */
[C---:B------:R-:W-:Y:S02]  /*1c40*/  IADD3 R36, P0, PT, R27.reuse, UR8, RZ ;  /* 0x000000081b247c10 */ /* 0x040fe4000ff1e0ff */
[----:B------:R-:W-:Y:S01]  /*1c50*/  IADD3 R34, P1, PT, R27, UR14, RZ ;  /* 0x0000000e1b227c10 */ /* 0x000fe2000ff3e0ff */
[----:B------:R-:W-:Y:S01]  /*1c60*/  FMUL R26, R30, UR12 ;  /* 0x0000000c1e1a7c20 */ /* 0x000fe20008400000 */
[----:B------:R-:W-:Y:S01]  /*1c70*/  IADD3.X R37, PT, PT, R29, UR9, RZ, P0, !PT ;  /* 0x000000091d257c10 */ /* 0x000fe200087fe4ff */
[----:B------:R-:W-:Y:S01]  /*1c80*/  FMUL R27, R39, UR12 ;  /* 0x0000000c271b7c20 */ /* 0x000fe20008400000 */
[----:B------:R-:W-:Y:S01]  /*1c90*/  IADD3.X R35, PT, PT, R29, UR4, RZ, P1, !PT ;  /* 0x000000041d237c10 */ /* 0x000fe20008ffe4ff */
[----:B0-----:R-:W-:Y:S01]  /*1ca0*/  FFMA R41, R41, R0, 1 ;  /* 0x3f80000029297423 */ /* 0x001fe20000000000 */
[----:B------:R-:W-:Y:S01]  /*1cb0*/  FMUL R28, R15, UR12 ;  /* 0x0000000c0f1c7c20 */ /* 0x000fe20008400000 */
[----:B------:R-:W-:Y:S01]  /*1cc0*/  FMUL R29, R38, UR12 ;  /* 0x0000000c261d7c20 */ /* 0x000fe20008400000 */
[----:B------:R0:W-:Y:S02]  /*1cd0*/  STG.E.64 desc[UR26][R36.64], R26 ;  /* 0x0000001a24007986 */ /* 0x0001e4000c101b1a */
[----:B------:R-:W-:-:S02]  /*1ce0*/  IADD3 R0, PT, PT, R41, 0x1800000, RZ ;  /* 0x0180000029007810 */ /* 0x000fc40007ffe0ff */
[----:B------:R0:W-:Y:S02]  /*1cf0*/  STG.E.64 desc[UR26][R34.64], R28 ;  /* 0x0000001c22007986 */ /* 0x0001e4000c101b1a */
[----:B------:R-:W-:-:S04]  /*1d00*/  LOP3.LUT R0, R0, 0x7f800000, RZ, 0xc0, !PT ;  /* 0x7f80000000007812 */ /* 0x000fc800078ec0ff */
[----:B------:R-:W-:Y:S02]  /*1d10*/  ISETP.GT.U32.AND P0, PT, R0, 0x1ffffff, PT ;  /* 0x01ffffff0000780c */ /* 0x000fe40003f04070 */
[----:B------:R-:W-:-:S04]  /*1d20*/  FMNMX3 R14, |R30|, R14, |R39|, !PT ;  /* 0x0000000e1e0e7276 */ /* 0x000fc80007800627 */
[----:B------:R-:W-:Y:S02]  /*1d30*/  FMNMX3 R15, |R15|, R14, |R38|, !PT ;  /* 0x0000000e0f0f7276 */ /* 0x000fe40007800626 */
[----:B------:R-:W-:-:S05]  /*1d40*/  PRMT R14, R42, 0x7632, R14 ;  /* 0x000076322a0e7816 */ /* 0x000fca000000000e */
[----:B0-----:R-:W-:Y:S05]  /*1d50*/  @P0 BRA `(.L_x_6986) ;  /* 0x0000000000100947 */ /* 0x001fea0003800000 */
[----:B------:R-:W-:Y:S01]  /*1d60*/  IMAD.MOV.U32 R0, RZ, RZ, R41 ;  /* 0x000000ffff007224 */ /* 0x000fe200078e0029 */
[----:B------:R-:W-:-:S07]  /*1d70*/  MOV R2, 0x1d90 ;  /* 0x00001d9000027802 */ /* 0x000fce0000000f00 */
[----:B-----5:R-:W-:Y:S05]  /*1d80*/  CALL.REL.NOINC `($__internal_199_$__cuda_sm20_rcp_rn_f32_slowpath) ;  /* 0x00000014008c7944 */ /* 0x020fea0003c00000 */
[----:B------:R-:W-:Y:S05]  /*1d90*/  BRA `(.L_x_6987) ;  /* 0x0000000000107947 */ /* 0x000fea0003800000 */
.L_x_6986:
[----:B------:R-:W0:Y:S02]  /*1da0*/  MUFU.RCP R0, R41 ;  /* 0x0000002900007308 */ /* 0x000e240000001000 */
[----:B0-----:R-:W-:-:S04]  /*1db0*/  FFMA R2, R41, R0, -1 ;  /* 0xbf80000029027423 */ /* 0x001fc80000000000 */
[----:B------:R-:W-:-:S04]  /*1dc0*/  FADD.FTZ R35, -R2, -RZ ;  /* 0x800000ff02237221 */ /* 0x000fc80000010100 */
[----:B------:R-:W-:-:S07]  /*1dd0*/  FFMA R0, R0, R35, R0 ;  /* 0x0000002300007223 */ /* 0x000fce0000000000 */
.L_x_6987:
[----:B------:R-:W-:Y:S05]  /*1de0*/  BSYNC.RECONVERGENT B0 ;  /* 0x0000000000007941 */ /* 0x000fea0003800200 */
.L_x_6985:
        /* <DEDUP_REMOVED lines=19> */
[----:B------:R-:W-:Y:S01]  /*1f20*/  IMAD.U32 R0, R32, 0x10000, RZ ;  /* 0x0001000020007824 */ /* 0x000fe200078e00ff */
[----:B------:R-:W-:Y:S02]  /*1f30*/  ISETP.GT.U32.AND P0, PT, R36, 0x1ffffff, PT ;  /* 0x01ffffff2400780c */ /* 0x000fe40003f04070 */
[----:B------:R-:W-:Y:S01]  /*1f40*/  FMUL R33, R35, R30 ;  /* 0x0000001e23217220 */ /* 0x000fe20000400000 */
[----:B------:R-:W-:Y:S01]  /*1f50*/  FMUL R30, R30, R37 ;  /* 0x000000251e1e7220 */ /* 0x000fe20000400000 */
[----:B------:R-:W-:Y:S02]  /*1f60*/  PRMT R31, R31, 0x7632, R31 ;  /* 0x000076321f1f7816 */ /* 0x000fe4000000001f */
[----:B------:R-:W-:Y:S01]  /*1f70*/  FMUL R33, R33, R0 ;  /* 0x0000000021217220 */ /* 0x000fe20000400000 */
[----:B------:R-:W-:-:S06]  /*1f80*/  PRMT R32, R32, 0x7632, R32 ;  /* 0x0000763220207816 */ /* 0x000fcc0000000020 */
[----:B------:R-:W-:Y:S05]  /*1f90*/  @P0 BRA `(.L_x_6989) ;  /* 0x0000000000100947 */ /* 0x000fea0003800000 */
[----:B------:R-:W-:Y:S02]  /*1fa0*/  MOV R0, R2 ;  /* 0x0000000200007202 */ /* 0x000fe40000000f00 */
[----:B------:R-:W-:-:S07]  /*1fb0*/  MOV R2, 0x1fd0 ;  /* 0x00001fd000027802 */ /* 0x000fce0000000f00 */
[----:B------:R-:W-:Y:S05]  /*1fc0*/  CALL.REL.NOINC `($__internal_199_$__cuda_sm20_rcp_rn_f32_slowpath) ;  /* 0x0000001000fc7944 */ /* 0x000fea0003c00000 */
[----:B------:R-:W-:Y:S05]  /*1fd0*/  BRA `(.L_x_6990) ;  /* 0x0000000000107947 */ /* 0x000fea0003800000 */
.L_x_6989:
[----:B------:R-:W0:Y:S02]  /*1fe0*/  MUFU.RCP R35, R2 ;  /* 0x0000000200237308 */ /* 0x000e240000001000 */
[----:B0-----:R-:W-:-:S04]  /*1ff0*/  FFMA R0, R2, R35, -1 ;  /* 0xbf80000002007423 */ /* 0x001fc80000000023 */
[----:B------:R-:W-:-:S04]  /*2000*/  FADD.FTZ R0, -R0, -RZ ;  /* 0x800000ff00007221 */ /* 0x000fc80000010100 */
[----:B------:R-:W-:-:S07]  /*2010*/  FFMA R0, R35, R0, R35 ;  /* 0x0000000023007223 */ /* 0x000fce0000000023 */
.L_x_6990:
[----:B------:R-:W-:Y:S05]  /*2020*/  BSYNC.RECONVERGENT B0 ;  /* 0x0000000000007941 */ /* 0x000fea0003800200 */
.L_x_6988:
[----:B------:R-:W-:Y:S01]  /*2030*/  FADD R25, -R0, 1 ;  /* 0x3f80000000197421 */ /* 0x000fe20000000100 */
[----:B------:R-:W-:Y:S02]  /*2040*/  IMAD.U32 R34, R31, 0x10000, RZ ;  /* 0x000100001f227824 */ /* 0x000fe400078e00ff */
[-C--:B------:R-:W-:Y:S01]  /*2050*/  FMUL R31, R14, R0.reuse ;  /* 0x000000000e1f7220 */ /* 0x080fe20000400000 */
[----:B------:R-:W-:Y:S02]  /*2060*/  IMAD.SHL.U32 R6, R6, 0x4, RZ ;  /* 0x0000000406067824 */ /* 0x000fe400078e00ff */
[----:B------:R-:W-:Y:S01]  /*2070*/  FMUL R25, R25, R0 ;  /* 0x0000000019197220 */ /* 0x000fe20000400000 */
[----:B------:R-:W-:Y:S01]  /*2080*/  IMAD.U32 R32, R32, 0x10000, RZ ;  /* 0x0001000020207824 */ /* 0x000fe200078e00ff */
[----:B------:R-:W-:Y:S01]  /*2090*/  SHF.L.U32 R36, R12, 0x3, RZ ;  /* 0x000000030c247819 */ /* 0x000fe200000006ff */
[----:B------:R-:W-:Y:S02]  /*20a0*/  IMAD R4, R4, 0x10, R9 ;  /* 0x0000001004047824 */ /* 0x000fe400078e0209 */
[----:B------:R-:W-:Y:S01]  /*20b0*/  FFMA R25, R14, R25, R0 ;  /* 0x000000190e197223 */ /* 0x000fe20000000000 */
[----:B------:R-:W-:Y:S01]  /*20c0*/  LOP3.LUT R14, RZ, R5, RZ, 0x33, !PT ;  /* 0x00000005ff0e7212 */ /* 0x000fe200078e33ff */
[----:B------:R-:W-:Y:S01]  /*20d0*/  FMUL R0, R34, R31 ;  /* 0x0000001f22007220 */ /* 0x000fe20000400000 */
[C---:B------:R-:W-:Y:S01]  /*20e0*/  LOP3.LUT R2, R6.reuse, 0x7c, RZ, 0xc0, !PT ;  /* 0x0000007c06027812 */ /* 0x040fe200078ec0ff */
[----:B------:R-:W-:Y:S01]  /*20f0*/  FMUL R31, R25, R34 ;  /* 0x00000022191f7220 */ /* 0x000fe20000400000 */
[----:B------:R-:W-:Y:S01]  /*2100*/  VIADD R34, R6, 0xfffffff4 ;  /* 0xfffffff406227836 */ /* 0x000fe20000000000 */
[----:B------:R-:W-:Y:S01]  /*2110*/  IADD3 R38, P0, PT, R36, UR8, RZ ;  /* 0x0000000824267c10 */ /* 0x000fe2000ff1e0ff */
[----:B------:R-:W-:Y:S01]  /*2120*/  IMAD.IADD R14, R14, 0x1, R3 ;  /* 0x000000010e0e7824 */ /* 0x000fe200078e0203 */
[----:B------:R-:W-:Y:S01]  /*2130*/  IADD3 R2, PT, PT, R9, R2, RZ ;  /* 0x0000000209027210 */ /* 0x000fe20007ffe0ff */
[----:B------:R-:W-:Y:S01]  /*2140*/  FMUL R31, R31, R32 ;  /* 0x000000201f1f7220 */ /* 0x000fe20000400000 */
[----:B------:R-:W-:Y:S01]  /*2150*/  LOP3.LUT R34, R34, 0x7c, RZ, 0xc0, !PT ;  /* 0x0000007c22227812 */ /* 0x000fe200078ec0ff */
[----:B------:R-:W-:Y:S01]  /*2160*/  FMUL R35, R0, UR12 ;  /* 0x0000000c00237c20 */ /* 0x000fe20008400000 */
[----:B------:R-:W-:Y:S01]  /*2170*/  SHF.L.U32 R25, R14, 0x2, RZ ;  /* 0x000000020e197819 */ /* 0x000fe200000006ff */
[----:B------:R0:W-:Y:S01]  /*2180*/  STS [R2], R22 ;  /* 0x0000001602007388 */ /* 0x0001e20000000800 */
[----:B------:R-:W-:Y:S01]  /*2190*/  SHF.L.U64.HI R14, R12, 0x3, R13 ;  /* 0x000000030c0e7819 */ /* 0x000fe2000001020d */
[----:B------:R-:W-:Y:S01]  /*21a0*/  VIADD R13, R6, 0xfffffff8 ;  /* 0xfffffff8060d7836 */ /* 0x000fe20000000000 */
[----:B------:R-:W-:Y:S01]  /*21b0*/  LOP3.LUT R6, R25, 0x7c, RZ, 0xc0, !PT ;  /* 0x0000007c19067812 */ /* 0x000fe200078ec0ff */
[----:B------:R-:W1:Y:S01]  /*21c0*/  LDCU.64 UR6, c[0x0][0x3c0] ;  /* 0x00007800ff0677ac */ /* 0x000e620008000a00 */
[----:B------:R-:W-:-:S02]  /*21d0*/  IADD3 R36, P1, PT, R36, UR14, RZ ;  /* 0x0000000e24247c10 */ /* 0x000fc4000ff3e0ff */
[----:B------:R-:W-:Y:S01]  /*21e0*/  LOP3.LUT R12, R13, 0x7c, RZ, 0xc0, !PT ;  /* 0x0000007c0d0c7812 */ /* 0x000fe200078ec0ff */
[----:B------:R-:W-:Y:S01]  /*21f0*/  IMAD.IADD R6, R9, 0x1, R6 ;  /* 0x0000000109067824 */ /* 0x000fe200078e0206 */
[----:B------:R-:W-:Y:S01]  /*2200*/  IADD3.X R39, PT, PT, R14, UR9, RZ, P0, !PT ;  /* 0x000000090e277c10 */ /* 0x000fe200087fe4ff */
[----:B------:R-:W-:Y:S01]  /*2210*/  FMUL R13, R31, UR12 ;  /* 0x0000000c1f0d7c20 */ /* 0x000fe20008400000 */
[C---:B0-----:R-:W-:Y:S01]  /*2220*/  IADD3 R22, PT, PT, R9.reuse, R12, RZ ;  /* 0x0000000c09167210 */ /* 0x041fe20007ffe0ff */
[----:B------:R-:W-:Y:S02]  /*2230*/  IMAD.IADD R9, R9, 0x1, R34 ;  /* 0x0000000109097824 */ /* 0x000fe400078e0222 */
[----:B------:R-:W-:Y:S01]  /*2240*/  FMUL R12, R33, UR12 ;  /* 0x0000000c210c7c20 */ /* 0x000fe20008400000 */
[----:B------:R-:W-:Y:S01]  /*2250*/  FMUL R34, R30, UR12 ;  /* 0x0000000c1e227c20 */ /* 0x000fe20008400000 */
[----:B------:R-:W-:Y:S01]  /*2260*/  IADD3.X R37, PT, PT, R14, UR4, RZ, P1, !PT ;  /* 0x000000040e257c10 */ /* 0x000fe20008ffe4ff */
[----:B------:R-:W-:Y:S04]  /*2270*/  STS [R6], R18 ;  /* 0x0000001206007388 */ /* 0x000fe80000000800 */
[----:B------:R-:W-:Y:S01]  /*2280*/  STG.E.64 desc[UR26][R38.64], R12 ;  /* 0x0000000c26007986 */ /* 0x000fe2000c101b1a */
[----:B-1----:R-:W-:-:S03]  /*2290*/  USHF.L.U32 UR4, UR6, 0x1, URZ ;  /* 0x0000000106047899 */ /* 0x002fc600080006ff */
[----:B------:R-:W-:Y:S01]  /*22a0*/  STS [R22], R26 ;  /* 0x0000001a16007388 */ /* 0x000fe20000000800 */
[----:B------:R-:W-:-:S03]  /*22b0*/  USHF.L.U64.HI UR8, UR6, 0x1, UR7 ;  /* 0x0000000106087899 */ /* 0x000fc60008010207 */
[----:B------:R0:W-:Y:S04]  /*22c0*/  STG.E.64 desc[UR26][R36.64], R34 ;  /* 0x0000002224007986 */ /* 0x0001e8000c101b1a */
[----:B------:R1:W-:Y:S01]  /*22d0*/  STS [R9], R12 ;  /* 0x0000000c09007388 */ /* 0x0003e20000000800 */
[----:B------:R-:W-:Y:S01]  /*22e0*/  BAR.SYNC.DEFER_BLOCKING 0x0 ;  /* 0x0000000000007b1d */ /* 0x000fe20000010000 */
[----:B0-----:R-:W-:-:S04]  /*22f0*/  IMAD.WIDE.U32 R36, R5, UR6, RZ ;  /* 0x0000000605247c25 */ /* 0x001fc8000f8e00ff */
[----:B------:R-:W-:Y:S02]  /*2300*/  IMAD.SHL.U32 R45, R36, 0x2, RZ ;  /* 0x00000002242d7824 */ /* 0x000fe400078e00ff */
[----:B------:R-:W-:-:S03]  /*2310*/  IMAD R25, R5, UR7, R37 ;  /* 0x0000000705197c24 */ /* 0x000fc6000f8e0225 */
[----:B------:R-:W-:Y:S02]  /*2320*/  IADD3 R14, P0, PT, R24, R45, RZ ;  /* 0x0000002d180e7210 */ /* 0x000fe40007f1e0ff */
[----:B------:R-:W-:Y:S02]  /*2330*/  SHF.L.U64.HI R40, R36, 0x1, R25 ;  /* 0x0000000124287819 */ /* 0x000fe40000010219 */
[----:B------:R-:W-:Y:S01]  /*2340*/  IADD3 R18, P1, PT, R45, UR4, RZ ;  /* 0x000000042d127c10 */ /* 0x000fe2000ff3e0ff */
[----:B------:R-:W-:Y:S01]  /*2350*/  IMAD.SHL.U32 R43, R14, 0x4, RZ ;  /* 0x000000040e2b7824 */ /* 0x000fe200078e00ff */
[----:B------:R-:W-:Y:S02]  /*2360*/  IADD3.X R25, PT, PT, RZ, R40, RZ, P0, !PT ;  /* 0x00000028ff197210 */ /* 0x000fe400007fe4ff */
[----:B------:R-:W-:Y:S01]  /*2370*/  IADD3.X R26, PT, PT, R40, UR8, RZ, P1, !PT ;  /* 0x00000008281a7c10 */ /* 0x000fe20008ffe4ff */
[----:B------:R-:W0:Y:S01]  /*2380*/  LDS R32, [R4] ;  /* 0x0000000004207984 */ /* 0x000e220000000800 */
[----:B------:R-:W-:-:S02]  /*2390*/  SHF.L.U64.HI R14, R14, 0x2, R25 ;  /* 0x000000020e0e7819 */ /* 0x000fc40000010219 */
[----:B------:R-:W-:Y:S01]  /*23a0*/  IADD3 R24, P0, PT, R43, UR10, RZ ;  /* 0x0000000a2b187c10 */ /* 0x000fe2000ff1e0ff */
[----:B------:R-:W2:Y:S03]  /*23b0*/  LDS R41, [R4+0x4] ;  /* 0x0000040004297984 */ /* 0x000ea60000000800 */
        /* <DEDUP_REMOVED lines=10> */
[----:B------:R-:W-:-:S05]  /*2460*/  IADD3 R10, P0, PT, R10, R18, RZ ;  /* 0x000000120a0a7210 */ /* 0x000fca0007f1e0ff */
[----:B------:R-:W-:-:S05]  /*2470*/  IMAD.X R39, RZ, RZ, R26, P0 ;  /* 0x000000ffff277224 */ /* 0x000fca00000e061a */
[C---:B------:R-:W-:Y:S01]  /*2480*/  SHF.L.U64.HI R12, R10.reuse, 0x2, R39 ;  /* 0x000000020a0c7819 */ /* 0x040fe20000010227 */
[----:B0-----:R0:W-:Y:S04]  /*2490*/  STG.E desc[UR26][R24.64], R32 ;  /* 0x0000002018007986 */ /* 0x0011e8000c10191a */
[----:B--2---:R1:W-:Y:S01]  /*24a0*/  STG.E desc[UR26][R36.64], R41 ;  /* 0x0000002924007986 */ /* 0x0043e2000c10191a */
[----:B0-----:R-:W-:-:S05]  /*24b0*/  IMAD.SHL.U32 R32, R10, 0x4, RZ ;  /* 0x000000040a207824 */ /* 0x001fca00078e00ff */
[----:B------:R-:W-:-:S04]  /*24c0*/  IADD3 R38, P0, PT, R32, UR10, RZ ;  /* 0x0000000a20267c10 */ /* 0x000fc8000ff1e0ff */
[----:B------:R-:W-:Y:S02]  /*24d0*/  IADD3.X R39, PT, PT, R12, UR11, RZ, P0, !PT ;  /* 0x0000000b0c277c10 */ /* 0x000fe400087fe4ff */
[----:B------:R-:W-:Y:S01]  /*24e0*/  IADD3 R10, P0, P1, R11, UR4, R18 ;  /* 0x000000040b0a7c10 */ /* 0x000fe2000f91e012 */
[----:B------:R-:W-:Y:S01]  /*24f0*/  USHF.L.U64.HI UR4, UR6, 0x2, UR7 ;  /* 0x0000000206047899 */ /* 0x000fe20008010207 */
[----:B------:R-:W0:Y:S01]  /*2500*/  LDS R11, [R4+0xc] ;  /* 0x00000c00040b7984 */ /* 0x000e220000000800 */
[----:B------:R-:W-:Y:S02]  /*2510*/  FMNMX3 R18, |R33|, R15, |R31|, !PT ;  /* 0x0000000f21127276 */ /* 0x000fe4000780061f */
[----:B------:R-:W-:Y:S01]  /*2520*/  IADD3.X R15, PT, PT, RZ, UR8, R26, P0, P1 ;  /* 0x00000008ff0f7c10 */ /* 0x000fe200087e241a */
[----:B---3--:R-:W-:Y:S01]  /*2530*/  STG.E desc[UR26][R38.64], R45 ;  /* 0x0000002d26007986 */ /* 0x008fe2000c10191a */
[C---:B------:R-:W-:Y:S02]  /*2540*/  SHF.L.U32 R31, R10.reuse, 0x2, RZ ;  /* 0x000000020a1f7819 */ /* 0x040fe400000006ff */
[----:B------:R-:W-:-:S02]  /*2550*/  SHF.L.U64.HI R26, R10, 0x2, R15 ;  /* 0x000000020a1a7819 */ /* 0x000fc4000001020f */
[----:B------:R-:W-:Y:S02]  /*2560*/  IADD3 R40, P0, PT, R31, UR10, RZ ;  /* 0x0000000a1f287c10 */ /* 0x000fe4000ff1e0ff */
[----:B------:R-:W-:Y:S02]  /*2570*/  IADD3 R32, P1, PT, R32, UR13, RZ ;  /* 0x0000000d20207c10 */ /* 0x000fe4000ff3e0ff */
[----:B-1----:R-:W-:Y:S02]  /*2580*/  IADD3.X R41, PT, PT, R26, UR11, RZ, P0, !PT ;  /* 0x0000000b1a297c10 */ /* 0x002fe400087fe4ff */
[----:B------:R-:W-:Y:S02]  /*2590*/  IADD3 R10, P0, PT, R43, UR13, RZ ;  /* 0x0000000d2b0a7c10 */ /* 0x000fe4000ff1e0ff */
[----:B------:R-:W-:Y:S01]  /*25a0*/  IADD3.X R33, PT, PT, R12, UR5, RZ, P1, !PT ;  /* 0x000000050c217c10 */ /* 0x000fe20008ffe4ff */
[----:B0-----:R0:W-:Y:S01]  /*25b0*/  STG.E desc[UR26][R40.64], R11 ;  /* 0x0000000b28007986 */ /* 0x0011e2000c10191a */
[----:B------:R-:W-:Y:S01]  /*25c0*/  BAR.SYNC.DEFER_BLOCKING 0x0 ;  /* 0x0000000000007b1d */ /* 0x000fe20000010000 */
[----:B0-----:R-:W-:-:S02]  /*25d0*/  IADD3.X R11, PT, PT, R14, UR5, RZ, P0, !PT ;  /* 0x000000050e0b7c10 */ /* 0x001fc400087fe4ff */
        /* <DEDUP_REMOVED lines=29> */
[----:B0-----:R-:W-:-:S02]  /*27b0*/  IADD3.X R13, PT, PT, R25, UR4, RZ, P0, !PT ;  /* 0x00000004190d7c10 */ /* 0x001fc400087fe4ff */
[----:B------:R-:W-:Y:S02]  /*27c0*/  IADD3 R26, P0, PT, R38, UR5, RZ ;  /* 0x00000005261a7c10 */ /* 0x000fe4000ff1e0ff */
[----:B------:R-:W-:Y:S02]  /*27d0*/  IADD3.X R25, PT, PT, R37, UR4, RZ, P1, !PT ;  /* 0x0000000425197c10 */ /* 0x000fe40008ffe4ff */
[----:B------:R-:W-:Y:S02]  /*27e0*/  IADD3 R36, P1, PT, R40, UR5, RZ ;  /* 0x0000000528247c10 */ /* 0x000fe4000ff3e0ff */
[----:B------:R-:W-:Y:S02]  /*27f0*/  IADD3.X R27, PT, PT, R39, UR4, RZ, P0, !PT ;  /* 0x00000004271b7c10 */ /* 0x000fe400087fe4ff */
[----:B------:R-:W-:Y:S02]  /*2800*/  IADD3.X R37, PT, PT, R41, UR4, RZ, P1, !PT ;  /* 0x0000000429257c10 */ /* 0x000fe40008ffe4ff */
[----:B------:R-:W-:-:S04]  /*2810*/  IADD3 R10, P0, PT, R10, UR5, RZ ;  /* 0x000000050a0a7c10 */ /* 0x000fc8000ff1e0ff */
[----:B------:R-:W-:Y:S01]  /*2820*/  IADD3.X R11, PT, PT, R11, UR4, RZ, P0, !PT ;  /* 0x000000040b0b7c10 */ /* 0x000fe200087fe4ff */
[----:B------:R-:W0:Y:S04]  /*2830*/  LDS R7, [R4] ;  /* 0x0000000004077984 */ /* 0x000e280000000800 */
[----:B------:R-:W1:Y:S04]  /*2840*/  LDS R31, [R4+0x4] ;  /* 0x00000400041f7984 */ /* 0x000e680000000800 */
[----:B------:R-:W2:Y:S04]  /*2850*/  LDS R45, [R4+0x8] ;  /* 0x00000800042d7984 */ /* 0x000ea80000000800 */
[----:B------:R-:W3:Y:S04]  /*2860*/  LDS R20, [R4+0xc] ;  /* 0x00000c0004147984 */ /* 0x000ee80000000800 */
[----:B0-----:R0:W-:Y:S04]  /*2870*/  STG.E desc[UR26][R12.64], R7 ;  /* 0x000000070c007986 */ /* 0x0011e8000c10191a */
[----:B-1----:R-:W-:Y:S04]  /*2880*/  STG.E desc[UR26][R24.64], R31 ;  /* 0x0000001f18007986 */ /* 0x002fe8000c10191a */
[----:B--2---:R-:W-:Y:S04]  /*2890*/  STG.E desc[UR26][R26.64], R45 ;  /* 0x0000002d1a007986 */ /* 0x004fe8000c10191a */
[----:B---3--:R-:W-:Y:S01]  /*28a0*/  STG.E desc[UR26][R36.64], R20 ;  /* 0x0000001424007986 */ /* 0x008fe2000c10191a */
[----:B------:R-:W-:Y:S01]  /*28b0*/  BAR.SYNC.DEFER_BLOCKING 0x0 ;  /* 0x0000000000007b1d */ /* 0x000fe20000010000 */
[----:B0-----:R-:W-:-:S04]  /*28c0*/  IADD3 R12, P1, PT, R14, UR5, RZ ;  /* 0x000000050e0c7c10 */ /* 0x001fc8000ff3e0ff */
[----:B------:R-:W-:Y:S02]  /*28d0*/  IADD3.X R13, PT, PT, R15, UR4, RZ, P1, !PT ;  /* 0x000000040f0d7c10 */ /* 0x000fe40008ffe4ff */
[----:B------:R-:W-:-:S04]  /*28e0*/  IADD3 R14, P1, PT, R42, UR5, RZ ;  /* 0x000000052a0e7c10 */ /* 0x000fc8000ff3e0ff */
[----:B------:R-:W-:Y:S01]  /*28f0*/  IADD3.X R15, PT, PT, R43, UR4, RZ, P1, !PT ;  /* 0x000000042b0f7c10 */ /* 0x000fe20008ffe4ff */
[----:B------:R-:W-:Y:S04]  /*2900*/  STS [R2], R21 ;  /* 0x0000001502007388 */ /* 0x000fe80000000800 */
[----:B------:R0:W-:Y:S04]  /*2910*/  STS [R6], R17 ;  /* 0x0000001106007388 */ /* 0x0001e80000000800 */
[----:B------:R-:W-:Y:S04]  /*2920*/  STS [R22], R29 ;  /* 0x0000001d16007388 */ /* 0x000fe80000000800 */
[----:B------:R-:W-:Y:S01]  /*2930*/  STS [R9], R35 ;  /* 0x0000002309007388 */ /* 0x000fe20000000800 */
[----:B------:R-:W-:Y:S01]  /*2940*/  BAR.SYNC.DEFER_BLOCKING 0x0 ;  /* 0x0000000000007b1d */ /* 0x000fe20000010000 */
[----:B0-----:R-:W-:-:S02]  /*2950*/  IADD3 R6, P0, PT, R32, UR5, RZ ;  /* 0x0000000520067c10 */ /* 0x001fc4000ff1e0ff */
[----:B------:R-:W-:Y:S02]  /*2960*/  FMNMX3 R17, |R30|, R18, |R0|, !PT ;  /* 0x000000121e117276 */ /* 0x000fe40007800600 */
        /* <DEDUP_REMOVED lines=45> */
.L_x_6999:
[----:B------:R-:W-:Y:S02]  /*2c40*/  ISETP.NE.AND P0, PT, R3, RZ, PT ;  /* 0x000000ff0300720c */ /* 0x000fe40003f05270 */
[----:B-1----:R-:W-:-:S11]  /*2c50*/  FMNMX R7, R2, R7, !PT ;  /* 0x0000000702077209 */ /* 0x002fd60007800000 */
[----:B------:R-:W-:Y:S05]  /*2c60*/  @P0 BRA `(.L_x_6992) ;  /* 0x0000000000080947 */ /* 0x000fea0003800000 */
[----:B------:R-:W1:Y:S02]  /*2c70*/  LDC.64 R4, c[0x0][0x3a8] ;  /* 0x0000ea00ff047b82 */ /* 0x000e640000000a00 */
[----:B-1----:R1:W-:Y:S02]  /*2c80*/  REDG.E.MAX.S32.STRONG.GPU desc[UR26][R4.64], R7 ;  /* 0x000000070400798e */ /* 0x0023e4000d12e31a */
.L_x_6992:
[----:B------:R-:W-:Y:S05]  /*2c90*/  BSYNC B0 ;  /* 0x0000000000007941 */ /* 0x000fea0003800000 */
.L_x_6991:
        /* <DEDUP_REMOVED lines=11> */
[----:B-1----:R-:W-:Y:S05]  /*2d50*/  CALL.REL.NOINC `($__internal_199_$__cuda_sm20_rcp_rn_f32_slowpath) ;  /* 0x0000000400987944 */ /* 0x002fea0003c00000 */
[----:B------:R-:W-:Y:S05]  /*2d60*/  BRA `(.L_x_6995) ;  /* 0x0000000000147947 */ /* 0x000fea0003800000 */
.L_x_6994:
[----:B------:R-:W0:Y:S01]  /*2d70*/  MUFU.RCP R0, UR12 ;  /* 0x0000000c00007d08 */ /* 0x000e220008001000 */
[----:B------:R-:W-:-:S04]  /*2d80*/  IMAD.U32 R3, RZ, RZ, UR12 ;  /* 0x0000000cff037e24 */ /* 0x000fc8000f8e00ff */
[----:B0-----:R-:W-:-:S04]  /*2d90*/  FFMA R2, R0, R3, -1 ;  /* 0xbf80000000027423 */ /* 0x001fc80000000003 */
[----:B------:R-:W-:-:S04]  /*2da0*/  FADD.FTZ R3, -R2, -RZ ;  /* 0x800000ff02037221 */ /* 0x000fc80000010100 */
[----:B------:R-:W-:-:S07]  /*2db0*/  FFMA R0, R0, R3, R0 ;  /* 0x0000000300007223 */ /* 0x000fce0000000000 */
.L_x_6995:
[----:B------:R-:W0:Y:S02]  /*2dc0*/  LDC.64 R2, c[0x0][0x3b0] ;  /* 0x0000ec00ff027b82 */ /* 0x000e240000000a00 */
[----:B0-----:R-:W-:Y:S01]  /*2dd0*/  STG.E desc[UR26][R2.64], R0 ;  /* 0x0000000002007986 */ /* 0x001fe2000c10191a */
[----:B------:R-:W-:Y:S05]  /*2de0*/  EXIT ;  /* 0x000000000000794d */ /* 0x000fea0003800000 */
.L_x_6993:
[----:B------:R-:W-:Y:S02]  /*2df0*/  HFMA2 R9, -RZ, RZ, 0, 2.384185791015625e-07 ;  /* 0x00000004ff097431 */ /* 0x000fe400000001ff */
[----:B------:R-:W-:Y:S02]  /*2e00*/  IMAD.MOV.U32 R11, RZ, RZ, 0x1f ;  /* 0x0000001fff0b7424 */ /* 0x000fe400078e00ff */
[----:B------:R-:W-:-:S07]  /*2e10*/  IMAD.MOV.U32 R4, RZ, RZ, -0x1 ;  /* 0xffffffffff047424 */ /* 0x000fce00078e00ff */
[----:B01----:R-:W-:Y:S05]  /*2e20*/  WARPSYNC.COLLECTIVE R4, `(.L_x_6996) ;  /* 0x0000000004087348 */ /* 0x003fea0003c00000 */
[----:B-1----:R1:W2:Y:S02]  /*2e30*/  SHFL.DOWN P0, R7, R0, R9, R11 ;  /* 0x0800000900077389 */ /* 0x0022a4000000000b */
[----:B012---:R-:W-:Y:S05]  /*2e40*/  ENDCOLLECTIVE ;  /* 0x000000000000791b */ /* 0x007fea0003800000 */
.L_x_6996:
[----:B------:R-:W-:Y:S01]  /*2e50*/  IMAD.MOV.U32 R9, RZ, RZ, 0x2 ;  /* 0x00000002ff097424 */ /* 0x000fe200078e00ff */
[----:B------:R-:W-:-:S04]  /*2e60*/  MOV R5, R7 ;  /* 0x0000000700057202 */ /* 0x000fc80000000f00 */
[----:B------:R-:W-:-:S05]  /*2e70*/  FMNMX R5, R5, R0, !PT ;  /* 0x0000000005057209 */ /* 0x000fca0007800000 */
[----:B------:R-:W-:-:S07]  /*2e80*/  IMAD.MOV.U32 R0, RZ, RZ, R5 ;  /* 0x000000ffff007224 */ /* 0x000fce00078e0005 */
[----:B------:R-:W-:Y:S05]  /*2e90*/  WARPSYNC.COLLECTIVE R4, `(.L_x_6997) ;  /* 0x0000000004087348 */ /* 0x000fea0003c00000 */
[----:B------:R0:W1:Y:S02]  /*2ea0*/  SHFL.DOWN P0, R7, R0, R9, R11 ;  /* 0x0800000900077389 */ /* 0x000064000000000b */
[----:B01----:R-:W-:Y:S05]  /*2eb0*/  ENDCOLLECTIVE ;  /* 0x000000000000791b */ /* 0x003fea0003800000 */
.L_x_6997:
[----:B------:R-:W-:Y:S01]  /*2ec0*/  IMAD.MOV.U32 R9, RZ, RZ, 0x1 ;  /* 0x00000001ff097424 */ /* 0x000fe200078e00ff */
[----:B------:R-:W-:-:S04]  /*2ed0*/  MOV R2, R7 ;  /* 0x0000000700027202 */ /* 0x000fc80000000f00 */
[----:B------:R-:W-:-:S05]  /*2ee0*/  FMNMX R2, R5, R2, !PT ;  /* 0x0000000205027209 */ /* 0x000fca0007800000 */
[----:B------:R-:W-:-:S07]  /*2ef0*/  IMAD.MOV.U32 R0, RZ, RZ, R2 ;  /* 0x000000ffff007224 */ /* 0x000fce00078e0002 */
[----:B------:R-:W-:Y:S05]  /*2f00*/  WARPSYNC.COLLECTIVE R4, `(.L_x_6998) ;  /* 0x0000000004087348 */ /* 0x000fea0003c00000 */
[----:B------:R0:W1:Y:S02]  /*2f10*/  SHFL.DOWN P0, R7, R0, R9, R11 ;  /* 0x0800000900077389 */ /* 0x000064000000000b */
[----:B01----:R-:W-:Y:S05]  /*2f20*/  ENDCOLLECTIVE ;  /* 0x000000000000791b */ /* 0x003fea0003800000 */
.L_x_6998:
[----:B------:R-:W-:Y:S05]  /*2f30*/  BRA `(.L_x_6999) ;  /* 0xfffffffc00407947 */ /* 0x000fea000383ffff */
        .weak           $__internal_198_$__cuda_sm20_div_u64
        .type           $__internal_198_$__cuda_sm20_div_u64,@function
        .size           $__internal_198_$__cuda_sm20_div_u64,($__internal_199_$__cuda_sm20_rcp_rn_f32_slowpath - $__internal_198_$__cuda_sm20_div_u64)
$__internal_198_$__cuda_sm20_div_u64:
        /* <DEDUP_REMOVED lines=71> */
[----:B------:R-:W-:Y:S11]  /*33b0*/  RET.REL.NODEC R2 `(_ZN18transformer_engine6detail32dgated_act_cast_transpose_kernelILi2ELi1Ef13__nv_bfloat16fNS_5EmptyEXadL_ZNS_5dsiluIffEET_T0_RKS3_EEXadL_ZNS_4siluIffEES5_S6_S8_EEEEvPKT2_SC_PT3_SE_PKT1_PSF_SI_mmm) ;  /* 0xffffffcc02107950 */ /* 0x000ff60003c3ffff */
        .weak           $__internal_199_$__cuda_sm20_rcp_rn_f32_slowpath
        .type           $__internal_199_$__cuda_sm20_rcp_rn_f32_slowpath,@function
        .size           $__internal_199_$__cuda_sm20_rcp_rn_f32_slowpath,(.L_x_29500 - $__internal_199_$__cuda_sm20_rcp_rn_f32_slowpath)
$__internal_199_$__cuda_sm20_rcp_rn_f32_slowpath:
[----:B------:R-:W-:Y:S01]  /*33c0*/  SHF.L.U32 R34, R0, 0x1, RZ ;  /* 0x0000000100227819 */ /* 0x000fe200000006ff */
[----:B------:R-:W-:Y:S03]  /*33d0*/  BSSY B1, `(.L_x_7000) ;  /* 0x0000030000017945 */ /* 0x000fe60003800000 */
        /* <DEDUP_REMOVED lines=13> */
.L_x_7001:
        /* <DEDUP_REMOVED lines=13> */
[----:B------:R-:W-:-:S05]  /*3580*/  HFMA2 R36, -RZ, RZ, 0, 1.78813934326171875e-07 ;  /* 0x00000003ff247431 */ /* 0x000fca00000001ff */
[-C--:B------:R-:W-:Y:S02]  /*3590*/  SHF.L.U32 R37, R36, R35.reuse, RZ ;  /* 0x0000002324257219 */ /* 0x080fe400000006ff */
        /* <DEDUP_REMOVED lines=18> */
.L_x_7003:
[----:B------:R-:W0:Y:S02]  /*36c0*/  MUFU.RCP R0, R0 ;  /* 0x0000000000007308 */ /* 0x000e240000001000 */
.L_x_7002:
[----:B------:R-:W-:Y:S05]  /*36d0*/  BSYNC B1 ;  /* 0x0000000000017941 */ /* 0x000fea0003800000 */
.L_x_7000:
[----:B------:R-:W-:Y:S01]  /*36e0*/  MOV R34, R2 ;  /* 0x0000000200227202 */ /* 0x000fe20000000f00 */
[----:B------:R-:W-:-:S04]  /*36f0*/  IMAD.MOV.U32 R35, RZ, RZ, 0x0 ;  /* 0x00000000ff237424 */ /* 0x000fc800078e00ff */
[----:B0-----:R-:W-:Y:S05]  /*3700*/  RET.REL.NODEC R34 `(_ZN18transformer_engine6detail32dgated_act_cast_transpose_kernelILi2ELi1Ef13__nv_bfloat16fNS_5EmptyEXadL_ZNS_5dsiluIffEET_T0_RKS3_EEXadL_ZNS_4siluIffEES5_S6_S8_EEEEvPKT2_SC_PT3_SE_PKT1_PSF_SI_mmm) ;  /* 0xffffffc8223c7950 */ /* 0x001fea0003c3ffff */
.L_x_7004:
        /* <DEDUP_REMOVED lines=15> */
.L_x_29500:


//--------------------- .text._ZN18transformer_engine6detail43dgated_act_cast_transpose_kernel_notalignedILi2ELi4Ef6__half13__nv_fp8_e4m3NS_5EmptyEXadL_ZNS_5dsiluIffEET_T0_RKS4_EEXadL_ZNS_4siluIffEES6_S7_S9_EEEEvPKT2_SD_PT3_SF_PKT1_PSG_SJ_mmm --------------------------
	.section	.text._ZN18transformer_engine6detail43dgated_act_cast_transpose_kernel_notalignedILi2ELi4Ef6__half13__nv_fp8_e4m3NS_5EmptyEXadL_ZNS_5dsiluIffEET_T0_RKS4_EEXadL_ZNS_4siluIffEES6_S7_S9_EEEEvPKT2_SD_PT3_SF_PKT1_PSG_SJ_mmm,"ax",@progbits
	.align	128
        .global         _ZN18transformer_engine6detail43dgated_act_cast_transpose_kernel_notalignedILi2ELi4Ef6__half13__nv_fp8_e4m3NS_5EmptyEXadL_ZNS_5dsiluIffEET_T0_RKS4_EEXadL_ZNS_4siluIffEES6_S7_S9_EEEEvPKT2_SD_PT3_SF_PKT1_PSG_SJ_mmm
        .type           _ZN18transformer_engine6detail43dgated_act_cast_transpose_kernel_notalignedILi2ELi4Ef6__half13__nv_fp8_e4m3NS_5EmptyEXadL_ZNS_5dsiluIffEET_T0_RKS4_EEXadL_ZNS_4siluIffEES6_S7_S9_EEEEvPKT2_SD_PT3_SF_PKT1_PSG_SJ_mmm,@function
        .size           _ZN18transformer_engine6detail43dgated_act_cast_transpose_kernel_notalignedILi2ELi4Ef6__half13__nv_fp8_e4m3NS_5EmptyEXadL_ZNS_5dsiluIffEET_T0_RKS4_EEXadL_ZNS_4siluIffEES6_S7_S9_EEEEvPKT2_SD_PT3_SF_PKT1_PSG_SJ_mmm,(.L_x_29502 - _ZN18transformer_engine6detail43dgated_act_cast_transpose_kernel_notalignedILi2ELi4Ef6__half13__nv_fp8_e4m3NS_5EmptyEXadL_ZNS_5dsiluIffEET_T0_RKS4_EEXadL_ZNS_4siluIffEES6_S7_S9_EEEEvPKT2_SD_PT3_SF_PKT1_PSG_SJ_mmm)
        .other          _ZN18transformer_engine6detail43dgated_act_cast_transpose_kernel_notalignedILi2ELi4Ef6__half13__nv_fp8_e4m3NS_5EmptyEXadL_ZNS_5dsiluIffEET_T0_RKS4_EEXadL_ZNS_4siluIffEES6_S7_S9_EEEEvPKT2_SD_PT3_SF_PKT1_PSG_SJ_mmm,@"STO_CUDA_ENTRY STV_DEFAULT"
_ZN18transformer_engine6detail43dgated_act_cast_transpose_kernel_notalignedILi2ELi4Ef6__half13__nv_fp8_e4m3NS_5EmptyEXadL_ZNS_5dsiluIffEET_T0_RKS4_EEXadL_ZNS_4siluIffEES6_S7_S9_EEEEvPKT2_SD_PT3_SF_PKT1_PSG_SJ_mmm:
.text._ZN18transformer_engine6detail43dgated_act_cast_transpose_kernel_notalignedILi2ELi4Ef6__half13__nv_fp8_e4m3NS_5EmptyEXadL_ZNS_5dsiluIffEET_T0_RKS4_EEXadL_ZNS_4siluIffEES6_S7_S9_EEEEvPKT2_SD_PT3_SF_PKT1_PSG_SJ_mmm:
        /* <DEDUP_REMOVED lines=43> */
.L_x_7005:
[----:B------:R-:W-:-:S07]  /*02b0*/  MOV R6, 0x2d0 ;  /* 0x000002d000067802 */ /* 0x000fce0000000f00 */
[----:B------:R-:W-:Y:S05]  /*02c0*/  CALL.REL.NOINC `($__internal_200_$__cuda_sm20_div_u64) ;  /* 0x000000ac00307944 */ /* 0x000fea0003c00000 */
        /* <DEDUP_REMOVED lines=11> */
.L_x_7006:
        /* <DEDUP_REMOVED lines=8> */
[----:B------:R-:W2:Y:S01]  /*0400*/  LDCU.64 UR32, c[0x0][0x3a0] ;  /* 0x00007400ff2077ac */ /* 0x000ea20008000a00 */
[----:B------:R-:W3:Y:S01]  /*0410*/  LDCU.128 UR8, c[0x0][0x380] ;  /* 0x00007000ff0877ac */ /* 0x000ee20008000c00 */
[----:B0-----:R-:W-:-:S02]  /*0420*/  USHF.R.U64 UR7, UR12, 0x2, UR13 ;  /* 0x000000020c077899 */ /* 0x001fc4000800120d */
[----:B-1----:R-:W-:Y:S02]  /*0430*/  UIMAD UR15, UR5, UR26, URZ ;  /* 0x0000001a050f72a4 */ /* 0x002fe4000f8e02ff */
[----:B------:R-:W-:Y:S02]  /*0440*/  USHF.R.U64 UR29, UR26, 0x1, UR27 ;  /* 0x000000011a1d7899 */ /* 0x000fe4000800121b */
[----:B------:R-:W-:Y:S02]  /*0450*/  ULEA UR7, UP1, -UR4, UR7, 0x5 ;  /* 0x0000000704077291 */ /* 0x000fe4000f8229ff */
[----:B------:R-:W-:Y:S02]  /*0460*/  UIMAD UR21, UR4, UR27, UR15 ;  /* 0x0000001b041572a4 */ /* 0x000fe4000f8e020f */
[----:B------:R-:W-:Y:S01]  /*0470*/  USHF.R.U32.HI UR30, URZ, 0x1, UR27 ;  /* 0x00000001ff1e7899 */ /* 0x000fe2000801161b */
[----:B------:R-:W-:Y:S01]  /*0480*/  IMAD.WIDE.U32 R10, R5, UR29, RZ ;  /* 0x0000001d050a7c25 */ /* 0x000fe2000f8e00ff */
[----:B------:R-:W-:Y:S01]  /*0490*/  ULEA UR15, UP0, -UR23, UR29, 0x5 ;  /* 0x0000001d170f7291 */ /* 0x000fe2000f8029ff */
[----:B--2---:R-:W-:Y:S01]  /*04a0*/  ISETP.NE.U32.AND P1, PT, RZ, UR32, PT ;  /* 0x00000020ff007c0c */ /* 0x004fe2000bf25070 */
[----:B------:R-:W-:-:S02]  /*04b0*/  ULEA.HI.X UR14, UR13, ~UR14, URZ, 0x1e, UP1 ;  /* 0x8000000e0d0e7291 */ /* 0x000fc400088ff4ff */
[----:B------:R-:W-:Y:S01]  /*04c0*/  UISETP.LT.U32.AND UP1, UPT, UR7, 0x20, UPT ;  /* 0x000000200700788c */ /* 0x000fe2000bf21070 */
[----:B------:R-:W-:Y:S01]  /*04d0*/  IADD3 R12, P2, PT, R40, R10, RZ ;  /* 0x0000000a280c7210 */ /* 0x000fe20007f5e0ff */
[----:B------:R-:W-:Y:S02]  /*04e0*/  UIADD3.X UR16, UPT, UPT, ~UR16, UR30, URZ, UP0, !UPT ;  /* 0x0000001e10107290 */ /* 0x000fe400087fe5ff */
[----:B------:R-:W-:Y:S01]  /*04f0*/  IMAD R7, R5, UR30, RZ ;  /* 0x0000001e05077c24 */ /* 0x000fe2000f8e02ff */
[----:B------:R-:W-:Y:S01]  /*0500*/  UISETP.LT.U32.AND UP0, UPT, UR15, 0x20, UPT ;  /* 0x000000200f00788c */ /* 0x000fe2000bf01070 */
[----:B------:R-:W-:Y:S01]  /*0510*/  ISETP.NE.AND.EX P1, PT, RZ, UR33, PT, P1 ;  /* 0x00000021ff007c0c */ /* 0x000fe2000bf25310 */
[----:B------:R-:W-:Y:S01]  /*0520*/  UISETP.LT.U32.AND.EX UP1, UPT, UR14, URZ, UPT, UP1 ;  /* 0x000000ff0e00728c */ /* 0x000fe2000bf21110 */
[----:B------:R-:W-:Y:S01]  /*0530*/  IMAD.X R13, R11, 0x1, R7, P2 ;  /* 0x000000010b0d7824 */ /* 0x000fe200010e0607 */
[----:B------:R-:W-:Y:S01]  /*0540*/  UISETP.LT.U32.AND.EX UP0, UPT, UR16, URZ, UPT, UP0 ;  /* 0x000000ff1000728c */ /* 0x000fe2000bf01100 */
[----:B------:R-:W-:Y:S01]  /*0550*/  IMAD.WIDE.U32 R10, R5, UR26, RZ ;  /* 0x0000001a050a7c25 */ /* 0x000fe2000f8e00ff */
[----:B------:R-:W-:-:S02]  /*0560*/  USEL UR7, UR7, 0x20, UP1 ;  /* 0x0000002007077887 */ /* 0x000fc40008800000 */
[----:B------:R-:W-:Y:S02]  /*0570*/  USEL UR14, UR15, 0x20, UP0 ;  /* 0x000000200f0e7887 */ /* 0x000fe40008000000 */
[----:B------:R-:W-:Y:S01]  /*0580*/  USHF.L.U32 UR22, UR23, 0x6, URZ ;  /* 0x0000000617167899 */ /* 0x000fe200080006ff */
[----:B------:R-:W-:Y:S01]  /*0590*/  IADD3 R14, P2, PT, R40, R10, RZ ;  /* 0x0000000a280e7210 */ /* 0x000fe20007f5e0ff */
[----:B------:R-:W-:Y:S01]  /*05a0*/  UIMAD.WIDE.U32 UR18, UR4, UR26, URZ ;  /* 0x0000001a041272a5 */ /* 0x000fe2000f8e00ff */
[----:B------:R-:W-:Y:S01]  /*05b0*/  ISETP.GE.U32.AND P0, PT, R4, UR7, PT ;  /* 0x0000000704007c0c */ /* 0x000fe2000bf06070 */
[----:B------:R-:W-:Y:S02]  /*05c0*/  USHF.L.U64.HI UR17, UR23, 0x6, UR6 ;  /* 0x0000000617117899 */ /* 0x000fe40008010206 */
[----:B------:R-:W-:Y:S01]  /*05d0*/  ULEA UR20, UP2, UR18, UR22, 0x7 ;  /* 0x0000001612147291 */ /* 0x000fe2000f8438ff */
[----:B------:R-:W-:Y:S01]  /*05e0*/  ISETP.LT.U32.AND P0, PT, R40, UR14, !P0 ;  /* 0x0000000e28007c0c */ /* 0x000fe2000c701070 */
[----:B------:R-:W-:Y:S01]  /*05f0*/  ULEA UR22, UP1, UR18, UR22, 0x8 ;  /* 0x0000001612167291 */ /* 0x000fe2000f8240ff */
[----:B------:R-:W0:Y:S03]  /*0600*/  LDCU.64 UR24, c[0x0][0x358] ;  /* 0x00006b00ff1877ac */ /* 0x000e260008000a00 */
[----:B---3--:R-:W-:-:S02]  /*0610*/  ULEA UR15, UP3, UR22, UR10, 0x1 ;  /* 0x0000000a160f7291 */ /* 0x008fc4000f8608ff */
[----:B------:R-:W-:Y:S02]  /*0620*/  UIADD3 UR10, UPT, UPT, UR19, UR21, URZ ;  /* 0x00000015130a7290 */ /* 0x000fe4000fffe0ff */
[----:B------:R-:W-:Y:S02]  /*0630*/  ULOP3.LUT UR28, UR27, 0x7fffffff, URZ, 0xc0, !UPT ;  /* 0x7fffffff1b1c7892 */ /* 0x000fe4000f8ec0ff */
[----:B------:R-:W-:Y:S02]  /*0640*/  ULEA.HI.X UR19, UR18, UR17, UR10, 0x8, UP1 ;  /* 0x0000001112137291 */ /* 0x000fe400088f440a */
[----:B------:R-:W-:Y:S01]  /*0650*/  @P0 IADD3 R0, P4, PT, R12, UR29, RZ ;  /* 0x0000001d0c000c10 */ /* 0x000fe2000ff9e0ff */
[----:B------:R-:W-:Y:S02]  /*0660*/  ULEA UR16, UP0, UR20, UR8, 0x1 ;  /* 0x0000000814107291 */ /* 0x000fe4000f8008ff */
[----:B------:R-:W-:Y:S01]  /*0670*/  ULEA.HI.X UR18, UR18, UR17, UR10, 0x7, UP2 ;  /* 0x0000001112127291 */ /* 0x000fe200090f3c0a */
[----:B------:R-:W-:Y:S01]  /*0680*/  IMAD R2, R5, UR28, RZ ;  /* 0x0000001c05027c24 */ /* 0x000fe2000f8e02ff */
[----:B------:R-:W-:Y:S01]  /*0690*/  @P0 IADD3.X R17, PT, PT, R13, UR30, RZ, P4, !PT ;  /* 0x0000001e0d110c10 */ /* 0x000fe2000a7fe4ff */
[----:B------:R-:W-:Y:S01]  /*06a0*/  USHF.L.U32 UR31, UR26, 0x1, URZ ;  /* 0x000000011a1f7899 */ /* 0x000fe200080006ff */
[----:B------:R-:W-:Y:S01]  /*06b0*/  @P0 LEA R30, P4, R0, UR16, 0x2 ;  /* 0x00000010001e0c11 */ /* 0x000fe2000f8810ff */
[----:B------:R-:W-:Y:S01]  /*06c0*/  ULEA.HI.X UR18, UR20, UR9, UR18, 0x1, UP0 ;  /* 0x0000000914127291 */ /* 0x000fe200080f0c12 */
[----:B------:R-:W-:Y:S01]  /*06d0*/  @P0 LEA R18, P3, R12, UR16, 0x2 ;  /* 0x000000100c120c11 */ /* 0x000fe2000f8610ff */
[----:B------:R-:W-:Y:S01]  /*06e0*/  VOTEU.ANY UP1, P0 ;  /* 0x0000000000ff7886 */ /* 0x000fe20000020100 */
[----:B------:R-:W-:Y:S01]  /*06f0*/  IADD3.X R15, PT, PT, R11, R2, RZ, P2, !PT ;  /* 0x000000020b0f7210 */ /* 0x000fe200017fe4ff */
[----:B------:R-:W-:Y:S01]  /*0700*/  ULEA.HI.X UR17, UR22, UR11, UR19, 0x1, UP3 ;  /* 0x0000000b16117291 */ /* 0x000fe200098f0c13 */
[----:B------:R-:W-:Y:S01]  /*0710*/  @P0 IADD3 R34, P2, PT, R14, UR26, RZ ;  /* 0x0000001a0e220c10 */ /* 0x000fe2000ff5e0ff */
[----:B------:R-:W-:Y:S01]  /*0720*/  USHF.L.U64.HI UR32, UR26, 0x1, UR27 ;  /* 0x000000011a207899 */ /* 0x000fe2000801021b */
[----:B------:R-:W-:Y:S01]  /*0730*/  @P0 LEA.HI.X R31, R0, UR18, R17, 0x2, P4 ;  /* 0x00000012001f0c11 */ /* 0x000fe2000a0f1411 */
[----:B------:R-:W-:Y:S01]  /*0740*/  UIADD3 UR33, UP0, UPT, UR31, UR15, URZ ;  /* 0x0000000f1f217290 */ /* 0x000fe2000ff1e0ff */
[----:B------:R-:W-:Y:S01]  /*0750*/  @P0 LEA.HI.X R19, R12, UR18, R13, 0x2, P3 ;  /* 0x000000120c130c11 */ /* 0x000fe200098f140d */
[----:B------:R-:W1:Y:S01]  /*0760*/  @P1 LDC.64 R16, c[0x0][0x3a0] ;  /* 0x0000e800ff101b82 */ /* 0x000e620000000a00 */
[C---:B------:R-:W-:Y:S01]  /*0770*/  @P0 IMAD.SHL.U32 R28, R14.reuse, 0x4, RZ ;  /* 0x000000040e1c0824 */ /* 0x040fe200078e00ff */
[----:B------:R-:W-:Y:S01]  /*0780*/  @P0 IADD3.X R11, PT, PT, R15, UR28, RZ, P2, !PT ;  /* 0x0000001c0f0b0c10 */ /* 0x000fe200097fe4ff */
[----:B------:R-:W-:Y:S01]  /*0790*/  @UP1 ULOP3.LUT UR8, UR26, 0xfffffffe, URZ, 0xc0, !UPT ;  /* 0xfffffffe1a081892 */ /* 0x000fe2000f8ec0ff */
[----:B0-----:R0:W5:Y:S01]  /*07a0*/  @P0 LDG.E R27, desc[UR24][R18.64] ;  /* 0x00000018121b0981 */ /* 0x001162000c1e1900 */
[----:B------:R-:W-:Y:S01]  /*07b0*/  UIADD3.X UR34, UPT, UPT, UR32, UR17, URZ, UP0, !UPT ;  /* 0x0000001120227290 */ /* 0x000fe200087fe4ff */
[----:B------:R-:W-:Y:S01]  /*07c0*/  @P0 SHF.L.U64.HI R6, R14, 0x2, R15 ;  /* 0x000000020e060819 */ /* 0x000fe2000001020f */
[----:B------:R-:W-:Y:S01]  /*07d0*/  @UP1 ULOP3.LUT UR9, UR27, 0x3fffffff, URZ, 0xc0, !UPT ;  /* 0x3fffffff1b091892 */ /* 0x000fe2000f8ec0ff */
[C---:B------:R-:W-:Y:S01]  /*07e0*/  @P0 SHF.L.U64.HI R20, R34.reuse, 0x2, R11 ;  /* 0x0000000222140819 */ /* 0x040fe2000001020b */
[----:B------:R-:W-:Y:S01]  /*07f0*/  @!P0 IMAD.MOV.U32 R21, RZ, RZ, RZ ;  /* 0x000000ffff158224 */ /* 0x000fe200078e00ff */
[----:B------:R-:W-:-:S02]  /*0800*/  @P0 SHF.L.U32 R34, R34, 0x2, RZ ;  /* 0x0000000222220819 */ /* 0x000fc400000006ff */
[----:B------:R-:W-:Y:S02]  /*0810*/  @P0 IADD3 R0, P4, PT, R12, UR8, RZ ;  /* 0x000000080c000c10 */ /* 0x000fe4000ff9e0ff */
[C---:B0-----:R-:W-:Y:S01]  /*0820*/  @P0 IADD3 R18, P2, PT, R28.reuse, UR15, RZ ;  /* 0x0000000f1c120c10 */ /* 0x041fe2000ff5e0ff */
[----:B------:R0:W5:Y:S01]  /*0830*/  @P0 LDG.E R21, desc[UR24][R30.64] ;  /* 0x000000181e150981 */ /* 0x000162000c1e1900 */
[----:B------:R-:W-:Y:S02]  /*0840*/  @P0 IADD3 R28, P3, PT, R28, UR33, RZ ;  /* 0x000000211c1c0c10 */ /* 0x000fe4000ff7e0ff */
[C---:B------:R-:W-:Y:S02]  /*0850*/  @P0 IADD3.X R19, PT, PT, R6.reuse, UR17, RZ, P2, !PT ;  /* 0x0000001106130c10 */ /* 0x040fe400097fe4ff */
[----:B------:R-:W-:Y:S02]  /*0860*/  @P0 IADD3.X R29, PT, PT, R6, UR34, RZ, P3, !PT ;  /* 0x00000022061d0c10 */ /* 0x000fe40009ffe4ff */
[----:B------:R-:W-:Y:S01]  /*0870*/  @P0 IADD3 R32, P2, PT, R34, UR15, RZ ;  /* 0x0000000f22200c10 */ /* 0x000fe2000ff5e0ff */
[----:B------:R2:W5:Y:S01]  /*0880*/  @P0 LDG.E R23, desc[UR24][R18.64] ;  /* 0x0000001812170981 */ /* 0x000562000c1e1900 */
[----:B------:R-:W-:-:S02]  /*0890*/  @P0 IADD3 R8, P3, PT, R14, UR31, RZ ;  /* 0x0000001f0e080c10 */ /* 0x000fc4000ff7e0ff */
[----:B------:R-:W-:Y:S01]  /*08a0*/  @P0 IADD3.X R11, PT, PT, R13, UR9, RZ, P4, !PT ;  /* 0x000000090d0b0c10 */ /* 0x000fe2000a7fe4ff */
[----:B-1----:R-:W3:Y:S01]  /*08b0*/  @P1 LDG.E R16, desc[UR24][R16.64] ;  /* 0x0000001810101981 */ /* 0x002ee2000c1e1900 */
[----:B------:R-:W-:Y:S01]  /*08c0*/  @P0 LEA R10, P4, R0, UR16, 0x2 ;  /* 0x00000010000a0c11 */ /* 0x000fe2000f8810ff */
[----:B0-----:R-:W-:Y:S01]  /*08d0*/  @P0 IMAD.SHL.U32 R30, R8, 0x4, RZ ;  /* 0x00000004081e0824 */ /* 0x001fe200078e00ff */
[----:B------:R-:W-:Y:S01]  /*08e0*/  @P0 IADD3.X R33, PT, PT, R20, UR17, RZ, P2, !PT ;  /* 0x0000001114210c10 */ /* 0x000fe200097fe4ff */
[----:B------:R-:W5:Y:S01]  /*08f0*/  @P0 LDG.E R25, desc[UR24][R28.64] ;  /* 0x000000181c190981 */ /* 0x000f62000c1e1900 */
[----:B------:R-:W-:Y:S01]  /*0900*/  @P0 IADD3.X R35, PT, PT, R15, UR32, RZ, P3, !PT ;  /* 0x000000200f230c10 */ /* 0x000fe20009ffe4ff */
[----:B------:R-:W0:Y:S01]  /*0910*/  LDCU.128 UR8, c[0x0][0x390] ;  /* 0x00007200ff0877ac */ /* 0x000e220008000c00 */
[----:B------:R-:W-:Y:S02]  /*0920*/  @P0 IADD3 R34, P2, PT, R34, UR33, RZ ;  /* 0x0000002122220c10 */ /* 0x000fe4000ff5e0ff */
[----:B------:R-:W-:-:S02]  /*0930*/  @P0 LEA.HI.X R11, R0, UR18, R11, 0x2, P4 ;  /* 0x00000012000b0c11 */ /* 0x000fc4000a0f140b */
[----:B------:R-:W-:Y:S02]  /*0940*/  @P0 SHF.L.U64.HI R0, R8, 0x2, R35 ;  /* 0x0000000208000819 */ /* 0x000fe40000010223 */
[----:B------:R-:W-:Y:S02]  /*0950*/  @P0 IADD3.X R35, PT, PT, R20, UR34, RZ, P2, !PT ;  /* 0x0000002214230c10 */ /* 0x000fe400097fe4ff */
[----:B--2---:R-:W-:Y:S01]  /*0960*/  @P0 IADD3 R18, P2, PT, R30, UR15, RZ ;  /* 0x0000000f1e120c10 */ /* 0x004fe2000ff5e0ff */
[----:B------:R-:W-:-:S03]  /*0970*/  @!P0 IMAD.MOV.U32 R8, RZ, RZ, RZ ;  /* 0x000000ffff088224 */ /* 0x000fc600078e00ff */
[----:B------:R-:W-:-:S05]  /*0980*/  @P0 IADD3.X R19, PT, PT, R0, UR17, RZ, P2, !PT ;  /* 0x0000001100130c10 */ /* 0x000fca00097fe4ff */
[----:B------:R-:W5:Y:S01]  /*0990*/  @P0 LDG.E R8, desc[UR24][R18.64] ;  /* 0x0000001812080981 */ /* 0x000f62000c1e1900 */
[----:B------:R-:W-:Y:S02]  /*09a0*/  UIMAD.WIDE.U32 UR20, UR23, UR12, URZ ;  /* 0x0000000c171472a5 */ /* 0x000fe4000f8e00ff */
[----:B------:R-:W-:Y:S01]  /*09b0*/  UIMAD UR12, UR6, UR12, URZ ;  /* 0x0000000c060c72a4 */ /* 0x000fe2000f8e02ff */
[----:B------:R-:W-:Y:S01]  /*09c0*/  @P0 IADD3 R30, P3, PT, R30, UR33, RZ ;  /* 0x000000211e1e0c10 */ /* 0x000fe2000ff7e0ff */
[----:B------:R-:W-:Y:S02]  /*09d0*/  @!P0 IMAD.MOV.U32 R26, RZ, RZ, RZ ;  /* 0x000000ffff1a8224 */ /* 0x000fe400078e00ff */
[----:B------:R-:W-:Y:S01]  /*09e0*/  UIMAD UR12, UR23, UR13, UR12 ;  /* 0x0000000d170c72a4 */ /* 0x000fe2000f8e020c */
[----:B------:R-:W-:Y:S01]  /*09f0*/  @P0 IADD3.X R31, PT, PT, R0, UR34, RZ, P3, !PT ;  /* 0x00000022001f0c10 */ /* 0x000fe20009ffe4ff */
[----:B------:R-:W-:Y:S02]  /*0a00*/  USHF.L.U32 UR6, UR20, 0x6, URZ ;  /* 0x0000000614067899 */ /* 0x000fe400080006ff */
[----:B------:R-:W-:-:S02]  /*0a10*/  UIADD3 UR12, UPT, UPT, UR21, UR12, URZ ;  /* 0x0000000c150c7290 */ /* 0x000fc4000fffe0ff */
[----:B------:R-:W-:Y:S01]  /*0a20*/  ULEA UR6, UP2, UR4, UR6, 0x7 ;  /* 0x0000000604067291 */ /* 0x000fe2000f8438ff */
[----:B------:R1:W5:Y:S01]  /*0a30*/  @P0 LDG.E R26, desc[UR24][R30.64] ;  /* 0x000000181e1a0981 */ /* 0x000362000c1e1900 */
[----:B0-----:R-:W-:Y:S02]  /*0a40*/  UIADD3 UR8, UP0, UPT, UR22, UR8, URZ ;  /* 0x0000000816087290 */ /* 0x001fe4000ff1e0ff */
[----:B------:R-:W-:Y:S01]  /*0a50*/  USHF.L.U64.HI UR20, UR20, 0x6, UR12 ;  /* 0x0000000614147899 */ /* 0x000fe2000801020c */
[----:B------:R-:W-:Y:S01]  /*0a60*/  VIADD R0, R4, 0x1 ;  /* 0x0000000104007836 */ /* 0x000fe20000000000 */
[----:B------:R-:W-:Y:S01]  /*0a70*/  UIADD3 UR10, UP3, UPT, UR6, UR10, URZ ;  /* 0x0000000a060a7290 */ /* 0x000fe2000ff7e0ff */
[----:B------:R-:W-:Y:S01]  /*0a80*/  @!P0 IMAD.MOV.U32 R6, RZ, RZ, RZ ;  /* 0x000000ffff068224 */ /* 0x000fe200078e00ff */
[----:B------:R-:W-:Y:S01]  /*0a90*/  @!P0 MOV R24, RZ ;  /* 0x000000ff00188202 */ /* 0x000fe20000000f00 */
[----:B-1----:R-:W-:Y:S02]  /*0aa0*/  VIADD R30, R9, 0xffffffff ;  /* 0xffffffff091e7836 */ /* 0x002fe40000000000 */
[----:B------:R-:W-:Y:S01]  /*0ab0*/  HFMA2 R31, -RZ, RZ, 0, 0 ;  /* 0x00000000ff1f7431 */ /* 0x000fe200000001ff */
[----:B------:R-:W-:Y:S01]  /*0ac0*/  @!P0 MOV R20, RZ ;  /* 0x000000ff00148202 */ /* 0x000fe20000000f00 */
[----:B------:R-:W-:-:S02]  /*0ad0*/  UIADD3 UR6, UP1, UPT, UR8, UR26, URZ ;  /* 0x0000001a08067290 */ /* 0x000fc4000ff3e0ff */
[----:B------:R-:W-:Y:S02]  /*0ae0*/  ULEA.HI.X UR4, UR4, UR20, UR5, 0x7, UP2 ;  /* 0x0000001404047291 */ /* 0x000fe400090f3c05 */
[----:B------:R-:W-:Y:S01]  /*0af0*/  UIADD3.X UR9, UPT, UPT, UR19, UR9, URZ, UP0, !UPT ;  /* 0x0000000913097290 */ /* 0x000fe200087fe4ff */
[----:B------:R-:W-:Y:S01]  /*0b00*/  LOP3.LUT R30, R30, 0x1f, RZ, 0xc0, !PT ;  /* 0x0000001f1e1e7812 */ /* 0x000fe200078ec0ff */
[----:B------:R-:W-:Y:S01]  /*0b10*/  UMOV UR23, 0x3f800000 ;  /* 0x3f80000000177882 */ /* 0x000fe20000000000 */
[----:B------:R-:W-:Y:S01]  /*0b20*/  ISETP.GE.U32.AND P2, PT, R0, UR7, PT ;  /* 0x0000000700007c0c */ /* 0x000fe2000bf46070 */
[----:B------:R-:W-:Y:S01]  /*0b30*/  UIADD3.X UR11, UPT, UPT, UR4, UR11, URZ, UP3, !UPT ;  /* 0x0000000b040b7290 */ /* 0x000fe20009ffe4ff */
[----:B------:R-:W-:Y:S01]  /*0b40*/  BSSY.RECONVERGENT B0, `(.L_x_7007) ;  /* 0x000001f000007945 */ /* 0x000fe20003800200 */
[----:B------:R-:W-:Y:S01]  /*0b50*/  UIADD3.X UR12, UPT, UPT, UR9, UR27, URZ, UP1, !UPT ;  /* 0x0000001b090c7290 */ /* 0x000fe20008ffe4ff */
[----:B------:R0:W5:Y:S04]  /*0b60*/  @P0 LDG.E R6, desc[UR24][R32.64] ;  /* 0x0000001820060981 */ /* 0x000168000c1e1900 */
[----:B------:R0:W5:Y:S04]  /*0b70*/  @P0 LDG.E R24, desc[UR24][R34.64] ;  /* 0x0000001822180981 */ /* 0x000168000c1e1900 */
[----:B------:R0:W5:Y:S01]  /*0b80*/  @P0 LDG.E R20, desc[UR24][R10.64] ;  /* 0x000000180a140981 */ /* 0x000162000c1e1900 */
[----:B------:R-:W-:Y:S01]  /*0b90*/  @!P0 MOV R33, RZ ;  /* 0x000000ff00218202 */ /* 0x000fe20000000f00 */
[----:B------:R-:W-:-:S02]  /*0ba0*/  @!P0 IMAD.MOV.U32 R35, RZ, RZ, RZ ;  /* 0x000000ffff238224 */ /* 0x000fc400078e00ff */
[----:B------:R-:W-:Y:S01]  /*0bb0*/  @!P0 IMAD.MOV.U32 R10, RZ, RZ, RZ ;  /* 0x000000ffff0a8224 */ /* 0x000fe200078e00ff */
[----:B---3--:R-:W-:Y:S01]  /*0bc0*/  @P1 R2UR UR23, R16 ;  /* 0x00000000101712ca */ /* 0x008fe200000e0000 */
[----:B------:R-:W-:Y:S01]  /*0bd0*/  IMAD.WIDE.U32 R16, R5, UR29, R30 ;  /* 0x0000001d05107c25 */ /* 0x000fe2000f8e001e */
[----:B------:R-:W-:Y:S01]  /*0be0*/  ISETP.LT.U32.AND P1, PT, R30, UR14, !P2 ;  /* 0x0000000e1e007c0c */ /* 0x000fe2000d721070 */
[----:B0-----:R-:W-:-:S12]  /*0bf0*/  @!P0 BRA `(.L_x_7008) ;  /* 0x00000000004c8947 */ /* 0x001fd80003800000 */
[----:B------:R-:W-:Y:S01]  /*0c00*/  IMAD.U32 R11, RZ, RZ, UR26 ;  /* 0x0000001aff0b7e24 */ /* 0x000fe2000f8e00ff */
[----:B------:R-:W-:Y:S01]  /*0c10*/  UIMAD UR5, UR28, 0x3, URZ ;  /* 0x000000031c0578a4 */ /* 0x000fe2000f8e02ff */
[----:B------:R-:W-:Y:S01]  /*0c20*/  IMAD.U32 R19, RZ, RZ, UR29 ;  /* 0x0000001dff137e24 */ /* 0x000fe2000f8e00ff */
[----:B------:R-:W-:Y:S01]  /*0c30*/  UIMAD UR4, UR30, 0x3, URZ ;  /* 0x000000031e0478a4 */ /* 0x000fe2000f8e02ff */
[----:B------:R-:W-:-:S04]  /*0c40*/  IMAD.WIDE.U32 R10, R11, 0x3, R14 ;  /* 0x000000030b0a7825 */ /* 0x000fc800078e000e */
[----:B------:R-:W-:Y:S01]  /*0c50*/  IMAD.SHL.U32 R18, R10, 0x4, RZ ;  /* 0x000000040a127824 */ /* 0x000fe200078e00ff */
[----:B------:R-:W-:Y:S01]  /*0c60*/  IADD3 R11, PT, PT, R11, UR5, RZ ;  /* 0x000000050b0b7c10 */ /* 0x000fe2000fffe0ff */
        /* <DEDUP_REMOVED lines=12> */
.L_x_7008:
[----:B------:R-:W-:Y:S05]  /*0d30*/  BSYNC.RECONVERGENT B0 ;  /* 0x0000000000007941 */ /* 0x000fea0003800200 */
.L_x_7007:
[----:B------:R-:W-:Y:S01]  /*0d40*/  BSSY.RECONVERGENT B0, `(.L_x_7009) ;  /* 0x0000021000007945 */ /* 0x000fe20003800200 */
[----:B------:R-:W-:Y:S01]  /*0d50*/  IADD3 R29, PT, PT, R7, R17, RZ ;  /* 0x00000011071d7210 */ /* 0x000fe20007ffe0ff */
[----:B-----5:R-:W-:Y:S01]  /*0d60*/  @!P0 IMAD.MOV.U32 R27, RZ, RZ, RZ ;  /* 0x000000ffff1b8224 */ /* 0x020fe200078e00ff */
[----:B------:R-:W-:Y:S01]  /*0d70*/  @!P0 MOV R25, RZ ;  /* 0x000000ff00198202 */ /* 0x000fe20000000f00 */
[----:B------:R-:W-:Y:S01]  /*0d80*/  @!P0 IMAD.MOV.U32 R23, RZ, RZ, RZ ;  /* 0x000000ffff178224 */ /* 0x000fe200078e00ff */
[----:B------:R-:W-:Y:S06]  /*0d90*/  @!P1 BRA `(.L_x_7010) ;  /* 0x0000000000609947 */ /* 0x000fec0003800000 */
[----:B------:R-:W-:Y:S01]  /*0da0*/  IMAD.WIDE.U32 R12, R5, UR26, R30 ;  /* 0x0000001a050c7c25 */ /* 0x000fe2000f8e001e */
[----:B0-----:R-:W-:-:S03]  /*0db0*/  MOV R14, UR27 ;  /* 0x0000001b000e7c02 */ /* 0x001fc60008000f00 */
[----:B------:R-:W-:Y:S02]  /*0dc0*/  IMAD.U32 R7, RZ, RZ, UR26 ;  /* 0x0000001aff077e24 */ /* 0x000fe4000f8e00ff */
[----:B------:R-:W-:Y:S02]  /*0dd0*/  IMAD.U32 R11, RZ, RZ, UR29 ;  /* 0x0000001dff0b7e24 */ /* 0x000fe4000f8e00ff */
[----:B------:R-:W-:Y:S01]  /*0de0*/  IMAD.U32 R22, RZ, RZ, UR30 ;  /* 0x0000001eff167e24 */ /* 0x000fe2000f8e00ff */
[----:B------:R-:W-:Y:S01]  /*0df0*/  LEA R0, P2, R7, R12, 0x2 ;  /* 0x0000000c07007211 */ /* 0x000fe200078410ff */
[----:B------:R-:W-:Y:S01]  /*0e00*/  IMAD.U32 R12, RZ, RZ, UR26 ;  /* 0x0000001aff0c7e24 */ /* 0x000fe2000f8e00ff */
[----:B------:R-:W-:Y:S01]  /*0e10*/  IADD3 R7, PT, PT, R2, R13, RZ ;  /* 0x0000000d02077210 */ /* 0x000fe20007ffe0ff */
[----:B------:R-:W-:Y:S01]  /*0e20*/  IMAD.U32 R13, RZ, RZ, UR29 ;  /* 0x0000001dff0d7e24 */ /* 0x000fe2000f8e00ff */
[----:B------:R-:W-:Y:S01]  /*0e30*/  LEA R11, P0, R11, R16, 0x2 ;  /* 0x000000100b0b7211 */ /* 0x000fe200078010ff */
[----:B------:R-:W-:Y:S01]  /*0e40*/  IMAD.SHL.U32 R18, R0, 0x4, RZ ;  /* 0x0000000400127824 */ /* 0x000fe200078e00ff */
[----:B------:R-:W-:-:S02]  /*0e50*/  LEA.HI.X R7, R12, R7, R14, 0x2, P2 ;  /* 0x000000070c077211 */ /* 0x000fc400010f140e */
[----:B------:R-:W-:Y:S02]  /*0e60*/  LEA.HI.X R22, R13, R29, R22, 0x2, P0 ;  /* 0x0000001d0d167211 */ /* 0x000fe400000f1416 */
[----:B------:R-:W-:Y:S02]  /*0e70*/  IADD3 R12, P2, PT, R18, UR15, RZ ;  /* 0x0000000f120c7c10 */ /* 0x000fe4000ff5e0ff */
[----:B------:R-:W-:Y:S02]  /*0e80*/  SHF.L.U64.HI R0, R0, 0x2, R7 ;  /* 0x0000000200007819 */ /* 0x000fe40000010207 */
[----:B------:R-:W-:Y:S02]  /*0e90*/  IADD3 R18, P3, PT, R18, UR33, RZ ;  /* 0x0000002112127c10 */ /* 0x000fe4000ff7e0ff */
[----:B------:R-:W-:Y:S02]  /*0ea0*/  LEA R14, P0, R11, UR16, 0x2 ;  /* 0x000000100b0e7c11 */ /* 0x000fe4000f8010ff */
[----:B------:R-:W-:-:S02]  /*0eb0*/  IADD3.X R19, PT, PT, R0, UR34, RZ, P3, !PT ;  /* 0x0000002200137c10 */ /* 0x000fc40009ffe4ff */
[----:B------:R-:W-:Y:S02]  /*0ec0*/  LEA.HI.X R15, R11, UR18, R22, 0x2, P0 ;  /* 0x000000120b0f7c11 */ /* 0x000fe400080f1416 */
[----:B------:R-:W-:Y:S02]  /*0ed0*/  IADD3.X R13, PT, PT, R0, UR17, RZ, P2, !PT ;  /* 0x00000011000d7c10 */ /* 0x000fe400097fe4ff */
[----:B------:R0:W5:Y:S04]  /*0ee0*/  LDG.E R19, desc[UR24][R18.64] ;  /* 0x0000001812137981 */ /* 0x000168000c1e1900 */
[----:B------:R0:W5:Y:S04]  /*0ef0*/  LDG.E R22, desc[UR24][R14.64] ;  /* 0x000000180e167981 */ /* 0x000168000c1e1900 */
[----:B------:R0:W5:Y:S01]  /*0f00*/  LDG.E R12, desc[UR24][R12.64] ;  /* 0x000000180c0c7981 */ /* 0x000162000c1e1900 */
[----:B------:R-:W-:Y:S05]  /*0f10*/  BRA `(.L_x_7011) ;  /* 0x00000000000c7947 */ /* 0x000fea0003800000 */
.L_x_7010:
[----:B0-----:R-:W-:Y:S02]  /*0f20*/  HFMA2 R19, -RZ, RZ, 0, 0 ;  /* 0x00000000ff137431 */ /* 0x001fe400000001ff */
[----:B------:R-:W-:Y:S02]  /*0f30*/  IMAD.MOV.U32 R12, RZ, RZ, RZ ;  /* 0x000000ffff0c7224 */ /* 0x000fe400078e00ff */
[----:B------:R-:W-:-:S07]  /*0f40*/  IMAD.MOV.U32 R22, RZ, RZ, RZ ;  /* 0x000000ffff167224 */ /* 0x000fce00078e00ff */
.L_x_7011:
[----:B------:R-:W-:Y:S05]  /*0f50*/  BSYNC.RECONVERGENT B0 ;  /* 0x0000000000007941 */ /* 0x000fea0003800200 */
.L_x_7009:
[----:B------:R-:W-:Y:S01]  /*0f60*/  HADD2.F32 R7, -RZ, R23.H0_H0 ;  /* 0x20000017ff077230 */ /* 0x000fe20000004100 */
[----:B------:R-:W-:Y:S01]  /*0f70*/  MOV R0, 0x3bbb989d ;  /* 0x3bbb989d00007802 */ /* 0x000fe20000000f00 */
[----:B------:R-:W-:Y:S01]  /*0f80*/  IMAD.MOV.U32 R11, RZ, RZ, 0x437c0000 ;  /* 0x437c0000ff0b7424 */ /* 0x000fe200078e00ff */
[----:B------:R-:W-:Y:S01]  /*0f90*/  BSSY.RECONVERGENT B0, `(.L_x_7012) ;  /* 0x0000025000007945 */ /* 0x000fe20003800200 */
[----:B0-----:R-:W-:Y:S01]  /*0fa0*/  @!P1 IMAD.MOV.U32 R18, RZ, RZ, RZ ;  /* 0x000000ffff129224 */ /* 0x001fe200078e00ff */
[----:B------:R-:W-:Y:S01]  /*0fb0*/  SHF.R.U32.HI R32, RZ, 0x1, R3 ;  /* 0x00000001ff207819 */ /* 0x000fe20000011603 */
[----:B------:R-:W-:-:S04]  /*0fc0*/  FFMA.SAT R0, R7, -R0, 0.5 ;  /* 0x3f00000007007423 */ /* 0x000fc80000002800 */
[----:B------:R-:W-:-:S04]  /*0fd0*/  FFMA.RM R0, R0, R11, 12582913 ;  /* 0x4b40000100007423 */ /* 0x000fc8000000400b */
[C---:B------:R-:W-:Y:S01]  /*0fe0*/  FADD R14, R0.reuse, -12583039 ;  /* 0xcb40007f000e7421 */ /* 0x040fe20000000000 */
[----:B------:R-:W-:-:S03]  /*0ff0*/  IMAD.SHL.U32 R0, R0, 0x800000, RZ ;  /* 0x0080000000007824 */ /* 0x000fc600078e00ff */
[----:B------:R-:W-:-:S04]  /*1000*/  FFMA R14, R7, -1.4426950216293334961, -R14 ;  /* 0xbfb8aa3b070e7823 */ /* 0x000fc8000000080e */
[----:B------:R-:W-:Y:S01]  /*1010*/  FFMA R11, R7, -1.925963033500011079e-08, R14 ;  /* 0xb2a57060070b7823 */ /* 0x000fe2000000000e */
[----:B------:R-:W-:-:S05]  /*1020*/  @!P1 CS2R R14, SRZ ;  /* 0x00000000000e9805 */ /* 0x000fca000001ff00 */
[----:B------:R-:W0:Y:S02]  /*1030*/  MUFU.EX2 R11, R11 ;  /* 0x0000000b000b7308 */ /* 0x000e240000000800 */
[----:B0-----:R-:W-:-:S05]  /*1040*/  FFMA R0, R0, R11, 1 ;  /* 0x3f80000000007423 */ /* 0x001fca000000000b */
[----:B------:R-:W-:-:S04]  /*1050*/  IADD3 R13, PT, PT, R0, 0x1800000, RZ ;  /* 0x01800000000d7810 */ /* 0x000fc80007ffe0ff */
[----:B------:R-:W-:Y:S01]  /*1060*/  LOP3.LUT R13, R13, 0x7f800000, RZ, 0xc0, !PT ;  /* 0x7f8000000d0d7812 */ /* 0x000fe200078ec0ff */
[----:B------:R-:W-:Y:S06]  /*1070*/  @!P1 BRA `(.L_x_7013) ;  /* 0x0000000000589947 */ /* 0x000fec0003800000 */
[----:B------:R-:W-:Y:S01]  /*1080*/  IMAD.WIDE.U32 R14, R5, UR26, R30 ;  /* 0x0000001a050e7c25 */ /* 0x000fe2000f8e001e */
[----:B------:R-:W-:Y:S01]  /*1090*/  MOV R11, UR26 ;  /* 0x0000001a000b7c02 */ /* 0x000fe20008000f00 */
[----:B------:R-:W-:Y:S02]  /*10a0*/  UIMAD UR5, UR28, 0x5, URZ ;  /* 0x000000051c0578a4 */ /* 0x000fe4000f8e02ff */
[----:B------:R-:W-:Y:S01]  /*10b0*/  IMAD.IADD R15, R2, 0x1, R15 ;  /* 0x00000001020f7824 */ /* 0x000fe200078e020f */
[----:B------:R-:W-:Y:S01]  /*10c0*/  UIMAD UR4, UR30, 0x5, URZ ;  /* 0x000000051e0478a4 */ /* 0x000fe2000f8e02ff */
[----:B------:R-:W-:Y:S02]  /*10d0*/  IMAD.MOV.U32 R28, RZ, RZ, R16 ;  /* 0x000000ffff1c7224 */ /* 0x000fe400078e0010 */
[----:B------:R-:W-:-:S04]  /*10e0*/  IMAD.WIDE.U32 R14, R11, 0x5, R14 ;  /* 0x000000050b0e7825 */ /* 0x000fc800078e000e */
[----:B------:R-:W-:Y:S02]  /*10f0*/  IMAD.U32 R5, RZ, RZ, UR29 ;  /* 0x0000001dff057e24 */ /* 0x000fe4000f8e00ff */
[----:B------:R-:W-:Y:S02]  /*1100*/  IMAD.SHL.U32 R38, R14, 0x4, RZ ;  /* 0x000000040e267824 */ /* 0x000fe400078e00ff */
[----:B------:R-:W-:Y:S01]  /*1110*/  IMAD.WIDE.U32 R28, R5, 0x5, R28 ;  /* 0x00000005051c7825 */ /* 0x000fe200078e001c */
[----:B------:R-:W-:Y:S02]  /*1120*/  IADD3 R5, PT, PT, R15, UR5, RZ ;  /* 0x000000050f057c10 */ /* 0x000fe4000fffe0ff */
[----:B------:R-:W-:Y:S01]  /*1130*/  IADD3 R36, P2, PT, R38, UR15, RZ ;  /* 0x0000000f26247c10 */ /* 0x000fe2000ff5e0ff */
[----:B------:R-:W-:Y:S01]  /*1140*/  VIADD R11, R29, UR4 ;  /* 0x000000041d0b7c36 */ /* 0x000fe20008000000 */
        /* <DEDUP_REMOVED lines=9> */
.L_x_7013:
[----:B------:R-:W-:Y:S05]  /*11e0*/  BSYNC.RECONVERGENT B0 ;  /* 0x0000000000007941 */ /* 0x000fea0003800200 */
.L_x_7012:
[----:B------:R-:W-:Y:S01]  /*11f0*/  LOP3.LUT R5, R32, 0x1f0, RZ, 0xc0, !PT ;  /* 0x000001f020057812 */ /* 0x000fe200078ec0ff */
[----:B------:R-:W-:Y:S01]  /*1200*/  IMAD.MOV.U32 R41, RZ, RZ, RZ ;  /* 0x000000ffff297224 */ /* 0x000fe200078e00ff */
[----:B------:R-:W-:Y:S01]  /*1210*/  BSSY.RECONVERGENT B0, `(.L_x_7014) ;  /* 0x0000024000007945 */ /* 0x000fe20003800200 */
[----:B------:R-:W-:Y:S02]  /*1220*/  ISETP.GT.U32.AND P0, PT, R13, 0x1ffffff, PT ;  /* 0x01ffffff0d00780c */ /* 0x000fe40003f04070 */
[----:B0-----:R-:W-:Y:S02]  /*1230*/  @!P1 CS2R R16, SRZ ;  /* 0x0000000000109805 */ /* 0x001fe4000001ff00 */
[----:B------:R-:W-:Y:S02]  /*1240*/  @!P1 MOV R13, RZ ;  /* 0x000000ff000d9202 */ /* 0x000fe40000000f00 */
[----:B------:R-:W-:Y:S01]  /*1250*/  @!P1 CS2R R28, SRZ ;  /* 0x00000000001c9805 */ /* 0x000fe2000001ff00 */
[----:B------:R-:W-:-:S02]  /*1260*/  @!P1 IMAD.MOV.U32 R11, RZ, RZ, RZ ;  /* 0x000000ffff0b9224 */ /* 0x000fc400078e00ff */
        /* <DEDUP_REMOVED lines=11> */
[----:B------:R-:W-:Y:S01]  /*1320*/  IMAD.WIDE.U32 R36, R37, UR26, R30 ;  /* 0x0000001a25247c25 */ /* 0x000fe2000f8e001e */
[----:B------:R-:W-:-:S03]  /*1330*/  MOV R13, UR29 ;  /* 0x0000001d000d7c02 */ /* 0x000fc60008000f00 */
[----:B------:R-:W-:Y:S02]  /*1340*/  IMAD.IADD R37, R37, 0x1, R43 ;  /* 0x0000000125257824 */ /* 0x000fe400078e022b */
[----:B------:R-:W-:Y:S02]  /*1350*/  IMAD.U32 R43, RZ, RZ, UR26 ;  /* 0x0000001aff2b7e24 */ /* 0x000fe4000f8e00ff */
        /* <DEDUP_REMOVED lines=15> */
.L_x_7015:
[----:B------:R-:W-:Y:S05]  /*1450*/  BSYNC.RECONVERGENT B0 ;  /* 0x0000000000007941 */ /* 0x000fea0003800200 */
.L_x_7014:
[----:B------:R-:W-:Y:S04]  /*1460*/  BSSY.RECONVERGENT B0, `(.L_x_7016) ;  /* 0x000001d000007945 */ /* 0x000fe80003800200 */
[----:B------:R-:W-:Y:S05]  /*1470*/  @!P1 BRA `(.L_x_7017) ;  /* 0x00000000006c9947 */ /* 0x000fea0003800000 */
[----:B------:R-:W-:Y:S01]  /*1480*/  SHF.R.U32.HI R2, RZ, 0x1, R3 ;  /* 0x00000001ff027819 */ /* 0x000fe20000011603 */
[----:B------:R-:W-:Y:S02]  /*1490*/  UIMAD UR5, UR28, 0x7, URZ ;  /* 0x000000071c0578a4 */ /* 0x000fe4000f8e02ff */
[----:B------:R-:W-:Y:S01]  /*14a0*/  UIMAD UR4, UR30, 0x7, URZ ;  /* 0x000000071e0478a4 */ /* 0x000fe2000f8e02ff */
[----:B------:R-:W-:-:S05]  /*14b0*/  LOP3.LUT R11, R2, 0x1f0, RZ, 0xc0, !PT ;  /* 0x000001f0020b7812 */ /* 0x000fca00078ec0ff */
[C---:B0-----:R-:W-:Y:S02]  /*14c0*/  IMAD R37, R11.reuse, UR30, RZ ;  /* 0x0000001e0b257c24 */ /* 0x041fe4000f8e02ff */
[----:B------:R-:W-:-:S04]  /*14d0*/  IMAD.WIDE.U32 R28, R11, UR29, R30 ;  /* 0x0000001d0b1c7c25 */ /* 0x000fc8000f8e001e */
[----:B------:R-:W-:-:S04]  /*14e0*/  IMAD.WIDE.U32 R30, R11, UR26, R30 ;  /* 0x0000001a0b1e7c25 */ /* 0x000fc8000f8e001e */
[----:B------:R-:W-:Y:S02]  /*14f0*/  IMAD R11, R11, UR28, RZ ;  /* 0x0000001c0b0b7c24 */ /* 0x000fe4000f8e02ff */
[----:B------:R-:W-:Y:S01]  /*1500*/  IMAD.IADD R29, R29, 0x1, R37 ;  /* 0x000000011d1d7824 */ /* 0x000fe200078e0225 */
[----:B------:R-:W-:Y:S01]  /*1510*/  MOV R37, UR26 ;  /* 0x0000001a00257c02 */ /* 0x000fe20008000f00 */
[----:B------:R-:W-:Y:S02]  /*1520*/  IMAD.IADD R31, R31, 0x1, R11 ;  /* 0x000000011f1f7824 */ /* 0x000fe400078e020b */
[----:B------:R-:W-:Y:S02]  /*1530*/  IMAD.U32 R11, RZ, RZ, UR29 ;  /* 0x0000001dff0b7e24 */ /* 0x000fe4000f8e00ff */
        /* <DEDUP_REMOVED lines=15> */
.L_x_7017:
[----:B------:R-:W-:Y:S05]  /*1630*/  BSYNC.RECONVERGENT B0 ;  /* 0x0000000000007941 */ /* 0x000fea0003800200 */
.L_x_7016:
[----:B------:R-:W-:Y:S01]  /*1640*/  BSSY.RECONVERGENT B1, `(.L_x_7018) ;  /* 0x000000a000017945 */ /* 0x000fe20003800200 */
[----:B01----:R-:W-:-:S03]  /*1650*/  IMAD.IADD R37, R47, 0x1, R39 ;  /* 0x000000012f257824 */ /* 0x003fc600078e0227 */
[----:B------:R-:W-:Y:S05]  /*1660*/  @P0 BRA `(.L_x_7019) ;  /* 0x00000000000c0947 */ /* 0x000fea0003800000 */
[----:B------:R-:W-:-:S07]  /*1670*/  MOV R2, 0x1690 ;  /* 0x0000169000027802 */ /* 0x000fce0000000f00 */
[----:B-----5:R-:W-:Y:S05]  /*1680*/  CALL.REL.NOINC `($__internal_201_$__cuda_sm20_rcp_rn_f32_slowpath) ;  /* 0x0000009c00607944 */ /* 0x020fea0003c00000 */
[----:B------:R-:W-:Y:S05]  /*1690*/  BRA `(.L_x_7020) ;  /* 0x0000000000107947 */ /* 0x000fea0003800000 */
.L_x_7019:
[----:B------:R-:W0:Y:S02]  /*16a0*/  MUFU.RCP R31, R0 ;  /* 0x00000000001f7308 */ /* 0x000e240000001000 */
[----:B0-----:R-:W-:-:S04]  /*16b0*/  FFMA R2, R0, R31, -1 ;  /* 0xbf80000000027423 */ /* 0x001fc8000000001f */
[----:B------:R-:W-:-:S04]  /*16c0*/  FADD.FTZ R2, -R2, -RZ ;  /* 0x800000ff02027221 */ /* 0x000fc80000010100 */
[----:B------:R-:W-:-:S07]  /*16d0*/  FFMA R48, R31, R2, R31 ;  /* 0x000000021f307223 */ /* 0x000fce000000001f */
.L_x_7020:
[----:B------:R-:W-:Y:S05]  /*16e0*/  BSYNC.RECONVERGENT B1 ;  /* 0x0000000000017941 */ /* 0x000fea0003800200 */
.L_x_7018:
[----:B------:R-:W-:Y:S02]  /*16f0*/  HFMA2 R0, -RZ, RZ, 0.96630859375, -0.0022525787353515625 ;  /* 0x3bbb989dff007431 */ /* 0x000fe400000001ff */
[----:B------:R-:W-:Y:S01]  /*1700*/  HADD2.F32 R23, -RZ, R23.H1_H1 ;  /* 0x30000017ff177230 */ /* 0x000fe20000004100 */
[----:B------:R-:W-:Y:S01]  /*1710*/  BSSY.RECONVERGENT B1, `(.L_x_7021) ;  /* 0x000001f000017945 */ /* 0x000fe20003800200 */
[----:B------:R-:W-:Y:S02]  /*1720*/  IMAD.MOV.U32 R31, RZ, RZ, 0x437c0000 ;  /* 0x437c0000ff1f7424 */ /* 0x000fe400078e00ff */
[----:B------:R-:W-:Y:S02]  /*1730*/  HADD2.F32 R30, -RZ, R27.H0_H0 ;  /* 0x2000001bff1e7230 */ /* 0x000fe40000004100 */
[----:B------:R-:W-:Y:S02]  /*1740*/  HADD2.F32 R34, -RZ, R25.H0_H0 ;  /* 0x20000019ff227230 */ /* 0x000fe40000004100 */
        /* <DEDUP_REMOVED lines=21> */
[----:B-----5:R-:W-:Y:S05]  /*18a0*/  CALL.REL.NOINC `($__internal_201_$__cuda_sm20_rcp_rn_f32_slowpath) ;  /* 0x0000009800d87944 */ /* 0x020fea0003c00000 */
[----:B------:R-:W-:Y:S05]  /*18b0*/  BRA `(.L_x_7023) ;  /* 0x0000000000107947 */ /* 0x000fea0003800000 */
.L_x_7022:
[----:B------:R-:W0:Y:S02]  /*18c0*/  MUFU.RCP R48, R43 ;  /* 0x0000002b00307308 */ /* 0x000e240000001000 */
[----:B0-----:R-:W-:-:S04]  /*18d0*/  FFMA R0, R43, R48, -1 ;  /* 0xbf8000002b007423 */ /* 0x001fc80000000030 */
[----:B------:R-:W-:-:S04]  /*18e0*/  FADD.FTZ R7, -R0, -RZ ;  /* 0x800000ff00077221 */ /* 0x000fc80000010100 */
[----:B------:R-:W-:-:S07]  /*18f0*/  FFMA R48, R48, R7, R48 ;  /* 0x0000000730307223 */ /* 0x000fce0000000030 */
.L_x_7023:
[----:B------:R-:W-:Y:S05]  /*1900*/  BSYNC.RECONVERGENT B1 ;  /* 0x0000000000017941 */ /* 0x000fea0003800200 */
.L_x_7021:
[----:B------:R-:W-:Y:S01]  /*1910*/  HADD2.F32 R7, -RZ, R6.H0_H0 ;  /* 0x20000006ff077230 */ /* 0x000fe20000004100 */
[----:B------:R-:W-:Y:S01]  /*1920*/  MOV R31, 0x437c0000 ;  /* 0x437c0000001f7802 */ /* 0x000fe20000000f00 */
        /* <DEDUP_REMOVED lines=8> */
[----:B------:R0:W1:Y:S02]  /*19b0*/  MUFU.EX2 R31, R2 ;  /* 0x00000002001f7308 */ /* 0x0000640000000800 */
[----:B0-----:R-:W-:Y:S02]  /*19c0*/  HADD2.F32 R2, -RZ, R25.H1_H1 ;  /* 0x30000019ff027230 */ /* 0x001fe40000004100 */
[----:B-1----:R-:W-:Y:S01]  /*19d0*/  FFMA R43, R0, R31, 1 ;  /* 0x3f800000002b7423 */ /* 0x002fe2000000001f */
[----:B------:R-:W-:-:S03]  /*19e0*/  FADD R31, -R48, 1 ;  /* 0x3f800000301f7421 */ /* 0x000fc60000000100 */
[----:B------:R-:W-:Y:S02]  /*19f0*/  VIADD R0, R43, 0x1800000 ;  /* 0x018000002b007836 */ /* 0x000fe40000000000 */
[----:B------:R-:W-:-:S03]  /*1a00*/  FMUL R31, R31, R48 ;  /* 0x000000301f1f7220 */ /* 0x000fc60000400000 */
[----:B------:R-:W-:Y:S01]  /*1a10*/  LOP3.LUT R32, R0, 0x7f800000, RZ, 0xc0, !PT ;  /* 0x7f80000000207812 */ /* 0x000fe200078ec0ff */
[----:B------:R-:W-:Y:S02]  /*1a20*/  HADD2.F32 R0, -RZ, R27.H1_H1 ;  /* 0x3000001bff007230 */ /* 0x000fe40000004100 */
        /* <DEDUP_REMOVED lines=9> */
[----:B-----5:R-:W-:Y:S05]  /*1ac0*/  CALL.REL.NOINC `($__internal_201_$__cuda_sm20_rcp_rn_f32_slowpath) ;  /* 0x0000009800507944 */ /* 0x020fea0003c00000 */
[----:B------:R-:W-:Y:S05]  /*1ad0*/  BRA `(.L_x_7026) ;  /* 0x0000000000107947 */ /* 0x000fea0003800000 */
.L_x_7025:
[----:B------:R-:W0:Y:S02]  /*1ae0*/  MUFU.RCP R48, R43 ;  /* 0x0000002b00307308 */ /* 0x000e240000001000 */
[----:B0-----:R-:W-:-:S04]  /*1af0*/  FFMA R0, R43, R48, -1 ;  /* 0xbf8000002b007423 */ /* 0x001fc80000000030 */
[----:B------:R-:W-:-:S04]  /*1b00*/  FADD.FTZ R23, -R0, -RZ ;  /* 0x800000ff00177221 */ /* 0x000fc80000010100 */
[----:B------:R-:W-:-:S07]  /*1b10*/  FFMA R48, R48, R23, R48 ;  /* 0x0000001730307223 */ /* 0x000fce0000000030 */
.L_x_7026:
[----:B------:R-:W-:Y:S05]  /*1b20*/  BSYNC.RECONVERGENT B1 ;  /* 0x0000000000017941 */ /* 0x000fea0003800200 */
.L_x_7024:
[----:B------:R-:W-:Y:S01]  /*1b30*/  HADD2.F32 R6, -RZ, R6.H1_H1 ;  /* 0x30000006ff067230 */ /* 0x000fe20000004100 */
[----:B------:R-:W-:Y:S01]  /*1b40*/  BSSY.RECONVERGENT B1, `(.L_x_7027) ;  /* 0x0000020000017945 */ /* 0x000fe20003800200 */
[----:B------:R-:W-:Y:S02]  /*1b50*/  IMAD.MOV.U32 R23, RZ, RZ, 0x3bbb989d ;  /* 0x3bbb989dff177424 */ /* 0x000fe400078e00ff */
        /* <DEDUP_REMOVED lines=14> */
[----:B------:R-:W-:Y:S02]  /*1c40*/  HADD2.F32 R0, -RZ, R21.H0_H0 ;  /* 0x20000015ff007230 */ /* 0x000fe40000004100 */
[----:B------:R-:W-:Y:S01]  /*1c50*/  FFMA R23, R7, R23, R48 ;  /* 0x0000001707177223 */ /* 0x000fe20000000030 */
[----:B------:R-:W-:Y:S01]  /*1c60*/  HADD2.F32 R7, -RZ, R24.H0_H0 ;  /* 0x20000018ff077230 */ /* 0x000fe20000004100 */
[----:B------:R-:W-:Y:S02]  /*1c70*/  ISETP.GT.U32.AND P0, PT, R32, 0x1ffffff, PT ;  /* 0x01ffffff2000780c */ /* 0x000fe40003f04070 */
[----:B------:R-:W-:Y:S01]  /*1c80*/  FMUL R32, R23, R0 ;  /* 0x0000000017207220 */ /* 0x000fe20000400000 */
[----:B------:R-:W-:-:S03]  /*1c90*/  FMUL R23, R0, R27 ;  /* 0x0000001b00177220 */ /* 0x000fc60000400000 */
[----:B------:R-:W-:-:S07]  /*1ca0*/  FMUL R32, R32, R7 ;  /* 0x0000000720207220 */ /* 0x000fce0000400000 */
[----:B------:R-:W-:Y:S05]  /*1cb0*/  @P0 BRA `(.L_x_7028) ;  /* 0x0000000000100947 */ /* 0x000fea0003800000 */
[----:B------:R-:W-:Y:S01]  /*1cc0*/  IMAD.MOV.U32 R0, RZ, RZ, R43 ;  /* 0x000000ffff007224 */ /* 0x000fe200078e002b */
[----:B------:R-:W-:-:S07]  /*1cd0*/  MOV R2, 0x1cf0 ;  /* 0x00001cf000027802 */ /* 0x000fce0000000f00 */
[----:B-----5:R-:W-:Y:S05]  /*1ce0*/  CALL.REL.NOINC `($__internal_201_$__cuda_sm20_rcp_rn_f32_slowpath) ;  /* 0x0000009400c87944 */ /* 0x020fea0003c00000 */
[----:B------:R-:W-:Y:S05]  /*1cf0*/  BRA `(.L_x_7029) ;  /* 0x0000000000107947 */ /* 0x000fea0003800000 */
.L_x_7028:
[----:B------:R-:W0:Y:S02]  /*1d00*/  MUFU.RCP R48, R43 ;  /* 0x0000002b00307308 */ /* 0x000e240000001000 */
[----:B0-----:R-:W-:-:S04]  /*1d10*/  FFMA R0, R43, R48, -1 ;  /* 0xbf8000002b007423 */ /* 0x001fc80000000030 */
[----:B------:R-:W-:-:S04]  /*1d20*/  FADD.FTZ R7, -R0, -RZ ;  /* 0x800000ff00077221 */ /* 0x000fc80000010100 */
[----:B------:R-:W-:-:S07]  /*1d30*/  FFMA R48, R48, R7, R48 ;  /* 0x0000000730307223 */ /* 0x000fce0000000030 */
.L_x_7029:
[----:B------:R-:W-:Y:S05]  /*1d40*/  BSYNC.RECONVERGENT B1 ;  /* 0x0000000000017941 */ /* 0x000fea0003800200 */
.L_x_7027:
[----:B------:R-:W-:Y:S02]  /*1d50*/  HFMA2 R0, -RZ, RZ, 0.96630859375, -0.0022525787353515625 ;  /* 0x3bbb989dff007431 */ /* 0x000fe400000001ff */
[----:B------:R-:W-:Y:S01]  /*1d60*/  HADD2.F32 R7, -RZ, R8.H0_H0 ;  /* 0x20000008ff077230 */ /* 0x000fe20000004100 */
[----:B------:R-:W-:Y:S01]  /*1d70*/  BSSY.RECONVERGENT B1, `(.L_x_7030) ;  /* 0x000001f000017945 */ /* 0x000fe20003800200 */
[----:B------:R-:W-:Y:S02]  /*1d80*/  IMAD.MOV.U32 R27, RZ, RZ, 0x437c0000 ;  /* 0x437c0000ff1b7424 */ /* 0x000fe400078e00ff */
[----:B------:R-:W-:Y:S02]  /*1d90*/  HADD2.F32 R24, -RZ, R24.H1_H1 ;  /* 0x30000018ff187230 */ /* 0x000fe40000004100 */
        /* <DEDUP_REMOVED lines=24> */
.L_x_7031:
[----:B------:R-:W0:Y:S02]  /*1f20*/  MUFU.RCP R48, R43 ;  /* 0x0000002b00307308 */ /* 0x000e240000001000 */
[----:B0-----:R-:W-:-:S04]  /*1f30*/  FFMA R0, R43, R48, -1 ;  /* 0xbf8000002b007423 */ /* 0x001fc80000000030 */
[----:B------:R-:W-:-:S04]  /*1f40*/  FADD.FTZ R21, -R0, -RZ ;  /* 0x800000ff00157221 */ /* 0x000fc80000010100 */
[----:B------:R-:W-:-:S07]  /*1f50*/  FFMA R48, R48, R21, R48 ;  /* 0x0000001530307223 */ /* 0x000fce0000000030 */
.L_x_7032:
[----:B------:R-:W-:Y:S05]  /*1f60*/  BSYNC.RECONVERGENT B1 ;  /* 0x0000000000017941 */ /* 0x000fea0003800200 */
.L_x_7030:
[----:B------:R-:W-:Y:S01]  /*1f70*/  HADD2.F32 R8, -RZ, R8.H1_H1 ;  /* 0x30000008ff087230 */ /* 0x000fe20000004100 */
        /* <DEDUP_REMOVED lines=10> */
[----:B0-----:R-:W-:Y:S02]  /*2020*/  HADD2.F32 R2, -RZ, R26.H0_H0 ;  /* 0x2000001aff027230 */ /* 0x001fe40000004100 */
[----:B-1----:R-:W-:Y:S01]  /*2030*/  FFMA R45, R0, R21, 1 ;  /* 0x3f800000002d7423 */ /* 0x002fe20000000015 */
[----:B------:R-:W-:-:S03]  /*2040*/  FADD R21, -R48, 1 ;  /* 0x3f80000030157421 */ /* 0x000fc60000000100 */
[----:B------:R-:W-:Y:S02]  /*2050*/  VIADD R0, R45, 0x1800000 ;  /* 0x018000002d007836 */ /* 0x000fe40000000000 */
[----:B------:R-:W-:-:S03]  /*2060*/  FMUL R21, R21, R48 ;  /* 0x0000003015157220 */ /* 0x000fc60000400000 */
[----:B------:R-:W-:Y:S01]  /*2070*/  LOP3.LUT R24, R0, 0x7f800000, RZ, 0xc0, !PT ;  /* 0x7f80000000187812 */ /* 0x000fe200078ec0ff */
[----:B------:R-:W-:Y:S02]  /*2080*/  HADD2.F32 R0, -RZ, R20.H0_H0 ;  /* 0x20000014ff007230 */ /* 0x000fe40000004100 */
        /* <DEDUP_REMOVED lines=11> */
.L_x_7034:
[----:B------:R-:W0:Y:S02]  /*2140*/  MUFU.RCP R48, R45 ;  /* 0x0000002d00307308 */ /* 0x000e240000001000 */
[----:B0-----:R-:W-:-:S04]  /*2150*/  FFMA R0, R45, R48, -1 ;  /* 0xbf8000002d007423 */ /* 0x001fc80000000030 */
[----:B------:R-:W-:-:S04]  /*2160*/  FADD.FTZ R43, -R0, -RZ ;  /* 0x800000ff002b7221 */ /* 0x000fc80000010100 */
[----:B------:R-:W-:-:S07]  /*2170*/  FFMA R48, R48, R43, R48 ;  /* 0x0000002b30307223 */ /* 0x000fce0000000030 */
.L_x_7035:
[----:B------:R-:W-:Y:S05]  /*2180*/  BSYNC.RECONVERGENT B1 ;  /* 0x0000000000017941 */ /* 0x000fea0003800200 */
.L_x_7033:
[----:B------:R-:W-:Y:S01]  /*2190*/  HADD2.F32 R24, -RZ, R10.H0_H0 ;  /* 0x2000000aff187230 */ /* 0x000fe20000004100 */
[----:B------:R-:W-:Y:S01]  /*21a0*/  BSSY.RECONVERGENT B1, `(.L_x_7036) ;  /* 0x0000020000017945 */ /* 0x000fe20003800200 */
[----:B------:R-:W-:Y:S02]  /*21b0*/  IMAD.MOV.U32 R43, RZ, RZ, 0x3bbb989d ;  /* 0x3bbb989dff2b7424 */ /* 0x000fe400078e00ff */
[----:B------:R-:W-:Y:S02]  /*21c0*/  IMAD.MOV.U32 R45, RZ, RZ, 0x437c0000 ;  /* 0x437c0000ff2d7424 */ /* 0x000fe400078e00ff */
[----:B------:R-:W-:Y:S01]  /*21d0*/  FFMA.SAT R0, R24, -R43, 0.5 ;  /* 0x3f00000018007423 */ /* 0x000fe2000000282b */
[----:B------:R-:W-:Y:S02]  /*21e0*/  HADD2.F32 R20, -RZ, R20.H1_H1 ;  /* 0x30000014ff147230 */ /* 0x000fe40000004100 */
[----:B------:R-:W-:Y:S02]  /*21f0*/  HADD2.F32 R26, -RZ, R26.H1_H1 ;  /* 0x3000001aff1a7230 */ /* 0x000fe40000004100 */
        /* <DEDUP_REMOVED lines=13> */
[----:B------:R-:W-:Y:S02]  /*22d0*/  FMUL R8, R20, R45 ;  /* 0x0000002d14087220 */ /* 0x000fe40000400000 */
[----:B------:R-:W-:Y:S01]  /*22e0*/  ISETP.GT.U32.AND P0, PT, R0, 0x1ffffff, PT ;  /* 0x01ffffff0000780c */ /* 0x000fe20003f04070 */
[----:B------:R-:W-:-:S04]  /*22f0*/  FMUL R43, R43, R20 ;  /* 0x000000142b2b7220 */ /* 0x000fc80000400000 */
[----:B------:R-:W-:-:S08]  /*2300*/  FMUL R20, R43, R26 ;  /* 0x0000001a2b147220 */ /* 0x000fd00000400000 */
[----:B------:R-:W-:Y:S05]  /*2310*/  @P0 BRA `(.L_x_7037) ;  /* 0x0000000000100947 */ /* 0x000fea0003800000 */
[----:B------:R-:W-:Y:S01]  /*2320*/  IMAD.MOV.U32 R0, RZ, RZ, R47 ;  /* 0x000000ffff007224 */ /* 0x000fe200078e002f */
[----:B------:R-:W-:-:S07]  /*2330*/  MOV R2, 0x2350 ;  /* 0x0000235000027802 */ /* 0x000fce0000000f00 */
[----:B-----5:R-:W-:Y:S05]  /*2340*/  CALL.REL.NOINC `($__internal_201_$__cuda_sm20_rcp_rn_f32_slowpath) ;  /* 0x0000009000307944 */ /* 0x020fea0003c00000 */
[----:B------:R-:W-:Y:S05]  /*2350*/  BRA `(.L_x_7038) ;  /* 0x0000000000107947 */ /* 0x000fea0003800000 */
.L_x_7037:
[----:B------:R-:W0:Y:S02]  /*2360*/  MUFU.RCP R48, R47 ;  /* 0x0000002f00307308 */ /* 0x000e240000001000 */
[----:B0-----:R-:W-:-:S04]  /*2370*/  FFMA R0, R47, R48, -1 ;  /* 0xbf8000002f007423 */ /* 0x001fc80000000030 */
[----:B------:R-:W-:-:S04]  /*2380*/  FADD.FTZ R43, -R0, -RZ ;  /* 0x800000ff002b7221 */ /* 0x000fc80000010100 */
[----:B------:R-:W-:-:S07]  /*2390*/  FFMA R48, R48, R43, R48 ;  /* 0x0000002b30307223 */ /* 0x000fce0000000030 */
.L_x_7038:
[----:B------:R-:W-:Y:S05]  /*23a0*/  BSYNC.RECONVERGENT B1 ;  /* 0x0000000000017941 */ /* 0x000fea0003800200 */
.L_x_7036:
[----:B------:R-:W-:Y:S02]  /*23b0*/  HFMA2 R43, -RZ, RZ, 0.96630859375, -0.0022525787353515625 ;  /* 0x3bbb989dff2b7431 */ /* 0x000fe400000001ff */
[----:B------:R-:W-:Y:S02]  /*23c0*/  HADD2.F32 R10, -RZ, R10.H1_H1 ;  /* 0x3000000aff0a7230 */ /* 0x000fe40000004100 */
[----:B------:R-:W-:Y:S01]  /*23d0*/  FMUL R47, R24, R48 ;  /* 0x00000030182f7220 */ /* 0x000fe20000400000 */
[----:B------:R-:W-:Y:S01]  /*23e0*/  IMAD.MOV.U32 R45, RZ, RZ, 0x437c0000 ;  /* 0x437c0000ff2d7424 */ /* 0x000fe200078e00ff */
[----:B------:R-:W-:Y:S01]  /*23f0*/  BSSY.RECONVERGENT B1, `(.L_x_7039) ;  /* 0x000001e000017945 */ /* 0x000fe20003800200 */
[----:B------:R-:W-:Y:S02]  /*2400*/  HADD2.F32 R26, -RZ, R33.H0_H0 ;  /* 0x20000021ff1a7230 */ /* 0x000fe40000004100 */
[----:B------:R-:W-:-:S04]  /*2410*/  FFMA.SAT R0, R10, -R43, 0.5 ;  /* 0x3f0000000a007423 */ /* 0x000fc8000000282b */
[----:B------:R-:W-:Y:S01]  /*2420*/  FFMA.RM R0, R0, R45, 12582913 ;  /* 0x4b40000100007423 */ /* 0x000fe2000000402d */
[----:B------:R-:W-:-:S03]  /*2430*/  HADD2.F32 R45, -RZ, R35.H0_H0 ;  /* 0x20000023ff2d7230 */ /* 0x000fc60000004100 */
        /* <DEDUP_REMOVED lines=19> */
[----:B------:R-:W-:Y:S01]  /*2570*/  IMAD.MOV.U32 R45, RZ, RZ, R48 ;  /* 0x000000ffff2d7224 */ /* 0x000fe200078e0030 */
[----:B------:R-:W-:Y:S06]  /*2580*/  BRA `(.L_x_7041) ;  /* 0x0000000000107947 */ /* 0x000fec0003800000 */
.L_x_7040:
[----:B------:R-:W0:Y:S02]  /*2590*/  MUFU.RCP R45, R42 ;  /* 0x0000002a002d7308 */ /* 0x000e240000001000 */
[----:B0-----:R-:W-:-:S04]  /*25a0*/  FFMA R0, R42, R45, -1 ;  /* 0xbf8000002a007423 */ /* 0x001fc8000000002d */
[----:B------:R-:W-:-:S04]  /*25b0*/  FADD.FTZ R0, -R0, -RZ ;  /* 0x800000ff00007221 */ /* 0x000fc80000010100 */
[----:B------:R-:W-:-:S07]  /*25c0*/  FFMA R45, R45, R0, R45 ;  /* 0x000000002d2d7223 */ /* 0x000fce000000002d */
.L_x_7041:
[----:B------:R-:W-:Y:S05]  /*25d0*/  BSYNC.RECONVERGENT B1 ;  /* 0x0000000000017941 */ /* 0x000fea0003800200 */
.L_x_7039:
        /* <DEDUP_REMOVED lines=11> */
[----:B------:R-:W-:Y:S01]  /*2690*/  HADD2.F32 R33, -RZ, R33.H1_H1 ;  /* 0x30000021ff217230 */ /* 0x000fe20000004100 */
[----:B------:R-:W-:Y:S01]  /*26a0*/  F2FP.SATFINITE.E4M3.F32.PACK_AB_MERGE_C R42, RZ, R42, RZ ;  /* 0x0000002aff2a723e */ /* 0x000fe200048070ff */
[----:B------:R-:W-:Y:S01]  /*26b0*/  HADD2.F32 R59, -RZ, R35.H1_H1 ;  /* 0x30000023ff3b7230 */ /* 0x000fe20000004100 */
[----:B------:R-:W-:Y:S01]  /*26c0*/  BSSY.RECONVERGENT B0, `(.L_x_7042) ;  /* 0x0000028000007945 */ /* 0x000fe20003800200 */
[----:B------:R-:W-:-:S02]  /*26d0*/  FMNMX3 R31, |R34|, RZ, |R31|, !PT ;  /* 0x000000ff221f7276 */ /* 0x000fc4000780061f */
[----:B------:R-:W0:Y:S01]  /*26e0*/  @!P0 LDC R41, c[0x0][0x3b8] ;  /* 0x0000ee00ff298b82 */ /* 0x000e220000000800 */
[----:B------:R-:W-:Y:S02]  /*26f0*/  @!P0 LEA R40, P1, R38, UR8, 0x1 ;  /* 0x0000000826288c11 */ /* 0x000fe4000f8208ff */
[----:B------:R-:W-:Y:S02]  /*2700*/  @!P0 PRMT R51, R43, 0x7604, R0 ;  /* 0x000076042b338816 */ /* 0x000fe40000000000 */
[----:B------:R-:W-:Y:S02]  /*2710*/  @!P0 PRMT R55, R42, 0x7604, R53 ;  /* 0x000076042a378816 */ /* 0x000fe40000000035 */
[C---:B0-----:R-:W-:Y:S02]  /*2720*/  @!P0 IADD3 R2, P2, PT, R38.reuse, R41, RZ ;  /* 0x0000002926028210 */ /* 0x041fe40007f5e0ff */
[----:B------:R-:W-:Y:S02]  /*2730*/  @!P0 LEA.HI.X R41, R38, UR9, R37, 0x1, P1 ;  /* 0x0000000926298c11 */ /* 0x000fe400088f0c25 */
[----:B------:R-:W-:-:S02]  /*2740*/  @!P0 IADD3.X R47, PT, PT, R37, UR28, RZ, P2, !PT ;  /* 0x0000001c252f8c10 */ /* 0x000fc400097fe4ff */
[C---:B------:R-:W-:Y:S01]  /*2750*/  @!P0 LEA R46, P1, R2.reuse, UR8, 0x1 ;  /* 0x00000008022e8c11 */ /* 0x040fe2000f8208ff */
[----:B------:R0:W-:Y:S03]  /*2760*/  @!P0 STG.E.U16 desc[UR24][R40.64], R51 ;  /* 0x0000003328008986 */ /* 0x0001e6000c101518 */
[----:B------:R-:W-:Y:S01]  /*2770*/  @!P0 LEA.HI.X R47, R2, UR9, R47, 0x1, P1 ;  /* 0x00000009022f8c11 */ /* 0x000fe200088f0c2f */
[----:B------:R-:W-:Y:S01]  /*2780*/  FADD R2, -R45, 1 ;  /* 0x3f8000002d027421 */ /* 0x000fe20000000100 */
[----:B------:R-:W-:-:S03]  /*2790*/  @!P0 IADD3 R50, P1, PT, R38, UR31, RZ ;  /* 0x0000001f26328c10 */ /* 0x000fc6000ff3e0ff */
[----:B------:R-:W-:Y:S01]  /*27a0*/  FMUL R2, R2, R45 ;  /* 0x0000002d02027220 */ /* 0x000fe20000400000 */
[----:B------:R-:W-:Y:S01]  /*27b0*/  @!P0 IADD3.X R57, PT, PT, R37, UR32, RZ, P1, !PT ;  /* 0x0000002025398c10 */ /* 0x000fe20008ffe4ff */
[----:B------:R1:W-:Y:S01]  /*27c0*/  @!P0 STG.E.U16 desc[UR24][R46.64], R55 ;  /* 0x000000372e008986 */ /* 0x0003e2000c101518 */
[----:B------:R-:W-:Y:S01]  /*27d0*/  @!P0 LEA R48, P1, R50, UR8, 0x1 ;  /* 0x0000000832308c11 */ /* 0x000fe2000f8208ff */
[----:B0-----:R-:W-:Y:S01]  /*27e0*/  FFMA R40, R10, R2, R45 ;  /* 0x000000020a287223 */ /* 0x001fe2000000002d */
[----:B------:R-:W-:Y:S02]  /*27f0*/  F2FP.SATFINITE.E4M3.F32.PACK_AB_MERGE_C R41, RZ, R44, RZ ;  /* 0x0000002cff29723e */ /* 0x000fe400048070ff */
[----:B------:R-:W-:Y:S01]  /*2800*/  F2FP.SATFINITE.E4M3.F32.PACK_AB_MERGE_C R2, RZ, R49, RZ ;  /* 0x00000031ff02723e */ /* 0x000fe200048070ff */
[----:B------:R-:W-:Y:S01]  /*2810*/  FMUL R40, R40, R33 ;  /* 0x0000002128287220 */ /* 0x000fe20000400000 */
[----:B------:R-:W-:Y:S02]  /*2820*/  @!P0 LEA.HI.X R49, R50, UR9, R57, 0x1, P1 ;  /* 0x0000000932318c11 */ /* 0x000fe400088f0c39 */
[----:B------:R-:W-:Y:S01]  /*2830*/  @!P0 PRMT R51, R2, 0x7604, R41 ;  /* 0x0000760402338816 */ /* 0x000fe20000000029 */
[----:B------:R-:W-:Y:S01]  /*2840*/  FMUL R59, R40, R59 ;  /* 0x0000003b283b7220 */ /* 0x000fe20000400000 */
[----:B-1----:R-:W-:-:S03]  /*2850*/  FMUL R47, R24, UR23 ;  /* 0x00000017182f7c20 */ /* 0x002fc60008400000 */
[----:B------:R0:W-:Y:S01]  /*2860*/  @!P0 STG.E.U16 desc[UR24][R48.64], R51 ;  /* 0x0000003330008986 */ /* 0x0001e2000c101518 */
[----:B------:R-:W-:Y:S01]  /*2870*/  FMUL R35, R59, UR23 ;  /* 0x000000173b237c20 */ /* 0x000fe20008400000 */
[----:B------:R-:W-:-:S04]  /*2880*/  F2FP.SATFINITE.E4M3.F32.PACK_AB_MERGE_C R47, RZ, R47, RZ ;  /* 0x0000002fff2f723e */ /* 0x000fc800048070ff */
[----:B------:R-:W-:Y:S01]  /*2890*/  F2FP.SATFINITE.E4M3.F32.PACK_AB_MERGE_C R34, RZ, R35, RZ ;  /* 0x00000023ff22723e */ /* 0x000fe200048070ff */
[----:B------:R-:W-:Y:S06]  /*28a0*/  @P0 BRA `(.L_x_7043) ;  /* 0x0000000000240947 */ /* 0x000fec0003800000 */
[----:B0-----:R-:W0:Y:S01]  /*28b0*/  LDC R51, c[0x0][0x3b8] ;  /* 0x0000ee00ff337b82 */ /* 0x001e220000000800 */
        /* <DEDUP_REMOVED lines=8> */
.L_x_7043:
[----:B------:R-:W-:Y:S05]  /*2940*/  BSYNC.RECONVERGENT B0 ;  /* 0x0000000000007941 */ /* 0x000fea0003800200 */
.L_x_7042:
[----:B01----:R-:W0:Y:S01]  /*2950*/  @!P0 LDC R49, c[0x0][0x3b8] ;  /* 0x0000ee00ff318b82 */ /* 0x003e220000000800 */
[----:B------:R-:W-:Y:S01]  /*2960*/  @!P0 LEA R50, P1, R38, UR6, 0x1 ;  /* 0x0000000626328c11 */ /* 0x000fe2000f8208ff */
[----:B------:R-:W-:Y:S01]  /*2970*/  FMUL R35, R30, UR23 ;  /* 0x000000171e237c20 */ /* 0x000fe20008400000 */
[----:B------:R-:W-:Y:S01]  /*2980*/  FMUL R40, R25, UR23 ;  /* 0x0000001719287c20 */ /* 0x000fe20008400000 */
[----:B------:R-:W-:Y:S01]  /*2990*/  FMNMX3 R31, |R32|, R31, |R27|, !PT ;  /* 0x0000001f201f7276 */ /* 0x000fe2000780061b */
[----:B------:R-:W-:Y:S01]  /*29a0*/  FMUL R55, R23, UR23 ;  /* 0x0000001717377c20 */ /* 0x000fe20008400000 */
[----:B------:R-:W-:Y:S01]  /*29b0*/  @!P0 LEA.HI.X R51, R38, UR12, R37, 0x1, P1 ;  /* 0x0000000c26338c11 */ /* 0x000fe200088f0c25 */
[----:B------:R-:W-:Y:S01]  /*29c0*/  FMUL R32, R6, UR23 ;  /* 0x0000001706207c20 */ /* 0x000fe20008400000 */
[----:B------:R-:W-:Y:S01]  /*29d0*/  F2FP.SATFINITE.E4M3.F32.PACK_AB_MERGE_C R35, RZ, R35, RZ ;  /* 0x00000023ff23723e */ /* 0x000fe200048070ff */
[----:B------:R-:W-:Y:S01]  /*29e0*/  FMUL R10, R10, R45 ;  /* 0x0000002d0a0a7220 */ /* 0x000fe20000400000 */
[----:B------:R-:W-:Y:S01]  /*29f0*/  F2FP.SATFINITE.E4M3.F32.PACK_AB_MERGE_C R40, RZ, R40, RZ ;  /* 0x00000028ff28723e */ /* 0x000fe200048070ff */
[----:B------:R-:W-:Y:S01]  /*2a00*/  BSSY.RECONVERGENT B0, `(.L_x_7044) ;  /* 0x0000030000007945 */ /* 0x000fe20003800200 */
[----:B------:R-:W-:-:S02]  /*2a10*/  FMNMX3 R46, |R21|, R31, |R20|, !PT ;  /* 0x0000001f152e7276 */ /* 0x000fc40007800614 */
[----:B------:R-:W-:Y:S02]  /*2a20*/  @!P0 PRMT R57, R40, 0x7604, R35 ;  /* 0x0000760428398816 */ /* 0x000fe40000000023 */
[----:B------:R-:W-:Y:S02]  /*2a30*/  F2FP.SATFINITE.E4M3.F32.PACK_AB_MERGE_C R55, RZ, R55, RZ ;  /* 0x00000037ff37723e */ /* 0x000fe400048070ff */
[----:B------:R-:W-:Y:S01]  /*2a40*/  F2FP.SATFINITE.E4M3.F32.PACK_AB_MERGE_C R32, RZ, R32, RZ ;  /* 0x00000020ff20723e */ /* 0x000fe200048070ff */
[----:B------:R1:W-:Y:S01]  /*2a50*/  @!P0 STG.E.U16 desc[UR24][R50.64], R57 ;  /* 0x0000003932008986 */ /* 0x0003e2000c101518 */
[----:B------:R-:W-:Y:S01]  /*2a60*/  FMNMX3 R46, |R24|, R46, |R59|, !PT ;  /* 0x0000002e182e7276 */ /* 0x000fe2000780063b */
[----:B------:R-:W-:Y:S01]  /*2a70*/  VIADD R24, R4, 0x2 ;  /* 0x0000000204187836 */ /* 0x000fe20000000000 */
[----:B------:R-:W-:Y:S02]  /*2a80*/  @!P0 PRMT R27, R32, 0x7604, R55 ;  /* 0x00007604201b8816 */ /* 0x000fe40000000037 */
[----:B0-----:R-:W-:-:S04]  /*2a90*/  @!P0 IADD3 R49, P1, PT, R38, R49, RZ ;  /* 0x0000003126318210 */ /* 0x001fc80007f3e0ff */
[----:B------:R-:W-:Y:S02]  /*2aa0*/  @!P0 IADD3.X R44, PT, PT, R37, UR28, RZ, P1, !PT ;  /* 0x0000001c252c8c10 */ /* 0x000fe40008ffe4ff */
[----:B------:R-:W-:Y:S01]  /*2ab0*/  @!P0 LEA R48, P1, R49, UR6, 0x1 ;  /* 0x0000000631308c11 */ /* 0x000fe2000f8208ff */
[----:B-1----:R-:W-:-:S03]  /*2ac0*/  FMUL R51, R7, UR23 ;  /* 0x0000001707337c20 */ /* 0x002fc60008400000 */
[----:B------:R-:W-:Y:S01]  /*2ad0*/  @!P0 LEA.HI.X R49, R49, UR12, R44, 0x1, P1 ;  /* 0x0000000c31318c11 */ /* 0x000fe200088f0c2c */
[----:B------:R-:W-:Y:S01]  /*2ae0*/  FMUL R44, R8, UR23 ;  /* 0x00000017082c7c20 */ /* 0x000fe20008400000 */
[----:B------:R-:W-:Y:S02]  /*2af0*/  @!P0 IADD3 R20, P1, PT, R38, UR31, RZ ;  /* 0x0000001f26148c10 */ /* 0x000fe4000ff3e0ff */
[----:B------:R-:W-:Y:S01]  /*2b00*/  F2FP.SATFINITE.E4M3.F32.PACK_AB_MERGE_C R51, RZ, R51, RZ ;  /* 0x00000033ff33723e */ /* 0x000fe200048070ff */
[----:B------:R0:W-:Y:S01]  /*2b10*/  @!P0 STG.E.U16 desc[UR24][R48.64], R27 ;  /* 0x0000001b30008986 */ /* 0x0001e2000c101518 */
[----:B------:R-:W-:Y:S02]  /*2b20*/  @!P0 IADD3.X R21, PT, PT, R37, UR32, RZ, P1, !PT ;  /* 0x0000002025158c10 */ /* 0x000fe40008ffe4ff */
[----:B------:R-:W-:Y:S02]  /*2b30*/  @!P0 LEA R56, P1, R20, UR6, 0x1 ;  /* 0x0000000614388c11 */ /* 0x000fe4000f8208ff */
[----:B------:R-:W-:-:S02]  /*2b40*/  F2FP.SATFINITE.E4M3.F32.PACK_AB_MERGE_C R44, RZ, R44, RZ ;  /* 0x0000002cff2c723e */ /* 0x000fc400048070ff */
[----:B------:R-:W-:Y:S02]  /*2b50*/  @!P0 LEA.HI.X R57, R20, UR12, R21, 0x1, P1 ;  /* 0x0000000c14398c11 */ /* 0x000fe400088f0c15 */
[----:B------:R-:W1:Y:S01]  /*2b60*/  LDC.64 R20, c[0x0][0x3b8] ;  /* 0x0000ee00ff147b82 */ /* 0x000e620000000a00 */
[----:B------:R-:W-:Y:S01]  /*2b70*/  @!P0 PRMT R31, R44, 0x7604, R51 ;  /* 0x000076042c1f8816 */ /* 0x000fe20000000033 */
[----:B0-----:R-:W-:Y:S01]  /*2b80*/  FMUL R49, R33, R10 ;  /* 0x0000000a21317220 */ /* 0x001fe20000400000 */
[----:B------:R-:W-:Y:S02]  /*2b90*/  IADD3 R27, PT, PT, R9, 0x1e, RZ ;  /* 0x0000001e091b7810 */ /* 0x000fe40007ffe0ff */
[----:B------:R-:W-:Y:S01]  /*2ba0*/  ISETP.GE.U32.AND P1, PT, R24, UR7, PT ;  /* 0x0000000718007c0c */ /* 0x000fe2000bf26070 */
[----:B------:R-:W-:Y:S01]  /*2bb0*/  FMUL R24, R26, UR23 ;  /* 0x000000171a187c20 */ /* 0x000fe20008400000 */
[----:B------:R-:W-:Y:S01]  /*2bc0*/  FMNMX3 R10, |R30|, R46, |R25|, !PT ;  /* 0x0000002e1e0a7276 */ /* 0x000fe20007800619 */
[----:B------:R-:W-:Y:S01]  /*2bd0*/  FMUL R46, R49, UR23 ;  /* 0x00000017312e7c20 */ /* 0x000fe20008400000 */
[----:B------:R-:W-:Y:S01]  /*2be0*/  LOP3.LUT R27, R27, 0x1f, RZ, 0xc0, !PT ;  /* 0x0000001f1b1b7812 */ /* 0x000fe200078ec0ff */
[----:B------:R0:W-:Y:S03]  /*2bf0*/  @!P0 STG.E.U16 desc[UR24][R56.64], R31 ;  /* 0x0000001f38008986 */ /* 0x0001e6000c101518 */
[----:B------:R-:W-:-:S02]  /*2c00*/  ISETP.LT.U32.AND P1, PT, R27, UR14, !P1 ;  /* 0x0000000e1b007c0c */ /* 0x000fc4000cf21070 */
[----:B------:R-:W-:Y:S02]  /*2c10*/  F2FP.SATFINITE.E4M3.F32.PACK_AB_MERGE_C R46, RZ, R46, RZ ;  /* 0x0000002eff2e723e */ /* 0x000fe400048070ff */
[----:B0-----:R-:W-:Y:S01]  /*2c20*/  F2FP.SATFINITE.E4M3.F32.PACK_AB_MERGE_C R57, RZ, R24, RZ ;  /* 0x00000018ff39723e */ /* 0x001fe200048070ff */
[C---:B-1----:R-:W-:Y:S01]  /*2c30*/  IMAD.SHL.U32 R30, R20.reuse, 0x4, RZ ;  /* 0x00000004141e7824 */ /* 0x042fe200078e00ff */
[----:B------:R-:W-:Y:S01]  /*2c40*/  SHF.L.U64.HI R31, R20, 0x2, R21 ;  /* 0x00000002141f7819 */ /* 0x000fe20000010215 */
[----:B------:R-:W-:Y:S06]  /*2c50*/  @P0 BRA `(.L_x_7045) ;  /* 0x0000000000280947 */ /* 0x000fec0003800000 */
        /* <DEDUP_REMOVED lines=10> */
.L_x_7045:
[----:B------:R-:W-:Y:S05]  /*2d00*/  BSYNC.RECONVERGENT B0 ;  /* 0x0000000000007941 */ /* 0x000fea0003800200 */
.L_x_7044:
[----:B------:R-:W-:Y:S01]  /*2d10*/  IMAD.WIDE.U32 R24, R5, R20, R30 ;  /* 0x0000001405187225 */ /* 0x000fe200078e001e */
[----:B0-----:R-:W-:-:S03]  /*2d20*/  LOP3.LUT R36, R0, 0xff, RZ, 0xc0, !PT ;  /* 0x000000ff00247812 */ /* 0x001fc600078ec0ff */
[----:B------:R-:W-:Y:S01]  /*2d30*/  IMAD R45, R5, UR28, RZ ;  /* 0x0000001c052d7c24 */ /* 0x000fe2000f8e02ff */
[----:B------:R-:W-:Y:S01]  /*2d40*/  @P1 IADD3 R21, P0, P2, R30, R24, R27 ;  /* 0x000000181e151210 */ /* 0x000fe20007a1e01b */
[----:B------:R-:W-:Y:S01]  /*2d50*/  USHF.L.U64.HI UR5, UR29, 0x2, UR30 ;  /* 0x000000021d057899 */ /* 0x000fe2000801021e */
[----:B------:R-:W-:Y:S01]  /*2d60*/  LOP3.LUT R43, R43, 0xff, RZ, 0xc0, !PT ;  /* 0x000000ff2b2b7812 */ /* 0x000fe200078ec0ff */
[----:B------:R-:W-:Y:S01]  /*2d70*/  IMAD.IADD R0, R45, 0x1, R25 ;  /* 0x000000012d007824 */ /* 0x000fe200078e0219 */
[----:B------:R-:W-:Y:S01]  /*2d80*/  USHF.L.U32 UR4, UR29, 0x2, URZ ;  /* 0x000000021d047899 */ /* 0x000fe200080006ff */
[----:B------:R-:W-:Y:S01]  /*2d90*/  @P1 IMAD.SHL.U32 R52, R21, 0x4, RZ ;  /* 0x0000000415341824 */ /* 0x000fe200078e00ff */
[----:B------:R-:W-:Y:S01]  /*2da0*/  UIADD3 UR13, UP0, UPT, UR31, UR15, URZ ;  /* 0x0000000f1f0d7290 */ /* 0x000fe2000ff1e0ff */
[----:B------:R-:W-:Y:S01]  /*2db0*/  @!P1 IMAD.MOV.U32 R33, RZ, RZ, RZ ;  /* 0x000000ffff219224 */ /* 0x000fe200078e00ff */
[----:B------:R-:W-:Y:S02]  /*2dc0*/  @P1 IADD3.X R30, PT, PT, R31, R0, RZ, P0, P2 ;  /* 0x000000001f1e1210 */ /* 0x000fe400007e44ff */
[----:B------:R-:W-:-:S02]  /*2dd0*/  LEA R36, R53, R36, 0x8 ;  /* 0x0000002435247211 */ /* 0x000fc400078e40ff */
[----:B------:R-:W-:Y:S02]  /*2de0*/  @P1 SHF.L.U64.HI R21, R21, 0x2, R30 ;  /* 0x0000000215151819 */ /* 0x000fe4000001021e */
[----:B------:R-:W-:Y:S02]  /*2df0*/  @P1 IADD3 R30, P0, PT, R52, UR15, RZ ;  /* 0x0000000f341e1c10 */ /* 0x000fe4000ff1e0ff */
[----:B------:R-:W-:Y:S02]  /*2e00*/  LEA R48, R42, R43, 0x8 ;  /* 0x0000002b2a307211 */ /* 0x000fe400078e40ff */
[----:B------:R-:W-:Y:S01]  /*2e10*/  @P1 IADD3.X R31, PT, PT, R21, UR17, RZ, P0, !PT ;  /* 0x00000011151f1c10 */ /* 0x000fe200087fe4ff */
[----:B------:R-:W-:Y:S01]  /*2e20*/  IMAD.U32 R42, RZ, RZ, UR4 ;  /* 0x00000004ff2a7e24 */ /* 0x000fe2000f8e00ff */
[----:B------:R-:W-:Y:S01]  /*2e30*/  MOV R43, UR5 ;  /* 0x00000005002b7c02 */ /* 0x000fe20008000f00 */
[----:B------:R-:W-:Y:S01]  /*2e40*/  UIADD3.X UR19, UPT, UPT, UR32, UR17, URZ, UP0, !UPT ;  /* 0x0000001120137290 */ /* 0x000fe200087fe4ff */
[----:B------:R-:W-:Y:S01]  /*2e50*/  @P1 IADD3 R52, P0, PT, R52, UR13, RZ ;  /* 0x0000000d34341c10 */ /* 0x000fe2000ff1e0ff */
[----:B------:R0:W5:Y:S01]  /*2e60*/  @P1 LDG.E R33, desc[UR24][R30.64] ;  /* 0x000000181e211981 */ /* 0x000162000c1e1900 */
[----:B------:R-:W-:Y:S01]  /*2e70*/  LOP3.LUT R38, R35, 0xff, RZ, 0xc0, !PT ;  /* 0x000000ff23267812 */ /* 0x000fe200078ec0ff */
[----:B------:R-:W-:-:S02]  /*2e80*/  IMAD.WIDE.U32 R42, R5, UR29, R42 ;  /* 0x0000001d052a7c25 */ /* 0x000fc4000f8e002a */
[----:B------:R-:W-:Y:S02]  /*2e90*/  @P1 IADD3.X R53, PT, PT, R21, UR19, RZ, P0, !PT ;  /* 0x0000001315351c10 */ /* 0x000fe400087fe4ff */
[----:B------:R-:W-:Y:S02]  /*2ea0*/  IMAD R55, R55, 0x100, R38 ;  /* 0x0000010037377824 */ /* 0x000fe400078e0226 */
[----:B------:R-:W-:Y:S02]  /*2eb0*/  @!P1 IMAD.MOV.U32 R37, RZ, RZ, RZ ;  /* 0x000000ffff259224 */ /* 0x000fe400078e00ff */
[----:B0-----:R-:W-:Y:S01]  /*2ec0*/  IMAD R31, R5, UR30, RZ ;  /* 0x0000001e051f7c24 */ /* 0x001fe2000f8e02ff */
[----:B------:R-:W-:-:S03]  /*2ed0*/  @P1 IADD3 R5, P0, P2, R42, UR4, R27 ;  /* 0x000000042a051c10 */ /* 0x000fc6000fa1e01b */
[----:B------:R-:W-:Y:S01]  /*2ee0*/  IMAD.IADD R31, R31, 0x1, R43 ;  /* 0x000000011f1f7824 */ /* 0x000fe200078e022b */
[----:B------:R-:W-:Y:S01]  /*2ef0*/  @!P1 MOV R35, RZ ;  /* 0x000000ff00239202 */ /* 0x000fe20000000f00 */
[----:B-----5:R-:W-:Y:S01]  /*2f00*/  HADD2.F32 R21, -RZ, R12.H0_H0 ;  /* 0x2000000cff157230 */ /* 0x020fe20000004100 */
[----:B------:R0:W5:Y:S02]  /*2f10*/  @P1 LDG.E R37, desc[UR24][R52.64] ;  /* 0x0000001834251981 */ /* 0x000164000c1e1900 */
[----:B------:R-:W-:Y:S02]  /*2f20*/  @P1 IADD3.X R30, PT, PT, R31, UR5, RZ, P0, P2 ;  /* 0x000000051f1e1c10 */ /* 0x000fe400087e44ff */
[----:B------:R-:W-:-:S04]  /*2f30*/  @P1 LEA R38, P0, R5, UR16, 0x2 ;  /* 0x0000001005261c11 */ /* 0x000fc8000f8010ff */
[----:B------:R-:W-:Y:S01]  /*2f40*/  @P1 LEA.HI.X R39, R5, UR18, R30, 0x2, P0 ;  /* 0x0000001205271c11 */ /* 0x000fe200080f141e */
[----:B------:R-:W-:-:S04]  /*2f50*/  IMAD.MOV.U32 R30, RZ, RZ, 0x3bbb989d ;  /* 0x3bbb989dff1e7424 */ /* 0x000fc800078e00ff */
[----:B------:R-:W-:Y:S01]  /*2f60*/  FFMA.SAT R5, R21, -R30, 0.5 ;  /* 0x3f00000015057423 */ /* 0x000fe2000000281e */
[----:B------:R-:W-:Y:S01]  /*2f70*/  IMAD.MOV.U32 R30, RZ, RZ, 0x437c0000 ;  /* 0x437c0000ff1e7424 */ /* 0x000fe200078e00ff */
[----:B0-----:R-:W-:Y:S01]  /*2f80*/  LOP3.LUT R53, R40, 0xff, RZ, 0xc0, !PT ;  /* 0x000000ff28357812 */ /* 0x001fe200078ec0ff */
        /* <DEDUP_REMOVED lines=8> */
[----:B------:R-:W-:Y:S01]  /*3010*/  BSSY.RECONVERGENT B0, `(.L_x_7046) ;  /* 0x000003d000007945 */ /* 0x000fe20003800200 */
[----:B------:R-:W-:Y:S01]  /*3020*/  LOP3.LUT R57, R57, 0xffff, RZ, 0xc0, !PT ;  /* 0x0000ffff39397812 */ /* 0x000fe200078ec0ff */
[----:B------:R-:W-:Y:S01]  /*3030*/  FFMA R30, R21, -1.4426950216293334961, -R30 ;  /* 0xbfb8aa3b151e7823 */ /* 0x000fe2000000081e */
[----:B------:R-:W-:-:S02]  /*3040*/  SHF.L.U32 R44, R44, 0x10, RZ ;  /* 0x000000102c2c7819 */ /* 0x000fc400000006ff */
[----:B------:R-:W-:Y:S01]  /*3050*/  FMNMX3 R23, |R23|, R10, |R6|, !PT ;  /* 0x0000000a17177276 */ /* 0x000fe20007800606 */
[----:B------:R-:W-:Y:S01]  /*3060*/  FFMA R40, R21, -1.925963033500011079e-08, R30 ;  /* 0xb2a5706015287823 */ /* 0x000fe2000000001e */
[----:B------:R-:W-:Y:S01]  /*3070*/  LOP3.LUT R30, R41, 0xffff, R36, 0xf8, !PT ;  /* 0x0000ffff291e7812 */ /* 0x000fe200078ef824 */
[----:B------:R-:W-:Y:S01]  /*3080*/  IMAD.SHL.U32 R57, R57, 0x1000000, RZ ;  /* 0x0100000039397824 */ /* 0x000fe200078e00ff */
[----:B------:R-:W-:Y:S01]  /*3090*/  SHF.L.U32 R36, R2, 0x10, RZ ;  /* 0x0000001002247819 */ /* 0x000fe200000006ff */
[----:B0-----:R-:W0:Y:S01]  /*30a0*/  MUFU.EX2 R39, R40 ;  /* 0x0000002800277308 */ /* 0x001e220000000800 */
[----:B------:R-:W-:Y:S01]  /*30b0*/  IMAD.SHL.U32 R2, R5, 0x800000, RZ ;  /* 0x0080000005027824 */ /* 0x000fe200078e00ff */
[----:B------:R-:W-:Y:S01]  /*30c0*/  IADD3 R9, PT, PT, R9, -0x1, RZ ;  /* 0xffffffff09097810 */ /* 0x000fe20007ffe0ff */
[----:B------:R-:W-:Y:S01]  /*30d0*/  IMAD.SHL.U32 R5, R47, 0x1000000, RZ ;  /* 0x010000002f057824 */ /* 0x000fe200078e00ff */
[----:B------:R-:W-:Y:S02]  /*30e0*/  LOP3.LUT R46, R46, 0xffff, RZ, 0xc0, !PT ;  /* 0x0000ffff2e2e7812 */ /* 0x000fe400078ec0ff */
[----:B------:R-:W-:-:S02]  /*30f0*/  LOP3.LUT R34, R34, 0xffff, RZ, 0xc0, !PT ;  /* 0x0000ffff22227812 */ /* 0x000fc400078ec0ff */
[----:B------:R-:W-:Y:S02]  /*3100*/  LOP3.LUT R38, R51, 0xff0000, RZ, 0xc0, !PT ;  /* 0x00ff000033267812 */ /* 0x000fe400078ec0ff */
[----:B------:R-:W-:Y:S02]  /*3110*/  LOP3.LUT R41, R48, 0xffff, RZ, 0xc0, !PT ;  /* 0x0000ffff30297812 */ /* 0x000fe400078ec0ff */
[----:B------:R-:W-:Y:S01]  /*3120*/  FMNMX3 R23, |R7|, R23, |R8|, !PT ;  /* 0x0000001707177276 */ /* 0x000fe20007800608 */
[----:B------:R-:W-:Y:S01]  /*3130*/  IMAD.SHL.U32 R7, R46, 0x1000000, RZ ;  /* 0x010000002e077824 */ /* 0x000fe200078e00ff */
[----:B------:R-:W-:Y:S02]  /*3140*/  LOP3.LUT R38, R38, 0xffff, R55, 0xf8, !PT ;  /* 0x0000ffff26267812 */ /* 0x000fe400078ef837 */
[----:B------:R-:W-:Y:S01]  /*3150*/  LOP3.LUT R36, R41, 0xff0000, R36, 0xf8, !PT ;  /* 0x00ff000029247812 */ /* 0x000fe200078ef824 */
[----:B0-----:R-:W-:Y:S01]  /*3160*/  FFMA R2, R2, R39, 1 ;  /* 0x3f80000002027423 */ /* 0x001fe20000000027 */
[----:B------:R-:W-:-:S02]  /*3170*/  LOP3.LUT R39, R32, 0xffff, RZ, 0xc0, !PT ;  /* 0x0000ffff20277812 */ /* 0x000fc400078ec0ff */
[----:B------:R-:W-:Y:S01]  /*3180*/  LOP3.LUT R5, R30, R5, RZ, 0xfc, !PT ;  /* 0x000000051e057212 */ /* 0x000fe200078efcff */
[----:B------:R-:W-:Y:S01]  /*3190*/  VIADD R10, R2, 0x1800000 ;  /* 0x01800000020a7836 */ /* 0x000fe20000000000 */
[----:B------:R-:W-:Y:S02]  /*31a0*/  LOP3.LUT R44, R39, 0xff0000, R44, 0xf8, !PT ;  /* 0x00ff0000272c7812 */ /* 0x000fe400078ef82c */
[----:B------:R-:W-:Y:S01]  /*31b0*/  LOP3.LUT R39, R9, 0x1f, RZ, 0xc0, !PT ;  /* 0x0000001f09277812 */ /* 0x000fe200078ec0ff */
[----:B------:R-:W-:Y:S01]  /*31c0*/  IMAD.SHL.U32 R9, R34, 0x1000000, RZ ;  /* 0x0100000022097824 */ /* 0x000fe200078e00ff */
[----:B------:R-:W-:Y:S02]  /*31d0*/  LOP3.LUT R10, R10, 0x7f800000, RZ, 0xc0, !PT ;  /* 0x7f8000000a0a7812 */ /* 0x000fe400078ec0ff */
[----:B------:R-:W-:Y:S02]  /*31e0*/  LOP3.LUT R6, R38, R57, RZ, 0xfc, !PT ;  /* 0x0000003926067212 */ /* 0x000fe400078efcff */
[----:B------:R-:W-:-:S02]  /*31f0*/  ISETP.GT.U32.AND P0, PT, R10, 0x1ffffff, PT ;  /* 0x01ffffff0a00780c */ /* 0x000fc40003f04070 */
[----:B------:R-:W-:Y:S02]  /*3200*/  IADD3 R30, P2, PT, R39, R24, RZ ;  /* 0x00000018271e7210 */ /* 0x000fe40007f5e0ff */
[----:B------:R-:W-:Y:S02]  /*3210*/  @!P1 CS2R R38, SRZ ;  /* 0x0000000000269805 */ /* 0x000fe4000001ff00 */
[----:B------:R-:W-:Y:S02]  /*3220*/  LOP3.LUT R7, R44, R7, RZ, 0xfc, !PT ;  /* 0x000000072c077212 */ /* 0x000fe400078efcff */
[----:B------:R-:W-:Y:S02]  /*3230*/  FMNMX3 R26, |R26|, R23, |R49|, !PT ;  /* 0x000000171a1a7276 */ /* 0x000fe40007800631 */
[----:B------:R-:W-:Y:S02]  /*3240*/  LOP3.LUT R8, R36, R9, RZ, 0xfc, !PT ;  /* 0x0000000924087212 */ /* 0x000fe400078efcff */
[----:B------:R-:W-:-:S02]  /*3250*/  LOP3.LUT R10, RZ, R4, RZ, 0x33, !PT ;  /* 0x00000004ff0a7212 */ /* 0x000fc400078e33ff */
[----:B------:R-:W-:Y:S01]  /*3260*/  @!P1 MOV R41, RZ ;  /* 0x000000ff00299202 */ /* 0x000fe20000000f00 */
[----:B------:R-:W-:Y:S06]  /*3270*/  @!P1 BRA `(.L_x_7047) ;  /* 0x0000000000589947 */ /* 0x000fec0003800000 */
        /* <DEDUP_REMOVED lines=22> */
.L_x_7047:
[----:B------:R-:W-:Y:S05]  /*33e0*/  BSYNC.RECONVERGENT B0 ;  /* 0x0000000000007941 */ /* 0x000fea0003800200 */
.L_x_7046:
[----:B------:R-:W-:Y:S01]  /*33f0*/  BSSY.RECONVERGENT B0, `(.L_x_7048) ;  /* 0x000001e000007945 */ /* 0x000fe20003800200 */
[----:B------:R-:W-:Y:S01]  /*3400*/  IMAD.IADD R27, R10, 0x1, R3 ;  /* 0x000000010a1b7824 */ /* 0x000fe200078e0203 */
[----:B0-----:R-:W-:Y:S01]  /*3410*/  @!P1 CS2R R46, SRZ ;  /* 0x00000000002e9805 */ /* 0x001fe2000001ff00 */
        /* <DEDUP_REMOVED lines=8> */
[----:B------:R-:W-:Y:S02]  /*34a0*/  IADD3 R46, P3, PT, R9, R42, RZ ;  /* 0x0000002a092e7210 */ /* 0x000fe40007f7e0ff */
        /* <DEDUP_REMOVED lines=18> */
.L_x_7049:
[----:B------:R-:W-:Y:S05]  /*35d0*/  BSYNC.RECONVERGENT B0 ;  /* 0x0000000000007941 */ /* 0x000fea0003800200 */
.L_x_7048:
[----:B------:R-:W-:Y:S01]  /*35e0*/  BSSY.RECONVERGENT B0, `(.L_x_7050) ;  /* 0x000001a000007945 */ /* 0x000fe20003800200 */
[----:B------:R-:W-:Y:S02]  /*35f0*/  @!P1 IMAD.MOV.U32 R9, RZ, RZ, RZ ;  /* 0x000000ffff099224 */ /* 0x000fe400078e00ff */
[----:B------:R-:W-:Y:S01]  /*3600*/  @!P1 IMAD.MOV.U32 R10, RZ, RZ, RZ ;  /* 0x000000ffff0a9224 */ /* 0x000fe200078e00ff */
[----:B------:R-:W-:Y:S06]  /*3610*/  @!P1 BRA `(.L_x_7051) ;  /* 0x0000000000589947 */ /* 0x000fec0003800000 */
[----:B------:R-:W-:Y:S01]  /*3620*/  IADD3 R9, PT, PT, R3, 0x1e, -R4 ;  /* 0x0000001e03097810 */ /* 0x000fe20007ffe804 */
[----:B------:R-:W-:Y:S02]  /*3630*/  UIMAD UR5, UR28, 0x7, URZ ;  /* 0x000000071c0578a4 */ /* 0x000fe4000f8e02ff */
[----:B------:R-:W-:Y:S01]  /*3640*/  UIMAD UR4, UR30, 0x7, URZ ;  /* 0x000000071e0478a4 */ /* 0x000fe2000f8e02ff */
[----:B------:R-:W-:-:S04]  /*3650*/  LOP3.LUT R9, R9, 0x1f, RZ, 0xc0, !PT ;  /* 0x0000001f09097812 */ /* 0x000fc800078ec0ff */
[C---:B------:R-:W-:Y:S02]  /*3660*/  IADD3 R42, P1, PT, R9.reuse, R42, RZ ;  /* 0x0000002a092a7210 */ /* 0x040fe40007f3e0ff */
[----:B------:R-:W-:Y:S01]  /*3670*/  IADD3 R24, P3, PT, R9, R24, RZ ;  /* 0x0000001809187210 */ /* 0x000fe20007f7e0ff */
[----:B------:R-:W-:Y:S01]  /*3680*/  IMAD.U32 R9, RZ, RZ, UR29 ;  /* 0x0000001dff097e24 */ /* 0x000fe2000f8e00ff */
[----:B------:R-:W-:-:S03]  /*3690*/  IADD3.X R43, PT, PT, RZ, R31, RZ, P1, !PT ;  /* 0x0000001fff2b7210 */ /* 0x000fc60000ffe4ff */
[----:B------:R-:W-:Y:S02]  /*36a0*/  IMAD.X R25, R45, 0x1, R25, P3 ;  /* 0x000000012d197824 */ /* 0x000fe400018e0619 */
[----:B------:R-:W-:-:S04]  /*36b0*/  IMAD.WIDE.U32 R42, R9, 0x7, R42 ;  /* 0x00000007092a7825 */ /* 0x000fc800078e002a */
[----:B------:R-:W-:Y:S01]  /*36c0*/  IMAD.WIDE.U32 R24, R20, 0x7, R24 ;  /* 0x0000000714187825 */ /* 0x000fe200078e0018 */
[----:B------:R-:W-:Y:S02]  /*36d0*/  IADD3 R23, PT, PT, R43, UR4, RZ ;  /* 0x000000042b177c10 */ /* 0x000fe4000fffe0ff */
[----:B0-----:R-:W-:Y:S01]  /*36e0*/  LEA R48, P1, R42, UR16, 0x2 ;  /* 0x000000102a307c11 */ /* 0x001fe2000f8210ff */
        /* <DEDUP_REMOVED lines=9> */
.L_x_7051:
[----:B------:R-:W-:Y:S05]  /*3780*/  BSYNC.RECONVERGENT B0 ;  /* 0x0000000000007941 */ /* 0x000fea0003800200 */
.L_x_7050:
[----:B------:R-:W-:Y:S01]  /*3790*/  BSSY.RECONVERGENT B1, `(.L_x_7052) ;  /* 0x000000c000017945 */ /* 0x000fe20003800200 */
[----:B------:R-:W-:Y:S01]  /*37a0*/  LOP3.LUT R27, R27, 0x1f, RZ, 0xc0, !PT ;  /* 0x0000001f1b1b7812 */ /* 0x000fe200078ec0ff */
[----:B------:R-:W-:Y:S02]  /*37b0*/  IMAD.X R31, RZ, RZ, R0, P2 ;  /* 0x000000ffff1f7224 */ /* 0x000fe400010e0600 */
[----:B------:R-:W-:Y:S05]  /*37c0*/  @P0 BRA `(.L_x_7053) ;  /* 0x0000000000100947 */ /* 0x000fea0003800000 */
[----:B------:R-:W-:Y:S02]  /*37d0*/  MOV R0, R2 ;  /* 0x0000000200007202 */ /* 0x000fe40000000f00 */
[----:B------:R-:W-:-:S07]  /*37e0*/  MOV R2, 0x3800 ;  /* 0x0000380000027802 */ /* 0x000fce0000000f00 */
[----:B01---5:R-:W-:Y:S05]  /*37f0*/  CALL.REL.NOINC `($__internal_201_$__cuda_sm20_rcp_rn_f32_slowpath) ;  /* 0x0000007c00047944 */ /* 0x023fea0003c00000 */
[----:B------:R-:W-:Y:S05]  /*3800*/  BRA `(.L_x_7054) ;  /* 0x0000000000107947 */ /* 0x000fea0003800000 */
.L_x_7053:
[----:B------:R-:W2:Y:S02]  /*3810*/  MUFU.RCP R23, R2 ;  /* 0x0000000200177308 */ /* 0x000ea40000001000 */
[----:B--2---:R-:W-:-:S04]  /*3820*/  FFMA R0, R2, R23, -1 ;  /* 0xbf80000002007423 */ /* 0x004fc80000000017 */
[----:B------:R-:W-:-:S04]  /*3830*/  FADD.FTZ R0, -R0, -RZ ;  /* 0x800000ff00007221 */ /* 0x000fc80000010100 */
[----:B01----:R-:W-:-:S07]  /*3840*/  FFMA R48, R23, R0, R23 ;  /* 0x0000000017307223 */ /* 0x003fce0000000017 */
.L_x_7054:
[----:B------:R-:W-:Y:S05]  /*3850*/  BSYNC.RECONVERGENT B1 ;  /* 0x0000000000017941 */ /* 0x000fea0003800200 */
.L_x_7052:
[----:B------:R-:W-:Y:S01]  /*3860*/  HADD2.F32 R20, -RZ, R12.H1_H1 ;  /* 0x3000000cff147230 */ /* 0x000fe20000004100 */
[----:B------:R-:W-:Y:S01]  /*3870*/  BSSY.RECONVERGENT B1, `(.L_x_7055) ;  /* 0x0000020000017945 */ /* 0x000fe20003800200 */
[----:B------:R-:W-:Y:S02]  /*3880*/  IMAD.MOV.U32 R23, RZ, RZ, 0x3bbb989d ;  /* 0x3bbb989dff177424 */ /* 0x000fe400078e00ff */
[----:B------:R-:W-:Y:S02]  /*3890*/  IMAD.MOV.U32 R25, RZ, RZ, 0x437c0000 ;  /* 0x437c0000ff197424 */ /* 0x000fe400078e00ff */
[----:B------:R-:W-:Y:S01]  /*38a0*/  FFMA.SAT R0, R20, -R23, 0.5 ;  /* 0x3f00000014007423 */ /* 0x000fe20000002817 */
[----:B------:R-:W-:-:S03]  /*38b0*/  HADD2.F32 R24, -RZ, R19.H0_H0 ;  /* 0x20000013ff187230 */ /* 0x000fc60000004100 */
        /* <DEDUP_REMOVED lines=14> */
[----:B------:R-:W-:-:S03]  /*39a0*/  ISETP.GT.U32.AND P0, PT, R12, 0x1ffffff, PT ;  /* 0x01ffffff0c00780c */ /* 0x000fc60003f04070 */
[----:B------:R-:W-:Y:S01]  /*39b0*/  FMUL R23, R23, R0 ;  /* 0x0000000017177220 */ /* 0x000fe20000400000 */
[----:B------:R-:W-:-:S03]  /*39c0*/  FMUL R25, R0, R25 ;  /* 0x0000001900197220 */ /* 0x000fc60000400000 */
[----:B------:R-:W-:-:S06]  /*39d0*/  FMUL R24, R23, R24 ;  /* 0x0000001817187220 */ /* 0x000fcc0000400000 */
[----:B------:R-:W-:Y:S05]  /*39e0*/  @P0 BRA `(.L_x_7056) ;  /* 0x0000000000100947 */ /* 0x000fea0003800000 */
[----:B------:R-:W-:Y:S01]  /*39f0*/  IMAD.MOV.U32 R0, RZ, RZ, R43 ;  /* 0x000000ffff007224 */ /* 0x000fe200078e002b */
[----:B------:R-:W-:-:S07]  /*3a00*/  MOV R2, 0x3a20 ;  /* 0x00003a2000027802 */ /* 0x000fce0000000f00 */
[----:B-----5:R-:W-:Y:S05]  /*3a10*/  CALL.REL.NOINC `($__internal_201_$__cuda_sm20_rcp_rn_f32_slowpath) ;  /* 0x00000078007c7944 */ /* 0x020fea0003c00000 */
[----:B------:R-:W-:Y:S05]  /*3a20*/  BRA `(.L_x_7057) ;  /* 0x0000000000107947 */ /* 0x000fea0003800000 */
.L_x_7056:
[----:B------:R-:W0:Y:S02]  /*3a30*/  MUFU.RCP R48, R43 ;  /* 0x0000002b00307308 */ /* 0x000e240000001000 */
[----:B0-----:R-:W-:-:S04]  /*3a40*/  FFMA R0, R43, R48, -1 ;  /* 0xbf8000002b007423 */ /* 0x001fc80000000030 */
[----:B------:R-:W-:-:S04]  /*3a50*/  FADD.FTZ R21, -R0, -RZ ;  /* 0x800000ff00157221 */ /* 0x000fc80000010100 */
[----:B------:R-:W-:-:S07]  /*3a60*/  FFMA R48, R48, R21, R48 ;  /* 0x0000001530307223 */ /* 0x000fce0000000030 */
.L_x_7057:
[----:B------:R-:W-:Y:S05]  /*3a70*/  BSYNC.RECONVERGENT B1 ;  /* 0x0000000000017941 */ /* 0x000fea0003800200 */
.L_x_7055:
[----:B------:R-:W-:Y:S02]  /*3a80*/  HFMA2 R21, -RZ, RZ, 0.96630859375, -0.0022525787353515625 ;  /* 0x3bbb989dff157431 */ /* 0x000fe400000001ff */
[----:B------:R-:W-:Y:S01]  /*3a90*/  HADD2.F32 R12, -RZ, R14.H0_H0 ;  /* 0x2000000eff0c7230 */ /* 0x000fe20000004100 */
[----:B------:R-:W-:Y:S01]  /*3aa0*/  BSSY.RECONVERGENT B1, `(.L_x_7058) ;  /* 0x000001f000017945 */ /* 0x000fe20003800200 */
[----:B------:R-:W-:Y:S02]  /*3ab0*/  IMAD.MOV.U32 R23, RZ, RZ, 0x437c0000 ;  /* 0x437c0000ff177424 */ /* 0x000fe400078e00ff */
[----:B------:R-:W-:Y:S02]  /*3ac0*/  HADD2.F32 R22, -RZ, R22.H1_H1 ;  /* 0x30000016ff167230 */ /* 0x000fe40000004100 */
        /* <DEDUP_REMOVED lines=15> */
[----:B------:R-:W-:Y:S02]  /*3bc0*/  HADD2.F32 R0, -RZ, R19.H1_H1 ;  /* 0x30000013ff007230 */ /* 0x000fe40000004100 */
        /* <DEDUP_REMOVED lines=8> */
.L_x_7059:
[----:B------:R-:W0:Y:S02]  /*3c50*/  MUFU.RCP R48, R43 ;  /* 0x0000002b00307308 */ /* 0x000e240000001000 */
[----:B0-----:R-:W-:-:S04]  /*3c60*/  FFMA R0, R43, R48, -1 ;  /* 0xbf8000002b007423 */ /* 0x001fc80000000030 */
[----:B------:R-:W-:-:S04]  /*3c70*/  FADD.FTZ R19, -R0, -RZ ;  /* 0x800000ff00137221 */ /* 0x000fc80000010100 */
[----:B------:R-:W-:-:S07]  /*3c80*/  FFMA R48, R48, R19, R48 ;  /* 0x0000001330307223 */ /* 0x000fce0000000030 */
.L_x_7060:
[----:B------:R-:W-:Y:S05]  /*3c90*/  BSYNC.RECONVERGENT B1 ;  /* 0x0000000000017941 */ /* 0x000fea0003800200 */
.L_x_7058:
[----:B------:R-:W-:Y:S01]  /*3ca0*/  HADD2.F32 R14, -RZ, R14.H1_H1 ;  /* 0x3000000eff0e7230 */ /* 0x000fe20000004100 */
[----:B------:R-:W-:Y:S01]  /*3cb0*/  MOV R21, 0x437c0000 ;  /* 0x437c000000157802 */ /* 0x000fe20000000f00 */
        /* <DEDUP_REMOVED lines=23> */
[----:B------:R-:W-:Y:S02]  /*3e30*/  MOV R0, R45 ;  /* 0x0000002d00007202 */ /* 0x000fe40000000f00 */
[----:B------:R-:W-:-:S07]  /*3e40*/  MOV R2, 0x3e60 ;  /* 0x00003e6000027802 */ /* 0x000fce0000000f00 */
[----:B-----5:R-:W-:Y:S05]  /*3e50*/  CALL.REL.NOINC `($__internal_201_$__cuda_sm20_rcp_rn_f32_slowpath) ;  /* 0x00000074006c7944 */ /* 0x020fea0003c00000 */
[----:B------:R-:W-:Y:S05]  /*3e60*/  BRA `(.L_x_7063) ;  /* 0x0000000000107947 */ /* 0x000fea0003800000 */
.L_x_7062:
[----:B------:R-:W0:Y:S02]  /*3e70*/  MUFU.RCP R48, R45 ;  /* 0x0000002d00307308 */ /* 0x000e240000001000 */
[----:B0-----:R-:W-:-:S04]  /*3e80*/  FFMA R0, R45, R48, -1 ;  /* 0xbf8000002d007423 */ /* 0x001fc80000000030 */
[----:B------:R-:W-:-:S04]  /*3e90*/  FADD.FTZ R43, -R0, -RZ ;  /* 0x800000ff002b7221 */ /* 0x000fc80000010100 */
[----:B------:R-:W-:-:S07]  /*3ea0*/  FFMA R48, R48, R43, R48 ;  /* 0x0000002b30307223 */ /* 0x000fce0000000030 */
.L_x_7063:
[----:B------:R-:W-:Y:S05]  /*3eb0*/  BSYNC.RECONVERGENT B1 ;  /* 0x0000000000017941 */ /* 0x000fea0003800200 */
.L_x_7061:
[----:B------:R-:W-:Y:S01]  /*3ec0*/  HADD2.F32 R12, -RZ, R13.H0_H0 ;  /* 0x2000000dff0c7230 */ /* 0x000fe20000004100 */
        /* <DEDUP_REMOVED lines=16> */
[----:B------:R-:W-:Y:S02]  /*3fd0*/  HADD2.F32 R0, -RZ, R15.H1_H1 ;  /* 0x3000000fff007230 */ /* 0x000fe40000004100 */
[----:B------:R-:W-:Y:S01]  /*3fe0*/  FFMA R43, R14, R43, R48 ;  /* 0x0000002b0e2b7223 */ /* 0x000fe20000000030 */
[----:B------:R-:W-:Y:S01]  /*3ff0*/  HADD2.F32 R15, -RZ, R18.H1_H1 ;  /* 0x30000012ff0f7230 */ /* 0x000fe20000004100 */
        /* <DEDUP_REMOVED lines=9> */
.L_x_7065:
[----:B------:R-:W0:Y:S02]  /*4090*/  MUFU.RCP R48, R49 ;  /* 0x0000003100307308 */ /* 0x000e240000001000 */
[----:B0-----:R-:W-:-:S04]  /*40a0*/  FFMA R0, R49, R48, -1 ;  /* 0xbf80000031007423 */ /* 0x001fc80000000030 */
[----:B------:R-:W-:-:S04]  /*40b0*/  FADD.FTZ R15, -R0, -RZ ;  /* 0x800000ff000f7221 */ /* 0x000fc80000010100 */
[----:B------:R-:W-:-:S07]  /*40c0*/  FFMA R48, R48, R15, R48 ;  /* 0x0000000f30307223 */ /* 0x000fce0000000030 */
.L_x_7066:
[----:B------:R-:W-:Y:S05]  /*40d0*/  BSYNC.RECONVERGENT B1 ;  /* 0x0000000000017941 */ /* 0x000fea0003800200 */
.L_x_7064:
[----:B------:R-:W-:Y:S02]  /*40e0*/  HFMA2 R0, -RZ, RZ, 0.96630859375, -0.0022525787353515625 ;  /* 0x3bbb989dff007431 */ /* 0x000fe400000001ff */
[----:B------:R-:W-:Y:S02]  /*40f0*/  HADD2.F32 R13, -RZ, R13.H1_H1 ;  /* 0x3000000dff0d7230 */ /* 0x000fe40000004100 */
[----:B------:R-:W-:Y:S01]  /*4100*/  FMUL R45, R12, R48 ;  /* 0x000000300c2d7220 */ /* 0x000fe20000400000 */
[----:B------:R-:W-:Y:S01]  /*4110*/  IMAD.MOV.U32 R15, RZ, RZ, 0x437c0000 ;  /* 0x437c0000ff0f7424 */ /* 0x000fe200078e00ff */
[----:B------:R-:W-:Y:S01]  /*4120*/  BSSY.RECONVERGENT B1, `(.L_x_7067) ;  /* 0x000001d000017945 */ /* 0x000fe20003800200 */
        /* <DEDUP_REMOVED lines=24> */
.L_x_7068:
[----:B------:R-:W0:Y:S02]  /*42b0*/  MUFU.RCP R48, R49 ;  /* 0x0000003100307308 */ /* 0x000e240000001000 */
[----:B0-----:R-:W-:-:S04]  /*42c0*/  FFMA R0, R49, R48, -1 ;  /* 0xbf80000031007423 */ /* 0x001fc80000000030 */
[----:B------:R-:W-:-:S04]  /*42d0*/  FADD.FTZ R43, -R0, -RZ ;  /* 0x800000ff002b7221 */ /* 0x000fc80000010100 */
[----:B------:R-:W-:-:S07]  /*42e0*/  FFMA R48, R48, R43, R48 ;  /* 0x0000002b30307223 */ /* 0x000fce0000000030 */
.L_x_7069:
[----:B------:R-:W-:Y:S05]  /*42f0*/  BSYNC.RECONVERGENT B1 ;  /* 0x0000000000017941 */ /* 0x000fea0003800200 */
.L_x_7067:
[----:B------:R-:W-:Y:S01]  /*4300*/  HADD2.F32 R12, -RZ, R11.H0_H0 ;  /* 0x2000000bff0c7230 */ /* 0x000fe20000004100 */
[----:B------:R-:W-:Y:S01]  /*4310*/  MOV R45, 0x437c0000 ;  /* 0x437c0000002d7802 */ /* 0x000fe20000000f00 */
[----:B------:R-:W-:Y:S01]  /*4320*/  IMAD.MOV.U32 R43, RZ, RZ, 0x3bbb989d ;  /* 0x3bbb989dff2b7424 */ /* 0x000fe200078e00ff */
[----:B------:R-:W-:Y:S01]  /*4330*/  BSSY.RECONVERGENT B1, `(.L_x_7070) ;  /* 0x000001e000017945 */ /* 0x000fe20003800200 */
        /* <DEDUP_REMOVED lines=25> */
.L_x_7071:
[----:B------:R-:W0:Y:S02]  /*44d0*/  MUFU.RCP R48, R49 ;  /* 0x0000003100307308 */ /* 0x000e240000001000 */
[----:B0-----:R-:W-:-:S04]  /*44e0*/  FFMA R0, R49, R48, -1 ;  /* 0xbf80000031007423 */ /* 0x001fc80000000030 */
[----:B------:R-:W-:-:S04]  /*44f0*/  FADD.FTZ R17, -R0, -RZ ;  /* 0x800000ff00117221 */ /* 0x000fc80000010100 */
[----:B------:R-:W-:-:S07]  /*4500*/  FFMA R48, R48, R17, R48 ;  /* 0x0000001130307223 */ /* 0x000fce0000000030 */
.L_x_7072:
[----:B------:R-:W-:Y:S05]  /*4510*/  BSYNC.RECONVERGENT B1 ;  /* 0x0000000000017941 */ /* 0x000fea0003800200 */
.L_x_7070:
[----:B------:R-:W-:Y:S02]  /*4520*/  HADD2.F32 R11, -RZ, R11.H1_H1 ;  /* 0x3000000bff0b7230 */ /* 0x000fe40000004100 */
[----:B------:R-:W-:Y:S01]  /*4530*/  FMUL R45, R12, R48 ;  /* 0x000000300c2d7220 */ /* 0x000fe20000400000 */
[----:B------:R-:W-:Y:S01]  /*4540*/  IMAD.MOV.U32 R0, RZ, RZ, 0x3bbb989d ;  /* 0x3bbb989dff007424 */ /* 0x000fe200078e00ff */
[----:B------:R-:W-:Y:S01]  /*4550*/  BSSY.RECONVERGENT B1, `(.L_x_7073) ;  /* 0x000001e000017945 */ /* 0x000fe20003800200 */
[----:B------:R-:W-:Y:S02]  /*4560*/  IMAD.MOV.U32 R17, RZ, RZ, 0x437c0000 ;  /* 0x437c0000ff117424 */ /* 0x000fe400078e00ff */
[----:B------:R-:W-:Y:S01]  /*4570*/  FFMA.SAT R0, R11, -R0, 0.5 ;  /* 0x3f0000000b007423 */ /* 0x000fe20000002800 */
[----:B------:R-:W-:-:S03]  /*4580*/  HADD2.F32 R43, -RZ, R29.H0_H0 ;  /* 0x2000001dff2b7230 */ /* 0x000fc60000004100 */
        /* <DEDUP_REMOVED lines=22> */
.L_x_7074:
[----:B------:R-:W0:Y:S02]  /*46f0*/  MUFU.RCP R48, R49 ;  /* 0x0000003100307308 */ /* 0x000e240000001000 */
[----:B0-----:R-:W-:-:S04]  /*4700*/  FFMA R0, R49, R48, -1 ;  /* 0xbf80000031007423 */ /* 0x001fc80000000030 */
[----:B------:R-:W-:-:S04]  /*4710*/  FADD.FTZ R43, -R0, -RZ ;  /* 0x800000ff002b7221 */ /* 0x000fc80000010100 */
[----:B------:R-:W-:-:S07]  /*4720*/  FFMA R48, R48, R43, R48 ;  /* 0x0000002b30307223 */ /* 0x000fce0000000030 */
.L_x_7075:
[----:B------:R-:W-:Y:S05]  /*4730*/  BSYNC.RECONVERGENT B1 ;  /* 0x0000000000017941 */ /* 0x000fea0003800200 */
.L_x_7073:
[----:B------:R-:W-:Y:S01]  /*4740*/  IADD3 R0, PT, PT, R4, 0x1, RZ ;  /* 0x0000000104007810 */ /* 0x000fe20007ffe0ff */
[----:B------:R-:W-:Y:S01]  /*4750*/  FMUL R36, R24, UR23 ;  /* 0x0000001718247c20 */ /* 0x000fe20008400000 */
[----:B------:R-:W-:Y:S01]  /*4760*/  FMUL R57, R23, UR23 ;  /* 0x0000001717397c20 */ /* 0x000fe20008400000 */
[----:B------:R-:W-:Y:S01]  /*4770*/  FMUL R34, R21, UR23 ;  /* 0x0000001715227c20 */ /* 0x000fe20008400000 */
[----:B------:R-:W-:Y:S01]  /*4780*/  ISETP.GE.U32.AND P0, PT, R0, UR7, PT ;  /* 0x0000000700007c0c */ /* 0x000fe2000bf06070 */
[----:B------:R-:W-:Y:S01]  /*4790*/  FMUL R49, R20, UR23 ;  /* 0x0000001714317c20 */ /* 0x000fe20008400000 */
[----:B------:R-:W-:Y:S01]  /*47a0*/  F2FP.SATFINITE.E4M3.F32.PACK_AB_MERGE_C R36, RZ, R36, RZ ;  /* 0x00000024ff24723e */ /* 0x000fe200048070ff */
[----:B------:R-:W-:Y:S01]  /*47b0*/  FMUL R32, R18, UR23 ;  /* 0x0000001712207c20 */ /* 0x000fe20008400000 */
[----:B------:R-:W-:Y:S01]  /*47c0*/  ISETP.GE.U32.OR P0, PT, R27, UR14, P0 ;  /* 0x0000000e1b007c0c */ /* 0x000fe20008706470 */
[----:B------:R-:W-:Y:S01]  /*47d0*/  HADD2.F32 R2, -RZ, R28.H1_H1 ;  /* 0x3000001cff027230 */ /* 0x000fe20000004100 */
[----:B------:R-:W-:Y:S01]  /*47e0*/  F2FP.SATFINITE.E4M3.F32.PACK_AB_MERGE_C R57, RZ, R57, RZ ;  /* 0x00000039ff39723e */ /* 0x000fe200048070ff */
[----:B------:R-:W-:Y:S01]  /*47f0*/  BSSY.RECONVERGENT B0, `(.L_x_7076) ;  /* 0x000002d000007945 */ /* 0x000fe20003800200 */
[----:B------:R-:W-:-:S02]  /*4800*/  F2FP.SATFINITE.E4M3.F32.PACK_AB_MERGE_C R34, RZ, R34, RZ ;  /* 0x00000022ff22723e */ /* 0x000fc400048070ff */
[----:B------:R-:W-:Y:S02]  /*4810*/  F2FP.SATFINITE.E4M3.F32.PACK_AB_MERGE_C R49, RZ, R49, RZ ;  /* 0x00000031ff31723e */ /* 0x000fe400048070ff */
[----:B------:R-:W-:Y:S02]  /*4820*/  F2FP.SATFINITE.E4M3.F32.PACK_AB_MERGE_C R32, RZ, R32, RZ ;  /* 0x00000020ff20723e */ /* 0x000fe400048070ff */
[----:B------:R-:W-:Y:S01]  /*4830*/  FMNMX3 R24, |R24|, R26, |R23|, !PT ;  /* 0x0000001a18187276 */ /* 0x000fe20007800617 */
[----:B------:R-:W-:Y:S02]  /*4840*/  FMUL R23, R12, UR23 ;  /* 0x000000170c177c20 */ /* 0x000fe40008400000 */
[----:B------:R-:W0:Y:S01]  /*4850*/  @!P0 LDC R27, c[0x0][0x3b8] ;  /* 0x0000ee00ff1b8b82 */ /* 0x000e220000000800 */
[----:B------:R-:W-:Y:S02]  /*4860*/  @!P0 LEA R42, P1, R30, UR8, 0x1 ;  /* 0x000000081e2a8c11 */ /* 0x000fe4000f8208ff */
[----:B------:R-:W-:-:S02]  /*4870*/  @!P0 PRMT R45, R57, 0x7604, R36 ;  /* 0x00007604392d8816 */ /* 0x000fc40000000024 */
[----:B------:R-:W-:Y:S02]  /*4880*/  @!P0 LEA.HI.X R43, R30, UR9, R31, 0x1, P1 ;  /* 0x000000091e2b8c11 */ /* 0x000fe400088f0c1f */
[----:B------:R-:W-:Y:S02]  /*4890*/  @!P0 PRMT R55, R49, 0x7604, R34 ;  /* 0x0000760431378816 */ /* 0x000fe40000000022 */
[----:B------:R-:W-:Y:S01]  /*48a0*/  FMNMX3 R24, |R21|, R24, |R20|, !PT ;  /* 0x0000001815187276 */ /* 0x000fe20007800614 */
[----:B------:R1:W-:Y:S01]  /*48b0*/  @!P0 STG.E.U16 desc[UR24][R42.64], R45 ;  /* 0x0000002d2a008986 */ /* 0x0003e2000c101518 */
[----:B------:R-:W-:Y:S01]  /*48c0*/  F2FP.SATFINITE.E4M3.F32.PACK_AB_MERGE_C R23, RZ, R23, RZ ;  /* 0x00000017ff17723e */ /* 0x000fe200048070ff */
[----:B-1----:R-:W-:Y:S01]  /*48d0*/  FADD R45, -R48, 1 ;  /* 0x3f800000302d7421 */ /* 0x002fe20000000100 */
[----:B0-----:R-:W-:-:S03]  /*48e0*/  @!P0 IADD3 R0, P1, PT, R30, R27, RZ ;  /* 0x0000001b1e008210 */ /* 0x001fc60007f3e0ff */
[----:B------:R-:W-:Y:S01]  /*48f0*/  FMUL R45, R45, R48 ;  /* 0x000000302d2d7220 */ /* 0x000fe20000400000 */
[----:B------:R-:W-:Y:S02]  /*4900*/  @!P0 IADD3.X R27, PT, PT, R31, UR28, RZ, P1, !PT ;  /* 0x0000001c1f1b8c10 */ /* 0x000fe40008ffe4ff */
[----:B------:R-:W-:Y:S01]  /*4910*/  @!P0 LEA R52, P1, R0, UR8, 0x1 ;  /* 0x0000000800348c11 */ /* 0x000fe2000f8208ff */
[----:B------:R-:W-:-:S03]  /*4920*/  FFMA R45, R11, R45, R48 ;  /* 0x0000002d0b2d7223 */ /* 0x000fc60000000030 */
[----:B------:R-:W-:Y:S01]  /*4930*/  @!P0 LEA.HI.X R53, R0, UR9, R27, 0x1, P1 ;  /* 0x0000000900358c11 */ /* 0x000fe200088f0c1b */
[----:B------:R-:W-:Y:S01]  /*4940*/  FMUL R27, R13, UR23 ;  /* 0x000000170d1b7c20 */ /* 0x000fe20008400000 */
[----:B------:R-:W-:Y:S01]  /*4950*/  @!P0 IADD3 R0, P1, PT, R30, UR31, RZ ;  /* 0x0000001f1e008c10 */ /* 0x000fe2000ff3e0ff */
[----:B------:R-:W-:Y:S02]  /*4960*/  FMUL R45, R45, R2 ;  /* 0x000000022d2d7220 */ /* 0x000fe40000400000 */
[----:B------:R0:W-:Y:S01]  /*4970*/  @!P0 STG.E.U16 desc[UR24][R52.64], R55 ;  /* 0x0000003734008986 */ /* 0x0001e2000c101518 */
[----:B------:R-:W-:Y:S02]  /*4980*/  @!P0 IADD3.X R43, PT, PT, R31, UR32, RZ, P1, !PT ;  /* 0x000000201f2b8c10 */ /* 0x000fe40008ffe4ff */
[----:B------:R-:W-:Y:S02]  /*4990*/  F2FP.SATFINITE.E4M3.F32.PACK_AB_MERGE_C R27, RZ, R27, RZ ;  /* 0x0000001bff1b723e */ /* 0x000fe400048070ff */
[----:B------:R-:W-:-:S02]  /*49a0*/  @!P0 LEA R42, P1, R0, UR8, 0x1 ;  /* 0x00000008002a8c11 */ /* 0x000fc4000f8208ff */
[----:B------:R-:W-:Y:S02]  /*49b0*/  @!P0 PRMT R59, R27, 0x7604, R32 ;  /* 0x000076041b3b8816 */ /* 0x000fe40000000020 */
[----:B------:R-:W-:Y:S01]  /*49c0*/  @!P0 LEA.HI.X R43, R0, UR9, R43, 0x1, P1 ;  /* 0x00000009002b8c11 */ /* 0x000fe200088f0c2b */
[----:B------:R-:W-:Y:S01]  /*49d0*/  HADD2.F32 R0, -RZ, R29.H1_H1 ;  /* 0x3000001dff007230 */ /* 0x000fe20000004100 */
[----:B0-----:R-:W0:Y:S03]  /*49e0*/  @!P0 LDC R53, c[0x0][0x3b8] ;  /* 0x0000ee00ff358b82 */ /* 0x001e260000000800 */
[----:B------:R1:W-:Y:S01]  /*49f0*/  @!P0 STG.E.U16 desc[UR24][R42.64], R59 ;  /* 0x0000003b2a008986 */ /* 0x0003e2000c101518 */
[----:B------:R-:W-:-:S04]  /*4a00*/  FMUL R45, R45, R0 ;  /* 0x000000002d2d7220 */ /* 0x000fc80000400000 */
[----:B------:R-:W-:-:S05]  /*4a10*/  FMUL R0, R45, UR23 ;  /* 0x000000172d007c20 */ /* 0x000fca0008400000 */
[----:B------:R-:W-:Y:S01]  /*4a20*/  F2FP.SATFINITE.E4M3.F32.PACK_AB_MERGE_C R0, RZ, R0, RZ ;  /* 0x00000000ff00723e */ /* 0x000fe200048070ff */
[----:B------:R-:W-:Y:S06]  /*4a30*/  @P0 BRA `(.L_x_7077) ;  /* 0x0000000000200947 */ /* 0x000fec0003800000 */
[----:B------:R-:W2:Y:S01]  /*4a40*/  LDC R29, c[0x0][0x3b8] ;  /* 0x0000ee00ff1d7b82 */ /* 0x000ea20000000800 */
[----:B------:R-:W-:Y:S01]  /*4a50*/  UIMAD UR4, UR28, 0x3, URZ ;  /* 0x000000031c0478a4 */ /* 0x000fe2000f8e02ff */
[----:B--2---:R-:W-:-:S05]  /*4a60*/  IMAD.WIDE.U32 R28, R29, 0x3, R30 ;  /* 0x000000031d1c7825 */ /* 0x004fca00078e001e */
[----:B------:R-:W-:Y:S01]  /*4a70*/  VIADD R21, R29, UR4 ;  /* 0x000000041d157c36 */ /* 0x000fe20008000000 */
[----:B------:R-:W-:Y:S02]  /*4a80*/  LEA R20, P1, R28, UR8, 0x1 ;  /* 0x000000081c147c11 */ /* 0x000fe4000f8208ff */
[----:B------:R-:W-:Y:S02]  /*4a90*/  PRMT R29, R0, 0x7604, R23 ;  /* 0x00007604001d7816 */ /* 0x000fe40000000017 */
[----:B------:R-:W-:-:S05]  /*4aa0*/  LEA.HI.X R21, R28, UR9, R21, 0x1, P1 ;  /* 0x000000091c157c11 */ /* 0x000fca00088f0c15 */
[----:B------:R2:W-:Y:S04]  /*4ab0*/  STG.E.U16 desc[UR24][R20.64], R29 ;  /* 0x0000001d14007986 */ /* 0x0005e8000c101518 */
.L_x_7077:
[----:B------:R-:W-:Y:S05]  /*4ac0*/  BSYNC.RECONVERGENT B0 ;  /* 0x0000000000007941 */ /* 0x000fea0003800200 */
.L_x_7076:
[----:B--2---:R-:W-:Y:S01]  /*4ad0*/  @!P0 LEA R20, P1, R30, UR6, 0x1 ;  /* 0x000000061e148c11 */ /* 0x004fe2000f8208ff */
[----:B-1----:R-:W-:Y:S01]  /*4ae0*/  FMUL R43, R25, UR23 ;  /* 0x00000017192b7c20 */ /* 0x002fe20008400000 */
[----:B------:R-:W-:Y:S01]  /*4af0*/  FMUL R40, R22, UR23 ;  /* 0x0000001716287c20 */ /* 0x000fe20008400000 */
[----:B------:R-:W-:Y:S01]  /*4b00*/  FMUL R55, R11, R48 ;  /* 0x000000300b377220 */ /* 0x000fe20000400000 */
[C---:B------:R-:W-:Y:S01]  /*4b10*/  @!P0 LEA.HI.X R21, R30.reuse, UR12, R31, 0x1, P1 ;  /* 0x0000000c1e158c11 */ /* 0x040fe200088f0c1f */
[----:B------:R-:W-:Y:S01]  /*4b20*/  FMUL R42, R19, UR23 ;  /* 0x00000017132a7c20 */ /* 0x000fe20008400000 */
[----:B0-----:R-:W-:Y:S01]  /*4b30*/  @!P0 IADD3 R53, P1, PT, R30, R53, RZ ;  /* 0x000000351e358210 */ /* 0x001fe20007f3e0ff */
[----:B------:R-:W-:Y:S01]  /*4b40*/  FMUL R11, R14, UR23 ;  /* 0x000000170e0b7c20 */ /* 0x000fe20008400000 */
[----:B------:R-:W-:Y:S01]  /*4b50*/  F2FP.SATFINITE.E4M3.F32.PACK_AB_MERGE_C R43, RZ, R43, RZ ;  /* 0x0000002bff2b723e */ /* 0x000fe200048070ff */
[----:B------:R-:W-:Y:S01]  /*4b60*/  BSSY.RECONVERGENT B0, `(.L_x_7078) ;  /* 0x0000027000007945 */ /* 0x000fe20003800200 */
[----:B------:R-:W-:-:S02]  /*4b70*/  @!P0 IADD3.X R26, PT, PT, R31, UR28, RZ, P1, !PT ;  /* 0x0000001c1f1a8c10 */ /* 0x000fc40008ffe4ff */
[----:B------:R-:W-:Y:S02]  /*4b80*/  F2FP.SATFINITE.E4M3.F32.PACK_AB_MERGE_C R40, RZ, R40, RZ ;  /* 0x00000028ff28723e */ /* 0x000fe400048070ff */
[C---:B------:R-:W-:Y:S02]  /*4b90*/  @!P0 LEA R28, P1, R53.reuse, UR6, 0x1 ;  /* 0x00000006351c8c11 */ /* 0x040fe4000f8208ff */
[----:B------:R-:W-:Y:S02]  /*4ba0*/  @!P0 PRMT R59, R40, 0x7604, R43 ;  /* 0x00007604283b8816 */ /* 0x000fe4000000002b */
[----:B------:R-:W-:Y:S01]  /*4bb0*/  @!P0 LEA.HI.X R29, R53, UR12, R26, 0x1, P1 ;  /* 0x0000000c351d8c11 */ /* 0x000fe200088f0c1a */
[----:B------:R-:W-:Y:S01]  /*4bc0*/  FMUL R53, R15, UR23 ;  /* 0x000000170f357c20 */ /* 0x000fe20008400000 */
[----:B------:R-:W-:Y:S01]  /*4bd0*/  FMNMX3 R48, |R18|, R24, |R13|, !PT ;  /* 0x0000001812307276 */ /* 0x000fe2000780060d */
[----:B------:R-:W-:Y:S01]  /*4be0*/  FMUL R24, R16, UR23 ;  /* 0x0000001710187c20 */ /* 0x000fe20008400000 */
[----:B------:R-:W-:Y:S01]  /*4bf0*/  @!P0 IADD3 R13, P1, PT, R30, UR31, RZ ;  /* 0x0000001f1e0d8c10 */ /* 0x000fe2000ff3e0ff */
[----:B------:R0:W-:Y:S01]  /*4c00*/  @!P0 STG.E.U16 desc[UR24][R20.64], R59 ;  /* 0x0000003b14008986 */ /* 0x0001e2000c101518 */
[----:B------:R-:W-:Y:S01]  /*4c10*/  F2FP.SATFINITE.E4M3.F32.PACK_AB_MERGE_C R42, RZ, R42, RZ ;  /* 0x0000002aff2a723e */ /* 0x000fe200048070ff */
[----:B------:R-:W-:Y:S01]  /*4c20*/  FMUL R26, R17, UR23 ;  /* 0x00000017111a7c20 */ /* 0x000fe20008400000 */
[----:B------:R-:W-:-:S02]  /*4c30*/  @!P0 IADD3.X R18, PT, PT, R31, UR32, RZ, P1, !PT ;  /* 0x000000201f128c10 */ /* 0x000fc40008ffe4ff */
[----:B------:R-:W-:Y:S02]  /*4c40*/  F2FP.SATFINITE.E4M3.F32.PACK_AB_MERGE_C R11, RZ, R11, RZ ;  /* 0x0000000bff0b723e */ /* 0x000fe400048070ff */
[----:B------:R-:W-:Y:S02]  /*4c50*/  F2FP.SATFINITE.E4M3.F32.PACK_AB_MERGE_C R53, RZ, R53, RZ ;  /* 0x00000035ff35723e */ /* 0x000fe400048070ff */
[----:B------:R-:W-:Y:S02]  /*4c60*/  F2FP.SATFINITE.E4M3.F32.PACK_AB_MERGE_C R24, RZ, R24, RZ ;  /* 0x00000018ff18723e */ /* 0x000fe400048070ff */
[----:B------:R-:W-:Y:S02]  /*4c70*/  @!P0 PRMT R61, R11, 0x7604, R42 ;  /* 0x000076040b3d8816 */ /* 0x000fe4000000002a */
[C---:B0-----:R-:W-:Y:S02]  /*4c80*/  @!P0 LEA R20, P1, R13.reuse, UR6, 0x1 ;  /* 0x000000060d148c11 */ /* 0x041fe4000f8208ff */
[----:B------:R-:W-:Y:S01]  /*4c90*/  FMNMX3 R48, |R12|, R48, |R45|, !PT ;  /* 0x000000300c307276 */ /* 0x000fe2000780062d */
[----:B------:R0:W-:Y:S01]  /*4ca0*/  @!P0 STG.E.U16 desc[UR24][R28.64], R61 ;  /* 0x0000003d1c008986 */ /* 0x0001e2000c101518 */
[----:B------:R-:W-:Y:S01]  /*4cb0*/  @!P0 LEA.HI.X R21, R13, UR12, R18, 0x1, P1 ;  /* 0x0000000c0d158c11 */ /* 0x000fe200088f0c12 */
[----:B------:R-:W-:Y:S01]  /*4cc0*/  FMUL R18, R2, R55 ;  /* 0x0000003702127220 */ /* 0x000fe20000400000 */
[----:B------:R-:W-:-:S02]  /*4cd0*/  @!P0 PRMT R13, R24, 0x7604, R53 ;  /* 0x00007604180d8816 */ /* 0x000fc40000000035 */
[----:B------:R-:W-:Y:S01]  /*4ce0*/  F2FP.SATFINITE.E4M3.F32.PACK_AB_MERGE_C R26, RZ, R26, RZ ;  /* 0x0000001aff1a723e */ /* 0x000fe200048070ff */
[----:B------:R-:W-:Y:S02]  /*4cf0*/  FMUL R55, R18, UR23 ;  /* 0x0000001712377c20 */ /* 0x000fe40008400000 */
[----:B------:R0:W-:Y:S03]  /*4d00*/  @!P0 STG.E.U16 desc[UR24][R20.64], R13 ;  /* 0x0000000d14008986 */ /* 0x0001e6000c101518 */
        /* <DEDUP_REMOVED lines=12> */
.L_x_7079:
[----:B------:R-:W-:Y:S05]  /*4dd0*/  BSYNC.RECONVERGENT B0 ;  /* 0x0000000000007941 */ /* 0x000fea0003800200 */
.L_x_7078:
[----:B------:R-:W2:Y:S01]  /*4de0*/  LDCU.64 UR26, c[0x0][0x3b8] ;  /* 0x00007700ff1a77ac */ /* 0x000ea20008000a00 */
[----:B------:R-:W-:Y:S01]  /*4df0*/  IMAD.IADD R2, R3, 0x1, -R4 ;  /* 0x0000000103027824 */ /* 0x000fe200078e0a04 */
[----:B------:R-:W-:Y:S02]  /*4e00*/  IADD3 R12, PT, PT, R4, 0x3, RZ ;  /* 0x00000003040c7810 */ /* 0x000fe40007ffe0ff */
[----:B------:R-:W-:Y:S01]  /*4e10*/  FMNMX3 R22, |R25|, R48, |R22|, !PT ;  /* 0x0000003019167276 */ /* 0x000fe20007800616 */
[----:B------:R-:W-:Y:S01]  /*4e20*/  VIADD R45, R2, 0x1d ;  /* 0x0000001d022d7836 */ /* 0x000fe20000000000 */
[----:B------:R-:W-:Y:S01]  /*4e30*/  SHF.R.U32.HI R25, RZ, 0x1, R3 ;  /* 0x00000001ff197819 */ /* 0x000fe20000011603 */
[----:B------:R-:W-:Y:S01]  /*4e40*/  UIADD3 UR5, UP0, UPT, UR31, UR15, URZ ;  /* 0x0000000f1f057290 */ /* 0x000fe2000ff1e0ff */
[----:B------:R-:W-:Y:S02]  /*4e50*/  ISETP.GE.U32.AND P0, PT, R12, UR7, PT ;  /* 0x000000070c007c0c */ /* 0x000fe4000bf06070 */
[----:B------:R-:W-:-:S02]  /*4e60*/  LOP3.LUT R45, R45, 0x1f, RZ, 0xc0, !PT ;  /* 0x0000001f2d2d7812 */ /* 0x000fc400078ec0ff */
[----:B01----:R-:W-:Y:S02]  /*4e70*/  LOP3.LUT R13, R36, 0xff, RZ, 0xc0, !PT ;  /* 0x000000ff240d7812 */ /* 0x003fe400078ec0ff */
[----:B------:R-:W-:Y:S02]  /*4e80*/  LOP3.LUT R21, R43, 0xff, RZ, 0xc0, !PT ;  /* 0x000000ff2b157812 */ /* 0x000fe400078ec0ff */
[----:B------:R-:W-:Y:S01]  /*4e90*/  LOP3.LUT R40, R40, 0xff, RZ, 0xc0, !PT ;  /* 0x000000ff28287812 */ /* 0x000fe200078ec0ff */
[----:B------:R-:W-:Y:S01]  /*4ea0*/  IMAD R13, R34, 0x100, R13 ;  /* 0x00000100220d7824 */ /* 0x000fe200078e020d */
[----:B--2---:R-:W-:Y:S01]  /*4eb0*/  USHF.L.U64.HI UR4, UR26, 0x2, UR27 ;  /* 0x000000021a047899 */ /* 0x004fe2000801021b */
[----:B------:R-:W-:Y:S01]  /*4ec0*/  LOP3.LUT R25, R25, 0x1f0, RZ, 0xc0, !PT ;  /* 0x000001f019197812 */ /* 0x000fe200078ec0ff */
[----:B------:R-:W-:Y:S01]  /*4ed0*/  USHF.L.U32 UR21, UR26, 0x2, URZ ;  /* 0x000000021a157899 */ /* 0x000fe200080006ff */
[----:B------:R-:W-:Y:S01]  /*4ee0*/  ISETP.LT.U32.AND P0, PT, R45, UR14, !P0 ;  /* 0x0000000e2d007c0c */ /* 0x000fe2000c701070 */
[----:B------:R-:W-:Y:S01]  /*4ef0*/  IMAD R40, R11, 0x100, R40 ;  /* 0x000001000b287824 */ /* 0x000fe200078e0228 */
[----:B------:R-:W-:Y:S01]  /*4f00*/  USHF.L.U32 UR20, UR29, 0x2, URZ ;  /* 0x000000021d147899 */ /* 0x000fe200080006ff */
[----:B------:R-:W-:Y:S01]  /*4f10*/  MOV R29, UR4 ;  /* 0x00000004001d7c02 */ /* 0x000fe20008000f00 */
[----:B------:R-:W-:Y:S01]  /*4f20*/  IMAD R31, R25, UR28, RZ ;  /* 0x0000001c191f7c24 */ /* 0x000fe2000f8e02ff */
[----:B------:R-:W-:Y:S01]  /*4f30*/  USHF.L.U64.HI UR19, UR29, 0x2, UR30 ;  /* 0x000000021d137899 */ /* 0x000fe2000801021e */
[----:B------:R-:W-:Y:S01]  /*4f40*/  IMAD.U32 R28, RZ, RZ, UR21 ;  /* 0x00000015ff1c7e24 */ /* 0x000fe2000f8e00ff */
[----:B------:R-:W-:Y:S01]  /*4f50*/  UIADD3.X UR13, UPT, UPT, UR32, UR17, URZ, UP0, !UPT ;  /* 0x00000011200d7290 */ /* 0x000fe200087fe4ff */
[----:B------:R-:W-:Y:S01]  /*4f60*/  IMAD R42, R42, 0x100, R21 ;  /* 0x000001002a2a7824 */ /* 0x000fe200078e0215 */
[----:B------:R-:W-:Y:S01]  /*4f70*/  LOP3.LUT R50, R57, 0xff, RZ, 0xc0, !PT ;  /* 0x000000ff39327812 */ /* 0x000fe200078ec0ff */
[----:B------:R-:W-:Y:S01]  /*4f80*/  IMAD.WIDE.U32 R28, R25, UR26, R28 ;  /* 0x0000001a191c7c25 */ /* 0x000fe2000f8e001c */
[----:B------:R-:W-:-:S03]  /*4f90*/  MOV R20, UR20 ;  /* 0x0000001400147c02 */ /* 0x000fc60008000f00 */
[----:B------:R-:W-:Y:S01]  /*4fa0*/  IMAD.U32 R21, RZ, RZ, UR19 ;  /* 0x00000013ff157e24 */ /* 0x000fe2000f8e00ff */
[----:B------:R-:W-:Y:S01]  /*4fb0*/  IADD3 R36, PT, PT, R31, R29, RZ ;  /* 0x0000001d1f247210 */ /* 0x000fe20007ffe0ff */
[----:B------:R-:W-:Y:S01]  /*4fc0*/  IMAD R57, R25, UR30, RZ ;  /* 0x0000001e19397c24 */ /* 0x000fe2000f8e02ff */
[----:B------:R-:W-:Y:S01]  /*4fd0*/  IADD3 R43, P1, PT, R28, UR21, RZ ;  /* 0x000000151c2b7c10 */ /* 0x000fe2000ff3e0ff */
[----:B------:R-:W-:-:S03]  /*4fe0*/  IMAD R50, R49, 0x100, R50 ;  /* 0x0000010031327824 */ /* 0x000fc600078e0232 */
[----:B------:R-:W-:Y:S02]  /*4ff0*/  IADD3.X R34, PT, PT, R36, UR4, RZ, P1, !PT ;  /* 0x0000000424227c10 */ /* 0x000fe40008ffe4ff */
[----:B------:R-:W-:-:S04]  /*5000*/  @P0 IADD3 R48, P1, P2, R43, UR21, R45 ;  /* 0x000000152b300c10 */ /* 0x000fc8000fa3e02d */
[----:B------:R-:W-:-:S04]  /*5010*/  @P0 IADD3.X R11, PT, PT, R34, UR4, RZ, P1, P2 ;  /* 0x00000004220b0c10 */ /* 0x000fc80008fe44ff */
[C---:B------:R-:W-:Y:S01]  /*5020*/  @P0 SHF.L.U64.HI R12, R48.reuse, 0x2, R11 ;  /* 0x00000002300c0819 */ /* 0x040fe2000001020b */
[----:B------:R-:W-:Y:S01]  /*5030*/  @!P0 IMAD.MOV.U32 R11, RZ, RZ, RZ ;  /* 0x000000ffff0b8224 */ /* 0x000fe200078e00ff */
[----:B------:R-:W-:-:S04]  /*5040*/  @P0 SHF.L.U32 R48, R48, 0x2, RZ ;  /* 0x0000000230300819 */ /* 0x000fc800000006ff */
[----:B------:R-:W-:Y:S01]  /*5050*/  @P0 IADD3 R30, P1, PT, R48, UR5, RZ ;  /* 0x00000005301e0c10 */ /* 0x000fe2000ff3e0ff */
[----:B------:R-:W-:Y:S01]  /*5060*/  IMAD.WIDE.U32 R20, R25, UR29, R20 ;  /* 0x0000001d19147c25 */ /* 0x000fe2000f8e0014 */
[----:B------:R-:W-:Y:S02]  /*5070*/  SHF.L.U32 R32, R32, 0x10, RZ ;  /* 0x0000001020207819 */ /* 0x000fe400000006ff */
[----:B------:R-:W-:Y:S02]  /*5080*/  @P0 IADD3.X R31, PT, PT, R12, UR13, RZ, P1, !PT ;  /* 0x0000000d0c1f0c10 */ /* 0x000fe40008ffe4ff */
[----:B------:R-:W-:Y:S01]  /*5090*/  @P0 IADD3 R48, P1, PT, R48, UR15, RZ ;  /* 0x0000000f30300c10 */ /* 0x000fe2000ff3e0ff */
[----:B------:R-:W-:Y:S01]  /*50a0*/  IMAD.IADD R57, R57, 0x1, R21 ;  /* 0x0000000139397824 */ /* 0x000fe200078e0215 */
[----:B------:R-:W-:Y:S01]  /*50b0*/  LOP3.LUT R32, R32, 0xff0000, RZ, 0xc0, !PT ;  /* 0x00ff000020207812 */ /* 0x000fe200078ec0ff */
[----:B------:R0:W5:Y:S01]  /*50c0*/  @P0 LDG.E R11, desc[UR24][R30.64] ;  /* 0x000000181e0b0981 */ /* 0x000162000c1e1900 */
[----:B------:R-:W-:Y:S01]  /*50d0*/  @P0 IADD3.X R49, PT, PT, R12, UR17, RZ, P1, !PT ;  /* 0x000000110c310c10 */ /* 0x000fe20008ffe4ff */
[----:B------:R-:W-:Y:S01]  /*50e0*/  @!P0 IMAD.MOV.U32 R12, RZ, RZ, RZ ;  /* 0x000000ffff0c8224 */ /* 0x000fe200078e00ff */
[----:B------:R-:W-:Y:S01]  /*50f0*/  LOP3.LUT R32, R32, 0xffff, R13, 0xf8, !PT ;  /* 0x0000ffff20207812 */ /* 0x000fe200078ef80d */
[----:B------:R-:W-:-:S04]  /*5100*/  IMAD.U32 R53, R53, 0x10000, RZ ;  /* 0x0001000035357824 */ /* 0x000fc800078e00ff */
[----:B------:R1:W5:Y:S01]  /*5110*/  @P0 LDG.E R12, desc[UR24][R48.64] ;  /* 0x00000018300c0981 */ /* 0x000362000c1e1900 */
[----:B------:R-:W-:Y:S02]  /*5120*/  LOP3.LUT R23, R23, 0xffff, RZ, 0xc0, !PT ;  /* 0x0000ffff17177812 */ /* 0x000fe400078ec0ff */
[----:B0-----:R-:W-:Y:S01]  /*5130*/  IADD3 R30, P1, P2, R45, UR20, R20 ;  /* 0x000000142d1e7c10 */ /* 0x001fe2000fa3e014 */
[----:B------:R-:W-:Y:S01]  /*5140*/  IMAD.U32 R24, R24, 0x10000, RZ ;  /* 0x0001000018187824 */ /* 0x000fe200078e00ff */
[----:B------:R-:W-:Y:S02]  /*5150*/  LOP3.LUT R55, R55, 0xffff, RZ, 0xc0, !PT ;  /* 0x0000ffff37377812 */ /* 0x000fe400078ec0ff */
[----:B------:R-:W-:Y:S02]  /*5160*/  IADD3.X R31, PT, PT, RZ, UR19, R57, P1, P2 ;  /* 0x00000013ff1f7c10 */ /* 0x000fe40008fe4439 */
[----:B------:R-:W-:Y:S02]  /*5170*/  @P0 IADD3 R13, P1, PT, R30, UR20, RZ ;  /* 0x000000141e0d0c10 */ /* 0x000fe4000ff3e0ff */
[----:B------:R-:W-:-:S02]  /*5180*/  LOP3.LUT R53, R53, 0xff0000, RZ, 0xc0, !PT ;  /* 0x00ff000035357812 */ /* 0x000fc400078ec0ff */
[----:B-1----:R-:W-:Y:S02]  /*5190*/  @P0 IADD3.X R48, PT, PT, R31, UR19, RZ, P1, !PT ;  /* 0x000000131f300c10 */ /* 0x002fe40008ffe4ff */
[----:B------:R-:W-:Y:S02]  /*51a0*/  @P0 LEA R20, P1, R13, UR16, 0x2 ;  /* 0x000000100d140c11 */ /* 0x000fe4000f8210ff */
[----:B------:R-:W-:Y:S02]  /*51b0*/  LOP3.LUT R26, R26, 0xffff, RZ, 0xc0, !PT ;  /* 0x0000ffff1a1a7812 */ /* 0x000fe400078ec0ff */
[----:B------:R-:W-:Y:S02]  /*51c0*/  FMNMX3 R22, |R19|, R22, |R14|, !PT ;  /* 0x0000001613167276 */ /* 0x000fe4000780060e */
[----:B------:R-:W-:Y:S01]  /*51d0*/  @P0 LEA.HI.X R21, R13, UR18, R48, 0x2, P1 ;  /* 0x000000120d150c11 */ /* 0x000fe200088f1430 */
[----:B------:R-:W-:Y:S01]  /*51e0*/  @!P0 IMAD.MOV.U32 R13, RZ, RZ, RZ ;  /* 0x000000ffff0d8224 */ /* 0x000fe200078e00ff */
[----:B------:R-:W-:Y:S01]  /*51f0*/  LOP3.LUT R49, R40, 0xffff, RZ, 0xc0, !PT ;  /* 0x0000ffff28317812 */ /* 0x000fe200078ec0ff */
[----:B------:R-:W-:Y:S01]  /*5200*/  IMAD.SHL.U32 R23, R23, 0x1000000, RZ ;  /* 0x0100000017177824 */ /* 0x000fe200078e00ff */
[----:B------:R-:W-:Y:S01]  /*5210*/  LOP3.LUT R42, R53, 0xffff, R42, 0xf8, !PT ;  /* 0x0000ffff352a7812 */ /* 0x000fe200078ef82a */
[----:B------:R-:W-:Y:S01]  /*5220*/  IMAD.SHL.U32 R55, R55, 0x1000000, RZ ;  /* 0x0100000037377824 */ /* 0x000fe200078e00ff */
[----:B------:R-:W-:Y:S01]  /*5230*/  SHF.L.U32 R19, R26, 0x18, RZ ;  /* 0x000000181a137819 */ /* 0x000fe200000006ff */
[----:B------:R-:W-:Y:S01]  /*5240*/  BSSY.RECONVERGENT B0, `(.L_x_7080) ;  /* 0x0000026000007945 */ /* 0x000fe20003800200 */
[----:B------:R-:W-:Y:S01]  /*5250*/  FMNMX3 R22, |R15|, R22, |R16|, !PT ;  /* 0x000000160f167276 */ /* 0x000fe20007800610 */
[----:B------:R0:W5:Y:S01]  /*5260*/  @P0 LDG.E R13, desc[UR24][R20.64] ;  /* 0x00000018140d0981 */ /* 0x000162000c1e1900 */
[----:B------:R-:W-:-:S02]  /*5270*/  SHF.L.U32 R27, R27, 0x10, RZ ;  /* 0x000000101b1b7819 */ /* 0x000fc400000006ff */
[----:B------:R-:W-:Y:S02]  /*5280*/  LOP3.LUT R50, R50, 0xffff, RZ, 0xc0, !PT ;  /* 0x0000ffff32327812 */ /* 0x000fe400078ec0ff */
[----:B------:R-:W-:Y:S02]  /*5290*/  LOP3.LUT R24, R49, 0xff0000, R24, 0xf8, !PT ;  /* 0x00ff000031187812 */ /* 0x000fe400078ef818 */
[----:B------:R-:W-:Y:S02]  /*52a0*/  LOP3.LUT R15, R42, R19, RZ, 0xfc, !PT ;  /* 0x000000132a0f7212 */ /* 0x000fe400078efcff */
[----:B------:R-:W-:Y:S02]  /*52b0*/  FMNMX3 R17, |R17|, R22, |R18|, !PT ;  /* 0x0000001611117276 */ /* 0x000fe40007800612 */
[----:B------:R-:W-:Y:S02]  /*52c0*/  @!P0 CS2R R18, SRZ ;  /* 0x0000000000128805 */ /* 0x000fe4000001ff00 */
[----:B------:R-:W-:-:S02]  /*52d0*/  LOP3.LUT R40, R50, 0xff0000, R27, 0xf8, !PT ;  /* 0x00ff000032287812 */ /* 0x000fc400078ef81b */
[----:B------:R-:W-:Y:S02]  /*52e0*/  @!P0 CS2R R20, SRZ ;  /* 0x0000000000148805 */ /* 0x000fe4000001ff00 */
[----:B------:R-:W-:Y:S01]  /*52f0*/  LOP3.LUT R14, R32, R23, RZ, 0xfc, !PT ;  /* 0x00000017200e7212 */ /* 0x000fe200078efcff */
[----:B------:R-:W-:Y:S01]  /*5300*/  @!P0 IMAD.MOV.U32 R22, RZ, RZ, RZ ;  /* 0x000000ffff168224 */ /* 0x000fe200078e00ff */
[----:B------:R-:W-:Y:S01]  /*5310*/  LOP3.LUT R16, R24, R55, RZ, 0xfc, !PT ;  /* 0x0000003718107212 */ /* 0x000fe200078efcff */
[----:B0-----:R-:W-:Y:S06]  /*5320*/  @!P0 BRA `(.L_x_7081) ;  /* 0x00000000005c8947 */ /* 0x001fec0003800000 */
[----:B------:R-:W-:Y:S01]  /*5330*/  IMAD R19, R25, UR28, RZ ;  /* 0x0000001c19137c24 */ /* 0x000fe2000f8e02ff */
[----:B------:R-:W-:Y:S01]  /*5340*/  IADD3 R22, P1, P2, R45, UR21, R28 ;  /* 0x000000152d167c10 */ /* 0x000fe2000fa3e01c */
[----:B------:R-:W-:Y:S01]  /*5350*/  IMAD.U32 R27, RZ, RZ, UR26 ;  /* 0x0000001aff1b7e24 */ /* 0x000fe2000f8e00ff */
[----:B------:R-:W-:Y:S02]  /*5360*/  UIMAD UR20, UR28, 0x5, URZ ;  /* 0x000000051c1478a4 */ /* 0x000fe4000f8e02ff */
[----:B------:R-:W-:Y:S01]  /*5370*/  IADD3 R36, PT, PT, R19, R29, RZ ;  /* 0x0000001d13247210 */ /* 0x000fe20007ffe0ff */
[----:B------:R-:W-:Y:S01]  /*5380*/  IMAD.U32 R19, RZ, RZ, UR29 ;  /* 0x0000001dff137e24 */ /* 0x000fe2000f8e00ff */
[----:B------:R-:W-:Y:S02]  /*5390*/  UIMAD UR19, UR30, 0x5, URZ ;  /* 0x000000051e1378a4 */ /* 0x000fe4000f8e02ff */
[----:B------:R-:W-:Y:S01]  /*53a0*/  IADD3.X R23, PT, PT, RZ, UR4, R36, P1, P2 ;  /* 0x00000004ff177c10 */ /* 0x000fe20008fe4424 */
[----:B------:R-:W-:-:S04]  /*53b0*/  IMAD.WIDE.U32 R18, R19, 0x5, R30 ;  /* 0x0000000513127825 */ /* 0x000fc800078e001e */
[----:B------:R-:W-:-:S04]  /*53c0*/  IMAD.WIDE.U32 R22, R27, 0x5, R22 ;  /* 0x000000051b167825 */ /* 0x000fc800078e0016 */
[----:B------:R-:W-:Y:S01]  /*53d0*/  IMAD.SHL.U32 R26, R22, 0x4, RZ ;  /* 0x00000004161a7824 */ /* 0x000fe200078e00ff */
[----:B------:R-:W-:Y:S01]  /*53e0*/  IADD3 R23, PT, PT, R23, UR20, RZ ;  /* 0x0000001417177c10 */ /* 0x000fe2000fffe0ff */
[----:B------:R-:W-:-:S03]  /*53f0*/  VIADD R27, R19, UR19 ;  /* 0x00000013131b7c36 */ /* 0x000fc60008000000 */
[----:B------:R-:W-:Y:S02]  /*5400*/  SHF.L.U64.HI R19, R22, 0x2, R23 ;  /* 0x0000000216137819 */ /* 0x000fe40000010217 */
        /* <DEDUP_REMOVED lines=9> */
.L_x_7081:
[----:B------:R-:W-:Y:S05]  /*54a0*/  BSYNC.RECONVERGENT B0 ;  /* 0x0000000000007941 */ /* 0x000fea0003800200 */
.L_x_7080:
[----:B------:R-:W-:Y:S01]  /*54b0*/  BSSY.RECONVERGENT B0, `(.L_x_7082) ;  /* 0x000001d000007945 */ /* 0x000fe20003800200 */
[----:B0-----:R-:W-:-:S03]  /*54c0*/  @!P0 MOV R23, RZ ;  /* 0x000000ff00178202 */ /* 0x001fc60000000f00 */
[----:B------:R-:W-:Y:S05]  /*54d0*/  @!P0 BRA `(.L_x_7083) ;  /* 0x0000000000688947 */ /* 0x000fea0003800000 */
[----:B------:R-:W-:Y:S01]  /*54e0*/  IMAD.U32 R28, RZ, RZ, UR21 ;  /* 0x00000015ff1c7e24 */ /* 0x000fe2000f8e00ff */
[----:B------:R-:W-:Y:S01]  /*54f0*/  MOV R24, R30 ;  /* 0x0000001e00187202 */ /* 0x000fe20000000f00 */
[----:B------:R-:W-:Y:S01]  /*5500*/  IMAD.U32 R29, RZ, RZ, UR4 ;  /* 0x00000004ff1d7e24 */ /* 0x000fe2000f8e00ff */
[----:B------:R-:W-:Y:S01]  /*5510*/  UIMAD UR5, UR30, 0x6, URZ ;  /* 0x000000061e0578a4 */ /* 0x000fe2000f8e02ff */
[C---:B------:R-:W-:Y:S01]  /*5520*/  IMAD R21, R25.reuse, UR28, RZ ;  /* 0x0000001c19157c24 */ /* 0x040fe2000f8e02ff */
[----:B------:R-:W-:Y:S01]  /*5530*/  UIMAD UR13, UR28, 0x6, URZ ;  /* 0x000000061c0d78a4 */ /* 0x000fe2000f8e02ff */
[----:B------:R-:W-:-:S04]  /*5540*/  IMAD.WIDE.U32 R28, R25, UR26, R28 ;  /* 0x0000001a191c7c25 */ /* 0x000fc8000f8e001c */
[----:B------:R-:W-:Y:S01]  /*5550*/  IMAD.U32 R23, RZ, RZ, UR29 ;  /* 0x0000001dff177e24 */ /* 0x000fe2000f8e00ff */
[----:B------:R-:W-:Y:S01]  /*5560*/  IADD3 R36, PT, PT, R21, R29, RZ ;  /* 0x0000001d15247210 */ /* 0x000fe20007ffe0ff */
[----:B------:R-:W-:Y:S01]  /*5570*/  IMAD.MOV.U32 R25, RZ, RZ, R31 ;  /* 0x000000ffff197224 */ /* 0x000fe200078e001f */
[----:B------:R-:W-:Y:S01]  /*5580*/  IADD3 R20, P1, P2, R45, UR21, R28 ;  /* 0x000000152d147c10 */ /* 0x000fe2000fa3e01c */
[----:B------:R-:W-:Y:S02]  /*5590*/  IMAD.U32 R27, RZ, RZ, UR26 ;  /* 0x0000001aff1b7e24 */ /* 0x000fe4000f8e00ff */
[----:B------:R-:W-:Y:S01]  /*55a0*/  IMAD.WIDE.U32 R24, R23, 0x6, R24 ;  /* 0x0000000617187825 */ /* 0x000fe200078e0018 */
[----:B------:R-:W-:-:S03]  /*55b0*/  IADD3.X R21, PT, PT, RZ, UR4, R36, P1, P2 ;  /* 0x00000004ff157c10 */ /* 0x000fc60008fe4424 */
[----:B------:R-:W-:Y:S01]  /*55c0*/  VIADD R23, R25, UR5 ;  /* 0x0000000519177c36 */ /* 0x000fe20008000000 */
[----:B------:R-:W-:Y:S01]  /*55d0*/  LEA R48, P1, R24, UR16, 0x2 ;  /* 0x0000001018307c11 */ /* 0x000fe2000f8210ff */
[----:B------:R-:W-:-:S03]  /*55e0*/  IMAD.WIDE.U32 R20, R27, 0x6, R20 ;  /* 0x000000061b147825 */ /* 0x000fc600078e0014 */
[----:B------:R-:W-:Y:S02]  /*55f0*/  LEA.HI.X R49, R24, UR18, R23, 0x2, P1 ;  /* 0x0000001218317c11 */ /* 0x000fe400088f1417 */
[----:B------:R-:W-:Y:S02]  /*5600*/  IADD3 R21, PT, PT, R21, UR13, RZ ;  /* 0x0000000d15157c10 */ /* 0x000fe4000fffe0ff */
[C---:B------:R-:W-:Y:S01]  /*5610*/  LEA R26, P2, R20.reuse, UR15, 0x2 ;  /* 0x0000000f141a7c11 */ /* 0x040fe2000f8410ff */
[----:B------:R0:W5:Y:S03]  /*5620*/  LDG.E R23, desc[UR24][R48.64] ;  /* 0x0000001830177981 */ /* 0x000166000c1e1900 */
[----:B------:R-:W-:Y:S02]  /*5630*/  LEA.HI.X R27, R20, UR17, R21, 0x2, P2 ;  /* 0x00000011141b7c11 */ /* 0x000fe400090f1415 */
[----:B------:R-:W-:-:S03]  /*5640*/  IADD3 R24, P1, PT, R26, UR31, RZ ;  /* 0x0000001f1a187c10 */ /* 0x000fc6000ff3e0ff */
[----:B------:R0:W5:Y:S01]  /*5650*/  LDG.E R21, desc[UR24][R26.64] ;  /* 0x000000181a157981 */ /* 0x000162000c1e1900 */
[----:B------:R-:W-:-:S05]  /*5660*/  IADD3.X R25, PT, PT, R27, UR32, RZ, P1, !PT ;  /* 0x000000201b197c10 */ /* 0x000fca0008ffe4ff */
[----:B------:R0:W5:Y:S04]  /*5670*/  LDG.E R20, desc[UR24][R24.64] ;  /* 0x0000001818147981 */ /* 0x000168000c1e1900 */
.L_x_7083:
[----:B------:R-:W-:Y:S05]  /*5680*/  BSYNC.RECONVERGENT B0 ;  /* 0x0000000000007941 */ /* 0x000fea0003800200 */
.L_x_7082:
[----:B------:R-:W-:Y:S01]  /*5690*/  BSSY.RECONVERGENT B0, `(.L_x_7084) ;  /* 0x0000019000007945 */ /* 0x000fe20003800200 */
[----:B0-----:R-:W-:Y:S01]  /*56a0*/  @!P0 CS2R R24, SRZ ;  /* 0x0000000000188805 */ /* 0x001fe2000001ff00 */
[----:B------:R-:W-:Y:S02]  /*56b0*/  @!P0 IMAD.MOV.U32 R26, RZ, RZ, RZ ;  /* 0x000000ffff1a8224 */ /* 0x000fe400078e00ff */
        /* <DEDUP_REMOVED lines=22> */
.L_x_7085:
[----:B------:R-:W-:Y:S05]  /*5820*/  BSYNC.RECONVERGENT B0 ;  /* 0x0000000000007941 */ /* 0x000fea0003800200 */
.L_x_7084:
[----:B0-----:R-:W-:Y:S02]  /*5830*/  HFMA2 R28, -RZ, RZ, 3.7421875, 0 ;  /* 0x437c0000ff1c7431 */ /* 0x001fe400000001ff */
[----:B------:R-:W-:Y:S01]  /*5840*/  HADD2.F32 R32, -RZ, R33.H0_H0 ;  /* 0x20000021ff207230 */ /* 0x000fe20000004100 */
[----:B------:R-:W-:Y:S01]  /*5850*/  LOP3.LUT R0, R0, 0xffff, RZ, 0xc0, !PT ;  /* 0x0000ffff00007812 */ /* 0x000fe200078ec0ff */
        /* <DEDUP_REMOVED lines=9> */
[----:B0-----:R-:W-:Y:S02]  /*58f0*/  IMAD.MOV.U32 R29, RZ, RZ, R2 ;  /* 0x000000ffff1d7224 */ /* 0x001fe400078e0002 */
[----:B-1----:R-:W-:Y:S01]  /*5900*/  FFMA R45, R27, R28, 1 ;  /* 0x3f8000001b2d7423 */ /* 0x002fe2000000001c */
[----:B------:R-:W-:Y:S02]  /*5910*/  IMAD.SHL.U32 R27, R0, 0x1000000, RZ ;  /* 0x01000000001b7824 */ /* 0x000fe400078e00ff */
[----:B------:R-:W-:Y:S02]  /*5920*/  VIADD R28, R2, 0x1e ;  /* 0x0000001e021c7836 */ /* 0x000fe40000000000 */
[----:B------:R-:W-:Y:S02]  /*5930*/  IADD3 R0, PT, PT, R45, 0x1800000, RZ ;  /* 0x018000002d007810 */ /* 0x000fe40007ffe0ff */
[----:B------:R-:W-:-:S02]  /*5940*/  LOP3.LUT R27, R40, R27, RZ, 0xfc, !PT ;  /* 0x0000001b281b7212 */ /* 0x000fc400078efcff */
[----:B------:R-:W-:Y:S02]  /*5950*/  LOP3.LUT R0, R0, 0x7f800000, RZ, 0xc0, !PT ;  /* 0x7f80000000007812 */ /* 0x000fe400078ec0ff */
[----:B------:R-:W-:Y:S02]  /*5960*/  LOP3.LUT R28, R28, 0x1f, RZ, 0xc0, !PT ;  /* 0x0000001f1c1c7812 */ /* 0x000fe400078ec0ff */
[----:B------:R-:W-:Y:S02]  /*5970*/  ISETP.GT.U32.AND P0, PT, R0, 0x1ffffff, PT ;  /* 0x01ffffff0000780c */ /* 0x000fe40003f04070 */
[----:B------:R-:W-:-:S04]  /*5980*/  IADD3 R30, P1, PT, R28, R43, RZ ;  /* 0x0000002b1c1e7210 */ /* 0x000fc80007f3e0ff */
[----:B------:R-:W-:-:S07]  /*5990*/  IADD3.X R31, PT, PT, RZ, R34, RZ, P1, !PT ;  /* 0x00000022ff1f7210 */ /* 0x000fce0000ffe4ff */
[----:B------:R-:W-:Y:S05]  /*59a0*/  @P0 BRA `(.L_x_7087) ;  /* 0x0000000000100947 */ /* 0x000fea0003800000 */
[----:B------:R-:W-:Y:S01]  /*59b0*/  IMAD.MOV.U32 R0, RZ, RZ, R45 ;  /* 0x000000ffff007224 */ /* 0x000fe200078e002d */
[----:B------:R-:W-:-:S07]  /*59c0*/  MOV R2, 0x59e0 ;  /* 0x000059e000027802 */ /* 0x000fce0000000f00 */
[----:B-----5:R-:W-:Y:S05]  /*59d0*/  CALL.REL.NOINC `($__internal_201_$__cuda_sm20_rcp_rn_f32_slowpath) ;  /* 0x00000058008c7944 */ /* 0x020fea0003c00000 */
[----:B------:R-:W-:Y:S05]  /*59e0*/  BRA `(.L_x_7088) ;  /* 0x0000000000107947 */ /* 0x000fea0003800000 */
.L_x_7087:
[----:B------:R-:W0:Y:S02]  /*59f0*/  MUFU.RCP R48, R45 ;  /* 0x0000002d00307308 */ /* 0x000e240000001000 */
[----:B0-----:R-:W-:-:S04]  /*5a00*/  FFMA R0, R45, R48, -1 ;  /* 0xbf8000002d007423 */ /* 0x001fc80000000030 */
[----:B------:R-:W-:-:S04]  /*5a10*/  FADD.FTZ R43, -R0, -RZ ;  /* 0x800000ff002b7221 */ /* 0x000fc80000010100 */
[----:B------:R-:W-:-:S07]  /*5a20*/  FFMA R48, R48, R43, R48 ;  /* 0x0000002b30307223 */ /* 0x000fce0000000030 */
.L_x_7088:
[----:B------:R-:W-:Y:S05]  /*5a30*/  BSYNC.RECONVERGENT B1 ;  /* 0x0000000000017941 */ /* 0x000fea0003800200 */
.L_x_7086:
[----:B------:R-:W-:Y:S01]  /*5a40*/  HADD2.F32 R33, -RZ, R33.H1_H1 ;  /* 0x30000021ff217230 */ /* 0x000fe20000004100 */
[----:B------:R-:W-:Y:S01]  /*5a50*/  MOV R43, 0x437c0000 ;  /* 0x437c0000002b7802 */ /* 0x000fe20000000f00 */
[----:B------:R-:W-:Y:S02]  /*5a60*/  IMAD.MOV.U32 R0, RZ, RZ, 0x3bbb989d ;  /* 0x3bbb989dff007424 */ /* 0x000fe400078e00ff */
[----:B------:R-:W-:Y:S01]  /*5a70*/  FMUL R49, R32, R48 ;  /* 0x0000003020317220 */ /* 0x000fe20000400000 */
[----:B-----5:R-:W-:Y:S01]  /*5a80*/  HADD2.F32 R45, -RZ, R37.H0_H0 ;  /* 0x20000025ff2d7230 */ /* 0x020fe20000004100 */
        /* <DEDUP_REMOVED lines=22> */
[----:B------:R-:W-:Y:S05]  /*5bf0*/  CALL.REL.NOINC `($__internal_201_$__cuda_sm20_rcp_rn_f32_slowpath) ;  /* 0x0000005800047944 */ /* 0x000fea0003c00000 */
[----:B------:R-:W-:Y:S05]  /*5c00*/  BRA `(.L_x_7091) ;  /* 0x0000000000107947 */ /* 0x000fea0003800000 */
.L_x_7090:
[----:B------:R-:W0:Y:S02]  /*5c10*/  MUFU.RCP R48, R53 ;  /* 0x0000003500307308 */ /* 0x000e240000001000 */
[----:B0-----:R-:W-:-:S04]  /*5c20*/  FFMA R0, R53, R48, -1 ;  /* 0xbf80000035007423 */ /* 0x001fc80000000030 */
[----:B------:R-:W-:-:S04]  /*5c30*/  FADD.FTZ R43, -R0, -RZ ;  /* 0x800000ff002b7221 */ /* 0x000fc80000010100 */
[----:B------:R-:W-:-:S07]  /*5c40*/  FFMA R48, R48, R43, R48 ;  /* 0x0000002b30307223 */ /* 0x000fce0000000030 */
.L_x_7091:
[----:B------:R-:W-:Y:S05]  /*5c50*/  BSYNC.RECONVERGENT B1 ;  /* 0x0000000000017941 */ /* 0x000fea0003800200 */
.L_x_7089:
[----:B------:R-:W-:Y:S01]  /*5c60*/  HADD2.F32 R36, -RZ, R41.H0_H0 ;  /* 0x20000029ff247230 */ /* 0x000fe20000004100 */
        /* <DEDUP_REMOVED lines=26> */
[----:B------:R-:W-:Y:S05]  /*5e10*/  CALL.REL.NOINC `($__internal_201_$__cuda_sm20_rcp_rn_f32_slowpath) ;  /* 0x00000054007c7944 */ /* 0x000fea0003c00000 */
[----:B------:R-:W-:Y:S05]  /*5e20*/  BRA `(.L_x_7094) ;  /* 0x0000000000107947 */ /* 0x000fea0003800000 */
.L_x_7093:
[----:B------:R-:W0:Y:S02]  /*5e30*/  MUFU.RCP R48, R45 ;  /* 0x0000002d00307308 */ /* 0x000e240000001000 */
[----:B0-----:R-:W-:-:S04]  /*5e40*/  FFMA R0, R45, R48, -1 ;  /* 0xbf8000002d007423 */ /* 0x001fc80000000030 */
[----:B------:R-:W-:-:S04]  /*5e50*/  FADD.FTZ R37, -R0, -RZ ;  /* 0x800000ff00257221 */ /* 0x000fc80000010100 */
[----:B------:R-:W-:-:S07]  /*5e60*/  FFMA R48, R48, R37, R48 ;  /* 0x0000002530307223 */ /* 0x000fce0000000030 */
.L_x_7094:
[----:B------:R-:W-:Y:S05]  /*5e70*/  BSYNC.RECONVERGENT B1 ;  /* 0x0000000000017941 */ /* 0x000fea0003800200 */
.L_x_7092:
[----:B------:R-:W-:Y:S02]  /*5e80*/  HFMA2 R0, -RZ, RZ, 0.96630859375, -0.0022525787353515625 ;  /* 0x3bbb989dff007431 */ /* 0x000fe400000001ff */
[----:B------:R-:W-:Y:S02]  /*5e90*/  HADD2.F32 R41, -RZ, R41.H1_H1 ;  /* 0x30000029ff297230 */ /* 0x000fe40000004100 */
        /* <DEDUP_REMOVED lines=25> */
[----:B------:R-:W-:Y:S05]  /*6030*/  CALL.REL.NOINC `($__internal_201_$__cuda_sm20_rcp_rn_f32_slowpath) ;  /* 0x0000005000f47944 */ /* 0x000fea0003c00000 */
[----:B------:R-:W-:Y:S05]  /*6040*/  BRA `(.L_x_7097) ;  /* 0x0000000000107947 */ /* 0x000fea0003800000 */
.L_x_7096:
[----:B------:R-:W0:Y:S02]  /*6050*/  MUFU.RCP R48, R45 ;  /* 0x0000002d00307308 */ /* 0x000e240000001000 */
[----:B0-----:R-:W-:-:S04]  /*6060*/  FFMA R0, R45, R48, -1 ;  /* 0xbf8000002d007423 */ /* 0x001fc80000000030 */
[----:B------:R-:W-:-:S04]  /*6070*/  FADD.FTZ R43, -R0, -RZ ;  /* 0x800000ff002b7221 */ /* 0x000fc80000010100 */
[----:B------:R-:W-:-:S07]  /*6080*/  FFMA R48, R48, R43, R48 ;  /* 0x0000002b30307223 */ /* 0x000fce0000000030 */
.L_x_7097:
[----:B------:R-:W-:Y:S05]  /*6090*/  BSYNC.RECONVERGENT B1 ;  /* 0x0000000000017941 */ /* 0x000fea0003800200 */
.L_x_7095:
[----:B------:R-:W-:Y:S01]  /*60a0*/  HADD2.F32 R40, -RZ, R51.H0_H0 ;  /* 0x20000033ff287230 */ /* 0x000fe20000004100 */
[----:B------:R-:W-:Y:S01]  /*60b0*/  MOV R45, 0x437c0000 ;  /* 0x437c0000002d7802 */ /* 0x000fe20000000f00 */
[----:B------:R-:W-:Y:S01]  /*60c0*/  IMAD.MOV.U32 R43, RZ, RZ, 0x3bbb989d ;  /* 0x3bbb989dff2b7424 */ /* 0x000fe200078e00ff */
[----:B------:R-:W-:Y:S01]  /*60d0*/  BSSY.RECONVERGENT B1, `(.L_x_7098) ;  /* 0x000001e000017945 */ /* 0x000fe20003800200 */
        /* <DEDUP_REMOVED lines=25> */
.L_x_7099:
[----:B------:R-:W0:Y:S02]  /*6270*/  MUFU.RCP R48, R45 ;  /* 0x0000002d00307308 */ /* 0x000e240000001000 */
[----:B0-----:R-:W-:-:S04]  /*6280*/  FFMA R0, R45, R48, -1 ;  /* 0xbf8000002d007423 */ /* 0x001fc80000000030 */
[----:B------:R-:W-:-:S04]  /*6290*/  FADD.FTZ R41, -R0, -RZ ;  /* 0x800000ff00297221 */ /* 0x000fc80000010100 */
[----:B------:R-:W-:-:S07]  /*62a0*/  FFMA R48, R48, R41, R48 ;  /* 0x0000002930307223 */ /* 0x000fce0000000030 */
.L_x_7100:
[----:B------:R-:W-:Y:S05]  /*62b0*/  BSYNC.RECONVERGENT B1 ;  /* 0x0000000000017941 */ /* 0x000fea0003800200 */
.L_x_7098:
[----:B------:R-:W-:Y:S02]  /*62c0*/  HADD2.F32 R51, -RZ, R51.H1_H1 ;  /* 0x30000033ff337230 */ /* 0x000fe40000004100 */
[----:B------:R-:W-:Y:S01]  /*62d0*/  FMUL R43, R40, R48 ;  /* 0x00000030282b7220 */ /* 0x000fe20000400000 */
        /* <DEDUP_REMOVED lines=27> */
.L_x_7102:
[----:B------:R-:W0:Y:S02]  /*6490*/  MUFU.RCP R48, R45 ;  /* 0x0000002d00307308 */ /* 0x000e240000001000 */
[----:B0-----:R-:W-:-:S04]  /*64a0*/  FFMA R0, R45, R48, -1 ;  /* 0xbf8000002d007423 */ /* 0x001fc80000000030 */
[----:B------:R-:W-:-:S04]  /*64b0*/  FADD.FTZ R43, -R0, -RZ ;  /* 0x800000ff002b7221 */ /* 0x000fc80000010100 */
[----:B------:R-:W-:-:S07]  /*64c0*/  FFMA R48, R48, R43, R48 ;  /* 0x0000002b30307223 */ /* 0x000fce0000000030 */
.L_x_7103:
[----:B------:R-:W-:Y:S05]  /*64d0*/  BSYNC.RECONVERGENT B1 ;  /* 0x0000000000017941 */ /* 0x000fea0003800200 */
.L_x_7101:
        /* <DEDUP_REMOVED lines=29> */
.L_x_7105:
[----:B------:R-:W0:Y:S02]  /*66b0*/  MUFU.RCP R48, R49 ;  /* 0x0000003100307308 */ /* 0x000e240000001000 */
[----:B0-----:R-:W-:-:S04]  /*66c0*/  FFMA R0, R49, R48, -1 ;  /* 0xbf80000031007423 */ /* 0x001fc80000000030 */
[----:B------:R-:W-:-:S04]  /*66d0*/  FADD.FTZ R43, -R0, -RZ ;  /* 0x800000ff002b7221 */ /* 0x000fc80000010100 */
[----:B------:R-:W-:-:S07]  /*66e0*/  FFMA R48, R48, R43, R48 ;  /* 0x0000002b30307223 */ /* 0x000fce0000000030 */
.L_x_7106:
[----:B------:R-:W-:Y:S05]  /*66f0*/  BSYNC.RECONVERGENT B1 ;  /* 0x0000000000017941 */ /* 0x000fea0003800200 */
.L_x_7104:
        /* <DEDUP_REMOVED lines=27> */
[----:B------:R-:W-:Y:S05]  /*68b0*/  CALL.REL.NOINC `($__internal_201_$__cuda_sm20_rcp_rn_f32_slowpath) ;  /* 0x0000004800d47944 */ /* 0x000fea0003c00000 */
[----:B------:R-:W-:Y:S01]  /*68c0*/  IMAD.MOV.U32 R55, RZ, RZ, R48 ;  /* 0x000000ffff377224 */ /* 0x000fe200078e0030 */
[----:B------:R-:W-:Y:S06]  /*68d0*/  BRA `(.L_x_7109) ;  /* 0x0000000000107947 */ /* 0x000fec0003800000 */
.L_x_7108:
[----:B------:R-:W0:Y:S02]  /*68e0*/  MUFU.RCP R55, R50 ;  /* 0x0000003200377308 */ /* 0x000e240000001000 */
[----:B0-----:R-:W-:-:S04]  /*68f0*/  FFMA R0, R50, R55, -1 ;  /* 0xbf80000032007423 */ /* 0x001fc80000000037 */
[----:B------:R-:W-:-:S04]  /*6900*/  FADD.FTZ R0, -R0, -RZ ;  /* 0x800000ff00007221 */ /* 0x000fc80000010100 */
[----:B------:R-:W-:-:S07]  /*6910*/  FFMA R55, R55, R0, R55 ;  /* 0x0000000037377223 */ /* 0x000fce0000000037 */
.L_x_7109:
[----:B------:R-:W-:Y:S05]  /*6920*/  BSYNC.RECONVERGENT B1 ;  /* 0x0000000000017941 */ /* 0x000fea0003800200 */
.L_x_7107:
[----:B------:R-:W-:Y:S02]  /*6930*/  VIADD R0, R4, 0x2 ;  /* 0x0000000204007836 */ /* 0x000fe40000000000 */
[C---:B------:R-:W-:Y:S01]  /*6940*/  FMUL R49, R34.reuse, UR23 ;  /* 0x0000001722317c20 */ /* 0x040fe20008400000 */
[----:B------:R-:W-:Y:S01]  /*6950*/  FMNMX3 R2, |R34|, R17, |R35|, !PT ;  /* 0x0000001122027276 */ /* 0x000fe20007800623 */
[----:B------:R-:W-:Y:S01]  /*6960*/  FMUL R53, R37, UR23 ;  /* 0x0000001725357c20 */ /* 0x000fe20008400000 */
[----:B------:R-:W-:Y:S01]  /*6970*/  FMUL R48, R38, UR23 ;  /* 0x0000001726307c20 */ /* 0x000fe20008400000 */
[----:B------:R-:W-:Y:S01]  /*6980*/  ISETP.GE.U32.AND P0, PT, R0, UR7, PT ;  /* 0x0000000700007c0c */ /* 0x000fe2000bf06070 */
[----:B------:R-:W-:Y:S01]  /*6990*/  HADD2.F32 R9, -RZ, R9.H1_H1 ;  /* 0x30000009ff097230 */ /* 0x000fe20000004100 */
[----:B------:R-:W-:Y:S01]  /*69a0*/  F2FP.SATFINITE.E4M3.F32.PACK_AB_MERGE_C R49, RZ, R49, RZ ;  /* 0x00000031ff31723e */ /* 0x000fe200048070ff */
[----:B------:R-:W-:Y:S01]  /*69b0*/  BSSY.RECONVERGENT B0, `(.L_x_7110) ;  /* 0x0000032000007945 */ /* 0x000fe20003800200 */
[----:B------:R-:W-:Y:S01]  /*69c0*/  ISETP.GE.U32.OR P0, PT, R28, UR14, P0 ;  /* 0x0000000e1c007c0c */ /* 0x000fe20008706470 */
[----:B------:R-:W-:Y:S01]  /*69d0*/  FMUL R28, R35, UR23 ;  /* 0x00000017231c7c20 */ /* 0x000fe20008400000 */
[----:B------:R-:W-:-:S02]  /*69e0*/  F2FP.SATFINITE.E4M3.F32.PACK_AB_MERGE_C R53, RZ, R53, RZ ;  /* 0x00000035ff35723e */ /* 0x000fc400048070ff */
[----:B------:R-:W-:Y:S02]  /*69f0*/  F2FP.SATFINITE.E4M3.F32.PACK_AB_MERGE_C R48, RZ, R48, RZ ;  /* 0x00000030ff30723e */ /* 0x000fe400048070ff */
[----:B------:R-:W-:Y:S02]  /*6a00*/  F2FP.SATFINITE.E4M3.F32.PACK_AB_MERGE_C R28, RZ, R28, RZ ;  /* 0x0000001cff1c723e */ /* 0x000fe400048070ff */
[----:B------:R-:W-:Y:S01]  /*6a10*/  FMNMX3 R37, |R37|, R2, |R38|, !PT ;  /* 0x0000000225257276 */ /* 0x000fe20007800626 */
[----:B------:R-:W-:-:S04]  /*6a20*/  FMUL R2, R51, UR23 ;  /* 0x0000001733027c20 */ /* 0x000fc80008400000 */
[----:B------:R-:W0:Y:S01]  /*6a30*/  @!P0 LDC R59, c[0x0][0x3b8] ;  /* 0x0000ee00ff3b8b82 */ /* 0x000e220000000800 */
[----:B------:R-:W-:Y:S02]  /*6a40*/  @!P0 LEA R42, P1, R30, UR8, 0x1 ;  /* 0x000000081e2a8c11 */ /* 0x000fe4000f8208ff */
[----:B------:R-:W-:Y:S02]  /*6a50*/  @!P0 PRMT R57, R28, 0x7604, R49 ;  /* 0x000076041c398816 */ /* 0x000fe40000000031 */
[----:B------:R-:W-:-:S05]  /*6a60*/  @!P0 LEA.HI.X R43, R30, UR9, R31, 0x1, P1 ;  /* 0x000000091e2b8c11 */ /* 0x000fca00088f0c1f */
[----:B------:R1:W-:Y:S02]  /*6a70*/  @!P0 STG.E.U16 desc[UR24][R42.64], R57 ;  /* 0x000000392a008986 */ /* 0x0003e4000c101518 */
[----:B-1----:R-:W-:Y:S02]  /*6a80*/  HADD2.F32 R43, -RZ, R10.H1_H1 ;  /* 0x3000000aff2b7230 */ /* 0x002fe40000004100 */
[----:B------:R-:W-:Y:S01]  /*6a90*/  FMUL R10, R46, UR23 ;  /* 0x000000172e0a7c20 */ /* 0x000fe20008400000 */
[----:B0-----:R-:W-:Y:S02]  /*6aa0*/  @!P0 IADD3 R0, P1, PT, R30, R59, RZ ;  /* 0x0000003b1e008210 */ /* 0x001fe40007f3e0ff */
[----:B------:R-:W-:Y:S02]  /*6ab0*/  @!P0 PRMT R59, R48, 0x7604, R53 ;  /* 0x00007604303b8816 */ /* 0x000fe40000000035 */
[----:B------:R-:W-:Y:S02]  /*6ac0*/  @!P0 IADD3.X R17, PT, PT, R31, UR28, RZ, P1, !PT ;  /* 0x0000001c1f118c10 */ /* 0x000fe40008ffe4ff */
[----:B------:R-:W-:-:S02]  /*6ad0*/  @!P0 LEA R34, P1, R0, UR8, 0x1 ;  /* 0x0000000800228c11 */ /* 0x000fc4000f8208ff */
[----:B------:R-:W-:Y:S02]  /*6ae0*/  F2FP.SATFINITE.E4M3.F32.PACK_AB_MERGE_C R10, RZ, R10, RZ ;  /* 0x0000000aff0a723e */ /* 0x000fe400048070ff */
[----:B------:R-:W-:Y:S01]  /*6af0*/  @!P0 LEA.HI.X R35, R0, UR9, R17, 0x1, P1 ;  /* 0x0000000900238c11 */ /* 0x000fe200088f0c11 */
[----:B------:R-:W-:Y:S01]  /*6b00*/  FADD R0, -R55, 1 ;  /* 0x3f80000037007421 */ /* 0x000fe20000000100 */
[C---:B------:R-:W-:Y:S01]  /*6b10*/  FMUL R17, R41.reuse, UR23 ;  /* 0x0000001729117c20 */ /* 0x040fe20008400000 */
[----:B------:R-:W-:Y:S02]  /*6b20*/  FMNMX3 R41, |R41|, R37, |R46|, !PT ;  /* 0x0000002529297276 */ /* 0x000fe4000780062e */
[----:B------:R-:W-:Y:S01]  /*6b30*/  FMUL R0, R0, R55 ;  /* 0x0000003700007220 */ /* 0x000fe20000400000 */
[----:B------:R0:W-:Y:S01]  /*6b40*/  @!P0 STG.E.U16 desc[UR24][R34.64], R59 ;  /* 0x0000003b22008986 */ /* 0x0001e2000c101518 */
[----:B------:R-:W-:Y:S02]  /*6b50*/  F2FP.SATFINITE.E4M3.F32.PACK_AB_MERGE_C R17, RZ, R17, RZ ;  /* 0x00000011ff11723e */ /* 0x000fe400048070ff */
[----:B------:R-:W-:Y:S01]  /*6b60*/  FFMA R0, R44, R0, R55 ;  /* 0x000000002c007223 */ /* 0x000fe20000000037 */
[----:B------:R-:W-:-:S02]  /*6b70*/  F2FP.SATFINITE.E4M3.F32.PACK_AB_MERGE_C R37, RZ, R2, RZ ;  /* 0x00000002ff25723e */ /* 0x000fc400048070ff */
[----:B------:R-:W-:Y:S01]  /*6b80*/  @!P0 PRMT R57, R10, 0x7604, R17 ;  /* 0x000076040a398816 */ /* 0x000fe20000000011 */
[----:B------:R-:W-:-:S04]  /*6b90*/  FMUL R0, R0, R43 ;  /* 0x0000002b00007220 */ /* 0x000fc80000400000 */
[----:B------:R-:W-:Y:S01]  /*6ba0*/  FMUL R38, R0, R9 ;  /* 0x0000000900267220 */ /* 0x000fe20000400000 */
[----:B------:R-:W-:-:S04]  /*6bb0*/  @!P0 IADD3 R0, P1, PT, R30, UR31, RZ ;  /* 0x0000001f1e008c10 */ /* 0x000fc8000ff3e0ff */
[----:B------:R-:W-:Y:S02]  /*6bc0*/  @!P0 IADD3.X R9, PT, PT, R31, UR32, RZ, P1, !PT ;  /* 0x000000201f098c10 */ /* 0x000fe40008ffe4ff */
[----:B0-----:R-:W-:-:S04]  /*6bd0*/  @!P0 LEA R34, P1, R0, UR8, 0x1 ;  /* 0x0000000800228c11 */ /* 0x001fc8000f8208ff */
[----:B------:R-:W-:Y:S01]  /*6be0*/  @!P0 LEA.HI.X R35, R0, UR9, R9, 0x1, P1 ;  /* 0x0000000900238c11 */ /* 0x000fe200088f0c09 */
[----:B------:R-:W-:Y:S01]  /*6bf0*/  FMUL R9, R38, UR23 ;  /* 0x0000001726097c20 */ /* 0x000fe20008400000 */
[----:B------:R-:W-:-:S03]  /*6c00*/  FMUL R0, R44, R55 ;  /* 0x000000372c007220 */ /* 0x000fc60000400000 */
[----:B------:R0:W-:Y:S01]  /*6c10*/  @!P0 STG.E.U16 desc[UR24][R34.64], R57 ;  /* 0x0000003922008986 */ /* 0x0001e2000c101518 */
[----:B------:R-:W-:Y:S01]  /*6c20*/  FMUL R0, R43, R0 ;  /* 0x000000002b007220 */ /* 0x000fe20000400000 */
[----:B------:R-:W-:Y:S01]  /*6c30*/  F2FP.SATFINITE.E4M3.F32.PACK_AB_MERGE_C R2, RZ, R9, RZ ;  /* 0x00000009ff02723e */ /* 0x000fe200048070ff */
[----:B------:R-:W-:Y:S06]  /*6c40*/  @P0 BRA `(.L_x_7111) ;  /* 0x0000000000200947 */ /* 0x000fec0003800000 */
[----:B------:R-:W1:Y:S01]  /*6c50*/  LDC R43, c[0x0][0x3b8] ;  /* 0x0000ee00ff2b7b82 */ /* 0x000e620000000800 */
[----:B------:R-:W-:Y:S01]  /*6c60*/  UIMAD UR4, UR28, 0x3, URZ ;  /* 0x000000031c0478a4 */ /* 0x000fe2000f8e02ff */
[----:B-1----:R-:W-:-:S05]  /*6c70*/  IMAD.WIDE.U32 R42, R43, 0x3, R30 ;  /* 0x000000032b2a7825 */ /* 0x002fca00078e001e */
[----:B------:R-:W-:Y:S02]  /*6c80*/  IADD3 R9, PT, PT, R43, UR4, RZ ;  /* 0x000000042b097c10 */ /* 0x000fe4000fffe0ff */
[----:B0-----:R-:W-:-:S04]  /*6c90*/  LEA R34, P1, R42, UR8, 0x1 ;  /* 0x000000082a227c11 */ /* 0x001fc8000f8208ff */
[----:B------:R-:W-:Y:S02]  /*6ca0*/  LEA.HI.X R35, R42, UR9, R9, 0x1, P1 ;  /* 0x000000092a237c11 */ /* 0x000fe400088f0c09 */
[----:B------:R-:W-:-:S05]  /*6cb0*/  PRMT R9, R2, 0x7604, R37 ;  /* 0x0000760402097816 */ /* 0x000fca0000000025 */
[----:B------:R1:W-:Y:S02]  /*6cc0*/  STG.E.U16 desc[UR24][R34.64], R9 ;  /* 0x0000000922007986 */ /* 0x0003e4000c101518 */
.L_x_7111:
[----:B------:R-:W-:Y:S05]  /*6cd0*/  BSYNC.RECONVERGENT B0 ;  /* 0x0000000000007941 */ /* 0x000fea0003800200 */
.L_x_7110:
[----:B0-----:R-:W0:Y:S01]  /*6ce0*/  @!P0 LDC R57, c[0x0][0x3b8] ;  /* 0x0000ee00ff398b82 */ /* 0x001e220000000800 */
[----:B------:R-:W-:Y:S01]  /*6cf0*/  FMUL R44, R32, UR23 ;  /* 0x00000017202c7c20 */ /* 0x000fe20008400000 */
[----:B-1----:R-:W-:Y:S01]  /*6d00*/  FMUL R9, R33, UR23 ;  /* 0x0000001721097c20 */ /* 0x002fe20008400000 */
[----:B------:R-:W-:Y:S01]  /*6d10*/  @!P0 LEA R34, P1, R30, UR6, 0x1 ;  /* 0x000000061e228c11 */ /* 0x000fe2000f8208ff */
[----:B------:R-:W-:Y:S01]  /*6d20*/  FMUL R46, R39, UR23 ;  /* 0x00000017272e7c20 */ /* 0x000fe20008400000 */
[----:B------:R-:W-:Y:S01]  /*6d30*/  LOP3.LUT R43, R28, 0xff, RZ, 0xc0, !PT ;  /* 0x000000ff1c2b7812 */ /* 0x000fe200078ec0ff */
[----:B------:R-:W-:Y:S01]  /*6d40*/  BSSY.RECONVERGENT B0, `(.L_x_7112) ;  /* 0x000002e000007945 */ /* 0x000fe20003800200 */
[----:B------:R-:W-:Y:S02]  /*6d50*/  F2FP.SATFINITE.E4M3.F32.PACK_AB_MERGE_C R44, RZ, R44, RZ ;  /* 0x0000002cff2c723e */ /* 0x000fe400048070ff */
[----:B------:R-:W-:Y:S01]  /*6d60*/  F2FP.SATFINITE.E4M3.F32.PACK_AB_MERGE_C R9, RZ, R9, RZ ;  /* 0x00000009ff09723e */ /* 0x000fe200048070ff */
[----:B------:R-:W-:Y:S01]  /*6d70*/  IMAD R48, R48, 0x100, R43 ;  /* 0x0000010030307824 */ /* 0x000fe200078e022b */
[----:B------:R-:W-:-:S02]  /*6d80*/  @!P0 LEA.HI.X R35, R30, UR12, R31, 0x1, P1 ;  /* 0x0000000c1e238c11 */ /* 0x000fc400088f0c1f */
[----:B------:R-:W-:Y:S02]  /*6d90*/  @!P0 PRMT R55, R9, 0x7604, R44 ;  /* 0x0000760409378816 */ /* 0x000fe4000000002c */
[----:B------:R-:W-:Y:S01]  /*6da0*/  LOP3.LUT R42, R49, 0xff, RZ, 0xc0, !PT ;  /* 0x000000ff312a7812 */ /* 0x000fe200078ec0ff */
[----:B------:R-:W-:Y:S01]  /*6db0*/  FMUL R49, R36, UR23 ;  /* 0x0000001724317c20 */ /* 0x000fe20008400000 */
[----:B------:R-:W-:Y:S01]  /*6dc0*/  FMNMX3 R51, |R51|, R41, |R38|, !PT ;  /* 0x0000002933337276 */ /* 0x000fe20007800626 */
[----:B------:R1:W-:Y:S01]  /*6dd0*/  @!P0 STG.E.U16 desc[UR24][R34.64], R55 ;  /* 0x0000003722008986 */ /* 0x0003e2000c101518 */
[----:B------:R-:W-:Y:S01]  /*6de0*/  FMUL R41, R40, UR23 ;  /* 0x0000001728297c20 */ /* 0x000fe20008400000 */
[----:B------:R-:W-:Y:S01]  /*6df0*/  IMAD R53, R53, 0x100, R42 ;  /* 0x0000010035357824 */ /* 0x000fe200078e022a */
[----:B------:R-:W-:Y:S02]  /*6e00*/  F2FP.SATFINITE.E4M3.F32.PACK_AB_MERGE_C R49, RZ, R49, RZ ;  /* 0x00000031ff31723e */ /* 0x000fe400048070ff */
[----:B------:R-:W-:-:S02]  /*6e10*/  F2FP.SATFINITE.E4M3.F32.PACK_AB_MERGE_C R46, RZ, R46, RZ ;  /* 0x0000002eff2e723e */ /* 0x000fc400048070ff */
[----:B0-----:R-:W-:Y:S02]  /*6e20*/  @!P0 IADD3 R57, P1, PT, R30, R57, RZ ;  /* 0x000000391e398210 */ /* 0x001fe40007f3e0ff */
[----:B------:R-:W-:Y:S02]  /*6e30*/  F2FP.SATFINITE.E4M3.F32.PACK_AB_MERGE_C R41, RZ, R41, RZ ;  /* 0x00000029ff29723e */ /* 0x000fe400048070ff */
[----:B------:R-:W-:Y:S02]  /*6e40*/  @!P0 IADD3.X R28, PT, PT, R31, UR28, RZ, P1, !PT ;  /* 0x0000001c1f1c8c10 */ /* 0x000fe40008ffe4ff */
[C---:B-1----:R-:W-:Y:S02]  /*6e50*/  @!P0 LEA R34, P1, R57.reuse, UR6, 0x1 ;  /* 0x0000000639228c11 */ /* 0x042fe4000f8208ff */
[----:B------:R-:W-:Y:S02]  /*6e60*/  @!P0 PRMT R55, R46, 0x7604, R49 ;  /* 0x000076042e378816 */ /* 0x000fe40000000031 */
[----:B------:R-:W-:Y:S01]  /*6e70*/  @!P0 LEA.HI.X R35, R57, UR12, R28, 0x1, P1 ;  /* 0x0000000c39238c11 */ /* 0x000fe200088f0c1c */
[----:B------:R-:W-:Y:S01]  /*6e80*/  FMUL R28, R47, UR23 ;  /* 0x000000172f1c7c20 */ /* 0x000fe20008400000 */
[----:B------:R-:W-:-:S02]  /*6e90*/  @!P0 IADD3 R38, P1, PT, R30, UR31, RZ ;  /* 0x0000001f1e268c10 */ /* 0x000fc4000ff3e0ff */
[----:B------:R-:W-:Y:S01]  /*6ea0*/  LOP3.LUT R44, R44, 0xff, RZ, 0xc0, !PT ;  /* 0x000000ff2c2c7812 */ /* 0x000fe200078ec0ff */
[----:B------:R0:W-:Y:S01]  /*6eb0*/  @!P0 STG.E.U16 desc[UR24][R34.64], R55 ;  /* 0x0000003722008986 */ /* 0x0001e2000c101518 */
[----:B------:R-:W-:Y:S02]  /*6ec0*/  @!P0 IADD3.X R43, PT, PT, R31, UR32, RZ, P1, !PT ;  /* 0x000000201f2b8c10 */ /* 0x000fe40008ffe4ff */
[----:B------:R-:W-:Y:S02]  /*6ed0*/  F2FP.SATFINITE.E4M3.F32.PACK_AB_MERGE_C R28, RZ, R28, RZ ;  /* 0x0000001cff1c723e */ /* 0x000fe400048070ff */
[----:B------:R-:W-:Y:S02]  /*6ee0*/  @!P0 LEA R42, P1, R38, UR6, 0x1 ;  /* 0x00000006262a8c11 */ /* 0x000fe4000f8208ff */
[----:B------:R-:W-:Y:S02]  /*6ef0*/  @!P0 PRMT R57, R28, 0x7604, R41 ;  /* 0x000076041c398816 */ /* 0x000fe40000000029 */
[----:B------:R-:W-:Y:S01]  /*6f00*/  @!P0 LEA.HI.X R43, R38, UR12, R43, 0x1, P1 ;  /* 0x0000000c262b8c11 */ /* 0x000fe200088f0c2b */
[----:B------:R-:W-:Y:S01]  /*6f10*/  FMUL R38, R0, UR23 ;  /* 0x0000001700267c20 */ /* 0x000fe20008400000 */
[----:B------:R-:W-:Y:S01]  /*6f20*/  LEA R44, R49, R44, 0x8 ;  /* 0x0000002c312c7211 */ /* 0x000fe200078e40ff */
[----:B------:R-:W-:Y:S01]  /*6f30*/  FMUL R49, R45, UR23 ;  /* 0x000000172d317c20 */ /* 0x000fe20008400000 */
[----:B------:R-:W-:Y:S01]  /*6f40*/  LOP3.LUT R9, R9, 0xff, RZ, 0xc0, !PT ;  /* 0x000000ff09097812 */ /* 0x000fe200078ec0ff */
[----:B------:R0:W-:Y:S01]  /*6f50*/  @!P0 STG.E.U16 desc[UR24][R42.64], R57 ;  /* 0x000000392a008986 */ /* 0x0001e2000c101518 */
[----:B------:R-:W-:-:S02]  /*6f60*/  F2FP.SATFINITE.E4M3.F32.PACK_AB_MERGE_C R38, RZ, R38, RZ ;  /* 0x00000026ff26723e */ /* 0x000fc400048070ff */
[----:B------:R-:W-:Y:S01]  /*6f70*/  F2FP.SATFINITE.E4M3.F32.PACK_AB_MERGE_C R49, RZ, R49, RZ ;  /* 0x00000031ff31723e */ /* 0x000fe200048070ff */
[----:B------:R-:W-:Y:S01]  /*6f80*/  IMAD R46, R46, 0x100, R9 ;  /* 0x000001002e2e7824 */ /* 0x000fe200078e0209 */
[----:B------:R-:W-:Y:S06]  /*6f90*/  @P0 BRA `(.L_x_7113) ;  /* 0x0000000000200947 */ /* 0x000fec0003800000 */
[----:B------:R-:W1:Y:S01]  /*6fa0*/  LDC R9, c[0x0][0x3b8] ;  /* 0x0000ee00ff097b82 */ /* 0x000e620000000800 */
[----:B------:R-:W-:Y:S01]  /*6fb0*/  UIMAD UR4, UR28, 0x3, URZ ;  /* 0x000000031c0478a4 */ /* 0x000fe2000f8e02ff */
[----:B-1----:R-:W-:-:S05]  /*6fc0*/  IMAD.WIDE.U32 R30, R9, 0x3, R30 ;  /* 0x00000003091e7825 */ /* 0x002fca00078e001e */
[----:B------:R-:W-:Y:S01]  /*6fd0*/  VIADD R9, R31, UR4 ;  /* 0x000000041f097c36 */ /* 0x000fe20008000000 */
[----:B0-----:R-:W-:-:S04]  /*6fe0*/  LEA R34, P0, R30, UR6, 0x1 ;  /* 0x000000061e227c11 */ /* 0x001fc8000f8008ff */
[----:B------:R-:W-:Y:S02]  /*6ff0*/  LEA.HI.X R35, R30, UR12, R9, 0x1, P0 ;  /* 0x0000000c1e237c11 */ /* 0x000fe400080f0c09 */
[----:B------:R-:W-:-:S05]  /*7000*/  PRMT R9, R38, 0x7604, R49 ;  /* 0x0000760426097816 */ /* 0x000fca0000000031 */
[----:B------:R1:W-:Y:S02]  /*7010*/  STG.E.U16 desc[UR24][R34.64], R9 ;  /* 0x0000000922007986 */ /* 0x0003e4000c101518 */
.L_x_7113:
[----:B------:R-:W-:Y:S05]  /*7020*/  BSYNC.RECONVERGENT B0 ;  /* 0x0000000000007941 */ /* 0x000fea0003800200 */
.L_x_7112:
[----:B------:R-:W-:Y:S02]  /*7030*/  HFMA2 R30, -RZ, RZ, 0.96630859375, -0.0022525787353515625 ;  /* 0x3bbb989dff1e7431 */ /* 0x000fe400000001ff */
[----:B-1----:R-:W-:Y:S01]  /*7040*/  HADD2.F32 R9, -RZ, R12.H0_H0 ;  /* 0x2000000cff097230 */ /* 0x002fe20000004100 */
[----:B------:R-:W1:Y:S01]  /*7050*/  LDCU.64 UR16, c[0x0][0x3b8] ;  /* 0x00007700ff1077ac */ /* 0x000e620008000a00 */
[----:B------:R-:W-:Y:S01]  /*7060*/  IMAD.MOV.U32 R31, RZ, RZ, 0x437c0000 ;  /* 0x437c0000ff1f7424 */ /* 0x000fe200078e00ff */
[----:B------:R-:W-:Y:S01]  /*7070*/  LOP3.LUT R37, R37, 0xffff, RZ, 0xc0, !PT ;  /* 0x0000ffff25257812 */ /* 0x000fe200078ec0ff */
[----:B------:R-:W-:Y:S01]  /*7080*/  IMAD.U32 R17, R17, 0x10000, RZ ;  /* 0x0001000011117824 */ /* 0x000fe200078e00ff */
[----:B0-----:R-:W-:Y:S01]  /*7090*/  SHF.L.U32 R35, R28, 0x10, RZ ;  /* 0x000000101c237819 */ /* 0x001fe200000006ff */
[----:B------:R-:W-:Y:S01]  /*70a0*/  BSSY.RECONVERGENT B1, `(.L_x_7114) ;  /* 0x000003d000017945 */ /* 0x000fe20003800200 */
[----:B------:R-:W-:Y:S01]  /*70b0*/  SHF.R.U32.HI R28, RZ, 0x1, R3 ;  /* 0x00000001ff1c7819 */ /* 0x000fe20000011603 */
[----:B------:R-:W-:Y:S01]  /*70c0*/  FFMA.SAT R30, R9, -R30, 0.5 ;  /* 0x3f000000091e7423 */ /* 0x000fe2000000281e */
[----:B------:R-:W-:-:S02]  /*70d0*/  LOP3.LUT R34, R17, 0xff0000, RZ, 0xc0, !PT ;  /* 0x00ff000011227812 */ /* 0x000fc400078ec0ff */
[----:B------:R-:W-:Y:S01]  /*70e0*/  FMNMX3 R51, |R32|, R51, |R33|, !PT ;  /* 0x0000003320337276 */ /* 0x000fe20007800621 */
[----:B------:R-:W-:Y:S01]  /*70f0*/  FFMA.RM R30, R30, R31, 12582913 ;  /* 0x4b4000011e1e7423 */ /* 0x000fe2000000401f */
[----:B------:R-:W-:Y:S01]  /*7100*/  LOP3.LUT R53, R34, 0xffff, R53, 0xf8, !PT ;  /* 0x0000ffff22357812 */ /* 0x000fe200078ef835 */
[----:B------:R-:W-:Y:S01]  /*7110*/  IMAD.U32 R34, R10, 0x10000, RZ ;  /* 0x000100000a227824 */ /* 0x000fe200078e00ff */
[----:B------:R-:W-:Y:S01]  /*7120*/  LOP3.LUT R33, R28, 0x1f0, RZ, 0xc0, !PT ;  /* 0x000001f01c217812 */ /* 0x000fe200078ec0ff */
[C---:B------:R-:W-:Y:S01]  /*7130*/  FADD R42, R30.reuse, -12583039 ;  /* 0xcb40007f1e2a7421 */ /* 0x040fe20000000000 */
[----:B------:R-:W-:Y:S01]  /*7140*/  IMAD.SHL.U32 R10, R37, 0x1000000, RZ ;  /* 0x01000000250a7824 */ /* 0x000fe200078e00ff */
[----:B-1----:R-:W-:Y:S01]  /*7150*/  USHF.L.U32 UR5, UR16, 0x2, URZ ;  /* 0x0000000210057899 */ /* 0x002fe200080006ff */
[----:B------:R-:W-:Y:S02]  /*7160*/  IMAD.SHL.U32 R37, R30, 0x800000, RZ ;  /* 0x008000001e257824 */ /* 0x000fe400078e00ff */
[----:B------:R-:W-:Y:S01]  /*7170*/  FFMA R42, R9, -1.4426950216293334961, -R42 ;  /* 0xbfb8aa3b092a7823 */ /* 0x000fe2000000082a */
[----:B------:R-:W-:Y:S01]  /*7180*/  USHF.L.U64.HI UR4, UR16, 0x2, UR17 ;  /* 0x0000000210047899 */ /* 0x000fe20008010211 */
[----:B------:R-:W-:-:S02]  /*7190*/  IADD3 R28, PT, PT, R29, 0x1d, RZ ;  /* 0x0000001d1d1c7810 */ /* 0x000fc40007ffe0ff */
[----:B------:R-:W-:Y:S01]  /*71a0*/  FFMA R42, R9, -1.925963033500011079e-08, R42 ;  /* 0xb2a57060092a7823 */ /* 0x000fe2000000002a */
[----:B------:R-:W-:Y:S01]  /*71b0*/  IMAD.U32 R30, RZ, RZ, UR5 ;  /* 0x00000005ff1e7e24 */ /* 0x000fe2000f8e00ff */
[----:B------:R-:W-:Y:S01]  /*71c0*/  LOP3.LUT R28, R28, 0x1f, RZ, 0xc0, !PT ;  /* 0x0000001f1c1c7812 */ /* 0x000fe200078ec0ff */
[----:B------:R-:W-:Y:S01]  /*71d0*/  IMAD.U32 R31, RZ, RZ, UR4 ;  /* 0x00000004ff1f7e24 */ /* 0x000fe2000f8e00ff */
[----:B------:R-:W-:Y:S02]  /*71e0*/  SHF.L.U32 R41, R41, 0x10, RZ ;  /* 0x0000001029297819 */ /* 0x000fe400000006ff */
[----:B------:R-:W0:Y:S01]  /*71f0*/  MUFU.EX2 R42, R42 ;  /* 0x0000002a002a7308 */ /* 0x000e220000000800 */
[C---:B------:R-:W-:Y:S01]  /*7200*/  IMAD.WIDE.U32 R30, R33.reuse, UR16, R30 ;  /* 0x00000010211e7c25 */ /* 0x040fe2000f8e001e */
[----:B------:R-:W-:Y:S02]  /*7210*/  LOP3.LUT R2, R2, 0xffff, RZ, 0xc0, !PT ;  /* 0x0000ffff02027812 */ /* 0x000fe400078ec0ff */
[----:B------:R-:W-:Y:S01]  /*7220*/  LOP3.LUT R17, R48, 0xffff, RZ, 0xc0, !PT ;  /* 0x0000ffff30117812 */ /* 0x000fe200078ec0ff */
[----:B------:R-:W-:Y:S01]  /*7230*/  IMAD R33, R33, UR28, RZ ;  /* 0x0000001c21217c24 */ /* 0x000fe2000f8e02ff */
[----:B------:R-:W-:-:S02]  /*7240*/  LOP3.LUT R49, R49, 0xffff, RZ, 0xc0, !PT ;  /* 0x0000ffff31317812 */ /* 0x000fc400078ec0ff */
[----:B------:R-:W-:Y:S01]  /*7250*/  LOP3.LUT R38, R38, 0xffff, RZ, 0xc0, !PT ;  /* 0x0000ffff26267812 */ /* 0x000fe200078ec0ff */
[----:B------:R-:W-:Y:S01]  /*7260*/  IMAD.IADD R33, R33, 0x1, R31 ;  /* 0x0000000121217824 */ /* 0x000fe200078e021f */
[----:B------:R-:W-:Y:S02]  /*7270*/  LOP3.LUT R41, R41, 0xff0000, RZ, 0xc0, !PT ;  /* 0x00ff000029297812 */ /* 0x000fe400078ec0ff */
[----:B------:R-:W-:Y:S02]  /*7280*/  LOP3.LUT R46, R46, 0xffff, RZ, 0xc0, !PT ;  /* 0x0000ffff2e2e7812 */ /* 0x000fe400078ec0ff */
[----:B------:R-:W-:Y:S02]  /*7290*/  FMNMX3 R51, |R36|, R51, |R39|, !PT ;  /* 0x0000003324337276 */ /* 0x000fe40007800627 */
[----:B------:R-:W-:Y:S01]  /*72a0*/  SHF.L.U32 R31, R2, 0x18, RZ ;  /* 0x00000018021f7819 */ /* 0x000fe200000006ff */
[----:B0-----:R-:W-:Y:S01]  /*72b0*/  FFMA R37, R37, R42, 1 ;  /* 0x3f80000025257423 */ /* 0x001fe2000000002a */
[----:B------:R-:W-:Y:S01]  /*72c0*/  LOP3.LUT R34, R17, 0xff0000, R34, 0xf8, !PT ;  /* 0x00ff000011227812 */ /* 0x000fe200078ef822 */
[----:B------:R-:W-:Y:S01]  /*72d0*/  IMAD.SHL.U32 R17, R49, 0x1000000, RZ ;  /* 0x0100000031117824 */ /* 0x000fe200078e00ff */
[----:B------:R-:W-:-:S02]  /*72e0*/  LOP3.LUT R44, R41, 0xffff, R44, 0xf8, !PT ;  /* 0x0000ffff292c7812 */ /* 0x000fc400078ef82c */
[----:B------:R-:W-:Y:S02]  /*72f0*/  IADD3 R32, PT, PT, R37, 0x1800000, RZ ;  /* 0x0180000025207810 */ /* 0x000fe40007ffe0ff */
[----:B------:R-:W-:Y:S02]  /*7300*/  LOP3.LUT R35, R46, 0xff0000, R35, 0xf8, !PT ;  /* 0x00ff00002e237812 */ /* 0x000fe400078ef823 */
[----:B------:R-:W-:Y:S02]  /*7310*/  LOP3.LUT R32, R32, 0x7f800000, RZ, 0xc0, !PT ;  /* 0x7f80000020207812 */ /* 0x000fe400078ec0ff */
[----:B------:R-:W-:Y:S02]  /*7320*/  FMNMX3 R51, |R40|, R51, |R47|, !PT ;  /* 0x0000003328337276 */ /* 0x000fe4000780062f */
[----:B------:R-:W-:Y:S02]  /*7330*/  ISETP.GT.U32.AND P0, PT, R32, 0x1ffffff, PT ;  /* 0x01ffffff2000780c */ /* 0x000fe40003f04070 */
[----:B------:R-:W-:Y:S01]  /*7340*/  IADD3 R32, P1, P2, R28, UR5, R30 ;  /* 0x000000051c207c10 */ /* 0x000fe2000fa3e01e */
[----:B------:R-:W-:Y:S01]  /*7350*/  IMAD.SHL.U32 R30, R38, 0x1000000, RZ ;  /* 0x01000000261e7824 */ /* 0x000fe200078e00ff */
[----:B------:R-:W-:-:S02]  /*7360*/  LOP3.LUT R10, R53, R10, RZ, 0xfc, !PT ;  /* 0x0000000a350a7212 */ /* 0x000fc400078efcff */
[----:B------:R-:W-:Y:S02]  /*7370*/  IADD3 R32, P3, PT, R32, UR5, RZ ;  /* 0x0000000520207c10 */ /* 0x000fe4000ff7e0ff */
        /* <DEDUP_REMOVED lines=9> */
[----:B------:R-:W-:Y:S05]  /*7410*/  CALL.REL.NOINC `($__internal_201_$__cuda_sm20_rcp_rn_f32_slowpath) ;  /* 0x0000003c00fc7944 */ /* 0x000fea0003c00000 */
[----:B------:R-:W-:Y:S05]  /*7420*/  BRA `(.L_x_7116) ;  /* 0x0000000000107947 */ /* 0x000fea0003800000 */
.L_x_7115:
[----:B------:R-:W0:Y:S02]  /*7430*/  MUFU.RCP R48, R37 ;  /* 0x0000002500307308 */ /* 0x000e240000001000 */
[----:B0-----:R-:W-:-:S04]  /*7440*/  FFMA R0, R37, R48, -1 ;  /* 0xbf80000025007423 */ /* 0x001fc80000000030 */
[----:B------:R-:W-:-:S04]  /*7450*/  FADD.FTZ R35, -R0, -RZ ;  /* 0x800000ff00237221 */ /* 0x000fc80000010100 */
[----:B------:R-:W-:-:S07]  /*7460*/  FFMA R48, R48, R35, R48 ;  /* 0x0000002330307223 */ /* 0x000fce0000000030 */
.L_x_7116:
[----:B------:R-:W-:Y:S05]  /*7470*/  BSYNC.RECONVERGENT B1 ;  /* 0x0000000000017941 */ /* 0x000fea0003800200 */
.L_x_7114:
[----:B------:R-:W-:Y:S01]  /*7480*/  HADD2.F32 R34, -RZ, R12.H1_H1 ;  /* 0x3000000cff227230 */ /* 0x000fe20000004100 */
[----:B------:R-:W-:Y:S01]  /*7490*/  MOV R37, 0x437c0000 ;  /* 0x437c000000257802 */ /* 0x000fe20000000f00 */
[----:B------:R-:W-:Y:S01]  /*74a0*/  IMAD.MOV.U32 R35, RZ, RZ, 0x3bbb989d ;  /* 0x3bbb989dff237424 */ /* 0x000fe200078e00ff */
[----:B------:R-:W-:Y:S03]  /*74b0*/  BSSY.RECONVERGENT B1, `(.L_x_7117) ;  /* 0x000001e000017945 */ /* 0x000fe60003800200 */
        /* <DEDUP_REMOVED lines=24> */
[----:B------:R-:W-:Y:S05]  /*7640*/  BRA `(.L_x_7119) ;  /* 0x0000000000107947 */ /* 0x000fea0003800000 */
.L_x_7118:
[----:B------:R-:W0:Y:S02]  /*7650*/  MUFU.RCP R48, R39 ;  /* 0x0000002700307308 */ /* 0x000e240000001000 */
[----:B0-----:R-:W-:-:S04]  /*7660*/  FFMA R0, R39, R48, -1 ;  /* 0xbf80000027007423 */ /* 0x001fc80000000030 */
[----:B------:R-:W-:-:S04]  /*7670*/  FADD.FTZ R35, -R0, -RZ ;  /* 0x800000ff00237221 */ /* 0x000fc80000010100 */
[----:B------:R-:W-:-:S07]  /*7680*/  FFMA R48, R48, R35, R48 ;  /* 0x0000002330307223 */ /* 0x000fce0000000030 */
.L_x_7119:
[----:B------:R-:W-:Y:S05]  /*7690*/  BSYNC.RECONVERGENT B1 ;  /* 0x0000000000017941 */ /* 0x000fea0003800200 */
.L_x_7117:
        /* <DEDUP_REMOVED lines=29> */
.L_x_7121:
[----:B------:R-:W0:Y:S02]  /*7870*/  MUFU.RCP R48, R39 ;  /* 0x0000002700307308 */ /* 0x000e240000001000 */
[----:B0-----:R-:W-:-:S04]  /*7880*/  FFMA R0, R39, R48, -1 ;  /* 0xbf80000027007423 */ /* 0x001fc80000000030 */
[----:B------:R-:W-:-:S04]  /*7890*/  FADD.FTZ R13, -R0, -RZ ;  /* 0x800000ff000d7221 */ /* 0x000fc80000010100 */
[----:B------:R-:W-:-:S07]  /*78a0*/  FFMA R48, R48, R13, R48 ;  /* 0x0000000d30307223 */ /* 0x000fce0000000030 */
.L_x_7122:
[----:B------:R-:W-:Y:S05]  /*78b0*/  BSYNC.RECONVERGENT B1 ;  /* 0x0000000000017941 */ /* 0x000fea0003800200 */
.L_x_7120:
[----:B------:R-:W-:Y:S02]  /*78c0*/  HFMA2 R13, -RZ, RZ, 0.96630859375, -0.0022525787353515625 ;  /* 0x3bbb989dff0d7431 */ /* 0x000fe400000001ff */
[----:B------:R-:W-:Y:S01]  /*78d0*/  HADD2.F32 R36, -RZ, R19.H1_H1 ;  /* 0x30000013ff247230 */ /* 0x000fe20000004100 */
[----:B------:R-:W-:Y:S01]  /*78e0*/  BSSY.RECONVERGENT B1, `(.L_x_7123) ;  /* 0x000001f000017945 */ /* 0x000fe20003800200 */
[----:B------:R-:W-:-:S03]  /*78f0*/  IMAD.MOV.U32 R19, RZ, RZ, 0x437c0000 ;  /* 0x437c0000ff137424 */ /* 0x000fc600078e00ff */
[----:B------:R-:W-:-:S04]  /*7900*/  FFMA.SAT R0, R36, -R13, 0.5 ;  /* 0x3f00000024007423 */ /* 0x000fc8000000280d */
[----:B------:R-:W-:Y:S01]  /*7910*/  FFMA.RM R0, R0, R19, 12582913 ;  /* 0x4b40000100007423 */ /* 0x000fe20000004013 */
[----:B------:R-:W-:-:S03]  /*7920*/  FMUL R19, R35, R48 ;  /* 0x0000003023137220 */ /* 0x000fc60000400000 */
        /* <DEDUP_REMOVED lines=22> */
.L_x_7124:
[----:B------:R-:W0:Y:S02]  /*7a90*/  MUFU.RCP R48, R39 ;  /* 0x0000002700307308 */ /* 0x000e240000001000 */
[----:B0-----:R-:W-:-:S04]  /*7aa0*/  FFMA R0, R39, R48, -1 ;  /* 0xbf80000027007423 */ /* 0x001fc80000000030 */
[----:B------:R-:W-:-:S04]  /*7ab0*/  FADD.FTZ R13, -R0, -RZ ;  /* 0x800000ff000d7221 */ /* 0x000fc80000010100 */
[----:B------:R-:W-:-:S07]  /*7ac0*/  FFMA R48, R48, R13, R48 ;  /* 0x0000000d30307223 */ /* 0x000fce0000000030 */
.L_x_7125:
[----:B------:R-:W-:Y:S05]  /*7ad0*/  BSYNC.RECONVERGENT B1 ;  /* 0x0000000000017941 */ /* 0x000fea0003800200 */
.L_x_7123:
[----:B------:R-:W-:Y:S01]  /*7ae0*/  HADD2.F32 R13, -RZ, R21.H0_H0 ;  /* 0x20000015ff0d7230 */ /* 0x000fe20000004100 */
[----:B------:R-:W-:Y:S01]  /*7af0*/  MOV R37, 0x437c0000 ;  /* 0x437c000000257802 */ /* 0x000fe20000000f00 */
[----:B------:R-:W-:Y:S02]  /*7b00*/  IMAD.MOV.U32 R0, RZ, RZ, 0x3bbb989d ;  /* 0x3bbb989dff007424 */ /* 0x000fe400078e00ff */
[----:B------:R-:W-:Y:S01]  /*7b10*/  FMUL R39, R36, R48 ;  /* 0x0000003024277220 */ /* 0x000fe20000400000 */
[----:B------:R-:W-:Y:S01]  /*7b20*/  HADD2.F32 R22, -RZ, R22.H1_H1 ;  /* 0x30000016ff167230 */ /* 0x000fe20000004100 */
        /* <DEDUP_REMOVED lines=24> */
.L_x_7127:
[----:B------:R-:W0:Y:S02]  /*7cb0*/  MUFU.RCP R48, R41 ;  /* 0x0000002900307308 */ /* 0x000e240000001000 */
[----:B0-----:R-:W-:-:S04]  /*7cc0*/  FFMA R0, R41, R48, -1 ;  /* 0xbf80000029007423 */ /* 0x001fc80000000030 */
[----:B------:R-:W-:-:S04]  /*7cd0*/  FADD.FTZ R37, -R0, -RZ ;  /* 0x800000ff00257221 */ /* 0x000fc80000010100 */
[----:B------:R-:W-:-:S07]  /*7ce0*/  FFMA R48, R48, R37, R48 ;  /* 0x0000002530307223 */ /* 0x000fce0000000030 */
.L_x_7128:
[----:B------:R-:W-:Y:S05]  /*7cf0*/  BSYNC.RECONVERGENT B1 ;  /* 0x0000000000017941 */ /* 0x000fea0003800200 */
.L_x_7126:
[----:B------:R-:W-:Y:S01]  /*7d00*/  HADD2.F32 R21, -RZ, R21.H1_H1 ;  /* 0x30000015ff157230 */ /* 0x000fe20000004100 */
[----:B------:R-:W-:Y:S01]  /*7d10*/  BSSY.RECONVERGENT B1, `(.L_x_7129) ;  /* 0x0000020000017945 */ /* 0x000fe20003800200 */
[----:B------:R-:W-:Y:S02]  /*7d20*/  IMAD.MOV.U32 R0, RZ, RZ, 0x3bbb989d ;  /* 0x3bbb989dff007424 */ /* 0x000fe400078e00ff */
        /* <DEDUP_REMOVED lines=17> */
[----:B------:R-:W-:Y:S02]  /*7e40*/  HADD2.F32 R0, -RZ, R20.H0_H0 ;  /* 0x20000014ff007230 */ /* 0x000fe40000004100 */
        /* <DEDUP_REMOVED lines=8> */
.L_x_7130:
[----:B------:R-:W0:Y:S02]  /*7ed0*/  MUFU.RCP R48, R39 ;  /* 0x0000002700307308 */ /* 0x000e240000001000 */
[----:B0-----:R-:W-:-:S04]  /*7ee0*/  FFMA R0, R39, R48, -1 ;  /* 0xbf80000027007423 */ /* 0x001fc80000000030 */
[----:B------:R-:W-:-:S04]  /*7ef0*/  FADD.FTZ R13, -R0, -RZ ;  /* 0x800000ff000d7221 */ /* 0x000fc80000010100 */
[----:B------:R-:W-:-:S07]  /*7f00*/  FFMA R48, R48, R13, R48 ;  /* 0x0000000d30307223 */ /* 0x000fce0000000030 */
.L_x_7131:
[----:B------:R-:W-:Y:S05]  /*7f10*/  BSYNC.RECONVERGENT B1 ;  /* 0x0000000000017941 */ /* 0x000fea0003800200 */
.L_x_7129:
[----:B------:R-:W-:Y:S02]  /*7f20*/  HFMA2 R0, -RZ, RZ, 0.96630859375, -0.0022525787353515625 ;  /* 0x3bbb989dff007431 */ /* 0x000fe400000001ff */
[----:B------:R-:W-:Y:S01]  /*7f30*/  HADD2.F32 R13, -RZ, R25.H0_H0 ;  /* 0x20000019ff0d7230 */ /* 0x000fe20000004100 */
[----:B------:R-:W-:Y:S01]  /*7f40*/  BSSY.RECONVERGENT B1, `(.L_x_7132) ;  /* 0x000001f000017945 */ /* 0x000fe20003800200 */
        /* <DEDUP_REMOVED lines=15> */
[----:B------:R-:W-:Y:S01]  /*8040*/  HADD2.F32 R23, -RZ, R20.H1_H1 ;  /* 0x30000014ff177230 */ /* 0x000fe20000004100 */
[----:B------:R-:W-:Y:S01]  /*8050*/  ISETP.GT.U32.AND P0, PT, R38, 0x1ffffff, PT ;  /* 0x01ffffff2600780c */ /* 0x000fe20003f04070 */
[----:B------:R-:W-:Y:S01]  /*8060*/  FMUL R21, R21, R48 ;  /* 0x0000003015157220 */ /* 0x000fe20000400000 */
[----:B------:R-:W-:-:S03]  /*8070*/  FMUL R20, R39, R0 ;  /* 0x0000000027147220 */ /* 0x000fc60000400000 */
[----:B------:R-:W-:Y:S01]  /*8080*/  FMUL R21, R0, R21 ;  /* 0x0000001500157220 */ /* 0x000fe20000400000 */
[----:B------:R-:W-:-:S07]  /*8090*/  FMUL R20, R20, R23 ;  /* 0x0000001714147220 */ /* 0x000fce0000400000 */
[----:B------:R-:W-:Y:S05]  /*80a0*/  @P0 BRA `(.L_x_7133) ;  /* 0x0000000000100947 */ /* 0x000fea0003800000 */
[----:B------:R-:W-:Y:S01]  /*80b0*/  IMAD.MOV.U32 R0, RZ, RZ, R41 ;  /* 0x000000ffff007224 */ /* 0x000fe200078e0029 */
[----:B------:R-:W-:-:S07]  /*80c0*/  MOV R2, 0x80e0 ;  /* 0x000080e000027802 */ /* 0x000fce0000000f00 */
[----:B------:R-:W-:Y:S05]  /*80d0*/  CALL.REL.NOINC `($__internal_201_$__cuda_sm20_rcp_rn_f32_slowpath) ;  /* 0x0000003000cc7944 */ /* 0x000fea0003c00000 */
[----:B------:R-:W-:Y:S05]  /*80e0*/  BRA `(.L_x_7134) ;  /* 0x0000000000107947 */ /* 0x000fea0003800000 */
.L_x_7133:
[----:B------:R-:W0:Y:S02]  /*80f0*/  MUFU.RCP R48, R41 ;  /* 0x0000002900307308 */ /* 0x000e240000001000 */
[----:B0-----:R-:W-:-:S04]  /*8100*/  FFMA R0, R41, R48, -1 ;  /* 0xbf80000029007423 */ /* 0x001fc80000000030 */
[----:B------:R-:W-:-:S04]  /*8110*/  FADD.FTZ R23, -R0, -RZ ;  /* 0x800000ff00177221 */ /* 0x000fc80000010100 */
[----:B------:R-:W-:-:S07]  /*8120*/  FFMA R48, R48, R23, R48 ;  /* 0x0000001730307223 */ /* 0x000fce0000000030 */
.L_x_7134:
[----:B------:R-:W-:Y:S05]  /*8130*/  BSYNC.RECONVERGENT B1 ;  /* 0x0000000000017941 */ /* 0x000fea0003800200 */
.L_x_7132:
        /* <DEDUP_REMOVED lines=29> */
.L_x_7136:
[----:B------:R-:W0:Y:S02]  /*8310*/  MUFU.RCP R48, R41 ;  /* 0x0000002900307308 */ /* 0x000e240000001000 */
[----:B0-----:R-:W-:-:S04]  /*8320*/  FFMA R0, R41, R48, -1 ;  /* 0xbf80000029007423 */ /* 0x001fc80000000030 */
[----:B------:R-:W-:-:S04]  /*8330*/  FADD.FTZ R39, -R0, -RZ ;  /* 0x800000ff00277221 */ /* 0x000fc80000010100 */
[----:B------:R-:W-:-:S07]  /*8340*/  FFMA R48, R48, R39, R48 ;  /* 0x0000002730307223 */ /* 0x000fce0000000030 */
.L_x_7137:
[----:B------:R-:W-:Y:S05]  /*8350*/  BSYNC.RECONVERGENT B1 ;  /* 0x0000000000017941 */ /* 0x000fea0003800200 */
.L_x_7135:
[----:B------:R-:W0:Y:S01]  /*8360*/  S2R R43, SR_CgaCtaId ;  /* 0x00000000002b7919 */ /* 0x000e220000008800 */
[----:B------:R-:W-:Y:S02]  /*8370*/  VIADD R0, R4, 0x3 ;  /* 0x0000000304007836 */ /* 0x000fe40000000000 */
[----:B------:R-:W-:Y:S01]  /*8380*/  FADD R39, -R48, 1 ;  /* 0x3f80000030277421 */ /* 0x000fe20000000100 */
[----:B------:R-:W-:Y:S02]  /*8390*/  HADD2.F32 R46, -RZ, R26.H1_H1 ;  /* 0x3000001aff2e7230 */ /* 0x000fe40000004100 */
[-C--:B------:R-:W-:Y:S01]  /*83a0*/  FMUL R41, R25, R48.reuse ;  /* 0x0000003019297220 */ /* 0x080fe20000400000 */
[----:B------:R-:W-:Y:S01]  /*83b0*/  FMNMX3 R45, |R12|, R45, |R11|, !PT ;  /* 0x0000002d0c2d7276 */ /* 0x000fe2000780060b */
[----:B------:R-:W-:Y:S01]  /*83c0*/  FMUL R39, R39, R48 ;  /* 0x0000003027277220 */ /* 0x000fe20000400000 */
[----:B------:R-:W-:Y:S01]  /*83d0*/  ISETP.GE.U32.AND P0, PT, R0, UR7, PT ;  /* 0x0000000700007c0c */ /* 0x000fe2000bf06070 */
[----:B------:R-:W-:Y:S01]  /*83e0*/  FMUL R26, R46, R41 ;  /* 0x000000292e1a7220 */ /* 0x000fe20000400000 */
[----:B------:R-:W-:Y:S01]  /*83f0*/  FMUL R12, R12, UR23 ;  /* 0x000000170c0c7c20 */ /* 0x000fe20008400000 */
[----:B------:R-:W-:Y:S01]  /*8400*/  FFMA R39, R25, R39, R48 ;  /* 0x0000002719277223 */ /* 0x000fe20000000030 */
[----:B------:R-:W-:Y:S01]  /*8410*/  ISETP.GE.U32.OR P0, PT, R28, UR14, P0 ;  /* 0x0000000e1c007c0c */ /* 0x000fe20008706470 */
[----:B------:R-:W-:Y:S01]  /*8420*/  FMUL R11, R11, UR23 ;  /* 0x000000170b0b7c20 */ /* 0x000fe20008400000 */
[----:B------:R-:W-:Y:S01]  /*8430*/  MOV R2, 0x400 ;  /* 0x0000040000027802 */ /* 0x000fe20000000f00 */
[----:B------:R-:W-:Y:S01]  /*8440*/  FMUL R46, R39, R46 ;  /* 0x0000002e272e7220 */ /* 0x000fe20000400000 */
[C---:B------:R-:W-:Y:S01]  /*8450*/  FMNMX3 R39, |R35|.reuse, R45, |R22|, !PT ;  /* 0x0000002d23277276 */ /* 0x040fe20007800616 */
[----:B------:R-:W-:Y:S01]  /*8460*/  FMUL R35, R35, UR23 ;  /* 0x0000001723237c20 */ /* 0x000fe20008400000 */
[----:B------:R-:W-:Y:S01]  /*8470*/  FMUL R22, R22, UR23 ;  /* 0x0000001716167c20 */ /* 0x000fe20008400000 */
[----:B------:R-:W-:Y:S01]  /*8480*/  F2FP.SATFINITE.E4M3.F32.PACK_AB_MERGE_C R38, RZ, R12, RZ ;  /* 0x0000000cff26723e */ /* 0x000fe200048070ff */
[----:B------:R-:W-:Y:S01]  /*8490*/  VIADD R2, R2, 0x20 ;  /* 0x0000002002027836 */ /* 0x000fe20000000000 */
[----:B------:R-:W-:Y:S01]  /*84a0*/  F2FP.SATFINITE.E4M3.F32.PACK_AB_MERGE_C R11, RZ, R11, RZ ;  /* 0x0000000bff0b723e */ /* 0x000fe200048070ff */
[----:B------:R-:W-:Y:S01]  /*84b0*/  FMUL R25, R9, UR23 ;  /* 0x0000001709197c20 */ /* 0x000fe20008400000 */
[----:B------:R-:W-:Y:S01]  /*84c0*/  F2FP.SATFINITE.E4M3.F32.PACK_AB_MERGE_C R45, RZ, R35, RZ ;  /* 0x00000023ff2d723e */ /* 0x000fe200048070ff */
[----:B------:R-:W-:Y:S01]  /*84d0*/  FMUL R28, R34, UR23 ;  /* 0x00000017221c7c20 */ /* 0x000fe20008400000 */
[----:B------:R-:W-:Y:S01]  /*84e0*/  LOP3.LUT R12, R38, 0xff, RZ, 0xc0, !PT ;  /* 0x000000ff260c7812 */ /* 0x000fe200078ec0ff */
[----:B------:R-:W-:Y:S01]  /*84f0*/  FMUL R44, R23, UR23 ;  /* 0x00000017172c7c20 */ /* 0x000fe20008400000 */
[----:B------:R-:W-:Y:S01]  /*8500*/  @!P0 PRMT R35, R11, 0x7604, R38 ;  /* 0x000076040b238816 */ /* 0x000fe20000000026 */
[----:B------:R-:W-:Y:S01]  /*8510*/  FMUL R38, R18, UR23 ;  /* 0x0000001712267c20 */ /* 0x000fe20008400000 */
[----:B------:R-:W-:Y:S01]  /*8520*/  F2FP.SATFINITE.E4M3.F32.PACK_AB_MERGE_C R40, RZ, R22, RZ ;  /* 0x00000016ff28723e */ /* 0x000fe200048070ff */
[----:B------:R-:W-:Y:S01]  /*8530*/  FMUL R22, R19, UR23 ;  /* 0x0000001713167c20 */ /* 0x000fe20008400000 */
[----:B------:R-:W-:Y:S01]  /*8540*/  LOP3.LUT R11, R11, 0xff, RZ, 0xc0, !PT ;  /* 0x000000ff0b0b7812 */ /* 0x000fe200078ec0ff */
[----:B------:R-:W-:Y:S01]  /*8550*/  BSSY.RECONVERGENT B0, `(.L_x_7138) ;  /* 0x0000052000007945 */ /* 0x000fe20003800200 */
[----:B0-----:R-:W-:-:S02]  /*8560*/  LEA R2, R43, R2, 0x18 ;  /* 0x000000022b027211 */ /* 0x001fc400078ec0ff */
[----:B------:R-:W-:Y:S01]  /*8570*/  LEA R12, R45, R12, 0x8 ;  /* 0x0000000c2d0c7211 */ /* 0x000fe200078e40ff */
[C---:B------:R-:W-:Y:S01]  /*8580*/  IMAD R11, R40.reuse, 0x100, R11 ;  /* 0x00000100280b7824 */ /* 0x040fe200078e020b */
[----:B------:R-:W-:Y:S02]  /*8590*/  @!P0 PRMT R45, R40, 0x7604, R45 ;  /* 0x00007604282d8816 */ /* 0x000fe4000000002d */
[----:B------:R-:W-:Y:S02]  /*85a0*/  F2FP.SATFINITE.E4M3.F32.PACK_AB_MERGE_C R43, RZ, R25, RZ ;  /* 0x00000019ff2b723e */ /* 0x000fe400048070ff */
[----:B------:R-:W-:Y:S01]  /*85b0*/  F2FP.SATFINITE.E4M3.F32.PACK_AB_MERGE_C R41, RZ, R38, RZ ;  /* 0x00000026ff29723e */ /* 0x000fe200048070ff */
[----:B------:R-:W-:Y:S01]  /*85c0*/  FMUL R38, R37, UR23 ;  /* 0x0000001725267c20 */ /* 0x000fe20008400000 */
[----:B------:R-:W-:Y:S02]  /*85d0*/  F2FP.SATFINITE.E4M3.F32.PACK_AB_MERGE_C R40, RZ, R28, RZ ;  /* 0x0000001cff28723e */ /* 0x000fe400048070ff */
[----:B------:R-:W-:-:S02]  /*85e0*/  F2FP.SATFINITE.E4M3.F32.PACK_AB_MERGE_C R42, RZ, R22, RZ ;  /* 0x00000016ff2a723e */ /* 0x000fc400048070ff */
[----:B------:R-:W-:Y:S02]  /*85f0*/  LOP3.LUT R25, R43, 0xff, RZ, 0xc0, !PT ;  /* 0x000000ff2b197812 */ /* 0x000fe400078ec0ff */
[C---:B------:R-:W-:Y:S02]  /*8600*/  LOP3.LUT R22, R40.reuse, 0xff, RZ, 0xc0, !PT ;  /* 0x000000ff28167812 */ /* 0x040fe400078ec0ff */
[----:B------:R-:W-:Y:S01]  /*8610*/  @!P0 PRMT R43, R40, 0x7604, R43 ;  /* 0x00007604282b8816 */ /* 0x000fe2000000002b */
[----:B------:R-:W-:Y:S01]  /*8620*/  IMAD R25, R42, 0x100, R25 ;  /* 0x000001002a197824 */ /* 0x000fe200078e0219 */
[----:B------:R-:W-:Y:S01]  /*8630*/  F2FP.SATFINITE.E4M3.F32.PACK_AB_MERGE_C R40, RZ, R38, RZ ;  /* 0x00000026ff28723e */ /* 0x000fe200048070ff */
[----:B------:R-:W-:Y:S01]  /*8640*/  FMUL R38, R36, UR23 ;  /* 0x0000001724267c20 */ /* 0x000fe20008400000 */
[----:B------:R-:W-:Y:S01]  /*8650*/  FMNMX3 R28, |R37|, R39, |R20|, !PT ;  /* 0x00000027251c7276 */ /* 0x000fe20007800614 */
[----:B------:R-:W-:Y:S01]  /*8660*/  FMUL R20, R20, UR23 ;  /* 0x0000001714147c20 */ /* 0x000fe20008400000 */
[----:B------:R-:W0:Y:S01]  /*8670*/  @!P0 LDC R39, c[0x0][0x3b8] ;  /* 0x0000ee00ff278b82 */ /* 0x000e220000000800 */
[----:B------:R-:W-:-:S02]  /*8680*/  LEA R22, R41, R22, 0x8 ;  /* 0x0000001629167211 */ /* 0x000fc400078e40ff */
[----:B------:R-:W-:Y:S01]  /*8690*/  @!P0 PRMT R37, R41, 0x7604, R42 ;  /* 0x0000760429258816 */ /* 0x000fe2000000002a */
[----:B------:R-:W-:Y:S01]  /*86a0*/  HADD2.F32 R41, -RZ, R24.H1_H1 ;  /* 0x30000018ff297230 */ /* 0x000fe20000004100 */
[----:B------:R-:W-:Y:S01]  /*86b0*/  F2FP.SATFINITE.E4M3.F32.PACK_AB_MERGE_C R38, RZ, R38, RZ ;  /* 0x00000026ff26723e */ /* 0x000fe200048070ff */
[----:B------:R-:W-:Y:S01]  /*86c0*/  IMAD.U32 R24, R40, 0x10000, RZ ;  /* 0x0001000028187824 */ /* 0x000fe200078e00ff */
[----:B------:R-:W-:Y:S02]  /*86d0*/  F2FP.SATFINITE.E4M3.F32.PACK_AB_MERGE_C R49, RZ, R20, RZ ;  /* 0x00000014ff31723e */ /* 0x000fe400048070ff */
[----:B------:R-:W-:Y:S01]  /*86e0*/  F2FP.SATFINITE.E4M3.F32.PACK_AB_MERGE_C R44, RZ, R44, RZ ;  /* 0x0000002cff2c723e */ /* 0x000fe200048070ff */
[----:B------:R-:W-:Y:S01]  /*86f0*/  IMAD.U32 R20, R38, 0x10000, RZ ;  /* 0x0001000026147824 */ /* 0x000fe200078e00ff */
[----:B------:R-:W-:Y:S01]  /*8700*/  LOP3.LUT R47, R24, 0xff0000, RZ, 0xc0, !PT ;  /* 0x00ff0000182f7812 */ /* 0x000fe200078ec0ff */
[----:B------:R-:W-:Y:S01]  /*8710*/  FMUL R46, R46, R41 ;  /* 0x000000292e2e7220 */ /* 0x000fe20000400000 */
[----:B------:R-:W-:-:S02]  /*8720*/  @!P0 IADD3 R48, P3, PT, R32, UR31, RZ ;  /* 0x0000001f20308c10 */ /* 0x000fc4000ff7e0ff */
[----:B------:R-:W-:Y:S02]  /*8730*/  LOP3.LUT R24, R20, 0xff0000, RZ, 0xc0, !PT ;  /* 0x00ff000014187812 */ /* 0x000fe400078ec0ff */
[----:B------:R-:W-:Y:S02]  /*8740*/  LOP3.LUT R41, R47, 0xffff, R12, 0xf8, !PT ;  /* 0x0000ffff2f297812 */ /* 0x000fe400078ef80c */
[----:B------:R-:W-:Y:S01]  /*8750*/  @!P0 PRMT R47, R49, 0x7604, R40 ;  /* 0x00007604312f8816 */ /* 0x000fe20000000028 */
[----:B------:R-:W-:Y:S01]  /*8760*/  FMUL R40, R21, UR23 ;  /* 0x0000001715287c20 */ /* 0x000fe20008400000 */
[----:B------:R-:W-:Y:S02]  /*8770*/  SHF.L.U32 R12, R49, 0x10, RZ ;  /* 0x00000010310c7819 */ /* 0x000fe400000006ff */
[----:B------:R-:W-:Y:S02]  /*8780*/  LOP3.LUT R20, R44, 0xffff, RZ, 0xc0, !PT ;  /* 0x0000ffff2c147812 */ /* 0x000fe400078ec0ff */
[----:B------:R-:W-:-:S02]  /*8790*/  LOP3.LUT R49, R11, 0xffff, RZ, 0xc0, !PT ;  /* 0x0000ffff0b317812 */ /* 0x000fc400078ec0ff */
[----:B------:R-:W-:Y:S01]  /*87a0*/  LOP3.LUT R11, R24, 0xffff, R25, 0xf8, !PT ;  /* 0x0000ffff180b7812 */ /* 0x000fe200078ef819 */
[----:B------:R-:W-:Y:S01]  /*87b0*/  IMAD.SHL.U32 R20, R20, 0x1000000, RZ ;  /* 0x0100000014147824 */ /* 0x000fe200078e00ff */
[C---:B------:R-:W-:Y:S02]  /*87c0*/  @!P0 LEA R24, P1, R32.reuse, UR8, 0x1 ;  /* 0x0000000820188c11 */ /* 0x040fe4000f8208ff */
[----:B------:R-:W-:Y:S02]  /*87d0*/  FMNMX3 R42, |R23|, R28, |R46|, !PT ;  /* 0x0000001c172a7276 */ /* 0x000fe4000780062e */
[----:B------:R-:W-:Y:S02]  /*87e0*/  F2FP.SATFINITE.E4M3.F32.PACK_AB_MERGE_C R23, RZ, R40, RZ ;  /* 0x00000028ff17723e */ /* 0x000fe400048070ff */
[C---:B------:R-:W-:Y:S02]  /*87f0*/  @!P0 LEA.HI.X R25, R32.reuse, UR9, R33, 0x1, P1 ;  /* 0x0000000920198c11 */ /* 0x040fe400088f0c21 */
[----:B0-----:R-:W-:Y:S01]  /*8800*/  @!P0 IADD3 R39, P1, PT, R32, R39, RZ ;  /* 0x0000002720278210 */ /* 0x001fe20007f3e0ff */
[----:B------:R-:W-:Y:S01]  /*8810*/  IMAD.U32 R28, R23, 0x10000, RZ ;  /* 0x00010000171c7824 */ /* 0x000fe200078e00ff */
[----:B------:R-:W-:Y:S01]  /*8820*/  LOP3.LUT R20, R41, R20, RZ, 0xfc, !PT ;  /* 0x0000001429147212 */ /* 0x000fe200078efcff */
[----:B------:R0:W-:Y:S01]  /*8830*/  @!P0 STG.E.U16 desc[UR24][R24.64], R35 ;  /* 0x0000002318008986 */ /* 0x0001e2000c101518 */
[----:B------:R-:W-:-:S02]  /*8840*/  LOP3.LUT R41, R22, 0xffff, RZ, 0xc0, !PT ;  /* 0x0000ffff16297812 */ /* 0x000fc400078ec0ff */
[----:B------:R-:W-:Y:S02]  /*8850*/  @!P0 IADD3.X R22, PT, PT, R33, UR28, RZ, P1, !PT ;  /* 0x0000001c21168c10 */ /* 0x000fe40008ffe4ff */
[----:B------:R-:W-:Y:S02]  /*8860*/  LOP3.LUT R12, R49, 0xff0000, R12, 0xf8, !PT ;  /* 0x00ff0000310c7812 */ /* 0x000fe400078ef80c */
[----:B------:R-:W-:Y:S01]  /*8870*/  @!P0 PRMT R51, R23, 0x7604, R38 ;  /* 0x0000760417338816 */ /* 0x000fe20000000026 */
[----:B------:R-:W1:Y:S01]  /*8880*/  @!P0 LDC R49, c[0x0][0x3b8] ;  /* 0x0000ee00ff318b82 */ /* 0x000e620000000800 */
[----:B------:R-:W-:Y:S02]  /*8890*/  @!P0 LEA R40, P1, R39, UR8, 0x1 ;  /* 0x0000000827288c11 */ /* 0x000fe4000f8208ff */
[----:B------:R-:W-:Y:S02]  /*88a0*/  @!P0 IADD3 R23, P2, PT, R32, UR31, RZ ;  /* 0x0000001f20178c10 */ /* 0x000fe4000ff5e0ff */
[----:B------:R-:W-:-:S02]  /*88b0*/  LOP3.LUT R28, R41, 0xff0000, R28, 0xf8, !PT ;  /* 0x00ff0000291c7812 */ /* 0x000fc400078ef81c */
[----:B------:R-:W-:Y:S02]  /*88c0*/  @!P0 LEA.HI.X R41, R39, UR9, R22, 0x1, P1 ;  /* 0x0000000927298c11 */ /* 0x000fe400088f0c16 */
[----:B------:R-:W-:Y:S02]  /*88d0*/  @!P0 IADD3.X R38, PT, PT, R33, UR32, RZ, P2, !PT ;  /* 0x0000002021268c10 */ /* 0x000fe400097fe4ff */
[----:B0-----:R-:W-:Y:S01]  /*88e0*/  @!P0 LEA R24, P1, R23, UR8, 0x1 ;  /* 0x0000000817188c11 */ /* 0x001fe2000f8208ff */
[----:B------:R0:W-:Y:S01]  /*88f0*/  @!P0 STG.E.U16 desc[UR24][R40.64], R45 ;  /* 0x0000002d28008986 */ /* 0x0001e2000c101518 */
[----:B------:R-:W-:Y:S02]  /*8900*/  @!P0 IADD3.X R35, PT, PT, R33, UR32, RZ, P3, !PT ;  /* 0x0000002021238c10 */ /* 0x000fe40009ffe4ff */
[----:B------:R-:W-:Y:S02]  /*8910*/  @!P0 LEA.HI.X R25, R23, UR9, R38, 0x1, P1 ;  /* 0x0000000917198c11 */ /* 0x000fe400088f0c26 */
[----:B------:R-:W-:-:S02]  /*8920*/  @!P0 LEA R22, P2, R48, UR6, 0x1 ;  /* 0x0000000630168c11 */ /* 0x000fc4000f8408ff */
[----:B------:R-:W-:Y:S01]  /*8930*/  FMNMX3 R42, |R9|, R42, |R34|, !PT ;  /* 0x0000002a092a7276 */ /* 0x000fe20007800622 */
[----:B------:R0:W-:Y:S01]  /*8940*/  @!P0 STG.E.U16 desc[UR24][R24.64], R47 ;  /* 0x0000002f18008986 */ /* 0x0001e2000c101518 */
[----:B------:R-:W-:Y:S02]  /*8950*/  @!P0 LEA.HI.X R23, R48, UR12, R35, 0x1, P2 ;  /* 0x0000000c30178c11 */ /* 0x000fe400090f0c23 */
[C---:B------:R-:W-:Y:S02]  /*8960*/  @!P0 LEA R34, P1, R32.reuse, UR6, 0x1 ;  /* 0x0000000620228c11 */ /* 0x040fe4000f8208ff */
[----:B-1----:R-:W-:Y:S01]  /*8970*/  @!P0 IADD3 R9, P2, PT, R32, R49, RZ ;  /* 0x0000003120098210 */ /* 0x002fe20007f5e0ff */
[----:B------:R-:W-:Y:S01]  /*8980*/  FMUL R49, R46, UR23 ;  /* 0x000000172e317c20 */ /* 0x000fe20008400000 */
[----:B------:R-:W-:Y:S02]  /*8990*/  @!P0 LEA.HI.X R35, R32, UR12, R33, 0x1, P1 ;  /* 0x0000000c20238c11 */ /* 0x000fe400088f0c21 */
[----:B------:R-:W-:-:S02]  /*89a0*/  @!P0 IADD3.X R48, PT, PT, R33, UR28, RZ, P2, !PT ;  /* 0x0000001c21308c10 */ /* 0x000fc400097fe4ff */
[C---:B------:R-:W-:Y:S02]  /*89b0*/  @!P0 LEA R38, P2, R9.reuse, UR6, 0x1 ;  /* 0x0000000609268c11 */ /* 0x040fe4000f8408ff */
[----:B------:R-:W-:Y:S02]  /*89c0*/  F2FP.SATFINITE.E4M3.F32.PACK_AB_MERGE_C R49, RZ, R49, RZ ;  /* 0x00000031ff31723e */ /* 0x000fe400048070ff */
[----:B------:R-:W-:Y:S01]  /*89d0*/  @!P0 LEA.HI.X R39, R9, UR12, R48, 0x1, P2 ;  /* 0x0000000c09278c11 */ /* 0x000fe200090f0c30 */
[----:B0-----:R-:W-:Y:S08]  /*89e0*/  @P0 BRA `(.L_x_7139) ;  /* 0x0000000000200947 */ /* 0x001ff00003800000 */
        /* <DEDUP_REMOVED lines=8> */
.L_x_7139:
[----:B------:R-:W-:Y:S05]  /*8a70*/  BSYNC.RECONVERGENT B0 ;  /* 0x0000000000007941 */ /* 0x000fea0003800200 */
.L_x_7138:
        /* <DEDUP_REMOVED lines=10> */
[----:B------:R-:W0:Y:S01]  /*8b20*/  LDC R9, c[0x0][0x3b8] ;  /* 0x0000ee00ff097b82 */ /* 0x000e220000000800 */
[----:B-1----:R-:W-:Y:S01]  /*8b30*/  IMAD.MOV.U32 R22, RZ, RZ, R32 ;  /* 0x000000ffff167224 */ /* 0x002fe200078e0020 */
[----:B------:R-:W-:Y:S01]  /*8b40*/  UIMAD UR4, UR28, 0x3, URZ ;  /* 0x000000031c0478a4 */ /* 0x000fe2000f8e02ff */
[----:B------:R-:W-:Y:S02]  /*8b50*/  IMAD.MOV.U32 R23, RZ, RZ, R33 ;  /* 0x000000ffff177224 */ /* 0x000fe400078e0021 */
[----:B0-----:R-:W-:-:S05]  /*8b60*/  IMAD.WIDE.U32 R22, R9, 0x3, R22 ;  /* 0x0000000309167825 */ /* 0x001fca00078e0016 */
[----:B------:R-:W-:Y:S02]  /*8b70*/  IADD3 R9, PT, PT, R23, UR4, RZ ;  /* 0x0000000417097c10 */ /* 0x000fe4000fffe0ff */
[----:B------:R-:W-:-:S04]  /*8b80*/  LEA R24, P0, R22, UR6, 0x1 ;  /* 0x0000000616187c11 */ /* 0x000fc8000f8008ff */
[----:B------:R-:W-:Y:S02]  /*8b90*/  LEA.HI.X R25, R22, UR12, R9, 0x1, P0 ;  /* 0x0000000c16197c11 */ /* 0x000fe400080f0c09 */
[----:B------:R-:W-:-:S05]  /*8ba0*/  PRMT R9, R41, 0x7604, R44 ;  /* 0x0000760429097816 */ /* 0x000fca000000002c */
[----:B------:R0:W-:Y:S02]  /*8bb0*/  STG.E.U16 desc[UR24][R24.64], R9 ;  /* 0x0000000918007986 */ /* 0x0001e4000c101518 */
.L_x_7141:
[----:B------:R-:W-:Y:S05]  /*8bc0*/  BSYNC.RECONVERGENT B0 ;  /* 0x0000000000007941 */ /* 0x000fea0003800200 */
.L_x_7140:
[----:B------:R-:W2:Y:S01]  /*8bd0*/  LDCU.64 UR4, c[0x0][0x3c0] ;  /* 0x00007800ff0477ac */ /* 0x000ea20008000a00 */
[----:B-1----:R-:W-:Y:S01]  /*8be0*/  IMAD.SHL.U32 R22, R29, 0x4, RZ ;  /* 0x000000041d167824 */ /* 0x002fe200078e00ff */
[----:B------:R-:W-:Y:S01]  /*8bf0*/  IADD3 R0, PT, PT, -R0, R3, RZ ;  /* 0x0000000300007210 */ /* 0x000fe20007ffe1ff */
[----:B0-----:R-:W-:Y:S01]  /*8c00*/  IMAD.IADD R24, R40, 0x1, R3 ;  /* 0x0000000128187824 */ /* 0x001fe200078e0203 */
[----:B------:R-:W-:Y:S01]  /*8c10*/  LOP3.LUT R9, R3, 0x1f, RZ, 0xc0, !PT ;  /* 0x0000001f03097812 */ /* 0x000fe200078ec0ff */
[----:B------:R-:W-:Y:S01]  /*8c20*/  VIADD R32, R22, 0xfffffff8 ;  /* 0xfffffff816207836 */ /* 0x000fe20000000000 */
[----:B------:R-:W-:Y:S01]  /*8c30*/  SHF.L.U32 R34, R0, 0x2, RZ ;  /* 0x0000000200227819 */ /* 0x000fe200000006ff */
[----:B------:R-:W-:Y:S01]  /*8c40*/  IMAD.SHL.U32 R24, R24, 0x4, RZ ;  /* 0x0000000418187824 */ /* 0x000fe200078e00ff */
[----:B------:R-:W-:Y:S01]  /*8c50*/  LOP3.LUT R23, R22, 0x7c, RZ, 0xc0, !PT ;  /* 0x0000007c16177812 */ /* 0x000fe200078ec0ff */
[----:B------:R-:W-:Y:S01]  /*8c60*/  IMAD R0, R9, 0x84, R2 ;  /* 0x0000008409007824 */ /* 0x000fe200078e0202 */
[----:B------:R-:W-:Y:S01]  /*8c70*/  LOP3.LUT R33, R32, 0x7c, RZ, 0xc0, !PT ;  /* 0x0000007c20217812 */ /* 0x000fe200078ec0ff */
[----:B------:R-:W-:Y:S01]  /*8c80*/  BSSY.RECONVERGENT B0, `(.L_x_7142) ;  /* 0x000008b000007945 */ /* 0x000fe20003800200 */
[----:B------:R-:W-:Y:S01]  /*8c90*/  LOP3.LUT R25, R24, 0x7c, RZ, 0xc0, !PT ;  /* 0x0000007c18197812 */ /* 0x000fe200078ec0ff */
[----:B------:R-:W-:Y:S01]  /*8ca0*/  IMAD.IADD R22, R0, 0x1, R23 ;  /* 0x0000000100167824 */ /* 0x000fe200078e0217 */
[----:B------:R-:W-:-:S02]  /*8cb0*/  SHF.R.U32.HI R32, RZ, 0x5, R3 ;  /* 0x00000005ff207819 */ /* 0x000fc40000011603 */
[----:B------:R-:W-:Y:S01]  /*8cc0*/  ISETP.LT.U32.AND P0, PT, R4, UR14, PT ;  /* 0x0000000e04007c0c */ /* 0x000fe2000bf01070 */
[----:B------:R-:W-:Y:S01]  /*8cd0*/  IMAD.IADD R23, R0, 0x1, R25 ;  /* 0x0000000100177824 */ /* 0x000fe200078e0219 */
[----:B------:R-:W-:Y:S01]  /*8ce0*/  LOP3.LUT R35, R34, 0x7c, RZ, 0xc0, !PT ;  /* 0x0000007c22237812 */ /* 0x000fe200078ec0ff */
[----:B--2---:R-:W-:Y:S01]  /*8cf0*/  USHF.R.U32.HI UR9, URZ, 0x2, UR5 ;  /* 0x00000002ff097899 */ /* 0x004fe20008011605 */
[----:B------:R-:W-:Y:S01]  /*8d00*/  IADD3 R24, PT, PT, R0, R33, RZ ;  /* 0x0000002100187210 */ /* 0x000fe20007ffe0ff */
[----:B------:R-:W-:Y:S01]  /*8d10*/  USHF.R.U64 UR8, UR4, 0x2, UR5 ;  /* 0x0000000204087899 */ /* 0x000fe20008001205 */
[----:B------:R-:W-:Y:S01]  /*8d20*/  FMNMX3 R42, |R19|, R42, |R18|, !PT ;  /* 0x0000002a132a7276 */ /* 0x000fe20007800612 */
[----:B------:R-:W-:Y:S01]  /*8d30*/  IMAD.SHL.U32 R38, R32, 0x8, RZ ;  /* 0x0000000820267824 */ /* 0x000fe200078e00ff */
[----:B------:R-:W-:Y:S01]  /*8d40*/  LOP3.LUT R44, R44, 0xffff, RZ, 0xc0, !PT ;  /* 0x0000ffff2c2c7812 */ /* 0x000fe200078ec0ff */
[----:B------:R-:W-:Y:S01]  /*8d50*/  IMAD.IADD R25, R0, 0x1, R35 ;  /* 0x0000000100197824 */ /* 0x000fe200078e0223 */
[----:B------:R-:W-:Y:S01]  /*8d60*/  LOP3.LUT R49, R49, 0xffff, RZ, 0xc0, !PT ;  /* 0x0000ffff31317812 */ /* 0x000fe200078ec0ff */
[----:B------:R-:W-:Y:S01]  /*8d70*/  STS [R22], R5 ;  /* 0x0000000516007388 */ /* 0x000fe20000000800 */
[----:B------:R-:W-:Y:S01]  /*8d80*/  LOP3.LUT R41, R41, 0xffff, RZ, 0xc0, !PT ;  /* 0x0000ffff29297812 */ /* 0x000fe200078ec0ff */
[----:B------:R-:W-:Y:S01]  /*8d90*/  IMAD R35, R38, UR9, RZ ;  /* 0x0000000926237c24 */ /* 0x000fe2000f8e02ff */
[----:B------:R-:W-:Y:S01]  /*8da0*/  FMNMX3 R42, |R36|, R42, |R21|, !PT ;  /* 0x0000002a242a7276 */ /* 0x000fe20007800615 */
[----:B------:R0:W-:Y:S01]  /*8db0*/  STS [R23], R14 ;  /* 0x0000000e17007388 */ /* 0x0001e20000000800 */
[----:B------:R-:W-:Y:S01]  /*8dc0*/  IMAD.SHL.U32 R36, R44, 0x1000000, RZ ;  /* 0x010000002c247824 */ /* 0x000fe200078e00ff */
[----:B------:R-:W-:Y:S01]  /*8dd0*/  SHF.L.U32 R41, R41, 0x18, RZ ;  /* 0x0000001829297819 */ /* 0x000fe200000006ff */
[----:B------:R-:W-:Y:S01]  /*8de0*/  IMAD.SHL.U32 R49, R49, 0x1000000, RZ ;  /* 0x0100000031317824 */ /* 0x000fe200078e00ff */
[----:B------:R1:W-:Y:S01]  /*8df0*/  STS [R24], R10 ;  /* 0x0000000a18007388 */ /* 0x0003e20000000800 */
[----:B------:R-:W-:Y:S01]  /*8e00*/  IMAD.WIDE.U32 R38, R38, UR8, RZ ;  /* 0x0000000826267c25 */ /* 0x000fe2000f8e00ff */
[----:B------:R-:W-:Y:S01]  /*8e10*/  USHF.L.U64.HI UR18, UR8, 0x1, UR9 ;  /* 0x0000000108127899 */ /* 0x000fe20008010209 */
[----:B------:R-:W-:Y:S01]  /*8e20*/  LOP3.LUT R36, R11, R36, RZ, 0xfc, !PT ;  /* 0x000000240b247212 */ /* 0x000fe200078efcff */
[----:B------:R1:W-:Y:S01]  /*8e30*/  STS [R25], R20 ;  /* 0x0000001419007388 */ /* 0x0003e20000000800 */
[----:B------:R-:W-:Y:S01]  /*8e40*/  USHF.L.U32 UR15, UR8, 0x1, URZ ;  /* 0x00000001080f7899 */ /* 0x000fe200080006ff */
[----:B------:R-:W-:Y:S01]  /*8e50*/  LOP3.LUT R28, R28, R41, RZ, 0xfc, !PT ;  /* 0x000000291c1c7212 */ /* 0x000fe200078efcff */
[----:B0-----:R-:W-:Y:S01]  /*8e60*/  VIADD R14, R40, UR14 ;  /* 0x0000000e280e7c36 */ /* 0x001fe20008000000 */
[----:B------:R-:W-:Y:S01]  /*8e70*/  FMNMX3 R26, |R13|, R42, |R26|, !PT ;  /* 0x0000002a0d1a7276 */ /* 0x000fe2000780061a */
[----:B------:R-:W-:Y:S01]  /*8e80*/  IMAD R33, R9, 0x84, RZ ;  /* 0x0000008409217824 */ /* 0x000fe200078e02ff */
[----:B------:R-:W-:-:S02]  /*8e90*/  LOP3.LUT R34, R12, R49, RZ, 0xfc, !PT ;  /* 0x000000310c227212 */ /* 0x000fc400078efcff */
[----:B------:R-:W-:Y:S02]  /*8ea0*/  IADD3 R35, PT, PT, R39, R35, RZ ;  /* 0x0000002327237210 */ /* 0x000fe40007ffe0ff */
[----:B------:R-:W-:Y:S01]  /*8eb0*/  IADD3 R5, PT, PT, -R4, UR14, RZ ;  /* 0x0000000e04057c10 */ /* 0x000fe2000fffe1ff */
[----:B------:R-:W-:Y:S06]  /*8ec0*/  BAR.SYNC.DEFER_BLOCKING 0x0 ;  /* 0x0000000000007b1d */ /* 0x000fec0000010000 */
[----:B-1----:R-:W-:Y:S05]  /*8ed0*/  @!P0 BRA `(.L_x_7143) ;  /* 0x0000000400948947 */ /* 0x002fea0003800000 */
[----:B------:R-:W-:Y:S01]  /*8ee0*/  ISETP.GE.U32.AND P1, PT, R14, 0x3, PT ;  /* 0x000000030e00780c */ /* 0x000fe20003f26070 */
[----:B------:R-:W-:Y:S01]  /*8ef0*/  IMAD.U32 R40, RZ, RZ, UR14 ;  /* 0x0000000eff287e24 */ /* 0x000fe2000f8e00ff */
[----:B------:R-:W-:Y:S01]  /*8f00*/  BSSY.RECONVERGENT B1, `(.L_x_7144) ;  /* 0x000003f000017945 */ /* 0x000fe20003800200 */
[----:B------:R-:W-:Y:S02]  /*8f10*/  HFMA2 R37, -RZ, RZ, 0, 0 ;  /* 0x00000000ff257431 */ /* 0x000fe400000001ff */
[----:B------:R-:W-:Y:S01]  /*8f20*/  IMAD.MOV.U32 R42, RZ, RZ, R29 ;  /* 0x000000ffff2a7224 */ /* 0x000fe200078e001d */
[----:B------:R-:W-:Y:S01]  /*8f30*/  MOV R44, R35 ;  /* 0x00000023002c7202 */ /* 0x000fe20000000f00 */
[----:B------:R-:W-:Y:S01]  /*8f40*/  IMAD.MOV.U32 R21, RZ, RZ, R38 ;  /* 0x000000ffff157224 */ /* 0x000fe200078e0026 */
[----:B------:R-:W-:-:S04]  /*8f50*/  LOP3.LUT R40, R40, 0x3, RZ, 0xc0, !PT ;  /* 0x0000000328287812 */ /* 0x000fc800078ec0ff */
[----:B------:R-:W-:Y:S01]  /*8f60*/  ISETP.NE.AND P0, PT, R40, RZ, PT ;  /* 0x000000ff2800720c */ /* 0x000fe20003f05270 */
[----:B------:R-:W-:-:S12]  /*8f70*/  @!P1 BRA `(.L_x_7145) ;  /* 0x0000000000dc9947 */ /* 0x000fd80003800000 */
[----:B------:R-:W-:Y:S01]  /*8f80*/  IMAD R39, R32, 0x10, R33 ;  /* 0x0000001020277824 */ /* 0x000fe200078e0221 */
[----:B------:R-:W-:Y:S01]  /*8f90*/  IADD3 R37, PT, PT, R5, -R40, RZ ;  /* 0x8000002805257210 */ /* 0x000fe20007ffe0ff */
[----:B------:R-:W-:Y:S01]  /*8fa0*/  IMAD.MOV.U32 R42, RZ, RZ, R29 ;  /* 0x000000ffff2a7224 */ /* 0x000fe200078e001d */
[----:B------:R-:W-:Y:S01]  /*8fb0*/  MOV R21, R38 ;  /* 0x0000002600157202 */ /* 0x000fe20000000f00 */
[----:B------:R-:W-:Y:S01]  /*8fc0*/  IMAD.MOV.U32 R44, RZ, RZ, R35 ;  /* 0x000000ffff2c7224 */ /* 0x000fe200078e0023 */
[----:B------:R-:W-:Y:S02]  /*8fd0*/  IADD3 R39, PT, PT, R39, 0x8, R2 ;  /* 0x0000000827277810 */ /* 0x000fe40007ffe002 */
[----:B------:R-:W-:-:S07]  /*8fe0*/  IADD3 R41, PT, PT, -R37, RZ, RZ ;  /* 0x000000ff25297210 */ /* 0x000fce0007ffe1ff */
.L_x_7146:
        /* <DEDUP_REMOVED lines=17> */
[C---:B------:R-:W-:Y:S01]  /*9100*/  @!P4 LEA R20, P5, R10.reuse, UR10, 0x2 ;  /* 0x0000000a0a14cc11 */ /* 0x040fe2000f8a10ff */
[----:B------:R-:W2:Y:S01]  /*9110*/  @!P2 LDS R45, [R39] ;  /* 0x00000000272da984 */ /* 0x000ea20000000800 */
[----:B------:R-:W-:Y:S02]  /*9120*/  IADD3 R41, PT, PT, R41, 0x4, RZ ;  /* 0x0000000429297810 */ /* 0x000fe40007ffe0ff */
[----:B------:R-:W-:Y:S01]  /*9130*/  @!P4 LEA.HI.X R21, R10, UR11, R11, 0x2, P5 ;  /* 0x0000000b0a15cc11 */ /* 0x000fe2000a8f140b */
[----:B------:R3:W4:Y:S01]  /*9140*/  @!P1 LDS R47, [R39+0x4] ;  /* 0x00000400272f9984 */ /* 0x0007220000000800 */
[----:B------:R-:W-:Y:S02]  /*9150*/  @!P3 IADD3 R11, P5, PT, R46, R13, RZ ;  /* 0x0000000d2e0bb210 */ /* 0x000fe40007fbe0ff */
[----:B------:R-:W-:-:S03]  /*9160*/  IADD3 R13, P6, PT, R13, UR15, RZ ;  /* 0x0000000f0d0d7c10 */ /* 0x000fc6000ffde0ff */
[----:B------:R-:W-:Y:S01]  /*9170*/  @!P3 IMAD.X R12, RZ, RZ, R18, P5 ;  /* 0x000000ffff0cb224 */ /* 0x000fe200028e0612 */
[C---:B------:R-:W-:Y:S02]  /*9180*/  @!P3 LEA R10, P5, R11.reuse, UR10, 0x2 ;  /* 0x0000000a0b0abc11 */ /* 0x040fe4000f8a10ff */
[----:B------:R-:W-:Y:S02]  /*9190*/  IADD3.X R18, PT, PT, R18, UR18, RZ, P6, !PT ;  /* 0x0000001212127c10 */ /* 0x000fe4000b7fe4ff */
[----:B------:R-:W-:Y:S02]  /*91a0*/  @!P3 LEA.HI.X R11, R11, UR11, R12, 0x2, P5 ;  /* 0x0000000b0b0bbc11 */ /* 0x000fe4000a8f140c */
[----:B------:R-:W-:Y:S02]  /*91b0*/  IADD3 R51, P5, PT, R13, UR15, RZ ;  /* 0x0000000f0d337c10 */ /* 0x000fe4000ffbe0ff */
[----:B---3--:R-:W-:Y:S01]  /*91c0*/  IADD3 R39, PT, PT, R39, 0x10, RZ ;  /* 0x0000001027277810 */ /* 0x008fe20007ffe0ff */
[----:B0-----:R0:W-:Y:S01]  /*91d0*/  @!P4 STG.E desc[UR24][R20.64], R49 ;  /* 0x000000311400c986 */ /* 0x0011e2000c101918 */
[----:B------:R-:W-:-:S02]  /*91e0*/  @!P2 IADD3 R13, P4, PT, R48, R13, RZ ;  /* 0x0000000d300da210 */ /* 0x000fc40007f9e0ff */
[----:B------:R-:W-:Y:S02]  /*91f0*/  IADD3.X R48, PT, PT, R18, UR18, RZ, P5, !PT ;  /* 0x0000001212307c10 */ /* 0x000fe4000affe4ff */
[----:B------:R-:W-:Y:S01]  /*9200*/  @!P2 IADD3.X R46, PT, PT, RZ, R18, RZ, P4, !PT ;  /* 0x00000012ff2ea210 */ /* 0x000fe200027fe4ff */
[----:B-1----:R1:W-:Y:S01]  /*9210*/  @!P3 STG.E desc[UR24][R10.64], R43 ;  /* 0x0000002b0a00b986 */ /* 0x0023e2000c101918 */
[C---:B------:R-:W-:Y:S02]  /*9220*/  @!P2 LEA R12, P4, R13.reuse, UR10, 0x2 ;  /* 0x0000000a0d0cac11 */ /* 0x040fe4000f8810ff */
        /* <DEDUP_REMOVED lines=12> */
.L_x_7145:
[----:B------:R-:W-:Y:S05]  /*92f0*/  BSYNC.RECONVERGENT B1 ;  /* 0x0000000000017941 */ /* 0x000fea0003800200 */
.L_x_7144:
[----:B------:R-:W-:Y:S05]  /*9300*/  @!P0 BRA `(.L_x_7143) ;  /* 0x0000000000888947 */ /* 0x000fea0003800000 */
[----:B-1----:R-:W-:Y:S01]  /*9310*/  LOP3.LUT R10, R42, 0x1f, RZ, 0xc0, !PT ;  /* 0x0000001f2a0a7812 */ /* 0x002fe200078ec0ff */
        /* <DEDUP_REMOVED lines=33> */
.L_x_7143:
[----:B------:R-:W-:Y:S05]  /*9530*/  BSYNC.RECONVERGENT B0 ;  /* 0x0000000000007941 */ /* 0x000fea0003800200 */
.L_x_7142:
        /* <DEDUP_REMOVED lines=23> */
[----:B------:R-:W-:Y:S01]  /*96b0*/  LEA R17, R32, R33, 0x4 ;  /* 0x0000002120117211 */ /* 0x000fe200078e20ff */
[----:B------:R-:W-:Y:S01]  /*96c0*/  IMAD.IADD R37, R5, 0x1, -R6 ;  /* 0x0000000105257824 */ /* 0x000fe200078e0a06 */
[----:B------:R-:W-:Y:S02]  /*96d0*/  MOV R36, R29 ;  /* 0x0000001d00247202 */ /* 0x000fe40000000f00 */
[----:B------:R-:W-:Y:S01]  /*96e0*/  IADD3 R17, PT, PT, R17, 0x8, R2 ;  /* 0x0000000811117810 */ /* 0x000fe20007ffe002 */
[----:B------:R-:W-:-:S07]  /*96f0*/  IMAD.MOV R15, RZ, RZ, -R37 ;  /* 0x000000ffff0f7224 */ /* 0x000fce00078e0a25 */
.L_x_7151:
[C---:B01-3--:R-:W-:Y:S01]  /*9700*/  IADD3 R10, PT, PT, R36.reuse, -0x1, RZ ;  /* 0xffffffff240a7810 */ /* 0x04bfe20007ffe0ff */
        /* <DEDUP_REMOVED lines=29> */
[----:B------:R-:W-:-:S03]  /*98e0*/  IADD3 R38, P6, PT, R38, UR15, RZ ;  /* 0x0000000f26267c10 */ /* 0x000fc6000ffde0ff */
        /* <DEDUP_REMOVED lines=11> */
[----:B------:R-:W-:Y:S02]  /*99a0*/  ISETP.NE.AND P2, PT, R15, RZ, PT ;  /* 0x000000ff0f00720c */ /* 0x000fe40003f45270 */
[----:B------:R-:W-:Y:S01]  /*99b0*/  IADD3 R36, PT, PT, R47, 0x1f, RZ ;  /* 0x0000001f2f247810 */ /* 0x000fe20007ffe0ff */
[----:B----4-:R3:W-:Y:S01]  /*99c0*/  @!P1 STG.E desc[UR24][R20.64], R45 ;  /* 0x0000002d14009986 */ /* 0x0107e2000c101918 */
[----:B------:R-:W-:-:S04]  /*99d0*/  IADD3 R38, P1, PT, R38, UR15, RZ ;  /* 0x0000000f26267c10 */ /* 0x000fc8000ff3e0ff */
[----:B------:R-:W-:-:S05]  /*99e0*/  IADD3.X R35, PT, PT, R35, UR18, RZ, P1, !PT ;  /* 0x0000001223237c10 */ /* 0x000fca0008ffe4ff */
[----:B------:R-:W-:Y:S05]  /*99f0*/  @P2 BRA `(.L_x_7151) ;  /* 0xfffffffc00402947 */ /* 0x000fea000383ffff */
.L_x_7150:
[----:B------:R-:W-:Y:S05]  /*9a00*/  BSYNC.RECONVERGENT B1 ;  /* 0x0000000000017941 */ /* 0x000fea0003800200 */
.L_x_7149:
[----:B------:R-:W-:Y:S05]  /*9a10*/  @!P0 BRA `(.L_x_7148) ;  /* 0x0000000000888947 */ /* 0x000fea0003800000 */
[----:B01-3--:R-:W-:Y:S02]  /*9a20*/  LOP3.LUT R11, R36, 0x1f, RZ, 0xc0, !PT ;  /* 0x0000001f240b7812 */ /* 0x00bfe400078ec0ff */
        /* <DEDUP_REMOVED lines=33> */
.L_x_7148:
[----:B------:R-:W-:Y:S05]  /*9c40*/  BSYNC.RECONVERGENT B0 ;  /* 0x0000000000007941 */ /* 0x000fea0003800200 */
.L_x_7147:
        /* <DEDUP_REMOVED lines=30> */
.L_x_7156:
        /* <DEDUP_REMOVED lines=48> */
.L_x_7155:
[----:B------:R-:W-:Y:S05]  /*a130*/  BSYNC.RECONVERGENT B1 ;  /* 0x0000000000017941 */ /* 0x000fea0003800200 */
.L_x_7154:
        /* <DEDUP_REMOVED lines=35> */
.L_x_7153:
[----:B------:R-:W-:Y:S05]  /*a370*/  BSYNC.RECONVERGENT B0 ;  /* 0x0000000000007941 */ /* 0x000fea0003800200 */
.L_x_7152:
        /* <DEDUP_REMOVED lines=16> */
[----:B------:R-:W-:Y:S01]  /*a480*/  LEA R33, R32, R33, 0x4 ;  /* 0x0000002120217211 */ /* 0x000fe200078e20ff */
[----:B------:R-:W-:-:S03]  /*a490*/  IMAD.IADD R7, R5, 0x1, -R8 ;  /* 0x0000000105077824 */ /* 0x000fc600078e0a08 */
[----:B------:R-:W-:Y:S02]  /*a4a0*/  IADD3 R5, PT, PT, R33, 0x8, R2 ;  /* 0x0000000821057810 */ /* 0x000fe40007ffe002 */
[----:B------:R-:W-:-:S07]  /*a4b0*/  IADD3 R2, PT, PT, -R7, RZ, RZ ;  /* 0x000000ff07027210 */ /* 0x000fce0007ffe1ff */
.L_x_7161:
        /* <DEDUP_REMOVED lines=17> */
[----:B------:R-:W-:Y:S01]  /*a5d0*/  IADD3.X R14, PT, PT, R6, UR18, RZ, P5, !PT ;  /* 0x00000012060e7c10 */ /* 0x000fe2000affe4ff */
[----:B------:R-:W2:Y:S01]  /*a5e0*/  @!P2 LDS R23, [R5] ;  /* 0x000000000517a984 */ /* 0x000ea20000000800 */
[----:B------:R-:W-:Y:S02]  /*a5f0*/  @!P3 IADD3 R6, P5, PT, R15, R36, RZ ;  /* 0x000000240f06b210 */ /* 0x000fe40007fbe0ff */
[C---:B------:R-:W-:Y:S01]  /*a600*/  @!P4 LEA R10, P6, R11.reuse, UR4, 0x2 ;  /* 0x000000040b0acc11 */ /* 0x040fe2000f8c10ff */
[----:B------:R3:W4:Y:S02]  /*a610*/  @!P1 LDS R25, [R5+0x4] ;  /* 0x0000040005199984 */ /* 0x0007240000000800 */
[----:B------:R-:W-:Y:S01]  /*a620*/  @!P3 IMAD.X R13, RZ, RZ, R14, P5 ;  /* 0x000000ffff0db224 */ /* 0x000fe200028e060e */
[----:B------:R-:W-:Y:S02]  /*a630*/  @!P4 LEA.HI.X R11, R11, UR6, R12, 0x2, P6 ;  /* 0x000000060b0bcc11 */ /* 0x000fe4000b0f140c */
[----:B------:R-:W-:-:S02]  /*a640*/  @!P3 LEA R12, P5, R6, UR4, 0x2 ;  /* 0x00000004060cbc11 */ /* 0x000fc4000f8a10ff */
[----:B------:R-:W-:Y:S02]  /*a650*/  IADD3 R36, P6, PT, R36, UR15, RZ ;  /* 0x0000000f24247c10 */ /* 0x000fe4000ffde0ff */
[----:B------:R-:W-:Y:S02]  /*a660*/  @!P3 LEA.HI.X R13, R6, UR6, R13, 0x2, P5 ;  /* 0x00000006060dbc11 */ /* 0x000fe4000a8f140d */
[----:B------:R-:W-:Y:S02]  /*a670*/  IADD3.X R16, PT, PT, R14, UR18, RZ, P6, !PT ;  /* 0x000000120e107c10 */ /* 0x000fe4000b7fe4ff */
[----:B------:R-:W-:Y:S01]  /*a680*/  @!P2 IADD3 R6, P5, PT, R29, R36, RZ ;  /* 0x000000241d06a210 */ /* 0x000fe20007fbe0ff */
[----:B------:R-:W-:Y:S01]  /*a690*/  VIADD R29, R27, 0x1f ;  /* 0x0000001f1b1d7836 */ /* 0x000fe20000000000 */
        /* <DEDUP_REMOVED lines=18> */
.L_x_7160:
[----:B------:R-:W-:Y:S05]  /*a7c0*/  BSYNC.RECONVERGENT B1 ;  /* 0x0000000000017941 */ /* 0x000fea0003800200 */
.L_x_7159:
[----:B------:R-:W-:Y:S05]  /*a7d0*/  @!P0 BRA `(.L_x_7158) ;  /* 0x0000000000888947 */ /* 0x000fea0003800000 */
[----:B------:R-:W-:Y:S01]  /*a7e0*/  LOP3.LUT R5, R29, 0x1f, RZ, 0xc0, !PT ;  /* 0x0000001f1d057812 */ /* 0x000fe200078ec0ff */
[----:B------:R-:W-:-:S03]  /*a7f0*/  IMAD.IADD R7, R4, 0x1, R7 ;  /* 0x0000000104077824 */ /* 0x000fc600078e0207 */
[----:B------:R-:W-:Y:S02]  /*a800*/  ISETP.GE.U32.AND P0, PT, R5, UR7, PT ;  /* 0x0000000705007c0c */ /* 0x000fe4000bf06070 */
[----:B------:R-:W-:-:S11]  /*a810*/  LEA R2, R7, R0, 0x2 ;  /* 0x0000000007027211 */ /* 0x000fd600078e10ff */
[----:B------:R-:W2:Y:S01]  /*a820*/  @!P0 LDS R7, [R2] ;  /* 0x0000000002078984 */ /* 0x000ea20000000800 */
[----:B------:R-:W-:-:S05]  /*a830*/  @!P0 IADD3 R0, P1, PT, R5, R36, RZ ;  /* 0x0000002405008210 */ /* 0x000fca0007f3e0ff */
[----:B------:R-:W-:Y:S01]  /*a840*/  @!P0 IMAD.X R5, RZ, RZ, R6, P1 ;  /* 0x000000ffff058224 */ /* 0x000fe200008e0606 */
[----:B------:R-:W-:-:S04]  /*a850*/  @!P0 LEA R4, P1, R0, UR4, 0x2 ;  /* 0x0000000400048c11 */ /* 0x000fc8000f8210ff */
[----:B------:R-:W-:Y:S02]  /*a860*/  @!P0 LEA.HI.X R5, R0, UR6, R5, 0x2, P1 ;  /* 0x0000000600058c11 */ /* 0x000fe400088f1405 */
[----:B------:R-:W-:-:S04]  /*a870*/  IADD3 R36, P1, PT, R36, UR15, RZ ;  /* 0x0000000f24247c10 */ /* 0x000fc8000ff3e0ff */
[----:B------:R-:W-:Y:S01]  /*a880*/  IADD3.X R6, PT, PT, R6, UR18, RZ, P1, !PT ;  /* 0x0000001206067c10 */ /* 0x000fe20008ffe4ff */
[----:B--2---:R3:W-:Y:S01]  /*a890*/  @!P0 STG.E desc[UR24][R4.64], R7 ;  /* 0x0000000704008986 */ /* 0x0047e2000c101918 */
[----:B------:R-:W-:-:S13]  /*a8a0*/  ISETP.NE.AND P0, PT, R8, 0x1, PT ;  /* 0x000000010800780c */ /* 0x000fda0003f05270 */
[----:B---3--:R-:W-:Y:S05]  /*a8b0*/  @!P0 BRA `(.L_x_7158) ;  /* 0x0000000000508947 */ /* 0x008fea0003800000 */
[----:B------:R-:W-:-:S04]  /*a8c0*/  IADD3 R0, PT, PT, R29, -0x1, RZ ;  /* 0xffffffff1d007810 */ /* 0x000fc80007ffe0ff */
[----:B------:R-:W-:-:S04]  /*a8d0*/  LOP3.LUT R5, R0, 0x1f, RZ, 0xc0, !PT ;  /* 0x0000001f00057812 */ /* 0x000fc800078ec0ff */
[----:B------:R-:W-:-:S13]  /*a8e0*/  ISETP.GE.U32.AND P0, PT, R5, UR7, PT ;  /* 0x0000000705007c0c */ /* 0x000fda000bf06070 */
[----:B------:R-:W2:Y:S01]  /*a8f0*/  @!P0 LDS R7, [R2+0x4] ;  /* 0x0000040002078984 */ /* 0x000ea20000000800 */
[----:B------:R-:W-:-:S05]  /*a900*/  @!P0 IADD3 R0, P1, PT, R5, R36, RZ ;  /* 0x0000002405008210 */ /* 0x000fca0007f3e0ff */
[----:B------:R-:W-:Y:S01]  /*a910*/  @!P0 IMAD.X R5, RZ, RZ, R6, P1 ;  /* 0x000000ffff058224 */ /* 0x000fe200008e0606 */
[----:B------:R-:W-:-:S04]  /*a920*/  @!P0 LEA R4, P1, R0, UR4, 0x2 ;  /* 0x0000000400048c11 */ /* 0x000fc8000f8210ff */
[----:B------:R-:W-:-:S05]  /*a930*/  @!P0 LEA.HI.X R5, R0, UR6, R5, 0x2, P1 ;  /* 0x0000000600058c11 */ /* 0x000fca00088f1405 */
[----:B--2---:R3:W-:Y:S01]  /*a940*/  @!P0 STG.E desc[UR24][R4.64], R7 ;  /* 0x0000000704008986 */ /* 0x0047e2000c101918 */
[----:B------:R-:W-:-:S13]  /*a950*/  ISETP.NE.AND P0, PT, R8, 0x2, PT ;  /* 0x000000020800780c */ /* 0x000fda0003f05270 */
[----:B---3--:R-:W-:Y:S05]  /*a960*/  @!P0 BRA `(.L_x_7158) ;  /* 0x0000000000248947 */ /* 0x008fea0003800000 */
[----:B------:R-:W-:-:S04]  /*a970*/  IADD3 R29, PT, PT, R29, 0x1e, RZ ;  /* 0x0000001e1d1d7810 */ /* 0x000fc80007ffe0ff */
[----:B------:R-:W-:-:S04]  /*a980*/  LOP3.LUT R29, R29, 0x1f, RZ, 0xc0, !PT ;  /* 0x0000001f1d1d7812 */ /* 0x000fc800078ec0ff */
[----:B------:R-:W-:-:S13]  /*a990*/  ISETP.GE.U32.AND P0, PT, R29, UR7, PT ;  /* 0x000000071d007c0c */ /* 0x000fda000bf06070 */
[----:B------:R-:W2:Y:S01]  /*a9a0*/  @!P0 LDS R7, [R2+0x8] ;  /* 0x0000080002078984 */ /* 0x000ea20000000800 */
[----:B------:R-:W-:-:S04]  /*a9b0*/  @!P0 IADD3 R0, P1, P2, R29, UR15, R36 ;  /* 0x0000000f1d008c10 */ /* 0x000fc8000fa3e024 */
[----:B------:R-:W-:Y:S02]  /*a9c0*/  @!P0 IADD3.X R5, PT, PT, RZ, UR18, R6, P1, P2 ;  /* 0x00000012ff058c10 */ /* 0x000fe40008fe4406 */
[----:B------:R-:W-:-:S04]  /*a9d0*/  @!P0 LEA R4, P1, R0, UR4, 0x2 ;  /* 0x0000000400048c11 */ /* 0x000fc8000f8210ff */
[----:B------:R-:W-:-:S05]  /*a9e0*/  @!P0 LEA.HI.X R5, R0, UR6, R5, 0x2, P1 ;  /* 0x0000000600058c11 */ /* 0x000fca00088f1405 */
[----:B--2---:R3:W-:Y:S04]  /*a9f0*/  @!P0 STG.E desc[UR24][R4.64], R7 ;  /* 0x0000000704008986 */ /* 0x0047e8000c101918 */
.L_x_7158:
[----:B------:R-:W-:Y:S05]  /*aa00*/  BSYNC.RECONVERGENT B0 ;  /* 0x0000000000007941 */ /* 0x000fea0003800200 */
.L_x_7157:
        /* <DEDUP_REMOVED lines=8> */
[----:B------:R-:W4:Y:S01]  /*aa90*/  @!P0 S2R R4, SR_CgaCtaId ;  /* 0x0000000000048919 */ /* 0x000f220000008800 */
[----:B01----:R-:W-:Y:S02]  /*aaa0*/  @!P0 MOV R11, 0x400 ;  /* 0x00000400000b8802 */ /* 0x003fe40000000f00 */
[----:B---3--:R-:W-:-:S05]  /*aab0*/  FMNMX R5, R26, R5, !PT ;  /* 0x000000051a057209 */ /* 0x008fca0007800000 */
[----:B------:R-:W0:Y:S01]  /*aac0*/  SHFL.DOWN PT, R0, R5, 0x8, 0x1f ;  /* 0x09001f0005007f89 */ /* 0x000e2200000e0000 */
[----:B----4-:R-:W-:-:S05]  /*aad0*/  @!P0 LEA R11, R4, R11, 0x18 ;  /* 0x0000000b040b8211 */ /* 0x010fca00078ec0ff */
[----:B------:R-:W-:Y:S01]  /*aae0*/  @!P0 IMAD R11, R32, 0x4, R11 ;  /* 0x00000004200b8824 */ /* 0x000fe200078e020b */
[----:B0-----:R-:W-:-:S05]  /*aaf0*/  FMNMX R0, R5, R0, !PT ;  /* 0x0000000005007209 */ /* 0x001fca0007800000 */
        /* <DEDUP_REMOVED lines=24> */
.L_x_7170:
[----:B------:R-:W-:Y:S02]  /*ac80*/  ISETP.NE.AND P0, PT, R3, RZ, PT ;  /* 0x000000ff0300720c */ /* 0x000fe40003f05270 */
[----:B-1----:R-:W-:-:S11]  /*ac90*/  FMNMX R7, R2, R7, !PT ;  /* 0x0000000702077209 */ /* 0x002fd60007800000 */
[----:B------:R-:W-:Y:S05]  /*aca0*/  @P0 BRA `(.L_x_7163) ;  /* 0x0000000000080947 */ /* 0x000fea0003800000 */
[----:B------:R-:W1:Y:S02]  /*acb0*/  LDC.64 R4, c[0x0][0x3a8] ;  /* 0x0000ea00ff047b82 */ /* 0x000e640000000a00 */
[----:B-1----:R1:W-:Y:S02]  /*acc0*/  REDG.E.MAX.S32.STRONG.GPU desc[UR24][R4.64], R7 ;  /* 0x000000070400798e */ /* 0x0023e4000d12e318 */
.L_x_7163:
[----:B------:R-:W-:Y:S05]  /*acd0*/  BSYNC B0 ;  /* 0x0000000000007941 */ /* 0x000fea0003800000 */
.L_x_7162:
        /* <DEDUP_REMOVED lines=12> */
[----:B-123--:R-:W-:Y:S05]  /*ada0*/  CALL.REL.NOINC `($__internal_201_$__cuda_sm20_rcp_rn_f32_slowpath) ;  /* 0x0000000400987944 */ /* 0x00efea0003c00000 */
[----:B------:R-:W-:Y:S05]  /*adb0*/  BRA `(.L_x_7166) ;  /* 0x0000000000147947 */ /* 0x000fea0003800000 */
.L_x_7165:
[----:B------:R-:W4:Y:S01]  /*adc0*/  MUFU.RCP R48, UR23 ;  /* 0x0000001700307d08 */ /* 0x000f220008001000 */
[----:B------:R-:W-:-:S04]  /*add0*/  IMAD.U32 R3, RZ, RZ, UR23 ;  /* 0x00000017ff037e24 */ /* 0x000fc8000f8e00ff */
[----:B----4-:R-:W-:-:S04]  /*ade0*/  FFMA R0, R48, R3, -1 ;  /* 0xbf80000030007423 */ /* 0x010fc80000000003 */
[----:B------:R-:W-:-:S04]  /*adf0*/  FADD.FTZ R3, -R0, -RZ ;  /* 0x800000ff00037221 */ /* 0x000fc80000010100 */
[----:B------:R-:W-:-:S07]  /*ae00*/  FFMA R48, R48, R3, R48 ;  /* 0x0000000330307223 */ /* 0x000fce0000000030 */
.L_x_7166:
[----:B0-----:R-:W0:Y:S02]  /*ae10*/  LDC.64 R2, c[0x0][0x3b0] ;  /* 0x0000ec00ff027b82 */ /* 0x001e240000000a00 */
[----:B0-----:R-:W-:Y:S01]  /*ae20*/  STG.E desc[UR24][R2.64], R48 ;  /* 0x0000003002007986 */ /* 0x001fe2000c101918 */
[----:B------:R-:W-:Y:S05]  /*ae30*/  EXIT ;  /* 0x000000000000794d */ /* 0x000fea0003800000 */
.L_x_7164:
[----:B------:R-:W-:Y:S01]  /*ae40*/  MOV R9, 0x4 ;  /* 0x0000000400097802 */ /* 0x000fe20000000f00 */
[----:B------:R-:W-:Y:S01]  /*ae50*/  IMAD.MOV.U32 R11, RZ, RZ, 0x1f ;  /* 0x0000001fff0b7424 */ /* 0x000fe200078e00ff */
[----:B------:R-:W-:-:S07]  /*ae60*/  MOV R4, 0xffffffff ;  /* 0xffffffff00047802 */ /* 0x000fce0000000f00 */
[----:B01----:R-:W-:Y:S05]  /*ae70*/  WARPSYNC.COLLECTIVE R4, `(.L_x_7167) ;  /* 0x0000000004087348 */ /* 0x003fea0003c00000 */
[----:B-1----:R1:W2:Y:S02]  /*ae80*/  SHFL.DOWN P0, R7, R0, R9, R11 ;  /* 0x0800000900077389 */ /* 0x0022a4000000000b */
[----:B012---:R-:W-:Y:S05]  /*ae90*/  ENDCOLLECTIVE ;  /* 0x000000000000791b */ /* 0x007fea0003800000 */
.L_x_7167:
[----:B------:R-:W-:Y:S02]  /*aea0*/  IMAD.MOV.U32 R9, RZ, RZ, 0x2 ;  /* 0x00000002ff097424 */ /* 0x000fe400078e00ff */
[----:B------:R-:W-:-:S05]  /*aeb0*/  IMAD.MOV.U32 R5, RZ, RZ, R7 ;  /* 0x000000ffff057224 */ /* 0x000fca00078e0007 */
[----:B------:R-:W-:-:S04]  /*aec0*/  FMNMX R5, R5, R0, !PT ;  /* 0x0000000005057209 */ /* 0x000fc80007800000 */
[----:B------:R-:W-:-:S07]  /*aed0*/  MOV R0, R5 ;  /* 0x0000000500007202 */ /* 0x000fce0000000f00 */
[----:B------:R-:W-:Y:S05]  /*aee0*/  WARPSYNC.COLLECTIVE R4, `(.L_x_7168) ;  /* 0x0000000004087348 */ /* 0x000fea0003c00000 */
[----:B------:R0:W1:Y:S02]  /*aef0*/  SHFL.DOWN P0, R7, R0, R9, R11 ;  /* 0x0800000900077389 */ /* 0x000064000000000b */
[----:B01----:R-:W-:Y:S05]  /*af00*/  ENDCOLLECTIVE ;  /* 0x000000000000791b */ /* 0x003fea0003800000 */
.L_x_7168:
[----:B------:R-:W-:Y:S02]  /*af10*/  MOV R9, 0x1 ;  /* 0x0000000100097802 */ /* 0x000fe40000000f00 */
[----:B------:R-:W-:-:S04]  /*af20*/  MOV R2, R7 ;  /* 0x0000000700027202 */ /* 0x000fc80000000f00 */
[----:B------:R-:W-:-:S05]  /*af30*/  FMNMX R2, R5, R2, !PT ;  /* 0x0000000205027209 */ /* 0x000fca0007800000 */
[----:B------:R-:W-:-:S07]  /*af40*/  IMAD.MOV.U32 R0, RZ, RZ, R2 ;  /* 0x000000ffff007224 */ /* 0x000fce00078e0002 */
[----:B------:R-:W-:Y:S05]  /*af50*/  WARPSYNC.COLLECTIVE R4, `(.L_x_7169) ;  /* 0x0000000004087348 */ /* 0x000fea0003c00000 */
[----:B------:R0:W1:Y:S02]  /*af60*/  SHFL.DOWN P0, R7, R0, R9, R11 ;  /* 0x0800000900077389 */ /* 0x000064000000000b */
[----:B01----:R-:W-:Y:S05]  /*af70*/  ENDCOLLECTIVE ;  /* 0x000000000000791b */ /* 0x003fea0003800000 */
.L_x_7169:
[----:B------:R-:W-:Y:S05]  /*af80*/  BRA `(.L_x_7170) ;  /* 0xfffffffc003c7947 */ /* 0x000fea000383ffff */
        .weak           $__internal_200_$__cuda_sm20_div_u64
        .type           $__internal_200_$__cuda_sm20_div_u64,@function
        .size           $__internal_200_$__cuda_sm20_div_u64,($__internal_201_$__cuda_sm20_rcp_rn_f32_slowpath - $__internal_200_$__cuda_sm20_div_u64)
$__internal_200_$__cuda_sm20_div_u64:
        /* <DEDUP_REMOVED lines=71> */
[----:B------:R-:W-:Y:S11]  /*b400*/  RET.REL.NODEC R4 `(_ZN18transformer_engine6detail43dgated_act_cast_transpose_kernel_notalignedILi2ELi4Ef6__half13__nv_fp8_e4m3NS_5EmptyEXadL_ZNS_5dsiluIffEET_T0_RKS4_EEXadL_ZNS_4siluIffEES6_S7_S9_EEEEvPKT2_SD_PT3_SF_PKT1_PSG_SJ_mmm) ;  /* 0xffffff4804fc7950 */ /* 0x000ff60003c3ffff */
        .weak           $__internal_201_$__cuda_sm20_rcp_rn_f32_slowpath
        .type           $__internal_201_$__cuda_sm20_rcp_rn_f32_slowpath,@function
        .size           $__internal_201_$__cuda_sm20_rcp_rn_f32_slowpath,(.L_x_29502 - $__internal_201_$__cuda_sm20_rcp_rn_f32_slowpath)
$__internal_201_$__cuda_sm20_rcp_rn_f32_slowpath:
        /* <DEDUP_REMOVED lines=15> */
.L_x_7172:
[----:B------:R-:W-:-:S04]  /*b500*/  IADD3 R43, PT, PT, R42, -0xfd, RZ ;  /* 0xffffff032a2b7810 */ /* 0x000fc80007ffe0ff */
        /* <DEDUP_REMOVED lines=32> */
.L_x_7174:
[----:B------:R0:W1:Y:S02]  /*b710*/  MUFU.RCP R48, R0 ;  /* 0x0000000000307308 */ /* 0x0000640000001000 */
.L_x_7173:
[----:B------:R-:W-:Y:S05]  /*b720*/  BSYNC B0 ;  /* 0x0000000000007941 */ /* 0x000fea0003800000 */
.L_x_7171:
[----:B------:R-:W-:Y:S02]  /*b730*/  HFMA2 R43, -RZ, RZ, 0, 0 ;  /* 0x00000000ff2b7431 */ /* 0x000fe400000001ff */
[----:B------:R-:W-:-:S04]  /*b740*/  IMAD.MOV.U32 R42, RZ, RZ, R2 ;  /* 0x000000ffff2a7224 */ /* 0x000fc800078e0002 */
[----:B01----:R-:W-:Y:S05]  /*b750*/  RET.REL.NODEC R42 `(_ZN18transformer_engine6detail43dgated_act_cast_transpose_kernel_notalignedILi2ELi4Ef6__half13__nv_fp8_e4m3NS_5EmptyEXadL_ZNS_5dsiluIffEET_T0_RKS4_EEXadL_ZNS_4siluIffEES6_S7_S9_EEEEvPKT2_SD_PT3_SF_PKT1_PSG_SJ_mmm) ;  /* 0xffffff482a287950 */ /* 0x003fea0003c3ffff */
.L_x_7175:
        /* <DEDUP_REMOVED lines=10> */
.L_x_29502:


//--------------------- .text._ZN18transformer_engine6detail32dgated_act_cast_transpose_kernelILi2ELi4Ef6__half13__nv_fp8_e4m3NS_5EmptyEXadL_ZNS_5dsiluIffEET_T0_RKS4_EEXadL_ZNS_4siluIffEES6_S7_S9_EEEEvPKT2_SD_PT3_SF_PKT1_PSG_SJ_mmm --------------------------
	.section	.text._ZN18transformer_engine6detail32dgated_act_cast_transpose_kernelILi2ELi4Ef6__half13__nv_fp8_e4m3NS_5EmptyEXadL_ZNS_5dsiluIffEET_T0_RKS4_EEXadL_ZNS_4siluIffEES6_S7_S9_EEEEvPKT2_SD_PT3_SF_PKT1_PSG_SJ_mmm,"ax",@progbits
	.align	128
        .global         _ZN18transformer_engine6detail32dgated_act_cast_transpose_kernelILi2ELi4Ef6__half13__nv_fp8_e4m3NS_5EmptyEXadL_ZNS_5dsiluIffEET_T0_RKS4_EEXadL_ZNS_4siluIffEES6_S7_S9_EEEEvPKT2_SD_PT3_SF_PKT1_PSG_SJ_mmm
        .type           _ZN18transformer_engine6detail32dgated_act_cast_transpose_kernelILi2ELi4Ef6__half13__nv_fp8_e4m3NS_5EmptyEXadL_ZNS_5dsiluIffEET_T0_RKS4_EEXadL_ZNS_4siluIffEES6_S7_S9_EEEEvPKT2_SD_PT3_SF_PKT1_PSG_SJ_mmm,@function
        .size           _ZN18transformer_engine6detail32dgated_act_cast_transpose_kernelILi2ELi4Ef6__half13__nv_fp8_e4m3NS_5EmptyEXadL_ZNS_5dsiluIffEET_T0_RKS4_EEXadL_ZNS_4siluIffEES6_S7_S9_EEEEvPKT2_SD_PT3_SF_PKT1_PSG_SJ_mmm,(.L_x_29504 - _ZN18transformer_engine6detail32dgated_act_cast_transpose_kernelILi2ELi4Ef6__half13__nv_fp8_e4m3NS_5EmptyEXadL_ZNS_5dsiluIffEET_T0_RKS4_EEXadL_ZNS_4siluIffEES6_S7_S9_EEEEvPKT2_SD_PT3_SF_PKT1_PSG_SJ_mmm)
        .other          _ZN18transformer_engine6detail32dgated_act_cast_transpose_kernelILi2ELi4Ef6__half13__nv_fp8_e4m3NS_5EmptyEXadL_ZNS_5dsiluIffEET_T0_RKS4_EEXadL_ZNS_4siluIffEES6_S7_S9_EEEEvPKT2_SD_PT3_SF_PKT1_PSG_SJ_mmm,@"STO_CUDA_ENTRY STV_DEFAULT"
_ZN18transformer_engine6detail32dgated_act_cast_transpose_kernelILi2ELi4Ef6__half13__nv_fp8_e4m3NS_5EmptyEXadL_ZNS_5dsiluIffEET_T0_RKS4_EEXadL_ZNS_4siluIffEES6_S7_S9_EEEEvPKT2_SD_PT3_SF_PKT1_PSG_SJ_mmm:
.text._ZN18transformer_engine6detail32dgated_act_cast_transpose_kernelILi2ELi4Ef6__half13__nv_fp8_e4m3NS_5EmptyEXadL_ZNS_5dsiluIffEET_T0_RKS4_EEXadL_ZNS_4siluIffEES6_S7_S9_EEEEvPKT2_SD_PT3_SF_PKT1_PSG_SJ_mmm:
        /* <DEDUP_REMOVED lines=39> */
.L_x_7176:
[----:B------:R-:W-:-:S07]  /*0270*/  MOV R4, 0x290 ;  /* 0x0000029000047802 */ /* 0x000fce0000000f00 */
[----:B------:R-:W-:Y:S05]  /*0280*/  CALL.REL.NOINC `($__internal_202_$__cuda_sm20_div_u64) ;  /* 0x0000007c00707944 */ /* 0x000fea0003c00000 */
        /* <DEDUP_REMOVED lines=11> */
.L_x_7177:
        /* <DEDUP_REMOVED lines=35> */
[----:B------:R-:W-:Y:S01]  /*0570*/  HFMA2 R2, -RZ, RZ, 0.96630859375, -0.0022525787353515625 ;  /* 0x3bbb989dff027431 */ /* 0x000fe200000001ff */
[----:B------:R-:W-:Y:S01]  /*0580*/  MOV R0, 0x400 ;  /* 0x0000040000007802 */ /* 0x000fe20000000f00 */
[----:B------:R-:W-:Y:S01]  /*0590*/  IMAD.MOV.U32 R15, RZ, RZ, 0x437c0000 ;  /* 0x437c0000ff0f7424 */ /* 0x000fe200078e00ff */
[----:B------:R-:W-:Y:S01]  /*05a0*/  ULEA UR7, UP0, UR18, UR7, 0x7 ;  /* 0x0000000712077291 */ /* 0x000fe2000f8038ff */
[----:B------:R-:W1:Y:S07]  /*05b0*/  LDCU.128 UR8, c[0x0][0x390] ;  /* 0x00007200ff0877ac */ /* 0x000e6e0008000c00 */
        /* <DEDUP_REMOVED lines=8> */
[----:B------:R-:W-:Y:S01]  /*0640*/  MOV R21, UR16 ;  /* 0x0000001000157c02 */ /* 0x000fe20008000f00 */
[----:B------:R-:W-:Y:S01]  /*0650*/  ULEA.HI.X UR13, UR7, UR13, UR18, 0x1, UP1 ;  /* 0x0000000d070d7291 */ /* 0x000fe200088f0c12 */
[----:B------:R-:W-:Y:S01]  /*0660*/  BSSY.RECONVERGENT B1, `(.L_x_7178) ;  /* 0x0000074000017945 */ /* 0x000fe20003800200 */
[----:B------:R-:W-:Y:S01]  /*0670*/  UIMAD.WIDE.U32 UR6, UR24, UR26, URZ ;  /* 0x0000001a180672a5 */ /* 0x000fe2000f8e00ff */
[----:B---3--:R-:W-:Y:S01]  /*0680*/  IADD3 R8, PT, PT, R7, -0x1, RZ ;  /* 0xffffffff07087810 */ /* 0x008fe20007ffe0ff */
[----:B------:R-:W-:-:S02]  /*0690*/  USHF.R.U64 UR23, UR16, 0x1, UR17 ;  /* 0x0000000110177899 */ /* 0x000fc40008001211 */
[----:B------:R-:W-:Y:S01]  /*06a0*/  USHF.R.U32.HI UR26, URZ, 0x1, UR17 ;  /* 0x00000001ff1a7899 */ /* 0x000fe20008011611 */
[----:B------:R-:W-:Y:S01]  /*06b0*/  LOP3.LUT R8, R8, 0x1f, RZ, 0xc0, !PT ;  /* 0x0000001f08087812 */ /* 0x000fe200078ec0ff */
[----:B------:R-:W-:Y:S02]  /*06c0*/  USHF.L.U32 UR18, UR23, 0x2, URZ ;  /* 0x0000000217127899 */ /* 0x000fe400080006ff */
[----:B------:R-:W-:Y:S01]  /*06d0*/  UIMAD UR24, UR24, UR27, UR12 ;  /* 0x0000001b181872a4 */ /* 0x000fe2000f8e020c */
[C---:B------:R-:W-:Y:S01]  /*06e0*/  IMAD.WIDE.U32 R18, R5.reuse, UR23, R48 ;  /* 0x0000001705127c25 */ /* 0x040fe2000f8e0030 */
[----:B------:R-:W-:Y:S02]  /*06f0*/  USHF.L.U64.HI UR19, UR23, 0x2, UR26 ;  /* 0x0000000217137899 */ /* 0x000fe4000801021a */
[----:B------:R-:W-:Y:S01]  /*0700*/  USHF.L.U32 UR12, UR6, 0x6, URZ ;  /* 0x00000006060c7899 */ /* 0x000fe200080006ff */
[----:B------:R-:W-:Y:S01]  /*0710*/  IMAD R29, R5, UR26, RZ ;  /* 0x0000001a051d7c24 */ /* 0x000fe2000f8e02ff */
[----:B------:R-:W-:Y:S01]  /*0720*/  UIADD3 UR7, UPT, UPT, UR7, UR24, URZ ;  /* 0x0000001807077290 */ /* 0x000fe2000fffe0ff */
[----:B------:R-:W-:Y:S01]  /*0730*/  MOV R30, UR18 ;  /* 0x00000012001e7c02 */ /* 0x000fe20008000f00 */
[----:B------:R-:W-:Y:S01]  /*0740*/  IMAD.U32 R31, RZ, RZ, UR19 ;  /* 0x00000013ff1f7e24 */ /* 0x000fe2000f8e00ff */
[----:B------:R-:W-:Y:S01]  /*0750*/  LEA R14, P1, R18, UR15, 0x2 ;  /* 0x0000000f120e7c11 */ /* 0x000fe2000f8210ff */
[----:B-1----:R-:W-:-:S02]  /*0760*/  UIADD3 UR22, UP0, UPT, UR22, UR8, URZ ;  /* 0x0000000816167290 */ /* 0x002fc4000ff1e0ff */
[----:B------:R-:W-:Y:S01]  /*0770*/  ULEA UR8, UP1, UR4, UR12, 0x7 ;  /* 0x0000000c04087291 */ /* 0x000fe2000f8238ff */
[----:B------:R-:W-:Y:S01]  /*0780*/  IMAD.WIDE.U32 R30, R5, UR23, R30 ;  /* 0x00000017051e7c25 */ /* 0x000fe2000f8e001e */
[----:B------:R-:W-:Y:S02]  /*0790*/  USHF.L.U64.HI UR6, UR6, 0x6, UR7 ;  /* 0x0000000606067899 */ /* 0x000fe40008010207 */
[----:B------:R-:W-:Y:S02]  /*07a0*/  UIADD3 UR8, UP2, UPT, UR8, UR10, URZ ;  /* 0x0000000a08087290 */ /* 0x000fe4000ff5e0ff */
[----:B------:R-:W-:Y:S01]  /*07b0*/  ULEA.HI.X UR4, UR4, UR6, UR5, 0x7, UP1 ;  /* 0x0000000604047291 */ /* 0x000fe200088f3c05 */
[----:B------:R-:W-:Y:S01]  /*07c0*/  IADD3 R22, P2, PT, R8, R30, RZ ;  /* 0x0000001e08167210 */ /* 0x000fe20007f5e0ff */
[----:B------:R-:W-:Y:S02]  /*07d0*/  USHF.L.U32 UR7, UR16, 0x2, URZ ;  /* 0x0000000210077899 */ /* 0x000fe400080006ff */
[----:B------:R-:W-:-:S02]  /*07e0*/  UIADD3.X UR11, UPT, UPT, UR4, UR11, URZ, UP2, !UPT ;  /* 0x0000000b040b7290 */ /* 0x000fc400097fe4ff */
[----:B------:R-:W-:Y:S02]  /*07f0*/  UIMAD UR4, UR21, 0x5, URZ ;  /* 0x00000005150478a4 */ /* 0x000fe4000f8e02ff */
[----:B------:R-:W-:Y:S02]  /*0800*/  USHF.L.U64.HI UR10, UR16, 0x2, UR17 ;  /* 0x00000002100a7899 */ /* 0x000fe40008010211 */
[----:B------:R-:W-:Y:S01]  /*0810*/  USHF.L.U32 UR12, UR16, 0x1, URZ ;  /* 0x00000001100c7899 */ /* 0x000fe200080006ff */
[----:B------:R-:W-:Y:S01]  /*0820*/  UMOV UR6, 0x3f800000 ;  /* 0x3f80000000067882 */ /* 0x000fe20000000000 */
[----:B------:R-:W-:Y:S02]  /*0830*/  UIADD3.X UR9, UPT, UPT, UR14, UR9, URZ, UP0, !UPT ;  /* 0x000000090e097290 */ /* 0x000fe400087fe4ff */
[----:B------:R-:W-:Y:S02]  /*0840*/  USHF.L.U64.HI UR14, UR16, 0x1, UR17 ;  /* 0x00000001100e7899 */ /* 0x000fe40008010211 */
[----:B------:R-:W-:-:S04]  /*0850*/  UIADD3 UR5, UP0, UPT, UR12, UR25, URZ ;  /* 0x000000190c057290 */ /* 0x000fc8000ff1e0ff */
[----:B------:R-:W-:Y:S01]  /*0860*/  UIADD3.X UR23, UPT, UPT, UR14, UR30, URZ, UP0, !UPT ;  /* 0x0000001e0e177290 */ /* 0x000fe200087fe4ff */
[----:B--2---:R-:W-:-:S05]  /*0870*/  HADD2.F32 R11, -RZ, R12.H0_H0 ;  /* 0x2000000cff0b7230 */ /* 0x004fca0000004100 */
[----:B------:R-:W-:-:S04]  /*0880*/  FFMA.SAT R2, R11, -R2, 0.5 ;  /* 0x3f0000000b027423 */ /* 0x000fc80000002802 */
[----:B------:R-:W-:Y:S01]  /*0890*/  FFMA.RM R2, R2, R15, 12582913 ;  /* 0x4b40000102027423 */ /* 0x000fe2000000400f */
[----:B------:R-:W-:Y:S01]  /*08a0*/  IMAD.IADD R15, R19, 0x1, R29 ;  /* 0x00000001130f7824 */ /* 0x000fe200078e021d */
[----:B------:R-:W-:Y:S02]  /*08b0*/  IADD3 R29, PT, PT, R29, R31, RZ ;  /* 0x0000001f1d1d7210 */ /* 0x000fe40007ffe0ff */
[----:B------:R-:W-:Y:S02]  /*08c0*/  FADD R0, R2, -12583039 ;  /* 0xcb40007f02007421 */ /* 0x000fe40000000000 */
[----:B------:R-:W-:Y:S02]  /*08d0*/  LEA.HI.X R15, R18, UR13, R15, 0x2, P1 ;  /* 0x0000000d120f7c11 */ /* 0x000fe400088f140f */
[C---:B------:R-:W-:Y:S01]  /*08e0*/  FFMA R0, R11.reuse, -1.4426950216293334961, -R0 ;  /* 0xbfb8aa3b0b007823 */ /* 0x040fe20000000800 */
[----:B------:R-:W-:Y:S02]  /*08f0*/  IADD3 R18, P1, PT, R8, R46, RZ ;  /* 0x0000002e08127210 */ /* 0x000fe40007f3e0ff */
[----:B------:R-:W-:Y:S01]  /*0900*/  IADD3.X R23, PT, PT, RZ, R29, RZ, P2, !PT ;  /* 0x0000001dff177210 */ /* 0x000fe200017fe4ff */
[----:B------:R-:W-:Y:S01]  /*0910*/  FFMA R0, R11, -1.925963033500011079e-08, R0 ;  /* 0xb2a570600b007823 */ /* 0x000fe20000000000 */
[----:B------:R-:W-:Y:S01]  /*0920*/  IADD3 R66, P2, PT, R18, UR7, RZ ;  /* 0x0000000712427c10 */ /* 0x000fe2000ff5e0ff */
[----:B------:R-:W-:Y:S01]  /*0930*/  IMAD.X R19, RZ, RZ, R24, P1 ;  /* 0x000000ffff137224 */ /* 0x000fe200008e0618 */
[----:B------:R-:W-:Y:S01]  /*0940*/  LEA R32, P1, R22, UR15, 0x2 ;  /* 0x0000000f16207c11 */ /* 0x000fe2000f8210ff */
[----:B------:R0:W1:Y:S01]  /*0950*/  MUFU.EX2 R13, R0 ;  /* 0x00000000000d7308 */ /* 0x0000620000000800 */
[----:B------:R-:W-:-:S02]  /*0960*/  IMAD.WIDE.U32 R20, R21, 0x5, R18 ;  /* 0x0000000515147825 */ /* 0x000fc400078e0012 */
[----:B------:R-:W-:Y:S02]  /*0970*/  LEA.HI.X R33, R22, UR13, R23, 0x2, P1 ;  /* 0x0000000d16217c11 */ /* 0x000fe400088f1417 */
[----:B------:R-:W-:Y:S01]  /*0980*/  IADD3 R18, P4, PT, R14, UR18, RZ ;  /* 0x000000120e127c10 */ /* 0x000fe2000ff9e0ff */
[----:B------:R-:W-:Y:S01]  /*0990*/  VIADD R21, R21, UR4 ;  /* 0x0000000415157c36 */ /* 0x000fe20008000000 */
[----:B------:R-:W-:Y:S01]  /*09a0*/  USHF.L.U32 UR4, UR16, 0x3, URZ ;  /* 0x0000000310047899 */ /* 0x000fe200080006ff */
[----:B------:R-:W-:Y:S01]  /*09b0*/  IADD3 R42, P1, PT, R42, UR5, RZ ;  /* 0x000000052a2a7c10 */ /* 0x000fe2000ff3e0ff */
[----:B------:R-:W-:Y:S01]  /*09c0*/  USHF.L.U64.HI UR16, UR16, 0x3, UR17 ;  /* 0x0000000310107899 */ /* 0x000fe20008010211 */
[----:B0-----:R-:W-:Y:S02]  /*09d0*/  SHF.L.U32 R0, R2, 0x17, RZ ;  /* 0x0000001702007819 */ /* 0x001fe400000006ff */
[----:B------:R-:W-:Y:S02]  /*09e0*/  SHF.L.U32 R26, R20, 0x2, RZ ;  /* 0x00000002141a7819 */ /* 0x000fe400000006ff */
[----:B------:R-:W-:-:S02]  /*09f0*/  IADD3 R74, P3, PT, R16, UR4, RZ ;  /* 0x00000004104a7c10 */ /* 0x000fc4000ff7e0ff */
[----:B------:R-:W-:Y:S01]  /*0a00*/  SHF.L.U64.HI R2, R20, 0x2, R21 ;  /* 0x0000000214027819 */ /* 0x000fe20000010215 */
[----:B-1----:R-:W-:Y:S01]  /*0a10*/  FFMA R0, R0, R13, 1 ;  /* 0x3f80000000007423 */ /* 0x002fe2000000000d */
[----:B-----5:R-:W-:Y:S02]  /*0a20*/  @P0 R2UR UR6, R9 ;  /* 0x00000000090602ca */ /* 0x020fe400000e0000 */
[----:B------:R-:W-:Y:S02]  /*0a30*/  IADD3.X R43, PT, PT, R25, UR23, RZ, P1, !PT ;  /* 0x00000017192b7c10 */ /* 0x000fe40008ffe4ff */
[----:B------:R-:W-:Y:S02]  /*0a40*/  IADD3 R13, PT, PT, R0, 0x1800000, RZ ;  /* 0x01800000000d7810 */ /* 0x000fe40007ffe0ff */
[----:B------:R-:W-:Y:S02]  /*0a50*/  IADD3 R34, P5, PT, R42, UR4, RZ ;  /* 0x000000042a227c10 */ /* 0x000fe4000ffbe0ff */
[----:B------:R-:W-:-:S02]  /*0a60*/  LOP3.LUT R13, R13, 0x7f800000, RZ, 0xc0, !PT ;  /* 0x7f8000000d0d7812 */ /* 0x000fc400078ec0ff */
[----:B------:R-:W-:Y:S02]  /*0a70*/  IADD3.X R75, PT, PT, R17, UR16, RZ, P3, !PT ;  /* 0x00000010114b7c10 */ /* 0x000fe40009ffe4ff */
[----:B------:R-:W-:Y:S02]  /*0a80*/  ISETP.GT.U32.AND P0, PT, R13, 0x1ffffff, PT ;  /* 0x01ffffff0d00780c */ /* 0x000fe40003f04070 */
[----:B------:R-:W-:Y:S02]  /*0a90*/  IADD3.X R13, PT, PT, R19, UR10, RZ, P2, !PT ;  /* 0x0000000a130d7c10 */ /* 0x000fe400097fe4ff */
[----:B------:R-:W-:Y:S02]  /*0aa0*/  IADD3 R76, P2, PT, R16, UR7, RZ ;  /* 0x00000007104c7c10 */ /* 0x000fe4000ff5e0ff */
[C---:B------:R-:W-:Y:S01]  /*0ab0*/  SHF.L.U64.HI R13, R66.reuse, 0x2, R13 ;  /* 0x00000002420d7819 */ /* 0x040fe2000001020d */
[----:B------:R-:W-:Y:S01]  /*0ac0*/  IMAD.SHL.U32 R66, R66, 0x4, RZ ;  /* 0x0000000442427824 */ /* 0x000fe200078e00ff */
[----:B------:R-:W-:-:S02]  /*0ad0*/  IADD3.X R77, PT, PT, R17, UR10, RZ, P2, !PT ;  /* 0x0000000a114d7c10 */ /* 0x000fc400097fe4ff */
[----:B------:R-:W-:Y:S02]  /*0ae0*/  IADD3.X R19, PT, PT, R15, UR19, RZ, P4, !PT ;  /* 0x000000130f137c10 */ /* 0x000fe4000a7fe4ff */
[----:B------:R-:W-:Y:S02]  /*0af0*/  IADD3 R68, P2, PT, R66, UR25, RZ ;  /* 0x0000001942447c10 */ /* 0x000fe4000ff5e0ff */
[----:B------:R-:W-:Y:S02]  /*0b00*/  IADD3 R20, P4, PT, R18, UR18, RZ ;  /* 0x0000001212147c10 */ /* 0x000fe4000ff9e0ff */
[----:B------:R-:W-:Y:S02]  /*0b10*/  IADD3 R66, P3, PT, R66, UR5, RZ ;  /* 0x0000000542427c10 */ /* 0x000fe4000ff7e0ff */
[----:B------:R-:W-:Y:S02]  /*0b20*/  IADD3 R16, P6, PT, R42, UR7, RZ ;  /* 0x000000072a107c10 */ /* 0x000fe4000ffde0ff */
[----:B------:R-:W-:-:S02]  /*0b30*/  IADD3 R60, P1, PT, R32, UR18, RZ ;  /* 0x00000012203c7c10 */ /* 0x000fc4000ff3e0ff */
[----:B------:R-:W-:Y:S02]  /*0b40*/  IADD3.X R35, PT, PT, R43, UR16, RZ, P5, !PT ;  /* 0x000000102b237c10 */ /* 0x000fe4000affe4ff */
[----:B------:R-:W-:Y:S02]  /*0b50*/  IADD3.X R21, PT, PT, R19, UR19, RZ, P4, !PT ;  /* 0x0000001313157c10 */ /* 0x000fe4000a7fe4ff */
[----:B------:R-:W-:Y:S02]  /*0b60*/  IADD3 R40, P5, PT, R74, UR7, RZ ;  /* 0x000000074a287c10 */ /* 0x000fe4000ffbe0ff */
[----:B------:R-:W-:Y:S02]  /*0b70*/  IADD3.X R67, PT, PT, R13, UR23, RZ, P3, !PT ;  /* 0x000000170d437c10 */ /* 0x000fe40009ffe4ff */
[C---:B------:R-:W-:Y:S02]  /*0b80*/  IADD3 R22, P4, PT, R26.reuse, UR25, RZ ;  /* 0x000000191a167c10 */ /* 0x040fe4000ff9e0ff */
[----:B------:R-:W-:-:S02]  /*0b90*/  IADD3 R26, P3, PT, R26, UR5, RZ ;  /* 0x000000051a1a7c10 */ /* 0x000fc4000ff7e0ff */
[----:B------:R-:W-:Y:S02]  /*0ba0*/  IADD3.X R17, PT, PT, R43, UR10, RZ, P6, !PT ;  /* 0x0000000a2b117c10 */ /* 0x000fe4000b7fe4ff */
[----:B------:R-:W-:Y:S02]  /*0bb0*/  IADD3.X R61, PT, PT, R33, UR19, RZ, P1, !PT ;  /* 0x00000013213d7c10 */ /* 0x000fe40008ffe4ff */
[----:B------:R-:W-:Y:S02]  /*0bc0*/  IADD3 R72, P6, PT, R34, UR7, RZ ;  /* 0x0000000722487c10 */ /* 0x000fe4000ffde0ff */
[----:B------:R-:W-:Y:S02]  /*0bd0*/  IADD3 R56, P1, PT, R60, UR18, RZ ;  /* 0x000000123c387c10 */ /* 0x000fe4000ff3e0ff */
[----:B------:R-:W-:Y:S02]  /*0be0*/  IADD3.X R41, PT, PT, R75, UR10, RZ, P5, !PT ;  /* 0x0000000a4b297c10 */ /* 0x000fe4000affe4ff */
[----:B------:R-:W-:-:S02]  /*0bf0*/  IADD3.X R23, PT, PT, R2, UR30, RZ, P4, !PT ;  /* 0x0000001e02177c10 */ /* 0x000fc4000a7fe4ff */
[----:B------:R-:W-:Y:S02]  /*0c00*/  IADD3 R58, P5, PT, R22, UR7, RZ ;  /* 0x00000007163a7c10 */ /* 0x000fe4000ffbe0ff */
[----:B------:R-:W-:Y:S02]  /*0c10*/  IADD3 R54, P4, PT, R26, UR7, RZ ;  /* 0x000000071a367c10 */ /* 0x000fe4000ff9e0ff */
[----:B------:R-:W-:Y:S02]  /*0c20*/  IADD3.X R27, PT, PT, R2, UR23, RZ, P3, !PT ;  /* 0x00000017021b7c10 */ /* 0x000fe40009ffe4ff */
[----:B------:R-:W-:Y:S02]  /*0c30*/  LOP3.LUT R9, R3, 0x1f, RZ, 0xc0, !PT ;  /* 0x0000001f03097812 */ /* 0x000fe400078ec0ff */
[----:B------:R-:W-:Y:S02]  /*0c40*/  IADD3.X R69, PT, PT, R13, UR30, RZ, P2, !PT ;  /* 0x0000001e0d457c10 */ /* 0x000fe400097fe4ff */
[----:B------:R-:W-:Y:S01]  /*0c50*/  IADD3.X R73, PT, PT, R35, UR10, RZ, P6, !PT ;  /* 0x0000000a23497c10 */ /* 0x000fe2000b7fe4ff */
[----:B------:R-:W-:Y:S01]  /*0c60*/  IMAD R10, R9, 0x84, R10 ;  /* 0x00000084090a7824 */ /* 0x000fe200078e020a */
[----:B------:R-:W-:-:S02]  /*0c70*/  IADD3.X R57, PT, PT, R61, UR19, RZ, P1, !PT ;  /* 0x000000133d397c10 */ /* 0x000fc40008ffe4ff */
        /* <DEDUP_REMOVED lines=11> */
[----:B------:R-:W-:-:S07]  /*0d30*/  MOV R2, 0xd50 ;  /* 0x00000d5000027802 */ /* 0x000fce0000000f00 */
[----:B------:R-:W-:Y:S05]  /*0d40*/  CALL.REL.NOINC `($__internal_203_$__cuda_sm20_rcp_rn_f32_slowpath) ;  /* 0x0000007400e07944 */ /* 0x000fea0003c00000 */
[----:B------:R-:W-:Y:S05]  /*0d50*/  BRA `(.L_x_7180) ;  /* 0x0000000000107947 */ /* 0x000fea0003800000 */
.L_x_7179:
[----:B------:R-:W0:Y:S02]  /*0d60*/  MUFU.RCP R13, R0 ;  /* 0x00000000000d7308 */ /* 0x000e240000001000 */
[----:B0-----:R-:W-:-:S04]  /*0d70*/  FFMA R2, R0, R13, -1 ;  /* 0xbf80000000027423 */ /* 0x001fc8000000000d */
[----:B------:R-:W-:-:S04]  /*0d80*/  FADD.FTZ R2, -R2, -RZ ;  /* 0x800000ff02027221 */ /* 0x000fc80000010100 */
[----:B------:R-:W-:-:S07]  /*0d90*/  FFMA R0, R13, R2, R13 ;  /* 0x000000020d007223 */ /* 0x000fce000000000d */
.L_x_7180:
[----:B------:R-:W-:Y:S05]  /*0da0*/  BSYNC.RECONVERGENT B1 ;  /* 0x0000000000017941 */ /* 0x000fea0003800200 */
.L_x_7178:
[----:B------:R0:W2:Y:S04]  /*0db0*/  LDG.E R14, desc[UR28][R14.64] ;  /* 0x0000001c0e0e7981 */ /* 0x0000a8000c1e1900 */
[----:B------:R1:W3:Y:S01]  /*0dc0*/  LDG.E R13, desc[UR28][R42.64] ;  /* 0x0000001c2a0d7981 */ /* 0x0002e2000c1e1900 */
[----:B------:R-:W-:Y:S02]  /*0dd0*/  HFMA2 R25, -RZ, RZ, 0.96630859375, -0.0022525787353515625 ;  /* 0x3bbb989dff197431 */ /* 0x000fe400000001ff */
[----:B------:R-:W-:Y:S01]  /*0de0*/  HADD2.F32 R12, -RZ, R12.H1_H1 ;  /* 0x3000000cff0c7230 */ /* 0x000fe20000004100 */
[----:B------:R-:W-:Y:S01]  /*0df0*/  MOV R63, 0x437c0000 ;  /* 0x437c0000003f7802 */ /* 0x000fe20000000f00 */
[----:B------:R-:W-:Y:S01]  /*0e00*/  BSSY.RECONVERGENT B1, `(.L_x_7181) ;  /* 0x000001e000017945 */ /* 0x000fe20003800200 */
[----:B0-----:R-:W-:-:S04]  /*0e10*/  FADD R15, -R0, 1 ;  /* 0x3f800000000f7421 */ /* 0x001fc80000000100 */
[----:B------:R-:W-:Y:S01]  /*0e20*/  FMUL R15, R15, R0 ;  /* 0x000000000f0f7220 */ /* 0x000fe20000400000 */
[----:B------:R-:W-:-:S03]  /*0e30*/  FFMA.SAT R2, R12, -R25, 0.5 ;  /* 0x3f0000000c027423 */ /* 0x000fc60000002819 */
[C---:B------:R-:W-:Y:S01]  /*0e40*/  FFMA R15, R11.reuse, R15, R0 ;  /* 0x0000000f0b0f7223 */ /* 0x040fe20000000000 */
        /* <DEDUP_REMOVED lines=9> */
[----:B-1----:R-:W-:-:S04]  /*0ee0*/  LOP3.LUT R42, R28, 0x7f800000, RZ, 0xc0, !PT ;  /* 0x7f8000001c2a7812 */ /* 0x002fc800078ec0ff */
[----:B------:R-:W-:Y:S01]  /*0ef0*/  ISETP.GT.U32.AND P0, PT, R42, 0x1ffffff, PT ;  /* 0x01ffffff2a00780c */ /* 0x000fe20003f04070 */
[----:B--2---:R-:W-:Y:S02]  /*0f00*/  HADD2.F32 R28, -RZ, R14.H0_H0 ;  /* 0x2000000eff1c7230 */ /* 0x004fe40000004100 */
[----:B---3--:R-:W-:-:S03]  /*0f10*/  HADD2.F32 R0, -RZ, R13.H0_H0 ;  /* 0x2000000dff007230 */ /* 0x008fc60000004100 */
[----:B------:R-:W-:Y:S01]  /*0f20*/  FMUL R15, R15, R28 ;  /* 0x0000001c0f0f7220 */ /* 0x000fe20000400000 */
[----:B------:R-:W-:-:S03]  /*0f30*/  FMUL R28, R28, R11 ;  /* 0x0000000b1c1c7220 */ /* 0x000fc60000400000 */
[----:B------:R-:W-:-:S03]  /*0f40*/  FMUL R43, R15, R0 ;  /* 0x000000000f2b7220 */ /* 0x000fc60000400000 */
[----:B------:R-:W-:Y:S05]  /*0f50*/  @P0 BRA `(.L_x_7182) ;  /* 0x0000000000100947 */ /* 0x000fea0003800000 */
[----:B------:R-:W-:Y:S02]  /*0f60*/  MOV R0, R2 ;  /* 0x0000000200007202 */ /* 0x000fe40000000f00 */
[----:B------:R-:W-:-:S07]  /*0f70*/  MOV R2, 0xf90 ;  /* 0x00000f9000027802 */ /* 0x000fce0000000f00 */
[----:B------:R-:W-:Y:S05]  /*0f80*/  CALL.REL.NOINC `($__internal_203_$__cuda_sm20_rcp_rn_f32_slowpath) ;  /* 0x0000007400507944 */ /* 0x000fea0003c00000 */
[----:B------:R-:W-:Y:S05]  /*0f90*/  BRA `(.L_x_7183) ;  /* 0x0000000000107947 */ /* 0x000fea0003800000 */
.L_x_7182:
[----:B------:R-:W0:Y:S02]  /*0fa0*/  MUFU.RCP R11, R2 ;  /* 0x00000002000b7308 */ /* 0x000e240000001000 */
[----:B0-----:R-:W-:-:S04]  /*0fb0*/  FFMA R0, R2, R11, -1 ;  /* 0xbf80000002007423 */ /* 0x001fc8000000000b */
[----:B------:R-:W-:-:S04]  /*0fc0*/  FADD.FTZ R0, -R0, -RZ ;  /* 0x800000ff00007221 */ /* 0x000fc80000010100 */
[----:B------:R-:W-:-:S07]  /*0fd0*/  FFMA R0, R11, R0, R11 ;  /* 0x000000000b007223 */ /* 0x000fce000000000b */
.L_x_7183:
[----:B------:R-:W-:Y:S05]  /*0fe0*/  BSYNC.RECONVERGENT B1 ;  /* 0x0000000000017941 */ /* 0x000fea0003800200 */
.L_x_7181:
[----:B------:R-:W2:Y:S01]  /*0ff0*/  LDG.E R15, desc[UR28][R76.64] ;  /* 0x0000001c4c0f7981 */ /* 0x000ea2000c1e1900 */
[----:B------:R-:W-:Y:S02]  /*1000*/  HFMA2 R25, -RZ, RZ, 3.7421875, 0 ;  /* 0x437c0000ff197431 */ /* 0x000fe400000001ff */
[----:B------:R-:W-:Y:S02]  /*1010*/  IMAD.MOV.U32 R2, RZ, RZ, 0x3bbb989d ;  /* 0x3bbb989dff027424 */ /* 0x000fe400078e00ff */
[----:B------:R-:W-:Y:S01]  /*1020*/  FMUL R63, R12, R0 ;  /* 0x000000000c3f7220 */ /* 0x000fe20000400000 */
[----:B------:R-:W-:Y:S01]  /*1030*/  HADD2.F32 R14, -RZ, R14.H1_H1 ;  /* 0x3000000eff0e7230 */ /* 0x000fe20000004100 */
[----:B------:R-:W-:Y:S01]  /*1040*/  BSSY.RECONVERGENT B1, `(.L_x_7184) ;  /* 0x000001d000017945 */ /* 0x000fe20003800200 */
[----:B--2---:R-:W-:-:S05]  /*1050*/  HADD2.F32 R11, -RZ, R15.H0_H0 ;  /* 0x2000000fff0b7230 */ /* 0x004fca0000004100 */
        /* <DEDUP_REMOVED lines=8> */
[----:B------:R-:W-:Y:S01]  /*10e0*/  FMUL R13, R14, R63 ;  /* 0x0000003f0e0d7220 */ /* 0x000fe20000400000 */
[----:B-1----:R-:W-:Y:S01]  /*10f0*/  FFMA R2, R2, R25, 1 ;  /* 0x3f80000002027423 */ /* 0x002fe20000000019 */
        /* <DEDUP_REMOVED lines=11> */
[----:B------:R-:W-:Y:S05]  /*11b0*/  CALL.REL.NOINC `($__internal_203_$__cuda_sm20_rcp_rn_f32_slowpath) ;  /* 0x0000007000c47944 */ /* 0x000fea0003c00000 */
[----:B------:R-:W-:Y:S05]  /*11c0*/  BRA `(.L_x_7186) ;  /* 0x0000000000107947 */ /* 0x000fea0003800000 */
.L_x_7185:
[----:B------:R-:W0:Y:S02]  /*11d0*/  MUFU.RCP R25, R2 ;  /* 0x0000000200197308 */ /* 0x000e240000001000 */
[----:B0-----:R-:W-:-:S04]  /*11e0*/  FFMA R0, R2, R25, -1 ;  /* 0xbf80000002007423 */ /* 0x001fc80000000019 */
[----:B------:R-:W-:-:S04]  /*11f0*/  FADD.FTZ R0, -R0, -RZ ;  /* 0x800000ff00007221 */ /* 0x000fc80000010100 */
[----:B------:R-:W-:-:S07]  /*1200*/  FFMA R0, R25, R0, R25 ;  /* 0x0000000019007223 */ /* 0x000fce0000000019 */
.L_x_7186:
[----:B------:R-:W-:Y:S05]  /*1210*/  BSYNC.RECONVERGENT B1 ;  /* 0x0000000000017941 */ /* 0x000fea0003800200 */
.L_x_7184:
[----:B------:R0:W2:Y:S04]  /*1220*/  LDG.E R18, desc[UR28][R18.64] ;  /* 0x0000001c12127981 */ /* 0x0000a8000c1e1900 */
[----:B------:R-:W3:Y:S01]  /*1230*/  LDG.E R17, desc[UR28][R16.64] ;  /* 0x0000001c10117981 */ /* 0x000ee2000c1e1900 */
[----:B------:R-:W-:Y:S01]  /*1240*/  HADD2.F32 R15, -RZ, R15.H1_H1 ;  /* 0x3000000fff0f7230 */ /* 0x000fe20000004100 */
[----:B------:R-:W-:Y:S01]  /*1250*/  MOV R2, 0x3bbb989d ;  /* 0x3bbb989d00027802 */ /* 0x000fe20000000f00 */
[----:B------:R-:W-:Y:S01]  /*1260*/  IMAD.MOV.U32 R25, RZ, RZ, 0x437c0000 ;  /* 0x437c0000ff197424 */ /* 0x000fe200078e00ff */
[----:B------:R-:W-:Y:S01]  /*1270*/  BSSY.RECONVERGENT B1, `(.L_x_7187) ;  /* 0x000001e000017945 */ /* 0x000fe20003800200 */
[----:B0-----:R-:W-:Y:S02]  /*1280*/  FADD R19, -R0, 1 ;  /* 0x3f80000000137421 */ /* 0x001fe40000000100 */
[----:B------:R-:W-:-:S02]  /*1290*/  FFMA.SAT R2, R15, -R2, 0.5 ;  /* 0x3f0000000f027423 */ /* 0x000fc40000002802 */
[----:B------:R-:W-:Y:S02]  /*12a0*/  FMUL R19, R19, R0 ;  /* 0x0000000013137220 */ /* 0x000fe40000400000 */
[----:B------:R-:W-:Y:S02]  /*12b0*/  FFMA.RM R2, R2, R25, 12582913 ;  /* 0x4b40000102027423 */ /* 0x000fe40000004019 */
[----:B------:R-:W-:Y:S02]  /*12c0*/  FFMA R19, R11, R19, R0 ;  /* 0x000000130b137223 */ /* 0x000fe40000000000 */
[C---:B------:R-:W-:Y:S01]  /*12d0*/  FADD R12, R2.reuse, -12583039 ;  /* 0xcb40007f020c7421 */ /* 0x040fe20000000000 */
[----:B------:R-:W-:-:S03]  /*12e0*/  SHF.L.U32 R2, R2, 0x17, RZ ;  /* 0x0000001702027819 */ /* 0x000fc600000006ff */
[----:B------:R-:W-:-:S04]  /*12f0*/  FFMA R12, R15, -1.4426950216293334961, -R12 ;  /* 0xbfb8aa3b0f0c7823 */ /* 0x000fc8000000080c */
[----:B------:R-:W-:-:S04]  /*1300*/  FFMA R12, R15, -1.925963033500011079e-08, R12 ;  /* 0xb2a570600f0c7823 */ /* 0x000fc8000000000c */
[----:B------:R-:W0:Y:S02]  /*1310*/  MUFU.EX2 R25, R12 ;  /* 0x0000000c00197308 */ /* 0x000e240000000800 */
[----:B0-----:R-:W-:Y:S01]  /*1320*/  FFMA R63, R2, R25, 1 ;  /* 0x3f800000023f7423 */ /* 0x001fe20000000019 */
[----:B------:R-:W-:-:S04]  /*1330*/  FMUL R25, R11, R0 ;  /* 0x000000000b197220 */ /* 0x000fc80000400000 */
[----:B------:R-:W-:-:S04]  /*1340*/  IADD3 R2, PT, PT, R63, 0x1800000, RZ ;  /* 0x018000003f027810 */ /* 0x000fc80007ffe0ff */
[----:B------:R-:W-:-:S04]  /*1350*/  LOP3.LUT R2, R2, 0x7f800000, RZ, 0xc0, !PT ;  /* 0x7f80000002027812 */ /* 0x000fc800078ec0ff */
[----:B------:R-:W-:Y:S01]  /*1360*/  ISETP.GT.U32.AND P0, PT, R2, 0x1ffffff, PT ;  /* 0x01ffffff0200780c */ /* 0x000fe20003f04070 */
[----:B--2---:R-:W-:Y:S02]  /*1370*/  HADD2.F32 R14, -RZ, R18.H0_H0 ;  /* 0x20000012ff0e7230 */ /* 0x004fe40000004100 */
[----:B---3--:R-:W-:-:S03]  /*1380*/  HADD2.F32 R0, -RZ, R17.H0_H0 ;  /* 0x20000011ff007230 */ /* 0x008fc60000004100 */
[----:B------:R-:W-:Y:S01]  /*1390*/  FMUL R11, R19, R14 ;  /* 0x0000000e130b7220 */ /* 0x000fe20000400000 */
[----:B------:R-:W-:-:S03]  /*13a0*/  FMUL R14, R14, R25 ;  /* 0x000000190e0e7220 */ /* 0x000fc60000400000 */
[----:B------:R-:W-:-:S03]  /*13b0*/  FMUL R11, R11, R0 ;  /* 0x000000000b0b7220 */ /* 0x000fc60000400000 */
[----:B------:R-:W-:Y:S05]  /*13c0*/  @P0 BRA `(.L_x_7188) ;  /* 0x0000000000100947 */ /* 0x000fea0003800000 */
[----:B------:R-:W-:Y:S01]  /*13d0*/  IMAD.MOV.U32 R0, RZ, RZ, R63 ;  /* 0x000000ffff007224 */ /* 0x000fe200078e003f */
[----:B------:R-:W-:-:S07]  /*13e0*/  MOV R2, 0x1400 ;  /* 0x0000140000027802 */ /* 0x000fce0000000f00 */
[----:B------:R-:W-:Y:S05]  /*13f0*/  CALL.REL.NOINC `($__internal_203_$__cuda_sm20_rcp_rn_f32_slowpath) ;  /* 0x0000007000347944 */ /* 0x000fea0003c00000 */
[----:B------:R-:W-:Y:S05]  /*1400*/  BRA `(.L_x_7189) ;  /* 0x0000000000107947 */ /* 0x000fea0003800000 */
.L_x_7188:
[----:B------:R-:W0:Y:S02]  /*1410*/  MUFU.RCP R0, R63 ;  /* 0x0000003f00007308 */ /* 0x000e240000001000 */
[----:B0-----:R-:W-:-:S04]  /*1420*/  FFMA R2, R63, R0, -1 ;  /* 0xbf8000003f027423 */ /* 0x001fc80000000000 */
[----:B------:R-:W-:-:S04]  /*1430*/  FADD.FTZ R19, -R2, -RZ ;  /* 0x800000ff02137221 */ /* 0x000fc80000010100 */
[----:B------:R-:W-:-:S07]  /*1440*/  FFMA R0, R0, R19, R0 ;  /* 0x0000001300007223 */ /* 0x000fce0000000000 */
.L_x_7189:
[----:B------:R-:W-:Y:S05]  /*1450*/  BSYNC.RECONVERGENT B1 ;  /* 0x0000000000017941 */ /* 0x000fea0003800200 */
.L_x_7187:
[----:B------:R-:W2:Y:S01]  /*1460*/  LDG.E R16, desc[UR28][R74.64] ;  /* 0x0000001c4a107981 */ /* 0x000ea2000c1e1900 */
[----:B------:R-:W-:Y:S01]  /*1470*/  HFMA2 R19, -RZ, RZ, 0.96630859375, -0.0022525787353515625 ;  /* 0x3bbb989dff137431 */ /* 0x000fe200000001ff */
[----:B------:R-:W-:Y:S01]  /*1480*/  MOV R25, 0x437c0000 ;  /* 0x437c000000197802 */ /* 0x000fe20000000f00 */
[----:B------:R-:W-:Y:S01]  /*1490*/  HADD2.F32 R18, -RZ, R18.H1_H1 ;  /* 0x30000012ff127230 */ /* 0x000fe20000004100 */
[----:B------:R-:W-:Y:S01]  /*14a0*/  BSSY.RECONVERGENT B1, `(.L_x_7190) ;  /* 0x000001e000017945 */ /* 0x000fe20003800200 */
[----:B--2---:R-:W-:-:S05]  /*14b0*/  HADD2.F32 R12, -RZ, R16.H0_H0 ;  /* 0x20000010ff0c7230 */ /* 0x004fca0000004100 */
[----:B------:R-:W-:-:S04]  /*14c0*/  FFMA.SAT R2, R12, -R19, 0.5 ;  /* 0x3f0000000c027423 */ /* 0x000fc80000002813 */
        /* <DEDUP_REMOVED lines=9> */
[----:B------:R-:W-:Y:S01]  /*1560*/  FMUL R15, R15, R0 ;  /* 0x000000000f0f7220 */ /* 0x000fe20000400000 */
[----:B------:R-:W-:Y:S02]  /*1570*/  HADD2.F32 R0, -RZ, R17.H1_H1 ;  /* 0x30000011ff007230 */ /* 0x000fe40000004100 */
[----:B------:R-:W-:Y:S01]  /*1580*/  FMUL R19, R19, R18 ;  /* 0x0000001213137220 */ /* 0x000fe20000400000 */
[----:B------:R-:W-:-:S03]  /*1590*/  FMUL R17, R18, R15 ;  /* 0x0000000f12117220 */ /* 0x000fc60000400000 */
        /* <DEDUP_REMOVED lines=8> */
[----:B------:R-:W-:Y:S05]  /*1620*/  CALL.REL.NOINC `($__internal_203_$__cuda_sm20_rcp_rn_f32_slowpath) ;  /* 0x0000006c00a87944 */ /* 0x000fea0003c00000 */
[----:B------:R-:W-:Y:S05]  /*1630*/  BRA `(.L_x_7192) ;  /* 0x0000000000107947 */ /* 0x000fea0003800000 */
.L_x_7191:
[----:B------:R-:W0:Y:S02]  /*1640*/  MUFU.RCP R0, R63 ;  /* 0x0000003f00007308 */ /* 0x000e240000001000 */
[----:B0-----:R-:W-:-:S04]  /*1650*/  FFMA R2, R63, R0, -1 ;  /* 0xbf8000003f027423 */ /* 0x001fc80000000000 */
[----:B------:R-:W-:-:S04]  /*1660*/  FADD.FTZ R15, -R2, -RZ ;  /* 0x800000ff020f7221 */ /* 0x000fc80000010100 */
[----:B------:R-:W-:-:S07]  /*1670*/  FFMA R0, R0, R15, R0 ;  /* 0x0000000f00007223 */ /* 0x000fce0000000000 */
.L_x_7192:
[----:B------:R-:W-:Y:S05]  /*1680*/  BSYNC.RECONVERGENT B1 ;  /* 0x0000000000017941 */ /* 0x000fea0003800200 */
.L_x_7190:
[----:B------:R-:W2:Y:S04]  /*1690*/  LDG.E R20, desc[UR28][R20.64] ;  /* 0x0000001c14147981 */ /* 0x000ea8000c1e1900 */
[----:B------:R0:W3:Y:S01]  /*16a0*/  LDG.E R18, desc[UR28][R34.64] ;  /* 0x0000001c22127981 */ /* 0x0000e2000c1e1900 */
[----:B------:R-:W-:Y:S02]  /*16b0*/  HFMA2 R25, -RZ, RZ, 3.7421875, 0 ;  /* 0x437c0000ff197431 */ /* 0x000fe400000001ff */
[----:B------:R-:W-:Y:S01]  /*16c0*/  HADD2.F32 R16, -RZ, R16.H1_H1 ;  /* 0x30000010ff107230 */ /* 0x000fe20000004100 */
[----:B------:R-:W-:Y:S01]  /*16d0*/  BSSY.RECONVERGENT B1, `(.L_x_7193) ;  /* 0x000001f000017945 */ /* 0x000fe20003800200 */
[----:B------:R-:W-:-:S04]  /*16e0*/  IMAD.MOV.U32 R15, RZ, RZ, 0x3bbb989d ;  /* 0x3bbb989dff0f7424 */ /* 0x000fc800078e00ff */
        /* <DEDUP_REMOVED lines=25> */
.L_x_7194:
[----:B------:R-:W0:Y:S02]  /*1880*/  MUFU.RCP R0, R35 ;  /* 0x0000002300007308 */ /* 0x000e240000001000 */
[----:B0-----:R-:W-:-:S04]  /*1890*/  FFMA R2, R35, R0, -1 ;  /* 0xbf80000023027423 */ /* 0x001fc80000000000 */
[----:B------:R-:W-:-:S04]  /*18a0*/  FADD.FTZ R21, -R2, -RZ ;  /* 0x800000ff02157221 */ /* 0x000fc80000010100 */
[----:B------:R-:W-:-:S07]  /*18b0*/  FFMA R0, R0, R21, R0 ;  /* 0x0000001500007223 */ /* 0x000fce0000000000 */
.L_x_7195:
[----:B------:R-:W-:Y:S05]  /*18c0*/  BSYNC.RECONVERGENT B1 ;  /* 0x0000000000017941 */ /* 0x000fea0003800200 */
.L_x_7193:
[----:B------:R-:W2:Y:S01]  /*18d0*/  LDG.E R41, desc[UR28][R40.64] ;  /* 0x0000001c28297981 */ /* 0x000ea2000c1e1900 */
[----:B------:R-:W-:Y:S01]  /*18e0*/  MOV R21, 0x3bbb989d ;  /* 0x3bbb989d00157802 */ /* 0x000fe20000000f00 */
[----:B------:R-:W-:Y:S01]  /*18f0*/  IMAD.MOV.U32 R25, RZ, RZ, 0x437c0000 ;  /* 0x437c0000ff197424 */ /* 0x000fe200078e00ff */
[----:B------:R-:W-:Y:S01]  /*1900*/  BSSY.RECONVERGENT B1, `(.L_x_7196) ;  /* 0x000001f000017945 */ /* 0x000fe20003800200 */
[----:B------:R-:W-:Y:S02]  /*1910*/  HADD2.F32 R20, -RZ, R20.H1_H1 ;  /* 0x30000014ff147230 */ /* 0x000fe40000004100 */
[----:B------:R-:W-:Y:S02]  /*1920*/  HADD2.F32 R18, -RZ, R18.H1_H1 ;  /* 0x30000012ff127230 */ /* 0x000fe40000004100 */
[----:B--2---:R-:W-:-:S05]  /*1930*/  HADD2.F32 R12, -RZ, R41.H0_H0 ;  /* 0x20000029ff0c7230 */ /* 0x004fca0000004100 */
[----:B------:R-:W-:-:S04]  /*1940*/  FFMA.SAT R2, R12, -R21, 0.5 ;  /* 0x3f0000000c027423 */ /* 0x000fc80000002815 */
[----:B------:R-:W-:Y:S01]  /*1950*/  FFMA.RM R2, R2, R25, 12582913 ;  /* 0x4b40000102027423 */ /* 0x000fe20000004019 */
[----:B------:R-:W-:-:S03]  /*1960*/  FMUL R25, R16, R0 ;  /* 0x0000000010197220 */ /* 0x000fc60000400000 */
[C---:B------:R-:W-:Y:S01]  /*1970*/  FADD R21, R2.reuse, -12583039 ;  /* 0xcb40007f02157421 */ /* 0x040fe20000000000 */
[----:B------:R-:W-:-:S03]  /*1980*/  SHF.L.U32 R2, R2, 0x17, RZ ;  /* 0x0000001702027819 */ /* 0x000fc600000006ff */
[----:B------:R-:W-:-:S04]  /*1990*/  FFMA R21, R12, -1.4426950216293334961, -R21 ;  /* 0xbfb8aa3b0c157823 */ /* 0x000fc80000000815 */
[----:B------:R-:W-:Y:S01]  /*19a0*/  FFMA R35, R12, -1.925963033500011079e-08, R21 ;  /* 0xb2a570600c237823 */ /* 0x000fe20000000015 */
[----:B------:R-:W-:-:S04]  /*19b0*/  FADD R21, -R0, 1 ;  /* 0x3f80000000157421 */ /* 0x000fc80000000100 */
[----:B------:R-:W-:Y:S01]  /*19c0*/  FMUL R21, R21, R0 ;  /* 0x0000000015157220 */ /* 0x000fe20000400000 */
[----:B------:R-:W0:Y:S03]  /*19d0*/  MUFU.EX2 R35, R35 ;  /* 0x0000002300237308 */ /* 0x000e260000000800 */
[----:B------:R-:W-:Y:S01]  /*19e0*/  FFMA R21, R16, R21, R0 ;  /* 0x0000001510157223 */ /* 0x000fe20000000000 */
[----:B------:R-:W-:-:S03]  /*19f0*/  FMUL R16, R20, R25 ;  /* 0x0000001914107220 */ /* 0x000fc60000400000 */
[----:B------:R-:W-:Y:S01]  /*1a00*/  FMUL R21, R21, R20 ;  /* 0x0000001415157220 */ /* 0x000fe20000400000 */
[----:B0-----:R-:W-:-:S03]  /*1a10*/  FFMA R63, R2, R35, 1 ;  /* 0x3f800000023f7423 */ /* 0x001fc60000000023 */
[----:B------:R-:W-:Y:S02]  /*1a20*/  FMUL R35, R21, R18 ;  /* 0x0000001215237220 */ /* 0x000fe40000400000 */
[----:B------:R-:W-:-:S04]  /*1a30*/  IADD3 R2, PT, PT, R63, 0x1800000, RZ ;  /* 0x018000003f027810 */ /* 0x000fc80007ffe0ff */
[----:B------:R-:W-:-:S04]  /*1a40*/  LOP3.LUT R2, R2, 0x7f800000, RZ, 0xc0, !PT ;  /* 0x7f80000002027812 */ /* 0x000fc800078ec0ff */
[----:B------:R-:W-:-:S13]  /*1a50*/  ISETP.GT.U32.AND P0, PT, R2, 0x1ffffff, PT ;  /* 0x01ffffff0200780c */ /* 0x000fda0003f04070 */
[----:B------:R-:W-:Y:S05]  /*1a60*/  @P0 BRA `(.L_x_7197) ;  /* 0x0000000000100947 */ /* 0x000fea0003800000 */
[----:B------:R-:W-:Y:S01]  /*1a70*/  IMAD.MOV.U32 R0, RZ, RZ, R63 ;  /* 0x000000ffff007224 */ /* 0x000fe200078e003f */
[----:B------:R-:W-:-:S07]  /*1a80*/  MOV R2, 0x1aa0 ;  /* 0x00001aa000027802 */ /* 0x000fce0000000f00 */
[----:B------:R-:W-:Y:S05]  /*1a90*/  CALL.REL.NOINC `($__internal_203_$__cuda_sm20_rcp_rn_f32_slowpath) ;  /* 0x00000068008c7944 */ /* 0x000fea0003c00000 */
[----:B------:R-:W-:Y:S05]  /*1aa0*/  BRA `(.L_x_7198) ;  /* 0x0000000000107947 */ /* 0x000fea0003800000 */
.L_x_7197:
[----:B------:R-:W0:Y:S02]  /*1ab0*/  MUFU.RCP R0, R63 ;  /* 0x0000003f00007308 */ /* 0x000e240000001000 */
[----:B0-----:R-:W-:-:S04]  /*1ac0*/  FFMA R2, R63, R0, -1 ;  /* 0xbf8000003f027423 */ /* 0x001fc80000000000 */
[----:B------:R-:W-:-:S04]  /*1ad0*/  FADD.FTZ R21, -R2, -RZ ;  /* 0x800000ff02157221 */ /* 0x000fc80000010100 */
[----:B------:R-:W-:-:S07]  /*1ae0*/  FFMA R0, R0, R21, R0 ;  /* 0x0000001500007223 */ /* 0x000fce0000000000 */
.L_x_7198:
[----:B------:R-:W-:Y:S05]  /*1af0*/  BSYNC.RECONVERGENT B1 ;  /* 0x0000000000017941 */ /* 0x000fea0003800200 */
.L_x_7196:
[----:B------:R0:W2:Y:S04]  /*1b00*/  LDG.E R36, desc[UR28][R36.64] ;  /* 0x0000001c24247981 */ /* 0x0000a8000c1e1900 */
[----:B------:R-:W3:Y:S01]  /*1b10*/  LDG.E R40, desc[UR28][R72.64] ;  /* 0x0000001c48287981 */ /* 0x000ee2000c1e1900 */
[----:B------:R-:W-:Y:S02]  /*1b20*/  HFMA2 R2, -RZ, RZ, 0.96630859375, -0.0022525787353515625 ;  /* 0x3bbb989dff027431 */ /* 0x000fe400000001ff */
[----:B------:R-:W-:Y:S01]  /*1b30*/  HADD2.F32 R41, -RZ, R41.H1_H1 ;  /* 0x30000029ff297230 */ /* 0x000fe20000004100 */
[----:B------:R-:W-:Y:S01]  /*1b40*/  MOV R21, 0x437c0000 ;  /* 0x437c000000157802 */ /* 0x000fe20000000f00 */
[----:B------:R-:W-:Y:S01]  /*1b50*/  BSSY.RECONVERGENT B1, `(.L_x_7199) ;  /* 0x000001e000017945 */ /* 0x000fe20003800200 */
[----:B0-----:R-:W-:-:S02]  /*1b60*/  FMUL R37, R12, R0 ;  /* 0x000000000c257220 */ /* 0x001fc40000400000 */
        /* <DEDUP_REMOVED lines=24> */
.L_x_7200:
[----:B------:R-:W0:Y:S02]  /*1cf0*/  MUFU.RCP R0, R63 ;  /* 0x0000003f00007308 */ /* 0x000e240000001000 */
[----:B0-----:R-:W-:-:S04]  /*1d00*/  FFMA R2, R63, R0, -1 ;  /* 0xbf8000003f027423 */ /* 0x001fc80000000000 */
[----:B------:R-:W-:-:S04]  /*1d10*/  FADD.FTZ R21, -R2, -RZ ;  /* 0x800000ff02157221 */ /* 0x000fc80000010100 */
[----:B------:R-:W-:-:S07]  /*1d20*/  FFMA R0, R0, R21, R0 ;  /* 0x0000001500007223 */ /* 0x000fce0000000000 */
.L_x_7201:
[----:B------:R-:W-:Y:S05]  /*1d30*/  BSYNC.RECONVERGENT B1 ;  /* 0x0000000000017941 */ /* 0x000fea0003800200 */
.L_x_7199:
[----:B------:R-:W2:Y:S04]  /*1d40*/  LDG.E R20, desc[UR28][R68.64] ;  /* 0x0000001c44147981 */ /* 0x000ea8000c1e1900 */
[----:B------:R-:W5:Y:S01]  /*1d50*/  LDG.E R39, desc[UR28][R38.64] ;  /* 0x0000001c26277981 */ /* 0x000f62000c1e1900 */
[----:B------:R-:W-:-:S03]  /*1d60*/  FADD R47, -R0, 1 ;  /* 0x3f800000002f7421 */ /* 0x000fc60000000100 */
[----:B------:R-:W5:Y:S04]  /*1d70*/  LDG.E R31, desc[UR28][R52.64] ;  /* 0x0000001c341f7981 */ /* 0x000f68000c1e1900 */
[----:B------:R-:W5:Y:S04]  /*1d80*/  LDG.E R33, desc[UR28][R32.64] ;  /* 0x0000001c20217981 */ /* 0x000f68000c1e1900 */
[----:B------:R0:W5:Y:S01]  /*1d90*/  LDG.E R38, desc[UR28][R50.64] ;  /* 0x0000001c32267981 */ /* 0x000162000c1e1900 */
[-C--:B------:R-:W-:Y:S01]  /*1da0*/  FMUL R47, R47, R0.reuse ;  /* 0x000000002f2f7220 */ /* 0x080fe20000400000 */
[----:B------:R-:W-:Y:S01]  /*1db0*/  FMUL R2, R41, R0 ;  /* 0x0000000029027220 */ /* 0x000fe20000400000 */
[----:B------:R-:W-:Y:S01]  /*1dc0*/  IADD3 R25, P1, PT, R46, UR7, RZ ;  /* 0x000000072e197c10 */ /* 0x000fe2000ff3e0ff */
[----:B------:R-:W5:Y:S04]  /*1dd0*/  LDG.E R18, desc[UR28][R58.64] ;  /* 0x0000001c3a127981 */ /* 0x000f68000c1e1900 */
[----:B------:R1:W5:Y:S01]  /*1de0*/  LDG.E R32, desc[UR28][R60.64] ;  /* 0x0000001c3c207981 */ /* 0x000362000c1e1900 */
[----:B0-----:R-:W-:-:S03]  /*1df0*/  LEA R50, P0, R45, UR22, 0x1 ;  /* 0x000000162d327c11 */ /* 0x001fc6000f8008ff */
[----:B------:R0:W5:Y:S01]  /*1e00*/  LDG.E R21, desc[UR28][R66.64] ;  /* 0x0000001c42157981 */ /* 0x000162000c1e1900 */
[----:B------:R-:W-:Y:S02]  /*1e10*/  LEA.HI.X R51, R45, UR9, R44, 0x1, P0 ;  /* 0x000000092d337c11 */ /* 0x000fe400080f0c2c */
[C---:B------:R-:W-:Y:S01]  /*1e20*/  FMNMX3 R44, |R43|.reuse, RZ, |R42|, !PT ;  /* 0x000000ff2b2c7276 */ /* 0x040fe2000780062a */
[----:B------:R-:W-:Y:S01]  /*1e30*/  FMUL R43, R43, UR6 ;  /* 0x000000062b2b7c20 */ /* 0x000fe20008400000 */
[----:B------:R-:W-:Y:S01]  /*1e40*/  FMUL R42, R42, UR6 ;  /* 0x000000062a2a7c20 */ /* 0x000fe20008400000 */
[----:B------:R-:W5:Y:S01]  /*1e50*/  LDG.E R27, desc[UR28][R26.64] ;  /* 0x0000001c1a1b7981 */ /* 0x000f62000c1e1900 */
[C---:B------:R-:W-:Y:S01]  /*1e60*/  FMNMX3 R45, |R11|.reuse, R44, |R19|, !PT ;  /* 0x0000002c0b2d7276 */ /* 0x040fe20007800613 */
[----:B------:R-:W-:Y:S01]  /*1e70*/  FMUL R11, R11, UR6 ;  /* 0x000000060b0b7c20 */ /* 0x000fe20008400000 */
[----:B------:R-:W-:Y:S01]  /*1e80*/  FMUL R19, R19, UR6 ;  /* 0x0000000613137c20 */ /* 0x000fe20008400000 */
[----:B------:R-:W-:Y:S01]  /*1e90*/  F2FP.SATFINITE.E4M3.F32.PACK_AB_MERGE_C R43, RZ, R43, RZ ;  /* 0x0000002bff2b723e */ /* 0x000fe200048070ff */
[----:B------:R-:W-:Y:S01]  /*1ea0*/  FFMA R0, R41, R47, R0 ;  /* 0x0000002f29007223 */ /* 0x000fe20000000000 */
[----:B------:R-:W-:Y:S01]  /*1eb0*/  HADD2.F32 R41, -RZ, R36.H1_H1 ;  /* 0x30000024ff297230 */ /* 0x000fe20000004100 */
[----:B------:R-:W-:Y:S01]  /*1ec0*/  F2FP.SATFINITE.E4M3.F32.PACK_AB_MERGE_C R42, RZ, R42, RZ ;  /* 0x0000002aff2a723e */ /* 0x000fe200048070ff */
[----:B------:R-:W5:Y:S01]  /*1ed0*/  LDG.E R22, desc[UR28][R22.64] ;  /* 0x0000001c16167981 */ /* 0x000f62000c1e1900 */
[----:B------:R-:W-:-:S02]  /*1ee0*/  F2FP.SATFINITE.E4M3.F32.PACK_AB_MERGE_C R11, RZ, R11, RZ ;  /* 0x0000000bff0b723e */ /* 0x000fc400048070ff */
[----:B------:R-:W-:Y:S01]  /*1ef0*/  LOP3.LUT R36, R43, 0xff, RZ, 0xc0, !PT ;  /* 0x000000ff2b247812 */ /* 0x000fe200078ec0ff */
[----:B------:R3:W5:Y:S01]  /*1f00*/  LDG.E R26, desc[UR28][R56.64] ;  /* 0x0000001c381a7981 */ /* 0x000762000c1e1900 */
[----:B------:R-:W-:Y:S02]  /*1f10*/  F2FP.SATFINITE.E4M3.F32.PACK_AB_MERGE_C R44, RZ, R19, RZ ;  /* 0x00000013ff2c723e */ /* 0x000fe400048070ff */
[C---:B------:R-:W-:Y:S01]  /*1f20*/  LOP3.LUT R19, R42.reuse, 0xff, RZ, 0xc0, !PT ;  /* 0x000000ff2a137812 */ /* 0x040fe200078ec0ff */
[----:B------:R-:W-:Y:S01]  /*1f30*/  IMAD R36, R11, 0x100, R36 ;  /* 0x000001000b247824 */ /* 0x000fe200078e0224 */
[----:B------:R-:W-:Y:S01]  /*1f40*/  PRMT R47, R42, 0x7604, R43 ;  /* 0x000076042a2f7816 */ /* 0x000fe2000000002b */
[----:B------:R-:W-:Y:S01]  /*1f50*/  FMUL R42, R13, UR6 ;  /* 0x000000060d2a7c20 */ /* 0x000fe20008400000 */
[----:B------:R-:W-:Y:S01]  /*1f60*/  PRMT R53, R44, 0x7604, R11 ;  /* 0x000076042c357816 */ /* 0x000fe2000000000b */
[----:B------:R-:W-:Y:S01]  /*1f70*/  FMUL R11, R28, UR6 ;  /* 0x000000061c0b7c20 */ /* 0x000fe20008400000 */
[----:B------:R-:W-:Y:S01]  /*1f80*/  FMUL R2, R41, R2 ;  /* 0x0000000229027220 */ /* 0x000fe20000400000 */
[----:B------:R-:W-:Y:S01]  /*1f90*/  FMUL R0, R0, R41 ;  /* 0x0000002900007220 */ /* 0x000fe20000400000 */
[----:B------:R-:W-:Y:S01]  /*1fa0*/  LEA R19, R44, R19, 0x8 ;  /* 0x000000132c137211 */ /* 0x000fe200078e40ff */
[----:B------:R-:W-:Y:S01]  /*1fb0*/  FMUL R43, R14, UR6 ;  /* 0x000000060e2b7c20 */ /* 0x000fe20008400000 */
[C---:B------:R-:W-:Y:S01]  /*1fc0*/  FMNMX3 R41, |R34|.reuse, R45, |R35|, !PT ;  /* 0x0000002d22297276 */ /* 0x040fe20007800623 */
[----:B------:R-:W-:Y:S01]  /*1fd0*/  FMUL R34, R34, UR6 ;  /* 0x0000000622227c20 */ /* 0x000fe20008400000 */
[----:B------:R-:W-:Y:S01]  /*1fe0*/  FMUL R35, R35, UR6 ;  /* 0x0000000623237c20 */ /* 0x000fe20008400000 */
[----:B------:R-:W-:Y:S01]  /*1ff0*/  FMUL R44, R17, UR6 ;  /* 0x00000006112c7c20 */ /* 0x000fe20008400000 */
[----:B------:R-:W-:Y:S01]  /*2000*/  F2FP.SATFINITE.E4M3.F32.PACK_AB_MERGE_C R11, RZ, R11, RZ ;  /* 0x0000000bff0b723e */ /* 0x000fe200048070ff */
[----:B------:R4:W5:Y:S01]  /*2010*/  LDG.E R23, desc[UR28][R54.64] ;  /* 0x0000001c36177981 */ /* 0x000962000c1e1900 */
[----:B------:R-:W-:-:S02]  /*2020*/  F2FP.SATFINITE.E4M3.F32.PACK_AB_MERGE_C R42, RZ, R42, RZ ;  /* 0x0000002aff2a723e */ /* 0x000fc400048070ff */
[----:B------:R-:W-:Y:S02]  /*2030*/  F2FP.SATFINITE.E4M3.F32.PACK_AB_MERGE_C R63, RZ, R43, RZ ;  /* 0x0000002bff3f723e */ /* 0x000fe400048070ff */
[----:B------:R-:W-:Y:S02]  /*2040*/  F2FP.SATFINITE.E4M3.F32.PACK_AB_MERGE_C R34, RZ, R34, RZ ;  /* 0x00000022ff22723e */ /* 0x000fe400048070ff */
[----:B------:R-:W-:Y:S02]  /*2050*/  F2FP.SATFINITE.E4M3.F32.PACK_AB_MERGE_C R46, RZ, R44, RZ ;  /* 0x0000002cff2e723e */ /* 0x000fe400048070ff */
[----:B------:R-:W-:Y:S02]  /*2060*/  F2FP.SATFINITE.E4M3.F32.PACK_AB_MERGE_C R43, RZ, R35, RZ ;  /* 0x00000023ff2b723e */ /* 0x000fe400048070ff */
[----:B------:R-:W-:Y:S02]  /*2070*/  LOP3.LUT R44, R11, 0xff, RZ, 0xc0, !PT ;  /* 0x000000ff0b2c7812 */ /* 0x000fe400078ec0ff */
[----:B-1----:R-:W-:-:S02]  /*2080*/  PRMT R61, R42, 0x7604, R11 ;  /* 0x000076042a3d7816 */ /* 0x002fc4000000000b */
[----:B------:R-:W-:Y:S02]  /*2090*/  LOP3.LUT R11, R42, 0xff, RZ, 0xc0, !PT ;  /* 0x000000ff2a0b7812 */ /* 0x000fe400078ec0ff */
[----:B------:R-:W-:Y:S02]  /*20a0*/  SHF.L.U32 R35, R34, 0x10, RZ ;  /* 0x0000001022237819 */ /* 0x000fe400000006ff */
[----:B------:R-:W-:Y:S02]  /*20b0*/  PRMT R59, R43, 0x7604, R34 ;  /* 0x000076042b3b7816 */ /* 0x000fe40000000022 */
[----:B------:R-:W-:Y:S02]  /*20c0*/  LEA R42, R63, R44, 0x8 ;  /* 0x0000002c3f2a7211 */ /* 0x000fe400078e40ff */
[----:B------:R-:W-:Y:S02]  /*20d0*/  SHF.L.U32 R43, R43, 0x10, RZ ;  /* 0x000000102b2b7819 */ /* 0x000fe400000006ff */
[C---:B------:R-:W-:Y:S01]  /*20e0*/  PRMT R63, R46.reuse, 0x7604, R63 ;  /* 0x000076042e3f7816 */ /* 0x040fe2000000003f */
[----:B------:R-:W-:Y:S01]  /*20f0*/  IMAD R46, R46, 0x100, R11 ;  /* 0x000001002e2e7824 */ /* 0x000fe200078e020b */
[----:B------:R-:W-:Y:S01]  /*2100*/  LOP3.LUT R35, R35, 0xff0000, RZ, 0xc0, !PT ;  /* 0x00ff000023237812 */ /* 0x000fe200078ec0ff */
[----:B------:R-:W-:Y:S01]  /*2110*/  HADD2.F32 R11, -RZ, R40.H1_H1 ;  /* 0x30000028ff0b7230 */ /* 0x000fe20000004100 */
[----:B------:R-:W-:Y:S01]  /*2120*/  LOP3.LUT R40, R43, 0xff0000, RZ, 0xc0, !PT ;  /* 0x00ff00002b287812 */ /* 0x000fe200078ec0ff */
[----:B------:R-:W-:Y:S01]  /*2130*/  FMUL R44, R15, UR6 ;  /* 0x000000060f2c7c20 */ /* 0x000fe20008400000 */
[----:B------:R-:W-:Y:S01]  /*2140*/  FMUL R45, R16, UR6 ;  /* 0x00000006102d7c20 */ /* 0x000fe20008400000 */
[----:B------:R-:W-:Y:S01]  /*2150*/  LOP3.LUT R34, R35, 0xffff, R36, 0xf8, !PT ;  /* 0x0000ffff23227812 */ /* 0x000fe200078ef824 */
[----:B------:R-:W-:Y:S01]  /*2160*/  FMUL R0, R0, R11 ;  /* 0x0000000b00007220 */ /* 0x000fe20000400000 */
[----:B------:R-:W-:Y:S01]  /*2170*/  LOP3.LUT R35, R40, 0xffff, R19, 0xf8, !PT ;  /* 0x0000ffff28237812 */ /* 0x000fe200078ef813 */
[----:B------:R-:W-:Y:S01]  /*2180*/  IMAD.MOV.U32 R36, RZ, RZ, 0x3bbb989d ;  /* 0x3bbb989dff247424 */ /* 0x000fe200078e00ff */
[----:B------:R-:W-:-:S02]  /*2190*/  F2FP.SATFINITE.E4M3.F32.PACK_AB_MERGE_C R44, RZ, R44, RZ ;  /* 0x0000002cff2c723e */ /* 0x000fc400048070ff */
[----:B------:R-:W-:Y:S01]  /*21a0*/  F2FP.SATFINITE.E4M3.F32.PACK_AB_MERGE_C R45, RZ, R45, RZ ;  /* 0x0000002dff2d723e */ /* 0x000fe200048070ff */
[----:B------:R-:W-:Y:S01]  /*21b0*/  IMAD.MOV.U32 R40, RZ, RZ, 0x437c0000 ;  /* 0x437c0000ff287424 */ /* 0x000fe200078e00ff */
[----:B------:R-:W-:Y:S02]  /*21c0*/  SHF.L.U32 R11, R44, 0x10, RZ ;  /* 0x000000102c0b7819 */ /* 0x000fe400000006ff */
[----:B------:R-:W-:Y:S02]  /*21d0*/  FMNMX3 R41, |R12|, R41, |R0|, !PT ;  /* 0x000000290c297276 */ /* 0x000fe40007800600 */
[C---:B------:R-:W-:Y:S01]  /*21e0*/  PRMT R65, R45.reuse, 0x7604, R44 ;  /* 0x000076042d417816 */ /* 0x040fe2000000002c */
[----:B------:R-:W-:Y:S01]  /*21f0*/  FMUL R0, R0, UR6 ;  /* 0x0000000600007c20 */ /* 0x000fe20008400000 */
[----:B------:R-:W-:Y:S02]  /*2200*/  SHF.L.U32 R45, R45, 0x10, RZ ;  /* 0x000000102d2d7819 */ /* 0x000fe400000006ff */
[----:B------:R-:W-:-:S02]  /*2210*/  LOP3.LUT R11, R11, 0xff0000, RZ, 0xc0, !PT ;  /* 0x00ff00000b0b7812 */ /* 0x000fc400078ec0ff */
[----:B------:R-:W-:Y:S02]  /*2220*/  FMNMX3 R41, |R28|, R41, |R13|, !PT ;  /* 0x000000291c297276 */ /* 0x000fe4000780060d */
[----:B------:R-:W-:Y:S02]  /*2230*/  LOP3.LUT R45, R45, 0xff0000, RZ, 0xc0, !PT ;  /* 0x00ff00002d2d7812 */ /* 0x000fe400078ec0ff */
[----:B------:R-:W-:Y:S02]  /*2240*/  LOP3.LUT R42, R11, 0xffff, R42, 0xf8, !PT ;  /* 0x0000ffff0b2a7812 */ /* 0x000fe400078ef82a */
[----:B------:R-:W-:Y:S02]  /*2250*/  FMNMX3 R41, |R14|, R41, |R17|, !PT ;  /* 0x000000290e297276 */ /* 0x000fe40007800611 */
[----:B------:R-:W-:Y:S02]  /*2260*/  IADD3 R11, PT, PT, R7, 0x1e, RZ ;  /* 0x0000001e070b7810 */ /* 0x000fe40007ffe0ff */
[----:B------:R-:W-:-:S02]  /*2270*/  F2FP.SATFINITE.E4M3.F32.PACK_AB_MERGE_C R17, RZ, R0, RZ ;  /* 0x00000000ff11723e */ /* 0x000fc400048070ff */
[----:B------:R-:W-:Y:S02]  /*2280*/  IADD3 R30, P2, PT, R30, UR18, RZ ;  /* 0x000000121e1e7c10 */ /* 0x000fe4000ff5e0ff */
[----:B------:R-:W-:Y:S02]  /*2290*/  LOP3.LUT R11, R11, 0x1f, RZ, 0xc0, !PT ;  /* 0x0000001f0b0b7812 */ /* 0x000fe400078ec0ff */
[----:B------:R-:W-:Y:S02]  /*22a0*/  FMNMX3 R41, |R15|, R41, |R16|, !PT ;  /* 0x000000290f297276 */ /* 0x000fe40007800610 */
[----:B------:R-:W-:Y:S01]  /*22b0*/  LOP3.LUT R15, R17, 0xffff, RZ, 0xc0, !PT ;  /* 0x0000ffff110f7812 */ /* 0x000fe200078ec0ff */
[----:B------:R-:W-:Y:S01]  /*22c0*/  FMUL R44, R37, UR6 ;  /* 0x00000006252c7c20 */ /* 0x000fe20008400000 */
[----:B------:R-:W-:-:S04]  /*22d0*/  IADD3.X R29, PT, PT, R29, UR19, RZ, P2, !PT ;  /* 0x000000131d1d7c10 */ /* 0x000fc800097fe4ff */
[----:B------:R-:W-:Y:S02]  /*22e0*/  F2FP.SATFINITE.E4M3.F32.PACK_AB_MERGE_C R71, RZ, R44, RZ ;  /* 0x0000002cff47723e */ /* 0x000fe400048070ff */
[----:B------:R-:W-:Y:S02]  /*22f0*/  IADD3.X R24, PT, PT, R24, UR10, RZ, P1, !PT ;  /* 0x0000000a18187c10 */ /* 0x000fe40008ffe4ff */
[----:B------:R-:W-:Y:S01]  /*2300*/  FMNMX3 R37, |R37|, R41, |R2|, !PT ;  /* 0x0000002925257276 */ /* 0x000fe20007800602 */
[----:B------:R1:W-:Y:S01]  /*2310*/  STG.E.U16 desc[UR28][R50.64], R47 ;  /* 0x0000002f32007986 */ /* 0x0003e2000c10151c */
[----:B------:R-:W-:Y:S01]  /*2320*/  UIMAD UR4, UR21, 0x5, URZ ;  /* 0x00000005150478a4 */ /* 0x000fe2000f8e02ff */
[----:B------:R-:W-:Y:S01]  /*2330*/  BSSY.RECONVERGENT B1, `(.L_x_7202) ;  /* 0x0000063000017945 */ /* 0x000fe20003800200 */
[----:B--2---:R-:W-:-:S05]  /*2340*/  HADD2.F32 R19, -RZ, R20.H0_H0 ;  /* 0x20000014ff137230 */ /* 0x004fca0000004100 */
[----:B------:R-:W-:-:S04]  /*2350*/  FFMA.SAT R43, R19, -R36, 0.5 ;  /* 0x3f000000132b7423 */ /* 0x000fc80000002824 */
[----:B------:R-:W-:Y:S01]  /*2360*/  FFMA.RM R43, R43, R40, 12582913 ;  /* 0x4b4000012b2b7423 */ /* 0x000fe20000004028 */
[----:B------:R-:W-:Y:S01]  /*2370*/  FMUL R40, R12, UR6 ;  /* 0x000000060c287c20 */ /* 0x000fe20008400000 */
[----:B------:R-:W-:Y:S02]  /*2380*/  LOP3.LUT R36, R45, 0xffff, R46, 0xf8, !PT ;  /* 0x0000ffff2d247812 */ /* 0x000fe400078ef82e */
[----:B------:R-:W-:Y:S02]  /*2390*/  FADD R46, R43, -12583039 ;  /* 0xcb40007f2b2e7421 */ /* 0x000fe40000000000 */
[----:B------:R-:W-:Y:S02]  /*23a0*/  F2FP.SATFINITE.E4M3.F32.PACK_AB_MERGE_C R40, RZ, R40, RZ ;  /* 0x00000028ff28723e */ /* 0x000fe400048070ff */
[----:B------:R-:W-:Y:S02]  /*23b0*/  FFMA R46, R19, -1.4426950216293334961, -R46 ;  /* 0xbfb8aa3b132e7823 */ /* 0x000fe4000000082e */
[----:B0-----:R-:W-:-:S02]  /*23c0*/  PRMT R67, R17, 0x7604, R40 ;  /* 0x0000760411437816 */ /* 0x001fc40000000028 */
[----:B------:R-:W1:Y:S01]  /*23d0*/  LDC.64 R16, c[0x0][0x3b8] ;  /* 0x0000ee00ff107b82 */ /* 0x000e620000000a00 */
[----:B------:R-:W-:Y:S01]  /*23e0*/  IADD3 R45, P0, PT, R11, R30, RZ ;  /* 0x0000001e0b2d7210 */ /* 0x000fe20007f1e0ff */
[----:B------:R-:W-:Y:S01]  /*23f0*/  FFMA R52, R19, -1.925963033500011079e-08, R46 ;  /* 0xb2a5706013347823 */ /* 0x000fe2000000002e */
[----:B------:R-:W-:Y:S01]  /*2400*/  FMUL R46, R2, UR6 ;  /* 0x00000006022e7c20 */ /* 0x000fe20008400000 */
[----:B------:R-:W-:Y:S02]  /*2410*/  LOP3.LUT R44, R40, 0xffff, RZ, 0xc0, !PT ;  /* 0x0000ffff282c7812 */ /* 0x000fe400078ec0ff */
[----:B---3--:R-:W-:Y:S02]  /*2420*/  IADD3.X R56, PT, PT, RZ, R29, RZ, P0, !PT ;  /* 0x0000001dff387210 */ /* 0x008fe400007fe4ff */
[----:B----4-:R-:W-:Y:S02]  /*2430*/  LEA R54, P0, R45, UR15, 0x2 ;  /* 0x0000000f2d367c11 */ /* 0x010fe4000f8010ff */
[----:B------:R-:W-:-:S02]  /*2440*/  F2FP.SATFINITE.E4M3.F32.PACK_AB_MERGE_C R46, RZ, R46, RZ ;  /* 0x0000002eff2e723e */ /* 0x000fc400048070ff */
[----:B------:R-:W-:Y:S01]  /*2450*/  LEA.HI.X R55, R45, UR13, R56, 0x2, P0 ;  /* 0x0000000d2d377c11 */ /* 0x000fe200080f1438 */
[----:B------:R-:W-:Y:S01]  /*2460*/  IMAD.SHL.U32 R45, R44, 0x1000000, RZ ;  /* 0x010000002c2d7824 */ /* 0x000fe200078e00ff */
[----:B------:R-:W-:Y:S01]  /*2470*/  LOP3.LUT R44, R71, 0xffff, RZ, 0xc0, !PT ;  /* 0x0000ffff472c7812 */ /* 0x000fe200078ec0ff */
[----:B------:R-:W0:Y:S01]  /*2480*/  MUFU.EX2 R57, R52 ;  /* 0x0000003400397308 */ /* 0x000e220000000800 */
[C---:B------:R-:W-:Y:S02]  /*2490*/  PRMT R71, R46.reuse, 0x7604, R71 ;  /* 0x000076042e477816 */ /* 0x040fe40000000047 */
[----:B------:R-:W-:Y:S02]  /*24a0*/  LOP3.LUT R46, R46, 0xffff, RZ, 0xc0, !PT ;  /* 0x0000ffff2e2e7812 */ /* 0x000fe400078ec0ff */
[----:B------:R-:W-:Y:S02]  /*24b0*/  SHF.L.U32 R13, R44, 0x18, RZ ;  /* 0x000000182c0d7819 */ /* 0x000fe400000006ff */
[----:B------:R-:W-:-:S02]  /*24c0*/  IADD3 R44, P1, PT, R11, R25, RZ ;  /* 0x000000190b2c7210 */ /* 0x000fc40007f3e0ff */
[----:B------:R-:W-:Y:S01]  /*24d0*/  SHF.L.U32 R28, R43, 0x17, RZ ;  /* 0x000000172b1c7819 */ /* 0x000fe200000006ff */
[----:B------:R-:W-:Y:S01]  /*24e0*/  IMAD.SHL.U32 R43, R46, 0x1000000, RZ ;  /* 0x010000002e2b7824 */ /* 0x000fe200078e00ff */
[----:B------:R-:W-:Y:S01]  /*24f0*/  LOP3.LUT R12, R34, R45, RZ, 0xfc, !PT ;  /* 0x0000002d220c7212 */ /* 0x000fe200078efcff */
[----:B------:R-:W-:Y:S01]  /*2500*/  IMAD.X R45, RZ, RZ, R24, P1 ;  /* 0x000000ffff2d7224 */ /* 0x000fe200008e0618 */
[----:B------:R-:W-:Y:S02]  /*2510*/  LOP3.LUT R13, R42, R13, RZ, 0xfc, !PT ;  /* 0x0000000d2a0d7212 */ /* 0x000fe400078efcff */
[----:B------:R-:W-:Y:S02]  /*2520*/  SHF.L.U32 R2, R15, 0x18, RZ ;  /* 0x000000180f027819 */ /* 0x000fe400000006ff */
[C---:B------:R-:W-:Y:S02]  /*2530*/  IADD3 R42, P2, PT, R50.reuse, UR12, RZ ;  /* 0x0000000c322a7c10 */ /* 0x040fe4000ff5e0ff */
[----:B------:R-:W-:-:S02]  /*2540*/  IADD3 R34, P3, PT, R50, UR7, RZ ;  /* 0x0000000732227c10 */ /* 0x000fc4000ff7e0ff */
[----:B-1----:R-:W-:Y:S02]  /*2550*/  IADD3 R50, P1, PT, R50, R16, RZ ;  /* 0x0000001032327210 */ /* 0x002fe40007f3e0ff */
[----:B------:R-:W-:Y:S02]  /*2560*/  LOP3.LUT R14, R36, R43, RZ, 0xfc, !PT ;  /* 0x0000002b240e7212 */ /* 0x000fe400078efcff */
[----:B------:R-:W-:Y:S02]  /*2570*/  LOP3.LUT R15, R35, R2, RZ, 0xfc, !PT ;  /* 0x00000002230f7212 */ /* 0x000fe400078efcff */
[C---:B------:R-:W-:Y:S02]  /*2580*/  IADD3.X R43, PT, PT, R51.reuse, UR14, RZ, P2, !PT ;  /* 0x0000000e332b7c10 */ /* 0x040fe400097fe4ff */
[C---:B------:R-:W-:Y:S02]  /*2590*/  IADD3.X R35, PT, PT, R51.reuse, UR10, RZ, P3, !PT ;  /* 0x0000000a33237c10 */ /* 0x040fe40009ffe4ff */
[----:B------:R-:W-:-:S02]  /*25a0*/  IADD3.X R51, PT, PT, R51, R17, RZ, P1, !PT ;  /* 0x0000001133337210 */ /* 0x000fc40000ffe4ff */
[----:B------:R-:W-:Y:S01]  /*25b0*/  IADD3 R68, P1, PT, R44, UR7, RZ ;  /* 0x000000072c447c10 */ /* 0x000fe2000ff3e0ff */
[----:B0-----:R-:W-:Y:S01]  /*25c0*/  FFMA R0, R28, R57, 1 ;  /* 0x3f8000001c007423 */ /* 0x001fe20000000039 */
[----:B------:R-:W-:Y:S01]  /*25d0*/  IADD3 R40, P2, PT, R34, UR12, RZ ;  /* 0x0000000c22287c10 */ /* 0x000fe2000ff5e0ff */
[----:B------:R-:W-:Y:S01]  /*25e0*/  IMAD.WIDE.U32 R46, R16, 0x5, R44 ;  /* 0x00000005102e7825 */ /* 0x000fe200078e002c */
[----:B------:R-:W-:Y:S01]  /*25f0*/  IADD3.X R45, PT, PT, R45, UR10, RZ, P1, !PT ;  /* 0x0000000a2d2d7c10 */ /* 0x000fe20008ffe4ff */
[----:B------:R0:W-:Y:S01]  /*2600*/  STG.E.U16 desc[UR28][R42.64], R53 ;  /* 0x000000352a007986 */ /* 0x0001e2000c10151c */
[----:B------:R-:W-:Y:S02]  /*2610*/  IADD3.X R41, PT, PT, R35, UR14, RZ, P2, !PT ;  /* 0x0000000e23297c10 */ /* 0x000fe400097fe4ff */
[----:B------:R-:W-:Y:S02]  /*2620*/  IADD3 R28, PT, PT, R0, 0x1800000, RZ ;  /* 0x01800000001c7810 */ /* 0x000fe40007ffe0ff */
[----:B------:R-:W-:-:S02]  /*2630*/  IADD3 R56, P3, PT, R34, R16, RZ ;  /* 0x0000001022387210 */ /* 0x000fc40007f7e0ff */
[C---:B------:R-:W-:Y:S02]  /*2640*/  SHF.L.U64.HI R2, R68.reuse, 0x2, R45 ;  /* 0x0000000244027819 */ /* 0x040fe4000001022d */
[----:B------:R-:W-:Y:S02]  /*2650*/  SHF.L.U32 R68, R68, 0x2, RZ ;  /* 0x0000000244447819 */ /* 0x000fe400000006ff */
[-C--:B0-----:R-:W-:Y:S01]  /*2660*/  IADD3 R42, P2, PT, R42, R16.reuse, RZ ;  /* 0x000000102a2a7210 */ /* 0x081fe20007f5e0ff */
[----:B------:R0:W-:Y:S01]  /*2670*/  STG.E.U16 desc[UR28][R34.64], R59 ;  /* 0x0000003b22007986 */ /* 0x0001e2000c10151c */
[----:B------:R-:W-:Y:S02]  /*2680*/  LOP3.LUT R28, R28, 0x7f800000, RZ, 0xc0, !PT ;  /* 0x7f8000001c1c7812 */ /* 0x000fe400078ec0ff */
[-C--:B------:R-:W-:Y:S01]  /*2690*/  IADD3.X R43, PT, PT, R43, R17.reuse, RZ, P2, !PT ;  /* 0x000000112b2b7210 */ /* 0x080fe200017fe4ff */
[----:B------:R-:W-:Y:S01]  /*26a0*/  IMAD.SHL.U32 R66, R46, 0x4, RZ ;  /* 0x000000042e427824 */ /* 0x000fe200078e00ff */
[----:B------:R-:W-:Y:S01]  /*26b0*/  IADD3.X R57, PT, PT, R35, R17, RZ, P3, !PT ;  /* 0x0000001123397210 */ /* 0x000fe20001ffe4ff */
[----:B------:R-:W-:Y:S01]  /*26c0*/  STG.E.U16 desc[UR28][R40.64], R67 ;  /* 0x0000004328007986 */ /* 0x000fe2000c10151c */
[----:B------:R-:W-:Y:S01]  /*26d0*/  IADD3 R16, P4, PT, R40, R16, RZ ;  /* 0x0000001028107210 */ /* 0x000fe20007f9e0ff */
[----:B------:R-:W-:Y:S01]  /*26e0*/  VIADD R47, R47, UR4 ;  /* 0x000000042f2f7c36 */ /* 0x000fe20008000000 */
[----:B------:R-:W-:Y:S01]  /*26f0*/  IADD3 R58, P3, PT, R54, UR18, RZ ;  /* 0x00000012363a7c10 */ /* 0x000fe2000ff7e0ff */
[----:B------:R1:W-:Y:S01]  /*2700*/  STG.E.U16 desc[UR28][R50.64], R61 ;  /* 0x0000003d32007986 */ /* 0x0003e2000c10151c */
[----:B------:R-:W-:-:S02]  /*2710*/  IADD3 R52, P2, PT, R68, UR25, RZ ;  /* 0x0000001944347c10 */ /* 0x000fc4000ff5e0ff */
[----:B------:R-:W-:Y:S01]  /*2720*/  ISETP.GT.U32.AND P0, PT, R28, 0x1ffffff, PT ;  /* 0x01ffffff1c00780c */ /* 0x000fe20003f04070 */
[----:B------:R-:W-:Y:S01]  /*2730*/  STG.E.U16 desc[UR28][R42.64], R63 ;  /* 0x0000003f2a007986 */ /* 0x000fe2000c10151c */
[----:B------:R-:W-:Y:S02]  /*2740*/  IADD3.X R17, PT, PT, R41, R17, RZ, P4, !PT ;  /* 0x0000001129117210 */ /* 0x000fe400027fe4ff */
[----:B0-----:R-:W-:Y:S01]  /*2750*/  IADD3.X R59, PT, PT, R55, UR19, RZ, P3, !PT ;  /* 0x00000013373b7c10 */ /* 0x001fe20009ffe4ff */
[----:B------:R0:W-:Y:S01]  /*2760*/  STG.E.U16 desc[UR28][R56.64], R65 ;  /* 0x0000004138007986 */ /* 0x0001e2000c10151c */
[----:B------:R-:W-:Y:S02]  /*2770*/  IADD3.X R53, PT, PT, R2, UR30, RZ, P2, !PT ;  /* 0x0000001e02357c10 */ /* 0x000fe400097fe4ff */
[----:B------:R-:W-:Y:S02]  /*2780*/  SHF.L.U64.HI R47, R46, 0x2, R47 ;  /* 0x000000022e2f7819 */ /* 0x000fe4000001022f */
[----:B-1----:R-:W-:-:S02]  /*2790*/  IADD3 R50, P4, PT, R58, UR18, RZ ;  /* 0x000000123a327c10 */ /* 0x002fc4000ff9e0ff */
[----:B------:R-:W-:Y:S02]  /*27a0*/  IADD3 R41, P1, PT, R8, R25, RZ ;  /* 0x0000001908297210 */ /* 0x000fe40007f3e0ff */
[C---:B0-----:R-:W-:Y:S02]  /*27b0*/  IADD3 R56, P3, PT, R66.reuse, UR25, RZ ;  /* 0x0000001942387c10 */ /* 0x041fe4000ff7e0ff */
[----:B------:R-:W-:Y:S02]  /*27c0*/  IADD3 R66, P2, PT, R66, UR5, RZ ;  /* 0x0000000542427c10 */ /* 0x000fe4000ff5e0ff */
[----:B------:R-:W-:Y:S02]  /*27d0*/  IADD3.X R51, PT, PT, R59, UR19, RZ, P4, !PT ;  /* 0x000000133b337c10 */ /* 0x000fe4000a7fe4ff */
[----:B------:R-:W-:Y:S02]  /*27e0*/  IADD3.X R57, PT, PT, R47, UR30, RZ, P3, !PT ;  /* 0x0000001e2f397c10 */ /* 0x000fe40009ffe4ff */
[----:B------:R-:W-:-:S02]  /*27f0*/  IADD3 R60, P5, PT, R56, UR7, RZ ;  /* 0x00000007383c7c10 */ /* 0x000fc4000ffbe0ff */
[----:B------:R-:W-:Y:S02]  /*2800*/  IADD3 R46, P4, PT, R66, UR7, RZ ;  /* 0x00000007422e7c10 */ /* 0x000fe4000ff9e0ff */
[----:B------:R-:W-:Y:S01]  /*2810*/  IADD3.X R67, PT, PT, R47, UR23, RZ, P2, !PT ;  /* 0x000000172f437c10 */ /* 0x000fe200097fe4ff */
[----:B------:R0:W-:Y:S01]  /*2820*/  STG.E.U16 desc[UR28][R16.64], R71 ;  /* 0x0000004710007986 */ /* 0x0001e2000c10151c */
[----:B------:R-:W-:Y:S02]  /*2830*/  IADD3.X R40, PT, PT, RZ, R24, RZ, P1, !PT ;  /* 0x00000018ff287210 */ /* 0x000fe40000ffe4ff */
[----:B------:R-:W-:Y:S02]  /*2840*/  IADD3 R68, P1, PT, R68, UR5, RZ ;  /* 0x0000000544447c10 */ /* 0x000fe4000ff3e0ff */
[----:B------:R-:W-:Y:S02]  /*2850*/  IADD3 R44, P2, PT, R60, UR7, RZ ;  /* 0x000000073c2c7c10 */ /* 0x000fe4000ff5e0ff */
[----:B------:R-:W-:-:S02]  /*2860*/  IADD3 R42, P6, PT, R46, UR7, RZ ;  /* 0x000000072e2a7c10 */ /* 0x000fc4000ffde0ff */
[----:B------:R-:W-:Y:S02]  /*2870*/  IADD3.X R61, PT, PT, R57, UR10, RZ, P5, !PT ;  /* 0x0000000a393d7c10 */ /* 0x000fe4000affe4ff */
[----:B------:R-:W-:Y:S02]  /*2880*/  IADD3.X R47, PT, PT, R67, UR10, RZ, P4, !PT ;  /* 0x0000000a432f7c10 */ /* 0x000fe4000a7fe4ff */
[----:B0-----:R-:W-:Y:S02]  /*2890*/  IADD3 R16, P3, PT, R50, UR18, RZ ;  /* 0x0000001232107c10 */ /* 0x001fe4000ff7e0ff */
[----:B------:R-:W-:Y:S02]  /*28a0*/  IADD3.X R69, PT, PT, R2, UR23, RZ, P1, !PT ;  /* 0x0000001702457c10 */ /* 0x000fe40008ffe4ff */
[----:B------:R-:W-:Y:S02]  /*28b0*/  IADD3.X R17, PT, PT, R51, UR19, RZ, P3, !PT ;  /* 0x0000001333117c10 */ /* 0x000fe40009ffe4ff */
[----:B------:R-:W-:-:S02]  /*28c0*/  IADD3.X R45, PT, PT, R61, UR10, RZ, P2, !PT ;  /* 0x0000000a3d2d7c10 */ /* 0x000fc400097fe4ff */
[----:B------:R-:W-:Y:S01]  /*28d0*/  IADD3.X R43, PT, PT, R47, UR10, RZ, P6, !PT ;  /* 0x0000000a2f2b7c10 */ /* 0x000fe2000b7fe4ff */
[----:B------:R-:W-:Y:S06]  /*28e0*/  @P0 BRA `(.L_x_7203) ;  /* 0x00000000000c0947 */ /* 0x000fec0003800000 */
[----:B------:R-:W-:-:S07]  /*28f0*/  MOV R2, 0x2910 ;  /* 0x0000291000027802 */ /* 0x000fce0000000f00 */
[----:B-----5:R-:W-:Y:S05]  /*2900*/  CALL.REL.NOINC `($__internal_203_$__cuda_sm20_rcp_rn_f32_slowpath) ;  /* 0x0000005800f07944 */ /* 0x020fea0003c00000 */
[----:B------:R-:W-:Y:S05]  /*2910*/  BRA `(.L_x_7204) ;  /* 0x0000000000107947 */ /* 0x000fea0003800000 */
.L_x_7203:
[----:B------:R-:W0:Y:S02]  /*2920*/  MUFU.RCP R35, R0 ;  /* 0x0000000000237308 */ /* 0x000e240000001000 */
[----:B0-----:R-:W-:-:S04]  /*2930*/  FFMA R2, R0, R35, -1 ;  /* 0xbf80000000027423 */ /* 0x001fc80000000023 */
[----:B------:R-:W-:-:S04]  /*2940*/  FADD.FTZ R2, -R2, -RZ ;  /* 0x800000ff02027221 */ /* 0x000fc80000010100 */
[----:B------:R-:W-:-:S07]  /*2950*/  FFMA R0, R35, R2, R35 ;  /* 0x0000000223007223 */ /* 0x000fce0000000023 */
.L_x_7204:
[----:B------:R-:W-:Y:S05]  /*2960*/  BSYNC.RECONVERGENT B1 ;  /* 0x0000000000017941 */ /* 0x000fea0003800200 */
.L_x_7202:
[----:B------:R-:W-:Y:S02]  /*2970*/  HFMA2 R63, -RZ, RZ, 3.7421875, 0 ;  /* 0x437c0000ff3f7431 */ /* 0x000fe400000001ff */
[----:B------:R-:W-:Y:S01]  /*2980*/  HADD2.F32 R20, -RZ, R20.H1_H1 ;  /* 0x30000014ff147230 */ /* 0x000fe20000004100 */
[----:B------:R-:W-:Y:S01]  /*2990*/  BSSY.RECONVERGENT B1, `(.L_x_7205) ;  /* 0x000001f000017945 */ /* 0x000fe20003800200 */
[----:B------:R-:W-:Y:S02]  /*29a0*/  IMAD.MOV.U32 R35, RZ, RZ, 0x3bbb989d ;  /* 0x3bbb989dff237424 */ /* 0x000fe400078e00ff */
[----:B-----5:R-:W-:Y:S02]  /*29b0*/  HADD2.F32 R28, -RZ, R33.H0_H0 ;  /* 0x20000021ff1c7230 */ /* 0x020fe40000004100 */
        /* <DEDUP_REMOVED lines=22> */
[----:B------:R-:W-:Y:S05]  /*2b20*/  CALL.REL.NOINC `($__internal_203_$__cuda_sm20_rcp_rn_f32_slowpath) ;  /* 0x0000005800687944 */ /* 0x000fea0003c00000 */
[----:B------:R-:W-:Y:S05]  /*2b30*/  BRA `(.L_x_7207) ;  /* 0x0000000000107947 */ /* 0x000fea0003800000 */
.L_x_7206:
[----:B------:R-:W0:Y:S02]  /*2b40*/  MUFU.RCP R0, R63 ;  /* 0x0000003f00007308 */ /* 0x000e240000001000 */
[----:B0-----:R-:W-:-:S04]  /*2b50*/  FFMA R2, R63, R0, -1 ;  /* 0xbf8000003f027423 */ /* 0x001fc80000000000 */
[----:B------:R-:W-:-:S04]  /*2b60*/  FADD.FTZ R19, -R2, -RZ ;  /* 0x800000ff02137221 */ /* 0x000fc80000010100 */
[----:B------:R-:W-:-:S07]  /*2b70*/  FFMA R0, R0, R19, R0 ;  /* 0x0000001300007223 */ /* 0x000fce0000000000 */
.L_x_7207:
[----:B------:R-:W-:Y:S05]  /*2b80*/  BSYNC.RECONVERGENT B1 ;  /* 0x0000000000017941 */ /* 0x000fea0003800200 */
.L_x_7205:
[----:B------:R-:W-:Y:S01]  /*2b90*/  HADD2.F32 R19, -RZ, R22.H0_H0 ;  /* 0x20000016ff137230 */ /* 0x000fe20000004100 */
[----:B------:R-:W-:Y:S01]  /*2ba0*/  MOV R2, 0x3bbb989d ;  /* 0x3bbb989d00027802 */ /* 0x000fe20000000f00 */
[----:B------:R-:W-:Y:S01]  /*2bb0*/  IMAD.MOV.U32 R35, RZ, RZ, 0x437c0000 ;  /* 0x437c0000ff237424 */ /* 0x000fe200078e00ff */
[----:B------:R-:W-:Y:S03]  /*2bc0*/  BSSY.RECONVERGENT B1, `(.L_x_7208) ;  /* 0x000001e000017945 */ /* 0x000fe60003800200 */
        /* <DEDUP_REMOVED lines=23> */
[----:B------:R-:W-:Y:S05]  /*2d40*/  CALL.REL.NOINC `($__internal_203_$__cuda_sm20_rcp_rn_f32_slowpath) ;  /* 0x0000005400e07944 */ /* 0x000fea0003c00000 */
[----:B------:R-:W-:Y:S05]  /*2d50*/  BRA `(.L_x_7210) ;  /* 0x0000000000107947 */ /* 0x000fea0003800000 */
.L_x_7209:
[----:B------:R-:W0:Y:S02]  /*2d60*/  MUFU.RCP R0, R63 ;  /* 0x0000003f00007308 */ /* 0x000e240000001000 */
[----:B0-----:R-:W-:-:S04]  /*2d70*/  FFMA R2, R63, R0, -1 ;  /* 0xbf8000003f027423 */ /* 0x001fc80000000000 */
[----:B------:R-:W-:-:S04]  /*2d80*/  FADD.FTZ R21, -R2, -RZ ;  /* 0x800000ff02157221 */ /* 0x000fc80000010100 */
[----:B------:R-:W-:-:S07]  /*2d90*/  FFMA R0, R0, R21, R0 ;  /* 0x0000001500007223 */ /* 0x000fce0000000000 */
.L_x_7210:
[----:B------:R-:W-:Y:S05]  /*2da0*/  BSYNC.RECONVERGENT B1 ;  /* 0x0000000000017941 */ /* 0x000fea0003800200 */
.L_x_7208:
[----:B------:R-:W-:Y:S02]  /*2db0*/  HFMA2 R21, -RZ, RZ, 0.96630859375, -0.0022525787353515625 ;  /* 0x3bbb989dff157431 */ /* 0x000fe400000001ff */
[----:B------:R-:W-:Y:S01]  /*2dc0*/  HADD2.F32 R22, -RZ, R22.H1_H1 ;  /* 0x30000016ff167230 */ /* 0x000fe20000004100 */
[----:B------:R-:W-:Y:S01]  /*2dd0*/  MOV R33, 0x437c0000 ;  /* 0x437c000000217802 */ /* 0x000fe20000000f00 */
[----:B------:R-:W-:Y:S03]  /*2de0*/  BSSY.RECONVERGENT B1, `(.L_x_7211) ;  /* 0x000001e000017945 */ /* 0x000fe60003800200 */
        /* <DEDUP_REMOVED lines=21> */
[----:B------:R-:W-:Y:S02]  /*2f40*/  MOV R0, R63 ;  /* 0x0000003f00007202 */ /* 0x000fe40000000f00 */
[----:B------:R-:W-:-:S07]  /*2f50*/  MOV R2, 0x2f70 ;  /* 0x00002f7000027802 */ /* 0x000fce0000000f00 */
[----:B------:R-:W-:Y:S05]  /*2f60*/  CALL.REL.NOINC `($__internal_203_$__cuda_sm20_rcp_rn_f32_slowpath) ;  /* 0x0000005400587944 */ /* 0x000fea0003c00000 */
[----:B------:R-:W-:Y:S05]  /*2f70*/  BRA `(.L_x_7213) ;  /* 0x0000000000107947 */ /* 0x000fea0003800000 */
.L_x_7212:
[----:B------:R-:W0:Y:S02]  /*2f80*/  MUFU.RCP R0, R63 ;  /* 0x0000003f00007308 */ /* 0x000e240000001000 */
[----:B0-----:R-:W-:-:S04]  /*2f90*/  FFMA R2, R63, R0, -1 ;  /* 0xbf8000003f027423 */ /* 0x001fc80000000000 */
[----:B------:R-:W-:-:S04]  /*2fa0*/  FADD.FTZ R19, -R2, -RZ ;  /* 0x800000ff02137221 */ /* 0x000fc80000010100 */
[----:B------:R-:W-:-:S07]  /*2fb0*/  FFMA R0, R0, R19, R0 ;  /* 0x0000001300007223 */ /* 0x000fce0000000000 */
.L_x_7213:
[----:B------:R-:W-:Y:S05]  /*2fc0*/  BSYNC.RECONVERGENT B1 ;  /* 0x0000000000017941 */ /* 0x000fea0003800200 */
.L_x_7211:
[----:B------:R-:W-:Y:S02]  /*2fd0*/  HFMA2 R33, -RZ, RZ, 3.7421875, 0 ;  /* 0x437c0000ff217431 */ /* 0x000fe400000001ff */
[----:B------:R-:W-:Y:S02]  /*2fe0*/  HADD2.F32 R19, -RZ, R18.H0_H0 ;  /* 0x20000012ff137230 */ /* 0x000fe40000004100 */
[----:B------:R-:W-:Y:S01]  /*2ff0*/  FMUL R63, R22, R0 ;  /* 0x00000000163f7220 */ /* 0x000fe20000400000 */
[----:B------:R-:W-:Y:S01]  /*3000*/  IMAD.MOV.U32 R2, RZ, RZ, 0x3bbb989d ;  /* 0x3bbb989dff027424 */ /* 0x000fe200078e00ff */
[----:B------:R-:W-:Y:S01]  /*3010*/  BSSY.RECONVERGENT B1, `(.L_x_7214) ;  /* 0x000001d000017945 */ /* 0x000fe20003800200 */
[----:B------:R-:W-:Y:S02]  /*3020*/  HADD2.F32 R32, -RZ, R32.H1_H1 ;  /* 0x30000020ff207230 */ /* 0x000fe40000004100 */
        /* <DEDUP_REMOVED lines=14> */
[----:B------:R-:W-:Y:S01]  /*3110*/  FMUL R27, R32, R63 ;  /* 0x0000003f201b7220 */ /* 0x000fe20000400000 */
        /* <DEDUP_REMOVED lines=8> */
.L_x_7215:
[----:B------:R-:W0:Y:S02]  /*31a0*/  MUFU.RCP R0, R65 ;  /* 0x0000004100007308 */ /* 0x000e240000001000 */
[----:B0-----:R-:W-:-:S04]  /*31b0*/  FFMA R2, R65, R0, -1 ;  /* 0xbf80000041027423 */ /* 0x001fc80000000000 */
[----:B------:R-:W-:-:S04]  /*31c0*/  FADD.FTZ R63, -R2, -RZ ;  /* 0x800000ff023f7221 */ /* 0x000fc80000010100 */
[----:B------:R-:W-:-:S07]  /*31d0*/  FFMA R0, R0, R63, R0 ;  /* 0x0000003f00007223 */ /* 0x000fce0000000000 */
.L_x_7216:
[----:B------:R-:W-:Y:S05]  /*31e0*/  BSYNC.RECONVERGENT B1 ;  /* 0x0000000000017941 */ /* 0x000fea0003800200 */
.L_x_7214:
[----:B------:R-:W-:Y:S01]  /*31f0*/  HADD2.F32 R18, -RZ, R18.H1_H1 ;  /* 0x30000012ff127230 */ /* 0x000fe20000004100 */
[----:B------:R-:W-:Y:S01]  /*3200*/  MOV R63, 0x3bbb989d ;  /* 0x3bbb989d003f7802 */ /* 0x000fe20000000f00 */
[----:B------:R-:W-:Y:S01]  /*3210*/  IMAD.MOV.U32 R65, RZ, RZ, 0x437c0000 ;  /* 0x437c0000ff417424 */ /* 0x000fe200078e00ff */
[----:B------:R-:W-:Y:S01]  /*3220*/  BSSY.RECONVERGENT B1, `(.L_x_7217) ;  /* 0x000001e000017945 */ /* 0x000fe20003800200 */
[----:B------:R-:W-:Y:S02]  /*3230*/  HADD2.F32 R22, -RZ, R26.H0_H0 ;  /* 0x2000001aff167230 */ /* 0x000fe40000004100 */
        /* <DEDUP_REMOVED lines=24> */
.L_x_7218:
[----:B------:R-:W0:Y:S02]  /*33c0*/  MUFU.RCP R0, R71 ;  /* 0x0000004700007308 */ /* 0x000e240000001000 */
[----:B0-----:R-:W-:-:S04]  /*33d0*/  FFMA R2, R71, R0, -1 ;  /* 0xbf80000047027423 */ /* 0x001fc80000000000 */
[----:B------:R-:W-:-:S04]  /*33e0*/  FADD.FTZ R19, -R2, -RZ ;  /* 0x800000ff02137221 */ /* 0x000fc80000010100 */
[----:B------:R-:W-:-:S07]  /*33f0*/  FFMA R0, R0, R19, R0 ;  /* 0x0000001300007223 */ /* 0x000fce0000000000 */
.L_x_7219:
[----:B------:R-:W-:Y:S05]  /*3400*/  BSYNC.RECONVERGENT B1 ;  /* 0x0000000000017941 */ /* 0x000fea0003800200 */
.L_x_7217:
[----:B------:R-:W-:Y:S02]  /*3410*/  HFMA2 R63, -RZ, RZ, 3.7421875, 0 ;  /* 0x437c0000ff3f7431 */ /* 0x000fe400000001ff */
[----:B------:R-:W-:Y:S02]  /*3420*/  HADD2.F32 R19, -RZ, R31.H0_H0 ;  /* 0x2000001fff137230 */ /* 0x000fe40000004100 */
[----:B------:R-:W-:Y:S01]  /*3430*/  FMUL R71, R18, R0 ;  /* 0x0000000012477220 */ /* 0x000fe20000400000 */
[----:B------:R-:W-:Y:S01]  /*3440*/  IMAD.MOV.U32 R2, RZ, RZ, 0x3bbb989d ;  /* 0x3bbb989dff027424 */ /* 0x000fe200078e00ff */
[----:B------:R-:W-:Y:S01]  /*3450*/  BSSY.RECONVERGENT B1, `(.L_x_7220) ;  /* 0x000001d000017945 */ /* 0x000fe20003800200 */
[----:B------:R-:W-:Y:S02]  /*3460*/  HADD2.F32 R26, -RZ, R26.H1_H1 ;  /* 0x3000001aff1a7230 */ /* 0x000fe40000004100 */
[----:B------:R-:W-:Y:S01]  /*3470*/  FFMA.SAT R2, R19, -R2, 0.5 ;  /* 0x3f00000013027423 */ /* 0x000fe20000002802 */
[----:B------:R-:W-:-:S02]  /*3480*/  HADD2.F32 R65, -RZ, R23.H1_H1 ;  /* 0x30000017ff417230 */ /* 0x000fc40000004100 */
[----:B------:R-:W-:Y:S01]  /*3490*/  FMUL R23, R26, R71 ;  /* 0x000000471a177220 */ /* 0x000fe20000400000 */
        /* <DEDUP_REMOVED lines=18> */
[----:B------:R-:W-:Y:S05]  /*35c0*/  CALL.REL.NOINC `($__internal_203_$__cuda_sm20_rcp_rn_f32_slowpath) ;  /* 0x0000004c00c07944 */ /* 0x000fea0003c00000 */
[----:B------:R-:W-:Y:S05]  /*35d0*/  BRA `(.L_x_7222) ;  /* 0x0000000000107947 */ /* 0x000fea0003800000 */
.L_x_7221:
[----:B------:R-:W0:Y:S02]  /*35e0*/  MUFU.RCP R0, R73 ;  /* 0x0000004900007308 */ /* 0x000e240000001000 */
[----:B0-----:R-:W-:-:S04]  /*35f0*/  FFMA R2, R73, R0, -1 ;  /* 0xbf80000049027423 */ /* 0x001fc80000000000 */
[----:B------:R-:W-:-:S04]  /*3600*/  FADD.FTZ R63, -R2, -RZ ;  /* 0x800000ff023f7221 */ /* 0x000fc80000010100 */
[----:B------:R-:W-:-:S07]  /*3610*/  FFMA R0, R0, R63, R0 ;  /* 0x0000003f00007223 */ /* 0x000fce0000000000 */
.L_x_7222:
[----:B------:R-:W-:Y:S05]  /*3620*/  BSYNC.RECONVERGENT B1 ;  /* 0x0000000000017941 */ /* 0x000fea0003800200 */
.L_x_7220:
[----:B------:R-:W-:Y:S02]  /*3630*/  HFMA2 R63, -RZ, RZ, 3.7421875, 0 ;  /* 0x437c0000ff3f7431 */ /* 0x000fe400000001ff */
[----:B------:R-:W-:Y:S01]  /*3640*/  HADD2.F32 R31, -RZ, R31.H1_H1 ;  /* 0x3000001fff1f7230 */ /* 0x000fe20000004100 */
[----:B------:R-:W-:Y:S01]  /*3650*/  MOV R2, 0x3bbb989d ;  /* 0x3bbb989d00027802 */ /* 0x000fe20000000f00 */
[----:B------:R-:W-:Y:S01]  /*3660*/  FMUL R65, R19, R0 ;  /* 0x0000000013417220 */ /* 0x000fe20000400000 */
[----:B------:R-:W-:Y:S03]  /*3670*/  BSSY.RECONVERGENT B1, `(.L_x_7223) ;  /* 0x000001d000017945 */ /* 0x000fe60003800200 */
[----:B------:R-:W-:-:S04]  /*3680*/  FFMA.SAT R2, R31, -R2, 0.5 ;  /* 0x3f0000001f027423 */ /* 0x000fc80000002802 */
[----:B------:R-:W-:-:S04]  /*3690*/  FFMA.RM R2, R2, R63, 12582913 ;  /* 0x4b40000102027423 */ /* 0x000fc8000000403f */
[C---:B------:R-:W-:Y:S01]  /*36a0*/  FADD R26, R2.reuse, -12583039 ;  /* 0xcb40007f021a7421 */ /* 0x040fe20000000000 */
[----:B------:R-:W-:-:S03]  /*36b0*/  SHF.L.U32 R2, R2, 0x17, RZ ;  /* 0x0000001702027819 */ /* 0x000fc600000006ff */
[----:B------:R-:W-:-:S04]  /*36c0*/  FFMA R26, R31, -1.4426950216293334961, -R26 ;  /* 0xbfb8aa3b1f1a7823 */ /* 0x000fc8000000081a */
[----:B------:R-:W-:Y:S01]  /*36d0*/  FFMA R62, R31, -1.925963033500011079e-08, R26 ;  /* 0xb2a570601f3e7823 */ /* 0x000fe2000000001a */
[----:B------:R-:W-:-:S03]  /*36e0*/  HADD2.F32 R26, -RZ, R39.H0_H0 ;  /* 0x20000027ff1a7230 */ /* 0x000fc60000004100 */
        /* <DEDUP_REMOVED lines=17> */
.L_x_7224:
[----:B------:R-:W0:Y:S02]  /*3800*/  MUFU.RCP R0, R71 ;  /* 0x0000004700007308 */ /* 0x000e240000001000 */
[----:B0-----:R-:W-:-:S04]  /*3810*/  FFMA R2, R71, R0, -1 ;  /* 0xbf80000047027423 */ /* 0x001fc80000000000 */
[----:B------:R-:W-:-:S04]  /*3820*/  FADD.FTZ R63, -R2, -RZ ;  /* 0x800000ff023f7221 */ /* 0x000fc80000010100 */
[----:B------:R-:W-:-:S07]  /*3830*/  FFMA R0, R0, R63, R0 ;  /* 0x0000003f00007223 */ /* 0x000fce0000000000 */
.L_x_7225:
[----:B------:R-:W-:Y:S05]  /*3840*/  BSYNC.RECONVERGENT B1 ;  /* 0x0000000000017941 */ /* 0x000fea0003800200 */
.L_x_7223:
[----:B------:R-:W2:Y:S01]  /*3850*/  LDG.E R52, desc[UR28][R52.64] ;  /* 0x0000001c34347981 */ /* 0x000ea2000c1e1900 */
[----:B------:R-:W-:-:S03]  /*3860*/  FADD R63, -R0, 1 ;  /* 0x3f800000003f7421 */ /* 0x000fc60000000100 */
[----:B------:R-:W5:Y:S01]  /*3870*/  LDG.E R16, desc[UR28][R16.64] ;  /* 0x0000001c10107981 */ /* 0x000f62000c1e1900 */
[----:B------:R-:W-:Y:S01]  /*3880*/  FMUL R63, R63, R0 ;  /* 0x000000003f3f7220 */ /* 0x000fe20000400000 */
[C---:B------:R-:W-:Y:S01]  /*3890*/  FMNMX3 R37, |R36|.reuse, R37, |R35|, !PT ;  /* 0x0000002524257276 */ /* 0x040fe20007800623 */
[----:B------:R-:W-:Y:S01]  /*38a0*/  FMUL R36, R36, UR6 ;  /* 0x0000000624247c20 */ /* 0x000fe20008400000 */
[----:B------:R-:W5:Y:S04]  /*38b0*/  LDG.E R56, desc[UR28][R56.64] ;  /* 0x0000001c38387981 */ /* 0x000f68000c1e1900 */
[----:B------:R-:W5:Y:S04]  /*38c0*/  LDG.E R65, desc[UR28][R44.64] ;  /* 0x0000001c2c417981 */ /* 0x000f68000c1e1900 */
[----:B------:R0:W5:Y:S01]  /*38d0*/  LDG.E R17, desc[UR28][R42.64] ;  /* 0x0000001c2a117981 */ /* 0x000162000c1e1900 */
[----:B------:R-:W-:Y:S01]  /*38e0*/  FFMA R63, R31, R63, R0 ;  /* 0x0000003f1f3f7223 */ /* 0x000fe20000000000 */
[----:B------:R-:W-:Y:S01]  /*38f0*/  FMUL R35, R35, UR6 ;  /* 0x0000000623237c20 */ /* 0x000fe20008400000 */
[----:B------:R-:W-:Y:S01]  /*3900*/  F2FP.SATFINITE.E4M3.F32.PACK_AB_MERGE_C R36, RZ, R36, RZ ;  /* 0x00000024ff24723e */ /* 0x000fe200048070ff */
[----:B------:R-:W5:Y:S04]  /*3910*/  LDG.E R57, desc[UR28][R66.64] ;  /* 0x0000001c42397981 */ /* 0x000f68000c1e1900 */
[----:B------:R-:W5:Y:S01]  /*3920*/  LDG.E R53, desc[UR28][R68.64] ;  /* 0x0000001c44357981 */ /* 0x000f62000c1e1900 */
[----:B0-----:R-:W-:-:S03]  /*3930*/  LEA R42, P0, R41, UR22, 0x1 ;  /* 0x00000016292a7c11 */ /* 0x001fc6000f8008ff */
[----:B------:R-:W5:Y:S01]  /*3940*/  LDG.E R55, desc[UR28][R54.64] ;  /* 0x0000001c36377981 */ /* 0x000f62000c1e1900 */
[----:B------:R-:W-:Y:S01]  /*3950*/  LEA.HI.X R43, R41, UR9, R40, 0x1, P0 ;  /* 0x00000009292b7c11 */ /* 0x000fe200080f0c28 */
[----:B------:R-:W-:Y:S01]  /*3960*/  FMUL R41, R31, R0 ;  /* 0x000000001f297220 */ /* 0x000fe20000400000 */
[----:B------:R-:W-:Y:S01]  /*3970*/  HADD2.F32 R0, -RZ, R39.H1_H1 ;  /* 0x30000027ff007230 */ /* 0x000fe20000004100 */
[C---:B------:R-:W-:Y:S01]  /*3980*/  FMNMX3 R39, |R34|.reuse, R37, |R33|, !PT ;  /* 0x0000002522277276 */ /* 0x040fe20007800621 */
[----:B------:R-:W-:Y:S01]  /*3990*/  FMUL R33, R33, UR6 ;  /* 0x0000000621217c20 */ /* 0x000fe20008400000 */
[----:B------:R-:W-:Y:S01]  /*39a0*/  FMUL R34, R34, UR6 ;  /* 0x0000000622227c20 */ /* 0x000fe20008400000 */
[----:B------:R-:W-:Y:S01]  /*39b0*/  F2FP.SATFINITE.E4M3.F32.PACK_AB_MERGE_C R35, RZ, R35, RZ ;  /* 0x00000023ff23723e */ /* 0x000fe200048070ff */
[----:B------:R-:W5:Y:S02]  /*39c0*/  LDG.E R67, desc[UR28][R60.64] ;  /* 0x0000001c3c437981 */ /* 0x000f64000c1e1900 */
[----:B------:R-:W-:Y:S01]  /*39d0*/  F2FP.SATFINITE.E4M3.F32.PACK_AB_MERGE_C R37, RZ, R33, RZ ;  /* 0x00000021ff25723e */ /* 0x000fe200048070ff */
[----:B------:R-:W-:Y:S01]  /*39e0*/  FMUL R31, R0, R41 ;  /* 0x00000029001f7220 */ /* 0x000fe20000400000 */
[----:B------:R-:W-:Y:S01]  /*39f0*/  F2FP.SATFINITE.E4M3.F32.PACK_AB_MERGE_C R34, RZ, R34, RZ ;  /* 0x00000022ff22723e */ /* 0x000fe200048070ff */
[----:B------:R-:W-:Y:S01]  /*3a00*/  FMUL R63, R63, R0 ;  /* 0x000000003f3f7220 */ /* 0x000fe20000400000 */
[----:B------:R-:W-:Y:S01]  /*3a10*/  LOP3.LUT R33, R36, 0xff, RZ, 0xc0, !PT ;  /* 0x000000ff24217812 */ /* 0x000fe200078ec0ff */
[----:B------:R-:W5:Y:S01]  /*3a20*/  LDG.E R59, desc[UR28][R58.64] ;  /* 0x0000001c3a3b7981 */ /* 0x000f62000c1e1900 */
[----:B------:R-:W-:-:S03]  /*3a30*/  LOP3.LUT R2, R35, 0xff, RZ, 0xc0, !PT ;  /* 0x000000ff23027812 */ /* 0x000fc600078ec0ff */
[----:B------:R0:W5:Y:S01]  /*3a40*/  LDG.E R60, desc[UR28][R46.64] ;  /* 0x0000001c2e3c7981 */ /* 0x000162000c1e1900 */
[----:B------:R-:W-:Y:S02]  /*3a50*/  FMNMX3 R0, |R32|, R39, |R18|, !PT ;  /* 0x0000002720007276 */ /* 0x000fe40007800612 */
[----:B------:R-:W-:Y:S01]  /*3a60*/  LEA R33, R34, R33, 0x8 ;  /* 0x0000002122217211 */ /* 0x000fe200078e40ff */
[----:B------:R-:W-:Y:S01]  /*3a70*/  FMUL R40, R27, UR6 ;  /* 0x000000061b287c20 */ /* 0x000fe20008400000 */
[----:B------:R-:W-:Y:S01]  /*3a80*/  PRMT R45, R37, 0x7604, R34 ;  /* 0x00007604252d7816 */ /* 0x000fe20000000022 */
[----:B------:R-:W-:Y:S01]  /*3a90*/  FMUL R34, R20, UR6 ;  /* 0x0000000614227c20 */ /* 0x000fe20008400000 */
[----:B------:R1:W5:Y:S01]  /*3aa0*/  LDG.E R61, desc[UR28][R50.64] ;  /* 0x0000001c323d7981 */ /* 0x000362000c1e1900 */
[----:B0-----:R-:W-:Y:S01]  /*3ab0*/  PRMT R47, R35, 0x7604, R36 ;  /* 0x00007604232f7816 */ /* 0x001fe20000000024 */
[----:B------:R-:W-:Y:S01]  /*3ac0*/  FMUL R35, R18, UR6 ;  /* 0x0000000612237c20 */ /* 0x000fe20008400000 */
[----:B------:R-:W-:Y:S01]  /*3ad0*/  FMUL R18, R28, UR6 ;  /* 0x000000061c127c20 */ /* 0x000fe20008400000 */
[----:B------:R-:W-:Y:S01]  /*3ae0*/  FMUL R32, R32, UR6 ;  /* 0x0000000620207c20 */ /* 0x000fe20008400000 */
[----:B------:R-:W-:Y:S01]  /*3af0*/  FMUL R36, R21, UR6 ;  /* 0x0000000615247c20 */ /* 0x000fe20008400000 */
[----:B------:R-:W-:-:S02]  /*3b00*/  LEA R2, R37, R2, 0x8 ;  /* 0x0000000225027211 */ /* 0x000fc400078e40ff */
[----:B------:R-:W-:Y:S02]  /*3b10*/  F2FP.SATFINITE.E4M3.F32.PACK_AB_MERGE_C R18, RZ, R18, RZ ;  /* 0x00000012ff12723e */ /* 0x000fe400048070ff */
[----:B------:R-:W-:Y:S02]  /*3b20*/  F2FP.SATFINITE.E4M3.F32.PACK_AB_MERGE_C R37, RZ, R34, RZ ;  /* 0x00000022ff25723e */ /* 0x000fe400048070ff */
[----:B------:R-:W-:Y:S02]  /*3b30*/  F2FP.SATFINITE.E4M3.F32.PACK_AB_MERGE_C R69, RZ, R32, RZ ;  /* 0x00000020ff45723e */ /* 0x000fe400048070ff */
[----:B------:R-:W-:Y:S02]  /*3b40*/  F2FP.SATFINITE.E4M3.F32.PACK_AB_MERGE_C R36, RZ, R36, RZ ;  /* 0x00000024ff24723e */ /* 0x000fe400048070ff */
[----:B------:R-:W-:Y:S01]  /*3b50*/  LOP3.LUT R39, R18, 0xff, RZ, 0xc0, !PT ;  /* 0x000000ff12277812 */ /* 0x000fe200078ec0ff */
[----:B------:R-:W-:Y:S01]  /*3b60*/  FMUL R44, R22, UR6 ;  /* 0x00000006162c7c20 */ /* 0x000fe20008400000 */
[----:B-1----:R-:W-:-:S02]  /*3b70*/  F2FP.SATFINITE.E4M3.F32.PACK_AB_MERGE_C R51, RZ, R40, RZ ;  /* 0x00000028ff33723e */ /* 0x002fc400048070ff */
[----:B------:R-:W-:Y:S02]  /*3b80*/  PRMT R41, R37, 0x7604, R18 ;  /* 0x0000760425297816 */ /* 0x000fe40000000012 */
[----:B------:R-:W-:Y:S02]  /*3b90*/  SHF.L.U32 R18, R69, 0x10, RZ ;  /* 0x0000001045127819 */ /* 0x000fe400000006ff */
[----:B------:R-:W-:Y:S01]  /*3ba0*/  LOP3.LUT R34, R37, 0xff, RZ, 0xc0, !PT ;  /* 0x000000ff25227812 */ /* 0x000fe200078ec0ff */
[----:B------:R-:W-:Y:S01]  /*3bb0*/  IMAD R37, R36, 0x100, R39 ;  /* 0x0000010024257824 */ /* 0x000fe200078e0227 */
[----:B------:R-:W-:Y:S02]  /*3bc0*/  PRMT R39, R51, 0x7604, R36 ;  /* 0x0000760433277816 */ /* 0x000fe40000000024 */
[----:B------:R-:W-:Y:S02]  /*3bd0*/  F2FP.SATFINITE.E4M3.F32.PACK_AB_MERGE_C R36, RZ, R35, RZ ;  /* 0x00000023ff24723e */ /* 0x000fe400048070ff */
[----:B------:R-:W-:-:S02]  /*3be0*/  LOP3.LUT R18, R18, 0xff0000, RZ, 0xc0, !PT ;  /* 0x00ff000012127812 */ /* 0x000fc400078ec0ff */
[----:B------:R-:W-:Y:S02]  /*3bf0*/  F2FP.SATFINITE.E4M3.F32.PACK_AB_MERGE_C R44, RZ, R44, RZ ;  /* 0x0000002cff2c723e */ /* 0x000fe400048070ff */
[----:B------:R-:W-:Y:S02]  /*3c00*/  PRMT R69, R36, 0x7604, R69 ;  /* 0x0000760424457816 */ /* 0x000fe40000000045 */
[----:B------:R-:W-:Y:S01]  /*3c10*/  LOP3.LUT R33, R18, 0xffff, R33, 0xf8, !PT ;  /* 0x0000ffff12217812 */ /* 0x000fe200078ef821 */
[----:B------:R-:W-:Y:S01]  /*3c20*/  IMAD.U32 R18, R44, 0x10000, RZ ;  /* 0x000100002c127824 */ /* 0x000fe200078e00ff */
[----:B------:R-:W-:-:S04]  /*3c30*/  SHF.L.U32 R36, R36, 0x10, RZ ;  /* 0x0000001024247819 */ /* 0x000fc800000006ff */
[----:B------:R-:W-:Y:S02]  /*3c40*/  LOP3.LUT R35, R36, 0xff0000, RZ, 0xc0, !PT ;  /* 0x00ff000024237812 */ /* 0x000fe400078ec0ff */
[----:B------:R-:W-:Y:S02]  /*3c50*/  LOP3.LUT R18, R18, 0xff0000, RZ, 0xc0, !PT ;  /* 0x00ff000012127812 */ /* 0x000fe400078ec0ff */
[----:B------:R-:W-:Y:S02]  /*3c60*/  LOP3.LUT R2, R35, 0xffff, R2, 0xf8, !PT ;  /* 0x0000ffff23027812 */ /* 0x000fe400078ef802 */
[----:B------:R-:W-:Y:S01]  /*3c70*/  LOP3.LUT R35, R18, 0xffff, R37, 0xf8, !PT ;  /* 0x0000ffff12237812 */ /* 0x000fe200078ef825 */
[----:B------:R-:W-:Y:S01]  /*3c80*/  HFMA2 R37, -RZ, RZ, 3.7421875, 0 ;  /* 0x437c0000ff257431 */ /* 0x000fe200000001ff */
[----:B------:R-:W-:Y:S02]  /*3c90*/  LEA R34, R51, R34, 0x8 ;  /* 0x0000002233227211 */ /* 0x000fe400078e40ff */
[----:B------:R-:W-:Y:S01]  /*3ca0*/  MOV R51, 0x3bbb989d ;  /* 0x3bbb989d00337802 */ /* 0x000fe20000000f00 */
[----:B------:R-:W-:-:S02]  /*3cb0*/  HADD2.F32 R38, -RZ, R38.H1_H1 ;  /* 0x30000026ff267230 */ /* 0x000fc40000004100 */
[----:B------:R-:W-:-:S03]  /*3cc0*/  VIADD R18, R7, 0x1d ;  /* 0x0000001d07127836 */ /* 0x000fc60000000000 */
[----:B------:R-:W-:Y:S01]  /*3cd0*/  FMUL R32, R63, R38 ;  /* 0x000000263f207220 */ /* 0x000fe20000400000 */
[----:B------:R-:W-:Y:S01]  /*3ce0*/  FMUL R38, R23, UR6 ;  /* 0x0000000617267c20 */ /* 0x000fe20008400000 */
[----:B------:R-:W-:-:S04]  /*3cf0*/  LOP3.LUT R18, R18, 0x1f, RZ, 0xc0, !PT ;  /* 0x0000001f12127812 */ /* 0x000fc800078ec0ff */
[----:B------:R-:W-:Y:S02]  /*3d00*/  F2FP.SATFINITE.E4M3.F32.PACK_AB_MERGE_C R63, RZ, R38, RZ ;  /* 0x00000026ff3f723e */ /* 0x000fe400048070ff */
[----:B------:R-:W-:-:S04]  /*3d10*/  IADD3 R40, P0, P1, R30, UR18, R18 ;  /* 0x000000121e287c10 */ /* 0x000fc8000f91e012 */
[----:B------:R-:W-:Y:S01]  /*3d20*/  IADD3.X R73, PT, PT, R29, UR19, RZ, P0, P1 ;  /* 0x000000131d497c10 */ /* 0x000fe200087e24ff */
[----:B------:R-:W-:Y:S01]  /*3d30*/  FMUL R38, R26, UR6 ;  /* 0x000000061a267c20 */ /* 0x000fe20008400000 */
[----:B------:R-:W-:-:S04]  /*3d40*/  LEA R72, P0, R40, UR15, 0x2 ;  /* 0x0000000f28487c11 */ /* 0x000fc8000f8010ff */
[----:B------:R-:W-:Y:S01]  /*3d50*/  LEA.HI.X R73, R40, UR13, R73, 0x2, P0 ;  /* 0x0000000d28497c11 */ /* 0x000fe200080f1449 */
[----:B------:R-:W-:Y:S01]  /*3d60*/  UIMAD UR21, UR21, 0x5, URZ ;  /* 0x00000005151578a4 */ /* 0x000fe2000f8e02ff */
[----:B------:R-:W-:Y:S01]  /*3d70*/  STG.E.U16 desc[UR28][R42.64], R47 ;  /* 0x0000002f2a007986 */ /* 0x000fe2000c10151c */
[----:B------:R-:W-:Y:S01]  /*3d80*/  BSSY.RECONVERGENT B1, `(.L_x_7226) ;  /* 0x000006e000017945 */ /* 0x000fe20003800200 */
[----:B--2---:R-:W-:-:S05]  /*3d90*/  HADD2.F32 R50, -RZ, R52.H0_H0 ;  /* 0x20000034ff327230 */ /* 0x004fca0000004100 */
[----:B------:R-:W-:-:S04]  /*3da0*/  FFMA.SAT R36, R50, -R51, 0.5 ;  /* 0x3f00000032247423 */ /* 0x000fc80000002833 */
[----:B------:R-:W-:-:S04]  /*3db0*/  FFMA.RM R36, R36, R37, 12582913 ;  /* 0x4b40000124247423 */ /* 0x000fc80000004025 */
[----:B------:R-:W-:Y:S01]  /*3dc0*/  FADD R71, R36, -12583039 ;  /* 0xcb40007f24477421 */ /* 0x000fe20000000000 */
[----:B------:R-:W-:Y:S01]  /*3dd0*/  FMUL R37, R19, UR6 ;  /* 0x0000000613257c20 */ /* 0x000fe20008400000 */
[C---:B------:R-:W-:Y:S02]  /*3de0*/  PRMT R51, R63.reuse, 0x7604, R44 ;  /* 0x000076043f337816 */ /* 0x040fe4000000002c */
[C---:B------:R-:W-:Y:S01]  /*3df0*/  FFMA R71, R50.reuse, -1.4426950216293334961, -R71 ;  /* 0xbfb8aa3b32477823 */ /* 0x040fe20000000847 */
[----:B------:R-:W-:Y:S02]  /*3e00*/  SHF.L.U32 R63, R63, 0x10, RZ ;  /* 0x000000103f3f7819 */ /* 0x000fe400000006ff */
[----:B------:R-:W-:Y:S01]  /*3e10*/  F2FP.SATFINITE.E4M3.F32.PACK_AB_MERGE_C R30, RZ, R37, RZ ;  /* 0x00000025ff1e723e */ /* 0x000fe200048070ff */
[----:B------:R-:W-:Y:S01]  /*3e20*/  FFMA R29, R50, -1.925963033500011079e-08, R71 ;  /* 0xb2a57060321d7823 */ /* 0x000fe20000000047 */
[----:B------:R-:W-:Y:S02]  /*3e30*/  LOP3.LUT R63, R63, 0xff0000, RZ, 0xc0, !PT ;  /* 0x00ff00003f3f7812 */ /* 0x000fe400078ec0ff */
[----:B------:R-:W-:-:S02]  /*3e40*/  LOP3.LUT R37, R30, 0xffff, RZ, 0xc0, !PT ;  /* 0x0000ffff1e257812 */ /* 0x000fc400078ec0ff */
[----:B------:R-:W-:Y:S01]  /*3e50*/  LOP3.LUT R34, R63, 0xffff, R34, 0xf8, !PT ;  /* 0x0000ffff3f227812 */ /* 0x000fe200078ef822 */
[----:B------:R-:W0:Y:S01]  /*3e60*/  MUFU.EX2 R29, R29 ;  /* 0x0000001d001d7308 */ /* 0x000e220000000800 */
[----:B------:R-:W-:Y:S02]  /*3e70*/  F2FP.SATFINITE.E4M3.F32.PACK_AB_MERGE_C R63, RZ, R38, RZ ;  /* 0x00000026ff3f723e */ /* 0x000fe400048070ff */
[----:B------:R-:W-:Y:S02]  /*3e80*/  SHF.L.U32 R38, R37, 0x18, RZ ;  /* 0x0000001825267819 */ /* 0x000fe400000006ff */
[----:B------:R-:W-:-:S04]  /*3e90*/  FMNMX3 R37, |R19|, R0, |R32|, !PT ;  /* 0x0000000013257276 */ /* 0x000fc80007800620 */
[----:B------:R-:W-:Y:S01]  /*3ea0*/  FMNMX3 R28, |R28|, R37, |R20|, !PT ;  /* 0x000000251c1c7276 */ /* 0x000fe20007800614 */
[----:B------:R-:W-:Y:S01]  /*3eb0*/  FMUL R32, R32, UR6 ;  /* 0x0000000620207c20 */ /* 0x000fe20008400000 */
[----:B------:R-:W-:Y:S02]  /*3ec0*/  SHF.L.U32 R0, R36, 0x17, RZ ;  /* 0x0000001724007819 */ /* 0x000fe400000006ff */
[----:B------:R-:W-:Y:S02]  /*3ed0*/  FMNMX3 R28, |R21|, R28, |R27|, !PT ;  /* 0x0000001c151c7276 */ /* 0x000fe4000780061b */
[----:B------:R-:W-:Y:S01]  /*3ee0*/  LOP3.LUT R19, R33, R38, RZ, 0xfc, !PT ;  /* 0x0000002621137212 */ /* 0x000fe200078efcff */
[----:B0-----:R-:W-:Y:S01]  /*3ef0*/  FFMA R0, R0, R29, 1 ;  /* 0x3f80000000007423 */ /* 0x001fe2000000001d */
[----:B------:R-:W-:Y:S02]  /*3f00*/  FMNMX3 R22, |R22|, R28, |R23|, !PT ;  /* 0x0000001c16167276 */ /* 0x000fe40007800617 */
[----:B------:R-:W-:Y:S01]  /*3f10*/  F2FP.SATFINITE.E4M3.F32.PACK_AB_MERGE_C R33, RZ, R32, RZ ;  /* 0x00000020ff21723e */ /* 0x000fe200048070ff */
[----:B------:R-:W0:Y:S01]  /*3f20*/  LDC.64 R28, c[0x0][0x3b8] ;  /* 0x0000ee00ff1c7b82 */ /* 0x000e220000000a00 */
[----:B------:R-:W-:Y:S01]  /*3f30*/  LOP3.LUT R40, R63, 0xffff, RZ, 0xc0, !PT ;  /* 0x0000ffff3f287812 */ /* 0x000fe200078ec0ff */
[----:B------:R-:W-:Y:S01]  /*3f40*/  FMUL R44, R31, UR6 ;  /* 0x000000061f2c7c20 */ /* 0x000fe20008400000 */
[----:B------:R-:W-:-:S02]  /*3f50*/  PRMT R71, R33, 0x7604, R30 ;  /* 0x0000760421477816 */ /* 0x000fc4000000001e */
[----:B------:R-:W-:Y:S02]  /*3f60*/  IADD3 R30, PT, PT, R0, 0x1800000, RZ ;  /* 0x01800000001e7810 */ /* 0x000fe40007ffe0ff */
[----:B------:R-:W-:Y:S02]  /*3f70*/  SHF.L.U32 R40, R40, 0x18, RZ ;  /* 0x0000001828287819 */ /* 0x000fe400000006ff */
[----:B------:R-:W-:Y:S02]  /*3f80*/  FMNMX3 R22, |R26|, R22, |R31|, !PT ;  /* 0x000000161a167276 */ /* 0x000fe4000780061f */
[----:B------:R-:W-:Y:S02]  /*3f90*/  F2FP.SATFINITE.E4M3.F32.PACK_AB_MERGE_C R44, RZ, R44, RZ ;  /* 0x0000002cff2c723e */ /* 0x000fe400048070ff */
[----:B------:R-:W-:Y:S02]  /*3fa0*/  LOP3.LUT R26, R30, 0x7f800000, RZ, 0xc0, !PT ;  /* 0x7f8000001e1a7812 */ /* 0x000fe400078ec0ff */
[----:B------:R-:W-:-:S02]  /*3fb0*/  LOP3.LUT R20, R35, R40, RZ, 0xfc, !PT ;  /* 0x0000002823147212 */ /* 0x000fc400078efcff */
[----:B------:R-:W-:Y:S02]  /*3fc0*/  IADD3 R30, P2, PT, R42, UR7, RZ ;  /* 0x000000072a1e7c10 */ /* 0x000fe4000ff5e0ff */
[----:B------:R-:W-:Y:S02]  /*3fd0*/  IADD3 R40, P3, PT, R25, UR7, RZ ;  /* 0x0000000719287c10 */ /* 0x000fe4000ff7e0ff */
[C---:B------:R-:W-:Y:S02]  /*3fe0*/  PRMT R63, R44.reuse, 0x7604, R63 ;  /* 0x000076042c3f7816 */ /* 0x040fe4000000003f */
[----:B------:R-:W-:Y:S02]  /*3ff0*/  LOP3.LUT R44, R44, 0xffff, RZ, 0xc0, !PT ;  /* 0x0000ffff2c2c7812 */ /* 0x000fe400078ec0ff */
[----:B------:R-:W-:Y:S02]  /*4000*/  LOP3.LUT R27, R33, 0xffff, RZ, 0xc0, !PT ;  /* 0x0000ffff211b7812 */ /* 0x000fe400078ec0ff */
[----:B------:R-:W-:-:S02]  /*4010*/  ISETP.GT.U32.AND P0, PT, R26, 0x1ffffff, PT ;  /* 0x01ffffff1a00780c */ /* 0x000fc40003f04070 */
[----:B------:R-:W-:Y:S02]  /*4020*/  IADD3.X R31, PT, PT, R43, UR10, RZ, P2, !PT ;  /* 0x0000000a2b1f7c10 */ /* 0x000fe400097fe4ff */
[----:B------:R-:W-:Y:S02]  /*4030*/  IADD3.X R46, PT, PT, R24, UR10, RZ, P3, !PT ;  /* 0x0000000a182e7c10 */ /* 0x000fe40009ffe4ff */
[----:B------:R-:W-:Y:S01]  /*4040*/  IADD3 R26, P2, PT, R18, R40, RZ ;  /* 0x00000028121a7210 */ /* 0x000fe20007f5e0ff */
[----:B------:R-:W-:Y:S01]  /*4050*/  IMAD.SHL.U32 R35, R44, 0x1000000, RZ ;  /* 0x010000002c237824 */ /* 0x000fe200078e00ff */
[----:B------:R-:W-:Y:S02]  /*4060*/  SHF.L.U32 R23, R27, 0x18, RZ ;  /* 0x000000181b177819 */ /* 0x000fe400000006ff */
[----:B------:R-:W-:Y:S02]  /*4070*/  IADD3 R32, P1, PT, R42, UR12, RZ ;  /* 0x0000000c2a207c10 */ /* 0x000fe4000ff3e0ff */
[----:B------:R-:W-:-:S02]  /*4080*/  IADD3.X R27, PT, PT, RZ, R46, RZ, P2, !PT ;  /* 0x0000002eff1b7210 */ /* 0x000fc400017fe4ff */
[----:B------:R-:W-:Y:S02]  /*4090*/  IADD3.X R33, PT, PT, R43, UR14, RZ, P1, !PT ;  /* 0x0000000e2b217c10 */ /* 0x000fe40008ffe4ff */
[----:B------:R-:W-:Y:S01]  /*40a0*/  LOP3.LUT R21, R34, R35, RZ, 0xfc, !PT ;  /* 0x0000002322157212 */ /* 0x000fe200078efcff */
[----:B0-----:R-:W-:Y:S01]  /*40b0*/  IMAD.WIDE.U32 R24, R28, 0x5, R26 ;  /* 0x000000051c187825 */ /* 0x001fe200078e001a */
[----:B------:R-:W-:Y:S01]  /*40c0*/  IADD3 R34, P1, PT, R30, UR12, RZ ;  /* 0x0000000c1e227c10 */ /* 0x000fe2000ff3e0ff */
[----:B------:R0:W-:Y:S03]  /*40d0*/  STG.E.U16 desc[UR28][R32.64], R45 ;  /* 0x0000002d20007986 */ /* 0x0001e6000c10151c */
[----:B------:R-:W-:Y:S02]  /*40e0*/  IADD3.X R35, PT, PT, R31, UR14, RZ, P1, !PT ;  /* 0x0000000e1f237c10 */ /* 0x000fe40008ffe4ff */
[----:B------:R-:W-:-:S02]  /*40f0*/  IADD3 R25, PT, PT, R25, UR21, RZ ;  /* 0x0000001519197c10 */ /* 0x000fc4000fffe0ff */
[-C--:B------:R-:W-:Y:S02]  /*4100*/  IADD3 R36, P1, PT, R42, R28.reuse, RZ ;  /* 0x0000001c2a247210 */ /* 0x080fe40007f3e0ff */
[----:B------:R-:W-:Y:S02]  /*4110*/  LOP3.LUT R23, R2, R23, RZ, 0xfc, !PT ;  /* 0x0000001702177212 */ /* 0x000fe400078efcff */
[----:B0-----:R-:W-:Y:S02]  /*4120*/  IADD3 R32, P2, PT, R32, R28, RZ ;  /* 0x0000001c20207210 */ /* 0x001fe40007f5e0ff */
[C---:B------:R-:W-:Y:S02]  /*4130*/  SHF.L.U32 R38, R24.reuse, 0x2, RZ ;  /* 0x0000000218267819 */ /* 0x040fe400000006ff */
[----:B------:R-:W-:Y:S02]  /*4140*/  IADD3.X R33, PT, PT, R33, R29, RZ, P2, !PT ;  /* 0x0000001d21217210 */ /* 0x000fe400017fe4ff */
[----:B------:R-:W-:Y:S01]  /*4150*/  SHF.L.U64.HI R2, R24, 0x2, R25 ;  /* 0x0000000218027819 */ /* 0x000fe20000010219 */
[----:B------:R0:W-:Y:S01]  /*4160*/  STG.E.U16 desc[UR28][R30.64], R69 ;  /* 0x000000451e007986 */ /* 0x0001e2000c10151c */
[----:B------:R-:W-:Y:S01]  /*4170*/  IADD3 R24, P2, PT, R26, UR7, RZ ;  /* 0x000000071a187c10 */ /* 0x000fe2000ff5e0ff */
[----:B------:R-:W-:Y:S01]  /*4180*/  IMAD.X R37, R43, 0x1, R29, P1 ;  /* 0x000000012b257824 */ /* 0x000fe200008e061d */
[----:B------:R-:W-:Y:S01]  /*4190*/  IADD3 R25, P1, PT, R11, R40, RZ ;  /* 0x000000280b197210 */ /* 0x000fe20007f3e0ff */
[----:B------:R-:W-:Y:S01]  /*41a0*/  STG.E.U16 desc[UR28][R34.64], R71 ;  /* 0x0000004722007986 */ /* 0x000fe2000c10151c */
[----:B------:R-:W-:-:S02]  /*41b0*/  SHF.L.U32 R44, R24, 0x2, RZ ;  /* 0x00000002182c7819 */ /* 0x000fc400000006ff */
[----:B------:R-:W-:Y:S01]  /*41c0*/  IADD3.X R27, PT, PT, R27, UR10, RZ, P2, !PT ;  /* 0x0000000a1b1b7c10 */ /* 0x000fe200097fe4ff */
[----:B------:R-:W-:Y:S01]  /*41d0*/  STG.E.U16 desc[UR28][R36.64], R41 ;  /* 0x0000002924007986 */ /* 0x000fe2000c10151c */
[----:B0-----:R-:W-:-:S03]  /*41e0*/  IADD3 R30, P3, PT, R30, R28, RZ ;  /* 0x0000001c1e1e7210 */ /* 0x001fc60007f7e0ff */
[----:B------:R0:W-:Y:S01]  /*41f0*/  STG.E.U16 desc[UR28][R32.64], R39 ;  /* 0x0000002720007986 */ /* 0x0001e2000c10151c */
[----:B------:R-:W-:Y:S02]  /*4200*/  IADD3 R28, P4, PT, R34, R28, RZ ;  /* 0x0000001c221c7210 */ /* 0x000fe40007f9e0ff */
[----:B------:R-:W-:Y:S02]  /*4210*/  IADD3.X R31, PT, PT, R31, R29, RZ, P3, !PT ;  /* 0x0000001d1f1f7210 */ /* 0x000fe40001ffe4ff */
[----:B------:R-:W-:Y:S02]  /*4220*/  IADD3.X R26, PT, PT, RZ, R46, RZ, P1, !PT ;  /* 0x0000002eff1a7210 */ /* 0x000fe40000ffe4ff */
[----:B------:R-:W-:Y:S02]  /*4230*/  IADD3 R46, P3, PT, R72, UR18, RZ ;  /* 0x00000012482e7c10 */ /* 0x000fe4000ff7e0ff */
[----:B------:R-:W-:Y:S02]  /*4240*/  IADD3 R68, P2, PT, R44, UR25, RZ ;  /* 0x000000192c447c10 */ /* 0x000fe4000ff5e0ff */
[----:B0-----:R-:W-:Y:S01]  /*4250*/  SHF.L.U64.HI R33, R24, 0x2, R27 ;  /* 0x0000000218217819 */ /* 0x001fe2000001021b */
[----:B------:R-:W-:Y:S01]  /*4260*/  IMAD.X R29, R35, 0x1, R29, P4 ;  /* 0x00000001231d7824 */ /* 0x000fe200020e061d */
[----:B------:R-:W-:-:S02]  /*4270*/  IADD3.X R47, PT, PT, R73, UR19, RZ, P3, !PT ;  /* 0x00000013492f7c10 */ /* 0x000fc40009ffe4ff */
[----:B------:R-:W-:Y:S02]  /*4280*/  IADD3 R42, P4, PT, R46, UR18, RZ ;  /* 0x000000122e2a7c10 */ /* 0x000fe4000ff9e0ff */
[C---:B------:R-:W-:Y:S02]  /*4290*/  IADD3 R40, P3, PT, R38.reuse, UR25, RZ ;  /* 0x0000001926287c10 */ /* 0x040fe4000ff7e0ff */
[----:B------:R-:W-:Y:S02]  /*42a0*/  IADD3.X R69, PT, PT, R33, UR30, RZ, P2, !PT ;  /* 0x0000001e21457c10 */ /* 0x000fe400097fe4ff */
[----:B------:R-:W-:Y:S02]  /*42b0*/  IADD3 R38, P2, PT, R38, UR5, RZ ;  /* 0x0000000526267c10 */ /* 0x000fe4000ff5e0ff */
[----:B------:R-:W-:Y:S02]  /*42c0*/  IADD3.X R43, PT, PT, R47, UR19, RZ, P4, !PT ;  /* 0x000000132f2b7c10 */ /* 0x000fe4000a7fe4ff */
[----:B------:R-:W-:-:S02]  /*42d0*/  IADD3.X R41, PT, PT, R2, UR30, RZ, P3, !PT ;  /* 0x0000001e02297c10 */ /* 0x000fc40009ffe4ff */
[----:B------:R-:W-:Y:S02]  /*42e0*/  IADD3 R36, P5, PT, R40, UR7, RZ ;  /* 0x0000000728247c10 */ /* 0x000fe4000ffbe0ff */
[----:B------:R-:W-:Y:S02]  /*42f0*/  IADD3 R34, P4, PT, R38, UR7, RZ ;  /* 0x0000000726227c10 */ /* 0x000fe4000ff9e0ff */
[----:B------:R-:W-:Y:S01]  /*4300*/  IADD3.X R39, PT, PT, R2, UR23, RZ, P2, !PT ;  /* 0x0000001702277c10 */ /* 0x000fe200097fe4ff */
[----:B------:R0:W-:Y:S01]  /*4310*/  STG.E.U16 desc[UR28][R30.64], R51 ;  /* 0x000000331e007986 */ /* 0x0001e2000c10151c */
[----:B------:R-:W-:Y:S02]  /*4320*/  IADD3 R44, P1, PT, R44, UR5, RZ ;  /* 0x000000052c2c7c10 */ /* 0x000fe4000ff3e0ff */
[----:B------:R-:W-:Y:S01]  /*4330*/  IADD3 R32, P3, PT, R42, UR18, RZ ;  /* 0x000000122a207c10 */ /* 0x000fe2000ff7e0ff */
[----:B------:R1:W-:Y:S01]  /*4340*/  STG.E.U16 desc[UR28][R28.64], R63 ;  /* 0x0000003f1c007986 */ /* 0x0003e2000c10151c */
[----:B------:R-:W-:-:S02]  /*4350*/  IADD3.X R37, PT, PT, R41, UR10, RZ, P5, !PT ;  /* 0x0000000a29257c10 */ /* 0x000fc4000affe4ff */
[----:B------:R-:W-:Y:S02]  /*4360*/  IADD3.X R35, PT, PT, R39, UR10, RZ, P4, !PT ;  /* 0x0000000a27237c10 */ /* 0x000fe4000a7fe4ff */
[----:B------:R-:W-:Y:S02]  /*4370*/  IADD3.X R45, PT, PT, R33, UR23, RZ, P1, !PT ;  /* 0x00000017212d7c10 */ /* 0x000fe40008ffe4ff */
[----:B0-----:R-:W-:Y:S02]  /*4380*/  IADD3 R30, P2, PT, R36, UR7, RZ ;  /* 0x00000007241e7c10 */ /* 0x001fe4000ff5e0ff */
[----:B-1----:R-:W-:Y:S02]  /*4390*/  IADD3 R28, P6, PT, R34, UR7, RZ ;  /* 0x00000007221c7c10 */ /* 0x002fe4000ffde0ff */
[----:B------:R-:W-:Y:S02]  /*43a0*/  IADD3.X R33, PT, PT, R43, UR19, RZ, P3, !PT ;  /* 0x000000132b217c10 */ /* 0x000fe40009ffe4ff */
[----:B------:R-:W-:-:S02]  /*43b0*/  IADD3.X R31, PT, PT, R37, UR10, RZ, P2, !PT ;  /* 0x0000000a251f7c10 */ /* 0x000fc400097fe4ff */
[----:B------:R-:W-:Y:S01]  /*43c0*/  IADD3.X R29, PT, PT, R35, UR10, RZ, P6, !PT ;  /* 0x0000000a231d7c10 */ /* 0x000fe2000b7fe4ff */
[----:B------:R-:W-:Y:S06]  /*43d0*/  @P0 BRA `(.L_x_7227) ;  /* 0x0000000000100947 */ /* 0x000fec0003800000 */
[----:B------:R-:W-:-:S07]  /*43e0*/  MOV R2, 0x4400 ;  /* 0x0000440000027802 */ /* 0x000fce0000000f00 */
[----:B-----5:R-:W-:Y:S05]  /*43f0*/  CALL.REL.NOINC `($__internal_203_$__cuda_sm20_rcp_rn_f32_slowpath) ;  /* 0x0000004000347944 */ /* 0x020fea0003c00000 */
[----:B------:R-:W-:Y:S01]  /*4400*/  IMAD.MOV.U32 R51, RZ, RZ, R0 ;  /* 0x000000ffff337224 */ /* 0x000fe200078e0000 */
[----:B------:R-:W-:Y:S06]  /*4410*/  BRA `(.L_x_7228) ;  /* 0x0000000000107947 */ /* 0x000fec0003800000 */
.L_x_7227:
[----:B------:R-:W0:Y:S02]  /*4420*/  MUFU.RCP R51, R0 ;  /* 0x0000000000337308 */ /* 0x000e240000001000 */
[----:B0-----:R-:W-:-:S04]  /*4430*/  FFMA R2, R0, R51, -1 ;  /* 0xbf80000000027423 */ /* 0x001fc80000000033 */
[----:B------:R-:W-:-:S04]  /*4440*/  FADD.FTZ R2, -R2, -RZ ;  /* 0x800000ff02027221 */ /* 0x000fc80000010100 */
[----:B------:R-:W-:-:S07]  /*4450*/  FFMA R51, R51, R2, R51 ;  /* 0x0000000233337223 */ /* 0x000fce0000000033 */
.L_x_7228:
[----:B------:R-:W-:Y:S05]  /*4460*/  BSYNC.RECONVERGENT B1 ;  /* 0x0000000000017941 */ /* 0x000fea0003800200 */
.L_x_7226:
[----:B------:R-:W-:Y:S02]  /*4470*/  HFMA2 R71, -RZ, RZ, 3.7421875, 0 ;  /* 0x437c0000ff477431 */ /* 0x000fe400000001ff */
[----:B------:R-:W-:Y:S01]  /*4480*/  HADD2.F32 R52, -RZ, R52.H1_H1 ;  /* 0x30000034ff347230 */ /* 0x000fe20000004100 */
[----:B------:R-:W-:Y:S01]  /*4490*/  MOV R63, 0x3bbb989d ;  /* 0x3bbb989d003f7802 */ /* 0x000fe20000000f00 */
[----:B------:R-:W-:Y:S04]  /*44a0*/  BSSY.RECONVERGENT B1, `(.L_x_7229) ;  /* 0x000001e000017945 */ /* 0x000fe80003800200 */
        /* <DEDUP_REMOVED lines=9> */
[----:B-----5:R-:W-:Y:S02]  /*4540*/  HADD2.F32 R63, -RZ, R55.H0_H0 ;  /* 0x20000037ff3f7230 */ /* 0x020fe40000004100 */
[----:B------:R-:W-:Y:S02]  /*4550*/  VIADD R54, R71, 0x1800000 ;  /* 0x0180000047367836 */ /* 0x000fe40000000000 */
[----:B------:R-:W-:-:S03]  /*4560*/  FMUL R0, R0, R51 ;  /* 0x0000003300007220 */ /* 0x000fc60000400000 */
[----:B------:R-:W-:Y:S01]  /*4570*/  LOP3.LUT R54, R54, 0x7f800000, RZ, 0xc0, !PT ;  /* 0x7f80000036367812 */ /* 0x000fe200078ec0ff */
[C---:B------:R-:W-:Y:S01]  /*4580*/  FFMA R0, R50.reuse, R0, R51 ;  /* 0x0000000032007223 */ /* 0x040fe20000000033 */
[----:B------:R-:W-:Y:S01]  /*4590*/  FMUL R50, R50, R51 ;  /* 0x0000003332327220 */ /* 0x000fe20000400000 */
[----:B------:R-:W-:Y:S01]  /*45a0*/  HADD2.F32 R51, -RZ, R53.H0_H0 ;  /* 0x20000035ff337230 */ /* 0x000fe20000004100 */
        /* <DEDUP_REMOVED lines=9> */
.L_x_7230:
[----:B------:R-:W0:Y:S02]  /*4640*/  MUFU.RCP R0, R71 ;  /* 0x0000004700007308 */ /* 0x000e240000001000 */
[----:B0-----:R-:W-:-:S04]  /*4650*/  FFMA R2, R71, R0, -1 ;  /* 0xbf80000047027423 */ /* 0x001fc80000000000 */
[----:B------:R-:W-:-:S04]  /*4660*/  FADD.FTZ R63, -R2, -RZ ;  /* 0x800000ff023f7221 */ /* 0x000fc80000010100 */
[----:B------:R-:W-:-:S07]  /*4670*/  FFMA R0, R0, R63, R0 ;  /* 0x0000003f00007223 */ /* 0x000fce0000000000 */
.L_x_7231:
[----:B------:R-:W-:Y:S05]  /*4680*/  BSYNC.RECONVERGENT B1 ;  /* 0x0000000000017941 */ /* 0x000fea0003800200 */
.L_x_7229:
[----:B------:R-:W-:Y:S02]  /*4690*/  HFMA2 R71, -RZ, RZ, 3.7421875, 0 ;  /* 0x437c0000ff477431 */ /* 0x000fe400000001ff */
[----:B------:R-:W-:Y:S01]  /*46a0*/  HADD2.F32 R54, -RZ, R56.H0_H0 ;  /* 0x20000038ff367230 */ /* 0x000fe20000004100 */
[----:B------:R-:W-:Y:S01]  /*46b0*/  MOV R63, 0x3bbb989d ;  /* 0x3bbb989d003f7802 */ /* 0x000fe20000000f00 */
[----:B------:R-:W-:Y:S04]  /*46c0*/  BSSY.RECONVERGENT B1, `(.L_x_7232) ;  /* 0x000001e000017945 */ /* 0x000fe80003800200 */
        /* <DEDUP_REMOVED lines=23> */
[----:B------:R-:W-:Y:S05]  /*4840*/  CALL.REL.NOINC `($__internal_203_$__cuda_sm20_rcp_rn_f32_slowpath) ;  /* 0x0000003c00207944 */ /* 0x000fea0003c00000 */
[----:B------:R-:W-:Y:S05]  /*4850*/  BRA `(.L_x_7234) ;  /* 0x0000000000107947 */ /* 0x000fea0003800000 */
.L_x_7233:
[----:B------:R-:W0:Y:S02]  /*4860*/  MUFU.RCP R55, R2 ;  /* 0x0000000200377308 */ /* 0x000e240000001000 */
[----:B0-----:R-:W-:-:S04]  /*4870*/  FFMA R0, R2, R55, -1 ;  /* 0xbf80000002007423 */ /* 0x001fc80000000037 */
[----:B------:R-:W-:-:S04]  /*4880*/  FADD.FTZ R0, -R0, -RZ ;  /* 0x800000ff00007221 */ /* 0x000fc80000010100 */
[----:B------:R-:W-:-:S07]  /*4890*/  FFMA R0, R55, R0, R55 ;  /* 0x0000000037007223 */ /* 0x000fce0000000037 */
.L_x_7234:
[----:B------:R-:W-:Y:S05]  /*48a0*/  BSYNC.RECONVERGENT B1 ;  /* 0x0000000000017941 */ /* 0x000fea0003800200 */
.L_x_7232:
[----:B------:R-:W-:Y:S01]  /*48b0*/  HADD2.F32 R56, -RZ, R56.H1_H1 ;  /* 0x30000038ff387230 */ /* 0x000fe20000004100 */
[----:B------:R-:W-:Y:S01]  /*48c0*/  MOV R55, 0x3bbb989d ;  /* 0x3bbb989d00377802 */ /* 0x000fe20000000f00 */
[----:B------:R-:W-:Y:S01]  /*48d0*/  IMAD.MOV.U32 R63, RZ, RZ, 0x437c0000 ;  /* 0x437c0000ff3f7424 */ /* 0x000fe200078e00ff */
[----:B------:R-:W-:Y:S03]  /*48e0*/  BSSY.RECONVERGENT B1, `(.L_x_7235) ;  /* 0x000001e000017945 */ /* 0x000fe60003800200 */
        /* <DEDUP_REMOVED lines=25> */
.L_x_7236:
[----:B------:R-:W0:Y:S02]  /*4a80*/  MUFU.RCP R0, R71 ;  /* 0x0000004700007308 */ /* 0x000e240000001000 */
[----:B0-----:R-:W-:-:S04]  /*4a90*/  FFMA R2, R71, R0, -1 ;  /* 0xbf80000047027423 */ /* 0x001fc80000000000 */
[----:B------:R-:W-:-:S04]  /*4aa0*/  FADD.FTZ R63, -R2, -RZ ;  /* 0x800000ff023f7221 */ /* 0x000fc80000010100 */
[----:B------:R-:W-:-:S07]  /*4ab0*/  FFMA R0, R0, R63, R0 ;  /* 0x0000003f00007223 */ /* 0x000fce0000000000 */
.L_x_7237:
[----:B------:R-:W-:Y:S05]  /*4ac0*/  BSYNC.RECONVERGENT B1 ;  /* 0x0000000000017941 */ /* 0x000fea0003800200 */
.L_x_7235:
[----:B------:R-:W-:Y:S02]  /*4ad0*/  HFMA2 R71, -RZ, RZ, 3.7421875, 0 ;  /* 0x437c0000ff477431 */ /* 0x000fe400000001ff */
[----:B------:R-:W-:Y:S01]  /*4ae0*/  HADD2.F32 R58, -RZ, R67.H0_H0 ;  /* 0x20000043ff3a7230 */ /* 0x000fe20000004100 */
[----:B------:R-:W-:Y:S01]  /*4af0*/  BSSY.RECONVERGENT B1, `(.L_x_7238) ;  /* 0x000001f000017945 */ /* 0x000fe20003800200 */
[----:B------:R-:W-:-:S04]  /*4b00*/  IMAD.MOV.U32 R63, RZ, RZ, 0x3bbb989d ;  /* 0x3bbb989dff3f7424 */ /* 0x000fc800078e00ff */
        /* <DEDUP_REMOVED lines=25> */
.L_x_7239:
[----:B------:R-:W0:Y:S02]  /*4ca0*/  MUFU.RCP R59, R2 ;  /* 0x00000002003b7308 */ /* 0x000e240000001000 */
[----:B0-----:R-:W-:-:S04]  /*4cb0*/  FFMA R0, R2, R59, -1 ;  /* 0xbf80000002007423 */ /* 0x001fc8000000003b */
[----:B------:R-:W-:-:S04]  /*4cc0*/  FADD.FTZ R0, -R0, -RZ ;  /* 0x800000ff00007221 */ /* 0x000fc80000010100 */
[----:B------:R-:W-:-:S07]  /*4cd0*/  FFMA R0, R59, R0, R59 ;  /* 0x000000003b007223 */ /* 0x000fce000000003b */
.L_x_7240:
[----:B------:R-:W-:Y:S05]  /*4ce0*/  BSYNC.RECONVERGENT B1 ;  /* 0x0000000000017941 */ /* 0x000fea0003800200 */
.L_x_7238:
        /* <DEDUP_REMOVED lines=29> */
.L_x_7242:
[----:B------:R-:W0:Y:S02]  /*4ec0*/  MUFU.RCP R63, R2 ;  /* 0x00000002003f7308 */ /* 0x000e240000001000 */
[----:B0-----:R-:W-:-:S04]  /*4ed0*/  FFMA R0, R2, R63, -1 ;  /* 0xbf80000002007423 */ /* 0x001fc8000000003f */
[----:B------:R-:W-:-:S04]  /*4ee0*/  FADD.FTZ R0, -R0, -RZ ;  /* 0x800000ff00007221 */ /* 0x000fc80000010100 */
[----:B------:R-:W-:-:S07]  /*4ef0*/  FFMA R0, R63, R0, R63 ;  /* 0x000000003f007223 */ /* 0x000fce000000003f */
.L_x_7243:
[----:B------:R-:W-:Y:S05]  /*4f00*/  BSYNC.RECONVERGENT B1 ;  /* 0x0000000000017941 */ /* 0x000fea0003800200 */
.L_x_7241:
        /* <DEDUP_REMOVED lines=29> */
.L_x_7245:
[----:B------:R-:W0:Y:S02]  /*50e0*/  MUFU.RCP R63, R2 ;  /* 0x00000002003f7308 */ /* 0x000e240000001000 */
[----:B0-----:R-:W-:-:S04]  /*50f0*/  FFMA R0, R2, R63, -1 ;  /* 0xbf80000002007423 */ /* 0x001fc8000000003f */
[----:B------:R-:W-:-:S04]  /*5100*/  FADD.FTZ R0, -R0, -RZ ;  /* 0x800000ff00007221 */ /* 0x000fc80000010100 */
[----:B------:R-:W-:-:S07]  /*5110*/  FFMA R0, R63, R0, R63 ;  /* 0x000000003f007223 */ /* 0x000fce000000003f */
.L_x_7246:
[----:B------:R-:W-:Y:S05]  /*5120*/  BSYNC.RECONVERGENT B1 ;  /* 0x0000000000017941 */ /* 0x000fea0003800200 */
.L_x_7244:
        /* <DEDUP_REMOVED lines=29> */
.L_x_7248:
[----:B------:R-:W0:Y:S02]  /*5300*/  MUFU.RCP R63, R2 ;  /* 0x00000002003f7308 */ /* 0x000e240000001000 */
[----:B0-----:R-:W-:-:S04]  /*5310*/  FFMA R0, R2, R63, -1 ;  /* 0xbf80000002007423 */ /* 0x001fc8000000003f */
[----:B------:R-:W-:-:S04]  /*5320*/  FADD.FTZ R0, -R0, -RZ ;  /* 0x800000ff00007221 */ /* 0x000fc80000010100 */
[----:B------:R-:W-:-:S07]  /*5330*/  FFMA R0, R63, R0, R63 ;  /* 0x000000003f007223 */ /* 0x000fce000000003f */
.L_x_7249:
[----:B------:R-:W-:Y:S05]  /*5340*/  BSYNC.RECONVERGENT B1 ;  /* 0x0000000000017941 */ /* 0x000fea0003800200 */
.L_x_7247:
[----:B------:R-:W2:Y:S01]  /*5350*/  LDG.E R68, desc[UR28][R68.64] ;  /* 0x0000001c44447981 */ /* 0x000ea2000c1e1900 */
[----:B------:R-:W-:Y:S01]  /*5360*/  FADD R63, -R0, 1 ;  /* 0x3f800000003f7421 */ /* 0x000fe20000000100 */
[-C--:B------:R-:W-:Y:S02]  /*5370*/  FMUL R2, R65, R0.reuse ;  /* 0x0000000041027220 */ /* 0x080fe40000400000 */
[----:B------:R0:W5:Y:S01]  /*5380*/  LDG.E R40, desc[UR28][R40.64] ;  /* 0x0000001c28287981 */ /* 0x000162000c1e1900 */
[----:B------:R-:W-:Y:S01]  /*5390*/  FMUL R63, R63, R0 ;  /* 0x000000003f3f7220 */ /* 0x000fe20000400000 */
[C---:B------:R-:W-:Y:S01]  /*53a0*/  FMNMX3 R22, |R51|.reuse, R22, |R53|, !PT ;  /* 0x0000001633167276 */ /* 0x040fe20007800635 */
[----:B------:R-:W-:Y:S01]  /*53b0*/  FMUL R51, R51, UR6 ;  /* 0x0000000633337c20 */ /* 0x000fe20008400000 */
[----:B------:R1:W5:Y:S01]  /*53c0*/  LDG.E R30, desc[UR28][R30.64] ;  /* 0x0000001c1e1e7981 */ /* 0x000362000c1e1900 */
[----:B------:R-:W-:Y:S01]  /*53d0*/  FFMA R0, R65, R63, R0 ;  /* 0x0000003f41007223 */ /* 0x000fe20000000000 */
[----:B------:R-:W-:Y:S01]  /*53e0*/  FMUL R53, R53, UR6 ;  /* 0x0000000635357c20 */ /* 0x000fe20008400000 */
[----:B------:R-:W-:Y:S01]  /*53f0*/  HFMA2 R64, -RZ, RZ, 3.7421875, 0 ;  /* 0x437c0000ff407431 */ /* 0x000fe200000001ff */
[----:B------:R-:W-:Y:S01]  /*5400*/  LEA R62, P0, R25, UR22, 0x1 ;  /* 0x00000016193e7c11 */ /* 0x000fe2000f8008ff */
[----:B------:R3:W5:Y:S01]  /*5410*/  LDG.E R34, desc[UR28][R34.64] ;  /* 0x0000001c22227981 */ /* 0x000762000c1e1900 */
[----:B0-----:R-:W-:Y:S01]  /*5420*/  HADD2.F32 R41, -RZ, R16.H1_H1 ;  /* 0x30000010ff297230 */ /* 0x001fe20000004100 */
[C---:B------:R-:W-:Y:S01]  /*5430*/  FMNMX3 R70, |R55|.reuse, R22, |R57|, !PT ;  /* 0x0000001637467276 */ /* 0x040fe20007800639 */
[----:B------:R-:W-:Y:S01]  /*5440*/  FMUL R55, R55, UR6 ;  /* 0x0000000637377c20 */ /* 0x000fe20008400000 */
[----:B------:R0:W5:Y:S04]  /*5450*/  LDG.E R28, desc[UR28][R28.64] ;  /* 0x0000001c1c1c7981 */ /* 0x000168000c1e1900 */
[----:B------:R-:W5:Y:S01]  /*5460*/  LDG.E R44, desc[UR28][R44.64] ;  /* 0x0000001c2c2c7981 */ /* 0x000f62000c1e1900 */
[----:B-1----:R-:W-:Y:S01]  /*5470*/  FMUL R31, R41, R2 ;  /* 0x00000002291f7220 */ /* 0x002fe20000400000 */
[----:B------:R-:W-:Y:S01]  /*5480*/  FMUL R0, R0, R41 ;  /* 0x0000002900007220 */ /* 0x000fe20000400000 */
[----:B------:R-:W-:Y:S01]  /*5490*/  IMAD.MOV.U32 R41, RZ, RZ, 0x3bbb989d ;  /* 0x3bbb989dff297424 */ /* 0x000fe200078e00ff */
[----:B------:R-:W-:Y:S01]  /*54a0*/  F2FP.SATFINITE.E4M3.F32.PACK_AB_MERGE_C R51, RZ, R51, RZ ;  /* 0x00000033ff33723e */ /* 0x000fe200048070ff */
[----:B------:R1:W5:Y:S01]  /*54b0*/  LDG.E R32, desc[UR28][R32.64] ;  /* 0x0000001c20207981 */ /* 0x000362000c1e1900 */
[----:B------:R-:W-:Y:S01]  /*54c0*/  F2FP.SATFINITE.E4M3.F32.PACK_AB_MERGE_C R2, RZ, R53, RZ ;  /* 0x00000035ff02723e */ /* 0x000fe200048070ff */
[----:B------:R-:W-:Y:S01]  /*54d0*/  FMUL R57, R57, UR6 ;  /* 0x0000000639397c20 */ /* 0x000fe20008400000 */
[----:B------:R-:W-:Y:S01]  /*54e0*/  LEA.HI.X R63, R25, UR9, R26, 0x1, P0 ;  /* 0x00000009193f7c11 */ /* 0x000fe200080f0c1a */
[----:B------:R4:W5:Y:S01]  /*54f0*/  LDG.E R38, desc[UR28][R38.64] ;  /* 0x0000001c26267981 */ /* 0x000962000c1e1900 */
[----:B------:R-:W-:-:S03]  /*5500*/  F2FP.SATFINITE.E4M3.F32.PACK_AB_MERGE_C R55, RZ, R55, RZ ;  /* 0x00000037ff37723e */ /* 0x000fc600048070ff */
[----:B------:R4:W5:Y:S01]  /*5510*/  LDG.E R36, desc[UR28][R36.64] ;  /* 0x0000001c24247981 */ /* 0x000962000c1e1900 */
[----:B------:R-:W-:-:S03]  /*5520*/  LOP3.LUT R22, R51, 0xff, RZ, 0xc0, !PT ;  /* 0x000000ff33167812 */ /* 0x000fc600078ec0ff */
[----:B------:R4:W5:Y:S01]  /*5530*/  LDG.E R42, desc[UR28][R42.64] ;  /* 0x0000001c2a2a7981 */ /* 0x000962000c1e1900 */
[----:B---3--:R-:W-:-:S03]  /*5540*/  PRMT R35, R2, 0x7604, R51 ;  /* 0x0000760402237816 */ /* 0x008fc60000000033 */
[----:B------:R-:W5:Y:S01]  /*5550*/  LDG.E R46, desc[UR28][R46.64] ;  /* 0x0000001c2e2e7981 */ /* 0x000f62000c1e1900 */
[----:B------:R-:W-:Y:S01]  /*5560*/  LOP3.LUT R25, R2, 0xff, RZ, 0xc0, !PT ;  /* 0x000000ff02197812 */ /* 0x000fe200078ec0ff */
[----:B------:R-:W-:Y:S01]  /*5570*/  FMUL R2, R50, UR6 ;  /* 0x0000000632027c20 */ /* 0x000fe20008400000 */
[----:B------:R-:W-:Y:S01]  /*5580*/  F2FP.SATFINITE.E4M3.F32.PACK_AB_MERGE_C R26, RZ, R57, RZ ;  /* 0x00000039ff1a723e */ /* 0x000fe200048070ff */
[----:B------:R3:W5:Y:S01]  /*5590*/  LDG.E R69, desc[UR28][R72.64] ;  /* 0x0000001c48457981 */ /* 0x000762000c1e1900 */
[----:B0-----:R-:W-:Y:S01]  /*55a0*/  LEA R29, R55, R22, 0x8 ;  /* 0x00000016371d7211 */ /* 0x001fe200078e40ff */
[----:B------:R-:W-:Y:S01]  /*55b0*/  FMUL R22, R52, UR6 ;  /* 0x0000000634167c20 */ /* 0x000fe20008400000 */
[----:B-1----:R-:W-:Y:S01]  /*55c0*/  FMUL R33, R54, UR6 ;  /* 0x0000000636217c20 */ /* 0x002fe20008400000 */
[----:B----4-:R-:W-:Y:S01]  /*55d0*/  FMUL R39, R56, UR6 ;  /* 0x0000000638277c20 */ /* 0x010fe20008400000 */
[----:B------:R-:W-:Y:S01]  /*55e0*/  F2FP.SATFINITE.E4M3.F32.PACK_AB_MERGE_C R2, RZ, R2, RZ ;  /* 0x00000002ff02723e */ /* 0x000fe200048070ff */
[----:B------:R-:W-:Y:S01]  /*55f0*/  HADD2.F32 R17, -RZ, R17.H1_H1 ;  /* 0x30000011ff117230 */ /* 0x000fe20000004100 */
[C---:B------:R-:W-:Y:S01]  /*5600*/  PRMT R37, R26.reuse, 0x7604, R55 ;  /* 0x000076041a257816 */ /* 0x040fe20000000037 */
[----:B------:R-:W0:Y:S01]  /*5610*/  LDCU.64 UR4, c[0x0][0x3b8] ;  /* 0x00007700ff0477ac */ /* 0x000e220008000a00 */
[----:B------:R-:W-:-:S02]  /*5620*/  LEA R26, R26, R25, 0x8 ;  /* 0x000000191a1a7211 */ /* 0x000fc400078e40ff */
[----:B------:R-:W-:Y:S02]  /*5630*/  F2FP.SATFINITE.E4M3.F32.PACK_AB_MERGE_C R25, RZ, R22, RZ ;  /* 0x00000016ff19723e */ /* 0x000fe400048070ff */
[----:B------:R-:W-:Y:S02]  /*5640*/  F2FP.SATFINITE.E4M3.F32.PACK_AB_MERGE_C R22, RZ, R33, RZ ;  /* 0x00000021ff16723e */ /* 0x000fe400048070ff */
[----:B------:R-:W-:Y:S02]  /*5650*/  LOP3.LUT R43, R2, 0xff, RZ, 0xc0, !PT ;  /* 0x000000ff022b7812 */ /* 0x000fe400078ec0ff */
[C---:B------:R-:W-:Y:S01]  /*5660*/  FMNMX3 R70, |R59|.reuse, R70, |R61|, !PT ;  /* 0x000000463b467276 */ /* 0x040fe2000780063d */
[----:B------:R-:W-:Y:S01]  /*5670*/  FMUL R59, R59, UR6 ;  /* 0x000000063b3b7c20 */ /* 0x000fe20008400000 */
[----:B------:R-:W-:Y:S02]  /*5680*/  F2FP.SATFINITE.E4M3.F32.PACK_AB_MERGE_C R39, RZ, R39, RZ ;  /* 0x00000027ff27723e */ /* 0x000fe400048070ff */
[C---:B------:R-:W-:Y:S01]  /*5690*/  PRMT R33, R25.reuse, 0x7604, R2 ;  /* 0x0000760419217816 */ /* 0x040fe20000000002 */
[----:B------:R-:W-:Y:S01]  /*56a0*/  IMAD R43, R22, 0x100, R43 ;  /* 0x00000100162b7824 */ /* 0x000fe200078e022b */
[----:B------:R-:W-:Y:S01]  /*56b0*/  LOP3.LUT R2, R25, 0xff, RZ, 0xc0, !PT ;  /* 0x000000ff19027812 */ /* 0x000fe200078ec0ff */
[----:B------:R-:W-:Y:S01]  /*56c0*/  FMUL R61, R61, UR6 ;  /* 0x000000063d3d7c20 */ /* 0x000fe20008400000 */
[----:B------:R-:W-:Y:S01]  /*56d0*/  PRMT R25, R39, 0x7604, R22 ;  /* 0x0000760427197816 */ /* 0x000fe20000000016 */
[----:B------:R-:W-:Y:S01]  /*56e0*/  FMUL R22, R58, UR6 ;  /* 0x000000063a167c20 */ /* 0x000fe20008400000 */
[----:B------:R-:W-:-:S02]  /*56f0*/  F2FP.SATFINITE.E4M3.F32.PACK_AB_MERGE_C R59, RZ, R59, RZ ;  /* 0x0000003bff3b723e */ /* 0x000fc400048070ff */
[----:B---3--:R-:W-:Y:S02]  /*5700*/  F2FP.SATFINITE.E4M3.F32.PACK_AB_MERGE_C R72, RZ, R61, RZ ;  /* 0x0000003dff48723e */ /* 0x008fe400048070ff */
[----:B------:R-:W-:Y:S02]  /*5710*/  SHF.L.U32 R47, R59, 0x10, RZ ;  /* 0x000000103b2f7819 */ /* 0x000fe400000006ff */
[----:B------:R-:W-:Y:S02]  /*5720*/  F2FP.SATFINITE.E4M3.F32.PACK_AB_MERGE_C R22, RZ, R22, RZ ;  /* 0x00000016ff16723e */ /* 0x000fe400048070ff */
[----:B------:R-:W-:Y:S02]  /*5730*/  LEA R2, R39, R2, 0x8 ;  /* 0x0000000227027211 */ /* 0x000fe400078e40ff */
[----:B------:R-:W-:Y:S01]  /*5740*/  PRMT R39, R72, 0x7604, R59 ;  /* 0x0000760448277816 */ /* 0x000fe2000000003b */
[----:B------:R-:W-:Y:S01]  /*5750*/  IMAD.U32 R51, R22, 0x10000, RZ ;  /* 0x0001000016337824 */ /* 0x000fe200078e00ff */
[----:B------:R-:W-:Y:S01]  /*5760*/  SHF.L.U32 R72, R72, 0x10, RZ ;  /* 0x0000001048487819 */ /* 0x000fe200000006ff */
[----:B------:R-:W-:Y:S01]  /*5770*/  FMUL R74, R67, UR6 ;  /* 0x00000006434a7c20 */ /* 0x000fe20008400000 */
[----:B------:R1:W-:Y:S04]  /*5780*/  STG.E.U16 desc[UR28][R62.64], R35 ;  /* 0x000000233e007986 */ /* 0x0003e8000c10151c */
[----:B------:R-:W-:Y:S01]  /*5790*/  F2FP.SATFINITE.E4M3.F32.PACK_AB_MERGE_C R74, RZ, R74, RZ ;  /* 0x0000004aff4a723e */ /* 0x000fe200048070ff */
[----:B-1----:R-:W-:Y:S01]  /*57a0*/  FMUL R35, R60, UR6 ;  /* 0x000000063c237c20 */ /* 0x002fe20008400000 */
[----:B------:R-:W-:Y:S01]  /*57b0*/  BSSY.RECONVERGENT B1, `(.L_x_7250) ;  /* 0x0000050000017945 */ /* 0x000fe20003800200 */
[----:B--2---:R-:W-:-:S05]  /*57c0*/  HADD2.F32 R16, -RZ, R68.H0_H0 ;  /* 0x20000044ff107230 */ /* 0x004fca0000004100 */
[----:B------:R-:W-:-:S04]  /*57d0*/  FFMA.SAT R41, R16, -R41, 0.5 ;  /* 0x3f00000010297423 */ /* 0x000fc80000002829 */
[----:B------:R-:W-:-:S04]  /*57e0*/  FFMA.RM R41, R41, R64, 12582913 ;  /* 0x4b40000129297423 */ /* 0x000fc80000004040 */
[----:B------:R-:W-:-:S04]  /*57f0*/  FADD R45, R41, -12583039 ;  /* 0xcb40007f292d7421 */ /* 0x000fc80000000000 */
[----:B------:R-:W-:-:S04]  /*5800*/  FFMA R45, R16, -1.4426950216293334961, -R45 ;  /* 0xbfb8aa3b102d7823 */ /* 0x000fc8000000082d */
[----:B------:R-:W-:-:S06]  /*5810*/  FFMA R45, R16, -1.925963033500011079e-08, R45 ;  /* 0xb2a57060102d7823 */ /* 0x000fcc000000002d */
[----:B------:R-:W1:Y:S01]  /*5820*/  MUFU.EX2 R45, R45 ;  /* 0x0000002d002d7308 */ /* 0x000e620000000800 */
[----:B------:R-:W-:Y:S01]  /*5830*/  LOP3.LUT R64, R47, 0xff0000, RZ, 0xc0, !PT ;  /* 0x00ff00002f407812 */ /* 0x000fe200078ec0ff */
[----:B------:R-:W-:Y:S01]  /*5840*/  FMUL R47, R0, R17 ;  /* 0x00000011002f7220 */ /* 0x000fe20000400000 */
[----:B------:R-:W-:Y:S02]  /*5850*/  LOP3.LUT R0, R51, 0xff0000, RZ, 0xc0, !PT ;  /* 0x00ff000033007812 */ /* 0x000fe400078ec0ff */
[----:B------:R-:W-:Y:S02]  /*5860*/  LOP3.LUT R17, R64, 0xffff, R29, 0xf8, !PT ;  /* 0x0000ffff40117812 */ /* 0x000fe400078ef81d */
[----:B------:R-:W-:Y:S02]  /*5870*/  LOP3.LUT R29, R72, 0xff0000, RZ, 0xc0, !PT ;  /* 0x00ff0000481d7812 */ /* 0x000fe400078ec0ff */
[----:B------:R-:W-:Y:S02]  /*5880*/  SHF.L.U32 R72, R41, 0x17, RZ ;  /* 0x0000001729487819 */ /* 0x000fe400000006ff */
[----:B------:R-:W-:-:S02]  /*5890*/  IADD3 R64, P0, PT, R62, UR12, RZ ;  /* 0x0000000c3e407c10 */ /* 0x000fc4000ff1e0ff */
[----:B------:R-:W-:Y:S02]  /*58a0*/  LOP3.LUT R26, R29, 0xffff, R26, 0xf8, !PT ;  /* 0x0000ffff1d1a7812 */ /* 0x000fe400078ef81a */
[----:B------:R-:W-:Y:S01]  /*58b0*/  LOP3.LUT R29, R0, 0xffff, R43, 0xf8, !PT ;  /* 0x0000ffff001d7812 */ /* 0x000fe200078ef82b */
[----:B------:R-:W-:Y:S01]  /*58c0*/  FMUL R43, R47, UR6 ;  /* 0x000000062f2b7c20 */ /* 0x000fe20008400000 */
[----:B-1----:R-:W-:Y:S01]  /*58d0*/  FFMA R0, R72, R45, 1 ;  /* 0x3f80000048007423 */ /* 0x002fe2000000002d */
[----:B------:R-:W-:Y:S02]  /*58e0*/  IADD3.X R65, PT, PT, R63, UR14, RZ, P0, !PT ;  /* 0x0000000e3f417c10 */ /* 0x000fe400087fe4ff */
[----:B------:R-:W-:Y:S02]  /*58f0*/  IADD3 R72, P0, PT, R62, UR7, RZ ;  /* 0x000000073e487c10 */ /* 0x000fe4000ff1e0ff */
[----:B------:R-:W-:Y:S02]  /*5900*/  FMNMX3 R41, |R67|, R70, |R47|, !PT ;  /* 0x0000004643297276 */ /* 0x000fe4000780062f */
[----:B------:R-:W-:-:S02]  /*5910*/  IADD3.X R73, PT, PT, R63, UR10, RZ, P0, !PT ;  /* 0x0000000a3f497c10 */ /* 0x000fc400087fe4ff */
[----:B------:R-:W-:Y:S02]  /*5920*/  IADD3 R70, P0, PT, R72, UR12, RZ ;  /* 0x0000000c48467c10 */ /* 0x000fe4000ff1e0ff */
[----:B------:R-:W-:Y:S02]  /*5930*/  F2FP.SATFINITE.E4M3.F32.PACK_AB_MERGE_C R43, RZ, R43, RZ ;  /* 0x0000002bff2b723e */ /* 0x000fe400048070ff */
[----:B0-----:R-:W-:Y:S01]  /*5940*/  IADD3 R62, P1, PT, R62, UR4, RZ ;  /* 0x000000043e3e7c10 */ /* 0x001fe2000ff3e0ff */
[----:B------:R-:W-:Y:S01]  /*5950*/  FMUL R45, R66, UR6 ;  /* 0x00000006422d7c20 */ /* 0x000fe20008400000 */
[----:B------:R-:W-:Y:S02]  /*5960*/  IADD3.X R71, PT, PT, R73, UR14, RZ, P0, !PT ;  /* 0x0000000e49477c10 */ /* 0x000fe400087fe4ff */
[----:B------:R-:W-:Y:S02]  /*5970*/  PRMT R47, R43, 0x7604, R74 ;  /* 0x000076042b2f7816 */ /* 0x000fe4000000004a */
[----:B------:R-:W-:Y:S01]  /*5980*/  IADD3.X R63, PT, PT, R63, UR5, RZ, P1, !PT ;  /* 0x000000053f3f7c10 */ /* 0x000fe20008ffe4ff */
[----:B------:R0:W-:Y:S04]  /*5990*/  STG.E.U16 desc[UR28][R64.64], R37 ;  /* 0x0000002540007986 */ /* 0x0001e8000c10151c */
[----:B------:R1:W-:Y:S04]  /*59a0*/  STG.E.U16 desc[UR28][R72.64], R39 ;  /* 0x0000002748007986 */ /* 0x0003e8000c10151c */
[----:B------:R-:W-:Y:S01]  /*59b0*/  STG.E.U16 desc[UR28][R70.64], R47 ;  /* 0x0000002f46007986 */ /* 0x000fe2000c10151c */
[----:B0-----:R-:W-:-:S03]  /*59c0*/  F2FP.SATFINITE.E4M3.F32.PACK_AB_MERGE_C R37, RZ, R35, RZ ;  /* 0x00000023ff25723e */ /* 0x001fc600048070ff */
[----:B------:R0:W-:Y:S01]  /*59d0*/  STG.E.U16 desc[UR28][R62.64], R33 ;  /* 0x000000213e007986 */ /* 0x0001e2000c10151c */
[----:B------:R-:W-:Y:S01]  /*59e0*/  F2FP.SATFINITE.E4M3.F32.PACK_AB_MERGE_C R35, RZ, R45, RZ ;  /* 0x0000002dff23723e */ /* 0x000fe200048070ff */
[----:B------:R-:W-:Y:S01]  /*59f0*/  FMUL R45, R31, UR6 ;  /* 0x000000061f2d7c20 */ /* 0x000fe20008400000 */
[----:B-1----:R-:W-:-:S04]  /*5a00*/  PRMT R39, R37, 0x7604, R22 ;  /* 0x0000760425277816 */ /* 0x002fc80000000016 */
[----:B------:R-:W-:Y:S02]  /*5a10*/  F2FP.SATFINITE.E4M3.F32.PACK_AB_MERGE_C R22, RZ, R45, RZ ;  /* 0x0000002dff16723e */ /* 0x000fe400048070ff */
[----:B0-----:R-:W-:Y:S02]  /*5a20*/  IADD3 R62, P0, PT, R64, UR4, RZ ;  /* 0x00000004403e7c10 */ /* 0x001fe4000ff1e0ff */
[----:B------:R-:W-:Y:S02]  /*5a30*/  IADD3 R64, P1, PT, R72, UR4, RZ ;  /* 0x0000000448407c10 */ /* 0x000fe4000ff3e0ff */
[----:B------:R-:W-:Y:S02]  /*5a40*/  IADD3.X R63, PT, PT, R65, UR5, RZ, P0, !PT ;  /* 0x00000005413f7c10 */ /* 0x000fe400087fe4ff */
[----:B------:R-:W-:Y:S02]  /*5a50*/  IADD3 R70, P0, PT, R70, UR4, RZ ;  /* 0x0000000446467c10 */ /* 0x000fe4000ff1e0ff */
[----:B------:R-:W-:Y:S01]  /*5a60*/  IADD3.X R65, PT, PT, R73, UR5, RZ, P1, !PT ;  /* 0x0000000549417c10 */ /* 0x000fe20008ffe4ff */
[----:B------:R-:W-:Y:S01]  /*5a70*/  VIADD R33, R0, 0x1800000 ;  /* 0x0180000000217836 */ /* 0x000fe20000000000 */
[----:B------:R-:W-:-:S02]  /*5a80*/  IADD3.X R71, PT, PT, R71, UR5, RZ, P0, !PT ;  /* 0x0000000547477c10 */ /* 0x000fc400087fe4ff */
[----:B------:R-:W-:Y:S01]  /*5a90*/  PRMT R45, R22, 0x7604, R35 ;  /* 0x00007604162d7816 */ /* 0x000fe20000000023 */
[----:B------:R0:W-:Y:S01]  /*5aa0*/  STG.E.U16 desc[UR28][R62.64], R25 ;  /* 0x000000193e007986 */ /* 0x0001e2000c10151c */
[----:B------:R-:W-:-:S03]  /*5ab0*/  LOP3.LUT R33, R33, 0x7f800000, RZ, 0xc0, !PT ;  /* 0x7f80000021217812 */ /* 0x000fc600078ec0ff */
[----:B------:R1:W-:Y:S04]  /*5ac0*/  STG.E.U16 desc[UR28][R64.64], R39 ;  /* 0x0000002740007986 */ /* 0x0003e8000c10151c */
[----:B------:R1:W-:Y:S01]  /*5ad0*/  STG.E.U16 desc[UR28][R70.64], R45 ;  /* 0x0000002d46007986 */ /* 0x0003e2000c10151c */
[----:B------:R-:W-:Y:S02]  /*5ae0*/  ISETP.GT.U32.AND P0, PT, R33, 0x1ffffff, PT ;  /* 0x01ffffff2100780c */ /* 0x000fe40003f04070 */
[----:B------:R-:W-:Y:S02]  /*5af0*/  SHF.L.U32 R37, R37, 0x10, RZ ;  /* 0x0000001025257819 */ /* 0x000fe400000006ff */
[----:B------:R-:W-:Y:S02]  /*5b00*/  FMNMX3 R41, |R50|, R41, |R52|, !PT ;  /* 0x0000002932297276 */ /* 0x000fe40007800634 */
[----:B------:R-:W-:-:S02]  /*5b10*/  LOP3.LUT R35, R35, 0xffff, RZ, 0xc0, !PT ;  /* 0x0000ffff23237812 */ /* 0x000fc400078ec0ff */
[----:B------:R-:W-:Y:S02]  /*5b20*/  LOP3.LUT R74, R74, 0xffff, RZ, 0xc0, !PT ;  /* 0x0000ffff4a4a7812 */ /* 0x000fe400078ec0ff */
[----:B------:R-:W-:Y:S02]  /*5b30*/  LOP3.LUT R37, R37, 0xff0000, RZ, 0xc0, !PT ;  /* 0x00ff000025257812 */ /* 0x000fe400078ec0ff */
[----:B------:R-:W-:Y:S02]  /*5b40*/  FMNMX3 R41, |R54|, R41, |R56|, !PT ;  /* 0x0000002936297276 */ /* 0x000fe40007800638 */
[----:B0-----:R-:W-:Y:S02]  /*5b50*/  LOP3.LUT R25, R22, 0xffff, RZ, 0xc0, !PT ;  /* 0x0000ffff16197812 */ /* 0x001fe400078ec0ff */
[----:B------:R-:W-:Y:S02]  /*5b60*/  LOP3.LUT R43, R43, 0xffff, RZ, 0xc0, !PT ;  /* 0x0000ffff2b2b7812 */ /* 0x000fe400078ec0ff */
[----:B------:R-:W-:-:S02]  /*5b70*/  SHF.L.U32 R22, R35, 0x18, RZ ;  /* 0x0000001823167819 */ /* 0x000fc400000006ff */
[----:B------:R-:W-:Y:S02]  /*5b80*/  SHF.L.U32 R74, R74, 0x18, RZ ;  /* 0x000000184a4a7819 */ /* 0x000fe400000006ff */
[----:B------:R-:W-:Y:S02]  /*5b90*/  LOP3.LUT R2, R37, 0xffff, R2, 0xf8, !PT ;  /* 0x0000ffff25027812 */ /* 0x000fe400078ef802 */
[----:B------:R-:W-:Y:S02]  /*5ba0*/  SHF.L.U32 R33, R25, 0x18, RZ ;  /* 0x0000001819217819 */ /* 0x000fe400000006ff */
[----:B------:R-:W-:Y:S02]  /*5bb0*/  FMNMX3 R41, |R58|, R41, |R60|, !PT ;  /* 0x000000293a297276 */ /* 0x000fe4000780063c */
[----:B------:R-:W-:Y:S02]  /*5bc0*/  SHF.L.U32 R43, R43, 0x18, RZ ;  /* 0x000000182b2b7819 */ /* 0x000fe400000006ff */
[----:B------:R-:W-:-:S02]  /*5bd0*/  LOP3.LUT R25, R29, R22, RZ, 0xfc, !PT ;  /* 0x000000161d197212 */ /* 0x000fc400078efcff */
[----:B------:R-:W-:Y:S02]  /*5be0*/  LOP3.LUT R17, R17, R74, RZ, 0xfc, !PT ;  /* 0x0000004a11117212 */ /* 0x000fe400078efcff */
[----:B------:R-:W-:Y:S02]  /*5bf0*/  LOP3.LUT R22, R2, R33, RZ, 0xfc, !PT ;  /* 0x0000002102167212 */ /* 0x000fe400078efcff */
[----:B------:R-:W-:Y:S02]  /*5c00*/  FMNMX3 R66, |R66|, R41, |R31|, !PT ;  /* 0x0000002942427276 */ /* 0x000fe4000780061f */
[----:B------:R-:W-:Y:S01]  /*5c10*/  LOP3.LUT R26, R26, R43, RZ, 0xfc, !PT ;  /* 0x0000002b1a1a7212 */ /* 0x000fe200078efcff */
[----:B-1----:R-:W-:Y:S06]  /*5c20*/  @P0 BRA `(.L_x_7251) ;  /* 0x0000000000100947 */ /* 0x002fec0003800000 */
[----:B------:R-:W-:-:S07]  /*5c30*/  MOV R2, 0x5c50 ;  /* 0x00005c5000027802 */ /* 0x000fce0000000f00 */
[----:B-----5:R-:W-:Y:S05]  /*5c40*/  CALL.REL.NOINC `($__internal_203_$__cuda_sm20_rcp_rn_f32_slowpath) ;  /* 0x0000002800207944 */ /* 0x020fea0003c00000 */
[----:B------:R-:W-:Y:S01]  /*5c50*/  IMAD.MOV.U32 R29, RZ, RZ, R0 ;  /* 0x000000ffff1d7224 */ /* 0x000fe200078e0000 */
[----:B------:R-:W-:Y:S06]  /*5c60*/  BRA `(.L_x_7252) ;  /* 0x0000000000107947 */ /* 0x000fec0003800000 */
.L_x_7251:
[----:B------:R-:W0:Y:S02]  /*5c70*/  MUFU.RCP R29, R0 ;  /* 0x00000000001d7308 */ /* 0x000e240000001000 */
[----:B0-----:R-:W-:-:S04]  /*5c80*/  FFMA R2, R0, R29, -1 ;  /* 0xbf80000000027423 */ /* 0x001fc8000000001d */
[----:B------:R-:W-:-:S04]  /*5c90*/  FADD.FTZ R2, -R2, -RZ ;  /* 0x800000ff02027221 */ /* 0x000fc80000010100 */
[----:B------:R-:W-:-:S07]  /*5ca0*/  FFMA R29, R29, R2, R29 ;  /* 0x000000021d1d7223 */ /* 0x000fce000000001d */
.L_x_7252:
[----:B------:R-:W-:Y:S05]  /*5cb0*/  BSYNC.RECONVERGENT B1 ;  /* 0x0000000000017941 */ /* 0x000fea0003800200 */
.L_x_7250:
        /* <DEDUP_REMOVED lines=16> */
[----:B-----5:R-:W-:Y:S02]  /*5dc0*/  HADD2.F32 R31, -RZ, R69.H0_H0 ;  /* 0x20000045ff1f7230 */ /* 0x020fe40000004100 */
[C---:B------:R-:W-:Y:S01]  /*5dd0*/  FFMA R0, R16.reuse, R0, R29 ;  /* 0x0000000010007223 */ /* 0x040fe2000000001d */
[----:B------:R-:W-:Y:S01]  /*5de0*/  FMUL R16, R16, R29 ;  /* 0x0000001d10107220 */ /* 0x000fe20000400000 */
[----:B------:R-:W-:Y:S01]  /*5df0*/  ISETP.GT.U32.AND P0, PT, R33, 0x1ffffff, PT ;  /* 0x01ffffff2100780c */ /* 0x000fe20003f04070 */
[----:B------:R-:W-:Y:S02]  /*5e00*/  HADD2.F32 R33, -RZ, R44.H0_H0 ;  /* 0x2000002cff217230 */ /* 0x000fe40000004100 */
        /* <DEDUP_REMOVED lines=8> */
.L_x_7254:
[----:B------:R-:W0:Y:S02]  /*5e90*/  MUFU.RCP R0, R35 ;  /* 0x0000002300007308 */ /* 0x000e240000001000 */
[----:B0-----:R-:W-:-:S04]  /*5ea0*/  FFMA R2, R35, R0, -1 ;  /* 0xbf80000023027423 */ /* 0x001fc80000000000 */
[----:B------:R-:W-:-:S04]  /*5eb0*/  FADD.FTZ R31, -R2, -RZ ;  /* 0x800000ff021f7221 */ /* 0x000fc80000010100 */
[----:B------:R-:W-:-:S07]  /*5ec0*/  FFMA R0, R0, R31, R0 ;  /* 0x0000001f00007223 */ /* 0x000fce0000000000 */
.L_x_7255:
[----:B------:R-:W-:Y:S05]  /*5ed0*/  BSYNC.RECONVERGENT B1 ;  /* 0x0000000000017941 */ /* 0x000fea0003800200 */
.L_x_7253:
[----:B------:R-:W-:Y:S02]  /*5ee0*/  HFMA2 R31, -RZ, RZ, 3.7421875, 0 ;  /* 0x437c0000ff1f7431 */ /* 0x000fe400000001ff */
[----:B------:R-:W-:Y:S01]  /*5ef0*/  HADD2.F32 R35, -RZ, R40.H0_H0 ;  /* 0x20000028ff237230 */ /* 0x000fe20000004100 */
[----:B------:R-:W-:Y:S01]  /*5f00*/  MOV R2, 0x3bbb989d ;  /* 0x3bbb989d00027802 */ /* 0x000fe20000000f00 */
[----:B------:R-:W-:Y:S02]  /*5f10*/  HADD2.F32 R44, -RZ, R44.H1_H1 ;  /* 0x3000002cff2c7230 */ /* 0x000fe40000004100 */
        /* <DEDUP_REMOVED lines=25> */
.L_x_7257:
[----:B------:R-:W0:Y:S02]  /*60b0*/  MUFU.RCP R0, R39 ;  /* 0x0000002700007308 */ /* 0x000e240000001000 */
[----:B0-----:R-:W-:-:S04]  /*60c0*/  FFMA R2, R39, R0, -1 ;  /* 0xbf80000027027423 */ /* 0x001fc80000000000 */
[----:B------:R-:W-:-:S04]  /*60d0*/  FADD.FTZ R37, -R2, -RZ ;  /* 0x800000ff02257221 */ /* 0x000fc80000010100 */
[----:B------:R-:W-:-:S07]  /*60e0*/  FFMA R0, R0, R37, R0 ;  /* 0x0000002500007223 */ /* 0x000fce0000000000 */
.L_x_7258:
[----:B------:R-:W-:Y:S05]  /*60f0*/  BSYNC.RECONVERGENT B1 ;  /* 0x0000000000017941 */ /* 0x000fea0003800200 */
.L_x_7256:
[----:B------:R-:W-:Y:S01]  /*6100*/  HADD2.F32 R40, -RZ, R40.H1_H1 ;  /* 0x30000028ff287230 */ /* 0x000fe20000004100 */
        /* <DEDUP_REMOVED lines=8> */
[----:B------:R-:W-:Y:S01]  /*6190*/  FFMA R39, R40, -1.925963033500011079e-08, R37 ;  /* 0xb2a5706028277823 */ /* 0x000fe20000000025 */
[----:B------:R-:W-:-:S04]  /*61a0*/  FADD R37, -R0, 1 ;  /* 0x3f80000000257421 */ /* 0x000fc80000000100 */
[-C--:B------:R-:W-:Y:S01]  /*61b0*/  FMUL R37, R37, R0.reuse ;  /* 0x0000000025257220 */ /* 0x080fe20000400000 */
[----:B------:R-:W0:Y:S03]  /*61c0*/  MUFU.EX2 R39, R39 ;  /* 0x0000002700277308 */ /* 0x000e260000000800 */
[C---:B------:R-:W-:Y:S01]  /*61d0*/  FFMA R37, R35.reuse, R37, R0 ;  /* 0x0000002523257223 */ /* 0x040fe20000000000 */
[----:B------:R-:W-:Y:S01]  /*61e0*/  FMUL R35, R35, R0 ;  /* 0x0000000023237220 */ /* 0x000fe20000400000 */
[----:B------:R-:W-:Y:S02]  /*61f0*/  HADD2.F32 R0, -RZ, R38.H0_H0 ;  /* 0x20000026ff007230 */ /* 0x000fe40000004100 */
[----:B0-----:R-:W-:-:S05]  /*6200*/  FFMA R43, R2, R39, 1 ;  /* 0x3f800000022b7423 */ /* 0x001fca0000000027 */
[----:B------:R-:W-:-:S04]  /*6210*/  IADD3 R2, PT, PT, R43, 0x1800000, RZ ;  /* 0x018000002b027810 */ /* 0x000fc80007ffe0ff */
[----:B------:R-:W-:Y:S01]  /*6220*/  LOP3.LUT R41, R2, 0x7f800000, RZ, 0xc0, !PT ;  /* 0x7f80000002297812 */ /* 0x000fe200078ec0ff */
[----:B------:R-:W-:-:S03]  /*6230*/  HADD2.F32 R2, -RZ, R46.H0_H0 ;  /* 0x2000002eff027230 */ /* 0x000fc60000004100 */
        /* <DEDUP_REMOVED lines=9> */
.L_x_7260:
[----:B------:R-:W0:Y:S02]  /*62d0*/  MUFU.RCP R0, R43 ;  /* 0x0000002b00007308 */ /* 0x000e240000001000 */
[----:B0-----:R-:W-:-:S04]  /*62e0*/  FFMA R2, R43, R0, -1 ;  /* 0xbf8000002b027423 */ /* 0x001fc80000000000 */
[----:B------:R-:W-:-:S04]  /*62f0*/  FADD.FTZ R37, -R2, -RZ ;  /* 0x800000ff02257221 */ /* 0x000fc80000010100 */
[----:B------:R-:W-:-:S07]  /*6300*/  FFMA R0, R0, R37, R0 ;  /* 0x0000002500007223 */ /* 0x000fce0000000000 */
.L_x_7261:
[----:B------:R-:W-:Y:S05]  /*6310*/  BSYNC.RECONVERGENT B1 ;  /* 0x0000000000017941 */ /* 0x000fea0003800200 */
.L_x_7259:
        /* <DEDUP_REMOVED lines=29> */
.L_x_7263:
[----:B------:R-:W0:Y:S02]  /*64f0*/  MUFU.RCP R0, R47 ;  /* 0x0000002f00007308 */ /* 0x000e240000001000 */
[----:B0-----:R-:W-:-:S04]  /*6500*/  FFMA R2, R47, R0, -1 ;  /* 0xbf8000002f027423 */ /* 0x001fc80000000000 */
[----:B------:R-:W-:-:S04]  /*6510*/  FADD.FTZ R41, -R2, -RZ ;  /* 0x800000ff02297221 */ /* 0x000fc80000010100 */
[----:B------:R-:W-:-:S07]  /*6520*/  FFMA R0, R0, R41, R0 ;  /* 0x0000002900007223 */ /* 0x000fce0000000000 */
.L_x_7264:
[----:B------:R-:W-:Y:S05]  /*6530*/  BSYNC.RECONVERGENT B1 ;  /* 0x0000000000017941 */ /* 0x000fea0003800200 */
.L_x_7262:
        /* <DEDUP_REMOVED lines=16> */
[----:B0-----:R-:W-:-:S04]  /*6640*/  FFMA R45, R2, R43, 1 ;  /* 0x3f800000022d7423 */ /* 0x001fc8000000002b */
[----:B------:R-:W-:-:S05]  /*6650*/  VIADD R2, R45, 0x1800000 ;  /* 0x018000002d027836 */ /* 0x000fca0000000000 */
        /* <DEDUP_REMOVED lines=11> */
.L_x_7266:
[----:B------:R-:W0:Y:S02]  /*6710*/  MUFU.RCP R0, R45 ;  /* 0x0000002d00007308 */ /* 0x000e240000001000 */
[----:B0-----:R-:W-:-:S04]  /*6720*/  FFMA R2, R45, R0, -1 ;  /* 0xbf8000002d027423 */ /* 0x001fc80000000000 */
[----:B------:R-:W-:-:S04]  /*6730*/  FADD.FTZ R37, -R2, -RZ ;  /* 0x800000ff02257221 */ /* 0x000fc80000010100 */
[----:B------:R-:W-:-:S07]  /*6740*/  FFMA R0, R0, R37, R0 ;  /* 0x0000002500007223 */ /* 0x000fce0000000000 */
.L_x_7267:
[----:B------:R-:W-:Y:S05]  /*6750*/  BSYNC.RECONVERGENT B1 ;  /* 0x0000000000017941 */ /* 0x000fea0003800200 */
.L_x_7265:
[----:B------:R-:W-:Y:S02]  /*6760*/  HFMA2 R45, -RZ, RZ, 3.7421875, 0 ;  /* 0x437c0000ff2d7431 */ /* 0x000fe400000001ff */
[----:B------:R-:W-:Y:S01]  /*6770*/  HADD2.F32 R37, -RZ, R30.H0_H0 ;  /* 0x2000001eff257230 */ /* 0x000fe20000004100 */
[----:B------:R-:W-:Y:S01]  /*6780*/  MOV R2, 0x3bbb989d ;  /* 0x3bbb989d00027802 */ /* 0x000fe20000000f00 */
[----:B------:R-:W-:Y:S02]  /*6790*/  HADD2.F32 R42, -RZ, R42.H1_H1 ;  /* 0x3000002aff2a7230 */ /* 0x000fe40000004100 */
[----:B------:R-:W-:Y:S01]  /*67a0*/  FMUL R51, R36, R0 ;  /* 0x0000000024337220 */ /* 0x000fe20000400000 */
[----:B------:R-:W-:Y:S01]  /*67b0*/  HADD2.F32 R47, -RZ, R34.H1_H1 ;  /* 0x30000022ff2f7230 */ /* 0x000fe20000004100 */
[----:B------:R-:W-:Y:S01]  /*67c0*/  BSSY.RECONVERGENT B1, `(.L_x_7268) ;  /* 0x000001b000017945 */ /* 0x000fe20003800200 */
        /* <DEDUP_REMOVED lines=22> */
.L_x_7269:
[----:B------:R-:W0:Y:S02]  /*6930*/  MUFU.RCP R0, R53 ;  /* 0x0000003500007308 */ /* 0x000e240000001000 */
[----:B0-----:R-:W-:-:S04]  /*6940*/  FFMA R2, R53, R0, -1 ;  /* 0xbf80000035027423 */ /* 0x001fc80000000000 */
[----:B------:R-:W-:-:S04]  /*6950*/  FADD.FTZ R45, -R2, -RZ ;  /* 0x800000ff022d7221 */ /* 0x000fc80000010100 */
[----:B------:R-:W-:-:S07]  /*6960*/  FFMA R0, R0, R45, R0 ;  /* 0x0000002d00007223 */ /* 0x000fce0000000000 */
.L_x_7270:
[----:B------:R-:W-:Y:S05]  /*6970*/  BSYNC.RECONVERGENT B1 ;  /* 0x0000000000017941 */ /* 0x000fea0003800200 */
.L_x_7268:
[----:B------:R-:W-:Y:S01]  /*6980*/  HADD2.F32 R30, -RZ, R30.H1_H1 ;  /* 0x3000001eff1e7230 */ /* 0x000fe20000004100 */
[----:B------:R-:W-:Y:S01]  /*6990*/  MOV R45, 0x3bbb989d ;  /* 0x3bbb989d002d7802 */ /* 0x000fe20000000f00 */
[----:B------:R-:W-:Y:S01]  /*69a0*/  IMAD.MOV.U32 R47, RZ, RZ, 0x437c0000 ;  /* 0x437c0000ff2f7424 */ /* 0x000fe200078e00ff */
[----:B------:R-:W0:Y:S01]  /*69b0*/  LDCU.64 UR4, c[0x0][0x3c0] ;  /* 0x00007800ff0477ac */ /* 0x000e220008000a00 */
[----:B------:R-:W-:Y:S01]  /*69c0*/  FMUL R51, R37, R0 ;  /* 0x0000000025337220 */ /* 0x000fe20000400000 */
[----:B------:R-:W-:Y:S01]  /*69d0*/  BSSY.RECONVERGENT B1, `(.L_x_7271) ;  /* 0x0000020000017945 */ /* 0x000fe20003800200 */
[----:B------:R-:W-:-:S04]  /*69e0*/  FFMA.SAT R2, R30, -R45, 0.5 ;  /* 0x3f0000001e027423 */ /* 0x000fc8000000282d */
[----:B------:R-:W-:Y:S01]  /*69f0*/  FFMA.RM R2, R2, R47, 12582913 ;  /* 0x4b40000102027423 */ /* 0x000fe2000000402f */
[----:B------:R-:W-:-:S03]  /*6a00*/  HADD2.F32 R47, -RZ, R28.H0_H0 ;  /* 0x2000001cff2f7230 */ /* 0x000fc60000004100 */
[C---:B------:R-:W-:Y:S01]  /*6a10*/  FADD R45, R2.reuse, -12583039 ;  /* 0xcb40007f022d7421 */ /* 0x040fe20000000000 */
[----:B------:R-:W-:-:S03]  /*6a20*/  SHF.L.U32 R2, R2, 0x17, RZ ;  /* 0x0000001702027819 */ /* 0x000fc600000006ff */
[----:B------:R-:W-:Y:S01]  /*6a30*/  FFMA R45, R30, -1.4426950216293334961, -R45 ;  /* 0xbfb8aa3b1e2d7823 */ /* 0x000fe2000000082d */
[----:B0-----:R-:W-:-:S03]  /*6a40*/  USHF.R.U64 UR4, UR4, 0x2, UR5 ;  /* 0x0000000204047899 */ /* 0x001fc60008001205 */
[----:B------:R-:W-:Y:S01]  /*6a50*/  FFMA R42, R30, -1.925963033500011079e-08, R45 ;  /* 0xb2a570601e2a7823 */ /* 0x000fe2000000002d */
[----:B------:R-:W-:-:S03]  /*6a60*/  USHF.R.U32.HI UR5, URZ, 0x2, UR5 ;  /* 0x00000002ff057899 */ /* 0x000fc60008011605 */
        /* <DEDUP_REMOVED lines=16> */
[----:B------:R-:W-:Y:S01]  /*6b70*/  IMAD.MOV.U32 R47, RZ, RZ, R0 ;  /* 0x000000ffff2f7224 */ /* 0x000fe200078e0000 */
[----:B------:R-:W-:Y:S06]  /*6b80*/  BRA `(.L_x_7273) ;  /* 0x0000000000107947 */ /* 0x000fec0003800000 */
.L_x_7272:
[----:B------:R-:W0:Y:S02]  /*6b90*/  MUFU.RCP R47, R44 ;  /* 0x0000002c002f7308 */ /* 0x000e240000001000 */
[----:B0-----:R-:W-:-:S04]  /*6ba0*/  FFMA R0, R44, R47, -1 ;  /* 0xbf8000002c007423 */ /* 0x001fc8000000002f */
[----:B------:R-:W-:-:S04]  /*6bb0*/  FADD.FTZ R0, -R0, -RZ ;  /* 0x800000ff00007221 */ /* 0x000fc80000010100 */
[----:B------:R-:W-:-:S07]  /*6bc0*/  FFMA R47, R47, R0, R47 ;  /* 0x000000002f2f7223 */ /* 0x000fce000000002f */
.L_x_7273:
[----:B------:R-:W-:Y:S05]  /*6bd0*/  BSYNC.RECONVERGENT B1 ;  /* 0x0000000000017941 */ /* 0x000fea0003800200 */
.L_x_7271:
[----:B------:R-:W-:Y:S01]  /*6be0*/  FMUL R0, R16, UR6 ;  /* 0x0000000610007c20 */ /* 0x000fe20008400000 */
[----:B------:R-:W-:Y:S01]  /*6bf0*/  FMUL R45, R31, UR6 ;  /* 0x000000061f2d7c20 */ /* 0x000fe20008400000 */
[----:B------:R-:W-:Y:S01]  /*6c00*/  FADD R2, -R47, 1 ;  /* 0x3f8000002f027421 */ /* 0x000fe20000000100 */
[----:B------:R-:W-:Y:S01]  /*6c10*/  LEA R44, P0, R24, UR22, 0x1 ;  /* 0x00000016182c7c11 */ /* 0x000fe2000f8008ff */
[----:B------:R-:W-:Y:S01]  /*6c20*/  FMUL R46, R40, UR6 ;  /* 0x00000006282e7c20 */ /* 0x000fe20008400000 */
[----:B------:R-:W-:Y:S01]  /*6c30*/  F2FP.SATFINITE.E4M3.F32.PACK_AB_MERGE_C R49, RZ, R0, RZ ;  /* 0x00000000ff31723e */ /* 0x000fe200048070ff */
[----:B------:R-:W-:Y:S01]  /*6c40*/  FMUL R2, R2, R47 ;  /* 0x0000002f02027220 */ /* 0x000fe20000400000 */
[----:B------:R-:W-:Y:S01]  /*6c50*/  F2FP.SATFINITE.E4M3.F32.PACK_AB_MERGE_C R0, RZ, R45, RZ ;  /* 0x0000002dff00723e */ /* 0x000fe200048070ff */
[----:B------:R-:W0:Y:S01]  /*6c60*/  LDCU.64 UR16, c[0x0][0x3b8] ;  /* 0x00007700ff1077ac */ /* 0x000e220008000a00 */
[----:B------:R-:W-:Y:S01]  /*6c70*/  LEA.HI.X R45, R24, UR9, R27, 0x1, P0 ;  /* 0x00000009182d7c11 */ /* 0x000fe200080f0c1b */
[----:B------:R-:W-:Y:S01]  /*6c80*/  FMUL R24, R30, R47 ;  /* 0x0000002f1e187220 */ /* 0x000fe20000400000 */
[----:B------:R-:W-:-:S02]  /*6c90*/  HADD2.F32 R27, -RZ, R32.H1_H1 ;  /* 0x30000020ff1b7230 */ /* 0x000fc40000004100 */
[----:B------:R-:W-:Y:S01]  /*6ca0*/  FFMA R30, R30, R2, R47 ;  /* 0x000000021e1e7223 */ /* 0x000fe2000000002f */
[----:B------:R-:W-:Y:S01]  /*6cb0*/  SHF.L.U32 R53, R7, 0x2, RZ ;  /* 0x0000000207357819 */ /* 0x000fe200000006ff */
[----:B------:R-:W-:Y:S01]  /*6cc0*/  FMUL R7, R39, UR6 ;  /* 0x0000000627077c20 */ /* 0x000fe20008400000 */
[----:B------:R-:W-:Y:S01]  /*6cd0*/  PRMT R51, R0, 0x7604, R49 ;  /* 0x0000760400337816 */ /* 0x000fe20000000031 */
[----:B------:R-:W-:Y:S01]  /*6ce0*/  FMUL R2, R27, R24 ;  /* 0x000000181b027220 */ /* 0x000fe20000400000 */
[----:B------:R-:W-:Y:S01]  /*6cf0*/  FMUL R30, R30, R27 ;  /* 0x0000001b1e1e7220 */ /* 0x000fe20000400000 */
[----:B------:R-:W-:Y:S01]  /*6d00*/  LOP3.LUT R27, R53, 0x7c, RZ, 0xc0, !PT ;  /* 0x0000007c351b7812 */ /* 0x000fe200078ec0ff */
[----:B------:R-:W-:Y:S01]  /*6d10*/  FMUL R47, R43, UR6 ;  /* 0x000000062b2f7c20 */ /* 0x000fe20008400000 */
[----:B------:R-:W-:Y:S01]  /*6d20*/  F2FP.SATFINITE.E4M3.F32.PACK_AB_MERGE_C R32, RZ, R7, RZ ;  /* 0x00000007ff20723e */ /* 0x000fe200048070ff */
[----:B------:R1:W-:Y:S01]  /*6d30*/  STG.E.U16 desc[UR28][R44.64], R51 ;  /* 0x000000332c007986 */ /* 0x0003e2000c10151c */
[----:B------:R-:W-:Y:S01]  /*6d40*/  IADD3 R24, PT, PT, R10, R27, RZ ;  /* 0x0000001b0a187210 */ /* 0x000fe20007ffe0ff */
[----:B------:R-:W-:Y:S01]  /*6d50*/  HADD2.F32 R27, -RZ, R28.H1_H1 ;  /* 0x3000001cff1b7230 */ /* 0x000fe20000004100 */
[----:B------:R-:W-:Y:S01]  /*6d60*/  F2FP.SATFINITE.E4M3.F32.PACK_AB_MERGE_C R7, RZ, R46, RZ ;  /* 0x0000002eff07723e */ /* 0x000fe200048070ff */
[----:B------:R-:W-:Y:S01]  /*6d70*/  FMUL R28, R42, UR6 ;  /* 0x000000062a1c7c20 */ /* 0x000fe20008400000 */
[----:B------:R-:W-:Y:S01]  /*6d80*/  IADD3 R46, P0, PT, R44, UR12, RZ ;  /* 0x0000000c2c2e7c10 */ /* 0x000fe2000ff1e0ff */
[----:B------:R2:W-:Y:S01]  /*6d90*/  STS [R24], R12 ;  /* 0x0000000c18007388 */ /* 0x0005e20000000800 */
[----:B------:R-:W-:Y:S01]  /*6da0*/  LOP3.LUT R49, R49, 0xff, RZ, 0xc0, !PT ;  /* 0x000000ff31317812 */ /* 0x000fe200078ec0ff */
[----:B------:R-:W-:Y:S01]  /*6db0*/  FMUL R56, R38, UR6 ;  /* 0x0000000626387c20 */ /* 0x000fe20008400000 */
[----:B------:R-:W-:Y:S01]  /*6dc0*/  PRMT R55, R7, 0x7604, R32 ;  /* 0x0000760407377816 */ /* 0x000fe20000000020 */
[----:B------:R-:W-:Y:S01]  /*6dd0*/  FMUL R58, R41, UR6 ;  /* 0x00000006293a7c20 */ /* 0x000fe20008400000 */
[----:B------:R-:W-:Y:S01]  /*6de0*/  SHF.L.U32 R63, R4, 0x3, RZ ;  /* 0x00000003043f7819 */ /* 0x000fe200000006ff */
[----:B------:R-:W-:Y:S01]  /*6df0*/  IMAD R49, R32, 0x100, R49 ;  /* 0x0000010020317824 */ /* 0x000fe200078e0231 */
[----:B-1----:R-:W-:Y:S01]  /*6e00*/  F2FP.SATFINITE.E4M3.F32.PACK_AB_MERGE_C R51, RZ, R47, RZ ;  /* 0x0000002fff33723e */ /* 0x002fe200048070ff */
[----:B------:R-:W-:Y:S01]  /*6e10*/  FMUL R32, R36, UR6 ;  /* 0x0000000624207c20 */ /* 0x000fe20008400000 */
[----:B------:R-:W-:Y:S01]  /*6e20*/  IADD3.X R47, PT, PT, R45, UR14, RZ, P0, !PT ;  /* 0x0000000e2d2f7c10 */ /* 0x000fe200087fe4ff */
[----:B--2---:R-:W-:Y:S01]  /*6e30*/  FMUL R12, R30, R27 ;  /* 0x0000001b1e0c7220 */ /* 0x004fe20000400000 */
[----:B------:R-:W-:Y:S01]  /*6e40*/  LOP3.LUT R30, RZ, R6, RZ, 0x33, !PT ;  /* 0x00000006ff1e7212 */ /* 0x000fe200078e33ff */
[----:B------:R-:W-:Y:S01]  /*6e50*/  USHF.L.U64.HI UR9, UR4, 0x1, UR5 ;  /* 0x0000000104097899 */ /* 0x000fe20008010205 */
[----:B------:R-:W-:Y:S01]  /*6e60*/  IADD3 R27, PT, PT, R10, R5, RZ ;  /* 0x000000050a1b7210 */ /* 0x000fe20007ffe0ff */
[----:B------:R1:W-:Y:S01]  /*6e70*/  STG.E.U16 desc[UR28][R46.64], R55 ;  /* 0x000000372e007986 */ /* 0x0003e2000c10151c */
[----:B------:R-:W-:Y:S01]  /*6e80*/  SHF.L.U32 R50, R51, 0x10, RZ ;  /* 0x0000001033327819 */ /* 0x000fe200000006ff */
[----:B------:R-:W-:Y:S01]  /*6e90*/  FMUL R54, R12, UR6 ;  /* 0x000000060c367c20 */ /* 0x000fe20008400000 */
[----:B------:R-:W-:-:S02]  /*6ea0*/  F2FP.SATFINITE.E4M3.F32.PACK_AB_MERGE_C R5, RZ, R28, RZ ;  /* 0x0000001cff05723e */ /* 0x000fc400048070ff */
[----:B------:R-:W-:Y:S02]  /*6eb0*/  IADD3 R30, PT, PT, R30, R3, RZ ;  /* 0x000000031e1e7210 */ /* 0x000fe40007ffe0ff */
[C---:B------:R-:W-:Y:S01]  /*6ec0*/  IADD3 R28, PT, PT, R53.reuse, -0x8, RZ ;  /* 0xfffffff8351c7810 */ /* 0x040fe20007ffe0ff */
[----:B------:R-:W-:Y:S01]  /*6ed0*/  VIADD R53, R53, 0xfffffff4 ;  /* 0xfffffff435357836 */ /* 0x000fe20000000000 */
[----:B------:R-:W-:Y:S02]  /*6ee0*/  LOP3.LUT R50, R50, 0xff0000, RZ, 0xc0, !PT ;  /* 0x00ff000032327812 */ /* 0x000fe400078ec0ff */
[----:B------:R-:W-:Y:S02]  /*6ef0*/  SHF.L.U32 R30, R30, 0x2, RZ ;  /* 0x000000021e1e7819 */ /* 0x000fe400000006ff */
[----:B-1----:R-:W-:Y:S02]  /*6f00*/  LOP3.LUT R55, R28, 0x7c, RZ, 0xc0, !PT ;  /* 0x0000007c1c377812 */ /* 0x002fe400078ec0ff */
[----:B------:R-:W-:-:S02]  /*6f10*/  LOP3.LUT R28, R5, 0xffff, RZ, 0xc0, !PT ;  /* 0x0000ffff051c7812 */ /* 0x000fc400078ec0ff */
[----:B------:R-:W-:Y:S02]  /*6f20*/  LOP3.LUT R52, R50, 0xffff, R49, 0xf8, !PT ;  /* 0x0000ffff32347812 */ /* 0x000fe400078ef831 */
[----:B------:R-:W-:Y:S02]  /*6f30*/  LOP3.LUT R57, R53, 0x7c, RZ, 0xc0, !PT ;  /* 0x0000007c35397812 */ /* 0x000fe400078ec0ff */
[----:B------:R-:W-:Y:S02]  /*6f40*/  LOP3.LUT R49, R30, 0x7c, RZ, 0xc0, !PT ;  /* 0x0000007c1e317812 */ /* 0x000fe400078ec0ff */
[----:B------:R-:W-:Y:S01]  /*6f50*/  SHF.L.U32 R53, R28, 0x18, RZ ;  /* 0x000000181c357819 */ /* 0x000fe200000006ff */
[----:B------:R-:W-:Y:S01]  /*6f60*/  IMAD.IADD R28, R10, 0x1, R57 ;  /* 0x000000010a1c7824 */ /* 0x000fe200078e0239 */
[----:B------:R-:W-:Y:S01]  /*6f70*/  F2FP.SATFINITE.E4M3.F32.PACK_AB_MERGE_C R32, RZ, R32, RZ ;  /* 0x00000020ff20723e */ /* 0x000fe200048070ff */
[----:B------:R-:W-:Y:S01]  /*6f80*/  FMUL R57, R35, UR6 ;  /* 0x0000000623397c20 */ /* 0x000fe20008400000 */
[----:B------:R-:W-:Y:S01]  /*6f90*/  IADD3 R50, P0, PT, R44, UR7, RZ ;  /* 0x000000072c327c10 */ /* 0x000fe2000ff1e0ff */
[----:B------:R-:W-:Y:S01]  /*6fa0*/  USHF.L.U32 UR7, UR4, 0x1, URZ ;  /* 0x0000000104077899 */ /* 0x000fe200080006ff */
[----:B------:R-:W-:-:S02]  /*6fb0*/  IADD3 R30, PT, PT, R10, R55, RZ ;  /* 0x000000370a1e7210 */ /* 0x000fc40007ffe0ff */
[----:B------:R-:W-:Y:S01]  /*6fc0*/  IADD3 R49, PT, PT, R10, R49, RZ ;  /* 0x000000310a317210 */ /* 0x000fe20007ffe0ff */
[----:B------:R-:W-:Y:S01]  /*6fd0*/  FMUL R10, R29, UR6 ;  /* 0x000000061d0a7c20 */ /* 0x000fe20008400000 */
[----:B------:R-:W-:Y:S01]  /*6fe0*/  LOP3.LUT R55, R52, R53, RZ, 0xfc, !PT ;  /* 0x0000003534377212 */ /* 0x000fe200078efcff */
[----:B------:R-:W-:Y:S01]  /*6ff0*/  FMUL R53, R33, UR6 ;  /* 0x0000000621357c20 */ /* 0x000fe20008400000 */
[----:B------:R-:W-:Y:S01]  /*7000*/  PRMT R59, R32, 0x7604, R51 ;  /* 0x00007604203b7816 */ /* 0x000fe20000000033 */
[----:B------:R1:W-:Y:S01]  /*7010*/  STS [R49], R19 ;  /* 0x0000001331007388 */ /* 0x0003e20000000800 */
[----:B------:R-:W-:Y:S02]  /*7020*/  IADD3.X R51, PT, PT, R45, UR10, RZ, P0, !PT ;  /* 0x0000000a2d337c10 */ /* 0x000fe400087fe4ff */
[----:B------:R-:W-:Y:S01]  /*7030*/  IADD3 R52, P0, PT, R50, UR12, RZ ;  /* 0x0000000c32347c10 */ /* 0x000fe2000ff1e0ff */
[----:B------:R2:W-:Y:S01]  /*7040*/  STS [R30], R17 ;  /* 0x000000111e007388 */ /* 0x0005e20000000800 */
[----:B------:R-:W-:-:S02]  /*7050*/  F2FP.SATFINITE.E4M3.F32.PACK_AB_MERGE_C R54, RZ, R54, RZ ;  /* 0x00000036ff36723e */ /* 0x000fc400048070ff */
[----:B------:R-:W-:Y:S01]  /*7060*/  F2FP.SATFINITE.E4M3.F32.PACK_AB_MERGE_C R10, RZ, R10, RZ ;  /* 0x0000000aff0a723e */ /* 0x000fe200048070ff */
[----:B------:R3:W-:Y:S01]  /*7070*/  STG.E.U16 desc[UR28][R50.64], R59 ;  /* 0x0000003b32007986 */ /* 0x0007e2000c10151c */
[----:B0-----:R-:W-:Y:S01]  /*7080*/  IADD3 R44, P1, PT, R44, UR16, RZ ;  /* 0x000000102c2c7c10 */ /* 0x001fe2000ff3e0ff */
[----:B-1----:R-:W-:Y:S01]  /*7090*/  FMUL R19, R37, UR6 ;  /* 0x0000000625137c20 */ /* 0x002fe20008400000 */
[----:B------:R-:W-:Y:S01]  /*70a0*/  F2FP.SATFINITE.E4M3.F32.PACK_AB_MERGE_C R57, RZ, R57, RZ ;  /* 0x00000039ff39723e */ /* 0x000fe200048070ff */
[----:B------:R0:W-:Y:S01]  /*70b0*/  STS [R28], R55 ;  /* 0x000000371c007388 */ /* 0x0001e20000000800 */
[----:B------:R-:W-:Y:S02]  /*70c0*/  IADD3.X R45, PT, PT, R45, UR17, RZ, P1, !PT ;  /* 0x000000112d2d7c10 */ /* 0x000fe40008ffe4ff */
[----:B--2---:R-:W-:Y:S02]  /*70d0*/  F2FP.SATFINITE.E4M3.F32.PACK_AB_MERGE_C R17, RZ, R53, RZ ;  /* 0x00000035ff11723e */ /* 0x004fe400048070ff */
[----:B------:R-:W-:-:S02]  /*70e0*/  IADD3.X R53, PT, PT, R51, UR14, RZ, P0, !PT ;  /* 0x0000000e33357c10 */ /* 0x000fc400087fe4ff */
[----:B------:R-:W-:Y:S02]  /*70f0*/  PRMT R61, R17, 0x7604, R10 ;  /* 0x00007604113d7816 */ /* 0x000fe4000000000a */
[----:B---3--:R-:W-:Y:S01]  /*7100*/  PRMT R59, R54, 0x7604, R5 ;  /* 0x00007604363b7816 */ /* 0x008fe20000000005 */
[----:B------:R-:W-:Y:S01]  /*7110*/  FMUL R5, R34, UR6 ;  /* 0x0000000622057c20 */ /* 0x000fe20008400000 */
[----:B------:R-:W-:Y:S02]  /*7120*/  F2FP.SATFINITE.E4M3.F32.PACK_AB_MERGE_C R56, RZ, R56, RZ ;  /* 0x00000038ff38723e */ /* 0x000fe400048070ff */
[----:B------:R-:W-:Y:S01]  /*7130*/  F2FP.SATFINITE.E4M3.F32.PACK_AB_MERGE_C R58, RZ, R58, RZ ;  /* 0x0000003aff3a723e */ /* 0x000fe200048070ff */
[----:B------:R1:W-:Y:S01]  /*7140*/  STG.E.U16 desc[UR28][R52.64], R59 ;  /* 0x0000003b34007986 */ /* 0x0003e2000c10151c */
[----:B0-----:R-:W-:Y:S01]  /*7150*/  F2FP.SATFINITE.E4M3.F32.PACK_AB_MERGE_C R55, RZ, R5, RZ ;  /* 0x00000005ff37723e */ /* 0x001fe200048070ff */
[----:B------:R-:W-:Y:S01]  /*7160*/  FMUL R5, R2, UR6 ;  /* 0x0000000602057c20 */ /* 0x000fe20008400000 */
[----:B------:R-:W-:Y:S01]  /*7170*/  F2FP.SATFINITE.E4M3.F32.PACK_AB_MERGE_C R19, RZ, R19, RZ ;  /* 0x00000013ff13723e */ /* 0x000fe200048070ff */
[----:B------:R0:W-:Y:S01]  /*7180*/  STG.E.U16 desc[UR28][R44.64], R61 ;  /* 0x0000003d2c007986 */ /* 0x0001e2000c10151c */
[----:B------:R-:W-:Y:S01]  /*7190*/  PRMT R65, R55, 0x7604, R58 ;  /* 0x0000760437417816 */ /* 0x000fe2000000003a */
[----:B------:R-:W-:Y:S01]  /*71a0*/  IMAD.U32 R58, R58, 0x10000, RZ ;  /* 0x000100003a3a7824 */ /* 0x000fe200078e00ff */
[----:B------:R-:W-:-:S02]  /*71b0*/  MOV R4, R48 ;  /* 0x0000003000047202 */ /* 0x000fc40000000f00 */
[----:B------:R-:W-:Y:S02]  /*71c0*/  LOP3.LUT R10, R10, 0xff, RZ, 0xc0, !PT ;  /* 0x000000ff0a0a7812 */ /* 0x000fe400078ec0ff */
[----:B------:R-:W-:Y:S02]  /*71d0*/  LOP3.LUT R0, R0, 0xff, RZ, 0xc0, !PT ;  /* 0x000000ff00007812 */ /* 0x000fe400078ec0ff */
[----:B-1----:R-:W-:Y:S02]  /*71e0*/  PRMT R59, R56, 0x7604, R57 ;  /* 0x00007604383b7816 */ /* 0x002fe40000000039 */
[----:B------:R-:W-:Y:S02]  /*71f0*/  LEA R10, R57, R10, 0x8 ;  /* 0x0000000a390a7211 */ /* 0x000fe400078e40ff */
[----:B0-----:R-:W-:Y:S02]  /*7200*/  IADD3 R44, P0, PT, R46, UR16, RZ ;  /* 0x000000102e2c7c10 */ /* 0x001fe4000ff1e0ff */
[----:B------:R-:W-:-:S02]  /*7210*/  IADD3 R46, P1, PT, R50, UR16, RZ ;  /* 0x00000010322e7c10 */ /* 0x000fc4000ff3e0ff */
[----:B------:R-:W-:Y:S02]  /*7220*/  IADD3.X R45, PT, PT, R47, UR17, RZ, P0, !PT ;  /* 0x000000112f2d7c10 */ /* 0x000fe400087fe4ff */
[----:B------:R-:W-:Y:S02]  /*7230*/  IADD3 R50, P0, PT, R52, UR16, RZ ;  /* 0x0000001034327c10 */ /* 0x000fe4000ff1e0ff */
[----:B------:R-:W-:Y:S01]  /*7240*/  F2FP.SATFINITE.E4M3.F32.PACK_AB_MERGE_C R52, RZ, R5, RZ ;  /* 0x00000005ff34723e */ /* 0x000fe200048070ff */
[----:B------:R0:W-:Y:S01]  /*7250*/  STG.E.U16 desc[UR28][R44.64], R59 ;  /* 0x0000003b2c007986 */ /* 0x0001e2000c10151c */
[----:B------:R-:W-:Y:S01]  /*7260*/  IADD3.X R47, PT, PT, R51, UR17, RZ, P1, !PT ;  /* 0x00000011332f7c10 */ /* 0x000fe20008ffe4ff */
[----:B------:R-:W-:Y:S01]  /*7270*/  IMAD.MOV.U32 R5, RZ, RZ, RZ ;  /* 0x000000ffff057224 */ /* 0x000fe200078e00ff */
[----:B------:R-:W-:Y:S02]  /*7280*/  IADD3.X R51, PT, PT, R53, UR17, RZ, P0, !PT ;  /* 0x0000001135337c10 */ /* 0x000fe400087fe4ff */
[----:B------:R-:W-:Y:S01]  /*7290*/  PRMT R67, R52, 0x7604, R19 ;  /* 0x0000760434437816 */ /* 0x000fe20000000013 */
[----:B------:R1:W-:Y:S01]  /*72a0*/  STG.E.U16 desc[UR28][R46.64], R65 ;  /* 0x000000412e007986 */ /* 0x0003e2000c10151c */
[----:B------:R-:W-:Y:S01]  /*72b0*/  IMAD.WIDE.U32 R4, R63, UR4, R4 ;  /* 0x000000043f047c25 */ /* 0x000fe2000f8e0004 */
[----:B------:R-:W-:-:S02]  /*72c0*/  LOP3.LUT R19, R19, 0xffff, RZ, 0xc0, !PT ;  /* 0x0000ffff13137812 */ /* 0x000fc400078ec0ff */
[----:B------:R2:W-:Y:S01]  /*72d0*/  STG.E.U16 desc[UR28][R50.64], R67 ;  /* 0x0000004332007986 */ /* 0x0005e2000c10151c */
[----:B------:R-:W-:Y:S02]  /*72e0*/  SHF.L.U32 R32, R32, 0x10, RZ ;  /* 0x0000001020207819 */ /* 0x000fe400000006ff */
[----:B0-----:R-:W-:Y:S01]  /*72f0*/  MOV R44, UR7 ;  /* 0x00000007002c7c02 */ /* 0x001fe20008000f00 */
[----:B------:R-:W-:Y:S01]  /*7300*/  BAR.SYNC.DEFER_BLOCKING 0x0 ;  /* 0x0000000000007b1d */ /* 0x000fe20000010000 */
[----:B------:R-:W-:Y:S02]  /*7310*/  MOV R45, UR9 ;  /* 0x00000009002d7c02 */ /* 0x000fe40008000f00 */
[----:B------:R-:W-:Y:S01]  /*7320*/  LEA R0, R7, R0, 0x8 ;  /* 0x0000000007007211 */ /* 0x000fe200078e40ff */
[C---:B-1----:R-:W-:Y:S01]  /*7330*/  IMAD R65, R63.reuse, UR5, RZ ;  /* 0x000000053f417c24 */ /* 0x042fe2000f8e02ff */
[----:B------:R-:W-:Y:S01]  /*7340*/  LEA R46, P0, R4, UR8, 0x2 ;  /* 0x00000008042e7c11 */ /* 0x000fe2000f8010ff */
[----:B------:R-:W-:Y:S01]  /*7350*/  IMAD.WIDE.U32 R44, R63, UR4, R44 ;  /* 0x000000043f2c7c25 */ /* 0x000fe2000f8e002c */
[----:B------:R-:W-:Y:S01]  /*7360*/  LOP3.LUT R7, R32, 0xff0000, RZ, 0xc0, !PT ;  /* 0x00ff000020077812 */ /* 0x000fe200078ec0ff */
[----:B------:R-:W0:Y:S01]  /*7370*/  LDCU.64 UR4, c[0x0][0x3a8] ;  /* 0x00007500ff0477ac */ /* 0x000e220008000a00 */
[----:B------:R-:W-:-:S02]  /*7380*/  IADD3 R5, PT, PT, R5, R65, RZ ;  /* 0x0000004105057210 */ /* 0x000fc40007ffe0ff */
[----:B--2---:R-:W-:Y:S02]  /*7390*/  IADD3 R50, PT, PT, R65, R45, RZ ;  /* 0x0000002d41327210 */ /* 0x004fe40007ffe0ff */
[----:B------:R-:W-:Y:S02]  /*73a0*/  LEA.HI.X R47, R4, UR11, R5, 0x2, P0 ;  /* 0x0000000b042f7c11 */ /* 0x000fe400080f1405 */
[----:B------:R-:W-:Y:S02]  /*73b0*/  LOP3.LUT R5, R58, 0xff0000, RZ, 0xc0, !PT ;  /* 0x00ff00003a057812 */ /* 0x000fe400078ec0ff */
[----:B------:R-:W-:Y:S02]  /*73c0*/  IADD3 R4, P1, PT, R44, UR7, RZ ;  /* 0x000000072c047c10 */ /* 0x000fe4000ff3e0ff */
[----:B------:R-:W-:Y:S02]  /*73d0*/  IADD3 R45, P0, PT, R8, R44, RZ ;  /* 0x0000002c082d7210 */ /* 0x000fe40007f1e0ff */
[----:B------:R-:W-:-:S02]  /*73e0*/  LOP3.LUT R5, R5, 0xffff, R10, 0xf8, !PT ;  /* 0x0000ffff05057812 */ /* 0x000fc400078ef80a */
[----:B------:R-:W-:Y:S01]  /*73f0*/  IADD3 R11, P2, PT, R11, R4, RZ ;  /* 0x000000040b0b7210 */ /* 0x000fe20007f5e0ff */
[----:B------:R-:W1:Y:S01]  /*7400*/  LDS R53, [R27] ;  /* 0x000000001b357984 */ /* 0x000e620000000800 */
[----:B------:R-:W-:Y:S01]  /*7410*/  IADD3 R44, P3, P4, R18, UR7, R4 ;  /* 0x00000007122c7c10 */ /* 0x000fe2000fc7e004 */
[----:B0-----:R-:W-:Y:S01]  /*7420*/  UISETP.NE.U32.AND UP0, UPT, UR4, URZ, UPT ;  /* 0x000000ff0400728c */ /* 0x001fe2000bf05070 */
[----:B------:R-:W-:Y:S01]  /*7430*/  IADD3.X R10, PT, PT, R50, UR9, RZ, P1, !PT ;  /* 0x00000009320a7c10 */ /* 0x000fe20008ffe4ff */
[----:B------:R-:W0:Y:S01]  /*7440*/  LDS R61, [R27+0x4] ;  /* 0x000004001b3d7984 */ /* 0x000e220000000800 */
[----:B------:R-:W-:Y:S01]  /*7450*/  SHF.L.U32 R8, R19, 0x18, RZ ;  /* 0x0000001813087819 */ /* 0x000fe200000006ff */
[----:B------:R-:W-:Y:S01]  /*7460*/  IMAD.X R50, RZ, RZ, R50, P0 ;  /* 0x000000ffff327224 */ /* 0x000fe200000e0632 */
[----:B------:R-:W-:Y:S01]  /*7470*/  LEA R4, P0, R45, UR8, 0x2 ;  /* 0x000000082d047c11 */ /* 0x000fe2000f8010ff */
[----:B------:R-:W2:Y:S01]  /*7480*/  LDS R59, [R27+0x8] ;  /* 0x000008001b3b7984 */ /* 0x000ea20000000800 */
[----:B------:R-:W-:Y:S01]  /*7490*/  IADD3.X R48, PT, PT, RZ, R10, RZ, P2, !PT ;  /* 0x0000000aff307210 */ /* 0x000fe200017fe4ff */
[----:B------:R-:W-:Y:S01]  /*74a0*/  UISETP.NE.AND.EX UP0, UPT, UR5, URZ, UPT, UP0 ;  /* 0x000000ff0500728c */ /* 0x000fe2000bf05300 */
[----:B------:R-:W-:Y:S01]  /*74b0*/  IADD3.X R19, PT, PT, RZ, UR9, R10, P3, P4 ;  /* 0x00000009ff137c10 */ /* 0x000fe20009fe840a */
[----:B------:R-:W3:Y:S01]  /*74c0*/  LDS R51, [R27+0xc] ;  /* 0x00000c001b337984 */ /* 0x000ee20000000800 */
[----:B------:R-:W-:-:S02]  /*74d0*/  LEA R10, P1, R11, UR8, 0x2 ;  /* 0x000000080b0a7c11 */ /* 0x000fc4000f8210ff */
[C---:B------:R-:W-:Y:S02]  /*74e0*/  LEA R18, P2, R44.reuse, UR8, 0x2 ;  /* 0x000000082c127c11 */ /* 0x040fe4000f8410ff */
[----:B------:R-:W-:Y:S02]  /*74f0*/  LOP3.LUT R63, R5, R8, RZ, 0xfc, !PT ;  /* 0x00000008053f7212 */ /* 0x000fe400078efcff */
[----:B------:R-:W-:Y:S02]  /*7500*/  LEA.HI.X R5, R45, UR11, R50, 0x2, P0 ;  /* 0x0000000b2d057c11 */ /* 0x000fe400080f1432 */
[----:B------:R-:W-:Y:S02]  /*7510*/  LEA.HI.X R11, R11, UR11, R48, 0x2, P1 ;  /* 0x0000000b0b0b7c11 */ /* 0x000fe400088f1430 */
[----:B------:R-:W-:Y:S02]  /*7520*/  LEA.HI.X R19, R44, UR11, R19, 0x2, P2 ;  /* 0x0000000b2c137c11 */ /* 0x000fe400090f1413 */
[----:B------:R-:W4:Y:S01]  /*7530*/  LDC.64 R44, c[0x0][0x3c0] ;  /* 0x0000f000ff2c7b82 */ /* 0x000f220000000a00 */
[----:B------:R-:W-:-:S02]  /*7540*/  LOP3.LUT R0, R7, 0xffff, R0, 0xf8, !PT ;  /* 0x0000ffff07007812 */ /* 0x000fc400078ef800 */
[----:B------:R-:W-:Y:S02]  /*7550*/  LOP3.LUT R54, R54, 0xffff, RZ, 0xc0, !PT ;  /* 0x0000ffff36367812 */ /* 0x000fe400078ec0ff */
[----:B------:R-:W-:Y:S02]  /*7560*/  LOP3.LUT R17, R17, 0xff, RZ, 0xc0, !PT ;  /* 0x000000ff11117812 */ /* 0x000fe400078ec0ff */
[----:B------:R-:W-:Y:S02]  /*7570*/  SHF.L.U32 R55, R55, 0x10, RZ ;  /* 0x0000001037377819 */ /* 0x000fe400000006ff */
[----:B------:R-:W-:Y:S02]  /*7580*/  LEA R17, R56, R17, 0x8 ;  /* 0x0000001138117211 */ /* 0x000fe400078e40ff */
[----:B------:R-:W-:Y:S02]  /*7590*/  LOP3.LUT R52, R52, 0xffff, RZ, 0xc0, !PT ;  /* 0x0000ffff34347812 */ /* 0x000fe400078ec0ff */
[----:B------:R-:W-:Y:S01]  /*75a0*/  FMNMX3 R66, |R16|, R66, |R31|, !PT ;  /* 0x0000004210427276 */ /* 0x000fe2000780061f */
[----:B-1----:R-:W-:Y:S03]  /*75b0*/  STG.E desc[UR28][R46.64], R53 ;  /* 0x000000352e007986 */ /* 0x002fe6000c10191c */
[----:B------:R-:W-:Y:S01]  /*75c0*/  FMNMX3 R66, |R39|, R66, |R40|, !PT ;  /* 0x0000004227427276 */ /* 0x000fe20007800628 */
[----:B0-----:R4:W-:Y:S03]  /*75d0*/  STG.E desc[UR28][R4.64], R61 ;  /* 0x0000003d04007986 */ /* 0x0019e6000c10191c */
[----:B------:R-:W-:Y:S01]  /*75e0*/  FMNMX3 R43, |R43|, R66, |R36|, !PT ;  /* 0x000000422b2b7276 */ /* 0x000fe20007800624 */
[----:B--2---:R0:W-:Y:S03]  /*75f0*/  STG.E desc[UR28][R10.64], R59 ;  /* 0x0000003b0a007986 */ /* 0x0041e6000c10191c */
[----:B------:R-:W-:Y:S01]  /*7600*/  FMNMX3 R12, |R42|, R43, |R12|, !PT ;  /* 0x0000002b2a0c7276 */ /* 0x000fe2000780060c */
[----:B---3--:R1:W-:Y:S03]  /*7610*/  STG.E desc[UR28][R18.64], R51 ;  /* 0x0000003312007986 */ /* 0x0083e6000c10191c */
[----:B------:R-:W-:Y:S01]  /*7620*/  FMNMX3 R12, |R29|, R12, |R33|, !PT ;  /* 0x0000000c1d0c7276 */ /* 0x000fe20007800621 */
[----:B------:R-:W-:Y:S01]  /*7630*/  BAR.SYNC.DEFER_BLOCKING 0x0 ;  /* 0x0000000000007b1d */ /* 0x000fe20000010000 */
[----:B----4-:R-:W-:-:S02]  /*7640*/  IMAD.WIDE.U32 R60, R44, UR16, R10 ;  /* 0x000000102c3c7c25 */ /* 0x010fc4000f8e000a */
[----:B------:R-:W-:Y:S02]  /*7650*/  FMNMX3 R12, |R35|, R12, |R38|, !PT ;  /* 0x0000000c230c7276 */ /* 0x000fe40007800626 */
[C---:B0-----:R-:W-:Y:S02]  /*7660*/  IMAD.WIDE.U32 R58, R44.reuse, UR16, R18 ;  /* 0x000000102c3a7c25 */ /* 0x041fe4000f8e0012 */
[----:B------:R-:W-:Y:S02]  /*7670*/  FMNMX3 R12, |R41|, R12, |R34|, !PT ;  /* 0x0000000c290c7276 */ /* 0x000fe40007800622 */
[----:B-1----:R-:W-:Y:S02]  /*7680*/  IMAD.WIDE.U32 R50, R44, UR16, R46 ;  /* 0x000000102c327c25 */ /* 0x002fe4000f8e002e */
[----:B------:R-:W-:Y:S01]  /*7690*/  FMNMX3 R37, |R37|, R12, |R2|, !PT ;  /* 0x0000000c25257276 */ /* 0x000fe20007800602 */
[----:B------:R0:W-:Y:S04]  /*76a0*/  STS [R24], R13 ;  /* 0x0000000d18007388 */ /* 0x0001e80000000800 */
[----:B------:R-:W-:Y:S04]  /*76b0*/  STS [R49], R20 ;  /* 0x0000001431007388 */ /* 0x000fe80000000800 */
[----:B------:R-:W-:Y:S01]  /*76c0*/  STS [R30], R25 ;  /* 0x000000191e007388 */ /* 0x000fe20000000800 */
[----:B0-----:R-:W-:-:S03]  /*76d0*/  IMAD R13, R45, UR16, RZ ;  /* 0x000000102d0d7c24 */ /* 0x001fc6000f8e02ff */
[----:B------:R0:W-:Y:S01]  /*76e0*/  STS [R28], R63 ;  /* 0x0000003f1c007388 */ /* 0x0001e20000000800 */
[----:B------:R-:W-:Y:S01]  /*76f0*/  IMAD R7, R44, UR17, R13 ;  /* 0x000000112c077c24 */ /* 0x000fe2000f8e020d */
[----:B------:R-:W-:Y:S01]  /*7700*/  SHF.L.U32 R13, R54, 0x18, RZ ;  /* 0x00000018360d7819 */ /* 0x000fe200000006ff */
[----:B------:R-:W-:Y:S02]  /*7710*/  BAR.SYNC.DEFER_BLOCKING 0x0 ;  /* 0x0000000000007b1d */ /* 0x000fe40000010000 */
[----:B------:R-:W-:Y:S01]  /*7720*/  IMAD.IADD R51, R51, 0x1, R7 ;  /* 0x0000000133337824 */ /* 0x000fe200078e0207 */
[C---:B------:R-:W-:Y:S01]  /*7730*/  IADD3 R61, PT, PT, R7.reuse, R61, RZ ;  /* 0x0000003d073d7210 */ /* 0x040fe20007ffe0ff */
[----:B------:R-:W-:Y:S01]  /*7740*/  IMAD.IADD R59, R7, 0x1, R59 ;  /* 0x00000001073b7824 */ /* 0x000fe200078e023b */
[----:B------:R-:W-:Y:S01]  /*7750*/  LOP3.LUT R13, R0, R13, RZ, 0xfc, !PT ;  /* 0x0000000d000d7212 */ /* 0x000fe200078efcff */
[----:B0-----:R-:W-:Y:S01]  /*7760*/  IMAD.WIDE.U32 R62, R44, UR16, R4 ;  /* 0x000000102c3e7c25 */ /* 0x001fe2000f8e0004 */
[----:B------:R-:W-:-:S04]  /*7770*/  LOP3.LUT R0, R55, 0xff0000, RZ, 0xc0, !PT ;  /* 0x00ff000037007812 */ /* 0x000fc800078ec0ff */
[----:B------:R-:W-:Y:S02]  /*7780*/  IADD3 R63, PT, PT, R7, R63, RZ ;  /* 0x0000003f073f7210 */ /* 0x000fe40007ffe0ff */
[----:B------:R-:W-:Y:S01]  /*7790*/  LOP3.LUT R0, R0, 0xffff, R17, 0xf8, !PT ;  /* 0x0000ffff00007812 */ /* 0x000fe200078ef811 */
        /* <DEDUP_REMOVED lines=11> */
[----:B------:R-:W-:Y:S01]  /*7850*/  STS [R30], R26 ;  /* 0x0000001a1e007388 */ /* 0x000fe20000000800 */
[----:B0-----:R-:W-:-:S03]  /*7860*/  LOP3.LUT R15, R44, 0xfffffffc, RZ, 0xc0, !PT ;  /* 0xfffffffc2c0f7812 */ /* 0x001fc600078ec0ff */
[----:B------:R0:W-:Y:S01]  /*7870*/  STS [R28], R13 ;  /* 0x0000000d1c007388 */ /* 0x0001e20000000800 */
[----:B------:R-:W-:Y:S01]  /*7880*/  BAR.SYNC.DEFER_BLOCKING 0x0 ;  /* 0x0000000000007b1d */ /* 0x000fe20000010000 */
[C---:B------:R-:W-:Y:S02]  /*7890*/  IADD3 R50, P0, PT, R15.reuse, R46, RZ ;  /* 0x0000002e0f327210 */ /* 0x040fe40007f1e0ff */
[C---:B------:R-:W-:Y:S02]  /*78a0*/  IADD3 R4, P1, PT, R15.reuse, R4, RZ ;  /* 0x000000040f047210 */ /* 0x040fe40007f3e0ff */
[----:B------:R-:W-:Y:S01]  /*78b0*/  IADD3 R46, P2, PT, R15, R10, RZ ;  /* 0x0000000a0f2e7210 */ /* 0x000fe20007f5e0ff */
[----:B------:R-:W-:Y:S01]  /*78c0*/  IMAD.X R51, R47, 0x1, R45, P0 ;  /* 0x000000012f337824 */ /* 0x000fe200000e062d */
[----:B------:R-:W-:Y:S02]  /*78d0*/  IADD3 R10, P3, PT, R15, R18, RZ ;  /* 0x000000120f0a7210 */ /* 0x000fe40007f7e0ff */
[----:B------:R-:W-:-:S02]  /*78e0*/  IADD3.X R5, PT, PT, R5, R45, RZ, P1, !PT ;  /* 0x0000002d05057210 */ /* 0x000fc40000ffe4ff */
[-C--:B------:R-:W-:Y:S02]  /*78f0*/  IADD3.X R47, PT, PT, R11, R45.reuse, RZ, P2, !PT ;  /* 0x0000002d0b2f7210 */ /* 0x080fe400017fe4ff */
[----:B------:R-:W-:Y:S02]  /*7900*/  IADD3.X R11, PT, PT, R19, R45, RZ, P3, !PT ;  /* 0x0000002d130b7210 */ /* 0x000fe40001ffe4ff */
[----:B0-----:R-:W-:-:S04]  /*7910*/  SHF.L.U32 R13, R52, 0x18, RZ ;  /* 0x00000018340d7819 */ /* 0x001fc800000006ff */
        /* <DEDUP_REMOVED lines=67> */
.L_x_7282:
[----:B------:R-:W-:Y:S02]  /*7d50*/  ISETP.NE.AND P0, PT, R3, RZ, PT ;  /* 0x000000ff0300720c */ /* 0x000fe40003f05270 */
[----:B-1----:R-:W-:-:S11]  /*7d60*/  FMNMX R7, R2, R7, !PT ;  /* 0x0000000702077209 */ /* 0x002fd60007800000 */
[----:B------:R-:W-:Y:S05]  /*7d70*/  @P0 BRA `(.L_x_7275) ;  /* 0x0000000000080947 */ /* 0x000fea0003800000 */
[----:B------:R-:W1:Y:S02]  /*7d80*/  LDC.64 R4, c[0x0][0x3a8] ;  /* 0x0000ea00ff047b82 */ /* 0x000e640000000a00 */
[----:B-1----:R1:W-:Y:S02]  /*7d90*/  REDG.E.MAX.S32.STRONG.GPU desc[UR28][R4.64], R7 ;  /* 0x000000070400798e */ /* 0x0023e4000d12e31c */
.L_x_7275:
[----:B------:R-:W-:Y:S05]  /*7da0*/  BSYNC B0 ;  /* 0x0000000000007941 */ /* 0x000fea0003800000 */
.L_x_7274:
        /* <DEDUP_REMOVED lines=11> */
[----:B-1----:R-:W-:Y:S05]  /*7e60*/  CALL.REL.NOINC `($__internal_203_$__cuda_sm20_rcp_rn_f32_slowpath) ;  /* 0x0000000400987944 */ /* 0x002fea0003c00000 */
[----:B------:R-:W-:Y:S05]  /*7e70*/  BRA `(.L_x_7278) ;  /* 0x0000000000147947 */ /* 0x000fea0003800000 */
.L_x_7277:
[----:B------:R-:W0:Y:S01]  /*7e80*/  MUFU.RCP R0, UR6 ;  /* 0x0000000600007d08 */ /* 0x000e220008001000 */
[----:B------:R-:W-:-:S04]  /*7e90*/  IMAD.U32 R3, RZ, RZ, UR6 ;  /* 0x00000006ff037e24 */ /* 0x000fc8000f8e00ff */
[----:B0-----:R-:W-:-:S04]  /*7ea0*/  FFMA R2, R0, R3, -1 ;  /* 0xbf80000000027423 */ /* 0x001fc80000000003 */
[----:B------:R-:W-:-:S04]  /*7eb0*/  FADD.FTZ R3, -R2, -RZ ;  /* 0x800000ff02037221 */ /* 0x000fc80000010100 */
[----:B------:R-:W-:-:S07]  /*7ec0*/  FFMA R0, R0, R3, R0 ;  /* 0x0000000300007223 */ /* 0x000fce0000000000 */
.L_x_7278:
[----:B------:R-:W0:Y:S02]  /*7ed0*/  LDC.64 R2, c[0x0][0x3b0] ;  /* 0x0000ec00ff027b82 */ /* 0x000e240000000a00 */
[----:B0-----:R-:W-:Y:S01]  /*7ee0*/  STG.E desc[UR28][R2.64], R0 ;  /* 0x0000000002007986 */ /* 0x001fe2000c10191c */
[----:B------:R-:W-:Y:S05]  /*7ef0*/  EXIT ;  /* 0x000000000000794d */ /* 0x000fea0003800000 */
.L_x_7276:
[----:B------:R-:W-:Y:S02]  /*7f00*/  MOV R9, 0x4 ;  /* 0x0000000400097802 */ /* 0x000fe40000000f00 */
[----:B------:R-:W-:Y:S02]  /*7f10*/  MOV R11, 0x1f ;  /* 0x0000001f000b7802 */ /* 0x000fe40000000f00 */
[----:B------:R-:W-:-:S07]  /*7f20*/  MOV R4, 0xffffffff ;  /* 0xffffffff00047802 */ /* 0x000fce0000000f00 */
[----:B01----:R-:W-:Y:S05]  /*7f30*/  WARPSYNC.COLLECTIVE R4, `(.L_x_7279) ;  /* 0x0000000004087348 */ /* 0x003fea0003c00000 */
[----:B-1----:R1:W2:Y:S02]  /*7f40*/  SHFL.DOWN P0, R7, R0, R9, R11 ;  /* 0x0800000900077389 */ /* 0x0022a4000000000b */
[----:B012---:R-:W-:Y:S05]  /*7f50*/  ENDCOLLECTIVE ;  /* 0x000000000000791b */ /* 0x007fea0003800000 */
.L_x_7279:
[----:B------:R-:W-:Y:S01]  /*7f60*/  MOV R9, 0x2 ;  /* 0x0000000200097802 */ /* 0x000fe20000000f00 */
[----:B------:R-:W-:-:S05]  /*7f70*/  IMAD.MOV.U32 R5, RZ, RZ, R7 ;  /* 0x000000ffff057224 */ /* 0x000fca00078e0007 */
[----:B------:R-:W-:-:S04]  /*7f80*/  FMNMX R5, R5, R0, !PT ;  /* 0x0000000005057209 */ /* 0x000fc80007800000 */
[----:B------:R-:W-:-:S07]  /*7f90*/  MOV R0, R5 ;  /* 0x0000000500007202 */ /* 0x000fce0000000f00 */
[----:B------:R-:W-:Y:S05]  /*7fa0*/  WARPSYNC.COLLECTIVE R4, `(.L_x_7280) ;  /* 0x0000000004087348 */ /* 0x000fea0003c00000 */
[----:B------:R0:W1:Y:S02]  /*7fb0*/  SHFL.DOWN P0, R7, R0, R9, R11 ;  /* 0x0800000900077389 */ /* 0x000064000000000b */
[----:B01----:R-:W-:Y:S05]  /*7fc0*/  ENDCOLLECTIVE ;  /* 0x000000000000791b */ /* 0x003fea0003800000 */
.L_x_7280:
[----:B------:R-:W-:Y:S02]  /*7fd0*/  MOV R9, 0x1 ;  /* 0x0000000100097802 */ /* 0x000fe40000000f00 */
[----:B------:R-:W-:-:S04]  /*7fe0*/  MOV R2, R7 ;  /* 0x0000000700027202 */ /* 0x000fc80000000f00 */
[----:B------:R-:W-:-:S05]  /*7ff0*/  FMNMX R2, R5, R2, !PT ;  /* 0x0000000205027209 */ /* 0x000fca0007800000 */
[----:B------:R-:W-:-:S07]  /*8000*/  IMAD.MOV.U32 R0, RZ, RZ, R2 ;  /* 0x000000ffff007224 */ /* 0x000fce00078e0002 */
[----:B------:R-:W-:Y:S05]  /*8010*/  WARPSYNC.COLLECTIVE R4, `(.L_x_7281) ;  /* 0x0000000004087348 */ /* 0x000fea0003c00000 */
[----:B------:R0:W1:Y:S02]  /*8020*/  SHFL.DOWN P0, R7, R0, R9, R11 ;  /* 0x0800000900077389 */ /* 0x000064000000000b */
[----:B01----:R-:W-:Y:S05]  /*8030*/  ENDCOLLECTIVE ;  /* 0x000000000000791b */ /* 0x003fea0003800000 */
.L_x_7281:
[----:B------:R-:W-:Y:S05]  /*8040*/  BRA `(.L_x_7282) ;  /* 0xfffffffc00407947 */ /* 0x000fea000383ffff */
        .weak           $__internal_202_$__cuda_sm20_div_u64
        .type           $__internal_202_$__cuda_sm20_div_u64,@function
        .size           $__internal_202_$__cuda_sm20_div_u64,($__internal_203_$__cuda_sm20_rcp_rn_f32_slowpath - $__internal_202_$__cuda_sm20_div_u64)
$__internal_202_$__cuda_sm20_div_u64:
        /* <DEDUP_REMOVED lines=71> */
[----:B------:R-:W-:Y:S11]  /*84c0*/  RET.REL.NODEC R2 `(_ZN18transformer_engine6detail32dgated_act_cast_transpose_kernelILi2ELi4Ef6__half13__nv_fp8_e4m3NS_5EmptyEXadL_ZNS_5dsiluIffEET_T0_RKS4_EEXadL_ZNS_4siluIffEES6_S7_S9_EEEEvPKT2_SD_PT3_SF_PKT1_PSG_SJ_mmm) ;  /* 0xffffff7802cc7950 */ /* 0x000ff60003c3ffff */
        .weak           $__internal_203_$__cuda_sm20_rcp_rn_f32_slowpath
        .type           $__internal_203_$__cuda_sm20_rcp_rn_f32_slowpath,@function
        .size           $__internal_203_$__cuda_sm20_rcp_rn_f32_slowpath,(.L_x_29504 - $__internal_203_$__cuda_sm20_rcp_rn_f32_slowpath)
$__internal_203_$__cuda_sm20_rcp_rn_f32_slowpath:
        /* <DEDUP_REMOVED lines=15> */
.L_x_7284:
        /* <DEDUP_REMOVED lines=10> */
[----:B------:R-:W-:Y:S01]  /*8660*/  FFMA.RP R64, R64, R70, R64 ;  /* 0x0000004640407223 */ /* 0x000fe20000008040 */
[----:B------:R-:W-:-:S04]  /*8670*/  IMAD.MOV.U32 R70, RZ, RZ, 0x3 ;  /* 0x00000003ff467424 */ /* 0x000fc800078e00ff */
[C---:B------:R-:W-:Y:S02]  /*8680*/  FSETP.NEU.FTZ.AND P0, PT, R71.reuse, R64, PT ;  /* 0x000000404700720b */ /* 0x040fe40003f1d000 */
[----:B------:R-:W-:Y:S02]  /*8690*/  LOP3.LUT R64, R71, 0x7fffff, RZ, 0xc0, !PT ;  /* 0x007fffff47407812 */ /* 0x000fe400078ec0ff */
[----:B------:R-:W-:Y:S02]  /*86a0*/  SHF.L.U32 R70, R70, R63, RZ ;  /* 0x0000003f46467219 */ /* 0x000fe400000006ff */
[----:B------:R-:W-:Y:S02]  /*86b0*/  LOP3.LUT R64, R64, 0x800000, RZ, 0xfc, !PT ;  /* 0x0080000040407812 */ /* 0x000fe400078efcff */
[----:B------:R-:W-:Y:S02]  /*86c0*/  SEL R71, RZ, 0xffffffff, !P0 ;  /* 0xffffffffff477807 */ /* 0x000fe40004000000 */
[----:B------:R-:W-:-:S02]  /*86d0*/  LOP3.LUT R70, R70, R64, RZ, 0xc0, !PT ;  /* 0x0000004046467212 */ /* 0x000fc400078ec0ff */
[----:B------:R-:W-:Y:S02]  /*86e0*/  IADD3 R71, PT, PT, -R71, RZ, RZ ;  /* 0x000000ff47477210 */ /* 0x000fe40007ffe1ff */
[-C--:B------:R-:W-:Y:S02]  /*86f0*/  SHF.R.U32.HI R70, RZ, R63.reuse, R70 ;  /* 0x0000003fff467219 */ /* 0x080fe40000011646 */
[--C-:B------:R-:W-:Y:S02]  /*8700*/  LOP3.LUT P1, RZ, R71, R63, R64.reuse, 0xf8, !PT ;  /* 0x0000003f47ff7212 */ /* 0x100fe4000782f840 */
[C---:B------:R-:W-:Y:S02]  /*8710*/  LOP3.LUT P0, RZ, R70.reuse, 0x1, RZ, 0xc0, !PT ;  /* 0x0000000146ff7812 */ /* 0x040fe4000780c0ff */
[----:B------:R-:W-:Y:S02]  /*8720*/  LOP3.LUT P2, RZ, R70, 0x2, RZ, 0xc0, !PT ;  /* 0x0000000246ff7812 */ /* 0x000fe4000784c0ff */
[----:B------:R-:W-:-:S02]  /*8730*/  SHF.R.U32.HI R62, RZ, R62, R64 ;  /* 0x0000003eff3e7219 */ /* 0x000fc40000011640 */
        /* <DEDUP_REMOVED lines=9> */
.L_x_7286:
[----:B------:R-:W0:Y:S02]  /*87d0*/  MUFU.RCP R0, R0 ;  /* 0x0000000000007308 */ /* 0x000e240000001000 */
.L_x_7285:
[----:B------:R-:W-:Y:S05]  /*87e0*/  BSYNC B0 ;  /* 0x0000000000007941 */ /* 0x000fea0003800000 */
.L_x_7283:
[----:B------:R-:W-:Y:S01]  /*87f0*/  HFMA2 R63, -RZ, RZ, 0, 0 ;  /* 0x00000000ff3f7431 */ /* 0x000fe200000001ff */
[----:B------:R-:W-:-:S04]  /*8800*/  MOV R62, R2 ;  /* 0x00000002003e7202 */ /* 0x000fc80000000f00 */
[----:B0-----:R-:W-:Y:S05]  /*8810*/  RET.REL.NODEC R62 `(_ZN18transformer_engine6detail32dgated_act_cast_transpose_kernelILi2ELi4Ef6__half13__nv_fp8_e4m3NS_5EmptyEXadL_ZNS_5dsiluIffEET_T0_RKS4_EEXadL_ZNS_4siluIffEES6_S7_S9_EEEEvPKT2_SD_PT3_SF_PKT1_PSG_SJ_mmm) ;  /* 0xffffff743ef87950 */ /* 0x001fea0003c3ffff */
.L_x_7287:
        /* <DEDUP_REMOVED lines=14> */
.L_x_29504:


//--------------------- .text._ZN18transformer_engine6detail43dgated_act_cast_transpose_kernel_notalignedILi2ELi4Ef6__half13__nv_fp8_e5m2NS_5EmptyEXadL_ZNS_5dsiluIffEET_T0_RKS4_EEXadL_ZNS_4siluIffEES6_S7_S9_EEEEvPKT2_SD_PT3_SF_PKT1_PSG_SJ_mmm --------------------------
	.section	.text._ZN18transformer_engine6detail43dgated_act_cast_transpose_kernel_notalignedILi2ELi4Ef6__half13__nv_fp8_e5m2NS_5EmptyEXadL_ZNS_5dsiluIffEET_T0_RKS4_EEXadL_ZNS_4siluIffEES6_S7_S9_EEEEvPKT2_SD_PT3_SF_PKT1_PSG_SJ_mmm,"ax",@progbits
	.align	128
        .global         _ZN18transformer_engine6detail43dgated_act_cast_transpose_kernel_notalignedILi2ELi4Ef6__half13__nv_fp8_e5m2NS_5EmptyEXadL_ZNS_5dsiluIffEET_T0_RKS4_EEXadL_ZNS_4siluIffEES6_S7_S9_EEEEvPKT2_SD_PT3_SF_PKT1_PSG_SJ_mmm
        .type           _ZN18transformer_engine6detail43dgated_act_cast_transpose_kernel_notalignedILi2ELi4Ef6__half13__nv_fp8_e5m2NS_5EmptyEXadL_ZNS_5dsiluIffEET_T0_RKS4_EEXadL_ZNS_4siluIffEES6_S7_S9_EEEEvPKT2_SD_PT3_SF_PKT1_PSG_SJ_mmm,@function
        .size           _ZN18transformer_engine6detail43dgated_act_cast_transpose_kernel_notalignedILi2ELi4Ef6__half13__nv_fp8_e5m2NS_5EmptyEXadL_ZNS_5dsiluIffEET_T0_RKS4_EEXadL_ZNS_4siluIffEES6_S7_S9_EEEEvPKT2_SD_PT3_SF_PKT1_PSG_SJ_mmm,(.L_x_29506 - _ZN18transformer_engine6detail43dgated_act_cast_transpose_kernel_notalignedILi2ELi4Ef6__half13__nv_fp8_e5m2NS_5EmptyEXadL_ZNS_5dsiluIffEET_T0_RKS4_EEXadL_ZNS_4siluIffEES6_S7_S9_EEEEvPKT2_SD_PT3_SF_PKT1_PSG_SJ_mmm)
        .other          _ZN18transformer_engine6detail43dgated_act_cast_transpose_kernel_notalignedILi2ELi4Ef6__half13__nv_fp8_e5m2NS_5EmptyEXadL_ZNS_5dsiluIffEET_T0_RKS4_EEXadL_ZNS_4siluIffEES6_S7_S9_EEEEvPKT2_SD_PT3_SF_PKT1_PSG_SJ_mmm,@"STO_CUDA_ENTRY STV_DEFAULT"
_ZN18transformer_engine6detail43dgated_act_cast_transpose_kernel_notalignedILi2ELi4Ef6__half13__nv_fp8_e5m2NS_5EmptyEXadL_ZNS_5dsiluIffEET_T0_RKS4_EEXadL_ZNS_4siluIffEES6_S7_S9_EEEEvPKT2_SD_PT3_SF_PKT1_PSG_SJ_mmm:
.text._ZN18transformer_engine6detail43dgated_act_cast_transpose_kernel_notalignedILi2ELi4Ef6__half13__nv_fp8_e5m2NS_5EmptyEXadL_ZNS_5dsiluIffEET_T0_RKS4_EEXadL_ZNS_4siluIffEES6_S7_S9_EEEEvPKT2_SD_PT3_SF_PKT1_PSG_SJ_mmm:
        /* <DEDUP_REMOVED lines=43> */
.L_x_7288:
[----:B------:R-:W-:-:S07]  /*02b0*/  MOV R6, 0x2d0 ;  /* 0x000002d000067802 */ /* 0x000fce0000000f00 */
[----:B------:R-:W-:Y:S05]  /*02c0*/  CALL.REL.NOINC `($__internal_204_$__cuda_sm20_div_u64) ;  /* 0x000000ac00307944 */ /* 0x000fea0003c00000 */
        /* <DEDUP_REMOVED lines=11> */
.L_x_7289:
        /* <DEDUP_REMOVED lines=155> */
.L_x_7291:
[----:B------:R-:W-:Y:S05]  /*0d30*/  BSYNC.RECONVERGENT B0 ;  /* 0x0000000000007941 */ /* 0x000fea0003800200 */
.L_x_7290:
        /* <DEDUP_REMOVED lines=30> */
.L_x_7293:
[----:B0-----:R-:W-:Y:S02]  /*0f20*/  HFMA2 R19, -RZ, RZ, 0, 0 ;  /* 0x00000000ff137431 */ /* 0x001fe400000001ff */
[----:B------:R-:W-:Y:S02]  /*0f30*/  IMAD.MOV.U32 R12, RZ, RZ, RZ ;  /* 0x000000ffff0c7224 */ /* 0x000fe400078e00ff */
[----:B------:R-:W-:-:S07]  /*0f40*/  IMAD.MOV.U32 R22, RZ, RZ, RZ ;  /* 0x000000ffff167224 */ /* 0x000fce00078e00ff */
.L_x_7294:
[----:B------:R-:W-:Y:S05]  /*0f50*/  BSYNC.RECONVERGENT B0 ;  /* 0x0000000000007941 */ /* 0x000fea0003800200 */
.L_x_7292:
        /* <DEDUP_REMOVED lines=40> */
.L_x_7296:
[----:B------:R-:W-:Y:S05]  /*11e0*/  BSYNC.RECONVERGENT B0 ;  /* 0x0000000000007941 */ /* 0x000fea0003800200 */
.L_x_7295:
        /* <DEDUP_REMOVED lines=38> */
.L_x_7298:
[----:B------:R-:W-:Y:S05]  /*1450*/  BSYNC.RECONVERGENT B0 ;  /* 0x0000000000007941 */ /* 0x000fea0003800200 */
.L_x_7297:
        /* <DEDUP_REMOVED lines=29> */
.L_x_7300:
[----:B------:R-:W-:Y:S05]  /*1630*/  BSYNC.RECONVERGENT B0 ;  /* 0x0000000000007941 */ /* 0x000fea0003800200 */
.L_x_7299:
[----:B------:R-:W-:Y:S01]  /*1640*/  BSSY.RECONVERGENT B1, `(.L_x_7301) ;  /* 0x000000a000017945 */ /* 0x000fe20003800200 */
[----:B01----:R-:W-:-:S03]  /*1650*/  IMAD.IADD R37, R47, 0x1, R39 ;  /* 0x000000012f257824 */ /* 0x003fc600078e0227 */
[----:B------:R-:W-:Y:S05]  /*1660*/  @P0 BRA `(.L_x_7302) ;  /* 0x00000000000c0947 */ /* 0x000fea0003800000 */
[----:B------:R-:W-:-:S07]  /*1670*/  MOV R2, 0x1690 ;  /* 0x0000169000027802 */ /* 0x000fce0000000f00 */
[----:B-----5:R-:W-:Y:S05]  /*1680*/  CALL.REL.NOINC `($__internal_205_$__cuda_sm20_rcp_rn_f32_slowpath) ;  /* 0x0000009c00607944 */ /* 0x020fea0003c00000 */
[----:B------:R-:W-:Y:S05]  /*1690*/  BRA `(.L_x_7303) ;  /* 0x0000000000107947 */ /* 0x000fea0003800000 */
.L_x_7302:
[----:B------:R-:W0:Y:S02]  /*16a0*/  MUFU.RCP R31, R0 ;  /* 0x00000000001f7308 */ /* 0x000e240000001000 */
[----:B0-----:R-:W-:-:S04]  /*16b0*/  FFMA R2, R0, R31, -1 ;  /* 0xbf80000000027423 */ /* 0x001fc8000000001f */
[----:B------:R-:W-:-:S04]  /*16c0*/  FADD.FTZ R2, -R2, -RZ ;  /* 0x800000ff02027221 */ /* 0x000fc80000010100 */
[----:B------:R-:W-:-:S07]  /*16d0*/  FFMA R48, R31, R2, R31 ;  /* 0x000000021f307223 */ /* 0x000fce000000001f */
.L_x_7303:
[----:B------:R-:W-:Y:S05]  /*16e0*/  BSYNC.RECONVERGENT B1 ;  /* 0x0000000000017941 */ /* 0x000fea0003800200 */
.L_x_7301:
        /* <DEDUP_REMOVED lines=27> */
[----:B-----5:R-:W-:Y:S05]  /*18a0*/  CALL.REL.NOINC `($__internal_205_$__cuda_sm20_rcp_rn_f32_slowpath) ;  /* 0x0000009800d87944 */ /* 0x020fea0003c00000 */
[----:B------:R-:W-:Y:S05]  /*18b0*/  BRA `(.L_x_7306) ;  /* 0x0000000000107947 */ /* 0x000fea0003800000 */
.L_x_7305:
[----:B------:R-:W0:Y:S02]  /*18c0*/  MUFU.RCP R48, R43 ;  /* 0x0000002b00307308 */ /* 0x000e240000001000 */
[----:B0-----:R-:W-:-:S04]  /*18d0*/  FFMA R0, R43, R48, -1 ;  /* 0xbf8000002b007423 */ /* 0x001fc80000000030 */
[----:B------:R-:W-:-:S04]  /*18e0*/  FADD.FTZ R7, -R0, -RZ ;  /* 0x800000ff00077221 */ /* 0x000fc80000010100 */
[----:B------:R-:W-:-:S07]  /*18f0*/  FFMA R48, R48, R7, R48 ;  /* 0x0000000730307223 */ /* 0x000fce0000000030 */
.L_x_7306:
[----:B------:R-:W-:Y:S05]  /*1900*/  BSYNC.RECONVERGENT B1 ;  /* 0x0000000000017941 */ /* 0x000fea0003800200 */
.L_x_7304:
        /* <DEDUP_REMOVED lines=27> */
[----:B-----5:R-:W-:Y:S05]  /*1ac0*/  CALL.REL.NOINC `($__internal_205_$__cuda_sm20_rcp_rn_f32_slowpath) ;  /* 0x0000009800507944 */ /* 0x020fea0003c00000 */
[----:B------:R-:W-:Y:S05]  /*1ad0*/  BRA `(.L_x_7309) ;  /* 0x0000000000107947 */ /* 0x000fea0003800000 */
.L_x_7308:
[----:B------:R-:W0:Y:S02]  /*1ae0*/  MUFU.RCP R48, R43 ;  /* 0x0000002b00307308 */ /* 0x000e240000001000 */
[----:B0-----:R-:W-:-:S04]  /*1af0*/  FFMA R0, R43, R48, -1 ;  /* 0xbf8000002b007423 */ /* 0x001fc80000000030 */
[----:B------:R-:W-:-:S04]  /*1b00*/  FADD.FTZ R23, -R0, -RZ ;  /* 0x800000ff00177221 */ /* 0x000fc80000010100 */
[----:B------:R-:W-:-:S07]  /*1b10*/  FFMA R48, R48, R23, R48 ;  /* 0x0000001730307223 */ /* 0x000fce0000000030 */
.L_x_7309:
[----:B------:R-:W-:Y:S05]  /*1b20*/  BSYNC.RECONVERGENT B1 ;  /* 0x0000000000017941 */ /* 0x000fea0003800200 */
.L_x_7307:
        /* <DEDUP_REMOVED lines=27> */
[----:B-----5:R-:W-:Y:S05]  /*1ce0*/  CALL.REL.NOINC `($__internal_205_$__cuda_sm20_rcp_rn_f32_slowpath) ;  /* 0x0000009400c87944 */ /* 0x020fea0003c00000 */
[----:B------:R-:W-:Y:S05]  /*1cf0*/  BRA `(.L_x_7312) ;  /* 0x0000000000107947 */ /* 0x000fea0003800000 */
.L_x_7311:
[----:B------:R-:W0:Y:S02]  /*1d00*/  MUFU.RCP R48, R43 ;  /* 0x0000002b00307308 */ /* 0x000e240000001000 */
[----:B0-----:R-:W-:-:S04]  /*1d10*/  FFMA R0, R43, R48, -1 ;  /* 0xbf8000002b007423 */ /* 0x001fc80000000030 */
[----:B------:R-:W-:-:S04]  /*1d20*/  FADD.FTZ R7, -R0, -RZ ;  /* 0x800000ff00077221 */ /* 0x000fc80000010100 */
[----:B------:R-:W-:-:S07]  /*1d30*/  FFMA R48, R48, R7, R48 ;  /* 0x0000000730307223 */ /* 0x000fce0000000030 */
.L_x_7312:
[----:B------:R-:W-:Y:S05]  /*1d40*/  BSYNC.RECONVERGENT B1 ;  /* 0x0000000000017941 */ /* 0x000fea0003800200 */
.L_x_7310:
        /* <DEDUP_REMOVED lines=29> */
.L_x_7314:
[----:B------:R-:W0:Y:S02]  /*1f20*/  MUFU.RCP R48, R43 ;  /* 0x0000002b00307308 */ /* 0x000e240000001000 */
[----:B0-----:R-:W-:-:S04]  /*1f30*/  FFMA R0, R43, R48, -1 ;  /* 0xbf8000002b007423 */ /* 0x001fc80000000030 */
[----:B------:R-:W-:-:S04]  /*1f40*/  FADD.FTZ R21, -R0, -RZ ;  /* 0x800000ff00157221 */ /* 0x000fc80000010100 */
[----:B------:R-:W-:-:S07]  /*1f50*/  FFMA R48, R48, R21, R48 ;  /* 0x0000001530307223 */ /* 0x000fce0000000030 */
.L_x_7315:
[----:B------:R-:W-:Y:S05]  /*1f60*/  BSYNC.RECONVERGENT B1 ;  /* 0x0000000000017941 */ /* 0x000fea0003800200 */
.L_x_7313:
        /* <DEDUP_REMOVED lines=29> */
.L_x_7317:
[----:B------:R-:W0:Y:S02]  /*2140*/  MUFU.RCP R48, R45 ;  /* 0x0000002d00307308 */ /* 0x000e240000001000 */
[----:B0-----:R-:W-:-:S04]  /*2150*/  FFMA R0, R45, R48, -1 ;  /* 0xbf8000002d007423 */ /* 0x001fc80000000030 */
[----:B------:R-:W-:-:S04]  /*2160*/  FADD.FTZ R43, -R0, -RZ ;  /* 0x800000ff002b7221 */ /* 0x000fc80000010100 */
[----:B------:R-:W-:-:S07]  /*2170*/  FFMA R48, R48, R43, R48 ;  /* 0x0000002b30307223 */ /* 0x000fce0000000030 */
.L_x_7318:
[----:B------:R-:W-:Y:S05]  /*2180*/  BSYNC.RECONVERGENT B1 ;  /* 0x0000000000017941 */ /* 0x000fea0003800200 */
.L_x_7316:
        /* <DEDUP_REMOVED lines=27> */
[----:B-----5:R-:W-:Y:S05]  /*2340*/  CALL.REL.NOINC `($__internal_205_$__cuda_sm20_rcp_rn_f32_slowpath) ;  /* 0x0000009000307944 */ /* 0x020fea0003c00000 */
[----:B------:R-:W-:Y:S05]  /*2350*/  BRA `(.L_x_7321) ;  /* 0x0000000000107947 */ /* 0x000fea0003800000 */
.L_x_7320:
[----:B------:R-:W0:Y:S02]  /*2360*/  MUFU.RCP R48, R47 ;  /* 0x0000002f00307308 */ /* 0x000e240000001000 */
[----:B0-----:R-:W-:-:S04]  /*2370*/  FFMA R0, R47, R48, -1 ;  /* 0xbf8000002f007423 */ /* 0x001fc80000000030 */
[----:B------:R-:W-:-:S04]  /*2380*/  FADD.FTZ R43, -R0, -RZ ;  /* 0x800000ff002b7221 */ /* 0x000fc80000010100 */
[----:B------:R-:W-:-:S07]  /*2390*/  FFMA R48, R48, R43, R48 ;  /* 0x0000002b30307223 */ /* 0x000fce0000000030 */
.L_x_7321:
[----:B------:R-:W-:Y:S05]  /*23a0*/  BSYNC.RECONVERGENT B1 ;  /* 0x0000000000017941 */ /* 0x000fea0003800200 */
.L_x_7319:
        /* <DEDUP_REMOVED lines=28> */
[----:B------:R-:W-:Y:S01]  /*2570*/  IMAD.MOV.U32 R45, RZ, RZ, R48 ;  /* 0x000000ffff2d7224 */ /* 0x000fe200078e0030 */
[----:B------:R-:W-:Y:S06]  /*2580*/  BRA `(.L_x_7324) ;  /* 0x0000000000107947 */ /* 0x000fec0003800000 */
.L_x_7323:
[----:B------:R-:W0:Y:S02]  /*2590*/  MUFU.RCP R45, R42 ;  /* 0x0000002a002d7308 */ /* 0x000e240000001000 */
[----:B0-----:R-:W-:-:S04]  /*25a0*/  FFMA R0, R42, R45, -1 ;  /* 0xbf8000002a007423 */ /* 0x001fc8000000002d */
[----:B------:R-:W-:-:S04]  /*25b0*/  FADD.FTZ R0, -R0, -RZ ;  /* 0x800000ff00007221 */ /* 0x000fc80000010100 */
[----:B------:R-:W-:-:S07]  /*25c0*/  FFMA R45, R45, R0, R45 ;  /* 0x000000002d2d7223 */ /* 0x000fce000000002d */
.L_x_7324:
[----:B------:R-:W-:Y:S05]  /*25d0*/  BSYNC.RECONVERGENT B1 ;  /* 0x0000000000017941 */ /* 0x000fea0003800200 */
.L_x_7322:
        /* <DEDUP_REMOVED lines=11> */
[----:B------:R-:W-:Y:S01]  /*2690*/  HADD2.F32 R33, -RZ, R33.H1_H1 ;  /* 0x30000021ff217230 */ /* 0x000fe20000004100 */
[----:B------:R-:W-:Y:S01]  /*26a0*/  F2FP.SATFINITE.E5M2.F32.PACK_AB_MERGE_C R42, RZ, R42, RZ ;  /* 0x0000002aff2a723e */ /* 0x000fe200048060ff */
        /* <DEDUP_REMOVED lines=20> */
[----:B------:R-:W-:Y:S02]  /*27f0*/  F2FP.SATFINITE.E5M2.F32.PACK_AB_MERGE_C R41, RZ, R44, RZ ;  /* 0x0000002cff29723e */ /* 0x000fe400048060ff */
[----:B------:R-:W-:Y:S01]  /*2800*/  F2FP.SATFINITE.E5M2.F32.PACK_AB_MERGE_C R2, RZ, R49, RZ ;  /* 0x00000031ff02723e */ /* 0x000fe200048060ff */
[----:B------:R-:W-:Y:S01]  /*2810*/  FMUL R40, R40, R33 ;  /* 0x0000002128287220 */ /* 0x000fe20000400000 */
[----:B------:R-:W-:Y:S02]  /*2820*/  @!P0 LEA.HI.X R49, R50, UR9, R57, 0x1, P1 ;  /* 0x0000000932318c11 */ /* 0x000fe400088f0c39 */
[----:B------:R-:W-:Y:S01]  /*2830*/  @!P0 PRMT R51, R2, 0x7604, R41 ;  /* 0x0000760402338816 */ /* 0x000fe20000000029 */
[----:B------:R-:W-:Y:S01]  /*2840*/  FMUL R59, R40, R59 ;  /* 0x0000003b283b7220 */ /* 0x000fe20000400000 */
[----:B-1----:R-:W-:-:S03]  /*2850*/  FMUL R47, R24, UR23 ;  /* 0x00000017182f7c20 */ /* 0x002fc60008400000 */
[----:B------:R0:W-:Y:S01]  /*2860*/  @!P0 STG.E.U16 desc[UR24][R48.64], R51 ;  /* 0x0000003330008986 */ /* 0x0001e2000c101518 */
[----:B------:R-:W-:Y:S01]  /*2870*/  FMUL R35, R59, UR23 ;  /* 0x000000173b237c20 */ /* 0x000fe20008400000 */
[----:B------:R-:W-:-:S04]  /*2880*/  F2FP.SATFINITE.E5M2.F32.PACK_AB_MERGE_C R47, RZ, R47, RZ ;  /* 0x0000002fff2f723e */ /* 0x000fc800048060ff */
[----:B------:R-:W-:Y:S01]  /*2890*/  F2FP.SATFINITE.E5M2.F32.PACK_AB_MERGE_C R34, RZ, R35, RZ ;  /* 0x00000023ff22723e */ /* 0x000fe200048060ff */
        /* <DEDUP_REMOVED lines=10> */
.L_x_7326:
[----:B------:R-:W-:Y:S05]  /*2940*/  BSYNC.RECONVERGENT B0 ;  /* 0x0000000000007941 */ /* 0x000fea0003800200 */
.L_x_7325:
        /* <DEDUP_REMOVED lines=8> */
[----:B------:R-:W-:Y:S01]  /*29d0*/  F2FP.SATFINITE.E5M2.F32.PACK_AB_MERGE_C R35, RZ, R35, RZ ;  /* 0x00000023ff23723e */ /* 0x000fe200048060ff */
[----:B------:R-:W-:Y:S01]  /*29e0*/  FMUL R10, R10, R45 ;  /* 0x0000002d0a0a7220 */ /* 0x000fe20000400000 */
[----:B------:R-:W-:Y:S01]  /*29f0*/  F2FP.SATFINITE.E5M2.F32.PACK_AB_MERGE_C R40, RZ, R40, RZ ;  /* 0x00000028ff28723e */ /* 0x000fe200048060ff */
[----:B------:R-:W-:Y:S01]  /*2a00*/  BSSY.RECONVERGENT B0, `(.L_x_7327) ;  /* 0x0000030000007945 */ /* 0x000fe20003800200 */
[----:B------:R-:W-:-:S02]  /*2a10*/  FMNMX3 R46, |R21|, R31, |R20|, !PT ;  /* 0x0000001f152e7276 */ /* 0x000fc40007800614 */
[----:B------:R-:W-:Y:S02]  /*2a20*/  @!P0 PRMT R57, R40, 0x7604, R35 ;  /* 0x0000760428398816 */ /* 0x000fe40000000023 */
[----:B------:R-:W-:Y:S02]  /*2a30*/  F2FP.SATFINITE.E5M2.F32.PACK_AB_MERGE_C R55, RZ, R55, RZ ;  /* 0x00000037ff37723e */ /* 0x000fe400048060ff */
[----:B------:R-:W-:Y:S01]  /*2a40*/  F2FP.SATFINITE.E5M2.F32.PACK_AB_MERGE_C R32, RZ, R32, RZ ;  /* 0x00000020ff20723e */ /* 0x000fe200048060ff */
        /* <DEDUP_REMOVED lines=11> */
[----:B------:R-:W-:Y:S01]  /*2b00*/  F2FP.SATFINITE.E5M2.F32.PACK_AB_MERGE_C R51, RZ, R51, RZ ;  /* 0x00000033ff33723e */ /* 0x000fe200048060ff */
[----:B------:R0:W-:Y:S01]  /*2b10*/  @!P0 STG.E.U16 desc[UR24][R48.64], R27 ;  /* 0x0000001b30008986 */ /* 0x0001e2000c101518 */
[----:B------:R-:W-:Y:S02]  /*2b20*/  @!P0 IADD3.X R21, PT, PT, R37, UR32, RZ, P1, !PT ;  /* 0x0000002025158c10 */ /* 0x000fe40008ffe4ff */
[----:B------:R-:W-:Y:S02]  /*2b30*/  @!P0 LEA R56, P1, R20, UR6, 0x1 ;  /* 0x0000000614388c11 */ /* 0x000fe4000f8208ff */
[----:B------:R-:W-:-:S02]  /*2b40*/  F2FP.SATFINITE.E5M2.F32.PACK_AB_MERGE_C R44, RZ, R44, RZ ;  /* 0x0000002cff2c723e */ /* 0x000fc400048060ff */
        /* <DEDUP_REMOVED lines=12> */
[----:B------:R-:W-:Y:S02]  /*2c10*/  F2FP.SATFINITE.E5M2.F32.PACK_AB_MERGE_C R46, RZ, R46, RZ ;  /* 0x0000002eff2e723e */ /* 0x000fe400048060ff */
[----:B0-----:R-:W-:Y:S01]  /*2c20*/  F2FP.SATFINITE.E5M2.F32.PACK_AB_MERGE_C R57, RZ, R24, RZ ;  /* 0x00000018ff39723e */ /* 0x001fe200048060ff */
        /* <DEDUP_REMOVED lines=13> */
.L_x_7328:
[----:B------:R-:W-:Y:S05]  /*2d00*/  BSYNC.RECONVERGENT B0 ;  /* 0x0000000000007941 */ /* 0x000fea0003800200 */
.L_x_7327:
        /* <DEDUP_REMOVED lines=109> */
.L_x_7330:
[----:B------:R-:W-:Y:S05]  /*33e0*/  BSYNC.RECONVERGENT B0 ;  /* 0x0000000000007941 */ /* 0x000fea0003800200 */
.L_x_7329:
        /* <DEDUP_REMOVED lines=30> */
.L_x_7332:
[----:B------:R-:W-:Y:S05]  /*35d0*/  BSYNC.RECONVERGENT B0 ;  /* 0x0000000000007941 */ /* 0x000fea0003800200 */
.L_x_7331:
        /* <DEDUP_REMOVED lines=26> */
.L_x_7334:
[----:B------:R-:W-:Y:S05]  /*3780*/  BSYNC.RECONVERGENT B0 ;  /* 0x0000000000007941 */ /* 0x000fea0003800200 */
.L_x_7333:
[----:B------:R-:W-:Y:S01]  /*3790*/  BSSY.RECONVERGENT B1, `(.L_x_7335) ;  /* 0x000000c000017945 */ /* 0x000fe20003800200 */
[----:B------:R-:W-:Y:S01]  /*37a0*/  LOP3.LUT R27, R27, 0x1f, RZ, 0xc0, !PT ;  /* 0x0000001f1b1b7812 */ /* 0x000fe200078ec0ff */
[----:B------:R-:W-:Y:S02]  /*37b0*/  IMAD.X R31, RZ, RZ, R0, P2 ;  /* 0x000000ffff1f7224 */ /* 0x000fe400010e0600 */
[----:B------:R-:W-:Y:S05]  /*37c0*/  @P0 BRA `(.L_x_7336) ;  /* 0x0000000000100947 */ /* 0x000fea0003800000 */
[----:B------:R-:W-:Y:S02]  /*37d0*/  MOV R0, R2 ;  /* 0x0000000200007202 */ /* 0x000fe40000000f00 */
[----:B------:R-:W-:-:S07]  /*37e0*/  MOV R2, 0x3800 ;  /* 0x0000380000027802 */ /* 0x000fce0000000f00 */
[----:B01---5:R-:W-:Y:S05]  /*37f0*/  CALL.REL.NOINC `($__internal_205_$__cuda_sm20_rcp_rn_f32_slowpath) ;  /* 0x0000007c00047944 */ /* 0x023fea0003c00000 */
[----:B------:R-:W-:Y:S05]  /*3800*/  BRA `(.L_x_7337) ;  /* 0x0000000000107947 */ /* 0x000fea0003800000 */
.L_x_7336:
[----:B------:R-:W2:Y:S02]  /*3810*/  MUFU.RCP R23, R2 ;  /* 0x0000000200177308 */ /* 0x000ea40000001000 */
[----:B--2---:R-:W-:-:S04]  /*3820*/  FFMA R0, R2, R23, -1 ;  /* 0xbf80000002007423 */ /* 0x004fc80000000017 */
[----:B------:R-:W-:-:S04]  /*3830*/  FADD.FTZ R0, -R0, -RZ ;  /* 0x800000ff00007221 */ /* 0x000fc80000010100 */
[----:B01----:R-:W-:-:S07]  /*3840*/  FFMA R48, R23, R0, R23 ;  /* 0x0000000017307223 */ /* 0x003fce0000000017 */
.L_x_7337:
[----:B------:R-:W-:Y:S05]  /*3850*/  BSYNC.RECONVERGENT B1 ;  /* 0x0000000000017941 */ /* 0x000fea0003800200 */
.L_x_7335:
        /* <DEDUP_REMOVED lines=27> */
[----:B-----5:R-:W-:Y:S05]  /*3a10*/  CALL.REL.NOINC `($__internal_205_$__cuda_sm20_rcp_rn_f32_slowpath) ;  /* 0x00000078007c7944 */ /* 0x020fea0003c00000 */
[----:B------:R-:W-:Y:S05]  /*3a20*/  BRA `(.L_x_7340) ;  /* 0x0000000000107947 */ /* 0x000fea0003800000 */
.L_x_7339:
[----:B------:R-:W0:Y:S02]  /*3a30*/  MUFU.RCP R48, R43 ;  /* 0x0000002b00307308 */ /* 0x000e240000001000 */
[----:B0-----:R-:W-:-:S04]  /*3a40*/  FFMA R0, R43, R48, -1 ;  /* 0xbf8000002b007423 */ /* 0x001fc80000000030 */
[----:B------:R-:W-:-:S04]  /*3a50*/  FADD.FTZ R21, -R0, -RZ ;  /* 0x800000ff00157221 */ /* 0x000fc80000010100 */
[----:B------:R-:W-:-:S07]  /*3a60*/  FFMA R48, R48, R21, R48 ;  /* 0x0000001530307223 */ /* 0x000fce0000000030 */
.L_x_7340:
[----:B------:R-:W-:Y:S05]  /*3a70*/  BSYNC.RECONVERGENT B1 ;  /* 0x0000000000017941 */ /* 0x000fea0003800200 */
.L_x_7338:
        /* <DEDUP_REMOVED lines=29> */
.L_x_7342:
[----:B------:R-:W0:Y:S02]  /*3c50*/  MUFU.RCP R48, R43 ;  /* 0x0000002b00307308 */ /* 0x000e240000001000 */
[----:B0-----:R-:W-:-:S04]  /*3c60*/  FFMA R0, R43, R48, -1 ;  /* 0xbf8000002b007423 */ /* 0x001fc80000000030 */
[----:B------:R-:W-:-:S04]  /*3c70*/  FADD.FTZ R19, -R0, -RZ ;  /* 0x800000ff00137221 */ /* 0x000fc80000010100 */
[----:B------:R-:W-:-:S07]  /*3c80*/  FFMA R48, R48, R19, R48 ;  /* 0x0000001330307223 */ /* 0x000fce0000000030 */
.L_x_7343:
[----:B------:R-:W-:Y:S05]  /*3c90*/  BSYNC.RECONVERGENT B1 ;  /* 0x0000000000017941 */ /* 0x000fea0003800200 */
.L_x_7341:
        /* <DEDUP_REMOVED lines=27> */
[----:B-----5:R-:W-:Y:S05]  /*3e50*/  CALL.REL.NOINC `($__internal_205_$__cuda_sm20_rcp_rn_f32_slowpath) ;  /* 0x00000074006c7944 */ /* 0x020fea0003c00000 */
[----:B------:R-:W-:Y:S05]  /*3e60*/  BRA `(.L_x_7346) ;  /* 0x0000000000107947 */ /* 0x000fea0003800000 */
.L_x_7345:
[----:B------:R-:W0:Y:S02]  /*3e70*/  MUFU.RCP R48, R45 ;  /* 0x0000002d00307308 */ /* 0x000e240000001000 */
[----:B0-----:R-:W-:-:S04]  /*3e80*/  FFMA R0, R45, R48, -1 ;  /* 0xbf8000002d007423 */ /* 0x001fc80000000030 */
[----:B------:R-:W-:-:S04]  /*3e90*/  FADD.FTZ R43, -R0, -RZ ;  /* 0x800000ff002b7221 */ /* 0x000fc80000010100 */
[----:B------:R-:W-:-:S07]  /*3ea0*/  FFMA R48, R48, R43, R48 ;  /* 0x0000002b30307223 */ /* 0x000fce0000000030 */
.L_x_7346:
[----:B------:R-:W-:Y:S05]  /*3eb0*/  BSYNC.RECONVERGENT B1 ;  /* 0x0000000000017941 */ /* 0x000fea0003800200 */
.L_x_7344:
        /* <DEDUP_REMOVED lines=29> */
.L_x_7348:
[----:B------:R-:W0:Y:S02]  /*4090*/  MUFU.RCP R48, R49 ;  /* 0x0000003100307308 */ /* 0x000e240000001000 */
[----:B0-----:R-:W-:-:S04]  /*40a0*/  FFMA R0, R49, R48, -1 ;  /* 0xbf80000031007423 */ /* 0x001fc80000000030 */
[----:B------:R-:W-:-:S04]  /*40b0*/  FADD.FTZ R15, -R0, -RZ ;  /* 0x800000ff000f7221 */ /* 0x000fc80000010100 */
[----:B------:R-:W-:-:S07]  /*40c0*/  FFMA R48, R48, R15, R48 ;  /* 0x0000000f30307223 */ /* 0x000fce0000000030 */
.L_x_7349:
[----:B------:R-:W-:Y:S05]  /*40d0*/  BSYNC.RECONVERGENT B1 ;  /* 0x0000000000017941 */ /* 0x000fea0003800200 */
.L_x_7347:
        /* <DEDUP_REMOVED lines=29> */
.L_x_7351:
[----:B------:R-:W0:Y:S02]  /*42b0*/  MUFU.RCP R48, R49 ;  /* 0x0000003100307308 */ /* 0x000e240000001000 */
[----:B0-----:R-:W-:-:S04]  /*42c0*/  FFMA R0, R49, R48, -1 ;  /* 0xbf80000031007423 */ /* 0x001fc80000000030 */
[----:B------:R-:W-:-:S04]  /*42d0*/  FADD.FTZ R43, -R0, -RZ ;  /* 0x800000ff002b7221 */ /* 0x000fc80000010100 */
[----:B------:R-:W-:-:S07]  /*42e0*/  FFMA R48, R48, R43, R48 ;  /* 0x0000002b30307223 */ /* 0x000fce0000000030 */
.L_x_7352:
[----:B------:R-:W-:Y:S05]  /*42f0*/  BSYNC.RECONVERGENT B1 ;  /* 0x0000000000017941 */ /* 0x000fea0003800200 */
.L_x_7350:
        /* <DEDUP_REMOVED lines=29> */
.L_x_7354:
[----:B------:R-:W0:Y:S02]  /*44d0*/  MUFU.RCP R48, R49 ;  /* 0x0000003100307308 */ /* 0x000e240000001000 */
[----:B0-----:R-:W-:-:S04]  /*44e0*/  FFMA R0, R49, R48, -1 ;  /* 0xbf80000031007423 */ /* 0x001fc80000000030 */
[----:B------:R-:W-:-:S04]  /*44f0*/  FADD.FTZ R17, -R0, -RZ ;  /* 0x800000ff00117221 */ /* 0x000fc80000010100 */
[----:B------:R-:W-:-:S07]  /*4500*/  FFMA R48, R48, R17, R48 ;  /* 0x0000001130307223 */ /* 0x000fce0000000030 */
.L_x_7355:
[----:B------:R-:W-:Y:S05]  /*4510*/  BSYNC.RECONVERGENT B1 ;  /* 0x0000000000017941 */ /* 0x000fea0003800200 */
.L_x_7353:
        /* <DEDUP_REMOVED lines=29> */
.L_x_7357:
[----:B------:R-:W0:Y:S02]  /*46f0*/  MUFU.RCP R48, R49 ;  /* 0x0000003100307308 */ /* 0x000e240000001000 */
[----:B0-----:R-:W-:-:S04]  /*4700*/  FFMA R0, R49, R48, -1 ;  /* 0xbf80000031007423 */ /* 0x001fc80000000030 */
[----:B------:R-:W-:-:S04]  /*4710*/  FADD.FTZ R43, -R0, -RZ ;  /* 0x800000ff002b7221 */ /* 0x000fc80000010100 */
[----:B------:R-:W-:-:S07]  /*4720*/  FFMA R48, R48, R43, R48 ;  /* 0x0000002b30307223 */ /* 0x000fce0000000030 */
.L_x_7358:
[----:B------:R-:W-:Y:S05]  /*4730*/  BSYNC.RECONVERGENT B1 ;  /* 0x0000000000017941 */ /* 0x000fea0003800200 */
.L_x_7356:
[----:B------:R-:W-:Y:S01]  /*4740*/  IADD3 R0, PT, PT, R4, 0x1, RZ ;  /* 0x0000000104007810 */ /* 0x000fe20007ffe0ff */
[----:B------:R-:W-:Y:S01]  /*4750*/  FMUL R36, R24, UR23 ;  /* 0x0000001718247c20 */ /* 0x000fe20008400000 */
[----:B------:R-:W-:Y:S01]  /*4760*/  FMUL R57, R23, UR23 ;  /* 0x0000001717397c20 */ /* 0x000fe20008400000 */
[----:B------:R-:W-:Y:S01]  /*4770*/  FMUL R34, R21, UR23 ;  /* 0x0000001715227c20 */ /* 0x000fe20008400000 */
[----:B------:R-:W-:Y:S01]  /*4780*/  ISETP.GE.U32.AND P0, PT, R0, UR7, PT ;  /* 0x0000000700007c0c */ /* 0x000fe2000bf06070 */
[----:B------:R-:W-:Y:S01]  /*4790*/  FMUL R49, R20, UR23 ;  /* 0x0000001714317c20 */ /* 0x000fe20008400000 */
[----:B------:R-:W-:Y:S01]  /*47a0*/  F2FP.SATFINITE.E5M2.F32.PACK_AB_MERGE_C R36, RZ, R36, RZ ;  /* 0x00000024ff24723e */ /* 0x000fe200048060ff */
[----:B------:R-:W-:Y:S01]  /*47b0*/  FMUL R32, R18, UR23 ;  /* 0x0000001712207c20 */ /* 0x000fe20008400000 */
[----:B------:R-:W-:Y:S01]  /*47c0*/  ISETP.GE.U32.OR P0, PT, R27, UR14, P0 ;  /* 0x0000000e1b007c0c */ /* 0x000fe20008706470 */
[----:B------:R-:W-:Y:S01]  /*47d0*/  HADD2.F32 R2, -RZ, R28.H1_H1 ;  /* 0x3000001cff027230 */ /* 0x000fe20000004100 */
[----:B------:R-:W-:Y:S01]  /*47e0*/  F2FP.SATFINITE.E5M2.F32.PACK_AB_MERGE_C R57, RZ, R57, RZ ;  /* 0x00000039ff39723e */ /* 0x000fe200048060ff */
[----:B------:R-:W-:Y:S01]  /*47f0*/  BSSY.RECONVERGENT B0, `(.L_x_7359) ;  /* 0x000002d000007945 */ /* 0x000fe20003800200 */
[----:B------:R-:W-:-:S02]  /*4800*/  F2FP.SATFINITE.E5M2.F32.PACK_AB_MERGE_C R34, RZ, R34, RZ ;  /* 0x00000022ff22723e */ /* 0x000fc400048060ff */
[----:B------:R-:W-:Y:S02]  /*4810*/  F2FP.SATFINITE.E5M2.F32.PACK_AB_MERGE_C R49, RZ, R49, RZ ;  /* 0x00000031ff31723e */ /* 0x000fe400048060ff */
[----:B------:R-:W-:Y:S02]  /*4820*/  F2FP.SATFINITE.E5M2.F32.PACK_AB_MERGE_C R32, RZ, R32, RZ ;  /* 0x00000020ff20723e */ /* 0x000fe400048060ff */
        /* <DEDUP_REMOVED lines=9> */
[----:B------:R-:W-:Y:S01]  /*48c0*/  F2FP.SATFINITE.E5M2.F32.PACK_AB_MERGE_C R23, RZ, R23, RZ ;  /* 0x00000017ff17723e */ /* 0x000fe200048060ff */
        /* <DEDUP_REMOVED lines=12> */
[----:B------:R-:W-:Y:S02]  /*4990*/  F2FP.SATFINITE.E5M2.F32.PACK_AB_MERGE_C R27, RZ, R27, RZ ;  /* 0x0000001bff1b723e */ /* 0x000fe400048060ff */
        /* <DEDUP_REMOVED lines=8> */
[----:B------:R-:W-:Y:S01]  /*4a20*/  F2FP.SATFINITE.E5M2.F32.PACK_AB_MERGE_C R0, RZ, R0, RZ ;  /* 0x00000000ff00723e */ /* 0x000fe200048060ff */
        /* <DEDUP_REMOVED lines=9> */
.L_x_7360:
[----:B------:R-:W-:Y:S05]  /*4ac0*/  BSYNC.RECONVERGENT B0 ;  /* 0x0000000000007941 */ /* 0x000fea0003800200 */
.L_x_7359:
        /* <DEDUP_REMOVED lines=8> */
[----:B------:R-:W-:Y:S01]  /*4b50*/  F2FP.SATFINITE.E5M2.F32.PACK_AB_MERGE_C R43, RZ, R43, RZ ;  /* 0x0000002bff2b723e */ /* 0x000fe200048060ff */
[----:B------:R-:W-:Y:S01]  /*4b60*/  BSSY.RECONVERGENT B0, `(.L_x_7361) ;  /* 0x0000027000007945 */ /* 0x000fe20003800200 */
[----:B------:R-:W-:-:S02]  /*4b70*/  @!P0 IADD3.X R26, PT, PT, R31, UR28, RZ, P1, !PT ;  /* 0x0000001c1f1a8c10 */ /* 0x000fc40008ffe4ff */
[----:B------:R-:W-:Y:S02]  /*4b80*/  F2FP.SATFINITE.E5M2.F32.PACK_AB_MERGE_C R40, RZ, R40, RZ ;  /* 0x00000028ff28723e */ /* 0x000fe400048060ff */
        /* <DEDUP_REMOVED lines=8> */
[----:B------:R-:W-:Y:S01]  /*4c10*/  F2FP.SATFINITE.E5M2.F32.PACK_AB_MERGE_C R42, RZ, R42, RZ ;  /* 0x0000002aff2a723e */ /* 0x000fe200048060ff */
[----:B------:R-:W-:Y:S01]  /*4c20*/  FMUL R26, R17, UR23 ;  /* 0x00000017111a7c20 */ /* 0x000fe20008400000 */
[----:B------:R-:W-:-:S02]  /*4c30*/  @!P0 IADD3.X R18, PT, PT, R31, UR32, RZ, P1, !PT ;  /* 0x000000201f128c10 */ /* 0x000fc40008ffe4ff */
[----:B------:R-:W-:Y:S02]  /*4c40*/  F2FP.SATFINITE.E5M2.F32.PACK_AB_MERGE_C R11, RZ, R11, RZ ;  /* 0x0000000bff0b723e */ /* 0x000fe400048060ff */
[----:B------:R-:W-:Y:S02]  /*4c50*/  F2FP.SATFINITE.E5M2.F32.PACK_AB_MERGE_C R53, RZ, R53, RZ ;  /* 0x00000035ff35723e */ /* 0x000fe400048060ff */
[----:B------:R-:W-:Y:S02]  /*4c60*/  F2FP.SATFINITE.E5M2.F32.PACK_AB_MERGE_C R24, RZ, R24, RZ ;  /* 0x00000018ff18723e */ /* 0x000fe400048060ff */
[----:B------:R-:W-:Y:S02]  /*4c70*/  @!P0 PRMT R61, R11, 0x7604, R42 ;  /* 0x000076040b3d8816 */ /* 0x000fe4000000002a */
[C---:B0-----:R-:W-:Y:S02]  /*4c80*/  @!P0 LEA R20, P1, R13.reuse, UR6, 0x1 ;  /* 0x000000060d148c11 */ /* 0x041fe4000f8208ff */
[----:B------:R-:W-:Y:S01]  /*4c90*/  FMNMX3 R48, |R12|, R48, |R45|, !PT ;  /* 0x000000300c307276 */ /* 0x000fe2000780062d */
[----:B------:R0:W-:Y:S01]  /*4ca0*/  @!P0 STG.E.U16 desc[UR24][R28.64], R61 ;  /* 0x0000003d1c008986 */ /* 0x0001e2000c101518 */
[----:B------:R-:W-:Y:S01]  /*4cb0*/  @!P0 LEA.HI.X R21, R13, UR12, R18, 0x1, P1 ;  /* 0x0000000c0d158c11 */ /* 0x000fe200088f0c12 */
[----:B------:R-:W-:Y:S01]  /*4cc0*/  FMUL R18, R2, R55 ;  /* 0x0000003702127220 */ /* 0x000fe20000400000 */
[----:B------:R-:W-:-:S02]  /*4cd0*/  @!P0 PRMT R13, R24, 0x7604, R53 ;  /* 0x00007604180d8816 */ /* 0x000fc40000000035 */
[----:B------:R-:W-:Y:S01]  /*4ce0*/  F2FP.SATFINITE.E5M2.F32.PACK_AB_MERGE_C R26, RZ, R26, RZ ;  /* 0x0000001aff1a723e */ /* 0x000fe200048060ff */
[----:B------:R-:W-:Y:S02]  /*4cf0*/  FMUL R55, R18, UR23 ;  /* 0x0000001712377c20 */ /* 0x000fe40008400000 */
[----:B------:R0:W-:Y:S03]  /*4d00*/  @!P0 STG.E.U16 desc[UR24][R20.64], R13 ;  /* 0x0000000d14008986 */ /* 0x0001e6000c101518 */
        /* <DEDUP_REMOVED lines=12> */
.L_x_7362:
[----:B------:R-:W-:Y:S05]  /*4dd0*/  BSYNC.RECONVERGENT B0 ;  /* 0x0000000000007941 */ /* 0x000fea0003800200 */
.L_x_7361:
        /* <DEDUP_REMOVED lines=108> */
.L_x_7364:
[----:B------:R-:W-:Y:S05]  /*54a0*/  BSYNC.RECONVERGENT B0 ;  /* 0x0000000000007941 */ /* 0x000fea0003800200 */
.L_x_7363:
        /* <DEDUP_REMOVED lines=29> */
.L_x_7366:
[----:B------:R-:W-:Y:S05]  /*5680*/  BSYNC.RECONVERGENT B0 ;  /* 0x0000000000007941 */ /* 0x000fea0003800200 */
.L_x_7365:
        /* <DEDUP_REMOVED lines=25> */
.L_x_7368:
[----:B------:R-:W-:Y:S05]  /*5820*/  BSYNC.RECONVERGENT B0 ;  /* 0x0000000000007941 */ /* 0x000fea0003800200 */
.L_x_7367:
        /* <DEDUP_REMOVED lines=26> */
[----:B-----5:R-:W-:Y:S05]  /*59d0*/  CALL.REL.NOINC `($__internal_205_$__cuda_sm20_rcp_rn_f32_slowpath) ;  /* 0x00000058008c7944 */ /* 0x020fea0003c00000 */
[----:B------:R-:W-:Y:S05]  /*59e0*/  BRA `(.L_x_7371) ;  /* 0x0000000000107947 */ /* 0x000fea0003800000 */
.L_x_7370:
[----:B------:R-:W0:Y:S02]  /*59f0*/  MUFU.RCP R48, R45 ;  /* 0x0000002d00307308 */ /* 0x000e240000001000 */
[----:B0-----:R-:W-:-:S04]  /*5a00*/  FFMA R0, R45, R48, -1 ;  /* 0xbf8000002d007423 */ /* 0x001fc80000000030 */
[----:B------:R-:W-:-:S04]  /*5a10*/  FADD.FTZ R43, -R0, -RZ ;  /* 0x800000ff002b7221 */ /* 0x000fc80000010100 */
[----:B------:R-:W-:-:S07]  /*5a20*/  FFMA R48, R48, R43, R48 ;  /* 0x0000002b30307223 */ /* 0x000fce0000000030 */
.L_x_7371:
[----:B------:R-:W-:Y:S05]  /*5a30*/  BSYNC.RECONVERGENT B1 ;  /* 0x0000000000017941 */ /* 0x000fea0003800200 */
.L_x_7369:
        /* <DEDUP_REMOVED lines=27> */
[----:B------:R-:W-:Y:S05]  /*5bf0*/  CALL.REL.NOINC `($__internal_205_$__cuda_sm20_rcp_rn_f32_slowpath) ;  /* 0x0000005800047944 */ /* 0x000fea0003c00000 */
[----:B------:R-:W-:Y:S05]  /*5c00*/  BRA `(.L_x_7374) ;  /* 0x0000000000107947 */ /* 0x000fea0003800000 */
.L_x_7373:
[----:B------:R-:W0:Y:S02]  /*5c10*/  MUFU.RCP R48, R53 ;  /* 0x0000003500307308 */ /* 0x000e240000001000 */
[----:B0-----:R-:W-:-:S04]  /*5c20*/  FFMA R0, R53, R48, -1 ;  /* 0xbf80000035007423 */ /* 0x001fc80000000030 */
[----:B------:R-:W-:-:S04]  /*5c30*/  FADD.FTZ R43, -R0, -RZ ;  /* 0x800000ff002b7221 */ /* 0x000fc80000010100 */
[----:B------:R-:W-:-:S07]  /*5c40*/  FFMA R48, R48, R43, R48 ;  /* 0x0000002b30307223 */ /* 0x000fce0000000030 */
.L_x_7374:
[----:B------:R-:W-:Y:S05]  /*5c50*/  BSYNC.RECONVERGENT B1 ;  /* 0x0000000000017941 */ /* 0x000fea0003800200 */
.L_x_7372:
        /* <DEDUP_REMOVED lines=27> */
[----:B------:R-:W-:Y:S05]  /*5e10*/  CALL.REL.NOINC `($__internal_205_$__cuda_sm20_rcp_rn_f32_slowpath) ;  /* 0x00000054007c7944 */ /* 0x000fea0003c00000 */
[----:B------:R-:W-:Y:S05]  /*5e20*/  BRA `(.L_x_7377) ;  /* 0x0000000000107947 */ /* 0x000fea0003800000 */
.L_x_7376:
[----:B------:R-:W0:Y:S02]  /*5e30*/  MUFU.RCP R48, R45 ;  /* 0x0000002d00307308 */ /* 0x000e240000001000 */
[----:B0-----:R-:W-:-:S04]  /*5e40*/  FFMA R0, R45, R48, -1 ;  /* 0xbf8000002d007423 */ /* 0x001fc80000000030 */
[----:B------:R-:W-:-:S04]  /*5e50*/  FADD.FTZ R37, -R0, -RZ ;  /* 0x800000ff00257221 */ /* 0x000fc80000010100 */
[----:B------:R-:W-:-:S07]  /*5e60*/  FFMA R48, R48, R37, R48 ;  /* 0x0000002530307223 */ /* 0x000fce0000000030 */
.L_x_7377:
[----:B------:R-:W-:Y:S05]  /*5e70*/  BSYNC.RECONVERGENT B1 ;  /* 0x0000000000017941 */ /* 0x000fea0003800200 */
.L_x_7375:
        /* <DEDUP_REMOVED lines=27> */
[----:B------:R-:W-:Y:S05]  /*6030*/  CALL.REL.NOINC `($__internal_205_$__cuda_sm20_rcp_rn_f32_slowpath) ;  /* 0x0000005000f47944 */ /* 0x000fea0003c00000 */
[----:B------:R-:W-:Y:S05]  /*6040*/  BRA `(.L_x_7380) ;  /* 0x0000000000107947 */ /* 0x000fea0003800000 */
.L_x_7379:
[----:B------:R-:W0:Y:S02]  /*6050*/  MUFU.RCP R48, R45 ;  /* 0x0000002d00307308 */ /* 0x000e240000001000 */
[----:B0-----:R-:W-:-:S04]  /*6060*/  FFMA R0, R45, R48, -1 ;  /* 0xbf8000002d007423 */ /* 0x001fc80000000030 */
[----:B------:R-:W-:-:S04]  /*6070*/  FADD.FTZ R43, -R0, -RZ ;  /* 0x800000ff002b7221 */ /* 0x000fc80000010100 */
[----:B------:R-:W-:-:S07]  /*6080*/  FFMA R48, R48, R43, R48 ;  /* 0x0000002b30307223 */ /* 0x000fce0000000030 */
.L_x_7380:
[----:B------:R-:W-:Y:S05]  /*6090*/  BSYNC.RECONVERGENT B1 ;  /* 0x0000000000017941 */ /* 0x000fea0003800200 */
.L_x_7378:
        /* <DEDUP_REMOVED lines=29> */
.L_x_7382:
[----:B------:R-:W0:Y:S02]  /*6270*/  MUFU.RCP R48, R45 ;  /* 0x0000002d00307308 */ /* 0x000e240000001000 */
[----:B0-----:R-:W-:-:S04]  /*6280*/  FFMA R0, R45, R48, -1 ;  /* 0xbf8000002d007423 */ /* 0x001fc80000000030 */
[----:B------:R-:W-:-:S04]  /*6290*/  FADD.FTZ R41, -R0, -RZ ;  /* 0x800000ff00297221 */ /* 0x000fc80000010100 */
[----:B------:R-:W-:-:S07]  /*62a0*/  FFMA R48, R48, R41, R48 ;  /* 0x0000002930307223 */ /* 0x000fce0000000030 */
.L_x_7383:
[----:B------:R-:W-:Y:S05]  /*62b0*/  BSYNC.RECONVERGENT B1 ;  /* 0x0000000000017941 */ /* 0x000fea0003800200 */
.L_x_7381:
        /* <DEDUP_REMOVED lines=29> */
.L_x_7385:
[----:B------:R-:W0:Y:S02]  /*6490*/  MUFU.RCP R48, R45 ;  /* 0x0000002d00307308 */ /* 0x000e240000001000 */
[----:B0-----:R-:W-:-:S04]  /*64a0*/  FFMA R0, R45, R48, -1 ;  /* 0xbf8000002d007423 */ /* 0x001fc80000000030 */
[----:B------:R-:W-:-:S04]  /*64b0*/  FADD.FTZ R43, -R0, -RZ ;  /* 0x800000ff002b7221 */ /* 0x000fc80000010100 */
[----:B------:R-:W-:-:S07]  /*64c0*/  FFMA R48, R48, R43, R48 ;  /* 0x0000002b30307223 */ /* 0x000fce0000000030 */
.L_x_7386:
[----:B------:R-:W-:Y:S05]  /*64d0*/  BSYNC.RECONVERGENT B1 ;  /* 0x0000000000017941 */ /* 0x000fea0003800200 */
.L_x_7384:
        /* <DEDUP_REMOVED lines=29> */
.L_x_7388:
[----:B------:R-:W0:Y:S02]  /*66b0*/  MUFU.RCP R48, R49 ;  /* 0x0000003100307308 */ /* 0x000e240000001000 */
[----:B0-----:R-:W-:-:S04]  /*66c0*/  FFMA R0, R49, R48, -1 ;  /* 0xbf80000031007423 */ /* 0x001fc80000000030 */
[----:B------:R-:W-:-:S04]  /*66d0*/  FADD.FTZ R43, -R0, -RZ ;  /* 0x800000ff002b7221 */ /* 0x000fc80000010100 */
[----:B------:R-:W-:-:S07]  /*66e0*/  FFMA R48, R48, R43, R48 ;  /* 0x0000002b30307223 */ /* 0x000fce0000000030 */
.L_x_7389:
[----:B------:R-:W-:Y:S05]  /*66f0*/  BSYNC.RECONVERGENT B1 ;  /* 0x0000000000017941 */ /* 0x000fea0003800200 */
.L_x_7387:
        /* <DEDUP_REMOVED lines=27> */
[----:B------:R-:W-:Y:S05]  /*68b0*/  CALL.REL.NOINC `($__internal_205_$__cuda_sm20_rcp_rn_f32_slowpath) ;  /* 0x0000004800d47944 */ /* 0x000fea0003c00000 */
[----:B------:R-:W-:Y:S01]  /*68c0*/  IMAD.MOV.U32 R55, RZ, RZ, R48 ;  /* 0x000000ffff377224 */ /* 0x000fe200078e0030 */
[----:B------:R-:W-:Y:S06]  /*68d0*/  BRA `(.L_x_7392) ;  /* 0x0000000000107947 */ /* 0x000fec0003800000 */
.L_x_7391:
[----:B------:R-:W0:Y:S02]  /*68e0*/  MUFU.RCP R55, R50 ;  /* 0x0000003200377308 */ /* 0x000e240000001000 */
[----:B0-----:R-:W-:-:S04]  /*68f0*/  FFMA R0, R50, R55, -1 ;  /* 0xbf80000032007423 */ /* 0x001fc80000000037 */
[----:B------:R-:W-:-:S04]  /*6900*/  FADD.FTZ R0, -R0, -RZ ;  /* 0x800000ff00007221 */ /* 0x000fc80000010100 */
[----:B------:R-:W-:-:S07]  /*6910*/  FFMA R55, R55, R0, R55 ;  /* 0x0000000037377223 */ /* 0x000fce0000000037 */
.L_x_7392:
[----:B------:R-:W-:Y:S05]  /*6920*/  BSYNC.RECONVERGENT B1 ;  /* 0x0000000000017941 */ /* 0x000fea0003800200 */
.L_x_7390:
[----:B------:R-:W-:Y:S02]  /*6930*/  VIADD R0, R4, 0x2 ;  /* 0x0000000204007836 */ /* 0x000fe40000000000 */
[C---:B------:R-:W-:Y:S01]  /*6940*/  FMUL R49, R34.reuse, UR23 ;  /* 0x0000001722317c20 */ /* 0x040fe20008400000 */
[----:B------:R-:W-:Y:S01]  /*6950*/  FMNMX3 R2, |R34|, R17, |R35|, !PT ;  /* 0x0000001122027276 */ /* 0x000fe20007800623 */
[----:B------:R-:W-:Y:S01]  /*6960*/  FMUL R53, R37, UR23 ;  /* 0x0000001725357c20 */ /* 0x000fe20008400000 */
[----:B------:R-:W-:Y:S01]  /*6970*/  FMUL R48, R38, UR23 ;  /* 0x0000001726307c20 */ /* 0x000fe20008400000 */
[----:B------:R-:W-:Y:S01]  /*6980*/  ISETP.GE.U32.AND P0, PT, R0, UR7, PT ;  /* 0x0000000700007c0c */ /* 0x000fe2000bf06070 */
[----:B------:R-:W-:Y:S01]  /*6990*/  HADD2.F32 R9, -RZ, R9.H1_H1 ;  /* 0x30000009ff097230 */ /* 0x000fe20000004100 */
[----:B------:R-:W-:Y:S01]  /*69a0*/  F2FP.SATFINITE.E5M2.F32.PACK_AB_MERGE_C R49, RZ, R49, RZ ;  /* 0x00000031ff31723e */ /* 0x000fe200048060ff */
[----:B------:R-:W-:Y:S01]  /*69b0*/  BSSY.RECONVERGENT B0, `(.L_x_7393) ;  /* 0x0000032000007945 */ /* 0x000fe20003800200 */
[----:B------:R-:W-:Y:S01]  /*69c0*/  ISETP.GE.U32.OR P0, PT, R28, UR14, P0 ;  /* 0x0000000e1c007c0c */ /* 0x000fe20008706470 */
[----:B------:R-:W-:Y:S01]  /*69d0*/  FMUL R28, R35, UR23 ;  /* 0x00000017231c7c20 */ /* 0x000fe20008400000 */
[----:B------:R-:W-:-:S02]  /*69e0*/  F2FP.SATFINITE.E5M2.F32.PACK_AB_MERGE_C R53, RZ, R53, RZ ;  /* 0x00000035ff35723e */ /* 0x000fc400048060ff */
[----:B------:R-:W-:Y:S02]  /*69f0*/  F2FP.SATFINITE.E5M2.F32.PACK_AB_MERGE_C R48, RZ, R48, RZ ;  /* 0x00000030ff30723e */ /* 0x000fe400048060ff */
[----:B------:R-:W-:Y:S02]  /*6a00*/  F2FP.SATFINITE.E5M2.F32.PACK_AB_MERGE_C R28, RZ, R28, RZ ;  /* 0x0000001cff1c723e */ /* 0x000fe400048060ff */
        /* <DEDUP_REMOVED lines=13> */
[----:B------:R-:W-:Y:S02]  /*6ae0*/  F2FP.SATFINITE.E5M2.F32.PACK_AB_MERGE_C R10, RZ, R10, RZ ;  /* 0x0000000aff0a723e */ /* 0x000fe400048060ff */
[----:B------:R-:W-:Y:S01]  /*6af0*/  @!P0 LEA.HI.X R35, R0, UR9, R17, 0x1, P1 ;  /* 0x0000000900238c11 */ /* 0x000fe200088f0c11 */
[----:B------:R-:W-:Y:S01]  /*6b00*/  FADD R0, -R55, 1 ;  /* 0x3f80000037007421 */ /* 0x000fe20000000100 */
[C---:B------:R-:W-:Y:S01]  /*6b10*/  FMUL R17, R41.reuse, UR23 ;  /* 0x0000001729117c20 */ /* 0x040fe20008400000 */
[----:B------:R-:W-:Y:S02]  /*6b20*/  FMNMX3 R41, |R41|, R37, |R46|, !PT ;  /* 0x0000002529297276 */ /* 0x000fe4000780062e */
[----:B------:R-:W-:Y:S01]  /*6b30*/  FMUL R0, R0, R55 ;  /* 0x0000003700007220 */ /* 0x000fe20000400000 */
[----:B------:R0:W-:Y:S01]  /*6b40*/  @!P0 STG.E.U16 desc[UR24][R34.64], R59 ;  /* 0x0000003b22008986 */ /* 0x0001e2000c101518 */
[----:B------:R-:W-:Y:S02]  /*6b50*/  F2FP.SATFINITE.E5M2.F32.PACK_AB_MERGE_C R17, RZ, R17, RZ ;  /* 0x00000011ff11723e */ /* 0x000fe400048060ff */
[----:B------:R-:W-:Y:S01]  /*6b60*/  FFMA R0, R44, R0, R55 ;  /* 0x000000002c007223 */ /* 0x000fe20000000037 */
[----:B------:R-:W-:-:S02]  /*6b70*/  F2FP.SATFINITE.E5M2.F32.PACK_AB_MERGE_C R37, RZ, R2, RZ ;  /* 0x00000002ff25723e */ /* 0x000fc400048060ff */
        /* <DEDUP_REMOVED lines=11> */
[----:B------:R-:W-:Y:S01]  /*6c30*/  F2FP.SATFINITE.E5M2.F32.PACK_AB_MERGE_C R2, RZ, R9, RZ ;  /* 0x00000009ff02723e */ /* 0x000fe200048060ff */
        /* <DEDUP_REMOVED lines=9> */
.L_x_7394:
[----:B------:R-:W-:Y:S05]  /*6cd0*/  BSYNC.RECONVERGENT B0 ;  /* 0x0000000000007941 */ /* 0x000fea0003800200 */
.L_x_7393:
[----:B0-----:R-:W0:Y:S01]  /*6ce0*/  @!P0 LDC R57, c[0x0][0x3b8] ;  /* 0x0000ee00ff398b82 */ /* 0x001e220000000800 */
[----:B------:R-:W-:Y:S01]  /*6cf0*/  FMUL R44, R32, UR23 ;  /* 0x00000017202c7c20 */ /* 0x000fe20008400000 */
[----:B-1----:R-:W-:Y:S01]  /*6d00*/  FMUL R9, R33, UR23 ;  /* 0x0000001721097c20 */ /* 0x002fe20008400000 */
[----:B------:R-:W-:Y:S01]  /*6d10*/  @!P0 LEA R34, P1, R30, UR6, 0x1 ;  /* 0x000000061e228c11 */ /* 0x000fe2000f8208ff */
[----:B------:R-:W-:Y:S01]  /*6d20*/  FMUL R46, R39, UR23 ;  /* 0x00000017272e7c20 */ /* 0x000fe20008400000 */
[----:B------:R-:W-:Y:S01]  /*6d30*/  LOP3.LUT R43, R28, 0xff, RZ, 0xc0, !PT ;  /* 0x000000ff1c2b7812 */ /* 0x000fe200078ec0ff */
[----:B------:R-:W-:Y:S01]  /*6d40*/  BSSY.RECONVERGENT B0, `(.L_x_7395) ;  /* 0x000002e000007945 */ /* 0x000fe20003800200 */
[----:B------:R-:W-:Y:S02]  /*6d50*/  F2FP.SATFINITE.E5M2.F32.PACK_AB_MERGE_C R44, RZ, R44, RZ ;  /* 0x0000002cff2c723e */ /* 0x000fe400048060ff */
[----:B------:R-:W-:Y:S01]  /*6d60*/  F2FP.SATFINITE.E5M2.F32.PACK_AB_MERGE_C R9, RZ, R9, RZ ;  /* 0x00000009ff09723e */ /* 0x000fe200048060ff */
        /* <DEDUP_REMOVED lines=9> */
[----:B------:R-:W-:Y:S02]  /*6e00*/  F2FP.SATFINITE.E5M2.F32.PACK_AB_MERGE_C R49, RZ, R49, RZ ;  /* 0x00000031ff31723e */ /* 0x000fe400048060ff */
[----:B------:R-:W-:-:S02]  /*6e10*/  F2FP.SATFINITE.E5M2.F32.PACK_AB_MERGE_C R46, RZ, R46, RZ ;  /* 0x0000002eff2e723e */ /* 0x000fc400048060ff */
[----:B0-----:R-:W-:Y:S02]  /*6e20*/  @!P0 IADD3 R57, P1, PT, R30, R57, RZ ;  /* 0x000000391e398210 */ /* 0x001fe40007f3e0ff */
[----:B------:R-:W-:Y:S02]  /*6e30*/  F2FP.SATFINITE.E5M2.F32.PACK_AB_MERGE_C R41, RZ, R41, RZ ;  /* 0x00000029ff29723e */ /* 0x000fe400048060ff */
        /* <DEDUP_REMOVED lines=9> */
[----:B------:R-:W-:Y:S02]  /*6ed0*/  F2FP.SATFINITE.E5M2.F32.PACK_AB_MERGE_C R28, RZ, R28, RZ ;  /* 0x0000001cff1c723e */ /* 0x000fe400048060ff */
        /* <DEDUP_REMOVED lines=8> */
[----:B------:R-:W-:-:S02]  /*6f60*/  F2FP.SATFINITE.E5M2.F32.PACK_AB_MERGE_C R38, RZ, R38, RZ ;  /* 0x00000026ff26723e */ /* 0x000fc400048060ff */
[----:B------:R-:W-:Y:S01]  /*6f70*/  F2FP.SATFINITE.E5M2.F32.PACK_AB_MERGE_C R49, RZ, R49, RZ ;  /* 0x00000031ff31723e */ /* 0x000fe200048060ff */
        /* <DEDUP_REMOVED lines=10> */
.L_x_7396:
[----:B------:R-:W-:Y:S05]  /*7020*/  BSYNC.RECONVERGENT B0 ;  /* 0x0000000000007941 */ /* 0x000fea0003800200 */
.L_x_7395:
        /* <DEDUP_REMOVED lines=62> */
[----:B------:R-:W-:Y:S05]  /*7410*/  CALL.REL.NOINC `($__internal_205_$__cuda_sm20_rcp_rn_f32_slowpath) ;  /* 0x0000003c00fc7944 */ /* 0x000fea0003c00000 */
[----:B------:R-:W-:Y:S05]  /*7420*/  BRA `(.L_x_7399) ;  /* 0x0000000000107947 */ /* 0x000fea0003800000 */
.L_x_7398:
[----:B------:R-:W0:Y:S02]  /*7430*/  MUFU.RCP R48, R37 ;  /* 0x0000002500307308 */ /* 0x000e240000001000 */
[----:B0-----:R-:W-:-:S04]  /*7440*/  FFMA R0, R37, R48, -1 ;  /* 0xbf80000025007423 */ /* 0x001fc80000000030 */
[----:B------:R-:W-:-:S04]  /*7450*/  FADD.FTZ R35, -R0, -RZ ;  /* 0x800000ff00237221 */ /* 0x000fc80000010100 */
[----:B------:R-:W-:-:S07]  /*7460*/  FFMA R48, R48, R35, R48 ;  /* 0x0000002330307223 */ /* 0x000fce0000000030 */
.L_x_7399:
[----:B------:R-:W-:Y:S05]  /*7470*/  BSYNC.RECONVERGENT B1 ;  /* 0x0000000000017941 */ /* 0x000fea0003800200 */
.L_x_7397:
        /* <DEDUP_REMOVED lines=28> */
[----:B------:R-:W-:Y:S05]  /*7640*/  BRA `(.L_x_7402) ;  /* 0x0000000000107947 */ /* 0x000fea0003800000 */
.L_x_7401:
[----:B------:R-:W0:Y:S02]  /*7650*/  MUFU.RCP R48, R39 ;  /* 0x0000002700307308 */ /* 0x000e240000001000 */
[----:B0-----:R-:W-:-:S04]  /*7660*/  FFMA R0, R39, R48, -1 ;  /* 0xbf80000027007423 */ /* 0x001fc80000000030 */
[----:B------:R-:W-:-:S04]  /*7670*/  FADD.FTZ R35, -R0, -RZ ;  /* 0x800000ff00237221 */ /* 0x000fc80000010100 */
[----:B------:R-:W-:-:S07]  /*7680*/  FFMA R48, R48, R35, R48 ;  /* 0x0000002330307223 */ /* 0x000fce0000000030 */
.L_x_7402:
[----:B------:R-:W-:Y:S05]  /*7690*/  BSYNC.RECONVERGENT B1 ;  /* 0x0000000000017941 */ /* 0x000fea0003800200 */
.L_x_7400:
        /* <DEDUP_REMOVED lines=29> */
.L_x_7404:
[----:B------:R-:W0:Y:S02]  /*7870*/  MUFU.RCP R48, R39 ;  /* 0x0000002700307308 */ /* 0x000e240000001000 */
[----:B0-----:R-:W-:-:S04]  /*7880*/  FFMA R0, R39, R48, -1 ;  /* 0xbf80000027007423 */ /* 0x001fc80000000030 */
[----:B------:R-:W-:-:S04]  /*7890*/  FADD.FTZ R13, -R0, -RZ ;  /* 0x800000ff000d7221 */ /* 0x000fc80000010100 */
[----:B------:R-:W-:-:S07]  /*78a0*/  FFMA R48, R48, R13, R48 ;  /* 0x0000000d30307223 */ /* 0x000fce0000000030 */
.L_x_7405:
[----:B------:R-:W-:Y:S05]  /*78b0*/  BSYNC.RECONVERGENT B1 ;  /* 0x0000000000017941 */ /* 0x000fea0003800200 */
.L_x_7403:
        /* <DEDUP_REMOVED lines=29> */
.L_x_7407:
[----:B------:R-:W0:Y:S02]  /*7a90*/  MUFU.RCP R48, R39 ;  /* 0x0000002700307308 */ /* 0x000e240000001000 */
[----:B0-----:R-:W-:-:S04]  /*7aa0*/  FFMA R0, R39, R48, -1 ;  /* 0xbf80000027007423 */ /* 0x001fc80000000030 */
[----:B------:R-:W-:-:S04]  /*7ab0*/  FADD.FTZ R13, -R0, -RZ ;  /* 0x800000ff000d7221 */ /* 0x000fc80000010100 */
[----:B------:R-:W-:-:S07]  /*7ac0*/  FFMA R48, R48, R13, R48 ;  /* 0x0000000d30307223 */ /* 0x000fce0000000030 */
.L_x_7408:
[----:B------:R-:W-:Y:S05]  /*7ad0*/  BSYNC.RECONVERGENT B1 ;  /* 0x0000000000017941 */ /* 0x000fea0003800200 */
.L_x_7406:
        /* <DEDUP_REMOVED lines=29> */
.L_x_7410:
[----:B------:R-:W0:Y:S02]  /*7cb0*/  MUFU.RCP R48, R41 ;  /* 0x0000002900307308 */ /* 0x000e240000001000 */
[----:B0-----:R-:W-:-:S04]  /*7cc0*/  FFMA R0, R41, R48, -1 ;  /* 0xbf80000029007423 */ /* 0x001fc80000000030 */
[----:B------:R-:W-:-:S04]  /*7cd0*/  FADD.FTZ R37, -R0, -RZ ;  /* 0x800000ff00257221 */ /* 0x000fc80000010100 */
[----:B------:R-:W-:-:S07]  /*7ce0*/  FFMA R48, R48, R37, R48 ;  /* 0x0000002530307223 */ /* 0x000fce0000000030 */
.L_x_7411:
[----:B------:R-:W-:Y:S05]  /*7cf0*/  BSYNC.RECONVERGENT B1 ;  /* 0x0000000000017941 */ /* 0x000fea0003800200 */
.L_x_7409:
        /* <DEDUP_REMOVED lines=29> */
.L_x_7413:
[----:B------:R-:W0:Y:S02]  /*7ed0*/  MUFU.RCP R48, R39 ;  /* 0x0000002700307308 */ /* 0x000e240000001000 */
[----:B0-----:R-:W-:-:S04]  /*7ee0*/  FFMA R0, R39, R48, -1 ;  /* 0xbf80000027007423 */ /* 0x001fc80000000030 */
[----:B------:R-:W-:-:S04]  /*7ef0*/  FADD.FTZ R13, -R0, -RZ ;  /* 0x800000ff000d7221 */ /* 0x000fc80000010100 */
[----:B------:R-:W-:-:S07]  /*7f00*/  FFMA R48, R48, R13, R48 ;  /* 0x0000000d30307223 */ /* 0x000fce0000000030 */
.L_x_7414:
[----:B------:R-:W-:Y:S05]  /*7f10*/  BSYNC.RECONVERGENT B1 ;  /* 0x0000000000017941 */ /* 0x000fea0003800200 */
.L_x_7412:
        /* <DEDUP_REMOVED lines=27> */
[----:B------:R-:W-:Y:S05]  /*80d0*/  CALL.REL.NOINC `($__internal_205_$__cuda_sm20_rcp_rn_f32_slowpath) ;  /* 0x0000003000cc7944 */ /* 0x000fea0003c00000 */
[----:B------:R-:W-:Y:S05]  /*80e0*/  BRA `(.L_x_7417) ;  /* 0x0000000000107947 */ /* 0x000fea0003800000 */
.L_x_7416:
[----:B------:R-:W0:Y:S02]  /*80f0*/  MUFU.RCP R48, R41 ;  /* 0x0000002900307308 */ /* 0x000e240000001000 */
[----:B0-----:R-:W-:-:S04]  /*8100*/  FFMA R0, R41, R48, -1 ;  /* 0xbf80000029007423 */ /* 0x001fc80000000030 */
[----:B------:R-:W-:-:S04]  /*8110*/  FADD.FTZ R23, -R0, -RZ ;  /* 0x800000ff00177221 */ /* 0x000fc80000010100 */
[----:B------:R-:W-:-:S07]  /*8120*/  FFMA R48, R48, R23, R48 ;  /* 0x0000001730307223 */ /* 0x000fce0000000030 */
.L_x_7417:
[----:B------:R-:W-:Y:S05]  /*8130*/  BSYNC.RECONVERGENT B1 ;  /* 0x0000000000017941 */ /* 0x000fea0003800200 */
.L_x_7415:
        /* <DEDUP_REMOVED lines=29> */
.L_x_7419:
[----:B------:R-:W0:Y:S02]  /*8310*/  MUFU.RCP R48, R41 ;  /* 0x0000002900307308 */ /* 0x000e240000001000 */
[----:B0-----:R-:W-:-:S04]  /*8320*/  FFMA R0, R41, R48, -1 ;  /* 0xbf80000029007423 */ /* 0x001fc80000000030 */
[----:B------:R-:W-:-:S04]  /*8330*/  FADD.FTZ R39, -R0, -RZ ;  /* 0x800000ff00277221 */ /* 0x000fc80000010100 */
[----:B------:R-:W-:-:S07]  /*8340*/  FFMA R48, R48, R39, R48 ;  /* 0x0000002730307223 */ /* 0x000fce0000000030 */
.L_x_7420:
[----:B------:R-:W-:Y:S05]  /*8350*/  BSYNC.RECONVERGENT B1 ;  /* 0x0000000000017941 */ /* 0x000fea0003800200 */
.L_x_7418:
        /* <DEDUP_REMOVED lines=18> */
[----:B------:R-:W-:Y:S01]  /*8480*/  F2FP.SATFINITE.E5M2.F32.PACK_AB_MERGE_C R38, RZ, R12, RZ ;  /* 0x0000000cff26723e */ /* 0x000fe200048060ff */
[----:B------:R-:W-:Y:S01]  /*8490*/  VIADD R2, R2, 0x20 ;  /* 0x0000002002027836 */ /* 0x000fe20000000000 */
[----:B------:R-:W-:Y:S01]  /*84a0*/  F2FP.SATFINITE.E5M2.F32.PACK_AB_MERGE_C R11, RZ, R11, RZ ;  /* 0x0000000bff0b723e */ /* 0x000fe200048060ff */
[----:B------:R-:W-:Y:S01]  /*84b0*/  FMUL R25, R9, UR23 ;  /* 0x0000001709197c20 */ /* 0x000fe20008400000 */
[----:B------:R-:W-:Y:S01]  /*84c0*/  F2FP.SATFINITE.E5M2.F32.PACK_AB_MERGE_C R45, RZ, R35, RZ ;  /* 0x00000023ff2d723e */ /* 0x000fe200048060ff */
[----:B------:R-:W-:Y:S01]  /*84d0*/  FMUL R28, R34, UR23 ;  /* 0x00000017221c7c20 */ /* 0x000fe20008400000 */
[----:B------:R-:W-:Y:S01]  /*84e0*/  LOP3.LUT R12, R38, 0xff, RZ, 0xc0, !PT ;  /* 0x000000ff260c7812 */ /* 0x000fe200078ec0ff */
[----:B------:R-:W-:Y:S01]  /*84f0*/  FMUL R44, R23, UR23 ;  /* 0x00000017172c7c20 */ /* 0x000fe20008400000 */
[----:B------:R-:W-:Y:S01]  /*8500*/  @!P0 PRMT R35, R11, 0x7604, R38 ;  /* 0x000076040b238816 */ /* 0x000fe20000000026 */
[----:B------:R-:W-:Y:S01]  /*8510*/  FMUL R38, R18, UR23 ;  /* 0x0000001712267c20 */ /* 0x000fe20008400000 */
[----:B------:R-:W-:Y:S01]  /*8520*/  F2FP.SATFINITE.E5M2.F32.PACK_AB_MERGE_C R40, RZ, R22, RZ ;  /* 0x00000016ff28723e */ /* 0x000fe200048060ff */
[----:B------:R-:W-:Y:S01]  /*8530*/  FMUL R22, R19, UR23 ;  /* 0x0000001713167c20 */ /* 0x000fe20008400000 */
[----:B------:R-:W-:Y:S01]  /*8540*/  LOP3.LUT R11, R11, 0xff, RZ, 0xc0, !PT ;  /* 0x000000ff0b0b7812 */ /* 0x000fe200078ec0ff */
[----:B------:R-:W-:Y:S01]  /*8550*/  BSSY.RECONVERGENT B0, `(.L_x_7421) ;  /* 0x0000052000007945 */ /* 0x000fe20003800200 */
[----:B0-----:R-:W-:-:S02]  /*8560*/  LEA R2, R43, R2, 0x18 ;  /* 0x000000022b027211 */ /* 0x001fc400078ec0ff */
[----:B------:R-:W-:Y:S01]  /*8570*/  LEA R12, R45, R12, 0x8 ;  /* 0x0000000c2d0c7211 */ /* 0x000fe200078e40ff */
[C---:B------:R-:W-:Y:S01]  /*8580*/  IMAD R11, R40.reuse, 0x100, R11 ;  /* 0x00000100280b7824 */ /* 0x040fe200078e020b */
[----:B------:R-:W-:Y:S02]  /*8590*/  @!P0 PRMT R45, R40, 0x7604, R45 ;  /* 0x00007604282d8816 */ /* 0x000fe4000000002d */
[----:B------:R-:W-:Y:S02]  /*85a0*/  F2FP.SATFINITE.E5M2.F32.PACK_AB_MERGE_C R43, RZ, R25, RZ ;  /* 0x00000019ff2b723e */ /* 0x000fe400048060ff */
[----:B------:R-:W-:Y:S01]  /*85b0*/  F2FP.SATFINITE.E5M2.F32.PACK_AB_MERGE_C R41, RZ, R38, RZ ;  /* 0x00000026ff29723e */ /* 0x000fe200048060ff */
[----:B------:R-:W-:Y:S01]  /*85c0*/  FMUL R38, R37, UR23 ;  /* 0x0000001725267c20 */ /* 0x000fe20008400000 */
[----:B------:R-:W-:Y:S02]  /*85d0*/  F2FP.SATFINITE.E5M2.F32.PACK_AB_MERGE_C R40, RZ, R28, RZ ;  /* 0x0000001cff28723e */ /* 0x000fe400048060ff */
[----:B------:R-:W-:-:S02]  /*85e0*/  F2FP.SATFINITE.E5M2.F32.PACK_AB_MERGE_C R42, RZ, R22, RZ ;  /* 0x00000016ff2a723e */ /* 0x000fc400048060ff */
[----:B------:R-:W-:Y:S02]  /*85f0*/  LOP3.LUT R25, R43, 0xff, RZ, 0xc0, !PT ;  /* 0x000000ff2b197812 */ /* 0x000fe400078ec0ff */
[C---:B------:R-:W-:Y:S02]  /*8600*/  LOP3.LUT R22, R40.reuse, 0xff, RZ, 0xc0, !PT ;  /* 0x000000ff28167812 */ /* 0x040fe400078ec0ff */
[----:B------:R-:W-:Y:S01]  /*8610*/  @!P0 PRMT R43, R40, 0x7604, R43 ;  /* 0x00007604282b8816 */ /* 0x000fe2000000002b */
[----:B------:R-:W-:Y:S01]  /*8620*/  IMAD R25, R42, 0x100, R25 ;  /* 0x000001002a197824 */ /* 0x000fe200078e0219 */
[----:B------:R-:W-:Y:S01]  /*8630*/  F2FP.SATFINITE.E5M2.F32.PACK_AB_MERGE_C R40, RZ, R38, RZ ;  /* 0x00000026ff28723e */ /* 0x000fe200048060ff */
[----:B------:R-:W-:Y:S01]  /*8640*/  FMUL R38, R36, UR23 ;  /* 0x0000001724267c20 */ /* 0x000fe20008400000 */
[----:B------:R-:W-:Y:S01]  /*8650*/  FMNMX3 R28, |R37|, R39, |R20|, !PT ;  /* 0x00000027251c7276 */ /* 0x000fe20007800614 */
[----:B------:R-:W-:Y:S01]  /*8660*/  FMUL R20, R20, UR23 ;  /* 0x0000001714147c20 */ /* 0x000fe20008400000 */
[----:B------:R-:W0:Y:S01]  /*8670*/  @!P0 LDC R39, c[0x0][0x3b8] ;  /* 0x0000ee00ff278b82 */ /* 0x000e220000000800 */
[----:B------:R-:W-:-:S02]  /*8680*/  LEA R22, R41, R22, 0x8 ;  /* 0x0000001629167211 */ /* 0x000fc400078e40ff */
[----:B------:R-:W-:Y:S01]  /*8690*/  @!P0 PRMT R37, R41, 0x7604, R42 ;  /* 0x0000760429258816 */ /* 0x000fe2000000002a */
[----:B------:R-:W-:Y:S01]  /*86a0*/  HADD2.F32 R41, -RZ, R24.H1_H1 ;  /* 0x30000018ff297230 */ /* 0x000fe20000004100 */
[----:B------:R-:W-:Y:S01]  /*86b0*/  F2FP.SATFINITE.E5M2.F32.PACK_AB_MERGE_C R38, RZ, R38, RZ ;  /* 0x00000026ff26723e */ /* 0x000fe200048060ff */
[----:B------:R-:W-:Y:S01]  /*86c0*/  IMAD.U32 R24, R40, 0x10000, RZ ;  /* 0x0001000028187824 */ /* 0x000fe200078e00ff */
[----:B------:R-:W-:Y:S02]  /*86d0*/  F2FP.SATFINITE.E5M2.F32.PACK_AB_MERGE_C R49, RZ, R20, RZ ;  /* 0x00000014ff31723e */ /* 0x000fe400048060ff */
[----:B------:R-:W-:Y:S01]  /*86e0*/  F2FP.SATFINITE.E5M2.F32.PACK_AB_MERGE_C R44, RZ, R44, RZ ;  /* 0x0000002cff2c723e */ /* 0x000fe200048060ff */
        /* <DEDUP_REMOVED lines=15> */
[----:B------:R-:W-:Y:S02]  /*87e0*/  F2FP.SATFINITE.E5M2.F32.PACK_AB_MERGE_C R23, RZ, R40, RZ ;  /* 0x00000028ff17723e */ /* 0x000fe400048060ff */
        /* <DEDUP_REMOVED lines=29> */
[----:B------:R-:W-:Y:S02]  /*89c0*/  F2FP.SATFINITE.E5M2.F32.PACK_AB_MERGE_C R49, RZ, R49, RZ ;  /* 0x00000031ff31723e */ /* 0x000fe400048060ff */
        /* <DEDUP_REMOVED lines=10> */
.L_x_7422:
[----:B------:R-:W-:Y:S05]  /*8a70*/  BSYNC.RECONVERGENT B0 ;  /* 0x0000000000007941 */ /* 0x000fea0003800200 */
.L_x_7421:
        /* <DEDUP_REMOVED lines=20> */
.L_x_7424:
[----:B------:R-:W-:Y:S05]  /*8bc0*/  BSYNC.RECONVERGENT B0 ;  /* 0x0000000000007941 */ /* 0x000fea0003800200 */
.L_x_7423:
        /* <DEDUP_REMOVED lines=66> */
.L_x_7429:
        /* <DEDUP_REMOVED lines=48> */
.L_x_7428:
[----:B------:R-:W-:Y:S05]  /*92f0*/  BSYNC.RECONVERGENT B1 ;  /* 0x0000000000017941 */ /* 0x000fea0003800200 */
.L_x_7427:
        /* <DEDUP_REMOVED lines=35> */
.L_x_7426:
[----:B------:R-:W-:Y:S05]  /*9530*/  BSYNC.RECONVERGENT B0 ;  /* 0x0000000000007941 */ /* 0x000fea0003800200 */
.L_x_7425:
        /* <DEDUP_REMOVED lines=28> */
.L_x_7434:
        /* <DEDUP_REMOVED lines=48> */
.L_x_7433:
[----:B------:R-:W-:Y:S05]  /*9a00*/  BSYNC.RECONVERGENT B1 ;  /* 0x0000000000017941 */ /* 0x000fea0003800200 */
.L_x_7432:
        /* <DEDUP_REMOVED lines=35> */
.L_x_7431:
[----:B------:R-:W-:Y:S05]  /*9c40*/  BSYNC.RECONVERGENT B0 ;  /* 0x0000000000007941 */ /* 0x000fea0003800200 */
.L_x_7430:
        /* <DEDUP_REMOVED lines=30> */
.L_x_7439:
        /* <DEDUP_REMOVED lines=48> */
.L_x_7438:
[----:B------:R-:W-:Y:S05]  /*a130*/  BSYNC.RECONVERGENT B1 ;  /* 0x0000000000017941 */ /* 0x000fea0003800200 */
.L_x_7437:
        /* <DEDUP_REMOVED lines=35> */
.L_x_7436:
[----:B------:R-:W-:Y:S05]  /*a370*/  BSYNC.RECONVERGENT B0 ;  /* 0x0000000000007941 */ /* 0x000fea0003800200 */
.L_x_7435:
        /* <DEDUP_REMOVED lines=20> */
.L_x_7444:
        /* <DEDUP_REMOVED lines=48> */
.L_x_7443:
[----:B------:R-:W-:Y:S05]  /*a7c0*/  BSYNC.RECONVERGENT B1 ;  /* 0x0000000000017941 */ /* 0x000fea0003800200 */
.L_x_7442:
        /* <DEDUP_REMOVED lines=35> */
.L_x_7441:
[----:B------:R-:W-:Y:S05]  /*aa00*/  BSYNC.RECONVERGENT B0 ;  /* 0x0000000000007941 */ /* 0x000fea0003800200 */
.L_x_7440:
        /* <DEDUP_REMOVED lines=39> */
.L_x_7453:
[----:B------:R-:W-:Y:S02]  /*ac80*/  ISETP.NE.AND P0, PT, R3, RZ, PT ;  /* 0x000000ff0300720c */ /* 0x000fe40003f05270 */
[----:B-1----:R-:W-:-:S11]  /*ac90*/  FMNMX R7, R2, R7, !PT ;  /* 0x0000000702077209 */ /* 0x002fd60007800000 */
[----:B------:R-:W-:Y:S05]  /*aca0*/  @P0 BRA `(.L_x_7446) ;  /* 0x0000000000080947 */ /* 0x000fea0003800000 */
[----:B------:R-:W1:Y:S02]  /*acb0*/  LDC.64 R4, c[0x0][0x3a8] ;  /* 0x0000ea00ff047b82 */ /* 0x000e640000000a00 */
[----:B-1----:R1:W-:Y:S02]  /*acc0*/  REDG.E.MAX.S32.STRONG.GPU desc[UR24][R4.64], R7 ;  /* 0x000000070400798e */ /* 0x0023e4000d12e318 */
.L_x_7446:
[----:B------:R-:W-:Y:S05]  /*acd0*/  BSYNC B0 ;  /* 0x0000000000007941 */ /* 0x000fea0003800000 */
.L_x_7445:
        /* <DEDUP_REMOVED lines=12> */
[----:B-123--:R-:W-:Y:S05]  /*ada0*/  CALL.REL.NOINC `($__internal_205_$__cuda_sm20_rcp_rn_f32_slowpath) ;  /* 0x0000000400987944 */ /* 0x00efea0003c00000 */
[----:B------:R-:W-:Y:S05]  /*adb0*/  BRA `(.L_x_7449) ;  /* 0x0000000000147947 */ /* 0x000fea0003800000 */
.L_x_7448:
[----:B------:R-:W4:Y:S01]  /*adc0*/  MUFU.RCP R48, UR23 ;  /* 0x0000001700307d08 */ /* 0x000f220008001000 */
[----:B------:R-:W-:-:S04]  /*add0*/  IMAD.U32 R3, RZ, RZ, UR23 ;  /* 0x00000017ff037e24 */ /* 0x000fc8000f8e00ff */
[----:B----4-:R-:W-:-:S04]  /*ade0*/  FFMA R0, R48, R3, -1 ;  /* 0xbf80000030007423 */ /* 0x010fc80000000003 */
[----:B------:R-:W-:-:S04]  /*adf0*/  FADD.FTZ R3, -R0, -RZ ;  /* 0x800000ff00037221 */ /* 0x000fc80000010100 */
[----:B------:R-:W-:-:S07]  /*ae00*/  FFMA R48, R48, R3, R48 ;  /* 0x0000000330307223 */ /* 0x000fce0000000030 */
.L_x_7449:
[----:B0-----:R-:W0:Y:S02]  /*ae10*/  LDC.64 R2, c[0x0][0x3b0] ;  /* 0x0000ec00ff027b82 */ /* 0x001e240000000a00 */
[----:B0-----:R-:W-:Y:S01]  /*ae20*/  STG.E desc[UR24][R2.64], R48 ;  /* 0x0000003002007986 */ /* 0x001fe2000c101918 */
[----:B------:R-:W-:Y:S05]  /*ae30*/  EXIT ;  /* 0x000000000000794d */ /* 0x000fea0003800000 */
.L_x_7447:
[----:B------:R-:W-:Y:S01]  /*ae40*/  MOV R9, 0x4 ;  /* 0x0000000400097802 */ /* 0x000fe20000000f00 */
[----:B------:R-:W-:Y:S01]  /*ae50*/  IMAD.MOV.U32 R11, RZ, RZ, 0x1f ;  /* 0x0000001fff0b7424 */ /* 0x000fe200078e00ff */
[----:B------:R-:W-:-:S07]  /*ae60*/  MOV R4, 0xffffffff ;  /* 0xffffffff00047802 */ /* 0x000fce0000000f00 */
[----:B01----:R-:W-:Y:S05]  /*ae70*/  WARPSYNC.COLLECTIVE R4, `(.L_x_7450) ;  /* 0x0000000004087348 */ /* 0x003fea0003c00000 */
[----:B-1----:R1:W2:Y:S02]  /*ae80*/  SHFL.DOWN P0, R7, R0, R9, R11 ;  /* 0x0800000900077389 */ /* 0x0022a4000000000b */
[----:B012---:R-:W-:Y:S05]  /*ae90*/  ENDCOLLECTIVE ;  /* 0x000000000000791b */ /* 0x007fea0003800000 */
.L_x_7450:
[----:B------:R-:W-:Y:S02]  /*aea0*/  IMAD.MOV.U32 R9, RZ, RZ, 0x2 ;  /* 0x00000002ff097424 */ /* 0x000fe400078e00ff */
[----:B------:R-:W-:-:S05]  /*aeb0*/  IMAD.MOV.U32 R5, RZ, RZ, R7 ;  /* 0x000000ffff057224 */ /* 0x000fca00078e0007 */
[----:B------:R-:W-:-:S04]  /*aec0*/  FMNMX R5, R5, R0, !PT ;  /* 0x0000000005057209 */ /* 0x000fc80007800000 */
[----:B------:R-:W-:-:S07]  /*aed0*/  MOV R0, R5 ;  /* 0x0000000500007202 */ /* 0x000fce0000000f00 */
[----:B------:R-:W-:Y:S05]  /*aee0*/  WARPSYNC.COLLECTIVE R4, `(.L_x_7451) ;  /* 0x0000000004087348 */ /* 0x000fea0003c00000 */
[----:B------:R0:W1:Y:S02]  /*aef0*/  SHFL.DOWN P0, R7, R0, R9, R11 ;  /* 0x0800000900077389 */ /* 0x000064000000000b */
[----:B01----:R-:W-:Y:S05]  /*af00*/  ENDCOLLECTIVE ;  /* 0x000000000000791b */ /* 0x003fea0003800000 */
.L_x_7451:
[----:B------:R-:W-:Y:S02]  /*af10*/  MOV R9, 0x1 ;  /* 0x0000000100097802 */ /* 0x000fe40000000f00 */
[----:B------:R-:W-:-:S04]  /*af20*/  MOV R2, R7 ;  /* 0x0000000700027202 */ /* 0x000fc80000000f00 */
[----:B------:R-:W-:-:S05]  /*af30*/  FMNMX R2, R5, R2, !PT ;  /* 0x0000000205027209 */ /* 0x000fca0007800000 */
[----:B------:R-:W-:-:S07]  /*af40*/  IMAD.MOV.U32 R0, RZ, RZ, R2 ;  /* 0x000000ffff007224 */ /* 0x000fce00078e0002 */
[----:B------:R-:W-:Y:S05]  /*af50*/  WARPSYNC.COLLECTIVE R4, `(.L_x_7452) ;  /* 0x0000000004087348 */ /* 0x000fea0003c00000 */
[----:B------:R0:W1:Y:S02]  /*af60*/  SHFL.DOWN P0, R7, R0, R9, R11 ;  /* 0x0800000900077389 */ /* 0x000064000000000b */
[----:B01----:R-:W-:Y:S05]  /*af70*/  ENDCOLLECTIVE ;  /* 0x000000000000791b */ /* 0x003fea0003800000 */
.L_x_7452:
[----:B------:R-:W-:Y:S05]  /*af80*/  BRA `(.L_x_7453) ;  /* 0xfffffffc003c7947 */ /* 0x000fea000383ffff */
        .weak           $__internal_204_$__cuda_sm20_div_u64
        .type           $__internal_204_$__cuda_sm20_div_u64,@function
        .size           $__internal_204_$__cuda_sm20_div_u64,($__internal_205_$__cuda_sm20_rcp_rn_f32_slowpath - $__internal_204_$__cuda_sm20_div_u64)
$__internal_204_$__cuda_sm20_div_u64:
        /* <DEDUP_REMOVED lines=71> */
[----:B------:R-:W-:Y:S11]  /*b400*/  RET.REL.NODEC R4 `(_ZN18transformer_engine6detail43dgated_act_cast_transpose_kernel_notalignedILi2ELi4Ef6__half13__nv_fp8_e5m2NS_5EmptyEXadL_ZNS_5dsiluIffEET_T0_RKS4_EEXadL_ZNS_4siluIffEES6_S7_S9_EEEEvPKT2_SD_PT3_SF_PKT1_PSG_SJ_mmm) ;  /* 0xffffff4804fc7950 */ /* 0x000ff60003c3ffff */
        .weak           $__internal_205_$__cuda_sm20_rcp_rn_f32_slowpath
        .type           $__internal_205_$__cuda_sm20_rcp_rn_f32_slowpath,@function
        .size           $__internal_205_$__cuda_sm20_rcp_rn_f32_slowpath,(.L_x_29506 - $__internal_205_$__cuda_sm20_rcp_rn_f32_slowpath)
$__internal_205_$__cuda_sm20_rcp_rn_f32_slowpath:
        /* <DEDUP_REMOVED lines=15> */
.L_x_7455:
        /* <DEDUP_REMOVED lines=33> */
.L_x_7457:
[----:B------:R0:W1:Y:S02]  /*b710*/  MUFU.RCP R48, R0 ;  /* 0x0000000000307308 */ /* 0x0000640000001000 */
.L_x_7456:
[----:B------:R-:W-:Y:S05]  /*b720*/  BSYNC B0 ;  /* 0x0000000000007941 */ /* 0x000fea0003800000 */
.L_x_7454:
[----:B------:R-:W-:Y:S02]  /*b730*/  HFMA2 R43, -RZ, RZ, 0, 0 ;  /* 0x00000000ff2b7431 */ /* 0x000fe400000001ff */
[----:B------:R-:W-:-:S04]  /*b740*/  IMAD.MOV.U32 R42, RZ, RZ, R2 ;  /* 0x000000ffff2a7224 */ /* 0x000fc800078e0002 */
[----:B01----:R-:W-:Y:S05]  /*b750*/  RET.REL.NODEC R42 `(_ZN18transformer_engine6detail43dgated_act_cast_transpose_kernel_notalignedILi2ELi4Ef6__half13__nv_fp8_e5m2NS_5EmptyEXadL_ZNS_5dsiluIffEET_T0_RKS4_EEXadL_ZNS_4siluIffEES6_S7_S9_EEEEvPKT2_SD_PT3_SF_PKT1_PSG_SJ_mmm) ;  /* 0xffffff482a287950 */ /* 0x003fea0003c3ffff */
.L_x_7458:
        /* <DEDUP_REMOVED lines=10> */
.L_x_29506:


//--------------------- .text._ZN18transformer_engine6detail32dgated_act_cast_transpose_kernelILi2ELi4Ef6__half13__nv_fp8_e5m2NS_5EmptyEXadL_ZNS_5dsiluIffEET_T0_RKS4_EEXadL_ZNS_4siluIffEES6_S7_S9_EEEEvPKT2_SD_PT3_SF_PKT1_PSG_SJ_mmm --------------------------
	.section	.text._ZN18transformer_engine6detail32dgated_act_cast_transpose_kernelILi2ELi4Ef6__half13__nv_fp8_e5m2NS_5EmptyEXadL_ZNS_5dsiluIffEET_T0_RKS4_EEXadL_ZNS_4siluIffEES6_S7_S9_EEEEvPKT2_SD_PT3_SF_PKT1_PSG_SJ_mmm,"ax",@progbits
	.align	128
        .global         _ZN18transformer_engine6detail32dgated_act_cast_transpose_kernelILi2ELi4Ef6__half13__nv_fp8_e5m2NS_5EmptyEXadL_ZNS_5dsiluIffEET_T0_RKS4_EEXadL_ZNS_4siluIffEES6_S7_S9_EEEEvPKT2_SD_PT3_SF_PKT1_PSG_SJ_mmm
        .type           _ZN18transformer_engine6detail32dgated_act_cast_transpose_kernelILi2ELi4Ef6__half13__nv_fp8_e5m2NS_5EmptyEXadL_ZNS_5dsiluIffEET_T0_RKS4_EEXadL_ZNS_4siluIffEES6_S7_S9_EEEEvPKT2_SD_PT3_SF_PKT1_PSG_SJ_mmm,@function
        .size           _ZN18transformer_engine6detail32dgated_act_cast_transpose_kernelILi2ELi4Ef6__half13__nv_fp8_e5m2NS_5EmptyEXadL_ZNS_5dsiluIffEET_T0_RKS4_EEXadL_ZNS_4siluIffEES6_S7_S9_EEEEvPKT2_SD_PT3_SF_PKT1_PSG_SJ_mmm,(.L_x_29508 - _ZN18transformer_engine6detail32dgated_act_cast_transpose_kernelILi2ELi4Ef6__half13__nv_fp8_e5m2NS_5EmptyEXadL_ZNS_5dsiluIffEET_T0_RKS4_EEXadL_ZNS_4siluIffEES6_S7_S9_EEEEvPKT2_SD_PT3_SF_PKT1_PSG_SJ_mmm)
        .other          _ZN18transformer_engine6detail32dgated_act_cast_transpose_kernelILi2ELi4Ef6__half13__nv_fp8_e5m2NS_5EmptyEXadL_ZNS_5dsiluIffEET_T0_RKS4_EEXadL_ZNS_4siluIffEES6_S7_S9_EEEEvPKT2_SD_PT3_SF_PKT1_PSG_SJ_mmm,@"STO_CUDA_ENTRY STV_DEFAULT"
_ZN18transformer_engine6detail32dgated_act_cast_transpose_kernelILi2ELi4Ef6__half13__nv_fp8_e5m2NS_5EmptyEXadL_ZNS_5dsiluIffEET_T0_RKS4_EEXadL_ZNS_4siluIffEES6_S7_S9_EEEEvPKT2_SD_PT3_SF_PKT1_PSG_SJ_mmm:
.text._ZN18transformer_engine6detail32dgated_act_cast_transpose_kernelILi2ELi4Ef6__half13__nv_fp8_e5m2NS_5EmptyEXadL_ZNS_5dsiluIffEET_T0_RKS4_EEXadL_ZNS_4siluIffEES6_S7_S9_EEEEvPKT2_SD_PT3_SF_PKT1_PSG_SJ_mmm:
        /* <DEDUP_REMOVED lines=39> */
.L_x_7459:
[----:B------:R-:W-:-:S07]  /*0270*/  MOV R4, 0x290 ;  /* 0x0000029000047802 */ /* 0x000fce0000000f00 */
[----:B------:R-:W-:Y:S05]  /*0280*/  CALL.REL.NOINC `($__internal_206_$__cuda_sm20_div_u64) ;  /* 0x0000007c00707944 */ /* 0x000fea0003c00000 */
        /* <DEDUP_REMOVED lines=11> */
.L_x_7460:
        /* <DEDUP_REMOVED lines=160> */
[----:B------:R-:W-:Y:S05]  /*0d40*/  CALL.REL.NOINC `($__internal_207_$__cuda_sm20_rcp_rn_f32_slowpath) ;  /* 0x0000007400e07944 */ /* 0x000fea0003c00000 */
[----:B------:R-:W-:Y:S05]  /*0d50*/  BRA `(.L_x_7463) ;  /* 0x0000000000107947 */ /* 0x000fea0003800000 */
.L_x_7462:
[----:B------:R-:W0:Y:S02]  /*0d60*/  MUFU.RCP R13, R0 ;  /* 0x00000000000d7308 */ /* 0x000e240000001000 */
[----:B0-----:R-:W-:-:S04]  /*0d70*/  FFMA R2, R0, R13, -1 ;  /* 0xbf80000000027423 */ /* 0x001fc8000000000d */
[----:B------:R-:W-:-:S04]  /*0d80*/  FADD.FTZ R2, -R2, -RZ ;  /* 0x800000ff02027221 */ /* 0x000fc80000010100 */
[----:B------:R-:W-:-:S07]  /*0d90*/  FFMA R0, R13, R2, R13 ;  /* 0x000000020d007223 */ /* 0x000fce000000000d */
.L_x_7463:
[----:B------:R-:W-:Y:S05]  /*0da0*/  BSYNC.RECONVERGENT B1 ;  /* 0x0000000000017941 */ /* 0x000fea0003800200 */
.L_x_7461:
        /* <DEDUP_REMOVED lines=29> */
[----:B------:R-:W-:Y:S05]  /*0f80*/  CALL.REL.NOINC `($__internal_207_$__cuda_sm20_rcp_rn_f32_slowpath) ;  /* 0x0000007400507944 */ /* 0x000fea0003c00000 */
[----:B------:R-:W-:Y:S05]  /*0f90*/  BRA `(.L_x_7466) ;  /* 0x0000000000107947 */ /* 0x000fea0003800000 */
.L_x_7465:
[----:B------:R-:W0:Y:S02]  /*0fa0*/  MUFU.RCP R11, R2 ;  /* 0x00000002000b7308 */ /* 0x000e240000001000 */
[----:B0-----:R-:W-:-:S04]  /*0fb0*/  FFMA R0, R2, R11, -1 ;  /* 0xbf80000002007423 */ /* 0x001fc8000000000b */
[----:B------:R-:W-:-:S04]  /*0fc0*/  FADD.FTZ R0, -R0, -RZ ;  /* 0x800000ff00007221 */ /* 0x000fc80000010100 */
[----:B------:R-:W-:-:S07]  /*0fd0*/  FFMA R0, R11, R0, R11 ;  /* 0x000000000b007223 */ /* 0x000fce000000000b */
.L_x_7466:
[----:B------:R-:W-:Y:S05]  /*0fe0*/  BSYNC.RECONVERGENT B1 ;  /* 0x0000000000017941 */ /* 0x000fea0003800200 */
.L_x_7464:
        /* <DEDUP_REMOVED lines=28> */
[----:B------:R-:W-:Y:S05]  /*11b0*/  CALL.REL.NOINC `($__internal_207_$__cuda_sm20_rcp_rn_f32_slowpath) ;  /* 0x0000007000c47944 */ /* 0x000fea0003c00000 */
[----:B------:R-:W-:Y:S05]  /*11c0*/  BRA `(.L_x_7469) ;  /* 0x0000000000107947 */ /* 0x000fea0003800000 */
.L_x_7468:
[----:B------:R-:W0:Y:S02]  /*11d0*/  MUFU.RCP R25, R2 ;  /* 0x0000000200197308 */ /* 0x000e240000001000 */
[----:B0-----:R-:W-:-:S04]  /*11e0*/  FFMA R0, R2, R25, -1 ;  /* 0xbf80000002007423 */ /* 0x001fc80000000019 */
[----:B------:R-:W-:-:S04]  /*11f0*/  FADD.FTZ R0, -R0, -RZ ;  /* 0x800000ff00007221 */ /* 0x000fc80000010100 */
[----:B------:R-:W-:-:S07]  /*1200*/  FFMA R0, R25, R0, R25 ;  /* 0x0000000019007223 */ /* 0x000fce0000000019 */
.L_x_7469:
[----:B------:R-:W-:Y:S05]  /*1210*/  BSYNC.RECONVERGENT B1 ;  /* 0x0000000000017941 */ /* 0x000fea0003800200 */
.L_x_7467:
        /* <DEDUP_REMOVED lines=29> */
[----:B------:R-:W-:Y:S05]  /*13f0*/  CALL.REL.NOINC `($__internal_207_$__cuda_sm20_rcp_rn_f32_slowpath) ;  /* 0x0000007000347944 */ /* 0x000fea0003c00000 */
[----:B------:R-:W-:Y:S05]  /*1400*/  BRA `(.L_x_7472) ;  /* 0x0000000000107947 */ /* 0x000fea0003800000 */
.L_x_7471:
[----:B------:R-:W0:Y:S02]  /*1410*/  MUFU.RCP R0, R63 ;  /* 0x0000003f00007308 */ /* 0x000e240000001000 */
[----:B0-----:R-:W-:-:S04]  /*1420*/  FFMA R2, R63, R0, -1 ;  /* 0xbf8000003f027423 */ /* 0x001fc80000000000 */
[----:B------:R-:W-:-:S04]  /*1430*/  FADD.FTZ R19, -R2, -RZ ;  /* 0x800000ff02137221 */ /* 0x000fc80000010100 */
[----:B------:R-:W-:-:S07]  /*1440*/  FFMA R0, R0, R19, R0 ;  /* 0x0000001300007223 */ /* 0x000fce0000000000 */
.L_x_7472:
[----:B------:R-:W-:Y:S05]  /*1450*/  BSYNC.RECONVERGENT B1 ;  /* 0x0000000000017941 */ /* 0x000fea0003800200 */
.L_x_7470:
        /* <DEDUP_REMOVED lines=28> */
[----:B------:R-:W-:Y:S05]  /*1620*/  CALL.REL.NOINC `($__internal_207_$__cuda_sm20_rcp_rn_f32_slowpath) ;  /* 0x0000006c00a87944 */ /* 0x000fea0003c00000 */
[----:B------:R-:W-:Y:S05]  /*1630*/  BRA `(.L_x_7475) ;  /* 0x0000000000107947 */ /* 0x000fea0003800000 */
.L_x_7474:
[----:B------:R-:W0:Y:S02]  /*1640*/  MUFU.RCP R0, R63 ;  /* 0x0000003f00007308 */ /* 0x000e240000001000 */
[----:B0-----:R-:W-:-:S04]  /*1650*/  FFMA R2, R63, R0, -1 ;  /* 0xbf8000003f027423 */ /* 0x001fc80000000000 */
[----:B------:R-:W-:-:S04]  /*1660*/  FADD.FTZ R15, -R2, -RZ ;  /* 0x800000ff020f7221 */ /* 0x000fc80000010100 */
[----:B------:R-:W-:-:S07]  /*1670*/  FFMA R0, R0, R15, R0 ;  /* 0x0000000f00007223 */ /* 0x000fce0000000000 */
.L_x_7475:
[----:B------:R-:W-:Y:S05]  /*1680*/  BSYNC.RECONVERGENT B1 ;  /* 0x0000000000017941 */ /* 0x000fea0003800200 */
.L_x_7473:
        /* <DEDUP_REMOVED lines=31> */
.L_x_7477:
[----:B------:R-:W0:Y:S02]  /*1880*/  MUFU.RCP R0, R35 ;  /* 0x0000002300007308 */ /* 0x000e240000001000 */
[----:B0-----:R-:W-:-:S04]  /*1890*/  FFMA R2, R35, R0, -1 ;  /* 0xbf80000023027423 */ /* 0x001fc80000000000 */
[----:B------:R-:W-:-:S04]  /*18a0*/  FADD.FTZ R21, -R2, -RZ ;  /* 0x800000ff02157221 */ /* 0x000fc80000010100 */
[----:B------:R-:W-:-:S07]  /*18b0*/  FFMA R0, R0, R21, R0 ;  /* 0x0000001500007223 */ /* 0x000fce0000000000 */
.L_x_7478:
[----:B------:R-:W-:Y:S05]  /*18c0*/  BSYNC.RECONVERGENT B1 ;  /* 0x0000000000017941 */ /* 0x000fea0003800200 */
.L_x_7476:
        /* <DEDUP_REMOVED lines=28> */
[----:B------:R-:W-:Y:S05]  /*1a90*/  CALL.REL.NOINC `($__internal_207_$__cuda_sm20_rcp_rn_f32_slowpath) ;  /* 0x00000068008c7944 */ /* 0x000fea0003c00000 */
[----:B------:R-:W-:Y:S05]  /*1aa0*/  BRA `(.L_x_7481) ;  /* 0x0000000000107947 */ /* 0x000fea0003800000 */
.L_x_7480:
[----:B------:R-:W0:Y:S02]  /*1ab0*/  MUFU.RCP R0, R63 ;  /* 0x0000003f00007308 */ /* 0x000e240000001000 */
[----:B0-----:R-:W-:-:S04]  /*1ac0*/  FFMA R2, R63, R0, -1 ;  /* 0xbf8000003f027423 */ /* 0x001fc80000000000 */
[----:B------:R-:W-:-:S04]  /*1ad0*/  FADD.FTZ R21, -R2, -RZ ;  /* 0x800000ff02157221 */ /* 0x000fc80000010100 */
[----:B------:R-:W-:-:S07]  /*1ae0*/  FFMA R0, R0, R21, R0 ;  /* 0x0000001500007223 */ /* 0x000fce0000000000 */
.L_x_7481:
[----:B------:R-:W-:Y:S05]  /*1af0*/  BSYNC.RECONVERGENT B1 ;  /* 0x0000000000017941 */ /* 0x000fea0003800200 */
.L_x_7479:
        /* <DEDUP_REMOVED lines=31> */
.L_x_7483:
[----:B------:R-:W0:Y:S02]  /*1cf0*/  MUFU.RCP R0, R63 ;  /* 0x0000003f00007308 */ /* 0x000e240000001000 */
[----:B0-----:R-:W-:-:S04]  /*1d00*/  FFMA R2, R63, R0, -1 ;  /* 0xbf8000003f027423 */ /* 0x001fc80000000000 */
[----:B------:R-:W-:-:S04]  /*1d10*/  FADD.FTZ R21, -R2, -RZ ;  /* 0x800000ff02157221 */ /* 0x000fc80000010100 */
[----:B------:R-:W-:-:S07]  /*1d20*/  FFMA R0, R0, R21, R0 ;  /* 0x0000001500007223 */ /* 0x000fce0000000000 */
.L_x_7484:
[----:B------:R-:W-:Y:S05]  /*1d30*/  BSYNC.RECONVERGENT B1 ;  /* 0x0000000000017941 */ /* 0x000fea0003800200 */
.L_x_7482:
        /* <DEDUP_REMOVED lines=21> */
[----:B------:R-:W-:Y:S01]  /*1e90*/  F2FP.SATFINITE.E5M2.F32.PACK_AB_MERGE_C R43, RZ, R43, RZ ;  /* 0x0000002bff2b723e */ /* 0x000fe200048060ff */
[----:B------:R-:W-:Y:S01]  /*1ea0*/  FFMA R0, R41, R47, R0 ;  /* 0x0000002f29007223 */ /* 0x000fe20000000000 */
[----:B------:R-:W-:Y:S01]  /*1eb0*/  HADD2.F32 R41, -RZ, R36.H1_H1 ;  /* 0x30000024ff297230 */ /* 0x000fe20000004100 */
[----:B------:R-:W-:Y:S01]  /*1ec0*/  F2FP.SATFINITE.E5M2.F32.PACK_AB_MERGE_C R42, RZ, R42, RZ ;  /* 0x0000002aff2a723e */ /* 0x000fe200048060ff */
[----:B------:R-:W5:Y:S01]  /*1ed0*/  LDG.E R22, desc[UR28][R22.64] ;  /* 0x0000001c16167981 */ /* 0x000f62000c1e1900 */
[----:B------:R-:W-:-:S02]  /*1ee0*/  F2FP.SATFINITE.E5M2.F32.PACK_AB_MERGE_C R11, RZ, R11, RZ ;  /* 0x0000000bff0b723e */ /* 0x000fc400048060ff */
[----:B------:R-:W-:Y:S01]  /*1ef0*/  LOP3.LUT R36, R43, 0xff, RZ, 0xc0, !PT ;  /* 0x000000ff2b247812 */ /* 0x000fe200078ec0ff */
[----:B------:R3:W5:Y:S01]  /*1f00*/  LDG.E R26, desc[UR28][R56.64] ;  /* 0x0000001c381a7981 */ /* 0x000762000c1e1900 */
[----:B------:R-:W-:Y:S02]  /*1f10*/  F2FP.SATFINITE.E5M2.F32.PACK_AB_MERGE_C R44, RZ, R19, RZ ;  /* 0x00000013ff2c723e */ /* 0x000fe400048060ff */
        /* <DEDUP_REMOVED lines=14> */
[----:B------:R-:W-:Y:S01]  /*2000*/  F2FP.SATFINITE.E5M2.F32.PACK_AB_MERGE_C R11, RZ, R11, RZ ;  /* 0x0000000bff0b723e */ /* 0x000fe200048060ff */
[----:B------:R4:W5:Y:S01]  /*2010*/  LDG.E R23, desc[UR28][R54.64] ;  /* 0x0000001c36177981 */ /* 0x000962000c1e1900 */
[----:B------:R-:W-:-:S02]  /*2020*/  F2FP.SATFINITE.E5M2.F32.PACK_AB_MERGE_C R42, RZ, R42, RZ ;  /* 0x0000002aff2a723e */ /* 0x000fc400048060ff */
[----:B------:R-:W-:Y:S02]  /*2030*/  F2FP.SATFINITE.E5M2.F32.PACK_AB_MERGE_C R63, RZ, R43, RZ ;  /* 0x0000002bff3f723e */ /* 0x000fe400048060ff */
[----:B------:R-:W-:Y:S02]  /*2040*/  F2FP.SATFINITE.E5M2.F32.PACK_AB_MERGE_C R34, RZ, R34, RZ ;  /* 0x00000022ff22723e */ /* 0x000fe400048060ff */
[----:B------:R-:W-:Y:S02]  /*2050*/  F2FP.SATFINITE.E5M2.F32.PACK_AB_MERGE_C R46, RZ, R44, RZ ;  /* 0x0000002cff2e723e */ /* 0x000fe400048060ff */
[----:B------:R-:W-:Y:S02]  /*2060*/  F2FP.SATFINITE.E5M2.F32.PACK_AB_MERGE_C R43, RZ, R35, RZ ;  /* 0x00000023ff2b723e */ /* 0x000fe400048060ff */
        /* <DEDUP_REMOVED lines=18> */
[----:B------:R-:W-:-:S02]  /*2190*/  F2FP.SATFINITE.E5M2.F32.PACK_AB_MERGE_C R44, RZ, R44, RZ ;  /* 0x0000002cff2c723e */ /* 0x000fc400048060ff */
[----:B------:R-:W-:Y:S01]  /*21a0*/  F2FP.SATFINITE.E5M2.F32.PACK_AB_MERGE_C R45, RZ, R45, RZ ;  /* 0x0000002dff2d723e */ /* 0x000fe200048060ff */
        /* <DEDUP_REMOVED lines=12> */
[----:B------:R-:W-:-:S02]  /*2270*/  F2FP.SATFINITE.E5M2.F32.PACK_AB_MERGE_C R17, RZ, R0, RZ ;  /* 0x00000000ff11723e */ /* 0x000fc400048060ff */
[----:B------:R-:W-:Y:S02]  /*2280*/  IADD3 R30, P2, PT, R30, UR18, RZ ;  /* 0x000000121e1e7c10 */ /* 0x000fe4000ff5e0ff */
[----:B------:R-:W-:Y:S02]  /*2290*/  LOP3.LUT R11, R11, 0x1f, RZ, 0xc0, !PT ;  /* 0x0000001f0b0b7812 */ /* 0x000fe400078ec0ff */
[----:B------:R-:W-:Y:S02]  /*22a0*/  FMNMX3 R41, |R15|, R41, |R16|, !PT ;  /* 0x000000290f297276 */ /* 0x000fe40007800610 */
[----:B------:R-:W-:Y:S01]  /*22b0*/  LOP3.LUT R15, R17, 0xffff, RZ, 0xc0, !PT ;  /* 0x0000ffff110f7812 */ /* 0x000fe200078ec0ff */
[----:B------:R-:W-:Y:S01]  /*22c0*/  FMUL R44, R37, UR6 ;  /* 0x00000006252c7c20 */ /* 0x000fe20008400000 */
[----:B------:R-:W-:-:S04]  /*22d0*/  IADD3.X R29, PT, PT, R29, UR19, RZ, P2, !PT ;  /* 0x000000131d1d7c10 */ /* 0x000fc800097fe4ff */
[----:B------:R-:W-:Y:S02]  /*22e0*/  F2FP.SATFINITE.E5M2.F32.PACK_AB_MERGE_C R71, RZ, R44, RZ ;  /* 0x0000002cff47723e */ /* 0x000fe400048060ff */
        /* <DEDUP_REMOVED lines=11> */
[----:B------:R-:W-:Y:S02]  /*23a0*/  F2FP.SATFINITE.E5M2.F32.PACK_AB_MERGE_C R40, RZ, R40, RZ ;  /* 0x00000028ff28723e */ /* 0x000fe400048060ff */
        /* <DEDUP_REMOVED lines=9> */
[----:B------:R-:W-:-:S02]  /*2440*/  F2FP.SATFINITE.E5M2.F32.PACK_AB_MERGE_C R46, RZ, R46, RZ ;  /* 0x0000002eff2e723e */ /* 0x000fc400048060ff */
        /* <DEDUP_REMOVED lines=75> */
[----:B-----5:R-:W-:Y:S05]  /*2900*/  CALL.REL.NOINC `($__internal_207_$__cuda_sm20_rcp_rn_f32_slowpath) ;  /* 0x0000005800f07944 */ /* 0x020fea0003c00000 */
[----:B------:R-:W-:Y:S05]  /*2910*/  BRA `(.L_x_7487) ;  /* 0x0000000000107947 */ /* 0x000fea0003800000 */
.L_x_7486:
[----:B------:R-:W0:Y:S02]  /*2920*/  MUFU.RCP R35, R0 ;  /* 0x0000000000237308 */ /* 0x000e240000001000 */
[----:B0-----:R-:W-:-:S04]  /*2930*/  FFMA R2, R0, R35, -1 ;  /* 0xbf80000000027423 */ /* 0x001fc80000000023 */
[----:B------:R-:W-:-:S04]  /*2940*/  FADD.FTZ R2, -R2, -RZ ;  /* 0x800000ff02027221 */ /* 0x000fc80000010100 */
[----:B------:R-:W-:-:S07]  /*2950*/  FFMA R0, R35, R2, R35 ;  /* 0x0000000223007223 */ /* 0x000fce0000000023 */
.L_x_7487:
[----:B------:R-:W-:Y:S05]  /*2960*/  BSYNC.RECONVERGENT B1 ;  /* 0x0000000000017941 */ /* 0x000fea0003800200 */
.L_x_7485:
        /* <DEDUP_REMOVED lines=27> */
[----:B------:R-:W-:Y:S05]  /*2b20*/  CALL.REL.NOINC `($__internal_207_$__cuda_sm20_rcp_rn_f32_slowpath) ;  /* 0x0000005800687944 */ /* 0x000fea0003c00000 */
[----:B------:R-:W-:Y:S05]  /*2b30*/  BRA `(.L_x_7490) ;  /* 0x0000000000107947 */ /* 0x000fea0003800000 */
.L_x_7489:
[----:B------:R-:W0:Y:S02]  /*2b40*/  MUFU.RCP R0, R63 ;  /* 0x0000003f00007308 */ /* 0x000e240000001000 */
[----:B0-----:R-:W-:-:S04]  /*2b50*/  FFMA R2, R63, R0, -1 ;  /* 0xbf8000003f027423 */ /* 0x001fc80000000000 */
[----:B------:R-:W-:-:S04]  /*2b60*/  FADD.FTZ R19, -R2, -RZ ;  /* 0x800000ff02137221 */ /* 0x000fc80000010100 */
[----:B------:R-:W-:-:S07]  /*2b70*/  FFMA R0, R0, R19, R0 ;  /* 0x0000001300007223 */ /* 0x000fce0000000000 */
.L_x_7490:
[----:B------:R-:W-:Y:S05]  /*2b80*/  BSYNC.RECONVERGENT B1 ;  /* 0x0000000000017941 */ /* 0x000fea0003800200 */
.L_x_7488:
        /* <DEDUP_REMOVED lines=27> */
[----:B------:R-:W-:Y:S05]  /*2d40*/  CALL.REL.NOINC `($__internal_207_$__cuda_sm20_rcp_rn_f32_slowpath) ;  /* 0x0000005400e07944 */ /* 0x000fea0003c00000 */
[----:B------:R-:W-:Y:S05]  /*2d50*/  BRA `(.L_x_7493) ;  /* 0x0000000000107947 */ /* 0x000fea0003800000 */
.L_x_7492:
[----:B------:R-:W0:Y:S02]  /*2d60*/  MUFU.RCP R0, R63 ;  /* 0x0000003f00007308 */ /* 0x000e240000001000 */
[----:B0-----:R-:W-:-:S04]  /*2d70*/  FFMA R2, R63, R0, -1 ;  /* 0xbf8000003f027423 */ /* 0x001fc80000000000 */
[----:B------:R-:W-:-:S04]  /*2d80*/  FADD.FTZ R21, -R2, -RZ ;  /* 0x800000ff02157221 */ /* 0x000fc80000010100 */
[----:B------:R-:W-:-:S07]  /*2d90*/  FFMA R0, R0, R21, R0 ;  /* 0x0000001500007223 */ /* 0x000fce0000000000 */
.L_x_7493:
[----:B------:R-:W-:Y:S05]  /*2da0*/  BSYNC.RECONVERGENT B1 ;  /* 0x0000000000017941 */ /* 0x000fea0003800200 */
.L_x_7491:
        /* <DEDUP_REMOVED lines=27> */
[----:B------:R-:W-:Y:S05]  /*2f60*/  CALL.REL.NOINC `($__internal_207_$__cuda_sm20_rcp_rn_f32_slowpath) ;  /* 0x0000005400587944 */ /* 0x000fea0003c00000 */
[----:B------:R-:W-:Y:S05]  /*2f70*/  BRA `(.L_x_7496) ;  /* 0x0000000000107947 */ /* 0x000fea0003800000 */
.L_x_7495:
[----:B------:R-:W0:Y:S02]  /*2f80*/  MUFU.RCP R0, R63 ;  /* 0x0000003f00007308 */ /* 0x000e240000001000 */
[----:B0-----:R-:W-:-:S04]  /*2f90*/  FFMA R2, R63, R0, -1 ;  /* 0xbf8000003f027423 */ /* 0x001fc80000000000 */
[----:B------:R-:W-:-:S04]  /*2fa0*/  FADD.FTZ R19, -R2, -RZ ;  /* 0x800000ff02137221 */ /* 0x000fc80000010100 */
[----:B------:R-:W-:-:S07]  /*2fb0*/  FFMA R0, R0, R19, R0 ;  /* 0x0000001300007223 */ /* 0x000fce0000000000 */
.L_x_7496:
[----:B------:R-:W-:Y:S05]  /*2fc0*/  BSYNC.RECONVERGENT B1 ;  /* 0x0000000000017941 */ /* 0x000fea0003800200 */
.L_x_7494:
        /* <DEDUP_REMOVED lines=29> */
.L_x_7498:
[----:B------:R-:W0:Y:S02]  /*31a0*/  MUFU.RCP R0, R65 ;  /* 0x0000004100007308 */ /* 0x000e240000001000 */
[----:B0-----:R-:W-:-:S04]  /*31b0*/  FFMA R2, R65, R0, -1 ;  /* 0xbf80000041027423 */ /* 0x001fc80000000000 */
[----:B------:R-:W-:-:S04]  /*31c0*/  FADD.FTZ R63, -R2, -RZ ;  /* 0x800000ff023f7221 */ /* 0x000fc80000010100 */
[----:B------:R-:W-:-:S07]  /*31d0*/  FFMA R0, R0, R63, R0 ;  /* 0x0000003f00007223 */ /* 0x000fce0000000000 */
.L_x_7499:
[----:B------:R-:W-:Y:S05]  /*31e0*/  BSYNC.RECONVERGENT B1 ;  /* 0x0000000000017941 */ /* 0x000fea0003800200 */
.L_x_7497:
        /* <DEDUP_REMOVED lines=29> */
.L_x_7501:
[----:B------:R-:W0:Y:S02]  /*33c0*/  MUFU.RCP R0, R71 ;  /* 0x0000004700007308 */ /* 0x000e240000001000 */
[----:B0-----:R-:W-:-:S04]  /*33d0*/  FFMA R2, R71, R0, -1 ;  /* 0xbf80000047027423 */ /* 0x001fc80000000000 */
[----:B------:R-:W-:-:S04]  /*33e0*/  FADD.FTZ R19, -R2, -RZ ;  /* 0x800000ff02137221 */ /* 0x000fc80000010100 */
[----:B------:R-:W-:-:S07]  /*33f0*/  FFMA R0, R0, R19, R0 ;  /* 0x0000001300007223 */ /* 0x000fce0000000000 */
.L_x_7502:
[----:B------:R-:W-:Y:S05]  /*3400*/  BSYNC.RECONVERGENT B1 ;  /* 0x0000000000017941 */ /* 0x000fea0003800200 */
.L_x_7500:
        /* <DEDUP_REMOVED lines=27> */
[----:B------:R-:W-:Y:S05]  /*35c0*/  CALL.REL.NOINC `($__internal_207_$__cuda_sm20_rcp_rn_f32_slowpath) ;  /* 0x0000004c00c07944 */ /* 0x000fea0003c00000 */
[----:B------:R-:W-:Y:S05]  /*35d0*/  BRA `(.L_x_7505) ;  /* 0x0000000000107947 */ /* 0x000fea0003800000 */
.L_x_7504:
[----:B------:R-:W0:Y:S02]  /*35e0*/  MUFU.RCP R0, R73 ;  /* 0x0000004900007308 */ /* 0x000e240000001000 */
[----:B0-----:R-:W-:-:S04]  /*35f0*/  FFMA R2, R73, R0, -1 ;  /* 0xbf80000049027423 */ /* 0x001fc80000000000 */
[----:B------:R-:W-:-:S04]  /*3600*/  FADD.FTZ R63, -R2, -RZ ;  /* 0x800000ff023f7221 */ /* 0x000fc80000010100 */
[----:B------:R-:W-:-:S07]  /*3610*/  FFMA R0, R0, R63, R0 ;  /* 0x0000003f00007223 */ /* 0x000fce0000000000 */
.L_x_7505:
[----:B------:R-:W-:Y:S05]  /*3620*/  BSYNC.RECONVERGENT B1 ;  /* 0x0000000000017941 */ /* 0x000fea0003800200 */
.L_x_7503:
        /* <DEDUP_REMOVED lines=29> */
.L_x_7507:
[----:B------:R-:W0:Y:S02]  /*3800*/  MUFU.RCP R0, R71 ;  /* 0x0000004700007308 */ /* 0x000e240000001000 */
[----:B0-----:R-:W-:-:S04]  /*3810*/  FFMA R2, R71, R0, -1 ;  /* 0xbf80000047027423 */ /* 0x001fc80000000000 */
[----:B------:R-:W-:-:S04]  /*3820*/  FADD.FTZ R63, -R2, -RZ ;  /* 0x800000ff023f7221 */ /* 0x000fc80000010100 */
[----:B------:R-:W-:-:S07]  /*3830*/  FFMA R0, R0, R63, R0 ;  /* 0x0000003f00007223 */ /* 0x000fce0000000000 */
.L_x_7508:
[----:B------:R-:W-:Y:S05]  /*3840*/  BSYNC.RECONVERGENT B1 ;  /* 0x0000000000017941 */ /* 0x000fea0003800200 */
.L_x_7506:
        /* <DEDUP_REMOVED lines=11> */
[----:B------:R-:W-:Y:S01]  /*3900*/  F2FP.SATFINITE.E5M2.F32.PACK_AB_MERGE_C R36, RZ, R36, RZ ;  /* 0x00000024ff24723e */ /* 0x000fe200048060ff */
        /* <DEDUP_REMOVED lines=10> */
[----:B------:R-:W-:Y:S01]  /*39b0*/  F2FP.SATFINITE.E5M2.F32.PACK_AB_MERGE_C R35, RZ, R35, RZ ;  /* 0x00000023ff23723e */ /* 0x000fe200048060ff */
[----:B------:R-:W5:Y:S02]  /*39c0*/  LDG.E R67, desc[UR28][R60.64] ;  /* 0x0000001c3c437981 */ /* 0x000f64000c1e1900 */
[----:B------:R-:W-:Y:S01]  /*39d0*/  F2FP.SATFINITE.E5M2.F32.PACK_AB_MERGE_C R37, RZ, R33, RZ ;  /* 0x00000021ff25723e */ /* 0x000fe200048060ff */
[----:B------:R-:W-:Y:S01]  /*39e0*/  FMUL R31, R0, R41 ;  /* 0x00000029001f7220 */ /* 0x000fe20000400000 */
[----:B------:R-:W-:Y:S01]  /*39f0*/  F2FP.SATFINITE.E5M2.F32.PACK_AB_MERGE_C R34, RZ, R34, RZ ;  /* 0x00000022ff22723e */ /* 0x000fe200048060ff */
        /* <DEDUP_REMOVED lines=17> */
[----:B------:R-:W-:Y:S02]  /*3b10*/  F2FP.SATFINITE.E5M2.F32.PACK_AB_MERGE_C R18, RZ, R18, RZ ;  /* 0x00000012ff12723e */ /* 0x000fe400048060ff */
[----:B------:R-:W-:Y:S02]  /*3b20*/  F2FP.SATFINITE.E5M2.F32.PACK_AB_MERGE_C R37, RZ, R34, RZ ;  /* 0x00000022ff25723e */ /* 0x000fe400048060ff */
[----:B------:R-:W-:Y:S02]  /*3b30*/  F2FP.SATFINITE.E5M2.F32.PACK_AB_MERGE_C R69, RZ, R32, RZ ;  /* 0x00000020ff45723e */ /* 0x000fe400048060ff */
[----:B------:R-:W-:Y:S02]  /*3b40*/  F2FP.SATFINITE.E5M2.F32.PACK_AB_MERGE_C R36, RZ, R36, RZ ;  /* 0x00000024ff24723e */ /* 0x000fe400048060ff */
[----:B------:R-:W-:Y:S01]  /*3b50*/  LOP3.LUT R39, R18, 0xff, RZ, 0xc0, !PT ;  /* 0x000000ff12277812 */ /* 0x000fe200078ec0ff */
[----:B------:R-:W-:Y:S01]  /*3b60*/  FMUL R44, R22, UR6 ;  /* 0x00000006162c7c20 */ /* 0x000fe20008400000 */
[----:B-1----:R-:W-:-:S02]  /*3b70*/  F2FP.SATFINITE.E5M2.F32.PACK_AB_MERGE_C R51, RZ, R40, RZ ;  /* 0x00000028ff33723e */ /* 0x002fc400048060ff */
[----:B------:R-:W-:Y:S02]  /*3b80*/  PRMT R41, R37, 0x7604, R18 ;  /* 0x0000760425297816 */ /* 0x000fe40000000012 */
[----:B------:R-:W-:Y:S02]  /*3b90*/  SHF.L.U32 R18, R69, 0x10, RZ ;  /* 0x0000001045127819 */ /* 0x000fe400000006ff */
[----:B------:R-:W-:Y:S01]  /*3ba0*/  LOP3.LUT R34, R37, 0xff, RZ, 0xc0, !PT ;  /* 0x000000ff25227812 */ /* 0x000fe200078ec0ff */
[----:B------:R-:W-:Y:S01]  /*3bb0*/  IMAD R37, R36, 0x100, R39 ;  /* 0x0000010024257824 */ /* 0x000fe200078e0227 */
[----:B------:R-:W-:Y:S02]  /*3bc0*/  PRMT R39, R51, 0x7604, R36 ;  /* 0x0000760433277816 */ /* 0x000fe40000000024 */
[----:B------:R-:W-:Y:S02]  /*3bd0*/  F2FP.SATFINITE.E5M2.F32.PACK_AB_MERGE_C R36, RZ, R35, RZ ;  /* 0x00000023ff24723e */ /* 0x000fe400048060ff */
[----:B------:R-:W-:-:S02]  /*3be0*/  LOP3.LUT R18, R18, 0xff0000, RZ, 0xc0, !PT ;  /* 0x00ff000012127812 */ /* 0x000fc400078ec0ff */
[----:B------:R-:W-:Y:S02]  /*3bf0*/  F2FP.SATFINITE.E5M2.F32.PACK_AB_MERGE_C R44, RZ, R44, RZ ;  /* 0x0000002cff2c723e */ /* 0x000fe400048060ff */
        /* <DEDUP_REMOVED lines=16> */
[----:B------:R-:W-:Y:S02]  /*3d00*/  F2FP.SATFINITE.E5M2.F32.PACK_AB_MERGE_C R63, RZ, R38, RZ ;  /* 0x00000026ff3f723e */ /* 0x000fe400048060ff */
        /* <DEDUP_REMOVED lines=16> */
[----:B------:R-:W-:Y:S01]  /*3e10*/  F2FP.SATFINITE.E5M2.F32.PACK_AB_MERGE_C R30, RZ, R37, RZ ;  /* 0x00000025ff1e723e */ /* 0x000fe200048060ff */
[----:B------:R-:W-:Y:S01]  /*3e20*/  FFMA R29, R50, -1.925963033500011079e-08, R71 ;  /* 0xb2a57060321d7823 */ /* 0x000fe20000000047 */
[----:B------:R-:W-:Y:S02]  /*3e30*/  LOP3.LUT R63, R63, 0xff0000, RZ, 0xc0, !PT ;  /* 0x00ff00003f3f7812 */ /* 0x000fe400078ec0ff */
[----:B------:R-:W-:-:S02]  /*3e40*/  LOP3.LUT R37, R30, 0xffff, RZ, 0xc0, !PT ;  /* 0x0000ffff1e257812 */ /* 0x000fc400078ec0ff */
[----:B------:R-:W-:Y:S01]  /*3e50*/  LOP3.LUT R34, R63, 0xffff, R34, 0xf8, !PT ;  /* 0x0000ffff3f227812 */ /* 0x000fe200078ef822 */
[----:B------:R-:W0:Y:S01]  /*3e60*/  MUFU.EX2 R29, R29 ;  /* 0x0000001d001d7308 */ /* 0x000e220000000800 */
[----:B------:R-:W-:Y:S02]  /*3e70*/  F2FP.SATFINITE.E5M2.F32.PACK_AB_MERGE_C R63, RZ, R38, RZ ;  /* 0x00000026ff3f723e */ /* 0x000fe400048060ff */
        /* <DEDUP_REMOVED lines=9> */
[----:B------:R-:W-:Y:S01]  /*3f10*/  F2FP.SATFINITE.E5M2.F32.PACK_AB_MERGE_C R33, RZ, R32, RZ ;  /* 0x00000020ff21723e */ /* 0x000fe200048060ff */
[----:B------:R-:W0:Y:S01]  /*3f20*/  LDC.64 R28, c[0x0][0x3b8] ;  /* 0x0000ee00ff1c7b82 */ /* 0x000e220000000a00 */
[----:B------:R-:W-:Y:S01]  /*3f30*/  LOP3.LUT R40, R63, 0xffff, RZ, 0xc0, !PT ;  /* 0x0000ffff3f287812 */ /* 0x000fe200078ec0ff */
[----:B------:R-:W-:Y:S01]  /*3f40*/  FMUL R44, R31, UR6 ;  /* 0x000000061f2c7c20 */ /* 0x000fe20008400000 */
[----:B------:R-:W-:-:S02]  /*3f50*/  PRMT R71, R33, 0x7604, R30 ;  /* 0x0000760421477816 */ /* 0x000fc4000000001e */
[----:B------:R-:W-:Y:S02]  /*3f60*/  IADD3 R30, PT, PT, R0, 0x1800000, RZ ;  /* 0x01800000001e7810 */ /* 0x000fe40007ffe0ff */
[----:B------:R-:W-:Y:S02]  /*3f70*/  SHF.L.U32 R40, R40, 0x18, RZ ;  /* 0x0000001828287819 */ /* 0x000fe400000006ff */
[----:B------:R-:W-:Y:S02]  /*3f80*/  FMNMX3 R22, |R26|, R22, |R31|, !PT ;  /* 0x000000161a167276 */ /* 0x000fe4000780061f */
[----:B------:R-:W-:Y:S02]  /*3f90*/  F2FP.SATFINITE.E5M2.F32.PACK_AB_MERGE_C R44, RZ, R44, RZ ;  /* 0x0000002cff2c723e */ /* 0x000fe400048060ff */
        /* <DEDUP_REMOVED lines=69> */
[----:B-----5:R-:W-:Y:S05]  /*43f0*/  CALL.REL.NOINC `($__internal_207_$__cuda_sm20_rcp_rn_f32_slowpath) ;  /* 0x0000004000347944 */ /* 0x020fea0003c00000 */
[----:B------:R-:W-:Y:S01]  /*4400*/  IMAD.MOV.U32 R51, RZ, RZ, R0 ;  /* 0x000000ffff337224 */ /* 0x000fe200078e0000 */
[----:B------:R-:W-:Y:S06]  /*4410*/  BRA `(.L_x_7511) ;  /* 0x0000000000107947 */ /* 0x000fec0003800000 */
.L_x_7510:
[----:B------:R-:W0:Y:S02]  /*4420*/  MUFU.RCP R51, R0 ;  /* 0x0000000000337308 */ /* 0x000e240000001000 */
[----:B0-----:R-:W-:-:S04]  /*4430*/  FFMA R2, R0, R51, -1 ;  /* 0xbf80000000027423 */ /* 0x001fc80000000033 */
[----:B------:R-:W-:-:S04]  /*4440*/  FADD.FTZ R2, -R2, -RZ ;  /* 0x800000ff02027221 */ /* 0x000fc80000010100 */
[----:B------:R-:W-:-:S07]  /*4450*/  FFMA R51, R51, R2, R51 ;  /* 0x0000000233337223 */ /* 0x000fce0000000033 */
.L_x_7511:
[----:B------:R-:W-:Y:S05]  /*4460*/  BSYNC.RECONVERGENT B1 ;  /* 0x0000000000017941 */ /* 0x000fea0003800200 */
.L_x_7509:
        /* <DEDUP_REMOVED lines=29> */
.L_x_7513:
[----:B------:R-:W0:Y:S02]  /*4640*/  MUFU.RCP R0, R71 ;  /* 0x0000004700007308 */ /* 0x000e240000001000 */
[----:B0-----:R-:W-:-:S04]  /*4650*/  FFMA R2, R71, R0, -1 ;  /* 0xbf80000047027423 */ /* 0x001fc80000000000 */
[----:B------:R-:W-:-:S04]  /*4660*/  FADD.FTZ R63, -R2, -RZ ;  /* 0x800000ff023f7221 */ /* 0x000fc80000010100 */
[----:B------:R-:W-:-:S07]  /*4670*/  FFMA R0, R0, R63, R0 ;  /* 0x0000003f00007223 */ /* 0x000fce0000000000 */
.L_x_7514:
[----:B------:R-:W-:Y:S05]  /*4680*/  BSYNC.RECONVERGENT B1 ;  /* 0x0000000000017941 */ /* 0x000fea0003800200 */
.L_x_7512:
        /* <DEDUP_REMOVED lines=27> */
[----:B------:R-:W-:Y:S05]  /*4840*/  CALL.REL.NOINC `($__internal_207_$__cuda_sm20_rcp_rn_f32_slowpath) ;  /* 0x0000003c00207944 */ /* 0x000fea0003c00000 */
[----:B------:R-:W-:Y:S05]  /*4850*/  BRA `(.L_x_7517) ;  /* 0x0000000000107947 */ /* 0x000fea0003800000 */
.L_x_7516:
[----:B------:R-:W0:Y:S02]  /*4860*/  MUFU.RCP R55, R2 ;  /* 0x0000000200377308 */ /* 0x000e240000001000 */
[----:B0-----:R-:W-:-:S04]  /*4870*/  FFMA R0, R2, R55, -1 ;  /* 0xbf80000002007423 */ /* 0x001fc80000000037 */
[----:B------:R-:W-:-:S04]  /*4880*/  FADD.FTZ R0, -R0, -RZ ;  /* 0x800000ff00007221 */ /* 0x000fc80000010100 */
[----:B------:R-:W-:-:S07]  /*4890*/  FFMA R0, R55, R0, R55 ;  /* 0x0000000037007223 */ /* 0x000fce0000000037 */
.L_x_7517:
[----:B------:R-:W-:Y:S05]  /*48a0*/  BSYNC.RECONVERGENT B1 ;  /* 0x0000000000017941 */ /* 0x000fea0003800200 */
.L_x_7515:
        /* <DEDUP_REMOVED lines=29> */
.L_x_7519:
[----:B------:R-:W0:Y:S02]  /*4a80*/  MUFU.RCP R0, R71 ;  /* 0x0000004700007308 */ /* 0x000e240000001000 */
[----:B0-----:R-:W-:-:S04]  /*4a90*/  FFMA R2, R71, R0, -1 ;  /* 0xbf80000047027423 */ /* 0x001fc80000000000 */
[----:B------:R-:W-:-:S04]  /*4aa0*/  FADD.FTZ R63, -R2, -RZ ;  /* 0x800000ff023f7221 */ /* 0x000fc80000010100 */
[----:B------:R-:W-:-:S07]  /*4ab0*/  FFMA R0, R0, R63, R0 ;  /* 0x0000003f00007223 */ /* 0x000fce0000000000 */
.L_x_7520:
[----:B------:R-:W-:Y:S05]  /*4ac0*/  BSYNC.RECONVERGENT B1 ;  /* 0x0000000000017941 */ /* 0x000fea0003800200 */
.L_x_7518:
        /* <DEDUP_REMOVED lines=29> */
.L_x_7522:
[----:B------:R-:W0:Y:S02]  /*4ca0*/  MUFU.RCP R59, R2 ;  /* 0x00000002003b7308 */ /* 0x000e240000001000 */
[----:B0-----:R-:W-:-:S04]  /*4cb0*/  FFMA R0, R2, R59, -1 ;  /* 0xbf80000002007423 */ /* 0x001fc8000000003b */
[----:B------:R-:W-:-:S04]  /*4cc0*/  FADD.FTZ R0, -R0, -RZ ;  /* 0x800000ff00007221 */ /* 0x000fc80000010100 */
[----:B------:R-:W-:-:S07]  /*4cd0*/  FFMA R0, R59, R0, R59 ;  /* 0x000000003b007223 */ /* 0x000fce000000003b */
.L_x_7523:
[----:B------:R-:W-:Y:S05]  /*4ce0*/  BSYNC.RECONVERGENT B1 ;  /* 0x0000000000017941 */ /* 0x000fea0003800200 */
.L_x_7521:
        /* <DEDUP_REMOVED lines=29> */
.L_x_7525:
[----:B------:R-:W0:Y:S02]  /*4ec0*/  MUFU.RCP R63, R2 ;  /* 0x00000002003f7308 */ /* 0x000e240000001000 */
[----:B0-----:R-:W-:-:S04]  /*4ed0*/  FFMA R0, R2, R63, -1 ;  /* 0xbf80000002007423 */ /* 0x001fc8000000003f */
[----:B------:R-:W-:-:S04]  /*4ee0*/  FADD.FTZ R0, -R0, -RZ ;  /* 0x800000ff00007221 */ /* 0x000fc80000010100 */
[----:B------:R-:W-:-:S07]  /*4ef0*/  FFMA R0, R63, R0, R63 ;  /* 0x000000003f007223 */ /* 0x000fce000000003f */
.L_x_7526:
[----:B------:R-:W-:Y:S05]  /*4f00*/  BSYNC.RECONVERGENT B1 ;  /* 0x0000000000017941 */ /* 0x000fea0003800200 */
.L_x_7524:
        /* <DEDUP_REMOVED lines=29> */
.L_x_7528:
[----:B------:R-:W0:Y:S02]  /*50e0*/  MUFU.RCP R63, R2 ;  /* 0x00000002003f7308 */ /* 0x000e240000001000 */
[----:B0-----:R-:W-:-:S04]  /*50f0*/  FFMA R0, R2, R63, -1 ;  /* 0xbf80000002007423 */ /* 0x001fc8000000003f */
[----:B------:R-:W-:-:S04]  /*5100*/  FADD.FTZ R0, -R0, -RZ ;  /* 0x800000ff00007221 */ /* 0x000fc80000010100 */
[----:B------:R-:W-:-:S07]  /*5110*/  FFMA R0, R63, R0, R63 ;  /* 0x000000003f007223 */ /* 0x000fce000000003f */
.L_x_7529:
[----:B------:R-:W-:Y:S05]  /*5120*/  BSYNC.RECONVERGENT B1 ;  /* 0x0000000000017941 */ /* 0x000fea0003800200 */
.L_x_7527:
        /* <DEDUP_REMOVED lines=29> */
.L_x_7531:
[----:B------:R-:W0:Y:S02]  /*5300*/  MUFU.RCP R63, R2 ;  /* 0x00000002003f7308 */ /* 0x000e240000001000 */
[----:B0-----:R-:W-:-:S04]  /*5310*/  FFMA R0, R2, R63, -1 ;  /* 0xbf80000002007423 */ /* 0x001fc8000000003f */
[----:B------:R-:W-:-:S04]  /*5320*/  FADD.FTZ R0, -R0, -RZ ;  /* 0x800000ff00007221 */ /* 0x000fc80000010100 */
[----:B------:R-:W-:-:S07]  /*5330*/  FFMA R0, R63, R0, R63 ;  /* 0x000000003f007223 */ /* 0x000fce000000003f */
.L_x_7532:
[----:B------:R-:W-:Y:S05]  /*5340*/  BSYNC.RECONVERGENT B1 ;  /* 0x0000000000017941 */ /* 0x000fea0003800200 */
.L_x_7530:
        /* <DEDUP_REMOVED lines=21> */
[----:B------:R-:W-:Y:S01]  /*54a0*/  F2FP.SATFINITE.E5M2.F32.PACK_AB_MERGE_C R51, RZ, R51, RZ ;  /* 0x00000033ff33723e */ /* 0x000fe200048060ff */
[----:B------:R1:W5:Y:S01]  /*54b0*/  LDG.E R32, desc[UR28][R32.64] ;  /* 0x0000001c20207981 */ /* 0x000362000c1e1900 */
[----:B------:R-:W-:Y:S01]  /*54c0*/  F2FP.SATFINITE.E5M2.F32.PACK_AB_MERGE_C R2, RZ, R53, RZ ;  /* 0x00000035ff02723e */ /* 0x000fe200048060ff */
[----:B------:R-:W-:Y:S01]  /*54d0*/  FMUL R57, R57, UR6 ;  /* 0x0000000639397c20 */ /* 0x000fe20008400000 */
[----:B------:R-:W-:Y:S01]  /*54e0*/  LEA.HI.X R63, R25, UR9, R26, 0x1, P0 ;  /* 0x00000009193f7c11 */ /* 0x000fe200080f0c1a */
[----:B------:R4:W5:Y:S01]  /*54f0*/  LDG.E R38, desc[UR28][R38.64] ;  /* 0x0000001c26267981 */ /* 0x000962000c1e1900 */
[----:B------:R-:W-:-:S03]  /*5500*/  F2FP.SATFINITE.E5M2.F32.PACK_AB_MERGE_C R55, RZ, R55, RZ ;  /* 0x00000037ff37723e */ /* 0x000fc600048060ff */
[----:B------:R4:W5:Y:S01]  /*5510*/  LDG.E R36, desc[UR28][R36.64] ;  /* 0x0000001c24247981 */ /* 0x000962000c1e1900 */
[----:B------:R-:W-:-:S03]  /*5520*/  LOP3.LUT R22, R51, 0xff, RZ, 0xc0, !PT ;  /* 0x000000ff33167812 */ /* 0x000fc600078ec0ff */
[----:B------:R4:W5:Y:S01]  /*5530*/  LDG.E R42, desc[UR28][R42.64] ;  /* 0x0000001c2a2a7981 */ /* 0x000962000c1e1900 */
[----:B---3--:R-:W-:-:S03]  /*5540*/  PRMT R35, R2, 0x7604, R51 ;  /* 0x0000760402237816 */ /* 0x008fc60000000033 */
[----:B------:R-:W5:Y:S01]  /*5550*/  LDG.E R46, desc[UR28][R46.64] ;  /* 0x0000001c2e2e7981 */ /* 0x000f62000c1e1900 */
[----:B------:R-:W-:Y:S01]  /*5560*/  LOP3.LUT R25, R2, 0xff, RZ, 0xc0, !PT ;  /* 0x000000ff02197812 */ /* 0x000fe200078ec0ff */
[----:B------:R-:W-:Y:S01]  /*5570*/  FMUL R2, R50, UR6 ;  /* 0x0000000632027c20 */ /* 0x000fe20008400000 */
[----:B------:R-:W-:Y:S01]  /*5580*/  F2FP.SATFINITE.E5M2.F32.PACK_AB_MERGE_C R26, RZ, R57, RZ ;  /* 0x00000039ff1a723e */ /* 0x000fe200048060ff */
[----:B------:R3:W5:Y:S01]  /*5590*/  LDG.E R69, desc[UR28][R72.64] ;  /* 0x0000001c48457981 */ /* 0x000762000c1e1900 */
[----:B0-----:R-:W-:Y:S01]  /*55a0*/  LEA R29, R55, R22, 0x8 ;  /* 0x00000016371d7211 */ /* 0x001fe200078e40ff */
[----:B------:R-:W-:Y:S01]  /*55b0*/  FMUL R22, R52, UR6 ;  /* 0x0000000634167c20 */ /* 0x000fe20008400000 */
[----:B-1----:R-:W-:Y:S01]  /*55c0*/  FMUL R33, R54, UR6 ;  /* 0x0000000636217c20 */ /* 0x002fe20008400000 */
[----:B----4-:R-:W-:Y:S01]  /*55d0*/  FMUL R39, R56, UR6 ;  /* 0x0000000638277c20 */ /* 0x010fe20008400000 */
[----:B------:R-:W-:Y:S01]  /*55e0*/  F2FP.SATFINITE.E5M2.F32.PACK_AB_MERGE_C R2, RZ, R2, RZ ;  /* 0x00000002ff02723e */ /* 0x000fe200048060ff */
[----:B------:R-:W-:Y:S01]  /*55f0*/  HADD2.F32 R17, -RZ, R17.H1_H1 ;  /* 0x30000011ff117230 */ /* 0x000fe20000004100 */
[C---:B------:R-:W-:Y:S01]  /*5600*/  PRMT R37, R26.reuse, 0x7604, R55 ;  /* 0x000076041a257816 */ /* 0x040fe20000000037 */
[----:B------:R-:W0:Y:S01]  /*5610*/  LDCU.64 UR4, c[0x0][0x3b8] ;  /* 0x00007700ff0477ac */ /* 0x000e220008000a00 */
[----:B------:R-:W-:-:S02]  /*5620*/  LEA R26, R26, R25, 0x8 ;  /* 0x000000191a1a7211 */ /* 0x000fc400078e40ff */
[----:B------:R-:W-:Y:S02]  /*5630*/  F2FP.SATFINITE.E5M2.F32.PACK_AB_MERGE_C R25, RZ, R22, RZ ;  /* 0x00000016ff19723e */ /* 0x000fe400048060ff */
[----:B------:R-:W-:Y:S02]  /*5640*/  F2FP.SATFINITE.E5M2.F32.PACK_AB_MERGE_C R22, RZ, R33, RZ ;  /* 0x00000021ff16723e */ /* 0x000fe400048060ff */
[----:B------:R-:W-:Y:S02]  /*5650*/  LOP3.LUT R43, R2, 0xff, RZ, 0xc0, !PT ;  /* 0x000000ff022b7812 */ /* 0x000fe400078ec0ff */
[C---:B------:R-:W-:Y:S01]  /*5660*/  FMNMX3 R70, |R59|.reuse, R70, |R61|, !PT ;  /* 0x000000463b467276 */ /* 0x040fe2000780063d */
[----:B------:R-:W-:Y:S01]  /*5670*/  FMUL R59, R59, UR6 ;  /* 0x000000063b3b7c20 */ /* 0x000fe20008400000 */
[----:B------:R-:W-:Y:S02]  /*5680*/  F2FP.SATFINITE.E5M2.F32.PACK_AB_MERGE_C R39, RZ, R39, RZ ;  /* 0x00000027ff27723e */ /* 0x000fe400048060ff */
[C---:B------:R-:W-:Y:S01]  /*5690*/  PRMT R33, R25.reuse, 0x7604, R2 ;  /* 0x0000760419217816 */ /* 0x040fe20000000002 */
[----:B------:R-:W-:Y:S01]  /*56a0*/  IMAD R43, R22, 0x100, R43 ;  /* 0x00000100162b7824 */ /* 0x000fe200078e022b */
[----:B------:R-:W-:Y:S01]  /*56b0*/  LOP3.LUT R2, R25, 0xff, RZ, 0xc0, !PT ;  /* 0x000000ff19027812 */ /* 0x000fe200078ec0ff */
[----:B------:R-:W-:Y:S01]  /*56c0*/  FMUL R61, R61, UR6 ;  /* 0x000000063d3d7c20 */ /* 0x000fe20008400000 */
[----:B------:R-:W-:Y:S01]  /*56d0*/  PRMT R25, R39, 0x7604, R22 ;  /* 0x0000760427197816 */ /* 0x000fe20000000016 */
[----:B------:R-:W-:Y:S01]  /*56e0*/  FMUL R22, R58, UR6 ;  /* 0x000000063a167c20 */ /* 0x000fe20008400000 */
[----:B------:R-:W-:-:S02]  /*56f0*/  F2FP.SATFINITE.E5M2.F32.PACK_AB_MERGE_C R59, RZ, R59, RZ ;  /* 0x0000003bff3b723e */ /* 0x000fc400048060ff */
[----:B---3--:R-:W-:Y:S02]  /*5700*/  F2FP.SATFINITE.E5M2.F32.PACK_AB_MERGE_C R72, RZ, R61, RZ ;  /* 0x0000003dff48723e */ /* 0x008fe400048060ff */
[----:B------:R-:W-:Y:S02]  /*5710*/  SHF.L.U32 R47, R59, 0x10, RZ ;  /* 0x000000103b2f7819 */ /* 0x000fe400000006ff */
[----:B------:R-:W-:Y:S02]  /*5720*/  F2FP.SATFINITE.E5M2.F32.PACK_AB_MERGE_C R22, RZ, R22, RZ ;  /* 0x00000016ff16723e */ /* 0x000fe400048060ff */
[----:B------:R-:W-:Y:S02]  /*5730*/  LEA R2, R39, R2, 0x8 ;  /* 0x0000000227027211 */ /* 0x000fe400078e40ff */
[----:B------:R-:W-:Y:S01]  /*5740*/  PRMT R39, R72, 0x7604, R59 ;  /* 0x0000760448277816 */ /* 0x000fe2000000003b */
[----:B------:R-:W-:Y:S01]  /*5750*/  IMAD.U32 R51, R22, 0x10000, RZ ;  /* 0x0001000016337824 */ /* 0x000fe200078e00ff */
[----:B------:R-:W-:Y:S01]  /*5760*/  SHF.L.U32 R72, R72, 0x10, RZ ;  /* 0x0000001048487819 */ /* 0x000fe200000006ff */
[----:B------:R-:W-:Y:S01]  /*5770*/  FMUL R74, R67, UR6 ;  /* 0x00000006434a7c20 */ /* 0x000fe20008400000 */
[----:B------:R1:W-:Y:S04]  /*5780*/  STG.E.U16 desc[UR28][R62.64], R35 ;  /* 0x000000233e007986 */ /* 0x0003e8000c10151c */
[----:B------:R-:W-:Y:S01]  /*5790*/  F2FP.SATFINITE.E5M2.F32.PACK_AB_MERGE_C R74, RZ, R74, RZ ;  /* 0x0000004aff4a723e */ /* 0x000fe200048060ff */
        /* <DEDUP_REMOVED lines=25> */
[----:B------:R-:W-:Y:S02]  /*5930*/  F2FP.SATFINITE.E5M2.F32.PACK_AB_MERGE_C R43, RZ, R43, RZ ;  /* 0x0000002bff2b723e */ /* 0x000fe400048060ff */
        /* <DEDUP_REMOVED lines=8> */
[----:B0-----:R-:W-:-:S03]  /*59c0*/  F2FP.SATFINITE.E5M2.F32.PACK_AB_MERGE_C R37, RZ, R35, RZ ;  /* 0x00000023ff25723e */ /* 0x001fc600048060ff */
[----:B------:R0:W-:Y:S01]  /*59d0*/  STG.E.U16 desc[UR28][R62.64], R33 ;  /* 0x000000213e007986 */ /* 0x0001e2000c10151c */
[----:B------:R-:W-:Y:S01]  /*59e0*/  F2FP.SATFINITE.E5M2.F32.PACK_AB_MERGE_C R35, RZ, R45, RZ ;  /* 0x0000002dff23723e */ /* 0x000fe200048060ff */
[----:B------:R-:W-:Y:S01]  /*59f0*/  FMUL R45, R31, UR6 ;  /* 0x000000061f2d7c20 */ /* 0x000fe20008400000 */
[----:B-1----:R-:W-:-:S04]  /*5a00*/  PRMT R39, R37, 0x7604, R22 ;  /* 0x0000760425277816 */ /* 0x002fc80000000016 */
[----:B------:R-:W-:Y:S02]  /*5a10*/  F2FP.SATFINITE.E5M2.F32.PACK_AB_MERGE_C R22, RZ, R45, RZ ;  /* 0x0000002dff16723e */ /* 0x000fe400048060ff */
        /* <DEDUP_REMOVED lines=34> */
[----:B-----5:R-:W-:Y:S05]  /*5c40*/  CALL.REL.NOINC `($__internal_207_$__cuda_sm20_rcp_rn_f32_slowpath) ;  /* 0x0000002800207944 */ /* 0x020fea0003c00000 */
[----:B------:R-:W-:Y:S01]  /*5c50*/  IMAD.MOV.U32 R29, RZ, RZ, R0 ;  /* 0x000000ffff1d7224 */ /* 0x000fe200078e0000 */
[----:B------:R-:W-:Y:S06]  /*5c60*/  BRA `(.L_x_7535) ;  /* 0x0000000000107947 */ /* 0x000fec0003800000 */
.L_x_7534:
[----:B------:R-:W0:Y:S02]  /*5c70*/  MUFU.RCP R29, R0 ;  /* 0x00000000001d7308 */ /* 0x000e240000001000 */
[----:B0-----:R-:W-:-:S04]  /*5c80*/  FFMA R2, R0, R29, -1 ;  /* 0xbf80000000027423 */ /* 0x001fc8000000001d */
[----:B------:R-:W-:-:S04]  /*5c90*/  FADD.FTZ R2, -R2, -RZ ;  /* 0x800000ff02027221 */ /* 0x000fc80000010100 */
[----:B------:R-:W-:-:S07]  /*5ca0*/  FFMA R29, R29, R2, R29 ;  /* 0x000000021d1d7223 */ /* 0x000fce000000001d */
.L_x_7535:
[----:B------:R-:W-:Y:S05]  /*5cb0*/  BSYNC.RECONVERGENT B1 ;  /* 0x0000000000017941 */ /* 0x000fea0003800200 */
.L_x_7533:
        /* <DEDUP_REMOVED lines=29> */
.L_x_7537:
[----:B------:R-:W0:Y:S02]  /*5e90*/  MUFU.RCP R0, R35 ;  /* 0x0000002300007308 */ /* 0x000e240000001000 */
[----:B0-----:R-:W-:-:S04]  /*5ea0*/  FFMA R2, R35, R0, -1 ;  /* 0xbf80000023027423 */ /* 0x001fc80000000000 */
[----:B------:R-:W-:-:S04]  /*5eb0*/  FADD.FTZ R31, -R2, -RZ ;  /* 0x800000ff021f7221 */ /* 0x000fc80000010100 */
[----:B------:R-:W-:-:S07]  /*5ec0*/  FFMA R0, R0, R31, R0 ;  /* 0x0000001f00007223 */ /* 0x000fce0000000000 */
.L_x_7538:
[----:B------:R-:W-:Y:S05]  /*5ed0*/  BSYNC.RECONVERGENT B1 ;  /* 0x0000000000017941 */ /* 0x000fea0003800200 */
.L_x_7536:
        /* <DEDUP_REMOVED lines=29> */
.L_x_7540:
[----:B------:R-:W0:Y:S02]  /*60b0*/  MUFU.RCP R0, R39 ;  /* 0x0000002700007308 */ /* 0x000e240000001000 */
[----:B0-----:R-:W-:-:S04]  /*60c0*/  FFMA R2, R39, R0, -1 ;  /* 0xbf80000027027423 */ /* 0x001fc80000000000 */
[----:B------:R-:W-:-:S04]  /*60d0*/  FADD.FTZ R37, -R2, -RZ ;  /* 0x800000ff02257221 */ /* 0x000fc80000010100 */
[----:B------:R-:W-:-:S07]  /*60e0*/  FFMA R0, R0, R37, R0 ;  /* 0x0000002500007223 */ /* 0x000fce0000000000 */
.L_x_7541:
[----:B------:R-:W-:Y:S05]  /*60f0*/  BSYNC.RECONVERGENT B1 ;  /* 0x0000000000017941 */ /* 0x000fea0003800200 */
.L_x_7539:
        /* <DEDUP_REMOVED lines=29> */
.L_x_7543:
[----:B------:R-:W0:Y:S02]  /*62d0*/  MUFU.RCP R0, R43 ;  /* 0x0000002b00007308 */ /* 0x000e240000001000 */
[----:B0-----:R-:W-:-:S04]  /*62e0*/  FFMA R2, R43, R0, -1 ;  /* 0xbf8000002b027423 */ /* 0x001fc80000000000 */
[----:B------:R-:W-:-:S04]  /*62f0*/  FADD.FTZ R37, -R2, -RZ ;  /* 0x800000ff02257221 */ /* 0x000fc80000010100 */
[----:B------:R-:W-:-:S07]  /*6300*/  FFMA R0, R0, R37, R0 ;  /* 0x0000002500007223 */ /* 0x000fce0000000000 */
.L_x_7544:
[----:B------:R-:W-:Y:S05]  /*6310*/  BSYNC.RECONVERGENT B1 ;  /* 0x0000000000017941 */ /* 0x000fea0003800200 */
.L_x_7542:
        /* <DEDUP_REMOVED lines=29> */
.L_x_7546:
[----:B------:R-:W0:Y:S02]  /*64f0*/  MUFU.RCP R0, R47 ;  /* 0x0000002f00007308 */ /* 0x000e240000001000 */
[----:B0-----:R-:W-:-:S04]  /*6500*/  FFMA R2, R47, R0, -1 ;  /* 0xbf8000002f027423 */ /* 0x001fc80000000000 */
[----:B------:R-:W-:-:S04]  /*6510*/  FADD.FTZ R41, -R2, -RZ ;  /* 0x800000ff02297221 */ /* 0x000fc80000010100 */
[----:B------:R-:W-:-:S07]  /*6520*/  FFMA R0, R0, R41, R0 ;  /* 0x0000002900007223 */ /* 0x000fce0000000000 */
.L_x_7547:
[----:B------:R-:W-:Y:S05]  /*6530*/  BSYNC.RECONVERGENT B1 ;  /* 0x0000000000017941 */ /* 0x000fea0003800200 */
.L_x_7545:
        /* <DEDUP_REMOVED lines=29> */
.L_x_7549:
[----:B------:R-:W0:Y:S02]  /*6710*/  MUFU.RCP R0, R45 ;  /* 0x0000002d00007308 */ /* 0x000e240000001000 */
[----:B0-----:R-:W-:-:S04]  /*6720*/  FFMA R2, R45, R0, -1 ;  /* 0xbf8000002d027423 */ /* 0x001fc80000000000 */
[----:B------:R-:W-:-:S04]  /*6730*/  FADD.FTZ R37, -R2, -RZ ;  /* 0x800000ff02257221 */ /* 0x000fc80000010100 */
[----:B------:R-:W-:-:S07]  /*6740*/  FFMA R0, R0, R37, R0 ;  /* 0x0000002500007223 */ /* 0x000fce0000000000 */
.L_x_7550:
[----:B------:R-:W-:Y:S05]  /*6750*/  BSYNC.RECONVERGENT B1 ;  /* 0x0000000000017941 */ /* 0x000fea0003800200 */
.L_x_7548:
        /* <DEDUP_REMOVED lines=29> */
.L_x_7552:
[----:B------:R-:W0:Y:S02]  /*6930*/  MUFU.RCP R0, R53 ;  /* 0x0000003500007308 */ /* 0x000e240000001000 */
[----:B0-----:R-:W-:-:S04]  /*6940*/  FFMA R2, R53, R0, -1 ;  /* 0xbf80000035027423 */ /* 0x001fc80000000000 */
[----:B------:R-:W-:-:S04]  /*6950*/  FADD.FTZ R45, -R2, -RZ ;  /* 0x800000ff022d7221 */ /* 0x000fc80000010100 */
[----:B------:R-:W-:-:S07]  /*6960*/  FFMA R0, R0, R45, R0 ;  /* 0x0000002d00007223 */ /* 0x000fce0000000000 */
.L_x_7553:
[----:B------:R-:W-:Y:S05]  /*6970*/  BSYNC.RECONVERGENT B1 ;  /* 0x0000000000017941 */ /* 0x000fea0003800200 */
.L_x_7551:
        /* <DEDUP_REMOVED lines=31> */
[----:B------:R-:W-:Y:S01]  /*6b70*/  IMAD.MOV.U32 R47, RZ, RZ, R0 ;  /* 0x000000ffff2f7224 */ /* 0x000fe200078e0000 */
[----:B------:R-:W-:Y:S06]  /*6b80*/  BRA `(.L_x_7556) ;  /* 0x0000000000107947 */ /* 0x000fec0003800000 */
.L_x_7555:
[----:B------:R-:W0:Y:S02]  /*6b90*/  MUFU.RCP R47, R44 ;  /* 0x0000002c002f7308 */ /* 0x000e240000001000 */
[----:B0-----:R-:W-:-:S04]  /*6ba0*/  FFMA R0, R44, R47, -1 ;  /* 0xbf8000002c007423 */ /* 0x001fc8000000002f */
[----:B------:R-:W-:-:S04]  /*6bb0*/  FADD.FTZ R0, -R0, -RZ ;  /* 0x800000ff00007221 */ /* 0x000fc80000010100 */
[----:B------:R-:W-:-:S07]  /*6bc0*/  FFMA R47, R47, R0, R47 ;  /* 0x000000002f2f7223 */ /* 0x000fce000000002f */
.L_x_7556:
[----:B------:R-:W-:Y:S05]  /*6bd0*/  BSYNC.RECONVERGENT B1 ;  /* 0x0000000000017941 */ /* 0x000fea0003800200 */
.L_x_7554:
[----:B------:R-:W-:Y:S01]  /*6be0*/  FMUL R0, R16, UR6 ;  /* 0x0000000610007c20 */ /* 0x000fe20008400000 */
[----:B------:R-:W-:Y:S01]  /*6bf0*/  FMUL R45, R31, UR6 ;  /* 0x000000061f2d7c20 */ /* 0x000fe20008400000 */
[----:B------:R-:W-:Y:S01]  /*6c00*/  FADD R2, -R47, 1 ;  /* 0x3f8000002f027421 */ /* 0x000fe20000000100 */
[----:B------:R-:W-:Y:S01]  /*6c10*/  LEA R44, P0, R24, UR22, 0x1 ;  /* 0x00000016182c7c11 */ /* 0x000fe2000f8008ff */
[----:B------:R-:W-:Y:S01]  /*6c20*/  FMUL R46, R40, UR6 ;  /* 0x00000006282e7c20 */ /* 0x000fe20008400000 */
[----:B------:R-:W-:Y:S01]  /*6c30*/  F2FP.SATFINITE.E5M2.F32.PACK_AB_MERGE_C R49, RZ, R0, RZ ;  /* 0x00000000ff31723e */ /* 0x000fe200048060ff */
[----:B------:R-:W-:Y:S01]  /*6c40*/  FMUL R2, R2, R47 ;  /* 0x0000002f02027220 */ /* 0x000fe20000400000 */
[----:B------:R-:W-:Y:S01]  /*6c50*/  F2FP.SATFINITE.E5M2.F32.PACK_AB_MERGE_C R0, RZ, R45, RZ ;  /* 0x0000002dff00723e */ /* 0x000fe200048060ff */
        /* <DEDUP_REMOVED lines=12> */
[----:B------:R-:W-:Y:S01]  /*6d20*/  F2FP.SATFINITE.E5M2.F32.PACK_AB_MERGE_C R32, RZ, R7, RZ ;  /* 0x00000007ff20723e */ /* 0x000fe200048060ff */
[----:B------:R1:W-:Y:S01]  /*6d30*/  STG.E.U16 desc[UR28][R44.64], R51 ;  /* 0x000000332c007986 */ /* 0x0003e2000c10151c */
[----:B------:R-:W-:Y:S01]  /*6d40*/  IADD3 R24, PT, PT, R10, R27, RZ ;  /* 0x0000001b0a187210 */ /* 0x000fe20007ffe0ff */
[----:B------:R-:W-:Y:S01]  /*6d50*/  HADD2.F32 R27, -RZ, R28.H1_H1 ;  /* 0x3000001cff1b7230 */ /* 0x000fe20000004100 */
[----:B------:R-:W-:Y:S01]  /*6d60*/  F2FP.SATFINITE.E5M2.F32.PACK_AB_MERGE_C R7, RZ, R46, RZ ;  /* 0x0000002eff07723e */ /* 0x000fe200048060ff */
        /* <DEDUP_REMOVED lines=9> */
[----:B-1----:R-:W-:Y:S01]  /*6e00*/  F2FP.SATFINITE.E5M2.F32.PACK_AB_MERGE_C R51, RZ, R47, RZ ;  /* 0x0000002fff33723e */ /* 0x002fe200048060ff */
        /* <DEDUP_REMOVED lines=9> */
[----:B------:R-:W-:-:S02]  /*6ea0*/  F2FP.SATFINITE.E5M2.F32.PACK_AB_MERGE_C R5, RZ, R28, RZ ;  /* 0x0000001cff05723e */ /* 0x000fc400048060ff */
        /* <DEDUP_REMOVED lines=12> */
[----:B------:R-:W-:Y:S01]  /*6f70*/  F2FP.SATFINITE.E5M2.F32.PACK_AB_MERGE_C R32, RZ, R32, RZ ;  /* 0x00000020ff20723e */ /* 0x000fe200048060ff */
        /* <DEDUP_REMOVED lines=13> */
[----:B------:R-:W-:-:S02]  /*7050*/  F2FP.SATFINITE.E5M2.F32.PACK_AB_MERGE_C R54, RZ, R54, RZ ;  /* 0x00000036ff36723e */ /* 0x000fc400048060ff */
[----:B------:R-:W-:Y:S01]  /*7060*/  F2FP.SATFINITE.E5M2.F32.PACK_AB_MERGE_C R10, RZ, R10, RZ ;  /* 0x0000000aff0a723e */ /* 0x000fe200048060ff */
[----:B------:R3:W-:Y:S01]  /*7070*/  STG.E.U16 desc[UR28][R50.64], R59 ;  /* 0x0000003b32007986 */ /* 0x0007e2000c10151c */
[----:B0-----:R-:W-:Y:S01]  /*7080*/  IADD3 R44, P1, PT, R44, UR16, RZ ;  /* 0x000000102c2c7c10 */ /* 0x001fe2000ff3e0ff */
[----:B-1----:R-:W-:Y:S01]  /*7090*/  FMUL R19, R37, UR6 ;  /* 0x0000000625137c20 */ /* 0x002fe20008400000 */
[----:B------:R-:W-:Y:S01]  /*70a0*/  F2FP.SATFINITE.E5M2.F32.PACK_AB_MERGE_C R57, RZ, R57, RZ ;  /* 0x00000039ff39723e */ /* 0x000fe200048060ff */
[----:B------:R0:W-:Y:S01]  /*70b0*/  STS [R28], R55 ;  /* 0x000000371c007388 */ /* 0x0001e20000000800 */
[----:B------:R-:W-:Y:S02]  /*70c0*/  IADD3.X R45, PT, PT, R45, UR17, RZ, P1, !PT ;  /* 0x000000112d2d7c10 */ /* 0x000fe40008ffe4ff */
[----:B--2---:R-:W-:Y:S02]  /*70d0*/  F2FP.SATFINITE.E5M2.F32.PACK_AB_MERGE_C R17, RZ, R53, RZ ;  /* 0x00000035ff11723e */ /* 0x004fe400048060ff */
[----:B------:R-:W-:-:S02]  /*70e0*/  IADD3.X R53, PT, PT, R51, UR14, RZ, P0, !PT ;  /* 0x0000000e33357c10 */ /* 0x000fc400087fe4ff */
[----:B------:R-:W-:Y:S02]  /*70f0*/  PRMT R61, R17, 0x7604, R10 ;  /* 0x00007604113d7816 */ /* 0x000fe4000000000a */
[----:B---3--:R-:W-:Y:S01]  /*7100*/  PRMT R59, R54, 0x7604, R5 ;  /* 0x00007604363b7816 */ /* 0x008fe20000000005 */
[----:B------:R-:W-:Y:S01]  /*7110*/  FMUL R5, R34, UR6 ;  /* 0x0000000622057c20 */ /* 0x000fe20008400000 */
[----:B------:R-:W-:Y:S02]  /*7120*/  F2FP.SATFINITE.E5M2.F32.PACK_AB_MERGE_C R56, RZ, R56, RZ ;  /* 0x00000038ff38723e */ /* 0x000fe400048060ff */
[----:B------:R-:W-:Y:S01]  /*7130*/  F2FP.SATFINITE.E5M2.F32.PACK_AB_MERGE_C R58, RZ, R58, RZ ;  /* 0x0000003aff3a723e */ /* 0x000fe200048060ff */
[----:B------:R1:W-:Y:S01]  /*7140*/  STG.E.U16 desc[UR28][R52.64], R59 ;  /* 0x0000003b34007986 */ /* 0x0003e2000c10151c */
[----:B0-----:R-:W-:Y:S01]  /*7150*/  F2FP.SATFINITE.E5M2.F32.PACK_AB_MERGE_C R55, RZ, R5, RZ ;  /* 0x00000005ff37723e */ /* 0x001fe200048060ff */
[----:B------:R-:W-:Y:S01]  /*7160*/  FMUL R5, R2, UR6 ;  /* 0x0000000602057c20 */ /* 0x000fe20008400000 */
[----:B------:R-:W-:Y:S01]  /*7170*/  F2FP.SATFINITE.E5M2.F32.PACK_AB_MERGE_C R19, RZ, R19, RZ ;  /* 0x00000013ff13723e */ /* 0x000fe200048060ff */
        /* <DEDUP_REMOVED lines=12> */
[----:B------:R-:W-:Y:S01]  /*7240*/  F2FP.SATFINITE.E5M2.F32.PACK_AB_MERGE_C R52, RZ, R5, RZ ;  /* 0x00000005ff34723e */ /* 0x000fe200048060ff */
        /* <DEDUP_REMOVED lines=176> */
.L_x_7565:
[----:B------:R-:W-:Y:S02]  /*7d50*/  ISETP.NE.AND P0, PT, R3, RZ, PT ;  /* 0x000000ff0300720c */ /* 0x000fe40003f05270 */
[----:B-1----:R-:W-:-:S11]  /*7d60*/  FMNMX R7, R2, R7, !PT ;  /* 0x0000000702077209 */ /* 0x002fd60007800000 */
[----:B------:R-:W-:Y:S05]  /*7d70*/  @P0 BRA `(.L_x_7558) ;  /* 0x0000000000080947 */ /* 0x000fea0003800000 */
[----:B------:R-:W1:Y:S02]  /*7d80*/  LDC.64 R4, c[0x0][0x3a8] ;  /* 0x0000ea00ff047b82 */ /* 0x000e640000000a00 */
[----:B-1----:R1:W-:Y:S02]  /*7d90*/  REDG.E.MAX.S32.STRONG.GPU desc[UR28][R4.64], R7 ;  /* 0x000000070400798e */ /* 0x0023e4000d12e31c */
.L_x_7558:
[----:B------:R-:W-:Y:S05]  /*7da0*/  BSYNC B0 ;  /* 0x0000000000007941 */ /* 0x000fea0003800000 */
.L_x_7557:
        /* <DEDUP_REMOVED lines=11> */
[----:B-1----:R-:W-:Y:S05]  /*7e60*/  CALL.REL.NOINC `($__internal_207_$__cuda_sm20_rcp_rn_f32_slowpath) ;  /* 0x0000000400987944 */ /* 0x002fea0003c00000 */
[----:B------:R-:W-:Y:S05]  /*7e70*/  BRA `(.L_x_7561) ;  /* 0x0000000000147947 */ /* 0x000fea0003800000 */
.L_x_7560:
[----:B------:R-:W0:Y:S01]  /*7e80*/  MUFU.RCP R0, UR6 ;  /* 0x0000000600007d08 */ /* 0x000e220008001000 */
[----:B------:R-:W-:-:S04]  /*7e90*/  IMAD.U32 R3, RZ, RZ, UR6 ;  /* 0x00000006ff037e24 */ /* 0x000fc8000f8e00ff */
[----:B0-----:R-:W-:-:S04]  /*7ea0*/  FFMA R2, R0, R3, -1 ;  /* 0xbf80000000027423 */ /* 0x001fc80000000003 */
[----:B------:R-:W-:-:S04]  /*7eb0*/  FADD.FTZ R3, -R2, -RZ ;  /* 0x800000ff02037221 */ /* 0x000fc80000010100 */
[----:B------:R-:W-:-:S07]  /*7ec0*/  FFMA R0, R0, R3, R0 ;  /* 0x0000000300007223 */ /* 0x000fce0000000000 */
.L_x_7561:
[----:B------:R-:W0:Y:S02]  /*7ed0*/  LDC.64 R2, c[0x0][0x3b0] ;  /* 0x0000ec00ff027b82 */ /* 0x000e240000000a00 */
[----:B0-----:R-:W-:Y:S01]  /*7ee0*/  STG.E desc[UR28][R2.64], R0 ;  /* 0x0000000002007986 */ /* 0x001fe2000c10191c */
[----:B------:R-:W-:Y:S05]  /*7ef0*/  EXIT ;  /* 0x000000000000794d */ /* 0x000fea0003800000 */
.L_x_7559:
[----:B------:R-:W-:Y:S02]  /*7f00*/  MOV R9, 0x4 ;  /* 0x0000000400097802 */ /* 0x000fe40000000f00 */
[----:B------:R-:W-:Y:S02]  /*7f10*/  MOV R11, 0x1f ;  /* 0x0000001f000b7802 */ /* 0x000fe40000000f00 */
[----:B------:R-:W-:-:S07]  /*7f20*/  MOV R4, 0xffffffff ;  /* 0xffffffff00047802 */ /* 0x000fce0000000f00 */
[----:B01----:R-:W-:Y:S05]  /*7f30*/  WARPSYNC.COLLECTIVE R4, `(.L_x_7562) ;  /* 0x0000000004087348 */ /* 0x003fea0003c00000 */
[----:B-1----:R1:W2:Y:S02]  /*7f40*/  SHFL.DOWN P0, R7, R0, R9, R11 ;  /* 0x0800000900077389 */ /* 0x0022a4000000000b */
[----:B012---:R-:W-:Y:S05]  /*7f50*/  ENDCOLLECTIVE ;  /* 0x000000000000791b */ /* 0x007fea0003800000 */
.L_x_7562:
[----:B------:R-:W-:Y:S01]  /*7f60*/  MOV R9, 0x2 ;  /* 0x0000000200097802 */ /* 0x000fe20000000f00 */
[----:B------:R-:W-:-:S05]  /*7f70*/  IMAD.MOV.U32 R5, RZ, RZ, R7 ;  /* 0x000000ffff057224 */ /* 0x000fca00078e0007 */
[----:B------:R-:W-:-:S04]  /*7f80*/  FMNMX R5, R5, R0, !PT ;  /* 0x0000000005057209 */ /* 0x000fc80007800000 */
[----:B------:R-:W-:-:S07]  /*7f90*/  MOV R0, R5 ;  /* 0x0000000500007202 */ /* 0x000fce0000000f00 */
[----:B------:R-:W-:Y:S05]  /*7fa0*/  WARPSYNC.COLLECTIVE R4, `(.L_x_7563) ;  /* 0x0000000004087348 */ /* 0x000fea0003c00000 */
[----:B------:R0:W1:Y:S02]  /*7fb0*/  SHFL.DOWN P0, R7, R0, R9, R11 ;  /* 0x0800000900077389 */ /* 0x000064000000000b */
[----:B01----:R-:W-:Y:S05]  /*7fc0*/  ENDCOLLECTIVE ;  /* 0x000000000000791b */ /* 0x003fea0003800000 */
.L_x_7563:
[----:B------:R-:W-:Y:S02]  /*7fd0*/  MOV R9, 0x1 ;  /* 0x0000000100097802 */ /* 0x000fe40000000f00 */
[----:B------:R-:W-:-:S04]  /*7fe0*/  MOV R2, R7 ;  /* 0x0000000700027202 */ /* 0x000fc80000000f00 */
[----:B------:R-:W-:-:S05]  /*7ff0*/  FMNMX R2, R5, R2, !PT ;  /* 0x0000000205027209 */ /* 0x000fca0007800000 */
[----:B------:R-:W-:-:S07]  /*8000*/  IMAD.MOV.U32 R0, RZ, RZ, R2 ;  /* 0x000000ffff007224 */ /* 0x000fce00078e0002 */
[----:B------:R-:W-:Y:S05]  /*8010*/  WARPSYNC.COLLECTIVE R4, `(.L_x_7564) ;  /* 0x0000000004087348 */ /* 0x000fea0003c00000 */
[----:B------:R0:W1:Y:S02]  /*8020*/  SHFL.DOWN P0, R7, R0, R9, R11 ;  /* 0x0800000900077389 */ /* 0x000064000000000b */
[----:B01----:R-:W-:Y:S05]  /*8030*/  ENDCOLLECTIVE ;  /* 0x000000000000791b */ /* 0x003fea0003800000 */
.L_x_7564:
[----:B------:R-:W-:Y:S05]  /*8040*/  BRA `(.L_x_7565) ;  /* 0xfffffffc00407947 */ /* 0x000fea000383ffff */
        .weak           $__internal_206_$__cuda_sm20_div_u64
        .type           $__internal_206_$__cuda_sm20_div_u64,@function
        .size           $__internal_206_$__cuda_sm20_div_u64,($__internal_207_$__cuda_sm20_rcp_rn_f32_slowpath - $__internal_206_$__cuda_sm20_div_u64)
$__internal_206_$__cuda_sm20_div_u64:
        /* <DEDUP_REMOVED lines=71> */
[----:B------:R-:W-:Y:S11]  /*84c0*/  RET.REL.NODEC R2 `(_ZN18transformer_engine6detail32dgated_act_cast_transpose_kernelILi2ELi4Ef6__half13__nv_fp8_e5m2NS_5EmptyEXadL_ZNS_5dsiluIffEET_T0_RKS4_EEXadL_ZNS_4siluIffEES6_S7_S9_EEEEvPKT2_SD_PT3_SF_PKT1_PSG_SJ_mmm) ;  /* 0xffffff7802cc7950 */ /* 0x000ff60003c3ffff */
        .weak           $__internal_207_$__cuda_sm20_rcp_rn_f32_slowpath
        .type           $__internal_207_$__cuda_sm20_rcp_rn_f32_slowpath,@function
        .size           $__internal_207_$__cuda_sm20_rcp_rn_f32_slowpath,(.L_x_29508 - $__internal_207_$__cuda_sm20_rcp_rn_f32_slowpath)
$__internal_207_$__cuda_sm20_rcp_rn_f32_slowpath:
        /* <DEDUP_REMOVED lines=15> */
.L_x_7567:
        /* <DEDUP_REMOVED lines=33> */
.L_x_7569:
[----:B------:R-:W0:Y:S02]  /*87d0*/  MUFU.RCP R0, R0 ;  /* 0x0000000000007308 */ /* 0x000e240000001000 */
.L_x_7568:
[----:B------:R-:W-:Y:S05]  /*87e0*/  BSYNC B0 ;  /* 0x0000000000007941 */ /* 0x000fea0003800000 */
.L_x_7566:
[----:B------:R-:W-:Y:S01]  /*87f0*/  HFMA2 R63, -RZ, RZ, 0, 0 ;  /* 0x00000000ff3f7431 */ /* 0x000fe200000001ff */
[----:B------:R-:W-:-:S04]  /*8800*/  MOV R62, R2 ;  /* 0x00000002003e7202 */ /* 0x000fc80000000f00 */
[----:B0-----:R-:W-:Y:S05]  /*8810*/  RET.REL.NODEC R62 `(_ZN18transformer_engine6detail32dgated_act_cast_transpose_kernelILi2ELi4Ef6__half13__nv_fp8_e5m2NS_5EmptyEXadL_ZNS_5dsiluIffEET_T0_RKS4_EEXadL_ZNS_4siluIffEES6_S7_S9_EEEEvPKT2_SD_PT3_SF_PKT1_PSG_SJ_mmm) ;  /* 0xffffff743ef87950 */ /* 0x001fea0003c3ffff */
.L_x_7570:
        /* <DEDUP_REMOVED lines=14> */
.L_x_29508:


//--------------------- .text._ZN18transformer_engine6detail43dgated_act_cast_transpose_kernel_notalignedILi2ELi2Ef6__half13__nv_bfloat16NS_5EmptyEXadL_ZNS_5dsiluIffEET_T0_RKS4_EEXadL_ZNS_4siluIffEES6_S7_S9_EEEEvPKT2_SD_PT3_SF_PKT1_PSG_SJ_mmm --------------------------
	.section	.text._ZN18transformer_engine6detail43dgated_act_cast_transpose_kernel_notalignedILi2ELi2Ef6__half13__nv_bfloat16NS_5EmptyEXadL_ZNS_5dsiluIffEET_T0_RKS4_EEXadL_ZNS_4siluIffEES6_S7_S9_EEEEvPKT2_SD_PT3_SF_PKT1_PSG_SJ_mmm,"ax",@progbits
	.align	128
        .global         _ZN18transformer_engine6detail43dgated_act_cast_transpose_kernel_notalignedILi2ELi2Ef6__half13__nv_bfloat16NS_5EmptyEXadL_ZNS_5dsiluIffEET_T0_RKS4_EEXadL_ZNS_4siluIffEES6_S7_S9_EEEEvPKT2_SD_PT3_SF_PKT1_PSG_SJ_mmm
        .type           _ZN18transformer_engine6detail43dgated_act_cast_transpose_kernel_notalignedILi2ELi2Ef6__half13__nv_bfloat16NS_5EmptyEXadL_ZNS_5dsiluIffEET_T0_RKS4_EEXadL_ZNS_4siluIffEES6_S7_S9_EEEEvPKT2_SD_PT3_SF_PKT1_PSG_SJ_mmm,@function
        .size           _ZN18transformer_engine6detail43dgated_act_cast_transpose_kernel_notalignedILi2ELi2Ef6__half13__nv_bfloat16NS_5EmptyEXadL_ZNS_5dsiluIffEET_T0_RKS4_EEXadL_ZNS_4siluIffEES6_S7_S9_EEEEvPKT2_SD_PT3_SF_PKT1_PSG_SJ_mmm,(.L_x_29510 - _ZN18transformer_engine6detail43dgated_act_cast_transpose_kernel_notalignedILi2ELi2Ef6__half13__nv_bfloat16NS_5EmptyEXadL_ZNS_5dsiluIffEET_T0_RKS4_EEXadL_ZNS_4siluIffEES6_S7_S9_EEEEvPKT2_SD_PT3_SF_PKT1_PSG_SJ_mmm)
        .other          _ZN18transformer_engine6detail43dgated_act_cast_transpose_kernel_notalignedILi2ELi2Ef6__half13__nv_bfloat16NS_5EmptyEXadL_ZNS_5dsiluIffEET_T0_RKS4_EEXadL_ZNS_4siluIffEES6_S7_S9_EEEEvPKT2_SD_PT3_SF_PKT1_PSG_SJ_mmm,@"STO_CUDA_ENTRY STV_DEFAULT"
_ZN18transformer_engine6detail43dgated_act_cast_transpose_kernel_notalignedILi2ELi2Ef6__half13__nv_bfloat16NS_5EmptyEXadL_ZNS_5dsiluIffEET_T0_RKS4_EEXadL_ZNS_4siluIffEES6_S7_S9_EEEEvPKT2_SD_PT3_SF_PKT1_PSG_SJ_mmm:
.text._ZN18transformer_engine6detail43dgated_act_cast_transpose_kernel_notalignedILi2ELi2Ef6__half13__nv_bfloat16NS_5EmptyEXadL_ZNS_5dsiluIffEET_T0_RKS4_EEXadL_ZNS_4siluIffEES6_S7_S9_EEEEvPKT2_SD_PT3_SF_PKT1_PSG_SJ_mmm:
        /* <DEDUP_REMOVED lines=43> */
.L_x_7571:
[----:B------:R-:W-:-:S07]  /*02b0*/  MOV R6, 0x2d0 ;  /* 0x000002d000067802 */ /* 0x000fce0000000f00 */
[----:B------:R-:W-:Y:S05]  /*02c0*/  CALL.REL.NOINC `($__internal_208_$__cuda_sm20_div_u64) ;  /* 0x0000006400007944 */ /* 0x000fea0003c00000 */
        /* <DEDUP_REMOVED lines=11> */
.L_x_7572:
        /* <DEDUP_REMOVED lines=27> */
[----:B------:R-:W-:Y:S02]  /*0530*/  UIMAD.WIDE.U32 UR16, UR4, UR26, URZ ;  /* 0x0000001a041072a5 */ /* 0x000fe4000f8e00ff */
[----:B------:R-:W-:Y:S02]  /*0540*/  USEL UR14, UR18, 0x20, UP0 ;  /* 0x00000020120e7887 */ /* 0x000fe40008000000 */
        /* <DEDUP_REMOVED lines=11> */
[----:B------:R-:W-:Y:S01]  /*0600*/  USHF.L.U32 UR18, UR19, 0x1, URZ ;  /* 0x0000000113127899 */ /* 0x000fe200080006ff */
[----:B------:R-:W-:Y:S01]  /*0610*/  IMAD.X R14, RZ, RZ, R11, P1 ;  /* 0x000000ffff0e7224 */ /* 0x000fe200008e060b */
[----:B------:R-:W-:Y:S01]  /*0620*/  ULEA.HI.X UR16, UR20, UR17, UR16, 0x6, UP0 ;  /* 0x0000001114107291 */ /* 0x000fe200080f3410 */
[----:B------:R-:W-:Y:S01]  /*0630*/  @P0 SHF.L.U32 R20, R25, 0x2, RZ ;  /* 0x0000000219140819 */ /* 0x000fe200000006ff */
[----:B--2---:R-:W-:-:S02]  /*0640*/  UIADD3 UR25, UP0, UPT, UR18, UR10, URZ ;  /* 0x0000000a12197290 */ /* 0x004fc4000ff1e0ff */
[----:B------:R-:W-:Y:S01]  /*0650*/  USHF.L.U64.HI UR19, UR19, 0x1, UR16 ;  /* 0x0000000113137899 */ /* 0x000fe20008010210 */
[----:B------:R-:W-:Y:S01]  /*0660*/  @P0 SHF.L.U64.HI R12, R25, 0x2, R14 ;  /* 0x00000002190c0819 */ /* 0x000fe2000001020e */
[----:B------:R-:W0:Y:S02]  /*0670*/  LDCU.64 UR32, c[0x0][0x3a0] ;  /* 0x00007400ff2077ac */ /* 0x000e240008000a00 */
[----:B------:R-:W-:Y:S01]  /*0680*/  @P0 IADD3 R8, P1, PT, R20, UR25, RZ ;  /* 0x0000001914080c10 */ /* 0x000fe2000ff3e0ff */
[----:B------:R-:W-:Y:S01]  /*0690*/  UIADD3.X UR28, UPT, UPT, UR19, UR11, URZ, UP0, !UPT ;  /* 0x0000000b131c7290 */ /* 0x000fe200087fe4ff */
[----:B------:R-:W-:Y:S01]  /*06a0*/  VIADD R22, R3, 0xffffffff ;  /* 0xffffffff03167836 */ /* 0x000fe20000000000 */
[----:B------:R-:W-:-:S04]  /*06b0*/  ULEA UR10, UP0, UR24, UR21, 0x6 ;  /* 0x00000015180a7291 */ /* 0x000fc8000f8030ff */
[----:B------:R-:W-:-:S05]  /*06c0*/  @P0 IADD3.X R9, PT, PT, R12, UR28, RZ, P1, !PT ;  /* 0x0000001c0c090c10 */ /* 0x000fca0008ffe4ff */
[----:B---3--:R1:W2:Y:S01]  /*06d0*/  @P0 LDG.E R8, desc[UR22][R8.64] ;  /* 0x0000001608080981 */ /* 0x0082a2000c1e1900 */
[----:B------:R-:W-:Y:S01]  /*06e0*/  VIADD R5, R46, 0x1 ;  /* 0x000000012e057836 */ /* 0x000fe20000000000 */
[----:B------:R-:W-:Y:S01]  /*06f0*/  LOP3.LUT R22, R22, 0x1f, RZ, 0xc0, !PT ;  /* 0x0000001f16167812 */ /* 0x000fe200078ec0ff */
[C---:B------:R-:W-:Y:S01]  /*0700*/  IMAD.WIDE.U32 R28, R0.reuse, UR35, RZ ;  /* 0x00000023001c7c25 */ /* 0x040fe2000f8e00ff */
[----:B0-----:R-:W-:Y:S01]  /*0710*/  ISETP.NE.U32.AND P2, PT, RZ, UR32, PT ;  /* 0x00000020ff007c0c */ /* 0x001fe2000bf45070 */
[----:B------:R-:W-:Y:S01]  /*0720*/  ULOP3.LUT UR32, UR26, 0xfffffffe, URZ, 0xc0, !UPT ;  /* 0xfffffffe1a207892 */ /* 0x000fe2000f8ec0ff */
[----:B------:R-:W-:Y:S01]  /*0730*/  ISETP.GE.U32.AND P1, PT, R5, UR7, PT ;  /* 0x0000000705007c0c */ /* 0x000fe2000bf26070 */
[----:B------:R-:W-:Y:S01]  /*0740*/  IMAD R13, R0, UR34, RZ ;  /* 0x00000022000d7c24 */ /* 0x000fe2000f8e02ff */
[----:B------:R-:W-:Y:S01]  /*0750*/  ISETP.NE.AND.EX P2, PT, RZ, UR33, PT, P2 ;  /* 0x00000021ff007c0c */ /* 0x000fe2000bf45320 */
[----:B------:R-:W-:Y:S01]  /*0760*/  ULEA UR20, UP1, UR10, UR8, 0x1 ;  /* 0x000000080a147291 */ /* 0x000fe2000f8208ff */
[C---:B------:R-:W-:Y:S01]  /*0770*/  ISETP.LT.U32.AND P1, PT, R22.reuse, UR14, !P1 ;  /* 0x0000000e16007c0c */ /* 0x040fe2000cf21070 */
[----:B------:R-:W-:Y:S01]  /*0780*/  IMAD.IADD R13, R29, 0x1, R13 ;  /* 0x000000011d0d7824 */ /* 0x000fe200078e020d */
[-C--:B------:R-:W-:Y:S01]  /*0790*/  IADD3 R32, P4, PT, R22, R28.reuse, RZ ;  /* 0x0000001c16207210 */ /* 0x080fe20007f9e0ff */
[----:B------:R-:W-:Y:S01]  /*07a0*/  ULEA.HI.X UR8, UR24, UR17, UR6, 0x6, UP0 ;  /* 0x0000001118087291 */ /* 0x000fe200080f3406 */
[----:B------:R-:W-:Y:S01]  /*07b0*/  IADD3 R10, P3, PT, R7, R28, RZ ;  /* 0x0000001c070a7210 */ /* 0x000fe20007f7e0ff */
[----:B------:R-:W-:Y:S01]  /*07c0*/  USHF.L.U32 UR33, UR26, 0x1, URZ ;  /* 0x000000011a217899 */ /* 0x000fe200080006ff */
[----:B------:R-:W-:Y:S01]  /*07d0*/  @!P0 IMAD.MOV.U32 R24, RZ, RZ, RZ ;  /* 0x000000ffff188224 */ /* 0x000fe200078e00ff */
[----:B------:R-:W-:Y:S01]  /*07e0*/  ULEA.HI.X UR21, UR10, UR9, UR8, 0x1, UP1 ;  /* 0x000000090a157291 */ /* 0x000fe200088f0c08 */
[--C-:B------:R-:W-:Y:S01]  /*07f0*/  IMAD.X R33, RZ, RZ, R13.reuse, P4 ;  /* 0x000000ffff217224 */ /* 0x100fe200020e060d */
[----:B------:R-:W-:Y:S01]  /*0800*/  USHF.L.U64.HI UR36, UR26, 0x1, UR27 ;  /* 0x000000011a247899 */ /* 0x000fe2000801021b */
[----:B------:R-:W-:Y:S01]  /*0810*/  IMAD.X R15, RZ, RZ, R13, P3 ;  /* 0x000000ffff0f7224 */ /* 0x000fe200018e060d */
[----:B------:R-:W-:Y:S01]  /*0820*/  UIADD3 UR37, UP0, UPT, UR33, UR25, URZ ;  /* 0x0000001921257290 */ /* 0x000fe2000ff1e0ff */
[----:B------:R-:W-:Y:S01]  /*0830*/  @P0 IADD3 R4, P4, PT, R10, UR35, RZ ;  /* 0x000000230a040c10 */ /* 0x000fe2000ff9e0ff */
[----:B------:R-:W0:Y:S01]  /*0840*/  @P2 LDC.64 R40, c[0x0][0x3a0] ;  /* 0x0000e800ff282b82 */ /* 0x000e220000000a00 */
[----:B------:R-:W-:Y:S01]  /*0850*/  @P1 IADD3 R0, P5, PT, R32, UR32, RZ ;  /* 0x0000002020001c10 */ /* 0x000fe2000ffbe0ff */
[----:B------:R-:W3:Y:S01]  /*0860*/  LDCU.128 UR8, c[0x0][0x390] ;  /* 0x00007200ff0877ac */ /* 0x000ee20008000c00 */
[----:B------:R-:W-:-:S02]  /*0870*/  @P0 LEA R18, P3, R10, UR20, 0x2 ;  /* 0x000000140a120c11 */ /* 0x000fc4000f8610ff */
[----:B-1----:R-:W-:Y:S01]  /*0880*/  @P1 IADD3.X R9, PT, PT, R33, UR27, RZ, P5, !PT ;  /* 0x0000001b21091c10 */ /* 0x002fe2000affe4ff */
[----:B------:R-:W-:Y:S01]  /*0890*/  UIADD3.X UR27, UPT, UPT, UR36, UR28, URZ, UP0, !UPT ;  /* 0x0000001c241b7290 */ /* 0x000fe200087fe4ff */
[----:B------:R-:W-:Y:S02]  /*08a0*/  @P0 IADD3.X R7, PT, PT, R15, UR34, RZ, P4, !PT ;  /* 0x000000220f070c10 */ /* 0x000fe4000a7fe4ff */
[----:B------:R-:W-:Y:S02]  /*08b0*/  @P0 LEA.HI.X R19, R10, UR21, R15, 0x2, P3 ;  /* 0x000000150a130c11 */ /* 0x000fe400098f140f */
[----:B------:R-:W-:Y:S02]  /*08c0*/  @P0 LEA R6, P4, R4, UR20, 0x2 ;  /* 0x0000001404060c11 */ /* 0x000fe4000f8810ff */
[----:B------:R-:W-:Y:S01]  /*08d0*/  @P0 IADD3 R20, P3, PT, R20, UR37, RZ ;  /* 0x0000002514140c10 */ /* 0x000fe2000ff7e0ff */
[----:B------:R1:W5:Y:S01]  /*08e0*/  @P0 LDG.E R23, desc[UR22][R18.64] ;  /* 0x0000001612170981 */ /* 0x000362000c1e1900 */
[----:B------:R-:W-:-:S02]  /*08f0*/  @P0 LEA.HI.X R7, R4, UR21, R7, 0x2, P4 ;  /* 0x0000001504070c11 */ /* 0x000fc4000a0f1407 */
[----:B------:R-:W-:Y:S02]  /*0900*/  @P0 IADD3.X R21, PT, PT, R12, UR27, RZ, P3, !PT ;  /* 0x0000001b0c150c10 */ /* 0x000fe40009ffe4ff */
[----:B------:R-:W-:Y:S01]  /*0910*/  IADD3 R30, P4, PT, R22, R26, RZ ;  /* 0x0000001a161e7210 */ /* 0x000fe20007f9e0ff */
[----:B------:R-:W5:Y:S01]  /*0920*/  @P0 LDG.E R24, desc[UR22][R6.64] ;  /* 0x0000001606180981 */ /* 0x000f62000c1e1900 */
[----:B------:R-:W-:Y:S02]  /*0930*/  @P0 IADD3 R36, P3, PT, R25, UR26, RZ ;  /* 0x0000001a19240c10 */ /* 0x000fe4000ff7e0ff */
[----:B------:R-:W-:Y:S01]  /*0940*/  IADD3.X R31, PT, PT, RZ, R11, RZ, P4, !PT ;  /* 0x0000000bff1f7210 */ /* 0x000fe200027fe4ff */
[----:B------:R-:W5:Y:S01]  /*0950*/  @P0 LDG.E R21, desc[UR22][R20.64] ;  /* 0x0000001614150981 */ /* 0x000f62000c1e1900 */
[----:B------:R-:W-:Y:S02]  /*0960*/  @P0 IADD3.X R15, PT, PT, R14, UR31, RZ, P3, !PT ;  /* 0x0000001f0e0f0c10 */ /* 0x000fe40009ffe4ff */
[----:B------:R-:W-:Y:S01]  /*0970*/  @P1 IADD3 R4, P4, PT, R30, UR33, RZ ;  /* 0x000000211e041c10 */ /* 0x000fe2000ff9e0ff */
[----:B0-----:R0:W4:Y:S01]  /*0980*/  @P2 LDG.E R40, desc[UR22][R40.64] ;  /* 0x0000001628282981 */ /* 0x001122000c1e1900 */
[----:B------:R-:W-:-:S02]  /*0990*/  @P1 LEA R16, P5, R0, UR20, 0x2 ;  /* 0x0000001400101c11 */ /* 0x000fc4000f8a10ff */
[C---:B------:R-:W-:Y:S01]  /*09a0*/  @P0 SHF.L.U64.HI R10, R36.reuse, 0x2, R15 ;  /* 0x00000002240a0819 */ /* 0x040fe2000001020f */
[----:B------:R-:W-:Y:S01]  /*09b0*/  @P0 IMAD.SHL.U32 R36, R36, 0x4, RZ ;  /* 0x0000000424240824 */ /* 0x000fe200078e00ff */
[----:B------:R-:W-:Y:S01]  /*09c0*/  @P1 LEA.HI.X R17, R0, UR21, R9, 0x2, P5 ;  /* 0x0000001500111c11 */ /* 0x000fe2000a8f1409 */
[----:B-1----:R-:W-:Y:S01]  /*09d0*/  @P1 IMAD.SHL.U32 R18, R4, 0x4, RZ ;  /* 0x0000000404121824 */ /* 0x002fe200078e00ff */
[----:B------:R-:W-:Y:S02]  /*09e0*/  @P1 IADD3.X R9, PT, PT, R31, UR36, RZ, P4, !PT ;  /* 0x000000241f091c10 */ /* 0x000fe4000a7fe4ff */
[----:B------:R-:W-:Y:S02]  /*09f0*/  @P0 IADD3 R38, P3, PT, R36, UR25, RZ ;  /* 0x0000001924260c10 */ /* 0x000fe4000ff7e0ff */
[----:B------:R-:W-:Y:S01]  /*0a00*/  @P1 SHF.L.U64.HI R0, R4, 0x2, R9 ;  /* 0x0000000204001819 */ /* 0x000fe20000010209 */
[----:B------:R-:W-:Y:S01]  /*0a10*/  @!P0 IMAD.MOV.U32 R7, RZ, RZ, RZ ;  /* 0x000000ffff078224 */ /* 0x000fe200078e00ff */
[----:B------:R-:W-:Y:S01]  /*0a20*/  @P0 IADD3 R36, P4, PT, R36, UR37, RZ ;  /* 0x0000002524240c10 */ /* 0x000fe2000ff9e0ff */
[----:B------:R-:W-:Y:S01]  /*0a30*/  @!P0 IMAD.MOV.U32 R20, RZ, RZ, RZ ;  /* 0x000000ffff148224 */ /* 0x000fe200078e00ff */
[----:B------:R-:W-:Y:S01]  /*0a40*/  @P1 IADD3 R34, P5, PT, R18, UR25, RZ ;  /* 0x0000001912221c10 */ /* 0x000fe2000ffbe0ff */
[----:B0-----:R-:W-:Y:S01]  /*0a50*/  HFMA2 R41, -RZ, RZ, 3.7421875, 0 ;  /* 0x437c0000ff297431 */ /* 0x001fe200000001ff */
[C---:B------:R-:W-:Y:S01]  /*0a60*/  @P0 IADD3.X R39, PT, PT, R10.reuse, UR28, RZ, P3, !PT ;  /* 0x0000001c0a270c10 */ /* 0x040fe20009ffe4ff */
[----:B------:R-:W-:Y:S01]  /*0a70*/  UIMAD.WIDE.U32 UR16, UR24, UR12, URZ ;  /* 0x0000000c181072a5 */ /* 0x000fe2000f8e00ff */
[----:B------:R-:W-:Y:S01]  /*0a80*/  @P0 IADD3.X R37, PT, PT, R10, UR27, RZ, P4, !PT ;  /* 0x0000001b0a250c10 */ /* 0x000fe2000a7fe4ff */
[----:B---3--:R-:W-:Y:S01]  /*0a90*/  UIADD3 UR8, UP1, UPT, UR18, UR8, URZ ;  /* 0x0000000812087290 */ /* 0x008fe2000ff3e0ff */
[----:B------:R-:W-:Y:S01]  /*0aa0*/  @P1 IADD3.X R35, PT, PT, R0, UR28, RZ, P5, !PT ;  /* 0x0000001c00231c10 */ /* 0x000fe2000affe4ff */
[----:B------:R0:W5:Y:S04]  /*0ab0*/  @P0 LDG.E R7, desc[UR22][R38.64] ;  /* 0x0000001626070981 */ /* 0x000168000c1e1900 */
[----:B------:R0:W5:Y:S04]  /*0ac0*/  @P0 LDG.E R20, desc[UR22][R36.64] ;  /* 0x0000001624140981 */ /* 0x000168000c1e1900 */
[----:B------:R0:W5:Y:S01]  /*0ad0*/  @P1 LDG.E R15, desc[UR22][R34.64] ;  /* 0x00000016220f1981 */ /* 0x000162000c1e1900 */
[----:B------:R-:W-:Y:S01]  /*0ae0*/  @P1 IADD3 R18, P3, PT, R18, UR37, RZ ;  /* 0x0000002512121c10 */ /* 0x000fe2000ff7e0ff */
[----:B------:R-:W-:Y:S01]  /*0af0*/  IMAD.MOV.U32 R9, RZ, RZ, 0x3bbb989d ;  /* 0x3bbb989dff097424 */ /* 0x000fe200078e00ff */
[----:B------:R-:W-:Y:S01]  /*0b00*/  BSSY.RECONVERGENT B0, `(.L_x_7573) ;  /* 0x0000036000007945 */ /* 0x000fe20003800200 */
[----:B------:R0:W5:Y:S01]  /*0b10*/  @P1 LDG.E R17, desc[UR22][R16.64] ;  /* 0x0000001610111981 */ /* 0x000162000c1e1900 */
[----:B------:R-:W-:Y:S01]  /*0b20*/  @P1 IADD3.X R19, PT, PT, R0, UR27, RZ, P3, !PT ;  /* 0x0000001b00131c10 */ /* 0x000fe20009ffe4ff */
[----:B------:R-:W-:-:S04]  /*0b30*/  UIMAD UR12, UR6, UR12, URZ ;  /* 0x0000000c060c72a4 */ /* 0x000fc8000f8e02ff */
[----:B------:R-:W-:Y:S02]  /*0b40*/  UIMAD UR12, UR24, UR13, UR12 ;  /* 0x0000000d180c72a4 */ /* 0x000fe4000f8e020c */
[----:B------:R-:W-:Y:S02]  /*0b50*/  USHF.L.U32 UR6, UR16, 0x6, URZ ;  /* 0x0000000610067899 */ /* 0x000fe400080006ff */
[----:B------:R-:W-:Y:S01]  /*0b60*/  UIADD3 UR12, UPT, UPT, UR17, UR12, URZ ;  /* 0x0000000c110c7290 */ /* 0x000fe2000fffe0ff */
[----:B------:R0:W5:Y:S01]  /*0b70*/  @P1 LDG.E R16, desc[UR22][R18.64] ;  /* 0x0000001612101981 */ /* 0x000162000c1e1900 */
[----:B------:R-:W-:Y:S02]  /*0b80*/  ULEA UR6, UP2, UR4, UR6, 0x6 ;  /* 0x0000000604067291 */ /* 0x000fe4000f8430ff */
[----:B------:R-:W-:Y:S02]  /*0b90*/  USHF.L.U64.HI UR16, UR16, 0x6, UR12 ;  /* 0x0000000610107899 */ /* 0x000fe4000801020c */
[----:B------:R-:W-:-:S02]  /*0ba0*/  ULEA UR10, UP0, UR6, UR10, 0x1 ;  /* 0x0000000a060a7291 */ /* 0x000fc4000f8008ff */
[----:B------:R-:W-:Y:S02]  /*0bb0*/  ULEA.HI.X UR4, UR4, UR16, UR5, 0x6, UP2 ;  /* 0x0000001004047291 */ /* 0x000fe400090f3405 */
[----:B------:R-:W-:Y:S02]  /*0bc0*/  UIADD3 UR12, UP2, UPT, UR8, UR33, URZ ;  /* 0x00000021080c7290 */ /* 0x000fe4000ff5e0ff */
[----:B------:R-:W-:Y:S01]  /*0bd0*/  UIADD3.X UR9, UPT, UPT, UR19, UR9, URZ, UP1, !UPT ;  /* 0x0000000913097290 */ /* 0x000fe20008ffe4ff */
[----:B------:R-:W-:Y:S01]  /*0be0*/  UMOV UR24, 0x3f800000 ;  /* 0x3f80000000187882 */ /* 0x000fe20000000000 */
[----:B------:R-:W-:Y:S02]  /*0bf0*/  ULEA.HI.X UR11, UR6, UR11, UR4, 0x1, UP0 ;  /* 0x0000000b060b7291 */ /* 0x000fe400080f0c04 */
[----:B------:R-:W-:Y:S01]  /*0c00*/  UIADD3.X UR6, UPT, UPT, UR9, UR36, URZ, UP2, !UPT ;  /* 0x0000002409067290 */ /* 0x000fe200097fe4ff */
[----:B------:R-:W-:Y:S02]  /*0c10*/  @!P1 IMAD.MOV.U32 R19, RZ, RZ, RZ ;  /* 0x000000ffff139224 */ /* 0x000fe400078e00ff */
[----:B------:R-:W-:-:S02]  /*0c20*/  @!P1 IMAD.MOV.U32 R10, RZ, RZ, RZ ;  /* 0x000000ffff0a9224 */ /* 0x000fc400078e00ff */
[----:B------:R-:W-:-:S05]  /*0c30*/  @!P0 IMAD.MOV.U32 R8, RZ, RZ, RZ ;  /* 0x000000ffff088224 */ /* 0x000fca00078e00ff */
[----:B--2---:R-:W-:-:S05]  /*0c40*/  HADD2.F32 R6, -RZ, R8.H0_H0 ;  /* 0x20000008ff067230 */ /* 0x004fca0000004100 */
        /* <DEDUP_REMOVED lines=9> */
[----:B----4-:R-:W-:-:S04]  /*0ce0*/  @P2 R2UR UR24, R40 ;  /* 0x00000000281822ca */ /* 0x010fc800000e0000 */
[----:B------:R-:W-:Y:S01]  /*0cf0*/  LOP3.LUT R4, R4, 0x7f800000, RZ, 0xc0, !PT ;  /* 0x7f80000004047812 */ /* 0x000fe200078ec0ff */
[----:B------:R-:W-:-:S03]  /*0d00*/  @!P1 IMAD.MOV.U32 R9, RZ, RZ, RZ ;  /* 0x000000ffff099224 */ /* 0x000fc600078e00ff */
[----:B------:R-:W-:Y:S01]  /*0d10*/  ISETP.GT.U32.AND P2, PT, R4, 0x1ffffff, PT ;  /* 0x01ffffff0400780c */ /* 0x000fe20003f44070 */
[----:B0-----:R-:W-:-:S12]  /*0d20*/  @!P1 BRA `(.L_x_7574) ;  /* 0x00000000004c9947 */ /* 0x001fd80003800000 */
[----:B------:R-:W-:Y:S01]  /*0d30*/  IMAD.U32 R9, RZ, RZ, UR26 ;  /* 0x0000001aff097e24 */ /* 0x000fe2000f8e00ff */
[----:B------:R-:W-:Y:S01]  /*0d40*/  UIMAD UR5, UR31, 0x3, URZ ;  /* 0x000000031f0578a4 */ /* 0x000fe2000f8e02ff */
[----:B------:R-:W-:Y:S01]  /*0d50*/  MOV R35, UR35 ;  /* 0x0000002300237c02 */ /* 0x000fe20008000f00 */
        /* <DEDUP_REMOVED lines=16> */
.L_x_7574:
[----:B------:R-:W-:Y:S05]  /*0e60*/  BSYNC.RECONVERGENT B0 ;  /* 0x0000000000007941 */ /* 0x000fea0003800200 */
.L_x_7573:
[----:B------:R-:W-:Y:S01]  /*0e70*/  BSSY.RECONVERGENT B1, `(.L_x_7575) ;  /* 0x000000d000017945 */ /* 0x000fe20003800200 */
[----:B-----5:R-:W-:Y:S01]  /*0e80*/  @!P0 IMAD.MOV.U32 R23, RZ, RZ, RZ ;  /* 0x000000ffff178224 */ /* 0x020fe200078e00ff */
[----:B------:R-:W-:Y:S01]  /*0e90*/  @!P1 CS2R R16, SRZ ;  /* 0x0000000000109805 */ /* 0x000fe2000001ff00 */
[----:B------:R-:W-:Y:S02]  /*0ea0*/  @!P0 IMAD.MOV.U32 R21, RZ, RZ, RZ ;  /* 0x000000ffff158224 */ /* 0x000fe400078e00ff */
[----:B------:R-:W-:Y:S01]  /*0eb0*/  @!P1 IMAD.MOV.U32 R15, RZ, RZ, RZ ;  /* 0x000000ffff0f9224 */ /* 0x000fe200078e00ff */
[----:B------:R-:W-:Y:S06]  /*0ec0*/  @P2 BRA `(.L_x_7576) ;  /* 0x00000000000c2947 */ /* 0x000fec0003800000 */
[----:B------:R-:W-:-:S07]  /*0ed0*/  MOV R4, 0xef0 ;  /* 0x00000ef000047802 */ /* 0x000fce0000000f00 */
[----:B0-----:R-:W-:Y:S05]  /*0ee0*/  CALL.REL.NOINC `($__internal_209_$__cuda_sm20_rcp_rn_f32_slowpath) ;  /* 0x0000005c00187944 */ /* 0x001fea0003c00000 */
[----:B------:R-:W-:Y:S05]  /*0ef0*/  BRA `(.L_x_7577) ;  /* 0x0000000000107947 */ /* 0x000fea0003800000 */
.L_x_7576:
[----:B------:R-:W1:Y:S02]  /*0f00*/  MUFU.RCP R43, R0 ;  /* 0x00000000002b7308 */ /* 0x000e640000001000 */
[----:B-1----:R-:W-:-:S04]  /*0f10*/  FFMA R4, R0, R43, -1 ;  /* 0xbf80000000047423 */ /* 0x002fc8000000002b */
[----:B------:R-:W-:-:S04]  /*0f20*/  FADD.FTZ R4, -R4, -RZ ;  /* 0x800000ff04047221 */ /* 0x000fc80000010100 */
[----:B------:R-:W-:-:S07]  /*0f30*/  FFMA R43, R43, R4, R43 ;  /* 0x000000042b2b7223 */ /* 0x000fce000000002b */
.L_x_7577:
[----:B------:R-:W-:Y:S05]  /*0f40*/  BSYNC.RECONVERGENT B1 ;  /* 0x0000000000017941 */ /* 0x000fea0003800200 */
.L_x_7575:
[----:B0-----:R-:W-:Y:S02]  /*0f50*/  HFMA2 R31, -RZ, RZ, 0.96630859375, -0.0022525787353515625 ;  /* 0x3bbb989dff1f7431 */ /* 0x001fe400000001ff */
[----:B------:R-:W-:Y:S01]  /*0f60*/  HADD2.F32 R8, -RZ, R8.H1_H1 ;  /* 0x30000008ff087230 */ /* 0x000fe20000004100 */
[----:B------:R-:W-:Y:S01]  /*0f70*/  BSSY.RECONVERGENT B1, `(.L_x_7578) ;  /* 0x000001f000017945 */ /* 0x000fe20003800200 */
[----:B------:R-:W-:-:S03]  /*0f80*/  IMAD.MOV.U32 R33, RZ, RZ, 0x437c0000 ;  /* 0x437c0000ff217424 */ /* 0x000fc600078e00ff */
        /* <DEDUP_REMOVED lines=9> */
[----:B------:R-:W-:Y:S01]  /*1020*/  FADD R0, -R43, 1 ;  /* 0x3f8000002b007421 */ /* 0x000fe20000000100 */
[----:B------:R-:W-:Y:S02]  /*1030*/  HADD2.F32 R31, -RZ, R23.H0_H0 ;  /* 0x20000017ff1f7230 */ /* 0x000fe40000004100 */
        /* <DEDUP_REMOVED lines=12> */
[----:B------:R-:W-:Y:S05]  /*1100*/  CALL.REL.NOINC `($__internal_209_$__cuda_sm20_rcp_rn_f32_slowpath) ;  /* 0x0000005800907944 */ /* 0x000fea0003c00000 */
[----:B------:R-:W-:Y:S05]  /*1110*/  BRA `(.L_x_7580) ;  /* 0x0000000000107947 */ /* 0x000fea0003800000 */
.L_x_7579:
[----:B------:R-:W0:Y:S02]  /*1120*/  MUFU.RCP R43, R30 ;  /* 0x0000001e002b7308 */ /* 0x000e240000001000 */
[----:B0-----:R-:W-:-:S04]  /*1130*/  FFMA R0, R30, R43, -1 ;  /* 0xbf8000001e007423 */ /* 0x001fc8000000002b */
[----:B------:R-:W-:-:S04]  /*1140*/  FADD.FTZ R0, -R0, -RZ ;  /* 0x800000ff00007221 */ /* 0x000fc80000010100 */
[----:B------:R-:W-:-:S07]  /*1150*/  FFMA R43, R43, R0, R43 ;  /* 0x000000002b2b7223 */ /* 0x000fce000000002b */
.L_x_7580:
[----:B------:R-:W-:Y:S05]  /*1160*/  BSYNC.RECONVERGENT B1 ;  /* 0x0000000000017941 */ /* 0x000fea0003800200 */
.L_x_7578:
[----:B------:R-:W-:Y:S01]  /*1170*/  HADD2.F32 R6, -RZ, R7.H0_H0 ;  /* 0x20000007ff067230 */ /* 0x000fe20000004100 */
[----:B------:R-:W-:Y:S01]  /*1180*/  BSSY.RECONVERGENT B1, `(.L_x_7581) ;  /* 0x0000020000017945 */ /* 0x000fe20003800200 */
[----:B------:R-:W-:Y:S02]  /*1190*/  IMAD.MOV.U32 R31, RZ, RZ, 0x3bbb989d ;  /* 0x3bbb989dff1f7424 */ /* 0x000fe400078e00ff */
[----:B------:R-:W-:Y:S02]  /*11a0*/  IMAD.MOV.U32 R33, RZ, RZ, 0x437c0000 ;  /* 0x437c0000ff217424 */ /* 0x000fe400078e00ff */
[----:B------:R-:W-:Y:S01]  /*11b0*/  FFMA.SAT R0, R6, -R31, 0.5 ;  /* 0x3f00000006007423 */ /* 0x000fe2000000281f */
[----:B------:R-:W-:-:S03]  /*11c0*/  HADD2.F32 R23, -RZ, R23.H1_H1 ;  /* 0x30000017ff177230 */ /* 0x000fc60000004100 */
        /* <DEDUP_REMOVED lines=8> */
[----:B------:R-:W-:Y:S02]  /*1250*/  HADD2.F32 R31, -RZ, R21.H1_H1 ;  /* 0x30000015ff1f7230 */ /* 0x000fe40000004100 */
        /* <DEDUP_REMOVED lines=14> */
.L_x_7582:
[----:B------:R-:W0:Y:S02]  /*1340*/  MUFU.RCP R43, R30 ;  /* 0x0000001e002b7308 */ /* 0x000e240000001000 */
[----:B0-----:R-:W-:-:S04]  /*1350*/  FFMA R0, R30, R43, -1 ;  /* 0xbf8000001e007423 */ /* 0x001fc8000000002b */
[----:B------:R-:W-:-:S04]  /*1360*/  FADD.FTZ R0, -R0, -RZ ;  /* 0x800000ff00007221 */ /* 0x000fc80000010100 */
[----:B------:R-:W-:-:S07]  /*1370*/  FFMA R43, R43, R0, R43 ;  /* 0x000000002b2b7223 */ /* 0x000fce000000002b */
.L_x_7583:
[----:B------:R-:W-:Y:S05]  /*1380*/  BSYNC.RECONVERGENT B1 ;  /* 0x0000000000017941 */ /* 0x000fea0003800200 */
.L_x_7581:
        /* <DEDUP_REMOVED lines=27> */
[----:B------:R-:W-:Y:S05]  /*1540*/  CALL.REL.NOINC `($__internal_209_$__cuda_sm20_rcp_rn_f32_slowpath) ;  /* 0x0000005400807944 */ /* 0x000fea0003c00000 */
[----:B------:R-:W-:Y:S05]  /*1550*/  BRA `(.L_x_7586) ;  /* 0x0000000000107947 */ /* 0x000fea0003800000 */
.L_x_7585:
[----:B------:R-:W0:Y:S02]  /*1560*/  MUFU.RCP R43, R30 ;  /* 0x0000001e002b7308 */ /* 0x000e240000001000 */
[----:B0-----:R-:W-:-:S04]  /*1570*/  FFMA R0, R30, R43, -1 ;  /* 0xbf8000001e007423 */ /* 0x001fc8000000002b */
[----:B------:R-:W-:-:S04]  /*1580*/  FADD.FTZ R0, -R0, -RZ ;  /* 0x800000ff00007221 */ /* 0x000fc80000010100 */
[----:B------:R-:W-:-:S07]  /*1590*/  FFMA R43, R43, R0, R43 ;  /* 0x000000002b2b7223 */ /* 0x000fce000000002b */
.L_x_7586:
[----:B------:R-:W-:Y:S05]  /*15a0*/  BSYNC.RECONVERGENT B1 ;  /* 0x0000000000017941 */ /* 0x000fea0003800200 */
.L_x_7584:
[----:B------:R-:W-:Y:S01]  /*15b0*/  ISETP.GE.U32.AND P1, PT, R46, UR7, PT ;  /* 0x000000072e007c0c */ /* 0x000fe2000bf26070 */
[-C--:B------:R-:W-:Y:S01]  /*15c0*/  FMUL R4, R7, R43.reuse ;  /* 0x0000002b07047220 */ /* 0x080fe20000400000 */
[C---:B------:R-:W-:Y:S01]  /*15d0*/  LOP3.LUT R0, R3.reuse, 0x1f, RZ, 0xc0, !PT ;  /* 0x0000001f03007812 */ /* 0x040fe200078ec0ff */
[----:B------:R-:W-:Y:S01]  /*15e0*/  VIADD R40, R3, 0x1e ;  /* 0x0000001e03287836 */ /* 0x000fe20000000000 */
[----:B------:R-:W0:Y:S01]  /*15f0*/  LDCU UR4, c[0x0][0x3bc] ;  /* 0x00007780ff0477ac */ /* 0x000e220008000800 */
[----:B------:R-:W-:Y:S01]  /*1600*/  HADD2.F32 R29, -RZ, R24.H1_H1 ;  /* 0x30000018ff1d7230 */ /* 0x000fe20000004100 */
[----:B------:R-:W-:Y:S01]  /*1610*/  ISETP.GE.U32.OR P1, PT, R0, UR14, P1 ;  /* 0x0000000e00007c0c */ /* 0x000fe20008f26470 */
[----:B------:R-:W-:Y:S01]  /*1620*/  FADD R0, -R43, 1 ;  /* 0x3f8000002b007421 */ /* 0x000fe20000000100 */
[----:B------:R-:W-:Y:S01]  /*1630*/  LOP3.LUT R40, R40, 0x1f, RZ, 0xc0, !PT ;  /* 0x0000001f28287812 */ /* 0x000fe200078ec0ff */
[----:B------:R-:W-:Y:S01]  /*1640*/  HADD2.F32 R31, -RZ, R20.H1_H1 ;  /* 0x30000014ff1f7230 */ /* 0x000fe20000004100 */
[----:B------:R-:W-:Y:S01]  /*1650*/  IADD3 R27, P3, PT, R28, UR32, RZ ;  /* 0x000000201c1b7c10 */ /* 0x000fe2000ff7e0ff */
[----:B------:R-:W-:Y:S01]  /*1660*/  FMUL R0, R0, R43 ;  /* 0x0000002b00007220 */ /* 0x000fe20000400000 */
[----:B------:R-:W-:Y:S01]  /*1670*/  IADD3 R47, P2, PT, R26, UR33, RZ ;  /* 0x000000211a2f7c10 */ /* 0x000fe2000ff5e0ff */
[----:B------:R-:W-:Y:S01]  /*1680*/  FMUL R20, R29, R4 ;  /* 0x000000041d147220 */ /* 0x000fe20000400000 */
[----:B------:R-:W-:Y:S01]  /*1690*/  FMUL R32, R18, UR24 ;  /* 0x0000001812207c20 */ /* 0x000fe20008400000 */
[----:B------:R-:W-:Y:S01]  /*16a0*/  FFMA R0, R7, R0, R43 ;  /* 0x0000000007007223 */ /* 0x000fe2000000002b */
[----:B------:R-:W-:Y:S01]  /*16b0*/  VIADD R7, R46, 0x2 ;  /* 0x000000022e077836 */ /* 0x000fe20000000000 */
[----:B------:R-:W-:Y:S01]  /*16c0*/  IADD3.X R11, PT, PT, R11, UR36, RZ, P2, !PT ;  /* 0x000000240b0b7c10 */ /* 0x000fe200097fe4ff */
[----:B------:R-:W-:Y:S01]  /*16d0*/  FMUL R33, R8, UR24 ;  /* 0x0000001808217c20 */ /* 0x000fe20008400000 */
[----:B------:R-:W1:Y:S01]  /*16e0*/  @!P1 LDC R30, c[0x0][0x3b8] ;  /* 0x0000ee00ff1e9b82 */ /* 0x000e620000000800 */
[----:B------:R-:W-:Y:S01]  /*16f0*/  FMUL R0, R0, R29 ;  /* 0x0000001d00007220 */ /* 0x000fe20000400000 */
[----:B------:R-:W-:Y:S01]  /*1700*/  ISETP.GE.U32.AND P0, PT, R7, UR7, PT ;  /* 0x0000000707007c0c */ /* 0x000fe2000bf06070 */
[----:B------:R-:W-:Y:S01]  /*1710*/  FMUL R34, R12, UR24 ;  /* 0x000000180c227c20 */ /* 0x000fe20008400000 */
[----:B0-----:R-:W-:Y:S01]  /*1720*/  IADD3.X R13, PT, PT, R13, UR4, RZ, P3, !PT ;  /* 0x000000040d0d7c10 */ /* 0x001fe20009ffe4ff */
[----:B------:R-:W-:Y:S01]  /*1730*/  FMUL R26, R0, R31 ;  /* 0x0000001f001a7220 */ /* 0x000fe20000400000 */
[----:B------:R-:W-:Y:S01]  /*1740*/  ISETP.LT.U32.AND P0, PT, R40, UR14, !P0 ;  /* 0x0000000e28007c0c */ /* 0x000fe2000c701070 */
[----:B------:R-:W-:Y:S01]  /*1750*/  FMUL R0, R23, UR24 ;  /* 0x0000001817007c20 */ /* 0x000fe20008400000 */
[----:B------:R-:W0:Y:S01]  /*1760*/  @!P1 LDC R24, c[0x0][0x3b8] ;  /* 0x0000ee00ff189b82 */ /* 0x000e220000000800 */
[----:B------:R-:W-:Y:S01]  /*1770*/  F2FP.BF16.F32.PACK_AB R32, RZ, R32 ;  /* 0x00000020ff20723e */ /* 0x000fe200000010ff */
[----:B------:R-:W-:Y:S01]  /*1780*/  FMUL R4, R26, UR24 ;  /* 0x000000181a047c20 */ /* 0x000fe20008400000 */
[----:B------:R-:W-:Y:S01]  /*1790*/  F2FP.BF16.F32.PACK_AB R33, RZ, R33 ;  /* 0x00000021ff21723e */ /* 0x000fe200000010ff */
[----:B------:R-:W-:Y:S01]  /*17a0*/  FMUL R35, R6, UR24 ;  /* 0x0000001806237c20 */ /* 0x000fe20008400000 */
[----:B------:R-:W-:-:S02]  /*17b0*/  F2FP.BF16.F32.PACK_AB R0, RZ, R0 ;  /* 0x00000000ff00723e */ /* 0x000fc400000010ff */
[----:B------:R-:W-:Y:S02]  /*17c0*/  F2FP.BF16.F32.PACK_AB R4, RZ, R4 ;  /* 0x00000004ff04723e */ /* 0x000fe400000010ff */
[----:B------:R-:W-:Y:S02]  /*17d0*/  @!P1 PRMT R32, R32, 0x5410, R0 ;  /* 0x0000541020209816 */ /* 0x000fe40000000000 */
[----:B------:R-:W-:Y:S02]  /*17e0*/  @P0 IADD3 R31, P3, P5, R27, UR32, R40 ;  /* 0x000000201b1f0c10 */ /* 0x000fe4000fd7e028 */
[----:B------:R-:W-:Y:S02]  /*17f0*/  @!P1 PRMT R33, R33, 0x5410, R4 ;  /* 0x0000541021219816 */ /* 0x000fe40000000004 */
[----:B------:R-:W-:Y:S02]  /*1800*/  @P0 IADD3.X R38, PT, PT, R13, UR4, RZ, P3, P5 ;  /* 0x000000040d260c10 */ /* 0x000fe40009fea4ff */
[----:B-1----:R-:W-:-:S02]  /*1810*/  @!P1 IADD3 R30, P4, PT, R25, R30, RZ ;  /* 0x0000001e191e9210 */ /* 0x002fc40007f9e0ff */
[----:B------:R-:W-:Y:S02]  /*1820*/  F2FP.BF16.F32.PACK_AB R34, RZ, R34 ;  /* 0x00000022ff22723e */ /* 0x000fe400000010ff */
[----:B------:R-:W-:Y:S02]  /*1830*/  @!P1 IADD3.X R29, PT, PT, R14, UR31, RZ, P4, !PT ;  /* 0x0000001f0e1d9c10 */ /* 0x000fe4000a7fe4ff */
[C---:B------:R-:W-:Y:S02]  /*1840*/  @!P1 LEA R28, P4, R30.reuse, UR8, 0x2 ;  /* 0x000000081e1c9c11 */ /* 0x040fe4000f8810ff */
[----:B------:R-:W-:Y:S02]  /*1850*/  F2FP.BF16.F32.PACK_AB R35, RZ, R35 ;  /* 0x00000023ff23723e */ /* 0x000fe400000010ff */
[----:B------:R-:W-:Y:S02]  /*1860*/  @!P1 LEA.HI.X R29, R30, UR9, R29, 0x2, P4 ;  /* 0x000000091e1d9c11 */ /* 0x000fe4000a0f141d */
[----:B------:R-:W-:-:S02]  /*1870*/  @P0 LEA R30, P3, R31, UR20, 0x2 ;  /* 0x000000141f1e0c11 */ /* 0x000fc4000f8610ff */
[----:B------:R-:W-:Y:S02]  /*1880*/  @!P1 LEA R36, P4, R25, UR8, 0x2 ;  /* 0x0000000819249c11 */ /* 0x000fe4000f8810ff */
[----:B------:R-:W-:Y:S01]  /*1890*/  @P0 LEA.HI.X R31, R31, UR21, R38, 0x2, P3 ;  /* 0x000000151f1f0c11 */ /* 0x000fe200098f1426 */
[----:B------:R-:W-:Y:S01]  /*18a0*/  FMUL R38, R21, UR24 ;  /* 0x0000001815267c20 */ /* 0x000fe20008400000 */
[C-C-:B------:R-:W-:Y:S02]  /*18b0*/  @!P1 LEA.HI.X R37, R25.reuse, UR9, R14.reuse, 0x2, P4 ;  /* 0x0000000919259c11 */ /* 0x140fe4000a0f140e */
[C---:B------:R-:W-:Y:S02]  /*18c0*/  @!P1 LEA R44, P3, R25.reuse, UR12, 0x2 ;  /* 0x0000000c192c9c11 */ /* 0x040fe4000f8610ff */
[C---:B0-----:R-:W-:Y:S01]  /*18d0*/  @!P1 IADD3 R39, P4, PT, R25.reuse, R24, RZ ;  /* 0x0000001819279210 */ /* 0x041fe20007f9e0ff */
[----:B------:R0:W-:Y:S01]  /*18e0*/  @!P1 STG.E desc[UR22][R36.64], R32 ;  /* 0x0000002024009986 */ /* 0x0001e2000c101916 */
[----:B------:R-:W-:-:S02]  /*18f0*/  @!P1 LEA.HI.X R45, R25, UR6, R14, 0x2, P3 ;  /* 0x00000006192d9c11 */ /* 0x000fc400098f140e */
[----:B------:R-:W-:Y:S01]  /*1900*/  @!P1 IADD3.X R14, PT, PT, R14, UR31, RZ, P4, !PT ;  /* 0x0000001f0e0e9c10 */ /* 0x000fe2000a7fe4ff */
[----:B------:R1:W-:Y:S01]  /*1910*/  @!P1 STG.E desc[UR22][R28.64], R33 ;  /* 0x000000211c009986 */ /* 0x0003e2000c101916 */
[----:B------:R-:W-:Y:S02]  /*1920*/  @P0 IADD3 R24, P3, P4, R47, UR33, R40 ;  /* 0x000000212f180c10 */ /* 0x000fe4000fc7e028 */
[----:B------:R-:W-:Y:S02]  /*1930*/  @!P1 LEA R48, P2, R39, UR12, 0x2 ;  /* 0x0000000c27309c11 */ /* 0x000fe4000f8410ff */
[----:B------:R-:W-:Y:S02]  /*1940*/  @P0 IADD3.X R25, PT, PT, R11, UR36, RZ, P3, P4 ;  /* 0x000000240b190c10 */ /* 0x000fe40009fe84ff */
[----:B------:R-:W-:Y:S01]  /*1950*/  @!P1 LEA.HI.X R49, R39, UR6, R14, 0x2, P2 ;  /* 0x0000000627319c11 */ /* 0x000fe200090f140e */
[----:B0-----:R-:W-:Y:S01]  /*1960*/  FMUL R37, R20, UR24 ;  /* 0x0000001814257c20 */ /* 0x001fe20008400000 */
[C---:B------:R-:W-:Y:S01]  /*1970*/  @P0 SHF.L.U64.HI R14, R24.reuse, 0x2, R25 ;  /* 0x00000002180e0819 */ /* 0x040fe20000010219 */
[----:B------:R-:W-:Y:S01]  /*1980*/  @P0 IMAD.SHL.U32 R24, R24, 0x4, RZ ;  /* 0x0000000418180824 */ /* 0x000fe200078e00ff */
[----:B------:R-:W-:Y:S01]  /*1990*/  F2FP.BF16.F32.PACK_AB R36, RZ, R38 ;  /* 0x00000026ff24723e */ /* 0x000fe200000010ff */
[----:B-1----:R-:W-:Y:S01]  /*19a0*/  IMAD.MOV.U32 R29, RZ, RZ, 0x3bbb989d ;  /* 0x3bbb989dff1d7424 */ /* 0x002fe200078e00ff */
[----:B------:R-:W-:Y:S01]  /*19b0*/  F2FP.BF16.F32.PACK_AB R37, RZ, R37 ;  /* 0x00000025ff25723e */ /* 0x000fe200000010ff */
[----:B------:R-:W-:Y:S01]  /*19c0*/  @!P0 IMAD.MOV.U32 R28, RZ, RZ, RZ ;  /* 0x000000ffff1c8224 */ /* 0x000fe200078e00ff */
[----:B------:R-:W-:-:S02]  /*19d0*/  @P0 IADD3 R42, P2, PT, R24, UR25, RZ ;  /* 0x00000019182a0c10 */ /* 0x000fc4000ff5e0ff */
[----:B------:R-:W-:Y:S02]  /*19e0*/  @P0 IADD3 R38, P3, PT, R24, UR37, RZ ;  /* 0x0000002518260c10 */ /* 0x000fe4000ff7e0ff */
[----:B------:R-:W-:Y:S02]  /*19f0*/  @!P0 CS2R R24, SRZ ;  /* 0x0000000000188805 */ /* 0x000fe4000001ff00 */
[----:B------:R-:W-:Y:S02]  /*1a00*/  @!P1 PRMT R34, R34, 0x5410, R36 ;  /* 0x0000541022229816 */ /* 0x000fe40000000024 */
[C---:B------:R-:W-:Y:S02]  /*1a10*/  @P0 IADD3.X R43, PT, PT, R14.reuse, UR28, RZ, P2, !PT ;  /* 0x0000001c0e2b0c10 */ /* 0x040fe400097fe4ff */
[----:B------:R-:W-:Y:S01]  /*1a20*/  @P0 IADD3.X R39, PT, PT, R14, UR27, RZ, P3, !PT ;  /* 0x0000001b0e270c10 */ /* 0x000fe20009ffe4ff */
[----:B------:R-:W-:Y:S01]  /*1a30*/  HADD2.F32 R14, -RZ, R15.H0_H0 ;  /* 0x2000000fff0e7230 */ /* 0x000fe20000004100 */
[----:B------:R0:W-:Y:S01]  /*1a40*/  @!P1 STG.E desc[UR22][R44.64], R34 ;  /* 0x000000222c009986 */ /* 0x0001e2000c101916 */
[----:B------:R-:W-:-:S03]  /*1a50*/  @!P1 PRMT R35, R35, 0x5410, R37 ;  /* 0x0000541023239816 */ /* 0x000fc60000000025 */
[----:B------:R-:W-:Y:S02]  /*1a60*/  FFMA.SAT R29, R14, -R29, 0.5 ;  /* 0x3f0000000e1d7423 */ /* 0x000fe4000000281d */
[----:B------:R1:W-:Y:S04]  /*1a70*/  @!P1 STG.E desc[UR22][R48.64], R35 ;  /* 0x0000002330009986 */ /* 0x0003e8000c101916 */
[----:B------:R2:W5:Y:S01]  /*1a80*/  @P0 LDG.E R24, desc[UR22][R42.64] ;  /* 0x000000162a180981 */ /* 0x000562000c1e1900 */
[----:B0-----:R-:W-:Y:S01]  /*1a90*/  IMAD.MOV.U32 R44, RZ, RZ, 0x437c0000 ;  /* 0x437c0000ff2c7424 */ /* 0x001fe200078e00ff */
[----:B------:R-:W-:Y:S02]  /*1aa0*/  FMNMX R18, RZ, |R18|, !PT ;  /* 0x40000012ff127209 */ /* 0x000fe40007800000 */
[----:B------:R0:W5:Y:S01]  /*1ab0*/  @P0 LDG.E R25, desc[UR22][R30.64] ;  /* 0x000000161e190981 */ /* 0x000162000c1e1900 */
[----:B------:R-:W-:Y:S01]  /*1ac0*/  FFMA.RM R29, R29, R44, 12582913 ;  /* 0x4b4000011d1d7423 */ /* 0x000fe2000000402c */
[----:B------:R-:W-:Y:S02]  /*1ad0*/  BSSY.RECONVERGENT B0, `(.L_x_7587) ;  /* 0x000002b000007945 */ /* 0x000fe40003800200 */
[----:B------:R3:W5:Y:S01]  /*1ae0*/  @P0 LDG.E R28, desc[UR22][R38.64] ;  /* 0x00000016261c0981 */ /* 0x000762000c1e1900 */
[----:B------:R-:W-:-:S04]  /*1af0*/  FADD R41, R29, -12583039 ;  /* 0xcb40007f1d297421 */ /* 0x000fc80000000000 */
[----:B------:R-:W-:-:S04]  /*1b00*/  FFMA R41, R14, -1.4426950216293334961, -R41 ;  /* 0xbfb8aa3b0e297823 */ /* 0x000fc80000000829 */
[----:B------:R-:W-:-:S04]  /*1b10*/  FFMA R41, R14, -1.925963033500011079e-08, R41 ;  /* 0xb2a570600e297823 */ /* 0x000fc80000000029 */
[----:B--2---:R-:W0:Y:S01]  /*1b20*/  MUFU.EX2 R42, R41 ;  /* 0x00000029002a7308 */ /* 0x004e220000000800 */
[----:B------:R-:W-:Y:S02]  /*1b30*/  SHF.L.U32 R29, R29, 0x17, RZ ;  /* 0x000000171d1d7819 */ /* 0x000fe400000006ff */
[----:B------:R-:W-:-:S04]  /*1b40*/  FMNMX3 R23, |R23|, R18, |R8|, !PT ;  /* 0x0000001217177276 */ /* 0x000fc80007800608 */
[----:B------:R-:W-:Y:S01]  /*1b50*/  FMNMX R23, |R26|, R23, !PT ;  /* 0x000000171a177209 */ /* 0x000fe20007800200 */
[----:B0-----:R-:W-:-:S04]  /*1b60*/  FFMA R30, R29, R42, 1 ;  /* 0x3f8000001d1e7423 */ /* 0x001fc8000000002a */
[----:B------:R-:W-:Y:S01]  /*1b70*/  VIADD R8, R30, 0x1800000 ;  /* 0x018000001e087836 */ /* 0x000fe20000000000 */
[----:B------:R-:W-:-:S04]  /*1b80*/  FMNMX R23, |R12|, R23, !PT ;  /* 0x000000170c177209 */ /* 0x000fc80007800200 */
[----:B------:R-:W-:Y:S01]  /*1b90*/  LOP3.LUT R8, R8, 0x7f800000, RZ, 0xc0, !PT ;  /* 0x7f80000008087812 */ /* 0x000fe200078ec0ff */
[----:B------:R-:W-:Y:S01]  /*1ba0*/  @!P0 IMAD.MOV.U32 R41, RZ, RZ, RZ ;  /* 0x000000ffff298224 */ /* 0x000fe200078e00ff */
[----:B---3--:R-:W-:Y:S01]  /*1bb0*/  IADD3 R39, P2, PT, R22, R47, RZ ;  /* 0x0000002f16277210 */ /* 0x008fe20007f5e0ff */
[----:B------:R-:W-:Y:S01]  /*1bc0*/  @!P0 IMAD.MOV.U32 R26, RZ, RZ, RZ ;  /* 0x000000ffff1a8224 */ /* 0x000fe200078e00ff */
[----:B------:R-:W-:Y:S01]  /*1bd0*/  ISETP.GT.U32.AND P1, PT, R8, 0x1ffffff, PT ;  /* 0x01ffffff0800780c */ /* 0x000fe20003f24070 */
[----:B------:R-:W-:Y:S01]  /*1be0*/  @!P0 IMAD.MOV.U32 R29, RZ, RZ, RZ ;  /* 0x000000ffff1d8224 */ /* 0x000fe200078e00ff */
[----:B------:R-:W-:Y:S01]  /*1bf0*/  FMNMX3 R23, |R21|, R23, |R6|, !PT ;  /* 0x0000001715177276 */ /* 0x000fe20007800606 */
[----:B-1----:R-:W-:Y:S10]  /*1c00*/  @!P0 BRA `(.L_x_7588) ;  /* 0x00000000005c8947 */ /* 0x002ff40003800000 */
[----:B------:R-:W0:Y:S01]  /*1c10*/  LDC R21, c[0x0][0x3b8] ;  /* 0x0000ee00ff157b82 */ /* 0x000e220000000800 */
[C---:B------:R-:W-:Y:S01]  /*1c20*/  IADD3 R42, P3, PT, R40.reuse, R47, RZ ;  /* 0x0000002f282a7210 */ /* 0x040fe20007f7e0ff */
[----:B------:R-:W-:Y:S01]  /*1c30*/  UIMAD UR5, UR31, 0x3, URZ ;  /* 0x000000031f0578a4 */ /* 0x000fe2000f8e02ff */
[----:B------:R-:W-:Y:S01]  /*1c40*/  IADD3 R50, P0, PT, R40, R27, RZ ;  /* 0x0000001b28327210 */ /* 0x000fe20007f1e0ff */
[----:B------:R-:W-:Y:S01]  /*1c50*/  UIMAD UR4, UR34, 0x3, URZ ;  /* 0x00000003220478a4 */ /* 0x000fe2000f8e02ff */
[----:B------:R-:W-:Y:S01]  /*1c60*/  MOV R29, UR35 ;  /* 0x00000023001d7c02 */ /* 0x000fe20008000f00 */
[----:B------:R-:W-:Y:S02]  /*1c70*/  IMAD.X R43, RZ, RZ, R11, P3 ;  /* 0x000000ffff2b7224 */ /* 0x000fe400018e060b */
[----:B------:R-:W-:Y:S02]  /*1c80*/  IMAD.X R51, RZ, RZ, R13, P0 ;  /* 0x000000ffff337224 */ /* 0x000fe400000e060d */
[----:B------:R-:W-:-:S03]  /*1c90*/  IMAD.WIDE.U32 R50, R29, 0x3, R50 ;  /* 0x000000031d327825 */ /* 0x000fc600078e0032 */
[----:B------:R-:W-:Y:S01]  /*1ca0*/  LEA R48, P0, R50, UR20, 0x2 ;  /* 0x0000001432307c11 */ /* 0x000fe2000f8010ff */
[----:B0-----:R-:W-:-:S04]  /*1cb0*/  IMAD.WIDE.U32 R42, R21, 0x3, R42 ;  /* 0x00000003152a7825 */ /* 0x001fc800078e002a */
        /* <DEDUP_REMOVED lines=12> */
.L_x_7588:
[----:B------:R-:W-:Y:S05]  /*1d80*/  BSYNC.RECONVERGENT B0 ;  /* 0x0000000000007941 */ /* 0x000fea0003800200 */
.L_x_7587:
[----:B------:R-:W-:Y:S01]  /*1d90*/  BSSY.RECONVERGENT B1, `(.L_x_7589) ;  /* 0x000000e000017945 */ /* 0x000fe20003800200 */
[----:B------:R-:W-:Y:S01]  /*1da0*/  FMNMX R23, |R20|, R23, !PT ;  /* 0x0000001714177209 */ /* 0x000fe20007800200 */
[----:B------:R-:W-:Y:S01]  /*1db0*/  IMAD.X R12, RZ, RZ, R11, P2 ;  /* 0x000000ffff0c7224 */ /* 0x000fe200010e060b */
[----:B------:R-:W-:Y:S02]  /*1dc0*/  PRMT R6, R36, 0x5410, R37 ;  /* 0x0000541024067816 */ /* 0x000fe40000000025 */
[----:B------:R-:W-:Y:S01]  /*1dd0*/  PRMT R8, R0, 0x5410, R4 ;  /* 0x0000541000087816 */ /* 0x000fe20000000004 */
[----:B------:R-:W-:Y:S06]  /*1de0*/  @P1 BRA `(.L_x_7590) ;  /* 0x0000000000101947 */ /* 0x000fec0003800000 */
[----:B------:R-:W-:Y:S01]  /*1df0*/  IMAD.MOV.U32 R0, RZ, RZ, R30 ;  /* 0x000000ffff007224 */ /* 0x000fe200078e001e */
[----:B------:R-:W-:-:S07]  /*1e00*/  MOV R4, 0x1e20 ;  /* 0x00001e2000047802 */ /* 0x000fce0000000f00 */
[----:B0----5:R-:W-:Y:S05]  /*1e10*/  CALL.REL.NOINC `($__internal_209_$__cuda_sm20_rcp_rn_f32_slowpath) ;  /* 0x0000004c004c7944 */ /* 0x021fea0003c00000 */
[----:B------:R-:W-:Y:S05]  /*1e20*/  BRA `(.L_x_7591) ;  /* 0x0000000000107947 */ /* 0x000fea0003800000 */
.L_x_7590:
[----:B0-----:R-:W0:Y:S02]  /*1e30*/  MUFU.RCP R43, R30 ;  /* 0x0000001e002b7308 */ /* 0x001e240000001000 */
[----:B0-----:R-:W-:-:S04]  /*1e40*/  FFMA R0, R30, R43, -1 ;  /* 0xbf8000001e007423 */ /* 0x001fc8000000002b */
[----:B------:R-:W-:-:S04]  /*1e50*/  FADD.FTZ R0, -R0, -RZ ;  /* 0x800000ff00007221 */ /* 0x000fc80000010100 */
[----:B------:R-:W-:-:S07]  /*1e60*/  FFMA R43, R43, R0, R43 ;  /* 0x000000002b2b7223 */ /* 0x000fce000000002b */
.L_x_7591:
[----:B------:R-:W-:Y:S05]  /*1e70*/  BSYNC.RECONVERGENT B1 ;  /* 0x0000000000017941 */ /* 0x000fea0003800200 */
.L_x_7589:
[----:B------:R-:W-:Y:S02]  /*1e80*/  HFMA2 R21, -RZ, RZ, 3.7421875, 0 ;  /* 0x437c0000ff157431 */ /* 0x000fe400000001ff */
[----:B------:R-:W-:Y:S01]  /*1e90*/  HADD2.F32 R15, -RZ, R15.H1_H1 ;  /* 0x3000000fff0f7230 */ /* 0x000fe20000004100 */
[----:B------:R-:W-:Y:S01]  /*1ea0*/  BSSY.RECONVERGENT B1, `(.L_x_7592) ;  /* 0x000001e000017945 */ /* 0x000fe20003800200 */
[----:B------:R-:W-:Y:S02]  /*1eb0*/  IMAD.MOV.U32 R0, RZ, RZ, 0x3bbb989d ;  /* 0x3bbb989dff007424 */ /* 0x000fe400078e00ff */
[----:B------:R-:W-:Y:S02]  /*1ec0*/  HADD2.F32 R31, -RZ, R16.H0_H0 ;  /* 0x20000010ff1f7230 */ /* 0x000fe40000004100 */
        /* <DEDUP_REMOVED lines=10> */
[----:B0-----:R-:W-:Y:S01]  /*1f70*/  FFMA R0, R0, R21, 1 ;  /* 0x3f80000000007423 */ /* 0x001fe20000000015 */
[----:B------:R-:W-:-:S03]  /*1f80*/  HADD2.F32 R21, -RZ, R17.H0_H0 ;  /* 0x20000011ff157230 */ /* 0x000fc60000004100 */
[----:B------:R-:W-:Y:S02]  /*1f90*/  VIADD R18, R0, 0x1800000 ;  /* 0x0180000000127836 */ /* 0x000fe40000000000 */
[----:B------:R-:W-:-:S03]  /*1fa0*/  FMUL R4, R4, R21 ;  /* 0x0000001504047220 */ /* 0x000fc60000400000 */
[----:B------:R-:W-:Y:S01]  /*1fb0*/  LOP3.LUT R30, R18, 0x7f800000, RZ, 0xc0, !PT ;  /* 0x7f800000121e7812 */ /* 0x000fe200078ec0ff */
[----:B------:R-:W-:Y:S01]  /*1fc0*/  FMUL R18, R14, R43 ;  /* 0x0000002b0e127220 */ /* 0x000fe20000400000 */
[----:B------:R-:W-:Y:S02]  /*1fd0*/  FMUL R20, R4, R31 ;  /* 0x0000001f04147220 */ /* 0x000fe40000400000 */
[----:B------:R-:W-:Y:S01]  /*1fe0*/  ISETP.GT.U32.AND P0, PT, R30, 0x1ffffff, PT ;  /* 0x01ffffff1e00780c */ /* 0x000fe20003f04070 */
[----:B------:R-:W-:-:S12]  /*1ff0*/  FMUL R18, R21, R18 ;  /* 0x0000001215127220 */ /* 0x000fd80000400000 */
[----:B------:R-:W-:Y:S05]  /*2000*/  @P0 BRA `(.L_x_7593) ;  /* 0x00000000000c0947 */ /* 0x000fea0003800000 */
[----:B------:R-:W-:-:S07]  /*2010*/  MOV R4, 0x2030 ;  /* 0x0000203000047802 */ /* 0x000fce0000000f00 */
[----:B-----5:R-:W-:Y:S05]  /*2020*/  CALL.REL.NOINC `($__internal_209_$__cuda_sm20_rcp_rn_f32_slowpath) ;  /* 0x0000004800c87944 */ /* 0x020fea0003c00000 */
[----:B------:R-:W-:Y:S05]  /*2030*/  BRA `(.L_x_7594) ;  /* 0x0000000000107947 */ /* 0x000fea0003800000 */
.L_x_7593:
[----:B------:R-:W0:Y:S02]  /*2040*/  MUFU.RCP R43, R0 ;  /* 0x00000000002b7308 */ /* 0x000e240000001000 */
[----:B0-----:R-:W-:-:S04]  /*2050*/  FFMA R4, R0, R43, -1 ;  /* 0xbf80000000047423 */ /* 0x001fc8000000002b */
[----:B------:R-:W-:-:S04]  /*2060*/  FADD.FTZ R4, -R4, -RZ ;  /* 0x800000ff04047221 */ /* 0x000fc80000010100 */
[----:B------:R-:W-:-:S07]  /*2070*/  FFMA R43, R43, R4, R43 ;  /* 0x000000042b2b7223 */ /* 0x000fce000000002b */
.L_x_7594:
[----:B------:R-:W-:Y:S05]  /*2080*/  BSYNC.RECONVERGENT B1 ;  /* 0x0000000000017941 */ /* 0x000fea0003800200 */
.L_x_7592:
[----:B------:R-:W-:Y:S02]  /*2090*/  HADD2.F32 R14, -RZ, R10.H0_H0 ;  /* 0x2000000aff0e7230 */ /* 0x000fe40000004100 */
[----:B------:R-:W-:Y:S01]  /*20a0*/  FADD R4, -R43, 1 ;  /* 0x3f8000002b047421 */ /* 0x000fe20000000100 */
[----:B------:R-:W-:Y:S01]  /*20b0*/  IMAD.MOV.U32 R21, RZ, RZ, 0x3bbb989d ;  /* 0x3bbb989dff157424 */ /* 0x000fe200078e00ff */
[----:B------:R-:W-:Y:S01]  /*20c0*/  BSSY.RECONVERGENT B1, `(.L_x_7595) ;  /* 0x000001d000017945 */ /* 0x000fe20003800200 */
[----:B------:R-:W-:Y:S02]  /*20d0*/  IMAD.MOV.U32 R31, RZ, RZ, 0x437c0000 ;  /* 0x437c0000ff1f7424 */ /* 0x000fe400078e00ff */
[----:B------:R-:W-:Y:S01]  /*20e0*/  FMUL R4, R4, R43 ;  /* 0x0000002b04047220 */ /* 0x000fe20000400000 */
[----:B------:R-:W-:Y:S01]  /*20f0*/  FFMA.SAT R0, R14, -R21, 0.5 ;  /* 0x3f0000000e007423 */ /* 0x000fe20000002815 */
[----:B------:R-:W-:Y:S02]  /*2100*/  HADD2.F32 R17, -RZ, R17.H1_H1 ;  /* 0x30000011ff117230 */ /* 0x000fe40000004100 */
[----:B------:R-:W-:Y:S01]  /*2110*/  FFMA R4, R15, R4, R43 ;  /* 0x000000040f047223 */ /* 0x000fe2000000002b */
[----:B------:R-:W-:-:S03]  /*2120*/  FFMA.RM R0, R0, R31, 12582913 ;  /* 0x4b40000100007423 */ /* 0x000fc6000000401f */
[----:B------:R-:W-:Y:S01]  /*2130*/  FMUL R4, R4, R17 ;  /* 0x0000001104047220 */ /* 0x000fe20000400000 */
[C---:B------:R-:W-:Y:S01]  /*2140*/  FADD R21, R0.reuse, -12583039 ;  /* 0xcb40007f00157421 */ /* 0x040fe20000000000 */
[----:B------:R-:W-:-:S03]  /*2150*/  IMAD.SHL.U32 R0, R0, 0x800000, RZ ;  /* 0x0080000000007824 */ /* 0x000fc600078e00ff */
[----:B------:R-:W-:-:S04]  /*2160*/  FFMA R21, R14, -1.4426950216293334961, -R21 ;  /* 0xbfb8aa3b0e157823 */ /* 0x000fc80000000815 */
[----:B------:R-:W-:-:S06]  /*2170*/  FFMA R21, R14, -1.925963033500011079e-08, R21 ;  /* 0xb2a570600e157823 */ /* 0x000fcc0000000015 */
[----:B------:R-:W0:Y:S02]  /*2180*/  MUFU.EX2 R21, R21 ;  /* 0x0000001500157308 */ /* 0x000e240000000800 */
[----:B0-----:R-:W-:-:S04]  /*2190*/  FFMA R0, R0, R21, 1 ;  /* 0x3f80000000007423 */ /* 0x001fc80000000015 */
[----:B------:R-:W-:-:S05]  /*21a0*/  VIADD R30, R0, 0x1800000 ;  /* 0x01800000001e7836 */ /* 0x000fca0000000000 */
[----:B------:R-:W-:Y:S01]  /*21b0*/  LOP3.LUT R31, R30, 0x7f800000, RZ, 0xc0, !PT ;  /* 0x7f8000001e1f7812 */ /* 0x000fe200078ec0ff */
[----:B------:R-:W-:Y:S01]  /*21c0*/  FMUL R30, R15, R43 ;  /* 0x0000002b0f1e7220 */ /* 0x000fe20000400000 */
[----:B------:R-:W-:Y:S02]  /*21d0*/  HADD2.F32 R15, -RZ, R16.H1_H1 ;  /* 0x30000010ff0f7230 */ /* 0x000fe40000004100 */
[----:B------:R-:W-:Y:S01]  /*21e0*/  ISETP.GT.U32.AND P0, PT, R31, 0x1ffffff, PT ;  /* 0x01ffffff1f00780c */ /* 0x000fe20003f04070 */
[----:B------:R-:W-:Y:S02]  /*21f0*/  FMUL R17, R17, R30 ;  /* 0x0000001e11117220 */ /* 0x000fe40000400000 */
[----:B------:R-:W-:-:S10]  /*2200*/  FMUL R16, R4, R15 ;  /* 0x0000000f04107220 */ /* 0x000fd40000400000 */
[----:B------:R-:W-:Y:S05]  /*2210*/  @P0 BRA `(.L_x_7596) ;  /* 0x00000000000c0947 */ /* 0x000fea0003800000 */
[----:B------:R-:W-:-:S07]  /*2220*/  MOV R4, 0x2240 ;  /* 0x0000224000047802 */ /* 0x000fce0000000f00 */
[----:B-----5:R-:W-:Y:S05]  /*2230*/  CALL.REL.NOINC `($__internal_209_$__cuda_sm20_rcp_rn_f32_slowpath) ;  /* 0x0000004800447944 */ /* 0x020fea0003c00000 */
[----:B------:R-:W-:Y:S05]  /*2240*/  BRA `(.L_x_7597) ;  /* 0x0000000000107947 */ /* 0x000fea0003800000 */
.L_x_7596:
[----:B------:R-:W0:Y:S02]  /*2250*/  MUFU.RCP R43, R0 ;  /* 0x00000000002b7308 */ /* 0x000e240000001000 */
[----:B0-----:R-:W-:-:S04]  /*2260*/  FFMA R4, R0, R43, -1 ;  /* 0xbf80000000047423 */ /* 0x001fc8000000002b */
[----:B------:R-:W-:-:S04]  /*2270*/  FADD.FTZ R4, -R4, -RZ ;  /* 0x800000ff04047221 */ /* 0x000fc80000010100 */
[----:B------:R-:W-:-:S07]  /*2280*/  FFMA R43, R43, R4, R43 ;  /* 0x000000042b2b7223 */ /* 0x000fce000000002b */
.L_x_7597:
[----:B------:R-:W-:Y:S05]  /*2290*/  BSYNC.RECONVERGENT B1 ;  /* 0x0000000000017941 */ /* 0x000fea0003800200 */
.L_x_7595:
[----:B------:R-:W-:Y:S01]  /*22a0*/  HADD2.F32 R10, -RZ, R10.H1_H1 ;  /* 0x3000000aff0a7230 */ /* 0x000fe20000004100 */
[----:B------:R-:W-:Y:S01]  /*22b0*/  MOV R15, 0x3bbb989d ;  /* 0x3bbb989d000f7802 */ /* 0x000fe20000000f00 */
        /* <DEDUP_REMOVED lines=8> */
[C---:B------:R-:W-:Y:S01]  /*2340*/  FADD R15, R0.reuse, -12583039 ;  /* 0xcb40007f000f7421 */ /* 0x040fe20000000000 */
[----:B------:R-:W-:-:S03]  /*2350*/  IMAD.SHL.U32 R0, R0, 0x800000, RZ ;  /* 0x0080000000007824 */ /* 0x000fc600078e00ff */
[----:B------:R-:W-:-:S04]  /*2360*/  FFMA R15, R10, -1.4426950216293334961, -R15 ;  /* 0xbfb8aa3b0a0f7823 */ /* 0x000fc8000000080f */
[----:B------:R-:W-:-:S06]  /*2370*/  FFMA R21, R10, -1.925963033500011079e-08, R15 ;  /* 0xb2a570600a157823 */ /* 0x000fcc000000000f */
[----:B------:R-:W0:Y:S02]  /*2380*/  MUFU.EX2 R21, R21 ;  /* 0x0000001500157308 */ /* 0x000e240000000800 */
[----:B0-----:R-:W-:Y:S01]  /*2390*/  FFMA R0, R0, R21, 1 ;  /* 0x3f80000000007423 */ /* 0x001fe20000000015 */
[----:B------:R-:W-:-:S03]  /*23a0*/  HADD2.F32 R21, -RZ, R19.H0_H0 ;  /* 0x20000013ff157230 */ /* 0x000fc60000004100 */
        /* <DEDUP_REMOVED lines=8> */
[----:B------:R-:W-:-:S07]  /*2430*/  MOV R4, 0x2450 ;  /* 0x0000245000047802 */ /* 0x000fce0000000f00 */
[----:B-----5:R-:W-:Y:S05]  /*2440*/  CALL.REL.NOINC `($__internal_209_$__cuda_sm20_rcp_rn_f32_slowpath) ;  /* 0x0000004400c07944 */ /* 0x020fea0003c00000 */
[----:B------:R-:W-:Y:S05]  /*2450*/  BRA `(.L_x_7600) ;  /* 0x0000000000107947 */ /* 0x000fea0003800000 */
.L_x_7599:
[----:B------:R-:W0:Y:S02]  /*2460*/  MUFU.RCP R43, R0 ;  /* 0x00000000002b7308 */ /* 0x000e240000001000 */
[----:B0-----:R-:W-:-:S04]  /*2470*/  FFMA R4, R0, R43, -1 ;  /* 0xbf80000000047423 */ /* 0x001fc8000000002b */
[----:B------:R-:W-:-:S04]  /*2480*/  FADD.FTZ R4, -R4, -RZ ;  /* 0x800000ff04047221 */ /* 0x000fc80000010100 */
[----:B------:R-:W-:-:S07]  /*2490*/  FFMA R43, R43, R4, R43 ;  /* 0x000000042b2b7223 */ /* 0x000fce000000002b */
.L_x_7600:
[----:B------:R-:W-:Y:S05]  /*24a0*/  BSYNC.RECONVERGENT B1 ;  /* 0x0000000000017941 */ /* 0x000fea0003800200 */
.L_x_7598:
[----:B------:R-:W-:Y:S01]  /*24b0*/  ISETP.GE.U32.AND P0, PT, R5, UR7, PT ;  /* 0x0000000705007c0c */ /* 0x000fe2000bf06070 */
[----:B------:R-:W-:Y:S01]  /*24c0*/  FADD R0, -R43, 1 ;  /* 0x3f8000002b007421 */ /* 0x000fe20000000100 */
[----:B------:R-:W-:Y:S02]  /*24d0*/  HADD2.F32 R30, -RZ, R9.H1_H1 ;  /* 0x30000009ff1e7230 */ /* 0x000fe40000004100 */
[----:B------:R-:W-:Y:S01]  /*24e0*/  FMUL R36, R20, UR24 ;  /* 0x0000001814247c20 */ /* 0x000fe20008400000 */
[----:B------:R-:W-:Y:S01]  /*24f0*/  ISETP.GE.U32.OR P0, PT, R22, UR14, P0 ;  /* 0x0000000e16007c0c */ /* 0x000fe20008706470 */
[----:B------:R-:W-:Y:S02]  /*2500*/  HADD2.F32 R22, -RZ, R19.H1_H1 ;  /* 0x30000013ff167230 */ /* 0x000fe40000004100 */
[-C--:B------:R-:W-:Y:S01]  /*2510*/  FMUL R0, R0, R43.reuse ;  /* 0x0000002b00007220 */ /* 0x080fe20000400000 */
[----:B------:R-:W-:Y:S02]  /*2520*/  VIADD R31, R3, 0x1d ;  /* 0x0000001d031f7836 */ /* 0x000fe40000000000 */
[----:B------:R-:W-:Y:S01]  /*2530*/  FMUL R37, R15, UR24 ;  /* 0x000000180f257c20 */ /* 0x000fe20008400000 */
[----:B------:R-:W-:Y:S01]  /*2540*/  F2FP.BF16.F32.PACK_AB R36, RZ, R36 ;  /* 0x00000024ff24723e */ /* 0x000fe200000010ff */
[C---:B------:R-:W-:Y:S01]  /*2550*/  FFMA R9, R10.reuse, R0, R43 ;  /* 0x000000000a097223 */ /* 0x040fe2000000002b */
[----:B------:R-:W-:Y:S01]  /*2560*/  FMUL R43, R10, R43 ;  /* 0x0000002b0a2b7220 */ /* 0x000fe20000400000 */
[----:B------:R-:W-:Y:S01]  /*2570*/  FMUL R0, R16, UR24 ;  /* 0x0000001810007c20 */ /* 0x000fe20008400000 */
[----:B------:R-:W-:Y:S01]  /*2580*/  LOP3.LUT R10, R31, 0x1f, RZ, 0xc0, !PT ;  /* 0x0000001f1f0a7812 */ /* 0x000fe200078ec0ff */
[----:B------:R-:W-:Y:S01]  /*2590*/  FMUL R9, R9, R30 ;  /* 0x0000001e09097220 */ /* 0x000fe20000400000 */
[----:B------:R-:W-:Y:S01]  /*25a0*/  FMUL R30, R30, R43 ;  /* 0x0000002b1e1e7220 */ /* 0x000fe20000400000 */
[----:B------:R-:W-:Y:S01]  /*25b0*/  F2FP.BF16.F32.PACK_AB R37, RZ, R37 ;  /* 0x00000025ff25723e */ /* 0x000fe200000010ff */
[----:B------:R-:W0:Y:S01]  /*25c0*/  @!P0 LDC R4, c[0x0][0x3b8] ;  /* 0x0000ee00ff048b82 */ /* 0x000e220000000800 */
[----:B------:R-:W-:Y:S01]  /*25d0*/  FMUL R22, R9, R22 ;  /* 0x0000001609167220 */ /* 0x000fe20000400000 */
[----:B------:R-:W-:Y:S01]  /*25e0*/  VIADD R9, R46, 0x3 ;  /* 0x000000032e097836 */ /* 0x000fe20000000000 */
[----:B------:R-:W-:Y:S01]  /*25f0*/  F2FP.BF16.F32.PACK_AB R0, RZ, R0 ;  /* 0x00000000ff00723e */ /* 0x000fe200000010ff */
[----:B------:R-:W-:Y:S01]  /*2600*/  FMUL R38, R18, UR24 ;  /* 0x0000001812267c20 */ /* 0x000fe20008400000 */
[----:B------:R-:W-:Y:S01]  /*2610*/  FMUL R21, R22, UR24 ;  /* 0x0000001816157c20 */ /* 0x000fe20008400000 */
[----:B------:R-:W-:Y:S01]  /*2620*/  IADD3 R47, P3, PT, R47, UR33, RZ ;  /* 0x000000212f2f7c10 */ /* 0x000fe2000ff7e0ff */
[----:B------:R-:W1:Y:S01]  /*2630*/  LDCU UR4, c[0x0][0x3bc] ;  /* 0x00007780ff0477ac */ /* 0x000e620008000800 */
[----:B------:R-:W-:-:S02]  /*2640*/  @!P0 PRMT R36, R36, 0x5410, R0 ;  /* 0x0000541024248816 */ /* 0x000fc40000000000 */
[----:B------:R-:W-:Y:S02]  /*2650*/  F2FP.BF16.F32.PACK_AB R21, RZ, R21 ;  /* 0x00000015ff15723e */ /* 0x000fe400000010ff */
[----:B------:R-:W-:Y:S02]  /*2660*/  F2FP.BF16.F32.PACK_AB R38, RZ, R38 ;  /* 0x00000026ff26723e */ /* 0x000fe400000010ff */
[----:B------:R-:W-:Y:S02]  /*2670*/  @!P0 PRMT R37, R37, 0x5410, R21 ;  /* 0x0000541025258816 */ /* 0x000fe40000000015 */
[----:B0-----:R-:W-:-:S04]  /*2680*/  @!P0 IADD3 R4, P1, PT, R39, R4, RZ ;  /* 0x0000000427048210 */ /* 0x001fc80007f3e0ff */
[----:B------:R-:W-:Y:S02]  /*2690*/  @!P0 IADD3.X R19, PT, PT, R12, UR31, RZ, P1, !PT ;  /* 0x0000001f0c138c10 */ /* 0x000fe40008ffe4ff */
[----:B------:R-:W-:-:S04]  /*26a0*/  @!P0 LEA R48, P1, R4, UR8, 0x2 ;  /* 0x0000000804308c11 */ /* 0x000fc8000f8210ff */
[----:B------:R-:W-:Y:S01]  /*26b0*/  @!P0 LEA.HI.X R49, R4, UR9, R19, 0x2, P1 ;  /* 0x0000000904318c11 */ /* 0x000fe200088f1413 */
[----:B------:R-:W-:Y:S01]  /*26c0*/  FMUL R19, R17, UR24 ;  /* 0x0000001811137c20 */ /* 0x000fe20008400000 */
[----:B------:R-:W0:Y:S01]  /*26d0*/  @!P0 LDC R4, c[0x0][0x3b8] ;  /* 0x0000ee00ff048b82 */ /* 0x000e220000000800 */
[----:B------:R-:W-:-:S03]  /*26e0*/  @!P0 LEA R50, P1, R39, UR8, 0x2 ;  /* 0x0000000827328c11 */ /* 0x000fc6000f8210ff */
[----:B------:R-:W-:Y:S02]  /*26f0*/  F2FP.BF16.F32.PACK_AB R19, RZ, R19 ;  /* 0x00000013ff13723e */ /* 0x000fe400000010ff */
[C-C-:B------:R-:W-:Y:S02]  /*2700*/  @!P0 LEA.HI.X R51, R39.reuse, UR9, R12.reuse, 0x2, P1 ;  /* 0x0000000927338c11 */ /* 0x140fe400088f140c */
[C---:B------:R-:W-:Y:S02]  /*2710*/  @!P0 LEA R44, P1, R39.reuse, UR12, 0x2 ;  /* 0x0000000c272c8c11 */ /* 0x040fe4000f8210ff */
[----:B------:R-:W-:Y:S01]  /*2720*/  @!P0 PRMT R38, R38, 0x5410, R19 ;  /* 0x0000541026268816 */ /* 0x000fe20000000013 */
[----:B------:R-:W-:Y:S01]  /*2730*/  @!P0 STG.E desc[UR22][R50.64], R36 ;  /* 0x0000002432008986 */ /* 0x000fe2000c101916 */
[----:B------:R-:W-:Y:S02]  /*2740*/  @!P0 LEA.HI.X R45, R39, UR6, R12, 0x2, P1 ;  /* 0x00000006272d8c11 */ /* 0x000fe400088f140c */
[----:B------:R-:W-:Y:S01]  /*2750*/  ISETP.GE.U32.AND P1, PT, R9, UR7, PT ;  /* 0x0000000709007c0c */ /* 0x000fe2000bf26070 */
[----:B------:R2:W-:Y:S03]  /*2760*/  @!P0 STG.E desc[UR22][R48.64], R37 ;  /* 0x0000002530008986 */ /* 0x0005e6000c101916 */
[----:B------:R-:W-:Y:S01]  /*2770*/  ISETP.LT.U32.AND P1, PT, R10, UR14, !P1 ;  /* 0x0000000e0a007c0c */ /* 0x000fe2000cf21070 */
[----:B------:R-:W-:Y:S01]  /*2780*/  @!P0 STG.E desc[UR22][R44.64], R38 ;  /* 0x000000262c008986 */ /* 0x000fe2000c101916 */
[----:B0-----:R-:W-:Y:S01]  /*2790*/  @!P0 IADD3 R31, P2, PT, R39, R4, RZ ;  /* 0x00000004271f8210 */ /* 0x001fe20007f5e0ff */
[----:B------:R-:W-:Y:S01]  /*27a0*/  FMUL R39, R14, UR24 ;  /* 0x000000180e277c20 */ /* 0x000fe20008400000 */
[----:B------:R-:W-:-:S02]  /*27b0*/  FMUL R4, R30, UR24 ;  /* 0x000000181e047c20 */ /* 0x000fc40008400000 */
[----:B------:R-:W-:Y:S02]  /*27c0*/  @!P0 IADD3.X R12, PT, PT, R12, UR31, RZ, P2, !PT ;  /* 0x0000001f0c0c8c10 */ /* 0x000fe400097fe4ff */
[C---:B------:R-:W-:Y:S02]  /*27d0*/  @!P0 LEA R42, P2, R31.reuse, UR12, 0x2 ;  /* 0x0000000c1f2a8c11 */ /* 0x040fe4000f8410ff */
[----:B------:R-:W-:Y:S02]  /*27e0*/  F2FP.BF16.F32.PACK_AB R39, RZ, R39 ;  /* 0x00000027ff27723e */ /* 0x000fe400000010ff */
[----:B------:R-:W-:Y:S02]  /*27f0*/  F2FP.BF16.F32.PACK_AB R4, RZ, R4 ;  /* 0x00000004ff04723e */ /* 0x000fe400000010ff */
[----:B------:R-:W-:Y:S02]  /*2800*/  @!P0 LEA.HI.X R43, R31, UR6, R12, 0x2, P2 ;  /* 0x000000061f2b8c11 */ /* 0x000fe400090f140c */
[----:B------:R-:W-:-:S02]  /*2810*/  IADD3.X R31, PT, PT, R11, UR36, RZ, P3, !PT ;  /* 0x000000240b1f7c10 */ /* 0x000fc40009ffe4ff */
[----:B--2---:R-:W-:Y:S02]  /*2820*/  IADD3 R48, P2, PT, R10, R47, RZ ;  /* 0x0000002f0a307210 */ /* 0x004fe40007f5e0ff */
[----:B------:R-:W-:-:S03]  /*2830*/  @!P0 PRMT R39, R39, 0x5410, R4 ;  /* 0x0000541027278816 */ /* 0x000fc60000000004 */
[----:B------:R-:W-:Y:S02]  /*2840*/  IMAD.X R49, RZ, RZ, R31, P2 ;  /* 0x000000ffff317224 */ /* 0x000fe400010e061f */
[----:B------:R0:W-:Y:S01]  /*2850*/  @!P0 STG.E desc[UR22][R42.64], R39 ;  /* 0x000000272a008986 */ /* 0x0001e2000c101916 */
[----:B------:R-:W-:-:S04]  /*2860*/  @P1 IADD3 R11, P0, PT, R48, UR33, RZ ;  /* 0x00000021300b1c10 */ /* 0x000fc8000ff1e0ff */
[----:B------:R-:W-:Y:S02]  /*2870*/  @P1 IADD3.X R12, PT, PT, R49, UR36, RZ, P0, !PT ;  /* 0x00000024310c1c10 */ /* 0x000fe400087fe4ff */
[C---:B------:R-:W-:Y:S02]  /*2880*/  @P1 SHF.L.U32 R52, R11.reuse, 0x2, RZ ;  /* 0x000000020b341819 */ /* 0x040fe400000006ff */
[----:B------:R-:W-:Y:S01]  /*2890*/  @P1 SHF.L.U64.HI R12, R11, 0x2, R12 ;  /* 0x000000020b0c1819 */ /* 0x000fe2000001020c */
[----:B------:R-:W-:Y:S01]  /*28a0*/  @!P1 IMAD.MOV.U32 R11, RZ, RZ, RZ ;  /* 0x000000ffff0b9224 */ /* 0x000fe200078e00ff */
[----:B------:R-:W-:-:S04]  /*28b0*/  @P1 IADD3 R54, P0, PT, R52, UR25, RZ ;  /* 0x0000001934361c10 */ /* 0x000fc8000ff1e0ff */
[----:B------:R-:W-:Y:S02]  /*28c0*/  @P1 IADD3.X R55, PT, PT, R12, UR28, RZ, P0, !PT ;  /* 0x0000001c0c371c10 */ /* 0x000fe400087fe4ff */
[----:B------:R-:W-:-:S03]  /*28d0*/  @P1 IADD3 R52, P0, PT, R52, UR37, RZ ;  /* 0x0000002534341c10 */ /* 0x000fc6000ff1e0ff */
[----:B------:R2:W5:Y:S01]  /*28e0*/  @P1 LDG.E R11, desc[UR22][R54.64] ;  /* 0x00000016360b1981 */ /* 0x000562000c1e1900 */
[----:B------:R-:W-:Y:S01]  /*28f0*/  @P1 IADD3.X R53, PT, PT, R12, UR27, RZ, P0, !PT ;  /* 0x0000001b0c351c10 */ /* 0x000fe200087fe4ff */
[----:B------:R-:W-:Y:S01]  /*2900*/  @!P1 IMAD.MOV.U32 R12, RZ, RZ, RZ ;  /* 0x000000ffff0c9224 */ /* 0x000fe200078e00ff */
[----:B0-----:R-:W-:-:S04]  /*2910*/  IADD3 R42, P0, P2, R10, UR32, R27 ;  /* 0x000000200a2a7c10 */ /* 0x001fc8000fa1e01b */
[----:B-1----:R-:W-:Y:S01]  /*2920*/  IADD3.X R43, PT, PT, RZ, UR4, R13, P0, P2 ;  /* 0x00000004ff2b7c10 */ /* 0x002fe200087e440d */
[----:B------:R2:W5:Y:S01]  /*2930*/  @P1 LDG.E R12, desc[UR22][R52.64] ;  /* 0x00000016340c1981 */ /* 0x000562000c1e1900 */
[----:B------:R-:W-:-:S04]  /*2940*/  @P1 IADD3 R44, P0, PT, R42, UR32, RZ ;  /* 0x000000202a2c1c10 */ /* 0x000fc8000ff1e0ff */
[----:B------:R-:W-:Y:S02]  /*2950*/  @P1 IADD3.X R13, PT, PT, R43, UR4, RZ, P0, !PT ;  /* 0x000000042b0d1c10 */ /* 0x000fe400087fe4ff */
[----:B------:R-:W-:-:S04]  /*2960*/  @P1 LEA R50, P0, R44, UR20, 0x2 ;  /* 0x000000142c321c11 */ /* 0x000fc8000f8010ff */
[----:B------:R-:W-:Y:S01]  /*2970*/  @P1 LEA.HI.X R51, R44, UR21, R13, 0x2, P0 ;  /* 0x000000152c331c11 */ /* 0x000fe200080f140d */
[----:B------:R-:W-:-:S06]  /*2980*/  @!P1 IMAD.MOV.U32 R13, RZ, RZ, RZ ;  /* 0x000000ffff0d9224 */ /* 0x000fcc00078e00ff */
[----:B------:R2:W5:Y:S01]  /*2990*/  @P1 LDG.E R13, desc[UR22][R50.64] ;  /* 0x00000016320d1981 */ /* 0x000562000c1e1900 */
[----:B------:R-:W-:Y:S01]  /*29a0*/  FMNMX R23, R23, |R20|, !PT ;  /* 0x4000001417177209 */ /* 0x000fe20007800000 */
[----:B------:R-:W-:Y:S03]  /*29b0*/  BSSY.RECONVERGENT B0, `(.L_x_7601) ;  /* 0x000001b000007945 */ /* 0x000fe60003800200 */
[----:B------:R-:W-:Y:S01]  /*29c0*/  FMNMX3 R15, |R16|, R23, |R15|, !PT ;  /* 0x00000017100f7276 */ /* 0x000fe2000780060f */
[----:B------:R-:W-:-:S03]  /*29d0*/  @!P1 IMAD.MOV.U32 R16, RZ, RZ, RZ ;  /* 0x000000ffff109224 */ /* 0x000fc600078e00ff */
[----:B------:R-:W-:-:S04]  /*29e0*/  FMNMX R15, |R22|, R15, !PT ;  /* 0x0000000f160f7209 */ /* 0x000fc80007800200 */
[----:B------:R-:W-:-:S04]  /*29f0*/  FMNMX R15, |R18|, R15, !PT ;  /* 0x0000000f120f7209 */ /* 0x000fc80007800200 */
[----:B------:R-:W-:Y:S02]  /*2a00*/  FMNMX3 R27, |R17|, R15, |R14|, !PT ;  /* 0x0000000f111b7276 */ /* 0x000fe4000780060e */
[----:B------:R-:W-:Y:S01]  /*2a10*/  @!P1 CS2R R14, SRZ ;  /* 0x00000000000e9805 */ /* 0x000fe2000001ff00 */
[----:B--2---:R-:W-:Y:S06]  /*2a20*/  @!P1 BRA `(.L_x_7602) ;  /* 0x00000000004c9947 */ /* 0x004fec0003800000 */
        /* <DEDUP_REMOVED lines=10> */
[----:B------:R-:W-:Y:S01]  /*2ad0*/  VIADD R15, R51, UR5 ;  /* 0x00000005330f7c36 */ /* 0x000fe20008000000 */
[----:B------:R-:W-:-:S04]  /*2ae0*/  SHF.L.U32 R22, R50, 0x2, RZ ;  /* 0x0000000232167819 */ /* 0x000fc800000006ff */
[----:B------:R-:W-:Y:S02]  /*2af0*/  IADD3 R42, P1, PT, R22, UR25, RZ ;  /* 0x00000019162a7c10 */ /* 0x000fe4000ff3e0ff */
[----:B------:R-:W-:Y:S02]  /*2b00*/  SHF.L.U64.HI R15, R50, 0x2, R15 ;  /* 0x00000002320f7819 */ /* 0x000fe4000001020f */
[----:B------:R-:W-:Y:S02]  /*2b10*/  IADD3 R22, P2, PT, R22, UR37, RZ ;  /* 0x0000002516167c10 */ /* 0x000fe4000ff5e0ff */
[C---:B------:R-:W-:Y:S02]  /*2b20*/  IADD3.X R43, PT, PT, R15.reuse, UR28, RZ, P1, !PT ;  /* 0x0000001c0f2b7c10 */ /* 0x040fe40008ffe4ff */
[----:B------:R-:W-:-:S03]  /*2b30*/  IADD3.X R23, PT, PT, R15, UR27, RZ, P2, !PT ;  /* 0x0000001b0f177c10 */ /* 0x000fc600097fe4ff */
[----:B------:R1:W5:Y:S04]  /*2b40*/  LDG.E R15, desc[UR22][R42.64] ;  /* 0x000000162a0f7981 */ /* 0x000368000c1e1900 */
[----:B------:R1:W5:Y:S02]  /*2b50*/  LDG.E R14, desc[UR22][R22.64] ;  /* 0x00000016160e7981 */ /* 0x000364000c1e1900 */
.L_x_7602:
[----:B------:R-:W-:Y:S05]  /*2b60*/  BSYNC.RECONVERGENT B0 ;  /* 0x0000000000007941 */ /* 0x000fea0003800200 */
.L_x_7601:
[----:B-1---5:R-:W-:Y:S01]  /*2b70*/  HADD2.F32 R22, -RZ, R24.H0_H0 ;  /* 0x20000018ff167230 */ /* 0x022fe20000004100 */
[----:B------:R-:W-:Y:S01]  /*2b80*/  BSSY.RECONVERGENT B1, `(.L_x_7603) ;  /* 0x000001c000017945 */ /* 0x000fe20003800200 */
[----:B------:R-:W-:Y:S01]  /*2b90*/  IMAD.MOV.U32 R17, RZ, RZ, 0x3bbb989d ;  /* 0x3bbb989dff117424 */ /* 0x000fe200078e00ff */
[----:B------:R-:W-:Y:S01]  /*2ba0*/  PRMT R19, R19, 0x5410, R4 ;  /* 0x0000541013137816 */ /* 0x000fe20000000004 */
[----:B------:R-:W-:Y:S01]  /*2bb0*/  IMAD.MOV.U32 R18, RZ, RZ, 0x437c0000 ;  /* 0x437c0000ff127424 */ /* 0x000fe200078e00ff */
[----:B------:R-:W-:Y:S01]  /*2bc0*/  PRMT R21, R0, 0x5410, R21 ;  /* 0x0000541000157816 */ /* 0x000fe20000000015 */
[----:B------:R-:W-:-:S04]  /*2bd0*/  FFMA.SAT R17, R22, -R17, 0.5 ;  /* 0x3f00000016117423 */ /* 0x000fc80000002811 */
[----:B------:R-:W-:Y:S01]  /*2be0*/  FFMA.RM R17, R17, R18, 12582913 ;  /* 0x4b40000111117423 */ /* 0x000fe20000004012 */
[----:B------:R-:W-:-:S03]  /*2bf0*/  FMNMX R18, |R30|, R27, !PT ;  /* 0x0000001b1e127209 */ /* 0x000fc60007800200 */
[----:B------:R-:W-:-:S04]  /*2c00*/  FADD R23, R17, -12583039 ;  /* 0xcb40007f11177421 */ /* 0x000fc80000000000 */
[----:B------:R-:W-:-:S04]  /*2c10*/  FFMA R23, R22, -1.4426950216293334961, -R23 ;  /* 0xbfb8aa3b16177823 */ /* 0x000fc80000000817 */
[----:B------:R-:W-:Y:S01]  /*2c20*/  FFMA R42, R22, -1.925963033500011079e-08, R23 ;  /* 0xb2a57060162a7823 */ /* 0x000fe20000000017 */
[----:B------:R-:W-:-:S05]  /*2c30*/  IMAD.SHL.U32 R23, R17, 0x800000, RZ ;  /* 0x0080000011177824 */ /* 0x000fca00078e00ff */
[----:B------:R-:W0:Y:S02]  /*2c40*/  MUFU.EX2 R42, R42 ;  /* 0x0000002a002a7308 */ /* 0x000e240000000800 */
[----:B0-----:R-:W-:-:S04]  /*2c50*/  FFMA R23, R23, R42, 1 ;  /* 0x3f80000017177423 */ /* 0x001fc8000000002a */
[----:B------:R-:W-:-:S05]  /*2c60*/  VIADD R17, R23, 0x1800000 ;  /* 0x0180000017117836 */ /* 0x000fca0000000000 */
[----:B------:R-:W-:-:S04]  /*2c70*/  LOP3.LUT R17, R17, 0x7f800000, RZ, 0xc0, !PT ;  /* 0x7f80000011117812 */ /* 0x000fc800078ec0ff */
[----:B------:R-:W-:Y:S02]  /*2c80*/  ISETP.GT.U32.AND P0, PT, R17, 0x1ffffff, PT ;  /* 0x01ffffff1100780c */ /* 0x000fe40003f04070 */
[----:B------:R-:W-:-:S05]  /*2c90*/  IADD3 R17, P1, PT, R40, R47, RZ ;  /* 0x0000002f28117210 */ /* 0x000fca0007f3e0ff */
[----:B------:R-:W-:-:S06]  /*2ca0*/  IMAD.X R20, RZ, RZ, R31, P1 ;  /* 0x000000ffff147224 */ /* 0x000fcc00008e061f */
[----:B------:R-:W-:Y:S05]  /*2cb0*/  @P0 BRA `(.L_x_7604) ;  /* 0x0000000000100947 */ /* 0x000fea0003800000 */
[----:B------:R-:W-:Y:S02]  /*2cc0*/  MOV R0, R23 ;  /* 0x0000001700007202 */ /* 0x000fe40000000f00 */
[----:B------:R-:W-:-:S07]  /*2cd0*/  MOV R4, 0x2cf0 ;  /* 0x00002cf000047802 */ /* 0x000fce0000000f00 */
[----:B------:R-:W-:Y:S05]  /*2ce0*/  CALL.REL.NOINC `($__internal_209_$__cuda_sm20_rcp_rn_f32_slowpath) ;  /* 0x0000003c00987944 */ /* 0x000fea0003c00000 */
[----:B------:R-:W-:Y:S05]  /*2cf0*/  BRA `(.L_x_7605) ;  /* 0x0000000000107947 */ /* 0x000fea0003800000 */
.L_x_7604:
[----:B------:R-:W0:Y:S02]  /*2d00*/  MUFU.RCP R0, R23 ;  /* 0x0000001700007308 */ /* 0x000e240000001000 */
[----:B0-----:R-:W-:-:S04]  /*2d10*/  FFMA R4, R23, R0, -1 ;  /* 0xbf80000017047423 */ /* 0x001fc80000000000 */
[----:B------:R-:W-:-:S04]  /*2d20*/  FADD.FTZ R43, -R4, -RZ ;  /* 0x800000ff042b7221 */ /* 0x000fc80000010100 */
[----:B------:R-:W-:-:S07]  /*2d30*/  FFMA R43, R0, R43, R0 ;  /* 0x0000002b002b7223 */ /* 0x000fce0000000000 */
.L_x_7605:
[----:B------:R-:W-:Y:S05]  /*2d40*/  BSYNC.RECONVERGENT B1 ;  /* 0x0000000000017941 */ /* 0x000fea0003800200 */
.L_x_7603:
[----:B------:R-:W-:Y:S02]  /*2d50*/  HADD2.F32 R24, -RZ, R24.H1_H1 ;  /* 0x30000018ff187230 */ /* 0x000fe40000004100 */
[----:B------:R-:W-:Y:S01]  /*2d60*/  FADD R4, -R43, 1 ;  /* 0x3f8000002b047421 */ /* 0x000fe20000000100 */
[----:B------:R-:W-:Y:S01]  /*2d70*/  IMAD.MOV.U32 R23, RZ, RZ, 0x3bbb989d ;  /* 0x3bbb989dff177424 */ /* 0x000fe200078e00ff */
[----:B------:R-:W-:Y:S01]  /*2d80*/  BSSY.RECONVERGENT B1, `(.L_x_7606) ;  /* 0x000001d000017945 */ /* 0x000fe20003800200 */
[----:B------:R-:W-:Y:S02]  /*2d90*/  IMAD.MOV.U32 R27, RZ, RZ, 0x437c0000 ;  /* 0x437c0000ff1b7424 */ /* 0x000fe400078e00ff */
[----:B------:R-:W-:-:S04]  /*2da0*/  FFMA.SAT R0, R24, -R23, 0.5 ;  /* 0x3f00000018007423 */ /* 0x000fc80000002817 */
[----:B------:R-:W-:-:S04]  /*2db0*/  FFMA.RM R0, R0, R27, 12582913 ;  /* 0x4b40000100007423 */ /* 0x000fc8000000401b */
[C---:B------:R-:W-:Y:S01]  /*2dc0*/  FADD R23, R0.reuse, -12583039 ;  /* 0xcb40007f00177421 */ /* 0x040fe20000000000 */
[----:B------:R-:W-:-:S03]  /*2dd0*/  IMAD.SHL.U32 R0, R0, 0x800000, RZ ;  /* 0x0080000000007824 */ /* 0x000fc600078e00ff */
[----:B------:R-:W-:-:S04]  /*2de0*/  FFMA R23, R24, -1.4426950216293334961, -R23 ;  /* 0xbfb8aa3b18177823 */ /* 0x000fc80000000817 */
[----:B------:R-:W-:Y:S01]  /*2df0*/  FFMA R27, R24, -1.925963033500011079e-08, R23 ;  /* 0xb2a57060181b7823 */ /* 0x000fe20000000017 */
[----:B------:R-:W-:Y:S01]  /*2e00*/  FMUL R23, R4, R43 ;  /* 0x0000002b04177220 */ /* 0x000fe20000400000 */
[----:B------:R-:W-:-:S03]  /*2e10*/  HADD2.F32 R4, -RZ, R25.H0_H0 ;  /* 0x20000019ff047230 */ /* 0x000fc60000004100 */
[C---:B------:R-:W-:Y:S01]  /*2e20*/  FFMA R23, R22.reuse, R23, R43 ;  /* 0x0000001716177223 */ /* 0x040fe2000000002b */
[----:B------:R-:W0:Y:S01]  /*2e30*/  MUFU.EX2 R27, R27 ;  /* 0x0000001b001b7308 */ /* 0x000e220000000800 */
[----:B------:R-:W-:Y:S02]  /*2e40*/  FMUL R43, R22, R43 ;  /* 0x0000002b162b7220 */ /* 0x000fe40000400000 */
[----:B------:R-:W-:Y:S02]  /*2e50*/  FMUL R23, R23, R4 ;  /* 0x0000000417177220 */ /* 0x000fe40000400000 */
        /* <DEDUP_REMOVED lines=9> */
[----:B------:R-:W-:Y:S05]  /*2ef0*/  CALL.REL.NOINC `($__internal_209_$__cuda_sm20_rcp_rn_f32_slowpath) ;  /* 0x0000003c00147944 */ /* 0x000fea0003c00000 */
[----:B------:R-:W-:Y:S05]  /*2f00*/  BRA `(.L_x_7608) ;  /* 0x0000000000107947 */ /* 0x000fea0003800000 */
.L_x_7607:
[----:B------:R-:W0:Y:S02]  /*2f10*/  MUFU.RCP R43, R0 ;  /* 0x00000000002b7308 */ /* 0x000e240000001000 */
[----:B0-----:R-:W-:-:S04]  /*2f20*/  FFMA R4, R0, R43, -1 ;  /* 0xbf80000000047423 */ /* 0x001fc8000000002b */
[----:B------:R-:W-:-:S04]  /*2f30*/  FADD.FTZ R4, -R4, -RZ ;  /* 0x800000ff04047221 */ /* 0x000fc80000010100 */
[----:B------:R-:W-:-:S07]  /*2f40*/  FFMA R43, R43, R4, R43 ;  /* 0x000000042b2b7223 */ /* 0x000fce000000002b */
.L_x_7608:
[----:B------:R-:W-:Y:S05]  /*2f50*/  BSYNC.RECONVERGENT B1 ;  /* 0x0000000000017941 */ /* 0x000fea0003800200 */
.L_x_7606:
        /* <DEDUP_REMOVED lines=9> */
[----:B------:R-:W-:Y:S01]  /*2ff0*/  FFMA.RM R0, R0, R31, 12582913 ;  /* 0x4b40000100007423 */ /* 0x000fe2000000401f */
[----:B------:R-:W-:-:S02]  /*3000*/  FMUL R24, R24, R43 ;  /* 0x0000002b18187220 */ /* 0x000fc40000400000 */
[----:B------:R-:W-:Y:S01]  /*3010*/  FMUL R30, R30, R25 ;  /* 0x000000191e1e7220 */ /* 0x000fe20000400000 */
[C---:B------:R-:W-:Y:S01]  /*3020*/  FADD R4, R0.reuse, -12583039 ;  /* 0xcb40007f00047421 */ /* 0x040fe20000000000 */
[----:B------:R-:W-:Y:S01]  /*3030*/  SHF.L.U32 R0, R0, 0x17, RZ ;  /* 0x0000001700007819 */ /* 0x000fe200000006ff */
[----:B------:R-:W-:Y:S02]  /*3040*/  FMUL R24, R25, R24 ;  /* 0x0000001819187220 */ /* 0x000fe40000400000 */
[----:B------:R-:W-:-:S04]  /*3050*/  FFMA R4, R27, -1.4426950216293334961, -R4 ;  /* 0xbfb8aa3b1b047823 */ /* 0x000fc80000000804 */
[----:B------:R-:W-:-:S06]  /*3060*/  FFMA R31, R27, -1.925963033500011079e-08, R4 ;  /* 0xb2a570601b1f7823 */ /* 0x000fcc0000000004 */
[----:B------:R-:W0:Y:S02]  /*3070*/  MUFU.EX2 R31, R31 ;  /* 0x0000001f001f7308 */ /* 0x000e240000000800 */
        /* <DEDUP_REMOVED lines=8> */
[----:B------:R-:W-:Y:S05]  /*3100*/  CALL.REL.NOINC `($__internal_209_$__cuda_sm20_rcp_rn_f32_slowpath) ;  /* 0x0000003800907944 */ /* 0x000fea0003c00000 */
[----:B------:R-:W-:Y:S05]  /*3110*/  BRA `(.L_x_7611) ;  /* 0x0000000000107947 */ /* 0x000fea0003800000 */
.L_x_7610:
[----:B------:R-:W0:Y:S02]  /*3120*/  MUFU.RCP R43, R0 ;  /* 0x00000000002b7308 */ /* 0x000e240000001000 */
[----:B0-----:R-:W-:-:S04]  /*3130*/  FFMA R4, R0, R43, -1 ;  /* 0xbf80000000047423 */ /* 0x001fc8000000002b */
[----:B------:R-:W-:-:S04]  /*3140*/  FADD.FTZ R4, -R4, -RZ ;  /* 0x800000ff04047221 */ /* 0x000fc80000010100 */
[----:B------:R-:W-:-:S07]  /*3150*/  FFMA R43, R43, R4, R43 ;  /* 0x000000042b2b7223 */ /* 0x000fce000000002b */
.L_x_7611:
[----:B------:R-:W-:Y:S05]  /*3160*/  BSYNC.RECONVERGENT B1 ;  /* 0x0000000000017941 */ /* 0x000fea0003800200 */
.L_x_7609:
[----:B------:R-:W-:Y:S02]  /*3170*/  HADD2.F32 R26, -RZ, R26.H1_H1 ;  /* 0x3000001aff1a7230 */ /* 0x000fe40000004100 */
[----:B------:R-:W-:Y:S01]  /*3180*/  FADD R4, -R43, 1 ;  /* 0x3f8000002b047421 */ /* 0x000fe20000000100 */
[----:B------:R-:W-:Y:S01]  /*3190*/  IMAD.MOV.U32 R31, RZ, RZ, 0x3bbb989d ;  /* 0x3bbb989dff1f7424 */ /* 0x000fe200078e00ff */
[----:B------:R-:W-:Y:S01]  /*31a0*/  BSSY.RECONVERGENT B1, `(.L_x_7612) ;  /* 0x000001e000017945 */ /* 0x000fe20003800200 */
[----:B------:R-:W-:Y:S02]  /*31b0*/  IMAD.MOV.U32 R45, RZ, RZ, 0x437c0000 ;  /* 0x437c0000ff2d7424 */ /* 0x000fe400078e00ff */
[----:B------:R-:W-:Y:S01]  /*31c0*/  FMUL R30, R4, R43 ;  /* 0x0000002b041e7220 */ /* 0x000fe20000400000 */
        /* <DEDUP_REMOVED lines=9> */
[C---:B------:R-:W-:Y:S01]  /*3260*/  FFMA R31, R27.reuse, R30, R43 ;  /* 0x0000001e1b1f7223 */ /* 0x040fe2000000002b */
[----:B------:R-:W-:Y:S01]  /*3270*/  FMUL R27, R27, R43 ;  /* 0x0000002b1b1b7220 */ /* 0x000fe20000400000 */
[----:B------:R-:W-:Y:S02]  /*3280*/  HADD2.F32 R43, -RZ, R41.H0_H0 ;  /* 0x20000029ff2b7230 */ /* 0x000fe40000004100 */
[----:B------:R-:W-:Y:S02]  /*3290*/  VIADD R28, R0, 0x1800000 ;  /* 0x01800000001c7836 */ /* 0x000fe40000000000 */
[----:B------:R-:W-:-:S03]  /*32a0*/  FMUL R27, R4, R27 ;  /* 0x0000001b041b7220 */ /* 0x000fc60000400000 */
[----:B------:R-:W-:-:S04]  /*32b0*/  LOP3.LUT R28, R28, 0x7f800000, RZ, 0xc0, !PT ;  /* 0x7f8000001c1c7812 */ /* 0x000fc800078ec0ff */
[----:B------:R-:W-:Y:S01]  /*32c0*/  ISETP.GT.U32.AND P0, PT, R28, 0x1ffffff, PT ;  /* 0x01ffffff1c00780c */ /* 0x000fe20003f04070 */
[----:B------:R-:W-:-:S04]  /*32d0*/  FMUL R28, R31, R4 ;  /* 0x000000041f1c7220 */ /* 0x000fc80000400000 */
[----:B------:R-:W-:-:S08]  /*32e0*/  FMUL R28, R28, R43 ;  /* 0x0000002b1c1c7220 */ /* 0x000fd00000400000 */
[----:B------:R-:W-:Y:S05]  /*32f0*/  @P0 BRA `(.L_x_7613) ;  /* 0x0000000000100947 */ /* 0x000fea0003800000 */
[----:B------:R-:W-:-:S07]  /*3300*/  MOV R4, 0x3320 ;  /* 0x0000332000047802 */ /* 0x000fce0000000f00 */
[----:B------:R-:W-:Y:S05]  /*3310*/  CALL.REL.NOINC `($__internal_209_$__cuda_sm20_rcp_rn_f32_slowpath) ;  /* 0x00000038000c7944 */ /* 0x000fea0003c00000 */
[----:B------:R-:W-:Y:S01]  /*3320*/  MOV R45, R43 ;  /* 0x0000002b002d7202 */ /* 0x000fe20000000f00 */
[----:B------:R-:W-:Y:S06]  /*3330*/  BRA `(.L_x_7614) ;  /* 0x0000000000107947 */ /* 0x000fec0003800000 */
.L_x_7613:
[----:B------:R-:W0:Y:S02]  /*3340*/  MUFU.RCP R45, R0 ;  /* 0x00000000002d7308 */ /* 0x000e240000001000 */
[----:B0-----:R-:W-:-:S04]  /*3350*/  FFMA R4, R0, R45, -1 ;  /* 0xbf80000000047423 */ /* 0x001fc8000000002d */
[----:B------:R-:W-:-:S04]  /*3360*/  FADD.FTZ R4, -R4, -RZ ;  /* 0x800000ff04047221 */ /* 0x000fc80000010100 */
[----:B------:R-:W-:-:S07]  /*3370*/  FFMA R45, R45, R4, R45 ;  /* 0x000000042d2d7223 */ /* 0x000fce000000002d */
.L_x_7614:
[----:B------:R-:W-:Y:S05]  /*3380*/  BSYNC.RECONVERGENT B1 ;  /* 0x0000000000017941 */ /* 0x000fea0003800200 */
.L_x_7612:
[----:B------:R-:W-:Y:S01]  /*3390*/  ISETP.GE.U32.AND P0, PT, R7, UR7, PT ;  /* 0x0000000707007c0c */ /* 0x000fe2000bf06070 */
[----:B------:R-:W-:Y:S01]  /*33a0*/  FADD R30, -R45, 1 ;  /* 0x3f8000002d1e7421 */ /* 0x000fe20000000100 */
[----:B------:R-:W-:Y:S02]  /*33b0*/  HADD2.F32 R43, -RZ, R29.H1_H1 ;  /* 0x3000001dff2b7230 */ /* 0x000fe40000004100 */
[----:B------:R-:W-:Y:S01]  /*33c0*/  FMUL R0, R25, UR24 ;  /* 0x0000001819007c20 */ /* 0x000fe20008400000 */
[----:B------:R-:W-:Y:S01]  /*33d0*/  ISETP.GE.U32.OR P0, PT, R40, UR14, P0 ;  /* 0x0000000e28007c0c */ /* 0x000fe20008706470 */
[----:B------:R-:W-:Y:S01]  /*33e0*/  FMUL R30, R30, R45 ;  /* 0x0000002d1e1e7220 */ /* 0x000fe20000400000 */
[----:B------:R-:W-:Y:S01]  /*33f0*/  FMUL R40, R23, UR24 ;  /* 0x0000001817287c20 */ /* 0x000fe20008400000 */
[----:B------:R-:W-:Y:S01]  /*3400*/  HADD2.F32 R31, -RZ, R41.H1_H1 ;  /* 0x30000029ff1f7230 */ /* 0x000fe20000004100 */
[----:B------:R-:W-:Y:S01]  /*3410*/  F2FP.BF16.F32.PACK_AB R0, RZ, R0 ;  /* 0x00000000ff00723e */ /* 0x000fe200000010ff */
[----:B------:R-:W-:Y:S01]  /*3420*/  FFMA R30, R26, R30, R45 ;  /* 0x0000001e1a1e7223 */ /* 0x000fe2000000002d */
[----:B------:R-:W-:Y:S01]  /*3430*/  FMUL R41, R28, UR24 ;  /* 0x000000181c297c20 */ /* 0x000fe20008400000 */
[----:B------:R-:W-:Y:S01]  /*3440*/  F2FP.BF16.F32.PACK_AB R40, RZ, R40 ;  /* 0x00000028ff28723e */ /* 0x000fe200000010ff */
[----:B------:R-:W-:-:S02]  /*3450*/  IMAD.MOV.U32 R44, RZ, RZ, 0x3bbb989d ;  /* 0x3bbb989dff2c7424 */ /* 0x000fc400078e00ff */
[----:B------:R-:W-:Y:S01]  /*3460*/  FMUL R30, R30, R43 ;  /* 0x0000002b1e1e7220 */ /* 0x000fe20000400000 */
[----:B------:R-:W-:Y:S01]  /*3470*/  FMUL R42, R22, UR24 ;  /* 0x00000018162a7c20 */ /* 0x000fe20008400000 */
[----:B------:R-:W-:Y:S01]  /*3480*/  F2FP.BF16.F32.PACK_AB R41, RZ, R41 ;  /* 0x00000029ff29723e */ /* 0x000fe200000010ff */
[----:B------:R-:W-:Y:S01]  /*3490*/  BSSY.RECONVERGENT B1, `(.L_x_7615) ;  /* 0x0000043000017945 */ /* 0x000fe20003800200 */
[----:B------:R-:W0:Y:S01]  /*34a0*/  @!P0 LDC R4, c[0x0][0x3b8] ;  /* 0x0000ee00ff048b82 */ /* 0x000e220000000800 */
[C---:B------:R-:W-:Y:S01]  /*34b0*/  @!P0 LEA R52, P1, R17.reuse, UR8, 0x2 ;  /* 0x0000000811348c11 */ /* 0x040fe2000f8210ff */
[----:B------:R-:W-:Y:S01]  /*34c0*/  FMUL R31, R30, R31 ;  /* 0x0000001f1e1f7220 */ /* 0x000fe20000400000 */
[----:B------:R-:W-:Y:S01]  /*34d0*/  @!P0 PRMT R40, R40, 0x5410, R0 ;  /* 0x0000541028288816 */ /* 0x000fe20000000000 */
[----:B------:R-:W-:Y:S01]  /*34e0*/  FMUL R30, R24, UR24 ;  /* 0x00000018181e7c20 */ /* 0x000fe20008400000 */
[----:B------:R-:W-:Y:S02]  /*34f0*/  @!P0 LEA.HI.X R53, R17, UR9, R20, 0x2, P1 ;  /* 0x0000000911358c11 */ /* 0x000fe400088f1414 */
[----:B------:R-:W-:-:S02]  /*3500*/  FMNMX R18, R18, |R23|, !PT ;  /* 0x4000001712127209 */ /* 0x000fc40007800000 */
[----:B------:R-:W-:Y:S01]  /*3510*/  F2FP.BF16.F32.PACK_AB R42, RZ, R42 ;  /* 0x0000002aff2a723e */ /* 0x000fe200000010ff */
[----:B------:R1:W-:Y:S01]  /*3520*/  @!P0 STG.E desc[UR22][R52.64], R40 ;  /* 0x0000002834008986 */ /* 0x0003e2000c101916 */
[----:B------:R-:W-:Y:S02]  /*3530*/  F2FP.BF16.F32.PACK_AB R30, RZ, R30 ;  /* 0x0000001eff1e723e */ /* 0x000fe400000010ff */
[----:B------:R-:W-:Y:S02]  /*3540*/  FMNMX3 R18, |R25|, R18, |R28|, !PT ;  /* 0x0000001219127276 */ /* 0x000fe4000780061c */
[----:B------:R-:W-:Y:S01]  /*3550*/  @!P0 PRMT R42, R42, 0x5410, R30 ;  /* 0x000054102a2a8816 */ /* 0x000fe2000000001e */
[----:B-1----:R-:W-:Y:S01]  /*3560*/  FMUL R52, R26, R45 ;  /* 0x0000002d1a347220 */ /* 0x002fe20000400000 */
[----:B------:R-:W-:Y:S01]  /*3570*/  IMAD.MOV.U32 R26, RZ, RZ, 0x437c0000 ;  /* 0x437c0000ff1a7424 */ /* 0x000fe200078e00ff */
[----:B0-----:R-:W-:Y:S02]  /*3580*/  @!P0 IADD3 R29, P1, PT, R17, R4, RZ ;  /* 0x00000004111d8210 */ /* 0x001fe40007f3e0ff */
[----:B------:R-:W-:-:S02]  /*3590*/  FMUL R52, R43, R52 ;  /* 0x000000342b347220 */ /* 0x000fc40000400000 */
[----:B------:R-:W-:Y:S02]  /*35a0*/  @!P0 IADD3.X R4, PT, PT, R20, UR31, RZ, P1, !PT ;  /* 0x0000001f14048c10 */ /* 0x000fe40008ffe4ff */
[----:B------:R-:W-:Y:S01]  /*35b0*/  @!P0 LEA R50, P1, R29, UR8, 0x2 ;  /* 0x000000081d328c11 */ /* 0x000fe2000f8210ff */
[----:B------:R-:W-:-:S03]  /*35c0*/  FMUL R23, R52, UR24 ;  /* 0x0000001834177c20 */ /* 0x000fc60008400000 */
[----:B------:R-:W-:Y:S01]  /*35d0*/  @!P0 LEA.HI.X R51, R29, UR9, R4, 0x2, P1 ;  /* 0x000000091d338c11 */ /* 0x000fe200088f1404 */
[----:B------:R-:W-:Y:S01]  /*35e0*/  FMUL R4, R31, UR24 ;  /* 0x000000181f047c20 */ /* 0x000fe20008400000 */
[----:B------:R-:W-:Y:S01]  /*35f0*/  HADD2.F32 R29, -RZ, R11.H0_H0 ;  /* 0x2000000bff1d7230 */ /* 0x000fe20000004100 */
[----:B------:R-:W-:Y:S02]  /*3600*/  @!P0 LEA R54, P1, R17, UR12, 0x2 ;  /* 0x0000000c11368c11 */ /* 0x000fe4000f8210ff */
[----:B------:R-:W-:Y:S02]  /*3610*/  F2FP.BF16.F32.PACK_AB R23, RZ, R23 ;  /* 0x00000017ff17723e */ /* 0x000fe400000010ff */
[----:B------:R-:W-:Y:S01]  /*3620*/  F2FP.BF16.F32.PACK_AB R4, RZ, R4 ;  /* 0x00000004ff04723e */ /* 0x000fe200000010ff */
[----:B------:R-:W-:Y:S01]  /*3630*/  FFMA.SAT R45, R29, -R44, 0.5 ;  /* 0x3f0000001d2d7423 */ /* 0x000fe2000000282c */
[----:B------:R-:W-:Y:S01]  /*3640*/  @!P0 LEA.HI.X R55, R17, UR6, R20, 0x2, P1 ;  /* 0x0000000611378c11 */ /* 0x000fe200088f1414 */
[----:B------:R-:W0:Y:S01]  /*3650*/  @!P0 LDC R44, c[0x0][0x3b8] ;  /* 0x0000ee00ff2c8b82 */ /* 0x000e220000000800 */
[----:B------:R-:W-:Y:S01]  /*3660*/  @!P0 PRMT R41, R41, 0x5410, R4 ;  /* 0x0000541029298816 */ /* 0x000fe20000000004 */
[----:B------:R-:W-:Y:S01]  /*3670*/  FFMA.RM R26, R45, R26, 12582913 ;  /* 0x4b4000012d1a7423 */ /* 0x000fe2000000401a */
[----:B------:R-:W-:-:S03]  /*3680*/  FMNMX R31, |R31|, R18, !PT ;  /* 0x000000121f1f7209 */ /* 0x000fc60007800200 */
[----:B------:R1:W-:Y:S01]  /*3690*/  @!P0 STG.E desc[UR22][R50.64], R41 ;  /* 0x0000002932008986 */ /* 0x0003e2000c101916 */
[----:B------:R-:W-:Y:S02]  /*36a0*/  FMNMX R31, |R22|, R31, !PT ;  /* 0x0000001f161f7209 */ /* 0x000fe40007800200 */
[----:B------:R-:W-:Y:S01]  /*36b0*/  PRMT R22, R30, 0x5410, R23 ;  /* 0x000054101e167816 */ /* 0x000fe20000000017 */
[----:B------:R2:W-:Y:S01]  /*36c0*/  @!P0 STG.E desc[UR22][R54.64], R42 ;  /* 0x0000002a36008986 */ /* 0x0005e2000c101916 */
[C---:B-1----:R-:W-:Y:S01]  /*36d0*/  FADD R50, R26.reuse, -12583039 ;  /* 0xcb40007f1a327421 */ /* 0x042fe20000000000 */
[----:B------:R-:W-:-:S03]  /*36e0*/  IMAD.SHL.U32 R26, R26, 0x800000, RZ ;  /* 0x008000001a1a7824 */ /* 0x000fc600078e00ff */
[----:B------:R-:W-:Y:S01]  /*36f0*/  FFMA R50, R29, -1.4426950216293334961, -R50 ;  /* 0xbfb8aa3b1d327823 */ /* 0x000fe20000000832 */
[----:B0-----:R-:W-:Y:S01]  /*3700*/  @!P0 IADD3 R44, P1, PT, R17, R44, RZ ;  /* 0x0000002c112c8210 */ /* 0x001fe20007f3e0ff */
[----:B------:R-:W-:Y:S02]  /*3710*/  FMUL R17, R27, UR24 ;  /* 0x000000181b117c20 */ /* 0x000fe40008400000 */
[----:B------:R-:W-:Y:S01]  /*3720*/  FFMA R47, R29, -1.925963033500011079e-08, R50 ;  /* 0xb2a570601d2f7823 */ /* 0x000fe20000000032 */
[----:B------:R-:W-:Y:S02]  /*3730*/  FMNMX3 R27, |R24|, R31, |R27|, !PT ;  /* 0x0000001f181b7276 */ /* 0x000fe4000780061b */
[----:B------:R-:W-:Y:S01]  /*3740*/  @!P0 IADD3.X R45, PT, PT, R20, UR31, RZ, P1, !PT ;  /* 0x0000001f142d8c10 */ /* 0x000fe20008ffe4ff */
[----:B------:R-:W0:Y:S01]  /*3750*/  MUFU.EX2 R43, R47 ;  /* 0x0000002f002b7308 */ /* 0x000e220000000800 */
[----:B------:R-:W-:Y:S02]  /*3760*/  F2FP.BF16.F32.PACK_AB R17, RZ, R17 ;  /* 0x00000011ff11723e */ /* 0x000fe400000010ff */
[----:B------:R-:W-:-:S02]  /*3770*/  @!P0 LEA R50, P1, R44, UR12, 0x2 ;  /* 0x0000000c2c328c11 */ /* 0x000fc4000f8210ff */
[----:B------:R-:W-:Y:S02]  /*3780*/  @!P0 PRMT R17, R17, 0x5410, R23 ;  /* 0x0000541011118816 */ /* 0x000fe40000000017 */
[----:B------:R-:W-:Y:S02]  /*3790*/  @!P0 LEA.HI.X R51, R44, UR6, R45, 0x2, P1 ;  /* 0x000000062c338c11 */ /* 0x000fe400088f142d */
[----:B------:R-:W-:Y:S02]  /*37a0*/  IADD3 R18, P1, PT, R48, UR33, RZ ;  /* 0x0000002130127c10 */ /* 0x000fe4000ff3e0ff */
[----:B------:R-:W-:Y:S01]  /*37b0*/  PRMT R23, R0, 0x5410, R4 ;  /* 0x0000541000177816 */ /* 0x000fe20000000004 */
[----:B------:R2:W-:Y:S01]  /*37c0*/  @!P0 STG.E desc[UR22][R50.64], R17 ;  /* 0x0000001132008986 */ /* 0x0005e2000c101916 */
[----:B------:R-:W-:Y:S01]  /*37d0*/  IADD3.X R49, PT, PT, R49, UR36, RZ, P1, !PT ;  /* 0x0000002431317c10 */ /* 0x000fe20008ffe4ff */
[----:B0-----:R-:W-:-:S04]  /*37e0*/  FFMA R26, R26, R43, 1 ;  /* 0x3f8000001a1a7423 */ /* 0x001fc8000000002b */
[----:B------:R-:W-:-:S05]  /*37f0*/  VIADD R20, R26, 0x1800000 ;  /* 0x018000001a147836 */ /* 0x000fca0000000000 */
[----:B------:R-:W-:-:S04]  /*3800*/  LOP3.LUT R20, R20, 0x7f800000, RZ, 0xc0, !PT ;  /* 0x7f80000014147812 */ /* 0x000fc800078ec0ff */
[----:B------:R-:W-:Y:S02]  /*3810*/  ISETP.GT.U32.AND P0, PT, R20, 0x1ffffff, PT ;  /* 0x01ffffff1400780c */ /* 0x000fe40003f04070 */
[----:B------:R-:W-:-:S11]  /*3820*/  FMNMX R20, |R52|, R27, !PT ;  /* 0x0000001b34147209 */ /* 0x000fd60007800200 */
[----:B--2---:R-:W-:Y:S05]  /*3830*/  @P0 BRA `(.L_x_7616) ;  /* 0x0000000000100947 */ /* 0x004fea0003800000 */
[----:B------:R-:W-:Y:S01]  /*3840*/  IMAD.MOV.U32 R0, RZ, RZ, R26 ;  /* 0x000000ffff007224 */ /* 0x000fe200078e001a */
[----:B------:R-:W-:-:S07]  /*3850*/  MOV R4, 0x3870 ;  /* 0x0000387000047802 */ /* 0x000fce0000000f00 */
[----:B------:R-:W-:Y:S05]  /*3860*/  CALL.REL.NOINC `($__internal_209_$__cuda_sm20_rcp_rn_f32_slowpath) ;  /* 0x0000003000b87944 */ /* 0x000fea0003c00000 */
[----:B------:R-:W-:Y:S05]  /*3870*/  BRA `(.L_x_7617) ;  /* 0x0000000000107947 */ /* 0x000fea0003800000 */
.L_x_7616:
[----:B------:R-:W0:Y:S02]  /*3880*/  MUFU.RCP R43, R26 ;  /* 0x0000001a002b7308 */ /* 0x000e240000001000 */
[----:B0-----:R-:W-:-:S04]  /*3890*/  FFMA R0, R26, R43, -1 ;  /* 0xbf8000001a007423 */ /* 0x001fc8000000002b */
[----:B------:R-:W-:-:S04]  /*38a0*/  FADD.FTZ R0, -R0, -RZ ;  /* 0x800000ff00007221 */ /* 0x000fc80000010100 */
[----:B------:R-:W-:-:S07]  /*38b0*/  FFMA R43, R43, R0, R43 ;  /* 0x000000002b2b7223 */ /* 0x000fce000000002b */
.L_x_7617:
[----:B------:R-:W-:Y:S05]  /*38c0*/  BSYNC.RECONVERGENT B1 ;  /* 0x0000000000017941 */ /* 0x000fea0003800200 */
.L_x_7615:
[----:B------:R-:W-:Y:S02]  /*38d0*/  HFMA2 R0, -RZ, RZ, 0.96630859375, -0.0022525787353515625 ;  /* 0x3bbb989dff007431 */ /* 0x000fe400000001ff */
[----:B------:R-:W-:Y:S01]  /*38e0*/  HADD2.F32 R11, -RZ, R11.H1_H1 ;  /* 0x3000000bff0b7230 */ /* 0x000fe20000004100 */
[----:B------:R-:W-:Y:S01]  /*38f0*/  BSSY.RECONVERGENT B1, `(.L_x_7618) ;  /* 0x000001e000017945 */ /* 0x000fe20003800200 */
[----:B------:R-:W-:-:S03]  /*3900*/  IMAD.MOV.U32 R25, RZ, RZ, 0x437c0000 ;  /* 0x437c0000ff197424 */ /* 0x000fc600078e00ff */
        /* <DEDUP_REMOVED lines=15> */
[----:B------:R-:W-:-:S03]  /*3a00*/  FMUL R24, R29, R43 ;  /* 0x0000002b1d187220 */ /* 0x000fc60000400000 */
[----:B------:R-:W-:Y:S01]  /*3a10*/  ISETP.GT.U32.AND P0, PT, R27, 0x1ffffff, PT ;  /* 0x01ffffff1b00780c */ /* 0x000fe20003f04070 */
[----:B------:R-:W-:Y:S02]  /*3a20*/  HADD2.F32 R27, -RZ, R12.H0_H0 ;  /* 0x2000000cff1b7230 */ /* 0x000fe40000004100 */
[----:B------:R-:W-:-:S03]  /*3a30*/  FMUL R25, R25, R24 ;  /* 0x0000001819197220 */ /* 0x000fc60000400000 */
[----:B------:R-:W-:-:S07]  /*3a40*/  FMUL R27, R4, R27 ;  /* 0x0000001b041b7220 */ /* 0x000fce0000400000 */
[----:B------:R-:W-:Y:S05]  /*3a50*/  @P0 BRA `(.L_x_7619) ;  /* 0x00000000000c0947 */ /* 0x000fea0003800000 */
[----:B------:R-:W-:-:S07]  /*3a60*/  MOV R4, 0x3a80 ;  /* 0x00003a8000047802 */ /* 0x000fce0000000f00 */
[----:B------:R-:W-:Y:S05]  /*3a70*/  CALL.REL.NOINC `($__internal_209_$__cuda_sm20_rcp_rn_f32_slowpath) ;  /* 0x0000003000347944 */ /* 0x000fea0003c00000 */
[----:B------:R-:W-:Y:S05]  /*3a80*/  BRA `(.L_x_7620) ;  /* 0x0000000000107947 */ /* 0x000fea0003800000 */
.L_x_7619:
[----:B------:R-:W0:Y:S02]  /*3a90*/  MUFU.RCP R43, R0 ;  /* 0x00000000002b7308 */ /* 0x000e240000001000 */
[----:B0-----:R-:W-:-:S04]  /*3aa0*/  FFMA R4, R0, R43, -1 ;  /* 0xbf80000000047423 */ /* 0x001fc8000000002b */
[----:B------:R-:W-:-:S04]  /*3ab0*/  FADD.FTZ R4, -R4, -RZ ;  /* 0x800000ff04047221 */ /* 0x000fc80000010100 */
[----:B------:R-:W-:-:S07]  /*3ac0*/  FFMA R43, R43, R4, R43 ;  /* 0x000000042b2b7223 */ /* 0x000fce000000002b */
.L_x_7620:
[----:B------:R-:W-:Y:S05]  /*3ad0*/  BSYNC.RECONVERGENT B1 ;  /* 0x0000000000017941 */ /* 0x000fea0003800200 */
.L_x_7618:
        /* <DEDUP_REMOVED lines=12> */
[----:B------:R-:W-:-:S03]  /*3ba0*/  SHF.L.U32 R0, R0, 0x17, RZ ;  /* 0x0000001700007819 */ /* 0x000fc600000006ff */
[----:B------:R-:W-:-:S04]  /*3bb0*/  FFMA R29, R24, -1.4426950216293334961, -R29 ;  /* 0xbfb8aa3b181d7823 */ /* 0x000fc8000000081d */
[----:B------:R-:W-:-:S06]  /*3bc0*/  FFMA R29, R24, -1.925963033500011079e-08, R29 ;  /* 0xb2a57060181d7823 */ /* 0x000fcc000000001d */
[----:B------:R-:W0:Y:S02]  /*3bd0*/  MUFU.EX2 R29, R29 ;  /* 0x0000001d001d7308 */ /* 0x000e240000000800 */
[----:B0-----:R-:W-:Y:S01]  /*3be0*/  FFMA R0, R0, R29, 1 ;  /* 0x3f80000000007423 */ /* 0x001fe2000000001d */
[----:B------:R-:W-:-:S03]  /*3bf0*/  HADD2.F32 R29, -RZ, R12.H1_H1 ;  /* 0x3000000cff1d7230 */ /* 0x000fc60000004100 */
[----:B------:R-:W-:Y:S02]  /*3c00*/  VIADD R26, R0, 0x1800000 ;  /* 0x01800000001a7836 */ /* 0x000fe40000000000 */
[----:B------:R-:W-:-:S03]  /*3c10*/  FMUL R12, R4, R29 ;  /* 0x0000001d040c7220 */ /* 0x000fc60000400000 */
[----:B------:R-:W-:Y:S01]  /*3c20*/  LOP3.LUT R28, R26, 0x7f800000, RZ, 0xc0, !PT ;  /* 0x7f8000001a1c7812 */ /* 0x000fe200078ec0ff */
[----:B------:R-:W-:-:S03]  /*3c30*/  FMUL R26, R11, R43 ;  /* 0x0000002b0b1a7220 */ /* 0x000fc60000400000 */
[----:B------:R-:W-:Y:S01]  /*3c40*/  ISETP.GT.U32.AND P0, PT, R28, 0x1ffffff, PT ;  /* 0x01ffffff1c00780c */ /* 0x000fe20003f04070 */
[----:B------:R-:W-:-:S12]  /*3c50*/  FMUL R11, R13, R26 ;  /* 0x0000001a0d0b7220 */ /* 0x000fd80000400000 */
[----:B------:R-:W-:Y:S05]  /*3c60*/  @P0 BRA `(.L_x_7622) ;  /* 0x00000000000c0947 */ /* 0x000fea0003800000 */
[----:B------:R-:W-:-:S07]  /*3c70*/  MOV R4, 0x3c90 ;  /* 0x00003c9000047802 */ /* 0x000fce0000000f00 */
[----:B------:R-:W-:Y:S05]  /*3c80*/  CALL.REL.NOINC `($__internal_209_$__cuda_sm20_rcp_rn_f32_slowpath) ;  /* 0x0000002c00b07944 */ /* 0x000fea0003c00000 */
[----:B------:R-:W-:Y:S05]  /*3c90*/  BRA `(.L_x_7623) ;  /* 0x0000000000107947 */ /* 0x000fea0003800000 */
.L_x_7622:
[----:B------:R-:W0:Y:S02]  /*3ca0*/  MUFU.RCP R43, R0 ;  /* 0x00000000002b7308 */ /* 0x000e240000001000 */
[----:B0-----:R-:W-:-:S04]  /*3cb0*/  FFMA R4, R0, R43, -1 ;  /* 0xbf80000000047423 */ /* 0x001fc8000000002b */
[----:B------:R-:W-:-:S04]  /*3cc0*/  FADD.FTZ R4, -R4, -RZ ;  /* 0x800000ff04047221 */ /* 0x000fc80000010100 */
[----:B------:R-:W-:-:S07]  /*3cd0*/  FFMA R43, R43, R4, R43 ;  /* 0x000000042b2b7223 */ /* 0x000fce000000002b */
.L_x_7623:
[----:B------:R-:W-:Y:S05]  /*3ce0*/  BSYNC.RECONVERGENT B1 ;  /* 0x0000000000017941 */ /* 0x000fea0003800200 */
.L_x_7621:
        /* <DEDUP_REMOVED lines=14> */
[C---:B------:R-:W-:Y:S01]  /*3dd0*/  FFMA R4, R24.reuse, R4, R43 ;  /* 0x0000000418047223 */ /* 0x040fe2000000002b */
[----:B------:R-:W-:Y:S01]  /*3de0*/  FMUL R24, R24, R43 ;  /* 0x0000002b18187220 */ /* 0x000fe20000400000 */
        /* <DEDUP_REMOVED lines=10> */
[----:B------:R-:W-:Y:S05]  /*3e90*/  CALL.REL.NOINC `($__internal_209_$__cuda_sm20_rcp_rn_f32_slowpath) ;  /* 0x0000002c002c7944 */ /* 0x000fea0003c00000 */
[----:B------:R-:W-:Y:S05]  /*3ea0*/  BRA `(.L_x_7626) ;  /* 0x0000000000107947 */ /* 0x000fea0003800000 */
.L_x_7625:
[----:B------:R-:W0:Y:S02]  /*3eb0*/  MUFU.RCP R43, R0 ;  /* 0x00000000002b7308 */ /* 0x000e240000001000 */
[----:B0-----:R-:W-:-:S04]  /*3ec0*/  FFMA R4, R0, R43, -1 ;  /* 0xbf80000000047423 */ /* 0x001fc8000000002b */
[----:B------:R-:W-:-:S04]  /*3ed0*/  FADD.FTZ R4, -R4, -RZ ;  /* 0x800000ff04047221 */ /* 0x000fc80000010100 */
[----:B------:R-:W-:-:S07]  /*3ee0*/  FFMA R43, R43, R4, R43 ;  /* 0x000000042b2b7223 */ /* 0x000fce000000002b */
.L_x_7626:
[----:B------:R-:W-:Y:S05]  /*3ef0*/  BSYNC.RECONVERGENT B1 ;  /* 0x0000000000017941 */ /* 0x000fea0003800200 */
.L_x_7624:
[----:B------:R-:W0:Y:S01]  /*3f00*/  S2R R0, SR_CgaCtaId ;  /* 0x0000000000007919 */ /* 0x000e220000008800 */
[----:B------:R-:W-:Y:S01]  /*3f10*/  ISETP.GE.U32.AND P0, PT, R9, UR7, PT ;  /* 0x0000000709007c0c */ /* 0x000fe2000bf06070 */
[----:B------:R-:W-:Y:S01]  /*3f20*/  FADD R4, -R43, 1 ;  /* 0x3f8000002b047421 */ /* 0x000fe20000000100 */
[----:B------:R-:W-:Y:S01]  /*3f30*/  MOV R26, 0x400 ;  /* 0x00000400001a7802 */ /* 0x000fe20000000f00 */
[----:B------:R-:W-:Y:S01]  /*3f40*/  HADD2.F32 R14, -RZ, R14.H1_H1 ;  /* 0x3000000eff0e7230 */ /* 0x000fe20000004100 */
[----:B------:R-:W-:Y:S01]  /*3f50*/  ISETP.GE.U32.OR P0, PT, R10, UR14, P0 ;  /* 0x0000000e0a007c0c */ /* 0x000fe20008706470 */
[-C--:B------:R-:W-:Y:S01]  /*3f60*/  FMUL R4, R4, R43.reuse ;  /* 0x0000002b04047220 */ /* 0x080fe20000400000 */
[C---:B------:R-:W-:Y:S01]  /*3f70*/  FMUL R10, R15.reuse, R43 ;  /* 0x0000002b0f0a7220 */ /* 0x040fe20000400000 */
[----:B------:R-:W-:Y:S01]  /*3f80*/  IADD3 R29, PT, PT, R26, 0x20, RZ ;  /* 0x000000201a1d7810 */ /* 0x000fe20007ffe0ff */
[----:B------:R-:W-:Y:S02]  /*3f90*/  IMAD.IADD R28, R2, 0x1, -R7 ;  /* 0x00000001021c7824 */ /* 0x000fe400078e0a07 */
[----:B------:R-:W-:Y:S01]  /*3fa0*/  FFMA R31, R15, R4, R43 ;  /* 0x000000040f1f7223 */ /* 0x000fe2000000002b */
[----:B------:R-:W-:Y:S01]  /*3fb0*/  FMNMX R4, R20, |R27|, !PT ;  /* 0x4000001b14047209 */ /* 0x000fe20007800000 */
[----:B------:R-:W-:-:S02]  /*3fc0*/  HADD2.F32 R15, -RZ, R16.H1_H1 ;  /* 0x30000010ff0f7230 */ /* 0x000fc40000004100 */
[----:B------:R-:W-:Y:S01]  /*3fd0*/  FMUL R20, R27, UR24 ;  /* 0x000000181b147c20 */ /* 0x000fe20008400000 */
[----:B------:R-:W-:Y:S01]  /*3fe0*/  LOP3.LUT R27, RZ, R46, RZ, 0x33, !PT ;  /* 0x0000002eff1b7212 */ /* 0x000fe200078e33ff */
[----:B------:R-:W-:Y:S01]  /*3ff0*/  IMAD.IADD R30, R2, 0x1, -R9 ;  /* 0x00000001021e7824 */ /* 0x000fe200078e0a09 */
[C---:B------:R-:W-:Y:S01]  /*4000*/  FMNMX3 R4, |R12|.reuse, R4, |R13|, !PT ;  /* 0x000000040c047276 */ /* 0x040fe2000780060d */
[----:B------:R-:W-:Y:S01]  /*4010*/  FMUL R12, R12, UR24 ;  /* 0x000000180c0c7c20 */ /* 0x000fe20008400000 */
[----:B------:R-:W1:Y:S01]  /*4020*/  @!P0 LDC R43, c[0x0][0x3b8] ;  /* 0x0000ee00ff2b8b82 */ /* 0x000e620000000800 */
[----:B------:R-:W-:Y:S01]  /*4030*/  FMUL R16, R15, R10 ;  /* 0x0000000a0f107220 */ /* 0x000fe20000400000 */
[----:B------:R-:W-:Y:S01]  /*4040*/  LOP3.LUT R10, R2, 0x1f, RZ, 0xc0, !PT ;  /* 0x0000001f020a7812 */ /* 0x000fe200078ec0ff */
[----:B------:R-:W-:Y:S01]  /*4050*/  IMAD.IADD R47, R27, 0x1, R2 ;  /* 0x000000011b2f7824 */ /* 0x000fe200078e0202 */
[----:B------:R-:W-:Y:S01]  /*4060*/  PRMT R32, R32, 0x5410, R33 ;  /* 0x0000541020207816 */ /* 0x000fe20000000021 */
[----:B------:R-:W-:Y:S01]  /*4070*/  FMUL R31, R31, R15 ;  /* 0x0000000f1f1f7220 */ /* 0x000fe20000400000 */
[----:B------:R-:W-:Y:S01]  /*4080*/  F2FP.BF16.F32.PACK_AB R20, RZ, R20 ;  /* 0x00000014ff14723e */ /* 0x000fe200000010ff */
[----:B------:R-:W-:Y:S01]  /*4090*/  IMAD R15, R10, 0x84, RZ ;  /* 0x000000840a0f7824 */ /* 0x000fe200078e02ff */
[----:B------:R-:W2:Y:S01]  /*40a0*/  @!P0 LDC R33, c[0x0][0x3b8] ;  /* 0x0000ee00ff218b82 */ /* 0x000ea20000000800 */
[----:B------:R-:W-:Y:S01]  /*40b0*/  F2FP.BF16.F32.PACK_AB R12, RZ, R12 ;  /* 0x0000000cff0c723e */ /* 0x000fe200000010ff */
[----:B------:R-:W-:Y:S01]  /*40c0*/  IMAD.SHL.U32 R47, R47, 0x4, RZ ;  /* 0x000000042f2f7824 */ /* 0x000fe200078e00ff */
[----:B------:R-:W-:Y:S01]  /*40d0*/  @!P0 LEA R44, P1, R18, UR8, 0x2 ;  /* 0x00000008122c8c11 */ /* 0x000fe2000f8210ff */
[----:B------:R-:W-:Y:S01]  /*40e0*/  FMUL R31, R31, R14 ;  /* 0x0000000e1f1f7220 */ /* 0x000fe20000400000 */
[----:B------:R-:W-:Y:S01]  /*40f0*/  @!P0 PRMT R20, R20, 0x5410, R12 ;  /* 0x0000541014148816 */ /* 0x000fe2000000000c */
[----:B------:R-:W-:Y:S01]  /*4100*/  IMAD.SHL.U32 R9, R28, 0x4, RZ ;  /* 0x000000041c097824 */ /* 0x000fe200078e00ff */
[----:B0-----:R-:W-:Y:S01]  /*4110*/  LEA R0, R0, R29, 0x18 ;  /* 0x0000001d00007211 */ /* 0x001fe200078ec0ff */
[----:B------:R-:W-:Y:S01]  /*4120*/  IMAD.SHL.U32 R29, R3, 0x4, RZ ;  /* 0x00000004031d7824 */ /* 0x000fe200078e00ff */
[----:B------:R-:W-:Y:S01]  /*4130*/  @!P0 LEA.HI.X R45, R18, UR9, R49, 0x2, P1 ;  /* 0x00000009122d8c11 */ /* 0x000fe200088f1431 */
[----:B------:R-:W-:Y:S01]  /*4140*/  FMUL R7, R13, UR24 ;  /* 0x000000180d077c20 */ /* 0x000fe20008400000 */
[----:B------:R-:W-:Y:S01]  /*4150*/  LOP3.LUT R47, R47, 0x7c, RZ, 0xc0, !PT ;  /* 0x0000007c2f2f7812 */ /* 0x000fe200078ec0ff */
[----:B------:R-:W-:Y:S01]  /*4160*/  IMAD.IADD R26, R15, 0x1, R0 ;  /* 0x000000010f1a7824 */ /* 0x000fe200078e0200 */
[----:B------:R-:W-:Y:S01]  /*4170*/  LOP3.LUT R29, R29, 0x7c, RZ, 0xc0, !PT ;  /* 0x0000007c1d1d7812 */ /* 0x000fe200078ec0ff */
[----:B------:R0:W-:Y:S01]  /*4180*/  @!P0 STG.E desc[UR22][R44.64], R20 ;  /* 0x000000142c008986 */ /* 0x0001e2000c101916 */
[----:B------:R-:W-:Y:S01]  /*4190*/  IMAD.SHL.U32 R30, R30, 0x4, RZ ;  /* 0x000000041e1e7824 */ /* 0x000fe200078e00ff */
[----:B-1----:R-:W-:Y:S01]  /*41a0*/  @!P0 IADD3 R43, P1, PT, R18, R43, RZ ;  /* 0x0000002b122b8210 */ /* 0x002fe20007f3e0ff */
[----:B------:R-:W-:Y:S01]  /*41b0*/  FMUL R13, R31, UR24 ;  /* 0x000000181f0d7c20 */ /* 0x000fe20008400000 */
[C---:B------:R-:W-:Y:S01]  /*41c0*/  IMAD.IADD R29, R26.reuse, 0x1, R29 ;  /* 0x000000011a1d7824 */ /* 0x040fe200078e021d */
[----:B------:R-:W-:Y:S01]  /*41d0*/  IADD3 R14, PT, PT, R26, R47, RZ ;  /* 0x0000002f1a0e7210 */ /* 0x000fe20007ffe0ff */
[----:B------:R-:W1:Y:S01]  /*41e0*/  LDCU UR4, c[0x0][0x3c4] ;  /* 0x00007880ff0477ac */ /* 0x000e620008000800 */
[----:B------:R-:W-:Y:S01]  /*41f0*/  @!P0 IADD3.X R28, PT, PT, R49, UR31, RZ, P1, !PT ;  /* 0x0000001f311c8c10 */ /* 0x000fe20008ffe4ff */
[----:B------:R-:W-:Y:S01]  /*4200*/  BSSY.RECONVERGENT B0, `(.L_x_7627) ;  /* 0x000009d000007945 */ /* 0x000fe20003800200 */
[----:B------:R3:W-:Y:S01]  /*4210*/  STS [R29], R32 ;  /* 0x000000201d007388 */ /* 0x0007e20000000800 */
[----:B------:R-:W-:Y:S01]  /*4220*/  LOP3.LUT R9, R9, 0x7c, RZ, 0xc0, !PT ;  /* 0x0000007c09097812 */ /* 0x000fe200078ec0ff */
[----:B------:R-:W-:Y:S01]  /*4230*/  VIADD R27, R27, UR14 ;  /* 0x0000000e1b1b7c36 */ /* 0x000fe20008000000 */
[----:B0-----:R-:W-:-:S02]  /*4240*/  PRMT R45, R36, 0x5410, R37 ;  /* 0x00005410242d7816 */ /* 0x001fc40000000025 */
[C---:B------:R-:W-:Y:S01]  /*4250*/  @!P0 LEA R36, P1, R43.reuse, UR8, 0x2 ;  /* 0x000000082b248c11 */ /* 0x040fe2000f8210ff */
[----:B------:R-:W-:Y:S01]  /*4260*/  IMAD.IADD R9, R26, 0x1, R9 ;  /* 0x000000011a097824 */ /* 0x000fe200078e0209 */
[----:B------:R-:W-:Y:S01]  /*4270*/  F2FP.BF16.F32.PACK_AB R13, RZ, R13 ;  /* 0x0000000dff0d723e */ /* 0x000fe200000010ff */
[----:B------:R0:W-:Y:S01]  /*4280*/  STS [R14], R45 ;  /* 0x0000002d0e007388 */ /* 0x0001e20000000800 */
[----:B------:R-:W-:Y:S01]  /*4290*/  @!P0 LEA.HI.X R37, R43, UR9, R28, 0x2, P1 ;  /* 0x000000092b258c11 */ /* 0x000fe200088f141c */
[----:B------:R-:W-:Y:S01]  /*42a0*/  FMUL R43, R16, UR24 ;  /* 0x00000018102b7c20 */ /* 0x000fe20008400000 */
[----:B------:R-:W-:Y:S02]  /*42b0*/  F2FP.BF16.F32.PACK_AB R28, RZ, R7 ;  /* 0x00000007ff1c723e */ /* 0x000fe400000010ff */
[----:B------:R-:W-:Y:S01]  /*42c0*/  PRMT R40, R40, 0x5410, R41 ;  /* 0x0000541028287816 */ /* 0x000fe20000000029 */
[----:B------:R-:W-:Y:S01]  /*42d0*/  FMUL R41, R25, UR24 ;  /* 0x0000001819297c20 */ /* 0x000fe20008400000 */
[----:B------:R-:W-:Y:S01]  /*42e0*/  PRMT R44, R20, 0x5410, R28 ;  /* 0x00005410142c7816 */ /* 0x000fe2000000001c */
[----:B------:R-:W-:Y:S01]  /*42f0*/  FMUL R20, R24, UR24 ;  /* 0x0000001818147c20 */ /* 0x000fe20008400000 */
[----:B---3--:R-:W-:Y:S01]  /*4300*/  @!P0 LEA R32, P1, R18, UR12, 0x2 ;  /* 0x0000000c12208c11 */ /* 0x008fe2000f8210ff */
[----:B------:R3:W-:Y:S01]  /*4310*/  STS [R9], R40 ;  /* 0x0000002809007388 */ /* 0x0007e20000000800 */
[----:B0-----:R-:W-:Y:S01]  /*4320*/  LOP3.LUT R45, R30, 0x7c, RZ, 0xc0, !PT ;  /* 0x0000007c1e2d7812 */ /* 0x001fe200078ec0ff */
[----:B------:R-:W-:Y:S01]  /*4330*/  FMUL R30, R11, UR24 ;  /* 0x000000180b1e7c20 */ /* 0x000fe20008400000 */
[----:B------:R-:W-:-:S02]  /*4340*/  F2FP.BF16.F32.PACK_AB R20, RZ, R20 ;  /* 0x00000014ff14723e */ /* 0x000fc400000010ff */
[----:B------:R-:W-:Y:S02]  /*4350*/  IADD3 R7, PT, PT, R26, R45, RZ ;  /* 0x0000002d1a077210 */ /* 0x000fe40007ffe0ff */
[----:B------:R-:W-:Y:S02]  /*4360*/  @!P0 PRMT R45, R28, 0x5410, R13 ;  /* 0x000054101c2d8816 */ /* 0x000fe4000000000d */
[C---:B--2---:R-:W-:Y:S01]  /*4370*/  @!P0 IADD3 R28, P2, PT, R18.reuse, R33, RZ ;  /* 0x00000021121c8210 */ /* 0x044fe20007f5e0ff */
[----:B------:R-:W-:Y:S01]  /*4380*/  STS [R7], R44 ;  /* 0x0000002c07007388 */ /* 0x000fe20000000800 */
[----:B------:R-:W-:Y:S02]  /*4390*/  @!P0 LEA.HI.X R33, R18, UR6, R49, 0x2, P1 ;  /* 0x0000000612218c11 */ /* 0x000fe400088f1431 */
[----:B------:R-:W-:Y:S01]  /*43a0*/  @!P0 IADD3.X R49, PT, PT, R49, UR31, RZ, P2, !PT ;  /* 0x0000001f31318c10 */ /* 0x000fe200097fe4ff */
[----:B------:R0:W-:Y:S01]  /*43b0*/  @!P0 STG.E desc[UR22][R36.64], R45 ;  /* 0x0000002d24008986 */ /* 0x0001e2000c101916 */
[----:B---3--:R-:W-:-:S02]  /*43c0*/  @!P0 LEA R40, P1, R28, UR12, 0x2 ;  /* 0x0000000c1c288c11 */ /* 0x008fc4000f8210ff */
[----:B------:R-:W-:Y:S02]  /*43d0*/  F2FP.BF16.F32.PACK_AB R18, RZ, R41 ;  /* 0x00000029ff12723e */ /* 0x000fe400000010ff */
[----:B------:R-:W-:Y:S02]  /*43e0*/  F2FP.BF16.F32.PACK_AB R30, RZ, R30 ;  /* 0x0000001eff1e723e */ /* 0x000fe400000010ff */
[----:B------:R-:W-:Y:S01]  /*43f0*/  @!P0 LEA.HI.X R41, R28, UR6, R49, 0x2, P1 ;  /* 0x000000061c298c11 */ /* 0x000fe200088f1431 */
[----:B------:R-:W2:Y:S01]  /*4400*/  LDCU UR6, c[0x0][0x3c0] ;  /* 0x00007800ff0677ac */ /* 0x000ea20008000800 */
[----:B------:R-:W-:Y:S02]  /*4410*/  @!P0 PRMT R18, R18, 0x5410, R30 ;  /* 0x0000541012128816 */ /* 0x000fe4000000001e */
[----:B------:R-:W-:Y:S02]  /*4420*/  SHF.R.U32.HI R28, RZ, 0x5, R2 ;  /* 0x00000005ff1c7819 */ /* 0x000fe40000011602 */
[----:B0-----:R-:W-:Y:S01]  /*4430*/  F2FP.BF16.F32.PACK_AB R36, RZ, R43 ;  /* 0x0000002bff24723e */ /* 0x001fe200000010ff */
[----:B------:R0:W-:Y:S01]  /*4440*/  @!P0 STG.E desc[UR22][R32.64], R18 ;  /* 0x0000001220008986 */ /* 0x0001e2000c101916 */
[----:B------:R-:W-:Y:S01]  /*4450*/  FMNMX R4, |R31|, R4, !PT ;  /* 0x000000041f047209 */ /* 0x000fe20007800200 */
[----:B------:R-:W-:Y:S01]  /*4460*/  IMAD.SHL.U32 R44, R28, 0x8, RZ ;  /* 0x000000081c2c7824 */ /* 0x000fe200078e00ff */
[----:B------:R-:W-:-:S02]  /*4470*/  @!P0 PRMT R20, R20, 0x5410, R36 ;  /* 0x0000541014148816 */ /* 0x000fc40000000024 */
[----:B------:R-:W-:Y:S01]  /*4480*/  FMNMX R4, |R25|, R4, !PT ;  /* 0x0000000419047209 */ /* 0x000fe20007800200 */
[----:B------:R-:W-:Y:S01]  /*4490*/  IMAD R25, R44, UR29, RZ ;  /* 0x0000001d2c197c24 */ /* 0x000fe2000f8e02ff */
[----:B------:R-:W-:Y:S01]  /*44a0*/  PRMT R30, R30, 0x5410, R36 ;  /* 0x000054101e1e7816 */ /* 0x000fe20000000024 */
[----:B------:R0:W-:Y:S01]  /*44b0*/  @!P0 STG.E desc[UR22][R40.64], R20 ;  /* 0x0000001428008986 */ /* 0x0001e2000c101916 */
[----:B------:R-:W-:Y:S01]  /*44c0*/  BAR.SYNC.DEFER_BLOCKING 0x0 ;  /* 0x0000000000007b1d */ /* 0x000fe20000010000 */
[----:B------:R-:W-:Y:S01]  /*44d0*/  ISETP.LT.U32.AND P0, PT, R46, UR14, PT ;  /* 0x0000000e2e007c0c */ /* 0x000fe2000bf01070 */
[----:B------:R-:W-:Y:S01]  /*44e0*/  IMAD.WIDE.U32 R44, R44, UR30, RZ ;  /* 0x0000001e2c2c7c25 */ /* 0x000fe2000f8e00ff */
[----:B------:R-:W-:Y:S01]  /*44f0*/  FMNMX3 R11, |R11|, R4, |R24|, !PT ;  /* 0x000000040b0b7276 */ /* 0x000fe20007800618 */
[----:B--2---:R-:W-:Y:S01]  /*4500*/  ULOP3.LUT UR6, UR6, 0xfffffffe, URZ, 0xc0, !UPT ;  /* 0xfffffffe06067892 */ /* 0x004fe2000f8ec0ff */
[----:B------:R-:W-:Y:S01]  /*4510*/  PRMT R12, R12, 0x5410, R13 ;  /* 0x000054100c0c7816 */ /* 0x000fe2000000000d */
[----:B------:R-:W-:Y:S01]  /*4520*/  IMAD.IADD R4, R45, 0x1, R25 ;  /* 0x000000012d047824 */ /* 0x000fe200078e0219 */
[----:B------:R-:W-:Y:S01]  /*4530*/  FMNMX R16, |R16|, R11, !PT ;  /* 0x0000000b10107209 */ /* 0x000fe20007800200 */
[----:B------:R-:W-:Y:S01]  /*4540*/  IMAD.MOV.U32 R24, RZ, RZ, R44 ;  /* 0x000000ffff187224 */ /* 0x000fe200078e002c */
[----:B------:R-:W-:-:S05]  /*4550*/  IADD3 R11, PT, PT, -R46, UR14, RZ ;  /* 0x0000000e2e0b7c10 */ /* 0x000fca000fffe1ff */
[----:B01----:R-:W-:Y:S05]  /*4560*/  @!P0 BRA `(.L_x_7628) ;  /* 0x0000000400988947 */ /* 0x003fea0003800000 */
[----:B------:R-:W-:Y:S01]  /*4570*/  ISETP.GE.U32.AND P1, PT, R27, 0x3, PT ;  /* 0x000000031b00780c */ /* 0x000fe20003f26070 */
[----:B------:R-:W-:Y:S01]  /*4580*/  IMAD.U32 R32, RZ, RZ, UR14 ;  /* 0x0000000eff207e24 */ /* 0x000fe2000f8e00ff */
[----:B------:R-:W-:Y:S01]  /*4590*/  BSSY.RECONVERGENT B1, `(.L_x_7629) ;  /* 0x000003f000017945 */ /* 0x000fe20003800200 */
[----:B------:R-:W-:Y:S01]  /*45a0*/  MOV R13, RZ ;  /* 0x000000ff000d7202 */ /* 0x000fe20000000f00 */
[----:B------:R-:W-:Y:S02]  /*45b0*/  IMAD.MOV.U32 R41, RZ, RZ, R3 ;  /* 0x000000ffff297224 */ /* 0x000fe400078e0003 */
[----:B------:R-:W-:Y:S01]  /*45c0*/  LOP3.LUT R32, R32, 0x3, RZ, 0xc0, !PT ;  /* 0x0000000320207812 */ /* 0x000fe200078ec0ff */
[----:B------:R-:W-:Y:S02]  /*45d0*/  IMAD.MOV.U32 R25, RZ, RZ, R24 ;  /* 0x000000ffff197224 */ /* 0x000fe400078e0018 */
[----:B------:R-:W-:Y:S01]  /*45e0*/  IMAD.MOV.U32 R44, RZ, RZ, R4 ;  /* 0x000000ffff2c7224 */ /* 0x000fe200078e0004 */
        /* <DEDUP_REMOVED lines=8> */
[----:B------:R-:W-:-:S07]  /*4670*/  IMAD.MOV R36, RZ, RZ, -R13 ;  /* 0x000000ffff247224 */ /* 0x000fce00078e0a0d */
.L_x_7631:
[C---:B0-----:R-:W-:Y:S01]  /*4680*/  LOP3.LUT R40, R41.reuse, 0x1f, RZ, 0xc0, !PT ;  /* 0x0000001f29287812 */ /* 0x041fe200078ec0ff */
[----:B------:R-:W-:Y:S02]  /*4690*/  VIADD R43, R41, 0xffffffff ;  /* 0xffffffff292b7836 */ /* 0x000fe40000000000 */
        /* <DEDUP_REMOVED lines=9> */
[----:B------:R-:W-:Y:S02]  /*4730*/  @!P2 LEA.HI.X R51, R33, UR11, R40, 0x2, P3 ;  /* 0x0000000b2133ac11 */ /* 0x000fe400098f1428 */
[----:B------:R-:W-:Y:S02]  /*4740*/  IADD3 R40, P3, PT, R25, UR6, RZ ;  /* 0x0000000619287c10 */ /* 0x000fe4000ff7e0ff */
[C---:B------:R-:W-:Y:S01]  /*4750*/  IADD3 R33, PT, PT, R41.reuse, 0x1e, RZ ;  /* 0x0000001e29217810 */ /* 0x040fe20007ffe0ff */
[----:B------:R-:W-:Y:S01]  /*4760*/  VIADD R41, R41, 0x1d ;  /* 0x0000001d29297836 */ /* 0x000fe20000000000 */
[----:B------:R-:W-:Y:S02]  /*4770*/  IADD3.X R25, PT, PT, R44, UR4, RZ, P3, !PT ;  /* 0x000000042c197c10 */ /* 0x000fe40009ffe4ff */
[----:B------:R-:W-:Y:S02]  /*4780*/  @!P1 IADD3 R43, P3, PT, R43, R40, RZ ;  /* 0x000000282b2b9210 */ /* 0x000fe40007f7e0ff */
[----:B------:R-:W-:-:S02]  /*4790*/  LOP3.LUT R33, R33, 0x1f, RZ, 0xc0, !PT ;  /* 0x0000001f21217812 */ /* 0x000fc400078ec0ff */
[----:B------:R-:W-:Y:S01]  /*47a0*/  LOP3.LUT R41, R41, 0x1f, RZ, 0xc0, !PT ;  /* 0x0000001f29297812 */ /* 0x000fe200078ec0ff */
[----:B------:R-:W-:Y:S01]  /*47b0*/  @!P1 IMAD.X R44, RZ, RZ, R25, P3 ;  /* 0x000000ffff2c9224 */ /* 0x000fe200018e0619 */
[----:B------:R-:W-:-:S04]  /*47c0*/  @!P1 LEA R48, P3, R43, UR10, 0x2 ;  /* 0x0000000a2b309c11 */ /* 0x000fc8000f8610ff */
[----:B------:R-:W-:Y:S02]  /*47d0*/  @!P1 LEA.HI.X R49, R43, UR11, R44, 0x2, P3 ;  /* 0x0000000b2b319c11 */ /* 0x000fe400098f142c */
[----:B------:R-:W-:Y:S01]  /*47e0*/  ISETP.GE.U32.AND P3, PT, R41, UR7, PT ;  /* 0x0000000729007c0c */ /* 0x000fe2000bf66070 */
[----:B0-----:R0:W-:Y:S01]  /*47f0*/  @!P2 STG.E desc[UR22][R50.64], R45 ;  /* 0x0000002d3200a986 */ /* 0x0011e2000c101916 */
[----:B------:R-:W-:-:S03]  /*4800*/  ISETP.GE.U32.AND P2, PT, R33, UR7, PT ;  /* 0x0000000721007c0c */ /* 0x000fc6000bf46070 */
[----:B-1----:R-:W-:Y:S01]  /*4810*/  @!P1 STG.E desc[UR22][R48.64], R37 ;  /* 0x0000002530009986 */ /* 0x002fe2000c101916 */
[----:B------:R-:W-:-:S07]  /*4820*/  IADD3 R44, P1, PT, R40, UR6, RZ ;  /* 0x00000006282c7c10 */ /* 0x000fce000ff3e0ff */
[----:B------:R-:W-:Y:S01]  /*4830*/  @!P3 LDS R40, [R31+0x4] ;  /* 0x000004001f28b984 */ /* 0x000fe20000000800 */
[----:B------:R-:W-:-:S03]  /*4840*/  IADD3.X R25, PT, PT, R25, UR4, RZ, P1, !PT ;  /* 0x0000000419197c10 */ /* 0x000fc60008ffe4ff */
[----:B------:R1:W2:Y:S01]  /*4850*/  @!P2 LDS R43, [R31] ;  /* 0x000000001f2ba984 */ /* 0x0002a20000000800 */
[----:B------:R-:W-:-:S05]  /*4860*/  @!P2 IADD3 R33, P1, PT, R33, R44, RZ ;  /* 0x0000002c2121a210 */ /* 0x000fca0007f3e0ff */
[----:B0-----:R-:W-:Y:S01]  /*4870*/  @!P2 IMAD.X R50, RZ, RZ, R25, P1 ;  /* 0x000000ffff32a224 */ /* 0x001fe200008e0619 */
[----:B------:R-:W-:Y:S01]  /*4880*/  @!P2 LEA R52, P1, R33, UR10, 0x2 ;  /* 0x0000000a2134ac11 */ /* 0x000fe2000f8210ff */
[----:B-1----:R-:W-:-:S03]  /*4890*/  VIADD R31, R31, 0x10 ;  /* 0x000000101f1f7836 */ /* 0x002fc60000000000 */
[----:B------:R-:W-:Y:S02]  /*48a0*/  @!P2 LEA.HI.X R53, R33, UR11, R50, 0x2, P1 ;  /* 0x0000000b2135ac11 */ /* 0x000fe400088f1432 */
[----:B------:R-:W-:-:S04]  /*48b0*/  IADD3 R50, P1, PT, R44, UR6, RZ ;  /* 0x000000062c327c10 */ /* 0x000fc8000ff3e0ff */
[----:B------:R-:W-:Y:S02]  /*48c0*/  IADD3.X R44, PT, PT, R25, UR4, RZ, P1, !PT ;  /* 0x00000004192c7c10 */ /* 0x000fe40008ffe4ff */
[C---:B------:R-:W-:Y:S02]  /*48d0*/  @!P3 IADD3 R25, P1, PT, R41.reuse, R50, RZ ;  /* 0x000000322919b210 */ /* 0x040fe40007f3e0ff */
[----:B------:R-:W-:-:S03]  /*48e0*/  IADD3 R41, PT, PT, R41, 0x1f, RZ ;  /* 0x0000001f29297810 */ /* 0x000fc60007ffe0ff */
        /* <DEDUP_REMOVED lines=9> */
.L_x_7630:
[----:B------:R-:W-:Y:S05]  /*4980*/  BSYNC.RECONVERGENT B1 ;  /* 0x0000000000017941 */ /* 0x000fea0003800200 */
.L_x_7629:
[----:B------:R-:W-:Y:S05]  /*4990*/  @!P0 BRA `(.L_x_7628) ;  /* 0x00000000008c8947 */ /* 0x000fea0003800000 */
[----:B------:R-:W-:Y:S01]  /*49a0*/  LOP3.LUT R36, R41, 0x1f, RZ, 0xc0, !PT ;  /* 0x0000001f29247812 */ /* 0x000fe200078ec0ff */
[----:B------:R-:W-:Y:S01]  /*49b0*/  IMAD.IADD R13, R46, 0x1, R13 ;  /* 0x000000012e0d7824 */ /* 0x000fe200078e020d */
[----:B------:R-:W1:Y:S02]  /*49c0*/  LDCU UR5, c[0x0][0x3c4] ;  /* 0x00007880ff0577ac */ /* 0x000e640008000800 */
[----:B------:R-:W-:Y:S01]  /*49d0*/  ISETP.GE.U32.AND P0, PT, R36, UR7, PT ;  /* 0x0000000724007c0c */ /* 0x000fe2000bf06070 */
[----:B------:R-:W-:-:S12]  /*49e0*/  IMAD R13, R13, 0x4, R26 ;  /* 0x000000040d0d7824 */ /* 0x000fd800078e021a */
[----:B------:R-:W2:Y:S01]  /*49f0*/  @!P0 LDS R33, [R13] ;  /* 0x000000000d218984 */ /* 0x000ea20000000800 */
[----:B------:R-:W-:-:S05]  /*4a00*/  @!P0 IADD3 R31, P1, PT, R36, R25, RZ ;  /* 0x00000019241f8210 */ /* 0x000fca0007f3e0ff */
[----:B0-----:R-:W-:Y:S01]  /*4a10*/  @!P0 IMAD.X R40, RZ, RZ, R44, P1 ;  /* 0x000000ffff288224 */ /* 0x001fe200008e062c */
[----:B------:R-:W-:-:S04]  /*4a20*/  @!P0 LEA R36, P1, R31, UR10, 0x2 ;  /* 0x0000000a1f248c11 */ /* 0x000fc8000f8210ff */
[----:B------:R-:W-:Y:S02]  /*4a30*/  @!P0 LEA.HI.X R37, R31, UR11, R40, 0x2, P1 ;  /* 0x0000000b1f258c11 */ /* 0x000fe400088f1428 */
[----:B------:R-:W-:-:S04]  /*4a40*/  IADD3 R25, P1, PT, R25, UR6, RZ ;  /* 0x0000000619197c10 */ /* 0x000fc8000ff3e0ff */
[----:B-1----:R-:W-:Y:S01]  /*4a50*/  IADD3.X R31, PT, PT, R44, UR5, RZ, P1, !PT ;  /* 0x000000052c1f7c10 */ /* 0x002fe20008ffe4ff */
[----:B--2---:R1:W-:Y:S01]  /*4a60*/  @!P0 STG.E desc[UR22][R36.64], R33 ;  /* 0x0000002124008986 */ /* 0x0043e2000c101916 */
        /* <DEDUP_REMOVED lines=22> */
.L_x_7628:
[----:B------:R-:W-:Y:S05]  /*4bd0*/  BSYNC.RECONVERGENT B0 ;  /* 0x0000000000007941 */ /* 0x000fea0003800200 */
.L_x_7627:
[----:B------:R-:W1:Y:S01]  /*4be0*/  LDCU.64 UR12, c[0x0][0x3c0] ;  /* 0x00007800ff0c77ac */ /* 0x000e620008000a00 */
[----:B------:R-:W-:Y:S01]  /*4bf0*/  ISETP.LT.U32.AND P0, PT, R46, UR14, PT ;  /* 0x0000000e2e007c0c */ /* 0x000fe2000bf01070 */
[----:B------:R-:W-:Y:S01]  /*4c00*/  BSSY.RECONVERGENT B0, `(.L_x_7632) ;  /* 0x0000077000007945 */ /* 0x000fe20003800200 */
[----:B------:R-:W-:Y:S01]  /*4c10*/  PRMT R34, R34, 0x5410, R35 ;  /* 0x0000541022227816 */ /* 0x000fe20000000023 */
[----:B------:R-:W2:Y:S01]  /*4c20*/  LDCU.64 UR16, c[0x0][0x3b8] ;  /* 0x00007700ff1077ac */ /* 0x000ea20008000a00 */
[----:B------:R-:W-:Y:S01]  /*4c30*/  BAR.SYNC.DEFER_BLOCKING 0x0 ;  /* 0x0000000000007b1d */ /* 0x000fe20000010000 */
[----:B------:R-:W-:Y:S02]  /*4c40*/  PRMT R38, R38, 0x5410, R39 ;  /* 0x0000541026267816 */ /* 0x000fe40000000027 */
[----:B------:R-:W-:Y:S02]  /*4c50*/  PRMT R42, R42, 0x5410, R17 ;  /* 0x000054102a2a7816 */ /* 0x000fe40000000011 */
[----:B------:R-:W-:Y:S01]  /*4c60*/  PRMT R18, R18, 0x5410, R20 ;  /* 0x0000541012127816 */ /* 0x000fe20000000014 */
[----:B-1----:R-:W-:Y:S01]  /*4c70*/  IMAD.U32 R13, RZ, RZ, UR13 ;  /* 0x0000000dff0d7e24 */ /* 0x002fe2000f8e00ff */
[----:B--2---:R-:W-:-:S04]  /*4c80*/  UIMAD.WIDE.U32 UR4, UR12, UR16, URZ ;  /* 0x000000100c0472a5 */ /* 0x004fc8000f8e00ff */
[----:B------:R-:W-:Y:S01]  /*4c90*/  R2UR UR8, R13 ;  /* 0x000000000d0872ca */ /* 0x000fe200000e0000 */
[----:B------:R-:W-:Y:S01]  /*4ca0*/  ULEA UR9, UP0, UR4, UR10, 0x1 ;  /* 0x0000000a04097291 */ /* 0x000fe2000f8008ff */
[----:B------:R1:W-:Y:S04]  /*4cb0*/  STS [R29], R34 ;  /* 0x000000221d007388 */ /* 0x0003e80000000800 */
[----:B------:R1:W-:Y:S07]  /*4cc0*/  STS [R14], R38 ;  /* 0x000000260e007388 */ /* 0x0003ee0000000800 */
[----:B------:R-:W-:Y:S01]  /*4cd0*/  UIMAD UR8, UR8, UR16, URZ ;  /* 0x00000010080872a4 */ /* 0x000fe2000f8e02ff */
[----:B------:R1:W-:Y:S03]  /*4ce0*/  STS [R9], R42 ;  /* 0x0000002a09007388 */ /* 0x0003e60000000800 */
[----:B------:R-:W-:Y:S01]  /*4cf0*/  UIMAD UR8, UR17, UR12, UR8 ;  /* 0x0000000c110872a4 */ /* 0x000fe2000f8e0208 */
[----:B------:R1:W-:Y:S03]  /*4d00*/  STS [R7], R18 ;  /* 0x0000001207007388 */ /* 0x0003e60000000800 */
[----:B------:R-:W-:-:S04]  /*4d10*/  UIADD3 UR5, UPT, UPT, UR5, UR8, URZ ;  /* 0x0000000805057290 */ /* 0x000fc8000fffe0ff */
[----:B------:R-:W-:Y:S01]  /*4d20*/  ULEA.HI.X UR5, UR4, UR11, UR5, 0x1, UP0 ;  /* 0x0000000b04057291 */ /* 0x000fe200080f0c05 */
[----:B------:R-:W-:Y:S06]  /*4d30*/  BAR.SYNC.DEFER_BLOCKING 0x0 ;  /* 0x0000000000007b1d */ /* 0x000fec0000010000 */
[----:B------:R-:W-:Y:S05]  /*4d40*/  @!P0 BRA `(.L_x_7633) ;  /* 0x0000000400888947 */ /* 0x000fea0003800000 */
[----:B------:R-:W-:Y:S01]  /*4d50*/  ISETP.GE.U32.AND P1, PT, R27, 0x3, PT ;  /* 0x000000031b00780c */ /* 0x000fe20003f26070 */
[----:B-1----:R-:W-:Y:S01]  /*4d60*/  IMAD.U32 R18, RZ, RZ, UR14 ;  /* 0x0000000eff127e24 */ /* 0x002fe2000f8e00ff */
[----:B------:R-:W-:Y:S01]  /*4d70*/  BSSY.RECONVERGENT B1, `(.L_x_7634) ;  /* 0x000003c000017945 */ /* 0x000fe20003800200 */
[----:B------:R-:W-:Y:S02]  /*4d80*/  IMAD.MOV.U32 R31, RZ, RZ, RZ ;  /* 0x000000ffff1f7224 */ /* 0x000fe400078e00ff */
[----:B------:R-:W-:Y:S01]  /*4d90*/  IMAD.MOV.U32 R36, RZ, RZ, R3 ;  /* 0x000000ffff247224 */ /* 0x000fe200078e0003 */
[----:B------:R-:W-:-:S04]  /*4da0*/  LOP3.LUT R18, R18, 0x3, RZ, 0xc0, !PT ;  /* 0x0000000312127812 */ /* 0x000fc800078ec0ff */
[----:B------:R-:W-:-:S03]  /*4db0*/  ISETP.NE.AND P0, PT, R18, RZ, PT ;  /* 0x000000ff1200720c */ /* 0x000fc60003f05270 */
[----:B------:R-:W-:Y:S10]  /*4dc0*/  @!P1 BRA `(.L_x_7635) ;  /* 0x0000000000d89947 */ /* 0x000ff40003800000 */
[----:B------:R-:W1:Y:S01]  /*4dd0*/  LDC R13, c[0x0][0x3c4] ;  /* 0x0000f100ff0d7b82 */ /* 0x000e620000000800 */
[----:B------:R-:W-:Y:S01]  /*4de0*/  LEA R17, R28, R15, 0x4 ;  /* 0x0000000f1c117211 */ /* 0x000fe200078e20ff */
[----:B------:R-:W-:Y:S02]  /*4df0*/  IMAD.IADD R31, R11, 0x1, -R18 ;  /* 0x000000010b1f7824 */ /* 0x000fe400078e0a12 */
[----:B------:R-:W-:Y:S01]  /*4e00*/  IMAD.MOV.U32 R36, RZ, RZ, R3 ;  /* 0x000000ffff247224 */ /* 0x000fe200078e0003 */
[----:B------:R-:W-:Y:S01]  /*4e10*/  IADD3 R17, PT, PT, R17, 0x8, R0 ;  /* 0x0000000811117810 */ /* 0x000fe20007ffe000 */
[----:B------:R-:W-:-:S07]  /*4e20*/  IMAD.MOV R20, RZ, RZ, -R31 ;  /* 0x000000ffff147224 */ /* 0x000fce00078e0a1f */
.L_x_7636:
[C---:B--2---:R-:W-:Y:S01]  /*4e30*/  LOP3.LUT R33, R36.reuse, 0x1f, RZ, 0xc0, !PT ;  /* 0x0000001f24217812 */ /* 0x044fe200078ec0ff */
        /* <DEDUP_REMOVED lines=10> */
[----:B------:R-:W2:Y:S01]  /*4ee0*/  @!P4 LDS R35, [R17+-0x8] ;  /* 0xfffff8001123c984 */ /* 0x000ea20000000800 */
[----:B------:R-:W-:Y:S02]  /*4ef0*/  @!P4 IADD3 R33, P5, PT, R33, R24, RZ ;  /* 0x000000182121c210 */ /* 0x000fe40007fbe0ff */
[----:B------:R-:W-:-:S03]  /*4f00*/  ISETP.GE.U32.AND P1, PT, R36, UR7, PT ;  /* 0x0000000724007c0c */ /* 0x000fc6000bf26070 */
[----:B0-----:R-:W0:Y:S01]  /*4f10*/  @!P3 LDS R43, [R17+-0x4] ;  /* 0xfffffc00112bb984 */ /* 0x001e220000000800 */
[----:B------:R-:W-:Y:S01]  /*4f20*/  @!P4 IMAD.X R38, RZ, RZ, R4, P5 ;  /* 0x000000ffff26c224 */ /* 0x000fe200028e0604 */
[C---:B------:R-:W-:Y:S02]  /*4f30*/  @!P4 LEA R32, P5, R33.reuse, UR9, 0x2 ;  /* 0x000000092120cc11 */ /* 0x040fe4000f8a10ff */
[----:B------:R-:W3:Y:S02]  /*4f40*/  @!P2 LDS R37, [R17] ;  /* 0x000000001125a984 */ /* 0x000ee40000000800 */
[----:B------:R-:W-:-:S04]  /*4f50*/  @!P4 LEA.HI.X R33, R33, UR5, R38, 0x2, P5 ;  /* 0x000000052121cc11 */ /* 0x000fc8000a8f1426 */
[----:B------:R4:W5:Y:S02]  /*4f60*/  @!P1 LDS R39, [R17+0x4] ;  /* 0x0000040011279984 */ /* 0x0009640000000800 */
[----:B----4-:R-:W-:Y:S02]  /*4f70*/  VIADD R17, R17, 0x10 ;  /* 0x0000001011117836 */ /* 0x010fe40000000000 */
[----:B--2---:R2:W-:Y:S01]  /*4f80*/  @!P4 STG.E desc[UR22][R32.64], R35 ;  /* 0x000000232000c986 */ /* 0x0045e2000c101916 */
[----:B------:R-:W-:-:S04]  /*4f90*/  IADD3 R38, P4, PT, R24, UR6, RZ ;  /* 0x0000000618267c10 */ /* 0x000fc8000ff9e0ff */
[----:B------:R-:W-:Y:S01]  /*4fa0*/  IADD3 R41, P5, PT, R38, UR6, RZ ;  /* 0x0000000626297c10 */ /* 0x000fe2000ffbe0ff */
[----:B-1----:R-:W-:Y:S01]  /*4fb0*/  IMAD.X R40, R4, 0x1, R13, P4 ;  /* 0x0000000104287824 */ /* 0x002fe200020e060d */
[----:B------:R-:W-:-:S05]  /*4fc0*/  @!P3 IADD3 R25, P4, PT, R25, R38, RZ ;  /* 0x000000261919b210 */ /* 0x000fca0007f9e0ff */
[----:B------:R-:W-:Y:S01]  /*4fd0*/  @!P3 IMAD.X R4, RZ, RZ, R40, P4 ;  /* 0x000000ffff04b224 */ /* 0x000fe200020e0628 */
[----:B------:R-:W-:Y:S01]  /*4fe0*/  @!P3 LEA R24, P4, R25, UR9, 0x2 ;  /* 0x000000091918bc11 */ /* 0x000fe2000f8810ff */
[----:B------:R-:W-:-:S03]  /*4ff0*/  IMAD.X R40, R40, 0x1, R13, P5 ;  /* 0x0000000128287824 */ /* 0x000fc600028e060d */
[----:B------:R-:W-:Y:S02]  /*5000*/  @!P3 LEA.HI.X R25, R25, UR5, R4, 0x2, P4 ;  /* 0x000000051919bc11 */ /* 0x000fe4000a0f1404 */
[----:B------:R-:W-:Y:S02]  /*5010*/  @!P2 IADD3 R4, P4, PT, R34, R41, RZ ;  /* 0x000000292204a210 */ /* 0x000fe40007f9e0ff */
[----:B------:R-:W-:Y:S01]  /*5020*/  IADD3 R41, P5, PT, R41, UR6, RZ ;  /* 0x0000000629297c10 */ /* 0x000fe2000ffbe0ff */
[----:B0-----:R0:W-:Y:S01]  /*5030*/  @!P3 STG.E desc[UR22][R24.64], R43 ;  /* 0x0000002b1800b986 */ /* 0x0011e2000c101916 */
[----:B--2---:R-:W-:Y:S02]  /*5040*/  @!P2 IADD3.X R35, PT, PT, RZ, R40, RZ, P4, !PT ;  /* 0x00000028ff23a210 */ /* 0x004fe400027fe4ff */
[----:B------:R-:W-:Y:S01]  /*5050*/  @!P2 LEA R34, P3, R4, UR9, 0x2 ;  /* 0x000000090422ac11 */ /* 0x000fe2000f8610ff */
        /* <DEDUP_REMOVED lines=10> */
[----:B0-----:R-:W-:-:S05]  /*5100*/  IADD3 R24, P1, PT, R41, UR6, RZ ;  /* 0x0000000629187c10 */ /* 0x001fca000ff3e0ff */
[----:B------:R-:W-:Y:S01]  /*5110*/  IMAD.X R4, R38, 0x1, R13, P1 ;  /* 0x0000000126047824 */ /* 0x000fe200008e060d */
[----:B------:R-:W-:Y:S07]  /*5120*/  @P2 BRA `(.L_x_7636) ;  /* 0xfffffffc00402947 */ /* 0x000fee000383ffff */
.L_x_7635:
[----:B------:R-:W-:Y:S05]  /*5130*/  BSYNC.RECONVERGENT B1 ;  /* 0x0000000000017941 */ /* 0x000fea0003800200 */
.L_x_7634:
[----:B------:R-:W-:Y:S05]  /*5140*/  @!P0 BRA `(.L_x_7633) ;  /* 0x0000000000888947 */ /* 0x000fea0003800000 */
[----:B--2---:R-:W-:Y:S02]  /*5150*/  LOP3.LUT R33, R36, 0x1f, RZ, 0xc0, !PT ;  /* 0x0000001f24217812 */ /* 0x004fe400078ec0ff */
        /* <DEDUP_REMOVED lines=8> */
[----:B------:R-:W-:-:S05]  /*51e0*/  IADD3 R20, P1, PT, R24, UR6, RZ ;  /* 0x0000000618147c10 */ /* 0x000fca000ff3e0ff */
[----:B------:R-:W-:Y:S01]  /*51f0*/  IMAD.X R34, R4, 0x1, R13, P1 ;  /* 0x0000000104227824 */ /* 0x000fe200008e060d */
[----:B-1----:R3:W-:Y:S01]  /*5200*/  @!P0 STG.E desc[UR22][R32.64], R25 ;  /* 0x0000001920008986 */ /* 0x0027e2000c101916 */
[----:B------:R-:W-:-:S13]  /*5210*/  ISETP.NE.AND P0, PT, R18, 0x1, PT ;  /* 0x000000011200780c */ /* 0x000fda0003f05270 */
[----:B---3--:R-:W-:Y:S05]  /*5220*/  @!P0 BRA `(.L_x_7633) ;  /* 0x0000000000508947 */ /* 0x008fea0003800000 */
        /* <DEDUP_REMOVED lines=10> */
[----:B---3--:R-:W-:Y:S05]  /*52d0*/  @!P0 BRA `(.L_x_7633) ;  /* 0x0000000000248947 */ /* 0x008fea0003800000 */
[----:B------:R-:W-:-:S04]  /*52e0*/  IADD3 R4, PT, PT, R36, 0x1e, RZ ;  /* 0x0000001e24047810 */ /* 0x000fc80007ffe0ff */
[----:B------:R-:W-:-:S04]  /*52f0*/  LOP3.LUT R25, R4, 0x1f, RZ, 0xc0, !PT ;  /* 0x0000001f04197812 */ /* 0x000fc800078ec0ff */
[----:B------:R-:W-:-:S13]  /*5300*/  ISETP.GE.U32.AND P0, PT, R25, UR7, PT ;  /* 0x0000000719007c0c */ /* 0x000fda000bf06070 */
[----:B------:R-:W1:Y:S01]  /*5310*/  @!P0 LDS R17, [R17+0x8] ;  /* 0x0000080011118984 */ /* 0x000e620000000800 */
[----:B------:R-:W-:-:S04]  /*5320*/  @!P0 IADD3 R4, P1, P2, R25, UR6, R20 ;  /* 0x0000000619048c10 */ /* 0x000fc8000fa3e014 */
[----:B------:R-:W-:Y:S02]  /*5330*/  @!P0 IADD3.X R25, PT, PT, RZ, R34, R13, P1, P2 ;  /* 0x00000022ff198210 */ /* 0x000fe40000fe440d */
[----:B------:R-:W-:-:S04]  /*5340*/  @!P0 LEA R24, P1, R4, UR9, 0x2 ;  /* 0x0000000904188c11 */ /* 0x000fc8000f8210ff */
[----:B------:R-:W-:-:S05]  /*5350*/  @!P0 LEA.HI.X R25, R4, UR5, R25, 0x2, P1 ;  /* 0x0000000504198c11 */ /* 0x000fca00088f1419 */
[----:B-1----:R3:W-:Y:S04]  /*5360*/  @!P0 STG.E desc[UR22][R24.64], R17 ;  /* 0x0000001118008986 */ /* 0x0027e8000c101916 */
.L_x_7633:
[----:B------:R-:W-:Y:S05]  /*5370*/  BSYNC.RECONVERGENT B0 ;  /* 0x0000000000007941 */ /* 0x000fea0003800200 */
.L_x_7632:
[----:B------:R-:W-:Y:S01]  /*5380*/  BAR.SYNC.DEFER_BLOCKING 0x0 ;  /* 0x0000000000007b1d */ /* 0x000fe20000010000 */
[C---:B------:R-:W-:Y:S01]  /*5390*/  ISETP.LT.U32.AND P0, PT, R46.reuse, UR14, PT ;  /* 0x0000000e2e007c0c */ /* 0x040fe2000bf01070 */
[----:B------:R-:W-:-:S04]  /*53a0*/  IMAD.IADD R5, R46, 0x1, R5 ;  /* 0x000000012e057824 */ /* 0x000fc800078e0205 */
[C---:B---3--:R-:W-:Y:S01]  /*53b0*/  IMAD R17, R5.reuse, UR29, RZ ;  /* 0x0000001d05117c24 */ /* 0x048fe2000f8e02ff */
[----:B------:R-:W-:Y:S01]  /*53c0*/  BSSY.RECONVERGENT B0, `(.L_x_7637) ;  /* 0x000006f000007945 */ /* 0x000fe20003800200 */
[----:B--2---:R-:W-:-:S04]  /*53d0*/  IMAD.WIDE.U32 R32, R5, UR30, RZ ;  /* 0x0000001e05207c25 */ /* 0x004fc8000f8e00ff */
[----:B-1----:R-:W-:Y:S01]  /*53e0*/  IMAD.IADD R18, R33, 0x1, R17 ;  /* 0x0000000121127824 */ /* 0x002fe200078e0211 */
[----:B------:R1:W-:Y:S04]  /*53f0*/  STS [R29], R8 ;  /* 0x000000081d007388 */ /* 0x0003e80000000800 */
[----:B------:R1:W-:Y:S04]  /*5400*/  STS [R14], R21 ;  /* 0x000000150e007388 */ /* 0x0003e80000000800 */
[----:B------:R1:W-:Y:S04]  /*5410*/  STS [R9], R23 ;  /* 0x0000001709007388 */ /* 0x0003e80000000800 */
[----:B------:R1:W-:Y:S01]  /*5420*/  STS [R7], R12 ;  /* 0x0000000c07007388 */ /* 0x0003e20000000800 */
[----:B------:R-:W-:Y:S06]  /*5430*/  BAR.SYNC.DEFER_BLOCKING 0x0 ;  /* 0x0000000000007b1d */ /* 0x000fec0000010000 */
[----:B------:R-:W-:Y:S05]  /*5440*/  @!P0 BRA `(.L_x_7638) ;  /* 0x0000000400988947 */ /* 0x000fea0003800000 */
[----:B------:R-:W-:Y:S01]  /*5450*/  ISETP.GE.U32.AND P1, PT, R27, 0x3, PT ;  /* 0x000000031b00780c */ /* 0x000fe20003f26070 */
[----:B-1----:R-:W-:Y:S01]  /*5460*/  IMAD.U32 R8, RZ, RZ, UR14 ;  /* 0x0000000eff087e24 */ /* 0x002fe2000f8e00ff */
        /* <DEDUP_REMOVED lines=8> */
[----:B------:R-:W1:Y:S01]  /*54f0*/  LDC R13, c[0x0][0x3c4] ;  /* 0x0000f100ff0d7b82 */ /* 0x000e620000000800 */
[----:B------:R-:W-:Y:S01]  /*5500*/  IMAD R23, R28, 0x10, R15 ;  /* 0x000000101c177824 */ /* 0x000fe200078e020f */
[----:B------:R-:W-:Y:S01]  /*5510*/  MOV R34, R18 ;  /* 0x0000001200227202 */ /* 0x000fe20000000f00 */
[----:B------:R-:W-:Y:S02]  /*5520*/  IMAD.IADD R17, R11, 0x1, -R8 ;  /* 0x000000010b117824 */ /* 0x000fe400078e0a08 */
[----:B------:R-:W-:Y:S01]  /*5530*/  IMAD.MOV.U32 R31, RZ, RZ, R3 ;  /* 0x000000ffff1f7224 */ /* 0x000fe200078e0003 */
[----:B------:R-:W-:Y:S01]  /*5540*/  IADD3 R23, PT, PT, R23, 0x8, R0 ;  /* 0x0000000817177810 */ /* 0x000fe20007ffe000 */
[----:B------:R-:W-:Y:S02]  /*5550*/  IMAD.MOV.U32 R33, RZ, RZ, R32 ;  /* 0x000000ffff217224 */ /* 0x000fe400078e0020 */
[----:B------:R-:W-:-:S07]  /*5560*/  IMAD.MOV R12, RZ, RZ, -R17 ;  /* 0x000000ffff0c7224 */ /* 0x000fce00078e0a11 */
.L_x_7641:
[C---:B--2---:R-:W-:Y:S01]  /*5570*/  LOP3.LUT R24, R31.reuse, 0x1f, RZ, 0xc0, !PT ;  /* 0x0000001f1f187812 */ /* 0x044fe200078ec0ff */
[C---:B------:R-:W-:Y:S01]  /*5580*/  VIADD R4, R31.reuse, 0xffffffff ;  /* 0xffffffff1f047836 */ /* 0x040fe20000000000 */
[----:B------:R-:W-:Y:S01]  /*5590*/  IADD3 R12, PT, PT, R12, 0x4, RZ ;  /* 0x000000040c0c7810 */ /* 0x000fe20007ffe0ff */
[C---:B------:R-:W-:Y:S01]  /*55a0*/  VIADD R20, R31.reuse, 0x1e ;  /* 0x0000001e1f147836 */ /* 0x040fe20000000000 */
        /* <DEDUP_REMOVED lines=8> */
[----:B------:R-:W-:Y:S02]  /*5630*/  ISETP.GE.U32.AND P1, PT, R31, UR7, PT ;  /* 0x000000071f007c0c */ /* 0x000fe4000bf26070 */
[----:B------:R-:W-:Y:S02]  /*5640*/  @!P4 IADD3 R5, P5, PT, R24, R33, RZ ;  /* 0x000000211805c210 */ /* 0x000fe40007fbe0ff */
[----:B------:R-:W-:Y:S01]  /*5650*/  IADD3 R33, P6, PT, R33, UR6, RZ ;  /* 0x0000000621217c10 */ /* 0x000fe2000ffde0ff */
[----:B------:R-:W3:Y:S02]  /*5660*/  @!P3 LDS R39, [R23+-0x4] ;  /* 0xfffffc001727b984 */ /* 0x000ee40000000800 */
[----:B------:R-:W-:Y:S01]  /*5670*/  @!P4 IMAD.X R24, RZ, RZ, R34, P5 ;  /* 0x000000ffff18c224 */ /* 0x000fe200028e0622 */
[----:B------:R-:W-:Y:S01]  /*5680*/  @!P4 LEA R4, P5, R5, UR10, 0x2 ;  /* 0x0000000a0504cc11 */ /* 0x000fe2000f8a10ff */
[----:B------:R-:W4:Y:S01]  /*5690*/  @!P2 LDS R37, [R23] ;  /* 0x000000001725a984 */ /* 0x000f220000000800 */
[----:B-1----:R-:W-:-:S02]  /*56a0*/  IADD3.X R34, PT, PT, R34, R13, RZ, P6, !PT ;  /* 0x0000000d22227210 */ /* 0x002fc400037fe4ff */
[----:B------:R-:W-:Y:S01]  /*56b0*/  @!P4 LEA.HI.X R5, R5, UR11, R24, 0x2, P5 ;  /* 0x0000000b0505cc11 */ /* 0x000fe2000a8f1418 */
[----:B------:R1:W5:Y:S01]  /*56c0*/  @!P1 LDS R35, [R23+0x4] ;  /* 0x0000040017239984 */ /* 0x0003620000000800 */
[----:B------:R-:W-:Y:S02]  /*56d0*/  @!P3 IADD3 R25, P5, PT, R36, R33, RZ ;  /* 0x000000212419b210 */ /* 0x000fe40007fbe0ff */
[----:B------:R-:W-:-:S03]  /*56e0*/  IADD3 R33, P6, PT, R33, UR6, RZ ;  /* 0x0000000621217c10 */ /* 0x000fc6000ffde0ff */
[----:B------:R-:W-:Y:S02]  /*56f0*/  @!P3 IMAD.X R36, RZ, RZ, R34, P5 ;  /* 0x000000ffff24b224 */ /* 0x000fe400028e0622 */
[----:B------:R-:W-:Y:S01]  /*5700*/  IMAD.X R38, R34, 0x1, R13, P6 ;  /* 0x0000000122267824 */ /* 0x000fe200030e060d */
[----:B------:R-:W-:Y:S01]  /*5710*/  IADD3 R34, P5, PT, R33, UR6, RZ ;  /* 0x0000000621227c10 */ /* 0x000fe2000ffbe0ff */
[----:B-1----:R-:W-:Y:S01]  /*5720*/  VIADD R23, R23, 0x10 ;  /* 0x0000001017177836 */ /* 0x002fe20000000000 */
[----:B--2---:R1:W-:Y:S01]  /*5730*/  @!P4 STG.E desc[UR22][R4.64], R21 ;  /* 0x000000150400c986 */ /* 0x0043e2000c101916 */
[----:B------:R-:W-:-:S04]  /*5740*/  @!P3 LEA R24, P4, R25, UR10, 0x2 ;  /* 0x0000000a1918bc11 */ /* 0x000fc8000f8810ff */
[----:B------:R-:W-:Y:S01]  /*5750*/  @!P3 LEA.HI.X R25, R25, UR11, R36, 0x2, P4 ;  /* 0x0000000b1919bc11 */ /* 0x000fe2000a0f1424 */
[----:B------:R-:W-:Y:S01]  /*5760*/  IMAD.X R36, R38, 0x1, R13, P5 ;  /* 0x0000000126247824 */ /* 0x000fe200028e060d */
[----:B0-----:R-:W-:Y:S02]  /*5770*/  @!P2 IADD3 R40, P4, PT, R20, R33, RZ ;  /* 0x000000211428a210 */ /* 0x001fe40007f9e0ff */
[C---:B------:R-:W-:Y:S01]  /*5780*/  @!P1 IADD3 R33, P5, PT, R31.reuse, R34, RZ ;  /* 0x000000221f219210 */ /* 0x040fe20007fbe0ff */
[----:B---3--:R2:W-:Y:S01]  /*5790*/  @!P3 STG.E desc[UR22][R24.64], R39 ;  /* 0x000000271800b986 */ /* 0x0085e2000c101916 */
[----:B------:R-:W-:Y:S02]  /*57a0*/  VIADD R31, R31, 0x1f ;  /* 0x0000001f1f1f7836 */ /* 0x000fe40000000000 */
[----:B------:R-:W-:Y:S01]  /*57b0*/  @!P2 IMAD.X R41, RZ, RZ, R38, P4 ;  /* 0x000000ffff29a224 */ /* 0x000fe200020e0626 */
[----:B-1----:R-:W-:Y:S01]  /*57c0*/  @!P2 LEA R4, P4, R40, UR10, 0x2 ;  /* 0x0000000a2804ac11 */ /* 0x002fe2000f8810ff */
[----:B------:R-:W-:Y:S01]  /*57d0*/  @!P1 IMAD.X R38, RZ, RZ, R36, P5 ;  /* 0x000000ffff269224 */ /* 0x000fe200028e0624 */
[----:B------:R-:W-:-:S02]  /*57e0*/  @!P1 LEA R20, P5, R33, UR10, 0x2 ;  /* 0x0000000a21149c11 */ /* 0x000fc4000f8a10ff */
[----:B------:R-:W-:Y:S02]  /*57f0*/  @!P2 LEA.HI.X R5, R40, UR11, R41, 0x2, P4 ;  /* 0x0000000b2805ac11 */ /* 0x000fe4000a0f1429 */
[----:B------:R-:W-:-:S03]  /*5800*/  @!P1 LEA.HI.X R21, R33, UR11, R38, 0x2, P5 ;  /* 0x0000000b21159c11 */ /* 0x000fc6000a8f1426 */
[----:B----4-:R2:W-:Y:S01]  /*5810*/  @!P2 STG.E desc[UR22][R4.64], R37 ;  /* 0x000000250400a986 */ /* 0x0105e2000c101916 */
[----:B------:R-:W-:-:S03]  /*5820*/  ISETP.NE.AND P2, PT, R12, RZ, PT ;  /* 0x000000ff0c00720c */ /* 0x000fc60003f45270 */
[----:B-----5:R2:W-:Y:S01]  /*5830*/  @!P1 STG.E desc[UR22][R20.64], R35 ;  /* 0x0000002314009986 */ /* 0x0205e2000c101916 */
[----:B------:R-:W-:-:S05]  /*5840*/  IADD3 R33, P1, PT, R34, UR6, RZ ;  /* 0x0000000622217c10 */ /* 0x000fca000ff3e0ff */
[----:B------:R-:W-:-:S04]  /*5850*/  IMAD.X R34, R36, 0x1, R13, P1 ;  /* 0x0000000124227824 */ /* 0x000fc800008e060d */
[----:B------:R-:W-:Y:S05]  /*5860*/  @P2 BRA `(.L_x_7641) ;  /* 0xfffffffc00402947 */ /* 0x000fea000383ffff */
.L_x_7640:
[----:B------:R-:W-:Y:S05]  /*5870*/  BSYNC.RECONVERGENT B1 ;  /* 0x0000000000017941 */ /* 0x000fea0003800200 */
.L_x_7639:
[----:B------:R-:W-:Y:S05]  /*5880*/  @!P0 BRA `(.L_x_7638) ;  /* 0x0000000000888947 */ /* 0x000fea0003800000 */
[----:B--2---:R-:W-:Y:S01]  /*5890*/  LOP3.LUT R4, R31, 0x1f, RZ, 0xc0, !PT ;  /* 0x0000001f1f047812 */ /* 0x004fe200078ec0ff */
[----:B------:R-:W-:-:S03]  /*58a0*/  IMAD.IADD R17, R46, 0x1, R17 ;  /* 0x000000012e117824 */ /* 0x000fc600078e0211 */
[----:B------:R-:W-:Y:S01]  /*58b0*/  ISETP.GE.U32.AND P0, PT, R4, UR7, PT ;  /* 0x0000000704007c0c */ /* 0x000fe2000bf06070 */
[----:B------:R-:W-:-:S12]  /*58c0*/  IMAD R20, R17, 0x4, R26 ;  /* 0x0000000411147824 */ /* 0x000fd800078e021a */
[----:B------:R-:W1:Y:S01]  /*58d0*/  @!P0 LDS R17, [R20] ;  /* 0x0000000014118984 */ /* 0x000e620000000800 */
[----:B------:R-:W-:-:S04]  /*58e0*/  @!P0 IADD3 R5, P1, PT, R4, R33, RZ ;  /* 0x0000002104058210 */ /* 0x000fc80007f3e0ff */
[----:B------:R-:W-:Y:S02]  /*58f0*/  @!P0 IADD3.X R12, PT, PT, RZ, R34, RZ, P1, !PT ;  /* 0x00000022ff0c8210 */ /* 0x000fe40000ffe4ff */
        /* <DEDUP_REMOVED lines=18> */
[----:B------:R-:W-:-:S05]  /*5a20*/  VIADD R4, R31, 0x1e ;  /* 0x0000001e1f047836 */ /* 0x000fca0000000000 */
        /* <DEDUP_REMOVED lines=8> */
.L_x_7638:
[----:B------:R-:W-:Y:S05]  /*5ab0*/  BSYNC.RECONVERGENT B0 ;  /* 0x0000000000007941 */ /* 0x000fea0003800200 */
.L_x_7637:
        /* <DEDUP_REMOVED lines=10> */
[----:B--23--:R-:W-:Y:S01]  /*5b60*/  IMAD.U32 R4, RZ, RZ, UR14 ;  /* 0x0000000eff047e24 */ /* 0x00cfe2000f8e00ff */
[----:B------:R-:W-:Y:S01]  /*5b70*/  BSSY.RECONVERGENT B1, `(.L_x_7644) ;  /* 0x000003a000017945 */ /* 0x000fe20003800200 */
[----:B------:R-:W-:-:S03]  /*5b80*/  HFMA2 R5, -RZ, RZ, 0, 0 ;  /* 0x00000000ff057431 */ /* 0x000fc600000001ff */
[----:B------:R-:W-:-:S04]  /*5b90*/  LOP3.LUT R4, R4, 0x3, RZ, 0xc0, !PT ;  /* 0x0000000304047812 */ /* 0x000fc800078ec0ff */
[----:B------:R-:W-:-:S03]  /*5ba0*/  ISETP.NE.AND P0, PT, R4, RZ, PT ;  /* 0x000000ff0400720c */ /* 0x000fc60003f05270 */
[----:B------:R-:W-:Y:S10]  /*5bb0*/  @!P1 BRA `(.L_x_7645) ;  /* 0x0000000000d49947 */ /* 0x000ff40003800000 */
[----:B------:R-:W2:Y:S01]  /*5bc0*/  LDC R13, c[0x0][0x3c4] ;  /* 0x0000f100ff0d7b82 */ /* 0x000ea20000000800 */
[----:B------:R-:W-:Y:S02]  /*5bd0*/  IMAD R15, R28, 0x10, R15 ;  /* 0x000000101c0f7824 */ /* 0x000fe400078e020f */
[----:B------:R-:W-:-:S03]  /*5be0*/  IMAD.IADD R5, R11, 0x1, -R4 ;  /* 0x000000010b057824 */ /* 0x000fc600078e0a04 */
[----:B------:R-:W-:Y:S01]  /*5bf0*/  IADD3 R11, PT, PT, R15, 0x8, R0 ;  /* 0x000000080f0b7810 */ /* 0x000fe20007ffe000 */
[----:B------:R-:W-:-:S07]  /*5c00*/  IMAD.MOV R0, RZ, RZ, -R5 ;  /* 0x000000ffff007224 */ /* 0x000fce00078e0a05 */
.L_x_7646:
[C---:B-1--4-:R-:W-:Y:S01]  /*5c10*/  VIADD R6, R3.reuse, 0xffffffff ;  /* 0xffffffff03067836 */ /* 0x052fe20000000000 */
[C---:B-1----:R-:W-:Y:S01]  /*5c20*/  LOP3.LUT R9, R3.reuse, 0x1f, RZ, 0xc0, !PT ;  /* 0x0000001f03097812 */ /* 0x042fe200078ec0ff */
        /* <DEDUP_REMOVED lines=13> */
[----:B------:R-:W3:Y:S02]  /*5d00*/  @!P3 LDS R19, [R11+-0x4] ;  /* 0xfffffc000b13b984 */ /* 0x000ee40000000800 */
[----:B------:R-:W-:Y:S01]  /*5d10*/  @!P4 IMAD.X R8, RZ, RZ, R18, P6 ;  /* 0x000000ffff08c224 */ /* 0x000fe200030e0612 */
[C---:B------:R-:W-:Y:S01]  /*5d20*/  @!P4 LEA R6, P6, R3.reuse, UR9, 0x2 ;  /* 0x000000090306cc11 */ /* 0x040fe2000f8c10ff */
[----:B------:R-:W4:Y:S01]  /*5d30*/  @!P2 LDS R23, [R11] ;  /* 0x000000000b17a984 */ /* 0x000f220000000800 */
[----:B--2---:R-:W-:Y:S02]  /*5d40*/  IMAD.X R18, R18, 0x1, R13, P5 ;  /* 0x0000000112127824 */ /* 0x004fe400028e060d */
[----:B------:R-:W-:Y:S01]  /*5d50*/  @!P4 LEA.HI.X R7, R3, UR5, R8, 0x2, P6 ;  /* 0x000000050307cc11 */ /* 0x000fe2000b0f1408 */
[----:B------:R2:W5:Y:S01]  /*5d60*/  @!P1 LDS R25, [R11+0x4] ;  /* 0x000004000b199984 */ /* 0x0005620000000800 */
[----:B------:R-:W-:-:S02]  /*5d70*/  @!P3 IADD3 R3, P5, PT, R15, R32, RZ ;  /* 0x000000200f03b210 */ /* 0x000fc40007fbe0ff */
[----:B------:R-:W-:-:S03]  /*5d80*/  IADD3 R32, P6, PT, R32, UR6, RZ ;  /* 0x0000000620207c10 */ /* 0x000fc6000ffde0ff */
[----:B------:R-:W-:Y:S01]  /*5d90*/  @!P3 IMAD.X R12, RZ, RZ, R18, P5 ;  /* 0x000000ffff0cb224 */ /* 0x000fe200028e0612 */
[----:B------:R-:W-:Y:S01]  /*5da0*/  @!P3 LEA R8, P5, R3, UR9, 0x2 ;  /* 0x000000090308bc11 */ /* 0x000fe2000f8a10ff */
[----:B------:R-:W-:Y:S02]  /*5db0*/  IMAD.X R18, R18, 0x1, R13, P6 ;  /* 0x0000000112127824 */ /* 0x000fe400030e060d */
[----:B--2---:R-:W-:Y:S01]  /*5dc0*/  VIADD R11, R11, 0x10 ;  /* 0x000000100b0b7836 */ /* 0x004fe20000000000 */
[----:B------:R-:W-:Y:S02]  /*5dd0*/  @!P3 LEA.HI.X R9, R3, UR5, R12, 0x2, P5 ;  /* 0x000000050309bc11 */ /* 0x000fe4000a8f140c */
[----:B------:R-:W-:Y:S02]  /*5de0*/  @!P2 IADD3 R3, P5, PT, R21, R32, RZ ;  /* 0x000000201503a210 */ /* 0x000fe40007fbe0ff */
[----:B------:R-:W-:-:S03]  /*5df0*/  IADD3 R32, P6, PT, R32, UR6, RZ ;  /* 0x0000000620207c10 */ /* 0x000fc6000ffde0ff */
[----:B------:R-:W-:Y:S01]  /*5e00*/  @!P2 IMAD.X R12, RZ, RZ, R18, P5 ;  /* 0x000000ffff0ca224 */ /* 0x000fe200028e0612 */
[C---:B------:R-:W-:Y:S02]  /*5e10*/  @!P2 LEA R14, P5, R3.reuse, UR9, 0x2 ;  /* 0x00000009030eac11 */ /* 0x040fe4000f8a10ff */
[----:B------:R-:W-:Y:S02]  /*5e20*/  IADD3.X R18, PT, PT, R18, R13, RZ, P6, !PT ;  /* 0x0000000d12127210 */ /* 0x000fe400037fe4ff */
[----:B------:R-:W-:Y:S02]  /*5e30*/  @!P2 LEA.HI.X R15, R3, UR5, R12, 0x2, P5 ;  /* 0x00000005030fac11 */ /* 0x000fe4000a8f140c */
[----:B------:R-:W-:Y:S01]  /*5e40*/  @!P1 IADD3 R3, P5, PT, R27, R32, RZ ;  /* 0x000000201b039210 */ /* 0x000fe20007fbe0ff */
[----:B-1----:R1:W-:Y:S04]  /*5e50*/  @!P4 STG.E desc[UR22][R6.64], R17 ;  /* 0x000000110600c986 */ /* 0x0023e8000c101916 */
[----:B------:R-:W-:Y:S01]  /*5e60*/  @!P1 IMAD.X R12, RZ, RZ, R18, P5 ;  /* 0x000000ffff0c9224 */ /* 0x000fe200028e0612 */
[C---:B------:R-:W-:Y:S01]  /*5e70*/  @!P1 LEA R20, P5, R3.reuse, UR9, 0x2 ;  /* 0x0000000903149c11 */ /* 0x040fe2000f8a10ff */
[----:B---3--:R1:W-:Y:S03]  /*5e80*/  @!P3 STG.E desc[UR22][R8.64], R19 ;  /* 0x000000130800b986 */ /* 0x0083e6000c101916 */
[----:B------:R-:W-:Y:S01]  /*5e90*/  @!P1 LEA.HI.X R21, R3, UR5, R12, 0x2, P5 ;  /* 0x0000000503159c11 */ /* 0x000fe2000a8f140c */
[----:B----4-:R1:W-:Y:S01]  /*5ea0*/  @!P2 STG.E desc[UR22][R14.64], R23 ;  /* 0x000000170e00a986 */ /* 0x0103e2000c101916 */
[----:B------:R-:W-:Y:S01]  /*5eb0*/  ISETP.NE.AND P2, PT, R0, RZ, PT ;  /* 0x000000ff0000720c */ /* 0x000fe20003f45270 */
[----:B------:R-:W-:-:S02]  /*5ec0*/  VIADD R3, R27, 0x1f ;  /* 0x0000001f1b037836 */ /* 0x000fc40000000000 */
[----:B-----5:R1:W-:Y:S01]  /*5ed0*/  @!P1 STG.E desc[UR22][R20.64], R25 ;  /* 0x0000001914009986 */ /* 0x0203e2000c101916 */
[----:B------:R-:W-:-:S05]  /*5ee0*/  IADD3 R32, P1, PT, R32, UR6, RZ ;  /* 0x0000000620207c10 */ /* 0x000fca000ff3e0ff */
[----:B------:R-:W-:-:S04]  /*5ef0*/  IMAD.X R18, R18, 0x1, R13, P1 ;  /* 0x0000000112127824 */ /* 0x000fc800008e060d */
[----:B------:R-:W-:Y:S05]  /*5f00*/  @P2 BRA `(.L_x_7646) ;  /* 0xfffffffc00402947 */ /* 0x000fea000383ffff */
.L_x_7645:
[----:B------:R-:W-:Y:S05]  /*5f10*/  BSYNC.RECONVERGENT B1 ;  /* 0x0000000000017941 */ /* 0x000fea0003800200 */
.L_x_7644:
[----:B------:R-:W-:Y:S05]  /*5f20*/  @!P0 BRA `(.L_x_7643) ;  /* 0x0000000000888947 */ /* 0x000fea0003800000 */
[----:B-1--4-:R-:W-:Y:S02]  /*5f30*/  LOP3.LUT R7, R3, 0x1f, RZ, 0xc0, !PT ;  /* 0x0000001f03077812 */ /* 0x012fe400078ec0ff */
        /* <DEDUP_REMOVED lines=33> */
.L_x_7643:
[----:B------:R-:W-:Y:S05]  /*6150*/  BSYNC.RECONVERGENT B0 ;  /* 0x0000000000007941 */ /* 0x000fea0003800200 */
.L_x_7642:
[----:B------:R-:W5:Y:S02]  /*6160*/  LDCU.64 UR4, c[0x0][0x3a8] ;  /* 0x00007500ff0477ac */ /* 0x000f640008000a00 */
[----:B-----5:R-:W-:-:S04]  /*6170*/  UISETP.NE.U32.AND UP0, UPT, UR4, URZ, UPT ;  /* 0x000000ff0400728c */ /* 0x020fc8000bf05070 */
[----:B------:R-:W-:Y:S01]  /*6180*/  UISETP.NE.AND.EX UP0, UPT, UR5, URZ, UPT, UP0 ;  /* 0x000000ff0500728c */ /* 0x000fe2000bf05300 */
[----:B------:R-:W-:Y:S08]  /*6190*/  BAR.SYNC.DEFER_BLOCKING 0x0 ;  /* 0x0000000000007b1d */ /* 0x000ff00000010000 */
[----:B------:R-:W-:Y:S05]  /*61a0*/  BRA.U !UP0, `(.L_x_7647) ;  /* 0x0000000108a07547 */ /* 0x000fea000b800000 */
[----:B-1----:R-:W1:Y:S01]  /*61b0*/  SHFL.DOWN PT, R3, R16, 0x10, 0x1f ;  /* 0x0a001f0010037f89 */ /* 0x002e6200000e0000 */
[----:B------:R-:W-:Y:S01]  /*61c0*/  ISETP.NE.AND P0, PT, R10, RZ, PT ;  /* 0x000000ff0a00720c */ /* 0x000fe20003f05270 */
[----:B------:R-:W-:-:S12]  /*61d0*/  BSSY B0, `(.L_x_7647) ;  /* 0x0000025000007945 */ /* 0x000fd80003800000 */
[----:B----4-:R-:W4:Y:S01]  /*61e0*/  @!P0 S2R R6, SR_CgaCtaId ;  /* 0x0000000000068919 */ /* 0x010f220000008800 */
[----:B------:R-:W-:Y:S02]  /*61f0*/  @!P0 MOV R9, 0x400 ;  /* 0x0000040000098802 */ /* 0x000fe40000000f00 */
[----:B-1----:R-:W-:-:S05]  /*6200*/  FMNMX R3, R16, R3, !PT ;  /* 0x0000000310037209 */ /* 0x002fca0007800000 */
[----:B------:R-:W1:Y:S01]  /*6210*/  SHFL.DOWN PT, R0, R3, 0x8, 0x1f ;  /* 0x09001f0003007f89 */ /* 0x000e6200000e0000 */
[----:B----4-:R-:W-:-:S05]  /*6220*/  @!P0 LEA R9, R6, R9, 0x18 ;  /* 0x0000000906098211 */ /* 0x010fca00078ec0ff */
[----:B------:R-:W-:Y:S01]  /*6230*/  @!P0 IMAD R9, R28, 0x4, R9 ;  /* 0x000000041c098824 */ /* 0x000fe200078e0209 */
[----:B-1----:R-:W-:-:S05]  /*6240*/  FMNMX R0, R3, R0, !PT ;  /* 0x0000000003007209 */ /* 0x002fca0007800000 */
[----:B--23--:R-:W1:Y:S02]  /*6250*/  SHFL.DOWN PT, R5, R0, 0x4, 0x1f ;  /* 0x08801f0000057f89 */ /* 0x00ce6400000e0000 */
        /* <DEDUP_REMOVED lines=13> */
[----:B-1----:R-:W-:Y:S01]  /*6330*/  @!P0 LEA R3, R3, R0, 0x18 ;  /* 0x0000000003038211 */ /* 0x002fe200078ec0ff */
[----:B------:R-:W-:-:S04]  /*6340*/  IMAD.MOV.U32 R0, RZ, RZ, RZ ;  /* 0x000000ffff007224 */ /* 0x000fc800078e00ff */
[----:B------:R-:W-:-:S05]  /*6350*/  @!P0 IMAD R3, R2, 0x4, R3 ;  /* 0x0000000402038824 */ /* 0x000fca00078e0203 */
[----:B------:R1:W2:Y:S01]  /*6360*/  @!P0 LDS R0, [R3] ;  /* 0x0000000003008984 */ /* 0x0002a20000000800 */
[----:B------:R-:W-:Y:S05]  /*6370*/  BRA.DIV UR4, `(.L_x_7649) ;  /* 0x0000000204807947 */ /* 0x000fea000b800000 */
[----:B-12---:R-:W1:Y:S02]  /*6380*/  SHFL.DOWN PT, R3, R0, 0x4, 0x1f ;  /* 0x08801f0000037f89 */ /* 0x006e6400000e0000 */
[----:B-1----:R-:W-:-:S05]  /*6390*/  FMNMX R3, R3, R0, !PT ;  /* 0x0000000003037209 */ /* 0x002fca0007800000 */
[----:B------:R-:W1:Y:S02]  /*63a0*/  SHFL.DOWN PT, R4, R3, 0x2, 0x1f ;  /* 0x08401f0003047f89 */ /* 0x000e6400000e0000 */
[----:B-1----:R-:W-:-:S05]  /*63b0*/  FMNMX R4, R3, R4, !PT ;  /* 0x0000000403047209 */ /* 0x002fca0007800000 */
[----:B------:R1:W2:Y:S02]  /*63c0*/  SHFL.DOWN PT, R5, R4, 0x1, 0x1f ;  /* 0x08201f0004057f89 */ /* 0x0002a400000e0000 */
.L_x_7655:
[----:B------:R-:W-:Y:S02]  /*63d0*/  ISETP.NE.AND P0, PT, R2, RZ, PT ;  /* 0x000000ff0200720c */ /* 0x000fe40003f05270 */
[----:B--2---:R-:W-:-:S11]  /*63e0*/  FMNMX R3, R4, R5, !PT ;  /* 0x0000000504037209 */ /* 0x004fd60007800000 */
[----:B------:R-:W-:Y:S05]  /*63f0*/  @P0 BRA `(.L_x_7648) ;  /* 0x0000000000080947 */ /* 0x000fea0003800000 */
[----:B-1----:R-:W1:Y:S02]  /*6400*/  LDC.64 R4, c[0x0][0x3a8] ;  /* 0x0000ea00ff047b82 */ /* 0x002e640000000a00 */
[----:B-1----:R2:W-:Y:S02]  /*6410*/  REDG.E.MAX.S32.STRONG.GPU desc[UR22][R4.64], R3 ;  /* 0x000000030400798e */ /* 0x0025e4000d12e316 */
.L_x_7648:
[----:B------:R-:W-:Y:S05]  /*6420*/  BSYNC B0 ;  /* 0x0000000000007941 */ /* 0x000fea0003800000 */
.L_x_7647:
        /* <DEDUP_REMOVED lines=10> */
[----:B-123--:R-:W-:-:S07]  /*64d0*/  MOV R4, 0x64f0 ;  /* 0x000064f000047802 */ /* 0x00efce0000000f00 */
[----:B0---4-:R-:W-:Y:S05]  /*64e0*/  CALL.REL.NOINC `($__internal_209_$__cuda_sm20_rcp_rn_f32_slowpath) ;  /* 0x0000000400987944 */ /* 0x011fea0003c00000 */
[----:B------:R-:W-:Y:S05]  /*64f0*/  BRA `(.L_x_7651) ;  /* 0x0000000000147947 */ /* 0x000fea0003800000 */
.L_x_7650:
[----:B0-----:R-:W0:Y:S01]  /*6500*/  MUFU.RCP R43, UR24 ;  /* 0x00000018002b7d08 */ /* 0x001e220008001000 */
[----:B------:R-:W-:-:S04]  /*6510*/  IMAD.U32 R0, RZ, RZ, UR24 ;  /* 0x00000018ff007e24 */ /* 0x000fc8000f8e00ff */
[----:B0-----:R-:W-:-:S04]  /*6520*/  FFMA R0, R43, R0, -1 ;  /* 0xbf8000002b007423 */ /* 0x001fc80000000000 */
[----:B------:R-:W-:-:S04]  /*6530*/  FADD.FTZ R0, -R0, -RZ ;  /* 0x800000ff00007221 */ /* 0x000fc80000010100 */
[----:B------:R-:W-:-:S07]  /*6540*/  FFMA R43, R43, R0, R43 ;  /* 0x000000002b2b7223 */ /* 0x000fce000000002b */
.L_x_7651:
[----:B-12---:R-:W0:Y:S02]  /*6550*/  LDC.64 R2, c[0x0][0x3b0] ;  /* 0x0000ec00ff027b82 */ /* 0x006e240000000a00 */
[----:B0-----:R-:W-:Y:S01]  /*6560*/  STG.E desc[UR22][R2.64], R43 ;  /* 0x0000002b02007986 */ /* 0x001fe2000c101916 */
[----:B------:R-:W-:Y:S05]  /*6570*/  EXIT ;  /* 0x000000000000794d */ /* 0x000fea0003800000 */
.L_x_7649:
[----:B------:R-:W-:Y:S02]  /*6580*/  HFMA2 R7, -RZ, RZ, 0, 2.384185791015625e-07 ;  /* 0x00000004ff077431 */ /* 0x000fe400000001ff */
[----:B------:R-:W-:Y:S02]  /*6590*/  IMAD.MOV.U32 R9, RZ, RZ, 0x1f ;  /* 0x0000001fff097424 */ /* 0x000fe400078e00ff */
[----:B------:R-:W-:-:S07]  /*65a0*/  IMAD.MOV.U32 R6, RZ, RZ, -0x1 ;  /* 0xffffffffff067424 */ /* 0x000fce00078e00ff */
[----:B012---:R-:W-:Y:S05]  /*65b0*/  WARPSYNC.COLLECTIVE R6, `(.L_x_7652) ;  /* 0x0000000006087348 */ /* 0x007fea0003c00000 */
[----:B--2---:R2:W3:Y:S02]  /*65c0*/  SHFL.DOWN P0, R5, R0, R7, R9 ;  /* 0x0800000700057389 */ /* 0x0044e40000000009 */
[----:B0123--:R-:W-:Y:S05]  /*65d0*/  ENDCOLLECTIVE ;  /* 0x000000000000791b */ /* 0x00ffea0003800000 */
.L_x_7652:
[----:B------:R-:W-:Y:S02]  /*65e0*/  IMAD.MOV.U32 R7, RZ, RZ, 0x2 ;  /* 0x00000002ff077424 */ /* 0x000fe400078e00ff */
[----:B------:R-:W-:-:S05]  /*65f0*/  IMAD.MOV.U32 R3, RZ, RZ, R5 ;  /* 0x000000ffff037224 */ /* 0x000fca00078e0005 */
[----:B------:R-:W-:-:S05]  /*6600*/  FMNMX R3, R3, R0, !PT ;  /* 0x0000000003037209 */ /* 0x000fca0007800000 */
[----:B------:R-:W-:-:S07]  /*6610*/  IMAD.MOV.U32 R0, RZ, RZ, R3 ;  /* 0x000000ffff007224 */ /* 0x000fce00078e0003 */
[----:B------:R-:W-:Y:S05]  /*6620*/  WARPSYNC.COLLECTIVE R6, `(.L_x_7653) ;  /* 0x0000000006087348 */ /* 0x000fea0003c00000 */
[----:B------:R0:W1:Y:S02]  /*6630*/  SHFL.DOWN P0, R5, R0, R7, R9 ;  /* 0x0800000700057389 */ /* 0x0000640000000009 */
[----:B01----:R-:W-:Y:S05]  /*6640*/  ENDCOLLECTIVE ;  /* 0x000000000000791b */ /* 0x003fea0003800000 */
.L_x_7653:
[----:B------:R-:W-:Y:S01]  /*6650*/  IMAD.MOV.U32 R7, RZ, RZ, 0x1 ;  /* 0x00000001ff077424 */ /* 0x000fe200078e00ff */
[----:B------:R-:W-:-:S04]  /*6660*/  MOV R4, R5 ;  /* 0x0000000500047202 */ /* 0x000fc80000000f00 */
[----:B------:R-:W-:-:S05]  /*6670*/  FMNMX R4, R3, R4, !PT ;  /* 0x0000000403047209 */ /* 0x000fca0007800000 */
[----:B------:R-:W-:-:S07]  /*6680*/  IMAD.MOV.U32 R0, RZ, RZ, R4 ;  /* 0x000000ffff007224 */ /* 0x000fce00078e0004 */
[----:B------:R-:W-:Y:S05]  /*6690*/  WARPSYNC.COLLECTIVE R6, `(.L_x_7654) ;  /* 0x0000000006087348 */ /* 0x000fea0003c00000 */
[----:B------:R0:W1:Y:S02]  /*66a0*/  SHFL.DOWN P0, R5, R0, R7, R9 ;  /* 0x0800000700057389 */ /* 0x0000640000000009 */
[----:B01----:R-:W-:Y:S05]  /*66b0*/  ENDCOLLECTIVE ;  /* 0x000000000000791b */ /* 0x003fea0003800000 */
.L_x_7654:
[----:B------:R-:W-:Y:S05]  /*66c0*/  BRA `(.L_x_7655) ;  /* 0xfffffffc00407947 */ /* 0x000fea000383ffff */
        .weak           $__internal_208_$__cuda_sm20_div_u64
        .type           $__internal_208_$__cuda_sm20_div_u64,@function
        .size           $__internal_208_$__cuda_sm20_div_u64,($__internal_209_$__cuda_sm20_rcp_rn_f32_slowpath - $__internal_208_$__cuda_sm20_div_u64)
$__internal_208_$__cuda_sm20_div_u64:
        /* <DEDUP_REMOVED lines=71> */
[----:B------:R-:W-:Y:S11]  /*6b40*/  RET.REL.NODEC R4 `(_ZN18transformer_engine6detail43dgated_act_cast_transpose_kernel_notalignedILi2ELi2Ef6__half13__nv_bfloat16NS_5EmptyEXadL_ZNS_5dsiluIffEET_T0_RKS4_EEXadL_ZNS_4siluIffEES6_S7_S9_EEEEvPKT2_SD_PT3_SF_PKT1_PSG_SJ_mmm) ;  /* 0xffffff94042c7950 */ /* 0x000ff60003c3ffff */
        .weak           $__internal_209_$__cuda_sm20_rcp_rn_f32_slowpath
        .type           $__internal_209_$__cuda_sm20_rcp_rn_f32_slowpath,@function
        .size           $__internal_209_$__cuda_sm20_rcp_rn_f32_slowpath,(.L_x_29510 - $__internal_209_$__cuda_sm20_rcp_rn_f32_slowpath)
$__internal_209_$__cuda_sm20_rcp_rn_f32_slowpath:
        /* <DEDUP_REMOVED lines=15> */
.L_x_7657:
        /* <DEDUP_REMOVED lines=33> */
.L_x_7659:
[----:B------:R0:W1:Y:S02]  /*6e50*/  MUFU.RCP R43, R0 ;  /* 0x00000000002b7308 */ /* 0x0000640000001000 */
.L_x_7658:
[----:B------:R-:W-:Y:S05]  /*6e60*/  BSYNC B0 ;  /* 0x0000000000007941 */ /* 0x000fea0003800000 */
.L_x_7656:
[----:B------:R-:W-:Y:S02]  /*6e70*/  IMAD.MOV.U32 R30, RZ, RZ, R4 ;  /* 0x000000ffff1e7224 */ /* 0x000fe400078e0004 */
[----:B------:R-:W-:-:S04]  /*6e80*/  IMAD.MOV.U32 R31, RZ, RZ, 0x0 ;  /* 0x00000000ff1f7424 */ /* 0x000fc800078e00ff */
[----:B01----:R-:W-:Y:S05]  /*6e90*/  RET.REL.NODEC R30 `(_ZN18transformer_engine6detail43dgated_act_cast_transpose_kernel_notalignedILi2ELi2Ef6__half13__nv_bfloat16NS_5EmptyEXadL_ZNS_5dsiluIffEET_T0_RKS4_EEXadL_ZNS_4siluIffEES6_S7_S9_EEEEvPKT2_SD_PT3_SF_PKT1_PSG_SJ_mmm) ;  /* 0xffffff901e587950 */ /* 0x003fea0003c3ffff */
.L_x_7660:
        /* <DEDUP_REMOVED lines=14> */
.L_x_29510:


//--------------------- .text._ZN18transformer_engine6detail32dgated_act_cast_transpose_kernelILi2ELi2Ef6__half13__nv_bfloat16NS_5EmptyEXadL_ZNS_5dsiluIffEET_T0_RKS4_EEXadL_ZNS_4siluIffEES6_S7_S9_EEEEvPKT2_SD_PT3_SF_PKT1_PSG_SJ_mmm --------------------------
	.section	.text._ZN18transformer_engine6detail32dgated_act_cast_transpose_kernelILi2ELi2Ef6__half13__nv_bfloat16NS_5EmptyEXadL_ZNS_5dsiluIffEET_T0_RKS4_EEXadL_ZNS_4siluIffEES6_S7_S9_EEEEvPKT2_SD_PT3_SF_PKT1_PSG_SJ_mmm,"ax",@progbits
	.align	128
        .global         _ZN18transformer_engine6detail32dgated_act_cast_transpose_kernelILi2ELi2Ef6__half13__nv_bfloat16NS_5EmptyEXadL_ZNS_5dsiluIffEET_T0_RKS4_EEXadL_ZNS_4siluIffEES6_S7_S9_EEEEvPKT2_SD_PT3_SF_PKT1_PSG_SJ_mmm
        .type           _ZN18transformer_engine6detail32dgated_act_cast_transpose_kernelILi2ELi2Ef6__half13__nv_bfloat16NS_5EmptyEXadL_ZNS_5dsiluIffEET_T0_RKS4_EEXadL_ZNS_4siluIffEES6_S7_S9_EEEEvPKT2_SD_PT3_SF_PKT1_PSG_SJ_mmm,@function
        .size           _ZN18transformer_engine6detail32dgated_act_cast_transpose_kernelILi2ELi2Ef6__half13__nv_bfloat16NS_5EmptyEXadL_ZNS_5dsiluIffEET_T0_RKS4_EEXadL_ZNS_4siluIffEES6_S7_S9_EEEEvPKT2_SD_PT3_SF_PKT1_PSG_SJ_mmm,(.L_x_29512 - _ZN18transformer_engine6detail32dgated_act_cast_transpose_kernelILi2ELi2Ef6__half13__nv_bfloat16NS_5EmptyEXadL_ZNS_5dsiluIffEET_T0_RKS4_EEXadL_ZNS_4siluIffEES6_S7_S9_EEEEvPKT2_SD_PT3_SF_PKT1_PSG_SJ_mmm)
        .other          _ZN18transformer_engine6detail32dgated_act_cast_transpose_kernelILi2ELi2Ef6__half13__nv_bfloat16NS_5EmptyEXadL_ZNS_5dsiluIffEET_T0_RKS4_EEXadL_ZNS_4siluIffEES6_S7_S9_EEEEvPKT2_SD_PT3_SF_PKT1_PSG_SJ_mmm,@"STO_CUDA_ENTRY STV_DEFAULT"
_ZN18transformer_engine6detail32dgated_act_cast_transpose_kernelILi2ELi2Ef6__half13__nv_bfloat16NS_5EmptyEXadL_ZNS_5dsiluIffEET_T0_RKS4_EEXadL_ZNS_4siluIffEES6_S7_S9_EEEEvPKT2_SD_PT3_SF_PKT1_PSG_SJ_mmm:
.text._ZN18transformer_engine6detail32dgated_act_cast_transpose_kernelILi2ELi2Ef6__half13__nv_bfloat16NS_5EmptyEXadL_ZNS_5dsiluIffEET_T0_RKS4_EEXadL_ZNS_4siluIffEES6_S7_S9_EEEEvPKT2_SD_PT3_SF_PKT1_PSG_SJ_mmm:
        /* <DEDUP_REMOVED lines=39> */
.L_x_7661:
[----:B------:R-:W-:-:S07]  /*0270*/  MOV R4, 0x290 ;  /* 0x0000029000047802 */ /* 0x000fce0000000f00 */
[----:B------:R-:W-:Y:S05]  /*0280*/  CALL.REL.NOINC `($__internal_210_$__cuda_sm20_div_u64) ;  /* 0x0000004400d87944 */ /* 0x000fea0003c00000 */
        /* <DEDUP_REMOVED lines=11> */
.L_x_7662:
        /* <DEDUP_REMOVED lines=31> */
[----:B------:R-:W1:Y:S02]  /*0530*/  LDCU.64 UR14, c[0x0][0x3c0] ;  /* 0x00007800ff0e77ac */ /* 0x000e640008000a00 */
[----:B------:R-:W-:-:S02]  /*0540*/  IADD3 R6, P0, PT, R30, UR29, RZ ;  /* 0x0000001d1e067c10 */ /* 0x000fc4000ff1e0ff */
[----:B------:R-:W-:-:S04]  /*0550*/  SHF.L.U64.HI R26, R26, 0x2, R5 ;  /* 0x000000021a1a7819 */ /* 0x000fc80000010205 */
[----:B------:R-:W-:-:S05]  /*0560*/  IADD3.X R7, PT, PT, R26, UR30, RZ, P0, !PT ;  /* 0x0000001e1a077c10 */ /* 0x000fca00087fe4ff */
[----:B---3--:R-:W2:Y:S01]  /*0570*/  LDG.E R5, desc[UR22][R6.64] ;  /* 0x0000001606057981 */ /* 0x008ea2000c1e1900 */
[----:B0-----:R-:W-:-:S04]  /*0580*/  ISETP.NE.U32.AND P0, PT, RZ, UR8, PT ;  /* 0x00000008ff007c0c */ /* 0x001fc8000bf05070 */
[----:B------:R-:W-:-:S13]  /*0590*/  ISETP.NE.AND.EX P0, PT, RZ, UR9, PT, P0 ;  /* 0x00000009ff007c0c */ /* 0x000fda000bf05300 */
[----:B------:R-:W0:Y:S02]  /*05a0*/  @P0 LDC.64 R8, c[0x0][0x3a0] ;  /* 0x0000e800ff080b82 */ /* 0x000e240000000a00 */
[----:B0-----:R0:W3:Y:S01]  /*05b0*/  @P0 LDG.E R0, desc[UR22][R8.64] ;  /* 0x0000001608000981 */ /* 0x0010e2000c1e1900 */
[----:B------:R-:W-:Y:S01]  /*05c0*/  ULEA UR19, UP0, UR21, UR19, 0x6 ;  /* 0x0000001315137291 */ /* 0x000fe2000f8030ff */
[----:B------:R-:W-:Y:S01]  /*05d0*/  HFMA2 R11, -RZ, RZ, 3.7421875, 0 ;  /* 0x437c0000ff0b7431 */ /* 0x000fe200000001ff */
[----:B------:R-:W-:Y:S01]  /*05e0*/  USHF.R.U32.HI UR20, URZ, 0x1, UR17 ;  /* 0x00000001ff147899 */ /* 0x000fe20008011611 */
[----:B------:R-:W4:Y:S01]  /*05f0*/  S2R R19, SR_CgaCtaId ;  /* 0x0000000000137919 */ /* 0x000f220000008800 */
[----:B------:R-:W-:Y:S01]  /*0600*/  ULEA UR25, UP1, UR19, UR12, 0x1 ;  /* 0x0000000c13197291 */ /* 0x000fe2000f8208ff */
[----:B------:R-:W-:Y:S01]  /*0610*/  MOV R25, RZ ;  /* 0x000000ff00197202 */ /* 0x000fe20000000f00 */
[----:B------:R-:W-:Y:S01]  /*0620*/  ULEA.HI.X UR12, UR21, UR11, UR6, 0x6, UP0 ;  /* 0x0000000b150c7291 */ /* 0x000fe200080f3406 */
[----:B------:R-:W-:Y:S01]  /*0630*/  IADD3 R21, PT, PT, R22, -0x1, RZ ;  /* 0xffffffff16157810 */ /* 0x000fe20007ffe0ff */
[----:B------:R-:W-:Y:S01]  /*0640*/  IMAD R17, R39, UR20, RZ ;  /* 0x0000001427117c24 */ /* 0x000fe2000f8e02ff */
[----:B------:R-:W5:Y:S01]  /*0650*/  LDCU.128 UR8, c[0x0][0x390] ;  /* 0x00007200ff0877ac */ /* 0x000f620008000c00 */
[----:B0-----:R-:W-:Y:S01]  /*0660*/  IMAD.MOV.U32 R9, RZ, RZ, 0x3bbb989d ;  /* 0x3bbb989dff097424 */ /* 0x001fe200078e00ff */
[----:B------:R-:W-:Y:S01]  /*0670*/  LOP3.LUT R21, R21, 0x1f, RZ, 0xc0, !PT ;  /* 0x0000001f15157812 */ /* 0x000fe200078ec0ff */
[----:B------:R-:W-:Y:S01]  /*0680*/  IMAD.U32 R27, RZ, RZ, UR16 ;  /* 0x00000010ff1b7e24 */ /* 0x000fe2000f8e00ff */
[----:B------:R-:W-:Y:S01]  /*0690*/  ULEA.HI.X UR26, UR19, UR13, UR12, 0x1, UP1 ;  /* 0x0000000d131a7291 */ /* 0x000fe200088f0c0c */
[----:B------:R-:W-:Y:S01]  /*06a0*/  MOV R4, 0x400 ;  /* 0x0000040000047802 */ /* 0x000fe20000000f00 */
[----:B------:R-:W-:-:S02]  /*06b0*/  USHF.R.U64 UR19, UR16, 0x1, UR17 ;  /* 0x0000000110137899 */ /* 0x000fc40008001211 */
[----:B------:R-:W-:Y:S01]  /*06c0*/  MOV R33, UR17 ;  /* 0x0000001100217c02 */ /* 0x000fe20008000f00 */
[----:B-1----:R-:W-:Y:S01]  /*06d0*/  UIMAD UR24, UR6, UR14, URZ ;  /* 0x0000000e061872a4 */ /* 0x002fe2000f8e02ff */
[----:B------:R-:W-:Y:S01]  /*06e0*/  LOP3.LUT R20, R40, 0x1f, RZ, 0xc0, !PT ;  /* 0x0000001f28147812 */ /* 0x000fe200078ec0ff */
[----:B------:R-:W-:Y:S01]  /*06f0*/  UIMAD.WIDE.U32 UR12, UR21, UR14, URZ ;  /* 0x0000000e150c72a5 */ /* 0x000fe2000f8e00ff */
[----:B------:R-:W-:Y:S01]  /*0700*/  VIADD R4, R4, 0x20 ;  /* 0x0000002004047836 */ /* 0x000fe20000000000 */
[----:B------:R-:W-:Y:S01]  /*0710*/  UIMAD UR24, UR21, UR15, UR24 ;  /* 0x0000000f151872a4 */ /* 0x000fe2000f8e0218 */
[----:B------:R-:W-:Y:S01]  /*0720*/  BSSY.RECONVERGENT B1, `(.L_x_7663) ;  /* 0x000005c000017945 */ /* 0x000fe20003800200 */
[----:B------:R-:W-:Y:S02]  /*0730*/  ULOP3.LUT UR31, UR16, 0xfffffffe, URZ, 0xc0, !UPT ;  /* 0xfffffffe101f7892 */ /* 0x000fe4000f8ec0ff */
[----:B------:R-:W-:Y:S02]  /*0740*/  USHF.L.U32 UR6, UR12, 0x6, URZ ;  /* 0x000000060c067899 */ /* 0x000fe400080006ff */
[----:B------:R-:W-:-:S02]  /*0750*/  UIADD3 UR13, UPT, UPT, UR13, UR24, URZ ;  /* 0x000000180d0d7290 */ /* 0x000fc4000fffe0ff */
[----:B------:R-:W-:Y:S01]  /*0760*/  ULEA UR6, UP1, UR4, UR6, 0x6 ;  /* 0x0000000604067291 */ /* 0x000fe2000f8230ff */
[----:B------:R-:W-:Y:S01]  /*0770*/  IMAD.U32 R32, RZ, RZ, UR31 ;  /* 0x0000001fff207e24 */ /* 0x000fe2000f8e00ff */
[----:B------:R-:W-:Y:S02]  /*0780*/  USHF.L.U64.HI UR12, UR12, 0x6, UR13 ;  /* 0x000000060c0c7899 */ /* 0x000fe4000801020d */
[----:B-----5:R-:W-:Y:S01]  /*0790*/  ULEA UR10, UP2, UR6, UR10, 0x1 ;  /* 0x0000000a060a7291 */ /* 0x020fe2000f8408ff */
[----:B------:R-:W-:Y:S01]  /*07a0*/  IMAD.WIDE.U32 R32, R39, UR19, R32 ;  /* 0x0000001327207c25 */ /* 0x000fe2000f8e0020 */
[----:B------:R-:W-:Y:S01]  /*07b0*/  ULEA.HI.X UR4, UR4, UR12, UR5, 0x6, UP1 ;  /* 0x0000000c04047291 */ /* 0x000fe200088f3405 */
[----:B----4-:R-:W-:Y:S01]  /*07c0*/  LEA R19, R19, R4, 0x18 ;  /* 0x0000000413137211 */ /* 0x010fe200078ec0ff */
[----:B------:R-:W-:Y:S01]  /*07d0*/  UIADD3 UR28, UP0, UPT, UR28, UR8, URZ ;  /* 0x000000081c1c7290 */ /* 0x000fe2000ff1e0ff */
[----:B------:R-:W-:Y:S01]  /*07e0*/  IMAD.IADD R4, R17, 0x1, R33 ;  /* 0x0000000111047824 */ /* 0x000fe200078e0221 */
[----:B------:R-:W-:Y:S01]  /*07f0*/  ULEA.HI.X UR11, UR6, UR11, UR4, 0x1, UP2 ;  /* 0x0000000b060b7291 */ /* 0x000fe200090f0c04 */
[----:B------:R-:W-:Y:S01]  /*0800*/  IADD3 R16, P2, PT, R21, R32, RZ ;  /* 0x0000002015107210 */ /* 0x000fe20007f5e0ff */
[----:B------:R-:W-:Y:S01]  /*0810*/  UIMAD UR6, UR7, 0x3, URZ ;  /* 0x00000003070678a4 */ /* 0x000fe2000f8e02ff */
[----:B------:R-:W-:Y:S01]  /*0820*/  IMAD R19, R20, 0x84, R19 ;  /* 0x0000008414137824 */ /* 0x000fe200078e0213 */
[----:B------:R-:W-:-:S02]  /*0830*/  USHF.L.U32 UR24, UR16, 0x1, URZ ;  /* 0x0000000110187899 */ /* 0x000fc400080006ff */
[----:B------:R-:W-:Y:S02]  /*0840*/  UIMAD UR15, UR15, UR16, URZ ;  /* 0x000000100f0f72a4 */ /* 0x000fe4000f8e02ff */
[----:B------:R-:W-:Y:S02]  /*0850*/  UIADD3.X UR9, UPT, UPT, UR27, UR9, URZ, UP0, !UPT ;  /* 0x000000091b097290 */ /* 0x000fe400087fe4ff */
[----:B------:R-:W-:Y:S02]  /*0860*/  USHF.L.U64.HI UR27, UR16, 0x1, UR17 ;  /* 0x00000001101b7899 */ /* 0x000fe40008010211 */
[----:B------:R-:W-:Y:S02]  /*0870*/  UIMAD.WIDE.U32 UR4, UR14, UR16, URZ ;  /* 0x000000100e0472a5 */ /* 0x000fe4000f8e00ff */
[----:B------:R-:W-:Y:S02]  /*0880*/  UIMAD UR15, UR17, UR14, UR15 ;  /* 0x0000000e110f72a4 */ /* 0x000fe4000f8e020f */
[----:B------:R-:W-:Y:S01]  /*0890*/  USHF.L.U64.HI UR8, UR19, 0x2, UR20 ;  /* 0x0000000213087899 */ /* 0x000fe20008010214 */
[----:B------:R-:W-:Y:S01]  /*08a0*/  UMOV UR13, 0x3f800000 ;  /* 0x3f800000000d7882 */ /* 0x000fe20000000000 */
[----:B------:R-:W-:-:S02]  /*08b0*/  UIADD3 UR5, UPT, UPT, UR5, UR15, URZ ;  /* 0x0000000f05057290 */ /* 0x000fc4000fffe0ff */
[----:B------:R-:W-:Y:S02]  /*08c0*/  USHF.L.U64.HI UR21, UR16, 0x2, UR17 ;  /* 0x0000000210157899 */ /* 0x000fe40008010211 */
[----:B------:R-:W-:Y:S02]  /*08d0*/  UIADD3 UR14, UP0, UPT, UR24, UR29, URZ ;  /* 0x0000001d180e7290 */ /* 0x000fe4000ff1e0ff */
[----:B------:R-:W-:Y:S02]  /*08e0*/  USHF.L.U32 UR16, UR16, 0x2, URZ ;  /* 0x0000000210107899 */ /* 0x000fe400080006ff */
[----:B------:R-:W-:-:S04]  /*08f0*/  UIADD3 UR15, UP1, UPT, UR28, UR24, URZ ;  /* 0x000000181c0f7290 */ /* 0x000fc8000ff3e0ff */
[----:B------:R-:W-:Y:S01]  /*0900*/  UIADD3.X UR17, UPT, UPT, UR9, UR27, URZ, UP1, !UPT ;  /* 0x0000001b09117290 */ /* 0x000fe20008ffe4ff */
[----:B--2---:R-:W-:-:S05]  /*0910*/  HADD2.F32 R2, -RZ, R5.H0_H0 ;  /* 0x20000005ff027230 */ /* 0x004fca0000004100 */
[----:B------:R-:W-:Y:S01]  /*0920*/  FFMA.SAT R10, R2, -R9, 0.5 ;  /* 0x3f000000020a7423 */ /* 0x000fe20000002809 */
[----:B------:R-:W-:-:S04]  /*0930*/  IMAD.WIDE.U32 R8, R39, UR19, R24 ;  /* 0x0000001327087c25 */ /* 0x000fc8000f8e0018 */
[----:B------:R-:W-:Y:S01]  /*0940*/  FFMA.RM R10, R10, R11, 12582913 ;  /* 0x4b4000010a0a7423 */ /* 0x000fe2000000400b */
[----:B------:R-:W-:Y:S01]  /*0950*/  IMAD.IADD R11, R9, 0x1, R17 ;  /* 0x00000001090b7824 */ /* 0x000fe200078e0211 */
[----:B------:R-:W-:Y:S02]  /*0960*/  LEA R14, P1, R8, UR25, 0x2 ;  /* 0x00000019080e7c11 */ /* 0x000fe4000f8210ff */
[C---:B------:R-:W-:Y:S01]  /*0970*/  FADD R9, R10.reuse, -12583039 ;  /* 0xcb40007f0a097421 */ /* 0x040fe20000000000 */
[----:B------:R-:W-:Y:S01]  /*0980*/  IMAD.SHL.U32 R12, R10, 0x800000, RZ ;  /* 0x008000000a0c7824 */ /* 0x000fe200078e00ff */
[----:B------:R-:W-:Y:S02]  /*0990*/  LEA.HI.X R15, R8, UR26, R11, 0x2, P1 ;  /* 0x0000001a080f7c11 */ /* 0x000fe400088f140b */
[C---:B------:R-:W-:Y:S01]  /*09a0*/  FFMA R9, R2.reuse, -1.4426950216293334961, -R9 ;  /* 0xbfb8aa3b02097823 */ /* 0x040fe20000000809 */
[----:B------:R-:W-:Y:S02]  /*09b0*/  IADD3 R8, P1, PT, R21, R34, RZ ;  /* 0x0000002215087210 */ /* 0x000fe40007f3e0ff */
[----:B------:R-:W-:Y:S01]  /*09c0*/  IADD3.X R17, PT, PT, RZ, R4, RZ, P2, !PT ;  /* 0x00000004ff117210 */ /* 0x000fe200017fe4ff */
[----:B------:R-:W-:Y:S01]  /*09d0*/  FFMA R11, R2, -1.925963033500011079e-08, R9 ;  /* 0xb2a57060020b7823 */ /* 0x000fe20000000009 */
[----:B------:R-:W-:-:S02]  /*09e0*/  IADD3.X R9, PT, PT, RZ, R3, RZ, P1, !PT ;  /* 0x00000003ff097210 */ /* 0x000fc40000ffe4ff */
[C---:B------:R-:W-:Y:S01]  /*09f0*/  LEA R56, P1, R16.reuse, UR25, 0x2 ;  /* 0x0000001910387c11 */ /* 0x040fe2000f8210ff */
[----:B------:R0:W1:Y:S03]  /*0a00*/  MUFU.EX2 R13, R11 ;  /* 0x0000000b000d7308 */ /* 0x0000660000000800 */
[----:B------:R-:W-:Y:S02]  /*0a10*/  LEA.HI.X R57, R16, UR26, R17, 0x2, P1 ;  /* 0x0000001a10397c11 */ /* 0x000fe400088f1411 */
[----:B------:R-:W-:Y:S01]  /*0a20*/  IADD3 R50, P1, PT, R8, UR24, RZ ;  /* 0x0000001808327c10 */ /* 0x000fe2000ff3e0ff */
[----:B0-----:R-:W-:-:S03]  /*0a30*/  IMAD.WIDE.U32 R10, R27, 0x3, R8 ;  /* 0x000000031b0a7825 */ /* 0x001fc600078e0008 */
[----:B------:R-:W-:Y:S01]  /*0a40*/  IADD3.X R9, PT, PT, R9, UR27, RZ, P1, !PT ;  /* 0x0000001b09097c10 */ /* 0x000fe20008ffe4ff */
[----:B------:R-:W-:Y:S01]  /*0a50*/  IMAD.SHL.U32 R36, R10, 0x4, RZ ;  /* 0x000000040a247824 */ /* 0x000fe200078e00ff */
[----:B------:R-:W-:Y:S01]  /*0a60*/  IADD3 R11, PT, PT, R11, UR6, RZ ;  /* 0x000000060b0b7c10 */ /* 0x000fe2000fffe0ff */
[----:B------:R-:W-:Y:S01]  /*0a70*/  USHF.L.U32 UR6, UR19, 0x2, URZ ;  /* 0x0000000213067899 */ /* 0x000fe200080006ff */
[----:B-1----:R-:W-:Y:S02]  /*0a80*/  FFMA R18, R12, R13, 1 ;  /* 0x3f8000000c127423 */ /* 0x002fe4000000000d */
[----:B------:R-:W-:Y:S01]  /*0a90*/  SHF.L.U64.HI R16, R10, 0x2, R11 ;  /* 0x000000020a107819 */ /* 0x000fe2000001020b */
[----:B------:R-:W-:Y:S01]  /*0aa0*/  ULEA UR19, UP2, UR4, UR10, 0x1 ;  /* 0x0000000a04137291 */ /* 0x000fe2000f8408ff */
[----:B---3--:R-:W-:Y:S02]  /*0ab0*/  @P0 R2UR UR13, R0 ;  /* 0x00000000000d02ca */ /* 0x008fe400000e0000 */
[----:B------:R-:W-:Y:S01]  /*0ac0*/  IADD3 R10, PT, PT, R18, 0x1800000, RZ ;  /* 0x01800000120a7810 */ /* 0x000fe20007ffe0ff */
[----:B------:R-:W-:Y:S01]  /*0ad0*/  ULEA.HI.X UR12, UR4, UR11, UR5, 0x1, UP2 ;  /* 0x0000000b040c7291 */ /* 0x000fe200090f0c05 */
[----:B------:R-:W-:Y:S01]  /*0ae0*/  SHF.L.U64.HI R0, R50, 0x2, R9 ;  /* 0x0000000232007819 */ /* 0x000fe20000010209 */
[----:B------:R-:W-:Y:S01]  /*0af0*/  UIADD3.X UR4, UPT, UPT, UR27, UR30, URZ, UP0, !UPT ;  /* 0x0000001e1b047290 */ /* 0x000fe200087fe4ff */
[----:B------:R-:W-:Y:S01]  /*0b00*/  LOP3.LUT R10, R10, 0x7f800000, RZ, 0xc0, !PT ;  /* 0x7f8000000a0a7812 */ /* 0x000fe200078ec0ff */
[----:B------:R-:W-:Y:S01]  /*0b10*/  IMAD.SHL.U32 R50, R50, 0x4, RZ ;  /* 0x0000000432327824 */ /* 0x000fe200078e00ff */
[----:B------:R-:W-:-:S02]  /*0b20*/  IADD3 R12, P5, PT, R6, UR16, RZ ;  /* 0x00000010060c7c10 */ /* 0x000fc4000ffbe0ff */
[----:B------:R-:W-:Y:S02]  /*0b30*/  ISETP.GT.U32.AND P0, PT, R10, 0x1ffffff, PT ;  /* 0x01ffffff0a00780c */ /* 0x000fe40003f04070 */
[----:B------:R-:W-:Y:S02]  /*0b40*/  IADD3 R10, P1, PT, R30, UR14, RZ ;  /* 0x0000000e1e0a7c10 */ /* 0x000fe4000ff3e0ff */
[----:B------:R-:W-:Y:S02]  /*0b50*/  IADD3 R60, P2, PT, R14, UR6, RZ ;  /* 0x000000060e3c7c10 */ /* 0x000fe4000ff5e0ff */
[----:B------:R-:W-:Y:S02]  /*0b60*/  IADD3.X R11, PT, PT, R26, UR4, RZ, P1, !PT ;  /* 0x000000041a0b7c10 */ /* 0x000fe40008ffe4ff */
[----:B------:R-:W-:Y:S02]  /*0b70*/  IADD3.X R13, PT, PT, R7, UR21, RZ, P5, !PT ;  /* 0x00000015070d7c10 */ /* 0x000fe4000affe4ff */
[----:B------:R-:W-:-:S02]  /*0b80*/  IADD3 R58, P6, PT, R50, UR29, RZ ;  /* 0x0000001d323a7c10 */ /* 0x000fc4000ffde0ff */
[----:B------:R-:W-:Y:S02]  /*0b90*/  IADD3.X R61, PT, PT, R15, UR8, RZ, P2, !PT ;  /* 0x000000080f3d7c10 */ /* 0x000fe400097fe4ff */
[----:B------:R-:W-:Y:S02]  /*0ba0*/  IADD3 R46, P1, PT, R36, UR29, RZ ;  /* 0x0000001d242e7c10 */ /* 0x000fe4000ff3e0ff */
[----:B------:R-:W-:Y:S02]  /*0bb0*/  IADD3 R8, P3, PT, R10, UR16, RZ ;  /* 0x000000100a087c10 */ /* 0x000fe4000ff7e0ff */
[----:B------:R-:W-:Y:S02]  /*0bc0*/  IADD3 R28, P4, PT, R56, UR6, RZ ;  /* 0x00000006381c7c10 */ /* 0x000fe4000ff9e0ff */
[----:B------:R-:W-:Y:S02]  /*0bd0*/  IADD3 R50, P5, PT, R50, UR14, RZ ;  /* 0x0000000e32327c10 */ /* 0x000fe4000ffbe0ff */
[----:B------:R-:W-:-:S02]  /*0be0*/  IADD3 R36, P2, PT, R36, UR14, RZ ;  /* 0x0000000e24247c10 */ /* 0x000fc4000ff5e0ff */
[----:B------:R-:W-:Y:S02]  /*0bf0*/  IADD3.X R29, PT, PT, R57, UR8, RZ, P4, !PT ;  /* 0x00000008391d7c10 */ /* 0x000fe4000a7fe4ff */
[C---:B------:R-:W-:Y:S02]  /*0c00*/  IADD3.X R59, PT, PT, R0.reuse, UR30, RZ, P6, !PT ;  /* 0x0000001e003b7c10 */ /* 0x040fe4000b7fe4ff */
[----:B------:R-:W-:Y:S02]  /*0c10*/  IADD3.X R51, PT, PT, R0, UR4, RZ, P5, !PT ;  /* 0x0000000400337c10 */ /* 0x000fe4000affe4ff */
[----:B------:R-:W-:Y:S02]  /*0c20*/  IADD3.X R9, PT, PT, R11, UR21, RZ, P3, !PT ;  /* 0x000000150b097c10 */ /* 0x000fe40009ffe4ff */
[C---:B------:R-:W-:Y:S02]  /*0c30*/  IADD3.X R47, PT, PT, R16.reuse, UR30, RZ, P1, !PT ;  /* 0x0000001e102f7c10 */ /* 0x040fe40008ffe4ff */
[----:B------:R-:W-:Y:S01]  /*0c40*/  IADD3.X R37, PT, PT, R16, UR4, RZ, P2, !PT ;  /* 0x0000000410257c10 */ /* 0x000fe200097fe4ff */
[----:B------:R-:W-:Y:S06]  /*0c50*/  @P0 BRA `(.L_x_7664) ;  /* 0x0000000000100947 */ /* 0x000fec0003800000 */
[----:B------:R-:W-:Y:S02]  /*0c60*/  MOV R0, R18 ;  /* 0x0000001200007202 */ /* 0x000fe40000000f00 */
[----:B------:R-:W-:-:S07]  /*0c70*/  MOV R42, 0xc90 ;  /* 0x00000c90002a7802 */ /* 0x000fce0000000f00 */
[----:B------:R-:W-:Y:S05]  /*0c80*/  CALL.REL.NOINC `($__internal_211_$__cuda_sm20_rcp_rn_f32_slowpath) ;  /* 0x0000004000787944 */ /* 0x000fea0003c00000 */
[----:B------:R-:W-:Y:S05]  /*0c90*/  BRA `(.L_x_7665) ;  /* 0x0000000000107947 */ /* 0x000fea0003800000 */
.L_x_7664:
[----:B------:R-:W0:Y:S02]  /*0ca0*/  MUFU.RCP R49, R18 ;  /* 0x0000001200317308 */ /* 0x000e240000001000 */
[----:B0-----:R-:W-:-:S04]  /*0cb0*/  FFMA R0, R18, R49, -1 ;  /* 0xbf80000012007423 */ /* 0x001fc80000000031 */
[----:B------:R-:W-:-:S04]  /*0cc0*/  FADD.FTZ R0, -R0, -RZ ;  /* 0x800000ff00007221 */ /* 0x000fc80000010100 */
[----:B------:R-:W-:-:S07]  /*0cd0*/  FFMA R49, R49, R0, R49 ;  /* 0x0000000031317223 */ /* 0x000fce0000000031 */
.L_x_7665:
[----:B------:R-:W-:Y:S05]  /*0ce0*/  BSYNC.RECONVERGENT B1 ;  /* 0x0000000000017941 */ /* 0x000fea0003800200 */
.L_x_7663:
[----:B------:R0:W2:Y:S04]  /*0cf0*/  LDG.E R7, desc[UR22][R14.64] ;  /* 0x000000160e077981 */ /* 0x0000a8000c1e1900 */
[----:B------:R1:W3:Y:S01]  /*0d00*/  LDG.E R6, desc[UR22][R10.64] ;  /* 0x000000160a067981 */ /* 0x0002e2000c1e1900 */
[----:B------:R-:W-:Y:S02]  /*0d10*/  HFMA2 R17, -RZ, RZ, 3.7421875, 0 ;  /* 0x437c0000ff117431 */ /* 0x000fe400000001ff */
[----:B------:R-:W-:Y:S02]  /*0d20*/  HADD2.F32 R5, -RZ, R5.H1_H1 ;  /* 0x30000005ff057230 */ /* 0x000fe40000004100 */
        /* <DEDUP_REMOVED lines=12> */
[----:B-1----:R-:W-:Y:S01]  /*0df0*/  IADD3 R10, PT, PT, R14, 0x1800000, RZ ;  /* 0x018000000e0a7810 */ /* 0x002fe20007ffe0ff */
        /* <DEDUP_REMOVED lines=12> */
[----:B------:R-:W-:Y:S05]  /*0ec0*/  CALL.REL.NOINC `($__internal_211_$__cuda_sm20_rcp_rn_f32_slowpath) ;  /* 0x0000003c00e87944 */ /* 0x000fea0003c00000 */
[----:B------:R-:W-:Y:S05]  /*0ed0*/  BRA `(.L_x_7668) ;  /* 0x0000000000107947 */ /* 0x000fea0003800000 */
.L_x_7667:
[----:B------:R-:W0:Y:S02]  /*0ee0*/  MUFU.RCP R49, R14 ;  /* 0x0000000e00317308 */ /* 0x000e240000001000 */
[----:B0-----:R-:W-:-:S04]  /*0ef0*/  FFMA R0, R14, R49, -1 ;  /* 0xbf8000000e007423 */ /* 0x001fc80000000031 */
[----:B------:R-:W-:-:S04]  /*0f00*/  FADD.FTZ R0, -R0, -RZ ;  /* 0x800000ff00007221 */ /* 0x000fc80000010100 */
[----:B------:R-:W-:-:S07]  /*0f10*/  FFMA R49, R49, R0, R49 ;  /* 0x0000000031317223 */ /* 0x000fce0000000031 */
.L_x_7668:
[----:B------:R-:W-:Y:S05]  /*0f20*/  BSYNC.RECONVERGENT B1 ;  /* 0x0000000000017941 */ /* 0x000fea0003800200 */
.L_x_7666:
[----:B------:R-:W2:Y:S01]  /*0f30*/  LDG.E R12, desc[UR22][R12.64] ;  /* 0x000000160c0c7981 */ /* 0x000ea2000c1e1900 */
[----:B------:R-:W-:Y:S01]  /*0f40*/  MOV R11, 0x3bbb989d ;  /* 0x3bbb989d000b7802 */ /* 0x000fe20000000f00 */
[----:B------:R-:W-:Y:S01]  /*0f50*/  IMAD.MOV.U32 R15, RZ, RZ, 0x437c0000 ;  /* 0x437c0000ff0f7424 */ /* 0x000fe200078e00ff */
[----:B------:R-:W-:Y:S01]  /*0f60*/  BSSY.RECONVERGENT B1, `(.L_x_7669) ;  /* 0x000001f000017945 */ /* 0x000fe20003800200 */
[----:B------:R-:W-:Y:S02]  /*0f70*/  HADD2.F32 R7, -RZ, R7.H1_H1 ;  /* 0x30000007ff077230 */ /* 0x000fe40000004100 */
[----:B--2---:R-:W-:-:S05]  /*0f80*/  HADD2.F32 R2, -RZ, R12.H0_H0 ;  /* 0x2000000cff027230 */ /* 0x004fca0000004100 */
        /* <DEDUP_REMOVED lines=14> */
[----:B------:R-:W-:Y:S01]  /*1070*/  HADD2.F32 R5, -RZ, R6.H1_H1 ;  /* 0x30000006ff057230 */ /* 0x000fe20000004100 */
[----:B------:R-:W-:Y:S01]  /*1080*/  ISETP.GT.U32.AND P0, PT, R13, 0x1ffffff, PT ;  /* 0x01ffffff0d00780c */ /* 0x000fe20003f04070 */
[----:B------:R-:W-:Y:S01]  /*1090*/  FMUL R0, R0, R7 ;  /* 0x0000000700007220 */ /* 0x000fe20000400000 */
[----:B------:R-:W-:-:S03]  /*10a0*/  FMUL R15, R7, R10 ;  /* 0x0000000a070f7220 */ /* 0x000fc60000400000 */
[----:B------:R-:W-:-:S08]  /*10b0*/  FMUL R16, R0, R5 ;  /* 0x0000000500107220 */ /* 0x000fd00000400000 */
[----:B------:R-:W-:Y:S05]  /*10c0*/  @P0 BRA `(.L_x_7670) ;  /* 0x0000000000100947 */ /* 0x000fea0003800000 */
[----:B------:R-:W-:Y:S02]  /*10d0*/  MOV R0, R14 ;  /* 0x0000000e00007202 */ /* 0x000fe40000000f00 */
[----:B------:R-:W-:-:S07]  /*10e0*/  MOV R42, 0x1100 ;  /* 0x00001100002a7802 */ /* 0x000fce0000000f00 */
[----:B------:R-:W-:Y:S05]  /*10f0*/  CALL.REL.NOINC `($__internal_211_$__cuda_sm20_rcp_rn_f32_slowpath) ;  /* 0x0000003c005c7944 */ /* 0x000fea0003c00000 */
[----:B------:R-:W-:Y:S05]  /*1100*/  BRA `(.L_x_7671) ;  /* 0x0000000000107947 */ /* 0x000fea0003800000 */
.L_x_7670:
[----:B------:R-:W0:Y:S02]  /*1110*/  MUFU.RCP R49, R14 ;  /* 0x0000000e00317308 */ /* 0x000e240000001000 */
[----:B0-----:R-:W-:-:S04]  /*1120*/  FFMA R0, R14, R49, -1 ;  /* 0xbf8000000e007423 */ /* 0x001fc80000000031 */
[----:B------:R-:W-:-:S04]  /*1130*/  FADD.FTZ R0, -R0, -RZ ;  /* 0x800000ff00007221 */ /* 0x000fc80000010100 */
[----:B------:R-:W-:-:S07]  /*1140*/  FFMA R49, R49, R0, R49 ;  /* 0x0000000031317223 */ /* 0x000fce0000000031 */
.L_x_7671:
[----:B------:R-:W-:Y:S05]  /*1150*/  BSYNC.RECONVERGENT B1 ;  /* 0x0000000000017941 */ /* 0x000fea0003800200 */
.L_x_7669:
[----:B------:R-:W2:Y:S04]  /*1160*/  LDG.E R14, desc[UR22][R60.64] ;  /* 0x000000163c0e7981 */ /* 0x000ea8000c1e1900 */
        /* <DEDUP_REMOVED lines=30> */
.L_x_7673:
[----:B------:R-:W0:Y:S02]  /*1350*/  MUFU.RCP R49, R8 ;  /* 0x0000000800317308 */ /* 0x000e240000001000 */
[----:B0-----:R-:W-:-:S04]  /*1360*/  FFMA R0, R8, R49, -1 ;  /* 0xbf80000008007423 */ /* 0x001fc80000000031 */
[----:B------:R-:W-:-:S04]  /*1370*/  FADD.FTZ R0, -R0, -RZ ;  /* 0x800000ff00007221 */ /* 0x000fc80000010100 */
[----:B------:R-:W-:-:S07]  /*1380*/  FFMA R49, R49, R0, R49 ;  /* 0x0000000031317223 */ /* 0x000fce0000000031 */
.L_x_7674:
[----:B------:R-:W-:Y:S05]  /*1390*/  BSYNC.RECONVERGENT B1 ;  /* 0x0000000000017941 */ /* 0x000fea0003800200 */
.L_x_7672:
[----:B------:R-:W2:Y:S01]  /*13a0*/  LDG.E R6, desc[UR22][R58.64] ;  /* 0x000000163a067981 */ /* 0x000ea2000c1e1900 */
[----:B------:R-:W-:Y:S01]  /*13b0*/  MOV R5, 0x3bbb989d ;  /* 0x3bbb989d00057802 */ /* 0x000fe20000000f00 */
[----:B------:R-:W-:Y:S02]  /*13c0*/  IMAD.MOV.U32 R31, RZ, RZ, 0x437c0000 ;  /* 0x437c0000ff1f7424 */ /* 0x000fe400078e00ff */
[----:B------:R-:W-:Y:S01]  /*13d0*/  HADD2.F32 R14, -RZ, R14.H1_H1 ;  /* 0x3000000eff0e7230 */ /* 0x000fe20000004100 */
[----:B------:R-:W5:Y:S04]  /*13e0*/  LDG.E R27, desc[UR22][R36.64] ;  /* 0x00000016241b7981 */ /* 0x000f68000c1e1900 */
[----:B------:R0:W5:Y:S04]  /*13f0*/  LDG.E R28, desc[UR22][R28.64] ;  /* 0x000000161c1c7981 */ /* 0x000168000c1e1900 */
[----:B------:R1:W5:Y:S04]  /*1400*/  LDG.E R9, desc[UR22][R56.64] ;  /* 0x0000001638097981 */ /* 0x000368000c1e1900 */
[----:B------:R3:W5:Y:S01]  /*1410*/  LDG.E R8, desc[UR22][R50.64] ;  /* 0x0000001632087981 */ /* 0x000762000c1e1900 */
[----:B0-----:R-:W-:Y:S01]  /*1420*/  IADD3 R29, P3, PT, R34, UR24, RZ ;  /* 0x00000018221d7c10 */ /* 0x001fe2000ff7e0ff */
[----:B------:R-:W-:-:S02]  /*1430*/  FMUL R34, R13, UR13 ;  /* 0x0000000d0d227c20 */ /* 0x000fc40008400000 */
[----:B------:R0:W5:Y:S01]  /*1440*/  LDG.E R7, desc[UR22][R46.64] ;  /* 0x000000162e077981 */ /* 0x000162000c1e1900 */
[----:B------:R-:W-:Y:S02]  /*1450*/  IADD3.X R3, PT, PT, R3, UR27, RZ, P3, !PT ;  /* 0x0000001b03037c10 */ /* 0x000fe40009ffe4ff */
[----:B------:R-:W-:Y:S01]  /*1460*/  F2FP.BF16.F32.PACK_AB R34, RZ, R34 ;  /* 0x00000022ff22723e */ /* 0x000fe200000010ff */
[----:B------:R-:W-:Y:S01]  /*1470*/  UIMAD UR5, UR7, 0x3, URZ ;  /* 0x00000003070578a4 */ /* 0x000fe2000f8e02ff */
[----:B------:R-:W-:Y:S01]  /*1480*/  BSSY.RECONVERGENT B1, `(.L_x_7675) ;  /* 0x000005e000017945 */ /* 0x000fe20003800200 */
[----:B--2---:R-:W-:-:S05]  /*1490*/  HADD2.F32 R2, -RZ, R6.H0_H0 ;  /* 0x20000006ff027230 */ /* 0x004fca0000004100 */
[----:B------:R-:W-:-:S04]  /*14a0*/  FFMA.SAT R0, R2, -R5, 0.5 ;  /* 0x3f00000002007423 */ /* 0x000fc80000002805 */
[----:B------:R-:W-:-:S04]  /*14b0*/  FFMA.RM R5, R0, R31, 12582913 ;  /* 0x4b40000100057423 */ /* 0x000fc8000000401f */
[----:B------:R-:W-:-:S04]  /*14c0*/  FADD R31, R5, -12583039 ;  /* 0xcb40007f051f7421 */ /* 0x000fc80000000000 */
[----:B------:R-:W-:-:S04]  /*14d0*/  FFMA R31, R2, -1.4426950216293334961, -R31 ;  /* 0xbfb8aa3b021f7823 */ /* 0x000fc8000000081f */
[----:B------:R-:W-:-:S04]  /*14e0*/  FFMA R33, R2, -1.925963033500011079e-08, R31 ;  /* 0xb2a5706002217823 */ /* 0x000fc8000000001f */
[----:B------:R-:W2:Y:S01]  /*14f0*/  MUFU.EX2 R42, R33 ;  /* 0x00000021002a7308 */ /* 0x000ea20000000800 */
[----:B------:R-:W-:Y:S01]  /*1500*/  FADD R0, -R49, 1 ;  /* 0x3f80000031007421 */ /* 0x000fe20000000100 */
[----:B------:R-:W-:-:S03]  /*1510*/  SHF.L.U32 R35, R5, 0x17, RZ ;  /* 0x0000001705237819 */ /* 0x000fc600000006ff */
[----:B------:R-:W-:-:S04]  /*1520*/  FMUL R31, R0, R49 ;  /* 0x00000031001f7220 */ /* 0x000fc80000400000 */
[----:B------:R-:W-:-:S04]  /*1530*/  FFMA R31, R12, R31, R49 ;  /* 0x0000001f0c1f7223 */ /* 0x000fc80000000031 */
[----:B------:R-:W-:Y:S01]  /*1540*/  FMUL R31, R31, R14 ;  /* 0x0000000e1f1f7220 */ /* 0x000fe20000400000 */
[----:B--2---:R-:W-:Y:S01]  /*1550*/  FFMA R0, R35, R42, 1 ;  /* 0x3f80000023007423 */ /* 0x004fe2000000002a */
[----:B------:R-:W-:Y:S01]  /*1560*/  FMUL R35, R12, R49 ;  /* 0x000000310c237220 */ /* 0x000fe20000400000 */
[----:B------:R-:W-:Y:S02]  /*1570*/  HADD2.F32 R12, -RZ, R11.H1_H1 ;  /* 0x3000000bff0c7230 */ /* 0x000fe40000004100 */
[C---:B------:R-:W-:Y:S01]  /*1580*/  FMUL R11, R17.reuse, UR13 ;  /* 0x0000000d110b7c20 */ /* 0x040fe20008400000 */
[----:B------:R-:W-:Y:S02]  /*1590*/  FMNMX3 R17, |R17|, RZ, |R16|, !PT ;  /* 0x000000ff11117276 */ /* 0x000fe40007800610 */
[----:B------:R-:W-:Y:S01]  /*15a0*/  FMUL R36, R31, R12 ;  /* 0x0000000c1f247220 */ /* 0x000fe20000400000 */
[----:B------:R-:W-:Y:S01]  /*15b0*/  IADD3 R5, P4, PT, R32, UR31, RZ ;  /* 0x0000001f20057c10 */ /* 0x000fe2000ff9e0ff */
[----:B------:R-:W-:-:S03]  /*15c0*/  VIADD R32, R0, 0x1800000 ;  /* 0x0180000000207836 */ /* 0x000fc60000000000 */
[----:B------:R-:W-:Y:S02]  /*15d0*/  FMNMX3 R17, |R13|, R17, |R36|, !PT ;  /* 0x000000110d117276 */ /* 0x000fe40007800624 */
[----:B------:R-:W2:Y:S01]  /*15e0*/  LDC.64 R12, c[0x0][0x3b8] ;  /* 0x0000ee00ff0c7b82 */ /* 0x000ea20000000a00 */
[----:B------:R-:W-:Y:S01]  /*15f0*/  FMUL R16, R16, UR13 ;  /* 0x0000000d10107c20 */ /* 0x000fe20008400000 */
[----:B------:R-:W-:Y:S01]  /*1600*/  LOP3.LUT R33, R32, 0x7f800000, RZ, 0xc0, !PT ;  /* 0x7f80000020217812 */ /* 0x000fe200078ec0ff */
[----:B------:R-:W-:Y:S01]  /*1610*/  FMUL R42, R18, UR13 ;  /* 0x0000000d122a7c20 */ /* 0x000fe20008400000 */
[----:B------:R-:W-:Y:S02]  /*1620*/  IADD3 R32, P1, PT, R30, UR28, RZ ;  /* 0x0000001c1e207c10 */ /* 0x000fe4000ff3e0ff */
[----:B------:R-:W-:Y:S02]  /*1630*/  FMNMX3 R37, |R18|, R17, |R15|, !PT ;  /* 0x0000001112257276 */ /* 0x000fe4000780060f */
[----:B------:R-:W-:Y:S01]  /*1640*/  IADD3 R18, PT, PT, R22, 0x1e, RZ ;  /* 0x0000001e16127810 */ /* 0x000fe20007ffe0ff */
[----:B------:R-:W-:Y:S01]  /*1650*/  FMUL R41, R36, UR13 ;  /* 0x0000000d24297c20 */ /* 0x000fe20008400000 */
[----:B------:R-:W-:-:S02]  /*1660*/  ISETP.GT.U32.AND P0, PT, R33, 0x1ffffff, PT ;  /* 0x01ffffff2100780c */ /* 0x000fc40003f04070 */
[----:B------:R-:W-:Y:S02]  /*1670*/  F2FP.BF16.F32.PACK_AB R11, R16, R11 ;  /* 0x0000000b100b723e */ /* 0x000fe400000010ff */
[----:B------:R-:W-:Y:S02]  /*1680*/  IADD3.X R33, PT, PT, R26, UR9, RZ, P1, !PT ;  /* 0x000000091a217c10 */ /* 0x000fe40008ffe4ff */
[----:B------:R-:W-:Y:S02]  /*1690*/  IADD3 R16, P1, PT, R32, UR16, RZ ;  /* 0x0000001020107c10 */ /* 0x000fe4000ff3e0ff */
[----:B------:R-:W-:Y:S01]  /*16a0*/  LOP3.LUT R18, R18, 0x1f, RZ, 0xc0, !PT ;  /* 0x0000001f12127812 */ /* 0x000fe200078ec0ff */
[----:B------:R-:W-:Y:S01]  /*16b0*/  FMUL R15, R15, UR13 ;  /* 0x0000000d0f0f7c20 */ /* 0x000fe20008400000 */
[----:B------:R-:W-:Y:S01]  /*16c0*/  FMUL R35, R14, R35 ;  /* 0x000000230e237220 */ /* 0x000fe20000400000 */
[----:B------:R-:W-:Y:S02]  /*16d0*/  IADD3.X R17, PT, PT, R33, UR21, RZ, P1, !PT ;  /* 0x0000001521117c10 */ /* 0x000fe40008ffe4ff */
[----:B------:R-:W-:-:S02]  /*16e0*/  F2FP.BF16.F32.PACK_AB R41, RZ, R41 ;  /* 0x00000029ff29723e */ /* 0x000fc400000010ff */
[----:B------:R-:W-:Y:S02]  /*16f0*/  IADD3 R30, P2, PT, R30, UR15, RZ ;  /* 0x0000000f1e1e7c10 */ /* 0x000fe4000ff5e0ff */
[----:B------:R-:W-:Y:S01]  /*1700*/  IADD3 R14, P1, PT, R18, R29, RZ ;  /* 0x0000001d120e7210 */ /* 0x000fe20007f3e0ff */
[----:B------:R4:W-:Y:S01]  /*1710*/  STG.E desc[UR22][R32.64], R11 ;  /* 0x0000000b20007986 */ /* 0x0009e2000c101916 */
[----:B------:R-:W-:Y:S02]  /*1720*/  F2FP.BF16.F32.PACK_AB R42, R15, R42 ;  /* 0x0000002a0f2a723e */ /* 0x000fe400000010ff */
[----:B------:R-:W-:Y:S02]  /*1730*/  PRMT R34, R34, 0x5410, R41 ;  /* 0x0000541022227816 */ /* 0x000fe40000000029 */
[----:B------:R-:W-:Y:S02]  /*1740*/  IADD3.X R31, PT, PT, R26, UR17, RZ, P2, !PT ;  /* 0x000000111a1f7c10 */ /* 0x000fe400097fe4ff */
[----:B------:R-:W-:-:S02]  /*1750*/  IADD3.X R15, PT, PT, RZ, R3, RZ, P1, !PT ;  /* 0x00000003ff0f7210 */ /* 0x000fc40000ffe4ff */
[C---:B------:R-:W-:Y:S01]  /*1760*/  FMNMX3 R26, |R10|.reuse, R37, |R35|, !PT ;  /* 0x000000250a1a7276 */ /* 0x040fe20007800623 */
[----:B------:R-:W-:Y:S01]  /*1770*/  FMUL R10, R10, UR13 ;  /* 0x0000000d0a0a7c20 */ /* 0x000fe20008400000 */
[----:B----4-:R-:W-:Y:S01]  /*1780*/  IADD3 R32, P1, PT, R30, UR16, RZ ;  /* 0x000000101e207c10 */ /* 0x010fe2000ff3e0ff */
[----:B------:R4:W-:Y:S01]  /*1790*/  STG.E desc[UR22][R16.64], R34 ;  /* 0x0000002210007986 */ /* 0x0009e2000c101916 */
[----:B------:R-:W-:Y:S01]  /*17a0*/  FMUL R35, R35, UR13 ;  /* 0x0000000d23237c20 */ /* 0x000fe20008400000 */
[----:B-1----:R-:W-:Y:S01]  /*17b0*/  IADD3 R56, P3, PT, R14, UR24, RZ ;  /* 0x000000180e387c10 */ /* 0x002fe2000ff7e0ff */
[----:B--2---:R-:W-:Y:S01]  /*17c0*/  IMAD.X R4, R4, 0x1, R13, P4 ;  /* 0x0000000104047824 */ /* 0x004fe200020e060d */
[----:B------:R1:W-:Y:S01]  /*17d0*/  STG.E desc[UR22][R30.64], R42 ;  /* 0x0000002a1e007986 */ /* 0x0003e2000c101916 */
[----:B------:R-:W-:Y:S01]  /*17e0*/  IADD3.X R33, PT, PT, R31, UR21, RZ, P1, !PT ;  /* 0x000000151f217c10 */ /* 0x000fe20008ffe4ff */
[----:B------:R-:W-:Y:S01]  /*17f0*/  IMAD.WIDE.U32 R12, R12, 0x3, R14 ;  /* 0x000000030c0c7825 */ /* 0x000fe200078e000e */
[----:B------:R-:W-:-:S02]  /*1800*/  IADD3.X R15, PT, PT, R15, UR27, RZ, P3, !PT ;  /* 0x0000001b0f0f7c10 */ /* 0x000fc40009ffe4ff */
[----:B----4-:R-:W-:Y:S02]  /*1810*/  F2FP.BF16.F32.PACK_AB R16, RZ, R10 ;  /* 0x0000000aff10723e */ /* 0x010fe400000010ff */
[----:B-1----:R-:W-:Y:S02]  /*1820*/  IADD3 R30, P1, PT, R18, R5, RZ ;  /* 0x00000005121e7210 */ /* 0x002fe40007f3e0ff */
[----:B------:R-:W-:Y:S02]  /*1830*/  F2FP.BF16.F32.PACK_AB R10, RZ, R35 ;  /* 0x00000023ff0a723e */ /* 0x000fe400000010ff */
[----:B------:R-:W-:Y:S01]  /*1840*/  LEA R58, P2, R30, UR25, 0x2 ;  /* 0x000000191e3a7c11 */ /* 0x000fe2000f8410ff */
[----:B------:R-:W-:Y:S01]  /*1850*/  IMAD.X R31, RZ, RZ, R4, P1 ;  /* 0x000000ffff1f7224 */ /* 0x000fe200008e0604 */
[----:B------:R-:W-:Y:S02]  /*1860*/  SHF.L.U64.HI R14, R56, 0x2, R15 ;  /* 0x00000002380e7819 */ /* 0x000fe4000001020f */
[----:B------:R-:W-:-:S02]  /*1870*/  PRMT R16, R16, 0x5410, R10 ;  /* 0x0000541010107816 */ /* 0x000fc4000000000a */
[----:B------:R-:W-:Y:S01]  /*1880*/  IADD3 R17, PT, PT, R13, UR5, RZ ;  /* 0x000000050d117c10 */ /* 0x000fe2000fffe0ff */
[----:B------:R-:W-:Y:S01]  /*1890*/  IMAD.SHL.U32 R13, R12, 0x4, RZ ;  /* 0x000000040c0d7824 */ /* 0x000fe200078e00ff */
[----:B------:R-:W-:Y:S02]  /*18a0*/  SHF.L.U32 R56, R56, 0x2, RZ ;  /* 0x0000000238387819 */ /* 0x000fe400000006ff */
[----:B------:R-:W-:Y:S01]  /*18b0*/  LEA.HI.X R59, R30, UR26, R31, 0x2, P2 ;  /* 0x0000001a1e3b7c11 */ /* 0x000fe200090f141f */
[----:B------:R1:W-:Y:S01]  /*18c0*/  STG.E desc[UR22][R32.64], R16 ;  /* 0x0000001020007986 */ /* 0x0003e2000c101916 */
[----:B------:R-:W-:Y:S02]  /*18d0*/  SHF.L.U64.HI R12, R12, 0x2, R17 ;  /* 0x000000020c0c7819 */ /* 0x000fe40000010211 */
[----:B---3--:R-:W-:Y:S02]  /*18e0*/  IADD3 R50, P2, PT, R56, UR29, RZ ;  /* 0x0000001d38327c10 */ /* 0x008fe4000ff5e0ff */
[----:B------:R-:W-:-:S02]  /*18f0*/  PRMT R17, R11, 0x5410, R34 ;  /* 0x000054100b117816 */ /* 0x000fc40000000022 */
[----:B------:R-:W-:Y:S02]  /*1900*/  IADD3 R31, P1, PT, R21, R29, RZ ;  /* 0x0000001d151f7210 */ /* 0x000fe40007f3e0ff */
[----:B------:R-:W-:Y:S02]  /*1910*/  IADD3 R56, P3, PT, R56, UR14, RZ ;  /* 0x0000000e38387c10 */ /* 0x000fe4000ff7e0ff */
[----:B------:R-:W-:Y:S02]  /*1920*/  IADD3 R34, P4, PT, R58, UR6, RZ ;  /* 0x000000063a227c10 */ /* 0x000fe4000ff9e0ff */
[C---:B------:R-:W-:Y:S02]  /*1930*/  IADD3 R36, P5, PT, R13.reuse, UR29, RZ ;  /* 0x0000001d0d247c10 */ /* 0x040fe4000ffbe0ff */
[----:B-1----:R-:W-:Y:S01]  /*1940*/  IADD3 R32, P6, PT, R13, UR14, RZ ;  /* 0x0000000e0d207c10 */ /* 0x002fe2000ffde0ff */
[----:B------:R-:W-:Y:S01]  /*1950*/  IMAD.X R30, RZ, RZ, R3, P1 ;  /* 0x000000ffff1e7224 */ /* 0x000fe200008e0603 */
[----:B------:R-:W-:-:S02]  /*1960*/  IADD3.X R51, PT, PT, R14, UR30, RZ, P2, !PT ;  /* 0x0000001e0e337c10 */ /* 0x000fc400097fe4ff */
[----:B------:R-:W-:Y:S02]  /*1970*/  IADD3.X R57, PT, PT, R14, UR4, RZ, P3, !PT ;  /* 0x000000040e397c10 */ /* 0x000fe40009ffe4ff */
[----:B------:R-:W-:Y:S02]  /*1980*/  PRMT R16, R42, 0x5410, R16 ;  /* 0x000054102a107816 */ /* 0x000fe40000000010 */
[----:B------:R-:W-:Y:S02]  /*1990*/  IADD3.X R35, PT, PT, R59, UR8, RZ, P4, !PT ;  /* 0x000000083b237c10 */ /* 0x000fe4000a7fe4ff */
[C---:B------:R-:W-:Y:S02]  /*19a0*/  IADD3.X R37, PT, PT, R12.reuse, UR30, RZ, P5, !PT ;  /* 0x0000001e0c257c10 */ /* 0x040fe4000affe4ff */
[----:B------:R-:W-:Y:S02]  /*19b0*/  IADD3.X R33, PT, PT, R12, UR4, RZ, P6, !PT ;  /* 0x000000040c217c10 */ /* 0x000fe4000b7fe4ff */
[----:B------:R-:W-:-:S02]  /*19c0*/  PRMT R15, R42, 0x5432, R10 ;  /* 0x000054322a0f7816 */ /* 0x000fc4000000000a */
[----:B------:R-:W-:Y:S01]  /*19d0*/  PRMT R14, R11, 0x5432, R41 ;  /* 0x000054320b0e7816 */ /* 0x000fe20000000029 */
[----:B0-----:R-:W-:Y:S06]  /*19e0*/  @P0 BRA `(.L_x_7676) ;  /* 0x00000000000c0947 */ /* 0x001fec0003800000 */
[----:B------:R-:W-:-:S07]  /*19f0*/  MOV R42, 0x1a10 ;  /* 0x00001a10002a7802 */ /* 0x000fce0000000f00 */
[----:B-----5:R-:W-:Y:S05]  /*1a00*/  CALL.REL.NOINC `($__internal_211_$__cuda_sm20_rcp_rn_f32_slowpath) ;  /* 0x0000003400187944 */ /* 0x020fea0003c00000 */
[----:B------:R-:W-:Y:S05]  /*1a10*/  BRA `(.L_x_7677) ;  /* 0x0000000000107947 */ /* 0x000fea0003800000 */
.L_x_7676:
[----:B------:R-:W0:Y:S02]  /*1a20*/  MUFU.RCP R49, R0 ;  /* 0x0000000000317308 */ /* 0x000e240000001000 */
[----:B0-----:R-:W-:-:S04]  /*1a30*/  FFMA R10, R0, R49, -1 ;  /* 0xbf800000000a7423 */ /* 0x001fc80000000031 */
[----:B------:R-:W-:-:S04]  /*1a40*/  FADD.FTZ R10, -R10, -RZ ;  /* 0x800000ff0a0a7221 */ /* 0x000fc80000010100 */
[----:B------:R-:W-:-:S07]  /*1a50*/  FFMA R49, R49, R10, R49 ;  /* 0x0000000a31317223 */ /* 0x000fce0000000031 */
.L_x_7677:
[----:B------:R-:W-:Y:S05]  /*1a60*/  BSYNC.RECONVERGENT B1 ;  /* 0x0000000000017941 */ /* 0x000fea0003800200 */
.L_x_7675:
[----:B------:R-:W-:Y:S02]  /*1a70*/  HFMA2 R11, -RZ, RZ, 0.96630859375, -0.0022525787353515625 ;  /* 0x3bbb989dff0b7431 */ /* 0x000fe400000001ff */
[----:B------:R-:W-:Y:S01]  /*1a80*/  HADD2.F32 R6, -RZ, R6.H1_H1 ;  /* 0x30000006ff067230 */ /* 0x000fe20000004100 */
[----:B------:R-:W-:Y:S01]  /*1a90*/  BSSY.RECONVERGENT B1, `(.L_x_7678) ;  /* 0x000001f000017945 */ /* 0x000fe20003800200 */
[----:B------:R-:W-:-:S03]  /*1aa0*/  IMAD.MOV.U32 R13, RZ, RZ, 0x437c0000 ;  /* 0x437c0000ff0d7424 */ /* 0x000fc600078e00ff */
[----:B------:R-:W-:-:S04]  /*1ab0*/  FFMA.SAT R0, R6, -R11, 0.5 ;  /* 0x3f00000006007423 */ /* 0x000fc8000000280b */
[----:B------:R-:W-:Y:S01]  /*1ac0*/  FFMA.RM R0, R0, R13, 12582913 ;  /* 0x4b40000100007423 */ /* 0x000fe2000000400d */
[----:B-----5:R-:W-:-:S03]  /*1ad0*/  HADD2.F32 R13, -RZ, R8.H0_H0 ;  /* 0x20000008ff0d7230 */ /* 0x020fc60000004100 */
        /* <DEDUP_REMOVED lines=20> */
[----:B------:R-:W-:Y:S05]  /*1c20*/  CALL.REL.NOINC `($__internal_211_$__cuda_sm20_rcp_rn_f32_slowpath) ;  /* 0x0000003000907944 */ /* 0x000fea0003c00000 */
[----:B------:R-:W-:Y:S05]  /*1c30*/  BRA `(.L_x_7680) ;  /* 0x0000000000107947 */ /* 0x000fea0003800000 */
.L_x_7679:
[----:B------:R-:W0:Y:S02]  /*1c40*/  MUFU.RCP R49, R42 ;  /* 0x0000002a00317308 */ /* 0x000e240000001000 */
[----:B0-----:R-:W-:-:S04]  /*1c50*/  FFMA R0, R42, R49, -1 ;  /* 0xbf8000002a007423 */ /* 0x001fc80000000031 */
[----:B------:R-:W-:-:S04]  /*1c60*/  FADD.FTZ R0, -R0, -RZ ;  /* 0x800000ff00007221 */ /* 0x000fc80000010100 */
[----:B------:R-:W-:-:S07]  /*1c70*/  FFMA R49, R49, R0, R49 ;  /* 0x0000000031317223 */ /* 0x000fce0000000031 */
.L_x_7680:
[----:B------:R-:W-:Y:S05]  /*1c80*/  BSYNC.RECONVERGENT B1 ;  /* 0x0000000000017941 */ /* 0x000fea0003800200 */
.L_x_7678:
        /* <DEDUP_REMOVED lines=14> */
[----:B------:R-:W-:-:S03]  /*1d70*/  HADD2.F32 R13, -RZ, R8.H1_H1 ;  /* 0x30000008ff0d7230 */ /* 0x000fc60000004100 */
        /* <DEDUP_REMOVED lines=12> */
[----:B------:R-:W-:Y:S05]  /*1e40*/  CALL.REL.NOINC `($__internal_211_$__cuda_sm20_rcp_rn_f32_slowpath) ;  /* 0x0000003000087944 */ /* 0x000fea0003c00000 */
[----:B------:R-:W-:Y:S05]  /*1e50*/  BRA `(.L_x_7683) ;  /* 0x0000000000107947 */ /* 0x000fea0003800000 */
.L_x_7682:
[----:B------:R-:W0:Y:S02]  /*1e60*/  MUFU.RCP R49, R42 ;  /* 0x0000002a00317308 */ /* 0x000e240000001000 */
[----:B0-----:R-:W-:-:S04]  /*1e70*/  FFMA R0, R42, R49, -1 ;  /* 0xbf8000002a007423 */ /* 0x001fc80000000031 */
[----:B------:R-:W-:-:S04]  /*1e80*/  FADD.FTZ R0, -R0, -RZ ;  /* 0x800000ff00007221 */ /* 0x000fc80000010100 */
[----:B------:R-:W-:-:S07]  /*1e90*/  FFMA R49, R49, R0, R49 ;  /* 0x0000000031317223 */ /* 0x000fce0000000031 */
.L_x_7683:
[----:B------:R-:W-:Y:S05]  /*1ea0*/  BSYNC.RECONVERGENT B1 ;  /* 0x0000000000017941 */ /* 0x000fea0003800200 */
.L_x_7681:
[----:B------:R-:W-:Y:S02]  /*1eb0*/  HFMA2 R0, -RZ, RZ, 0.96630859375, -0.0022525787353515625 ;  /* 0x3bbb989dff007431 */ /* 0x000fe400000001ff */
[----:B------:R-:W-:Y:S01]  /*1ec0*/  HADD2.F32 R7, -RZ, R7.H1_H1 ;  /* 0x30000007ff077230 */ /* 0x000fe20000004100 */
[----:B------:R-:W-:Y:S01]  /*1ed0*/  BSSY.RECONVERGENT B1, `(.L_x_7684) ;  /* 0x000001f000017945 */ /* 0x000fe20003800200 */
[----:B------:R-:W-:Y:S02]  /*1ee0*/  IMAD.MOV.U32 R13, RZ, RZ, 0x437c0000 ;  /* 0x437c0000ff0d7424 */ /* 0x000fe400078e00ff */
[----:B------:R-:W-:Y:S02]  /*1ef0*/  HADD2.F32 R41, -RZ, R27.H0_H0 ;  /* 0x2000001bff297230 */ /* 0x000fe40000004100 */
        /* <DEDUP_REMOVED lines=24> */
.L_x_7685:
[----:B------:R-:W0:Y:S02]  /*2080*/  MUFU.RCP R49, R42 ;  /* 0x0000002a00317308 */ /* 0x000e240000001000 */
[----:B0-----:R-:W-:-:S04]  /*2090*/  FFMA R0, R42, R49, -1 ;  /* 0xbf8000002a007423 */ /* 0x001fc80000000031 */
[----:B------:R-:W-:-:S04]  /*20a0*/  FADD.FTZ R0, -R0, -RZ ;  /* 0x800000ff00007221 */ /* 0x000fc80000010100 */
[----:B------:R-:W-:-:S07]  /*20b0*/  FFMA R49, R49, R0, R49 ;  /* 0x0000000031317223 */ /* 0x000fce0000000031 */
.L_x_7686:
[----:B------:R-:W-:Y:S05]  /*20c0*/  BSYNC.RECONVERGENT B1 ;  /* 0x0000000000017941 */ /* 0x000fea0003800200 */
.L_x_7684:
[----:B------:R-:W2:Y:S01]  /*20d0*/  LDG.E R51, desc[UR22][R50.64] ;  /* 0x0000001632337981 */ /* 0x000ea2000c1e1900 */
[----:B------:R-:W-:Y:S01]  /*20e0*/  IMAD.MOV.U32 R0, RZ, RZ, 0x3bbb989d ;  /* 0x3bbb989dff007424 */ /* 0x000fe200078e00ff */
[----:B------:R-:W-:Y:S02]  /*20f0*/  MOV R43, 0x437c0000 ;  /* 0x437c0000002b7802 */ /* 0x000fe40000000f00 */
[----:B------:R0:W5:Y:S01]  /*2100*/  LDG.E R13, desc[UR22][R34.64] ;  /* 0x00000016220d7981 */ /* 0x000162000c1e1900 */
[----:B------:R-:W-:-:S03]  /*2110*/  HADD2.F32 R27, -RZ, R27.H1_H1 ;  /* 0x3000001bff1b7230 */ /* 0x000fc60000004100 */
[----:B------:R1:W5:Y:S04]  /*2120*/  LDG.E R12, desc[UR22][R32.64] ;  /* 0x00000016200c7981 */ /* 0x000368000c1e1900 */
[----:B------:R3:W5:Y:S01]  /*2130*/  LDG.E R48, desc[UR22][R36.64] ;  /* 0x0000001624307981 */ /* 0x000762000c1e1900 */
[----:B0-----:R-:W-:-:S03]  /*2140*/  HADD2.F32 R35, -RZ, R28.H1_H1 ;  /* 0x3000001cff237230 */ /* 0x001fc60000004100 */
[----:B------:R0:W5:Y:S01]  /*2150*/  LDG.E R47, desc[UR22][R58.64] ;  /* 0x000000163a2f7981 */ /* 0x000162000c1e1900 */
[----:B-1----:R-:W-:Y:S01]  /*2160*/  FMUL R32, R7, R49 ;  /* 0x0000003107207220 */ /* 0x002fe20000400000 */
[----:B------:R-:W-:Y:S02]  /*2170*/  FMUL R34, R8, UR13 ;  /* 0x0000000d08227c20 */ /* 0x000fe40008400000 */
[----:B------:R0:W5:Y:S03]  /*2180*/  LDG.E R46, desc[UR22][R56.64] ;  /* 0x00000016382e7981 */ /* 0x000166000c1e1900 */
        /* <DEDUP_REMOVED lines=8> */
[----:B------:R-:W-:Y:S01]  /*2210*/  FFMA R43, R41, -1.925963033500011079e-08, R0 ;  /* 0xb2a57060292b7823 */ /* 0x000fe20000000000 */
[----:B------:R-:W-:-:S05]  /*2220*/  FADD R0, -R49, 1 ;  /* 0x3f80000031007421 */ /* 0x000fca0000000100 */
[----:B------:R-:W1:Y:S01]  /*2230*/  MUFU.EX2 R43, R43 ;  /* 0x0000002b002b7308 */ /* 0x000e620000000800 */
[----:B------:R-:W-:-:S04]  /*2240*/  FMUL R0, R0, R49 ;  /* 0x0000003100007220 */ /* 0x000fc80000400000 */
[----:B------:R-:W-:Y:S01]  /*2250*/  FFMA R28, R7, R0, R49 ;  /* 0x00000000071c7223 */ /* 0x000fe20000000031 */
[----:B------:R-:W-:-:S03]  /*2260*/  IMAD.SHL.U32 R42, R42, 0x800000, RZ ;  /* 0x008000002a2a7824 */ /* 0x000fc600078e00ff */
[----:B------:R-:W-:Y:S01]  /*2270*/  FMUL R28, R28, R35 ;  /* 0x000000231c1c7220 */ /* 0x000fe20000400000 */
[----:B------:R-:W-:-:S03]  /*2280*/  FMNMX3 R7, |R10|, R26, |R9|, !PT ;  /* 0x0000001a0a077276 */ /* 0x000fc60007800609 */
[----:B------:R-:W-:Y:S01]  /*2290*/  FMUL R33, R28, R27 ;  /* 0x0000001b1c217220 */ /* 0x000fe20000400000 */
[----:B-1----:R-:W-:-:S04]  /*22a0*/  FFMA R0, R42, R43, 1 ;  /* 0x3f8000002a007423 */ /* 0x002fc8000000002b */
[----:B------:R-:W-:Y:S01]  /*22b0*/  FMNMX3 R7, |R8|, R7, |R33|, !PT ;  /* 0x0000000708077276 */ /* 0x000fe20007800621 */
[----:B------:R-:W-:Y:S02]  /*22c0*/  IMAD.SHL.U32 R28, R31, 0x4, RZ ;  /* 0x000000041f1c7824 */ /* 0x000fe400078e00ff */
[----:B------:R-:W-:Y:S01]  /*22d0*/  FMUL R8, R6, UR13 ;  /* 0x0000000d06087c20 */ /* 0x000fe20008400000 */
[----:B------:R-:W-:Y:S02]  /*22e0*/  IADD3 R27, PT, PT, R0, 0x1800000, RZ ;  /* 0x01800000001b7810 */ /* 0x000fe40007ffe0ff */
[----:B---3--:R-:W-:Y:S01]  /*22f0*/  FMNMX3 R36, |R11|, R7, |R6|, !PT ;  /* 0x000000070b247276 */ /* 0x008fe20007800606 */
[----:B------:R-:W-:Y:S01]  /*2300*/  FMUL R42, R10, UR13 ;  /* 0x0000000d0a2a7c20 */ /* 0x000fe20008400000 */
[----:B------:R-:W1:Y:S01]  /*2310*/  LDC.64 R6, c[0x0][0x3b8] ;  /* 0x0000ee00ff067b82 */ /* 0x000e620000000a00 */
[----:B------:R-:W-:Y:S02]  /*2320*/  LOP3.LUT R27, R27, 0x7f800000, RZ, 0xc0, !PT ;  /* 0x7f8000001b1b7812 */ /* 0x000fe400078ec0ff */
[----:B------:R-:W-:-:S02]  /*2330*/  SHF.L.U64.HI R10, R31, 0x2, R30 ;  /* 0x000000021f0a7819 */ /* 0x000fc4000001021e */
[----:B------:R-:W-:Y:S01]  /*2340*/  IADD3 R26, P1, PT, R28, UR28, RZ ;  /* 0x0000001c1c1a7c10 */ /* 0x000fe2000ff3e0ff */
[----:B------:R-:W-:Y:S01]  /*2350*/  FMUL R43, R11, UR13 ;  /* 0x0000000d0b2b7c20 */ /* 0x000fe20008400000 */
[----:B------:R-:W-:Y:S02]  /*2360*/  ISETP.GT.U32.AND P0, PT, R27, 0x1ffffff, PT ;  /* 0x01ffffff1b00780c */ /* 0x000fe40003f04070 */
[----:B------:R-:W-:Y:S02]  /*2370*/  IADD3.X R27, PT, PT, R10, UR9, RZ, P1, !PT ;  /* 0x000000090a1b7c10 */ /* 0x000fe40008ffe4ff */
[----:B------:R-:W-:Y:S01]  /*2380*/  IADD3 R30, P1, PT, R26, UR16, RZ ;  /* 0x000000101a1e7c10 */ /* 0x000fe2000ff3e0ff */
[----:B------:R-:W-:Y:S01]  /*2390*/  FMUL R9, R9, UR13 ;  /* 0x0000000d09097c20 */ /* 0x000fe20008400000 */
[----:B------:R-:W-:Y:S01]  /*23a0*/  IADD3 R11, PT, PT, R22, 0x1d, RZ ;  /* 0x0000001d160b7810 */ /* 0x000fe20007ffe0ff */
[----:B------:R-:W-:Y:S01]  /*23b0*/  FMUL R35, R35, R32 ;  /* 0x0000002023237220 */ /* 0x000fe20000400000 */
[----:B------:R-:W-:-:S02]  /*23c0*/  F2FP.BF16.F32.PACK_AB R43, R8, R43 ;  /* 0x0000002b082b723e */ /* 0x000fc400000010ff */
[----:B------:R-:W-:Y:S01]  /*23d0*/  IADD3.X R31, PT, PT, R27, UR21, RZ, P1, !PT ;  /* 0x000000151b1f7c10 */ /* 0x000fe20008ffe4ff */
[----:B------:R-:W-:Y:S01]  /*23e0*/  FMUL R44, R33, UR13 ;  /* 0x0000000d212c7c20 */ /* 0x000fe20008400000 */
[----:B------:R-:W-:Y:S02]  /*23f0*/  IADD3 R8, P1, PT, R28, UR15, RZ ;  /* 0x0000000f1c087c10 */ /* 0x000fe4000ff3e0ff */
[----:B------:R-:W-:Y:S02]  /*2400*/  IADD3 R32, P2, PT, R29, UR24, RZ ;  /* 0x000000181d207c10 */ /* 0x000fe4000ff5e0ff */
[----:B------:R-:W-:Y:S02]  /*2410*/  LOP3.LUT R11, R11, 0x1f, RZ, 0xc0, !PT ;  /* 0x0000001f0b0b7812 */ /* 0x000fe400078ec0ff */
[----:B------:R-:W-:Y:S02]  /*2420*/  F2FP.BF16.F32.PACK_AB R42, R9, R42 ;  /* 0x0000002a092a723e */ /* 0x000fe400000010ff */
[----:B------:R-:W-:-:S02]  /*2430*/  IADD3.X R9, PT, PT, R10, UR17, RZ, P1, !PT ;  /* 0x000000110a097c10 */ /* 0x000fc40008ffe4ff */
[----:B------:R-:W-:Y:S02]  /*2440*/  IADD3.X R33, PT, PT, R3, UR27, RZ, P2, !PT ;  /* 0x0000001b03217c10 */ /* 0x000fe400097fe4ff */
[----:B------:R-:W-:Y:S01]  /*2450*/  IADD3 R28, P1, PT, R11, R32, RZ ;  /* 0x000000200b1c7210 */ /* 0x000fe20007f3e0ff */
[----:B------:R2:W-:Y:S01]  /*2460*/  STG.E desc[UR22][R26.64], R42 ;  /* 0x0000002a1a007986 */ /* 0x0005e2000c101916 */
[----:B------:R-:W-:Y:S01]  /*2470*/  F2FP.BF16.F32.PACK_AB R44, RZ, R44 ;  /* 0x0000002cff2c723e */ /* 0x000fe200000010ff */
[C---:B------:R-:W-:Y:S01]  /*2480*/  FMUL R3, R2.reuse, UR13 ;  /* 0x0000000d02037c20 */ /* 0x040fe20008400000 */
[----:B------:R-:W-:Y:S01]  /*2490*/  FMNMX3 R10, |R2|, R36, |R35|, !PT ;  /* 0x00000024020a7276 */ /* 0x000fe20007800623 */
[----:B------:R-:W-:Y:S01]  /*24a0*/  IMAD.X R29, RZ, RZ, R33, P1 ;  /* 0x000000ffff1d7224 */ /* 0x000fe200008e0621 */
[----:B------:R-:W-:Y:S01]  /*24b0*/  PRMT R34, R34, 0x5410, R44 ;  /* 0x0000541022227816 */ /* 0x000fe2000000002c */
[----:B------:R-:W-:Y:S01]  /*24c0*/  FMUL R45, R35, UR13 ;  /* 0x0000000d232d7c20 */ /* 0x000fe20008400000 */
[----:B------:R-:W-:-:S02]  /*24d0*/  IADD3 R2, P1, PT, R8, UR16, RZ ;  /* 0x0000001008027c10 */ /* 0x000fc4000ff3e0ff */
[----:B--2---:R-:W-:Y:S01]  /*24e0*/  IADD3 R27, P2, P3, R5, UR31, R11 ;  /* 0x0000001f051b7c10 */ /* 0x004fe2000fb5e00b */
[----:B------:R-:W-:Y:S03]  /*24f0*/  STG.E desc[UR22][R30.64], R34 ;  /* 0x000000221e007986 */ /* 0x000fe6000c101916 */
[----:B-1----:R-:W-:Y:S01]  /*2500*/  IADD3.X R50, PT, PT, R7, R4, RZ, P2, P3 ;  /* 0x0000000407327210 */ /* 0x002fe200017e64ff */
[----:B------:R-:W-:Y:S01]  /*2510*/  IMAD.WIDE.U32 R6, R6, 0x3, R28 ;  /* 0x0000000306067825 */ /* 0x000fe200078e001c */
[----:B------:R-:W-:Y:S01]  /*2520*/  IADD3 R5, P2, PT, R28, UR24, RZ ;  /* 0x000000181c057c10 */ /* 0x000fe2000ff5e0ff */
[----:B------:R1:W-:Y:S01]  /*2530*/  STG.E desc[UR22][R8.64], R43 ;  /* 0x0000002b08007986 */ /* 0x0003e2000c101916 */
[----:B------:R-:W-:Y:S02]  /*2540*/  F2FP.BF16.F32.PACK_AB R4, RZ, R3 ;  /* 0x00000003ff04723e */ /* 0x000fe400000010ff */
[----:B------:R-:W-:Y:S01]  /*2550*/  IADD3.X R3, PT, PT, R9, UR21, RZ, P1, !PT ;  /* 0x0000001509037c10 */ /* 0x000fe20008ffe4ff */
[----:B------:R-:W-:Y:S01]  /*2560*/  IMAD.SHL.U32 R36, R6, 0x4, RZ ;  /* 0x0000000406247824 */ /* 0x000fe200078e00ff */
[----:B------:R-:W-:-:S02]  /*2570*/  F2FP.BF16.F32.PACK_AB R45, RZ, R45 ;  /* 0x0000002dff2d723e */ /* 0x000fc400000010ff */
[----:B------:R-:W-:Y:S02]  /*2580*/  LEA R26, P1, R27, UR25, 0x2 ;  /* 0x000000191b1a7c11 */ /* 0x000fe4000f8210ff */
[----:B------:R-:W-:Y:S02]  /*2590*/  IADD3 R37, PT, PT, R7, UR7, RZ ;  /* 0x0000000707257c10 */ /* 0x000fe4000fffe0ff */
[----:B-1----:R-:W-:Y:S02]  /*25a0*/  IADD3.X R8, PT, PT, R29, UR27, RZ, P2, !PT ;  /* 0x0000001b1d087c10 */ /* 0x002fe400097fe4ff */
[----:B------:R-:W-:Y:S02]  /*25b0*/  SHF.L.U32 R7, R5, 0x2, RZ ;  /* 0x0000000205077819 */ /* 0x000fe400000006ff */
[----:B------:R-:W-:Y:S02]  /*25c0*/  PRMT R4, R4, 0x5410, R45 ;  /* 0x0000541004047816 */ /* 0x000fe4000000002d */
[----:B------:R-:W-:-:S02]  /*25d0*/  LEA.HI.X R27, R27, UR26, R50, 0x2, P1 ;  /* 0x0000001a1b1b7c11 */ /* 0x000fc400088f1432 */
[----:B------:R-:W-:Y:S02]  /*25e0*/  SHF.L.U64.HI R8, R5, 0x2, R8 ;  /* 0x0000000205087819 */ /* 0x000fe40000010208 */
[----:B------:R-:W-:Y:S02]  /*25f0*/  PRMT R9, R42, 0x5410, R34 ;  /* 0x000054102a097816 */ /* 0x000fe40000000022 */
[----:B------:R-:W-:Y:S02]  /*2600*/  IADD3 R5, P1, PT, R18, R32, RZ ;  /* 0x0000002012057210 */ /* 0x000fe40007f3e0ff */
[----:B------:R-:W-:Y:S02]  /*2610*/  SHF.L.U64.HI R37, R6, 0x2, R37 ;  /* 0x0000000206257819 */ /* 0x000fe40000010225 */
[----:B------:R-:W-:Y:S02]  /*2620*/  IADD3 R34, P5, PT, R36, UR29, RZ ;  /* 0x0000001d24227c10 */ /* 0x000fe4000ffbe0ff */
[----:B------:R-:W-:-:S02]  /*2630*/  IADD3 R28, P4, PT, R26, UR6, RZ ;  /* 0x000000061a1c7c10 */ /* 0x000fc4000ff9e0ff */
[C---:B------:R-:W-:Y:S02]  /*2640*/  IADD3 R30, P2, PT, R7.reuse, UR29, RZ ;  /* 0x0000001d071e7c10 */ /* 0x040fe4000ff5e0ff */
[----:B------:R-:W-:Y:S02]  /*2650*/  IADD3 R32, P3, PT, R7, UR14, RZ ;  /* 0x0000000e07207c10 */ /* 0x000fe4000ff7e0ff */
[----:B------:R-:W-:Y:S01]  /*2660*/  IADD3 R36, P6, PT, R36, UR14, RZ ;  /* 0x0000000e24247c10 */ /* 0x000fe2000ffde0ff */
[----:B------:R1:W-:Y:S01]  /*2670*/  STG.E desc[UR22][R2.64], R4 ;  /* 0x0000000402007986 */ /* 0x0003e2000c101916 */
[----:B------:R-:W-:Y:S02]  /*2680*/  PRMT R6, R43, 0x5410, R4 ;  /* 0x000054102b067816 */ /* 0x000fe40000000004 */
[----:B------:R-:W-:Y:S02]  /*2690*/  IADD3.X R35, PT, PT, R37, UR30, RZ, P5, !PT ;  /* 0x0000001e25237c10 */ /* 0x000fe4000affe4ff */
[----:B------:R-:W-:-:S02]  /*26a0*/  IADD3.X R29, PT, PT, R27, UR8, RZ, P4, !PT ;  /* 0x000000081b1d7c10 */ /* 0x000fc4000a7fe4ff */
[C---:B------:R-:W-:Y:S02]  /*26b0*/  IADD3.X R31, PT, PT, R8.reuse, UR30, RZ, P2, !PT ;  /* 0x0000001e081f7c10 */ /* 0x040fe400097fe4ff */
[----:B------:R-:W-:Y:S01]  /*26c0*/  IADD3.X R37, PT, PT, R37, UR4, RZ, P6, !PT ;  /* 0x0000000425257c10 */ /* 0x000fe2000b7fe4ff */
[----:B-1----:R-:W-:Y:S01]  /*26d0*/  IMAD.X R4, RZ, RZ, R33, P1 ;  /* 0x000000ffff047224 */ /* 0x002fe200008e0621 */
[----:B------:R-:W-:Y:S02]  /*26e0*/  IADD3.X R33, PT, PT, R8, UR4, RZ, P3, !PT ;  /* 0x0000000408217c10 */ /* 0x000fe40009ffe4ff */
[----:B------:R-:W-:Y:S02]  /*26f0*/  PRMT R3, R43, 0x5432, R45 ;  /* 0x000054322b037816 */ /* 0x000fe4000000002d */
[----:B------:R-:W-:Y:S01]  /*2700*/  PRMT R2, R42, 0x5432, R44 ;  /* 0x000054322a027816 */ /* 0x000fe2000000002c */
[----:B0-----:R-:W-:Y:S06]  /*2710*/  @P0 BRA `(.L_x_7688) ;  /* 0x00000000000c0947 */ /* 0x001fec0003800000 */
[----:B------:R-:W-:-:S07]  /*2720*/  MOV R42, 0x2740 ;  /* 0x00002740002a7802 */ /* 0x000fce0000000f00 */
[----:B-----5:R-:W-:Y:S05]  /*2730*/  CALL.REL.NOINC `($__internal_211_$__cuda_sm20_rcp_rn_f32_slowpath) ;  /* 0x0000002400cc7944 */ /* 0x020fea0003c00000 */
[----:B------:R-:W-:Y:S05]  /*2740*/  BRA `(.L_x_7689) ;  /* 0x0000000000107947 */ /* 0x000fea0003800000 */
.L_x_7688:
[----:B------:R-:W0:Y:S02]  /*2750*/  MUFU.RCP R49, R0 ;  /* 0x0000000000317308 */ /* 0x000e240000001000 */
[----:B0-----:R-:W-:-:S04]  /*2760*/  FFMA R42, R0, R49, -1 ;  /* 0xbf800000002a7423 */ /* 0x001fc80000000031 */
[----:B------:R-:W-:-:S04]  /*2770*/  FADD.FTZ R42, -R42, -RZ ;  /* 0x800000ff2a2a7221 */ /* 0x000fc80000010100 */
[----:B------:R-:W-:-:S07]  /*2780*/  FFMA R49, R49, R42, R49 ;  /* 0x0000002a31317223 */ /* 0x000fce0000000031 */
.L_x_7689:
[----:B------:R-:W-:Y:S05]  /*2790*/  BSYNC.RECONVERGENT B1 ;  /* 0x0000000000017941 */ /* 0x000fea0003800200 */
.L_x_7687:
[----:B------:R-:W-:Y:S02]  /*27a0*/  HFMA2 R0, -RZ, RZ, 0.96630859375, -0.0022525787353515625 ;  /* 0x3bbb989dff007431 */ /* 0x000fe400000001ff */
[----:B------:R-:W-:Y:S01]  /*27b0*/  HADD2.F32 R51, -RZ, R51.H1_H1 ;  /* 0x30000033ff337230 */ /* 0x000fe20000004100 */
[----:B------:R-:W-:Y:S01]  /*27c0*/  MOV R43, 0x437c0000 ;  /* 0x437c0000002b7802 */ /* 0x000fe20000000f00 */
[----:B------:R-:W-:Y:S03]  /*27d0*/  BSSY.RECONVERGENT B1, `(.L_x_7690) ;  /* 0x000001e000017945 */ /* 0x000fe60003800200 */
[----:B------:R-:W-:-:S04]  /*27e0*/  FFMA.SAT R0, R51, -R0, 0.5 ;  /* 0x3f00000033007423 */ /* 0x000fc80000002800 */
[----:B------:R-:W-:-:S04]  /*27f0*/  FFMA.RM R0, R0, R43, 12582913 ;  /* 0x4b40000100007423 */ /* 0x000fc8000000402b */
[C---:B------:R-:W-:Y:S01]  /*2800*/  FADD R42, R0.reuse, -12583039 ;  /* 0xcb40007f002a7421 */ /* 0x040fe20000000000 */
[----:B------:R-:W-:-:S03]  /*2810*/  IMAD.SHL.U32 R0, R0, 0x800000, RZ ;  /* 0x0080000000007824 */ /* 0x000fc600078e00ff */
[----:B------:R-:W-:-:S04]  /*2820*/  FFMA R42, R51, -1.4426950216293334961, -R42 ;  /* 0xbfb8aa3b332a7823 */ /* 0x000fc8000000082a */
[----:B------:R-:W-:Y:S01]  /*2830*/  FFMA R43, R51, -1.925963033500011079e-08, R42 ;  /* 0xb2a57060332b7823 */ /* 0x000fe2000000002a */
[----:B------:R-:W-:-:S05]  /*2840*/  FMUL R42, R41, R49 ;  /* 0x00000031292a7220 */ /* 0x000fca0000400000 */
[----:B------:R-:W0:Y:S02]  /*2850*/  MUFU.EX2 R43, R43 ;  /* 0x0000002b002b7308 */ /* 0x000e240000000800 */
[----:B0-----:R-:W-:Y:S01]  /*2860*/  FFMA R50, R0, R43, 1 ;  /* 0x3f80000000327423 */ /* 0x001fe2000000002b */
[----:B------:R-:W-:Y:S01]  /*2870*/  FADD R0, -R49, 1 ;  /* 0x3f80000031007421 */ /* 0x000fe20000000100 */
[----:B-----5:R-:W-:-:S03]  /*2880*/  HADD2.F32 R43, -RZ, R46.H0_H0 ;  /* 0x2000002eff2b7230 */ /* 0x020fc60000004100 */
        /* <DEDUP_REMOVED lines=12> */
[----:B------:R-:W-:Y:S05]  /*2950*/  CALL.REL.NOINC `($__internal_211_$__cuda_sm20_rcp_rn_f32_slowpath) ;  /* 0x0000002400447944 */ /* 0x000fea0003c00000 */
[----:B------:R-:W-:Y:S05]  /*2960*/  BRA `(.L_x_7692) ;  /* 0x0000000000107947 */ /* 0x000fea0003800000 */
.L_x_7691:
[----:B------:R-:W0:Y:S02]  /*2970*/  MUFU.RCP R49, R50 ;  /* 0x0000003200317308 */ /* 0x000e240000001000 */
[----:B0-----:R-:W-:-:S04]  /*2980*/  FFMA R0, R50, R49, -1 ;  /* 0xbf80000032007423 */ /* 0x001fc80000000031 */
[----:B------:R-:W-:-:S04]  /*2990*/  FADD.FTZ R0, -R0, -RZ ;  /* 0x800000ff00007221 */ /* 0x000fc80000010100 */
[----:B------:R-:W-:-:S07]  /*29a0*/  FFMA R49, R49, R0, R49 ;  /* 0x0000000031317223 */ /* 0x000fce0000000031 */
.L_x_7692:
[----:B------:R-:W-:Y:S05]  /*29b0*/  BSYNC.RECONVERGENT B1 ;  /* 0x0000000000017941 */ /* 0x000fea0003800200 */
.L_x_7690:
[----:B------:R-:W-:Y:S02]  /*29c0*/  HADD2.F32 R50, -RZ, R48.H0_H0 ;  /* 0x20000030ff327230 */ /* 0x000fe40000004100 */
[----:B------:R-:W-:Y:S01]  /*29d0*/  FMUL R42, R51, R49 ;  /* 0x00000031332a7220 */ /* 0x000fe20000400000 */
[----:B------:R-:W-:Y:S01]  /*29e0*/  IMAD.MOV.U32 R45, RZ, RZ, 0x3bbb989d ;  /* 0x3bbb989dff2d7424 */ /* 0x000fe200078e00ff */
[----:B------:R-:W-:Y:S01]  /*29f0*/  BSSY.RECONVERGENT B1, `(.L_x_7693) ;  /* 0x000001e000017945 */ /* 0x000fe20003800200 */
[----:B------:R-:W-:Y:S02]  /*2a00*/  HADD2.F32 R47, -RZ, R47.H1_H1 ;  /* 0x3000002fff2f7230 */ /* 0x000fe40000004100 */
[----:B------:R-:W-:Y:S01]  /*2a10*/  FFMA.SAT R0, R50, -R45, 0.5 ;  /* 0x3f00000032007423 */ /* 0x000fe2000000282d */
[----:B------:R-:W-:-:S05]  /*2a20*/  HFMA2 R45, -RZ, RZ, 3.7421875, 0 ;  /* 0x437c0000ff2d7431 */ /* 0x000fca00000001ff */
        /* <DEDUP_REMOVED lines=9> */
[----:B------:R-:W-:Y:S01]  /*2ac0*/  FMUL R46, R47, R42 ;  /* 0x0000002a2f2e7220 */ /* 0x000fe20000400000 */
        /* <DEDUP_REMOVED lines=10> */
[----:B------:R-:W-:Y:S05]  /*2b70*/  CALL.REL.NOINC `($__internal_211_$__cuda_sm20_rcp_rn_f32_slowpath) ;  /* 0x0000002000bc7944 */ /* 0x000fea0003c00000 */
[----:B------:R-:W-:Y:S05]  /*2b80*/  BRA `(.L_x_7695) ;  /* 0x0000000000107947 */ /* 0x000fea0003800000 */
.L_x_7694:
[----:B------:R-:W0:Y:S02]  /*2b90*/  MUFU.RCP R49, R52 ;  /* 0x0000003400317308 */ /* 0x000e240000001000 */
[----:B0-----:R-:W-:-:S04]  /*2ba0*/  FFMA R0, R52, R49, -1 ;  /* 0xbf80000034007423 */ /* 0x001fc80000000031 */
[----:B------:R-:W-:-:S04]  /*2bb0*/  FADD.FTZ R0, -R0, -RZ ;  /* 0x800000ff00007221 */ /* 0x000fc80000010100 */
[----:B------:R-:W-:-:S07]  /*2bc0*/  FFMA R49, R49, R0, R49 ;  /* 0x0000000031317223 */ /* 0x000fce0000000031 */
.L_x_7695:
[----:B------:R-:W-:Y:S05]  /*2bd0*/  BSYNC.RECONVERGENT B1 ;  /* 0x0000000000017941 */ /* 0x000fea0003800200 */
.L_x_7693:
        /* <DEDUP_REMOVED lines=8> */
[----:B------:R-:W-:-:S03]  /*2c60*/  SHF.L.U32 R0, R0, 0x17, RZ ;  /* 0x0000001700007819 */ /* 0x000fc600000006ff */
[----:B------:R-:W-:-:S04]  /*2c70*/  FFMA R45, R48, -1.4426950216293334961, -R45 ;  /* 0xbfb8aa3b302d7823 */ /* 0x000fc8000000082d */
[----:B------:R-:W-:-:S04]  /*2c80*/  FFMA R42, R48, -1.925963033500011079e-08, R45 ;  /* 0xb2a57060302a7823 */ /* 0x000fc8000000002d */
[----:B------:R-:W0:Y:S02]  /*2c90*/  MUFU.EX2 R45, R42 ;  /* 0x0000002a002d7308 */ /* 0x000e240000000800 */
[----:B0-----:R-:W-:Y:S01]  /*2ca0*/  FFMA R52, R0, R45, 1 ;  /* 0x3f80000000347423 */ /* 0x001fe2000000002d */
[----:B------:R-:W-:Y:S01]  /*2cb0*/  FADD R0, -R49, 1 ;  /* 0x3f80000031007421 */ /* 0x000fe20000000100 */
[----:B------:R-:W-:-:S03]  /*2cc0*/  HADD2.F32 R45, -RZ, R13.H0_H0 ;  /* 0x2000000dff2d7230 */ /* 0x000fc60000004100 */
        /* <DEDUP_REMOVED lines=14> */
.L_x_7697:
[----:B------:R-:W0:Y:S02]  /*2db0*/  MUFU.RCP R49, R52 ;  /* 0x0000003400317308 */ /* 0x000e240000001000 */
[----:B0-----:R-:W-:-:S04]  /*2dc0*/  FFMA R0, R52, R49, -1 ;  /* 0xbf80000034007423 */ /* 0x001fc80000000031 */
[----:B------:R-:W-:-:S04]  /*2dd0*/  FADD.FTZ R0, -R0, -RZ ;  /* 0x800000ff00007221 */ /* 0x000fc80000010100 */
[----:B------:R-:W-:-:S07]  /*2de0*/  FFMA R49, R49, R0, R49 ;  /* 0x0000000031317223 */ /* 0x000fce0000000031 */
.L_x_7698:
[----:B------:R-:W-:Y:S05]  /*2df0*/  BSYNC.RECONVERGENT B1 ;  /* 0x0000000000017941 */ /* 0x000fea0003800200 */
.L_x_7696:
[----:B------:R0:W2:Y:S01]  /*2e00*/  LDG.E R30, desc[UR22][R30.64] ;  /* 0x000000161e1e7981 */ /* 0x0000a2000c1e1900 */
[----:B------:R-:W-:Y:S01]  /*2e10*/  FADD R0, -R49, 1 ;  /* 0x3f80000031007421 */ /* 0x000fe20000000100 */
[----:B------:R-:W-:Y:S02]  /*2e20*/  SHF.L.U32 R42, R5, 0x2, RZ ;  /* 0x00000002052a7819 */ /* 0x000fe400000006ff */
[----:B------:R1:W5:Y:S01]  /*2e30*/  LDG.E R32, desc[UR22][R32.64] ;  /* 0x0000001620207981 */ /* 0x000362000c1e1900 */
[----:B------:R-:W-:-:S03]  /*2e40*/  FMUL R0, R0, R49 ;  /* 0x0000003100007220 */ /* 0x000fc60000400000 */
[----:B------:R-:W5:Y:S01]  /*2e50*/  LDG.E R26, desc[UR22][R26.64] ;  /* 0x000000161a1a7981 */ /* 0x000f62000c1e1900 */
[----:B0-----:R-:W-:Y:S01]  /*2e60*/  SHF.L.U64.HI R31, R5, 0x2, R4 ;  /* 0x00000002051f7819 */ /* 0x001fe20000010204 */
[----:B------:R-:W-:Y:S02]  /*2e70*/  HADD2.F32 R5, -RZ, R13.H1_H1 ;  /* 0x3000000dff057230 */ /* 0x000fe40000004100 */
[----:B------:R-:W-:Y:S01]  /*2e80*/  FFMA R4, R48, R0, R49 ;  /* 0x0000000030047223 */ /* 0x000fe20000000031 */
[----:B------:R-:W-:Y:S02]  /*2e90*/  HADD2.F32 R13, -RZ, R12.H1_H1 ;  /* 0x3000000cff0d7230 */ /* 0x000fe40000004100 */
[----:B-1----:R-:W-:Y:S01]  /*2ea0*/  HFMA2 R33, -RZ, RZ, 0.96630859375, -0.0022525787353515625 ;  /* 0x3bbb989dff217431 */ /* 0x002fe200000001ff */
[----:B------:R0:W5:Y:S01]  /*2eb0*/  LDG.E R28, desc[UR22][R28.64] ;  /* 0x000000161c1c7981 */ /* 0x000162000c1e1900 */
[----:B------:R-:W-:-:S03]  /*2ec0*/  FMUL R4, R4, R5 ;  /* 0x0000000504047220 */ /* 0x000fc60000400000 */
[----:B------:R1:W5:Y:S01]  /*2ed0*/  LDG.E R34, desc[UR22][R34.64] ;  /* 0x0000001622227981 */ /* 0x000362000c1e1900 */
[----:B------:R-:W-:Y:S01]  /*2ee0*/  FMUL R54, R4, R13 ;  /* 0x0000000d04367220 */ /* 0x000fe20000400000 */
[----:B------:R-:W-:Y:S02]  /*2ef0*/  IMAD.MOV.U32 R12, RZ, RZ, 0x437c0000 ;  /* 0x437c0000ff0c7424 */ /* 0x000fe400078e00ff */
[----:B------:R-:W-:Y:S01]  /*2f00*/  FMUL R45, R43, UR13 ;  /* 0x0000000d2b2d7c20 */ /* 0x000fe20008400000 */
[----:B------:R-:W-:Y:S01]  /*2f10*/  FMUL R52, R47, UR13 ;  /* 0x0000000d2f347c20 */ /* 0x000fe20008400000 */
[----:B------:R-:W-:Y:S01]  /*2f20*/  IADD3 R44, P0, PT, R42, UR28, RZ ;  /* 0x0000001c2a2c7c10 */ /* 0x000fe2000ff1e0ff */
[----:B------:R3:W5:Y:S03]  /*2f30*/  LDG.E R36, desc[UR22][R36.64] ;  /* 0x0000001624247981 */ /* 0x000766000c1e1900 */
[----:B------:R-:W-:-:S02]  /*2f40*/  F2FP.BF16.F32.PACK_AB R0, R52, R45 ;  /* 0x0000002d3400723e */ /* 0x000fc400000010ff */
[----:B------:R-:W-:Y:S02]  /*2f50*/  IADD3.X R45, PT, PT, R31, UR9, RZ, P0, !PT ;  /* 0x000000091f2d7c10 */ /* 0x000fe400087fe4ff */
[----:B------:R-:W-:-:S04]  /*2f60*/  IADD3 R52, P0, PT, R44, UR16, RZ ;  /* 0x000000102c347c10 */ /* 0x000fc8000ff1e0ff */
[----:B------:R-:W-:Y:S01]  /*2f70*/  IADD3.X R53, PT, PT, R45, UR21, RZ, P0, !PT ;  /* 0x000000152d357c10 */ /* 0x000fe200087fe4ff */
[----:B------:R-:W-:Y:S01]  /*2f80*/  FMUL R48, R48, R49 ;  /* 0x0000003130307220 */ /* 0x000fe20000400000 */
[----:B0-----:R-:W-:Y:S01]  /*2f90*/  FMUL R29, R51, UR13 ;  /* 0x0000000d331d7c20 */ /* 0x001fe20008400000 */
[----:B------:R-:W-:Y:S02]  /*2fa0*/  FMUL R27, R54, UR13 ;  /* 0x0000000d361b7c20 */ /* 0x000fe40008400000 */
[----:B------:R-:W-:Y:S01]  /*2fb0*/  FMUL R5, R5, R48 ;  /* 0x0000003005057220 */ /* 0x000fe20000400000 */
[----:B------:R0:W-:Y:S01]  /*2fc0*/  STG.E desc[UR22][R44.64], R0 ;  /* 0x000000002c007986 */ /* 0x0001e2000c101916 */
[----:B-1----:R-:W-:Y:S01]  /*2fd0*/  FMUL R35, R41, UR13 ;  /* 0x0000000d29237c20 */ /* 0x002fe20008400000 */
[----:B------:R-:W-:Y:S01]  /*2fe0*/  F2FP.BF16.F32.PACK_AB R29, RZ, R29 ;  /* 0x0000001dff1d723e */ /* 0x000fe200000010ff */
[----:B---3--:R-:W-:Y:S01]  /*2ff0*/  FMUL R37, R5, UR13 ;  /* 0x0000000d05257c20 */ /* 0x008fe20008400000 */
[----:B------:R-:W-:Y:S01]  /*3000*/  F2FP.BF16.F32.PACK_AB R27, RZ, R27 ;  /* 0x0000001bff1b723e */ /* 0x000fe200000010ff */
[----:B0-----:R-:W-:-:S03]  /*3010*/  FMUL R44, R46, UR13 ;  /* 0x0000000d2e2c7c20 */ /* 0x001fc60008400000 */
[----:B------:R-:W-:Y:S02]  /*3020*/  PRMT R29, R29, 0x5410, R27 ;  /* 0x000054101d1d7816 */ /* 0x000fe4000000001b */
[----:B------:R-:W-:Y:S02]  /*3030*/  F2FP.BF16.F32.PACK_AB R37, RZ, R37 ;  /* 0x00000025ff25723e */ /* 0x000fe400000010ff */
[----:B------:R-:W-:Y:S01]  /*3040*/  F2FP.BF16.F32.PACK_AB R35, R44, R35 ;  /* 0x000000232c23723e */ /* 0x000fe200000010ff */
[----:B------:R-:W-:Y:S01]  /*3050*/  STG.E desc[UR22][R52.64], R29 ;  /* 0x0000001d34007986 */ /* 0x000fe2000c101916 */
[----:B------:R-:W-:-:S04]  /*3060*/  FMNMX3 R10, |R43|, R10, |R47|, !PT ;  /* 0x0000000a2b0a7276 */ /* 0x000fc8000780062f */
[----:B------:R-:W-:Y:S01]  /*3070*/  FMNMX3 R10, |R51|, R10, |R54|, !PT ;  /* 0x0000000a330a7276 */ /* 0x000fe20007800636 */
[----:B------:R-:W-:Y:S03]  /*3080*/  BSSY.RECONVERGENT B1, `(.L_x_7699) ;  /* 0x0000025000017945 */ /* 0x000fe60003800200 */
[----:B------:R-:W-:Y:S01]  /*3090*/  FMNMX3 R10, |R41|, R10, |R46|, !PT ;  /* 0x0000000a290a7276 */ /* 0x000fe2000780062e */
[----:B--2---:R-:W-:-:S05]  /*30a0*/  HADD2.F32 R4, -RZ, R30.H0_H0 ;  /* 0x2000001eff047230 */ /* 0x004fca0000004100 */
[----:B------:R-:W-:-:S04]  /*30b0*/  FFMA.SAT R33, R4, -R33, 0.5 ;  /* 0x3f00000004217423 */ /* 0x000fc80000002821 */
[----:B------:R-:W-:-:S04]  /*30c0*/  FFMA.RM R33, R33, R12, 12582913 ;  /* 0x4b40000121217423 */ /* 0x000fc8000000400c */
[----:B------:R-:W-:Y:S01]  /*30d0*/  FADD R13, R33, -12583039 ;  /* 0xcb40007f210d7421 */ /* 0x000fe20000000000 */
[----:B------:R-:W-:-:S03]  /*30e0*/  IADD3 R12, P0, PT, R42, UR15, RZ ;  /* 0x0000000f2a0c7c10 */ /* 0x000fc6000ff1e0ff */
[----:B------:R-:W-:-:S04]  /*30f0*/  FFMA R13, R4, -1.4426950216293334961, -R13 ;  /* 0xbfb8aa3b040d7823 */ /* 0x000fc8000000080d */
[----:B------:R-:W-:-:S06]  /*3100*/  FFMA R42, R4, -1.925963033500011079e-08, R13 ;  /* 0xb2a57060042a7823 */ /* 0x000fcc000000000d */
[----:B------:R-:W0:Y:S01]  /*3110*/  MUFU.EX2 R42, R42 ;  /* 0x0000002a002a7308 */ /* 0x000e220000000800 */
[----:B------:R-:W-:Y:S01]  /*3120*/  IADD3.X R13, PT, PT, R31, UR17, RZ, P0, !PT ;  /* 0x000000111f0d7c10 */ /* 0x000fe200087fe4ff */
[----:B------:R-:W-:Y:S01]  /*3130*/  FMUL R31, R50, UR13 ;  /* 0x0000000d321f7c20 */ /* 0x000fe20008400000 */
[----:B------:R-:W-:Y:S02]  /*3140*/  SHF.L.U32 R33, R33, 0x17, RZ ;  /* 0x0000001721217819 */ /* 0x000fe400000006ff */
[----:B------:R-:W-:Y:S02]  /*3150*/  IADD3 R44, P0, PT, R12, UR16, RZ ;  /* 0x000000100c2c7c10 */ /* 0x000fe4000ff1e0ff */
[----:B------:R-:W-:Y:S01]  /*3160*/  F2FP.BF16.F32.PACK_AB R31, RZ, R31 ;  /* 0x0000001fff1f723e */ /* 0x000fe200000010ff */
[----:B------:R1:W-:Y:S01]  /*3170*/  STG.E desc[UR22][R12.64], R35 ;  /* 0x000000230c007986 */ /* 0x0003e2000c101916 */
[----:B------:R-:W-:Y:S02]  /*3180*/  IADD3.X R45, PT, PT, R13, UR21, RZ, P0, !PT ;  /* 0x000000150d2d7c10 */ /* 0x000fe400087fe4ff */
[----:B------:R-:W-:Y:S01]  /*3190*/  PRMT R31, R31, 0x5410, R37 ;  /* 0x000054101f1f7816 */ /* 0x000fe20000000025 */
[----:B0-----:R-:W-:-:S04]  /*31a0*/  FFMA R42, R33, R42, 1 ;  /* 0x3f800000212a7423 */ /* 0x001fc8000000002a */
[----:B------:R0:W-:Y:S01]  /*31b0*/  STG.E desc[UR22][R44.64], R31 ;  /* 0x0000001f2c007986 */ /* 0x0001e2000c101916 */
[----:B-1----:R-:W-:-:S04]  /*31c0*/  IADD3 R12, PT, PT, R42, 0x1800000, RZ ;  /* 0x018000002a0c7810 */ /* 0x002fc80007ffe0ff */
[----:B------:R-:W-:-:S04]  /*31d0*/  LOP3.LUT R12, R12, 0x7f800000, RZ, 0xc0, !PT ;  /* 0x7f8000000c0c7812 */ /* 0x000fc800078ec0ff */
[----:B------:R-:W-:Y:S02]  /*31e0*/  ISETP.GT.U32.AND P0, PT, R12, 0x1ffffff, PT ;  /* 0x01ffffff0c00780c */ /* 0x000fe40003f04070 */
[----:B------:R-:W-:Y:S02]  /*31f0*/  FMNMX3 R50, |R50|, R10, |R5|, !PT ;  /* 0x0000000a32327276 */ /* 0x000fe40007800605 */
[C---:B------:R-:W-:Y:S02]  /*3200*/  PRMT R13, R0.reuse, 0x5410, R29 ;  /* 0x00005410000d7816 */ /* 0x040fe4000000001d */
[C---:B------:R-:W-:Y:S02]  /*3210*/  PRMT R10, R35.reuse, 0x5410, R31 ;  /* 0x00005410230a7816 */ /* 0x040fe4000000001f */
[----:B------:R-:W-:Y:S02]  /*3220*/  PRMT R5, R35, 0x5432, R37 ;  /* 0x0000543223057816 */ /* 0x000fe40000000025 */
[----:B------:R-:W-:-:S03]  /*3230*/  PRMT R12, R0, 0x5432, R27 ;  /* 0x00005432000c7816 */ /* 0x000fc6000000001b */
[----:B0-----:R-:W-:Y:S05]  /*3240*/  @P0 BRA `(.L_x_7700) ;  /* 0x0000000000100947 */ /* 0x001fea0003800000 */
[----:B------:R-:W-:Y:S01]  /*3250*/  IMAD.MOV.U32 R0, RZ, RZ, R42 ;  /* 0x000000ffff007224 */ /* 0x000fe200078e002a */
[----:B------:R-:W-:-:S07]  /*3260*/  MOV R42, 0x3280 ;  /* 0x00003280002a7802 */ /* 0x000fce0000000f00 */
[----:B-----5:R-:W-:Y:S05]  /*3270*/  CALL.REL.NOINC `($__internal_211_$__cuda_sm20_rcp_rn_f32_slowpath) ;  /* 0x0000001800fc7944 */ /* 0x020fea0003c00000 */
[----:B------:R-:W-:Y:S05]  /*3280*/  BRA `(.L_x_7701) ;  /* 0x0000000000107947 */ /* 0x000fea0003800000 */
.L_x_7700:
[----:B------:R-:W0:Y:S02]  /*3290*/  MUFU.RCP R49, R42 ;  /* 0x0000002a00317308 */ /* 0x000e240000001000 */
[----:B0-----:R-:W-:-:S04]  /*32a0*/  FFMA R0, R42, R49, -1 ;  /* 0xbf8000002a007423 */ /* 0x001fc80000000031 */
[----:B------:R-:W-:-:S04]  /*32b0*/  FADD.FTZ R0, -R0, -RZ ;  /* 0x800000ff00007221 */ /* 0x000fc80000010100 */
[----:B------:R-:W-:-:S07]  /*32c0*/  FFMA R49, R49, R0, R49 ;  /* 0x0000000031317223 */ /* 0x000fce0000000031 */
.L_x_7701:
[----:B------:R-:W-:Y:S05]  /*32d0*/  BSYNC.RECONVERGENT B1 ;  /* 0x0000000000017941 */ /* 0x000fea0003800200 */
.L_x_7699:
[----:B------:R-:W-:Y:S02]  /*32e0*/  HFMA2 R29, -RZ, RZ, 3.7421875, 0 ;  /* 0x437c0000ff1d7431 */ /* 0x000fe400000001ff */
[----:B------:R-:W-:Y:S01]  /*32f0*/  HADD2.F32 R30, -RZ, R30.H1_H1 ;  /* 0x3000001eff1e7230 */ /* 0x000fe20000004100 */
[----:B------:R-:W-:Y:S01]  /*3300*/  MOV R27, 0x3bbb989d ;  /* 0x3bbb989d001b7802 */ /* 0x000fe20000000f00 */
[----:B------:R-:W-:Y:S04]  /*3310*/  BSSY.RECONVERGENT B1, `(.L_x_7702) ;  /* 0x000001e000017945 */ /* 0x000fe80003800200 */
        /* <DEDUP_REMOVED lines=9> */
[----:B-----5:R-:W-:-:S03]  /*33b0*/  HADD2.F32 R29, -RZ, R32.H0_H0 ;  /* 0x20000020ff1d7230 */ /* 0x020fc60000004100 */
[----:B------:R-:W-:Y:S01]  /*33c0*/  IADD3 R27, PT, PT, R42, 0x1800000, RZ ;  /* 0x018000002a1b7810 */ /* 0x000fe20007ffe0ff */
        /* <DEDUP_REMOVED lines=14> */
.L_x_7703:
[----:B------:R-:W0:Y:S02]  /*34b0*/  MUFU.RCP R49, R42 ;  /* 0x0000002a00317308 */ /* 0x000e240000001000 */
[----:B0-----:R-:W-:-:S04]  /*34c0*/  FFMA R0, R42, R49, -1 ;  /* 0xbf8000002a007423 */ /* 0x001fc80000000031 */
[----:B------:R-:W-:-:S04]  /*34d0*/  FADD.FTZ R0, -R0, -RZ ;  /* 0x800000ff00007221 */ /* 0x000fc80000010100 */
[----:B------:R-:W-:-:S07]  /*34e0*/  FFMA R49, R49, R0, R49 ;  /* 0x0000000031317223 */ /* 0x000fce0000000031 */
.L_x_7704:
[----:B------:R-:W-:Y:S05]  /*34f0*/  BSYNC.RECONVERGENT B1 ;  /* 0x0000000000017941 */ /* 0x000fea0003800200 */
.L_x_7702:
        /* <DEDUP_REMOVED lines=29> */
.L_x_7706:
[----:B------:R-:W0:Y:S02]  /*36d0*/  MUFU.RCP R49, R42 ;  /* 0x0000002a00317308 */ /* 0x000e240000001000 */
[----:B0-----:R-:W-:-:S04]  /*36e0*/  FFMA R0, R42, R49, -1 ;  /* 0xbf8000002a007423 */ /* 0x001fc80000000031 */
[----:B------:R-:W-:-:S04]  /*36f0*/  FADD.FTZ R0, -R0, -RZ ;  /* 0x800000ff00007221 */ /* 0x000fc80000010100 */
[----:B------:R-:W-:-:S07]  /*3700*/  FFMA R49, R49, R0, R49 ;  /* 0x0000000031317223 */ /* 0x000fce0000000031 */
.L_x_7707:
[----:B------:R-:W-:Y:S05]  /*3710*/  BSYNC.RECONVERGENT B1 ;  /* 0x0000000000017941 */ /* 0x000fea0003800200 */
.L_x_7705:
[----:B------:R-:W-:Y:S02]  /*3720*/  HFMA2 R31, -RZ, RZ, 0.96630859375, -0.0022525787353515625 ;  /* 0x3bbb989dff1f7431 */ /* 0x000fe400000001ff */
[----:B------:R-:W-:Y:S01]  /*3730*/  HADD2.F32 R34, -RZ, R34.H1_H1 ;  /* 0x30000022ff227230 */ /* 0x000fe20000004100 */
        /* <DEDUP_REMOVED lines=15> */
[----:B------:R-:W-:-:S03]  /*3830*/  HADD2.F32 R33, -RZ, R36.H0_H0 ;  /* 0x20000024ff217230 */ /* 0x000fc60000004100 */
        /* <DEDUP_REMOVED lines=12> */
[----:B------:R-:W-:Y:S05]  /*3900*/  CALL.REL.NOINC `($__internal_211_$__cuda_sm20_rcp_rn_f32_slowpath) ;  /* 0x0000001400587944 */ /* 0x000fea0003c00000 */
[----:B------:R-:W-:Y:S05]  /*3910*/  BRA `(.L_x_7710) ;  /* 0x0000000000107947 */ /* 0x000fea0003800000 */
.L_x_7709:
[----:B------:R-:W0:Y:S02]  /*3920*/  MUFU.RCP R49, R42 ;  /* 0x0000002a00317308 */ /* 0x000e240000001000 */
[----:B0-----:R-:W-:-:S04]  /*3930*/  FFMA R0, R42, R49, -1 ;  /* 0xbf8000002a007423 */ /* 0x001fc80000000031 */
[----:B------:R-:W-:-:S04]  /*3940*/  FADD.FTZ R0, -R0, -RZ ;  /* 0x800000ff00007221 */ /* 0x000fc80000010100 */
[----:B------:R-:W-:-:S07]  /*3950*/  FFMA R49, R49, R0, R49 ;  /* 0x0000000031317223 */ /* 0x000fce0000000031 */
.L_x_7710:
[----:B------:R-:W-:Y:S05]  /*3960*/  BSYNC.RECONVERGENT B1 ;  /* 0x0000000000017941 */ /* 0x000fea0003800200 */
.L_x_7708:
[----:B------:R-:W-:Y:S01]  /*3970*/  FADD R0, -R49, 1 ;  /* 0x3f80000031007421 */ /* 0x000fe20000000100 */
[----:B------:R-:W-:Y:S02]  /*3980*/  HADD2.F32 R33, -RZ, R28.H1_H1 ;  /* 0x3000001cff217230 */ /* 0x000fe40000004100 */
[-C--:B------:R-:W-:Y:S01]  /*3990*/  FMUL R28, R34, R49.reuse ;  /* 0x00000031221c7220 */ /* 0x080fe20000400000 */
[----:B------:R-:W-:Y:S01]  /*39a0*/  FMUL R35, R30, UR13 ;  /* 0x0000000d1e237c20 */ /* 0x000fe20008400000 */
[----:B------:R-:W-:Y:S01]  /*39b0*/  FMUL R0, R0, R49 ;  /* 0x0000003100007220 */ /* 0x000fe20000400000 */
[----:B------:R-:W-:Y:S01]  /*39c0*/  LOP3.LUT R41, RZ, R23, RZ, 0x33, !PT ;  /* 0x00000017ff297212 */ /* 0x000fe200078e33ff */
[----:B------:R-:W-:Y:S01]  /*39d0*/  FMUL R25, R33, R28 ;  /* 0x0000001c21197220 */ /* 0x000fe20000400000 */
[----:B------:R-:W-:Y:S01]  /*39e0*/  SHF.L.U32 R37, R22, 0x2, RZ ;  /* 0x0000000216257819 */ /* 0x000fe200000006ff */
[----:B------:R-:W-:Y:S01]  /*39f0*/  FFMA R0, R34, R0, R49 ;  /* 0x0000000022007223 */ /* 0x000fe20000000031 */
[----:B------:R-:W-:Y:S01]  /*3a00*/  FMUL R34, R29, UR13 ;  /* 0x0000000d1d227c20 */ /* 0x000fe20008400000 */
[----:B------:R-:W-:Y:S01]  /*3a10*/  IMAD.IADD R41, R41, 0x1, R40 ;  /* 0x0000000129297824 */ /* 0x000fe200078e0228 */
[----:B------:R-:W-:Y:S01]  /*3a20*/  LOP3.LUT R22, R37, 0x7c, RZ, 0xc0, !PT ;  /* 0x0000007c25167812 */ /* 0x000fe200078ec0ff */
[----:B------:R-:W-:Y:S01]  /*3a30*/  FMUL R28, R0, R33 ;  /* 0x00000021001c7220 */ /* 0x000fe20000400000 */
[----:B------:R-:W-:Y:S01]  /*3a40*/  IADD3 R32, P0, PT, R7, UR28, RZ ;  /* 0x0000001c07207c10 */ /* 0x000fe2000ff1e0ff */
[----:B------:R-:W0:Y:S01]  /*3a50*/  LDCU UR6, c[0x0][0x3c0] ;  /* 0x00007800ff0677ac */ /* 0x000e220008000800 */
[----:B------:R-:W-:Y:S01]  /*3a60*/  F2FP.BF16.F32.PACK_AB R0, R35, R34 ;  /* 0x000000222300723e */ /* 0x000fe200000010ff */
[----:B------:R-:W-:Y:S01]  /*3a70*/  HADD2.F32 R35, -RZ, R36.H1_H1 ;  /* 0x30000024ff237230 */ /* 0x000fe20000004100 */
[C---:B------:R-:W-:Y:S01]  /*3a80*/  IADD3 R34, PT, PT, R37.reuse, -0x8, RZ ;  /* 0xfffffff825227810 */ /* 0x040fe20007ffe0ff */
[----:B------:R-:W-:Y:S01]  /*3a90*/  VIADD R37, R37, 0xfffffff4 ;  /* 0xfffffff425257836 */ /* 0x000fe20000000000 */
[----:B------:R-:W-:Y:S01]  /*3aa0*/  SHF.L.U32 R41, R41, 0x2, RZ ;  /* 0x0000000229297819 */ /* 0x000fe200000006ff */
[----:B------:R-:W1:Y:S01]  /*3ab0*/  LDCU UR7, c[0x0][0x3c4] ;  /* 0x00007880ff0777ac */ /* 0x000e620008000800 */
[----:B------:R-:W-:Y:S01]  /*3ac0*/  FMUL R28, R28, R35 ;  /* 0x000000231c1c7220 */ /* 0x000fe20000400000 */
[----:B------:R-:W-:Y:S01]  /*3ad0*/  IADD3 R22, PT, PT, R19, R22, RZ ;  /* 0x0000001613167210 */ /* 0x000fe20007ffe0ff */
[----:B------:R-:W-:Y:S01]  /*3ae0*/  FMUL R35, R26, UR13 ;  /* 0x0000000d1a237c20 */ /* 0x000fe20008400000 */
[----:B------:R-:W-:Y:S01]  /*3af0*/  IADD3.X R33, PT, PT, R8, UR9, RZ, P0, !PT ;  /* 0x0000000908217c10 */ /* 0x000fe200087fe4ff */
[----:B------:R-:W2:Y:S01]  /*3b00*/  LDCU.64 UR8, c[0x0][0x3a8] ;  /* 0x00007500ff0877ac */ /* 0x000ea20008000a00 */
[----:B------:R-:W-:Y:S01]  /*3b10*/  LOP3.LUT R36, R34, 0x7c, RZ, 0xc0, !PT ;  /* 0x0000007c22247812 */ /* 0x000fe200078ec0ff */
[----:B------:R-:W-:Y:S01]  /*3b20*/  FMUL R34, R31, UR13 ;  /* 0x0000000d1f227c20 */ /* 0x000fe20008400000 */
[----:B------:R-:W-:Y:S01]  /*3b30*/  LOP3.LUT R42, R41, 0x7c, RZ, 0xc0, !PT ;  /* 0x0000007c292a7812 */ /* 0x000fe200078ec0ff */
[----:B------:R-:W-:Y:S01]  /*3b40*/  FMUL R41, R28, UR13 ;  /* 0x0000000d1c297c20 */ /* 0x000fe20008400000 */
[----:B------:R3:W-:Y:S01]  /*3b50*/  STS [R22], R17 ;  /* 0x0000001116007388 */ /* 0x0007e20000000800 */
[----:B------:R-:W-:Y:S01]  /*3b60*/  LOP3.LUT R44, R37, 0x7c, RZ, 0xc0, !PT ;  /* 0x0000007c252c7812 */ /* 0x000fe200078ec0ff */
[----:B0-----:R-:W-:Y:S01]  /*3b70*/  ULOP3.LUT UR6, UR6, 0xfffffffe, URZ, 0xc0, !UPT ;  /* 0xfffffffe06067892 */ /* 0x001fe2000f8ec0ff */
[----:B------:R-:W-:Y:S01]  /*3b80*/  IADD3 R36, PT, PT, R19, R36, RZ ;  /* 0x0000002413247210 */ /* 0x000fe20007ffe0ff */
[----:B------:R0:W-:Y:S01]  /*3b90*/  STG.E desc[UR22][R32.64], R0 ;  /* 0x0000000020007986 */ /* 0x0001e2000c101916 */
[----:B------:R-:W-:-:S02]  /*3ba0*/  F2FP.BF16.F32.PACK_AB R34, RZ, R34 ;  /* 0x00000022ff22723e */ /* 0x000fc400000010ff */
[----:B------:R-:W-:Y:S02]  /*3bb0*/  F2FP.BF16.F32.PACK_AB R41, RZ, R41 ;  /* 0x00000029ff29723e */ /* 0x000fe400000010ff */
[----:B------:R-:W-:Y:S01]  /*3bc0*/  LEA R38, R38, R19, 0x4 ;  /* 0x0000001326267211 */ /* 0x000fe200078e20ff */
[C---:B---3--:R-:W-:Y:S01]  /*3bd0*/  IMAD.IADD R17, R19.reuse, 0x1, R42 ;  /* 0x0000000113117824 */ /* 0x048fe200078e022a */
[----:B------:R-:W-:Y:S01]  /*3be0*/  IADD3 R37, PT, PT, R19, R44, RZ ;  /* 0x0000002c13257210 */ /* 0x000fe20007ffe0ff */
[----:B------:R-:W-:Y:S01]  /*3bf0*/  FMUL R44, R27, UR13 ;  /* 0x0000000d1b2c7c20 */ /* 0x000fe20008400000 */
[----:B------:R-:W-:Y:S01]  /*3c00*/  PRMT R42, R0, 0x5410, R34 ;  /* 0x00005410002a7816 */ /* 0x000fe20000000022 */
[----:B--2---:R-:W-:Y:S01]  /*3c10*/  UISETP.NE.U32.AND UP0, UPT, UR8, URZ, UPT ;  /* 0x000000ff0800728c */ /* 0x004fe2000bf05070 */
[----:B------:R-:W-:Y:S01]  /*3c20*/  STS [R17], R9 ;  /* 0x0000000911007388 */ /* 0x000fe20000000800 */
[----:B0-----:R-:W-:Y:S02]  /*3c30*/  IADD3 R32, P0, PT, R32, UR16, RZ ;  /* 0x0000001020207c10 */ /* 0x001fe4000ff1e0ff */
[----:B------:R-:W-:Y:S01]  /*3c40*/  PRMT R19, R34, 0x5410, R41 ;  /* 0x0000541022137816 */ /* 0x000fe20000000029 */
[----:B------:R0:W-:Y:S01]  /*3c50*/  STS [R36], R13 ;  /* 0x0000000d24007388 */ /* 0x0001e20000000800 */
[----:B------:R-:W-:Y:S01]  /*3c60*/  IADD3.X R33, PT, PT, R33, UR21, RZ, P0, !PT ;  /* 0x0000001521217c10 */ /* 0x000fe200087fe4ff */
[----:B------:R-:W-:Y:S01]  /*3c70*/  UISETP.NE.AND.EX UP0, UPT, UR9, URZ, UPT, UP0 ;  /* 0x000000ff0900728c */ /* 0x000fe2000bf05300 */
[----:B------:R-:W-:Y:S01]  /*3c80*/  IADD3 R34, P0, PT, R7, UR15, RZ ;  /* 0x0000000f07227c10 */ /* 0x000fe2000ff1e0ff */
[----:B------:R-:W-:Y:S01]  /*3c90*/  FMUL R7, R4, UR13 ;  /* 0x0000000d04077c20 */ /* 0x000fe20008400000 */
[----:B------:R-:W-:Y:S01]  /*3ca0*/  F2FP.BF16.F32.PACK_AB R44, R35, R44 ;  /* 0x0000002c232c723e */ /* 0x000fe200000010ff */
[----:B------:R2:W-:Y:S01]  /*3cb0*/  STG.E desc[UR22][R32.64], R19 ;  /* 0x0000001320007986 */ /* 0x0005e2000c101916 */
[----:B------:R-:W-:-:S02]  /*3cc0*/  IADD3.X R35, PT, PT, R8, UR17, RZ, P0, !PT ;  /* 0x0000001108237c10 */ /* 0x000fc400087fe4ff */
[----:B------:R-:W-:Y:S01]  /*3cd0*/  IADD3 R8, P0, PT, R34, UR16, RZ ;  /* 0x0000001022087c10 */ /* 0x000fe2000ff1e0ff */
[----:B0-----:R-:W-:Y:S01]  /*3ce0*/  FMUL R13, R25, UR13 ;  /* 0x0000000d190d7c20 */ /* 0x001fe20008400000 */
[----:B------:R-:W-:Y:S01]  /*3cf0*/  F2FP.BF16.F32.PACK_AB R7, RZ, R7 ;  /* 0x00000007ff07723e */ /* 0x000fe200000010ff */
[----:B------:R0:W-:Y:S01]  /*3d00*/  STG.E desc[UR22][R34.64], R44 ;  /* 0x0000002c22007986 */ /* 0x0001e2000c101916 */
[----:B------:R-:W-:Y:S02]  /*3d10*/  IADD3.X R9, PT, PT, R35, UR21, RZ, P0, !PT ;  /* 0x0000001523097c10 */ /* 0x000fe400087fe4ff */
[----:B------:R-:W-:Y:S01]  /*3d20*/  F2FP.BF16.F32.PACK_AB R13, RZ, R13 ;  /* 0x0000000dff0d723e */ /* 0x000fe200000010ff */
[----:B------:R-:W-:Y:S01]  /*3d30*/  STS [R37], R42 ;  /* 0x0000002a25007388 */ /* 0x000fe20000000800 */
[----:B------:R-:W-:Y:S01]  /*3d40*/  PRMT R0, R0, 0x5432, R41 ;  /* 0x0000543200007816 */ /* 0x000fe20000000029 */
[----:B--2---:R-:W-:Y:S01]  /*3d50*/  IMAD.U32 R32, RZ, RZ, UR6 ;  /* 0x00000006ff207e24 */ /* 0x004fe2000f8e00ff */
[----:B------:R-:W-:Y:S01]  /*3d60*/  PRMT R7, R7, 0x5410, R13 ;  /* 0x0000541007077816 */ /* 0x000fe2000000000d */
[----:B------:R-:W-:Y:S01]  /*3d70*/  IMAD R19, R39, UR5, RZ ;  /* 0x0000000527137c24 */ /* 0x000fe2000f8e02ff */
[----:B-1----:R-:W-:-:S02]  /*3d80*/  MOV R33, UR7 ;  /* 0x0000000700217c02 */ /* 0x002fc40008000f00 */
[C---:B------:R-:W-:Y:S01]  /*3d90*/  PRMT R52, R44.reuse, 0x5410, R7 ;  /* 0x000054102c347816 */ /* 0x040fe20000000007 */
[----:B------:R1:W-:Y:S01]  /*3da0*/  STG.E desc[UR22][R8.64], R7 ;  /* 0x0000000708007986 */ /* 0x0003e2000c101916 */
[----:B0-----:R-:W-:Y:S01]  /*3db0*/  PRMT R44, R44, 0x5432, R13 ;  /* 0x000054322c2c7816 */ /* 0x001fe2000000000d */
[----:B------:R-:W-:Y:S01]  /*3dc0*/  IMAD.WIDE.U32 R32, R39, UR4, R32 ;  /* 0x0000000427207c25 */ /* 0x000fe2000f8e0020 */
[----:B------:R-:W-:Y:S01]  /*3dd0*/  FMNMX3 R50, |R29|, R50, |R30|, !PT ;  /* 0x000000321d327276 */ /* 0x000fe2000780061e */
[----:B------:R-:W-:Y:S01]  /*3de0*/  BAR.SYNC.DEFER_BLOCKING 0x0 ;  /* 0x0000000000007b1d */ /* 0x000fe20000010000 */
[----:B------:R-:W-:Y:S02]  /*3df0*/  IADD3 R46, P1, PT, R21, R32, RZ ;  /* 0x00000020152e7210 */ /* 0x000fe40007f3e0ff */
[----:B------:R-:W-:Y:S01]  /*3e00*/  FMNMX3 R50, |R31|, R50, |R28|, !PT ;  /* 0x000000321f327276 */ /* 0x000fe2000780061c */
[----:B-1----:R-:W-:Y:S01]  /*3e10*/  HFMA2 R9, -RZ, RZ, 0, 0 ;  /* 0x00000000ff097431 */ /* 0x002fe200000001ff */
[----:B------:R-:W-:-:S02]  /*3e20*/  MOV R8, R24 ;  /* 0x0000001800087202 */ /* 0x000fc40000000f00 */
[----:B------:R-:W-:-:S04]  /*3e30*/  FMNMX3 R50, |R27|, R50, |R26|, !PT ;  /* 0x000000321b327276 */ /* 0x000fc8000780061a */
[----:B------:R-:W-:Y:S01]  /*3e40*/  FMNMX3 R25, |R4|, R50, |R25|, !PT ;  /* 0x0000003204197276 */ /* 0x000fe20007800619 */
[----:B------:R-:W-:-:S04]  /*3e50*/  IMAD.WIDE.U32 R34, R39, UR4, R8 ;  /* 0x0000000427227c25 */ /* 0x000fc8000f8e0008 */
[----:B------:R-:W-:Y:S01]  /*3e60*/  IMAD.IADD R9, R35, 0x1, R19 ;  /* 0x0000000123097824 */ /* 0x000fe200078e0213 */
[----:B------:R-:W-:Y:S01]  /*3e70*/  IADD3 R19, PT, PT, R19, R33, RZ ;  /* 0x0000002113137210 */ /* 0x000fe20007ffe0ff */
[----:B------:R-:W0:Y:S01]  /*3e80*/  LDS R49, [R38] ;  /* 0x0000000026317984 */ /* 0x000e220000000800 */
[C---:B------:R-:W-:Y:S02]  /*3e90*/  SHF.L.U32 R48, R34.reuse, 0x2, RZ ;  /* 0x0000000222307819 */ /* 0x040fe400000006ff */
[----:B------:R-:W-:Y:S01]  /*3ea0*/  SHF.L.U64.HI R24, R34, 0x2, R9 ;  /* 0x0000000222187819 */ /* 0x000fe20000010209 */
[----:B------:R-:W1:Y:S01]  /*3eb0*/  LDS R43, [R38+0x4] ;  /* 0x00000400262b7984 */ /* 0x000e620000000800 */
[----:B------:R-:W-:Y:S01]  /*3ec0*/  IMAD.X R21, RZ, RZ, R19, P1 ;  /* 0x000000ffff157224 */ /* 0x000fe200008e0613 */
[----:B------:R-:W-:Y:S02]  /*3ed0*/  IADD3 R39, P1, PT, R32, UR6, RZ ;  /* 0x0000000620277c10 */ /* 0x000fe4000ff3e0ff */
[----:B------:R-:W2:Y:S01]  /*3ee0*/  LDS R45, [R38+0x8] ;  /* 0x00000800262d7984 */ /* 0x000ea20000000800 */
[----:B------:R-:W-:-:S02]  /*3ef0*/  IADD3 R8, P0, PT, R48, UR10, RZ ;  /* 0x0000000a30087c10 */ /* 0x000fc4000ff1e0ff */
[----:B------:R-:W-:Y:S01]  /*3f00*/  IADD3.X R34, PT, PT, R19, UR7, RZ, P1, !PT ;  /* 0x0000000713227c10 */ /* 0x000fe20008ffe4ff */
[----:B------:R-:W3:Y:S01]  /*3f10*/  LDS R47, [R38+0xc] ;  /* 0x00000c00262f7984 */ /* 0x000ee20000000800 */
[----:B------:R-:W-:Y:S02]  /*3f20*/  SHF.L.U64.HI R21, R46, 0x2, R21 ;  /* 0x000000022e157819 */ /* 0x000fe40000010215 */
[----:B------:R-:W-:Y:S02]  /*3f30*/  IADD3 R32, P1, PT, R18, R39, RZ ;  /* 0x0000002712207210 */ /* 0x000fe40007f3e0ff */
        /* <DEDUP_REMOVED lines=12> */
[----:B------:R-:W-:Y:S02]  /*4000*/  SHF.L.U32 R51, R39, 0x2, RZ ;  /* 0x0000000227337819 */ /* 0x000fe400000006ff */
[----:B------:R-:W-:Y:S02]  /*4010*/  IADD3.X R33, PT, PT, R11, UR11, RZ, P0, !PT ;  /* 0x0000000b0b217c10 */ /* 0x000fe400087fe4ff */
[----:B------:R-:W-:Y:S01]  /*4020*/  SHF.L.U64.HI R39, R39, 0x2, R34 ;  /* 0x0000000227277819 */ /* 0x000fe20000010222 */
[----:B0-----:R0:W-:Y:S01]  /*4030*/  STG.E desc[UR22][R8.64], R49 ;  /* 0x0000003108007986 */ /* 0x0011e2000c101916 */
[----:B------:R-:W-:Y:S02]  /*4040*/  IADD3 R34, P0, PT, R51, UR10, RZ ;  /* 0x0000000a33227c10 */ /* 0x000fe4000ff1e0ff */
[----:B------:R-:W-:Y:S01]  /*4050*/  IADD3 R46, P1, PT, R46, UR19, RZ ;  /* 0x000000132e2e7c10 */ /* 0x000fe2000ff3e0ff */
[----:B-1----:R1:W-:Y:S01]  /*4060*/  STG.E desc[UR22][R18.64], R43 ;  /* 0x0000002b12007986 */ /* 0x0023e2000c101916 */
[----:B------:R-:W-:-:S02]  /*4070*/  IADD3.X R35, PT, PT, R39, UR11, RZ, P0, !PT ;  /* 0x0000000b27237c10 */ /* 0x000fc400087fe4ff */
[----:B------:R-:W-:Y:S01]  /*4080*/  IADD3 R48, P0, PT, R48, UR19, RZ ;  /* 0x0000001330307c10 */ /* 0x000fe2000ff1e0ff */
[----:B--2---:R-:W-:Y:S04]  /*4090*/  STG.E desc[UR22][R32.64], R45 ;  /* 0x0000002d20007986 */ /* 0x004fe8000c101916 */
[----:B---3--:R2:W-:Y:S01]  /*40a0*/  STG.E desc[UR22][R34.64], R47 ;  /* 0x0000002f22007986 */ /* 0x0085e2000c101916 */
[----:B0-----:R-:W-:Y:S01]  /*40b0*/  IADD3.X R49, PT, PT, R24, UR12, RZ, P0, !PT ;  /* 0x0000000c18317c10 */ /* 0x001fe200087fe4ff */
[----:B------:R-:W-:Y:S01]  /*40c0*/  BAR.SYNC.DEFER_BLOCKING 0x0 ;  /* 0x0000000000007b1d */ /* 0x000fe20000010000 */
[----:B------:R-:W-:-:S04]  /*40d0*/  IADD3 R42, P0, PT, R42, UR19, RZ ;  /* 0x000000132a2a7c10 */ /* 0x000fc8000ff1e0ff */
[----:B-1----:R-:W-:Y:S02]  /*40e0*/  IADD3.X R43, PT, PT, R11, UR12, RZ, P0, !PT ;  /* 0x0000000c0b2b7c10 */ /* 0x002fe400087fe4ff */
[----:B------:R-:W-:Y:S02]  /*40f0*/  IADD3 R8, P0, PT, R8, UR6, RZ ;  /* 0x0000000608087c10 */ /* 0x000fe4000ff1e0ff */
[----:B--2---:R-:W-:Y:S02]  /*4100*/  IADD3.X R47, PT, PT, R21, UR12, RZ, P1, !PT ;  /* 0x0000000c152f7c10 */ /* 0x004fe40008ffe4ff */
[----:B------:R-:W-:Y:S01]  /*4110*/  IADD3.X R9, PT, PT, R9, UR4, RZ, P0, !PT ;  /* 0x0000000409097c10 */ /* 0x000fe200087fe4ff */
[----:B------:R-:W-:Y:S04]  /*4120*/  STS [R22], R16 ;  /* 0x0000001016007388 */ /* 0x000fe80000000800 */
[----:B------:R0:W-:Y:S04]  /*4130*/  STS [R17], R6 ;  /* 0x0000000611007388 */ /* 0x0001e80000000800 */
[----:B------:R1:W-:Y:S04]  /*4140*/  STS [R36], R10 ;  /* 0x0000000a24007388 */ /* 0x0003e80000000800 */
[----:B------:R-:W-:Y:S01]  /*4150*/  STS [R37], R52 ;  /* 0x0000003425007388 */ /* 0x000fe20000000800 */
[----:B------:R-:W-:Y:S01]  /*4160*/  BAR.SYNC.DEFER_BLOCKING 0x0 ;  /* 0x0000000000007b1d */ /* 0x000fe20000010000 */
[----:B0-----:R-:W-:-:S02]  /*4170*/  IADD3 R6, P1, PT, R51, UR19, RZ ;  /* 0x0000001333067c10 */ /* 0x001fc4000ff3e0ff */
[----:B-1----:R-:W-:Y:S02]  /*4180*/  IADD3 R10, P0, PT, R18, UR6, RZ ;  /* 0x00000006120a7c10 */ /* 0x002fe4000ff1e0ff */
[----:B------:R-:W-:Y:S02]  /*4190*/  IADD3.X R7, PT, PT, R39, UR12, RZ, P1, !PT ;  /* 0x0000000c27077c10 */ /* 0x000fe40008ffe4ff */
[----:B------:R-:W-:Y:S02]  /*41a0*/  IADD3 R18, P1, PT, R32, UR6, RZ ;  /* 0x0000000620127c10 */ /* 0x000fe4000ff3e0ff */
[----:B------:R-:W-:Y:S02]  /*41b0*/  IADD3.X R11, PT, PT, R19, UR4, RZ, P0, !PT ;  /* 0x00000004130b7c10 */ /* 0x000fe400087fe4ff */
[----:B------:R-:W-:Y:S02]  /*41c0*/  IADD3 R32, P0, PT, R34, UR6, RZ ;  /* 0x0000000622207c10 */ /* 0x000fe4000ff1e0ff */
[----:B------:R-:W-:-:S02]  /*41d0*/  IADD3.X R19, PT, PT, R33, UR4, RZ, P1, !PT ;  /* 0x0000000421137c10 */ /* 0x000fc40008ffe4ff */
        /* <DEDUP_REMOVED lines=21> */
[----:B--2---:R-:W-:Y:S04]  /*4330*/  STG.E desc[UR22][R18.64], R41 ;  /* 0x0000002912007986 */ /* 0x004fe8000c101916 */
[----:B---3--:R-:W-:Y:S01]  /*4340*/  STG.E desc[UR22][R32.64], R45 ;  /* 0x0000002d20007986 */ /* 0x008fe2000c101916 */
[----:B------:R-:W-:Y:S01]  /*4350*/  BAR.SYNC.DEFER_BLOCKING 0x0 ;  /* 0x0000000000007b1d */ /* 0x000fe20000010000 */
[----:B0-----:R-:W-:-:S02]  /*4360*/  IADD3 R8, P0, PT, R48, UR6, RZ ;  /* 0x0000000630087c10 */ /* 0x001fc4000ff1e0ff */
[----:B-1----:R-:W-:Y:S02]  /*4370*/  IADD3 R10, P1, PT, R46, UR6, RZ ;  /* 0x000000062e0a7c10 */ /* 0x002fe4000ff3e0ff */
[----:B------:R-:W-:Y:S02]  /*4380*/  IADD3.X R9, PT, PT, R49, UR4, RZ, P0, !PT ;  /* 0x0000000431097c10 */ /* 0x000fe400087fe4ff */
[----:B------:R-:W-:Y:S02]  /*4390*/  IADD3 R2, P0, PT, R42, UR6, RZ ;  /* 0x000000062a027c10 */ /* 0x000fe4000ff1e0ff */
[----:B------:R-:W-:Y:S02]  /*43a0*/  IADD3.X R11, PT, PT, R47, UR4, RZ, P1, !PT ;  /* 0x000000042f0b7c10 */ /* 0x000fe40008ffe4ff */
[----:B------:R-:W-:-:S04]  /*43b0*/  IADD3 R6, P1, PT, R6, UR6, RZ ;  /* 0x0000000606067c10 */ /* 0x000fc8000ff3e0ff */
        /* <DEDUP_REMOVED lines=51> */
.L_x_7719:
[----:B------:R-:W-:Y:S02]  /*46f0*/  ISETP.NE.AND P0, PT, R40, RZ, PT ;  /* 0x000000ff2800720c */ /* 0x000fe40003f05270 */
[----:B-1----:R-:W-:-:S11]  /*4700*/  FMNMX R5, R2, R5, !PT ;  /* 0x0000000502057209 */ /* 0x002fd60007800000 */
[----:B------:R-:W-:Y:S05]  /*4710*/  @P0 BRA `(.L_x_7712) ;  /* 0x0000000000080947 */ /* 0x000fea0003800000 */
[----:B0-----:R-:W0:Y:S02]  /*4720*/  LDC.64 R2, c[0x0][0x3a8] ;  /* 0x0000ea00ff027b82 */ /* 0x001e240000000a00 */
[----:B0-----:R1:W-:Y:S02]  /*4730*/  REDG.E.MAX.S32.STRONG.GPU desc[UR22][R2.64], R5 ;  /* 0x000000050200798e */ /* 0x0013e4000d12e316 */
.L_x_7712:
[----:B------:R-:W-:Y:S05]  /*4740*/  BSYNC B0 ;  /* 0x0000000000007941 */ /* 0x000fea0003800000 */
.L_x_7711:
        /* <DEDUP_REMOVED lines=11> */
[----:B01----:R-:W-:Y:S05]  /*4800*/  CALL.REL.NOINC `($__internal_211_$__cuda_sm20_rcp_rn_f32_slowpath) ;  /* 0x0000000400987944 */ /* 0x003fea0003c00000 */
[----:B------:R-:W-:Y:S05]  /*4810*/  BRA `(.L_x_7715) ;  /* 0x0000000000147947 */ /* 0x000fea0003800000 */
.L_x_7714:
[----:B------:R-:W2:Y:S01]  /*4820*/  MUFU.RCP R49, UR13 ;  /* 0x0000000d00317d08 */ /* 0x000ea20008001000 */
[----:B------:R-:W-:-:S04]  /*4830*/  IMAD.U32 R0, RZ, RZ, UR13 ;  /* 0x0000000dff007e24 */ /* 0x000fc8000f8e00ff */
[----:B--2---:R-:W-:-:S04]  /*4840*/  FFMA R0, R49, R0, -1 ;  /* 0xbf80000031007423 */ /* 0x004fc80000000000 */
[----:B------:R-:W-:-:S04]  /*4850*/  FADD.FTZ R0, -R0, -RZ ;  /* 0x800000ff00007221 */ /* 0x000fc80000010100 */
[----:B------:R-:W-:-:S07]  /*4860*/  FFMA R49, R49, R0, R49 ;  /* 0x0000000031317223 */ /* 0x000fce0000000031 */
.L_x_7715:
[----:B01----:R-:W0:Y:S02]  /*4870*/  LDC.64 R2, c[0x0][0x3b0] ;  /* 0x0000ec00ff027b82 */ /* 0x003e240000000a00 */
[----:B0-----:R-:W-:Y:S01]  /*4880*/  STG.E desc[UR22][R2.64], R49 ;  /* 0x0000003102007986 */ /* 0x001fe2000c101916 */
[----:B------:R-:W-:Y:S05]  /*4890*/  EXIT ;  /* 0x000000000000794d */ /* 0x000fea0003800000 */
.L_x_7713:
[----:B------:R-:W-:Y:S01]  /*48a0*/  HFMA2 R7, -RZ, RZ, 0, 2.384185791015625e-07 ;  /* 0x00000004ff077431 */ /* 0x000fe200000001ff */
[----:B------:R-:W-:Y:S01]  /*48b0*/  MOV R9, 0x1f ;  /* 0x0000001f00097802 */ /* 0x000fe20000000f00 */
[----:B------:R-:W-:-:S07]  /*48c0*/  IMAD.MOV.U32 R4, RZ, RZ, -0x1 ;  /* 0xffffffffff047424 */ /* 0x000fce00078e00ff */
[----:B01----:R-:W-:Y:S05]  /*48d0*/  WARPSYNC.COLLECTIVE R4, `(.L_x_7716) ;  /* 0x0000000004087348 */ /* 0x003fea0003c00000 */
[----:B-1----:R1:W2:Y:S02]  /*48e0*/  SHFL.DOWN P0, R5, R0, R7, R9 ;  /* 0x0800000700057389 */ /* 0x0022a40000000009 */
[----:B012---:R-:W-:Y:S05]  /*48f0*/  ENDCOLLECTIVE ;  /* 0x000000000000791b */ /* 0x007fea0003800000 */
.L_x_7716:
[----:B------:R-:W-:Y:S01]  /*4900*/  IMAD.MOV.U32 R7, RZ, RZ, 0x2 ;  /* 0x00000002ff077424 */ /* 0x000fe200078e00ff */
[----:B------:R-:W-:-:S04]  /*4910*/  MOV R3, R5 ;  /* 0x0000000500037202 */ /* 0x000fc80000000f00 */
[----:B------:R-:W-:-:S04]  /*4920*/  FMNMX R3, R3, R0, !PT ;  /* 0x0000000003037209 */ /* 0x000fc80007800000 */
[----:B------:R-:W-:-:S07]  /*4930*/  MOV R0, R3 ;  /* 0x0000000300007202 */ /* 0x000fce0000000f00 */
[----:B------:R-:W-:Y:S05]  /*4940*/  WARPSYNC.COLLECTIVE R4, `(.L_x_7717) ;  /* 0x0000000004087348 */ /* 0x000fea0003c00000 */
[----:B------:R0:W1:Y:S02]  /*4950*/  SHFL.DOWN P0, R5, R0, R7, R9 ;  /* 0x0800000700057389 */ /* 0x0000640000000009 */
[----:B01----:R-:W-:Y:S05]  /*4960*/  ENDCOLLECTIVE ;  /* 0x000000000000791b */ /* 0x003fea0003800000 */
.L_x_7717:
[----:B------:R-:W-:Y:S01]  /*4970*/  IMAD.MOV.U32 R7, RZ, RZ, 0x1 ;  /* 0x00000001ff077424 */ /* 0x000fe200078e00ff */
[----:B------:R-:W-:-:S04]  /*4980*/  MOV R2, R5 ;  /* 0x0000000500027202 */ /* 0x000fc80000000f00 */
[----:B------:R-:W-:-:S04]  /*4990*/  FMNMX R2, R3, R2, !PT ;  /* 0x0000000203027209 */ /* 0x000fc80007800000 */
[----:B------:R-:W-:-:S07]  /*49a0*/  MOV R0, R2 ;  /* 0x0000000200007202 */ /* 0x000fce0000000f00 */
[----:B------:R-:W-:Y:S05]  /*49b0*/  WARPSYNC.COLLECTIVE R4, `(.L_x_7718) ;  /* 0x0000000004087348 */ /* 0x000fea0003c00000 */
[----:B------:R0:W1:Y:S02]  /*49c0*/  SHFL.DOWN P0, R5, R0, R7, R9 ;  /* 0x0800000700057389 */ /* 0x0000640000000009 */
[----:B01----:R-:W-:Y:S05]  /*49d0*/  ENDCOLLECTIVE ;  /* 0x000000000000791b */ /* 0x003fea0003800000 */
.L_x_7718:
[----:B------:R-:W-:Y:S05]  /*49e0*/  BRA `(.L_x_7719) ;  /* 0xfffffffc00407947 */ /* 0x000fea000383ffff */
        .weak           $__internal_210_$__cuda_sm20_div_u64
        .type           $__internal_210_$__cuda_sm20_div_u64,@function
        .size           $__internal_210_$__cuda_sm20_div_u64,($__internal_211_$__cuda_sm20_rcp_rn_f32_slowpath - $__internal_210_$__cuda_sm20_div_u64)
$__internal_210_$__cuda_sm20_div_u64:
        /* <DEDUP_REMOVED lines=71> */
[----:B------:R-:W-:Y:S11]  /*4e60*/  RET.REL.NODEC R2 `(_ZN18transformer_engine6detail32dgated_act_cast_transpose_kernelILi2ELi2Ef6__half13__nv_bfloat16NS_5EmptyEXadL_ZNS_5dsiluIffEET_T0_RKS4_EEXadL_ZNS_4siluIffEES6_S7_S9_EEEEvPKT2_SD_PT3_SF_PKT1_PSG_SJ_mmm) ;  /* 0xffffffb002647950 */ /* 0x000ff60003c3ffff */
        .weak           $__internal_211_$__cuda_sm20_rcp_rn_f32_slowpath
        .type           $__internal_211_$__cuda_sm20_rcp_rn_f32_slowpath,@function
        .size           $__internal_211_$__cuda_sm20_rcp_rn_f32_slowpath,(.L_x_29512 - $__internal_211_$__cuda_sm20_rcp_rn_f32_slowpath)
$__internal_211_$__cuda_sm20_rcp_rn_f32_slowpath:
        /* <DEDUP_REMOVED lines=15> */
.L_x_7721:
[----:B------:R-:W-:-:S05]  /*4f60*/  VIADD R44, R49, 0xffffff03 ;  /* 0xffffff03312c7836 */ /* 0x000fca0000000000 */
        /* <DEDUP_REMOVED lines=32> */
.L_x_7723:
[----:B------:R0:W1:Y:S02]  /*5170*/  MUFU.RCP R49, R0 ;  /* 0x0000000000317308 */ /* 0x0000640000001000 */
.L_x_7722:
[----:B------:R-:W-:Y:S05]  /*5180*/  BSYNC B0 ;  /* 0x0000000000007941 */ /* 0x000fea0003800000 */
.L_x_7720:
[----:B------:R-:W-:Y:S01]  /*5190*/  HFMA2 R45, -RZ, RZ, 0, 0 ;  /* 0x00000000ff2d7431 */ /* 0x000fe200000001ff */
[----:B------:R-:W-:-:S04]  /*51a0*/  MOV R44, R42 ;  /* 0x0000002a002c7202 */ /* 0x000fc80000000f00 */
[----:B01----:R-:W-:Y:S05]  /*51b0*/  RET.REL.NODEC R44 `(_ZN18transformer_engine6detail32dgated_act_cast_transpose_kernelILi2ELi2Ef6__half13__nv_bfloat16NS_5EmptyEXadL_ZNS_5dsiluIffEET_T0_RKS4_EEXadL_ZNS_4siluIffEES6_S7_S9_EEEEvPKT2_SD_PT3_SF_PKT1_PSG_SJ_mmm) ;  /* 0xffffffac2c907950 */ /* 0x003fea0003c3ffff */
.L_x_7724:
        /* <DEDUP_REMOVED lines=12> */
.L_x_29512:


//--------------------- .text._ZN18transformer_engine6detail43dgated_act_cast_transpose_kernel_notalignedILi2ELi2Ef6__halfS2_NS_5EmptyEXadL_ZNS_5dsiluIffEET_T0_RKS3_EEXadL_ZNS_4siluIffEES5_S6_S8_EEEEvPKT2_SC_PT3_SE_PKT1_PSF_SI_mmm --------------------------
	.section	.text._ZN18transformer_engine6detail43dgated_act_cast_transpose_kernel_notalignedILi2ELi2Ef6__halfS2_NS_5EmptyEXadL_ZNS_5dsiluIffEET_T0_RKS3_EEXadL_ZNS_4siluIffEES5_S6_S8_EEEEvPKT2_SC_PT3_SE_PKT1_PSF_SI_mmm,"ax",@progbits
	.align	128
        .global         _ZN18transformer_engine6detail43dgated_act_cast_transpose_kernel_notalignedILi2ELi2Ef6__halfS2_NS_5EmptyEXadL_ZNS_5dsiluIffEET_T0_RKS3_EEXadL_ZNS_4siluIffEES5_S6_S8_EEEEvPKT2_SC_PT3_SE_PKT1_PSF_SI_mmm
        .type           _ZN18transformer_engine6detail43dgated_act_cast_transpose_kernel_notalignedILi2ELi2Ef6__halfS2_NS_5EmptyEXadL_ZNS_5dsiluIffEET_T0_RKS3_EEXadL_ZNS_4siluIffEES5_S6_S8_EEEEvPKT2_SC_PT3_SE_PKT1_PSF_SI_mmm,@function
        .size           _ZN18transformer_engine6detail43dgated_act_cast_transpose_kernel_notalignedILi2ELi2Ef6__halfS2_NS_5EmptyEXadL_ZNS_5dsiluIffEET_T0_RKS3_EEXadL_ZNS_4siluIffEES5_S6_S8_EEEEvPKT2_SC_PT3_SE_PKT1_PSF_SI_mmm,(.L_x_29514 - _ZN18transformer_engine6detail43dgated_act_cast_transpose_kernel_notalignedILi2ELi2Ef6__halfS2_NS_5EmptyEXadL_ZNS_5dsiluIffEET_T0_RKS3_EEXadL_ZNS_4siluIffEES5_S6_S8_EEEEvPKT2_SC_PT3_SE_PKT1_PSF_SI_mmm)
        .other          _ZN18transformer_engine6detail43dgated_act_cast_transpose_kernel_notalignedILi2ELi2Ef6__halfS2_NS_5EmptyEXadL_ZNS_5dsiluIffEET_T0_RKS3_EEXadL_ZNS_4siluIffEES5_S6_S8_EEEEvPKT2_SC_PT3_SE_PKT1_PSF_SI_mmm,@"STO_CUDA_ENTRY STV_DEFAULT"
_ZN18transformer_engine6detail43dgated_act_cast_transpose_kernel_notalignedILi2ELi2Ef6__halfS2_NS_5EmptyEXadL_ZNS_5dsiluIffEET_T0_RKS3_EEXadL_ZNS_4siluIffEES5_S6_S8_EEEEvPKT2_SC_PT3_SE_PKT1_PSF_SI_mmm:
.text._ZN18transformer_engine6detail43dgated_act_cast_transpose_kernel_notalignedILi2ELi2Ef6__halfS2_NS_5EmptyEXadL_ZNS_5dsiluIffEET_T0_RKS3_EEXadL_ZNS_4siluIffEES5_S6_S8_EEEEvPKT2_SC_PT3_SE_PKT1_PSF_SI_mmm:
        /* <DEDUP_REMOVED lines=43> */
.L_x_7725:
[----:B------:R-:W-:-:S07]  /*02b0*/  MOV R6, 0x2d0 ;  /* 0x000002d000067802 */ /* 0x000fce0000000f00 */
[----:B------:R-:W-:Y:S05]  /*02c0*/  CALL.REL.NOINC `($__internal_212_$__cuda_sm20_div_u64) ;  /* 0x0000006400007944 */ /* 0x000fea0003c00000 */
        /* <DEDUP_REMOVED lines=11> */
.L_x_7726:
        /* <DEDUP_REMOVED lines=174> */
.L_x_7728:
[----:B------:R-:W-:Y:S05]  /*0e60*/  BSYNC.RECONVERGENT B0 ;  /* 0x0000000000007941 */ /* 0x000fea0003800200 */
.L_x_7727:
[----:B------:R-:W-:Y:S01]  /*0e70*/  BSSY.RECONVERGENT B1, `(.L_x_7729) ;  /* 0x000000d000017945 */ /* 0x000fe20003800200 */
[----:B-----5:R-:W-:Y:S01]  /*0e80*/  @!P0 IMAD.MOV.U32 R23, RZ, RZ, RZ ;  /* 0x000000ffff178224 */ /* 0x020fe200078e00ff */
[----:B------:R-:W-:Y:S01]  /*0e90*/  @!P1 CS2R R16, SRZ ;  /* 0x0000000000109805 */ /* 0x000fe2000001ff00 */
[----:B------:R-:W-:Y:S02]  /*0ea0*/  @!P0 IMAD.MOV.U32 R21, RZ, RZ, RZ ;  /* 0x000000ffff158224 */ /* 0x000fe400078e00ff */
[----:B------:R-:W-:Y:S01]  /*0eb0*/  @!P1 IMAD.MOV.U32 R15, RZ, RZ, RZ ;  /* 0x000000ffff0f9224 */ /* 0x000fe200078e00ff */
[----:B------:R-:W-:Y:S06]  /*0ec0*/  @P2 BRA `(.L_x_7730) ;  /* 0x00000000000c2947 */ /* 0x000fec0003800000 */
[----:B------:R-:W-:-:S07]  /*0ed0*/  MOV R4, 0xef0 ;  /* 0x00000ef000047802 */ /* 0x000fce0000000f00 */
[----:B0-----:R-:W-:Y:S05]  /*0ee0*/  CALL.REL.NOINC `($__internal_213_$__cuda_sm20_rcp_rn_f32_slowpath) ;  /* 0x0000005c00187944 */ /* 0x001fea0003c00000 */
[----:B------:R-:W-:Y:S05]  /*0ef0*/  BRA `(.L_x_7731) ;  /* 0x0000000000107947 */ /* 0x000fea0003800000 */
.L_x_7730:
[----:B------:R-:W1:Y:S02]  /*0f00*/  MUFU.RCP R43, R0 ;  /* 0x00000000002b7308 */ /* 0x000e640000001000 */
[----:B-1----:R-:W-:-:S04]  /*0f10*/  FFMA R4, R0, R43, -1 ;  /* 0xbf80000000047423 */ /* 0x002fc8000000002b */
[----:B------:R-:W-:-:S04]  /*0f20*/  FADD.FTZ R4, -R4, -RZ ;  /* 0x800000ff04047221 */ /* 0x000fc80000010100 */
[----:B------:R-:W-:-:S07]  /*0f30*/  FFMA R43, R43, R4, R43 ;  /* 0x000000042b2b7223 */ /* 0x000fce000000002b */
.L_x_7731:
[----:B------:R-:W-:Y:S05]  /*0f40*/  BSYNC.RECONVERGENT B1 ;  /* 0x0000000000017941 */ /* 0x000fea0003800200 */
.L_x_7729:
        /* <DEDUP_REMOVED lines=27> */
[----:B------:R-:W-:Y:S05]  /*1100*/  CALL.REL.NOINC `($__internal_213_$__cuda_sm20_rcp_rn_f32_slowpath) ;  /* 0x0000005800907944 */ /* 0x000fea0003c00000 */
[----:B------:R-:W-:Y:S05]  /*1110*/  BRA `(.L_x_7734) ;  /* 0x0000000000107947 */ /* 0x000fea0003800000 */
.L_x_7733:
[----:B------:R-:W0:Y:S02]  /*1120*/  MUFU.RCP R43, R30 ;  /* 0x0000001e002b7308 */ /* 0x000e240000001000 */
[----:B0-----:R-:W-:-:S04]  /*1130*/  FFMA R0, R30, R43, -1 ;  /* 0xbf8000001e007423 */ /* 0x001fc8000000002b */
[----:B------:R-:W-:-:S04]  /*1140*/  FADD.FTZ R0, -R0, -RZ ;  /* 0x800000ff00007221 */ /* 0x000fc80000010100 */
[----:B------:R-:W-:-:S07]  /*1150*/  FFMA R43, R43, R0, R43 ;  /* 0x000000002b2b7223 */ /* 0x000fce000000002b */
.L_x_7734:
[----:B------:R-:W-:Y:S05]  /*1160*/  BSYNC.RECONVERGENT B1 ;  /* 0x0000000000017941 */ /* 0x000fea0003800200 */
.L_x_7732:
        /* <DEDUP_REMOVED lines=29> */
.L_x_7736:
[----:B------:R-:W0:Y:S02]  /*1340*/  MUFU.RCP R43, R30 ;  /* 0x0000001e002b7308 */ /* 0x000e240000001000 */
[----:B0-----:R-:W-:-:S04]  /*1350*/  FFMA R0, R30, R43, -1 ;  /* 0xbf8000001e007423 */ /* 0x001fc8000000002b */
[----:B------:R-:W-:-:S04]  /*1360*/  FADD.FTZ R0, -R0, -RZ ;  /* 0x800000ff00007221 */ /* 0x000fc80000010100 */
[----:B------:R-:W-:-:S07]  /*1370*/  FFMA R43, R43, R0, R43 ;  /* 0x000000002b2b7223 */ /* 0x000fce000000002b */
.L_x_7737:
[----:B------:R-:W-:Y:S05]  /*1380*/  BSYNC.RECONVERGENT B1 ;  /* 0x0000000000017941 */ /* 0x000fea0003800200 */
.L_x_7735:
        /* <DEDUP_REMOVED lines=27> */
[----:B------:R-:W-:Y:S05]  /*1540*/  CALL.REL.NOINC `($__internal_213_$__cuda_sm20_rcp_rn_f32_slowpath) ;  /* 0x0000005400807944 */ /* 0x000fea0003c00000 */
[----:B------:R-:W-:Y:S05]  /*1550*/  BRA `(.L_x_7740) ;  /* 0x0000000000107947 */ /* 0x000fea0003800000 */
.L_x_7739:
[----:B------:R-:W0:Y:S02]  /*1560*/  MUFU.RCP R43, R30 ;  /* 0x0000001e002b7308 */ /* 0x000e240000001000 */
[----:B0-----:R-:W-:-:S04]  /*1570*/  FFMA R0, R30, R43, -1 ;  /* 0xbf8000001e007423 */ /* 0x001fc8000000002b */
[----:B------:R-:W-:-:S04]  /*1580*/  FADD.FTZ R0, -R0, -RZ ;  /* 0x800000ff00007221 */ /* 0x000fc80000010100 */
[----:B------:R-:W-:-:S07]  /*1590*/  FFMA R43, R43, R0, R43 ;  /* 0x000000002b2b7223 */ /* 0x000fce000000002b */
.L_x_7740:
[----:B------:R-:W-:Y:S05]  /*15a0*/  BSYNC.RECONVERGENT B1 ;  /* 0x0000000000017941 */ /* 0x000fea0003800200 */
.L_x_7738:
        /* <DEDUP_REMOVED lines=28> */
[----:B------:R-:W-:Y:S01]  /*1770*/  F2FP.F16.F32.PACK_AB R32, RZ, R32 ;  /* 0x00000020ff20723e */ /* 0x000fe200000000ff */
[----:B------:R-:W-:Y:S01]  /*1780*/  FMUL R4, R26, UR24 ;  /* 0x000000181a047c20 */ /* 0x000fe20008400000 */
[----:B------:R-:W-:Y:S01]  /*1790*/  F2FP.F16.F32.PACK_AB R33, RZ, R33 ;  /* 0x00000021ff21723e */ /* 0x000fe200000000ff */
[----:B------:R-:W-:Y:S01]  /*17a0*/  FMUL R35, R6, UR24 ;  /* 0x0000001806237c20 */ /* 0x000fe20008400000 */
[----:B------:R-:W-:-:S02]  /*17b0*/  F2FP.F16.F32.PACK_AB R0, RZ, R0 ;  /* 0x00000000ff00723e */ /* 0x000fc400000000ff */
[----:B------:R-:W-:Y:S02]  /*17c0*/  F2FP.F16.F32.PACK_AB R4, RZ, R4 ;  /* 0x00000004ff04723e */ /* 0x000fe400000000ff */
[----:B------:R-:W-:Y:S02]  /*17d0*/  @!P1 PRMT R32, R32, 0x5410, R0 ;  /* 0x0000541020209816 */ /* 0x000fe40000000000 */
[----:B------:R-:W-:Y:S02]  /*17e0*/  @P0 IADD3 R31, P3, P5, R27, UR32, R40 ;  /* 0x000000201b1f0c10 */ /* 0x000fe4000fd7e028 */
[----:B------:R-:W-:Y:S02]  /*17f0*/  @!P1 PRMT R33, R33, 0x5410, R4 ;  /* 0x0000541021219816 */ /* 0x000fe40000000004 */
[----:B------:R-:W-:Y:S02]  /*1800*/  @P0 IADD3.X R38, PT, PT, R13, UR4, RZ, P3, P5 ;  /* 0x000000040d260c10 */ /* 0x000fe40009fea4ff */
[----:B-1----:R-:W-:-:S02]  /*1810*/  @!P1 IADD3 R30, P4, PT, R25, R30, RZ ;  /* 0x0000001e191e9210 */ /* 0x002fc40007f9e0ff */
[----:B------:R-:W-:Y:S02]  /*1820*/  F2FP.F16.F32.PACK_AB R34, RZ, R34 ;  /* 0x00000022ff22723e */ /* 0x000fe400000000ff */
[----:B------:R-:W-:Y:S02]  /*1830*/  @!P1 IADD3.X R29, PT, PT, R14, UR31, RZ, P4, !PT ;  /* 0x0000001f0e1d9c10 */ /* 0x000fe4000a7fe4ff */
[C---:B------:R-:W-:Y:S02]  /*1840*/  @!P1 LEA R28, P4, R30.reuse, UR8, 0x2 ;  /* 0x000000081e1c9c11 */ /* 0x040fe4000f8810ff */
[----:B------:R-:W-:Y:S02]  /*1850*/  F2FP.F16.F32.PACK_AB R35, RZ, R35 ;  /* 0x00000023ff23723e */ /* 0x000fe400000000ff */
        /* <DEDUP_REMOVED lines=19> */
[----:B------:R-:W-:Y:S01]  /*1990*/  F2FP.F16.F32.PACK_AB R36, RZ, R38 ;  /* 0x00000026ff24723e */ /* 0x000fe200000000ff */
[----:B-1----:R-:W-:Y:S01]  /*19a0*/  IMAD.MOV.U32 R29, RZ, RZ, 0x3bbb989d ;  /* 0x3bbb989dff1d7424 */ /* 0x002fe200078e00ff */
[----:B------:R-:W-:Y:S01]  /*19b0*/  F2FP.F16.F32.PACK_AB R37, RZ, R37 ;  /* 0x00000025ff25723e */ /* 0x000fe200000000ff */
        /* <DEDUP_REMOVED lines=60> */
.L_x_7742:
[----:B------:R-:W-:Y:S05]  /*1d80*/  BSYNC.RECONVERGENT B0 ;  /* 0x0000000000007941 */ /* 0x000fea0003800200 */
.L_x_7741:
        /* <DEDUP_REMOVED lines=8> */
[----:B0----5:R-:W-:Y:S05]  /*1e10*/  CALL.REL.NOINC `($__internal_213_$__cuda_sm20_rcp_rn_f32_slowpath) ;  /* 0x0000004c004c7944 */ /* 0x021fea0003c00000 */
[----:B------:R-:W-:Y:S05]  /*1e20*/  BRA `(.L_x_7745) ;  /* 0x0000000000107947 */ /* 0x000fea0003800000 */
.L_x_7744:
[----:B0-----:R-:W0:Y:S02]  /*1e30*/  MUFU.RCP R43, R30 ;  /* 0x0000001e002b7308 */ /* 0x001e240000001000 */
[----:B0-----:R-:W-:-:S04]  /*1e40*/  FFMA R0, R30, R43, -1 ;  /* 0xbf8000001e007423 */ /* 0x001fc8000000002b */
[----:B------:R-:W-:-:S04]  /*1e50*/  FADD.FTZ R0, -R0, -RZ ;  /* 0x800000ff00007221 */ /* 0x000fc80000010100 */
[----:B------:R-:W-:-:S07]  /*1e60*/  FFMA R43, R43, R0, R43 ;  /* 0x000000002b2b7223 */ /* 0x000fce000000002b */
.L_x_7745:
[----:B------:R-:W-:Y:S05]  /*1e70*/  BSYNC.RECONVERGENT B1 ;  /* 0x0000000000017941 */ /* 0x000fea0003800200 */
.L_x_7743:
        /* <DEDUP_REMOVED lines=26> */
[----:B-----5:R-:W-:Y:S05]  /*2020*/  CALL.REL.NOINC `($__internal_213_$__cuda_sm20_rcp_rn_f32_slowpath) ;  /* 0x0000004800c87944 */ /* 0x020fea0003c00000 */
[----:B------:R-:W-:Y:S05]  /*2030*/  BRA `(.L_x_7748) ;  /* 0x0000000000107947 */ /* 0x000fea0003800000 */
.L_x_7747:
[----:B------:R-:W0:Y:S02]  /*2040*/  MUFU.RCP R43, R0 ;  /* 0x00000000002b7308 */ /* 0x000e240000001000 */
[----:B0-----:R-:W-:-:S04]  /*2050*/  FFMA R4, R0, R43, -1 ;  /* 0xbf80000000047423 */ /* 0x001fc8000000002b */
[----:B------:R-:W-:-:S04]  /*2060*/  FADD.FTZ R4, -R4, -RZ ;  /* 0x800000ff04047221 */ /* 0x000fc80000010100 */
[----:B------:R-:W-:-:S07]  /*2070*/  FFMA R43, R43, R4, R43 ;  /* 0x000000042b2b7223 */ /* 0x000fce000000002b */
.L_x_7748:
[----:B------:R-:W-:Y:S05]  /*2080*/  BSYNC.RECONVERGENT B1 ;  /* 0x0000000000017941 */ /* 0x000fea0003800200 */
.L_x_7746:
        /* <DEDUP_REMOVED lines=26> */
[----:B-----5:R-:W-:Y:S05]  /*2230*/  CALL.REL.NOINC `($__internal_213_$__cuda_sm20_rcp_rn_f32_slowpath) ;  /* 0x0000004800447944 */ /* 0x020fea0003c00000 */
[----:B------:R-:W-:Y:S05]  /*2240*/  BRA `(.L_x_7751) ;  /* 0x0000000000107947 */ /* 0x000fea0003800000 */
.L_x_7750:
[----:B------:R-:W0:Y:S02]  /*2250*/  MUFU.RCP R43, R0 ;  /* 0x00000000002b7308 */ /* 0x000e240000001000 */
[----:B0-----:R-:W-:-:S04]  /*2260*/  FFMA R4, R0, R43, -1 ;  /* 0xbf80000000047423 */ /* 0x001fc8000000002b */
[----:B------:R-:W-:-:S04]  /*2270*/  FADD.FTZ R4, -R4, -RZ ;  /* 0x800000ff04047221 */ /* 0x000fc80000010100 */
[----:B------:R-:W-:-:S07]  /*2280*/  FFMA R43, R43, R4, R43 ;  /* 0x000000042b2b7223 */ /* 0x000fce000000002b */
.L_x_7751:
[----:B------:R-:W-:Y:S05]  /*2290*/  BSYNC.RECONVERGENT B1 ;  /* 0x0000000000017941 */ /* 0x000fea0003800200 */
.L_x_7749:
        /* <DEDUP_REMOVED lines=26> */
[----:B-----5:R-:W-:Y:S05]  /*2440*/  CALL.REL.NOINC `($__internal_213_$__cuda_sm20_rcp_rn_f32_slowpath) ;  /* 0x0000004400c07944 */ /* 0x020fea0003c00000 */
[----:B------:R-:W-:Y:S05]  /*2450*/  BRA `(.L_x_7754) ;  /* 0x0000000000107947 */ /* 0x000fea0003800000 */
.L_x_7753:
[----:B------:R-:W0:Y:S02]  /*2460*/  MUFU.RCP R43, R0 ;  /* 0x00000000002b7308 */ /* 0x000e240000001000 */
[----:B0-----:R-:W-:-:S04]  /*2470*/  FFMA R4, R0, R43, -1 ;  /* 0xbf80000000047423 */ /* 0x001fc8000000002b */
[----:B------:R-:W-:-:S04]  /*2480*/  FADD.FTZ R4, -R4, -RZ ;  /* 0x800000ff04047221 */ /* 0x000fc80000010100 */
[----:B------:R-:W-:-:S07]  /*2490*/  FFMA R43, R43, R4, R43 ;  /* 0x000000042b2b7223 */ /* 0x000fce000000002b */
.L_x_7754:
[----:B------:R-:W-:Y:S05]  /*24a0*/  BSYNC.RECONVERGENT B1 ;  /* 0x0000000000017941 */ /* 0x000fea0003800200 */
.L_x_7752:
        /* <DEDUP_REMOVED lines=9> */
[----:B------:R-:W-:Y:S01]  /*2540*/  F2FP.F16.F32.PACK_AB R36, RZ, R36 ;  /* 0x00000024ff24723e */ /* 0x000fe200000000ff */
[C---:B------:R-:W-:Y:S01]  /*2550*/  FFMA R9, R10.reuse, R0, R43 ;  /* 0x000000000a097223 */ /* 0x040fe2000000002b */
[----:B------:R-:W-:Y:S01]  /*2560*/  FMUL R43, R10, R43 ;  /* 0x0000002b0a2b7220 */ /* 0x000fe20000400000 */
[----:B------:R-:W-:Y:S01]  /*2570*/  FMUL R0, R16, UR24 ;  /* 0x0000001810007c20 */ /* 0x000fe20008400000 */
[----:B------:R-:W-:Y:S01]  /*2580*/  LOP3.LUT R10, R31, 0x1f, RZ, 0xc0, !PT ;  /* 0x0000001f1f0a7812 */ /* 0x000fe200078ec0ff */
[----:B------:R-:W-:Y:S01]  /*2590*/  FMUL R9, R9, R30 ;  /* 0x0000001e09097220 */ /* 0x000fe20000400000 */
[----:B------:R-:W-:Y:S01]  /*25a0*/  FMUL R30, R30, R43 ;  /* 0x0000002b1e1e7220 */ /* 0x000fe20000400000 */
[----:B------:R-:W-:Y:S01]  /*25b0*/  F2FP.F16.F32.PACK_AB R37, RZ, R37 ;  /* 0x00000025ff25723e */ /* 0x000fe200000000ff */
[----:B------:R-:W0:Y:S01]  /*25c0*/  @!P0 LDC R4, c[0x0][0x3b8] ;  /* 0x0000ee00ff048b82 */ /* 0x000e220000000800 */
[----:B------:R-:W-:Y:S01]  /*25d0*/  FMUL R22, R9, R22 ;  /* 0x0000001609167220 */ /* 0x000fe20000400000 */
[----:B------:R-:W-:Y:S01]  /*25e0*/  VIADD R9, R46, 0x3 ;  /* 0x000000032e097836 */ /* 0x000fe20000000000 */
[----:B------:R-:W-:Y:S01]  /*25f0*/  F2FP.F16.F32.PACK_AB R0, RZ, R0 ;  /* 0x00000000ff00723e */ /* 0x000fe200000000ff */
[----:B------:R-:W-:Y:S01]  /*2600*/  FMUL R38, R18, UR24 ;  /* 0x0000001812267c20 */ /* 0x000fe20008400000 */
[----:B------:R-:W-:Y:S01]  /*2610*/  FMUL R21, R22, UR24 ;  /* 0x0000001816157c20 */ /* 0x000fe20008400000 */
[----:B------:R-:W-:Y:S01]  /*2620*/  IADD3 R47, P3, PT, R47, UR33, RZ ;  /* 0x000000212f2f7c10 */ /* 0x000fe2000ff7e0ff */
[----:B------:R-:W1:Y:S01]  /*2630*/  LDCU UR4, c[0x0][0x3bc] ;  /* 0x00007780ff0477ac */ /* 0x000e620008000800 */
[----:B------:R-:W-:-:S02]  /*2640*/  @!P0 PRMT R36, R36, 0x5410, R0 ;  /* 0x0000541024248816 */ /* 0x000fc40000000000 */
[----:B------:R-:W-:Y:S02]  /*2650*/  F2FP.F16.F32.PACK_AB R21, RZ, R21 ;  /* 0x00000015ff15723e */ /* 0x000fe400000000ff */
[----:B------:R-:W-:Y:S02]  /*2660*/  F2FP.F16.F32.PACK_AB R38, RZ, R38 ;  /* 0x00000026ff26723e */ /* 0x000fe400000000ff */
        /* <DEDUP_REMOVED lines=8> */
[----:B------:R-:W-:Y:S02]  /*26f0*/  F2FP.F16.F32.PACK_AB R19, RZ, R19 ;  /* 0x00000013ff13723e */ /* 0x000fe400000000ff */
        /* <DEDUP_REMOVED lines=14> */
[----:B------:R-:W-:Y:S02]  /*27e0*/  F2FP.F16.F32.PACK_AB R39, RZ, R39 ;  /* 0x00000027ff27723e */ /* 0x000fe400000000ff */
[----:B------:R-:W-:Y:S02]  /*27f0*/  F2FP.F16.F32.PACK_AB R4, RZ, R4 ;  /* 0x00000004ff04723e */ /* 0x000fe400000000ff */
        /* <DEDUP_REMOVED lines=54> */
.L_x_7756:
[----:B------:R-:W-:Y:S05]  /*2b60*/  BSYNC.RECONVERGENT B0 ;  /* 0x0000000000007941 */ /* 0x000fea0003800200 */
.L_x_7755:
        /* <DEDUP_REMOVED lines=23> */
[----:B------:R-:W-:Y:S05]  /*2ce0*/  CALL.REL.NOINC `($__internal_213_$__cuda_sm20_rcp_rn_f32_slowpath) ;  /* 0x0000003c00987944 */ /* 0x000fea0003c00000 */
[----:B------:R-:W-:Y:S05]  /*2cf0*/  BRA `(.L_x_7759) ;  /* 0x0000000000107947 */ /* 0x000fea0003800000 */
.L_x_7758:
[----:B------:R-:W0:Y:S02]  /*2d00*/  MUFU.RCP R0, R23 ;  /* 0x0000001700007308 */ /* 0x000e240000001000 */
[----:B0-----:R-:W-:-:S04]  /*2d10*/  FFMA R4, R23, R0, -1 ;  /* 0xbf80000017047423 */ /* 0x001fc80000000000 */
[----:B------:R-:W-:-:S04]  /*2d20*/  FADD.FTZ R43, -R4, -RZ ;  /* 0x800000ff042b7221 */ /* 0x000fc80000010100 */
[----:B------:R-:W-:-:S07]  /*2d30*/  FFMA R43, R0, R43, R0 ;  /* 0x0000002b002b7223 */ /* 0x000fce0000000000 */
.L_x_7759:
[----:B------:R-:W-:Y:S05]  /*2d40*/  BSYNC.RECONVERGENT B1 ;  /* 0x0000000000017941 */ /* 0x000fea0003800200 */
.L_x_7757:
        /* <DEDUP_REMOVED lines=26> */
[----:B------:R-:W-:Y:S05]  /*2ef0*/  CALL.REL.NOINC `($__internal_213_$__cuda_sm20_rcp_rn_f32_slowpath) ;  /* 0x0000003c00147944 */ /* 0x000fea0003c00000 */
[----:B------:R-:W-:Y:S05]  /*2f00*/  BRA `(.L_x_7762) ;  /* 0x0000000000107947 */ /* 0x000fea0003800000 */
.L_x_7761:
[----:B------:R-:W0:Y:S02]  /*2f10*/  MUFU.RCP R43, R0 ;  /* 0x00000000002b7308 */ /* 0x000e240000001000 */
[----:B0-----:R-:W-:-:S04]  /*2f20*/  FFMA R4, R0, R43, -1 ;  /* 0xbf80000000047423 */ /* 0x001fc8000000002b */
[----:B------:R-:W-:-:S04]  /*2f30*/  FADD.FTZ R4, -R4, -RZ ;  /* 0x800000ff04047221 */ /* 0x000fc80000010100 */
[----:B------:R-:W-:-:S07]  /*2f40*/  FFMA R43, R43, R4, R43 ;  /* 0x000000042b2b7223 */ /* 0x000fce000000002b */
.L_x_7762:
[----:B------:R-:W-:Y:S05]  /*2f50*/  BSYNC.RECONVERGENT B1 ;  /* 0x0000000000017941 */ /* 0x000fea0003800200 */
.L_x_7760:
        /* <DEDUP_REMOVED lines=26> */
[----:B------:R-:W-:Y:S05]  /*3100*/  CALL.REL.NOINC `($__internal_213_$__cuda_sm20_rcp_rn_f32_slowpath) ;  /* 0x0000003800907944 */ /* 0x000fea0003c00000 */
[----:B------:R-:W-:Y:S05]  /*3110*/  BRA `(.L_x_7765) ;  /* 0x0000000000107947 */ /* 0x000fea0003800000 */
.L_x_7764:
[----:B------:R-:W0:Y:S02]  /*3120*/  MUFU.RCP R43, R0 ;  /* 0x00000000002b7308 */ /* 0x000e240000001000 */
[----:B0-----:R-:W-:-:S04]  /*3130*/  FFMA R4, R0, R43, -1 ;  /* 0xbf80000000047423 */ /* 0x001fc8000000002b */
[----:B------:R-:W-:-:S04]  /*3140*/  FADD.FTZ R4, -R4, -RZ ;  /* 0x800000ff04047221 */ /* 0x000fc80000010100 */
[----:B------:R-:W-:-:S07]  /*3150*/  FFMA R43, R43, R4, R43 ;  /* 0x000000042b2b7223 */ /* 0x000fce000000002b */
.L_x_7765:
[----:B------:R-:W-:Y:S05]  /*3160*/  BSYNC.RECONVERGENT B1 ;  /* 0x0000000000017941 */ /* 0x000fea0003800200 */
.L_x_7763:
        /* <DEDUP_REMOVED lines=26> */
[----:B------:R-:W-:Y:S05]  /*3310*/  CALL.REL.NOINC `($__internal_213_$__cuda_sm20_rcp_rn_f32_slowpath) ;  /* 0x00000038000c7944 */ /* 0x000fea0003c00000 */
[----:B------:R-:W-:Y:S01]  /*3320*/  MOV R45, R43 ;  /* 0x0000002b002d7202 */ /* 0x000fe20000000f00 */
[----:B------:R-:W-:Y:S06]  /*3330*/  BRA `(.L_x_7768) ;  /* 0x0000000000107947 */ /* 0x000fec0003800000 */
.L_x_7767:
[----:B------:R-:W0:Y:S02]  /*3340*/  MUFU.RCP R45, R0 ;  /* 0x00000000002d7308 */ /* 0x000e240000001000 */
[----:B0-----:R-:W-:-:S04]  /*3350*/  FFMA R4, R0, R45, -1 ;  /* 0xbf80000000047423 */ /* 0x001fc8000000002d */
[----:B------:R-:W-:-:S04]  /*3360*/  FADD.FTZ R4, -R4, -RZ ;  /* 0x800000ff04047221 */ /* 0x000fc80000010100 */
[----:B------:R-:W-:-:S07]  /*3370*/  FFMA R45, R45, R4, R45 ;  /* 0x000000042d2d7223 */ /* 0x000fce000000002d */
.L_x_7768:
[----:B------:R-:W-:Y:S05]  /*3380*/  BSYNC.RECONVERGENT B1 ;  /* 0x0000000000017941 */ /* 0x000fea0003800200 */
.L_x_7766:
        /* <DEDUP_REMOVED lines=8> */
[----:B------:R-:W-:Y:S01]  /*3410*/  F2FP.F16.F32.PACK_AB R0, RZ, R0 ;  /* 0x00000000ff00723e */ /* 0x000fe200000000ff */
[----:B------:R-:W-:Y:S01]  /*3420*/  FFMA R30, R26, R30, R45 ;  /* 0x0000001e1a1e7223 */ /* 0x000fe2000000002d */
[----:B------:R-:W-:Y:S01]  /*3430*/  FMUL R41, R28, UR24 ;  /* 0x000000181c297c20 */ /* 0x000fe20008400000 */
[----:B------:R-:W-:Y:S01]  /*3440*/  F2FP.F16.F32.PACK_AB R40, RZ, R40 ;  /* 0x00000028ff28723e */ /* 0x000fe200000000ff */
[----:B------:R-:W-:-:S02]  /*3450*/  IMAD.MOV.U32 R44, RZ, RZ, 0x3bbb989d ;  /* 0x3bbb989dff2c7424 */ /* 0x000fc400078e00ff */
[----:B------:R-:W-:Y:S01]  /*3460*/  FMUL R30, R30, R43 ;  /* 0x0000002b1e1e7220 */ /* 0x000fe20000400000 */
[----:B------:R-:W-:Y:S01]  /*3470*/  FMUL R42, R22, UR24 ;  /* 0x00000018162a7c20 */ /* 0x000fe20008400000 */
[----:B------:R-:W-:Y:S01]  /*3480*/  F2FP.F16.F32.PACK_AB R41, RZ, R41 ;  /* 0x00000029ff29723e */ /* 0x000fe200000000ff */
        /* <DEDUP_REMOVED lines=8> */
[----:B------:R-:W-:Y:S01]  /*3510*/  F2FP.F16.F32.PACK_AB R42, RZ, R42 ;  /* 0x0000002aff2a723e */ /* 0x000fe200000000ff */
[----:B------:R1:W-:Y:S01]  /*3520*/  @!P0 STG.E desc[UR22][R52.64], R40 ;  /* 0x0000002834008986 */ /* 0x0003e2000c101916 */
[----:B------:R-:W-:Y:S02]  /*3530*/  F2FP.F16.F32.PACK_AB R30, RZ, R30 ;  /* 0x0000001eff1e723e */ /* 0x000fe400000000ff */
        /* <DEDUP_REMOVED lines=13> */
[----:B------:R-:W-:Y:S02]  /*3610*/  F2FP.F16.F32.PACK_AB R23, RZ, R23 ;  /* 0x00000017ff17723e */ /* 0x000fe400000000ff */
[----:B------:R-:W-:Y:S01]  /*3620*/  F2FP.F16.F32.PACK_AB R4, RZ, R4 ;  /* 0x00000004ff04723e */ /* 0x000fe200000000ff */
        /* <DEDUP_REMOVED lines=19> */
[----:B------:R-:W-:Y:S02]  /*3760*/  F2FP.F16.F32.PACK_AB R17, RZ, R17 ;  /* 0x00000011ff11723e */ /* 0x000fe400000000ff */
        /* <DEDUP_REMOVED lines=15> */
[----:B------:R-:W-:Y:S05]  /*3860*/  CALL.REL.NOINC `($__internal_213_$__cuda_sm20_rcp_rn_f32_slowpath) ;  /* 0x0000003000b87944 */ /* 0x000fea0003c00000 */
[----:B------:R-:W-:Y:S05]  /*3870*/  BRA `(.L_x_7771) ;  /* 0x0000000000107947 */ /* 0x000fea0003800000 */
.L_x_7770:
[----:B------:R-:W0:Y:S02]  /*3880*/  MUFU.RCP R43, R26 ;  /* 0x0000001a002b7308 */ /* 0x000e240000001000 */
[----:B0-----:R-:W-:-:S04]  /*3890*/  FFMA R0, R26, R43, -1 ;  /* 0xbf8000001a007423 */ /* 0x001fc8000000002b */
[----:B------:R-:W-:-:S04]  /*38a0*/  FADD.FTZ R0, -R0, -RZ ;  /* 0x800000ff00007221 */ /* 0x000fc80000010100 */
[----:B------:R-:W-:-:S07]  /*38b0*/  FFMA R43, R43, R0, R43 ;  /* 0x000000002b2b7223 */ /* 0x000fce000000002b */
.L_x_7771:
[----:B------:R-:W-:Y:S05]  /*38c0*/  BSYNC.RECONVERGENT B1 ;  /* 0x0000000000017941 */ /* 0x000fea0003800200 */
.L_x_7769:
        /* <DEDUP_REMOVED lines=26> */
[----:B------:R-:W-:Y:S05]  /*3a70*/  CALL.REL.NOINC `($__internal_213_$__cuda_sm20_rcp_rn_f32_slowpath) ;  /* 0x0000003000347944 */ /* 0x000fea0003c00000 */
[----:B------:R-:W-:Y:S05]  /*3a80*/  BRA `(.L_x_7774) ;  /* 0x0000000000107947 */ /* 0x000fea0003800000 */
.L_x_7773:
[----:B------:R-:W0:Y:S02]  /*3a90*/  MUFU.RCP R43, R0 ;  /* 0x00000000002b7308 */ /* 0x000e240000001000 */
[----:B0-----:R-:W-:-:S04]  /*3aa0*/  FFMA R4, R0, R43, -1 ;  /* 0xbf80000000047423 */ /* 0x001fc8000000002b */
[----:B------:R-:W-:-:S04]  /*3ab0*/  FADD.FTZ R4, -R4, -RZ ;  /* 0x800000ff04047221 */ /* 0x000fc80000010100 */
[----:B------:R-:W-:-:S07]  /*3ac0*/  FFMA R43, R43, R4, R43 ;  /* 0x000000042b2b7223 */ /* 0x000fce000000002b */
.L_x_7774:
[----:B------:R-:W-:Y:S05]  /*3ad0*/  BSYNC.RECONVERGENT B1 ;  /* 0x0000000000017941 */ /* 0x000fea0003800200 */
.L_x_7772:
        /* <DEDUP_REMOVED lines=26> */
[----:B------:R-:W-:Y:S05]  /*3c80*/  CALL.REL.NOINC `($__internal_213_$__cuda_sm20_rcp_rn_f32_slowpath) ;  /* 0x0000002c00b07944 */ /* 0x000fea0003c00000 */
[----:B------:R-:W-:Y:S05]  /*3c90*/  BRA `(.L_x_7777) ;  /* 0x0000000000107947 */ /* 0x000fea0003800000 */
.L_x_7776:
[----:B------:R-:W0:Y:S02]  /*3ca0*/  MUFU.RCP R43, R0 ;  /* 0x00000000002b7308 */ /* 0x000e240000001000 */
[----:B0-----:R-:W-:-:S04]  /*3cb0*/  FFMA R4, R0, R43, -1 ;  /* 0xbf80000000047423 */ /* 0x001fc8000000002b */
[----:B------:R-:W-:-:S04]  /*3cc0*/  FADD.FTZ R4, -R4, -RZ ;  /* 0x800000ff04047221 */ /* 0x000fc80000010100 */
[----:B------:R-:W-:-:S07]  /*3cd0*/  FFMA R43, R43, R4, R43 ;  /* 0x000000042b2b7223 */ /* 0x000fce000000002b */
.L_x_7777:
[----:B------:R-:W-:Y:S05]  /*3ce0*/  BSYNC.RECONVERGENT B1 ;  /* 0x0000000000017941 */ /* 0x000fea0003800200 */
.L_x_7775:
        /* <DEDUP_REMOVED lines=26> */
[----:B------:R-:W-:Y:S05]  /*3e90*/  CALL.REL.NOINC `($__internal_213_$__cuda_sm20_rcp_rn_f32_slowpath) ;  /* 0x0000002c002c7944 */ /* 0x000fea0003c00000 */
[----:B------:R-:W-:Y:S05]  /*3ea0*/  BRA `(.L_x_7780) ;  /* 0x0000000000107947 */ /* 0x000fea0003800000 */
.L_x_7779:
[----:B------:R-:W0:Y:S02]  /*3eb0*/  MUFU.RCP R43, R0 ;  /* 0x00000000002b7308 */ /* 0x000e240000001000 */
[----:B0-----:R-:W-:-:S04]  /*3ec0*/  FFMA R4, R0, R43, -1 ;  /* 0xbf80000000047423 */ /* 0x001fc8000000002b */
[----:B------:R-:W-:-:S04]  /*3ed0*/  FADD.FTZ R4, -R4, -RZ ;  /* 0x800000ff04047221 */ /* 0x000fc80000010100 */
[----:B------:R-:W-:-:S07]  /*3ee0*/  FFMA R43, R43, R4, R43 ;  /* 0x000000042b2b7223 */ /* 0x000fce000000002b */
.L_x_7780:
[----:B------:R-:W-:Y:S05]  /*3ef0*/  BSYNC.RECONVERGENT B1 ;  /* 0x0000000000017941 */ /* 0x000fea0003800200 */
.L_x_7778:
        /* <DEDUP_REMOVED lines=24> */
[----:B------:R-:W-:Y:S01]  /*4080*/  F2FP.F16.F32.PACK_AB R20, RZ, R20 ;  /* 0x00000014ff14723e */ /* 0x000fe200000000ff */
[----:B------:R-:W-:Y:S01]  /*4090*/  IMAD R15, R10, 0x84, RZ ;  /* 0x000000840a0f7824 */ /* 0x000fe200078e02ff */
[----:B------:R-:W2:Y:S01]  /*40a0*/  @!P0 LDC R33, c[0x0][0x3b8] ;  /* 0x0000ee00ff218b82 */ /* 0x000ea20000000800 */
[----:B------:R-:W-:Y:S01]  /*40b0*/  F2FP.F16.F32.PACK_AB R12, RZ, R12 ;  /* 0x0000000cff0c723e */ /* 0x000fe200000000ff */
        /* <DEDUP_REMOVED lines=27> */
[----:B------:R-:W-:Y:S01]  /*4270*/  F2FP.F16.F32.PACK_AB R13, RZ, R13 ;  /* 0x0000000dff0d723e */ /* 0x000fe200000000ff */
[----:B------:R0:W-:Y:S01]  /*4280*/  STS [R14], R45 ;  /* 0x0000002d0e007388 */ /* 0x0001e20000000800 */
[----:B------:R-:W-:Y:S01]  /*4290*/  @!P0 LEA.HI.X R37, R43, UR9, R28, 0x2, P1 ;  /* 0x000000092b258c11 */ /* 0x000fe200088f141c */
[----:B------:R-:W-:Y:S01]  /*42a0*/  FMUL R43, R16, UR24 ;  /* 0x00000018102b7c20 */ /* 0x000fe20008400000 */
[----:B------:R-:W-:Y:S02]  /*42b0*/  F2FP.F16.F32.PACK_AB R28, RZ, R7 ;  /* 0x00000007ff1c723e */ /* 0x000fe400000000ff */
        /* <DEDUP_REMOVED lines=8> */
[----:B------:R-:W-:-:S02]  /*4340*/  F2FP.F16.F32.PACK_AB R20, RZ, R20 ;  /* 0x00000014ff14723e */ /* 0x000fc400000000ff */
        /* <DEDUP_REMOVED lines=8> */
[----:B------:R-:W-:Y:S02]  /*43d0*/  F2FP.F16.F32.PACK_AB R18, RZ, R41 ;  /* 0x00000029ff12723e */ /* 0x000fe400000000ff */
[----:B------:R-:W-:Y:S02]  /*43e0*/  F2FP.F16.F32.PACK_AB R30, RZ, R30 ;  /* 0x0000001eff1e723e */ /* 0x000fe400000000ff */
[----:B------:R-:W-:Y:S01]  /*43f0*/  @!P0 LEA.HI.X R41, R28, UR6, R49, 0x2, P1 ;  /* 0x000000061c298c11 */ /* 0x000fe200088f1431 */
[----:B------:R-:W2:Y:S01]  /*4400*/  LDCU UR6, c[0x0][0x3c0] ;  /* 0x00007800ff0677ac */ /* 0x000ea20008000800 */
[----:B------:R-:W-:Y:S02]  /*4410*/  @!P0 PRMT R18, R18, 0x5410, R30 ;  /* 0x0000541012128816 */ /* 0x000fe4000000001e */
[----:B------:R-:W-:Y:S02]  /*4420*/  SHF.R.U32.HI R28, RZ, 0x5, R2 ;  /* 0x00000005ff1c7819 */ /* 0x000fe40000011602 */
[----:B0-----:R-:W-:Y:S01]  /*4430*/  F2FP.F16.F32.PACK_AB R36, RZ, R43 ;  /* 0x0000002bff24723e */ /* 0x001fe200000000ff */
        /* <DEDUP_REMOVED lines=36> */
.L_x_7785:
        /* <DEDUP_REMOVED lines=48> */
.L_x_7784:
[----:B------:R-:W-:Y:S05]  /*4980*/  BSYNC.RECONVERGENT B1 ;  /* 0x0000000000017941 */ /* 0x000fea0003800200 */
.L_x_7783:
        /* <DEDUP_REMOVED lines=36> */
.L_x_7782:
[----:B------:R-:W-:Y:S05]  /*4bd0*/  BSYNC.RECONVERGENT B0 ;  /* 0x0000000000007941 */ /* 0x000fea0003800200 */
.L_x_7781:
        /* <DEDUP_REMOVED lines=37> */
.L_x_7790:
        /* <DEDUP_REMOVED lines=48> */
.L_x_7789:
[----:B------:R-:W-:Y:S05]  /*5130*/  BSYNC.RECONVERGENT B1 ;  /* 0x0000000000017941 */ /* 0x000fea0003800200 */
.L_x_7788:
        /* <DEDUP_REMOVED lines=35> */
.L_x_7787:
[----:B------:R-:W-:Y:S05]  /*5370*/  BSYNC.RECONVERGENT B0 ;  /* 0x0000000000007941 */ /* 0x000fea0003800200 */
.L_x_7786:
        /* <DEDUP_REMOVED lines=31> */
.L_x_7795:
        /* <DEDUP_REMOVED lines=48> */
.L_x_7794:
[----:B------:R-:W-:Y:S05]  /*5870*/  BSYNC.RECONVERGENT B1 ;  /* 0x0000000000017941 */ /* 0x000fea0003800200 */
.L_x_7793:
        /* <DEDUP_REMOVED lines=35> */
.L_x_7792:
[----:B------:R-:W-:Y:S05]  /*5ab0*/  BSYNC.RECONVERGENT B0 ;  /* 0x0000000000007941 */ /* 0x000fea0003800200 */
.L_x_7791:
        /* <DEDUP_REMOVED lines=21> */
.L_x_7800:
        /* <DEDUP_REMOVED lines=48> */
.L_x_7799:
[----:B------:R-:W-:Y:S05]  /*5f10*/  BSYNC.RECONVERGENT B1 ;  /* 0x0000000000017941 */ /* 0x000fea0003800200 */
.L_x_7798:
        /* <DEDUP_REMOVED lines=35> */
.L_x_7797:
[----:B------:R-:W-:Y:S05]  /*6150*/  BSYNC.RECONVERGENT B0 ;  /* 0x0000000000007941 */ /* 0x000fea0003800200 */
.L_x_7796:
        /* <DEDUP_REMOVED lines=39> */
.L_x_7809:
[----:B------:R-:W-:Y:S02]  /*63d0*/  ISETP.NE.AND P0, PT, R2, RZ, PT ;  /* 0x000000ff0200720c */ /* 0x000fe40003f05270 */
[----:B--2---:R-:W-:-:S11]  /*63e0*/  FMNMX R3, R4, R5, !PT ;  /* 0x0000000504037209 */ /* 0x004fd60007800000 */
[----:B------:R-:W-:Y:S05]  /*63f0*/  @P0 BRA `(.L_x_7802) ;  /* 0x0000000000080947 */ /* 0x000fea0003800000 */
[----:B-1----:R-:W1:Y:S02]  /*6400*/  LDC.64 R4, c[0x0][0x3a8] ;  /* 0x0000ea00ff047b82 */ /* 0x002e640000000a00 */
[----:B-1----:R2:W-:Y:S02]  /*6410*/  REDG.E.MAX.S32.STRONG.GPU desc[UR22][R4.64], R3 ;  /* 0x000000030400798e */ /* 0x0025e4000d12e316 */
.L_x_7802:
[----:B------:R-:W-:Y:S05]  /*6420*/  BSYNC B0 ;  /* 0x0000000000007941 */ /* 0x000fea0003800000 */
.L_x_7801:
        /* <DEDUP_REMOVED lines=11> */
[----:B0---4-:R-:W-:Y:S05]  /*64e0*/  CALL.REL.NOINC `($__internal_213_$__cuda_sm20_rcp_rn_f32_slowpath) ;  /* 0x0000000400987944 */ /* 0x011fea0003c00000 */
[----:B------:R-:W-:Y:S05]  /*64f0*/  BRA `(.L_x_7805) ;  /* 0x0000000000147947 */ /* 0x000fea0003800000 */
.L_x_7804:
[----:B0-----:R-:W0:Y:S01]  /*6500*/  MUFU.RCP R43, UR24 ;  /* 0x00000018002b7d08 */ /* 0x001e220008001000 */
[----:B------:R-:W-:-:S04]  /*6510*/  IMAD.U32 R0, RZ, RZ, UR24 ;  /* 0x00000018ff007e24 */ /* 0x000fc8000f8e00ff */
[----:B0-----:R-:W-:-:S04]  /*6520*/  FFMA R0, R43, R0, -1 ;  /* 0xbf8000002b007423 */ /* 0x001fc80000000000 */
[----:B------:R-:W-:-:S04]  /*6530*/  FADD.FTZ R0, -R0, -RZ ;  /* 0x800000ff00007221 */ /* 0x000fc80000010100 */
[----:B------:R-:W-:-:S07]  /*6540*/  FFMA R43, R43, R0, R43 ;  /* 0x000000002b2b7223 */ /* 0x000fce000000002b */
.L_x_7805:
[----:B-12---:R-:W0:Y:S02]  /*6550*/  LDC.64 R2, c[0x0][0x3b0] ;  /* 0x0000ec00ff027b82 */ /* 0x006e240000000a00 */
[----:B0-----:R-:W-:Y:S01]  /*6560*/  STG.E desc[UR22][R2.64], R43 ;  /* 0x0000002b02007986 */ /* 0x001fe2000c101916 */
[----:B------:R-:W-:Y:S05]  /*6570*/  EXIT ;  /* 0x000000000000794d */ /* 0x000fea0003800000 */
.L_x_7803:
[----:B------:R-:W-:Y:S02]  /*6580*/  HFMA2 R7, -RZ, RZ, 0, 2.384185791015625e-07 ;  /* 0x00000004ff077431 */ /* 0x000fe400000001ff */
[----:B------:R-:W-:Y:S02]  /*6590*/  IMAD.MOV.U32 R9, RZ, RZ, 0x1f ;  /* 0x0000001fff097424 */ /* 0x000fe400078e00ff */
[----:B------:R-:W-:-:S07]  /*65a0*/  IMAD.MOV.U32 R6, RZ, RZ, -0x1 ;  /* 0xffffffffff067424 */ /* 0x000fce00078e00ff */
[----:B012---:R-:W-:Y:S05]  /*65b0*/  WARPSYNC.COLLECTIVE R6, `(.L_x_7806) ;  /* 0x0000000006087348 */ /* 0x007fea0003c00000 */
[----:B--2---:R2:W3:Y:S02]  /*65c0*/  SHFL.DOWN P0, R5, R0, R7, R9 ;  /* 0x0800000700057389 */ /* 0x0044e40000000009 */
[----:B0123--:R-:W-:Y:S05]  /*65d0*/  ENDCOLLECTIVE ;  /* 0x000000000000791b */ /* 0x00ffea0003800000 */
.L_x_7806:
[----:B------:R-:W-:Y:S02]  /*65e0*/  IMAD.MOV.U32 R7, RZ, RZ, 0x2 ;  /* 0x00000002ff077424 */ /* 0x000fe400078e00ff */
[----:B------:R-:W-:-:S05]  /*65f0*/  IMAD.MOV.U32 R3, RZ, RZ, R5 ;  /* 0x000000ffff037224 */ /* 0x000fca00078e0005 */
[----:B------:R-:W-:-:S05]  /*6600*/  FMNMX R3, R3, R0, !PT ;  /* 0x0000000003037209 */ /* 0x000fca0007800000 */
[----:B------:R-:W-:-:S07]  /*6610*/  IMAD.MOV.U32 R0, RZ, RZ, R3 ;  /* 0x000000ffff007224 */ /* 0x000fce00078e0003 */
[----:B------:R-:W-:Y:S05]  /*6620*/  WARPSYNC.COLLECTIVE R6, `(.L_x_7807) ;  /* 0x0000000006087348 */ /* 0x000fea0003c00000 */
[----:B------:R0:W1:Y:S02]  /*6630*/  SHFL.DOWN P0, R5, R0, R7, R9 ;  /* 0x0800000700057389 */ /* 0x0000640000000009 */
[----:B01----:R-:W-:Y:S05]  /*6640*/  ENDCOLLECTIVE ;  /* 0x000000000000791b */ /* 0x003fea0003800000 */
.L_x_7807:
[----:B------:R-:W-:Y:S01]  /*6650*/  IMAD.MOV.U32 R7, RZ, RZ, 0x1 ;  /* 0x00000001ff077424 */ /* 0x000fe200078e00ff */
[----:B------:R-:W-:-:S04]  /*6660*/  MOV R4, R5 ;  /* 0x0000000500047202 */ /* 0x000fc80000000f00 */
[----:B------:R-:W-:-:S05]  /*6670*/  FMNMX R4, R3, R4, !PT ;  /* 0x0000000403047209 */ /* 0x000fca0007800000 */
[----:B------:R-:W-:-:S07]  /*6680*/  IMAD.MOV.U32 R0, RZ, RZ, R4 ;  /* 0x000000ffff007224 */ /* 0x000fce00078e0004 */
[----:B------:R-:W-:Y:S05]  /*6690*/  WARPSYNC.COLLECTIVE R6, `(.L_x_7808) ;  /* 0x0000000006087348 */ /* 0x000fea0003c00000 */
[----:B------:R0:W1:Y:S02]  /*66a0*/  SHFL.DOWN P0, R5, R0, R7, R9 ;  /* 0x0800000700057389 */ /* 0x0000640000000009 */
[----:B01----:R-:W-:Y:S05]  /*66b0*/  ENDCOLLECTIVE ;  /* 0x000000000000791b */ /* 0x003fea0003800000 */
.L_x_7808:
[----:B------:R-:W-:Y:S05]  /*66c0*/  BRA `(.L_x_7809) ;  /* 0xfffffffc00407947 */ /* 0x000fea000383ffff */
        .weak           $__internal_212_$__cuda_sm20_div_u64
        .type           $__internal_212_$__cuda_sm20_div_u64,@function
        .size           $__internal_212_$__cuda_sm20_div_u64,($__internal_213_$__cuda_sm20_rcp_rn_f32_slowpath - $__internal_212_$__cuda_sm20_div_u64)
$__internal_212_$__cuda_sm20_div_u64:
        /* <DEDUP_REMOVED lines=71> */
[----:B------:R-:W-:Y:S11]  /*6b40*/  RET.REL.NODEC R4 `(_ZN18transformer_engine6detail43dgated_act_cast_transpose_kernel_notalignedILi2ELi2Ef6__halfS2_NS_5EmptyEXadL_ZNS_5dsiluIffEET_T0_RKS3_EEXadL_ZNS_4siluIffEES5_S6_S8_EEEEvPKT2_SC_PT3_SE_PKT1_PSF_SI_mmm) ;  /* 0xffffff94042c7950 */ /* 0x000ff60003c3ffff */
        .weak           $__internal_213_$__cuda_sm20_rcp_rn_f32_slowpath
        .type           $__internal_213_$__cuda_sm20_rcp_rn_f32_slowpath,@function
        .size           $__internal_213_$__cuda_sm20_rcp_rn_f32_slowpath,(.L_x_29514 - $__internal_213_$__cuda_sm20_rcp_rn_f32_slowpath)
$__internal_213_$__cuda_sm20_rcp_rn_f32_slowpath:
        /* <DEDUP_REMOVED lines=15> */
.L_x_7811:
        /* <DEDUP_REMOVED lines=33> */
.L_x_7813:
[----:B------:R0:W1:Y:S02]  /*6e50*/  MUFU.RCP R43, R0 ;  /* 0x00000000002b7308 */ /* 0x0000640000001000 */
.L_x_7812:
[----:B------:R-:W-:Y:S05]  /*6e60*/  BSYNC B0 ;  /* 0x0000000000007941 */ /* 0x000fea0003800000 */
.L_x_7810:
[----:B------:R-:W-:Y:S02]  /*6e70*/  IMAD.MOV.U32 R30, RZ, RZ, R4 ;  /* 0x000000ffff1e7224 */ /* 0x000fe400078e0004 */
[----:B------:R-:W-:-:S04]  /*6e80*/  IMAD.MOV.U32 R31, RZ, RZ, 0x0 ;  /* 0x00000000ff1f7424 */ /* 0x000fc800078e00ff */
[----:B01----:R-:W-:Y:S05]  /*6e90*/  RET.REL.NODEC R30 `(_ZN18transformer_engine6detail43dgated_act_cast_transpose_kernel_notalignedILi2ELi2Ef6__halfS2_NS_5EmptyEXadL_ZNS_5dsiluIffEET_T0_RKS3_EEXadL_ZNS_4siluIffEES5_S6_S8_EEEEvPKT2_SC_PT3_SE_PKT1_PSF_SI_mmm) ;  /* 0xffffff901e587950 */ /* 0x003fea0003c3ffff */
.L_x_7814:
        /* <DEDUP_REMOVED lines=14> */
.L_x_29514:


//--------------------- .text._ZN18transformer_engine6detail32dgated_act_cast_transpose_kernelILi2ELi2Ef6__halfS2_NS_5EmptyEXadL_ZNS_5dsiluIffEET_T0_RKS3_EEXadL_ZNS_4siluIffEES5_S6_S8_EEEEvPKT2_SC_PT3_SE_PKT1_PSF_SI_mmm --------------------------
	.section	.text._ZN18transformer_engine6detail32dgated_act_cast_transpose_kernelILi2ELi2Ef6__halfS2_NS_5EmptyEXadL_ZNS_5dsiluIffEET_T0_RKS3_EEXadL_ZNS_4siluIffEES5_S6_S8_EEEEvPKT2_SC_PT3_SE_PKT1_PSF_SI_mmm,"ax",@progbits
	.align	128
        .global         _ZN18transformer_engine6detail32dgated_act_cast_transpose_kernelILi2ELi2Ef6__halfS2_NS_5EmptyEXadL_ZNS_5dsiluIffEET_T0_RKS3_EEXadL_ZNS_4siluIffEES5_S6_S8_EEEEvPKT2_SC_PT3_SE_PKT1_PSF_SI_mmm
        .type           _ZN18transformer_engine6detail32dgated_act_cast_transpose_kernelILi2ELi2Ef6__halfS2_NS_5EmptyEXadL_ZNS_5dsiluIffEET_T0_RKS3_EEXadL_ZNS_4siluIffEES5_S6_S8_EEEEvPKT2_SC_PT3_SE_PKT1_PSF_SI_mmm,@function
        .size           _ZN18transformer_engine6detail32dgated_act_cast_transpose_kernelILi2ELi2Ef6__halfS2_NS_5EmptyEXadL_ZNS_5dsiluIffEET_T0_RKS3_EEXadL_ZNS_4siluIffEES5_S6_S8_EEEEvPKT2_SC_PT3_SE_PKT1_PSF_SI_mmm,(.L_x_29516 - _ZN18transformer_engine6detail32dgated_act_cast_transpose_kernelILi2ELi2Ef6__halfS2_NS_5EmptyEXadL_ZNS_5dsiluIffEET_T0_RKS3_EEXadL_ZNS_4siluIffEES5_S6_S8_EEEEvPKT2_SC_PT3_SE_PKT1_PSF_SI_mmm)
        .other          _ZN18transformer_engine6detail32dgated_act_cast_transpose_kernelILi2ELi2Ef6__halfS2_NS_5EmptyEXadL_ZNS_5dsiluIffEET_T0_RKS3_EEXadL_ZNS_4siluIffEES5_S6_S8_EEEEvPKT2_SC_PT3_SE_PKT1_PSF_SI_mmm,@"STO_CUDA_ENTRY STV_DEFAULT"
_ZN18transformer_engine6detail32dgated_act_cast_transpose_kernelILi2ELi2Ef6__halfS2_NS_5EmptyEXadL_ZNS_5dsiluIffEET_T0_RKS3_EEXadL_ZNS_4siluIffEES5_S6_S8_EEEEvPKT2_SC_PT3_SE_PKT1_PSF_SI_mmm:
.text._ZN18transformer_engine6detail32dgated_act_cast_transpose_kernelILi2ELi2Ef6__halfS2_NS_5EmptyEXadL_ZNS_5dsiluIffEET_T0_RKS3_EEXadL_ZNS_4siluIffEES5_S6_S8_EEEEvPKT2_SC_PT3_SE_PKT1_PSF_SI_mmm:
        /* <DEDUP_REMOVED lines=39> */
.L_x_7815:
[----:B------:R-:W-:-:S07]  /*0270*/  MOV R4, 0x290 ;  /* 0x0000029000047802 */ /* 0x000fce0000000f00 */
[----:B------:R-:W-:Y:S05]  /*0280*/  CALL.REL.NOINC `($__internal_214_$__cuda_sm20_div_u64) ;  /* 0x0000004400d87944 */ /* 0x000fea0003c00000 */
        /* <DEDUP_REMOVED lines=11> */
.L_x_7816:
        /* <DEDUP_REMOVED lines=148> */
[----:B------:R-:W-:Y:S05]  /*0c80*/  CALL.REL.NOINC `($__internal_215_$__cuda_sm20_rcp_rn_f32_slowpath) ;  /* 0x0000004000787944 */ /* 0x000fea0003c00000 */
[----:B------:R-:W-:Y:S05]  /*0c90*/  BRA `(.L_x_7819) ;  /* 0x0000000000107947 */ /* 0x000fea0003800000 */
.L_x_7818:
[----:B------:R-:W0:Y:S02]  /*0ca0*/  MUFU.RCP R49, R18 ;  /* 0x0000001200317308 */ /* 0x000e240000001000 */
[----:B0-----:R-:W-:-:S04]  /*0cb0*/  FFMA R0, R18, R49, -1 ;  /* 0xbf80000012007423 */ /* 0x001fc80000000031 */
[----:B------:R-:W-:-:S04]  /*0cc0*/  FADD.FTZ R0, -R0, -RZ ;  /* 0x800000ff00007221 */ /* 0x000fc80000010100 */
[----:B------:R-:W-:-:S07]  /*0cd0*/  FFMA R49, R49, R0, R49 ;  /* 0x0000000031317223 */ /* 0x000fce0000000031 */
.L_x_7819:
[----:B------:R-:W-:Y:S05]  /*0ce0*/  BSYNC.RECONVERGENT B1 ;  /* 0x0000000000017941 */ /* 0x000fea0003800200 */
.L_x_7817:
        /* <DEDUP_REMOVED lines=29> */
[----:B------:R-:W-:Y:S05]  /*0ec0*/  CALL.REL.NOINC `($__internal_215_$__cuda_sm20_rcp_rn_f32_slowpath) ;  /* 0x0000003c00e87944 */ /* 0x000fea0003c00000 */
[----:B------:R-:W-:Y:S05]  /*0ed0*/  BRA `(.L_x_7822) ;  /* 0x0000000000107947 */ /* 0x000fea0003800000 */
.L_x_7821:
[----:B------:R-:W0:Y:S02]  /*0ee0*/  MUFU.RCP R49, R14 ;  /* 0x0000000e00317308 */ /* 0x000e240000001000 */
[----:B0-----:R-:W-:-:S04]  /*0ef0*/  FFMA R0, R14, R49, -1 ;  /* 0xbf8000000e007423 */ /* 0x001fc80000000031 */
[----:B------:R-:W-:-:S04]  /*0f00*/  FADD.FTZ R0, -R0, -RZ ;  /* 0x800000ff00007221 */ /* 0x000fc80000010100 */
[----:B------:R-:W-:-:S07]  /*0f10*/  FFMA R49, R49, R0, R49 ;  /* 0x0000000031317223 */ /* 0x000fce0000000031 */
.L_x_7822:
[----:B------:R-:W-:Y:S05]  /*0f20*/  BSYNC.RECONVERGENT B1 ;  /* 0x0000000000017941 */ /* 0x000fea0003800200 */
.L_x_7820:
        /* <DEDUP_REMOVED lines=28> */
[----:B------:R-:W-:Y:S05]  /*10f0*/  CALL.REL.NOINC `($__internal_215_$__cuda_sm20_rcp_rn_f32_slowpath) ;  /* 0x0000003c005c7944 */ /* 0x000fea0003c00000 */
[----:B------:R-:W-:Y:S05]  /*1100*/  BRA `(.L_x_7825) ;  /* 0x0000000000107947 */ /* 0x000fea0003800000 */
.L_x_7824:
[----:B------:R-:W0:Y:S02]  /*1110*/  MUFU.RCP R49, R14 ;  /* 0x0000000e00317308 */ /* 0x000e240000001000 */
[----:B0-----:R-:W-:-:S04]  /*1120*/  FFMA R0, R14, R49, -1 ;  /* 0xbf8000000e007423 */ /* 0x001fc80000000031 */
[----:B------:R-:W-:-:S04]  /*1130*/  FADD.FTZ R0, -R0, -RZ ;  /* 0x800000ff00007221 */ /* 0x000fc80000010100 */
[----:B------:R-:W-:-:S07]  /*1140*/  FFMA R49, R49, R0, R49 ;  /* 0x0000000031317223 */ /* 0x000fce0000000031 */
.L_x_7825:
[----:B------:R-:W-:Y:S05]  /*1150*/  BSYNC.RECONVERGENT B1 ;  /* 0x0000000000017941 */ /* 0x000fea0003800200 */
.L_x_7823:
        /* <DEDUP_REMOVED lines=31> */
.L_x_7827:
[----:B------:R-:W0:Y:S02]  /*1350*/  MUFU.RCP R49, R8 ;  /* 0x0000000800317308 */ /* 0x000e240000001000 */
[----:B0-----:R-:W-:-:S04]  /*1360*/  FFMA R0, R8, R49, -1 ;  /* 0xbf80000008007423 */ /* 0x001fc80000000031 */
[----:B------:R-:W-:-:S04]  /*1370*/  FADD.FTZ R0, -R0, -RZ ;  /* 0x800000ff00007221 */ /* 0x000fc80000010100 */
[----:B------:R-:W-:-:S07]  /*1380*/  FFMA R49, R49, R0, R49 ;  /* 0x0000000031317223 */ /* 0x000fce0000000031 */
.L_x_7828:
[----:B------:R-:W-:Y:S05]  /*1390*/  BSYNC.RECONVERGENT B1 ;  /* 0x0000000000017941 */ /* 0x000fea0003800200 */
.L_x_7826:
        /* <DEDUP_REMOVED lines=12> */
[----:B------:R-:W-:Y:S01]  /*1460*/  F2FP.F16.F32.PACK_AB R34, RZ, R34 ;  /* 0x00000022ff22723e */ /* 0x000fe200000000ff */
        /* <DEDUP_REMOVED lines=32> */
[----:B------:R-:W-:Y:S02]  /*1670*/  F2FP.F16.F32.PACK_AB R11, R16, R11 ;  /* 0x0000000b100b723e */ /* 0x000fe400000000ff */
[----:B------:R-:W-:Y:S02]  /*1680*/  IADD3.X R33, PT, PT, R26, UR9, RZ, P1, !PT ;  /* 0x000000091a217c10 */ /* 0x000fe40008ffe4ff */
[----:B------:R-:W-:Y:S02]  /*1690*/  IADD3 R16, P1, PT, R32, UR16, RZ ;  /* 0x0000001020107c10 */ /* 0x000fe4000ff3e0ff */
[----:B------:R-:W-:Y:S01]  /*16a0*/  LOP3.LUT R18, R18, 0x1f, RZ, 0xc0, !PT ;  /* 0x0000001f12127812 */ /* 0x000fe200078ec0ff */
[----:B------:R-:W-:Y:S01]  /*16b0*/  FMUL R15, R15, UR13 ;  /* 0x0000000d0f0f7c20 */ /* 0x000fe20008400000 */
[----:B------:R-:W-:Y:S01]  /*16c0*/  FMUL R35, R14, R35 ;  /* 0x000000230e237220 */ /* 0x000fe20000400000 */
[----:B------:R-:W-:Y:S02]  /*16d0*/  IADD3.X R17, PT, PT, R33, UR21, RZ, P1, !PT ;  /* 0x0000001521117c10 */ /* 0x000fe40008ffe4ff */
[----:B------:R-:W-:-:S02]  /*16e0*/  F2FP.F16.F32.PACK_AB R41, RZ, R41 ;  /* 0x00000029ff29723e */ /* 0x000fc400000000ff */
[----:B------:R-:W-:Y:S02]  /*16f0*/  IADD3 R30, P2, PT, R30, UR15, RZ ;  /* 0x0000000f1e1e7c10 */ /* 0x000fe4000ff5e0ff */
[----:B------:R-:W-:Y:S01]  /*1700*/  IADD3 R14, P1, PT, R18, R29, RZ ;  /* 0x0000001d120e7210 */ /* 0x000fe20007f3e0ff */
[----:B------:R4:W-:Y:S01]  /*1710*/  STG.E desc[UR22][R32.64], R11 ;  /* 0x0000000b20007986 */ /* 0x0009e2000c101916 */
[----:B------:R-:W-:Y:S02]  /*1720*/  F2FP.F16.F32.PACK_AB R42, R15, R42 ;  /* 0x0000002a0f2a723e */ /* 0x000fe400000000ff */
        /* <DEDUP_REMOVED lines=14> */
[----:B----4-:R-:W-:Y:S02]  /*1810*/  F2FP.F16.F32.PACK_AB R16, RZ, R10 ;  /* 0x0000000aff10723e */ /* 0x010fe400000000ff */
[----:B-1----:R-:W-:Y:S02]  /*1820*/  IADD3 R30, P1, PT, R18, R5, RZ ;  /* 0x00000005121e7210 */ /* 0x002fe40007f3e0ff */
[----:B------:R-:W-:Y:S02]  /*1830*/  F2FP.F16.F32.PACK_AB R10, RZ, R35 ;  /* 0x00000023ff0a723e */ /* 0x000fe400000000ff */
        /* <DEDUP_REMOVED lines=28> */
[----:B-----5:R-:W-:Y:S05]  /*1a00*/  CALL.REL.NOINC `($__internal_215_$__cuda_sm20_rcp_rn_f32_slowpath) ;  /* 0x0000003400187944 */ /* 0x020fea0003c00000 */
[----:B------:R-:W-:Y:S05]  /*1a10*/  BRA `(.L_x_7831) ;  /* 0x0000000000107947 */ /* 0x000fea0003800000 */
.L_x_7830:
[----:B------:R-:W0:Y:S02]  /*1a20*/  MUFU.RCP R49, R0 ;  /* 0x0000000000317308 */ /* 0x000e240000001000 */
[----:B0-----:R-:W-:-:S04]  /*1a30*/  FFMA R10, R0, R49, -1 ;  /* 0xbf800000000a7423 */ /* 0x001fc80000000031 */
[----:B------:R-:W-:-:S04]  /*1a40*/  FADD.FTZ R10, -R10, -RZ ;  /* 0x800000ff0a0a7221 */ /* 0x000fc80000010100 */
[----:B------:R-:W-:-:S07]  /*1a50*/  FFMA R49, R49, R10, R49 ;  /* 0x0000000a31317223 */ /* 0x000fce0000000031 */
.L_x_7831:
[----:B------:R-:W-:Y:S05]  /*1a60*/  BSYNC.RECONVERGENT B1 ;  /* 0x0000000000017941 */ /* 0x000fea0003800200 */
.L_x_7829:
        /* <DEDUP_REMOVED lines=27> */
[----:B------:R-:W-:Y:S05]  /*1c20*/  CALL.REL.NOINC `($__internal_215_$__cuda_sm20_rcp_rn_f32_slowpath) ;  /* 0x0000003000907944 */ /* 0x000fea0003c00000 */
[----:B------:R-:W-:Y:S05]  /*1c30*/  BRA `(.L_x_7834) ;  /* 0x0000000000107947 */ /* 0x000fea0003800000 */
.L_x_7833:
[----:B------:R-:W0:Y:S02]  /*1c40*/  MUFU.RCP R49, R42 ;  /* 0x0000002a00317308 */ /* 0x000e240000001000 */
[----:B0-----:R-:W-:-:S04]  /*1c50*/  FFMA R0, R42, R49, -1 ;  /* 0xbf8000002a007423 */ /* 0x001fc80000000031 */
[----:B------:R-:W-:-:S04]  /*1c60*/  FADD.FTZ R0, -R0, -RZ ;  /* 0x800000ff00007221 */ /* 0x000fc80000010100 */
[----:B------:R-:W-:-:S07]  /*1c70*/  FFMA R49, R49, R0, R49 ;  /* 0x0000000031317223 */ /* 0x000fce0000000031 */
.L_x_7834:
[----:B------:R-:W-:Y:S05]  /*1c80*/  BSYNC.RECONVERGENT B1 ;  /* 0x0000000000017941 */ /* 0x000fea0003800200 */
.L_x_7832:
        /* <DEDUP_REMOVED lines=27> */
[----:B------:R-:W-:Y:S05]  /*1e40*/  CALL.REL.NOINC `($__internal_215_$__cuda_sm20_rcp_rn_f32_slowpath) ;  /* 0x0000003000087944 */ /* 0x000fea0003c00000 */
[----:B------:R-:W-:Y:S05]  /*1e50*/  BRA `(.L_x_7837) ;  /* 0x0000000000107947 */ /* 0x000fea0003800000 */
.L_x_7836:
[----:B------:R-:W0:Y:S02]  /*1e60*/  MUFU.RCP R49, R42 ;  /* 0x0000002a00317308 */ /* 0x000e240000001000 */
[----:B0-----:R-:W-:-:S04]  /*1e70*/  FFMA R0, R42, R49, -1 ;  /* 0xbf8000002a007423 */ /* 0x001fc80000000031 */
[----:B------:R-:W-:-:S04]  /*1e80*/  FADD.FTZ R0, -R0, -RZ ;  /* 0x800000ff00007221 */ /* 0x000fc80000010100 */
[----:B------:R-:W-:-:S07]  /*1e90*/  FFMA R49, R49, R0, R49 ;  /* 0x0000000031317223 */ /* 0x000fce0000000031 */
.L_x_7837:
[----:B------:R-:W-:Y:S05]  /*1ea0*/  BSYNC.RECONVERGENT B1 ;  /* 0x0000000000017941 */ /* 0x000fea0003800200 */
.L_x_7835:
        /* <DEDUP_REMOVED lines=29> */
.L_x_7839:
[----:B------:R-:W0:Y:S02]  /*2080*/  MUFU.RCP R49, R42 ;  /* 0x0000002a00317308 */ /* 0x000e240000001000 */
[----:B0-----:R-:W-:-:S04]  /*2090*/  FFMA R0, R42, R49, -1 ;  /* 0xbf8000002a007423 */ /* 0x001fc80000000031 */
[----:B------:R-:W-:-:S04]  /*20a0*/  FADD.FTZ R0, -R0, -RZ ;  /* 0x800000ff00007221 */ /* 0x000fc80000010100 */
[----:B------:R-:W-:-:S07]  /*20b0*/  FFMA R49, R49, R0, R49 ;  /* 0x0000000031317223 */ /* 0x000fce0000000031 */
.L_x_7840:
[----:B------:R-:W-:Y:S05]  /*20c0*/  BSYNC.RECONVERGENT B1 ;  /* 0x0000000000017941 */ /* 0x000fea0003800200 */
.L_x_7838:
        /* <DEDUP_REMOVED lines=47> */
[----:B------:R-:W-:-:S02]  /*23c0*/  F2FP.F16.F32.PACK_AB R43, R8, R43 ;  /* 0x0000002b082b723e */ /* 0x000fc400000000ff */
[----:B------:R-:W-:Y:S01]  /*23d0*/  IADD3.X R31, PT, PT, R27, UR21, RZ, P1, !PT ;  /* 0x000000151b1f7c10 */ /* 0x000fe20008ffe4ff */
[----:B------:R-:W-:Y:S01]  /*23e0*/  FMUL R44, R33, UR13 ;  /* 0x0000000d212c7c20 */ /* 0x000fe20008400000 */
[----:B------:R-:W-:Y:S02]  /*23f0*/  IADD3 R8, P1, PT, R28, UR15, RZ ;  /* 0x0000000f1c087c10 */ /* 0x000fe4000ff3e0ff */
[----:B------:R-:W-:Y:S02]  /*2400*/  IADD3 R32, P2, PT, R29, UR24, RZ ;  /* 0x000000181d207c10 */ /* 0x000fe4000ff5e0ff */
[----:B------:R-:W-:Y:S02]  /*2410*/  LOP3.LUT R11, R11, 0x1f, RZ, 0xc0, !PT ;  /* 0x0000001f0b0b7812 */ /* 0x000fe400078ec0ff */
[----:B------:R-:W-:Y:S02]  /*2420*/  F2FP.F16.F32.PACK_AB R42, R9, R42 ;  /* 0x0000002a092a723e */ /* 0x000fe400000000ff */
[----:B------:R-:W-:-:S02]  /*2430*/  IADD3.X R9, PT, PT, R10, UR17, RZ, P1, !PT ;  /* 0x000000110a097c10 */ /* 0x000fc40008ffe4ff */
[----:B------:R-:W-:Y:S02]  /*2440*/  IADD3.X R33, PT, PT, R3, UR27, RZ, P2, !PT ;  /* 0x0000001b03217c10 */ /* 0x000fe400097fe4ff */
[----:B------:R-:W-:Y:S01]  /*2450*/  IADD3 R28, P1, PT, R11, R32, RZ ;  /* 0x000000200b1c7210 */ /* 0x000fe20007f3e0ff */
[----:B------:R2:W-:Y:S01]  /*2460*/  STG.E desc[UR22][R26.64], R42 ;  /* 0x0000002a1a007986 */ /* 0x0005e2000c101916 */
[----:B------:R-:W-:Y:S01]  /*2470*/  F2FP.F16.F32.PACK_AB R44, RZ, R44 ;  /* 0x0000002cff2c723e */ /* 0x000fe200000000ff */
        /* <DEDUP_REMOVED lines=12> */
[----:B------:R-:W-:Y:S02]  /*2540*/  F2FP.F16.F32.PACK_AB R4, RZ, R3 ;  /* 0x00000003ff04723e */ /* 0x000fe400000000ff */
[----:B------:R-:W-:Y:S01]  /*2550*/  IADD3.X R3, PT, PT, R9, UR21, RZ, P1, !PT ;  /* 0x0000001509037c10 */ /* 0x000fe20008ffe4ff */
[----:B------:R-:W-:Y:S01]  /*2560*/  IMAD.SHL.U32 R36, R6, 0x4, RZ ;  /* 0x0000000406247824 */ /* 0x000fe200078e00ff */
[----:B------:R-:W-:-:S02]  /*2570*/  F2FP.F16.F32.PACK_AB R45, RZ, R45 ;  /* 0x0000002dff2d723e */ /* 0x000fc400000000ff */
        /* <DEDUP_REMOVED lines=27> */
[----:B-----5:R-:W-:Y:S05]  /*2730*/  CALL.REL.NOINC `($__internal_215_$__cuda_sm20_rcp_rn_f32_slowpath) ;  /* 0x0000002400cc7944 */ /* 0x020fea0003c00000 */
[----:B------:R-:W-:Y:S05]  /*2740*/  BRA `(.L_x_7843) ;  /* 0x0000000000107947 */ /* 0x000fea0003800000 */
.L_x_7842:
[----:B------:R-:W0:Y:S02]  /*2750*/  MUFU.RCP R49, R0 ;  /* 0x0000000000317308 */ /* 0x000e240000001000 */
[----:B0-----:R-:W-:-:S04]  /*2760*/  FFMA R42, R0, R49, -1 ;  /* 0xbf800000002a7423 */ /* 0x001fc80000000031 */
[----:B------:R-:W-:-:S04]  /*2770*/  FADD.FTZ R42, -R42, -RZ ;  /* 0x800000ff2a2a7221 */ /* 0x000fc80000010100 */
[----:B------:R-:W-:-:S07]  /*2780*/  FFMA R49, R49, R42, R49 ;  /* 0x0000002a31317223 */ /* 0x000fce0000000031 */
.L_x_7843:
[----:B------:R-:W-:Y:S05]  /*2790*/  BSYNC.RECONVERGENT B1 ;  /* 0x0000000000017941 */ /* 0x000fea0003800200 */
.L_x_7841:
        /* <DEDUP_REMOVED lines=27> */
[----:B------:R-:W-:Y:S05]  /*2950*/  CALL.REL.NOINC `($__internal_215_$__cuda_sm20_rcp_rn_f32_slowpath) ;  /* 0x0000002400447944 */ /* 0x000fea0003c00000 */
[----:B------:R-:W-:Y:S05]  /*2960*/  BRA `(.L_x_7846) ;  /* 0x0000000000107947 */ /* 0x000fea0003800000 */
.L_x_7845:
[----:B------:R-:W0:Y:S02]  /*2970*/  MUFU.RCP R49, R50 ;  /* 0x0000003200317308 */ /* 0x000e240000001000 */
[----:B0-----:R-:W-:-:S04]  /*2980*/  FFMA R0, R50, R49, -1 ;  /* 0xbf80000032007423 */ /* 0x001fc80000000031 */
[----:B------:R-:W-:-:S04]  /*2990*/  FADD.FTZ R0, -R0, -RZ ;  /* 0x800000ff00007221 */ /* 0x000fc80000010100 */
[----:B------:R-:W-:-:S07]  /*29a0*/  FFMA R49, R49, R0, R49 ;  /* 0x0000000031317223 */ /* 0x000fce0000000031 */
.L_x_7846:
[----:B------:R-:W-:Y:S05]  /*29b0*/  BSYNC.RECONVERGENT B1 ;  /* 0x0000000000017941 */ /* 0x000fea0003800200 */
.L_x_7844:
        /* <DEDUP_REMOVED lines=27> */
[----:B------:R-:W-:Y:S05]  /*2b70*/  CALL.REL.NOINC `($__internal_215_$__cuda_sm20_rcp_rn_f32_slowpath) ;  /* 0x0000002000bc7944 */ /* 0x000fea0003c00000 */
[----:B------:R-:W-:Y:S05]  /*2b80*/  BRA `(.L_x_7849) ;  /* 0x0000000000107947 */ /* 0x000fea0003800000 */
.L_x_7848:
[----:B------:R-:W0:Y:S02]  /*2b90*/  MUFU.RCP R49, R52 ;  /* 0x0000003400317308 */ /* 0x000e240000001000 */
[----:B0-----:R-:W-:-:S04]  /*2ba0*/  FFMA R0, R52, R49, -1 ;  /* 0xbf80000034007423 */ /* 0x001fc80000000031 */
[----:B------:R-:W-:-:S04]  /*2bb0*/  FADD.FTZ R0, -R0, -RZ ;  /* 0x800000ff00007221 */ /* 0x000fc80000010100 */
[----:B------:R-:W-:-:S07]  /*2bc0*/  FFMA R49, R49, R0, R49 ;  /* 0x0000000031317223 */ /* 0x000fce0000000031 */
.L_x_7849:
[----:B------:R-:W-:Y:S05]  /*2bd0*/  BSYNC.RECONVERGENT B1 ;  /* 0x0000000000017941 */ /* 0x000fea0003800200 */
.L_x_7847:
        /* <DEDUP_REMOVED lines=29> */
.L_x_7851:
[----:B------:R-:W0:Y:S02]  /*2db0*/  MUFU.RCP R49, R52 ;  /* 0x0000003400317308 */ /* 0x000e240000001000 */
[----:B0-----:R-:W-:-:S04]  /*2dc0*/  FFMA R0, R52, R49, -1 ;  /* 0xbf80000034007423 */ /* 0x001fc80000000031 */
[----:B------:R-:W-:-:S04]  /*2dd0*/  FADD.FTZ R0, -R0, -RZ ;  /* 0x800000ff00007221 */ /* 0x000fc80000010100 */
[----:B------:R-:W-:-:S07]  /*2de0*/  FFMA R49, R49, R0, R49 ;  /* 0x0000000031317223 */ /* 0x000fce0000000031 */
.L_x_7852:
[----:B------:R-:W-:Y:S05]  /*2df0*/  BSYNC.RECONVERGENT B1 ;  /* 0x0000000000017941 */ /* 0x000fea0003800200 */
.L_x_7850:
        /* <DEDUP_REMOVED lines=20> */
[----:B------:R-:W-:-:S02]  /*2f40*/  F2FP.F16.F32.PACK_AB R0, R52, R45 ;  /* 0x0000002d3400723e */ /* 0x000fc400000000ff */
        /* <DEDUP_REMOVED lines=9> */
[----:B------:R-:W-:Y:S01]  /*2fe0*/  F2FP.F16.F32.PACK_AB R29, RZ, R29 ;  /* 0x0000001dff1d723e */ /* 0x000fe200000000ff */
[----:B---3--:R-:W-:Y:S01]  /*2ff0*/  FMUL R37, R5, UR13 ;  /* 0x0000000d05257c20 */ /* 0x008fe20008400000 */
[----:B------:R-:W-:Y:S01]  /*3000*/  F2FP.F16.F32.PACK_AB R27, RZ, R27 ;  /* 0x0000001bff1b723e */ /* 0x000fe200000000ff */
[----:B0-----:R-:W-:-:S03]  /*3010*/  FMUL R44, R46, UR13 ;  /* 0x0000000d2e2c7c20 */ /* 0x001fc60008400000 */
[----:B------:R-:W-:Y:S02]  /*3020*/  PRMT R29, R29, 0x5410, R27 ;  /* 0x000054101d1d7816 */ /* 0x000fe4000000001b */
[----:B------:R-:W-:Y:S02]  /*3030*/  F2FP.F16.F32.PACK_AB R37, RZ, R37 ;  /* 0x00000025ff25723e */ /* 0x000fe400000000ff */
[----:B------:R-:W-:Y:S01]  /*3040*/  F2FP.F16.F32.PACK_AB R35, R44, R35 ;  /* 0x000000232c23723e */ /* 0x000fe200000000ff */
        /* <DEDUP_REMOVED lines=17> */
[----:B------:R-:W-:Y:S01]  /*3160*/  F2FP.F16.F32.PACK_AB R31, RZ, R31 ;  /* 0x0000001fff1f723e */ /* 0x000fe200000000ff */
        /* <DEDUP_REMOVED lines=16> */
[----:B-----5:R-:W-:Y:S05]  /*3270*/  CALL.REL.NOINC `($__internal_215_$__cuda_sm20_rcp_rn_f32_slowpath) ;  /* 0x0000001800fc7944 */ /* 0x020fea0003c00000 */
[----:B------:R-:W-:Y:S05]  /*3280*/  BRA `(.L_x_7855) ;  /* 0x0000000000107947 */ /* 0x000fea0003800000 */
.L_x_7854:
[----:B------:R-:W0:Y:S02]  /*3290*/  MUFU.RCP R49, R42 ;  /* 0x0000002a00317308 */ /* 0x000e240000001000 */
[----:B0-----:R-:W-:-:S04]  /*32a0*/  FFMA R0, R42, R49, -1 ;  /* 0xbf8000002a007423 */ /* 0x001fc80000000031 */
[----:B------:R-:W-:-:S04]  /*32b0*/  FADD.FTZ R0, -R0, -RZ ;  /* 0x800000ff00007221 */ /* 0x000fc80000010100 */
[----:B------:R-:W-:-:S07]  /*32c0*/  FFMA R49, R49, R0, R49 ;  /* 0x0000000031317223 */ /* 0x000fce0000000031 */
.L_x_7855:
[----:B------:R-:W-:Y:S05]  /*32d0*/  BSYNC.RECONVERGENT B1 ;  /* 0x0000000000017941 */ /* 0x000fea0003800200 */
.L_x_7853:
        /* <DEDUP_REMOVED lines=29> */
.L_x_7857:
[----:B------:R-:W0:Y:S02]  /*34b0*/  MUFU.RCP R49, R42 ;  /* 0x0000002a00317308 */ /* 0x000e240000001000 */
[----:B0-----:R-:W-:-:S04]  /*34c0*/  FFMA R0, R42, R49, -1 ;  /* 0xbf8000002a007423 */ /* 0x001fc80000000031 */
[----:B------:R-:W-:-:S04]  /*34d0*/  FADD.FTZ R0, -R0, -RZ ;  /* 0x800000ff00007221 */ /* 0x000fc80000010100 */
[----:B------:R-:W-:-:S07]  /*34e0*/  FFMA R49, R49, R0, R49 ;  /* 0x0000000031317223 */ /* 0x000fce0000000031 */
.L_x_7858:
[----:B------:R-:W-:Y:S05]  /*34f0*/  BSYNC.RECONVERGENT B1 ;  /* 0x0000000000017941 */ /* 0x000fea0003800200 */
.L_x_7856:
        /* <DEDUP_REMOVED lines=29> */
.L_x_7860:
[----:B------:R-:W0:Y:S02]  /*36d0*/  MUFU.RCP R49, R42 ;  /* 0x0000002a00317308 */ /* 0x000e240000001000 */
[----:B0-----:R-:W-:-:S04]  /*36e0*/  FFMA R0, R42, R49, -1 ;  /* 0xbf8000002a007423 */ /* 0x001fc80000000031 */
[----:B------:R-:W-:-:S04]  /*36f0*/  FADD.FTZ R0, -R0, -RZ ;  /* 0x800000ff00007221 */ /* 0x000fc80000010100 */
[----:B------:R-:W-:-:S07]  /*3700*/  FFMA R49, R49, R0, R49 ;  /* 0x0000000031317223 */ /* 0x000fce0000000031 */
.L_x_7861:
[----:B------:R-:W-:Y:S05]  /*3710*/  BSYNC.RECONVERGENT B1 ;  /* 0x0000000000017941 */ /* 0x000fea0003800200 */
.L_x_7859:
        /* <DEDUP_REMOVED lines=30> */
[----:B------:R-:W-:Y:S05]  /*3900*/  CALL.REL.NOINC `($__internal_215_$__cuda_sm20_rcp_rn_f32_slowpath) ;  /* 0x0000001400587944 */ /* 0x000fea0003c00000 */
[----:B------:R-:W-:Y:S05]  /*3910*/  BRA `(.L_x_7864) ;  /* 0x0000000000107947 */ /* 0x000fea0003800000 */
.L_x_7863:
[----:B------:R-:W0:Y:S02]  /*3920*/  MUFU.RCP R49, R42 ;  /* 0x0000002a00317308 */ /* 0x000e240000001000 */
[----:B0-----:R-:W-:-:S04]  /*3930*/  FFMA R0, R42, R49, -1 ;  /* 0xbf8000002a007423 */ /* 0x001fc80000000031 */
[----:B------:R-:W-:-:S04]  /*3940*/  FADD.FTZ R0, -R0, -RZ ;  /* 0x800000ff00007221 */ /* 0x000fc80000010100 */
[----:B------:R-:W-:-:S07]  /*3950*/  FFMA R49, R49, R0, R49 ;  /* 0x0000000031317223 */ /* 0x000fce0000000031 */
.L_x_7864:
[----:B------:R-:W-:Y:S05]  /*3960*/  BSYNC.RECONVERGENT B1 ;  /* 0x0000000000017941 */ /* 0x000fea0003800200 */
.L_x_7862:
        /* <DEDUP_REMOVED lines=15> */
[----:B------:R-:W-:Y:S01]  /*3a60*/  F2FP.F16.F32.PACK_AB R0, R35, R34 ;  /* 0x000000222300723e */ /* 0x000fe200000000ff */
        /* <DEDUP_REMOVED lines=19> */
[----:B------:R-:W-:-:S02]  /*3ba0*/  F2FP.F16.F32.PACK_AB R34, RZ, R34 ;  /* 0x00000022ff22723e */ /* 0x000fc400000000ff */
[----:B------:R-:W-:Y:S02]  /*3bb0*/  F2FP.F16.F32.PACK_AB R41, RZ, R41 ;  /* 0x00000029ff29723e */ /* 0x000fe400000000ff */
        /* <DEDUP_REMOVED lines=14> */
[----:B------:R-:W-:Y:S01]  /*3ca0*/  F2FP.F16.F32.PACK_AB R44, R35, R44 ;  /* 0x0000002c232c723e */ /* 0x000fe200000000ff */
[----:B------:R2:W-:Y:S01]  /*3cb0*/  STG.E desc[UR22][R32.64], R19 ;  /* 0x0000001320007986 */ /* 0x0005e2000c101916 */
[----:B------:R-:W-:-:S02]  /*3cc0*/  IADD3.X R35, PT, PT, R8, UR17, RZ, P0, !PT ;  /* 0x0000001108237c10 */ /* 0x000fc400087fe4ff */
[----:B------:R-:W-:Y:S01]  /*3cd0*/  IADD3 R8, P0, PT, R34, UR16, RZ ;  /* 0x0000001022087c10 */ /* 0x000fe2000ff1e0ff */
[----:B0-----:R-:W-:Y:S01]  /*3ce0*/  FMUL R13, R25, UR13 ;  /* 0x0000000d190d7c20 */ /* 0x001fe20008400000 */
[----:B------:R-:W-:Y:S01]  /*3cf0*/  F2FP.F16.F32.PACK_AB R7, RZ, R7 ;  /* 0x00000007ff07723e */ /* 0x000fe200000000ff */
[----:B------:R0:W-:Y:S01]  /*3d00*/  STG.E desc[UR22][R34.64], R44 ;  /* 0x0000002c22007986 */ /* 0x0001e2000c101916 */
[----:B------:R-:W-:Y:S02]  /*3d10*/  IADD3.X R9, PT, PT, R35, UR21, RZ, P0, !PT ;  /* 0x0000001523097c10 */ /* 0x000fe400087fe4ff */
[----:B------:R-:W-:Y:S01]  /*3d20*/  F2FP.F16.F32.PACK_AB R13, RZ, R13 ;  /* 0x0000000dff0d723e */ /* 0x000fe200000000ff */
        /* <DEDUP_REMOVED lines=156> */
.L_x_7873:
[----:B------:R-:W-:Y:S02]  /*46f0*/  ISETP.NE.AND P0, PT, R40, RZ, PT ;  /* 0x000000ff2800720c */ /* 0x000fe40003f05270 */
[----:B-1----:R-:W-:-:S11]  /*4700*/  FMNMX R5, R2, R5, !PT ;  /* 0x0000000502057209 */ /* 0x002fd60007800000 */
[----:B------:R-:W-:Y:S05]  /*4710*/  @P0 BRA `(.L_x_7866) ;  /* 0x0000000000080947 */ /* 0x000fea0003800000 */
[----:B0-----:R-:W0:Y:S02]  /*4720*/  LDC.64 R2, c[0x0][0x3a8] ;  /* 0x0000ea00ff027b82 */ /* 0x001e240000000a00 */
[----:B0-----:R1:W-:Y:S02]  /*4730*/  REDG.E.MAX.S32.STRONG.GPU desc[UR22][R2.64], R5 ;  /* 0x000000050200798e */ /* 0x0013e4000d12e316 */
.L_x_7866:
[----:B------:R-:W-:Y:S05]  /*4740*/  BSYNC B0 ;  /* 0x0000000000007941 */ /* 0x000fea0003800000 */
.L_x_7865:
        /* <DEDUP_REMOVED lines=11> */
[----:B01----:R-:W-:Y:S05]  /*4800*/  CALL.REL.NOINC `($__internal_215_$__cuda_sm20_rcp_rn_f32_slowpath) ;  /* 0x0000000400987944 */ /* 0x003fea0003c00000 */
[----:B------:R-:W-:Y:S05]  /*4810*/  BRA `(.L_x_7869) ;  /* 0x0000000000147947 */ /* 0x000fea0003800000 */
.L_x_7868:
[----:B------:R-:W2:Y:S01]  /*4820*/  MUFU.RCP R49, UR13 ;  /* 0x0000000d00317d08 */ /* 0x000ea20008001000 */
[----:B------:R-:W-:-:S04]  /*4830*/  IMAD.U32 R0, RZ, RZ, UR13 ;  /* 0x0000000dff007e24 */ /* 0x000fc8000f8e00ff */
[----:B--2---:R-:W-:-:S04]  /*4840*/  FFMA R0, R49, R0, -1 ;  /* 0xbf80000031007423 */ /* 0x004fc80000000000 */
[----:B------:R-:W-:-:S04]  /*4850*/  FADD.FTZ R0, -R0, -RZ ;  /* 0x800000ff00007221 */ /* 0x000fc80000010100 */
[----:B------:R-:W-:-:S07]  /*4860*/  FFMA R49, R49, R0, R49 ;  /* 0x0000000031317223 */ /* 0x000fce0000000031 */
.L_x_7869:
[----:B01----:R-:W0:Y:S02]  /*4870*/  LDC.64 R2, c[0x0][0x3b0] ;  /* 0x0000ec00ff027b82 */ /* 0x003e240000000a00 */
[----:B0-----:R-:W-:Y:S01]  /*4880*/  STG.E desc[UR22][R2.64], R49 ;  /* 0x0000003102007986 */ /* 0x001fe2000c101916 */
[----:B------:R-:W-:Y:S05]  /*4890*/  EXIT ;  /* 0x000000000000794d */ /* 0x000fea0003800000 */
.L_x_7867:
[----:B------:R-:W-:Y:S01]  /*48a0*/  HFMA2 R7, -RZ, RZ, 0, 2.384185791015625e-07 ;  /* 0x00000004ff077431 */ /* 0x000fe200000001ff */
[----:B------:R-:W-:Y:S01]  /*48b0*/  MOV R9, 0x1f ;  /* 0x0000001f00097802 */ /* 0x000fe20000000f00 */
[----:B------:R-:W-:-:S07]  /*48c0*/  IMAD.MOV.U32 R4, RZ, RZ, -0x1 ;  /* 0xffffffffff047424 */ /* 0x000fce00078e00ff */
[----:B01----:R-:W-:Y:S05]  /*48d0*/  WARPSYNC.COLLECTIVE R4, `(.L_x_7870) ;  /* 0x0000000004087348 */ /* 0x003fea0003c00000 */
[----:B-1----:R1:W2:Y:S02]  /*48e0*/  SHFL.DOWN P0, R5, R0, R7, R9 ;  /* 0x0800000700057389 */ /* 0x0022a40000000009 */
[----:B012---:R-:W-:Y:S05]  /*48f0*/  ENDCOLLECTIVE ;  /* 0x000000000000791b */ /* 0x007fea0003800000 */
.L_x_7870:
[----:B------:R-:W-:Y:S01]  /*4900*/  IMAD.MOV.U32 R7, RZ, RZ, 0x2 ;  /* 0x00000002ff077424 */ /* 0x000fe200078e00ff */
[----:B------:R-:W-:-:S04]  /*4910*/  MOV R3, R5 ;  /* 0x0000000500037202 */ /* 0x000fc80000000f00 */
[----:B------:R-:W-:-:S04]  /*4920*/  FMNMX R3, R3, R0, !PT ;  /* 0x0000000003037209 */ /* 0x000fc80007800000 */
[----:B------:R-:W-:-:S07]  /*4930*/  MOV R0, R3 ;  /* 0x0000000300007202 */ /* 0x000fce0000000f00 */
[----:B------:R-:W-:Y:S05]  /*4940*/  WARPSYNC.COLLECTIVE R4, `(.L_x_7871) ;  /* 0x0000000004087348 */ /* 0x000fea0003c00000 */
[----:B------:R0:W1:Y:S02]  /*4950*/  SHFL.DOWN P0, R5, R0, R7, R9 ;  /* 0x0800000700057389 */ /* 0x0000640000000009 */
[----:B01----:R-:W-:Y:S05]  /*4960*/  ENDCOLLECTIVE ;  /* 0x000000000000791b */ /* 0x003fea0003800000 */
.L_x_7871:
[----:B------:R-:W-:Y:S01]  /*4970*/  IMAD.MOV.U32 R7, RZ, RZ, 0x1 ;  /* 0x00000001ff077424 */ /* 0x000fe200078e00ff */
[----:B------:R-:W-:-:S04]  /*4980*/  MOV R2, R5 ;  /* 0x0000000500027202 */ /* 0x000fc80000000f00 */
[----:B------:R-:W-:-:S04]  /*4990*/  FMNMX R2, R3, R2, !PT ;  /* 0x0000000203027209 */ /* 0x000fc80007800000 */
[----:B------:R-:W-:-:S07]  /*49a0*/  MOV R0, R2 ;  /* 0x0000000200007202 */ /* 0x000fce0000000f00 */
[----:B------:R-:W-:Y:S05]  /*49b0*/  WARPSYNC.COLLECTIVE R4, `(.L_x_7872) ;  /* 0x0000000004087348 */ /* 0x000fea0003c00000 */
[----:B------:R0:W1:Y:S02]  /*49c0*/  SHFL.DOWN P0, R5, R0, R7, R9 ;  /* 0x0800000700057389 */ /* 0x0000640000000009 */
[----:B01----:R-:W-:Y:S05]  /*49d0*/  ENDCOLLECTIVE ;  /* 0x000000000000791b */ /* 0x003fea0003800000 */
.L_x_7872:
[----:B------:R-:W-:Y:S05]  /*49e0*/  BRA `(.L_x_7873) ;  /* 0xfffffffc00407947 */ /* 0x000fea000383ffff */
        .weak           $__internal_214_$__cuda_sm20_div_u64
        .type           $__internal_214_$__cuda_sm20_div_u64,@function
        .size           $__internal_214_$__cuda_sm20_div_u64,($__internal_215_$__cuda_sm20_rcp_rn_f32_slowpath - $__internal_214_$__cuda_sm20_div_u64)
$__internal_214_$__cuda_sm20_div_u64:
        /* <DEDUP_REMOVED lines=71> */
[----:B------:R-:W-:Y:S11]  /*4e60*/  RET.REL.NODEC R2 `(_ZN18transformer_engine6detail32dgated_act_cast_transpose_kernelILi2ELi2Ef6__halfS2_NS_5EmptyEXadL_ZNS_5dsiluIffEET_T0_RKS3_EEXadL_ZNS_4siluIffEES5_S6_S8_EEEEvPKT2_SC_PT3_SE_PKT1_PSF_SI_mmm) ;  /* 0xffffffb002647950 */ /* 0x000ff60003c3ffff */
        .weak           $__internal_215_$__cuda_sm20_rcp_rn_f32_slowpath
        .type           $__internal_215_$__cuda_sm20_rcp_rn_f32_slowpath,@function
        .size           $__internal_215_$__cuda_sm20_rcp_rn_f32_slowpath,(.L_x_29516 - $__internal_215_$__cuda_sm20_rcp_rn_f32_slowpath)
$__internal_215_$__cuda_sm20_rcp_rn_f32_slowpath:
        /* <DEDUP_REMOVED lines=15> */
.L_x_7875:
        /* <DEDUP_REMOVED lines=33> */
.L_x_7877:
[----:B------:R0:W1:Y:S02]  /*5170*/  MUFU.RCP R49, R0 ;  /* 0x0000000000317308 */ /* 0x0000640000001000 */
.L_x_7876:
[----:B------:R-:W-:Y:S05]  /*5180*/  BSYNC B0 ;  /* 0x0000000000007941 */ /* 0x000fea0003800000 */
.L_x_7874:
[----:B------:R-:W-:Y:S01]  /*5190*/  HFMA2 R45, -RZ, RZ, 0, 0 ;  /* 0x00000000ff2d7431 */ /* 0x000fe200000001ff */
[----:B------:R-:W-:-:S04]  /*51a0*/  MOV R44, R42 ;  /* 0x0000002a002c7202 */ /* 0x000fc80000000f00 */
[----:B01----:R-:W-:Y:S05]  /*51b0*/  RET.REL.NODEC R44 `(_ZN18transformer_engine6detail32dgated_act_cast_transpose_kernelILi2ELi2Ef6__halfS2_NS_5EmptyEXadL_ZNS_5dsiluIffEET_T0_RKS3_EEXadL_ZNS_4siluIffEES5_S6_S8_EEEEvPKT2_SC_PT3_SE_PKT1_PSF_SI_mmm) ;  /* 0xffffffac2c907950 */ /* 0x003fea0003c3ffff */
.L_x_7878:
        /* <DEDUP_REMOVED lines=12> */
.L_x_29516:


//--------------------- .text._ZN18transformer_engine6detail43dgated_act_cast_transpose_kernel_notalignedILi2ELi1Ef6__halffNS_5EmptyEXadL_ZNS_5dsiluIffEET_T0_RKS3_EEXadL_ZNS_4siluIffEES5_S6_S8_EEEEvPKT2_SC_PT3_SE_PKT1_PSF_SI_mmm --------------------------
	.section	.text._ZN18transformer_engine6detail43dgated_act_cast_transpose_kernel_notalignedILi2ELi1Ef6__halffNS_5EmptyEXadL_ZNS_5dsiluIffEET_T0_RKS3_EEXadL_ZNS_4siluIffEES5_S6_S8_EEEEvPKT2_SC_PT3_SE_PKT1_PSF_SI_mmm,"ax",@progbits
	.align	128
        .global         _ZN18transformer_engine6detail43dgated_act_cast_transpose_kernel_notalignedILi2ELi1Ef6__halffNS_5EmptyEXadL_ZNS_5dsiluIffEET_T0_RKS3_EEXadL_ZNS_4siluIffEES5_S6_S8_EEEEvPKT2_SC_PT3_SE_PKT1_PSF_SI_mmm
        .type           _ZN18transformer_engine6detail43dgated_act_cast_transpose_kernel_notalignedILi2ELi1Ef6__halffNS_5EmptyEXadL_ZNS_5dsiluIffEET_T0_RKS3_EEXadL_ZNS_4siluIffEES5_S6_S8_EEEEvPKT2_SC_PT3_SE_PKT1_PSF_SI_mmm,@function
        .size           _ZN18transformer_engine6detail43dgated_act_cast_transpose_kernel_notalignedILi2ELi1Ef6__halffNS_5EmptyEXadL_ZNS_5dsiluIffEET_T0_RKS3_EEXadL_ZNS_4siluIffEES5_S6_S8_EEEEvPKT2_SC_PT3_SE_PKT1_PSF_SI_mmm,(.L_x_29518 - _ZN18transformer_engine6detail43dgated_act_cast_transpose_kernel_notalignedILi2ELi1Ef6__halffNS_5EmptyEXadL_ZNS_5dsiluIffEET_T0_RKS3_EEXadL_ZNS_4siluIffEES5_S6_S8_EEEEvPKT2_SC_PT3_SE_PKT1_PSF_SI_mmm)
        .other          _ZN18transformer_engine6detail43dgated_act_cast_transpose_kernel_notalignedILi2ELi1Ef6__halffNS_5EmptyEXadL_ZNS_5dsiluIffEET_T0_RKS3_EEXadL_ZNS_4siluIffEES5_S6_S8_EEEEvPKT2_SC_PT3_SE_PKT1_PSF_SI_mmm,@"STO_CUDA_ENTRY STV_DEFAULT"
_ZN18transformer_engine6detail43dgated_act_cast_transpose_kernel_notalignedILi2ELi1Ef6__halffNS_5EmptyEXadL_ZNS_5dsiluIffEET_T0_RKS3_EEXadL_ZNS_4siluIffEES5_S6_S8_EEEEvPKT2_SC_PT3_SE_PKT1_PSF_SI_mmm:
.text._ZN18transformer_engine6detail43dgated_act_cast_transpose_kernel_notalignedILi2ELi1Ef6__halffNS_5EmptyEXadL_ZNS_5dsiluIffEET_T0_RKS3_EEXadL_ZNS_4siluIffEES5_S6_S8_EEEEvPKT2_SC_PT3_SE_PKT1_PSF_SI_mmm:
        /* <DEDUP_REMOVED lines=43> */
.L_x_7879:
[----:B------:R-:W-:-:S07]  /*02b0*/  MOV R6, 0x2d0 ;  /* 0x000002d000067802 */ /* 0x000fce0000000f00 */
[----:B------:R-:W-:Y:S05]  /*02c0*/  CALL.REL.NOINC `($__internal_216_$__cuda_sm20_div_u64) ;  /* 0x0000004400ec7944 */ /* 0x000fea0003c00000 */
        /* <DEDUP_REMOVED lines=11> */
.L_x_7880:
        /* <DEDUP_REMOVED lines=31> */
[----:B-1----:R1:W2:Y:S02]  /*0570*/  @P0 LDG.E R9, desc[UR22][R8.64] ;  /* 0x0000001608090981 */ /* 0x0022a4000c1e1900 */
        /* <DEDUP_REMOVED lines=26> */
[----:B------:R-:W-:Y:S01]  /*0720*/  @!P1 IMAD.MOV.U32 R13, RZ, RZ, RZ ;  /* 0x000000ffff0d9224 */ /* 0x000fe200078e00ff */
[----:B------:R-:W-:Y:S01]  /*0730*/  ULEA.HI.X UR33, UR26, UR28, UR27, 0x1, UP0 ;  /* 0x0000001c1a217291 */ /* 0x000fe200080f0c1b */
[----:B------:R-:W-:-:S02]  /*0740*/  @P1 IADD3 R10, P2, PT, R20, UR25, RZ ;  /* 0x00000019140a1c10 */ /* 0x000fc4000ff5e0ff */
[----:B------:R-:W-:Y:S01]  /*0750*/  @P1 IADD3 R20, P3, PT, R20, UR32, RZ ;  /* 0x0000002014141c10 */ /* 0x000fe2000ff7e0ff */
[----:B------:R-:W-:Y:S01]  /*0760*/  @!P1 IMAD.MOV.U32 R6, RZ, RZ, RZ ;  /* 0x000000ffff069224 */ /* 0x000fe200078e00ff */
[C---:B------:R-:W-:Y:S01]  /*0770*/  @P1 IADD3.X R11, PT, PT, R0.reuse, UR28, RZ, P2, !PT ;  /* 0x0000001c000b1c10 */ /* 0x040fe200097fe4ff */
[----:B------:R-:W-:Y:S01]  /*0780*/  @!P1 IMAD.MOV.U32 R16, RZ, RZ, RZ ;  /* 0x000000ffff109224 */ /* 0x000fe200078e00ff */
[----:B------:R-:W-:Y:S01]  /*0790*/  @P1 IADD3.X R21, PT, PT, R0, UR33, RZ, P3, !PT ;  /* 0x0000002100151c10 */ /* 0x000fe20009ffe4ff */
[----:B------:R3:W5:Y:S01]  /*07a0*/  @P1 LDG.E R13, desc[UR22][R14.64] ;  /* 0x000000160e0d1981 */ /* 0x000762000c1e1900 */
[----:B-1----:R-:W-:Y:S01]  /*07b0*/  VIADD R8, R5, 0xffffffff ;  /* 0xffffffff05087836 */ /* 0x002fe20000000000 */
[----:B------:R-:W-:Y:S02]  /*07c0*/  UIMAD UR6, UR6, UR12, URZ ;  /* 0x0000000c060672a4 */ /* 0x000fe4000f8e02ff */
[----:B------:R1:W5:Y:S04]  /*07d0*/  @P1 LDG.E R6, desc[UR22][R10.64] ;  /* 0x000000160a061981 */ /* 0x000368000c1e1900 */
[----:B------:R1:W5:Y:S01]  /*07e0*/  @P1 LDG.E R16, desc[UR22][R20.64] ;  /* 0x0000001614101981 */ /* 0x000362000c1e1900 */
[----:B---3--:R-:W-:Y:S01]  /*07f0*/  VIADD R14, R4, 0x1 ;  /* 0x00000001040e7836 */ /* 0x008fe20000000000 */
[----:B------:R-:W-:Y:S01]  /*0800*/  LOP3.LUT R8, R8, 0x1f, RZ, 0xc0, !PT ;  /* 0x0000001f08087812 */ /* 0x000fe200078ec0ff */
[----:B------:R-:W-:-:S03]  /*0810*/  UIMAD.WIDE.U32 UR14, UR24, UR12, URZ ;  /* 0x0000000c180e72a5 */ /* 0x000fc6000f8e00ff */
[----:B------:R-:W-:Y:S01]  /*0820*/  ISETP.GE.U32.AND P1, PT, R14, UR5, PT ;  /* 0x000000050e007c0c */ /* 0x000fe2000bf26070 */
[----:B------:R-:W-:-:S03]  /*0830*/  UIMAD UR6, UR24, UR13, UR6 ;  /* 0x0000000d180672a4 */ /* 0x000fc6000f8e0206 */
[----:B------:R-:W-:Y:S01]  /*0840*/  ISETP.GE.U32.OR P1, PT, R8, UR7, P1 ;  /* 0x0000000708007c0c */ /* 0x000fe20008f26470 */
[----:B------:R-:W-:Y:S02]  /*0850*/  ULEA UR4, UP1, UR14, UR18, 0x6 ;  /* 0x000000120e047291 */ /* 0x000fe4000f8230ff */
[----:B------:R-:W-:Y:S02]  /*0860*/  UIADD3 UR6, UPT, UPT, UR15, UR6, URZ ;  /* 0x000000060f067290 */ /* 0x000fe4000fffe0ff */
[----:B0-----:R-:W-:Y:S02]  /*0870*/  ULEA UR8, UP0, UR16, UR8, 0x2 ;  /* 0x0000000810087291 */ /* 0x001fe4000f8010ff */
[----:B------:R-:W-:Y:S02]  /*0880*/  ULEA UR12, UP2, UR4, UR10, 0x2 ;  /* 0x0000000a040c7291 */ /* 0x000fe4000f8410ff */
[----:B------:R-:W-:Y:S02]  /*0890*/  ULEA.HI.X UR14, UR14, UR19, UR6, 0x6, UP1 ;  /* 0x000000130e0e7291 */ /* 0x000fe400088f3406 */
[----:B------:R-:W-:-:S02]  /*08a0*/  ULEA UR10, UP1, UR26, UR8, 0x2 ;  /* 0x000000081a0a7291 */ /* 0x000fc4000f8210ff */
[----:B------:R-:W-:Y:S01]  /*08b0*/  ULEA.HI.X UR9, UR16, UR9, UR17, 0x2, UP0 ;  /* 0x0000000910097291 */ /* 0x000fe200080f1411 */
[----:B------:R-:W-:Y:S01]  /*08c0*/  BSSY.RECONVERGENT B0, `(.L_x_7881) ;  /* 0x0000020000007945 */ /* 0x000fe20003800200 */
[----:B------:R-:W-:Y:S01]  /*08d0*/  UMOV UR13, 0x3f800000 ;  /* 0x3f800000000d7882 */ /* 0x000fe20000000000 */
[----:B------:R-:W-:Y:S02]  /*08e0*/  ULEA.HI.X UR11, UR4, UR11, UR14, 0x2, UP2 ;  /* 0x0000000b040b7291 */ /* 0x000fe400090f140e */
[----:B------:R-:W-:Y:S01]  /*08f0*/  ULEA.HI.X UR27, UR26, UR9, UR27, 0x2, UP1 ;  /* 0x000000091a1b7291 */ /* 0x000fe200088f141b */
[----:B--2---:R-:W-:Y:S01]  /*0900*/  @P0 R2UR UR13, R9 ;  /* 0x00000000090d02ca */ /* 0x004fe200000e0000 */
[----:B-1----:R-:W-:-:S14]  /*0910*/  @P1 BRA `(.L_x_7882) ;  /* 0x00000000005c1947 */ /* 0x002fdc0003800000 */
[----:B------:R-:W-:Y:S01]  /*0920*/  MOV R20, UR26 ;  /* 0x0000001a00147c02 */ /* 0x000fe20008000f00 */
        /* <DEDUP_REMOVED lines=22> */
.L_x_7882:
[----:B------:R-:W-:Y:S02]  /*0a90*/  IMAD.MOV.U32 R12, RZ, RZ, RZ ;  /* 0x000000ffff0c7224 */ /* 0x000fe400078e00ff */
[----:B------:R-:W-:Y:S02]  /*0aa0*/  IMAD.MOV.U32 R7, RZ, RZ, RZ ;  /* 0x000000ffff077224 */ /* 0x000fe400078e00ff */
[----:B------:R-:W-:-:S07]  /*0ab0*/  IMAD.MOV.U32 R15, RZ, RZ, RZ ;  /* 0x000000ffff0f7224 */ /* 0x000fce00078e00ff */
.L_x_7883:
[----:B------:R-:W-:Y:S05]  /*0ac0*/  BSYNC.RECONVERGENT B0 ;  /* 0x0000000000007941 */ /* 0x000fea0003800200 */
.L_x_7881:
[----:B-----5:R-:W-:Y:S01]  /*0ad0*/  HADD2.F32 R9, -RZ, R6.H0_H0 ;  /* 0x20000006ff097230 */ /* 0x020fe20000004100 */
[----:B------:R-:W-:Y:S01]  /*0ae0*/  BSSY.RECONVERGENT B0, `(.L_x_7884) ;  /* 0x0000017000007945 */ /* 0x000fe20003800200 */
[----:B------:R-:W-:Y:S02]  /*0af0*/  IMAD.MOV.U32 R0, RZ, RZ, 0x3bbb989d ;  /* 0x3bbb989dff007424 */ /* 0x000fe400078e00ff */
[----:B0-----:R-:W-:Y:S02]  /*0b00*/  IMAD.MOV.U32 R11, RZ, RZ, 0x437c0000 ;  /* 0x437c0000ff0b7424 */ /* 0x001fe400078e00ff */
        /* <DEDUP_REMOVED lines=14> */
[----:B------:R-:W-:Y:S05]  /*0bf0*/  CALL.REL.NOINC `($__internal_217_$__cuda_sm20_rcp_rn_f32_slowpath) ;  /* 0x0000004000c07944 */ /* 0x000fea0003c00000 */
[----:B------:R-:W-:Y:S05]  /*0c00*/  BRA `(.L_x_7886) ;  /* 0x0000000000107947 */ /* 0x000fea0003800000 */
.L_x_7885:
[----:B------:R-:W0:Y:S02]  /*0c10*/  MUFU.RCP R31, R10 ;  /* 0x0000000a001f7308 */ /* 0x000e240000001000 */
[----:B0-----:R-:W-:-:S04]  /*0c20*/  FFMA R0, R10, R31, -1 ;  /* 0xbf8000000a007423 */ /* 0x001fc8000000001f */
[----:B------:R-:W-:-:S04]  /*0c30*/  FADD.FTZ R0, -R0, -RZ ;  /* 0x800000ff00007221 */ /* 0x000fc80000010100 */
[----:B------:R-:W-:-:S07]  /*0c40*/  FFMA R31, R31, R0, R31 ;  /* 0x000000001f1f7223 */ /* 0x000fce000000001f */
.L_x_7886:
[----:B------:R-:W-:Y:S05]  /*0c50*/  BSYNC.RECONVERGENT B0 ;  /* 0x0000000000007941 */ /* 0x000fea0003800200 */
.L_x_7884:
[----:B------:R-:W-:Y:S01]  /*0c60*/  HADD2.F32 R6, -RZ, R6.H1_H1 ;  /* 0x30000006ff067230 */ /* 0x000fe20000004100 */
        /* <DEDUP_REMOVED lines=24> */
[----:B------:R-:W-:Y:S01]  /*0df0*/  IMAD.MOV.U32 R0, RZ, RZ, R20 ;  /* 0x000000ffff007224 */ /* 0x000fe200078e0014 */
[----:B------:R-:W-:-:S07]  /*0e00*/  MOV R2, 0xe20 ;  /* 0x00000e2000027802 */ /* 0x000fce0000000f00 */
[----:B------:R-:W-:Y:S05]  /*0e10*/  CALL.REL.NOINC `($__internal_217_$__cuda_sm20_rcp_rn_f32_slowpath) ;  /* 0x0000004000387944 */ /* 0x000fea0003c00000 */
[----:B------:R-:W-:Y:S05]  /*0e20*/  BRA `(.L_x_7889) ;  /* 0x0000000000107947 */ /* 0x000fea0003800000 */
.L_x_7888:
[----:B------:R-:W0:Y:S02]  /*0e30*/  MUFU.RCP R31, R20 ;  /* 0x00000014001f7308 */ /* 0x000e240000001000 */
[----:B0-----:R-:W-:-:S04]  /*0e40*/  FFMA R0, R20, R31, -1 ;  /* 0xbf80000014007423 */ /* 0x001fc8000000001f */
[----:B------:R-:W-:-:S04]  /*0e50*/  FADD.FTZ R0, -R0, -RZ ;  /* 0x800000ff00007221 */ /* 0x000fc80000010100 */
[----:B------:R-:W-:-:S07]  /*0e60*/  FFMA R31, R31, R0, R31 ;  /* 0x000000001f1f7223 */ /* 0x000fce000000001f */
.L_x_7889:
[----:B------:R-:W-:Y:S05]  /*0e70*/  BSYNC.RECONVERGENT B0 ;  /* 0x0000000000007941 */ /* 0x000fea0003800200 */
.L_x_7887:
[----:B------:R-:W-:Y:S01]  /*0e80*/  HADD2.F32 R10, -RZ, R7.H0_H0 ;  /* 0x20000007ff0a7230 */ /* 0x000fe20000004100 */
[----:B------:R-:W0:Y:S01]  /*0e90*/  LDCU UR6, c[0x0][0x3b8] ;  /* 0x00007700ff0677ac */ /* 0x000e220008000800 */
[----:B------:R-:W-:Y:S01]  /*0ea0*/  IMAD.MOV.U32 R17, RZ, RZ, 0x3bbb989d ;  /* 0x3bbb989dff117424 */ /* 0x000fe200078e00ff */
[----:B------:R-:W-:Y:S01]  /*0eb0*/  ISETP.GE.U32.AND P0, PT, R4, UR5, PT ;  /* 0x0000000504007c0c */ /* 0x000fe2000bf06070 */
[----:B------:R-:W-:Y:S01]  /*0ec0*/  IMAD.MOV.U32 R21, RZ, RZ, 0x437c0000 ;  /* 0x437c0000ff157424 */ /* 0x000fe200078e00ff */
[----:B------:R-:W-:Y:S01]  /*0ed0*/  MOV R39, UR29 ;  /* 0x0000001d00277c02 */ /* 0x000fe20008000f00 */
[----:B------:R-:W-:Y:S01]  /*0ee0*/  FFMA.SAT R0, R10, -R17, 0.5 ;  /* 0x3f0000000a007423 */ /* 0x000fe20000002811 */
[----:B------:R-:W-:Y:S01]  /*0ef0*/  HADD2.F32 R13, -RZ, R13.H1_H1 ;  /* 0x3000000dff0d7230 */ /* 0x000fe20000004100 */
[----:B------:R-:W-:Y:S01]  /*0f00*/  ISETP.GE.U32.OR P2, PT, R18, UR7, P0 ;  /* 0x0000000712007c0c */ /* 0x000fe20008746470 */
[----:B------:R-:W-:Y:S01]  /*0f10*/  BSSY.RECONVERGENT B0, `(.L_x_7890) ;  /* 0x000002a000007945 */ /* 0x000fe20003800200 */
[----:B------:R-:W-:Y:S01]  /*0f20*/  FFMA.RM R2, R0, R21, 12582913 ;  /* 0x4b40000100027423 */ /* 0x000fe20000004015 */
[----:B------:R-:W-:Y:S01]  /*0f30*/  FADD R0, -R31, 1 ;  /* 0x3f8000001f007421 */ /* 0x000fe20000000100 */
[----:B------:R-:W-:-:S02]  /*0f40*/  IMAD R25, R4, UR29, RZ ;  /* 0x0000001d04197c24 */ /* 0x000fc4000f8e02ff */
[----:B------:R-:W-:Y:S01]  /*0f50*/  FMUL R28, R9, UR13 ;  /* 0x0000000d091c7c20 */ /* 0x000fe20008400000 */
[----:B------:R-:W-:Y:S01]  /*0f60*/  FADD R17, R2, -12583039 ;  /* 0xcb40007f02117421 */ /* 0x000fe20000000000 */
[----:B------:R-:W-:-:S03]  /*0f70*/  FMUL R26, R11, UR13 ;  /* 0x0000000d0b1a7c20 */ /* 0x000fc60008400000 */
[----:B------:R-:W-:Y:S01]  /*0f80*/  FFMA R17, R10, -1.4426950216293334961, -R17 ;  /* 0xbfb8aa3b0a117823 */ /* 0x000fe20000000811 */
[----:B0-----:R-:W-:-:S03]  /*0f90*/  IMAD.U32 R38, RZ, RZ, UR6 ;  /* 0x00000006ff267e24 */ /* 0x001fc6000f8e00ff */
[----:B------:R-:W-:Y:S01]  /*0fa0*/  FFMA R21, R10, -1.925963033500011079e-08, R17 ;  /* 0xb2a570600a157823 */ /* 0x000fe20000000011 */
[----:B------:R-:W-:Y:S02]  /*0fb0*/  IMAD.SHL.U32 R17, R2, 0x800000, RZ ;  /* 0x0080000002117824 */ /* 0x000fe400078e00ff */
[-C--:B------:R-:W-:Y:S01]  /*0fc0*/  FMUL R2, R0, R31.reuse ;  /* 0x0000001f00027220 */ /* 0x080fe20000400000 */
[----:B------:R-:W-:Y:S01]  /*0fd0*/  IMAD.WIDE.U32 R38, R4, UR6, R38 ;  /* 0x0000000604267c25 */ /* 0x000fe2000f8e0026 */
[----:B------:R-:W0:Y:S03]  /*0fe0*/  MUFU.EX2 R20, R21 ;  /* 0x0000001500147308 */ /* 0x000e260000000800 */
[C---:B------:R-:W-:Y:S01]  /*0ff0*/  FFMA R2, R6.reuse, R2, R31 ;  /* 0x0000000206027223 */ /* 0x040fe2000000001f */
[----:B0-----:R-:W-:Y:S01]  /*1000*/  FFMA R0, R17, R20, 1 ;  /* 0x3f80000011007423 */ /* 0x001fe20000000014 */
[----:B------:R-:W-:Y:S01]  /*1010*/  FMUL R20, R6, R31 ;  /* 0x0000001f06147220 */ /* 0x000fe20000400000 */
[----:B------:R-:W-:-:S02]  /*1020*/  HADD2.F32 R17, -RZ, R16.H1_H1 ;  /* 0x30000010ff117230 */ /* 0x000fc40000004100 */
[----:B------:R-:W-:Y:S01]  /*1030*/  FMUL R6, R2, R13 ;  /* 0x0000000d02067220 */ /* 0x000fe20000400000 */
[----:B------:R-:W-:Y:S02]  /*1040*/  VIADD R22, R0, 0x1800000 ;  /* 0x0180000000167836 */ /* 0x000fe40000000000 */
[----:B------:R-:W-:Y:S01]  /*1050*/  FMUL R2, R13, R20 ;  /* 0x000000140d027220 */ /* 0x000fe20000400000 */
[----:B------:R-:W-:Y:S02]  /*1060*/  VIADD R20, R5, 0x1e ;  /* 0x0000001e05147836 */ /* 0x000fe40000000000 */
[----:B------:R-:W-:Y:S01]  /*1070*/  FMUL R16, R6, R17 ;  /* 0x0000001106107220 */ /* 0x000fe20000400000 */
[----:B------:R-:W-:Y:S01]  /*1080*/  VIADD R6, R4, 0x2 ;  /* 0x0000000204067836 */ /* 0x000fe20000000000 */
[----:B------:R-:W-:Y:S01]  /*1090*/  LOP3.LUT R22, R22, 0x7f800000, RZ, 0xc0, !PT ;  /* 0x7f80000016167812 */ /* 0x000fe200078ec0ff */
[----:B------:R-:W-:Y:S01]  /*10a0*/  FMUL R27, R2, UR13 ;  /* 0x0000000d021b7c20 */ /* 0x000fe20008400000 */
[----:B------:R-:W-:Y:S01]  /*10b0*/  LOP3.LUT R20, R20, 0x1f, RZ, 0xc0, !PT ;  /* 0x0000001f14147812 */ /* 0x000fe200078ec0ff */
[----:B------:R-:W-:Y:S01]  /*10c0*/  FMUL R29, R16, UR13 ;  /* 0x0000000d101d7c20 */ /* 0x000fe20008400000 */
[----:B------:R-:W-:-:S02]  /*10d0*/  ISETP.GE.U32.AND P1, PT, R6, UR5, PT ;  /* 0x0000000506007c0c */ /* 0x000fc4000bf26070 */
[----:B------:R-:W-:Y:S02]  /*10e0*/  ISETP.GT.U32.AND P3, PT, R22, 0x1ffffff, PT ;  /* 0x01ffffff1600780c */ /* 0x000fe40003f64070 */
[----:B------:R-:W-:Y:S02]  /*10f0*/  ISETP.LT.U32.AND P0, PT, R20, UR7, !P1 ;  /* 0x0000000714007c0c */ /* 0x000fe4000cf01070 */
[----:B------:R-:W-:Y:S01]  /*1100*/  FMNMX3 R13, |R9|, RZ, |R16|, !PT ;  /* 0x000000ff090d7276 */ /* 0x000fe20007800610 */
[----:B------:R-:W-:Y:S10]  /*1110*/  @P2 BRA `(.L_x_7891) ;  /* 0x0000000000242947 */ /* 0x000ff40003800000 */
        /* <DEDUP_REMOVED lines=9> */
.L_x_7891:
[----:B------:R-:W-:Y:S05]  /*11b0*/  BSYNC.RECONVERGENT B0 ;  /* 0x0000000000007941 */ /* 0x000fea0003800200 */
.L_x_7890:
[----:B------:R-:W-:Y:S04]  /*11c0*/  BSSY.RECONVERGENT B0, `(.L_x_7892) ;  /* 0x000000b000007945 */ /* 0x000fe80003800200 */
[----:B------:R-:W-:Y:S05]  /*11d0*/  @P2 BRA `(.L_x_7893) ;  /* 0x0000000000242947 */ /* 0x000fea0003800000 */
[----:B------:R-:W1:Y:S01]  /*11e0*/  LDCU UR4, c[0x0][0x3b8] ;  /* 0x00007700ff0477ac */ /* 0x000e620008000800 */
[----:B------:R-:W-:Y:S02]  /*11f0*/  IMAD.MOV.U32 R16, RZ, RZ, R18 ;  /* 0x000000ffff107224 */ /* 0x000fe400078e0012 */
[----:B------:R-:W-:Y:S02]  /*1200*/  IMAD.MOV.U32 R17, RZ, RZ, RZ ;  /* 0x000000ffff117224 */ /* 0x000fe400078e00ff */
[C---:B------:R-:W-:Y:S02]  /*1210*/  IMAD R9, R4.reuse, UR29, RZ ;  /* 0x0000001d04097c24 */ /* 0x040fe4000f8e02ff */
[----:B-1----:R-:W-:-:S04]  /*1220*/  IMAD.WIDE.U32 R16, R4, UR4, R16 ;  /* 0x0000000404107c25 */ /* 0x002fc8000f8e0010 */
[----:B------:R-:W-:Y:S01]  /*1230*/  IMAD.IADD R9, R9, 0x1, R17 ;  /* 0x0000000109097824 */ /* 0x000fe200078e0211 */
[----:B------:R-:W-:-:S04]  /*1240*/  LEA R18, P1, R16, UR10, 0x3 ;  /* 0x0000000a10127c11 */ /* 0x000fc8000f8218ff */
[----:B------:R-:W-:-:S05]  /*1250*/  LEA.HI.X R19, R16, UR27, R9, 0x3, P1 ;  /* 0x0000001b10137c11 */ /* 0x000fca00088f1c09 */
[----:B------:R1:W-:Y:S04]  /*1260*/  STG.E.64 desc[UR22][R18.64], R26 ;  /* 0x0000001a12007986 */ /* 0x0003e8000c101b16 */
.L_x_7893:
[----:B------:R-:W-:Y:S05]  /*1270*/  BSYNC.RECONVERGENT B0 ;  /* 0x0000000000007941 */ /* 0x000fea0003800200 */
.L_x_7892:
[----:B------:R-:W-:Y:S01]  /*1280*/  BSSY.RECONVERGENT B0, `(.L_x_7894) ;  /* 0x0000019000007945 */ /* 0x000fe20003800200 */
[----:B-1----:R-:W-:Y:S01]  /*1290*/  @!P0 CS2R R18, SRZ ;  /* 0x0000000000128805 */ /* 0x002fe2000001ff00 */
[----:B------:R-:W-:Y:S02]  /*12a0*/  @!P0 IMAD.MOV.U32 R21, RZ, RZ, RZ ;  /* 0x000000ffff158224 */ /* 0x000fe400078e00ff */
[----:B------:R-:W-:Y:S01]  /*12b0*/  IMAD.IADD R9, R25, 0x1, R39 ;  /* 0x0000000119097824 */ /* 0x000fe200078e0227 */
[----:B------:R-:W-:Y:S06]  /*12c0*/  @!P0 BRA `(.L_x_7895) ;  /* 0x0000000000508947 */ /* 0x000fec0003800000 */
[----:B------:R-:W-:Y:S01]  /*12d0*/  IMAD.U32 R16, RZ, RZ, UR30 ;  /* 0x0000001eff107e24 */ /* 0x000fe2000f8e00ff */
[----:B------:R-:W-:Y:S01]  /*12e0*/  IADD3 R18, P0, P1, R20, UR6, R38 ;  /* 0x0000000614127c10 */ /* 0x000fe2000f91e026 */
[----:B------:R-:W-:Y:S02]  /*12f0*/  IMAD.U32 R17, RZ, RZ, UR31 ;  /* 0x0000001fff117e24 */ /* 0x000fe4000f8e00ff */
[C---:B------:R-:W-:Y:S01]  /*1300*/  IMAD R21, R4.reuse, UR31, RZ ;  /* 0x0000001f04157c24 */ /* 0x040fe2000f8e02ff */
[----:B------:R-:W-:Y:S01]  /*1310*/  IADD3.X R19, PT, PT, RZ, UR29, R9, P0, P1 ;  /* 0x0000001dff137c10 */ /* 0x000fe200087e2409 */
[----:B------:R-:W-:-:S04]  /*1320*/  IMAD.WIDE.U32 R16, R4, UR30, R16 ;  /* 0x0000001e04107c25 */ /* 0x000fc8000f8e0010 */
[----:B0-----:R-:W-:Y:S01]  /*1330*/  IMAD.SHL.U32 R22, R18, 0x4, RZ ;  /* 0x0000000412167824 */ /* 0x001fe200078e00ff */
[----:B------:R-:W-:Y:S02]  /*1340*/  IADD3 R21, PT, PT, R21, R17, RZ ;  /* 0x0000001115157210 */ /* 0x000fe40007ffe0ff */
[----:B------:R-:W-:Y:S02]  /*1350*/  IADD3 R17, P0, P1, R20, UR30, R16 ;  /* 0x0000001e14117c10 */ /* 0x000fe4000f91e010 */
[----:B------:R-:W-:Y:S02]  /*1360*/  IADD3 R24, P2, PT, R22, UR25, RZ ;  /* 0x0000001916187c10 */ /* 0x000fe4000ff5e0ff */
[----:B------:R-:W-:Y:S02]  /*1370*/  IADD3.X R30, PT, PT, RZ, UR31, R21, P0, P1 ;  /* 0x0000001fff1e7c10 */ /* 0x000fe400087e2415 */
[----:B------:R-:W-:Y:S02]  /*1380*/  SHF.L.U64.HI R18, R18, 0x2, R19 ;  /* 0x0000000212127819 */ /* 0x000fe40000010213 */
[----:B------:R-:W-:-:S02]  /*1390*/  IADD3 R22, P4, PT, R22, UR32, RZ ;  /* 0x0000002016167c10 */ /* 0x000fc4000ff9e0ff */
[C---:B------:R-:W-:Y:S02]  /*13a0*/  LEA R16, P0, R17.reuse, UR20, 0x2 ;  /* 0x0000001411107c11 */ /* 0x040fe4000f8010ff */
[C---:B------:R-:W-:Y:S02]  /*13b0*/  IADD3.X R25, PT, PT, R18.reuse, UR28, RZ, P2, !PT ;  /* 0x0000001c12197c10 */ /* 0x040fe400097fe4ff */
[----:B------:R-:W-:Y:S02]  /*13c0*/  IADD3.X R23, PT, PT, R18, UR33, RZ, P4, !PT ;  /* 0x0000002112177c10 */ /* 0x000fe4000a7fe4ff */
[----:B------:R-:W-:Y:S01]  /*13d0*/  LEA.HI.X R17, R17, UR21, R30, 0x2, P0 ;  /* 0x0000001511117c11 */ /* 0x000fe200080f141e */
[----:B------:R1:W5:Y:S04]  /*13e0*/  LDG.E R21, desc[UR22][R24.64] ;  /* 0x0000001618157981 */ /* 0x000368000c1e1900 */
[----:B------:R1:W5:Y:S04]  /*13f0*/  LDG.E R19, desc[UR22][R22.64] ;  /* 0x0000001616137981 */ /* 0x000368000c1e1900 */
[----:B------:R1:W5:Y:S02]  /*1400*/  LDG.E R18, desc[UR22][R16.64] ;  /* 0x0000001610127981 */ /* 0x000364000c1e1900 */
.L_x_7895:
[----:B------:R-:W-:Y:S05]  /*1410*/  BSYNC.RECONVERGENT B0 ;  /* 0x0000000000007941 */ /* 0x000fea0003800200 */
.L_x_7894:
[----:B------:R-:W-:Y:S01]  /*1420*/  BSSY.RECONVERGENT B0, `(.L_x_7896) ;  /* 0x000000a000007945 */ /* 0x000fe20003800200 */
[----:B------:R-:W-:-:S03]  /*1430*/  FMNMX3 R11, |R11|, R13, |R2|, !PT ;  /* 0x0000000d0b0b7276 */ /* 0x000fc60007800602 */
[----:B------:R-:W-:Y:S05]  /*1440*/  @P3 BRA `(.L_x_7897) ;  /* 0x00000000000c3947 */ /* 0x000fea0003800000 */
[----:B------:R-:W-:-:S07]  /*1450*/  MOV R2, 0x1470 ;  /* 0x0000147000027802 */ /* 0x000fce0000000f00 */
[----:B01---5:R-:W-:Y:S05]  /*1460*/  CALL.REL.NOINC `($__internal_217_$__cuda_sm20_rcp_rn_f32_slowpath) ;  /* 0x0000003800a47944 */ /* 0x023fea0003c00000 */
[----:B------:R-:W-:Y:S05]  /*1470*/  BRA `(.L_x_7898) ;  /* 0x0000000000107947 */ /* 0x000fea0003800000 */
.L_x_7897:
[----:B------:R-:W2:Y:S02]  /*1480*/  MUFU.RCP R31, R0 ;  /* 0x00000000001f7308 */ /* 0x000ea40000001000 */
[----:B--2---:R-:W-:-:S04]  /*1490*/  FFMA R2, R0, R31, -1 ;  /* 0xbf80000000027423 */ /* 0x004fc8000000001f */
[----:B------:R-:W-:-:S04]  /*14a0*/  FADD.FTZ R2, -R2, -RZ ;  /* 0x800000ff02027221 */ /* 0x000fc80000010100 */
[----:B------:R-:W-:-:S07]  /*14b0*/  FFMA R31, R31, R2, R31 ;  /* 0x000000021f1f7223 */ /* 0x000fce000000001f */
.L_x_7898:
[----:B------:R-:W-:Y:S05]  /*14c0*/  BSYNC.RECONVERGENT B0 ;  /* 0x0000000000007941 */ /* 0x000fea0003800200 */
.L_x_7896:
[----:B------:R-:W-:Y:S01]  /*14d0*/  HADD2.F32 R7, -RZ, R7.H1_H1 ;  /* 0x30000007ff077230 */ /* 0x000fe20000004100 */
[----:B------:R-:W-:Y:S01]  /*14e0*/  BSSY.RECONVERGENT B0, `(.L_x_7899) ;  /* 0x0000020000007945 */ /* 0x000fe20003800200 */
[----:B------:R-:W-:Y:S02]  /*14f0*/  IMAD.MOV.U32 R0, RZ, RZ, 0x3bbb989d ;  /* 0x3bbb989dff007424 */ /* 0x000fe400078e00ff */
[----:B------:R-:W-:Y:S02]  /*1500*/  IMAD.MOV.U32 R13, RZ, RZ, 0x437c0000 ;  /* 0x437c0000ff0d7424 */ /* 0x000fe400078e00ff */
[----:B------:R-:W-:Y:S01]  /*1510*/  FFMA.SAT R0, R7, -R0, 0.5 ;  /* 0x3f00000007007423 */ /* 0x000fe20000002800 */
[----:B-1----:R-:W-:-:S03]  /*1520*/  HADD2.F32 R17, -RZ, R12.H0_H0 ;  /* 0x2000000cff117230 */ /* 0x002fc60000004100 */
        /* <DEDUP_REMOVED lines=21> */
[----:B-----5:R-:W-:Y:S05]  /*1680*/  CALL.REL.NOINC `($__internal_217_$__cuda_sm20_rcp_rn_f32_slowpath) ;  /* 0x00000038001c7944 */ /* 0x020fea0003c00000 */
[----:B------:R-:W-:Y:S05]  /*1690*/  BRA `(.L_x_7901) ;  /* 0x0000000000107947 */ /* 0x000fea0003800000 */
.L_x_7900:
[----:B------:R-:W0:Y:S02]  /*16a0*/  MUFU.RCP R31, R22 ;  /* 0x00000016001f7308 */ /* 0x000e240000001000 */
[----:B0-----:R-:W-:-:S04]  /*16b0*/  FFMA R0, R22, R31, -1 ;  /* 0xbf80000016007423 */ /* 0x001fc8000000001f */
[----:B------:R-:W-:-:S04]  /*16c0*/  FADD.FTZ R0, -R0, -RZ ;  /* 0x800000ff00007221 */ /* 0x000fc80000010100 */
[----:B------:R-:W-:-:S07]  /*16d0*/  FFMA R31, R31, R0, R31 ;  /* 0x000000001f1f7223 */ /* 0x000fce000000001f */
.L_x_7901:
[----:B------:R-:W-:Y:S05]  /*16e0*/  BSYNC.RECONVERGENT B0 ;  /* 0x0000000000007941 */ /* 0x000fea0003800200 */
.L_x_7899:
[----:B------:R-:W-:Y:S01]  /*16f0*/  ISETP.GE.U32.AND P0, PT, R14, UR5, PT ;  /* 0x000000050e007c0c */ /* 0x000fe2000bf06070 */
[----:B-----5:R-:W-:Y:S02]  /*1700*/  HADD2.F32 R14, -RZ, R21.H0_H0 ;  /* 0x20000015ff0e7230 */ /* 0x020fe40000004100 */
[----:B------:R-:W-:Y:S01]  /*1710*/  FADD R0, -R31, 1 ;  /* 0x3f8000001f007421 */ /* 0x000fe20000000100 */
[----:B------:R-:W-:Y:S01]  /*1720*/  IMAD.MOV.U32 R17, RZ, RZ, 0x3bbb989d ;  /* 0x3bbb989dff117424 */ /* 0x000fe200078e00ff */
[----:B------:R-:W-:Y:S01]  /*1730*/  ISETP.GE.U32.OR P1, PT, R8, UR7, P0 ;  /* 0x0000000708007c0c */ /* 0x000fe20008726470 */
[----:B------:R-:W-:Y:S02]  /*1740*/  IMAD.MOV.U32 R23, RZ, RZ, 0x437c0000 ;  /* 0x437c0000ff177424 */ /* 0x000fe400078e00ff */
[----:B------:R-:W-:Y:S01]  /*1750*/  FMUL R0, R0, R31 ;  /* 0x0000001f00007220 */ /* 0x000fe20000400000 */
[----:B------:R-:W-:Y:S01]  /*1760*/  FFMA.SAT R2, R14, -R17, 0.5 ;  /* 0x3f0000000e027423 */ /* 0x000fe20000002811 */
[----:B------:R-:W-:Y:S01]  /*1770*/  FMUL R8, R7, R31 ;  /* 0x0000001f07087220 */ /* 0x000fe20000400000 */
[----:B------:R-:W-:-:S02]  /*1780*/  HADD2.F32 R15, -RZ, R15.H1_H1 ;  /* 0x3000000fff0f7230 */ /* 0x000fc40000004100 */
[----:B------:R-:W-:Y:S01]  /*1790*/  FFMA R0, R7, R0, R31 ;  /* 0x0000000007007223 */ /* 0x000fe2000000001f */
[----:B------:R-:W-:Y:S01]  /*17a0*/  FFMA.RM R2, R2, R23, 12582913 ;  /* 0x4b40000102027423 */ /* 0x000fe20000004017 */
[----:B------:R-:W-:Y:S01]  /*17b0*/  HADD2.F32 R12, -RZ, R12.H1_H1 ;  /* 0x3000000cff0c7230 */ /* 0x000fe20000004100 */
[----:B------:R-:W0:Y:S01]  /*17c0*/  LDCU UR14, c[0x0][0x3b8] ;  /* 0x00007700ff0e77ac */ /* 0x000e220008000800 */
[----:B------:R-:W-:Y:S01]  /*17d0*/  BSSY.RECONVERGENT B0, `(.L_x_7902) ;  /* 0x0000042000007945 */ /* 0x000fe20003800200 */
[C---:B------:R-:W-:Y:S01]  /*17e0*/  FADD R17, R2.reuse, -12583039 ;  /* 0xcb40007f02117421 */ /* 0x040fe20000000000 */
[----:B------:R-:W-:Y:S02]  /*17f0*/  IMAD.SHL.U32 R2, R2, 0x800000, RZ ;  /* 0x0080000002027824 */ /* 0x000fe400078e00ff */
[----:B------:R-:W-:Y:S02]  /*1800*/  @!P1 VIADD R16, R5, 0xffffffff ;  /* 0xffffffff05109836 */ /* 0x000fe40000000000 */
[----:B------:R-:W-:-:S03]  /*1810*/  FFMA R17, R14, -1.4426950216293334961, -R17 ;  /* 0xbfb8aa3b0e117823 */ /* 0x000fc60000000811 */
[----:B------:R-:W-:Y:S01]  /*1820*/  @!P1 LOP3.LUT R7, R16, 0x1f, RZ, 0xc0, !PT ;  /* 0x0000001f10079812 */ /* 0x000fe200078ec0ff */
[----:B------:R-:W-:Y:S01]  /*1830*/  FFMA R22, R14, -1.925963033500011079e-08, R17 ;  /* 0xb2a570600e167823 */ /* 0x000fe20000000011 */
[----:B------:R-:W-:Y:S02]  /*1840*/  @!P1 LOP3.LUT R25, R16, 0x1f, RZ, 0xc0, !PT ;  /* 0x0000001f10199812 */ /* 0x000fe400078ec0ff */
[C---:B------:R-:W-:Y:S01]  /*1850*/  @!P1 IADD3 R17, P0, PT, R38.reuse, R7, RZ ;  /* 0x0000000726119210 */ /* 0x040fe20007f1e0ff */
[----:B------:R1:W2:Y:S01]  /*1860*/  MUFU.EX2 R23, R22 ;  /* 0x0000001600177308 */ /* 0x0002a20000000800 */
[----:B------:R-:W-:Y:S01]  /*1870*/  @!P1 IADD3 R25, P2, PT, R38, R25, RZ ;  /* 0x0000001926199210 */ /* 0x000fe20007f5e0ff */
[----:B------:R-:W-:Y:S01]  /*1880*/  FMUL R7, R0, R15 ;  /* 0x0000000f00077220 */ /* 0x000fe20000400000 */
[----:B------:R-:W-:Y:S01]  /*1890*/  FMUL R0, R15, R8 ;  /* 0x000000080f007220 */ /* 0x000fe20000400000 */
[--C-:B------:R-:W-:Y:S01]  /*18a0*/  @!P1 IMAD.X R24, RZ, RZ, R9.reuse, P0 ;  /* 0x000000ffff189224 */ /* 0x100fe200000e0609 */
[----:B------:R-:W-:Y:S01]  /*18b0*/  @!P1 LEA R16, P0, R17, UR8, 0x3 ;  /* 0x0000000811109c11 */ /* 0x000fe2000f8018ff */
[----:B------:R-:W-:Y:S01]  /*18c0*/  FMUL R12, R7, R12 ;  /* 0x0000000c070c7220 */ /* 0x000fe20000400000 */
[----:B------:R-:W-:Y:S01]  /*18d0*/  VIADD R7, R5, 0x1d ;  /* 0x0000001d05077836 */ /* 0x000fe20000000000 */
[----:B------:R-:W-:Y:S01]  /*18e0*/  IADD3 R8, PT, PT, R4, 0x3, RZ ;  /* 0x0000000304087810 */ /* 0x000fe20007ffe0ff */
[----:B-1----:R-:W-:Y:S01]  /*18f0*/  @!P1 IMAD.X R22, RZ, RZ, R9, P2 ;  /* 0x000000ffff169224 */ /* 0x002fe200010e0609 */
[----:B------:R-:W-:Y:S01]  /*1900*/  @!P1 LEA.HI.X R17, R17, UR9, R24, 0x3, P0 ;  /* 0x0000000911119c11 */ /* 0x000fe200080f1c18 */
[----:B------:R-:W-:Y:S01]  /*1910*/  FMUL R24, R10, UR13 ;  /* 0x0000000d0a187c20 */ /* 0x000fe20008400000 */
[----:B------:R-:W-:-:S02]  /*1920*/  @!P1 LEA R30, P0, R25, UR10, 0x3 ;  /* 0x0000000a191e9c11 */ /* 0x000fc4000f8018ff */
[----:B------:R-:W-:Y:S02]  /*1930*/  LOP3.LUT R7, R7, 0x1f, RZ, 0xc0, !PT ;  /* 0x0000001f07077812 */ /* 0x000fe400078ec0ff */
[----:B------:R-:W-:Y:S01]  /*1940*/  @!P1 LEA.HI.X R31, R25, UR27, R22, 0x3, P0 ;  /* 0x0000001b191f9c11 */ /* 0x000fe200080f1c16 */
[----:B--2---:R-:W-:Y:S01]  /*1950*/  FFMA R2, R2, R23, 1 ;  /* 0x3f80000002027423 */ /* 0x004fe20000000017 */
[----:B------:R-:W-:Y:S01]  /*1960*/  ISETP.GE.U32.AND P0, PT, R8, UR5, PT ;  /* 0x0000000508007c0c */ /* 0x000fe2000bf06070 */
[----:B------:R-:W-:Y:S01]  /*1970*/  FMUL R25, R12, UR13 ;  /* 0x0000000d0c197c20 */ /* 0x000fe20008400000 */
[----:B------:R-:W-:Y:S01]  /*1980*/  FMUL R22, R13, UR13 ;  /* 0x0000000d0d167c20 */ /* 0x000fe20008400000 */
[----:B------:R-:W-:Y:S01]  /*1990*/  VIADD R15, R2, 0x1800000 ;  /* 0x01800000020f7836 */ /* 0x000fe20000000000 */
[----:B------:R-:W-:Y:S01]  /*19a0*/  ISETP.LT.U32.AND P0, PT, R7, UR7, !P0 ;  /* 0x0000000707007c0c */ /* 0x000fe2000c701070 */
[----:B------:R-:W-:Y:S01]  /*19b0*/  FMUL R23, R0, UR13 ;  /* 0x0000000d00177c20 */ /* 0x000fe20008400000 */
[----:B------:R1:W-:Y:S01]  /*19c0*/  @!P1 STG.E.64 desc[UR22][R16.64], R24 ;  /* 0x0000001810009986 */ /* 0x0003e2000c101b16 */
[----:B0-----:R-:W-:-:S02]  /*19d0*/  IADD3 R32, P2, PT, R38, UR14, RZ ;  /* 0x0000000e26207c10 */ /* 0x001fc4000ff5e0ff */
[----:B------:R-:W-:Y:S01]  /*19e0*/  LOP3.LUT R15, R15, 0x7f800000, RZ, 0xc0, !PT ;  /* 0x7f8000000f0f7812 */ /* 0x000fe200078ec0ff */
[----:B------:R1:W-:Y:S01]  /*19f0*/  @!P1 STG.E.64 desc[UR22][R30.64], R22 ;  /* 0x000000161e009986 */ /* 0x0003e2000c101b16 */
[----:B------:R-:W-:Y:S02]  /*1a00*/  IADD3.X R9, PT, PT, R9, UR29, RZ, P2, !PT ;  /* 0x0000001d09097c10 */ /* 0x000fe400097fe4ff */
[----:B------:R-:W-:Y:S02]  /*1a10*/  ISETP.GT.U32.AND P1, PT, R15, 0x1ffffff, PT ;  /* 0x01ffffff0f00780c */ /* 0x000fe40003f24070 */
[----:B------:R-:W-:Y:S02]  /*1a20*/  FMNMX3 R15, |R10|, R11, |R12|, !PT ;  /* 0x0000000b0a0f7276 */ /* 0x000fe4000780060c */
[----:B------:R-:W-:Y:S01]  /*1a30*/  @!P0 CS2R R10, SRZ ;  /* 0x00000000000a8805 */ /* 0x000fe2000001ff00 */
[----:B------:R-:W-:Y:S01]  /*1a40*/  @!P0 IMAD.MOV.U32 R12, RZ, RZ, RZ ;  /* 0x000000ffff0c8224 */ /* 0x000fe200078e00ff */
[----:B------:R-:W-:Y:S07]  /*1a50*/  @!P0 BRA `(.L_x_7903) ;  /* 0x0000000000648947 */ /* 0x000fee0003800000 */
[----:B------:R-:W0:Y:S01]  /*1a60*/  LDCU UR4, c[0x0][0x3bc] ;  /* 0x00007780ff0477ac */ /* 0x000e220008000800 */
[----:B------:R-:W-:Y:S01]  /*1a70*/  IADD3 R12, P0, P2, R7, UR14, R32 ;  /* 0x0000000e070c7c10 */ /* 0x000fe2000fa1e020 */
[----:B------:R-:W-:-:S03]  /*1a80*/  ULOP3.LUT UR6, UR14, 0xfffffffe, URZ, 0xc0, !UPT ;  /* 0xfffffffe0e067892 */ /* 0x000fc6000f8ec0ff */
[----:B-1----:R-:W-:Y:S01]  /*1a90*/  IADD3.X R17, PT, PT, RZ, UR29, R9, P0, P2 ;  /* 0x0000001dff117c10 */ /* 0x002fe200087e4409 */
[----:B------:R-:W-:-:S03]  /*1aa0*/  IMAD.SHL.U32 R30, R12, 0x4, RZ ;  /* 0x000000040c1e7824 */ /* 0x000fc600078e00ff */
[----:B------:R-:W-:Y:S02]  /*1ab0*/  SHF.L.U64.HI R12, R12, 0x2, R17 ;  /* 0x000000020c0c7819 */ /* 0x000fe40000010211 */
[C---:B------:R-:W-:Y:S02]  /*1ac0*/  IADD3 R34, P3, PT, R30.reuse, UR25, RZ ;  /* 0x000000191e227c10 */ /* 0x040fe4000ff7e0ff */
[----:B------:R-:W-:Y:S02]  /*1ad0*/  IADD3 R30, P4, PT, R30, UR32, RZ ;  /* 0x000000201e1e7c10 */ /* 0x000fe4000ff9e0ff */
[----:B------:R-:W-:Y:S01]  /*1ae0*/  IADD3.X R35, PT, PT, R12, UR28, RZ, P3, !PT ;  /* 0x0000001c0c237c10 */ /* 0x000fe20009ffe4ff */
[----:B0-----:R-:W-:Y:S02]  /*1af0*/  USHF.R.U64 UR15, UR14, 0x1, UR4 ;  /* 0x000000010e0f7899 */ /* 0x001fe40008001204 */
[----:B------:R-:W-:Y:S02]  /*1b00*/  USHF.R.U32.HI UR16, URZ, 0x1, UR4 ;  /* 0x00000001ff107899 */ /* 0x000fe40008011604 */
[----:B------:R-:W-:-:S02]  /*1b10*/  ULOP3.LUT UR4, UR4, 0x3fffffff, URZ, 0xc0, !UPT ;  /* 0x3fffffff04047892 */ /* 0x000fc4000f8ec0ff */
[----:B------:R-:W-:Y:S02]  /*1b20*/  IMAD.U32 R10, RZ, RZ, UR15 ;  /* 0x0000000fff0a7e24 */ /* 0x000fe4000f8e00ff */
[----:B------:R-:W-:Y:S02]  /*1b30*/  IMAD.U32 R11, RZ, RZ, UR16 ;  /* 0x00000010ff0b7e24 */ /* 0x000fe4000f8e00ff */
[C---:B------:R-:W-:Y:S02]  /*1b40*/  IMAD R31, R4.reuse, UR16, RZ ;  /* 0x00000010041f7c24 */ /* 0x040fe4000f8e02ff */
[----:B------:R-:W-:-:S04]  /*1b50*/  IMAD.WIDE.U32 R10, R4, UR15, R10 ;  /* 0x0000000f040a7c25 */ /* 0x000fc8000f8e000a */
[----:B------:R-:W-:Y:S01]  /*1b60*/  IMAD.IADD R11, R31, 0x1, R11 ;  /* 0x000000011f0b7824 */ /* 0x000fe200078e020b */
[----:B------:R-:W-:Y:S02]  /*1b70*/  IADD3 R10, P0, P2, R7, UR6, R10 ;  /* 0x00000006070a7c10 */ /* 0x000fe4000fa1e00a */
[----:B------:R-:W-:Y:S02]  /*1b80*/  IADD3.X R31, PT, PT, R12, UR33, RZ, P4, !PT ;  /* 0x000000210c1f7c10 */ /* 0x000fe4000a7fe4ff */
[----:B------:R-:W-:Y:S02]  /*1b90*/  IADD3.X R11, PT, PT, RZ, UR4, R11, P0, P2 ;  /* 0x00000004ff0b7c10 */ /* 0x000fe400087e440b */
[----:B------:R-:W-:-:S04]  /*1ba0*/  LEA R16, P0, R10, UR20, 0x2 ;  /* 0x000000140a107c11 */ /* 0x000fc8000f8010ff */
[----:B------:R-:W-:Y:S02]  /*1bb0*/  LEA.HI.X R17, R10, UR21, R11, 0x2, P0 ;  /* 0x000000150a117c11 */ /* 0x000fe400080f140b */
[----:B------:R0:W5:Y:S04]  /*1bc0*/  LDG.E R11, desc[UR22][R34.64] ;  /* 0x00000016220b7981 */ /* 0x000168000c1e1900 */
[----:B------:R0:W5:Y:S04]  /*1bd0*/  LDG.E R10, desc[UR22][R30.64] ;  /* 0x000000161e0a7981 */ /* 0x000168000c1e1900 */
[----:B------:R0:W5:Y:S02]  /*1be0*/  LDG.E R12, desc[UR22][R16.64] ;  /* 0x00000016100c7981 */ /* 0x000164000c1e1900 */
.L_x_7903:
[----:B------:R-:W-:Y:S05]  /*1bf0*/  BSYNC.RECONVERGENT B0 ;  /* 0x0000000000007941 */ /* 0x000fea0003800200 */
.L_x_7902:
[----:B------:R-:W-:Y:S01]  /*1c00*/  BSSY.RECONVERGENT B0, `(.L_x_7904) ;  /* 0x000000b000007945 */ /* 0x000fe20003800200 */
[----:B------:R-:W-:-:S03]  /*1c10*/  FMNMX3 R13, |R13|, R15, |R0|, !PT ;  /* 0x0000000f0d0d7276 */ /* 0x000fc60007800600 */
[----:B------:R-:W-:Y:S05]  /*1c20*/  @P1 BRA `(.L_x_7905) ;  /* 0x0000000000101947 */ /* 0x000fea0003800000 */
[----:B------:R-:W-:Y:S01]  /*1c30*/  IMAD.MOV.U32 R0, RZ, RZ, R2 ;  /* 0x000000ffff007224 */ /* 0x000fe200078e0002 */
[----:B------:R-:W-:-:S07]  /*1c40*/  MOV R2, 0x1c60 ;  /* 0x00001c6000027802 */ /* 0x000fce0000000f00 */
[----:B01---5:R-:W-:Y:S05]  /*1c50*/  CALL.REL.NOINC `($__internal_217_$__cuda_sm20_rcp_rn_f32_slowpath) ;  /* 0x0000003000a87944 */ /* 0x023fea0003c00000 */
[----:B------:R-:W-:Y:S05]  /*1c60*/  BRA `(.L_x_7906) ;  /* 0x0000000000107947 */ /* 0x000fea0003800000 */
.L_x_7905:
[----:B01----:R-:W0:Y:S02]  /*1c70*/  MUFU.RCP R31, R2 ;  /* 0x00000002001f7308 */ /* 0x003e240000001000 */
[----:B0-----:R-:W-:-:S04]  /*1c80*/  FFMA R0, R2, R31, -1 ;  /* 0xbf80000002007423 */ /* 0x001fc8000000001f */
[----:B------:R-:W-:-:S04]  /*1c90*/  FADD.FTZ R0, -R0, -RZ ;  /* 0x800000ff00007221 */ /* 0x000fc80000010100 */
[----:B------:R-:W-:-:S07]  /*1ca0*/  FFMA R31, R31, R0, R31 ;  /* 0x000000001f1f7223 */ /* 0x000fce000000001f */
.L_x_7906:
[----:B------:R-:W-:Y:S05]  /*1cb0*/  BSYNC.RECONVERGENT B0 ;  /* 0x0000000000007941 */ /* 0x000fea0003800200 */
.L_x_7904:
        /* <DEDUP_REMOVED lines=29> */
.L_x_7908:
[----:B------:R-:W0:Y:S02]  /*1e90*/  MUFU.RCP R31, R30 ;  /* 0x0000001e001f7308 */ /* 0x000e240000001000 */
[----:B0-----:R-:W-:-:S04]  /*1ea0*/  FFMA R0, R30, R31, -1 ;  /* 0xbf8000001e007423 */ /* 0x001fc8000000001f */
[----:B------:R-:W-:-:S04]  /*1eb0*/  FADD.FTZ R0, -R0, -RZ ;  /* 0x800000ff00007221 */ /* 0x000fc80000010100 */
[----:B------:R-:W-:-:S07]  /*1ec0*/  FFMA R31, R31, R0, R31 ;  /* 0x000000001f1f7223 */ /* 0x000fce000000001f */
.L_x_7909:
[----:B------:R-:W-:Y:S05]  /*1ed0*/  BSYNC.RECONVERGENT B0 ;  /* 0x0000000000007941 */ /* 0x000fea0003800200 */
.L_x_7907:
[----:B------:R-:W-:Y:S02]  /*1ee0*/  HFMA2 R0, -RZ, RZ, 0.96630859375, -0.0022525787353515625 ;  /* 0x3bbb989dff007431 */ /* 0x000fe400000001ff */
[----:B-----5:R-:W-:Y:S01]  /*1ef0*/  HADD2.F32 R15, -RZ, R11.H0_H0 ;  /* 0x2000000bff0f7230 */ /* 0x020fe20000004100 */
[----:B------:R-:W-:Y:S01]  /*1f00*/  ISETP.GE.U32.AND P0, PT, R6, UR5, PT ;  /* 0x0000000506007c0c */ /* 0x000fe2000bf06070 */
[----:B------:R-:W-:Y:S02]  /*1f10*/  IMAD.MOV.U32 R17, RZ, RZ, 0x437c0000 ;  /* 0x437c0000ff117424 */ /* 0x000fe400078e00ff */
[----:B------:R-:W-:Y:S01]  /*1f20*/  FADD R2, -R31, 1 ;  /* 0x3f8000001f027421 */ /* 0x000fe20000000100 */
[----:B------:R-:W-:Y:S01]  /*1f30*/  HADD2.F32 R19, -RZ, R19.H1_H1 ;  /* 0x30000013ff137230 */ /* 0x000fe20000004100 */
[----:B------:R-:W-:Y:S01]  /*1f40*/  ISETP.GE.U32.OR P0, PT, R20, UR7, P0 ;  /* 0x0000000714007c0c */ /* 0x000fe20008706470 */
[----:B------:R-:W0:Y:S01]  /*1f50*/  LDCU UR4, c[0x0][0x3b8] ;  /* 0x00007700ff0477ac */ /* 0x000e220008000800 */
[-C--:B------:R-:W-:Y:S01]  /*1f60*/  FMUL R20, R2, R31.reuse ;  /* 0x0000001f02147220 */ /* 0x080fe20000400000 */
[----:B------:R-:W-:Y:S01]  /*1f70*/  FMUL R2, R21, R31 ;  /* 0x0000001f15027220 */ /* 0x000fe20000400000 */
[----:B------:R-:W-:Y:S01]  /*1f80*/  FFMA.SAT R0, R15, -R0, 0.5 ;  /* 0x3f0000000f007423 */ /* 0x000fe20000002800 */
[----:B------:R-:W-:Y:S01]  /*1f90*/  BSSY.RECONVERGENT B0, `(.L_x_7910) ;  /* 0x000002f000007945 */ /* 0x000fe20003800200 */
[----:B------:R-:W-:-:S02]  /*1fa0*/  FFMA R20, R21, R20, R31 ;  /* 0x0000001415147223 */ /* 0x000fc4000000001f */
[----:B------:R-:W-:Y:S01]  /*1fb0*/  FFMA.RM R0, R0, R17, 12582913 ;  /* 0x4b40000100007423 */ /* 0x000fe20000004011 */
[----:B------:R-:W-:-:S03]  /*1fc0*/  HADD2.F32 R17, -RZ, R18.H1_H1 ;  /* 0x30000012ff117230 */ /* 0x000fc60000004100 */
[----:B------:R-:W-:Y:S01]  /*1fd0*/  FADD R30, R0, -12583039 ;  /* 0xcb40007f001e7421 */ /* 0x000fe20000000000 */
[C---:B------:R-:W-:Y:S02]  /*1fe0*/  @!P0 VIADD R31, R5.reuse, 0x1e ;  /* 0x0000001e051f8836 */ /* 0x040fe40000000000 */
[----:B------:R-:W-:Y:S01]  /*1ff0*/  FMUL R20, R20, R17 ;  /* 0x0000001114147220 */ /* 0x000fe20000400000 */
[----:B------:R-:W-:Y:S02]  /*2000*/  @!P0 VIADD R21, R5, 0x1e ;  /* 0x0000001e05158836 */ /* 0x000fe40000000000 */
[----:B------:R-:W-:Y:S01]  /*2010*/  FFMA R30, R15, -1.4426950216293334961, -R30 ;  /* 0xbfb8aa3b0f1e7823 */ /* 0x000fe2000000081e */
[----:B------:R-:W-:Y:S01]  /*2020*/  IMAD.SHL.U32 R0, R0, 0x800000, RZ ;  /* 0x0080000000007824 */ /* 0x000fe200078e00ff */
[----:B------:R-:W-:Y:S01]  /*2030*/  @!P0 LOP3.LUT R31, R31, 0x1f, RZ, 0xc0, !PT ;  /* 0x0000001f1f1f8812 */ /* 0x000fe200078ec0ff */
[----:B------:R-:W-:Y:S01]  /*2040*/  FMUL R17, R17, R2 ;  /* 0x0000000211117220 */ /* 0x000fe20000400000 */
[----:B------:R-:W-:Y:S01]  /*2050*/  FFMA R33, R15, -1.925963033500011079e-08, R30 ;  /* 0xb2a570600f217823 */ /* 0x000fe2000000001e */
[----:B------:R-:W-:Y:S01]  /*2060*/  @!P0 LOP3.LUT R21, R21, 0x1f, RZ, 0xc0, !PT ;  /* 0x0000001f15158812 */ /* 0x000fe200078ec0ff */
[----:B------:R-:W-:Y:S01]  /*2070*/  FMUL R2, R20, R19 ;  /* 0x0000001314027220 */ /* 0x000fe20000400000 */
[----:B------:R-:W-:Y:S01]  /*2080*/  @!P0 IADD3 R31, P2, PT, R32, R31, RZ ;  /* 0x0000001f201f8210 */ /* 0x000fe20007f5e0ff */
[----:B------:R-:W-:Y:S01]  /*2090*/  FMUL R20, R16, UR13 ;  /* 0x0000000d10147c20 */ /* 0x000fe20008400000 */
[----:B------:R-:W-:Y:S01]  /*20a0*/  @!P0 IADD3 R18, P1, PT, R32, R21, RZ ;  /* 0x0000001520128210 */ /* 0x000fe20007f3e0ff */
[----:B------:R-:W1:Y:S01]  /*20b0*/  MUFU.EX2 R33, R33 ;  /* 0x0000002100217308 */ /* 0x000e620000000800 */
[----:B------:R-:W-:Y:S01]  /*20c0*/  FMUL R19, R17, UR13 ;  /* 0x0000000d11137c20 */ /* 0x000fe20008400000 */
[--C-:B------:R-:W-:Y:S01]  /*20d0*/  @!P0 IMAD.X R36, RZ, RZ, R9.reuse, P2 ;  /* 0x000000ffff248224 */ /* 0x100fe200010e0609 */
[----:B------:R-:W-:Y:S01]  /*20e0*/  @!P0 LEA R30, P2, R31, UR10, 0x3 ;  /* 0x0000000a1f1e8c11 */ /* 0x000fe2000f8418ff */
[----:B------:R-:W-:Y:S01]  /*20f0*/  @!P0 IMAD.X R21, RZ, RZ, R9, P1 ;  /* 0x000000ffff158224 */ /* 0x000fe200008e0609 */
[----:B------:R-:W-:-:S02]  /*2100*/  @!P0 LEA R34, P1, R18, UR8, 0x3 ;  /* 0x0000000812228c11 */ /* 0x000fc4000f8218ff */
[----:B------:R-:W-:Y:S02]  /*2110*/  @!P0 LEA.HI.X R31, R31, UR27, R36, 0x3, P2 ;  /* 0x0000001b1f1f8c11 */ /* 0x000fe400090f1c24 */
[----:B------:R-:W-:Y:S01]  /*2120*/  @!P0 LEA.HI.X R35, R18, UR9, R21, 0x3, P1 ;  /* 0x0000000912238c11 */ /* 0x000fe200088f1c15 */
[----:B------:R-:W-:Y:S01]  /*2130*/  FMUL R21, R2, UR13 ;  /* 0x0000000d02157c20 */ /* 0x000fe20008400000 */
[----:B------:R-:W-:Y:S01]  /*2140*/  FMUL R18, R14, UR13 ;  /* 0x0000000d0e127c20 */ /* 0x000fe20008400000 */
[----:B0-----:R-:W-:Y:S02]  /*2150*/  IADD3 R32, P1, P2, R7, UR4, R32 ;  /* 0x0000000407207c10 */ /* 0x001fe4000fa3e020 */
[----:B------:R-:W-:Y:S01]  /*2160*/  FMNMX3 R13, |R16|, R13, |R2|, !PT ;  /* 0x0000000d100d7276 */ /* 0x000fe20007800602 */
[----:B------:R0:W-:Y:S01]  /*2170*/  @!P0 STG.E.64 desc[UR22][R34.64], R20 ;  /* 0x0000001422008986 */ /* 0x0001e2000c101b16 */
[----:B------:R-:W-:Y:S01]  /*2180*/  IADD3.X R9, PT, PT, RZ, UR29, R9, P1, P2 ;  /* 0x0000001dff097c10 */ /* 0x000fe20008fe4409 */
[----:B-1----:R-:W-:Y:S01]  /*2190*/  FFMA R36, R0, R33, 1 ;  /* 0x3f80000000247423 */ /* 0x002fe20000000021 */
[----:B------:R-:W-:Y:S01]  /*21a0*/  FMNMX3 R14, |R14|, R13, |R17|, !PT ;  /* 0x0000000d0e0e7276 */ /* 0x000fe20007800611 */
[----:B------:R0:W-:Y:S02]  /*21b0*/  @!P0 STG.E.64 desc[UR22][R30.64], R18 ;  /* 0x000000121e008986 */ /* 0x0001e4000c101b16 */
[----:B------:R-:W-:-:S05]  /*21c0*/  VIADD R0, R36, 0x1800000 ;  /* 0x0180000024007836 */ /* 0x000fca0000000000 */
[----:B------:R-:W-:-:S04]  /*21d0*/  LOP3.LUT R0, R0, 0x7f800000, RZ, 0xc0, !PT ;  /* 0x7f80000000007812 */ /* 0x000fc800078ec0ff */
[----:B------:R-:W-:-:S13]  /*21e0*/  ISETP.GT.U32.AND P0, PT, R0, 0x1ffffff, PT ;  /* 0x01ffffff0000780c */ /* 0x000fda0003f04070 */
[----:B0-----:R-:W-:Y:S05]  /*21f0*/  @P0 BRA `(.L_x_7911) ;  /* 0x0000000000100947 */ /* 0x001fea0003800000 */
[----:B------:R-:W-:Y:S01]  /*2200*/  IMAD.MOV.U32 R0, RZ, RZ, R36 ;  /* 0x000000ffff007224 */ /* 0x000fe200078e0024 */
[----:B------:R-:W-:-:S07]  /*2210*/  MOV R2, 0x2230 ;  /* 0x0000223000027802 */ /* 0x000fce0000000f00 */
[----:B------:R-:W-:Y:S05]  /*2220*/  CALL.REL.NOINC `($__internal_217_$__cuda_sm20_rcp_rn_f32_slowpath) ;  /* 0x0000002c00347944 */ /* 0x000fea0003c00000 */
[----:B------:R-:W-:Y:S05]  /*2230*/  BRA `(.L_x_7912) ;  /* 0x0000000000107947 */ /* 0x000fea0003800000 */
.L_x_7911:
[----:B------:R-:W0:Y:S02]  /*2240*/  MUFU.RCP R31, R36 ;  /* 0x00000024001f7308 */ /* 0x000e240000001000 */
[----:B0-----:R-:W-:-:S04]  /*2250*/  FFMA R0, R36, R31, -1 ;  /* 0xbf80000024007423 */ /* 0x001fc8000000001f */
[----:B------:R-:W-:-:S04]  /*2260*/  FADD.FTZ R0, -R0, -RZ ;  /* 0x800000ff00007221 */ /* 0x000fc80000010100 */
[----:B------:R-:W-:-:S07]  /*2270*/  FFMA R31, R31, R0, R31 ;  /* 0x000000001f1f7223 */ /* 0x000fce000000001f */
.L_x_7912:
[----:B------:R-:W-:Y:S05]  /*2280*/  BSYNC.RECONVERGENT B0 ;  /* 0x0000000000007941 */ /* 0x000fea0003800200 */
.L_x_7910:
        /* <DEDUP_REMOVED lines=29> */
.L_x_7914:
[----:B------:R-:W0:Y:S02]  /*2460*/  MUFU.RCP R31, R30 ;  /* 0x0000001e001f7308 */ /* 0x000e240000001000 */
[----:B0-----:R-:W-:-:S04]  /*2470*/  FFMA R0, R30, R31, -1 ;  /* 0xbf8000001e007423 */ /* 0x001fc8000000001f */
[----:B------:R-:W-:-:S04]  /*2480*/  FADD.FTZ R0, -R0, -RZ ;  /* 0x800000ff00007221 */ /* 0x000fc80000010100 */
[----:B------:R-:W-:-:S07]  /*2490*/  FFMA R31, R31, R0, R31 ;  /* 0x000000001f1f7223 */ /* 0x000fce000000001f */
.L_x_7915:
[----:B------:R-:W-:Y:S05]  /*24a0*/  BSYNC.RECONVERGENT B0 ;  /* 0x0000000000007941 */ /* 0x000fea0003800200 */
.L_x_7913:
[----:B------:R-:W0:Y:S01]  /*24b0*/  S2UR UR6, SR_CgaCtaId ;  /* 0x00000000000679c3 */ /* 0x000e220000008800 */
[----:B------:R-:W-:Y:S01]  /*24c0*/  FADD R0, -R31, 1 ;  /* 0x3f8000001f007421 */ /* 0x000fe20000000100 */
[----:B------:R-:W-:Y:S01]  /*24d0*/  ISETP.GE.U32.AND P0, PT, R8, UR5, PT ;  /* 0x0000000508007c0c */ /* 0x000fe2000bf06070 */
[----:B------:R-:W-:Y:S01]  /*24e0*/  UMOV UR4, 0x400 ;  /* 0x0000040000047882 */ /* 0x000fe20000000000 */
[----:B------:R-:W-:Y:S02]  /*24f0*/  HADD2.F32 R10, -RZ, R10.H1_H1 ;  /* 0x3000000aff0a7230 */ /* 0x000fe40000004100 */
[-C--:B------:R-:W-:Y:S01]  /*2500*/  FMUL R0, R0, R31.reuse ;  /* 0x0000001f00007220 */ /* 0x080fe20000400000 */
[----:B------:R-:W-:Y:S01]  /*2510*/  ISETP.GE.U32.OR P0, PT, R7, UR7, P0 ;  /* 0x0000000707007c0c */ /* 0x000fe20008706470 */
[----:B------:R-:W-:Y:S01]  /*2520*/  HADD2.F32 R7, -RZ, R12.H1_H1 ;  /* 0x3000000cff077230 */ /* 0x000fe20000004100 */
[----:B------:R-:W-:Y:S01]  /*2530*/  UIADD3 UR4, UPT, UPT, UR4, 0x20, URZ ;  /* 0x0000002004047890 */ /* 0x000fe2000fffe0ff */
[C---:B------:R-:W-:Y:S01]  /*2540*/  FFMA R0, R11.reuse, R0, R31 ;  /* 0x000000000b007223 */ /* 0x040fe2000000001f */
[----:B------:R-:W-:Y:S01]  /*2550*/  FMUL R12, R11, R31 ;  /* 0x0000001f0b0c7220 */ /* 0x000fe20000400000 */
[----:B------:R-:W-:Y:S01]  /*2560*/  LOP3.LUT R36, RZ, R4, RZ, 0x33, !PT ;  /* 0x00000004ff247212 */ /* 0x000fe200078e33ff */
[----:B------:R-:W-:-:S02]  /*2570*/  IMAD.IADD R6, R3, 0x1, -R6 ;  /* 0x0000000103067824 */ /* 0x000fc400078e0a06 */
[----:B------:R-:W-:Y:S01]  /*2580*/  FMUL R11, R0, R7 ;  /* 0x00000007000b7220 */ /* 0x000fe20000400000 */
[----:B------:R-:W-:Y:S01]  /*2590*/  FMUL R12, R7, R12 ;  /* 0x0000000c070c7220 */ /* 0x000fe20000400000 */
[C---:B------:R-:W-:Y:S01]  /*25a0*/  LOP3.LUT R0, R3.reuse, 0x1f, RZ, 0xc0, !PT ;  /* 0x0000001f03007812 */ /* 0x040fe200078ec0ff */
[----:B------:R-:W-:Y:S02]  /*25b0*/  IMAD.IADD R8, R3, 0x1, -R8 ;  /* 0x0000000103087824 */ /* 0x000fe400078e0a08 */
[----:B------:R-:W-:Y:S01]  /*25c0*/  FMUL R11, R11, R10 ;  /* 0x0000000a0b0b7220 */ /* 0x000fe20000400000 */
[----:B------:R-:W-:Y:S01]  /*25d0*/  IMAD.SHL.U32 R10, R5, 0x4, RZ ;  /* 0x00000004050a7824 */ /* 0x000fe200078e00ff */
[C---:B------:R-:W-:Y:S01]  /*25e0*/  @!P0 LEA R34, P1, R32.reuse, UR8, 0x3 ;  /* 0x0000000820228c11 */ /* 0x040fe2000f8218ff */
[----:B------:R-:W-:Y:S01]  /*25f0*/  FMUL R16, R15, UR13 ;  /* 0x0000000d0f107c20 */ /* 0x000fe20008400000 */
[----:B------:R-:W-:Y:S01]  /*2600*/  @!P0 LEA R30, P2, R32, UR10, 0x3 ;  /* 0x0000000a201e8c11 */ /* 0x000fe2000f8418ff */
[----:B------:R-:W-:Y:S01]  /*2610*/  FMUL R17, R11, UR13 ;  /* 0x0000000d0b117c20 */ /* 0x000fe20008400000 */
[----:B------:R-:W-:Y:S01]  /*2620*/  LOP3.LUT R31, R10, 0x7c, RZ, 0xc0, !PT ;  /* 0x0000007c0a1f7812 */ /* 0x000fe200078ec0ff */
[----:B0-----:R-:W-:Y:S01]  /*2630*/  ULEA UR4, UR6, UR4, 0x18 ;  /* 0x0000000406047291 */ /* 0x001fe2000f8ec0ff */
[----:B------:R-:W-:Y:S01]  /*2640*/  @!P0 LEA.HI.X R35, R32, UR9, R9, 0x3, P1 ;  /* 0x0000000920238c11 */ /* 0x000fe200088f1c09 */
[----:B------:R-:W0:Y:S01]  /*2650*/  LDCU.64 UR8, c[0x0][0x3c0] ;  /* 0x00007800ff0877ac */ /* 0x000e220008000a00 */
[----:B------:R-:W-:Y:S01]  /*2660*/  FMUL R33, R12, UR13 ;  /* 0x0000000d0c217c20 */ /* 0x000fe20008400000 */
[----:B------:R-:W-:Y:S01]  /*2670*/  IMAD.SHL.U32 R6, R6, 0x4, RZ ;  /* 0x0000000406067824 */ /* 0x000fe200078e00ff */
[----:B------:R-:W-:Y:S01]  /*2680*/  FMNMX3 R14, |R15|, R14, |R11|, !PT ;  /* 0x0000000e0f0e7276 */ /* 0x000fe2000780060b */
[----:B------:R-:W-:Y:S01]  /*2690*/  IMAD.U32 R7, RZ, RZ, UR4 ;  /* 0x00000004ff077e24 */ /* 0x000fe2000f8e00ff */
[----:B------:R1:W-:Y:S01]  /*26a0*/  @!P0 STG.E.64 desc[UR22][R34.64], R16 ;  /* 0x0000001022008986 */ /* 0x0003e2000c101b16 */
[----:B------:R-:W-:Y:S01]  /*26b0*/  IMAD.SHL.U32 R8, R8, 0x4, RZ ;  /* 0x0000000408087824 */ /* 0x000fe200078e00ff */
[----:B------:R-:W-:Y:S01]  /*26c0*/  BSSY.RECONVERGENT B0, `(.L_x_7916) ;  /* 0x0000084000007945 */ /* 0x000fe20003800200 */
[----:B------:R-:W-:-:S03]  /*26d0*/  IMAD R2, R0, 0x84, R7 ;  /* 0x0000008400027824 */ /* 0x000fc600078e0207 */
[----:B------:R-:W-:Y:S01]  /*26e0*/  LOP3.LUT R37, R8, 0x7c, RZ, 0xc0, !PT ;  /* 0x0000007c08257812 */ /* 0x000fe200078ec0ff */
[----:B------:R-:W-:Y:S01]  /*26f0*/  IMAD.IADD R10, R2, 0x1, R31 ;  /* 0x00000001020a7824 */ /* 0x000fe200078e021f */
[----:B------:R-:W-:Y:S01]  /*2700*/  @!P0 LEA.HI.X R31, R32, UR27, R9, 0x3, P2 ;  /* 0x0000001b201f8c11 */ /* 0x000fe200090f1c09 */
[----:B------:R-:W-:Y:S02]  /*2710*/  IMAD.IADD R9, R36, 0x1, R3 ;  /* 0x0000000124097824 */ /* 0x000fe400078e0203 */
[----:B------:R-:W-:Y:S01]  /*2720*/  FMUL R32, R13, UR13 ;  /* 0x0000000d0d207c20 */ /* 0x000fe20008400000 */
[----:B------:R2:W-:Y:S01]  /*2730*/  STS [R10], R28 ;  /* 0x0000001c0a007388 */ /* 0x0005e20000000800 */
[----:B------:R-:W-:Y:S01]  /*2740*/  IMAD.SHL.U32 R9, R9, 0x4, RZ ;  /* 0x0000000409097824 */ /* 0x000fe200078e00ff */
[----:B-1----:R-:W-:Y:S01]  /*2750*/  LOP3.LUT R35, R6, 0x7c, RZ, 0xc0, !PT ;  /* 0x0000007c06237812 */ /* 0x002fe200078ec0ff */
[----:B0-----:R-:W-:Y:S01]  /*2760*/  USHF.L.U64.HI UR10, UR8, 0x1, UR9 ;  /* 0x00000001080a7899 */ /* 0x001fe20008010209 */
[----:B------:R-:W-:Y:S01]  /*2770*/  @!P0 STG.E.64 desc[UR22][R30.64], R32 ;  /* 0x000000201e008986 */ /* 0x000fe2000c101b16 */
[----:B------:R-:W-:Y:S01]  /*2780*/  ISETP.LT.U32.AND P0, PT, R4, UR7, PT ;  /* 0x0000000704007c0c */ /* 0x000fe2000bf01070 */
[----:B------:R-:W-:Y:S01]  /*2790*/  USHF.L.U32 UR6, UR8, 0x1, URZ ;  /* 0x0000000108067899 */ /* 0x000fe200080006ff */
[----:B------:R-:W-:-:S02]  /*27a0*/  LOP3.LUT R9, R9, 0x7c, RZ, 0xc0, !PT ;  /* 0x0000007c09097812 */ /* 0x000fc400078ec0ff */
[----:B------:R-:W-:Y:S01]  /*27b0*/  IADD3 R8, PT, PT, R2, R35, RZ ;  /* 0x0000002302087210 */ /* 0x000fe20007ffe0ff */
[----:B------:R-:W-:-:S04]  /*27c0*/  IMAD.WIDE.U32 R34, R4, UR8, RZ ;  /* 0x0000000804227c25 */ /* 0x000fc8000f8e00ff */
[C---:B------:R-:W-:Y:S02]  /*27d0*/  IMAD.IADD R6, R2.reuse, 0x1, R9 ;  /* 0x0000000102067824 */ /* 0x040fe400078e0209 */
[----:B------:R-:W-:Y:S02]  /*27e0*/  IMAD.IADD R9, R2, 0x1, R37 ;  /* 0x0000000102097824 */ /* 0x000fe400078e0225 */
[----:B------:R-:W-:Y:S01]  /*27f0*/  IMAD R35, R4, UR9, R35 ;  /* 0x0000000904237c24 */ /* 0x000fe2000f8e0223 */
[----:B------:R0:W-:Y:S01]  /*2800*/  STS [R6], R24 ;  /* 0x0000001806007388 */ /* 0x0001e20000000800 */
[----:B--2---:R-:W-:-:S03]  /*2810*/  IMAD.SHL.U32 R28, R34, 0x2, RZ ;  /* 0x00000002221c7824 */ /* 0x004fc600078e00ff */
[----:B------:R1:W-:Y:S01]  /*2820*/  STS [R8], R20 ;  /* 0x0000001408007388 */ /* 0x0003e20000000800 */
[----:B------:R-:W-:-:S03]  /*2830*/  SHF.L.U64.HI R11, R34, 0x1, R35 ;  /* 0x00000001220b7819 */ /* 0x000fc60000010223 */
[----:B------:R2:W-:Y:S01]  /*2840*/  STS [R9], R16 ;  /* 0x0000001009007388 */ /* 0x0005e20000000800 */
[----:B0-----:R-:W-:Y:S01]  /*2850*/  VIADD R24, R36, UR7 ;  /* 0x0000000724187c36 */ /* 0x001fe20008000000 */
[----:B-1----:R-:W-:Y:S02]  /*2860*/  FMNMX3 R20, |R13|, R14, |R12|, !PT ;  /* 0x0000000e0d147276 */ /* 0x002fe4000780060c */
[----:B--2---:R-:W-:Y:S01]  /*2870*/  IADD3 R16, PT, PT, -R4, UR7, RZ ;  /* 0x0000000704107c10 */ /* 0x004fe2000fffe1ff */
        /* <DEDUP_REMOVED lines=16> */
[----:B------:R-:W-:Y:S01]  /*2980*/  IMAD.MOV.U32 R31, RZ, RZ, R11 ;  /* 0x000000ffff1f7224 */ /* 0x000fe200078e000b */
[----:B------:R-:W-:-:S02]  /*2990*/  IADD3 R36, PT, PT, -R35, RZ, RZ ;  /* 0x000000ff23247210 */ /* 0x000fc40007ffe1ff */
[----:B------:R-:W-:-:S07]  /*29a0*/  IADD3 R34, PT, PT, R34, 0x8, R7 ;  /* 0x0000000822227810 */ /* 0x000fce0007ffe007 */
.L_x_7920:
        /* <DEDUP_REMOVED lines=48> */
.L_x_7919:
[----:B------:R-:W-:Y:S05]  /*2cb0*/  BSYNC.RECONVERGENT B1 ;  /* 0x0000000000017941 */ /* 0x000fea0003800200 */
.L_x_7918:
[----:B------:R-:W-:-:S09]  /*2cc0*/  ULOP3.LUT UP0, UR4, UR7, 0x3, URZ, 0xc0, !UPT ;  /* 0x0000000307047892 */ /* 0x000fd2000f80c0ff */
[----:B------:R-:W-:Y:S05]  /*2cd0*/  BRA.U !UP0, `(.L_x_7917) ;  /* 0x0000000108887547 */ /* 0x000fea000b800000 */
[----:B-1----:R-:W-:Y:S01]  /*2ce0*/  LOP3.LUT R13, R37, 0x1f, RZ, 0xc0, !PT ;  /* 0x0000001f250d7812 */ /* 0x002fe200078ec0ff */
[----:B------:R-:W-:Y:S01]  /*2cf0*/  IMAD.IADD R35, R4, 0x1, R35 ;  /* 0x0000000104237824 */ /* 0x000fe200078e0223 */
[----:B------:R-:W-:Y:S02]  /*2d00*/  UISETP.NE.AND UP0, UPT, UR4, 0x1, UPT ;  /* 0x000000010400788c */ /* 0x000fe4000bf05270 */
[----:B------:R-:W-:Y:S02]  /*2d10*/  ISETP.GE.U32.AND P0, PT, R13, UR5, PT ;  /* 0x000000050d007c0c */ /* 0x000fe4000bf06070 */
[----:B------:R-:W-:-:S11]  /*2d20*/  LEA R14, R35, R2, 0x2 ;  /* 0x00000002230e7211 */ /* 0x000fd600078e10ff */
        /* <DEDUP_REMOVED lines=29> */
.L_x_7917:
[----:B------:R-:W-:Y:S05]  /*2f00*/  BSYNC.RECONVERGENT B0 ;  /* 0x0000000000007941 */ /* 0x000fea0003800200 */
.L_x_7916:
        /* <DEDUP_REMOVED lines=20> */
[----:B------:R-:W-:Y:S02]  /*3050*/  IMAD.MOV.U32 R34, RZ, RZ, R5 ;  /* 0x000000ffff227224 */ /* 0x000fe400078e0005 */
[----:B------:R-:W-:Y:S02]  /*3060*/  VIADD R12, R12, UR7 ;  /* 0x000000070c0c7c36 */ /* 0x000fe40008000000 */
[----:B----4-:R-:W-:Y:S02]  /*3070*/  IMAD.MOV.U32 R26, RZ, RZ, R28 ;  /* 0x000000ffff1a7224 */ /* 0x010fe400078e001c */
        /* <DEDUP_REMOVED lines=17> */
[----:B------:R-:W-:-:S04]  /*3190*/  MOV R7, UR8 ;  /* 0x0000000800077c02 */ /* 0x000fc80008000f00 */
[----:B------:R-:W-:-:S07]  /*31a0*/  IADD3 R18, PT, PT, R18, 0x8, R7 ;  /* 0x0000000812127810 */ /* 0x000fce0007ffe007 */
.L_x_7925:
        /* <DEDUP_REMOVED lines=17> */
[----:B------:R-:W-:Y:S01]  /*32c0*/  IADD3 R26, P5, PT, R14, UR6, RZ ;  /* 0x000000060e1a7c10 */ /* 0x000fe2000ffbe0ff */
        /* <DEDUP_REMOVED lines=9> */
[----:B------:R-:W-:Y:S01]  /*3360*/  @!P1 IADD3 R15, P4, PT, R13, R26, RZ ;  /* 0x0000001a0d0f9210 */ /* 0x000fe20007f9e0ff */
[----:B---3--:R-:W-:Y:S01]  /*3370*/  VIADD R18, R18, 0x10 ;  /* 0x0000001012127836 */ /* 0x008fe20000000000 */
[----:B------:R-:W-:Y:S02]  /*3380*/  IADD3.X R32, PT, PT, R38, UR10, RZ, P5, !PT ;  /* 0x0000000a26207c10 */ /* 0x000fe4000affe4ff */
[C---:B------:R-:W-:Y:S02]  /*3390*/  @!P0 IADD3 R26, P5, PT, R34.reuse, R45, RZ ;  /* 0x0000002d221a8210 */ /* 0x040fe40007fbe0ff */
[----:B------:R-:W-:Y:S01]  /*33a0*/  IADD3 R34, PT, PT, R34, 0x1f, RZ ;  /* 0x0000001f22227810 */ /* 0x000fe20007ffe0ff */
        /* <DEDUP_REMOVED lines=16> */
.L_x_7924:
[----:B------:R-:W-:Y:S05]  /*34b0*/  BSYNC.RECONVERGENT B1 ;  /* 0x0000000000017941 */ /* 0x000fea0003800200 */
.L_x_7923:
        /* <DEDUP_REMOVED lines=36> */
.L_x_7922:
[----:B------:R-:W-:Y:S05]  /*3700*/  BSYNC.RECONVERGENT B0 ;  /* 0x0000000000007941 */ /* 0x000fea0003800200 */
.L_x_7921:
        /* <DEDUP_REMOVED lines=22> */
[----:B-123--:R-:W-:Y:S01]  /*3870*/  SHF.R.U32.HI R12, RZ, 0x1, R3 ;  /* 0x00000001ff0c7819 */ /* 0x00efe20000011603 */
        /* <DEDUP_REMOVED lines=8> */
.L_x_7930:
        /* <DEDUP_REMOVED lines=36> */
[----:B------:R-:W-:-:S03]  /*3b40*/  VIADD R26, R26, 0x1f ;  /* 0x0000001f1a1a7836 */ /* 0x000fc60000000000 */
[----:B------:R-:W-:Y:S02]  /*3b50*/  @!P1 IADD3.X R32, PT, PT, RZ, R36, RZ, P5, !PT ;  /* 0x00000024ff209210 */ /* 0x000fe40002ffe4ff */
        /* <DEDUP_REMOVED lines=10> */
.L_x_7929:
[----:B------:R-:W-:Y:S05]  /*3c00*/  BSYNC.RECONVERGENT B1 ;  /* 0x0000000000017941 */ /* 0x000fea0003800200 */
.L_x_7928:
[----:B------:R-:W-:Y:S05]  /*3c10*/  @!P0 BRA `(.L_x_7927) ;  /* 0x0000000000888947 */ /* 0x000fea0003800000 */
[----:B0123--:R-:W-:Y:S01]  /*3c20*/  LOP3.LUT R13, R26, 0x1f, RZ, 0xc0, !PT ;  /* 0x0000001f1a0d7812 */ /* 0x00ffe200078ec0ff */
        /* <DEDUP_REMOVED lines=33> */
.L_x_7927:
[----:B------:R-:W-:Y:S05]  /*3e40*/  BSYNC.RECONVERGENT B0 ;  /* 0x0000000000007941 */ /* 0x000fea0003800200 */
.L_x_7926:
[----:B------:R-:W-:Y:S01]  /*3e50*/  BAR.SYNC.DEFER_BLOCKING 0x0 ;  /* 0x0000000000007b1d */ /* 0x000fe20000010000 */
[----:B------:R-:W-:Y:S02]  /*3e60*/  ISETP.LT.U32.AND P0, PT, R4, UR7, PT ;  /* 0x0000000704007c0c */ /* 0x000fe4000bf01070 */
[----:B01234-:R-:W-:-:S03]  /*3e70*/  SHF.R.U32.HI R12, RZ, 0x5, R3 ;  /* 0x00000005ff0c7819 */ /* 0x01ffc60000011603 */
        /* <DEDUP_REMOVED lines=14> */
[----:B------:R-:W-:Y:S01]  /*3f60*/  SHF.L.U32 R15, R12, 0x4, RZ ;  /* 0x000000040c0f7819 */ /* 0x000fe200000006ff */
[----:B------:R-:W-:-:S04]  /*3f70*/  IMAD.IADD R13, R16, 0x1, -R9 ;  /* 0x00000001100d7824 */ /* 0x000fc800078e0a09 */
[----:B------:R-:W-:Y:S02]  /*3f80*/  IMAD R10, R0, 0x84, R15 ;  /* 0x00000084000a7824 */ /* 0x000fe400078e020f */
[----:B------:R-:W-:-:S03]  /*3f90*/  IMAD.MOV R8, RZ, RZ, -R13 ;  /* 0x000000ffff087224 */ /* 0x000fc600078e0a0d */
[----:B------:R-:W-:-:S07]  /*3fa0*/  IADD3 R10, PT, PT, R10, 0x8, R7 ;  /* 0x000000080a0a7810 */ /* 0x000fce0007ffe007 */
.L_x_7935:
        /* <DEDUP_REMOVED lines=48> */
.L_x_7934:
[----:B------:R-:W-:Y:S05]  /*42b0*/  BSYNC.RECONVERGENT B1 ;  /* 0x0000000000017941 */ /* 0x000fea0003800200 */
.L_x_7933:
        /* <DEDUP_REMOVED lines=35> */
.L_x_7932:
[----:B------:R-:W-:Y:S05]  /*44f0*/  BSYNC.RECONVERGENT B0 ;  /* 0x0000000000007941 */ /* 0x000fea0003800200 */
.L_x_7931:
[----:B------:R-:W2:Y:S02]  /*4500*/  LDCU.64 UR4, c[0x0][0x3a8] ;  /* 0x00007500ff0477ac */ /* 0x000ea40008000a00 */
[----:B--2---:R-:W-:-:S04]  /*4510*/  UISETP.NE.U32.AND UP0, UPT, UR4, URZ, UPT ;  /* 0x000000ff0400728c */ /* 0x004fc8000bf05070 */
[----:B------:R-:W-:Y:S01]  /*4520*/  UISETP.NE.AND.EX UP0, UPT, UR5, URZ, UPT, UP0 ;  /* 0x000000ff0500728c */ /* 0x000fe2000bf05300 */
[----:B------:R-:W-:Y:S08]  /*4530*/  BAR.SYNC.DEFER_BLOCKING 0x0 ;  /* 0x0000000000007b1d */ /* 0x000ff00000010000 */
[----:B------:R-:W-:Y:S05]  /*4540*/  BRA.U !UP0, `(.L_x_7936) ;  /* 0x0000000108a07547 */ /* 0x000fea000b800000 */
[----:B-1----:R-:W1:Y:S01]  /*4550*/  SHFL.DOWN PT, R5, R20, 0x10, 0x1f ;  /* 0x0a001f0014057f89 */ /* 0x002e6200000e0000 */
[----:B------:R-:W-:Y:S01]  /*4560*/  ISETP.NE.AND P0, PT, R0, RZ, PT ;  /* 0x000000ff0000720c */ /* 0x000fe20003f05270 */
[----:B------:R-:W-:-:S12]  /*4570*/  BSSY B0, `(.L_x_7936) ;  /* 0x0000025000007945 */ /* 0x000fd80003800000 */
[----:B------:R-:W2:Y:S01]  /*4580*/  @!P0 S2R R0, SR_CgaCtaId ;  /* 0x0000000000008919 */ /* 0x000ea20000008800 */
[----:B------:R-:W-:Y:S02]  /*4590*/  @!P0 MOV R11, 0x400 ;  /* 0x00000400000b8802 */ /* 0x000fe40000000f00 */
[----:B-1----:R-:W-:-:S05]  /*45a0*/  FMNMX R5, R20, R5, !PT ;  /* 0x0000000514057209 */ /* 0x002fca0007800000 */
[----:B------:R-:W1:Y:S01]  /*45b0*/  SHFL.DOWN PT, R2, R5, 0x8, 0x1f ;  /* 0x09001f0005027f89 */ /* 0x000e6200000e0000 */
[----:B--2---:R-:W-:-:S05]  /*45c0*/  @!P0 LEA R11, R0, R11, 0x18 ;  /* 0x0000000b000b8211 */ /* 0x004fca00078ec0ff */
[----:B------:R-:W-:Y:S01]  /*45d0*/  @!P0 IMAD R11, R12, 0x4, R11 ;  /* 0x000000040c0b8824 */ /* 0x000fe200078e020b */
[----:B-1----:R-:W-:-:S05]  /*45e0*/  FMNMX R2, R5, R2, !PT ;  /* 0x0000000205027209 */ /* 0x002fca0007800000 */
[----:B0-----:R-:W0:Y:S02]  /*45f0*/  SHFL.DOWN PT, R7, R2, 0x4, 0x1f ;  /* 0x08801f0002077f89 */ /* 0x001e2400000e0000 */
        /* <DEDUP_REMOVED lines=23> */
.L_x_7944:
[----:B------:R-:W-:Y:S02]  /*4770*/  ISETP.NE.AND P0, PT, R3, RZ, PT ;  /* 0x000000ff0300720c */ /* 0x000fe40003f05270 */
[----:B-1----:R-:W-:-:S11]  /*4780*/  FMNMX R7, R2, R7, !PT ;  /* 0x0000000702077209 */ /* 0x002fd60007800000 */
[----:B------:R-:W-:Y:S05]  /*4790*/  @P0 BRA `(.L_x_7937) ;  /* 0x0000000000080947 */ /* 0x000fea0003800000 */
[----:B------:R-:W1:Y:S02]  /*47a0*/  LDC.64 R4, c[0x0][0x3a8] ;  /* 0x0000ea00ff047b82 */ /* 0x000e640000000a00 */
[----:B-1----:R1:W-:Y:S02]  /*47b0*/  REDG.E.MAX.S32.STRONG.GPU desc[UR22][R4.64], R7 ;  /* 0x000000070400798e */ /* 0x0023e4000d12e316 */
.L_x_7937:
[----:B------:R-:W-:Y:S05]  /*47c0*/  BSYNC B0 ;  /* 0x0000000000007941 */ /* 0x000fea0003800000 */
.L_x_7936:
        /* <DEDUP_REMOVED lines=12> */
[----:B-1----:R-:W-:Y:S05]  /*4890*/  CALL.REL.NOINC `($__internal_217_$__cuda_sm20_rcp_rn_f32_slowpath) ;  /* 0x0000000400987944 */ /* 0x002fea0003c00000 */
[----:B------:R-:W-:Y:S05]  /*48a0*/  BRA `(.L_x_7940) ;  /* 0x0000000000147947 */ /* 0x000fea0003800000 */
.L_x_7939:
[----:B------:R-:W2:Y:S01]  /*48b0*/  MUFU.RCP R31, UR13 ;  /* 0x0000000d001f7d08 */ /* 0x000ea20008001000 */
[----:B------:R-:W-:-:S04]  /*48c0*/  IMAD.U32 R0, RZ, RZ, UR13 ;  /* 0x0000000dff007e24 */ /* 0x000fc8000f8e00ff */
[----:B--2---:R-:W-:-:S04]  /*48d0*/  FFMA R0, R31, R0, -1 ;  /* 0xbf8000001f007423 */ /* 0x004fc80000000000 */
[----:B------:R-:W-:-:S04]  /*48e0*/  FADD.FTZ R0, -R0, -RZ ;  /* 0x800000ff00007221 */ /* 0x000fc80000010100 */
[----:B------:R-:W-:-:S07]  /*48f0*/  FFMA R31, R31, R0, R31 ;  /* 0x000000001f1f7223 */ /* 0x000fce000000001f */
.L_x_7940:
[----:B0-----:R-:W0:Y:S02]  /*4900*/  LDC.64 R2, c[0x0][0x3b0] ;  /* 0x0000ec00ff027b82 */ /* 0x001e240000000a00 */
[----:B0-----:R-:W-:Y:S01]  /*4910*/  STG.E desc[UR22][R2.64], R31 ;  /* 0x0000001f02007986 */ /* 0x001fe2000c101916 */
[----:B------:R-:W-:Y:S05]  /*4920*/  EXIT ;  /* 0x000000000000794d */ /* 0x000fea0003800000 */
.L_x_7938:
[----:B------:R-:W-:Y:S02]  /*4930*/  HFMA2 R9, -RZ, RZ, 0, 2.384185791015625e-07 ;  /* 0x00000004ff097431 */ /* 0x000fe400000001ff */
[----:B------:R-:W-:Y:S02]  /*4940*/  IMAD.MOV.U32 R11, RZ, RZ, 0x1f ;  /* 0x0000001fff0b7424 */ /* 0x000fe400078e00ff */
[----:B------:R-:W-:-:S07]  /*4950*/  IMAD.MOV.U32 R4, RZ, RZ, -0x1 ;  /* 0xffffffffff047424 */ /* 0x000fce00078e00ff */
[----:B01----:R-:W-:Y:S05]  /*4960*/  WARPSYNC.COLLECTIVE R4, `(.L_x_7941) ;  /* 0x0000000004087348 */ /* 0x003fea0003c00000 */
[----:B-1----:R1:W2:Y:S02]  /*4970*/  SHFL.DOWN P0, R7, R0, R9, R11 ;  /* 0x0800000900077389 */ /* 0x0022a4000000000b */
[----:B012---:R-:W-:Y:S05]  /*4980*/  ENDCOLLECTIVE ;  /* 0x000000000000791b */ /* 0x007fea0003800000 */
.L_x_7941:
[----:B------:R-:W-:Y:S02]  /*4990*/  IMAD.MOV.U32 R9, RZ, RZ, 0x2 ;  /* 0x00000002ff097424 */ /* 0x000fe400078e00ff */
[----:B------:R-:W-:-:S05]  /*49a0*/  IMAD.MOV.U32 R5, RZ, RZ, R7 ;  /* 0x000000ffff057224 */ /* 0x000fca00078e0007 */
[----:B------:R-:W-:-:S05]  /*49b0*/  FMNMX R5, R5, R0, !PT ;  /* 0x0000000005057209 */ /* 0x000fca0007800000 */
[----:B------:R-:W-:-:S07]  /*49c0*/  IMAD.MOV.U32 R0, RZ, RZ, R5 ;  /* 0x000000ffff007224 */ /* 0x000fce00078e0005 */
[----:B------:R-:W-:Y:S05]  /*49d0*/  WARPSYNC.COLLECTIVE R4, `(.L_x_7942) ;  /* 0x0000000004087348 */ /* 0x000fea0003c00000 */
[----:B------:R0:W1:Y:S02]  /*49e0*/  SHFL.DOWN P0, R7, R0, R9, R11 ;  /* 0x0800000900077389 */ /* 0x000064000000000b */
[----:B01----:R-:W-:Y:S05]  /*49f0*/  ENDCOLLECTIVE ;  /* 0x000000000000791b */ /* 0x003fea0003800000 */
.L_x_7942:
[----:B------:R-:W-:Y:S02]  /*4a00*/  IMAD.MOV.U32 R9, RZ, RZ, 0x1 ;  /* 0x00000001ff097424 */ /* 0x000fe400078e00ff */
[----:B------:R-:W-:-:S05]  /*4a10*/  IMAD.MOV.U32 R2, RZ, RZ, R7 ;  /* 0x000000ffff027224 */ /* 0x000fca00078e0007 */
[----:B------:R-:W-:-:S05]  /*4a20*/  FMNMX R2, R5, R2, !PT ;  /* 0x0000000205027209 */ /* 0x000fca0007800000 */
[----:B------:R-:W-:-:S07]  /*4a30*/  IMAD.MOV.U32 R0, RZ, RZ, R2 ;  /* 0x000000ffff007224 */ /* 0x000fce00078e0002 */
[----:B------:R-:W-:Y:S05]  /*4a40*/  WARPSYNC.COLLECTIVE R4, `(.L_x_7943) ;  /* 0x0000000004087348 */ /* 0x000fea0003c00000 */
[----:B------:R0:W1:Y:S02]  /*4a50*/  SHFL.DOWN P0, R7, R0, R9, R11 ;  /* 0x0800000900077389 */ /* 0x000064000000000b */
[----:B01----:R-:W-:Y:S05]  /*4a60*/  ENDCOLLECTIVE ;  /* 0x000000000000791b */ /* 0x003fea0003800000 */
.L_x_7943:
[----:B------:R-:W-:Y:S05]  /*4a70*/  BRA `(.L_x_7944) ;  /* 0xfffffffc003c7947 */ /* 0x000fea000383ffff */
        .weak           $__internal_216_$__cuda_sm20_div_u64
        .type           $__internal_216_$__cuda_sm20_div_u64,@function
        .size           $__internal_216_$__cuda_sm20_div_u64,($__internal_217_$__cuda_sm20_rcp_rn_f32_slowpath - $__internal_216_$__cuda_sm20_div_u64)
$__internal_216_$__cuda_sm20_div_u64:
        /* <DEDUP_REMOVED lines=71> */
[----:B------:R-:W-:Y:S11]  /*4ef0*/  RET.REL.NODEC R4 `(_ZN18transformer_engine6detail43dgated_act_cast_transpose_kernel_notalignedILi2ELi1Ef6__halffNS_5EmptyEXadL_ZNS_5dsiluIffEET_T0_RKS3_EEXadL_ZNS_4siluIffEES5_S6_S8_EEEEvPKT2_SC_PT3_SE_PKT1_PSF_SI_mmm) ;  /* 0xffffffb004407950 */ /* 0x000ff60003c3ffff */
        .weak           $__internal_217_$__cuda_sm20_rcp_rn_f32_slowpath
        .type           $__internal_217_$__cuda_sm20_rcp_rn_f32_slowpath,@function
        .size           $__internal_217_$__cuda_sm20_rcp_rn_f32_slowpath,(.L_x_29518 - $__internal_217_$__cuda_sm20_rcp_rn_f32_slowpath)
$__internal_217_$__cuda_sm20_rcp_rn_f32_slowpath:
        /* <DEDUP_REMOVED lines=15> */
.L_x_7946:
        /* <DEDUP_REMOVED lines=33> */
.L_x_7948:
[----:B------:R0:W1:Y:S02]  /*5200*/  MUFU.RCP R31, R0 ;  /* 0x00000000001f7308 */ /* 0x0000640000001000 */
.L_x_7947:
[----:B------:R-:W-:Y:S05]  /*5210*/  BSYNC B1 ;  /* 0x0000000000017941 */ /* 0x000fea0003800000 */
.L_x_7945:
[----:B------:R-:W-:Y:S02]  /*5220*/  IMAD.MOV.U32 R34, RZ, RZ, R2 ;  /* 0x000000ffff227224 */ /* 0x000fe400078e0002 */
[----:B------:R-:W-:-:S04]  /*5230*/  IMAD.MOV.U32 R35, RZ, RZ, 0x0 ;  /* 0x00000000ff237424 */ /* 0x000fc800078e00ff */
[----:B01----:R-:W-:Y:S05]  /*5240*/  RET.REL.NODEC R34 `(_ZN18transformer_engine6detail43dgated_act_cast_transpose_kernel_notalignedILi2ELi1Ef6__halffNS_5EmptyEXadL_ZNS_5dsiluIffEET_T0_RKS3_EEXadL_ZNS_4siluIffEES5_S6_S8_EEEEvPKT2_SC_PT3_SE_PKT1_PSF_SI_mmm) ;  /* 0xffffffac226c7950 */ /* 0x003fea0003c3ffff */
.L_x_7949:
        /* <DEDUP_REMOVED lines=11> */
.L_x_29518:


//--------------------- .text._ZN18transformer_engine6detail32dgated_act_cast_transpose_kernelILi2ELi1Ef6__halffNS_5EmptyEXadL_ZNS_5dsiluIffEET_T0_RKS3_EEXadL_ZNS_4siluIffEES5_S6_S8_EEEEvPKT2_SC_PT3_SE_PKT1_PSF_SI_mmm --------------------------
	.section	.text._ZN18transformer_engine6detail32dgated_act_cast_transpose_kernelILi2ELi1Ef6__halffNS_5EmptyEXadL_ZNS_5dsiluIffEET_T0_RKS3_EEXadL_ZNS_4siluIffEES5_S6_S8_EEEEvPKT2_SC_PT3_SE_PKT1_PSF_SI_mmm,"ax",@progbits
	.align	128
        .global         _ZN18transformer_engine6detail32dgated_act_cast_transpose_kernelILi2ELi1Ef6__halffNS_5EmptyEXadL_ZNS_5dsiluIffEET_T0_RKS3_EEXadL_ZNS_4siluIffEES5_S6_S8_EEEEvPKT2_SC_PT3_SE_PKT1_PSF_SI_mmm
        .type           _ZN18transformer_engine6detail32dgated_act_cast_transpose_kernelILi2ELi1Ef6__halffNS_5EmptyEXadL_ZNS_5dsiluIffEET_T0_RKS3_EEXadL_ZNS_4siluIffEES5_S6_S8_EEEEvPKT2_SC_PT3_SE_PKT1_PSF_SI_mmm,@function
        .size           _ZN18transformer_engine6detail32dgated_act_cast_transpose_kernelILi2ELi1Ef6__halffNS_5EmptyEXadL_ZNS_5dsiluIffEET_T0_RKS3_EEXadL_ZNS_4siluIffEES5_S6_S8_EEEEvPKT2_SC_PT3_SE_PKT1_PSF_SI_mmm,(.L_x_29520 - _ZN18transformer_engine6detail32dgated_act_cast_transpose_kernelILi2ELi1Ef6__halffNS_5EmptyEXadL_ZNS_5dsiluIffEET_T0_RKS3_EEXadL_ZNS_4siluIffEES5_S6_S8_EEEEvPKT2_SC_PT3_SE_PKT1_PSF_SI_mmm)
        .other          _ZN18transformer_engine6detail32dgated_act_cast_transpose_kernelILi2ELi1Ef6__halffNS_5EmptyEXadL_ZNS_5dsiluIffEET_T0_RKS3_EEXadL_ZNS_4siluIffEES5_S6_S8_EEEEvPKT2_SC_PT3_SE_PKT1_PSF_SI_mmm,@"STO_CUDA_ENTRY STV_DEFAULT"
_ZN18transformer_engine6detail32dgated_act_cast_transpose_kernelILi2ELi1Ef6__halffNS_5EmptyEXadL_ZNS_5dsiluIffEET_T0_RKS3_EEXadL_ZNS_4siluIffEES5_S6_S8_EEEEvPKT2_SC_PT3_SE_PKT1_PSF_SI_mmm:
.text._ZN18transformer_engine6detail32dgated_act_cast_transpose_kernelILi2ELi1Ef6__halffNS_5EmptyEXadL_ZNS_5dsiluIffEET_T0_RKS3_EEXadL_ZNS_4siluIffEES5_S6_S8_EEEEvPKT2_SC_PT3_SE_PKT1_PSF_SI_mmm:
        /* <DEDUP_REMOVED lines=39> */
.L_x_7950:
[----:B------:R-:W-:-:S07]  /*0270*/  MOV R4, 0x290 ;  /* 0x0000029000047802 */ /* 0x000fce0000000f00 */
[----:B------:R-:W-:Y:S05]  /*0280*/  CALL.REL.NOINC `($__internal_218_$__cuda_sm20_div_u64) ;  /* 0x0000002800fc7944 */ /* 0x000fea0003c00000 */
        /* <DEDUP_REMOVED lines=11> */
.L_x_7951:
        /* <DEDUP_REMOVED lines=20> */
[----:B------:R-:W-:Y:S01]  /*0480*/  IADD3 R10, PT, PT, -R11, R13, RZ ;  /* 0x0000000d0b0a7210 */ /* 0x000fe20007ffe1ff */
[----:B------:R-:W-:Y:S01]  /*0490*/  IMAD.MOV.U32 R3, RZ, RZ, 0x3bbb989d ;  /* 0x3bbb989dff037424 */ /* 0x000fe200078e00ff */
[----:B------:R-:W1:Y:S02]  /*04a0*/  LDCU.64 UR14, c[0x0][0x3c0] ;  /* 0x00007800ff0e77ac */ /* 0x000e640008000a00 */
[----:B------:R-:W-:-:S05]  /*04b0*/  LOP3.LUT R24, R10, 0x1f, RZ, 0xc0, !PT ;  /* 0x0000001f0a187812 */ /* 0x000fca00078ec0ff */
[----:B------:R-:W-:-:S04]  /*04c0*/  IMAD.WIDE.U32 R28, R11, UR16, R24 ;  /* 0x000000100b1c7c25 */ /* 0x000fc8000f8e0018 */
[----:B------:R-:W-:Y:S01]  /*04d0*/  IMAD.IADD R20, R29, 0x1, R33 ;  /* 0x000000011d147824 */ /* 0x000fe200078e0221 */
[----:B------:R-:W-:-:S04]  /*04e0*/  SHF.L.U32 R4, R28, 0x2, RZ ;  /* 0x000000021c047819 */ /* 0x000fc800000006ff */
[----:B------:R-:W-:Y:S02]  /*04f0*/  SHF.L.U64.HI R5, R28, 0x2, R20 ;  /* 0x000000021c057819 */ /* 0x000fe40000010214 */
[----:B------:R-:W-:-:S04]  /*0500*/  IADD3 R6, P0, PT, R4, UR28, RZ ;  /* 0x0000001c04067c10 */ /* 0x000fc8000ff1e0ff */
[----:B------:R-:W-:-:S05]  /*0510*/  IADD3.X R7, PT, PT, R5, UR29, RZ, P0, !PT ;  /* 0x0000001d05077c10 */ /* 0x000fca00087fe4ff */
[----:B---3--:R-:W2:Y:S01]  /*0520*/  LDG.E R6, desc[UR26][R6.64] ;  /* 0x0000001a06067981 */ /* 0x008ea2000c1e1900 */
[----:B0-----:R-:W-:-:S04]  /*0530*/  ISETP.NE.U32.AND P0, PT, RZ, UR8, PT ;  /* 0x00000008ff007c0c */ /* 0x001fc8000bf05070 */
[----:B------:R-:W-:Y:S01]  /*0540*/  ISETP.NE.AND.EX P0, PT, RZ, UR9, PT, P0 ;  /* 0x00000009ff007c0c */ /* 0x000fe2000bf05300 */
[----:B------:R-:W-:Y:S01]  /*0550*/  IMAD.MOV.U32 R17, RZ, RZ, 0x437c0000 ;  /* 0x437c0000ff117424 */ /* 0x000fe200078e00ff */
[----:B------:R-:W-:Y:S01]  /*0560*/  ULEA UR7, UP0, UR18, UR7, 0x5 ;  /* 0x0000000712077291 */ /* 0x000fe2000f8028ff */
[----:B------:R-:W0:Y:S01]  /*0570*/  S2R R15, SR_CgaCtaId ;  /* 0x00000000000f7919 */ /* 0x000e220000008800 */
[----:B------:R-:W3:Y:S09]  /*0580*/  LDCU.128 UR8, c[0x0][0x390] ;  /* 0x00007200ff0877ac */ /* 0x000ef20008000c00 */
[----:B------:R-:W4:Y:S02]  /*0590*/  @P0 LDC.64 R8, c[0x0][0x3a0] ;  /* 0x0000e800ff080b82 */ /* 0x000f240000000a00 */
[----:B----4-:R4:W5:Y:S01]  /*05a0*/  @P0 LDG.E R14, desc[UR26][R8.64] ;  /* 0x0000001a080e0981 */ /* 0x010962000c1e1900 */
[----:B------:R-:W-:Y:S01]  /*05b0*/  ULEA.HI.X UR18, UR18, UR22, UR23, 0x5, UP0 ;  /* 0x0000001612127291 */ /* 0x000fe200080f2c17 */
[----:B------:R-:W-:Y:S01]  /*05c0*/  IMAD.U32 R22, RZ, RZ, UR16 ;  /* 0x00000010ff167e24 */ /* 0x000fe2000f8e00ff */
[----:B------:R-:W-:Y:S01]  /*05d0*/  USHF.R.U64 UR22, UR16, 0x1, UR17 ;  /* 0x0000000110167899 */ /* 0x000fe20008001211 */
[----:B------:R-:W-:Y:S01]  /*05e0*/  IMAD.U32 R23, RZ, RZ, UR30 ;  /* 0x0000001eff177e24 */ /* 0x000fe2000f8e00ff */
[----:B------:R-:W-:Y:S01]  /*05f0*/  USHF.R.U32.HI UR23, URZ, 0x1, UR17 ;  /* 0x00000001ff177899 */ /* 0x000fe20008011611 */
[----:B------:R-:W-:Y:S01]  /*0600*/  BSSY.RECONVERGENT B0, `(.L_x_7952) ;  /* 0x000004e000007945 */ /* 0x000fe20003800200 */
[----:B------:R-:W-:Y:S01]  /*0610*/  ULEA UR25, UP1, UR7, UR12, 0x1 ;  /* 0x0000000c07197291 */ /* 0x000fe2000f8208ff */
[----:B------:R-:W-:Y:S01]  /*0620*/  IMAD.WIDE.U32 R22, R11, UR16, R22 ;  /* 0x000000100b167c25 */ /* 0x000fe2000f8e0016 */
[----:B-1----:R-:W-:-:S02]  /*0630*/  UIMAD UR6, UR6, UR14, URZ ;  /* 0x0000000e060672a4 */ /* 0x002fc4000f8e02ff */
[----:B------:R-:W-:Y:S01]  /*0640*/  ULEA.HI.X UR18, UR7, UR13, UR18, 0x1, UP1 ;  /* 0x0000000d07127291 */ /* 0x000fe200088f0c12 */
[C---:B------:R-:W-:Y:S01]  /*0650*/  IMAD R31, R11.reuse, UR23, RZ ;  /* 0x000000170b1f7c24 */ /* 0x040fe2000f8e02ff */
[----:B------:R-:W-:Y:S01]  /*0660*/  UIMAD.WIDE.U32 UR12, UR24, UR14, URZ ;  /* 0x0000000e180c72a5 */ /* 0x000fe2000f8e00ff */
[C---:B----4-:R-:W-:Y:S01]  /*0670*/  IMAD.WIDE.U32 R8, R11.reuse, UR22, R24 ;  /* 0x000000160b087c25 */ /* 0x050fe2000f8e0018 */
[----:B------:R-:W-:Y:S01]  /*0680*/  UIMAD UR7, UR24, UR15, UR6 ;  /* 0x0000000f180772a4 */ /* 0x000fe2000f8e0206 */
[----:B------:R-:W-:Y:S01]  /*0690*/  MOV R27, UR23 ;  /* 0x00000017001b7c02 */ /* 0x000fe20008000f00 */
[----:B------:R-:W-:Y:S01]  /*06a0*/  USHF.L.U32 UR6, UR12, 0x6, URZ ;  /* 0x000000060c067899 */ /* 0x000fe200080006ff */
[----:B------:R-:W-:Y:S01]  /*06b0*/  IMAD.U32 R26, RZ, RZ, UR22 ;  /* 0x00000016ff1a7e24 */ /* 0x000fe2000f8e00ff */
[----:B------:R-:W-:Y:S01]  /*06c0*/  UIADD3 UR7, UPT, UPT, UR13, UR7, URZ ;  /* 0x000000070d077290 */ /* 0x000fe2000fffe0ff */
[----:B------:R-:W-:Y:S01]  /*06d0*/  LEA R44, P1, R8, UR25, 0x2 ;  /* 0x00000019082c7c11 */ /* 0x000fe2000f8210ff */
[----:B------:R-:W-:Y:S01]  /*06e0*/  ULEA UR6, UP1, UR4, UR6, 0x5 ;  /* 0x0000000604067291 */ /* 0x000fe2000f8228ff */
[----:B------:R-:W-:Y:S01]  /*06f0*/  IMAD.WIDE.U32 R26, R11, UR22, R26 ;  /* 0x000000160b1a7c25 */ /* 0x000fe2000f8e001a */
[----:B------:R-:W-:-:S02]  /*0700*/  USHF.L.U64.HI UR12, UR12, 0x6, UR7 ;  /* 0x000000060c0c7899 */ /* 0x000fc40008010207 */
[----:B---3--:R-:W-:Y:S01]  /*0710*/  ULEA UR10, UP2, UR6, UR10, 0x2 ;  /* 0x0000000a060a7291 */ /* 0x008fe2000f8410ff */
[----:B------:R-:W-:Y:S01]  /*0720*/  IMAD.IADD R33, R33, 0x1, R23 ;  /* 0x0000000121217824 */ /* 0x000fe200078e0217 */
[----:B------:R-:W-:Y:S02]  /*0730*/  ULEA.HI.X UR4, UR4, UR12, UR5, 0x5, UP1 ;  /* 0x0000000c04047291 */ /* 0x000fe400088f2c05 */
[----:B------:R-:W-:Y:S01]  /*0740*/  ULEA UR8, UP0, UR21, UR8, 0x2 ;  /* 0x0000000815087291 */ /* 0x000fe2000f8010ff */
[----:B------:R-:W-:Y:S01]  /*0750*/  UMOV UR12, 0x3f800000 ;  /* 0x3f800000000c7882 */ /* 0x000fe20000000000 */
[----:B------:R-:W-:Y:S02]  /*0760*/  UIMAD UR15, UR15, UR16, URZ ;  /* 0x000000100f0f72a4 */ /* 0x000fe4000f8e02ff */
[----:B------:R-:W-:Y:S02]  /*0770*/  ULEA.HI.X UR11, UR6, UR11, UR4, 0x2, UP2 ;  /* 0x0000000b060b7291 */ /* 0x000fe400090f1404 */
[----:B------:R-:W-:-:S02]  /*0780*/  ULEA.HI.X UR9, UR21, UR9, UR19, 0x2, UP0 ;  /* 0x0000000915097291 */ /* 0x000fc400080f1413 */
[----:B------:R-:W-:Y:S02]  /*0790*/  UIMAD.WIDE.U32 UR4, UR14, UR16, URZ ;  /* 0x000000100e0472a5 */ /* 0x000fe4000f8e00ff */
[----:B------:R-:W-:Y:S02]  /*07a0*/  UIMAD UR15, UR17, UR14, UR15 ;  /* 0x0000000e110f72a4 */ /* 0x000fe4000f8e020f */
[----:B------:R-:W-:Y:S02]  /*07b0*/  ULEA UR14, UP0, UR16, UR28, 0x1 ;  /* 0x0000001c100e7291 */ /* 0x000fe4000f8008ff */
[----:B------:R-:W-:Y:S02]  /*07c0*/  UIADD3 UR5, UPT, UPT, UR5, UR15, URZ ;  /* 0x0000000f05057290 */ /* 0x000fe4000fffe0ff */
[----:B------:R-:W-:Y:S02]  /*07d0*/  ULEA.HI.X UR16, UR16, UR29, UR17, 0x1, UP0 ;  /* 0x0000001d10107291 */ /* 0x000fe400080f0c11 */
[----:B------:R-:W-:-:S04]  /*07e0*/  ULEA UR13, UP0, UR4, UR10, 0x2 ;  /* 0x0000000a040d7291 */ /* 0x000fc8000f8010ff */
[----:B------:R-:W-:Y:S01]  /*07f0*/  ULEA.HI.X UR5, UR4, UR11, UR5, 0x2, UP0 ;  /* 0x0000000b04057291 */ /* 0x000fe200080f1405 */
[----:B--2---:R-:W-:-:S05]  /*0800*/  HADD2.F32 R2, -RZ, R6.H0_H0 ;  /* 0x20000006ff027230 */ /* 0x004fca0000004100 */
[----:B------:R-:W-:-:S04]  /*0810*/  FFMA.SAT R0, R2, -R3, 0.5 ;  /* 0x3f00000002007423 */ /* 0x000fc80000002803 */
[----:B------:R-:W-:Y:S01]  /*0820*/  FFMA.RM R3, R0, R17, 12582913 ;  /* 0x4b40000100037423 */ /* 0x000fe20000004011 */
[----:B------:R-:W-:-:S03]  /*0830*/  MOV R0, 0x400 ;  /* 0x0000040000007802 */ /* 0x000fc60000000f00 */
[C---:B------:R-:W-:Y:S01]  /*0840*/  FADD R7, R3.reuse, -12583039 ;  /* 0xcb40007f03077421 */ /* 0x040fe20000000000 */
[----:B------:R-:W-:Y:S01]  /*0850*/  IMAD.SHL.U32 R3, R3, 0x800000, RZ ;  /* 0x0080000003037824 */ /* 0x000fe200078e00ff */
[----:B------:R-:W-:Y:S02]  /*0860*/  IADD3 R0, PT, PT, R0, 0x20, RZ ;  /* 0x0000002000007810 */ /* 0x000fe40007ffe0ff */
[C---:B------:R-:W-:Y:S02]  /*0870*/  FFMA R7, R2.reuse, -1.4426950216293334961, -R7 ;  /* 0xbfb8aa3b02077823 */ /* 0x040fe40000000807 */
[----:B0-----:R-:W-:Y:S02]  /*0880*/  LEA R0, R15, R0, 0x18 ;  /* 0x000000000f007211 */ /* 0x001fe400078ec0ff */
[----:B------:R-:W-:-:S04]  /*0890*/  FFMA R7, R2, -1.925963033500011079e-08, R7 ;  /* 0xb2a5706002077823 */ /* 0x000fc80000000007 */
[----:B------:R0:W1:Y:S02]  /*08a0*/  MUFU.EX2 R16, R7 ;  /* 0x0000000700107308 */ /* 0x0000640000000800 */
[----:B0-----:R-:W-:Y:S01]  /*08b0*/  IMAD.IADD R7, R9, 0x1, R31 ;  /* 0x0000000109077824 */ /* 0x001fe200078e021f */
[----:B------:R-:W-:Y:S02]  /*08c0*/  IADD3 R31, PT, PT, R31, R27, RZ ;  /* 0x0000001b1f1f7210 */ /* 0x000fe40007ffe0ff */
[----:B------:R-:W-:Y:S02]  /*08d0*/  LOP3.LUT R9, R13, 0x1f, RZ, 0xc0, !PT ;  /* 0x0000001f0d097812 */ /* 0x000fe400078ec0ff */
[----:B------:R-:W-:Y:S01]  /*08e0*/  LEA.HI.X R45, R8, UR18, R7, 0x2, P1 ;  /* 0x00000012082d7c11 */ /* 0x000fe200088f1407 */
[----:B------:R-:W-:Y:S02]  /*08f0*/  VIADD R8, R10, 0xffffffff ;  /* 0xffffffff0a087836 */ /* 0x000fe40000000000 */
[----:B-1----:R-:W-:Y:S01]  /*0900*/  FFMA R3, R3, R16, 1 ;  /* 0x3f80000003037423 */ /* 0x002fe20000000010 */
[----:B-----5:R-:W-:-:S02]  /*0910*/  @P0 R2UR UR12, R14 ;  /* 0x000000000e0c02ca */ /* 0x020fc400000e0000 */
[----:B------:R-:W-:Y:S02]  /*0920*/  LOP3.LUT R8, R8, 0x1f, RZ, 0xc0, !PT ;  /* 0x0000001f08087812 */ /* 0x000fe400078ec0ff */
[----:B------:R-:W-:Y:S02]  /*0930*/  IADD3 R7, PT, PT, R3, 0x1800000, RZ ;  /* 0x0180000003077810 */ /* 0x000fe40007ffe0ff */
[----:B------:R-:W-:Y:S02]  /*0940*/  IADD3 R19, P2, PT, R8, R22, RZ ;  /* 0x0000001608137210 */ /* 0x000fe40007f5e0ff */
[----:B------:R-:W-:Y:S02]  /*0950*/  LOP3.LUT R7, R7, 0x7f800000, RZ, 0xc0, !PT ;  /* 0x7f80000007077812 */ /* 0x000fe400078ec0ff */
[----:B------:R-:W-:Y:S01]  /*0960*/  SHF.L.U32 R40, R19, 0x2, RZ ;  /* 0x0000000213287819 */ /* 0x000fe200000006ff */
[----:B------:R-:W-:Y:S01]  /*0970*/  IMAD.X R18, RZ, RZ, R33, P2 ;  /* 0x000000ffff127224 */ /* 0x000fe200010e0621 */
[----:B------:R-:W-:-:S02]  /*0980*/  ISETP.GT.U32.AND P0, PT, R7, 0x1ffffff, PT ;  /* 0x01ffffff0700780c */ /* 0x000fc40003f04070 */
[----:B------:R-:W-:Y:S02]  /*0990*/  IADD3 R7, P1, PT, R8, R26, RZ ;  /* 0x0000001a08077210 */ /* 0x000fe40007f3e0ff */
[----:B------:R-:W-:Y:S02]  /*09a0*/  IADD3 R42, P3, PT, R40, UR28, RZ ;  /* 0x0000001c282a7c10 */ /* 0x000fe4000ff7e0ff */
[----:B------:R-:W-:Y:S01]  /*09b0*/  IADD3 R4, P2, PT, R4, UR14, RZ ;  /* 0x0000000e04047c10 */ /* 0x000fe2000ff5e0ff */
[----:B------:R-:W-:Y:S01]  /*09c0*/  IMAD.X R14, RZ, RZ, R31, P1 ;  /* 0x000000ffff0e7224 */ /* 0x000fe200008e061f */
[----:B------:R-:W-:Y:S02]  /*09d0*/  LEA R16, P1, R7, UR25, 0x2 ;  /* 0x0000001907107c11 */ /* 0x000fe4000f8210ff */
[----:B------:R-:W-:Y:S02]  /*09e0*/  IADD3 R40, P4, PT, R40, UR14, RZ ;  /* 0x0000000e28287c10 */ /* 0x000fe4000ff9e0ff */
[----:B------:R-:W-:-:S02]  /*09f0*/  SHF.L.U64.HI R15, R19, 0x2, R18 ;  /* 0x00000002130f7819 */ /* 0x000fc40000010212 */
[----:B------:R-:W-:Y:S01]  /*0a00*/  LEA.HI.X R17, R7, UR18, R14, 0x2, P1 ;  /* 0x0000001207117c11 */ /* 0x000fe200088f140e */
[----:B------:R-:W-:Y:S01]  /*0a10*/  IMAD R7, R9, 0x84, R0 ;  /* 0x0000008409077824 */ /* 0x000fe200078e0200 */
[----:B------:R-:W-:Y:S02]  /*0a20*/  IADD3.X R5, PT, PT, R5, UR16, RZ, P2, !PT ;  /* 0x0000001005057c10 */ /* 0x000fe400097fe4ff */
[C---:B------:R-:W-:Y:S02]  /*0a30*/  IADD3.X R43, PT, PT, R15.reuse, UR29, RZ, P3, !PT ;  /* 0x0000001d0f2b7c10 */ /* 0x040fe40009ffe4ff */
[----:B------:R-:W-:Y:S01]  /*0a40*/  IADD3.X R41, PT, PT, R15, UR16, RZ, P4, !PT ;  /* 0x000000100f297c10 */ /* 0x000fe2000a7fe4ff */
[----:B------:R-:W-:Y:S06]  /*0a50*/  @P0 BRA `(.L_x_7953) ;  /* 0x0000000000100947 */ /* 0x000fec0003800000 */
[----:B------:R-:W-:Y:S01]  /*0a60*/  IMAD.MOV.U32 R0, RZ, RZ, R3 ;  /* 0x000000ffff007224 */ /* 0x000fe200078e0003 */
[----:B------:R-:W-:-:S07]  /*0a70*/  MOV R14, 0xa90 ;  /* 0x00000a90000e7802 */ /* 0x000fce0000000f00 */
[----:B------:R-:W-:Y:S05]  /*0a80*/  CALL.REL.NOINC `($__internal_219_$__cuda_sm20_rcp_rn_f32_slowpath) ;  /* 0x00000028001c7944 */ /* 0x000fea0003c00000 */
[----:B------:R-:W-:Y:S05]  /*0a90*/  BRA `(.L_x_7954) ;  /* 0x0000000000107947 */ /* 0x000fea0003800000 */
.L_x_7953:
[----:B------:R-:W0:Y:S02]  /*0aa0*/  MUFU.RCP R0, R3 ;  /* 0x0000000300007308 */ /* 0x000e240000001000 */
[----:B0-----:R-:W-:-:S04]  /*0ab0*/  FFMA R14, R3, R0, -1 ;  /* 0xbf800000030e7423 */ /* 0x001fc80000000000 */
[----:B------:R-:W-:-:S04]  /*0ac0*/  FADD.FTZ R15, -R14, -RZ ;  /* 0x800000ff0e0f7221 */ /* 0x000fc80000010100 */
[----:B------:R-:W-:-:S07]  /*0ad0*/  FFMA R0, R0, R15, R0 ;  /* 0x0000000f00007223 */ /* 0x000fce0000000000 */
.L_x_7954:
[----:B------:R-:W-:Y:S05]  /*0ae0*/  BSYNC.RECONVERGENT B0 ;  /* 0x0000000000007941 */ /* 0x000fea0003800200 */
.L_x_7952:
[----:B------:R-:W2:Y:S04]  /*0af0*/  LDG.E R15, desc[UR26][R44.64] ;  /* 0x0000001a2c0f7981 */ /* 0x000ea8000c1e1900 */
[----:B------:R0:W3:Y:S01]  /*0b00*/  LDG.E R4, desc[UR26][R4.64] ;  /* 0x0000001a04047981 */ /* 0x0000e2000c1e1900 */
        /* <DEDUP_REMOVED lines=16> */
[C---:B------:R-:W-:Y:S01]  /*0c10*/  FFMA R3, R2.reuse, R3, R0 ;  /* 0x0000000302037223 */ /* 0x040fe20000000000 */
[----:B------:R-:W-:Y:S02]  /*0c20*/  FMUL R5, R2, R0 ;  /* 0x0000000002057220 */ /* 0x000fe40000400000 */
        /* <DEDUP_REMOVED lines=9> */
[----:B------:R-:W-:Y:S05]  /*0cc0*/  CALL.REL.NOINC `($__internal_219_$__cuda_sm20_rcp_rn_f32_slowpath) ;  /* 0x00000024008c7944 */ /* 0x000fea0003c00000 */
[----:B------:R-:W-:Y:S01]  /*0cd0*/  IMAD.MOV.U32 R21, RZ, RZ, R0 ;  /* 0x000000ffff157224 */ /* 0x000fe200078e0000 */
[----:B------:R-:W-:Y:S06]  /*0ce0*/  BRA `(.L_x_7957) ;  /* 0x0000000000107947 */ /* 0x000fec0003800000 */
.L_x_7956:
[----:B------:R-:W0:Y:S02]  /*0cf0*/  MUFU.RCP R21, R32 ;  /* 0x0000002000157308 */ /* 0x000e240000001000 */
[----:B0-----:R-:W-:-:S04]  /*0d00*/  FFMA R0, R32, R21, -1 ;  /* 0xbf80000020007423 */ /* 0x001fc80000000015 */
[----:B------:R-:W-:-:S04]  /*0d10*/  FADD.FTZ R0, -R0, -RZ ;  /* 0x800000ff00007221 */ /* 0x000fc80000010100 */
[----:B------:R-:W-:-:S07]  /*0d20*/  FFMA R21, R21, R0, R21 ;  /* 0x0000000015157223 */ /* 0x000fce0000000015 */
.L_x_7957:
[----:B------:R-:W-:Y:S05]  /*0d30*/  BSYNC.RECONVERGENT B0 ;  /* 0x0000000000007941 */ /* 0x000fea0003800200 */
.L_x_7955:
[----:B------:R-:W2:Y:S01]  /*0d40*/  LDG.E R5, desc[UR26][R42.64] ;  /* 0x0000001a2a057981 */ /* 0x000ea2000c1e1900 */
[----:B------:R-:W-:Y:S01]  /*0d50*/  MOV R23, 0x3bbb989d ;  /* 0x3bbb989d00177802 */ /* 0x000fe20000000f00 */
[----:B------:R-:W-:Y:S01]  /*0d60*/  IMAD.MOV.U32 R27, RZ, RZ, 0x437c0000 ;  /* 0x437c0000ff1b7424 */ /* 0x000fe200078e00ff */
[----:B------:R-:W0:Y:S01]  /*0d70*/  LDCU.64 UR6, c[0x0][0x3b8] ;  /* 0x00007700ff0677ac */ /* 0x000e220008000a00 */
[----:B------:R-:W-:Y:S01]  /*0d80*/  FADD R14, -R21, 1 ;  /* 0x3f800000150e7421 */ /* 0x000fe20000000100 */
[----:B------:R-:W-:Y:S01]  /*0d90*/  HADD2.F32 R15, -RZ, R15.H1_H1 ;  /* 0x3000000fff0f7230 */ /* 0x000fe20000004100 */
[----:B------:R-:W5:Y:S02]  /*0da0*/  LDG.E R17, desc[UR26][R16.64] ;  /* 0x0000001a10117981 */ /* 0x000f64000c1e1900 */
[-C--:B------:R-:W-:Y:S01]  /*0db0*/  FMUL R14, R14, R21.reuse ;  /* 0x000000150e0e7220 */ /* 0x080fe20000400000 */
[----:B------:R-:W-:-:S03]  /*0dc0*/  FMUL R34, R6, R21 ;  /* 0x0000001506227220 */ /* 0x000fc60000400000 */
[----:B------:R-:W-:Y:S01]  /*0dd0*/  FFMA R14, R6, R14, R21 ;  /* 0x0000000e060e7223 */ /* 0x000fe20000000015 */
[----:B------:R-:W-:Y:S02]  /*0de0*/  HADD2.F32 R21, -RZ, R4.H1_H1 ;  /* 0x30000004ff157230 */ /* 0x000fe40000004100 */
[----:B------:R-:W-:Y:S02]  /*0df0*/  IMAD.SHL.U32 R29, R28, 0x8, RZ ;  /* 0x000000081c1d7824 */ /* 0x000fe400078e00ff */
[----:B------:R-:W-:Y:S01]  /*0e00*/  FMUL R14, R14, R15 ;  /* 0x0000000f0e0e7220 */ /* 0x000fe20000400000 */
[----:B------:R-:W-:Y:S01]  /*0e10*/  SHF.L.U64.HI R6, R28, 0x3, R20 ;  /* 0x000000031c067819 */ /* 0x000fe20000010214 */
[----:B0-----:R-:W-:Y:S01]  /*0e20*/  ULEA UR15, UP0, UR6, UR8, 0x2 ;  /* 0x00000008060f7291 */ /* 0x001fe2000f8010ff */
[----:B------:R-:W-:Y:S01]  /*0e30*/  IADD3 R32, P3, PT, R26, UR22, RZ ;  /* 0x000000161a207c10 */ /* 0x000fe2000ff7e0ff */
[----:B------:R-:W-:Y:S01]  /*0e40*/  FMUL R20, R14, R21 ;  /* 0x000000150e147220 */ /* 0x000fe20000400000 */
[----:B------:R0:W5:Y:S01]  /*0e50*/  LDG.E R16, desc[UR26][R40.64] ;  /* 0x0000001a28107981 */ /* 0x000162000c1e1900 */
[----:B------:R-:W-:Y:S01]  /*0e60*/  ULEA.HI.X UR4, UR6, UR9, UR7, 0x2, UP0 ;  /* 0x0000000906047291 */ /* 0x000fe200080f1407 */
[C---:B------:R-:W-:Y:S01]  /*0e70*/  IADD3 R26, P1, PT, R29.reuse, UR8, RZ ;  /* 0x000000081d1a7c10 */ /* 0x040fe2000ff3e0ff */
[----:B------:R-:W-:Y:S01]  /*0e80*/  VIADD R28, R10, 0x1e ;  /* 0x0000001e0a1c7836 */ /* 0x000fe20000000000 */
[----:B------:R-:W-:Y:S01]  /*0e90*/  IADD3 R14, P2, PT, R29, UR15, RZ ;  /* 0x0000000f1d0e7c10 */ /* 0x000fe2000ff5e0ff */
[----:B------:R-:W-:Y:S01]  /*0ea0*/  FMUL R35, R15, R34 ;  /* 0x000000220f237220 */ /* 0x000fe20000400000 */
[----:B------:R-:W-:Y:S01]  /*0eb0*/  IADD3 R4, P0, PT, R22, UR6, RZ ;  /* 0x0000000616047c10 */ /* 0x000fe2000ff1e0ff */
[----:B------:R-:W-:Y:S01]  /*0ec0*/  FMUL R22, R3, UR12 ;  /* 0x0000000c03167c20 */ /* 0x000fe20008400000 */
[----:B------:R-:W-:Y:S01]  /*0ed0*/  IADD3.X R15, PT, PT, R6, UR4, RZ, P2, !PT ;  /* 0x00000004060f7c10 */ /* 0x000fe200097fe4ff */
[----:B------:R-:W-:Y:S01]  /*0ee0*/  FMUL R21, R35, UR12 ;  /* 0x0000000c23157c20 */ /* 0x000fe20008400000 */
[----:B------:R-:W-:Y:S01]  /*0ef0*/  IADD3.X R33, PT, PT, R33, UR30, RZ, P0, !PT ;  /* 0x0000001e21217c10 */ /* 0x000fe200087fe4ff */
[----:B------:R-:W-:Y:S01]  /*0f00*/  BSSY.RECONVERGENT B0, `(.L_x_7958) ;  /* 0x000002b000007945 */ /* 0x000fe20003800200 */
[----:B------:R-:W-:-:S02]  /*0f10*/  FMNMX3 R3, |R3|, RZ, |R20|, !PT ;  /* 0x000000ff03037276 */ /* 0x000fc40007800614 */
[----:B------:R-:W-:Y:S01]  /*0f20*/  IADD3.X R31, PT, PT, R31, UR23, RZ, P3, !PT ;  /* 0x000000171f1f7c10 */ /* 0x000fe20009ffe4ff */
[----:B--2---:R-:W-:-:S05]  /*0f30*/  HADD2.F32 R2, -RZ, R5.H0_H0 ;  /* 0x20000005ff027230 */ /* 0x004fca0000004100 */
[----:B------:R-:W-:-:S04]  /*0f40*/  FFMA.SAT R0, R2, -R23, 0.5 ;  /* 0x3f00000002007423 */ /* 0x000fc80000002817 */
[----:B------:R-:W-:-:S04]  /*0f50*/  FFMA.RM R23, R0, R27, 12582913 ;  /* 0x4b40000100177423 */ /* 0x000fc8000000401b */
[C---:B------:R-:W-:Y:S01]  /*0f60*/  FADD R27, R23.reuse, -12583039 ;  /* 0xcb40007f171b7421 */ /* 0x040fe20000000000 */
[----:B------:R-:W-:-:S03]  /*0f70*/  SHF.L.U32 R23, R23, 0x17, RZ ;  /* 0x0000001717177819 */ /* 0x000fc600000006ff */
[----:B------:R-:W-:-:S04]  /*0f80*/  FFMA R27, R2, -1.4426950216293334961, -R27 ;  /* 0xbfb8aa3b021b7823 */ /* 0x000fc8000000081b */
[----:B------:R-:W-:Y:S01]  /*0f90*/  FFMA R0, R2, -1.925963033500011079e-08, R27 ;  /* 0xb2a5706002007823 */ /* 0x000fe2000000001b */
[----:B------:R-:W-:Y:S02]  /*0fa0*/  IADD3.X R27, PT, PT, R6, UR9, RZ, P1, !PT ;  /* 0x00000009061b7c10 */ /* 0x000fe40008ffe4ff */
[----:B------:R-:W-:-:S03]  /*0fb0*/  LOP3.LUT R6, R28, 0x1f, RZ, 0xc0, !PT ;  /* 0x0000001f1c067812 */ /* 0x000fc600078ec0ff */
[----:B------:R-:W1:Y:S01]  /*0fc0*/  MUFU.EX2 R0, R0 ;  /* 0x0000000000007308 */ /* 0x000e620000000800 */
[----:B------:R-:W-:-:S05]  /*0fd0*/  IADD3 R29, P1, PT, R6, R32, RZ ;  /* 0x00000020061d7210 */ /* 0x000fca0007f3e0ff */
[----:B------:R-:W-:Y:S02]  /*0fe0*/  IMAD.X R34, RZ, RZ, R31, P1 ;  /* 0x000000ffff227224 */ /* 0x000fe400008e061f */
[----:B-1----:R-:W-:Y:S01]  /*0ff0*/  FFMA R0, R23, R0, 1 ;  /* 0x3f80000017007423 */ /* 0x002fe20000000000 */
[----:B------:R-:W-:Y:S01]  /*1000*/  FMUL R23, R20, UR12 ;  /* 0x0000000c14177c20 */ /* 0x000fe20008400000 */
[C---:B------:R-:W-:Y:S01]  /*1010*/  FMUL R20, R30.reuse, UR12 ;  /* 0x0000000c1e147c20 */ /* 0x040fe20008400000 */
[----:B------:R-:W-:Y:S01]  /*1020*/  FMNMX3 R30, |R30|, R3, |R35|, !PT ;  /* 0x000000031e1e7276 */ /* 0x000fe20007800623 */
[----:B------:R-:W-:Y:S02]  /*1030*/  VIADD R28, R0, 0x1800000 ;  /* 0x01800000001c7836 */ /* 0x000fe40000000000 */
[----:B------:R1:W-:Y:S03]  /*1040*/  STG.E.64 desc[UR26][R26.64], R22 ;  /* 0x000000161a007986 */ /* 0x0003e6000c101b1a */
[----:B------:R-:W-:Y:S01]  /*1050*/  LOP3.LUT R28, R28, 0x7f800000, RZ, 0xc0, !PT ;  /* 0x7f8000001c1c7812 */ /* 0x000fe200078ec0ff */
[----:B------:R2:W-:Y:S03]  /*1060*/  STG.E.64 desc[UR26][R14.64], R20 ;  /* 0x000000140e007986 */ /* 0x0005e6000c101b1a */
[----:B------:R-:W-:-:S02]  /*1070*/  ISETP.GT.U32.AND P0, PT, R28, 0x1ffffff, PT ;  /* 0x01ffffff1c00780c */ /* 0x000fc40003f04070 */
[----:B------:R-:W-:-:S04]  /*1080*/  LEA R28, P1, R29, UR25, 0x2 ;  /* 0x000000191d1c7c11 */ /* 0x000fc8000f8210ff */
[----:B------:R-:W-:Y:S02]  /*1090*/  LEA.HI.X R29, R29, UR18, R34, 0x2, P1 ;  /* 0x000000121d1d7c11 */ /* 0x000fe400088f1422 */
[----:B-1----:R-:W-:-:S04]  /*10a0*/  IADD3 R26, P2, PT, R6, R4, RZ ;  /* 0x00000004061a7210 */ /* 0x002fc80007f5e0ff */
[----:B------:R-:W-:Y:S01]  /*10b0*/  SHF.L.U32 R42, R26, 0x2, RZ ;  /* 0x000000021a2a7819 */ /* 0x000fe200000006ff */
[----:B------:R-:W-:-:S03]  /*10c0*/  IMAD.X R27, RZ, RZ, R33, P2 ;  /* 0x000000ffff1b7224 */ /* 0x000fc600010e0621 */
[C---:B0-----:R-:W-:Y:S02]  /*10d0*/  IADD3 R40, P2, PT, R42.reuse, UR28, RZ ;  /* 0x0000001c2a287c10 */ /* 0x041fe4000ff5e0ff */
[----:B------:R-:W-:Y:S02]  /*10e0*/  IADD3 R42, P3, PT, R42, UR14, RZ ;  /* 0x0000000e2a2a7c10 */ /* 0x000fe4000ff7e0ff */
[----:B--2---:R-:W-:-:S04]  /*10f0*/  SHF.L.U64.HI R14, R26, 0x2, R27 ;  /* 0x000000021a0e7819 */ /* 0x004fc8000001021b */
[C---:B------:R-:W-:Y:S02]  /*1100*/  IADD3.X R41, PT, PT, R14.reuse, UR29, RZ, P2, !PT ;  /* 0x0000001d0e297c10 */ /* 0x040fe400097fe4ff */
[----:B------:R-:W-:Y:S01]  /*1110*/  IADD3.X R43, PT, PT, R14, UR16, RZ, P3, !PT ;  /* 0x000000100e2b7c10 */ /* 0x000fe20009ffe4ff */
[----:B------:R-:W-:Y:S06]  /*1120*/  @P0 BRA `(.L_x_7959) ;  /* 0x0000000000100947 */ /* 0x000fec0003800000 */
[----:B------:R-:W-:-:S07]  /*1130*/  MOV R14, 0x1150 ;  /* 0x00001150000e7802 */ /* 0x000fce0000000f00 */
[----:B-----5:R-:W-:Y:S05]  /*1140*/  CALL.REL.NOINC `($__internal_219_$__cuda_sm20_rcp_rn_f32_slowpath) ;  /* 0x00000020006c7944 */ /* 0x020fea0003c00000 */
[----:B------:R-:W-:Y:S01]  /*1150*/  MOV R3, R0 ;  /* 0x0000000000037202 */ /* 0x000fe20000000f00 */
[----:B------:R-:W-:Y:S06]  /*1160*/  BRA `(.L_x_7960) ;  /* 0x0000000000107947 */ /* 0x000fec0003800000 */
.L_x_7959:
[----:B------:R-:W0:Y:S02]  /*1170*/  MUFU.RCP R3, R0 ;  /* 0x0000000000037308 */ /* 0x000e240000001000 */
[----:B0-----:R-:W-:-:S04]  /*1180*/  FFMA R14, R0, R3, -1 ;  /* 0xbf800000000e7423 */ /* 0x001fc80000000003 */
[----:B------:R-:W-:-:S04]  /*1190*/  FADD.FTZ R14, -R14, -RZ ;  /* 0x800000ff0e0e7221 */ /* 0x000fc80000010100 */
[----:B------:R-:W-:-:S07]  /*11a0*/  FFMA R3, R3, R14, R3 ;  /* 0x0000000e03037223 */ /* 0x000fce0000000003 */
.L_x_7960:
[----:B------:R-:W-:Y:S05]  /*11b0*/  BSYNC.RECONVERGENT B0 ;  /* 0x0000000000007941 */ /* 0x000fea0003800200 */
.L_x_7958:
[----:B------:R-:W-:Y:S02]  /*11c0*/  HFMA2 R15, -RZ, RZ, 3.7421875, 0 ;  /* 0x437c0000ff0f7431 */ /* 0x000fe400000001ff */
[----:B------:R-:W-:Y:S01]  /*11d0*/  HADD2.F32 R5, -RZ, R5.H1_H1 ;  /* 0x30000005ff057230 */ /* 0x000fe20000004100 */
        /* <DEDUP_REMOVED lines=8> */
[----:B------:R-:W-:-:S03]  /*1260*/  FADD R14, -R3, 1 ;  /* 0x3f800000030e7421 */ /* 0x000fc60000000100 */
[----:B------:R0:W1:Y:S01]  /*1270*/  MUFU.EX2 R15, R34 ;  /* 0x00000022000f7308 */ /* 0x0000620000000800 */
[----:B------:R-:W-:-:S04]  /*1280*/  FMUL R14, R14, R3 ;  /* 0x000000030e0e7220 */ /* 0x000fc80000400000 */
[C---:B------:R-:W-:Y:S01]  /*1290*/  FFMA R14, R2.reuse, R14, R3 ;  /* 0x0000000e020e7223 */ /* 0x040fe20000000003 */
[----:B------:R-:W-:Y:S01]  /*12a0*/  FMUL R2, R2, R3 ;  /* 0x0000000302027220 */ /* 0x000fe20000400000 */
[----:B0----5:R-:W-:Y:S02]  /*12b0*/  HADD2.F32 R34, -RZ, R16.H0_H0 ;  /* 0x20000010ff227230 */ /* 0x021fe40000004100 */
[----:B-1----:R-:W-:-:S05]  /*12c0*/  FFMA R0, R0, R15, 1 ;  /* 0x3f80000000007423 */ /* 0x002fca000000000f */
        /* <DEDUP_REMOVED lines=9> */
[----:B------:R-:W-:Y:S05]  /*1360*/  CALL.REL.NOINC `($__internal_219_$__cuda_sm20_rcp_rn_f32_slowpath) ;  /* 0x0000001c00e47944 */ /* 0x000fea0003c00000 */
[----:B------:R-:W-:Y:S05]  /*1370*/  BRA `(.L_x_7963) ;  /* 0x0000000000107947 */ /* 0x000fea0003800000 */
.L_x_7962:
[----:B------:R-:W0:Y:S02]  /*1380*/  MUFU.RCP R15, R0 ;  /* 0x00000000000f7308 */ /* 0x000e240000001000 */
[----:B0-----:R-:W-:-:S04]  /*1390*/  FFMA R14, R0, R15, -1 ;  /* 0xbf800000000e7423 */ /* 0x001fc8000000000f */
[----:B------:R-:W-:-:S04]  /*13a0*/  FADD.FTZ R14, -R14, -RZ ;  /* 0x800000ff0e0e7221 */ /* 0x000fc80000010100 */
[----:B------:R-:W-:-:S07]  /*13b0*/  FFMA R0, R15, R14, R15 ;  /* 0x0000000e0f007223 */ /* 0x000fce000000000f */
.L_x_7963:
[----:B------:R-:W-:Y:S05]  /*13c0*/  BSYNC.RECONVERGENT B0 ;  /* 0x0000000000007941 */ /* 0x000fea0003800200 */
.L_x_7961:
[----:B------:R-:W2:Y:S01]  /*13d0*/  LDG.E R40, desc[UR26][R40.64] ;  /* 0x0000001a28287981 */ /* 0x000ea2000c1e1900 */
[----:B------:R-:W-:Y:S01]  /*13e0*/  IMAD.MOV.U32 R14, RZ, RZ, 0x3bbb989d ;  /* 0x3bbb989dff0e7424 */ /* 0x000fe200078e00ff */
[----:B------:R-:W-:Y:S01]  /*13f0*/  MOV R35, 0x437c0000 ;  /* 0x437c000000237802 */ /* 0x000fe20000000f00 */
[----:B------:R-:W-:Y:S02]  /*1400*/  HADD2.F32 R36, -RZ, R17.H1_H1 ;  /* 0x30000011ff247230 */ /* 0x000fe40000004100 */
[----:B------:R-:W-:Y:S01]  /*1410*/  FMUL R17, R5, R0 ;  /* 0x0000000005117220 */ /* 0x000fe20000400000 */
[----:B------:R-:W-:Y:S01]  /*1420*/  HADD2.F32 R38, -RZ, R16.H1_H1 ;  /* 0x30000010ff267230 */ /* 0x000fe20000004100 */
[----:B------:R-:W0:Y:S01]  /*1430*/  LDCU UR6, c[0x0][0x3b8] ;  /* 0x00007700ff0677ac */ /* 0x000e220008000800 */
[----:B------:R-:W-:Y:S01]  /*1440*/  FMUL R16, R2, UR12 ;  /* 0x0000000c02107c20 */ /* 0x000fe20008400000 */
[----:B------:R-:W5:Y:S04]  /*1450*/  LDG.E R28, desc[UR26][R28.64] ;  /* 0x0000001a1c1c7981 */ /* 0x000f68000c1e1900 */
[----:B------:R1:W5:Y:S01]  /*1460*/  LDG.E R29, desc[UR26][R42.64] ;  /* 0x0000001a2a1d7981 */ /* 0x000362000c1e1900 */
[----:B------:R-:W-:Y:S01]  /*1470*/  BSSY.RECONVERGENT B0, `(.L_x_7964) ;  /* 0x0000037000007945 */ /* 0x000fe20003800200 */
[----:B--2---:R-:W-:-:S05]  /*1480*/  HADD2.F32 R15, -RZ, R40.H0_H0 ;  /* 0x20000028ff0f7230 */ /* 0x004fca0000004100 */
[----:B------:R-:W-:-:S04]  /*1490*/  FFMA.SAT R14, R15, -R14, 0.5 ;  /* 0x3f0000000f0e7423 */ /* 0x000fc8000000280e */
[----:B------:R-:W-:Y:S01]  /*14a0*/  FFMA.RM R14, R14, R35, 12582913 ;  /* 0x4b4000010e0e7423 */ /* 0x000fe20000004023 */
[----:B------:R-:W-:-:S03]  /*14b0*/  FADD R35, -R0, 1 ;  /* 0x3f80000000237421 */ /* 0x000fc60000000100 */
[----:B------:R-:W-:Y:S01]  /*14c0*/  FADD R34, R14, -12583039 ;  /* 0xcb40007f0e227421 */ /* 0x000fe20000000000 */
[----:B------:R-:W-:-:S03]  /*14d0*/  FMUL R35, R35, R0 ;  /* 0x0000000023237220 */ /* 0x000fc60000400000 */
[----:B------:R-:W-:Y:S01]  /*14e0*/  FFMA R34, R15, -1.4426950216293334961, -R34 ;  /* 0xbfb8aa3b0f227823 */ /* 0x000fe20000000822 */
[----:B------:R-:W-:Y:S01]  /*14f0*/  FFMA R35, R5, R35, R0 ;  /* 0x0000002305237223 */ /* 0x000fe20000000000 */
[----:B------:R-:W-:Y:S01]  /*1500*/  FMUL R0, R36, R17 ;  /* 0x0000001124007220 */ /* 0x000fe20000400000 */
[----:B------:R-:W-:Y:S02]  /*1510*/  IMAD.SHL.U32 R5, R14, 0x800000, RZ ;  /* 0x008000000e057824 */ /* 0x000fe400078e00ff */
[----:B------:R-:W-:Y:S01]  /*1520*/  FFMA R34, R15, -1.925963033500011079e-08, R34 ;  /* 0xb2a570600f227823 */ /* 0x000fe20000000022 */
[----:B------:R-:W-:Y:S01]  /*1530*/  SHF.L.U64.HI R17, R19, 0x3, R18 ;  /* 0x0000000313117819 */ /* 0x000fe20000010212 */
[----:B------:R-:W-:Y:S01]  /*1540*/  FMUL R35, R35, R36 ;  /* 0x0000002423237220 */ /* 0x000fe20000400000 */
[----:B------:R-:W-:Y:S01]  /*1550*/  SHF.L.U32 R19, R19, 0x3, RZ ;  /* 0x0000000313137819 */ /* 0x000fe200000006ff */
[----:B------:R-:W-:Y:S02]  /*1560*/  FMUL R18, R3, UR12 ;  /* 0x0000000c03127c20 */ /* 0x000fe40008400000 */
[----:B------:R-:W2:Y:S01]  /*1570*/  MUFU.EX2 R34, R34 ;  /* 0x0000002200227308 */ /* 0x000ea20000000800 */
[----:B------:R-:W-:Y:S01]  /*1580*/  FMUL R38, R35, R38 ;  /* 0x0000002623267220 */ /* 0x000fe20000400000 */
[----:B------:R-:W-:-:S04]  /*1590*/  IADD3 R36, P0, PT, R19, UR8, RZ ;  /* 0x0000000813247c10 */ /* 0x000fc8000ff1e0ff */
[----:B------:R-:W-:Y:S02]  /*15a0*/  IADD3.X R37, PT, PT, R17, UR9, RZ, P0, !PT ;  /* 0x0000000911257c10 */ /* 0x000fe400087fe4ff */
[----:B------:R-:W-:-:S04]  /*15b0*/  FMNMX3 R41, |R3|, R30, |R38|, !PT ;  /* 0x0000001e03297276 */ /* 0x000fc80007800626 */
[----:B------:R-:W-:Y:S01]  /*15c0*/  FMNMX3 R2, |R2|, R41, |R0|, !PT ;  /* 0x0000002902027276 */ /* 0x000fe20007800600 */
[----:B--2---:R-:W-:Y:S01]  /*15d0*/  FFMA R14, R5, R34, 1 ;  /* 0x3f800000050e7423 */ /* 0x004fe20000000022 */
[----:B------:R-:W-:Y:S01]  /*15e0*/  IADD3 R34, P1, PT, R19, UR15, RZ ;  /* 0x0000000f13227c10 */ /* 0x000fe2000ff3e0ff */
[----:B------:R-:W-:Y:S01]  /*15f0*/  FMUL R19, R38, UR12 ;  /* 0x0000000c26137c20 */ /* 0x000fe20008400000 */
[----:B------:R-:W-:Y:S02]  /*1600*/  VIADD R5, R10, 0x1d ;  /* 0x0000001d0a057836 */ /* 0x000fe40000000000 */
[----:B------:R-:W-:Y:S01]  /*1610*/  IADD3.X R35, PT, PT, R17, UR4, RZ, P1, !PT ;  /* 0x0000000411237c10 */ /* 0x000fe20008ffe4ff */
[----:B------:R-:W-:Y:S01]  /*1620*/  FMUL R17, R0, UR12 ;  /* 0x0000000c00117c20 */ /* 0x000fe20008400000 */
[----:B------:R-:W-:Y:S01]  /*1630*/  IADD3 R39, PT, PT, R14, 0x1800000, RZ ;  /* 0x018000000e277810 */ /* 0x000fe20007ffe0ff */
[----:B------:R2:W-:Y:S01]  /*1640*/  STG.E.64 desc[UR26][R36.64], R18 ;  /* 0x0000001224007986 */ /* 0x0005e2000c101b1a */
[----:B------:R-:W-:-:S02]  /*1650*/  LOP3.LUT R5, R5, 0x1f, RZ, 0xc0, !PT ;  /* 0x0000001f05057812 */ /* 0x000fc400078ec0ff */
[----:B-1----:R-:W-:Y:S01]  /*1660*/  LOP3.LUT R42, R39, 0x7f800000, RZ, 0xc0, !PT ;  /* 0x7f800000272a7812 */ /* 0x002fe200078ec0ff */
[----:B------:R2:W-:Y:S01]  /*1670*/  STG.E.64 desc[UR26][R34.64], R16 ;  /* 0x0000001022007986 */ /* 0x0005e2000c101b1a */
[C---:B0-----:R-:W-:Y:S02]  /*1680*/  IADD3 R4, P3, P4, R5.reuse, UR6, R4 ;  /* 0x0000000605047c10 */ /* 0x041fe4000fc7e004 */
[----:B------:R-:W-:Y:S02]  /*1690*/  ISETP.GT.U32.AND P0, PT, R42, 0x1ffffff, PT ;  /* 0x01ffffff2a00780c */ /* 0x000fe40003f04070 */
[----:B------:R-:W-:Y:S01]  /*16a0*/  IADD3 R39, P1, P2, R5, UR22, R32 ;  /* 0x0000001605277c10 */ /* 0x000fe2000fa3e020 */
[----:B------:R-:W-:Y:S01]  /*16b0*/  IMAD.SHL.U32 R42, R4, 0x4, RZ ;  /* 0x00000004042a7824 */ /* 0x000fe200078e00ff */
[----:B------:R-:W-:Y:S02]  /*16c0*/  IADD3.X R3, PT, PT, RZ, UR30, R33, P3, P4 ;  /* 0x0000001eff037c10 */ /* 0x000fe40009fe8421 */
[----:B------:R-:W-:-:S02]  /*16d0*/  IADD3.X R30, PT, PT, RZ, UR23, R31, P1, P2 ;  /* 0x00000017ff1e7c10 */ /* 0x000fc40008fe441f */
[C---:B------:R-:W-:Y:S02]  /*16e0*/  IADD3 R44, P2, PT, R42.reuse, UR28, RZ ;  /* 0x0000001c2a2c7c10 */ /* 0x040fe4000ff5e0ff */
[C---:B------:R-:W-:Y:S02]  /*16f0*/  LEA R32, P1, R39.reuse, UR25, 0x2 ;  /* 0x0000001927207c11 */ /* 0x040fe4000f8210ff */
[----:B------:R-:W-:Y:S02]  /*1700*/  IADD3 R42, P3, PT, R42, UR14, RZ ;  /* 0x0000000e2a2a7c10 */ /* 0x000fe4000ff7e0ff */
[----:B------:R-:W-:Y:S02]  /*1710*/  SHF.L.U64.HI R31, R4, 0x2, R3 ;  /* 0x00000002041f7819 */ /* 0x000fe40000010203 */
[----:B------:R-:W-:Y:S02]  /*1720*/  LEA.HI.X R33, R39, UR18, R30, 0x2, P1 ;  /* 0x0000001227217c11 */ /* 0x000fe400088f141e */
[----:B------:R-:W-:-:S02]  /*1730*/  IADD3.X R45, PT, PT, R31, UR29, RZ, P2, !PT ;  /* 0x0000001d1f2d7c10 */ /* 0x000fc400097fe4ff */
[----:B------:R-:W-:Y:S01]  /*1740*/  IADD3.X R43, PT, PT, R31, UR16, RZ, P3, !PT ;  /* 0x000000101f2b7c10 */ /* 0x000fe20009ffe4ff */
[----:B--2---:R-:W-:Y:S06]  /*1750*/  @P0 BRA `(.L_x_7965) ;  /* 0x0000000000100947 */ /* 0x004fec0003800000 */
[----:B------:R-:W-:Y:S02]  /*1760*/  MOV R0, R14 ;  /* 0x0000000e00007202 */ /* 0x000fe40000000f00 */
[----:B------:R-:W-:-:S07]  /*1770*/  MOV R14, 0x1790 ;  /* 0x00001790000e7802 */ /* 0x000fce0000000f00 */
[----:B-----5:R-:W-:Y:S05]  /*1780*/  CALL.REL.NOINC `($__internal_219_$__cuda_sm20_rcp_rn_f32_slowpath) ;  /* 0x0000001800dc7944 */ /* 0x020fea0003c00000 */
[----:B------:R-:W-:Y:S05]  /*1790*/  BRA `(.L_x_7966) ;  /* 0x0000000000107947 */ /* 0x000fea0003800000 */
.L_x_7965:
[----:B------:R-:W0:Y:S02]  /*17a0*/  MUFU.RCP R31, R14 ;  /* 0x0000000e001f7308 */ /* 0x000e240000001000 */
[----:B0-----:R-:W-:-:S04]  /*17b0*/  FFMA R0, R14, R31, -1 ;  /* 0xbf8000000e007423 */ /* 0x001fc8000000001f */
[----:B------:R-:W-:-:S04]  /*17c0*/  FADD.FTZ R0, -R0, -RZ ;  /* 0x800000ff00007221 */ /* 0x000fc80000010100 */
[----:B------:R-:W-:-:S07]  /*17d0*/  FFMA R0, R31, R0, R31 ;  /* 0x000000001f007223 */ /* 0x000fce000000001f */
.L_x_7966:
[----:B------:R-:W-:Y:S05]  /*17e0*/  BSYNC.RECONVERGENT B0 ;  /* 0x0000000000007941 */ /* 0x000fea0003800200 */
.L_x_7964:
        /* <DEDUP_REMOVED lines=27> */
[----:B------:R-:W-:Y:S05]  /*19a0*/  CALL.REL.NOINC `($__internal_219_$__cuda_sm20_rcp_rn_f32_slowpath) ;  /* 0x0000001800547944 */ /* 0x000fea0003c00000 */
[----:B------:R-:W-:Y:S01]  /*19b0*/  MOV R35, R0 ;  /* 0x0000000000237202 */ /* 0x000fe20000000f00 */
[----:B------:R-:W-:Y:S06]  /*19c0*/  BRA `(.L_x_7969) ;  /* 0x0000000000107947 */ /* 0x000fec0003800000 */
.L_x_7968:
[----:B------:R-:W0:Y:S02]  /*19d0*/  MUFU.RCP R35, R14 ;  /* 0x0000000e00237308 */ /* 0x000e240000001000 */
[----:B0-----:R-:W-:-:S04]  /*19e0*/  FFMA R0, R14, R35, -1 ;  /* 0xbf8000000e007423 */ /* 0x001fc80000000023 */
[----:B------:R-:W-:-:S04]  /*19f0*/  FADD.FTZ R0, -R0, -RZ ;  /* 0x800000ff00007221 */ /* 0x000fc80000010100 */
[----:B------:R-:W-:-:S07]  /*1a00*/  FFMA R35, R35, R0, R35 ;  /* 0x0000000023237223 */ /* 0x000fce0000000023 */
.L_x_7969:
[----:B------:R-:W-:Y:S05]  /*1a10*/  BSYNC.RECONVERGENT B0 ;  /* 0x0000000000007941 */ /* 0x000fea0003800200 */
.L_x_7967:
[----:B------:R-:W2:Y:S01]  /*1a20*/  LDG.E R31, desc[UR26][R44.64] ;  /* 0x0000001a2c1f7981 */ /* 0x000ea2000c1e1900 */
[----:B------:R-:W-:Y:S02]  /*1a30*/  HFMA2 R39, -RZ, RZ, 3.7421875, 0 ;  /* 0x437c0000ff277431 */ /* 0x000fe400000001ff */
[----:B------:R-:W-:Y:S02]  /*1a40*/  IMAD.MOV.U32 R37, RZ, RZ, 0x3bbb989d ;  /* 0x3bbb989dff257424 */ /* 0x000fe400078e00ff */
[----:B------:R-:W-:Y:S01]  /*1a50*/  FADD R0, -R35, 1 ;  /* 0x3f80000023007421 */ /* 0x000fe20000000100 */
[----:B------:R0:W5:Y:S03]  /*1a60*/  LDG.E R32, desc[UR26][R32.64] ;  /* 0x0000001a20207981 */ /* 0x000166000c1e1900 */
[----:B------:R-:W-:Y:S01]  /*1a70*/  FMUL R0, R0, R35 ;  /* 0x0000002300007220 */ /* 0x000fe20000400000 */
[----:B------:R0:W5:Y:S01]  /*1a80*/  LDG.E R33, desc[UR26][R42.64] ;  /* 0x0000001a2a217981 */ /* 0x000162000c1e1900 */
[----:B------:R-:W-:Y:S01]  /*1a90*/  BSSY.RECONVERGENT B0, `(.L_x_7970) ;  /* 0x000002b000007945 */ /* 0x000fe20003800200 */
[----:B--2---:R-:W-:-:S05]  /*1aa0*/  HADD2.F32 R34, -RZ, R31.H0_H0 ;  /* 0x2000001fff227230 */ /* 0x004fca0000004100 */
[----:B------:R-:W-:-:S04]  /*1ab0*/  FFMA.SAT R14, R34, -R37, 0.5 ;  /* 0x3f000000220e7423 */ /* 0x000fc80000002825 */
[----:B------:R-:W-:-:S04]  /*1ac0*/  FFMA.RM R14, R14, R39, 12582913 ;  /* 0x4b4000010e0e7423 */ /* 0x000fc80000004027 */
[C---:B------:R-:W-:Y:S01]  /*1ad0*/  FADD R37, R14.reuse, -12583039 ;  /* 0xcb40007f0e257421 */ /* 0x040fe20000000000 */
[----:B------:R-:W-:-:S03]  /*1ae0*/  SHF.L.U32 R41, R14, 0x17, RZ ;  /* 0x000000170e297819 */ /* 0x000fc600000006ff */
[----:B------:R-:W-:-:S04]  /*1af0*/  FFMA R37, R34, -1.4426950216293334961, -R37 ;  /* 0xbfb8aa3b22257823 */ /* 0x000fc80000000825 */
[----:B------:R-:W-:Y:S01]  /*1b00*/  FFMA R36, R34, -1.925963033500011079e-08, R37 ;  /* 0xb2a5706022247823 */ /* 0x000fe20000000025 */
[----:B------:R-:W-:Y:S02]  /*1b10*/  HADD2.F32 R37, -RZ, R28.H1_H1 ;  /* 0x3000001cff257230 */ /* 0x000fe40000004100 */
[C---:B------:R-:W-:Y:S01]  /*1b20*/  FFMA R28, R40.reuse, R0, R35 ;  /* 0x00000000281c7223 */ /* 0x040fe20000000023 */
[----:B------:R-:W-:Y:S01]  /*1b30*/  FMUL R40, R40, R35 ;  /* 0x0000002328287220 */ /* 0x000fe20000400000 */
[----:B------:R1:W2:Y:S01]  /*1b40*/  MUFU.EX2 R0, R36 ;  /* 0x0000002400007308 */ /* 0x0002a20000000800 */
[----:B------:R-:W-:Y:S01]  /*1b50*/  HADD2.F32 R35, -RZ, R29.H1_H1 ;  /* 0x3000001dff237230 */ /* 0x000fe20000004100 */
[C---:B------:R-:W-:Y:S01]  /*1b60*/  SHF.L.U64.HI R29, R26.reuse, 0x3, R27 ;  /* 0x000000031a1d7819 */ /* 0x040fe2000001021b */
[----:B------:R-:W-:Y:S02]  /*1b70*/  IMAD.SHL.U32 R27, R26, 0x8, RZ ;  /* 0x000000081a1b7824 */ /* 0x000fe400078e00ff */
[----:B------:R-:W-:Y:S01]  /*1b80*/  FMUL R28, R28, R37 ;  /* 0x000000251c1c7220 */ /* 0x000fe20000400000 */
[----:B------:R-:W-:Y:S01]  /*1b90*/  FMUL R40, R37, R40 ;  /* 0x0000002825287220 */ /* 0x000fe20000400000 */
[----:B------:R-:W-:-:S02]  /*1ba0*/  FMUL R26, R30, UR12 ;  /* 0x0000000c1e1a7c20 */ /* 0x000fc40008400000 */
[----:B------:R-:W-:Y:S01]  /*1bb0*/  FMUL R35, R28, R35 ;  /* 0x000000231c237220 */ /* 0x000fe20000400000 */
[----:B------:R-:W-:Y:S01]  /*1bc0*/  IADD3 R38, P0, PT, R27, UR8, RZ ;  /* 0x000000081b267c10 */ /* 0x000fe2000ff1e0ff */
[----:B------:R-:W-:Y:S01]  /*1bd0*/  FMUL R28, R15, UR12 ;  /* 0x0000000c0f1c7c20 */ /* 0x000fe20008400000 */
[----:B-1----:R-:W-:Y:S01]  /*1be0*/  IADD3 R36, P1, PT, R27, UR15, RZ ;  /* 0x0000000f1b247c10 */ /* 0x002fe2000ff3e0ff */
[----:B------:R-:W-:Y:S01]  /*1bf0*/  FMUL R27, R35, UR12 ;  /* 0x0000000c231b7c20 */ /* 0x000fe20008400000 */
[C---:B------:R-:W-:Y:S02]  /*1c00*/  IADD3.X R39, PT, PT, R29.reuse, UR9, RZ, P0, !PT ;  /* 0x000000091d277c10 */ /* 0x040fe400087fe4ff */
[----:B------:R-:W-:Y:S01]  /*1c10*/  IADD3.X R37, PT, PT, R29, UR4, RZ, P1, !PT ;  /* 0x000000041d257c10 */ /* 0x000fe20008ffe4ff */
[----:B------:R-:W-:Y:S01]  /*1c20*/  FMUL R29, R40, UR12 ;  /* 0x0000000c281d7c20 */ /* 0x000fe20008400000 */
[----:B--2---:R-:W-:Y:S01]  /*1c30*/  FFMA R41, R41, R0, 1 ;  /* 0x3f80000029297423 */ /* 0x004fe20000000000 */
[----:B------:R0:W-:Y:S01]  /*1c40*/  STG.E.64 desc[UR26][R38.64], R26 ;  /* 0x0000001a26007986 */ /* 0x0001e2000c101b1a */
[----:B------:R-:W-:-:S02]  /*1c50*/  FMNMX3 R2, |R30|, R2, |R35|, !PT ;  /* 0x000000021e027276 */ /* 0x000fc40007800623 */
[----:B------:R-:W-:Y:S01]  /*1c60*/  VIADD R0, R41, 0x1800000 ;  /* 0x0180000029007836 */ /* 0x000fe20000000000 */
[----:B------:R0:W-:Y:S01]  /*1c70*/  STG.E.64 desc[UR26][R36.64], R28 ;  /* 0x0000001c24007986 */ /* 0x0001e2000c101b1a */
[----:B------:R-:W-:-:S03]  /*1c80*/  FMNMX3 R15, |R15|, R2, |R40|, !PT ;  /* 0x000000020f0f7276 */ /* 0x000fc60007800628 */
[----:B------:R-:W-:-:S04]  /*1c90*/  LOP3.LUT R0, R0, 0x7f800000, RZ, 0xc0, !PT ;  /* 0x7f80000000007812 */ /* 0x000fc800078ec0ff */
[----:B------:R-:W-:-:S13]  /*1ca0*/  ISETP.GT.U32.AND P0, PT, R0, 0x1ffffff, PT ;  /* 0x01ffffff0000780c */ /* 0x000fda0003f04070 */
[----:B0-----:R-:W-:Y:S05]  /*1cb0*/  @P0 BRA `(.L_x_7971) ;  /* 0x0000000000100947 */ /* 0x001fea0003800000 */
[----:B------:R-:W-:Y:S02]  /*1cc0*/  MOV R0, R41 ;  /* 0x0000002900007202 */ /* 0x000fe40000000f00 */
[----:B------:R-:W-:-:S07]  /*1cd0*/  MOV R14, 0x1cf0 ;  /* 0x00001cf0000e7802 */ /* 0x000fce0000000f00 */
[----:B-----5:R-:W-:Y:S05]  /*1ce0*/  CALL.REL.NOINC `($__internal_219_$__cuda_sm20_rcp_rn_f32_slowpath) ;  /* 0x0000001400847944 */ /* 0x020fea0003c00000 */
[----:B------:R-:W-:Y:S05]  /*1cf0*/  BRA `(.L_x_7972) ;  /* 0x0000000000107947 */ /* 0x000fea0003800000 */
.L_x_7971:
[----:B------:R-:W0:Y:S02]  /*1d00*/  MUFU.RCP R0, R41 ;  /* 0x0000002900007308 */ /* 0x000e240000001000 */
[----:B0-----:R-:W-:-:S04]  /*1d10*/  FFMA R2, R41, R0, -1 ;  /* 0xbf80000029027423 */ /* 0x001fc80000000000 */
[----:B------:R-:W-:-:S04]  /*1d20*/  FADD.FTZ R35, -R2, -RZ ;  /* 0x800000ff02237221 */ /* 0x000fc80000010100 */
[----:B------:R-:W-:-:S07]  /*1d30*/  FFMA R0, R0, R35, R0 ;  /* 0x0000002300007223 */ /* 0x000fce0000000000 */
.L_x_7972:
[----:B------:R-:W-:Y:S05]  /*1d40*/  BSYNC.RECONVERGENT B0 ;  /* 0x0000000000007941 */ /* 0x000fea0003800200 */
.L_x_7970:
        /* <DEDUP_REMOVED lines=27> */
[----:B------:R-:W-:Y:S05]  /*1f00*/  CALL.REL.NOINC `($__internal_219_$__cuda_sm20_rcp_rn_f32_slowpath) ;  /* 0x0000001000fc7944 */ /* 0x000fea0003c00000 */
[----:B------:R-:W-:Y:S05]  /*1f10*/  BRA `(.L_x_7975) ;  /* 0x0000000000107947 */ /* 0x000fea0003800000 */
.L_x_7974:
[----:B------:R-:W0:Y:S02]  /*1f20*/  MUFU.RCP R0, R41 ;  /* 0x0000002900007308 */ /* 0x000e240000001000 */
[----:B0-----:R-:W-:-:S04]  /*1f30*/  FFMA R14, R41, R0, -1 ;  /* 0xbf800000290e7423 */ /* 0x001fc80000000000 */
[----:B------:R-:W-:-:S04]  /*1f40*/  FADD.FTZ R35, -R14, -RZ ;  /* 0x800000ff0e237221 */ /* 0x000fc80000010100 */
[----:B------:R-:W-:-:S07]  /*1f50*/  FFMA R0, R0, R35, R0 ;  /* 0x0000002300007223 */ /* 0x000fce0000000000 */
.L_x_7975:
[----:B------:R-:W-:Y:S05]  /*1f60*/  BSYNC.RECONVERGENT B0 ;  /* 0x0000000000007941 */ /* 0x000fea0003800200 */
.L_x_7973:
[----:B------:R-:W-:Y:S01]  /*1f70*/  FADD R25, -R0, 1 ;  /* 0x3f80000000197421 */ /* 0x000fe20000000100 */
[----:B------:R-:W-:Y:S01]  /*1f80*/  LOP3.LUT R34, RZ, R11, RZ, 0x33, !PT ;  /* 0x0000000bff227212 */ /* 0x000fe200078e33ff */
[----:B------:R-:W-:Y:S01]  /*1f90*/  HADD2.F32 R32, -RZ, R32.H1_H1 ;  /* 0x30000020ff207230 */ /* 0x000fe20000004100 */
[----:B------:R-:W-:Y:S01]  /*1fa0*/  SHF.L.U32 R14, R10, 0x2, RZ ;  /* 0x000000020a0e7819 */ /* 0x000fe200000006ff */
[-C--:B------:R-:W-:Y:S01]  /*1fb0*/  FMUL R25, R25, R0.reuse ;  /* 0x0000000019197220 */ /* 0x080fe20000400000 */
[----:B------:R-:W-:Y:S01]  /*1fc0*/  IADD3 R34, PT, PT, R34, R13, RZ ;  /* 0x0000000d22227210 */ /* 0x000fe20007ffe0ff */
[C---:B------:R-:W-:Y:S01]  /*1fd0*/  FMUL R35, R31.reuse, R0 ;  /* 0x000000001f237220 */ /* 0x040fe20000400000 */
[----:B------:R-:W-:Y:S01]  /*1fe0*/  LOP3.LUT R10, R14, 0x7c, RZ, 0xc0, !PT ;  /* 0x0000007c0e0a7812 */ /* 0x000fe200078ec0ff */
[----:B------:R-:W-:Y:S01]  /*1ff0*/  FFMA R25, R31, R25, R0 ;  /* 0x000000191f197223 */ /* 0x000fe20000000000 */
[----:B------:R-:W-:Y:S01]  /*2000*/  SHF.L.U32 R36, R4, 0x3, RZ ;  /* 0x0000000304247819 */ /* 0x000fe200000006ff */
[----:B------:R-:W-:-:S02]  /*2010*/  IMAD.SHL.U32 R34, R34, 0x4, RZ ;  /* 0x0000000422227824 */ /* 0x000fc400078e00ff */
[----:B------:R-:W-:Y:S01]  /*2020*/  FMUL R0, R32, R35 ;  /* 0x0000002320007220 */ /* 0x000fe20000400000 */
[----:B------:R-:W-:Y:S01]  /*2030*/  FMUL R39, R25, R32 ;  /* 0x0000002019277220 */ /* 0x000fe20000400000 */
[----:B------:R-:W-:Y:S01]  /*2040*/  SHF.L.U64.HI R25, R4, 0x3, R3 ;  /* 0x0000000304197819 */ /* 0x000fe20000010203 */
[----:B------:R-:W-:Y:S01]  /*2050*/  HADD2.F32 R32, -RZ, R33.H1_H1 ;  /* 0x30000021ff207230 */ /* 0x000fe20000004100 */
[C---:B------:R-:W-:Y:S01]  /*2060*/  IADD3 R3, PT, PT, R14.reuse, -0x8, RZ ;  /* 0xfffffff80e037810 */ /* 0x040fe20007ffe0ff */
[----:B------:R-:W-:Y:S01]  /*2070*/  VIADD R14, R14, 0xfffffff4 ;  /* 0xfffffff40e0e7836 */ /* 0x000fe20000000000 */
[----:B------:R-:W-:Y:S01]  /*2080*/  LOP3.LUT R34, R34, 0x7c, RZ, 0xc0, !PT ;  /* 0x0000007c22227812 */ /* 0x000fe200078ec0ff */
[----:B------:R-:W-:Y:S01]  /*2090*/  IMAD.IADD R10, R7, 0x1, R10 ;  /* 0x00000001070a7824 */ /* 0x000fe200078e020a */
[----:B------:R-:W-:Y:S01]  /*20a0*/  LOP3.LUT R4, R3, 0x7c, RZ, 0xc0, !PT ;  /* 0x0000007c03047812 */ /* 0x000fe200078ec0ff */
[----:B------:R-:W-:Y:S01]  /*20b0*/  FMUL R39, R39, R32 ;  /* 0x0000002027277220 */ /* 0x000fe20000400000 */
[----:B------:R-:W-:Y:S01]  /*20c0*/  IADD3 R40, P0, PT, R36, UR8, RZ ;  /* 0x0000000824287c10 */ /* 0x000fe2000ff1e0ff */
[----:B------:R-:W-:Y:S01]  /*20d0*/  IMAD.IADD R3, R7, 0x1, R34 ;  /* 0x0000000107037824 */ /* 0x000fe200078e0222 */
[----:B------:R-:W-:Y:S01]  /*20e0*/  LOP3.LUT R14, R14, 0x7c, RZ, 0xc0, !PT ;  /* 0x0000007c0e0e7812 */ /* 0x000fe200078ec0ff */
[----:B------:R0:W-:Y:S01]  /*20f0*/  STS [R10], R22 ;  /* 0x000000160a007388 */ /* 0x0001e20000000800 */
[----:B------:R-:W-:Y:S01]  /*2100*/  IADD3 R36, P1, PT, R36, UR15, RZ ;  /* 0x0000000f24247c10 */ /* 0x000fe2000ff3e0ff */
[----:B------:R-:W-:Y:S01]  /*2110*/  FMUL R32, R30, UR12 ;  /* 0x0000000c1e207c20 */ /* 0x000fe20008400000 */
[----:B------:R-:W-:Y:S01]  /*2120*/  IADD3.X R41, PT, PT, R25, UR9, RZ, P0, !PT ;  /* 0x0000000919297c10 */ /* 0x000fe200087fe4ff */
[----:B------:R-:W-:Y:S01]  /*2130*/  FMUL R33, R39, UR12 ;  /* 0x0000000c27217c20 */ /* 0x000fe20008400000 */
[----:B------:R-:W-:Y:S01]  /*2140*/  IADD3 R38, PT, PT, R7, R14, RZ ;  /* 0x0000000e07267210 */ /* 0x000fe20007ffe0ff */
[----:B------:R-:W1:Y:S01]  /*2150*/  LDCU.64 UR6, c[0x0][0x3c0] ;  /* 0x00007800ff0677ac */ /* 0x000e620008000a00 */
[----:B------:R-:W-:Y:S01]  /*2160*/  FMUL R34, R2, UR12 ;  /* 0x0000000c02227c20 */ /* 0x000fe20008400000 */
[----:B------:R-:W-:Y:S01]  /*2170*/  IADD3.X R37, PT, PT, R25, UR4, RZ, P1, !PT ;  /* 0x0000000419257c10 */ /* 0x000fe20008ffe4ff */
[----:B------:R-:W-:Y:S01]  /*2180*/  FMUL R35, R0, UR12 ;  /* 0x0000000c00237c20 */ /* 0x000fe20008400000 */
[----:B0-----:R-:W-:Y:S01]  /*2190*/  IMAD.IADD R22, R7, 0x1, R4 ;  /* 0x0000000107167824 */ /* 0x001fe200078e0204 */
[----:B------:R-:W-:Y:S01]  /*21a0*/  STS [R3], R18 ;  /* 0x0000001203007388 */ /* 0x000fe20000000800 */
[----:B------:R-:W-:-:S03]  /*21b0*/  LEA R12, R12, R7, 0x4 ;  /* 0x000000070c0c7211 */ /* 0x000fc600078e20ff */
[----:B------:R-:W-:Y:S04]  /*21c0*/  STG.E.64 desc[UR26][R40.64], R32 ;  /* 0x0000002028007986 */ /* 0x000fe8000c101b1a */
[----:B------:R-:W-:Y:S04]  /*21d0*/  STS [R22], R26 ;  /* 0x0000001a16007388 */ /* 0x000fe80000000800 */
[----:B------:R0:W-:Y:S01]  /*21e0*/  STG.E.64 desc[UR26][R36.64], R34 ;  /* 0x0000002224007986 */ /* 0x0001e2000c101b1a */
[----:B-1----:R-:W-:Y:S02]  /*21f0*/  USHF.L.U32 UR4, UR6, 0x1, URZ ;  /* 0x0000000106047899 */ /* 0x002fe400080006ff */
[----:B------:R-:W-:Y:S01]  /*2200*/  USHF.L.U64.HI UR8, UR6, 0x1, UR7 ;  /* 0x0000000106087899 */ /* 0x000fe20008010207 */
        /* <DEDUP_REMOVED lines=10> */
[----:B-1----:R-:W-:Y:S01]  /*22b0*/  IADD3.X R32, PT, PT, R18, UR8, RZ, P1, !PT ;  /* 0x0000000812207c10 */ /* 0x002fe20008ffe4ff */
[----:B------:R-:W0:Y:S01]  /*22c0*/  LDS R7, [R12] ;  /* 0x000000000c077984 */ /* 0x000e220000000800 */
[----:B------:R-:W-:-:S02]  /*22d0*/  SHF.L.U64.HI R14, R14, 0x2, R25 ;  /* 0x000000020e0e7819 */ /* 0x000fc40000010219 */
[----:B------:R-:W-:Y:S01]  /*22e0*/  IADD3 R24, P0, PT, R4, UR10, RZ ;  /* 0x0000000a04187c10 */ /* 0x000fe2000ff1e0ff */
[----:B------:R-:W1:Y:S01]  /*22f0*/  LDS R45, [R12+0x4] ;  /* 0x000004000c2d7984 */ /* 0x000e620000000800 */
[----:B------:R-:W-:Y:S02]  /*2300*/  IADD3 R26, P1, PT, R37, UR4, RZ ;  /* 0x00000004251a7c10 */ /* 0x000fe4000ff3e0ff */
[----:B------:R-:W-:Y:S01]  /*2310*/  IADD3.X R25, PT, PT, R14, UR11, RZ, P0, !PT ;  /* 0x0000000b0e197c10 */ /* 0x000fe200087fe4ff */
[----:B------:R-:W2:Y:S01]  /*2320*/  LDS R43, [R12+0x8] ;  /* 0x000008000c2b7984 */ /* 0x000ea20000000800 */
[----:B------:R-:W-:-:S04]  /*2330*/  IADD3 R8, P0, PT, R8, R37, RZ ;  /* 0x0000002508087210 */ /* 0x000fc80007f1e0ff */
[----:B------:R-:W-:Y:S01]  /*2340*/  IADD3.X R31, PT, PT, RZ, R32, RZ, P0, !PT ;  /* 0x00000020ff1f7210 */ /* 0x000fe200007fe4ff */
[----:B------:R-:W-:Y:S01]  /*2350*/  IMAD.SHL.U32 R42, R8, 0x4, RZ ;  /* 0x00000004082a7824 */ /* 0x000fe200078e00ff */
[----:B------:R-:W-:Y:S02]  /*2360*/  IADD3.X R32, PT, PT, R32, UR8, RZ, P1, !PT ;  /* 0x0000000820207c10 */ /* 0x000fe40008ffe4ff */
[----:B------:R-:W-:Y:S02]  /*2370*/  SHF.L.U64.HI R8, R8, 0x2, R31 ;  /* 0x0000000208087819 */ /* 0x000fe4000001021f */
[----:B------:R-:W-:-:S04]  /*2380*/  IADD3 R36, P0, PT, R42, UR10, RZ ;  /* 0x0000000a2a247c10 */ /* 0x000fc8000ff1e0ff */
[----:B------:R-:W-:Y:S02]  /*2390*/  IADD3.X R37, PT, PT, R8, UR11, RZ, P0, !PT ;  /* 0x0000000b08257c10 */ /* 0x000fe400087fe4ff */
[----:B------:R-:W-:-:S04]  /*23a0*/  IADD3 R6, P0, PT, R6, R26, RZ ;  /* 0x0000001a06067210 */ /* 0x000fc80007f1e0ff */
[----:B------:R-:W-:Y:S01]  /*23b0*/  IADD3.X R41, PT, PT, RZ, R32, RZ, P0, !PT ;  /* 0x00000020ff297210 */ /* 0x000fe200007fe4ff */
[----:B------:R-:W-:-:S03]  /*23c0*/  IMAD.SHL.U32 R31, R6, 0x4, RZ ;  /* 0x00000004061f7824 */ /* 0x000fc600078e00ff */
[----:B------:R-:W-:Y:S02]  /*23d0*/  SHF.L.U64.HI R18, R6, 0x2, R41 ;  /* 0x0000000206127819 */ /* 0x000fe40000010229 */
[----:B------:R-:W-:Y:S01]  /*23e0*/  IADD3 R6, P0, PT, R31, UR10, RZ ;  /* 0x0000000a1f067c10 */ /* 0x000fe2000ff1e0ff */
[----:B0-----:R0:W-:Y:S04]  /*23f0*/  STG.E desc[UR26][R24.64], R7 ;  /* 0x0000000718007986 */ /* 0x0011e8000c10191a */
[----:B-1----:R-:W-:Y:S01]  /*2400*/  STG.E desc[UR26][R36.64], R45 ;  /* 0x0000002d24007986 */ /* 0x002fe2000c10191a */
[----:B0-----:R-:W-:Y:S02]  /*2410*/  IADD3.X R7, PT, PT, R18, UR11, RZ, P0, !PT ;  /* 0x0000000b12077c10 */ /* 0x001fe400087fe4ff */
[----:B------:R-:W-:Y:S01]  /*2420*/  IADD3 R40, P0, P1, R5, UR4, R26 ;  /* 0x0000000405287c10 */ /* 0x000fe2000f91e01a */
[----:B------:R-:W-:Y:S01]  /*2430*/  USHF.L.U64.HI UR4, UR6, 0x2, UR7 ;  /* 0x0000000206047899 */ /* 0x000fe20008010207 */
[----:B------:R-:W0:Y:S01]  /*2440*/  LDS R5, [R12+0xc] ;  /* 0x00000c000c057984 */ /* 0x000e220000000800 */
[----:B------:R-:W-:-:S02]  /*2450*/  FMNMX3 R26, |R30|, R15, |R39|, !PT ;  /* 0x0000000f1e1a7276 */ /* 0x000fc40007800627 */
[----:B------:R-:W-:Y:S01]  /*2460*/  IADD3.X R15, PT, PT, RZ, UR8, R32, P0, P1 ;  /* 0x00000008ff0f7c10 */ /* 0x000fe200087e2420 */
[----:B--2---:R-:W-:Y:S01]  /*2470*/  STG.E desc[UR26][R6.64], R43 ;  /* 0x0000002b06007986 */ /* 0x004fe2000c10191a */
[C---:B------:R-:W-:Y:S02]  /*2480*/  SHF.L.U32 R39, R40.reuse, 0x2, RZ ;  /* 0x0000000228277819 */ /* 0x040fe400000006ff */
[----:B------:R-:W-:Y:S02]  /*2490*/  SHF.L.U64.HI R32, R40, 0x2, R15 ;  /* 0x0000000228207819 */ /* 0x000fe4000001020f */
[----:B------:R-:W-:Y:S02]  /*24a0*/  IADD3 R40, P0, PT, R39, UR10, RZ ;  /* 0x0000000a27287c10 */ /* 0x000fe4000ff1e0ff */
[----:B------:R-:W-:Y:S02]  /*24b0*/  IADD3 R30, P1, PT, R31, UR13, RZ ;  /* 0x0000000d1f1e7c10 */ /* 0x000fe4000ff3e0ff */
[----:B------:R-:W-:-:S02]  /*24c0*/  IADD3.X R41, PT, PT, R32, UR11, RZ, P0, !PT ;  /* 0x0000000b20297c10 */ /* 0x000fc400087fe4ff */
[----:B------:R-:W-:Y:S02]  /*24d0*/  IADD3 R4, P0, PT, R4, UR13, RZ ;  /* 0x0000000d04047c10 */ /* 0x000fe4000ff1e0ff */
[----:B------:R-:W-:Y:S01]  /*24e0*/  IADD3.X R31, PT, PT, R18, UR5, RZ, P1, !PT ;  /* 0x00000005121f7c10 */ /* 0x000fe20008ffe4ff */
        /* <DEDUP_REMOVED lines=34> */
[----:B------:R-:W-:Y:S02]  /*2710*/  IADD3.X R25, PT, PT, R37, UR4, RZ, P1, !PT ;  /* 0x0000000425197c10 */ /* 0x000fe40008ffe4ff */
[----:B------:R-:W-:Y:S02]  /*2720*/  IADD3 R32, P1, PT, R40, UR5, RZ ;  /* 0x0000000528207c10 */ /* 0x000fe4000ff3e0ff */
[----:B------:R-:W-:Y:S02]  /*2730*/  IADD3.X R7, PT, PT, R7, UR4, RZ, P0, !PT ;  /* 0x0000000407077c10 */ /* 0x000fe400087fe4ff */
[----:B-1----:R-:W-:Y:S02]  /*2740*/  IADD3.X R33, PT, PT, R41, UR4, RZ, P1, !PT ;  /* 0x0000000429217c10 */ /* 0x002fe40008ffe4ff */
[----:B------:R-:W-:-:S04]  /*2750*/  IADD3 R4, P0, PT, R4, UR5, RZ ;  /* 0x0000000504047c10 */ /* 0x000fc8000ff1e0ff */
        /* <DEDUP_REMOVED lines=14> */
[----:B------:R-:W-:Y:S01]  /*2840*/  IADD3.X R15, PT, PT, R31, UR4, RZ, P0, !PT ;  /* 0x000000041f0f7c10 */ /* 0x000fe200087fe4ff */
[----:B------:R0:W-:Y:S04]  /*2850*/  STS [R10], R21 ;  /* 0x000000150a007388 */ /* 0x0001e80000000800 */
[----:B------:R1:W-:Y:S04]  /*2860*/  STS [R3], R17 ;  /* 0x0000001103007388 */ /* 0x0003e80000000800 */
[----:B------:R-:W-:Y:S01]  /*2870*/  STS [R22], R29 ;  /* 0x0000001d16007388 */ /* 0x000fe20000000800 */
[----:B0-----:R-:W-:-:S03]  /*2880*/  FMNMX3 R21, |R2|, R26, |R0|, !PT ;  /* 0x0000001a02157276 */ /* 0x001fc60007800600 */
[----:B------:R-:W-:Y:S01]  /*2890*/  STS [R38], R35 ;  /* 0x0000002326007388 */ /* 0x000fe20000000800 */
[----:B-1----:R-:W-:Y:S01]  /*28a0*/  IADD3.X R17, PT, PT, R43, UR4, RZ, P1, !PT ;  /* 0x000000042b117c10 */ /* 0x002fe20008ffe4ff */
        /* <DEDUP_REMOVED lines=45> */
.L_x_7984:
[----:B------:R-:W-:Y:S02]  /*2b80*/  ISETP.NE.AND P0, PT, R13, RZ, PT ;  /* 0x000000ff0d00720c */ /* 0x000fe40003f05270 */
[----:B-1----:R-:W-:-:S11]  /*2b90*/  FMNMX R5, R2, R5, !PT ;  /* 0x0000000502057209 */ /* 0x002fd60007800000 */
[----:B------:R-:W-:Y:S05]  /*2ba0*/  @P0 BRA `(.L_x_7977) ;  /* 0x0000000000080947 */ /* 0x000fea0003800000 */
[----:B0-----:R-:W0:Y:S02]  /*2bb0*/  LDC.64 R2, c[0x0][0x3a8] ;  /* 0x0000ea00ff027b82 */ /* 0x001e240000000a00 */
[----:B0-----:R1:W-:Y:S02]  /*2bc0*/  REDG.E.MAX.S32.STRONG.GPU desc[UR26][R2.64], R5 ;  /* 0x000000050200798e */ /* 0x0013e4000d12e31a */
.L_x_7977:
[----:B------:R-:W-:Y:S05]  /*2bd0*/  BSYNC B0 ;  /* 0x0000000000007941 */ /* 0x000fea0003800000 */
.L_x_7976:
        /* <DEDUP_REMOVED lines=11> */
[----:B-1----:R-:W-:Y:S05]  /*2c90*/  CALL.REL.NOINC `($__internal_219_$__cuda_sm20_rcp_rn_f32_slowpath) ;  /* 0x0000000400987944 */ /* 0x002fea0003c00000 */
[----:B------:R-:W-:Y:S05]  /*2ca0*/  BRA `(.L_x_7980) ;  /* 0x0000000000147947 */ /* 0x000fea0003800000 */
.L_x_7979:
[----:B------:R-:W0:Y:S01]  /*2cb0*/  MUFU.RCP R0, UR12 ;  /* 0x0000000c00007d08 */ /* 0x000e220008001000 */
[----:B-1----:R-:W-:-:S04]  /*2cc0*/  IMAD.U32 R3, RZ, RZ, UR12 ;  /* 0x0000000cff037e24 */ /* 0x002fc8000f8e00ff */
[----:B0-----:R-:W-:-:S04]  /*2cd0*/  FFMA R2, R0, R3, -1 ;  /* 0xbf80000000027423 */ /* 0x001fc80000000003 */
[----:B------:R-:W-:-:S04]  /*2ce0*/  FADD.FTZ R3, -R2, -RZ ;  /* 0x800000ff02037221 */ /* 0x000fc80000010100 */
[----:B------:R-:W-:-:S07]  /*2cf0*/  FFMA R0, R0, R3, R0 ;  /* 0x0000000300007223 */ /* 0x000fce0000000000 */
.L_x_7980:
[----:B------:R-:W0:Y:S02]  /*2d00*/  LDC.64 R2, c[0x0][0x3b0] ;  /* 0x0000ec00ff027b82 */ /* 0x000e240000000a00 */
[----:B0-----:R-:W-:Y:S01]  /*2d10*/  STG.E desc[UR26][R2.64], R0 ;  /* 0x0000000002007986 */ /* 0x001fe2000c10191a */
[----:B------:R-:W-:Y:S05]  /*2d20*/  EXIT ;  /* 0x000000000000794d */ /* 0x000fea0003800000 */
.L_x_7978:
[----:B------:R-:W-:Y:S01]  /*2d30*/  MOV R7, 0x4 ;  /* 0x0000000400077802 */ /* 0x000fe20000000f00 */
[----:B------:R-:W-:Y:S01]  /*2d40*/  IMAD.MOV.U32 R9, RZ, RZ, 0x1f ;  /* 0x0000001fff097424 */ /* 0x000fe200078e00ff */
[----:B------:R-:W-:-:S07]  /*2d50*/  MOV R4, 0xffffffff ;  /* 0xffffffff00047802 */ /* 0x000fce0000000f00 */
[----:B01----:R-:W-:Y:S05]  /*2d60*/  WARPSYNC.COLLECTIVE R4, `(.L_x_7981) ;  /* 0x0000000004087348 */ /* 0x003fea0003c00000 */
[----:B-1----:R1:W2:Y:S02]  /*2d70*/  SHFL.DOWN P0, R5, R0, R7, R9 ;  /* 0x0800000700057389 */ /* 0x0022a40000000009 */
[----:B012---:R-:W-:Y:S05]  /*2d80*/  ENDCOLLECTIVE ;  /* 0x000000000000791b */ /* 0x007fea0003800000 */
.L_x_7981:
[----:B------:R-:W-:Y:S02]  /*2d90*/  IMAD.MOV.U32 R7, RZ, RZ, 0x2 ;  /* 0x00000002ff077424 */ /* 0x000fe400078e00ff */
[----:B------:R-:W-:-:S05]  /*2da0*/  IMAD.MOV.U32 R3, RZ, RZ, R5 ;  /* 0x000000ffff037224 */ /* 0x000fca00078e0005 */
[----:B------:R-:W-:-:S04]  /*2db0*/  FMNMX R3, R3, R0, !PT ;  /* 0x0000000003037209 */ /* 0x000fc80007800000 */
[----:B------:R-:W-:-:S07]  /*2dc0*/  MOV R0, R3 ;  /* 0x0000000300007202 */ /* 0x000fce0000000f00 */
[----:B------:R-:W-:Y:S05]  /*2dd0*/  WARPSYNC.COLLECTIVE R4, `(.L_x_7982) ;  /* 0x0000000004087348 */ /* 0x000fea0003c00000 */
[----:B------:R0:W1:Y:S02]  /*2de0*/  SHFL.DOWN P0, R5, R0, R7, R9 ;  /* 0x0800000700057389 */ /* 0x0000640000000009 */
[----:B01----:R-:W-:Y:S05]  /*2df0*/  ENDCOLLECTIVE ;  /* 0x000000000000791b */ /* 0x003fea0003800000 */
.L_x_7982:
[----:B------:R-:W-:Y:S02]  /*2e00*/  MOV R7, 0x1 ;  /* 0x0000000100077802 */ /* 0x000fe40000000f00 */
[----:B------:R-:W-:-:S04]  /*2e10*/  MOV R2, R5 ;  /* 0x0000000500027202 */ /* 0x000fc80000000f00 */
[----:B------:R-:W-:-:S05]  /*2e20*/  FMNMX R2, R3, R2, !PT ;  /* 0x0000000203027209 */ /* 0x000fca0007800000 */
[----:B------:R-:W-:-:S07]  /*2e30*/  IMAD.MOV.U32 R0, RZ, RZ, R2 ;  /* 0x000000ffff007224 */ /* 0x000fce00078e0002 */
[----:B------:R-:W-:Y:S05]  /*2e40*/  WARPSYNC.COLLECTIVE R4, `(.L_x_7983) ;  /* 0x0000000004087348 */ /* 0x000fea0003c00000 */
[----:B------:R0:W1:Y:S02]  /*2e50*/  SHFL.DOWN P0, R5, R0, R7, R9 ;  /* 0x0800000700057389 */ /* 0x0000640000000009 */
[----:B01----:R-:W-:Y:S05]  /*2e60*/  ENDCOLLECTIVE ;  /* 0x000000000000791b */ /* 0x003fea0003800000 */
.L_x_7983:
[----:B------:R-:W-:Y:S05]  /*2e70*/  BRA `(.L_x_7984) ;  /* 0xfffffffc00407947 */ /* 0x000fea000383ffff */
        .weak           $__internal_218_$__cuda_sm20_div_u64
        .type           $__internal_218_$__cuda_sm20_div_u64,@function
        .size           $__internal_218_$__cuda_sm20_div_u64,($__internal_219_$__cuda_sm20_rcp_rn_f32_slowpath - $__internal_218_$__cuda_sm20_div_u64)
$__internal_218_$__cuda_sm20_div_u64:
        /* <DEDUP_REMOVED lines=71> */
[----:B------:R-:W-:Y:S11]  /*32f0*/  RET.REL.NODEC R2 `(_ZN18transformer_engine6detail32dgated_act_cast_transpose_kernelILi2ELi1Ef6__halffNS_5EmptyEXadL_ZNS_5dsiluIffEET_T0_RKS3_EEXadL_ZNS_4siluIffEES5_S6_S8_EEEEvPKT2_SC_PT3_SE_PKT1_PSF_SI_mmm) ;  /* 0xffffffcc02407950 */ /* 0x000ff60003c3ffff */
        .weak           $__internal_219_$__cuda_sm20_rcp_rn_f32_slowpath
        .type           $__internal_219_$__cuda_sm20_rcp_rn_f32_slowpath,@function
        .size           $__internal_219_$__cuda_sm20_rcp_rn_f32_slowpath,(.L_x_29520 - $__internal_219_$__cuda_sm20_rcp_rn_f32_slowpath)
$__internal_219_$__cuda_sm20_rcp_rn_f32_slowpath:
        /* <DEDUP_REMOVED lines=15> */
.L_x_7986:
        /* <DEDUP_REMOVED lines=12> */
[----:B------:R-:W-:Y:S01]  /*34b0*/  IMAD.MOV.U32 R38, RZ, RZ, 0x3 ;  /* 0x00000003ff267424 */ /* 0x000fe200078e00ff */
[----:B------:R-:W-:Y:S02]  /*34c0*/  LOP3.LUT R37, R37, 0x7fffff, RZ, 0xc0, !PT ;  /* 0x007fffff25257812 */ /* 0x000fe400078ec0ff */
[----:B------:R-:W-:Y:S02]  /*34d0*/  SEL R39, RZ, 0xffffffff, !P0 ;  /* 0xffffffffff277807 */ /* 0x000fe40004000000 */
[----:B------:R-:W-:Y:S02]  /*34e0*/  SHF.L.U32 R38, R38, R36, RZ ;  /* 0x0000002426267219 */ /* 0x000fe400000006ff */
[----:B------:R-:W-:Y:S02]  /*34f0*/  LOP3.LUT R37, R37, 0x800000, RZ, 0xfc, !PT ;  /* 0x0080000025257812 */ /* 0x000fe400078efcff */
[----:B------:R-:W-:-:S02]  /*3500*/  IADD3 R39, PT, PT, -R39, RZ, RZ ;  /* 0x000000ff27277210 */ /* 0x000fc40007ffe1ff */
[----:B------:R-:W-:Y:S02]  /*3510*/  LOP3.LUT R38, R38, R37, RZ, 0xc0, !PT ;  /* 0x0000002526267212 */ /* 0x000fe400078ec0ff */
[-CC-:B------:R-:W-:Y:S02]  /*3520*/  LOP3.LUT P1, RZ, R39, R36.reuse, R37.reuse, 0xf8, !PT ;  /* 0x0000002427ff7212 */ /* 0x180fe4000782f825 */
[----:B------:R-:W-:Y:S02]  /*3530*/  SHF.R.U32.HI R38, RZ, R36, R38 ;  /* 0x00000024ff267219 */ /* 0x000fe40000011626 */
[----:B------:R-:W-:Y:S02]  /*3540*/  SHF.R.U32.HI R35, RZ, R35, R37 ;  /* 0x00000023ff237219 */ /* 0x000fe40000011625 */
[C---:B------:R-:W-:Y:S02]  /*3550*/  LOP3.LUT P0, RZ, R38.reuse, 0x1, RZ, 0xc0, !PT ;  /* 0x0000000126ff7812 */ /* 0x040fe4000780c0ff */
        /* <DEDUP_REMOVED lines=10> */
.L_x_7988:
[----:B------:R-:W0:Y:S02]  /*3600*/  MUFU.RCP R0, R0 ;  /* 0x0000000000007308 */ /* 0x000e240000001000 */
.L_x_7987:
[----:B------:R-:W-:Y:S05]  /*3610*/  BSYNC B1 ;  /* 0x0000000000017941 */ /* 0x000fea0003800000 */
.L_x_7985:
[----:B------:R-:W-:Y:S02]  /*3620*/  HFMA2 R37, -RZ, RZ, 0, 0 ;  /* 0x00000000ff257431 */ /* 0x000fe400000001ff */
[----:B------:R-:W-:-:S04]  /*3630*/  IMAD.MOV.U32 R36, RZ, RZ, R14 ;  /* 0x000000ffff247224 */ /* 0x000fc800078e000e */
[----:B0-----:R-:W-:Y:S05]  /*3640*/  RET.REL.NODEC R36 `(_ZN18transformer_engine6detail32dgated_act_cast_transpose_kernelILi2ELi1Ef6__halffNS_5EmptyEXadL_ZNS_5dsiluIffEET_T0_RKS3_EEXadL_ZNS_4siluIffEES5_S6_S8_EEEEvPKT2_SC_PT3_SE_PKT1_PSF_SI_mmm) ;  /* 0xffffffc8246c7950 */ /* 0x001fea0003c3ffff */
.L_x_7989:
        /* <DEDUP_REMOVED lines=11> */
.L_x_29520:


//--------------------- .text._ZN18transformer_engine6detail43dgated_act_cast_transpose_kernel_notalignedILi1ELi4Eff13__nv_fp8_e4m3NS_5EmptyEXadL_ZNS_5dsiluIffEET_T0_RKS3_EEXadL_ZNS_4siluIffEES5_S6_S8_EEEEvPKT2_SC_PT3_SE_PKT1_PSF_SI_mmm --------------------------
	.section	.text._ZN18transformer_engine6detail43dgated_act_cast_transpose_kernel_notalignedILi1ELi4Eff13__nv_fp8_e4m3NS_5EmptyEXadL_ZNS_5dsiluIffEET_T0_RKS3_EEXadL_ZNS_4siluIffEES5_S6_S8_EEEEvPKT2_SC_PT3_SE_PKT1_PSF_SI_mmm,"ax",@progbits
	.align	128
        .global         _ZN18transformer_engine6detail43dgated_act_cast_transpose_kernel_notalignedILi1ELi4Eff13__nv_fp8_e4m3NS_5EmptyEXadL_ZNS_5dsiluIffEET_T0_RKS3_EEXadL_ZNS_4siluIffEES5_S6_S8_EEEEvPKT2_SC_PT3_SE_PKT1_PSF_SI_mmm
        .type           _ZN18transformer_engine6detail43dgated_act_cast_transpose_kernel_notalignedILi1ELi4Eff13__nv_fp8_e4m3NS_5EmptyEXadL_ZNS_5dsiluIffEET_T0_RKS3_EEXadL_ZNS_4siluIffEES5_S6_S8_EEEEvPKT2_SC_PT3_SE_PKT1_PSF_SI_mmm,@function
        .size           _ZN18transformer_engine6detail43dgated_act_cast_transpose_kernel_notalignedILi1ELi4Eff13__nv_fp8_e4m3NS_5EmptyEXadL_ZNS_5dsiluIffEET_T0_RKS3_EEXadL_ZNS_4siluIffEES5_S6_S8_EEEEvPKT2_SC_PT3_SE_PKT1_PSF_SI_mmm,(.L_x_29522 - _ZN18transformer_engine6detail43dgated_act_cast_transpose_kernel_notalignedILi1ELi4Eff13__nv_fp8_e4m3NS_5EmptyEXadL_ZNS_5dsiluIffEET_T0_RKS3_EEXadL_ZNS_4siluIffEES5_S6_S8_EEEEvPKT2_SC_PT3_SE_PKT1_PSF_SI_mmm)
        .other          _ZN18transformer_engine6detail43dgated_act_cast_transpose_kernel_notalignedILi1ELi4Eff13__nv_fp8_e4m3NS_5EmptyEXadL_ZNS_5dsiluIffEET_T0_RKS3_EEXadL_ZNS_4siluIffEES5_S6_S8_EEEEvPKT2_SC_PT3_SE_PKT1_PSF_SI_mmm,@"STO_CUDA_ENTRY STV_DEFAULT"
_ZN18transformer_engine6detail43dgated_act_cast_transpose_kernel_notalignedILi1ELi4Eff13__nv_fp8_e4m3NS_5EmptyEXadL_ZNS_5dsiluIffEET_T0_RKS3_EEXadL_ZNS_4siluIffEES5_S6_S8_EEEEvPKT2_SC_PT3_SE_PKT1_PSF_SI_mmm:
.text._ZN18transformer_engine6detail43dgated_act_cast_transpose_kernel_notalignedILi1ELi4Eff13__nv_fp8_e4m3NS_5EmptyEXadL_ZNS_5dsiluIffEET_T0_RKS3_EEXadL_ZNS_4siluIffEES5_S6_S8_EEEEvPKT2_SC_PT3_SE_PKT1_PSF_SI_mmm:
        /* <DEDUP_REMOVED lines=43> */
.L_x_7990:
[----:B------:R-:W-:-:S07]  /*02b0*/  MOV R6, 0x2d0 ;  /* 0x000002d000067802 */ /* 0x000fce0000000f00 */
[----:B------:R-:W-:Y:S05]  /*02c0*/  CALL.REL.NOINC `($__internal_220_$__cuda_sm20_div_u64) ;  /* 0x00000064000c7944 */ /* 0x000fea0003c00000 */
        /* <DEDUP_REMOVED lines=11> */
.L_x_7991:
[----:B------:R-:W0:Y:S01]  /*0380*/  LDCU.64 UR24, c[0x0][0x3b8] ;  /* 0x00007700ff1877ac */ /* 0x000e220008000a00 */
[C---:B------:R-:W-:Y:S01]  /*0390*/  IMAD.SHL.U32 R3, R0.reuse, 0x4, RZ ;  /* 0x0000000400037824 */ /* 0x040fe200078e00ff */
[----:B------:R-:W-:Y:S01]  /*03a0*/  SHF.L.U32 R5, R0, 0x4, RZ ;  /* 0x0000000400057819 */ /* 0x000fe200000006ff */
[----:B------:R-:W-:Y:S01]  /*03b0*/  IMAD.MOV.U32 R7, RZ, RZ, RZ ;  /* 0x000000ffff077224 */ /* 0x000fe200078e00ff */
[----:B------:R-:W1:Y:S01]  /*03c0*/  LDCU.128 UR8, c[0x0][0x380] ;  /* 0x00007000ff0877ac */ /* 0x000e620008000c00 */
[----:B------:R-:W-:Y:S02]  /*03d0*/  IMAD.IADD R4, R2, 0x1, -R3 ;  /* 0x0000000102047824 */ /* 0x000fe400078e0a03 */
[----:B------:R-:W-:Y:S02]  /*03e0*/  HFMA2 R35, -RZ, RZ, 0, 0 ;  /* 0x00000000ff237431 */ /* 0x000fe400000001ff */
[----:B------:R-:W-:Y:S01]  /*03f0*/  VIADD R40, R3, 0x1 ;  /* 0x0000000103287836 */ /* 0x000fe20000000000 */
[----:B------:R-:W2:Y:S01]  /*0400*/  LDCU.64 UR12, c[0x0][0x3c0] ;  /* 0x00007800ff0c77ac */ /* 0x000ea20008000a00 */
[C---:B------:R-:W-:Y:S01]  /*0410*/  VIADD R34, R4.reuse, 0xffffffff ;  /* 0xffffffff04227836 */ /* 0x040fe20000000000 */
[----:B------:R-:W-:-:S02]  /*0420*/  LOP3.LUT R6, R4, 0x1f, RZ, 0xc0, !PT ;  /* 0x0000001f04067812 */ /* 0x000fc400078ec0ff */
[----:B------:R-:W-:Y:S01]  /*0430*/  CS2R R18, SRZ ;  /* 0x0000000000127805 */ /* 0x000fe2000001ff00 */
[----:B------:R-:W-:Y:S02]  /*0440*/  USHF.L.U32 UR19, UR23, 0x5, URZ ;  /* 0x0000000517137899 */ /* 0x000fe400080006ff */
[----:B------:R-:W-:Y:S01]  /*0450*/  USHF.L.U64.HI UR22, UR23, 0x5, UR6 ;  /* 0x0000000517167899 */ /* 0x000fe20008010206 */
[----:B------:R-:W-:Y:S01]  /*0460*/  LOP3.LUT R34, R34, 0x1f, RZ, 0xc0, !PT ;  /* 0x0000001f22227812 */ /* 0x000fe200078ec0ff */
[----:B------:R-:W3:Y:S01]  /*0470*/  LDCU.64 UR28, c[0x0][0x358] ;  /* 0x00006b00ff1c77ac */ /* 0x000ee20008000a00 */
[C---:B0-----:R-:W-:Y:S01]  /*0480*/  IMAD R27, R5.reuse, UR25, RZ ;  /* 0x00000019051b7c24 */ /* 0x041fe2000f8e02ff */
[----:B------:R-:W-:Y:S02]  /*0490*/  UIMAD UR7, UR5, UR24, URZ ;  /* 0x00000018050772a4 */ /* 0x000fe4000f8e02ff */
[----:B------:R-:W-:Y:S01]  /*04a0*/  IMAD.WIDE.U32 R28, R5, UR24, R34 ;  /* 0x00000018051c7c25 */ /* 0x000fe2000f8e0022 */
[----:B------:R-:W-:-:S02]  /*04b0*/  UIMAD.WIDE.U32 UR16, UR4, UR24, URZ ;  /* 0x00000018041072a5 */ /* 0x000fc4000f8e00ff */
[----:B------:R-:W-:Y:S01]  /*04c0*/  UIMAD UR7, UR4, UR25, UR7 ;  /* 0x00000019040772a4 */ /* 0x000fe2000f8e0207 */
[----:B------:R-:W-:Y:S01]  /*04d0*/  IMAD.IADD R29, R27, 0x1, R29 ;  /* 0x000000011b1d7824 */ /* 0x000fe200078e021d */
[----:B------:R-:W-:Y:S02]  /*04e0*/  ULEA UR18, UP0, UR16, UR19, 0x7 ;  /* 0x0000001310127291 */ /* 0x000fe4000f8038ff */
[----:B------:R-:W-:Y:S02]  /*04f0*/  UIADD3 UR21, UPT, UPT, UR17, UR7, URZ ;  /* 0x0000000711157290 */ /* 0x000fe4000fffe0ff */
[----:B-1----:R-:W-:Y:S02]  /*0500*/  ULEA UR7, UP1, UR18, UR8, 0x2 ;  /* 0x0000000812077291 */ /* 0x002fe4000f8210ff */
[----:B------:R-:W-:Y:S02]  /*0510*/  ULEA.HI.X UR8, UR16, UR22, UR21, 0x7, UP0 ;  /* 0x0000001610087291 */ /* 0x000fe400080f3c15 */
[----:B--2---:R-:W-:-:S02]  /*0520*/  USHF.R.U64 UR35, UR12, 0x2, UR13 ;  /* 0x000000020c237899 */ /* 0x004fc4000800120d */
[----:B------:R-:W-:Y:S02]  /*0530*/  ULEA UR20, UP2, UR16, UR19, 0x8 ;  /* 0x0000001310147291 */ /* 0x000fe4000f8440ff */
[----:B------:R-:W-:Y:S02]  /*0540*/  ULEA.HI.X UR26, UR18, UR9, UR8, 0x2, UP1 ;  /* 0x00000009121a7291 */ /* 0x000fe400088f1408 */
[----:B------:R-:W-:Y:S02]  /*0550*/  USHF.L.U64.HI UR9, UR4, 0x5, UR5 ;  /* 0x0000000504097899 */ /* 0x000fe40008010205 */
[----:B------:R-:W-:Y:S02]  /*0560*/  USHF.R.U32.HI UR36, URZ, 0x2, UR13 ;  /* 0x00000002ff247899 */ /* 0x000fe4000801160d */
[----:B------:R-:W-:Y:S02]  /*0570*/  ULEA UR8, UP1, -UR4, UR35, 0x5 ;  /* 0x0000002304087291 */ /* 0x000fe4000f8229ff */
[----:B------:R-:W-:-:S02]  /*0580*/  ULEA UR14, UP3, UR20, UR10, 0x2 ;  /* 0x0000000a140e7291 */ /* 0x000fc4000f8610ff */
[----:B------:R-:W-:Y:S02]  /*0590*/  ULEA.HI.X UR21, UR16, UR22, UR21, 0x8, UP2 ;  /* 0x0000001610157291 */ /* 0x000fe400090f4415 */
[----:B------:R-:W-:Y:S02]  /*05a0*/  UIADD3 UR10, UP0, UPT, -UR19, UR24, URZ ;  /* 0x00000018130a7290 */ /* 0x000fe4000ff1e1ff */
[----:B------:R-:W-:Y:S02]  /*05b0*/  UIADD3.X UR9, UPT, UPT, ~UR9, UR36, URZ, UP1, !UPT ;  /* 0x0000002409097290 */ /* 0x000fe40008ffe5ff */
[----:B------:R-:W-:Y:S02]  /*05c0*/  UISETP.LT.U32.AND UP1, UPT, UR8, 0x20, UPT ;  /* 0x000000200800788c */ /* 0x000fe4000bf21070 */
[----:B------:R-:W-:Y:S02]  /*05d0*/  ULEA.HI.X UR27, UR20, UR11, UR21, 0x2, UP3 ;  /* 0x0000000b141b7291 */ /* 0x000fe400098f1415 */
[----:B------:R-:W-:-:S02]  /*05e0*/  UIADD3.X UR11, UPT, UPT, ~UR22, UR25, URZ, UP0, !UPT ;  /* 0x00000019160b7290 */ /* 0x000fc400087fe5ff */
[----:B------:R-:W-:Y:S02]  /*05f0*/  UISETP.LT.U32.AND UP0, UPT, UR10, 0x20, UPT ;  /* 0x000000200a00788c */ /* 0x000fe4000bf01070 */
[----:B------:R-:W-:Y:S02]  /*0600*/  UISETP.LT.U32.AND.EX UP1, UPT, UR9, URZ, UPT, UP1 ;  /* 0x000000ff0900728c */ /* 0x000fe4000bf21110 */
[----:B------:R-:W-:Y:S02]  /*0610*/  UISETP.LT.U32.AND.EX UP0, UPT, UR11, URZ, UPT, UP0 ;  /* 0x000000ff0b00728c */ /* 0x000fe4000bf01100 */
[----:B------:R-:W-:Y:S02]  /*0620*/  USEL UR30, UR8, 0x20, UP1 ;  /* 0x00000020081e7887 */ /* 0x000fe40008800000 */
[----:B------:R-:W-:Y:S02]  /*0630*/  USEL UR22, UR10, 0x20, UP0 ;  /* 0x000000200a167887 */ /* 0x000fe40008000000 */
[----:B------:R-:W-:-:S02]  /*0640*/  USHF.L.U32 UR31, UR24, 0x1, URZ ;  /* 0x00000001181f7899 */ /* 0x000fc400080006ff */
[----:B------:R-:W-:Y:S01]  /*0650*/  ISETP.GE.U32.AND P1, PT, R3, UR30, PT ;  /* 0x0000001e03007c0c */ /* 0x000fe2000bf26070 */
[----:B------:R-:W-:Y:S01]  /*0660*/  USHF.L.U32 UR18, UR24, 0x2, URZ ;  /* 0x0000000218127899 */ /* 0x000fe200080006ff */
[----:B------:R-:W-:Y:S01]  /*0670*/  ISETP.GE.U32.AND P0, PT, R40, UR30, PT ;  /* 0x0000001e28007c0c */ /* 0x000fe2000bf06070 */
[----:B------:R-:W-:Y:S01]  /*0680*/  USHF.L.U64.HI UR32, UR24, 0x1, UR25 ;  /* 0x0000000118207899 */ /* 0x000fe20008010219 */
[----:B------:R-:W-:Y:S01]  /*0690*/  ISETP.LT.U32.AND P1, PT, R6, UR22, !P1 ;  /* 0x0000001606007c0c */ /* 0x000fe2000cf21070 */
[----:B------:R-:W-:Y:S01]  /*06a0*/  IMAD.WIDE.U32 R6, R5, UR24, R6 ;  /* 0x0000001805067c25 */ /* 0x000fe2000f8e0006 */
[----:B------:R-:W-:Y:S01]  /*06b0*/  ISETP.LT.U32.AND P0, PT, R34, UR22, !P0 ;  /* 0x0000001622007c0c */ /* 0x000fe2000c701070 */
[----:B------:R-:W-:Y:S02]  /*06c0*/  USHF.L.U64.HI UR19, UR24, 0x2, UR25 ;  /* 0x0000000218137899 */ /* 0x000fe40008010219 */
[----:B------:R-:W-:Y:S01]  /*06d0*/  IMAD.IADD R7, R7, 0x1, R27 ;  /* 0x0000000107077824 */ /* 0x000fe200078e021b */
[----:B------:R-:W-:Y:S01]  /*06e0*/  CS2R R20, SRZ ;  /* 0x0000000000147805 */ /* 0x000fe2000001ff00 */
[----:B------:R-:W-:-:S02]  /*06f0*/  USHF.L.U32 UR33, UR24, 0x3, URZ ;  /* 0x0000000318217899 */ /* 0x000fc400080006ff */
[----:B------:R-:W-:Y:S01]  /*0700*/  IMAD.WIDE.U32 R22, R5, UR24, R6 ;  /* 0x0000001805167c25 */ /* 0x000fe2000f8e0006 */
[----:B------:R-:W-:Y:S01]  /*0710*/  USHF.L.U64.HI UR34, UR24, 0x3, UR25 ;  /* 0x0000000318227899 */ /* 0x000fe20008010219 */
[----:B------:R-:W0:Y:S02]  /*0720*/  LDCU.64 UR8, c[0x0][0x3a0] ;  /* 0x00007400ff0877ac */ /* 0x000e240008000a00 */
[C---:B------:R-:W-:Y:S02]  /*0730*/  @P1 LEA R14, P2, R6.reuse, UR7, 0x2 ;  /* 0x00000007060e1c11 */ /* 0x040fe4000f8410ff */
[C---:B------:R-:W-:Y:S02]  /*0740*/  @P1 IADD3 R13, P3, PT, R6.reuse, UR24, RZ ;  /* 0x00000018060d1c10 */ /* 0x040fe4000ff7e0ff */
[C---:B------:R-:W-:Y:S02]  /*0750*/  @P1 LEA.HI.X R15, R6.reuse, UR26, R7, 0x2, P2 ;  /* 0x0000001a060f1c11 */ /* 0x040fe400090f1407 */
[----:B------:R-:W-:-:S02]  /*0760*/  @P1 IADD3 R11, P4, PT, R6, UR31, RZ ;  /* 0x0000001f060b1c10 */ /* 0x000fc4000ff9e0ff */
[----:B------:R-:W-:Y:S01]  /*0770*/  @P1 IADD3.X R16, PT, PT, R7, UR25, RZ, P3, !PT ;  /* 0x0000001907101c10 */ /* 0x000fe20009ffe4ff */
[----:B---3--:R1:W5:Y:S01]  /*0780*/  @P1 LDG.E R18, desc[UR28][R14.64] ;  /* 0x0000001c0e121981 */ /* 0x008362000c1e1900 */
[----:B------:R-:W-:Y:S02]  /*0790*/  @P1 LEA R32, P2, R13, UR7, 0x2 ;  /* 0x000000070d201c11 */ /* 0x000fe4000f8410ff */
[----:B------:R-:W-:Y:S02]  /*07a0*/  @P0 IADD3 R0, P5, PT, R28, UR18, RZ ;  /* 0x000000121c000c10 */ /* 0x000fe4000ffbe0ff */
[----:B------:R-:W-:Y:S02]  /*07b0*/  @P1 IADD3.X R12, PT, PT, R7, UR32, RZ, P4, !PT ;  /* 0x00000020070c1c10 */ /* 0x000fe4000a7fe4ff */
[----:B------:R-:W-:Y:S01]  /*07c0*/  @P1 LEA.HI.X R33, R13, UR26, R16, 0x2, P2 ;  /* 0x0000001a0d211c11 */ /* 0x000fe200090f1410 */
[----:B------:R-:W-:Y:S01]  /*07d0*/  IMAD.IADD R13, R27, 0x1, R23 ;  /* 0x000000011b0d7824 */ /* 0x000fe200078e0217 */
[----:B------:R-:W-:-:S02]  /*07e0*/  @P0 IADD3.X R9, PT, PT, R29, UR19, RZ, P5, !PT ;  /* 0x000000131d090c10 */ /* 0x000fc4000affe4ff */
[----:B------:R-:W-:Y:S02]  /*07f0*/  @P0 LEA R8, P4, R0, UR7, 0x2 ;  /* 0x0000000700080c11 */ /* 0x000fe4000f8810ff */
[----:B------:R-:W-:Y:S02]  /*0800*/  @P1 SHF.L.U32 R30, R22, 0x2, RZ ;  /* 0x00000002161e1819 */ /* 0x000fe400000006ff */
[----:B------:R-:W-:Y:S02]  /*0810*/  @P0 LEA.HI.X R9, R0, UR26, R9, 0x2, P4 ;  /* 0x0000001a00090c11 */ /* 0x000fe4000a0f1409 */
[----:B------:R-:W-:Y:S02]  /*0820*/  @P1 SHF.L.U64.HI R0, R22, 0x2, R13 ;  /* 0x0000000216001819 */ /* 0x000fe4000001020d */
[----:B------:R-:W-:Y:S02]  /*0830*/  @P1 IADD3 R24, P2, PT, R30, UR14, RZ ;  /* 0x0000000e1e181c10 */ /* 0x000fe4000ff5e0ff */
[----:B------:R-:W-:-:S02]  /*0840*/  @P1 LEA R10, P3, R11, UR7, 0x2 ;  /* 0x000000070b0a1c11 */ /* 0x000fc4000f8610ff */
[----:B------:R-:W-:Y:S02]  /*0850*/  @P1 IADD3.X R25, PT, PT, R0, UR27, RZ, P2, !PT ;  /* 0x0000001b00191c10 */ /* 0x000fe400097fe4ff */
[----:B------:R-:W-:Y:S02]  /*0860*/  @P1 LEA.HI.X R11, R11, UR26, R12, 0x2, P3 ;  /* 0x0000001a0b0b1c11 */ /* 0x000fe400098f140c */
[----:B------:R-:W-:Y:S01]  /*0870*/  @P1 IADD3 R36, P3, PT, R22, UR31, RZ ;  /* 0x0000001f16241c10 */ /* 0x000fe2000ff7e0ff */
[----:B------:R2:W3:Y:S03]  /*0880*/  @P1 LDG.E R21, desc[UR28][R24.64] ;  /* 0x0000001c18151981 */ /* 0x0004e6000c1e1900 */
[----:B-1----:R-:W-:Y:S02]  /*0890*/  @P1 IADD3.X R15, PT, PT, R13, UR32, RZ, P3, !PT ;  /* 0x000000200d0f1c10 */ /* 0x002fe40009ffe4ff */
[----:B------:R-:W-:Y:S01]  /*08a0*/  CS2R R16, SRZ ;  /* 0x0000000000107805 */ /* 0x000fe2000001ff00 */
[----:B------:R-:W-:Y:S01]  /*08b0*/  UIADD3 UR37, UP0, UPT, UR18, UR14, URZ ;  /* 0x0000000e12257290 */ /* 0x000fe2000ff1e0ff */
[C---:B------:R-:W-:Y:S01]  /*08c0*/  @P1 SHF.L.U64.HI R15, R36.reuse, 0x2, R15 ;  /* 0x00000002240f1819 */ /* 0x040fe2000001020f */
[----:B------:R-:W-:-:S02]  /*08d0*/  @P1 IMAD.SHL.U32 R36, R36, 0x4, RZ ;  /* 0x0000000424241824 */ /* 0x000fc400078e00ff */
[----:B------:R-:W-:Y:S01]  /*08e0*/  UIADD3.X UR38, UPT, UPT, UR19, UR27, URZ, UP0, !UPT ;  /* 0x0000001b13267290 */ /* 0x000fe200087fe4ff */
[----:B------:R1:W5:Y:S01]  /*08f0*/  @P1 LDG.E R16, desc[UR28][R32.64] ;  /* 0x0000001c20101981 */ /* 0x000362000c1e1900 */
[----:B------:R-:W-:Y:S01]  /*0900*/  @P1 IADD3 R30, P2, PT, R30, UR37, RZ ;  /* 0x000000251e1e1c10 */ /* 0x000fe2000ff5e0ff */
[----:B------:R-:W-:-:S03]  /*0910*/  IMAD.MOV.U32 R14, RZ, RZ, RZ ;  /* 0x000000ffff0e7224 */ /* 0x000fc600078e00ff */
[----:B------:R-:W-:Y:S01]  /*0920*/  @P1 IADD3.X R31, PT, PT, R0, UR38, RZ, P2, !PT ;  /* 0x00000026001f1c10 */ /* 0x000fe200097fe4ff */
[----:B--2---:R-:W-:Y:S02]  /*0930*/  IMAD.WIDE.U32 R24, R5, UR24, R28 ;  /* 0x0000001805187c25 */ /* 0x004fe4000f8e001c */
[----:B------:R2:W5:Y:S01]  /*0940*/  @P1 LDG.E R14, desc[UR28][R10.64] ;  /* 0x0000001c0a0e1981 */ /* 0x000562000c1e1900 */
[----:B-1----:R-:W-:-:S03]  /*0950*/  @P1 IADD3 R32, P3, PT, R36, UR14, RZ ;  /* 0x0000000e24201c10 */ /* 0x002fc6000ff7e0ff */
[----:B------:R1:W5:Y:S01]  /*0960*/  @P1 LDG.E R20, desc[UR28][R30.64] ;  /* 0x0000001c1e141981 */ /* 0x000362000c1e1900 */
[----:B------:R-:W-:Y:S02]  /*0970*/  @P1 IADD3.X R33, PT, PT, R15, UR27, RZ, P3, !PT ;  /* 0x0000001b0f211c10 */ /* 0x000fe40009ffe4ff */
[----:B------:R-:W-:Y:S01]  /*0980*/  @P1 IADD3 R0, P3, PT, R22, UR18, RZ ;  /* 0x0000001216001c10 */ /* 0x000fe2000ff7e0ff */
[----:B------:R-:W-:Y:S01]  /*0990*/  IMAD.IADD R27, R27, 0x1, R25 ;  /* 0x000000011b1b7824 */ /* 0x000fe200078e0219 */
[----:B------:R-:W-:Y:S01]  /*09a0*/  @P0 IADD3 R42, P4, PT, R24, UR33, RZ ;  /* 0x00000021182a0c10 */ /* 0x000fe2000ff9e0ff */
[----:B------:R4:W5:Y:S01]  /*09b0*/  @P1 LDG.E R19, desc[UR28][R32.64] ;  /* 0x0000001c20131981 */ /* 0x000962000c1e1900 */
[----:B--2---:R-:W-:Y:S02]  /*09c0*/  @P1 IADD3.X R11, PT, PT, R13, UR19, RZ, P3, !PT ;  /* 0x000000130d0b1c10 */ /* 0x004fe40009ffe4ff */
[----:B------:R-:W-:Y:S02]  /*09d0*/  @P1 IADD3 R36, P3, PT, R36, UR37, RZ ;  /* 0x0000002524241c10 */ /* 0x000fe4000ff7e0ff */
[----:B-1----:R-:W-:-:S02]  /*09e0*/  @P1 SHF.L.U32 R30, R0, 0x2, RZ ;  /* 0x00000002001e1819 */ /* 0x002fc400000006ff */
[----:B------:R-:W-:Y:S02]  /*09f0*/  @P1 IADD3.X R37, PT, PT, R15, UR38, RZ, P3, !PT ;  /* 0x000000260f251c10 */ /* 0x000fe40009ffe4ff */
[----:B------:R-:W-:Y:S02]  /*0a00*/  @P0 IADD3.X R15, PT, PT, R27, UR34, RZ, P4, !PT ;  /* 0x000000221b0f0c10 */ /* 0x000fe4000a7fe4ff */
[----:B------:R-:W-:Y:S01]  /*0a10*/  @P1 SHF.L.U64.HI R10, R0, 0x2, R11 ;  /* 0x00000002000a1819 */ /* 0x000fe2000001020b */
[----:B------:R1:W5:Y:S01]  /*0a20*/  @P1 LDG.E R17, desc[UR28][R36.64] ;  /* 0x0000001c24111981 */ /* 0x000362000c1e1900 */
[----:B----4-:R-:W-:Y:S02]  /*0a30*/  @P1 IADD3 R32, P3, PT, R30, UR14, RZ ;  /* 0x0000000e1e201c10 */ /* 0x010fe4000ff7e0ff */
[C---:B------:R-:W-:Y:S01]  /*0a40*/  @P0 SHF.L.U64.HI R0, R42.reuse, 0x2, R15 ;  /* 0x000000022a000819 */ /* 0x040fe2000001020f */
[----:B------:R-:W-:Y:S01]  /*0a50*/  @P0 IMAD.SHL.U32 R42, R42, 0x4, RZ ;  /* 0x000000042a2a0824 */ /* 0x000fe200078e00ff */
[----:B------:R-:W-:-:S02]  /*0a60*/  @P1 IADD3.X R33, PT, PT, R10, UR27, RZ, P3, !PT ;  /* 0x0000001b0a211c10 */ /* 0x000fc40009ffe4ff */
[----:B------:R-:W-:Y:S02]  /*0a70*/  @P1 IADD3 R30, P3, PT, R30, UR37, RZ ;  /* 0x000000251e1e1c10 */ /* 0x000fe4000ff7e0ff */
[----:B------:R-:W-:Y:S02]  /*0a80*/  @P0 IADD3 R38, P4, PT, R42, UR14, RZ ;  /* 0x0000000e2a260c10 */ /* 0x000fe4000ff9e0ff */
[----:B------:R-:W-:Y:S02]  /*0a90*/  @P1 IADD3.X R31, PT, PT, R10, UR38, RZ, P3, !PT ;  /* 0x000000260a1f1c10 */ /* 0x000fe40009ffe4ff */
[----:B------:R-:W-:Y:S01]  /*0aa0*/  @P0 IADD3 R42, P3, PT, R42, UR37, RZ ;  /* 0x000000252a2a0c10 */ /* 0x000fe2000ff7e0ff */
[----:B-1----:R-:W-:-:S03]  /*0ab0*/  IMAD.MOV.U32 R36, RZ, RZ, RZ ;  /* 0x000000ffff247224 */ /* 0x002fc600078e00ff */
[----:B------:R-:W-:-:S05]  /*0ac0*/  @P0 IADD3.X R43, PT, PT, R0, UR38, RZ, P3, !PT ;  /* 0x00000026002b0c10 */ /* 0x000fca0009ffe4ff */
[----:B------:R-:W5:Y:S01]  /*0ad0*/  @P0 LDG.E R36, desc[UR28][R42.64] ;  /* 0x0000001c2a240981 */ /* 0x000f62000c1e1900 */
[----:B------:R-:W-:Y:S01]  /*0ae0*/  IMAD.MOV.U32 R11, RZ, RZ, RZ ;  /* 0x000000ffff0b7224 */ /* 0x000fe200078e00ff */
[----:B------:R-:W-:Y:S01]  /*0af0*/  @P0 IADD3.X R39, PT, PT, R0, UR27, RZ, P4, !PT ;  /* 0x0000001b00270c10 */ /* 0x000fe2000a7fe4ff */
[----:B------:R-:W-:-:S04]  /*0b00*/  IMAD.MOV.U32 R0, RZ, RZ, 0x3bbb989d ;  /* 0x3bbb989dff007424 */ /* 0x000fc800078e00ff */
[----:B------:R1:W5:Y:S01]  /*0b10*/  @P1 LDG.E R11, desc[UR28][R32.64] ;  /* 0x0000001c200b1981 */ /* 0x000362000c1e1900 */
[----:B0-----:R-:W-:Y:S02]  /*0b20*/  ISETP.NE.U32.AND P2, PT, RZ, UR8, PT ;  /* 0x00000008ff007c0c */ /* 0x001fe4000bf45070 */
[----:B-1----:R-:W-:Y:S01]  /*0b30*/  MOV R33, 0x437c0000 ;  /* 0x437c000000217802 */ /* 0x002fe20000000f00 */
[----:B------:R-:W-:Y:S01]  /*0b40*/  HFMA2 R15, -RZ, RZ, 0, 0 ;  /* 0x00000000ff0f7431 */ /* 0x000fe200000001ff */
[----:B------:R-:W-:Y:S01]  /*0b50*/  ISETP.NE.AND.EX P2, PT, RZ, UR9, PT, P2 ;  /* 0x00000009ff007c0c */ /* 0x000fe2000bf45320 */
[----:B------:R-:W-:Y:S01]  /*0b60*/  IMAD.MOV.U32 R50, RZ, RZ, RZ ;  /* 0x000000ffff327224 */ /* 0x000fe200078e00ff */
[----:B------:R-:W0:Y:S05]  /*0b70*/  LDCU.128 UR8, c[0x0][0x390] ;  /* 0x00007200ff0877ac */ /* 0x000e2a0008000c00 */
[----:B------:R1:W5:Y:S04]  /*0b80*/  @P0 LDG.E R50, desc[UR28][R8.64] ;  /* 0x0000001c08320981 */ /* 0x000368000c1e1900 */
[----:B------:R-:W5:Y:S01]  /*0b90*/  @P1 LDG.E R15, desc[UR28][R30.64] ;  /* 0x0000001c1e0f1981 */ /* 0x000f62000c1e1900 */
[----:B------:R-:W-:Y:S01]  /*0ba0*/  UIMAD UR6, UR6, UR12, URZ ;  /* 0x0000000c060672a4 */ /* 0x000fe2000f8e02ff */
[----:B-1----:R-:W1:Y:S01]  /*0bb0*/  @P2 LDC.64 R8, c[0x0][0x3a0] ;  /* 0x0000e800ff082b82 */ /* 0x002e620000000a00 */
[----:B------:R-:W-:-:S02]  /*0bc0*/  UIMAD.WIDE.U32 UR16, UR23, UR12, URZ ;  /* 0x0000000c171072a5 */ /* 0x000fc4000f8e00ff */
[----:B------:R-:W-:Y:S02]  /*0bd0*/  UIMAD UR12, UR23, UR13, UR6 ;  /* 0x0000000d170c72a4 */ /* 0x000fe4000f8e0206 */
[----:B------:R-:W-:Y:S02]  /*0be0*/  USHF.L.U32 UR6, UR16, 0x5, URZ ;  /* 0x0000000510067899 */ /* 0x000fe400080006ff */
[----:B------:R-:W-:Y:S02]  /*0bf0*/  UIADD3 UR12, UPT, UPT, UR17, UR12, URZ ;  /* 0x0000000c110c7290 */ /* 0x000fe4000fffe0ff */
[----:B0-----:R-:W-:Y:S02]  /*0c00*/  UIADD3 UR8, UP0, UPT, UR20, UR8, URZ ;  /* 0x0000000814087290 */ /* 0x001fe4000ff1e0ff */
[----:B------:R-:W-:Y:S02]  /*0c10*/  ULEA UR6, UP1, UR4, UR6, 0x7 ;  /* 0x0000000604067291 */ /* 0x000fe4000f8238ff */
[----:B------:R-:W-:Y:S01]  /*0c20*/  USHF.L.U64.HI UR16, UR16, 0x5, UR12 ;  /* 0x0000000510107899 */ /* 0x000fe2000801020c */
[----:B------:R-:W-:Y:S01]  /*0c30*/  IMAD.MOV.U32 R52, RZ, RZ, RZ ;  /* 0x000000ffff347224 */ /* 0x000fe200078e00ff */
[----:B------:R-:W-:-:S02]  /*0c40*/  UIADD3.X UR9, UPT, UPT, UR21, UR9, URZ, UP0, !UPT ;  /* 0x0000000915097290 */ /* 0x000fc400087fe4ff */
[----:B------:R-:W-:Y:S02]  /*0c50*/  UIADD3 UR6, UP2, UPT, UR6, UR10, URZ ;  /* 0x0000000a06067290 */ /* 0x000fe4000ff5e0ff */
[----:B------:R-:W-:Y:S01]  /*0c60*/  ULEA.HI.X UR4, UR4, UR16, UR5, 0x7, UP1 ;  /* 0x0000001004047291 */ /* 0x000fe200088f3c05 */
[----:B------:R-:W-:Y:S01]  /*0c70*/  BSSY.RECONVERGENT B0, `(.L_x_7992) ;  /* 0x0000027000007945 */ /* 0x000fe20003800200 */
[----:B------:R-:W-:Y:S01]  /*0c80*/  UIADD3 UR12, UP0, UPT, UR8, UR24, URZ ;  /* 0x00000018080c7290 */ /* 0x000fe2000ff1e0ff */
[----:B------:R-:W5:Y:S01]  /*0c90*/  @P0 LDG.E R52, desc[UR28][R38.64] ;  /* 0x0000001c26340981 */ /* 0x000f62000c1e1900 */
[----:B------:R-:W-:Y:S02]  /*0ca0*/  UIADD3.X UR11, UPT, UPT, UR4, UR11, URZ, UP2, !UPT ;  /* 0x0000000b040b7290 */ /* 0x000fe400097fe4ff */
[----:B------:R-:W-:Y:S01]  /*0cb0*/  UIADD3.X UR13, UPT, UPT, UR9, UR25, URZ, UP0, !UPT ;  /* 0x00000019090d7290 */ /* 0x000fe200087fe4ff */
[----:B-1----:R0:W5:Y:S02]  /*0cc0*/  @P2 LDG.E R37, desc[UR28][R8.64] ;  /* 0x0000001c08252981 */ /* 0x002164000c1e1900 */
[----:B0-----:R-:W-:Y:S01]  /*0cd0*/  CS2R R8, SRZ ;  /* 0x0000000000087805 */ /* 0x001fe2000001ff00 */
[----:B---3--:R-:W-:-:S04]  /*0ce0*/  FFMA.SAT R0, R21, -R0, 0.5 ;  /* 0x3f00000015007423 */ /* 0x008fc80000002800 */
[----:B------:R-:W-:-:S04]  /*0cf0*/  FFMA.RM R0, R0, R33, 12582913 ;  /* 0x4b40000100007423 */ /* 0x000fc80000004021 */
[----:B------:R-:W-:-:S04]  /*0d00*/  FADD R10, R0, -12583039 ;  /* 0xcb40007f000a7421 */ /* 0x000fc80000000000 */
[----:B------:R-:W-:-:S04]  /*0d10*/  FFMA R10, R21, -1.4426950216293334961, -R10 ;  /* 0xbfb8aa3b150a7823 */ /* 0x000fc8000000080a */
[----:B------:R-:W-:-:S04]  /*0d20*/  FFMA R10, R21, -1.925963033500011079e-08, R10 ;  /* 0xb2a57060150a7823 */ /* 0x000fc8000000000a */
[----:B------:R-:W0:Y:S01]  /*0d30*/  MUFU.EX2 R31, R10 ;  /* 0x0000000a001f7308 */ /* 0x000e220000000800 */
[----:B------:R-:W-:-:S04]  /*0d40*/  IMAD.SHL.U32 R0, R0, 0x800000, RZ ;  /* 0x0080000000007824 */ /* 0x000fc800078e00ff */
[----:B0-----:R-:W-:-:S04]  /*0d50*/  FFMA R0, R0, R31, 1 ;  /* 0x3f80000000007423 */ /* 0x001fc8000000001f */
[----:B------:R-:W-:Y:S02]  /*0d60*/  VIADD R30, R0, 0x1800000 ;  /* 0x01800000001e7836 */ /* 0x000fe40000000000 */
[----:B------:R-:W-:-:S03]  /*0d70*/  IMAD.MOV.U32 R10, RZ, RZ, RZ ;  /* 0x000000ffff0a7224 */ /* 0x000fc600078e00ff */
[----:B------:R-:W-:Y:S01]  /*0d80*/  LOP3.LUT R38, R30, 0x7f800000, RZ, 0xc0, !PT ;  /* 0x7f8000001e267812 */ /* 0x000fe200078ec0ff */
[----:B------:R-:W-:Y:S06]  /*0d90*/  @!P1 BRA `(.L_x_7993) ;  /* 0x0000000000509947 */ /* 0x000fec0003800000 */
[----:B------:R-:W-:Y:S01]  /*0da0*/  MOV R33, UR24 ;  /* 0x0000001800217c02 */ /* 0x000fe20008000f00 */
[----:B------:R-:W-:Y:S01]  /*0db0*/  IMAD.MOV.U32 R12, RZ, RZ, R22 ;  /* 0x000000ffff0c7224 */ /* 0x000fe200078e0016 */
[----:B------:R-:W-:Y:S01]  /*0dc0*/  UIMAD UR5, UR25, 0x6, URZ ;  /* 0x00000006190578a4 */ /* 0x000fe2000f8e02ff */
[----:B------:R-:W-:Y:S01]  /*0dd0*/  IMAD.U32 R9, RZ, RZ, UR24 ;  /* 0x00000018ff097e24 */ /* 0x000fe2000f8e00ff */
[----:B------:R-:W-:Y:S01]  /*0de0*/  UIMAD UR4, UR25, 0x3, URZ ;  /* 0x00000003190478a4 */ /* 0x000fe2000f8e02ff */
        /* <DEDUP_REMOVED lines=9> */
[C---:B------:R-:W-:Y:S02]  /*0e80*/  IADD3.X R33, PT, PT, R7.reuse, UR27, RZ, P3, !PT ;  /* 0x0000001b07217c10 */ /* 0x040fe40009ffe4ff */
[----:B------:R-:W-:Y:S02]  /*0e90*/  LEA.HI.X R31, R8, UR26, R9, 0x2, P1 ;  /* 0x0000001a081f7c11 */ /* 0x000fe400088f1409 */
[----:B------:R-:W-:Y:S01]  /*0ea0*/  IADD3.X R7, PT, PT, R7, UR38, RZ, P4, !PT ;  /* 0x0000002607077c10 */ /* 0x000fe2000a7fe4ff */
[----:B------:R0:W5:Y:S04]  /*0eb0*/  LDG.E R10, desc[UR28][R32.64] ;  /* 0x0000001c200a7981 */ /* 0x000168000c1e1900 */
[----:B------:R0:W5:Y:S04]  /*0ec0*/  LDG.E R8, desc[UR28][R30.64] ;  /* 0x0000001c1e087981 */ /* 0x000168000c1e1900 */
[----:B------:R0:W5:Y:S02]  /*0ed0*/  LDG.E R9, desc[UR28][R6.64] ;  /* 0x0000001c06097981 */ /* 0x000164000c1e1900 */
.L_x_7993:
[----:B------:R-:W-:Y:S05]  /*0ee0*/  BSYNC.RECONVERGENT B0 ;  /* 0x0000000000007941 */ /* 0x000fea0003800200 */
.L_x_7992:
[----:B------:R-:W-:Y:S01]  /*0ef0*/  UMOV UR10, 0x3f800000 ;  /* 0x3f800000000a7882 */ /* 0x000fe20000000000 */
[----:B-----5:R-:W-:Y:S01]  /*0f00*/  @P2 R2UR UR10, R37 ;  /* 0x00000000250a22ca */ /* 0x020fe200000e0000 */
[----:B------:R-:W-:Y:S01]  /*0f10*/  BSSY.RECONVERGENT B0, `(.L_x_7994) ;  /* 0x000001d000007945 */ /* 0x000fe20003800200 */
[----:B------:R-:W-:Y:S01]  /*0f20*/  HFMA2 R47, -RZ, RZ, 0, 0 ;  /* 0x00000000ff2f7431 */ /* 0x000fe200000001ff */
[----:B------:R-:W-:Y:S01]  /*0f30*/  ISETP.GT.U32.AND P1, PT, R38, 0x1ffffff, PT ;  /* 0x01ffffff2600780c */ /* 0x000fe20003f24070 */
[----:B------:R-:W-:Y:S01]  /*0f40*/  IMAD.MOV.U32 R37, RZ, RZ, RZ ;  /* 0x000000ffff257224 */ /* 0x000fe200078e00ff */
[----:B------:R-:W-:Y:S02]  /*0f50*/  CS2R R38, SRZ ;  /* 0x0000000000267805 */ /* 0x000fe4000001ff00 */
[----:B------:R-:W-:Y:S01]  /*0f60*/  CS2R R42, SRZ ;  /* 0x00000000002a7805 */ /* 0x000fe2000001ff00 */
[----:B------:R-:W-:Y:S01]  /*0f70*/  IMAD.MOV.U32 R41, RZ, RZ, RZ ;  /* 0x000000ffff297224 */ /* 0x000fe200078e00ff */
[----:B0-----:R-:W-:Y:S01]  /*0f80*/  CS2R R6, SRZ ;  /* 0x0000000000067805 */ /* 0x001fe2000001ff00 */
[----:B------:R-:W-:Y:S06]  /*0f90*/  @!P0 BRA `(.L_x_7995) ;  /* 0x0000000000508947 */ /* 0x000fec0003800000 */
[----:B------:R-:W-:Y:S01]  /*0fa0*/  IMAD.U32 R31, RZ, RZ, UR24 ;  /* 0x00000018ff1f7e24 */ /* 0x000fe2000f8e00ff */
[----:B------:R-:W-:Y:S01]  /*0fb0*/  UIMAD UR5, UR25, 0xa, URZ ;  /* 0x0000000a190578a4 */ /* 0x000fe2000f8e02ff */
[----:B------:R-:W-:Y:S01]  /*0fc0*/  IMAD.MOV.U32 R26, RZ, RZ, R24 ;  /* 0x000000ffff1a7224 */ /* 0x000fe200078e0018 */
[----:B------:R-:W-:Y:S01]  /*0fd0*/  UIMAD UR4, UR25, 0x5, URZ ;  /* 0x00000005190478a4 */ /* 0x000fe2000f8e02ff */
[----:B------:R-:W-:Y:S02]  /*0fe0*/  IMAD.U32 R47, RZ, RZ, UR24 ;  /* 0x00000018ff2f7e24 */ /* 0x000fe4000f8e00ff */
        /* <DEDUP_REMOVED lines=15> */
.L_x_7995:
[----:B------:R-:W-:Y:S05]  /*10e0*/  BSYNC.RECONVERGENT B0 ;  /* 0x0000000000007941 */ /* 0x000fea0003800200 */
.L_x_7994:
[----:B------:R-:W-:Y:S04]  /*10f0*/  BSSY.RECONVERGENT B0, `(.L_x_7996) ;  /* 0x0000017000007945 */ /* 0x000fe80003800200 */
[----:B------:R-:W-:Y:S05]  /*1100*/  @!P0 BRA `(.L_x_7997) ;  /* 0x0000000000548947 */ /* 0x000fea0003800000 */
[----:B0-----:R-:W-:Y:S01]  /*1110*/  IMAD.U32 R33, RZ, RZ, UR24 ;  /* 0x00000018ff217e24 */ /* 0x001fe2000f8e00ff */
[----:B------:R-:W-:Y:S01]  /*1120*/  UIMAD UR4, UR25, 0xc, URZ ;  /* 0x0000000c190478a4 */ /* 0x000fe2000f8e02ff */
[----:B------:R-:W-:Y:S01]  /*1130*/  IMAD.MOV.U32 R30, RZ, RZ, R24 ;  /* 0x000000ffff1e7224 */ /* 0x000fe200078e0018 */
[----:B------:R-:W-:Y:S01]  /*1140*/  MOV R43, UR24 ;  /* 0x00000018002b7c02 */ /* 0x000fe20008000f00 */
[----:B------:R-:W-:Y:S01]  /*1150*/  IMAD.MOV.U32 R31, RZ, RZ, R27 ;  /* 0x000000ffff1f7224 */ /* 0x000fe200078e001b */
[----:B------:R-:W-:Y:S01]  /*1160*/  UIMAD UR5, UR25, 0x6, URZ ;  /* 0x00000006190578a4 */ /* 0x000fe2000f8e02ff */
        /* <DEDUP_REMOVED lines=15> */
.L_x_7997:
[----:B------:R-:W-:Y:S05]  /*1260*/  BSYNC.RECONVERGENT B0 ;  /* 0x0000000000007941 */ /* 0x000fea0003800200 */
.L_x_7996:
[----:B------:R-:W-:Y:S04]  /*1270*/  BSSY.RECONVERGENT B0, `(.L_x_7998) ;  /* 0x0000016000007945 */ /* 0x000fe80003800200 */
[----:B------:R-:W-:Y:S05]  /*1280*/  @!P0 BRA `(.L_x_7999) ;  /* 0x0000000000508947 */ /* 0x000fea0003800000 */
[----:B------:R-:W-:Y:S01]  /*1290*/  MOV R25, R27 ;  /* 0x0000001b00197202 */ /* 0x000fe20000000f00 */
[----:B01----:R-:W-:Y:S01]  /*12a0*/  IMAD.U32 R31, RZ, RZ, UR24 ;  /* 0x00000018ff1f7e24 */ /* 0x003fe2000f8e00ff */
        /* <DEDUP_REMOVED lines=18> */
.L_x_7999:
[----:B------:R-:W-:Y:S05]  /*13d0*/  BSYNC.RECONVERGENT B0 ;  /* 0x0000000000007941 */ /* 0x000fea0003800200 */
.L_x_7998:
[----:B------:R-:W-:Y:S04]  /*13e0*/  BSSY.RECONVERGENT B1, `(.L_x_8000) ;  /* 0x0000009000017945 */ /* 0x000fe80003800200 */
[----:B------:R-:W-:Y:S05]  /*13f0*/  @P1 BRA `(.L_x_8001) ;  /* 0x00000000000c1947 */ /* 0x000fea0003800000 */
[----:B01----:R-:W-:-:S07]  /*1400*/  MOV R44, 0x1420 ;  /* 0x00001420002c7802 */ /* 0x003fce0000000f00 */
[----:B--2--5:R-:W-:Y:S05]  /*1410*/  CALL.REL.NOINC `($__internal_221_$__cuda_sm20_rcp_rn_f32_slowpath) ;  /* 0x0000005400d87944 */ /* 0x024fea0003c00000 */
[----:B------:R-:W-:Y:S05]  /*1420*/  BRA `(.L_x_8002) ;  /* 0x0000000000107947 */ /* 0x000fea0003800000 */
.L_x_8001:
[----:B--2---:R-:W2:Y:S02]  /*1430*/  MUFU.RCP R25, R0 ;  /* 0x0000000000197308 */ /* 0x004ea40000001000 */
[----:B--2---:R-:W-:-:S04]  /*1440*/  FFMA R24, R0, R25, -1 ;  /* 0xbf80000000187423 */ /* 0x004fc80000000019 */
[----:B------:R-:W-:-:S04]  /*1450*/  FADD.FTZ R24, -R24, -RZ ;  /* 0x800000ff18187221 */ /* 0x000fc80000010100 */
[----:B------:R-:W-:-:S07]  /*1460*/  FFMA R48, R25, R24, R25 ;  /* 0x0000001819307223 */ /* 0x000fce0000000019 */
.L_x_8002:
[----:B------:R-:W-:Y:S05]  /*1470*/  BSYNC.RECONVERGENT B1 ;  /* 0x0000000000017941 */ /* 0x000fea0003800200 */
.L_x_8000:
[----:B------:R-:W-:Y:S02]  /*1480*/  HFMA2 R0, -RZ, RZ, 0.96630859375, -0.0022525787353515625 ;  /* 0x3bbb989dff007431 */ /* 0x000fe400000001ff */
        /* <DEDUP_REMOVED lines=8> */
[----:B------:R-:W2:Y:S02]  /*1510*/  MUFU.EX2 R25, R24 ;  /* 0x0000001800197308 */ /* 0x000ea40000000800 */
[----:B--2---:R-:W-:Y:S01]  /*1520*/  FFMA R27, R0, R25, 1 ;  /* 0x3f800000001b7423 */ /* 0x004fe20000000019 */
[----:B------:R-:W-:-:S03]  /*1530*/  FADD R25, -R48, 1 ;  /* 0x3f80000030197421 */ /* 0x000fc60000000100 */
[----:B------:R-:W-:Y:S02]  /*1540*/  VIADD R0, R27, 0x1800000 ;  /* 0x018000001b007836 */ /* 0x000fe40000000000 */
[----:B------:R-:W-:-:S03]  /*1550*/  FMUL R25, R25, R48 ;  /* 0x0000003019197220 */ /* 0x000fc60000400000 */
[----:B------:R-:W-:Y:S01]  /*1560*/  LOP3.LUT R0, R0, 0x7f800000, RZ, 0xc0, !PT ;  /* 0x7f80000000007812 */ /* 0x000fe200078ec0ff */
[-C--:B------:R-:W-:Y:S01]  /*1570*/  FFMA R25, R25, R21.reuse, R48 ;  /* 0x0000001519197223 */ /* 0x080fe20000000030 */
[----:B------:R-:W-:Y:S02]  /*1580*/  FMUL R21, R48, R21 ;  /* 0x0000001530157220 */ /* 0x000fe40000400000 */
[----:B------:R-:W-:Y:S01]  /*1590*/  ISETP.GT.U32.AND P0, PT, R0, 0x1ffffff, PT ;  /* 0x01ffffff0000780c */ /* 0x000fe20003f04070 */
[-C--:B------:R-:W-:Y:S01]  /*15a0*/  FMUL R25, R25, R18.reuse ;  /* 0x0000001219197220 */ /* 0x080fe20000400000 */
[----:B------:R-:W-:-:S03]  /*15b0*/  FMUL R18, R21, R18 ;  /* 0x0000001215127220 */ /* 0x000fc60000400000 */
[----:B------:R-:W-:-:S08]  /*15c0*/  FMUL R20, R25, R20 ;  /* 0x0000001419147220 */ /* 0x000fd00000400000 */
[----:B------:R-:W-:Y:S05]  /*15d0*/  @P0 BRA `(.L_x_8004) ;  /* 0x0000000000100947 */ /* 0x000fea0003800000 */
[----:B------:R-:W-:Y:S02]  /*15e0*/  MOV R0, R27 ;  /* 0x0000001b00007202 */ /* 0x000fe40000000f00 */
[----:B01----:R-:W-:-:S07]  /*15f0*/  MOV R44, 0x1610 ;  /* 0x00001610002c7802 */ /* 0x003fce0000000f00 */
[----:B-----5:R-:W-:Y:S05]  /*1600*/  CALL.REL.NOINC `($__internal_221_$__cuda_sm20_rcp_rn_f32_slowpath) ;  /* 0x00000054005c7944 */ /* 0x020fea0003c00000 */
[----:B------:R-:W-:Y:S05]  /*1610*/  BRA `(.L_x_8005) ;  /* 0x0000000000107947 */ /* 0x000fea0003800000 */
.L_x_8004:
[----:B------:R-:W2:Y:S02]  /*1620*/  MUFU.RCP R48, R27 ;  /* 0x0000001b00307308 */ /* 0x000ea40000001000 */
[----:B--2---:R-:W-:-:S04]  /*1630*/  FFMA R0, R27, R48, -1 ;  /* 0xbf8000001b007423 */ /* 0x004fc80000000030 */
[----:B------:R-:W-:-:S04]  /*1640*/  FADD.FTZ R21, -R0, -RZ ;  /* 0x800000ff00157221 */ /* 0x000fc80000010100 */
[----:B------:R-:W-:-:S07]  /*1650*/  FFMA R48, R48, R21, R48 ;  /* 0x0000001530307223 */ /* 0x000fce0000000030 */
.L_x_8005:
[----:B------:R-:W-:Y:S05]  /*1660*/  BSYNC.RECONVERGENT B1 ;  /* 0x0000000000017941 */ /* 0x000fea0003800200 */
.L_x_8003:
        /* <DEDUP_REMOVED lines=11> */
[----:B------:R-:W-:-:S04]  /*1720*/  FADD R21, -R48, 1 ;  /* 0x3f80000030157421 */ /* 0x000fc80000000100 */
[----:B------:R-:W-:Y:S01]  /*1730*/  IADD3 R0, PT, PT, R25, 0x1800000, RZ ;  /* 0x0180000019007810 */ /* 0x000fe20007ffe0ff */
        /* <DEDUP_REMOVED lines=9> */
[----:B------:R-:W-:Y:S01]  /*17d0*/  IMAD.MOV.U32 R0, RZ, RZ, R25 ;  /* 0x000000ffff007224 */ /* 0x000fe200078e0019 */
[----:B01----:R-:W-:-:S07]  /*17e0*/  MOV R44, 0x1800 ;  /* 0x00001800002c7802 */ /* 0x003fce0000000f00 */
[----:B-----5:R-:W-:Y:S05]  /*17f0*/  CALL.REL.NOINC `($__internal_221_$__cuda_sm20_rcp_rn_f32_slowpath) ;  /* 0x0000005000e07944 */ /* 0x020fea0003c00000 */
[----:B------:R-:W-:Y:S05]  /*1800*/  BRA `(.L_x_8008) ;  /* 0x0000000000107947 */ /* 0x000fea0003800000 */
.L_x_8007:
[----:B------:R-:W2:Y:S02]  /*1810*/  MUFU.RCP R48, R25 ;  /* 0x0000001900307308 */ /* 0x000ea40000001000 */
[----:B--2---:R-:W-:-:S04]  /*1820*/  FFMA R0, R25, R48, -1 ;  /* 0xbf80000019007423 */ /* 0x004fc80000000030 */
[----:B------:R-:W-:-:S04]  /*1830*/  FADD.FTZ R19, -R0, -RZ ;  /* 0x800000ff00137221 */ /* 0x000fc80000010100 */
[----:B------:R-:W-:-:S07]  /*1840*/  FFMA R48, R48, R19, R48 ;  /* 0x0000001330307223 */ /* 0x000fce0000000030 */
.L_x_8008:
[----:B------:R-:W-:Y:S05]  /*1850*/  BSYNC.RECONVERGENT B1 ;  /* 0x0000000000017941 */ /* 0x000fea0003800200 */
.L_x_8006:
        /* <DEDUP_REMOVED lines=9> */
[----:B------:R-:W-:-:S04]  /*18f0*/  FADD R19, -R48, 1 ;  /* 0x3f80000030137421 */ /* 0x000fc80000000100 */
[----:B------:R-:W-:Y:S01]  /*1900*/  FMUL R19, R19, R48 ;  /* 0x0000003013137220 */ /* 0x000fe20000400000 */
[----:B------:R-:W2:Y:S03]  /*1910*/  MUFU.EX2 R21, R21 ;  /* 0x0000001500157308 */ /* 0x000ea60000000800 */
[-C--:B------:R-:W-:Y:S01]  /*1920*/  FFMA R19, R19, R11.reuse, R48 ;  /* 0x0000000b13137223 */ /* 0x080fe20000000030 */
[----:B------:R-:W-:Y:S01]  /*1930*/  FMUL R11, R48, R11 ;  /* 0x0000000b300b7220 */ /* 0x000fe20000400000 */
[----:B--2---:R-:W-:-:S04]  /*1940*/  FFMA R25, R0, R21, 1 ;  /* 0x3f80000000197423 */ /* 0x004fc80000000015 */
[----:B------:R-:W-:-:S05]  /*1950*/  VIADD R0, R25, 0x1800000 ;  /* 0x0180000019007836 */ /* 0x000fca0000000000 */
[----:B------:R-:W-:-:S04]  /*1960*/  LOP3.LUT R0, R0, 0x7f800000, RZ, 0xc0, !PT ;  /* 0x7f80000000007812 */ /* 0x000fc800078ec0ff */
        /* <DEDUP_REMOVED lines=9> */
.L_x_8010:
[----:B------:R-:W2:Y:S02]  /*1a00*/  MUFU.RCP R48, R25 ;  /* 0x0000001900307308 */ /* 0x000ea40000001000 */
[----:B--2---:R-:W-:-:S04]  /*1a10*/  FFMA R0, R25, R48, -1 ;  /* 0xbf80000019007423 */ /* 0x004fc80000000030 */
[----:B------:R-:W-:-:S04]  /*1a20*/  FADD.FTZ R11, -R0, -RZ ;  /* 0x800000ff000b7221 */ /* 0x000fc80000010100 */
[----:B------:R-:W-:-:S07]  /*1a30*/  FFMA R48, R48, R11, R48 ;  /* 0x0000000b30307223 */ /* 0x000fce0000000030 */
.L_x_8011:
[----:B------:R-:W-:Y:S05]  /*1a40*/  BSYNC.RECONVERGENT B1 ;  /* 0x0000000000017941 */ /* 0x000fea0003800200 */
.L_x_8009:
[----:B------:R-:W-:Y:S01]  /*1a50*/  ISETP.GE.U32.AND P0, PT, R3, UR30, PT ;  /* 0x0000001e03007c0c */ /* 0x000fe2000bf06070 */
[----:B------:R-:W2:Y:S01]  /*1a60*/  LDC.64 R26, c[0x0][0x3b8] ;  /* 0x0000ee00ff1a7b82 */ /* 0x000ea20000000a00 */
[----:B------:R-:W-:Y:S01]  /*1a70*/  LOP3.LUT R0, R4, 0x1f, RZ, 0xc0, !PT ;  /* 0x0000001f04007812 */ /* 0x000fe200078ec0ff */
[C---:B------:R-:W-:Y:S01]  /*1a80*/  FADD R11, -R48.reuse, 1 ;  /* 0x3f800000300b7421 */ /* 0x040fe20000000100 */
[----:B------:R-:W-:Y:S01]  /*1a90*/  FMUL R19, R48, R10 ;  /* 0x0000000a30137220 */ /* 0x000fe20000400000 */
[----:B------:R-:W-:Y:S01]  /*1aa0*/  IMAD.U32 R29, RZ, RZ, UR8 ;  /* 0x00000008ff1d7e24 */ /* 0x000fe2000f8e00ff */
[----:B------:R-:W-:Y:S01]  /*1ab0*/  ISETP.GE.U32.OR P0, PT, R0, UR22, P0 ;  /* 0x0000001600007c0c */ /* 0x000fe20008706470 */
[----:B------:R-:W-:Y:S01]  /*1ac0*/  FMUL R11, R11, R48 ;  /* 0x000000300b0b7220 */ /* 0x000fe20000400000 */
[----:B------:R-:W-:Y:S01]  /*1ad0*/  FMUL R19, R19, R8 ;  /* 0x0000000813137220 */ /* 0x000fe20000400000 */
[----:B------:R-:W-:Y:S01]  /*1ae0*/  FMUL R25, R20, UR10 ;  /* 0x0000000a14197c20 */ /* 0x000fe20008400000 */
[----:B01----:R-:W-:-:S02]  /*1af0*/  IMAD.U32 R33, RZ, RZ, UR8 ;  /* 0x00000008ff217e24 */ /* 0x003fc4000f8e00ff */
[----:B------:R-:W-:Y:S01]  /*1b00*/  FFMA R11, R11, R10, R48 ;  /* 0x0000000a0b0b7223 */ /* 0x000fe20000000030 */
[----:B------:R-:W-:Y:S01]  /*1b10*/  MOV R12, UR9 ;  /* 0x00000009000c7c02 */ /* 0x000fe20008000f00 */
[----:B------:R-:W-:Y:S01]  /*1b20*/  IMAD.U32 R45, RZ, RZ, UR12 ;  /* 0x0000000cff2d7e24 */ /* 0x000fe2000f8e00ff */
[----:B------:R-:W-:Y:S01]  /*1b30*/  F2FP.SATFINITE.E4M3.F32.PACK_AB_MERGE_C R25, RZ, R25, RZ ;  /* 0x00000019ff19723e */ /* 0x000fe200048070ff */
[----:B------:R-:W-:Y:S01]  /*1b40*/  FMUL R8, R11, R8 ;  /* 0x000000080b087220 */ /* 0x000fe20000400000 */
[----:B------:R-:W-:Y:S01]  /*1b50*/  MOV R23, UR12 ;  /* 0x0000000c00177c02 */ /* 0x000fe20008000f00 */
[----:B------:R-:W-:Y:S01]  /*1b60*/  FMUL R0, R17, UR10 ;  /* 0x0000000a11007c20 */ /* 0x000fe20008400000 */
[----:B------:R-:W-:Y:S01]  /*1b70*/  FMUL R49, R15, UR10 ;  /* 0x0000000a0f317c20 */ /* 0x000fe20008400000 */
[----:B------:R-:W-:Y:S01]  /*1b80*/  @!P0 IADD3 R30, P1, PT, R22, UR8, RZ ;  /* 0x00000008161e8c10 */ /* 0x000fe2000ff3e0ff */
[----:B------:R-:W-:Y:S01]  /*1b90*/  FMUL R21, R8, R9 ;  /* 0x0000000908157220 */ /* 0x000fe20000400000 */
[----:B------:R-:W-:Y:S01]  /*1ba0*/  IMAD.U32 R9, RZ, RZ, UR9 ;  /* 0x00000009ff097e24 */ /* 0x000fe2000f8e00ff */
[--C-:B------:R-:W-:Y:S01]  /*1bb0*/  @!P0 IADD3 R28, P5, P6, R29, UR18, R22.reuse ;  /* 0x000000121d1c8c10 */ /* 0x100fe2000febe016 */
[--C-:B------:R-:W-:Y:S01]  /*1bc0*/  @!P0 IMAD.MOV.U32 R10, RZ, RZ, R22.reuse ;  /* 0x000000ffff0a8224 */ /* 0x100fe200078e0016 */
[----:B------:R-:W-:Y:S01]  /*1bd0*/  @!P0 IADD3.X R31, PT, PT, R13, UR9, RZ, P1, !PT ;  /* 0x000000090d1f8c10 */ /* 0x000fe20008ffe4ff */
[--C-:B------:R-:W-:Y:S01]  /*1be0*/  @!P0 IMAD.MOV.U32 R11, RZ, RZ, R13.reuse ;  /* 0x000000ffff0b8224 */ /* 0x100fe200078e000d */
[--C-:B------:R-:W-:Y:S01]  /*1bf0*/  @!P0 IADD3 R32, P2, P3, R33, UR31, R22.reuse ;  /* 0x0000001f21208c10 */ /* 0x100fe2000fb5e016 */
[----:B------:R-:W-:Y:S01]  /*1c00*/  @!P0 IMAD.MOV.U32 R8, RZ, RZ, R22 ;  /* 0x000000ffff088224 */ /* 0x000fe200078e0016 */
[----:B------:R-:W-:Y:S01]  /*1c10*/  @!P0 IADD3.X R29, PT, PT, R9, UR19, R13, P5, P6 ;  /* 0x00000013091d8c10 */ /* 0x000fe2000afec40d */
[----:B--2---:R-:W-:Y:S01]  /*1c20*/  @!P0 IMAD.WIDE.U32 R10, R26, 0x6, R10 ;  /* 0x000000061a0a8825 */ /* 0x004fe200078e000a */
[----:B------:R-:W-:Y:S01]  /*1c30*/  @!P0 MOV R9, R13 ;  /* 0x0000000d00098202 */ /* 0x000fe20000000f00 */
[----:B------:R0:W-:Y:S01]  /*1c40*/  @!P0 STG.E.U8 desc[UR28][R30.64], R25 ;  /* 0x000000191e008986 */ /* 0x0001e2000c10111c */
[----:B------:R-:W-:Y:S01]  /*1c50*/  @!P0 IADD3.X R33, PT, PT, R12, UR32, R13, P2, P3 ;  /* 0x000000200c218c10 */ /* 0x000fe200097e640d */
[----:B------:R-:W-:Y:S01]  /*1c60*/  FMUL R51, R21, UR10 ;  /* 0x0000000a15337c20 */ /* 0x000fe20008400000 */
[----:B------:R-:W-:Y:S01]  /*1c70*/  @!P0 IADD3 R10, P6, PT, R10, UR8, RZ ;  /* 0x000000080a0a8c10 */ /* 0x000fe2000ffde0ff */
[----:B------:R-:W-:Y:S01]  /*1c80*/  @!P0 IMAD.WIDE.U32 R8, R26, 0x6, R8 ;  /* 0x000000061a088825 */ /* 0x000fe200078e0008 */
[--C-:B------:R-:W-:Y:S01]  /*1c90*/  @!P0 IADD3 R44, P1, P2, R45, UR31, R22.reuse ;  /* 0x0000001f2d2c8c10 */ /* 0x100fe2000fa3e016 */
[----:B------:R-:W-:Y:S01]  /*1ca0*/  UMOV UR4, UR18 ;  /* 0x0000001200047c82 */ /* 0x000fe20008000000 */
[----:B------:R-:W-:Y:S01]  /*1cb0*/  @!P0 IADD3 R12, P5, PT, R22, UR12, RZ ;  /* 0x0000000c160c8c10 */ /* 0x000fe2000ffbe0ff */
[----:B------:R-:W-:Y:S01]  /*1cc0*/  UMOV UR5, UR19 ;  /* 0x0000001300057c82 */ /* 0x000fe20008000000 */
[----:B------:R-:W-:Y:S01]  /*1cd0*/  F2FP.SATFINITE.E4M3.F32.PACK_AB_MERGE_C R0, RZ, R0, RZ ;  /* 0x00000000ff00723e */ /* 0x000fe200048070ff */
[----:B------:R-:W-:Y:S01]  /*1ce0*/  FMUL R53, R18, UR10 ;  /* 0x0000000a12357c20 */ /* 0x000fe20008400000 */
[----:B------:R-:W-:Y:S01]  /*1cf0*/  F2FP.SATFINITE.E4M3.F32.PACK_AB_MERGE_C R49, RZ, R49, RZ ;  /* 0x00000031ff31723e */ /* 0x000fe200048070ff */
[----:B0-----:R-:W-:Y:S01]  /*1d00*/  IMAD.U32 R31, RZ, RZ, UR13 ;  /* 0x0000000dff1f7e24 */ /* 0x001fe2000f8e00ff */
[----:B------:R-:W-:Y:S01]  /*1d10*/  @!P0 IADD3 R30, P3, P4, R23, UR18, R22 ;  /* 0x00000012171e8c10 */ /* 0x000fe2000fc7e016 */
[----:B------:R-:W-:Y:S01]  /*1d20*/  @!P0 IMAD R23, R27, 0x6, RZ ;  /* 0x000000061b178824 */ /* 0x000fe200078e02ff */
[----:B------:R0:W-:Y:S01]  /*1d30*/  @!P0 STG.E.U8 desc[UR28][R32.64], R0 ;  /* 0x0000000020008986 */ /* 0x0001e2000c10111c */
[----:B------:R-:W-:Y:S01]  /*1d40*/  F2FP.SATFINITE.E4M3.F32.PACK_AB_MERGE_C R51, RZ, R51, RZ ;  /* 0x00000033ff33723e */ /* 0x000fe200048070ff */
[----:B------:R-:W-:Y:S01]  /*1d50*/  FMUL R55, R16, UR10 ;  /* 0x0000000a10377c20 */ /* 0x000fe20008400000 */
[----:B------:R-:W-:Y:S01]  /*1d60*/  @!P0 IADD3.X R45, PT, PT, R31, UR32, R13, P1, P2 ;  /* 0x000000201f2d8c10 */ /* 0x000fe20008fe440d */
[----:B------:R-:W-:Y:S01]  /*1d70*/  @!P0 STG.E.U8 desc[UR28][R28.64], R49 ;  /* 0x000000311c008986 */ /* 0x000fe2000c10111c */
[--C-:B------:R-:W-:Y:S01]  /*1d80*/  @!P0 IADD3.X R11, PT, PT, R11, UR9, R23.reuse, P6, !PT ;  /* 0x000000090b0b8c10 */ /* 0x100fe2000b7fe417 */
[----:B------:R-:W-:Y:S01]  /*1d90*/  FMUL R59, R14, UR10 ;  /* 0x0000000a0e3b7c20 */ /* 0x000fe20008400000 */
[----:B------:R-:W-:Y:S01]  /*1da0*/  @!P0 IADD3 R22, P6, PT, R8, UR12, RZ ;  /* 0x0000000c08168c10 */ /* 0x000fe2000ffde0ff */
[----:B------:R-:W-:Y:S01]  /*1db0*/  VIADD R8, R4, 0x1e ;  /* 0x0000001e04087836 */ /* 0x000fe20000000000 */
[----:B------:R-:W-:Y:S01]  /*1dc0*/  F2FP.SATFINITE.E4M3.F32.PACK_AB_MERGE_C R53, RZ, R53, RZ ;  /* 0x00000035ff35723e */ /* 0x000fe200048070ff */
[----:B------:R1:W-:Y:S01]  /*1dd0*/  @!P0 STG.E.U8 desc[UR28][R10.64], R51 ;  /* 0x000000330a008986 */ /* 0x0003e2000c10111c */
[----:B------:R-:W-:Y:S01]  /*1de0*/  @!P0 IADD3.X R23, PT, PT, R9, UR13, R23, P6, !PT ;  /* 0x0000000d09178c10 */ /* 0x000fe2000b7fe417 */
[----:B0-----:R-:W-:Y:S01]  /*1df0*/  IMAD.U32 R33, RZ, RZ, UR13 ;  /* 0x0000000dff217e24 */ /* 0x001fe2000f8e00ff */
[----:B------:R-:W-:Y:S01]  /*1e00*/  IADD3 R9, PT, PT, R3, 0x2, RZ ;  /* 0x0000000203097810 */ /* 0x000fe20007ffe0ff */
[----:B------:R-:W-:Y:S01]  /*1e10*/  FMUL R57, R19, UR10 ;  /* 0x0000000a13397c20 */ /* 0x000fe20008400000 */
[----:B------:R-:W-:-:S02]  /*1e20*/  LOP3.LUT R8, R8, 0x1f, RZ, 0xc0, !PT ;  /* 0x0000001f08087812 */ /* 0x000fc400078ec0ff */
[----:B------:R-:W-:Y:S02]  /*1e30*/  ISETP.GE.U32.AND P1, PT, R9, UR30, PT ;  /* 0x0000001e09007c0c */ /* 0x000fe4000bf26070 */
[----:B------:R-:W-:Y:S01]  /*1e40*/  @!P0 IADD3.X R31, PT, PT, R33, UR19, R13, P3, P4 ;  /* 0x00000013211f8c10 */ /* 0x000fe20009fe840d */
[----:B------:R-:W-:Y:S01]  /*1e50*/  IMAD.WIDE.U32 R32, R5, R26, UR4 ;  /* 0x0000000405207e25 */ /* 0x000fe2000f8e001a */
[C---:B------:R-:W-:Y:S02]  /*1e60*/  ISETP.LT.U32.AND P1, PT, R8.reuse, UR22, !P1 ;  /* 0x0000001608007c0c */ /* 0x040fe4000cf21070 */
[----:B------:R-:W-:Y:S01]  /*1e70*/  @!P0 IADD3.X R13, PT, PT, R13, UR13, RZ, P5, !PT ;  /* 0x0000000d0d0d8c10 */ /* 0x000fe2000affe4ff */
[----:B-1----:R-:W-:Y:S01]  /*1e80*/  IMAD R10, R5, R27, R33 ;  /* 0x0000001b050a7224 */ /* 0x002fe200078e0221 */
[----:B------:R-:W-:Y:S01]  /*1e90*/  IADD3 R28, P2, PT, R8, R32, RZ ;  /* 0x00000020081c7210 */ /* 0x000fe20007f5e0ff */
[----:B------:R-:W-:Y:S01]  /*1ea0*/  IMAD.MOV.U32 R11, RZ, RZ, RZ ;  /* 0x000000ffff0b7224 */ /* 0x000fe200078e00ff */
[----:B------:R-:W-:Y:S01]  /*1eb0*/  F2FP.SATFINITE.E4M3.F32.PACK_AB_MERGE_C R55, RZ, R55, RZ ;  /* 0x00000037ff37723e */ /* 0x000fe200048070ff */
[----:B------:R0:W-:Y:S01]  /*1ec0*/  @!P0 STG.E.U8 desc[UR28][R12.64], R53 ;  /* 0x000000350c008986 */ /* 0x0001e2000c10111c */
[----:B------:R-:W-:Y:S01]  /*1ed0*/  F2FP.SATFINITE.E4M3.F32.PACK_AB_MERGE_C R59, RZ, R59, RZ ;  /* 0x0000003bff3b723e */ /* 0x000fe200048070ff */
[----:B------:R-:W-:Y:S01]  /*1ee0*/  IMAD.X R29, RZ, RZ, R10, P2 ;  /* 0x000000ffff1d7224 */ /* 0x000fe200010e060a */
[----:B------:R-:W-:Y:S01]  /*1ef0*/  F2FP.SATFINITE.E4M3.F32.PACK_AB_MERGE_C R57, RZ, R57, RZ ;  /* 0x00000039ff39723e */ /* 0x000fe200048070ff */
[----:B------:R1:W-:Y:S04]  /*1f00*/  @!P0 STG.E.U8 desc[UR28][R44.64], R55 ;  /* 0x000000372c008986 */ /* 0x0003e8000c10111c */
[----:B------:R2:W-:Y:S01]  /*1f10*/  @!P0 STG.E.U8 desc[UR28][R30.64], R59 ;  /* 0x0000003b1e008986 */ /* 0x0005e2000c10111c */
[----:B0-----:R-:W-:-:S03]  /*1f20*/  @P1 IADD3 R13, P2, P3, R28, UR33, R32 ;  /* 0x000000211c0d1c10 */ /* 0x001fc6000fb5e020 */
[----:B------:R0:W-:Y:S01]  /*1f30*/  @!P0 STG.E.U8 desc[UR28][R22.64], R57 ;  /* 0x0000003916008986 */ /* 0x0001e2000c10111c */
[----:B------:R-:W-:Y:S01]  /*1f40*/  @P1 IADD3.X R24, PT, PT, R29, UR34, R10, P2, P3 ;  /* 0x000000221d181c10 */ /* 0x000fe200097e640a */
[----:B------:R-:W-:-:S03]  /*1f50*/  @P1 IMAD.SHL.U32 R12, R13, 0x4, RZ ;  /* 0x000000040d0c1824 */ /* 0x000fc600078e00ff */
[----:B------:R-:W-:Y:S02]  /*1f60*/  @P1 SHF.L.U64.HI R13, R13, 0x2, R24 ;  /* 0x000000020d0d1819 */ /* 0x000fe40000010218 */
[----:B-1----:R-:W-:-:S04]  /*1f70*/  @P1 IADD3 R44, P0, PT, R12, UR14, RZ ;  /* 0x0000000e0c2c1c10 */ /* 0x002fc8000ff1e0ff */
[----:B------:R-:W-:Y:S02]  /*1f80*/  @P1 IADD3.X R45, PT, PT, R13, UR27, RZ, P0, !PT ;  /* 0x0000001b0d2d1c10 */ /* 0x000fe400087fe4ff */
[----:B--2---:R-:W-:-:S03]  /*1f90*/  @P1 IADD3 R30, P0, PT, R12, UR37, RZ ;  /* 0x000000250c1e1c10 */ /* 0x004fc6000ff1e0ff */
[----:B------:R1:W5:Y:S01]  /*1fa0*/  @P1 LDG.E R11, desc[UR28][R44.64] ;  /* 0x0000001c2c0b1981 */ /* 0x000362000c1e1900 */
[----:B------:R-:W-:Y:S01]  /*1fb0*/  @P1 IADD3.X R31, PT, PT, R13, UR38, RZ, P0, !PT ;  /* 0x000000260d1f1c10 */ /* 0x000fe200087fe4ff */
[----:B------:R-:W-:Y:S01]  /*1fc0*/  HFMA2 R12, -RZ, RZ, 0, 0 ;  /* 0x00000000ff0c7431 */ /* 0x000fe200000001ff */
[----:B------:R-:W-:-:S04]  /*1fd0*/  @P1 IADD3 R13, P0, PT, R28, UR18, RZ ;  /* 0x000000121c0d1c10 */ /* 0x000fc8000ff1e0ff */
[----:B------:R-:W-:Y:S02]  /*1fe0*/  @P1 IADD3.X R24, PT, PT, R29, UR19, RZ, P0, !PT ;  /* 0x000000131d181c10 */ /* 0x000fe400087fe4ff */
[C---:B0-----:R-:W-:Y:S01]  /*1ff0*/  @P1 LEA R22, P0, R13.reuse, UR7, 0x2 ;  /* 0x000000070d161c11 */ /* 0x041fe2000f8010ff */
[----:B-1----:R-:W-:Y:S01]  /*2000*/  IMAD.MOV.U32 R45, RZ, RZ, 0x3bbb989d ;  /* 0x3bbb989dff2d7424 */ /* 0x002fe200078e00ff */
[----:B------:R-:W-:Y:S01]  /*2010*/  FMNMX3 R20, |R20|, RZ, |R17|, !PT ;  /* 0x000000ff14147276 */ /* 0x000fe20007800611 */
[----:B------:R0:W5:Y:S01]  /*2020*/  @P1 LDG.E R12, desc[UR28][R30.64] ;  /* 0x0000001c1e0c1981 */ /* 0x000162000c1e1900 */
[----:B------:R-:W-:Y:S01]  /*2030*/  @P1 LEA.HI.X R23, R13, UR26, R24, 0x2, P0 ;  /* 0x0000001a0d171c11 */ /* 0x000fe200080f1418 */
[----:B------:R-:W-:Y:S01]  /*2040*/  FFMA.SAT R24, R52, -R45, 0.5 ;  /* 0x3f00000034187423 */ /* 0x000fe2000000282d */
[----:B------:R-:W-:Y:S01]  /*2050*/  IMAD.MOV.U32 R45, RZ, RZ, 0x437c0000 ;  /* 0x437c0000ff2d7424 */ /* 0x000fe200078e00ff */
[----:B------:R-:W-:Y:S01]  /*2060*/  SHF.L.U32 R59, R59, 0x10, RZ ;  /* 0x000000103b3b7819 */ /* 0x000fe200000006ff */
[----:B------:R-:W-:-:S02]  /*2070*/  IMAD.U32 R49, R49, 0x10000, RZ ;  /* 0x0001000031317824 */ /* 0x000fc400078e00ff */
[----:B------:R-:W-:Y:S01]  /*2080*/  FFMA.RM R24, R24, R45, 12582913 ;  /* 0x4b40000118187423 */ /* 0x000fe2000000402d */
[----:B------:R-:W-:Y:S01]  /*2090*/  LOP3.LUT R57, R57, 0xffff, RZ, 0xc0, !PT ;  /* 0x0000ffff39397812 */ /* 0x000fe200078ec0ff */
[----:B------:R-:W-:Y:S02]  /*20a0*/  IMAD.SHL.U32 R55, R55, 0x100, RZ ;  /* 0x0000010037377824 */ /* 0x000fe400078e00ff */
[----:B------:R-:W-:Y:S01]  /*20b0*/  FADD R17, R24, -12583039 ;  /* 0xcb40007f18117421 */ /* 0x000fe20000000000 */
[----:B0-----:R-:W-:Y:S01]  /*20c0*/  FMNMX R30, |R15|, R20, !PT ;  /* 0x000000140f1e7209 */ /* 0x001fe20007800200 */
[----:B------:R-:W-:Y:S02]  /*20d0*/  IMAD.MOV.U32 R13, RZ, RZ, RZ ;  /* 0x000000ffff0d7224 */ /* 0x000fe400078e00ff */
[----:B------:R-:W-:-:S04]  /*20e0*/  FFMA R17, R52, -1.4426950216293334961, -R17 ;  /* 0xbfb8aa3b34117823 */ /* 0x000fc80000000811 */
[----:B------:R-:W-:Y:S01]  /*20f0*/  FFMA R17, R52, -1.925963033500011079e-08, R17 ;  /* 0xb2a5706034117823 */ /* 0x000fe20000000011 */
[----:B------:R-:W-:Y:S01]  /*2100*/  FMNMX R21, |R21|, R30, !PT ;  /* 0x0000001e15157209 */ /* 0x000fe20007800200 */
[----:B------:R-:W-:Y:S01]  /*2110*/  BSSY.RECONVERGENT B0, `(.L_x_8012) ;  /* 0x000002a000007945 */ /* 0x000fe20003800200 */
[----:B------:R-:W-:Y:S01]  /*2120*/  LOP3.LUT R20, R59, 0xff0000, RZ, 0xc0, !PT ;  /* 0x00ff00003b147812 */ /* 0x000fe200078ec0ff */
[----:B------:R0:W1:Y:S01]  /*2130*/  MUFU.EX2 R15, R17 ;  /* 0x00000011000f7308 */ /* 0x0000620000000800 */
[----:B------:R-:W-:Y:S01]  /*2140*/  FMNMX R21, |R18|, R21, !PT ;  /* 0x0000001512157209 */ /* 0x000fe20007800200 */
[----:B------:R2:W5:Y:S01]  /*2150*/  @P1 LDG.E R13, desc[UR28][R22.64] ;  /* 0x0000001c160d1981 */ /* 0x000562000c1e1900 */
[----:B------:R-:W-:Y:S01]  /*2160*/  LOP3.LUT R18, R49, 0xff0000, RZ, 0xc0, !PT ;  /* 0x00ff000031127812 */ /* 0x000fe200078ec0ff */
[----:B------:R-:W-:Y:S01]  /*2170*/  IMAD R20, R57, 0x1000000, R20 ;  /* 0x0100000039147824 */ /* 0x000fe200078e0214 */
[----:B------:R-:W-:Y:S02]  /*2180*/  LOP3.LUT R51, R51, 0xffff, RZ, 0xc0, !PT ;  /* 0x0000ffff33337812 */ /* 0x000fe400078ec0ff */
[----:B------:R-:W-:-:S02]  /*2190*/  FMNMX R21, |R16|, R21, !PT ;  /* 0x0000001510157209 */ /* 0x000fc40007800200 */
[----:B------:R-:W-:Y:S01]  /*21a0*/  SHF.L.U32 R24, R24, 0x17, RZ ;  /* 0x0000001718187819 */ /* 0x000fe200000006ff */
[----:B------:R-:W-:Y:S01]  /*21b0*/  IMAD R18, R51, 0x1000000, R18 ;  /* 0x0100000033127824 */ /* 0x000fe200078e0212 */
[----:B------:R-:W-:Y:S01]  /*21c0*/  LOP3.LUT R20, R20, 0xffff, R55, 0xf8, !PT ;  /* 0x0000ffff14147812 */ /* 0x000fe200078ef837 */
[----:B0-----:R-:W-:Y:S01]  /*21d0*/  IMAD.SHL.U32 R17, R0, 0x100, RZ ;  /* 0x0000010000117824 */ /* 0x001fe200078e00ff */
[----:B------:R-:W-:Y:S01]  /*21e0*/  FMNMX R16, |R14|, R21, !PT ;  /* 0x000000150e107209 */ /* 0x000fe20007800200 */
[----:B--2---:R-:W-:Y:S01]  /*21f0*/  IMAD.MOV.U32 R22, RZ, RZ, RZ ;  /* 0x000000ffff167224 */ /* 0x004fe200078e00ff */
[----:B------:R-:W-:Y:S02]  /*2200*/  LOP3.LUT R14, R20, 0xff, R53, 0xf8, !PT ;  /* 0x000000ff140e7812 */ /* 0x000fe400078ef835 */
[----:B------:R-:W-:Y:S01]  /*2210*/  CS2R R20, SRZ ;  /* 0x0000000000147805 */ /* 0x000fe2000001ff00 */
[----:B-1----:R-:W-:Y:S01]  /*2220*/  FFMA R0, R24, R15, 1 ;  /* 0x3f80000018007423 */ /* 0x002fe2000000000f */
[----:B------:R-:W-:-:S02]  /*2230*/  LOP3.LUT R46, R18, 0xffff, R17, 0xf8, !PT ;  /* 0x0000ffff122e7812 */ /* 0x000fc400078ef811 */
[----:B------:R-:W-:Y:S02]  /*2240*/  FMNMX R15, |R19|, R16, !PT ;  /* 0x00000010130f7209 */ /* 0x000fe40007800200 */
[----:B------:R-:W-:Y:S02]  /*2250*/  CS2R R16, SRZ ;  /* 0x0000000000107805 */ /* 0x000fe4000001ff00 */
[----:B------:R-:W-:Y:S01]  /*2260*/  CS2R R18, SRZ ;  /* 0x0000000000127805 */ /* 0x000fe2000001ff00 */
[----:B------:R-:W-:Y:S06]  /*2270*/  @!P1 BRA `(.L_x_8013) ;  /* 0x00000000004c9947 */ /* 0x000fec0003800000 */
[----:B------:R-:W-:Y:S01]  /*2280*/  IADD3 R22, P0, PT, R28, R32, RZ ;  /* 0x000000201c167210 */ /* 0x000fe20007f1e0ff */
[C---:B------:R-:W-:Y:S02]  /*2290*/  IMAD R45, R27.reuse, 0xa, RZ ;  /* 0x0000000a1b2d7824 */ /* 0x040fe400078e02ff */
[----:B------:R-:W-:Y:S01]  /*22a0*/  IMAD R31, R27, 0x5, RZ ;  /* 0x000000051b1f7824 */ /* 0x000fe200078e02ff */
[----:B------:R-:W-:Y:S01]  /*22b0*/  IADD3.X R23, PT, PT, R29, R10, RZ, P0, !PT ;  /* 0x0000000a1d177210 */ /* 0x000fe200007fe4ff */
[----:B------:R-:W-:-:S04]  /*22c0*/  IMAD.WIDE.U32 R16, R26, 0x5, R28 ;  /* 0x000000051a107825 */ /* 0x000fc800078e001c */
[----:B------:R-:W-:-:S04]  /*22d0*/  IMAD.WIDE.U32 R22, R26, 0xa, R22 ;  /* 0x0000000a1a167825 */ /* 0x000fc800078e0016 */
[----:B------:R-:W-:Y:S02]  /*22e0*/  IMAD.IADD R23, R45, 0x1, R23 ;  /* 0x000000012d177824 */ /* 0x000fe400078e0217 */
[C---:B------:R-:W-:Y:S02]  /*22f0*/  IMAD.SHL.U32 R30, R22.reuse, 0x4, RZ ;  /* 0x00000004161e7824 */ /* 0x040fe400078e00ff */
        /* <DEDUP_REMOVED lines=11> */
.L_x_8013:
[----:B------:R-:W-:Y:S05]  /*23b0*/  BSYNC.RECONVERGENT B0 ;  /* 0x0000000000007941 */ /* 0x000fea0003800200 */
.L_x_8012:
[----:B------:R-:W-:Y:S04]  /*23c0*/  BSSY.RECONVERGENT B0, `(.L_x_8014) ;  /* 0x0000017000007945 */ /* 0x000fe80003800200 */
[----:B------:R-:W-:Y:S05]  /*23d0*/  @!P1 BRA `(.L_x_8015) ;  /* 0x0000000000549947 */ /* 0x000fea0003800000 */
[----:B0-----:R-:W-:Y:S01]  /*23e0*/  IADD3 R30, P0, PT, R28, R32, RZ ;  /* 0x000000201c1e7210 */ /* 0x001fe20007f1e0ff */
[----:B------:R-:W-:Y:S02]  /*23f0*/  IMAD.MOV.U32 R18, RZ, RZ, R28 ;  /* 0x000000ffff127224 */ /* 0x000fe400078e001c */
[----:B------:R-:W-:Y:S01]  /*2400*/  IMAD.MOV.U32 R19, RZ, RZ, R29 ;  /* 0x000000ffff137224 */ /* 0x000fe200078e001d */
[----:B------:R-:W-:Y:S01]  /*2410*/  IADD3.X R31, PT, PT, R29, R10, RZ, P0, !PT ;  /* 0x0000000a1d1f7210 */ /* 0x000fe200007fe4ff */
[C---:B------:R-:W-:Y:S02]  /*2420*/  IMAD R23, R27.reuse, 0xc, RZ ;  /* 0x0000000c1b177824 */ /* 0x040fe400078e02ff */
[----:B------:R-:W-:Y:S02]  /*2430*/  IMAD R45, R27, 0x6, RZ ;  /* 0x000000061b2d7824 */ /* 0x000fe400078e02ff */
[----:B------:R-:W-:-:S04]  /*2440*/  IMAD.WIDE.U32 R30, R26, 0xc, R30 ;  /* 0x0000000c1a1e7825 */ /* 0x000fc800078e001e */
[----:B------:R-:W-:-:S04]  /*2450*/  IMAD.WIDE.U32 R18, R26, 0x6, R18 ;  /* 0x000000061a127825 */ /* 0x000fc800078e0012 */
[----:B------:R-:W-:Y:S01]  /*2460*/  IMAD.IADD R23, R23, 0x1, R31 ;  /* 0x0000000117177824 */ /* 0x000fe200078e021f */
[----:B------:R-:W-:Y:S01]  /*2470*/  IADD3 R45, PT, PT, R45, R19, RZ ;  /* 0x000000132d2d7210 */ /* 0x000fe20007ffe0ff */
        /* <DEDUP_REMOVED lines=11> */
.L_x_8015:
[----:B------:R-:W-:Y:S05]  /*2530*/  BSYNC.RECONVERGENT B0 ;  /* 0x0000000000007941 */ /* 0x000fea0003800200 */
.L_x_8014:
[----:B------:R-:W-:Y:S01]  /*2540*/  BSSY.RECONVERGENT B0, `(.L_x_8016) ;  /* 0x0000019000007945 */ /* 0x000fe20003800200 */
[----:B0-----:R-:W-:Y:S02]  /*2550*/  IMAD.MOV.U32 R23, RZ, RZ, RZ ;  /* 0x000000ffff177224 */ /* 0x001fe400078e00ff */
[----:B------:R-:W-:Y:S01]  /*2560*/  IMAD.MOV.U32 R24, RZ, RZ, RZ ;  /* 0x000000ffff187224 */ /* 0x000fe200078e00ff */
[----:B------:R-:W-:Y:S06]  /*2570*/  @!P1 BRA `(.L_x_8017) ;  /* 0x0000000000549947 */ /* 0x000fec0003800000 */
[----:B-1----:R-:W-:Y:S01]  /*2580*/  IADD3 R30, P0, PT, R28, R32, RZ ;  /* 0x000000201c1e7210 */ /* 0x002fe20007f1e0ff */
[----:B------:R-:W-:Y:S02]  /*2590*/  IMAD.MOV.U32 R44, RZ, RZ, R28 ;  /* 0x000000ffff2c7224 */ /* 0x000fe400078e001c */
[----:B------:R-:W-:Y:S01]  /*25a0*/  IMAD.MOV.U32 R45, RZ, RZ, R29 ;  /* 0x000000ffff2d7224 */ /* 0x000fe200078e001d */
[----:B------:R-:W-:Y:S01]  /*25b0*/  IADD3.X R31, PT, PT, R29, R10, RZ, P0, !PT ;  /* 0x0000000a1d1f7210 */ /* 0x000fe200007fe4ff */
[C---:B------:R-:W-:Y:S02]  /*25c0*/  IMAD R21, R27.reuse, 0xe, RZ ;  /* 0x0000000e1b157824 */ /* 0x040fe400078e02ff */
        /* <DEDUP_REMOVED lines=16> */
.L_x_8017:
[----:B------:R-:W-:Y:S05]  /*26d0*/  BSYNC.RECONVERGENT B0 ;  /* 0x0000000000007941 */ /* 0x000fea0003800200 */
.L_x_8016:
[----:B0-----:R-:W-:Y:S01]  /*26e0*/  IADD3 R26, PT, PT, R0, 0x1800000, RZ ;  /* 0x01800000001a7810 */ /* 0x001fe20007ffe0ff */
[----:B-1----:R-:W-:Y:S01]  /*26f0*/  IMAD.U32 R30, RZ, RZ, UR33 ;  /* 0x00000021ff1e7e24 */ /* 0x002fe2000f8e00ff */
[----:B------:R-:W-:Y:S01]  /*2700*/  BSSY.RECONVERGENT B1, `(.L_x_8018) ;  /* 0x0000012000017945 */ /* 0x000fe20003800200 */
[----:B------:R-:W-:Y:S01]  /*2710*/  IMAD.U32 R31, RZ, RZ, UR34 ;  /* 0x00000022ff1f7e24 */ /* 0x000fe2000f8e00ff */
[----:B------:R-:W-:Y:S01]  /*2720*/  LOP3.LUT R26, R26, 0x7f800000, RZ, 0xc0, !PT ;  /* 0x7f8000001a1a7812 */ /* 0x000fe200078ec0ff */
[C---:B------:R-:W-:Y:S01]  /*2730*/  IMAD R27, R5.reuse, UR32, RZ ;  /* 0x00000020051b7c24 */ /* 0x040fe2000f8e02ff */
[----:B------:R-:W-:Y:S01]  /*2740*/  LOP3.LUT R25, R46, 0xff, R25, 0xf8, !PT ;  /* 0x000000ff2e197812 */ /* 0x000fe200078ef819 */
[----:B------:R-:W-:Y:S01]  /*2750*/  IMAD.WIDE.U32 R30, R5, UR31, R30 ;  /* 0x0000001f051e7c25 */ /* 0x000fe2000f8e001e */
[----:B------:R-:W-:-:S03]  /*2760*/  ISETP.GT.U32.AND P0, PT, R26, 0x1ffffff, PT ;  /* 0x01ffffff1a00780c */ /* 0x000fc60003f04070 */
[----:B------:R-:W-:Y:S01]  /*2770*/  IMAD.IADD R26, R31, 0x1, R27 ;  /* 0x000000011f1a7824 */ /* 0x000fe200078e021b */
[----:B------:R-:W-:-:S05]  /*2780*/  IADD3 R28, P1, PT, R34, R30, RZ ;  /* 0x0000001e221c7210 */ /* 0x000fca0007f3e0ff */
[----:B------:R-:W-:-:S04]  /*2790*/  IMAD.X R29, RZ, RZ, R26, P1 ;  /* 0x000000ffff1d7224 */ /* 0x000fc800008e061a */
[----:B------:R-:W-:Y:S05]  /*27a0*/  @P0 BRA `(.L_x_8019) ;  /* 0x00000000000c0947 */ /* 0x000fea0003800000 */
[----:B------:R-:W-:-:S07]  /*27b0*/  MOV R44, 0x27d0 ;  /* 0x000027d0002c7802 */ /* 0x000fce0000000f00 */
[----:B-----5:R-:W-:Y:S05]  /*27c0*/  CALL.REL.NOINC `($__internal_221_$__cuda_sm20_rcp_rn_f32_slowpath) ;  /* 0x0000004000ec7944 */ /* 0x020fea0003c00000 */
[----:B------:R-:W-:Y:S05]  /*27d0*/  BRA `(.L_x_8020) ;  /* 0x0000000000107947 */ /* 0x000fea0003800000 */
.L_x_8019:
[----:B------:R-:W0:Y:S02]  /*27e0*/  MUFU.RCP R27, R0 ;  /* 0x00000000001b7308 */ /* 0x000e240000001000 */
[----:B0-----:R-:W-:-:S04]  /*27f0*/  FFMA R44, R0, R27, -1 ;  /* 0xbf800000002c7423 */ /* 0x001fc8000000001b */
[----:B------:R-:W-:-:S04]  /*2800*/  FADD.FTZ R44, -R44, -RZ ;  /* 0x800000ff2c2c7221 */ /* 0x000fc80000010100 */
[----:B------:R-:W-:-:S07]  /*2810*/  FFMA R48, R27, R44, R27 ;  /* 0x0000002c1b307223 */ /* 0x000fce000000001b */
.L_x_8020:
[----:B------:R-:W-:Y:S05]  /*2820*/  BSYNC.RECONVERGENT B1 ;  /* 0x0000000000017941 */ /* 0x000fea0003800200 */
.L_x_8018:
[----:B------:R-:W-:Y:S01]  /*2830*/  IMAD.MOV.U32 R0, RZ, RZ, 0x3bbb989d ;  /* 0x3bbb989dff007424 */ /* 0x000fe200078e00ff */
[----:B------:R-:W-:Y:S01]  /*2840*/  MOV R27, 0x437c0000 ;  /* 0x437c0000001b7802 */ /* 0x000fe20000000f00 */
[----:B------:R-:W-:Y:S01]  /*2850*/  FMUL R49, R48, R52 ;  /* 0x0000003430317220 */ /* 0x000fe20000400000 */
[----:B------:R-:W-:Y:S01]  /*2860*/  BSSY.RECONVERGENT B1, `(.L_x_8021) ;  /* 0x000001b000017945 */ /* 0x000fe20003800200 */
[----:B-----5:R-:W-:-:S04]  /*2870*/  FFMA.SAT R0, R37, -R0, 0.5 ;  /* 0x3f00000025007423 */ /* 0x020fc80000002800 */
        /* <DEDUP_REMOVED lines=13> */
[-C--:B------:R-:W-:Y:S01]  /*2950*/  FMUL R45, R27, R50.reuse ;  /* 0x000000321b2d7220 */ /* 0x080fe20000400000 */
[----:B------:R-:W-:-:S03]  /*2960*/  FMUL R27, R49, R50 ;  /* 0x00000032311b7220 */ /* 0x000fc60000400000 */
[----:B------:R-:W-:-:S08]  /*2970*/  FMUL R36, R45, R36 ;  /* 0x000000242d247220 */ /* 0x000fd00000400000 */
[----:B------:R-:W-:Y:S05]  /*2980*/  @P0 BRA `(.L_x_8022) ;  /* 0x0000000000100947 */ /* 0x000fea0003800000 */
[----:B------:R-:W-:Y:S01]  /*2990*/  IMAD.MOV.U32 R0, RZ, RZ, R51 ;  /* 0x000000ffff007224 */ /* 0x000fe200078e0033 */
[----:B------:R-:W-:-:S07]  /*29a0*/  MOV R44, 0x29c0 ;  /* 0x000029c0002c7802 */ /* 0x000fce0000000f00 */
[----:B------:R-:W-:Y:S05]  /*29b0*/  CALL.REL.NOINC `($__internal_221_$__cuda_sm20_rcp_rn_f32_slowpath) ;  /* 0x0000004000707944 */ /* 0x000fea0003c00000 */
[----:B------:R-:W-:Y:S05]  /*29c0*/  BRA `(.L_x_8023) ;  /* 0x0000000000107947 */ /* 0x000fea0003800000 */
.L_x_8022:
[----:B------:R-:W0:Y:S02]  /*29d0*/  MUFU.RCP R48, R51 ;  /* 0x0000003300307308 */ /* 0x000e240000001000 */
[----:B0-----:R-:W-:-:S04]  /*29e0*/  FFMA R0, R51, R48, -1 ;  /* 0xbf80000033007423 */ /* 0x001fc80000000030 */
[----:B------:R-:W-:-:S04]  /*29f0*/  FADD.FTZ R45, -R0, -RZ ;  /* 0x800000ff002d7221 */ /* 0x000fc80000010100 */
[----:B------:R-:W-:-:S07]  /*2a00*/  FFMA R48, R48, R45, R48 ;  /* 0x0000002d30307223 */ /* 0x000fce0000000030 */
.L_x_8023:
[----:B------:R-:W-:Y:S05]  /*2a10*/  BSYNC.RECONVERGENT B1 ;  /* 0x0000000000017941 */ /* 0x000fea0003800200 */
.L_x_8021:
        /* <DEDUP_REMOVED lines=23> */
[----:B------:R-:W-:-:S07]  /*2b90*/  MOV R44, 0x2bb0 ;  /* 0x00002bb0002c7802 */ /* 0x000fce0000000f00 */
[----:B------:R-:W-:Y:S05]  /*2ba0*/  CALL.REL.NOINC `($__internal_221_$__cuda_sm20_rcp_rn_f32_slowpath) ;  /* 0x0000003c00f47944 */ /* 0x000fea0003c00000 */
[----:B------:R-:W-:Y:S05]  /*2bb0*/  BRA `(.L_x_8026) ;  /* 0x0000000000107947 */ /* 0x000fea0003800000 */
.L_x_8025:
[----:B------:R-:W0:Y:S02]  /*2bc0*/  MUFU.RCP R48, R49 ;  /* 0x0000003100307308 */ /* 0x000e240000001000 */
[----:B0-----:R-:W-:-:S04]  /*2bd0*/  FFMA R0, R49, R48, -1 ;  /* 0xbf80000031007423 */ /* 0x001fc80000000030 */
[----:B------:R-:W-:-:S04]  /*2be0*/  FADD.FTZ R45, -R0, -RZ ;  /* 0x800000ff002d7221 */ /* 0x000fc80000010100 */
[----:B------:R-:W-:-:S07]  /*2bf0*/  FFMA R48, R48, R45, R48 ;  /* 0x0000002d30307223 */ /* 0x000fce0000000030 */
.L_x_8026:
[----:B------:R-:W-:Y:S05]  /*2c00*/  BSYNC.RECONVERGENT B1 ;  /* 0x0000000000017941 */ /* 0x000fea0003800200 */
.L_x_8024:
        /* <DEDUP_REMOVED lines=26> */
.L_x_8028:
[----:B------:R-:W0:Y:S02]  /*2db0*/  MUFU.RCP R48, R47 ;  /* 0x0000002f00307308 */ /* 0x000e240000001000 */
[----:B0-----:R-:W-:-:S04]  /*2dc0*/  FFMA R0, R47, R48, -1 ;  /* 0xbf8000002f007423 */ /* 0x001fc80000000030 */
[----:B------:R-:W-:-:S04]  /*2dd0*/  FADD.FTZ R45, -R0, -RZ ;  /* 0x800000ff002d7221 */ /* 0x000fc80000010100 */
[----:B------:R-:W-:-:S07]  /*2de0*/  FFMA R48, R48, R45, R48 ;  /* 0x0000002d30307223 */ /* 0x000fce0000000030 */
.L_x_8029:
[----:B------:R-:W-:Y:S05]  /*2df0*/  BSYNC.RECONVERGENT B1 ;  /* 0x0000000000017941 */ /* 0x000fea0003800200 */
.L_x_8027:
[----:B------:R-:W-:Y:S01]  /*2e00*/  ISETP.GE.U32.AND P0, PT, R40, UR30, PT ;  /* 0x0000001e28007c0c */ /* 0x000fe2000bf06070 */
[----:B------:R-:W-:Y:S02]  /*2e10*/  IMAD.U32 R33, RZ, RZ, UR8 ;  /* 0x00000008ff217e24 */ /* 0x000fe4000f8e00ff */
[----:B------:R-:W-:Y:S01]  /*2e20*/  FMUL R0, R36, UR10 ;  /* 0x0000000a24007c20 */ /* 0x000fe20008400000 */
[----:B------:R-:W-:Y:S01]  /*2e30*/  FADD R31, -R48, 1 ;  /* 0x3f800000301f7421 */ /* 0x000fe20000000100 */
[----:B------:R-:W-:Y:S01]  /*2e40*/  ISETP.GE.U32.OR P0, PT, R34, UR22, P0 ;  /* 0x0000001622007c0c */ /* 0x000fe20008706470 */
[----:B------:R-:W-:Y:S01]  /*2e50*/  FMUL R40, R38, UR10 ;  /* 0x0000000a26287c20 */ /* 0x000fe20008400000 */
[----:B------:R-:W-:Y:S01]  /*2e60*/  MOV R53, UR8 ;  /* 0x0000000800357c02 */ /* 0x000fe20008000f00 */
[----:B------:R-:W-:Y:S01]  /*2e70*/  FMUL R42, R41, UR10 ;  /* 0x0000000a292a7c20 */ /* 0x000fe20008400000 */
[----:B------:R-:W-:Y:S01]  /*2e80*/  F2FP.SATFINITE.E4M3.F32.PACK_AB_MERGE_C R0, RZ, R0, RZ ;  /* 0x00000000ff00723e */ /* 0x000fe200048070ff */
[----:B------:R-:W-:Y:S01]  /*2e90*/  FMUL R49, R37, UR10 ;  /* 0x0000000a25317c20 */ /* 0x000fe20008400000 */
[----:B------:R-:W-:-:S02]  /*2ea0*/  FMNMX R59, R15, |R36|, !PT ;  /* 0x400000240f3b7209 */ /* 0x000fc40007800000 */
[----:B------:R-:W-:Y:S02]  /*2eb0*/  F2FP.SATFINITE.E4M3.F32.PACK_AB_MERGE_C R42, RZ, R42, RZ ;  /* 0x0000002aff2a723e */ /* 0x000fe400048070ff */
[----:B------:R-:W-:-:S03]  /*2ec0*/  F2FP.SATFINITE.E4M3.F32.PACK_AB_MERGE_C R49, RZ, R49, RZ ;  /* 0x00000031ff31723e */ /* 0x000fc600048070ff */
[----:B------:R-:W0:Y:S01]  /*2ed0*/  @!P0 LDC.64 R34, c[0x0][0x3b8] ;  /* 0x0000ee00ff228b82 */ /* 0x000e220000000a00 */
[----:B------:R-:W-:-:S04]  /*2ee0*/  @!P0 IADD3 R46, P1, PT, R28, UR8, RZ ;  /* 0x000000081c2e8c10 */ /* 0x000fc8000ff3e0ff */
[----:B------:R-:W-:-:S05]  /*2ef0*/  @!P0 IADD3.X R47, PT, PT, R29, UR9, RZ, P1, !PT ;  /* 0x000000091d2f8c10 */ /* 0x000fca0008ffe4ff */
[----:B------:R1:W-:Y:S02]  /*2f00*/  @!P0 STG.E.U8 desc[UR28][R46.64], R0 ;  /* 0x000000002e008986 */ /* 0x0003e4000c10111c */
[----:B-1----:R-:W-:Y:S02]  /*2f10*/  IMAD.U32 R47, RZ, RZ, UR12 ;  /* 0x0000000cff2f7e24 */ /* 0x002fe4000f8e00ff */
[----:B0-----:R-:W-:-:S04]  /*2f20*/  @!P0 IMAD.WIDE.U32 R44, R34, 0x6, R28 ;  /* 0x00000006222c8825 */ /* 0x001fc800078e001c */
[----:B------:R-:W-:Y:S01]  /*2f30*/  @!P0 IMAD R35, R35, 0x6, RZ ;  /* 0x0000000623238824 */ /* 0x000fe200078e02ff */
[----:B------:R-:W-:-:S04]  /*2f40*/  @!P0 IADD3 R44, P1, PT, R44, UR8, RZ ;  /* 0x000000082c2c8c10 */ /* 0x000fc8000ff3e0ff */
[----:B------:R-:W-:Y:S01]  /*2f50*/  @!P0 IADD3.X R45, PT, PT, R35, UR9, R45, P1, !PT ;  /* 0x00000009232d8c10 */ /* 0x000fe20008ffe42d */
[----:B------:R-:W-:Y:S01]  /*2f60*/  IMAD.U32 R35, RZ, RZ, UR9 ;  /* 0x00000009ff237e24 */ /* 0x000fe2000f8e00ff */
[----:B------:R-:W-:Y:S01]  /*2f70*/  @!P0 IADD3 R34, P1, P2, R33, UR31, R28 ;  /* 0x0000001f21228c10 */ /* 0x000fe2000fa3e01c */
[----:B------:R-:W-:Y:S01]  /*2f80*/  FMUL R33, R31, R48 ;  /* 0x000000301f217220 */ /* 0x000fe20000400000 */
[----:B------:R-:W-:Y:S02]  /*2f90*/  F2FP.SATFINITE.E4M3.F32.PACK_AB_MERGE_C R31, RZ, R40, RZ ;  /* 0x00000028ff1f723e */ /* 0x000fe400048070ff */
[--C-:B------:R-:W-:Y:S01]  /*2fa0*/  @!P0 IADD3.X R35, PT, PT, R35, UR32, R29.reuse, P1, P2 ;  /* 0x0000002023238c10 */ /* 0x100fe20008fe441d */
[-C--:B------:R-:W-:Y:S01]  /*2fb0*/  FFMA R40, R33, R6.reuse, R48 ;  /* 0x0000000621287223 */ /* 0x080fe20000000030 */
[----:B------:R-:W-:Y:S01]  /*2fc0*/  IMAD.U32 R33, RZ, RZ, UR9 ;  /* 0x00000009ff217e24 */ /* 0x000fe2000f8e00ff */
[--C-:B------:R-:W-:Y:S01]  /*2fd0*/  @!P0 IADD3 R52, P1, P2, R53, UR18, R28.reuse ;  /* 0x0000001235348c10 */ /* 0x100fe2000fa3e01c */
[----:B------:R-:W-:Y:S01]  /*2fe0*/  FMUL R48, R48, R6 ;  /* 0x0000000630307220 */ /* 0x000fe20000400000 */
[----:B------:R0:W-:Y:S01]  /*2ff0*/  @!P0 STG.E.U8 desc[UR28][R34.64], R31 ;  /* 0x0000001f22008986 */ /* 0x0001e2000c10111c */
[----:B------:R-:W-:Y:S01]  /*3000*/  FMUL R40, R40, R7 ;  /* 0x0000000728287220 */ /* 0x000fe20000400000 */
[--C-:B------:R-:W-:Y:S01]  /*3010*/  @!P0 IADD3.X R53, PT, PT, R33, UR19, R29.reuse, P1, P2 ;  /* 0x0000001321358c10 */ /* 0x100fe20008fe441d */
[----:B------:R-:W-:Y:S01]  /*3020*/  FMUL R33, R27, UR10 ;  /* 0x0000000a1b217c20 */ /* 0x000fe20008400000 */
[----:B------:R-:W-:Y:S01]  /*3030*/  @!P0 IADD3 R50, P1, PT, R28, UR12, RZ ;  /* 0x0000000c1c328c10 */ /* 0x000fe2000ff3e0ff */
[----:B------:R-:W-:Y:S01]  /*3040*/  FMUL R39, R40, R39 ;  /* 0x0000002728277220 */ /* 0x000fe20000400000 */
[----:B------:R-:W-:Y:S01]  /*3050*/  FMUL R48, R48, R7 ;  /* 0x0000000730307220 */ /* 0x000fe20000400000 */
[----:B------:R1:W-:Y:S01]  /*3060*/  @!P0 STG.E.U8 desc[UR28][R52.64], R42 ;  /* 0x0000002a34008986 */ /* 0x0003e2000c10111c */
[----:B------:R-:W-:Y:S01]  /*3070*/  @!P0 IADD3.X R51, PT, PT, R29, UR13, RZ, P1, !PT ;  /* 0x0000000d1d338c10 */ /* 0x000fe20008ffe4ff */
[----:B------:R-:W-:Y:S01]  /*3080*/  FMUL R40, R39, UR10 ;  /* 0x0000000a27287c20 */ /* 0x000fe20008400000 */
[----:B------:R-:W-:Y:S01]  /*3090*/  @!P0 IADD3 R46, P1, P2, R47, UR31, R28 ;  /* 0x0000001f2f2e8c10 */ /* 0x000fe2000fa3e01c */
[----:B------:R-:W-:Y:S01]  /*30a0*/  IMAD.U32 R47, RZ, RZ, UR13 ;  /* 0x0000000dff2f7e24 */ /* 0x000fe2000f8e00ff */
[----:B0-----:R-:W0:Y:S01]  /*30b0*/  @!P0 LDC.64 R34, c[0x0][0x3b8] ;  /* 0x0000ee00ff228b82 */ /* 0x001e220000000a00 */
[----:B------:R-:W-:Y:S01]  /*30c0*/  VIADD R7, R3, 0x3 ;  /* 0x0000000303077836 */ /* 0x000fe20000000000 */
[----:B------:R-:W-:Y:S01]  /*30d0*/  F2FP.SATFINITE.E4M3.F32.PACK_AB_MERGE_C R40, RZ, R40, RZ ;  /* 0x00000028ff28723e */ /* 0x000fe200048070ff */
[----:B------:R-:W-:Y:S01]  /*30e0*/  FMUL R57, R48, UR10 ;  /* 0x0000000a30397c20 */ /* 0x000fe20008400000 */
[----:B------:R-:W-:-:S02]  /*30f0*/  @!P0 IADD3.X R47, PT, PT, R47, UR32, R29, P1, P2 ;  /* 0x000000202f2f8c10 */ /* 0x000fc40008fe441d */
[----:B------:R-:W-:Y:S01]  /*3100*/  F2FP.SATFINITE.E4M3.F32.PACK_AB_MERGE_C R33, RZ, R33, RZ ;  /* 0x00000021ff21723e */ /* 0x000fe200048070ff */
[----:B------:R2:W-:Y:S01]  /*3110*/  @!P0 STG.E.U8 desc[UR28][R44.64], R40 ;  /* 0x000000282c008986 */ /* 0x0005e2000c10111c */
[----:B------:R-:W-:Y:S01]  /*3120*/  IADD3 R6, PT, PT, R4, 0x1d, RZ ;  /* 0x0000001d04067810 */ /* 0x000fe20007ffe0ff */
[----:B-1----:R-:W-:Y:S01]  /*3130*/  FMUL R53, R43, UR10 ;  /* 0x0000000a2b357c20 */ /* 0x002fe20008400000 */
[----:B------:R-:W-:Y:S01]  /*3140*/  F2FP.SATFINITE.E4M3.F32.PACK_AB_MERGE_C R57, RZ, R57, RZ ;  /* 0x00000039ff39723e */ /* 0x000fe200048070ff */
[----:B------:R-:W-:Y:S01]  /*3150*/  @!P0 STG.E.U8 desc[UR28][R50.64], R33 ;  /* 0x0000002132008986 */ /* 0x000fe2000c10111c */
[----:B------:R-:W-:Y:S02]  /*3160*/  LOP3.LUT R6, R6, 0x1f, RZ, 0xc0, !PT ;  /* 0x0000001f06067812 */ /* 0x000fe400078ec0ff */
[----:B------:R-:W-:Y:S01]  /*3170*/  F2FP.SATFINITE.E4M3.F32.PACK_AB_MERGE_C R53, RZ, R53, RZ ;  /* 0x00000035ff35723e */ /* 0x000fe200048070ff */
[----:B------:R1:W-:Y:S01]  /*3180*/  @!P0 STG.E.U8 desc[UR28][R46.64], R49 ;  /* 0x000000312e008986 */ /* 0x0003e2000c10111c */
[----:B--2---:R-:W-:Y:S01]  /*3190*/  @!P0 MOV R44, R28 ;  /* 0x0000001c002c8202 */ /* 0x004fe20000000f00 */
[----:B------:R-:W-:-:S04]  /*31a0*/  @!P0 IMAD.MOV.U32 R45, RZ, RZ, R29 ;  /* 0x000000ffff2d8224 */ /* 0x000fc800078e001d */
[----:B0-----:R-:W-:-:S04]  /*31b0*/  @!P0 IMAD.WIDE.U32 R44, R34, 0x6, R44 ;  /* 0x00000006222c8825 */ /* 0x001fc800078e002c */
[----:B------:R-:W-:Y:S01]  /*31c0*/  @!P0 IMAD R35, R35, 0x6, RZ ;  /* 0x0000000623238824 */ /* 0x000fe200078e02ff */
[----:B------:R-:W-:-:S04]  /*31d0*/  @!P0 IADD3 R34, P1, PT, R44, UR12, RZ ;  /* 0x0000000c2c228c10 */ /* 0x000fc8000ff3e0ff */
[----:B------:R-:W-:Y:S01]  /*31e0*/  @!P0 IADD3.X R35, PT, PT, R35, UR13, R45, P1, !PT ;  /* 0x0000000d23238c10 */ /* 0x000fe20008ffe42d */
[----:B------:R-:W-:-:S05]  /*31f0*/  IMAD.U32 R45, RZ, RZ, UR12 ;  /* 0x0000000cff2d7e24 */ /* 0x000fca000f8e00ff */
        /* <DEDUP_REMOVED lines=10> */
[----:B------:R-:W-:-:S03]  /*32a0*/  IADD3 R46, P0, PT, R44, R47, RZ ;  /* 0x0000002f2c2e7210 */ /* 0x000fc60007f1e0ff */
[--C-:B------:R-:W-:Y:S02]  /*32b0*/  IMAD.X R45, RZ, RZ, R51.reuse, P3 ;  /* 0x000000ffff2d7224 */ /* 0x100fe400018e0633 */
[----:B0-----:R-:W-:Y:S02]  /*32c0*/  IMAD.MOV.U32 R28, RZ, RZ, RZ ;  /* 0x000000ffff1c7224 */ /* 0x001fe400078e00ff */
[----:B------:R-:W-:Y:S01]  /*32d0*/  IMAD.X R47, R45, 0x1, R51, P0 ;  /* 0x000000012d2f7824 */ /* 0x000fe200000e0633 */
[----:B------:R-:W-:-:S04]  /*32e0*/  @P1 IADD3 R10, P0, PT, R46, UR33, RZ ;  /* 0x000000212e0a1c10 */ /* 0x000fc8000ff1e0ff */
[----:B------:R-:W-:Y:S02]  /*32f0*/  @P1 IADD3.X R15, PT, PT, R47, UR34, RZ, P0, !PT ;  /* 0x000000222f0f1c10 */ /* 0x000fe400087fe4ff */
[C---:B------:R-:W-:Y:S02]  /*3300*/  @P1 SHF.L.U32 R50, R10.reuse, 0x2, RZ ;  /* 0x000000020a321819 */ /* 0x040fe400000006ff */
[----:B------:R-:W-:Y:S02]  /*3310*/  @P1 SHF.L.U64.HI R10, R10, 0x2, R15 ;  /* 0x000000020a0a1819 */ /* 0x000fe4000001020f */
[----:B------:R-:W-:-:S04]  /*3320*/  @P1 IADD3 R54, P0, PT, R50, UR14, RZ ;  /* 0x0000000e32361c10 */ /* 0x000fc8000ff1e0ff */
[----:B------:R-:W-:Y:S02]  /*3330*/  @P1 IADD3.X R55, PT, PT, R10, UR27, RZ, P0, !PT ;  /* 0x0000001b0a371c10 */ /* 0x000fe400087fe4ff */
[----:B------:R-:W-:Y:S01]  /*3340*/  @P1 IADD3 R50, P0, PT, R50, UR37, RZ ;  /* 0x0000002532321c10 */ /* 0x000fe2000ff1e0ff */
[----:B------:R-:W-:Y:S02]  /*3350*/  IMAD.MOV.U32 R15, RZ, RZ, RZ ;  /* 0x000000ffff0f7224 */ /* 0x000fe400078e00ff */
[----:B------:R-:W5:Y:S01]  /*3360*/  @P1 LDG.E R28, desc[UR28][R54.64] ;  /* 0x0000001c361c1981 */ /* 0x000f62000c1e1900 */
[----:B------:R-:W-:-:S05]  /*3370*/  @P1 IADD3.X R51, PT, PT, R10, UR38, RZ, P0, !PT ;  /* 0x000000260a331c10 */ /* 0x000fca00087fe4ff */
[----:B------:R-:W5:Y:S01]  /*3380*/  @P1 LDG.E R15, desc[UR28][R50.64] ;  /* 0x0000001c320f1981 */ /* 0x000f62000c1e1900 */
[----:B------:R-:W-:Y:S02]  /*3390*/  @P1 IADD3 R10, P0, PT, R44, UR18, RZ ;  /* 0x000000122c0a1c10 */ /* 0x000fe4000ff1e0ff */
[----:B------:R-:W-:Y:S02]  /*33a0*/  FMNMX R38, |R38|, R59, !PT ;  /* 0x0000003b26267209 */ /* 0x000fe40007800200 */
[----:B------:R-:W-:Y:S02]  /*33b0*/  SHF.L.U32 R53, R53, 0x10, RZ ;  /* 0x0000001035357819 */ /* 0x000fe400000006ff */
[----:B------:R-:W-:Y:S02]  /*33c0*/  @P1 IADD3.X R29, PT, PT, R45, UR19, RZ, P0, !PT ;  /* 0x000000132d1d1c10 */ /* 0x000fe400087fe4ff */
[----:B------:R-:W-:Y:S02]  /*33d0*/  FMNMX R38, |R41|, R38, !PT ;  /* 0x0000002629267209 */ /* 0x000fe40007800200 */
[----:B-1----:R-:W-:-:S02]  /*33e0*/  @P1 LEA R34, P0, R10, UR7, 0x2 ;  /* 0x000000070a221c11 */ /* 0x002fc4000f8010ff */
[----:B------:R-:W-:Y:S02]  /*33f0*/  LOP3.LUT R32, R53, 0xff0000, RZ, 0xc0, !PT ;  /* 0x00ff000035207812 */ /* 0x000fe400078ec0ff */
[----:B------:R-:W-:Y:S02]  /*3400*/  LOP3.LUT R57, R57, 0xffff, RZ, 0xc0, !PT ;  /* 0x0000ffff39397812 */ /* 0x000fe400078ec0ff */
[----:B------:R-:W-:Y:S01]  /*3410*/  FMNMX R38, |R39|, R38, !PT ;  /* 0x0000002627267209 */ /* 0x000fe20007800200 */
[----:B------:R-:W-:Y:S01]  /*3420*/  IMAD.U32 R42, R42, 0x10000, RZ ;  /* 0x000100002a2a7824 */ /* 0x000fe200078e00ff */
[----:B------:R-:W-:Y:S01]  /*3430*/  @P1 LEA.HI.X R35, R10, UR26, R29, 0x2, P0 ;  /* 0x0000001a0a231c11 */ /* 0x000fe200080f141d */
[----:B------:R-:W-:Y:S01]  /*3440*/  IMAD.MOV.U32 R10, RZ, RZ, RZ ;  /* 0x000000ffff0a7224 */ /* 0x000fe200078e00ff */
[----:B------:R-:W-:Y:S01]  /*3450*/  FMNMX R38, |R27|, R38, !PT ;  /* 0x000000261b267209 */ /* 0x000fe20007800200 */
[----:B------:R-:W-:Y:S02]  /*3460*/  IMAD R32, R57, 0x1000000, R32 ;  /* 0x0100000039207824 */ /* 0x000fe400078e0220 */
[----:B------:R-:W-:Y:S01]  /*3470*/  IMAD.SHL.U32 R49, R49, 0x100, RZ ;  /* 0x0000010031317824 */ /* 0x000fe200078e00ff */
[----:B------:R-:W-:Y:S01]  /*3480*/  LOP3.LUT R27, R42, 0xff0000, RZ, 0xc0, !PT ;  /* 0x00ff00002a1b7812 */ /* 0x000fe200078ec0ff */
[----:B------:R0:W5:Y:S01]  /*3490*/  @P1 LDG.E R10, desc[UR28][R34.64] ;  /* 0x0000001c220a1981 */ /* 0x000162000c1e1900 */
[----:B------:R-:W-:Y:S01]  /*34a0*/  LOP3.LUT R40, R40, 0xffff, RZ, 0xc0, !PT ;  /* 0x0000ffff28287812 */ /* 0x000fe200078ec0ff */
[----:B------:R-:W-:Y:S01]  /*34b0*/  BSSY.RECONVERGENT B0, `(.L_x_8030) ;  /* 0x0000021000007945 */ /* 0x000fe20003800200 */
[----:B------:R-:W-:-:S02]  /*34c0*/  FMNMX R38, |R37|, R38, !PT ;  /* 0x0000002625267209 */ /* 0x000fc40007800200 */
[----:B------:R-:W-:Y:S02]  /*34d0*/  CS2R R36, SRZ ;  /* 0x0000000000247805 */ /* 0x000fe4000001ff00 */
[----:B------:R-:W-:Y:S02]  /*34e0*/  LEA R27, R40, R27, 0x18 ;  /* 0x0000001b281b7211 */ /* 0x000fe400078ec0ff */
[----:B------:R-:W-:Y:S01]  /*34f0*/  FMNMX R43, |R43|, R38, !PT ;  /* 0x000000262b2b7209 */ /* 0x000fe20007800200 */
[----:B------:R-:W-:Y:S01]  /*3500*/  IMAD.MOV.U32 R38, RZ, RZ, RZ ;  /* 0x000000ffff267224 */ /* 0x000fe200078e00ff */
[----:B0-----:R-:W-:Y:S01]  /*3510*/  LOP3.LUT R34, R32, 0xffff, R49, 0xf8, !PT ;  /* 0x0000ffff20227812 */ /* 0x001fe200078ef831 */
[----:B------:R-:W-:Y:S01]  /*3520*/  IMAD.SHL.U32 R32, R31, 0x100, RZ ;  /* 0x000001001f207824 */ /* 0x000fe200078e00ff */
[----:B------:R-:W-:Y:S01]  /*3530*/  IADD3 R31, P0, PT, R30, UR33, RZ ;  /* 0x000000211e1f7c10 */ /* 0x000fe2000ff1e0ff */
[----:B------:R-:W-:Y:S01]  /*3540*/  IMAD.MOV.U32 R30, RZ, RZ, RZ ;  /* 0x000000ffff1e7224 */ /* 0x000fe200078e00ff */
[----:B------:R-:W-:-:S02]  /*3550*/  LOP3.LUT R29, R34, 0xff, R33, 0xf8, !PT ;  /* 0x000000ff221d7812 */ /* 0x000fc400078ef821 */
[----:B------:R-:W-:Y:S02]  /*3560*/  CS2R R34, SRZ ;  /* 0x0000000000227805 */ /* 0x000fe4000001ff00 */
[----:B------:R-:W-:Y:S02]  /*3570*/  LOP3.LUT R49, R27, 0xffff, R32, 0xf8, !PT ;  /* 0x0000ffff1b317812 */ /* 0x000fe400078ef820 */
[----:B------:R-:W-:Y:S01]  /*3580*/  FMNMX R27, |R48|, R43, !PT ;  /* 0x0000002b301b7209 */ /* 0x000fe20007800200 */
[----:B------:R-:W-:Y:S06]  /*3590*/  @!P1 BRA `(.L_x_8031) ;  /* 0x0000000000489947 */ /* 0x000fec0003800000 */
[----:B------:R-:W0:Y:S02]  /*35a0*/  LDC.64 R32, c[0x0][0x3b8] ;  /* 0x0000ee00ff207b82 */ /* 0x000e240000000a00 */
[----:B0-----:R-:W-:-:S04]  /*35b0*/  IMAD.WIDE.U32 R38, R32, 0xa, R46 ;  /* 0x0000000a20267825 */ /* 0x001fc800078e002e */
[----:B------:R-:W-:Y:S02]  /*35c0*/  IMAD R43, R33, 0xa, RZ ;  /* 0x0000000a212b7824 */ /* 0x000fe400078e02ff */
[----:B------:R-:W-:-:S04]  /*35d0*/  IMAD.WIDE.U32 R36, R32, 0x5, R44 ;  /* 0x0000000520247825 */ /* 0x000fc800078e002c */
[----:B------:R-:W-:Y:S01]  /*35e0*/  IMAD R41, R33, 0x5, RZ ;  /* 0x0000000521297824 */ /* 0x000fe200078e02ff */
[----:B------:R-:W-:Y:S01]  /*35f0*/  IADD3 R33, PT, PT, R43, R39, RZ ;  /* 0x000000272b217210 */ /* 0x000fe20007ffe0ff */
[----:B------:R-:W-:Y:S01]  /*3600*/  IMAD.SHL.U32 R32, R38, 0x4, RZ ;  /* 0x0000000426207824 */ /* 0x000fe200078e00ff */
[----:B------:R-:W-:Y:S01]  /*3610*/  LEA R40, P2, R36, UR7, 0x2 ;  /* 0x0000000724287c11 */ /* 0x000fe2000f8410ff */
[----:B------:R-:W-:Y:S01]  /*3620*/  IMAD.IADD R37, R41, 0x1, R37 ;  /* 0x0000000129257824 */ /* 0x000fe200078e0225 */
        /* <DEDUP_REMOVED lines=9> */
.L_x_8031:
[----:B------:R-:W-:Y:S05]  /*36c0*/  BSYNC.RECONVERGENT B0 ;  /* 0x0000000000007941 */ /* 0x000fea0003800200 */
.L_x_8030:
[----:B------:R-:W-:Y:S04]  /*36d0*/  BSSY.RECONVERGENT B0, `(.L_x_8032) ;  /* 0x0000018000007945 */ /* 0x000fe80003800200 */
[----:B------:R-:W-:Y:S05]  /*36e0*/  @!P1 BRA `(.L_x_8033) ;  /* 0x0000000000589947 */ /* 0x000fea0003800000 */
[----:B0-----:R-:W0:Y:S01]  /*36f0*/  LDC.64 R32, c[0x0][0x3b8] ;  /* 0x0000ee00ff207b82 */ /* 0x001e220000000a00 */
[----:B------:R-:W-:Y:S01]  /*3700*/  IMAD.MOV.U32 R40, RZ, RZ, R46 ;  /* 0x000000ffff287224 */ /* 0x000fe200078e002e */
[----:B------:R-:W-:Y:S01]  /*3710*/  MOV R35, R45 ;  /* 0x0000002d00237202 */ /* 0x000fe20000000f00 */
[----:B------:R-:W-:Y:S02]  /*3720*/  IMAD.MOV.U32 R41, RZ, RZ, R47 ;  /* 0x000000ffff297224 */ /* 0x000fe400078e002f */
[----:B------:R-:W-:Y:S02]  /*3730*/  IMAD.MOV.U32 R34, RZ, RZ, R44 ;  /* 0x000000ffff227224 */ /* 0x000fe400078e002c */
        /* <DEDUP_REMOVED lines=11> */
[----:B------:R-:W-:Y:S02]  /*37f0*/  LEA.HI.X R43, R34, UR26, R35, 0x2, P2 ;  /* 0x0000001a222b7c11 */ /* 0x000fe400090f1423 */
[C---:B------:R-:W-:Y:S02]  /*3800*/  IADD3.X R41, PT, PT, R30.reuse, UR27, RZ, P3, !PT ;  /* 0x0000001b1e297c10 */ /* 0x040fe40009ffe4ff */
[----:B------:R-:W-:Y:S02]  /*3810*/  IADD3.X R33, PT, PT, R30, UR38, RZ, P4, !PT ;  /* 0x000000261e217c10 */ /* 0x000fe4000a7fe4ff */
[----:B------:R1:W5:Y:S04]  /*3820*/  LDG.E R30, desc[UR28][R42.64] ;  /* 0x0000001c2a1e7981 */ /* 0x000368000c1e1900 */
[----:B------:R1:W5:Y:S04]  /*3830*/  LDG.E R35, desc[UR28][R40.64] ;  /* 0x0000001c28237981 */ /* 0x000368000c1e1900 */
[----:B------:R1:W5:Y:S02]  /*3840*/  LDG.E R34, desc[UR28][R32.64] ;  /* 0x0000001c20227981 */ /* 0x000364000c1e1900 */
.L_x_8033:
[----:B------:R-:W-:Y:S05]  /*3850*/  BSYNC.RECONVERGENT B0 ;  /* 0x0000000000007941 */ /* 0x000fea0003800200 */
.L_x_8032:
[----:B01----:R-:W-:Y:S01]  /*3860*/  IMAD.MOV.U32 R32, RZ, RZ, 0x3bbb989d ;  /* 0x3bbb989dff207424 */ /* 0x003fe200078e00ff */
[----:B------:R-:W-:Y:S01]  /*3870*/  BSSY.RECONVERGENT B0, `(.L_x_8034) ;  /* 0x0000024000007945 */ /* 0x000fe20003800200 */
[----:B------:R-:W-:Y:S02]  /*3880*/  IMAD.MOV.U32 R33, RZ, RZ, 0x437c0000 ;  /* 0x437c0000ff217424 */ /* 0x000fe400078e00ff */
[----:B------:R-:W-:Y:S01]  /*3890*/  FFMA.SAT R32, R11, -R32, 0.5 ;  /* 0x3f0000000b207423 */ /* 0x000fe20000002820 */
[----:B------:R-:W-:-:S03]  /*38a0*/  IMAD.MOV.U32 R39, RZ, RZ, RZ ;  /* 0x000000ffff277224 */ /* 0x000fc600078e00ff */
        /* <DEDUP_REMOVED lines=9> */
[----:B------:R-:W-:Y:S02]  /*3940*/  ISETP.GT.U32.AND P2, PT, R32, 0x1ffffff, PT ;  /* 0x01ffffff2000780c */ /* 0x000fe40003f44070 */
[----:B------:R-:W-:Y:S01]  /*3950*/  CS2R R32, SRZ ;  /* 0x0000000000207805 */ /* 0x000fe2000001ff00 */
[----:B------:R-:W-:Y:S10]  /*3960*/  @!P1 BRA `(.L_x_8035) ;  /* 0x0000000000509947 */ /* 0x000ff40003800000 */
[----:B------:R-:W0:Y:S01]  /*3970*/  LDC.64 R32, c[0x0][0x3b8] ;  /* 0x0000ee00ff207b82 */ /* 0x000e220000000a00 */
[----:B------:R-:W-:Y:S01]  /*3980*/  MOV R41, R47 ;  /* 0x0000002f00297202 */ /* 0x000fe20000000f00 */
[----:B------:R-:W-:-:S04]  /*3990*/  IMAD.MOV.U32 R40, RZ, RZ, R46 ;  /* 0x000000ffff287224 */ /* 0x000fc800078e002e */
[----:B0-----:R-:W-:-:S04]  /*39a0*/  IMAD.WIDE.U32 R40, R32, 0xe, R40 ;  /* 0x0000000e20287825 */ /* 0x001fc800078e0028 */
[C---:B------:R-:W-:Y:S02]  /*39b0*/  IMAD R43, R33.reuse, 0xe, RZ ;  /* 0x0000000e212b7824 */ /* 0x040fe400078e02ff */
[----:B------:R-:W-:Y:S02]  /*39c0*/  IMAD R39, R33, 0x7, RZ ;  /* 0x0000000721277824 */ /* 0x000fe400078e02ff */
[----:B------:R-:W-:Y:S02]  /*39d0*/  IMAD.IADD R33, R43, 0x1, R41 ;  /* 0x000000012b217824 */ /* 0x000fe400078e0229 */
[----:B------:R-:W-:-:S03]  /*39e0*/  IMAD.WIDE.U32 R44, R32, 0x7, R44 ;  /* 0x00000007202c7825 */ /* 0x000fc600078e002c */
[C---:B------:R-:W-:Y:S01]  /*39f0*/  SHF.L.U64.HI R32, R40.reuse, 0x2, R33 ;  /* 0x0000000228207819 */ /* 0x040fe20000010221 */
[----:B------:R-:W-:Y:S01]  /*3a00*/  IMAD.SHL.U32 R41, R40, 0x4, RZ ;  /* 0x0000000428297824 */ /* 0x000fe200078e00ff */
[----:B------:R-:W-:Y:S01]  /*3a10*/  LEA R46, P1, R44, UR7, 0x2 ;  /* 0x000000072c2e7c11 */ /* 0x000fe2000f8210ff */
[----:B------:R-:W-:-:S03]  /*3a20*/  IMAD.IADD R39, R39, 0x1, R45 ;  /* 0x0000000127277824 */ /* 0x000fc600078e022d */
        /* <DEDUP_REMOVED lines=8> */
.L_x_8035:
[----:B------:R-:W-:Y:S05]  /*3ab0*/  BSYNC.RECONVERGENT B0 ;  /* 0x0000000000007941 */ /* 0x000fea0003800200 */
.L_x_8034:
[----:B0-----:R-:W-:Y:S01]  /*3ac0*/  IADD3 R42, P1, PT, R8, R31, RZ ;  /* 0x0000001f082a7210 */ /* 0x001fe20007f3e0ff */
[----:B------:R-:W-:Y:S01]  /*3ad0*/  BSSY.RECONVERGENT B1, `(.L_x_8036) ;  /* 0x000000d000017945 */ /* 0x000fe20003800200 */
[----:B------:R-:W-:Y:S02]  /*3ae0*/  IADD3.X R40, PT, PT, R26, UR34, RZ, P0, !PT ;  /* 0x000000221a287c10 */ /* 0x000fe400087fe4ff */
[----:B------:R-:W-:Y:S02]  /*3af0*/  LOP3.LUT R26, R49, 0xff, R0, 0xf8, !PT ;  /* 0x000000ff311a7812 */ /* 0x000fe400078ef800 */
[----:B------:R-:W-:Y:S01]  /*3b00*/  IADD3.X R43, PT, PT, RZ, R40, RZ, P1, !PT ;  /* 0x00000028ff2b7210 */ /* 0x000fe20000ffe4ff */
[----:B------:R-:W-:Y:S06]  /*3b10*/  @P2 BRA `(.L_x_8037) ;  /* 0x0000000000102947 */ /* 0x000fec0003800000 */
[----:B------:R-:W-:Y:S01]  /*3b20*/  IMAD.MOV.U32 R0, RZ, RZ, R48 ;  /* 0x000000ffff007224 */ /* 0x000fe200078e0030 */
[----:B------:R-:W-:-:S07]  /*3b30*/  MOV R44, 0x3b50 ;  /* 0x00003b50002c7802 */ /* 0x000fce0000000f00 */
[----:B-----5:R-:W-:Y:S05]  /*3b40*/  CALL.REL.NOINC `($__internal_221_$__cuda_sm20_rcp_rn_f32_slowpath) ;  /* 0x00000030000c7944 */ /* 0x020fea0003c00000 */
[----:B------:R-:W-:Y:S05]  /*3b50*/  BRA `(.L_x_8038) ;  /* 0x0000000000107947 */ /* 0x000fea0003800000 */
.L_x_8037:
[----:B------:R-:W0:Y:S02]  /*3b60*/  MUFU.RCP R41, R48 ;  /* 0x0000003000297308 */ /* 0x000e240000001000 */
[----:B0-----:R-:W-:-:S04]  /*3b70*/  FFMA R0, R48, R41, -1 ;  /* 0xbf80000030007423 */ /* 0x001fc80000000029 */
[----:B------:R-:W-:-:S04]  /*3b80*/  FADD.FTZ R0, -R0, -RZ ;  /* 0x800000ff00007221 */ /* 0x000fc80000010100 */
[----:B------:R-:W-:-:S07]  /*3b90*/  FFMA R48, R41, R0, R41 ;  /* 0x0000000029307223 */ /* 0x000fce0000000029 */
.L_x_8038:
[----:B------:R-:W-:Y:S05]  /*3ba0*/  BSYNC.RECONVERGENT B1 ;  /* 0x0000000000017941 */ /* 0x000fea0003800200 */
.L_x_8036:
        /* <DEDUP_REMOVED lines=24> */
[----:B-----5:R-:W-:Y:S05]  /*3d30*/  CALL.REL.NOINC `($__internal_221_$__cuda_sm20_rcp_rn_f32_slowpath) ;  /* 0x0000002c00907944 */ /* 0x020fea0003c00000 */
[----:B------:R-:W-:Y:S05]  /*3d40*/  BRA `(.L_x_8041) ;  /* 0x0000000000107947 */ /* 0x000fea0003800000 */
.L_x_8040:
[----:B------:R-:W0:Y:S02]  /*3d50*/  MUFU.RCP R48, R47 ;  /* 0x0000002f00307308 */ /* 0x000e240000001000 */
[----:B0-----:R-:W-:-:S04]  /*3d60*/  FFMA R0, R47, R48, -1 ;  /* 0xbf8000002f007423 */ /* 0x001fc80000000030 */
[----:B------:R-:W-:-:S04]  /*3d70*/  FADD.FTZ R13, -R0, -RZ ;  /* 0x800000ff000d7221 */ /* 0x000fc80000010100 */
[----:B------:R-:W-:-:S07]  /*3d80*/  FFMA R48, R48, R13, R48 ;  /* 0x0000000d30307223 */ /* 0x000fce0000000030 */
.L_x_8041:
[----:B------:R-:W-:Y:S05]  /*3d90*/  BSYNC.RECONVERGENT B1 ;  /* 0x0000000000017941 */ /* 0x000fea0003800200 */
.L_x_8039:
[----:B------:R-:W-:Y:S02]  /*3da0*/  HFMA2 R41, -RZ, RZ, 3.7421875, 0 ;  /* 0x437c0000ff297431 */ /* 0x000fe400000001ff */
[----:B------:R-:W-:Y:S01]  /*3db0*/  IMAD.MOV.U32 R13, RZ, RZ, 0x3bbb989d ;  /* 0x3bbb989dff0d7424 */ /* 0x000fe200078e00ff */
        /* <DEDUP_REMOVED lines=24> */
.L_x_8043:
[----:B------:R-:W0:Y:S02]  /*3f40*/  MUFU.RCP R48, R45 ;  /* 0x0000002d00307308 */ /* 0x000e240000001000 */
[----:B0-----:R-:W-:-:S04]  /*3f50*/  FFMA R0, R45, R48, -1 ;  /* 0xbf8000002d007423 */ /* 0x001fc80000000030 */
[----:B------:R-:W-:-:S04]  /*3f60*/  FADD.FTZ R13, -R0, -RZ ;  /* 0x800000ff000d7221 */ /* 0x000fc80000010100 */
[----:B------:R-:W-:-:S07]  /*3f70*/  FFMA R48, R48, R13, R48 ;  /* 0x0000000d30307223 */ /* 0x000fce0000000030 */
.L_x_8044:
[----:B------:R-:W-:Y:S05]  /*3f80*/  BSYNC.RECONVERGENT B1 ;  /* 0x0000000000017941 */ /* 0x000fea0003800200 */
.L_x_8042:
        /* <DEDUP_REMOVED lines=22> */
[----:B------:R-:W-:Y:S02]  /*40f0*/  MOV R0, R45 ;  /* 0x0000002d00007202 */ /* 0x000fe40000000f00 */
[----:B------:R-:W-:-:S07]  /*4100*/  MOV R44, 0x4120 ;  /* 0x00004120002c7802 */ /* 0x000fce0000000f00 */
[----:B-----5:R-:W-:Y:S05]  /*4110*/  CALL.REL.NOINC `($__internal_221_$__cuda_sm20_rcp_rn_f32_slowpath) ;  /* 0x0000002800987944 */ /* 0x020fea0003c00000 */
[----:B------:R-:W-:Y:S05]  /*4120*/  BRA `(.L_x_8047) ;  /* 0x0000000000107947 */ /* 0x000fea0003800000 */
.L_x_8046:
[----:B------:R-:W0:Y:S02]  /*4130*/  MUFU.RCP R48, R45 ;  /* 0x0000002d00307308 */ /* 0x000e240000001000 */
[----:B0-----:R-:W-:-:S04]  /*4140*/  FFMA R0, R45, R48, -1 ;  /* 0xbf8000002d007423 */ /* 0x001fc80000000030 */
[----:B------:R-:W-:-:S04]  /*4150*/  FADD.FTZ R13, -R0, -RZ ;  /* 0x800000ff000d7221 */ /* 0x000fc80000010100 */
[----:B------:R-:W-:-:S07]  /*4160*/  FFMA R48, R48, R13, R48 ;  /* 0x0000000d30307223 */ /* 0x000fce0000000030 */
.L_x_8047:
[----:B------:R-:W-:Y:S05]  /*4170*/  BSYNC.RECONVERGENT B1 ;  /* 0x0000000000017941 */ /* 0x000fea0003800200 */
.L_x_8045:
[----:B------:R-:W-:Y:S01]  /*4180*/  ISETP.GE.U32.AND P0, PT, R9, UR30, PT ;  /* 0x0000001e09007c0c */ /* 0x000fe2000bf06070 */
[----:B------:R-:W-:Y:S02]  /*4190*/  IMAD.MOV.U32 R45, RZ, RZ, 0x3bbb989d ;  /* 0x3bbb989dff2d7424 */ /* 0x000fe400078e00ff */
[----:B------:R-:W-:Y:S01]  /*41a0*/  FADD R41, -R48, 1 ;  /* 0x3f80000030297421 */ /* 0x000fe20000000100 */
[----:B------:R-:W-:Y:S01]  /*41b0*/  IMAD.MOV.U32 R47, RZ, RZ, 0x437c0000 ;  /* 0x437c0000ff2f7424 */ /* 0x000fe200078e00ff */
[----:B------:R-:W-:Y:S01]  /*41c0*/  ISETP.GE.U32.OR P0, PT, R8, UR22, P0 ;  /* 0x0000001608007c0c */ /* 0x000fe20008706470 */
[----:B-----5:R-:W-:Y:S01]  /*41d0*/  FFMA.SAT R8, R28, -R45, 0.5 ;  /* 0x3f0000001c087423 */ /* 0x020fe2000000282d */
[----:B------:R-:W-:Y:S01]  /*41e0*/  FMUL R45, R48, R21 ;  /* 0x00000015302d7220 */ /* 0x000fe20000400000 */
[----:B------:R-:W-:Y:S01]  /*41f0*/  FMUL R41, R41, R48 ;  /* 0x0000003029297220 */ /* 0x000fe20000400000 */
[----:B------:R-:W-:Y:S01]  /*4200*/  FMNMX R16, R27, |R50|, !PT ;  /* 0x400000321b107209 */ /* 0x000fe20007800000 */
[----:B------:R-:W-:Y:S01]  /*4210*/  FFMA.RM R8, R8, R47, 12582913 ;  /* 0x4b40000108087423 */ /* 0x000fe2000000402f */
[----:B------:R-:W-:Y:S01]  /*4220*/  FMUL R0, R45, R24 ;  /* 0x000000182d007220 */ /* 0x000fe20000400000 */
[----:B------:R-:W-:Y:S01]  /*4230*/  FFMA R41, R41, R21, R48 ;  /* 0x0000001529297223 */ /* 0x000fe20000000030 */
[----:B------:R-:W-:Y:S01]  /*4240*/  FMUL R21, R50, UR10 ;  /* 0x0000000a32157c20 */ /* 0x000fe20008400000 */
[----:B------:R-:W-:Y:S01]  /*4250*/  FMNMX R16, |R17|, R16, !PT ;  /* 0x0000001011107209 */ /* 0x000fe20007800200 */
[----:B------:R-:W-:-:S02]  /*4260*/  IMAD.U32 R51, RZ, RZ, UR8 ;  /* 0x00000008ff337e24 */ /* 0x000fc4000f8e00ff */
[----:B------:R-:W-:Y:S01]  /*4270*/  FMUL R24, R41, R24 ;  /* 0x0000001829187220 */ /* 0x000fe20000400000 */
[----:B------:R-:W-:Y:S01]  /*4280*/  FMUL R27, R19, UR10 ;  /* 0x0000000a131b7c20 */ /* 0x000fe20008400000 */
[----:B------:R-:W0:Y:S01]  /*4290*/  @!P0 LDC.64 R12, c[0x0][0x3b8] ;  /* 0x0000ee00ff0c8b82 */ /* 0x000e220000000a00 */
[----:B------:R-:W-:Y:S01]  /*42a0*/  @!P0 IADD3 R44, P1, PT, R42, UR8, RZ ;  /* 0x000000082a2c8c10 */ /* 0x000fe2000ff3e0ff */
[----:B------:R-:W-:Y:S01]  /*42b0*/  FMUL R41, R24, R23 ;  /* 0x0000001718297220 */ /* 0x000fe20000400000 */
[----:B------:R-:W-:Y:S01]  /*42c0*/  F2FP.SATFINITE.E4M3.F32.PACK_AB_MERGE_C R21, RZ, R21, RZ ;  /* 0x00000015ff15723e */ /* 0x000fe200048070ff */
[----:B------:R-:W-:Y:S01]  /*42d0*/  FMUL R23, R17, UR10 ;  /* 0x0000000a11177c20 */ /* 0x000fe20008400000 */
[----:B------:R-:W-:Y:S01]  /*42e0*/  @!P0 IADD3.X R45, PT, PT, R43, UR9, RZ, P1, !PT ;  /* 0x000000092b2d8c10 */ /* 0x000fe20008ffe4ff */
[----:B------:R-:W-:Y:S01]  /*42f0*/  BSSY.RECONVERGENT B1, `(.L_x_8048) ;  /* 0x0000059000017945 */ /* 0x000fe20003800200 */
[----:B------:R-:W-:Y:S01]  /*4300*/  FMNMX R24, |R19|, R16, !PT ;  /* 0x0000001013187209 */ /* 0x000fe20007800200 */
[----:B------:R-:W-:Y:S01]  /*4310*/  IMAD.U32 R19, RZ, RZ, UR8 ;  /* 0x00000008ff137e24 */ /* 0x000fe2000f8e00ff */
[----:B------:R-:W-:Y:S01]  /*4320*/  MOV R17, UR9 ;  /* 0x0000000900117c02 */ /* 0x000fe20008000f00 */
[----:B------:R1:W-:Y:S01]  /*4330*/  @!P0 STG.E.U8 desc[UR28][R44.64], R21 ;  /* 0x000000152c008986 */ /* 0x0003e2000c10111c */
[----:B------:R-:W-:-:S02]  /*4340*/  F2FP.SATFINITE.E4M3.F32.PACK_AB_MERGE_C R23, RZ, R23, RZ ;  /* 0x00000017ff17723e */ /* 0x000fc400048070ff */
[----:B------:R-:W-:Y:S01]  /*4350*/  @!P0 IADD3 R16, P3, P4, R19, UR18, R42 ;  /* 0x0000001213108c10 */ /* 0x000fe2000fc7e02a */
[----:B------:R-:W-:Y:S01]  /*4360*/  FMUL R19, R11, UR10 ;  /* 0x0000000a0b137c20 */ /* 0x000fe20008400000 */
[----:B------:R-:W-:Y:S02]  /*4370*/  F2FP.SATFINITE.E4M3.F32.PACK_AB_MERGE_C R27, RZ, R27, RZ ;  /* 0x0000001bff1b723e */ /* 0x000fe400048070ff */
[C---:B------:R-:W-:Y:S01]  /*4380*/  FMNMX R24, |R41|.reuse, R24, !PT ;  /* 0x0000001829187209 */ /* 0x040fe20007800200 */
[----:B------:R-:W-:Y:S01]  /*4390*/  FMUL R41, R41, UR10 ;  /* 0x0000000a29297c20 */ /* 0x000fe20008400000 */
[----:B-1----:R-:W-:-:S04]  /*43a0*/  IMAD.U32 R45, RZ, RZ, UR12 ;  /* 0x0000000cff2d7e24 */ /* 0x002fc8000f8e00ff */
[----:B------:R-:W-:Y:S01]  /*43b0*/  F2FP.SATFINITE.E4M3.F32.PACK_AB_MERGE_C R41, RZ, R41, RZ ;  /* 0x00000029ff29723e */ /* 0x000fe200048070ff */
[----:B0-----:R-:W-:-:S04]  /*43c0*/  @!P0 IMAD.WIDE.U32 R46, R12, 0x6, R42 ;  /* 0x000000060c2e8825 */ /* 0x001fc800078e002a */
[----:B------:R-:W-:Y:S01]  /*43d0*/  @!P0 IMAD R13, R13, 0x6, RZ ;  /* 0x000000060d0d8824 */ /* 0x000fe200078e02ff */
[----:B------:R-:W-:-:S04]  /*43e0*/  @!P0 IADD3 R48, P1, PT, R46, UR8, RZ ;  /* 0x000000082e308c10 */ /* 0x000fc8000ff3e0ff */
[----:B------:R-:W-:Y:S01]  /*43f0*/  @!P0 IADD3.X R49, PT, PT, R13, UR9, R47, P1, !PT ;  /* 0x000000090d318c10 */ /* 0x000fe20008ffe42f */
[----:B------:R-:W-:Y:S01]  /*4400*/  IMAD.U32 R47, RZ, RZ, UR9 ;  /* 0x00000009ff2f7e24 */ /* 0x000fe2000f8e00ff */
[----:B------:R-:W0:Y:S01]  /*4410*/  @!P0 LDC.64 R12, c[0x0][0x3b8] ;  /* 0x0000ee00ff0c8b82 */ /* 0x000e220000000a00 */
[----:B------:R-:W-:-:S04]  /*4420*/  @!P0 IADD3 R50, P1, P2, R51, UR31, R42 ;  /* 0x0000001f33328c10 */ /* 0x000fc8000fa3e02a */
[--C-:B------:R-:W-:Y:S02]  /*4430*/  @!P0 IADD3.X R51, PT, PT, R17, UR32, R43.reuse, P1, P2 ;  /* 0x0000002011338c10 */ /* 0x100fe40008fe442b */
[----:B------:R-:W-:Y:S02]  /*4440*/  @!P0 IADD3.X R17, PT, PT, R47, UR19, R43, P3, P4 ;  /* 0x000000132f118c10 */ /* 0x000fe40009fe842b */
[----:B------:R-:W-:Y:S01]  /*4450*/  @!P0 IADD3 R44, P2, P3, R45, UR31, R42 ;  /* 0x0000001f2d2c8c10 */ /* 0x000fe2000fb5e02a */
[----:B------:R-:W-:Y:S01]  /*4460*/  FADD R45, R8, -12583039 ;  /* 0xcb40007f082d7421 */ /* 0x000fe20000000000 */
[----:B------:R1:W-:Y:S01]  /*4470*/  @!P0 STG.E.U8 desc[UR28][R50.64], R23 ;  /* 0x0000001732008986 */ /* 0x0003e2000c10111c */
[----:B------:R-:W-:Y:S02]  /*4480*/  MOV R47, UR12 ;  /* 0x0000000c002f7c02 */ /* 0x000fe40008000f00 */
[----:B------:R-:W-:Y:S01]  /*4490*/  FFMA R45, R28, -1.4426950216293334961, -R45 ;  /* 0xbfb8aa3b1c2d7823 */ /* 0x000fe2000000082d */
[----:B------:R2:W-:Y:S01]  /*44a0*/  @!P0 STG.E.U8 desc[UR28][R16.64], R27 ;  /* 0x0000001b10008986 */ /* 0x0005e2000c10111c */
[----:B------:R-:W-:-:S02]  /*44b0*/  @!P0 IADD3 R46, P1, PT, R42, UR12, RZ ;  /* 0x0000000c2a2e8c10 */ /* 0x000fc4000ff3e0ff */
[--C-:B------:R-:W-:Y:S01]  /*44c0*/  @!P0 IADD3 R18, P4, P5, R47, UR18, R42.reuse ;  /* 0x000000122f128c10 */ /* 0x100fe2000fd9e02a */
[----:B------:R3:W-:Y:S01]  /*44d0*/  @!P0 STG.E.U8 desc[UR28][R48.64], R41 ;  /* 0x0000002930008986 */ /* 0x0007e2000c10111c */
[----:B------:R-:W-:Y:S02]  /*44e0*/  @!P0 IADD3.X R47, PT, PT, R43, UR13, RZ, P1, !PT ;  /* 0x0000000d2b2f8c10 */ /* 0x000fe40008ffe4ff */
[----:B-1----:R-:W-:Y:S01]  /*44f0*/  SHF.L.U32 R23, R23, 0x8, RZ ;  /* 0x0000000817177819 */ /* 0x002fe200000006ff */
[----:B0-----:R-:W-:Y:S02]  /*4500*/  @!P0 IMAD R13, R13, 0x6, RZ ;  /* 0x000000060d0d8824 */ /* 0x001fe400078e02ff */
[----:B--2---:R-:W-:Y:S02]  /*4510*/  @!P0 IMAD.MOV.U32 R16, RZ, RZ, R42 ;  /* 0x000000ffff108224 */ /* 0x004fe400078e002a */
[----:B------:R-:W-:Y:S01]  /*4520*/  FFMA R42, R28, -1.925963033500011079e-08, R45 ;  /* 0xb2a570601c2a7823 */ /* 0x000fe2000000002d */
[----:B------:R-:W-:Y:S01]  /*4530*/  @!P0 IMAD.MOV.U32 R17, RZ, RZ, R43 ;  /* 0x000000ffff118224 */ /* 0x000fe200078e002b */
[----:B------:R-:W-:-:S02]  /*4540*/  SHF.L.U32 R27, R27, 0x10, RZ ;  /* 0x000000101b1b7819 */ /* 0x000fc400000006ff */
[----:B------:R-:W0:Y:S01]  /*4550*/  MUFU.EX2 R51, R42 ;  /* 0x0000002a00337308 */ /* 0x000e220000000800 */
[----:B------:R-:W-:Y:S01]  /*4560*/  @!P0 IMAD.WIDE.U32 R16, R12, 0x6, R16 ;  /* 0x000000060c108825 */ /* 0x000fe200078e0010 */
[----:B---3--:R-:W-:Y:S02]  /*4570*/  F2FP.SATFINITE.E4M3.F32.PACK_AB_MERGE_C R49, RZ, R19, RZ ;  /* 0x00000013ff31723e */ /* 0x008fe400048070ff */
[----:B------:R-:W-:Y:S02]  /*4580*/  MOV R19, UR13 ;  /* 0x0000000d00137c02 */ /* 0x000fe40008000f00 */
[----:B------:R-:W-:Y:S01]  /*4590*/  @!P0 IADD3 R12, P1, PT, R16, UR12, RZ ;  /* 0x0000000c100c8c10 */ /* 0x000fe2000ff3e0ff */
[----:B------:R-:W-:Y:S01]  /*45a0*/  FMUL R16, R20, UR10 ;  /* 0x0000000a14107c20 */ /* 0x000fe20008400000 */
[----:B------:R-:W-:Y:S01]  /*45b0*/  @!P0 IADD3.X R19, PT, PT, R19, UR19, R43, P4, P5 ;  /* 0x0000001313138c10 */ /* 0x000fe2000a7ea42b */
[----:B------:R1:W-:Y:S01]  /*45c0*/  @!P0 STG.E.U8 desc[UR28][R46.64], R49 ;  /* 0x000000312e008986 */ /* 0x0003e2000c10111c */
[----:B------:R-:W-:Y:S01]  /*45d0*/  @!P0 IADD3.X R13, PT, PT, R13, UR13, R17, P1, !PT ;  /* 0x0000000d0d0d8c10 */ /* 0x000fe20008ffe411 */
[----:B------:R-:W-:Y:S01]  /*45e0*/  IMAD.U32 R17, RZ, RZ, UR13 ;  /* 0x0000000dff117e24 */ /* 0x000fe2000f8e00ff */
[----:B------:R-:W-:Y:S01]  /*45f0*/  F2FP.SATFINITE.E4M3.F32.PACK_AB_MERGE_C R53, RZ, R16, RZ ;  /* 0x00000010ff35723e */ /* 0x000fe200048070ff */
[----:B------:R-:W-:Y:S01]  /*4600*/  FMUL R16, R0, UR10 ;  /* 0x0000000a00107c20 */ /* 0x000fe20008400000 */
[----:B------:R-:W-:-:S02]  /*4610*/  LOP3.LUT R41, R41, 0xffff, RZ, 0xc0, !PT ;  /* 0x0000ffff29297812 */ /* 0x000fc400078ec0ff */
[----:B------:R-:W-:Y:S01]  /*4620*/  @!P0 IADD3.X R45, PT, PT, R17, UR32, R43, P2, P3 ;  /* 0x00000020112d8c10 */ /* 0x000fe200097e642b */
[----:B------:R-:W-:Y:S01]  /*4630*/  IMAD.U32 R17, R53, 0x10000, RZ ;  /* 0x0001000035117824 */ /* 0x000fe200078e00ff */
[----:B------:R-:W-:Y:S01]  /*4640*/  FMNMX R43, |R11|, R24, !PT ;  /* 0x000000180b2b7209 */ /* 0x000fe20007800200 */
[----:B------:R-:W-:Y:S02]  /*4650*/  IMAD.SHL.U32 R24, R8, 0x800000, RZ ;  /* 0x0080000008187824 */ /* 0x000fe400078e00ff */
[----:B------:R-:W-:Y:S01]  /*4660*/  FMUL R11, R22, UR10 ;  /* 0x0000000a160b7c20 */ /* 0x000fe20008400000 */
[----:B------:R-:W-:Y:S01]  /*4670*/  F2FP.SATFINITE.E4M3.F32.PACK_AB_MERGE_C R55, RZ, R16, RZ ;  /* 0x00000010ff37723e */ /* 0x000fe200048070ff */
[----:B0-----:R-:W-:Y:S01]  /*4680*/  FFMA R24, R24, R51, 1 ;  /* 0x3f80000018187423 */ /* 0x001fe20000000033 */
[----:B------:R-:W-:Y:S02]  /*4690*/  LOP3.LUT R17, R17, 0xff0000, RZ, 0xc0, !PT ;  /* 0x00ff000011117812 */ /* 0x000fe400078ec0ff */
[----:B-1----:R-:W-:Y:S01]  /*46a0*/  F2FP.SATFINITE.E4M3.F32.PACK_AB_MERGE_C R47, RZ, R11, RZ ;  /* 0x0000000bff2f723e */ /* 0x002fe200048070ff */
[----:B------:R-:W-:Y:S01]  /*46b0*/  VIADD R11, R24, 0x1800000 ;  /* 0x01800000180b7836 */ /* 0x000fe20000000000 */
[----:B------:R-:W-:-:S02]  /*46c0*/  LOP3.LUT R8, R55, 0xffff, RZ, 0xc0, !PT ;  /* 0x0000ffff37087812 */ /* 0x000fc400078ec0ff */
[----:B------:R-:W-:Y:S01]  /*46d0*/  FMNMX R43, |R22|, R43, !PT ;  /* 0x0000002b162b7209 */ /* 0x000fe20007800200 */
[----:B------:R-:W-:Y:S01]  /*46e0*/  @!P0 STG.E.U8 desc[UR28][R44.64], R47 ;  /* 0x0000002f2c008986 */ /* 0x000fe2000c10111c */
[----:B------:R-:W-:Y:S01]  /*46f0*/  LOP3.LUT R11, R11, 0x7f800000, RZ, 0xc0, !PT ;  /* 0x7f8000000b0b7812 */ /* 0x000fe200078ec0ff */
[----:B------:R-:W-:Y:S01]  /*4700*/  IMAD R17, R8, 0x1000000, R17 ;  /* 0x0100000008117824 */ /* 0x000fe200078e0211 */
[----:B------:R-:W-:Y:S01]  /*4710*/  LOP3.LUT R8, R27, 0xff0000, RZ, 0xc0, !PT ;  /* 0x00ff00001b087812 */ /* 0x000fe200078ec0ff */
[----:B------:R0:W-:Y:S01]  /*4720*/  @!P0 STG.E.U8 desc[UR28][R18.64], R53 ;  /* 0x0000003512008986 */ /* 0x0001e2000c10111c */
[----:B------:R-:W-:Y:S01]  /*4730*/  IMAD.SHL.U32 R16, R47, 0x100, RZ ;  /* 0x000001002f107824 */ /* 0x000fe200078e00ff */
[----:B------:R-:W-:Y:S02]  /*4740*/  FMNMX R43, |R20|, R43, !PT ;  /* 0x0000002b142b7209 */ /* 0x000fe40007800200 */
[----:B------:R1:W-:Y:S01]  /*4750*/  @!P0 STG.E.U8 desc[UR28][R12.64], R55 ;  /* 0x000000370c008986 */ /* 0x0003e2000c10111c */
[----:B------:R-:W-:Y:S01]  /*4760*/  ISETP.GT.U32.AND P0, PT, R11, 0x1ffffff, PT ;  /* 0x01ffffff0b00780c */ /* 0x000fe20003f04070 */
[----:B------:R-:W-:Y:S01]  /*4770*/  IMAD R8, R41, 0x1000000, R8 ;  /* 0x0100000029087824 */ /* 0x000fe200078e0208 */
[----:B------:R-:W-:-:S02]  /*4780*/  LOP3.LUT R42, R17, 0xffff, R16, 0xf8, !PT ;  /* 0x0000ffff112a7812 */ /* 0x000fc400078ef810 */
[----:B------:R-:W-:Y:S02]  /*4790*/  IADD3 R16, P1, P2, R6, UR33, R31 ;  /* 0x0000002106107c10 */ /* 0x000fe4000fa3e01f */
[----:B0-----:R-:W-:Y:S02]  /*47a0*/  LOP3.LUT R18, R8, 0xffff, R23, 0xf8, !PT ;  /* 0x0000ffff08127812 */ /* 0x001fe400078ef817 */
[----:B------:R-:W-:Y:S02]  /*47b0*/  LOP3.LUT R8, R42, 0xff, R49, 0xf8, !PT ;  /* 0x000000ff2a087812 */ /* 0x000fe400078ef831 */
[----:B-1----:R-:W-:Y:S02]  /*47c0*/  FMNMX R12, |R0|, R43, !PT ;  /* 0x0000002b000c7209 */ /* 0x002fe40007800200 */
[----:B------:R-:W-:Y:S02]  /*47d0*/  LOP3.LUT R11, R18, 0xff, R21, 0xf8, !PT ;  /* 0x000000ff120b7812 */ /* 0x000fe400078ef815 */
[----:B------:R-:W-:Y:S01]  /*47e0*/  IADD3.X R17, PT, PT, RZ, UR34, R40, P1, P2 ;  /* 0x00000022ff117c10 */ /* 0x000fe20008fe4428 */
[----:B------:R-:W-:Y:S06]  /*47f0*/  @P0 BRA `(.L_x_8049) ;  /* 0x0000000000100947 */ /* 0x000fec0003800000 */
[----:B------:R-:W-:Y:S01]  /*4800*/  IMAD.MOV.U32 R0, RZ, RZ, R24 ;  /* 0x000000ffff007224 */ /* 0x000fe200078e0018 */
[----:B------:R-:W-:-:S07]  /*4810*/  MOV R44, 0x4830 ;  /* 0x00004830002c7802 */ /* 0x000fce0000000f00 */
[----:B------:R-:W-:Y:S05]  /*4820*/  CALL.REL.NOINC `($__internal_221_$__cuda_sm20_rcp_rn_f32_slowpath) ;  /* 0x0000002000d47944 */ /* 0x000fea0003c00000 */
[----:B------:R-:W-:Y:S05]  /*4830*/  BRA `(.L_x_8050) ;  /* 0x0000000000107947 */ /* 0x000fea0003800000 */
.L_x_8049:
[----:B------:R-:W0:Y:S02]  /*4840*/  MUFU.RCP R13, R24 ;  /* 0x00000018000d7308 */ /* 0x000e240000001000 */
[----:B0-----:R-:W-:-:S04]  /*4850*/  FFMA R0, R24, R13, -1 ;  /* 0xbf80000018007423 */ /* 0x001fc8000000000d */
[----:B------:R-:W-:-:S04]  /*4860*/  FADD.FTZ R0, -R0, -RZ ;  /* 0x800000ff00007221 */ /* 0x000fc80000010100 */
[----:B------:R-:W-:-:S07]  /*4870*/  FFMA R48, R13, R0, R13 ;  /* 0x000000000d307223 */ /* 0x000fce000000000d */
.L_x_8050:
[----:B------:R-:W-:Y:S05]  /*4880*/  BSYNC.RECONVERGENT B1 ;  /* 0x0000000000017941 */ /* 0x000fea0003800200 */
.L_x_8048:
[----:B------:R-:W-:Y:S01]  /*4890*/  IMAD.MOV.U32 R13, RZ, RZ, 0x3bbb989d ;  /* 0x3bbb989dff0d7424 */ /* 0x000fe200078e00ff */
        /* <DEDUP_REMOVED lines=25> */
.L_x_8052:
[----:B------:R-:W0:Y:S02]  /*4a30*/  MUFU.RCP R48, R21 ;  /* 0x0000001500307308 */ /* 0x000e240000001000 */
[----:B0-----:R-:W-:-:S04]  /*4a40*/  FFMA R0, R21, R48, -1 ;  /* 0xbf80000015007423 */ /* 0x001fc80000000030 */
[----:B------:R-:W-:-:S04]  /*4a50*/  FADD.FTZ R13, -R0, -RZ ;  /* 0x800000ff000d7221 */ /* 0x000fc80000010100 */
[----:B------:R-:W-:-:S07]  /*4a60*/  FFMA R48, R48, R13, R48 ;  /* 0x0000000d30307223 */ /* 0x000fce0000000030 */
.L_x_8053:
[----:B------:R-:W-:Y:S05]  /*4a70*/  BSYNC.RECONVERGENT B1 ;  /* 0x0000000000017941 */ /* 0x000fea0003800200 */
.L_x_8051:
[----:B------:R-:W-:Y:S02]  /*4a80*/  HFMA2 R13, -RZ, RZ, 3.7421875, 0 ;  /* 0x437c0000ff0d7431 */ /* 0x000fe400000001ff */
        /* <DEDUP_REMOVED lines=25> */
.L_x_8055:
[----:B------:R-:W0:Y:S02]  /*4c20*/  MUFU.RCP R48, R21 ;  /* 0x0000001500307308 */ /* 0x000e240000001000 */
[----:B0-----:R-:W-:-:S04]  /*4c30*/  FFMA R0, R21, R48, -1 ;  /* 0xbf80000015007423 */ /* 0x001fc80000000030 */
[----:B------:R-:W-:-:S04]  /*4c40*/  FADD.FTZ R13, -R0, -RZ ;  /* 0x800000ff000d7221 */ /* 0x000fc80000010100 */
[----:B------:R-:W-:-:S07]  /*4c50*/  FFMA R48, R48, R13, R48 ;  /* 0x0000000d30307223 */ /* 0x000fce0000000030 */
.L_x_8056:
[----:B------:R-:W-:Y:S05]  /*4c60*/  BSYNC.RECONVERGENT B1 ;  /* 0x0000000000017941 */ /* 0x000fea0003800200 */
.L_x_8054:
        /* <DEDUP_REMOVED lines=26> */
.L_x_8058:
[----:B------:R-:W0:Y:S02]  /*4e10*/  MUFU.RCP R48, R19 ;  /* 0x0000001300307308 */ /* 0x000e240000001000 */
[----:B0-----:R-:W-:-:S04]  /*4e20*/  FFMA R0, R19, R48, -1 ;  /* 0xbf80000013007423 */ /* 0x001fc80000000030 */
[----:B------:R-:W-:-:S04]  /*4e30*/  FADD.FTZ R13, -R0, -RZ ;  /* 0x800000ff000d7221 */ /* 0x000fc80000010100 */
[----:B------:R-:W-:-:S07]  /*4e40*/  FFMA R48, R48, R13, R48 ;  /* 0x0000000d30307223 */ /* 0x000fce0000000030 */
.L_x_8059:
[----:B------:R-:W-:Y:S05]  /*4e50*/  BSYNC.RECONVERGENT B1 ;  /* 0x0000000000017941 */ /* 0x000fea0003800200 */
.L_x_8057:
[----:B------:R-:W0:Y:S01]  /*4e60*/  S2R R21, SR_CgaCtaId ;  /* 0x0000000000157919 */ /* 0x000e220000008800 */
[C---:B------:R-:W-:Y:S01]  /*4e70*/  FADD R13, -R48.reuse, 1 ;  /* 0x3f800000300d7421 */ /* 0x040fe20000000100 */
[----:B------:R-:W-:Y:S01]  /*4e80*/  ISETP.GE.U32.AND P0, PT, R7, UR30, PT ;  /* 0x0000001e07007c0c */ /* 0x000fe2000bf06070 */
[----:B------:R-:W-:Y:S01]  /*4e90*/  FMUL R19, R48, R39 ;  /* 0x0000002730137220 */ /* 0x000fe20000400000 */
[----:B------:R-:W-:Y:S01]  /*4ea0*/  FMNMX R12, R12, |R15|, !PT ;  /* 0x4000000f0c0c7209 */ /* 0x000fe20007800000 */
[----:B------:R-:W-:Y:S01]  /*4eb0*/  FMUL R13, R13, R48 ;  /* 0x000000300d0d7220 */ /* 0x000fe20000400000 */
[----:B------:R-:W-:Y:S01]  /*4ec0*/  ISETP.GE.U32.OR P0, PT, R6, UR22, P0 ;  /* 0x0000001606007c0c */ /* 0x000fe20008706470 */
[----:B------:R-:W-:Y:S01]  /*4ed0*/  FMUL R18, R19, R32 ;  /* 0x0000002013127220 */ /* 0x000fe20000400000 */
[----:B------:R-:W-:Y:S01]  /*4ee0*/  MOV R0, 0x400 ;  /* 0x0000040000007802 */ /* 0x000fe20000000f00 */
[----:B------:R-:W-:Y:S01]  /*4ef0*/  FFMA R13, R13, R39, R48 ;  /* 0x000000270d0d7223 */ /* 0x000fe20000000030 */
[----:B------:R-:W-:Y:S01]  /*4f00*/  FMUL R27, R15, UR10 ;  /* 0x0000000a0f1b7c20 */ /* 0x000fe20008400000 */
[----:B------:R-:W-:-:S02]  /*4f10*/  IMAD.IADD R15, R2, 0x1, -R7 ;  /* 0x00000001020f7824 */ /* 0x000fc400078e0a07 */
[----:B------:R-:W-:Y:S01]  /*4f20*/  FMUL R19, R34, UR10 ;  /* 0x0000000a22137c20 */ /* 0x000fe20008400000 */
[----:B------:R-:W-:Y:S01]  /*4f30*/  FMUL R32, R13, R32 ;  /* 0x000000200d207220 */ /* 0x000fe20000400000 */
[----:B------:R-:W-:Y:S01]  /*4f40*/  FMNMX R13, |R37|, R12, !PT ;  /* 0x0000000c250d7209 */ /* 0x000fe20007800200 */
[----:B------:R-:W-:Y:S01]  /*4f50*/  IMAD.IADD R12, R2, 0x1, -R9 ;  /* 0x00000001020c7824 */ /* 0x000fe200078e0a09 */
[----:B------:R-:W-:Y:S01]  /*4f60*/  LOP3.LUT R9, RZ, R3, RZ, 0x33, !PT ;  /* 0x00000003ff097212 */ /* 0x000fe200078e33ff */
[----:B------:R-:W-:Y:S01]  /*4f70*/  VIADD R0, R0, 0x20 ;  /* 0x0000002000007836 */ /* 0x000fe20000000000 */
[----:B------:R-:W-:Y:S01]  /*4f80*/  FMNMX R38, |R34|, R13, !PT ;  /* 0x0000000d22267209 */ /* 0x000fe20007800200 */
[----:B------:R-:W-:Y:S01]  /*4f90*/  IMAD.SHL.U32 R13, R12, 0x4, RZ ;  /* 0x000000040c0d7824 */ /* 0x000fe200078e00ff */
[----:B------:R-:W-:Y:S01]  /*4fa0*/  LOP3.LUT R6, R2, 0x1f, RZ, 0xc0, !PT ;  /* 0x0000001f02067812 */ /* 0x000fe200078ec0ff */
[----:B------:R-:W-:Y:S02]  /*4fb0*/  IMAD.IADD R9, R9, 0x1, R2 ;  /* 0x0000000109097824 */ /* 0x000fe400078e0202 */
[----:B------:R-:W-:Y:S01]  /*4fc0*/  FMUL R33, R32, R33 ;  /* 0x0000002120217220 */ /* 0x000fe20000400000 */
[----:B------:R-:W-:Y:S01]  /*4fd0*/  IMAD.SHL.U32 R15, R15, 0x4, RZ ;  /* 0x000000040f0f7824 */ /* 0x000fe200078e00ff */
[----:B------:R-:W-:Y:S01]  /*4fe0*/  LOP3.LUT R28, R13, 0x7c, RZ, 0xc0, !PT ;  /* 0x0000007c0d1c7812 */ /* 0x000fe200078ec0ff */
[----:B------:R-:W-:Y:S01]  /*4ff0*/  FMUL R37, R37, UR10 ;  /* 0x0000000a25257c20 */ /* 0x000fe20008400000 */
[----:B------:R-:W-:Y:S01]  /*5000*/  SHF.L.U32 R9, R9, 0x2, RZ ;  /* 0x0000000209097819 */ /* 0x000fe200000006ff */
[----:B------:R-:W-:Y:S01]  /*5010*/  IMAD.U32 R35, RZ, RZ, UR8 ;  /* 0x00000008ff237e24 */ /* 0x000fe2000f8e00ff */
[----:B------:R-:W-:Y:S01]  /*5020*/  F2FP.SATFINITE.E4M3.F32.PACK_AB_MERGE_C R19, RZ, R19, RZ ;  /* 0x00000013ff13723e */ /* 0x000fe200048070ff */
[----:B------:R-:W-:Y:S01]  /*5030*/  IMAD.U32 R41, RZ, RZ, UR8 ;  /* 0x00000008ff297e24 */ /* 0x000fe2000f8e00ff */
[----:B------:R-:W-:Y:S01]  /*5040*/  LOP3.LUT R24, R9, 0x7c, RZ, 0xc0, !PT ;  /* 0x0000007c09187812 */ /* 0x000fe200078ec0ff */
[----:B------:R-:W-:Y:S01]  /*5050*/  BSSY.RECONVERGENT B0, `(.L_x_8060) ;  /* 0x00000ae000007945 */ /* 0x000fe20003800200 */
[----:B0-----:R-:W-:-:S02]  /*5060*/  LEA R0, R21, R0, 0x18 ;  /* 0x0000000015007211 */ /* 0x001fc400078ec0ff */
[----:B------:R-:W0:Y:S01]  /*5070*/  @!P0 LDC.64 R20, c[0x0][0x3b8] ;  /* 0x0000ee00ff148b82 */ /* 0x000e220000000a00 */
[----:B------:R-:W-:Y:S01]  /*5080*/  LOP3.LUT R32, R15, 0x7c, RZ, 0xc0, !PT ;  /* 0x0000007c0f207812 */ /* 0x000fe200078ec0ff */
[----:B------:R-:W-:Y:S01]  /*5090*/  FMUL R15, R33, UR10 ;  /* 0x0000000a210f7c20 */ /* 0x000fe20008400000 */
[----:B------:R-:W-:Y:S01]  /*50a0*/  IMAD R13, R6, 0x84, R0 ;  /* 0x00000084060d7824 */ /* 0x000fe200078e0200 */
[----:B------:R-:W-:Y:S02]  /*50b0*/  SHF.L.U32 R7, R4, 0x2, RZ ;  /* 0x0000000204077819 */ /* 0x000fe400000006ff */
[----:B------:R-:W-:Y:S01]  /*50c0*/  @!P0 IADD3 R22, P1, PT, R16, UR8, RZ ;  /* 0x0000000810168c10 */ /* 0x000fe2000ff3e0ff */
[----:B------:R-:W-:Y:S01]  /*50d0*/  IMAD.IADD R9, R13, 0x1, R24 ;  /* 0x000000010d097824 */ /* 0x000fe200078e0218 */
[----:B------:R-:W-:Y:S01]  /*50e0*/  LOP3.LUT R12, R7, 0x7c, RZ, 0xc0, !PT ;  /* 0x0000007c070c7812 */ /* 0x000fe200078ec0ff */
[----:B------:R-:W-:Y:S01]  /*50f0*/  IMAD.U32 R24, R19, 0x10000, RZ ;  /* 0x0001000013187824 */ /* 0x000fe200078e00ff */
[----:B------:R-:W-:-:S02]  /*5100*/  F2FP.SATFINITE.E4M3.F32.PACK_AB_MERGE_C R39, RZ, R15, RZ ;  /* 0x0000000fff27723e */ /* 0x000fc400048070ff */
[----:B------:R-:W-:Y:S01]  /*5110*/  F2FP.SATFINITE.E4M3.F32.PACK_AB_MERGE_C R27, RZ, R27, RZ ;  /* 0x0000001bff1b723e */ /* 0x000fe200048070ff */
[C---:B------:R-:W-:Y:S01]  /*5120*/  IMAD.IADD R7, R13.reuse, 0x1, R12 ;  /* 0x000000010d077824 */ /* 0x040fe200078e020c */
[----:B------:R-:W-:Y:S01]  /*5130*/  LOP3.LUT R31, R24, 0xff0000, RZ, 0xc0, !PT ;  /* 0x00ff0000181f7812 */ /* 0x000fe200078ec0ff */
[----:B------:R-:W-:Y:S01]  /*5140*/  IMAD.IADD R12, R13, 0x1, R28 ;  /* 0x000000010d0c7824 */ /* 0x000fe200078e021c */
[----:B------:R-:W-:Y:S02]  /*5150*/  LOP3.LUT R24, R39, 0xffff, RZ, 0xc0, !PT ;  /* 0x0000ffff27187812 */ /* 0x000fe400078ec0ff */
[----:B------:R-:W-:Y:S01]  /*5160*/  @!P0 IADD3.X R23, PT, PT, R17, UR9, RZ, P1, !PT ;  /* 0x0000000911178c10 */ /* 0x000fe20008ffe4ff */
[----:B------:R1:W-:Y:S01]  /*5170*/  STS [R7], R25 ;  /* 0x0000001907007388 */ /* 0x0003e20000000800 */
[----:B------:R-:W-:Y:S01]  /*5180*/  F2FP.SATFINITE.E4M3.F32.PACK_AB_MERGE_C R37, RZ, R37, RZ ;  /* 0x00000025ff25723e */ /* 0x000fe200048070ff */
[----:B------:R-:W-:Y:S01]  /*5190*/  IMAD R24, R24, 0x1000000, R31 ;  /* 0x0100000018187824 */ /* 0x000fe200078e021f */
[----:B------:R-:W-:Y:S01]  /*51a0*/  IADD3 R13, PT, PT, R13, R32, RZ ;  /* 0x000000200d0d7210 */ /* 0x000fe20007ffe0ff */
[----:B------:R2:W-:Y:S01]  /*51b0*/  @!P0 STG.E.U8 desc[UR28][R22.64], R27 ;  /* 0x0000001b16008986 */ /* 0x0005e2000c10111c */
[----:B------:R-:W-:Y:S01]  /*51c0*/  FMNMX R15, |R33|, R38, !PT ;  /* 0x00000026210f7209 */ /* 0x000fe20007800200 */
[--C-:B0-----:R-:W-:Y:S01]  /*51d0*/  @!P0 IMAD.WIDE.U32 R32, R20, 0x6, R16.reuse ;  /* 0x0000000614208825 */ /* 0x101fe200078e0010 */
[----:B------:R-:W-:Y:S01]  /*51e0*/  MOV R31, UR9 ;  /* 0x00000009001f7c02 */ /* 0x000fe20008000f00 */
[----:B------:R-:W-:Y:S01]  /*51f0*/  STS [R9], R26 ;  /* 0x0000001a09007388 */ /* 0x000fe20000000800 */
[--C-:B------:R-:W-:Y:S01]  /*5200*/  @!P0 IADD3 R34, P1, P2, R35, UR31, R16.reuse ;  /* 0x0000001f23228c10 */ /* 0x100fe2000fa3e010 */
[----:B-1----:R-:W-:Y:S01]  /*5210*/  @!P0 IMAD R25, R21, 0x6, RZ ;  /* 0x0000000615198824 */ /* 0x002fe200078e02ff */
[----:B------:R-:W-:Y:S01]  /*5220*/  FMNMX R15, |R10|, R15, !PT ;  /* 0x0000000f0a0f7209 */ /* 0x000fe20007800200 */
[----:B------:R-:W0:Y:S01]  /*5230*/  @!P0 LDC.64 R20, c[0x0][0x3b8] ;  /* 0x0000ee00ff148b82 */ /* 0x000e220000000a00 */
[----:B------:R-:W-:Y:S01]  /*5240*/  @!P0 IADD3.X R35, PT, PT, R31, UR32, R17, P1, P2 ;  /* 0x000000201f238c10 */ /* 0x000fe20008fe4411 */
[----:B------:R1:W-:Y:S01]  /*5250*/  STS [R12], R11 ;  /* 0x0000000b0c007388 */ /* 0x0003e20000000800 */
[----:B--2---:R-:W-:Y:S01]  /*5260*/  IMAD.SHL.U32 R23, R37, 0x100, RZ ;  /* 0x0000010025177824 */ /* 0x004fe200078e00ff */
[----:B------:R-:W-:-:S02]  /*5270*/  @!P0 IADD3 R22, P1, P2, R41, UR18, R16 ;  /* 0x0000001229168c10 */ /* 0x000fc4000fa3e010 */
[----:B------:R2:W-:Y:S02]  /*5280*/  @!P0 STG.E.U8 desc[UR28][R34.64], R37 ;  /* 0x0000002522008986 */ /* 0x0005e4000c10111c */
[----:B------:R-:W-:Y:S02]  /*5290*/  LOP3.LUT R24, R24, 0xffff, R23, 0xf8, !PT ;  /* 0x0000ffff18187812 */ /* 0x000fe400078ef817 */
[----:B------:R-:W-:Y:S01]  /*52a0*/  @!P0 IADD3.X R23, PT, PT, R31, UR19, R17, P1, P2 ;  /* 0x000000131f178c10 */ /* 0x000fe20008fe4411 */
[----:B------:R-:W-:Y:S01]  /*52b0*/  IMAD.U32 R31, RZ, RZ, UR12 ;  /* 0x0000000cff1f7e24 */ /* 0x000fe2000f8e00ff */
[----:B------:R-:W-:Y:S01]  /*52c0*/  @!P0 IADD3 R32, P1, PT, R32, UR8, RZ ;  /* 0x0000000820208c10 */ /* 0x000fe2000ff3e0ff */
[----:B-1----:R-:W-:Y:S01]  /*52d0*/  FMUL R11, R36, UR10 ;  /* 0x0000000a240b7c20 */ /* 0x002fe20008400000 */
[----:B------:R-:W-:Y:S01]  /*52e0*/  LOP3.LUT R28, R24, 0xff, R27, 0xf8, !PT ;  /* 0x000000ff181c7812 */ /* 0x000fe200078ef81b */
[----:B------:R-:W-:Y:S01]  /*52f0*/  FMUL R24, R10, UR10 ;  /* 0x0000000a0a187c20 */ /* 0x000fe20008400000 */
[----:B------:R-:W-:Y:S01]  /*5300*/  @!P0 IADD3.X R33, PT, PT, R25, UR9, R33, P1, !PT ;  /* 0x0000000919218c10 */ /* 0x000fe20008ffe421 */
[----:B------:R-:W-:Y:S01]  /*5310*/  IMAD.U32 R25, RZ, RZ, UR12 ;  /* 0x0000000cff197e24 */ /* 0x000fe2000f8e00ff */
[----:B--2---:R-:W-:Y:S01]  /*5320*/  @!P0 IADD3 R34, P1, PT, R16, UR12, RZ ;  /* 0x0000000c10228c10 */ /* 0x004fe2000ff3e0ff */
[----:B------:R1:W-:Y:S01]  /*5330*/  @!P0 STG.E.U8 desc[UR28][R22.64], R19 ;  /* 0x0000001316008986 */ /* 0x0003e2000c10111c */
[----:B------:R-:W-:-:S02]  /*5340*/  F2FP.SATFINITE.E4M3.F32.PACK_AB_MERGE_C R26, RZ, R24, RZ ;  /* 0x00000018ff1a723e */ /* 0x000fc400048070ff */
[----:B------:R-:W-:Y:S01]  /*5350*/  @!P0 IADD3.X R35, PT, PT, R17, UR13, RZ, P1, !PT ;  /* 0x0000000d11238c10 */ /* 0x000fe20008ffe4ff */
[----:B------:R-:W-:Y:S01]  /*5360*/  @!P0 STG.E.U8 desc[UR28][R32.64], R39 ;  /* 0x0000002720008986 */ /* 0x000fe2000c10111c */
[----:B------:R-:W-:Y:S02]  /*5370*/  MOV R27, UR13 ;  /* 0x0000000d001b7c02 */ /* 0x000fe40008000f00 */
[--C-:B------:R-:W-:Y:S01]  /*5380*/  @!P0 IADD3 R24, P1, P2, R25, UR31, R16.reuse ;  /* 0x0000001f19188c10 */ /* 0x100fe2000fa3e010 */
[----:B------:R-:W-:Y:S03]  /*5390*/  @!P0 STG.E.U8 desc[UR28][R34.64], R26 ;  /* 0x0000001a22008986 */ /* 0x000fe6000c10111c */
[--C-:B------:R-:W-:Y:S01]  /*53a0*/  @!P0 IADD3.X R25, PT, PT, R27, UR32, R17.reuse, P1, P2 ;  /* 0x000000201b198c10 */ /* 0x100fe20008fe4411 */
[----:B-1----:R-:W-:Y:S01]  /*53b0*/  IMAD.U32 R19, RZ, RZ, UR13 ;  /* 0x0000000dff137e24 */ /* 0x002fe2000f8e00ff */
[--C-:B------:R-:W-:Y:S01]  /*53c0*/  @!P0 IADD3 R22, P3, P4, R31, UR18, R16.reuse ;  /* 0x000000121f168c10 */ /* 0x100fe2000fc7e010 */
[----:B0-----:R-:W-:Y:S01]  /*53d0*/  @!P0 IMAD R31, R21, 0x6, RZ ;  /* 0x00000006151f8824 */ /* 0x001fe200078e02ff */
[----:B------:R-:W-:Y:S01]  /*53e0*/  F2FP.SATFINITE.E4M3.F32.PACK_AB_MERGE_C R21, RZ, R11, RZ ;  /* 0x0000000bff15723e */ /* 0x000fe200048070ff */
[----:B------:R-:W-:Y:S01]  /*53f0*/  FMUL R11, R18, UR10 ;  /* 0x0000000a120b7c20 */ /* 0x000fe20008400000 */
[--C-:B------:R-:W-:Y:S01]  /*5400*/  @!P0 IADD3.X R23, PT, PT, R19, UR19, R17.reuse, P3, P4 ;  /* 0x0000001313178c10 */ /* 0x100fe20009fe8411 */
[----:B------:R-:W-:-:S04]  /*5410*/  @!P0 IMAD.WIDE.U32 R16, R20, 0x6, R16 ;  /* 0x0000000614108825 */ /* 0x000fc800078e0010 */
[----:B------:R-:W-:Y:S01]  /*5420*/  FMUL R19, R30, UR10 ;  /* 0x0000000a1e137c20 */ /* 0x000fe20008400000 */
[----:B------:R0:W-:Y:S01]  /*5430*/  @!P0 STG.E.U8 desc[UR28][R24.64], R21 ;  /* 0x0000001518008986 */ /* 0x0001e2000c10111c */
[----:B------:R-:W-:Y:S01]  /*5440*/  IMAD.SHL.U32 R10, R21, 0x100, RZ ;  /* 0x00000100150a7824 */ /* 0x000fe200078e00ff */
[----:B------:R-:W-:Y:S02]  /*5450*/  @!P0 IADD3 R16, P1, PT, R16, UR12, RZ ;  /* 0x0000000c10108c10 */ /* 0x000fe4000ff3e0ff */
[----:B------:R-:W-:Y:S01]  /*5460*/  STS [R13], R28 ;  /* 0x0000001c0d007388 */ /* 0x000fe20000000800 */
[----:B------:R-:W-:Y:S02]  /*5470*/  F2FP.SATFINITE.E4M3.F32.PACK_AB_MERGE_C R27, RZ, R19, RZ ;  /* 0x00000013ff1b723e */ /* 0x000fe400048070ff */
[----:B------:R-:W-:Y:S02]  /*5480*/  @!P0 IADD3.X R17, PT, PT, R31, UR13, R17, P1, !PT ;  /* 0x0000000d1f118c10 */ /* 0x000fe40008ffe411 */
[----:B------:R-:W-:Y:S01]  /*5490*/  F2FP.SATFINITE.E4M3.F32.PACK_AB_MERGE_C R31, RZ, R11, RZ ;  /* 0x0000000bff1f723e */ /* 0x000fe200048070ff */
[----:B------:R-:W-:Y:S01]  /*54a0*/  IMAD.U32 R11, R27, 0x10000, RZ ;  /* 0x000100001b0b7824 */ /* 0x000fe200078e00ff */
[----:B------:R-:W-:Y:S01]  /*54b0*/  @!P0 STG.E.U8 desc[UR28][R22.64], R27 ;  /* 0x0000001b16008986 */ /* 0x000fe2000c10111c */
[----:B------:R-:W-:Y:S01]  /*54c0*/  FMNMX R19, |R36|, R15, !PT ;  /* 0x0000000f24137209 */ /* 0x000fe20007800200 */
[----:B------:R-:W-:-:S02]  /*54d0*/  IMAD R15, R3, UR36, RZ ;  /* 0x00000024030f7c24 */ /* 0x000fc4000f8e02ff */
[----:B------:R1:W-:Y:S01]  /*54e0*/  @!P0 STG.E.U8 desc[UR28][R16.64], R31 ;  /* 0x0000001f10008986 */ /* 0x0003e2000c10111c */
[----:B------:R-:W-:Y:S01]  /*54f0*/  BAR.SYNC.DEFER_BLOCKING 0x0 ;  /* 0x0000000000007b1d */ /* 0x000fe20000010000 */
[----:B------:R-:W-:Y:S02]  /*5500*/  ISETP.GE.U32.AND P0, PT, R3, UR22, PT ;  /* 0x0000001603007c0c */ /* 0x000fe4000bf06070 */
[----:B------:R-:W-:Y:S02]  /*5510*/  LOP3.LUT R20, R11, 0xff0000, RZ, 0xc0, !PT ;  /* 0x00ff00000b147812 */ /* 0x000fe400078ec0ff */
[----:B------:R-:W-:Y:S02]  /*5520*/  LOP3.LUT R11, R31, 0xffff, RZ, 0xc0, !PT ;  /* 0x0000ffff1f0b7812 */ /* 0x000fe400078ec0ff */
[----:B------:R-:W-:Y:S02]  /*5530*/  FMNMX R19, |R30|, R19, !PT ;  /* 0x000000131e137209 */ /* 0x000fe40007800200 */
[----:B------:R-:W-:Y:S01]  /*5540*/  LEA R11, R11, R20, 0x18 ;  /* 0x000000140b0b7211 */ /* 0x000fe200078ec0ff */
[----:B0-----:R-:W-:Y:S01]  /*5550*/  IMAD.WIDE.U32 R20, R3, UR35, RZ ;  /* 0x0000002303147c25 */ /* 0x001fe2000f8e00ff */
[----:B------:R-:W-:-:S02]  /*5560*/  FMNMX R18, |R18|, R19, !PT ;  /* 0x0000001312127209 */ /* 0x000fc40007800200 */
[----:B------:R-:W-:Y:S01]  /*5570*/  LOP3.LUT R11, R11, 0xffff, R10, 0xf8, !PT ;  /* 0x0000ffff0b0b7812 */ /* 0x000fe200078ef80a */
[----:B------:R-:W-:Y:S02]  /*5580*/  IMAD.IADD R10, R21, 0x1, R15 ;  /* 0x00000001150a7824 */ /* 0x000fe400078e020f */
[----:B-1----:R-:W-:Y:S01]  /*5590*/  IMAD.MOV.U32 R16, RZ, RZ, R20 ;  /* 0x000000ffff107224 */ /* 0x002fe200078e0014 */
[----:B------:R-:W-:Y:S01]  /*55a0*/  LOP3.LUT R28, R11, 0xff, R26, 0xf8, !PT ;  /* 0x000000ff0b1c7812 */ /* 0x000fe200078ef81a */
[----:B------:R-:W-:Y:S06]  /*55b0*/  @P0 BRA `(.L_x_8061) ;  /* 0x00000004005c0947 */ /* 0x000fec0003800000 */
[----:B------:R-:W-:Y:S01]  /*55c0*/  VIADD R11, R3, -UR22 ;  /* 0x80000016030b7c36 */ /* 0x000fe20008000000 */
[----:B------:R-:W-:Y:S01]  /*55d0*/  MOV R34, UR22 ;  /* 0x0000001600227c02 */ /* 0x000fe20008000f00 */
[----:B------:R-:W-:Y:S01]  /*55e0*/  BSSY.RECONVERGENT B1, `(.L_x_8062) ;  /* 0x0000040000017945 */ /* 0x000fe20003800200 */
[----:B------:R-:W-:Y:S01]  /*55f0*/  IMAD.MOV.U32 R15, RZ, RZ, R4 ;  /* 0x000000ffff0f7224 */ /* 0x000fe200078e0004 */
[----:B------:R-:W-:Y:S01]  /*5600*/  MOV R30, R16 ;  /* 0x00000010001e7202 */ /* 0x000fe20000000f00 */
[----:B------:R-:W-:Y:S01]  /*5610*/  IMAD.MOV.U32 R32, RZ, RZ, R10 ;  /* 0x000000ffff207224 */ /* 0x000fe200078e000a */
[----:B------:R-:W-:Y:S01]  /*5620*/  ISETP.GT.U32.AND P1, PT, R11, -0x4, PT ;  /* 0xfffffffc0b00780c */ /* 0x000fe20003f24070 */
[----:B------:R-:W-:Y:S01]  /*5630*/  IMAD.MOV.U32 R11, RZ, RZ, RZ ;  /* 0x000000ffff0b7224 */ /* 0x000fe200078e00ff */
[----:B------:R-:W-:-:S04]  /*5640*/  LOP3.LUT R34, R34, 0x3, RZ, 0xc0, !PT ;  /* 0x0000000322227812 */ /* 0x000fc800078ec0ff */
[----:B------:R-:W-:-:S07]  /*5650*/  ISETP.NE.AND P0, PT, R34, RZ, PT ;  /* 0x000000ff2200720c */ /* 0x000fce0003f05270 */
[----:B------:R-:W-:Y:S06]  /*5660*/  @P1 BRA `(.L_x_8063) ;  /* 0x0000000000dc1947 */ /* 0x000fec0003800000 */
[----:B------:R-:W-:Y:S01]  /*5670*/  IMAD R17, R6, 0x84, R5 ;  /* 0x0000008406117824 */ /* 0x000fe200078e0205 */
[----:B------:R-:W-:Y:S01]  /*5680*/  IADD3 R11, PT, PT, -R3, UR22, -R34 ;  /* 0x00000016030b7c10 */ /* 0x000fe2000fffe922 */
[----:B------:R-:W-:Y:S01]  /*5690*/  IMAD.MOV.U32 R15, RZ, RZ, R4 ;  /* 0x000000ffff0f7224 */ /* 0x000fe200078e0004 */
[----:B------:R-:W-:Y:S01]  /*56a0*/  MOV R32, R10 ;  /* 0x0000000a00207202 */ /* 0x000fe20000000f00 */
[----:B------:R-:W-:Y:S01]  /*56b0*/  IMAD.MOV.U32 R30, RZ, RZ, R16 ;  /* 0x000000ffff1e7224 */ /* 0x000fe200078e0010 */
[----:B------:R-:W-:Y:S01]  /*56c0*/  IADD3 R19, PT, PT, R17, 0x8, R0 ;  /* 0x0000000811137810 */ /* 0x000fe20007ffe000 */
[----:B------:R-:W-:-:S07]  /*56d0*/  IMAD.MOV R17, RZ, RZ, -R11 ;  /* 0x000000ffff117224 */ /* 0x000fce00078e0a0b */
.L_x_8064:
        /* <DEDUP_REMOVED lines=17> */
[C---:B------:R-:W-:Y:S01]  /*57f0*/  @!P4 LEA R20, P6, R15.reuse, UR6, 0x2 ;  /* 0x000000060f14cc11 */ /* 0x040fe2000f8c10ff */
        /* <DEDUP_REMOVED lines=30> */
.L_x_8063:
[----:B------:R-:W-:Y:S05]  /*59e0*/  BSYNC.RECONVERGENT B1 ;  /* 0x0000000000017941 */ /* 0x000fea0003800200 */
.L_x_8062:
[----:B------:R-:W-:Y:S05]  /*59f0*/  @!P0 BRA `(.L_x_8061) ;  /* 0x00000000004c8947 */ /* 0x000fea0003800000 */
[----:B0-----:R-:W-:Y:S02]  /*5a00*/  IMAD R20, R6, 0x84, R5 ;  /* 0x0000008406147824 */ /* 0x001fe400078e0205 */
[----:B------:R-:W-:-:S03]  /*5a10*/  IMAD.MOV R17, RZ, RZ, -R34 ;  /* 0x000000ffff117224 */ /* 0x000fc600078e0a22 */
[----:B------:R-:W-:-:S05]  /*5a20*/  LEA R11, R11, R20, 0x2 ;  /* 0x000000140b0b7211 */ /* 0x000fca00078e10ff */
[----:B------:R-:W-:-:S07]  /*5a30*/  IMAD.IADD R11, R0, 0x1, R11 ;  /* 0x00000001000b7824 */ /* 0x000fce00078e020b */
.L_x_8065:
[----:B------:R-:W-:Y:S02]  /*5a40*/  LOP3.LUT R23, R15, 0x1f, RZ, 0xc0, !PT ;  /* 0x0000001f0f177812 */ /* 0x000fe400078ec0ff */
[----:B------:R-:W-:Y:S02]  /*5a50*/  IADD3 R17, PT, PT, R17, 0x1, RZ ;  /* 0x0000000111117810 */ /* 0x000fe40007ffe0ff */
[----:B------:R-:W-:-:S13]  /*5a60*/  ISETP.GE.U32.AND P0, PT, R23, UR30, PT ;  /* 0x0000001e17007c0c */ /* 0x000fda000bf06070 */
[----:B-1----:R0:W1:Y:S01]  /*5a70*/  @!P0 LDS R19, [R11] ;  /* 0x000000000b138984 */ /* 0x0020620000000800 */
[----:B------:R-:W-:-:S05]  /*5a80*/  @!P0 IADD3 R15, P1, PT, R23, R30, RZ ;  /* 0x0000001e170f8210 */ /* 0x000fca0007f3e0ff */
[----:B------:R-:W-:Y:S01]  /*5a90*/  @!P0 IMAD.X R22, RZ, RZ, R32, P1 ;  /* 0x000000ffff168224 */ /* 0x000fe200008e0620 */
[----:B------:R-:W-:Y:S01]  /*5aa0*/  @!P0 LEA R20, P1, R15, UR6, 0x2 ;  /* 0x000000060f148c11 */ /* 0x000fe2000f8210ff */
[----:B0-----:R-:W-:-:S03]  /*5ab0*/  VIADD R11, R11, 0x4 ;  /* 0x000000040b0b7836 */ /* 0x001fc60000000000 */
[----:B------:R-:W-:Y:S01]  /*5ac0*/  @!P0 LEA.HI.X R21, R15, UR11, R22, 0x2, P1 ;  /* 0x0000000b0f158c11 */ /* 0x000fe200088f1416 */
[----:B------:R-:W-:Y:S01]  /*5ad0*/  VIADD R15, R23, 0x1f ;  /* 0x0000001f170f7836 */ /* 0x000fe20000000000 */
[----:B------:R-:W-:-:S03]  /*5ae0*/  ISETP.NE.AND P1, PT, R17, RZ, PT ;  /* 0x000000ff1100720c */ /* 0x000fc60003f25270 */
[----:B-1----:R1:W-:Y:S01]  /*5af0*/  @!P0 STG.E desc[UR28][R20.64], R19 ;  /* 0x0000001314008986 */ /* 0x0023e2000c10191c */
[----:B------:R-:W-:-:S04]  /*5b00*/  IADD3 R30, P0, PT, R30, UR35, RZ ;  /* 0x000000231e1e7c10 */ /* 0x000fc8000ff1e0ff */
[----:B------:R-:W-:-:S05]  /*5b10*/  IADD3.X R32, PT, PT, R32, UR36, RZ, P0, !PT ;  /* 0x0000002420207c10 */ /* 0x000fca00087fe4ff */
[----:B------:R-:W-:Y:S05]  /*5b20*/  @P1 BRA `(.L_x_8065) ;  /* 0xfffffffc00c41947 */ /* 0x000fea000383ffff */
.L_x_8061:
[----:B------:R-:W-:Y:S05]  /*5b30*/  BSYNC.RECONVERGENT B0 ;  /* 0x0000000000007941 */ /* 0x000fea0003800200 */
.L_x_8060:
        /* <DEDUP_REMOVED lines=12> */
[----:B0-----:R-:W-:Y:S01]  /*5c00*/  MOV R26, UR22 ;  /* 0x00000016001a7c02 */ /* 0x001fe20008000f00 */
[----:B------:R-:W-:Y:S01]  /*5c10*/  IMAD.U32 R8, RZ, RZ, UR6 ;  /* 0x00000006ff087e24 */ /* 0x000fe2000f8e00ff */
[----:B------:R-:W-:Y:S01]  /*5c20*/  BSSY.RECONVERGENT B1, `(.L_x_8068) ;  /* 0x000003f000017945 */ /* 0x000fe20003800200 */
[----:B------:R-:W-:Y:S01]  /*5c30*/  IMAD.U32 R9, RZ, RZ, UR11 ;  /* 0x0000000bff097e24 */ /* 0x000fe2000f8e00ff */
[----:B------:R-:W-:Y:S01]  /*5c40*/  ISETP.GT.U32.AND P1, PT, R7, -0x4, PT ;  /* 0xfffffffc0700780c */ /* 0x000fe20003f24070 */
[----:B------:R-:W-:Y:S01]  /*5c50*/  IMAD.MOV.U32 R7, RZ, RZ, RZ ;  /* 0x000000ffff077224 */ /* 0x000fe200078e00ff */
[----:B------:R-:W-:-:S04]  /*5c60*/  LOP3.LUT R26, R26, 0x3, RZ, 0xc0, !PT ;  /* 0x000000031a1a7812 */ /* 0x000fc800078ec0ff */
[----:B------:R-:W-:Y:S01]  /*5c70*/  ISETP.NE.AND P0, PT, R26, RZ, PT ;  /* 0x000000ff1a00720c */ /* 0x000fe20003f05270 */
[C---:B--2---:R-:W-:Y:S02]  /*5c80*/  IMAD R12, R14.reuse, UR5, RZ ;  /* 0x000000050e0c7c24 */ /* 0x044fe4000f8e02ff */
        /* <DEDUP_REMOVED lines=8> */
.L_x_8070:
[C---:B0-----:R-:W-:Y:S01]  /*5d10*/  VIADD R12, R4.reuse, 0xffffffff ;  /* 0xffffffff040c7836 */ /* 0x041fe20000000000 */
[C---:B------:R-:W-:Y:S01]  /*5d20*/  LOP3.LUT R15, R4.reuse, 0x1f, RZ, 0xc0, !PT ;  /* 0x0000001f040f7812 */ /* 0x040fe200078ec0ff */
[C---:B------:R-:W-:Y:S01]  /*5d30*/  VIADD R13, R4.reuse, 0x1d ;  /* 0x0000001d040d7836 */ /* 0x040fe20000000000 */
[----:B------:R-:W-:Y:S01]  /*5d40*/  IADD3 R4, PT, PT, R4, 0x1e, RZ ;  /* 0x0000001e04047810 */ /* 0x000fe20007ffe0ff */
[----:B------:R-:W-:Y:S01]  /*5d50*/  VIADD R3, R3, 0x4 ;  /* 0x0000000403037836 */ /* 0x000fe20000000000 */
[----:B-1----:R-:W-:Y:S02]  /*5d60*/  LOP3.LUT R21, R12, 0x1f, RZ, 0xc0, !PT ;  /* 0x0000001f0c157812 */ /* 0x002fe400078ec0ff */
        /* <DEDUP_REMOVED lines=13> */
[----:B------:R-:W-:Y:S02]  /*5e40*/  @!P4 LEA R12, P6, R13, R8, 0x2 ;  /* 0x000000080d0cc211 */ /* 0x000fe400078c10ff */
[----:B------:R-:W-:Y:S01]  /*5e50*/  @!P3 IADD3 R15, P5, PT, R21, R16, RZ ;  /* 0x00000010150fb210 */ /* 0x000fe20007fbe0ff */
[----:B------:R3:W4:Y:S01]  /*5e60*/  @!P1 LDS R27, [R11+0x4] ;  /* 0x000004000b1b9984 */ /* 0x0007220000000800 */
[----:B------:R-:W-:-:S02]  /*5e70*/  @!P4 LEA.HI.X R13, R13, R24, R4, 0x2, P6 ;  /* 0x000000180d0dc211 */ /* 0x000fc400030f1404 */
[----:B------:R-:W-:Y:S01]  /*5e80*/  IADD3 R16, P6, PT, R16, UR35, RZ ;  /* 0x0000002310107c10 */ /* 0x000fe2000ffde0ff */
        /* <DEDUP_REMOVED lines=9> */
[----:B------:R-:W-:Y:S02]  /*5f20*/  IADD3.X R10, PT, PT, R10, UR36, RZ, P6, !PT ;  /* 0x000000240a0a7c10 */ /* 0x000fe4000b7fe4ff */
[----:B------:R-:W-:Y:S02]  /*5f30*/  @!P2 LEA.HI.X R21, R21, R24, R4, 0x2, P5 ;  /* 0x000000181515a211 */ /* 0x000fe400028f1404 */
[----:B------:R-:W-:-:S04]  /*5f40*/  @!P1 IADD3 R23, P5, PT, R29, R16, RZ ;  /* 0x000000101d179210 */ /* 0x000fc80007fbe0ff */
[----:B------:R-:W-:Y:S01]  /*5f50*/  @!P1 IADD3.X R4, PT, PT, RZ, R10, RZ, P5, !PT ;  /* 0x0000000aff049210 */ /* 0x000fe20002ffe4ff */
[----:B0-----:R0:W-:Y:S01]  /*5f60*/  @!P4 STG.E desc[UR28][R12.64], R17 ;  /* 0x000000110c00c986 */ /* 0x0011e2000c10191c */
[----:B------:R-:W-:-:S03]  /*5f70*/  @!P1 LEA R22, P5, R23, R8, 0x2 ;  /* 0x0000000817169211 */ /* 0x000fc600078a10ff */
[----:B-1----:R0:W-:Y:S01]  /*5f80*/  @!P3 STG.E desc[UR28][R14.64], R19 ;  /* 0x000000130e00b986 */ /* 0x0021e2000c10191c */
[----:B------:R-:W-:Y:S01]  /*5f90*/  @!P1 LEA.HI.X R23, R23, R24, R4, 0x2, P5 ;  /* 0x0000001817179211 */ /* 0x000fe200028f1404 */
[----:B------:R-:W-:Y:S02]  /*5fa0*/  VIADD R4, R29, 0x1f ;  /* 0x0000001f1d047836 */ /* 0x000fe40000000000 */
[----:B--2---:R0:W-:Y:S01]  /*5fb0*/  @!P2 STG.E desc[UR28][R20.64], R25 ;  /* 0x000000191400a986 */ /* 0x0041e2000c10191c */
[----:B------:R-:W-:-:S03]  /*5fc0*/  ISETP.NE.AND P2, PT, R3, RZ, PT ;  /* 0x000000ff0300720c */ /* 0x000fc60003f45270 */
[----:B----4-:R0:W-:Y:S01]  /*5fd0*/  @!P1 STG.E desc[UR28][R22.64], R27 ;  /* 0x0000001b16009986 */ /* 0x0101e2000c10191c */
[----:B------:R-:W-:-:S04]  /*5fe0*/  IADD3 R16, P1, PT, R16, UR35, RZ ;  /* 0x0000002310107c10 */ /* 0x000fc8000ff3e0ff */
[----:B------:R-:W-:-:S05]  /*5ff0*/  IADD3.X R10, PT, PT, R10, UR36, RZ, P1, !PT ;  /* 0x000000240a0a7c10 */ /* 0x000fca0008ffe4ff */
[----:B------:R-:W-:Y:S05]  /*6000*/  @P2 BRA `(.L_x_8070) ;  /* 0xfffffffc00402947 */ /* 0x000fea000383ffff */
.L_x_8069:
[----:B------:R-:W-:Y:S05]  /*6010*/  BSYNC.RECONVERGENT B1 ;  /* 0x0000000000017941 */ /* 0x000fea0003800200 */
.L_x_8068:
[----:B------:R-:W-:Y:S05]  /*6020*/  @!P0 BRA `(.L_x_8067) ;  /* 0x00000000004c8947 */ /* 0x000fea0003800000 */
[----:B0-----:R-:W-:Y:S02]  /*6030*/  IMAD R12, R6, 0x84, R5 ;  /* 0x00000084060c7824 */ /* 0x001fe400078e0205 */
[----:B------:R-:W-:-:S03]  /*6040*/  IMAD.MOV R3, RZ, RZ, -R26 ;  /* 0x000000ffff037224 */ /* 0x000fc600078e0a1a */
[----:B------:R-:W-:-:S05]  /*6050*/  LEA R7, R7, R12, 0x2 ;  /* 0x0000000c07077211 */ /* 0x000fca00078e10ff */
[----:B------:R-:W-:-:S07]  /*6060*/  IMAD.IADD R0, R0, 0x1, R7 ;  /* 0x0000000100007824 */ /* 0x000fce00078e0207 */
.L_x_8071:
[----:B------:R-:W-:Y:S02]  /*6070*/  LOP3.LUT R11, R4, 0x1f, RZ, 0xc0, !PT ;  /* 0x0000001f040b7812 */ /* 0x000fe400078ec0ff */
[----:B------:R-:W-:Y:S02]  /*6080*/  IADD3 R3, PT, PT, R3, 0x1, RZ ;  /* 0x0000000103037810 */ /* 0x000fe40007ffe0ff */
[----:B------:R-:W-:-:S13]  /*6090*/  ISETP.GE.U32.AND P0, PT, R11, UR30, PT ;  /* 0x0000001e0b007c0c */ /* 0x000fda000bf06070 */
[----:B---3--:R0:W2:Y:S01]  /*60a0*/  @!P0 LDS R5, [R0] ;  /* 0x0000000000058984 */ /* 0x0080a20000000800 */
[----:B------:R-:W-:-:S05]  /*60b0*/  @!P0 IADD3 R7, P1, PT, R11, R16, RZ ;  /* 0x000000100b078210 */ /* 0x000fca0007f3e0ff */
[----:B------:R-:W-:Y:S01]  /*60c0*/  @!P0 IMAD.X R4, RZ, RZ, R10, P1 ;  /* 0x000000ffff048224 */ /* 0x000fe200008e060a */
[----:B------:R-:W-:Y:S01]  /*60d0*/  @!P0 LEA R12, P1, R7, R8, 0x2 ;  /* 0x00000008070c8211 */ /* 0x000fe200078210ff */
[----:B0-----:R-:W-:-:S03]  /*60e0*/  VIADD R0, R0, 0x4 ;  /* 0x0000000400007836 */ /* 0x001fc60000000000 */
[----:B------:R-:W-:Y:S01]  /*60f0*/  @!P0 LEA.HI.X R13, R7, R24, R4, 0x2, P1 ;  /* 0x00000018070d8211 */ /* 0x000fe200008f1404 */
[----:B------:R-:W-:Y:S01]  /*6100*/  VIADD R4, R11, 0x1f ;  /* 0x0000001f0b047836 */ /* 0x000fe20000000000 */
[----:B------:R-:W-:-:S03]  /*6110*/  ISETP.NE.AND P1, PT, R3, RZ, PT ;  /* 0x000000ff0300720c */ /* 0x000fc60003f25270 */
[----:B--2---:R3:W-:Y:S01]  /*6120*/  @!P0 STG.E desc[UR28][R12.64], R5 ;  /* 0x000000050c008986 */ /* 0x0047e2000c10191c */
[----:B------:R-:W-:-:S04]  /*6130*/  IADD3 R16, P0, PT, R16, UR35, RZ ;  /* 0x0000002310107c10 */ /* 0x000fc8000ff1e0ff */
[----:B------:R-:W-:-:S05]  /*6140*/  IADD3.X R10, PT, PT, R10, UR36, RZ, P0, !PT ;  /* 0x000000240a0a7c10 */ /* 0x000fca00087fe4ff */
[----:B------:R-:W-:Y:S05]  /*6150*/  @P1 BRA `(.L_x_8071) ;  /* 0xfffffffc00c41947 */ /* 0x000fea000383ffff */
.L_x_8067:
[----:B------:R-:W-:Y:S05]  /*6160*/  BSYNC.RECONVERGENT B0 ;  /* 0x0000000000007941 */ /* 0x000fea0003800200 */
.L_x_8066:
        /* <DEDUP_REMOVED lines=13> */
[----:B------:R-:W4:Y:S02]  /*6240*/  SHFL.DOWN PT, R0, R3, 0x8, 0x1f ;  /* 0x09001f0003007f89 */ /* 0x000f2400000e0000 */
[----:B----4-:R-:W-:Y:S02]  /*6250*/  FMNMX R0, R3, R0, !PT ;  /* 0x0000000003007209 */ /* 0x010fe40007800000 */
[----:B--2---:R-:W-:-:S03]  /*6260*/  @!P0 LEA R3, R9, R8, 0x18 ;  /* 0x0000000809038211 */ /* 0x004fc600078ec0ff */
[----:B---3--:R-:W2:Y:S02]  /*6270*/  SHFL.DOWN PT, R5, R0, 0x4, 0x1f ;  /* 0x08801f0000057f89 */ /* 0x008ea400000e0000 */
[----:B------:R-:W-:Y:S01]  /*6280*/  @!P0 IMAD.IADD R3, R6, 0x1, R3 ;  /* 0x0000000106038824 */ /* 0x000fe200078e0203 */
        /* <DEDUP_REMOVED lines=18> */
[----:B--23--:R-:W2:Y:S02]  /*63b0*/  SHFL.DOWN PT, R3, R0, 0x4, 0x1f ;  /* 0x08801f0000037f89 */ /* 0x00cea400000e0000 */
[----:B--2---:R-:W-:-:S05]  /*63c0*/  FMNMX R3, R3, R0, !PT ;  /* 0x0000000003037209 */ /* 0x004fca0007800000 */
[----:B------:R-:W2:Y:S02]  /*63d0*/  SHFL.DOWN PT, R4, R3, 0x2, 0x1f ;  /* 0x08401f0003047f89 */ /* 0x000ea400000e0000 */
[----:B--2---:R-:W-:-:S05]  /*63e0*/  FMNMX R4, R3, R4, !PT ;  /* 0x0000000403047209 */ /* 0x004fca0007800000 */
[----:B------:R2:W3:Y:S02]  /*63f0*/  SHFL.DOWN PT, R5, R4, 0x1, 0x1f ;  /* 0x08201f0004057f89 */ /* 0x0004e400000e0000 */
.L_x_8080:
[----:B------:R-:W-:Y:S02]  /*6400*/  ISETP.NE.AND P0, PT, R2, RZ, PT ;  /* 0x000000ff0200720c */ /* 0x000fe40003f05270 */
[----:B---3--:R-:W-:-:S11]  /*6410*/  FMNMX R3, R4, R5, !PT ;  /* 0x0000000504037209 */ /* 0x008fd60007800000 */
[----:B------:R-:W-:Y:S05]  /*6420*/  @P0 BRA `(.L_x_8073) ;  /* 0x0000000000080947 */ /* 0x000fea0003800000 */
[----:B--2---:R-:W2:Y:S02]  /*6430*/  LDC.64 R4, c[0x0][0x3a8] ;  /* 0x0000ea00ff047b82 */ /* 0x004ea40000000a00 */
[----:B--2---:R3:W-:Y:S02]  /*6440*/  REDG.E.MAX.S32.STRONG.GPU desc[UR28][R4.64], R3 ;  /* 0x000000030400798e */ /* 0x0047e4000d12e31c */
.L_x_8073:
[----:B------:R-:W-:Y:S05]  /*6450*/  BSYNC B0 ;  /* 0x0000000000007941 */ /* 0x000fea0003800000 */
.L_x_8072:
        /* <DEDUP_REMOVED lines=11> */
[----:B0123--:R-:W-:Y:S05]  /*6510*/  CALL.REL.NOINC `($__internal_221_$__cuda_sm20_rcp_rn_f32_slowpath) ;  /* 0x0000000400987944 */ /* 0x00ffea0003c00000 */
[----:B------:R-:W-:Y:S05]  /*6520*/  BRA `(.L_x_8076) ;  /* 0x0000000000147947 */ /* 0x000fea0003800000 */
.L_x_8075:
[----:B------:R-:W4:Y:S01]  /*6530*/  MUFU.RCP R48, UR10 ;  /* 0x0000000a00307d08 */ /* 0x000f220008001000 */
[----:B---3--:R-:W-:-:S04]  /*6540*/  IMAD.U32 R3, RZ, RZ, UR10 ;  /* 0x0000000aff037e24 */ /* 0x008fc8000f8e00ff */
[----:B----4-:R-:W-:-:S04]  /*6550*/  FFMA R0, R48, R3, -1 ;  /* 0xbf80000030007423 */ /* 0x010fc80000000003 */
[----:B------:R-:W-:-:S04]  /*6560*/  FADD.FTZ R3, -R0, -RZ ;  /* 0x800000ff00037221 */ /* 0x000fc80000010100 */
[----:B------:R-:W-:-:S07]  /*6570*/  FFMA R48, R48, R3, R48 ;  /* 0x0000000330307223 */ /* 0x000fce0000000030 */
.L_x_8076:
[----:B------:R-:W3:Y:S02]  /*6580*/  LDC.64 R2, c[0x0][0x3b0] ;  /* 0x0000ec00ff027b82 */ /* 0x000ee40000000a00 */
[----:B---3--:R-:W-:Y:S01]  /*6590*/  STG.E desc[UR28][R2.64], R48 ;  /* 0x0000003002007986 */ /* 0x008fe2000c10191c */
[----:B------:R-:W-:Y:S05]  /*65a0*/  EXIT ;  /* 0x000000000000794d */ /* 0x000fea0003800000 */
.L_x_8074:
[----:B------:R-:W-:Y:S01]  /*65b0*/  MOV R7, 0x4 ;  /* 0x0000000400077802 */ /* 0x000fe20000000f00 */
[----:B------:R-:W-:Y:S02]  /*65c0*/  IMAD.MOV.U32 R9, RZ, RZ, 0x1f ;  /* 0x0000001fff097424 */ /* 0x000fe400078e00ff */
[----:B------:R-:W-:-:S07]  /*65d0*/  IMAD.MOV.U32 R6, RZ, RZ, -0x1 ;  /* 0xffffffffff067424 */ /* 0x000fce00078e00ff */
[----:B0123--:R-:W-:Y:S05]  /*65e0*/  WARPSYNC.COLLECTIVE R6, `(.L_x_8077) ;  /* 0x0000000006087348 */ /* 0x00ffea0003c00000 */
[----:B---3--:R3:W4:Y:S02]  /*65f0*/  SHFL.DOWN P0, R5, R0, R7, R9 ;  /* 0x0800000700057389 */ /* 0x0087240000000009 */
[----:B01234-:R-:W-:Y:S05]  /*6600*/  ENDCOLLECTIVE ;  /* 0x000000000000791b */ /* 0x01ffea0003800000 */
.L_x_8077:
[----:B------:R-:W-:Y:S02]  /*6610*/  IMAD.MOV.U32 R7, RZ, RZ, 0x2 ;  /* 0x00000002ff077424 */ /* 0x000fe400078e00ff */
[----:B------:R-:W-:-:S05]  /*6620*/  IMAD.MOV.U32 R3, RZ, RZ, R5 ;  /* 0x000000ffff037224 */ /* 0x000fca00078e0005 */
[----:B------:R-:W-:-:S04]  /*6630*/  FMNMX R3, R3, R0, !PT ;  /* 0x0000000003037209 */ /* 0x000fc80007800000 */
[----:B------:R-:W-:-:S07]  /*6640*/  MOV R0, R3 ;  /* 0x0000000300007202 */ /* 0x000fce0000000f00 */
[----:B------:R-:W-:Y:S05]  /*6650*/  WARPSYNC.COLLECTIVE R6, `(.L_x_8078) ;  /* 0x0000000006087348 */ /* 0x000fea0003c00000 */
[----:B------:R0:W1:Y:S02]  /*6660*/  SHFL.DOWN P0, R5, R0, R7, R9 ;  /* 0x0800000700057389 */ /* 0x0000640000000009 */
[----:B01----:R-:W-:Y:S05]  /*6670*/  ENDCOLLECTIVE ;  /* 0x000000000000791b */ /* 0x003fea0003800000 */
.L_x_8078:
[----:B------:R-:W-:Y:S01]  /*6680*/  MOV R7, 0x1 ;  /* 0x0000000100077802 */ /* 0x000fe20000000f00 */
[----:B------:R-:W-:-:S05]  /*6690*/  IMAD.MOV.U32 R4, RZ, RZ, R5 ;  /* 0x000000ffff047224 */ /* 0x000fca00078e0005 */
[----:B------:R-:W-:-:S05]  /*66a0*/  FMNMX R4, R3, R4, !PT ;  /* 0x0000000403047209 */ /* 0x000fca0007800000 */
[----:B------:R-:W-:-:S07]  /*66b0*/  IMAD.MOV.U32 R0, RZ, RZ, R4 ;  /* 0x000000ffff007224 */ /* 0x000fce00078e0004 */
[----:B------:R-:W-:Y:S05]  /*66c0*/  WARPSYNC.COLLECTIVE R6, `(.L_x_8079) ;  /* 0x0000000006087348 */ /* 0x000fea0003c00000 */
[----:B------:R0:W1:Y:S02]  /*66d0*/  SHFL.DOWN P0, R5, R0, R7, R9 ;  /* 0x0800000700057389 */ /* 0x0000640000000009 */
[----:B01----:R-:W-:Y:S05]  /*66e0*/  ENDCOLLECTIVE ;  /* 0x000000000000791b */ /* 0x003fea0003800000 */
.L_x_8079:
[----:B------:R-:W-:Y:S05]  /*66f0*/  BRA `(.L_x_8080) ;  /* 0xfffffffc00407947 */ /* 0x000fea000383ffff */
        .weak           $__internal_220_$__cuda_sm20_div_u64
        .type           $__internal_220_$__cuda_sm20_div_u64,@function
        .size           $__internal_220_$__cuda_sm20_div_u64,($__internal_221_$__cuda_sm20_rcp_rn_f32_slowpath - $__internal_220_$__cuda_sm20_div_u64)
$__internal_220_$__cuda_sm20_div_u64:
        /* <DEDUP_REMOVED lines=71> */
[----:B------:R-:W-:Y:S11]  /*6b70*/  RET.REL.NODEC R4 `(_ZN18transformer_engine6detail43dgated_act_cast_transpose_kernel_notalignedILi1ELi4Eff13__nv_fp8_e4m3NS_5EmptyEXadL_ZNS_5dsiluIffEET_T0_RKS3_EEXadL_ZNS_4siluIffEES5_S6_S8_EEEEvPKT2_SC_PT3_SE_PKT1_PSF_SI_mmm) ;  /* 0xffffff9404207950 */ /* 0x000ff60003c3ffff */
        .weak           $__internal_221_$__cuda_sm20_rcp_rn_f32_slowpath
        .type           $__internal_221_$__cuda_sm20_rcp_rn_f32_slowpath,@function
        .size           $__internal_221_$__cuda_sm20_rcp_rn_f32_slowpath,(.L_x_29522 - $__internal_221_$__cuda_sm20_rcp_rn_f32_slowpath)
$__internal_221_$__cuda_sm20_rcp_rn_f32_slowpath:
        /* <DEDUP_REMOVED lines=15> */
.L_x_8082:
        /* <DEDUP_REMOVED lines=29> */
[----:B------:R-:W-:-:S05]  /*6e40*/  @!P0 VIADD R49, R49, 0x1 ;  /* 0x0000000131318836 */ /* 0x000fca0000000000 */
[----:B------:R-:W-:-:S04]  /*6e50*/  @!P1 SHF.L.U32 R49, R49, 0x1, RZ ;  /* 0x0000000131319819 */ /* 0x000fc800000006ff */
[----:B------:R-:W-:Y:S01]  /*6e60*/  LOP3.LUT R48, R49, 0x80000000, R0, 0xf8, !PT ;  /* 0x8000000031307812 */ /* 0x000fe200078ef800 */
[----:B------:R-:W-:Y:S06]  /*6e70*/  BRA `(.L_x_8083) ;  /* 0x0000000000047947 */ /* 0x000fec0003800000 */
.L_x_8084:
[----:B------:R0:W1:Y:S02]  /*6e80*/  MUFU.RCP R48, R0 ;  /* 0x0000000000307308 */ /* 0x0000640000001000 */
.L_x_8083:
[----:B------:R-:W-:Y:S05]  /*6e90*/  BSYNC B0 ;  /* 0x0000000000007941 */ /* 0x000fea0003800000 */
.L_x_8081:
[----:B------:R-:W-:-:S04]  /*6ea0*/  IMAD.MOV.U32 R45, RZ, RZ, 0x0 ;  /* 0x00000000ff2d7424 */ /* 0x000fc800078e00ff */
[----:B01----:R-:W-:Y:S05]  /*6eb0*/  RET.REL.NODEC R44 `(_ZN18transformer_engine6detail43dgated_act_cast_transpose_kernel_notalignedILi1ELi4Eff13__nv_fp8_e4m3NS_5EmptyEXadL_ZNS_5dsiluIffEET_T0_RKS3_EEXadL_ZNS_4siluIffEES5_S6_S8_EEEEvPKT2_SC_PT3_SE_PKT1_PSF_SI_mmm) ;  /* 0xffffff902c507950 */ /* 0x003fea0003c3ffff */
.L_x_8085:
        /* <DEDUP_REMOVED lines=12> */
.L_x_29522:


//--------------------- .text._ZN18transformer_engine6detail32dgated_act_cast_transpose_kernelILi1ELi4Eff13__nv_fp8_e4m3NS_5EmptyEXadL_ZNS_5dsiluIffEET_T0_RKS3_EEXadL_ZNS_4siluIffEES5_S6_S8_EEEEvPKT2_SC_PT3_SE_PKT1_PSF_SI_mmm --------------------------
	.section	.text._ZN18transformer_engine6detail32dgated_act_cast_transpose_kernelILi1ELi4Eff13__nv_fp8_e4m3NS_5EmptyEXadL_ZNS_5dsiluIffEET_T0_RKS3_EEXadL_ZNS_4siluIffEES5_S6_S8_EEEEvPKT2_SC_PT3_SE_PKT1_PSF_SI_mmm,"ax",@progbits
	.align	128
        .global         _ZN18transformer_engine6detail32dgated_act_cast_transpose_kernelILi1ELi4Eff13__nv_fp8_e4m3NS_5EmptyEXadL_ZNS_5dsiluIffEET_T0_RKS3_EEXadL_ZNS_4siluIffEES5_S6_S8_EEEEvPKT2_SC_PT3_SE_PKT1_PSF_SI_mmm
        .type           _ZN18transformer_engine6detail32dgated_act_cast_transpose_kernelILi1ELi4Eff13__nv_fp8_e4m3NS_5EmptyEXadL_ZNS_5dsiluIffEET_T0_RKS3_EEXadL_ZNS_4siluIffEES5_S6_S8_EEEEvPKT2_SC_PT3_SE_PKT1_PSF_SI_mmm,@function
        .size           _ZN18transformer_engine6detail32dgated_act_cast_transpose_kernelILi1ELi4Eff13__nv_fp8_e4m3NS_5EmptyEXadL_ZNS_5dsiluIffEET_T0_RKS3_EEXadL_ZNS_4siluIffEES5_S6_S8_EEEEvPKT2_SC_PT3_SE_PKT1_PSF_SI_mmm,(.L_x_29524 - _ZN18transformer_engine6detail32dgated_act_cast_transpose_kernelILi1ELi4Eff13__nv_fp8_e4m3NS_5EmptyEXadL_ZNS_5dsiluIffEET_T0_RKS3_EEXadL_ZNS_4siluIffEES5_S6_S8_EEEEvPKT2_SC_PT3_SE_PKT1_PSF_SI_mmm)
        .other          _ZN18transformer_engine6detail32dgated_act_cast_transpose_kernelILi1ELi4Eff13__nv_fp8_e4m3NS_5EmptyEXadL_ZNS_5dsiluIffEET_T0_RKS3_EEXadL_ZNS_4siluIffEES5_S6_S8_EEEEvPKT2_SC_PT3_SE_PKT1_PSF_SI_mmm,@"STO_CUDA_ENTRY STV_DEFAULT"
_ZN18transformer_engine6detail32dgated_act_cast_transpose_kernelILi1ELi4Eff13__nv_fp8_e4m3NS_5EmptyEXadL_ZNS_5dsiluIffEET_T0_RKS3_EEXadL_ZNS_4siluIffEES5_S6_S8_EEEEvPKT2_SC_PT3_SE_PKT1_PSF_SI_mmm:
.text._ZN18transformer_engine6detail32dgated_act_cast_transpose_kernelILi1ELi4Eff13__nv_fp8_e4m3NS_5EmptyEXadL_ZNS_5dsiluIffEET_T0_RKS3_EEXadL_ZNS_4siluIffEES5_S6_S8_EEEEvPKT2_SC_PT3_SE_PKT1_PSF_SI_mmm:
        /* <DEDUP_REMOVED lines=39> */
.L_x_8086:
[----:B------:R-:W-:-:S07]  /*0270*/  MOV R4, 0x290 ;  /* 0x0000029000047802 */ /* 0x000fce0000000f00 */
[----:B------:R-:W-:Y:S05]  /*0280*/  CALL.REL.NOINC `($__internal_222_$__cuda_sm20_div_u64) ;  /* 0x0000004800507944 */ /* 0x000fea0003c00000 */
        /* <DEDUP_REMOVED lines=11> */
.L_x_8087:
[----:B------:R-:W0:Y:S01]  /*0340*/  S2R R3, SR_TID.X ;  /* 0x0000000000037919 */ /* 0x000e220000002100 */
[----:B------:R-:W1:Y:S01]  /*0350*/  LDCU.64 UR18, c[0x0][0x3b8] ;  /* 0x00007700ff1277ac */ /* 0x000e620008000a00 */
[----:B------:R-:W-:Y:S02]  /*0360*/  IMAD.MOV.U32 R33, RZ, RZ, RZ ;  /* 0x000000ffff217224 */ /* 0x000fe400078e00ff */
[----:B------:R-:W-:Y:S01]  /*0370*/  HFMA2 R31, -RZ, RZ, 0, 0 ;  /* 0x00000000ff1f7431 */ /* 0x000fe200000001ff */
        /* <DEDUP_REMOVED lines=15> */
[----:B------:R-:W-:Y:S01]  /*0470*/  SHF.L.U32 R6, R6, 0x4, RZ ;  /* 0x0000000406067819 */ /* 0x000fe200000006ff */
[----:B------:R-:W-:Y:S02]  /*0480*/  USHF.L.U64.HI UR27, UR18, 0x2, UR19 ;  /* 0x00000002121b7899 */ /* 0x000fe40008010213 */
[----:B------:R-:W-:Y:S01]  /*0490*/  IMAD.IADD R5, R3, 0x1, -R4 ;  /* 0x0000000103057824 */ /* 0x000fe200078e0a04 */
[----:B------:R-:W-:Y:S01]  /*04a0*/  ULEA UR14, UP2, UR12, UR14, 0x8 ;  /* 0x0000000e0c0e7291 */ /* 0x000fe2000f8440ff */
[----:B------:R-:W-:Y:S01]  /*04b0*/  IMAD R7, R6, UR19, RZ ;  /* 0x0000001306077c24 */ /* 0x000fe2000f8e02ff */
[----:B------:R-:W-:Y:S01]  /*04c0*/  USHF.L.U32 UR25, UR18, 0x3, URZ ;  /* 0x0000000312197899 */ /* 0x000fe200080006ff */
[C---:B------:R-:W-:Y:S01]  /*04d0*/  VIADD R30, R5.reuse, 0xffffffff ;  /* 0xffffffff051e7836 */ /* 0x040fe20000000000 */
[----:B------:R-:W-:Y:S01]  /*04e0*/  LOP3.LUT R32, R5, 0x1f, RZ, 0xc0, !PT ;  /* 0x0000001f05207812 */ /* 0x000fe200078ec0ff */
[----:B------:R-:W-:-:S02]  /*04f0*/  ULEA.HI.X UR15, UR12, UR15, UR13, 0x8, UP2 ;  /* 0x0000000f0c0f7291 */ /* 0x000fc400090f440d */
[----:B------:R-:W-:Y:S01]  /*0500*/  ULEA UR21, UP3, UR14, UR10, 0x2 ;  /* 0x0000000a0e157291 */ /* 0x000fe2000f8610ff */
[----:B------:R-:W-:Y:S01]  /*0510*/  LOP3.LUT R30, R30, 0x1f, RZ, 0xc0, !PT ;  /* 0x0000001f1e1e7812 */ /* 0x000fe200078ec0ff */
[----:B------:R-:W-:Y:S01]  /*0520*/  IMAD.WIDE.U32 R8, R6, UR18, R32 ;  /* 0x0000001206087c25 */ /* 0x000fe2000f8e0020 */
[----:B------:R-:W-:Y:S02]  /*0530*/  USHF.L.U64.HI UR12, UR18, 0x3, UR19 ;  /* 0x00000003120c7899 */ /* 0x000fe40008010213 */
[----:B------:R-:W-:Y:S01]  /*0540*/  ULEA.HI.X UR24, UR14, UR11, UR15, 0x2, UP3 ;  /* 0x0000000b0e187291 */ /* 0x000fe200098f140f */
[----:B------:R-:W-:Y:S01]  /*0550*/  IMAD.IADD R9, R9, 0x1, R7 ;  /* 0x0000000109097824 */ /* 0x000fe200078e0207 */
[----:B------:R-:W-:Y:S01]  /*0560*/  LEA R10, P0, R8, UR20, 0x2 ;  /* 0x00000014080a7c11 */ /* 0x000fe2000f8010ff */
[----:B------:R-:W-:Y:S01]  /*0570*/  IMAD.WIDE.U32 R14, R6, UR18, R30 ;  /* 0x00000012060e7c25 */ /* 0x000fe2000f8e001e */
[----:B------:R-:W0:Y:S02]  /*0580*/  LDCU.64 UR8, c[0x0][0x3a0] ;  /* 0x00007400ff0877ac */ /* 0x000e240008000a00 */
[----:B------:R-:W-:Y:S01]  /*0590*/  LEA.HI.X R11, R8, UR17, R9, 0x2, P0 ;  /* 0x00000011080b7c11 */ /* 0x000fe200080f1409 */
[----:B------:R-:W-:Y:S01]  /*05a0*/  IMAD.IADD R19, R7, 0x1, R15 ;  /* 0x0000000107137824 */ /* 0x000fe200078e020f */
[----:B------:R-:W-:Y:S01]  /*05b0*/  IADD3 R12, P0, PT, R10, UR26, RZ ;  /* 0x0000001a0a0c7c10 */ /* 0x000fe2000ff1e0ff */
[----:B------:R-:W-:Y:S01]  /*05c0*/  IMAD.MOV.U32 R18, RZ, RZ, R14 ;  /* 0x000000ffff127224 */ /* 0x000fe200078e000e */
[----:B------:R-:W-:Y:S01]  /*05d0*/  IADD3 R2, P1, PT, R14, UR26, RZ ;  /* 0x0000001a0e027c10 */ /* 0x000fe2000ff3e0ff */
[----:B------:R-:W-:Y:S01]  /*05e0*/  IMAD.WIDE.U32 R22, R6, UR18, R8 ;  /* 0x0000001206167c25 */ /* 0x000fe2000f8e0008 */
[----:B------:R-:W-:Y:S01]  /*05f0*/  IADD3.X R13, PT, PT, R11, UR27, RZ, P0, !PT ;  /* 0x0000001b0b0d7c10 */ /* 0x000fe200087fe4ff */
[----:B---3--:R-:W5:Y:S01]  /*0600*/  LDG.E R20, desc[UR22][R10.64] ;  /* 0x000000160a147981 */ /* 0x008f62000c1e1900 */
[----:B------:R-:W-:Y:S01]  /*0610*/  IADD3 R14, P0, PT, R12, UR26, RZ ;  /* 0x0000001a0c0e7c10 */ /* 0x000fe2000ff1e0ff */
[----:B------:R-:W-:Y:S01]  /*0620*/  IMAD.WIDE.U32 R16, R6, UR18, R18 ;  /* 0x0000001206107c25 */ /* 0x000fe2000f8e0012 */
[----:B------:R-:W-:Y:S01]  /*0630*/  IADD3.X R19, PT, PT, R19, UR27, RZ, P1, !PT ;  /* 0x0000001b13137c10 */ /* 0x000fe20008ffe4ff */
[----:B------:R-:W-:Y:S01]  /*0640*/  UIADD3 UR28, UP0, UPT, UR26, UR21, URZ ;  /* 0x000000151a1c7290 */ /* 0x000fe2000ff1e0ff */
[----:B------:R-:W-:Y:S01]  /*0650*/  IADD3.X R15, PT, PT, R13, UR27, RZ, P0, !PT ;  /* 0x0000001b0d0f7c10 */ /* 0x000fe200087fe4ff */
[----:B------:R-:W1:Y:S01]  /*0660*/  LDCU.64 UR18, c[0x0][0x3c0] ;  /* 0x00007800ff1277ac */ /* 0x000e620008000a00 */
[----:B------:R-:W-:Y:S01]  /*0670*/  IADD3 R0, P0, PT, R16, UR25, RZ ;  /* 0x0000001910007c10 */ /* 0x000fe2000ff1e0ff */
[----:B------:R-:W-:Y:S01]  /*0680*/  IMAD.IADD R16, R7, 0x1, R23 ;  /* 0x0000000107107824 */ /* 0x000fe200078e0217 */
[----:B------:R-:W-:-:S02]  /*0690*/  LEA R24, P1, R2, UR20, 0x2 ;  /* 0x0000001402187c11 */ /* 0x000fc4000f8210ff */
[----:B------:R-:W-:Y:S01]  /*06a0*/  SHF.L.U32 R8, R22, 0x2, RZ ;  /* 0x0000000216087819 */ /* 0x000fe200000006ff */
[----:B------:R-:W-:Y:S01]  /*06b0*/  UIADD3.X UR29, UPT, UPT, UR27, UR24, URZ, UP0, !UPT ;  /* 0x000000181b1d7290 */ /* 0x000fe200087fe4ff */
[----:B------:R-:W-:Y:S01]  /*06c0*/  IADD3.X R17, PT, PT, R7, UR12, R17, P0, !PT ;  /* 0x0000000c07117c10 */ /* 0x000fe200087fe411 */
[----:B------:R-:W5:Y:S01]  /*06d0*/  LDG.E R34, desc[UR22][R14.64] ;  /* 0x000000160e227981 */ /* 0x000f62000c1e1900 */
[----:B------:R-:W-:Y:S02]  /*06e0*/  IADD3 R28, P0, PT, R14, UR26, RZ ;  /* 0x0000001a0e1c7c10 */ /* 0x000fe4000ff1e0ff */
[----:B------:R-:W-:Y:S02]  /*06f0*/  LEA.HI.X R25, R2, UR17, R19, 0x2, P1 ;  /* 0x0000001102197c11 */ /* 0x000fe400088f1413 */
[----:B------:R2:W5:Y:S01]  /*0700*/  LDG.E R19, desc[UR22][R12.64] ;  /* 0x000000160c137981 */ /* 0x000562000c1e1900 */
[----:B------:R-:W-:Y:S02]  /*0710*/  IADD3.X R29, PT, PT, R15, UR27, RZ, P0, !PT ;  /* 0x0000001b0f1d7c10 */ /* 0x000fe400087fe4ff */
[----:B------:R-:W-:Y:S01]  /*0720*/  SHF.L.U64.HI R2, R22, 0x2, R16 ;  /* 0x0000000216027819 */ /* 0x000fe20000010210 */
[----:B------:R3:W5:Y:S01]  /*0730*/  LDG.E R41, desc[UR22][R24.64] ;  /* 0x0000001618297981 */ /* 0x000762000c1e1900 */
[----:B------:R-:W-:-:S03]  /*0740*/  IADD3 R38, P1, PT, R24, UR26, RZ ;  /* 0x0000001a18267c10 */ /* 0x000fc6000ff3e0ff */
[----:B------:R4:W5:Y:S01]  /*0750*/  LDG.E R14, desc[UR22][R28.64] ;  /* 0x000000161c0e7981 */ /* 0x000962000c1e1900 */
[----:B--2---:R-:W-:-:S04]  /*0760*/  IADD3 R12, P0, PT, R8, UR21, RZ ;  /* 0x00000015080c7c10 */ /* 0x004fc8000ff1e0ff */
[----:B------:R-:W-:Y:S02]  /*0770*/  IADD3.X R13, PT, PT, R2, UR24, RZ, P0, !PT ;  /* 0x00000018020d7c10 */ /* 0x000fe400087fe4ff */
[----:B---3--:R-:W-:-:S03]  /*0780*/  IADD3 R24, P0, PT, R12, UR25, RZ ;  /* 0x000000190c187c10 */ /* 0x008fc6000ff1e0ff */
[----:B------:R2:W3:Y:S01]  /*0790*/  LDG.E R11, desc[UR22][R12.64] ;  /* 0x000000160c0b7981 */ /* 0x0004e2000c1e1900 */
[----:B------:R-:W-:Y:S02]  /*07a0*/  IADD3.X R39, PT, PT, R25, UR27, RZ, P1, !PT ;  /* 0x0000001b19277c10 */ /* 0x000fe40008ffe4ff */
[----:B------:R-:W-:Y:S02]  /*07b0*/  IADD3.X R25, PT, PT, R13, UR12, RZ, P0, !PT ;  /* 0x0000000c0d197c10 */ /* 0x000fe400087fe4ff */
[----:B0-----:R-:W-:Y:S01]  /*07c0*/  ISETP.NE.U32.AND P0, PT, RZ, UR8, PT ;  /* 0x00000008ff007c0c */ /* 0x001fe2000bf05070 */
[----:B------:R0:W5:Y:S03]  /*07d0*/  LDG.E R36, desc[UR22][R38.64] ;  /* 0x0000001626247981 */ /* 0x000166000c1e1900 */
[----:B------:R-:W-:Y:S01]  /*07e0*/  ISETP.NE.AND.EX P0, PT, RZ, UR9, PT, P0 ;  /* 0x00000009ff007c0c */ /* 0x000fe2000bf05300 */
[----:B------:R-:W5:Y:S01]  /*07f0*/  LDG.E R10, desc[UR22][R24.64] ;  /* 0x00000016180a7981 */ /* 0x000f62000c1e1900 */
[----:B------:R-:W-:Y:S01]  /*0800*/  IADD3 R8, P1, PT, R8, UR28, RZ ;  /* 0x0000001c08087c10 */ /* 0x000fe2000ff3e0ff */
[----:B------:R-:W-:Y:S01]  /*0810*/  IMAD.MOV.U32 R7, RZ, RZ, 0x437c0000 ;  /* 0x437c0000ff077424 */ /* 0x000fe200078e00ff */
[----:B------:R-:W-:Y:S01]  /*0820*/  IADD3 R42, P2, PT, R38, UR26, RZ ;  /* 0x0000001a262a7c10 */ /* 0x000fe2000ff5e0ff */
[----:B------:R-:W1:Y:S01]  /*0830*/  LDCU.128 UR8, c[0x0][0x390] ;  /* 0x00007200ff0877ac */ /* 0x000e620008000c00 */
[----:B------:R-:W-:-:S02]  /*0840*/  IADD3.X R9, PT, PT, R2, UR29, RZ, P1, !PT ;  /* 0x0000001d02097c10 */ /* 0x000fc40008ffe4ff */
[----:B------:R-:W-:-:S05]  /*0850*/  IADD3.X R43, PT, PT, R39, UR27, RZ, P2, !PT ;  /* 0x0000001b272b7c10 */ /* 0x000fca00097fe4ff */
[----:B------:R-:W1:Y:S01]  /*0860*/  @P0 LDC.64 R52, c[0x0][0x3a0] ;  /* 0x0000e800ff340b82 */ /* 0x000e620000000a00 */
[----:B------:R-:W-:Y:S01]  /*0870*/  IADD3 R26, P1, PT, R8, UR25, RZ ;  /* 0x00000019081a7c10 */ /* 0x000fe2000ff3e0ff */
[----:B------:R-:W5:Y:S01]  /*0880*/  LDG.E R45, desc[UR22][R42.64] ;  /* 0x000000162a2d7981 */ /* 0x000f62000c1e1900 */
[----:B----4-:R-:W-:Y:S02]  /*0890*/  IADD3 R28, P2, PT, R42, UR26, RZ ;  /* 0x0000001a2a1c7c10 */ /* 0x010fe4000ff5e0ff */
[----:B------:R-:W-:Y:S01]  /*08a0*/  IADD3.X R27, PT, PT, R9, UR12, RZ, P1, !PT ;  /* 0x0000000c091b7c10 */ /* 0x000fe20008ffe4ff */
[----:B------:R-:W5:Y:S01]  /*08b0*/  LDG.E R8, desc[UR22][R8.64] ;  /* 0x0000001608087981 */ /* 0x000f62000c1e1900 */
[----:B------:R-:W-:Y:S02]  /*08c0*/  IADD3.X R29, PT, PT, R43, UR27, RZ, P2, !PT ;  /* 0x0000001b2b1d7c10 */ /* 0x000fe400097fe4ff */
[C---:B------:R-:W-:Y:S01]  /*08d0*/  SHF.L.U64.HI R2, R0.reuse, 0x2, R17 ;  /* 0x0000000200027819 */ /* 0x040fe20000010211 */
[----:B------:R-:W-:Y:S01]  /*08e0*/  IMAD.SHL.U32 R0, R0, 0x4, RZ ;  /* 0x0000000400007824 */ /* 0x000fe200078e00ff */
[----:B--2---:R-:W-:Y:S01]  /*08f0*/  IADD3 R12, P1, PT, R24, UR25, RZ ;  /* 0x00000019180c7c10 */ /* 0x004fe2000ff3e0ff */
[----:B------:R2:W5:Y:S01]  /*0900*/  LDG.E R18, desc[UR22][R26.64] ;  /* 0x000000161a127981 */ /* 0x000562000c1e1900 */
[----:B------:R-:W-:-:S02]  /*0910*/  IADD3 R46, P2, PT, R26, UR25, RZ ;  /* 0x000000191a2e7c10 */ /* 0x000fc4000ff5e0ff */
[----:B------:R-:W-:Y:S02]  /*0920*/  IADD3.X R13, PT, PT, R25, UR12, RZ, P1, !PT ;  /* 0x0000000c190d7c10 */ /* 0x000fe40008ffe4ff */
[----:B------:R-:W-:Y:S01]  /*0930*/  IADD3.X R47, PT, PT, R27, UR12, RZ, P2, !PT ;  /* 0x0000000c1b2f7c10 */ /* 0x000fe200097fe4ff */
[----:B------:R4:W5:Y:S01]  /*0940*/  LDG.E R25, desc[UR22][R28.64] ;  /* 0x000000161c197981 */ /* 0x000962000c1e1900 */
[C---:B0-----:R-:W-:Y:S02]  /*0950*/  IADD3 R38, P1, PT, R0.reuse, UR21, RZ ;  /* 0x0000001500267c10 */ /* 0x041fe4000ff3e0ff */
[----:B--2---:R-:W-:Y:S01]  /*0960*/  IADD3 R26, P2, PT, R0, UR28, RZ ;  /* 0x0000001c001a7c10 */ /* 0x004fe2000ff5e0ff */
[----:B------:R-:W5:Y:S01]  /*0970*/  LDG.E R17, desc[UR22][R12.64] ;  /* 0x000000160c117981 */ /* 0x000f62000c1e1900 */
[C---:B------:R-:W-:Y:S02]  /*0980*/  IADD3.X R39, PT, PT, R2.reuse, UR24, RZ, P1, !PT ;  /* 0x0000001802277c10 */ /* 0x040fe40008ffe4ff */
[----:B------:R-:W-:Y:S01]  /*0990*/  IADD3.X R27, PT, PT, R2, UR29, RZ, P2, !PT ;  /* 0x0000001d021b7c10 */ /* 0x000fe200097fe4ff */
[----:B-1----:R-:W2:Y:S01]  /*09a0*/  @P0 LDG.E R52, desc[UR22][R52.64] ;  /* 0x0000001634340981 */ /* 0x002ea2000c1e1900 */
[----:B------:R-:W-:-:S02]  /*09b0*/  IADD3 R42, P1, PT, R12, UR25, RZ ;  /* 0x000000190c2a7c10 */ /* 0x000fc4000ff3e0ff */
[----:B------:R-:W-:Y:S01]  /*09c0*/  IADD3 R54, P2, PT, R46, UR25, RZ ;  /* 0x000000192e367c10 */ /* 0x000fe2000ff5e0ff */
[----:B------:R0:W5:Y:S01]  /*09d0*/  LDG.E R37, desc[UR22][R26.64] ;  /* 0x000000161a257981 */ /* 0x000162000c1e1900 */
[----:B------:R-:W-:Y:S02]  /*09e0*/  IADD3.X R43, PT, PT, R13, UR12, RZ, P1, !PT ;  /* 0x0000000c0d2b7c10 */ /* 0x000fe40008ffe4ff */
[----:B------:R-:W-:Y:S01]  /*09f0*/  IADD3.X R55, PT, PT, R47, UR12, RZ, P2, !PT ;  /* 0x0000000c2f377c10 */ /* 0x000fe200097fe4ff */
[----:B------:R1:W5:Y:S01]  /*0a00*/  LDG.E R15, desc[UR22][R46.64] ;  /* 0x000000162e0f7981 */ /* 0x000362000c1e1900 */
[----:B----4-:R-:W-:Y:S02]  /*0a10*/  IADD3 R28, P1, PT, R38, UR25, RZ ;  /* 0x00000019261c7c10 */ /* 0x010fe4000ff3e0ff */
[----:B------:R-:W-:Y:S01]  /*0a20*/  IADD3 R50, P2, PT, R26, UR25, RZ ;  /* 0x000000191a327c10 */ /* 0x000fe2000ff5e0ff */
[----:B------:R4:W5:Y:S01]  /*0a30*/  LDG.E R13, desc[UR22][R42.64] ;  /* 0x000000162a0d7981 */ /* 0x000962000c1e1900 */
[----:B------:R-:W-:-:S02]  /*0a40*/  IADD3.X R29, PT, PT, R39, UR12, RZ, P1, !PT ;  /* 0x0000000c271d7c10 */ /* 0x000fc40008ffe4ff */
[----:B------:R-:W-:Y:S01]  /*0a50*/  IADD3.X R51, PT, PT, R27, UR12, RZ, P2, !PT ;  /* 0x0000000c1b337c10 */ /* 0x000fe200097fe4ff */
[----:B------:R-:W5:Y:S01]  /*0a60*/  LDG.E R35, desc[UR22][R38.64] ;  /* 0x0000001626237981 */ /* 0x000f62000c1e1900 */
[----:B------:R-:W-:Y:S02]  /*0a70*/  IADD3 R48, P1, PT, R28, UR25, RZ ;  /* 0x000000191c307c10 */ /* 0x000fe4000ff3e0ff */
[----:B0-----:R-:W-:Y:S01]  /*0a80*/  IADD3 R26, P2, PT, R50, UR25, RZ ;  /* 0x00000019321a7c10 */ /* 0x001fe2000ff5e0ff */
[----:B------:R-:W5:Y:S01]  /*0a90*/  LDG.E R12, desc[UR22][R54.64] ;  /* 0x00000016360c7981 */ /* 0x000f62000c1e1900 */
[----:B------:R-:W-:Y:S02]  /*0aa0*/  IADD3.X R49, PT, PT, R29, UR12, RZ, P1, !PT ;  /* 0x0000000c1d317c10 */ /* 0x000fe40008ffe4ff */
[----:B------:R-:W-:Y:S02]  /*0ab0*/  IADD3.X R27, PT, PT, R51, UR12, RZ, P2, !PT ;  /* 0x0000000c331b7c10 */ /* 0x000fe400097fe4ff */
[----:B-1----:R-:W-:Y:S01]  /*0ac0*/  IADD3 R46, P1, PT, R48, UR25, RZ ;  /* 0x00000019302e7c10 */ /* 0x002fe2000ff3e0ff */
[----:B------:R-:W5:Y:S01]  /*0ad0*/  LDG.E R38, desc[UR22][R28.64] ;  /* 0x000000161c267981 */ /* 0x000f62000c1e1900 */
[----:B----4-:R-:W-:-:S02]  /*0ae0*/  IADD3 R42, P2, PT, R26, UR25, RZ ;  /* 0x000000191a2a7c10 */ /* 0x010fc4000ff5e0ff */
[----:B------:R-:W-:Y:S01]  /*0af0*/  IADD3.X R47, PT, PT, R49, UR12, RZ, P1, !PT ;  /* 0x0000000c312f7c10 */ /* 0x000fe20008ffe4ff */
[----:B------:R-:W5:Y:S01]  /*0b00*/  LDG.E R39, desc[UR22][R50.64] ;  /* 0x0000001632277981 */ /* 0x000f62000c1e1900 */
[----:B------:R-:W-:-:S03]  /*0b10*/  IADD3.X R43, PT, PT, R27, UR12, RZ, P2, !PT ;  /* 0x0000000c1b2b7c10 */ /* 0x000fc600097fe4ff */
[----:B------:R-:W5:Y:S04]  /*0b20*/  LDG.E R40, desc[UR22][R48.64] ;  /* 0x0000001630287981 */ /* 0x000f68000c1e1900 */
[----:B------:R-:W5:Y:S04]  /*0b30*/  LDG.E R28, desc[UR22][R46.64] ;  /* 0x000000162e1c7981 */ /* 0x000f68000c1e1900 */
[----:B------:R-:W5:Y:S01]  /*0b40*/  LDG.E R29, desc[UR22][R42.64] ;  /* 0x000000162a1d7981 */ /* 0x000f62000c1e1900 */
[----:B------:R-:W-:Y:S01]  /*0b50*/  IMAD.MOV.U32 R0, RZ, RZ, 0x3bbb989d ;  /* 0x3bbb989dff007424 */ /* 0x000fe200078e00ff */
[----:B------:R-:W0:Y:S02]  /*0b60*/  S2R R9, SR_CgaCtaId ;  /* 0x0000000000097919 */ /* 0x000e240000008800 */
[----:B------:R1:W5:Y:S01]  /*0b70*/  LDG.E R26, desc[UR22][R26.64] ;  /* 0x000000161a1a7981 */ /* 0x000362000c1e1900 */
[----:B------:R-:W-:-:S02]  /*0b80*/  UIMAD UR13, UR6, UR18, URZ ;  /* 0x00000012060d72a4 */ /* 0x000fc4000f8e02ff */
[----:B------:R-:W-:Y:S02]  /*0b90*/  UIMAD.WIDE.U32 UR6, UR16, UR18, URZ ;  /* 0x00000012100672a5 */ /* 0x000fe4000f8e00ff */
[----:B------:R-:W-:Y:S01]  /*0ba0*/  UIMAD UR16, UR16, UR19, UR13 ;  /* 0x00000013101072a4 */ /* 0x000fe2000f8e020d */
[----:B------:R-:W-:Y:S01]  /*0bb0*/  UMOV UR18, 0x3f800000 ;  /* 0x3f80000000127882 */ /* 0x000fe20000000000 */
[----:B------:R-:W-:Y:S02]  /*0bc0*/  UIADD3 UR14, UP0, UPT, UR14, UR8, URZ ;  /* 0x000000080e0e7290 */ /* 0x000fe4000ff1e0ff */
[----:B------:R-:W-:Y:S02]  /*0bd0*/  USHF.L.U32 UR13, UR6, 0x5, URZ ;  /* 0x00000005060d7899 */ /* 0x000fe400080006ff */
[----:B------:R-:W-:Y:S02]  /*0be0*/  UIADD3 UR8, UPT, UPT, UR7, UR16, URZ ;  /* 0x0000001007087290 */ /* 0x000fe4000fffe0ff */
[----:B------:R-:W-:-:S02]  /*0bf0*/  ULEA UR7, UP1, UR4, UR13, 0x7 ;  /* 0x0000000d04077291 */ /* 0x000fc4000f8238ff */
[----:B------:R-:W-:Y:S02]  /*0c00*/  USHF.L.U64.HI UR6, UR6, 0x5, UR8 ;  /* 0x0000000506067899 */ /* 0x000fe40008010208 */
[----:B------:R-:W-:Y:S02]  /*0c10*/  UIADD3 UR10, UP2, UPT, UR7, UR10, URZ ;  /* 0x0000000a070a7290 */ /* 0x000fe4000ff5e0ff */
[----:B------:R-:W-:Y:S01]  /*0c20*/  ULEA.HI.X UR4, UR4, UR6, UR5, 0x7, UP1 ;  /* 0x0000000604047291 */ /* 0x000fe200088f3c05 */
[----:B------:R-:W-:Y:S01]  /*0c30*/  BSSY.RECONVERGENT B1, `(.L_x_8088) ;  /* 0x000001d000017945 */ /* 0x000fe20003800200 */
[----:B------:R-:W-:Y:S02]  /*0c40*/  UIADD3.X UR9, UPT, UPT, UR15, UR9, URZ, UP0, !UPT ;  /* 0x000000090f097290 */ /* 0x000fe400087fe4ff */
[----:B------:R-:W-:Y:S01]  /*0c50*/  UIADD3.X UR11, UPT, UPT, UR4, UR11, URZ, UP2, !UPT ;  /* 0x0000000b040b7290 */ /* 0x000fe200097fe4ff */
[----:B---3--:R-:W-:-:S04]  /*0c60*/  FFMA.SAT R0, R11, -R0, 0.5 ;  /* 0x3f0000000b007423 */ /* 0x008fc80000002800 */
[----:B------:R-:W-:-:S04]  /*0c70*/  FFMA.RM R0, R0, R7, 12582913 ;  /* 0x4b40000100007423 */ /* 0x000fc80000004007 */
[----:B------:R-:W-:-:S04]  /*0c80*/  FADD R2, R0, -12583039 ;  /* 0xcb40007f00027421 */ /* 0x000fc80000000000 */
[----:B------:R-:W-:-:S04]  /*0c90*/  FFMA R2, R11, -1.4426950216293334961, -R2 ;  /* 0xbfb8aa3b0b027823 */ /* 0x000fc80000000802 */
[----:B------:R-:W-:-:S04]  /*0ca0*/  FFMA R2, R11, -1.925963033500011079e-08, R2 ;  /* 0xb2a570600b027823 */ /* 0x000fc80000000002 */
[----:B------:R-:W1:Y:S01]  /*0cb0*/  MUFU.EX2 R7, R2 ;  /* 0x0000000200077308 */ /* 0x000e620000000800 */
[----:B------:R-:W-:-:S05]  /*0cc0*/  SHF.L.U32 R0, R0, 0x17, RZ ;  /* 0x0000001700007819 */ /* 0x000fca00000006ff */
[----:B-1----:R-:W-:-:S04]  /*0cd0*/  FFMA R27, R0, R7, 1 ;  /* 0x3f800000001b7423 */ /* 0x002fc80000000007 */
[----:B------:R-:W-:Y:S01]  /*0ce0*/  VIADD R2, R27, 0x1800000 ;  /* 0x018000001b027836 */ /* 0x000fe20000000000 */
[----:B------:R-:W-:-:S04]  /*0cf0*/  MOV R0, 0x400 ;  /* 0x0000040000007802 */ /* 0x000fc80000000f00 */
[----:B------:R-:W-:Y:S02]  /*0d00*/  LOP3.LUT R2, R2, 0x7f800000, RZ, 0xc0, !PT ;  /* 0x7f80000002027812 */ /* 0x000fe400078ec0ff */
[----:B--2---:R-:W-:Y:S02]  /*0d10*/  @P0 R2UR UR18, R52 ;  /* 0x00000000341202ca */ /* 0x004fe400000e0000 */
[----:B------:R-:W-:Y:S01]  /*0d20*/  ISETP.GT.U32.AND P0, PT, R2, 0x1ffffff, PT ;  /* 0x01ffffff0200780c */ /* 0x000fe20003f04070 */
[----:B------:R-:W-:Y:S01]  /*0d30*/  VIADD R0, R0, 0x20 ;  /* 0x0000002000007836 */ /* 0x000fe20000000000 */
[----:B------:R-:W-:-:S04]  /*0d40*/  LOP3.LUT R7, R3, 0x1f, RZ, 0xc0, !PT ;  /* 0x0000001f03077812 */ /* 0x000fc800078ec0ff */
[----:B0-----:R-:W-:-:S05]  /*0d50*/  LEA R0, R9, R0, 0x18 ;  /* 0x0000000009007211 */ /* 0x001fca00078ec0ff */
[----:B------:R-:W-:Y:S02]  /*0d60*/  IMAD R9, R7, 0x84, R0 ;  /* 0x0000008407097824 */ /* 0x000fe400078e0200 */
[----:B------:R-:W-:Y:S05]  /*0d70*/  @P0 BRA `(.L_x_8089) ;  /* 0x0000000000100947 */ /* 0x000fea0003800000 */
[----:B------:R-:W-:Y:S01]  /*0d80*/  IMAD.MOV.U32 R0, RZ, RZ, R27 ;  /* 0x000000ffff007224 */ /* 0x000fe200078e001b */
[----:B------:R-:W-:-:S07]  /*0d90*/  MOV R2, 0xdb0 ;  /* 0x00000db000027802 */ /* 0x000fce0000000f00 */
[----:B-----5:R-:W-:Y:S05]  /*0da0*/  CALL.REL.NOINC `($__internal_223_$__cuda_sm20_rcp_rn_f32_slowpath) ;  /* 0x0000004000a87944 */ /* 0x020fea0003c00000 */
[----:B------:R-:W-:Y:S05]  /*0db0*/  BRA `(.L_x_8090) ;  /* 0x0000000000107947 */ /* 0x000fea0003800000 */
.L_x_8089:
[----:B------:R-:W0:Y:S02]  /*0dc0*/  MUFU.RCP R48, R27 ;  /* 0x0000001b00307308 */ /* 0x000e240000001000 */
[----:B0-----:R-:W-:-:S04]  /*0dd0*/  FFMA R0, R27, R48, -1 ;  /* 0xbf8000001b007423 */ /* 0x001fc80000000030 */
[----:B------:R-:W-:-:S04]  /*0de0*/  FADD.FTZ R21, -R0, -RZ ;  /* 0x800000ff00157221 */ /* 0x000fc80000010100 */
[----:B------:R-:W-:-:S07]  /*0df0*/  FFMA R48, R48, R21, R48 ;  /* 0x0000001530307223 */ /* 0x000fce0000000030 */
.L_x_8090:
[----:B------:R-:W-:Y:S05]  /*0e00*/  BSYNC.RECONVERGENT B1 ;  /* 0x0000000000017941 */ /* 0x000fea0003800200 */
.L_x_8088:
[----:B------:R-:W-:Y:S02]  /*0e10*/  HFMA2 R21, -RZ, RZ, 0.96630859375, -0.0022525787353515625 ;  /* 0x3bbb989dff157431 */ /* 0x000fe400000001ff */
[----:B------:R-:W-:Y:S01]  /*0e20*/  IMAD.MOV.U32 R27, RZ, RZ, 0x437c0000 ;  /* 0x437c0000ff1b7424 */ /* 0x000fe200078e00ff */
[----:B------:R-:W-:Y:S02]  /*0e30*/  BSSY.RECONVERGENT B1, `(.L_x_8091) ;  /* 0x000001c000017945 */ /* 0x000fe40003800200 */
        /* <DEDUP_REMOVED lines=15> */
[C---:B------:R-:W-:Y:S01]  /*0f30*/  FMUL R21, R20.reuse, R21 ;  /* 0x0000001514157220 */ /* 0x040fe20000400000 */
[----:B------:R-:W-:-:S03]  /*0f40*/  FMUL R11, R20, R11 ;  /* 0x0000000b140b7220 */ /* 0x000fc60000400000 */
[----:B------:R-:W-:-:S08]  /*0f50*/  FMUL R8, R8, R21 ;  /* 0x0000001508087220 */ /* 0x000fd00000400000 */
[----:B------:R-:W-:Y:S05]  /*0f60*/  @P0 BRA `(.L_x_8092) ;  /* 0x0000000000100947 */ /* 0x000fea0003800000 */
[----:B------:R-:W-:Y:S02]  /*0f70*/  MOV R0, R27 ;  /* 0x0000001b00007202 */ /* 0x000fe40000000f00 */
[----:B------:R-:W-:-:S07]  /*0f80*/  MOV R2, 0xfa0 ;  /* 0x00000fa000027802 */ /* 0x000fce0000000f00 */
[----:B------:R-:W-:Y:S05]  /*0f90*/  CALL.REL.NOINC `($__internal_223_$__cuda_sm20_rcp_rn_f32_slowpath) ;  /* 0x00000040002c7944 */ /* 0x000fea0003c00000 */
[----:B------:R-:W-:Y:S05]  /*0fa0*/  BRA `(.L_x_8093) ;  /* 0x0000000000107947 */ /* 0x000fea0003800000 */
.L_x_8092:
[----:B------:R-:W0:Y:S02]  /*0fb0*/  MUFU.RCP R48, R27 ;  /* 0x0000001b00307308 */ /* 0x000e240000001000 */
[----:B0-----:R-:W-:-:S04]  /*0fc0*/  FFMA R0, R27, R48, -1 ;  /* 0xbf8000001b007423 */ /* 0x001fc80000000030 */
[----:B------:R-:W-:-:S04]  /*0fd0*/  FADD.FTZ R21, -R0, -RZ ;  /* 0x800000ff00157221 */ /* 0x000fc80000010100 */
[----:B------:R-:W-:-:S07]  /*0fe0*/  FFMA R48, R48, R21, R48 ;  /* 0x0000001530307223 */ /* 0x000fce0000000030 */
.L_x_8093:
[----:B------:R-:W-:Y:S05]  /*0ff0*/  BSYNC.RECONVERGENT B1 ;  /* 0x0000000000017941 */ /* 0x000fea0003800200 */
.L_x_8091:
        /* <DEDUP_REMOVED lines=22> */
[----:B------:R-:W-:Y:S01]  /*1160*/  IMAD.MOV.U32 R0, RZ, RZ, R27 ;  /* 0x000000ffff007224 */ /* 0x000fe200078e001b */
[----:B------:R-:W-:-:S07]  /*1170*/  MOV R2, 0x1190 ;  /* 0x0000119000027802 */ /* 0x000fce0000000f00 */
[----:B------:R-:W-:Y:S05]  /*1180*/  CALL.REL.NOINC `($__internal_223_$__cuda_sm20_rcp_rn_f32_slowpath) ;  /* 0x0000003c00b07944 */ /* 0x000fea0003c00000 */
[----:B------:R-:W-:Y:S05]  /*1190*/  BRA `(.L_x_8096) ;  /* 0x0000000000107947 */ /* 0x000fea0003800000 */
.L_x_8095:
[----:B------:R-:W0:Y:S02]  /*11a0*/  MUFU.RCP R48, R27 ;  /* 0x0000001b00307308 */ /* 0x000e240000001000 */
[----:B0-----:R-:W-:-:S04]  /*11b0*/  FFMA R0, R27, R48, -1 ;  /* 0xbf8000001b007423 */ /* 0x001fc80000000030 */
[----:B------:R-:W-:-:S04]  /*11c0*/  FADD.FTZ R21, -R0, -RZ ;  /* 0x800000ff00157221 */ /* 0x000fc80000010100 */
[----:B------:R-:W-:-:S07]  /*11d0*/  FFMA R48, R48, R21, R48 ;  /* 0x0000001530307223 */ /* 0x000fce0000000030 */
.L_x_8096:
[----:B------:R-:W-:Y:S05]  /*11e0*/  BSYNC.RECONVERGENT B1 ;  /* 0x0000000000017941 */ /* 0x000fea0003800200 */
.L_x_8094:
[----:B------:R-:W-:Y:S01]  /*11f0*/  IMAD.MOV.U32 R0, RZ, RZ, 0x3bbb989d ;  /* 0x3bbb989dff007424 */ /* 0x000fe200078e00ff */
[----:B------:R-:W0:Y:S01]  /*1200*/  LDCU.64 UR6, c[0x0][0x3b8] ;  /* 0x00007700ff0677ac */ /* 0x000e220008000a00 */
[----:B------:R-:W-:Y:S02]  /*1210*/  IMAD.MOV.U32 R21, RZ, RZ, 0x437c0000 ;  /* 0x437c0000ff157424 */ /* 0x000fe400078e00ff */
[----:B------:R-:W-:Y:S01]  /*1220*/  FMUL R27, R17, R48 ;  /* 0x00000030111b7220 */ /* 0x000fe20000400000 */
[----:B------:R-:W-:Y:S01]  /*1230*/  FFMA.SAT R0, R13, -R0, 0.5 ;  /* 0x3f0000000d007423 */ /* 0x000fe20000002800 */
[----:B------:R-:W-:Y:S03]  /*1240*/  BSSY.RECONVERGENT B1, `(.L_x_8097) ;  /* 0x000001c000017945 */ /* 0x000fe60003800200 */
[----:B------:R-:W-:-:S04]  /*1250*/  FFMA.RM R0, R0, R21, 12582913 ;  /* 0x4b40000100007423 */ /* 0x000fc80000004015 */
[C---:B------:R-:W-:Y:S01]  /*1260*/  FADD R2, R0.reuse, -12583039 ;  /* 0xcb40007f00027421 */ /* 0x040fe20000000000 */
[----:B------:R-:W-:-:S03]  /*1270*/  SHF.L.U32 R0, R0, 0x17, RZ ;  /* 0x0000001700007819 */ /* 0x000fc600000006ff */
[----:B------:R-:W-:Y:S01]  /*1280*/  FFMA R2, R13, -1.4426950216293334961, -R2 ;  /* 0xbfb8aa3b0d027823 */ /* 0x000fe20000000802 */
[----:B0-----:R-:W-:-:S03]  /*1290*/  USHF.L.U64.HI UR7, UR6, 0x1, UR7 ;  /* 0x0000000106077899 */ /* 0x001fc60008010207 */
[----:B------:R-:W-:Y:S01]  /*12a0*/  FFMA R2, R13, -1.925963033500011079e-08, R2 ;  /* 0xb2a570600d027823 */ /* 0x000fe20000000002 */
[----:B------:R-:W-:-:S03]  /*12b0*/  USHF.L.U32 UR6, UR6, 0x1, URZ ;  /* 0x0000000106067899 */ /* 0x000fc600080006ff */
        /* <DEDUP_REMOVED lines=16> */
.L_x_8098:
[----:B------:R-:W0:Y:S02]  /*13c0*/  MUFU.RCP R48, R43 ;  /* 0x0000002b00307308 */ /* 0x000e240000001000 */
[----:B0-----:R-:W-:-:S04]  /*13d0*/  FFMA R0, R43, R48, -1 ;  /* 0xbf8000002b007423 */ /* 0x001fc80000000030 */
[----:B------:R-:W-:-:S04]  /*13e0*/  FADD.FTZ R17, -R0, -RZ ;  /* 0x800000ff00117221 */ /* 0x000fc80000010100 */
[----:B------:R-:W-:-:S07]  /*13f0*/  FFMA R48, R48, R17, R48 ;  /* 0x0000001130307223 */ /* 0x000fce0000000030 */
.L_x_8099:
[----:B------:R-:W-:Y:S05]  /*1400*/  BSYNC.RECONVERGENT B1 ;  /* 0x0000000000017941 */ /* 0x000fea0003800200 */
.L_x_8097:
[----:B------:R-:W-:Y:S01]  /*1410*/  FADD R17, -R48, 1 ;  /* 0x3f80000030117421 */ /* 0x000fe20000000100 */
[----:B------:R-:W0:Y:S01]  /*1420*/  LDCU.64 UR4, c[0x0][0x3b8] ;  /* 0x00007700ff0477ac */ /* 0x000e220008000a00 */
[-C--:B------:R-:W-:Y:S01]  /*1430*/  FMUL R53, R13, R48.reuse ;  /* 0x000000300d357220 */ /* 0x080fe20000400000 */
[----:B------:R-:W-:Y:S01]  /*1440*/  IADD3 R22, P0, PT, R22, UR14, RZ ;  /* 0x0000000e16167c10 */ /* 0x000fe2000ff1e0ff */
[----:B------:R-:W-:Y:S01]  /*1450*/  FMUL R17, R17, R48 ;  /* 0x0000003011117220 */ /* 0x000fe20000400000 */
[C---:B------:R-:W-:Y:S01]  /*1460*/  FMUL R0, R8.reuse, UR18 ;  /* 0x0000001208007c20 */ /* 0x040fe20008400000 */
[----:B------:R-:W-:Y:S01]  /*1470*/  FMNMX3 R18, |R8|, RZ, |R19|, !PT ;  /* 0x000000ff08127276 */ /* 0x000fe20007800613 */
[----:B------:R-:W-:Y:S02]  /*1480*/  IMAD.U32 R54, RZ, RZ, UR26 ;  /* 0x0000001aff367e24 */ /* 0x000fe4000f8e00ff */
[----:B------:R-:W-:Y:S01]  /*1490*/  FFMA R17, R13, R17, R48 ;  /* 0x000000110d117223 */ /* 0x000fe20000000030 */
[----:B------:R-:W-:Y:S01]  /*14a0*/  IADD3.X R23, PT, PT, R16, UR9, RZ, P0, !PT ;  /* 0x0000000910177c10 */ /* 0x000fe200087fe4ff */
[----:B------:R-:W-:Y:S01]  /*14b0*/  FMUL R2, R19, UR18 ;  /* 0x0000001213027c20 */ /* 0x000fe20008400000 */
[----:B------:R-:W-:Y:S01]  /*14c0*/  IADD3 R16, P0, PT, R22, UR6, RZ ;  /* 0x0000000616107c10 */ /* 0x000fe2000ff1e0ff */
[----:B------:R-:W-:Y:S01]  /*14d0*/  FMUL R13, R14, R17 ;  /* 0x000000110e0d7220 */ /* 0x000fe20000400000 */
[----:B------:R-:W-:Y:S01]  /*14e0*/  MOV R55, UR27 ;  /* 0x0000001b00377c02 */ /* 0x000fe20008000f00 */
[----:B------:R-:W-:Y:S01]  /*14f0*/  FMUL R56, R15, UR18 ;  /* 0x000000120f387c20 */ /* 0x000fe20008400000 */
[----:B------:R-:W-:Y:S01]  /*1500*/  IADD3.X R17, PT, PT, R23, UR7, RZ, P0, !PT ;  /* 0x0000000717117c10 */ /* 0x000fe200087fe4ff */
[----:B------:R-:W-:Y:S01]  /*1510*/  FMUL R8, R12, R13 ;  /* 0x0000000d0c087220 */ /* 0x000fe20000400000 */
[----:B------:R-:W-:Y:S01]  /*1520*/  VIADD R13, R5, 0x1e ;  /* 0x0000001e050d7836 */ /* 0x000fe20000000000 */
[----:B------:R-:W-:Y:S01]  /*1530*/  F2FP.SATFINITE.E4M3.F32.PACK_AB_MERGE_C R0, RZ, R0, RZ ;  /* 0x00000000ff00723e */ /* 0x000fe200048070ff */
[----:B0-----:R-:W-:-:S04]  /*1540*/  IMAD.WIDE.U32 R54, R6, UR4, R54 ;  /* 0x0000000406367c25 */ /* 0x001fc8000f8e0036 */
[----:B------:R-:W-:Y:S01]  /*1550*/  FMUL R52, R8, UR18 ;  /* 0x0000001208347c20 */ /* 0x000fe20008400000 */
[----:B------:R-:W-:Y:S01]  /*1560*/  FMNMX3 R24, |R15|, R18, |R8|, !PT ;  /* 0x000000120f187276 */ /* 0x000fe20007800608 */
[----:B------:R-:W-:Y:S01]  /*1570*/  FMUL R53, R14, R53 ;  /* 0x000000350e357220 */ /* 0x000fe20000400000 */
[----:B------:R-:W-:Y:S01]  /*1580*/  IADD3 R18, P0, PT, R16, UR6, RZ ;  /* 0x0000000610127c10 */ /* 0x000fe2000ff1e0ff */
[----:B------:R-:W-:Y:S01]  /*1590*/  IMAD R27, R6, UR5, R55 ;  /* 0x00000005061b7c24 */ /* 0x000fe2000f8e0237 */
[----:B------:R-:W-:Y:S01]  /*15a0*/  LOP3.LUT R8, R13, 0x1f, RZ, 0xc0, !PT ;  /* 0x0000001f0d087812 */ /* 0x000fe200078ec0ff */
[----:B------:R0:W-:Y:S01]  /*15b0*/  STG.E.U8 desc[UR22][R22.64], R0 ;  /* 0x0000000016007986 */ /* 0x0001e2000c101116 */
[----:B------:R-:W-:Y:S01]  /*15c0*/  IADD3.X R19, PT, PT, R17, UR7, RZ, P0, !PT ;  /* 0x0000000711137c10 */ /* 0x000fe200087fe4ff */
[----:B------:R-:W-:Y:S01]  /*15d0*/  FMUL R58, R10, UR18 ;  /* 0x000000120a3a7c20 */ /* 0x000fe20008400000 */
[----:B------:R-:W-:Y:S01]  /*15e0*/  IADD3 R12, P0, PT, R18, UR6, RZ ;  /* 0x00000006120c7c10 */ /* 0x000fe2000ff1e0ff */
[----:B------:R-:W-:Y:S01]  /*15f0*/  FMUL R44, R11, UR18 ;  /* 0x000000120b2c7c20 */ /* 0x000fe20008400000 */
[----:B------:R-:W-:Y:S01]  /*1600*/  F2FP.SATFINITE.E4M3.F32.PACK_AB_MERGE_C R2, RZ, R2, RZ ;  /* 0x00000002ff02723e */ /* 0x000fe200048070ff */
[----:B------:R-:W-:Y:S01]  /*1610*/  FMUL R59, R34, UR18 ;  /* 0x00000012223b7c20 */ /* 0x000fe20008400000 */
[----:B------:R-:W-:Y:S01]  /*1620*/  IADD3.X R13, PT, PT, R19, UR7, RZ, P0, !PT ;  /* 0x00000007130d7c10 */ /* 0x000fe200087fe4ff */
[----:B------:R-:W-:Y:S01]  /*1630*/  FMUL R57, R53, UR18 ;  /* 0x0000001235397c20 */ /* 0x000fe20008400000 */
[----:B------:R-:W-:Y:S01]  /*1640*/  IADD3 R43, P0, PT, R8, R54, RZ ;  /* 0x00000036082b7210 */ /* 0x000fe20007f1e0ff */
[----:B------:R-:W-:Y:S01]  /*1650*/  STG.E.U8 desc[UR22][R16.64], R2 ;  /* 0x0000000210007986 */ /* 0x000fe2000c101116 */
[----:B------:R-:W-:-:S02]  /*1660*/  F2FP.SATFINITE.E4M3.F32.PACK_AB_MERGE_C R56, RZ, R56, RZ ;  /* 0x00000038ff38723e */ /* 0x000fc400048070ff */
[----:B------:R-:W-:Y:S01]  /*1670*/  IADD3 R15, P1, PT, R43, UR26, RZ ;  /* 0x0000001a2b0f7c10 */ /* 0x000fe2000ff3e0ff */
[----:B------:R-:W-:Y:S01]  /*1680*/  IMAD.X R42, RZ, RZ, R27, P0 ;  /* 0x000000ffff2a7224 */ /* 0x000fe200000e061b */
[----:B------:R-:W-:Y:S01]  /*1690*/  IADD3 R20, P0, PT, R22, UR4, RZ ;  /* 0x0000000416147c10 */ /* 0x000fe2000ff1e0ff */
[----:B------:R1:W-:Y:S01]  /*16a0*/  STG.E.U8 desc[UR22][R18.64], R56 ;  /* 0x0000003812007986 */ /* 0x0003e2000c101116 */
[----:B------:R-:W-:Y:S02]  /*16b0*/  F2FP.SATFINITE.E4M3.F32.PACK_AB_MERGE_C R52, RZ, R52, RZ ;  /* 0x00000034ff34723e */ /* 0x000fe400048070ff */
[----:B------:R-:W-:Y:S02]  /*16c0*/  FMNMX3 R24, |R11|, R24, |R10|, !PT ;  /* 0x000000180b187276 */ /* 0x000fe4000780060a */
[----:B0-----:R-:W-:Y:S01]  /*16d0*/  IADD3.X R22, PT, PT, R42, UR27, RZ, P1, !PT ;  /* 0x0000001b2a167c10 */ /* 0x001fe20008ffe4ff */
[----:B------:R0:W-:Y:S01]  /*16e0*/  STG.E.U8 desc[UR22][R12.64], R52 ;  /* 0x000000340c007986 */ /* 0x0001e2000c101116 */
[----:B------:R-:W-:-:S02]  /*16f0*/  IADD3.X R21, PT, PT, R23, UR5, RZ, P0, !PT ;  /* 0x0000000517157c10 */ /* 0x000fc400087fe4ff */
[C---:B------:R-:W-:Y:S02]  /*1700*/  LEA R14, P1, R15.reuse, UR20, 0x2 ;  /* 0x000000140f0e7c11 */ /* 0x040fe4000f8210ff */
[----:B------:R-:W-:Y:S02]  /*1710*/  IADD3 R10, P0, PT, R16, UR4, RZ ;  /* 0x00000004100a7c10 */ /* 0x000fe4000ff1e0ff */
[----:B------:R-:W-:Y:S02]  /*1720*/  LEA.HI.X R15, R15, UR17, R22, 0x2, P1 ;  /* 0x000000110f0f7c11 */ /* 0x000fe400088f1416 */
[----:B------:R-:W-:Y:S02]  /*1730*/  IADD3.X R11, PT, PT, R17, UR5, RZ, P0, !PT ;  /* 0x00000005110b7c10 */ /* 0x000fe400087fe4ff */
[----:B-1----:R-:W-:Y:S02]  /*1740*/  IADD3 R18, P0, PT, R18, UR4, RZ ;  /* 0x0000000412127c10 */ /* 0x002fe4000ff1e0ff */
[----:B0-----:R-:W-:-:S02]  /*1750*/  IADD3 R12, P1, PT, R12, UR4, RZ ;  /* 0x000000040c0c7c10 */ /* 0x001fc4000ff3e0ff */
[----:B------:R-:W-:Y:S02]  /*1760*/  IADD3.X R19, PT, PT, R19, UR5, RZ, P0, !PT ;  /* 0x0000000513137c10 */ /* 0x000fe400087fe4ff */
[----:B------:R-:W-:Y:S02]  /*1770*/  IADD3.X R13, PT, PT, R13, UR5, RZ, P1, !PT ;  /* 0x000000050d0d7c10 */ /* 0x000fe40008ffe4ff */
[----:B------:R-:W-:Y:S02]  /*1780*/  IADD3 R43, P0, P1, R43, UR25, R54 ;  /* 0x000000192b2b7c10 */ /* 0x000fe4000f91e036 */
[----:B------:R-:W-:Y:S02]  /*1790*/  F2FP.SATFINITE.E4M3.F32.PACK_AB_MERGE_C R44, RZ, R44, RZ ;  /* 0x0000002cff2c723e */ /* 0x000fe400048070ff */
[----:B------:R-:W-:Y:S01]  /*17a0*/  IADD3.X R42, PT, PT, R42, UR12, R27, P0, P1 ;  /* 0x0000000c2a2a7c10 */ /* 0x000fe200087e241b */
[----:B------:R-:W-:Y:S01]  /*17b0*/  IMAD.SHL.U32 R48, R43, 0x4, RZ ;  /* 0x000000042b307824 */ /* 0x000fe200078e00ff */
[----:B------:R-:W-:Y:S01]  /*17c0*/  IADD3 R16, P0, PT, R14, UR26, RZ ;  /* 0x0000001a0e107c10 */ /* 0x000fe2000ff1e0ff */
[----:B------:R-:W-:Y:S01]  /*17d0*/  STG.E.U8 desc[UR22][R20.64], R44 ;  /* 0x0000002c14007986 */ /* 0x000fe2000c101116 */
[----:B------:R-:W-:-:S02]  /*17e0*/  F2FP.SATFINITE.E4M3.F32.PACK_AB_MERGE_C R58, RZ, R58, RZ ;  /* 0x0000003aff3a723e */ /* 0x000fc400048070ff */
[----:B------:R-:W-:Y:S02]  /*17f0*/  F2FP.SATFINITE.E4M3.F32.PACK_AB_MERGE_C R59, RZ, R59, RZ ;  /* 0x0000003bff3b723e */ /* 0x000fe400048070ff */
[----:B------:R-:W-:Y:S01]  /*1800*/  IADD3.X R17, PT, PT, R15, UR27, RZ, P0, !PT ;  /* 0x0000001b0f117c10 */ /* 0x000fe200087fe4ff */
[----:B------:R-:W-:Y:S01]  /*1810*/  STG.E.U8 desc[UR22][R10.64], R58 ;  /* 0x0000003a0a007986 */ /* 0x000fe2000c101116 */
[----:B------:R-:W-:Y:S02]  /*1820*/  IADD3 R46, P0, PT, R16, UR26, RZ ;  /* 0x0000001a102e7c10 */ /* 0x000fe4000ff1e0ff */
[----:B------:R-:W-:Y:S01]  /*1830*/  SHF.L.U64.HI R49, R43, 0x2, R42 ;  /* 0x000000022b317819 */ /* 0x000fe2000001022a */
[----:B------:R0:W-:Y:S01]  /*1840*/  STG.E.U8 desc[UR22][R18.64], R59 ;  /* 0x0000003b12007986 */ /* 0x0001e2000c101116 */
[----:B------:R-:W-:Y:S02]  /*1850*/  IADD3.X R47, PT, PT, R17, UR27, RZ, P0, !PT ;  /* 0x0000001b112f7c10 */ /* 0x000fe400087fe4ff */
[----:B------:R-:W-:-:S02]  /*1860*/  IADD3 R42, P1, PT, R46, UR26, RZ ;  /* 0x0000001a2e2a7c10 */ /* 0x000fc4000ff3e0ff */
[----:B------:R-:W-:Y:S02]  /*1870*/  F2FP.SATFINITE.E4M3.F32.PACK_AB_MERGE_C R57, RZ, R57, RZ ;  /* 0x00000039ff39723e */ /* 0x000fe400048070ff */
[----:B0-----:R-:W-:-:S03]  /*1880*/  IADD3 R18, P0, PT, R48, UR21, RZ ;  /* 0x0000001530127c10 */ /* 0x001fc6000ff1e0ff */
[----:B------:R0:W-:Y:S01]  /*1890*/  STG.E.U8 desc[UR22][R12.64], R57 ;  /* 0x000000390c007986 */ /* 0x0001e2000c101116 */
[----:B------:R-:W-:-:S03]  /*18a0*/  IADD3.X R19, PT, PT, R49, UR24, RZ, P0, !PT ;  /* 0x0000001831137c10 */ /* 0x000fc600087fe4ff */
[----:B------:R-:W5:Y:S01]  /*18b0*/  LDG.E R11, desc[UR22][R16.64] ;  /* 0x00000016100b7981 */ /* 0x000f62000c1e1900 */
[----:B------:R-:W-:Y:S02]  /*18c0*/  IADD3 R22, P0, PT, R18, UR25, RZ ;  /* 0x0000001912167c10 */ /* 0x000fe4000ff1e0ff */
[----:B------:R-:W-:Y:S01]  /*18d0*/  IADD3.X R43, PT, PT, R47, UR27, RZ, P1, !PT ;  /* 0x0000001b2f2b7c10 */ /* 0x000fe20008ffe4ff */
[----:B------:R-:W5:Y:S01]  /*18e0*/  LDG.E R10, desc[UR22][R14.64] ;  /* 0x000000160e0a7981 */ /* 0x000f62000c1e1900 */
[----:B------:R-:W-:Y:S02]  /*18f0*/  IADD3.X R23, PT, PT, R19, UR12, RZ, P0, !PT ;  /* 0x0000000c13177c10 */ /* 0x000fe400087fe4ff */
[----:B------:R-:W-:Y:S01]  /*1900*/  IADD3 R20, P0, PT, R22, UR25, RZ ;  /* 0x0000001916147c10 */ /* 0x000fe2000ff1e0ff */
[----:B0-----:R0:W5:Y:S03]  /*1910*/  LDG.E R12, desc[UR22][R46.64] ;  /* 0x000000162e0c7981 */ /* 0x001166000c1e1900 */
[----:B------:R-:W-:Y:S01]  /*1920*/  IADD3.X R21, PT, PT, R23, UR12, RZ, P0, !PT ;  /* 0x0000000c17157c10 */ /* 0x000fe200087fe4ff */
[----:B------:R-:W5:Y:S01]  /*1930*/  LDG.E R13, desc[UR22][R42.64] ;  /* 0x000000162a0d7981 */ /* 0x000f62000c1e1900 */
[----:B------:R-:W-:-:S02]  /*1940*/  IADD3 R50, P1, PT, R20, UR25, RZ ;  /* 0x0000001914327c10 */ /* 0x000fc4000ff3e0ff */
[----:B------:R-:W-:Y:S01]  /*1950*/  MOV R60, 0x3bbb989d ;  /* 0x3bbb989d003c7802 */ /* 0x000fe20000000f00 */
[----:B------:R-:W5:Y:S01]  /*1960*/  LDG.E R14, desc[UR22][R18.64] ;  /* 0x00000016120e7981 */ /* 0x000f62000c1e1900 */
[----:B------:R-:W-:Y:S02]  /*1970*/  IADD3.X R51, PT, PT, R21, UR12, RZ, P1, !PT ;  /* 0x0000000c15337c10 */ /* 0x000fe40008ffe4ff */
[----:B------:R-:W-:Y:S01]  /*1980*/  IADD3 R48, P0, PT, R48, UR28, RZ ;  /* 0x0000001c30307c10 */ /* 0x000fe2000ff1e0ff */
[----:B------:R-:W-:Y:S01]  /*1990*/  IMAD.U32 R59, R59, 0x10000, RZ ;  /* 0x000100003b3b7824 */ /* 0x000fe200078e00ff */
[----:B------:R-:W5:Y:S04]  /*19a0*/  LDG.E R15, desc[UR22][R22.64] ;  /* 0x00000016160f7981 */ /* 0x000f68000c1e1900 */
[----:B------:R1:W5:Y:S01]  /*19b0*/  LDG.E R17, desc[UR22][R50.64] ;  /* 0x0000001632117981 */ /* 0x000362000c1e1900 */
[----:B------:R-:W-:-:S02]  /*19c0*/  IADD3.X R49, PT, PT, R49, UR29, RZ, P0, !PT ;  /* 0x0000001d31317c10 */ /* 0x000fc400087fe4ff */
[----:B0-----:R-:W-:Y:S01]  /*19d0*/  IADD3 R46, P0, PT, R48, UR25, RZ ;  /* 0x00000019302e7c10 */ /* 0x001fe2000ff1e0ff */
[----:B------:R-:W5:Y:S04]  /*19e0*/  LDG.E R16, desc[UR22][R20.64] ;  /* 0x0000001614107981 */ /* 0x000f68000c1e1900 */
[----:B------:R0:W5:Y:S01]  /*19f0*/  LDG.E R18, desc[UR22][R48.64] ;  /* 0x0000001630127981 */ /* 0x000162000c1e1900 */
[----:B-1----:R-:W-:Y:S01]  /*1a00*/  FFMA.SAT R50, R35, -R60, 0.5 ;  /* 0x3f00000023327423 */ /* 0x002fe2000000283c */
[----:B------:R-:W-:-:S04]  /*1a10*/  IMAD.MOV.U32 R51, RZ, RZ, 0x437c0000 ;  /* 0x437c0000ff337424 */ /* 0x000fc800078e00ff */
[----:B------:R-:W-:-:S04]  /*1a20*/  FFMA.RM R50, R50, R51, 12582913 ;  /* 0x4b40000132327423 */ /* 0x000fc80000004033 */
[----:B0-----:R-:W-:Y:S01]  /*1a30*/  FADD R48, R50, -12583039 ;  /* 0xcb40007f32307421 */ /* 0x001fe20000000000 */
[----:B------:R-:W-:-:S03]  /*1a40*/  IADD3.X R47, PT, PT, R49, UR12, RZ, P0, !PT ;  /* 0x0000000c312f7c10 */ /* 0x000fc600087fe4ff */
[C---:B------:R-:W-:Y:S01]  /*1a50*/  FFMA R48, R35.reuse, -1.4426950216293334961, -R48 ;  /* 0xbfb8aa3b23307823 */ /* 0x040fe20000000830 */
[----:B------:R-:W-:Y:S01]  /*1a60*/  IADD3 R42, P0, PT, R46, UR25, RZ ;  /* 0x000000192e2a7c10 */ /* 0x000fe2000ff1e0ff */
[----:B------:R0:W5:Y:S02]  /*1a70*/  LDG.E R19, desc[UR22][R46.64] ;  /* 0x000000162e137981 */ /* 0x000164000c1e1900 */
[----:B------:R-:W-:Y:S01]  /*1a80*/  FFMA R48, R35, -1.925963033500011079e-08, R48 ;  /* 0xb2a5706023307823 */ /* 0x000fe20000000030 */
[----:B------:R-:W-:Y:S02]  /*1a90*/  IADD3.X R43, PT, PT, R47, UR12, RZ, P0, !PT ;  /* 0x0000000c2f2b7c10 */ /* 0x000fe400087fe4ff */
[----:B------:R-:W-:Y:S02]  /*1aa0*/  IADD3 R22, P0, PT, R42, UR25, RZ ;  /* 0x000000192a167c10 */ /* 0x000fe4000ff1e0ff */
[----:B------:R-:W-:Y:S01]  /*1ab0*/  LOP3.LUT R57, R57, 0xffff, RZ, 0xc0, !PT ;  /* 0x0000ffff39397812 */ /* 0x000fe200078ec0ff */
[----:B------:R1:W5:Y:S01]  /*1ac0*/  LDG.E R20, desc[UR22][R42.64] ;  /* 0x000000162a147981 */ /* 0x000362000c1e1900 */
[----:B0-----:R-:W0:Y:S01]  /*1ad0*/  MUFU.EX2 R47, R48 ;  /* 0x00000030002f7308 */ /* 0x001e220000000800 */
[----:B-1----:R-:W-:-:S05]  /*1ae0*/  LOP3.LUT R42, R59, 0xff0000, RZ, 0xc0, !PT ;  /* 0x00ff00003b2a7812 */ /* 0x002fca00078ec0ff */
[----:B------:R-:W-:Y:S01]  /*1af0*/  IMAD R57, R57, 0x1000000, R42 ;  /* 0x0100000039397824 */ /* 0x000fe200078e022a */
[----:B------:R-:W-:Y:S02]  /*1b00*/  SHF.L.U32 R42, R50, 0x17, RZ ;  /* 0x00000017322a7819 */ /* 0x000fe400000006ff */
[----:B------:R-:W-:-:S03]  /*1b10*/  IADD3.X R23, PT, PT, R43, UR12, RZ, P0, !PT ;  /* 0x0000000c2b177c10 */ /* 0x000fc600087fe4ff */
[----:B0-----:R-:W-:Y:S02]  /*1b20*/  FFMA R42, R42, R47, 1 ;  /* 0x3f8000002a2a7423 */ /* 0x001fe4000000002f */
[----:B------:R0:W5:Y:S01]  /*1b30*/  LDG.E R21, desc[UR22][R22.64] ;  /* 0x0000001616157981 */ /* 0x000162000c1e1900 */
[----:B------:R-:W-:Y:S02]  /*1b40*/  IMAD.U32 R56, R56, 0x10000, RZ ;  /* 0x0001000038387824 */ /* 0x000fe400078e00ff */
[----:B0-----:R-:W-:-:S05]  /*1b50*/  VIADD R22, R42, 0x1800000 ;  /* 0x018000002a167836 */ /* 0x001fca0000000000 */
[----:B------:R-:W-:Y:S02]  /*1b60*/  LOP3.LUT R22, R22, 0x7f800000, RZ, 0xc0, !PT ;  /* 0x7f80000016167812 */ /* 0x000fe400078ec0ff */
[----:B------:R-:W-:Y:S02]  /*1b70*/  LOP3.LUT R23, R56, 0xff0000, RZ, 0xc0, !PT ;  /* 0x00ff000038177812 */ /* 0x000fe400078ec0ff */
[----:B------:R-:W-:Y:S02]  /*1b80*/  ISETP.GT.U32.AND P0, PT, R22, 0x1ffffff, PT ;  /* 0x01ffffff1600780c */ /* 0x000fe40003f04070 */
[----:B------:R-:W-:Y:S01]  /*1b90*/  LOP3.LUT R52, R52, 0xffff, RZ, 0xc0, !PT ;  /* 0x0000ffff34347812 */ /* 0x000fe200078ec0ff */
[----:B------:R-:W-:Y:S01]  /*1ba0*/  IMAD.SHL.U32 R58, R58, 0x100, RZ ;  /* 0x000001003a3a7824 */ /* 0x000fe200078e00ff */
[----:B------:R-:W-:Y:S01]  /*1bb0*/  SHF.L.U32 R2, R2, 0x8, RZ ;  /* 0x0000000802027819 */ /* 0x000fe200000006ff */
[----:B------:R-:W-:Y:S02]  /*1bc0*/  IMAD.U32 R46, RZ, RZ, UR25 ;  /* 0x00000019ff2e7e24 */ /* 0x000fe4000f8e00ff */
[----:B------:R-:W-:-:S02]  /*1bd0*/  IMAD R23, R52, 0x1000000, R23 ;  /* 0x0100000034177824 */ /* 0x000fc400078e0217 */
[----:B------:R-:W-:Y:S01]  /*1be0*/  IMAD.U32 R47, RZ, RZ, UR12 ;  /* 0x0000000cff2f7e24 */ /* 0x000fe2000f8e00ff */
[----:B------:R-:W-:Y:S01]  /*1bf0*/  LOP3.LUT R57, R57, 0xffff, R58, 0xf8, !PT ;  /* 0x0000ffff39397812 */ /* 0x000fe200078ef83a */
[C---:B------:R-:W-:Y:S01]  /*1c00*/  IMAD R43, R6.reuse, UR7, RZ ;  /* 0x00000007062b7c24 */ /* 0x040fe2000f8e02ff */
[----:B------:R-:W-:Y:S01]  /*1c10*/  LOP3.LUT R23, R23, 0xffff, R2, 0xf8, !PT ;  /* 0x0000ffff17177812 */ /* 0x000fe200078ef802 */
[----:B------:R-:W-:Y:S01]  /*1c20*/  IMAD.WIDE.U32 R46, R6, UR6, R46 ;  /* 0x00000006062e7c25 */ /* 0x000fe2000f8e002e */
[----:B------:R-:W-:Y:S01]  /*1c30*/  BSSY.RECONVERGENT B1, `(.L_x_8100) ;  /* 0x000000e000017945 */ /* 0x000fe20003800200 */
[----:B------:R-:W-:Y:S02]  /*1c40*/  FMNMX3 R34, |R34|, R24, |R53|, !PT ;  /* 0x0000001822227276 */ /* 0x000fe40007800635 */
[----:B------:R-:W-:Y:S02]  /*1c50*/  LOP3.LUT R22, R57, 0xff, R44, 0xf8, !PT ;  /* 0x000000ff39167812 */ /* 0x000fe400078ef82c */
[----:B------:R-:W-:-:S02]  /*1c60*/  LOP3.LUT R23, R23, 0xff, R0, 0xf8, !PT ;  /* 0x000000ff17177812 */ /* 0x000fc400078ef800 */
[----:B------:R-:W-:Y:S01]  /*1c70*/  IADD3 R24, PT, PT, R47, R43, RZ ;  /* 0x0000002b2f187210 */ /* 0x000fe20007ffe0ff */
[----:B------:R-:W-:Y:S06]  /*1c80*/  @P0 BRA `(.L_x_8101) ;  /* 0x0000000000100947 */ /* 0x000fec0003800000 */
[----:B------:R-:W-:Y:S01]  /*1c90*/  IMAD.MOV.U32 R0, RZ, RZ, R42 ;  /* 0x000000ffff007224 */ /* 0x000fe200078e002a */
[----:B------:R-:W-:-:S07]  /*1ca0*/  MOV R2, 0x1cc0 ;  /* 0x00001cc000027802 */ /* 0x000fce0000000f00 */
[----:B-----5:R-:W-:Y:S05]  /*1cb0*/  CALL.REL.NOINC `($__internal_223_$__cuda_sm20_rcp_rn_f32_slowpath) ;  /* 0x0000003000e47944 */ /* 0x020fea0003c00000 */
[----:B------:R-:W-:Y:S05]  /*1cc0*/  BRA `(.L_x_8102) ;  /* 0x0000000000107947 */ /* 0x000fea0003800000 */
.L_x_8101:
[----:B------:R-:W0:Y:S02]  /*1cd0*/  MUFU.RCP R43, R42 ;  /* 0x0000002a002b7308 */ /* 0x000e240000001000 */
[----:B0-----:R-:W-:-:S04]  /*1ce0*/  FFMA R0, R42, R43, -1 ;  /* 0xbf8000002a007423 */ /* 0x001fc8000000002b */
[----:B------:R-:W-:-:S04]  /*1cf0*/  FADD.FTZ R0, -R0, -RZ ;  /* 0x800000ff00007221 */ /* 0x000fc80000010100 */
[----:B------:R-:W-:-:S07]  /*1d00*/  FFMA R48, R43, R0, R43 ;  /* 0x000000002b307223 */ /* 0x000fce000000002b */
.L_x_8102:
[----:B------:R-:W-:Y:S05]  /*1d10*/  BSYNC.RECONVERGENT B1 ;  /* 0x0000000000017941 */ /* 0x000fea0003800200 */
.L_x_8100:
        /* <DEDUP_REMOVED lines=24> */
[----:B-----5:R-:W-:Y:S05]  /*1ea0*/  CALL.REL.NOINC `($__internal_223_$__cuda_sm20_rcp_rn_f32_slowpath) ;  /* 0x0000003000687944 */ /* 0x020fea0003c00000 */
[----:B------:R-:W-:Y:S05]  /*1eb0*/  BRA `(.L_x_8105) ;  /* 0x0000000000107947 */ /* 0x000fea0003800000 */
.L_x_8104:
[----:B------:R-:W0:Y:S02]  /*1ec0*/  MUFU.RCP R48, R49 ;  /* 0x0000003100307308 */ /* 0x000e240000001000 */
[----:B0-----:R-:W-:-:S04]  /*1ed0*/  FFMA R0, R49, R48, -1 ;  /* 0xbf80000031007423 */ /* 0x001fc80000000030 */
[----:B------:R-:W-:-:S04]  /*1ee0*/  FADD.FTZ R41, -R0, -RZ ;  /* 0x800000ff00297221 */ /* 0x000fc80000010100 */
[----:B------:R-:W-:-:S07]  /*1ef0*/  FFMA R48, R48, R41, R48 ;  /* 0x0000002930307223 */ /* 0x000fce0000000030 */
.L_x_8105:
[----:B------:R-:W-:Y:S05]  /*1f00*/  BSYNC.RECONVERGENT B1 ;  /* 0x0000000000017941 */ /* 0x000fea0003800200 */
.L_x_8103:
[----:B------:R-:W-:Y:S02]  /*1f10*/  HFMA2 R41, -RZ, RZ, 0.96630859375, -0.0022525787353515625 ;  /* 0x3bbb989dff297431 */ /* 0x000fe400000001ff */
[----:B------:R-:W-:Y:S01]  /*1f20*/  IMAD.MOV.U32 R43, RZ, RZ, 0x437c0000 ;  /* 0x437c0000ff2b7424 */ /* 0x000fe200078e00ff */
        /* <DEDUP_REMOVED lines=24> */
.L_x_8107:
[----:B------:R-:W0:Y:S02]  /*20b0*/  MUFU.RCP R48, R49 ;  /* 0x0000003100307308 */ /* 0x000e240000001000 */
[----:B0-----:R-:W-:-:S04]  /*20c0*/  FFMA R0, R49, R48, -1 ;  /* 0xbf80000031007423 */ /* 0x001fc80000000030 */
[----:B------:R-:W-:-:S04]  /*20d0*/  FADD.FTZ R41, -R0, -RZ ;  /* 0x800000ff00297221 */ /* 0x000fc80000010100 */
[----:B------:R-:W-:-:S07]  /*20e0*/  FFMA R48, R48, R41, R48 ;  /* 0x0000002930307223 */ /* 0x000fce0000000030 */
.L_x_8108:
[----:B------:R-:W-:Y:S05]  /*20f0*/  BSYNC.RECONVERGENT B1 ;  /* 0x0000000000017941 */ /* 0x000fea0003800200 */
.L_x_8106:
        /* <DEDUP_REMOVED lines=24> */
[----:B-----5:R-:W-:Y:S05]  /*2280*/  CALL.REL.NOINC `($__internal_223_$__cuda_sm20_rcp_rn_f32_slowpath) ;  /* 0x0000002c00707944 */ /* 0x020fea0003c00000 */
[----:B------:R-:W-:Y:S01]  /*2290*/  IMAD.MOV.U32 R51, RZ, RZ, R48 ;  /* 0x000000ffff337224 */ /* 0x000fe200078e0030 */
[----:B------:R-:W-:Y:S06]  /*22a0*/  BRA `(.L_x_8111) ;  /* 0x0000000000107947 */ /* 0x000fec0003800000 */
.L_x_8110:
[----:B------:R-:W0:Y:S02]  /*22b0*/  MUFU.RCP R51, R42 ;  /* 0x0000002a00337308 */ /* 0x000e240000001000 */
[----:B0-----:R-:W-:-:S04]  /*22c0*/  FFMA R0, R42, R51, -1 ;  /* 0xbf8000002a007423 */ /* 0x001fc80000000033 */
[----:B------:R-:W-:-:S04]  /*22d0*/  FADD.FTZ R0, -R0, -RZ ;  /* 0x800000ff00007221 */ /* 0x000fc80000010100 */
[----:B------:R-:W-:-:S07]  /*22e0*/  FFMA R51, R51, R0, R51 ;  /* 0x0000000033337223 */ /* 0x000fce0000000033 */
.L_x_8111:
[----:B------:R-:W-:Y:S05]  /*22f0*/  BSYNC.RECONVERGENT B1 ;  /* 0x0000000000017941 */ /* 0x000fea0003800200 */
.L_x_8109:
[C---:B------:R-:W-:Y:S01]  /*2300*/  FMUL R0, R37.reuse, UR18 ;  /* 0x0000001225007c20 */ /* 0x040fe20008400000 */
[----:B------:R-:W-:Y:S01]  /*2310*/  FMNMX3 R37, |R37|, R34, |R39|, !PT ;  /* 0x0000002225257276 */ /* 0x000fe20007800627 */
[----:B------:R-:W-:Y:S01]  /*2320*/  FADD R34, -R51, 1 ;  /* 0x3f80000033227421 */ /* 0x000fe20000000100 */
[----:B------:R-:W-:Y:S01]  /*2330*/  IADD3 R48, P0, P1, R46, UR14, R30 ;  /* 0x0000000e2e307c10 */ /* 0x000fe2000f91e01e */
[----:B------:R-:W0:Y:S01]  /*2340*/  LDCU.64 UR4, c[0x0][0x3b8] ;  /* 0x00007700ff0477ac */ /* 0x000e220008000a00 */
[----:B------:R-:W-:Y:S01]  /*2350*/  FMUL R2, R39, UR18 ;  /* 0x0000001227027c20 */ /* 0x000fe20008400000 */
[----:B------:R-:W-:Y:S01]  /*2360*/  FMUL R34, R34, R51 ;  /* 0x0000003322227220 */ /* 0x000fe20000400000 */
[----:B------:R-:W-:Y:S01]  /*2370*/  IADD3.X R49, PT, PT, R24, UR9, RZ, P0, P1 ;  /* 0x0000000918317c10 */ /* 0x000fe200087e24ff */
[----:B------:R-:W-:Y:S01]  /*2380*/  FMUL R44, R26, UR18 ;  /* 0x000000121a2c7c20 */ /* 0x000fe20008400000 */
[----:B------:R-:W-:Y:S01]  /*2390*/  IADD3 R40, P0, PT, R48, UR6, RZ ;  /* 0x0000000630287c10 */ /* 0x000fe2000ff1e0ff */
[----:B------:R-:W-:Y:S01]  /*23a0*/  FFMA R34, R28, R34, R51 ;  /* 0x000000221c227223 */ /* 0x000fe20000000033 */
[----:B------:R-:W-:Y:S01]  /*23b0*/  F2FP.SATFINITE.E4M3.F32.PACK_AB_MERGE_C R0, RZ, R0, RZ ;  /* 0x00000000ff00723e */ /* 0x000fe200048070ff */
[----:B------:R-:W-:Y:S01]  /*23c0*/  FMUL R53, R36, UR18 ;  /* 0x0000001224357c20 */ /* 0x000fe20008400000 */
[----:B------:R-:W-:Y:S01]  /*23d0*/  IADD3.X R41, PT, PT, R49, UR7, RZ, P0, !PT ;  /* 0x0000000731297c10 */ /* 0x000fe200087fe4ff */
[----:B------:R-:W-:Y:S01]  /*23e0*/  FMUL R34, R25, R34 ;  /* 0x0000002219227220 */ /* 0x000fe20000400000 */
[----:B------:R-:W-:Y:S01]  /*23f0*/  IADD3 R38, P0, PT, R40, UR6, RZ ;  /* 0x0000000628267c10 */ /* 0x000fe2000ff1e0ff */
[----:B------:R0:W-:Y:S01]  /*2400*/  STG.E.U8 desc[UR22][R48.64], R0 ;  /* 0x0000000030007986 */ /* 0x0001e2000c101116 */
[----:B------:R-:W-:Y:S01]  /*2410*/  F2FP.SATFINITE.E4M3.F32.PACK_AB_MERGE_C R2, RZ, R2, RZ ;  /* 0x00000002ff02723e */ /* 0x000fe200048070ff */
[----:B------:R-:W-:Y:S01]  /*2420*/  FMUL R29, R29, R34 ;  /* 0x000000221d1d7220 */ /* 0x000fe20000400000 */
[----:B------:R-:W-:Y:S01]  /*2430*/  IADD3.X R39, PT, PT, R41, UR7, RZ, P0, !PT ;  /* 0x0000000729277c10 */ /* 0x000fe200087fe4ff */
[----:B------:R-:W-:Y:S01]  /*2440*/  VIADD R34, R5, 0x1d ;  /* 0x0000001d05227836 */ /* 0x000fe20000000000 */
[----:B------:R-:W-:Y:S01]  /*2450*/  IADD3 R42, P0, PT, R38, UR6, RZ ;  /* 0x00000006262a7c10 */ /* 0x000fe2000ff1e0ff */
[----:B------:R-:W-:Y:S01]  /*2460*/  FMUL R50, R29, UR18 ;  /* 0x000000121d327c20 */ /* 0x000fe20008400000 */
[----:B------:R-:W-:Y:S01]  /*2470*/  FMNMX3 R37, |R26|, R37, |R29|, !PT ;  /* 0x000000251a257276 */ /* 0x000fe2000780061d */
[----:B------:R-:W-:Y:S01]  /*2480*/  FMUL R26, R28, R51 ;  /* 0x000000331c1a7220 */ /* 0x000fe20000400000 */
[----:B------:R-:W-:Y:S01]  /*2490*/  IADD3.X R43, PT, PT, R39, UR7, RZ, P0, !PT ;  /* 0x00000007272b7c10 */ /* 0x000fe200087fe4ff */
[----:B------:R-:W-:Y:S01]  /*24a0*/  FMUL R51, R35, UR18 ;  /* 0x0000001223337c20 */ /* 0x000fe20008400000 */
[----:B------:R-:W-:Y:S01]  /*24b0*/  F2FP.SATFINITE.E4M3.F32.PACK_AB_MERGE_C R44, RZ, R44, RZ ;  /* 0x0000002cff2c723e */ /* 0x000fe200048070ff */
[----:B------:R-:W-:Y:S01]  /*24c0*/  FMUL R55, R25, R26 ;  /* 0x0000001a19377220 */ /* 0x000fe20000400000 */
[----:B0-----:R-:W-:Y:S01]  /*24d0*/  IADD3 R48, P0, PT, R48, UR4, RZ ;  /* 0x0000000430307c10 */ /* 0x001fe2000ff1e0ff */
[----:B------:R0:W-:Y:S01]  /*24e0*/  STG.E.U8 desc[UR22][R40.64], R2 ;  /* 0x0000000228007986 */ /* 0x0001e2000c101116 */
[----:B------:R-:W-:Y:S01]  /*24f0*/  F2FP.SATFINITE.E4M3.F32.PACK_AB_MERGE_C R50, RZ, R50, RZ ;  /* 0x00000032ff32723e */ /* 0x000fe200048070ff */
[----:B------:R-:W-:Y:S01]  /*2500*/  FMUL R25, R55, UR18 ;  /* 0x0000001237197c20 */ /* 0x000fe20008400000 */
[----:B------:R-:W-:Y:S01]  /*2510*/  IADD3.X R49, PT, PT, R49, UR5, RZ, P0, !PT ;  /* 0x0000000531317c10 */ /* 0x000fe200087fe4ff */
[----:B------:R-:W-:Y:S01]  /*2520*/  STG.E.U8 desc[UR22][R38.64], R44 ;  /* 0x0000002c26007986 */ /* 0x000fe2000c101116 */
[----:B------:R-:W-:Y:S01]  /*2530*/  F2FP.SATFINITE.E4M3.F32.PACK_AB_MERGE_C R51, RZ, R51, RZ ;  /* 0x00000033ff33723e */ /* 0x000fe200048070ff */
[----:B------:R-:W-:Y:S01]  /*2540*/  FMUL R59, R45, UR18 ;  /* 0x000000122d3b7c20 */ /* 0x000fe20008400000 */
[----:B------:R-:W-:Y:S01]  /*2550*/  FMNMX3 R52, |R35|, R37, |R36|, !PT ;  /* 0x0000002523347276 */ /* 0x000fe20007800624 */
[----:B------:R-:W-:Y:S01]  /*2560*/  STG.E.U8 desc[UR22][R42.64], R50 ;  /* 0x000000322a007986 */ /* 0x000fe2000c101116 */
[----:B------:R-:W-:-:S02]  /*2570*/  IADD3 R28, P0, PT, R40, UR4, RZ ;  /* 0x00000004281c7c10 */ /* 0x000fc4000ff1e0ff */
[----:B------:R-:W-:Y:S01]  /*2580*/  IADD3 R36, P1, PT, R54, UR26, RZ ;  /* 0x0000001a36247c10 */ /* 0x000fe2000ff3e0ff */
[----:B------:R1:W-:Y:S01]  /*2590*/  STG.E.U8 desc[UR22][R48.64], R51 ;  /* 0x0000003330007986 */ /* 0x0003e2000c101116 */
[----:B------:R-:W-:Y:S02]  /*25a0*/  IADD3.X R29, PT, PT, R41, UR5, RZ, P0, !PT ;  /* 0x00000005291d7c10 */ /* 0x000fe400087fe4ff */
[----:B------:R-:W-:Y:S02]  /*25b0*/  F2FP.SATFINITE.E4M3.F32.PACK_AB_MERGE_C R53, RZ, R53, RZ ;  /* 0x00000035ff35723e */ /* 0x000fe400048070ff */
[----:B------:R-:W-:Y:S02]  /*25c0*/  IADD3.X R37, PT, PT, R27, UR27, RZ, P1, !PT ;  /* 0x0000001b1b257c10 */ /* 0x000fe40008ffe4ff */
[----:B------:R-:W-:Y:S01]  /*25d0*/  F2FP.SATFINITE.E4M3.F32.PACK_AB_MERGE_C R59, RZ, R59, RZ ;  /* 0x0000003bff3b723e */ /* 0x000fe200048070ff */
[----:B------:R2:W-:Y:S01]  /*25e0*/  STG.E.U8 desc[UR22][R28.64], R53 ;  /* 0x000000351c007986 */ /* 0x0005e2000c101116 */
[----:B0-----:R-:W-:-:S02]  /*25f0*/  IADD3 R40, P1, PT, R38, UR4, RZ ;  /* 0x0000000426287c10 */ /* 0x001fc4000ff3e0ff */
[----:B------:R-:W-:Y:S02]  /*2600*/  SHF.L.U32 R26, R59, 0x10, RZ ;  /* 0x000000103b1a7819 */ /* 0x000fe400000006ff */
[----:B-1----:R-:W-:Y:S02]  /*2610*/  F2FP.SATFINITE.E4M3.F32.PACK_AB_MERGE_C R49, RZ, R25, RZ ;  /* 0x00000019ff31723e */ /* 0x002fe400048070ff */
[----:B------:R-:W-:Y:S02]  /*2620*/  LOP3.LUT R25, R34, 0x1f, RZ, 0xc0, !PT ;  /* 0x0000001f22197812 */ /* 0x000fe400078ec0ff */
[----:B------:R-:W-:Y:S02]  /*2630*/  LOP3.LUT R35, R26, 0xff0000, RZ, 0xc0, !PT ;  /* 0x00ff00001a237812 */ /* 0x000fe400078ec0ff */
[----:B------:R-:W-:Y:S02]  /*2640*/  IADD3 R34, P4, PT, R25, R36, RZ ;  /* 0x0000002419227210 */ /* 0x000fe40007f9e0ff */
[----:B------:R-:W-:-:S02]  /*2650*/  LOP3.LUT R54, R49, 0xffff, RZ, 0xc0, !PT ;  /* 0x0000ffff31367812 */ /* 0x000fc400078ec0ff */
[C---:B--2---:R-:W-:Y:S01]  /*2660*/  IADD3 R28, P2, P3, R34.reuse, UR25, R36 ;  /* 0x00000019221c7c10 */ /* 0x044fe2000fb5e024 */
[----:B------:R-:W-:Y:S01]  /*2670*/  IMAD.X R38, RZ, RZ, R37, P4 ;  /* 0x000000ffff267224 */ /* 0x000fe200020e0625 */
[----:B------:R-:W-:Y:S01]  /*2680*/  IADD3 R27, P4, PT, R34, UR26, RZ ;  /* 0x0000001a221b7c10 */ /* 0x000fe2000ff9e0ff */
[----:B------:R-:W-:Y:S01]  /*2690*/  IMAD R54, R54, 0x1000000, R35 ;  /* 0x0100000036367824 */ /* 0x000fe200078e0223 */
[----:B------:R-:W-:Y:S02]  /*26a0*/  IADD3.X R41, PT, PT, R39, UR5, RZ, P1, !PT ;  /* 0x0000000527297c10 */ /* 0x000fe40008ffe4ff */
[----:B------:R-:W-:Y:S02]  /*26b0*/  IADD3 R36, P1, PT, R42, UR4, RZ ;  /* 0x000000042a247c10 */ /* 0x000fe4000ff3e0ff */
[C---:B------:R-:W-:Y:S01]  /*26c0*/  IADD3.X R29, PT, PT, R38.reuse, UR12, R37, P2, P3 ;  /* 0x0000000c261d7c10 */ /* 0x040fe200097e6425 */
[----:B------:R-:W-:Y:S01]  /*26d0*/  STG.E.U8 desc[UR22][R40.64], R59 ;  /* 0x0000003b28007986 */ /* 0x000fe2000c101116 */
[----:B------:R-:W-:-:S02]  /*26e0*/  IADD3.X R38, PT, PT, R38, UR27, RZ, P4, !PT ;  /* 0x0000001b26267c10 */ /* 0x000fc4000a7fe4ff */
[----:B------:R-:W-:Y:S02]  /*26f0*/  LEA R34, P2, R27, UR20, 0x2 ;  /* 0x000000141b227c11 */ /* 0x000fe4000f8410ff */
[----:B------:R-:W-:Y:S02]  /*2700*/  IADD3.X R37, PT, PT, R43, UR5, RZ, P1, !PT ;  /* 0x000000052b257c10 */ /* 0x000fe40008ffe4ff */
[----:B------:R-:W-:Y:S02]  /*2710*/  LEA.HI.X R35, R27, UR17, R38, 0x2, P2 ;  /* 0x000000111b237c11 */ /* 0x000fe400090f1426 */
[----:B------:R-:W-:Y:S01]  /*2720*/  IADD3 R56, P1, PT, R34, UR26, RZ ;  /* 0x0000001a22387c10 */ /* 0x000fe2000ff3e0ff */
[----:B------:R0:W-:Y:S01]  /*2730*/  STG.E.U8 desc[UR22][R36.64], R49 ;  /* 0x0000003124007986 */ /* 0x0001e2000c101116 */
[----:B------:R-:W-:Y:S02]  /*2740*/  IADD3 R26, P0, PT, R46, UR25, RZ ;  /* 0x000000192e1a7c10 */ /* 0x000fe4000ff1e0ff */
[----:B------:R-:W-:Y:S01]  /*2750*/  IADD3.X R57, PT, PT, R35, UR27, RZ, P1, !PT ;  /* 0x0000001b23397c10 */ /* 0x000fe20008ffe4ff */
[----:B------:R-:W5:Y:S01]  /*2760*/  LDG.E R27, desc[UR22][R34.64] ;  /* 0x00000016221b7981 */ /* 0x000f62000c1e1900 */
[----:B------:R-:W-:-:S02]  /*2770*/  IADD3 R46, P1, PT, R56, UR26, RZ ;  /* 0x0000001a382e7c10 */ /* 0x000fc4000ff3e0ff */
[C---:B------:R-:W-:Y:S02]  /*2780*/  SHF.L.U64.HI R48, R28.reuse, 0x2, R29 ;  /* 0x000000021c307819 */ /* 0x040fe4000001021d */
[----:B------:R-:W-:Y:S02]  /*2790*/  IADD3.X R47, PT, PT, R57, UR27, RZ, P1, !PT ;  /* 0x0000001b392f7c10 */ /* 0x000fe40008ffe4ff */
[----:B0-----:R-:W-:Y:S02]  /*27a0*/  SHF.L.U32 R37, R28, 0x2, RZ ;  /* 0x000000021c257819 */ /* 0x001fe400000006ff */
[----:B------:R0:W5:Y:S02]  /*27b0*/  LDG.E R28, desc[UR22][R56.64] ;  /* 0x00000016381c7981 */ /* 0x000164000c1e1900 */
[----:B------:R-:W-:Y:S02]  /*27c0*/  IADD3 R42, P1, PT, R37, UR21, RZ ;  /* 0x00000015252a7c10 */ /* 0x000fe4000ff3e0ff */
[----:B------:R-:W-:Y:S01]  /*27d0*/  IADD3 R38, P2, PT, R46, UR26, RZ ;  /* 0x0000001a2e267c10 */ /* 0x000fe2000ff5e0ff */
[----:B------:R-:W5:Y:S01]  /*27e0*/  LDG.E R29, desc[UR22][R46.64] ;  /* 0x000000162e1d7981 */ /* 0x000f62000c1e1900 */
[----:B------:R-:W-:-:S02]  /*27f0*/  IADD3.X R43, PT, PT, R48, UR24, RZ, P1, !PT ;  /* 0x00000018302b7c10 */ /* 0x000fc40008ffe4ff */
[----:B------:R-:W-:Y:S02]  /*2800*/  IADD3 R40, P1, PT, R42, UR25, RZ ;  /* 0x000000192a287c10 */ /* 0x000fe4000ff3e0ff */
[----:B------:R-:W-:Y:S01]  /*2810*/  IADD3.X R39, PT, PT, R47, UR27, RZ, P2, !PT ;  /* 0x0000001b2f277c10 */ /* 0x000fe200097fe4ff */
[----:B------:R-:W5:Y:S01]  /*2820*/  LDG.E R35, desc[UR22][R42.64] ;  /* 0x000000162a237981 */ /* 0x000f62000c1e1900 */
[----:B------:R-:W-:Y:S02]  /*2830*/  IADD3.X R41, PT, PT, R43, UR12, RZ, P1, !PT ;  /* 0x0000000c2b297c10 */ /* 0x000fe40008ffe4ff */
[----:B------:R-:W-:Y:S01]  /*2840*/  IADD3 R60, P1, PT, R40, UR25, RZ ;  /* 0x00000019283c7c10 */ /* 0x000fe2000ff3e0ff */
[----:B------:R-:W5:Y:S03]  /*2850*/  LDG.E R34, desc[UR22][R38.64] ;  /* 0x0000001626227981 */ /* 0x000f66000c1e1900 */
[----:B------:R-:W-:Y:S01]  /*2860*/  IADD3.X R61, PT, PT, R41, UR12, RZ, P1, !PT ;  /* 0x0000000c293d7c10 */ /* 0x000fe20008ffe4ff */
[----:B------:R-:W5:Y:S01]  /*2870*/  LDG.E R36, desc[UR22][R40.64] ;  /* 0x0000001628247981 */ /* 0x000f62000c1e1900 */
[----:B0-----:R-:W-:-:S03]  /*2880*/  IADD3 R56, P1, PT, R37, UR28, RZ ;  /* 0x0000001c25387c10 */ /* 0x001fc6000ff3e0ff */
[----:B------:R-:W5:Y:S01]  /*2890*/  LDG.E R37, desc[UR22][R60.64] ;  /* 0x000000163c257981 */ /* 0x000f62000c1e1900 */
[----:B------:R-:W-:-:S04]  /*28a0*/  IADD3 R58, P2, PT, R60, UR25, RZ ;  /* 0x000000193c3a7c10 */ /* 0x000fc8000ff5e0ff */
[----:B------:R-:W-:Y:S02]  /*28b0*/  IADD3.X R59, PT, PT, R61, UR12, RZ, P2, !PT ;  /* 0x0000000c3d3b7c10 */ /* 0x000fe400097fe4ff */
[----:B------:R-:W-:Y:S02]  /*28c0*/  IADD3.X R57, PT, PT, R48, UR29, RZ, P1, !PT ;  /* 0x0000001d30397c10 */ /* 0x000fe40008ffe4ff */
[----:B------:R-:W-:Y:S01]  /*28d0*/  IADD3 R48, P1, PT, R56, UR25, RZ ;  /* 0x0000001938307c10 */ /* 0x000fe2000ff3e0ff */
[----:B------:R0:W5:Y:S03]  /*28e0*/  LDG.E R38, desc[UR22][R58.64] ;  /* 0x000000163a267981 */ /* 0x000166000c1e1900 */
[----:B------:R-:W-:Y:S01]  /*28f0*/  IADD3.X R49, PT, PT, R57, UR12, RZ, P1, !PT ;  /* 0x0000000c39317c10 */ /* 0x000fe20008ffe4ff */
[----:B------:R1:W5:Y:S01]  /*2900*/  LDG.E R39, desc[UR22][R56.64] ;  /* 0x0000001638277981 */ /* 0x000362000c1e1900 */
[----:B0-----:R-:W-:Y:S01]  /*2910*/  IMAD.MOV.U32 R59, RZ, RZ, 0x3bbb989d ;  /* 0x3bbb989dff3b7424 */ /* 0x001fe200078e00ff */
[----:B------:R-:W-:-:S02]  /*2920*/  IADD3 R46, P1, PT, R48, UR25, RZ ;  /* 0x00000019302e7c10 */ /* 0x000fc4000ff3e0ff */
[----:B------:R0:W5:Y:S02]  /*2930*/  LDG.E R40, desc[UR22][R48.64] ;  /* 0x0000001630287981 */ /* 0x000164000c1e1900 */
[----:B-----5:R-:W-:Y:S01]  /*2940*/  FFMA.SAT R58, R14, -R59, 0.5 ;  /* 0x3f0000000e3a7423 */ /* 0x020fe2000000283b */
[----:B-1----:R-:W-:-:S04]  /*2950*/  IMAD.MOV.U32 R57, RZ, RZ, 0x437c0000 ;  /* 0x437c0000ff397424 */ /* 0x002fc800078e00ff */
[----:B------:R-:W-:-:S04]  /*2960*/  FFMA.RM R58, R58, R57, 12582913 ;  /* 0x4b4000013a3a7423 */ /* 0x000fc80000004039 */
[----:B------:R-:W-:-:S04]  /*2970*/  FADD R57, R58, -12583039 ;  /* 0xcb40007f3a397421 */ /* 0x000fc80000000000 */
[----:B------:R-:W-:-:S04]  /*2980*/  FFMA R57, R14, -1.4426950216293334961, -R57 ;  /* 0xbfb8aa3b0e397823 */ /* 0x000fc80000000839 */
[----:B------:R-:W-:-:S06]  /*2990*/  FFMA R57, R14, -1.925963033500011079e-08, R57 ;  /* 0xb2a570600e397823 */ /* 0x000fcc0000000039 */
[----:B------:R-:W1:Y:S01]  /*29a0*/  MUFU.EX2 R57, R57 ;  /* 0x0000003900397308 */ /* 0x000e620000000800 */
[----:B------:R-:W-:Y:S02]  /*29b0*/  IADD3.X R47, PT, PT, R49, UR12, RZ, P1, !PT ;  /* 0x0000000c312f7c10 */ /* 0x000fe40008ffe4ff */
[----:B------:R-:W-:Y:S02]  /*29c0*/  IADD3 R42, P1, PT, R46, UR25, RZ ;  /* 0x000000192e2a7c10 */ /* 0x000fe4000ff3e0ff */
[----:B0-----:R-:W-:Y:S01]  /*29d0*/  SHF.L.U32 R48, R58, 0x17, RZ ;  /* 0x000000173a307819 */ /* 0x001fe200000006ff */
[----:B------:R-:W-:Y:S01]  /*29e0*/  IMAD.U32 R44, R44, 0x10000, RZ ;  /* 0x000100002c2c7824 */ /* 0x000fe200078e00ff */
[----:B------:R-:W-:Y:S02]  /*29f0*/  IADD3.X R43, PT, PT, R47, UR12, RZ, P1, !PT ;  /* 0x0000000c2f2b7c10 */ /* 0x000fe40008ffe4ff */
[----:B------:R-:W-:Y:S01]  /*2a00*/  LOP3.LUT R50, R50, 0xffff, RZ, 0xc0, !PT ;  /* 0x0000ffff32327812 */ /* 0x000fe200078ec0ff */
[----:B------:R-:W-:Y:S01]  /*2a10*/  IMAD.SHL.U32 R53, R53, 0x100, RZ ;  /* 0x0000010035357824 */ /* 0x000fe200078e00ff */
[----:B------:R-:W5:Y:S04]  /*2a20*/  LDG.E R41, desc[UR22][R46.64] ;  /* 0x000000162e297981 */ /* 0x000f68000c1e1900 */
[----:B------:R0:W5:Y:S01]  /*2a30*/  LDG.E R42, desc[UR22][R42.64] ;  /* 0x000000162a2a7981 */ /* 0x000162000c1e1900 */
[----:B-1----:R-:W-:Y:S01]  /*2a40*/  FFMA R48, R48, R57, 1 ;  /* 0x3f80000030307423 */ /* 0x002fe20000000039 */
[----:B0-----:R-:W-:-:S03]  /*2a50*/  LOP3.LUT R43, R44, 0xff0000, RZ, 0xc0, !PT ;  /* 0x00ff00002c2b7812 */ /* 0x001fc600078ec0ff */
[----:B------:R-:W-:-:S05]  /*2a60*/  VIADD R44, R48, 0x1800000 ;  /* 0x01800000302c7836 */ /* 0x000fca0000000000 */
[----:B------:R-:W-:-:S04]  /*2a70*/  LOP3.LUT R44, R44, 0x7f800000, RZ, 0xc0, !PT ;  /* 0x7f8000002c2c7812 */ /* 0x000fc800078ec0ff */
[----:B------:R-:W-:Y:S01]  /*2a80*/  ISETP.GT.U32.AND P1, PT, R44, 0x1ffffff, PT ;  /* 0x01ffffff2c00780c */ /* 0x000fe20003f24070 */
[----:B------:R-:W-:Y:S01]  /*2a90*/  IMAD.SHL.U32 R2, R2, 0x100, RZ ;  /* 0x0000010002027824 */ /* 0x000fe200078e00ff */
[----:B------:R-:W-:Y:S01]  /*2aa0*/  LEA R43, R50, R43, 0x18 ;  /* 0x0000002b322b7211 */ /* 0x000fe200078ec0ff */
[----:B------:R-:W-:Y:S01]  /*2ab0*/  BSSY.RECONVERGENT B1, `(.L_x_8112) ;  /* 0x0000011000017945 */ /* 0x000fe20003800200 */
[----:B------:R-:W-:Y:S02]  /*2ac0*/  LOP3.LUT R46, R54, 0xffff, R53, 0xf8, !PT ;  /* 0x0000ffff362e7812 */ /* 0x000fe400078ef835 */
[----:B------:R-:W-:Y:S02]  /*2ad0*/  LOP3.LUT R43, R43, 0xffff, R2, 0xf8, !PT ;  /* 0x0000ffff2b2b7812 */ /* 0x000fe400078ef802 */
[----:B------:R-:W-:Y:S02]  /*2ae0*/  FMNMX3 R45, |R45|, R52, |R55|, !PT ;  /* 0x000000342d2d7276 */ /* 0x000fe40007800637 */
[----:B------:R-:W-:-:S02]  /*2af0*/  LOP3.LUT R46, R46, 0xff, R51, 0xf8, !PT ;  /* 0x000000ff2e2e7812 */ /* 0x000fc400078ef833 */
[----:B------:R-:W-:Y:S02]  /*2b00*/  LOP3.LUT R47, R43, 0xff, R0, 0xf8, !PT ;  /* 0x000000ff2b2f7812 */ /* 0x000fe400078ef800 */
[----:B------:R-:W-:Y:S01]  /*2b10*/  IADD3.X R24, PT, PT, R24, UR12, RZ, P0, !PT ;  /* 0x0000000c18187c10 */ /* 0x000fe200087fe4ff */
[----:B------:R-:W-:Y:S06]  /*2b20*/  @P1 BRA `(.L_x_8113) ;  /* 0x0000000000141947 */ /* 0x000fec0003800000 */
[----:B------:R-:W-:Y:S02]  /*2b30*/  MOV R0, R48 ;  /* 0x0000003000007202 */ /* 0x000fe40000000f00 */
[----:B------:R-:W-:-:S07]  /*2b40*/  MOV R2, 0x2b60 ;  /* 0x00002b6000027802 */ /* 0x000fce0000000f00 */
[----:B-----5:R-:W-:Y:S05]  /*2b50*/  CALL.REL.NOINC `($__internal_223_$__cuda_sm20_rcp_rn_f32_slowpath) ;  /* 0x00000024003c7944 */ /* 0x020fea0003c00000 */
[----:B------:R-:W-:Y:S01]  /*2b60*/  IMAD.MOV.U32 R43, RZ, RZ, R48 ;  /* 0x000000ffff2b7224 */ /* 0x000fe200078e0030 */
[----:B------:R-:W-:Y:S06]  /*2b70*/  BRA `(.L_x_8114) ;  /* 0x0000000000107947 */ /* 0x000fec0003800000 */
.L_x_8113:
[----:B------:R-:W0:Y:S02]  /*2b80*/  MUFU.RCP R43, R48 ;  /* 0x00000030002b7308 */ /* 0x000e240000001000 */
[----:B0-----:R-:W-:-:S04]  /*2b90*/  FFMA R0, R48, R43, -1 ;  /* 0xbf80000030007423 */ /* 0x001fc8000000002b */
[----:B------:R-:W-:-:S04]  /*2ba0*/  FADD.FTZ R0, -R0, -RZ ;  /* 0x800000ff00007221 */ /* 0x000fc80000010100 */
[----:B------:R-:W-:-:S07]  /*2bb0*/  FFMA R43, R43, R0, R43 ;  /* 0x000000002b2b7223 */ /* 0x000fce000000002b */
.L_x_8114:
[----:B------:R-:W-:Y:S05]  /*2bc0*/  BSYNC.RECONVERGENT B1 ;  /* 0x0000000000017941 */ /* 0x000fea0003800200 */
.L_x_8112:
[----:B------:R-:W-:Y:S02]  /*2bd0*/  HFMA2 R49, -RZ, RZ, 3.7421875, 0 ;  /* 0x437c0000ff317431 */ /* 0x000fe400000001ff */
        /* <DEDUP_REMOVED lines=24> */
[----:B------:R-:W-:Y:S05]  /*2d60*/  BRA `(.L_x_8117) ;  /* 0x0000000000107947 */ /* 0x000fea0003800000 */
.L_x_8116:
[----:B------:R-:W0:Y:S02]  /*2d70*/  MUFU.RCP R48, R51 ;  /* 0x0000003300307308 */ /* 0x000e240000001000 */
[----:B0-----:R-:W-:-:S04]  /*2d80*/  FFMA R0, R51, R48, -1 ;  /* 0xbf80000033007423 */ /* 0x001fc80000000030 */
[----:B------:R-:W-:-:S04]  /*2d90*/  FADD.FTZ R43, -R0, -RZ ;  /* 0x800000ff002b7221 */ /* 0x000fc80000010100 */
[----:B------:R-:W-:-:S07]  /*2da0*/  FFMA R48, R48, R43, R48 ;  /* 0x0000002b30307223 */ /* 0x000fce0000000030 */
.L_x_8117:
[----:B------:R-:W-:Y:S05]  /*2db0*/  BSYNC.RECONVERGENT B1 ;  /* 0x0000000000017941 */ /* 0x000fea0003800200 */
.L_x_8115:
        /* <DEDUP_REMOVED lines=26> */
.L_x_8119:
[----:B------:R-:W0:Y:S02]  /*2f60*/  MUFU.RCP R48, R49 ;  /* 0x0000003100307308 */ /* 0x000e240000001000 */
[----:B0-----:R-:W-:-:S04]  /*2f70*/  FFMA R0, R49, R48, -1 ;  /* 0xbf80000031007423 */ /* 0x001fc80000000030 */
[----:B------:R-:W-:-:S04]  /*2f80*/  FADD.FTZ R15, -R0, -RZ ;  /* 0x800000ff000f7221 */ /* 0x000fc80000010100 */
[----:B------:R-:W-:-:S07]  /*2f90*/  FFMA R48, R48, R15, R48 ;  /* 0x0000000f30307223 */ /* 0x000fce0000000030 */
.L_x_8120:
[----:B------:R-:W-:Y:S05]  /*2fa0*/  BSYNC.RECONVERGENT B1 ;  /* 0x0000000000017941 */ /* 0x000fea0003800200 */
.L_x_8118:
        /* <DEDUP_REMOVED lines=26> */
.L_x_8122:
[----:B------:R-:W0:Y:S02]  /*3150*/  MUFU.RCP R48, R49 ;  /* 0x0000003100307308 */ /* 0x000e240000001000 */
[----:B0-----:R-:W-:-:S04]  /*3160*/  FFMA R0, R49, R48, -1 ;  /* 0xbf80000031007423 */ /* 0x001fc80000000030 */
[----:B------:R-:W-:-:S04]  /*3170*/  FADD.FTZ R15, -R0, -RZ ;  /* 0x800000ff000f7221 */ /* 0x000fc80000010100 */
[----:B------:R-:W-:-:S07]  /*3180*/  FFMA R48, R48, R15, R48 ;  /* 0x0000000f30307223 */ /* 0x000fce0000000030 */
.L_x_8123:
[----:B------:R-:W-:Y:S05]  /*3190*/  BSYNC.RECONVERGENT B1 ;  /* 0x0000000000017941 */ /* 0x000fea0003800200 */
.L_x_8121:
[----:B------:R-:W-:Y:S01]  /*31a0*/  FADD R15, -R48, 1 ;  /* 0x3f800000300f7421 */ /* 0x000fe20000000100 */
[----:B------:R-:W-:Y:S01]  /*31b0*/  HFMA2 R55, -RZ, RZ, 3.7421875, 0 ;  /* 0x437c0000ff377431 */ /* 0x000fe200000001ff */
[----:B------:R-:W-:Y:S01]  /*31c0*/  IADD3 R14, P0, P1, R26, UR14, R8 ;  /* 0x0000000e1a0e7c10 */ /* 0x000fe2000f91e008 */
[----:B------:R-:W0:Y:S01]  /*31d0*/  LDCU.64 UR4, c[0x0][0x3b8] ;  /* 0x00007700ff0477ac */ /* 0x000e220008000a00 */
[----:B------:R-:W-:Y:S01]  /*31e0*/  FMUL R0, R15, R48 ;  /* 0x000000300f007220 */ /* 0x000fe20000400000 */
[C---:B------:R-:W-:Y:S01]  /*31f0*/  FMUL R43, R18.reuse, UR18 ;  /* 0x00000012122b7c20 */ /* 0x040fe20008400000 */
[----:B------:R-:W-:Y:S01]  /*3200*/  FMNMX3 R45, |R18|, R45, |R19|, !PT ;  /* 0x0000002d122d7276 */ /* 0x000fe20007800613 */
[----:B------:R-:W-:Y:S01]  /*3210*/  FMUL R49, R19, UR18 ;  /* 0x0000001213317c20 */ /* 0x000fe20008400000 */
[----:B------:R-:W-:Y:S01]  /*3220*/  FFMA R0, R17, R0, R48 ;  /* 0x0000000011007223 */ /* 0x000fe20000000030 */
[----:B------:R-:W-:Y:S01]  /*3230*/  IADD3.X R15, PT, PT, R24, UR9, RZ, P0, P1 ;  /* 0x00000009180f7c10 */ /* 0x000fe200087e24ff */
[----:B------:R-:W-:Y:S01]  /*3240*/  FMUL R53, R20, UR18 ;  /* 0x0000001214357c20 */ /* 0x000fe20008400000 */
[----:B------:R-:W-:Y:S01]  /*3250*/  IADD3 R18, P0, PT, R14, UR6, RZ ;  /* 0x000000060e127c10 */ /* 0x000fe2000ff1e0ff */
[----:B------:R-:W-:Y:S01]  /*3260*/  FMUL R0, R13, R0 ;  /* 0x000000000d007220 */ /* 0x000fe20000400000 */
[----:B------:R-:W-:Y:S01]  /*3270*/  F2FP.SATFINITE.E4M3.F32.PACK_AB_MERGE_C R43, RZ, R43, RZ ;  /* 0x0000002bff2b723e */ /* 0x000fe200048070ff */
[----:B------:R-:W-:Y:S01]  /*3280*/  FMUL R48, R17, R48 ;  /* 0x0000003011307220 */ /* 0x000fe20000400000 */
[----:B------:R-:W-:Y:S01]  /*3290*/  IADD3.X R19, PT, PT, R15, UR7, RZ, P0, !PT ;  /* 0x000000070f137c10 */ /* 0x000fe200087fe4ff */
[----:B------:R-:W-:Y:S01]  /*32a0*/  FMUL R21, R21, R0 ;  /* 0x0000000015157220 */ /* 0x000fe20000400000 */
[----:B------:R-:W-:Y:S01]  /*32b0*/  IMAD.MOV.U32 R0, RZ, RZ, 0x3bbb989d ;  /* 0x3bbb989dff007424 */ /* 0x000fe200078e00ff */
[----:B------:R-:W-:Y:S01]  /*32c0*/  IADD3 R44, P0, PT, R18, UR6, RZ ;  /* 0x00000006122c7c10 */ /* 0x000fe2000ff1e0ff */
[----:B------:R0:W-:Y:S01]  /*32d0*/  STG.E.U8 desc[UR22][R14.64], R43 ;  /* 0x0000002b0e007986 */ /* 0x0001e2000c101116 */
[----:B------:R-:W-:Y:S01]  /*32e0*/  FMUL R51, R21, UR18 ;  /* 0x0000001215337c20 */ /* 0x000fe20008400000 */
[----:B------:R-:W-:Y:S01]  /*32f0*/  FFMA.SAT R0, R35, -R0, 0.5 ;  /* 0x3f00000023007423 */ /* 0x000fe20000002800 */
[----:B------:R-:W-:Y:S01]  /*3300*/  FMNMX3 R57, |R20|, R45, |R21|, !PT ;  /* 0x0000002d14397276 */ /* 0x000fe20007800615 */
[----:B------:R-:W-:Y:S01]  /*3310*/  FMUL R13, R13, R48 ;  /* 0x000000300d0d7220 */ /* 0x000fe20000400000 */
[----:B------:R-:W-:Y:S01]  /*3320*/  IADD3.X R45, PT, PT, R19, UR7, RZ, P0, !PT ;  /* 0x00000007132d7c10 */ /* 0x000fe200087fe4ff */
[----:B------:R-:W-:Y:S01]  /*3330*/  FFMA.RM R2, R0, R55, 12582913 ;  /* 0x4b40000100027423 */ /* 0x000fe20000004037 */
[----:B------:R-:W-:Y:S01]  /*3340*/  IADD3 R20, P0, PT, R44, UR6, RZ ;  /* 0x000000062c147c10 */ /* 0x000fe2000ff1e0ff */
[----:B------:R-:W-:Y:S01]  /*3350*/  FMUL R55, R10, UR18 ;  /* 0x000000120a377c20 */ /* 0x000fe20008400000 */
[----:B------:R-:W-:Y:S01]  /*3360*/  F2FP.SATFINITE.E4M3.F32.PACK_AB_MERGE_C R49, RZ, R49, RZ ;  /* 0x00000031ff31723e */ /* 0x000fe200048070ff */
[C---:B------:R-:W-:Y:S01]  /*3370*/  FADD R0, R2.reuse, -12583039 ;  /* 0xcb40007f02007421 */ /* 0x040fe20000000000 */
[----:B------:R-:W-:Y:S01]  /*3380*/  IADD3.X R21, PT, PT, R45, UR7, RZ, P0, !PT ;  /* 0x000000072d157c10 */ /* 0x000fe200087fe4ff */
[----:B------:R-:W-:Y:S01]  /*3390*/  IMAD.SHL.U32 R17, R2, 0x800000, RZ ;  /* 0x0080000002117824 */ /* 0x000fe200078e00ff */
[----:B0-----:R-:W-:Y:S01]  /*33a0*/  IADD3 R14, P0, PT, R14, UR4, RZ ;  /* 0x000000040e0e7c10 */ /* 0x001fe2000ff1e0ff */
[C---:B------:R-:W-:Y:S01]  /*33b0*/  FFMA R0, R35.reuse, -1.4426950216293334961, -R0 ;  /* 0xbfb8aa3b23007823 */ /* 0x040fe20000000800 */
[----:B------:R-:W-:Y:S01]  /*33c0*/  F2FP.SATFINITE.E4M3.F32.PACK_AB_MERGE_C R53, RZ, R53, RZ ;  /* 0x00000035ff35723e */ /* 0x000fe200048070ff */
[----:B------:R-:W-:Y:S01]  /*33d0*/  FMUL R2, R12, UR18 ;  /* 0x000000120c027c20 */ /* 0x000fe20008400000 */
[----:B------:R-:W-:Y:S01]  /*33e0*/  F2FP.SATFINITE.E4M3.F32.PACK_AB_MERGE_C R51, RZ, R51, RZ ;  /* 0x00000033ff33723e */ /* 0x000fe200048070ff */
[----:B------:R-:W-:Y:S01]  /*33f0*/  FFMA R0, R35, -1.925963033500011079e-08, R0 ;  /* 0xb2a5706023007823 */ /* 0x000fe20000000000 */
[----:B------:R-:W-:Y:S01]  /*3400*/  IADD3.X R15, PT, PT, R15, UR5, RZ, P0, !PT ;  /* 0x000000050f0f7c10 */ /* 0x000fe200087fe4ff */
[----:B------:R0:W-:Y:S01]  /*3410*/  STG.E.U8 desc[UR22][R18.64], R49 ;  /* 0x0000003112007986 */ /* 0x0001e2000c101116 */
[----:B------:R-:W-:Y:S01]  /*3420*/  FMNMX3 R57, |R10|, R57, |R11|, !PT ;  /* 0x000000390a397276 */ /* 0x000fe2000780060b */
[----:B------:R-:W-:Y:S01]  /*3430*/  FMUL R59, R11, UR18 ;  /* 0x000000120b3b7c20 */ /* 0x000fe20008400000 */
[----:B------:R-:W-:Y:S01]  /*3440*/  F2FP.SATFINITE.E4M3.F32.PACK_AB_MERGE_C R55, RZ, R55, RZ ;  /* 0x00000037ff37723e */ /* 0x000fe200048070ff */
[----:B------:R-:W1:Y:S01]  /*3450*/  MUFU.EX2 R0, R0 ;  /* 0x0000000000007308 */ /* 0x000e620000000800 */
[----:B------:R-:W-:Y:S01]  /*3460*/  IADD3 R10, P0, PT, R18, UR4, RZ ;  /* 0x00000004120a7c10 */ /* 0x000fe2000ff1e0ff */
[----:B------:R2:W-:Y:S01]  /*3470*/  STG.E.U8 desc[UR22][R44.64], R53 ;  /* 0x000000352c007986 */ /* 0x0005e2000c101116 */
[----:B------:R-:W-:Y:S01]  /*3480*/  IADD3 R16, P1, PT, R20, UR4, RZ ;  /* 0x0000000414107c10 */ /* 0x000fe2000ff3e0ff */
[----:B------:R-:W-:Y:S01]  /*3490*/  BSSY.RECONVERGENT B1, `(.L_x_8124) ;  /* 0x000002b000017945 */ /* 0x000fe20003800200 */
[----:B------:R-:W-:Y:S01]  /*34a0*/  IADD3.X R11, PT, PT, R19, UR5, RZ, P0, !PT ;  /* 0x00000005130b7c10 */ /* 0x000fe200087fe4ff */
[----:B------:R3:W-:Y:S01]  /*34b0*/  STG.E.U8 desc[UR22][R20.64], R51 ;  /* 0x0000003314007986 */ /* 0x0007e2000c101116 */
[----:B------:R-:W-:Y:S01]  /*34c0*/  F2FP.SATFINITE.E4M3.F32.PACK_AB_MERGE_C R59, RZ, R59, RZ ;  /* 0x0000003bff3b723e */ /* 0x000fe200048070ff */
[----:B0-----:R-:W-:Y:S01]  /*34d0*/  IMAD.SHL.U32 R49, R49, 0x100, RZ ;  /* 0x0000010031317824 */ /* 0x001fe200078e00ff */
[----:B------:R-:W-:Y:S01]  /*34e0*/  F2FP.SATFINITE.E4M3.F32.PACK_AB_MERGE_C R19, RZ, R2, RZ ;  /* 0x00000002ff13723e */ /* 0x000fe200048070ff */
[----:B------:R0:W-:Y:S01]  /*34f0*/  STG.E.U8 desc[UR22][R14.64], R55 ;  /* 0x000000370e007986 */ /* 0x0001e2000c101116 */
[----:B------:R-:W-:Y:S01]  /*3500*/  FMUL R2, R13, UR18 ;  /* 0x000000120d027c20 */ /* 0x000fe20008400000 */
[----:B------:R-:W-:-:S02]  /*3510*/  FMNMX3 R12, |R12|, R57, |R13|, !PT ;  /* 0x000000390c0c7276 */ /* 0x000fc4000780060d */
[----:B------:R4:W-:Y:S01]  /*3520*/  STG.E.U8 desc[UR22][R10.64], R59 ;  /* 0x0000003b0a007986 */ /* 0x0009e2000c101116 */
[----:B--2---:R-:W-:Y:S01]  /*3530*/  SHF.L.U32 R53, R53, 0x10, RZ ;  /* 0x0000001035357819 */ /* 0x004fe200000006ff */
[----:B-1----:R-:W-:Y:S01]  /*3540*/  FFMA R0, R17, R0, 1 ;  /* 0x3f80000011007423 */ /* 0x002fe20000000000 */
[----:B------:R-:W-:Y:S02]  /*3550*/  IADD3.X R17, PT, PT, R21, UR5, RZ, P1, !PT ;  /* 0x0000000515117c10 */ /* 0x000fe40008ffe4ff */
[----:B---3--:R-:W-:Y:S01]  /*3560*/  F2FP.SATFINITE.E4M3.F32.PACK_AB_MERGE_C R21, RZ, R2, RZ ;  /* 0x00000002ff15723e */ /* 0x008fe200048070ff */
[----:B------:R-:W-:Y:S01]  /*3570*/  VIADD R20, R0, 0x1800000 ;  /* 0x0180000000147836 */ /* 0x000fe20000000000 */
[----:B0-----:R-:W-:Y:S01]  /*3580*/  IADD3 R14, P0, PT, R44, UR4, RZ ;  /* 0x000000042c0e7c10 */ /* 0x001fe2000ff1e0ff */
[----:B------:R-:W-:Y:S01]  /*3590*/  IMAD.U32 R2, R19, 0x10000, RZ ;  /* 0x0001000013027824 */ /* 0x000fe200078e00ff */
[----:B------:R-:W-:Y:S02]  /*35a0*/  LOP3.LUT R18, R21, 0xffff, RZ, 0xc0, !PT ;  /* 0x0000ffff15127812 */ /* 0x000fe400078ec0ff */
[----:B------:R-:W-:-:S02]  /*35b0*/  IADD3.X R15, PT, PT, R45, UR5, RZ, P0, !PT ;  /* 0x000000052d0f7c10 */ /* 0x000fc400087fe4ff */
[----:B------:R-:W-:Y:S02]  /*35c0*/  LOP3.LUT R20, R20, 0x7f800000, RZ, 0xc0, !PT ;  /* 0x7f80000014147812 */ /* 0x000fe400078ec0ff */
[----:B------:R-:W-:Y:S01]  /*35d0*/  LOP3.LUT R45, R2, 0xff0000, RZ, 0xc0, !PT ;  /* 0x00ff0000022d7812 */ /* 0x000fe200078ec0ff */
[----:B------:R0:W-:Y:S01]  /*35e0*/  STG.E.U8 desc[UR22][R14.64], R19 ;  /* 0x000000130e007986 */ /* 0x0001e2000c101116 */
[----:B------:R-:W-:Y:S02]  /*35f0*/  ISETP.GT.U32.AND P0, PT, R20, 0x1ffffff, PT ;  /* 0x01ffffff1400780c */ /* 0x000fe40003f04070 */
[----:B------:R-:W-:Y:S01]  /*3600*/  LOP3.LUT R2, R53, 0xff0000, RZ, 0xc0, !PT ;  /* 0x00ff000035027812 */ /* 0x000fe200078ec0ff */
[----:B------:R0:W-:Y:S01]  /*3610*/  STG.E.U8 desc[UR22][R16.64], R21 ;  /* 0x0000001510007986 */ /* 0x0001e2000c101116 */
[----:B------:R-:W-:Y:S01]  /*3620*/  LOP3.LUT R51, R51, 0xffff, RZ, 0xc0, !PT ;  /* 0x0000ffff33337812 */ /* 0x000fe200078ec0ff */
[----:B------:R-:W-:Y:S01]  /*3630*/  IMAD R18, R18, 0x1000000, R45 ;  /* 0x0100000012127824 */ /* 0x000fe200078e022d */
[----:B----4-:R-:W-:-:S02]  /*3640*/  SHF.L.U32 R59, R59, 0x8, RZ ;  /* 0x000000083b3b7819 */ /* 0x010fc400000006ff */
[----:B------:R-:W-:Y:S01]  /*3650*/  IADD3 R26, P1, P2, R25, UR25, R26 ;  /* 0x00000019191a7c10 */ /* 0x000fe2000fa3e01a */
[----:B------:R-:W-:Y:S01]  /*3660*/  IMAD R2, R51, 0x1000000, R2 ;  /* 0x0100000033027824 */ /* 0x000fe200078e0202 */
[----:B------:R-:W-:Y:S02]  /*3670*/  LOP3.LUT R10, R18, 0xffff, R59, 0xf8, !PT ;  /* 0x0000ffff120a7812 */ /* 0x000fe400078ef83b */
[----:B------:R-:W-:Y:S02]  /*3680*/  IADD3.X R24, PT, PT, RZ, UR12, R24, P1, P2 ;  /* 0x0000000cff187c10 */ /* 0x000fe40008fe4418 */
[----:B------:R-:W-:Y:S02]  /*3690*/  LOP3.LUT R2, R2, 0xffff, R49, 0xf8, !PT ;  /* 0x0000ffff02027812 */ /* 0x000fe400078ef831 */
[----:B------:R-:W-:Y:S02]  /*36a0*/  LOP3.LUT R10, R10, 0xff, R55, 0xf8, !PT ;  /* 0x000000ff0a0a7812 */ /* 0x000fe400078ef837 */
[----:B------:R-:W-:Y:S01]  /*36b0*/  LOP3.LUT R11, R2, 0xff, R43, 0xf8, !PT ;  /* 0x000000ff020b7812 */ /* 0x000fe200078ef82b */
[----:B0-----:R-:W-:Y:S06]  /*36c0*/  @P0 BRA `(.L_x_8125) ;  /* 0x00000000000c0947 */ /* 0x001fec0003800000 */
[----:B------:R-:W-:-:S07]  /*36d0*/  MOV R2, 0x36f0 ;  /* 0x000036f000027802 */ /* 0x000fce0000000f00 */
[----:B-----5:R-:W-:Y:S05]  /*36e0*/  CALL.REL.NOINC `($__internal_223_$__cuda_sm20_rcp_rn_f32_slowpath) ;  /* 0x0000001800587944 */ /* 0x020fea0003c00000 */
[----:B------:R-:W-:Y:S05]  /*36f0*/  BRA `(.L_x_8126) ;  /* 0x0000000000107947 */ /* 0x000fea0003800000 */
.L_x_8125:
[----:B------:R-:W0:Y:S02]  /*3700*/  MUFU.RCP R13, R0 ;  /* 0x00000000000d7308 */ /* 0x000e240000001000 */
[----:B0-----:R-:W-:-:S04]  /*3710*/  FFMA R2, R0, R13, -1 ;  /* 0xbf80000000027423 */ /* 0x001fc8000000000d */
[----:B------:R-:W-:-:S04]  /*3720*/  FADD.FTZ R2, -R2, -RZ ;  /* 0x800000ff02027221 */ /* 0x000fc80000010100 */
[----:B------:R-:W-:-:S07]  /*3730*/  FFMA R48, R13, R2, R13 ;  /* 0x000000020d307223 */ /* 0x000fce000000000d */
.L_x_8126:
[----:B------:R-:W-:Y:S05]  /*3740*/  BSYNC.RECONVERGENT B1 ;  /* 0x0000000000017941 */ /* 0x000fea0003800200 */
.L_x_8124:
        /* <DEDUP_REMOVED lines=26> */
.L_x_8128:
[----:B------:R-:W0:Y:S02]  /*38f0*/  MUFU.RCP R48, R15 ;  /* 0x0000000f00307308 */ /* 0x000e240000001000 */
[----:B0-----:R-:W-:-:S04]  /*3900*/  FFMA R0, R15, R48, -1 ;  /* 0xbf8000000f007423 */ /* 0x001fc80000000030 */
[----:B------:R-:W-:-:S04]  /*3910*/  FADD.FTZ R13, -R0, -RZ ;  /* 0x800000ff000d7221 */ /* 0x000fc80000010100 */
[----:B------:R-:W-:-:S07]  /*3920*/  FFMA R48, R48, R13, R48 ;  /* 0x0000000d30307223 */ /* 0x000fce0000000030 */
.L_x_8129:
[----:B------:R-:W-:Y:S05]  /*3930*/  BSYNC.RECONVERGENT B1 ;  /* 0x0000000000017941 */ /* 0x000fea0003800200 */
.L_x_8127:
        /* <DEDUP_REMOVED lines=26> */
.L_x_8131:
[----:B------:R-:W0:Y:S02]  /*3ae0*/  MUFU.RCP R48, R17 ;  /* 0x0000001100307308 */ /* 0x000e240000001000 */
[----:B0-----:R-:W-:-:S04]  /*3af0*/  FFMA R0, R17, R48, -1 ;  /* 0xbf80000011007423 */ /* 0x001fc80000000030 */
[----:B------:R-:W-:-:S04]  /*3b00*/  FADD.FTZ R13, -R0, -RZ ;  /* 0x800000ff000d7221 */ /* 0x000fc80000010100 */
[----:B------:R-:W-:-:S07]  /*3b10*/  FFMA R48, R48, R13, R48 ;  /* 0x0000000d30307223 */ /* 0x000fce0000000030 */
.L_x_8132:
[----:B------:R-:W-:Y:S05]  /*3b20*/  BSYNC.RECONVERGENT B1 ;  /* 0x0000000000017941 */ /* 0x000fea0003800200 */
.L_x_8130:
[----:B------:R-:W-:Y:S01]  /*3b30*/  IMAD.MOV.U32 R13, RZ, RZ, 0x3bbb989d ;  /* 0x3bbb989dff0d7424 */ /* 0x000fe200078e00ff */
[----:B------:R-:W0:Y:S01]  /*3b40*/  LDCU.64 UR4, c[0x0][0x3c0] ;  /* 0x00007800ff0477ac */ /* 0x000e220008000a00 */
[----:B------:R-:W-:Y:S01]  /*3b50*/  IMAD.MOV.U32 R15, RZ, RZ, 0x437c0000 ;  /* 0x437c0000ff0f7424 */ /* 0x000fe200078e00ff */
[----:B------:R-:W-:Y:S01]  /*3b60*/  BSSY.RECONVERGENT B1, `(.L_x_8133) ;  /* 0x000001e000017945 */ /* 0x000fe20003800200 */
[----:B------:R-:W-:-:S04]  /*3b70*/  FFMA.SAT R0, R38, -R13, 0.5 ;  /* 0x3f00000026007423 */ /* 0x000fc8000000280d */
[----:B------:R-:W-:-:S04]  /*3b80*/  FFMA.RM R0, R0, R15, 12582913 ;  /* 0x4b40000100007423 */ /* 0x000fc8000000400f */
        /* <DEDUP_REMOVED lines=8> */
[----:B------:R-:W-:-:S03]  /*3c10*/  FADD R13, -R48, 1 ;  /* 0x3f800000300d7421 */ /* 0x000fc60000000100 */
[----:B------:R-:W-:Y:S02]  /*3c20*/  VIADD R0, R15, 0x1800000 ;  /* 0x018000000f007836 */ /* 0x000fe40000000000 */
[----:B------:R-:W-:-:S03]  /*3c30*/  FMUL R13, R13, R48 ;  /* 0x000000300d0d7220 */ /* 0x000fc60000400000 */
[----:B------:R-:W-:Y:S01]  /*3c40*/  LOP3.LUT R14, R0, 0x7f800000, RZ, 0xc0, !PT ;  /* 0x7f800000000e7812 */ /* 0x000fe200078ec0ff */
[C---:B------:R-:W-:Y:S01]  /*3c50*/  FMUL R0, R37.reuse, R48 ;  /* 0x0000003025007220 */ /* 0x040fe20000400000 */
[----:B------:R-:W-:Y:S02]  /*3c60*/  FFMA R48, R37, R13, R48 ;  /* 0x0000000d25307223 */ /* 0x000fe40000000030 */
[----:B------:R-:W-:Y:S02]  /*3c70*/  ISETP.GT.U32.AND P0, PT, R14, 0x1ffffff, PT ;  /* 0x01ffffff0e00780c */ /* 0x000fe40003f04070 */
[C---:B------:R-:W-:Y:S01]  /*3c80*/  FMUL R48, R29.reuse, R48 ;  /* 0x000000301d307220 */ /* 0x040fe20000400000 */
[----:B------:R-:W-:-:S03]  /*3c90*/  FMUL R29, R29, R0 ;  /* 0x000000001d1d7220 */ /* 0x000fc60000400000 */
[----:B-----5:R-:W-:-:S07]  /*3ca0*/  FMUL R41, R41, R48 ;  /* 0x0000003029297220 */ /* 0x020fce0000400000 */
[----:B------:R-:W-:Y:S05]  /*3cb0*/  @P0 BRA `(.L_x_8134) ;  /* 0x0000000000100947 */ /* 0x000fea0003800000 */
[----:B------:R-:W-:Y:S01]  /*3cc0*/  IMAD.MOV.U32 R0, RZ, RZ, R15 ;  /* 0x000000ffff007224 */ /* 0x000fe200078e000f */
[----:B------:R-:W-:-:S07]  /*3cd0*/  MOV R2, 0x3cf0 ;  /* 0x00003cf000027802 */ /* 0x000fce0000000f00 */
[----:B------:R-:W-:Y:S05]  /*3ce0*/  CALL.REL.NOINC `($__internal_223_$__cuda_sm20_rcp_rn_f32_slowpath) ;  /* 0x0000001000d87944 */ /* 0x000fea0003c00000 */
[----:B------:R-:W-:Y:S05]  /*3cf0*/  BRA `(.L_x_8135) ;  /* 0x0000000000107947 */ /* 0x000fea0003800000 */
.L_x_8134:
[----:B------:R-:W0:Y:S02]  /*3d00*/  MUFU.RCP R48, R15 ;  /* 0x0000000f00307308 */ /* 0x000e240000001000 */
[----:B0-----:R-:W-:-:S04]  /*3d10*/  FFMA R0, R15, R48, -1 ;  /* 0xbf8000000f007423 */ /* 0x001fc80000000030 */
[----:B------:R-:W-:-:S04]  /*3d20*/  FADD.FTZ R13, -R0, -RZ ;  /* 0x800000ff000d7221 */ /* 0x000fc80000010100 */
[----:B------:R-:W-:-:S07]  /*3d30*/  FFMA R48, R48, R13, R48 ;  /* 0x0000000d30307223 */ /* 0x000fce0000000030 */
.L_x_8135:
[----:B------:R-:W-:Y:S05]  /*3d40*/  BSYNC.RECONVERGENT B1 ;  /* 0x0000000000017941 */ /* 0x000fea0003800200 */
.L_x_8133:
[----:B------:R-:W-:Y:S01]  /*3d50*/  FADD R13, -R48, 1 ;  /* 0x3f800000300d7421 */ /* 0x000fe20000000100 */
[----:B------:R-:W-:Y:S01]  /*3d60*/  SHF.L.U32 R18, R5, 0x2, RZ ;  /* 0x0000000205127819 */ /* 0x000fe200000006ff */
[----:B------:R-:W-:Y:S01]  /*3d70*/  FMUL R5, R41, UR18 ;  /* 0x0000001229057c20 */ /* 0x000fe20008400000 */
[----:B------:R-:W-:Y:S01]  /*3d80*/  IADD3 R14, P0, PT, R26, UR14, RZ ;  /* 0x0000000e1a0e7c10 */ /* 0x000fe2000ff1e0ff */
[----:B------:R-:W-:Y:S01]  /*3d90*/  FMUL R13, R13, R48 ;  /* 0x000000300d0d7220 */ /* 0x000fe20000400000 */
[----:B------:R-:W-:Y:S01]  /*3da0*/  LOP3.LUT R2, R18, 0x7c, RZ, 0xc0, !PT ;  /* 0x0000007c12027812 */ /* 0x000fe200078ec0ff */
[----:B------:R-:W-:Y:S01]  /*3db0*/  FMUL R31, R39, UR18 ;  /* 0x00000012271f7c20 */ /* 0x000fe20008400000 */
[----:B------:R-:W-:Y:S01]  /*3dc0*/  IADD3.X R15, PT, PT, R24, UR9, RZ, P0, !PT ;  /* 0x00000009180f7c10 */ /* 0x000fe200087fe4ff */
[----:B------:R-:W-:Y:S01]  /*3dd0*/  FFMA R13, R38, R13, R48 ;  /* 0x0000000d260d7223 */ /* 0x000fe20000000030 */
[----:B------:R-:W-:Y:S01]  /*3de0*/  IADD3 R16, P0, PT, R14, UR6, RZ ;  /* 0x000000060e107c10 */ /* 0x000fe2000ff1e0ff */
[----:B------:R-:W-:Y:S01]  /*3df0*/  IMAD.IADD R2, R9, 0x1, R2 ;  /* 0x0000000109027824 */ /* 0x000fe200078e0202 */
[----:B------:R-:W-:Y:S01]  /*3e00*/  LOP3.LUT R20, RZ, R4, RZ, 0x33, !PT ;  /* 0x00000004ff147212 */ /* 0x000fe200078e33ff */
[----:B------:R-:W-:Y:S01]  /*3e10*/  FMUL R13, R34, R13 ;  /* 0x0000000d220d7220 */ /* 0x000fe20000400000 */
[----:B------:R-:W0:Y:S01]  /*3e20*/  LDCU.64 UR8, c[0x0][0x3b8] ;  /* 0x00007700ff0877ac */ /* 0x000e220008000a00 */
[----:B------:R-:W-:Y:S01]  /*3e30*/  FMUL R33, R40, UR18 ;  /* 0x0000001228217c20 */ /* 0x000fe20008400000 */
[----:B------:R-:W-:Y:S01]  /*3e40*/  F2FP.SATFINITE.E4M3.F32.PACK_AB_MERGE_C R35, RZ, R5, RZ ;  /* 0x00000005ff23723e */ /* 0x000fe200048070ff */
[----:B------:R-:W-:Y:S01]  /*3e50*/  FMUL R42, R42, R13 ;  /* 0x0000000d2a2a7220 */ /* 0x000fe20000400000 */
[----:B------:R-:W-:-:S02]  /*3e60*/  VIADD R13, R18, 0xfffffff8 ;  /* 0xfffffff8120d7836 */ /* 0x000fc40000000000 */
[----:B------:R-:W-:Y:S01]  /*3e70*/  FMUL R19, R38, R48 ;  /* 0x0000003026137220 */ /* 0x000fe20000400000 */
[----:B------:R-:W-:Y:S01]  /*3e80*/  IADD3.X R17, PT, PT, R15, UR7, RZ, P0, !PT ;  /* 0x000000070f117c10 */ /* 0x000fe200087fe4ff */
[----:B------:R-:W-:Y:S01]  /*3e90*/  VIADD R5, R18, 0xfffffff4 ;  /* 0xfffffff412057836 */ /* 0x000fe20000000000 */
[----:B------:R-:W-:Y:S01]  /*3ea0*/  IADD3 R20, PT, PT, R20, R3, RZ ;  /* 0x0000000314147210 */ /* 0x000fe20007ffe0ff */
[----:B------:R1:W-:Y:S01]  /*3eb0*/  STS [R2], R23 ;  /* 0x0000001702007388 */ /* 0x0003e20000000800 */
[----:B------:R-:W-:Y:S01]  /*3ec0*/  LOP3.LUT R26, R13, 0x7c, RZ, 0xc0, !PT ;  /* 0x0000007c0d1a7812 */ /* 0x000fe200078ec0ff */
[----:B------:R-:W-:Y:S01]  /*3ed0*/  FMUL R0, R34, R19 ;  /* 0x0000001322007220 */ /* 0x000fe20000400000 */
[----:B------:R-:W-:Y:S01]  /*3ee0*/  IADD3 R18, P0, PT, R16, UR6, RZ ;  /* 0x0000000610127c10 */ /* 0x000fe2000ff1e0ff */
[C---:B------:R-:W-:Y:S01]  /*3ef0*/  IMAD.IADD R6, R9.reuse, 0x1, R6 ;  /* 0x0000000109067824 */ /* 0x040fe200078e0206 */
[----:B------:R-:W-:Y:S01]  /*3f00*/  F2FP.SATFINITE.E4M3.F32.PACK_AB_MERGE_C R31, RZ, R31, RZ ;  /* 0x0000001fff1f723e */ /* 0x000fe200048070ff */
[----:B------:R-:W-:Y:S01]  /*3f10*/  IMAD.IADD R13, R9, 0x1, R26 ;  /* 0x00000001090d7824 */ /* 0x000fe200078e021a */
[----:B------:R-:W-:Y:S01]  /*3f20*/  F2FP.SATFINITE.E4M3.F32.PACK_AB_MERGE_C R33, RZ, R33, RZ ;  /* 0x00000021ff21723e */ /* 0x000fe200048070ff */
[----:B------:R-:W-:Y:S01]  /*3f30*/  IMAD.U32 R26, R35, 0x10000, RZ ;  /* 0x00010000231a7824 */ /* 0x000fe200078e00ff */
[----:B------:R-:W-:Y:S01]  /*3f40*/  SHF.L.U32 R20, R20, 0x2, RZ ;  /* 0x0000000214147819 */ /* 0x000fe200000006ff */
[----:B-1----:R-:W-:Y:S01]  /*3f50*/  FMUL R23, R42, UR18 ;  /* 0x000000122a177c20 */ /* 0x002fe20008400000 */
[----:B------:R-:W-:Y:S01]  /*3f60*/  IADD3.X R19, PT, PT, R17, UR7, RZ, P0, !PT ;  /* 0x0000000711137c10 */ /* 0x000fe200087fe4ff */
[----:B------:R0:W-:Y:S01]  /*3f70*/  STG.E.U8 desc[UR22][R14.64], R31 ;  /* 0x0000001f0e007986 */ /* 0x0001e2000c101116 */
[----:B------:R-:W-:-:S02]  /*3f80*/  LOP3.LUT R34, R5, 0x7c, RZ, 0xc0, !PT ;  /* 0x0000007c05227812 */ /* 0x000fc400078ec0ff */
[----:B------:R-:W-:Y:S01]  /*3f90*/  LOP3.LUT R24, R20, 0x7c, RZ, 0xc0, !PT ;  /* 0x0000007c14187812 */ /* 0x000fe200078ec0ff */
[----:B------:R1:W-:Y:S01]  /*3fa0*/  STG.E.U8 desc[UR22][R16.64], R33 ;  /* 0x0000002110007986 */ /* 0x0003e2000c101116 */
[----:B------:R-:W-:Y:S01]  /*3fb0*/  F2FP.SATFINITE.E4M3.F32.PACK_AB_MERGE_C R37, RZ, R23, RZ ;  /* 0x00000017ff25723e */ /* 0x000fe200048070ff */
[C---:B------:R-:W-:Y:S01]  /*3fc0*/  IMAD.IADD R5, R9.reuse, 0x1, R34 ;  /* 0x0000000109057824 */ /* 0x040fe200078e0222 */
[----:B------:R-:W-:Y:S01]  /*3fd0*/  IADD3 R20, P0, PT, R18, UR6, RZ ;  /* 0x0000000612147c10 */ /* 0x000fe2000ff1e0ff */
[----:B------:R2:W-:Y:S01]  /*3fe0*/  STG.E.U8 desc[UR22][R18.64], R35 ;  /* 0x0000002312007986 */ /* 0x0005e2000c101116 */
[----:B------:R-:W-:Y:S01]  /*3ff0*/  IADD3 R9, PT, PT, R9, R24, RZ ;  /* 0x0000001809097210 */ /* 0x000fe20007ffe0ff */
[----:B------:R-:W-:Y:S01]  /*4000*/  FMUL R24, R28, UR18 ;  /* 0x000000121c187c20 */ /* 0x000fe20008400000 */
[----:B------:R-:W-:Y:S01]  /*4010*/  IADD3.X R21, PT, PT, R19, UR7, RZ, P0, !PT ;  /* 0x0000000713157c10 */ /* 0x000fe200087fe4ff */
[----:B------:R-:W-:Y:S01]  /*4020*/  FMUL R23, R27, UR18 ;  /* 0x000000121b177c20 */ /* 0x000fe20008400000 */
[----:B0-----:R-:W-:Y:S01]  /*4030*/  IADD3 R14, P0, PT, R14, UR8, RZ ;  /* 0x000000080e0e7c10 */ /* 0x001fe2000ff1e0ff */
[----:B------:R0:W-:Y:S01]  /*4040*/  STS [R9], R47 ;  /* 0x0000002f09007388 */ /* 0x0001e20000000800 */
[----:B------:R-:W-:-:S02]  /*4050*/  SHF.L.U32 R34, R33, 0x8, RZ ;  /* 0x0000000821227819 */ /* 0x000fc400000006ff */
[----:B-1----:R-:W-:Y:S01]  /*4060*/  IADD3 R16, P1, PT, R16, UR8, RZ ;  /* 0x0000000810107c10 */ /* 0x002fe2000ff3e0ff */
[----:B------:R1:W-:Y:S01]  /*4070*/  STS [R13], R11 ;  /* 0x0000000b0d007388 */ /* 0x0003e20000000800 */
[----:B------:R-:W-:Y:S02]  /*4080*/  IADD3.X R15, PT, PT, R15, UR9, RZ, P0, !PT ;  /* 0x000000090f0f7c10 */ /* 0x000fe400087fe4ff */
[----:B--2---:R-:W-:Y:S01]  /*4090*/  LOP3.LUT R35, R26, 0xff0000, RZ, 0xc0, !PT ;  /* 0x00ff00001a237812 */ /* 0x004fe200078ec0ff */
[----:B------:R2:W-:Y:S01]  /*40a0*/  STG.E.U8 desc[UR22][R20.64], R37 ;  /* 0x0000002514007986 */ /* 0x0005e2000c101116 */
[----:B------:R-:W-:Y:S01]  /*40b0*/  LOP3.LUT R26, R37, 0xffff, RZ, 0xc0, !PT ;  /* 0x0000ffff251a7812 */ /* 0x000fe200078ec0ff */
[----:B0-----:R-:W-:Y:S01]  /*40c0*/  IMAD R47, R4, UR5, RZ ;  /* 0x00000005042f7c24 */ /* 0x001fe2000f8e02ff */
[----:B------:R-:W-:Y:S02]  /*40d0*/  IADD3.X R17, PT, PT, R17, UR9, RZ, P1, !PT ;  /* 0x0000000911117c10 */ /* 0x000fe40008ffe4ff */
[----:B------:R-:W-:Y:S01]  /*40e0*/  IADD3 R18, P0, PT, R18, UR8, RZ ;  /* 0x0000000812127c10 */ /* 0x000fe2000ff1e0ff */
[----:B------:R-:W-:Y:S01]  /*40f0*/  IMAD R35, R26, 0x1000000, R35 ;  /* 0x010000001a237824 */ /* 0x000fe200078e0223 */
[----:B-1----:R-:W-:Y:S01]  /*4100*/  F2FP.SATFINITE.E4M3.F32.PACK_AB_MERGE_C R11, RZ, R24, RZ ;  /* 0x00000018ff0b723e */ /* 0x002fe200048070ff */
[----:B------:R-:W-:Y:S01]  /*4110*/  FMUL R24, R29, UR18 ;  /* 0x000000121d187c20 */ /* 0x000fe20008400000 */
[----:B------:R-:W-:Y:S01]  /*4120*/  FMUL R26, R0, UR18 ;  /* 0x00000012001a7c20 */ /* 0x000fe20008400000 */
[----:B------:R-:W-:-:S02]  /*4130*/  F2FP.SATFINITE.E4M3.F32.PACK_AB_MERGE_C R23, RZ, R23, RZ ;  /* 0x00000017ff17723e */ /* 0x000fc400048070ff */
[----:B--2---:R-:W-:Y:S02]  /*4140*/  IADD3 R20, P1, PT, R20, UR8, RZ ;  /* 0x0000000814147c10 */ /* 0x004fe4000ff3e0ff */
[----:B------:R-:W-:Y:S01]  /*4150*/  LOP3.LUT R34, R35, 0xffff, R34, 0xf8, !PT ;  /* 0x0000ffff23227812 */ /* 0x000fe200078ef822 */
[----:B------:R-:W-:Y:S01]  /*4160*/  STG.E.U8 desc[UR22][R14.64], R23 ;  /* 0x000000170e007986 */ /* 0x000fe2000c101116 */
[----:B------:R-:W-:Y:S02]  /*4170*/  IADD3.X R19, PT, PT, R19, UR9, RZ, P0, !PT ;  /* 0x0000000913137c10 */ /* 0x000fe400087fe4ff */
[----:B------:R-:W-:Y:S01]  /*4180*/  F2FP.SATFINITE.E4M3.F32.PACK_AB_MERGE_C R43, RZ, R24, RZ ;  /* 0x00000018ff2b723e */ /* 0x000fe200048070ff */
[----:B------:R0:W-:Y:S01]  /*4190*/  STG.E.U8 desc[UR22][R16.64], R11 ;  /* 0x0000000b10007986 */ /* 0x0001e2000c101116 */
[----:B------:R-:W-:Y:S02]  /*41a0*/  IADD3.X R21, PT, PT, R21, UR9, RZ, P1, !PT ;  /* 0x0000000915157c10 */ /* 0x000fe40008ffe4ff */
[----:B------:R-:W-:Y:S01]  /*41b0*/  F2FP.SATFINITE.E4M3.F32.PACK_AB_MERGE_C R45, RZ, R26, RZ ;  /* 0x0000001aff2d723e */ /* 0x000fe200048070ff */
[----:B------:R1:W-:Y:S01]  /*41c0*/  STG.E.U8 desc[UR22][R18.64], R43 ;  /* 0x0000002b12007986 */ /* 0x0003e2000c101116 */
[----:B------:R-:W-:-:S02]  /*41d0*/  LOP3.LUT R34, R34, 0xff, R31, 0xf8, !PT ;  /* 0x000000ff22227812 */ /* 0x000fc400078ef81f */
[----:B------:R-:W-:Y:S01]  /*41e0*/  FMNMX3 R12, |R39|, R12, |R40|, !PT ;  /* 0x0000000c270c7276 */ /* 0x000fe20007800628 */
[----:B------:R2:W-:Y:S03]  /*41f0*/  STG.E.U8 desc[UR22][R20.64], R45 ;  /* 0x0000002d14007986 */ /* 0x0005e6000c101116 */
[----:B------:R-:W-:Y:S01]  /*4200*/  FMNMX3 R12, |R41|, R12, |R42|, !PT ;  /* 0x0000000c290c7276 */ /* 0x000fe2000780062a */
[----:B------:R-:W-:Y:S01]  /*4210*/  STS [R5], R34 ;  /* 0x0000002205007388 */ /* 0x000fe20000000800 */
[----:B0-----:R-:W-:Y:S01]  /*4220*/  MOV R16, UR4 ;  /* 0x0000000400107c02 */ /* 0x001fe20008000f00 */
[----:B------:R-:W-:Y:S01]  /*4230*/  IMAD.U32 R17, RZ, RZ, UR5 ;  /* 0x00000005ff117e24 */ /* 0x000fe2000f8e00ff */
[----:B------:R-:W-:Y:S01]  /*4240*/  FMNMX3 R12, |R27|, R12, |R28|, !PT ;  /* 0x0000000c1b0c7276 */ /* 0x000fe2000780061c */
[----:B------:R-:W-:Y:S01]  /*4250*/  BAR.SYNC.DEFER_BLOCKING 0x0 ;  /* 0x0000000000007b1d */ /* 0x000fe20000010000 */
[----:B-1----:R-:W-:-:S02]  /*4260*/  IMAD.MOV.U32 R18, RZ, RZ, R32 ;  /* 0x000000ffff127224 */ /* 0x002fc400078e0020 */
[----:B------:R-:W-:Y:S01]  /*4270*/  IMAD.MOV.U32 R19, RZ, RZ, RZ ;  /* 0x000000ffff137224 */ /* 0x000fe200078e00ff */
[----:B--2---:R-:W-:Y:S01]  /*4280*/  LOP3.LUT R45, R45, 0xffff, RZ, 0xc0, !PT ;  /* 0x0000ffff2d2d7812 */ /* 0x004fe200078ec0ff */
[----:B------:R-:W-:Y:S01]  /*4290*/  IMAD.WIDE.U32 R16, R4, UR4, R16 ;  /* 0x0000000404107c25 */ /* 0x000fe2000f8e0010 */
[----:B------:R-:W-:-:S03]  /*42a0*/  FMNMX3 R29, |R29|, R12, |R0|, !PT ;  /* 0x0000000c1d1d7276 */ /* 0x000fc60007800600 */
[----:B------:R-:W-:Y:S01]  /*42b0*/  IMAD.WIDE.U32 R18, R4, UR4, R18 ;  /* 0x0000000404127c25 */ /* 0x000fe2000f8e0012 */
[----:B------:R-:W-:-:S03]  /*42c0*/  IADD3 R30, P3, PT, R30, R16, RZ ;  /* 0x000000101e1e7210 */ /* 0x000fc60007f7e0ff */
[----:B------:R-:W-:Y:S01]  /*42d0*/  IMAD.IADD R20, R47, 0x1, R17 ;  /* 0x000000012f147824 */ /* 0x000fe200078e0211 */
[----:B------:R-:W-:Y:S01]  /*42e0*/  IADD3 R15, PT, PT, R19, R47, RZ ;  /* 0x0000002f130f7210 */ /* 0x000fe20007ffe0ff */
[----:B------:R-:W-:Y:S01]  /*42f0*/  IMAD.U32 R43, R43, 0x10000, RZ ;  /* 0x000100002b2b7824 */ /* 0x000fe200078e00ff */
[----:B------:R-:W-:Y:S02]  /*4300*/  LEA R14, P0, R18, UR10, 0x2 ;  /* 0x0000000a120e7c11 */ /* 0x000fe4000f8010ff */
[----:B------:R-:W-:Y:S02]  /*4310*/  IADD3 R19, P4, PT, R16, UR4, RZ ;  /* 0x0000000410137c10 */ /* 0x000fe4000ff9e0ff */
[----:B------:R-:W-:Y:S02]  /*4320*/  LEA.HI.X R15, R18, UR11, R15, 0x2, P0 ;  /* 0x0000000b120f7c11 */ /* 0x000fe400080f140f */
[----:B------:R-:W-:Y:S01]  /*4330*/  IADD3 R17, P0, PT, R8, R19, RZ ;  /* 0x0000001308117210 */ /* 0x000fe20007f1e0ff */
[----:B------:R-:W0:Y:S01]  /*4340*/  LDS R33, [R6] ;  /* 0x0000000006217984 */ /* 0x000e220000000800 */
[----:B------:R-:W-:-:S02]  /*4350*/  IADD3.X R24, PT, PT, R20, UR5, RZ, P4, !PT ;  /* 0x0000000514187c10 */ /* 0x000fc4000a7fe4ff */
[----:B------:R-:W-:Y:S01]  /*4360*/  LOP3.LUT R18, R43, 0xff0000, RZ, 0xc0, !PT ;  /* 0x00ff00002b127812 */ /* 0x000fe200078ec0ff */
[----:B------:R-:W1:Y:S01]  /*4370*/  LDS R37, [R6+0x4] ;  /* 0x0000040006257984 */ /* 0x000e620000000800 */
[----:B------:R-:W-:Y:S01]  /*4380*/  IADD3 R25, P1, P2, R25, UR4, R19 ;  /* 0x0000000419197c10 */ /* 0x000fe2000fa3e013 */
[----:B------:R-:W-:Y:S01]  /*4390*/  IMAD.X R26, RZ, RZ, R24, P0 ;  /* 0x000000ffff1a7224 */ /* 0x000fe200000e0618 */
[----:B------:R-:W-:Y:S01]  /*43a0*/  SHF.L.U32 R8, R11, 0x8, RZ ;  /* 0x000000080b087819 */ /* 0x000fe200000006ff */
[----:B------:R-:W2:Y:S01]  /*43b0*/  LDS R35, [R6+0x8] ;  /* 0x0000080006237984 */ /* 0x000ea20000000800 */
[----:B------:R-:W-:Y:S01]  /*43c0*/  IMAD.X R11, RZ, RZ, R20, P3 ;  /* 0x000000ffff0b7224 */ /* 0x000fe200018e0614 */
[----:B------:R-:W-:Y:S01]  /*43d0*/  LEA R20, P3, R30, UR10, 0x2 ;  /* 0x0000000a1e147c11 */ /* 0x000fe2000f8610ff */
[----:B------:R-:W-:Y:S01]  /*43e0*/  IMAD R45, R45, 0x1000000, R18 ;  /* 0x010000002d2d7824 */ /* 0x000fe200078e0212 */
[----:B------:R-:W3:Y:S01]  /*43f0*/  LDS R31, [R6+0xc] ;  /* 0x00000c00061f7984 */ /* 0x000ee20000000800 */
[----:B------:R-:W-:Y:S01]  /*4400*/  IADD3.X R24, PT, PT, RZ, UR5, R24, P1, P2 ;  /* 0x00000005ff187c10 */ /* 0x000fe20008fe4418 */
[----:B------:R-:W4:Y:S01]  /*4410*/  LDCU.64 UR4, c[0x0][0x3a8] ;  /* 0x00007500ff0477ac */ /* 0x000f220008000a00 */
[----:B------:R-:W-:-:S02]  /*4420*/  LEA R16, P0, R17, UR10, 0x2 ;  /* 0x0000000a11107c11 */ /* 0x000fc4000f8010ff */
[----:B------:R-:W-:Y:S02]  /*4430*/  LEA R18, P1, R25, UR10, 0x2 ;  /* 0x0000000a19127c11 */ /* 0x000fe4000f8210ff */
[----:B------:R-:W-:Y:S02]  /*4440*/  LEA.HI.X R21, R30, UR11, R11, 0x2, P3 ;  /* 0x0000000b1e157c11 */ /* 0x000fe400098f140b */
[----:B------:R-:W-:Y:S02]  /*4450*/  LEA.HI.X R17, R17, UR11, R26, 0x2, P0 ;  /* 0x0000000b11117c11 */ /* 0x000fe400080f141a */
[----:B------:R-:W-:Y:S02]  /*4460*/  LEA.HI.X R19, R25, UR11, R24, 0x2, P1 ;  /* 0x0000000b19137c11 */ /* 0x000fe400088f1418 */
[----:B------:R-:W-:Y:S01]  /*4470*/  LOP3.LUT R8, R45, 0xffff, R8, 0xf8, !PT ;  /* 0x0000ffff2d087812 */ /* 0x000fe200078ef808 */
[----:B------:R-:W5:Y:S03]  /*4480*/  LDC.64 R24, c[0x0][0x3c0] ;  /* 0x0000f000ff187b82 */ /* 0x000f660000000a00 */
[----:B------:R-:W-:Y:S01]  /*4490*/  LOP3.LUT R8, R8, 0xff, R23, 0xf8, !PT ;  /* 0x000000ff08087812 */ /* 0x000fe200078ef817 */
[----:B----4-:R-:W-:-:S04]  /*44a0*/  UISETP.NE.U32.AND UP0, UPT, UR4, URZ, UPT ;  /* 0x000000ff0400728c */ /* 0x010fc8000bf05070 */
[----:B------:R-:W-:Y:S01]  /*44b0*/  UISETP.NE.AND.EX UP0, UPT, UR5, URZ, UPT, UP0 ;  /* 0x000000ff0500728c */ /* 0x000fe2000bf05300 */
[----:B0-----:R0:W-:Y:S04]  /*44c0*/  STG.E desc[UR22][R14.64], R33 ;  /* 0x000000210e007986 */ /* 0x0011e8000c101916 */
[----:B-1----:R1:W-:Y:S04]  /*44d0*/  STG.E desc[UR22][R20.64], R37 ;  /* 0x0000002514007986 */ /* 0x0023e8000c101916 */
[----:B--2---:R2:W-:Y:S01]  /*44e0*/  STG.E desc[UR22][R16.64], R35 ;  /* 0x0000002310007986 */ /* 0x0045e2000c101916 */
[----:B-----5:R-:W-:-:S03]  /*44f0*/  IMAD R25, R25, UR8, RZ ;  /* 0x0000000819197c24 */ /* 0x020fc6000f8e02ff */
[----:B---3--:R3:W-:Y:S01]  /*4500*/  STG.E desc[UR22][R18.64], R31 ;  /* 0x0000001f12007986 */ /* 0x0087e2000c101916 */
[C---:B0-----:R-:W-:Y:S01]  /*4510*/  IMAD.WIDE.U32 R14, R24.reuse, UR8, R14 ;  /* 0x00000008180e7c25 */ /* 0x041fe2000f8e000e */
[----:B------:R-:W-:Y:S03]  /*4520*/  BAR.SYNC.DEFER_BLOCKING 0x0 ;  /* 0x0000000000007b1d */ /* 0x000fe60000010000 */
[C---:B------:R-:W-:Y:S02]  /*4530*/  IMAD R25, R24.reuse, UR9, R25 ;  /* 0x0000000918197c24 */ /* 0x040fe4000f8e0219 */
[----:B-1----:R-:W-:-:S03]  /*4540*/  IMAD.WIDE.U32 R20, R24, UR8, R20 ;  /* 0x0000000818147c25 */ /* 0x002fc6000f8e0014 */
[----:B------:R-:W-:Y:S01]  /*4550*/  IADD3 R15, PT, PT, R15, R25, RZ ;  /* 0x000000190f0f7210 */ /* 0x000fe20007ffe0ff */
[----:B--2---:R-:W-:-:S04]  /*4560*/  IMAD.WIDE.U32 R16, R24, UR8, R16 ;  /* 0x0000000818107c25 */ /* 0x004fc8000f8e0010 */
[----:B---3--:R-:W-:-:S04]  /*4570*/  IMAD.WIDE.U32 R18, R24, UR8, R18 ;  /* 0x0000000818127c25 */ /* 0x008fc8000f8e0012 */
[C---:B------:R-:W-:Y:S01]  /*4580*/  IMAD.IADD R21, R25.reuse, 0x1, R21 ;  /* 0x0000000119157824 */ /* 0x040fe200078e0215 */
[C---:B------:R-:W-:Y:S01]  /*4590*/  IADD3 R19, PT, PT, R25.reuse, R19, RZ ;  /* 0x0000001319137210 */ /* 0x040fe20007ffe0ff */
        /* <DEDUP_REMOVED lines=41> */
[----:B------:R-:W-:-:S03]  /*4830*/  IMAD.MOV.U32 R0, RZ, RZ, RZ ;  /* 0x000000ffff007224 */ /* 0x000fc600078e00ff */
        /* <DEDUP_REMOVED lines=8> */
.L_x_8144:
[----:B------:R-:W-:Y:S02]  /*48c0*/  ISETP.NE.AND P0, PT, R3, RZ, PT ;  /* 0x000000ff0300720c */ /* 0x000fe40003f05270 */
[----:B--2---:R-:W-:-:S11]  /*48d0*/  FMNMX R7, R2, R7, !PT ;  /* 0x0000000702077209 */ /* 0x004fd60007800000 */
[----:B------:R-:W-:Y:S05]  /*48e0*/  @P0 BRA `(.L_x_8137) ;  /* 0x0000000000080947 */ /* 0x000fea0003800000 */
[----:B------:R-:W2:Y:S02]  /*48f0*/  LDC.64 R4, c[0x0][0x3a8] ;  /* 0x0000ea00ff047b82 */ /* 0x000ea40000000a00 */
[----:B--2---:R2:W-:Y:S02]  /*4900*/  REDG.E.MAX.S32.STRONG.GPU desc[UR22][R4.64], R7 ;  /* 0x000000070400798e */ /* 0x0045e4000d12e316 */
.L_x_8137:
[----:B------:R-:W-:Y:S05]  /*4910*/  BSYNC B0 ;  /* 0x0000000000007941 */ /* 0x000fea0003800000 */
.L_x_8136:
[----:B------:R-:W3:Y:S01]  /*4920*/  S2UR UR6, SR_CTAID.X ;  /* 0x00000000000679c3 */ /* 0x000ee20000002500 */
[----:B------:R-:W4:Y:S02]  /*4930*/  LDCU.64 UR4, c[0x0][0x3b0] ;  /* 0x00007600ff0477ac */ /* 0x000f240008000a00 */
[----:B----4-:R-:W-:Y:S02]  /*4940*/  ISETP.EQ.U32.AND P1, PT, RZ, UR4, PT ;  /* 0x00000004ff007c0c */ /* 0x010fe4000bf22070 */
[----:B---3--:R-:W-:-:S04]  /*4950*/  LOP3.LUT P0, RZ, R3, UR6, RZ, 0xfc, !PT ;  /* 0x0000000603ff7c12 */ /* 0x008fc8000f80fcff */
        /* <DEDUP_REMOVED lines=8> */
[----:B0-2---:R-:W-:Y:S05]  /*49e0*/  CALL.REL.NOINC `($__internal_223_$__cuda_sm20_rcp_rn_f32_slowpath) ;  /* 0x0000000400987944 */ /* 0x005fea0003c00000 */
[----:B------:R-:W-:Y:S05]  /*49f0*/  BRA `(.L_x_8140) ;  /* 0x0000000000147947 */ /* 0x000fea0003800000 */
.L_x_8139:
[----:B------:R-:W3:Y:S01]  /*4a00*/  MUFU.RCP R48, UR18 ;  /* 0x0000001200307d08 */ /* 0x000ee20008001000 */
[----:B------:R-:W-:-:S04]  /*4a10*/  IMAD.U32 R3, RZ, RZ, UR18 ;  /* 0x00000012ff037e24 */ /* 0x000fc8000f8e00ff */
[----:B---3--:R-:W-:-:S04]  /*4a20*/  FFMA R0, R48, R3, -1 ;  /* 0xbf80000030007423 */ /* 0x008fc80000000003 */
[----:B------:R-:W-:-:S04]  /*4a30*/  FADD.FTZ R3, -R0, -RZ ;  /* 0x800000ff00037221 */ /* 0x000fc80000010100 */
[----:B------:R-:W-:-:S07]  /*4a40*/  FFMA R48, R48, R3, R48 ;  /* 0x0000000330307223 */ /* 0x000fce0000000030 */
.L_x_8140:
[----:B-1----:R-:W1:Y:S02]  /*4a50*/  LDC.64 R2, c[0x0][0x3b0] ;  /* 0x0000ec00ff027b82 */ /* 0x002e640000000a00 */
[----:B-1----:R-:W-:Y:S01]  /*4a60*/  STG.E desc[UR22][R2.64], R48 ;  /* 0x0000003002007986 */ /* 0x002fe2000c101916 */
[----:B------:R-:W-:Y:S05]  /*4a70*/  EXIT ;  /* 0x000000000000794d */ /* 0x000fea0003800000 */
.L_x_8138:
[----:B------:R-:W-:Y:S02]  /*4a80*/  HFMA2 R9, -RZ, RZ, 0, 2.384185791015625e-07 ;  /* 0x00000004ff097431 */ /* 0x000fe400000001ff */
[----:B0-----:R-:W-:Y:S02]  /*4a90*/  IMAD.MOV.U32 R11, RZ, RZ, 0x1f ;  /* 0x0000001fff0b7424 */ /* 0x001fe400078e00ff */
[----:B------:R-:W-:-:S07]  /*4aa0*/  IMAD.MOV.U32 R4, RZ, RZ, -0x1 ;  /* 0xffffffffff047424 */ /* 0x000fce00078e00ff */
[----:B-12---:R-:W-:Y:S05]  /*4ab0*/  WARPSYNC.COLLECTIVE R4, `(.L_x_8141) ;  /* 0x0000000004087348 */ /* 0x006fea0003c00000 */
[----:B--2---:R0:W2:Y:S02]  /*4ac0*/  SHFL.DOWN P0, R7, R0, R9, R11 ;  /* 0x0800000900077389 */ /* 0x0040a4000000000b */
[----:B012---:R-:W-:Y:S05]  /*4ad0*/  ENDCOLLECTIVE ;  /* 0x000000000000791b */ /* 0x007fea0003800000 */
.L_x_8141:
[----:B------:R-:W-:Y:S01]  /*4ae0*/  IMAD.MOV.U32 R9, RZ, RZ, 0x2 ;  /* 0x00000002ff097424 */ /* 0x000fe200078e00ff */
[----:B------:R-:W-:-:S04]  /*4af0*/  MOV R5, R7 ;  /* 0x0000000700057202 */ /* 0x000fc80000000f00 */
[----:B------:R-:W-:-:S05]  /*4b00*/  FMNMX R5, R5, R0, !PT ;  /* 0x0000000005057209 */ /* 0x000fca0007800000 */
[----:B------:R-:W-:-:S07]  /*4b10*/  IMAD.MOV.U32 R0, RZ, RZ, R5 ;  /* 0x000000ffff007224 */ /* 0x000fce00078e0005 */
[----:B------:R-:W-:Y:S05]  /*4b20*/  WARPSYNC.COLLECTIVE R4, `(.L_x_8142) ;  /* 0x0000000004087348 */ /* 0x000fea0003c00000 */
[----:B------:R0:W1:Y:S02]  /*4b30*/  SHFL.DOWN P0, R7, R0, R9, R11 ;  /* 0x0800000900077389 */ /* 0x000064000000000b */
[----:B01----:R-:W-:Y:S05]  /*4b40*/  ENDCOLLECTIVE ;  /* 0x000000000000791b */ /* 0x003fea0003800000 */
.L_x_8142:
[----:B------:R-:W-:Y:S01]  /*4b50*/  IMAD.MOV.U32 R9, RZ, RZ, 0x1 ;  /* 0x00000001ff097424 */ /* 0x000fe200078e00ff */
[----:B------:R-:W-:-:S04]  /*4b60*/  MOV R2, R7 ;  /* 0x0000000700027202 */ /* 0x000fc80000000f00 */
[----:B------:R-:W-:-:S05]  /*4b70*/  FMNMX R2, R5, R2, !PT ;  /* 0x0000000205027209 */ /* 0x000fca0007800000 */
[----:B------:R-:W-:-:S07]  /*4b80*/  IMAD.MOV.U32 R0, RZ, RZ, R2 ;  /* 0x000000ffff007224 */ /* 0x000fce00078e0002 */
[----:B------:R-:W-:Y:S05]  /*4b90*/  WARPSYNC.COLLECTIVE R4, `(.L_x_8143) ;  /* 0x0000000004087348 */ /* 0x000fea0003c00000 */
[----:B------:R0:W1:Y:S02]  /*4ba0*/  SHFL.DOWN P0, R7, R0, R9, R11 ;  /* 0x0800000900077389 */ /* 0x000064000000000b */
[----:B01----:R-:W-:Y:S05]  /*4bb0*/  ENDCOLLECTIVE ;  /* 0x000000000000791b */ /* 0x003fea0003800000 */
.L_x_8143:
[----:B------:R-:W-:Y:S05]  /*4bc0*/  BRA `(.L_x_8144) ;  /* 0xfffffffc003c7947 */ /* 0x000fea000383ffff */
        .weak           $__internal_222_$__cuda_sm20_div_u64
        .type           $__internal_222_$__cuda_sm20_div_u64,@function
        .size           $__internal_222_$__cuda_sm20_div_u64,($__internal_223_$__cuda_sm20_rcp_rn_f32_slowpath - $__internal_222_$__cuda_sm20_div_u64)
$__internal_222_$__cuda_sm20_div_u64:
        /* <DEDUP_REMOVED lines=71> */
[----:B------:R-:W-:Y:S11]  /*5040*/  RET.REL.NODEC R2 `(_ZN18transformer_engine6detail32dgated_act_cast_transpose_kernelILi1ELi4Eff13__nv_fp8_e4m3NS_5EmptyEXadL_ZNS_5dsiluIffEET_T0_RKS3_EEXadL_ZNS_4siluIffEES5_S6_S8_EEEEvPKT2_SC_PT3_SE_PKT1_PSF_SI_mmm) ;  /* 0xffffffac02ec7950 */ /* 0x000ff60003c3ffff */
        .weak           $__internal_223_$__cuda_sm20_rcp_rn_f32_slowpath
        .type           $__internal_223_$__cuda_sm20_rcp_rn_f32_slowpath,@function
        .size           $__internal_223_$__cuda_sm20_rcp_rn_f32_slowpath,(.L_x_29524 - $__internal_223_$__cuda_sm20_rcp_rn_f32_slowpath)
$__internal_223_$__cuda_sm20_rcp_rn_f32_slowpath:
        /* <DEDUP_REMOVED lines=15> */
.L_x_8146:
        /* <DEDUP_REMOVED lines=33> */
.L_x_8148:
[----:B------:R0:W1:Y:S02]  /*5350*/  MUFU.RCP R48, R0 ;  /* 0x0000000000307308 */ /* 0x0000640000001000 */
.L_x_8147:
[----:B------:R-:W-:Y:S05]  /*5360*/  BSYNC B0 ;  /* 0x0000000000007941 */ /* 0x000fea0003800000 */
.L_x_8145:
[----:B------:R-:W-:Y:S01]  /*5370*/  MOV R50, R2 ;  /* 0x0000000200327202 */ /* 0x000fe20000000f00 */
[----:B------:R-:W-:-:S04]  /*5380*/  IMAD.MOV.U32 R51, RZ, RZ, 0x0 ;  /* 0x00000000ff337424 */ /* 0x000fc800078e00ff */
[----:B01----:R-:W-:Y:S05]  /*5390*/  RET.REL.NODEC R50 `(_ZN18transformer_engine6detail32dgated_act_cast_transpose_kernelILi1ELi4Eff13__nv_fp8_e4m3NS_5EmptyEXadL_ZNS_5dsiluIffEET_T0_RKS3_EEXadL_ZNS_4siluIffEES5_S6_S8_EEEEvPKT2_SC_PT3_SE_PKT1_PSF_SI_mmm) ;  /* 0xffffffac32187950 */ /* 0x003fea0003c3ffff */
.L_x_8149:
        /* <DEDUP_REMOVED lines=14> */
.L_x_29524:


//--------------------- .text._ZN18transformer_engine6detail43dgated_act_cast_transpose_kernel_notalignedILi1ELi4Eff13__nv_fp8_e5m2NS_5EmptyEXadL_ZNS_5dsiluIffEET_T0_RKS3_EEXadL_ZNS_4siluIffEES5_S6_S8_EEEEvPKT2_SC_PT3_SE_PKT1_PSF_SI_mmm --------------------------
	.section	.text._ZN18transformer_engine6detail43dgated_act_cast_transpose_kernel_notalignedILi1ELi4Eff13__nv_fp8_e5m2NS_5EmptyEXadL_ZNS_5dsiluIffEET_T0_RKS3_EEXadL_ZNS_4siluIffEES5_S6_S8_EEEEvPKT2_SC_PT3_SE_PKT1_PSF_SI_mmm,"ax",@progbits
	.align	128
        .global         _ZN18transformer_engine6detail43dgated_act_cast_transpose_kernel_notalignedILi1ELi4Eff13__nv_fp8_e5m2NS_5EmptyEXadL_ZNS_5dsiluIffEET_T0_RKS3_EEXadL_ZNS_4siluIffEES5_S6_S8_EEEEvPKT2_SC_PT3_SE_PKT1_PSF_SI_mmm
        .type           _ZN18transformer_engine6detail43dgated_act_cast_transpose_kernel_notalignedILi1ELi4Eff13__nv_fp8_e5m2NS_5EmptyEXadL_ZNS_5dsiluIffEET_T0_RKS3_EEXadL_ZNS_4siluIffEES5_S6_S8_EEEEvPKT2_SC_PT3_SE_PKT1_PSF_SI_mmm,@function
        .size           _ZN18transformer_engine6detail43dgated_act_cast_transpose_kernel_notalignedILi1ELi4Eff13__nv_fp8_e5m2NS_5EmptyEXadL_ZNS_5dsiluIffEET_T0_RKS3_EEXadL_ZNS_4siluIffEES5_S6_S8_EEEEvPKT2_SC_PT3_SE_PKT1_PSF_SI_mmm,(.L_x_29526 - _ZN18transformer_engine6detail43dgated_act_cast_transpose_kernel_notalignedILi1ELi4Eff13__nv_fp8_e5m2NS_5EmptyEXadL_ZNS_5dsiluIffEET_T0_RKS3_EEXadL_ZNS_4siluIffEES5_S6_S8_EEEEvPKT2_SC_PT3_SE_PKT1_PSF_SI_mmm)
        .other          _ZN18transformer_engine6detail43dgated_act_cast_transpose_kernel_notalignedILi1ELi4Eff13__nv_fp8_e5m2NS_5EmptyEXadL_ZNS_5dsiluIffEET_T0_RKS3_EEXadL_ZNS_4siluIffEES5_S6_S8_EEEEvPKT2_SC_PT3_SE_PKT1_PSF_SI_mmm,@"STO_CUDA_ENTRY STV_DEFAULT"
_ZN18transformer_engine6detail43dgated_act_cast_transpose_kernel_notalignedILi1ELi4Eff13__nv_fp8_e5m2NS_5EmptyEXadL_ZNS_5dsiluIffEET_T0_RKS3_EEXadL_ZNS_4siluIffEES5_S6_S8_EEEEvPKT2_SC_PT3_SE_PKT1_PSF_SI_mmm:
.text._ZN18transformer_engine6detail43dgated_act_cast_transpose_kernel_notalignedILi1ELi4Eff13__nv_fp8_e5m2NS_5EmptyEXadL_ZNS_5dsiluIffEET_T0_RKS3_EEXadL_ZNS_4siluIffEES5_S6_S8_EEEEvPKT2_SC_PT3_SE_PKT1_PSF_SI_mmm:
        /* <DEDUP_REMOVED lines=43> */
.L_x_8150:
[----:B------:R-:W-:-:S07]  /*02b0*/  MOV R6, 0x2d0 ;  /* 0x000002d000067802 */ /* 0x000fce0000000f00 */
[----:B------:R-:W-:Y:S05]  /*02c0*/  CALL.REL.NOINC `($__internal_224_$__cuda_sm20_div_u64) ;  /* 0x00000064000c7944 */ /* 0x000fea0003c00000 */
        /* <DEDUP_REMOVED lines=11> */
.L_x_8151:
        /* <DEDUP_REMOVED lines=182> */
.L_x_8153:
[----:B------:R-:W-:Y:S05]  /*0ee0*/  BSYNC.RECONVERGENT B0 ;  /* 0x0000000000007941 */ /* 0x000fea0003800200 */
.L_x_8152:
        /* <DEDUP_REMOVED lines=31> */
.L_x_8155:
[----:B------:R-:W-:Y:S05]  /*10e0*/  BSYNC.RECONVERGENT B0 ;  /* 0x0000000000007941 */ /* 0x000fea0003800200 */
.L_x_8154:
        /* <DEDUP_REMOVED lines=23> */
.L_x_8157:
[----:B------:R-:W-:Y:S05]  /*1260*/  BSYNC.RECONVERGENT B0 ;  /* 0x0000000000007941 */ /* 0x000fea0003800200 */
.L_x_8156:
        /* <DEDUP_REMOVED lines=22> */
.L_x_8159:
[----:B------:R-:W-:Y:S05]  /*13d0*/  BSYNC.RECONVERGENT B0 ;  /* 0x0000000000007941 */ /* 0x000fea0003800200 */
.L_x_8158:
[----:B------:R-:W-:Y:S04]  /*13e0*/  BSSY.RECONVERGENT B1, `(.L_x_8160) ;  /* 0x0000009000017945 */ /* 0x000fe80003800200 */
[----:B------:R-:W-:Y:S05]  /*13f0*/  @P1 BRA `(.L_x_8161) ;  /* 0x00000000000c1947 */ /* 0x000fea0003800000 */
[----:B01----:R-:W-:-:S07]  /*1400*/  MOV R44, 0x1420 ;  /* 0x00001420002c7802 */ /* 0x003fce0000000f00 */
[----:B--2--5:R-:W-:Y:S05]  /*1410*/  CALL.REL.NOINC `($__internal_225_$__cuda_sm20_rcp_rn_f32_slowpath) ;  /* 0x0000005400d87944 */ /* 0x024fea0003c00000 */
[----:B------:R-:W-:Y:S05]  /*1420*/  BRA `(.L_x_8162) ;  /* 0x0000000000107947 */ /* 0x000fea0003800000 */
.L_x_8161:
[----:B--2---:R-:W2:Y:S02]  /*1430*/  MUFU.RCP R25, R0 ;  /* 0x0000000000197308 */ /* 0x004ea40000001000 */
[----:B--2---:R-:W-:-:S04]  /*1440*/  FFMA R24, R0, R25, -1 ;  /* 0xbf80000000187423 */ /* 0x004fc80000000019 */
[----:B------:R-:W-:-:S04]  /*1450*/  FADD.FTZ R24, -R24, -RZ ;  /* 0x800000ff18187221 */ /* 0x000fc80000010100 */
[----:B------:R-:W-:-:S07]  /*1460*/  FFMA R48, R25, R24, R25 ;  /* 0x0000001819307223 */ /* 0x000fce0000000019 */
.L_x_8162:
[----:B------:R-:W-:Y:S05]  /*1470*/  BSYNC.RECONVERGENT B1 ;  /* 0x0000000000017941 */ /* 0x000fea0003800200 */
.L_x_8160:
        /* <DEDUP_REMOVED lines=24> */
[----:B-----5:R-:W-:Y:S05]  /*1600*/  CALL.REL.NOINC `($__internal_225_$__cuda_sm20_rcp_rn_f32_slowpath) ;  /* 0x00000054005c7944 */ /* 0x020fea0003c00000 */
[----:B------:R-:W-:Y:S05]  /*1610*/  BRA `(.L_x_8165) ;  /* 0x0000000000107947 */ /* 0x000fea0003800000 */
.L_x_8164:
[----:B------:R-:W2:Y:S02]  /*1620*/  MUFU.RCP R48, R27 ;  /* 0x0000001b00307308 */ /* 0x000ea40000001000 */
[----:B--2---:R-:W-:-:S04]  /*1630*/  FFMA R0, R27, R48, -1 ;  /* 0xbf8000001b007423 */ /* 0x004fc80000000030 */
[----:B------:R-:W-:-:S04]  /*1640*/  FADD.FTZ R21, -R0, -RZ ;  /* 0x800000ff00157221 */ /* 0x000fc80000010100 */
[----:B------:R-:W-:-:S07]  /*1650*/  FFMA R48, R48, R21, R48 ;  /* 0x0000001530307223 */ /* 0x000fce0000000030 */
.L_x_8165:
[----:B------:R-:W-:Y:S05]  /*1660*/  BSYNC.RECONVERGENT B1 ;  /* 0x0000000000017941 */ /* 0x000fea0003800200 */
.L_x_8163:
        /* <DEDUP_REMOVED lines=24> */
[----:B-----5:R-:W-:Y:S05]  /*17f0*/  CALL.REL.NOINC `($__internal_225_$__cuda_sm20_rcp_rn_f32_slowpath) ;  /* 0x0000005000e07944 */ /* 0x020fea0003c00000 */
[----:B------:R-:W-:Y:S05]  /*1800*/  BRA `(.L_x_8168) ;  /* 0x0000000000107947 */ /* 0x000fea0003800000 */
.L_x_8167:
[----:B------:R-:W2:Y:S02]  /*1810*/  MUFU.RCP R48, R25 ;  /* 0x0000001900307308 */ /* 0x000ea40000001000 */
[----:B--2---:R-:W-:-:S04]  /*1820*/  FFMA R0, R25, R48, -1 ;  /* 0xbf80000019007423 */ /* 0x004fc80000000030 */
[----:B------:R-:W-:-:S04]  /*1830*/  FADD.FTZ R19, -R0, -RZ ;  /* 0x800000ff00137221 */ /* 0x000fc80000010100 */
[----:B------:R-:W-:-:S07]  /*1840*/  FFMA R48, R48, R19, R48 ;  /* 0x0000001330307223 */ /* 0x000fce0000000030 */
.L_x_8168:
[----:B------:R-:W-:Y:S05]  /*1850*/  BSYNC.RECONVERGENT B1 ;  /* 0x0000000000017941 */ /* 0x000fea0003800200 */
.L_x_8166:
        /* <DEDUP_REMOVED lines=26> */
.L_x_8170:
[----:B------:R-:W2:Y:S02]  /*1a00*/  MUFU.RCP R48, R25 ;  /* 0x0000001900307308 */ /* 0x000ea40000001000 */
[----:B--2---:R-:W-:-:S04]  /*1a10*/  FFMA R0, R25, R48, -1 ;  /* 0xbf80000019007423 */ /* 0x004fc80000000030 */
[----:B------:R-:W-:-:S04]  /*1a20*/  FADD.FTZ R11, -R0, -RZ ;  /* 0x800000ff000b7221 */ /* 0x000fc80000010100 */
[----:B------:R-:W-:-:S07]  /*1a30*/  FFMA R48, R48, R11, R48 ;  /* 0x0000000b30307223 */ /* 0x000fce0000000030 */
.L_x_8171:
[----:B------:R-:W-:Y:S05]  /*1a40*/  BSYNC.RECONVERGENT B1 ;  /* 0x0000000000017941 */ /* 0x000fea0003800200 */
.L_x_8169:
        /* <DEDUP_REMOVED lines=14> */
[----:B------:R-:W-:Y:S01]  /*1b30*/  F2FP.SATFINITE.E5M2.F32.PACK_AB_MERGE_C R25, RZ, R25, RZ ;  /* 0x00000019ff19723e */ /* 0x000fe200048060ff */
        /* <DEDUP_REMOVED lines=25> */
[----:B------:R-:W-:Y:S01]  /*1cd0*/  F2FP.SATFINITE.E5M2.F32.PACK_AB_MERGE_C R0, RZ, R0, RZ ;  /* 0x00000000ff00723e */ /* 0x000fe200048060ff */
[----:B------:R-:W-:Y:S01]  /*1ce0*/  FMUL R53, R18, UR10 ;  /* 0x0000000a12357c20 */ /* 0x000fe20008400000 */
[----:B------:R-:W-:Y:S01]  /*1cf0*/  F2FP.SATFINITE.E5M2.F32.PACK_AB_MERGE_C R49, RZ, R49, RZ ;  /* 0x00000031ff31723e */ /* 0x000fe200048060ff */
[----:B0-----:R-:W-:Y:S01]  /*1d00*/  IMAD.U32 R31, RZ, RZ, UR13 ;  /* 0x0000000dff1f7e24 */ /* 0x001fe2000f8e00ff */
[----:B------:R-:W-:Y:S01]  /*1d10*/  @!P0 IADD3 R30, P3, P4, R23, UR18, R22 ;  /* 0x00000012171e8c10 */ /* 0x000fe2000fc7e016 */
[----:B------:R-:W-:Y:S01]  /*1d20*/  @!P0 IMAD R23, R27, 0x6, RZ ;  /* 0x000000061b178824 */ /* 0x000fe200078e02ff */
[----:B------:R0:W-:Y:S01]  /*1d30*/  @!P0 STG.E.U8 desc[UR28][R32.64], R0 ;  /* 0x0000000020008986 */ /* 0x0001e2000c10111c */
[----:B------:R-:W-:Y:S01]  /*1d40*/  F2FP.SATFINITE.E5M2.F32.PACK_AB_MERGE_C R51, RZ, R51, RZ ;  /* 0x00000033ff33723e */ /* 0x000fe200048060ff */
[----:B------:R-:W-:Y:S01]  /*1d50*/  FMUL R55, R16, UR10 ;  /* 0x0000000a10377c20 */ /* 0x000fe20008400000 */
[----:B------:R-:W-:Y:S01]  /*1d60*/  @!P0 IADD3.X R45, PT, PT, R31, UR32, R13, P1, P2 ;  /* 0x000000201f2d8c10 */ /* 0x000fe20008fe440d */
[----:B------:R-:W-:Y:S01]  /*1d70*/  @!P0 STG.E.U8 desc[UR28][R28.64], R49 ;  /* 0x000000311c008986 */ /* 0x000fe2000c10111c */
[--C-:B------:R-:W-:Y:S01]  /*1d80*/  @!P0 IADD3.X R11, PT, PT, R11, UR9, R23.reuse, P6, !PT ;  /* 0x000000090b0b8c10 */ /* 0x100fe2000b7fe417 */
[----:B------:R-:W-:Y:S01]  /*1d90*/  FMUL R59, R14, UR10 ;  /* 0x0000000a0e3b7c20 */ /* 0x000fe20008400000 */
[----:B------:R-:W-:Y:S01]  /*1da0*/  @!P0 IADD3 R22, P6, PT, R8, UR12, RZ ;  /* 0x0000000c08168c10 */ /* 0x000fe2000ffde0ff */
[----:B------:R-:W-:Y:S01]  /*1db0*/  VIADD R8, R4, 0x1e ;  /* 0x0000001e04087836 */ /* 0x000fe20000000000 */
[----:B------:R-:W-:Y:S01]  /*1dc0*/  F2FP.SATFINITE.E5M2.F32.PACK_AB_MERGE_C R53, RZ, R53, RZ ;  /* 0x00000035ff35723e */ /* 0x000fe200048060ff */
        /* <DEDUP_REMOVED lines=14> */
[----:B------:R-:W-:Y:S01]  /*1eb0*/  F2FP.SATFINITE.E5M2.F32.PACK_AB_MERGE_C R55, RZ, R55, RZ ;  /* 0x00000037ff37723e */ /* 0x000fe200048060ff */
[----:B------:R0:W-:Y:S01]  /*1ec0*/  @!P0 STG.E.U8 desc[UR28][R12.64], R53 ;  /* 0x000000350c008986 */ /* 0x0001e2000c10111c */
[----:B------:R-:W-:Y:S01]  /*1ed0*/  F2FP.SATFINITE.E5M2.F32.PACK_AB_MERGE_C R59, RZ, R59, RZ ;  /* 0x0000003bff3b723e */ /* 0x000fe200048060ff */
[----:B------:R-:W-:Y:S01]  /*1ee0*/  IMAD.X R29, RZ, RZ, R10, P2 ;  /* 0x000000ffff1d7224 */ /* 0x000fe200010e060a */
[----:B------:R-:W-:Y:S01]  /*1ef0*/  F2FP.SATFINITE.E5M2.F32.PACK_AB_MERGE_C R57, RZ, R57, RZ ;  /* 0x00000039ff39723e */ /* 0x000fe200048060ff */
        /* <DEDUP_REMOVED lines=75> */
.L_x_8173:
[----:B------:R-:W-:Y:S05]  /*23b0*/  BSYNC.RECONVERGENT B0 ;  /* 0x0000000000007941 */ /* 0x000fea0003800200 */
.L_x_8172:
        /* <DEDUP_REMOVED lines=23> */
.L_x_8175:
[----:B------:R-:W-:Y:S05]  /*2530*/  BSYNC.RECONVERGENT B0 ;  /* 0x0000000000007941 */ /* 0x000fea0003800200 */
.L_x_8174:
        /* <DEDUP_REMOVED lines=25> */
.L_x_8177:
[----:B------:R-:W-:Y:S05]  /*26d0*/  BSYNC.RECONVERGENT B0 ;  /* 0x0000000000007941 */ /* 0x000fea0003800200 */
.L_x_8176:
        /* <DEDUP_REMOVED lines=14> */
[----:B-----5:R-:W-:Y:S05]  /*27c0*/  CALL.REL.NOINC `($__internal_225_$__cuda_sm20_rcp_rn_f32_slowpath) ;  /* 0x0000004000ec7944 */ /* 0x020fea0003c00000 */
[----:B------:R-:W-:Y:S05]  /*27d0*/  BRA `(.L_x_8180) ;  /* 0x0000000000107947 */ /* 0x000fea0003800000 */
.L_x_8179:
[----:B------:R-:W0:Y:S02]  /*27e0*/  MUFU.RCP R27, R0 ;  /* 0x00000000001b7308 */ /* 0x000e240000001000 */
[----:B0-----:R-:W-:-:S04]  /*27f0*/  FFMA R44, R0, R27, -1 ;  /* 0xbf800000002c7423 */ /* 0x001fc8000000001b */
[----:B------:R-:W-:-:S04]  /*2800*/  FADD.FTZ R44, -R44, -RZ ;  /* 0x800000ff2c2c7221 */ /* 0x000fc80000010100 */
[----:B------:R-:W-:-:S07]  /*2810*/  FFMA R48, R27, R44, R27 ;  /* 0x0000002c1b307223 */ /* 0x000fce000000001b */
.L_x_8180:
[----:B------:R-:W-:Y:S05]  /*2820*/  BSYNC.RECONVERGENT B1 ;  /* 0x0000000000017941 */ /* 0x000fea0003800200 */
.L_x_8178:
        /* <DEDUP_REMOVED lines=24> */
[----:B------:R-:W-:Y:S05]  /*29b0*/  CALL.REL.NOINC `($__internal_225_$__cuda_sm20_rcp_rn_f32_slowpath) ;  /* 0x0000004000707944 */ /* 0x000fea0003c00000 */
[----:B------:R-:W-:Y:S05]  /*29c0*/  BRA `(.L_x_8183) ;  /* 0x0000000000107947 */ /* 0x000fea0003800000 */
.L_x_8182:
[----:B------:R-:W0:Y:S02]  /*29d0*/  MUFU.RCP R48, R51 ;  /* 0x0000003300307308 */ /* 0x000e240000001000 */
[----:B0-----:R-:W-:-:S04]  /*29e0*/  FFMA R0, R51, R48, -1 ;  /* 0xbf80000033007423 */ /* 0x001fc80000000030 */
[----:B------:R-:W-:-:S04]  /*29f0*/  FADD.FTZ R45, -R0, -RZ ;  /* 0x800000ff002d7221 */ /* 0x000fc80000010100 */
[----:B------:R-:W-:-:S07]  /*2a00*/  FFMA R48, R48, R45, R48 ;  /* 0x0000002d30307223 */ /* 0x000fce0000000030 */
.L_x_8183:
[----:B------:R-:W-:Y:S05]  /*2a10*/  BSYNC.RECONVERGENT B1 ;  /* 0x0000000000017941 */ /* 0x000fea0003800200 */
.L_x_8181:
        /* <DEDUP_REMOVED lines=24> */
[----:B------:R-:W-:Y:S05]  /*2ba0*/  CALL.REL.NOINC `($__internal_225_$__cuda_sm20_rcp_rn_f32_slowpath) ;  /* 0x0000003c00f47944 */ /* 0x000fea0003c00000 */
[----:B------:R-:W-:Y:S05]  /*2bb0*/  BRA `(.L_x_8186) ;  /* 0x0000000000107947 */ /* 0x000fea0003800000 */
.L_x_8185:
[----:B------:R-:W0:Y:S02]  /*2bc0*/  MUFU.RCP R48, R49 ;  /* 0x0000003100307308 */ /* 0x000e240000001000 */
[----:B0-----:R-:W-:-:S04]  /*2bd0*/  FFMA R0, R49, R48, -1 ;  /* 0xbf80000031007423 */ /* 0x001fc80000000030 */
[----:B------:R-:W-:-:S04]  /*2be0*/  FADD.FTZ R45, -R0, -RZ ;  /* 0x800000ff002d7221 */ /* 0x000fc80000010100 */
[----:B------:R-:W-:-:S07]  /*2bf0*/  FFMA R48, R48, R45, R48 ;  /* 0x0000002d30307223 */ /* 0x000fce0000000030 */
.L_x_8186:
[----:B------:R-:W-:Y:S05]  /*2c00*/  BSYNC.RECONVERGENT B1 ;  /* 0x0000000000017941 */ /* 0x000fea0003800200 */
.L_x_8184:
        /* <DEDUP_REMOVED lines=26> */
.L_x_8188:
[----:B------:R-:W0:Y:S02]  /*2db0*/  MUFU.RCP R48, R47 ;  /* 0x0000002f00307308 */ /* 0x000e240000001000 */
[----:B0-----:R-:W-:-:S04]  /*2dc0*/  FFMA R0, R47, R48, -1 ;  /* 0xbf8000002f007423 */ /* 0x001fc80000000030 */
[----:B------:R-:W-:-:S04]  /*2dd0*/  FADD.FTZ R45, -R0, -RZ ;  /* 0x800000ff002d7221 */ /* 0x000fc80000010100 */
[----:B------:R-:W-:-:S07]  /*2de0*/  FFMA R48, R48, R45, R48 ;  /* 0x0000002d30307223 */ /* 0x000fce0000000030 */
.L_x_8189:
[----:B------:R-:W-:Y:S05]  /*2df0*/  BSYNC.RECONVERGENT B1 ;  /* 0x0000000000017941 */ /* 0x000fea0003800200 */
.L_x_8187:
        /* <DEDUP_REMOVED lines=8> */
[----:B------:R-:W-:Y:S01]  /*2e80*/  F2FP.SATFINITE.E5M2.F32.PACK_AB_MERGE_C R0, RZ, R0, RZ ;  /* 0x00000000ff00723e */ /* 0x000fe200048060ff */
[----:B------:R-:W-:Y:S01]  /*2e90*/  FMUL R49, R37, UR10 ;  /* 0x0000000a25317c20 */ /* 0x000fe20008400000 */
[----:B------:R-:W-:-:S02]  /*2ea0*/  FMNMX R59, R15, |R36|, !PT ;  /* 0x400000240f3b7209 */ /* 0x000fc40007800000 */
[----:B------:R-:W-:Y:S02]  /*2eb0*/  F2FP.SATFINITE.E5M2.F32.PACK_AB_MERGE_C R42, RZ, R42, RZ ;  /* 0x0000002aff2a723e */ /* 0x000fe400048060ff */
[----:B------:R-:W-:-:S03]  /*2ec0*/  F2FP.SATFINITE.E5M2.F32.PACK_AB_MERGE_C R49, RZ, R49, RZ ;  /* 0x00000031ff31723e */ /* 0x000fc600048060ff */
        /* <DEDUP_REMOVED lines=12> */
[----:B------:R-:W-:Y:S02]  /*2f90*/  F2FP.SATFINITE.E5M2.F32.PACK_AB_MERGE_C R31, RZ, R40, RZ ;  /* 0x00000028ff1f723e */ /* 0x000fe400048060ff */
        /* <DEDUP_REMOVED lines=19> */
[----:B------:R-:W-:Y:S01]  /*30d0*/  F2FP.SATFINITE.E5M2.F32.PACK_AB_MERGE_C R40, RZ, R40, RZ ;  /* 0x00000028ff28723e */ /* 0x000fe200048060ff */
[----:B------:R-:W-:Y:S01]  /*30e0*/  FMUL R57, R48, UR10 ;  /* 0x0000000a30397c20 */ /* 0x000fe20008400000 */
[----:B------:R-:W-:-:S02]  /*30f0*/  @!P0 IADD3.X R47, PT, PT, R47, UR32, R29, P1, P2 ;  /* 0x000000202f2f8c10 */ /* 0x000fc40008fe441d */
[----:B------:R-:W-:Y:S01]  /*3100*/  F2FP.SATFINITE.E5M2.F32.PACK_AB_MERGE_C R33, RZ, R33, RZ ;  /* 0x00000021ff21723e */ /* 0x000fe200048060ff */
[----:B------:R2:W-:Y:S01]  /*3110*/  @!P0 STG.E.U8 desc[UR28][R44.64], R40 ;  /* 0x000000282c008986 */ /* 0x0005e2000c10111c */
[----:B------:R-:W-:Y:S01]  /*3120*/  IADD3 R6, PT, PT, R4, 0x1d, RZ ;  /* 0x0000001d04067810 */ /* 0x000fe20007ffe0ff */
[----:B-1----:R-:W-:Y:S01]  /*3130*/  FMUL R53, R43, UR10 ;  /* 0x0000000a2b357c20 */ /* 0x002fe20008400000 */
[----:B------:R-:W-:Y:S01]  /*3140*/  F2FP.SATFINITE.E5M2.F32.PACK_AB_MERGE_C R57, RZ, R57, RZ ;  /* 0x00000039ff39723e */ /* 0x000fe200048060ff */
[----:B------:R-:W-:Y:S01]  /*3150*/  @!P0 STG.E.U8 desc[UR28][R50.64], R33 ;  /* 0x0000002132008986 */ /* 0x000fe2000c10111c */
[----:B------:R-:W-:Y:S02]  /*3160*/  LOP3.LUT R6, R6, 0x1f, RZ, 0xc0, !PT ;  /* 0x0000001f06067812 */ /* 0x000fe400078ec0ff */
[----:B------:R-:W-:Y:S01]  /*3170*/  F2FP.SATFINITE.E5M2.F32.PACK_AB_MERGE_C R53, RZ, R53, RZ ;  /* 0x00000035ff35723e */ /* 0x000fe200048060ff */
        /* <DEDUP_REMOVED lines=84> */
.L_x_8191:
[----:B------:R-:W-:Y:S05]  /*36c0*/  BSYNC.RECONVERGENT B0 ;  /* 0x0000000000007941 */ /* 0x000fea0003800200 */
.L_x_8190:
        /* <DEDUP_REMOVED lines=24> */
.L_x_8193:
[----:B------:R-:W-:Y:S05]  /*3850*/  BSYNC.RECONVERGENT B0 ;  /* 0x0000000000007941 */ /* 0x000fea0003800200 */
.L_x_8192:
        /* <DEDUP_REMOVED lines=37> */
.L_x_8195:
[----:B------:R-:W-:Y:S05]  /*3ab0*/  BSYNC.RECONVERGENT B0 ;  /* 0x0000000000007941 */ /* 0x000fea0003800200 */
.L_x_8194:
        /* <DEDUP_REMOVED lines=8> */
[----:B-----5:R-:W-:Y:S05]  /*3b40*/  CALL.REL.NOINC `($__internal_225_$__cuda_sm20_rcp_rn_f32_slowpath) ;  /* 0x00000030000c7944 */ /* 0x020fea0003c00000 */
[----:B------:R-:W-:Y:S05]  /*3b50*/  BRA `(.L_x_8198) ;  /* 0x0000000000107947 */ /* 0x000fea0003800000 */
.L_x_8197:
[----:B------:R-:W0:Y:S02]  /*3b60*/  MUFU.RCP R41, R48 ;  /* 0x0000003000297308 */ /* 0x000e240000001000 */
[----:B0-----:R-:W-:-:S04]  /*3b70*/  FFMA R0, R48, R41, -1 ;  /* 0xbf80000030007423 */ /* 0x001fc80000000029 */
[----:B------:R-:W-:-:S04]  /*3b80*/  FADD.FTZ R0, -R0, -RZ ;  /* 0x800000ff00007221 */ /* 0x000fc80000010100 */
[----:B------:R-:W-:-:S07]  /*3b90*/  FFMA R48, R41, R0, R41 ;  /* 0x0000000029307223 */ /* 0x000fce0000000029 */
.L_x_8198:
[----:B------:R-:W-:Y:S05]  /*3ba0*/  BSYNC.RECONVERGENT B1 ;  /* 0x0000000000017941 */ /* 0x000fea0003800200 */
.L_x_8196:
        /* <DEDUP_REMOVED lines=24> */
[----:B-----5:R-:W-:Y:S05]  /*3d30*/  CALL.REL.NOINC `($__internal_225_$__cuda_sm20_rcp_rn_f32_slowpath) ;  /* 0x0000002c00907944 */ /* 0x020fea0003c00000 */
[----:B------:R-:W-:Y:S05]  /*3d40*/  BRA `(.L_x_8201) ;  /* 0x0000000000107947 */ /* 0x000fea0003800000 */
.L_x_8200:
[----:B------:R-:W0:Y:S02]  /*3d50*/  MUFU.RCP R48, R47 ;  /* 0x0000002f00307308 */ /* 0x000e240000001000 */
[----:B0-----:R-:W-:-:S04]  /*3d60*/  FFMA R0, R47, R48, -1 ;  /* 0xbf8000002f007423 */ /* 0x001fc80000000030 */
[----:B------:R-:W-:-:S04]  /*3d70*/  FADD.FTZ R13, -R0, -RZ ;  /* 0x800000ff000d7221 */ /* 0x000fc80000010100 */
[----:B------:R-:W-:-:S07]  /*3d80*/  FFMA R48, R48, R13, R48 ;  /* 0x0000000d30307223 */ /* 0x000fce0000000030 */
.L_x_8201:
[----:B------:R-:W-:Y:S05]  /*3d90*/  BSYNC.RECONVERGENT B1 ;  /* 0x0000000000017941 */ /* 0x000fea0003800200 */
.L_x_8199:
        /* <DEDUP_REMOVED lines=26> */
.L_x_8203:
[----:B------:R-:W0:Y:S02]  /*3f40*/  MUFU.RCP R48, R45 ;  /* 0x0000002d00307308 */ /* 0x000e240000001000 */
[----:B0-----:R-:W-:-:S04]  /*3f50*/  FFMA R0, R45, R48, -1 ;  /* 0xbf8000002d007423 */ /* 0x001fc80000000030 */
[----:B------:R-:W-:-:S04]  /*3f60*/  FADD.FTZ R13, -R0, -RZ ;  /* 0x800000ff000d7221 */ /* 0x000fc80000010100 */
[----:B------:R-:W-:-:S07]  /*3f70*/  FFMA R48, R48, R13, R48 ;  /* 0x0000000d30307223 */ /* 0x000fce0000000030 */
.L_x_8204:
[----:B------:R-:W-:Y:S05]  /*3f80*/  BSYNC.RECONVERGENT B1 ;  /* 0x0000000000017941 */ /* 0x000fea0003800200 */
.L_x_8202:
        /* <DEDUP_REMOVED lines=24> */
[----:B-----5:R-:W-:Y:S05]  /*4110*/  CALL.REL.NOINC `($__internal_225_$__cuda_sm20_rcp_rn_f32_slowpath) ;  /* 0x0000002800987944 */ /* 0x020fea0003c00000 */
[----:B------:R-:W-:Y:S05]  /*4120*/  BRA `(.L_x_8207) ;  /* 0x0000000000107947 */ /* 0x000fea0003800000 */
.L_x_8206:
[----:B------:R-:W0:Y:S02]  /*4130*/  MUFU.RCP R48, R45 ;  /* 0x0000002d00307308 */ /* 0x000e240000001000 */
[----:B0-----:R-:W-:-:S04]  /*4140*/  FFMA R0, R45, R48, -1 ;  /* 0xbf8000002d007423 */ /* 0x001fc80000000030 */
[----:B------:R-:W-:-:S04]  /*4150*/  FADD.FTZ R13, -R0, -RZ ;  /* 0x800000ff000d7221 */ /* 0x000fc80000010100 */
[----:B------:R-:W-:-:S07]  /*4160*/  FFMA R48, R48, R13, R48 ;  /* 0x0000000d30307223 */ /* 0x000fce0000000030 */
.L_x_8207:
[----:B------:R-:W-:Y:S05]  /*4170*/  BSYNC.RECONVERGENT B1 ;  /* 0x0000000000017941 */ /* 0x000fea0003800200 */
.L_x_8205:
        /* <DEDUP_REMOVED lines=20> */
[----:B------:R-:W-:Y:S01]  /*42c0*/  F2FP.SATFINITE.E5M2.F32.PACK_AB_MERGE_C R21, RZ, R21, RZ ;  /* 0x00000015ff15723e */ /* 0x000fe200048060ff */
[----:B------:R-:W-:Y:S01]  /*42d0*/  FMUL R23, R17, UR10 ;  /* 0x0000000a11177c20 */ /* 0x000fe20008400000 */
[----:B------:R-:W-:Y:S01]  /*42e0*/  @!P0 IADD3.X R45, PT, PT, R43, UR9, RZ, P1, !PT ;  /* 0x000000092b2d8c10 */ /* 0x000fe20008ffe4ff */
[----:B------:R-:W-:Y:S01]  /*42f0*/  BSSY.RECONVERGENT B1, `(.L_x_8208) ;  /* 0x0000059000017945 */ /* 0x000fe20003800200 */
[----:B------:R-:W-:Y:S01]  /*4300*/  FMNMX R24, |R19|, R16, !PT ;  /* 0x0000001013187209 */ /* 0x000fe20007800200 */
[----:B------:R-:W-:Y:S01]  /*4310*/  IMAD.U32 R19, RZ, RZ, UR8 ;  /* 0x00000008ff137e24 */ /* 0x000fe2000f8e00ff */
[----:B------:R-:W-:Y:S01]  /*4320*/  MOV R17, UR9 ;  /* 0x0000000900117c02 */ /* 0x000fe20008000f00 */
[----:B------:R1:W-:Y:S01]  /*4330*/  @!P0 STG.E.U8 desc[UR28][R44.64], R21 ;  /* 0x000000152c008986 */ /* 0x0003e2000c10111c */
[----:B------:R-:W-:-:S02]  /*4340*/  F2FP.SATFINITE.E5M2.F32.PACK_AB_MERGE_C R23, RZ, R23, RZ ;  /* 0x00000017ff17723e */ /* 0x000fc400048060ff */
[----:B------:R-:W-:Y:S01]  /*4350*/  @!P0 IADD3 R16, P3, P4, R19, UR18, R42 ;  /* 0x0000001213108c10 */ /* 0x000fe2000fc7e02a */
[----:B------:R-:W-:Y:S01]  /*4360*/  FMUL R19, R11, UR10 ;  /* 0x0000000a0b137c20 */ /* 0x000fe20008400000 */
[----:B------:R-:W-:Y:S02]  /*4370*/  F2FP.SATFINITE.E5M2.F32.PACK_AB_MERGE_C R27, RZ, R27, RZ ;  /* 0x0000001bff1b723e */ /* 0x000fe400048060ff */
[C---:B------:R-:W-:Y:S01]  /*4380*/  FMNMX R24, |R41|.reuse, R24, !PT ;  /* 0x0000001829187209 */ /* 0x040fe20007800200 */
[----:B------:R-:W-:Y:S01]  /*4390*/  FMUL R41, R41, UR10 ;  /* 0x0000000a29297c20 */ /* 0x000fe20008400000 */
[----:B-1----:R-:W-:-:S04]  /*43a0*/  IMAD.U32 R45, RZ, RZ, UR12 ;  /* 0x0000000cff2d7e24 */ /* 0x002fc8000f8e00ff */
[----:B------:R-:W-:Y:S01]  /*43b0*/  F2FP.SATFINITE.E5M2.F32.PACK_AB_MERGE_C R41, RZ, R41, RZ ;  /* 0x00000029ff29723e */ /* 0x000fe200048060ff */
        /* <DEDUP_REMOVED lines=27> */
[----:B---3--:R-:W-:Y:S02]  /*4570*/  F2FP.SATFINITE.E5M2.F32.PACK_AB_MERGE_C R49, RZ, R19, RZ ;  /* 0x00000013ff31723e */ /* 0x008fe400048060ff */
[----:B------:R-:W-:Y:S02]  /*4580*/  MOV R19, UR13 ;  /* 0x0000000d00137c02 */ /* 0x000fe40008000f00 */
[----:B------:R-:W-:Y:S01]  /*4590*/  @!P0 IADD3 R12, P1, PT, R16, UR12, RZ ;  /* 0x0000000c100c8c10 */ /* 0x000fe2000ff3e0ff */
[----:B------:R-:W-:Y:S01]  /*45a0*/  FMUL R16, R20, UR10 ;  /* 0x0000000a14107c20 */ /* 0x000fe20008400000 */
[----:B------:R-:W-:Y:S01]  /*45b0*/  @!P0 IADD3.X R19, PT, PT, R19, UR19, R43, P4, P5 ;  /* 0x0000001313138c10 */ /* 0x000fe2000a7ea42b */
[----:B------:R1:W-:Y:S01]  /*45c0*/  @!P0 STG.E.U8 desc[UR28][R46.64], R49 ;  /* 0x000000312e008986 */ /* 0x0003e2000c10111c */
[----:B------:R-:W-:Y:S01]  /*45d0*/  @!P0 IADD3.X R13, PT, PT, R13, UR13, R17, P1, !PT ;  /* 0x0000000d0d0d8c10 */ /* 0x000fe20008ffe411 */
[----:B------:R-:W-:Y:S01]  /*45e0*/  IMAD.U32 R17, RZ, RZ, UR13 ;  /* 0x0000000dff117e24 */ /* 0x000fe2000f8e00ff */
[----:B------:R-:W-:Y:S01]  /*45f0*/  F2FP.SATFINITE.E5M2.F32.PACK_AB_MERGE_C R53, RZ, R16, RZ ;  /* 0x00000010ff35723e */ /* 0x000fe200048060ff */
[----:B------:R-:W-:Y:S01]  /*4600*/  FMUL R16, R0, UR10 ;  /* 0x0000000a00107c20 */ /* 0x000fe20008400000 */
[----:B------:R-:W-:-:S02]  /*4610*/  LOP3.LUT R41, R41, 0xffff, RZ, 0xc0, !PT ;  /* 0x0000ffff29297812 */ /* 0x000fc400078ec0ff */
[----:B------:R-:W-:Y:S01]  /*4620*/  @!P0 IADD3.X R45, PT, PT, R17, UR32, R43, P2, P3 ;  /* 0x00000020112d8c10 */ /* 0x000fe200097e642b */
[----:B------:R-:W-:Y:S01]  /*4630*/  IMAD.U32 R17, R53, 0x10000, RZ ;  /* 0x0001000035117824 */ /* 0x000fe200078e00ff */
[----:B------:R-:W-:Y:S01]  /*4640*/  FMNMX R43, |R11|, R24, !PT ;  /* 0x000000180b2b7209 */ /* 0x000fe20007800200 */
[----:B------:R-:W-:Y:S02]  /*4650*/  IMAD.SHL.U32 R24, R8, 0x800000, RZ ;  /* 0x0080000008187824 */ /* 0x000fe400078e00ff */
[----:B------:R-:W-:Y:S01]  /*4660*/  FMUL R11, R22, UR10 ;  /* 0x0000000a160b7c20 */ /* 0x000fe20008400000 */
[----:B------:R-:W-:Y:S01]  /*4670*/  F2FP.SATFINITE.E5M2.F32.PACK_AB_MERGE_C R55, RZ, R16, RZ ;  /* 0x00000010ff37723e */ /* 0x000fe200048060ff */
[----:B0-----:R-:W-:Y:S01]  /*4680*/  FFMA R24, R24, R51, 1 ;  /* 0x3f80000018187423 */ /* 0x001fe20000000033 */
[----:B------:R-:W-:Y:S02]  /*4690*/  LOP3.LUT R17, R17, 0xff0000, RZ, 0xc0, !PT ;  /* 0x00ff000011117812 */ /* 0x000fe400078ec0ff */
[----:B-1----:R-:W-:Y:S01]  /*46a0*/  F2FP.SATFINITE.E5M2.F32.PACK_AB_MERGE_C R47, RZ, R11, RZ ;  /* 0x0000000bff2f723e */ /* 0x002fe200048060ff */
        /* <DEDUP_REMOVED lines=23> */
[----:B------:R-:W-:Y:S05]  /*4820*/  CALL.REL.NOINC `($__internal_225_$__cuda_sm20_rcp_rn_f32_slowpath) ;  /* 0x0000002000d47944 */ /* 0x000fea0003c00000 */
[----:B------:R-:W-:Y:S05]  /*4830*/  BRA `(.L_x_8210) ;  /* 0x0000000000107947 */ /* 0x000fea0003800000 */
.L_x_8209:
[----:B------:R-:W0:Y:S02]  /*4840*/  MUFU.RCP R13, R24 ;  /* 0x00000018000d7308 */ /* 0x000e240000001000 */
[----:B0-----:R-:W-:-:S04]  /*4850*/  FFMA R0, R24, R13, -1 ;  /* 0xbf80000018007423 */ /* 0x001fc8000000000d */
[----:B------:R-:W-:-:S04]  /*4860*/  FADD.FTZ R0, -R0, -RZ ;  /* 0x800000ff00007221 */ /* 0x000fc80000010100 */
[----:B------:R-:W-:-:S07]  /*4870*/  FFMA R48, R13, R0, R13 ;  /* 0x000000000d307223 */ /* 0x000fce000000000d */
.L_x_8210:
[----:B------:R-:W-:Y:S05]  /*4880*/  BSYNC.RECONVERGENT B1 ;  /* 0x0000000000017941 */ /* 0x000fea0003800200 */
.L_x_8208:
        /* <DEDUP_REMOVED lines=26> */
.L_x_8212:
[----:B------:R-:W0:Y:S02]  /*4a30*/  MUFU.RCP R48, R21 ;  /* 0x0000001500307308 */ /* 0x000e240000001000 */
[----:B0-----:R-:W-:-:S04]  /*4a40*/  FFMA R0, R21, R48, -1 ;  /* 0xbf80000015007423 */ /* 0x001fc80000000030 */
[----:B------:R-:W-:-:S04]  /*4a50*/  FADD.FTZ R13, -R0, -RZ ;  /* 0x800000ff000d7221 */ /* 0x000fc80000010100 */
[----:B------:R-:W-:-:S07]  /*4a60*/  FFMA R48, R48, R13, R48 ;  /* 0x0000000d30307223 */ /* 0x000fce0000000030 */
.L_x_8213:
[----:B------:R-:W-:Y:S05]  /*4a70*/  BSYNC.RECONVERGENT B1 ;  /* 0x0000000000017941 */ /* 0x000fea0003800200 */
.L_x_8211:
        /* <DEDUP_REMOVED lines=26> */
.L_x_8215:
[----:B------:R-:W0:Y:S02]  /*4c20*/  MUFU.RCP R48, R21 ;  /* 0x0000001500307308 */ /* 0x000e240000001000 */
[----:B0-----:R-:W-:-:S04]  /*4c30*/  FFMA R0, R21, R48, -1 ;  /* 0xbf80000015007423 */ /* 0x001fc80000000030 */
[----:B------:R-:W-:-:S04]  /*4c40*/  FADD.FTZ R13, -R0, -RZ ;  /* 0x800000ff000d7221 */ /* 0x000fc80000010100 */
[----:B------:R-:W-:-:S07]  /*4c50*/  FFMA R48, R48, R13, R48 ;  /* 0x0000000d30307223 */ /* 0x000fce0000000030 */
.L_x_8216:
[----:B------:R-:W-:Y:S05]  /*4c60*/  BSYNC.RECONVERGENT B1 ;  /* 0x0000000000017941 */ /* 0x000fea0003800200 */
.L_x_8214:
        /* <DEDUP_REMOVED lines=26> */
.L_x_8218:
[----:B------:R-:W0:Y:S02]  /*4e10*/  MUFU.RCP R48, R19 ;  /* 0x0000001300307308 */ /* 0x000e240000001000 */
[----:B0-----:R-:W-:-:S04]  /*4e20*/  FFMA R0, R19, R48, -1 ;  /* 0xbf80000013007423 */ /* 0x001fc80000000030 */
[----:B------:R-:W-:-:S04]  /*4e30*/  FADD.FTZ R13, -R0, -RZ ;  /* 0x800000ff000d7221 */ /* 0x000fc80000010100 */
[----:B------:R-:W-:-:S07]  /*4e40*/  FFMA R48, R48, R13, R48 ;  /* 0x0000000d30307223 */ /* 0x000fce0000000030 */
.L_x_8219:
[----:B------:R-:W-:Y:S05]  /*4e50*/  BSYNC.RECONVERGENT B1 ;  /* 0x0000000000017941 */ /* 0x000fea0003800200 */
.L_x_8217:
        /* <DEDUP_REMOVED lines=28> */
[----:B------:R-:W-:Y:S01]  /*5020*/  F2FP.SATFINITE.E5M2.F32.PACK_AB_MERGE_C R19, RZ, R19, RZ ;  /* 0x00000013ff13723e */ /* 0x000fe200048060ff */
        /* <DEDUP_REMOVED lines=13> */
[----:B------:R-:W-:-:S02]  /*5100*/  F2FP.SATFINITE.E5M2.F32.PACK_AB_MERGE_C R39, RZ, R15, RZ ;  /* 0x0000000fff27723e */ /* 0x000fc400048060ff */
[----:B------:R-:W-:Y:S01]  /*5110*/  F2FP.SATFINITE.E5M2.F32.PACK_AB_MERGE_C R27, RZ, R27, RZ ;  /* 0x0000001bff1b723e */ /* 0x000fe200048060ff */
[C---:B------:R-:W-:Y:S01]  /*5120*/  IMAD.IADD R7, R13.reuse, 0x1, R12 ;  /* 0x000000010d077824 */ /* 0x040fe200078e020c */
[----:B------:R-:W-:Y:S01]  /*5130*/  LOP3.LUT R31, R24, 0xff0000, RZ, 0xc0, !PT ;  /* 0x00ff0000181f7812 */ /* 0x000fe200078ec0ff */
[----:B------:R-:W-:Y:S01]  /*5140*/  IMAD.IADD R12, R13, 0x1, R28 ;  /* 0x000000010d0c7824 */ /* 0x000fe200078e021c */
[----:B------:R-:W-:Y:S02]  /*5150*/  LOP3.LUT R24, R39, 0xffff, RZ, 0xc0, !PT ;  /* 0x0000ffff27187812 */ /* 0x000fe400078ec0ff */
[----:B------:R-:W-:Y:S01]  /*5160*/  @!P0 IADD3.X R23, PT, PT, R17, UR9, RZ, P1, !PT ;  /* 0x0000000911178c10 */ /* 0x000fe20008ffe4ff */
[----:B------:R1:W-:Y:S01]  /*5170*/  STS [R7], R25 ;  /* 0x0000001907007388 */ /* 0x0003e20000000800 */
[----:B------:R-:W-:Y:S01]  /*5180*/  F2FP.SATFINITE.E5M2.F32.PACK_AB_MERGE_C R37, RZ, R37, RZ ;  /* 0x00000025ff25723e */ /* 0x000fe200048060ff */
        /* <DEDUP_REMOVED lines=27> */
[----:B------:R-:W-:-:S02]  /*5340*/  F2FP.SATFINITE.E5M2.F32.PACK_AB_MERGE_C R26, RZ, R24, RZ ;  /* 0x00000018ff1a723e */ /* 0x000fc400048060ff */
        /* <DEDUP_REMOVED lines=9> */
[----:B------:R-:W-:Y:S01]  /*53e0*/  F2FP.SATFINITE.E5M2.F32.PACK_AB_MERGE_C R21, RZ, R11, RZ ;  /* 0x0000000bff15723e */ /* 0x000fe200048060ff */
        /* <DEDUP_REMOVED lines=8> */
[----:B------:R-:W-:Y:S02]  /*5470*/  F2FP.SATFINITE.E5M2.F32.PACK_AB_MERGE_C R27, RZ, R19, RZ ;  /* 0x00000013ff1b723e */ /* 0x000fe400048060ff */
[----:B------:R-:W-:Y:S02]  /*5480*/  @!P0 IADD3.X R17, PT, PT, R31, UR13, R17, P1, !PT ;  /* 0x0000000d1f118c10 */ /* 0x000fe40008ffe411 */
[----:B------:R-:W-:Y:S01]  /*5490*/  F2FP.SATFINITE.E5M2.F32.PACK_AB_MERGE_C R31, RZ, R11, RZ ;  /* 0x0000000bff1f723e */ /* 0x000fe200048060ff */
        /* <DEDUP_REMOVED lines=36> */
.L_x_8224:
        /* <DEDUP_REMOVED lines=48> */
.L_x_8223:
[----:B------:R-:W-:Y:S05]  /*59e0*/  BSYNC.RECONVERGENT B1 ;  /* 0x0000000000017941 */ /* 0x000fea0003800200 */
.L_x_8222:
[----:B------:R-:W-:Y:S05]  /*59f0*/  @!P0 BRA `(.L_x_8221) ;  /* 0x00000000004c8947 */ /* 0x000fea0003800000 */
[----:B0-----:R-:W-:Y:S02]  /*5a00*/  IMAD R20, R6, 0x84, R5 ;  /* 0x0000008406147824 */ /* 0x001fe400078e0205 */
[----:B------:R-:W-:-:S03]  /*5a10*/  IMAD.MOV R17, RZ, RZ, -R34 ;  /* 0x000000ffff117224 */ /* 0x000fc600078e0a22 */
[----:B------:R-:W-:-:S05]  /*5a20*/  LEA R11, R11, R20, 0x2 ;  /* 0x000000140b0b7211 */ /* 0x000fca00078e10ff */
[----:B------:R-:W-:-:S07]  /*5a30*/  IMAD.IADD R11, R0, 0x1, R11 ;  /* 0x00000001000b7824 */ /* 0x000fce00078e020b */
.L_x_8225:
        /* <DEDUP_REMOVED lines=15> */
.L_x_8221:
[----:B------:R-:W-:Y:S05]  /*5b30*/  BSYNC.RECONVERGENT B0 ;  /* 0x0000000000007941 */ /* 0x000fea0003800200 */
.L_x_8220:
        /* <DEDUP_REMOVED lines=29> */
.L_x_8230:
        /* <DEDUP_REMOVED lines=48> */
.L_x_8229:
[----:B------:R-:W-:Y:S05]  /*6010*/  BSYNC.RECONVERGENT B1 ;  /* 0x0000000000017941 */ /* 0x000fea0003800200 */
.L_x_8228:
[----:B------:R-:W-:Y:S05]  /*6020*/  @!P0 BRA `(.L_x_8227) ;  /* 0x00000000004c8947 */ /* 0x000fea0003800000 */
[----:B0-----:R-:W-:Y:S02]  /*6030*/  IMAD R12, R6, 0x84, R5 ;  /* 0x00000084060c7824 */ /* 0x001fe400078e0205 */
[----:B------:R-:W-:-:S03]  /*6040*/  IMAD.MOV R3, RZ, RZ, -R26 ;  /* 0x000000ffff037224 */ /* 0x000fc600078e0a1a */
[----:B------:R-:W-:-:S05]  /*6050*/  LEA R7, R7, R12, 0x2 ;  /* 0x0000000c07077211 */ /* 0x000fca00078e10ff */
[----:B------:R-:W-:-:S07]  /*6060*/  IMAD.IADD R0, R0, 0x1, R7 ;  /* 0x0000000100007824 */ /* 0x000fce00078e0207 */
.L_x_8231:
        /* <DEDUP_REMOVED lines=15> */
.L_x_8227:
[----:B------:R-:W-:Y:S05]  /*6160*/  BSYNC.RECONVERGENT B0 ;  /* 0x0000000000007941 */ /* 0x000fea0003800200 */
.L_x_8226:
        /* <DEDUP_REMOVED lines=41> */
.L_x_8240:
[----:B------:R-:W-:Y:S02]  /*6400*/  ISETP.NE.AND P0, PT, R2, RZ, PT ;  /* 0x000000ff0200720c */ /* 0x000fe40003f05270 */
[----:B---3--:R-:W-:-:S11]  /*6410*/  FMNMX R3, R4, R5, !PT ;  /* 0x0000000504037209 */ /* 0x008fd60007800000 */
[----:B------:R-:W-:Y:S05]  /*6420*/  @P0 BRA `(.L_x_8233) ;  /* 0x0000000000080947 */ /* 0x000fea0003800000 */
[----:B--2---:R-:W2:Y:S02]  /*6430*/  LDC.64 R4, c[0x0][0x3a8] ;  /* 0x0000ea00ff047b82 */ /* 0x004ea40000000a00 */
[----:B--2---:R3:W-:Y:S02]  /*6440*/  REDG.E.MAX.S32.STRONG.GPU desc[UR28][R4.64], R3 ;  /* 0x000000030400798e */ /* 0x0047e4000d12e31c */
.L_x_8233:
[----:B------:R-:W-:Y:S05]  /*6450*/  BSYNC B0 ;  /* 0x0000000000007941 */ /* 0x000fea0003800000 */
.L_x_8232:
        /* <DEDUP_REMOVED lines=11> */
[----:B0123--:R-:W-:Y:S05]  /*6510*/  CALL.REL.NOINC `($__internal_225_$__cuda_sm20_rcp_rn_f32_slowpath) ;  /* 0x0000000400987944 */ /* 0x00ffea0003c00000 */
[----:B------:R-:W-:Y:S05]  /*6520*/  BRA `(.L_x_8236) ;  /* 0x0000000000147947 */ /* 0x000fea0003800000 */
.L_x_8235:
[----:B------:R-:W4:Y:S01]  /*6530*/  MUFU.RCP R48, UR10 ;  /* 0x0000000a00307d08 */ /* 0x000f220008001000 */
[----:B---3--:R-:W-:-:S04]  /*6540*/  IMAD.U32 R3, RZ, RZ, UR10 ;  /* 0x0000000aff037e24 */ /* 0x008fc8000f8e00ff */
[----:B----4-:R-:W-:-:S04]  /*6550*/  FFMA R0, R48, R3, -1 ;  /* 0xbf80000030007423 */ /* 0x010fc80000000003 */
[----:B------:R-:W-:-:S04]  /*6560*/  FADD.FTZ R3, -R0, -RZ ;  /* 0x800000ff00037221 */ /* 0x000fc80000010100 */
[----:B------:R-:W-:-:S07]  /*6570*/  FFMA R48, R48, R3, R48 ;  /* 0x0000000330307223 */ /* 0x000fce0000000030 */
.L_x_8236:
[----:B------:R-:W3:Y:S02]  /*6580*/  LDC.64 R2, c[0x0][0x3b0] ;  /* 0x0000ec00ff027b82 */ /* 0x000ee40000000a00 */
[----:B---3--:R-:W-:Y:S01]  /*6590*/  STG.E desc[UR28][R2.64], R48 ;  /* 0x0000003002007986 */ /* 0x008fe2000c10191c */
[----:B------:R-:W-:Y:S05]  /*65a0*/  EXIT ;  /* 0x000000000000794d */ /* 0x000fea0003800000 */
.L_x_8234:
[----:B------:R-:W-:Y:S01]  /*65b0*/  MOV R7, 0x4 ;  /* 0x0000000400077802 */ /* 0x000fe20000000f00 */
[----:B------:R-:W-:Y:S02]  /*65c0*/  IMAD.MOV.U32 R9, RZ, RZ, 0x1f ;  /* 0x0000001fff097424 */ /* 0x000fe400078e00ff */
[----:B------:R-:W-:-:S07]  /*65d0*/  IMAD.MOV.U32 R6, RZ, RZ, -0x1 ;  /* 0xffffffffff067424 */ /* 0x000fce00078e00ff */
[----:B0123--:R-:W-:Y:S05]  /*65e0*/  WARPSYNC.COLLECTIVE R6, `(.L_x_8237) ;  /* 0x0000000006087348 */ /* 0x00ffea0003c00000 */
[----:B---3--:R3:W4:Y:S02]  /*65f0*/  SHFL.DOWN P0, R5, R0, R7, R9 ;  /* 0x0800000700057389 */ /* 0x0087240000000009 */
[----:B01234-:R-:W-:Y:S05]  /*6600*/  ENDCOLLECTIVE ;  /* 0x000000000000791b */ /* 0x01ffea0003800000 */
.L_x_8237:
[----:B------:R-:W-:Y:S02]  /*6610*/  IMAD.MOV.U32 R7, RZ, RZ, 0x2 ;  /* 0x00000002ff077424 */ /* 0x000fe400078e00ff */
[----:B------:R-:W-:-:S05]  /*6620*/  IMAD.MOV.U32 R3, RZ, RZ, R5 ;  /* 0x000000ffff037224 */ /* 0x000fca00078e0005 */
[----:B------:R-:W-:-:S04]  /*6630*/  FMNMX R3, R3, R0, !PT ;  /* 0x0000000003037209 */ /* 0x000fc80007800000 */
[----:B------:R-:W-:-:S07]  /*6640*/  MOV R0, R3 ;  /* 0x0000000300007202 */ /* 0x000fce0000000f00 */
[----:B------:R-:W-:Y:S05]  /*6650*/  WARPSYNC.COLLECTIVE R6, `(.L_x_8238) ;  /* 0x0000000006087348 */ /* 0x000fea0003c00000 */
[----:B------:R0:W1:Y:S02]  /*6660*/  SHFL.DOWN P0, R5, R0, R7, R9 ;  /* 0x0800000700057389 */ /* 0x0000640000000009 */
[----:B01----:R-:W-:Y:S05]  /*6670*/  ENDCOLLECTIVE ;  /* 0x000000000000791b */ /* 0x003fea0003800000 */
.L_x_8238:
[----:B------:R-:W-:Y:S01]  /*6680*/  MOV R7, 0x1 ;  /* 0x0000000100077802 */ /* 0x000fe20000000f00 */
[----:B------:R-:W-:-:S05]  /*6690*/  IMAD.MOV.U32 R4, RZ, RZ, R5 ;  /* 0x000000ffff047224 */ /* 0x000fca00078e0005 */
[----:B------:R-:W-:-:S05]  /*66a0*/  FMNMX R4, R3, R4, !PT ;  /* 0x0000000403047209 */ /* 0x000fca0007800000 */
[----:B------:R-:W-:-:S07]  /*66b0*/  IMAD.MOV.U32 R0, RZ, RZ, R4 ;  /* 0x000000ffff007224 */ /* 0x000fce00078e0004 */
[----:B------:R-:W-:Y:S05]  /*66c0*/  WARPSYNC.COLLECTIVE R6, `(.L_x_8239) ;  /* 0x0000000006087348 */ /* 0x000fea0003c00000 */
[----:B------:R0:W1:Y:S02]  /*66d0*/  SHFL.DOWN P0, R5, R0, R7, R9 ;  /* 0x0800000700057389 */ /* 0x0000640000000009 */
[----:B01----:R-:W-:Y:S05]  /*66e0*/  ENDCOLLECTIVE ;  /* 0x000000000000791b */ /* 0x003fea0003800000 */
.L_x_8239:
[----:B------:R-:W-:Y:S05]  /*66f0*/  BRA `(.L_x_8240) ;  /* 0xfffffffc00407947 */ /* 0x000fea000383ffff */
        .weak           $__internal_224_$__cuda_sm20_div_u64
        .type           $__internal_224_$__cuda_sm20_div_u64,@function
        .size           $__internal_224_$__cuda_sm20_div_u64,($__internal_225_$__cuda_sm20_rcp_rn_f32_slowpath - $__internal_224_$__cuda_sm20_div_u64)
$__internal_224_$__cuda_sm20_div_u64:
        /* <DEDUP_REMOVED lines=71> */
[----:B------:R-:W-:Y:S11]  /*6b70*/  RET.REL.NODEC R4 `(_ZN18transformer_engine6detail43dgated_act_cast_transpose_kernel_notalignedILi1ELi4Eff13__nv_fp8_e5m2NS_5EmptyEXadL_ZNS_5dsiluIffEET_T0_RKS3_EEXadL_ZNS_4siluIffEES5_S6_S8_EEEEvPKT2_SC_PT3_SE_PKT1_PSF_SI_mmm) ;  /* 0xffffff9404207950 */ /* 0x000ff60003c3ffff */
        .weak           $__internal_225_$__cuda_sm20_rcp_rn_f32_slowpath
        .type           $__internal_225_$__cuda_sm20_rcp_rn_f32_slowpath,@function
        .size           $__internal_225_$__cuda_sm20_rcp_rn_f32_slowpath,(.L_x_29526 - $__internal_225_$__cuda_sm20_rcp_rn_f32_slowpath)
$__internal_225_$__cuda_sm20_rcp_rn_f32_slowpath:
        /* <DEDUP_REMOVED lines=15> */
.L_x_8242:
        /* <DEDUP_REMOVED lines=33> */
.L_x_8244:
[----:B------:R0:W1:Y:S02]  /*6e80*/  MUFU.RCP R48, R0 ;  /* 0x0000000000307308 */ /* 0x0000640000001000 */
.L_x_8243:
[----:B------:R-:W-:Y:S05]  /*6e90*/  BSYNC B0 ;  /* 0x0000000000007941 */ /* 0x000fea0003800000 */
.L_x_8241:
[----:B------:R-:W-:-:S04]  /*6ea0*/  IMAD.MOV.U32 R45, RZ, RZ, 0x0 ;  /* 0x00000000ff2d7424 */ /* 0x000fc800078e00ff */
[----:B01----:R-:W-:Y:S05]  /*6eb0*/  RET.REL.NODEC R44 `(_ZN18transformer_engine6detail43dgated_act_cast_transpose_kernel_notalignedILi1ELi4Eff13__nv_fp8_e5m2NS_5EmptyEXadL_ZNS_5dsiluIffEET_T0_RKS3_EEXadL_ZNS_4siluIffEES5_S6_S8_EEEEvPKT2_SC_PT3_SE_PKT1_PSF_SI_mmm) ;  /* 0xffffff902c507950 */ /* 0x003fea0003c3ffff */
.L_x_8245:
        /* <DEDUP_REMOVED lines=12> */
.L_x_29526:


//--------------------- .text._ZN18transformer_engine6detail32dgated_act_cast_transpose_kernelILi1ELi4Eff13__nv_fp8_e5m2NS_5EmptyEXadL_ZNS_5dsiluIffEET_T0_RKS3_EEXadL_ZNS_4siluIffEES5_S6_S8_EEEEvPKT2_SC_PT3_SE_PKT1_PSF_SI_mmm --------------------------
	.section	.text._ZN18transformer_engine6detail32dgated_act_cast_transpose_kernelILi1ELi4Eff13__nv_fp8_e5m2NS_5EmptyEXadL_ZNS_5dsiluIffEET_T0_RKS3_EEXadL_ZNS_4siluIffEES5_S6_S8_EEEEvPKT2_SC_PT3_SE_PKT1_PSF_SI_mmm,"ax",@progbits
	.align	128
        .global         _ZN18transformer_engine6detail32dgated_act_cast_transpose_kernelILi1ELi4Eff13__nv_fp8_e5m2NS_5EmptyEXadL_ZNS_5dsiluIffEET_T0_RKS3_EEXadL_ZNS_4siluIffEES5_S6_S8_EEEEvPKT2_SC_PT3_SE_PKT1_PSF_SI_mmm
        .type           _ZN18transformer_engine6detail32dgated_act_cast_transpose_kernelILi1ELi4Eff13__nv_fp8_e5m2NS_5EmptyEXadL_ZNS_5dsiluIffEET_T0_RKS3_EEXadL_ZNS_4siluIffEES5_S6_S8_EEEEvPKT2_SC_PT3_SE_PKT1_PSF_SI_mmm,@function
        .size           _ZN18transformer_engine6detail32dgated_act_cast_transpose_kernelILi1ELi4Eff13__nv_fp8_e5m2NS_5EmptyEXadL_ZNS_5dsiluIffEET_T0_RKS3_EEXadL_ZNS_4siluIffEES5_S6_S8_EEEEvPKT2_SC_PT3_SE_PKT1_PSF_SI_mmm,(.L_x_29528 - _ZN18transformer_engine6detail32dgated_act_cast_transpose_kernelILi1ELi4Eff13__nv_fp8_e5m2NS_5EmptyEXadL_ZNS_5dsiluIffEET_T0_RKS3_EEXadL_ZNS_4siluIffEES5_S6_S8_EEEEvPKT2_SC_PT3_SE_PKT1_PSF_SI_mmm)
        .other          _ZN18transformer_engine6detail32dgated_act_cast_transpose_kernelILi1ELi4Eff13__nv_fp8_e5m2NS_5EmptyEXadL_ZNS_5dsiluIffEET_T0_RKS3_EEXadL_ZNS_4siluIffEES5_S6_S8_EEEEvPKT2_SC_PT3_SE_PKT1_PSF_SI_mmm,@"STO_CUDA_ENTRY STV_DEFAULT"
_ZN18transformer_engine6detail32dgated_act_cast_transpose_kernelILi1ELi4Eff13__nv_fp8_e5m2NS_5EmptyEXadL_ZNS_5dsiluIffEET_T0_RKS3_EEXadL_ZNS_4siluIffEES5_S6_S8_EEEEvPKT2_SC_PT3_SE_PKT1_PSF_SI_mmm:
.text._ZN18transformer_engine6detail32dgated_act_cast_transpose_kernelILi1ELi4Eff13__nv_fp8_e5m2NS_5EmptyEXadL_ZNS_5dsiluIffEET_T0_RKS3_EEXadL_ZNS_4siluIffEES5_S6_S8_EEEEvPKT2_SC_PT3_SE_PKT1_PSF_SI_mmm:
        /* <DEDUP_REMOVED lines=39> */
.L_x_8246:
[----:B------:R-:W-:-:S07]  /*0270*/  MOV R4, 0x290 ;  /* 0x0000029000047802 */ /* 0x000fce0000000f00 */
[----:B------:R-:W-:Y:S05]  /*0280*/  CALL.REL.NOINC `($__internal_226_$__cuda_sm20_div_u64) ;  /* 0x0000004800507944 */ /* 0x000fea0003c00000 */
        /* <DEDUP_REMOVED lines=11> */
.L_x_8247:
        /* <DEDUP_REMOVED lines=166> */
[----:B-----5:R-:W-:Y:S05]  /*0da0*/  CALL.REL.NOINC `($__internal_227_$__cuda_sm20_rcp_rn_f32_slowpath) ;  /* 0x0000004000a87944 */ /* 0x020fea0003c00000 */
[----:B------:R-:W-:Y:S05]  /*0db0*/  BRA `(.L_x_8250) ;  /* 0x0000000000107947 */ /* 0x000fea0003800000 */
.L_x_8249:
[----:B------:R-:W0:Y:S02]  /*0dc0*/  MUFU.RCP R48, R27 ;  /* 0x0000001b00307308 */ /* 0x000e240000001000 */
[----:B0-----:R-:W-:-:S04]  /*0dd0*/  FFMA R0, R27, R48, -1 ;  /* 0xbf8000001b007423 */ /* 0x001fc80000000030 */
[----:B------:R-:W-:-:S04]  /*0de0*/  FADD.FTZ R21, -R0, -RZ ;  /* 0x800000ff00157221 */ /* 0x000fc80000010100 */
[----:B------:R-:W-:-:S07]  /*0df0*/  FFMA R48, R48, R21, R48 ;  /* 0x0000001530307223 */ /* 0x000fce0000000030 */
.L_x_8250:
[----:B------:R-:W-:Y:S05]  /*0e00*/  BSYNC.RECONVERGENT B1 ;  /* 0x0000000000017941 */ /* 0x000fea0003800200 */
.L_x_8248:
        /* <DEDUP_REMOVED lines=24> */
[----:B------:R-:W-:Y:S05]  /*0f90*/  CALL.REL.NOINC `($__internal_227_$__cuda_sm20_rcp_rn_f32_slowpath) ;  /* 0x00000040002c7944 */ /* 0x000fea0003c00000 */
[----:B------:R-:W-:Y:S05]  /*0fa0*/  BRA `(.L_x_8253) ;  /* 0x0000000000107947 */ /* 0x000fea0003800000 */
.L_x_8252:
[----:B------:R-:W0:Y:S02]  /*0fb0*/  MUFU.RCP R48, R27 ;  /* 0x0000001b00307308 */ /* 0x000e240000001000 */
[----:B0-----:R-:W-:-:S04]  /*0fc0*/  FFMA R0, R27, R48, -1 ;  /* 0xbf8000001b007423 */ /* 0x001fc80000000030 */
[----:B------:R-:W-:-:S04]  /*0fd0*/  FADD.FTZ R21, -R0, -RZ ;  /* 0x800000ff00157221 */ /* 0x000fc80000010100 */
[----:B------:R-:W-:-:S07]  /*0fe0*/  FFMA R48, R48, R21, R48 ;  /* 0x0000001530307223 */ /* 0x000fce0000000030 */
.L_x_8253:
[----:B------:R-:W-:Y:S05]  /*0ff0*/  BSYNC.RECONVERGENT B1 ;  /* 0x0000000000017941 */ /* 0x000fea0003800200 */
.L_x_8251:
        /* <DEDUP_REMOVED lines=24> */
[----:B------:R-:W-:Y:S05]  /*1180*/  CALL.REL.NOINC `($__internal_227_$__cuda_sm20_rcp_rn_f32_slowpath) ;  /* 0x0000003c00b07944 */ /* 0x000fea0003c00000 */
[----:B------:R-:W-:Y:S05]  /*1190*/  BRA `(.L_x_8256) ;  /* 0x0000000000107947 */ /* 0x000fea0003800000 */
.L_x_8255:
[----:B------:R-:W0:Y:S02]  /*11a0*/  MUFU.RCP R48, R27 ;  /* 0x0000001b00307308 */ /* 0x000e240000001000 */
[----:B0-----:R-:W-:-:S04]  /*11b0*/  FFMA R0, R27, R48, -1 ;  /* 0xbf8000001b007423 */ /* 0x001fc80000000030 */
[----:B------:R-:W-:-:S04]  /*11c0*/  FADD.FTZ R21, -R0, -RZ ;  /* 0x800000ff00157221 */ /* 0x000fc80000010100 */
[----:B------:R-:W-:-:S07]  /*11d0*/  FFMA R48, R48, R21, R48 ;  /* 0x0000001530307223 */ /* 0x000fce0000000030 */
.L_x_8256:
[----:B------:R-:W-:Y:S05]  /*11e0*/  BSYNC.RECONVERGENT B1 ;  /* 0x0000000000017941 */ /* 0x000fea0003800200 */
.L_x_8254:
        /* <DEDUP_REMOVED lines=29> */
.L_x_8258:
[----:B------:R-:W0:Y:S02]  /*13c0*/  MUFU.RCP R48, R43 ;  /* 0x0000002b00307308 */ /* 0x000e240000001000 */
[----:B0-----:R-:W-:-:S04]  /*13d0*/  FFMA R0, R43, R48, -1 ;  /* 0xbf8000002b007423 */ /* 0x001fc80000000030 */
[----:B------:R-:W-:-:S04]  /*13e0*/  FADD.FTZ R17, -R0, -RZ ;  /* 0x800000ff00117221 */ /* 0x000fc80000010100 */
[----:B------:R-:W-:-:S07]  /*13f0*/  FFMA R48, R48, R17, R48 ;  /* 0x0000001130307223 */ /* 0x000fce0000000030 */
.L_x_8259:
[----:B------:R-:W-:Y:S05]  /*1400*/  BSYNC.RECONVERGENT B1 ;  /* 0x0000000000017941 */ /* 0x000fea0003800200 */
.L_x_8257:
        /* <DEDUP_REMOVED lines=18> */
[----:B------:R-:W-:Y:S01]  /*1530*/  F2FP.SATFINITE.E5M2.F32.PACK_AB_MERGE_C R0, RZ, R0, RZ ;  /* 0x00000000ff00723e */ /* 0x000fe200048060ff */
        /* <DEDUP_REMOVED lines=12> */
[----:B------:R-:W-:Y:S01]  /*1600*/  F2FP.SATFINITE.E5M2.F32.PACK_AB_MERGE_C R2, RZ, R2, RZ ;  /* 0x00000002ff02723e */ /* 0x000fe200048060ff */
[----:B------:R-:W-:Y:S01]  /*1610*/  FMUL R59, R34, UR18 ;  /* 0x00000012223b7c20 */ /* 0x000fe20008400000 */
[----:B------:R-:W-:Y:S01]  /*1620*/  IADD3.X R13, PT, PT, R19, UR7, RZ, P0, !PT ;  /* 0x00000007130d7c10 */ /* 0x000fe200087fe4ff */
[----:B------:R-:W-:Y:S01]  /*1630*/  FMUL R57, R53, UR18 ;  /* 0x0000001235397c20 */ /* 0x000fe20008400000 */
[----:B------:R-:W-:Y:S01]  /*1640*/  IADD3 R43, P0, PT, R8, R54, RZ ;  /* 0x00000036082b7210 */ /* 0x000fe20007f1e0ff */
[----:B------:R-:W-:Y:S01]  /*1650*/  STG.E.U8 desc[UR22][R16.64], R2 ;  /* 0x0000000210007986 */ /* 0x000fe2000c101116 */
[----:B------:R-:W-:-:S02]  /*1660*/  F2FP.SATFINITE.E5M2.F32.PACK_AB_MERGE_C R56, RZ, R56, RZ ;  /* 0x00000038ff38723e */ /* 0x000fc400048060ff */
[----:B------:R-:W-:Y:S01]  /*1670*/  IADD3 R15, P1, PT, R43, UR26, RZ ;  /* 0x0000001a2b0f7c10 */ /* 0x000fe2000ff3e0ff */
[----:B------:R-:W-:Y:S01]  /*1680*/  IMAD.X R42, RZ, RZ, R27, P0 ;  /* 0x000000ffff2a7224 */ /* 0x000fe200000e061b */
[----:B------:R-:W-:Y:S01]  /*1690*/  IADD3 R20, P0, PT, R22, UR4, RZ ;  /* 0x0000000416147c10 */ /* 0x000fe2000ff1e0ff */
[----:B------:R1:W-:Y:S01]  /*16a0*/  STG.E.U8 desc[UR22][R18.64], R56 ;  /* 0x0000003812007986 */ /* 0x0003e2000c101116 */
[----:B------:R-:W-:Y:S02]  /*16b0*/  F2FP.SATFINITE.E5M2.F32.PACK_AB_MERGE_C R52, RZ, R52, RZ ;  /* 0x00000034ff34723e */ /* 0x000fe400048060ff */
        /* <DEDUP_REMOVED lines=13> */
[----:B------:R-:W-:Y:S02]  /*1790*/  F2FP.SATFINITE.E5M2.F32.PACK_AB_MERGE_C R44, RZ, R44, RZ ;  /* 0x0000002cff2c723e */ /* 0x000fe400048060ff */
[----:B------:R-:W-:Y:S01]  /*17a0*/  IADD3.X R42, PT, PT, R42, UR12, R27, P0, P1 ;  /* 0x0000000c2a2a7c10 */ /* 0x000fe200087e241b */
[----:B------:R-:W-:Y:S01]  /*17b0*/  IMAD.SHL.U32 R48, R43, 0x4, RZ ;  /* 0x000000042b307824 */ /* 0x000fe200078e00ff */
[----:B------:R-:W-:Y:S01]  /*17c0*/  IADD3 R16, P0, PT, R14, UR26, RZ ;  /* 0x0000001a0e107c10 */ /* 0x000fe2000ff1e0ff */
[----:B------:R-:W-:Y:S01]  /*17d0*/  STG.E.U8 desc[UR22][R20.64], R44 ;  /* 0x0000002c14007986 */ /* 0x000fe2000c101116 */
[----:B------:R-:W-:-:S02]  /*17e0*/  F2FP.SATFINITE.E5M2.F32.PACK_AB_MERGE_C R58, RZ, R58, RZ ;  /* 0x0000003aff3a723e */ /* 0x000fc400048060ff */
[----:B------:R-:W-:Y:S02]  /*17f0*/  F2FP.SATFINITE.E5M2.F32.PACK_AB_MERGE_C R59, RZ, R59, RZ ;  /* 0x0000003bff3b723e */ /* 0x000fe400048060ff */
[----:B------:R-:W-:Y:S01]  /*1800*/  IADD3.X R17, PT, PT, R15, UR27, RZ, P0, !PT ;  /* 0x0000001b0f117c10 */ /* 0x000fe200087fe4ff */
[----:B------:R-:W-:Y:S01]  /*1810*/  STG.E.U8 desc[UR22][R10.64], R58 ;  /* 0x0000003a0a007986 */ /* 0x000fe2000c101116 */
[----:B------:R-:W-:Y:S02]  /*1820*/  IADD3 R46, P0, PT, R16, UR26, RZ ;  /* 0x0000001a102e7c10 */ /* 0x000fe4000ff1e0ff */
[----:B------:R-:W-:Y:S01]  /*1830*/  SHF.L.U64.HI R49, R43, 0x2, R42 ;  /* 0x000000022b317819 */ /* 0x000fe2000001022a */
[----:B------:R0:W-:Y:S01]  /*1840*/  STG.E.U8 desc[UR22][R18.64], R59 ;  /* 0x0000003b12007986 */ /* 0x0001e2000c101116 */
[----:B------:R-:W-:Y:S02]  /*1850*/  IADD3.X R47, PT, PT, R17, UR27, RZ, P0, !PT ;  /* 0x0000001b112f7c10 */ /* 0x000fe400087fe4ff */
[----:B------:R-:W-:-:S02]  /*1860*/  IADD3 R42, P1, PT, R46, UR26, RZ ;  /* 0x0000001a2e2a7c10 */ /* 0x000fc4000ff3e0ff */
[----:B------:R-:W-:Y:S02]  /*1870*/  F2FP.SATFINITE.E5M2.F32.PACK_AB_MERGE_C R57, RZ, R57, RZ ;  /* 0x00000039ff39723e */ /* 0x000fe400048060ff */
        /* <DEDUP_REMOVED lines=67> */
[----:B-----5:R-:W-:Y:S05]  /*1cb0*/  CALL.REL.NOINC `($__internal_227_$__cuda_sm20_rcp_rn_f32_slowpath) ;  /* 0x0000003000e47944 */ /* 0x020fea0003c00000 */
[----:B------:R-:W-:Y:S05]  /*1cc0*/  BRA `(.L_x_8262) ;  /* 0x0000000000107947 */ /* 0x000fea0003800000 */
.L_x_8261:
[----:B------:R-:W0:Y:S02]  /*1cd0*/  MUFU.RCP R43, R42 ;  /* 0x0000002a002b7308 */ /* 0x000e240000001000 */
[----:B0-----:R-:W-:-:S04]  /*1ce0*/  FFMA R0, R42, R43, -1 ;  /* 0xbf8000002a007423 */ /* 0x001fc8000000002b */
[----:B------:R-:W-:-:S04]  /*1cf0*/  FADD.FTZ R0, -R0, -RZ ;  /* 0x800000ff00007221 */ /* 0x000fc80000010100 */
[----:B------:R-:W-:-:S07]  /*1d00*/  FFMA R48, R43, R0, R43 ;  /* 0x000000002b307223 */ /* 0x000fce000000002b */
.L_x_8262:
[----:B------:R-:W-:Y:S05]  /*1d10*/  BSYNC.RECONVERGENT B1 ;  /* 0x0000000000017941 */ /* 0x000fea0003800200 */
.L_x_8260:
        /* <DEDUP_REMOVED lines=24> */
[----:B-----5:R-:W-:Y:S05]  /*1ea0*/  CALL.REL.NOINC `($__internal_227_$__cuda_sm20_rcp_rn_f32_slowpath) ;  /* 0x0000003000687944 */ /* 0x020fea0003c00000 */
[----:B------:R-:W-:Y:S05]  /*1eb0*/  BRA `(.L_x_8265) ;  /* 0x0000000000107947 */ /* 0x000fea0003800000 */
.L_x_8264:
[----:B------:R-:W0:Y:S02]  /*1ec0*/  MUFU.RCP R48, R49 ;  /* 0x0000003100307308 */ /* 0x000e240000001000 */
[----:B0-----:R-:W-:-:S04]  /*1ed0*/  FFMA R0, R49, R48, -1 ;  /* 0xbf80000031007423 */ /* 0x001fc80000000030 */
[----:B------:R-:W-:-:S04]  /*1ee0*/  FADD.FTZ R41, -R0, -RZ ;  /* 0x800000ff00297221 */ /* 0x000fc80000010100 */
[----:B------:R-:W-:-:S07]  /*1ef0*/  FFMA R48, R48, R41, R48 ;  /* 0x0000002930307223 */ /* 0x000fce0000000030 */
.L_x_8265:
[----:B------:R-:W-:Y:S05]  /*1f00*/  BSYNC.RECONVERGENT B1 ;  /* 0x0000000000017941 */ /* 0x000fea0003800200 */
.L_x_8263:
        /* <DEDUP_REMOVED lines=26> */
.L_x_8267:
[----:B------:R-:W0:Y:S02]  /*20b0*/  MUFU.RCP R48, R49 ;  /* 0x0000003100307308 */ /* 0x000e240000001000 */
[----:B0-----:R-:W-:-:S04]  /*20c0*/  FFMA R0, R49, R48, -1 ;  /* 0xbf80000031007423 */ /* 0x001fc80000000030 */
[----:B------:R-:W-:-:S04]  /*20d0*/  FADD.FTZ R41, -R0, -RZ ;  /* 0x800000ff00297221 */ /* 0x000fc80000010100 */
[----:B------:R-:W-:-:S07]  /*20e0*/  FFMA R48, R48, R41, R48 ;  /* 0x0000002930307223 */ /* 0x000fce0000000030 */
.L_x_8268:
[----:B------:R-:W-:Y:S05]  /*20f0*/  BSYNC.RECONVERGENT B1 ;  /* 0x0000000000017941 */ /* 0x000fea0003800200 */
.L_x_8266:
        /* <DEDUP_REMOVED lines=24> */
[----:B-----5:R-:W-:Y:S05]  /*2280*/  CALL.REL.NOINC `($__internal_227_$__cuda_sm20_rcp_rn_f32_slowpath) ;  /* 0x0000002c00707944 */ /* 0x020fea0003c00000 */
[----:B------:R-:W-:Y:S01]  /*2290*/  IMAD.MOV.U32 R51, RZ, RZ, R48 ;  /* 0x000000ffff337224 */ /* 0x000fe200078e0030 */
[----:B------:R-:W-:Y:S06]  /*22a0*/  BRA `(.L_x_8271) ;  /* 0x0000000000107947 */ /* 0x000fec0003800000 */
.L_x_8270:
[----:B------:R-:W0:Y:S02]  /*22b0*/  MUFU.RCP R51, R42 ;  /* 0x0000002a00337308 */ /* 0x000e240000001000 */
[----:B0-----:R-:W-:-:S04]  /*22c0*/  FFMA R0, R42, R51, -1 ;  /* 0xbf8000002a007423 */ /* 0x001fc80000000033 */
[----:B------:R-:W-:-:S04]  /*22d0*/  FADD.FTZ R0, -R0, -RZ ;  /* 0x800000ff00007221 */ /* 0x000fc80000010100 */
[----:B------:R-:W-:-:S07]  /*22e0*/  FFMA R51, R51, R0, R51 ;  /* 0x0000000033337223 */ /* 0x000fce0000000033 */
.L_x_8271:
[----:B------:R-:W-:Y:S05]  /*22f0*/  BSYNC.RECONVERGENT B1 ;  /* 0x0000000000017941 */ /* 0x000fea0003800200 */
.L_x_8269:
        /* <DEDUP_REMOVED lines=11> */
[----:B------:R-:W-:Y:S01]  /*23b0*/  F2FP.SATFINITE.E5M2.F32.PACK_AB_MERGE_C R0, RZ, R0, RZ ;  /* 0x00000000ff00723e */ /* 0x000fe200048060ff */
[----:B------:R-:W-:Y:S01]  /*23c0*/  FMUL R53, R36, UR18 ;  /* 0x0000001224357c20 */ /* 0x000fe20008400000 */
[----:B------:R-:W-:Y:S01]  /*23d0*/  IADD3.X R41, PT, PT, R49, UR7, RZ, P0, !PT ;  /* 0x0000000731297c10 */ /* 0x000fe200087fe4ff */
[----:B------:R-:W-:Y:S01]  /*23e0*/  FMUL R34, R25, R34 ;  /* 0x0000002219227220 */ /* 0x000fe20000400000 */
[----:B------:R-:W-:Y:S01]  /*23f0*/  IADD3 R38, P0, PT, R40, UR6, RZ ;  /* 0x0000000628267c10 */ /* 0x000fe2000ff1e0ff */
[----:B------:R0:W-:Y:S01]  /*2400*/  STG.E.U8 desc[UR22][R48.64], R0 ;  /* 0x0000000030007986 */ /* 0x0001e2000c101116 */
[----:B------:R-:W-:Y:S01]  /*2410*/  F2FP.SATFINITE.E5M2.F32.PACK_AB_MERGE_C R2, RZ, R2, RZ ;  /* 0x00000002ff02723e */ /* 0x000fe200048060ff */
        /* <DEDUP_REMOVED lines=9> */
[----:B------:R-:W-:Y:S01]  /*24b0*/  F2FP.SATFINITE.E5M2.F32.PACK_AB_MERGE_C R44, RZ, R44, RZ ;  /* 0x0000002cff2c723e */ /* 0x000fe200048060ff */
[----:B------:R-:W-:Y:S01]  /*24c0*/  FMUL R55, R25, R26 ;  /* 0x0000001a19377220 */ /* 0x000fe20000400000 */
[----:B0-----:R-:W-:Y:S01]  /*24d0*/  IADD3 R48, P0, PT, R48, UR4, RZ ;  /* 0x0000000430307c10 */ /* 0x001fe2000ff1e0ff */
[----:B------:R0:W-:Y:S01]  /*24e0*/  STG.E.U8 desc[UR22][R40.64], R2 ;  /* 0x0000000228007986 */ /* 0x0001e2000c101116 */
[----:B------:R-:W-:Y:S01]  /*24f0*/  F2FP.SATFINITE.E5M2.F32.PACK_AB_MERGE_C R50, RZ, R50, RZ ;  /* 0x00000032ff32723e */ /* 0x000fe200048060ff */
[----:B------:R-:W-:Y:S01]  /*2500*/  FMUL R25, R55, UR18 ;  /* 0x0000001237197c20 */ /* 0x000fe20008400000 */
[----:B------:R-:W-:Y:S01]  /*2510*/  IADD3.X R49, PT, PT, R49, UR5, RZ, P0, !PT ;  /* 0x0000000531317c10 */ /* 0x000fe200087fe4ff */
[----:B------:R-:W-:Y:S01]  /*2520*/  STG.E.U8 desc[UR22][R38.64], R44 ;  /* 0x0000002c26007986 */ /* 0x000fe2000c101116 */
[----:B------:R-:W-:Y:S01]  /*2530*/  F2FP.SATFINITE.E5M2.F32.PACK_AB_MERGE_C R51, RZ, R51, RZ ;  /* 0x00000033ff33723e */ /* 0x000fe200048060ff */
[----:B------:R-:W-:Y:S01]  /*2540*/  FMUL R59, R45, UR18 ;  /* 0x000000122d3b7c20 */ /* 0x000fe20008400000 */
[----:B------:R-:W-:Y:S01]  /*2550*/  FMNMX3 R52, |R35|, R37, |R36|, !PT ;  /* 0x0000002523347276 */ /* 0x000fe20007800624 */
[----:B------:R-:W-:Y:S01]  /*2560*/  STG.E.U8 desc[UR22][R42.64], R50 ;  /* 0x000000322a007986 */ /* 0x000fe2000c101116 */
[----:B------:R-:W-:-:S02]  /*2570*/  IADD3 R28, P0, PT, R40, UR4, RZ ;  /* 0x00000004281c7c10 */ /* 0x000fc4000ff1e0ff */
[----:B------:R-:W-:Y:S01]  /*2580*/  IADD3 R36, P1, PT, R54, UR26, RZ ;  /* 0x0000001a36247c10 */ /* 0x000fe2000ff3e0ff */
[----:B------:R1:W-:Y:S01]  /*2590*/  STG.E.U8 desc[UR22][R48.64], R51 ;  /* 0x0000003330007986 */ /* 0x0003e2000c101116 */
[----:B------:R-:W-:Y:S02]  /*25a0*/  IADD3.X R29, PT, PT, R41, UR5, RZ, P0, !PT ;  /* 0x00000005291d7c10 */ /* 0x000fe400087fe4ff */
[----:B------:R-:W-:Y:S02]  /*25b0*/  F2FP.SATFINITE.E5M2.F32.PACK_AB_MERGE_C R53, RZ, R53, RZ ;  /* 0x00000035ff35723e */ /* 0x000fe400048060ff */
[----:B------:R-:W-:Y:S02]  /*25c0*/  IADD3.X R37, PT, PT, R27, UR27, RZ, P1, !PT ;  /* 0x0000001b1b257c10 */ /* 0x000fe40008ffe4ff */
[----:B------:R-:W-:Y:S01]  /*25d0*/  F2FP.SATFINITE.E5M2.F32.PACK_AB_MERGE_C R59, RZ, R59, RZ ;  /* 0x0000003bff3b723e */ /* 0x000fe200048060ff */
[----:B------:R2:W-:Y:S01]  /*25e0*/  STG.E.U8 desc[UR22][R28.64], R53 ;  /* 0x000000351c007986 */ /* 0x0005e2000c101116 */
[----:B0-----:R-:W-:-:S02]  /*25f0*/  IADD3 R40, P1, PT, R38, UR4, RZ ;  /* 0x0000000426287c10 */ /* 0x001fc4000ff3e0ff */
[----:B------:R-:W-:Y:S02]  /*2600*/  SHF.L.U32 R26, R59, 0x10, RZ ;  /* 0x000000103b1a7819 */ /* 0x000fe400000006ff */
[----:B-1----:R-:W-:Y:S02]  /*2610*/  F2FP.SATFINITE.E5M2.F32.PACK_AB_MERGE_C R49, RZ, R25, RZ ;  /* 0x00000019ff31723e */ /* 0x002fe400048060ff */
        /* <DEDUP_REMOVED lines=83> */
[----:B-----5:R-:W-:Y:S05]  /*2b50*/  CALL.REL.NOINC `($__internal_227_$__cuda_sm20_rcp_rn_f32_slowpath) ;  /* 0x00000024003c7944 */ /* 0x020fea0003c00000 */
[----:B------:R-:W-:Y:S01]  /*2b60*/  IMAD.MOV.U32 R43, RZ, RZ, R48 ;  /* 0x000000ffff2b7224 */ /* 0x000fe200078e0030 */
[----:B------:R-:W-:Y:S06]  /*2b70*/  BRA `(.L_x_8274) ;  /* 0x0000000000107947 */ /* 0x000fec0003800000 */
.L_x_8273:
[----:B------:R-:W0:Y:S02]  /*2b80*/  MUFU.RCP R43, R48 ;  /* 0x00000030002b7308 */ /* 0x000e240000001000 */
[----:B0-----:R-:W-:-:S04]  /*2b90*/  FFMA R0, R48, R43, -1 ;  /* 0xbf80000030007423 */ /* 0x001fc8000000002b */
[----:B------:R-:W-:-:S04]  /*2ba0*/  FADD.FTZ R0, -R0, -RZ ;  /* 0x800000ff00007221 */ /* 0x000fc80000010100 */
[----:B------:R-:W-:-:S07]  /*2bb0*/  FFMA R43, R43, R0, R43 ;  /* 0x000000002b2b7223 */ /* 0x000fce000000002b */
.L_x_8274:
[----:B------:R-:W-:Y:S05]  /*2bc0*/  BSYNC.RECONVERGENT B1 ;  /* 0x0000000000017941 */ /* 0x000fea0003800200 */
.L_x_8272:
        /* <DEDUP_REMOVED lines=25> */
[----:B------:R-:W-:Y:S05]  /*2d60*/  BRA `(.L_x_8277) ;  /* 0x0000000000107947 */ /* 0x000fea0003800000 */
.L_x_8276:
[----:B------:R-:W0:Y:S02]  /*2d70*/  MUFU.RCP R48, R51 ;  /* 0x0000003300307308 */ /* 0x000e240000001000 */
[----:B0-----:R-:W-:-:S04]  /*2d80*/  FFMA R0, R51, R48, -1 ;  /* 0xbf80000033007423 */ /* 0x001fc80000000030 */
[----:B------:R-:W-:-:S04]  /*2d90*/  FADD.FTZ R43, -R0, -RZ ;  /* 0x800000ff002b7221 */ /* 0x000fc80000010100 */
[----:B------:R-:W-:-:S07]  /*2da0*/  FFMA R48, R48, R43, R48 ;  /* 0x0000002b30307223 */ /* 0x000fce0000000030 */
.L_x_8277:
[----:B------:R-:W-:Y:S05]  /*2db0*/  BSYNC.RECONVERGENT B1 ;  /* 0x0000000000017941 */ /* 0x000fea0003800200 */
.L_x_8275:
        /* <DEDUP_REMOVED lines=26> */
.L_x_8279:
[----:B------:R-:W0:Y:S02]  /*2f60*/  MUFU.RCP R48, R49 ;  /* 0x0000003100307308 */ /* 0x000e240000001000 */
[----:B0-----:R-:W-:-:S04]  /*2f70*/  FFMA R0, R49, R48, -1 ;  /* 0xbf80000031007423 */ /* 0x001fc80000000030 */
[----:B------:R-:W-:-:S04]  /*2f80*/  FADD.FTZ R15, -R0, -RZ ;  /* 0x800000ff000f7221 */ /* 0x000fc80000010100 */
[----:B------:R-:W-:-:S07]  /*2f90*/  FFMA R48, R48, R15, R48 ;  /* 0x0000000f30307223 */ /* 0x000fce0000000030 */
.L_x_8280:
[----:B------:R-:W-:Y:S05]  /*2fa0*/  BSYNC.RECONVERGENT B1 ;  /* 0x0000000000017941 */ /* 0x000fea0003800200 */
.L_x_8278:
        /* <DEDUP_REMOVED lines=26> */
.L_x_8282:
[----:B------:R-:W0:Y:S02]  /*3150*/  MUFU.RCP R48, R49 ;  /* 0x0000003100307308 */ /* 0x000e240000001000 */
[----:B0-----:R-:W-:-:S04]  /*3160*/  FFMA R0, R49, R48, -1 ;  /* 0xbf80000031007423 */ /* 0x001fc80000000030 */
[----:B------:R-:W-:-:S04]  /*3170*/  FADD.FTZ R15, -R0, -RZ ;  /* 0x800000ff000f7221 */ /* 0x000fc80000010100 */
[----:B------:R-:W-:-:S07]  /*3180*/  FFMA R48, R48, R15, R48 ;  /* 0x0000000f30307223 */ /* 0x000fce0000000030 */
.L_x_8283:
[----:B------:R-:W-:Y:S05]  /*3190*/  BSYNC.RECONVERGENT B1 ;  /* 0x0000000000017941 */ /* 0x000fea0003800200 */
.L_x_8281:
        /* <DEDUP_REMOVED lines=13> */
[----:B------:R-:W-:Y:S01]  /*3270*/  F2FP.SATFINITE.E5M2.F32.PACK_AB_MERGE_C R43, RZ, R43, RZ ;  /* 0x0000002bff2b723e */ /* 0x000fe200048060ff */
        /* <DEDUP_REMOVED lines=14> */
[----:B------:R-:W-:Y:S01]  /*3360*/  F2FP.SATFINITE.E5M2.F32.PACK_AB_MERGE_C R49, RZ, R49, RZ ;  /* 0x00000031ff31723e */ /* 0x000fe200048060ff */
[C---:B------:R-:W-:Y:S01]  /*3370*/  FADD R0, R2.reuse, -12583039 ;  /* 0xcb40007f02007421 */ /* 0x040fe20000000000 */
[----:B------:R-:W-:Y:S01]  /*3380*/  IADD3.X R21, PT, PT, R45, UR7, RZ, P0, !PT ;  /* 0x000000072d157c10 */ /* 0x000fe200087fe4ff */
[----:B------:R-:W-:Y:S01]  /*3390*/  IMAD.SHL.U32 R17, R2, 0x800000, RZ ;  /* 0x0080000002117824 */ /* 0x000fe200078e00ff */
[----:B0-----:R-:W-:Y:S01]  /*33a0*/  IADD3 R14, P0, PT, R14, UR4, RZ ;  /* 0x000000040e0e7c10 */ /* 0x001fe2000ff1e0ff */
[C---:B------:R-:W-:Y:S01]  /*33b0*/  FFMA R0, R35.reuse, -1.4426950216293334961, -R0 ;  /* 0xbfb8aa3b23007823 */ /* 0x040fe20000000800 */
[----:B------:R-:W-:Y:S01]  /*33c0*/  F2FP.SATFINITE.E5M2.F32.PACK_AB_MERGE_C R53, RZ, R53, RZ ;  /* 0x00000035ff35723e */ /* 0x000fe200048060ff */
[----:B------:R-:W-:Y:S01]  /*33d0*/  FMUL R2, R12, UR18 ;  /* 0x000000120c027c20 */ /* 0x000fe20008400000 */
[----:B------:R-:W-:Y:S01]  /*33e0*/  F2FP.SATFINITE.E5M2.F32.PACK_AB_MERGE_C R51, RZ, R51, RZ ;  /* 0x00000033ff33723e */ /* 0x000fe200048060ff */
[----:B------:R-:W-:Y:S01]  /*33f0*/  FFMA R0, R35, -1.925963033500011079e-08, R0 ;  /* 0xb2a5706023007823 */ /* 0x000fe20000000000 */
[----:B------:R-:W-:Y:S01]  /*3400*/  IADD3.X R15, PT, PT, R15, UR5, RZ, P0, !PT ;  /* 0x000000050f0f7c10 */ /* 0x000fe200087fe4ff */
[----:B------:R0:W-:Y:S01]  /*3410*/  STG.E.U8 desc[UR22][R18.64], R49 ;  /* 0x0000003112007986 */ /* 0x0001e2000c101116 */
[----:B------:R-:W-:Y:S01]  /*3420*/  FMNMX3 R57, |R10|, R57, |R11|, !PT ;  /* 0x000000390a397276 */ /* 0x000fe2000780060b */
[----:B------:R-:W-:Y:S01]  /*3430*/  FMUL R59, R11, UR18 ;  /* 0x000000120b3b7c20 */ /* 0x000fe20008400000 */
[----:B------:R-:W-:Y:S01]  /*3440*/  F2FP.SATFINITE.E5M2.F32.PACK_AB_MERGE_C R55, RZ, R55, RZ ;  /* 0x00000037ff37723e */ /* 0x000fe200048060ff */
[----:B------:R-:W1:Y:S01]  /*3450*/  MUFU.EX2 R0, R0 ;  /* 0x0000000000007308 */ /* 0x000e620000000800 */
[----:B------:R-:W-:Y:S01]  /*3460*/  IADD3 R10, P0, PT, R18, UR4, RZ ;  /* 0x00000004120a7c10 */ /* 0x000fe2000ff1e0ff */
[----:B------:R2:W-:Y:S01]  /*3470*/  STG.E.U8 desc[UR22][R44.64], R53 ;  /* 0x000000352c007986 */ /* 0x0005e2000c101116 */
[----:B------:R-:W-:Y:S01]  /*3480*/  IADD3 R16, P1, PT, R20, UR4, RZ ;  /* 0x0000000414107c10 */ /* 0x000fe2000ff3e0ff */
[----:B------:R-:W-:Y:S01]  /*3490*/  BSSY.RECONVERGENT B1, `(.L_x_8284) ;  /* 0x000002b000017945 */ /* 0x000fe20003800200 */
[----:B------:R-:W-:Y:S01]  /*34a0*/  IADD3.X R11, PT, PT, R19, UR5, RZ, P0, !PT ;  /* 0x00000005130b7c10 */ /* 0x000fe200087fe4ff */
[----:B------:R3:W-:Y:S01]  /*34b0*/  STG.E.U8 desc[UR22][R20.64], R51 ;  /* 0x0000003314007986 */ /* 0x0007e2000c101116 */
[----:B------:R-:W-:Y:S01]  /*34c0*/  F2FP.SATFINITE.E5M2.F32.PACK_AB_MERGE_C R59, RZ, R59, RZ ;  /* 0x0000003bff3b723e */ /* 0x000fe200048060ff */
[----:B0-----:R-:W-:Y:S01]  /*34d0*/  IMAD.SHL.U32 R49, R49, 0x100, RZ ;  /* 0x0000010031317824 */ /* 0x001fe200078e00ff */
[----:B------:R-:W-:Y:S01]  /*34e0*/  F2FP.SATFINITE.E5M2.F32.PACK_AB_MERGE_C R19, RZ, R2, RZ ;  /* 0x00000002ff13723e */ /* 0x000fe200048060ff */
[----:B------:R0:W-:Y:S01]  /*34f0*/  STG.E.U8 desc[UR22][R14.64], R55 ;  /* 0x000000370e007986 */ /* 0x0001e2000c101116 */
[----:B------:R-:W-:Y:S01]  /*3500*/  FMUL R2, R13, UR18 ;  /* 0x000000120d027c20 */ /* 0x000fe20008400000 */
[----:B------:R-:W-:-:S02]  /*3510*/  FMNMX3 R12, |R12|, R57, |R13|, !PT ;  /* 0x000000390c0c7276 */ /* 0x000fc4000780060d */
[----:B------:R4:W-:Y:S01]  /*3520*/  STG.E.U8 desc[UR22][R10.64], R59 ;  /* 0x0000003b0a007986 */ /* 0x0009e2000c101116 */
[----:B--2---:R-:W-:Y:S01]  /*3530*/  SHF.L.U32 R53, R53, 0x10, RZ ;  /* 0x0000001035357819 */ /* 0x004fe200000006ff */
[----:B-1----:R-:W-:Y:S01]  /*3540*/  FFMA R0, R17, R0, 1 ;  /* 0x3f80000011007423 */ /* 0x002fe20000000000 */
[----:B------:R-:W-:Y:S02]  /*3550*/  IADD3.X R17, PT, PT, R21, UR5, RZ, P1, !PT ;  /* 0x0000000515117c10 */ /* 0x000fe40008ffe4ff */
[----:B---3--:R-:W-:Y:S01]  /*3560*/  F2FP.SATFINITE.E5M2.F32.PACK_AB_MERGE_C R21, RZ, R2, RZ ;  /* 0x00000002ff15723e */ /* 0x008fe200048060ff */
        /* <DEDUP_REMOVED lines=23> */
[----:B-----5:R-:W-:Y:S05]  /*36e0*/  CALL.REL.NOINC `($__internal_227_$__cuda_sm20_rcp_rn_f32_slowpath) ;  /* 0x0000001800587944 */ /* 0x020fea0003c00000 */
[----:B------:R-:W-:Y:S05]  /*36f0*/  BRA `(.L_x_8286) ;  /* 0x0000000000107947 */ /* 0x000fea0003800000 */
.L_x_8285:
[----:B------:R-:W0:Y:S02]  /*3700*/  MUFU.RCP R13, R0 ;  /* 0x00000000000d7308 */ /* 0x000e240000001000 */
[----:B0-----:R-:W-:-:S04]  /*3710*/  FFMA R2, R0, R13, -1 ;  /* 0xbf80000000027423 */ /* 0x001fc8000000000d */
[----:B------:R-:W-:-:S04]  /*3720*/  FADD.FTZ R2, -R2, -RZ ;  /* 0x800000ff02027221 */ /* 0x000fc80000010100 */
[----:B------:R-:W-:-:S07]  /*3730*/  FFMA R48, R13, R2, R13 ;  /* 0x000000020d307223 */ /* 0x000fce000000000d */
.L_x_8286:
[----:B------:R-:W-:Y:S05]  /*3740*/  BSYNC.RECONVERGENT B1 ;  /* 0x0000000000017941 */ /* 0x000fea0003800200 */
.L_x_8284:
        /* <DEDUP_REMOVED lines=26> */
.L_x_8288:
[----:B------:R-:W0:Y:S02]  /*38f0*/  MUFU.RCP R48, R15 ;  /* 0x0000000f00307308 */ /* 0x000e240000001000 */
[----:B0-----:R-:W-:-:S04]  /*3900*/  FFMA R0, R15, R48, -1 ;  /* 0xbf8000000f007423 */ /* 0x001fc80000000030 */
[----:B------:R-:W-:-:S04]  /*3910*/  FADD.FTZ R13, -R0, -RZ ;  /* 0x800000ff000d7221 */ /* 0x000fc80000010100 */
[----:B------:R-:W-:-:S07]  /*3920*/  FFMA R48, R48, R13, R48 ;  /* 0x0000000d30307223 */ /* 0x000fce0000000030 */
.L_x_8289:
[----:B------:R-:W-:Y:S05]  /*3930*/  BSYNC.RECONVERGENT B1 ;  /* 0x0000000000017941 */ /* 0x000fea0003800200 */
.L_x_8287:
        /* <DEDUP_REMOVED lines=26> */
.L_x_8291:
[----:B------:R-:W0:Y:S02]  /*3ae0*/  MUFU.RCP R48, R17 ;  /* 0x0000001100307308 */ /* 0x000e240000001000 */
[----:B0-----:R-:W-:-:S04]  /*3af0*/  FFMA R0, R17, R48, -1 ;  /* 0xbf80000011007423 */ /* 0x001fc80000000030 */
[----:B------:R-:W-:-:S04]  /*3b00*/  FADD.FTZ R13, -R0, -RZ ;  /* 0x800000ff000d7221 */ /* 0x000fc80000010100 */
[----:B------:R-:W-:-:S07]  /*3b10*/  FFMA R48, R48, R13, R48 ;  /* 0x0000000d30307223 */ /* 0x000fce0000000030 */
.L_x_8292:
[----:B------:R-:W-:Y:S05]  /*3b20*/  BSYNC.RECONVERGENT B1 ;  /* 0x0000000000017941 */ /* 0x000fea0003800200 */
.L_x_8290:
        /* <DEDUP_REMOVED lines=27> */
[----:B------:R-:W-:Y:S05]  /*3ce0*/  CALL.REL.NOINC `($__internal_227_$__cuda_sm20_rcp_rn_f32_slowpath) ;  /* 0x0000001000d87944 */ /* 0x000fea0003c00000 */
[----:B------:R-:W-:Y:S05]  /*3cf0*/  BRA `(.L_x_8295) ;  /* 0x0000000000107947 */ /* 0x000fea0003800000 */
.L_x_8294:
[----:B------:R-:W0:Y:S02]  /*3d00*/  MUFU.RCP R48, R15 ;  /* 0x0000000f00307308 */ /* 0x000e240000001000 */
[----:B0-----:R-:W-:-:S04]  /*3d10*/  FFMA R0, R15, R48, -1 ;  /* 0xbf8000000f007423 */ /* 0x001fc80000000030 */
[----:B------:R-:W-:-:S04]  /*3d20*/  FADD.FTZ R13, -R0, -RZ ;  /* 0x800000ff000d7221 */ /* 0x000fc80000010100 */
[----:B------:R-:W-:-:S07]  /*3d30*/  FFMA R48, R48, R13, R48 ;  /* 0x0000000d30307223 */ /* 0x000fce0000000030 */
.L_x_8295:
[----:B------:R-:W-:Y:S05]  /*3d40*/  BSYNC.RECONVERGENT B1 ;  /* 0x0000000000017941 */ /* 0x000fea0003800200 */
.L_x_8293:
        /* <DEDUP_REMOVED lines=15> */
[----:B------:R-:W-:Y:S01]  /*3e40*/  F2FP.SATFINITE.E5M2.F32.PACK_AB_MERGE_C R35, RZ, R5, RZ ;  /* 0x00000005ff23723e */ /* 0x000fe200048060ff */
        /* <DEDUP_REMOVED lines=11> */
[----:B------:R-:W-:Y:S01]  /*3f00*/  F2FP.SATFINITE.E5M2.F32.PACK_AB_MERGE_C R31, RZ, R31, RZ ;  /* 0x0000001fff1f723e */ /* 0x000fe200048060ff */
[----:B------:R-:W-:Y:S01]  /*3f10*/  IMAD.IADD R13, R9, 0x1, R26 ;  /* 0x00000001090d7824 */ /* 0x000fe200078e021a */
[----:B------:R-:W-:Y:S01]  /*3f20*/  F2FP.SATFINITE.E5M2.F32.PACK_AB_MERGE_C R33, RZ, R33, RZ ;  /* 0x00000021ff21723e */ /* 0x000fe200048060ff */
        /* <DEDUP_REMOVED lines=8> */
[----:B------:R-:W-:Y:S01]  /*3fb0*/  F2FP.SATFINITE.E5M2.F32.PACK_AB_MERGE_C R37, RZ, R23, RZ ;  /* 0x00000017ff25723e */ /* 0x000fe200048060ff */
        /* <DEDUP_REMOVED lines=20> */
[----:B-1----:R-:W-:Y:S01]  /*4100*/  F2FP.SATFINITE.E5M2.F32.PACK_AB_MERGE_C R11, RZ, R24, RZ ;  /* 0x00000018ff0b723e */ /* 0x002fe200048060ff */
[----:B------:R-:W-:Y:S01]  /*4110*/  FMUL R24, R29, UR18 ;  /* 0x000000121d187c20 */ /* 0x000fe20008400000 */
[----:B------:R-:W-:Y:S01]  /*4120*/  FMUL R26, R0, UR18 ;  /* 0x00000012001a7c20 */ /* 0x000fe20008400000 */
[----:B------:R-:W-:-:S02]  /*4130*/  F2FP.SATFINITE.E5M2.F32.PACK_AB_MERGE_C R23, RZ, R23, RZ ;  /* 0x00000017ff17723e */ /* 0x000fc400048060ff */
[----:B--2---:R-:W-:Y:S02]  /*4140*/  IADD3 R20, P1, PT, R20, UR8, RZ ;  /* 0x0000000814147c10 */ /* 0x004fe4000ff3e0ff */
[----:B------:R-:W-:Y:S01]  /*4150*/  LOP3.LUT R34, R35, 0xffff, R34, 0xf8, !PT ;  /* 0x0000ffff23227812 */ /* 0x000fe200078ef822 */
[----:B------:R-:W-:Y:S01]  /*4160*/  STG.E.U8 desc[UR22][R14.64], R23 ;  /* 0x000000170e007986 */ /* 0x000fe2000c101116 */
[----:B------:R-:W-:Y:S02]  /*4170*/  IADD3.X R19, PT, PT, R19, UR9, RZ, P0, !PT ;  /* 0x0000000913137c10 */ /* 0x000fe400087fe4ff */
[----:B------:R-:W-:Y:S01]  /*4180*/  F2FP.SATFINITE.E5M2.F32.PACK_AB_MERGE_C R43, RZ, R24, RZ ;  /* 0x00000018ff2b723e */ /* 0x000fe200048060ff */
[----:B------:R0:W-:Y:S01]  /*4190*/  STG.E.U8 desc[UR22][R16.64], R11 ;  /* 0x0000000b10007986 */ /* 0x0001e2000c101116 */
[----:B------:R-:W-:Y:S02]  /*41a0*/  IADD3.X R21, PT, PT, R21, UR9, RZ, P1, !PT ;  /* 0x0000000915157c10 */ /* 0x000fe40008ffe4ff */
[----:B------:R-:W-:Y:S01]  /*41b0*/  F2FP.SATFINITE.E5M2.F32.PACK_AB_MERGE_C R45, RZ, R26, RZ ;  /* 0x0000001aff2d723e */ /* 0x000fe200048060ff */
        /* <DEDUP_REMOVED lines=112> */
.L_x_8304:
[----:B------:R-:W-:Y:S02]  /*48c0*/  ISETP.NE.AND P0, PT, R3, RZ, PT ;  /* 0x000000ff0300720c */ /* 0x000fe40003f05270 */
[----:B--2---:R-:W-:-:S11]  /*48d0*/  FMNMX R7, R2, R7, !PT ;  /* 0x0000000702077209 */ /* 0x004fd60007800000 */
[----:B------:R-:W-:Y:S05]  /*48e0*/  @P0 BRA `(.L_x_8297) ;  /* 0x0000000000080947 */ /* 0x000fea0003800000 */
[----:B------:R-:W2:Y:S02]  /*48f0*/  LDC.64 R4, c[0x0][0x3a8] ;  /* 0x0000ea00ff047b82 */ /* 0x000ea40000000a00 */
[----:B--2---:R2:W-:Y:S02]  /*4900*/  REDG.E.MAX.S32.STRONG.GPU desc[UR22][R4.64], R7 ;  /* 0x000000070400798e */ /* 0x0045e4000d12e316 */
.L_x_8297:
[----:B------:R-:W-:Y:S05]  /*4910*/  BSYNC B0 ;  /* 0x0000000000007941 */ /* 0x000fea0003800000 */
.L_x_8296:
        /* <DEDUP_REMOVED lines=12> */
[----:B0-2---:R-:W-:Y:S05]  /*49e0*/  CALL.REL.NOINC `($__internal_227_$__cuda_sm20_rcp_rn_f32_slowpath) ;  /* 0x0000000400987944 */ /* 0x005fea0003c00000 */
[----:B------:R-:W-:Y:S05]  /*49f0*/  BRA `(.L_x_8300) ;  /* 0x0000000000147947 */ /* 0x000fea0003800000 */
.L_x_8299:
[----:B------:R-:W3:Y:S01]  /*4a00*/  MUFU.RCP R48, UR18 ;  /* 0x0000001200307d08 */ /* 0x000ee20008001000 */
[----:B------:R-:W-:-:S04]  /*4a10*/  IMAD.U32 R3, RZ, RZ, UR18 ;  /* 0x00000012ff037e24 */ /* 0x000fc8000f8e00ff */
[----:B---3--:R-:W-:-:S04]  /*4a20*/  FFMA R0, R48, R3, -1 ;  /* 0xbf80000030007423 */ /* 0x008fc80000000003 */
[----:B------:R-:W-:-:S04]  /*4a30*/  FADD.FTZ R3, -R0, -RZ ;  /* 0x800000ff00037221 */ /* 0x000fc80000010100 */
[----:B------:R-:W-:-:S07]  /*4a40*/  FFMA R48, R48, R3, R48 ;  /* 0x0000000330307223 */ /* 0x000fce0000000030 */
.L_x_8300:
[----:B-1----:R-:W1:Y:S02]  /*4a50*/  LDC.64 R2, c[0x0][0x3b0] ;  /* 0x0000ec00ff027b82 */ /* 0x002e640000000a00 */
[----:B-1----:R-:W-:Y:S01]  /*4a60*/  STG.E desc[UR22][R2.64], R48 ;  /* 0x0000003002007986 */ /* 0x002fe2000c101916 */
[----:B------:R-:W-:Y:S05]  /*4a70*/  EXIT ;  /* 0x000000000000794d */ /* 0x000fea0003800000 */
.L_x_8298:
[----:B------:R-:W-:Y:S02]  /*4a80*/  HFMA2 R9, -RZ, RZ, 0, 2.384185791015625e-07 ;  /* 0x00000004ff097431 */ /* 0x000fe400000001ff */
[----:B0-----:R-:W-:Y:S02]  /*4a90*/  IMAD.MOV.U32 R11, RZ, RZ, 0x1f ;  /* 0x0000001fff0b7424 */ /* 0x001fe400078e00ff */
[----:B------:R-:W-:-:S07]  /*4aa0*/  IMAD.MOV.U32 R4, RZ, RZ, -0x1 ;  /* 0xffffffffff047424 */ /* 0x000fce00078e00ff */
[----:B-12---:R-:W-:Y:S05]  /*4ab0*/  WARPSYNC.COLLECTIVE R4, `(.L_x_8301) ;  /* 0x0000000004087348 */ /* 0x006fea0003c00000 */
[----:B--2---:R0:W2:Y:S02]  /*4ac0*/  SHFL.DOWN P0, R7, R0, R9, R11 ;  /* 0x0800000900077389 */ /* 0x0040a4000000000b */
[----:B012---:R-:W-:Y:S05]  /*4ad0*/  ENDCOLLECTIVE ;  /* 0x000000000000791b */ /* 0x007fea0003800000 */
.L_x_8301:
[----:B------:R-:W-:Y:S01]  /*4ae0*/  IMAD.MOV.U32 R9, RZ, RZ, 0x2 ;  /* 0x00000002ff097424 */ /* 0x000fe200078e00ff */
[----:B------:R-:W-:-:S04]  /*4af0*/  MOV R5, R7 ;  /* 0x0000000700057202 */ /* 0x000fc80000000f00 */
[----:B------:R-:W-:-:S05]  /*4b00*/  FMNMX R5, R5, R0, !PT ;  /* 0x0000000005057209 */ /* 0x000fca0007800000 */
[----:B------:R-:W-:-:S07]  /*4b10*/  IMAD.MOV.U32 R0, RZ, RZ, R5 ;  /* 0x000000ffff007224 */ /* 0x000fce00078e0005 */
[----:B------:R-:W-:Y:S05]  /*4b20*/  WARPSYNC.COLLECTIVE R4, `(.L_x_8302) ;  /* 0x0000000004087348 */ /* 0x000fea0003c00000 */
[----:B------:R0:W1:Y:S02]  /*4b30*/  SHFL.DOWN P0, R7, R0, R9, R11 ;  /* 0x0800000900077389 */ /* 0x000064000000000b */
[----:B01----:R-:W-:Y:S05]  /*4b40*/  ENDCOLLECTIVE ;  /* 0x000000000000791b */ /* 0x003fea0003800000 */
.L_x_8302:
[----:B------:R-:W-:Y:S01]  /*4b50*/  IMAD.MOV.U32 R9, RZ, RZ, 0x1 ;  /* 0x00000001ff097424 */ /* 0x000fe200078e00ff */
[----:B------:R-:W-:-:S04]  /*4b60*/  MOV R2, R7 ;  /* 0x0000000700027202 */ /* 0x000fc80000000f00 */
[----:B------:R-:W-:-:S05]  /*4b70*/  FMNMX R2, R5, R2, !PT ;  /* 0x0000000205027209 */ /* 0x000fca0007800000 */
[----:B------:R-:W-:-:S07]  /*4b80*/  IMAD.MOV.U32 R0, RZ, RZ, R2 ;  /* 0x000000ffff007224 */ /* 0x000fce00078e0002 */
[----:B------:R-:W-:Y:S05]  /*4b90*/  WARPSYNC.COLLECTIVE R4, `(.L_x_8303) ;  /* 0x0000000004087348 */ /* 0x000fea0003c00000 */
[----:B------:R0:W1:Y:S02]  /*4ba0*/  SHFL.DOWN P0, R7, R0, R9, R11 ;  /* 0x0800000900077389 */ /* 0x000064000000000b */
[----:B01----:R-:W-:Y:S05]  /*4bb0*/  ENDCOLLECTIVE ;  /* 0x000000000000791b */ /* 0x003fea0003800000 */
.L_x_8303:
[----:B------:R-:W-:Y:S05]  /*4bc0*/  BRA `(.L_x_8304) ;  /* 0xfffffffc003c7947 */ /* 0x000fea000383ffff */
        .weak           $__internal_226_$__cuda_sm20_div_u64
        .type           $__internal_226_$__cuda_sm20_div_u64,@function
        .size           $__internal_226_$__cuda_sm20_div_u64,($__internal_227_$__cuda_sm20_rcp_rn_f32_slowpath - $__internal_226_$__cuda_sm20_div_u64)
$__internal_226_$__cuda_sm20_div_u64:
        /* <DEDUP_REMOVED lines=71> */
[----:B------:R-:W-:Y:S11]  /*5040*/  RET.REL.NODEC R2 `(_ZN18transformer_engine6detail32dgated_act_cast_transpose_kernelILi1ELi4Eff13__nv_fp8_e5m2NS_5EmptyEXadL_ZNS_5dsiluIffEET_T0_RKS3_EEXadL_ZNS_4siluIffEES5_S6_S8_EEEEvPKT2_SC_PT3_SE_PKT1_PSF_SI_mmm) ;  /* 0xffffffac02ec7950 */ /* 0x000ff60003c3ffff */
        .weak           $__internal_227_$__cuda_sm20_rcp_rn_f32_slowpath
        .type           $__internal_227_$__cuda_sm20_rcp_rn_f32_slowpath,@function
        .size           $__internal_227_$__cuda_sm20_rcp_rn_f32_slowpath,(.L_x_29528 - $__internal_227_$__cuda_sm20_rcp_rn_f32_slowpath)
$__internal_227_$__cuda_sm20_rcp_rn_f32_slowpath:
        /* <DEDUP_REMOVED lines=15> */
.L_x_8306:
        /* <DEDUP_REMOVED lines=33> */
.L_x_8308:
[----:B------:R0:W1:Y:S02]  /*5350*/  MUFU.RCP R48, R0 ;  /* 0x0000000000307308 */ /* 0x0000640000001000 */
.L_x_8307:
[----:B------:R-:W-:Y:S05]  /*5360*/  BSYNC B0 ;  /* 0x0000000000007941 */ /* 0x000fea0003800000 */
.L_x_8305:
[----:B------:R-:W-:Y:S01]  /*5370*/  MOV R50, R2 ;  /* 0x0000000200327202 */ /* 0x000fe20000000f00 */
[----:B------:R-:W-:-:S04]  /*5380*/  IMAD.MOV.U32 R51, RZ, RZ, 0x0 ;  /* 0x00000000ff337424 */ /* 0x000fc800078e00ff */
[----:B01----:R-:W-:Y:S05]  /*5390*/  RET.REL.NODEC R50 `(_ZN18transformer_engine6detail32dgated_act_cast_transpose_kernelILi1ELi4Eff13__nv_fp8_e5m2NS_5EmptyEXadL_ZNS_5dsiluIffEET_T0_RKS3_EEXadL_ZNS_4siluIffEES5_S6_S8_EEEEvPKT2_SC_PT3_SE_PKT1_PSF_SI_mmm) ;  /* 0xffffffac32187950 */ /* 0x003fea0003c3ffff */
.L_x_8309:
        /* <DEDUP_REMOVED lines=14> */
.L_x_29528:


//--------------------- .text._ZN18transformer_engine6detail43dgated_act_cast_transpose_kernel_notalignedILi1ELi2Eff13__nv_bfloat16NS_5EmptyEXadL_ZNS_5dsiluIffEET_T0_RKS3_EEXadL_ZNS_4siluIffEES5_S6_S8_EEEEvPKT2_SC_PT3_SE_PKT1_PSF_SI_mmm --------------------------
	.section	.text._ZN18transformer_engine6detail43dgated_act_cast_transpose_kernel_notalignedILi1ELi2Eff13__nv_bfloat16NS_5EmptyEXadL_ZNS_5dsiluIffEET_T0_RKS3_EEXadL_ZNS_4siluIffEES5_S6_S8_EEEEvPKT2_SC_PT3_SE_PKT1_PSF_SI_mmm,"ax",@progbits
	.align	128
        .global         _ZN18transformer_engine6detail43dgated_act_cast_transpose_kernel_notalignedILi1ELi2Eff13__nv_bfloat16NS_5EmptyEXadL_ZNS_5dsiluIffEET_T0_RKS3_EEXadL_ZNS_4siluIffEES5_S6_S8_EEEEvPKT2_SC_PT3_SE_PKT1_PSF_SI_mmm
        .type           _ZN18transformer_engine6detail43dgated_act_cast_transpose_kernel_notalignedILi1ELi2Eff13__nv_bfloat16NS_5EmptyEXadL_ZNS_5dsiluIffEET_T0_RKS3_EEXadL_ZNS_4siluIffEES5_S6_S8_EEEEvPKT2_SC_PT3_SE_PKT1_PSF_SI_mmm,@function
        .size           _ZN18transformer_engine6detail43dgated_act_cast_transpose_kernel_notalignedILi1ELi2Eff13__nv_bfloat16NS_5EmptyEXadL_ZNS_5dsiluIffEET_T0_RKS3_EEXadL_ZNS_4siluIffEES5_S6_S8_EEEEvPKT2_SC_PT3_SE_PKT1_PSF_SI_mmm,(.L_x_29530 - _ZN18transformer_engine6detail43dgated_act_cast_transpose_kernel_notalignedILi1ELi2Eff13__nv_bfloat16NS_5EmptyEXadL_ZNS_5dsiluIffEET_T0_RKS3_EEXadL_ZNS_4siluIffEES5_S6_S8_EEEEvPKT2_SC_PT3_SE_PKT1_PSF_SI_mmm)
        .other          _ZN18transformer_engine6detail43dgated_act_cast_transpose_kernel_notalignedILi1ELi2Eff13__nv_bfloat16NS_5EmptyEXadL_ZNS_5dsiluIffEET_T0_RKS3_EEXadL_ZNS_4siluIffEES5_S6_S8_EEEEvPKT2_SC_PT3_SE_PKT1_PSF_SI_mmm,@"STO_CUDA_ENTRY STV_DEFAULT"
_ZN18transformer_engine6detail43dgated_act_cast_transpose_kernel_notalignedILi1ELi2Eff13__nv_bfloat16NS_5EmptyEXadL_ZNS_5dsiluIffEET_T0_RKS3_EEXadL_ZNS_4siluIffEES5_S6_S8_EEEEvPKT2_SC_PT3_SE_PKT1_PSF_SI_mmm:
.text._ZN18transformer_engine6detail43dgated_act_cast_transpose_kernel_notalignedILi1ELi2Eff13__nv_bfloat16NS_5EmptyEXadL_ZNS_5dsiluIffEET_T0_RKS3_EEXadL_ZNS_4siluIffEES5_S6_S8_EEEEvPKT2_SC_PT3_SE_PKT1_PSF_SI_mmm:
        /* <DEDUP_REMOVED lines=43> */
.L_x_8310:
[----:B------:R-:W-:-:S07]  /*02b0*/  MOV R3, 0x2d0 ;  /* 0x000002d000037802 */ /* 0x000fce0000000f00 */
[----:B------:R-:W-:Y:S05]  /*02c0*/  CALL.REL.NOINC `($__internal_228_$__cuda_sm20_div_u64) ;  /* 0x0000003c00247944 */ /* 0x000fea0003c00000 */
        /* <DEDUP_REMOVED lines=11> */
.L_x_8311:
[----:B------:R-:W0:Y:S01]  /*0380*/  LDCU.64 UR26, c[0x0][0x3b8] ;  /* 0x00007700ff1a77ac */ /* 0x000e220008000a00 */
[C---:B------:R-:W-:Y:S02]  /*0390*/  IMAD.SHL.U32 R3, R31.reuse, 0x4, RZ ;  /* 0x000000041f037824 */ /* 0x040fe400078e00ff */
[----:B------:R-:W-:Y:S01]  /*03a0*/  IMAD.SHL.U32 R31, R31, 0x8, RZ ;  /* 0x000000081f1f7824 */ /* 0x000fe200078e00ff */
[----:B------:R-:W1:Y:S01]  /*03b0*/  LDCU.64 UR12, c[0x0][0x3c0] ;  /* 0x00007800ff0c77ac */ /* 0x000e620008000a00 */
[----:B------:R-:W-:Y:S02]  /*03c0*/  IMAD.IADD R4, R2, 0x1, -R3 ;  /* 0x0000000102047824 */ /* 0x000fe400078e0a03 */
[----:B------:R-:W-:Y:S01]  /*03d0*/  IMAD.MOV.U32 R9, RZ, RZ, RZ ;  /* 0x000000ffff097224 */ /* 0x000fe200078e00ff */
[----:B------:R-:W-:Y:S01]  /*03e0*/  USHF.L.U32 UR20, UR22, 0x5, URZ ;  /* 0x0000000516147899 */ /* 0x000fe200080006ff */
[C---:B------:R-:W-:Y:S01]  /*03f0*/  VIADD R44, R4.reuse, 0xffffffff ;  /* 0xffffffff042c7836 */ /* 0x040fe20000000000 */
[----:B------:R-:W-:Y:S01]  /*0400*/  USHF.L.U64.HI UR17, UR4, 0x5, UR5 ;  /* 0x0000000504117899 */ /* 0x000fe20008010205 */
[----:B------:R-:W-:Y:S01]  /*0410*/  LOP3.LUT R8, R4, 0x1f, RZ, 0xc0, !PT ;  /* 0x0000001f04087812 */ /* 0x000fe200078ec0ff */
[----:B------:R-:W-:Y:S01]  /*0420*/  USHF.L.U64.HI UR21, UR22, 0x5, UR6 ;  /* 0x0000000516157899 */ /* 0x000fe20008010206 */
[----:B------:R-:W-:Y:S01]  /*0430*/  VIADD R15, R3, 0x1 ;  /* 0x00000001030f7836 */ /* 0x000fe20000000000 */
[----:B------:R-:W2:Y:S01]  /*0440*/  LDCU.128 UR8, c[0x0][0x380] ;  /* 0x00007000ff0877ac */ /* 0x000ea20008000c00 */
[----:B------:R-:W-:Y:S01]  /*0450*/  LOP3.LUT R44, R44, 0x1f, RZ, 0xc0, !PT ;  /* 0x0000001f2c2c7812 */ /* 0x000fe200078ec0ff */
[----:B0-----:R-:W-:Y:S01]  /*0460*/  UIMAD UR7, UR5, UR26, URZ ;  /* 0x0000001a050772a4 */ /* 0x001fe2000f8e02ff */
[----:B------:R-:W-:Y:S01]  /*0470*/  IMAD R23, R31, UR27, RZ ;  /* 0x0000001b1f177c24 */ /* 0x000fe2000f8e02ff */
[----:B------:R-:W-:-:S02]  /*0480*/  UIADD3 UR18, UP0, UPT, -UR20, UR26, URZ ;  /* 0x0000001a14127290 */ /* 0x000fc4000ff1e1ff */
[----:B------:R-:W-:Y:S01]  /*0490*/  IMAD.WIDE.U32 R6, R31, UR26, R8 ;  /* 0x0000001a1f067c25 */ /* 0x000fe2000f8e0008 */
[----:B-1----:R-:W-:Y:S02]  /*04a0*/  USHF.R.U64 UR31, UR12, 0x1, UR13 ;  /* 0x000000010c1f7899 */ /* 0x002fe4000800120d */
[----:B------:R-:W-:Y:S01]  /*04b0*/  UIMAD UR23, UR4, UR27, UR7 ;  /* 0x0000001b041772a4 */ /* 0x000fe2000f8e0207 */
[----:B------:R-:W-:Y:S01]  /*04c0*/  IMAD.IADD R7, R7, 0x1, R23 ;  /* 0x0000000107077824 */ /* 0x000fe200078e0217 */
[----:B------:R-:W-:Y:S01]  /*04d0*/  USHF.R.U32.HI UR32, URZ, 0x1, UR13 ;  /* 0x00000001ff207899 */ /* 0x000fe2000801160d */
[----:B------:R-:W-:Y:S01]  /*04e0*/  IMAD.MOV.U32 R9, RZ, RZ, RZ ;  /* 0x000000ffff097224 */ /* 0x000fe200078e00ff */
[----:B------:R-:W-:Y:S01]  /*04f0*/  ULEA UR7, UP1, -UR4, UR31, 0x5 ;  /* 0x0000001f04077291 */ /* 0x000fe2000f8229ff */
[----:B------:R-:W-:Y:S01]  /*0500*/  IMAD.WIDE.U32 R10, R31, UR26, R6 ;  /* 0x0000001a1f0a7c25 */ /* 0x000fe2000f8e0006 */
[----:B------:R-:W-:Y:S02]  /*0510*/  UIADD3.X UR28, UPT, UPT, ~UR21, UR27, URZ, UP0, !UPT ;  /* 0x0000001b151c7290 */ /* 0x000fe400087fe5ff */
[----:B------:R-:W-:Y:S01]  /*0520*/  UIADD3.X UR17, UPT, UPT, ~UR17, UR32, URZ, UP1, !UPT ;  /* 0x0000002011117290 */ /* 0x000fe20008ffe5ff */
[----:B------:R-:W-:Y:S01]  /*0530*/  IMAD.IADD R5, R23, 0x1, R11 ;  /* 0x0000000117057824 */ /* 0x000fe200078e020b */
[----:B------:R-:W-:-:S02]  /*0540*/  UISETP.LT.U32.AND UP1, UPT, UR7, 0x20, UPT ;  /* 0x000000200700788c */ /* 0x000fc4000bf21070 */
[----:B------:R-:W-:Y:S02]  /*0550*/  UISETP.LT.U32.AND UP0, UPT, UR18, 0x20, UPT ;  /* 0x000000201200788c */ /* 0x000fe4000bf01070 */
[----:B------:R-:W-:Y:S02]  /*0560*/  UISETP.LT.U32.AND.EX UP1, UPT, UR17, URZ, UPT, UP1 ;  /* 0x000000ff1100728c */ /* 0x000fe4000bf21110 */
[----:B------:R-:W-:Y:S02]  /*0570*/  UISETP.LT.U32.AND.EX UP0, UPT, UR28, URZ, UPT, UP0 ;  /* 0x000000ff1c00728c */ /* 0x000fe4000bf01100 */
[----:B------:R-:W-:Y:S02]  /*0580*/  USEL UR30, UR7, 0x20, UP1 ;  /* 0x00000020071e7887 */ /* 0x000fe40008800000 */
[----:B------:R-:W-:Y:S02]  /*0590*/  USEL UR29, UR18, 0x20, UP0 ;  /* 0x00000020121d7887 */ /* 0x000fe40008000000 */
[----:B------:R-:W-:-:S02]  /*05a0*/  UIMAD.WIDE.U32 UR14, UR4, UR26, URZ ;  /* 0x0000001a040e72a5 */ /* 0x000fc4000f8e00ff */
[----:B------:R-:W-:Y:S01]  /*05b0*/  ISETP.GE.U32.AND P0, PT, R3, UR30, PT ;  /* 0x0000001e03007c0c */ /* 0x000fe2000bf06070 */
[----:B------:R-:W0:Y:S01]  /*05c0*/  LDCU.64 UR24, c[0x0][0x358] ;  /* 0x00006b00ff1877ac */ /* 0x000e220008000a00 */
[----:B------:R-:W-:Y:S02]  /*05d0*/  ISETP.GE.U32.AND P1, PT, R15, UR30, PT ;  /* 0x0000001e0f007c0c */ /* 0x000fe4000bf26070 */
[----:B------:R-:W-:Y:S01]  /*05e0*/  ISETP.LT.U32.AND P0, PT, R8, UR29, !P0 ;  /* 0x0000001d08007c0c */ /* 0x000fe2000c701070 */
[----:B------:R-:W-:Y:S01]  /*05f0*/  ULEA UR19, UP2, UR14, UR20, 0x6 ;  /* 0x000000140e137291 */ /* 0x000fe2000f8430ff */
[----:B------:R-:W-:Y:S01]  /*0600*/  ISETP.LT.U32.AND P1, PT, R44, UR29, !P1 ;  /* 0x0000001d2c007c0c */ /* 0x000fe2000cf21070 */
[----:B------:R-:W-:Y:S02]  /*0610*/  UIADD3 UR18, UPT, UPT, UR15, UR23, URZ ;  /* 0x000000170f127290 */ /* 0x000fe4000fffe0ff */
[----:B------:R-:W-:Y:S02]  /*0620*/  ULEA UR17, UP1, UR14, UR20, 0x7 ;  /* 0x000000140e117291 */ /* 0x000fe4000f8238ff */
[----:B------:R-:W-:-:S02]  /*0630*/  ULEA.HI.X UR7, UR14, UR21, UR18, 0x6, UP2 ;  /* 0x000000150e077291 */ /* 0x000fc400090f3412 */
[----:B--2---:R-:W-:Y:S02]  /*0640*/  ULEA UR23, UP3, UR17, UR10, 0x2 ;  /* 0x0000000a11177291 */ /* 0x004fe4000f8610ff */
[----:B------:R-:W-:Y:S02]  /*0650*/  ULEA.HI.X UR18, UR14, UR21, UR18, 0x7, UP1 ;  /* 0x000000150e127291 */ /* 0x000fe400088f3c12 */
[C---:B------:R-:W-:Y:S01]  /*0660*/  @P0 IMAD.SHL.U32 R32, R10.reuse, 0x4, RZ ;  /* 0x000000040a200824 */ /* 0x040fe200078e00ff */
[----:B------:R-:W1:Y:S01]  /*0670*/  LDCU.64 UR14, c[0x0][0x3a0] ;  /* 0x00007400ff0e77ac */ /* 0x000e620008000a00 */
[----:B------:R-:W-:Y:S01]  /*0680*/  @P0 SHF.L.U64.HI R14, R10, 0x2, R5 ;  /* 0x000000020a0e0819 */ /* 0x000fe20000010205 */
[----:B------:R-:W-:Y:S02]  /*0690*/  ULEA.HI.X UR28, UR17, UR11, UR18, 0x2, UP3 ;  /* 0x0000000b111c7291 */ /* 0x000fe400098f1412 */
[----:B------:R-:W-:Y:S01]  /*06a0*/  @P0 IADD3 R12, P3, PT, R32, UR23, RZ ;  /* 0x00000017200c0c10 */ /* 0x000fe2000ff7e0ff */
[----:B------:R-:W-:-:S03]  /*06b0*/  ULEA UR20, UP0, UR19, UR8, 0x2 ;  /* 0x0000000813147291 */ /* 0x000fc6000f8010ff */
[----:B------:R-:W-:Y:S01]  /*06c0*/  @P0 IADD3.X R13, PT, PT, R14, UR28, RZ, P3, !PT ;  /* 0x0000001c0e0d0c10 */ /* 0x000fe20009ffe4ff */
[----:B------:R-:W-:Y:S02]  /*06d0*/  ULEA.HI.X UR21, UR19, UR9, UR7, 0x2, UP0 ;  /* 0x0000000913157291 */ /* 0x000fe400080f1407 */
[C---:B------:R-:W-:Y:S01]  /*06e0*/  @P0 LEA R24, P2, R6.reuse, UR20, 0x2 ;  /* 0x0000001406180c11 */ /* 0x040fe2000f8410ff */
[----:B------:R-:W-:Y:S01]  /*06f0*/  IMAD.MOV.U32 R45, RZ, RZ, RZ ;  /* 0x000000ffff2d7224 */ /* 0x000fe200078e00ff */
[C---:B------:R-:W-:Y:S01]  /*0700*/  @P0 IADD3 R8, P3, PT, R6.reuse, UR26, RZ ;  /* 0x0000001a06080c10 */ /* 0x040fe2000ff7e0ff */
[----:B0-----:R0:W2:Y:S01]  /*0710*/  @P0 LDG.E R9, desc[UR24][R12.64] ;  /* 0x000000180c090981 */ /* 0x0010a2000c1e1900 */
[----:B------:R-:W-:Y:S01]  /*0720*/  USHF.L.U32 UR33, UR26, 0x2, URZ ;  /* 0x000000021a217899 */ /* 0x000fe200080006ff */
[----:B------:R-:W-:Y:S01]  /*0730*/  @P0 LEA.HI.X R25, R6, UR21, R7, 0x2, P2 ;  /* 0x0000001506190c11 */ /* 0x000fe200090f1407 */
[----:B------:R-:W-:Y:S01]  /*0740*/  USHF.L.U64.HI UR34, UR26, 0x2, UR27 ;  /* 0x000000021a227899 */ /* 0x000fe2000801021b */
[----:B-1----:R-:W-:Y:S01]  /*0750*/  ISETP.NE.U32.AND P2, PT, RZ, UR14, PT ;  /* 0x0000000eff007c0c */ /* 0x002fe2000bf45070 */
[----:B------:R-:W-:-:S02]  /*0760*/  USHF.L.U32 UR14, UR26, 0x1, URZ ;  /* 0x000000011a0e7899 */ /* 0x000fc400080006ff */
[----:B------:R-:W-:Y:S01]  /*0770*/  IMAD.WIDE.U32 R28, R31, UR26, R44 ;  /* 0x0000001a1f1c7c25 */ /* 0x000fe2000f8e002c */
[----:B------:R-:W1:Y:S01]  /*0780*/  LDCU.128 UR8, c[0x0][0x390] ;  /* 0x00007200ff0877ac */ /* 0x000e620008000c00 */
[----:B------:R-:W-:Y:S02]  /*0790*/  ISETP.NE.AND.EX P2, PT, RZ, UR15, PT, P2 ;  /* 0x0000000fff007c0c */ /* 0x000fe4000bf45320 */
[----:B------:R-:W-:Y:S01]  /*07a0*/  @P0 IADD3.X R7, PT, PT, R7, UR27, RZ, P3, !PT ;  /* 0x0000001b07070c10 */ /* 0x000fe20009ffe4ff */
[----:B------:R-:W-:Y:S01]  /*07b0*/  USHF.L.U64.HI UR15, UR26, 0x1, UR27 ;  /* 0x000000011a0f7899 */ /* 0x000fe2000801021b */
[----:B------:R-:W-:Y:S01]  /*07c0*/  @P0 LEA R18, P3, R8, UR20, 0x2 ;  /* 0x0000001408120c11 */ /* 0x000fe2000f8610ff */
[----:B------:R-:W-:Y:S01]  /*07d0*/  IMAD.IADD R29, R23, 0x1, R29 ;  /* 0x00000001171d7824 */ /* 0x000fe200078e021d */
[----:B------:R-:W-:Y:S01]  /*07e0*/  @P1 IADD3 R0, P4, PT, R28, UR14, RZ ;  /* 0x0000000e1c001c10 */ /* 0x000fe2000ff9e0ff */
[----:B------:R-:W-:Y:S01]  /*07f0*/  UIADD3 UR35, UP0, UPT, UR33, UR23, URZ ;  /* 0x0000001721237290 */ /* 0x000fe2000ff1e0ff */
[----:B------:R-:W-:-:S02]  /*0800*/  @P0 LEA.HI.X R19, R8, UR21, R7, 0x2, P3 ;  /* 0x0000001508130c11 */ /* 0x000fc400098f1407 */
[----:B------:R-:W-:Y:S02]  /*0810*/  @P1 IADD3.X R7, PT, PT, R29, UR15, RZ, P4, !PT ;  /* 0x0000000f1d071c10 */ /* 0x000fe4000a7fe4ff */
[----:B------:R-:W-:Y:S01]  /*0820*/  @P1 LEA R26, P3, R0, UR20, 0x2 ;  /* 0x00000014001a1c11 */ /* 0x000fe2000f8610ff */
[----:B------:R-:W-:Y:S01]  /*0830*/  UIADD3.X UR36, UPT, UPT, UR34, UR28, URZ, UP0, !UPT ;  /* 0x0000001c22247290 */ /* 0x000fe200087fe4ff */
[----:B------:R-:W-:Y:S01]  /*0840*/  @P0 IADD3 R34, P4, PT, R10, UR14, RZ ;  /* 0x0000000e0a220c10 */ /* 0x000fe2000ff9e0ff */
[----:B------:R-:W3:Y:S01]  /*0850*/  @P2 LDC.64 R16, c[0x0][0x3a0] ;  /* 0x0000e800ff102b82 */ /* 0x000ee20000000a00 */
[----:B------:R-:W-:Y:S02]  /*0860*/  @P1 LEA.HI.X R27, R0, UR21, R7, 0x2, P3 ;  /* 0x00000015001b1c11 */ /* 0x000fe400098f1407 */
[----:B------:R-:W-:Y:S02]  /*0870*/  @P0 IADD3 R32, P3, PT, R32, UR35, RZ ;  /* 0x0000002320200c10 */ /* 0x000fe4000ff7e0ff */
[----:B------:R-:W-:Y:S01]  /*0880*/  @P0 IADD3.X R35, PT, PT, R5, UR15, RZ, P4, !PT ;  /* 0x0000000f05230c10 */ /* 0x000fe2000a7fe4ff */
[----:B------:R-:W-:Y:S01]  /*0890*/  IMAD.WIDE.U32 R20, R31, UR26, R28 ;  /* 0x0000001a1f147c25 */ /* 0x000fe2000f8e001c */
[----:B------:R-:W-:-:S02]  /*08a0*/  @P0 IADD3.X R33, PT, PT, R14, UR36, RZ, P3, !PT ;  /* 0x000000240e210c10 */ /* 0x000fc40009ffe4ff */
[C---:B------:R-:W-:Y:S01]  /*08b0*/  @P0 SHF.L.U64.HI R14, R34.reuse, 0x2, R35 ;  /* 0x00000002220e0819 */ /* 0x040fe20000010223 */
[----:B------:R-:W-:Y:S01]  /*08c0*/  @P0 IMAD.SHL.U32 R34, R34, 0x4, RZ ;  /* 0x0000000422220824 */ /* 0x000fe200078e00ff */
[----:B0-----:R-:W-:Y:S01]  /*08d0*/  CS2R R12, SRZ ;  /* 0x00000000000c7805 */ /* 0x001fe2000001ff00 */
[----:B------:R-:W-:Y:S01]  /*08e0*/  IMAD.MOV.U32 R7, RZ, RZ, RZ ;  /* 0x000000ffff077224 */ /* 0x000fe200078e00ff */
[----:B------:R-:W-:Y:S01]  /*08f0*/  @P1 IADD3 R6, P4, PT, R20, UR33, RZ ;  /* 0x0000002114061c10 */ /* 0x000fe2000ff9e0ff */
[----:B------:R-:W-:Y:S01]  /*0900*/  IMAD.IADD R23, R23, 0x1, R21 ;  /* 0x0000000117177824 */ /* 0x000fe200078e0215 */
[----:B------:R-:W-:Y:S02]  /*0910*/  @P0 IADD3 R36, P3, PT, R34, UR23, RZ ;  /* 0x0000001722240c10 */ /* 0x000fe4000ff7e0ff */
[----:B------:R0:W5:Y:S02]  /*0920*/  @P0 LDG.E R13, desc[UR24][R32.64] ;  /* 0x00000018200d0981 */ /* 0x000164000c1e1900 */
[----:B------:R-:W-:-:S02]  /*0930*/  @P0 IADD3.X R37, PT, PT, R14, UR28, RZ, P3, !PT ;  /* 0x0000001c0e250c10 */ /* 0x000fc40009ffe4ff */
[----:B------:R4:W5:Y:S01]  /*0940*/  @P0 LDG.E R12, desc[UR24][R24.64] ;  /* 0x00000018180c0981 */ /* 0x000962000c1e1900 */
[----:B------:R-:W-:-:S03]  /*0950*/  @P0 IADD3 R34, P3, PT, R34, UR35, RZ ;  /* 0x0000002322220c10 */ /* 0x000fc6000ff7e0ff */
[----:B------:R1:W5:Y:S01]  /*0960*/  @P0 LDG.E R7, desc[UR24][R18.64] ;  /* 0x0000001812070981 */ /* 0x000362000c1e1900 */
[----:B0-----:R-:W-:Y:S01]  /*0970*/  @P1 IMAD.SHL.U32 R32, R6, 0x4, RZ ;  /* 0x0000000406201824 */ /* 0x001fe200078e00ff */
[----:B------:R-:W-:Y:S02]  /*0980*/  @P0 IADD3.X R35, PT, PT, R14, UR36, RZ, P3, !PT ;  /* 0x000000240e230c10 */ /* 0x000fe40009ffe4ff */
[----:B---3--:R-:W3:Y:S01]  /*0990*/  @P2 LDG.E R16, desc[UR24][R16.64] ;  /* 0x0000001810102981 */ /* 0x008ee2000c1e1900 */
[----:B----4-:R-:W-:Y:S01]  /*09a0*/  IMAD.MOV.U32 R25, RZ, RZ, RZ ;  /* 0x000000ffff197224 */ /* 0x010fe200078e00ff */
[----:B-1----:R-:W-:Y:S02]  /*09b0*/  @P1 IADD3.X R19, PT, PT, R23, UR34, RZ, P4, !PT ;  /* 0x0000002217131c10 */ /* 0x002fe4000a7fe4ff */
[----:B------:R-:W-:-:S03]  /*09c0*/  @P1 IADD3 R18, P4, PT, R32, UR23, RZ ;  /* 0x0000001720121c10 */ /* 0x000fc6000ff9e0ff */
[----:B------:R0:W5:Y:S01]  /*09d0*/  @P1 LDG.E R25, desc[UR24][R26.64] ;  /* 0x000000181a191981 */ /* 0x000162000c1e1900 */
[----:B------:R-:W-:Y:S02]  /*09e0*/  @P1 SHF.L.U64.HI R0, R6, 0x2, R19 ;  /* 0x0000000206001819 */ /* 0x000fe40000010213 */
[----:B------:R-:W-:-:S04]  /*09f0*/  @P1 IADD3 R32, P3, PT, R32, UR35, RZ ;  /* 0x0000002320201c10 */ /* 0x000fc8000ff7e0ff */
[----:B------:R-:W-:Y:S01]  /*0a00*/  @P1 IADD3.X R33, PT, PT, R0, UR36, RZ, P3, !PT ;  /* 0x0000002400211c10 */ /* 0x000fe20009ffe4ff */
[----:B0-----:R-:W-:-:S06]  /*0a10*/  IMAD.MOV.U32 R26, RZ, RZ, RZ ;  /* 0x000000ffff1a7224 */ /* 0x001fcc00078e00ff */
[----:B------:R-:W5:Y:S01]  /*0a20*/  @P1 LDG.E R26, desc[UR24][R32.64] ;  /* 0x00000018201a1981 */ /* 0x000f62000c1e1900 */
[----:B------:R-:W-:Y:S01]  /*0a30*/  @P1 IADD3.X R19, PT, PT, R0, UR28, RZ, P4, !PT ;  /* 0x0000001c00131c10 */ /* 0x000fe2000a7fe4ff */
[----:B------:R-:W-:Y:S02]  /*0a40*/  IMAD.MOV.U32 R0, RZ, RZ, 0x3bbb989d ;  /* 0x3bbb989dff007424 */ /* 0x000fe400078e00ff */
[----:B------:R-:W-:Y:S01]  /*0a50*/  IMAD.MOV.U32 R27, RZ, RZ, 0x437c0000 ;  /* 0x437c0000ff1b7424 */ /* 0x000fe200078e00ff */
[----:B------:R-:W-:Y:S02]  /*0a60*/  UIMAD UR19, UR6, UR12, URZ ;  /* 0x0000000c061372a4 */ /* 0x000fe4000f8e02ff */
[----:B------:R-:W-:Y:S02]  /*0a70*/  UIMAD.WIDE.U32 UR6, UR22, UR12, URZ ;  /* 0x0000000c160672a5 */ /* 0x000fe4000f8e00ff */
[----:B------:R-:W-:Y:S02]  /*0a80*/  UIMAD UR19, UR22, UR13, UR19 ;  /* 0x0000000d161372a4 */ /* 0x000fe4000f8e0213 */
[----:B------:R-:W-:-:S02]  /*0a90*/  ULEA UR13, UP0, UR17, UR8, 0x1 ;  /* 0x00000008110d7291 */ /* 0x000fc4000f8008ff */
[----:B------:R-:W-:Y:S02]  /*0aa0*/  USHF.L.U32 UR12, UR6, 0x5, URZ ;  /* 0x00000005060c7899 */ /* 0x000fe400080006ff */
[----:B------:R-:W-:Y:S02]  /*0ab0*/  UIADD3 UR8, UPT, UPT, UR7, UR19, URZ ;  /* 0x0000001307087290 */ /* 0x000fe4000fffe0ff */
[----:B------:R-:W-:Y:S02]  /*0ac0*/  ULEA UR7, UP1, UR4, UR12, 0x6 ;  /* 0x0000000c04077291 */ /* 0x000fe4000f8230ff */
[----:B------:R-:W-:Y:S01]  /*0ad0*/  USHF.L.U64.HI UR6, UR6, 0x5, UR8 ;  /* 0x0000000506067899 */ /* 0x000fe20008010208 */
[----:B------:R-:W-:Y:S01]  /*0ae0*/  IMAD.MOV.U32 R8, RZ, RZ, RZ ;  /* 0x000000ffff087224 */ /* 0x000fe200078e00ff */
[----:B------:R-:W-:Y:S01]  /*0af0*/  ULEA UR10, UP2, UR7, UR10, 0x1 ;  /* 0x0000000a070a7291 */ /* 0x000fe2000f8408ff */
[----:B------:R-:W-:Y:S01]  /*0b00*/  IMAD.MOV.U32 R6, RZ, RZ, RZ ;  /* 0x000000ffff067224 */ /* 0x000fe200078e00ff */
[----:B------:R-:W-:Y:S01]  /*0b10*/  ULEA.HI.X UR4, UR4, UR6, UR5, 0x6, UP1 ;  /* 0x0000000604047291 */ /* 0x000fe200088f3405 */
[----:B------:R-:W-:Y:S01]  /*0b20*/  IMAD.MOV.U32 R17, RZ, RZ, RZ ;  /* 0x000000ffff117224 */ /* 0x000fe200078e00ff */
[----:B------:R-:W-:Y:S01]  /*0b30*/  ULEA.HI.X UR9, UR17, UR9, UR18, 0x1, UP0 ;  /* 0x0000000911097291 */ /* 0x000fe200080f0c12 */
[----:B------:R-:W-:Y:S01]  /*0b40*/  BSSY.RECONVERGENT B0, `(.L_x_8312) ;  /* 0x000002b000007945 */ /* 0x000fe20003800200 */
[----:B------:R-:W-:Y:S01]  /*0b50*/  UIADD3 UR6, UP0, UPT, UR14, UR13, URZ ;  /* 0x0000000d0e067290 */ /* 0x000fe2000ff1e0ff */
[----:B------:R-:W5:Y:S01]  /*0b60*/  @P0 LDG.E R8, desc[UR24][R36.64] ;  /* 0x0000001824080981 */ /* 0x000f62000c1e1900 */
[----:B------:R-:W-:Y:S01]  /*0b70*/  UMOV UR22, 0x3f800000 ;  /* 0x3f80000000167882 */ /* 0x000fe20000000000 */
[----:B------:R-:W-:-:S02]  /*0b80*/  ULEA.HI.X UR11, UR7, UR11, UR4, 0x1, UP2 ;  /* 0x0000000b070b7291 */ /* 0x000fc400090f0c04 */
[----:B------:R-:W-:Y:S01]  /*0b90*/  UIADD3.X UR7, UPT, UPT, UR15, UR9, URZ, UP0, !UPT ;  /* 0x000000090f077290 */ /* 0x000fe200087fe4ff */
[----:B------:R-:W5:Y:S04]  /*0ba0*/  @P0 LDG.E R6, desc[UR24][R34.64] ;  /* 0x0000001822060981 */ /* 0x000f68000c1e1900 */
[----:B------:R0:W5:Y:S02]  /*0bb0*/  @P1 LDG.E R17, desc[UR24][R18.64] ;  /* 0x0000001812111981 */ /* 0x000164000c1e1900 */
[----:B0-----:R-:W-:Y:S01]  /*0bc0*/  CS2R R18, SRZ ;  /* 0x0000000000127805 */ /* 0x001fe2000001ff00 */
[----:B--2---:R-:W-:-:S04]  /*0bd0*/  FFMA.SAT R0, R9, -R0, 0.5 ;  /* 0x3f00000009007423 */ /* 0x004fc80000002800 */
        /* <DEDUP_REMOVED lines=8> */
[----:B------:R-:W-:Y:S02]  /*0c60*/  LOP3.LUT R14, R14, 0x7f800000, RZ, 0xc0, !PT ;  /* 0x7f8000000e0e7812 */ /* 0x000fe400078ec0ff */
[----:B---3--:R-:W-:Y:S01]  /*0c70*/  @P2 R2UR UR22, R16 ;  /* 0x00000000101622ca */ /* 0x008fe200000e0000 */
[----:B------:R-:W-:Y:S01]  /*0c80*/  IMAD.MOV.U32 R16, RZ, RZ, RZ ;  /* 0x000000ffff107224 */ /* 0x000fe200078e00ff */
[----:B------:R-:W-:Y:S01]  /*0c90*/  ISETP.GT.U32.AND P0, PT, R14, 0x1ffffff, PT ;  /* 0x01ffffff0e00780c */ /* 0x000fe20003f04070 */
[----:B------:R-:W-:-:S12]  /*0ca0*/  @!P1 BRA `(.L_x_8313) ;  /* 0x0000000000509947 */ /* 0x000fd80003800000 */
[----:B------:R-:W-:Y:S01]  /*0cb0*/  IMAD.U32 R19, RZ, RZ, UR26 ;  /* 0x0000001aff137e24 */ /* 0x000fe2000f8e00ff */
[----:B------:R-:W-:Y:S01]  /*0cc0*/  UIMAD UR5, UR27, 0x6, URZ ;  /* 0x000000061b0578a4 */ /* 0x000fe2000f8e02ff */
[----:B------:R-:W-:Y:S01]  /*0cd0*/  IMAD.MOV.U32 R22, RZ, RZ, R20 ;  /* 0x000000ffff167224 */ /* 0x000fe200078e0014 */
[----:B------:R-:W-:Y:S01]  /*0ce0*/  UIMAD UR4, UR27, 0x3, URZ ;  /* 0x000000031b0478a4 */ /* 0x000fe2000f8e02ff */
[----:B------:R-:W-:Y:S02]  /*0cf0*/  IMAD.U32 R21, RZ, RZ, UR26 ;  /* 0x0000001aff157e24 */ /* 0x000fe4000f8e00ff */
[----:B------:R-:W-:-:S04]  /*0d00*/  IMAD.WIDE.U32 R18, R19, 0x6, R22 ;  /* 0x0000000613127825 */ /* 0x000fc800078e0016 */
[----:B------:R-:W-:-:S04]  /*0d10*/  IMAD.WIDE.U32 R28, R21, 0x3, R28 ;  /* 0x00000003151c7825 */ /* 0x000fc800078e001c */
[----:B------:R-:W-:Y:S01]  /*0d20*/  IMAD.SHL.U32 R20, R18, 0x4, RZ ;  /* 0x0000000412147824 */ /* 0x000fe200078e00ff */
[----:B------:R-:W-:Y:S01]  /*0d30*/  LEA R22, P1, R28, UR20, 0x2 ;  /* 0x000000141c167c11 */ /* 0x000fe2000f8210ff */
[----:B------:R-:W-:Y:S02]  /*0d40*/  VIADD R19, R19, UR5 ;  /* 0x0000000513137c36 */ /* 0x000fe40008000000 */
[----:B------:R-:W-:Y:S01]  /*0d50*/  VIADD R21, R29, UR4 ;  /* 0x000000041d157c36 */ /* 0x000fe20008000000 */
[----:B------:R-:W-:Y:S02]  /*0d60*/  IADD3 R32, P2, PT, R20, UR23, RZ ;  /* 0x0000001714207c10 */ /* 0x000fe4000ff5e0ff */
[----:B------:R-:W-:Y:S02]  /*0d70*/  SHF.L.U64.HI R18, R18, 0x2, R19 ;  /* 0x0000000212127819 */ /* 0x000fe40000010213 */
[----:B------:R-:W-:Y:S02]  /*0d80*/  IADD3 R20, P3, PT, R20, UR35, RZ ;  /* 0x0000002314147c10 */ /* 0x000fe4000ff7e0ff */
[----:B------:R-:W-:-:S02]  /*0d90*/  LEA.HI.X R23, R28, UR21, R21, 0x2, P1 ;  /* 0x000000151c177c11 */ /* 0x000fc400088f1415 */
[C---:B------:R-:W-:Y:S02]  /*0da0*/  IADD3.X R33, PT, PT, R18.reuse, UR28, RZ, P2, !PT ;  /* 0x0000001c12217c10 */ /* 0x040fe400097fe4ff */
[----:B------:R-:W-:Y:S02]  /*0db0*/  IADD3.X R21, PT, PT, R18, UR36, RZ, P3, !PT ;  /* 0x0000002412157c10 */ /* 0x000fe40009ffe4ff */
[----:B------:R0:W5:Y:S04]  /*0dc0*/  LDG.E R18, desc[UR24][R22.64] ;  /* 0x0000001816127981 */ /* 0x000168000c1e1900 */
[----:B------:R0:W5:Y:S04]  /*0dd0*/  LDG.E R19, desc[UR24][R32.64] ;  /* 0x0000001820137981 */ /* 0x000168000c1e1900 */
[----:B------:R0:W5:Y:S02]  /*0de0*/  LDG.E R16, desc[UR24][R20.64] ;  /* 0x0000001814107981 */ /* 0x000164000c1e1900 */
.L_x_8313:
[----:B------:R-:W-:Y:S05]  /*0df0*/  BSYNC.RECONVERGENT B0 ;  /* 0x0000000000007941 */ /* 0x000fea0003800200 */
.L_x_8312:
[----:B------:R-:W-:Y:S04]  /*0e00*/  BSSY.RECONVERGENT B0, `(.L_x_8314) ;  /* 0x0000009000007945 */ /* 0x000fe80003800200 */
[----:B------:R-:W-:Y:S05]  /*0e10*/  @P0 BRA `(.L_x_8315) ;  /* 0x00000000000c0947 */ /* 0x000fea0003800000 */
[----:B------:R-:W-:-:S07]  /*0e20*/  MOV R34, 0xe40 ;  /* 0x00000e4000227802 */ /* 0x000fce0000000f00 */
[----:B0----5:R-:W-:Y:S05]  /*0e30*/  CALL.REL.NOINC `($__internal_229_$__cuda_sm20_rcp_rn_f32_slowpath) ;  /* 0x0000003400687944 */ /* 0x021fea0003c00000 */
[----:B------:R-:W-:Y:S05]  /*0e40*/  BRA `(.L_x_8316) ;  /* 0x0000000000107947 */ /* 0x000fea0003800000 */
.L_x_8315:
[----:B------:R-:W1:Y:S02]  /*0e50*/  MUFU.RCP R41, R0 ;  /* 0x0000000000297308 */ /* 0x000e640000001000 */
[----:B-1----:R-:W-:-:S04]  /*0e60*/  FFMA R14, R0, R41, -1 ;  /* 0xbf800000000e7423 */ /* 0x002fc80000000029 */
[----:B------:R-:W-:-:S04]  /*0e70*/  FADD.FTZ R14, -R14, -RZ ;  /* 0x800000ff0e0e7221 */ /* 0x000fc80000010100 */
[----:B------:R-:W-:-:S07]  /*0e80*/  FFMA R41, R41, R14, R41 ;  /* 0x0000000e29297223 */ /* 0x000fce0000000029 */
.L_x_8316:
[----:B------:R-:W-:Y:S05]  /*0e90*/  BSYNC.RECONVERGENT B0 ;  /* 0x0000000000007941 */ /* 0x000fea0003800200 */
.L_x_8314:
[----:B0-----:R-:W-:Y:S01]  /*0ea0*/  IMAD.MOV.U32 R21, RZ, RZ, 0x3bbb989d ;  /* 0x3bbb989dff157424 */ /* 0x001fe200078e00ff */
[----:B------:R-:W-:Y:S01]  /*0eb0*/  BSSY.RECONVERGENT B0, `(.L_x_8317) ;  /* 0x000001d000007945 */ /* 0x000fe20003800200 */
[----:B------:R-:W-:Y:S02]  /*0ec0*/  IMAD.MOV.U32 R23, RZ, RZ, 0x437c0000 ;  /* 0x437c0000ff177424 */ /* 0x000fe400078e00ff */
        /* <DEDUP_REMOVED lines=21> */
[----:B------:R-:W-:Y:S05]  /*1020*/  CALL.REL.NOINC `($__internal_229_$__cuda_sm20_rcp_rn_f32_slowpath) ;  /* 0x0000003000ec7944 */ /* 0x000fea0003c00000 */
[----:B------:R-:W-:Y:S05]  /*1030*/  BRA `(.L_x_8319) ;  /* 0x0000000000107947 */ /* 0x000fea0003800000 */
.L_x_8318:
[----:B------:R-:W0:Y:S02]  /*1040*/  MUFU.RCP R41, R22 ;  /* 0x0000001600297308 */ /* 0x000e240000001000 */
[----:B0-----:R-:W-:-:S04]  /*1050*/  FFMA R0, R22, R41, -1 ;  /* 0xbf80000016007423 */ /* 0x001fc80000000029 */
[----:B------:R-:W-:-:S04]  /*1060*/  FADD.FTZ R0, -R0, -RZ ;  /* 0x800000ff00007221 */ /* 0x000fc80000010100 */
[----:B------:R-:W-:-:S07]  /*1070*/  FFMA R41, R41, R0, R41 ;  /* 0x0000000029297223 */ /* 0x000fce0000000029 */
.L_x_8319:
[----:B------:R-:W-:Y:S05]  /*1080*/  BSYNC.RECONVERGENT B0 ;  /* 0x0000000000007941 */ /* 0x000fea0003800200 */
.L_x_8317:
[----:B------:R-:W-:Y:S01]  /*1090*/  ISETP.GE.U32.AND P0, PT, R3, UR30, PT ;  /* 0x0000001e03007c0c */ /* 0x000fe2000bf06070 */
[----:B------:R-:W0:Y:S01]  /*10a0*/  LDC.64 R22, c[0x0][0x3b8] ;  /* 0x0000ee00ff167b82 */ /* 0x000e220000000a00 */
[----:B------:R-:W-:Y:S01]  /*10b0*/  LOP3.LUT R0, R4, 0x1f, RZ, 0xc0, !PT ;  /* 0x0000001f04007812 */ /* 0x000fe200078ec0ff */
[C---:B------:R-:W-:Y:S01]  /*10c0*/  FMUL R14, R41.reuse, R8 ;  /* 0x00000008290e7220 */ /* 0x040fe20000400000 */
[----:B------:R-:W-:Y:S01]  /*10d0*/  UMOV UR4, UR14 ;  /* 0x0000000e00047c82 */ /* 0x000fe20008000000 */
[----:B------:R-:W-:Y:S01]  /*10e0*/  UMOV UR5, UR15 ;  /* 0x0000000f00057c82 */ /* 0x000fe20008000000 */
[----:B------:R-:W-:Y:S01]  /*10f0*/  ISETP.GE.U32.OR P0, PT, R0, UR29, P0 ;  /* 0x0000001d00007c0c */ /* 0x000fe20008706470 */
[----:B------:R-:W-:Y:S01]  /*1100*/  FADD R0, -R41, 1 ;  /* 0x3f80000029007421 */ /* 0x000fe20000000100 */
[----:B------:R-:W-:-:S03]  /*1110*/  FMUL R27, R14, R7 ;  /* 0x000000070e1b7220 */ /* 0x000fc60000400000 */
[----:B------:R-:W-:-:S04]  /*1120*/  FMUL R0, R0, R41 ;  /* 0x0000002900007220 */ /* 0x000fc80000400000 */
[----:B------:R-:W-:Y:S01]  /*1130*/  FFMA R0, R0, R8, R41 ;  /* 0x0000000800007223 */ /* 0x000fe20000000029 */
[----:B------:R-:W-:-:S03]  /*1140*/  FMUL R8, R13, UR22 ;  /* 0x000000160d087c20 */ /* 0x000fc60008400000 */
[----:B------:R-:W-:Y:S01]  /*1150*/  @!P0 LEA R20, P1, R10, UR13, 0x1 ;  /* 0x0000000d0a148c11 */ /* 0x000fe2000f8208ff */
[----:B------:R-:W-:Y:S01]  /*1160*/  FMUL R7, R0, R7 ;  /* 0x0000000700077220 */ /* 0x000fe20000400000 */
[C---:B------:R-:W-:Y:S02]  /*1170*/  @!P0 LEA R34, P2, R10.reuse, UR6, 0x1 ;  /* 0x000000060a228c11 */ /* 0x040fe4000f8408ff */
[C---:B------:R-:W-:Y:S01]  /*1180*/  @!P0 IADD3 R9, P3, PT, R10.reuse, UR14, RZ ;  /* 0x0000000e0a098c10 */ /* 0x040fe2000ff7e0ff */
[----:B------:R-:W-:Y:S01]  /*1190*/  FMUL R0, R7, R6 ;  /* 0x0000000607007220 */ /* 0x000fe20000400000 */
[C---:B------:R-:W-:Y:S01]  /*11a0*/  @!P0 IADD3 R11, P4, PT, R10.reuse, UR14, RZ ;  /* 0x0000000e0a0b8c10 */ /* 0x040fe2000ff9e0ff */
[----:B------:R-:W-:Y:S01]  /*11b0*/  VIADD R7, R3, 0x2 ;  /* 0x0000000203077836 */ /* 0x000fe20000000000 */
[C-C-:B------:R-:W-:Y:S01]  /*11c0*/  @!P0 LEA.HI.X R21, R10.reuse, UR9, R5.reuse, 0x1, P1 ;  /* 0x000000090a158c11 */ /* 0x140fe200088f0c05 */
[----:B0-----:R-:W-:Y:S01]  /*11d0*/  IMAD.WIDE.U32 R42, R31, R22, UR4 ;  /* 0x000000041f2a7e25 */ /* 0x001fe2000f8e0016 */
[----:B------:R-:W-:-:S03]  /*11e0*/  @!P0 LEA.HI.X R35, R10, UR7, R5, 0x1, P2 ;  /* 0x000000070a238c11 */ /* 0x000fc600090f0c05 */
[----:B------:R-:W-:Y:S01]  /*11f0*/  FMUL R6, R0, UR22 ;  /* 0x0000001600067c20 */ /* 0x000fe20008400000 */
[C---:B------:R-:W-:Y:S02]  /*1200*/  @!P0 IADD3.X R10, PT, PT, R5.reuse, UR15, RZ, P3, !PT ;  /* 0x0000000f050a8c10 */ /* 0x040fe40009ffe4ff */
[----:B------:R-:W-:Y:S02]  /*1210*/  @!P0 IADD3.X R14, PT, PT, R5, UR15, RZ, P4, !PT ;  /* 0x0000000f050e8c10 */ /* 0x000fe4000a7fe4ff */
[----:B------:R-:W-:Y:S01]  /*1220*/  F2FP.BF16.F32.PACK_AB R5, RZ, R8 ;  /* 0x00000008ff05723e */ /* 0x000fe200000010ff */
[----:B------:R-:W-:Y:S01]  /*1230*/  VIADD R8, R4, 0x1e ;  /* 0x0000001e04087836 */ /* 0x000fe20000000000 */
[----:B------:R-:W-:Y:S02]  /*1240*/  @!P0 LEA R28, P1, R9, UR13, 0x1 ;  /* 0x0000000d091c8c11 */ /* 0x000fe4000f8208ff */
[----:B------:R-:W-:Y:S01]  /*1250*/  @!P0 LEA R40, P2, R11, UR6, 0x1 ;  /* 0x000000060b288c11 */ /* 0x000fe2000f8408ff */
[----:B------:R0:W-:Y:S01]  /*1260*/  @!P0 STG.E.U16 desc[UR24][R20.64], R5 ;  /* 0x0000000514008986 */ /* 0x0001e2000c101518 */
[----:B------:R-:W-:Y:S01]  /*1270*/  @!P0 LEA.HI.X R29, R9, UR9, R10, 0x1, P1 ;  /* 0x00000009091d8c11 */ /* 0x000fe200088f0c0a */
[----:B------:R-:W-:Y:S01]  /*1280*/  FMUL R9, R12, UR22 ;  /* 0x000000160c097c20 */ /* 0x000fe20008400000 */
[----:B------:R-:W-:Y:S01]  /*1290*/  LOP3.LUT R8, R8, 0x1f, RZ, 0xc0, !PT ;  /* 0x0000001f08087812 */ /* 0x000fe200078ec0ff */
[----:B------:R-:W-:Y:S01]  /*12a0*/  FMUL R10, R27, UR22 ;  /* 0x000000161b0a7c20 */ /* 0x000fe20008400000 */
[----:B------:R-:W-:-:S02]  /*12b0*/  ISETP.GE.U32.AND P1, PT, R7, UR30, PT ;  /* 0x0000001e07007c0c */ /* 0x000fc4000bf26070 */
[----:B------:R-:W-:Y:S02]  /*12c0*/  @!P0 LEA.HI.X R41, R11, UR7, R14, 0x1, P2 ;  /* 0x000000070b298c11 */ /* 0x000fe400090f0c0e */
[C---:B------:R-:W-:Y:S02]  /*12d0*/  ISETP.LT.U32.AND P1, PT, R8.reuse, UR29, !P1 ;  /* 0x0000001d08007c0c */ /* 0x040fe4000cf21070 */
[----:B------:R-:W-:Y:S01]  /*12e0*/  IADD3 R32, P2, PT, R8, R42, RZ ;  /* 0x0000002a08207210 */ /* 0x000fe20007f5e0ff */
[----:B0-----:R-:W-:Y:S01]  /*12f0*/  IMAD R21, R31, R23, R43 ;  /* 0x000000171f157224 */ /* 0x001fe200078e022b */
[----:B------:R-:W-:Y:S02]  /*1300*/  F2FP.BF16.F32.PACK_AB R6, RZ, R6 ;  /* 0x00000006ff06723e */ /* 0x000fe400000010ff */
[----:B------:R-:W-:Y:S01]  /*1310*/  F2FP.BF16.F32.PACK_AB R9, RZ, R9 ;  /* 0x00000009ff09723e */ /* 0x000fe200000010ff */
[--C-:B------:R-:W-:Y:S01]  /*1320*/  IMAD.X R33, RZ, RZ, R21.reuse, P2 ;  /* 0x000000ffff217224 */ /* 0x100fe200010e0615 */
[----:B------:R-:W-:Y:S01]  /*1330*/  F2FP.BF16.F32.PACK_AB R10, RZ, R10 ;  /* 0x0000000aff0a723e */ /* 0x000fe200000010ff */
[----:B------:R0:W-:Y:S04]  /*1340*/  @!P0 STG.E.U16 desc[UR24][R28.64], R6 ;  /* 0x000000061c008986 */ /* 0x0001e8000c101518 */
[----:B------:R-:W-:Y:S01]  /*1350*/  @P1 IADD3 R11, P2, P3, R32, UR33, R42 ;  /* 0x00000021200b1c10 */ /* 0x000fe2000fb5e02a */
[----:B------:R1:W-:Y:S03]  /*1360*/  @!P0 STG.E.U16 desc[UR24][R34.64], R9 ;  /* 0x0000000922008986 */ /* 0x0003e6000c101518 */
[----:B------:R-:W-:Y:S01]  /*1370*/  @P1 IADD3.X R14, PT, PT, R33, UR34, R21, P2, P3 ;  /* 0x00000022210e1c10 */ /* 0x000fe200097e6415 */
[C---:B------:R-:W-:Y:S01]  /*1380*/  @P1 IMAD.SHL.U32 R36, R11.reuse, 0x4, RZ ;  /* 0x000000040b241824 */ /* 0x040fe200078e00ff */
[----:B------:R2:W-:Y:S02]  /*1390*/  @!P0 STG.E.U16 desc[UR24][R40.64], R10 ;  /* 0x0000000a28008986 */ /* 0x0005e4000c101518 */
[----:B------:R-:W-:-:S02]  /*13a0*/  @P1 SHF.L.U64.HI R11, R11, 0x2, R14 ;  /* 0x000000020b0b1819 */ /* 0x000fc4000001020e */
[----:B0-----:R-:W-:Y:S02]  /*13b0*/  CS2R R28, SRZ ;  /* 0x00000000001c7805 */ /* 0x001fe4000001ff00 */
[----:B------:R-:W-:-:S04]  /*13c0*/  @P1 IADD3 R38, P0, PT, R36, UR23, RZ ;  /* 0x0000001724261c10 */ /* 0x000fc8000ff1e0ff */
[----:B------:R-:W-:Y:S02]  /*13d0*/  @P1 IADD3.X R39, PT, PT, R11, UR28, RZ, P0, !PT ;  /* 0x0000001c0b271c10 */ /* 0x000fe400087fe4ff */
[----:B------:R-:W-:-:S03]  /*13e0*/  @P1 IADD3 R36, P0, PT, R36, UR35, RZ ;  /* 0x0000002324241c10 */ /* 0x000fc6000ff1e0ff */
[----:B------:R2:W5:Y:S01]  /*13f0*/  @P1 LDG.E R29, desc[UR24][R38.64] ;  /* 0x00000018261d1981 */ /* 0x000562000c1e1900 */
[----:B------:R-:W-:Y:S01]  /*1400*/  @P1 IADD3.X R37, PT, PT, R11, UR36, RZ, P0, !PT ;  /* 0x000000240b251c10 */ /* 0x000fe200087fe4ff */
[----:B------:R-:W-:Y:S01]  /*1410*/  IMAD.MOV.U32 R11, RZ, RZ, RZ ;  /* 0x000000ffff0b7224 */ /* 0x000fe200078e00ff */
[----:B------:R-:W-:-:S04]  /*1420*/  @P1 IADD3 R14, P0, PT, R32, UR14, RZ ;  /* 0x0000000e200e1c10 */ /* 0x000fc8000ff1e0ff */
[----:B-1----:R-:W-:Y:S01]  /*1430*/  @P1 IADD3.X R35, PT, PT, R33, UR15, RZ, P0, !PT ;  /* 0x0000000f21231c10 */ /* 0x002fe200087fe4ff */
[----:B------:R2:W5:Y:S01]  /*1440*/  @P1 LDG.E R11, desc[UR24][R36.64] ;  /* 0x00000018240b1981 */ /* 0x000562000c1e1900 */
[----:B------:R-:W-:-:S04]  /*1450*/  @P1 LEA R34, P0, R14, UR20, 0x2 ;  /* 0x000000140e221c11 */ /* 0x000fc8000f8010ff */
[----:B------:R-:W-:-:S05]  /*1460*/  @P1 LEA.HI.X R35, R14, UR21, R35, 0x2, P0 ;  /* 0x000000150e231c11 */ /* 0x000fca00080f1423 */
[----:B------:R2:W5:Y:S01]  /*1470*/  @P1 LDG.E R28, desc[UR24][R34.64] ;  /* 0x00000018221c1981 */ /* 0x000562000c1e1900 */
[----:B------:R-:W-:Y:S01]  /*1480*/  FMNMX3 R13, |R13|, RZ, |R0|, !PT ;  /* 0x000000ff0d0d7276 */ /* 0x000fe20007800600 */
[----:B------:R-:W-:Y:S01]  /*1490*/  BSSY.RECONVERGENT B0, `(.L_x_8320) ;  /* 0x0000019000007945 */ /* 0x000fe20003800200 */
[----:B------:R-:W-:Y:S02]  /*14a0*/  IMAD.MOV.U32 R14, RZ, RZ, RZ ;  /* 0x000000ffff0e7224 */ /* 0x000fe400078e00ff */
[----:B------:R-:W-:-:S04]  /*14b0*/  FMNMX R12, |R12|, R13, !PT ;  /* 0x0000000d0c0c7209 */ /* 0x000fc80007800200 */
[----:B------:R-:W-:Y:S02]  /*14c0*/  FMNMX R27, |R27|, R12, !PT ;  /* 0x0000000c1b1b7209 */ /* 0x000fe40007800200 */
[----:B------:R-:W-:Y:S01]  /*14d0*/  CS2R R12, SRZ ;  /* 0x00000000000c7805 */ /* 0x000fe2000001ff00 */
[----:B--2---:R-:W-:Y:S06]  /*14e0*/  @!P1 BRA `(.L_x_8321) ;  /* 0x00000000004c9947 */ /* 0x004fec0003800000 */
[----:B------:R-:W-:Y:S01]  /*14f0*/  IADD3 R34, P0, PT, R32, R42, RZ ;  /* 0x0000002a20227210 */ /* 0x000fe20007f1e0ff */
[----:B------:R-:W-:Y:S02]  /*1500*/  IMAD R37, R23, 0x6, RZ ;  /* 0x0000000617257824 */ /* 0x000fe400078e02ff */
[----:B------:R-:W-:-:S04]  /*1510*/  IMAD.WIDE.U32 R12, R22, 0x3, R32 ;  /* 0x00000003160c7825 */ /* 0x000fc800078e0020 */
[----:B------:R-:W-:Y:S01]  /*1520*/  IMAD.X R35, R33, 0x1, R21, P0 ;  /* 0x0000000121237824 */ /* 0x000fe200000e0615 */
[----:B------:R-:W-:Y:S01]  /*1530*/  LEA R36, P0, R12, UR20, 0x2 ;  /* 0x000000140c247c11 */ /* 0x000fe2000f8010ff */
[----:B------:R-:W-:Y:S02]  /*1540*/  IMAD R33, R23, 0x3, RZ ;  /* 0x0000000317217824 */ /* 0x000fe400078e02ff */
[----:B------:R-:W-:-:S04]  /*1550*/  IMAD.WIDE.U32 R34, R22, 0x6, R34 ;  /* 0x0000000616227825 */ /* 0x000fc800078e0022 */
[----:B------:R-:W-:Y:S02]  /*1560*/  IMAD.SHL.U32 R22, R34, 0x4, RZ ;  /* 0x0000000422167824 */ /* 0x000fe400078e00ff */
[----:B------:R-:W-:Y:S02]  /*1570*/  IMAD.IADD R23, R37, 0x1, R35 ;  /* 0x0000000125177824 */ /* 0x000fe400078e0223 */
[----:B------:R-:W-:Y:S01]  /*1580*/  IMAD.IADD R13, R33, 0x1, R13 ;  /* 0x00000001210d7824 */ /* 0x000fe200078e020d */
[----:B------:R-:W-:Y:S02]  /*1590*/  IADD3 R32, P1, PT, R22, UR23, RZ ;  /* 0x0000001716207c10 */ /* 0x000fe4000ff3e0ff */
[----:B------:R-:W-:Y:S02]  /*15a0*/  SHF.L.U64.HI R34, R34, 0x2, R23 ;  /* 0x0000000222227819 */ /* 0x000fe40000010217 */
[----:B------:R-:W-:Y:S02]  /*15b0*/  IADD3 R22, P2, PT, R22, UR35, RZ ;  /* 0x0000002316167c10 */ /* 0x000fe4000ff5e0ff */
[----:B------:R-:W-:-:S02]  /*15c0*/  LEA.HI.X R37, R12, UR21, R13, 0x2, P0 ;  /* 0x000000150c257c11 */ /* 0x000fc400080f140d */
[C---:B------:R-:W-:Y:S02]  /*15d0*/  IADD3.X R33, PT, PT, R34.reuse, UR28, RZ, P1, !PT ;  /* 0x0000001c22217c10 */ /* 0x040fe40008ffe4ff */
[----:B------:R-:W-:Y:S01]  /*15e0*/  IADD3.X R23, PT, PT, R34, UR36, RZ, P2, !PT ;  /* 0x0000002422177c10 */ /* 0x000fe200097fe4ff */
[----:B------:R0:W5:Y:S04]  /*15f0*/  LDG.E R14, desc[UR24][R36.64] ;  /* 0x00000018240e7981 */ /* 0x000168000c1e1900 */
[----:B------:R0:W5:Y:S04]  /*1600*/  LDG.E R13, desc[UR24][R32.64] ;  /* 0x00000018200d7981 */ /* 0x000168000c1e1900 */
[----:B------:R0:W5:Y:S02]  /*1610*/  LDG.E R12, desc[UR24][R22.64] ;  /* 0x00000018160c7981 */ /* 0x000164000c1e1900 */
.L_x_8321:
[----:B------:R-:W-:Y:S05]  /*1620*/  BSYNC.RECONVERGENT B0 ;  /* 0x0000000000007941 */ /* 0x000fea0003800200 */
.L_x_8320:
[----:B------:R-:W-:Y:S01]  /*1630*/  IMAD.MOV.U32 R0, RZ, RZ, 0x3bbb989d ;  /* 0x3bbb989dff007424 */ /* 0x000fe200078e00ff */
[----:B------:R-:W-:Y:S01]  /*1640*/  BSSY.RECONVERGENT B0, `(.L_x_8322) ;  /* 0x000001d000007945 */ /* 0x000fe20003800200 */
[----:B0-----:R-:W-:Y:S02]  /*1650*/  IMAD.MOV.U32 R23, RZ, RZ, 0x437c0000 ;  /* 0x437c0000ff177424 */ /* 0x001fe400078e00ff */
[----:B------:R-:W-:Y:S01]  /*1660*/  FFMA.SAT R0, R17, -R0, 0.5 ;  /* 0x3f00000011007423 */ /* 0x000fe20000002800 */
[----:B------:R-:W-:Y:S02]  /*1670*/  IMAD.U32 R32, RZ, RZ, UR33 ;  /* 0x00000021ff207e24 */ /* 0x000fe4000f8e00ff */
[----:B------:R-:W-:Y:S02]  /*1680*/  IMAD.U32 R33, RZ, RZ, UR34 ;  /* 0x00000022ff217e24 */ /* 0x000fe4000f8e00ff */
[----:B------:R-:W-:Y:S01]  /*1690*/  FFMA.RM R0, R0, R23, 12582913 ;  /* 0x4b40000100007423 */ /* 0x000fe20000004017 */
[----:B------:R-:W-:-:S04]  /*16a0*/  IMAD.WIDE.U32 R32, R31, UR14, R32 ;  /* 0x0000000e1f207c25 */ /* 0x000fc8000f8e0020 */
[C---:B------:R-:W-:Y:S01]  /*16b0*/  FADD R20, R0.reuse, -12583039 ;  /* 0xcb40007f00147421 */ /* 0x040fe20000000000 */
[----:B------:R-:W-:-:S03]  /*16c0*/  IMAD.SHL.U32 R0, R0, 0x800000, RZ ;  /* 0x0080000000007824 */ /* 0x000fc600078e00ff */
[----:B------:R-:W-:Y:S01]  /*16d0*/  FFMA R20, R17, -1.4426950216293334961, -R20 ;  /* 0xbfb8aa3b11147823 */ /* 0x000fe20000000814 */
[----:B------:R-:W-:-:S03]  /*16e0*/  IMAD R31, R31, UR15, RZ ;  /* 0x0000000f1f1f7c24 */ /* 0x000fc6000f8e02ff */
[----:B------:R-:W-:Y:S01]  /*16f0*/  FFMA R20, R17, -1.925963033500011079e-08, R20 ;  /* 0xb2a5706011147823 */ /* 0x000fe20000000014 */
[----:B------:R-:W-:-:S03]  /*1700*/  IMAD.IADD R30, R33, 0x1, R31 ;  /* 0x00000001211e7824 */ /* 0x000fc600078e021f */
        /* <DEDUP_REMOVED lines=10> */
[----:B-----5:R-:W-:Y:S05]  /*17b0*/  CALL.REL.NOINC `($__internal_229_$__cuda_sm20_rcp_rn_f32_slowpath) ;  /* 0x0000002c00087944 */ /* 0x020fea0003c00000 */
[----:B------:R-:W-:Y:S05]  /*17c0*/  BRA `(.L_x_8324) ;  /* 0x0000000000107947 */ /* 0x000fea0003800000 */
.L_x_8323:
[----:B------:R-:W0:Y:S02]  /*17d0*/  MUFU.RCP R41, R22 ;  /* 0x0000001600297308 */ /* 0x000e240000001000 */
[----:B0-----:R-:W-:-:S04]  /*17e0*/  FFMA R0, R22, R41, -1 ;  /* 0xbf80000016007423 */ /* 0x001fc80000000029 */
[----:B------:R-:W-:-:S04]  /*17f0*/  FADD.FTZ R0, -R0, -RZ ;  /* 0x800000ff00007221 */ /* 0x000fc80000010100 */
[----:B------:R-:W-:-:S07]  /*1800*/  FFMA R41, R41, R0, R41 ;  /* 0x0000000029297223 */ /* 0x000fce0000000029 */
.L_x_8324:
[----:B------:R-:W-:Y:S05]  /*1810*/  BSYNC.RECONVERGENT B0 ;  /* 0x0000000000007941 */ /* 0x000fea0003800200 */
.L_x_8322:
        /* <DEDUP_REMOVED lines=24> */
[----:B-----5:R-:W-:Y:S05]  /*19a0*/  CALL.REL.NOINC `($__internal_229_$__cuda_sm20_rcp_rn_f32_slowpath) ;  /* 0x00000028008c7944 */ /* 0x020fea0003c00000 */
[----:B------:R-:W-:Y:S05]  /*19b0*/  BRA `(.L_x_8327) ;  /* 0x0000000000107947 */ /* 0x000fea0003800000 */
.L_x_8326:
[----:B------:R-:W0:Y:S02]  /*19c0*/  MUFU.RCP R41, R34 ;  /* 0x0000002200297308 */ /* 0x000e240000001000 */
[----:B0-----:R-:W-:-:S04]  /*19d0*/  FFMA R0, R34, R41, -1 ;  /* 0xbf80000022007423 */ /* 0x001fc80000000029 */
[----:B------:R-:W-:-:S04]  /*19e0*/  FADD.FTZ R0, -R0, -RZ ;  /* 0x800000ff00007221 */ /* 0x000fc80000010100 */
[----:B------:R-:W-:-:S07]  /*19f0*/  FFMA R41, R41, R0, R41 ;  /* 0x0000000029297223 */ /* 0x000fce0000000029 */
.L_x_8327:
[----:B------:R-:W-:Y:S05]  /*1a00*/  BSYNC.RECONVERGENT B0 ;  /* 0x0000000000007941 */ /* 0x000fea0003800200 */
.L_x_8325:
[----:B------:R-:W-:Y:S01]  /*1a10*/  ISETP.GE.U32.AND P0, PT, R15, UR30, PT ;  /* 0x0000001e0f007c0c */ /* 0x000fe2000bf06070 */
[C---:B------:R-:W-:Y:S01]  /*1a20*/  FADD R0, -R41.reuse, 1 ;  /* 0x3f80000029007421 */ /* 0x040fe20000000100 */
[----:B------:R-:W-:Y:S02]  /*1a30*/  FMUL R15, R26, UR22 ;  /* 0x000000161a0f7c20 */ /* 0x000fe40008400000 */
[----:B------:R-:W-:Y:S01]  /*1a40*/  ISETP.GE.U32.OR P0, PT, R44, UR29, P0 ;  /* 0x0000001d2c007c0c */ /* 0x000fe20008706470 */
[----:B------:R-:W-:Y:S02]  /*1a50*/  FMUL R0, R0, R41 ;  /* 0x0000002900007220 */ /* 0x000fe40000400000 */
[----:B------:R-:W-:Y:S02]  /*1a60*/  F2FP.BF16.F32.PACK_AB R15, RZ, R15 ;  /* 0x0000000fff0f723e */ /* 0x000fe400000010ff */
[-C--:B------:R-:W-:Y:S01]  /*1a70*/  FFMA R17, R0, R19.reuse, R41 ;  /* 0x0000001300117223 */ /* 0x080fe20000000029 */
[----:B------:R-:W-:Y:S01]  /*1a80*/  FMUL R41, R41, R19 ;  /* 0x0000001329297220 */ /* 0x000fe20000400000 */
[----:B------:R-:W-:-:S02]  /*1a90*/  VIADD R19, R3, 0x3 ;  /* 0x0000000303137836 */ /* 0x000fc40000000000 */
[-C--:B------:R-:W-:Y:S01]  /*1aa0*/  FMUL R17, R17, R18.reuse ;  /* 0x0000001211117220 */ /* 0x080fe20000400000 */
[----:B------:R-:W-:-:S03]  /*1ab0*/  FMUL R24, R41, R18 ;  /* 0x0000001229187220 */ /* 0x000fc60000400000 */
[----:B------:R-:W-:Y:S01]  /*1ac0*/  @!P0 LEA R38, P1, R23, UR13, 0x1 ;  /* 0x0000000d17268c11 */ /* 0x000fe2000f8208ff */
[----:B------:R-:W-:Y:S01]  /*1ad0*/  FMUL R0, R17, R16 ;  /* 0x0000001011007220 */ /* 0x000fe20000400000 */
[C---:B------:R-:W-:Y:S02]  /*1ae0*/  @!P0 IADD3 R31, P2, PT, R23.reuse, UR14, RZ ;  /* 0x0000000e171f8c10 */ /* 0x040fe4000ff5e0ff */
[C---:B------:R-:W-:Y:S01]  /*1af0*/  @!P0 LEA.HI.X R39, R23.reuse, UR9, R20, 0x1, P1 ;  /* 0x0000000917278c11 */ /* 0x040fe200088f0c14 */
[----:B------:R-:W-:Y:S01]  /*1b00*/  FMUL R16, R0, UR22 ;  /* 0x0000001600107c20 */ /* 0x000fe20008400000 */
[----:B------:R-:W-:-:S03]  /*1b10*/  @!P0 IADD3 R17, P1, PT, R23, UR14, RZ ;  /* 0x0000000e17118c10 */ /* 0x000fc6000ff3e0ff */
[----:B------:R-:W-:Y:S01]  /*1b20*/  @!P0 STG.E.U16 desc[UR24][R38.64], R15 ;  /* 0x0000000f26008986 */ /* 0x000fe2000c101518 */
[----:B------:R-:W-:Y:S02]  /*1b30*/  @!P0 IADD3.X R22, PT, PT, R20, UR15, RZ, P1, !PT ;  /* 0x0000000f14168c10 */ /* 0x000fe40008ffe4ff */
[C---:B------:R-:W-:Y:S02]  /*1b40*/  @!P0 LEA R36, P1, R17.reuse, UR13, 0x1 ;  /* 0x0000000d11248c11 */ /* 0x040fe4000f8208ff */
[----:B------:R-:W-:Y:S02]  /*1b50*/  F2FP.BF16.F32.PACK_AB R16, RZ, R16 ;  /* 0x00000010ff10723e */ /* 0x000fe400000010ff */
[----:B------:R-:W-:Y:S01]  /*1b60*/  @!P0 LEA.HI.X R37, R17, UR9, R22, 0x1, P1 ;  /* 0x0000000911258c11 */ /* 0x000fe200088f0c16 */
[----:B------:R-:W-:Y:S01]  /*1b70*/  VIADD R22, R4, 0x1d ;  /* 0x0000001d04167836 */ /* 0x000fe20000000000 */
[----:B------:R-:W-:Y:S01]  /*1b80*/  @!P0 LEA R34, P1, R23, UR6, 0x1 ;  /* 0x0000000617228c11 */ /* 0x000fe2000f8208ff */
[----:B------:R-:W-:-:S02]  /*1b90*/  FMUL R17, R25, UR22 ;  /* 0x0000001619117c20 */ /* 0x000fc40008400000 */
[----:B------:R0:W-:Y:S01]  /*1ba0*/  @!P0 STG.E.U16 desc[UR24][R36.64], R16 ;  /* 0x0000001024008986 */ /* 0x0001e2000c101518 */
[----:B------:R-:W-:Y:S01]  /*1bb0*/  @!P0 LEA.HI.X R35, R23, UR7, R20, 0x1, P1 ;  /* 0x0000000717238c11 */ /* 0x000fe200088f0c14 */
[----:B------:R-:W-:Y:S01]  /*1bc0*/  FMUL R23, R24, UR22 ;  /* 0x0000001618177c20 */ /* 0x000fe20008400000 */
[----:B------:R-:W-:Y:S02]  /*1bd0*/  LOP3.LUT R18, R22, 0x1f, RZ, 0xc0, !PT ;  /* 0x0000001f16127812 */ /* 0x000fe400078ec0ff */
[----:B------:R-:W-:Y:S02]  /*1be0*/  ISETP.GE.U32.AND P1, PT, R19, UR30, PT ;  /* 0x0000001e13007c0c */ /* 0x000fe4000bf26070 */
[----:B------:R-:W-:Y:S02]  /*1bf0*/  F2FP.BF16.F32.PACK_AB R17, RZ, R17 ;  /* 0x00000011ff11723e */ /* 0x000fe400000010ff */
[----:B------:R-:W-:Y:S02]  /*1c00*/  ISETP.LT.U32.AND P1, PT, R18, UR29, !P1 ;  /* 0x0000001d12007c0c */ /* 0x000fe4000cf21070 */
[----:B0-----:R-:W-:Y:S01]  /*1c10*/  IADD3 R37, P3, PT, R42, UR14, RZ ;  /* 0x0000000e2a257c10 */ /* 0x001fe2000ff7e0ff */
[----:B------:R0:W-:Y:S01]  /*1c20*/  @!P0 STG.E.U16 desc[UR24][R34.64], R17 ;  /* 0x0000001122008986 */ /* 0x0001e2000c101518 */
[----:B------:R-:W-:-:S02]  /*1c30*/  @!P0 IADD3.X R36, PT, PT, R20, UR15, RZ, P2, !PT ;  /* 0x0000000f14248c10 */ /* 0x000fc400097fe4ff */
[----:B------:R-:W-:Y:S02]  /*1c40*/  @!P0 LEA R22, P2, R31, UR6, 0x1 ;  /* 0x000000061f168c11 */ /* 0x000fe4000f8408ff */
[----:B------:R-:W-:Y:S02]  /*1c50*/  IADD3.X R21, PT, PT, R21, UR15, RZ, P3, !PT ;  /* 0x0000000f15157c10 */ /* 0x000fe40009ffe4ff */
[----:B------:R-:W-:Y:S02]  /*1c60*/  F2FP.BF16.F32.PACK_AB R20, RZ, R23 ;  /* 0x00000017ff14723e */ /* 0x000fe400000010ff */
[----:B------:R-:W-:Y:S02]  /*1c70*/  @!P0 LEA.HI.X R23, R31, UR7, R36, 0x1, P2 ;  /* 0x000000071f178c11 */ /* 0x000fe400090f0c24 */
[----:B0-----:R-:W-:-:S03]  /*1c80*/  IADD3 R34, P4, PT, R18, R37, RZ ;  /* 0x0000002512227210 */ /* 0x001fc60007f9e0ff */
[----:B------:R0:W-:Y:S01]  /*1c90*/  @!P0 STG.E.U16 desc[UR24][R22.64], R20 ;  /* 0x0000001416008986 */ /* 0x0001e2000c101518 */
[----:B------:R-:W-:Y:S01]  /*1ca0*/  IADD3 R36, P2, PT, R34, R37, RZ ;  /* 0x0000002522247210 */ /* 0x000fe20007f5e0ff */
[----:B------:R-:W-:-:S03]  /*1cb0*/  IMAD.X R35, RZ, RZ, R21, P4 ;  /* 0x000000ffff237224 */ /* 0x000fc600020e0615 */
[----:B------:R-:W-:Y:S01]  /*1cc0*/  @P1 IADD3 R31, P0, PT, R36, UR33, RZ ;  /* 0x00000021241f1c10 */ /* 0x000fe2000ff1e0ff */
[----:B------:R-:W-:Y:S02]  /*1cd0*/  IMAD.X R37, R35, 0x1, R21, P2 ;  /* 0x0000000123257824 */ /* 0x000fe400010e0615 */
[----:B------:R-:W-:Y:S02]  /*1ce0*/  IMAD.MOV.U32 R21, RZ, RZ, RZ ;  /* 0x000000ffff157224 */ /* 0x000fe400078e00ff */
[----:B------:R-:W-:Y:S01]  /*1cf0*/  @P1 IMAD.SHL.U32 R40, R31, 0x4, RZ ;  /* 0x000000041f281824 */ /* 0x000fe200078e00ff */
[----:B------:R-:W-:-:S04]  /*1d00*/  @P1 IADD3.X R38, PT, PT, R37, UR34, RZ, P0, !PT ;  /* 0x0000002225261c10 */ /* 0x000fc800087fe4ff */
[----:B------:R-:W-:Y:S02]  /*1d10*/  @P1 SHF.L.U64.HI R31, R31, 0x2, R38 ;  /* 0x000000021f1f1819 */ /* 0x000fe40000010226 */
[----:B------:R-:W-:-:S04]  /*1d20*/  @P1 IADD3 R42, P0, PT, R40, UR23, RZ ;  /* 0x00000017282a1c10 */ /* 0x000fc8000ff1e0ff */
[C---:B------:R-:W-:Y:S02]  /*1d30*/  @P1 IADD3.X R43, PT, PT, R31.reuse, UR28, RZ, P0, !PT ;  /* 0x0000001c1f2b1c10 */ /* 0x040fe400087fe4ff */
[----:B------:R-:W-:Y:S01]  /*1d40*/  @P1 IADD3 R40, P0, PT, R40, UR35, RZ ;  /* 0x0000002328281c10 */ /* 0x000fe2000ff1e0ff */
[----:B0-----:R-:W-:Y:S02]  /*1d50*/  IMAD.MOV.U32 R22, RZ, RZ, RZ ;  /* 0x000000ffff167224 */ /* 0x001fe400078e00ff */
[----:B------:R0:W5:Y:S01]  /*1d60*/  @P1 LDG.E R21, desc[UR24][R42.64] ;  /* 0x000000182a151981 */ /* 0x000162000c1e1900 */
[----:B------:R-:W-:Y:S02]  /*1d70*/  @P1 IADD3.X R41, PT, PT, R31, UR36, RZ, P0, !PT ;  /* 0x000000241f291c10 */ /* 0x000fe400087fe4ff */
[----:B------:R-:W-:-:S03]  /*1d80*/  @P1 IADD3 R23, P0, PT, R34, UR14, RZ ;  /* 0x0000000e22171c10 */ /* 0x000fc6000ff1e0ff */
[----:B------:R0:W5:Y:S01]  /*1d90*/  @P1 LDG.E R22, desc[UR24][R40.64] ;  /* 0x0000001828161981 */ /* 0x000162000c1e1900 */
[----:B------:R-:W-:Y:S02]  /*1da0*/  @P1 IADD3.X R44, PT, PT, R35, UR15, RZ, P0, !PT ;  /* 0x0000000f232c1c10 */ /* 0x000fe400087fe4ff */
[----:B------:R-:W-:-:S04]  /*1db0*/  @P1 LEA R38, P0, R23, UR20, 0x2 ;  /* 0x0000001417261c11 */ /* 0x000fc8000f8010ff */
[----:B------:R-:W-:Y:S01]  /*1dc0*/  @P1 LEA.HI.X R39, R23, UR21, R44, 0x2, P0 ;  /* 0x0000001517271c11 */ /* 0x000fe200080f142c */
[----:B------:R-:W-:-:S06]  /*1dd0*/  IMAD.MOV.U32 R23, RZ, RZ, RZ ;  /* 0x000000ffff177224 */ /* 0x000fcc00078e00ff */
        /* <DEDUP_REMOVED lines=12> */
[----:B------:R-:W-:Y:S02]  /*1ea0*/  IMAD R39, R25, 0x6, RZ ;  /* 0x0000000619277824 */ /* 0x000fe400078e02ff */
[----:B------:R-:W-:-:S04]  /*1eb0*/  IMAD.WIDE.U32 R32, R24, 0x3, R34 ;  /* 0x0000000318207825 */ /* 0x000fc800078e0022 */
[----:B------:R-:W-:Y:S01]  /*1ec0*/  IMAD R31, R25, 0x3, RZ ;  /* 0x00000003191f7824 */ /* 0x000fe200078e02ff */
[----:B------:R-:W-:Y:S01]  /*1ed0*/  LEA R38, P0, R32, UR20, 0x2 ;  /* 0x0000001420267c11 */ /* 0x000fe2000f8010ff */
[----:B------:R-:W-:Y:S02]  /*1ee0*/  IMAD.SHL.U32 R24, R36, 0x4, RZ ;  /* 0x0000000424187824 */ /* 0x000fe400078e00ff */
[----:B------:R-:W-:Y:S02]  /*1ef0*/  IMAD.IADD R25, R39, 0x1, R37 ;  /* 0x0000000127197824 */ /* 0x000fe400078e0225 */
[----:B------:R-:W-:Y:S01]  /*1f00*/  IMAD.IADD R31, R31, 0x1, R33 ;  /* 0x000000011f1f7824 */ /* 0x000fe200078e0221 */
        /* <DEDUP_REMOVED lines=8> */
[----:B------:R0:W5:Y:S02]  /*1f90*/  LDG.E R33, desc[UR24][R24.64] ;  /* 0x0000001818217981 */ /* 0x000164000c1e1900 */
.L_x_8329:
[----:B------:R-:W-:Y:S05]  /*1fa0*/  BSYNC.RECONVERGENT B0 ;  /* 0x0000000000007941 */ /* 0x000fea0003800200 */
.L_x_8328:
[----:B------:R-:W-:Y:S01]  /*1fb0*/  IMAD.MOV.U32 R0, RZ, RZ, 0x3bbb989d ;  /* 0x3bbb989dff007424 */ /* 0x000fe200078e00ff */
[----:B0-----:R-:W-:Y:S01]  /*1fc0*/  IADD3.X R39, PT, PT, R30, UR34, RZ, P2, !PT ;  /* 0x000000221e277c10 */ /* 0x001fe200097fe4ff */
[----:B------:R-:W-:Y:S01]  /*1fd0*/  IMAD.MOV.U32 R25, RZ, RZ, 0x437c0000 ;  /* 0x437c0000ff197424 */ /* 0x000fe200078e00ff */
        /* <DEDUP_REMOVED lines=17> */
[----:B------:R-:W-:Y:S05]  /*20f0*/  CALL.REL.NOINC `($__internal_229_$__cuda_sm20_rcp_rn_f32_slowpath) ;  /* 0x0000002000b87944 */ /* 0x000fea0003c00000 */
[----:B------:R-:W-:Y:S05]  /*2100*/  BRA `(.L_x_8332) ;  /* 0x0000000000107947 */ /* 0x000fea0003800000 */
.L_x_8331:
[----:B------:R-:W0:Y:S02]  /*2110*/  MUFU.RCP R41, R34 ;  /* 0x0000002200297308 */ /* 0x000e240000001000 */
[----:B0-----:R-:W-:-:S04]  /*2120*/  FFMA R0, R34, R41, -1 ;  /* 0xbf80000022007423 */ /* 0x001fc80000000029 */
[----:B------:R-:W-:-:S04]  /*2130*/  FADD.FTZ R0, -R0, -RZ ;  /* 0x800000ff00007221 */ /* 0x000fc80000010100 */
[----:B------:R-:W-:-:S07]  /*2140*/  FFMA R41, R41, R0, R41 ;  /* 0x0000000029297223 */ /* 0x000fce0000000029 */
.L_x_8332:
[----:B------:R-:W-:Y:S05]  /*2150*/  BSYNC.RECONVERGENT B0 ;  /* 0x0000000000007941 */ /* 0x000fea0003800200 */
.L_x_8330:
        /* <DEDUP_REMOVED lines=26> */
.L_x_8334:
[----:B------:R-:W0:Y:S02]  /*2300*/  MUFU.RCP R41, R36 ;  /* 0x0000002400297308 */ /* 0x000e240000001000 */
[----:B0-----:R-:W-:-:S04]  /*2310*/  FFMA R0, R36, R41, -1 ;  /* 0xbf80000024007423 */ /* 0x001fc80000000029 */
[----:B------:R-:W-:-:S04]  /*2320*/  FADD.FTZ R0, -R0, -RZ ;  /* 0x800000ff00007221 */ /* 0x000fc80000010100 */
[----:B------:R-:W-:-:S07]  /*2330*/  FFMA R41, R41, R0, R41 ;  /* 0x0000000029297223 */ /* 0x000fce0000000029 */
.L_x_8335:
[----:B------:R-:W-:Y:S05]  /*2340*/  BSYNC.RECONVERGENT B0 ;  /* 0x0000000000007941 */ /* 0x000fea0003800200 */
.L_x_8333:
[----:B------:R-:W-:Y:S01]  /*2350*/  FADD R0, -R41, 1 ;  /* 0x3f80000029007421 */ /* 0x000fe20000000100 */
[----:B------:R-:W-:Y:S01]  /*2360*/  IMAD.MOV.U32 R24, RZ, RZ, 0x3bbb989d ;  /* 0x3bbb989dff187424 */ /* 0x000fe200078e00ff */
[----:B------:R-:W-:Y:S01]  /*2370*/  ISETP.GE.U32.AND P0, PT, R7, UR30, PT ;  /* 0x0000001e07007c0c */ /* 0x000fe2000bf06070 */
[----:B------:R-:W-:Y:S02]  /*2380*/  IMAD.MOV.U32 R35, RZ, RZ, 0x437c0000 ;  /* 0x437c0000ff237424 */ /* 0x000fe400078e00ff */
[----:B------:R-:W-:Y:S01]  /*2390*/  FMUL R0, R0, R41 ;  /* 0x0000002900007220 */ /* 0x000fe20000400000 */
[----:B------:R-:W-:Y:S01]  /*23a0*/  FFMA.SAT R24, R21, -R24, 0.5 ;  /* 0x3f00000015187423 */ /* 0x000fe20000002818 */
[----:B------:R-:W-:Y:S01]  /*23b0*/  ISETP.GE.U32.OR P0, PT, R8, UR29, P0 ;  /* 0x0000001d08007c0c */ /* 0x000fe20008706470 */
[----:B------:R-:W-:Y:S01]  /*23c0*/  FMUL R8, R11, UR22 ;  /* 0x000000160b087c20 */ /* 0x000fe20008400000 */
[----:B------:R-:W-:Y:S01]  /*23d0*/  FFMA R29, R0, R13, R41 ;  /* 0x0000000d001d7223 */ /* 0x000fe20000000029 */
[----:B------:R-:W-:Y:S01]  /*23e0*/  FFMA.RM R24, R24, R35, 12582913 ;  /* 0x4b40000118187423 */ /* 0x000fe20000004023 */
[----:B------:R-:W-:Y:S01]  /*23f0*/  FMNMX R11, R26, |R11|, !PT ;  /* 0x4000000b1a0b7209 */ /* 0x000fe20007800000 */
[----:B------:R-:W-:Y:S01]  /*2400*/  BSSY.RECONVERGENT B0, `(.L_x_8336) ;  /* 0x0000033000007945 */ /* 0x000fe20003800200 */
[----:B------:R-:W-:Y:S01]  /*2410*/  FMUL R29, R29, R14 ;  /* 0x0000000e1d1d7220 */ /* 0x000fe20000400000 */
[----:B------:R-:W-:-:S03]  /*2420*/  F2FP.BF16.F32.PACK_AB R8, RZ, R8 ;  /* 0x00000008ff08723e */ /* 0x000fc600000010ff */
[----:B------:R-:W-:Y:S01]  /*2430*/  FMUL R0, R29, R12 ;  /* 0x0000000c1d007220 */ /* 0x000fe20000400000 */
[C---:B------:R-:W-:Y:S01]  /*2440*/  FADD R12, R24.reuse, -12583039 ;  /* 0xcb40007f180c7421 */ /* 0x040fe20000000000 */
[----:B------:R-:W-:Y:S01]  /*2450*/  FMUL R29, R41, R13 ;  /* 0x0000000d291d7220 */ /* 0x000fe20000400000 */
[----:B------:R-:W-:Y:S01]  /*2460*/  @!P0 LEA R34, P1, R25, UR13, 0x1 ;  /* 0x0000000d19228c11 */ /* 0x000fe2000f8208ff */
[----:B------:R-:W-:Y:S02]  /*2470*/  IMAD.SHL.U32 R24, R24, 0x800000, RZ ;  /* 0x0080000018187824 */ /* 0x000fe400078e00ff */
[----:B------:R-:W-:Y:S01]  /*2480*/  FFMA R12, R21, -1.4426950216293334961, -R12 ;  /* 0xbfb8aa3b150c7823 */ /* 0x000fe2000000080c */
[----:B------:R-:W-:Y:S01]  /*2490*/  FMUL R29, R29, R14 ;  /* 0x0000000e1d1d7220 */ /* 0x000fe20000400000 */
[----:B------:R-:W-:Y:S02]  /*24a0*/  @!P0 LEA.HI.X R35, R25, UR9, R30, 0x1, P1 ;  /* 0x0000000919238c11 */ /* 0x000fe400088f0c1e */
[----:B------:R-:W-:Y:S01]  /*24b0*/  FFMA R38, R21, -1.925963033500011079e-08, R12 ;  /* 0xb2a5706015267823 */ /* 0x000fe2000000000c */
[----:B------:R-:W-:Y:S01]  /*24c0*/  @!P0 IADD3 R13, P1, PT, R25, UR14, RZ ;  /* 0x0000000e190d8c10 */ /* 0x000fe2000ff3e0ff */
[----:B------:R-:W-:Y:S01]  /*24d0*/  FMUL R12, R0, UR22 ;  /* 0x00000016000c7c20 */ /* 0x000fe20008400000 */
[----:B------:R0:W-:Y:S01]  /*24e0*/  @!P0 STG.E.U16 desc[UR24][R34.64], R8 ;  /* 0x0000000822008986 */ /* 0x0001e2000c101518 */
[----:B------:R-:W1:Y:S01]  /*24f0*/  MUFU.EX2 R41, R38 ;  /* 0x0000002600297308 */ /* 0x000e620000000800 */
[----:B------:R-:W-:Y:S01]  /*2500*/  @!P0 IADD3.X R40, PT, PT, R30, UR15, RZ, P1, !PT ;  /* 0x0000000f1e288c10 */ /* 0x000fe20008ffe4ff */
[----:B------:R-:W-:Y:S01]  /*2510*/  FMUL R14, R29, UR22 ;  /* 0x000000161d0e7c20 */ /* 0x000fe20008400000 */
[----:B------:R-:W-:-:S02]  /*2520*/  @!P0 LEA R36, P1, R13, UR13, 0x1 ;  /* 0x0000000d0d248c11 */ /* 0x000fc4000f8208ff */
[----:B------:R-:W-:Y:S02]  /*2530*/  F2FP.BF16.F32.PACK_AB R12, RZ, R12 ;  /* 0x0000000cff0c723e */ /* 0x000fe400000010ff */
[----:B------:R-:W-:Y:S01]  /*2540*/  @!P0 LEA.HI.X R37, R13, UR9, R40, 0x1, P1 ;  /* 0x000000090d258c11 */ /* 0x000fe200088f0c28 */
[----:B------:R-:W-:Y:S01]  /*2550*/  FMUL R13, R28, UR22 ;  /* 0x000000161c0d7c20 */ /* 0x000fe20008400000 */
[C---:B------:R-:W-:Y:S02]  /*2560*/  @!P0 IADD3 R40, P2, PT, R25.reuse, UR14, RZ ;  /* 0x0000000e19288c10 */ /* 0x040fe4000ff5e0ff */
[C---:B0-----:R-:W-:Y:S01]  /*2570*/  @!P0 LEA R34, P1, R25.reuse, UR6, 0x1 ;  /* 0x0000000619228c11 */ /* 0x041fe2000f8208ff */
[----:B------:R0:W-:Y:S01]  /*2580*/  @!P0 STG.E.U16 desc[UR24][R36.64], R12 ;  /* 0x0000000c24008986 */ /* 0x0001e2000c101518 */
[----:B------:R-:W-:Y:S02]  /*2590*/  F2FP.BF16.F32.PACK_AB R13, RZ, R13 ;  /* 0x0000000dff0d723e */ /* 0x000fe400000010ff */
[----:B------:R-:W-:Y:S01]  /*25a0*/  @!P0 LEA.HI.X R35, R25, UR7, R30, 0x1, P1 ;  /* 0x0000000719238c11 */ /* 0x000fe200088f0c1e */
[----:B-1----:R-:W-:Y:S01]  /*25b0*/  FFMA R38, R24, R41, 1 ;  /* 0x3f80000018267423 */ /* 0x002fe20000000029 */
[----:B------:R-:W-:-:S02]  /*25c0*/  @!P0 IADD3.X R41, PT, PT, R30, UR15, RZ, P2, !PT ;  /* 0x0000000f1e298c10 */ /* 0x000fc400097fe4ff */
[----:B------:R-:W-:Y:S01]  /*25d0*/  @!P0 LEA R24, P2, R40, UR6, 0x1 ;  /* 0x0000000628188c11 */ /* 0x000fe2000f8408ff */
[----:B------:R-:W-:Y:S01]  /*25e0*/  VIADD R30, R38, 0x1800000 ;  /* 0x01800000261e7836 */ /* 0x000fe20000000000 */
[----:B------:R-:W-:Y:S01]  /*25f0*/  F2FP.BF16.F32.PACK_AB R14, RZ, R14 ;  /* 0x0000000eff0e723e */ /* 0x000fe200000010ff */
[----:B------:R0:W-:Y:S01]  /*2600*/  @!P0 STG.E.U16 desc[UR24][R34.64], R13 ;  /* 0x0000000d22008986 */ /* 0x0001e2000c101518 */
[----:B------:R-:W-:Y:S02]  /*2610*/  @!P0 LEA.HI.X R25, R40, UR7, R41, 0x1, P2 ;  /* 0x0000000728198c11 */ /* 0x000fe400090f0c29 */
[----:B------:R-:W-:Y:S02]  /*2620*/  LOP3.LUT R30, R30, 0x7f800000, RZ, 0xc0, !PT ;  /* 0x7f8000001e1e7812 */ /* 0x000fe400078ec0ff */
[----:B------:R-:W-:Y:S01]  /*2630*/  FMNMX R11, |R0|, R11, !PT ;  /* 0x0000000b000b7209 */ /* 0x000fe20007800200 */
[----:B------:R0:W-:Y:S01]  /*2640*/  @!P0 STG.E.U16 desc[UR24][R24.64], R14 ;  /* 0x0000000e18008986 */ /* 0x0001e2000c101518 */
[----:B------:R-:W-:-:S02]  /*2650*/  ISETP.GT.U32.AND P0, PT, R30, 0x1ffffff, PT ;  /* 0x01ffffff1e00780c */ /* 0x000fc40003f04070 */
[----:B------:R-:W-:Y:S02]  /*2660*/  IADD3 R27, P1, P2, R18, UR33, R27 ;  /* 0x00000021121b7c10 */ /* 0x000fe4000fa3e01b */
[----:B------:R-:W-:Y:S02]  /*2670*/  FMNMX R28, |R28|, R11, !PT ;  /* 0x0000000b1c1c7209 */ /* 0x000fe40007800200 */
[----:B------:R-:W-:Y:S02]  /*2680*/  IADD3.X R26, PT, PT, RZ, UR34, R39, P1, P2 ;  /* 0x00000022ff1a7c10 */ /* 0x000fe40008fe4427 */
[----:B------:R-:W-:-:S05]  /*2690*/  FMNMX R11, |R29|, R28, !PT ;  /* 0x0000001c1d0b7209 */ /* 0x000fca0007800200 */
[----:B0-----:R-:W-:Y:S05]  /*26a0*/  @P0 BRA `(.L_x_8337) ;  /* 0x0000000000100947 */ /* 0x001fea0003800000 */
[----:B------:R-:W-:Y:S01]  /*26b0*/  IMAD.MOV.U32 R0, RZ, RZ, R38 ;  /* 0x000000ffff007224 */ /* 0x000fe200078e0026 */
[----:B------:R-:W-:-:S07]  /*26c0*/  MOV R34, 0x26e0 ;  /* 0x000026e000227802 */ /* 0x000fce0000000f00 */
[----:B------:R-:W-:Y:S05]  /*26d0*/  CALL.REL.NOINC `($__internal_229_$__cuda_sm20_rcp_rn_f32_slowpath) ;  /* 0x0000001c00407944 */ /* 0x000fea0003c00000 */
[----:B------:R-:W-:Y:S05]  /*26e0*/  BRA `(.L_x_8338) ;  /* 0x0000000000107947 */ /* 0x000fea0003800000 */
.L_x_8337:
[----:B------:R-:W0:Y:S02]  /*26f0*/  MUFU.RCP R41, R38 ;  /* 0x0000002600297308 */ /* 0x000e240000001000 */
[----:B0-----:R-:W-:-:S04]  /*2700*/  FFMA R0, R38, R41, -1 ;  /* 0xbf80000026007423 */ /* 0x001fc80000000029 */
[----:B------:R-:W-:-:S04]  /*2710*/  FADD.FTZ R0, -R0, -RZ ;  /* 0x800000ff00007221 */ /* 0x000fc80000010100 */
[----:B------:R-:W-:-:S07]  /*2720*/  FFMA R41, R41, R0, R41 ;  /* 0x0000000029297223 */ /* 0x000fce0000000029 */
.L_x_8338:
[----:B------:R-:W-:Y:S05]  /*2730*/  BSYNC.RECONVERGENT B0 ;  /* 0x0000000000007941 */ /* 0x000fea0003800200 */
.L_x_8336:
        /* <DEDUP_REMOVED lines=24> */
[----:B------:R-:W-:Y:S05]  /*28c0*/  CALL.REL.NOINC `($__internal_229_$__cuda_sm20_rcp_rn_f32_slowpath) ;  /* 0x0000001800c47944 */ /* 0x000fea0003c00000 */
[----:B------:R-:W-:Y:S05]  /*28d0*/  BRA `(.L_x_8341) ;  /* 0x0000000000107947 */ /* 0x000fea0003800000 */
.L_x_8340:
[----:B------:R-:W0:Y:S02]  /*28e0*/  MUFU.RCP R41, R28 ;  /* 0x0000001c00297308 */ /* 0x000e240000001000 */
[----:B0-----:R-:W-:-:S04]  /*28f0*/  FFMA R0, R28, R41, -1 ;  /* 0xbf8000001c007423 */ /* 0x001fc80000000029 */
[----:B------:R-:W-:-:S04]  /*2900*/  FADD.FTZ R0, -R0, -RZ ;  /* 0x800000ff00007221 */ /* 0x000fc80000010100 */
[----:B------:R-:W-:-:S07]  /*2910*/  FFMA R41, R41, R0, R41 ;  /* 0x0000000029297223 */ /* 0x000fce0000000029 */
.L_x_8341:
[----:B------:R-:W-:Y:S05]  /*2920*/  BSYNC.RECONVERGENT B0 ;  /* 0x0000000000007941 */ /* 0x000fea0003800200 */
.L_x_8339:
[----:B------:R-:W0:Y:S01]  /*2930*/  S2R R28, SR_CgaCtaId ;  /* 0x00000000001c7919 */ /* 0x000e220000008800 */
[C---:B------:R-:W-:Y:S01]  /*2940*/  FADD R0, -R41.reuse, 1 ;  /* 0x3f80000029007421 */ /* 0x040fe20000000100 */
[----:B------:R-:W-:Y:S01]  /*2950*/  MOV R21, 0x400 ;  /* 0x0000040000157802 */ /* 0x000fe20000000f00 */
[-C--:B------:R-:W-:Y:S01]  /*2960*/  FMUL R34, R41, R32.reuse ;  /* 0x0000002029227220 */ /* 0x080fe20000400000 */
[----:B------:R-:W-:Y:S01]  /*2970*/  ISETP.GE.U32.AND P0, PT, R19, UR30, PT ;  /* 0x0000001e13007c0c */ /* 0x000fe2000bf06070 */
[----:B------:R-:W-:Y:S01]  /*2980*/  FMUL R0, R0, R41 ;  /* 0x0000002900007220 */ /* 0x000fe20000400000 */
[----:B------:R-:W-:Y:S01]  /*2990*/  FMUL R36, R22, UR22 ;  /* 0x0000001616247c20 */ /* 0x000fe20008400000 */
[----:B------:R-:W-:Y:S01]  /*29a0*/  VIADD R21, R21, 0x20 ;  /* 0x0000002015157836 */ /* 0x000fe20000000000 */
[----:B------:R-:W-:Y:S01]  /*29b0*/  ISETP.GE.U32.OR P0, PT, R18, UR29, P0 ;  /* 0x0000001d12007c0c */ /* 0x000fe20008706470 */
[----:B------:R-:W-:Y:S01]  /*29c0*/  FFMA R0, R0, R32, R41 ;  /* 0x0000002000007223 */ /* 0x000fe20000000029 */
[----:B------:R-:W-:Y:S01]  /*29d0*/  LOP3.LUT R32, R2, 0x1f, RZ, 0xc0, !PT ;  /* 0x0000001f02207812 */ /* 0x000fe200078ec0ff */
[-C--:B------:R-:W-:Y:S01]  /*29e0*/  FMUL R34, R34, R31.reuse ;  /* 0x0000001f22227220 */ /* 0x080fe20000400000 */
[----:B------:R-:W-:Y:S01]  /*29f0*/  F2FP.BF16.F32.PACK_AB R36, RZ, R36 ;  /* 0x00000024ff24723e */ /* 0x000fe200000010ff */
[----:B------:R-:W-:Y:S01]  /*2a00*/  FMUL R24, R0, R31 ;  /* 0x0000001f00187220 */ /* 0x000fe20000400000 */
[----:B------:R-:W-:Y:S01]  /*2a10*/  FMNMX R22, R11, |R22|, !PT ;  /* 0x400000160b167209 */ /* 0x000fe20007800000 */
[----:B------:R-:W-:Y:S01]  /*2a20*/  IMAD R11, R3, UR32, RZ ;  /* 0x00000020030b7c24 */ /* 0x000fe2000f8e02ff */
[----:B------:R-:W-:Y:S01]  /*2a30*/  PRMT R15, R15, 0x5410, R16 ;  /* 0x000054100f0f7816 */ /* 0x000fe20000000010 */
[----:B------:R-:W-:Y:S01]  /*2a40*/  FMUL R35, R24, R33 ;  /* 0x0000002118237220 */ /* 0x000fe20000400000 */
[----:B------:R-:W-:Y:S01]  /*2a50*/  IMAD.IADD R24, R2, 0x1, -R19 ;  /* 0x0000000102187824 */ /* 0x000fe200078e0a13 */
[----:B------:R-:W-:Y:S01]  /*2a60*/  PRMT R8, R8, 0x5410, R12 ;  /* 0x0000541008087816 */ /* 0x000fe2000000000c */
[----:B------:R-:W-:Y:S01]  /*2a70*/  IMAD R33, R32, 0x84, RZ ;  /* 0x0000008420217824 */ /* 0x000fe200078e02ff */
[C---:B------:R-:W-:Y:S01]  /*2a80*/  @!P0 IADD3 R29, P2, PT, R27.reuse, UR14, RZ ;  /* 0x0000000e1b1d8c10 */ /* 0x040fe2000ff5e0ff */
[----:B------:R-:W-:Y:S01]  /*2a90*/  IMAD.SHL.U32 R25, R24, 0x4, RZ ;  /* 0x0000000418197824 */ /* 0x000fe200078e00ff */
[----:B------:R-:W-:Y:S01]  /*2aa0*/  @!P0 IADD3 R37, P4, PT, R27, UR14, RZ ;  /* 0x0000000e1b258c10 */ /* 0x000fe2000ff9e0ff */
[----:B------:R-:W-:Y:S01]  /*2ab0*/  BSSY.RECONVERGENT B0, `(.L_x_8342) ;  /* 0x000008c000007945 */ /* 0x000fe20003800200 */
[----:B------:R-:W-:-:S02]  /*2ac0*/  @!P0 IADD3.X R38, PT, PT, R26, UR15, RZ, P2, !PT ;  /* 0x0000000f1a268c10 */ /* 0x000fc400097fe4ff */
[----:B------:R-:W-:Y:S02]  /*2ad0*/  @!P0 IADD3.X R40, PT, PT, R26, UR15, RZ, P4, !PT ;  /* 0x0000000f1a288c10 */ /* 0x000fe4000a7fe4ff */
[----:B------:R-:W-:Y:S02]  /*2ae0*/  FMNMX R22, |R35|, R22, !PT ;  /* 0x0000001623167209 */ /* 0x000fe40007800200 */
[----:B0-----:R-:W-:Y:S01]  /*2af0*/  LEA R0, R28, R21, 0x18 ;  /* 0x000000151c007211 */ /* 0x001fe200078ec0ff */
[----:B------:R-:W-:Y:S01]  /*2b00*/  IMAD.IADD R21, R2, 0x1, -R7 ;  /* 0x0000000102157824 */ /* 0x000fe200078e0a07 */
[----:B------:R-:W-:Y:S02]  /*2b10*/  LOP3.LUT R7, RZ, R3, RZ, 0x33, !PT ;  /* 0x00000003ff077212 */ /* 0x000fe400078e33ff */
[----:B------:R-:W-:Y:S01]  /*2b20*/  LOP3.LUT R28, R25, 0x7c, RZ, 0xc0, !PT ;  /* 0x0000007c191c7812 */ /* 0x000fe200078ec0ff */
[----:B------:R-:W-:Y:S02]  /*2b30*/  IMAD.SHL.U32 R21, R21, 0x4, RZ ;  /* 0x0000000415157824 */ /* 0x000fe400078e00ff */
[----:B------:R-:W-:-:S02]  /*2b40*/  IMAD.IADD R18, R7, 0x1, R2 ;  /* 0x0000000107127824 */ /* 0x000fc400078e0202 */
[----:B------:R-:W-:Y:S01]  /*2b50*/  IMAD.SHL.U32 R7, R4, 0x4, RZ ;  /* 0x0000000404077824 */ /* 0x000fe200078e00ff */
[----:B------:R-:W-:Y:S01]  /*2b60*/  LOP3.LUT R24, R21, 0x7c, RZ, 0xc0, !PT ;  /* 0x0000007c15187812 */ /* 0x000fe200078ec0ff */
[----:B------:R-:W-:-:S03]  /*2b70*/  IMAD.SHL.U32 R19, R18, 0x4, RZ ;  /* 0x0000000412137824 */ /* 0x000fc600078e00ff */
[----:B------:R-:W-:Y:S01]  /*2b80*/  LOP3.LUT R18, R7, 0x7c, RZ, 0xc0, !PT ;  /* 0x0000007c07127812 */ /* 0x000fe200078ec0ff */
[----:B------:R-:W-:Y:S01]  /*2b90*/  IMAD.IADD R7, R33, 0x1, R0 ;  /* 0x0000000121077824 */ /* 0x000fe200078e0200 */
[----:B------:R-:W-:-:S03]  /*2ba0*/  LOP3.LUT R30, R19, 0x7c, RZ, 0xc0, !PT ;  /* 0x0000007c131e7812 */ /* 0x000fc600078ec0ff */
[----:B------:R-:W-:Y:S01]  /*2bb0*/  IMAD.IADD R31, R7, 0x1, R18 ;  /* 0x00000001071f7824 */ /* 0x000fe200078e0212 */
[----:B------:R-:W-:Y:S01]  /*2bc0*/  @!P0 LEA R18, P3, R27, UR6, 0x1 ;  /* 0x000000061b128c11 */ /* 0x000fe2000f8608ff */
[----:B------:R-:W-:Y:S01]  /*2bd0*/  IMAD.IADD R21, R7, 0x1, R24 ;  /* 0x0000000107157824 */ /* 0x000fe200078e0218 */
[----:B------:R-:W-:Y:S01]  /*2be0*/  @!P0 LEA R24, P1, R27, UR13, 0x1 ;  /* 0x0000000d1b188c11 */ /* 0x000fe2000f8208ff */
[----:B------:R-:W-:Y:S01]  /*2bf0*/  IMAD.IADD R30, R7, 0x1, R30 ;  /* 0x00000001071e7824 */ /* 0x000fe200078e021e */
[----:B------:R-:W-:Y:S01]  /*2c00*/  @!P0 LEA.HI.X R19, R27, UR7, R26, 0x1, P3 ;  /* 0x000000071b138c11 */ /* 0x000fe200098f0c1a */
[----:B------:R-:W-:Y:S01]  /*2c10*/  IMAD.IADD R7, R7, 0x1, R28 ;  /* 0x0000000107077824 */ /* 0x000fe200078e021c */
[----:B------:R-:W-:Y:S02]  /*2c20*/  @!P0 LEA.HI.X R25, R27, UR9, R26, 0x1, P1 ;  /* 0x000000091b198c11 */ /* 0x000fe400088f0c1a */
[----:B------:R-:W-:Y:S02]  /*2c30*/  @!P0 LEA R26, P1, R29, UR13, 0x1 ;  /* 0x0000000d1d1a8c11 */ /* 0x000fe4000f8208ff */
[----:B------:R-:W-:Y:S01]  /*2c40*/  @!P0 LEA R28, P2, R37, UR6, 0x1 ;  /* 0x00000006251c8c11 */ /* 0x000fe2000f8408ff */
[----:B------:R0:W-:Y:S01]  /*2c50*/  @!P0 STG.E.U16 desc[UR24][R24.64], R36 ;  /* 0x0000002418008986 */ /* 0x0001e2000c101518 */
[----:B------:R-:W-:-:S02]  /*2c60*/  @!P0 LEA.HI.X R27, R29, UR9, R38, 0x1, P1 ;  /* 0x000000091d1b8c11 */ /* 0x000fc400088f0c26 */
[----:B------:R-:W-:Y:S01]  /*2c70*/  @!P0 LEA.HI.X R29, R37, UR7, R40, 0x1, P2 ;  /* 0x00000007251d8c11 */ /* 0x000fe200090f0c28 */
[----:B------:R-:W-:-:S05]  /*2c80*/  FMUL R37, R35, UR22 ;  /* 0x0000001623257c20 */ /* 0x000fca0008400000 */
[----:B------:R-:W-:Y:S02]  /*2c90*/  F2FP.BF16.F32.PACK_AB R37, RZ, R37 ;  /* 0x00000025ff25723e */ /* 0x000fe400000010ff */
[----:B0-----:R-:W-:Y:S01]  /*2ca0*/  PRMT R24, R5, 0x5410, R6 ;  /* 0x0000541005187816 */ /* 0x001fe20000000006 */
[----:B------:R-:W-:Y:S01]  /*2cb0*/  FMUL R6, R23, UR22 ;  /* 0x0000001617067c20 */ /* 0x000fe20008400000 */
[----:B------:R-:W-:Y:S01]  /*2cc0*/  FMUL R5, R34, UR22 ;  /* 0x0000001622057c20 */ /* 0x000fe20008400000 */
[----:B------:R-:W-:Y:S01]  /*2cd0*/  @!P0 STG.E.U16 desc[UR24][R26.64], R37 ;  /* 0x000000251a008986 */ /* 0x000fe2000c101518 */
[----:B------:R-:W-:Y:S02]  /*2ce0*/  PRMT R36, R36, 0x5410, R37 ;  /* 0x0000541024247816 */ /* 0x000fe40000000025 */
[----:B------:R-:W-:Y:S01]  /*2cf0*/  F2FP.BF16.F32.PACK_AB R6, RZ, R6 ;  /* 0x00000006ff06723e */ /* 0x000fe200000010ff */
[----:B------:R0:W-:Y:S01]  /*2d00*/  STS [R31], R24 ;  /* 0x000000181f007388 */ /* 0x0001e20000000800 */
[----:B------:R-:W-:-:S02]  /*2d10*/  F2FP.BF16.F32.PACK_AB R5, RZ, R5 ;  /* 0x00000005ff05723e */ /* 0x000fc400000010ff */
[----:B------:R-:W-:Y:S01]  /*2d20*/  FMNMX R23, |R23|, R22, !PT ;  /* 0x0000001617177209 */ /* 0x000fe20007800200 */
[----:B------:R-:W-:Y:S03]  /*2d30*/  @!P0 STG.E.U16 desc[UR24][R18.64], R6 ;  /* 0x0000000612008986 */ /* 0x000fe6000c101518 */
[----:B------:R-:W-:Y:S01]  /*2d40*/  FMNMX R34, |R34|, R23, !PT ;  /* 0x0000001722227209 */ /* 0x000fe20007800200 */
[----:B------:R-:W-:Y:S01]  /*2d50*/  @!P0 STG.E.U16 desc[UR24][R28.64], R5 ;  /* 0x000000051c008986 */ /* 0x000fe2000c101518 */
[C---:B------:R-:W-:Y:S01]  /*2d60*/  ISETP.GE.U32.AND P0, PT, R3.reuse, UR29, PT ;  /* 0x0000001d03007c0c */ /* 0x040fe2000bf06070 */
[----:B0-----:R-:W-:Y:S02]  /*2d70*/  IMAD.WIDE.U32 R24, R3, UR31, RZ ;  /* 0x0000001f03187c25 */ /* 0x001fe4000f8e00ff */
[----:B------:R-:W-:Y:S02]  /*2d80*/  STS [R30], R15 ;  /* 0x0000000f1e007388 */ /* 0x000fe40000000800 */
[----:B------:R-:W-:-:S02]  /*2d90*/  IMAD.IADD R11, R25, 0x1, R11 ;  /* 0x00000001190b7824 */ /* 0x000fc400078e020b */
[----:B------:R0:W-:Y:S01]  /*2da0*/  STS [R21], R8 ;  /* 0x0000000815007388 */ /* 0x0001e20000000800 */
[----:B------:R-:W-:-:S03]  /*2db0*/  IMAD.MOV.U32 R12, RZ, RZ, R24 ;  /* 0x000000ffff0c7224 */ /* 0x000fc600078e0018 */
[----:B------:R1:W-:Y:S01]  /*2dc0*/  STS [R7], R36 ;  /* 0x0000002407007388 */ /* 0x0003e20000000800 */
        /* <DEDUP_REMOVED lines=21> */
.L_x_8346:
[C---:B-1----:R-:W-:Y:S01]  /*2f20*/  LOP3.LUT R36, R28.reuse, 0x1f, RZ, 0xc0, !PT ;  /* 0x0000001f1c247812 */ /* 0x042fe200078ec0ff */
[C---:B--2---:R-:W-:Y:S02]  /*2f30*/  VIADD R18, R28.reuse, 0xffffffff ;  /* 0xffffffff1c127836 */ /* 0x044fe40000000000 */
        /* <DEDUP_REMOVED lines=25> */
[----:B------:R-:W-:Y:S02]  /*30d0*/  @!P3 LEA R24, P4, R25, UR10, 0x2 ;  /* 0x0000000a1918bc11 */ /* 0x000fe4000f8810ff */
        /* <DEDUP_REMOVED lines=20> */
.L_x_8345:
[----:B------:R-:W-:Y:S05]  /*3220*/  BSYNC.RECONVERGENT B1 ;  /* 0x0000000000017941 */ /* 0x000fea0003800200 */
.L_x_8344:
[----:B------:R-:W-:Y:S05]  /*3230*/  @!P0 BRA `(.L_x_8343) ;  /* 0x00000000004c8947 */ /* 0x000fea0003800000 */
[----:B--2---:R-:W-:Y:S02]  /*3240*/  IMAD R18, R8, 0x10, R33 ;  /* 0x0000001008127824 */ /* 0x004fe400078e0221 */
[----:B------:R-:W-:Y:S02]  /*3250*/  IMAD.MOV R16, RZ, RZ, -R16 ;  /* 0x000000ffff107224 */ /* 0x000fe400078e0a10 */
[----:B------:R-:W-:-:S04]  /*3260*/  IMAD R15, R15, 0x4, R18 ;  /* 0x000000040f0f7824 */ /* 0x000fc800078e0212 */
[----:B------:R-:W-:-:S07]  /*3270*/  IMAD.IADD R15, R0, 0x1, R15 ;  /* 0x00000001000f7824 */ /* 0x000fce00078e020f */
.L_x_8347:
[----:B------:R-:W-:Y:S01]  /*3280*/  LOP3.LUT R28, R28, 0x1f, RZ, 0xc0, !PT ;  /* 0x0000001f1c1c7812 */ /* 0x000fe200078ec0ff */
[----:B------:R-:W-:-:S03]  /*3290*/  VIADD R16, R16, 0x1 ;  /* 0x0000000110107836 */ /* 0x000fc60000000000 */
[----:B------:R-:W-:-:S13]  /*32a0*/  ISETP.GE.U32.AND P0, PT, R28, UR30, PT ;  /* 0x0000001e1c007c0c */ /* 0x000fda000bf06070 */
[----:B0-----:R0:W2:Y:S01]  /*32b0*/  @!P0 LDS R23, [R15] ;  /* 0x000000000f178984 */ /* 0x0010a20000000800 */
[C---:B------:R-:W-:Y:S01]  /*32c0*/  @!P0 IADD3 R19, P1, PT, R28.reuse, R25, RZ ;  /* 0x000000191c138210 */ /* 0x040fe20007f3e0ff */
[----:B------:R-:W-:-:S04]  /*32d0*/  VIADD R28, R28, 0x1f ;  /* 0x0000001f1c1c7836 */ /* 0x000fc80000000000 */
[----:B------:R-:W-:Y:S01]  /*32e0*/  @!P0 IMAD.X R22, RZ, RZ, R24, P1 ;  /* 0x000000ffff168224 */ /* 0x000fe200008e0618 */
        /* <DEDUP_REMOVED lines=8> */
.L_x_8343:
[----:B------:R-:W-:Y:S05]  /*3370*/  BSYNC.RECONVERGENT B0 ;  /* 0x0000000000007941 */ /* 0x000fea0003800200 */
.L_x_8342:
        /* <DEDUP_REMOVED lines=13> */
[----:B---3--:R-:W3:Y:S01]  /*3450*/  LDC.64 R16, c[0x0][0x3b8] ;  /* 0x0000ee00ff107b82 */ /* 0x008ee20000000a00 */
[----:B------:R-:W3:Y:S01]  /*3460*/  LDCU.64 UR4, c[0x0][0x3c0] ;  /* 0x00007800ff0477ac */ /* 0x000ee20008000a00 */
[----:B------:R-:W-:Y:S01]  /*3470*/  VIADD R5, R3, -UR29 ;  /* 0x8000001d03057c36 */ /* 0x000fe20008000000 */
[----:B------:R-:W-:Y:S01]  /*3480*/  BSSY.RECONVERGENT B1, `(.L_x_8350) ;  /* 0x0000041000017945 */ /* 0x000fe20003800200 */
[----:B------:R-:W-:Y:S02]  /*3490*/  IMAD.U32 R10, RZ, RZ, UR29 ;  /* 0x0000001dff0a7e24 */ /* 0x000fe4000f8e00ff */
[----:B------:R-:W-:Y:S01]  /*34a0*/  IMAD.MOV.U32 R13, RZ, RZ, RZ ;  /* 0x000000ffff0d7224 */ /* 0x000fe200078e00ff */
[----:B------:R-:W-:Y:S02]  /*34b0*/  ISETP.GT.U32.AND P2, PT, R5, -0x4, PT ;  /* 0xfffffffc0500780c */ /* 0x000fe40003f44070 */
[----:B------:R-:W-:-:S04]  /*34c0*/  LOP3.LUT R10, R10, 0x3, RZ, 0xc0, !PT ;  /* 0x000000030a0a7812 */ /* 0x000fc800078ec0ff */
[----:B------:R-:W-:Y:S01]  /*34d0*/  ISETP.NE.AND P0, PT, R10, RZ, PT ;  /* 0x000000ff0a00720c */ /* 0x000fe20003f05270 */
[C---:B---3--:R-:W-:Y:S02]  /*34e0*/  IMAD R14, R16.reuse, UR5, RZ ;  /* 0x00000005100e7c24 */ /* 0x048fe4000f8e02ff */
[----:B-1----:R-:W-:-:S04]  /*34f0*/  IMAD.WIDE.U32 R6, R16, UR4, RZ ;  /* 0x0000000410067c25 */ /* 0x002fc8000f8e00ff */
[----:B------:R-:W-:Y:S01]  /*3500*/  IMAD R9, R17, UR4, R14 ;  /* 0x0000000411097c24 */ /* 0x000fe2000f8e020e */
[----:B------:R-:W-:-:S03]  /*3510*/  LEA R5, P1, R6, UR10, 0x1 ;  /* 0x0000000a06057c11 */ /* 0x000fc6000f8208ff */
[----:B------:R-:W-:-:S05]  /*3520*/  IMAD.IADD R9, R7, 0x1, R9 ;  /* 0x0000000107097824 */ /* 0x000fca00078e0209 */
[----:B------:R-:W-:Y:S01]  /*3530*/  LEA.HI.X R9, R6, UR11, R9, 0x1, P1 ;  /* 0x0000000b06097c11 */ /* 0x000fe200088f0c09 */
[----:B------:R-:W-:Y:S06]  /*3540*/  @P2 BRA `(.L_x_8351) ;  /* 0x0000000000d02947 */ /* 0x000fec0003800000 */
[----:B------:R-:W-:Y:S01]  /*3550*/  IMAD R7, R8, 0x10, R33 ;  /* 0x0000001008077824 */ /* 0x000fe200078e0221 */
[----:B------:R-:W-:-:S04]  /*3560*/  IADD3 R13, PT, PT, -R3, UR29, -R10 ;  /* 0x0000001d030d7c10 */ /* 0x000fc8000fffe90a */
[----:B0-2---:R-:W-:Y:S01]  /*3570*/  IADD3 R18, PT, PT, R7, 0x8, R0 ;  /* 0x0000000807127810 */ /* 0x005fe20007ffe000 */
[----:B------:R-:W-:-:S07]  /*3580*/  IMAD.MOV R3, RZ, RZ, -R13 ;  /* 0x000000ffff037224 */ /* 0x000fce00078e0a0d */
.L_x_8352:
        /* <DEDUP_REMOVED lines=17> */
[----:B------:R-:W1:Y:S01]  /*36a0*/  @!P3 LDS R23, [R18+-0x4] ;  /* 0xfffffc001217b984 */ /* 0x000e620000000800 */
[----:B------:R-:W-:Y:S02]  /*36b0*/  IADD3.X R16, PT, PT, R11, UR32, RZ, P5, !PT ;  /* 0x000000200b107c10 */ /* 0x000fe4000affe4ff */
[----:B------:R-:W-:Y:S01]  /*36c0*/  @!P4 LEA.HI.X R7, R4, R9, R7, 0x2, P6 ;  /* 0x000000090407c211 */ /* 0x000fe200030f1407 */
[----:B------:R-:W2:Y:S01]  /*36d0*/  @!P2 LDS R25, [R18] ;  /* 0x000000001219a984 */ /* 0x000ea20000000800 */
[----:B------:R-:W-:Y:S02]  /*36e0*/  @!P3 IADD3 R4, P5, PT, R17, R12, RZ ;  /* 0x0000000c1104b210 */ /* 0x000fe40007fbe0ff */
[----:B------:R-:W-:Y:S01]  /*36f0*/  IADD3 R12, P6, PT, R12, UR31, RZ ;  /* 0x0000001f0c0c7c10 */ /* 0x000fe2000ffde0ff */
[----:B------:R3:W4:Y:S02]  /*3700*/  @!P1 LDS R27, [R18+0x4] ;  /* 0x00000400121b9984 */ /* 0x0007240000000800 */
[----:B------:R-:W-:Y:S01]  /*3710*/  @!P3 IMAD.X R11, RZ, RZ, R16, P5 ;  /* 0x000000ffff0bb224 */ /* 0x000fe200028e0610 */
[----:B------:R-:W-:-:S02]  /*3720*/  @!P3 LEA R14, P5, R4, R5, 0x2 ;  /* 0x00000005040eb211 */ /* 0x000fc400078a10ff */
[----:B------:R-:W-:Y:S02]  /*3730*/  IADD3.X R20, PT, PT, R16, UR32, RZ, P6, !PT ;  /* 0x0000002010147c10 */ /* 0x000fe4000b7fe4ff */
[----:B------:R-:W-:Y:S01]  /*3740*/  @!P3 LEA.HI.X R15, R4, R9, R11, 0x2, P5 ;  /* 0x00000009040fb211 */ /* 0x000fe200028f140b */
[----:B---3--:R-:W-:Y:S01]  /*3750*/  VIADD R18, R18, 0x10 ;  /* 0x0000001012127836 */ /* 0x008fe20000000000 */
[----:B------:R-:W-:Y:S02]  /*3760*/  @!P2 IADD3 R4, P5, PT, R21, R12, RZ ;  /* 0x0000000c1504a210 */ /* 0x000fe40007fbe0ff */
[----:B------:R-:W-:-:S03]  /*3770*/  IADD3 R12, P6, PT, R12, UR31, RZ ;  /* 0x0000001f0c0c7c10 */ /* 0x000fc6000ffde0ff */
[----:B------:R-:W-:Y:S01]  /*3780*/  @!P2 IMAD.X R11, RZ, RZ, R20, P5 ;  /* 0x000000ffff0ba224 */ /* 0x000fe200028e0614 */
[----:B------:R-:W-:Y:S02]  /*3790*/  @!P2 LEA R16, P5, R4, R5, 0x2 ;  /* 0x000000050410a211 */ /* 0x000fe400078a10ff */
[----:B------:R-:W-:Y:S02]  /*37a0*/  IADD3.X R22, PT, PT, R20, UR32, RZ, P6, !PT ;  /* 0x0000002014167c10 */ /* 0x000fe4000b7fe4ff */
[----:B------:R-:W-:Y:S02]  /*37b0*/  @!P2 LEA.HI.X R17, R4, R9, R11, 0x2, P5 ;  /* 0x000000090411a211 */ /* 0x000fe400028f140b */
[----:B------:R-:W-:Y:S01]  /*37c0*/  @!P1 IADD3 R4, P5, PT, R29, R12, RZ ;  /* 0x0000000c1d049210 */ /* 0x000fe20007fbe0ff */
[----:B0-----:R3:W-:Y:S04]  /*37d0*/  @!P4 STG.E desc[UR24][R6.64], R19 ;  /* 0x000000130600c986 */ /* 0x0017e8000c101918 */
[----:B------:R-:W-:Y:S01]  /*37e0*/  @!P1 IMAD.X R11, RZ, RZ, R22, P5 ;  /* 0x000000ffff0b9224 */ /* 0x000fe200028e0616 */
[----:B------:R-:W-:-:S04]  /*37f0*/  @!P1 LEA R20, P5, R4, R5, 0x2 ;  /* 0x0000000504149211 */ /* 0x000fc800078a10ff */
[----:B------:R-:W-:Y:S01]  /*3800*/  @!P1 LEA.HI.X R21, R4, R9, R11, 0x2, P5 ;  /* 0x0000000904159211 */ /* 0x000fe200028f140b */
        /* <DEDUP_REMOVED lines=8> */
.L_x_8351:
[----:B------:R-:W-:Y:S05]  /*3890*/  BSYNC.RECONVERGENT B1 ;  /* 0x0000000000017941 */ /* 0x000fea0003800200 */
.L_x_8350:
[----:B------:R-:W-:Y:S05]  /*38a0*/  @!P0 BRA `(.L_x_8349) ;  /* 0x00000000004c8947 */ /* 0x000fea0003800000 */
[----:B---3--:R-:W-:Y:S02]  /*38b0*/  IMAD R6, R8, 0x10, R33 ;  /* 0x0000001008067824 */ /* 0x008fe400078e0221 */
[----:B------:R-:W-:Y:S02]  /*38c0*/  IMAD.MOV R10, RZ, RZ, -R10 ;  /* 0x000000ffff0a7224 */ /* 0x000fe400078e0a0a */
[----:B------:R-:W-:-:S04]  /*38d0*/  IMAD R13, R13, 0x4, R6 ;  /* 0x000000040d0d7824 */ /* 0x000fc800078e0206 */
[----:B------:R-:W-:-:S07]  /*38e0*/  IMAD.IADD R0, R0, 0x1, R13 ;  /* 0x0000000100007824 */ /* 0x000fce00078e020d */
.L_x_8353:
[----:B------:R-:W-:Y:S01]  /*38f0*/  LOP3.LUT R13, R4, 0x1f, RZ, 0xc0, !PT ;  /* 0x0000001f040d7812 */ /* 0x000fe200078ec0ff */
[----:B------:R-:W-:-:S03]  /*3900*/  VIADD R10, R10, 0x1 ;  /* 0x000000010a0a7836 */ /* 0x000fc60000000000 */
[----:B------:R-:W-:-:S13]  /*3910*/  ISETP.GE.U32.AND P0, PT, R13, UR30, PT ;  /* 0x0000001e0d007c0c */ /* 0x000fda000bf06070 */
[----:B----4-:R1:W3:Y:S01]  /*3920*/  @!P0 LDS R3, [R0] ;  /* 0x0000000000038984 */ /* 0x0102e20000000800 */
[----:B------:R-:W-:-:S05]  /*3930*/  @!P0 IADD3 R4, P1, PT, R13, R12, RZ ;  /* 0x0000000c0d048210 */ /* 0x000fca0007f3e0ff */
[----:B------:R-:W-:Y:S01]  /*3940*/  @!P0 IMAD.X R7, RZ, RZ, R11, P1 ;  /* 0x000000ffff078224 */ /* 0x000fe200008e060b */
[----:B------:R-:W-:Y:S01]  /*3950*/  @!P0 LEA R6, P1, R4, R5, 0x2 ;  /* 0x0000000504068211 */ /* 0x000fe200078210ff */
[----:B-1----:R-:W-:-:S03]  /*3960*/  VIADD R0, R0, 0x4 ;  /* 0x0000000400007836 */ /* 0x002fc60000000000 */
[----:B------:R-:W-:Y:S01]  /*3970*/  @!P0 LEA.HI.X R7, R4, R9, R7, 0x2, P1 ;  /* 0x0000000904078211 */ /* 0x000fe200008f1407 */
[----:B------:R-:W-:Y:S01]  /*3980*/  VIADD R4, R13, 0x1f ;  /* 0x0000001f0d047836 */ /* 0x000fe20000000000 */
[----:B------:R-:W-:-:S03]  /*3990*/  ISETP.NE.AND P1, PT, R10, RZ, PT ;  /* 0x000000ff0a00720c */ /* 0x000fc60003f25270 */
[----:B---3--:R4:W-:Y:S01]  /*39a0*/  @!P0 STG.E desc[UR24][R6.64], R3 ;  /* 0x0000000306008986 */ /* 0x0089e2000c101918 */
[----:B------:R-:W-:-:S04]  /*39b0*/  IADD3 R12, P0, PT, R12, UR31, RZ ;  /* 0x0000001f0c0c7c10 */ /* 0x000fc8000ff1e0ff */
[----:B------:R-:W-:-:S05]  /*39c0*/  IADD3.X R11, PT, PT, R11, UR32, RZ, P0, !PT ;  /* 0x000000200b0b7c10 */ /* 0x000fca00087fe4ff */
[----:B------:R-:W-:Y:S05]  /*39d0*/  @P1 BRA `(.L_x_8353) ;  /* 0xfffffffc00c41947 */ /* 0x000fea000383ffff */
.L_x_8349:
[----:B------:R-:W-:Y:S05]  /*39e0*/  BSYNC.RECONVERGENT B0 ;  /* 0x0000000000007941 */ /* 0x000fea0003800200 */
.L_x_8348:
        /* <DEDUP_REMOVED lines=8> */
[----:B---3--:R-:W3:Y:S01]  /*3a70*/  @!P0 S2R R6, SR_CgaCtaId ;  /* 0x0000000000068919 */ /* 0x008ee20000008800 */
[----:B------:R-:W-:Y:S02]  /*3a80*/  @!P0 MOV R9, 0x400 ;  /* 0x0000040000098802 */ /* 0x000fe40000000f00 */
[----:B----4-:R-:W-:-:S05]  /*3a90*/  FMNMX R3, R34, R3, !PT ;  /* 0x0000000322037209 */ /* 0x010fca0007800000 */
[----:B------:R-:W4:Y:S01]  /*3aa0*/  SHFL.DOWN PT, R0, R3, 0x8, 0x1f ;  /* 0x09001f0003007f89 */ /* 0x000f2200000e0000 */
[----:B---3--:R-:W-:-:S05]  /*3ab0*/  @!P0 LEA R9, R6, R9, 0x18 ;  /* 0x0000000906098211 */ /* 0x008fca00078ec0ff */
[----:B------:R-:W-:Y:S01]  /*3ac0*/  @!P0 IMAD R9, R8, 0x4, R9 ;  /* 0x0000000408098824 */ /* 0x000fe200078e0209 */
[----:B----4-:R-:W-:-:S05]  /*3ad0*/  FMNMX R0, R3, R0, !PT ;  /* 0x0000000003007209 */ /* 0x010fca0007800000 */
[----:B------:R-:W3:Y:S02]  /*3ae0*/  SHFL.DOWN PT, R5, R0, 0x4, 0x1f ;  /* 0x08801f0000057f89 */ /* 0x000ee400000e0000 */
[----:B---3--:R-:W-:-:S05]  /*3af0*/  FMNMX R5, R0, R5, !PT ;  /* 0x0000000500057209 */ /* 0x008fca0007800000 */
[----:B------:R-:W3:Y:S02]  /*3b00*/  SHFL.DOWN PT, R4, R5, 0x2, 0x1f ;  /* 0x08401f0005047f89 */ /* 0x000ee400000e0000 */
[----:B---3--:R-:W-:-:S05]  /*3b10*/  FMNMX R4, R5, R4, !PT ;  /* 0x0000000405047209 */ /* 0x008fca0007800000 */
[----:B-1----:R-:W1:Y:S02]  /*3b20*/  SHFL.DOWN PT, R7, R4, 0x1, 0x1f ;  /* 0x08201f0004077f89 */ /* 0x002e6400000e0000 */
        /* <DEDUP_REMOVED lines=12> */
[----:B------:R1:W3:Y:S01]  /*3bf0*/  @!P0 LDS R0, [R3] ;  /* 0x0000000003008984 */ /* 0x0002e20000000800 */
[----:B------:R-:W-:Y:S05]  /*3c00*/  BRA.DIV UR4, `(.L_x_8356) ;  /* 0x0000000204807947 */ /* 0x000fea000b800000 */
[----:B-1-3--:R-:W1:Y:S02]  /*3c10*/  SHFL.DOWN PT, R3, R0, 0x4, 0x1f ;  /* 0x08801f0000037f89 */ /* 0x00ae6400000e0000 */
[----:B-1----:R-:W-:-:S05]  /*3c20*/  FMNMX R3, R3, R0, !PT ;  /* 0x0000000003037209 */ /* 0x002fca0007800000 */
[----:B------:R-:W1:Y:S02]  /*3c30*/  SHFL.DOWN PT, R4, R3, 0x2, 0x1f ;  /* 0x08401f0003047f89 */ /* 0x000e6400000e0000 */
[----:B-1----:R-:W-:-:S05]  /*3c40*/  FMNMX R4, R3, R4, !PT ;  /* 0x0000000403047209 */ /* 0x002fca0007800000 */
[----:B------:R1:W3:Y:S02]  /*3c50*/  SHFL.DOWN PT, R5, R4, 0x1, 0x1f ;  /* 0x08201f0004057f89 */ /* 0x0002e400000e0000 */
.L_x_8362:
[----:B------:R-:W-:Y:S02]  /*3c60*/  ISETP.NE.AND P0, PT, R2, RZ, PT ;  /* 0x000000ff0200720c */ /* 0x000fe40003f05270 */
[----:B---3--:R-:W-:-:S11]  /*3c70*/  FMNMX R3, R4, R5, !PT ;  /* 0x0000000504037209 */ /* 0x008fd60007800000 */
[----:B------:R-:W-:Y:S05]  /*3c80*/  @P0 BRA `(.L_x_8355) ;  /* 0x0000000000080947 */ /* 0x000fea0003800000 */
[----:B-1----:R-:W1:Y:S02]  /*3c90*/  LDC.64 R4, c[0x0][0x3a8] ;  /* 0x0000ea00ff047b82 */ /* 0x002e640000000a00 */
[----:B-1----:R3:W-:Y:S02]  /*3ca0*/  REDG.E.MAX.S32.STRONG.GPU desc[UR24][R4.64], R3 ;  /* 0x000000030400798e */ /* 0x0027e4000d12e318 */
.L_x_8355:
[----:B------:R-:W-:Y:S05]  /*3cb0*/  BSYNC B0 ;  /* 0x0000000000007941 */ /* 0x000fea0003800000 */
.L_x_8354:
        /* <DEDUP_REMOVED lines=11> */
[----:B01234-:R-:W-:Y:S05]  /*3d70*/  CALL.REL.NOINC `($__internal_229_$__cuda_sm20_rcp_rn_f32_slowpath) ;  /* 0x0000000400987944 */ /* 0x01ffea0003c00000 */
[----:B------:R-:W-:Y:S05]  /*3d80*/  BRA `(.L_x_8358) ;  /* 0x0000000000147947 */ /* 0x000fea0003800000 */
.L_x_8357:
[----:B------:R-:W5:Y:S01]  /*3d90*/  MUFU.RCP R41, UR22 ;  /* 0x0000001600297d08 */ /* 0x000f620008001000 */
[----:B------:R-:W-:-:S04]  /*3da0*/  IMAD.U32 R0, RZ, RZ, UR22 ;  /* 0x00000016ff007e24 */ /* 0x000fc8000f8e00ff */
[----:B-----5:R-:W-:-:S04]  /*3db0*/  FFMA R0, R41, R0, -1 ;  /* 0xbf80000029007423 */ /* 0x020fc80000000000 */
[----:B------:R-:W-:-:S04]  /*3dc0*/  FADD.FTZ R0, -R0, -RZ ;  /* 0x800000ff00007221 */ /* 0x000fc80000010100 */
[----:B------:R-:W-:-:S07]  /*3dd0*/  FFMA R41, R41, R0, R41 ;  /* 0x0000000029297223 */ /* 0x000fce0000000029 */
.L_x_8358:
[----:B---34-:R-:W3:Y:S02]  /*3de0*/  LDC.64 R2, c[0x0][0x3b0] ;  /* 0x0000ec00ff027b82 */ /* 0x018ee40000000a00 */
[----:B---3--:R-:W-:Y:S01]  /*3df0*/  STG.E desc[UR24][R2.64], R41 ;  /* 0x0000002902007986 */ /* 0x008fe2000c101918 */
[----:B------:R-:W-:Y:S05]  /*3e00*/  EXIT ;  /* 0x000000000000794d */ /* 0x000fea0003800000 */
.L_x_8356:
[----:B------:R-:W-:Y:S02]  /*3e10*/  IMAD.MOV.U32 R7, RZ, RZ, 0x4 ;  /* 0x00000004ff077424 */ /* 0x000fe400078e00ff */
[----:B------:R-:W-:Y:S02]  /*3e20*/  IMAD.MOV.U32 R9, RZ, RZ, 0x1f ;  /* 0x0000001fff097424 */ /* 0x000fe400078e00ff */
[----:B------:R-:W-:-:S07]  /*3e30*/  IMAD.MOV.U32 R6, RZ, RZ, -0x1 ;  /* 0xffffffffff067424 */ /* 0x000fce00078e00ff */
[----:B0123--:R-:W-:Y:S05]  /*3e40*/  WARPSYNC.COLLECTIVE R6, `(.L_x_8359) ;  /* 0x0000000006087348 */ /* 0x00ffea0003c00000 */
[----:B---3--:R3:W4:Y:S02]  /*3e50*/  SHFL.DOWN P0, R5, R0, R7, R9 ;  /* 0x0800000700057389 */ /* 0x0087240000000009 */
[----:B01234-:R-:W-:Y:S05]  /*3e60*/  ENDCOLLECTIVE ;  /* 0x000000000000791b */ /* 0x01ffea0003800000 */
.L_x_8359:
[----:B------:R-:W-:Y:S02]  /*3e70*/  IMAD.MOV.U32 R7, RZ, RZ, 0x2 ;  /* 0x00000002ff077424 */ /* 0x000fe400078e00ff */
[----:B------:R-:W-:-:S05]  /*3e80*/  IMAD.MOV.U32 R3, RZ, RZ, R5 ;  /* 0x000000ffff037224 */ /* 0x000fca00078e0005 */
[----:B------:R-:W-:-:S05]  /*3e90*/  FMNMX R3, R3, R0, !PT ;  /* 0x0000000003037209 */ /* 0x000fca0007800000 */
[----:B------:R-:W-:-:S07]  /*3ea0*/  IMAD.MOV.U32 R0, RZ, RZ, R3 ;  /* 0x000000ffff007224 */ /* 0x000fce00078e0003 */
[----:B------:R-:W-:Y:S05]  /*3eb0*/  WARPSYNC.COLLECTIVE R6, `(.L_x_8360) ;  /* 0x0000000006087348 */ /* 0x000fea0003c00000 */
[----:B------:R0:W1:Y:S02]  /*3ec0*/  SHFL.DOWN P0, R5, R0, R7, R9 ;  /* 0x0800000700057389 */ /* 0x0000640000000009 */
[----:B01----:R-:W-:Y:S05]  /*3ed0*/  ENDCOLLECTIVE ;  /* 0x000000000000791b */ /* 0x003fea0003800000 */
.L_x_8360:
[----:B------:R-:W-:Y:S02]  /*3ee0*/  IMAD.MOV.U32 R7, RZ, RZ, 0x1 ;  /* 0x00000001ff077424 */ /* 0x000fe400078e00ff */
[----:B------:R-:W-:-:S05]  /*3ef0*/  IMAD.MOV.U32 R4, RZ, RZ, R5 ;  /* 0x000000ffff047224 */ /* 0x000fca00078e0005 */
[----:B------:R-:W-:-:S05]  /*3f00*/  FMNMX R4, R3, R4, !PT ;  /* 0x0000000403047209 */ /* 0x000fca0007800000 */
[----:B------:R-:W-:-:S07]  /*3f10*/  IMAD.MOV.U32 R0, RZ, RZ, R4 ;  /* 0x000000ffff007224 */ /* 0x000fce00078e0004 */
[----:B------:R-:W-:Y:S05]  /*3f20*/  WARPSYNC.COLLECTIVE R6, `(.L_x_8361) ;  /* 0x0000000006087348 */ /* 0x000fea0003c00000 */
[----:B------:R0:W1:Y:S02]  /*3f30*/  SHFL.DOWN P0, R5, R0, R7, R9 ;  /* 0x0800000700057389 */ /* 0x0000640000000009 */
[----:B01----:R-:W-:Y:S05]  /*3f40*/  ENDCOLLECTIVE ;  /* 0x000000000000791b */ /* 0x003fea0003800000 */
.L_x_8361:
[----:B------:R-:W-:Y:S05]  /*3f50*/  BRA `(.L_x_8362) ;  /* 0xfffffffc00407947 */ /* 0x000fea000383ffff */
        .weak           $__internal_228_$__cuda_sm20_div_u64
        .type           $__internal_228_$__cuda_sm20_div_u64,@function
        .size           $__internal_228_$__cuda_sm20_div_u64,($__internal_229_$__cuda_sm20_rcp_rn_f32_slowpath - $__internal_228_$__cuda_sm20_div_u64)
$__internal_228_$__cuda_sm20_div_u64:
        /* <DEDUP_REMOVED lines=71> */
[----:B------:R-:W-:Y:S11]  /*43d0*/  RET.REL.NODEC R4 `(_ZN18transformer_engine6detail43dgated_act_cast_transpose_kernel_notalignedILi1ELi2Eff13__nv_bfloat16NS_5EmptyEXadL_ZNS_5dsiluIffEET_T0_RKS3_EEXadL_ZNS_4siluIffEES5_S6_S8_EEEEvPKT2_SC_PT3_SE_PKT1_PSF_SI_mmm) ;  /* 0xffffffbc04087950 */ /* 0x000ff60003c3ffff */
        .weak           $__internal_229_$__cuda_sm20_rcp_rn_f32_slowpath
        .type           $__internal_229_$__cuda_sm20_rcp_rn_f32_slowpath,@function
        .size           $__internal_229_$__cuda_sm20_rcp_rn_f32_slowpath,(.L_x_29530 - $__internal_229_$__cuda_sm20_rcp_rn_f32_slowpath)
$__internal_229_$__cuda_sm20_rcp_rn_f32_slowpath:
        /* <DEDUP_REMOVED lines=15> */
.L_x_8364:
        /* <DEDUP_REMOVED lines=33> */
.L_x_8366:
[----:B------:R0:W1:Y:S02]  /*46e0*/  MUFU.RCP R41, R0 ;  /* 0x0000000000297308 */ /* 0x0000640000001000 */
.L_x_8365:
[----:B------:R-:W-:Y:S05]  /*46f0*/  BSYNC B1 ;  /* 0x0000000000017941 */ /* 0x000fea0003800000 */
.L_x_8363:
[----:B------:R-:W-:-:S04]  /*4700*/  IMAD.MOV.U32 R35, RZ, RZ, 0x0 ;  /* 0x00000000ff237424 */ /* 0x000fc800078e00ff */
[----:B01----:R-:W-:Y:S05]  /*4710*/  RET.REL.NODEC R34 `(_ZN18transformer_engine6detail43dgated_act_cast_transpose_kernel_notalignedILi1ELi2Eff13__nv_bfloat16NS_5EmptyEXadL_ZNS_5dsiluIffEET_T0_RKS3_EEXadL_ZNS_4siluIffEES5_S6_S8_EEEEvPKT2_SC_PT3_SE_PKT1_PSF_SI_mmm) ;  /* 0xffffffb822387950 */ /* 0x003fea0003c3ffff */
.L_x_8367:
        /* <DEDUP_REMOVED lines=14> */
.L_x_29530:


//--------------------- .text._ZN18transformer_engine6detail32dgated_act_cast_transpose_kernelILi1ELi2Eff13__nv_bfloat16NS_5EmptyEXadL_ZNS_5dsiluIffEET_T0_RKS3_EEXadL_ZNS_4siluIffEES5_S6_S8_EEEEvPKT2_SC_PT3_SE_PKT1_PSF_SI_mmm --------------------------
	.section	.text._ZN18transformer_engine6detail32dgated_act_cast_transpose_kernelILi1ELi2Eff13__nv_bfloat16NS_5EmptyEXadL_ZNS_5dsiluIffEET_T0_RKS3_EEXadL_ZNS_4siluIffEES5_S6_S8_EEEEvPKT2_SC_PT3_SE_PKT1_PSF_SI_mmm,"ax",@progbits
	.align	128
        .global         _ZN18transformer_engine6detail32dgated_act_cast_transpose_kernelILi1ELi2Eff13__nv_bfloat16NS_5EmptyEXadL_ZNS_5dsiluIffEET_T0_RKS3_EEXadL_ZNS_4siluIffEES5_S6_S8_EEEEvPKT2_SC_PT3_SE_PKT1_PSF_SI_mmm
        .type           _ZN18transformer_engine6detail32dgated_act_cast_transpose_kernelILi1ELi2Eff13__nv_bfloat16NS_5EmptyEXadL_ZNS_5dsiluIffEET_T0_RKS3_EEXadL_ZNS_4siluIffEES5_S6_S8_EEEEvPKT2_SC_PT3_SE_PKT1_PSF_SI_mmm,@function
        .size           _ZN18transformer_engine6detail32dgated_act_cast_transpose_kernelILi1ELi2Eff13__nv_bfloat16NS_5EmptyEXadL_ZNS_5dsiluIffEET_T0_RKS3_EEXadL_ZNS_4siluIffEES5_S6_S8_EEEEvPKT2_SC_PT3_SE_PKT1_PSF_SI_mmm,(.L_x_29532 - _ZN18transformer_engine6detail32dgated_act_cast_transpose_kernelILi1ELi2Eff13__nv_bfloat16NS_5EmptyEXadL_ZNS_5dsiluIffEET_T0_RKS3_EEXadL_ZNS_4siluIffEES5_S6_S8_EEEEvPKT2_SC_PT3_SE_PKT1_PSF_SI_mmm)
        .other          _ZN18transformer_engine6detail32dgated_act_cast_transpose_kernelILi1ELi2Eff13__nv_bfloat16NS_5EmptyEXadL_ZNS_5dsiluIffEET_T0_RKS3_EEXadL_ZNS_4siluIffEES5_S6_S8_EEEEvPKT2_SC_PT3_SE_PKT1_PSF_SI_mmm,@"STO_CUDA_ENTRY STV_DEFAULT"
_ZN18transformer_engine6detail32dgated_act_cast_transpose_kernelILi1ELi2Eff13__nv_bfloat16NS_5EmptyEXadL_ZNS_5dsiluIffEET_T0_RKS3_EEXadL_ZNS_4siluIffEES5_S6_S8_EEEEvPKT2_SC_PT3_SE_PKT1_PSF_SI_mmm:
.text._ZN18transformer_engine6detail32dgated_act_cast_transpose_kernelILi1ELi2Eff13__nv_bfloat16NS_5EmptyEXadL_ZNS_5dsiluIffEET_T0_RKS3_EEXadL_ZNS_4siluIffEES5_S6_S8_EEEEvPKT2_SC_PT3_SE_PKT1_PSF_SI_mmm:
        /* <DEDUP_REMOVED lines=39> */
.L_x_8368:
[----:B------:R-:W-:-:S07]  /*0270*/  MOV R4, 0x290 ;  /* 0x0000029000047802 */ /* 0x000fce0000000f00 */
[----:B------:R-:W-:Y:S05]  /*0280*/  CALL.REL.NOINC `($__internal_230_$__cuda_sm20_div_u64) ;  /* 0x0000002c00507944 */ /* 0x000fea0003c00000 */
        /* <DEDUP_REMOVED lines=11> */
.L_x_8369:
        /* <DEDUP_REMOVED lines=20> */
[----:B------:R-:W-:Y:S01]  /*0480*/  ULEA.HI.X UR28, UR19, UR11, UR20, 0x2, UP3 ;  /* 0x0000000b131c7291 */ /* 0x000fe200098f1414 */
[----:B------:R-:W-:Y:S01]  /*0490*/  IMAD.IADD R11, R14, 0x1, -R12 ;  /* 0x000000010e0b7824 */ /* 0x000fe200078e0a0c */
[----:B------:R-:W-:Y:S01]  /*04a0*/  ULEA.HI.X UR14, UR14, UR17, UR15, 0x6, UP0 ;  /* 0x000000110e0e7291 */ /* 0x000fe200080f340f */
[----:B------:R-:W-:Y:S02]  /*04b0*/  IMAD R15, R3, UR13, RZ ;  /* 0x0000000d030f7c24 */ /* 0x000fe4000f8e02ff */
[C---:B------:R-:W-:Y:S01]  /*04c0*/  VIADD R22, R11.reuse, 0xffffffff ;  /* 0xffffffff0b167836 */ /* 0x040fe20000000000 */
[----:B------:R-:W-:Y:S01]  /*04d0*/  LOP3.LUT R24, R11, 0x1f, RZ, 0xc0, !PT ;  /* 0x0000001f0b187812 */ /* 0x000fe200078ec0ff */
[----:B------:R-:W-:Y:S01]  /*04e0*/  ULEA.HI.X UR26, UR7, UR9, UR14, 0x2, UP1 ;  /* 0x00000009071a7291 */ /* 0x000fe200088f140e */
[----:B------:R-:W-:-:S02]  /*04f0*/  IMAD.MOV.U32 R23, RZ, RZ, RZ ;  /* 0x000000ffff177224 */ /* 0x000fc400078e00ff */
[----:B------:R-:W-:Y:S01]  /*0500*/  LOP3.LUT R22, R22, 0x1f, RZ, 0xc0, !PT ;  /* 0x0000001f16167812 */ /* 0x000fe200078ec0ff */
[----:B------:R-:W-:Y:S01]  /*0510*/  IMAD.WIDE.U32 R8, R3, UR12, R24 ;  /* 0x0000000c03087c25 */ /* 0x000fe2000f8e0018 */
[----:B------:R-:W-:Y:S02]  /*0520*/  USHF.L.U64.HI UR15, UR12, 0x1, UR13 ;  /* 0x000000010c0f7899 */ /* 0x000fe4000801020d */
[----:B------:R-:W-:Y:S01]  /*0530*/  USHF.L.U32 UR31, UR12, 0x2, URZ ;  /* 0x000000020c1f7899 */ /* 0x000fe200080006ff */
[----:B------:R-:W-:Y:S01]  /*0540*/  IMAD.IADD R9, R9, 0x1, R15 ;  /* 0x0000000109097824 */ /* 0x000fe200078e020f */
[----:B------:R-:W-:Y:S02]  /*0550*/  USHF.L.U64.HI UR32, UR12, 0x2, UR13 ;  /* 0x000000020c207899 */ /* 0x000fe4000801020d */
[----:B------:R-:W-:Y:S02]  /*0560*/  USHF.L.U32 UR29, UR12, 0x3, URZ ;  /* 0x000000030c1d7899 */ /* 0x000fe400080006ff */
[----:B------:R-:W-:Y:S01]  /*0570*/  IMAD.WIDE.U32 R20, R3, UR12, R8 ;  /* 0x0000000c03147c25 */ /* 0x000fe2000f8e0008 */
[----:B------:R-:W-:Y:S01]  /*0580*/  USHF.L.U64.HI UR30, UR12, 0x3, UR13 ;  /* 0x000000030c1e7899 */ /* 0x000fe2000801020d */
[----:B------:R-:W0:Y:S02]  /*0590*/  LDCU.128 UR8, c[0x0][0x390] ;  /* 0x00007200ff0877ac */ /* 0x000e240008000c00 */
[----:B------:R-:W-:Y:S01]  /*05a0*/  IMAD.IADD R19, R15, 0x1, R21 ;  /* 0x000000010f137824 */ /* 0x000fe200078e0215 */
[----:B------:R-:W-:-:S04]  /*05b0*/  SHF.L.U32 R10, R20, 0x2, RZ ;  /* 0x00000002140a7819 */ /* 0x000fc800000006ff */
[----:B------:R-:W-:Y:S02]  /*05c0*/  SHF.L.U64.HI R0, R20, 0x2, R19 ;  /* 0x0000000214007819 */ /* 0x000fe40000010213 */
[----:B------:R-:W-:-:S04]  /*05d0*/  IADD3 R4, P0, PT, R10, UR27, RZ ;  /* 0x0000001b0a047c10 */ /* 0x000fc8000ff1e0ff */
[----:B------:R-:W-:Y:S02]  /*05e0*/  IADD3.X R5, PT, PT, R0, UR28, RZ, P0, !PT ;  /* 0x0000001c00057c10 */ /* 0x000fe400087fe4ff */
[----:B------:R-:W-:-:S03]  /*05f0*/  LEA R36, P0, R8, UR21, 0x2 ;  /* 0x0000001508247c11 */ /* 0x000fc6000f8010ff */
[----:B---3--:R-:W2:Y:S01]  /*0600*/  LDG.E R6, desc[UR22][R4.64] ;  /* 0x0000001604067981 */ /* 0x008ea2000c1e1900 */
[----:B------:R-:W-:Y:S01]  /*0610*/  LEA.HI.X R37, R8, UR26, R9, 0x2, P0 ;  /* 0x0000001a08257c11 */ /* 0x000fe200080f1409 */
[----:B------:R-:W-:Y:S01]  /*0620*/  USHF.L.U32 UR14, UR12, 0x1, URZ ;  /* 0x000000010c0e7899 */ /* 0x000fe200080006ff */
[----:B----4-:R-:W-:Y:S01]  /*0630*/  ISETP.NE.U32.AND P0, PT, RZ, UR24, PT ;  /* 0x00000018ff007c0c */ /* 0x010fe2000bf05070 */
[----:B------:R-:W-:Y:S01]  /*0640*/  IMAD.WIDE.U32 R16, R3, UR12, R22 ;  /* 0x0000000c03107c25 */ /* 0x000fe2000f8e0016 */
[----:B------:R-:W-:Y:S02]  /*0650*/  IADD3 R8, P1, PT, R36, UR31, RZ ;  /* 0x0000001f24087c10 */ /* 0x000fe4000ff3e0ff */
[----:B------:R-:W-:Y:S01]  /*0660*/  ISETP.NE.AND.EX P0, PT, RZ, UR25, PT, P0 ;  /* 0x00000019ff007c0c */ /* 0x000fe2000bf05300 */
[----:B------:R-:W-:Y:S01]  /*0670*/  IMAD.IADD R17, R15, 0x1, R17 ;  /* 0x000000010f117824 */ /* 0x000fe200078e0211 */
[----:B------:R-:W-:Y:S01]  /*0680*/  IADD3 R2, P2, PT, R16, UR14, RZ ;  /* 0x0000000e10027c10 */ /* 0x000fe2000ff5e0ff */
[----:B------:R-:W-:Y:S01]  /*0690*/  UIADD3 UR33, UP0, UPT, UR31, UR27, URZ ;  /* 0x0000001b1f217290 */ /* 0x000fe2000ff1e0ff */
[----:B------:R-:W-:Y:S01]  /*06a0*/  IADD3.X R9, PT, PT, R37, UR32, RZ, P1, !PT ;  /* 0x0000002025097c10 */ /* 0x000fe20008ffe4ff */
[----:B------:R-:W-:Y:S01]  /*06b0*/  IMAD.WIDE.U32 R28, R3, UR12, R16 ;  /* 0x0000000c031c7c25 */ /* 0x000fe2000f8e0010 */
[----:B------:R-:W-:Y:S01]  /*06c0*/  IADD3.X R7, PT, PT, R17, UR15, RZ, P2, !PT ;  /* 0x0000000f11077c10 */ /* 0x000fe200097fe4ff */
[----:B------:R-:W1:Y:S01]  /*06d0*/  LDCU.64 UR24, c[0x0][0x3c0] ;  /* 0x00007800ff1877ac */ /* 0x000e620008000a00 */
[C---:B------:R-:W-:Y:S01]  /*06e0*/  LEA R26, P1, R2.reuse, UR21, 0x2 ;  /* 0x00000015021a7c11 */ /* 0x040fe2000f8210ff */
[----:B------:R-:W5:Y:S04]  /*06f0*/  LDG.E R8, desc[UR22][R8.64] ;  /* 0x0000001608087981 */ /* 0x000f68000c1e1900 */
[----:B------:R-:W3:Y:S01]  /*0700*/  @P0 LDC.64 R16, c[0x0][0x3a0] ;  /* 0x0000e800ff100b82 */ /* 0x000ee20000000a00 */
[----:B------:R-:W-:Y:S01]  /*0710*/  LEA.HI.X R27, R2, UR26, R7, 0x2, P1 ;  /* 0x0000001a021b7c11 */ /* 0x000fe200088f1407 */
[----:B------:R-:W5:Y:S01]  /*0720*/  LDG.E R36, desc[UR22][R36.64] ;  /* 0x0000001624247981 */ /* 0x000f62000c1e1900 */
[----:B------:R-:W-:Y:S01]  /*0730*/  IADD3 R32, P1, PT, R28, UR31, RZ ;  /* 0x0000001f1c207c10 */ /* 0x000fe2000ff3e0ff */
[----:B------:R-:W-:Y:S01]  /*0740*/  UIADD3.X UR34, UPT, UPT, UR32, UR28, URZ, UP0, !UPT ;  /* 0x0000001c20227290 */ /* 0x000fe200087fe4ff */
[----:B------:R-:W-:Y:S01]  /*0750*/  IADD3 R30, P2, PT, R26, UR31, RZ ;  /* 0x0000001f1a1e7c10 */ /* 0x000fe2000ff5e0ff */
[----:B------:R4:W5:Y:S01]  /*0760*/  LDG.E R35, desc[UR22][R26.64] ;  /* 0x000000161a237981 */ /* 0x000962000c1e1900 */
[----:B------:R-:W-:-:S02]  /*0770*/  IADD3.X R7, PT, PT, R15, UR32, R29, P1, !PT ;  /* 0x000000200f077c10 */ /* 0x000fc40008ffe41d */
[----:B------:R-:W-:Y:S02]  /*0780*/  IADD3 R28, P1, PT, R10, UR33, RZ ;  /* 0x000000210a1c7c10 */ /* 0x000fe4000ff3e0ff */
[C---:B------:R-:W-:Y:S01]  /*0790*/  SHF.L.U64.HI R7, R32.reuse, 0x2, R7 ;  /* 0x0000000220077819 */ /* 0x040fe20000010207 */
[----:B------:R-:W-:Y:S01]  /*07a0*/  IMAD.SHL.U32 R32, R32, 0x4, RZ ;  /* 0x0000000420207824 */ /* 0x000fe200078e00ff */
[----:B------:R-:W-:Y:S02]  /*07b0*/  IADD3.X R29, PT, PT, R0, UR34, RZ, P1, !PT ;  /* 0x00000022001d7c10 */ /* 0x000fe40008ffe4ff */
[----:B------:R-:W-:Y:S02]  /*07c0*/  IADD3.X R31, PT, PT, R27, UR32, RZ, P2, !PT ;  /* 0x000000201b1f7c10 */ /* 0x000fe400097fe4ff */
[----:B------:R-:W-:Y:S01]  /*07d0*/  IADD3 R38, P1, PT, R28, UR29, RZ ;  /* 0x0000001d1c267c10 */ /* 0x000fe2000ff3e0ff */
[----:B------:R0:W5:Y:S01]  /*07e0*/  LDG.E R2, desc[UR22][R28.64] ;  /* 0x000000161c027981 */ /* 0x000162000c1e1900 */
[----:B------:R-:W-:-:S03]  /*07f0*/  IADD3 R40, P2, PT, R4, UR29, RZ ;  /* 0x0000001d04287c10 */ /* 0x000fc6000ff5e0ff */
[----:B---3--:R-:W3:Y:S01]  /*0800*/  @P0 LDG.E R0, desc[UR22][R16.64] ;  /* 0x0000001610000981 */ /* 0x008ee2000c1e1900 */
[----:B------:R-:W-:Y:S02]  /*0810*/  IADD3.X R39, PT, PT, R29, UR30, RZ, P1, !PT ;  /* 0x0000001e1d277c10 */ /* 0x000fe40008ffe4ff */
[----:B------:R-:W-:Y:S01]  /*0820*/  IADD3.X R41, PT, PT, R5, UR30, RZ, P2, !PT ;  /* 0x0000001e05297c10 */ /* 0x000fe200097fe4ff */
[----:B------:R1:W5:Y:S01]  /*0830*/  LDG.E R18, desc[UR22][R30.64] ;  /* 0x000000161e127981 */ /* 0x000362000c1e1900 */
[C---:B----4-:R-:W-:Y:S02]  /*0840*/  IADD3 R26, P1, PT, R32.reuse, UR27, RZ ;  /* 0x0000001b201a7c10 */ /* 0x050fe4000ff3e0ff */
[----:B------:R-:W-:Y:S01]  /*0850*/  IADD3 R32, P2, PT, R32, UR33, RZ ;  /* 0x0000002120207c10 */ /* 0x000fe2000ff5e0ff */
[----:B------:R-:W5:Y:S01]  /*0860*/  LDG.E R5, desc[UR22][R40.64] ;  /* 0x0000001628057981 */ /* 0x000f62000c1e1900 */
[C---:B------:R-:W-:Y:S02]  /*0870*/  IADD3.X R27, PT, PT, R7.reuse, UR28, RZ, P1, !PT ;  /* 0x0000001c071b7c10 */ /* 0x040fe40008ffe4ff */
[----:B------:R-:W-:Y:S01]  /*0880*/  IADD3.X R33, PT, PT, R7, UR34, RZ, P2, !PT ;  /* 0x0000002207217c10 */ /* 0x000fe200097fe4ff */
[----:B------:R-:W5:Y:S01]  /*0890*/  LDG.E R4, desc[UR22][R38.64] ;  /* 0x0000001626047981 */ /* 0x000f62000c1e1900 */
[----:B0-----:R-:W-:-:S02]  /*08a0*/  IADD3 R28, P2, PT, R32, UR29, RZ ;  /* 0x0000001d201c7c10 */ /* 0x001fc4000ff5e0ff */
[----:B-1----:R-:W-:Y:S01]  /*08b0*/  IADD3 R30, P1, PT, R26, UR29, RZ ;  /* 0x0000001d1a1e7c10 */ /* 0x002fe2000ff3e0ff */
[----:B------:R-:W-:Y:S01]  /*08c0*/  IMAD.MOV.U32 R7, RZ, RZ, 0x3bbb989d ;  /* 0x3bbb989dff077424 */ /* 0x000fe200078e00ff */
[----:B------:R-:W-:Y:S01]  /*08d0*/  IADD3.X R29, PT, PT, R33, UR30, RZ, P2, !PT ;  /* 0x0000001e211d7c10 */ /* 0x000fe200097fe4ff */
[----:B------:R-:W5:Y:S01]  /*08e0*/  LDG.E R26, desc[UR22][R26.64] ;  /* 0x000000161a1a7981 */ /* 0x000f62000c1e1900 */
[----:B------:R-:W-:-:S03]  /*08f0*/  IADD3.X R31, PT, PT, R27, UR30, RZ, P1, !PT ;  /* 0x0000001e1b1f7c10 */ /* 0x000fc60008ffe4ff */
[----:B------:R-:W5:Y:S04]  /*0900*/  LDG.E R17, desc[UR22][R28.64] ;  /* 0x000000161c117981 */ /* 0x000f68000c1e1900 */
[----:B------:R-:W5:Y:S01]  /*0910*/  LDG.E R16, desc[UR22][R30.64] ;  /* 0x000000161e107981 */ /* 0x000f62000c1e1900 */
[----:B------:R-:W-:Y:S01]  /*0920*/  IMAD.MOV.U32 R10, RZ, RZ, 0x437c0000 ;  /* 0x437c0000ff0a7424 */ /* 0x000fe200078e00ff */
[----:B------:R-:W-:Y:S02]  /*0930*/  UIMAD UR17, UR6, UR24, URZ ;  /* 0x00000018061172a4 */ /* 0x000fe4000f8e02ff */
[----:B------:R0:W5:Y:S01]  /*0940*/  LDG.E R37, desc[UR22][R32.64] ;  /* 0x0000001620257981 */ /* 0x000162000c1e1900 */
[----:B------:R-:W-:Y:S02]  /*0950*/  UIMAD.WIDE.U32 UR6, UR18, UR24, URZ ;  /* 0x00000018120672a5 */ /* 0x000fe4000f8e00ff */
[----:B------:R-:W-:Y:S01]  /*0960*/  UIMAD UR18, UR18, UR25, UR17 ;  /* 0x00000019121272a4 */ /* 0x000fe2000f8e0211 */
[----:B0-----:R-:W0:Y:S01]  /*0970*/  S2R R32, SR_CgaCtaId ;  /* 0x0000000000207919 */ /* 0x001e220000008800 */
[----:B------:R-:W-:-:S02]  /*0980*/  USHF.L.U32 UR17, UR6, 0x5, URZ ;  /* 0x0000000506117899 */ /* 0x000fc400080006ff */
[----:B------:R-:W-:Y:S02]  /*0990*/  UIADD3 UR18, UPT, UPT, UR7, UR18, URZ ;  /* 0x0000001207127290 */ /* 0x000fe4000fffe0ff */
[----:B------:R-:W-:Y:S02]  /*09a0*/  ULEA UR7, UP1, UR4, UR17, 0x6 ;  /* 0x0000001104077291 */ /* 0x000fe4000f8230ff */
[----:B------:R-:W-:Y:S02]  /*09b0*/  USHF.L.U64.HI UR6, UR6, 0x5, UR18 ;  /* 0x0000000506067899 */ /* 0x000fe40008010212 */
        /* <DEDUP_REMOVED lines=13> */
[----:B--2---:R-:W-:-:S04]  /*0a90*/  FFMA.SAT R7, R6, -R7, 0.5 ;  /* 0x3f00000006077423 */ /* 0x004fc80000002807 */
        /* <DEDUP_REMOVED lines=10> */
[----:B---3--:R-:W-:Y:S02]  /*0b40*/  @P0 R2UR UR7, R0 ;  /* 0x00000000000702ca */ /* 0x008fe400000e0000 */
        /* <DEDUP_REMOVED lines=8> */
[----:B-----5:R-:W-:Y:S05]  /*0bd0*/  CALL.REL.NOINC `($__internal_231_$__cuda_sm20_rcp_rn_f32_slowpath) ;  /* 0x00000028001c7944 */ /* 0x020fea0003c00000 */
[----:B------:R-:W-:Y:S05]  /*0be0*/  BRA `(.L_x_8372) ;  /* 0x0000000000107947 */ /* 0x000fea0003800000 */
.L_x_8371:
[----:B------:R-:W0:Y:S02]  /*0bf0*/  MUFU.RCP R0, R15 ;  /* 0x0000000f00007308 */ /* 0x000e240000001000 */
[----:B0-----:R-:W-:-:S04]  /*0c00*/  FFMA R7, R15, R0, -1 ;  /* 0xbf8000000f077423 */ /* 0x001fc80000000000 */
[----:B------:R-:W-:-:S04]  /*0c10*/  FADD.FTZ R7, -R7, -RZ ;  /* 0x800000ff07077221 */ /* 0x000fc80000010100 */
[----:B------:R-:W-:-:S07]  /*0c20*/  FFMA R0, R0, R7, R0 ;  /* 0x0000000700007223 */ /* 0x000fce0000000000 */
.L_x_8372:
[----:B------:R-:W-:Y:S05]  /*0c30*/  BSYNC.RECONVERGENT B0 ;  /* 0x0000000000007941 */ /* 0x000fea0003800200 */
.L_x_8370:
[----:B------:R-:W-:Y:S01]  /*0c40*/  IMAD.MOV.U32 R28, RZ, RZ, 0x3bbb989d ;  /* 0x3bbb989dff1c7424 */ /* 0x000fe200078e00ff */
[----:B------:R-:W-:Y:S01]  /*0c50*/  BSSY.RECONVERGENT B0, `(.L_x_8373) ;  /* 0x000001e000007945 */ /* 0x000fe20003800200 */
[----:B------:R-:W-:Y:S02]  /*0c60*/  IMAD.MOV.U32 R30, RZ, RZ, 0x437c0000 ;  /* 0x437c0000ff1e7424 */ /* 0x000fe400078e00ff */
[----:B-----5:R-:W-:-:S04]  /*0c70*/  FFMA.SAT R7, R5, -R28, 0.5 ;  /* 0x3f00000005077423 */ /* 0x020fc8000000281c */
[----:B------:R-:W-:-:S04]  /*0c80*/  FFMA.RM R7, R7, R30, 12582913 ;  /* 0x4b40000107077423 */ /* 0x000fc8000000401e */
[C---:B------:R-:W-:Y:S01]  /*0c90*/  FADD R28, R7.reuse, -12583039 ;  /* 0xcb40007f071c7421 */ /* 0x040fe20000000000 */
[----:B------:R-:W-:-:S03]  /*0ca0*/  IMAD.SHL.U32 R7, R7, 0x800000, RZ ;  /* 0x0080000007077824 */ /* 0x000fc600078e00ff */
[----:B------:R-:W-:-:S04]  /*0cb0*/  FFMA R28, R5, -1.4426950216293334961, -R28 ;  /* 0xbfb8aa3b051c7823 */ /* 0x000fc8000000081c */
[----:B------:R-:W-:-:S06]  /*0cc0*/  FFMA R28, R5, -1.925963033500011079e-08, R28 ;  /* 0xb2a57060051c7823 */ /* 0x000fcc000000001c */
        /* <DEDUP_REMOVED lines=15> */
[----:B------:R-:W-:Y:S05]  /*0dc0*/  CALL.REL.NOINC `($__internal_231_$__cuda_sm20_rcp_rn_f32_slowpath) ;  /* 0x0000002400a07944 */ /* 0x000fea0003c00000 */
[----:B------:R-:W-:Y:S01]  /*0dd0*/  IMAD.MOV.U32 R30, RZ, RZ, R0 ;  /* 0x000000ffff1e7224 */ /* 0x000fe200078e0000 */
[----:B------:R-:W-:Y:S06]  /*0de0*/  BRA `(.L_x_8375) ;  /* 0x0000000000107947 */ /* 0x000fec0003800000 */
.L_x_8374:
[----:B------:R-:W0:Y:S02]  /*0df0*/  MUFU.RCP R30, R27 ;  /* 0x0000001b001e7308 */ /* 0x000e240000001000 */
[----:B0-----:R-:W-:-:S04]  /*0e00*/  FFMA R0, R27, R30, -1 ;  /* 0xbf8000001b007423 */ /* 0x001fc8000000001e */
[----:B------:R-:W-:-:S04]  /*0e10*/  FADD.FTZ R7, -R0, -RZ ;  /* 0x800000ff00077221 */ /* 0x000fc80000010100 */
[----:B------:R-:W-:-:S07]  /*0e20*/  FFMA R30, R30, R7, R30 ;  /* 0x000000071e1e7223 */ /* 0x000fce000000001e */
.L_x_8375:
[----:B------:R-:W-:Y:S05]  /*0e30*/  BSYNC.RECONVERGENT B0 ;  /* 0x0000000000007941 */ /* 0x000fea0003800200 */
.L_x_8373:
[----:B------:R-:W-:Y:S01]  /*0e40*/  FADD R7, -R30, 1 ;  /* 0x3f8000001e077421 */ /* 0x000fe20000000100 */
[C---:B------:R-:W-:Y:S01]  /*0e50*/  LEA R28, P0, R20.reuse, UR8, 0x1 ;  /* 0x00000008141c7c11 */ /* 0x040fe2000f8008ff */
[----:B------:R-:W-:Y:S01]  /*0e60*/  UMOV UR4, UR14 ;  /* 0x0000000e00047c82 */ /* 0x000fe20008000000 */
[----:B------:R-:W-:Y:S01]  /*0e70*/  UMOV UR5, UR15 ;  /* 0x0000000f00057c82 */ /* 0x000fe20008000000 */
[-C--:B------:R-:W-:Y:S01]  /*0e80*/  FMUL R7, R7, R30.reuse ;  /* 0x0000001e07077220 */ /* 0x080fe20000400000 */
[----:B------:R-:W-:Y:S01]  /*0e90*/  LEA.HI.X R29, R20, UR9, R19, 0x1, P0 ;  /* 0x00000009141d7c11 */ /* 0x000fe200080f0c13 */
[C---:B------:R-:W-:Y:S01]  /*0ea0*/  FMUL R19, R5.reuse, R30 ;  /* 0x0000001e05137220 */ /* 0x040fe20000400000 */
[----:B------:R-:W-:Y:S01]  /*0eb0*/  FMUL R0, R2, UR7 ;  /* 0x0000000702007c20 */ /* 0x000fe20008400000 */
[----:B------:R-:W-:Y:S01]  /*0ec0*/  FFMA R7, R5, R7, R30 ;  /* 0x0000000705077223 */ /* 0x000fe2000000001e */
[----:B------:R-:W-:Y:S01]  /*0ed0*/  FMUL R30, R36, UR7 ;  /* 0x00000007241e7c20 */ /* 0x000fe20008400000 */
[----:B------:R-:W-:-:S02]  /*0ee0*/  FMUL R20, R8, R19 ;  /* 0x0000001308147220 */ /* 0x000fc40000400000 */
[----:B------:R-:W-:Y:S01]  /*0ef0*/  FMUL R27, R8, R7 ;  /* 0x00000007081b7220 */ /* 0x000fe20000400000 */
[----:B------:R-:W-:Y:S01]  /*0f00*/  VIADD R8, R11, 0x1e ;  /* 0x0000001e0b087836 */ /* 0x000fe20000000000 */
[----:B------:R-:W0:Y:S01]  /*0f10*/  LDC.64 R6, c[0x0][0x3b8] ;  /* 0x0000ee00ff067b82 */ /* 0x000e220000000a00 */
[----:B------:R-:W-:Y:S01]  /*0f20*/  F2FP.BF16.F32.PACK_AB R0, RZ, R0 ;  /* 0x00000000ff00723e */ /* 0x000fe200000010ff */
[----:B------:R-:W-:Y:S01]  /*0f30*/  FMUL R27, R4, R27 ;  /* 0x0000001b041b7220 */ /* 0x000fe20000400000 */
[----:B------:R-:W-:Y:S01]  /*0f40*/  IADD3 R4, P0, PT, R28, UR31, RZ ;  /* 0x0000001f1c047c10 */ /* 0x000fe2000ff1e0ff */
[----:B------:R-:W-:Y:S01]  /*0f50*/  FMUL R31, R20, UR7 ;  /* 0x00000007141f7c20 */ /* 0x000fe20008400000 */
[----:B------:R-:W-:Y:S01]  /*0f60*/  LOP3.LUT R8, R8, 0x1f, RZ, 0xc0, !PT ;  /* 0x0000001f08087812 */ /* 0x000fe200078ec0ff */
[----:B------:R-:W-:Y:S01]  /*0f70*/  FMUL R15, R27, UR7 ;  /* 0x000000071b0f7c20 */ /* 0x000fe20008400000 */
[----:B------:R-:W-:Y:S01]  /*0f80*/  IADD3.X R5, PT, PT, R29, UR32, RZ, P0, !PT ;  /* 0x000000201d057c10 */ /* 0x000fe200087fe4ff */
[----:B------:R1:W-:Y:S01]  /*0f90*/  STG.E.U16 desc[UR22][R28.64], R0 ;  /* 0x000000001c007986 */ /* 0x0003e2000c101516 */
[----:B------:R-:W-:-:S02]  /*0fa0*/  F2FP.BF16.F32.PACK_AB R30, RZ, R30 ;  /* 0x0000001eff1e723e */ /* 0x000fc400000010ff */
[----:B------:R-:W-:Y:S02]  /*0fb0*/  F2FP.BF16.F32.PACK_AB R15, RZ, R15 ;  /* 0x0000000fff0f723e */ /* 0x000fe400000010ff */
[----:B------:R-:W-:-:S03]  /*0fc0*/  F2FP.BF16.F32.PACK_AB R31, RZ, R31 ;  /* 0x0000001fff1f723e */ /* 0x000fc600000010ff */
[----:B------:R2:W-:Y:S01]  /*0fd0*/  STG.E.U16 desc[UR22][R4.64], R15 ;  /* 0x0000000f04007986 */ /* 0x0005e2000c101516 */
[----:B0-----:R-:W-:Y:S01]  /*0fe0*/  IMAD.WIDE.U32 R44, R3, R6, UR4 ;  /* 0x00000004032c7e25 */ /* 0x001fe2000f8e0006 */
[----:B------:R-:W-:-:S03]  /*0ff0*/  IADD3 R6, P0, PT, R28, UR14, RZ ;  /* 0x0000000e1c067c10 */ /* 0x000fc6000ff1e0ff */
[----:B------:R-:W-:Y:S01]  /*1000*/  IMAD R19, R3, R7, R45 ;  /* 0x0000000703137224 */ /* 0x000fe200078e022d */
[----:B------:R-:W-:Y:S02]  /*1010*/  IADD3 R33, P1, PT, R8, R44, RZ ;  /* 0x0000002c08217210 */ /* 0x000fe40007f3e0ff */
[----:B------:R-:W-:Y:S02]  /*1020*/  IADD3.X R7, PT, PT, R29, UR15, RZ, P0, !PT ;  /* 0x0000000f1d077c10 */ /* 0x000fe400087fe4ff */
[----:B-1----:R-:W-:Y:S01]  /*1030*/  IADD3 R28, P0, PT, R4, UR14, RZ ;  /* 0x0000000e041c7c10 */ /* 0x002fe2000ff1e0ff */
[----:B------:R-:W-:Y:S01]  /*1040*/  IMAD.X R38, RZ, RZ, R19, P1 ;  /* 0x000000ffff267224 */ /* 0x000fe200008e0613 */
[----:B------:R-:W-:Y:S01]  /*1050*/  IADD3 R21, P1, PT, R33, UR14, RZ ;  /* 0x0000000e21157c10 */ /* 0x000fe2000ff3e0ff */
[----:B------:R0:W-:Y:S01]  /*1060*/  STG.E.U16 desc[UR22][R6.64], R30 ;  /* 0x0000001e06007986 */ /* 0x0001e2000c101516 */
[----:B------:R-:W-:Y:S02]  /*1070*/  IADD3.X R29, PT, PT, R5, UR15, RZ, P0, !PT ;  /* 0x0000000f051d7c10 */ /* 0x000fe400087fe4ff */
[----:B------:R-:W-:-:S02]  /*1080*/  IADD3.X R34, PT, PT, R38, UR15, RZ, P1, !PT ;  /* 0x0000000f26227c10 */ /* 0x000fc40008ffe4ff */
[----:B--2---:R-:W-:Y:S01]  /*1090*/  LEA R4, P0, R21, UR21, 0x2 ;  /* 0x0000001515047c11 */ /* 0x004fe2000f8010ff */
[----:B------:R1:W-:Y:S01]  /*10a0*/  STG.E.U16 desc[UR22][R28.64], R31 ;  /* 0x0000001f1c007986 */ /* 0x0003e2000c101516 */
[----:B------:R-:W-:Y:S02]  /*10b0*/  IADD3 R32, P1, P2, R33, UR31, R44 ;  /* 0x0000001f21207c10 */ /* 0x000fe4000fa3e02c */
[----:B------:R-:W-:Y:S02]  /*10c0*/  LEA.HI.X R5, R21, UR26, R34, 0x2, P0 ;  /* 0x0000001a15057c11 */ /* 0x000fe400080f1422 */
[----:B------:R-:W-:Y:S01]  /*10d0*/  IADD3.X R33, PT, PT, R38, UR32, R19, P1, P2 ;  /* 0x0000002026217c10 */ /* 0x000fe20008fe4413 */
[----:B------:R-:W-:Y:S01]  /*10e0*/  IMAD.SHL.U32 R21, R32, 0x4, RZ ;  /* 0x0000000420157824 */ /* 0x000fe200078e00ff */
[----:B0-----:R-:W-:Y:S02]  /*10f0*/  IADD3 R6, P2, PT, R4, UR31, RZ ;  /* 0x0000001f04067c10 */ /* 0x001fe4000ff5e0ff */
[----:B------:R-:W-:-:S02]  /*1100*/  SHF.L.U64.HI R32, R32, 0x2, R33 ;  /* 0x0000000220207819 */ /* 0x000fc40000010221 */
[----:B------:R-:W-:Y:S01]  /*1110*/  IADD3 R40, P0, PT, R21, UR27, RZ ;  /* 0x0000001b15287c10 */ /* 0x000fe2000ff1e0ff */
[----:B------:R0:W5:Y:S01]  /*1120*/  LDG.E R33, desc[UR22][R4.64] ;  /* 0x0000001604217981 */ /* 0x000162000c1e1900 */
[----:B------:R-:W-:Y:S02]  /*1130*/  IADD3.X R7, PT, PT, R5, UR32, RZ, P2, !PT ;  /* 0x0000002005077c10 */ /* 0x000fe400097fe4ff */
[----:B------:R-:W-:Y:S02]  /*1140*/  IADD3.X R41, PT, PT, R32, UR28, RZ, P0, !PT ;  /* 0x0000001c20297c10 */ /* 0x000fe400087fe4ff */
[----:B------:R-:W-:Y:S02]  /*1150*/  IADD3 R38, P0, PT, R40, UR29, RZ ;  /* 0x0000001d28267c10 */ /* 0x000fe4000ff1e0ff */
[----:B------:R-:W5:Y:S02]  /*1160*/  LDG.E R7, desc[UR22][R6.64] ;  /* 0x0000001606077981 */ /* 0x000f64000c1e1900 */
[----:B------:R-:W-:-:S02]  /*1170*/  IADD3.X R39, PT, PT, R41, UR30, RZ, P0, !PT ;  /* 0x0000001e29277c10 */ /* 0x000fc400087fe4ff */
[----:B------:R-:W5:Y:S01]  /*1180*/  LDG.E R34, desc[UR22][R40.64] ;  /* 0x0000001628227981 */ /* 0x000f62000c1e1900 */
[----:B0-----:R-:W-:-:S03]  /*1190*/  IADD3 R4, P1, PT, R21, UR33, RZ ;  /* 0x0000002115047c10 */ /* 0x001fc6000ff3e0ff */
[----:B------:R-:W5:Y:S01]  /*11a0*/  LDG.E R6, desc[UR22][R38.64] ;  /* 0x0000001626067981 */ /* 0x000f62000c1e1900 */
[----:B------:R-:W-:Y:S01]  /*11b0*/  IADD3.X R5, PT, PT, R32, UR34, RZ, P1, !PT ;  /* 0x0000002220057c10 */ /* 0x000fe20008ffe4ff */
[----:B------:R-:W-:Y:S02]  /*11c0*/  HFMA2 R32, -RZ, RZ, 3.7421875, 0 ;  /* 0x437c0000ff207431 */ /* 0x000fe400000001ff */
[----:B------:R-:W-:Y:S01]  /*11d0*/  IMAD.MOV.U32 R21, RZ, RZ, 0x3bbb989d ;  /* 0x3bbb989dff157424 */ /* 0x000fe200078e00ff */
[----:B-1----:R-:W-:-:S03]  /*11e0*/  IADD3 R28, P1, PT, R4, UR29, RZ ;  /* 0x0000001d041c7c10 */ /* 0x002fc6000ff3e0ff */
[----:B------:R-:W-:-:S04]  /*11f0*/  FFMA.SAT R21, R26, -R21, 0.5 ;  /* 0x3f0000001a157423 */ /* 0x000fc80000002815 */
[----:B------:R-:W-:-:S04]  /*1200*/  FFMA.RM R21, R21, R32, 12582913 ;  /* 0x4b40000115157423 */ /* 0x000fc80000004020 */
[----:B------:R-:W-:-:S04]  /*1210*/  FADD R43, R21, -12583039 ;  /* 0xcb40007f152b7421 */ /* 0x000fc80000000000 */
[----:B------:R-:W-:-:S04]  /*1220*/  FFMA R43, R26, -1.4426950216293334961, -R43 ;  /* 0xbfb8aa3b1a2b7823 */ /* 0x000fc8000000082b */
[----:B------:R-:W-:-:S06]  /*1230*/  FFMA R32, R26, -1.925963033500011079e-08, R43 ;  /* 0xb2a570601a207823 */ /* 0x000fcc000000002b */
[----:B------:R-:W0:Y:S01]  /*1240*/  MUFU.EX2 R32, R32 ;  /* 0x0000002000207308 */ /* 0x000e220000000800 */
[----:B------:R-:W-:Y:S01]  /*1250*/  IADD3.X R29, PT, PT, R5, UR30, RZ, P1, !PT ;  /* 0x0000001e051d7c10 */ /* 0x000fe20008ffe4ff */
[----:B------:R-:W-:Y:S01]  /*1260*/  IMAD.SHL.U32 R21, R21, 0x800000, RZ ;  /* 0x0080000015157824 */ /* 0x000fe200078e00ff */
[----:B------:R-:W5:Y:S04]  /*1270*/  LDG.E R5, desc[UR22][R4.64] ;  /* 0x0000001604057981 */ /* 0x000f68000c1e1900 */
[----:B------:R0:W5:Y:S02]  /*1280*/  LDG.E R4, desc[UR22][R28.64] ;  /* 0x000000161c047981 */ /* 0x000164000c1e1900 */
[----:B0-----:R-:W-:-:S04]  /*1290*/  FFMA R28, R21, R32, 1 ;  /* 0x3f800000151c7423 */ /* 0x001fc80000000020 */
[----:B------:R-:W-:-:S05]  /*12a0*/  VIADD R21, R28, 0x1800000 ;  /* 0x018000001c157836 */ /* 0x000fca0000000000 */
[----:B------:R-:W-:Y:S01]  /*12b0*/  LOP3.LUT R21, R21, 0x7f800000, RZ, 0xc0, !PT ;  /* 0x7f80000015157812 */ /* 0x000fe200078ec0ff */
[----:B------:R-:W-:Y:S02]  /*12c0*/  IMAD.U32 R42, RZ, RZ, UR31 ;  /* 0x0000001fff2a7e24 */ /* 0x000fe4000f8e00ff */
[----:B------:R-:W-:Y:S01]  /*12d0*/  IMAD.U32 R43, RZ, RZ, UR32 ;  /* 0x00000020ff2b7e24 */ /* 0x000fe2000f8e00ff */
[----:B------:R-:W-:Y:S01]  /*12e0*/  ISETP.GT.U32.AND P0, PT, R21, 0x1ffffff, PT ;  /* 0x01ffffff1500780c */ /* 0x000fe20003f04070 */
[C---:B------:R-:W-:Y:S02]  /*12f0*/  IMAD R29, R3.reuse, UR15, RZ ;  /* 0x0000000f031d7c24 */ /* 0x040fe4000f8e02ff */
[----:B------:R-:W-:Y:S01]  /*1300*/  IMAD.WIDE.U32 R42, R3, UR14, R42 ;  /* 0x0000000e032a7c25 */ /* 0x000fe2000f8e002a */
[----:B------:R-:W-:Y:S01]  /*1310*/  FMNMX3 R27, |R2|, RZ, |R27|, !PT ;  /* 0x000000ff021b7276 */ /* 0x000fe2000780061b */
[----:B------:R-:W-:Y:S02]  /*1320*/  BSSY.RECONVERGENT B0, `(.L_x_8376) ;  /* 0x0000010000007945 */ /* 0x000fe40003800200 */
[----:B------:R-:W-:Y:S01]  /*1330*/  IMAD.IADD R29, R43, 0x1, R29 ;  /* 0x000000012b1d7824 */ /* 0x000fe200078e021d */
[----:B------:R-:W-:-:S02]  /*1340*/  IADD3 R21, P1, PT, R22, R42, RZ ;  /* 0x0000002a16157210 */ /* 0x000fc40007f3e0ff */
[----:B------:R-:W-:Y:S02]  /*1350*/  FMNMX3 R36, |R36|, R27, |R20|, !PT ;  /* 0x0000001b24247276 */ /* 0x000fe40007800614 */
[----:B------:R-:W-:Y:S01]  /*1360*/  PRMT R3, R30, 0x5410, R31 ;  /* 0x000054101e037816 */ /* 0x000fe2000000001f */
[----:B------:R-:W-:Y:S01]  /*1370*/  IMAD.X R20, RZ, RZ, R29, P1 ;  /* 0x000000ffff147224 */ /* 0x000fe200008e061d */
[----:B------:R-:W-:Y:S01]  /*1380*/  PRMT R2, R0, 0x5410, R15 ;  /* 0x0000541000027816 */ /* 0x000fe2000000000f */
[----:B------:R-:W-:Y:S06]  /*1390*/  @P0 BRA `(.L_x_8377) ;  /* 0x0000000000100947 */ /* 0x000fec0003800000 */
[----:B------:R-:W-:Y:S02]  /*13a0*/  MOV R0, R28 ;  /* 0x0000001c00007202 */ /* 0x000fe40000000f00 */
[----:B------:R-:W-:-:S07]  /*13b0*/  MOV R15, 0x13d0 ;  /* 0x000013d0000f7802 */ /* 0x000fce0000000f00 */
[----:B-----5:R-:W-:Y:S05]  /*13c0*/  CALL.REL.NOINC `($__internal_231_$__cuda_sm20_rcp_rn_f32_slowpath) ;  /* 0x0000002000207944 */ /* 0x020fea0003c00000 */
[----:B------:R-:W-:Y:S05]  /*13d0*/  BRA `(.L_x_8378) ;  /* 0x0000000000107947 */ /* 0x000fea0003800000 */
.L_x_8377:
[----:B------:R-:W0:Y:S02]  /*13e0*/  MUFU.RCP R15, R28 ;  /* 0x0000001c000f7308 */ /* 0x000e240000001000 */
[----:B0-----:R-:W-:-:S04]  /*13f0*/  FFMA R0, R28, R15, -1 ;  /* 0xbf8000001c007423 */ /* 0x001fc8000000000f */
[----:B------:R-:W-:-:S04]  /*1400*/  FADD.FTZ R0, -R0, -RZ ;  /* 0x800000ff00007221 */ /* 0x000fc80000010100 */
[----:B------:R-:W-:-:S07]  /*1410*/  FFMA R0, R15, R0, R15 ;  /* 0x000000000f007223 */ /* 0x000fce000000000f */
.L_x_8378:
[----:B------:R-:W-:Y:S05]  /*1420*/  BSYNC.RECONVERGENT B0 ;  /* 0x0000000000007941 */ /* 0x000fea0003800200 */
.L_x_8376:
        /* <DEDUP_REMOVED lines=11> */
[----:B------:R-:W0:Y:S02]  /*14e0*/  MUFU.EX2 R30, R30 ;  /* 0x0000001e001e7308 */ /* 0x000e240000000800 */
[----:B0-----:R-:W-:-:S04]  /*14f0*/  FFMA R15, R15, R30, 1 ;  /* 0x3f8000000f0f7423 */ /* 0x001fc8000000001e */
[----:B------:R-:W-:-:S05]  /*1500*/  VIADD R28, R15, 0x1800000 ;  /* 0x018000000f1c7836 */ /* 0x000fca0000000000 */
        /* <DEDUP_REMOVED lines=10> */
[----:B-----5:R-:W-:Y:S05]  /*15b0*/  CALL.REL.NOINC `($__internal_231_$__cuda_sm20_rcp_rn_f32_slowpath) ;  /* 0x0000001c00a47944 */ /* 0x020fea0003c00000 */
[----:B------:R-:W-:Y:S05]  /*15c0*/  BRA `(.L_x_8381) ;  /* 0x0000000000107947 */ /* 0x000fea0003800000 */
.L_x_8380:
[----:B------:R-:W0:Y:S02]  /*15d0*/  MUFU.RCP R0, R15 ;  /* 0x0000000f00007308 */ /* 0x000e240000001000 */
[----:B0-----:R-:W-:-:S04]  /*15e0*/  FFMA R26, R15, R0, -1 ;  /* 0xbf8000000f1a7423 */ /* 0x001fc80000000000 */
[----:B------:R-:W-:-:S04]  /*15f0*/  FADD.FTZ R27, -R26, -RZ ;  /* 0x800000ff1a1b7221 */ /* 0x000fc80000010100 */
[----:B------:R-:W-:-:S07]  /*1600*/  FFMA R0, R0, R27, R0 ;  /* 0x0000001b00007223 */ /* 0x000fce0000000000 */
.L_x_8381:
[----:B------:R-:W-:Y:S05]  /*1610*/  BSYNC.RECONVERGENT B0 ;  /* 0x0000000000007941 */ /* 0x000fea0003800200 */
.L_x_8379:
[----:B------:R-:W-:Y:S01]  /*1620*/  FADD R15, -R0, 1 ;  /* 0x3f800000000f7421 */ /* 0x000fe20000000100 */
[----:B------:R-:W-:Y:S01]  /*1630*/  LEA R26, P0, R21, UR8, 0x1 ;  /* 0x00000008151a7c11 */ /* 0x000fe2000f8008ff */
[----:B------:R-:W-:Y:S01]  /*1640*/  VIADD R28, R11, 0x1d ;  /* 0x0000001d0b1c7836 */ /* 0x000fe20000000000 */
[----:B------:R-:W-:Y:S01]  /*1650*/  IADD3 R45, P1, PT, R44, UR14, RZ ;  /* 0x0000000e2c2d7c10 */ /* 0x000fe2000ff3e0ff */
[-C--:B------:R-:W-:Y:S01]  /*1660*/  FMUL R15, R15, R0.reuse ;  /* 0x000000000f0f7220 */ /* 0x080fe20000400000 */
[----:B------:R-:W-:Y:S01]  /*1670*/  LEA.HI.X R27, R21, UR9, R20, 0x1, P0 ;  /* 0x00000009151b7c11 */ /* 0x000fe200080f0c14 */
[C---:B------:R-:W-:Y:S01]  /*1680*/  FMUL R21, R16.reuse, R0 ;  /* 0x0000000010157220 */ /* 0x040fe20000400000 */
[----:B------:R-:W-:Y:S01]  /*1690*/  IADD3.X R19, PT, PT, R19, UR15, RZ, P1, !PT ;  /* 0x0000000f13137c10 */ /* 0x000fe20008ffe4ff */
[----:B------:R-:W-:Y:S01]  /*16a0*/  FFMA R15, R16, R15, R0 ;  /* 0x0000000f100f7223 */ /* 0x000fe20000000000 */
[----:B------:R-:W-:Y:S01]  /*16b0*/  LOP3.LUT R16, R28, 0x1f, RZ, 0xc0, !PT ;  /* 0x0000001f1c107812 */ /* 0x000fe200078ec0ff */
[C---:B------:R-:W-:Y:S01]  /*16c0*/  FMUL R0, R18.reuse, R21 ;  /* 0x0000001512007220 */ /* 0x040fe20000400000 */
[----:B------:R-:W-:Y:S01]  /*16d0*/  FMUL R38, R37, UR7 ;  /* 0x0000000725267c20 */ /* 0x000fe20008400000 */
[----:B------:R-:W-:Y:S01]  /*16e0*/  FMUL R18, R18, R15 ;  /* 0x0000000f12127220 */ /* 0x000fe20000400000 */
[----:B------:R-:W-:Y:S01]  /*16f0*/  IADD3 R28, P0, PT, R16, R45, RZ ;  /* 0x0000002d101c7210 */ /* 0x000fe20007f1e0ff */
[----:B------:R-:W-:Y:S01]  /*1700*/  FMUL R30, R35, UR7 ;  /* 0x00000007231e7c20 */ /* 0x000fe20008400000 */
[----:B------:R-:W-:Y:S01]  /*1710*/  FMUL R31, R0, UR7 ;  /* 0x00000007001f7c20 */ /* 0x000fe20008400000 */
[----:B------:R-:W-:Y:S01]  /*1720*/  F2FP.BF16.F32.PACK_AB R38, RZ, R38 ;  /* 0x00000026ff26723e */ /* 0x000fe200000010ff */
[----:B------:R-:W-:Y:S01]  /*1730*/  FMUL R39, R17, R18 ;  /* 0x0000001211277220 */ /* 0x000fe20000400000 */
[----:B------:R-:W-:-:S02]  /*1740*/  IADD3.X R40, PT, PT, RZ, R19, RZ, P0, !PT ;  /* 0x00000013ff287210 */ /* 0x000fc400007fe4ff */
[C---:B------:R-:W-:Y:S01]  /*1750*/  IADD3 R15, P0, PT, R28.reuse, UR14, RZ ;  /* 0x0000000e1c0f7c10 */ /* 0x040fe2000ff1e0ff */
[----:B------:R-:W-:Y:S01]  /*1760*/  FMUL R18, R39, UR7 ;  /* 0x0000000727127c20 */ /* 0x000fe20008400000 */
[----:B------:R-:W-:Y:S01]  /*1770*/  IADD3 R28, P1, P2, R28, UR31, R45 ;  /* 0x0000001f1c1c7c10 */ /* 0x000fe2000fa3e02d */
[----:B------:R0:W-:Y:S01]  /*1780*/  STG.E.U16 desc[UR22][R26.64], R38 ;  /* 0x000000261a007986 */ /* 0x0001e2000c101516 */
[C---:B------:R-:W-:Y:S02]  /*1790*/  IADD3.X R32, PT, PT, R40.reuse, UR15, RZ, P0, !PT ;  /* 0x0000000f28207c10 */ /* 0x040fe400087fe4ff */
[C---:B------:R-:W-:Y:S02]  /*17a0*/  LEA R20, P0, R15.reuse, UR21, 0x2 ;  /* 0x000000150f147c11 */ /* 0x040fe4000f8010ff */
[----:B------:R-:W-:Y:S02]  /*17b0*/  IADD3.X R17, PT, PT, R40, UR32, R19, P1, P2 ;  /* 0x0000002028117c10 */ /* 0x000fe40008fe4413 */
[----:B------:R-:W-:-:S02]  /*17c0*/  LEA.HI.X R21, R15, UR26, R32, 0x2, P0 ;  /* 0x0000001a0f157c11 */ /* 0x000fc400080f1420 */
[C---:B------:R-:W-:Y:S02]  /*17d0*/  IADD3 R40, P0, PT, R26.reuse, UR31, RZ ;  /* 0x0000001f1a287c10 */ /* 0x040fe4000ff1e0ff */
[----:B------:R-:W-:Y:S02]  /*17e0*/  F2FP.BF16.F32.PACK_AB R15, RZ, R18 ;  /* 0x00000012ff0f723e */ /* 0x000fe400000010ff */
[----:B0-----:R-:W-:Y:S02]  /*17f0*/  IADD3 R26, P1, PT, R26, UR14, RZ ;  /* 0x0000000e1a1a7c10 */ /* 0x001fe4000ff3e0ff */
[C---:B------:R-:W-:Y:S02]  /*1800*/  IADD3.X R41, PT, PT, R27.reuse, UR32, RZ, P0, !PT ;  /* 0x000000201b297c10 */ /* 0x040fe400087fe4ff */
[----:B------:R-:W-:Y:S02]  /*1810*/  F2FP.BF16.F32.PACK_AB R30, RZ, R30 ;  /* 0x0000001eff1e723e */ /* 0x000fe400000010ff */
[----:B------:R-:W-:Y:S01]  /*1820*/  IADD3.X R27, PT, PT, R27, UR15, RZ, P1, !PT ;  /* 0x0000000f1b1b7c10 */ /* 0x000fe20008ffe4ff */
[----:B------:R-:W-:Y:S01]  /*1830*/  STG.E.U16 desc[UR22][R40.64], R15 ;  /* 0x0000000f28007986 */ /* 0x000fe2000c101516 */
[----:B------:R-:W-:-:S02]  /*1840*/  IADD3 R18, P0, PT, R40, UR14, RZ ;  /* 0x0000000e28127c10 */ /* 0x000fc4000ff1e0ff */
[----:B------:R-:W-:Y:S01]  /*1850*/  F2FP.BF16.F32.PACK_AB R31, RZ, R31 ;  /* 0x0000001fff1f723e */ /* 0x000fe200000010ff */
[----:B------:R0:W-:Y:S01]  /*1860*/  STG.E.U16 desc[UR22][R26.64], R30 ;  /* 0x0000001e1a007986 */ /* 0x0001e2000c101516 */
[----:B------:R-:W-:-:S05]  /*1870*/  IADD3.X R19, PT, PT, R41, UR15, RZ, P0, !PT ;  /* 0x0000000f29137c10 */ /* 0x000fca00087fe4ff */
[----:B------:R1:W-:Y:S01]  /*1880*/  STG.E.U16 desc[UR22][R18.64], R31 ;  /* 0x0000001f12007986 */ /* 0x0003e2000c101516 */
[C---:B0-----:R-:W-:Y:S01]  /*1890*/  SHF.L.U64.HI R26, R28.reuse, 0x2, R17 ;  /* 0x000000021c1a7819 */ /* 0x041fe20000010211 */
[----:B------:R-:W-:Y:S02]  /*18a0*/  IMAD.SHL.U32 R28, R28, 0x4, RZ ;  /* 0x000000041c1c7824 */ /* 0x000fe400078e00ff */
[----:B------:R0:W5:Y:S03]  /*18b0*/  LDG.E R17, desc[UR22][R20.64] ;  /* 0x0000001614117981 */ /* 0x000166000c1e1900 */
[----:B------:R-:W-:Y:S02]  /*18c0*/  IADD3 R44, P0, PT, R28, UR27, RZ ;  /* 0x0000001b1c2c7c10 */ /* 0x000fe4000ff1e0ff */
[----:B-1----:R-:W-:Y:S02]  /*18d0*/  IADD3 R18, P2, PT, R20, UR31, RZ ;  /* 0x0000001f14127c10 */ /* 0x002fe4000ff5e0ff */
[----:B------:R-:W-:-:S02]  /*18e0*/  IADD3.X R45, PT, PT, R26, UR28, RZ, P0, !PT ;  /* 0x0000001c1a2d7c10 */ /* 0x000fc400087fe4ff */
[----:B0-----:R-:W-:Y:S02]  /*18f0*/  IADD3 R20, P0, PT, R44, UR29, RZ ;  /* 0x0000001d2c147c10 */ /* 0x001fe4000ff1e0ff */
[----:B------:R-:W-:Y:S02]  /*1900*/  IADD3 R40, P1, PT, R28, UR33, RZ ;  /* 0x000000211c287c10 */ /* 0x000fe4000ff3e0ff */
[----:B------:R-:W-:Y:S02]  /*1910*/  IADD3.X R19, PT, PT, R21, UR32, RZ, P2, !PT ;  /* 0x0000002015137c10 */ /* 0x000fe400097fe4ff */
[----:B------:R-:W-:Y:S02]  /*1920*/  IADD3.X R21, PT, PT, R45, UR30, RZ, P0, !PT ;  /* 0x0000001e2d157c10 */ /* 0x000fe400087fe4ff */
[----:B------:R-:W-:Y:S01]  /*1930*/  IADD3.X R41, PT, PT, R26, UR34, RZ, P1, !PT ;  /* 0x000000221a297c10 */ /* 0x000fe20008ffe4ff */
[----:B------:R-:W5:Y:S04]  /*1940*/  LDG.E R18, desc[UR22][R18.64] ;  /* 0x0000001612127981 */ /* 0x000f68000c1e1900 */
[----:B------:R-:W5:Y:S04]  /*1950*/  LDG.E R20, desc[UR22][R20.64] ;  /* 0x0000001614147981 */ /* 0x000f68000c1e1900 */
[----:B------:R-:W5:Y:S04]  /*1960*/  LDG.E R19, desc[UR22][R44.64] ;  /* 0x000000162c137981 */ /* 0x000f68000c1e1900 */
[----:B------:R-:W5:Y:S01]  /*1970*/  LDG.E R21, desc[UR22][R40.64] ;  /* 0x0000001628157981 */ /* 0x000f62000c1e1900 */
[----:B------:R-:W-:-:S02]  /*1980*/  IMAD.MOV.U32 R43, RZ, RZ, 0x3bbb989d ;  /* 0x3bbb989dff2b7424 */ /* 0x000fc400078e00ff */
[----:B------:R-:W-:Y:S02]  /*1990*/  IMAD.MOV.U32 R32, RZ, RZ, 0x437c0000 ;  /* 0x437c0000ff207424 */ /* 0x000fe400078e00ff */
[----:B-----5:R-:W-:-:S04]  /*19a0*/  FFMA.SAT R28, R34, -R43, 0.5 ;  /* 0x3f000000221c7423 */ /* 0x020fc8000000282b */
[----:B------:R-:W-:-:S04]  /*19b0*/  FFMA.RM R28, R28, R32, 12582913 ;  /* 0x4b4000011c1c7423 */ /* 0x000fc80000004020 */
[----:B------:R-:W-:-:S04]  /*19c0*/  FADD R43, R28, -12583039 ;  /* 0xcb40007f1c2b7421 */ /* 0x000fc80000000000 */
[----:B------:R-:W-:-:S04]  /*19d0*/  FFMA R43, R34, -1.4426950216293334961, -R43 ;  /* 0xbfb8aa3b222b7823 */ /* 0x000fc8000000082b */
[----:B------:R-:W-:-:S06]  /*19e0*/  FFMA R43, R34, -1.925963033500011079e-08, R43 ;  /* 0xb2a57060222b7823 */ /* 0x000fcc000000002b */
[----:B------:R-:W0:Y:S01]  /*19f0*/  MUFU.EX2 R43, R43 ;  /* 0x0000002b002b7308 */ /* 0x000e220000000800 */
[----:B------:R-:W-:Y:S01]  /*1a00*/  IADD3 R26, P1, PT, R40, UR29, RZ ;  /* 0x0000001d281a7c10 */ /* 0x000fe2000ff3e0ff */
[----:B------:R-:W-:-:S03]  /*1a10*/  IMAD.SHL.U32 R32, R28, 0x800000, RZ ;  /* 0x008000001c207824 */ /* 0x000fc600078e00ff */
[----:B------:R-:W-:-:S05]  /*1a20*/  IADD3.X R27, PT, PT, R41, UR30, RZ, P1, !PT ;  /* 0x0000001e291b7c10 */ /* 0x000fca0008ffe4ff */
[----:B------:R1:W5:Y:S01]  /*1a30*/  LDG.E R26, desc[UR22][R26.64] ;  /* 0x000000161a1a7981 */ /* 0x000362000c1e1900 */
[----:B0-----:R-:W-:-:S04]  /*1a40*/  FFMA R32, R32, R43, 1 ;  /* 0x3f80000020207423 */ /* 0x001fc8000000002b */
[----:B-1----:R-:W-:-:S05]  /*1a50*/  VIADD R27, R32, 0x1800000 ;  /* 0x01800000201b7836 */ /* 0x002fca0000000000 */
[----:B------:R-:W-:-:S04]  /*1a60*/  LOP3.LUT R28, R27, 0x7f800000, RZ, 0xc0, !PT ;  /* 0x7f8000001b1c7812 */ /* 0x000fc800078ec0ff */
[----:B------:R-:W-:Y:S02]  /*1a70*/  ISETP.GT.U32.AND P0, PT, R28, 0x1ffffff, PT ;  /* 0x01ffffff1c00780c */ /* 0x000fe40003f04070 */
[----:B------:R-:W-:Y:S02]  /*1a80*/  IADD3 R27, P1, PT, R42, UR31, RZ ;  /* 0x0000001f2a1b7c10 */ /* 0x000fe4000ff3e0ff */
[----:B------:R-:W-:Y:S02]  /*1a90*/  FMNMX3 R36, |R37|, R36, |R39|, !PT ;  /* 0x0000002425247276 */ /* 0x000fe40007800627 */
[----:B------:R-:W-:Y:S02]  /*1aa0*/  IADD3 R28, P2, PT, R8, R27, RZ ;  /* 0x0000001b081c7210 */ /* 0x000fe40007f5e0ff */
[----:B------:R-:W-:Y:S01]  /*1ab0*/  IADD3.X R29, PT, PT, R29, UR32, RZ, P1, !PT ;  /* 0x000000201d1d7c10 */ /* 0x000fe20008ffe4ff */
[----:B------:R-:W-:Y:S01]  /*1ac0*/  BSSY.RECONVERGENT B0, `(.L_x_8382) ;  /* 0x000000e000007945 */ /* 0x000fe20003800200 */
[----:B------:R-:W-:-:S02]  /*1ad0*/  FMNMX3 R35, |R35|, R36, |R0|, !PT ;  /* 0x0000002423237276 */ /* 0x000fc40007800600 */
        /* <DEDUP_REMOVED lines=8> */
.L_x_8383:
[----:B------:R-:W0:Y:S02]  /*1b60*/  MUFU.RCP R15, R32 ;  /* 0x00000020000f7308 */ /* 0x000e240000001000 */
[----:B0-----:R-:W-:-:S04]  /*1b70*/  FFMA R0, R32, R15, -1 ;  /* 0xbf80000020007423 */ /* 0x001fc8000000000f */
[----:B------:R-:W-:-:S04]  /*1b80*/  FADD.FTZ R0, -R0, -RZ ;  /* 0x800000ff00007221 */ /* 0x000fc80000010100 */
[----:B------:R-:W-:-:S07]  /*1b90*/  FFMA R0, R15, R0, R15 ;  /* 0x000000000f007223 */ /* 0x000fce000000000f */
.L_x_8384:
[----:B------:R-:W-:Y:S05]  /*1ba0*/  BSYNC.RECONVERGENT B0 ;  /* 0x0000000000007941 */ /* 0x000fea0003800200 */
.L_x_8382:
        /* <DEDUP_REMOVED lines=26> */
.L_x_8386:
[----:B------:R-:W0:Y:S02]  /*1d50*/  MUFU.RCP R0, R39 ;  /* 0x0000002700007308 */ /* 0x000e240000001000 */
[----:B0-----:R-:W-:-:S04]  /*1d60*/  FFMA R15, R39, R0, -1 ;  /* 0xbf800000270f7423 */ /* 0x001fc80000000000 */
[----:B------:R-:W-:-:S04]  /*1d70*/  FADD.FTZ R15, -R15, -RZ ;  /* 0x800000ff0f0f7221 */ /* 0x000fc80000010100 */
[----:B------:R-:W-:-:S07]  /*1d80*/  FFMA R0, R0, R15, R0 ;  /* 0x0000000f00007223 */ /* 0x000fce0000000000 */
.L_x_8387:
[----:B------:R-:W-:Y:S05]  /*1d90*/  BSYNC.RECONVERGENT B0 ;  /* 0x0000000000007941 */ /* 0x000fea0003800200 */
.L_x_8385:
[----:B------:R-:W-:Y:S02]  /*1da0*/  HFMA2 R15, -RZ, RZ, 3.7421875, 0 ;  /* 0x437c0000ff0f7431 */ /* 0x000fe400000001ff */
[----:B------:R-:W-:Y:S02]  /*1db0*/  IMAD.MOV.U32 R30, RZ, RZ, 0x3bbb989d ;  /* 0x3bbb989dff1e7424 */ /* 0x000fe400078e00ff */
[----:B------:R-:W-:Y:S01]  /*1dc0*/  FADD R31, -R0, 1 ;  /* 0x3f800000001f7421 */ /* 0x000fe20000000100 */
[----:B------:R-:W-:Y:S01]  /*1dd0*/  FMUL R39, R5, UR7 ;  /* 0x0000000705277c20 */ /* 0x000fe20008400000 */
[----:B------:R-:W-:Y:S01]  /*1de0*/  BSSY.RECONVERGENT B0, `(.L_x_8388) ;  /* 0x0000034000007945 */ /* 0x000fe20003800200 */
[----:B------:R-:W-:Y:S01]  /*1df0*/  FFMA.SAT R30, R19, -R30, 0.5 ;  /* 0x3f000000131e7423 */ /* 0x000fe2000000281e */
[----:B------:R-:W-:-:S03]  /*1e00*/  FMUL R31, R31, R0 ;  /* 0x000000001f1f7220 */ /* 0x000fc60000400000 */
[----:B------:R-:W-:Y:S01]  /*1e10*/  FFMA.RM R30, R30, R15, 12582913 ;  /* 0x4b4000011e1e7423 */ /* 0x000fe2000000400f */
[----:B------:R-:W-:-:S03]  /*1e20*/  FFMA R34, R6, R31, R0 ;  /* 0x0000001f06227223 */ /* 0x000fc60000000000 */
[C---:B------:R-:W-:Y:S01]  /*1e30*/  FADD R32, R30.reuse, -12583039 ;  /* 0xcb40007f1e207421 */ /* 0x040fe20000000000 */
[----:B------:R-:W-:Y:S01]  /*1e40*/  FMUL R31, R7, R34 ;  /* 0x00000022071f7220 */ /* 0x000fe20000400000 */
[----:B------:R-:W-:Y:S02]  /*1e50*/  IMAD.SHL.U32 R30, R30, 0x800000, RZ ;  /* 0x008000001e1e7824 */ /* 0x000fe400078e00ff */
[----:B------:R-:W-:-:S04]  /*1e60*/  FFMA R32, R19, -1.4426950216293334961, -R32 ;  /* 0xbfb8aa3b13207823 */ /* 0x000fc80000000820 */
[----:B------:R-:W-:Y:S01]  /*1e70*/  FFMA R15, R19, -1.925963033500011079e-08, R32 ;  /* 0xb2a57060130f7823 */ /* 0x000fe20000000020 */
[----:B------:R-:W-:Y:S01]  /*1e80*/  FMUL R32, R6, R0 ;  /* 0x0000000006207220 */ /* 0x000fe20000400000 */
[C---:B------:R-:W-:Y:S02]  /*1e90*/  LEA R6, P0, R28.reuse, UR8, 0x1 ;  /* 0x000000081c067c11 */ /* 0x040fe4000f8008ff */
[----:B------:R-:W-:Y:S01]  /*1ea0*/  F2FP.BF16.F32.PACK_AB R0, RZ, R39 ;  /* 0x00000027ff00723e */ /* 0x000fe200000010ff */
[----:B------:R-:W-:Y:S01]  /*1eb0*/  FMUL R32, R7, R32 ;  /* 0x0000002007207220 */ /* 0x000fe20000400000 */
[----:B------:R-:W0:Y:S01]  /*1ec0*/  MUFU.EX2 R15, R15 ;  /* 0x0000000f000f7308 */ /* 0x000e220000000800 */
[----:B------:R-:W-:Y:S01]  /*1ed0*/  LEA.HI.X R7, R28, UR9, R36, 0x1, P0 ;  /* 0x000000091c077c11 */ /* 0x000fe200080f0c24 */
[----:B------:R-:W-:Y:S01]  /*1ee0*/  FMUL R36, R4, R31 ;  /* 0x0000001f04247220 */ /* 0x000fe20000400000 */
[----:B------:R-:W-:Y:S01]  /*1ef0*/  FMUL R4, R33, UR7 ;  /* 0x0000000721047c20 */ /* 0x000fe20008400000 */
[----:B------:R-:W-:Y:S01]  /*1f00*/  FMUL R34, R32, UR7 ;  /* 0x0000000720227c20 */ /* 0x000fe20008400000 */
[----:B------:R-:W-:Y:S01]  /*1f10*/  IADD3 R40, P1, PT, R6, UR14, RZ ;  /* 0x0000000e06287c10 */ /* 0x000fe2000ff3e0ff */
[----:B------:R-:W-:Y:S01]  /*1f20*/  FMUL R28, R36, UR7 ;  /* 0x00000007241c7c20 */ /* 0x000fe20008400000 */
[----:B------:R1:W-:Y:S01]  /*1f30*/  STG.E.U16 desc[UR22][R6.64], R0 ;  /* 0x0000000006007986 */ /* 0x0003e2000c101516 */
[----:B------:R-:W-:-:S02]  /*1f40*/  F2FP.BF16.F32.PACK_AB R4, RZ, R4 ;  /* 0x00000004ff04723e */ /* 0x000fc400000010ff */
[----:B------:R-:W-:Y:S02]  /*1f50*/  IADD3.X R41, PT, PT, R7, UR15, RZ, P1, !PT ;  /* 0x0000000f07297c10 */ /* 0x000fe40008ffe4ff */
[----:B------:R-:W-:Y:S02]  /*1f60*/  F2FP.BF16.F32.PACK_AB R28, RZ, R28 ;  /* 0x0000001cff1c723e */ /* 0x000fe400000010ff */
[----:B------:R-:W-:Y:S02]  /*1f70*/  F2FP.BF16.F32.PACK_AB R34, RZ, R34 ;  /* 0x00000022ff22723e */ /* 0x000fe400000010ff */
[----:B------:R-:W-:Y:S01]  /*1f80*/  IADD3 R27, P1, P2, R16, UR31, R27 ;  /* 0x0000001f101b7c10 */ /* 0x000fe2000fa3e01b */
[----:B0-----:R-:W-:Y:S01]  /*1f90*/  FFMA R15, R30, R15, 1 ;  /* 0x3f8000001e0f7423 */ /* 0x001fe2000000000f */
[----:B------:R-:W-:Y:S02]  /*1fa0*/  IADD3 R30, P0, PT, R6, UR31, RZ ;  /* 0x0000001f061e7c10 */ /* 0x000fe4000ff1e0ff */
[----:B------:R-:W-:Y:S01]  /*1fb0*/  FMNMX3 R35, |R5|, R35, |R36|, !PT ;  /* 0x0000002305237276 */ /* 0x000fe20007800624 */
[----:B------:R-:W-:Y:S01]  /*1fc0*/  VIADD R39, R15, 0x1800000 ;  /* 0x018000000f277836 */ /* 0x000fe20000000000 */
[----:B------:R-:W-:-:S02]  /*1fd0*/  IADD3.X R31, PT, PT, R7, UR32, RZ, P0, !PT ;  /* 0x00000020071f7c10 */ /* 0x000fc400087fe4ff */
[----:B-1----:R-:W-:Y:S02]  /*1fe0*/  IADD3 R6, P0, PT, R30, UR14, RZ ;  /* 0x0000000e1e067c10 */ /* 0x002fe4000ff1e0ff */
[----:B------:R-:W-:Y:S01]  /*1ff0*/  LOP3.LUT R39, R39, 0x7f800000, RZ, 0xc0, !PT ;  /* 0x7f80000027277812 */ /* 0x000fe200078ec0ff */
[----:B------:R-:W-:Y:S01]  /*2000*/  STG.E.U16 desc[UR22][R30.64], R28 ;  /* 0x0000001c1e007986 */ /* 0x000fe2000c101516 */
[----:B------:R-:W-:Y:S02]  /*2010*/  IADD3.X R7, PT, PT, R31, UR15, RZ, P0, !PT ;  /* 0x0000000f1f077c10 */ /* 0x000fe400087fe4ff */
[----:B------:R-:W-:Y:S01]  /*2020*/  ISETP.GT.U32.AND P0, PT, R39, 0x1ffffff, PT ;  /* 0x01ffffff2700780c */ /* 0x000fe20003f04070 */
[----:B------:R0:W-:Y:S01]  /*2030*/  STG.E.U16 desc[UR22][R40.64], R4 ;  /* 0x0000000428007986 */ /* 0x0001e2000c101516 */
[----:B------:R-:W-:Y:S02]  /*2040*/  FMNMX3 R33, |R33|, R35, |R32|, !PT ;  /* 0x0000002321217276 */ /* 0x000fe40007800620 */
[----:B------:R-:W-:Y:S01]  /*2050*/  IADD3.X R29, PT, PT, RZ, UR32, R29, P1, P2 ;  /* 0x00000020ff1d7c10 */ /* 0x000fe20008fe441d */
[----:B------:R1:W-:Y:S01]  /*2060*/  STG.E.U16 desc[UR22][R6.64], R34 ;  /* 0x0000002206007986 */ /* 0x0003e2000c101516 */
[----:B------:R-:W-:-:S02]  /*2070*/  PRMT R5, R0, 0x5410, R28 ;  /* 0x0000541000057816 */ /* 0x000fc4000000001c */
[----:B0-----:R-:W-:-:S05]  /*2080*/  PRMT R4, R4, 0x5410, R34 ;  /* 0x0000541004047816 */ /* 0x001fca0000000022 */
[----:B------:R-:W-:Y:S05]  /*2090*/  @P0 BRA `(.L_x_8389) ;  /* 0x0000000000100947 */ /* 0x000fea0003800000 */
[----:B------:R-:W-:Y:S01]  /*20a0*/  IMAD.MOV.U32 R0, RZ, RZ, R15 ;  /* 0x000000ffff007224 */ /* 0x000fe200078e000f */
[----:B------:R-:W-:-:S07]  /*20b0*/  MOV R15, 0x20d0 ;  /* 0x000020d0000f7802 */ /* 0x000fce0000000f00 */
[----:B-1---5:R-:W-:Y:S05]  /*20c0*/  CALL.REL.NOINC `($__internal_231_$__cuda_sm20_rcp_rn_f32_slowpath) ;  /* 0x0000001000e07944 */ /* 0x022fea0003c00000 */
[----:B------:R-:W-:Y:S05]  /*20d0*/  BRA `(.L_x_8390) ;  /* 0x0000000000107947 */ /* 0x000fea0003800000 */
.L_x_8389:
[----:B------:R-:W1:Y:S02]  /*20e0*/  MUFU.RCP R0, R15 ;  /* 0x0000000f00007308 */ /* 0x000e640000001000 */
[----:B-1----:R-:W-:-:S04]  /*20f0*/  FFMA R6, R15, R0, -1 ;  /* 0xbf8000000f067423 */ /* 0x002fc80000000000 */
[----:B------:R-:W-:-:S04]  /*2100*/  FADD.FTZ R7, -R6, -RZ ;  /* 0x800000ff06077221 */ /* 0x000fc80000010100 */
[----:B------:R-:W-:-:S07]  /*2110*/  FFMA R0, R0, R7, R0 ;  /* 0x0000000700007223 */ /* 0x000fce0000000000 */
.L_x_8390:
[----:B------:R-:W-:Y:S05]  /*2120*/  BSYNC.RECONVERGENT B0 ;  /* 0x0000000000007941 */ /* 0x000fea0003800200 */
.L_x_8388:
[----:B------:R-:W-:Y:S01]  /*2130*/  IMAD.MOV.U32 R7, RZ, RZ, 0x3bbb989d ;  /* 0x3bbb989dff077424 */ /* 0x000fe200078e00ff */
[----:B------:R-:W0:Y:S01]  /*2140*/  LDCU.64 UR4, c[0x0][0x3c0] ;  /* 0x00007800ff0477ac */ /* 0x000e220008000a00 */
[----:B------:R-:W-:Y:S01]  /*2150*/  IMAD.MOV.U32 R15, RZ, RZ, 0x437c0000 ;  /* 0x437c0000ff0f7424 */ /* 0x000fe200078e00ff */
[----:B------:R-:W-:Y:S01]  /*2160*/  BSSY.RECONVERGENT B0, `(.L_x_8391) ;  /* 0x000001e000007945 */ /* 0x000fe20003800200 */
[----:B------:R-:W-:-:S04]  /*2170*/  FFMA.SAT R6, R20, -R7, 0.5 ;  /* 0x3f00000014067423 */ /* 0x000fc80000002807 */
[----:B------:R-:W-:-:S04]  /*2180*/  FFMA.RM R6, R6, R15, 12582913 ;  /* 0x4b40000106067423 */ /* 0x000fc8000000400f */
[C---:B------:R-:W-:Y:S01]  /*2190*/  FADD R7, R6.reuse, -12583039 ;  /* 0xcb40007f06077421 */ /* 0x040fe20000000000 */
[----:B------:R-:W-:-:S03]  /*21a0*/  IMAD.SHL.U32 R6, R6, 0x800000, RZ ;  /* 0x0080000006067824 */ /* 0x000fc600078e00ff */
[----:B------:R-:W-:Y:S01]  /*21b0*/  FFMA R7, R20, -1.4426950216293334961, -R7 ;  /* 0xbfb8aa3b14077823 */ /* 0x000fe20000000807 */
[----:B0-----:R-:W-:-:S03]  /*21c0*/  USHF.R.U64 UR4, UR4, 0x1, UR5 ;  /* 0x0000000104047899 */ /* 0x001fc60008001205 */
[----:B------:R-:W-:Y:S01]  /*21d0*/  FFMA R15, R20, -1.925963033500011079e-08, R7 ;  /* 0xb2a57060140f7823 */ /* 0x000fe20000000007 */
[----:B------:R-:W-:Y:S01]  /*21e0*/  FADD R7, -R0, 1 ;  /* 0x3f80000000077421 */ /* 0x000fe20000000100 */
[----:B------:R-:W-:-:S03]  /*21f0*/  USHF.R.U32.HI UR5, URZ, 0x1, UR5 ;  /* 0x00000001ff057899 */ /* 0x000fc60008011605 */
[----:B------:R-:W-:Y:S01]  /*2200*/  FMUL R7, R7, R0 ;  /* 0x0000000007077220 */ /* 0x000fe20000400000 */
[----:B------:R-:W0:Y:S02]  /*2210*/  MUFU.EX2 R15, R15 ;  /* 0x0000000f000f7308 */ /* 0x000e240000000800 */
[----:B0-----:R-:W-:-:S05]  /*2220*/  FFMA R31, R6, R15, 1 ;  /* 0x3f800000061f7423 */ /* 0x001fca000000000f */
[----:B------:R-:W-:-:S04]  /*2230*/  IADD3 R6, PT, PT, R31, 0x1800000, RZ ;  /* 0x018000001f067810 */ /* 0x000fc80007ffe0ff */
[----:B------:R-:W-:Y:S01]  /*2240*/  LOP3.LUT R28, R6, 0x7f800000, RZ, 0xc0, !PT ;  /* 0x7f800000061c7812 */ /* 0x000fe200078ec0ff */
[C---:B------:R-:W-:Y:S01]  /*2250*/  FMUL R6, R19.reuse, R0 ;  /* 0x0000000013067220 */ /* 0x040fe20000400000 */
[----:B------:R-:W-:Y:S02]  /*2260*/  FFMA R0, R19, R7, R0 ;  /* 0x0000000713007223 */ /* 0x000fe40000000000 */
[----:B------:R-:W-:Y:S02]  /*2270*/  ISETP.GT.U32.AND P0, PT, R28, 0x1ffffff, PT ;  /* 0x01ffffff1c00780c */ /* 0x000fe40003f04070 */
[C---:B------:R-:W-:Y:S01]  /*2280*/  FMUL R0, R17.reuse, R0 ;  /* 0x0000000011007220 */ /* 0x040fe20000400000 */
[----:B------:R-:W-:-:S03]  /*2290*/  FMUL R17, R17, R6 ;  /* 0x0000000611117220 */ /* 0x000fc60000400000 */
[----:B------:R-:W-:-:S07]  /*22a0*/  FMUL R21, R21, R0 ;  /* 0x0000000015157220 */ /* 0x000fce0000400000 */
[----:B------:R-:W-:Y:S05]  /*22b0*/  @P0 BRA `(.L_x_8392) ;  /* 0x0000000000100947 */ /* 0x000fea0003800000 */
[----:B------:R-:W-:Y:S01]  /*22c0*/  IMAD.MOV.U32 R0, RZ, RZ, R31 ;  /* 0x000000ffff007224 */ /* 0x000fe200078e001f */
[----:B------:R-:W-:-:S07]  /*22d0*/  MOV R15, 0x22f0 ;  /* 0x000022f0000f7802 */ /* 0x000fce0000000f00 */
[----:B-----5:R-:W-:Y:S05]  /*22e0*/  CALL.REL.NOINC `($__internal_231_$__cuda_sm20_rcp_rn_f32_slowpath) ;  /* 0x0000001000587944 */ /* 0x020fea0003c00000 */
[----:B------:R-:W-:Y:S05]  /*22f0*/  BRA `(.L_x_8393) ;  /* 0x0000000000107947 */ /* 0x000fea0003800000 */
.L_x_8392:
[----:B------:R-:W0:Y:S02]  /*2300*/  MUFU.RCP R0, R31 ;  /* 0x0000001f00007308 */ /* 0x000e240000001000 */
[----:B0-----:R-:W-:-:S04]  /*2310*/  FFMA R6, R31, R0, -1 ;  /* 0xbf8000001f067423 */ /* 0x001fc80000000000 */
[----:B------:R-:W-:-:S04]  /*2320*/  FADD.FTZ R7, -R6, -RZ ;  /* 0x800000ff06077221 */ /* 0x000fc80000010100 */
[----:B------:R-:W-:-:S07]  /*2330*/  FFMA R0, R0, R7, R0 ;  /* 0x0000000700007223 */ /* 0x000fce0000000000 */
.L_x_8393:
[----:B------:R-:W-:Y:S05]  /*2340*/  BSYNC.RECONVERGENT B0 ;  /* 0x0000000000007941 */ /* 0x000fea0003800200 */
.L_x_8391:
[----:B------:R-:W-:Y:S01]  /*2350*/  FADD R7, -R0, 1 ;  /* 0x3f80000000077421 */ /* 0x000fe20000000100 */
[C---:B------:R-:W-:Y:S01]  /*2360*/  FMUL R15, R20.reuse, R0 ;  /* 0x00000000140f7220 */ /* 0x040fe20000400000 */
[----:B------:R-:W-:Y:S01]  /*2370*/  IMAD.SHL.U32 R19, R11, 0x4, RZ ;  /* 0x000000040b137824 */ /* 0x000fe200078e00ff */
[----:B------:R-:W-:Y:S01]  /*2380*/  LOP3.LUT R25, RZ, R12, RZ, 0x33, !PT ;  /* 0x0000000cff197212 */ /* 0x000fe200078e33ff */
[----:B------:R-:W-:Y:S01]  /*2390*/  FMUL R7, R7, R0 ;  /* 0x0000000007077220 */ /* 0x000fe20000400000 */
[----:B------:R-:W-:Y:S01]  /*23a0*/  FMUL R23, R21, UR7 ;  /* 0x0000000715177c20 */ /* 0x000fe20008400000 */
[----:B------:R-:W-:Y:S01]  /*23b0*/  LEA R6, P0, R27, UR8, 0x1 ;  /* 0x000000081b067c11 */ /* 0x000fe2000f8008ff */
[----:B------:R-:W-:Y:S02]  /*23c0*/  IMAD R13, R13, 0x10, R9 ;  /* 0x000000100d0d7824 */ /* 0x000fe400078e0209 */
[----:B------:R-:W-:Y:S01]  /*23d0*/  FFMA R7, R20, R7, R0 ;  /* 0x0000000714077223 */ /* 0x000fe20000000000 */
[----:B------:R-:W-:Y:S01]  /*23e0*/  FMUL R0, R18, R15 ;  /* 0x0000000f12007220 */ /* 0x000fe20000400000 */
[----:B------:R-:W-:Y:S01]  /*23f0*/  F2FP.BF16.F32.PACK_AB R23, RZ, R23 ;  /* 0x00000017ff17723e */ /* 0x000fe200000010ff */
[----:B------:R-:W-:-:S02]  /*2400*/  IMAD R39, R12, UR5, RZ ;  /* 0x000000050c277c24 */ /* 0x000fc4000f8e02ff */
[----:B------:R-:W-:Y:S01]  /*2410*/  FMUL R11, R18, R7 ;  /* 0x00000007120b7220 */ /* 0x000fe20000400000 */
[----:B------:R-:W-:Y:S02]  /*2420*/  LOP3.LUT R18, R19, 0x7c, RZ, 0xc0, !PT ;  /* 0x0000007c13127812 */ /* 0x000fe400078ec0ff */
[----:B------:R-:W-:Y:S01]  /*2430*/  LEA.HI.X R7, R27, UR9, R29, 0x1, P0 ;  /* 0x000000091b077c11 */ /* 0x000fe200080f0c1d */
[----:B-----5:R-:W-:Y:S02]  /*2440*/  FMUL R20, R26, R11 ;  /* 0x0000000b1a147220 */ /* 0x020fe40000400000 */
[----:B------:R-:W-:Y:S02]  /*2450*/  IMAD.IADD R11, R9, 0x1, R18 ;  /* 0x00000001090b7824 */ /* 0x000fe400078e0212 */
[----:B------:R-:W-:Y:S02]  /*2460*/  IMAD.IADD R18, R25, 0x1, R14 ;  /* 0x0000000119127824 */ /* 0x000fe400078e020e */
[----:B------:R-:W-:Y:S01]  /*2470*/  FMUL R15, R20, UR7 ;  /* 0x00000007140f7c20 */ /* 0x000fe20008400000 */
[----:B------:R-:W-:Y:S01]  /*2480*/  STG.E.U16 desc[UR22][R6.64], R23 ;  /* 0x0000001706007986 */ /* 0x000fe2000c101516 */
[----:B------:R-:W-:Y:S01]  /*2490*/  FMNMX3 R33, |R21|, R33, |R20|, !PT ;  /* 0x0000002115217276 */ /* 0x000fe20007800614 */
[----:B------:R-:W-:-:S02]  /*24a0*/  IMAD.SHL.U32 R18, R18, 0x4, RZ ;  /* 0x0000000412127824 */ /* 0x000fc400078e00ff */
[----:B------:R-:W-:Y:S01]  /*24b0*/  F2FP.BF16.F32.PACK_AB R25, RZ, R15 ;  /* 0x0000000fff19723e */ /* 0x000fe200000010ff */
[C---:B------:R-:W-:Y:S01]  /*24c0*/  VIADD R15, R19.reuse, 0xfffffff8 ;  /* 0xfffffff8130f7836 */ /* 0x040fe20000000000 */
[----:B------:R-:W-:Y:S01]  /*24d0*/  IADD3 R19, PT, PT, R19, -0xc, RZ ;  /* 0xfffffff413137810 */ /* 0x000fe20007ffe0ff */
[----:B------:R0:W-:Y:S01]  /*24e0*/  STS [R11], R2 ;  /* 0x000000020b007388 */ /* 0x0001e20000000800 */
[----:B------:R-:W-:Y:S02]  /*24f0*/  LOP3.LUT R26, R18, 0x7c, RZ, 0xc0, !PT ;  /* 0x0000007c121a7812 */ /* 0x000fe400078ec0ff */
[----:B------:R-:W-:Y:S02]  /*2500*/  LOP3.LUT R28, R15, 0x7c, RZ, 0xc0, !PT ;  /* 0x0000007c0f1c7812 */ /* 0x000fe400078ec0ff */
[----:B------:R-:W-:Y:S01]  /*2510*/  LOP3.LUT R30, R19, 0x7c, RZ, 0xc0, !PT ;  /* 0x0000007c131e7812 */ /* 0x000fe200078ec0ff */
[----:B------:R-:W-:Y:S01]  /*2520*/  IMAD.IADD R15, R9, 0x1, R26 ;  /* 0x00000001090f7824 */ /* 0x000fe200078e021a */
[----:B------:R-:W-:Y:S01]  /*2530*/  IADD3 R18, P0, PT, R6, UR31, RZ ;  /* 0x0000001f06127c10 */ /* 0x000fe2000ff1e0ff */
[C---:B------:R-:W-:Y:S01]  /*2540*/  FMUL R26, R17.reuse, UR7 ;  /* 0x00000007111a7c20 */ /* 0x040fe20008400000 */
[----:B------:R-:W-:Y:S01]  /*2550*/  FMNMX3 R33, |R17|, R33, |R0|, !PT ;  /* 0x0000002111217276 */ /* 0x000fe20007800600 */
[----:B0-----:R-:W-:Y:S01]  /*2560*/  IMAD.IADD R2, R9, 0x1, R28 ;  /* 0x0000000109027824 */ /* 0x001fe200078e021c */
[----:B------:R-:W-:Y:S01]  /*2570*/  IADD3.X R19, PT, PT, R7, UR32, RZ, P0, !PT ;  /* 0x0000002007137c10 */ /* 0x000fe200087fe4ff */
[----:B------:R-:W-:Y:S01]  /*2580*/  IMAD.IADD R9, R9, 0x1, R30 ;  /* 0x0000000109097824 */ /* 0x000fe200078e021e */
[----:B------:R-:W-:Y:S01]  /*2590*/  PRMT R30, R23, 0x5410, R25 ;  /* 0x00005410171e7816 */ /* 0x000fe20000000019 */
[----:B------:R-:W-:Y:S01]  /*25a0*/  FMUL R28, R0, UR7 ;  /* 0x00000007001c7c20 */ /* 0x000fe20008400000 */
[----:B------:R-:W-:Y:S01]  /*25b0*/  IADD3 R6, P0, PT, R6, UR14, RZ ;  /* 0x0000000e06067c10 */ /* 0x000fe2000ff1e0ff */
[----:B------:R-:W-:Y:S01]  /*25c0*/  STS [R15], R38 ;  /* 0x000000260f007388 */ /* 0x000fe20000000800 */
[----:B------:R-:W-:-:S02]  /*25d0*/  F2FP.BF16.F32.PACK_AB R23, RZ, R26 ;  /* 0x0000001aff17723e */ /* 0x000fc400000010ff */
[----:B------:R-:W-:Y:S01]  /*25e0*/  IADD3 R26, P1, PT, R18, UR14, RZ ;  /* 0x0000000e121a7c10 */ /* 0x000fe2000ff3e0ff */
[----:B------:R0:W-:Y:S01]  /*25f0*/  STG.E.U16 desc[UR22][R18.64], R25 ;  /* 0x0000001912007986 */ /* 0x0001e2000c101516 */
[----:B------:R-:W-:Y:S02]  /*2600*/  IADD3.X R7, PT, PT, R7, UR15, RZ, P0, !PT ;  /* 0x0000000f07077c10 */ /* 0x000fe400087fe4ff */
[----:B------:R-:W-:Y:S01]  /*2610*/  F2FP.BF16.F32.PACK_AB R28, RZ, R28 ;  /* 0x0000001cff1c723e */ /* 0x000fe200000010ff */
[----:B------:R-:W-:Y:S01]  /*2620*/  STS [R2], R5 ;  /* 0x0000000502007388 */ /* 0x000fe20000000800 */
[----:B------:R-:W-:-:S03]  /*2630*/  IADD3.X R27, PT, PT, R19, UR15, RZ, P1, !PT ;  /* 0x0000000f131b7c10 */ /* 0x000fc60008ffe4ff */
[----:B------:R1:W-:Y:S04]  /*2640*/  STG.E.U16 desc[UR22][R6.64], R23 ;  /* 0x0000001706007986 */ /* 0x0003e8000c101516 */
[----:B------:R2:W-:Y:S01]  /*2650*/  STS [R9], R30 ;  /* 0x0000001e09007388 */ /* 0x0005e20000000800 */
[----:B0-----:R-:W-:Y:S01]  /*2660*/  MOV R19, UR5 ;  /* 0x0000000500137c02 */ /* 0x001fe20008000f00 */
[----:B------:R-:W-:Y:S02]  /*2670*/  IMAD.U32 R18, RZ, RZ, UR4 ;  /* 0x00000004ff127e24 */ /* 0x000fe4000f8e00ff */
[----:B------:R0:W-:Y:S01]  /*2680*/  STG.E.U16 desc[UR22][R26.64], R28 ;  /* 0x0000001c1a007986 */ /* 0x0001e2000c101516 */
[----:B------:R-:W-:Y:S02]  /*2690*/  IMAD.MOV.U32 R25, RZ, RZ, RZ ;  /* 0x000000ffff197224 */ /* 0x000fe400078e00ff */
[----:B------:R-:W-:Y:S01]  /*26a0*/  IMAD.WIDE.U32 R18, R12, UR4, R18 ;  /* 0x000000040c127c25 */ /* 0x000fe2000f8e0012 */
[----:B------:R-:W-:Y:S01]  /*26b0*/  BAR.SYNC.DEFER_BLOCKING 0x0 ;  /* 0x0000000000007b1d */ /* 0x000fe20000010000 */
[----:B-1----:R-:W-:-:S02]  /*26c0*/  PRMT R23, R23, 0x5410, R28 ;  /* 0x0000541017177816 */ /* 0x002fc4000000001c */
[----:B------:R-:W-:Y:S01]  /*26d0*/  IMAD.WIDE.U32 R24, R12, UR4, R24 ;  /* 0x000000040c187c25 */ /* 0x000fe2000f8e0018 */
[----:B------:R-:W-:-:S03]  /*26e0*/  IADD3 R38, P0, PT, R22, R18, RZ ;  /* 0x0000001216267210 */ /* 0x000fc60007f1e0ff */
[----:B------:R-:W-:Y:S01]  /*26f0*/  IMAD.IADD R6, R39, 0x1, R19 ;  /* 0x0000000127067824 */ /* 0x000fe200078e0213 */
[----:B------:R-:W-:Y:S01]  /*2700*/  IADD3 R19, P1, PT, R18, UR4, RZ ;  /* 0x0000000412137c10 */ /* 0x000fe2000ff3e0ff */
[----:B------:R-:W-:Y:S02]  /*2710*/  IMAD.IADD R7, R25, 0x1, R39 ;  /* 0x0000000119077824 */ /* 0x000fe400078e0227 */
[----:B------:R-:W-:Y:S01]  /*2720*/  IMAD.SHL.U32 R34, R24, 0x4, RZ ;  /* 0x0000000418227824 */ /* 0x000fe200078e00ff */
[----:B------:R-:W-:Y:S02]  /*2730*/  IADD3.X R18, PT, PT, R6, UR5, RZ, P1, !PT ;  /* 0x0000000506127c10 */ /* 0x000fe40008ffe4ff */
[----:B--2---:R-:W-:Y:S01]  /*2740*/  SHF.L.U64.HI R30, R24, 0x2, R7 ;  /* 0x00000002181e7819 */ /* 0x004fe20000010207 */
[----:B------:R-:W-:Y:S01]  /*2750*/  IMAD.X R7, RZ, RZ, R6, P0 ;  /* 0x000000ffff077224 */ /* 0x000fe200000e0606 */
[----:B------:R-:W-:Y:S02]  /*2760*/  IADD3 R8, P1, PT, R8, R19, RZ ;  /* 0x0000001308087210 */ /* 0x000fe40007f3e0ff */
[----:B------:R-:W-:-:S02]  /*2770*/  IADD3 R32, P2, P3, R16, UR4, R19 ;  /* 0x0000000410207c10 */ /* 0x000fc4000fb5e013 */
[----:B------:R-:W-:Y:S01]  /*2780*/  SHF.L.U64.HI R22, R38, 0x2, R7 ;  /* 0x0000000226167819 */ /* 0x000fe20000010207 */
[--C-:B------:R-:W-:Y:S01]  /*2790*/  IMAD.X R25, RZ, RZ, R18.reuse, P1 ;  /* 0x000000ffff197224 */ /* 0x100fe200008e0612 */
[----:B------:R-:W-:Y:S01]  /*27a0*/  IADD3 R6, P0, PT, R34, UR10, RZ ;  /* 0x0000000a22067c10 */ /* 0x000fe2000ff1e0ff */
[----:B------:R-:W-:Y:S01]  /*27b0*/  IMAD.SHL.U32 R38, R38, 0x4, RZ ;  /* 0x0000000426267824 */ /* 0x000fe200078e00ff */
[----:B------:R-:W1:Y:S01]  /*27c0*/  LDS R5, [R13] ;  /* 0x000000000d057984 */ /* 0x000e620000000800 */
[----:B------:R-:W-:Y:S01]  /*27d0*/  IADD3.X R19, PT, PT, RZ, UR5, R18, P2, P3 ;  /* 0x00000005ff137c10 */ /* 0x000fe200097e6412 */
[----:B------:R-:W2:Y:S01]  /*27e0*/  LDCU.64 UR4, c[0x0][0x3a8] ;  /* 0x00007500ff0477ac */ /* 0x000ea20008000a00 */
[C---:B------:R-:W-:Y:S01]  /*27f0*/  SHF.L.U64.HI R16, R8.reuse, 0x2, R25 ;  /* 0x0000000208107819 */ /* 0x040fe20000010219 */
[----:B------:R-:W3:Y:S01]  /*2800*/  LDS R29, [R13+0x4] ;  /* 0x000004000d1d7984 */ /* 0x000ee20000000800 */
[----:B------:R-:W-:Y:S02]  /*2810*/  SHF.L.U32 R36, R8, 0x2, RZ ;  /* 0x0000000208247819 */ /* 0x000fe400000006ff */
[----:B------:R-:W-:Y:S01]  /*2820*/  IADD3.X R7, PT, PT, R30, UR11, RZ, P0, !PT ;  /* 0x0000000b1e077c10 */ /* 0x000fe200087fe4ff */
[----:B------:R-:W4:Y:S01]  /*2830*/  LDS R31, [R13+0x8] ;  /* 0x000008000d1f7984 */ /* 0x000f220000000800 */
[C---:B------:R-:W-:Y:S01]  /*2840*/  SHF.L.U64.HI R8, R32.reuse, 0x2, R19 ;  /* 0x0000000220087819 */ /* 0x040fe20000010213 */
[----:B------:R-:W-:Y:S01]  /*2850*/  IMAD.SHL.U32 R32, R32, 0x4, RZ ;  /* 0x0000000420207824 */ /* 0x000fe200078e00ff */
[----:B------:R-:W-:Y:S01]  /*2860*/  IADD3 R18, P0, PT, R38, UR10, RZ ;  /* 0x0000000a26127c10 */ /* 0x000fe2000ff1e0ff */
[----:B------:R-:W4:Y:S01]  /*2870*/  LDS R35, [R13+0xc] ;  /* 0x00000c000d237984 */ /* 0x000f220000000800 */
[----:B------:R-:W-:-:S02]  /*2880*/  IADD3 R24, P1, PT, R36, UR10, RZ ;  /* 0x0000000a24187c10 */ /* 0x000fc4000ff3e0ff */
[----:B------:R-:W-:Y:S02]  /*2890*/  IADD3.X R19, PT, PT, R22, UR11, RZ, P0, !PT ;  /* 0x0000000b16137c10 */ /* 0x000fe400087fe4ff */
[----:B0-----:R-:W-:Y:S02]  /*28a0*/  IADD3 R26, P0, PT, R32, UR10, RZ ;  /* 0x0000000a201a7c10 */ /* 0x001fe4000ff1e0ff */
[----:B------:R-:W-:Y:S01]  /*28b0*/  IADD3.X R25, PT, PT, R16, UR11, RZ, P1, !PT ;  /* 0x0000000b10197c10 */ /* 0x000fe20008ffe4ff */
[----:B--2---:R-:W-:Y:S01]  /*28c0*/  UISETP.NE.U32.AND UP0, UPT, UR4, URZ, UPT ;  /* 0x000000ff0400728c */ /* 0x004fe2000bf05070 */
[----:B------:R-:W-:Y:S02]  /*28d0*/  IADD3.X R27, PT, PT, R8, UR11, RZ, P0, !PT ;  /* 0x0000000b081b7c10 */ /* 0x000fe400087fe4ff */
[----:B------:R-:W-:Y:S01]  /*28e0*/  IADD3 R34, P0, PT, R34, UR12, RZ ;  /* 0x0000000c22227c10 */ /* 0x000fe2000ff1e0ff */
[----:B------:R-:W-:Y:S01]  /*28f0*/  UISETP.NE.AND.EX UP0, UPT, UR5, URZ, UPT, UP0 ;  /* 0x000000ff0500728c */ /* 0x000fe2000bf05300 */
[----:B------:R-:W-:-:S04]  /*2900*/  IADD3 R38, P1, PT, R38, UR12, RZ ;  /* 0x0000000c26267c10 */ /* 0x000fc8000ff3e0ff */
[----:B------:R-:W-:Y:S01]  /*2910*/  IADD3.X R39, PT, PT, R22, UR6, RZ, P1, !PT ;  /* 0x0000000616277c10 */ /* 0x000fe20008ffe4ff */
[----:B-1----:R-:W-:Y:S04]  /*2920*/  STG.E desc[UR22][R6.64], R5 ;  /* 0x0000000506007986 */ /* 0x002fe8000c101916 */
[----:B---3--:R-:W-:Y:S04]  /*2930*/  STG.E desc[UR22][R18.64], R29 ;  /* 0x0000001d12007986 */ /* 0x008fe8000c101916 */
[----:B----4-:R-:W-:Y:S04]  /*2940*/  STG.E desc[UR22][R24.64], R31 ;  /* 0x0000001f18007986 */ /* 0x010fe8000c101916 */
[----:B------:R0:W-:Y:S01]  /*2950*/  STG.E desc[UR22][R26.64], R35 ;  /* 0x000000231a007986 */ /* 0x0001e2000c101916 */
[----:B------:R-:W-:Y:S01]  /*2960*/  BAR.SYNC.DEFER_BLOCKING 0x0 ;  /* 0x0000000000007b1d */ /* 0x000fe20000010000 */
[----:B0-----:R-:W-:-:S02]  /*2970*/  IADD3.X R35, PT, PT, R30, UR6, RZ, P0, !PT ;  /* 0x000000061e237c10 */ /* 0x001fc400087fe4ff */
[----:B------:R-:W-:-:S03]  /*2980*/  IADD3 R36, P0, PT, R36, UR12, RZ ;  /* 0x0000000c24247c10 */ /* 0x000fc6000ff1e0ff */
[----:B------:R-:W-:Y:S04]  /*2990*/  STS [R11], R3 ;  /* 0x000000030b007388 */ /* 0x000fe80000000800 */
[----:B------:R0:W-:Y:S04]  /*29a0*/  STS [R15], R37 ;  /* 0x000000250f007388 */ /* 0x0001e80000000800 */
[----:B------:R1:W-:Y:S04]  /*29b0*/  STS [R2], R4 ;  /* 0x0000000402007388 */ /* 0x0003e80000000800 */
[----:B------:R-:W-:Y:S01]  /*29c0*/  STS [R9], R23 ;  /* 0x0000001709007388 */ /* 0x000fe20000000800 */
[----:B0-----:R-:W-:Y:S01]  /*29d0*/  IADD3.X R37, PT, PT, R16, UR6, RZ, P0, !PT ;  /* 0x0000000610257c10 */ /* 0x001fe200087fe4ff */
[----:B------:R-:W-:Y:S01]  /*29e0*/  BAR.SYNC.DEFER_BLOCKING 0x0 ;  /* 0x0000000000007b1d */ /* 0x000fe20000010000 */
[----:B-1----:R-:W-:-:S04]  /*29f0*/  IADD3 R2, P1, PT, R32, UR12, RZ ;  /* 0x0000000c20027c10 */ /* 0x002fc8000ff3e0ff */
        /* <DEDUP_REMOVED lines=45> */
.L_x_8402:
[----:B------:R-:W-:Y:S02]  /*2cd0*/  ISETP.NE.AND P0, PT, R14, RZ, PT ;  /* 0x000000ff0e00720c */ /* 0x000fe40003f05270 */
[----:B-1----:R-:W-:-:S11]  /*2ce0*/  FMNMX R5, R2, R5, !PT ;  /* 0x0000000502057209 */ /* 0x002fd60007800000 */
[----:B------:R-:W-:Y:S05]  /*2cf0*/  @P0 BRA `(.L_x_8395) ;  /* 0x0000000000080947 */ /* 0x000fea0003800000 */
[----:B0-----:R-:W0:Y:S02]  /*2d00*/  LDC.64 R2, c[0x0][0x3a8] ;  /* 0x0000ea00ff027b82 */ /* 0x001e240000000a00 */
[----:B0-----:R1:W-:Y:S02]  /*2d10*/  REDG.E.MAX.S32.STRONG.GPU desc[UR22][R2.64], R5 ;  /* 0x000000050200798e */ /* 0x0013e4000d12e316 */
.L_x_8395:
[----:B------:R-:W-:Y:S05]  /*2d20*/  BSYNC B0 ;  /* 0x0000000000007941 */ /* 0x000fea0003800000 */
.L_x_8394:
        /* <DEDUP_REMOVED lines=11> */
[----:B01----:R-:W-:Y:S05]  /*2de0*/  CALL.REL.NOINC `($__internal_231_$__cuda_sm20_rcp_rn_f32_slowpath) ;  /* 0x0000000400987944 */ /* 0x003fea0003c00000 */
[----:B------:R-:W-:Y:S05]  /*2df0*/  BRA `(.L_x_8398) ;  /* 0x0000000000147947 */ /* 0x000fea0003800000 */
.L_x_8397:
[----:B------:R-:W2:Y:S01]  /*2e00*/  MUFU.RCP R0, UR7 ;  /* 0x0000000700007d08 */ /* 0x000ea20008001000 */
[----:B01----:R-:W-:-:S04]  /*2e10*/  IMAD.U32 R3, RZ, RZ, UR7 ;  /* 0x00000007ff037e24 */ /* 0x003fc8000f8e00ff */
[----:B--2---:R-:W-:-:S04]  /*2e20*/  FFMA R2, R0, R3, -1 ;  /* 0xbf80000000027423 */ /* 0x004fc80000000003 */
[----:B------:R-:W-:-:S04]  /*2e30*/  FADD.FTZ R3, -R2, -RZ ;  /* 0x800000ff02037221 */ /* 0x000fc80000010100 */
[----:B------:R-:W-:-:S07]  /*2e40*/  FFMA R0, R0, R3, R0 ;  /* 0x0000000300007223 */ /* 0x000fce0000000000 */
.L_x_8398:
[----:B------:R-:W0:Y:S02]  /*2e50*/  LDC.64 R2, c[0x0][0x3b0] ;  /* 0x0000ec00ff027b82 */ /* 0x000e240000000a00 */
[----:B0-----:R-:W-:Y:S01]  /*2e60*/  STG.E desc[UR22][R2.64], R0 ;  /* 0x0000000002007986 */ /* 0x001fe2000c101916 */
[----:B------:R-:W-:Y:S05]  /*2e70*/  EXIT ;  /* 0x000000000000794d */ /* 0x000fea0003800000 */
.L_x_8396:
[----:B------:R-:W-:Y:S02]  /*2e80*/  HFMA2 R7, -RZ, RZ, 0, 2.384185791015625e-07 ;  /* 0x00000004ff077431 */ /* 0x000fe400000001ff */
[----:B------:R-:W-:Y:S02]  /*2e90*/  IMAD.MOV.U32 R9, RZ, RZ, 0x1f ;  /* 0x0000001fff097424 */ /* 0x000fe400078e00ff */
[----:B------:R-:W-:-:S07]  /*2ea0*/  IMAD.MOV.U32 R4, RZ, RZ, -0x1 ;  /* 0xffffffffff047424 */ /* 0x000fce00078e00ff */
[----:B01----:R-:W-:Y:S05]  /*2eb0*/  WARPSYNC.COLLECTIVE R4, `(.L_x_8399) ;  /* 0x0000000004087348 */ /* 0x003fea0003c00000 */
[----:B-1----:R1:W2:Y:S02]  /*2ec0*/  SHFL.DOWN P0, R5, R0, R7, R9 ;  /* 0x0800000700057389 */ /* 0x0022a40000000009 */
[----:B012---:R-:W-:Y:S05]  /*2ed0*/  ENDCOLLECTIVE ;  /* 0x000000000000791b */ /* 0x007fea0003800000 */
.L_x_8399:
[----:B------:R-:W-:Y:S02]  /*2ee0*/  IMAD.MOV.U32 R7, RZ, RZ, 0x2 ;  /* 0x00000002ff077424 */ /* 0x000fe400078e00ff */
[----:B------:R-:W-:-:S05]  /*2ef0*/  IMAD.MOV.U32 R3, RZ, RZ, R5 ;  /* 0x000000ffff037224 */ /* 0x000fca00078e0005 */
[----:B------:R-:W-:-:S05]  /*2f00*/  FMNMX R3, R3, R0, !PT ;  /* 0x0000000003037209 */ /* 0x000fca0007800000 */
[----:B------:R-:W-:-:S07]  /*2f10*/  IMAD.MOV.U32 R0, RZ, RZ, R3 ;  /* 0x000000ffff007224 */ /* 0x000fce00078e0003 */
[----:B------:R-:W-:Y:S05]  /*2f20*/  WARPSYNC.COLLECTIVE R4, `(.L_x_8400) ;  /* 0x0000000004087348 */ /* 0x000fea0003c00000 */
[----:B------:R0:W1:Y:S02]  /*2f30*/  SHFL.DOWN P0, R5, R0, R7, R9 ;  /* 0x0800000700057389 */ /* 0x0000640000000009 */
[----:B01----:R-:W-:Y:S05]  /*2f40*/  ENDCOLLECTIVE ;  /* 0x000000000000791b */ /* 0x003fea0003800000 */
.L_x_8400:
[----:B------:R-:W-:Y:S01]  /*2f50*/  IMAD.MOV.U32 R7, RZ, RZ, 0x1 ;  /* 0x00000001ff077424 */ /* 0x000fe200078e00ff */
[----:B------:R-:W-:-:S04]  /*2f60*/  MOV R2, R5 ;  /* 0x0000000500027202 */ /* 0x000fc80000000f00 */
[----:B------:R-:W-:-:S05]  /*2f70*/  FMNMX R2, R3, R2, !PT ;  /* 0x0000000203027209 */ /* 0x000fca0007800000 */
[----:B------:R-:W-:-:S07]  /*2f80*/  IMAD.MOV.U32 R0, RZ, RZ, R2 ;  /* 0x000000ffff007224 */ /* 0x000fce00078e0002 */
[----:B------:R-:W-:Y:S05]  /*2f90*/  WARPSYNC.COLLECTIVE R4, `(.L_x_8401) ;  /* 0x0000000004087348 */ /* 0x000fea0003c00000 */
[----:B------:R0:W1:Y:S02]  /*2fa0*/  SHFL.DOWN P0, R5, R0, R7, R9 ;  /* 0x0800000700057389 */ /* 0x0000640000000009 */
[----:B01----:R-:W-:Y:S05]  /*2fb0*/  ENDCOLLECTIVE ;  /* 0x000000000000791b */ /* 0x003fea0003800000 */
.L_x_8401:
[----:B------:R-:W-:Y:S05]  /*2fc0*/  BRA `(.L_x_8402) ;  /* 0xfffffffc00407947 */ /* 0x000fea000383ffff */
        .weak           $__internal_230_$__cuda_sm20_div_u64
        .type           $__internal_230_$__cuda_sm20_div_u64,@function
        .size           $__internal_230_$__cuda_sm20_div_u64,($__internal_231_$__cuda_sm20_rcp_rn_f32_slowpath - $__internal_230_$__cuda_sm20_div_u64)
$__internal_230_$__cuda_sm20_div_u64:
        /* <DEDUP_REMOVED lines=71> */
[----:B------:R-:W-:Y:S11]  /*3440*/  RET.REL.NODEC R2 `(_ZN18transformer_engine6detail32dgated_act_cast_transpose_kernelILi1ELi2Eff13__nv_bfloat16NS_5EmptyEXadL_ZNS_5dsiluIffEET_T0_RKS3_EEXadL_ZNS_4siluIffEES5_S6_S8_EEEEvPKT2_SC_PT3_SE_PKT1_PSF_SI_mmm) ;  /* 0xffffffc802ec7950 */ /* 0x000ff60003c3ffff */
        .weak           $__internal_231_$__cuda_sm20_rcp_rn_f32_slowpath
        .type           $__internal_231_$__cuda_sm20_rcp_rn_f32_slowpath,@function
        .size           $__internal_231_$__cuda_sm20_rcp_rn_f32_slowpath,(.L_x_29532 - $__internal_231_$__cuda_sm20_rcp_rn_f32_slowpath)
$__internal_231_$__cuda_sm20_rcp_rn_f32_slowpath:
        /* <DEDUP_REMOVED lines=15> */
.L_x_8404:
[----:B------:R-:W-:-:S05]  /*3540*/  VIADD R31, R30, 0xffffff03 ;  /* 0xffffff031e1f7836 */ /* 0x000fca0000000000 */
        /* <DEDUP_REMOVED lines=32> */
.L_x_8406:
[----:B------:R-:W0:Y:S02]  /*3750*/  MUFU.RCP R0, R0 ;  /* 0x0000000000007308 */ /* 0x000e240000001000 */
.L_x_8405:
[----:B------:R-:W-:Y:S05]  /*3760*/  BSYNC B1 ;  /* 0x0000000000017941 */ /* 0x000fea0003800000 */
.L_x_8403:
[----:B------:R-:W-:Y:S02]  /*3770*/  IMAD.MOV.U32 R30, RZ, RZ, R15 ;  /* 0x000000ffff1e7224 */ /* 0x000fe400078e000f */
[----:B------:R-:W-:-:S04]  /*3780*/  IMAD.MOV.U32 R31, RZ, RZ, 0x0 ;  /* 0x00000000ff1f7424 */ /* 0x000fc800078e00ff */
[----:B0-----:R-:W-:Y:S05]  /*3790*/  RET.REL.NODEC R30 `(_ZN18transformer_engine6detail32dgated_act_cast_transpose_kernelILi1ELi2Eff13__nv_bfloat16NS_5EmptyEXadL_ZNS_5dsiluIffEET_T0_RKS3_EEXadL_ZNS_4siluIffEES5_S6_S8_EEEEvPKT2_SC_PT3_SE_PKT1_PSF_SI_mmm) ;  /* 0xffffffc81e187950 */ /* 0x001fea0003c3ffff */
.L_x_8407:
        /* <DEDUP_REMOVED lines=14> */
.L_x_29532:


//--------------------- .text._ZN18transformer_engine6detail43dgated_act_cast_transpose_kernel_notalignedILi1ELi2Eff6__halfNS_5EmptyEXadL_ZNS_5dsiluIffEET_T0_RKS3_EEXadL_ZNS_4siluIffEES5_S6_S8_EEEEvPKT2_SC_PT3_SE_PKT1_PSF_SI_mmm --------------------------
	.section	.text._ZN18transformer_engine6detail43dgated_act_cast_transpose_kernel_notalignedILi1ELi2Eff6__halfNS_5EmptyEXadL_ZNS_5dsiluIffEET_T0_RKS3_EEXadL_ZNS_4siluIffEES5_S6_S8_EEEEvPKT2_SC_PT3_SE_PKT1_PSF_SI_mmm,"ax",@progbits
	.align	128
        .global         _ZN18transformer_engine6detail43dgated_act_cast_transpose_kernel_notalignedILi1ELi2Eff6__halfNS_5EmptyEXadL_ZNS_5dsiluIffEET_T0_RKS3_EEXadL_ZNS_4siluIffEES5_S6_S8_EEEEvPKT2_SC_PT3_SE_PKT1_PSF_SI_mmm
        .type           _ZN18transformer_engine6detail43dgated_act_cast_transpose_kernel_notalignedILi1ELi2Eff6__halfNS_5EmptyEXadL_ZNS_5dsiluIffEET_T0_RKS3_EEXadL_ZNS_4siluIffEES5_S6_S8_EEEEvPKT2_SC_PT3_SE_PKT1_PSF_SI_mmm,@function
        .size           _ZN18transformer_engine6detail43dgated_act_cast_transpose_kernel_notalignedILi1ELi2Eff6__halfNS_5EmptyEXadL_ZNS_5dsiluIffEET_T0_RKS3_EEXadL_ZNS_4siluIffEES5_S6_S8_EEEEvPKT2_SC_PT3_SE_PKT1_PSF_SI_mmm,(.L_x_29534 - _ZN18transformer_engine6detail43dgated_act_cast_transpose_kernel_notalignedILi1ELi2Eff6__halfNS_5EmptyEXadL_ZNS_5dsiluIffEET_T0_RKS3_EEXadL_ZNS_4siluIffEES5_S6_S8_EEEEvPKT2_SC_PT3_SE_PKT1_PSF_SI_mmm)
        .other          _ZN18transformer_engine6detail43dgated_act_cast_transpose_kernel_notalignedILi1ELi2Eff6__halfNS_5EmptyEXadL_ZNS_5dsiluIffEET_T0_RKS3_EEXadL_ZNS_4siluIffEES5_S6_S8_EEEEvPKT2_SC_PT3_SE_PKT1_PSF_SI_mmm,@"STO_CUDA_ENTRY STV_DEFAULT"
_ZN18transformer_engine6detail43dgated_act_cast_transpose_kernel_notalignedILi1ELi2Eff6__halfNS_5EmptyEXadL_ZNS_5dsiluIffEET_T0_RKS3_EEXadL_ZNS_4siluIffEES5_S6_S8_EEEEvPKT2_SC_PT3_SE_PKT1_PSF_SI_mmm:
.text._ZN18transformer_engine6detail43dgated_act_cast_transpose_kernel_notalignedILi1ELi2Eff6__halfNS_5EmptyEXadL_ZNS_5dsiluIffEET_T0_RKS3_EEXadL_ZNS_4siluIffEES5_S6_S8_EEEEvPKT2_SC_PT3_SE_PKT1_PSF_SI_mmm:
        /* <DEDUP_REMOVED lines=43> */
.L_x_8408:
[----:B------:R-:W-:-:S07]  /*02b0*/  MOV R3, 0x2d0 ;  /* 0x000002d000037802 */ /* 0x000fce0000000f00 */
[----:B------:R-:W-:Y:S05]  /*02c0*/  CALL.REL.NOINC `($__internal_232_$__cuda_sm20_div_u64) ;  /* 0x0000003c00247944 */ /* 0x000fea0003c00000 */
        /* <DEDUP_REMOVED lines=11> */
.L_x_8409:
        /* <DEDUP_REMOVED lines=167> */
.L_x_8411:
[----:B------:R-:W-:Y:S05]  /*0df0*/  BSYNC.RECONVERGENT B0 ;  /* 0x0000000000007941 */ /* 0x000fea0003800200 */
.L_x_8410:
[----:B------:R-:W-:Y:S04]  /*0e00*/  BSSY.RECONVERGENT B0, `(.L_x_8412) ;  /* 0x0000009000007945 */ /* 0x000fe80003800200 */
[----:B------:R-:W-:Y:S05]  /*0e10*/  @P0 BRA `(.L_x_8413) ;  /* 0x00000000000c0947 */ /* 0x000fea0003800000 */
[----:B------:R-:W-:-:S07]  /*0e20*/  MOV R34, 0xe40 ;  /* 0x00000e4000227802 */ /* 0x000fce0000000f00 */
[----:B0----5:R-:W-:Y:S05]  /*0e30*/  CALL.REL.NOINC `($__internal_233_$__cuda_sm20_rcp_rn_f32_slowpath) ;  /* 0x0000003400687944 */ /* 0x021fea0003c00000 */
[----:B------:R-:W-:Y:S05]  /*0e40*/  BRA `(.L_x_8414) ;  /* 0x0000000000107947 */ /* 0x000fea0003800000 */
.L_x_8413:
[----:B------:R-:W1:Y:S02]  /*0e50*/  MUFU.RCP R41, R0 ;  /* 0x0000000000297308 */ /* 0x000e640000001000 */
[----:B-1----:R-:W-:-:S04]  /*0e60*/  FFMA R14, R0, R41, -1 ;  /* 0xbf800000000e7423 */ /* 0x002fc80000000029 */
[----:B------:R-:W-:-:S04]  /*0e70*/  FADD.FTZ R14, -R14, -RZ ;  /* 0x800000ff0e0e7221 */ /* 0x000fc80000010100 */
[----:B------:R-:W-:-:S07]  /*0e80*/  FFMA R41, R41, R14, R41 ;  /* 0x0000000e29297223 */ /* 0x000fce0000000029 */
.L_x_8414:
[----:B------:R-:W-:Y:S05]  /*0e90*/  BSYNC.RECONVERGENT B0 ;  /* 0x0000000000007941 */ /* 0x000fea0003800200 */
.L_x_8412:
        /* <DEDUP_REMOVED lines=24> */
[----:B------:R-:W-:Y:S05]  /*1020*/  CALL.REL.NOINC `($__internal_233_$__cuda_sm20_rcp_rn_f32_slowpath) ;  /* 0x0000003000ec7944 */ /* 0x000fea0003c00000 */
[----:B------:R-:W-:Y:S05]  /*1030*/  BRA `(.L_x_8417) ;  /* 0x0000000000107947 */ /* 0x000fea0003800000 */
.L_x_8416:
[----:B------:R-:W0:Y:S02]  /*1040*/  MUFU.RCP R41, R22 ;  /* 0x0000001600297308 */ /* 0x000e240000001000 */
[----:B0-----:R-:W-:-:S04]  /*1050*/  FFMA R0, R22, R41, -1 ;  /* 0xbf80000016007423 */ /* 0x001fc80000000029 */
[----:B------:R-:W-:-:S04]  /*1060*/  FADD.FTZ R0, -R0, -RZ ;  /* 0x800000ff00007221 */ /* 0x000fc80000010100 */
[----:B------:R-:W-:-:S07]  /*1070*/  FFMA R41, R41, R0, R41 ;  /* 0x0000000029297223 */ /* 0x000fce0000000029 */
.L_x_8417:
[----:B------:R-:W-:Y:S05]  /*1080*/  BSYNC.RECONVERGENT B0 ;  /* 0x0000000000007941 */ /* 0x000fea0003800200 */
.L_x_8415:
        /* <DEDUP_REMOVED lines=25> */
[----:B------:R-:W-:Y:S01]  /*1220*/  F2FP.F16.F32.PACK_AB R5, RZ, R8 ;  /* 0x00000008ff05723e */ /* 0x000fe200000000ff */
        /* <DEDUP_REMOVED lines=13> */
[----:B------:R-:W-:Y:S02]  /*1300*/  F2FP.F16.F32.PACK_AB R6, RZ, R6 ;  /* 0x00000006ff06723e */ /* 0x000fe400000000ff */
[----:B------:R-:W-:Y:S01]  /*1310*/  F2FP.F16.F32.PACK_AB R9, RZ, R9 ;  /* 0x00000009ff09723e */ /* 0x000fe200000000ff */
[--C-:B------:R-:W-:Y:S01]  /*1320*/  IMAD.X R33, RZ, RZ, R21.reuse, P2 ;  /* 0x000000ffff217224 */ /* 0x100fe200010e0615 */
[----:B------:R-:W-:Y:S01]  /*1330*/  F2FP.F16.F32.PACK_AB R10, RZ, R10 ;  /* 0x0000000aff0a723e */ /* 0x000fe200000000ff */
        /* <DEDUP_REMOVED lines=46> */
.L_x_8419:
[----:B------:R-:W-:Y:S05]  /*1620*/  BSYNC.RECONVERGENT B0 ;  /* 0x0000000000007941 */ /* 0x000fea0003800200 */
.L_x_8418:
        /* <DEDUP_REMOVED lines=24> */
[----:B-----5:R-:W-:Y:S05]  /*17b0*/  CALL.REL.NOINC `($__internal_233_$__cuda_sm20_rcp_rn_f32_slowpath) ;  /* 0x0000002c00087944 */ /* 0x020fea0003c00000 */
[----:B------:R-:W-:Y:S05]  /*17c0*/  BRA `(.L_x_8422) ;  /* 0x0000000000107947 */ /* 0x000fea0003800000 */
.L_x_8421:
[----:B------:R-:W0:Y:S02]  /*17d0*/  MUFU.RCP R41, R22 ;  /* 0x0000001600297308 */ /* 0x000e240000001000 */
[----:B0-----:R-:W-:-:S04]  /*17e0*/  FFMA R0, R22, R41, -1 ;  /* 0xbf80000016007423 */ /* 0x001fc80000000029 */
[----:B------:R-:W-:-:S04]  /*17f0*/  FADD.FTZ R0, -R0, -RZ ;  /* 0x800000ff00007221 */ /* 0x000fc80000010100 */
[----:B------:R-:W-:-:S07]  /*1800*/  FFMA R41, R41, R0, R41 ;  /* 0x0000000029297223 */ /* 0x000fce0000000029 */
.L_x_8422:
[----:B------:R-:W-:Y:S05]  /*1810*/  BSYNC.RECONVERGENT B0 ;  /* 0x0000000000007941 */ /* 0x000fea0003800200 */
.L_x_8420:
        /* <DEDUP_REMOVED lines=24> */
[----:B-----5:R-:W-:Y:S05]  /*19a0*/  CALL.REL.NOINC `($__internal_233_$__cuda_sm20_rcp_rn_f32_slowpath) ;  /* 0x00000028008c7944 */ /* 0x020fea0003c00000 */
[----:B------:R-:W-:Y:S05]  /*19b0*/  BRA `(.L_x_8425) ;  /* 0x0000000000107947 */ /* 0x000fea0003800000 */
.L_x_8424:
[----:B------:R-:W0:Y:S02]  /*19c0*/  MUFU.RCP R41, R34 ;  /* 0x0000002200297308 */ /* 0x000e240000001000 */
[----:B0-----:R-:W-:-:S04]  /*19d0*/  FFMA R0, R34, R41, -1 ;  /* 0xbf80000022007423 */ /* 0x001fc80000000029 */
[----:B------:R-:W-:-:S04]  /*19e0*/  FADD.FTZ R0, -R0, -RZ ;  /* 0x800000ff00007221 */ /* 0x000fc80000010100 */
[----:B------:R-:W-:-:S07]  /*19f0*/  FFMA R41, R41, R0, R41 ;  /* 0x0000000029297223 */ /* 0x000fce0000000029 */
.L_x_8425:
[----:B------:R-:W-:Y:S05]  /*1a00*/  BSYNC.RECONVERGENT B0 ;  /* 0x0000000000007941 */ /* 0x000fea0003800200 */
.L_x_8423:
[----:B------:R-:W-:Y:S01]  /*1a10*/  ISETP.GE.U32.AND P0, PT, R15, UR30, PT ;  /* 0x0000001e0f007c0c */ /* 0x000fe2000bf06070 */
[C---:B------:R-:W-:Y:S01]  /*1a20*/  FADD R0, -R41.reuse, 1 ;  /* 0x3f80000029007421 */ /* 0x040fe20000000100 */
[----:B------:R-:W-:Y:S02]  /*1a30*/  FMUL R15, R26, UR22 ;  /* 0x000000161a0f7c20 */ /* 0x000fe40008400000 */
[----:B------:R-:W-:Y:S01]  /*1a40*/  ISETP.GE.U32.OR P0, PT, R44, UR29, P0 ;  /* 0x0000001d2c007c0c */ /* 0x000fe20008706470 */
[----:B------:R-:W-:Y:S02]  /*1a50*/  FMUL R0, R0, R41 ;  /* 0x0000002900007220 */ /* 0x000fe40000400000 */
[----:B------:R-:W-:Y:S02]  /*1a60*/  F2FP.F16.F32.PACK_AB R15, RZ, R15 ;  /* 0x0000000fff0f723e */ /* 0x000fe400000000ff */
        /* <DEDUP_REMOVED lines=14> */
[----:B------:R-:W-:Y:S02]  /*1b50*/  F2FP.F16.F32.PACK_AB R16, RZ, R16 ;  /* 0x00000010ff10723e */ /* 0x000fe400000000ff */
        /* <DEDUP_REMOVED lines=9> */
[----:B------:R-:W-:Y:S02]  /*1bf0*/  F2FP.F16.F32.PACK_AB R17, RZ, R17 ;  /* 0x00000011ff11723e */ /* 0x000fe400000000ff */
[----:B------:R-:W-:Y:S02]  /*1c00*/  ISETP.LT.U32.AND P1, PT, R18, UR29, !P1 ;  /* 0x0000001d12007c0c */ /* 0x000fe4000cf21070 */
[----:B0-----:R-:W-:Y:S01]  /*1c10*/  IADD3 R37, P3, PT, R42, UR14, RZ ;  /* 0x0000000e2a257c10 */ /* 0x001fe2000ff7e0ff */
[----:B------:R0:W-:Y:S01]  /*1c20*/  @!P0 STG.E.U16 desc[UR24][R34.64], R17 ;  /* 0x0000001122008986 */ /* 0x0001e2000c101518 */
[----:B------:R-:W-:-:S02]  /*1c30*/  @!P0 IADD3.X R36, PT, PT, R20, UR15, RZ, P2, !PT ;  /* 0x0000000f14248c10 */ /* 0x000fc400097fe4ff */
[----:B------:R-:W-:Y:S02]  /*1c40*/  @!P0 LEA R22, P2, R31, UR6, 0x1 ;  /* 0x000000061f168c11 */ /* 0x000fe4000f8408ff */
[----:B------:R-:W-:Y:S02]  /*1c50*/  IADD3.X R21, PT, PT, R21, UR15, RZ, P3, !PT ;  /* 0x0000000f15157c10 */ /* 0x000fe40009ffe4ff */
[----:B------:R-:W-:Y:S02]  /*1c60*/  F2FP.F16.F32.PACK_AB R20, RZ, R23 ;  /* 0x00000017ff14723e */ /* 0x000fe400000000ff */
        /* <DEDUP_REMOVED lines=51> */
.L_x_8427:
[----:B------:R-:W-:Y:S05]  /*1fa0*/  BSYNC.RECONVERGENT B0 ;  /* 0x0000000000007941 */ /* 0x000fea0003800200 */
.L_x_8426:
        /* <DEDUP_REMOVED lines=20> */
[----:B------:R-:W-:Y:S05]  /*20f0*/  CALL.REL.NOINC `($__internal_233_$__cuda_sm20_rcp_rn_f32_slowpath) ;  /* 0x0000002000b87944 */ /* 0x000fea0003c00000 */
[----:B------:R-:W-:Y:S05]  /*2100*/  BRA `(.L_x_8430) ;  /* 0x0000000000107947 */ /* 0x000fea0003800000 */
.L_x_8429:
[----:B------:R-:W0:Y:S02]  /*2110*/  MUFU.RCP R41, R34 ;  /* 0x0000002200297308 */ /* 0x000e240000001000 */
[----:B0-----:R-:W-:-:S04]  /*2120*/  FFMA R0, R34, R41, -1 ;  /* 0xbf80000022007423 */ /* 0x001fc80000000029 */
[----:B------:R-:W-:-:S04]  /*2130*/  FADD.FTZ R0, -R0, -RZ ;  /* 0x800000ff00007221 */ /* 0x000fc80000010100 */
[----:B------:R-:W-:-:S07]  /*2140*/  FFMA R41, R41, R0, R41 ;  /* 0x0000000029297223 */ /* 0x000fce0000000029 */
.L_x_8430:
[----:B------:R-:W-:Y:S05]  /*2150*/  BSYNC.RECONVERGENT B0 ;  /* 0x0000000000007941 */ /* 0x000fea0003800200 */
.L_x_8428:
        /* <DEDUP_REMOVED lines=26> */
.L_x_8432:
[----:B------:R-:W0:Y:S02]  /*2300*/  MUFU.RCP R41, R36 ;  /* 0x0000002400297308 */ /* 0x000e240000001000 */
[----:B0-----:R-:W-:-:S04]  /*2310*/  FFMA R0, R36, R41, -1 ;  /* 0xbf80000024007423 */ /* 0x001fc80000000029 */
[----:B------:R-:W-:-:S04]  /*2320*/  FADD.FTZ R0, -R0, -RZ ;  /* 0x800000ff00007221 */ /* 0x000fc80000010100 */
[----:B------:R-:W-:-:S07]  /*2330*/  FFMA R41, R41, R0, R41 ;  /* 0x0000000029297223 */ /* 0x000fce0000000029 */
.L_x_8433:
[----:B------:R-:W-:Y:S05]  /*2340*/  BSYNC.RECONVERGENT B0 ;  /* 0x0000000000007941 */ /* 0x000fea0003800200 */
.L_x_8431:
        /* <DEDUP_REMOVED lines=13> */
[----:B------:R-:W-:-:S03]  /*2420*/  F2FP.F16.F32.PACK_AB R8, RZ, R8 ;  /* 0x00000008ff08723e */ /* 0x000fc600000000ff */
        /* <DEDUP_REMOVED lines=16> */
[----:B------:R-:W-:Y:S02]  /*2530*/  F2FP.F16.F32.PACK_AB R12, RZ, R12 ;  /* 0x0000000cff0c723e */ /* 0x000fe400000000ff */
[----:B------:R-:W-:Y:S01]  /*2540*/  @!P0 LEA.HI.X R37, R13, UR9, R40, 0x1, P1 ;  /* 0x000000090d258c11 */ /* 0x000fe200088f0c28 */
[----:B------:R-:W-:Y:S01]  /*2550*/  FMUL R13, R28, UR22 ;  /* 0x000000161c0d7c20 */ /* 0x000fe20008400000 */
[C---:B------:R-:W-:Y:S02]  /*2560*/  @!P0 IADD3 R40, P2, PT, R25.reuse, UR14, RZ ;  /* 0x0000000e19288c10 */ /* 0x040fe4000ff5e0ff */
[C---:B0-----:R-:W-:Y:S01]  /*2570*/  @!P0 LEA R34, P1, R25.reuse, UR6, 0x1 ;  /* 0x0000000619228c11 */ /* 0x041fe2000f8208ff */
[----:B------:R0:W-:Y:S01]  /*2580*/  @!P0 STG.E.U16 desc[UR24][R36.64], R12 ;  /* 0x0000000c24008986 */ /* 0x0001e2000c101518 */
[----:B------:R-:W-:Y:S02]  /*2590*/  F2FP.F16.F32.PACK_AB R13, RZ, R13 ;  /* 0x0000000dff0d723e */ /* 0x000fe400000000ff */
[----:B------:R-:W-:Y:S01]  /*25a0*/  @!P0 LEA.HI.X R35, R25, UR7, R30, 0x1, P1 ;  /* 0x0000000719238c11 */ /* 0x000fe200088f0c1e */
[----:B-1----:R-:W-:Y:S01]  /*25b0*/  FFMA R38, R24, R41, 1 ;  /* 0x3f80000018267423 */ /* 0x002fe20000000029 */
[----:B------:R-:W-:-:S02]  /*25c0*/  @!P0 IADD3.X R41, PT, PT, R30, UR15, RZ, P2, !PT ;  /* 0x0000000f1e298c10 */ /* 0x000fc400097fe4ff */
[----:B------:R-:W-:Y:S01]  /*25d0*/  @!P0 LEA R24, P2, R40, UR6, 0x1 ;  /* 0x0000000628188c11 */ /* 0x000fe2000f8408ff */
[----:B------:R-:W-:Y:S01]  /*25e0*/  VIADD R30, R38, 0x1800000 ;  /* 0x01800000261e7836 */ /* 0x000fe20000000000 */
[----:B------:R-:W-:Y:S01]  /*25f0*/  F2FP.F16.F32.PACK_AB R14, RZ, R14 ;  /* 0x0000000eff0e723e */ /* 0x000fe200000000ff */
        /* <DEDUP_REMOVED lines=13> */
[----:B------:R-:W-:Y:S05]  /*26d0*/  CALL.REL.NOINC `($__internal_233_$__cuda_sm20_rcp_rn_f32_slowpath) ;  /* 0x0000001c00407944 */ /* 0x000fea0003c00000 */
[----:B------:R-:W-:Y:S05]  /*26e0*/  BRA `(.L_x_8436) ;  /* 0x0000000000107947 */ /* 0x000fea0003800000 */
.L_x_8435:
[----:B------:R-:W0:Y:S02]  /*26f0*/  MUFU.RCP R41, R38 ;  /* 0x0000002600297308 */ /* 0x000e240000001000 */
[----:B0-----:R-:W-:-:S04]  /*2700*/  FFMA R0, R38, R41, -1 ;  /* 0xbf80000026007423 */ /* 0x001fc80000000029 */
[----:B------:R-:W-:-:S04]  /*2710*/  FADD.FTZ R0, -R0, -RZ ;  /* 0x800000ff00007221 */ /* 0x000fc80000010100 */
[----:B------:R-:W-:-:S07]  /*2720*/  FFMA R41, R41, R0, R41 ;  /* 0x0000000029297223 */ /* 0x000fce0000000029 */
.L_x_8436:
[----:B------:R-:W-:Y:S05]  /*2730*/  BSYNC.RECONVERGENT B0 ;  /* 0x0000000000007941 */ /* 0x000fea0003800200 */
.L_x_8434:
        /* <DEDUP_REMOVED lines=24> */
[----:B------:R-:W-:Y:S05]  /*28c0*/  CALL.REL.NOINC `($__internal_233_$__cuda_sm20_rcp_rn_f32_slowpath) ;  /* 0x0000001800c47944 */ /* 0x000fea0003c00000 */
[----:B------:R-:W-:Y:S05]  /*28d0*/  BRA `(.L_x_8439) ;  /* 0x0000000000107947 */ /* 0x000fea0003800000 */
.L_x_8438:
[----:B------:R-:W0:Y:S02]  /*28e0*/  MUFU.RCP R41, R28 ;  /* 0x0000001c00297308 */ /* 0x000e240000001000 */
[----:B0-----:R-:W-:-:S04]  /*28f0*/  FFMA R0, R28, R41, -1 ;  /* 0xbf8000001c007423 */ /* 0x001fc80000000029 */
[----:B------:R-:W-:-:S04]  /*2900*/  FADD.FTZ R0, -R0, -RZ ;  /* 0x800000ff00007221 */ /* 0x000fc80000010100 */
[----:B------:R-:W-:-:S07]  /*2910*/  FFMA R41, R41, R0, R41 ;  /* 0x0000000029297223 */ /* 0x000fce0000000029 */
.L_x_8439:
[----:B------:R-:W-:Y:S05]  /*2920*/  BSYNC.RECONVERGENT B0 ;  /* 0x0000000000007941 */ /* 0x000fea0003800200 */
.L_x_8437:
        /* <DEDUP_REMOVED lines=12> */
[----:B------:R-:W-:Y:S01]  /*29f0*/  F2FP.F16.F32.PACK_AB R36, RZ, R36 ;  /* 0x00000024ff24723e */ /* 0x000fe200000000ff */
        /* <DEDUP_REMOVED lines=41> */
[----:B------:R-:W-:Y:S02]  /*2c90*/  F2FP.F16.F32.PACK_AB R37, RZ, R37 ;  /* 0x00000025ff25723e */ /* 0x000fe400000000ff */
[----:B0-----:R-:W-:Y:S01]  /*2ca0*/  PRMT R24, R5, 0x5410, R6 ;  /* 0x0000541005187816 */ /* 0x001fe20000000006 */
[----:B------:R-:W-:Y:S01]  /*2cb0*/  FMUL R6, R23, UR22 ;  /* 0x0000001617067c20 */ /* 0x000fe20008400000 */
[----:B------:R-:W-:Y:S01]  /*2cc0*/  FMUL R5, R34, UR22 ;  /* 0x0000001622057c20 */ /* 0x000fe20008400000 */
[----:B------:R-:W-:Y:S01]  /*2cd0*/  @!P0 STG.E.U16 desc[UR24][R26.64], R37 ;  /* 0x000000251a008986 */ /* 0x000fe2000c101518 */
[----:B------:R-:W-:Y:S02]  /*2ce0*/  PRMT R36, R36, 0x5410, R37 ;  /* 0x0000541024247816 */ /* 0x000fe40000000025 */
[----:B------:R-:W-:Y:S01]  /*2cf0*/  F2FP.F16.F32.PACK_AB R6, RZ, R6 ;  /* 0x00000006ff06723e */ /* 0x000fe200000000ff */
[----:B------:R0:W-:Y:S01]  /*2d00*/  STS [R31], R24 ;  /* 0x000000181f007388 */ /* 0x0001e20000000800 */
[----:B------:R-:W-:-:S02]  /*2d10*/  F2FP.F16.F32.PACK_AB R5, RZ, R5 ;  /* 0x00000005ff05723e */ /* 0x000fc400000000ff */
        /* <DEDUP_REMOVED lines=32> */
.L_x_8444:
        /* <DEDUP_REMOVED lines=48> */
.L_x_8443:
[----:B------:R-:W-:Y:S05]  /*3220*/  BSYNC.RECONVERGENT B1 ;  /* 0x0000000000017941 */ /* 0x000fea0003800200 */
.L_x_8442:
[----:B------:R-:W-:Y:S05]  /*3230*/  @!P0 BRA `(.L_x_8441) ;  /* 0x00000000004c8947 */ /* 0x000fea0003800000 */
[----:B--2---:R-:W-:Y:S02]  /*3240*/  IMAD R18, R8, 0x10, R33 ;  /* 0x0000001008127824 */ /* 0x004fe400078e0221 */
[----:B------:R-:W-:Y:S02]  /*3250*/  IMAD.MOV R16, RZ, RZ, -R16 ;  /* 0x000000ffff107224 */ /* 0x000fe400078e0a10 */
[----:B------:R-:W-:-:S04]  /*3260*/  IMAD R15, R15, 0x4, R18 ;  /* 0x000000040f0f7824 */ /* 0x000fc800078e0212 */
[----:B------:R-:W-:-:S07]  /*3270*/  IMAD.IADD R15, R0, 0x1, R15 ;  /* 0x00000001000f7824 */ /* 0x000fce00078e020f */
.L_x_8445:
        /* <DEDUP_REMOVED lines=15> */
.L_x_8441:
[----:B------:R-:W-:Y:S05]  /*3370*/  BSYNC.RECONVERGENT B0 ;  /* 0x0000000000007941 */ /* 0x000fea0003800200 */
.L_x_8440:
        /* <DEDUP_REMOVED lines=33> */
.L_x_8450:
        /* <DEDUP_REMOVED lines=48> */
.L_x_8449:
[----:B------:R-:W-:Y:S05]  /*3890*/  BSYNC.RECONVERGENT B1 ;  /* 0x0000000000017941 */ /* 0x000fea0003800200 */
.L_x_8448:
[----:B------:R-:W-:Y:S05]  /*38a0*/  @!P0 BRA `(.L_x_8447) ;  /* 0x00000000004c8947 */ /* 0x000fea0003800000 */
[----:B---3--:R-:W-:Y:S02]  /*38b0*/  IMAD R6, R8, 0x10, R33 ;  /* 0x0000001008067824 */ /* 0x008fe400078e0221 */
[----:B------:R-:W-:Y:S02]  /*38c0*/  IMAD.MOV R10, RZ, RZ, -R10 ;  /* 0x000000ffff0a7224 */ /* 0x000fe400078e0a0a */
[----:B------:R-:W-:-:S04]  /*38d0*/  IMAD R13, R13, 0x4, R6 ;  /* 0x000000040d0d7824 */ /* 0x000fc800078e0206 */
[----:B------:R-:W-:-:S07]  /*38e0*/  IMAD.IADD R0, R0, 0x1, R13 ;  /* 0x0000000100007824 */ /* 0x000fce00078e020d */
.L_x_8451:
        /* <DEDUP_REMOVED lines=15> */
.L_x_8447:
[----:B------:R-:W-:Y:S05]  /*39e0*/  BSYNC.RECONVERGENT B0 ;  /* 0x0000000000007941 */ /* 0x000fea0003800200 */
.L_x_8446:
        /* <DEDUP_REMOVED lines=39> */
.L_x_8460:
[----:B------:R-:W-:Y:S02]  /*3c60*/  ISETP.NE.AND P0, PT, R2, RZ, PT ;  /* 0x000000ff0200720c */ /* 0x000fe40003f05270 */
[----:B---3--:R-:W-:-:S11]  /*3c70*/  FMNMX R3, R4, R5, !PT ;  /* 0x0000000504037209 */ /* 0x008fd60007800000 */
[----:B------:R-:W-:Y:S05]  /*3c80*/  @P0 BRA `(.L_x_8453) ;  /* 0x0000000000080947 */ /* 0x000fea0003800000 */
[----:B-1----:R-:W1:Y:S02]  /*3c90*/  LDC.64 R4, c[0x0][0x3a8] ;  /* 0x0000ea00ff047b82 */ /* 0x002e640000000a00 */
[----:B-1----:R3:W-:Y:S02]  /*3ca0*/  REDG.E.MAX.S32.STRONG.GPU desc[UR24][R4.64], R3 ;  /* 0x000000030400798e */ /* 0x0027e4000d12e318 */
.L_x_8453:
[----:B------:R-:W-:Y:S05]  /*3cb0*/  BSYNC B0 ;  /* 0x0000000000007941 */ /* 0x000fea0003800000 */
.L_x_8452:
        /* <DEDUP_REMOVED lines=11> */
[----:B01234-:R-:W-:Y:S05]  /*3d70*/  CALL.REL.NOINC `($__internal_233_$__cuda_sm20_rcp_rn_f32_slowpath) ;  /* 0x0000000400987944 */ /* 0x01ffea0003c00000 */
[----:B------:R-:W-:Y:S05]  /*3d80*/  BRA `(.L_x_8456) ;  /* 0x0000000000147947 */ /* 0x000fea0003800000 */
.L_x_8455:
[----:B------:R-:W5:Y:S01]  /*3d90*/  MUFU.RCP R41, UR22 ;  /* 0x0000001600297d08 */ /* 0x000f620008001000 */
[----:B------:R-:W-:-:S04]  /*3da0*/  IMAD.U32 R0, RZ, RZ, UR22 ;  /* 0x00000016ff007e24 */ /* 0x000fc8000f8e00ff */
[----:B-----5:R-:W-:-:S04]  /*3db0*/  FFMA R0, R41, R0, -1 ;  /* 0xbf80000029007423 */ /* 0x020fc80000000000 */
[----:B------:R-:W-:-:S04]  /*3dc0*/  FADD.FTZ R0, -R0, -RZ ;  /* 0x800000ff00007221 */ /* 0x000fc80000010100 */
[----:B------:R-:W-:-:S07]  /*3dd0*/  FFMA R41, R41, R0, R41 ;  /* 0x0000000029297223 */ /* 0x000fce0000000029 */
.L_x_8456:
[----:B---34-:R-:W3:Y:S02]  /*3de0*/  LDC.64 R2, c[0x0][0x3b0] ;  /* 0x0000ec00ff027b82 */ /* 0x018ee40000000a00 */
[----:B---3--:R-:W-:Y:S01]  /*3df0*/  STG.E desc[UR24][R2.64], R41 ;  /* 0x0000002902007986 */ /* 0x008fe2000c101918 */
[----:B------:R-:W-:Y:S05]  /*3e00*/  EXIT ;  /* 0x000000000000794d */ /* 0x000fea0003800000 */
.L_x_8454:
[----:B------:R-:W-:Y:S02]  /*3e10*/  IMAD.MOV.U32 R7, RZ, RZ, 0x4 ;  /* 0x00000004ff077424 */ /* 0x000fe400078e00ff */
[----:B------:R-:W-:Y:S02]  /*3e20*/  IMAD.MOV.U32 R9, RZ, RZ, 0x1f ;  /* 0x0000001fff097424 */ /* 0x000fe400078e00ff */
[----:B------:R-:W-:-:S07]  /*3e30*/  IMAD.MOV.U32 R6, RZ, RZ, -0x1 ;  /* 0xffffffffff067424 */ /* 0x000fce00078e00ff */
[----:B0123--:R-:W-:Y:S05]  /*3e40*/  WARPSYNC.COLLECTIVE R6, `(.L_x_8457) ;  /* 0x0000000006087348 */ /* 0x00ffea0003c00000 */
[----:B---3--:R3:W4:Y:S02]  /*3e50*/  SHFL.DOWN P0, R5, R0, R7, R9 ;  /* 0x0800000700057389 */ /* 0x0087240000000009 */
[----:B01234-:R-:W-:Y:S05]  /*3e60*/  ENDCOLLECTIVE ;  /* 0x000000000000791b */ /* 0x01ffea0003800000 */
.L_x_8457:
[----:B------:R-:W-:Y:S02]  /*3e70*/  IMAD.MOV.U32 R7, RZ, RZ, 0x2 ;  /* 0x00000002ff077424 */ /* 0x000fe400078e00ff */
[----:B------:R-:W-:-:S05]  /*3e80*/  IMAD.MOV.U32 R3, RZ, RZ, R5 ;  /* 0x000000ffff037224 */ /* 0x000fca00078e0005 */
[----:B------:R-:W-:-:S05]  /*3e90*/  FMNMX R3, R3, R0, !PT ;  /* 0x0000000003037209 */ /* 0x000fca0007800000 */
[----:B------:R-:W-:-:S07]  /*3ea0*/  IMAD.MOV.U32 R0, RZ, RZ, R3 ;  /* 0x000000ffff007224 */ /* 0x000fce00078e0003 */
[----:B------:R-:W-:Y:S05]  /*3eb0*/  WARPSYNC.COLLECTIVE R6, `(.L_x_8458) ;  /* 0x0000000006087348 */ /* 0x000fea0003c00000 */
[----:B------:R0:W1:Y:S02]  /*3ec0*/  SHFL.DOWN P0, R5, R0, R7, R9 ;  /* 0x0800000700057389 */ /* 0x0000640000000009 */
[----:B01----:R-:W-:Y:S05]  /*3ed0*/  ENDCOLLECTIVE ;  /* 0x000000000000791b */ /* 0x003fea0003800000 */
.L_x_8458:
[----:B------:R-:W-:Y:S02]  /*3ee0*/  IMAD.MOV.U32 R7, RZ, RZ, 0x1 ;  /* 0x00000001ff077424 */ /* 0x000fe400078e00ff */
[----:B------:R-:W-:-:S05]  /*3ef0*/  IMAD.MOV.U32 R4, RZ, RZ, R5 ;  /* 0x000000ffff047224 */ /* 0x000fca00078e0005 */
[----:B------:R-:W-:-:S05]  /*3f00*/  FMNMX R4, R3, R4, !PT ;  /* 0x0000000403047209 */ /* 0x000fca0007800000 */
[----:B------:R-:W-:-:S07]  /*3f10*/  IMAD.MOV.U32 R0, RZ, RZ, R4 ;  /* 0x000000ffff007224 */ /* 0x000fce00078e0004 */
[----:B------:R-:W-:Y:S05]  /*3f20*/  WARPSYNC.COLLECTIVE R6, `(.L_x_8459) ;  /* 0x0000000006087348 */ /* 0x000fea0003c00000 */
[----:B------:R0:W1:Y:S02]  /*3f30*/  SHFL.DOWN P0, R5, R0, R7, R9 ;  /* 0x0800000700057389 */ /* 0x0000640000000009 */
[----:B01----:R-:W-:Y:S05]  /*3f40*/  ENDCOLLECTIVE ;  /* 0x000000000000791b */ /* 0x003fea0003800000 */
.L_x_8459:
[----:B------:R-:W-:Y:S05]  /*3f50*/  BRA `(.L_x_8460) ;  /* 0xfffffffc00407947 */ /* 0x000fea000383ffff */
        .weak           $__internal_232_$__cuda_sm20_div_u64
        .type           $__internal_232_$__cuda_sm20_div_u64,@function
        .size           $__internal_232_$__cuda_sm20_div_u64,($__internal_233_$__cuda_sm20_rcp_rn_f32_slowpath - $__internal_232_$__cuda_sm20_div_u64)
$__internal_232_$__cuda_sm20_div_u64:
        /* <DEDUP_REMOVED lines=71> */
[----:B------:R-:W-:Y:S11]  /*43d0*/  RET.REL.NODEC R4 `(_ZN18transformer_engine6detail43dgated_act_cast_transpose_kernel_notalignedILi1ELi2Eff6__halfNS_5EmptyEXadL_ZNS_5dsiluIffEET_T0_RKS3_EEXadL_ZNS_4siluIffEES5_S6_S8_EEEEvPKT2_SC_PT3_SE_PKT1_PSF_SI_mmm) ;  /* 0xffffffbc04087950 */ /* 0x000ff60003c3ffff */
        .weak           $__internal_233_$__cuda_sm20_rcp_rn_f32_slowpath
        .type           $__internal_233_$__cuda_sm20_rcp_rn_f32_slowpath,@function
        .size           $__internal_233_$__cuda_sm20_rcp_rn_f32_slowpath,(.L_x_29534 - $__internal_233_$__cuda_sm20_rcp_rn_f32_slowpath)
$__internal_233_$__cuda_sm20_rcp_rn_f32_slowpath:
        /* <DEDUP_REMOVED lines=15> */
.L_x_8462:
        /* <DEDUP_REMOVED lines=33> */
.L_x_8464:
[----:B------:R0:W1:Y:S02]  /*46e0*/  MUFU.RCP R41, R0 ;  /* 0x0000000000297308 */ /* 0x0000640000001000 */
.L_x_8463:
[----:B------:R-:W-:Y:S05]  /*46f0*/  BSYNC B1 ;  /* 0x0000000000017941 */ /* 0x000fea0003800000 */
.L_x_8461:
[----:B------:R-:W-:-:S04]  /*4700*/  IMAD.MOV.U32 R35, RZ, RZ, 0x0 ;  /* 0x00000000ff237424 */ /* 0x000fc800078e00ff */
[----:B01----:R-:W-:Y:S05]  /*4710*/  RET.REL.NODEC R34 `(_ZN18transformer_engine6detail43dgated_act_cast_transpose_kernel_notalignedILi1ELi2Eff6__halfNS_5EmptyEXadL_ZNS_5dsiluIffEET_T0_RKS3_EEXadL_ZNS_4siluIffEES5_S6_S8_EEEEvPKT2_SC_PT3_SE_PKT1_PSF_SI_mmm) ;  /* 0xffffffb822387950 */ /* 0x003fea0003c3ffff */
.L_x_8465:
        /* <DEDUP_REMOVED lines=14> */
.L_x_29534:


//--------------------- .text._ZN18transformer_engine6detail32dgated_act_cast_transpose_kernelILi1ELi2Eff6__halfNS_5EmptyEXadL_ZNS_5dsiluIffEET_T0_RKS3_EEXadL_ZNS_4siluIffEES5_S6_S8_EEEEvPKT2_SC_PT3_SE_PKT1_PSF_SI_mmm --------------------------
	.section	.text._ZN18transformer_engine6detail32dgated_act_cast_transpose_kernelILi1ELi2Eff6__halfNS_5EmptyEXadL_ZNS_5dsiluIffEET_T0_RKS3_EEXadL_ZNS_4siluIffEES5_S6_S8_EEEEvPKT2_SC_PT3_SE_PKT1_PSF_SI_mmm,"ax",@progbits
	.align	128
        .global         _ZN18transformer_engine6detail32dgated_act_cast_transpose_kernelILi1ELi2Eff6__halfNS_5EmptyEXadL_ZNS_5dsiluIffEET_T0_RKS3_EEXadL_ZNS_4siluIffEES5_S6_S8_EEEEvPKT2_SC_PT3_SE_PKT1_PSF_SI_mmm
        .type           _ZN18transformer_engine6detail32dgated_act_cast_transpose_kernelILi1ELi2Eff6__halfNS_5EmptyEXadL_ZNS_5dsiluIffEET_T0_RKS3_EEXadL_ZNS_4siluIffEES5_S6_S8_EEEEvPKT2_SC_PT3_SE_PKT1_PSF_SI_mmm,@function
        .size           _ZN18transformer_engine6detail32dgated_act_cast_transpose_kernelILi1ELi2Eff6__halfNS_5EmptyEXadL_ZNS_5dsiluIffEET_T0_RKS3_EEXadL_ZNS_4siluIffEES5_S6_S8_EEEEvPKT2_SC_PT3_SE_PKT1_PSF_SI_mmm,(.L_x_29536 - _ZN18transformer_engine6detail32dgated_act_cast_transpose_kernelILi1ELi2Eff6__halfNS_5EmptyEXadL_ZNS_5dsiluIffEET_T0_RKS3_EEXadL_ZNS_4siluIffEES5_S6_S8_EEEEvPKT2_SC_PT3_SE_PKT1_PSF_SI_mmm)
        .other          _ZN18transformer_engine6detail32dgated_act_cast_transpose_kernelILi1ELi2Eff6__halfNS_5EmptyEXadL_ZNS_5dsiluIffEET_T0_RKS3_EEXadL_ZNS_4siluIffEES5_S6_S8_EEEEvPKT2_SC_PT3_SE_PKT1_PSF_SI_mmm,@"STO_CUDA_ENTRY STV_DEFAULT"
_ZN18transformer_engine6detail32dgated_act_cast_transpose_kernelILi1ELi2Eff6__halfNS_5EmptyEXadL_ZNS_5dsiluIffEET_T0_RKS3_EEXadL_ZNS_4siluIffEES5_S6_S8_EEEEvPKT2_SC_PT3_SE_PKT1_PSF_SI_mmm:
.text._ZN18transformer_engine6detail32dgated_act_cast_transpose_kernelILi1ELi2Eff6__halfNS_5EmptyEXadL_ZNS_5dsiluIffEET_T0_RKS3_EEXadL_ZNS_4siluIffEES5_S6_S8_EEEEvPKT2_SC_PT3_SE_PKT1_PSF_SI_mmm:
        /* <DEDUP_REMOVED lines=39> */
.L_x_8466:
[----:B------:R-:W-:-:S07]  /*0270*/  MOV R4, 0x290 ;  /* 0x0000029000047802 */ /* 0x000fce0000000f00 */
[----:B------:R-:W-:Y:S05]  /*0280*/  CALL.REL.NOINC `($__internal_234_$__cuda_sm20_div_u64) ;  /* 0x0000002c00507944 */ /* 0x000fea0003c00000 */
        /* <DEDUP_REMOVED lines=11> */
.L_x_8467:
        /* <DEDUP_REMOVED lines=137> */
[----:B-----5:R-:W-:Y:S05]  /*0bd0*/  CALL.REL.NOINC `($__internal_235_$__cuda_sm20_rcp_rn_f32_slowpath) ;  /* 0x00000028001c7944 */ /* 0x020fea0003c00000 */
[----:B------:R-:W-:Y:S05]  /*0be0*/  BRA `(.L_x_8470) ;  /* 0x0000000000107947 */ /* 0x000fea0003800000 */
.L_x_8469:
[----:B------:R-:W0:Y:S02]  /*0bf0*/  MUFU.RCP R0, R15 ;  /* 0x0000000f00007308 */ /* 0x000e240000001000 */
[----:B0-----:R-:W-:-:S04]  /*0c00*/  FFMA R7, R15, R0, -1 ;  /* 0xbf8000000f077423 */ /* 0x001fc80000000000 */
[----:B------:R-:W-:-:S04]  /*0c10*/  FADD.FTZ R7, -R7, -RZ ;  /* 0x800000ff07077221 */ /* 0x000fc80000010100 */
[----:B------:R-:W-:-:S07]  /*0c20*/  FFMA R0, R0, R7, R0 ;  /* 0x0000000700007223 */ /* 0x000fce0000000000 */
.L_x_8470:
[----:B------:R-:W-:Y:S05]  /*0c30*/  BSYNC.RECONVERGENT B0 ;  /* 0x0000000000007941 */ /* 0x000fea0003800200 */
.L_x_8468:
        /* <DEDUP_REMOVED lines=24> */
[----:B------:R-:W-:Y:S05]  /*0dc0*/  CALL.REL.NOINC `($__internal_235_$__cuda_sm20_rcp_rn_f32_slowpath) ;  /* 0x0000002400a07944 */ /* 0x000fea0003c00000 */
[----:B------:R-:W-:Y:S01]  /*0dd0*/  IMAD.MOV.U32 R30, RZ, RZ, R0 ;  /* 0x000000ffff1e7224 */ /* 0x000fe200078e0000 */
[----:B------:R-:W-:Y:S06]  /*0de0*/  BRA `(.L_x_8473) ;  /* 0x0000000000107947 */ /* 0x000fec0003800000 */
.L_x_8472:
[----:B------:R-:W0:Y:S02]  /*0df0*/  MUFU.RCP R30, R27 ;  /* 0x0000001b001e7308 */ /* 0x000e240000001000 */
[----:B0-----:R-:W-:-:S04]  /*0e00*/  FFMA R0, R27, R30, -1 ;  /* 0xbf8000001b007423 */ /* 0x001fc8000000001e */
[----:B------:R-:W-:-:S04]  /*0e10*/  FADD.FTZ R7, -R0, -RZ ;  /* 0x800000ff00077221 */ /* 0x000fc80000010100 */
[----:B------:R-:W-:-:S07]  /*0e20*/  FFMA R30, R30, R7, R30 ;  /* 0x000000071e1e7223 */ /* 0x000fce000000001e */
.L_x_8473:
[----:B------:R-:W-:Y:S05]  /*0e30*/  BSYNC.RECONVERGENT B0 ;  /* 0x0000000000007941 */ /* 0x000fea0003800200 */
.L_x_8471:
        /* <DEDUP_REMOVED lines=14> */
[----:B------:R-:W-:Y:S01]  /*0f20*/  F2FP.F16.F32.PACK_AB R0, RZ, R0 ;  /* 0x00000000ff00723e */ /* 0x000fe200000000ff */
[----:B------:R-:W-:Y:S01]  /*0f30*/  FMUL R27, R4, R27 ;  /* 0x0000001b041b7220 */ /* 0x000fe20000400000 */
[----:B------:R-:W-:Y:S01]  /*0f40*/  IADD3 R4, P0, PT, R28, UR31, RZ ;  /* 0x0000001f1c047c10 */ /* 0x000fe2000ff1e0ff */
[----:B------:R-:W-:Y:S01]  /*0f50*/  FMUL R31, R20, UR7 ;  /* 0x00000007141f7c20 */ /* 0x000fe20008400000 */
[----:B------:R-:W-:Y:S01]  /*0f60*/  LOP3.LUT R8, R8, 0x1f, RZ, 0xc0, !PT ;  /* 0x0000001f08087812 */ /* 0x000fe200078ec0ff */
[----:B------:R-:W-:Y:S01]  /*0f70*/  FMUL R15, R27, UR7 ;  /* 0x000000071b0f7c20 */ /* 0x000fe20008400000 */
[----:B------:R-:W-:Y:S01]  /*0f80*/  IADD3.X R5, PT, PT, R29, UR32, RZ, P0, !PT ;  /* 0x000000201d057c10 */ /* 0x000fe200087fe4ff */
[----:B------:R1:W-:Y:S01]  /*0f90*/  STG.E.U16 desc[UR22][R28.64], R0 ;  /* 0x000000001c007986 */ /* 0x0003e2000c101516 */
[----:B------:R-:W-:-:S02]  /*0fa0*/  F2FP.F16.F32.PACK_AB R30, RZ, R30 ;  /* 0x0000001eff1e723e */ /* 0x000fc400000000ff */
[----:B------:R-:W-:Y:S02]  /*0fb0*/  F2FP.F16.F32.PACK_AB R15, RZ, R15 ;  /* 0x0000000fff0f723e */ /* 0x000fe400000000ff */
[----:B------:R-:W-:-:S03]  /*0fc0*/  F2FP.F16.F32.PACK_AB R31, RZ, R31 ;  /* 0x0000001fff1f723e */ /* 0x000fc600000000ff */
        /* <DEDUP_REMOVED lines=63> */
[----:B-----5:R-:W-:Y:S05]  /*13c0*/  CALL.REL.NOINC `($__internal_235_$__cuda_sm20_rcp_rn_f32_slowpath) ;  /* 0x0000002000207944 */ /* 0x020fea0003c00000 */
[----:B------:R-:W-:Y:S05]  /*13d0*/  BRA `(.L_x_8476) ;  /* 0x0000000000107947 */ /* 0x000fea0003800000 */
.L_x_8475:
[----:B------:R-:W0:Y:S02]  /*13e0*/  MUFU.RCP R15, R28 ;  /* 0x0000001c000f7308 */ /* 0x000e240000001000 */
[----:B0-----:R-:W-:-:S04]  /*13f0*/  FFMA R0, R28, R15, -1 ;  /* 0xbf8000001c007423 */ /* 0x001fc8000000000f */
[----:B------:R-:W-:-:S04]  /*1400*/  FADD.FTZ R0, -R0, -RZ ;  /* 0x800000ff00007221 */ /* 0x000fc80000010100 */
[----:B------:R-:W-:-:S07]  /*1410*/  FFMA R0, R15, R0, R15 ;  /* 0x000000000f007223 */ /* 0x000fce000000000f */
.L_x_8476:
[----:B------:R-:W-:Y:S05]  /*1420*/  BSYNC.RECONVERGENT B0 ;  /* 0x0000000000007941 */ /* 0x000fea0003800200 */
.L_x_8474:
        /* <DEDUP_REMOVED lines=24> */
[----:B-----5:R-:W-:Y:S05]  /*15b0*/  CALL.REL.NOINC `($__internal_235_$__cuda_sm20_rcp_rn_f32_slowpath) ;  /* 0x0000001c00a47944 */ /* 0x020fea0003c00000 */
[----:B------:R-:W-:Y:S05]  /*15c0*/  BRA `(.L_x_8479) ;  /* 0x0000000000107947 */ /* 0x000fea0003800000 */
.L_x_8478:
[----:B------:R-:W0:Y:S02]  /*15d0*/  MUFU.RCP R0, R15 ;  /* 0x0000000f00007308 */ /* 0x000e240000001000 */
[----:B0-----:R-:W-:-:S04]  /*15e0*/  FFMA R26, R15, R0, -1 ;  /* 0xbf8000000f1a7423 */ /* 0x001fc80000000000 */
[----:B------:R-:W-:-:S04]  /*15f0*/  FADD.FTZ R27, -R26, -RZ ;  /* 0x800000ff1a1b7221 */ /* 0x000fc80000010100 */
[----:B------:R-:W-:-:S07]  /*1600*/  FFMA R0, R0, R27, R0 ;  /* 0x0000001b00007223 */ /* 0x000fce0000000000 */
.L_x_8479:
[----:B------:R-:W-:Y:S05]  /*1610*/  BSYNC.RECONVERGENT B0 ;  /* 0x0000000000007941 */ /* 0x000fea0003800200 */
.L_x_8477:
        /* <DEDUP_REMOVED lines=16> */
[----:B------:R-:W-:Y:S01]  /*1720*/  F2FP.F16.F32.PACK_AB R38, RZ, R38 ;  /* 0x00000026ff26723e */ /* 0x000fe200000000ff */
        /* <DEDUP_REMOVED lines=11> */
[----:B------:R-:W-:Y:S02]  /*17e0*/  F2FP.F16.F32.PACK_AB R15, RZ, R18 ;  /* 0x00000012ff0f723e */ /* 0x000fe400000000ff */
[----:B0-----:R-:W-:Y:S02]  /*17f0*/  IADD3 R26, P1, PT, R26, UR14, RZ ;  /* 0x0000000e1a1a7c10 */ /* 0x001fe4000ff3e0ff */
[C---:B------:R-:W-:Y:S02]  /*1800*/  IADD3.X R41, PT, PT, R27.reuse, UR32, RZ, P0, !PT ;  /* 0x000000201b297c10 */ /* 0x040fe400087fe4ff */
[----:B------:R-:W-:Y:S02]  /*1810*/  F2FP.F16.F32.PACK_AB R30, RZ, R30 ;  /* 0x0000001eff1e723e */ /* 0x000fe400000000ff */
[----:B------:R-:W-:Y:S01]  /*1820*/  IADD3.X R27, PT, PT, R27, UR15, RZ, P1, !PT ;  /* 0x0000000f1b1b7c10 */ /* 0x000fe20008ffe4ff */
[----:B------:R-:W-:Y:S01]  /*1830*/  STG.E.U16 desc[UR22][R40.64], R15 ;  /* 0x0000000f28007986 */ /* 0x000fe2000c101516 */
[----:B------:R-:W-:-:S02]  /*1840*/  IADD3 R18, P0, PT, R40, UR14, RZ ;  /* 0x0000000e28127c10 */ /* 0x000fc4000ff1e0ff */
[----:B------:R-:W-:Y:S01]  /*1850*/  F2FP.F16.F32.PACK_AB R31, RZ, R31 ;  /* 0x0000001fff1f723e */ /* 0x000fe200000000ff */
        /* <DEDUP_REMOVED lines=48> */
.L_x_8481:
[----:B------:R-:W0:Y:S02]  /*1b60*/  MUFU.RCP R15, R32 ;  /* 0x00000020000f7308 */ /* 0x000e240000001000 */
[----:B0-----:R-:W-:-:S04]  /*1b70*/  FFMA R0, R32, R15, -1 ;  /* 0xbf80000020007423 */ /* 0x001fc8000000000f */
[----:B------:R-:W-:-:S04]  /*1b80*/  FADD.FTZ R0, -R0, -RZ ;  /* 0x800000ff00007221 */ /* 0x000fc80000010100 */
[----:B------:R-:W-:-:S07]  /*1b90*/  FFMA R0, R15, R0, R15 ;  /* 0x000000000f007223 */ /* 0x000fce000000000f */
.L_x_8482:
[----:B------:R-:W-:Y:S05]  /*1ba0*/  BSYNC.RECONVERGENT B0 ;  /* 0x0000000000007941 */ /* 0x000fea0003800200 */
.L_x_8480:
        /* <DEDUP_REMOVED lines=26> */
.L_x_8484:
[----:B------:R-:W0:Y:S02]  /*1d50*/  MUFU.RCP R0, R39 ;  /* 0x0000002700007308 */ /* 0x000e240000001000 */
[----:B0-----:R-:W-:-:S04]  /*1d60*/  FFMA R15, R39, R0, -1 ;  /* 0xbf800000270f7423 */ /* 0x001fc80000000000 */
[----:B------:R-:W-:-:S04]  /*1d70*/  FADD.FTZ R15, -R15, -RZ ;  /* 0x800000ff0f0f7221 */ /* 0x000fc80000010100 */
[----:B------:R-:W-:-:S07]  /*1d80*/  FFMA R0, R0, R15, R0 ;  /* 0x0000000f00007223 */ /* 0x000fce0000000000 */
.L_x_8485:
[----:B------:R-:W-:Y:S05]  /*1d90*/  BSYNC.RECONVERGENT B0 ;  /* 0x0000000000007941 */ /* 0x000fea0003800200 */
.L_x_8483:
        /* <DEDUP_REMOVED lines=16> */
[----:B------:R-:W-:Y:S01]  /*1ea0*/  F2FP.F16.F32.PACK_AB R0, RZ, R39 ;  /* 0x00000027ff00723e */ /* 0x000fe200000000ff */
        /* <DEDUP_REMOVED lines=9> */
[----:B------:R-:W-:-:S02]  /*1f40*/  F2FP.F16.F32.PACK_AB R4, RZ, R4 ;  /* 0x00000004ff04723e */ /* 0x000fc400000000ff */
[----:B------:R-:W-:Y:S02]  /*1f50*/  IADD3.X R41, PT, PT, R7, UR15, RZ, P1, !PT ;  /* 0x0000000f07297c10 */ /* 0x000fe40008ffe4ff */
[----:B------:R-:W-:Y:S02]  /*1f60*/  F2FP.F16.F32.PACK_AB R28, RZ, R28 ;  /* 0x0000001cff1c723e */ /* 0x000fe400000000ff */
[----:B------:R-:W-:Y:S02]  /*1f70*/  F2FP.F16.F32.PACK_AB R34, RZ, R34 ;  /* 0x00000022ff22723e */ /* 0x000fe400000000ff */
        /* <DEDUP_REMOVED lines=20> */
[----:B-1---5:R-:W-:Y:S05]  /*20c0*/  CALL.REL.NOINC `($__internal_235_$__cuda_sm20_rcp_rn_f32_slowpath) ;  /* 0x0000001000e07944 */ /* 0x022fea0003c00000 */
[----:B------:R-:W-:Y:S05]  /*20d0*/  BRA `(.L_x_8488) ;  /* 0x0000000000107947 */ /* 0x000fea0003800000 */
.L_x_8487:
[----:B------:R-:W1:Y:S02]  /*20e0*/  MUFU.RCP R0, R15 ;  /* 0x0000000f00007308 */ /* 0x000e640000001000 */
[----:B-1----:R-:W-:-:S04]  /*20f0*/  FFMA R6, R15, R0, -1 ;  /* 0xbf8000000f067423 */ /* 0x002fc80000000000 */
[----:B------:R-:W-:-:S04]  /*2100*/  FADD.FTZ R7, -R6, -RZ ;  /* 0x800000ff06077221 */ /* 0x000fc80000010100 */
[----:B------:R-:W-:-:S07]  /*2110*/  FFMA R0, R0, R7, R0 ;  /* 0x0000000700007223 */ /* 0x000fce0000000000 */
.L_x_8488:
[----:B------:R-:W-:Y:S05]  /*2120*/  BSYNC.RECONVERGENT B0 ;  /* 0x0000000000007941 */ /* 0x000fea0003800200 */
.L_x_8486:
        /* <DEDUP_REMOVED lines=27> */
[----:B-----5:R-:W-:Y:S05]  /*22e0*/  CALL.REL.NOINC `($__internal_235_$__cuda_sm20_rcp_rn_f32_slowpath) ;  /* 0x0000001000587944 */ /* 0x020fea0003c00000 */
[----:B------:R-:W-:Y:S05]  /*22f0*/  BRA `(.L_x_8491) ;  /* 0x0000000000107947 */ /* 0x000fea0003800000 */
.L_x_8490:
[----:B------:R-:W0:Y:S02]  /*2300*/  MUFU.RCP R0, R31 ;  /* 0x0000001f00007308 */ /* 0x000e240000001000 */
[----:B0-----:R-:W-:-:S04]  /*2310*/  FFMA R6, R31, R0, -1 ;  /* 0xbf8000001f067423 */ /* 0x001fc80000000000 */
[----:B------:R-:W-:-:S04]  /*2320*/  FADD.FTZ R7, -R6, -RZ ;  /* 0x800000ff06077221 */ /* 0x000fc80000010100 */
[----:B------:R-:W-:-:S07]  /*2330*/  FFMA R0, R0, R7, R0 ;  /* 0x0000000700007223 */ /* 0x000fce0000000000 */
.L_x_8491:
[----:B------:R-:W-:Y:S05]  /*2340*/  BSYNC.RECONVERGENT B0 ;  /* 0x0000000000007941 */ /* 0x000fea0003800200 */
.L_x_8489:
        /* <DEDUP_REMOVED lines=10> */
[----:B------:R-:W-:Y:S01]  /*23f0*/  F2FP.F16.F32.PACK_AB R23, RZ, R23 ;  /* 0x00000017ff17723e */ /* 0x000fe200000000ff */
        /* <DEDUP_REMOVED lines=11> */
[----:B------:R-:W-:Y:S01]  /*24b0*/  F2FP.F16.F32.PACK_AB R25, RZ, R15 ;  /* 0x0000000fff19723e */ /* 0x000fe200000000ff */
        /* <DEDUP_REMOVED lines=17> */
[----:B------:R-:W-:-:S02]  /*25d0*/  F2FP.F16.F32.PACK_AB R23, RZ, R26 ;  /* 0x0000001aff17723e */ /* 0x000fc400000000ff */
[----:B------:R-:W-:Y:S01]  /*25e0*/  IADD3 R26, P1, PT, R18, UR14, RZ ;  /* 0x0000000e121a7c10 */ /* 0x000fe2000ff3e0ff */
[----:B------:R0:W-:Y:S01]  /*25f0*/  STG.E.U16 desc[UR22][R18.64], R25 ;  /* 0x0000001912007986 */ /* 0x0001e2000c101516 */
[----:B------:R-:W-:Y:S02]  /*2600*/  IADD3.X R7, PT, PT, R7, UR15, RZ, P0, !PT ;  /* 0x0000000f07077c10 */ /* 0x000fe400087fe4ff */
[----:B------:R-:W-:Y:S01]  /*2610*/  F2FP.F16.F32.PACK_AB R28, RZ, R28 ;  /* 0x0000001cff1c723e */ /* 0x000fe200000000ff */
        /* <DEDUP_REMOVED lines=107> */
.L_x_8500:
[----:B------:R-:W-:Y:S02]  /*2cd0*/  ISETP.NE.AND P0, PT, R14, RZ, PT ;  /* 0x000000ff0e00720c */ /* 0x000fe40003f05270 */
[----:B-1----:R-:W-:-:S11]  /*2ce0*/  FMNMX R5, R2, R5, !PT ;  /* 0x0000000502057209 */ /* 0x002fd60007800000 */
[----:B------:R-:W-:Y:S05]  /*2cf0*/  @P0 BRA `(.L_x_8493) ;  /* 0x0000000000080947 */ /* 0x000fea0003800000 */
[----:B0-----:R-:W0:Y:S02]  /*2d00*/  LDC.64 R2, c[0x0][0x3a8] ;  /* 0x0000ea00ff027b82 */ /* 0x001e240000000a00 */
[----:B0-----:R1:W-:Y:S02]  /*2d10*/  REDG.E.MAX.S32.STRONG.GPU desc[UR22][R2.64], R5 ;  /* 0x000000050200798e */ /* 0x0013e4000d12e316 */
.L_x_8493:
[----:B------:R-:W-:Y:S05]  /*2d20*/  BSYNC B0 ;  /* 0x0000000000007941 */ /* 0x000fea0003800000 */
.L_x_8492:
        /* <DEDUP_REMOVED lines=11> */
[----:B01----:R-:W-:Y:S05]  /*2de0*/  CALL.REL.NOINC `($__internal_235_$__cuda_sm20_rcp_rn_f32_slowpath) ;  /* 0x0000000400987944 */ /* 0x003fea0003c00000 */
[----:B------:R-:W-:Y:S05]  /*2df0*/  BRA `(.L_x_8496) ;  /* 0x0000000000147947 */ /* 0x000fea0003800000 */
.L_x_8495:
[----:B------:R-:W2:Y:S01]  /*2e00*/  MUFU.RCP R0, UR7 ;  /* 0x0000000700007d08 */ /* 0x000ea20008001000 */
[----:B01----:R-:W-:-:S04]  /*2e10*/  IMAD.U32 R3, RZ, RZ, UR7 ;  /* 0x00000007ff037e24 */ /* 0x003fc8000f8e00ff */
[----:B--2---:R-:W-:-:S04]  /*2e20*/  FFMA R2, R0, R3, -1 ;  /* 0xbf80000000027423 */ /* 0x004fc80000000003 */
[----:B------:R-:W-:-:S04]  /*2e30*/  FADD.FTZ R3, -R2, -RZ ;  /* 0x800000ff02037221 */ /* 0x000fc80000010100 */
[----:B------:R-:W-:-:S07]  /*2e40*/  FFMA R0, R0, R3, R0 ;  /* 0x0000000300007223 */ /* 0x000fce0000000000 */
.L_x_8496:
[----:B------:R-:W0:Y:S02]  /*2e50*/  LDC.64 R2, c[0x0][0x3b0] ;  /* 0x0000ec00ff027b82 */ /* 0x000e240000000a00 */
[----:B0-----:R-:W-:Y:S01]  /*2e60*/  STG.E desc[UR22][R2.64], R0 ;  /* 0x0000000002007986 */ /* 0x001fe2000c101916 */
[----:B------:R-:W-:Y:S05]  /*2e70*/  EXIT ;  /* 0x000000000000794d */ /* 0x000fea0003800000 */
.L_x_8494:
[----:B------:R-:W-:Y:S02]  /*2e80*/  HFMA2 R7, -RZ, RZ, 0, 2.384185791015625e-07 ;  /* 0x00000004ff077431 */ /* 0x000fe400000001ff */
[----:B------:R-:W-:Y:S02]  /*2e90*/  IMAD.MOV.U32 R9, RZ, RZ, 0x1f ;  /* 0x0000001fff097424 */ /* 0x000fe400078e00ff */
[----:B------:R-:W-:-:S07]  /*2ea0*/  IMAD.MOV.U32 R4, RZ, RZ, -0x1 ;  /* 0xffffffffff047424 */ /* 0x000fce00078e00ff */
[----:B01----:R-:W-:Y:S05]  /*2eb0*/  WARPSYNC.COLLECTIVE R4, `(.L_x_8497) ;  /* 0x0000000004087348 */ /* 0x003fea0003c00000 */
[----:B-1----:R1:W2:Y:S02]  /*2ec0*/  SHFL.DOWN P0, R5, R0, R7, R9 ;  /* 0x0800000700057389 */ /* 0x0022a40000000009 */
[----:B012---:R-:W-:Y:S05]  /*2ed0*/  ENDCOLLECTIVE ;  /* 0x000000000000791b */ /* 0x007fea0003800000 */
.L_x_8497:
[----:B------:R-:W-:Y:S02]  /*2ee0*/  IMAD.MOV.U32 R7, RZ, RZ, 0x2 ;  /* 0x00000002ff077424 */ /* 0x000fe400078e00ff */
[----:B------:R-:W-:-:S05]  /*2ef0*/  IMAD.MOV.U32 R3, RZ, RZ, R5 ;  /* 0x000000ffff037224 */ /* 0x000fca00078e0005 */
[----:B------:R-:W-:-:S05]  /*2f00*/  FMNMX R3, R3, R0, !PT ;  /* 0x0000000003037209 */ /* 0x000fca0007800000 */
[----:B------:R-:W-:-:S07]  /*2f10*/  IMAD.MOV.U32 R0, RZ, RZ, R3 ;  /* 0x000000ffff007224 */ /* 0x000fce00078e0003 */
[----:B------:R-:W-:Y:S05]  /*2f20*/  WARPSYNC.COLLECTIVE R4, `(.L_x_8498) ;  /* 0x0000000004087348 */ /* 0x000fea0003c00000 */
[----:B------:R0:W1:Y:S02]  /*2f30*/  SHFL.DOWN P0, R5, R0, R7, R9 ;  /* 0x0800000700057389 */ /* 0x0000640000000009 */
[----:B01----:R-:W-:Y:S05]  /*2f40*/  ENDCOLLECTIVE ;  /* 0x000000000000791b */ /* 0x003fea0003800000 */
.L_x_8498:
[----:B------:R-:W-:Y:S01]  /*2f50*/  IMAD.MOV.U32 R7, RZ, RZ, 0x1 ;  /* 0x00000001ff077424 */ /* 0x000fe200078e00ff */
[----:B------:R-:W-:-:S04]  /*2f60*/  MOV R2, R5 ;  /* 0x0000000500027202 */ /* 0x000fc80000000f00 */
[----:B------:R-:W-:-:S05]  /*2f70*/  FMNMX R2, R3, R2, !PT ;  /* 0x0000000203027209 */ /* 0x000fca0007800000 */
[----:B------:R-:W-:-:S07]  /*2f80*/  IMAD.MOV.U32 R0, RZ, RZ, R2 ;  /* 0x000000ffff007224 */ /* 0x000fce00078e0002 */
[----:B------:R-:W-:Y:S05]  /*2f90*/  WARPSYNC.COLLECTIVE R4, `(.L_x_8499) ;  /* 0x0000000004087348 */ /* 0x000fea0003c00000 */
[----:B------:R0:W1:Y:S02]  /*2fa0*/  SHFL.DOWN P0, R5, R0, R7, R9 ;  /* 0x0800000700057389 */ /* 0x0000640000000009 */
[----:B01----:R-:W-:Y:S05]  /*2fb0*/  ENDCOLLECTIVE ;  /* 0x000000000000791b */ /* 0x003fea0003800000 */
.L_x_8499:
[----:B------:R-:W-:Y:S05]  /*2fc0*/  BRA `(.L_x_8500) ;  /* 0xfffffffc00407947 */ /* 0x000fea000383ffff */
        .weak           $__internal_234_$__cuda_sm20_div_u64
        .type           $__internal_234_$__cuda_sm20_div_u64,@function
        .size           $__internal_234_$__cuda_sm20_div_u64,($__internal_235_$__cuda_sm20_rcp_rn_f32_slowpath - $__internal_234_$__cuda_sm20_div_u64)
$__internal_234_$__cuda_sm20_div_u64:
        /* <DEDUP_REMOVED lines=71> */
[----:B------:R-:W-:Y:S11]  /*3440*/  RET.REL.NODEC R2 `(_ZN18transformer_engine6detail32dgated_act_cast_transpose_kernelILi1ELi2Eff6__halfNS_5EmptyEXadL_ZNS_5dsiluIffEET_T0_RKS3_EEXadL_ZNS_4siluIffEES5_S6_S8_EEEEvPKT2_SC_PT3_SE_PKT1_PSF_SI_mmm) ;  /* 0xffffffc802ec7950 */ /* 0x000ff60003c3ffff */
        .weak           $__internal_235_$__cuda_sm20_rcp_rn_f32_slowpath
        .type           $__internal_235_$__cuda_sm20_rcp_rn_f32_slowpath,@function
        .size           $__internal_235_$__cuda_sm20_rcp_rn_f32_slowpath,(.L_x_29536 - $__internal_235_$__cuda_sm20_rcp_rn_f32_slowpath)
$__internal_235_$__cuda_sm20_rcp_rn_f32_slowpath:
        /* <DEDUP_REMOVED lines=15> */
.L_x_8502:
        /* <DEDUP_REMOVED lines=33> */
.L_x_8504:
[----:B------:R-:W0:Y:S02]  /*3750*/  MUFU.RCP R0, R0 ;  /* 0x0000000000007308 */ /* 0x000e240000001000 */
.L_x_8503:
[----:B------:R-:W-:Y:S05]  /*3760*/  BSYNC B1 ;  /* 0x0000000000017941 */ /* 0x000fea0003800000 */
.L_x_8501:
[----:B------:R-:W-:Y:S02]  /*3770*/  IMAD.MOV.U32 R30, RZ, RZ, R15 ;  /* 0x000000ffff1e7224 */ /* 0x000fe400078e000f */
[----:B------:R-:W-:-:S04]  /*3780*/  IMAD.MOV.U32 R31, RZ, RZ, 0x0 ;  /* 0x00000000ff1f7424 */ /* 0x000fc800078e00ff */
[----:B0-----:R-:W-:Y:S05]  /*3790*/  RET.REL.NODEC R30 `(_ZN18transformer_engine6detail32dgated_act_cast_transpose_kernelILi1ELi2Eff6__halfNS_5EmptyEXadL_ZNS_5dsiluIffEET_T0_RKS3_EEXadL_ZNS_4siluIffEES5_S6_S8_EEEEvPKT2_SC_PT3_SE_PKT1_PSF_SI_mmm) ;  /* 0xffffffc81e187950 */ /* 0x001fea0003c3ffff */
.L_x_8505:
        /* <DEDUP_REMOVED lines=14> */
.L_x_29536:


//--------------------- .text._ZN18transformer_engine6detail43dgated_act_cast_transpose_kernel_notalignedILi1ELi1EfffNS_5EmptyEXadL_ZNS_5dsiluIffEET_T0_RKS2_EEXadL_ZNS_4siluIffEES4_S5_S7_EEEEvPKT2_SB_PT3_SD_PKT1_PSE_SH_mmm --------------------------
	.section	.text._ZN18transformer_engine6detail43dgated_act_cast_transpose_kernel_notalignedILi1ELi1EfffNS_5EmptyEXadL_ZNS_5dsiluIffEET_T0_RKS2_EEXadL_ZNS_4siluIffEES4_S5_S7_EEEEvPKT2_SB_PT3_SD_PKT1_PSE_SH_mmm,"ax",@progbits
	.align	128
        .global         _ZN18transformer_engine6detail43dgated_act_cast_transpose_kernel_notalignedILi1ELi1EfffNS_5EmptyEXadL_ZNS_5dsiluIffEET_T0_RKS2_EEXadL_ZNS_4siluIffEES4_S5_S7_EEEEvPKT2_SB_PT3_SD_PKT1_PSE_SH_mmm
        .type           _ZN18transformer_engine6detail43dgated_act_cast_transpose_kernel_notalignedILi1ELi1EfffNS_5EmptyEXadL_ZNS_5dsiluIffEET_T0_RKS2_EEXadL_ZNS_4siluIffEES4_S5_S7_EEEEvPKT2_SB_PT3_SD_PKT1_PSE_SH_mmm,@function
        .size           _ZN18transformer_engine6detail43dgated_act_cast_transpose_kernel_notalignedILi1ELi1EfffNS_5EmptyEXadL_ZNS_5dsiluIffEET_T0_RKS2_EEXadL_ZNS_4siluIffEES4_S5_S7_EEEEvPKT2_SB_PT3_SD_PKT1_PSE_SH_mmm,(.L_x_29538 - _ZN18transformer_engine6detail43dgated_act_cast_transpose_kernel_notalignedILi1ELi1EfffNS_5EmptyEXadL_ZNS_5dsiluIffEET_T0_RKS2_EEXadL_ZNS_4siluIffEES4_S5_S7_EEEEvPKT2_SB_PT3_SD_PKT1_PSE_SH_mmm)
        .other          _ZN18transformer_engine6detail43dgated_act_cast_transpose_kernel_notalignedILi1ELi1EfffNS_5EmptyEXadL_ZNS_5dsiluIffEET_T0_RKS2_EEXadL_ZNS_4siluIffEES4_S5_S7_EEEEvPKT2_SB_PT3_SD_PKT1_PSE_SH_mmm,@"STO_CUDA_ENTRY STV_DEFAULT"
_ZN18transformer_engine6detail43dgated_act_cast_transpose_kernel_notalignedILi1ELi1EfffNS_5EmptyEXadL_ZNS_5dsiluIffEET_T0_RKS2_EEXadL_ZNS_4siluIffEES4_S5_S7_EEEEvPKT2_SB_PT3_SD_PKT1_PSE_SH_mmm:
.text._ZN18transformer_engine6detail43dgated_act_cast_transpose_kernel_notalignedILi1ELi1EfffNS_5EmptyEXadL_ZNS_5dsiluIffEET_T0_RKS2_EEXadL_ZNS_4siluIffEES4_S5_S7_EEEEvPKT2_SB_PT3_SD_PKT1_PSE_SH_mmm:
        /* <DEDUP_REMOVED lines=42> */
.L_x_8506:
[----:B------:R-:W-:-:S07]  /*02a0*/  MOV R4, 0x2c0 ;  /* 0x000002c000047802 */ /* 0x000fce0000000f00 */
[----:B------:R-:W-:Y:S05]  /*02b0*/  CALL.REL.NOINC `($__internal_236_$__cuda_sm20_div_u64) ;  /* 0x0000002c00007944 */ /* 0x000fea0003c00000 */
        /* <DEDUP_REMOVED lines=11> */
.L_x_8507:
        /* <DEDUP_REMOVED lines=38> */
[----:B------:R-:W-:Y:S01]  /*05d0*/  CS2R R4, SRZ ;  /* 0x0000000000047805 */ /* 0x000fe2000001ff00 */
[----:B------:R-:W-:Y:S01]  /*05e0*/  ULEA UR4, UP0, -UR4, UR16, 0x5 ;  /* 0x0000001004047291 */ /* 0x000fe2000f8029ff */
[----:B------:R-:W-:Y:S01]  /*05f0*/  IMAD.IADD R12, R14, 0x1, -R13 ;  /* 0x000000010e0c7824 */ /* 0x000fe200078e0a0d */
[----:B------:R-:W-:Y:S01]  /*0600*/  ULEA.HI.X UR7, UR6, UR11, UR7, 0x7, UP2 ;  /* 0x0000000b06077291 */ /* 0x000fe200090f3c07 */
[----:B0-----:R-:W-:Y:S01]  /*0610*/  IMAD.MOV.U32 R3, RZ, RZ, RZ ;  /* 0x000000ffff037224 */ /* 0x001fe200078e00ff */
[----:B------:R-:W-:Y:S01]  /*0620*/  UIADD3.X UR9, UPT, UPT, UR14, UR9, URZ, UP1, !UPT ;  /* 0x000000090e097290 */ /* 0x000fe20008ffe4ff */
[C---:B------:R-:W-:Y:S01]  /*0630*/  VIADD R2, R12.reuse, 0xffffffff ;  /* 0xffffffff0c027836 */ /* 0x040fe20000000000 */
[----:B------:R-:W-:Y:S01]  /*0640*/  UIADD3 UR6, UP1, UPT, -UR21, UR30, URZ ;  /* 0x0000001e15067290 */ /* 0x000fe2000ff3e1ff */
[----:B------:R-:W-:Y:S01]  /*0650*/  LOP3.LUT R6, R12, 0x1f, RZ, 0xc0, !PT ;  /* 0x0000001f0c067812 */ /* 0x000fe200078ec0ff */
[----:B------:R-:W-:-:S02]  /*0660*/  UIADD3.X UR17, UPT, UPT, ~UR5, UR17, URZ, UP0, !UPT ;  /* 0x0000001105117290 */ /* 0x000fc400087fe5ff */
[----:B------:R-:W-:Y:S01]  /*0670*/  UIADD3.X UR5, UPT, UPT, ~UR22, UR31, URZ, UP1, !UPT ;  /* 0x0000001f16057290 */ /* 0x000fe20008ffe5ff */
[----:B------:R-:W-:Y:S01]  /*0680*/  LOP3.LUT R15, R2, 0x1f, RZ, 0xc0, !PT ;  /* 0x0000001f020f7812 */ /* 0x000fe200078ec0ff */
[----:B------:R-:W-:Y:S01]  /*0690*/  UISETP.LT.U32.AND UP1, UPT, UR4, 0x20, UPT ;  /* 0x000000200400788c */ /* 0x000fe2000bf21070 */
[----:B------:R-:W-:Y:S01]  /*06a0*/  VIADD R2, R13, 0x1 ;  /* 0x000000010d027836 */ /* 0x000fe20000000000 */
[----:B------:R-:W-:Y:S02]  /*06b0*/  UISETP.LT.U32.AND UP0, UPT, UR6, 0x20, UPT ;  /* 0x000000200600788c */ /* 0x000fe4000bf01070 */
[----:B------:R-:W-:Y:S02]  /*06c0*/  UISETP.LT.U32.AND.EX UP1, UPT, UR17, URZ, UPT, UP1 ;  /* 0x000000ff1100728c */ /* 0x000fe4000bf21110 */
[----:B------:R-:W-:Y:S02]  /*06d0*/  UISETP.LT.U32.AND.EX UP0, UPT, UR5, URZ, UPT, UP0 ;  /* 0x000000ff0500728c */ /* 0x000fe4000bf01100 */
[----:B------:R-:W-:-:S02]  /*06e0*/  USEL UR12, UR4, 0x20, UP1 ;  /* 0x00000020040c7887 */ /* 0x000fc40008800000 */
        /* <DEDUP_REMOVED lines=29> */
.L_x_8509:
[----:B------:R-:W-:Y:S05]  /*08c0*/  BSYNC.RECONVERGENT B0 ;  /* 0x0000000000007941 */ /* 0x000fea0003800200 */
.L_x_8508:
[----:B------:R-:W-:Y:S01]  /*08d0*/  BSSY.RECONVERGENT B0, `(.L_x_8510) ;  /* 0x0000018000007945 */ /* 0x000fe20003800200 */
[----:B------:R-:W-:Y:S02]  /*08e0*/  IMAD.MOV.U32 R23, RZ, RZ, RZ ;  /* 0x000000ffff177224 */ /* 0x000fe400078e00ff */
[----:B------:R-:W-:Y:S02]  /*08f0*/  IMAD.MOV.U32 R25, RZ, RZ, RZ ;  /* 0x000000ffff197224 */ /* 0x000fe400078e00ff */
[----:B------:R-:W-:Y:S02]  /*0900*/  IMAD.MOV.U32 R16, RZ, RZ, 0x3bbb989d ;  /* 0x3bbb989dff107424 */ /* 0x000fe400078e00ff */
        /* <DEDUP_REMOVED lines=10> */
[----:B------:R-:W-:Y:S02]  /*09b0*/  IADD3.X R9, PT, PT, R10, R9, RZ, P3, !PT ;  /* 0x000000090a097210 */ /* 0x000fe40001ffe4ff */
        /* <DEDUP_REMOVED lines=9> */
.L_x_8511:
[----:B------:R-:W-:Y:S05]  /*0a50*/  BSYNC.RECONVERGENT B0 ;  /* 0x0000000000007941 */ /* 0x000fea0003800200 */
.L_x_8510:
[----:B01----:R-:W-:Y:S02]  /*0a60*/  IMAD.MOV.U32 R7, RZ, RZ, 0x437c0000 ;  /* 0x437c0000ff077424 */ /* 0x003fe400078e00ff */
[----:B-----5:R-:W-:Y:S01]  /*0a70*/  FFMA.SAT R6, R5, -R16, 0.5 ;  /* 0x3f00000005067423 */ /* 0x020fe20000002810 */
[----:B------:R-:W-:Y:S01]  /*0a80*/  UMOV UR14, 0x3f800000 ;  /* 0x3f800000000e7882 */ /* 0x000fe20000000000 */
[----:B------:R-:W-:Y:S01]  /*0a90*/  @P1 R2UR UR14, R0 ;  /* 0x00000000000e12ca */ /* 0x000fe200000e0000 */
[----:B------:R-:W-:Y:S01]  /*0aa0*/  BSSY.RECONVERGENT B0, `(.L_x_8512) ;  /* 0x0000014000007945 */ /* 0x000fe20003800200 */
        /* <DEDUP_REMOVED lines=13> */
[----:B------:R-:W-:Y:S05]  /*0b80*/  CALL.REL.NOINC `($__internal_237_$__cuda_sm20_rcp_rn_f32_slowpath) ;  /* 0x0000002400ec7944 */ /* 0x000fea0003c00000 */
[----:B------:R-:W-:Y:S05]  /*0b90*/  BRA `(.L_x_8514) ;  /* 0x0000000000107947 */ /* 0x000fea0003800000 */
.L_x_8513:
[----:B------:R-:W0:Y:S02]  /*0ba0*/  MUFU.RCP R17, R10 ;  /* 0x0000000a00117308 */ /* 0x000e240000001000 */
[----:B0-----:R-:W-:-:S04]  /*0bb0*/  FFMA R0, R10, R17, -1 ;  /* 0xbf8000000a007423 */ /* 0x001fc80000000011 */
[----:B------:R-:W-:-:S04]  /*0bc0*/  FADD.FTZ R0, -R0, -RZ ;  /* 0x800000ff00007221 */ /* 0x000fc80000010100 */
[----:B------:R-:W-:-:S07]  /*0bd0*/  FFMA R17, R17, R0, R17 ;  /* 0x0000000011117223 */ /* 0x000fce0000000011 */
.L_x_8514:
[----:B------:R-:W-:Y:S05]  /*0be0*/  BSYNC.RECONVERGENT B0 ;  /* 0x0000000000007941 */ /* 0x000fea0003800200 */
.L_x_8512:
[----:B------:R-:W0:Y:S01]  /*0bf0*/  LDCU.64 UR22, c[0x0][0x3b8] ;  /* 0x00007700ff1677ac */ /* 0x000e220008000a00 */
[----:B------:R-:W1:Y:S01]  /*0c00*/  LDC.64 R20, c[0x0][0x3b8] ;  /* 0x0000ee00ff147b82 */ /* 0x000e620000000a00 */
[----:B------:R-:W-:Y:S01]  /*0c10*/  ISETP.GE.U32.AND P2, PT, R13, UR12, PT ;  /* 0x0000000c0d007c0c */ /* 0x000fe2000bf46070 */
[C---:B------:R-:W-:Y:S01]  /*0c20*/  VIADD R16, R12.reuse, 0x1e ;  /* 0x0000001e0c107836 */ /* 0x040fe20000000000 */
[----:B------:R-:W-:Y:S01]  /*0c30*/  LOP3.LUT R8, R12, 0x1f, RZ, 0xc0, !PT ;  /* 0x0000001f0c087812 */ /* 0x000fe200078ec0ff */
[----:B------:R-:W-:Y:S01]  /*0c40*/  FADD R0, -R17, 1 ;  /* 0x3f80000011007421 */ /* 0x000fe20000000100 */
[----:B------:R-:W-:Y:S02]  /*0c50*/  VIADD R11, R13, 0x2 ;  /* 0x000000020d0b7836 */ /* 0x000fe40000000000 */
[----:B------:R-:W-:Y:S01]  /*0c60*/  FMUL R7, R17, R5 ;  /* 0x0000000511077220 */ /* 0x000fe20000400000 */
[----:B------:R-:W-:Y:S01]  /*0c70*/  ISETP.GE.U32.OR P2, PT, R8, UR11, P2 ;  /* 0x0000000b08007c0c */ /* 0x000fe20009746470 */
[----:B------:R-:W-:Y:S01]  /*0c80*/  FMUL R0, R0, R17 ;  /* 0x0000001100007220 */ /* 0x000fe20000400000 */
[----:B------:R-:W-:-:S03]  /*0c90*/  LOP3.LUT R16, R16, 0x1f, RZ, 0xc0, !PT ;  /* 0x0000001f10107812 */ /* 0x000fc600078ec0ff */
[----:B------:R-:W-:Y:S01]  /*0ca0*/  FFMA R5, R0, R5, R17 ;  /* 0x0000000500057223 */ /* 0x000fe20000000011 */
[----:B------:R-:W-:Y:S01]  /*0cb0*/  ISETP.GE.U32.AND P1, PT, R16, UR11, PT ;  /* 0x0000000b10007c0c */ /* 0x000fe2000bf26070 */
[-C--:B------:R-:W-:Y:S02]  /*0cc0*/  FMUL R0, R7, R4.reuse ;  /* 0x0000000407007220 */ /* 0x080fe40000400000 */
[----:B------:R-:W-:Y:S01]  /*0cd0*/  FMUL R10, R5, R4 ;  /* 0x00000004050a7220 */ /* 0x000fe20000400000 */
[----:B------:R-:W-:Y:S01]  /*0ce0*/  ISETP.GE.U32.OR P3, PT, R11, UR12, P1 ;  /* 0x0000000c0b007c0c */ /* 0x000fe20008f66470 */
[----:B0-----:R-:W-:Y:S02]  /*0cf0*/  USHF.L.U64.HI UR16, UR22, 0x1, UR23 ;  /* 0x0000000116107899 */ /* 0x001fe40008010217 */
[----:B------:R-:W-:Y:S01]  /*0d00*/  USHF.L.U32 UR5, UR22, 0x1, URZ ;  /* 0x0000000116057899 */ /* 0x000fe200080006ff */
[----:B------:R-:W-:Y:S02]  /*0d10*/  @!P2 IMAD.MOV.U32 R9, RZ, RZ, RZ ;  /* 0x000000ffff09a224 */ /* 0x000fe400078e00ff */
[----:B------:R-:W-:Y:S01]  /*0d20*/  FMUL R3, R10, R3 ;  /* 0x000000030a037220 */ /* 0x000fe20000400000 */
[----:B------:R-:W-:-:S02]  /*0d30*/  @!P2 IMAD.MOV.U32 R4, RZ, RZ, R8 ;  /* 0x000000ffff04a224 */ /* 0x000fc400078e0008 */
[----:B------:R-:W-:Y:S02]  /*0d40*/  @!P2 IMAD.MOV.U32 R5, RZ, RZ, RZ ;  /* 0x000000ffff05a224 */ /* 0x000fe400078e00ff */
[----:B------:R-:W-:Y:S01]  /*0d50*/  FMUL R10, R3, UR14 ;  /* 0x0000000e030a7c20 */ /* 0x000fe20008400000 */
        /* <DEDUP_REMOVED lines=9> */
[----:B------:R-:W-:Y:S01]  /*0df0*/  @!P3 IADD3 R5, P4, PT, R20, UR22, RZ ;  /* 0x000000161405bc10 */ /* 0x000fe2000ff9e0ff */
[----:B------:R-:W-:Y:S01]  /*0e00*/  IMAD.MOV.U32 R8, RZ, RZ, RZ ;  /* 0x000000ffff087224 */ /* 0x000fe200078e00ff */
[----:B------:R-:W-:Y:S02]  /*0e10*/  @!P2 LEA.HI.X R19, R6, UR9, R7, 0x2, P5 ;  /* 0x000000090613ac11 */ /* 0x000fe4000a8f1407 */
[-C--:B------:R-:W-:Y:S02]  /*0e20*/  @!P3 IADD3 R16, P5, PT, R16, R5.reuse, RZ ;  /* 0x000000051010b210 */ /* 0x080fe40007fbe0ff */
[----:B------:R-:W-:Y:S01]  /*0e30*/  @!P3 IADD3.X R6, PT, PT, R27, UR23, RZ, P4, !PT ;  /* 0x000000171b06bc10 */ /* 0x000fe2000a7fe4ff */
[----:B------:R0:W-:Y:S01]  /*0e40*/  @!P2 STG.E desc[UR26][R18.64], R10 ;  /* 0x0000000a1200a986 */ /* 0x0001e2000c10191a */
[----:B------:R-:W-:Y:S01]  /*0e50*/  @!P2 LEA.HI.X R29, R4, UR6, R9, 0x2, P6 ;  /* 0x00000006041dac11 */ /* 0x000fe2000b0f1409 */
[----:B------:R-:W-:Y:S01]  /*0e60*/  FMUL R9, R0, UR14 ;  /* 0x0000000e00097c20 */ /* 0x000fe20008400000 */
[C---:B------:R-:W-:Y:S01]  /*0e70*/  @!P3 IADD3 R22, P6, PT, R16.reuse, R5, RZ ;  /* 0x000000051016b210 */ /* 0x040fe20007fde0ff */
[----:B------:R-:W-:Y:S01]  /*0e80*/  @!P3 IMAD.X R5, RZ, RZ, R6, P5 ;  /* 0x000000ffff05b224 */ /* 0x000fe200028e0606 */
[----:B------:R-:W-:-:S02]  /*0e90*/  @!P3 LEA R4, P4, R16, UR28, 0x2 ;  /* 0x0000001c1004bc11 */ /* 0x000fc4000f8810ff */
[----:B------:R1:W-:Y:S02]  /*0ea0*/  @!P2 STG.E desc[UR26][R28.64], R9 ;  /* 0x000000091c00a986 */ /* 0x0003e4000c10191a */
[----:B------:R-:W-:Y:S01]  /*0eb0*/  @!P3 IADD3.X R7, PT, PT, R5, R6, RZ, P6, !PT ;  /* 0x000000060507b210 */ /* 0x000fe200037fe4ff */
[----:B------:R-:W-:Y:S01]  /*0ec0*/  @!P3 IMAD.SHL.U32 R6, R22, 0x4, RZ ;  /* 0x000000041606b824 */ /* 0x000fe200078e00ff */
[----:B------:R-:W-:Y:S02]  /*0ed0*/  @!P3 LEA.HI.X R5, R16, UR13, R5, 0x2, P4 ;  /* 0x0000000d1005bc11 */ /* 0x000fe4000a0f1405 */
[----:B------:R-:W-:Y:S02]  /*0ee0*/  @!P3 SHF.L.U64.HI R22, R22, 0x2, R7 ;  /* 0x000000021616b819 */ /* 0x000fe40000010207 */
[C---:B------:R-:W-:Y:S01]  /*0ef0*/  @!P3 IADD3 R16, P2, PT, R6.reuse, UR25, RZ ;  /* 0x000000190610bc10 */ /* 0x040fe2000ff5e0ff */
[----:B------:R2:W5:Y:S01]  /*0f00*/  @!P3 LDG.E R8, desc[UR26][R4.64] ;  /* 0x0000001a0408b981 */ /* 0x000562000c1e1900 */
[----:B0-----:R-:W-:-:S02]  /*0f10*/  @!P3 IADD3 R18, P4, PT, R6, UR17, RZ ;  /* 0x000000110612bc10 */ /* 0x001fc4000ff9e0ff */
[----:B------:R-:W-:Y:S02]  /*0f20*/  CS2R R6, SRZ ;  /* 0x0000000000067805 */ /* 0x000fe4000001ff00 */
[C---:B------:R-:W-:Y:S02]  /*0f30*/  @!P3 IADD3.X R17, PT, PT, R22.reuse, UR15, RZ, P2, !PT ;  /* 0x0000000f1611bc10 */ /* 0x040fe400097fe4ff */
[----:B------:R-:W-:-:S03]  /*0f40*/  @!P3 IADD3.X R19, PT, PT, R22, UR18, RZ, P4, !PT ;  /* 0x000000121613bc10 */ /* 0x000fc6000a7fe4ff */
[----:B------:R-:W5:Y:S01]  /*0f50*/  @!P3 LDG.E R7, desc[UR26][R16.64] ;  /* 0x0000001a1007b981 */ /* 0x000f62000c1e1900 */
[----:B------:R-:W-:Y:S02]  /*0f60*/  IMAD.MOV.U32 R22, RZ, RZ, 0x3bbb989d ;  /* 0x3bbb989dff167424 */ /* 0x000fe400078e00ff */
[----:B-1----:R-:W-:Y:S01]  /*0f70*/  IMAD.MOV.U32 R29, RZ, RZ, 0x437c0000 ;  /* 0x437c0000ff1d7424 */ /* 0x002fe200078e00ff */
[----:B------:R0:W5:Y:S01]  /*0f80*/  @!P3 LDG.E R6, desc[UR26][R18.64] ;  /* 0x0000001a1206b981 */ /* 0x000162000c1e1900 */
[----:B------:R-:W-:-:S04]  /*0f90*/  FFMA.SAT R22, R25, -R22, 0.5 ;  /* 0x3f00000019167423 */ /* 0x000fc80000002816 */
[----:B------:R-:W-:-:S04]  /*0fa0*/  FFMA.RM R22, R22, R29, 12582913 ;  /* 0x4b40000116167423 */ /* 0x000fc8000000401d */
[----:B------:R-:W-:-:S04]  /*0fb0*/  FADD R24, R22, -12583039 ;  /* 0xcb40007f16187421 */ /* 0x000fc80000000000 */
[----:B------:R-:W-:-:S04]  /*0fc0*/  FFMA R24, R25, -1.4426950216293334961, -R24 ;  /* 0xbfb8aa3b19187823 */ /* 0x000fc80000000818 */
[----:B------:R-:W-:-:S04]  /*0fd0*/  FFMA R24, R25, -1.925963033500011079e-08, R24 ;  /* 0xb2a5706019187823 */ /* 0x000fc80000000018 */
[----:B------:R-:W1:Y:S01]  /*0fe0*/  MUFU.EX2 R29, R24 ;  /* 0x00000018001d7308 */ /* 0x000e620000000800 */
[----:B------:R-:W-:-:S04]  /*0ff0*/  IMAD.SHL.U32 R22, R22, 0x800000, RZ ;  /* 0x0080000016167824 */ /* 0x000fc800078e00ff */
[----:B-1----:R-:W-:-:S04]  /*1000*/  FFMA R22, R22, R29, 1 ;  /* 0x3f80000016167423 */ /* 0x002fc8000000001d */
[----:B--2---:R-:W-:-:S05]  /*1010*/  VIADD R4, R22, 0x1800000 ;  /* 0x0180000016047836 */ /* 0x004fca0000000000 */
[----:B------:R-:W-:-:S04]  /*1020*/  LOP3.LUT R4, R4, 0x7f800000, RZ, 0xc0, !PT ;  /* 0x7f80000004047812 */ /* 0x000fc800078ec0ff */
[----:B------:R-:W-:Y:S01]  /*1030*/  ISETP.GT.U32.AND P2, PT, R4, 0x1ffffff, PT ;  /* 0x01ffffff0400780c */ /* 0x000fe20003f44070 */
[----:B0-----:R-:W-:Y:S02]  /*1040*/  IMAD.U32 R18, RZ, RZ, UR5 ;  /* 0x00000005ff127e24 */ /* 0x001fe4000f8e00ff */
[----:B------:R-:W-:Y:S01]  /*1050*/  IMAD.U32 R19, RZ, RZ, UR16 ;  /* 0x00000010ff137e24 */ /* 0x000fe2000f8e00ff */
[----:B------:R-:W-:Y:S01]  /*1060*/  BSSY.RECONVERGENT B0, `(.L_x_8515) ;  /* 0x000000d000007945 */ /* 0x000fe20003800200 */
[----:B------:R-:W-:Y:S01]  /*1070*/  IMAD.WIDE.U32 R18, R13, UR5, R18 ;  /* 0x000000050d127c25 */ /* 0x000fe2000f8e0012 */
[----:B------:R-:W-:-:S03]  /*1080*/  FMNMX3 R5, |R3|, RZ, |R0|, !PT ;  /* 0x000000ff03057276 */ /* 0x000fc60007800600 */
[----:B------:R-:W-:-:S04]  /*1090*/  IMAD.IADD R4, R15, 0x1, R19 ;  /* 0x000000010f047824 */ /* 0x000fc800078e0213 */
[----:B------:R-:W-:Y:S05]  /*10a0*/  @P2 BRA `(.L_x_8516) ;  /* 0x0000000000102947 */ /* 0x000fea0003800000 */
[----:B------:R-:W-:Y:S01]  /*10b0*/  IMAD.MOV.U32 R0, RZ, RZ, R22 ;  /* 0x000000ffff007224 */ /* 0x000fe200078e0016 */
[----:B------:R-:W-:-:S07]  /*10c0*/  MOV R16, 0x10e0 ;  /* 0x000010e000107802 */ /* 0x000fce0000000f00 */
[----:B-----5:R-:W-:Y:S05]  /*10d0*/  CALL.REL.NOINC `($__internal_237_$__cuda_sm20_rcp_rn_f32_slowpath) ;  /* 0x0000002000987944 */ /* 0x020fea0003c00000 */
[----:B------:R-:W-:Y:S05]  /*10e0*/  BRA `(.L_x_8517) ;  /* 0x0000000000107947 */ /* 0x000fea0003800000 */
.L_x_8516:
[----:B------:R-:W0:Y:S02]  /*10f0*/  MUFU.RCP R17, R22 ;  /* 0x0000001600117308 */ /* 0x000e240000001000 */
[----:B0-----:R-:W-:-:S04]  /*1100*/  FFMA R0, R22, R17, -1 ;  /* 0xbf80000016007423 */ /* 0x001fc80000000011 */
[----:B------:R-:W-:-:S04]  /*1110*/  FADD.FTZ R0, -R0, -RZ ;  /* 0x800000ff00007221 */ /* 0x000fc80000010100 */
[----:B------:R-:W-:-:S07]  /*1120*/  FFMA R17, R17, R0, R17 ;  /* 0x0000000011117223 */ /* 0x000fce0000000011 */
.L_x_8517:
[----:B------:R-:W-:Y:S05]  /*1130*/  BSYNC.RECONVERGENT B0 ;  /* 0x0000000000007941 */ /* 0x000fea0003800200 */
.L_x_8515:
[----:B------:R-:W-:Y:S01]  /*1140*/  ISETP.GE.U32.OR P2, PT, R2, UR12, P0 ;  /* 0x0000000c02007c0c */ /* 0x000fe20008746470 */
[----:B------:R-:W-:Y:S02]  /*1150*/  VIADD R3, R12, 0x1d ;  /* 0x0000001d0c037836 */ /* 0x000fe40000000000 */
[----:B------:R-:W-:Y:S01]  /*1160*/  FADD R0, -R17, 1 ;  /* 0x3f80000011007421 */ /* 0x000fe20000000100 */
[----:B------:R-:W-:Y:S02]  /*1170*/  VIADD R2, R13, 0x3 ;  /* 0x000000030d027836 */ /* 0x000fe40000000000 */
[----:B------:R-:W-:Y:S01]  /*1180*/  LOP3.LUT R3, R3, 0x1f, RZ, 0xc0, !PT ;  /* 0x0000001f03037812 */ /* 0x000fe200078ec0ff */
[----:B------:R-:W-:-:S03]  /*1190*/  FMUL R0, R0, R17 ;  /* 0x0000001100007220 */ /* 0x000fc60000400000 */
[----:B------:R-:W-:-:S03]  /*11a0*/  ISETP.GE.U32.AND P0, PT, R3, UR11, PT ;  /* 0x0000000b03007c0c */ /* 0x000fc6000bf06070 */
[----:B------:R-:W-:Y:S01]  /*11b0*/  @!P2 VIADD R15, R12, 0xffffffff ;  /* 0xffffffff0c0fa836 */ /* 0x000fe20000000000 */
[----:B------:R-:W-:Y:S02]  /*11c0*/  ISETP.GE.U32.OR P3, PT, R2, UR12, P0 ;  /* 0x0000000c02007c0c */ /* 0x000fe40008766470 */
[----:B------:R-:W-:Y:S02]  /*11d0*/  @!P2 IADD3 R21, PT, PT, R12, -0x1, RZ ;  /* 0xffffffff0c15a810 */ /* 0x000fe40007ffe0ff */
[----:B------:R-:W-:Y:S01]  /*11e0*/  @!P2 LOP3.LUT R19, R15, 0x1f, RZ, 0xc0, !PT ;  /* 0x0000001f0f13a812 */ /* 0x000fe200078ec0ff */
[-C--:B------:R-:W-:Y:S01]  /*11f0*/  FMUL R15, R17, R25.reuse ;  /* 0x00000019110f7220 */ /* 0x080fe20000400000 */
[----:B------:R-:W-:Y:S01]  /*1200*/  @!P2 LOP3.LUT R21, R21, 0x1f, RZ, 0xc0, !PT ;  /* 0x0000001f1515a812 */ /* 0x000fe200078ec0ff */
[----:B------:R-:W-:Y:S01]  /*1210*/  FFMA R17, R0, R25, R17 ;  /* 0x0000001900117223 */ /* 0x000fe20000000011 */
[C---:B------:R-:W-:Y:S01]  /*1220*/  @!P2 IADD3 R16, P4, PT, R18.reuse, R19, RZ ;  /* 0x000000131210a210 */ /* 0x040fe20007f9e0ff */
[-C--:B------:R-:W-:Y:S01]  /*1230*/  FMUL R0, R15, R26.reuse ;  /* 0x0000001a0f007220 */ /* 0x080fe20000400000 */
[----:B------:R-:W-:Y:S01]  /*1240*/  @!P2 IADD3 R21, P6, PT, R18, R21, RZ ;  /* 0x000000151215a210 */ /* 0x000fe20007fde0ff */
[----:B------:R-:W-:Y:S01]  /*1250*/  FMUL R22, R17, R26 ;  /* 0x0000001a11167220 */ /* 0x000fe20000400000 */
[----:B------:R-:W-:Y:S01]  /*1260*/  @!P2 LEA R30, P5, R16, UR8, 0x2 ;  /* 0x00000008101eac11 */ /* 0x000fe2000f8a10ff */
[--C-:B------:R-:W-:Y:S01]  /*1270*/  @!P2 IMAD.X R19, RZ, RZ, R4.reuse, P4 ;  /* 0x000000ffff13a224 */ /* 0x100fe200020e0604 */
[----:B------:R-:W-:Y:S01]  /*1280*/  @!P3 IADD3 R15, P4, PT, R20, UR5, RZ ;  /* 0x00000005140fbc10 */ /* 0x000fe2000ff9e0ff */
[----:B------:R-:W-:-:S02]  /*1290*/  @!P2 IMAD.X R24, RZ, RZ, R4, P6 ;  /* 0x000000ffff18a224 */ /* 0x000fc400030e0604 */
[----:B------:R-:W-:Y:S01]  /*12a0*/  FMUL R22, R22, R23 ;  /* 0x0000001716167220 */ /* 0x000fe20000400000 */
[----:B------:R-:W-:Y:S01]  /*12b0*/  FMUL R23, R0, UR14 ;  /* 0x0000000e00177c20 */ /* 0x000fe20008400000 */
[----:B------:R-:W-:Y:S01]  /*12c0*/  @!P2 LEA.HI.X R31, R16, UR9, R19, 0x2, P5 ;  /* 0x00000009101fac11 */ /* 0x000fe2000a8f1413 */
[----:B------:R-:W-:Y:S01]  /*12d0*/  IMAD.MOV.U32 R19, RZ, RZ, RZ ;  /* 0x000000ffff137224 */ /* 0x000fe200078e00ff */
[----:B------:R-:W-:Y:S01]  /*12e0*/  @!P3 IADD3.X R20, PT, PT, R27, UR16, RZ, P4, !PT ;  /* 0x000000101b14bc10 */ /* 0x000fe2000a7fe4ff */
[----:B------:R-:W-:Y:S01]  /*12f0*/  FMUL R25, R22, UR14 ;  /* 0x0000000e16197c20 */ /* 0x000fe20008400000 */
[----:B------:R-:W-:Y:S02]  /*1300*/  @!P3 IADD3 R16, P4, PT, R3, R15, RZ ;  /* 0x0000000f0310b210 */ /* 0x000fe40007f9e0ff */
[C---:B------:R-:W-:Y:S02]  /*1310*/  @!P2 LEA R32, P5, R21.reuse, UR4, 0x2 ;  /* 0x000000041520ac11 */ /* 0x040fe4000f8a10ff */
[----:B------:R0:W-:Y:S01]  /*1320*/  @!P2 STG.E desc[UR26][R30.64], R25 ;  /* 0x000000191e00a986 */ /* 0x0001e2000c10191a */
[----:B------:R-:W-:Y:S01]  /*1330*/  @!P3 IMAD.X R17, RZ, RZ, R20, P4 ;  /* 0x000000ffff11b224 */ /* 0x000fe200020e0614 */
[----:B------:R-:W-:-:S02]  /*1340*/  @!P2 LEA.HI.X R33, R21, UR6, R24, 0x2, P5 ;  /* 0x000000061521ac11 */ /* 0x000fc4000a8f1418 */
[C---:B------:R-:W-:Y:S02]  /*1350*/  @!P3 LEA R28, P4, R16.reuse, UR28, 0x2 ;  /* 0x0000001c101cbc11 */ /* 0x040fe4000f8810ff */
[C---:B------:R-:W-:Y:S01]  /*1360*/  @!P3 IADD3 R15, P5, PT, R16.reuse, R15, RZ ;  /* 0x0000000f100fb210 */ /* 0x040fe20007fbe0ff */
[----:B------:R1:W-:Y:S01]  /*1370*/  @!P2 STG.E desc[UR26][R32.64], R23 ;  /* 0x000000172000a986 */ /* 0x0003e2000c10191a */
[----:B------:R-:W-:-:S03]  /*1380*/  @!P3 LEA.HI.X R29, R16, UR13, R17, 0x2, P4 ;  /* 0x0000000d101dbc11 */ /* 0x000fc6000a0f1411 */
[----:B------:R-:W-:Y:S02]  /*1390*/  @!P3 IMAD.SHL.U32 R16, R15, 0x4, RZ ;  /* 0x000000040f10b824 */ /* 0x000fe400078e00ff */
[----:B------:R-:W-:-:S03]  /*13a0*/  @!P3 IMAD.X R20, R17, 0x1, R20, P5 ;  /* 0x000000011114b824 */ /* 0x000fc600028e0614 */
[C---:B------:R-:W-:Y:S01]  /*13b0*/  @!P3 IADD3 R26, P2, PT, R16.reuse, UR25, RZ ;  /* 0x00000019101abc10 */ /* 0x040fe2000ff5e0ff */
[----:B------:R-:W-:Y:S01]  /*13c0*/  IMAD.MOV.U32 R24, RZ, RZ, 0x3bbb989d ;  /* 0x3bbb989dff187424 */ /* 0x000fe200078e00ff */
[----:B------:R-:W-:Y:S01]  /*13d0*/  @!P3 SHF.L.U64.HI R15, R15, 0x2, R20 ;  /* 0x000000020f0fb819 */ /* 0x000fe20000010214 */
[----:B0-----:R-:W-:Y:S01]  /*13e0*/  IMAD.MOV.U32 R30, RZ, RZ, 0x437c0000 ;  /* 0x437c0000ff1e7424 */ /* 0x001fe200078e00ff */
[----:B------:R-:W-:Y:S02]  /*13f0*/  @!P3 IADD3 R16, P4, PT, R16, UR17, RZ ;  /* 0x000000111010bc10 */ /* 0x000fe4000ff9e0ff */
[----:B------:R-:W-:Y:S02]  /*1400*/  CS2R R20, SRZ ;  /* 0x0000000000147805 */ /* 0x000fe4000001ff00 */
[C---:B------:R-:W-:Y:S02]  /*1410*/  @!P3 IADD3.X R27, PT, PT, R15.reuse, UR15, RZ, P2, !PT ;  /* 0x0000000f0f1bbc10 */ /* 0x040fe400097fe4ff */
[----:B------:R-:W-:Y:S01]  /*1420*/  @!P3 IADD3.X R17, PT, PT, R15, UR18, RZ, P4, !PT ;  /* 0x000000120f11bc10 */ /* 0x000fe2000a7fe4ff */
[----:B-----5:R-:W-:-:S02]  /*1430*/  FFMA.SAT R15, R7, -R24, 0.5 ;  /* 0x3f000000070f7423 */ /* 0x020fc40000002818 */
[----:B------:R0:W5:Y:S02]  /*1440*/  @!P3 LDG.E R20, desc[UR26][R26.64] ;  /* 0x0000001a1a14b981 */ /* 0x000164000c1e1900 */
[----:B------:R-:W-:Y:S01]  /*1450*/  FFMA.RM R15, R15, R30, 12582913 ;  /* 0x4b4000010f0f7423 */ /* 0x000fe2000000401e */
[----:B------:R-:W-:Y:S01]  /*1460*/  FMNMX R5, R5, |R22|, !PT ;  /* 0x4000001605057209 */ /* 0x000fe20007800000 */
[----:B------:R1:W5:Y:S02]  /*1470*/  @!P3 LDG.E R21, desc[UR26][R28.64] ;  /* 0x0000001a1c15b981 */ /* 0x000364000c1e1900 */
[----:B------:R-:W-:Y:S02]  /*1480*/  FADD R24, R15, -12583039 ;  /* 0xcb40007f0f187421 */ /* 0x000fe40000000000 */
[----:B------:R1:W5:Y:S02]  /*1490*/  @!P3 LDG.E R19, desc[UR26][R16.64] ;  /* 0x0000001a1013b981 */ /* 0x000364000c1e1900 */
        /* <DEDUP_REMOVED lines=8> */
[----:B------:R-:W-:Y:S01]  /*1520*/  BSSY.RECONVERGENT B0, `(.L_x_8518) ;  /* 0x000000d000007945 */ /* 0x000fe20003800200 */
[----:B------:R-:W-:Y:S02]  /*1530*/  IADD3 R18, P3, PT, R18, UR5, RZ ;  /* 0x0000000512127c10 */ /* 0x000fe4000ff7e0ff */
[----:B------:R-:W-:Y:S02]  /*1540*/  FMNMX R5, |R0|, R5, !PT ;  /* 0x0000000500057209 */ /* 0x000fe40007800200 */
[----:B------:R-:W-:-:S07]  /*1550*/  IADD3.X R4, PT, PT, R4, UR16, RZ, P3, !PT ;  /* 0x0000001004047c10 */ /* 0x000fce0009ffe4ff */
[----:B-1----:R-:W-:Y:S05]  /*1560*/  @P2 BRA `(.L_x_8519) ;  /* 0x0000000000102947 */ /* 0x002fea0003800000 */
[----:B------:R-:W-:Y:S01]  /*1570*/  IMAD.MOV.U32 R0, RZ, RZ, R26 ;  /* 0x000000ffff007224 */ /* 0x000fe200078e001a */
[----:B------:R-:W-:-:S07]  /*1580*/  MOV R16, 0x15a0 ;  /* 0x000015a000107802 */ /* 0x000fce0000000f00 */
[----:B-----5:R-:W-:Y:S05]  /*1590*/  CALL.REL.NOINC `($__internal_237_$__cuda_sm20_rcp_rn_f32_slowpath) ;  /* 0x0000001c00687944 */ /* 0x020fea0003c00000 */
[----:B------:R-:W-:Y:S05]  /*15a0*/  BRA `(.L_x_8520) ;  /* 0x0000000000107947 */ /* 0x000fea0003800000 */
.L_x_8519:
[----:B------:R-:W0:Y:S02]  /*15b0*/  MUFU.RCP R17, R26 ;  /* 0x0000001a00117308 */ /* 0x000e240000001000 */
[----:B0-----:R-:W-:-:S04]  /*15c0*/  FFMA R0, R26, R17, -1 ;  /* 0xbf8000001a007423 */ /* 0x001fc80000000011 */
[----:B------:R-:W-:-:S04]  /*15d0*/  FADD.FTZ R0, -R0, -RZ ;  /* 0x800000ff00007221 */ /* 0x000fc80000010100 */
[----:B------:R-:W-:-:S07]  /*15e0*/  FFMA R17, R17, R0, R17 ;  /* 0x0000000011117223 */ /* 0x000fce0000000011 */
.L_x_8520:
[----:B------:R-:W-:Y:S05]  /*15f0*/  BSYNC.RECONVERGENT B0 ;  /* 0x0000000000007941 */ /* 0x000fea0003800200 */
.L_x_8518:
[----:B------:R-:W-:Y:S02]  /*1600*/  HFMA2 R27, -RZ, RZ, 3.7421875, 0 ;  /* 0x437c0000ff1b7431 */ /* 0x000fe400000001ff */
[----:B------:R-:W-:Y:S01]  /*1610*/  IMAD.MOV.U32 R15, RZ, RZ, 0x3bbb989d ;  /* 0x3bbb989dff0f7424 */ /* 0x000fe200078e00ff */
[----:B------:R-:W-:Y:S01]  /*1620*/  ISETP.GE.U32.OR P1, PT, R11, UR12, P1 ;  /* 0x0000000c0b007c0c */ /* 0x000fe20008f26470 */
[C---:B------:R-:W-:Y:S01]  /*1630*/  FADD R16, -R17.reuse, 1 ;  /* 0x3f80000011107421 */ /* 0x040fe20000000100 */
[----:B------:R-:W-:Y:S01]  /*1640*/  BSSY.RECONVERGENT B0, `(.L_x_8521) ;  /* 0x000002f000007945 */ /* 0x000fe20003800200 */
[----:B-----5:R-:W-:Y:S01]  /*1650*/  FFMA.SAT R0, R20, -R15, 0.5 ;  /* 0x3f00000014007423 */ /* 0x020fe2000000280f */
[----:B------:R-:W-:Y:S01]  /*1660*/  FMUL R15, R17, R7 ;  /* 0x00000007110f7220 */ /* 0x000fe20000400000 */
[----:B------:R-:W-:Y:S02]  /*1670*/  FMUL R16, R16, R17 ;  /* 0x0000001110107220 */ /* 0x000fe40000400000 */
[----:B------:R-:W-:-:S02]  /*1680*/  FFMA.RM R0, R0, R27, 12582913 ;  /* 0x4b40000100007423 */ /* 0x000fc4000000401b */
[----:B------:R-:W-:Y:S01]  /*1690*/  FFMA R7, R16, R7, R17 ;  /* 0x0000000710077223 */ /* 0x000fe20000000011 */
[-C--:B------:R-:W-:Y:S01]  /*16a0*/  FMUL R15, R15, R8.reuse ;  /* 0x000000080f0f7220 */ /* 0x080fe20000400000 */
[----:B------:R-:W-:Y:S02]  /*16b0*/  FADD R27, R0, -12583039 ;  /* 0xcb40007f001b7421 */ /* 0x000fe40000000000 */
[C---:B------:R-:W-:Y:S02]  /*16c0*/  @!P1 VIADD R24, R12.reuse, 0x1e ;  /* 0x0000001e0c189836 */ /* 0x040fe40000000000 */
[----:B------:R-:W-:Y:S01]  /*16d0*/  FMUL R7, R7, R8 ;  /* 0x0000000807077220 */ /* 0x000fe20000400000 */
[----:B------:R-:W-:Y:S02]  /*16e0*/  @!P1 VIADD R26, R12, 0x1e ;  /* 0x0000001e0c1a9836 */ /* 0x000fe40000000000 */
[----:B------:R-:W-:Y:S01]  /*16f0*/  FFMA R27, R20, -1.4426950216293334961, -R27 ;  /* 0xbfb8aa3b141b7823 */ /* 0x000fe2000000081b */
[----:B------:R-:W-:Y:S01]  /*1700*/  FMUL R8, R7, R6 ;  /* 0x0000000607087220 */ /* 0x000fe20000400000 */
[----:B------:R-:W-:-:S02]  /*1710*/  FMUL R7, R15, UR14 ;  /* 0x0000000e0f077c20 */ /* 0x000fc40008400000 */
[----:B------:R-:W-:Y:S01]  /*1720*/  FFMA R22, R20, -1.925963033500011079e-08, R27 ;  /* 0xb2a5706014167823 */ /* 0x000fe2000000001b */
[----:B------:R-:W-:Y:S01]  /*1730*/  @!P1 LOP3.LUT R27, R24, 0x1f, RZ, 0xc0, !PT ;  /* 0x0000001f181b9812 */ /* 0x000fe200078ec0ff */
[----:B------:R-:W-:Y:S01]  /*1740*/  FMUL R6, R8, UR14 ;  /* 0x0000000e08067c20 */ /* 0x000fe20008400000 */
[----:B------:R-:W-:Y:S02]  /*1750*/  @!P1 LOP3.LUT R29, R26, 0x1f, RZ, 0xc0, !PT ;  /* 0x0000001f1a1d9812 */ /* 0x000fe400078ec0ff */
[C---:B------:R-:W-:Y:S01]  /*1760*/  @!P1 IADD3 R17, P2, PT, R18.reuse, R27, RZ ;  /* 0x0000001b12119210 */ /* 0x040fe20007f5e0ff */
[----:B------:R-:W0:Y:S01]  /*1770*/  MUFU.EX2 R22, R22 ;  /* 0x0000001600167308 */ /* 0x000e220000000800 */
[----:B------:R-:W-:Y:S01]  /*1780*/  @!P1 IADD3 R27, P3, PT, R18, R29, RZ ;  /* 0x0000001d121b9210 */ /* 0x000fe20007f7e0ff */
[----:B------:R-:W-:Y:S01]  /*1790*/  IMAD.SHL.U32 R29, R0, 0x800000, RZ ;  /* 0x00800000001d7824 */ /* 0x000fe200078e00ff */
[----:B------:R-:W-:Y:S01]  /*17a0*/  FMNMX R8, R5, |R8|, !PT ;  /* 0x4000000805087209 */ /* 0x000fe20007800000 */
[--C-:B------:R-:W-:Y:S01]  /*17b0*/  @!P1 IMAD.X R24, RZ, RZ, R4.reuse, P2 ;  /* 0x000000ffff189224 */ /* 0x100fe200010e0604 */
[----:B------:R-:W-:Y:S01]  /*17c0*/  @!P1 LEA R16, P2, R17, UR8, 0x2 ;  /* 0x0000000811109c11 */ /* 0x000fe2000f8410ff */
[----:B------:R-:W-:Y:S01]  /*17d0*/  @!P1 IMAD.X R28, RZ, RZ, R4, P3 ;  /* 0x000000ffff1c9224 */ /* 0x000fe200018e0604 */
[----:B------:R-:W-:-:S02]  /*17e0*/  @!P1 LEA R26, P3, R27, UR4, 0x2 ;  /* 0x000000041b1a9c11 */ /* 0x000fc4000f8610ff */
[----:B------:R-:W-:Y:S02]  /*17f0*/  @!P1 LEA.HI.X R17, R17, UR9, R24, 0x2, P2 ;  /* 0x0000000911119c11 */ /* 0x000fe400090f1418 */
[----:B------:R-:W-:Y:S02]  /*1800*/  @!P1 LEA.HI.X R27, R27, UR6, R28, 0x2, P3 ;  /* 0x000000061b1b9c11 */ /* 0x000fe400098f141c */
[----:B------:R-:W-:Y:S01]  /*1810*/  IADD3 R3, P2, P3, R3, UR5, R18 ;  /* 0x0000000503037c10 */ /* 0x000fe2000fb5e012 */
[----:B------:R1:W-:Y:S01]  /*1820*/  @!P1 STG.E desc[UR26][R16.64], R6 ;  /* 0x0000000610009986 */ /* 0x0003e2000c10191a */
[----:B------:R-:W-:Y:S01]  /*1830*/  FMNMX R5, |R15|, R8, !PT ;  /* 0x000000080f057209 */ /* 0x000fe20007800200 */
[----:B0-----:R-:W-:Y:S02]  /*1840*/  FFMA R22, R29, R22, 1 ;  /* 0x3f8000001d167423 */ /* 0x001fe40000000016 */
        /* <DEDUP_REMOVED lines=8> */
[----:B------:R-:W-:Y:S05]  /*18d0*/  CALL.REL.NOINC `($__internal_237_$__cuda_sm20_rcp_rn_f32_slowpath) ;  /* 0x0000001800987944 */ /* 0x000fea0003c00000 */
[----:B------:R-:W-:Y:S05]  /*18e0*/  BRA `(.L_x_8523) ;  /* 0x0000000000107947 */ /* 0x000fea0003800000 */
.L_x_8522:
[----:B------:R-:W0:Y:S02]  /*18f0*/  MUFU.RCP R17, R22 ;  /* 0x0000001600117308 */ /* 0x000e240000001000 */
[----:B0-----:R-:W-:-:S04]  /*1900*/  FFMA R0, R22, R17, -1 ;  /* 0xbf80000016007423 */ /* 0x001fc80000000011 */
[----:B------:R-:W-:-:S04]  /*1910*/  FADD.FTZ R0, -R0, -RZ ;  /* 0x800000ff00007221 */ /* 0x000fc80000010100 */
[----:B------:R-:W-:-:S07]  /*1920*/  FFMA R17, R17, R0, R17 ;  /* 0x0000000011117223 */ /* 0x000fce0000000011 */
.L_x_8523:
[----:B------:R-:W-:Y:S05]  /*1930*/  BSYNC.RECONVERGENT B0 ;  /* 0x0000000000007941 */ /* 0x000fea0003800200 */
.L_x_8521:
[----:B------:R-:W0:Y:S01]  /*1940*/  S2UR UR5, SR_CgaCtaId ;  /* 0x00000000000579c3 */ /* 0x000e220000008800 */
[----:B------:R-:W-:Y:S01]  /*1950*/  ISETP.GE.U32.OR P0, PT, R2, UR12, P0 ;  /* 0x0000000c02007c0c */ /* 0x000fe20008706470 */
[C---:B------:R-:W-:Y:S01]  /*1960*/  FADD R0, -R17.reuse, 1 ;  /* 0x3f80000011007421 */ /* 0x040fe20000000100 */
[-C--:B------:R-:W-:Y:S01]  /*1970*/  FMUL R24, R17, R20.reuse ;  /* 0x0000001411187220 */ /* 0x080fe20000400000 */
[C---:B------:R-:W-:Y:S01]  /*1980*/  IMAD.IADD R11, R14.reuse, 0x1, -R11 ;  /* 0x000000010e0b7824 */ /* 0x040fe200078e0a0b */
[----:B------:R-:W-:Y:S01]  /*1990*/  LOP3.LUT R27, R14, 0x1f, RZ, 0xc0, !PT ;  /* 0x0000001f0e1b7812 */ /* 0x000fe200078ec0ff */
[----:B------:R-:W-:Y:S01]  /*19a0*/  FMUL R0, R0, R17 ;  /* 0x0000001100007220 */ /* 0x000fe20000400000 */
[----:B------:R-:W-:Y:S01]  /*19b0*/  FMUL R24, R24, R21 ;  /* 0x0000001518187220 */ /* 0x000fe20000400000 */
[----:B------:R-:W-:Y:S01]  /*19c0*/  IMAD.IADD R2, R14, 0x1, -R2 ;  /* 0x000000010e027824 */ /* 0x000fe200078e0a02 */
[----:B------:R-:W-:Y:S01]  /*19d0*/  BSSY.RECONVERGENT B0, `(.L_x_8524) ;  /* 0x000008e000007945 */ /* 0x000fe20003800200 */
[----:B------:R-:W-:Y:S01]  /*19e0*/  FFMA R0, R0, R20, R17 ;  /* 0x0000001400007223 */ /* 0x000fe20000000011 */
[----:B------:R-:W-:-:S02]  /*19f0*/  IMAD.SHL.U32 R11, R11, 0x4, RZ ;  /* 0x000000040b0b7824 */ /* 0x000fc400078e00ff */
[----:B------:R-:W-:Y:S01]  /*1a00*/  IMAD.SHL.U32 R2, R2, 0x4, RZ ;  /* 0x0000000402027824 */ /* 0x000fe200078e00ff */
[C---:B------:R-:W-:Y:S01]  /*1a10*/  @!P0 LEA R16, P1, R3.reuse, UR8, 0x2 ;  /* 0x0000000803108c11 */ /* 0x040fe2000f8210ff */
[----:B------:R-:W-:Y:S01]  /*1a20*/  FMUL R0, R0, R21 ;  /* 0x0000001500007220 */ /* 0x000fe20000400000 */
[C---:B------:R-:W-:Y:S01]  /*1a30*/  @!P0 LEA R20, P2, R3.reuse, UR4, 0x2 ;  /* 0x0000000403148c11 */ /* 0x040fe2000f8410ff */
[----:B------:R-:W-:Y:S01]  /*1a40*/  UMOV UR4, 0x400 ;  /* 0x0000040000047882 */ /* 0x000fe20000000000 */
[C-C-:B------:R-:W-:Y:S01]  /*1a50*/  @!P0 LEA.HI.X R17, R3.reuse, UR9, R4.reuse, 0x2, P1 ;  /* 0x0000000903118c11 */ /* 0x140fe200088f1404 */
[----:B------:R-:W-:Y:S01]  /*1a60*/  UIADD3 UR4, UPT, UPT, UR4, 0x20, URZ ;  /* 0x0000002004047890 */ /* 0x000fe2000fffe0ff */
[----:B------:R-:W-:Y:S01]  /*1a70*/  @!P0 LEA.HI.X R21, R3, UR6, R4, 0x2, P2 ;  /* 0x0000000603158c11 */ /* 0x000fe200090f1404 */
[----:B------:R-:W-:Y:S01]  /*1a80*/  FMUL R4, R0, R19 ;  /* 0x0000001300047220 */ /* 0x000fe20000400000 */
[----:B------:R-:W-:Y:S01]  /*1a90*/  LOP3.LUT R3, RZ, R13, RZ, 0x33, !PT ;  /* 0x0000000dff037212 */ /* 0x000fe200078e33ff */
[----:B------:R-:W-:Y:S01]  /*1aa0*/  IMAD.SHL.U32 R0, R12, 0x4, RZ ;  /* 0x000000040c007824 */ /* 0x000fe200078e00ff */
[----:B0-----:R-:W-:Y:S01]  /*1ab0*/  ULEA UR4, UR5, UR4, 0x18 ;  /* 0x0000000405047291 */ /* 0x001fe2000f8ec0ff */
[----:B------:R-:W-:Y:S01]  /*1ac0*/  IMAD R27, R27, 0x84, RZ ;  /* 0x000000841b1b7824 */ /* 0x000fe200078e02ff */
[----:B------:R-:W-:Y:S01]  /*1ad0*/  LOP3.LUT R11, R11, 0x7c, RZ, 0xc0, !PT ;  /* 0x0000007c0b0b7812 */ /* 0x000fe200078ec0ff */
[----:B------:R-:W-:Y:S01]  /*1ae0*/  IMAD.IADD R3, R3, 0x1, R14 ;  /* 0x0000000103037824 */ /* 0x000fe200078e020e */
[----:B------:R-:W-:Y:S01]  /*1af0*/  LOP3.LUT R19, R0, 0x7c, RZ, 0xc0, !PT ;  /* 0x0000007c00137812 */ /* 0x000fe200078ec0ff */
[----:B------:R-:W0:Y:S01]  /*1b00*/  LDCU.64 UR8, c[0x0][0x3c0] ;  /* 0x00007800ff0877ac */ /* 0x000e220008000a00 */
[----:B------:R-:W-:Y:S01]  /*1b10*/  MOV R22, UR4 ;  /* 0x0000000400167c02 */ /* 0x000fe20008000f00 */
[----:B------:R-:W-:Y:S01]  /*1b20*/  IMAD.SHL.U32 R3, R3, 0x4, RZ ;  /* 0x0000000403037824 */ /* 0x000fe200078e00ff */
[----:B------:R-:W-:Y:S01]  /*1b30*/  LOP3.LUT R15, R2, 0x7c, RZ, 0xc0, !PT ;  /* 0x0000007c020f7812 */ /* 0x000fe200078ec0ff */
[----:B------:R-:W-:Y:S01]  /*1b40*/  FMUL R29, R4, UR14 ;  /* 0x0000000e041d7c20 */ /* 0x000fe20008400000 */
[----:B------:R-:W-:Y:S01]  /*1b50*/  FMNMX R5, R5, |R4|, !PT ;  /* 0x4000000405057209 */ /* 0x000fe20007800000 */
[----:B------:R-:W-:Y:S01]  /*1b60*/  IMAD.IADD R0, R27, 0x1, R22 ;  /* 0x000000011b007824 */ /* 0x000fe200078e0216 */
[----:B------:R-:W-:-:S02]  /*1b70*/  LOP3.LUT R3, R3, 0x7c, RZ, 0xc0, !PT ;  /* 0x0000007c03037812 */ /* 0x000fc400078ec0ff */
[----:B------:R1:W-:Y:S01]  /*1b80*/  @!P0 STG.E desc[UR26][R16.64], R29 ;  /* 0x0000001d10008986 */ /* 0x0003e2000c10191a */
[C---:B------:R-:W-:Y:S02]  /*1b90*/  IMAD.IADD R19, R0.reuse, 0x1, R19 ;  /* 0x0000000100137824 */ /* 0x040fe400078e0213 */
[C---:B------:R-:W-:Y:S02]  /*1ba0*/  IMAD.IADD R18, R0.reuse, 0x1, R3 ;  /* 0x0000000100127824 */ /* 0x040fe400078e0203 */
[C---:B------:R-:W-:Y:S01]  /*1bb0*/  IMAD.IADD R8, R0.reuse, 0x1, R11 ;  /* 0x0000000100087824 */ /* 0x040fe200078e020b */
[----:B------:R-:W-:Y:S01]  /*1bc0*/  STS [R19], R10 ;  /* 0x0000000a13007388 */ /* 0x000fe20000000800 */
[----:B------:R-:W-:Y:S02]  /*1bd0*/  IMAD.IADD R0, R0, 0x1, R15 ;  /* 0x0000000100007824 */ /* 0x000fe400078e020f */
[----:B------:R-:W-:Y:S01]  /*1be0*/  FMUL R15, R24, UR14 ;  /* 0x0000000e180f7c20 */ /* 0x000fe20008400000 */
[----:B0-----:R-:W-:Y:S01]  /*1bf0*/  IMAD.U32 R28, RZ, RZ, UR9 ;  /* 0x00000009ff1c7e24 */ /* 0x001fe2000f8e00ff */
[----:B------:R-:W-:Y:S01]  /*1c00*/  STS [R18], R25 ;  /* 0x0000001912007388 */ /* 0x000fe20000000800 */
[----:B------:R-:W-:-:S02]  /*1c10*/  IMAD.U32 R26, RZ, RZ, UR8 ;  /* 0x00000008ff1a7e24 */ /* 0x000fc4000f8e00ff */
[C---:B------:R-:W-:Y:S01]  /*1c20*/  IMAD R11, R13.reuse, R28, RZ ;  /* 0x0000001c0d0b7224 */ /* 0x040fe200078e02ff */
[----:B------:R0:W-:Y:S01]  /*1c30*/  @!P0 STG.E desc[UR26][R20.64], R15 ;  /* 0x0000000f14008986 */ /* 0x0001e2000c10191a */
[C---:B------:R-:W-:Y:S01]  /*1c40*/  ISETP.GE.U32.AND P0, PT, R13.reuse, UR11, PT ;  /* 0x0000000b0d007c0c */ /* 0x040fe2000bf06070 */
[----:B------:R-:W-:Y:S02]  /*1c50*/  IMAD.WIDE.U32 R2, R13, R26, RZ ;  /* 0x0000001a0d027225 */ /* 0x000fe400078e00ff */
[----:B------:R2:W-:Y:S02]  /*1c60*/  STS [R8], R6 ;  /* 0x0000000608007388 */ /* 0x0005e40000000800 */
[----:B-1----:R-:W-:Y:S02]  /*1c70*/  IMAD.IADD R16, R3, 0x1, R11 ;  /* 0x0000000103107824 */ /* 0x002fe400078e020b */
[----:B------:R1:W-:Y:S01]  /*1c80*/  STS [R0], R29 ;  /* 0x0000001d00007388 */ /* 0x0003e20000000800 */
[----:B0-----:R-:W-:Y:S01]  /*1c90*/  IMAD.MOV.U32 R20, RZ, RZ, R2 ;  /* 0x000000ffff147224 */ /* 0x001fe200078e0002 */
[----:B--2---:R-:W-:-:S02]  /*1ca0*/  FMNMX R6, |R24|, R5, !PT ;  /* 0x0000000518067209 */ /* 0x004fc40007800200 */
[----:B------:R-:W-:Y:S01]  /*1cb0*/  SHF.R.U32.HI R24, RZ, 0x5, R14 ;  /* 0x00000005ff187819 */ /* 0x000fe2000001160e */
[----:B------:R-:W-:Y:S06]  /*1cc0*/  BAR.SYNC.DEFER_BLOCKING 0x0 ;  /* 0x0000000000007b1d */ /* 0x000fec0000010000 */
[----:B-1----:R-:W-:Y:S05]  /*1cd0*/  @P0 BRA `(.L_x_8525) ;  /* 0x0000000400740947 */ /* 0x002fea0003800000 */
[----:B------:R-:W-:Y:S01]  /*1ce0*/  IADD3 R2, PT, PT, R13, -UR11, RZ ;  /* 0x8000000b0d027c10 */ /* 0x000fe2000fffe0ff */
[----:B------:R-:W-:Y:S01]  /*1cf0*/  IMAD.U32 R30, RZ, RZ, UR11 ;  /* 0x0000000bff1e7e24 */ /* 0x000fe2000f8e00ff */
[----:B------:R-:W-:Y:S01]  /*1d00*/  BSSY.RECONVERGENT B1, `(.L_x_8526) ;  /* 0x0000043000017945 */ /* 0x000fe20003800200 */
        /* <DEDUP_REMOVED lines=16> */
.L_x_8528:
[C---:B-1----:R-:W-:Y:S01]  /*1e10*/  LOP3.LUT R4, R29.reuse, 0x1f, RZ, 0xc0, !PT ;  /* 0x0000001f1d047812 */ /* 0x042fe200078ec0ff */
[C---:B------:R-:W-:Y:S02]  /*1e20*/  VIADD R32, R29.reuse, 0xffffffff ;  /* 0xffffffff1d207836 */ /* 0x040fe40000000000 */
[C---:B------:R-:W-:Y:S01]  /*1e30*/  VIADD R10, R29.reuse, 0x1e ;  /* 0x0000001e1d0a7836 */ /* 0x040fe20000000000 */
[----:B------:R-:W-:Y:S01]  /*1e40*/  ISETP.GE.U32.AND P3, PT, R4, UR12, PT ;  /* 0x0000000c04007c0c */ /* 0x000fe2000bf66070 */
[----:B------:R-:W-:Y:S01]  /*1e50*/  VIADD R29, R29, 0x1d ;  /* 0x0000001d1d1d7836 */ /* 0x000fe20000000000 */
[----:B------:R-:W-:Y:S01]  /*1e60*/  LOP3.LUT R32, R32, 0x1f, RZ, 0xc0, !PT ;  /* 0x0000001f20207812 */ /* 0x000fe200078ec0ff */
[----:B0-----:R-:W-:Y:S01]  /*1e70*/  IMAD.MOV.U32 R28, RZ, RZ, R3 ;  /* 0x000000ffff1c7224 */ /* 0x001fe200078e0003 */
[----:B------:R-:W-:Y:S01]  /*1e80*/  LOP3.LUT R10, R10, 0x1f, RZ, 0xc0, !PT ;  /* 0x0000001f0a0a7812 */ /* 0x000fe200078ec0ff */
[----:B------:R-:W-:Y:S01]  /*1e90*/  VIADD R25, R25, 0x4 ;  /* 0x0000000419197836 */ /* 0x000fe20000000000 */
        /* <DEDUP_REMOVED lines=8> */
[----:B------:R-:W-:Y:S02]  /*1f20*/  MOV R26, R2 ;  /* 0x00000002001a7202 */ /* 0x000fe40000000f00 */
        /* <DEDUP_REMOVED lines=21> */
[----:B------:R-:W-:Y:S01]  /*2080*/  ISETP.NE.AND P2, PT, R25, RZ, PT ;  /* 0x000000ff1900720c */ /* 0x000fe20003f45270 */
[----:B------:R-:W-:Y:S01]  /*2090*/  IMAD.X R34, R34, 0x1, R28, P1 ;  /* 0x0000000122227824 */ /* 0x000fe200008e061c */
[C---:B-1----:R-:W-:Y:S01]  /*20a0*/  @!P3 IADD3 R5, P1, PT, R29.reuse, R33, RZ ;  /* 0x000000211d05b210 */ /* 0x042fe20007f3e0ff */
        /* <DEDUP_REMOVED lines=8> */
.L_x_8527:
[----:B------:R-:W-:Y:S05]  /*2130*/  BSYNC.RECONVERGENT B1 ;  /* 0x0000000000017941 */ /* 0x000fea0003800200 */
.L_x_8526:
[----:B------:R-:W-:Y:S05]  /*2140*/  @!P0 BRA `(.L_x_8525) ;  /* 0x0000000000588947 */ /* 0x000fea0003800000 */
[----:B------:R-:W-:Y:S01]  /*2150*/  LEA R2, R24, R27, 0x4 ;  /* 0x0000001b18027211 */ /* 0x000fe200078e20ff */
[----:B------:R-:W-:Y:S01]  /*2160*/  IMAD.MOV R30, RZ, RZ, -R30 ;  /* 0x000000ffff1e7224 */ /* 0x000fe200078e0a1e */
[----:B------:R-:W0:Y:S03]  /*2170*/  LDCU.64 UR4, c[0x0][0x3c0] ;  /* 0x00007800ff0477ac */ /* 0x000e260008000a00 */
[----:B------:R-:W-:-:S04]  /*2180*/  IMAD R17, R17, 0x4, R2 ;  /* 0x0000000411117824 */ /* 0x000fc800078e0202 */
[----:B------:R-:W-:-:S07]  /*2190*/  IMAD.IADD R17, R22, 0x1, R17 ;  /* 0x0000000116117824 */ /* 0x000fce00078e0211 */
.L_x_8529:
[----:B------:R-:W-:Y:S01]  /*21a0*/  LOP3.LUT R10, R29, 0x1f, RZ, 0xc0, !PT ;  /* 0x0000001f1d0a7812 */ /* 0x000fe200078ec0ff */
[----:B------:R-:W-:Y:S02]  /*21b0*/  VIADD R30, R30, 0x1 ;  /* 0x000000011e1e7836 */ /* 0x000fe40000000000 */
[----:B0-----:R-:W-:Y:S01]  /*21c0*/  IMAD.U32 R26, RZ, RZ, UR4 ;  /* 0x00000004ff1a7e24 */ /* 0x001fe2000f8e00ff */
[C---:B------:R-:W-:Y:S01]  /*21d0*/  ISETP.GE.U32.AND P0, PT, R10.reuse, UR12, PT ;  /* 0x0000000c0a007c0c */ /* 0x040fe2000bf06070 */
[----:B------:R-:W-:Y:S02]  /*21e0*/  IMAD.U32 R28, RZ, RZ, UR5 ;  /* 0x00000005ff1c7e24 */ /* 0x000fe4000f8e00ff */
[----:B------:R-:W-:-:S10]  /*21f0*/  VIADD R29, R10, 0x1f ;  /* 0x0000001f0a1d7836 */ /* 0x000fd40000000000 */
[----:B-12---:R0:W1:Y:S01]  /*2200*/  @!P0 LDS R5, [R17] ;  /* 0x0000000011058984 */ /* 0x0060620000000800 */
        /* <DEDUP_REMOVED lines=10> */
.L_x_8525:
[----:B------:R-:W-:Y:S05]  /*22b0*/  BSYNC.RECONVERGENT B0 ;  /* 0x0000000000007941 */ /* 0x000fea0003800200 */
.L_x_8524:
        /* <DEDUP_REMOVED lines=10> */
[----:B------:R-:W1:Y:S01]  /*2360*/  LDCU.64 UR4, c[0x0][0x3b8] ;  /* 0x00007700ff0477ac */ /* 0x000e620008000a00 */
[----:B---3--:R-:W-:Y:S01]  /*2370*/  VIADD R0, R13, -UR11 ;  /* 0x8000000b0d007c36 */ /* 0x008fe20008000000 */
[----:B------:R-:W-:Y:S01]  /*2380*/  BSSY.RECONVERGENT B1, `(.L_x_8532) ;  /* 0x0000046000017945 */ /* 0x000fe20003800200 */
[----:B------:R-:W-:Y:S02]  /*2390*/  IMAD.U32 R18, RZ, RZ, UR11 ;  /* 0x0000000bff127e24 */ /* 0x000fe4000f8e00ff */
[----:B------:R-:W-:Y:S01]  /*23a0*/  IMAD.MOV.U32 R15, RZ, RZ, RZ ;  /* 0x000000ffff0f7224 */ /* 0x000fe200078e00ff */
[----:B------:R-:W-:Y:S02]  /*23b0*/  ISETP.GT.U32.AND P2, PT, R0, -0x4, PT ;  /* 0xfffffffc0000780c */ /* 0x000fe40003f44070 */
[----:B------:R-:W-:-:S04]  /*23c0*/  LOP3.LUT R18, R18, 0x3, RZ, 0xc0, !PT ;  /* 0x0000000312127812 */ /* 0x000fc800078ec0ff */
[----:B------:R-:W-:Y:S01]  /*23d0*/  ISETP.NE.AND P0, PT, R18, RZ, PT ;  /* 0x000000ff1200720c */ /* 0x000fe20003f05270 */
[----:B-12---:R-:W-:Y:S02]  /*23e0*/  IMAD R5, R28, UR4, RZ ;  /* 0x000000041c057c24 */ /* 0x006fe4000f8e02ff */
[----:B------:R-:W-:-:S04]  /*23f0*/  IMAD.WIDE.U32 R2, R26, UR4, RZ ;  /* 0x000000041a027c25 */ /* 0x000fc8000f8e00ff */
[----:B------:R-:W-:Y:S01]  /*2400*/  IMAD R5, R26, UR5, R5 ;  /* 0x000000051a057c24 */ /* 0x000fe2000f8e0205 */
[----:B------:R-:W-:-:S04]  /*2410*/  LEA R0, P1, R2, UR10, 0x2 ;  /* 0x0000000a02007c11 */ /* 0x000fc8000f8210ff */
[----:B------:R-:W-:-:S04]  /*2420*/  IADD3 R7, PT, PT, R3, R5, RZ ;  /* 0x0000000503077210 */ /* 0x000fc80007ffe0ff */
        /* <DEDUP_REMOVED lines=11> */
.L_x_8534:
        /* <DEDUP_REMOVED lines=35> */
[C---:B------:R-:W-:Y:S02]  /*2710*/  @!P1 IADD3 R11, P5, PT, R12.reuse, R29, RZ ;  /* 0x0000001d0c0b9210 */ /* 0x040fe40007fbe0ff */
[----:B------:R-:W-:Y:S01]  /*2720*/  IADD3 R12, PT, PT, R12, 0x1f, RZ ;  /* 0x0000001f0c0c7810 */ /* 0x000fe20007ffe0ff */
[----:B0-----:R0:W-:Y:S02]  /*2730*/  @!P4 STG.E desc[UR26][R2.64], R19 ;  /* 0x000000130200c986 */ /* 0x0011e4000c10191a */
        /* <DEDUP_REMOVED lines=10> */
.L_x_8533:
[----:B------:R-:W-:Y:S05]  /*27e0*/  BSYNC.RECONVERGENT B1 ;  /* 0x0000000000017941 */ /* 0x000fea0003800200 */
.L_x_8532:
[----:B------:R-:W-:Y:S05]  /*27f0*/  @!P0 BRA `(.L_x_8531) ;  /* 0x0000000000508947 */ /* 0x000fea0003800000 */
[----:B0-----:R-:W-:Y:S01]  /*2800*/  IMAD R2, R24, 0x10, R27 ;  /* 0x0000001018027824 */ /* 0x001fe200078e021b */
[----:B------:R-:W0:Y:S01]  /*2810*/  LDCU.64 UR4, c[0x0][0x3c0] ;  /* 0x00007800ff0477ac */ /* 0x000e220008000a00 */
[----:B------:R-:W-:Y:S02]  /*2820*/  IMAD.MOV R18, RZ, RZ, -R18 ;  /* 0x000000ffff127224 */ /* 0x000fe400078e0a12 */
[----:B------:R-:W-:-:S04]  /*2830*/  IMAD R15, R15, 0x4, R2 ;  /* 0x000000040f0f7824 */ /* 0x000fc800078e0202 */
[----:B------:R-:W-:-:S07]  /*2840*/  IMAD.IADD R15, R22, 0x1, R15 ;  /* 0x00000001160f7824 */ /* 0x000fce00078e020f */
.L_x_8535:
[----:B------:R-:W-:Y:S01]  /*2850*/  LOP3.LUT R9, R12, 0x1f, RZ, 0xc0, !PT ;  /* 0x0000001f0c097812 */ /* 0x000fe200078ec0ff */
[----:B------:R-:W-:-:S03]  /*2860*/  VIADD R18, R18, 0x1 ;  /* 0x0000000112127836 */ /* 0x000fc60000000000 */
[C---:B------:R-:W-:Y:S01]  /*2870*/  ISETP.GE.U32.AND P0, PT, R9.reuse, UR12, PT ;  /* 0x0000000c09007c0c */ /* 0x040fe2000bf06070 */
[----:B------:R-:W-:-:S12]  /*2880*/  VIADD R12, R9, 0x1f ;  /* 0x0000001f090c7836 */ /* 0x000fd80000000000 */
[----:B----4-:R1:W2:Y:S01]  /*2890*/  @!P0 LDS R5, [R15] ;  /* 0x000000000f058984 */ /* 0x0102a20000000800 */
[----:B------:R-:W-:-:S05]  /*28a0*/  @!P0 IADD3 R3, P1, PT, R9, R20, RZ ;  /* 0x0000001409038210 */ /* 0x000fca0007f3e0ff */
[----:B------:R-:W-:Y:S01]  /*28b0*/  @!P0 IMAD.X R4, RZ, RZ, R16, P1 ;  /* 0x000000ffff048224 */ /* 0x000fe200008e0610 */
[----:B------:R-:W-:Y:S01]  /*28c0*/  @!P0 LEA R2, P1, R3, R0, 0x2 ;  /* 0x0000000003028211 */ /* 0x000fe200078210ff */
[----:B-1----:R-:W-:-:S03]  /*28d0*/  VIADD R15, R15, 0x4 ;  /* 0x000000040f0f7836 */ /* 0x002fc60000000000 */
[----:B------:R-:W-:Y:S02]  /*28e0*/  @!P0 LEA.HI.X R3, R3, R7, R4, 0x2, P1 ;  /* 0x0000000703038211 */ /* 0x000fe400008f1404 */
[----:B------:R-:W-:-:S03]  /*28f0*/  ISETP.NE.AND P1, PT, R18, RZ, PT ;  /* 0x000000ff1200720c */ /* 0x000fc60003f25270 */
[----:B--2---:R4:W-:Y:S01]  /*2900*/  @!P0 STG.E desc[UR26][R2.64], R5 ;  /* 0x0000000502008986 */ /* 0x0049e2000c10191a */
[----:B0-----:R-:W-:-:S04]  /*2910*/  IADD3 R20, P0, PT, R20, UR4, RZ ;  /* 0x0000000414147c10 */ /* 0x001fc8000ff1e0ff */
[----:B------:R-:W-:-:S05]  /*2920*/  IADD3.X R16, PT, PT, R16, UR5, RZ, P0, !PT ;  /* 0x0000000510107c10 */ /* 0x000fca00087fe4ff */
[----:B------:R-:W-:Y:S05]  /*2930*/  @P1 BRA `(.L_x_8535) ;  /* 0xfffffffc00c41947 */ /* 0x000fea000383ffff */
.L_x_8531:
[----:B------:R-:W-:Y:S05]  /*2940*/  BSYNC.RECONVERGENT B0 ;  /* 0x0000000000007941 */ /* 0x000fea0003800200 */
.L_x_8530:
[----:B------:R-:W5:Y:S02]  /*2950*/  LDCU.64 UR4, c[0x0][0x3a8] ;  /* 0x00007500ff0477ac */ /* 0x000f640008000a00 */
[----:B-----5:R-:W-:-:S04]  /*2960*/  UISETP.NE.U32.AND UP0, UPT, UR4, URZ, UPT ;  /* 0x000000ff0400728c */ /* 0x020fc8000bf05070 */
[----:B------:R-:W-:Y:S01]  /*2970*/  UISETP.NE.AND.EX UP0, UPT, UR5, URZ, UPT, UP0 ;  /* 0x000000ff0500728c */ /* 0x000fe2000bf05300 */
[----:B------:R-:W-:Y:S08]  /*2980*/  BAR.SYNC.DEFER_BLOCKING 0x0 ;  /* 0x0000000000007b1d */ /* 0x000ff00000010000 */
[----:B------:R-:W-:Y:S05]  /*2990*/  BRA.U !UP0, `(.L_x_8536) ;  /* 0x0000000108a07547 */ /* 0x000fea000b800000 */
[----:B0-2-4-:R-:W0:Y:S01]  /*29a0*/  SHFL.DOWN PT, R3, R6, 0x10, 0x1f ;  /* 0x0a001f0006037f89 */ /* 0x015e2200000e0000 */
[----:B------:R-:W-:Y:S01]  /*29b0*/  LOP3.LUT P0, RZ, R14, 0x1f, RZ, 0xc0, !PT ;  /* 0x0000001f0eff7812 */ /* 0x000fe2000780c0ff */
[----:B------:R-:W-:-:S12]  /*29c0*/  BSSY B0, `(.L_x_8536) ;  /* 0x0000025000007945 */ /* 0x000fd80003800000 */
[----:B-1----:R-:W1:Y:S01]  /*29d0*/  @!P0 S2R R4, SR_CgaCtaId ;  /* 0x0000000000048919 */ /* 0x002e620000008800 */
[----:B---3--:R-:W-:Y:S02]  /*29e0*/  @!P0 MOV R9, 0x400 ;  /* 0x0000040000098802 */ /* 0x008fe40000000f00 */
        /* <DEDUP_REMOVED lines=29> */
.L_x_8544:
[----:B------:R-:W-:Y:S02]  /*2bc0*/  ISETP.NE.AND P0, PT, R14, RZ, PT ;  /* 0x000000ff0e00720c */ /* 0x000fe40003f05270 */
[----:B-1----:R-:W-:-:S11]  /*2bd0*/  FMNMX R5, R2, R5, !PT ;  /* 0x0000000502057209 */ /* 0x002fd60007800000 */
[----:B------:R-:W-:Y:S05]  /*2be0*/  @P0 BRA `(.L_x_8537) ;  /* 0x0000000000080947 */ /* 0x000fea0003800000 */
[----:B0-----:R-:W0:Y:S02]  /*2bf0*/  LDC.64 R2, c[0x0][0x3a8] ;  /* 0x0000ea00ff027b82 */ /* 0x001e240000000a00 */
[----:B0-----:R1:W-:Y:S02]  /*2c00*/  REDG.E.MAX.S32.STRONG.GPU desc[UR26][R2.64], R5 ;  /* 0x000000050200798e */ /* 0x0013e4000d12e31a */
.L_x_8537:
[----:B------:R-:W-:Y:S05]  /*2c10*/  BSYNC B0 ;  /* 0x0000000000007941 */ /* 0x000fea0003800000 */
.L_x_8536:
        /* <DEDUP_REMOVED lines=9> */
[----:B---3--:R-:W-:Y:S02]  /*2cb0*/  MOV R0, UR14 ;  /* 0x0000000e00007c02 */ /* 0x008fe40008000f00 */
[----:B------:R-:W-:-:S07]  /*2cc0*/  MOV R16, 0x2ce0 ;  /* 0x00002ce000107802 */ /* 0x000fce0000000f00 */
[----:B012-4-:R-:W-:Y:S05]  /*2cd0*/  CALL.REL.NOINC `($__internal_237_$__cuda_sm20_rcp_rn_f32_slowpath) ;  /* 0x0000000400987944 */ /* 0x017fea0003c00000 */
[----:B------:R-:W-:Y:S05]  /*2ce0*/  BRA `(.L_x_8540) ;  /* 0x0000000000147947 */ /* 0x000fea0003800000 */
.L_x_8539:
[----:B------:R-:W5:Y:S01]  /*2cf0*/  MUFU.RCP R17, UR14 ;  /* 0x0000000e00117d08 */ /* 0x000f620008001000 */
[----:B---3--:R-:W-:-:S04]  /*2d00*/  IMAD.U32 R0, RZ, RZ, UR14 ;  /* 0x0000000eff007e24 */ /* 0x008fc8000f8e00ff */
[----:B-----5:R-:W-:-:S04]  /*2d10*/  FFMA R0, R17, R0, -1 ;  /* 0xbf80000011007423 */ /* 0x020fc80000000000 */
[----:B------:R-:W-:-:S04]  /*2d20*/  FADD.FTZ R0, -R0, -RZ ;  /* 0x800000ff00007221 */ /* 0x000fc80000010100 */
[----:B------:R-:W-:-:S07]  /*2d30*/  FFMA R17, R17, R0, R17 ;  /* 0x0000000011117223 */ /* 0x000fce0000000011 */
.L_x_8540:
[----:B012-4-:R-:W0:Y:S02]  /*2d40*/  LDC.64 R2, c[0x0][0x3b0] ;  /* 0x0000ec00ff027b82 */ /* 0x017e240000000a00 */
[----:B0-----:R-:W-:Y:S01]  /*2d50*/  STG.E desc[UR26][R2.64], R17 ;  /* 0x0000001102007986 */ /* 0x001fe2000c10191a */
[----:B------:R-:W-:Y:S05]  /*2d60*/  EXIT ;  /* 0x000000000000794d */ /* 0x000fea0003800000 */
.L_x_8538:
[----:B------:R-:W-:Y:S02]  /*2d70*/  IMAD.MOV.U32 R7, RZ, RZ, 0x4 ;  /* 0x00000004ff077424 */ /* 0x000fe400078e00ff */
[----:B------:R-:W-:Y:S02]  /*2d80*/  IMAD.MOV.U32 R9, RZ, RZ, 0x1f ;  /* 0x0000001fff097424 */ /* 0x000fe400078e00ff */
[----:B------:R-:W-:-:S07]  /*2d90*/  IMAD.MOV.U32 R4, RZ, RZ, -0x1 ;  /* 0xffffffffff047424 */ /* 0x000fce00078e00ff */
[----:B01----:R-:W-:Y:S05]  /*2da0*/  WARPSYNC.COLLECTIVE R4, `(.L_x_8541) ;  /* 0x0000000004087348 */ /* 0x003fea0003c00000 */
[----:B-1----:R1:W2:Y:S02]  /*2db0*/  SHFL.DOWN P0, R5, R0, R7, R9 ;  /* 0x0800000700057389 */ /* 0x0022a40000000009 */
[----:B012---:R-:W-:Y:S05]  /*2dc0*/  ENDCOLLECTIVE ;  /* 0x000000000000791b */ /* 0x007fea0003800000 */
.L_x_8541:
[----:B------:R-:W-:Y:S02]  /*2dd0*/  IMAD.MOV.U32 R7, RZ, RZ, 0x2 ;  /* 0x00000002ff077424 */ /* 0x000fe400078e00ff */
[----:B------:R-:W-:-:S05]  /*2de0*/  IMAD.MOV.U32 R3, RZ, RZ, R5 ;  /* 0x000000ffff037224 */ /* 0x000fca00078e0005 */
[----:B------:R-:W-:-:S05]  /*2df0*/  FMNMX R3, R3, R0, !PT ;  /* 0x0000000003037209 */ /* 0x000fca0007800000 */
[----:B------:R-:W-:-:S07]  /*2e00*/  IMAD.MOV.U32 R0, RZ, RZ, R3 ;  /* 0x000000ffff007224 */ /* 0x000fce00078e0003 */
[----:B------:R-:W-:Y:S05]  /*2e10*/  WARPSYNC.COLLECTIVE R4, `(.L_x_8542) ;  /* 0x0000000004087348 */ /* 0x000fea0003c00000 */
[----:B------:R0:W1:Y:S02]  /*2e20*/  SHFL.DOWN P0, R5, R0, R7, R9 ;  /* 0x0800000700057389 */ /* 0x0000640000000009 */
[----:B01----:R-:W-:Y:S05]  /*2e30*/  ENDCOLLECTIVE ;  /* 0x000000000000791b */ /* 0x003fea0003800000 */
.L_x_8542:
[----:B------:R-:W-:Y:S02]  /*2e40*/  IMAD.MOV.U32 R7, RZ, RZ, 0x1 ;  /* 0x00000001ff077424 */ /* 0x000fe400078e00ff */
[----:B------:R-:W-:-:S05]  /*2e50*/  IMAD.MOV.U32 R2, RZ, RZ, R5 ;  /* 0x000000ffff027224 */ /* 0x000fca00078e0005 */
[----:B------:R-:W-:-:S05]  /*2e60*/  FMNMX R2, R3, R2, !PT ;  /* 0x0000000203027209 */ /* 0x000fca0007800000 */
[----:B------:R-:W-:-:S07]  /*2e70*/  IMAD.MOV.U32 R0, RZ, RZ, R2 ;  /* 0x000000ffff007224 */ /* 0x000fce00078e0002 */
[----:B------:R-:W-:Y:S05]  /*2e80*/  WARPSYNC.COLLECTIVE R4, `(.L_x_8543) ;  /* 0x0000000004087348 */ /* 0x000fea0003c00000 */
[----:B------:R0:W1:Y:S02]  /*2e90*/  SHFL.DOWN P0, R5, R0, R7, R9 ;  /* 0x0800000700057389 */ /* 0x0000640000000009 */
[----:B01----:R-:W-:Y:S05]  /*2ea0*/  ENDCOLLECTIVE ;  /* 0x000000000000791b */ /* 0x003fea0003800000 */
.L_x_8543:
[----:B------:R-:W-:Y:S05]  /*2eb0*/  BRA `(.L_x_8544) ;  /* 0xfffffffc00407947 */ /* 0x000fea000383ffff */
        .weak           $__internal_236_$__cuda_sm20_div_u64
        .type           $__internal_236_$__cuda_sm20_div_u64,@function
        .size           $__internal_236_$__cuda_sm20_div_u64,($__internal_237_$__cuda_sm20_rcp_rn_f32_slowpath - $__internal_236_$__cuda_sm20_div_u64)
$__internal_236_$__cuda_sm20_div_u64:
        /* <DEDUP_REMOVED lines=71> */
[----:B------:R-:W-:Y:S11]  /*3330*/  RET.REL.NODEC R2 `(_ZN18transformer_engine6detail43dgated_act_cast_transpose_kernel_notalignedILi1ELi1EfffNS_5EmptyEXadL_ZNS_5dsiluIffEET_T0_RKS2_EEXadL_ZNS_4siluIffEES4_S5_S7_EEEEvPKT2_SB_PT3_SD_PKT1_PSE_SH_mmm) ;  /* 0xffffffcc02307950 */ /* 0x000ff60003c3ffff */
        .weak           $__internal_237_$__cuda_sm20_rcp_rn_f32_slowpath
        .type           $__internal_237_$__cuda_sm20_rcp_rn_f32_slowpath,@function
        .size           $__internal_237_$__cuda_sm20_rcp_rn_f32_slowpath,(.L_x_29538 - $__internal_237_$__cuda_sm20_rcp_rn_f32_slowpath)
$__internal_237_$__cuda_sm20_rcp_rn_f32_slowpath:
        /* <DEDUP_REMOVED lines=15> */
.L_x_8546:
        /* <DEDUP_REMOVED lines=33> */
.L_x_8548:
[----:B------:R0:W1:Y:S02]  /*3640*/  MUFU.RCP R17, R0 ;  /* 0x0000000000117308 */ /* 0x0000640000001000 */
.L_x_8547:
[----:B------:R-:W-:Y:S05]  /*3650*/  BSYNC B1 ;  /* 0x0000000000017941 */ /* 0x000fea0003800000 */
.L_x_8545:
[----:B------:R-:W-:Y:S02]  /*3660*/  IMAD.MOV.U32 R28, RZ, RZ, R16 ;  /* 0x000000ffff1c7224 */ /* 0x000fe400078e0010 */
[----:B------:R-:W-:-:S04]  /*3670*/  IMAD.MOV.U32 R29, RZ, RZ, 0x0 ;  /* 0x00000000ff1d7424 */ /* 0x000fc800078e00ff */
[----:B01----:R-:W-:Y:S05]  /*3680*/  RET.REL.NODEC R28 `(_ZN18transformer_engine6detail43dgated_act_cast_transpose_kernel_notalignedILi1ELi1EfffNS_5EmptyEXadL_ZNS_5dsiluIffEET_T0_RKS2_EEXadL_ZNS_4siluIffEES4_S5_S7_EEEEvPKT2_SB_PT3_SD_PKT1_PSE_SH_mmm) ;  /* 0xffffffc81c5c7950 */ /* 0x003fea0003c3ffff */
.L_x_8549:
        /* <DEDUP_REMOVED lines=15> */
.L_x_29538:


//--------------------- .text._ZN18transformer_engine6detail32dgated_act_cast_transpose_kernelILi1ELi1EfffNS_5EmptyEXadL_ZNS_5dsiluIffEET_T0_RKS2_EEXadL_ZNS_4siluIffEES4_S5_S7_EEEEvPKT2_SB_PT3_SD_PKT1_PSE_SH_mmm --------------------------
	.section	.text._ZN18transformer_engine6detail32dgated_act_cast_transpose_kernelILi1ELi1EfffNS_5EmptyEXadL_ZNS_5dsiluIffEET_T0_RKS2_EEXadL_ZNS_4siluIffEES4_S5_S7_EEEEvPKT2_SB_PT3_SD_PKT1_PSE_SH_mmm,"ax",@progbits
	.align	128
        .global         _ZN18transformer_engine6detail32dgated_act_cast_transpose_kernelILi1ELi1EfffNS_5EmptyEXadL_ZNS_5dsiluIffEET_T0_RKS2_EEXadL_ZNS_4siluIffEES4_S5_S7_EEEEvPKT2_SB_PT3_SD_PKT1_PSE_SH_mmm
        .type           _ZN18transformer_engine6detail32dgated_act_cast_transpose_kernelILi1ELi1EfffNS_5EmptyEXadL_ZNS_5dsiluIffEET_T0_RKS2_EEXadL_ZNS_4siluIffEES4_S5_S7_EEEEvPKT2_SB_PT3_SD_PKT1_PSE_SH_mmm,@function
        .size           _ZN18transformer_engine6detail32dgated_act_cast_transpose_kernelILi1ELi1EfffNS_5EmptyEXadL_ZNS_5dsiluIffEET_T0_RKS2_EEXadL_ZNS_4siluIffEES4_S5_S7_EEEEvPKT2_SB_PT3_SD_PKT1_PSE_SH_mmm,(.L_x_29540 - _ZN18transformer_engine6detail32dgated_act_cast_transpose_kernelILi1ELi1EfffNS_5EmptyEXadL_ZNS_5dsiluIffEET_T0_RKS2_EEXadL_ZNS_4siluIffEES4_S5_S7_EEEEvPKT2_SB_PT3_SD_PKT1_PSE_SH_mmm)
        .other          _ZN18transformer_engine6detail32dgated_act_cast_transpose_kernelILi1ELi1EfffNS_5EmptyEXadL_ZNS_5dsiluIffEET_T0_RKS2_EEXadL_ZNS_4siluIffEES4_S5_S7_EEEEvPKT2_SB_PT3_SD_PKT1_PSE_SH_mmm,@"STO_CUDA_ENTRY STV_DEFAULT"
_ZN18transformer_engine6detail32dgated_act_cast_transpose_kernelILi1ELi1EfffNS_5EmptyEXadL_ZNS_5dsiluIffEET_T0_RKS2_EEXadL_ZNS_4siluIffEES4_S5_S7_EEEEvPKT2_SB_PT3_SD_PKT1_PSE_SH_mmm:
.text._ZN18transformer_engine6detail32dgated_act_cast_transpose_kernelILi1ELi1EfffNS_5EmptyEXadL_ZNS_5dsiluIffEET_T0_RKS2_EEXadL_ZNS_4siluIffEES4_S5_S7_EEEEvPKT2_SB_PT3_SD_PKT1_PSE_SH_mmm:
        /* <DEDUP_REMOVED lines=39> */
.L_x_8550:
[----:B------:R-:W-:-:S07]  /*0270*/  MOV R4, 0x290 ;  /* 0x0000029000047802 */ /* 0x000fce0000000f00 */
[----:B------:R-:W-:Y:S05]  /*0280*/  CALL.REL.NOINC `($__internal_238_$__cuda_sm20_div_u64) ;  /* 0x0000001c00707944 */ /* 0x000fea0003c00000 */
        /* <DEDUP_REMOVED lines=11> */
.L_x_8551:
[----:B------:R-:W0:Y:S01]  /*0340*/  S2R R3, SR_TID.X ;  /* 0x0000000000037919 */ /* 0x000e220000002100 */
[----:B------:R-:W1:Y:S01]  /*0350*/  LDCU.64 UR12, c[0x0][0x3b8] ;  /* 0x00007700ff0c77ac */ /* 0x000e620008000a00 */
[----:B------:R-:W-:Y:S01]  /*0360*/  IMAD.MOV.U32 R19, RZ, RZ, RZ ;  /* 0x000000ffff137224 */ /* 0x000fe200078e00ff */
[----:B------:R-:W2:Y:S01]  /*0370*/  LDC.64 R16, c[0x0][0x3b8] ;  /* 0x0000ee00ff107b82 */ /* 0x000ea20000000a00 */
[----:B------:R-:W3:Y:S01]  /*0380*/  LDCU.128 UR8, c[0x0][0x380] ;  /* 0x00007000ff0877ac */ /* 0x000ee20008000c00 */
[----:B------:R-:W-:Y:S01]  /*0390*/  USHF.L.U32 UR17, UR19, 0x5, URZ ;  /* 0x0000000513117899 */ /* 0x000fe200080006ff */
[----:B------:R-:W4:Y:S01]  /*03a0*/  LDCU.64 UR26, c[0x0][0x358] ;  /* 0x00006b00ff1a77ac */ /* 0x000f220008000a00 */
[----:B------:R-:W4:Y:S01]  /*03b0*/  LDCU.64 UR20, c[0x0][0x3a0] ;  /* 0x00007400ff1477ac */ /* 0x000f220008000a00 */
        /* <DEDUP_REMOVED lines=12> */
[----:B------:R-:W-:Y:S01]  /*0480*/  IMAD.IADD R5, R3, 0x1, -R6 ;  /* 0x0000000103057824 */ /* 0x000fe200078e0a06 */
[----:B------:R-:W-:Y:S01]  /*0490*/  UIADD3.X UR24, UPT, UPT, UR17, UR11, URZ, UP0, !UPT ;  /* 0x0000000b11187290 */ /* 0x000fe200087fe4ff */
[----:B------:R-:W-:-:S03]  /*04a0*/  IMAD R21, R6, UR13, RZ ;  /* 0x0000000d06157c24 */ /* 0x000fc6000f8e02ff */
[----:B------:R-:W-:-:S05]  /*04b0*/  LOP3.LUT R18, R5, 0x1f, RZ, 0xc0, !PT ;  /* 0x0000001f05127812 */ /* 0x000fca00078ec0ff */
[----:B------:R-:W-:-:S04]  /*04c0*/  IMAD.WIDE.U32 R8, R6, UR12, R18 ;  /* 0x0000000c06087c25 */ /* 0x000fc8000f8e0012 */
[----:B------:R-:W-:Y:S02]  /*04d0*/  IMAD.IADD R9, R9, 0x1, R21 ;  /* 0x0000000109097824 */ /* 0x000fe400078e0215 */
[----:B------:R-:W-:-:S04]  /*04e0*/  IMAD.WIDE.U32 R10, R6, UR12, R8 ;  /* 0x0000000c060a7c25 */ /* 0x000fc8000f8e0008 */
[----:B------:R-:W-:Y:S02]  /*04f0*/  IMAD.IADD R13, R21, 0x1, R11 ;  /* 0x00000001150d7824 */ /* 0x000fe400078e020b */
[----:B------:R-:W-:-:S03]  /*0500*/  IMAD.SHL.U32 R14, R10, 0x4, RZ ;  /* 0x000000040a0e7824 */ /* 0x000fc600078e00ff */
[----:B------:R-:W-:Y:S02]  /*0510*/  SHF.L.U64.HI R13, R10, 0x2, R13 ;  /* 0x000000020a0d7819 */ /* 0x000fe4000001020d */
[----:B------:R-:W-:-:S04]  /*0520*/  IADD3 R10, P0, PT, R14, UR23, RZ ;  /* 0x000000170e0a7c10 */ /* 0x000fc8000ff1e0ff */
[----:B------:R-:W-:-:S05]  /*0530*/  IADD3.X R11, PT, PT, R13, UR24, RZ, P0, !PT ;  /* 0x000000180d0b7c10 */ /* 0x000fca00087fe4ff */
[----:B----4-:R0:W3:Y:S01]  /*0540*/  LDG.E R15, desc[UR26][R10.64] ;  /* 0x0000001a0a0f7981 */ /* 0x0100e2000c1e1900 */
[----:B------:R-:W-:Y:S01]  /*0550*/  ISETP.NE.U32.AND P0, PT, RZ, UR20, PT ;  /* 0x00000014ff007c0c */ /* 0x000fe2000bf05070 */
[----:B------:R-:W-:Y:S01]  /*0560*/  VIADD R7, R5, 0xffffffff ;  /* 0xffffffff05077836 */ /* 0x000fe20000000000 */
[----:B------:R-:W-:Y:S01]  /*0570*/  UIADD3 UR14, UP0, UPT, UR19, UR14, URZ ;  /* 0x0000000e130e7290 */ /* 0x000fe2000ff1e0ff */
[----:B--2---:R-:W-:Y:S01]  /*0580*/  IMAD.WIDE.U32 R16, R6, UR12, R16 ;  /* 0x0000000c06107c25 */ /* 0x004fe2000f8e0010 */
[----:B------:R-:W-:Y:S01]  /*0590*/  ISETP.NE.AND.EX P0, PT, RZ, UR21, PT, P0 ;  /* 0x00000015ff007c0c */ /* 0x000fe2000bf05300 */
[----:B------:R-:W1:Y:S01]  /*05a0*/  LDCU.64 UR20, c[0x0][0x3c0] ;  /* 0x00007800ff1477ac */ /* 0x000e620008000a00 */
[----:B------:R-:W-:Y:S02]  /*05b0*/  LOP3.LUT R7, R7, 0x1f, RZ, 0xc0, !PT ;  /* 0x0000001f07077812 */ /* 0x000fe400078ec0ff */
[----:B------:R-:W-:Y:S01]  /*05c0*/  IADD3 R26, PT, PT, R21, R17, RZ ;  /* 0x00000011151a7210 */ /* 0x000fe20007ffe0ff */
[----:B------:R-:W-:Y:S01]  /*05d0*/  ULEA UR22, UP1, UR14, UR8, 0x7 ;  /* 0x000000080e167291 */ /* 0x000fe2000f8238ff */
[----:B------:R-:W-:Y:S01]  /*05e0*/  IADD3 R21, P1, PT, R7, R16, RZ ;  /* 0x0000001007157210 */ /* 0x000fe20007f3e0ff */
[----:B------:R-:W-:-:S03]  /*05f0*/  UIADD3.X UR7, UPT, UPT, UR6, UR18, URZ, UP0, !UPT ;  /* 0x0000001206077290 */ /* 0x000fc600087fe4ff */
[C---:B------:R-:W-:Y:S01]  /*0600*/  IADD3 R22, P2, PT, R21.reuse, R16, RZ ;  /* 0x0000001015167210 */ /* 0x040fe20007f5e0ff */
[--C-:B------:R-:W-:Y:S01]  /*0610*/  IMAD.X R2, RZ, RZ, R26.reuse, P1 ;  /* 0x000000ffff027224 */ /* 0x100fe200008e061a */
[----:B------:R-:W-:Y:S01]  /*0620*/  ULEA.HI.X UR18, UR14, UR9, UR7, 0x7, UP1 ;  /* 0x000000090e127291 */ /* 0x000fe200088f3c07 */
[----:B------:R-:W2:Y:S01]  /*0630*/  @P0 LDC.64 R32, c[0x0][0x3a0] ;  /* 0x0000e800ff200b82 */ /* 0x000ea20000000a00 */
[----:B------:R-:W-:Y:S01]  /*0640*/  USHF.L.U32 UR7, UR12, 0x2, URZ ;  /* 0x000000020c077899 */ /* 0x000fe200080006ff */
[----:B0-----:R-:W-:Y:S01]  /*0650*/  IMAD.X R11, R2, 0x1, R26, P2 ;  /* 0x00000001020b7824 */ /* 0x001fe200010e061a */
[----:B------:R-:W-:Y:S01]  /*0660*/  LEA R30, P1, R8, UR22, 0x2 ;  /* 0x00000016081e7c11 */ /* 0x000fe2000f8210ff */
[----:B------:R-:W-:Y:S01]  /*0670*/  USHF.L.U64.HI UR14, UR12, 0x2, UR13 ;  /* 0x000000020c0e7899 */ /* 0x000fe2000801020d */
[----:B------:R-:W-:Y:S01]  /*0680*/  IMAD.MOV.U32 R27, RZ, RZ, 0x437c0000 ;  /* 0x437c0000ff1b7424 */ /* 0x000fe200078e00ff */
[----:B------:R-:W-:Y:S01]  /*0690*/  UIADD3 UR25, UP0, UPT, UR7, UR23, URZ ;  /* 0x0000001707197290 */ /* 0x000fe2000ff1e0ff */
[C---:B------:R-:W-:Y:S01]  /*06a0*/  SHF.L.U64.HI R24, R22.reuse, 0x2, R11 ;  /* 0x0000000216187819 */ /* 0x040fe2000001020b */
[----:B------:R-:W-:Y:S01]  /*06b0*/  IMAD.SHL.U32 R22, R22, 0x4, RZ ;  /* 0x0000000416167824 */ /* 0x000fe200078e00ff */
[----:B------:R-:W-:Y:S01]  /*06c0*/  LEA R28, P2, R21, UR22, 0x2 ;  /* 0x00000016151c7c11 */ /* 0x000fe2000f8410ff */
[----:B------:R-:W0:Y:S01]  /*06d0*/  LDCU.128 UR8, c[0x0][0x390] ;  /* 0x00007200ff0877ac */ /* 0x000e220008000c00 */
[----:B------:R-:W-:-:S02]  /*06e0*/  LEA.HI.X R31, R8, UR18, R9, 0x2, P1 ;  /* 0x00000012081f7c11 */ /* 0x000fc400088f1409 */
[----:B------:R-:W-:Y:S01]  /*06f0*/  IADD3 R20, P3, PT, R22, UR23, RZ ;  /* 0x0000001716147c10 */ /* 0x000fe2000ff7e0ff */
[----:B--2---:R-:W2:Y:S01]  /*0700*/  @P0 LDG.E R0, desc[UR26][R32.64] ;  /* 0x0000001a20000981 */ /* 0x004ea2000c1e1900 */
[----:B------:R-:W-:Y:S01]  /*0710*/  LEA.HI.X R29, R21, UR18, R2, 0x2, P2 ;  /* 0x00000012151d7c11 */ /* 0x000fe200090f1402 */
[----:B------:R-:W-:Y:S02]  /*0720*/  UIADD3.X UR28, UPT, UPT, UR14, UR24, URZ, UP0, !UPT ;  /* 0x000000180e1c7290 */ /* 0x000fe400087fe4ff */
[----:B------:R-:W-:Y:S01]  /*0730*/  IADD3.X R21, PT, PT, R24, UR24, RZ, P3, !PT ;  /* 0x0000001818157c10 */ /* 0x000fe20009ffe4ff */
[----:B------:R4:W5:Y:S01]  /*0740*/  LDG.E R12, desc[UR26][R30.64] ;  /* 0x0000001a1e0c7981 */ /* 0x000962000c1e1900 */
[----:B------:R-:W-:-:S03]  /*0750*/  IADD3 R10, P1, PT, R14, UR25, RZ ;  /* 0x000000190e0a7c10 */ /* 0x000fc6000ff3e0ff */
[----:B------:R-:W5:Y:S01]  /*0760*/  LDG.E R25, desc[UR26][R28.64] ;  /* 0x0000001a1c197981 */ /* 0x000f62000c1e1900 */
[----:B------:R-:W-:Y:S01]  /*0770*/  IMAD.MOV.U32 R2, RZ, RZ, 0x3bbb989d ;  /* 0x3bbb989dff027424 */ /* 0x000fe200078e00ff */
[----:B------:R-:W-:Y:S02]  /*0780*/  IADD3.X R11, PT, PT, R13, UR28, RZ, P1, !PT ;  /* 0x0000001c0d0b7c10 */ /* 0x000fe40008ffe4ff */
[----:B------:R-:W5:Y:S01]  /*0790*/  LDG.E R21, desc[UR26][R20.64] ;  /* 0x0000001a14157981 */ /* 0x000f62000c1e1900 */
[----:B------:R-:W-:Y:S01]  /*07a0*/  IADD3 R8, P1, PT, R22, UR25, RZ ;  /* 0x0000001916087c10 */ /* 0x000fe2000ff3e0ff */
[----:B-1----:R-:W-:Y:S02]  /*07b0*/  UIMAD UR6, UR6, UR20, URZ ;  /* 0x00000014060672a4 */ /* 0x002fe4000f8e02ff */
[----:B------:R-:W5:Y:S01]  /*07c0*/  LDG.E R11, desc[UR26][R10.64] ;  /* 0x0000001a0a0b7981 */ /* 0x000f62000c1e1900 */
[----:B------:R-:W-:-:S05]  /*07d0*/  IADD3.X R9, PT, PT, R24, UR28, RZ, P1, !PT ;  /* 0x0000001c18097c10 */ /* 0x000fca0008ffe4ff */
[----:B------:R1:W5:Y:S01]  /*07e0*/  LDG.E R23, desc[UR26][R8.64] ;  /* 0x0000001a08177981 */ /* 0x000362000c1e1900 */
[----:B------:R-:W-:Y:S02]  /*07f0*/  UIMAD.WIDE.U32 UR4, UR19, UR20, UR4 ;  /* 0x00000014130472a5 */ /* 0x000fe4000f8e0004 */
[----:B------:R-:W-:Y:S02]  /*0800*/  UIMAD UR6, UR19, UR21, UR6 ;  /* 0x00000015130672a4 */ /* 0x000fe4000f8e0206 */
[----:B0-----:R-:W-:Y:S02]  /*0810*/  ULEA UR10, UP1, UR4, UR10, 0x7 ;  /* 0x0000000a040a7291 */ /* 0x001fe4000f8238ff */
        /* <DEDUP_REMOVED lines=14> */
[----:B---3--:R-:W-:-:S04]  /*0900*/  FFMA.SAT R2, R15, -R2, 0.5 ;  /* 0x3f0000000f027423 */ /* 0x008fc80000002802 */
[----:B------:R-:W-:-:S04]  /*0910*/  FFMA.RM R2, R2, R27, 12582913 ;  /* 0x4b40000102027423 */ /* 0x000fc8000000401b */
[----:B----4-:R-:W-:-:S04]  /*0920*/  FADD R30, R2, -12583039 ;  /* 0xcb40007f021e7421 */ /* 0x010fc80000000000 */
[----:B------:R-:W-:-:S04]  /*0930*/  FFMA R30, R15, -1.4426950216293334961, -R30 ;  /* 0xbfb8aa3b0f1e7823 */ /* 0x000fc8000000081e */
[----:B------:R-:W-:-:S04]  /*0940*/  FFMA R30, R15, -1.925963033500011079e-08, R30 ;  /* 0xb2a570600f1e7823 */ /* 0x000fc8000000001e */
[----:B-1----:R-:W0:Y:S01]  /*0950*/  MUFU.EX2 R9, R30 ;  /* 0x0000001e00097308 */ /* 0x002e220000000800 */
[----:B------:R-:W1:Y:S01]  /*0960*/  S2R R27, SR_CgaCtaId ;  /* 0x00000000001b7919 */ /* 0x000e620000008800 */
[----:B------:R-:W-:-:S04]  /*0970*/  IMAD.SHL.U32 R2, R2, 0x800000, RZ ;  /* 0x0080000002027824 */ /* 0x000fc800078e00ff */
[----:B0-----:R-:W-:-:S04]  /*0980*/  FFMA R10, R2, R9, 1 ;  /* 0x3f800000020a7423 */ /* 0x001fc80000000009 */
[----:B------:R-:W-:Y:S01]  /*0990*/  VIADD R8, R10, 0x1800000 ;  /* 0x018000000a087836 */ /* 0x000fe20000000000 */
[----:B--2---:R-:W-:-:S04]  /*09a0*/  @P0 R2UR UR12, R0 ;  /* 0x00000000000c02ca */ /* 0x004fc800000e0000 */
[----:B------:R-:W-:Y:S02]  /*09b0*/  LOP3.LUT R8, R8, 0x7f800000, RZ, 0xc0, !PT ;  /* 0x7f80000008087812 */ /* 0x000fe400078ec0ff */
[----:B------:R-:W-:Y:S02]  /*09c0*/  MOV R2, 0x400 ;  /* 0x0000040000027802 */ /* 0x000fe40000000f00 */
[----:B------:R-:W-:-:S03]  /*09d0*/  ISETP.GT.U32.AND P0, PT, R8, 0x1ffffff, PT ;  /* 0x01ffffff0800780c */ /* 0x000fc60003f04070 */
[----:B------:R-:W-:Y:S01]  /*09e0*/  VIADD R2, R2, 0x20 ;  /* 0x0000002002027836 */ /* 0x000fe20000000000 */
[----:B------:R-:W-:-:S04]  /*09f0*/  LOP3.LUT R8, R3, 0x1f, RZ, 0xc0, !PT ;  /* 0x0000001f03087812 */ /* 0x000fc800078ec0ff */
[----:B-1----:R-:W-:-:S05]  /*0a00*/  LEA R9, R27, R2, 0x18 ;  /* 0x000000021b097211 */ /* 0x002fca00078ec0ff */
[----:B------:R-:W-:Y:S01]  /*0a10*/  IMAD R9, R8, 0x84, R9 ;  /* 0x0000008408097824 */ /* 0x000fe200078e0209 */
[----:B------:R-:W-:Y:S06]  /*0a20*/  @P0 BRA `(.L_x_8553) ;  /* 0x0000000000100947 */ /* 0x000fec0003800000 */
[----:B------:R-:W-:Y:S02]  /*0a30*/  MOV R0, R10 ;  /* 0x0000000a00007202 */ /* 0x000fe40000000f00 */
[----:B------:R-:W-:-:S07]  /*0a40*/  MOV R2, 0xa60 ;  /* 0x00000a6000027802 */ /* 0x000fce0000000f00 */
[----:B-----5:R-:W-:Y:S05]  /*0a50*/  CALL.REL.NOINC `($__internal_239_$__cuda_sm20_rcp_rn_f32_slowpath) ;  /* 0x00000018009c7944 */ /* 0x020fea0003c00000 */
[----:B------:R-:W-:Y:S05]  /*0a60*/  BRA `(.L_x_8554) ;  /* 0x0000000000107947 */ /* 0x000fea0003800000 */
.L_x_8553:
[----:B------:R-:W0:Y:S02]  /*0a70*/  MUFU.RCP R31, R10 ;  /* 0x0000000a001f7308 */ /* 0x000e240000001000 */
[----:B0-----:R-:W-:-:S04]  /*0a80*/  FFMA R0, R10, R31, -1 ;  /* 0xbf8000000a007423 */ /* 0x001fc8000000001f */
[----:B------:R-:W-:-:S04]  /*0a90*/  FADD.FTZ R0, -R0, -RZ ;  /* 0x800000ff00007221 */ /* 0x000fc80000010100 */
[----:B------:R-:W-:-:S07]  /*0aa0*/  FFMA R31, R31, R0, R31 ;  /* 0x000000001f1f7223 */ /* 0x000fce000000001f */
.L_x_8554:
[----:B------:R-:W-:Y:S05]  /*0ab0*/  BSYNC.RECONVERGENT B0 ;  /* 0x0000000000007941 */ /* 0x000fea0003800200 */
.L_x_8552:
[----:B------:R-:W0:Y:S01]  /*0ac0*/  LDCU.64 UR20, c[0x0][0x3b8] ;  /* 0x00007700ff1477ac */ /* 0x000e220008000a00 */
[----:B------:R-:W-:Y:S02]  /*0ad0*/  VIADD R10, R5, 0x1e ;  /* 0x0000001e050a7836 */ /* 0x000fe40000000000 */
[----:B------:R-:W-:Y:S01]  /*0ae0*/  FADD R0, -R31, 1 ;  /* 0x3f8000001f007421 */ /* 0x000fe20000000100 */
[----:B------:R-:W-:-:S03]  /*0af0*/  FMUL R17, R15, R31 ;  /* 0x0000001f0f117220 */ /* 0x000fc60000400000 */
[----:B------:R-:W-:Y:S01]  /*0b00*/  FMUL R0, R0, R31 ;  /* 0x0000001f00007220 */ /* 0x000fe20000400000 */
[----:B------:R-:W-:-:S03]  /*0b10*/  LOP3.LUT R10, R10, 0x1f, RZ, 0xc0, !PT ;  /* 0x0000001f0a0a7812 */ /* 0x000fc600078ec0ff */
[----:B------:R-:W-:Y:S01]  /*0b20*/  FFMA R15, R15, R0, R31 ;  /* 0x000000000f0f7223 */ /* 0x000fe2000000001f */
[----:B-----5:R-:W-:-:S03]  /*0b30*/  FMUL R0, R12, R17 ;  /* 0x000000110c007220 */ /* 0x020fc60000400000 */
[----:B------:R-:W-:Y:S01]  /*0b40*/  FMUL R12, R12, R15 ;  /* 0x0000000f0c0c7220 */ /* 0x000fe20000400000 */
[----:B0-----:R-:W-:-:S03]  /*0b50*/  IADD3 R27, P0, PT, R16, UR20, RZ ;  /* 0x00000014101b7c10 */ /* 0x001fc6000ff1e0ff */
[----:B------:R-:W-:Y:S01]  /*0b60*/  FMUL R37, R11, R12 ;  /* 0x0000000c0b257220 */ /* 0x000fe20000400000 */
[----:B------:R-:W-:Y:S02]  /*0b70*/  IADD3.X R26, PT, PT, R26, UR21, RZ, P0, !PT ;  /* 0x000000151a1a7c10 */ /* 0x000fe400087fe4ff */
[----:B------:R-:W-:-:S04]  /*0b80*/  IADD3 R16, P0, PT, R10, R27, RZ ;  /* 0x0000001b0a107210 */ /* 0x000fc80007f1e0ff */
[C---:B------:R-:W-:Y:S01]  /*0b90*/  IADD3 R2, P2, PT, R16.reuse, R27, RZ ;  /* 0x0000001b10027210 */ /* 0x040fe20007f5e0ff */
[--C-:B------:R-:W-:Y:S01]  /*0ba0*/  IMAD.X R15, RZ, RZ, R26.reuse, P0 ;  /* 0x000000ffff0f7224 */ /* 0x100fe200000e061a */
[----:B------:R-:W-:Y:S02]  /*0bb0*/  LEA R28, P1, R16, UR22, 0x2 ;  /* 0x00000016101c7c11 */ /* 0x000fe4000f8210ff */
[----:B------:R-:W-:Y:S01]  /*0bc0*/  IADD3 R32, P0, PT, R14, UR8, RZ ;  /* 0x000000080e207c10 */ /* 0x000fe2000ff1e0ff */
[----:B------:R-:W-:Y:S01]  /*0bd0*/  IMAD.X R11, R15, 0x1, R26, P2 ;  /* 0x000000010f0b7824 */ /* 0x000fe200010e061a */
[----:B------:R-:W-:Y:S01]  /*0be0*/  LEA.HI.X R29, R16, UR18, R15, 0x2, P1 ;  /* 0x00000012101d7c11 */ /* 0x000fe200088f140f */
[----:B------:R-:W-:Y:S01]  /*0bf0*/  IMAD.SHL.U32 R12, R2, 0x4, RZ ;  /* 0x00000004020c7824 */ /* 0x000fe200078e00ff */
[----:B------:R-:W-:Y:S01]  /*0c00*/  IADD3 R16, P1, PT, R14, UR7, RZ ;  /* 0x000000070e107c10 */ /* 0x000fe2000ff3e0ff */
[----:B------:R-:W-:Y:S01]  /*0c10*/  FMUL R14, R0, UR12 ;  /* 0x0000000c000e7c20 */ /* 0x000fe20008400000 */
[----:B------:R-:W-:-:S02]  /*0c20*/  IADD3.X R33, PT, PT, R13, UR9, RZ, P0, !PT ;  /* 0x000000090d217c10 */ /* 0x000fc400087fe4ff */
[----:B------:R-:W-:Y:S02]  /*0c30*/  SHF.L.U64.HI R11, R2, 0x2, R11 ;  /* 0x00000002020b7819 */ /* 0x000fe4000001020b */
[C---:B------:R-:W-:Y:S02]  /*0c40*/  IADD3 R34, P0, PT, R12.reuse, UR23, RZ ;  /* 0x000000170c227c10 */ /* 0x040fe4000ff1e0ff */
[----:B------:R-:W-:Y:S01]  /*0c50*/  IADD3.X R17, PT, PT, R13, UR14, RZ, P1, !PT ;  /* 0x0000000e0d117c10 */ /* 0x000fe20008ffe4ff */
[----:B------:R-:W-:Y:S01]  /*0c60*/  FMUL R13, R37, UR12 ;  /* 0x0000000c250d7c20 */ /* 0x000fe20008400000 */
[----:B------:R-:W-:Y:S01]  /*0c70*/  IADD3.X R35, PT, PT, R11, UR24, RZ, P0, !PT ;  /* 0x000000180b237c10 */ /* 0x000fe200087fe4ff */
[----:B------:R-:W-:Y:S01]  /*0c80*/  IMAD.MOV.U32 R2, RZ, RZ, 0x3bbb989d ;  /* 0x3bbb989dff027424 */ /* 0x000fe200078e00ff */
[----:B------:R-:W-:Y:S02]  /*0c90*/  IADD3 R30, P1, PT, R12, UR25, RZ ;  /* 0x000000190c1e7c10 */ /* 0x000fe4000ff3e0ff */
[----:B------:R-:W-:Y:S01]  /*0ca0*/  STG.E desc[UR26][R32.64], R13 ;  /* 0x0000000d20007986 */ /* 0x000fe2000c10191a */
[----:B------:R-:W-:-:S02]  /*0cb0*/  IMAD.MOV.U32 R20, RZ, RZ, 0x437c0000 ;  /* 0x437c0000ff147424 */ /* 0x000fc400078e00ff */
[----:B------:R-:W-:Y:S01]  /*0cc0*/  FFMA.SAT R2, R21, -R2, 0.5 ;  /* 0x3f00000015027423 */ /* 0x000fe20000002802 */
[----:B------:R-:W-:Y:S01]  /*0cd0*/  IADD3.X R31, PT, PT, R11, UR28, RZ, P1, !PT ;  /* 0x0000001c0b1f7c10 */ /* 0x000fe20008ffe4ff */
[----:B------:R0:W-:Y:S02]  /*0ce0*/  STG.E desc[UR26][R16.64], R14 ;  /* 0x0000000e10007986 */ /* 0x0001e4000c10191a */
[----:B------:R-:W-:Y:S02]  /*0cf0*/  FFMA.RM R2, R2, R20, 12582913 ;  /* 0x4b40000102027423 */ /* 0x000fe40000004014 */
[----:B------:R-:W5:Y:S04]  /*0d00*/  LDG.E R15, desc[UR26][R28.64] ;  /* 0x0000001a1c0f7981 */ /* 0x000f68000c1e1900 */
[----:B0-----:R-:W5:Y:S01]  /*0d10*/  LDG.E R16, desc[UR26][R34.64] ;  /* 0x0000001a22107981 */ /* 0x001f62000c1e1900 */
[C---:B------:R-:W-:Y:S01]  /*0d20*/  FADD R20, R2.reuse, -12583039 ;  /* 0xcb40007f02147421 */ /* 0x040fe20000000000 */
[----:B------:R-:W-:Y:S02]  /*0d30*/  BSSY.RECONVERGENT B0, `(.L_x_8555) ;  /* 0x0000014000007945 */ /* 0x000fe40003800200 */
[----:B------:R0:W5:Y:S01]  /*0d40*/  LDG.E R17, desc[UR26][R30.64] ;  /* 0x0000001a1e117981 */ /* 0x000162000c1e1900 */
[----:B------:R-:W-:Y:S01]  /*0d50*/  FFMA R20, R21, -1.4426950216293334961, -R20 ;  /* 0xbfb8aa3b15147823 */ /* 0x000fe20000000814 */
[----:B------:R-:W-:-:S03]  /*0d60*/  IMAD.SHL.U32 R2, R2, 0x800000, RZ ;  /* 0x0080000002027824 */ /* 0x000fc600078e00ff */
[----:B------:R-:W-:-:S04]  /*0d70*/  FFMA R20, R21, -1.925963033500011079e-08, R20 ;  /* 0xb2a5706015147823 */ /* 0x000fc80000000014 */
[----:B------:R-:W1:Y:S01]  /*0d80*/  MUFU.EX2 R33, R20 ;  /* 0x0000001400217308 */ /* 0x000e620000000800 */
[----:B0-----:R-:W-:Y:S01]  /*0d90*/  FMNMX3 R30, |R37|, RZ, |R0|, !PT ;  /* 0x000000ff251e7276 */ /* 0x001fe20007800600 */
[----:B-1----:R-:W-:-:S05]  /*0da0*/  FFMA R28, R2, R33, 1 ;  /* 0x3f800000021c7423 */ /* 0x002fca0000000021 */
[----:B------:R-:W-:-:S04]  /*0db0*/  IADD3 R2, PT, PT, R28, 0x1800000, RZ ;  /* 0x018000001c027810 */ /* 0x000fc80007ffe0ff */
[----:B------:R-:W-:-:S04]  /*0dc0*/  LOP3.LUT R2, R2, 0x7f800000, RZ, 0xc0, !PT ;  /* 0x7f80000002027812 */ /* 0x000fc800078ec0ff */
[----:B------:R-:W-:-:S13]  /*0dd0*/  ISETP.GT.U32.AND P0, PT, R2, 0x1ffffff, PT ;  /* 0x01ffffff0200780c */ /* 0x000fda0003f04070 */
[----:B------:R-:W-:Y:S05]  /*0de0*/  @P0 BRA `(.L_x_8556) ;  /* 0x0000000000100947 */ /* 0x000fea0003800000 */
[----:B------:R-:W-:Y:S01]  /*0df0*/  IMAD.MOV.U32 R0, RZ, RZ, R28 ;  /* 0x000000ffff007224 */ /* 0x000fe200078e001c */
[----:B------:R-:W-:-:S07]  /*0e00*/  MOV R2, 0xe20 ;  /* 0x00000e2000027802 */ /* 0x000fce0000000f00 */
[----:B-----5:R-:W-:Y:S05]  /*0e10*/  CALL.REL.NOINC `($__internal_239_$__cuda_sm20_rcp_rn_f32_slowpath) ;  /* 0x0000001400ac7944 */ /* 0x020fea0003c00000 */
[----:B------:R-:W-:Y:S05]  /*0e20*/  BRA `(.L_x_8557) ;  /* 0x0000000000107947 */ /* 0x000fea0003800000 */
.L_x_8556:
[----:B------:R-:W0:Y:S02]  /*0e30*/  MUFU.RCP R31, R28 ;  /* 0x0000001c001f7308 */ /* 0x000e240000001000 */
[----:B0-----:R-:W-:-:S04]  /*0e40*/  FFMA R0, R28, R31, -1 ;  /* 0xbf8000001c007423 */ /* 0x001fc8000000001f */
[----:B------:R-:W-:-:S04]  /*0e50*/  FADD.FTZ R0, -R0, -RZ ;  /* 0x800000ff00007221 */ /* 0x000fc80000010100 */
[----:B------:R-:W-:-:S07]  /*0e60*/  FFMA R31, R31, R0, R31 ;  /* 0x000000001f1f7223 */ /* 0x000fce000000001f */
.L_x_8557:
[----:B------:R-:W-:Y:S05]  /*0e70*/  BSYNC.RECONVERGENT B0 ;  /* 0x0000000000007941 */ /* 0x000fea0003800200 */
.L_x_8555:
[----:B------:R-:W0:Y:S01]  /*0e80*/  LDCU.64 UR20, c[0x0][0x3b8] ;  /* 0x00007700ff1477ac */ /* 0x000e220008000a00 */
[----:B------:R-:W-:Y:S01]  /*0e90*/  FADD R0, -R31, 1 ;  /* 0x3f8000001f007421 */ /* 0x000fe20000000100 */
[----:B------:R-:W-:Y:S02]  /*0ea0*/  VIADD R20, R5, 0x1d ;  /* 0x0000001d05147836 */ /* 0x000fe40000000000 */
[CC--:B------:R-:W-:Y:S01]  /*0eb0*/  FMUL R32, R21.reuse, R31.reuse ;  /* 0x0000001f15207220 */ /* 0x0c0fe20000400000 */
[----:B------:R-:W-:Y:S02]  /*0ec0*/  FMUL R0, R0, R31 ;  /* 0x0000001f00007220 */ /* 0x000fe40000400000 */
[----:B------:R-:W-:Y:S02]  /*0ed0*/  LOP3.LUT R20, R20, 0x1f, RZ, 0xc0, !PT ;  /* 0x0000001f14147812 */ /* 0x000fe400078ec0ff */
[----:B------:R-:W-:-:S04]  /*0ee0*/  FFMA R2, R21, R0, R31 ;  /* 0x0000000015027223 */ /* 0x000fc8000000001f */
[----:B------:R-:W-:-:S04]  /*0ef0*/  FMUL R2, R25, R2 ;  /* 0x0000000219027220 */ /* 0x000fc80000400000 */
[----:B------:R-:W-:Y:S01]  /*0f00*/  FMUL R31, R23, R2 ;  /* 0x00000002171f7220 */ /* 0x000fe20000400000 */
[----:B0-----:R-:W-:Y:S01]  /*0f10*/  IADD3 R27, P0, PT, R27, UR20, RZ ;  /* 0x000000141b1b7c10 */ /* 0x001fe2000ff1e0ff */
[----:B------:R-:W-:Y:S02]  /*0f20*/  FMUL R2, R25, R32 ;  /* 0x0000002019027220 */ /* 0x000fe40000400000 */
[----:B------:R-:W-:Y:S01]  /*0f30*/  FMUL R21, R31, UR12 ;  /* 0x0000000c1f157c20 */ /* 0x000fe20008400000 */
[-C--:B------:R-:W-:Y:S02]  /*0f40*/  IADD3 R0, P1, PT, R20, R27.reuse, RZ ;  /* 0x0000001b14007210 */ /* 0x080fe40007f3e0ff */
[----:B------:R-:W-:Y:S02]  /*0f50*/  IADD3.X R34, PT, PT, R26, UR21, RZ, P0, !PT ;  /* 0x000000151a227c10 */ /* 0x000fe400087fe4ff */
[----:B------:R-:W-:Y:S02]  /*0f60*/  IADD3 R28, P2, PT, R0, R27, RZ ;  /* 0x0000001b001c7210 */ /* 0x000fe40007f5e0ff */
[----:B------:R-:W-:Y:S01]  /*0f70*/  IADD3 R26, P0, PT, R22, UR8, RZ ;  /* 0x00000008161a7c10 */ /* 0x000fe2000ff1e0ff */
[----:B------:R-:W-:-:S03]  /*0f80*/  IMAD.X R29, RZ, RZ, R34, P1 ;  /* 0x000000ffff1d7224 */ /* 0x000fc600008e0622 */
[----:B------:R-:W-:Y:S01]  /*0f90*/  IADD3.X R27, PT, PT, R24, UR9, RZ, P0, !PT ;  /* 0x00000009181b7c10 */ /* 0x000fe200087fe4ff */
[----:B------:R-:W-:Y:S01]  /*0fa0*/  IMAD.X R23, R29, 0x1, R34, P2 ;  /* 0x000000011d177824 */ /* 0x000fe200010e0622 */
[----:B------:R-:W-:-:S03]  /*0fb0*/  IADD3 R32, P0, PT, R22, UR7, RZ ;  /* 0x0000000716207c10 */ /* 0x000fc6000ff1e0ff */
[----:B------:R0:W-:Y:S01]  /*0fc0*/  STG.E desc[UR26][R26.64], R21 ;  /* 0x000000151a007986 */ /* 0x0001e2000c10191a */
[C---:B------:R-:W-:Y:S01]  /*0fd0*/  SHF.L.U64.HI R22, R28.reuse, 0x2, R23 ;  /* 0x000000021c167819 */ /* 0x040fe20000010217 */
[----:B------:R-:W-:Y:S01]  /*0fe0*/  IMAD.SHL.U32 R23, R28, 0x4, RZ ;  /* 0x000000041c177824 */ /* 0x000fe200078e00ff */
[----:B------:R-:W-:Y:S01]  /*0ff0*/  IADD3.X R33, PT, PT, R24, UR14, RZ, P0, !PT ;  /* 0x0000000e18217c10 */ /* 0x000fe200087fe4ff */
[----:B------:R-:W-:Y:S01]  /*1000*/  FMUL R24, R2, UR12 ;  /* 0x0000000c02187c20 */ /* 0x000fe20008400000 */
[C---:B------:R-:W-:Y:S02]  /*1010*/  LEA R36, P0, R0.reuse, UR22, 0x2 ;  /* 0x0000001600247c11 */ /* 0x040fe4000f8010ff */
[----:B------:R-:W-:Y:S02]  /*1020*/  IADD3 R34, P1, PT, R23, UR23, RZ ;  /* 0x0000001717227c10 */ /* 0x000fe4000ff3e0ff */
[----:B------:R-:W-:Y:S01]  /*1030*/  LEA.HI.X R37, R0, UR18, R29, 0x2, P0 ;  /* 0x0000001200257c11 */ /* 0x000fe200080f141d */
[----:B------:R1:W-:Y:S01]  /*1040*/  STG.E desc[UR26][R32.64], R24 ;  /* 0x0000001820007986 */ /* 0x0003e2000c10191a */
[----:B------:R-:W-:-:S02]  /*1050*/  IADD3.X R35, PT, PT, R22, UR24, RZ, P1, !PT ;  /* 0x0000001816237c10 */ /* 0x000fc40008ffe4ff */
[----:B------:R-:W-:Y:S01]  /*1060*/  IADD3 R28, P2, PT, R23, UR25, RZ ;  /* 0x00000019171c7c10 */ /* 0x000fe2000ff5e0ff */
[----:B------:R-:W5:Y:S01]  /*1070*/  LDG.E R25, desc[UR26][R36.64] ;  /* 0x0000001a24197981 */ /* 0x000f62000c1e1900 */
[----:B------:R-:W-:Y:S02]  /*1080*/  IMAD.MOV.U32 R0, RZ, RZ, 0x3bbb989d ;  /* 0x3bbb989dff007424 */ /* 0x000fe400078e00ff */
[----:B------:R-:W-:Y:S01]  /*1090*/  IADD3.X R29, PT, PT, R22, UR28, RZ, P2, !PT ;  /* 0x0000001c161d7c10 */ /* 0x000fe200097fe4ff */
[----:B0-----:R-:W5:Y:S02]  /*10a0*/  LDG.E R26, desc[UR26][R34.64] ;  /* 0x0000001a221a7981 */ /* 0x001f64000c1e1900 */
[----:B-----5:R-:W-:Y:S02]  /*10b0*/  FFMA.SAT R0, R16, -R0, 0.5 ;  /* 0x3f00000010007423 */ /* 0x020fe40000002800 */
[----:B------:R0:W5:Y:S02]  /*10c0*/  LDG.E R27, desc[UR26][R28.64] ;  /* 0x0000001a1c1b7981 */ /* 0x000164000c1e1900 */
[----:B0-----:R-:W-:-:S04]  /*10d0*/  IMAD.MOV.U32 R29, RZ, RZ, 0x437c0000 ;  /* 0x437c0000ff1d7424 */ /* 0x001fc800078e00ff */
        /* <DEDUP_REMOVED lines=11> */
[----:B------:R-:W-:-:S11]  /*1190*/  FMNMX3 R30, |R31|, R30, |R2|, !PT ;  /* 0x0000001e1f1e7276 */ /* 0x000fd60007800602 */
[----:B------:R-:W-:Y:S05]  /*11a0*/  @P0 BRA `(.L_x_8559) ;  /* 0x0000000000100947 */ /* 0x000fea0003800000 */
[----:B------:R-:W-:Y:S01]  /*11b0*/  IMAD.MOV.U32 R0, RZ, RZ, R32 ;  /* 0x000000ffff007224 */ /* 0x000fe200078e0020 */
[----:B------:R-:W-:-:S07]  /*11c0*/  MOV R2, 0x11e0 ;  /* 0x000011e000027802 */ /* 0x000fce0000000f00 */
[----:B-----5:R-:W-:Y:S05]  /*11d0*/  CALL.REL.NOINC `($__internal_239_$__cuda_sm20_rcp_rn_f32_slowpath) ;  /* 0x0000001000bc7944 */ /* 0x020fea0003c00000 */
[----:B------:R-:W-:Y:S05]  /*11e0*/  BRA `(.L_x_8560) ;  /* 0x0000000000107947 */ /* 0x000fea0003800000 */
.L_x_8559:
[----:B------:R-:W0:Y:S02]  /*11f0*/  MUFU.RCP R31, R32 ;  /* 0x00000020001f7308 */ /* 0x000e240000001000 */
[----:B0-----:R-:W-:-:S04]  /*1200*/  FFMA R0, R32, R31, -1 ;  /* 0xbf80000020007423 */ /* 0x001fc8000000001f */
[----:B------:R-:W-:-:S04]  /*1210*/  FADD.FTZ R0, -R0, -RZ ;  /* 0x800000ff00007221 */ /* 0x000fc80000010100 */
[----:B------:R-:W-:-:S07]  /*1220*/  FFMA R31, R31, R0, R31 ;  /* 0x000000001f1f7223 */ /* 0x000fce000000001f */
.L_x_8560:
[----:B------:R-:W-:Y:S05]  /*1230*/  BSYNC.RECONVERGENT B0 ;  /* 0x0000000000007941 */ /* 0x000fea0003800200 */
.L_x_8558:
[----:B------:R-:W-:Y:S02]  /*1240*/  IMAD.MOV.U32 R29, RZ, RZ, 0x3bbb989d ;  /* 0x3bbb989dff1d7424 */ /* 0x000fe400078e00ff */
[----:B------:R-:W-:Y:S01]  /*1250*/  FADD R2, -R31, 1 ;  /* 0x3f8000001f027421 */ /* 0x000fe20000000100 */
[----:B------:R-:W-:Y:S02]  /*1260*/  IMAD.MOV.U32 R33, RZ, RZ, 0x437c0000 ;  /* 0x437c0000ff217424 */ /* 0x000fe400078e00ff */
[----:B------:R-:W-:Y:S01]  /*1270*/  FMUL R32, R16, R31 ;  /* 0x0000001f10207220 */ /* 0x000fe20000400000 */
[----:B------:R-:W-:Y:S01]  /*1280*/  FFMA.SAT R0, R26, -R29, 0.5 ;  /* 0x3f0000001a007423 */ /* 0x000fe2000000281d */
[----:B------:R-:W-:Y:S01]  /*1290*/  FMUL R2, R2, R31 ;  /* 0x0000001f02027220 */ /* 0x000fe20000400000 */
[----:B------:R-:W-:Y:S01]  /*12a0*/  BSSY.RECONVERGENT B0, `(.L_x_8561) ;  /* 0x0000021000007945 */ /* 0x000fe20003800200 */
[----:B------:R-:W-:Y:S01]  /*12b0*/  FMUL R32, R15, R32 ;  /* 0x000000200f207220 */ /* 0x000fe20000400000 */
[----:B------:R-:W-:Y:S01]  /*12c0*/  FFMA.RM R0, R0, R33, 12582913 ;  /* 0x4b40000100007423 */ /* 0x000fe20000004021 */
[----:B------:R-:W-:Y:S01]  /*12d0*/  FFMA R28, R16, R2, R31 ;  /* 0x00000002101c7223 */ /* 0x000fe2000000001f */
[----:B------:R-:W-:-:S02]  /*12e0*/  IADD3 R16, P0, PT, R12, UR8, RZ ;  /* 0x000000080c107c10 */ /* 0x000fc4000ff1e0ff */
[C---:B------:R-:W-:Y:S01]  /*12f0*/  FADD R29, R0.reuse, -12583039 ;  /* 0xcb40007f001d7421 */ /* 0x040fe20000000000 */
[----:B------:R-:W-:Y:S01]  /*1300*/  FMUL R28, R15, R28 ;  /* 0x0000001c0f1c7220 */ /* 0x000fe20000400000 */
[----:B------:R-:W-:Y:S02]  /*1310*/  IMAD.SHL.U32 R15, R0, 0x800000, RZ ;  /* 0x00800000000f7824 */ /* 0x000fe400078e00ff */
[----:B------:R-:W-:Y:S01]  /*1320*/  FFMA R29, R26, -1.4426950216293334961, -R29 ;  /* 0xbfb8aa3b1a1d7823 */ /* 0x000fe2000000081d */
[----:B------:R-:W-:Y:S01]  /*1330*/  FMUL R31, R17, R28 ;  /* 0x0000001c111f7220 */ /* 0x000fe20000400000 */
[----:B------:R-:W-:Y:S02]  /*1340*/  IADD3 R28, P1, PT, R12, UR7, RZ ;  /* 0x000000070c1c7c10 */ /* 0x000fe4000ff3e0ff */
[----:B------:R-:W-:Y:S01]  /*1350*/  FFMA R33, R26, -1.925963033500011079e-08, R29 ;  /* 0xb2a570601a217823 */ /* 0x000fe2000000001d */
[----:B------:R-:W-:Y:S01]  /*1360*/  IADD3.X R17, PT, PT, R11, UR9, RZ, P0, !PT ;  /* 0x000000090b117c10 */ /* 0x000fe200087fe4ff */
[----:B------:R-:W-:Y:S01]  /*1370*/  FMUL R12, R31, UR12 ;  /* 0x0000000c1f0c7c20 */ /* 0x000fe20008400000 */
[----:B------:R-:W-:Y:S01]  /*1380*/  IADD3.X R29, PT, PT, R11, UR14, RZ, P1, !PT ;  /* 0x0000000e0b1d7c10 */ /* 0x000fe20008ffe4ff */
[----:B------:R-:W0:Y:S01]  /*1390*/  MUFU.EX2 R2, R33 ;  /* 0x0000002100027308 */ /* 0x000e220000000800 */
[----:B------:R-:W-:Y:S01]  /*13a0*/  FMUL R11, R32, UR12 ;  /* 0x0000000c200b7c20 */ /* 0x000fe20008400000 */
[----:B------:R-:W-:Y:S01]  /*13b0*/  FMNMX3 R30, |R31|, R30, |R32|, !PT ;  /* 0x0000001e1f1e7276 */ /* 0x000fe20007800620 */
[----:B------:R1:W-:Y:S04]  /*13c0*/  STG.E desc[UR26][R16.64], R12 ;  /* 0x0000000c10007986 */ /* 0x0003e8000c10191a */
[----:B------:R1:W-:Y:S01]  /*13d0*/  STG.E desc[UR26][R28.64], R11 ;  /* 0x0000000b1c007986 */ /* 0x0003e2000c10191a */
[----:B0-----:R-:W-:-:S04]  /*13e0*/  FFMA R2, R15, R2, 1 ;  /* 0x3f8000000f027423 */ /* 0x001fc80000000002 */
[----:B------:R-:W-:-:S05]  /*13f0*/  VIADD R0, R2, 0x1800000 ;  /* 0x0180000002007836 */ /* 0x000fca0000000000 */
[----:B------:R-:W-:-:S04]  /*1400*/  LOP3.LUT R0, R0, 0x7f800000, RZ, 0xc0, !PT ;  /* 0x7f80000000007812 */ /* 0x000fc800078ec0ff */
[----:B------:R-:W-:-:S13]  /*1410*/  ISETP.GT.U32.AND P0, PT, R0, 0x1ffffff, PT ;  /* 0x01ffffff0000780c */ /* 0x000fda0003f04070 */
[----:B-1----:R-:W-:Y:S05]  /*1420*/  @P0 BRA `(.L_x_8562) ;  /* 0x0000000000100947 */ /* 0x002fea0003800000 */
[----:B------:R-:W-:Y:S01]  /*1430*/  IMAD.MOV.U32 R0, RZ, RZ, R2 ;  /* 0x000000ffff007224 */ /* 0x000fe200078e0002 */
[----:B------:R-:W-:-:S07]  /*1440*/  MOV R2, 0x1460 ;  /* 0x0000146000027802 */ /* 0x000fce0000000f00 */
[----:B-----5:R-:W-:Y:S05]  /*1450*/  CALL.REL.NOINC `($__internal_239_$__cuda_sm20_rcp_rn_f32_slowpath) ;  /* 0x00000010001c7944 */ /* 0x020fea0003c00000 */
[----:B------:R-:W-:Y:S05]  /*1460*/  BRA `(.L_x_8563) ;  /* 0x0000000000107947 */ /* 0x000fea0003800000 */
.L_x_8562:
[----:B------:R-:W0:Y:S02]  /*1470*/  MUFU.RCP R31, R2 ;  /* 0x00000002001f7308 */ /* 0x000e240000001000 */
[----:B0-----:R-:W-:-:S04]  /*1480*/  FFMA R0, R2, R31, -1 ;  /* 0xbf80000002007423 */ /* 0x001fc8000000001f */
[----:B------:R-:W-:-:S04]  /*1490*/  FADD.FTZ R0, -R0, -RZ ;  /* 0x800000ff00007221 */ /* 0x000fc80000010100 */
[----:B------:R-:W-:-:S07]  /*14a0*/  FFMA R31, R31, R0, R31 ;  /* 0x000000001f1f7223 */ /* 0x000fce000000001f */
.L_x_8563:
[----:B------:R-:W-:Y:S05]  /*14b0*/  BSYNC.RECONVERGENT B0 ;  /* 0x0000000000007941 */ /* 0x000fea0003800200 */
.L_x_8561:
[----:B------:R-:W-:Y:S01]  /*14c0*/  FADD R0, -R31, 1 ;  /* 0x3f8000001f007421 */ /* 0x000fe20000000100 */
[----:B------:R-:W-:Y:S01]  /*14d0*/  SHF.L.U32 R5, R5, 0x2, RZ ;  /* 0x0000000205057819 */ /* 0x000fe200000006ff */
[-C--:B------:R-:W-:Y:S01]  /*14e0*/  FMUL R2, R26, R31.reuse ;  /* 0x0000001f1a027220 */ /* 0x080fe20000400000 */
[----:B------:R-:W-:Y:S01]  /*14f0*/  LOP3.LUT R28, RZ, R6, RZ, 0x33, !PT ;  /* 0x00000006ff1c7212 */ /* 0x000fe200078e33ff */
[----:B------:R-:W-:Y:S01]  /*1500*/  FMUL R0, R0, R31 ;  /* 0x0000001f00007220 */ /* 0x000fe20000400000 */
[C---:B------:R-:W-:Y:S01]  /*1510*/  LOP3.LUT R16, R5.reuse, 0x7c, RZ, 0xc0, !PT ;  /* 0x0000007c05107812 */ /* 0x040fe200078ec0ff */
[----:B------:R-:W-:Y:S02]  /*1520*/  VIADD R15, R5, 0xfffffff8 ;  /* 0xfffffff8050f7836 */ /* 0x000fe40000000000 */
[----:B------:R-:W-:Y:S01]  /*1530*/  FFMA R26, R26, R0, R31 ;  /* 0x000000001a1a7223 */ /* 0x000fe2000000001f */
[----:B------:R-:W-:Y:S02]  /*1540*/  IMAD.IADD R28, R28, 0x1, R3 ;  /* 0x000000011c1c7824 */ /* 0x000fe400078e0203 */
[----:B------:R-:W-:-:S02]  /*1550*/  IMAD.IADD R0, R9, 0x1, R16 ;  /* 0x0000000109007824 */ /* 0x000fc400078e0210 */
[----:B------:R-:W-:Y:S01]  /*1560*/  FMUL R26, R25, R26 ;  /* 0x0000001a191a7220 */ /* 0x000fe20000400000 */
[----:B------:R-:W-:Y:S01]  /*1570*/  IMAD.SHL.U32 R28, R28, 0x4, RZ ;  /* 0x000000041c1c7824 */ /* 0x000fe200078e00ff */
[----:B------:R-:W-:Y:S01]  /*1580*/  LOP3.LUT R16, R15, 0x7c, RZ, 0xc0, !PT ;  /* 0x0000007c0f107812 */ /* 0x000fe200078ec0ff */
[----:B------:R-:W-:Y:S02]  /*1590*/  VIADD R5, R5, 0xfffffff4 ;  /* 0xfffffff405057836 */ /* 0x000fe40000000000 */
[----:B------:R-:W-:Y:S01]  /*15a0*/  FMUL R25, R25, R2 ;  /* 0x0000000219197220 */ /* 0x000fe20000400000 */
[----:B-----5:R-:W-:Y:S01]  /*15b0*/  FMUL R27, R27, R26 ;  /* 0x0000001a1b1b7220 */ /* 0x020fe20000400000 */
[----:B------:R-:W-:Y:S01]  /*15c0*/  IMAD R2, R4, 0x10, R9 ;  /* 0x0000001004027824 */ /* 0x000fe200078e0209 */
[----:B------:R-:W-:Y:S01]  /*15d0*/  LOP3.LUT R28, R28, 0x7c, RZ, 0xc0, !PT ;  /* 0x0000007c1c1c7812 */ /* 0x000fe200078ec0ff */
[----:B------:R-:W-:Y:S01]  /*15e0*/  IMAD.IADD R15, R9, 0x1, R16 ;  /* 0x00000001090f7824 */ /* 0x000fe200078e0210 */
[----:B------:R-:W-:Y:S01]  /*15f0*/  LOP3.LUT R26, R5, 0x7c, RZ, 0xc0, !PT ;  /* 0x0000007c051a7812 */ /* 0x000fe200078ec0ff */
[----:B------:R0:W-:Y:S01]  /*1600*/  STS [R0], R13 ;  /* 0x0000000d00007388 */ /* 0x0001e20000000800 */
[C---:B------:R-:W-:Y:S01]  /*1610*/  IADD3 R4, P0, PT, R23.reuse, UR8, RZ ;  /* 0x0000000817047c10 */ /* 0x040fe2000ff1e0ff */
[----:B------:R-:W-:Y:S01]  /*1620*/  IMAD.MOV.U32 R19, RZ, RZ, RZ ;  /* 0x000000ffff137224 */ /* 0x000fe200078e00ff */
[----:B------:R-:W-:Y:S01]  /*1630*/  IADD3 R16, P1, PT, R23, UR7, RZ ;  /* 0x0000000717107c10 */ /* 0x000fe2000ff3e0ff */
[----:B------:R-:W1:Y:S01]  /*1640*/  LDCU.64 UR6, c[0x0][0x3c0] ;  /* 0x00007800ff0677ac */ /* 0x000e620008000a00 */
[----:B------:R-:W-:-:S02]  /*1650*/  IADD3.X R5, PT, PT, R22, UR9, RZ, P0, !PT ;  /* 0x0000000916057c10 */ /* 0x000fc400087fe4ff */
[----:B------:R-:W-:Y:S02]  /*1660*/  IADD3.X R17, PT, PT, R22, UR14, RZ, P1, !PT ;  /* 0x0000000e16117c10 */ /* 0x000fe40008ffe4ff */
[----:B------:R-:W2:Y:S01]  /*1670*/  LDC.64 R22, c[0x0][0x3c0] ;  /* 0x0000f000ff167b82 */ /* 0x000ea20000000a00 */
[C---:B0-----:R-:W-:Y:S01]  /*1680*/  IADD3 R13, PT, PT, R9.reuse, R28, RZ ;  /* 0x0000001c090d7210 */ /* 0x041fe20007ffe0ff */
[----:B------:R-:W-:Y:S02]  /*1690*/  IMAD.IADD R9, R9, 0x1, R26 ;  /* 0x0000000109097824 */ /* 0x000fe400078e021a */
[----:B------:R-:W-:Y:S01]  /*16a0*/  FMUL R28, R27, UR12 ;  /* 0x0000000c1b1c7c20 */ /* 0x000fe20008400000 */
[----:B------:R-:W-:Y:S01]  /*16b0*/  FMUL R26, R25, UR12 ;  /* 0x0000000c191a7c20 */ /* 0x000fe20008400000 */
[----:B------:R-:W-:Y:S01]  /*16c0*/  FMNMX3 R25, |R27|, R30, |R25|, !PT ;  /* 0x0000001e1b197276 */ /* 0x000fe20007800619 */
[----:B------:R-:W-:Y:S04]  /*16d0*/  STS [R13], R21 ;  /* 0x000000150d007388 */ /* 0x000fe80000000800 */
[----:B------:R0:W-:Y:S01]  /*16e0*/  STG.E desc[UR26][R4.64], R28 ;  /* 0x0000001c04007986 */ /* 0x0001e2000c10191a */
[----:B-1----:R-:W-:-:S03]  /*16f0*/  IMAD.WIDE.U32 R18, R6, UR6, R18 ;  /* 0x0000000606127c25 */ /* 0x002fc6000f8e0012 */
[----:B------:R1:W-:Y:S01]  /*1700*/  STS [R15], R12 ;  /* 0x0000000c0f007388 */ /* 0x0003e20000000800 */
[----:B------:R-:W-:-:S03]  /*1710*/  IMAD R35, R6, UR7, RZ ;  /* 0x0000000706237c24 */ /* 0x000fc6000f8e02ff */
[----:B------:R3:W-:Y:S04]  /*1720*/  STG.E desc[UR26][R16.64], R26 ;  /* 0x0000001a10007986 */ /* 0x0007e8000c10191a */
[----:B------:R4:W-:Y:S01]  /*1730*/  STS [R9], R28 ;  /* 0x0000001c09007388 */ /* 0x0009e20000000800 */
[----:B0-----:R-:W-:Y:S02]  /*1740*/  IMAD.IADD R5, R19, 0x1, R35 ;  /* 0x0000000113057824 */ /* 0x001fe400078e0223 */
[----:B-1----:R-:W-:Y:S01]  /*1750*/  IMAD.SHL.U32 R12, R18, 0x4, RZ ;  /* 0x00000004120c7824 */ /* 0x002fe200078e00ff */
[----:B------:R-:W-:Y:S01]  /*1760*/  BAR.SYNC.DEFER_BLOCKING 0x0 ;  /* 0x0000000000007b1d */ /* 0x000fe20000010000 */
[----:B--2---:R-:W-:-:S03]  /*1770*/  IMAD.WIDE.U32 R22, R6, UR6, R22 ;  /* 0x0000000606167c25 */ /* 0x004fc6000f8e0016 */
[----:B------:R-:W-:Y:S01]  /*1780*/  IADD3 R4, P2, PT, R12, UR10, RZ ;  /* 0x0000000a0c047c10 */ /* 0x000fe2000ff5e0ff */
[----:B---3--:R-:W-:Y:S01]  /*1790*/  IMAD.IADD R16, R35, 0x1, R23 ;  /* 0x0000000123107824 */ /* 0x008fe200078e0217 */
[----:B----4-:R-:W-:Y:S02]  /*17a0*/  SHF.L.U64.HI R28, R18, 0x2, R5 ;  /* 0x00000002121c7819 */ /* 0x010fe40000010205 */
[----:B------:R-:W-:Y:S02]  /*17b0*/  IADD3 R17, P0, PT, R22, UR6, RZ ;  /* 0x0000000616117c10 */ /* 0x000fe4000ff1e0ff */
[----:B------:R-:W-:Y:S02]  /*17c0*/  IADD3.X R5, PT, PT, R28, UR11, RZ, P2, !PT ;  /* 0x0000000b1c057c10 */ /* 0x000fe400097fe4ff */
[----:B------:R-:W-:Y:S02]  /*17d0*/  IADD3 R32, P1, PT, R7, R22, RZ ;  /* 0x0000001607207210 */ /* 0x000fe40007f3e0ff */
[----:B------:R-:W-:-:S02]  /*17e0*/  IADD3 R23, P2, PT, R10, R17, RZ ;  /* 0x000000110a177210 */ /* 0x000fc40007f5e0ff */
[----:B------:R-:W-:Y:S02]  /*17f0*/  IADD3.X R18, PT, PT, R16, UR7, RZ, P0, !PT ;  /* 0x0000000710127c10 */ /* 0x000fe400087fe4ff */
[----:B------:R-:W-:Y:S01]  /*1800*/  IADD3 R7, P3, P4, R20, UR6, R17 ;  /* 0x0000000614077c10 */ /* 0x000fe2000fc7e011 */
[----:B------:R-:W-:Y:S02]  /*1810*/  IMAD.X R17, RZ, RZ, R16, P1 ;  /* 0x000000ffff117224 */ /* 0x000fe400008e0610 */
[--C-:B------:R-:W-:Y:S01]  /*1820*/  IMAD.X R10, RZ, RZ, R18.reuse, P2 ;  /* 0x000000ffff0a7224 */ /* 0x100fe200010e0612 */
[----:B------:R-:W-:Y:S01]  /*1830*/  IADD3.X R18, PT, PT, RZ, UR7, R18, P3, P4 ;  /* 0x00000007ff127c10 */ /* 0x000fe20009fe8412 */
[----:B------:R-:W-:Y:S01]  /*1840*/  IMAD.SHL.U32 R20, R7, 0x4, RZ ;  /* 0x0000000407147824 */ /* 0x000fe200078e00ff */
[----:B------:R-:W0:Y:S01]  /*1850*/  LDS R33, [R2] ;  /* 0x0000000002217984 */ /* 0x000e220000000800 */
[C---:B------:R-:W-:Y:S01]  /*1860*/  SHF.L.U64.HI R22, R32.reuse, 0x2, R17 ;  /* 0x0000000220167819 */ /* 0x040fe20000010211 */
[----:B------:R-:W1:Y:S01]  /*1870*/  LDCU.64 UR6, c[0x0][0x3a8] ;  /* 0x00007500ff0677ac */ /* 0x000e620008000a00 */
[C---:B------:R-:W-:Y:S01]  /*1880*/  SHF.L.U64.HI R10, R23.reuse, 0x2, R10 ;  /* 0x00000002170a7819 */ /* 0x040fe2000001020a */
[----:B------:R-:W2:Y:S01]  /*1890*/  LDS R21, [R2+0x4] ;  /* 0x0000040002157984 */ /* 0x000ea20000000800 */
[----:B------:R-:W-:Y:S01]  /*18a0*/  SHF.L.U32 R32, R32, 0x2, RZ ;  /* 0x0000000220207819 */ /* 0x000fe200000006ff */
[----:B------:R-:W-:Y:S01]  /*18b0*/  IMAD.SHL.U32 R23, R23, 0x4, RZ ;  /* 0x0000000417177824 */ /* 0x000fe200078e00ff */
[----:B------:R-:W-:Y:S01]  /*18c0*/  SHF.L.U64.HI R7, R7, 0x2, R18 ;  /* 0x0000000207077819 */ /* 0x000fe20000010212 */
[----:B------:R-:W3:Y:S01]  /*18d0*/  LDS R31, [R2+0x8] ;  /* 0x00000800021f7984 */ /* 0x000ee20000000800 */
[----:B------:R-:W-:-:S02]  /*18e0*/  IADD3 R16, P0, PT, R32, UR10, RZ ;  /* 0x0000000a20107c10 */ /* 0x000fc4000ff1e0ff */
[----:B------:R-:W-:Y:S01]  /*18f0*/  IADD3 R18, P1, PT, R23, UR10, RZ ;  /* 0x0000000a17127c10 */ /* 0x000fe2000ff3e0ff */
[----:B------:R-:W4:Y:S01]  /*1900*/  LDS R29, [R2+0xc] ;  /* 0x00000c00021d7984 */ /* 0x000f220000000800 */
[----:B------:R-:W-:Y:S02]  /*1910*/  IADD3.X R17, PT, PT, R22, UR11, RZ, P0, !PT ;  /* 0x0000000b16117c10 */ /* 0x000fe400087fe4ff */
[----:B------:R-:W-:Y:S02]  /*1920*/  IADD3.X R19, PT, PT, R10, UR11, RZ, P1, !PT ;  /* 0x0000000b0a137c10 */ /* 0x000fe40008ffe4ff */
[----:B------:R-:W-:Y:S01]  /*1930*/  IADD3 R32, P1, PT, R32, UR13, RZ ;  /* 0x0000000d20207c10 */ /* 0x000fe2000ff3e0ff */
[----:B-1----:R-:W-:-:S04]  /*1940*/  UISETP.NE.U32.AND UP0, UPT, UR6, URZ, UPT ;  /* 0x000000ff0600728c */ /* 0x002fc8000bf05070 */
[----:B------:R-:W-:Y:S01]  /*1950*/  UISETP.NE.AND.EX UP0, UPT, UR7, URZ, UPT, UP0 ;  /* 0x000000ff0700728c */ /* 0x000fe2000bf05300 */
[----:B0-----:R0:W-:Y:S04]  /*1960*/  STG.E desc[UR26][R4.64], R33 ;  /* 0x0000002104007986 */ /* 0x0011e8000c10191a */
[----:B--2---:R1:W-:Y:S04]  /*1970*/  STG.E desc[UR26][R16.64], R21 ;  /* 0x0000001510007986 */ /* 0x0043e8000c10191a */
[----:B---3--:R-:W-:Y:S01]  /*1980*/  STG.E desc[UR26][R18.64], R31 ;  /* 0x0000001f12007986 */ /* 0x008fe2000c10191a */
[----:B0-----:R-:W-:-:S02]  /*1990*/  IADD3 R4, P2, PT, R20, UR10, RZ ;  /* 0x0000000a14047c10 */ /* 0x001fc4000ff5e0ff */
[----:B------:R-:W-:Y:S02]  /*19a0*/  IADD3.X R33, PT, PT, R22, UR5, RZ, P1, !PT ;  /* 0x0000000516217c10 */ /* 0x000fe40008ffe4ff */
[----:B------:R-:W-:Y:S02]  /*19b0*/  IADD3.X R5, PT, PT, R7, UR11, RZ, P2, !PT ;  /* 0x0000000b07057c10 */ /* 0x000fe400097fe4ff */
[----:B------:R-:W-:-:S03]  /*19c0*/  IADD3 R20, P1, PT, R20, UR13, RZ ;  /* 0x0000000d14147c10 */ /* 0x000fc6000ff3e0ff */
[----:B----4-:R0:W-:Y:S01]  /*19d0*/  STG.E desc[UR26][R4.64], R29 ;  /* 0x0000001d04007986 */ /* 0x0101e2000c10191a */
[----:B-1----:R-:W-:Y:S01]  /*19e0*/  IADD3.X R21, PT, PT, R7, UR5, RZ, P1, !PT ;  /* 0x0000000507157c10 */ /* 0x002fe20008ffe4ff */
[----:B------:R-:W-:Y:S01]  /*19f0*/  BAR.SYNC.DEFER_BLOCKING 0x0 ;  /* 0x0000000000007b1d */ /* 0x000fe20000010000 */
[----:B0-----:R-:W-:-:S04]  /*1a00*/  IADD3 R4, P0, PT, R12, UR13, RZ ;  /* 0x0000000d0c047c10 */ /* 0x001fc8000ff1e0ff */
[----:B------:R-:W-:Y:S02]  /*1a10*/  IADD3.X R5, PT, PT, R28, UR5, RZ, P0, !PT ;  /* 0x000000051c057c10 */ /* 0x000fe400087fe4ff */
[----:B------:R-:W-:Y:S01]  /*1a20*/  IADD3 R12, P0, PT, R23, UR13, RZ ;  /* 0x0000000d170c7c10 */ /* 0x000fe2000ff1e0ff */
        /* <DEDUP_REMOVED lines=50> */
.L_x_8572:
[----:B------:R-:W-:Y:S02]  /*1d50*/  ISETP.NE.AND P0, PT, R3, RZ, PT ;  /* 0x000000ff0300720c */ /* 0x000fe40003f05270 */
[----:B-1----:R-:W-:-:S11]  /*1d60*/  FMNMX R7, R2, R7, !PT ;  /* 0x0000000702077209 */ /* 0x002fd60007800000 */
[----:B------:R-:W-:Y:S05]  /*1d70*/  @P0 BRA `(.L_x_8565) ;  /* 0x0000000000080947 */ /* 0x000fea0003800000 */
[----:B------:R-:W1:Y:S02]  /*1d80*/  LDC.64 R4, c[0x0][0x3a8] ;  /* 0x0000ea00ff047b82 */ /* 0x000e640000000a00 */
[----:B-1----:R1:W-:Y:S02]  /*1d90*/  REDG.E.MAX.S32.STRONG.GPU desc[UR26][R4.64], R7 ;  /* 0x000000070400798e */ /* 0x0023e4000d12e31a */
.L_x_8565:
[----:B------:R-:W-:Y:S05]  /*1da0*/  BSYNC B0 ;  /* 0x0000000000007941 */ /* 0x000fea0003800000 */
.L_x_8564:
        /* <DEDUP_REMOVED lines=11> */
[----:B-1----:R-:W-:Y:S05]  /*1e60*/  CALL.REL.NOINC `($__internal_239_$__cuda_sm20_rcp_rn_f32_slowpath) ;  /* 0x0000000400987944 */ /* 0x002fea0003c00000 */
[----:B------:R-:W-:Y:S05]  /*1e70*/  BRA `(.L_x_8568) ;  /* 0x0000000000147947 */ /* 0x000fea0003800000 */
.L_x_8567:
[----:B------:R-:W2:Y:S01]  /*1e80*/  MUFU.RCP R31, UR12 ;  /* 0x0000000c001f7d08 */ /* 0x000ea20008001000 */
[----:B------:R-:W-:-:S04]  /*1e90*/  IMAD.U32 R0, RZ, RZ, UR12 ;  /* 0x0000000cff007e24 */ /* 0x000fc8000f8e00ff */
[----:B--2---:R-:W-:-:S04]  /*1ea0*/  FFMA R0, R31, R0, -1 ;  /* 0xbf8000001f007423 */ /* 0x004fc80000000000 */
[----:B------:R-:W-:-:S04]  /*1eb0*/  FADD.FTZ R0, -R0, -RZ ;  /* 0x800000ff00007221 */ /* 0x000fc80000010100 */
[----:B------:R-:W-:-:S07]  /*1ec0*/  FFMA R31, R31, R0, R31 ;  /* 0x000000001f1f7223 */ /* 0x000fce000000001f */
.L_x_8568:
[----:B0-----:R-:W0:Y:S02]  /*1ed0*/  LDC.64 R2, c[0x0][0x3b0] ;  /* 0x0000ec00ff027b82 */ /* 0x001e240000000a00 */
[----:B0-----:R-:W-:Y:S01]  /*1ee0*/  STG.E desc[UR26][R2.64], R31 ;  /* 0x0000001f02007986 */ /* 0x001fe2000c10191a */
[----:B------:R-:W-:Y:S05]  /*1ef0*/  EXIT ;  /* 0x000000000000794d */ /* 0x000fea0003800000 */
.L_x_8566:
[----:B------:R-:W-:Y:S02]  /*1f00*/  HFMA2 R9, -RZ, RZ, 0, 2.384185791015625e-07 ;  /* 0x00000004ff097431 */ /* 0x000fe400000001ff */
[----:B------:R-:W-:Y:S02]  /*1f10*/  IMAD.MOV.U32 R11, RZ, RZ, 0x1f ;  /* 0x0000001fff0b7424 */ /* 0x000fe400078e00ff */
[----:B------:R-:W-:-:S07]  /*1f20*/  IMAD.MOV.U32 R4, RZ, RZ, -0x1 ;  /* 0xffffffffff047424 */ /* 0x000fce00078e00ff */
[----:B01----:R-:W-:Y:S05]  /*1f30*/  WARPSYNC.COLLECTIVE R4, `(.L_x_8569) ;  /* 0x0000000004087348 */ /* 0x003fea0003c00000 */
[----:B-1----:R1:W2:Y:S02]  /*1f40*/  SHFL.DOWN P0, R7, R0, R9, R11 ;  /* 0x0800000900077389 */ /* 0x0022a4000000000b */
[----:B012---:R-:W-:Y:S05]  /*1f50*/  ENDCOLLECTIVE ;  /* 0x000000000000791b */ /* 0x007fea0003800000 */
.L_x_8569:
[----:B------:R-:W-:Y:S02]  /*1f60*/  IMAD.MOV.U32 R9, RZ, RZ, 0x2 ;  /* 0x00000002ff097424 */ /* 0x000fe400078e00ff */
[----:B------:R-:W-:-:S05]  /*1f70*/  IMAD.MOV.U32 R5, RZ, RZ, R7 ;  /* 0x000000ffff057224 */ /* 0x000fca00078e0007 */
[----:B------:R-:W-:-:S05]  /*1f80*/  FMNMX R5, R5, R0, !PT ;  /* 0x0000000005057209 */ /* 0x000fca0007800000 */
[----:B------:R-:W-:-:S07]  /*1f90*/  IMAD.MOV.U32 R0, RZ, RZ, R5 ;  /* 0x000000ffff007224 */ /* 0x000fce00078e0005 */
[----:B------:R-:W-:Y:S05]  /*1fa0*/  WARPSYNC.COLLECTIVE R4, `(.L_x_8570) ;  /* 0x0000000004087348 */ /* 0x000fea0003c00000 */
[----:B------:R0:W1:Y:S02]  /*1fb0*/  SHFL.DOWN P0, R7, R0, R9, R11 ;  /* 0x0800000900077389 */ /* 0x000064000000000b */
[----:B01----:R-:W-:Y:S05]  /*1fc0*/  ENDCOLLECTIVE ;  /* 0x000000000000791b */ /* 0x003fea0003800000 */
.L_x_8570:
[----:B------:R-:W-:Y:S01]  /*1fd0*/  MOV R9, 0x1 ;  /* 0x0000000100097802 */ /* 0x000fe20000000f00 */
[----:B------:R-:W-:-:S05]  /*1fe0*/  IMAD.MOV.U32 R2, RZ, RZ, R7 ;  /* 0x000000ffff027224 */ /* 0x000fca00078e0007 */
[----:B------:R-:W-:-:S05]  /*1ff0*/  FMNMX R2, R5, R2, !PT ;  /* 0x0000000205027209 */ /* 0x000fca0007800000 */
[----:B------:R-:W-:-:S07]  /*2000*/  IMAD.MOV.U32 R0, RZ, RZ, R2 ;  /* 0x000000ffff007224 */ /* 0x000fce00078e0002 */
[----:B------:R-:W-:Y:S05]  /*2010*/  WARPSYNC.COLLECTIVE R4, `(.L_x_8571) ;  /* 0x0000000004087348 */ /* 0x000fea0003c00000 */
[----:B------:R0:W1:Y:S02]  /*2020*/  SHFL.DOWN P0, R7, R0, R9, R11 ;  /* 0x0800000900077389 */ /* 0x000064000000000b */
[----:B01----:R-:W-:Y:S05]  /*2030*/  ENDCOLLECTIVE ;  /* 0x000000000000791b */ /* 0x003fea0003800000 */
.L_x_8571:
[----:B------:R-:W-:Y:S05]  /*2040*/  BRA `(.L_x_8572) ;  /* 0xfffffffc00407947 */ /* 0x000fea000383ffff */
        .weak           $__internal_238_$__cuda_sm20_div_u64
        .type           $__internal_238_$__cuda_sm20_div_u64,@function
        .size           $__internal_238_$__cuda_sm20_div_u64,($__internal_239_$__cuda_sm20_rcp_rn_f32_slowpath - $__internal_238_$__cuda_sm20_div_u64)
$__internal_238_$__cuda_sm20_div_u64:
        /* <DEDUP_REMOVED lines=71> */
[----:B------:R-:W-:Y:S11]  /*24c0*/  RET.REL.NODEC R2 `(_ZN18transformer_engine6detail32dgated_act_cast_transpose_kernelILi1ELi1EfffNS_5EmptyEXadL_ZNS_5dsiluIffEET_T0_RKS2_EEXadL_ZNS_4siluIffEES4_S5_S7_EEEEvPKT2_SB_PT3_SD_PKT1_PSE_SH_mmm) ;  /* 0xffffffd802cc7950 */ /* 0x000ff60003c3ffff */
        .weak           $__internal_239_$__cuda_sm20_rcp_rn_f32_slowpath
        .type           $__internal_239_$__cuda_sm20_rcp_rn_f32_slowpath,@function
        .size           $__internal_239_$__cuda_sm20_rcp_rn_f32_slowpath,(.L_x_29540 - $__internal_239_$__cuda_sm20_rcp_rn_f32_slowpath)
$__internal_239_$__cuda_sm20_rcp_rn_f32_slowpath:
        /* <DEDUP_REMOVED lines=15> */
.L_x_8574:
        /* <DEDUP_REMOVED lines=10> */
[----:B------:R-:W-:Y:S01]  /*2660*/  FFMA.RP R33, R34, R33, R34 ;  /* 0x0000002122217223 */ /* 0x000fe20000008022 */
[----:B------:R-:W-:-:S03]  /*2670*/  IMAD.MOV.U32 R34, RZ, RZ, 0x3 ;  /* 0x00000003ff227424 */ /* 0x000fc600078e00ff */
[C---:B------:R-:W-:Y:S02]  /*2680*/  LOP3.LUT R31, R32.reuse, 0x7fffff, RZ, 0xc0, !PT ;  /* 0x007fffff201f7812 */ /* 0x040fe400078ec0ff */
[----:B------:R-:W-:Y:S02]  /*2690*/  FSETP.NEU.FTZ.AND P0, PT, R32, R33, PT ;  /* 0x000000212000720b */ /* 0x000fe40003f1d000 */
        /* <DEDUP_REMOVED lines=19> */
.L_x_8576:
[----:B------:R0:W1:Y:S02]  /*27d0*/  MUFU.RCP R31, R0 ;  /* 0x00000000001f7308 */ /* 0x0000640000001000 */
.L_x_8575:
[----:B------:R-:W-:Y:S05]  /*27e0*/  BSYNC B1 ;  /* 0x0000000000017941 */ /* 0x000fea0003800000 */
.L_x_8573:
[----:B------:R-:W-:Y:S02]  /*27f0*/  IMAD.MOV.U32 R28, RZ, RZ, R2 ;  /* 0x000000ffff1c7224 */ /* 0x000fe400078e0002 */
[----:B------:R-:W-:-:S04]  /*2800*/  IMAD.MOV.U32 R29, RZ, RZ, 0x0 ;  /* 0x00000000ff1d7424 */ /* 0x000fc800078e00ff */
[----:B01----:R-:W-:Y:S05]  /*2810*/  RET.REL.NODEC R28 `(_ZN18transformer_engine6detail32dgated_act_cast_transpose_kernelILi1ELi1EfffNS_5EmptyEXadL_ZNS_5dsiluIffEET_T0_RKS2_EEXadL_ZNS_4siluIffEES4_S5_S7_EEEEvPKT2_SB_PT3_SD_PKT1_PSE_SH_mmm) ;  /* 0xffffffd41cf87950 */ /* 0x003fea0003c3ffff */
.L_x_8577:
        /* <DEDUP_REMOVED lines=14> */
.L_x_29540:


//--------------------- .text._ZN18transformer_engine6detail43dgated_act_cast_transpose_kernel_notalignedILi2ELi4Ef13__nv_bfloat1613__nv_fp8_e4m3NS_5EmptyEXadL_ZNS_5dgeluIffEET_T0_RKS4_EEXadL_ZNS_4geluIffEES6_S7_S9_EEEEvPKT2_SD_PT3_SF_PKT1_PSG_SJ_mmm --------------------------
	.section	.text._ZN18transformer_engine6detail43dgated_act_cast_transpose_kernel_notalignedILi2ELi4Ef13__nv_bfloat1613__nv_fp8_e4m3NS_5EmptyEXadL_ZNS_5dgeluIffEET_T0_RKS4_EEXadL_ZNS_4geluIffEES6_S7_S9_EEEEvPKT2_SD_PT3_SF_PKT1_PSG_SJ_mmm,"ax",@progbits
	.align	128
        .global         _ZN18transformer_engine6detail43dgated_act_cast_transpose_kernel_notalignedILi2ELi4Ef13__nv_bfloat1613__nv_fp8_e4m3NS_5EmptyEXadL_ZNS_5dgeluIffEET_T0_RKS4_EEXadL_ZNS_4geluIffEES6_S7_S9_EEEEvPKT2_SD_PT3_SF_PKT1_PSG_SJ_mmm
        .type           _ZN18transformer_engine6detail43dgated_act_cast_transpose_kernel_notalignedILi2ELi4Ef13__nv_bfloat1613__nv_fp8_e4m3NS_5EmptyEXadL_ZNS_5dgeluIffEET_T0_RKS4_EEXadL_ZNS_4geluIffEES6_S7_S9_EEEEvPKT2_SD_PT3_SF_PKT1_PSG_SJ_mmm,@function
        .size           _ZN18transformer_engine6detail43dgated_act_cast_transpose_kernel_notalignedILi2ELi4Ef13__nv_bfloat1613__nv_fp8_e4m3NS_5EmptyEXadL_ZNS_5dgeluIffEET_T0_RKS4_EEXadL_ZNS_4geluIffEES6_S7_S9_EEEEvPKT2_SD_PT3_SF_PKT1_PSG_SJ_mmm,(.L_x_29542 - _ZN18transformer_engine6detail43dgated_act_cast_transpose_kernel_notalignedILi2ELi4Ef13__nv_bfloat1613__nv_fp8_e4m3NS_5EmptyEXadL_ZNS_5dgeluIffEET_T0_RKS4_EEXadL_ZNS_4geluIffEES6_S7_S9_EEEEvPKT2_SD_PT3_SF_PKT1_PSG_SJ_mmm)
        .other          _ZN18transformer_engine6detail43dgated_act_cast_transpose_kernel_notalignedILi2ELi4Ef13__nv_bfloat1613__nv_fp8_e4m3NS_5EmptyEXadL_ZNS_5dgeluIffEET_T0_RKS4_EEXadL_ZNS_4geluIffEES6_S7_S9_EEEEvPKT2_SD_PT3_SF_PKT1_PSG_SJ_mmm,@"STO_CUDA_ENTRY STV_DEFAULT"
_ZN18transformer_engine6detail43dgated_act_cast_transpose_kernel_notalignedILi2ELi4Ef13__nv_bfloat1613__nv_fp8_e4m3NS_5EmptyEXadL_ZNS_5dgeluIffEET_T0_RKS4_EEXadL_ZNS_4geluIffEES6_S7_S9_EEEEvPKT2_SD_PT3_SF_PKT1_PSG_SJ_mmm:
.text._ZN18transformer_engine6detail43dgated_act_cast_transpose_kernel_notalignedILi2ELi4Ef13__nv_bfloat1613__nv_fp8_e4m3NS_5EmptyEXadL_ZNS_5dgeluIffEET_T0_RKS4_EEXadL_ZNS_4geluIffEES6_S7_S9_EEEEvPKT2_SD_PT3_SF_PKT1_PSG_SJ_mmm:
        /* <DEDUP_REMOVED lines=43> */
.L_x_8578:
[----:B------:R-:W-:-:S07]  /*02b0*/  MOV R5, 0x2d0 ;  /* 0x000002d000057802 */ /* 0x000fce0000000f00 */
[----:B------:R-:W-:Y:S05]  /*02c0*/  CALL.REL.NOINC `($__internal_240_$__cuda_sm20_div_u64) ;  /* 0x000000d400007944 */ /* 0x000fea0003c00000 */
        /* <DEDUP_REMOVED lines=11> */
.L_x_8579:
[----:B------:R-:W0:Y:S01]  /*0380*/  LDCU.64 UR12, c[0x0][0x3c0] ;  /* 0x00007800ff0c77ac */ /* 0x000e220008000a00 */
[C---:B------:R-:W-:Y:S01]  /*0390*/  SHF.L.U32 R3, R15.reuse, 0x2, RZ ;  /* 0x000000020f037819 */ /* 0x040fe200000006ff */
[----:B------:R-:W-:Y:S01]  /*03a0*/  IMAD.SHL.U32 R15, R15, 0x10, RZ ;  /* 0x000000100f0f7824 */ /* 0x000fe200078e00ff */
[----:B------:R-:W1:Y:S02]  /*03b0*/  LDCU.64 UR26, c[0x0][0x3b8] ;  /* 0x00007700ff1a77ac */ /* 0x000e640008000a00 */
[----:B------:R-:W-:Y:S01]  /*03c0*/  IADD3 R54, PT, PT, -R3, R0, RZ ;  /* 0x0000000003367210 */ /* 0x000fe20007ffe1ff */
[----:B------:R-:W-:-:S03]  /*03d0*/  USHF.L.U64.HI UR14, UR4, 0x5, UR5 ;  /* 0x00000005040e7899 */ /* 0x000fc60008010205 */
[----:B------:R-:W-:Y:S01]  /*03e0*/  LOP3.LUT R38, R54, 0x1f, RZ, 0xc0, !PT ;  /* 0x0000001f36267812 */ /* 0x000fe200078ec0ff */
[----:B------:R-:W-:Y:S01]  /*03f0*/  USHF.L.U64.HI UR16, UR23, 0x5, UR6 ;  /* 0x0000000517107899 */ /* 0x000fe20008010206 */
[----:B------:R-:W2:Y:S01]  /*0400*/  LDCU.128 UR8, c[0x0][0x380] ;  /* 0x00007000ff0877ac */ /* 0x000ea20008000c00 */
[----:B------:R-:W-:Y:S02]  /*0410*/  USHF.L.U32 UR17, UR23, 0x6, URZ ;  /* 0x0000000617117899 */ /* 0x000fe400080006ff */
[----:B0-----:R-:W-:Y:S02]  /*0420*/  USHF.R.U64 UR31, UR12, 0x2, UR13 ;  /* 0x000000020c1f7899 */ /* 0x001fe4000800120d */
[----:B------:R-:W-:Y:S02]  /*0430*/  USHF.R.U32.HI UR30, URZ, 0x2, UR13 ;  /* 0x00000002ff1e7899 */ /* 0x000fe4000801160d */
[----:B-1----:R-:W-:Y:S02]  /*0440*/  USHF.R.U64 UR32, UR26, 0x1, UR27 ;  /* 0x000000011a207899 */ /* 0x002fe4000800121b */
[----:B------:R-:W-:Y:S01]  /*0450*/  IMAD.WIDE.U32 R6, R15, UR26, RZ ;  /* 0x0000001a0f067c25 */ /* 0x000fe2000f8e00ff */
[----:B------:R-:W-:-:S02]  /*0460*/  ULEA UR7, UP1, -UR4, UR31, 0x5 ;  /* 0x0000001f04077291 */ /* 0x000fc4000f8229ff */
[----:B------:R-:W-:Y:S02]  /*0470*/  USHF.R.U32.HI UR33, URZ, 0x1, UR27 ;  /* 0x00000001ff217899 */ /* 0x000fe4000801161b */
[----:B------:R-:W-:Y:S02]  /*0480*/  ULEA UR15, UP0, -UR23, UR32, 0x5 ;  /* 0x00000020170f7291 */ /* 0x000fe4000f8029ff */
[C---:B------:R-:W-:Y:S01]  /*0490*/  IMAD.WIDE.U32 R4, R15.reuse, UR32, RZ ;  /* 0x000000200f047c25 */ /* 0x040fe2000f8e00ff */
[----:B------:R-:W-:Y:S02]  /*04a0*/  UIADD3.X UR14, UPT, UPT, ~UR14, UR30, URZ, UP1, !UPT ;  /* 0x0000001e0e0e7290 */ /* 0x000fe40008ffe5ff */
        /* <DEDUP_REMOVED lines=8> */
[----:B------:R-:W-:Y:S01]  /*0530*/  IADD3 R6, P1, PT, R38, R6, RZ ;  /* 0x0000000626067210 */ /* 0x000fe20007f3e0ff */
[----:B------:R-:W-:Y:S02]  /*0540*/  USEL UR7, UR7, 0x20, UP1 ;  /* 0x0000002007077887 */ /* 0x000fe40008800000 */
[----:B------:R-:W-:Y:S02]  /*0550*/  USEL UR14, UR15, 0x20, UP0 ;  /* 0x000000200f0e7887 */ /* 0x000fe40008000000 */
[----:B------:R-:W-:Y:S02]  /*0560*/  UIMAD UR16, UR5, UR26, URZ ;  /* 0x0000001a051072a4 */ /* 0x000fe4000f8e02ff */
[----:B------:R-:W-:Y:S01]  /*0570*/  ISETP.GE.U32.AND P0, PT, R3, UR7, PT ;  /* 0x0000000703007c0c */ /* 0x000fe2000bf06070 */
[----:B------:R-:W-:-:S02]  /*0580*/  UIMAD.WIDE.U32 UR18, UR4, UR26, URZ ;  /* 0x0000001a041272a5 */ /* 0x000fc4000f8e00ff */
[----:B------:R-:W-:Y:S01]  /*0590*/  UIMAD UR16, UR4, UR27, UR16 ;  /* 0x0000001b041072a4 */ /* 0x000fe2000f8e0210 */
[----:B------:R-:W-:Y:S01]  /*05a0*/  ISETP.LT.U32.AND P0, PT, R38, UR14, !P0 ;  /* 0x0000000e26007c0c */ /* 0x000fe2000c701070 */
[----:B------:R-:W-:Y:S02]  /*05b0*/  ULEA UR22, UP2, UR18, UR17, 0x8 ;  /* 0x0000001112167291 */ /* 0x000fe4000f8440ff */
[----:B------:R-:W-:Y:S02]  /*05c0*/  ULEA UR17, UP0, UR18, UR17, 0x7 ;  /* 0x0000001112117291 */ /* 0x000fe4000f8038ff */
[----:B------:R-:W-:Y:S02]  /*05d0*/  USHF.L.U64.HI UR20, UR23, 0x6, UR6 ;  /* 0x0000000617147899 */ /* 0x000fe40008010206 */
[----:B------:R-:W-:Y:S01]  /*05e0*/  UIADD3 UR19, UPT, UPT, UR19, UR16, URZ ;  /* 0x0000001013137290 */ /* 0x000fe2000fffe0ff */
[----:B------:R-:W0:Y:S01]  /*05f0*/  LDCU.64 UR28, c[0x0][0x3a0] ;  /* 0x00007400ff1c77ac */ /* 0x000e220008000a00 */
[----:B------:R-:W-:-:S04]  /*0600*/  ULOP3.LUT UR34, UR27, 0x7fffffff, URZ, 0xc0, !UPT ;  /* 0x7fffffff1b227892 */ /* 0x000fc8000f8ec0ff */
[----:B------:R-:W-:Y:S01]  /*0610*/  @P0 IADD3 R2, P2, PT, R4, UR32, RZ ;  /* 0x0000002004020c10 */ /* 0x000fe2000ff5e0ff */
[----:B--2---:R-:W-:Y:S02]  /*0620*/  ULEA UR16, UP1, UR17, UR8, 0x1 ;  /* 0x0000000811107291 */ /* 0x004fe4000f8208ff */
[----:B------:R-:W-:Y:S01]  /*0630*/  ULEA.HI.X UR8, UR18, UR20, UR19, 0x7, UP0 ;  /* 0x0000001412087291 */ /* 0x000fe200080f3c13 */
[----:B------:R-:W-:Y:S01]  /*0640*/  @P0 IADD3.X R9, PT, PT, R5, UR33, RZ, P2, !PT ;  /* 0x0000002105090c10 */ /* 0x000fe200097fe4ff */
[----:B------:R-:W1:Y:S01]  /*0650*/  LDCU.64 UR24, c[0x0][0x358] ;  /* 0x00006b00ff1877ac */ /* 0x000e620008000a00 */
[----:B------:R-:W-:Y:S01]  /*0660*/  IMAD R12, R15, UR34, RZ ;  /* 0x000000220f0c7c24 */ /* 0x000fe2000f8e02ff */
[----:B------:R-:W-:Y:S01]  /*0670*/  @P0 LEA R16, P2, R2, UR16, 0x2 ;  /* 0x0000001002100c11 */ /* 0x000fe2000f8410ff */
[----:B------:R-:W-:Y:S02]  /*0680*/  ULEA.HI.X UR17, UR17, UR9, UR8, 0x1, UP1 ;  /* 0x0000000911117291 */ /* 0x000fe400088f0c08 */
[----:B------:R-:W-:Y:S01]  /*0690*/  VOTEU.ANY UP1, P0 ;  /* 0x0000000000ff7886 */ /* 0x000fe20000020100 */
[----:B------:R-:W-:Y:S01]  /*06a0*/  IADD3.X R7, PT, PT, R7, R12, RZ, P1, !PT ;  /* 0x0000000c07077210 */ /* 0x000fe20000ffe4ff */
[----:B------:R-:W-:Y:S01]  /*06b0*/  ULEA UR15, UP3, UR22, UR10, 0x1 ;  /* 0x0000000a160f7291 */ /* 0x000fe2000f8608ff */
[----:B------:R-:W-:Y:S01]  /*06c0*/  @P0 LEA R8, P1, R4, UR16, 0x2 ;  /* 0x0000001004080c11 */ /* 0x000fe2000f8210ff */
[----:B------:R-:W-:Y:S01]  /*06d0*/  ULEA.HI.X UR19, UR18, UR20, UR19, 0x8, UP2 ;  /* 0x0000001412137291 */ /* 0x000fe200090f4413 */
[----:B------:R-:W-:Y:S01]  /*06e0*/  @P0 LEA.HI.X R17, R2, UR17, R9, 0x2, P2 ;  /* 0x0000001102110c11 */ /* 0x000fe200090f1409 */
[----:B------:R-:W-:Y:S01]  /*06f0*/  @UP1 ULOP3.LUT UR8, UR26, 0xfffffffe, URZ, 0xc0, !UPT ;  /* 0xfffffffe1a081892 */ /* 0x000fe2000f8ec0ff */
[----:B------:R-:W-:Y:S01]  /*0700*/  @P0 LEA.HI.X R9, R4, UR17, R5, 0x2, P1 ;  /* 0x0000001104090c11 */ /* 0x000fe200088f1405 */
[----:B------:R-:W-:Y:S01]  /*0710*/  @UP1 ULOP3.LUT UR9, UR27, 0x3fffffff, URZ, 0xc0, !UPT ;  /* 0x3fffffff1b091892 */ /* 0x000fe2000f8ec0ff */
[----:B0-----:R-:W-:Y:S01]  /*0720*/  ISETP.NE.U32.AND P1, PT, RZ, UR28, PT ;  /* 0x0000001cff007c0c */ /* 0x001fe2000bf25070 */
[----:B------:R-:W-:-:S02]  /*0730*/  USHF.L.U32 UR35, UR26, 0x1, URZ ;  /* 0x000000011a237899 */ /* 0x000fc400080006ff */
[----:B------:R-:W-:Y:S01]  /*0740*/  @P0 IADD3 R2, P5, PT, R4, UR8, RZ ;  /* 0x0000000804020c10 */ /* 0x000fe2000ffbe0ff */
[----:B-1----:R0:W5:Y:S01]  /*0750*/  @P0 LDG.E R22, desc[UR24][R8.64] ;  /* 0x0000001808160981 */ /* 0x002162000c1e1900 */
[----:B------:R-:W-:Y:S01]  /*0760*/  ISETP.NE.AND.EX P1, PT, RZ, UR29, PT, P1 ;  /* 0x0000001dff007c0c */ /* 0x000fe2000bf25310 */
[----:B------:R-:W-:Y:S01]  /*0770*/  ULEA.HI.X UR18, UR22, UR11, UR19, 0x1, UP3 ;  /* 0x0000000b16127291 */ /* 0x000fe200098f0c13 */
[C---:B------:R-:W-:Y:S01]  /*0780*/  @P0 SHF.L.U32 R26, R6.reuse, 0x2, RZ ;  /* 0x00000002061a0819 */ /* 0x040fe200000006ff */
[----:B------:R-:W-:Y:S02]  /*0790*/  USHF.L.U64.HI UR36, UR26, 0x1, UR27 ;  /* 0x000000011a247899 */ /* 0x000fe4000801021b */
[----:B------:R-:W-:Y:S01]  /*07a0*/  UIADD3 UR28, UP0, UPT, UR35, UR15, URZ ;  /* 0x0000000f231c7290 */ /* 0x000fe2000ff1e0ff */
[----:B------:R-:W-:Y:S02]  /*07b0*/  @P0 IADD3 R18, P4, PT, R6, UR26, RZ ;  /* 0x0000001a06120c10 */ /* 0x000fe4000ff9e0ff */
[----:B0-----:R-:W-:Y:S01]  /*07c0*/  @P0 IADD3.X R9, PT, PT, R5, UR9, RZ, P5, !PT ;  /* 0x0000000905090c10 */ /* 0x001fe2000affe4ff */
[----:B------:R-:W-:Y:S01]  /*07d0*/  UIADD3.X UR29, UPT, UPT, UR36, UR18, URZ, UP0, !UPT ;  /* 0x00000012241d7290 */ /* 0x000fe200087fe4ff */
[----:B------:R-:W-:Y:S01]  /*07e0*/  @P0 LEA R20, P5, R2, UR16, 0x2 ;  /* 0x0000001002140c11 */ /* 0x000fe2000f8a10ff */
[----:B------:R-:W-:Y:S01]  /*07f0*/  @!P0 IMAD.MOV.U32 R23, RZ, RZ, RZ ;  /* 0x000000ffff178224 */ /* 0x000fe200078e00ff */
[----:B------:R-:W-:-:S02]  /*0800*/  @P0 IADD3 R10, P2, PT, R26, UR15, RZ ;  /* 0x0000000f1a0a0c10 */ /* 0x000fc4000ff5e0ff */
[----:B------:R-:W-:Y:S02]  /*0810*/  @!P0 CS2R R28, SRZ ;  /* 0x00000000001c8805 */ /* 0x000fe4000001ff00 */
[----:B------:R-:W-:Y:S01]  /*0820*/  @P0 LEA.HI.X R21, R2, UR17, R9, 0x2, P5 ;  /* 0x0000001102150c11 */ /* 0x000fe2000a8f1409 */
[----:B------:R-:W0:Y:S01]  /*0830*/  LDCU.128 UR8, c[0x0][0x390] ;  /* 0x00007200ff0877ac */ /* 0x000e220008000c00 */
[----:B------:R-:W-:Y:S01]  /*0840*/  @P0 SHF.L.U64.HI R14, R6, 0x2, R7 ;  /* 0x00000002060e0819 */ /* 0x000fe20000010207 */
[----:B------:R1:W5:Y:S01]  /*0850*/  @P0 LDG.E R23, desc[UR24][R16.64] ;  /* 0x0000001810170981 */ /* 0x000362000c1e1900 */
[----:B------:R-:W-:Y:S02]  /*0860*/  @P0 IADD3 R26, P3, PT, R26, UR28, RZ ;  /* 0x0000001c1a1a0c10 */ /* 0x000fe4000ff7e0ff */
[----:B------:R-:W-:Y:S02]  /*0870*/  @P0 IADD3.X R9, PT, PT, R7, UR34, RZ, P4, !PT ;  /* 0x0000002207090c10 */ /* 0x000fe4000a7fe4ff */
[----:B------:R-:W-:-:S02]  /*0880*/  @P0 IADD3.X R11, PT, PT, R14, UR18, RZ, P2, !PT ;  /* 0x000000120e0b0c10 */ /* 0x000fc400097fe4ff */
[----:B------:R-:W-:Y:S02]  /*0890*/  @P0 IADD3.X R27, PT, PT, R14, UR29, RZ, P3, !PT ;  /* 0x0000001d0e1b0c10 */ /* 0x000fe40009ffe4ff */
[----:B------:R-:W-:Y:S02]  /*08a0*/  @P0 SHF.L.U64.HI R14, R18, 0x2, R9 ;  /* 0x00000002120e0819 */ /* 0x000fe40000010209 */
[----:B------:R-:W-:Y:S01]  /*08b0*/  @!P0 MOV R37, RZ ;  /* 0x000000ff00258202 */ /* 0x000fe20000000f00 */
[----:B------:R-:W2:Y:S01]  /*08c0*/  @P1 LDC.64 R8, c[0x0][0x3a0] ;  /* 0x0000e800ff081b82 */ /* 0x000ea20000000a00 */
[----:B------:R-:W-:Y:S01]  /*08d0*/  @P0 IADD3 R24, P3, PT, R6, UR35, RZ ;  /* 0x0000002306180c10 */ /* 0x000fe2000ff7e0ff */
[----:B------:R-:W5:Y:S01]  /*08e0*/  @P0 LDG.E R26, desc[UR24][R26.64] ;  /* 0x000000181a1a0981 */ /* 0x000f62000c1e1900 */
[----:B------:R-:W-:Y:S02]  /*08f0*/  @P0 SHF.L.U32 R2, R18, 0x2, RZ ;  /* 0x0000000212020819 */ /* 0x000fe400000006ff */
[----:B-1----:R-:W-:Y:S01]  /*0900*/  @P0 IADD3.X R17, PT, PT, R7, UR36, RZ, P3, !PT ;  /* 0x0000002407110c10 */ /* 0x002fe20009ffe4ff */
[----:B------:R-:W-:Y:S01]  /*0910*/  UIMAD.WIDE.U32 UR20, UR23, UR12, URZ ;  /* 0x0000000c171472a5 */ /* 0x000fe2000f8e00ff */
[C---:B------:R-:W-:Y:S01]  /*0920*/  @P0 IADD3 R18, P2, PT, R2.reuse, UR15, RZ ;  /* 0x0000000f02120c10 */ /* 0x040fe2000ff5e0ff */
[----:B------:R1:W5:Y:S01]  /*0930*/  @P0 LDG.E R43, desc[UR24][R10.64] ;  /* 0x000000180a2b0981 */ /* 0x000362000c1e1900 */
[----:B------:R-:W-:-:S02]  /*0940*/  @P0 IADD3 R16, P3, PT, R2, UR28, RZ ;  /* 0x0000001c02100c10 */ /* 0x000fc4000ff7e0ff */
[----:B------:R-:W-:Y:S02]  /*0950*/  @P0 SHF.L.U64.HI R2, R24, 0x2, R17 ;  /* 0x0000000218020819 */ /* 0x000fe40000010211 */
[C---:B------:R-:W-:Y:S02]  /*0960*/  @P0 IADD3.X R19, PT, PT, R14.reuse, UR18, RZ, P2, !PT ;  /* 0x000000120e130c10 */ /* 0x040fe400097fe4ff */
[----:B------:R-:W-:-:S03]  /*0970*/  @P0 IADD3.X R17, PT, PT, R14, UR29, RZ, P3, !PT ;  /* 0x0000001d0e110c10 */ /* 0x000fc60009ffe4ff */
[----:B------:R-:W5:Y:S04]  /*0980*/  @P0 LDG.E R37, desc[UR24][R18.64] ;  /* 0x0000001812250981 */ /* 0x000f68000c1e1900 */
[----:B------:R-:W5:Y:S04]  /*0990*/  @P0 LDG.E R28, desc[UR24][R16.64] ;  /* 0x00000018101c0981 */ /* 0x000f68000c1e1900 */
[----:B--2---:R-:W5:Y:S01]  /*09a0*/  @P1 LDG.E R14, desc[UR24][R8.64] ;  /* 0x00000018080e1981 */ /* 0x004f62000c1e1900 */
[----:B------:R-:W-:Y:S01]  /*09b0*/  @P0 SHF.L.U32 R24, R24, 0x2, RZ ;  /* 0x0000000218180819 */ /* 0x000fe200000006ff */
[----:B------:R-:W-:-:S03]  /*09c0*/  UIMAD UR12, UR6, UR12, URZ ;  /* 0x0000000c060c72a4 */ /* 0x000fc6000f8e02ff */
[----:B-1----:R-:W-:Y:S01]  /*09d0*/  @P0 IADD3 R10, P2, PT, R24, UR15, RZ ;  /* 0x0000000f180a0c10 */ /* 0x002fe2000ff5e0ff */
[----:B------:R-:W-:Y:S01]  /*09e0*/  UIMAD UR12, UR23, UR13, UR12 ;  /* 0x0000000d170c72a4 */ /* 0x000fe2000f8e020c */
[----:B------:R-:W-:Y:S01]  /*09f0*/  @!P0 IMAD.MOV.U32 R47, RZ, RZ, RZ ;  /* 0x000000ffff2f8224 */ /* 0x000fe200078e00ff */
[----:B0-----:R-:W-:Y:S01]  /*0a00*/  UIADD3 UR22, UP0, UPT, UR22, UR8, URZ ;  /* 0x0000000816167290 */ /* 0x001fe2000ff1e0ff */
[----:B------:R-:W-:Y:S01]  /*0a10*/  @P0 IADD3.X R11, PT, PT, R2, UR18, RZ, P2, !PT ;  /* 0x00000012020b0c10 */ /* 0x000fe200097fe4ff */
[----:B------:R-:W-:Y:S02]  /*0a20*/  USHF.L.U32 UR6, UR20, 0x6, URZ ;  /* 0x0000000614067899 */ /* 0x000fe400080006ff */
[----:B------:R-:W-:Y:S01]  /*0a30*/  UIADD3 UR8, UPT, UPT, UR21, UR12, URZ ;  /* 0x0000000c15087290 */ /* 0x000fe2000fffe0ff */
[----:B------:R-:W-:Y:S01]  /*0a40*/  @P0 IADD3 R24, P3, PT, R24, UR28, RZ ;  /* 0x0000001c18180c10 */ /* 0x000fe2000ff7e0ff */
[----:B------:R-:W-:Y:S01]  /*0a50*/  ULEA UR6, UP2, UR4, UR6, 0x7 ;  /* 0x0000000604067291 */ /* 0x000fe2000f8438ff */
[----:B------:R-:W-:Y:S01]  /*0a60*/  @!P0 MOV R44, RZ ;  /* 0x000000ff002c8202 */ /* 0x000fe20000000f00 */
[----:B------:R-:W-:Y:S01]  /*0a70*/  USHF.L.U64.HI UR20, UR20, 0x6, UR8 ;  /* 0x0000000614147899 */ /* 0x000fe20008010208 */
[----:B------:R0:W5:Y:S01]  /*0a80*/  @P0 LDG.E R47, desc[UR24][R10.64] ;  /* 0x000000180a2f0981 */ /* 0x000162000c1e1900 */
[----:B------:R-:W-:Y:S01]  /*0a90*/  @P0 IADD3.X R25, PT, PT, R2, UR29, RZ, P3, !PT ;  /* 0x0000001d02190c10 */ /* 0x000fe20009ffe4ff */
[----:B------:R-:W-:Y:S01]  /*0aa0*/  UIADD3 UR10, UP3, UPT, UR6, UR10, URZ ;  /* 0x0000000a060a7290 */ /* 0x000fe2000ff7e0ff */
[----:B------:R-:W-:Y:S01]  /*0ab0*/  IADD3 R2, PT, PT, R3, 0x1, RZ ;  /* 0x0000000103027810 */ /* 0x000fe20007ffe0ff */
[----:B------:R-:W-:Y:S01]  /*0ac0*/  UIADD3 UR12, UP1, UPT, UR22, UR26, URZ ;  /* 0x0000001a160c7290 */ /* 0x000fe2000ff3e0ff */
[----:B------:R1:W5:Y:S01]  /*0ad0*/  @P0 LDG.E R44, desc[UR24][R20.64] ;  /* 0x00000018142c0981 */ /* 0x000362000c1e1900 */
[----:B------:R-:W-:-:S02]  /*0ae0*/  ULEA.HI.X UR4, UR4, UR20, UR5, 0x7, UP2 ;  /* 0x0000001404047291 */ /* 0x000fc400090f3c05 */
[----:B------:R-:W-:Y:S01]  /*0af0*/  UIADD3.X UR9, UPT, UPT, UR19, UR9, URZ, UP0, !UPT ;  /* 0x0000000913097290 */ /* 0x000fe200087fe4ff */
[----:B0-----:R-:W-:Y:S01]  /*0b00*/  IADD3 R10, PT, PT, R54, -0x1, RZ ;  /* 0xffffffff360a7810 */ /* 0x001fe20007ffe0ff */
[----:B------:R-:W-:Y:S01]  /*0b10*/  UIADD3.X UR11, UPT, UPT, UR4, UR11, URZ, UP3, !UPT ;  /* 0x0000000b040b7290 */ /* 0x000fe20009ffe4ff */
[----:B------:R-:W-:Y:S01]  /*0b20*/  ISETP.GE.U32.AND P2, PT, R2, UR7, PT ;  /* 0x0000000702007c0c */ /* 0x000fe2000bf46070 */
[----:B------:R-:W-:Y:S01]  /*0b30*/  UIADD3.X UR13, UPT, UPT, UR9, UR27, URZ, UP1, !UPT ;  /* 0x0000001b090d7290 */ /* 0x000fe20008ffe4ff */
[----:B------:R-:W-:Y:S01]  /*0b40*/  BSSY.RECONVERGENT B0, `(.L_x_8580) ;  /* 0x000001d000007945 */ /* 0x000fe20003800200 */
[----:B-1----:R-:W-:Y:S01]  /*0b50*/  LOP3.LUT R20, R10, 0x1f, RZ, 0xc0, !PT ;  /* 0x0000001f0a147812 */ /* 0x002fe200078ec0ff */
[----:B------:R-:W-:Y:S01]  /*0b60*/  IMAD.MOV.U32 R21, RZ, RZ, RZ ;  /* 0x000000ffff157224 */ /* 0x000fe200078e00ff */
[----:B------:R0:W5:Y:S01]  /*0b70*/  @P0 LDG.E R29, desc[UR24][R24.64] ;  /* 0x00000018181d0981 */ /* 0x000162000c1e1900 */
[----:B------:R-:W-:Y:S02]  /*0b80*/  @!P0 MOV R48, RZ ;  /* 0x000000ff00308202 */ /* 0x000fe40000000f00 */
[----:B------:R-:W-:Y:S01]  /*0b90*/  ISETP.LT.U32.AND P2, PT, R20, UR14, !P2 ;  /* 0x0000000e14007c0c */ /* 0x000fe2000d741070 */
[----:B------:R-:W-:Y:S01]  /*0ba0*/  IMAD.WIDE.U32 R10, R15, UR32, R20 ;  /* 0x000000200f0a7c25 */ /* 0x000fe2000f8e0014 */
[----:B------:R-:W-:-:S02]  /*0bb0*/  @!P0 MOV R30, RZ ;  /* 0x000000ff001e8202 */ /* 0x000fc40000000f00 */
[----:B------:R-:W-:Y:S01]  /*0bc0*/  @!P0 MOV R25, RZ ;  /* 0x000000ff00198202 */ /* 0x000fe20000000f00 */
[----:B0-----:R-:W-:Y:S08]  /*0bd0*/  @!P0 BRA `(.L_x_8581) ;  /* 0x00000000004c8947 */ /* 0x001ff00003800000 */
[----:B------:R-:W-:Y:S01]  /*0be0*/  IMAD.U32 R9, RZ, RZ, UR26 ;  /* 0x0000001aff097e24 */ /* 0x000fe2000f8e00ff */
[----:B------:R-:W-:Y:S01]  /*0bf0*/  MOV R17, UR32 ;  /* 0x0000002000117c02 */ /* 0x000fe20008000f00 */
[----:B------:R-:W-:Y:S02]  /*0c00*/  UIMAD UR5, UR34, 0x3, URZ ;  /* 0x00000003220578a4 */ /* 0x000fe4000f8e02ff */
[----:B------:R-:W-:Y:S01]  /*0c10*/  IMAD.WIDE.U32 R8, R9, 0x3, R6 ;  /* 0x0000000309087825 */ /* 0x000fe200078e0006 */
[----:B------:R-:W-:-:S03]  /*0c20*/  UIMAD UR4, UR33, 0x3, URZ ;  /* 0x00000003210478a4 */ /* 0x000fc6000f8e02ff */
[----:B------:R-:W-:Y:S01]  /*0c30*/  IMAD.WIDE.U32 R4, R17, 0x3, R4 ;  /* 0x0000000311047825 */ /* 0x000fe200078e0004 */
[----:B------:R-:W-:Y:S02]  /*0c40*/  SHF.L.U32 R30, R8, 0x2, RZ ;  /* 0x00000002081e7819 */ /* 0x000fe400000006ff */
[----:B------:R-:W-:Y:S01]  /*0c50*/  IADD3 R7, PT, PT, R9, UR5, RZ ;  /* 0x0000000509077c10 */ /* 0x000fe2000fffe0ff */
[----:B------:R-:W-:Y:S01]  /*0c60*/  VIADD R5, R5, UR4 ;  /* 0x0000000405057c36 */ /* 0x000fe20008000000 */
        /* <DEDUP_REMOVED lines=10> */
.L_x_8581:
[----:B------:R-:W-:Y:S05]  /*0d10*/  BSYNC.RECONVERGENT B0 ;  /* 0x0000000000007941 */ /* 0x000fea0003800200 */
.L_x_8580:
[----:B-----5:R-:W-:Y:S01]  /*0d20*/  @!P0 IMAD.MOV.U32 R43, RZ, RZ, RZ ;  /* 0x000000ffff2b8224 */ /* 0x020fe200078e00ff */
[----:B------:R-:W-:Y:S01]  /*0d30*/  UMOV UR19, 0x3f800000 ;  /* 0x3f80000000137882 */ /* 0x000fe20000000000 */
[----:B------:R-:W-:Y:S01]  /*0d40*/  @!P0 MOV R22, RZ ;  /* 0x000000ff00168202 */ /* 0x000fe20000000f00 */
[----:B------:R-:W-:Y:S01]  /*0d50*/  BSSY.RECONVERGENT B0, `(.L_x_8582) ;  /* 0x000002d000007945 */ /* 0x000fe20003800200 */
[----:B------:R-:W-:Y:S01]  /*0d60*/  @!P0 MOV R26, RZ ;  /* 0x000000ff001a8202 */ /* 0x000fe20000000f00 */
[----:B------:R-:W-:Y:S01]  /*0d70*/  HFMA2 R4, -RZ, RZ, 1.875, 0 ;  /* 0x3f800000ff047431 */ /* 0x000fe200000001ff */
[----:B------:R-:W-:Y:S02]  /*0d80*/  @P1 R2UR UR19, R14 ;  /* 0x000000000e1312ca */ /* 0x000fe400000e0000 */
[----:B------:R-:W-:Y:S02]  /*0d90*/  IADD3 R13, PT, PT, R13, R11, RZ ;  /* 0x0000000b0d0d7210 */ /* 0x000fe40007ffe0ff */
        /* <DEDUP_REMOVED lines=12> */
[----:B------:R-:W-:Y:S06]  /*0e60*/  @!P2 BRA `(.L_x_8583) ;  /* 0x000000000060a947 */ /* 0x000fec0003800000 */
[----:B------:R-:W-:Y:S01]  /*0e70*/  IMAD.WIDE.U32 R6, R15, UR26, R20 ;  /* 0x0000001a0f067c25 */ /* 0x000fe2000f8e0014 */
[----:B------:R-:W-:Y:S02]  /*0e80*/  MOV R5, UR26 ;  /* 0x0000001a00057c02 */ /* 0x000fe40008000f00 */
[----:B------:R-:W-:Y:S01]  /*0e90*/  MOV R9, UR32 ;  /* 0x0000002000097c02 */ /* 0x000fe20008000f00 */
[----:B------:R-:W-:Y:S01]  /*0ea0*/  IMAD.IADD R14, R12, 0x1, R7 ;  /* 0x000000010c0e7824 */ /* 0x000fe200078e0207 */
[----:B------:R-:W-:Y:S01]  /*0eb0*/  LEA R5, P1, R5, R6, 0x2 ;  /* 0x0000000605057211 */ /* 0x000fe200078210ff */
[----:B------:R-:W-:Y:S01]  /*0ec0*/  IMAD.U32 R16, RZ, RZ, UR33 ;  /* 0x00000021ff107e24 */ /* 0x000fe2000f8e00ff */
[----:B------:R-:W-:Y:S02]  /*0ed0*/  MOV R35, UR26 ;  /* 0x0000001a00237c02 */ /* 0x000fe40008000f00 */
[----:B------:R-:W-:Y:S02]  /*0ee0*/  MOV R6, UR27 ;  /* 0x0000001b00067c02 */ /* 0x000fe40008000f00 */
[----:B------:R-:W-:-:S02]  /*0ef0*/  MOV R17, UR32 ;  /* 0x0000002000117c02 */ /* 0x000fc40008000f00 */
[----:B------:R-:W-:Y:S02]  /*0f00*/  LEA R7, P0, R9, R10, 0x2 ;  /* 0x0000000a09077211 */ /* 0x000fe400078010ff */
[----:B------:R-:W-:Y:S02]  /*0f10*/  LEA.HI.X R14, R35, R14, R6, 0x2, P1 ;  /* 0x0000000e230e7211 */ /* 0x000fe400008f1406 */
[----:B------:R-:W-:Y:S02]  /*0f20*/  SHF.L.U32 R6, R5, 0x2, RZ ;  /* 0x0000000205067819 */ /* 0x000fe400000006ff */
[----:B------:R-:W-:Y:S02]  /*0f30*/  LEA.HI.X R16, R17, R13, R16, 0x2, P0 ;  /* 0x0000000d11107211 */ /* 0x000fe400000f1410 */
[----:B------:R-:W-:Y:S02]  /*0f40*/  LEA R8, P0, R7, UR16, 0x2 ;  /* 0x0000001007087c11 */ /* 0x000fe4000f8010ff */
[----:B------:R-:W-:-:S02]  /*0f50*/  IADD3 R56, P1, PT, R6, UR15, RZ ;  /* 0x0000000f06387c10 */ /* 0x000fc4000ff3e0ff */
[----:B------:R-:W-:Y:S02]  /*0f60*/  SHF.L.U64.HI R5, R5, 0x2, R14 ;  /* 0x0000000205057819 */ /* 0x000fe4000001020e */
        /* <DEDUP_REMOVED lines=8> */
.L_x_8583:
[----:B------:R-:W-:Y:S01]  /*0ff0*/  MOV R6, RZ ;  /* 0x000000ff00067202 */ /* 0x000fe20000000f00 */
[----:B------:R-:W-:Y:S01]  /*1000*/  IMAD.MOV.U32 R5, RZ, RZ, RZ ;  /* 0x000000ffff057224 */ /* 0x000fe200078e00ff */
[----:B------:R-:W-:-:S07]  /*1010*/  MOV R56, RZ ;  /* 0x000000ff00387202 */ /* 0x000fce0000000f00 */
.L_x_8584:
[----:B------:R-:W-:Y:S05]  /*1020*/  BSYNC.RECONVERGENT B0 ;  /* 0x0000000000007941 */ /* 0x000fea0003800200 */
.L_x_8582:
[----:B------:R-:W-:Y:S01]  /*1030*/  BSSY.RECONVERGENT B0, `(.L_x_8585) ;  /* 0x000001c000007945 */ /* 0x000fe20003800200 */
[----:B------:R-:W-:Y:S02]  /*1040*/  SHF.L.U32 R43, R43, 0x10, RZ ;  /* 0x000000102b2b7819 */ /* 0x000fe400000006ff */
[----:B0-----:R-:W-:Y:S02]  /*1050*/  @!P2 CS2R R8, SRZ ;  /* 0x000000000008a805 */ /* 0x001fe4000001ff00 */
[----:B------:R-:W-:Y:S02]  /*1060*/  SHF.L.U32 R42, R42, 0x10, RZ ;  /* 0x000000102a2a7819 */ /* 0x000fe400000006ff */
[----:B------:R-:W-:Y:S01]  /*1070*/  @!P2 MOV R7, RZ ;  /* 0x000000ff0007a202 */ /* 0x000fe20000000f00 */
[----:B------:R-:W-:Y:S06]  /*1080*/  @!P2 BRA `(.L_x_8586) ;  /* 0x000000000058a947 */ /* 0x000fec0003800000 */
[----:B------:R-:W-:Y:S01]  /*1090*/  IMAD.WIDE.U32 R8, R15, UR26, R20 ;  /* 0x0000001a0f087c25 */ /* 0x000fe2000f8e0014 */
[----:B------:R-:W-:Y:S01]  /*10a0*/  MOV R11, UR26 ;  /* 0x0000001a000b7c02 */ /* 0x000fe20008000f00 */
[----:B------:R-:W-:Y:S01]  /*10b0*/  UIMAD UR5, UR34, 0x5, URZ ;  /* 0x00000005220578a4 */ /* 0x000fe2000f8e02ff */
[----:B------:R-:W-:Y:S01]  /*10c0*/  MOV R7, UR32 ;  /* 0x0000002000077c02 */ /* 0x000fe20008000f00 */
[----:B------:R-:W-:Y:S01]  /*10d0*/  IMAD.IADD R9, R12, 0x1, R9 ;  /* 0x000000010c097824 */ /* 0x000fe200078e0209 */
[----:B------:R-:W-:Y:S01]  /*10e0*/  MOV R12, R10 ;  /* 0x0000000a000c7202 */ /* 0x000fe20000000f00 */
[----:B------:R-:W-:Y:S01]  /*10f0*/  UIMAD UR4, UR33, 0x5, URZ ;  /* 0x00000005210478a4 */ /* 0x000fe2000f8e02ff */
[----:B------:R-:W-:-:S04]  /*1100*/  IMAD.WIDE.U32 R8, R11, 0x5, R8 ;  /* 0x000000050b087825 */ /* 0x000fc800078e0008 */
[----:B------:R-:W-:Y:S01]  /*1110*/  IMAD.WIDE.U32 R12, R7, 0x5, R12 ;  /* 0x00000005070c7825 */ /* 0x000fe200078e000c */
[----:B------:R-:W-:-:S03]  /*1120*/  SHF.L.U32 R10, R8, 0x2, RZ ;  /* 0x00000002080a7819 */ /* 0x000fc600000006ff */
[----:B------:R-:W-:Y:S01]  /*1130*/  VIADD R7, R9, UR5 ;  /* 0x0000000509077c36 */ /* 0x000fe20008000000 */
[----:B------:R-:W-:Y:S02]  /*1140*/  IADD3 R16, P1, PT, R10, UR15, RZ ;  /* 0x0000000f0a107c10 */ /* 0x000fe4000ff3e0ff */
[----:B------:R-:W-:Y:S02]  /*1150*/  IADD3 R9, PT, PT, R13, UR4, RZ ;  /* 0x000000040d097c10 */ /* 0x000fe4000fffe0ff */
[----:B------:R-:W-:Y:S02]  /*1160*/  LEA R14, P0, R12, UR16, 0x2 ;  /* 0x000000100c0e7c11 */ /* 0x000fe4000f8010ff */
        /* <DEDUP_REMOVED lines=8> */
.L_x_8586:
[----:B------:R-:W-:Y:S05]  /*11f0*/  BSYNC.RECONVERGENT B0 ;  /* 0x0000000000007941 */ /* 0x000fea0003800200 */
.L_x_8585:
[----:B------:R-:W-:Y:S02]  /*1200*/  IMAD.U32 R19, R19, 0x10000, RZ ;  /* 0x0001000013137824 */ /* 0x000fe400078e00ff */
[----:B0-----:R-:W-:Y:S01]  /*1210*/  FMUL R10, R43, 0.044714998453855514526 ;  /* 0x3d3727132b0a7820 */ /* 0x001fe20000400000 */
[----:B------:R-:W-:Y:S01]  /*1220*/  SHF.L.U32 R37, R37, 0x10, RZ ;  /* 0x0000001025257819 */ /* 0x000fe200000006ff */
[----:B------:R-:W-:Y:S01]  /*1230*/  FMUL R51, R43, 0.79788458347320556641 ;  /* 0x3f4c422a2b337820 */ /* 0x000fe20000400000 */
[C---:B------:R-:W-:Y:S01]  /*1240*/  FMUL R14, R19.reuse, 0.044714998453855514526 ;  /* 0x3d372713130e7820 */ /* 0x040fe20000400000 */
[----:B------:R-:W-:Y:S01]  /*1250*/  FMUL R55, R19, 0.79788458347320556641 ;  /* 0x3f4c422a13377820 */ /* 0x000fe20000400000 */
[----:B------:R-:W-:Y:S01]  /*1260*/  FFMA R10, R43, R10, 1 ;  /* 0x3f8000002b0a7423 */ /* 0x000fe2000000000a */
[----:B------:R-:W-:Y:S02]  /*1270*/  HFMA2 R13, -RZ, RZ, 1.125, -9232 ;  /* 0x3c80f082ff0d7431 */ /* 0x000fe400000001ff */
[----:B------:R-:W-:Y:S01]  /*1280*/  FFMA R14, R19, R14, 1 ;  /* 0x3f800000130e7423 */ /* 0x000fe2000000000e */
[C---:B------:R-:W-:Y:S01]  /*1290*/  FMUL R11, R42.reuse, 0.044714998453855514526 ;  /* 0x3d3727132a0b7820 */ /* 0x040fe20000400000 */
[----:B------:R-:W-:Y:S01]  /*12a0*/  FMUL R12, R37, 0.044714998453855514526 ;  /* 0x3d372713250c7820 */ /* 0x000fe20000400000 */
[----:B------:R-:W-:Y:S01]  /*12b0*/  FMUL R51, R51, R10 ;  /* 0x0000000a33337220 */ /* 0x000fe20000400000 */
[----:B------:R-:W-:Y:S01]  /*12c0*/  FMUL R55, R55, R14 ;  /* 0x0000000e37377220 */ /* 0x000fe20000400000 */
[----:B------:R-:W-:Y:S01]  /*12d0*/  FMUL R14, R43, 0.035677410662174224854 ;  /* 0x3d12227a2b0e7820 */ /* 0x000fe20000400000 */
[C---:B------:R-:W-:Y:S01]  /*12e0*/  FMUL R52, R42.reuse, 0.79788458347320556641 ;  /* 0x3f4c422a2a347820 */ /* 0x040fe20000400000 */
[C---:B------:R-:W-:Y:S01]  /*12f0*/  FMUL R53, R37.reuse, 0.79788458347320556641 ;  /* 0x3f4c422a25357820 */ /* 0x040fe20000400000 */
[----:B------:R-:W-:Y:S01]  /*1300*/  FFMA R11, R42, R11, 1 ;  /* 0x3f8000002a0b7423 */ /* 0x000fe2000000000b */
[----:B------:R-:W-:Y:S01]  /*1310*/  FFMA R12, R37, R12, 1 ;  /* 0x3f800000250c7423 */ /* 0x000fe2000000000c */
[----:B------:R-:W-:Y:S01]  /*1320*/  FFMA R58, R43, R14, 0.79788458347320556641 ;  /* 0x3f4c422a2b3a7423 */ /* 0x000fe2000000000e */
[----:B------:R-:W-:Y:S01]  /*1330*/  FMUL R18, R51, R51 ;  /* 0x0000003333127220 */ /* 0x000fe20000400000 */
[----:B------:R-:W-:Y:S01]  /*1340*/  BSSY.RECONVERGENT B0, `(.L_x_8587) ;  /* 0x0000025000007945 */ /* 0x000fe20003800200 */
[----:B------:R-:W-:Y:S01]  /*1350*/  FMUL R52, R52, R11 ;  /* 0x0000000b34347220 */ /* 0x000fe20000400000 */
[----:B------:R-:W-:Y:S01]  /*1360*/  FMUL R53, R53, R12 ;  /* 0x0000000c35357220 */ /* 0x000fe20000400000 */
[----:B------:R-:W-:-:S02]  /*1370*/  @!P2 CS2R R10, SRZ ;  /* 0x00000000000aa805 */ /* 0x000fc4000001ff00 */
[----:B------:R-:W-:Y:S02]  /*1380*/  @!P2 MOV R12, RZ ;  /* 0x000000ff000ca202 */ /* 0x000fe40000000f00 */
[----:B------:R-:W-:Y:S01]  /*1390*/  @!P2 CS2R R14, SRZ ;  /* 0x00000000000ea805 */ /* 0x000fe2000001ff00 */
[----:B------:R-:W-:Y:S01]  /*13a0*/  FMUL R58, R43, R58 ;  /* 0x0000003a2b3a7220 */ /* 0x000fe20000400000 */
[----:B------:R-:W-:Y:S01]  /*13b0*/  FFMA R57, R18, R13, -0.052303962409496307373 ;  /* 0xbd563cae12397423 */ /* 0x000fe2000000000d */
[----:B------:R-:W-:Y:S01]  /*13c0*/  @!P2 MOV R16, RZ ;  /* 0x000000ff0010a202 */ /* 0x000fe20000000f00 */
        /* <DEDUP_REMOVED lines=10> */
[----:B------:R-:W-:Y:S02]  /*1470*/  IADD3 R35, PT, PT, R35, R41, RZ ;  /* 0x0000002923237210 */ /* 0x000fe40007ffe0ff */
[----:B------:R-:W-:Y:S02]  /*1480*/  MOV R41, UR26 ;  /* 0x0000001a00297c02 */ /* 0x000fe40008000f00 */
[----:B------:R-:W-:-:S03]  /*1490*/  MOV R17, UR32 ;  /* 0x0000002000117c02 */ /* 0x000fc60008000f00 */
[----:B------:R-:W-:-:S04]  /*14a0*/  IMAD.WIDE.U32 R34, R41, 0x6, R34 ;  /* 0x0000000629227825 */ /* 0x000fc800078e0022 */
[----:B------:R-:W-:-:S04]  /*14b0*/  IMAD.WIDE.U32 R10, R17, 0x6, R10 ;  /* 0x00000006110a7825 */ /* 0x000fc800078e000a */
[----:B------:R-:W-:Y:S01]  /*14c0*/  VIADD R17, R35, UR5 ;  /* 0x0000000523117c36 */ /* 0x000fe20008000000 */
[----:B------:R-:W-:Y:S02]  /*14d0*/  SHF.L.U32 R35, R34, 0x2, RZ ;  /* 0x0000000222237819 */ /* 0x000fe400000006ff */
[----:B------:R-:W-:Y:S02]  /*14e0*/  IADD3 R41, PT, PT, R11, UR4, RZ ;  /* 0x000000040b297c10 */ /* 0x000fe4000fffe0ff */
[----:B------:R-:W-:Y:S02]  /*14f0*/  LEA R16, P0, R10, UR16, 0x2 ;  /* 0x000000100a107c11 */ /* 0x000fe4000f8010ff */
[----:B------:R-:W-:Y:S02]  /*1500*/  SHF.L.U64.HI R11, R34, 0x2, R17 ;  /* 0x00000002220b7819 */ /* 0x000fe40000010211 */
        /* <DEDUP_REMOVED lines=8> */
.L_x_8588:
[----:B------:R-:W-:Y:S05]  /*1590*/  BSYNC.RECONVERGENT B0 ;  /* 0x0000000000007941 */ /* 0x000fea0003800200 */
.L_x_8587:
[----:B------:R-:W-:Y:S04]  /*15a0*/  BSSY.RECONVERGENT B0, `(.L_x_8589) ;  /* 0x000001d000007945 */ /* 0x000fe80003800200 */
[----:B------:R-:W-:Y:S05]  /*15b0*/  @!P2 BRA `(.L_x_8590) ;  /* 0x00000000006ca947 */ /* 0x000fea0003800000 */
[----:B------:R-:W-:Y:S01]  /*15c0*/  SHF.R.U32.HI R12, RZ, 0x1, R0 ;  /* 0x00000001ff0c7819 */ /* 0x000fe20000011600 */
[----:B------:R-:W-:Y:S02]  /*15d0*/  UIMAD UR5, UR34, 0x7, URZ ;  /* 0x00000007220578a4 */ /* 0x000fe4000f8e02ff */
[----:B------:R-:W-:Y:S01]  /*15e0*/  UIMAD UR4, UR33, 0x7, URZ ;  /* 0x00000007210478a4 */ /* 0x000fe2000f8e02ff */
[----:B0-----:R-:W-:-:S05]  /*15f0*/  LOP3.LUT R17, R12, 0x1f0, RZ, 0xc0, !PT ;  /* 0x000001f00c117812 */ /* 0x001fca00078ec0ff */
[C---:B------:R-:W-:Y:S02]  /*1600*/  IMAD R35, R17.reuse, UR33, RZ ;  /* 0x0000002111237c24 */ /* 0x040fe4000f8e02ff */
[----:B------:R-:W-:-:S04]  /*1610*/  IMAD.WIDE.U32 R14, R17, UR32, R20 ;  /* 0x00000020110e7c25 */ /* 0x000fc8000f8e0014 */
[----:B------:R-:W-:Y:S01]  /*1620*/  IMAD.WIDE.U32 R20, R17, UR26, R20 ;  /* 0x0000001a11147c25 */ /* 0x000fe2000f8e0014 */
[----:B------:R-:W-:Y:S02]  /*1630*/  IADD3 R15, PT, PT, R15, R35, RZ ;  /* 0x000000230f0f7210 */ /* 0x000fe40007ffe0ff */
[----:B------:R-:W-:Y:S01]  /*1640*/  MOV R35, UR26 ;  /* 0x0000001a00237c02 */ /* 0x000fe20008000f00 */
[----:B------:R-:W-:-:S04]  /*1650*/  IMAD R17, R17, UR34, RZ ;  /* 0x0000002211117c24 */ /* 0x000fc8000f8e02ff */
[----:B------:R-:W-:Y:S01]  /*1660*/  IMAD.IADD R21, R21, 0x1, R17 ;  /* 0x0000000115157824 */ /* 0x000fe200078e0211 */
[----:B------:R-:W-:Y:S01]  /*1670*/  MOV R17, UR32 ;  /* 0x0000002000117c02 */ /* 0x000fe20008000f00 */
[----:B------:R-:W-:-:S04]  /*1680*/  IMAD.WIDE.U32 R20, R35, 0x7, R20 ;  /* 0x0000000723147825 */ /* 0x000fc800078e0014 */
[----:B------:R-:W-:Y:S01]  /*1690*/  IMAD.WIDE.U32 R14, R17, 0x7, R14 ;  /* 0x00000007110e7825 */ /* 0x000fe200078e000e */
[----:B------:R-:W-:Y:S02]  /*16a0*/  IADD3 R17, PT, PT, R21, UR5, RZ ;  /* 0x0000000515117c10 */ /* 0x000fe4000fffe0ff */
[C---:B------:R-:W-:Y:S01]  /*16b0*/  SHF.L.U32 R21, R20.reuse, 0x2, RZ ;  /* 0x0000000214157819 */ /* 0x040fe200000006ff */
[----:B------:R-:W-:Y:S01]  /*16c0*/  VIADD R15, R15, UR4 ;  /* 0x000000040f0f7c36 */ /* 0x000fe20008000000 */
        /* <DEDUP_REMOVED lines=10> */
.L_x_8590:
[----:B------:R-:W-:Y:S05]  /*1770*/  BSYNC.RECONVERGENT B0 ;  /* 0x0000000000007941 */ /* 0x000fea0003800200 */
.L_x_8589:
[----:B-1----:R-:W-:Y:S01]  /*1780*/  FMUL R21, R42, 0.035677410662174224854 ;  /* 0x3d12227a2a157820 */ /* 0x002fe20000400000 */
[----:B------:R-:W-:Y:S01]  /*1790*/  FMUL R20, R58, R58 ;  /* 0x0000003a3a147220 */ /* 0x000fe20000400000 */
[----:B------:R-:W-:Y:S01]  /*17a0*/  FFMA R57, R18, R57, 0.1331529766321182251 ;  /* 0x3e08594112397423 */ /* 0x000fe20000000039 */
[----:B------:R-:W-:Y:S01]  /*17b0*/  FMUL R39, |R51|, 2.8853900432586669922 ;  /* 0x4038aa3b33277820 */ /* 0x000fe20000400200 */
[----:B0-----:R-:W-:Y:S01]  /*17c0*/  FFMA R35, R42, R21, 0.79788458347320556641 ;  /* 0x3f4c422a2a237423 */ /* 0x001fe20000000015 */
[----:B------:R-:W-:Y:S01]  /*17d0*/  FFMA R17, R20, R13, -0.052303962409496307373 ;  /* 0xbd563cae14117423 */ /* 0x000fe2000000000d */
[----:B------:R-:W-:Y:S01]  /*17e0*/  FMUL R21, |R58|, 2.8853900432586669922 ;  /* 0x4038aa3b3a157820 */ /* 0x000fe20000400200 */
[----:B------:R-:W-:Y:S01]  /*17f0*/  FFMA R57, R18, R57, -0.33332768082618713379 ;  /* 0xbeaaa9ed12397423 */ /* 0x000fe20000000039 */
[----:B------:R-:W-:Y:S01]  /*1800*/  FMUL R35, R42, R35 ;  /* 0x000000232a237220 */ /* 0x000fe20000400000 */
[----:B------:R-:W-:Y:S01]  /*1810*/  FFMA R17, R20, R17, 0.1331529766321182251 ;  /* 0x3e08594114117423 */ /* 0x000fe20000000011 */
[----:B------:R-:W0:Y:S01]  /*1820*/  MUFU.EX2 R39, R39 ;  /* 0x0000002700277308 */ /* 0x000e220000000800 */
[----:B------:R-:W-:Y:S01]  /*1830*/  FFMA R64, R18, R57, RZ ;  /* 0x0000003912407223 */ /* 0x000fe200000000ff */
[----:B------:R-:W-:Y:S01]  /*1840*/  FMUL R18, R52, R52 ;  /* 0x0000003434127220 */ /* 0x000fe20000400000 */
[----:B------:R-:W-:Y:S01]  /*1850*/  FMUL R34, R35, R35 ;  /* 0x0000002323227220 */ /* 0x000fe20000400000 */
[----:B------:R-:W-:Y:S01]  /*1860*/  FFMA R17, R20, R17, -0.33332768082618713379 ;  /* 0xbeaaa9ed14117423 */ /* 0x000fe20000000011 */
[----:B------:R-:W-:Y:S01]  /*1870*/  FMUL R40, |R52|, 2.8853900432586669922 ;  /* 0x4038aa3b34287820 */ /* 0x000fe20000400200 */
[-C--:B------:R-:W-:Y:S01]  /*1880*/  FFMA R41, R18, R13.reuse, -0.052303962409496307373 ;  /* 0xbd563cae12297423 */ /* 0x080fe2000000000d */
[----:B------:R-:W-:Y:S01]  /*1890*/  FFMA R57, R34, R13, -0.052303962409496307373 ;  /* 0xbd563cae22397423 */ /* 0x000fe2000000000d */
[----:B------:R-:W1:Y:S01]  /*18a0*/  MUFU.EX2 R21, R21 ;  /* 0x0000001500157308 */ /* 0x000e620000000800 */
[----:B------:R-:W-:Y:S01]  /*18b0*/  FFMA R67, R20, R17, RZ ;  /* 0x0000001114437223 */ /* 0x000fe200000000ff */
[----:B------:R-:W-:Y:S01]  /*18c0*/  FMUL R20, R53, R53 ;  /* 0x0000003535147220 */ /* 0x000fe20000400000 */
[----:B------:R-:W-:Y:S01]  /*18d0*/  FFMA R41, R18, R41, 0.1331529766321182251 ;  /* 0x3e08594112297423 */ /* 0x000fe20000000029 */
[----:B------:R-:W-:Y:S01]  /*18e0*/  FFMA R57, R34, R57, 0.1331529766321182251 ;  /* 0x3e08594122397423 */ /* 0x000fe20000000039 */
[----:B------:R-:W-:Y:S01]  /*18f0*/  FMUL R65, |R35|, 2.8853900432586669922 ;  /* 0x4038aa3b23417820 */ /* 0x000fe20000400200 */
[----:B------:R-:W-:Y:S01]  /*1900*/  FFMA R61, R20, R13, -0.052303962409496307373 ;  /* 0xbd563cae143d7423 */ /* 0x000fe2000000000d */
[----:B------:R-:W-:Y:S01]  /*1910*/  FFMA R41, R18, R41, -0.33332768082618713379 ;  /* 0xbeaaa9ed12297423 */ /* 0x000fe20000000029 */
[----:B------:R-:W-:Y:S01]  /*1920*/  FFMA R57, R34, R57, -0.33332768082618713379 ;  /* 0xbeaaa9ed22397423 */ /* 0x000fe20000000039 */
[----:B------:R2:W-:Y:S01]  /*1930*/  MUFU.EX2 R17, R40 ;  /* 0x0000002800117308 */ /* 0x0005e20000000800 */
[----:B------:R-:W-:Y:S01]  /*1940*/  FFMA R61, R20, R61, 0.1331529766321182251 ;  /* 0x3e085941143d7423 */ /* 0x000fe2000000003d */
[----:B------:R-:W-:Y:S01]  /*1950*/  FFMA R59, R18, R41, RZ ;  /* 0x00000029123b7223 */ /* 0x000fe200000000ff */
[----:B------:R-:W-:Y:S01]  /*1960*/  FMUL R18, R37, 0.035677410662174224854 ;  /* 0x3d12227a25127820 */ /* 0x000fe20000400000 */
[----:B0-----:R-:W-:Y:S01]  /*1970*/  FADD R63, R39, 1 ;  /* 0x3f800000273f7421 */ /* 0x001fe20000000000 */
[----:B------:R-:W-:Y:S01]  /*1980*/  FFMA R61, R20, R61, -0.33332768082618713379 ;  /* 0xbeaaa9ed143d7423 */ /* 0x000fe2000000003d */
[----:B------:R-:W-:Y:S01]  /*1990*/  SHF.L.U32 R39, R47, 0x10, RZ ;  /* 0x000000102f277819 */ /* 0x000fe200000006ff */
[----:B------:R-:W-:Y:S01]  /*19a0*/  FFMA R18, R37, R18, 0.79788458347320556641 ;  /* 0x3f4c422a25127423 */ /* 0x000fe20000000012 */
[----:B-1----:R-:W-:Y:S01]  /*19b0*/  FADD R21, R21, 1 ;  /* 0x3f80000015157421 */ /* 0x002fe20000000000 */
[----:B--2---:R-:W-:Y:S01]  /*19c0*/  FFMA R40, R34, R57, RZ ;  /* 0x0000003922287223 */ /* 0x004fe200000000ff */
[----:B------:R-:W-:Y:S01]  /*19d0*/  FMUL R34, R19, 0.035677410662174224854 ;  /* 0x3d12227a13227820 */ /* 0x000fe20000400000 */
[----:B------:R-:W-:Y:S01]  /*19e0*/  FFMA R66, R20, R61, RZ ;  /* 0x0000003d14427223 */ /* 0x000fe200000000ff */
[----:B------:R-:W-:Y:S01]  /*19f0*/  FMUL R20, R55, R55 ;  /* 0x0000003737147220 */ /* 0x000fe20000400000 */
[----:B------:R-:W-:Y:S01]  /*1a00*/  FMUL R57, R37, R18 ;  /* 0x0000001225397220 */ /* 0x000fe20000400000 */
[C---:B------:R-:W-:Y:S01]  /*1a10*/  FFMA R34, R19.reuse, R34, 0.79788458347320556641 ;  /* 0x3f4c422a13227423 */ /* 0x040fe20000000022 */
[----:B------:R-:W0:Y:S01]  /*1a20*/  MUFU.RCP R21, R21 ;  /* 0x0000001500157308 */ /* 0x000e220000001000 */
[----:B------:R-:W-:Y:S01]  /*1a30*/  FFMA R61, R20, R13, -0.052303962409496307373 ;  /* 0xbd563cae143d7423 */ /* 0x000fe2000000000d */
[----:B------:R-:W-:Y:S01]  /*1a40*/  FSETP.GE.AND P2, PT, |R58|, 9.010913848876953125, PT ;  /* 0x41102cb43a00780b */ /* 0x000fe20003f46200 */
[----:B------:R-:W-:Y:S01]  /*1a50*/  FMUL R41, R19, R34 ;  /* 0x0000002213297220 */ /* 0x000fe20000400000 */
[----:B------:R-:W-:Y:S01]  /*1a60*/  FMUL R34, R57, R57 ;  /* 0x0000003939227220 */ /* 0x000fe20000400000 */
[----:B------:R-:W-:Y:S01]  /*1a70*/  FFMA R69, R20, R61, 0.1331529766321182251 ;  /* 0x3e08594114457423 */ /* 0x000fe2000000003d */
[----:B------:R-:W-:Y:S01]  /*1a80*/  FMUL R62, R39, 0.044714998453855514526 ;  /* 0x3d372713273e7820 */ /* 0x000fe20000400000 */
[----:B------:R-:W-:Y:S01]  /*1a90*/  FMUL R18, R41, R41 ;  /* 0x0000002929127220 */ /* 0x000fe20000400000 */
[----:B------:R-:W1:Y:S01]  /*1aa0*/  MUFU.RCP R63, R63 ;  /* 0x0000003f003f7308 */ /* 0x000e620000001000 */
[----:B------:R-:W-:Y:S01]  /*1ab0*/  FFMA R47, R34, R13, -0.052303962409496307373 ;  /* 0xbd563cae222f7423 */ /* 0x000fe2000000000d */
[----:B------:R-:W-:Y:S01]  /*1ac0*/  FFMA R69, R20, R69, -0.33332768082618713379 ;  /* 0xbeaaa9ed14457423 */ /* 0x000fe20000000045 */
[----:B------:R-:W-:Y:S01]  /*1ad0*/  FFMA R71, R18, R13, -0.052303962409496307373 ;  /* 0xbd563cae12477423 */ /* 0x000fe2000000000d */
[----:B------:R-:W-:Y:S01]  /*1ae0*/  FSETP.GE.AND P1, PT, |R51|, 0.60000002384185791016, PT ;  /* 0x3f19999a3300780b */ /* 0x000fe20003f26200 */
[----:B------:R-:W-:Y:S01]  /*1af0*/  FFMA R47, R34, R47, 0.1331529766321182251 ;  /* 0x3e085941222f7423 */ /* 0x000fe2000000002f */
[----:B------:R-:W-:Y:S01]  /*1b00*/  FFMA R20, R20, R69, RZ ;  /* 0x0000004514147223 */ /* 0x000fe200000000ff */
[----:B------:R-:W-:Y:S01]  /*1b10*/  FFMA R71, R18, R71, 0.1331529766321182251 ;  /* 0x3e08594112477423 */ /* 0x000fe20000000047 */
[----:B------:R-:W2:Y:S01]  /*1b20*/  MUFU.EX2 R65, R65 ;  /* 0x0000004100417308 */ /* 0x000ea20000000800 */
[--C-:B0-----:R-:W-:Y:S01]  /*1b30*/  FFMA R21, R21, -2, R4.reuse ;  /* 0xc000000015157823 */ /* 0x101fe20000000004 */
[----:B------:R-:W-:Y:S01]  /*1b40*/  FFMA R47, R34, R47, -0.33332768082618713379 ;  /* 0xbeaaa9ed222f7423 */ /* 0x000fe2000000002f */
[----:B------:R-:W-:Y:S01]  /*1b50*/  FFMA R71, R18, R71, -0.33332768082618713379 ;  /* 0xbeaaa9ed12477423 */ /* 0x000fe20000000047 */
[----:B------:R-:W-:Y:S01]  /*1b60*/  FADD R69, R17, 1 ;  /* 0x3f80000011457421 */ /* 0x000fe20000000000 */
[----:B------:R-:W-:Y:S01]  /*1b70*/  FSETP.GE.AND P0, PT, |R51|, 9.010913848876953125, PT ;  /* 0x41102cb43300780b */ /* 0x000fe20003f06200 */
[----:B------:R-:W-:Y:S01]  /*1b80*/  FFMA R72, R34, R47, RZ ;  /* 0x0000002f22487223 */ /* 0x000fe200000000ff */
[----:B------:R-:W-:Y:S01]  /*1b90*/  FFMA R68, R18, R71, RZ ;  /* 0x0000004712447223 */ /* 0x000fe200000000ff */
[----:B------:R-:W-:Y:S01]  /*1ba0*/  FSEL R17, R21, 1, !P2 ;  /* 0x3f80000015117808 */ /* 0x000fe20005000000 */
[----:B-1----:R-:W-:Y:S01]  /*1bb0*/  FFMA R63, R63, -2, R4 ;  /* 0xc00000003f3f7823 */ /* 0x002fe20000000004 */
[C---:B------:R-:W-:Y:S01]  /*1bc0*/  FMUL R34, R39.reuse, 0.79788458347320556641 ;  /* 0x3f4c422a27227820 */ /* 0x040fe20000400000 */
[----:B------:R-:W-:Y:S01]  /*1bd0*/  FFMA R71, R39, R62, 1 ;  /* 0x3f80000027477423 */ /* 0x000fe2000000003e */
[----:B------:R-:W0:Y:S01]  /*1be0*/  MUFU.RCP R69, R69 ;  /* 0x0000004500457308 */ /* 0x000e220000001000 */
[----:B------:R-:W-:Y:S01]  /*1bf0*/  LOP3.LUT R62, R17, 0x80000000, R58, 0xb8, !PT ;  /* 0x80000000113e7812 */ /* 0x000fe200078eb83a */
[----:B------:R-:W-:Y:S01]  /*1c00*/  FMUL R61, |R57|, 2.8853900432586669922 ;  /* 0x4038aa3b393d7820 */ /* 0x000fe20000400200 */
[----:B------:R-:W-:Y:S01]  /*1c10*/  FSEL R18, R63, 1, !P0 ;  /* 0x3f8000003f127808 */ /* 0x000fe20004000000 */
[----:B------:R-:W-:Y:S01]  /*1c20*/  FMUL R17, R34, R71 ;  /* 0x0000004722117220 */ /* 0x000fe20000400000 */
[----:B------:R-:W-:Y:S01]  /*1c30*/  FSETP.GE.AND P3, PT, |R58|, 0.60000002384185791016, PT ;  /* 0x3f19999a3a00780b */ /* 0x000fe20003f66200 */
[----:B--2---:R-:W-:Y:S01]  /*1c40*/  FADD R65, R65, 1 ;  /* 0x3f80000041417421 */ /* 0x004fe20000000000 */
[--C-:B------:R-:W-:Y:S01]  /*1c50*/  LOP3.LUT R21, R18, 0x80000000, R51.reuse, 0xb8, !PT ;  /* 0x8000000012157812 */ /* 0x100fe200078eb833 */
[----:B------:R-:W-:Y:S01]  /*1c60*/  FMUL R18, R17, R17 ;  /* 0x0000001111127220 */ /* 0x000fe20000400000 */
[----:B------:R-:W-:Y:S01]  /*1c70*/  FMUL R60, |R53|, 2.8853900432586669922 ;  /* 0x4038aa3b353c7820 */ /* 0x000fe20000400200 */
[----:B------:R-:W1:Y:S01]  /*1c80*/  MUFU.EX2 R61, R61 ;  /* 0x0000003d003d7308 */ /* 0x000e620000000800 */
[----:B------:R-:W-:Y:S01]  /*1c90*/  @!P1 FFMA R21, R51, R64, R51 ;  /* 0x0000004033159223 */ /* 0x000fe20000000033 */
[----:B------:R-:W-:Y:S01]  /*1ca0*/  FFMA R51, R18, R13, -0.052303962409496307373 ;  /* 0xbd563cae12337423 */ /* 0x000fe2000000000d */
[----:B------:R-:W-:Y:S01]  /*1cb0*/  FMUL R34, R39, 0.035677410662174224854 ;  /* 0x3d12227a27227820 */ /* 0x000fe20000400000 */
[----:B------:R-:W-:Y:S01]  /*1cc0*/  FSETP.GE.AND P1, PT, |R52|, 0.60000002384185791016, PT ;  /* 0x3f19999a3400780b */ /* 0x000fe20003f26200 */
[----:B------:R-:W-:Y:S01]  /*1cd0*/  FMUL R47, |R55|, 2.8853900432586669922 ;  /* 0x4038aa3b372f7820 */ /* 0x000fe20000400200 */
[----:B------:R-:W-:Y:S01]  /*1ce0*/  FFMA R51, R18, R51, 0.1331529766321182251 ;  /* 0x3e08594112337423 */ /* 0x000fe20000000033 */
[----:B------:R-:W-:Y:S01]  /*1cf0*/  FFMA R34, R39, R34, 0.79788458347320556641 ;  /* 0x3f4c422a27227423 */ /* 0x000fe20000000022 */
[----:B------:R-:W2:Y:S01]  /*1d00*/  MUFU.RCP R65, R65 ;  /* 0x0000004100417308 */ /* 0x000ea20000001000 */
[----:B0-----:R-:W-:Y:S01]  /*1d10*/  FFMA R69, R69, -2, R4 ;  /* 0xc000000045457823 */ /* 0x001fe20000000004 */
[----:B------:R-:W-:Y:S01]  /*1d20*/  @!P3 FFMA R62, R58, R67, R58 ;  /* 0x000000433a3eb223 */ /* 0x000fe2000000003a */
[----:B------:R-:W-:Y:S01]  /*1d30*/  FSETP.GE.AND P0, PT, |R52|, 9.010913848876953125, PT ;  /* 0x41102cb43400780b */ /* 0x000fe20003f06200 */
[C---:B------:R-:W-:Y:S01]  /*1d40*/  FFMA R67, R18.reuse, R51, -0.33332768082618713379 ;  /* 0xbeaaa9ed12437423 */ /* 0x040fe20000000033 */
[----:B------:R-:W-:Y:S01]  /*1d50*/  FMUL R51, R39, R34 ;  /* 0x0000002227337220 */ /* 0x000fe20000400000 */
[----:B------:R-:W-:Y:S01]  /*1d60*/  FMUL R63, |R41|, 2.8853900432586669922 ;  /* 0x4038aa3b293f7820 */ /* 0x000fe20000400200 */
[----:B------:R-:W-:Y:S01]  /*1d70*/  FSEL R69, R69, 1, !P0 ;  /* 0x3f80000045457808 */ /* 0x000fe20004000000 */
[----:B------:R-:W0:Y:S01]  /*1d80*/  MUFU.EX2 R60, R60 ;  /* 0x0000003c003c7308 */ /* 0x000e220000000800 */
[----:B------:R-:W-:Y:S01]  /*1d90*/  FFMA R70, R18, R67, RZ ;  /* 0x0000004312467223 */ /* 0x000fe200000000ff */
[----:B------:R-:W-:Y:S01]  /*1da0*/  FMUL R18, R51, R51 ;  /* 0x0000003333127220 */ /* 0x000fe20000400000 */
[--C-:B------:R-:W-:Y:S01]  /*1db0*/  LOP3.LUT R34, R69, 0x80000000, R52.reuse, 0xb8, !PT ;  /* 0x8000000045227812 */ /* 0x100fe200078eb834 */
[----:B------:R-:W-:Y:S01]  /*1dc0*/  @!P1 FFMA R34, R52, R59, R52 ;  /* 0x0000003b34229223 */ /* 0x000fe20000000034 */
[----:B-1----:R-:W-:Y:S01]  /*1dd0*/  FADD R67, R61, 1 ;  /* 0x3f8000003d437421 */ /* 0x002fe20000000000 */
[C---:B------:R-:W-:Y:S01]  /*1de0*/  FFMA R59, R18.reuse, R13, -0.052303962409496307373 ;  /* 0xbd563cae123b7423 */ /* 0x040fe2000000000d */
[----:B------:R-:W-:Y:S01]  /*1df0*/  FSETP.GE.AND P1, PT, |R35|, 0.60000002384185791016, PT ;  /* 0x3f19999a2300780b */ /* 0x000fe20003f26200 */
[----:B------:R-:W1:Y:S01]  /*1e00*/  MUFU.EX2 R47, R47 ;  /* 0x0000002f002f7308 */ /* 0x000e620000000800 */
[--C-:B--2---:R-:W-:Y:S01]  /*1e10*/  FFMA R52, R65, -2, R4.reuse ;  /* 0xc000000041347823 */ /* 0x104fe20000000004 */
[C---:B------:R-:W-:Y:S01]  /*1e20*/  FFMA R59, R18.reuse, R59, 0.1331529766321182251 ;  /* 0x3e085941123b7423 */ /* 0x040fe2000000003b */
[----:B------:R-:W-:Y:S01]  /*1e30*/  FSETP.GE.AND P0, PT, |R35|, 9.010913848876953125, PT ;  /* 0x41102cb42300780b */ /* 0x000fe20003f06200 */
[----:B------:R-:W-:Y:S01]  /*1e40*/  FMUL R58, |R17|, 2.8853900432586669922 ;  /* 0x4038aa3b113a7820 */ /* 0x000fe20000400200 */
[----:B------:R-:W-:Y:S01]  /*1e50*/  FSETP.GE.AND P3, PT, |R57|, 0.60000002384185791016, PT ;  /* 0x3f19999a3900780b */ /* 0x000fe20003f66200 */
[----:B------:R-:W-:Y:S01]  /*1e60*/  FFMA R59, R18, R59, -0.33332768082618713379 ;  /* 0xbeaaa9ed123b7423 */ /* 0x000fe2000000003b */
[----:B------:R-:W-:Y:S01]  /*1e70*/  FSEL R52, R52, 1, !P0 ;  /* 0x3f80000034347808 */ /* 0x000fe20004000000 */
[----:B------:R-:W2:Y:S01]  /*1e80*/  MUFU.RCP R65, R67 ;  /* 0x0000004300417308 */ /* 0x000ea20000001000 */
[----:B0-----:R-:W-:Y:S01]  /*1e90*/  FADD R64, R60, 1 ;  /* 0x3f8000003c407421 */ /* 0x001fe20000000000 */
[----:B------:R-:W-:Y:S01]  /*1ea0*/  SHF.L.U32 R60, R49, 0x10, RZ ;  /* 0x00000010313c7819 */ /* 0x000fe200000006ff */
[----:B------:R-:W-:Y:S01]  /*1eb0*/  FFMA R74, R18, R59, RZ ;  /* 0x0000003b124a7223 */ /* 0x000fe200000000ff */
[----:B------:R-:W-:Y:S01]  /*1ec0*/  FMUL R18, |R51|, 2.8853900432586669922 ;  /* 0x4038aa3b33127820 */ /* 0x000fe20000400200 */
[--C-:B------:R-:W-:Y:S01]  /*1ed0*/  LOP3.LUT R52, R52, 0x80000000, R35.reuse, 0xb8, !PT ;  /* 0x8000000034347812 */ /* 0x100fe200078eb823 */
[----:B------:R-:W-:Y:S01]  /*1ee0*/  @!P1 FFMA R52, R35, R40, R35 ;  /* 0x0000002823349223 */ /* 0x000fe20000000023 */
[C---:B------:R-:W-:Y:S01]  /*1ef0*/  FMUL R61, R60.reuse, 0.044714998453855514526 ;  /* 0x3d3727133c3d7820 */ /* 0x040fe20000400000 */
[----:B------:R0:W3:Y:S01]  /*1f00*/  MUFU.RCP R49, R64 ;  /* 0x0000004000317308 */ /* 0x0000e20000001000 */
[----:B-1----:R-:W-:Y:S01]  /*1f10*/  FADD R35, R47, 1 ;  /* 0x3f8000002f237421 */ /* 0x002fe20000000000 */
[----:B------:R-:W-:Y:S01]  /*1f20*/  FMUL R59, R60, 0.79788458347320556641 ;  /* 0x3f4c422a3c3b7820 */ /* 0x000fe20000400000 */
[----:B------:R-:W-:Y:S01]  /*1f30*/  FSETP.GE.AND P2, PT, |R57|, 9.010913848876953125, PT ;  /* 0x41102cb43900780b */ /* 0x000fe20003f46200 */
[----:B------:R-:W-:Y:S01]  /*1f40*/  IMAD.U32 R46, R46, 0x10000, RZ ;  /* 0x000100002e2e7824 */ /* 0x000fe200078e00ff */
[C---:B------:R-:W-:Y:S01]  /*1f50*/  FSETP.GE.AND P1, PT, |R53|.reuse, 0.60000002384185791016, PT ;  /* 0x3f19999a3500780b */ /* 0x040fe20003f26200 */
[----:B------:R-:W-:Y:S01]  /*1f60*/  BSSY.RECONVERGENT B0, `(.L_x_8591) ;  /* 0x0000160000007945 */ /* 0x000fe20003800200 */
[----:B------:R-:W-:Y:S01]  /*1f70*/  FSETP.GE.AND P0, PT, |R53|, 9.010913848876953125, PT ;  /* 0x41102cb43500780b */ /* 0x000fe20003f06200 */
[----:B------:R-:W1:Y:S01]  /*1f80*/  MUFU.EX2 R63, R63 ;  /* 0x0000003f003f7308 */ /* 0x000e620000000800 */
[----:B0-----:R-:W-:Y:S01]  /*1f90*/  FFMA R64, R60, R61, 1 ;  /* 0x3f8000003c407423 */ /* 0x001fe2000000003d */
[----:B--2---:R-:W-:Y:S01]  /*1fa0*/  FFMA R65, R65, -2, R4 ;  /* 0xc000000041417823 */ /* 0x004fe20000000004 */
[----:B------:R-:W-:-:S02]  /*1fb0*/  SHF.L.U32 R61, R48, 0x10, RZ ;  /* 0x00000010303d7819 */ /* 0x000fc400000006ff */
[----:B------:R-:W-:Y:S01]  /*1fc0*/  FMUL R59, R59, R64 ;  /* 0x000000403b3b7220 */ /* 0x000fe20000400000 */
[----:B------:R-:W-:Y:S02]  /*1fd0*/  SHF.L.U32 R23, R23, 0x10, RZ ;  /* 0x0000001017177819 */ /* 0x000fe400000006ff */
[----:B------:R-:W0:Y:S01]  /*1fe0*/  MUFU.EX2 R58, R58 ;  /* 0x0000003a003a7308 */ /* 0x000e220000000800 */
[----:B---3--:R-:W-:Y:S01]  /*1ff0*/  FFMA R49, R49, -2, R4 ;  /* 0xc000000031317823 */ /* 0x008fe20000000004 */
[----:B------:R-:W-:Y:S01]  /*2000*/  FSEL R64, R65, 1, !P2 ;  /* 0x3f80000041407808 */ /* 0x000fe20005000000 */
[----:B------:R-:W-:Y:S01]  /*2010*/  FMUL R47, |R59|, 2.8853900432586669922 ;  /* 0x4038aa3b3b2f7820 */ /* 0x000fe20000400200 */
[C---:B------:R-:W-:Y:S01]  /*2020*/  FMUL R76, R61.reuse, 0.044714998453855514526 ;  /* 0x3d3727133d4c7820 */ /* 0x040fe20000400000 */
[----:B------:R-:W-:Y:S01]  /*2030*/  FMUL R48, R61, 0.79788458347320556641 ;  /* 0x3f4c422a3d307820 */ /* 0x000fe20000400000 */
[--C-:B------:R-:W-:Y:S01]  /*2040*/  LOP3.LUT R64, R64, 0x80000000, R57.reuse, 0xb8, !PT ;  /* 0x8000000040407812 */ /* 0x100fe200078eb839 */
[----:B------:R-:W-:Y:S01]  /*2050*/  @!P3 FFMA R64, R57, R72, R57 ;  /* 0x000000483940b223 */ /* 0x000fe20000000039 */
[----:B------:R-:W2:Y:S01]  /*2060*/  MUFU.EX2 R18, R18 ;  /* 0x0000001200127308 */ /* 0x000ea20000000800 */
[----:B-1----:R-:W-:Y:S01]  /*2070*/  FADD R63, R63, 1 ;  /* 0x3f8000003f3f7421 */ /* 0x002fe20000000000 */
[----:B------:R-:W-:Y:S01]  /*2080*/  FSEL R40, R49, 1, !P0 ;  /* 0x3f80000031287808 */ /* 0x000fe20004000000 */
[----:B------:R-:W-:Y:S01]  /*2090*/  FFMA R49, R61, R76, 1 ;  /* 0x3f8000003d317423 */ /* 0x000fe2000000004c */
[----:B------:R-:W-:-:S02]  /*20a0*/  FSETP.GE.AND P0, PT, |R55|, 9.010913848876953125, PT ;  /* 0x41102cb43700780b */ /* 0x000fc40003f06200 */
[--C-:B------:R-:W-:Y:S01]  /*20b0*/  LOP3.LUT R40, R40, 0x80000000, R53.reuse, 0xb8, !PT ;  /* 0x8000000028287812 */ /* 0x100fe200078eb835 */
[----:B------:R-:W-:Y:S01]  /*20c0*/  @!P1 FFMA R40, R53, R66, R53 ;  /* 0x0000004235289223 */ /* 0x000fe20000000035 */
[----:B------:R-:W1:Y:S01]  /*20d0*/  MUFU.RCP R35, R35 ;  /* 0x0000002300237308 */ /* 0x000e620000001000 */
[----:B0-----:R-:W-:Y:S01]  /*20e0*/  FADD R57, R58, 1 ;  /* 0x3f8000003a397421 */ /* 0x001fe20000000000 */
[----:B------:R-:W-:Y:S01]  /*20f0*/  FSETP.GE.AND P1, PT, |R55|, 0.60000002384185791016, PT ;  /* 0x3f19999a3700780b */ /* 0x000fe20003f26200 */
[----:B------:R-:W-:Y:S01]  /*2100*/  FMUL R49, R48, R49 ;  /* 0x0000003130317220 */ /* 0x000fe20000400000 */
[----:B------:R-:W-:Y:S01]  /*2110*/  FMUL R53, R60, 0.035677410662174224854 ;  /* 0x3d12227a3c357820 */ /* 0x000fe20000400000 */
[C---:B------:R-:W-:Y:S02]  /*2120*/  FSETP.GE.AND P3, PT, |R41|.reuse, 0.60000002384185791016, PT ;  /* 0x3f19999a2900780b */ /* 0x040fe40003f66200 */
[----:B------:R-:W-:Y:S01]  /*2130*/  FSETP.GE.AND P2, PT, |R41|, 9.010913848876953125, PT ;  /* 0x41102cb42900780b */ /* 0x000fe20003f46200 */
[----:B------:R-:W0:Y:S01]  /*2140*/  MUFU.RCP R63, R63 ;  /* 0x0000003f003f7308 */ /* 0x000e220000001000 */
[----:B--2---:R-:W-:Y:S01]  /*2150*/  FADD R18, R18, 1 ;  /* 0x3f80000012127421 */ /* 0x004fe20000000000 */
[----:B------:R-:W-:Y:S01]  /*2160*/  FFMA R53, R60, R53, 0.79788458347320556641 ;  /* 0x3f4c422a3c357423 */ /* 0x000fe20000000035 */
[----:B------:R-:W-:-:S02]  /*2170*/  SHF.L.U32 R29, R29, 0x10, RZ ;  /* 0x000000101d1d7819 */ /* 0x000fc400000006ff */
[----:B------:R-:W-:Y:S01]  /*2180*/  SHF.L.U32 R32, R32, 0x10, RZ ;  /* 0x0000001020207819 */ /* 0x000fe200000006ff */
[----:B------:R-:W-:Y:S01]  /*2190*/  FMUL R53, R60, R53 ;  /* 0x000000353c357220 */ /* 0x000fe20000400000 */
[----:B------:R-:W-:Y:S01]  /*21a0*/  SHF.L.U32 R30, R30, 0x10, RZ ;  /* 0x000000101e1e7819 */ /* 0x000fe200000006ff */
[----:B------:R-:W2:Y:S01]  /*21b0*/  MUFU.RCP R57, R57 ;  /* 0x0000003900397308 */ /* 0x000ea20000001000 */
[----:B-1----:R-:W-:-:S05]  /*21c0*/  FFMA R35, R35, -2, R4 ;  /* 0xc000000023237823 */ /* 0x002fca0000000004 */
[----:B------:R-:W-:Y:S02]  /*21d0*/  FSEL R48, R35, 1, !P0 ;  /* 0x3f80000023307808 */ /* 0x000fe40004000000 */
[----:B------:R-:W1:Y:S01]  /*21e0*/  MUFU.EX2 R47, R47 ;  /* 0x0000002f002f7308 */ /* 0x000e620000000800 */
[--C-:B0-----:R-:W-:Y:S01]  /*21f0*/  FFMA R63, R63, -2, R4.reuse ;  /* 0xc00000003f3f7823 */ /* 0x101fe20000000004 */
[--C-:B------:R-:W-:Y:S01]  /*2200*/  LOP3.LUT R35, R48, 0x80000000, R55.reuse, 0xb8, !PT ;  /* 0x8000000030237812 */ /* 0x100fe200078eb837 */
[----:B------:R-:W-:Y:S01]  /*2210*/  @!P1 FFMA R35, R55, R20, R55 ;  /* 0x0000001437239223 */ /* 0x000fe20000000037 */
[----:B------:R-:W-:Y:S01]  /*2220*/  SHF.L.U32 R48, R50, 0x10, RZ ;  /* 0x0000001032307819 */ /* 0x000fe200000006ff */
[----:B------:R-:W-:Y:S01]  /*2230*/  FMUL R20, R61, 0.035677410662174224854 ;  /* 0x3d12227a3d147820 */ /* 0x000fe20000400000 */
[----:B------:R-:W-:Y:S02]  /*2240*/  FSETP.GE.AND P1, PT, |R17|, 0.60000002384185791016, PT ;  /* 0x3f19999a1100780b */ /* 0x000fe40003f26200 */
[----:B------:R0:W3:Y:S01]  /*2250*/  MUFU.RCP R65, R18 ;  /* 0x0000001200417308 */ /* 0x0000e20000001000 */
[C---:B------:R-:W-:Y:S01]  /*2260*/  FMUL R67, R48.reuse, 0.044714998453855514526 ;  /* 0x3d37271330437820 */ /* 0x040fe20000400000 */
[----:B------:R-:W-:Y:S01]  /*2270*/  FFMA R50, R61, R20, 0.79788458347320556641 ;  /* 0x3f4c422a3d327423 */ /* 0x000fe20000000014 */
[--C-:B--2---:R-:W-:Y:S01]  /*2280*/  FFMA R57, R57, -2, R4.reuse ;  /* 0xc000000039397823 */ /* 0x104fe20000000004 */
[----:B------:R-:W-:Y:S01]  /*2290*/  FSETP.GE.AND P0, PT, |R17|, 9.010913848876953125, PT ;  /* 0x41102cb41100780b */ /* 0x000fe20003f06200 */
[C---:B------:R-:W-:Y:S01]  /*22a0*/  FMUL R20, R48.reuse, 0.79788458347320556641 ;  /* 0x3f4c422a30147820 */ /* 0x040fe20000400000 */
[----:B------:R-:W-:Y:S01]  /*22b0*/  FSEL R58, R63, 1, !P2 ;  /* 0x3f8000003f3a7808 */ /* 0x000fe20005000000 */
[----:B------:R-:W-:Y:S01]  /*22c0*/  FFMA R67, R48, R67, 1 ;  /* 0x3f80000030437423 */ /* 0x000fe20000000043 */
[----:B------:R-:W-:Y:S01]  /*22d0*/  FMUL R55, R61, R50 ;  /* 0x000000323d377220 */ /* 0x000fe20000400000 */
[----:B-1----:R-:W-:Y:S01]  /*22e0*/  FADD R69, R47, 1 ;  /* 0x3f8000002f457421 */ /* 0x002fe20000000000 */
[----:B------:R-:W-:Y:S01]  /*22f0*/  FSETP.GE.AND P2, PT, |R51|, 9.010913848876953125, PT ;  /* 0x41102cb43300780b */ /* 0x000fe20003f46200 */
[----:B------:R-:W-:Y:S01]  /*2300*/  FMUL R63, |R53|, 2.8853900432586669922 ;  /* 0x4038aa3b353f7820 */ /* 0x000fe20000400200 */
[----:B------:R-:W-:Y:S01]  /*2310*/  FSEL R50, R57, 1, !P0 ;  /* 0x3f80000039327808 */ /* 0x000fe20004000000 */
[----:B------:R-:W-:Y:S01]  /*2320*/  FMUL R57, R20, R67 ;  /* 0x0000004314397220 */ /* 0x000fe20000400000 */
[--C-:B------:R-:W-:Y:S01]  /*2330*/  LOP3.LUT R58, R58, 0x80000000, R41.reuse, 0xb8, !PT ;  /* 0x800000003a3a7812 */ /* 0x100fe200078eb829 */
[----:B0-----:R-:W-:Y:S01]  /*2340*/  FMUL R18, R59, R59 ;  /* 0x0000003b3b127220 */ /* 0x001fe20000400000 */
[----:B------:R-:W-:Y:S01]  /*2350*/  @!P3 FFMA R58, R41, R68, R41 ;  /* 0x00000044293ab223 */ /* 0x000fe20000000029 */
[--C-:B---3--:R-:W-:Y:S01]  /*2360*/  FFMA R47, R65, -2, R4.reuse ;  /* 0xc0000000412f7823 */ /* 0x108fe20000000004 */
[----:B------:R-:W0:Y:S01]  /*2370*/  MUFU.EX2 R63, R63 ;  /* 0x0000003f003f7308 */ /* 0x000e220000000800 */
[----:B------:R-:W-:Y:S01]  /*2380*/  FSETP.GE.AND P3, PT, |R51|, 0.60000002384185791016, PT ;  /* 0x3f19999a3300780b */ /* 0x000fe20003f66200 */
[----:B------:R-:W-:Y:S01]  /*2390*/  FMUL R41, |R49|, 2.8853900432586669922 ;  /* 0x4038aa3b31297820 */ /* 0x000fe20000400200 */
[----:B------:R-:W-:Y:S01]  /*23a0*/  FFMA R71, R18, R13, -0.052303962409496307373 ;  /* 0xbd563cae12477423 */ /* 0x000fe2000000000d */
[----:B------:R-:W-:Y:S01]  /*23b0*/  FSEL R66, R47, 1, !P2 ;  /* 0x3f8000002f427808 */ /* 0x000fe20005000000 */
[----:B------:R-:W-:Y:S01]  /*23c0*/  FMUL R20, R53, R53 ;  /* 0x0000003535147220 */ /* 0x000fe20000400000 */
[--C-:B------:R-:W-:Y:S01]  /*23d0*/  LOP3.LUT R47, R50, 0x80000000, R17.reuse, 0xb8, !PT ;  /* 0x80000000322f7812 */ /* 0x100fe200078eb811 */
[----:B------:R-:W-:Y:S01]  /*23e0*/  @!P1 FFMA R47, R17, R70, R17 ;  /* 0x00000046112f9223 */ /* 0x000fe20000000011 */
[----:B------:R-:W1:Y:S01]  /*23f0*/  MUFU.RCP R65, R69 ;  /* 0x0000004500417308 */ /* 0x000e620000001000 */
[----:B------:R-:W-:Y:S01]  /*2400*/  FMUL R17, |R57|, 2.8853900432586669922 ;  /* 0x4038aa3b39117820 */ /* 0x000fe20000400200 */
[----:B------:R-:W-:Y:S01]  /*2410*/  FFMA R71, R18, R71, 0.1331529766321182251 ;  /* 0x3e08594112477423 */ /* 0x000fe20000000047 */
[--C-:B------:R-:W-:Y:S01]  /*2420*/  LOP3.LUT R66, R66, 0x80000000, R51.reuse, 0xb8, !PT ;  /* 0x8000000042427812 */ /* 0x100fe200078eb833 */
[----:B------:R-:W-:Y:S01]  /*2430*/  FMUL R72, |R55|, 2.8853900432586669922 ;  /* 0x4038aa3b37487820 */ /* 0x000fe20000400200 */
[----:B------:R-:W-:Y:S01]  /*2440*/  FSETP.GE.AND P0, PT, |R59|, 9.010913848876953125, PT ;  /* 0x41102cb43b00780b */ /* 0x000fe20003f06200 */
[----:B------:R-:W-:Y:S01]  /*2450*/  FFMA R71, R18, R71, -0.33332768082618713379 ;  /* 0xbeaaa9ed12477423 */ /* 0x000fe20000000047 */
[----:B------:R-:W-:Y:S01]  /*2460*/  @!P3 FFMA R66, R51, R74, R51 ;  /* 0x0000004a3342b223 */ /* 0x000fe20000000033 */
[----:B------:R-:W2:Y:S01]  /*2470*/  MUFU.EX2 R17, R17 ;  /* 0x0000001100117308 */ /* 0x000ea20000000800 */
[----:B------:R-:W-:Y:S01]  /*2480*/  FFMA R51, R20, R13, -0.052303962409496307373 ;  /* 0xbd563cae14337423 */ /* 0x000fe2000000000d */
[----:B------:R-:W-:Y:S01]  /*2490*/  FFMA R68, R18, R71, RZ ;  /* 0x0000004712447223 */ /* 0x000fe200000000ff */
[----:B------:R-:W-:Y:S01]  /*24a0*/  FMUL R18, R49, R49 ;  /* 0x0000003131127220 */ /* 0x000fe20000400000 */
[----:B0-----:R-:W-:Y:S01]  /*24b0*/  FADD R63, R63, 1 ;  /* 0x3f8000003f3f7421 */ /* 0x001fe20000000000 */
[----:B------:R-:W-:Y:S01]  /*24c0*/  FFMA R51, R20, R51, 0.1331529766321182251 ;  /* 0x3e08594114337423 */ /* 0x000fe20000000033 */
[----:B------:R-:W-:Y:S01]  /*24d0*/  FSETP.GE.AND P1, PT, |R59|, 0.60000002384185791016, PT ;  /* 0x3f19999a3b00780b */ /* 0x000fe20003f26200 */
[----:B------:R-:W-:Y:S01]  /*24e0*/  FFMA R67, R18, R13, -0.052303962409496307373 ;  /* 0xbd563cae12437423 */ /* 0x000fe2000000000d */
[----:B------:R-:W0:Y:S01]  /*24f0*/  MUFU.EX2 R41, R41 ;  /* 0x0000002900297308 */ /* 0x000e220000000800 */
[----:B-1----:R-:W-:Y:S01]  /*2500*/  FFMA R65, R65, -2, R4 ;  /* 0xc000000041417823 */ /* 0x002fe20000000004 */
[----:B------:R-:W-:Y:S01]  /*2510*/  FFMA R51, R20, R51, -0.33332768082618713379 ;  /* 0xbeaaa9ed14337423 */ /* 0x000fe20000000033 */
[----:B------:R-:W-:Y:S01]  /*2520*/  FFMA R69, R18, R67, 0.1331529766321182251 ;  /* 0x3e08594112457423 */ /* 0x000fe20000000043 */
[----:B------:R-:W-:-:S02]  /*2530*/  FSETP.GE.AND P4, PT, |R57|, 9.010913848876953125, PT ;  /* 0x41102cb43900780b */ /* 0x000fc40003f86200 */
[----:B------:R-:W-:Y:S01]  /*2540*/  FSEL R70, R65, 1, !P0 ;  /* 0x3f80000041467808 */ /* 0x000fe20004000000 */
[----:B------:R-:W-:Y:S01]  /*2550*/  FFMA R69, R18, R69, -0.33332768082618713379 ;  /* 0xbeaaa9ed12457423 */ /* 0x000fe20000000045 */
[----:B------:R-:W1:Y:S01]  /*2560*/  MUFU.RCP R63, R63 ;  /* 0x0000003f003f7308 */ /* 0x000e620000001000 */
[----:B--2---:R-:W-:Y:S01]  /*2570*/  FADD R17, R17, 1 ;  /* 0x3f80000011117421 */ /* 0x004fe20000000000 */
[----:B------:R-:W-:Y:S01]  /*2580*/  FMUL R65, R48, 0.035677410662174224854 ;  /* 0x3d12227a30417820 */ /* 0x000fe20000400000 */
[----:B------:R-:W-:Y:S02]  /*2590*/  FSETP.GE.AND P0, PT, |R53|, 9.010913848876953125, PT ;  /* 0x41102cb43500780b */ /* 0x000fe40003f06200 */
[----:B------:R-:W-:Y:S02]  /*25a0*/  FSETP.GE.AND P3, PT, |R55|, 0.60000002384185791016, PT ;  /* 0x3f19999a3700780b */ /* 0x000fe40003f66200 */
[----:B------:R-:W-:Y:S01]  /*25b0*/  FSETP.GE.AND P5, PT, |R57|, 0.60000002384185791016, PT ;  /* 0x3f19999a3900780b */ /* 0x000fe20003fa6200 */
[----:B------:R2:W3:Y:S01]  /*25c0*/  MUFU.EX2 R50, R72 ;  /* 0x0000004800327308 */ /* 0x0004e20000000800 */
[----:B0-----:R-:W-:Y:S01]  /*25d0*/  FADD R67, R41, 1 ;  /* 0x3f80000029437421 */ /* 0x001fe20000000000 */
[--C-:B------:R-:W-:Y:S01]  /*25e0*/  LOP3.LUT R41, R70, 0x80000000, R59.reuse, 0xb8, !PT ;  /* 0x8000000046297812 */ /* 0x100fe200078eb83b */
[----:B------:R-:W-:Y:S01]  /*25f0*/  FFMA R70, R20, R51, RZ ;  /* 0x0000003314467223 */ /* 0x000fe200000000ff */
[----:B------:R-:W-:Y:S01]  /*2600*/  @!P1 FFMA R41, R59, R68, R59 ;  /* 0x000000443b299223 */ /* 0x000fe2000000003b */
[----:B------:R-:W-:Y:S01]  /*2610*/  FFMA R59, R48, R65, 0.79788458347320556641 ;  /* 0x3f4c422a303b7423 */ /* 0x000fe20000000041 */
[----:B------:R-:W-:Y:S01]  /*2620*/  FSETP.GE.AND P1, PT, |R53|, 0.60000002384185791016, PT ;  /* 0x3f19999a3500780b */ /* 0x000fe20003f26200 */
[----:B------:R-:W-:Y:S01]  /*2630*/  FMUL R20, R55, R55 ;  /* 0x0000003737147220 */ /* 0x000fe20000400000 */
[----:B------:R-:W0:Y:S01]  /*2640*/  MUFU.RCP R51, R67 ;  /* 0x0000004300337308 */ /* 0x000e220000001000 */
[----:B--2---:R-:W-:Y:S01]  /*2650*/  FFMA R72, R18, R69, RZ ;  /* 0x0000004512487223 */ /* 0x004fe200000000ff */
[----:B------:R-:W-:Y:S01]  /*2660*/  FMUL R18, R57, R57 ;  /* 0x0000003939127220 */ /* 0x000fe20000400000 */
[--C-:B-1----:R-:W-:Y:S01]  /*2670*/  FFMA R63, R63, -2, R4.reuse ;  /* 0xc00000003f3f7823 */ /* 0x102fe20000000004 */
[----:B------:R-:W-:Y:S01]  /*2680*/  FMUL R59, R48, R59 ;  /* 0x0000003b303b7220 */ /* 0x000fe20000400000 */
[-C--:B------:R-:W-:Y:S01]  /*2690*/  FFMA R69, R20, R13.reuse, -0.052303962409496307373 ;  /* 0xbd563cae14457423 */ /* 0x080fe2000000000d */
[----:B------:R-:W-:Y:S01]  /*26a0*/  FFMA R71, R18, R13, -0.052303962409496307373 ;  /* 0xbd563cae12477423 */ /* 0x000fe2000000000d */
[----:B------:R-:W-:Y:S01]  /*26b0*/  FSETP.GE.AND P2, PT, |R55|, 9.010913848876953125, PT ;  /* 0x41102cb43700780b */ /* 0x000fe20003f46200 */
[----:B------:R-:W1:Y:S01]  /*26c0*/  MUFU.RCP R17, R17 ;  /* 0x0000001100117308 */ /* 0x000e620000001000 */
[----:B---3--:R-:W-:Y:S01]  /*26d0*/  FADD R50, R50, 1 ;  /* 0x3f80000032327421 */ /* 0x008fe20000000000 */
[----:B------:R-:W-:Y:S01]  /*26e0*/  FSEL R68, R63, 1, !P0 ;  /* 0x3f8000003f447808 */ /* 0x000fe20004000000 */
[----:B------:R-:W-:Y:S01]  /*26f0*/  FFMA R71, R18, R71, 0.1331529766321182251 ;  /* 0x3e08594112477423 */ /* 0x000fe20000000047 */
[----:B------:R-:W-:Y:S01]  /*2700*/  FSETP.GE.AND P0, PT, |R49|, 9.010913848876953125, PT ;  /* 0x41102cb43100780b */ /* 0x000fe20003f06200 */
[----:B------:R-:W-:Y:S01]  /*2710*/  FMUL R63, |R59|, 2.8853900432586669922 ;  /* 0x4038aa3b3b3f7820 */ /* 0x000fe20000400200 */
[--C-:B------:R-:W-:Y:S01]  /*2720*/  LOP3.LUT R68, R68, 0x80000000, R53.reuse, 0xb8, !PT ;  /* 0x8000000044447812 */ /* 0x100fe200078eb835 */
[C---:B------:R-:W-:Y:S01]  /*2730*/  FFMA R71, R18.reuse, R71, -0.33332768082618713379 ;  /* 0xbeaaa9ed12477423 */ /* 0x040fe20000000047 */
[----:B------:R2:W3:Y:S01]  /*2740*/  MUFU.RCP R65, R50 ;  /* 0x0000003200417308 */ /* 0x0004e20000001000 */
[--C-:B0-----:R-:W-:Y:S01]  /*2750*/  FFMA R51, R51, -2, R4.reuse ;  /* 0xc000000033337823 */ /* 0x101fe20000000004 */
[----:B------:R-:W-:Y:S01]  /*2760*/  @!P1 FFMA R68, R53, R70, R53 ;  /* 0x0000004635449223 */ /* 0x000fe20000000035 */
[----:B------:R-:W-:Y:S01]  /*2770*/  FFMA R74, R18, R71, RZ ;  /* 0x00000047124a7223 */ /* 0x000fe200000000ff */
[----:B------:R-:W-:Y:S01]  /*2780*/  FMUL R18, R59, R59 ;  /* 0x0000003b3b127220 */ /* 0x000fe20000400000 */
[----:B------:R-:W-:Y:S01]  /*2790*/  FSETP.GE.AND P1, PT, |R49|, 0.60000002384185791016, PT ;  /* 0x3f19999a3100780b */ /* 0x000fe20003f26200 */
[----:B------:R-:W-:Y:S01]  /*27a0*/  FFMA R69, R20, R69, 0.1331529766321182251 ;  /* 0x3e08594114457423 */ /* 0x000fe20000000045 */
[----:B------:R-:W-:Y:S01]  /*27b0*/  FFMA R71, -R40, R40, 1 ;  /* 0x3f80000028477423 */ /* 0x000fe20000000128 */
[----:B------:R-:W-:Y:S01]  /*27c0*/  FFMA R53, R18, R13, -0.052303962409496307373 ;  /* 0xbd563cae12357423 */ /* 0x000fe2000000000d */
[--C-:B-1----:R-:W-:Y:S01]  /*27d0*/  FFMA R17, R17, -2, R4.reuse ;  /* 0xc000000011117823 */ /* 0x102fe20000000004 */
[----:B--2---:R-:W-:Y:S01]  /*27e0*/  FSEL R50, R51, 1, !P0 ;  /* 0x3f80000033327808 */ /* 0x004fe20004000000 */
[----:B------:R-:W-:Y:S01]  /*27f0*/  FFMA R69, R20, R69, -0.33332768082618713379 ;  /* 0xbeaaa9ed14457423 */ /* 0x000fe20000000045 */
[----:B------:R-:W-:Y:S01]  /*2800*/  FFMA R53, R18, R53, 0.1331529766321182251 ;  /* 0x3e08594112357423 */ /* 0x000fe20000000035 */
[----:B------:R-:W-:Y:S01]  /*2810*/  FSETP.GE.AND P0, PT, |R59|, 9.010913848876953125, PT ;  /* 0x41102cb43b00780b */ /* 0x000fe20003f06200 */
[----:B------:R-:W-:Y:S01]  /*2820*/  FADD R40, R40, 1 ;  /* 0x3f80000028287421 */ /* 0x000fe20000000000 */
[----:B------:R-:W-:Y:S01]  /*2830*/  FSEL R51, R17, 1, !P4 ;  /* 0x3f80000011337808 */ /* 0x000fe20006000000 */
[----:B------:R-:W-:Y:S01]  /*2840*/  FFMA R53, R18, R53, -0.33332768082618713379 ;  /* 0xbeaaa9ed12357423 */ /* 0x000fe20000000035 */
[----:B------:R-:W0:Y:S01]  /*2850*/  MUFU.EX2 R17, R63 ;  /* 0x0000003f00117308 */ /* 0x000e220000000800 */
[--C-:B---3--:R-:W-:Y:S01]  /*2860*/  FFMA R65, R65, -2, R4.reuse ;  /* 0xc000000041417823 */ /* 0x108fe20000000004 */
[----:B------:R-:W-:Y:S01]  /*2870*/  FFMA R20, R20, R69, RZ ;  /* 0x0000004514147223 */ /* 0x000fe200000000ff */
[----:B------:R-:W-:Y:S01]  /*2880*/  FFMA R70, R18, R53, RZ ;  /* 0x0000003512467223 */ /* 0x000fe200000000ff */
[----:B------:R-:W-:Y:S01]  /*2890*/  FMUL R53, R42, 0.10703222453594207764 ;  /* 0x3ddb33b62a357820 */ /* 0x000fe20000400000 */
[--C-:B------:R-:W-:Y:S01]  /*28a0*/  LOP3.LUT R50, R50, 0x80000000, R49.reuse, 0xb8, !PT ;  /* 0x8000000032327812 */ /* 0x100fe200078eb831 */
[----:B------:R-:W-:Y:S01]  /*28b0*/  @!P1 FFMA R50, R49, R72, R49 ;  /* 0x0000004831329223 */ /* 0x000fe20000000031 */
[----:B------:R-:W-:Y:S01]  /*28c0*/  FSEL R76, R65, 1, !P2 ;  /* 0x3f800000414c7808 */ /* 0x000fe20005000000 */
[----:B------:R-:W-:Y:S01]  /*28d0*/  FMUL R72, R43, 0.10703222453594207764 ;  /* 0x3ddb33b62b487820 */ /* 0x000fe20000400000 */
[--C-:B------:R-:W-:Y:S01]  /*28e0*/  LOP3.LUT R51, R51, 0x80000000, R57.reuse, 0xb8, !PT ;  /* 0x8000000033337812 */ /* 0x100fe200078eb839 */
[----:B------:R-:W-:Y:S01]  /*28f0*/  @!P5 FFMA R51, R57, R74, R57 ;  /* 0x0000004a3933d223 */ /* 0x000fe20000000039 */
[--C-:B------:R-:W-:Y:S01]  /*2900*/  LOP3.LUT R18, R76, 0x80000000, R55.reuse, 0xb8, !PT ;  /* 0x800000004c127812 */ /* 0x100fe200078eb837 */
[----:B------:R-:W-:Y:S01]  /*2910*/  @!P3 FFMA R18, R55, R20, R55 ;  /* 0x000000143712b223 */ /* 0x000fe20000000037 */
[----:B------:R-:W-:Y:S01]  /*2920*/  FFMA R20, R42, R53, 0.79788458347320556641 ;  /* 0x3f4c422a2a147423 */ /* 0x000fe20000000035 */
[----:B------:R-:W-:Y:S01]  /*2930*/  FFMA R57, -R34, R34, 1 ;  /* 0x3f80000022397423 */ /* 0x000fe20000000122 */
[----:B------:R-:W-:Y:S01]  /*2940*/  FFMA R49, R43, R72, 0.79788458347320556641 ;  /* 0x3f4c422a2b317423 */ /* 0x000fe20000000048 */
[----:B------:R-:W-:Y:S01]  /*2950*/  FFMA R72, -R21, R21, 1 ;  /* 0x3f80000015487423 */ /* 0x000fe20000000115 */
[----:B0-----:R-:W-:Y:S01]  /*2960*/  FADD R17, R17, 1 ;  /* 0x3f80000011117421 */ /* 0x001fe20000000000 */
[----:B------:R-:W-:Y:S01]  /*2970*/  FMUL R57, R57, R20 ;  /* 0x0000001439397220 */ /* 0x000fe20000400000 */
[----:B------:R-:W-:Y:S01]  /*2980*/  FMUL R74, R37, 0.10703222453594207764 ;  /* 0x3ddb33b6254a7820 */ /* 0x000fe20000400000 */
[----:B------:R-:W-:Y:S01]  /*2990*/  FMUL R20, R39, 0.10703222453594207764 ;  /* 0x3ddb33b627147820 */ /* 0x000fe20000400000 */
[----:B------:R-:W-:Y:S01]  /*29a0*/  FMUL R72, R72, R49 ;  /* 0x0000003148487220 */ /* 0x000fe20000400000 */
[----:B------:R-:W-:Y:S01]  /*29b0*/  FFMA R69, -R47, R47, 1 ;  /* 0x3f8000002f457423 */ /* 0x000fe2000000012f */
[----:B------:R-:W0:Y:S01]  /*29c0*/  MUFU.RCP R17, R17 ;  /* 0x0000001100117308 */ /* 0x000e220000001000 */
[----:B------:R-:W-:Y:S01]  /*29d0*/  FFMA R74, R37, R74, 0.79788458347320556641 ;  /* 0x3f4c422a254a7423 */ /* 0x000fe2000000004a */
[----:B------:R-:W-:Y:S01]  /*29e0*/  FFMA R20, R39, R20, 0.79788458347320556641 ;  /* 0x3f4c422a27147423 */ /* 0x000fe20000000014 */
[C---:B------:R-:W-:Y:S01]  /*29f0*/  FMUL R49, R60.reuse, 0.10703222453594207764 ;  /* 0x3ddb33b63c317820 */ /* 0x040fe20000400000 */
[----:B------:R-:W-:Y:S01]  /*2a00*/  FFMA R63, -R41, R41, 1 ;  /* 0x3f800000293f7423 */ /* 0x000fe20000000129 */
[----:B------:R-:W-:Y:S01]  /*2a10*/  FMUL R71, R71, R74 ;  /* 0x0000004a47477220 */ /* 0x000fe20000400000 */
[----:B------:R-:W-:Y:S01]  /*2a20*/  FMUL R69, R69, R20 ;  /* 0x0000001445457220 */ /* 0x000fe20000400000 */
[----:B------:R-:W-:Y:S01]  /*2a30*/  FMUL R74, R61, 0.10703222453594207764 ;  /* 0x3ddb33b63d4a7820 */ /* 0x000fe20000400000 */
[----:B------:R-:W-:Y:S01]  /*2a40*/  FFMA R20, R60, R49, 0.79788458347320556641 ;  /* 0x3f4c422a3c147423 */ /* 0x000fe20000000031 */
[----:B------:R-:W-:Y:S01]  /*2a50*/  FSETP.GE.AND P1, PT, |R59|, 0.60000002384185791016, PT ;  /* 0x3f19999a3b00780b */ /* 0x000fe20003f26200 */
[----:B------:R-:W-:Y:S01]  /*2a60*/  FFMA R67, -R50, R50, 1 ;  /* 0x3f80000032437423 */ /* 0x000fe20000000132 */
[----:B------:R-:W-:Y:S01]  /*2a70*/  FFMA R74, R61, R74, 0.79788458347320556641 ;  /* 0x3f4c422a3d4a7423 */ /* 0x000fe2000000004a */
[----:B------:R-:W-:Y:S01]  /*2a80*/  FMUL R63, R63, R20 ;  /* 0x000000143f3f7220 */ /* 0x000fe20000400000 */
[----:B------:R-:W-:Y:S01]  /*2a90*/  FMUL R76, R19, 0.10703222453594207764 ;  /* 0x3ddb33b6134c7820 */ /* 0x000fe20000400000 */
[----:B------:R-:W-:Y:S01]  /*2aa0*/  FFMA R65, -R35, R35, 1 ;  /* 0x3f80000023417423 */ /* 0x000fe20000000123 */
[----:B------:R-:W-:Y:S01]  /*2ab0*/  FMUL R67, R67, R74 ;  /* 0x0000004a43437220 */ /* 0x000fe20000400000 */
[----:B------:R-:W-:Y:S01]  /*2ac0*/  FADD R47, R47, 1 ;  /* 0x3f8000002f2f7421 */ /* 0x000fe20000000000 */
[----:B0-----:R-:W-:Y:S01]  /*2ad0*/  FFMA R49, R17, -2, R4 ;  /* 0xc000000011317823 */ /* 0x001fe20000000004 */
[----:B------:R-:W-:Y:S01]  /*2ae0*/  FMUL R17, R48, 0.10703222453594207764 ;  /* 0x3ddb33b630117820 */ /* 0x000fe20000400000 */
[----:B------:R-:W-:-:S03]  /*2af0*/  FFMA R76, R19, R76, 0.79788458347320556641 ;  /* 0x3f4c422a134c7423 */ /* 0x000fc6000000004c */
[----:B------:R-:W-:Y:S01]  /*2b00*/  FFMA R20, R48, R17, 0.79788458347320556641 ;  /* 0x3f4c422a30147423 */ /* 0x000fe20000000011 */
[----:B------:R-:W-:Y:S01]  /*2b10*/  IMAD.MOV.U32 R17, RZ, RZ, 0x3f000000 ;  /* 0x3f000000ff117424 */ /* 0x000fe200078e00ff */
[----:B------:R-:W-:Y:S01]  /*2b20*/  FSEL R74, R49, 1, !P0 ;  /* 0x3f800000314a7808 */ /* 0x000fe20004000000 */
[----:B------:R-:W-:Y:S01]  /*2b30*/  FFMA R49, -R51, R51, 1 ;  /* 0x3f80000033317423 */ /* 0x000fe20000000133 */
[----:B------:R-:W-:Y:S01]  /*2b40*/  ISETP.GE.U32.AND P0, PT, R3, UR7, PT ;  /* 0x0000000703007c0c */ /* 0x000fe2000bf06070 */
[-C--:B------:R-:W-:Y:S01]  /*2b50*/  FFMA R53, R52, R17.reuse, 0.5 ;  /* 0x3f00000034357423 */ /* 0x080fe20000000011 */
[----:B------:R-:W-:Y:S01]  /*2b60*/  FFMA R62, R62, R17, 0.5 ;  /* 0x3f0000003e3e7423 */ /* 0x000fe20000000011 */
[----:B------:R-:W-:Y:S01]  /*2b70*/  FMUL R49, R49, R20 ;  /* 0x0000001431317220 */ /* 0x000fe20000400000 */
[--C-:B------:R-:W-:Y:S01]  /*2b80*/  LOP3.LUT R20, R74, 0x80000000, R59.reuse, 0xb8, !PT ;  /* 0x800000004a147812 */ /* 0x100fe200078eb83b */
[C---:B------:R-:W-:Y:S01]  /*2b90*/  FMUL R53, R42.reuse, R53 ;  /* 0x000000352a357220 */ /* 0x040fe20000400000 */
[----:B------:R-:W-:Y:S01]  /*2ba0*/  @!P1 FFMA R20, R59, R70, R59 ;  /* 0x000000463b149223 */ /* 0x000fe2000000003b */
[----:B------:R-:W-:Y:S01]  /*2bb0*/  FMUL R42, R42, 0.5 ;  /* 0x3f0000002a2a7820 */ /* 0x000fe20000400000 */
[-C--:B------:R-:W-:Y:S01]  /*2bc0*/  FFMA R64, R64, R17.reuse, 0.5 ;  /* 0x3f00000040407423 */ /* 0x080fe20000000011 */
[C---:B------:R-:W-:Y:S01]  /*2bd0*/  FMUL R52, R43.reuse, R62 ;  /* 0x0000003e2b347220 */ /* 0x040fe20000400000 */
[-C--:B------:R-:W-:Y:S01]  /*2be0*/  FFMA R58, R58, R17.reuse, 0.5 ;  /* 0x3f0000003a3a7423 */ /* 0x080fe20000000011 */
[-C--:B------:R-:W-:Y:S01]  /*2bf0*/  FFMA R59, R68, R17.reuse, 0.5 ;  /* 0x3f000000443b7423 */ /* 0x080fe20000000011 */
[----:B------:R-:W-:Y:S01]  /*2c00*/  FMUL R43, R43, 0.5 ;  /* 0x3f0000002b2b7820 */ /* 0x000fe20000400000 */
[----:B------:R-:W-:Y:S01]  /*2c10*/  FFMA R66, R66, R17, 0.5 ;  /* 0x3f00000042427423 */ /* 0x000fe20000000011 */
[C---:B------:R-:W-:Y:S01]  /*2c20*/  FMUL R62, R37.reuse, 0.5 ;  /* 0x3f000000253e7820 */ /* 0x040fe20000400000 */
[----:B------:R-:W-:Y:S01]  /*2c30*/  FMUL R42, R42, R57 ;  /* 0x000000392a2a7220 */ /* 0x000fe20000400000 */
[----:B------:R-:W-:Y:S01]  /*2c40*/  FMUL R55, R37, R64 ;  /* 0x0000004025377220 */ /* 0x000fe20000400000 */
[----:B------:R-:W-:Y:S01]  /*2c50*/  FMUL R57, R19, R58 ;  /* 0x0000003a13397220 */ /* 0x000fe20000400000 */
[C---:B------:R-:W-:Y:S01]  /*2c60*/  FMUL R59, R60.reuse, R59 ;  /* 0x0000003b3c3b7220 */ /* 0x040fe20000400000 */
[----:B------:R-:W-:Y:S01]  /*2c70*/  FMUL R64, R43, R72 ;  /* 0x000000482b407220 */ /* 0x000fe20000400000 */
[C---:B------:R-:W-:Y:S01]  /*2c80*/  FMUL R58, R39.reuse, R66 ;  /* 0x00000042273a7220 */ /* 0x040fe20000400000 */
[----:B------:R-:W-:Y:S01]  /*2c90*/  FMUL R60, R60, 0.5 ;  /* 0x3f0000003c3c7820 */ /* 0x000fe20000400000 */
[----:B------:R-:W-:Y:S01]  /*2ca0*/  FMUL R43, R62, R71 ;  /* 0x000000473e2b7220 */ /* 0x000fe20000400000 */
[----:B------:R-:W-:Y:S01]  /*2cb0*/  FMUL R66, R39, 0.5 ;  /* 0x3f00000027427820 */ /* 0x000fe20000400000 */
[----:B------:R-:W-:Y:S01]  /*2cc0*/  FFMA R18, R18, R17, 0.5 ;  /* 0x3f00000012127423 */ /* 0x000fe20000000011 */
[----:B------:R-:W-:Y:S01]  /*2cd0*/  FMUL R62, R19, 0.5 ;  /* 0x3f000000133e7820 */ /* 0x000fe20000400000 */
[----:B------:R-:W-:Y:S01]  /*2ce0*/  HFMA2 R39, -RZ, RZ, 0, 0 ;  /* 0x00000000ff277431 */ /* 0x000fe200000001ff */
[----:B------:R-:W-:Y:S01]  /*2cf0*/  SHF.R.U32.HI R19, RZ, 0x1, R0 ;  /* 0x00000001ff137819 */ /* 0x000fe20000011600 */
[----:B------:R-:W-:Y:S01]  /*2d00*/  FMUL R63, R60, R63 ;  /* 0x0000003f3c3f7220 */ /* 0x000fe20000400000 */
[----:B------:R-:W-:Y:S01]  /*2d10*/  ISETP.GE.U32.OR P0, PT, R38, UR14, P0 ;  /* 0x0000000e26007c0c */ /* 0x000fe20008706470 */
[----:B------:R-:W-:Y:S01]  /*2d20*/  FMUL R65, R65, R76 ;  /* 0x0000004c41417220 */ /* 0x000fe20000400000 */
[----:B------:R-:W-:Y:S01]  /*2d30*/  FMUL R60, R61, R18 ;  /* 0x000000123d3c7220 */ /* 0x000fe20000400000 */
[----:B-----5:R-:W-:Y:S01]  /*2d40*/  SHF.L.U32 R18, R56, 0x10, RZ ;  /* 0x0000001038127819 */ /* 0x020fe200000006ff */
[----:B------:R-:W-:Y:S01]  /*2d50*/  FMUL R66, R66, R69 ;  /* 0x0000004542427220 */ /* 0x000fe20000400000 */
[----:B------:R-:W-:Y:S01]  /*2d60*/  LOP3.LUT R19, R19, 0x1f0, RZ, 0xc0, !PT ;  /* 0x000001f013137812 */ /* 0x000fe200078ec0ff */
[----:B------:R-:W-:Y:S01]  /*2d70*/  FMUL R65, R62, R65 ;  /* 0x000000413e417220 */ /* 0x000fe20000400000 */
[----:B------:R-:W-:Y:S01]  /*2d80*/  FMUL R62, R61, 0.5 ;  /* 0x3f0000003d3e7820 */ /* 0x000fe20000400000 */
[----:B------:R-:W-:Y:S01]  /*2d90*/  FFMA R61, R20, R17, 0.5 ;  /* 0x3f000000143d7423 */ /* 0x000fe20000000011 */
[----:B------:R-:W-:Y:S01]  /*2da0*/  FMUL R37, R18, 0.044714998453855514526 ;  /* 0x3d37271312257820 */ /* 0x000fe20000400000 */
[----:B------:R-:W-:-:S04]  /*2db0*/  IMAD.WIDE.U32 R38, R19, UR26, R38 ;  /* 0x0000001a13267c25 */ /* 0x000fc8000f8e0026 */
[----:B------:R-:W-:Y:S01]  /*2dc0*/  FMUL R62, R62, R67 ;  /* 0x000000433e3e7220 */ /* 0x000fe20000400000 */
[----:B------:R-:W-:Y:S01]  /*2dd0*/  FMUL R61, R48, R61 ;  /* 0x0000003d303d7220 */ /* 0x000fe20000400000 */
[C---:B------:R-:W-:Y:S01]  /*2de0*/  FMUL R67, R18.reuse, 0.79788458347320556641 ;  /* 0x3f4c422a12437820 */ /* 0x040fe20000400000 */
[----:B------:R-:W-:Y:S02]  /*2df0*/  IMAD R20, R19, UR34, RZ ;  /* 0x0000002213147c24 */ /* 0x000fe4000f8e02ff */
[----:B------:R-:W-:Y:S01]  /*2e00*/  FFMA R70, R18, R37, 1 ;  /* 0x3f80000012467423 */ /* 0x000fe20000000025 */
[----:B------:R-:W-:Y:S01]  /*2e10*/  FMUL R48, R48, 0.5 ;  /* 0x3f00000030307820 */ /* 0x000fe20000400000 */
[----:B------:R-:W-:Y:S01]  /*2e20*/  @!P0 IADD3 R68, P1, PT, R38, UR26, RZ ;  /* 0x0000001a26448c10 */ /* 0x000fe2000ff3e0ff */
[----:B------:R-:W-:Y:S01]  /*2e30*/  FADD R69, R21, 1 ;  /* 0x3f80000015457421 */ /* 0x000fe20000000000 */
[----:B------:R-:W-:Y:S01]  /*2e40*/  IADD3 R37, PT, PT, R20, R39, RZ ;  /* 0x0000002714257210 */ /* 0x000fe20007ffe0ff */
[----:B------:R-:W-:Y:S01]  /*2e50*/  FMUL R21, R67, R70 ;  /* 0x0000004643157220 */ /* 0x000fe20000400000 */
[----:B------:R-:W-:Y:S01]  /*2e60*/  FMUL R67, R48, R49 ;  /* 0x0000003130437220 */ /* 0x000fe20000400000 */
[----:B------:R-:W-:Y:S01]  /*2e70*/  FFMA R64, R69, 0.5, R64 ;  /* 0x3f00000045407823 */ /* 0x000fe20000000040 */
[----:B------:R-:W-:Y:S01]  /*2e80*/  @!P0 IADD3.X R49, PT, PT, R37, UR34, RZ, P1, !PT ;  /* 0x0000002225318c10 */ /* 0x000fe20008ffe4ff */
[----:B------:R-:W-:Y:S01]  /*2e90*/  FADD R69, R34, 1 ;  /* 0x3f80000022457421 */ /* 0x000fe20000000000 */
[----:B------:R-:W-:Y:S01]  /*2ea0*/  @!P0 LEA R48, P1, R68, UR22, 0x1 ;  /* 0x0000001644308c11 */ /* 0x000fe2000f8208ff */
[----:B------:R-:W-:Y:S01]  /*2eb0*/  FADD R71, R50, 1 ;  /* 0x3f80000032477421 */ /* 0x000fe20000000000 */
[----:B------:R-:W-:Y:S01]  /*2ec0*/  @!P0 IADD3 R34, P2, PT, R38, UR35, RZ ;  /* 0x0000002326228c10 */ /* 0x000fe2000ff5e0ff */
[----:B------:R-:W-:Y:S01]  /*2ed0*/  FFMA R69, R69, 0.5, R42 ;  /* 0x3f00000045457823 */ /* 0x000fe2000000002a */
[----:B------:R-:W-:Y:S01]  /*2ee0*/  @!P0 LEA.HI.X R49, R68, UR9, R49, 0x1, P1 ;  /* 0x0000000944318c11 */ /* 0x000fe200088f0c31 */
        /* <DEDUP_REMOVED lines=11> */
[C---:B------:R-:W-:Y:S01]  /*2fa0*/  @!P0 LEA R40, P1, R35.reuse, UR12, 0x1 ;  /* 0x0000000c23288c11 */ /* 0x040fe2000f8208ff */
[----:B------:R-:W-:Y:S01]  /*2fb0*/  FFMA R67, R50, 0.5, R67 ;  /* 0x3f00000032437823 */ /* 0x000fe20000000043 */
[----:B------:R-:W-:Y:S01]  /*2fc0*/  @!P0 IADD3 R47, P2, PT, R38, UR35, RZ ;  /* 0x00000023262f8c10 */ /* 0x000fe2000ff5e0ff */
[----:B------:R-:W-:Y:S01]  /*2fd0*/  FFMA R63, R34, 0.5, R63 ;  /* 0x3f000000223f7823 */ /* 0x000fe2000000003f */
[----:B------:R-:W-:Y:S01]  /*2fe0*/  @!P0 LEA.HI.X R41, R35, UR13, R70, 0x1, P1 ;  /* 0x0000000d23298c11 */ /* 0x000fe200088f0c46 */
[----:B------:R-:W-:Y:S01]  /*2ff0*/  FMUL R53, R46, R53 ;  /* 0x000000352e357220 */ /* 0x000fe20000400000 */
[----:B------:R-:W-:Y:S01]  /*3000*/  SHF.L.U32 R50, R45, 0x10, RZ ;  /* 0x000000102d327819 */ /* 0x000fe200000006ff */
[----:B------:R-:W-:Y:S01]  /*3010*/  FMUL R69, R69, R46 ;  /* 0x0000002e45457220 */ /* 0x000fe20000400000 */
[----:B------:R-:W-:Y:S01]  /*3020*/  @!P0 IADD3.X R70, PT, PT, R37, UR36, RZ, P2, !PT ;  /* 0x0000002425468c10 */ /* 0x000fe200097fe4ff */
[----:B------:R-:W-:Y:S01]  /*3030*/  FFMA R62, R71, 0.5, R62 ;  /* 0x3f000000473e7823 */ /* 0x000fe2000000003e */
[----:B------:R-:W-:Y:S01]  /*3040*/  @!P0 LEA R34, P1, R47, UR12, 0x1 ;  /* 0x0000000c2f228c11 */ /* 0x000fe2000f8208ff */
[----:B------:R-:W-:Y:S01]  /*3050*/  FMUL R68, R68, R23 ;  /* 0x0000001744447220 */ /* 0x000fe20000400000 */
[----:B------:R-:W-:Y:S01]  /*3060*/  SHF.L.U32 R45, R44, 0x10, RZ ;  /* 0x000000102c2d7819 */ /* 0x000fe200000006ff */
[----:B------:R-:W-:Y:S01]  /*3070*/  FMUL R65, R65, R50 ;  /* 0x0000003241417220 */ /* 0x000fe20000400000 */
[----:B------:R-:W-:-:S02]  /*3080*/  SHF.L.U32 R44, R24, 0x10, RZ ;  /* 0x00000010182c7819 */ /* 0x000fc400000006ff */
[----:B------:R-:W-:Y:S01]  /*3090*/  SHF.L.U32 R51, R22, 0x10, RZ ;  /* 0x0000001016337819 */ /* 0x000fe200000006ff */
[----:B------:R-:W-:Y:S01]  /*30a0*/  FMUL R24, R45, R58 ;  /* 0x0000003a2d187220 */ /* 0x000fe20000400000 */
[----:B------:R-:W-:Y:S01]  /*30b0*/  @!P0 LEA.HI.X R35, R47, UR13, R70, 0x1, P1 ;  /* 0x0000000d2f238c11 */ /* 0x000fe200088f0c46 */
[----:B------:R-:W-:Y:S02]  /*30c0*/  IMAD.U32 R47, R25, 0x10000, RZ ;  /* 0x00010000192f7824 */ /* 0x000fe400078e00ff */
[----:B------:R-:W-:Y:S01]  /*30d0*/  FMUL R66, R66, R45 ;  /* 0x0000002d42427220 */ /* 0x000fe20000400000 */
[----:B------:R-:W-:Y:S01]  /*30e0*/  SHF.L.U32 R46, R27, 0x10, RZ ;  /* 0x000000101b2e7819 */ /* 0x000fe200000006ff */
[----:B------:R-:W-:Y:S01]  /*30f0*/  FMUL R25, R44, R59 ;  /* 0x0000003b2c197220 */ /* 0x000fe20000400000 */
[----:B------:R-:W-:Y:S01]  /*3100*/  FMUL R63, R63, R44 ;  /* 0x0000002c3f3f7220 */ /* 0x000fe20000400000 */
[----:B------:R-:W-:Y:S01]  /*3110*/  SHF.L.U32 R45, R26, 0x10, RZ ;  /* 0x000000101a2d7819 */ /* 0x000fe200000006ff */
[----:B------:R-:W-:Y:S01]  /*3120*/  FMUL R64, R64, R51 ;  /* 0x0000003340407220 */ /* 0x000fe20000400000 */
[----:B------:R-:W-:Y:S01]  /*3130*/  SHF.L.U32 R44, R33, 0x10, RZ ;  /* 0x00000010212c7819 */ /* 0x000fe200000006ff */
[----:B------:R-:W-:Y:S01]  /*3140*/  FMUL R27, R46, R61 ;  /* 0x0000003d2e1b7220 */ /* 0x000fe20000400000 */
[----:B------:R-:W-:Y:S01]  /*3150*/  FMUL R67, R67, R46 ;  /* 0x0000002e43437220 */ /* 0x000fe20000400000 */
[----:B------:R-:W-:Y:S01]  /*3160*/  SHF.L.U32 R33, R28, 0x10, RZ ;  /* 0x000000101c217819 */ /* 0x000fe200000006ff */
[----:B------:R-:W-:Y:S01]  /*3170*/  FMUL R45, R64, R45 ;  /* 0x0000002d402d7220 */ /* 0x000fe20000400000 */
[----:B------:R-:W-:-:S02]  /*3180*/  IMAD.U32 R28, R31, 0x10000, RZ ;  /* 0x000100001f1c7824 */ /* 0x000fc400078e00ff */
[----:B------:R-:W-:Y:S01]  /*3190*/  FMUL R46, R69, R44 ;  /* 0x0000002c452e7220 */ /* 0x000fe20000400000 */
        /* <DEDUP_REMOVED lines=8> */
[----:B------:R-:W-:Y:S01]  /*3220*/  FMUL R29, R46, UR19 ;  /* 0x000000132e1d7c20 */ /* 0x000fe20008400000 */
[----:B------:R-:W-:Y:S01]  /*3230*/  SHF.L.U32 R32, R36, 0x10, RZ ;  /* 0x0000001024207819 */ /* 0x000fe200000006ff */
[C---:B------:R-:W-:Y:S01]  /*3240*/  FMUL R28, R45.reuse, UR19 ;  /* 0x000000132d1c7c20 */ /* 0x040fe20008400000 */
[----:B------:R-:W-:Y:S01]  /*3250*/  FMNMX3 R46, |R45|, RZ, |R46|, !PT ;  /* 0x000000ff2d2e7276 */ /* 0x000fe2000780062e */
[----:B------:R-:W-:Y:S01]  /*3260*/  FMUL R47, R47, R30 ;  /* 0x0000001e2f2f7220 */ /* 0x000fe20000400000 */
[----:B------:R-:W-:Y:S01]  /*3270*/  FMUL R30, R33, UR19 ;  /* 0x00000013211e7c20 */ /* 0x000fe20008400000 */
[----:B------:R-:W-:Y:S01]  /*3280*/  FMUL R60, R67, R32 ;  /* 0x00000020433c7220 */ /* 0x000fe20000400000 */
[----:B------:R-:W-:Y:S01]  /*3290*/  FMUL R31, R50, UR19 ;  /* 0x00000013321f7c20 */ /* 0x000fe20008400000 */
[----:B------:R-:W-:Y:S01]  /*32a0*/  FMNMX3 R46, |R33|, R46, |R50|, !PT ;  /* 0x0000002e212e7276 */ /* 0x000fe20007800632 */
[----:B------:R-:W-:Y:S01]  /*32b0*/  FMUL R32, R66, UR19 ;  /* 0x0000001342207c20 */ /* 0x000fe20008400000 */
[----:B------:R-:W-:Y:S01]  /*32c0*/  FMUL R33, R63, UR19 ;  /* 0x000000133f217c20 */ /* 0x000fe20008400000 */
[----:B------:R-:W-:Y:S01]  /*32d0*/  @!P0 LEA R44, P1, R38, UR22, 0x1 ;  /* 0x00000016262c8c11 */ /* 0x000fe2000f8208ff */
[----:B------:R-:W-:Y:S01]  /*32e0*/  FMUL R52, R51, R52 ;  /* 0x0000003433347220 */ /* 0x000fe20000400000 */
[----:B------:R-:W-:Y:S01]  /*32f0*/  F2FP.SATFINITE.E4M3.F32.PACK_AB_MERGE_C R28, RZ, R28, RZ ;  /* 0x0000001cff1c723e */ /* 0x000fe200048070ff */
[----:B------:R-:W-:Y:S01]  /*3300*/  FMUL R50, R47, UR19 ;  /* 0x000000132f327c20 */ /* 0x000fe20008400000 */
[----:B------:R-:W-:-:S02]  /*3310*/  F2FP.SATFINITE.E4M3.F32.PACK_AB_MERGE_C R29, RZ, R29, RZ ;  /* 0x0000001dff1d723e */ /* 0x000fc400048070ff */
[----:B------:R-:W-:Y:S02]  /*3320*/  F2FP.SATFINITE.E4M3.F32.PACK_AB_MERGE_C R30, RZ, R30, RZ ;  /* 0x0000001eff1e723e */ /* 0x000fe400048070ff */
[----:B------:R-:W-:Y:S02]  /*3330*/  F2FP.SATFINITE.E4M3.F32.PACK_AB_MERGE_C R31, RZ, R31, RZ ;  /* 0x0000001fff1f723e */ /* 0x000fe400048070ff */
[----:B------:R-:W-:Y:S02]  /*3340*/  F2FP.SATFINITE.E4M3.F32.PACK_AB_MERGE_C R32, RZ, R32, RZ ;  /* 0x00000020ff20723e */ /* 0x000fe400048070ff */
[----:B------:R-:W-:Y:S02]  /*3350*/  F2FP.SATFINITE.E4M3.F32.PACK_AB_MERGE_C R33, RZ, R33, RZ ;  /* 0x00000021ff21723e */ /* 0x000fe400048070ff */
[----:B------:R-:W-:Y:S02]  /*3360*/  @!P0 LEA.HI.X R45, R38, UR9, R37, 0x1, P1 ;  /* 0x00000009262d8c11 */ /* 0x000fe400088f0c25 */
[----:B------:R-:W-:-:S02]  /*3370*/  @!P0 PRMT R51, R29, 0x7604, R28 ;  /* 0x000076041d338816 */ /* 0x000fc4000000001c */
[----:B------:R-:W-:Y:S02]  /*3380*/  @!P0 PRMT R55, R31, 0x7604, R30 ;  /* 0x000076041f378816 */ /* 0x000fe4000000001e */
[----:B------:R-:W-:Y:S01]  /*3390*/  @!P0 PRMT R57, R33, 0x7604, R32 ;  /* 0x0000760421398816 */ /* 0x000fe20000000020 */
[----:B------:R0:W-:Y:S01]  /*33a0*/  @!P0 STG.E.U16 desc[UR24][R44.64], R51 ;  /* 0x000000332c008986 */ /* 0x0001e2000c101518 */
[----:B------:R-:W-:Y:S02]  /*33b0*/  FMNMX3 R46, |R66|, R46, |R63|, !PT ;  /* 0x0000002e422e7276 */ /* 0x000fe4000780063f */
[C---:B------:R-:W-:Y:S01]  /*33c0*/  @!P0 LEA R58, P1, R38.reuse, UR12, 0x1 ;  /* 0x0000000c263a8c11 */ /* 0x040fe2000f8208ff */
[----:B------:R1:W-:Y:S01]  /*33d0*/  @!P0 STG.E.U16 desc[UR24][R48.64], R55 ;  /* 0x0000003730008986 */ /* 0x0003e2000c101518 */
[----:B------:R-:W-:Y:S02]  /*33e0*/  FMNMX3 R46, |R47|, R46, |R60|, !PT ;  /* 0x0000002e2f2e7276 */ /* 0x000fe4000780063c */
[----:B------:R-:W-:Y:S01]  /*33f0*/  @!P0 LEA.HI.X R59, R38, UR13, R37, 0x1, P1 ;  /* 0x0000000d263b8c11 */ /* 0x000fe200088f0c25 */
[----:B------:R2:W-:Y:S01]  /*3400*/  @!P0 STG.E.U16 desc[UR24][R42.64], R57 ;  /* 0x000000392a008986 */ /* 0x0005e2000c101518 */
[C---:B0-----:R-:W-:Y:S01]  /*3410*/  FMNMX3 R44, |R52|.reuse, R46, |R53|, !PT ;  /* 0x0000002e342c7276 */ /* 0x041fe20007800635 */
[----:B------:R-:W-:Y:S01]  /*3420*/  FMUL R45, R52, UR19 ;  /* 0x00000013342d7c20 */ /* 0x000fe20008400000 */
[----:B------:R-:W-:Y:S01]  /*3430*/  FMUL R46, R53, UR19 ;  /* 0x00000013352e7c20 */ /* 0x000fe20008400000 */
[----:B------:R-:W-:Y:S01]  /*3440*/  FMUL R51, R60, UR19 ;  /* 0x000000133c337c20 */ /* 0x000fe20008400000 */
[----:B-1----:R-:W-:Y:S01]  /*3450*/  FMUL R49, R22, UR19 ;  /* 0x0000001316317c20 */ /* 0x002fe20008400000 */
[----:B------:R-:W-:Y:S01]  /*3460*/  FMUL R52, R23, UR19 ;  /* 0x0000001317347c20 */ /* 0x000fe20008400000 */
[----:B------:R-:W-:-:S02]  /*3470*/  F2FP.SATFINITE.E4M3.F32.PACK_AB_MERGE_C R45, RZ, R45, RZ ;  /* 0x0000002dff2d723e */ /* 0x000fc400048070ff */
[----:B------:R-:W-:Y:S02]  /*3480*/  F2FP.SATFINITE.E4M3.F32.PACK_AB_MERGE_C R46, RZ, R46, RZ ;  /* 0x0000002eff2e723e */ /* 0x000fe400048070ff */
[----:B------:R-:W-:Y:S02]  /*3490*/  F2FP.SATFINITE.E4M3.F32.PACK_AB_MERGE_C R47, RZ, R51, RZ ;  /* 0x00000033ff2f723e */ /* 0x000fe400048070ff */
[----:B------:R-:W-:Y:S02]  /*34a0*/  @!P0 PRMT R53, R46, 0x7604, R45 ;  /* 0x000076042e358816 */ /* 0x000fe4000000002d */
[----:B------:R-:W-:Y:S01]  /*34b0*/  F2FP.SATFINITE.E4M3.F32.PACK_AB_MERGE_C R48, RZ, R50, RZ ;  /* 0x00000032ff30723e */ /* 0x000fe200048070ff */
[----:B--2---:R-:W-:Y:S06]  /*34c0*/  @P0 BRA `(.L_x_8592) ;  /* 0x0000000000240947 */ /* 0x004fec0003800000 */
[----:B------:R-:W-:Y:S01]  /*34d0*/  MOV R36, R38 ;  /* 0x0000002600247202 */ /* 0x000fe20000000f00 */
[----:B------:R-:W-:Y:S01]  /*34e0*/  IMAD.U32 R51, RZ, RZ, UR26 ;  /* 0x0000001aff337e24 */ /* 0x000fe2000f8e00ff */
[----:B------:R-:W-:-:S03]  /*34f0*/  UIMAD UR4, UR34, 0x3, URZ ;  /* 0x00000003220478a4 */ /* 0x000fc6000f8e02ff */
[----:B------:R-:W-:-:S05]  /*3500*/  IMAD.WIDE.U32 R50, R51, 0x3, R36 ;  /* 0x0000000333327825 */ /* 0x000fca00078e0024 */
[----:B------:R-:W-:Y:S02]  /*3510*/  IADD3 R43, PT, PT, R51, UR4, RZ ;  /* 0x00000004332b7c10 */ /* 0x000fe4000fffe0ff */
[C---:B------:R-:W-:Y:S02]  /*3520*/  LEA R42, P1, R50.reuse, UR22, 0x1 ;  /* 0x00000016322a7c11 */ /* 0x040fe4000f8208ff */
[----:B------:R-:W-:Y:S02]  /*3530*/  PRMT R51, R47, 0x7604, R48 ;  /* 0x000076042f337816 */ /* 0x000fe40000000030 */
[----:B------:R-:W-:-:S05]  /*3540*/  LEA.HI.X R43, R50, UR9, R43, 0x1, P1 ;  /* 0x00000009322b7c11 */ /* 0x000fca00088f0c2b */
[----:B------:R0:W-:Y:S04]  /*3550*/  STG.E.U16 desc[UR24][R42.64], R51 ;  /* 0x000000332a007986 */ /* 0x0001e8000c101518 */
.L_x_8592:
[----:B------:R-:W-:Y:S05]  /*3560*/  BSYNC.RECONVERGENT B0 ;  /* 0x0000000000007941 */ /* 0x000fea0003800200 */
.L_x_8591:
[C---:B0-----:R-:W-:Y:S01]  /*3570*/  FMUL R43, R18.reuse, 0.035677410662174224854 ;  /* 0x3d12227a122b7820 */ /* 0x041fe20000400000 */
[----:B------:R-:W-:Y:S01]  /*3580*/  FMUL R42, R25, UR19 ;  /* 0x00000013192a7c20 */ /* 0x000fe20008400000 */
[----:B------:R-:W-:Y:S01]  /*3590*/  F2FP.SATFINITE.E4M3.F32.PACK_AB_MERGE_C R50, RZ, R52, RZ ;  /* 0x00000034ff32723e */ /* 0x000fe200048070ff */
[----:B------:R0:W-:Y:S01]  /*35a0*/  @!P0 STG.E.U16 desc[UR24][R58.64], R53 ;  /* 0x000000353a008986 */ /* 0x0001e2000c101518 */
[----:B------:R-:W-:Y:S01]  /*35b0*/  FFMA R43, R18, R43, 0.79788458347320556641 ;  /* 0x3f4c422a122b7423 */ /* 0x000fe2000000002b */
[----:B------:R-:W-:Y:S01]  /*35c0*/  FMUL R51, R24, UR19 ;  /* 0x0000001318337c20 */ /* 0x000fe20008400000 */
[----:B------:R-:W-:Y:S01]  /*35d0*/  F2FP.SATFINITE.E4M3.F32.PACK_AB_MERGE_C R52, RZ, R42, RZ ;  /* 0x0000002aff34723e */ /* 0x000fe200048070ff */
[----:B------:R-:W-:Y:S01]  /*35e0*/  FMUL R42, |R21|, 2.8853900432586669922 ;  /* 0x4038aa3b152a7820 */ /* 0x000fe20000400200 */
[----:B------:R-:W-:Y:S01]  /*35f0*/  F2FP.SATFINITE.E4M3.F32.PACK_AB_MERGE_C R49, RZ, R49, RZ ;  /* 0x00000031ff31723e */ /* 0x000fe200048070ff */
[----:B------:R-:W-:Y:S01]  /*3600*/  USHF.L.U64.HI UR8, UR32, 0x2, UR33 ;  /* 0x0000000220087899 */ /* 0x000fe20008010221 */
[----:B------:R-:W-:Y:S01]  /*3610*/  F2FP.SATFINITE.E4M3.F32.PACK_AB_MERGE_C R51, RZ, R51, RZ ;  /* 0x00000033ff33723e */ /* 0x000fe200048070ff */
[----:B------:R-:W-:Y:S01]  /*3620*/  USHF.L.U32 UR6, UR32, 0x2, URZ ;  /* 0x0000000220067899 */ /* 0x000fe200080006ff */
[----:B------:R-:W-:Y:S01]  /*3630*/  @!P0 PRMT R57, R50, 0x7604, R49 ;  /* 0x0000760432398816 */ /* 0x000fe20000000031 */
[----:B------:R-:W1:Y:S01]  /*3640*/  MUFU.EX2 R42, R42 ;  /* 0x0000002a002a7308 */ /* 0x000e620000000800 */
[----:B------:R-:W-:Y:S01]  /*3650*/  USHF.L.U64.HI UR5, UR26, 0x2, UR27 ;  /* 0x000000021a057899 */ /* 0x000fe2000801021b */
[----:B0-----:R-:W-:Y:S01]  /*3660*/  FMUL R53, R18, R43 ;  /* 0x0000002b12357220 */ /* 0x001fe20000400000 */
[----:B------:R-:W-:Y:S01]  /*3670*/  IADD3 R43, PT, PT, R54, 0x1e, RZ ;  /* 0x0000001e362b7810 */ /* 0x000fe20007ffe0ff */
[----:B------:R0:W-:Y:S01]  /*3680*/  @!P0 STG.E.U16 desc[UR24][R40.64], R57 ;  /* 0x0000003928008986 */ /* 0x0001e2000c101518 */
[----:B------:R-:W-:Y:S01]  /*3690*/  IADD3 R54, PT, PT, R3, 0x2, RZ ;  /* 0x0000000203367810 */ /* 0x000fe20007ffe0ff */
[----:B------:R-:W-:Y:S01]  /*36a0*/  FMUL R55, |R53|, 2.8853900432586669922 ;  /* 0x4038aa3b35377820 */ /* 0x000fe20000400200 */
[----:B------:R-:W-:Y:S01]  /*36b0*/  @!P0 PRMT R59, R52, 0x7604, R51 ;  /* 0x00007604343b8816 */ /* 0x000fe20000000033 */
[----:B------:R-:W-:Y:S01]  /*36c0*/  BSSY.RECONVERGENT B0, `(.L_x_8593) ;  /* 0x0000018000007945 */ /* 0x000fe20003800200 */
[----:B------:R-:W-:Y:S01]  /*36d0*/  PRMT R58, R56, 0x7632, R58 ;  /* 0x00007632383a7816 */ /* 0x000fe2000000003a */
[----:B------:R-:W-:Y:S01]  /*36e0*/  FMUL R56, R27, UR19 ;  /* 0x000000131b387c20 */ /* 0x000fe20008400000 */
[----:B------:R-:W-:Y:S01]  /*36f0*/  LOP3.LUT R43, R43, 0x1f, RZ, 0xc0, !PT ;  /* 0x0000001f2b2b7812 */ /* 0x000fe200078ec0ff */
[----:B------:R-:W2:Y:S01]  /*3700*/  MUFU.EX2 R55, R55 ;  /* 0x0000003700377308 */ /* 0x000ea20000000800 */
[----:B------:R-:W-:Y:S01]  /*3710*/  ISETP.GE.U32.AND P1, PT, R54, UR7, PT ;  /* 0x0000000736007c0c */ /* 0x000fe2000bf26070 */
[----:B------:R3:W-:Y:S01]  /*3720*/  @!P0 STG.E.U16 desc[UR24][R34.64], R59 ;  /* 0x0000003b22008986 */ /* 0x0007e2000c101518 */
[----:B------:R-:W-:Y:S01]  /*3730*/  F2FP.SATFINITE.E4M3.F32.PACK_AB_MERGE_C R56, RZ, R56, RZ ;  /* 0x00000038ff38723e */ /* 0x000fe200048070ff */
[----:B0-----:R-:W-:Y:S01]  /*3740*/  FMUL R57, R26, UR19 ;  /* 0x000000131a397c20 */ /* 0x001fe20008400000 */
[----:B------:R-:W-:Y:S01]  /*3750*/  ISETP.LT.U32.AND P1, PT, R43, UR14, !P1 ;  /* 0x0000000e2b007c0c */ /* 0x000fe2000cf21070 */
[----:B-1----:R-:W-:-:S03]  /*3760*/  FADD R42, R42, 1 ;  /* 0x3f8000002a2a7421 */ /* 0x002fc60000000000 */
[----:B------:R-:W-:Y:S01]  /*3770*/  F2FP.SATFINITE.E4M3.F32.PACK_AB_MERGE_C R57, RZ, R57, RZ ;  /* 0x00000039ff39723e */ /* 0x000fe200048070ff */
[----:B---3--:R-:W-:Y:S01]  /*3780*/  IMAD.U32 R34, RZ, RZ, UR6 ;  /* 0x00000006ff227e24 */ /* 0x008fe2000f8e00ff */
[----:B------:R-:W-:Y:S01]  /*3790*/  MOV R35, UR8 ;  /* 0x0000000800237c02 */ /* 0x000fe20008000f00 */
[----:B------:R-:W-:Y:S06]  /*37a0*/  @P0 BRA `(.L_x_8594) ;  /* 0x0000000000240947 */ /* 0x000fec0003800000 */
[----:B------:R-:W-:Y:S01]  /*37b0*/  MOV R39, UR26 ;  /* 0x0000001a00277c02 */ /* 0x000fe20008000f00 */
[----:B------:R-:W-:Y:S01]  /*37c0*/  UIMAD UR4, UR34, 0x3, URZ ;  /* 0x00000003220478a4 */ /* 0x000fe2000f8e02ff */
[----:B------:R-:W-:-:S05]  /*37d0*/  MOV R36, R38 ;  /* 0x0000002600247202 */ /* 0x000fca0000000f00 */
[----:B------:R-:W-:-:S05]  /*37e0*/  IMAD.WIDE.U32 R36, R39, 0x3, R36 ;  /* 0x0000000327247825 */ /* 0x000fca00078e0024 */
[----:B------:R-:W-:Y:S02]  /*37f0*/  IADD3 R37, PT, PT, R37, UR4, RZ ;  /* 0x0000000425257c10 */ /* 0x000fe4000fffe0ff */
[----:B------:R-:W-:-:S04]  /*3800*/  LEA R38, P0, R36, UR12, 0x1 ;  /* 0x0000000c24267c11 */ /* 0x000fc8000f8008ff */
[----:B------:R-:W-:Y:S02]  /*3810*/  LEA.HI.X R39, R36, UR13, R37, 0x1, P0 ;  /* 0x0000000d24277c11 */ /* 0x000fe400080f0c25 */
[----:B------:R-:W-:-:S05]  /*3820*/  PRMT R37, R56, 0x7604, R57 ;  /* 0x0000760438257816 */ /* 0x000fca0000000039 */
[----:B------:R0:W-:Y:S02]  /*3830*/  STG.E.U16 desc[UR24][R38.64], R37 ;  /* 0x0000002526007986 */ /* 0x0001e4000c101518 */
.L_x_8594:
[----:B------:R-:W-:Y:S05]  /*3840*/  BSYNC.RECONVERGENT B0 ;  /* 0x0000000000007941 */ /* 0x000fea0003800200 */
.L_x_8593:
[----:B------:R1:W3:Y:S01]  /*3850*/  MUFU.RCP R59, R42 ;  /* 0x0000002a003b7308 */ /* 0x0002e20000001000 */
[C---:B0-----:R-:W-:Y:S01]  /*3860*/  IMAD R37, R19.reuse, UR33, RZ ;  /* 0x0000002113257c24 */ /* 0x041fe2000f8e02ff */
[----:B------:R-:W-:Y:S01]  /*3870*/  USHF.L.U32 UR4, UR26, 0x2, URZ ;  /* 0x000000021a047899 */ /* 0x000fe200080006ff */
[----:B------:R-:W-:Y:S01]  /*3880*/  IMAD.WIDE.U32 R34, R19, UR32, R34 ;  /* 0x0000002013227c25 */ /* 0x000fe2000f8e0022 */
[----:B------:R-:W-:Y:S01]  /*3890*/  BSSY.RECONVERGENT B0, `(.L_x_8595) ;  /* 0x000001a000007945 */ /* 0x000fe20003800200 */
[----:B------:R-:W-:Y:S02]  /*38a0*/  @!P1 CS2R R60, SRZ ;  /* 0x00000000003c9805 */ /* 0x000fe4000001ff00 */
[----:B------:R-:W-:Y:S01]  /*38b0*/  @!P1 CS2R R62, SRZ ;  /* 0x00000000003e9805 */ /* 0x000fe2000001ff00 */
[----:B------:R-:W-:Y:S01]  /*38c0*/  IMAD.U32 R58, R58, 0x10000, RZ ;  /* 0x000100003a3a7824 */ /* 0x000fe200078e00ff */
[----:B------:R-:W-:Y:S02]  /*38d0*/  @!P1 CS2R R64, SRZ ;  /* 0x0000000000409805 */ /* 0x000fe4000001ff00 */
[----:B------:R-:W-:Y:S01]  /*38e0*/  IADD3 R66, PT, PT, R37, R35, RZ ;  /* 0x0000002325427210 */ /* 0x000fe20007ffe0ff */
[----:B-1----:R-:W-:Y:S06]  /*38f0*/  @!P1 BRA `(.L_x_8596) ;  /* 0x00000000004c9947 */ /* 0x002fec0003800000 */
[----:B------:R-:W-:Y:S02]  /*3900*/  MOV R36, UR4 ;  /* 0x0000000400247c02 */ /* 0x000fe40008000f00 */
[----:B------:R-:W-:Y:S02]  /*3910*/  MOV R37, UR5 ;  /* 0x0000000500257c02 */ /* 0x000fe40008000f00 */
[----:B------:R-:W-:Y:S01]  /*3920*/  IADD3 R39, P0, P2, R34, UR6, R43 ;  /* 0x0000000622277c10 */ /* 0x000fe2000fa1e02b */
[----:B------:R-:W-:-:S03]  /*3930*/  IMAD.WIDE.U32 R36, R19, UR26, R36 ;  /* 0x0000001a13247c25 */ /* 0x000fc6000f8e0024 */
[----:B------:R-:W-:Y:S02]  /*3940*/  IADD3.X R42, PT, PT, R66, UR8, RZ, P0, P2 ;  /* 0x00000008422a7c10 */ /* 0x000fe400087e44ff */
[C---:B------:R-:W-:Y:S02]  /*3950*/  LEA R40, P0, R39.reuse, UR16, 0x2 ;  /* 0x0000001027287c11 */ /* 0x040fe4000f8010ff */
[----:B------:R-:W-:Y:S02]  /*3960*/  IADD3 R38, PT, PT, R20, R37, RZ ;  /* 0x0000002514267210 */ /* 0x000fe40007ffe0ff */
[----:B------:R-:W-:Y:S02]  /*3970*/  IADD3 R37, P3, P4, R36, UR4, R43 ;  /* 0x0000000424257c10 */ /* 0x000fe4000fc7e02b */
[----:B------:R-:W-:Y:S02]  /*3980*/  LEA.HI.X R41, R39, UR17, R42, 0x2, P0 ;  /* 0x0000001127297c11 */ /* 0x000fe400080f142a */
[----:B------:R-:W-:Y:S01]  /*3990*/  IADD3.X R38, PT, PT, R38, UR5, RZ, P3, P4 ;  /* 0x0000000526267c10 */ /* 0x000fe20009fe84ff */
[----:B------:R-:W-:-:S02]  /*39a0*/  IMAD.SHL.U32 R36, R37, 0x4, RZ ;  /* 0x0000000425247824 */ /* 0x000fc400078e00ff */
        /* <DEDUP_REMOVED lines=8> */
.L_x_8596:
[----:B------:R-:W-:Y:S05]  /*3a30*/  BSYNC.RECONVERGENT B0 ;  /* 0x0000000000007941 */ /* 0x000fea0003800200 */
.L_x_8595:
[----:B------:R-:W-:Y:S04]  /*3a40*/  BSSY.RECONVERGENT B0, `(.L_x_8597) ;  /* 0x000001c000007945 */ /* 0x000fe80003800200 */
[----:B------:R-:W-:Y:S05]  /*3a50*/  @!P1 BRA `(.L_x_8598) ;  /* 0x0000000000689947 */ /* 0x000fea0003800000 */
[----:B0-----:R-:W-:Y:S01]  /*3a60*/  MOV R36, UR4 ;  /* 0x0000000400247c02 */ /* 0x001fe20008000f00 */
[----:B------:R-:W-:Y:S01]  /*3a70*/  UIMAD UR8, UR34, 0x5, URZ ;  /* 0x00000005220878a4 */ /* 0x000fe2000f8e02ff */
[----:B------:R-:W-:Y:S01]  /*3a80*/  MOV R37, UR5 ;  /* 0x0000000500257c02 */ /* 0x000fe20008000f00 */
[----:B------:R-:W-:Y:S01]  /*3a90*/  UIMAD UR6, UR33, 0x5, URZ ;  /* 0x00000005210678a4 */ /* 0x000fe2000f8e02ff */
[----:B------:R-:W-:Y:S02]  /*3aa0*/  IADD3 R42, P0, PT, R43, R34, RZ ;  /* 0x000000222b2a7210 */ /* 0x000fe40007f1e0ff */
[----:B------:R-:W-:Y:S01]  /*3ab0*/  MOV R41, UR26 ;  /* 0x0000001a00297c02 */ /* 0x000fe20008000f00 */
[----:B------:R-:W-:Y:S01]  /*3ac0*/  IMAD.WIDE.U32 R36, R19, UR26, R36 ;  /* 0x0000001a13247c25 */ /* 0x000fe2000f8e0024 */
[----:B------:R-:W-:Y:S02]  /*3ad0*/  MOV R39, UR32 ;  /* 0x0000002000277c02 */ /* 0x000fe40008000f00 */
[----:B------:R-:W-:Y:S01]  /*3ae0*/  IADD3 R36, P2, PT, R43, R36, RZ ;  /* 0x000000242b247210 */ /* 0x000fe20007f5e0ff */
[----:B------:R-:W-:-:S03]  /*3af0*/  IMAD.X R43, RZ, RZ, R66, P0 ;  /* 0x000000ffff2b7224 */ /* 0x000fc600000e0642 */
[----:B------:R-:W-:Y:S01]  /*3b00*/  IADD3.X R37, PT, PT, R20, R37, RZ, P2, !PT ;  /* 0x0000002514257210 */ /* 0x000fe200017fe4ff */
[----:B------:R-:W-:-:S04]  /*3b10*/  IMAD.WIDE.U32 R42, R39, 0x5, R42 ;  /* 0x00000005272a7825 */ /* 0x000fc800078e002a */
[----:B------:R-:W-:Y:S01]  /*3b20*/  IMAD.WIDE.U32 R36, R41, 0x5, R36 ;  /* 0x0000000529247825 */ /* 0x000fe200078e0024 */
[----:B------:R-:W-:Y:S02]  /*3b30*/  IADD3 R41, PT, PT, R43, UR6, RZ ;  /* 0x000000062b297c10 */ /* 0x000fe4000fffe0ff */
[----:B------:R-:W-:Y:S02]  /*3b40*/  LEA R40, P0, R42, UR16, 0x2 ;  /* 0x000000102a287c11 */ /* 0x000fe4000f8010ff */
[----:B------:R-:W-:Y:S02]  /*3b50*/  IADD3 R39, PT, PT, R37, UR8, RZ ;  /* 0x0000000825277c10 */ /* 0x000fe4000fffe0ff */
[C---:B------:R-:W-:Y:S02]  /*3b60*/  SHF.L.U32 R37, R36.reuse, 0x2, RZ ;  /* 0x0000000224257819 */ /* 0x040fe400000006ff */
[----:B------:R-:W-:Y:S02]  /*3b70*/  SHF.L.U64.HI R43, R36, 0x2, R39 ;  /* 0x00000002242b7819 */ /* 0x000fe40000010227 */
[----:B------:R-:W-:-:S02]  /*3b80*/  IADD3 R38, P2, PT, R37, UR15, RZ ;  /* 0x0000000f25267c10 */ /* 0x000fc4000ff5e0ff */
[----:B------:R-:W-:Y:S02]  /*3b90*/  IADD3 R36, P3, PT, R37, UR28, RZ ;  /* 0x0000001c25247c10 */ /* 0x000fe4000ff7e0ff */
[----:B------:R-:W-:Y:S02]  /*3ba0*/  LEA.HI.X R41, R42, UR17, R41, 0x2, P0 ;  /* 0x000000112a297c11 */ /* 0x000fe400080f1429 */
[C---:B------:R-:W-:Y:S02]  /*3bb0*/  IADD3.X R39, PT, PT, R43.reuse, UR18, RZ, P2, !PT ;  /* 0x000000122b277c10 */ /* 0x040fe400097fe4ff */
[----:B------:R-:W-:Y:S01]  /*3bc0*/  IADD3.X R37, PT, PT, R43, UR29, RZ, P3, !PT ;  /* 0x0000001d2b257c10 */ /* 0x000fe20009ffe4ff */
[----:B------:R1:W5:Y:S04]  /*3bd0*/  LDG.E R65, desc[UR24][R40.64] ;  /* 0x0000001828417981 */ /* 0x000368000c1e1900 */
[----:B------:R1:W5:Y:S04]  /*3be0*/  LDG.E R63, desc[UR24][R38.64] ;  /* 0x00000018263f7981 */ /* 0x000368000c1e1900 */
[----:B------:R1:W5:Y:S02]  /*3bf0*/  LDG.E R64, desc[UR24][R36.64] ;  /* 0x0000001824407981 */ /* 0x000364000c1e1900 */
.L_x_8598:
[----:B------:R-:W-:Y:S05]  /*3c00*/  BSYNC.RECONVERGENT B0 ;  /* 0x0000000000007941 */ /* 0x000fea0003800200 */
.L_x_8597:
[----:B------:R-:W-:Y:S01]  /*3c10*/  BSSY.RECONVERGENT B0, `(.L_x_8599) ;  /* 0x0000023000007945 */ /* 0x000fe20003800200 */
[----:B------:R-:W-:Y:S01]  /*3c20*/  FMUL R67, R58, 0.044714998453855514526 ;  /* 0x3d3727133a437820 */ /* 0x000fe20000400000 */
[----:B------:R-:W-:Y:S01]  /*3c30*/  @!P1 CS2R R68, SRZ ;  /* 0x0000000000449805 */ /* 0x000fe2000001ff00 */
[----:B------:R-:W-:Y:S01]  /*3c40*/  @!P1 IMAD.MOV.U32 R42, RZ, RZ, RZ ;  /* 0x000000ffff2a9224 */ /* 0x000fe200078e00ff */
[----:B------:R-:W-:Y:S02]  /*3c50*/  @!P1 CS2R R72, SRZ ;  /* 0x0000000000489805 */ /* 0x000fe4000001ff00 */
[----:B------:R-:W-:Y:S01]  /*3c60*/  @!P1 MOV R70, RZ ;  /* 0x000000ff00469202 */ /* 0x000fe20000000f00 */
[----:B------:R-:W-:Y:S06]  /*3c70*/  @!P1 BRA `(.L_x_8600) ;  /* 0x0000000000709947 */ /* 0x000fec0003800000 */
[----:B01----:R-:W-:Y:S01]  /*3c80*/  MOV R36, UR4 ;  /* 0x0000000400247c02 */ /* 0x003fe20008000f00 */
[----:B------:R-:W-:Y:S01]  /*3c90*/  IMAD.U32 R43, RZ, RZ, UR26 ;  /* 0x0000001aff2b7e24 */ /* 0x000fe2000f8e00ff */
[----:B------:R-:W-:Y:S01]  /*3ca0*/  MOV R37, UR5 ;  /* 0x0000000500257c02 */ /* 0x000fe20008000f00 */
[----:B------:R-:W-:Y:S01]  /*3cb0*/  UIMAD UR8, UR34, 0x6, URZ ;  /* 0x00000006220878a4 */ /* 0x000fe2000f8e02ff */
[----:B------:R-:W-:Y:S01]  /*3cc0*/  IADD3 R38, PT, PT, R0, 0x1e, -R3 ;  /* 0x0000001e00267810 */ /* 0x000fe20007ffe803 */
[----:B------:R-:W-:Y:S01]  /*3cd0*/  UIMAD UR6, UR33, 0x6, URZ ;  /* 0x00000006210678a4 */ /* 0x000fe2000f8e02ff */
[----:B------:R-:W-:Y:S01]  /*3ce0*/  MOV R39, UR32 ;  /* 0x0000002000277c02 */ /* 0x000fe20008000f00 */
[----:B------:R-:W-:Y:S01]  /*3cf0*/  IMAD.WIDE.U32 R36, R19, UR26, R36 ;  /* 0x0000001a13247c25 */ /* 0x000fe2000f8e0024 */
[----:B------:R-:W-:-:S04]  /*3d00*/  LOP3.LUT R41, R38, 0x1f, RZ, 0xc0, !PT ;  /* 0x0000001f26297812 */ /* 0x000fc800078ec0ff */
[C---:B------:R-:W-:Y:S02]  /*3d10*/  IADD3 R36, P2, PT, R41.reuse, R36, RZ ;  /* 0x0000002429247210 */ /* 0x040fe40007f5e0ff */
[----:B------:R-:W-:Y:S02]  /*3d20*/  IADD3 R40, P0, PT, R41, R34, RZ ;  /* 0x0000002229287210 */ /* 0x000fe40007f1e0ff */
[----:B------:R-:W-:Y:S02]  /*3d30*/  IADD3.X R37, PT, PT, R20, R37, RZ, P2, !PT ;  /* 0x0000002514257210 */ /* 0x000fe400017fe4ff */
[----:B------:R-:W-:Y:S01]  /*3d40*/  IADD3.X R41, PT, PT, RZ, R66, RZ, P0, !PT ;  /* 0x00000042ff297210 */ /* 0x000fe200007fe4ff */
        /* <DEDUP_REMOVED lines=15> */
.L_x_8600:
[----:B------:R-:W-:Y:S05]  /*3e40*/  BSYNC.RECONVERGENT B0 ;  /* 0x0000000000007941 */ /* 0x000fea0003800200 */
.L_x_8599:
[----:B------:R-:W-:Y:S04]  /*3e50*/  BSSY.RECONVERGENT B0, `(.L_x_8601) ;  /* 0x000001c000007945 */ /* 0x000fe80003800200 */
[----:B------:R-:W-:Y:S05]  /*3e60*/  @!P1 BRA `(.L_x_8602) ;  /* 0x0000000000689947 */ /* 0x000fea0003800000 */
[----:B01--4-:R-:W-:Y:S01]  /*3e70*/  MOV R38, UR4 ;  /* 0x0000000400267c02 */ /* 0x013fe20008000f00 */
[----:B------:R-:W-:Y:S01]  /*3e80*/  UIMAD UR6, UR33, 0x7, URZ ;  /* 0x00000007210678a4 */ /* 0x000fe2000f8e02ff */
[----:B------:R-:W-:Y:S01]  /*3e90*/  MOV R39, UR5 ;  /* 0x0000000500277c02 */ /* 0x000fe20008000f00 */
[----:B------:R-:W-:Y:S01]  /*3ea0*/  UIMAD UR8, UR34, 0x7, URZ ;  /* 0x00000007220878a4 */ /* 0x000fe2000f8e02ff */
[----:B------:R-:W-:Y:S02]  /*3eb0*/  IADD3 R36, PT, PT, R0, 0x1e, -R3 ;  /* 0x0000001e00247810 */ /* 0x000fe40007ffe803 */
[----:B------:R-:W-:Y:S01]  /*3ec0*/  MOV R41, UR32 ;  /* 0x0000002000297c02 */ /* 0x000fe20008000f00 */
[----:B------:R-:W-:Y:S01]  /*3ed0*/  IMAD.WIDE.U32 R38, R19, UR26, R38 ;  /* 0x0000001a13267c25 */ /* 0x000fe2000f8e0026 */
[----:B------:R-:W-:Y:S02]  /*3ee0*/  LOP3.LUT R37, R36, 0x1f, RZ, 0xc0, !PT ;  /* 0x0000001f24257812 */ /* 0x000fe400078ec0ff */
[----:B------:R-:W-:-:S02]  /*3ef0*/  MOV R43, UR26 ;  /* 0x0000001a002b7c02 */ /* 0x000fc40008000f00 */
[C---:B------:R-:W-:Y:S02]  /*3f00*/  IADD3 R36, P0, PT, R37.reuse, R34, RZ ;  /* 0x0000002225247210 */ /* 0x040fe40007f1e0ff */
[----:B------:R-:W-:Y:S02]  /*3f10*/  IADD3 R38, P1, PT, R37, R38, RZ ;  /* 0x0000002625267210 */ /* 0x000fe40007f3e0ff */
[----:B------:R-:W-:-:S03]  /*3f20*/  IADD3.X R37, PT, PT, RZ, R66, RZ, P0, !PT ;  /* 0x00000042ff257210 */ /* 0x000fc600007fe4ff */
[----:B------:R-:W-:Y:S02]  /*3f30*/  IMAD.X R39, R20, 0x1, R39, P1 ;  /* 0x0000000114277824 */ /* 0x000fe400008e0627 */
        /* <DEDUP_REMOVED lines=13> */
.L_x_8602:
[----:B------:R-:W-:Y:S05]  /*4010*/  BSYNC.RECONVERGENT B0 ;  /* 0x0000000000007941 */ /* 0x000fea0003800200 */
.L_x_8601:
[C---:B01--4-:R-:W-:Y:S01]  /*4020*/  FMUL R38, R58.reuse, 0.79788458347320556641 ;  /* 0x3f4c422a3a267820 */ /* 0x053fe20000400000 */
[----:B------:R-:W-:Y:S01]  /*4030*/  FFMA R67, R58, R67, 1 ;  /* 0x3f8000003a437423 */ /* 0x000fe20000000043 */
[----:B--2---:R-:W-:Y:S01]  /*4040*/  FADD R39, R55, 1 ;  /* 0x3f80000037277421 */ /* 0x004fe20000000000 */
[----:B------:R-:W-:Y:S01]  /*4050*/  FMUL R41, R21, R21 ;  /* 0x0000001515297220 */ /* 0x000fe20000400000 */
[----:B---3--:R-:W-:Y:S01]  /*4060*/  FFMA R59, R59, -2, R4 ;  /* 0xc00000003b3b7823 */ /* 0x008fe20000000004 */
[----:B------:R-:W-:Y:S01]  /*4070*/  FMUL R38, R38, R67 ;  /* 0x0000004326267220 */ /* 0x000fe20000400000 */
[----:B------:R-:W-:Y:S01]  /*4080*/  FSETP.GE.AND P0, PT, |R21|, 9.010913848876953125, PT ;  /* 0x41102cb41500780b */ /* 0x000fe20003f06200 */
[----:B------:R-:W-:Y:S01]  /*4090*/  FFMA R36, R41, R13, -0.052303962409496307373 ;  /* 0xbd563cae29247423 */ /* 0x000fe2000000000d */
[----:B------:R-:W0:Y:S01]  /*40a0*/  MUFU.RCP R39, R39 ;  /* 0x0000002700277308 */ /* 0x000e220000001000 */
[----:B------:R-:W-:Y:S01]  /*40b0*/  FMUL R40, |R38|, 2.8853900432586669922 ;  /* 0x4038aa3b26287820 */ /* 0x000fe20000400200 */
[----:B------:R-:W-:Y:S01]  /*40c0*/  FSETP.GE.AND P1, PT, |R21|, 0.60000002384185791016, PT ;  /* 0x3f19999a1500780b */ /* 0x000fe20003f26200 */
[----:B------:R-:W-:Y:S01]  /*40d0*/  FFMA R36, R41, R36, 0.1331529766321182251 ;  /* 0x3e08594129247423 */ /* 0x000fe20000000024 */
[----:B------:R-:W-:Y:S01]  /*40e0*/  FSEL R74, R59, 1, !P0 ;  /* 0x3f8000003b4a7808 */ /* 0x000fe20004000000 */
[----:B------:R-:W-:Y:S01]  /*40f0*/  BSSY.RECONVERGENT B0, `(.L_x_8603) ;  /* 0x00001d4000007945 */ /* 0x000fe20003800200 */
[----:B------:R-:W-:Y:S01]  /*4100*/  FSETP.GE.AND P0, PT, |R53|, 9.010913848876953125, PT ;  /* 0x41102cb43500780b */ /* 0x000fe20003f06200 */
[----:B------:R-:W-:Y:S01]  /*4110*/  FFMA R36, R41, R36, -0.33332768082618713379 ;  /* 0xbeaaa9ed29247423 */ /* 0x000fe20000000024 */
[----:B------:R-:W1:Y:S01]  /*4120*/  MUFU.EX2 R40, R40 ;  /* 0x0000002800287308 */ /* 0x000e620000000800 */
[----:B------:R-:W-:-:S02]  /*4130*/  LOP3.LUT R37, R74, 0x80000000, R21, 0xb8, !PT ;  /* 0x800000004a257812 */ /* 0x000fc400078eb815 */
[----:B------:R-:W-:Y:S01]  /*4140*/  FFMA R74, R41, R36, RZ ;  /* 0x00000024294a7223 */ /* 0x000fe200000000ff */
[----:B------:R-:W-:Y:S01]  /*4150*/  FMUL R41, R58, 0.035677410662174224854 ;  /* 0x3d12227a3a297820 */ /* 0x000fe20000400000 */
[----:B------:R-:W-:Y:S01]  /*4160*/  FMUL R36, R53, R53 ;  /* 0x0000003535247220 */ /* 0x000fe20000400000 */
[----:B------:R-:W-:Y:S01]  /*4170*/  FMNMX3 R44, |R22|, R44, |R23|, !PT ;  /* 0x0000002c162c7276 */ /* 0x000fe20007800617 */
[----:B------:R-:W-:Y:S01]  /*4180*/  @!P1 FFMA R37, R21, R74, R21 ;  /* 0x0000004a15259223 */ /* 0x000fe20000000015 */
[----:B------:R-:W-:Y:S01]  /*4190*/  FFMA R43, R58, R41, 0.79788458347320556641 ;  /* 0x3f4c422a3a2b7423 */ /* 0x000fe20000000029 */
[----:B0-----:R-:W-:Y:S01]  /*41a0*/  FFMA R39, R39, -2, R4 ;  /* 0xc000000027277823 */ /* 0x001fe20000000004 */
[----:B------:R-:W-:Y:S01]  /*41b0*/  FFMA R21, R36, R13, -0.052303962409496307373 ;  /* 0xbd563cae24157423 */ /* 0x000fe2000000000d */
[----:B------:R-:W-:Y:S01]  /*41c0*/  FSETP.GE.AND P1, PT, |R53|, 0.60000002384185791016, PT ;  /* 0x3f19999a3500780b */ /* 0x000fe20003f26200 */
[----:B------:R-:W-:Y:S01]  /*41d0*/  FMUL R74, R38, R38 ;  /* 0x00000026264a7220 */ /* 0x000fe20000400000 */
[----:B------:R-:W-:Y:S01]  /*41e0*/  FMNMX3 R24, |R24|, R44, |R25|, !PT ;  /* 0x0000002c18187276 */ /* 0x000fe20007800619 */
[----:B------:R-:W-:Y:S01]  /*41f0*/  FFMA R21, R36, R21, 0.1331529766321182251 ;  /* 0x3e08594124157423 */ /* 0x000fe20000000015 */
[----:B-1----:R-:W-:Y:S01]  /*4200*/  FADD R41, R40, 1 ;  /* 0x3f80000028297421 */ /* 0x002fe20000000000 */
[----:B------:R-:W-:Y:S01]  /*4210*/  FSEL R40, R39, 1, !P0 ;  /* 0x3f80000027287808 */ /* 0x000fe20004000000 */
[----:B------:R-:W-:Y:S01]  /*4220*/  FMUL R39, R58, R43 ;  /* 0x0000002b3a277220 */ /* 0x000fe20000400000 */
[----:B------:R-:W-:Y:S01]  /*4230*/  FFMA R21, R36, R21, -0.33332768082618713379 ;  /* 0xbeaaa9ed24157423 */ /* 0x000fe20000000015 */
[----:B------:R-:W-:-:S02]  /*4240*/  FSETP.GE.AND P0, PT, |R38|, 9.010913848876953125, PT ;  /* 0x41102cb42600780b */ /* 0x000fc40003f06200 */
[----:B------:R-:W-:Y:S01]  /*4250*/  FMUL R43, |R39|, 2.8853900432586669922 ;  /* 0x4038aa3b272b7820 */ /* 0x000fe20000400200 */
[----:B------:R-:W-:Y:S01]  /*4260*/  FFMA R36, R36, R21, RZ ;  /* 0x0000001524247223 */ /* 0x000fe200000000ff */
[--C-:B------:R-:W-:Y:S01]  /*4270*/  LOP3.LUT R40, R40, 0x80000000, R53.reuse, 0xb8, !PT ;  /* 0x8000000028287812 */ /* 0x100fe200078eb835 */
[----:B------:R-:W0:Y:S01]  /*4280*/  MUFU.RCP R41, R41 ;  /* 0x0000002900297308 */ /* 0x000e220000001000 */
[----:B------:R-:W-:Y:S01]  /*4290*/  FFMA R21, R74, R13, -0.052303962409496307373 ;  /* 0xbd563cae4a157423 */ /* 0x000fe2000000000d */
[----:B------:R-:W-:Y:S01]  /*42a0*/  @!P1 FFMA R40, R53, R36, R53 ;  /* 0x0000002435289223 */ /* 0x000fe20000000035 */
[----:B------:R-:W-:Y:S02]  /*42b0*/  PRMT R36, R8, 0x7632, R36 ;  /* 0x0000763208247816 */ /* 0x000fe40000000024 */
[----:B------:R-:W-:Y:S01]  /*42c0*/  FFMA R21, R74, R21, 0.1331529766321182251 ;  /* 0x3e0859414a157423 */ /* 0x000fe20000000015 */
[----:B------:R-:W-:Y:S02]  /*42d0*/  FSETP.GE.AND P1, PT, |R38|, 0.60000002384185791016, PT ;  /* 0x3f19999a2600780b */ /* 0x000fe40003f26200 */
[----:B------:R-:W1:Y:S01]  /*42e0*/  MUFU.EX2 R43, R43 ;  /* 0x0000002b002b7308 */ /* 0x000e620000000800 */
[----:B------:R-:W-:Y:S01]  /*42f0*/  SHF.L.U32 R36, R36, 0x10, RZ ;  /* 0x0000001024247819 */ /* 0x000fe200000006ff */
[----:B------:R-:W-:-:S04]  /*4300*/  FFMA R21, R74, R21, -0.33332768082618713379 ;  /* 0xbeaaa9ed4a157423 */ /* 0x000fc80000000015 */
[----:B------:R-:W-:Y:S01]  /*4310*/  FMUL R55, R36, 0.044714998453855514526 ;  /* 0x3d37271324377820 */ /* 0x000fe20000400000 */
[----:B------:R-:W-:Y:S01]  /*4320*/  FFMA R21, R74, R21, RZ ;  /* 0x000000154a157223 */ /* 0x000fe200000000ff */
[----:B0-----:R-:W-:Y:S02]  /*4330*/  FFMA R41, R41, -2, R4 ;  /* 0xc000000029297823 */ /* 0x001fe40000000004 */
[----:B------:R-:W-:-:S03]  /*4340*/  FFMA R74, R36, R55, 1 ;  /* 0x3f800000244a7423 */ /* 0x000fc60000000037 */
[----:B------:R-:W-:Y:S02]  /*4350*/  FSEL R41, R41, 1, !P0 ;  /* 0x3f80000029297808 */ /* 0x000fe40004000000 */
[----:B------:R-:W-:Y:S01]  /*4360*/  FSETP.GE.AND P0, PT, |R39|, 9.010913848876953125, PT ;  /* 0x41102cb42700780b */ /* 0x000fe20003f06200 */
[----:B-1----:R-:W-:Y:S01]  /*4370*/  FADD R53, R43, 1 ;  /* 0x3f8000002b357421 */ /* 0x002fe20000000000 */
[----:B------:R-:W-:Y:S01]  /*4380*/  FMUL R43, R36, 0.79788458347320556641 ;  /* 0x3f4c422a242b7820 */ /* 0x000fe20000400000 */
[--C-:B------:R-:W-:Y:S01]  /*4390*/  LOP3.LUT R41, R41, 0x80000000, R38.reuse, 0xb8, !PT ;  /* 0x8000000029297812 */ /* 0x100fe200078eb826 */
[----:B------:R-:W-:Y:S01]  /*43a0*/  @!P1 FFMA R41, R38, R21, R38 ;  /* 0x0000001526299223 */ /* 0x000fe20000000026 */
[----:B------:R-:W-:Y:S01]  /*43b0*/  FMUL R38, R39, R39 ;  /* 0x0000002727267220 */ /* 0x000fe20000400000 */
[----:B------:R-:W-:Y:S01]  /*43c0*/  FMUL R43, R43, R74 ;  /* 0x0000004a2b2b7220 */ /* 0x000fe20000400000 */
[----:B------:R-:W0:Y:S01]  /*43d0*/  MUFU.RCP R53, R53 ;  /* 0x0000003500357308 */ /* 0x000e220000001000 */
[----:B------:R-:W-:Y:S01]  /*43e0*/  FSETP.GE.AND P1, PT, |R39|, 0.60000002384185791016, PT ;  /* 0x3f19999a2700780b */ /* 0x000fe20003f26200 */
[----:B------:R-:W-:Y:S01]  /*43f0*/  FFMA R21, R38, R13, -0.052303962409496307373 ;  /* 0xbd563cae26157423 */ /* 0x000fe2000000000d */
[C---:B------:R-:W-:Y:S01]  /*4400*/  FMUL R55, |R43|.reuse, 2.8853900432586669922 ;  /* 0x4038aa3b2b377820 */ /* 0x040fe20000400200 */
[----:B------:R-:W-:-:S02]  /*4410*/  FMUL R74, R43, R43 ;  /* 0x0000002b2b4a7220 */ /* 0x000fc40000400000 */
[----:B------:R-:W-:Y:S02]  /*4420*/  FFMA R21, R38, R21, 0.1331529766321182251 ;  /* 0x3e08594126157423 */ /* 0x000fe40000000015 */
[----:B------:R-:W-:Y:S01]  /*4430*/  FFMA R23, R74, R13, -0.052303962409496307373 ;  /* 0xbd563cae4a177423 */ /* 0x000fe2000000000d */
[----:B------:R-:W1:Y:S01]  /*4440*/  MUFU.EX2 R55, R55 ;  /* 0x0000003700377308 */ /* 0x000e620000000800 */
[----:B------:R-:W-:Y:S02]  /*4450*/  FFMA R21, R38, R21, -0.33332768082618713379 ;  /* 0xbeaaa9ed26157423 */ /* 0x000fe40000000015 */
[----:B------:R-:W-:Y:S02]  /*4460*/  FFMA R23, R74, R23, 0.1331529766321182251 ;  /* 0x3e0859414a177423 */ /* 0x000fe40000000017 */
[----:B------:R-:W-:Y:S01]  /*4470*/  FFMA R38, R38, R21, RZ ;  /* 0x0000001526267223 */ /* 0x000fe200000000ff */
[----:B0-----:R-:W-:-:S05]  /*4480*/  FFMA R53, R53, -2, R4 ;  /* 0xc000000035357823 */ /* 0x001fca0000000004 */
[----:B------:R-:W-:Y:S02]  /*4490*/  FSEL R76, R53, 1, !P0 ;  /* 0x3f800000354c7808 */ /* 0x000fe40004000000 */
[----:B------:R-:W-:Y:S01]  /*44a0*/  FSETP.GE.AND P0, PT, |R43|, 9.010913848876953125, PT ;  /* 0x41102cb42b00780b */ /* 0x000fe20003f06200 */
[----:B-1----:R-:W-:Y:S01]  /*44b0*/  FADD R21, R55, 1 ;  /* 0x3f80000037157421 */ /* 0x002fe20000000000 */
[--C-:B------:R-:W-:Y:S01]  /*44c0*/  LOP3.LUT R76, R76, 0x80000000, R39.reuse, 0xb8, !PT ;  /* 0x800000004c4c7812 */ /* 0x100fe200078eb827 */
[----:B------:R-:W-:Y:S01]  /*44d0*/  @!P1 FFMA R76, R39, R38, R39 ;  /* 0x00000026274c9223 */ /* 0x000fe20000000027 */
[C---:B------:R-:W-:Y:S01]  /*44e0*/  FMUL R39, R36.reuse, 0.035677410662174224854 ;  /* 0x3d12227a24277820 */ /* 0x040fe20000400000 */
[----:B------:R-:W-:Y:S02]  /*44f0*/  FSETP.GE.AND P1, PT, |R43|, 0.60000002384185791016, PT ;  /* 0x3f19999a2b00780b */ /* 0x000fe40003f26200 */
[----:B------:R-:W0:Y:S01]  /*4500*/  MUFU.RCP R21, R21 ;  /* 0x0000001500157308 */ /* 0x000e220000001000 */
[----:B------:R-:W-:-:S04]  /*4510*/  FFMA R39, R36, R39, 0.79788458347320556641 ;  /* 0x3f4c422a24277423 */ /* 0x000fc80000000027 */
[----:B------:R-:W-:-:S04]  /*4520*/  FMUL R39, R36, R39 ;  /* 0x0000002724277220 */ /* 0x000fc80000400000 */
[C---:B------:R-:W-:Y:S01]  /*4530*/  FMUL R53, |R39|.reuse, 2.8853900432586669922 ;  /* 0x4038aa3b27357820 */ /* 0x040fe20000400200 */
[----:B------:R-:W-:-:S05]  /*4540*/  FMUL R55, R39, R39 ;  /* 0x0000002727377220 */ /* 0x000fca0000400000 */
[----:B------:R-:W1:Y:S01]  /*4550*/  MUFU.EX2 R53, R53 ;  /* 0x0000003500357308 */ /* 0x000e620000000800 */
[----:B0-----:R-:W-:Y:S01]  /*4560*/  FFMA R22, R21, -2, R4 ;  /* 0xc000000015167823 */ /* 0x001fe20000000004 */
[----:B------:R-:W-:-:S04]  /*4570*/  FFMA R21, R74, R23, -0.33332768082618713379 ;  /* 0xbeaaa9ed4a157423 */ /* 0x000fc80000000017 */
[----:B------:R-:W-:Y:S01]  /*4580*/  FSEL R38, R22, 1, !P0 ;  /* 0x3f80000016267808 */ /* 0x000fe20004000000 */
[----:B------:R-:W-:Y:S01]  /*4590*/  FFMA R74, R74, R21, RZ ;  /* 0x000000154a4a7223 */ /* 0x000fe200000000ff */
[----:B------:R-:W-:Y:S02]  /*45a0*/  PRMT R22, R11, 0x7632, R22 ;  /* 0x000076320b167816 */ /* 0x000fe40000000016 */
[--C-:B------:R-:W-:Y:S01]  /*45b0*/  LOP3.LUT R38, R38, 0x80000000, R43.reuse, 0xb8, !PT ;  /* 0x8000000026267812 */ /* 0x100fe200078eb82b */
[----:B------:R-:W-:Y:S01]  /*45c0*/  @!P1 FFMA R38, R43, R74, R43 ;  /* 0x0000004a2b269223 */ /* 0x000fe2000000002b */
[C---:B------:R-:W-:Y:S01]  /*45d0*/  FSETP.GE.AND P1, PT, |R39|.reuse, 0.60000002384185791016, PT ;  /* 0x3f19999a2700780b */ /* 0x040fe20003f26200 */
[----:B------:R-:W-:Y:S01]  /*45e0*/  IMAD.U32 R22, R22, 0x10000, RZ ;  /* 0x0001000016167824 */ /* 0x000fe200078e00ff */
[----:B------:R-:W-:Y:S01]  /*45f0*/  FSETP.GE.AND P0, PT, |R39|, 9.010913848876953125, PT ;  /* 0x41102cb42700780b */ /* 0x000fe20003f06200 */
[----:B-1----:R-:W-:Y:S02]  /*4600*/  FADD R53, R53, 1 ;  /* 0x3f80000035357421 */ /* 0x002fe40000000000 */
[C---:B------:R-:W-:Y:S01]  /*4610*/  FMUL R21, R22.reuse, 0.044714998453855514526 ;  /* 0x3d37271316157820 */ /* 0x040fe20000400000 */
[----:B------:R-:W-:-:S03]  /*4620*/  FMUL R43, R22, 0.79788458347320556641 ;  /* 0x3f4c422a162b7820 */ /* 0x000fc60000400000 */
[----:B------:R-:W-:Y:S01]  /*4630*/  FFMA R74, R22, R21, 1 ;  /* 0x3f800000164a7423 */ /* 0x000fe20000000015 */
[----:B------:R-:W0:Y:S03]  /*4640*/  MUFU.RCP R53, R53 ;  /* 0x0000003500357308 */ /* 0x000e260000001000 */
[----:B------:R-:W-:Y:S01]  /*4650*/  FMUL R43, R43, R74 ;  /* 0x0000004a2b2b7220 */ /* 0x000fe20000400000 */
[----:B------:R-:W-:-:S03]  /*4660*/  FFMA R74, R55, R13, -0.052303962409496307373 ;  /* 0xbd563cae374a7423 */ /* 0x000fc6000000000d */
[----:B------:R-:W-:Y:S01]  /*4670*/  FMUL R59, |R43|, 2.8853900432586669922 ;  /* 0x4038aa3b2b3b7820 */ /* 0x000fe20000400200 */
[----:B------:R-:W-:-:S04]  /*4680*/  FFMA R74, R55, R74, 0.1331529766321182251 ;  /* 0x3e085941374a7423 */ /* 0x000fc8000000004a */
[C---:B------:R-:W-:Y:S01]  /*4690*/  FFMA R21, R55.reuse, R74, -0.33332768082618713379 ;  /* 0xbeaaa9ed37157423 */ /* 0x040fe2000000004a */
[----:B------:R-:W1:Y:S03]  /*46a0*/  MUFU.EX2 R59, R59 ;  /* 0x0000003b003b7308 */ /* 0x000e660000000800 */
[----:B------:R-:W-:Y:S01]  /*46b0*/  FFMA R21, R55, R21, RZ ;  /* 0x0000001537157223 */ /* 0x000fe200000000ff */
[----:B0-----:R-:W-:Y:S01]  /*46c0*/  FFMA R23, R53, -2, R4 ;  /* 0xc000000035177823 */ /* 0x001fe20000000004 */
[----:B------:R-:W-:Y:S01]  /*46d0*/  FMUL R53, R18, 0.5 ;  /* 0x3f00000012357820 */ /* 0x000fe20000400000 */
[----:B------:R-:W-:-:S03]  /*46e0*/  FMUL R55, R43, R43 ;  /* 0x0000002b2b377220 */ /* 0x000fc60000400000 */
[----:B------:R-:W-:Y:S02]  /*46f0*/  FSEL R74, R23, 1, !P0 ;  /* 0x3f800000174a7808 */ /* 0x000fe40004000000 */
[----:B------:R-:W-:Y:S02]  /*4700*/  FSETP.GE.AND P0, PT, |R43|, 9.010913848876953125, PT ;  /* 0x41102cb42b00780b */ /* 0x000fe40003f06200 */
[--C-:B------:R-:W-:Y:S01]  /*4710*/  LOP3.LUT R74, R74, 0x80000000, R39.reuse, 0xb8, !PT ;  /* 0x800000004a4a7812 */ /* 0x100fe200078eb827 */
[----:B------:R-:W-:Y:S01]  /*4720*/  @!P1 FFMA R74, R39, R21, R39 ;  /* 0x00000015274a9223 */ /* 0x000fe20000000027 */
[C---:B------:R-:W-:Y:S01]  /*4730*/  FMUL R21, R18.reuse, 0.10703222453594207764 ;  /* 0x3ddb33b612157820 */ /* 0x040fe20000400000 */
[----:B------:R-:W-:Y:S01]  /*4740*/  FSETP.GE.AND P1, PT, |R43|, 0.60000002384185791016, PT ;  /* 0x3f19999a2b00780b */ /* 0x000fe20003f26200 */
[----:B-1----:R-:W-:Y:S02]  /*4750*/  FADD R39, R59, 1 ;  /* 0x3f8000003b277421 */ /* 0x002fe40000000000 */
[----:B------:R-:W-:Y:S01]  /*4760*/  FFMA R23, R18, R21, 0.79788458347320556641 ;  /* 0x3f4c422a12177423 */ /* 0x000fe20000000015 */
[----:B------:R-:W-:-:S03]  /*4770*/  FFMA R21, -R37, R37, 1 ;  /* 0x3f80000025157423 */ /* 0x000fc60000000125 */
[----:B------:R-:W0:Y:S01]  /*4780*/  MUFU.RCP R39, R39 ;  /* 0x0000002700277308 */ /* 0x000e220000001000 */
[----:B------:R-:W-:-:S04]  /*4790*/  FMUL R21, R21, R23 ;  /* 0x0000001715157220 */ /* 0x000fc80000400000 */
[----:B------:R-:W-:Y:S01]  /*47a0*/  FMUL R53, R53, R21 ;  /* 0x0000001535357220 */ /* 0x000fe20000400000 */
[----:B------:R-:W-:-:S04]  /*47b0*/  FFMA R21, R55, R13, -0.052303962409496307373 ;  /* 0xbd563cae37157423 */ /* 0x000fc8000000000d */
[----:B------:R-:W-:-:S04]  /*47c0*/  FFMA R21, R55, R21, 0.1331529766321182251 ;  /* 0x3e08594137157423 */ /* 0x000fc80000000015 */
[----:B------:R-:W-:Y:S01]  /*47d0*/  FFMA R21, R55, R21, -0.33332768082618713379 ;  /* 0xbeaaa9ed37157423 */ /* 0x000fe20000000015 */
[----:B0-----:R-:W-:-:S03]  /*47e0*/  FFMA R23, R39, -2, R4 ;  /* 0xc000000027177823 */ /* 0x001fc60000000004 */
[----:B------:R-:W-:Y:S01]  /*47f0*/  FFMA R21, R55, R21, RZ ;  /* 0x0000001537157223 */ /* 0x000fe200000000ff */
[----:B------:R-:W-:Y:S01]  /*4800*/  FFMA R55, -R41, R41, 1 ;  /* 0x3f80000029377423 */ /* 0x000fe20000000129 */
[----:B------:R-:W-:-:S04]  /*4810*/  FSEL R23, R23, 1, !P0 ;  /* 0x3f80000017177808 */ /* 0x000fc80004000000 */
[--C-:B------:R-:W-:Y:S01]  /*4820*/  LOP3.LUT R23, R23, 0x80000000, R43.reuse, 0xb8, !PT ;  /* 0x8000000017177812 */ /* 0x100fe200078eb82b */
[----:B------:R-:W-:Y:S01]  /*4830*/  @!P1 FFMA R23, R43, R21, R43 ;  /* 0x000000152b179223 */ /* 0x000fe2000000002b */
[----:B------:R-:W-:Y:S01]  /*4840*/  FMUL R21, R22, 0.035677410662174224854 ;  /* 0x3d12227a16157820 */ /* 0x000fe20000400000 */
[----:B------:R-:W-:Y:S01]  /*4850*/  FFMA R43, R40, R17, 0.5 ;  /* 0x3f000000282b7423 */ /* 0x000fe20000000011 */
[----:B------:R-:W-:Y:S02]  /*4860*/  FADD R40, R37, 1 ;  /* 0x3f80000025287421 */ /* 0x000fe40000000000 */
[----:B------:R-:W-:Y:S01]  /*4870*/  FFMA R21, R22, R21, 0.79788458347320556641 ;  /* 0x3f4c422a16157423 */ /* 0x000fe20000000015 */
[----:B------:R-:W-:Y:S01]  /*4880*/  FMUL R37, R18, R43 ;  /* 0x0000002b12257220 */ /* 0x000fe20000400000 */
[----:B------:R-:W-:Y:S01]  /*4890*/  FFMA R43, R40, 0.5, R53 ;  /* 0x3f000000282b7823 */ /* 0x000fe20000000035 */
[----:B------:R-:W-:Y:S01]  /*48a0*/  FMUL R53, R58, 0.10703222453594207764 ;  /* 0x3ddb33b63a357820 */ /* 0x000fe20000400000 */
[----:B------:R-:W-:Y:S01]  /*48b0*/  FMUL R21, R22, R21 ;  /* 0x0000001516157220 */ /* 0x000fe20000400000 */
[----:B------:R-:W-:-:S02]  /*48c0*/  FMUL R40, R58, 0.5 ;  /* 0x3f0000003a287820 */ /* 0x000fc40000400000 */
[----:B------:R-:W-:Y:S01]  /*48d0*/  FFMA R18, R58, R53, 0.79788458347320556641 ;  /* 0x3f4c422a3a127423 */ /* 0x000fe20000000035 */
[C---:B------:R-:W-:Y:S01]  /*48e0*/  FMUL R39, |R21|.reuse, 2.8853900432586669922 ;  /* 0x4038aa3b15277820 */ /* 0x040fe20000400200 */
[----:B------:R-:W-:Y:S01]  /*48f0*/  FMUL R67, R21, R21 ;  /* 0x0000001515437220 */ /* 0x000fe20000400000 */
[----:B------:R-:W-:Y:S01]  /*4900*/  FFMA R53, R76, R17, 0.5 ;  /* 0x3f0000004c357423 */ /* 0x000fe20000000011 */
[----:B------:R-:W-:Y:S01]  /*4910*/  FMUL R55, R55, R18 ;  /* 0x0000001237377220 */ /* 0x000fe20000400000 */
[----:B------:R-:W-:Y:S01]  /*4920*/  FSETP.GE.AND P0, PT, |R21|, 9.010913848876953125, PT ;  /* 0x41102cb41500780b */ /* 0x000fe20003f06200 */
[----:B------:R-:W-:Y:S01]  /*4930*/  FFMA R18, R67, R13, -0.052303962409496307373 ;  /* 0xbd563cae43127423 */ /* 0x000fe2000000000d */
[----:B------:R-:W0:Y:S01]  /*4940*/  MUFU.EX2 R39, R39 ;  /* 0x0000002700277308 */ /* 0x000e220000000800 */
[----:B------:R-:W-:Y:S01]  /*4950*/  FMUL R55, R40, R55 ;  /* 0x0000003728377220 */ /* 0x000fe20000400000 */
[----:B------:R-:W-:Y:S01]  /*4960*/  SHF.L.U32 R40, R5, 0x10, RZ ;  /* 0x0000001005287819 */ /* 0x000fe200000006ff */
[----:B------:R-:W-:Y:S01]  /*4970*/  FFMA R18, R67, R18, 0.1331529766321182251 ;  /* 0x3e08594143127423 */ /* 0x000fe20000000012 */
[----:B------:R-:W-:Y:S01]  /*4980*/  FSETP.GE.AND P1, PT, |R21|, 0.60000002384185791016, PT ;  /* 0x3f19999a1500780b */ /* 0x000fe20003f26200 */
[----:B------:R-:W-:Y:S01]  /*4990*/  FMUL R53, R58, R53 ;  /* 0x000000353a357220 */ /* 0x000fe20000400000 */
[----:B------:R-:W-:Y:S01]  /*49a0*/  PRMT R5, R5, 0x7632, R5 ;  /* 0x0000763205057816 */ /* 0x000fe20000000005 */
[----:B------:R-:W-:Y:S01]  /*49b0*/  FFMA R18, R67, R18, -0.33332768082618713379 ;  /* 0xbeaaa9ed43127423 */ /* 0x000fe20000000012 */
[----:B------:R-:W-:Y:S01]  /*49c0*/  FMUL R43, R43, R40 ;  /* 0x000000282b2b7220 */ /* 0x000fe20000400000 */
[----:B------:R-:W-:-:S02]  /*49d0*/  LOP3.LUT R76, R45, 0xff, RZ, 0xc0, !PT ;  /* 0x000000ff2d4c7812 */ /* 0x000fc400078ec0ff */
[----:B------:R-:W-:Y:S01]  /*49e0*/  FFMA R58, R67, R18, RZ ;  /* 0x00000012433a7223 */ /* 0x000fe200000000ff */
[----:B------:R-:W-:Y:S01]  /*49f0*/  FMUL R18, R40, R37 ;  /* 0x0000002528127220 */ /* 0x000fe20000400000 */
[----:B------:R-:W-:Y:S01]  /*4a00*/  LEA R49, R49, R76, 0x8 ;  /* 0x0000004c31317211 */ /* 0x000fe200078e40ff */
[----:B------:R-:W-:Y:S01]  /*4a10*/  FMUL R67, R22, 0.10703222453594207764 ;  /* 0x3ddb33b616437820 */ /* 0x000fe20000400000 */
[----:B0-----:R-:W-:-:S03]  /*4a20*/  FADD R59, R39, 1 ;  /* 0x3f800000273b7421 */ /* 0x001fc60000000000 */
[----:B------:R-:W-:Y:S01]  /*4a30*/  FFMA R67, R22, R67, 0.79788458347320556641 ;  /* 0x3f4c422a16437423 */ /* 0x000fe20000000043 */
[----:B------:R-:W0:Y:S02]  /*4a40*/  MUFU.RCP R39, R59 ;  /* 0x0000003b00277308 */ /* 0x000e240000001000 */
[----:B0-----:R-:W-:-:S05]  /*4a50*/  FFMA R39, R39, -2, R4 ;  /* 0xc000000027277823 */ /* 0x001fca0000000004 */
[----:B------:R-:W-:Y:S02]  /*4a60*/  FSEL R40, R39, 1, !P0 ;  /* 0x3f80000027287808 */ /* 0x000fe40004000000 */
[----:B------:R-:W-:Y:S02]  /*4a70*/  PRMT R39, R14, 0x7632, R39 ;  /* 0x000076320e277816 */ /* 0x000fe40000000027 */
[--C-:B------:R-:W-:Y:S01]  /*4a80*/  LOP3.LUT R40, R40, 0x80000000, R21.reuse, 0xb8, !PT ;  /* 0x8000000028287812 */ /* 0x100fe200078eb815 */
[----:B------:R-:W-:Y:S01]  /*4a90*/  @!P1 FFMA R40, R21, R58, R21 ;  /* 0x0000003a15289223 */ /* 0x000fe20000000015 */
[----:B------:R-:W-:-:S05]  /*4aa0*/  SHF.L.U32 R39, R39, 0x10, RZ ;  /* 0x0000001027277819 */ /* 0x000fca00000006ff */
[C---:B------:R-:W-:Y:S01]  /*4ab0*/  FMUL R58, R39.reuse, 0.044714998453855514526 ;  /* 0x3d372713273a7820 */ /* 0x040fe20000400000 */
[----:B------:R-:W-:-:S03]  /*4ac0*/  FMUL R37, R39, 0.79788458347320556641 ;  /* 0x3f4c422a27257820 */ /* 0x000fc60000400000 */
[----:B------:R-:W-:-:S04]  /*4ad0*/  FFMA R58, R39, R58, 1 ;  /* 0x3f800000273a7423 */ /* 0x000fc8000000003a */
[----:B------:R-:W-:Y:S01]  /*4ae0*/  FMUL R37, R37, R58 ;  /* 0x0000003a25257220 */ /* 0x000fe20000400000 */
[----:B------:R-:W-:-:S03]  /*4af0*/  FADD R58, R41, 1 ;  /* 0x3f800000293a7421 */ /* 0x000fc60000000000 */
[C---:B------:R-:W-:Y:S01]  /*4b00*/  FMUL R41, |R37|.reuse, 2.8853900432586669922 ;  /* 0x4038aa3b25297820 */ /* 0x040fe20000400200 */
[----:B------:R-:W-:Y:S01]  /*4b10*/  FFMA R55, R58, 0.5, R55 ;  /* 0x3f0000003a377823 */ /* 0x000fe20000000037 */
[C---:B------:R-:W-:Y:S01]  /*4b20*/  FMUL R58, R37.reuse, R37 ;  /* 0x00000025253a7220 */ /* 0x040fe20000400000 */
[C---:B------:R-:W-:Y:S02]  /*4b30*/  FSETP.GE.AND P1, PT, |R37|.reuse, 0.60000002384185791016, PT ;  /* 0x3f19999a2500780b */ /* 0x040fe40003f26200 */
[----:B------:R-:W-:Y:S01]  /*4b40*/  FSETP.GE.AND P0, PT, |R37|, 9.010913848876953125, PT ;  /* 0x41102cb42500780b */ /* 0x000fe20003f06200 */
[----:B------:R-:W0:Y:S01]  /*4b50*/  MUFU.EX2 R41, R41 ;  /* 0x0000002900297308 */ /* 0x000e220000000800 */
[----:B------:R-:W-:-:S04]  /*4b60*/  FFMA R21, R58, R13, -0.052303962409496307373 ;  /* 0xbd563cae3a157423 */ /* 0x000fc8000000000d */
[----:B------:R-:W-:-:S04]  /*4b70*/  FFMA R21, R58, R21, 0.1331529766321182251 ;  /* 0x3e0859413a157423 */ /* 0x000fc80000000015 */
[----:B------:R-:W-:-:S04]  /*4b80*/  FFMA R21, R58, R21, -0.33332768082618713379 ;  /* 0xbeaaa9ed3a157423 */ /* 0x000fc80000000015 */
[----:B------:R-:W-:Y:S01]  /*4b90*/  FFMA R58, R58, R21, RZ ;  /* 0x000000153a3a7223 */ /* 0x000fe200000000ff */
[----:B------:R-:W-:Y:S01]  /*4ba0*/  SHF.L.U32 R21, R5, 0x10, RZ ;  /* 0x0000001005157819 */ /* 0x000fe200000006ff */
[----:B0-----:R-:W-:Y:S01]  /*4bb0*/  FADD R45, R41, 1 ;  /* 0x3f800000292d7421 */ /* 0x001fe20000000000 */
[----:B------:R-:W-:-:S03]  /*4bc0*/  SHF.L.U32 R41, R8, 0x10, RZ ;  /* 0x0000001008297819 */ /* 0x000fc600000006ff */
[----:B------:R-:W-:Y:S01]  /*4bd0*/  FMUL R5, R21, R53 ;  /* 0x0000003515057220 */ /* 0x000fe20000400000 */
[----:B------:R-:W-:Y:S01]  /*4be0*/  FMUL R53, R55, R21 ;  /* 0x0000001537357220 */ /* 0x000fe20000400000 */
[----:B------:R-:W-:Y:S01]  /*4bf0*/  LOP3.LUT R21, R46, 0xff, RZ, 0xc0, !PT ;  /* 0x000000ff2e157812 */ /* 0x000fe200078ec0ff */
[----:B------:R-:W-:Y:S01]  /*4c00*/  FMUL R55, R36, 0.10703222453594207764 ;  /* 0x3ddb33b624377820 */ /* 0x000fe20000400000 */
[----:B------:R-:W-:Y:S01]  /*4c10*/  SHF.L.U32 R46, R6, 0x10, RZ ;  /* 0x00000010062e7819 */ /* 0x000fe200000006ff */
[----:B------:R-:W0:Y:S01]  /*4c20*/  MUFU.RCP R45, R45 ;  /* 0x0000002d002d7308 */ /* 0x000e220000001000 */
[----:B------:R-:W-:Y:S01]  /*4c30*/  FMUL R8, R41, 0.044714998453855514526 ;  /* 0x3d37271329087820 */ /* 0x000fe20000400000 */
[----:B------:R-:W-:Y:S02]  /*4c40*/  IMAD R50, R50, 0x100, R21 ;  /* 0x0000010032327824 */ /* 0x000fe400078e0215 */
[----:B------:R-:W-:Y:S01]  /*4c50*/  FFMA R55, R36, R55, 0.79788458347320556641 ;  /* 0x3f4c422a24377423 */ /* 0x000fe20000000037 */
[----:B------:R-:W-:Y:S01]  /*4c60*/  FMUL R21, R43, R46 ;  /* 0x0000002e2b157220 */ /* 0x000fe20000400000 */
[C---:B------:R-:W-:Y:S01]  /*4c70*/  FFMA R43, R41.reuse, R8, 1 ;  /* 0x3f800000292b7423 */ /* 0x040fe20000000008 */
[----:B------:R-:W-:Y:S01]  /*4c80*/  FMUL R8, R41, 0.79788458347320556641 ;  /* 0x3f4c422a29087820 */ /* 0x000fe20000400000 */
[----:B------:R-:W-:Y:S01]  /*4c90*/  FFMA R46, -R38, R38, 1 ;  /* 0x3f800000262e7423 */ /* 0x000fe20000000126 */
[----:B------:R-:W-:-:S02]  /*4ca0*/  PRMT R6, R6, 0x7632, R6 ;  /* 0x0000763206067816 */ /* 0x000fc40000000006 */
[----:B------:R-:W-:Y:S01]  /*4cb0*/  FMUL R8, R8, R43 ;  /* 0x0000002b08087220 */ /* 0x000fe20000400000 */
[----:B------:R-:W-:Y:S01]  /*4cc0*/  FMUL R46, R46, R55 ;  /* 0x000000372e2e7220 */ /* 0x000fe20000400000 */
[----:B------:R-:W-:Y:S01]  /*4cd0*/  FFMA R43, R74, R17, 0.5 ;  /* 0x3f0000004a2b7423 */ /* 0x000fe20000000011 */
[----:B------:R-:W-:Y:S01]  /*4ce0*/  SHF.L.U32 R6, R6, 0x10, RZ ;  /* 0x0000001006067819 */ /* 0x000fe200000006ff */
[----:B------:R-:W-:Y:S02]  /*4cf0*/  FMUL R55, |R8|, 2.8853900432586669922 ;  /* 0x4038aa3b08377820 */ /* 0x000fe40000400200 */
[----:B------:R-:W-:Y:S01]  /*4d00*/  FMUL R43, R36, R43 ;  /* 0x0000002b242b7220 */ /* 0x000fe20000400000 */
[----:B0-----:R-:W-:-:S03]  /*4d10*/  FFMA R45, R45, -2, R4 ;  /* 0xc00000002d2d7823 */ /* 0x001fc60000000004 */
[----:B------:R-:W0:Y:S02]  /*4d20*/  MUFU.EX2 R55, R55 ;  /* 0x0000003700377308 */ /* 0x000e240000000800 */
[----:B------:R-:W-:Y:S02]  /*4d30*/  FSEL R76, R45, 1, !P0 ;  /* 0x3f8000002d4c7808 */ /* 0x000fe40004000000 */
[----:B------:R-:W-:Y:S02]  /*4d40*/  FSETP.GE.AND P0, PT, |R8|, 9.010913848876953125, PT ;  /* 0x41102cb40800780b */ /* 0x000fe40003f06200 */
[--C-:B------:R-:W-:Y:S01]  /*4d50*/  LOP3.LUT R45, R76, 0x80000000, R37.reuse, 0xb8, !PT ;  /* 0x800000004c2d7812 */ /* 0x100fe200078eb825 */
[----:B------:R-:W-:Y:S01]  /*4d60*/  @!P1 FFMA R45, R37, R58, R37 ;  /* 0x0000003a252d9223 */ /* 0x000fe20000000025 */
[----:B------:R-:W-:Y:S01]  /*4d70*/  FMUL R37, R36, 0.5 ;  /* 0x3f00000024257820 */ /* 0x000fe20000400000 */
[----:B------:R-:W-:-:S03]  /*4d80*/  FSETP.GE.AND P1, PT, |R8|, 0.60000002384185791016, PT ;  /* 0x3f19999a0800780b */ /* 0x000fc60003f26200 */
[----:B------:R-:W-:Y:S01]  /*4d90*/  FMUL R58, R37, R46 ;  /* 0x0000002e253a7220 */ /* 0x000fe20000400000 */
[----:B------:R-:W-:Y:S01]  /*4da0*/  FMUL R46, R41, 0.035677410662174224854 ;  /* 0x3d12227a292e7820 */ /* 0x000fe20000400000 */
[----:B------:R-:W-:Y:S01]  /*4db0*/  SHF.L.U32 R37, R11, 0x10, RZ ;  /* 0x000000100b257819 */ /* 0x000fe200000006ff */
[----:B------:R-:W-:Y:S01]  /*4dc0*/  FADD R11, R38, 1 ;  /* 0x3f800000260b7421 */ /* 0x000fe20000000000 */
[----:B------:R-:W-:Y:S01]  /*4dd0*/  FMUL R38, R53, R6 ;  /* 0x0000000635267220 */ /* 0x000fe20000400000 */
[----:B0-----:R-:W-:Y:S01]  /*4de0*/  FADD R36, R55, 1 ;  /* 0x3f80000037247421 */ /* 0x001fe20000000000 */
[----:B------:R-:W-:Y:S01]  /*4df0*/  FFMA R46, R41, R46, 0.79788458347320556641 ;  /* 0x3f4c422a292e7423 */ /* 0x000fe2000000002e */
[----:B------:R-:W-:Y:S01]  /*4e00*/  FMUL R6, R37, 0.044714998453855514526 ;  /* 0x3d37271325067820 */ /* 0x000fe20000400000 */
[----:B------:R-:W-:Y:S01]  /*4e10*/  FFMA R11, R11, 0.5, R58 ;  /* 0x3f0000000b0b7823 */ /* 0x000fe2000000003a */
[----:B------:R0:W1:Y:S01]  /*4e20*/  MUFU.RCP R55, R36 ;  /* 0x0000002400377308 */ /* 0x0000620000001000 */
[----:B------:R-:W-:Y:S01]  /*4e30*/  FMUL R46, R41, R46 ;  /* 0x0000002e292e7220 */ /* 0x000fe20000400000 */
[C---:B------:R-:W-:Y:S01]  /*4e40*/  FMUL R53, R37.reuse, 0.79788458347320556641 ;  /* 0x3f4c422a25357820 */ /* 0x040fe20000400000 */
[----:B------:R-:W-:Y:S01]  /*4e50*/  FFMA R58, R37, R6, 1 ;  /* 0x3f800000253a7423 */ /* 0x000fe20000000006 */
[----:B------:R-:W-:Y:S01]  /*4e60*/  FMUL R6, R8, R8 ;  /* 0x0000000808067220 */ /* 0x000fe20000400000 */
[----:B------:R-:W-:-:S02]  /*4e70*/  FMUL R25, |R46|, 2.8853900432586669922 ;  /* 0x4038aa3b2e197820 */ /* 0x000fc40000400200 */
[----:B------:R-:W-:Y:S01]  /*4e80*/  FMUL R44, R53, R58 ;  /* 0x0000003a352c7220 */ /* 0x000fe20000400000 */
[----:B------:R-:W-:Y:S01]  /*4e90*/  FFMA R53, R6, R13, -0.052303962409496307373 ;  /* 0xbd563cae06357423 */ /* 0x000fe2000000000d */
[----:B0-----:R-:W-:Y:S02]  /*4ea0*/  FMUL R36, R46, R46 ;  /* 0x0000002e2e247220 */ /* 0x001fe40000400000 */
[----:B------:R-:W0:Y:S01]  /*4eb0*/  MUFU.EX2 R25, R25 ;  /* 0x0000001900197308 */ /* 0x000e220000000800 */
[----:B------:R-:W-:-:S04]  /*4ec0*/  FFMA R59, R6, R53, 0.1331529766321182251 ;  /* 0x3e085941063b7423 */ /* 0x000fc80000000035 */
[----:B------:R-:W-:Y:S01]  /*4ed0*/  FFMA R59, R6, R59, -0.33332768082618713379 ;  /* 0xbeaaa9ed063b7423 */ /* 0x000fe2000000003b */
[----:B-1----:R-:W-:-:S03]  /*4ee0*/  FFMA R55, R55, -2, R4 ;  /* 0xc000000037377823 */ /* 0x002fc60000000004 */
[----:B------:R-:W-:Y:S01]  /*4ef0*/  FFMA R59, R6, R59, RZ ;  /* 0x0000003b063b7223 */ /* 0x000fe200000000ff */
[----:B------:R-:W-:Y:S01]  /*4f00*/  FFMA R6, -R23, R23, 1 ;  /* 0x3f80000017067423 */ /* 0x000fe20000000117 */
[----:B------:R-:W-:Y:S02]  /*4f10*/  FSEL R53, R55, 1, !P0 ;  /* 0x3f80000037357808 */ /* 0x000fe40004000000 */
[----:B------:R-:W-:Y:S01]  /*4f20*/  FMNMX3 R55, |R26|, R24, |R27|, !PT ;  /* 0x000000181a377276 */ /* 0x000fe2000780061b */
[----:B------:R-:W-:Y:S01]  /*4f30*/  FMUL R26, |R44|, 2.8853900432586669922 ;  /* 0x4038aa3b2c1a7820 */ /* 0x000fe20000400200 */
[--C-:B------:R-:W-:Y:S01]  /*4f40*/  LOP3.LUT R24, R53, 0x80000000, R8.reuse, 0xb8, !PT ;  /* 0x8000000035187812 */ /* 0x100fe200078eb808 */
[----:B------:R-:W-:Y:S01]  /*4f50*/  @!P1 FFMA R24, R8, R59, R8 ;  /* 0x0000003b08189223 */ /* 0x000fe20000000008 */
[----:B0-----:R-:W-:Y:S01]  /*4f60*/  FADD R53, R25, 1 ;  /* 0x3f80000019357421 */ /* 0x001fe20000000000 */
[----:B------:R-:W-:Y:S01]  /*4f70*/  FMUL R8, R44, R44 ;  /* 0x0000002c2c087220 */ /* 0x000fe20000400000 */
[-C--:B------:R-:W-:Y:S01]  /*4f80*/  FFMA R27, R36, R13.reuse, -0.052303962409496307373 ;  /* 0xbd563cae241b7423 */ /* 0x080fe2000000000d */
[----:B------:R-:W0:Y:S01]  /*4f90*/  MUFU.EX2 R26, R26 ;  /* 0x0000001a001a7308 */ /* 0x000e220000000800 */
[----:B------:R-:W-:Y:S01]  /*4fa0*/  FSETP.GE.AND P0, PT, |R46|, 9.010913848876953125, PT ;  /* 0x41102cb42e00780b */ /* 0x000fe20003f06200 */
[----:B------:R-:W-:Y:S01]  /*4fb0*/  FFMA R59, R8, R13, -0.052303962409496307373 ;  /* 0xbd563cae083b7423 */ /* 0x000fe2000000000d */
[----:B------:R-:W-:Y:S01]  /*4fc0*/  FFMA R25, R36, R27, 0.1331529766321182251 ;  /* 0x3e08594124197423 */ /* 0x000fe2000000001b */
[----:B------:R-:W-:Y:S01]  /*4fd0*/  FMUL R27, R6, R67 ;  /* 0x00000043061b7220 */ /* 0x000fe20000400000 */
[----:B------:R-:W-:Y:S01]  /*4fe0*/  FSETP.GE.AND P1, PT, |R46|, 0.60000002384185791016, PT ;  /* 0x3f19999a2e00780b */ /* 0x000fe20003f26200 */
[----:B------:R-:W-:Y:S01]  /*4ff0*/  FFMA R59, R8, R59, 0.1331529766321182251 ;  /* 0x3e085941083b7423 */ /* 0x000fe2000000003b */
[----:B------:R-:W-:Y:S01]  /*5000*/  FFMA R6, R36, R25, -0.33332768082618713379 ;  /* 0xbeaaa9ed24067423 */ /* 0x000fe20000000019 */
[----:B------:R-:W1:Y:S01]  /*5010*/  MUFU.RCP R53, R53 ;  /* 0x0000003500357308 */ /* 0x000e620000001000 */
[----:B------:R-:W-:Y:S01]  /*5020*/  FMNMX3 R55, |R21|, R55, |R38|, !PT ;  /* 0x0000003715377276 */ /* 0x000fe20007800626 */
[----:B------:R-:W-:Y:S01]  /*5030*/  FFMA R59, R8, R59, -0.33332768082618713379 ;  /* 0xbeaaa9ed083b7423 */ /* 0x000fe2000000003b */
[----:B------:R-:W-:Y:S01]  /*5040*/  FFMA R25, R36, R6, RZ ;  /* 0x0000000624197223 */ /* 0x000fe200000000ff */
[----:B------:R-:W-:-:S02]  /*5050*/  FMUL R38, R38, UR19 ;  /* 0x0000001326267c20 */ /* 0x000fc40008400000 */
[----:B------:R-:W-:Y:S01]  /*5060*/  FFMA R59, R8, R59, RZ ;  /* 0x0000003b083b7223 */ /* 0x000fe200000000ff */
[C---:B------:R-:W-:Y:S01]  /*5070*/  FMUL R8, R37.reuse, 0.035677410662174224854 ;  /* 0x3d12227a25087820 */ /* 0x040fe20000400000 */
[----:B0-----:R-:W-:Y:S01]  /*5080*/  FADD R26, R26, 1 ;  /* 0x3f8000001a1a7421 */ /* 0x001fe20000000000 */
[----:B------:R-:W-:Y:S02]  /*5090*/  F2FP.SATFINITE.E4M3.F32.PACK_AB_MERGE_C R38, RZ, R38, RZ ;  /* 0x00000026ff26723e */ /* 0x000fe400048070ff */
[----:B------:R-:W-:Y:S01]  /*50a0*/  FFMA R8, R37, R8, 0.79788458347320556641 ;  /* 0x3f4c422a25087423 */ /* 0x000fe20000000008 */
[----:B------:R-:W0:Y:S01]  /*50b0*/  MUFU.RCP R67, R26 ;  /* 0x0000001a00437308 */ /* 0x000e220000001000 */
[----:B-1----:R-:W-:-:S05]  /*50c0*/  FFMA R6, R53, -2, R4 ;  /* 0xc000000035067823 */ /* 0x002fca0000000004 */
[----:B------:R-:W-:Y:S02]  /*50d0*/  FSEL R53, R6, 1, !P0 ;  /* 0x3f80000006357808 */ /* 0x000fe40004000000 */
[----:B------:R-:W-:Y:S02]  /*50e0*/  FSETP.GE.AND P0, PT, |R44|, 9.010913848876953125, PT ;  /* 0x41102cb42c00780b */ /* 0x000fe40003f06200 */
[--C-:B------:R-:W-:Y:S01]  /*50f0*/  LOP3.LUT R36, R53, 0x80000000, R46.reuse, 0xb8, !PT ;  /* 0x8000000035247812 */ /* 0x100fe200078eb82e */
[----:B------:R-:W-:Y:S01]  /*5100*/  FMUL R53, R37, R8 ;  /* 0x0000000825357220 */ /* 0x000fe20000400000 */
[----:B------:R-:W-:Y:S01]  /*5110*/  @!P1 FFMA R36, R46, R25, R46 ;  /* 0x000000192e249223 */ /* 0x000fe2000000002e */
[----:B------:R-:W-:Y:S01]  /*5120*/  FSETP.GE.AND P1, PT, |R44|, 0.60000002384185791016, PT ;  /* 0x3f19999a2c00780b */ /* 0x000fe20003f26200 */
[----:B0-----:R-:W-:Y:S01]  /*5130*/  FFMA R67, R67, -2, R4 ;  /* 0xc000000043437823 */ /* 0x001fe20000000004 */
[----:B------:R-:W-:Y:S01]  /*5140*/  FMUL R6, |R53|, 2.8853900432586669922 ;  /* 0x4038aa3b35067820 */ /* 0x000fe20000400200 */
[----:B------:R-:W-:-:S02]  /*5150*/  PRMT R8, R9, 0x7632, R8 ;  /* 0x0000763209087816 */ /* 0x000fc40000000008 */
[----:B------:R-:W-:Y:S02]  /*5160*/  SHF.L.U32 R25, R14, 0x10, RZ ;  /* 0x000000100e197819 */ /* 0x000fe400000006ff */
[----:B------:R-:W-:Y:S01]  /*5170*/  FSEL R67, R67, 1, !P0 ;  /* 0x3f80000043437808 */ /* 0x000fe20004000000 */
[----:B------:R-:W0:Y:S01]  /*5180*/  MUFU.EX2 R6, R6 ;  /* 0x0000000600067308 */ /* 0x000e220000000800 */
[----:B------:R-:W-:Y:S02]  /*5190*/  IMAD.U32 R46, R8, 0x10000, RZ ;  /* 0x00010000082e7824 */ /* 0x000fe400078e00ff */
[----:B------:R-:W-:Y:S01]  /*51a0*/  FMUL R14, R25, 0.044714998453855514526 ;  /* 0x3d372713190e7820 */ /* 0x000fe20000400000 */
[--C-:B------:R-:W-:Y:S01]  /*51b0*/  LOP3.LUT R8, R67, 0x80000000, R44.reuse, 0xb8, !PT ;  /* 0x8000000043087812 */ /* 0x100fe200078eb82c */
[----:B------:R-:W-:Y:S01]  /*51c0*/  @!P1 FFMA R8, R44, R59, R44 ;  /* 0x0000003b2c089223 */ /* 0x000fe2000000002c */
[----:B------:R-:W-:Y:S01]  /*51d0*/  FMUL R26, R46, R43 ;  /* 0x0000002b2e1a7220 */ /* 0x000fe20000400000 */
[----:B------:R-:W-:Y:S01]  /*51e0*/  FMUL R11, R11, R46 ;  /* 0x0000002e0b0b7220 */ /* 0x000fe20000400000 */
[----:B------:R-:W-:Y:S01]  /*51f0*/  FMUL R44, R53, R53 ;  /* 0x00000035352c7220 */ /* 0x000fe20000400000 */
[C---:B------:R-:W-:Y:S01]  /*5200*/  FFMA R46, R25.reuse, R14, 1 ;  /* 0x3f800000192e7423 */ /* 0x040fe2000000000e */
[----:B------:R-:W-:Y:S01]  /*5210*/  FMUL R43, R25, 0.79788458347320556641 ;  /* 0x3f4c422a192b7820 */ /* 0x000fe20000400000 */
[C---:B------:R-:W-:Y:S01]  /*5220*/  FSETP.GE.AND P1, PT, |R53|.reuse, 0.60000002384185791016, PT ;  /* 0x3f19999a3500780b */ /* 0x040fe20003f26200 */
[----:B------:R-:W-:Y:S01]  /*5230*/  FFMA R67, R44, R13, -0.052303962409496307373 ;  /* 0xbd563cae2c437423 */ /* 0x000fe2000000000d */
[----:B------:R-:W-:Y:S01]  /*5240*/  FSETP.GE.AND P0, PT, |R53|, 9.010913848876953125, PT ;  /* 0x41102cb43500780b */ /* 0x000fe20003f06200 */
[----:B------:R-:W-:-:S02]  /*5250*/  FMUL R43, R43, R46 ;  /* 0x0000002e2b2b7220 */ /* 0x000fc40000400000 */
[----:B------:R-:W-:Y:S01]  /*5260*/  FFMA R67, R44, R67, 0.1331529766321182251 ;  /* 0x3e0859412c437423 */ /* 0x000fe20000000043 */
[----:B0-----:R-:W-:-:S03]  /*5270*/  FADD R14, R6, 1 ;  /* 0x3f800000060e7421 */ /* 0x001fc60000000000 */
[C---:B------:R-:W-:Y:S01]  /*5280*/  FFMA R6, R44.reuse, R67, -0.33332768082618713379 ;  /* 0xbeaaa9ed2c067423 */ /* 0x040fe20000000043 */
[----:B------:R-:W0:Y:S03]  /*5290*/  MUFU.RCP R59, R14 ;  /* 0x0000000e003b7308 */ /* 0x000e260000001000 */
[----:B------:R-:W-:Y:S01]  /*52a0*/  FFMA R6, R44, R6, RZ ;  /* 0x000000062c067223 */ /* 0x000fe200000000ff */
[----:B------:R-:W-:-:S06]  /*52b0*/  FMUL R44, |R43|, 2.8853900432586669922 ;  /* 0x4038aa3b2b2c7820 */ /* 0x000fcc0000400200 */
[----:B------:R-:W1:Y:S01]  /*52c0*/  MUFU.EX2 R44, R44 ;  /* 0x0000002c002c7308 */ /* 0x000e620000000800 */
[----:B0-----:R-:W-:-:S05]  /*52d0*/  FFMA R59, R59, -2, R4 ;  /* 0xc00000003b3b7823 */ /* 0x001fca0000000004 */
[----:B------:R-:W-:Y:S01]  /*52e0*/  FSEL R58, R59, 1, !P0 ;  /* 0x3f8000003b3a7808 */ /* 0x000fe20004000000 */
[----:B------:R-:W-:Y:S01]  /*52f0*/  FFMA R59, R40, R17, 0.5 ;  /* 0x3f000000283b7423 */ /* 0x000fe20000000011 */
[----:B------:R-:W-:Y:S01]  /*5300*/  FMUL R40, R25, 0.035677410662174224854 ;  /* 0x3d12227a19287820 */ /* 0x000fe20000400000 */
[----:B------:R-:W-:Y:S02]  /*5310*/  FSETP.GE.AND P0, PT, |R43|, 9.010913848876953125, PT ;  /* 0x41102cb42b00780b */ /* 0x000fe40003f06200 */
[--C-:B------:R-:W-:Y:S01]  /*5320*/  LOP3.LUT R58, R58, 0x80000000, R53.reuse, 0xb8, !PT ;  /* 0x800000003a3a7812 */ /* 0x100fe200078eb835 */
[----:B------:R-:W-:Y:S01]  /*5330*/  @!P1 FFMA R58, R53, R6, R53 ;  /* 0x00000006353a9223 */ /* 0x000fe20000000035 */
[C---:B------:R-:W-:Y:S01]  /*5340*/  FMUL R6, R22.reuse, 0.5 ;  /* 0x3f00000016067820 */ /* 0x040fe20000400000 */
[----:B------:R-:W-:Y:S01]  /*5350*/  FFMA R40, R25, R40, 0.79788458347320556641 ;  /* 0x3f4c422a19287423 */ /* 0x000fe20000000028 */
[----:B------:R-:W-:Y:S01]  /*5360*/  FMUL R14, R22, R59 ;  /* 0x0000003b160e7220 */ /* 0x000fe20000400000 */
[----:B------:R-:W-:Y:S01]  /*5370*/  FMUL R22, R43, R43 ;  /* 0x0000002b2b167220 */ /* 0x000fe20000400000 */
[----:B------:R-:W-:Y:S01]  /*5380*/  FMUL R6, R6, R27 ;  /* 0x0000001b06067220 */ /* 0x000fe20000400000 */
[----:B------:R-:W-:Y:S01]  /*5390*/  FADD R27, R23, 1 ;  /* 0x3f800000171b7421 */ /* 0x000fe20000000000 */
[----:B-1----:R-:W-:Y:S01]  /*53a0*/  FADD R53, R44, 1 ;  /* 0x3f8000002c357421 */ /* 0x002fe20000000000 */
[----:B------:R-:W-:Y:S01]  /*53b0*/  FMUL R23, R25, R40 ;  /* 0x0000002819177220 */ /* 0x000fe20000400000 */
[C---:B------:R-:W-:Y:S01]  /*53c0*/  FFMA R59, R22.reuse, R13, -0.052303962409496307373 ;  /* 0xbd563cae163b7423 */ /* 0x040fe2000000000d */
[----:B------:R-:W-:Y:S01]  /*53d0*/  FFMA R27, R27, 0.5, R6 ;  /* 0x3f0000001b1b7823 */ /* 0x000fe20000000006 */
[----:B------:R-:W-:Y:S01]  /*53e0*/  FSETP.GE.AND P1, PT, |R43|, 0.60000002384185791016, PT ;  /* 0x3f19999a2b00780b */ /* 0x000fe20003f26200 */
[----:B------:R-:W-:Y:S01]  /*53f0*/  FMUL R40, |R23|, 2.8853900432586669922 ;  /* 0x4038aa3b17287820 */ /* 0x000fe20000400200 */
[----:B------:R-:W0:Y:S01]  /*5400*/  MUFU.RCP R53, R53 ;  /* 0x0000003500357308 */ /* 0x000e220000001000 */
[----:B------:R-:W-:-:S04]  /*5410*/  FFMA R59, R22, R59, 0.1331529766321182251 ;  /* 0x3e085941163b7423 */ /* 0x000fc8000000003b */
[----:B------:R-:W-:-:S03]  /*5420*/  FFMA R6, R22, R59, -0.33332768082618713379 ;  /* 0xbeaaa9ed16067423 */ /* 0x000fc6000000003b */
[----:B------:R-:W1:Y:S01]  /*5430*/  MUFU.EX2 R40, R40 ;  /* 0x0000002800287308 */ /* 0x000e620000000800 */
[----:B------:R-:W-:Y:S01]  /*5440*/  FFMA R22, R22, R6, RZ ;  /* 0x0000000616167223 */ /* 0x000fe200000000ff */
[----:B------:R-:W-:-:S04]  /*5450*/  PRMT R6, R16, 0x7632, R6 ;  /* 0x0000763210067816 */ /* 0x000fc80000000006 */
[----:B------:R-:W-:Y:S01]  /*5460*/  SHF.L.U32 R6, R6, 0x10, RZ ;  /* 0x0000001006067819 */ /* 0x000fe200000006ff */
[----:B0-----:R-:W-:-:S04]  /*5470*/  FFMA R53, R53, -2, R4 ;  /* 0xc000000035357823 */ /* 0x001fc80000000004 */
[----:B------:R-:W-:Y:S01]  /*5480*/  FMUL R14, R6, R14 ;  /* 0x0000000e060e7220 */ /* 0x000fe20000400000 */
[----:B------:R-:W-:Y:S01]  /*5490*/  FMUL R6, R27, R6 ;  /* 0x000000061b067220 */ /* 0x000fe20000400000 */
[----:B------:R-:W-:Y:S01]  /*54a0*/  FSEL R46, R53, 1, !P0 ;  /* 0x3f800000352e7808 */ /* 0x000fe20004000000 */
[----:B------:R-:W-:Y:S01]  /*54b0*/  FMUL R53, R39, 0.5 ;  /* 0x3f00000027357820 */ /* 0x000fe20000400000 */
[----:B------:R-:W-:Y:S01]  /*54c0*/  FSETP.GE.AND P0, PT, |R23|, 9.010913848876953125, PT ;  /* 0x41102cb41700780b */ /* 0x000fe20003f06200 */
[----:B-1----:R-:W-:Y:S01]  /*54d0*/  FADD R27, R40, 1 ;  /* 0x3f800000281b7421 */ /* 0x002fe20000000000 */
[----:B------:R-:W-:Y:S01]  /*54e0*/  FMUL R40, R39, 0.10703222453594207764 ;  /* 0x3ddb33b627287820 */ /* 0x000fe20000400000 */
[--C-:B------:R-:W-:Y:S01]  /*54f0*/  LOP3.LUT R46, R46, 0x80000000, R43.reuse, 0xb8, !PT ;  /* 0x800000002e2e7812 */ /* 0x100fe200078eb82b */
[----:B------:R-:W-:Y:S01]  /*5500*/  @!P1 FFMA R46, R43, R22, R43 ;  /* 0x000000162b2e9223 */ /* 0x000fe2000000002b */
[----:B------:R-:W-:Y:S01]  /*5510*/  PRMT R22, R7, 0x7632, R22 ;  /* 0x0000763207167816 */ /* 0x000fe20000000016 */
[----:B------:R-:W-:Y:S01]  /*5520*/  FFMA R44, R39, R40, 0.79788458347320556641 ;  /* 0x3f4c422a272c7423 */ /* 0x000fe20000000028 */
[----:B------:R-:W0:Y:S01]  /*5530*/  MUFU.RCP R27, R27 ;  /* 0x0000001b001b7308 */ /* 0x000e220000001000 */
[----:B------:R-:W-:Y:S01]  /*5540*/  FFMA R43, -R45, R45, 1 ;  /* 0x3f8000002d2b7423 */ /* 0x000fe2000000012d */
[----:B------:R-:W-:Y:S01]  /*5550*/  PRMT R40, R10, 0x7632, R40 ;  /* 0x000076320a287816 */ /* 0x000fe20000000028 */
[----:B------:R-:W-:Y:S01]  /*5560*/  FFMA R59, -R46, R46, 1 ;  /* 0x3f8000002e3b7423 */ /* 0x000fe2000000012e */
[----:B------:R-:W-:Y:S01]  /*5570*/  SHF.L.U32 R22, R22, 0x10, RZ ;  /* 0x0000001016167819 */ /* 0x000fe200000006ff */
[----:B------:R-:W-:Y:S01]  /*5580*/  FMUL R74, R43, R44 ;  /* 0x0000002c2b4a7220 */ /* 0x000fe20000400000 */
[----:B------:R-:W-:Y:S01]  /*5590*/  SHF.L.U32 R43, R40, 0x10, RZ ;  /* 0x00000010282b7819 */ /* 0x000fe200000006ff */
[C---:B------:R-:W-:Y:S01]  /*55a0*/  FMUL R40, R23.reuse, R23 ;  /* 0x0000001717287220 */ /* 0x040fe20000400000 */
[----:B------:R-:W-:Y:S01]  /*55b0*/  FSETP.GE.AND P1, PT, |R23|, 0.60000002384185791016, PT ;  /* 0x3f19999a1700780b */ /* 0x000fe20003f26200 */
[----:B------:R-:W-:Y:S01]  /*55c0*/  FMUL R44, R11, R22 ;  /* 0x000000160b2c7220 */ /* 0x000fe20000400000 */
[----:B------:R-:W-:Y:S01]  /*55d0*/  FMUL R53, R53, R74 ;  /* 0x0000004a35357220 */ /* 0x000fe20000400000 */
[----:B------:R-:W-:Y:S01]  /*55e0*/  FFMA R11, R40, R13, -0.052303962409496307373 ;  /* 0xbd563cae280b7423 */ /* 0x000fe2000000000d */
[----:B------:R-:W-:Y:S01]  /*55f0*/  FMUL R43, R6, R43 ;  /* 0x0000002b062b7220 */ /* 0x000fe20000400000 */
[----:B------:R-:W-:Y:S01]  /*5600*/  FADD R6, R45, 1 ;  /* 0x3f8000002d067421 */ /* 0x000fe20000000000 */
[----:B------:R-:W-:Y:S01]  /*5610*/  FMUL R74, R39, 0.035677410662174224854 ;  /* 0x3d12227a274a7820 */ /* 0x000fe20000400000 */
[----:B------:R-:W-:Y:S01]  /*5620*/  FFMA R45, R40, R11, 0.1331529766321182251 ;  /* 0x3e085941282d7423 */ /* 0x000fe2000000000b */
[----:B0-----:R-:W-:Y:S01]  /*5630*/  FFMA R27, R27, -2, R4 ;  /* 0xc00000001b1b7823 */ /* 0x001fe20000000004 */
[----:B------:R-:W-:-:S02]  /*5640*/  FFMA R11, R6, 0.5, R53 ;  /* 0x3f000000060b7823 */ /* 0x000fc40000000035 */
[----:B------:R-:W-:Y:S01]  /*5650*/  FFMA R6, R40, R45, -0.33332768082618713379 ;  /* 0xbeaaa9ed28067423 */ /* 0x000fe2000000002d */
[----:B------:R-:W-:Y:S01]  /*5660*/  FFMA R74, R39, R74, 0.79788458347320556641 ;  /* 0x3f4c422a274a7423 */ /* 0x000fe2000000004a */
[----:B------:R-:W-:Y:S01]  /*5670*/  FFMA R53, -R8, R8, 1 ;  /* 0x3f80000008357423 */ /* 0x000fe20000000108 */
[----:B------:R-:W-:Y:S01]  /*5680*/  FSEL R22, R27, 1, !P0 ;  /* 0x3f8000001b167808 */ /* 0x000fe20004000000 */
[----:B------:R-:W-:Y:S01]  /*5690*/  FFMA R40, R40, R6, RZ ;  /* 0x0000000628287223 */ /* 0x000fe200000000ff */
[----:B------:R-:W-:Y:S01]  /*56a0*/  FMUL R6, R41, 0.10703222453594207764 ;  /* 0x3ddb33b629067820 */ /* 0x000fe20000400000 */
[----:B------:R-:W-:Y:S01]  /*56b0*/  FMUL R27, R39, R74 ;  /* 0x0000004a271b7220 */ /* 0x000fe20000400000 */
[--C-:B------:R-:W-:Y:S01]  /*56c0*/  LOP3.LUT R22, R22, 0x80000000, R23.reuse, 0xb8, !PT ;  /* 0x8000000016167812 */ /* 0x100fe200078eb817 */
[----:B------:R-:W-:Y:S01]  /*56d0*/  @!P1 FFMA R22, R23, R40, R23 ;  /* 0x0000002817169223 */ /* 0x000fe20000000017 */
[----:B------:R-:W-:Y:S01]  /*56e0*/  FFMA R23, R41, R6, 0.79788458347320556641 ;  /* 0x3f4c422a29177423 */ /* 0x000fe20000000006 */
[----:B------:R-:W-:Y:S01]  /*56f0*/  FFMA R6, -R24, R24, 1 ;  /* 0x3f80000018067423 */ /* 0x000fe20000000118 */
[----:B------:R-:W-:Y:S01]  /*5700*/  FMUL R67, |R27|, 2.8853900432586669922 ;  /* 0x4038aa3b1b437820 */ /* 0x000fe20000400200 */
[----:B------:R-:W-:Y:S01]  /*5710*/  FFMA R40, R36, R17, 0.5 ;  /* 0x3f00000024287423 */ /* 0x000fe20000000011 */
[----:B------:R-:W-:Y:S01]  /*5720*/  FMUL R74, R25, 0.10703222453594207764 ;  /* 0x3ddb33b6194a7820 */ /* 0x000fe20000400000 */
[----:B------:R-:W-:Y:S01]  /*5730*/  FMUL R36, R6, R23 ;  /* 0x0000001706247220 */ /* 0x000fe20000400000 */
[----:B------:R-:W-:Y:S01]  /*5740*/  FSETP.GE.AND P1, PT, |R27|, 0.60000002384185791016, PT ;  /* 0x3f19999a1b00780b */ /* 0x000fe20003f26200 */
[----:B------:R0:W1:Y:S01]  /*5750*/  MUFU.EX2 R6, R67 ;  /* 0x0000004300067308 */ /* 0x0000620000000800 */
[C---:B------:R-:W-:Y:S01]  /*5760*/  FMUL R45, R41.reuse, R40 ;  /* 0x00000028292d7220 */ /* 0x040fe20000400000 */
[----:B------:R-:W-:Y:S01]  /*5770*/  FMUL R41, R41, 0.5 ;  /* 0x3f00000029297820 */ /* 0x000fe20000400000 */
[----:B------:R-:W-:Y:S01]  /*5780*/  FMUL R40, R37, 0.10703222453594207764 ;  /* 0x3ddb33b625287820 */ /* 0x000fe20000400000 */
[----:B------:R-:W-:Y:S01]  /*5790*/  FFMA R74, R25, R74, 0.79788458347320556641 ;  /* 0x3f4c422a194a7423 */ /* 0x000fe2000000004a */
[----:B------:R-:W-:Y:S01]  /*57a0*/  FSETP.GE.AND P0, PT, |R27|, 9.010913848876953125, PT ;  /* 0x41102cb41b00780b */ /* 0x000fe20003f06200 */
[----:B------:R-:W-:Y:S01]  /*57b0*/  FMUL R41, R41, R36 ;  /* 0x0000002429297220 */ /* 0x000fe20000400000 */
[----:B------:R-:W-:Y:S01]  /*57c0*/  PRMT R36, R15, 0x7632, R36 ;  /* 0x000076320f247816 */ /* 0x000fe20000000024 */
[----:B------:R-:W-:Y:S01]  /*57d0*/  FFMA R40, R37, R40, 0.79788458347320556641 ;  /* 0x3f4c422a25287423 */ /* 0x000fe20000000028 */
[----:B0-----:R-:W-:Y:S01]  /*57e0*/  FMUL R67, R27, R27 ;  /* 0x0000001b1b437220 */ /* 0x001fe20000400000 */
[----:B------:R-:W-:Y:S01]  /*57f0*/  FMUL R59, R59, R74 ;  /* 0x0000004a3b3b7220 */ /* 0x000fe20000400000 */
[----:B------:R-:W-:Y:S01]  /*5800*/  FADD R24, R24, 1 ;  /* 0x3f80000018187421 */ /* 0x000fe20000000000 */
[----:B------:R-:W-:-:S02]  /*5810*/  IMAD.U32 R36, R36, 0x10000, RZ ;  /* 0x0001000024247824 */ /* 0x000fc400078e00ff */
[----:B------:R-:W-:Y:S01]  /*5820*/  FMUL R53, R53, R40 ;  /* 0x0000002835357220 */ /* 0x000fe20000400000 */
[----:B------:R-:W-:Y:S01]  /*5830*/  FADD R8, R8, 1 ;  /* 0x3f80000008087421 */ /* 0x000fe20000000000 */
[----:B------:R-:W-:Y:S01]  /*5840*/  FMUL R11, R11, R36 ;  /* 0x000000240b0b7220 */ /* 0x000fe20000400000 */
[----:B-1----:R-:W-:Y:S01]  /*5850*/  FADD R23, R6, 1 ;  /* 0x3f80000006177421 */ /* 0x002fe20000000000 */
[C---:B------:R-:W-:Y:S02]  /*5860*/  PRMT R6, R12.reuse, 0x7632, R6 ;  /* 0x000076320c067816 */ /* 0x040fe40000000006 */
[----:B------:R-:W-:Y:S02]  /*5870*/  SHF.L.U32 R12, R12, 0x10, RZ ;  /* 0x000000100c0c7819 */ /* 0x000fe400000006ff */
[----:B------:R-:W-:Y:S01]  /*5880*/  SHF.L.U32 R6, R6, 0x10, RZ ;  /* 0x0000001006067819 */ /* 0x000fe200000006ff */
[----:B------:R-:W0:Y:S04]  /*5890*/  MUFU.RCP R23, R23 ;  /* 0x0000001700177308 */ /* 0x000e280000001000 */
[----:B------:R-:W-:Y:S01]  /*58a0*/  FMUL R11, R11, R6 ;  /* 0x000000060b0b7220 */ /* 0x000fe20000400000 */
[----:B------:R-:W-:-:S04]  /*58b0*/  FFMA R6, R67, R13, -0.052303962409496307373 ;  /* 0xbd563cae43067423 */ /* 0x000fc8000000000d */
[----:B------:R-:W-:-:S04]  /*58c0*/  FFMA R6, R67, R6, 0.1331529766321182251 ;  /* 0x3e08594143067423 */ /* 0x000fc80000000006 */
[----:B------:R-:W-:Y:S01]  /*58d0*/  FFMA R6, R67, R6, -0.33332768082618713379 ;  /* 0xbeaaa9ed43067423 */ /* 0x000fe20000000006 */
[----:B0-----:R-:W-:-:S03]  /*58e0*/  FFMA R40, R23, -2, R4 ;  /* 0xc000000017287823 */ /* 0x001fc60000000004 */
[----:B------:R-:W-:Y:S01]  /*58f0*/  FFMA R74, R67, R6, RZ ;  /* 0x00000006434a7223 */ /* 0x000fe200000000ff */
[----:B------:R-:W-:Y:S02]  /*5900*/  MOV R23, UR5 ;  /* 0x0000000500177c02 */ /* 0x000fe40008000f00 */
[----:B------:R-:W-:Y:S02]  /*5910*/  FSEL R40, R40, 1, !P0 ;  /* 0x3f80000028287808 */ /* 0x000fe40004000000 */
[----:B------:R-:W-:Y:S01]  /*5920*/  ISETP.GE.U32.AND P0, PT, R2, UR7, PT ;  /* 0x0000000702007c0c */ /* 0x000fe2000bf06070 */
[-C--:B------:R-:W-:Y:S01]  /*5930*/  FFMA R2, R22, R17.reuse, 0.5 ;  /* 0x3f00000016027423 */ /* 0x080fe20000000011 */
[--C-:B------:R-:W-:Y:S01]  /*5940*/  LOP3.LUT R6, R40, 0x80000000, R27.reuse, 0xb8, !PT ;  /* 0x8000000028067812 */ /* 0x100fe200078eb81b */
[----:B------:R-:W-:Y:S01]  /*5950*/  @!P1 FFMA R6, R27, R74, R27 ;  /* 0x0000004a1b069223 */ /* 0x000fe2000000001b */
[----:B------:R-:W-:Y:S01]  /*5960*/  FFMA R40, R58, R17, 0.5 ;  /* 0x3f0000003a287423 */ /* 0x000fe20000000011 */
[----:B------:R-:W-:-:S02]  /*5970*/  LOP3.LUT R27, RZ, R3, RZ, 0x33, !PT ;  /* 0x00000003ff1b7212 */ /* 0x000fc400078e33ff */
[----:B------:R-:W-:Y:S01]  /*5980*/  FFMA R58, R6, R17, 0.5 ;  /* 0x3f000000063a7423 */ /* 0x000fe20000000011 */
[C---:B------:R-:W-:Y:S01]  /*5990*/  FMUL R40, R37.reuse, R40 ;  /* 0x0000002825287220 */ /* 0x040fe20000400000 */
[----:B------:R-:W-:Y:S01]  /*59a0*/  FMUL R6, R37, 0.5 ;  /* 0x3f00000025067820 */ /* 0x000fe20000400000 */
[----:B------:R-:W-:Y:S01]  /*59b0*/  FMUL R37, R25, R2 ;  /* 0x0000000219257220 */ /* 0x000fe20000400000 */
[----:B------:R-:W-:Y:S01]  /*59c0*/  IADD3 R2, PT, PT, R27, R0, RZ ;  /* 0x000000001b027210 */ /* 0x000fe20007ffe0ff */
[----:B------:R-:W-:Y:S01]  /*59d0*/  FMUL R39, R39, R58 ;  /* 0x0000003a27277220 */ /* 0x000fe20000400000 */
[----:B------:R-:W-:Y:S01]  /*59e0*/  FMUL R53, R6, R53 ;  /* 0x0000003506357220 */ /* 0x000fe20000400000 */
[----:B------:R-:W-:Y:S01]  /*59f0*/  FMUL R6, R25, 0.5 ;  /* 0x3f00000019067820 */ /* 0x000fe20000400000 */
[----:B------:R-:W-:Y:S02]  /*5a00*/  LOP3.LUT R25, R2, 0x1f, RZ, 0xc0, !PT ;  /* 0x0000001f02197812 */ /* 0x000fe400078ec0ff */
[----:B------:R-:W-:Y:S01]  /*5a10*/  MOV R22, UR4 ;  /* 0x0000000400167c02 */ /* 0x000fe20008000f00 */
[----:B------:R-:W-:Y:S01]  /*5a20*/  FMUL R6, R6, R59 ;  /* 0x0000003b06067220 */ /* 0x000fe20000400000 */
[----:B------:R-:W-:Y:S01]  /*5a30*/  ISETP.GE.U32.OR P0, PT, R25, UR14, P0 ;  /* 0x0000000e19007c0c */ /* 0x000fe20008706470 */
[----:B------:R-:W-:Y:S01]  /*5a40*/  FFMA R59, R24, 0.5, R41 ;  /* 0x3f000000183b7823 */ /* 0x000fe20000000029 */
[----:B------:R-:W-:Y:S01]  /*5a50*/  FMUL R41, R21, UR19 ;  /* 0x0000001315297c20 */ /* 0x000fe20008400000 */
[----:B------:R-:W-:Y:S01]  /*5a60*/  IMAD.WIDE.U32 R22, R19, UR26, R22 ;  /* 0x0000001a13167c25 */ /* 0x000fe2000f8e0016 */
[----:B------:R-:W-:-:S03]  /*5a70*/  SHF.L.U32 R58, R9, 0x10, RZ ;  /* 0x00000010093a7819 */ /* 0x000fc600000006ff */
[----:B------:R-:W-:Y:S01]  /*5a80*/  FFMA R74, R8, 0.5, R53 ;  /* 0x3f000000084a7823 */ /* 0x000fe20000000035 */
[----:B------:R-:W-:Y:S01]  /*5a90*/  SHF.L.U32 R53, R16, 0x10, RZ ;  /* 0x0000001010357819 */ /* 0x000fe200000006ff */
[----:B------:R-:W-:Y:S01]  /*5aa0*/  IMAD.IADD R24, R20, 0x1, R23 ;  /* 0x0000000114187824 */ /* 0x000fe200078e0217 */
[----:B------:R-:W-:Y:S01]  /*5ab0*/  IADD3 R20, P1, PT, R25, R22, RZ ;  /* 0x0000001619147210 */ /* 0x000fe20007f3e0ff */
[----:B------:R-:W-:Y:S01]  /*5ac0*/  FMUL R59, R59, R58 ;  /* 0x0000003a3b3b7220 */ /* 0x000fe20000400000 */
[----:B------:R-:W-:Y:S01]  /*5ad0*/  F2FP.SATFINITE.E4M3.F32.PACK_AB_MERGE_C R41, RZ, R41, RZ ;  /* 0x00000029ff29723e */ /* 0x000fe200048070ff */
[----:B------:R-:W-:Y:S01]  /*5ae0*/  FADD R9, R46, 1 ;  /* 0x3f8000002e097421 */ /* 0x000fe20000000000 */
[----:B------:R-:W-:Y:S01]  /*5af0*/  IADD3.X R21, PT, PT, RZ, R24, RZ, P1, !PT ;  /* 0x00000018ff157210 */ /* 0x000fe20000ffe4ff */
[----:B------:R-:W-:Y:S01]  /*5b00*/  FMUL R46, R74, R53 ;  /* 0x000000354a2e7220 */ /* 0x000fe20000400000 */
[----:B------:R-:W-:Y:S01]  /*5b10*/  @!P0 LEA R24, P1, R20, UR22, 0x1 ;  /* 0x0000001614188c11 */ /* 0x000fe2000f8208ff */
[----:B------:R-:W-:Y:S01]  /*5b20*/  FFMA R9, R9, 0.5, R6 ;  /* 0x3f00000009097823 */ /* 0x000fe20000000006 */
[----:B------:R-:W-:Y:S01]  /*5b30*/  SHF.L.U32 R8, R7, 0x10, RZ ;  /* 0x0000001007087819 */ /* 0x000fe200000006ff */
[----:B------:R-:W-:Y:S01]  /*5b40*/  IMAD.U32 R7, R10, 0x10000, RZ ;  /* 0x000100000a077824 */ /* 0x000fe200078e00ff */
[----:B------:R-:W-:Y:S01]  /*5b50*/  @!P0 LEA.HI.X R25, R20, UR9, R21, 0x1, P1 ;  /* 0x0000000914198c11 */ /* 0x000fe200088f0c15 */
[----:B------:R-:W-:Y:S01]  /*5b60*/  FMUL R45, R58, R45 ;  /* 0x0000002d3a2d7220 */ /* 0x000fe20000400000 */
[----:B------:R-:W-:Y:S01]  /*5b70*/  @!P0 PRMT R67, R38, 0x7604, R41 ;  /* 0x0000760426438816 */ /* 0x000fe20000000029 */
[----:B------:R-:W-:Y:S01]  /*5b80*/  FMUL R59, R59, R8 ;  /* 0x000000083b3b7220 */ /* 0x000fe20000400000 */
[----:B------:R-:W-:Y:S01]  /*5b90*/  @!P0 IADD3 R8, P1, PT, R20, UR26, RZ ;  /* 0x0000001a14088c10 */ /* 0x000fe2000ff3e0ff */
[----:B------:R-:W-:Y:S01]  /*5ba0*/  FMUL R46, R46, R7 ;  /* 0x000000072e2e7220 */ /* 0x000fe20000400000 */
[----:B------:R-:W-:Y:S01]  /*5bb0*/  SHF.L.U32 R16, R15, 0x10, RZ ;  /* 0x000000100f107819 */ /* 0x000fe200000006ff */
[----:B------:R0:W-:Y:S01]  /*5bc0*/  @!P0 STG.E.U16 desc[UR24][R24.64], R67 ;  /* 0x0000004318008986 */ /* 0x0001e2000c101518 */
[----:B------:R-:W-:Y:S01]  /*5bd0*/  FMUL R7, R44, UR19 ;  /* 0x000000132c077c20 */ /* 0x000fe20008400000 */
[----:B------:R-:W-:-:S02]  /*5be0*/  FMUL R10, R59, UR19 ;  /* 0x000000133b0a7c20 */ /* 0x000fc40008400000 */
[----:B------:R-:W-:Y:S02]  /*5bf0*/  FMUL R9, R9, R16 ;  /* 0x0000001009097220 */ /* 0x000fe40000400000 */
[----:B------:R-:W-:Y:S02]  /*5c00*/  F2FP.SATFINITE.E4M3.F32.PACK_AB_MERGE_C R15, RZ, R7, RZ ;  /* 0x00000007ff0f723e */ /* 0x000fe400048070ff */
[----:B------:R-:W-:Y:S01]  /*5c10*/  FMUL R12, R9, R12 ;  /* 0x0000000c090c7220 */ /* 0x000fe20000400000 */
[----:B------:R-:W-:Y:S02]  /*5c20*/  F2FP.SATFINITE.E4M3.F32.PACK_AB_MERGE_C R10, RZ, R10, RZ ;  /* 0x0000000aff0a723e */ /* 0x000fe400048070ff */
[----:B0-----:R-:W-:Y:S01]  /*5c30*/  @!P0 IADD3.X R25, PT, PT, R21, UR34, RZ, P1, !PT ;  /* 0x0000002215198c10 */ /* 0x001fe20008ffe4ff */
[----:B------:R-:W-:Y:S01]  /*5c40*/  FMUL R24, R46, UR19 ;  /* 0x000000132e187c20 */ /* 0x000fe20008400000 */
[----:B------:R-:W-:Y:S02]  /*5c50*/  @!P0 LEA R6, P1, R8, UR22, 0x1 ;  /* 0x0000001608068c11 */ /* 0x000fe4000f8208ff */
[----:B------:R-:W-:-:S02]  /*5c60*/  @!P0 PRMT R67, R15, 0x7604, R10 ;  /* 0x000076040f438816 */ /* 0x000fc4000000000a */
[----:B------:R-:W-:Y:S01]  /*5c70*/  @!P0 LEA.HI.X R7, R8, UR9, R25, 0x1, P1 ;  /* 0x0000000908078c11 */ /* 0x000fe200088f0c19 */
[----:B------:R-:W-:Y:S01]  /*5c80*/  FMUL R25, R43, UR19 ;  /* 0x000000132b197c20 */ /* 0x000fe20008400000 */
[----:B------:R-:W-:Y:S02]  /*5c90*/  @!P0 IADD3 R9, P1, PT, R20, UR35, RZ ;  /* 0x0000002314098c10 */ /* 0x000fe4000ff3e0ff */
[----:B------:R-:W-:Y:S01]  /*5ca0*/  F2FP.SATFINITE.E4M3.F32.PACK_AB_MERGE_C R24, RZ, R24, RZ ;  /* 0x00000018ff18723e */ /* 0x000fe200048070ff */
[----:B------:R0:W-:Y:S01]  /*5cb0*/  @!P0 STG.E.U16 desc[UR24][R6.64], R67 ;  /* 0x0000004306008986 */ /* 0x0001e2000c101518 */
[----:B------:R-:W-:Y:S02]  /*5cc0*/  @!P0 IADD3.X R74, PT, PT, R21, UR36, RZ, P1, !PT ;  /* 0x00000024154a8c10 */ /* 0x000fe40008ffe4ff */
[----:B------:R-:W-:Y:S02]  /*5cd0*/  F2FP.SATFINITE.E4M3.F32.PACK_AB_MERGE_C R25, RZ, R25, RZ ;  /* 0x00000019ff19723e */ /* 0x000fe400048070ff */
[----:B------:R-:W-:-:S02]  /*5ce0*/  @!P0 LEA R8, P1, R9, UR22, 0x1 ;  /* 0x0000001609088c11 */ /* 0x000fc4000f8208ff */
[----:B------:R-:W-:Y:S02]  /*5cf0*/  @!P0 PRMT R71, R25, 0x7604, R24 ;  /* 0x0000760419478816 */ /* 0x000fe40000000018 */
[----:B------:R-:W-:Y:S02]  /*5d00*/  @!P0 LEA.HI.X R9, R9, UR9, R74, 0x1, P1 ;  /* 0x0000000909098c11 */ /* 0x000fe400088f0c4a */
[----:B0-----:R-:W-:Y:S01]  /*5d10*/  FMNMX3 R67, |R59|, R55, |R44|, !PT ;  /* 0x000000373b437276 */ /* 0x001fe2000780062c */
[----:B------:R-:W-:Y:S02]  /*5d20*/  FMUL R7, R18, UR19 ;  /* 0x0000001312077c20 */ /* 0x000fe40008400000 */
[----:B------:R0:W-:Y:S01]  /*5d30*/  @!P0 STG.E.U16 desc[UR24][R8.64], R71 ;  /* 0x0000004708008986 */ /* 0x0001e2000c101518 */
[----:B------:R-:W-:Y:S01]  /*5d40*/  FMUL R55, R11, UR19 ;  /* 0x000000130b377c20 */ /* 0x000fe20008400000 */
[----:B------:R-:W-:Y:S01]  /*5d50*/  FMUL R6, R12, UR19 ;  /* 0x000000130c067c20 */ /* 0x000fe20008400000 */
[----:B------:R-:W-:Y:S01]  /*5d60*/  FMUL R59, R5, UR19 ;  /* 0x00000013053b7c20 */ /* 0x000fe20008400000 */
[----:B------:R-:W-:-:S02]  /*5d70*/  F2FP.SATFINITE.E4M3.F32.PACK_AB_MERGE_C R44, RZ, R7, RZ ;  /* 0x00000007ff2c723e */ /* 0x000fc400048070ff */
[----:B------:R-:W-:Y:S02]  /*5d80*/  F2FP.SATFINITE.E4M3.F32.PACK_AB_MERGE_C R55, RZ, R55, RZ ;  /* 0x00000037ff37723e */ /* 0x000fe400048070ff */
[----:B------:R-:W-:Y:S01]  /*5d90*/  F2FP.SATFINITE.E4M3.F32.PACK_AB_MERGE_C R58, RZ, R6, RZ ;  /* 0x00000006ff3a723e */ /* 0x000fe200048070ff */
[----:B------:R-:W-:Y:S06]  /*5da0*/  @P0 BRA `(.L_x_8604) ;  /* 0x0000000000200947 */ /* 0x000fec0003800000 */
[----:B------:R-:W-:Y:S01]  /*5db0*/  MOV R7, UR26 ;  /* 0x0000001a00077c02 */ /* 0x000fe20008000f00 */
[----:B------:R-:W-:-:S04]  /*5dc0*/  UIMAD UR6, UR34, 0x3, URZ ;  /* 0x00000003220678a4 */ /* 0x000fc8000f8e02ff */
[----:B------:R-:W-:-:S05]  /*5dd0*/  IMAD.WIDE.U32 R6, R7, 0x3, R20 ;  /* 0x0000000307067825 */ /* 0x000fca00078e0014 */
[----:B------:R-:W-:Y:S02]  /*5de0*/  IADD3 R7, PT, PT, R7, UR6, RZ ;  /* 0x0000000607077c10 */ /* 0x000fe4000fffe0ff */
[----:B0-----:R-:W-:-:S04]  /*5df0*/  LEA R8, P1, R6, UR22, 0x1 ;  /* 0x0000001606087c11 */ /* 0x001fc8000f8208ff */
[----:B------:R-:W-:Y:S02]  /*5e00*/  LEA.HI.X R9, R6, UR9, R7, 0x1, P1 ;  /* 0x0000000906097c11 */ /* 0x000fe400088f0c07 */
[----:B------:R-:W-:-:S05]  /*5e10*/  PRMT R7, R55, 0x7604, R58 ;  /* 0x0000760437077816 */ /* 0x000fca000000003a */
[----:B------:R1:W-:Y:S02]  /*5e20*/  STG.E.U16 desc[UR24][R8.64], R7 ;  /* 0x0000000708007986 */ /* 0x0003e4000c101518 */
.L_x_8604:
[----:B------:R-:W-:Y:S05]  /*5e30*/  BSYNC.RECONVERGENT B0 ;  /* 0x0000000000007941 */ /* 0x000fea0003800200 */
.L_x_8603:
[----:B------:R-:W-:Y:S01]  /*5e40*/  @!P0 LEA R6, P1, R20, UR12, 0x1 ;  /* 0x0000000c14068c11 */ /* 0x000fe2000f8208ff */
[----:B01----:R-:W-:Y:S01]  /*5e50*/  FMUL R9, R26, UR19 ;  /* 0x000000131a097c20 */ /* 0x003fe20008400000 */
[----:B------:R-:W-:Y:S01]  /*5e60*/  F2FP.SATFINITE.E4M3.F32.PACK_AB_MERGE_C R59, RZ, R59, RZ ;  /* 0x0000003bff3b723e */ /* 0x000fe200048070ff */
[----:B------:R-:W-:Y:S01]  /*5e70*/  FMUL R8, R45, UR19 ;  /* 0x000000132d087c20 */ /* 0x000fe20008400000 */
[----:B------:R-:W-:Y:S01]  /*5e80*/  @!P0 LEA.HI.X R7, R20, UR13, R21, 0x1, P1 ;  /* 0x0000000d14078c11 */ /* 0x000fe200088f0c15 */
[----:B------:R-:W-:Y:S01]  /*5e90*/  FMUL R39, R36, R39 ;  /* 0x0000002724277220 */ /* 0x000fe20000400000 */
[----:B------:R-:W-:Y:S01]  /*5ea0*/  FMNMX3 R43, |R46|, R67, |R43|, !PT ;  /* 0x000000432e2b7276 */ /* 0x000fe2000780062b */
[----:B------:R-:W-:Y:S01]  /*5eb0*/  FMUL R67, R53, R40 ;  /* 0x0000002835437220 */ /* 0x000fe20000400000 */
[----:B------:R-:W-:Y:S01]  /*5ec0*/  @!P0 IADD3 R46, P1, PT, R20, UR26, RZ ;  /* 0x0000001a142e8c10 */ /* 0x000fe2000ff3e0ff */
[----:B------:R-:W-:Y:S01]  /*5ed0*/  FMUL R36, R16, R37 ;  /* 0x0000002510247220 */ /* 0x000fe20000400000 */
[----:B------:R-:W-:Y:S01]  /*5ee0*/  @!P0 PRMT R71, R59, 0x7604, R44 ;  /* 0x000076043b478816 */ /* 0x000fe2000000002c */
[----:B------:R-:W-:Y:S01]  /*5ef0*/  IMAD.U32 R51, R51, 0x10000, RZ ;  /* 0x0001000033337824 */ /* 0x000fe200078e00ff */
[----:B------:R-:W-:Y:S01]  /*5f00*/  F2FP.SATFINITE.E4M3.F32.PACK_AB_MERGE_C R53, RZ, R9, RZ ;  /* 0x00000009ff35723e */ /* 0x000fe200048070ff */
[----:B------:R-:W-:Y:S01]  /*5f10*/  BSSY.RECONVERGENT B0, `(.L_x_8605) ;  /* 0x0000023000007945 */ /* 0x000fe20003800200 */
[----:B------:R-:W-:Y:S01]  /*5f20*/  F2FP.SATFINITE.E4M3.F32.PACK_AB_MERGE_C R40, RZ, R8, RZ ;  /* 0x00000008ff28723e */ /* 0x000fe200048070ff */
[----:B------:R0:W-:Y:S01]  /*5f30*/  @!P0 STG.E.U16 desc[UR24][R6.64], R71 ;  /* 0x0000004706008986 */ /* 0x0001e2000c101518 */
[----:B------:R-:W-:-:S02]  /*5f40*/  @!P0 IADD3.X R9, PT, PT, R21, UR34, RZ, P1, !PT ;  /* 0x0000002215098c10 */ /* 0x000fc40008ffe4ff */
[C---:B------:R-:W-:Y:S02]  /*5f50*/  @!P0 LEA R8, P1, R46.reuse, UR12, 0x1 ;  /* 0x0000000c2e088c11 */ /* 0x040fe4000f8208ff */
[----:B------:R-:W-:Y:S02]  /*5f60*/  LOP3.LUT R74, R51, 0xff0000, RZ, 0xc0, !PT ;  /* 0x00ff0000334a7812 */ /* 0x000fe400078ec0ff */
[----:B------:R-:W-:Y:S02]  /*5f70*/  @!P0 LEA.HI.X R9, R46, UR13, R9, 0x1, P1 ;  /* 0x0000000d2e098c11 */ /* 0x000fe400088f0c09 */
[----:B------:R-:W-:Y:S02]  /*5f80*/  @!P0 IADD3 R46, P1, PT, R20, UR35, RZ ;  /* 0x00000023142e8c10 */ /* 0x000fe4000ff3e0ff */
[----:B------:R-:W-:Y:S01]  /*5f90*/  LOP3.LUT R74, R74, 0xffff, R49, 0xf8, !PT ;  /* 0x0000ffff4a4a7812 */ /* 0x000fe200078ef831 */
[----:B0-----:R-:W-:Y:S01]  /*5fa0*/  FMUL R7, R14, UR19 ;  /* 0x000000130e077c20 */ /* 0x001fe20008400000 */
[----:B------:R-:W-:Y:S01]  /*5fb0*/  FMUL R6, R67, UR19 ;  /* 0x0000001343067c20 */ /* 0x000fe20008400000 */
[----:B------:R-:W-:-:S03]  /*5fc0*/  @!P0 PRMT R71, R53, 0x7604, R40 ;  /* 0x0000760435478816 */ /* 0x000fc60000000028 */
[----:B------:R-:W-:Y:S02]  /*5fd0*/  F2FP.SATFINITE.E4M3.F32.PACK_AB_MERGE_C R16, RZ, R7, RZ ;  /* 0x00000007ff10723e */ /* 0x000fe400048070ff */
[----:B------:R-:W-:Y:S01]  /*5fe0*/  F2FP.SATFINITE.E4M3.F32.PACK_AB_MERGE_C R37, RZ, R6, RZ ;  /* 0x00000006ff25723e */ /* 0x000fe200048070ff */
[----:B------:R0:W-:Y:S01]  /*5ff0*/  @!P0 STG.E.U16 desc[UR24][R8.64], R71 ;  /* 0x0000004708008986 */ /* 0x0001e2000c101518 */
[----:B------:R-:W-:Y:S02]  /*6000*/  @!P0 IADD3.X R7, PT, PT, R21, UR36, RZ, P1, !PT ;  /* 0x0000002415078c10 */ /* 0x000fe40008ffe4ff */
[----:B------:R-:W-:-:S04]  /*6010*/  @!P0 LEA R6, P1, R46, UR12, 0x1 ;  /* 0x0000000c2e068c11 */ /* 0x000fc8000f8208ff */
[----:B------:R-:W-:Y:S01]  /*6020*/  @!P0 LEA.HI.X R7, R46, UR13, R7, 0x1, P1 ;  /* 0x0000000d2e078c11 */ /* 0x000fe200088f0c07 */
[----:B------:R-:W-:Y:S01]  /*6030*/  FMUL R46, R39, UR19 ;  /* 0x00000013272e7c20 */ /* 0x000fe20008400000 */
[----:B0-----:R-:W-:Y:S01]  /*6040*/  @!P0 PRMT R9, R16, 0x7604, R37 ;  /* 0x0000760410098816 */ /* 0x001fe20000000025 */
[----:B------:R-:W-:-:S03]  /*6050*/  FMUL R8, R36, UR19 ;  /* 0x0000001324087c20 */ /* 0x000fc60008400000 */
[----:B------:R-:W-:Y:S01]  /*6060*/  F2FP.SATFINITE.E4M3.F32.PACK_AB_MERGE_C R46, RZ, R46, RZ ;  /* 0x0000002eff2e723e */ /* 0x000fe200048070ff */
[----:B------:R0:W-:Y:S01]  /*6070*/  @!P0 STG.E.U16 desc[UR24][R6.64], R9 ;  /* 0x0000000906008986 */ /* 0x0001e2000c101518 */
[----:B------:R-:W-:Y:S01]  /*6080*/  F2FP.SATFINITE.E4M3.F32.PACK_AB_MERGE_C R49, RZ, R8, RZ ;  /* 0x00000008ff31723e */ /* 0x000fe200048070ff */
[----:B------:R-:W-:Y:S06]  /*6090*/  @P0 BRA `(.L_x_8606) ;  /* 0x0000000000280947 */ /* 0x000fec0003800000 */
[----:B0-----:R-:W-:Y:S01]  /*60a0*/  MOV R9, UR26 ;  /* 0x0000001a00097c02 */ /* 0x001fe20008000f00 */
[----:B------:R-:W-:Y:S01]  /*60b0*/  UIMAD UR6, UR34, 0x3, URZ ;  /* 0x00000003220678a4 */ /* 0x000fe2000f8e02ff */
[----:B------:R-:W-:Y:S02]  /*60c0*/  MOV R6, R20 ;  /* 0x0000001400067202 */ /* 0x000fe40000000f00 */
[----:B------:R-:W-:-:S03]  /*60d0*/  MOV R7, R21 ;  /* 0x0000001500077202 */ /* 0x000fc60000000f00 */
[----:B------:R-:W-:-:S05]  /*60e0*/  IMAD.WIDE.U32 R6, R9, 0x3, R6 ;  /* 0x0000000309067825 */ /* 0x000fca00078e0006 */
[----:B------:R-:W-:Y:S02]  /*60f0*/  IADD3 R7, PT, PT, R7, UR6, RZ ;  /* 0x0000000607077c10 */ /* 0x000fe4000fffe0ff */
[----:B------:R-:W-:-:S04]  /*6100*/  LEA R8, P0, R6, UR12, 0x1 ;  /* 0x0000000c06087c11 */ /* 0x000fc8000f8008ff */
[----:B------:R-:W-:Y:S02]  /*6110*/  LEA.HI.X R9, R6, UR13, R7, 0x1, P0 ;  /* 0x0000000d06097c11 */ /* 0x000fe400080f0c07 */
[----:B------:R-:W-:-:S05]  /*6120*/  PRMT R7, R46, 0x7604, R49 ;  /* 0x000076042e077816 */ /* 0x000fca0000000031 */
[----:B------:R1:W-:Y:S02]  /*6130*/  STG.E.U16 desc[UR24][R8.64], R7 ;  /* 0x0000000708007986 */ /* 0x0003e4000c101518 */
.L_x_8606:
[----:B------:R-:W-:Y:S05]  /*6140*/  BSYNC.RECONVERGENT B0 ;  /* 0x0000000000007941 */ /* 0x000fea0003800200 */
.L_x_8605:
[----:B------:R-:W-:Y:S01]  /*6150*/  IMAD.IADD R71, R0, 0x1, -R3 ;  /* 0x0000000100477824 */ /* 0x000fe200078e0a03 */
[----:B------:R-:W-:Y:S01]  /*6160*/  IADD3 R51, PT, PT, R3, 0x3, RZ ;  /* 0x0000000303337810 */ /* 0x000fe20007ffe0ff */
[----:B01----:R-:W-:Y:S01]  /*6170*/  IMAD R9, R19, UR34, RZ ;  /* 0x0000002213097c24 */ /* 0x003fe2000f8e02ff */
[----:B------:R-:W-:Y:S01]  /*6180*/  SHF.L.U32 R6, R52, 0x10, RZ ;  /* 0x0000001034067819 */ /* 0x000fe200000006ff */
[----:B------:R-:W-:Y:S01]  /*6190*/  USHF.L.U32 UR8, UR32, 0x2, URZ ;  /* 0x0000000220087899 */ /* 0x000fe200080006ff */
[----:B------:R-:W-:Y:S02]  /*61a0*/  IADD3 R75, PT, PT, R71, 0x1d, RZ ;  /* 0x0000001d474b7810 */ /* 0x000fe40007ffe0ff */
[----:B------:R-:W-:Y:S02]  /*61b0*/  ISETP.GE.U32.AND P0, PT, R51, UR7, PT ;  /* 0x0000000733007c0c */ /* 0x000fe4000bf06070 */
[----:B------:R-:W-:Y:S02]  /*61c0*/  LOP3.LUT R75, R75, 0x1f, RZ, 0xc0, !PT ;  /* 0x0000001f4b4b7812 */ /* 0x000fe400078ec0ff */
[----:B------:R-:W-:-:S02]  /*61d0*/  LOP3.LUT R7, R50, 0xffff, RZ, 0xc0, !PT ;  /* 0x0000ffff32077812 */ /* 0x000fc400078ec0ff */
[----:B------:R-:W-:Y:S02]  /*61e0*/  LOP3.LUT R57, R57, 0xffff, RZ, 0xc0, !PT ;  /* 0x0000ffff39397812 */ /* 0x000fe400078ec0ff */
[----:B------:R-:W-:Y:S02]  /*61f0*/  ISETP.LT.U32.AND P0, PT, R75, UR14, !P0 ;  /* 0x0000000e4b007c0c */ /* 0x000fe4000c701070 */
[----:B------:R-:W-:Y:S02]  /*6200*/  LOP3.LUT R6, R7, 0xff0000, R6, 0xf8, !PT ;  /* 0x00ff000007067812 */ /* 0x000fe400078ef806 */
[----:B------:R-:W-:Y:S02]  /*6210*/  SHF.L.U32 R57, R57, 0x18, RZ ;  /* 0x0000001839397819 */ /* 0x000fe400000006ff */
[----:B------:R-:W-:Y:S02]  /*6220*/  LOP3.LUT R7, R28, 0xff, RZ, 0xc0, !PT ;  /* 0x000000ff1c077812 */ /* 0x000fe400078ec0ff */
[----:B------:R-:W-:-:S02]  /*6230*/  LOP3.LUT R28, R74, R57, RZ, 0xfc, !PT ;  /* 0x000000394a1c7212 */ /* 0x000fc400078efcff */
[----:B------:R-:W-:Y:S01]  /*6240*/  LOP3.LUT R74, R29, 0xff, RZ, 0xc0, !PT ;  /* 0x000000ff1d4a7812 */ /* 0x000fe200078ec0ff */
[----:B------:R-:W-:Y:S01]  /*6250*/  IMAD R52, R30, 0x100, R7 ;  /* 0x000001001e347824 */ /* 0x000fe200078e0207 */
[----:B------:R-:W-:Y:S02]  /*6260*/  LOP3.LUT R56, R56, 0xffff, RZ, 0xc0, !PT ;  /* 0x0000ffff38387812 */ /* 0x000fe400078ec0ff */
[----:B------:R-:W-:Y:S02]  /*6270*/  IADD3 R29, PT, PT, R9, R23, RZ ;  /* 0x00000017091d7210 */ /* 0x000fe40007ffe0ff */
[----:B------:R-:W-:Y:S02]  /*6280*/  IADD3 R30, P1, PT, R22, UR4, RZ ;  /* 0x00000004161e7c10 */ /* 0x000fe4000ff3e0ff */
[----:B------:R-:W-:Y:S02]  /*6290*/  LEA R74, R31, R74, 0x8 ;  /* 0x0000004a1f4a7211 */ /* 0x000fe400078e40ff */
[----:B------:R-:W-:-:S02]  /*62a0*/  SHF.L.U32 R31, R56, 0x18, RZ ;  /* 0x00000018381f7819 */ /* 0x000fc400000006ff */
[----:B------:R-:W-:Y:S02]  /*62b0*/  @!P0 CS2R R56, SRZ ;  /* 0x0000000000388805 */ /* 0x000fe4000001ff00 */
[----:B------:R-:W-:Y:S02]  /*62c0*/  IADD3.X R50, PT, PT, R29, UR5, RZ, P1, !PT ;  /* 0x000000051d327c10 */ /* 0x000fe40008ffe4ff */
[----:B------:R-:W-:Y:S02]  /*62d0*/  @P0 IADD3 R9, P3, P4, R30, UR4, R75 ;  /* 0x000000041e090c10 */ /* 0x000fe4000fc7e04b */
[----:B------:R-:W-:Y:S02]  /*62e0*/  LOP3.LUT R31, R6, R31, RZ, 0xfc, !PT ;  /* 0x0000001f061f7212 */ /* 0x000fe400078efcff */
[----:B------:R-:W-:Y:S02]  /*62f0*/  @P0 IADD3.X R6, PT, PT, R50, UR5, RZ, P3, P4 ;  /* 0x0000000532060c10 */ /* 0x000fe40009fe84ff */
[----:B------:R-:W-:-:S02]  /*6300*/  @P0 SHF.L.U32 R8, R9, 0x2, RZ ;  /* 0x0000000209080819 */ /* 0x000fc400000006ff */
[----:B------:R-:W-:Y:S02]  /*6310*/  @P0 SHF.L.U64.HI R9, R9, 0x2, R6 ;  /* 0x0000000209090819 */ /* 0x000fe40000010206 */
[C---:B------:R-:W-:Y:S01]  /*6320*/  @P0 IADD3 R6, P3, PT, R8.reuse, UR28, RZ ;  /* 0x0000001c08060c10 */ /* 0x040fe2000ff7e0ff */
[----:B------:R-:W-:Y:S01]  /*6330*/  USHF.L.U64.HI UR6, UR32, 0x2, UR33 ;  /* 0x0000000220067899 */ /* 0x000fe20008010221 */
[----:B------:R-:W-:Y:S02]  /*6340*/  IADD3 R34, P1, P2, R75, UR8, R34 ;  /* 0x000000084b227c10 */ /* 0x000fe4000fa3e022 */
[C---:B------:R-:W-:Y:S02]  /*6350*/  @P0 IADD3.X R7, PT, PT, R9.reuse, UR29, RZ, P3, !PT ;  /* 0x0000001d09070c10 */ /* 0x040fe40009ffe4ff */
[----:B------:R-:W-:Y:S02]  /*6360*/  @P0 IADD3 R8, P3, PT, R8, UR15, RZ ;  /* 0x0000000f08080c10 */ /* 0x000fe4000ff7e0ff */
[----:B------:R-:W-:Y:S01]  /*6370*/  IADD3.X R35, PT, PT, RZ, UR6, R66, P1, P2 ;  /* 0x00000006ff237c10 */ /* 0x000fe20008fe4442 */
[----:B------:R0:W5:Y:S01]  /*6380*/  @P0 LDG.E R56, desc[UR24][R6.64] ;  /* 0x0000001806380981 */ /* 0x000162000c1e1900 */
[----:B------:R-:W-:-:S05]  /*6390*/  @P0 IADD3.X R9, PT, PT, R9, UR18, RZ, P3, !PT ;  /* 0x0000001209090c10 */ /* 0x000fca0009ffe4ff */
[----:B------:R1:W5:Y:S01]  /*63a0*/  @P0 LDG.E R57, desc[UR24][R8.64] ;  /* 0x0000001808390981 */ /* 0x000362000c1e1900 */
[----:B------:R-:W-:Y:S02]  /*63b0*/  @P0 IADD3 R21, P1, PT, R34, UR8, RZ ;  /* 0x0000000822150c10 */ /* 0x000fe4000ff3e0ff */
[----:B------:R-:W-:Y:S02]  /*63c0*/  FMNMX3 R43, |R12|, R43, |R11|, !PT ;  /* 0x0000002b0c2b7276 */ /* 0x000fe4000780060b */
[----:B------:R-:W-:Y:S02]  /*63d0*/  @P0 IADD3.X R66, PT, PT, R35, UR6, RZ, P1, !PT ;  /* 0x0000000623420c10 */ /* 0x000fe40008ffe4ff */
[----:B------:R-:W-:Y:S02]  /*63e0*/  @P0 LEA R20, P1, R21, UR16, 0x2 ;  /* 0x0000001015140c11 */ /* 0x000fe4000f8210ff */
[----:B------:R-:W-:Y:S02]  /*63f0*/  SHF.L.U32 R32, R32, 0x10, RZ ;  /* 0x0000001020207819 */ /* 0x000fe400000006ff */
[----:B------:R-:W-:-:S02]  /*6400*/  FMNMX3 R43, |R18|, R43, |R5|, !PT ;  /* 0x0000002b122b7276 */ /* 0x000fc40007800605 */
[----:B------:R-:W-:Y:S02]  /*6410*/  LOP3.LUT R47, R47, 0xffff, RZ, 0xc0, !PT ;  /* 0x0000ffff2f2f7812 */ /* 0x000fe400078ec0ff */
[----:B------:R-:W-:Y:S01]  /*6420*/  @P0 LEA.HI.X R21, R21, UR17, R66, 0x2, P1 ;  /* 0x0000001115150c11 */ /* 0x000fe200088f1442 */
[----:B------:R-:W-:Y:S01]  /*6430*/  @!P0 IMAD.MOV.U32 R66, RZ, RZ, RZ ;  /* 0x000000ffff428224 */ /* 0x000fe200078e00ff */
[----:B0-----:R-:W-:Y:S02]  /*6440*/  LOP3.LUT R7, R32, 0xff0000, RZ, 0xc0, !PT ;  /* 0x00ff000020077812 */ /* 0x001fe400078ec0ff */
[----:B------:R-:W-:Y:S02]  /*6450*/  SHF.L.U32 R33, R33, 0x10, RZ ;  /* 0x0000001021217819 */ /* 0x000fe400000006ff */
[----:B------:R-:W-:Y:S02]  /*6460*/  LOP3.LUT R74, R74, 0xffff, RZ, 0xc0, !PT ;  /* 0x0000ffff4a4a7812 */ /* 0x000fe400078ec0ff */
[----:B------:R-:W-:-:S02]  /*6470*/  LOP3.LUT R48, R48, 0xffff, RZ, 0xc0, !PT ;  /* 0x0000ffff30307812 */ /* 0x000fc400078ec0ff */
[----:B------:R-:W-:Y:S01]  /*6480*/  FMNMX3 R43, |R45|, R43, |R26|, !PT ;  /* 0x0000002b2d2b7276 */ /* 0x000fe2000780061a */
[----:B------:R-:W-:Y:S01]  /*6490*/  IMAD.SHL.U32 R5, R47, 0x1000000, RZ ;  /* 0x010000002f057824 */ /* 0x000fe200078e00ff */
[----:B------:R-:W-:Y:S01]  /*64a0*/  LOP3.LUT R6, R59, 0xff, RZ, 0xc0, !PT ;  /* 0x000000ff3b067812 */ /* 0x000fe200078ec0ff */
[----:B------:R-:W-:Y:S01]  /*64b0*/  BSSY.RECONVERGENT B0, `(.L_x_8607) ;  /* 0x0000028000007945 */ /* 0x000fe20003800200 */
[----:B------:R-:W-:Y:S01]  /*64c0*/  LOP3.LUT R52, R7, 0xffff, R52, 0xf8, !PT ;  /* 0x0000ffff07347812 */ /* 0x000fe200078ef834 */
[----:B------:R1:W5:Y:S01]  /*64d0*/  @P0 LDG.E R66, desc[UR24][R20.64] ;  /* 0x0000001814420981 */ /* 0x000362000c1e1900 */
[----:B------:R-:W-:Y:S02]  /*64e0*/  LOP3.LUT R74, R74, 0xff0000, R33, 0xf8, !PT ;  /* 0x00ff00004a4a7812 */ /* 0x000fe400078ef821 */
[----:B------:R-:W-:Y:S02]  /*64f0*/  @!P0 CS2R R32, SRZ ;  /* 0x0000000000208805 */ /* 0x000fe4000001ff00 */
[----:B------:R-:W-:-:S02]  /*6500*/  SHF.L.U32 R11, R48, 0x18, RZ ;  /* 0x00000018300b7819 */ /* 0x000fc400000006ff */
[----:B------:R-:W-:Y:S02]  /*6510*/  LOP3.LUT R12, R38, 0xff, RZ, 0xc0, !PT ;  /* 0x000000ff260c7812 */ /* 0x000fe400078ec0ff */
[----:B------:R-:W-:Y:S02]  /*6520*/  FMNMX3 R43, |R67|, R43, |R14|, !PT ;  /* 0x0000002b432b7276 */ /* 0x000fe4000780060e */
[----:B------:R-:W-:Y:S02]  /*6530*/  LEA R53, R53, R6, 0x8 ;  /* 0x0000000635357211 */ /* 0x000fe400078e40ff */
[----:B------:R-:W-:Y:S02]  /*6540*/  @!P0 CS2R R20, SRZ ;  /* 0x0000000000148805 */ /* 0x000fe4000001ff00 */
[----:B------:R-:W-:Y:S02]  /*6550*/  LOP3.LUT R11, R52, R11, RZ, 0xfc, !PT ;  /* 0x0000000b340b7212 */ /* 0x000fe400078efcff */
[----:B------:R-:W-:-:S02]  /*6560*/  LOP3.LUT R5, R74, R5, RZ, 0xfc, !PT ;  /* 0x000000054a057212 */ /* 0x000fc400078efcff */
[----:B------:R-:W-:Y:S02]  /*6570*/  LEA R12, R15, R12, 0x8 ;  /* 0x0000000c0f0c7211 */ /* 0x000fe400078e40ff */
[----:B------:R-:W-:Y:S02]  /*6580*/  FMNMX3 R36, |R36|, R43, |R39|, !PT ;  /* 0x0000002b24247276 */ /* 0x000fe40007800627 */
[----:B------:R-:W-:Y:S02]  /*6590*/  @!P0 MOV R38, RZ ;  /* 0x000000ff00268202 */ /* 0x000fe40000000f00 */
[----:B------:R-:W-:Y:S01]  /*65a0*/  @!P0 MOV R26, RZ ;  /* 0x000000ff001a8202 */ /* 0x000fe20000000f00 */
[----:B-1----:R-:W-:Y:S06]  /*65b0*/  @!P0 BRA `(.L_x_8608) ;  /* 0x00000000005c8947 */ /* 0x002fec0003800000 */
[----:B------:R-:W-:Y:S01]  /*65c0*/  IMAD R29, R19, UR34, RZ ;  /* 0x00000022131d7c24 */ /* 0x000fe2000f8e02ff */
[----:B------:R-:W-:Y:S01]  /*65d0*/  IADD3 R6, P1, P2, R75, UR4, R22 ;  /* 0x000000044b067c10 */ /* 0x000fe2000fa3e016 */
[----:B------:R-:W-:Y:S01]  /*65e0*/  IMAD.U32 R9, RZ, RZ, UR26 ;  /* 0x0000001aff097e24 */ /* 0x000fe2000f8e00ff */
[----:B------:R-:W-:Y:S01]  /*65f0*/  UIMAD UR8, UR34, 0x5, URZ ;  /* 0x00000005220878a4 */ /* 0x000fe2000f8e02ff */
[----:B------:R-:W-:Y:S01]  /*6600*/  MOV R21, UR32 ;  /* 0x0000002000157c02 */ /* 0x000fe20008000f00 */
[----:B------:R-:W-:Y:S01]  /*6610*/  UIMAD UR6, UR33, 0x5, URZ ;  /* 0x00000005210678a4 */ /* 0x000fe2000f8e02ff */
[----:B------:R-:W-:-:S03]  /*6620*/  IADD3 R29, PT, PT, R29, R23, RZ ;  /* 0x000000171d1d7210 */ /* 0x000fc60007ffe0ff */
[----:B------:R-:W-:Y:S01]  /*6630*/  IMAD.WIDE.U32 R20, R21, 0x5, R34 ;  /* 0x0000000515147825 */ /* 0x000fe200078e0022 */
[----:B------:R-:W-:-:S04]  /*6640*/  IADD3.X R7, PT, PT, RZ, UR5, R29, P1, P2 ;  /* 0x00000005ff077c10 */ /* 0x000fc80008fe441d */
[----:B------:R-:W-:Y:S01]  /*6650*/  IADD3 R15, PT, PT, R21, UR6, RZ ;  /* 0x00000006150f7c10 */ /* 0x000fe2000fffe0ff */
[----:B------:R-:W-:Y:S01]  /*6660*/  IMAD.WIDE.U32 R6, R9, 0x5, R6 ;  /* 0x0000000509067825 */ /* 0x000fe200078e0006 */
[----:B------:R-:W-:-:S04]  /*6670*/  LEA R14, P1, R20, UR16, 0x2 ;  /* 0x00000010140e7c11 */ /* 0x000fc8000f8210ff */
[----:B------:R-:W-:Y:S02]  /*6680*/  IADD3 R9, PT, PT, R7, UR8, RZ ;  /* 0x0000000807097c10 */ /* 0x000fe4000fffe0ff */
[C---:B------:R-:W-:Y:S02]  /*6690*/  SHF.L.U32 R7, R6.reuse, 0x2, RZ ;  /* 0x0000000206077819 */ /* 0x040fe400000006ff */
        /* <DEDUP_REMOVED lines=9> */
.L_x_8608:
[----:B------:R-:W-:Y:S05]  /*6730*/  BSYNC.RECONVERGENT B0 ;  /* 0x0000000000007941 */ /* 0x000fea0003800200 */
.L_x_8607:
[----:B------:R-:W-:Y:S04]  /*6740*/  BSSY.RECONVERGENT B0, `(.L_x_8609) ;  /* 0x000001c000007945 */ /* 0x000fe80003800200 */
[----:B------:R-:W-:Y:S05]  /*6750*/  @!P0 BRA `(.L_x_8610) ;  /* 0x0000000000688947 */ /* 0x000fea0003800000 */
[----:B------:R-:W-:Y:S01]  /*6760*/  MOV R23, UR5 ;  /* 0x0000000500177c02 */ /* 0x000fe20008000f00 */
[----:B------:R-:W-:Y:S01]  /*6770*/  IMAD.U32 R22, RZ, RZ, UR4 ;  /* 0x00000004ff167e24 */ /* 0x000fe2000f8e00ff */
[----:B0-----:R-:W-:Y:S01]  /*6780*/  MOV R9, UR32 ;  /* 0x0000002000097c02 */ /* 0x001fe20008000f00 */
[C---:B------:R-:W-:Y:S01]  /*6790*/  IMAD R29, R19.reuse, UR34, RZ ;  /* 0x00000022131d7c24 */ /* 0x040fe2000f8e02ff */
[----:B------:R-:W-:Y:S01]  /*67a0*/  MOV R15, UR26 ;  /* 0x0000001a000f7c02 */ /* 0x000fe20008000f00 */
[----:B------:R-:W-:Y:S01]  /*67b0*/  IMAD.WIDE.U32 R22, R19, UR26, R22 ;  /* 0x0000001a13167c25 */ /* 0x000fe2000f8e0016 */
[----:B------:R-:W-:Y:S01]  /*67c0*/  MOV R19, R35 ;  /* 0x0000002300137202 */ /* 0x000fe20000000f00 */
[----:B------:R-:W-:Y:S02]  /*67d0*/  UIMAD UR6, UR33, 0x6, URZ ;  /* 0x00000006210678a4 */ /* 0x000fe4000f8e02ff */
[----:B------:R-:W-:Y:S01]  /*67e0*/  IMAD.MOV.U32 R18, RZ, RZ, R34 ;  /* 0x000000ffff127224 */ /* 0x000fe200078e0022 */
[----:B------:R-:W-:Y:S01]  /*67f0*/  IADD3 R29, PT, PT, R29, R23, RZ ;  /* 0x000000171d1d7210 */ /* 0x000fe20007ffe0ff */
[----:B------:R-:W-:Y:S01]  /*6800*/  UIMAD UR8, UR34, 0x6, URZ ;  /* 0x00000006220878a4 */ /* 0x000fe2000f8e02ff */
[----:B------:R-:W-:Y:S01]  /*6810*/  IADD3 R6, P1, P2, R75, UR4, R22 ;  /* 0x000000044b067c10 */ /* 0x000fe2000fa3e016 */
[----:B------:R-:W-:-:S03]  /*6820*/  IMAD.WIDE.U32 R18, R9, 0x6, R18 ;  /* 0x0000000609127825 */ /* 0x000fc600078e0012 */
[----:B------:R-:W-:Y:S02]  /*6830*/  IADD3.X R7, PT, PT, RZ, UR5, R29, P1, P2 ;  /* 0x00000005ff077c10 */ /* 0x000fe40008fe441d */
[----:B------:R-:W-:Y:S02]  /*6840*/  IADD3 R9, PT, PT, R19, UR6, RZ ;  /* 0x0000000613097c10 */ /* 0x000fe4000fffe0ff */
        /* <DEDUP_REMOVED lines=11> */
.L_x_8610:
[----:B------:R-:W-:Y:S05]  /*6900*/  BSYNC.RECONVERGENT B0 ;  /* 0x0000000000007941 */ /* 0x000fea0003800200 */
.L_x_8609:
[----:B------:R-:W-:Y:S01]  /*6910*/  BSSY.RECONVERGENT B0, `(.L_x_8611) ;  /* 0x000001a000007945 */ /* 0x000fe20003800200 */
[----:B01----:R-:W-:Y:S01]  /*6920*/  @!P0 MOV R8, RZ ;  /* 0x000000ff00088202 */ /* 0x003fe20000000f00 */
[----:B------:R-:W-:Y:S01]  /*6930*/  @!P0 IMAD.MOV.U32 R6, RZ, RZ, RZ ;  /* 0x000000ffff068224 */ /* 0x000fe200078e00ff */
[----:B------:R-:W-:Y:S01]  /*6940*/  @!P0 MOV R14, RZ ;  /* 0x000000ff000e8202 */ /* 0x000fe20000000f00 */
[----:B------:R-:W-:Y:S06]  /*6950*/  @!P0 BRA `(.L_x_8612) ;  /* 0x0000000000548947 */ /* 0x000fec0003800000 */
[----:B------:R-:W-:Y:S01]  /*6960*/  IADD3 R8, P0, P1, R75, UR4, R22 ;  /* 0x000000044b087c10 */ /* 0x000fe2000f91e016 */
[----:B------:R-:W-:Y:S01]  /*6970*/  IMAD.U32 R15, RZ, RZ, UR26 ;  /* 0x0000001aff0f7e24 */ /* 0x000fe2000f8e00ff */
[----:B------:R-:W-:Y:S01]  /*6980*/  MOV R7, UR32 ;  /* 0x0000002000077c02 */ /* 0x000fe20008000f00 */
[----:B------:R-:W-:Y:S01]  /*6990*/  UIMAD UR6, UR33, 0x7, URZ ;  /* 0x00000007210678a4 */ /* 0x000fe2000f8e02ff */
[----:B------:R-:W-:Y:S01]  /*69a0*/  MOV R18, R34 ;  /* 0x0000002200127202 */ /* 0x000fe20000000f00 */
[----:B------:R-:W-:Y:S01]  /*69b0*/  UIMAD UR8, UR34, 0x7, URZ ;  /* 0x00000007220878a4 */ /* 0x000fe2000f8e02ff */
[----:B------:R-:W-:Y:S02]  /*69c0*/  MOV R19, R35 ;  /* 0x0000002300137202 */ /* 0x000fe40000000f00 */
[----:B------:R-:W-:Y:S01]  /*69d0*/  IADD3.X R9, PT, PT, RZ, UR5, R29, P0, P1 ;  /* 0x00000005ff097c10 */ /* 0x000fe200087e241d */
        /* <DEDUP_REMOVED lines=13> */
.L_x_8612:
[----:B------:R-:W-:Y:S05]  /*6ab0*/  BSYNC.RECONVERGENT B0 ;  /* 0x0000000000007941 */ /* 0x000fea0003800200 */
.L_x_8611:
[C---:B0----5:R-:W-:Y:S01]  /*6ac0*/  SHF.L.U32 R7, R60.reuse, 0x10, RZ ;  /* 0x000000103c077819 */ /* 0x061fe200000006ff */
[----:B------:R-:W-:Y:S01]  /*6ad0*/  BSSY.RECONVERGENT B0, `(.L_x_8613) ;  /* 0x000036f000007945 */ /* 0x000fe20003800200 */
[----:B------:R-:W-:Y:S02]  /*6ae0*/  PRMT R19, R60, 0x7632, R19 ;  /* 0x000076323c137816 */ /* 0x000fe40000000013 */
[----:B------:R-:W-:Y:S01]  /*6af0*/  LOP3.LUT R53, R53, 0xffff, RZ, 0xc0, !PT ;  /* 0x0000ffff35357812 */ /* 0x000fe200078ec0ff */
[C---:B------:R-:W-:Y:S01]  /*6b00*/  FMUL R18, R7.reuse, 0.044714998453855514526 ;  /* 0x3d37271307127820 */ /* 0x040fe20000400000 */
[----:B------:R-:W-:Y:S01]  /*6b10*/  FMUL R34, R7, 0.79788458347320556641 ;  /* 0x3f4c422a07227820 */ /* 0x000fe20000400000 */
[----:B------:R-:W-:Y:S01]  /*6b20*/  SHF.L.U32 R19, R19, 0x10, RZ ;  /* 0x0000001013137819 */ /* 0x000fe200000006ff */
[C---:B------:R-:W-:Y:S01]  /*6b30*/  FMUL R52, R7.reuse, 0.035677410662174224854 ;  /* 0x3d12227a07347820 */ /* 0x040fe20000400000 */
[----:B------:R-:W-:Y:S01]  /*6b40*/  FFMA R9, R7, R18, 1 ;  /* 0x3f80000007097423 */ /* 0x000fe20000000012 */
[----:B------:R-:W-:-:S02]  /*6b50*/  SHF.L.U32 R16, R16, 0x10, RZ ;  /* 0x0000001010107819 */ /* 0x000fc400000006ff */
[C---:B------:R-:W-:Y:S01]  /*6b60*/  FMUL R48, R19.reuse, 0.044714998453855514526 ;  /* 0x3d37271313307820 */ /* 0x040fe20000400000 */
[----:B------:R-:W-:Y:S01]  /*6b70*/  FMUL R34, R34, R9 ;  /* 0x0000000922227220 */ /* 0x000fe20000400000 */
[----:B------:R-:W-:Y:S01]  /*6b80*/  FMUL R15, R19, 0.79788458347320556641 ;  /* 0x3f4c422a130f7820 */ /* 0x000fe20000400000 */
[----:B------:R-:W-:Y:S01]  /*6b90*/  FFMA R52, R7, R52, 0.79788458347320556641 ;  /* 0x3f4c422a07347423 */ /* 0x000fe20000000034 */
[----:B------:R-:W-:Y:S01]  /*6ba0*/  FFMA R48, R19, R48, 1 ;  /* 0x3f80000013307423 */ /* 0x000fe20000000030 */
[C---:B------:R-:W-:Y:S01]  /*6bb0*/  FMUL R9, |R34|.reuse, 2.8853900432586669922 ;  /* 0x4038aa3b22097820 */ /* 0x040fe20000400200 */
[C---:B------:R-:W-:Y:S01]  /*6bc0*/  FSETP.GE.AND P1, PT, |R34|.reuse, 0.60000002384185791016, PT ;  /* 0x3f19999a2200780b */ /* 0x040fe20003f26200 */
[----:B------:R-:W-:Y:S01]  /*6bd0*/  FMUL R39, R7, R52 ;  /* 0x0000003407277220 */ /* 0x000fe20000400000 */
[----:B------:R-:W-:Y:S01]  /*6be0*/  FMUL R15, R15, R48 ;  /* 0x000000300f0f7220 */ /* 0x000fe20000400000 */
[C---:B------:R-:W-:Y:S01]  /*6bf0*/  FMUL R48, R34.reuse, R34 ;  /* 0x0000002222307220 */ /* 0x040fe20000400000 */
[----:B------:R-:W-:Y:S01]  /*6c00*/  FSETP.GE.AND P0, PT, |R34|, 9.010913848876953125, PT ;  /* 0x41102cb42200780b */ /* 0x000fe20003f06200 */
[----:B------:R-:W0:Y:S01]  /*6c10*/  MUFU.EX2 R9, R9 ;  /* 0x0000000900097308 */ /* 0x000e220000000800 */
[----:B------:R-:W-:Y:S01]  /*6c20*/  FMUL R45, |R15|, 2.8853900432586669922 ;  /* 0x4038aa3b0f2d7820 */ /* 0x000fe20000400200 */
[----:B------:R-:W-:Y:S01]  /*6c30*/  FMUL R43, |R39|, 2.8853900432586669922 ;  /* 0x4038aa3b272b7820 */ /* 0x000fe20000400200 */
[C---:B------:R-:W-:Y:S01]  /*6c40*/  FMUL R52, R15.reuse, R15 ;  /* 0x0000000f0f347220 */ /* 0x040fe20000400000 */
[----:B------:R-:W-:-:S02]  /*6c50*/  FSETP.GE.AND P2, PT, |R15|, 0.60000002384185791016, PT ;  /* 0x3f19999a0f00780b */ /* 0x000fc40003f46200 */
[----:B------:R-:W-:Y:S02]  /*6c60*/  LOP3.LUT R16, R53, 0xff0000, R16, 0xf8, !PT ;  /* 0x00ff000035107812 */ /* 0x000fe400078ef810 */
[----:B------:R-:W1:Y:S01]  /*6c70*/  MUFU.EX2 R45, R45 ;  /* 0x0000002d002d7308 */ /* 0x000e620000000800 */
[----:B------:R-:W-:Y:S02]  /*6c80*/  LOP3.LUT R46, R46, 0xffff, RZ, 0xc0, !PT ;  /* 0x0000ffff2e2e7812 */ /* 0x000fe400078ec0ff */
[----:B------:R-:W-:Y:S02]  /*6c90*/  LOP3.LUT R12, R12, 0xffff, RZ, 0xc0, !PT ;  /* 0x0000ffff0c0c7812 */ /* 0x000fe400078ec0ff */
[----:B------:R-:W-:Y:S02]  /*6ca0*/  LOP3.LUT R55, R55, 0xffff, RZ, 0xc0, !PT ;  /* 0x0000ffff37377812 */ /* 0x000fe400078ec0ff */
[----:B------:R-:W-:Y:S01]  /*6cb0*/  SHF.L.U32 R37, R37, 0x10, RZ ;  /* 0x0000001025257819 */ /* 0x000fe200000006ff */
[----:B------:R-:W-:Y:S01]  /*6cc0*/  MUFU.EX2 R43, R43 ;  /* 0x0000002b002b7308 */ /* 0x000fe20000000800 */
[----:B0-----:R-:W-:Y:S01]  /*6cd0*/  FADD R18, R9, 1 ;  /* 0x3f80000009127421 */ /* 0x001fe20000000000 */
[----:B------:R-:W-:Y:S01]  /*6ce0*/  FFMA R9, R48, R13, -0.052303962409496307373 ;  /* 0xbd563cae30097423 */ /* 0x000fe2000000000d */
[----:B------:R-:W-:-:S02]  /*6cf0*/  LOP3.LUT R41, R41, 0xff, RZ, 0xc0, !PT ;  /* 0x000000ff29297812 */ /* 0x000fc400078ec0ff */
[----:B------:R-:W-:Y:S01]  /*6d00*/  LOP3.LUT R49, R49, 0xffff, RZ, 0xc0, !PT ;  /* 0x0000ffff31317812 */ /* 0x000fe200078ec0ff */
[----:B------:R-:W-:Y:S01]  /*6d10*/  FFMA R9, R48, R9, 0.1331529766321182251 ;  /* 0x3e08594130097423 */ /* 0x000fe20000000009 */
[----:B------:R-:W-:Y:S01]  /*6d20*/  LEA R41, R10, R41, 0x8 ;  /* 0x000000290a297211 */ /* 0x000fe200078e40ff */
[----:B------:R-:W0:Y:S01]  /*6d30*/  MUFU.RCP R35, R18 ;  /* 0x0000001200237308 */ /* 0x000e220000001000 */
[----:B-1----:R-:W-:Y:S01]  /*6d40*/  FADD R45, R45, 1 ;  /* 0x3f8000002d2d7421 */ /* 0x002fe20000000000 */
[----:B------:R-:W-:Y:S01]  /*6d50*/  FFMA R9, R48, R9, -0.33332768082618713379 ;  /* 0xbeaaa9ed30097423 */ /* 0x000fe20000000009 */
[----:B------:R-:W-:Y:S02]  /*6d60*/  LOP3.LUT R58, R58, 0xffff, RZ, 0xc0, !PT ;  /* 0x0000ffff3a3a7812 */ /* 0x000fe400078ec0ff */
[----:B------:R-:W-:Y:S01]  /*6d70*/  SHF.L.U32 R2, R2, 0x2, RZ ;  /* 0x0000000202027819 */ /* 0x000fe200000006ff */
[----:B------:R-:W-:Y:S01]  /*6d80*/  FFMA R9, R48, R9, RZ ;  /* 0x0000000930097223 */ /* 0x000fe200000000ff */
[----:B------:R-:W-:Y:S01]  /*6d90*/  FMUL R48, R39, R39 ;  /* 0x0000002727307220 */ /* 0x000fe20000400000 */
[----:B------:R-:W1:Y:S01]  /*6da0*/  MUFU.RCP R45, R45 ;  /* 0x0000002d002d7308 */ /* 0x000e620000001000 */
[----:B------:R-:W-:Y:S01]  /*6db0*/  SHF.L.U32 R58, R58, 0x18, RZ ;  /* 0x000000183a3a7819 */ /* 0x000fe200000006ff */
[----:B0-----:R-:W-:-:S05]  /*6dc0*/  FFMA R35, R35, -2, R4 ;  /* 0xc000000023237823 */ /* 0x001fca0000000004 */
[----:B------:R-:W-:Y:S02]  /*6dd0*/  FSEL R35, R35, 1, !P0 ;  /* 0x3f80000023237808 */ /* 0x000fe40004000000 */
[----:B------:R-:W-:Y:S02]  /*6de0*/  FSETP.GE.AND P0, PT, |R15|, 9.010913848876953125, PT ;  /* 0x41102cb40f00780b */ /* 0x000fe40003f06200 */
[--C-:B------:R-:W-:Y:S01]  /*6df0*/  LOP3.LUT R18, R35, 0x80000000, R34.reuse, 0xb8, !PT ;  /* 0x8000000023127812 */ /* 0x100fe200078eb822 */
[----:B------:R-:W-:Y:S01]  /*6e00*/  @!P1 FFMA R18, R34, R9, R34 ;  /* 0x0000000922129223 */ /* 0x000fe20000000022 */
[C---:B------:R-:W-:Y:S01]  /*6e10*/  FFMA R9, R48.reuse, R13, -0.052303962409496307373 ;  /* 0xbd563cae30097423 */ /* 0x040fe2000000000d */
[----:B------:R-:W-:Y:S01]  /*6e20*/  FADD R34, R43, 1 ;  /* 0x3f8000002b227421 */ /* 0x000fe20000000000 */
[----:B------:R-:W-:Y:S02]  /*6e30*/  FSETP.GE.AND P1, PT, |R39|, 0.60000002384185791016, PT ;  /* 0x3f19999a2700780b */ /* 0x000fe40003f26200 */
[C---:B------:R-:W-:Y:S01]  /*6e40*/  FFMA R9, R48.reuse, R9, 0.1331529766321182251 ;  /* 0x3e08594130097423 */ /* 0x040fe20000000009 */
[----:B------:R-:W0:Y:S03]  /*6e50*/  MUFU.RCP R35, R34 ;  /* 0x0000002200237308 */ /* 0x000e260000001000 */
[----:B------:R-:W-:-:S04]  /*6e60*/  FFMA R9, R48, R9, -0.33332768082618713379 ;  /* 0xbeaaa9ed30097423 */ /* 0x000fc80000000009 */
[----:B------:R-:W-:Y:S01]  /*6e70*/  FFMA R48, R48, R9, RZ ;  /* 0x0000000930307223 */ /* 0x000fe200000000ff */
[----:B------:R-:W-:-:S04]  /*6e80*/  FFMA R9, R52, R13, -0.052303962409496307373 ;  /* 0xbd563cae34097423 */ /* 0x000fc8000000000d */
[----:B------:R-:W-:-:S04]  /*6e90*/  FFMA R9, R52, R9, 0.1331529766321182251 ;  /* 0x3e08594134097423 */ /* 0x000fc80000000009 */
[----:B------:R-:W-:-:S04]  /*6ea0*/  FFMA R9, R52, R9, -0.33332768082618713379 ;  /* 0xbeaaa9ed34097423 */ /* 0x000fc80000000009 */
[----:B------:R-:W-:Y:S01]  /*6eb0*/  FFMA R60, R52, R9, RZ ;  /* 0x00000009343c7223 */ /* 0x000fe200000000ff */
[----:B------:R-:W-:Y:S01]  /*6ec0*/  FMUL R52, R19, 0.035677410662174224854 ;  /* 0x3d12227a13347820 */ /* 0x000fe20000400000 */
[----:B-1----:R-:W-:-:S03]  /*6ed0*/  FFMA R9, R45, -2, R4 ;  /* 0xc00000002d097823 */ /* 0x002fc60000000004 */
[----:B------:R-:W-:Y:S02]  /*6ee0*/  FFMA R74, R19, R52, 0.79788458347320556641 ;  /* 0x3f4c422a134a7423 */ /* 0x000fe40000000034 */
[----:B------:R-:W-:Y:S01]  /*6ef0*/  FSEL R52, R9, 1, !P0 ;  /* 0x3f80000009347808 */ /* 0x000fe20004000000 */
[----:B0-----:R-:W-:Y:S01]  /*6f00*/  FFMA R9, R35, -2, R4 ;  /* 0xc000000023097823 */ /* 0x001fe20000000004 */
[----:B------:R-:W-:Y:S01]  /*6f10*/  FMUL R43, R19, R74 ;  /* 0x0000004a132b7220 */ /* 0x000fe20000400000 */
[----:B------:R-:W-:Y:S02]  /*6f20*/  FSETP.GE.AND P0, PT, |R39|, 9.010913848876953125, PT ;  /* 0x41102cb42700780b */ /* 0x000fe40003f06200 */
[--C-:B------:R-:W-:Y:S01]  /*6f30*/  LOP3.LUT R35, R52, 0x80000000, R15.reuse, 0xb8, !PT ;  /* 0x8000000034237812 */ /* 0x100fe200078eb80f */
[C---:B------:R-:W-:Y:S01]  /*6f40*/  FMUL R45, |R43|.reuse, 2.8853900432586669922 ;  /* 0x4038aa3b2b2d7820 */ /* 0x040fe20000400200 */
[----:B------:R-:W-:Y:S01]  /*6f50*/  FMUL R52, R43, R43 ;  /* 0x0000002b2b347220 */ /* 0x000fe20000400000 */
[----:B------:R-:W-:Y:S01]  /*6f60*/  FSEL R34, R9, 1, !P0 ;  /* 0x3f80000009227808 */ /* 0x000fe20004000000 */
[----:B------:R-:W-:Y:S01]  /*6f70*/  @!P2 FFMA R35, R15, R60, R15 ;  /* 0x0000003c0f23a223 */ /* 0x000fe2000000000f */
[----:B------:R-:W-:Y:S01]  /*6f80*/  FSETP.GE.AND P0, PT, |R43|, 9.010913848876953125, PT ;  /* 0x41102cb42b00780b */ /* 0x000fe20003f06200 */
[----:B------:R-:W-:Y:S01]  /*6f90*/  FFMA R9, R52, R13, -0.052303962409496307373 ;  /* 0xbd563cae34097423 */ /* 0x000fe2000000000d */
[----:B------:R-:W0:Y:S01]  /*6fa0*/  MUFU.EX2 R45, R45 ;  /* 0x0000002d002d7308 */ /* 0x000e220000000800 */
[--C-:B------:R-:W-:Y:S01]  /*6fb0*/  LOP3.LUT R34, R34, 0x80000000, R39.reuse, 0xb8, !PT ;  /* 0x8000000022227812 */ /* 0x100fe200078eb827 */
[----:B------:R-:W-:Y:S01]  /*6fc0*/  @!P1 FFMA R34, R39, R48, R39 ;  /* 0x0000003027229223 */ /* 0x000fe20000000027 */
[----:B------:R-:W-:Y:S01]  /*6fd0*/  FFMA R15, R52, R9, 0.1331529766321182251 ;  /* 0x3e085941340f7423 */ /* 0x000fe20000000009 */
[----:B------:R-:W-:Y:S01]  /*6fe0*/  IMAD.U32 R9, R63, 0x10000, RZ ;  /* 0x000100003f097824 */ /* 0x000fe200078e00ff */
[----:B------:R-:W-:-:S02]  /*6ff0*/  FSETP.GE.AND P1, PT, |R43|, 0.60000002384185791016, PT ;  /* 0x3f19999a2b00780b */ /* 0x000fc40003f26200 */
[C---:B------:R-:W-:Y:S01]  /*7000*/  FFMA R15, R52.reuse, R15, -0.33332768082618713379 ;  /* 0xbeaaa9ed340f7423 */ /* 0x040fe2000000000f */
[C---:B------:R-:W-:Y:S01]  /*7010*/  FMUL R60, R9.reuse, 0.044714998453855514526 ;  /* 0x3d372713093c7820 */ /* 0x040fe20000400000 */
[C---:B------:R-:W-:Y:S01]  /*7020*/  FMUL R39, R9.reuse, 0.79788458347320556641 ;  /* 0x3f4c422a09277820 */ /* 0x040fe20000400000 */
[C---:B------:R-:W-:Y:S01]  /*7030*/  FMUL R74, R9.reuse, 0.035677410662174224854 ;  /* 0x3d12227a094a7820 */ /* 0x040fe20000400000 */
[----:B------:R-:W-:Y:S01]  /*7040*/  FFMA R48, R52, R15, RZ ;  /* 0x0000000f34307223 */ /* 0x000fe200000000ff */
[C---:B------:R-:W-:Y:S02]  /*7050*/  FFMA R60, R9.reuse, R60, 1 ;  /* 0x3f800000093c7423 */ /* 0x040fe4000000003c */
[----:B------:R-:W-:Y:S02]  /*7060*/  FFMA R74, R9, R74, 0.79788458347320556641 ;  /* 0x3f4c422a094a7423 */ /* 0x000fe4000000004a */
[----:B------:R-:W-:Y:S01]  /*7070*/  FMUL R39, R39, R60 ;  /* 0x0000003c27277220 */ /* 0x000fe20000400000 */
[----:B0-----:R-:W-:-:S03]  /*7080*/  FADD R15, R45, 1 ;  /* 0x3f8000002d0f7421 */ /* 0x001fc60000000000 */
[----:B------:R-:W-:-:S03]  /*7090*/  FMUL R47, |R39|, 2.8853900432586669922 ;  /* 0x4038aa3b272f7820 */ /* 0x000fc60000400200 */
[----:B------:R-:W0:Y:S08]  /*70a0*/  MUFU.RCP R15, R15 ;  /* 0x0000000f000f7308 */ /* 0x000e300000001000 */
[----:B------:R-:W1:Y:S01]  /*70b0*/  MUFU.EX2 R47, R47 ;  /* 0x0000002f002f7308 */ /* 0x000e620000000800 */
[----:B0-----:R-:W-:-:S05]  /*70c0*/  FFMA R45, R15, -2, R4 ;  /* 0xc00000000f2d7823 */ /* 0x001fca0000000004 */
[----:B------:R-:W-:Y:S02]  /*70d0*/  FSEL R52, R45, 1, !P0 ;  /* 0x3f8000002d347808 */ /* 0x000fe40004000000 */
[----:B------:R-:W-:Y:S01]  /*70e0*/  FSETP.GE.AND P0, PT, |R39|, 9.010913848876953125, PT ;  /* 0x41102cb42700780b */ /* 0x000fe20003f06200 */
[----:B-1----:R-:W-:Y:S01]  /*70f0*/  FADD R45, R47, 1 ;  /* 0x3f8000002f2d7421 */ /* 0x002fe20000000000 */
[--C-:B------:R-:W-:Y:S01]  /*7100*/  LOP3.LUT R52, R52, 0x80000000, R43.reuse, 0xb8, !PT ;  /* 0x8000000034347812 */ /* 0x100fe200078eb82b */
[----:B------:R-:W-:Y:S01]  /*7110*/  @!P1 FFMA R52, R43, R48, R43 ;  /* 0x000000302b349223 */ /* 0x000fe2000000002b */
[C---:B------:R-:W-:Y:S01]  /*7120*/  FMUL R48, R39.reuse, R39 ;  /* 0x0000002727307220 */ /* 0x040fe20000400000 */
[----:B------:R-:W-:Y:S02]  /*7130*/  FSETP.GE.AND P1, PT, |R39|, 0.60000002384185791016, PT ;  /* 0x3f19999a2700780b */ /* 0x000fe40003f26200 */
[----:B------:R-:W0:Y:S01]  /*7140*/  MUFU.RCP R45, R45 ;  /* 0x0000002d002d7308 */ /* 0x000e220000001000 */
[----:B------:R-:W-:Y:S01]  /*7150*/  FFMA R15, R48, R13, -0.052303962409496307373 ;  /* 0xbd563cae300f7423 */ /* 0x000fe2000000000d */
[----:B------:R-:W-:-:S03]  /*7160*/  FFMA R52, R52, R17, 0.5 ;  /* 0x3f00000034347423 */ /* 0x000fc60000000011 */
[----:B------:R-:W-:-:S04]  /*7170*/  FFMA R15, R48, R15, 0.1331529766321182251 ;  /* 0x3e085941300f7423 */ /* 0x000fc8000000000f */
[----:B------:R-:W-:-:S04]  /*7180*/  FFMA R43, R48, R15, -0.33332768082618713379 ;  /* 0xbeaaa9ed302b7423 */ /* 0x000fc8000000000f */
[----:B------:R-:W-:Y:S01]  /*7190*/  FFMA R60, R48, R43, RZ ;  /* 0x0000002b303c7223 */ /* 0x000fe200000000ff */
[----:B------:R-:W-:Y:S01]  /*71a0*/  FMUL R43, R9, R74 ;  /* 0x0000004a092b7220 */ /* 0x000fe20000400000 */
[----:B0-----:R-:W-:Y:S01]  /*71b0*/  FFMA R15, R45, -2, R4 ;  /* 0xc00000002d0f7823 */ /* 0x001fe20000000004 */
[----:B------:R-:W-:-:S04]  /*71c0*/  PRMT R45, R63, 0x7632, R45 ;  /* 0x000076323f2d7816 */ /* 0x000fc8000000002d */
[----:B------:R-:W-:Y:S02]  /*71d0*/  FSEL R48, R15, 1, !P0 ;  /* 0x3f8000000f307808 */ /* 0x000fe40004000000 */
[----:B------:R-:W-:Y:S02]  /*71e0*/  SHF.L.U32 R45, R45, 0x10, RZ ;  /* 0x000000102d2d7819 */ /* 0x000fe400000006ff */
[--C-:B------:R-:W-:Y:S01]  /*71f0*/  LOP3.LUT R15, R48, 0x80000000, R39.reuse, 0xb8, !PT ;  /* 0x80000000300f7812 */ /* 0x100fe200078eb827 */
[----:B------:R-:W-:Y:S01]  /*7200*/  @!P1 FFMA R15, R39, R60, R39 ;  /* 0x0000003c270f9223 */ /* 0x000fe20000000027 */
[----:B------:R-:W-:Y:S01]  /*7210*/  FMUL R39, |R43|, 2.8853900432586669922 ;  /* 0x4038aa3b2b277820 */ /* 0x000fe20000400200 */
[C---:B------:R-:W-:Y:S01]  /*7220*/  FMUL R48, R45.reuse, 0.044714998453855514526 ;  /* 0x3d3727132d307820 */ /* 0x040fe20000400000 */
[----:B------:R-:W-:Y:S01]  /*7230*/  FMUL R47, R45, 0.79788458347320556641 ;  /* 0x3f4c422a2d2f7820 */ /* 0x000fe20000400000 */
[----:B------:R-:W-:Y:S01]  /*7240*/  FSETP.GE.AND P1, PT, |R43|, 0.60000002384185791016, PT ;  /* 0x3f19999a2b00780b */ /* 0x000fe20003f26200 */
[C---:B------:R-:W-:Y:S01]  /*7250*/  FMUL R74, R45.reuse, 0.035677410662174224854 ;  /* 0x3d12227a2d4a7820 */ /* 0x040fe20000400000 */
[----:B------:R-:W-:Y:S01]  /*7260*/  FFMA R48, R45, R48, 1 ;  /* 0x3f8000002d307423 */ /* 0x000fe20000000030 */
[----:B------:R-:W0:Y:S01]  /*7270*/  MUFU.EX2 R39, R39 ;  /* 0x0000002700277308 */ /* 0x000e220000000800 */
[----:B------:R-:W-:Y:S01]  /*7280*/  FSETP.GE.AND P0, PT, |R43|, 9.010913848876953125, PT ;  /* 0x41102cb42b00780b */ /* 0x000fe20003f06200 */
[----:B------:R-:W-:Y:S01]  /*7290*/  FFMA R74, R45, R74, 0.79788458347320556641 ;  /* 0x3f4c422a2d4a7423 */ /* 0x000fe2000000004a */
[----:B------:R-:W-:Y:S01]  /*72a0*/  FMUL R47, R47, R48 ;  /* 0x000000302f2f7220 */ /* 0x000fe20000400000 */
[----:B------:R-:W-:-:S03]  /*72b0*/  FMUL R48, R43, R43 ;  /* 0x0000002b2b307220 */ /* 0x000fc60000400000 */
[----:B------:R-:W-:-:S06]  /*72c0*/  FMUL R59, |R47|, 2.8853900432586669922 ;  /* 0x4038aa3b2f3b7820 */ /* 0x000fcc0000400200 */
[----:B------:R-:W1:Y:S01]  /*72d0*/  MUFU.EX2 R59, R59 ;  /* 0x0000003b003b7308 */ /* 0x000e620000000800 */
[----:B0-----:R-:W-:Y:S01]  /*72e0*/  FADD R53, R39, 1 ;  /* 0x3f80000027357421 */ /* 0x001fe20000000000 */
[----:B------:R-:W-:Y:S02]  /*72f0*/  SHF.L.U32 R39, R25, 0x10, RZ ;  /* 0x0000001019277819 */ /* 0x000fe400000006ff */
[----:B------:R-:W-:Y:S02]  /*7300*/  SHF.L.U32 R25, R46, 0x18, RZ ;  /* 0x000000182e197819 */ /* 0x000fe400000006ff */
[----:B------:R-:W-:Y:S02]  /*7310*/  LOP3.LUT R39, R12, 0xff0000, R39, 0xf8, !PT ;  /* 0x00ff00000c277812 */ /* 0x000fe400078ef827 */
[----:B------:R-:W0:Y:S01]  /*7320*/  MUFU.RCP R53, R53 ;  /* 0x0000003500357308 */ /* 0x000e220000001000 */
[----:B------:R-:W-:Y:S01]  /*7330*/  LOP3.LUT R12, R16, R25, RZ, 0xfc, !PT ;  /* 0x00000019100c7212 */ /* 0x000fe200078efcff */
[----:B------:R-:W-:-:S04]  /*7340*/  FFMA R25, R48, R13, -0.052303962409496307373 ;  /* 0xbd563cae30197423 */ /* 0x000fc8000000000d */
[----:B------:R-:W-:Y:S01]  /*7350*/  FFMA R25, R48, R25, 0.1331529766321182251 ;  /* 0x3e08594130197423 */ /* 0x000fe20000000019 */
[----:B-1----:R-:W-:-:S03]  /*7360*/  FADD R59, R59, 1 ;  /* 0x3f8000003b3b7421 */ /* 0x002fc60000000000 */
[----:B------:R-:W-:-:S03]  /*7370*/  FFMA R16, R48, R25, -0.33332768082618713379 ;  /* 0xbeaaa9ed30107423 */ /* 0x000fc60000000019 */
[----:B------:R-:W1:Y:S01]  /*7380*/  MUFU.RCP R59, R59 ;  /* 0x0000003b003b7308 */ /* 0x000e620000001000 */
[----:B------:R-:W-:Y:S01]  /*7390*/  FFMA R48, R48, R16, RZ ;  /* 0x0000001030307223 */ /* 0x000fe200000000ff */
[----:B------:R-:W-:Y:S01]  /*73a0*/  FMUL R16, R19, 0.10703222453594207764 ;  /* 0x3ddb33b613107820 */ /* 0x000fe20000400000 */
[----:B0-----:R-:W-:-:S03]  /*73b0*/  FFMA R53, R53, -2, R4 ;  /* 0xc000000035357823 */ /* 0x001fc60000000004 */
[----:B------:R-:W-:Y:S01]  /*73c0*/  FFMA R25, R19, R16, 0.79788458347320556641 ;  /* 0x3f4c422a13197423 */ /* 0x000fe20000000010 */
[----:B------:R-:W-:Y:S01]  /*73d0*/  FMUL R16, R47, R47 ;  /* 0x0000002f2f107220 */ /* 0x000fe20000400000 */
[----:B------:R-:W-:Y:S01]  /*73e0*/  FSEL R46, R53, 1, !P0 ;  /* 0x3f800000352e7808 */ /* 0x000fe20004000000 */
[----:B------:R-:W-:Y:S01]  /*73f0*/  FMUL R53, R45, R74 ;  /* 0x0000004a2d357220 */ /* 0x000fe20000400000 */
[----:B------:R-:W-:Y:S02]  /*7400*/  FSETP.GE.AND P0, PT, |R47|, 9.010913848876953125, PT ;  /* 0x41102cb42f00780b */ /* 0x000fe40003f06200 */
[--C-:B------:R-:W-:Y:S01]  /*7410*/  LOP3.LUT R46, R46, 0x80000000, R43.reuse, 0xb8, !PT ;  /* 0x800000002e2e7812 */ /* 0x100fe200078eb82b */
[----:B------:R-:W-:Y:S01]  /*7420*/  @!P1 FFMA R46, R43, R48, R43 ;  /* 0x000000302b2e9223 */ /* 0x000fe2000000002b */
[----:B------:R-:W-:Y:S01]  /*7430*/  FFMA R48, -R35, R35, 1 ;  /* 0x3f80000023307423 */ /* 0x000fe20000000123 */
[----:B------:R-:W-:Y:S02]  /*7440*/  FSETP.GE.AND P1, PT, |R47|, 0.60000002384185791016, PT ;  /* 0x3f19999a2f00780b */ /* 0x000fe40003f26200 */
[----:B------:R-:W-:Y:S01]  /*7450*/  FFMA R46, R46, R17, 0.5 ;  /* 0x3f0000002e2e7423 */ /* 0x000fe20000000011 */
[----:B------:R-:W-:Y:S01]  /*7460*/  FMUL R48, R48, R25 ;  /* 0x0000001930307220 */ /* 0x000fe20000400000 */
[----:B------:R-:W-:-:S02]  /*7470*/  FFMA R25, R16, R13, -0.052303962409496307373 ;  /* 0xbd563cae10197423 */ /* 0x000fc4000000000d */
[----:B------:R-:W-:Y:S02]  /*7480*/  FMUL R46, R9, R46 ;  /* 0x0000002e092e7220 */ /* 0x000fe40000400000 */
[----:B------:R-:W-:-:S04]  /*7490*/  FFMA R25, R16, R25, 0.1331529766321182251 ;  /* 0x3e08594110197423 */ /* 0x000fc80000000019 */
[----:B------:R-:W-:Y:S01]  /*74a0*/  FFMA R43, R16, R25, -0.33332768082618713379 ;  /* 0xbeaaa9ed102b7423 */ /* 0x000fe20000000019 */
[----:B-1----:R-:W-:-:S03]  /*74b0*/  FFMA R25, R59, -2, R4 ;  /* 0xc00000003b197823 */ /* 0x002fc60000000004 */
[----:B------:R-:W-:Y:S01]  /*74c0*/  FFMA R60, R16, R43, RZ ;  /* 0x0000002b103c7223 */ /* 0x000fe200000000ff */
[----:B------:R-:W-:Y:S01]  /*74d0*/  FMUL R43, R19, R52 ;  /* 0x00000034132b7220 */ /* 0x000fe20000400000 */
[----:B------:R-:W-:Y:S01]  /*74e0*/  FSEL R16, R25, 1, !P0 ;  /* 0x3f80000019107808 */ /* 0x000fe20004000000 */
[----:B------:R-:W-:Y:S01]  /*74f0*/  FMUL R52, R53, R53 ;  /* 0x0000003535347220 */ /* 0x000fe20000400000 */
[----:B------:R-:W-:Y:S01]  /*7500*/  FMUL R19, R19, 0.5 ;  /* 0x3f00000013137820 */ /* 0x000fe20000400000 */
[C---:B------:R-:W-:Y:S02]  /*7510*/  FSETP.GE.AND P0, PT, |R53|.reuse, 9.010913848876953125, PT ;  /* 0x41102cb43500780b */ /* 0x040fe40003f06200 */
[--C-:B------:R-:W-:Y:S01]  /*7520*/  LOP3.LUT R25, R16, 0x80000000, R47.reuse, 0xb8, !PT ;  /* 0x8000000010197812 */ /* 0x100fe200078eb82f */
[----:B------:R-:W-:Y:S01]  /*7530*/  FMUL R16, |R53|, 2.8853900432586669922 ;  /* 0x4038aa3b35107820 */ /* 0x000fe20000400200 */
[----:B------:R-:W-:Y:S01]  /*7540*/  @!P1 FFMA R25, R47, R60, R47 ;  /* 0x0000003c2f199223 */ /* 0x000fe2000000002f */
[----:B------:R-:W-:Y:S01]  /*7550*/  FFMA R59, R52, R13, -0.052303962409496307373 ;  /* 0xbd563cae343b7423 */ /* 0x000fe2000000000d */
[----:B------:R-:W-:Y:S01]  /*7560*/  FSETP.GE.AND P1, PT, |R53|, 0.60000002384185791016, PT ;  /* 0x3f19999a3500780b */ /* 0x000fe20003f26200 */
[----:B------:R-:W-:-:S02]  /*7570*/  FMUL R19, R19, R48 ;  /* 0x0000003013137220 */ /* 0x000fc40000400000 */
[----:B------:R-:W0:Y:S01]  /*7580*/  MUFU.EX2 R16, R16 ;  /* 0x0000001000107308 */ /* 0x000e220000000800 */
[----:B------:R-:W-:Y:S01]  /*7590*/  FFMA R59, R52, R59, 0.1331529766321182251 ;  /* 0x3e085941343b7423 */ /* 0x000fe2000000003b */
[----:B0-----:R-:W-:-:S03]  /*75a0*/  FADD R47, R16, 1 ;  /* 0x3f800000102f7421 */ /* 0x001fc60000000000 */
[----:B------:R-:W-:-:S04]  /*75b0*/  FFMA R16, R52, R59, -0.33332768082618713379 ;  /* 0xbeaaa9ed34107423 */ /* 0x000fc8000000003b */
[----:B------:R-:W-:Y:S01]  /*75c0*/  FFMA R52, R52, R16, RZ ;  /* 0x0000001034347223 */ /* 0x000fe200000000ff */
[----:B------:R-:W0:Y:S01]  /*75d0*/  MUFU.RCP R47, R47 ;  /* 0x0000002f002f7308 */ /* 0x000e220000001000 */
[----:B------:R-:W-:-:S04]  /*75e0*/  IMAD.U32 R16, R68, 0x10000, RZ ;  /* 0x0001000044107824 */ /* 0x000fc800078e00ff */
[C---:B------:R-:W-:Y:S01]  /*75f0*/  FMUL R59, R16.reuse, 0.044714998453855514526 ;  /* 0x3d372713103b7820 */ /* 0x040fe20000400000 */
[----:B0-----:R-:W-:Y:S01]  /*7600*/  FFMA R48, R47, -2, R4 ;  /* 0xc00000002f307823 */ /* 0x001fe20000000004 */
[----:B------:R-:W-:-:S04]  /*7610*/  FMUL R47, R16, 0.79788458347320556641 ;  /* 0x3f4c422a102f7820 */ /* 0x000fc80000400000 */
[----:B------:R-:W-:-:S04]  /*7620*/  FSEL R48, R48, 1, !P0 ;  /* 0x3f80000030307808 */ /* 0x000fc80004000000 */
[--C-:B------:R-:W-:Y:S01]  /*7630*/  LOP3.LUT R48, R48, 0x80000000, R53.reuse, 0xb8, !PT ;  /* 0x8000000030307812 */ /* 0x100fe200078eb835 */
[----:B------:R-:W-:Y:S01]  /*7640*/  @!P1 FFMA R48, R53, R52, R53 ;  /* 0x0000003435309223 */ /* 0x000fe20000000035 */
[----:B------:R-:W-:-:S03]  /*7650*/  FFMA R52, R16, R59, 1 ;  /* 0x3f80000010347423 */ /* 0x000fc6000000003b */
[----:B------:R-:W-:Y:S01]  /*7660*/  FFMA R48, R48, R17, 0.5 ;  /* 0x3f00000030307423 */ /* 0x000fe20000000011 */
[----:B------:R-:W-:Y:S01]  /*7670*/  FMUL R47, R47, R52 ;  /* 0x000000342f2f7220 */ /* 0x000fe20000400000 */
[----:B------:R-:W-:-:S03]  /*7680*/  FADD R52, R35, 1 ;  /* 0x3f80000023347421 */ /* 0x000fc60000000000 */
[----:B------:R-:W-:Y:S01]  /*7690*/  FMUL R59, |R47|, 2.8853900432586669922 ;  /* 0x4038aa3b2f3b7820 */ /* 0x000fe20000400200 */
[--C-:B------:R-:W-:Y:S01]  /*76a0*/  FFMA R53, R52, 0.5, R19.reuse ;  /* 0x3f00000034357823 */ /* 0x100fe20000000013 */
[----:B------:R-:W-:Y:S02]  /*76b0*/  PRMT R19, R62, 0x7632, R19 ;  /* 0x000076323e137816 */ /* 0x000fe40000000013 */
[----:B------:R-:W-:Y:S01]  /*76c0*/  SHF.L.U32 R52, R55, 0x18, RZ ;  /* 0x0000001837347819 */ /* 0x000fe200000006ff */
[----:B------:R-:W-:Y:S01]  /*76d0*/  FFMA R55, -R25, R25, 1 ;  /* 0x3f80000019377423 */ /* 0x000fe20000000119 */
[----:B------:R-:W0:Y:S01]  /*76e0*/  MUFU.EX2 R59, R59 ;  /* 0x0000003b003b7308 */ /* 0x000e220000000800 */
[----:B------:R-:W-:Y:S02]  /*76f0*/  SHF.L.U32 R60, R19, 0x10, RZ ;  /* 0x00000010133c7819 */ /* 0x000fe400000006ff */
[----:B------:R-:W-:Y:S01]  /*7700*/  LOP3.LUT R35, R39, R52, RZ, 0xfc, !PT ;  /* 0x0000003427237212 */ /* 0x000fe200078efcff */
[----:B------:R-:W-:Y:S01]  /*7710*/  FMUL R52, R45, 0.10703222453594207764 ;  /* 0x3ddb33b62d347820 */ /* 0x000fe20000400000 */
[----:B------:R-:W-:Y:S01]  /*7720*/  FSETP.GE.AND P1, PT, |R47|, 0.60000002384185791016, PT ;  /* 0x3f19999a2f00780b */ /* 0x000fe20003f26200 */
[----:B------:R-:W-:Y:S01]  /*7730*/  FMUL R39, R60, R43 ;  /* 0x0000002b3c277220 */ /* 0x000fe20000400000 */
[----:B------:R-:W-:Y:S01]  /*7740*/  FMUL R53, R53, R60 ;  /* 0x0000003c35357220 */ /* 0x000fe20000400000 */
[----:B------:R-:W-:Y:S01]  /*7750*/  FMUL R60, R47, R47 ;  /* 0x0000002f2f3c7220 */ /* 0x000fe20000400000 */
[----:B------:R-:W-:Y:S01]  /*7760*/  FFMA R52, R45, R52, 0.79788458347320556641 ;  /* 0x3f4c422a2d347423 */ /* 0x000fe20000000034 */
[----:B------:R-:W-:-:S02]  /*7770*/  FSETP.GE.AND P0, PT, |R47|, 9.010913848876953125, PT ;  /* 0x41102cb42f00780b */ /* 0x000fc40003f06200 */
[----:B------:R-:W-:Y:S01]  /*7780*/  FFMA R19, R60, R13, -0.052303962409496307373 ;  /* 0xbd563cae3c137423 */ /* 0x000fe2000000000d */
[----:B------:R-:W-:Y:S01]  /*7790*/  FMUL R55, R55, R52 ;  /* 0x0000003437377220 */ /* 0x000fe20000400000 */
[----:B------:R-:W-:Y:S02]  /*77a0*/  SHF.L.U32 R62, R62, 0x10, RZ ;  /* 0x000000103e3e7819 */ /* 0x000fe400000006ff */
[----:B------:R-:W-:Y:S01]  /*77b0*/  FFMA R19, R60, R19, 0.1331529766321182251 ;  /* 0x3e0859413c137423 */ /* 0x000fe20000000013 */
[----:B0-----:R-:W-:Y:S01]  /*77c0*/  FADD R43, R59, 1 ;  /* 0x3f8000003b2b7421 */ /* 0x001fe20000000000 */
[----:B------:R-:W-:Y:S02]  /*77d0*/  FMUL R59, R16, 0.035677410662174224854 ;  /* 0x3d12227a103b7820 */ /* 0x000fe40000400000 */
[----:B------:R-:W-:Y:S02]  /*77e0*/  FFMA R19, R60, R19, -0.33332768082618713379 ;  /* 0xbeaaa9ed3c137423 */ /* 0x000fe40000000013 */
[----:B------:R-:W-:Y:S01]  /*77f0*/  FFMA R59, R16, R59, 0.79788458347320556641 ;  /* 0x3f4c422a103b7423 */ /* 0x000fe2000000003b */
[----:B------:R-:W0:Y:S01]  /*7800*/  MUFU.RCP R43, R43 ;  /* 0x0000002b002b7308 */ /* 0x000e220000001000 */
[----:B------:R-:W-:Y:S01]  /*7810*/  FFMA R60, R60, R19, RZ ;  /* 0x000000133c3c7223 */ /* 0x000fe200000000ff */
[----:B0-----:R-:W-:-:S05]  /*7820*/  FFMA R19, R43, -2, R4 ;  /* 0xc00000002b137823 */ /* 0x001fca0000000004 */
[----:B------:R-:W-:Y:S02]  /*7830*/  FSEL R52, R19, 1, !P0 ;  /* 0x3f80000013347808 */ /* 0x000fe40004000000 */
[----:B------:R-:W-:Y:S02]  /*7840*/  PRMT R19, R61, 0x7632, R19 ;  /* 0x000076323d137816 */ /* 0x000fe40000000013 */
[--C-:B------:R-:W-:Y:S01]  /*7850*/  LOP3.LUT R43, R52, 0x80000000, R47.reuse, 0xb8, !PT ;  /* 0x80000000342b7812 */ /* 0x100fe200078eb82f */
[----:B------:R-:W-:Y:S01]  /*7860*/  FMUL R52, R16, R59 ;  /* 0x0000003b10347220 */ /* 0x000fe20000400000 */
[----:B------:R-:W-:Y:S01]  /*7870*/  @!P1 FFMA R43, R47, R60, R47 ;  /* 0x0000003c2f2b9223 */ /* 0x000fe2000000002f */
[C---:B------:R-:W-:Y:S01]  /*7880*/  FMUL R47, R45.reuse, R48 ;  /* 0x000000302d2f7220 */ /* 0x040fe20000400000 */
[----:B------:R-:W-:Y:S01]  /*7890*/  FMUL R48, R45, 0.5 ;  /* 0x3f0000002d307820 */ /* 0x000fe20000400000 */
[C---:B------:R-:W-:Y:S01]  /*78a0*/  FMUL R60, |R52|.reuse, 2.8853900432586669922 ;  /* 0x4038aa3b343c7820 */ /* 0x040fe20000400200 */
[C---:B------:R-:W-:Y:S01]  /*78b0*/  FMUL R74, R52.reuse, R52 ;  /* 0x00000034344a7220 */ /* 0x040fe20000400000 */
[----:B------:R-:W-:Y:S01]  /*78c0*/  FSETP.GE.AND P1, PT, |R52|, 0.60000002384185791016, PT ;  /* 0x3f19999a3400780b */ /* 0x000fe20003f26200 */
[----:B------:R-:W-:Y:S01]  /*78d0*/  FMUL R59, R48, R55 ;  /* 0x00000037303b7220 */ /* 0x000fe20000400000 */
[----:B------:R-:W-:Y:S01]  /*78e0*/  SHF.L.U32 R48, R19, 0x10, RZ ;  /* 0x0000001013307819 */ /* 0x000fe200000006ff */
[----:B------:R-:W-:Y:S01]  /*78f0*/  FFMA R19, R74, R13, -0.052303962409496307373 ;  /* 0xbd563cae4a137423 */ /* 0x000fe2000000000d */
[----:B------:R-:W0:Y:S01]  /*7900*/  MUFU.EX2 R60, R60 ;  /* 0x0000003c003c7308 */ /* 0x000e220000000800 */
[----:B------:R-:W-:-:S02]  /*7910*/  PRMT R55, R68, 0x7632, R55 ;  /* 0x0000763244377816 */ /* 0x000fc40000000037 */
[----:B------:R-:W-:Y:S01]  /*7920*/  FFMA R19, R74, R19, 0.1331529766321182251 ;  /* 0x3e0859414a137423 */ /* 0x000fe20000000013 */
[----:B------:R-:W-:Y:S01]  /*7930*/  FMUL R45, R53, R48 ;  /* 0x00000030352d7220 */ /* 0x000fe20000400000 */
[----:B------:R-:W-:Y:S02]  /*7940*/  FSETP.GE.AND P0, PT, |R52|, 9.010913848876953125, PT ;  /* 0x41102cb43400780b */ /* 0x000fe40003f06200 */
[----:B------:R-:W-:Y:S01]  /*7950*/  FFMA R19, R74, R19, -0.33332768082618713379 ;  /* 0xbeaaa9ed4a137423 */ /* 0x000fe20000000013 */
[----:B------:R-:W-:-:S03]  /*7960*/  SHF.L.U32 R55, R55, 0x10, RZ ;  /* 0x0000001037377819 */ /* 0x000fc600000006ff */
[----:B------:R-:W-:Y:S02]  /*7970*/  FFMA R53, R74, R19, RZ ;  /* 0x000000134a357223 */ /* 0x000fe400000000ff */
[C---:B------:R-:W-:Y:S01]  /*7980*/  FMUL R74, R55.reuse, 0.035677410662174224854 ;  /* 0x3d12227a374a7820 */ /* 0x040fe20000400000 */
[----:B0-----:R-:W-:Y:S01]  /*7990*/  FADD R63, R60, 1 ;  /* 0x3f8000003c3f7421 */ /* 0x001fe20000000000 */
[C---:B------:R-:W-:Y:S02]  /*79a0*/  FMUL R60, R55.reuse, 0.044714998453855514526 ;  /* 0x3d372713373c7820 */ /* 0x040fe40000400000 */
[C---:B------:R-:W-:Y:S02]  /*79b0*/  FFMA R74, R55.reuse, R74, 0.79788458347320556641 ;  /* 0x3f4c422a374a7423 */ /* 0x040fe4000000004a */
[----:B------:R-:W-:Y:S01]  /*79c0*/  FFMA R60, R55, R60, 1 ;  /* 0x3f800000373c7423 */ /* 0x000fe2000000003c */
[----:B------:R-:W0:Y:S02]  /*79d0*/  MUFU.RCP R63, R63 ;  /* 0x0000003f003f7308 */ /* 0x000e240000001000 */
[----:B0-----:R-:W-:-:S05]  /*79e0*/  FFMA R19, R63, -2, R4 ;  /* 0xc00000003f137823 */ /* 0x001fca0000000004 */
[----:B------:R-:W-:-:S04]  /*79f0*/  FSEL R19, R19, 1, !P0 ;  /* 0x3f80000013137808 */ /* 0x000fc80004000000 */
[--C-:B------:R-:W-:Y:S01]  /*7a00*/  LOP3.LUT R48, R19, 0x80000000, R52.reuse, 0xb8, !PT ;  /* 0x8000000013307812 */ /* 0x100fe200078eb834 */
[----:B------:R-:W-:Y:S01]  /*7a10*/  @!P1 FFMA R48, R52, R53, R52 ;  /* 0x0000003534309223 */ /* 0x000fe20000000034 */
[----:B------:R-:W-:Y:S01]  /*7a20*/  FMUL R53, R55, 0.79788458347320556641 ;  /* 0x3f4c422a37357820 */ /* 0x000fe20000400000 */
[----:B------:R-:W-:Y:S01]  /*7a30*/  PRMT R19, R65, 0x7632, R19 ;  /* 0x0000763241137816 */ /* 0x000fe20000000013 */
[----:B------:R-:W-:Y:S01]  /*7a40*/  FADD R52, R25, 1 ;  /* 0x3f80000019347421 */ /* 0x000fe20000000000 */
[----:B------:R-:W-:Y:S02]  /*7a50*/  IMAD.U32 R65, R65, 0x10000, RZ ;  /* 0x0001000041417824 */ /* 0x000fe400078e00ff */
[----:B------:R-:W-:Y:S01]  /*7a60*/  FMUL R53, R53, R60 ;  /* 0x0000003c35357220 */ /* 0x000fe20000400000 */
[----:B------:R-:W-:Y:S01]  /*7a70*/  FFMA R52, R52, 0.5, R59 ;  /* 0x3f00000034347823 */ /* 0x000fe2000000003b */
[----:B------:R-:W-:Y:S02]  /*7a80*/  IMAD.U32 R19, R19, 0x10000, RZ ;  /* 0x0001000013137824 */ /* 0x000fe400078e00ff */
[C---:B------:R-:W-:Y:S01]  /*7a90*/  FMUL R60, |R53|.reuse, 2.8853900432586669922 ;  /* 0x4038aa3b353c7820 */ /* 0x040fe20000400200 */
[----:B------:R-:W-:Y:S01]  /*7aa0*/  FMUL R68, R53, R53 ;  /* 0x0000003535447220 */ /* 0x000fe20000400000 */
[----:B------:R-:W-:Y:S01]  /*7ab0*/  FMUL R59, R55, R74 ;  /* 0x0000004a373b7220 */ /* 0x000fe20000400000 */
[----:B------:R-:W-:Y:S01]  /*7ac0*/  FMUL R47, R19, R47 ;  /* 0x0000002f132f7220 */ /* 0x000fe20000400000 */
[----:B------:R-:W-:Y:S01]  /*7ad0*/  FMUL R52, R52, R19 ;  /* 0x0000001334347220 */ /* 0x000fe20000400000 */
[----:B------:R-:W-:Y:S01]  /*7ae0*/  PRMT R19, R64, 0x7632, R19 ;  /* 0x0000763240137816 */ /* 0x000fe20000000013 */
[----:B------:R-:W0:Y:S01]  /*7af0*/  MUFU.EX2 R60, R60 ;  /* 0x0000003c003c7308 */ /* 0x000e220000000800 */
[----:B------:R-:W-:Y:S01]  /*7b00*/  FSETP.GE.AND P1, PT, |R53|, 0.60000002384185791016, PT ;  /* 0x3f19999a3500780b */ /* 0x000fe20003f26200 */
[----:B------:R-:W-:Y:S01]  /*7b10*/  FFMA R74, -R15, R15, 1 ;  /* 0x3f8000000f4a7423 */ /* 0x000fe2000000010f */
[----:B------:R-:W-:Y:S01]  /*7b20*/  SHF.L.U32 R19, R19, 0x10, RZ ;  /* 0x0000001013137819 */ /* 0x000fe200000006ff */
[----:B------:R-:W-:Y:S01]  /*7b30*/  FADD R15, R15, 1 ;  /* 0x3f8000000f0f7421 */ /* 0x000fe20000000000 */
[----:B------:R-:W-:Y:S01]  /*7b40*/  FSETP.GE.AND P0, PT, |R53|, 9.010913848876953125, PT ;  /* 0x41102cb43500780b */ /* 0x000fe20003f06200 */
[----:B------:R-:W-:-:S02]  /*7b50*/  FMUL R46, R65, R46 ;  /* 0x0000002e412e7220 */ /* 0x000fc40000400000 */
[----:B------:R-:W-:Y:S01]  /*7b60*/  FMUL R52, R52, R19 ;  /* 0x0000001334347220 */ /* 0x000fe20000400000 */
[----:B------:R-:W-:-:S04]  /*7b70*/  FFMA R19, R68, R13, -0.052303962409496307373 ;  /* 0xbd563cae44137423 */ /* 0x000fc8000000000d */
[----:B------:R-:W-:Y:S01]  /*7b80*/  FFMA R19, R68, R19, 0.1331529766321182251 ;  /* 0x3e08594144137423 */ /* 0x000fe20000000013 */
[----:B0-----:R-:W-:-:S03]  /*7b90*/  FADD R25, R60, 1 ;  /* 0x3f8000003c197421 */ /* 0x001fc60000000000 */
[----:B------:R-:W-:-:S04]  /*7ba0*/  FFMA R19, R68, R19, -0.33332768082618713379 ;  /* 0xbeaaa9ed44137423 */ /* 0x000fc80000000013 */
[----:B------:R-:W-:Y:S01]  /*7bb0*/  FFMA R68, R68, R19, RZ ;  /* 0x0000001344447223 */ /* 0x000fe200000000ff */
[----:B------:R-:W0:Y:S02]  /*7bc0*/  MUFU.RCP R25, R25 ;  /* 0x0000001900197308 */ /* 0x000e240000001000 */
[----:B0-----:R-:W-:Y:S01]  /*7bd0*/  FFMA R19, R25, -2, R4 ;  /* 0xc000000019137823 */ /* 0x001fe20000000004 */
[----:B------:R-:W-:-:S04]  /*7be0*/  FMUL R25, |R59|, 2.8853900432586669922 ;  /* 0x4038aa3b3b197820 */ /* 0x000fc80000400200 */
[----:B------:R-:W-:Y:S02]  /*7bf0*/  FSEL R60, R19, 1, !P0 ;  /* 0x3f800000133c7808 */ /* 0x000fe40004000000 */
[----:B------:R-:W0:Y:S01]  /*7c00*/  MUFU.EX2 R25, R25 ;  /* 0x0000001900197308 */ /* 0x000e220000000800 */
[----:B------:R-:W-:Y:S02]  /*7c10*/  FSETP.GE.AND P0, PT, |R59|, 9.010913848876953125, PT ;  /* 0x41102cb43b00780b */ /* 0x000fe40003f06200 */
[--C-:B------:R-:W-:Y:S01]  /*7c20*/  LOP3.LUT R19, R60, 0x80000000, R53.reuse, 0xb8, !PT ;  /* 0x800000003c137812 */ /* 0x100fe200078eb835 */
[----:B------:R-:W-:Y:S01]  /*7c30*/  @!P1 FFMA R19, R53, R68, R53 ;  /* 0x0000004435139223 */ /* 0x000fe20000000035 */
[----:B------:R-:W-:Y:S01]  /*7c40*/  LOP3.LUT R53, R44, 0xff, RZ, 0xc0, !PT ;  /* 0x000000ff2c357812 */ /* 0x000fe200078ec0ff */
[----:B------:R-:W-:Y:S01]  /*7c50*/  FMUL R44, R55, 0.10703222453594207764 ;  /* 0x3ddb33b6372c7820 */ /* 0x000fe20000400000 */
[C---:B------:R-:W-:Y:S01]  /*7c60*/  FMUL R68, R59.reuse, R59 ;  /* 0x0000003b3b447220 */ /* 0x040fe20000400000 */
[----:B------:R-:W-:-:S02]  /*7c70*/  FSETP.GE.AND P1, PT, |R59|, 0.60000002384185791016, PT ;  /* 0x3f19999a3b00780b */ /* 0x000fc40003f26200 */
[----:B------:R-:W-:Y:S01]  /*7c80*/  LEA R40, R40, R53, 0x8 ;  /* 0x0000003528287211 */ /* 0x000fe200078e40ff */
[----:B------:R-:W-:Y:S01]  /*7c90*/  FFMA R53, R55, R44, 0.79788458347320556641 ;  /* 0x3f4c422a37357423 */ /* 0x000fe2000000002c */
[----:B------:R-:W-:-:S04]  /*7ca0*/  FFMA R44, -R19, R19, 1 ;  /* 0x3f800000132c7423 */ /* 0x000fc80000000113 */
[----:B------:R-:W-:Y:S01]  /*7cb0*/  FMUL R53, R44, R53 ;  /* 0x000000352c357220 */ /* 0x000fe20000400000 */
[----:B0-----:R-:W-:Y:S01]  /*7cc0*/  FADD R60, R25, 1 ;  /* 0x3f800000193c7421 */ /* 0x001fe20000000000 */
[----:B------:R-:W-:-:S03]  /*7cd0*/  FMUL R44, R55, 0.5 ;  /* 0x3f000000372c7820 */ /* 0x000fc60000400000 */
[----:B------:R-:W0:Y:S01]  /*7ce0*/  MUFU.RCP R63, R60 ;  /* 0x0000003c003f7308 */ /* 0x000e220000001000 */
[----:B------:R-:W-:Y:S01]  /*7cf0*/  FMUL R44, R44, R53 ;  /* 0x000000352c2c7220 */ /* 0x000fe20000400000 */
[----:B------:R-:W-:Y:S01]  /*7d00*/  FADD R53, R19, 1 ;  /* 0x3f80000013357421 */ /* 0x000fe20000000000 */
[----:B------:R-:W-:Y:S02]  /*7d10*/  LOP3.LUT R19, R37, 0xff0000, RZ, 0xc0, !PT ;  /* 0x00ff000025137812 */ /* 0x000fe400078ec0ff */
[----:B------:R-:W-:Y:S01]  /*7d20*/  PRMT R37, R70, 0x7632, R37 ;  /* 0x0000763246257816 */ /* 0x000fe20000000025 */
[----:B------:R-:W-:Y:S01]  /*7d30*/  FFMA R53, R53, 0.5, R44 ;  /* 0x3f00000035357823 */ /* 0x000fe2000000002c */
[----:B------:R-:W-:Y:S02]  /*7d40*/  LOP3.LUT R25, R19, 0xffff, R40, 0xf8, !PT ;  /* 0x0000ffff13197812 */ /* 0x000fe400078ef828 */
[C---:B------:R-:W-:Y:S01]  /*7d50*/  PRMT R19, R69.reuse, 0x7632, R19 ;  /* 0x0000763245137816 */ /* 0x040fe20000000013 */
[----:B------:R-:W-:Y:S01]  /*7d60*/  IMAD.U32 R69, R69, 0x10000, RZ ;  /* 0x0001000045457824 */ /* 0x000fe200078e00ff */
[----:B------:R-:W-:-:S02]  /*7d70*/  SHF.L.U32 R40, R37, 0x10, RZ ;  /* 0x0000001025287819 */ /* 0x000fc400000006ff */
[----:B------:R-:W-:Y:S01]  /*7d80*/  SHF.L.U32 R70, R70, 0x10, RZ ;  /* 0x0000001046467819 */ /* 0x000fe200000006ff */
[----:B------:R-:W-:Y:S02]  /*7d90*/  IMAD.U32 R44, R19, 0x10000, RZ ;  /* 0x00010000132c7824 */ /* 0x000fe400078e00ff */
[C---:B------:R-:W-:Y:S01]  /*7da0*/  FFMA R19, R68.reuse, R13, -0.052303962409496307373 ;  /* 0xbd563cae44137423 */ /* 0x040fe2000000000d */
[----:B------:R-:W-:Y:S01]  /*7db0*/  FMUL R53, R53, R40 ;  /* 0x0000002835357220 */ /* 0x000fe20000400000 */
[----:B0-----:R-:W-:Y:S02]  /*7dc0*/  FFMA R63, R63, -2, R4 ;  /* 0xc00000003f3f7823 */ /* 0x001fe40000000004 */
[C---:B------:R-:W-:Y:S01]  /*7dd0*/  FFMA R19, R68.reuse, R19, 0.1331529766321182251 ;  /* 0x3e08594144137423 */ /* 0x040fe20000000013 */
[----:B------:R-:W-:Y:S02]  /*7de0*/  FMUL R53, R53, R44 ;  /* 0x0000002c35357220 */ /* 0x000fe40000400000 */
[----:B------:R-:W-:Y:S01]  /*7df0*/  FSEL R44, R63, 1, !P0 ;  /* 0x3f8000003f2c7808 */ /* 0x000fe20004000000 */
[----:B------:R-:W-:-:S03]  /*7e00*/  FFMA R19, R68, R19, -0.33332768082618713379 ;  /* 0xbeaaa9ed44137423 */ /* 0x000fc60000000013 */
[----:B------:R-:W-:Y:S01]  /*7e10*/  LOP3.LUT R60, R44, 0x80000000, R59, 0xb8, !PT ;  /* 0x800000002c3c7812 */ /* 0x000fe200078eb83b */
[----:B------:R-:W-:Y:S01]  /*7e20*/  FFMA R68, R68, R19, RZ ;  /* 0x0000001344447223 */ /* 0x000fe200000000ff */
[----:B------:R-:W-:-:S03]  /*7e30*/  SHF.L.U32 R44, R42, 0x10, RZ ;  /* 0x000000102a2c7819 */ /* 0x000fc600000006ff */
[----:B------:R-:W-:Y:S02]  /*7e40*/  @!P1 FFMA R60, R59, R68, R59 ;  /* 0x000000443b3c9223 */ /* 0x000fe4000000003b */
[C---:B------:R-:W-:Y:S01]  /*7e50*/  FMUL R19, R44.reuse, 0.044714998453855514526 ;  /* 0x3d3727132c137820 */ /* 0x040fe20000400000 */
[----:B------:R-:W-:Y:S01]  /*7e60*/  FMUL R59, R44, 0.79788458347320556641 ;  /* 0x3f4c422a2c3b7820 */ /* 0x000fe20000400000 */
[----:B------:R-:W-:Y:S02]  /*7e70*/  FFMA R60, R60, R17, 0.5 ;  /* 0x3f0000003c3c7423 */ /* 0x000fe40000000011 */
[----:B------:R-:W-:Y:S02]  /*7e80*/  FFMA R68, R44, R19, 1 ;  /* 0x3f8000002c447423 */ /* 0x000fe40000000013 */
[----:B------:R-:W-:Y:S02]  /*7e90*/  FMUL R55, R55, R60 ;  /* 0x0000003c37377220 */ /* 0x000fe40000400000 */
[----:B------:R-:W-:-:S02]  /*7ea0*/  FMUL R59, R59, R68 ;  /* 0x000000443b3b7220 */ /* 0x000fc40000400000 */
[----:B------:R-:W-:Y:S02]  /*7eb0*/  FMUL R40, R40, R55 ;  /* 0x0000003728287220 */ /* 0x000fe40000400000 */
[C---:B------:R-:W-:Y:S01]  /*7ec0*/  FMUL R19, |R59|.reuse, 2.8853900432586669922 ;  /* 0x4038aa3b3b137820 */ /* 0x040fe20000400200 */
[C---:B------:R-:W-:Y:S01]  /*7ed0*/  FMUL R68, R59.reuse, R59 ;  /* 0x0000003b3b447220 */ /* 0x040fe20000400000 */
[C---:B------:R-:W-:Y:S02]  /*7ee0*/  FSETP.GE.AND P1, PT, |R59|.reuse, 0.60000002384185791016, PT ;  /* 0x3f19999a3b00780b */ /* 0x040fe40003f26200 */
[----:B------:R-:W-:Y:S01]  /*7ef0*/  FSETP.GE.AND P0, PT, |R59|, 9.010913848876953125, PT ;  /* 0x41102cb43b00780b */ /* 0x000fe20003f06200 */
[C---:B------:R-:W-:Y:S01]  /*7f00*/  FFMA R63, R68.reuse, R13, -0.052303962409496307373 ;  /* 0xbd563cae443f7423 */ /* 0x040fe2000000000d */
[----:B------:R-:W0:Y:S03]  /*7f10*/  MUFU.EX2 R19, R19 ;  /* 0x0000001300137308 */ /* 0x000e260000000800 */
[----:B------:R-:W-:Y:S01]  /*7f20*/  FFMA R63, R68, R63, 0.1331529766321182251 ;  /* 0x3e085941443f7423 */ /* 0x000fe2000000003f */
[----:B0-----:R-:W-:-:S03]  /*7f30*/  FADD R37, R19, 1 ;  /* 0x3f80000013257421 */ /* 0x001fc60000000000 */
[----:B------:R-:W-:-:S04]  /*7f40*/  FFMA R19, R68, R63, -0.33332768082618713379 ;  /* 0xbeaaa9ed44137423 */ /* 0x000fc8000000003f */
[----:B------:R-:W-:Y:S01]  /*7f50*/  FFMA R68, R68, R19, RZ ;  /* 0x0000001344447223 */ /* 0x000fe200000000ff */
[----:B------:R-:W0:Y:S01]  /*7f60*/  MUFU.RCP R37, R37 ;  /* 0x0000002500257308 */ /* 0x000e220000001000 */
[----:B------:R-:W-:-:S04]  /*7f70*/  FMUL R19, R44, 0.035677410662174224854 ;  /* 0x3d12227a2c137820 */ /* 0x000fc80000400000 */
[----:B------:R-:W-:Y:S01]  /*7f80*/  FFMA R19, R44, R19, 0.79788458347320556641 ;  /* 0x3f4c422a2c137423 */ /* 0x000fe20000000013 */
[----:B0-----:R-:W-:-:S05]  /*7f90*/  FFMA R60, R37, -2, R4 ;  /* 0xc0000000253c7823 */ /* 0x001fca0000000004 */
[----:B------:R-:W-:-:S04]  /*7fa0*/  FSEL R60, R60, 1, !P0 ;  /* 0x3f8000003c3c7808 */ /* 0x000fc80004000000 */
[--C-:B------:R-:W-:Y:S01]  /*7fb0*/  LOP3.LUT R37, R60, 0x80000000, R59.reuse, 0xb8, !PT ;  /* 0x800000003c257812 */ /* 0x100fe200078eb83b */
[----:B------:R-:W-:Y:S01]  /*7fc0*/  @!P1 FFMA R37, R59, R68, R59 ;  /* 0x000000443b259223 */ /* 0x000fe2000000003b */
[----:B------:R-:W-:-:S04]  /*7fd0*/  FMUL R59, R44, R19 ;  /* 0x000000132c3b7220 */ /* 0x000fc80000400000 */
[C---:B------:R-:W-:Y:S01]  /*7fe0*/  FMUL R60, |R59|.reuse, 2.8853900432586669922 ;  /* 0x4038aa3b3b3c7820 */ /* 0x040fe20000400200 */
[C---:B------:R-:W-:Y:S01]  /*7ff0*/  FSETP.GE.AND P0, PT, |R59|.reuse, 9.010913848876953125, PT ;  /* 0x41102cb43b00780b */ /* 0x040fe20003f06200 */
[C---:B------:R-:W-:Y:S01]  /*8000*/  FMUL R68, R59.reuse, R59 ;  /* 0x0000003b3b447220 */ /* 0x040fe20000400000 */
[----:B------:R-:W-:-:S03]  /*8010*/  FSETP.GE.AND P1, PT, |R59|, 0.60000002384185791016, PT ;  /* 0x3f19999a3b00780b */ /* 0x000fc60003f26200 */
[----:B------:R-:W0:Y:S01]  /*8020*/  MUFU.EX2 R60, R60 ;  /* 0x0000003c003c7308 */ /* 0x000e220000000800 */
[----:B------:R-:W-:-:S04]  /*8030*/  FFMA R19, R68, R13, -0.052303962409496307373 ;  /* 0xbd563cae44137423 */ /* 0x000fc8000000000d */
[----:B------:R-:W-:-:S04]  /*8040*/  FFMA R19, R68, R19, 0.1331529766321182251 ;  /* 0x3e08594144137423 */ /* 0x000fc80000000013 */
[----:B------:R-:W-:-:S04]  /*8050*/  FFMA R19, R68, R19, -0.33332768082618713379 ;  /* 0xbeaaa9ed44137423 */ /* 0x000fc80000000013 */
[----:B------:R-:W-:Y:S01]  /*8060*/  FFMA R68, R68, R19, RZ ;  /* 0x0000001344447223 */ /* 0x000fe200000000ff */
[----:B0-----:R-:W-:-:S06]  /*8070*/  FADD R63, R60, 1 ;  /* 0x3f8000003c3f7421 */ /* 0x001fcc0000000000 */
        /* <DEDUP_REMOVED lines=10> */
[----:B------:R-:W-:-:S04]  /*8120*/  FMUL R19, R19, R60 ;  /* 0x0000003c13137220 */ /* 0x000fc80000400000 */
[C---:B------:R-:W-:Y:S01]  /*8130*/  FMUL R59, |R19|.reuse, 2.8853900432586669922 ;  /* 0x4038aa3b133b7820 */ /* 0x040fe20000400200 */
[C---:B------:R-:W-:Y:S01]  /*8140*/  FMUL R67, R19.reuse, R19 ;  /* 0x0000001313437220 */ /* 0x040fe20000400000 */
[C---:B------:R-:W-:Y:S02]  /*8150*/  FSETP.GE.AND P1, PT, |R19|.reuse, 0.60000002384185791016, PT ;  /* 0x3f19999a1300780b */ /* 0x040fe40003f26200 */
[----:B------:R-:W-:Y:S01]  /*8160*/  FSETP.GE.AND P0, PT, |R19|, 9.010913848876953125, PT ;  /* 0x41102cb41300780b */ /* 0x000fe20003f06200 */
[C---:B------:R-:W-:Y:S01]  /*8170*/  FFMA R10, R67.reuse, R13, -0.052303962409496307373 ;  /* 0xbd563cae430a7423 */ /* 0x040fe2000000000d */
[----:B------:R-:W0:Y:S03]  /*8180*/  MUFU.EX2 R59, R59 ;  /* 0x0000003b003b7308 */ /* 0x000e260000000800 */
[----:B------:R-:W-:-:S04]  /*8190*/  FFMA R10, R67, R10, 0.1331529766321182251 ;  /* 0x3e085941430a7423 */ /* 0x000fc8000000000a */
[----:B------:R-:W-:-:S04]  /*81a0*/  FFMA R10, R67, R10, -0.33332768082618713379 ;  /* 0xbeaaa9ed430a7423 */ /* 0x000fc8000000000a */
[----:B------:R-:W-:Y:S01]  /*81b0*/  FFMA R10, R67, R10, RZ ;  /* 0x0000000a430a7223 */ /* 0x000fe200000000ff */
[----:B0-----:R-:W-:-:S04]  /*81c0*/  FADD R60, R59, 1 ;  /* 0x3f8000003b3c7421 */ /* 0x001fc80000000000 */
[----:B------:R-:W0:Y:S02]  /*81d0*/  MUFU.RCP R63, R60 ;  /* 0x0000003c003f7308 */ /* 0x000e240000001000 */
[----:B0-----:R-:W-:-:S05]  /*81e0*/  FFMA R63, R63, -2, R4 ;  /* 0xc00000003f3f7823 */ /* 0x001fca0000000004 */
[----:B------:R-:W-:-:S04]  /*81f0*/  FSEL R68, R63, 1, !P0 ;  /* 0x3f8000003f447808 */ /* 0x000fc80004000000 */
[--C-:B------:R-:W-:Y:S01]  /*8200*/  LOP3.LUT R68, R68, 0x80000000, R19.reuse, 0xb8, !PT ;  /* 0x8000000044447812 */ /* 0x100fe200078eb813 */
[----:B------:R-:W-:Y:S01]  /*8210*/  @!P1 FFMA R68, R19, R10, R19 ;  /* 0x0000000a13449223 */ /* 0x000fe20000000013 */
[----:B------:R-:W-:-:S04]  /*8220*/  FMUL R10, R55, 0.10703222453594207764 ;  /* 0x3ddb33b6370a7820 */ /* 0x000fc80000400000 */
[----:B------:R-:W-:Y:S01]  /*8230*/  FFMA R19, R55, R10, 0.79788458347320556641 ;  /* 0x3f4c422a37137423 */ /* 0x000fe2000000000a */
[C---:B------:R-:W-:Y:S01]  /*8240*/  FFMA R10, -R68.reuse, R68, 1 ;  /* 0x3f800000440a7423 */ /* 0x040fe20000000144 */
[----:B------:R-:W-:-:S03]  /*8250*/  FADD R68, R68, 1 ;  /* 0x3f80000044447421 */ /* 0x000fc60000000000 */
[----:B------:R-:W-:Y:S01]  /*8260*/  FMUL R19, R10, R19 ;  /* 0x000000130a137220 */ /* 0x000fe20000400000 */
[----:B------:R-:W-:-:S04]  /*8270*/  FMUL R10, R55, 0.5 ;  /* 0x3f000000370a7820 */ /* 0x000fc80000400000 */
[----:B------:R-:W-:Y:S01]  /*8280*/  FMUL R19, R10, R19 ;  /* 0x000000130a137220 */ /* 0x000fe20000400000 */
[----:B------:R-:W-:-:S03]  /*8290*/  FMUL R10, R55, 0.035677410662174224854 ;  /* 0x3d12227a370a7820 */ /* 0x000fc60000400000 */
[----:B------:R-:W-:Y:S01]  /*82a0*/  FFMA R19, R68, 0.5, R19 ;  /* 0x3f00000044137823 */ /* 0x000fe20000000013 */
[----:B------:R-:W-:Y:S01]  /*82b0*/  FFMA R60, R55, R10, 0.79788458347320556641 ;  /* 0x3f4c422a373c7423 */ /* 0x000fe2000000000a */
[----:B------:R-:W-:Y:S01]  /*82c0*/  SHF.L.U32 R10, R49, 0x18, RZ ;  /* 0x00000018310a7819 */ /* 0x000fe200000006ff */
[----:B------:R-:W-:Y:S02]  /*82d0*/  IMAD.U32 R49, R24, 0x10000, RZ ;  /* 0x0001000018317824 */ /* 0x000fe400078e00ff */
[----:B------:R-:W-:Y:S01]  /*82e0*/  FMUL R68, R7, 0.10703222453594207764 ;  /* 0x3ddb33b607447820 */ /* 0x000fe20000400000 */
[----:B------:R-:W-:Y:S01]  /*82f0*/  FMUL R24, R55, R60 ;  /* 0x0000003c37187220 */ /* 0x000fe20000400000 */
[----:B------:R-:W-:Y:S01]  /*8300*/  LOP3.LUT R10, R25, R10, RZ, 0xfc, !PT ;  /* 0x0000000a190a7212 */ /* 0x000fe200078efcff */
[----:B------:R-:W-:Y:S01]  /*8310*/  FFMA R25, -R18, R18, 1 ;  /* 0x3f80000012197423 */ /* 0x000fe20000000112 */
[----:B------:R-:W-:Y:S01]  /*8320*/  LOP3.LUT R60, R49, 0xff0000, RZ, 0xc0, !PT ;  /* 0x00ff0000313c7812 */ /* 0x000fe200078ec0ff */
[----:B------:R-:W-:Y:S01]  /*8330*/  FMUL R49, |R24|, 2.8853900432586669922 ;  /* 0x4038aa3b18317820 */ /* 0x000fe20000400200 */
[----:B------:R-:W-:Y:S01]  /*8340*/  FFMA R68, R7, R68, 0.79788458347320556641 ;  /* 0x3f4c422a07447423 */ /* 0x000fe20000000044 */
[----:B------:R-:W-:Y:S01]  /*8350*/  FADD R18, R18, 1 ;  /* 0x3f80000012127421 */ /* 0x000fe20000000000 */
[----:B------:R-:W-:Y:S01]  /*8360*/  LOP3.LUT R41, R60, 0xffff, R41, 0xf8, !PT ;  /* 0x0000ffff3c297812 */ /* 0x000fe200078ef829 */
[----:B------:R-:W-:Y:S01]  /*8370*/  FMUL R63, R24, R24 ;  /* 0x00000018183f7220 */ /* 0x000fe20000400000 */
[----:B------:R-:W-:Y:S01]  /*8380*/  FMUL R68, R25, R68 ;  /* 0x0000004419447220 */ /* 0x000fe20000400000 */
[----:B------:R-:W0:Y:S01]  /*8390*/  MUFU.EX2 R49, R49 ;  /* 0x0000003100317308 */ /* 0x000e220000000800 */
[----:B------:R-:W-:Y:S01]  /*83a0*/  FMUL R25, R7, 0.5 ;  /* 0x3f00000007197820 */ /* 0x000fe20000400000 */
[----:B------:R-:W-:-:S02]  /*83b0*/  PRMT R60, R72, 0x7632, R60 ;  /* 0x00007632483c7816 */ /* 0x000fc4000000003c */
[----:B------:R-:W-:Y:S01]  /*83c0*/  FSETP.GE.AND P1, PT, |R24|, 0.60000002384185791016, PT ;  /* 0x3f19999a1800780b */ /* 0x000fe20003f26200 */
[----:B------:R-:W-:Y:S01]  /*83d0*/  FMUL R25, R25, R68 ;  /* 0x0000004419197220 */ /* 0x000fe20000400000 */
[----:B------:R-:W-:Y:S02]  /*83e0*/  SHF.L.U32 R60, R60, 0x10, RZ ;  /* 0x000000103c3c7819 */ /* 0x000fe400000006ff */
[----:B------:R-:W-:Y:S01]  /*83f0*/  FSETP.GE.AND P0, PT, |R24|, 9.010913848876953125, PT ;  /* 0x41102cb41800780b */ /* 0x000fe20003f06200 */
[----:B------:R-:W-:Y:S01]  /*8400*/  FFMA R25, R18, 0.5, R25 ;  /* 0x3f00000012197823 */ /* 0x000fe20000000019 */
[----:B------:R-:W-:Y:S01]  /*8410*/  PRMT R18, R73, 0x7632, R18 ;  /* 0x0000763249127816 */ /* 0x000fe20000000012 */
[----:B------:R-:W-:Y:S01]  /*8420*/  FMUL R19, R19, R60 ;  /* 0x0000003c13137220 */ /* 0x000fe20000400000 */
[----:B------:R-:W-:Y:S01]  /*8430*/  SHF.L.U32 R73, R73, 0x10, RZ ;  /* 0x0000001049497819 */ /* 0x000fe200000006ff */
[----:B------:R-:W-:Y:S01]  /*8440*/  FMUL R25, R25, R62 ;  /* 0x0000003e19197220 */ /* 0x000fe20000400000 */
[----:B------:R-:W-:Y:S01]  /*8450*/  SHF.L.U32 R18, R18, 0x10, RZ ;  /* 0x0000001012127819 */ /* 0x000fe200000006ff */
[----:B0-----:R-:W-:-:S04]  /*8460*/  FADD R59, R49, 1 ;  /* 0x3f800000313b7421 */ /* 0x001fc80000000000 */
[----:B------:R-:W-:Y:S01]  /*8470*/  FMUL R49, R19, R18 ;  /* 0x0000001213317220 */ /* 0x000fe20000400000 */
[C---:B------:R-:W-:Y:S01]  /*8480*/  FFMA R18, R63.reuse, R13, -0.052303962409496307373 ;  /* 0xbd563cae3f127423 */ /* 0x040fe2000000000d */
[----:B------:R-:W0:Y:S03]  /*8490*/  MUFU.RCP R59, R59 ;  /* 0x0000003b003b7308 */ /* 0x000e260000001000 */
[----:B------:R-:W-:-:S04]  /*84a0*/  FFMA R18, R63, R18, 0.1331529766321182251 ;  /* 0x3e0859413f127423 */ /* 0x000fc80000000012 */
[----:B------:R-:W-:-:S04]  /*84b0*/  FFMA R18, R63, R18, -0.33332768082618713379 ;  /* 0xbeaaa9ed3f127423 */ /* 0x000fc80000000012 */
[----:B------:R-:W-:Y:S01]  /*84c0*/  FFMA R63, R63, R18, RZ ;  /* 0x000000123f3f7223 */ /* 0x000fe200000000ff */
[----:B------:R-:W-:-:S04]  /*84d0*/  IMAD.U32 R18, R61, 0x10000, RZ ;  /* 0x000100003d127824 */ /* 0x000fc800078e00ff */
[----:B------:R-:W-:Y:S01]  /*84e0*/  FMUL R61, R25, R18 ;  /* 0x00000012193d7220 */ /* 0x000fe20000400000 */
[----:B------:R-:W-:Y:S01]  /*84f0*/  IADD3 R18, PT, PT, R71, 0x1e, RZ ;  /* 0x0000001e47127810 */ /* 0x000fe20007ffe0ff */
[----:B0-----:R-:W-:Y:S01]  /*8500*/  FFMA R19, R59, -2, R4 ;  /* 0xc00000003b137823 */ /* 0x001fe20000000004 */
[----:B------:R-:W-:Y:S02]  /*8510*/  SHF.L.U32 R59, R57, 0x10, RZ ;  /* 0x00000010393b7819 */ /* 0x000fe400000006ff */
[----:B------:R-:W-:Y:S02]  /*8520*/  LOP3.LUT R25, R18, 0x1f, RZ, 0xc0, !PT ;  /* 0x0000001f12197812 */ /* 0x000fe400078ec0ff */
[----:B------:R-:W-:Y:S02]  /*8530*/  FSEL R19, R19, 1, !P0 ;  /* 0x3f80000013137808 */ /* 0x000fe40004000000 */
[----:B------:R-:W-:Y:S01]  /*8540*/  ISETP.GE.U32.AND P0, PT, R54, UR7, PT ;  /* 0x0000000736007c0c */ /* 0x000fe2000bf06070 */
[----:B------:R-:W-:Y:S01]  /*8550*/  FMUL R54, R59, 0.79788458347320556641 ;  /* 0x3f4c422a3b367820 */ /* 0x000fe20000400000 */
[--C-:B------:R-:W-:Y:S01]  /*8560*/  LOP3.LUT R68, R19, 0x80000000, R24.reuse, 0xb8, !PT ;  /* 0x8000000013447812 */ /* 0x100fe200078eb818 */
[----:B------:R-:W-:Y:S01]  /*8570*/  @!P1 FFMA R68, R24, R63, R24 ;  /* 0x0000003f18449223 */ /* 0x000fe20000000018 */
[----:B------:R-:W-:Y:S01]  /*8580*/  FMUL R24, R59, 0.044714998453855514526 ;  /* 0x3d3727133b187820 */ /* 0x000fe20000400000 */
[----:B------:R-:W-:Y:S01]  /*8590*/  IADD3 R18, P1, PT, R25, R30, RZ ;  /* 0x0000001e19127210 */ /* 0x000fe20007f3e0ff */
[----:B------:R-:W-:Y:S01]  /*85a0*/  FMUL R30, R61, UR19 ;  /* 0x000000133d1e7c20 */ /* 0x000fe20008400000 */
[----:B------:R-:W-:Y:S01]  /*85b0*/  ISETP.GE.U32.OR P0, PT, R25, UR14, P0 ;  /* 0x0000000e19007c0c */ /* 0x000fe20008706470 */
[----:B------:R-:W-:Y:S01]  /*85c0*/  FFMA R19, R59, R24, 1 ;  /* 0x3f8000003b137423 */ /* 0x000fe20000000018 */
[----:B------:R-:W-:Y:S01]  /*85d0*/  FMUL R63, R45, UR19 ;  /* 0x000000132d3f7c20 */ /* 0x000fe20008400000 */
[----:B------:R-:W-:Y:S01]  /*85e0*/  FMNMX3 R61, |R61|, R36, |R45|, !PT ;  /* 0x000000243d3d7276 */ /* 0x000fe2000780062d */
[----:B------:R-:W-:Y:S01]  /*85f0*/  FFMA R68, R68, R17, 0.5 ;  /* 0x3f00000044447423 */ /* 0x000fe20000000011 */
[----:B------:R-:W-:Y:S01]  /*8600*/  FMUL R54, R54, R19 ;  /* 0x0000001336367220 */ /* 0x000fe20000400000 */
[----:B------:R-:W-:-:S02]  /*8610*/  IADD3.X R19, PT, PT, RZ, R50, RZ, P1, !PT ;  /* 0x00000032ff137210 */ /* 0x000fc40000ffe4ff */
[----:B------:R-:W-:Y:S01]  /*8620*/  F2FP.SATFINITE.E4M3.F32.PACK_AB_MERGE_C R63, RZ, R63, RZ ;  /* 0x0000003fff3f723e */ /* 0x000fe200048070ff */
[C---:B------:R-:W-:Y:S01]  /*8630*/  FMUL R67, |R54|.reuse, 2.8853900432586669922 ;  /* 0x4038aa3b36437820 */ /* 0x040fe20000400200 */
[C---:B------:R-:W-:Y:S01]  /*8640*/  FMUL R45, R54.reuse, R54 ;  /* 0x00000036362d7220 */ /* 0x040fe20000400000 */
[----:B------:R-:W-:Y:S01]  /*8650*/  FSETP.GE.AND P2, PT, |R54|, 0.60000002384185791016, PT ;  /* 0x3f19999a3600780b */ /* 0x000fe20003f46200 */
[----:B------:R-:W-:Y:S01]  /*8660*/  FMUL R55, R55, R68 ;  /* 0x0000004437377220 */ /* 0x000fe20000400000 */
[C---:B------:R-:W-:Y:S01]  /*8670*/  @!P0 LEA R24, P1, R18.reuse, UR22, 0x1 ;  /* 0x0000001612188c11 */ /* 0x040fe2000f8208ff */
[C---:B------:R-:W-:Y:S01]  /*8680*/  FFMA R36, R45.reuse, R13, -0.052303962409496307373 ;  /* 0xbd563cae2d247423 */ /* 0x040fe2000000000d */
[----:B------:R-:W0:Y:S01]  /*8690*/  MUFU.EX2 R67, R67 ;  /* 0x0000004300437308 */ /* 0x000e220000000800 */
[----:B------:R-:W-:Y:S02]  /*86a0*/  F2FP.SATFINITE.E4M3.F32.PACK_AB_MERGE_C R30, RZ, R30, RZ ;  /* 0x0000001eff1e723e */ /* 0x000fe400048070ff */
[----:B------:R-:W-:Y:S01]  /*86b0*/  FFMA R36, R45, R36, 0.1331529766321182251 ;  /* 0x3e0859412d247423 */ /* 0x000fe20000000024 */
[----:B------:R-:W-:-:S02]  /*86c0*/  @!P0 LEA.HI.X R25, R18, UR9, R19, 0x1, P1 ;  /* 0x0000000912198c11 */ /* 0x000fc400088f0c13 */
[----:B------:R-:W-:Y:S01]  /*86d0*/  FSETP.GE.AND P1, PT, |R54|, 9.010913848876953125, PT ;  /* 0x41102cb43600780b */ /* 0x000fe20003f26200 */
[----:B------:R-:W-:Y:S01]  /*86e0*/  FFMA R36, R45, R36, -0.33332768082618713379 ;  /* 0xbeaaa9ed2d247423 */ /* 0x000fe20000000024 */
[C---:B------:R-:W-:Y:S02]  /*86f0*/  @!P0 PRMT R75, R63.reuse, 0x7604, R30 ;  /* 0x000076043f4b8816 */ /* 0x040fe4000000001e */
[----:B------:R-:W-:Y:S01]  /*8700*/  LOP3.LUT R63, R63, 0xff, RZ, 0xc0, !PT ;  /* 0x000000ff3f3f7812 */ /* 0x000fe200078ec0ff */
[----:B------:R-:W-:Y:S01]  /*8710*/  FFMA R45, R45, R36, RZ ;  /* 0x000000242d2d7223 */ /* 0x000fe200000000ff */
[----:B------:R-:W-:Y:S01]  /*8720*/  FMUL R36, R39, UR19 ;  /* 0x0000001327247c20 */ /* 0x000fe20008400000 */
[----:B------:R1:W-:Y:S01]  /*8730*/  @!P0 STG.E.U16 desc[UR24][R24.64], R75 ;  /* 0x0000004b18008986 */ /* 0x0003e2000c101518 */
[----:B0-----:R-:W-:-:S03]  /*8740*/  FADD R50, R67, 1 ;  /* 0x3f80000043327421 */ /* 0x001fc60000000000 */
[----:B------:R-:W-:Y:S01]  /*8750*/  F2FP.SATFINITE.E4M3.F32.PACK_AB_MERGE_C R36, RZ, R36, RZ ;  /* 0x00000024ff24723e */ /* 0x000fe200048070ff */
[----:B------:R0:W2:Y:S02]  /*8760*/  MUFU.RCP R67, R50 ;  /* 0x0000003200437308 */ /* 0x0000a40000001000 */
[----:B0-----:R-:W-:Y:S01]  /*8770*/  FMUL R50, R60, R55 ;  /* 0x000000373c327220 */ /* 0x001fe20000400000 */
[----:B------:R-:W-:-:S03]  /*8780*/  FMUL R55, R40, UR19 ;  /* 0x0000001328377c20 */ /* 0x000fc60008400000 */
[----:B------:R-:W-:Y:S01]  /*8790*/  FMUL R60, R50, UR19 ;  /* 0x00000013323c7c20 */ /* 0x000fe20008400000 */
[----:B--2---:R-:W-:-:S05]  /*87a0*/  FFMA R67, R67, -2, R4 ;  /* 0xc000000043437823 */ /* 0x004fca0000000004 */
[----:B------:R-:W-:-:S04]  /*87b0*/  FSEL R67, R67, 1, !P1 ;  /* 0x3f80000043437808 */ /* 0x000fc80004800000 */
[--C-:B-1----:R-:W-:Y:S01]  /*87c0*/  LOP3.LUT R24, R67, 0x80000000, R54.reuse, 0xb8, !PT ;  /* 0x8000000043187812 */ /* 0x102fe200078eb836 */
[----:B------:R-:W-:Y:S01]  /*87d0*/  @!P2 FFMA R24, R54, R45, R54 ;  /* 0x0000002d3618a223 */ /* 0x000fe20000000036 */
[----:B------:R-:W-:Y:S01]  /*87e0*/  FMUL R45, R47, UR19 ;  /* 0x000000132f2d7c20 */ /* 0x000fe20008400000 */
[----:B------:R-:W-:-:S04]  /*87f0*/  LOP3.LUT R54, R36, 0xff, RZ, 0xc0, !PT ;  /* 0x000000ff24367812 */ /* 0x000fc800078ec0ff */
[----:B------:R-:W-:-:S04]  /*8800*/  F2FP.SATFINITE.E4M3.F32.PACK_AB_MERGE_C R45, RZ, R45, RZ ;  /* 0x0000002dff2d723e */ /* 0x000fc800048070ff */
[----:B------:R-:W-:Y:S02]  /*8810*/  LEA R25, R45, R54, 0x8 ;  /* 0x000000362d197211 */ /* 0x000fe400078e40ff */
[----:B------:R-:W-:Y:S02]  /*8820*/  F2FP.SATFINITE.E4M3.F32.PACK_AB_MERGE_C R54, RZ, R55, RZ ;  /* 0x00000037ff36723e */ /* 0x000fe400048070ff */
[----:B------:R-:W-:Y:S02]  /*8830*/  LOP3.LUT R68, R25, 0xffff, RZ, 0xc0, !PT ;  /* 0x0000ffff19447812 */ /* 0x000fe400078ec0ff */
[----:B------:R-:W-:Y:S02]  /*8840*/  SHF.L.U32 R55, R54, 0x10, RZ ;  /* 0x0000001036377819 */ /* 0x000fe400000006ff */
[----:B------:R-:W-:Y:S01]  /*8850*/  F2FP.SATFINITE.E4M3.F32.PACK_AB_MERGE_C R25, RZ, R60, RZ ;  /* 0x0000003cff19723e */ /* 0x000fe200048070ff */
[----:B------:R-:W-:Y:S01]  /*8860*/  FFMA R60, R34, R17, 0.5 ;  /* 0x3f000000223c7423 */ /* 0x000fe20000000011 */
[----:B------:R-:W-:-:S02]  /*8870*/  LOP3.LUT R68, R68, 0xff0000, R55, 0xf8, !PT ;  /* 0x00ff000044447812 */ /* 0x000fc400078ef837 */
[----:B------:R-:W-:Y:S01]  /*8880*/  LOP3.LUT R55, R25, 0xffff, RZ, 0xc0, !PT ;  /* 0x0000ffff19377812 */ /* 0x000fe200078ec0ff */
[----:B------:R-:W-:Y:S01]  /*8890*/  FMUL R67, R7, R60 ;  /* 0x0000003c07437220 */ /* 0x000fe20000400000 */
[----:B------:R-:W-:Y:S01]  /*88a0*/  FMUL R60, R52, UR19 ;  /* 0x00000013343c7c20 */ /* 0x000fe20008400000 */
[----:B------:R-:W-:Y:S02]  /*88b0*/  FMUL R7, R49, UR19 ;  /* 0x0000001331077c20 */ /* 0x000fe40008400000 */
[----:B------:R-:W-:Y:S02]  /*88c0*/  IMAD.SHL.U32 R55, R55, 0x1000000, RZ ;  /* 0x0100000037377824 */ /* 0x000fe400078e00ff */
[----:B------:R-:W-:Y:S01]  /*88d0*/  FMUL R62, R62, R67 ;  /* 0x000000433e3e7220 */ /* 0x000fe20000400000 */
[----:B------:R-:W-:Y:S02]  /*88e0*/  F2FP.SATFINITE.E4M3.F32.PACK_AB_MERGE_C R60, RZ, R60, RZ ;  /* 0x0000003cff3c723e */ /* 0x000fe400048070ff */
[----:B------:R-:W-:-:S02]  /*88f0*/  F2FP.SATFINITE.E4M3.F32.PACK_AB_MERGE_C R7, RZ, R7, RZ ;  /* 0x00000007ff07723e */ /* 0x000fc400048070ff */
[----:B------:R-:W-:Y:S01]  /*8900*/  LOP3.LUT R34, R68, R55, RZ, 0xfc, !PT ;  /* 0x0000003744227212 */ /* 0x000fe200078efcff */
[----:B------:R-:W-:Y:S01]  /*8910*/  FMUL R55, R53, UR19 ;  /* 0x0000001335377c20 */ /* 0x000fe20008400000 */
[----:B------:R-:W-:-:S04]  /*8920*/  LEA R63, R60, R63, 0x8 ;  /* 0x0000003f3c3f7211 */ /* 0x000fc800078e40ff */
[----:B------:R-:W-:Y:S02]  /*8930*/  F2FP.SATFINITE.E4M3.F32.PACK_AB_MERGE_C R55, RZ, R55, RZ ;  /* 0x00000037ff37723e */ /* 0x000fe400048070ff */
[----:B------:R-:W-:Y:S02]  /*8940*/  LOP3.LUT R68, R63, 0xffff, RZ, 0xc0, !PT ;  /* 0x0000ffff3f447812 */ /* 0x000fe400078ec0ff */
[----:B------:R-:W-:-:S04]  /*8950*/  SHF.L.U32 R63, R55, 0x10, RZ ;  /* 0x00000010373f7819 */ /* 0x000fc800000006ff */
[----:B------:R-:W-:Y:S02]  /*8960*/  LOP3.LUT R75, R68, 0xff0000, R63, 0xf8, !PT ;  /* 0x00ff0000444b7812 */ /* 0x000fe400078ef83f */
[----:B------:R-:W-:-:S04]  /*8970*/  LOP3.LUT R63, R7, 0xffff, RZ, 0xc0, !PT ;  /* 0x0000ffff073f7812 */ /* 0x000fc800078ec0ff */
[----:B------:R-:W-:Y:S02]  /*8980*/  SHF.L.U32 R68, R63, 0x18, RZ ;  /* 0x000000183f447819 */ /* 0x000fe400000006ff */
[----:B------:R-:W-:Y:S01]  /*8990*/  LOP3.LUT R63, R41, R58, RZ, 0xfc, !PT ;  /* 0x0000003a293f7212 */ /* 0x000fe200078efcff */
[----:B------:R-:W-:Y:S01]  /*89a0*/  FMUL R58, R9, 0.10703222453594207764 ;  /* 0x3ddb33b6093a7820 */ /* 0x000fe20000400000 */
[----:B------:R-:W-:-:S03]  /*89b0*/  LOP3.LUT R41, R75, R68, RZ, 0xfc, !PT ;  /* 0x000000444b297212 */ /* 0x000fc600078efcff */
[C---:B------:R-:W-:Y:S01]  /*89c0*/  FFMA R67, R9.reuse, R58, 0.79788458347320556641 ;  /* 0x3f4c422a09437423 */ /* 0x040fe2000000003a */
[----:B------:R-:W-:-:S03]  /*89d0*/  FMUL R9, R9, 0.5 ;  /* 0x3f00000009097820 */ /* 0x000fc60000400000 */
[----:B------:R-:W-:Y:S01]  /*89e0*/  FMUL R74, R74, R67 ;  /* 0x000000434a4a7220 */ /* 0x000fe20000400000 */
[----:B------:R-:W-:-:S03]  /*89f0*/  FMUL R67, R16, 0.10703222453594207764 ;  /* 0x3ddb33b610437820 */ /* 0x000fc60000400000 */
[----:B------:R-:W-:Y:S01]  /*8a00*/  FMUL R74, R9, R74 ;  /* 0x0000004a094a7220 */ /* 0x000fe20000400000 */
[----:B------:R-:W-:Y:S01]  /*8a10*/  FFMA R58, R16, R67, 0.79788458347320556641 ;  /* 0x3f4c422a103a7423 */ /* 0x000fe20000000043 */
[----:B------:R-:W-:Y:S01]  /*8a20*/  FFMA R67, -R43, R43, 1 ;  /* 0x3f8000002b437423 */ /* 0x000fe2000000012b */
[C---:B------:R-:W-:Y:S01]  /*8a30*/  FMUL R9, R44.reuse, 0.10703222453594207764 ;  /* 0x3ddb33b62c097820 */ /* 0x040fe20000400000 */
[----:B------:R-:W-:Y:S02]  /*8a40*/  FFMA R74, R15, 0.5, R74 ;  /* 0x3f0000000f4a7823 */ /* 0x000fe4000000004a */
[----:B------:R-:W-:Y:S01]  /*8a50*/  FMUL R67, R67, R58 ;  /* 0x0000003a43437220 */ /* 0x000fe20000400000 */
[C---:B------:R-:W-:Y:S01]  /*8a60*/  FMUL R58, R59.reuse, 0.035677410662174224854 ;  /* 0x3d12227a3b3a7820 */ /* 0x040fe20000400000 */
[----:B------:R-:W-:Y:S01]  /*8a70*/  FFMA R9, R44, R9, 0.79788458347320556641 ;  /* 0x3f4c422a2c097423 */ /* 0x000fe20000000009 */
[----:B------:R-:W-:Y:S01]  /*8a80*/  FMUL R74, R74, R65 ;  /* 0x000000414a4a7220 */ /* 0x000fe20000400000 */
[----:B------:R-:W-:Y:S01]  /*8a90*/  PRMT R65, R6, 0x7632, R65 ;  /* 0x0000763206417816 */ /* 0x000fe20000000041 */
[----:B------:R-:W-:-:S03]  /*8aa0*/  FFMA R58, R59, R58, 0.79788458347320556641 ;  /* 0x3f4c422a3b3a7423 */ /* 0x000fc6000000003a */
[----:B------:R-:W-:Y:S01]  /*8ab0*/  SHF.L.U32 R65, R65, 0x10, RZ ;  /* 0x0000001041417819 */ /* 0x000fe200000006ff */
        /* <DEDUP_REMOVED lines=10> */
[----:B0-----:R-:W-:-:S06]  /*8b60*/  FADD R77, R76, 1 ;  /* 0x3f8000004c4d7421 */ /* 0x001fcc0000000000 */
[----:B------:R-:W0:Y:S02]  /*8b70*/  MUFU.RCP R77, R77 ;  /* 0x0000004d004d7308 */ /* 0x000e240000001000 */
[----:B0-----:R-:W-:-:S05]  /*8b80*/  FFMA R58, R77, -2, R4 ;  /* 0xc00000004d3a7823 */ /* 0x001fca0000000004 */
[----:B------:R-:W-:-:S04]  /*8b90*/  FSEL R58, R58, 1, !P1 ;  /* 0x3f8000003a3a7808 */ /* 0x000fc80004800000 */
[--C-:B------:R-:W-:Y:S01]  /*8ba0*/  LOP3.LUT R58, R58, 0x80000000, R68.reuse, 0xb8, !PT ;  /* 0x800000003a3a7812 */ /* 0x100fe200078eb844 */
[----:B------:R-:W-:Y:S01]  /*8bb0*/  @!P2 FFMA R58, R68, R75, R68 ;  /* 0x0000004b443aa223 */ /* 0x000fe20000000044 */
[----:B------:R-:W-:Y:S01]  /*8bc0*/  FFMA R75, R48, R17, 0.5 ;  /* 0x3f000000304b7423 */ /* 0x000fe20000000011 */
[C---:B------:R-:W-:Y:S01]  /*8bd0*/  FFMA R68, -R37.reuse, R37, 1 ;  /* 0x3f80000025447423 */ /* 0x040fe20000000125 */
[----:B------:R-:W-:Y:S01]  /*8be0*/  FADD R37, R37, 1 ;  /* 0x3f80000025257421 */ /* 0x000fe20000000000 */
[----:B------:R-:W-:Y:S01]  /*8bf0*/  FFMA R58, R58, R17, 0.5 ;  /* 0x3f0000003a3a7423 */ /* 0x000fe20000000011 */
[C---:B------:R-:W-:Y:S01]  /*8c00*/  FMUL R48, R16.reuse, R75 ;  /* 0x0000004b10307220 */ /* 0x040fe20000400000 */
[----:B------:R-:W-:Y:S01]  /*8c10*/  FMUL R16, R16, 0.5 ;  /* 0x3f00000010107820 */ /* 0x000fe20000400000 */
[----:B------:R-:W-:-:S03]  /*8c20*/  FMUL R68, R68, R9 ;  /* 0x0000000944447220 */ /* 0x000fc60000400000 */
[----:B------:R-:W-:Y:S01]  /*8c30*/  FMUL R67, R16, R67 ;  /* 0x0000004310437220 */ /* 0x000fe20000400000 */
[----:B------:R-:W-:-:S05]  /*8c40*/  PRMT R16, R57, 0x7632, R16 ;  /* 0x0000763239107816 */ /* 0x000fca0000000010 */
[----:B------:R-:W-:-:S04]  /*8c50*/  IMAD.U32 R16, R16, 0x10000, RZ ;  /* 0x0001000010107824 */ /* 0x000fc800078e00ff */
        /* <DEDUP_REMOVED lines=19> */
[----:B------:R-:W-:-:S04]  /*8d90*/  FFMA R57, R42, R17, 0.5 ;  /* 0x3f0000002a397423 */ /* 0x000fc80000000011 */
[C---:B------:R-:W-:Y:S01]  /*8da0*/  FMUL R42, R44.reuse, R57 ;  /* 0x000000392c2a7220 */ /* 0x040fe20000400000 */
[----:B------:R-:W-:-:S04]  /*8db0*/  FMUL R57, R44, 0.5 ;  /* 0x3f0000002c397820 */ /* 0x000fc80000400000 */
[----:B------:R-:W-:Y:S01]  /*8dc0*/  FMUL R68, R57, R68 ;  /* 0x0000004439447220 */ /* 0x000fe20000400000 */
[----:B------:R-:W-:-:S03]  /*8dd0*/  PRMT R57, R21, 0x7632, R57 ;  /* 0x0000763215397816 */ /* 0x000fc60000000039 */
[----:B------:R-:W-:Y:S01]  /*8de0*/  FFMA R68, R37, 0.5, R68 ;  /* 0x3f00000025447823 */ /* 0x000fe20000000044 */
[----:B------:R-:W-:-:S05]  /*8df0*/  SHF.L.U32 R57, R57, 0x10, RZ ;  /* 0x0000001039397819 */ /* 0x000fca00000006ff */
[----:B------:R-:W-:-:S04]  /*8e00*/  FMUL R44, R57, 0.044714998453855514526 ;  /* 0x3d372713392c7820 */ /* 0x000fc80000400000 */
[C---:B------:R-:W-:Y:S01]  /*8e10*/  FFMA R15, R57.reuse, R44, 1 ;  /* 0x3f800000390f7423 */ /* 0x040fe2000000002c */
[----:B------:R-:W-:-:S04]  /*8e20*/  FMUL R44, R57, 0.79788458347320556641 ;  /* 0x3f4c422a392c7820 */ /* 0x000fc80000400000 */
        /* <DEDUP_REMOVED lines=16> */
[----:B------:R-:W-:-:S03]  /*8f30*/  FMUL R44, R57, 0.10703222453594207764 ;  /* 0x3ddb33b6392c7820 */ /* 0x000fc60000400000 */
[----:B------:R-:W-:Y:S01]  /*8f40*/  FFMA R15, -R75, R75, 1 ;  /* 0x3f8000004b0f7423 */ /* 0x000fe2000000014b */
[----:B------:R-:W-:-:S04]  /*8f50*/  FFMA R44, R57, R44, 0.79788458347320556641 ;  /* 0x3f4c422a392c7423 */ /* 0x000fc8000000002c */
[----:B------:R-:W-:Y:S01]  /*8f60*/  FMUL R44, R15, R44 ;  /* 0x0000002c0f2c7220 */ /* 0x000fe20000400000 */
[----:B------:R-:W-:-:S04]  /*8f70*/  FMUL R15, R57, 0.5 ;  /* 0x3f000000390f7820 */ /* 0x000fc80000400000 */
[----:B------:R-:W-:Y:S01]  /*8f80*/  FMUL R15, R15, R44 ;  /* 0x0000002c0f0f7220 */ /* 0x000fe20000400000 */
[----:B------:R-:W-:Y:S01]  /*8f90*/  FADD R44, R75, 1 ;  /* 0x3f8000004b2c7421 */ /* 0x000fe20000000000 */
[----:B------:R-:W-:-:S03]  /*8fa0*/  PRMT R75, R20, 0x7632, R75 ;  /* 0x00007632144b7816 */ /* 0x000fc6000000004b */
[--C-:B------:R-:W-:Y:S01]  /*8fb0*/  FFMA R44, R44, 0.5, R15.reuse ;  /* 0x3f0000002c2c7823 */ /* 0x100fe2000000000f */
[----:B------:R-:W-:Y:S02]  /*8fc0*/  SHF.L.U32 R75, R75, 0x10, RZ ;  /* 0x000000104b4b7819 */ /* 0x000fe400000006ff */
[----:B------:R-:W-:-:S04]  /*8fd0*/  PRMT R15, R38, 0x7632, R15 ;  /* 0x00007632260f7816 */ /* 0x000fc8000000000f */
[----:B------:R-:W-:Y:S01]  /*8fe0*/  SHF.L.U32 R76, R15, 0x10, RZ ;  /* 0x000000100f4c7819 */ /* 0x000fe200000006ff */
[----:B------:R-:W-:Y:S01]  /*8ff0*/  FMUL R15, R44, R75 ;  /* 0x0000004b2c0f7220 */ /* 0x000fe20000400000 */
[----:B------:R-:W-:-:S03]  /*9000*/  FMUL R44, R57, 0.035677410662174224854 ;  /* 0x3d12227a392c7820 */ /* 0x000fc60000400000 */
[----:B------:R-:W-:Y:S01]  /*9010*/  FMUL R15, R15, R76 ;  /* 0x0000004c0f0f7220 */ /* 0x000fe20000400000 */
[----:B------:R-:W-:-:S04]  /*9020*/  FFMA R44, R57, R44, 0.79788458347320556641 ;  /* 0x3f4c422a392c7423 */ /* 0x000fc8000000002c */
[----:B------:R-:W-:-:S04]  /*9030*/  FMUL R76, R57, R44 ;  /* 0x0000002c394c7220 */ /* 0x000fc80000400000 */
[C---:B------:R-:W-:Y:S01]  /*9040*/  FMUL R77, R76.reuse, R76 ;  /* 0x0000004c4c4d7220 */ /* 0x040fe20000400000 */
[----:B------:R-:W-:-:S03]  /*9050*/  FSETP.GE.AND P1, PT, |R76|, 9.010913848876953125, PT ;  /* 0x41102cb44c00780b */ /* 0x000fc60003f26200 */
[----:B------:R-:W-:-:S04]  /*9060*/  FFMA R44, R77, R13, -0.052303962409496307373 ;  /* 0xbd563cae4d2c7423 */ /* 0x000fc8000000000d */
[----:B------:R-:W-:-:S04]  /*9070*/  FFMA R44, R77, R44, 0.1331529766321182251 ;  /* 0x3e0859414d2c7423 */ /* 0x000fc8000000002c */
[----:B------:R-:W-:-:S04]  /*9080*/  FFMA R44, R77, R44, -0.33332768082618713379 ;  /* 0xbeaaa9ed4d2c7423 */ /* 0x000fc8000000002c */
[----:B------:R-:W-:Y:S01]  /*9090*/  FFMA R77, R77, R44, RZ ;  /* 0x0000002c4d4d7223 */ /* 0x000fe200000000ff */
[----:B------:R-:W-:-:S06]  /*90a0*/  FMUL R44, |R76|, 2.8853900432586669922 ;  /* 0x4038aa3b4c2c7820 */ /* 0x000fcc0000400200 */
[----:B------:R-:W0:Y:S02]  /*90b0*/  MUFU.EX2 R44, R44 ;  /* 0x0000002c002c7308 */ /* 0x000e240000000800 */
[----:B0-----:R-:W-:-:S06]  /*90c0*/  FADD R44, R44, 1 ;  /* 0x3f8000002c2c7421 */ /* 0x001fcc0000000000 */
[----:B------:R-:W0:Y:S02]  /*90d0*/  MUFU.RCP R44, R44 ;  /* 0x0000002c002c7308 */ /* 0x000e240000001000 */
[----:B0-----:R-:W-:-:S05]  /*90e0*/  FFMA R44, R44, -2, R4 ;  /* 0xc00000002c2c7823 */ /* 0x001fca0000000004 */
[----:B------:R-:W-:Y:S02]  /*90f0*/  FSEL R44, R44, 1, !P1 ;  /* 0x3f8000002c2c7808 */ /* 0x000fe40004800000 */
[----:B------:R-:W-:Y:S02]  /*9100*/  FSETP.GE.AND P1, PT, |R76|, 0.60000002384185791016, PT ;  /* 0x3f19999a4c00780b */ /* 0x000fe40003f26200 */
[----:B------:R-:W-:-:S11]  /*9110*/  LOP3.LUT R44, R44, 0x80000000, R76, 0xb8, !PT ;  /* 0x800000002c2c7812 */ /* 0x000fd600078eb84c */
[----:B------:R-:W-:-:S04]  /*9120*/  @!P1 FFMA R44, R76, R77, R76 ;  /* 0x0000004d4c2c9223 */ /* 0x000fc8000000004c */
[----:B------:R-:W-:-:S04]  /*9130*/  FFMA R76, R44, R17, 0.5 ;  /* 0x3f0000002c4c7423 */ /* 0x000fc80000000011 */
[----:B------:R-:W-:Y:S01]  /*9140*/  FMUL R57, R57, R76 ;  /* 0x0000004c39397220 */ /* 0x000fe20000400000 */
[----:B------:R-:W-:-:S03]  /*9150*/  FADD R76, R43, 1 ;  /* 0x3f8000002b4c7421 */ /* 0x000fc60000000000 */
[----:B------:R-:W-:Y:S01]  /*9160*/  FMUL R44, R75, R57 ;  /* 0x000000394b2c7220 */ /* 0x000fe20000400000 */
[----:B------:R-:W-:Y:S01]  /*9170*/  PRMT R57, R32, 0x7632, R57 ;  /* 0x0000763220397816 */ /* 0x000fe20000000039 */
[----:B------:R-:W-:-:S03]  /*9180*/  FFMA R67, R76, 0.5, R67 ;  /* 0x3f0000004c437823 */ /* 0x000fc60000000043 */
        /* <DEDUP_REMOVED lines=26> */
[----:B------:R-:W-:-:S04]  /*9330*/  FADD R76, R37, 1 ;  /* 0x3f800000254c7421 */ /* 0x000fc80000000000 */
[----:B------:R-:W-:Y:S01]  /*9340*/  FFMA R37, R76, 0.5, R43 ;  /* 0x3f0000004c257823 */ /* 0x000fe2000000002b */
[----:B------:R-:W-:-:S04]  /*9350*/  FMUL R76, R57, 0.035677410662174224854 ;  /* 0x3d12227a394c7820 */ /* 0x000fc80000400000 */
[----:B------:R-:W-:-:S04]  /*9360*/  FFMA R76, R57, R76, 0.79788458347320556641 ;  /* 0x3f4c422a394c7423 */ /* 0x000fc8000000004c */
[----:B------:R-:W-:-:S04]  /*9370*/  FMUL R75, R57, R76 ;  /* 0x0000004c394b7220 */ /* 0x000fc80000400000 */
[C---:B------:R-:W-:Y:S01]  /*9380*/  FMUL R76, R75.reuse, R75 ;  /* 0x0000004b4b4c7220 */ /* 0x040fe20000400000 */
[C---:B------:R-:W-:Y:S02]  /*9390*/  FSETP.GE.AND P2, PT, |R75|.reuse, 0.60000002384185791016, PT ;  /* 0x3f19999a4b00780b */ /* 0x040fe40003f46200 */
[----:B------:R-:W-:Y:S01]  /*93a0*/  FSETP.GE.AND P1, PT, |R75|, 9.010913848876953125, PT ;  /* 0x41102cb44b00780b */ /* 0x000fe20003f26200 */
        /* <DEDUP_REMOVED lines=9> */
[----:B------:R-:W-:-:S04]  /*9440*/  FSEL R77, R77, 1, !P1 ;  /* 0x3f8000004d4d7808 */ /* 0x000fc80004800000 */
[--C-:B------:R-:W-:Y:S01]  /*9450*/  LOP3.LUT R77, R77, 0x80000000, R75.reuse, 0xb8, !PT ;  /* 0x800000004d4d7812 */ /* 0x100fe200078eb84b */
[----:B------:R-:W-:-:S04]  /*9460*/  @!P2 FFMA R77, R75, R76, R75 ;  /* 0x0000004c4b4da223 */ /* 0x000fc8000000004b */
[----:B------:R-:W-:-:S04]  /*9470*/  FFMA R76, R77, R17, 0.5 ;  /* 0x3f0000004d4c7423 */ /* 0x000fc80000000011 */
[----:B------:R-:W-:Y:S01]  /*9480*/  FMUL R43, R57, R76 ;  /* 0x0000004c392b7220 */ /* 0x000fe20000400000 */
[----:B------:R-:W-:Y:S01]  /*9490*/  FMUL R57, R70, R48 ;  /* 0x0000003046397220 */ /* 0x000fe20000400000 */
[----:B------:R-:W-:Y:S01]  /*94a0*/  FMUL R48, R65, 0.044714998453855514526 ;  /* 0x3d37271341307820 */ /* 0x000fe20000400000 */
[----:B------:R-:W-:Y:S01]  /*94b0*/  FMUL R70, R67, R70 ;  /* 0x0000004643467220 */ /* 0x000fe20000400000 */
[C---:B------:R-:W-:Y:S02]  /*94c0*/  FMUL R67, R65.reuse, 0.79788458347320556641 ;  /* 0x3f4c422a41437820 */ /* 0x040fe40000400000 */
[----:B------:R-:W-:Y:S01]  /*94d0*/  FFMA R48, R65, R48, 1 ;  /* 0x3f80000041307423 */ /* 0x000fe20000000030 */
[----:B------:R-:W-:Y:S01]  /*94e0*/  FMUL R70, R70, R69 ;  /* 0x0000004546467220 */ /* 0x000fe20000400000 */
[----:B------:R-:W-:Y:S02]  /*94f0*/  MOV R69, 0x400 ;  /* 0x0000040000457802 */ /* 0x000fe40000000f00 */
[----:B------:R-:W-:-:S02]  /*9500*/  FMUL R67, R67, R48 ;  /* 0x0000003043437220 */ /* 0x000fc40000400000 */
[----:B------:R-:W-:Y:S02]  /*9510*/  IADD3 R69, PT, PT, R69, 0x20, RZ ;  /* 0x0000002045457810 */ /* 0x000fe40007ffe0ff */
        /* <DEDUP_REMOVED lines=11> */
[----:B0-----:R-:W-:Y:S01]  /*95d0*/  FFMA R48, R75, -2, R4 ;  /* 0xc00000004b307823 */ /* 0x001fe20000000004 */
[----:B------:R-:W-:-:S04]  /*95e0*/  SHF.L.U32 R75, R72, 0x10, RZ ;  /* 0x00000010484b7819 */ /* 0x000fc800000006ff */
[----:B------:R-:W-:-:S04]  /*95f0*/  FSEL R48, R48, 1, !P1 ;  /* 0x3f80000030307808 */ /* 0x000fc80004800000 */
[--C-:B------:R-:W-:Y:S01]  /*9600*/  LOP3.LUT R48, R48, 0x80000000, R67.reuse, 0xb8, !PT ;  /* 0x8000000030307812 */ /* 0x100fe200078eb843 */
[----:B------:R-:W-:Y:S01]  /*9610*/  @!P2 FFMA R48, R67, R76, R67 ;  /* 0x0000004c4330a223 */ /* 0x000fe20000000043 */
[----:B------:R-:W-:Y:S01]  /*9620*/  FMUL R67, R75, R42 ;  /* 0x0000002a4b437220 */ /* 0x000fe20000400000 */
[----:B------:R-:W-:Y:S01]  /*9630*/  FMUL R42, R68, R75 ;  /* 0x0000004b442a7220 */ /* 0x000fe20000400000 */
[----:B------:R-:W-:-:S04]  /*9640*/  FMUL R68, R65, 0.035677410662174224854 ;  /* 0x3d12227a41447820 */ /* 0x000fc80000400000 */
[----:B------:R-:W-:-:S04]  /*9650*/  FFMA R68, R65, R68, 0.79788458347320556641 ;  /* 0x3f4c422a41447423 */ /* 0x000fc80000000044 */
        /* <DEDUP_REMOVED lines=10> */
[----:B0-----:R-:W-:Y:S01]  /*9700*/  FADD R77, R76, 1 ;  /* 0x3f8000004c4d7421 */ /* 0x001fe20000000000 */
[----:B------:R-:W-:Y:S01]  /*9710*/  FMUL R76, R42, R73 ;  /* 0x000000492a4c7220 */ /* 0x000fe20000400000 */
[----:B------:R-:W-:Y:S01]  /*9720*/  FMUL R42, R65, 0.10703222453594207764 ;  /* 0x3ddb33b6412a7820 */ /* 0x000fe20000400000 */
[----:B------:R-:W-:-:S03]  /*9730*/  PRMT R73, R14, 0x7632, R73 ;  /* 0x000076320e497816 */ /* 0x000fc60000000049 */
[----:B------:R-:W0:Y:S02]  /*9740*/  MUFU.RCP R77, R77 ;  /* 0x0000004d004d7308 */ /* 0x000e240000001000 */
[----:B------:R-:W-:Y:S02]  /*9750*/  IMAD.U32 R73, R73, 0x10000, RZ ;  /* 0x0001000049497824 */ /* 0x000fe400078e00ff */
[----:B0-----:R-:W-:Y:S01]  /*9760*/  FFMA R68, R77, -2, R4 ;  /* 0xc00000004d447823 */ /* 0x001fe20000000004 */
[----:B------:R-:W-:-:S04]  /*9770*/  LOP3.LUT R77, R2, 0x7c, RZ, 0xc0, !PT ;  /* 0x0000007c024d7812 */ /* 0x000fc800078ec0ff */
[----:B------:R-:W-:-:S04]  /*9780*/  FSEL R68, R68, 1, !P1 ;  /* 0x3f80000044447808 */ /* 0x000fc80004800000 */
[--C-:B------:R-:W-:Y:S01]  /*9790*/  LOP3.LUT R68, R68, 0x80000000, R72.reuse, 0xb8, !PT ;  /* 0x8000000044447812 */ /* 0x100fe200078eb848 */
[----:B------:R-:W-:Y:S01]  /*97a0*/  @!P2 FFMA R68, R72, R75, R72 ;  /* 0x0000004b4844a223 */ /* 0x000fe20000000048 */
[----:B------:R-:W-:Y:S01]  /*97b0*/  SHF.L.U32 R75, R64, 0x10, RZ ;  /* 0x00000010404b7819 */ /* 0x000fe200000006ff */
[----:B------:R-:W0:Y:S02]  /*97c0*/  S2R R72, SR_CgaCtaId ;  /* 0x0000000000487919 */ /* 0x000e240000008800 */
[----:B------:R-:W-:Y:S02]  /*97d0*/  FFMA R68, R68, R17, 0.5 ;  /* 0x3f00000044447423 */ /* 0x000fe40000000011 */
[----:B------:R-:W-:Y:S01]  /*97e0*/  FMUL R64, R74, R75 ;  /* 0x0000004b4a407220 */ /* 0x000fe20000400000 */
[----:B------:R-:W-:-:S04]  /*97f0*/  SHF.L.U32 R74, R71, 0x2, RZ ;  /* 0x00000002474a7819 */ /* 0x000fc800000006ff */
[C---:B------:R-:W-:Y:S01]  /*9800*/  FMNMX3 R75, |R64|.reuse, R61, |R52|, !PT ;  /* 0x0000003d404b7276 */ /* 0x040fe20007800634 */
[----:B------:R-:W-:Y:S01]  /*9810*/  FMUL R64, R64, UR19 ;  /* 0x0000001340407c20 */ /* 0x000fe20008400000 */
[----:B------:R-:W-:Y:S02]  /*9820*/  LOP3.LUT R61, R0, 0x1f, RZ, 0xc0, !PT ;  /* 0x0000001f003d7812 */ /* 0x000fe400078ec0ff */
[----:B------:R-:W-:Y:S01]  /*9830*/  FMNMX3 R75, |R70|, R75, |R53|, !PT ;  /* 0x0000004b464b7276 */ /* 0x000fe20007800635 */
[C---:B------:R-:W-:Y:S01]  /*9840*/  FFMA R53, R65.reuse, R42, 0.79788458347320556641 ;  /* 0x3f4c422a41357423 */ /* 0x040fe2000000002a */
[----:B------:R-:W-:Y:S01]  /*9850*/  FFMA R42, -R48, R48, 1 ;  /* 0x3f800000302a7423 */ /* 0x000fe20000000130 */
[----:B------:R-:W-:Y:S01]  /*9860*/  FMUL R70, R70, UR19 ;  /* 0x0000001346467c20 */ /* 0x000fe20008400000 */
[----:B------:R-:W-:Y:S01]  /*9870*/  FMNMX3 R75, |R76|, R75, |R49|, !PT ;  /* 0x0000004b4c4b7276 */ /* 0x000fe20007800631 */
[----:B------:R-:W-:Y:S01]  /*9880*/  FADD R49, R48, 1 ;  /* 0x3f80000030317421 */ /* 0x000fe20000000000 */
[----:B------:R-:W-:Y:S01]  /*9890*/  FMUL R53, R42, R53 ;  /* 0x000000352a357220 */ /* 0x000fe20000400000 */
[C---:B------:R-:W-:Y:S01]  /*98a0*/  FMUL R42, R65.reuse, 0.5 ;  /* 0x3f000000412a7820 */ /* 0x040fe20000400000 */
[----:B------:R-:W-:Y:S01]  /*98b0*/  FMUL R65, R65, R68 ;  /* 0x0000004441417220 */ /* 0x000fe20000400000 */
[----:B------:R-:W-:-:S02]  /*98c0*/  SHF.R.U32.HI R48, RZ, 0x5, R0 ;  /* 0x00000005ff307819 */ /* 0x000fc40000011600 */
[----:B------:R-:W-:Y:S01]  /*98d0*/  FMUL R68, R42, R53 ;  /* 0x000000352a447220 */ /* 0x000fe20000400000 */
[----:B------:R-:W-:-:S03]  /*98e0*/  F2FP.SATFINITE.E4M3.F32.PACK_AB_MERGE_C R70, RZ, R70, RZ ;  /* 0x00000046ff46723e */ /* 0x000fc600048070ff */
[----:B------:R-:W-:Y:S01]  /*98f0*/  FFMA R68, R49, 0.5, R68 ;  /* 0x3f00000031447823 */ /* 0x000fe20000000044 */
[----:B0-----:R-:W-:Y:S02]  /*9900*/  LEA R52, R72, R69, 0x18 ;  /* 0x0000004548347211 */ /* 0x001fe400078ec0ff */
[C---:B------:R-:W-:Y:S01]  /*9910*/  LOP3.LUT R69, R74.reuse, 0x7c, RZ, 0xc0, !PT ;  /* 0x0000007c4a457812 */ /* 0x040fe200078ec0ff */
[----:B------:R-:W-:Y:S02]  /*9920*/  VIADD R74, R74, 0xfffffff8 ;  /* 0xfffffff84a4a7836 */ /* 0x000fe40000000000 */
[----:B------:R-:W-:-:S05]  /*9930*/  IMAD R2, R61, 0x84, R52 ;  /* 0x000000843d027824 */ /* 0x000fca00078e0234 */
[C---:B------:R-:W-:Y:S01]  /*9940*/  IADD3 R72, PT, PT, R2.reuse, R69, RZ ;  /* 0x0000004502487210 */ /* 0x040fe20007ffe0ff */
[----:B------:R-:W-:-:S04]  /*9950*/  IMAD.IADD R69, R2, 0x1, R77 ;  /* 0x0000000102457824 */ /* 0x000fc800078e024d */
[----:B------:R0:W-:Y:S04]  /*9960*/  STS [R72], R11 ;  /* 0x0000000b48007388 */ /* 0x0001e80000000800 */
[----:B------:R1:W-:Y:S01]  /*9970*/  STS [R69], R63 ;  /* 0x0000003f45007388 */ /* 0x0003e20000000800 */
[----:B0-----:R-:W-:-:S04]  /*9980*/  PRMT R11, R26, 0x7632, R11 ;  /* 0x000076321a0b7816 */ /* 0x001fc8000000000b */
[----:B------:R-:W-:-:S05]  /*9990*/  SHF.L.U32 R42, R11, 0x10, RZ ;  /* 0x000000100b2a7819 */ /* 0x000fca00000006ff */
[----:B------:R-:W-:Y:S01]  /*99a0*/  FMUL R11, R42, R43 ;  /* 0x0000002b2a0b7220 */ /* 0x000fe20000400000 */
[----:B------:R-:W-:Y:S01]  /*99b0*/  FMUL R53, R37, R42 ;  /* 0x0000002a25357220 */ /* 0x000fe20000400000 */
[----:B------:R-:W-:Y:S02]  /*99c0*/  SHF.L.U32 R42, R48, 0x3, RZ ;  /* 0x00000003302a7819 */ /* 0x000fe400000006ff */
[C-C-:B------:R-:W-:Y:S01]  /*99d0*/  FMNMX3 R37, |R62|.reuse, R75, |R39|.reuse, !PT ;  /* 0x0000004b3e257276 */ /* 0x140fe20007800627 */
[----:B------:R-:W-:Y:S01]  /*99e0*/  FMUL R62, R62, UR19 ;  /* 0x000000133e3e7c20 */ /* 0x000fe20008400000 */
[----:B------:R-:W-:Y:S01]  /*99f0*/  PRMT R39, R33, 0x7632, R39 ;  /* 0x0000763221277816 */ /* 0x000fe20000000027 */
[----:B-1----:R-:W-:Y:S01]  /*9a00*/  IMAD R63, R42, UR30, RZ ;  /* 0x0000001e2a3f7c24 */ /* 0x002fe2000f8e02ff */
[----:B------:R-:W-:Y:S01]  /*9a10*/  FMNMX3 R37, |R46|, R37, |R47|, !PT ;  /* 0x000000252e257276 */ /* 0x000fe2000780062f */
[----:B------:R-:W-:Y:S01]  /*9a20*/  IMAD.WIDE.U32 R42, R42, UR31, RZ ;  /* 0x0000001f2a2a7c25 */ /* 0x000fe2000f8e00ff */
[----:B------:R-:W-:-:S03]  /*9a30*/  SHF.L.U32 R49, R39, 0x10, RZ ;  /* 0x0000001027317819 */ /* 0x000fc600000006ff */
[----:B------:R-:W-:Y:S01]  /*9a40*/  FMUL R46, R46, UR19 ;  /* 0x000000132e2e7c20 */ /* 0x000fe20008400000 */
[----:B------:R-:W-:Y:S02]  /*9a50*/  @!P0 PRMT R75, R55, 0x7604, R70 ;  /* 0x00007604374b8816 */ /* 0x000fe40000000046 */
[----:B------:R-:W-:Y:S01]  /*9a60*/  IADD3 R39, PT, PT, R43, R63, RZ ;  /* 0x0000003f2b277210 */ /* 0x000fe20007ffe0ff */
[----:B------:R-:W-:Y:S01]  /*9a70*/  FMUL R53, R53, R49 ;  /* 0x0000003135357220 */ /* 0x000fe20000400000 */
[----:B------:R-:W-:Y:S01]  /*9a80*/  F2FP.SATFINITE.E4M3.F32.PACK_AB_MERGE_C R43, RZ, R62, RZ ;  /* 0x0000003eff2b723e */ /* 0x000fe200048070ff */
[----:B------:R-:W-:Y:S01]  /*9a90*/  FMUL R49, R73, R65 ;  /* 0x0000004149317220 */ /* 0x000fe20000400000 */
[----:B------:R-:W-:Y:S01]  /*9aa0*/  F2FP.SATFINITE.E4M3.F32.PACK_AB_MERGE_C R46, RZ, R46, RZ ;  /* 0x0000002eff2e723e */ /* 0x000fe200048070ff */
[----:B------:R-:W-:Y:S01]  /*9ab0*/  FMUL R62, R76, UR19 ;  /* 0x000000134c3e7c20 */ /* 0x000fe20008400000 */
[----:B------:R-:W-:Y:S02]  /*9ac0*/  @!P0 PRMT R65, R36, 0x7604, R43 ;  /* 0x0000760424418816 */ /* 0x000fe4000000002b */
[----:B------:R-:W-:-:S02]  /*9ad0*/  LOP3.LUT R36, R43, 0xff, RZ, 0xc0, !PT ;  /* 0x000000ff2b247812 */ /* 0x000fc400078ec0ff */
[----:B------:R-:W-:Y:S02]  /*9ae0*/  @!P0 PRMT R45, R45, 0x7604, R46 ;  /* 0x000076042d2d8816 */ /* 0x000fe4000000002e */
[----:B------:R-:W-:Y:S02]  /*9af0*/  LEA R36, R46, R36, 0x8 ;  /* 0x000000242e247211 */ /* 0x000fe400078e40ff */
[C-C-:B------:R-:W-:Y:S01]  /*9b00*/  FMNMX3 R46, |R57|.reuse, R37, |R40|.reuse, !PT ;  /* 0x00000025392e7276 */ /* 0x140fe20007800628 */
[----:B------:R-:W-:Y:S01]  /*9b10*/  FMUL R37, R16, 0.035677410662174224854 ;  /* 0x3d12227a10257820 */ /* 0x000fe20000400000 */
[----:B------:R-:W-:Y:S01]  /*9b20*/  FMUL R57, R57, UR19 ;  /* 0x0000001339397c20 */ /* 0x000fe20008400000 */
[----:B------:R-:W-:Y:S02]  /*9b30*/  PRMT R40, R8, 0x7632, R40 ;  /* 0x0000763208287816 */ /* 0x000fe40000000028 */
[----:B------:R-:W-:Y:S01]  /*9b40*/  FFMA R37, R16, R37, 0.79788458347320556641 ;  /* 0x3f4c422a10257423 */ /* 0x000fe20000000025 */
[----:B------:R-:W-:Y:S01]  /*9b50*/  MOV R63, R42 ;  /* 0x0000002a003f7202 */ /* 0x000fe20000000f00 */
[----:B------:R-:W-:Y:S01]  /*9b60*/  FMUL R42, R68, R73 ;  /* 0x00000049442a7220 */ /* 0x000fe20000400000 */
[----:B------:R-:W-:Y:S01]  /*9b70*/  F2FP.SATFINITE.E4M3.F32.PACK_AB_MERGE_C R47, RZ, R57, RZ ;  /* 0x00000039ff2f723e */ /* 0x000fe200048070ff */
[----:B------:R-:W-:Y:S01]  /*9b80*/  FMUL R37, R16, R37 ;  /* 0x0000002510257220 */ /* 0x000fe20000400000 */
[----:B------:R-:W-:Y:S01]  /*9b90*/  IMAD.U32 R73, R40, 0x10000, RZ ;  /* 0x0001000028497824 */ /* 0x000fe200078e00ff */
[----:B------:R-:W-:-:S02]  /*9ba0*/  FMNMX3 R50, |R67|, R46, |R50|, !PT ;  /* 0x0000002e43327276 */ /* 0x000fc40007800632 */
[----:B------:R-:W-:Y:S01]  /*9bb0*/  FMUL R43, |R37|, 2.8853900432586669922 ;  /* 0x4038aa3b252b7820 */ /* 0x000fe20000400200 */
[----:B------:R-:W-:Y:S01]  /*9bc0*/  @!P0 PRMT R57, R54, 0x7604, R47 ;  /* 0x0000760436398816 */ /* 0x000fe2000000002f */
[----:B------:R-:W-:Y:S01]  /*9bd0*/  FMUL R40, R42, R73 ;  /* 0x000000492a287220 */ /* 0x000fe20000400000 */
[----:B------:R-:W-:Y:S02]  /*9be0*/  SHF.L.U32 R47, R47, 0x10, RZ ;  /* 0x000000102f2f7819 */ /* 0x000fe400000006ff */
[----:B------:R-:W-:Y:S01]  /*9bf0*/  LOP3.LUT R42, R30, 0xff, RZ, 0xc0, !PT ;  /* 0x000000ff1e2a7812 */ /* 0x000fe200078ec0ff */
[----:B------:R-:W0:Y:S01]  /*9c00*/  MUFU.EX2 R43, R43 ;  /* 0x0000002b002b7308 */ /* 0x000e220000000800 */
[----:B------:R-:W-:Y:S01]  /*9c10*/  LOP3.LUT R47, R47, 0xff0000, RZ, 0xc0, !PT ;  /* 0x00ff00002f2f7812 */ /* 0x000fe200078ec0ff */
[----:B------:R-:W-:Y:S01]  /*9c20*/  FMUL R30, R67, UR19 ;  /* 0x00000013431e7c20 */ /* 0x000fe20008400000 */
[----:B------:R-:W-:Y:S02]  /*9c30*/  SHF.L.U32 R46, R70, 0x10, RZ ;  /* 0x00000010462e7819 */ /* 0x000fe400000006ff */
[----:B------:R-:W-:-:S02]  /*9c40*/  LOP3.LUT R36, R47, 0xffff, R36, 0xf8, !PT ;  /* 0x0000ffff2f247812 */ /* 0x000fc400078ef824 */
[----:B------:R-:W-:Y:S02]  /*9c50*/  F2FP.SATFINITE.E4M3.F32.PACK_AB_MERGE_C R47, RZ, R64, RZ ;  /* 0x00000040ff2f723e */ /* 0x000fe400048070ff */
[----:B------:R-:W-:Y:S02]  /*9c60*/  F2FP.SATFINITE.E4M3.F32.PACK_AB_MERGE_C R62, RZ, R62, RZ ;  /* 0x0000003eff3e723e */ /* 0x000fe400048070ff */
[----:B------:R-:W-:Y:S02]  /*9c70*/  @!P0 PRMT R73, R60, 0x7604, R47 ;  /* 0x000076043c498816 */ /* 0x000fe4000000002f */
[----:B------:R-:W-:Y:S02]  /*9c80*/  LEA R42, R47, R42, 0x8 ;  /* 0x0000002a2f2a7211 */ /* 0x000fe400078e40ff */
[----:B------:R-:W-:Y:S01]  /*9c90*/  F2FP.SATFINITE.E4M3.F32.PACK_AB_MERGE_C R30, RZ, R30, RZ ;  /* 0x0000001eff1e723e */ /* 0x000fe200048070ff */
[----:B0-----:R-:W-:Y:S01]  /*9ca0*/  FADD R43, R43, 1 ;  /* 0x3f8000002b2b7421 */ /* 0x001fe20000000000 */
[----:B------:R-:W-:-:S02]  /*9cb0*/  LOP3.LUT R47, R46, 0xff0000, RZ, 0xc0, !PT ;  /* 0x00ff00002e2f7812 */ /* 0x000fc400078ec0ff */
[----:B------:R-:W-:Y:S02]  /*9cc0*/  LOP3.LUT R46, R62, 0xffff, RZ, 0xc0, !PT ;  /* 0x0000ffff3e2e7812 */ /* 0x000fe400078ec0ff */
[----:B------:R-:W-:Y:S01]  /*9cd0*/  LOP3.LUT R54, R30, 0xffff, RZ, 0xc0, !PT ;  /* 0x0000ffff1e367812 */ /* 0x000fe200078ec0ff */
[----:B------:R-:W0:Y:S01]  /*9ce0*/  MUFU.RCP R43, R43 ;  /* 0x0000002b002b7308 */ /* 0x000e220000001000 */
[----:B------:R-:W-:Y:S01]  /*9cf0*/  LOP3.LUT R47, R47, 0xffff, R42, 0xf8, !PT ;  /* 0x0000ffff2f2f7812 */ /* 0x000fe200078ef82a */
[----:B------:R-:W-:Y:S01]  /*9d00*/  FMUL R42, R37, R37 ;  /* 0x00000025252a7220 */ /* 0x000fe20000400000 */
[----:B------:R-:W-:Y:S02]  /*9d10*/  SHF.L.U32 R46, R46, 0x18, RZ ;  /* 0x000000182e2e7819 */ /* 0x000fe400000006ff */
[----:B------:R-:W-:Y:S02]  /*9d20*/  SHF.L.U32 R55, R54, 0x18, RZ ;  /* 0x0000001836377819 */ /* 0x000fe400000006ff */
[----:B------:R-:W-:Y:S01]  /*9d30*/  LOP3.LUT R54, R47, R46, RZ, 0xfc, !PT ;  /* 0x0000002e2f367212 */ /* 0x000fe200078efcff */
[----:B------:R-:W-:Y:S01]  /*9d40*/  FFMA R47, R42, R13, -0.052303962409496307373 ;  /* 0xbd563cae2a2f7423 */ /* 0x000fe2000000000d */
[----:B------:R-:W-:-:S02]  /*9d50*/  FSETP.GE.AND P2, PT, |R37|, 0.60000002384185791016, PT ;  /* 0x3f19999a2500780b */ /* 0x000fc40003f46200 */
[----:B------:R-:W-:Y:S01]  /*9d60*/  LOP3.LUT R60, R36, R55, RZ, 0xfc, !PT ;  /* 0x00000037243c7212 */ /* 0x000fe200078efcff */
[----:B------:R-:W-:Y:S01]  /*9d70*/  FFMA R47, R42, R47, 0.1331529766321182251 ;  /* 0x3e0859412a2f7423 */ /* 0x000fe2000000002f */
[----:B------:R-:W-:Y:S01]  /*9d80*/  FSETP.GE.AND P1, PT, |R37|, 9.010913848876953125, PT ;  /* 0x41102cb42500780b */ /* 0x000fe20003f26200 */
[----:B------:R-:W-:Y:S01]  /*9d90*/  FMUL R55, R59, 0.5 ;  /* 0x3f0000003b377820 */ /* 0x000fe20000400000 */
[----:B------:R-:W-:Y:S01]  /*9da0*/  LOP3.LUT R67, R74, 0x7c, RZ, 0xc0, !PT ;  /* 0x0000007c4a437812 */ /* 0x000fe200078ec0ff */
[----:B------:R-:W-:Y:S01]  /*9db0*/  FFMA R36, R42, R47, -0.33332768082618713379 ;  /* 0xbeaaa9ed2a247423 */ /* 0x000fe2000000002f */
[----:B0-----:R-:W-:Y:S02]  /*9dc0*/  FFMA R43, R43, -2, R4 ;  /* 0xc00000002b2b7823 */ /* 0x001fe40000000004 */
[----:B------:R-:W-:Y:S01]  /*9dd0*/  IADD3 R67, PT, PT, R2, R67, RZ ;  /* 0x0000004302437210 */ /* 0x000fe20007ffe0ff */
[----:B------:R-:W-:Y:S01]  /*9de0*/  FFMA R36, R42, R36, RZ ;  /* 0x000000242a247223 */ /* 0x000fe200000000ff */
[----:B------:R-:W-:Y:S01]  /*9df0*/  FMUL R42, R59, 0.10703222453594207764 ;  /* 0x3ddb33b63b2a7820 */ /* 0x000fe20000400000 */
[----:B------:R-:W-:-:S02]  /*9e00*/  FSEL R46, R43, 1, !P1 ;  /* 0x3f8000002b2e7808 */ /* 0x000fc40004800000 */
[----:B------:R-:W-:Y:S01]  /*9e10*/  @!P0 IADD3 R47, P1, PT, R18, UR26, RZ ;  /* 0x0000001a122f8c10 */ /* 0x000fe2000ff3e0ff */
[----:B------:R-:W-:Y:S01]  /*9e20*/  FFMA R43, R59, R42, 0.79788458347320556641 ;  /* 0x3f4c422a3b2b7423 */ /* 0x000fe2000000002a */
[--C-:B------:R-:W-:Y:S01]  /*9e30*/  LOP3.LUT R46, R46, 0x80000000, R37.reuse, 0xb8, !PT ;  /* 0x800000002e2e7812 */ /* 0x100fe200078eb825 */
[----:B------:R-:W-:Y:S01]  /*9e40*/  @!P2 FFMA R46, R37, R36, R37 ;  /* 0x00000024252ea223 */ /* 0x000fe20000000025 */
[----:B------:R-:W-:Y:S01]  /*9e50*/  @!P0 IADD3.X R64, PT, PT, R19, UR34, RZ, P1, !PT ;  /* 0x0000002213408c10 */ /* 0x000fe20008ffe4ff */
[----:B------:R-:W-:Y:S01]  /*9e60*/  FFMA R42, -R24, R24, 1 ;  /* 0x3f800000182a7423 */ /* 0x000fe20000000118 */
[C---:B------:R-:W-:Y:S01]  /*9e70*/  @!P0 LEA R36, P1, R47.reuse, UR22, 0x1 ;  /* 0x000000162f248c11 */ /* 0x040fe2000f8208ff */
[----:B------:R0:W-:Y:S01]  /*9e80*/  STS [R67], R54 ;  /* 0x0000003643007388 */ /* 0x0001e20000000800 */
[----:B------:R-:W-:Y:S01]  /*9e90*/  FFMA R77, R46, R17, 0.5 ;  /* 0x3f0000002e4d7423 */ /* 0x000fe20000000011 */
[----:B------:R-:W-:Y:S01]  /*9ea0*/  FMUL R42, R42, R43 ;  /* 0x0000002b2a2a7220 */ /* 0x000fe20000400000 */
[----:B------:R-:W-:Y:S01]  /*9eb0*/  @!P0 LEA.HI.X R37, R47, UR9, R64, 0x1, P1 ;  /* 0x000000092f258c11 */ /* 0x000fe200088f0c40 */
[----:B------:R-:W-:Y:S01]  /*9ec0*/  FMUL R47, R16, 0.10703222453594207764 ;  /* 0x3ddb33b6102f7820 */ /* 0x000fe20000400000 */
[----:B------:R-:W-:Y:S01]  /*9ed0*/  FFMA R43, -R9, R9, 1 ;  /* 0x3f800000092b7423 */ /* 0x000fe20000000109 */
[----:B------:R-:W-:Y:S01]  /*9ee0*/  @!P0 IADD3 R64, P1, PT, R18, UR35, RZ ;  /* 0x0000002312408c10 */ /* 0x000fe2000ff3e0ff */
[----:B------:R-:W-:Y:S01]  /*9ef0*/  FMUL R55, R55, R42 ;  /* 0x0000002a37377220 */ /* 0x000fe20000400000 */
[C---:B------:R-:W-:Y:S01]  /*9f00*/  FMUL R46, R16.reuse, 0.5 ;  /* 0x3f000000102e7820 */ /* 0x040fe20000400000 */
[----:B------:R1:W-:Y:S01]  /*9f10*/  @!P0 STG.E.U16 desc[UR24][R36.64], R73 ;  /* 0x0000004924008986 */ /* 0x0003e2000c101518 */
[----:B0-----:R-:W-:Y:S01]  /*9f20*/  FMUL R54, R59, R58 ;  /* 0x0000003a3b367220 */ /* 0x001fe20000400000 */
[----:B------:R-:W-:Y:S01]  /*9f30*/  FFMA R58, R16, R47, 0.79788458347320556641 ;  /* 0x3f4c422a103a7423 */ /* 0x000fe2000000002f */
[----:B------:R-:W-:Y:S01]  /*9f40*/  @!P0 IADD3 R47, P2, PT, R18, UR26, RZ ;  /* 0x0000001a122f8c10 */ /* 0x000fe2000ff5e0ff */
[----:B------:R-:W-:Y:S01]  /*9f50*/  FADD R24, R24, 1 ;  /* 0x3f80000018187421 */ /* 0x000fe20000000000 */
[----:B------:R-:W-:Y:S01]  /*9f60*/  FMUL R16, R16, R77 ;  /* 0x0000004d10107220 */ /* 0x000fe20000400000 */
[----:B------:R-:W-:Y:S01]  /*9f70*/  FMUL R59, R43, R58 ;  /* 0x0000003a2b3b7220 */ /* 0x000fe20000400000 */
[----:B------:R-:W-:Y:S01]  /*9f80*/  @!P0 IADD3.X R43, PT, PT, R19, UR36, RZ, P1, !PT ;  /* 0x00000024132b8c10 */ /* 0x000fe20008ffe4ff */
[----:B------:R-:W-:Y:S01]  /*9f90*/  FADD R58, R9, 1 ;  /* 0x3f800000093a7421 */ /* 0x000fe20000000000 */
[----:B------:R-:W-:Y:S01]  /*9fa0*/  @!P0 LEA R42, P1, R64, UR22, 0x1 ;  /* 0x00000016402a8c11 */ /* 0x000fe2000f8208ff */
[----:B------:R-:W-:Y:S01]  /*9fb0*/  FMUL R59, R46, R59 ;  /* 0x0000003b2e3b7220 */ /* 0x000fe20000400000 */
[----:B------:R-:W-:Y:S01]  /*9fc0*/  FFMA R55, R24, 0.5, R55 ;  /* 0x3f00000018377823 */ /* 0x000fe20000000037 */
[----:B-1----:R-:W-:-:S02]  /*9fd0*/  SHF.L.U32 R36, R66, 0x10, RZ ;  /* 0x0000001042247819 */ /* 0x002fc400000006ff */
[----:B------:R-:W-:Y:S01]  /*9fe0*/  @!P0 LEA.HI.X R43, R64, UR9, R43, 0x1, P1 ;  /* 0x00000009402b8c11 */ /* 0x000fe200088f0c2b */
[----:B------:R-:W-:Y:S01]  /*9ff0*/  FFMA R24, R58, 0.5, R59 ;  /* 0x3f0000003a187823 */ /* 0x000fe2000000003b */
[----:B------:R-:W-:Y:S01]  /*a000*/  @!P0 IADD3.X R64, PT, PT, R19, UR34, RZ, P2, !PT ;  /* 0x0000002213408c10 */ /* 0x000fe200097fe4ff */
[----:B------:R-:W-:Y:S01]  /*a010*/  FMUL R9, R36, R54 ;  /* 0x0000003624097220 */ /* 0x000fe20000400000 */
[----:B------:R-:W-:Y:S01]  /*a020*/  @!P0 LEA R46, P1, R47, UR12, 0x1 ;  /* 0x0000000c2f2e8c11 */ /* 0x000fe2000f8208ff */
[----:B------:R0:W-:Y:S01]  /*a030*/  @!P0 STG.E.U16 desc[UR24][R42.64], R75 ;  /* 0x0000004b2a008986 */ /* 0x0001e2000c101518 */
[----:B------:R-:W-:Y:S01]  /*a040*/  PRMT R66, R66, 0x7632, R66 ;  /* 0x0000763242427816 */ /* 0x000fe20000000042 */
[----:B------:R-:W-:Y:S01]  /*a050*/  FMUL R55, R55, R36 ;  /* 0x0000002437377220 */ /* 0x000fe20000400000 */
[----:B------:R-:W-:Y:S02]  /*a060*/  @!P0 LEA.HI.X R47, R47, UR13, R64, 0x1, P1 ;  /* 0x0000000d2f2f8c11 */ /* 0x000fe400088f0c40 */
[----:B------:R-:W-:-:S02]  /*a070*/  @!P0 IADD3 R37, P1, PT, R18, UR35, RZ ;  /* 0x0000002312258c10 */ /* 0x000fc4000ff3e0ff */
[----:B------:R-:W-:Y:S02]  /*a080*/  SHF.L.U32 R54, R56, 0x10, RZ ;  /* 0x0000001038367819 */ /* 0x000fe400000006ff */
[----:B------:R-:W-:Y:S02]  /*a090*/  @!P0 IADD3.X R58, PT, PT, R19, UR36, RZ, P1, !PT ;  /* 0x00000024133a8c10 */ /* 0x000fe40008ffe4ff */
[----:B------:R-:W-:Y:S01]  /*a0a0*/  @!P0 LEA R36, P1, R37, UR12, 0x1 ;  /* 0x0000000c25248c11 */ /* 0x000fe2000f8208ff */
[----:B------:R-:W-:Y:S01]  /*a0b0*/  FMUL R73, R55, R54 ;  /* 0x0000003637497220 */ /* 0x000fe20000400000 */
[----:B------:R-:W-:Y:S02]  /*a0c0*/  SHF.L.U32 R59, R66, 0x10, RZ ;  /* 0x00000010423b7819 */ /* 0x000fe400000006ff */
[----:B------:R-:W-:Y:S02]  /*a0d0*/  @!P0 LEA.HI.X R37, R37, UR13, R58, 0x1, P1 ;  /* 0x0000000d25258c11 */ /* 0x000fe400088f0c3a */
[----:B------:R-:W-:Y:S01]  /*a0e0*/  @!P0 LEA R54, P1, R18, UR12, 0x1 ;  /* 0x0000000c12368c11 */ /* 0x000fe2000f8208ff */
[----:B------:R-:W-:Y:S01]  /*a0f0*/  FMUL R16, R59, R16 ;  /* 0x000000103b107220 */ /* 0x000fe20000400000 */
[----:B------:R-:W-:-:S02]  /*a100*/  FMUL R24, R24, R59 ;  /* 0x0000003b18187220 */ /* 0x000fc40000400000 */
[----:B------:R-:W-:Y:S01]  /*a110*/  @!P0 LEA.HI.X R55, R18, UR13, R19, 0x1, P1 ;  /* 0x0000000d12378c11 */ /* 0x000fe200088f0c13 */
[----:B------:R-:W-:Y:S01]  /*a120*/  FMUL R64, R16, UR19 ;  /* 0x0000001310407c20 */ /* 0x000fe20008400000 */
[----:B0-----:R-:W-:Y:S07]  /*a130*/  @P0 BRA `(.L_x_8614) ;  /* 0x0000000000200947 */ /* 0x001fee0003800000 */
[----:B------:R-:W-:Y:S01]  /*a140*/  IMAD.U32 R59, RZ, RZ, UR26 ;  /* 0x0000001aff3b7e24 */ /* 0x000fe2000f8e00ff */
[----:B------:R-:W-:Y:S01]  /*a150*/  UIMAD UR6, UR34, 0x3, URZ ;  /* 0x00000003220678a4 */ /* 0x000fe2000f8e02ff */
[----:B------:R-:W-:Y:S02]  /*a160*/  PRMT R7, R7, 0x7604, R62 ;  /* 0x0000760407077816 */ /* 0x000fe4000000003e */
[----:B------:R-:W-:-:S05]  /*a170*/  IMAD.WIDE.U32 R58, R59, 0x3, R18 ;  /* 0x000000033b3a7825 */ /* 0x000fca00078e0012 */
[----:B------:R-:W-:Y:S02]  /*a180*/  IADD3 R43, PT, PT, R59, UR6, RZ ;  /* 0x000000063b2b7c10 */ /* 0x000fe4000fffe0ff */
[----:B------:R-:W-:-:S04]  /*a190*/  LEA R42, P1, R58, UR22, 0x1 ;  /* 0x000000163a2a7c11 */ /* 0x000fc8000f8208ff */
[----:B------:R-:W-:-:S05]  /*a1a0*/  LEA.HI.X R43, R58, UR9, R43, 0x1, P1 ;  /* 0x000000093a2b7c11 */ /* 0x000fca00088f0c2b */
[----:B------:R0:W-:Y:S04]  /*a1b0*/  STG.E.U16 desc[UR24][R42.64], R7 ;  /* 0x000000072a007986 */ /* 0x0001e8000c101518 */
.L_x_8614:
[----:B------:R-:W-:Y:S05]  /*a1c0*/  BSYNC.RECONVERGENT B0 ;  /* 0x0000000000007941 */ /* 0x000fea0003800200 */
.L_x_8613:
[----:B------:R1:W-:Y:S01]  /*a1d0*/  @!P0 STG.E.U16 desc[UR24][R54.64], R65 ;  /* 0x0000004136008986 */ /* 0x0003e2000c101518 */
[----:B0-----:R-:W-:Y:S01]  /*a1e0*/  FMUL R43, R44, UR19 ;  /* 0x000000132c2b7c20 */ /* 0x001fe20008400000 */
[----:B------:R-:W-:Y:S01]  /*a1f0*/  F2FP.SATFINITE.E4M3.F32.PACK_AB_MERGE_C R42, RZ, R64, RZ ;  /* 0x00000040ff2a723e */ /* 0x000fe200048070ff */
[----:B------:R-:W-:Y:S01]  /*a200*/  BSSY.RECONVERGENT B0, `(.L_x_8615) ;  /* 0x0000010000007945 */ /* 0x000fe20003800200 */
[----:B------:R1:W-:Y:S01]  /*a210*/  @!P0 STG.E.U16 desc[UR24][R46.64], R45 ;  /* 0x0000002d2e008986 */ /* 0x0003e2000c101518 */
[----:B------:R-:W-:Y:S01]  /*a220*/  FMUL R7, R11, UR19 ;  /* 0x000000130b077c20 */ /* 0x000fe20008400000 */
[----:B------:R-:W-:Y:S01]  /*a230*/  LOP3.LUT R58, R42, 0xff, RZ, 0xc0, !PT ;  /* 0x000000ff2a3a7812 */ /* 0x000fe200078ec0ff */
[----:B------:R-:W-:Y:S01]  /*a240*/  FMUL R59, R49, UR19 ;  /* 0x00000013313b7c20 */ /* 0x000fe20008400000 */
[----:B------:R1:W-:Y:S01]  /*a250*/  @!P0 STG.E.U16 desc[UR24][R36.64], R57 ;  /* 0x0000003924008986 */ /* 0x0003e2000c101518 */
[----:B------:R-:W-:Y:S01]  /*a260*/  F2FP.SATFINITE.E4M3.F32.PACK_AB_MERGE_C R43, RZ, R43, RZ ;  /* 0x0000002bff2b723e */ /* 0x000fe200048070ff */
[----:B------:R-:W-:Y:S06]  /*a270*/  @P0 BRA `(.L_x_8616) ;  /* 0x0000000000200947 */ /* 0x000fec0003800000 */
[----:B-1----:R-:W-:Y:S01]  /*a280*/  MOV R37, UR26 ;  /* 0x0000001a00257c02 */ /* 0x002fe20008000f00 */
[----:B------:R-:W-:Y:S01]  /*a290*/  UIMAD UR6, UR34, 0x3, URZ ;  /* 0x00000003220678a4 */ /* 0x000fe2000f8e02ff */
[----:B------:R-:W-:-:S03]  /*a2a0*/  PRMT R25, R25, 0x7604, R30 ;  /* 0x0000760419197816 */ /* 0x000fc6000000001e */
[----:B------:R-:W-:-:S05]  /*a2b0*/  IMAD.WIDE.U32 R18, R37, 0x3, R18 ;  /* 0x0000000325127825 */ /* 0x000fca00078e0012 */
[----:B------:R-:W-:Y:S02]  /*a2c0*/  IADD3 R19, PT, PT, R19, UR6, RZ ;  /* 0x0000000613137c10 */ /* 0x000fe4000fffe0ff */
[----:B------:R-:W-:-:S04]  /*a2d0*/  LEA R36, P0, R18, UR12, 0x1 ;  /* 0x0000000c12247c11 */ /* 0x000fc8000f8008ff */
[----:B------:R-:W-:-:S05]  /*a2e0*/  LEA.HI.X R37, R18, UR13, R19, 0x1, P0 ;  /* 0x0000000d12257c11 */ /* 0x000fca00080f0c13 */
[----:B------:R0:W-:Y:S04]  /*a2f0*/  STG.E.U16 desc[UR24][R36.64], R25 ;  /* 0x0000001924007986 */ /* 0x0001e8000c101518 */
.L_x_8616:
[----:B------:R-:W-:Y:S05]  /*a300*/  BSYNC.RECONVERGENT B0 ;  /* 0x0000000000007941 */ /* 0x000fea0003800200 */
.L_x_8615:
[----:B------:R-:W-:Y:S01]  /*a310*/  LEA R58, R43, R58, 0x8 ;  /* 0x0000003a2b3a7211 */ /* 0x000fe200078e40ff */
[----:B01----:R-:W-:Y:S01]  /*a320*/  IMAD.U32 R37, R21, 0x10000, RZ ;  /* 0x0001000015257824 */ /* 0x003fe200078e00ff */
[----:B------:R-:W-:Y:S01]  /*a330*/  F2FP.SATFINITE.E4M3.F32.PACK_AB_MERGE_C R30, RZ, R7, RZ ;  /* 0x00000007ff1e723e */ /* 0x000fe200048070ff */
[----:B------:R-:W-:Y:S01]  /*a340*/  BSSY.RECONVERGENT B0, `(.L_x_8617) ;  /* 0x0000101000007945 */ /* 0x000fe20003800200 */
[----:B------:R-:W-:Y:S01]  /*a350*/  LOP3.LUT R58, R58, 0xffff, RZ, 0xc0, !PT ;  /* 0x0000ffff3a3a7812 */ /* 0x000fe200078ec0ff */
[C---:B------:R-:W-:Y:S01]  /*a360*/  FMUL R18, R37.reuse, 0.044714998453855514526 ;  /* 0x3d37271325127820 */ /* 0x040fe20000400000 */
[----:B------:R-:W-:Y:S01]  /*a370*/  SHF.L.U32 R19, R30, 0x10, RZ ;  /* 0x000000101e137819 */ /* 0x000fe200000006ff */
[C---:B------:R-:W-:Y:S01]  /*a380*/  FMUL R54, R37.reuse, 0.79788458347320556641 ;  /* 0x3f4c422a25367820 */ /* 0x040fe20000400000 */
[----:B------:R-:W-:Y:S02]  /*a390*/  SHF.L.U32 R32, R32, 0x10, RZ ;  /* 0x0000001020207819 */ /* 0x000fe400000006ff */
[----:B------:R-:W-:Y:S01]  /*a3a0*/  LOP3.LUT R58, R58, 0xff0000, R19, 0xf8, !PT ;  /* 0x00ff00003a3a7812 */ /* 0x000fe200078ef813 */
[C---:B------:R-:W-:Y:S01]  /*a3b0*/  FFMA R19, R37.reuse, R18, 1 ;  /* 0x3f80000025137423 */ /* 0x040fe20000000012 */
[C---:B------:R-:W-:Y:S01]  /*a3c0*/  FMUL R18, R37.reuse, 0.035677410662174224854 ;  /* 0x3d12227a25127820 */ /* 0x040fe20000400000 */
[----:B------:R-:W-:Y:S01]  /*a3d0*/  PRMT R56, R56, 0x7632, R56 ;  /* 0x0000763238387816 */ /* 0x000fe20000000038 */
[----:B------:R-:W-:Y:S01]  /*a3e0*/  FMUL R25, R32, 0.79788458347320556641 ;  /* 0x3f4c422a20197820 */ /* 0x000fe20000400000 */
[----:B------:R-:W-:Y:S01]  /*a3f0*/  FMUL R54, R54, R19 ;  /* 0x0000001336367220 */ /* 0x000fe20000400000 */
[C---:B------:R-:W-:Y:S01]  /*a400*/  FFMA R46, R37.reuse, R18, 0.79788458347320556641 ;  /* 0x3f4c422a252e7423 */ /* 0x040fe20000000012 */
[----:B------:R-:W-:Y:S01]  /*a410*/  FMUL R19, R32, 0.044714998453855514526 ;  /* 0x3d37271320137820 */ /* 0x000fe20000400000 */
[----:B------:R-:W-:Y:S01]  /*a420*/  F2FP.SATFINITE.E4M3.F32.PACK_AB_MERGE_C R36, RZ, R59, RZ ;  /* 0x0000003bff24723e */ /* 0x000fe200048070ff */
[----:B------:R-:W-:Y:S01]  /*a430*/  FMUL R18, |R54|, 2.8853900432586669922 ;  /* 0x4038aa3b36127820 */ /* 0x000fe20000400200 */
[----:B------:R-:W-:Y:S01]  /*a440*/  FMUL R57, R37, R46 ;  /* 0x0000002e25397220 */ /* 0x000fe20000400000 */
[----:B------:R-:W-:Y:S01]  /*a450*/  FFMA R46, R32, R19, 1 ;  /* 0x3f800000202e7423 */ /* 0x000fe20000000013 */
[----:B------:R-:W-:Y:S01]  /*a460*/  SHF.L.U32 R7, R56, 0x10, RZ ;  /* 0x0000001038077819 */ /* 0x000fe200000006ff */
[----:B------:R-:W-:Y:S01]  /*a470*/  FMUL R23, R32, 0.035677410662174224854 ;  /* 0x3d12227a20177820 */ /* 0x000fe20000400000 */
[----:B------:R-:W-:Y:S01]  /*a480*/  LOP3.LUT R21, R36, 0xffff, RZ, 0xc0, !PT ;  /* 0x0000ffff24157812 */ /* 0x000fe200078ec0ff */
[----:B------:R-:W0:Y:S01]  /*a490*/  MUFU.EX2 R18, R18 ;  /* 0x0000001200127308 */ /* 0x000e220000000800 */
[----:B------:R-:W-:Y:S01]  /*a4a0*/  FMUL R25, R25, R46 ;  /* 0x0000002e19197220 */ /* 0x000fe20000400000 */
[----:B------:R-:W-:Y:S01]  /*a4b0*/  SHF.L.U32 R46, R6, 0x10, RZ ;  /* 0x00000010062e7819 */ /* 0x000fe200000006ff */
[----:B------:R-:W-:Y:S01]  /*a4c0*/  FMUL R24, R24, R7 ;  /* 0x0000000718187220 */ /* 0x000fe20000400000 */
[----:B------:R-:W-:Y:S01]  /*a4d0*/  FMUL R6, R54, R54 ;  /* 0x0000003636067220 */ /* 0x000fe20000400000 */
[----:B------:R-:W-:Y:S01]  /*a4e0*/  VIADD R7, R71, 0x1d ;  /* 0x0000001d47077836 */ /* 0x000fe20000000000 */
[----:B------:R-:W-:Y:S01]  /*a4f0*/  SHF.L.U32 R21, R21, 0x18, RZ ;  /* 0x0000001815157819 */ /* 0x000fe200000006ff */
[----:B------:R-:W-:Y:S01]  /*a500*/  FMUL R47, R46, 0.044714998453855514526 ;  /* 0x3d3727132e2f7820 */ /* 0x000fe20000400000 */
[C---:B------:R-:W-:Y:S01]  /*a510*/  FFMA R19, R6.reuse, R13, -0.052303962409496307373 ;  /* 0xbd563cae06137423 */ /* 0x040fe2000000000d */
[----:B------:R-:W-:Y:S01]  /*a520*/  ISETP.GE.U32.AND P0, PT, R51, UR7, PT ;  /* 0x0000000733007c0c */ /* 0x000fe2000bf06070 */
[----:B------:R-:W-:Y:S01]  /*a530*/  FMUL R59, |R25|, 2.8853900432586669922 ;  /* 0x4038aa3b193b7820 */ /* 0x000fe20000400200 */
[----:B------:R-:W-:Y:S01]  /*a540*/  LOP3.LUT R7, R7, 0x1f, RZ, 0xc0, !PT ;  /* 0x0000001f07077812 */ /* 0x000fe200078ec0ff */
[----:B------:R-:W-:Y:S01]  /*a550*/  FFMA R19, R6, R19, 0.1331529766321182251 ;  /* 0x3e08594106137423 */ /* 0x000fe20000000013 */
[----:B------:R-:W-:Y:S01]  /*a560*/  LOP3.LUT R45, R58, R21, RZ, 0xfc, !PT ;  /* 0x000000153a2d7212 */ /* 0x000fe200078efcff */
[----:B------:R-:W-:Y:S01]  /*a570*/  FMUL R21, |R57|, 2.8853900432586669922 ;  /* 0x4038aa3b39157820 */ /* 0x000fe20000400200 */
[C---:B------:R-:W-:Y:S01]  /*a580*/  ISETP.GE.U32.OR P0, PT, R7.reuse, UR14, P0 ;  /* 0x0000000e07007c0c */ /* 0x040fe20008706470 */
[----:B------:R-:W-:Y:S01]  /*a590*/  FFMA R65, R6, R19, -0.33332768082618713379 ;  /* 0xbeaaa9ed06417423 */ /* 0x000fe20000000013 */
[----:B0-----:R-:W-:Y:S01]  /*a5a0*/  FADD R18, R18, 1 ;  /* 0x3f80000012127421 */ /* 0x001fe20000000000 */
[----:B------:R-:W-:Y:S01]  /*a5b0*/  IADD3 R22, P1, P2, R7, UR4, R22 ;  /* 0x0000000407167c10 */ /* 0x000fe2000fa3e016 */
[----:B------:R-:W-:Y:S01]  /*a5c0*/  FFMA R56, R46, R47, 1 ;  /* 0x3f8000002e387423 */ /* 0x000fe2000000002f */
[----:B------:R0:W1:Y:S01]  /*a5d0*/  MUFU.EX2 R7, R21 ;  /* 0x0000001500077308 */ /* 0x0000620000000800 */
[----:B------:R-:W-:Y:S01]  /*a5e0*/  FFMA R65, R6, R65, RZ ;  /* 0x0000004106417223 */ /* 0x000fe200000000ff */
[C---:B------:R-:W-:Y:S01]  /*a5f0*/  FMNMX3 R50, |R73|.reuse, R50, |R24|, !PT ;  /* 0x0000003249327276 */ /* 0x040fe20007800618 */
[----:B------:R-:W-:Y:S01]  /*a600*/  FMUL R47, R73, UR19 ;  /* 0x00000013492f7c20 */ /* 0x000fe20008400000 */
[----:B------:R-:W-:Y:S01]  /*a610*/  FFMA R23, R32, R23, 0.79788458347320556641 ;  /* 0x3f4c422a20177423 */ /* 0x000fe20000000017 */
[----:B------:R-:W-:Y:S01]  /*a620*/  FMUL R58, R24, UR19 ;  /* 0x00000013183a7c20 */ /* 0x000fe20008400000 */
[C---:B------:R-:W-:Y:S01]  /*a630*/  FMUL R55, R46.reuse, 0.79788458347320556641 ;  /* 0x3f4c422a2e377820 */ /* 0x040fe20000400000 */
[----:B------:R-:W-:Y:S01]  /*a640*/  FMUL R75, R46, 0.035677410662174224854 ;  /* 0x3d12227a2e4b7820 */ /* 0x000fe20000400000 */
[----:B------:R-:W2:Y:S01]  /*a650*/  MUFU.RCP R19, R18 ;  /* 0x0000001200137308 */ /* 0x000ea20000001000 */
[----:B0-----:R-:W-:Y:S01]  /*a660*/  IADD3.X R21, PT, PT, RZ, UR5, R29, P1, P2 ;  /* 0x00000005ff157c10 */ /* 0x001fe20008fe441d */
[----:B------:R-:W-:Y:S01]  /*a670*/  FMUL R23, R32, R23 ;  /* 0x0000001720177220 */ /* 0x000fe20000400000 */
[----:B------:R-:W-:Y:S01]  /*a680*/  IADD3 R6, P1, PT, R22, UR4, RZ ;  /* 0x0000000416067c10 */ /* 0x000fe2000ff3e0ff */
[----:B------:R-:W-:Y:S01]  /*a690*/  FMUL R24, R57, R57 ;  /* 0x0000003939187220 */ /* 0x000fe20000400000 */
[C---:B------:R-:W-:Y:S01]  /*a6a0*/  FSETP.GE.AND P2, PT, |R54|.reuse, 0.60000002384185791016, PT ;  /* 0x3f19999a3600780b */ /* 0x040fe20003f46200 */
[----:B------:R-:W-:Y:S01]  /*a6b0*/  FMUL R55, R55, R56 ;  /* 0x0000003837377220 */ /* 0x000fe20000400000 */
[----:B------:R-:W-:Y:S01]  /*a6c0*/  F2FP.SATFINITE.E4M3.F32.PACK_AB_MERGE_C R47, RZ, R47, RZ ;  /* 0x0000002fff2f723e */ /* 0x000fe200048070ff */
[----:B------:R-:W-:Y:S01]  /*a6d0*/  MUFU.EX2 R59, R59 ;  /* 0x0000003b003b7308 */ /* 0x000fe20000000800 */
[----:B-1----:R-:W-:Y:S01]  /*a6e0*/  FADD R73, R7, 1 ;  /* 0x3f80000007497421 */ /* 0x002fe20000000000 */
[----:B------:R-:W-:Y:S01]  /*a6f0*/  IADD3.X R7, PT, PT, R21, UR5, RZ, P1, !PT ;  /* 0x0000000515077c10 */ /* 0x000fe20008ffe4ff */
[----:B------:R-:W-:Y:S01]  /*a700*/  FMUL R56, |R23|, 2.8853900432586669922 ;  /* 0x4038aa3b17387820 */ /* 0x000fe20000400200 */
[----:B------:R-:W-:Y:S01]  /*a710*/  FSETP.GE.AND P1, PT, |R54|, 9.010913848876953125, PT ;  /* 0x41102cb43600780b */ /* 0x000fe20003f26200 */
[----:B------:R-:W-:Y:S01]  /*a720*/  FFMA R75, R46, R75, 0.79788458347320556641 ;  /* 0x3f4c422a2e4b7423 */ /* 0x000fe2000000004b */
[----:B------:R-:W-:Y:S01]  /*a730*/  F2FP.SATFINITE.E4M3.F32.PACK_AB_MERGE_C R58, RZ, R58, RZ ;  /* 0x0000003aff3a723e */ /* 0x000fe200048070ff */
[----:B------:R-:W-:Y:S01]  /*a740*/  FMUL R22, R25, R25 ;  /* 0x0000001919167220 */ /* 0x000fe20000400000 */
[----:B------:R-:W0:Y:S01]  /*a750*/  MUFU.RCP R73, R73 ;  /* 0x0000004900497308 */ /* 0x000e220000001000 */
[----:B--2---:R-:W-:Y:S01]  /*a760*/  FFMA R21, R19, -2, R4 ;  /* 0xc000000013157823 */ /* 0x004fe20000000004 */
[----:B------:R-:W-:Y:S01]  /*a770*/  @!P0 LEA R18, P3, R6, UR22, 0x1 ;  /* 0x0000001606128c11 */ /* 0x000fe2000f8608ff */
[----:B------:R-:W-:Y:S01]  /*a780*/  FMUL R62, |R55|, 2.8853900432586669922 ;  /* 0x4038aa3b373e7820 */ /* 0x000fe20000400200 */
[----:B------:R-:W-:-:S02]  /*a790*/  @!P0 PRMT R77, R58, 0x7604, R47 ;  /* 0x000076043a4d8816 */ /* 0x000fc4000000002f */
[----:B------:R-:W-:Y:S02]  /*a7a0*/  FSEL R21, R21, 1, !P1 ;  /* 0x3f80000015157808 */ /* 0x000fe40004800000 */
[----:B------:R-:W-:Y:S01]  /*a7b0*/  @!P0 LEA.HI.X R19, R6, UR9, R7, 0x1, P3 ;  /* 0x0000000906138c11 */ /* 0x000fe200098f0c07 */
[----:B------:R1:W2:Y:S01]  /*a7c0*/  MUFU.EX2 R29, R56 ;  /* 0x00000038001d7308 */ /* 0x0002a20000000800 */
[--C-:B------:R-:W-:Y:S01]  /*a7d0*/  LOP3.LUT R21, R21, 0x80000000, R54.reuse, 0xb8, !PT ;  /* 0x8000000015157812 */ /* 0x100fe200078eb836 */
[----:B------:R-:W-:Y:S01]  /*a7e0*/  @!P2 FFMA R21, R54, R65, R54 ;  /* 0x000000413615a223 */ /* 0x000fe20000000036 */
[C---:B------:R-:W-:Y:S01]  /*a7f0*/  FFMA R65, R24.reuse, R13, -0.052303962409496307373 ;  /* 0xbd563cae18417423 */ /* 0x040fe2000000000d */
[----:B------:R3:W-:Y:S01]  /*a800*/  @!P0 STG.E.U16 desc[UR24][R18.64], R77 ;  /* 0x0000004d12008986 */ /* 0x0007e2000c101518 */
[----:B------:R-:W-:Y:S02]  /*a810*/  FSETP.GE.AND P2, PT, |R57|, 0.60000002384185791016, PT ;  /* 0x3f19999a3900780b */ /* 0x000fe40003f46200 */
[----:B------:R-:W-:Y:S01]  /*a820*/  FFMA R65, R24, R65, 0.1331529766321182251 ;  /* 0x3e08594118417423 */ /* 0x000fe20000000041 */
[--C-:B0-----:R-:W-:Y:S01]  /*a830*/  FFMA R73, R73, -2, R4.reuse ;  /* 0xc000000049497823 */ /* 0x101fe20000000004 */
[----:B-1----:R-:W-:Y:S01]  /*a840*/  FMUL R56, R46, R75 ;  /* 0x0000004b2e387220 */ /* 0x002fe20000400000 */
[----:B------:R-:W-:Y:S01]  /*a850*/  FSETP.GE.AND P1, PT, |R57|, 9.010913848876953125, PT ;  /* 0x41102cb43900780b */ /* 0x000fe20003f26200 */
[----:B------:R-:W-:Y:S01]  /*a860*/  FFMA R65, R24, R65, -0.33332768082618713379 ;  /* 0xbeaaa9ed18417423 */ /* 0x000fe20000000041 */
[----:B------:R-:W0:Y:S01]  /*a870*/  MUFU.EX2 R62, R62 ;  /* 0x0000003e003e7308 */ /* 0x000e220000000800 */
[----:B------:R-:W-:Y:S01]  /*a880*/  FMUL R64, |R56|, 2.8853900432586669922 ;  /* 0x4038aa3b38407820 */ /* 0x000fe20000400200 */
[----:B------:R-:W-:Y:S01]  /*a890*/  FSEL R54, R73, 1, !P1 ;  /* 0x3f80000049367808 */ /* 0x000fe20004800000 */
[----:B------:R-:W-:Y:S01]  /*a8a0*/  FFMA R24, R24, R65, RZ ;  /* 0x0000004118187223 */ /* 0x000fe200000000ff */
[----:B---3--:R-:W-:Y:S01]  /*a8b0*/  FADD R19, R59, 1 ;  /* 0x3f8000003b137421 */ /* 0x008fe20000000000 */
[----:B------:R-:W-:Y:S01]  /*a8c0*/  FFMA R59, R22, R13, -0.052303962409496307373 ;  /* 0xbd563cae163b7423 */ /* 0x000fe2000000000d */
[--C-:B------:R-:W-:Y:S01]  /*a8d0*/  LOP3.LUT R54, R54, 0x80000000, R57.reuse, 0xb8, !PT ;  /* 0x8000000036367812 */ /* 0x100fe200078eb839 */
[----:B------:R-:W-:Y:S01]  /*a8e0*/  @!P2 FFMA R54, R57, R24, R57 ;  /* 0x000000183936a223 */ /* 0x000fe20000000039 */
[----:B------:R-:W1:Y:S01]  /*a8f0*/  MUFU.EX2 R64, R64 ;  /* 0x0000004000407308 */ /* 0x000e620000000800 */
[C---:B------:R-:W-:Y:S01]  /*a900*/  FFMA R65, R22.reuse, R59, 0.1331529766321182251 ;  /* 0x3e08594116417423 */ /* 0x040fe2000000003b */
[----:B------:R-:W-:Y:S01]  /*a910*/  FMUL R59, R23, R23 ;  /* 0x00000017173b7220 */ /* 0x000fe20000400000 */
[----:B------:R-:W-:Y:S01]  /*a920*/  FMUL R57, R55, R55 ;  /* 0x0000003737397220 */ /* 0x000fe20000400000 */
[----:B--2---:R-:W-:Y:S01]  /*a930*/  FADD R29, R29, 1 ;  /* 0x3f8000001d1d7421 */ /* 0x004fe20000000000 */
[C---:B------:R-:W-:Y:S01]  /*a940*/  FFMA R65, R22.reuse, R65, -0.33332768082618713379 ;  /* 0xbeaaa9ed16417423 */ /* 0x040fe20000000041 */
[----:B------:R-:W-:Y:S01]  /*a950*/  FFMA R18, R59, R13, -0.052303962409496307373 ;  /* 0xbd563cae3b127423 */ /* 0x000fe2000000000d */
[----:B------:R-:W-:Y:S01]  /*a960*/  FSETP.GE.AND P2, PT, |R25|, 0.60000002384185791016, PT ;  /* 0x3f19999a1900780b */ /* 0x000fe20003f46200 */
[----:B------:R-:W2:Y:S01]  /*a970*/  MUFU.RCP R19, R19 ;  /* 0x0000001300137308 */ /* 0x000ea20000001000 */
[----:B------:R-:W-:Y:S01]  /*a980*/  FFMA R24, R22, R65, RZ ;  /* 0x0000004116187223 */ /* 0x000fe200000000ff */
[----:B------:R-:W-:Y:S01]  /*a990*/  FFMA R18, R59, R18, 0.1331529766321182251 ;  /* 0x3e0859413b127423 */ /* 0x000fe20000000012 */
[----:B------:R-:W-:Y:S01]  /*a9a0*/  FFMA R22, R57, R13, -0.052303962409496307373 ;  /* 0xbd563cae39167423 */ /* 0x000fe2000000000d */
[----:B0-----:R-:W-:Y:S01]  /*a9b0*/  FADD R62, R62, 1 ;  /* 0x3f8000003e3e7421 */ /* 0x001fe20000000000 */
[----:B------:R-:W-:Y:S01]  /*a9c0*/  FSETP.GE.AND P1, PT, |R25|, 9.010913848876953125, PT ;  /* 0x41102cb41900780b */ /* 0x000fe20003f26200 */
[----:B------:R-:W-:Y:S01]  /*a9d0*/  FFMA R18, R59, R18, -0.33332768082618713379 ;  /* 0xbeaaa9ed3b127423 */ /* 0x000fe20000000012 */
[----:B------:R-:W-:Y:S01]  /*a9e0*/  FFMA R66, R57, R22, 0.1331529766321182251 ;  /* 0x3e08594139427423 */ /* 0x000fe20000000016 */
[----:B------:R-:W0:Y:S01]  /*a9f0*/  MUFU.RCP R29, R29 ;  /* 0x0000001d001d7308 */ /* 0x000e220000001000 */
[----:B------:R-:W-:Y:S01]  /*aa00*/  FSETP.GE.AND P4, PT, |R23|, 9.010913848876953125, PT ;  /* 0x41102cb41700780b */ /* 0x000fe20003f86200 */
[----:B------:R-:W-:Y:S01]  /*aa10*/  FFMA R22, R59, R18, RZ ;  /* 0x000000123b167223 */ /* 0x000fe200000000ff */
[----:B-1----:R-:W-:Y:S01]  /*aa20*/  FADD R59, R64, 1 ;  /* 0x3f800000403b7421 */ /* 0x002fe20000000000 */
[----:B------:R-:W-:Y:S01]  /*aa30*/  FFMA R18, R57, R66, -0.33332768082618713379 ;  /* 0xbeaaa9ed39127423 */ /* 0x000fe20000000042 */
[----:B------:R-:W-:Y:S01]  /*aa40*/  FMUL R64, R15, UR19 ;  /* 0x000000130f407c20 */ /* 0x000fe20008400000 */
[----:B------:R-:W-:Y:S01]  /*aa50*/  FMUL R66, R53, UR19 ;  /* 0x0000001335427c20 */ /* 0x000fe20008400000 */
[----:B------:R-:W-:Y:S01]  /*aa60*/  FSETP.GE.AND P5, PT, |R55|, 9.010913848876953125, PT ;  /* 0x41102cb43700780b */ /* 0x000fe20003fa6200 */
[----:B------:R1:W3:Y:S01]  /*aa70*/  MUFU.RCP R65, R62 ;  /* 0x0000003e00417308 */ /* 0x0002e20000001000 */
[----:B------:R-:W-:Y:S01]  /*aa80*/  FFMA R18, R57, R18, RZ ;  /* 0x0000001239127223 */ /* 0x000fe200000000ff */
[----:B------:R-:W-:Y:S01]  /*aa90*/  LOP3.LUT R57, R58, 0xff, RZ, 0xc0, !PT ;  /* 0x000000ff3a397812 */ /* 0x000fe200078ec0ff */
[----:B--2---:R-:W-:Y:S01]  /*aaa0*/  FFMA R19, R19, -2, R4 ;  /* 0xc000000013137823 */ /* 0x004fe20000000004 */
[----:B------:R-:W-:-:S02]  /*aab0*/  F2FP.SATFINITE.E4M3.F32.PACK_AB_MERGE_C R58, RZ, R64, RZ ;  /* 0x00000040ff3a723e */ /* 0x000fc400048070ff */
[----:B------:R-:W-:Y:S02]  /*aac0*/  FSETP.GE.AND P3, PT, |R56|, 9.010913848876953125, PT ;  /* 0x41102cb43800780b */ /* 0x000fe40003f66200 */
[----:B------:R-:W2:Y:S01]  /*aad0*/  MUFU.RCP R59, R59 ;  /* 0x0000003b003b7308 */ /* 0x000ea20000001000 */
[----:B------:R-:W-:Y:S02]  /*aae0*/  LEA R64, R58, R57, 0x8 ;  /* 0x000000393a407211 */ /* 0x000fe400078e40ff */
[----:B-1----:R-:W-:Y:S02]  /*aaf0*/  FSEL R62, R19, 1, !P1 ;  /* 0x3f800000133e7808 */ /* 0x002fe40004800000 */
[----:B------:R-:W-:Y:S02]  /*ab00*/  F2FP.SATFINITE.E4M3.F32.PACK_AB_MERGE_C R57, RZ, R66, RZ ;  /* 0x00000042ff39723e */ /* 0x000fe400048070ff */
[----:B------:R-:W-:Y:S01]  /*ab10*/  LOP3.LUT R66, R64, 0xffff, RZ, 0xc0, !PT ;  /* 0x0000ffff40427812 */ /* 0x000fe200078ec0ff */
[--C-:B0-----:R-:W-:Y:S01]  /*ab20*/  FFMA R64, R29, -2, R4.reuse ;  /* 0xc00000001d407823 */ /* 0x101fe20000000004 */
[--C-:B------:R-:W-:Y:S01]  /*ab30*/  LOP3.LUT R19, R62, 0x80000000, R25.reuse, 0xb8, !PT ;  /* 0x800000003e137812 */ /* 0x100fe200078eb819 */
[----:B---3--:R-:W-:Y:S01]  /*ab40*/  FFMA R65, R65, -2, R4 ;  /* 0xc000000041417823 */ /* 0x008fe20000000004 */
[----:B------:R-:W-:Y:S01]  /*ab50*/  @!P2 FFMA R19, R25, R24, R25 ;  /* 0x000000181913a223 */ /* 0x000fe20000000019 */
[----:B------:R-:W-:-:S02]  /*ab60*/  FSETP.GE.AND P2, PT, |R23|, 0.60000002384185791016, PT ;  /* 0x3f19999a1700780b */ /* 0x000fc40003f46200 */
[----:B------:R-:W-:Y:S02]  /*ab70*/  SHF.L.U32 R29, R57, 0x10, RZ ;  /* 0x00000010391d7819 */ /* 0x000fe400000006ff */
[----:B------:R-:W-:Y:S01]  /*ab80*/  FSEL R64, R64, 1, !P4 ;  /* 0x3f80000040407808 */ /* 0x000fe20006000000 */
[----:B--2---:R-:W-:Y:S01]  /*ab90*/  FFMA R62, R59, -2, R4 ;  /* 0xc00000003b3e7823 */ /* 0x004fe20000000004 */
[----:B------:R-:W-:Y:S01]  /*aba0*/  FMUL R4, R56, R56 ;  /* 0x0000003838047220 */ /* 0x000fe20000400000 */
[----:B------:R-:W-:Y:S02]  /*abb0*/  @!P0 IADD3 R59, P1, PT, R6, UR26, RZ ;  /* 0x0000001a063b8c10 */ /* 0x000fe4000ff3e0ff */
[----:B------:R-:W-:Y:S01]  /*abc0*/  FSETP.GE.AND P4, PT, |R56|, 0.60000002384185791016, PT ;  /* 0x3f19999a3800780b */ /* 0x000fe20003f86200 */
[C---:B------:R-:W-:Y:S01]  /*abd0*/  FFMA R13, R4.reuse, R13, -0.052303962409496307373 ;  /* 0xbd563cae040d7423 */ /* 0x040fe2000000000d */
[----:B------:R-:W-:Y:S02]  /*abe0*/  @!P0 IADD3.X R68, PT, PT, R7, UR34, RZ, P1, !PT ;  /* 0x0000002207448c10 */ /* 0x000fe40008ffe4ff */
[----:B------:R-:W-:Y:S01]  /*abf0*/  FSETP.GE.AND P1, PT, |R55|, 0.60000002384185791016, PT ;  /* 0x3f19999a3700780b */ /* 0x000fe20003f26200 */
[----:B------:R-:W-:Y:S01]  /*ac00*/  FFMA R13, R4, R13, 0.1331529766321182251 ;  /* 0x3e085941040d7423 */ /* 0x000fe2000000000d */
[----:B------:R-:W-:-:S02]  /*ac10*/  LOP3.LUT R29, R66, 0xff0000, R29, 0xf8, !PT ;  /* 0x00ff0000421d7812 */ /* 0x000fc400078ef81d */
[----:B------:R-:W-:Y:S01]  /*ac20*/  FSEL R66, R65, 1, !P5 ;  /* 0x3f80000041427808 */ /* 0x000fe20006800000 */
[----:B------:R-:W-:Y:S01]  /*ac30*/  FFMA R13, R4, R13, -0.33332768082618713379 ;  /* 0xbeaaa9ed040d7423 */ /* 0x000fe2000000000d */
[----:B------:R-:W-:Y:S02]  /*ac40*/  @!P0 LEA R24, P5, R59, UR22, 0x1 ;  /* 0x000000163b188c11 */ /* 0x000fe4000f8a08ff */
[----:B------:R-:W-:Y:S02]  /*ac50*/  FSEL R65, R62, 1, !P3 ;  /* 0x3f8000003e417808 */ /* 0x000fe40005800000 */
[--C-:B------:R-:W-:Y:S01]  /*ac60*/  LOP3.LUT R62, R64, 0x80000000, R23.reuse, 0xb8, !PT ;  /* 0x80000000403e7812 */ /* 0x100fe200078eb817 */
[----:B------:R-:W-:Y:S01]  /*ac70*/  @!P2 FFMA R62, R23, R22, R23 ;  /* 0x00000016173ea223 */ /* 0x000fe20000000017 */
[----:B------:R-:W-:Y:S01]  /*ac80*/  @!P0 LEA.HI.X R25, R59, UR9, R68, 0x1, P5 ;  /* 0x000000093b198c11 */ /* 0x000fe2000a8f0c44 */
[----:B------:R-:W-:Y:S01]  /*ac90*/  FFMA R59, R4, R13, RZ ;  /* 0x0000000d043b7223 */ /* 0x000fe200000000ff */
[----:B------:R-:W-:Y:S01]  /*aca0*/  FMUL R22, R37, 0.10703222453594207764 ;  /* 0x3ddb33b625167820 */ /* 0x000fe20000400000 */
[----:B------:R-:W-:-:S02]  /*acb0*/  @!P0 IADD3 R23, P2, PT, R6, UR35, RZ ;  /* 0x0000002306178c10 */ /* 0x000fc4000ff5e0ff */
[--C-:B------:R-:W-:Y:S01]  /*acc0*/  LOP3.LUT R13, R66, 0x80000000, R55.reuse, 0xb8, !PT ;  /* 0x80000000420d7812 */ /* 0x100fe200078eb837 */
[----:B------:R-:W-:Y:S01]  /*acd0*/  @!P1 FFMA R13, R55, R18, R55 ;  /* 0x00000012370d9223 */ /* 0x000fe20000000037 */
[--C-:B------:R-:W-:Y:S01]  /*ace0*/  LOP3.LUT R4, R65, 0x80000000, R56.reuse, 0xb8, !PT ;  /* 0x8000000041047812 */ /* 0x100fe200078eb838 */
[----:B------:R-:W-:Y:S01]  /*acf0*/  @!P4 FFMA R4, R56, R59, R56 ;  /* 0x0000003b3804c223 */ /* 0x000fe20000000038 */
[----:B------:R-:W-:Y:S01]  /*ad00*/  FFMA R55, R37, R22, 0.79788458347320556641 ;  /* 0x3f4c422a25377423 */ /* 0x000fe20000000016 */
[----:B------:R-:W-:Y:S01]  /*ad10*/  @!P0 IADD3.X R56, PT, PT, R7, UR36, RZ, P2, !PT ;  /* 0x0000002407388c10 */ /* 0x000fe200097fe4ff */
[----:B------:R-:W-:Y:S01]  /*ad20*/  FMUL R59, R32, 0.10703222453594207764 ;  /* 0x3ddb33b6203b7820 */ /* 0x000fe20000400000 */
[----:B------:R-:W-:Y:S01]  /*ad30*/  @!P0 LEA R22, P1, R23, UR22, 0x1 ;  /* 0x0000001617168c11 */ /* 0x000fe2000f8208ff */
[----:B------:R-:W-:Y:S01]  /*ad40*/  FMUL R65, R46, 0.10703222453594207764 ;  /* 0x3ddb33b62e417820 */ /* 0x000fe20000400000 */
[----:B------:R-:W-:Y:S01]  /*ad50*/  FFMA R18, -R21, R21, 1 ;  /* 0x3f80000015127423 */ /* 0x000fe20000000115 */
[----:B------:R-:W-:Y:S01]  /*ad60*/  FFMA R59, R32, R59, 0.79788458347320556641 ;  /* 0x3f4c422a203b7423 */ /* 0x000fe2000000003b */
[----:B------:R-:W-:Y:S01]  /*ad70*/  @!P0 LEA.HI.X R23, R23, UR9, R56, 0x1, P1 ;  /* 0x0000000917178c11 */ /* 0x000fe200088f0c38 */
[----:B------:R-:W-:Y:S01]  /*ad80*/  FFMA R56, -R19, R19, 1 ;  /* 0x3f80000013387423 */ /* 0x000fe20000000113 */
[----:B------:R-:W-:Y:S01]  /*ad90*/  FFMA R65, R46, R65, 0.79788458347320556641 ;  /* 0x3f4c422a2e417423 */ /* 0x000fe20000000041 */
[----:B------:R-:W-:Y:S01]  /*ada0*/  FFMA R64, -R13, R13, 1 ;  /* 0x3f8000000d407423 */ /* 0x000fe2000000010d */
[----:B------:R-:W-:Y:S01]  /*adb0*/  FMUL R55, R18, R55 ;  /* 0x0000003712377220 */ /* 0x000fe20000400000 */
[----:B------:R-:W-:Y:S01]  /*adc0*/  FMUL R18, R37, 0.5 ;  /* 0x3f00000025127820 */ /* 0x000fe20000400000 */
[----:B------:R-:W-:Y:S01]  /*add0*/  FMUL R59, R56, R59 ;  /* 0x0000003b383b7220 */ /* 0x000fe20000400000 */
[----:B------:R-:W-:Y:S01]  /*ade0*/  FMUL R65, R64, R65 ;  /* 0x0000004140417220 */ /* 0x000fe20000400000 */
[----:B------:R-:W-:Y:S01]  /*adf0*/  FMUL R56, R46, 0.5 ;  /* 0x3f0000002e387820 */ /* 0x000fe20000400000 */
[----:B------:R-:W-:Y:S01]  /*ae00*/  FMUL R55, R18, R55 ;  /* 0x0000003712377220 */ /* 0x000fe20000400000 */
[----:B------:R-:W-:Y:S01]  /*ae10*/  FMUL R18, R32, 0.5 ;  /* 0x3f00000020127820 */ /* 0x000fe20000400000 */
[----:B------:R-:W-:Y:S01]  /*ae20*/  FADD R64, R19, 1 ;  /* 0x3f80000013407421 */ /* 0x000fe20000000000 */
[----:B------:R-:W-:Y:S01]  /*ae30*/  FMUL R65, R56, R65 ;  /* 0x0000004138417220 */ /* 0x000fe20000400000 */
[----:B------:R-:W-:Y:S01]  /*ae40*/  FADD R56, R21, 1 ;  /* 0x3f80000015387421 */ /* 0x000fe20000000000 */
[----:B------:R-:W-:Y:S01]  /*ae50*/  FMUL R59, R18, R59 ;  /* 0x0000003b123b7220 */ /* 0x000fe20000400000 */
[----:B------:R-:W-:Y:S01]  /*ae60*/  FADD R66, R13, 1 ;  /* 0x3f8000000d427421 */ /* 0x000fe20000000000 */
[----:B------:R-:W-:Y:S01]  /*ae70*/  SHF.L.U32 R13, R20, 0x10, RZ ;  /* 0x00000010140d7819 */ /* 0x000fe200000006ff */
[----:B------:R-:W-:Y:S01]  /*ae80*/  FFMA R56, R56, 0.5, R55 ;  /* 0x3f00000038387823 */ /* 0x000fe20000000037 */
[----:B------:R-:W-:Y:S01]  /*ae90*/  SHF.L.U32 R26, R26, 0x10, RZ ;  /* 0x000000101a1a7819 */ /* 0x000fe200000006ff */
[----:B------:R-:W-:Y:S01]  /*aea0*/  FFMA R59, R64, 0.5, R59 ;  /* 0x3f000000403b7823 */ /* 0x000fe2000000003b */
[----:B------:R-:W-:-:S02]  /*aeb0*/  IMAD.U32 R55, R38, 0x10000, RZ ;  /* 0x0001000026377824 */ /* 0x000fc400078e00ff */
[----:B------:R-:W-:Y:S01]  /*aec0*/  FMUL R38, R56, R13 ;  /* 0x0000000d38267220 */ /* 0x000fe20000400000 */
[----:B------:R-:W-:Y:S01]  /*aed0*/  SHF.L.U32 R33, R33, 0x10, RZ ;  /* 0x0000001021217819 */ /* 0x000fe200000006ff */
[----:B------:R-:W-:Y:S01]  /*aee0*/  FFMA R65, R66, 0.5, R65 ;  /* 0x3f00000042417823 */ /* 0x000fe20000000041 */
[----:B------:R-:W-:Y:S01]  /*aef0*/  SHF.L.U32 R64, R8, 0x10, RZ ;  /* 0x0000001008407819 */ /* 0x000fe200000006ff */
[----:B------:R-:W-:Y:S01]  /*af00*/  FMUL R8, R59, R26 ;  /* 0x0000001a3b087220 */ /* 0x000fe20000400000 */
[----:B------:R-:W-:Y:S01]  /*af10*/  FMUL R38, R38, R55 ;  /* 0x0000003726267220 */ /* 0x000fe20000400000 */
[----:B------:R-:W-:Y:S01]  /*af20*/  SHF.L.U32 R14, R14, 0x10, RZ ;  /* 0x000000100e0e7819 */ /* 0x000fe200000006ff */
[----:B------:R-:W-:Y:S01]  /*af30*/  FFMA R56, R54, R17, 0.5 ;  /* 0x3f00000036387423 */ /* 0x000fe20000000011 */
[----:B------:R-:W-:Y:S01]  /*af40*/  FMUL R8, R8, R33 ;  /* 0x0000002108087220 */ /* 0x000fe20000400000 */
[-C--:B------:R-:W-:Y:S01]  /*af50*/  FFMA R55, R62, R17.reuse, 0.5 ;  /* 0x3f0000003e377423 */ /* 0x080fe20000000011 */
[----:B------:R-:W-:Y:S01]  /*af60*/  FFMA R17, R4, R17, 0.5 ;  /* 0x3f00000004117423 */ /* 0x000fe20000000011 */
[----:B------:R-:W-:Y:S01]  /*af70*/  FMUL R4, R38, UR19 ;  /* 0x0000001326047c20 */ /* 0x000fe20008400000 */
[----:B------:R-:W-:Y:S01]  /*af80*/  FMUL R65, R65, R14 ;  /* 0x0000000e41417220 */ /* 0x000fe20000400000 */
[----:B------:R-:W-:Y:S01]  /*af90*/  FMUL R54, R8, UR19 ;  /* 0x0000001308367c20 */ /* 0x000fe20008400000 */
[----:B------:R-:W-:Y:S01]  /*afa0*/  LOP3.LUT R62, R47, 0xff, RZ, 0xc0, !PT ;  /* 0x000000ff2f3e7812 */ /* 0x000fe200078ec0ff */
[----:B------:R-:W-:Y:S01]  /*afb0*/  FMUL R56, R37, R56 ;  /* 0x0000003825387220 */ /* 0x000fe20000400000 */
[----:B------:R-:W-:Y:S01]  /*afc0*/  F2FP.SATFINITE.E4M3.F32.PACK_AB_MERGE_C R47, RZ, R4, RZ ;  /* 0x00000004ff2f723e */ /* 0x000fe200048070ff */
[----:B------:R-:W-:Y:S01]  /*afd0*/  FMUL R33, R65, R64 ;  /* 0x0000004041217220 */ /* 0x000fe20000400000 */
[----:B------:R-:W-:Y:S01]  /*afe0*/  F2FP.SATFINITE.E4M3.F32.PACK_AB_MERGE_C R54, RZ, R54, RZ ;  /* 0x00000036ff36723e */ /* 0x000fe200048070ff */
[----:B------:R-:W-:Y:S01]  /*aff0*/  FMUL R17, R46, R17 ;  /* 0x000000112e117220 */ /* 0x000fe20000400000 */
[----:B------:R-:W-:Y:S01]  /*b000*/  LEA R62, R47, R62, 0x8 ;  /* 0x0000003e2f3e7211 */ /* 0x000fe200078e40ff */
[----:B------:R-:W-:Y:S01]  /*b010*/  FMUL R59, R33, UR19 ;  /* 0x00000013213b7c20 */ /* 0x000fe20008400000 */
[----:B------:R-:W-:Y:S01]  /*b020*/  @!P0 PRMT R47, R58, 0x7604, R47 ;  /* 0x000076043a2f8816 */ /* 0x000fe2000000002f */
[----:B------:R-:W-:Y:S01]  /*b030*/  IMAD.U32 R4, R54, 0x10000, RZ ;  /* 0x0001000036047824 */ /* 0x000fe200078e00ff */
[----:B------:R-:W-:Y:S01]  /*b040*/  @!P0 PRMT R57, R57, 0x7604, R54 ;  /* 0x0000760439398816 */ /* 0x000fe20000000036 */
[----:B------:R-:W-:Y:S01]  /*b050*/  FMUL R13, R13, R56 ;  /* 0x000000380d0d7220 */ /* 0x000fe20000400000 */
[----:B------:R-:W-:Y:S01]  /*b060*/  @!P0 IADD3 R68, P1, PT, R6, UR26, RZ ;  /* 0x0000001a06448c10 */ /* 0x000fe2000ff3e0ff */
[----:B------:R-:W-:Y:S01]  /*b070*/  @!P0 STG.E.U16 desc[UR24][R24.64], R47 ;  /* 0x0000002f18008986 */ /* 0x000fe2000c101518 */
[----:B------:R-:W-:Y:S01]  /*b080*/  F2FP.SATFINITE.E4M3.F32.PACK_AB_MERGE_C R37, RZ, R59, RZ ;  /* 0x0000003bff25723e */ /* 0x000fe200048070ff */
[----:B------:R-:W-:Y:S01]  /*b090*/  FMUL R55, R32, R55 ;  /* 0x0000003720377220 */ /* 0x000fe20000400000 */
[----:B------:R-:W-:Y:S01]  /*b0a0*/  @!P0 IADD3.X R73, PT, PT, R7, UR34, RZ, P1, !PT ;  /* 0x0000002207498c10 */ /* 0x000fe20008ffe4ff */
[----:B------:R-:W-:Y:S01]  /*b0b0*/  @!P0 STG.E.U16 desc[UR24][R22.64], R57 ;  /* 0x0000003916008986 */ /* 0x000fe2000c101518 */
[----:B------:R-:W-:Y:S01]  /*b0c0*/  IADD3 R59, PT, PT, -R51, R0, RZ ;  /* 0x00000000333b7210 */ /* 0x000fe20007ffe1ff */
[----:B------:R-:W-:Y:S01]  /*b0d0*/  FMUL R32, R14, R17 ;  /* 0x000000110e207220 */ /* 0x000fe20000400000 */
[----:B------:R-:W-:Y:S01]  /*b0e0*/  @!P0 LEA R18, P1, R68, UR12, 0x1 ;  /* 0x0000000c44128c11 */ /* 0x000fe2000f8208ff */
[----:B------:R-:W-:Y:S01]  /*b0f0*/  FMUL R14, R13, UR19 ;  /* 0x000000130d0e7c20 */ /* 0x000fe20008400000 */
[----:B------:R-:W-:Y:S01]  /*b100*/  LOP3.LUT R51, R4, 0xff0000, RZ, 0xc0, !PT ;  /* 0x00ff000004337812 */ /* 0x000fe200078ec0ff */
[----:B------:R-:W-:Y:S01]  /*b110*/  FMUL R26, R26, R55 ;  /* 0x000000371a1a7220 */ /* 0x000fe20000400000 */
[----:B------:R-:W-:-:S02]  /*b120*/  LOP3.LUT R4, R37, 0xffff, RZ, 0xc0, !PT ;  /* 0x0000ffff25047812 */ /* 0x000fc400078ec0ff */
[----:B------:R-:W-:Y:S02]  /*b130*/  SHF.L.U32 R59, R59, 0x2, RZ ;  /* 0x000000023b3b7819 */ /* 0x000fe400000006ff */
[----:B------:R-:W-:Y:S02]  /*b140*/  @!P0 LEA.HI.X R19, R68, UR13, R73, 0x1, P1 ;  /* 0x0000000d44138c11 */ /* 0x000fe400088f0c49 */
[----:B------:R-:W-:Y:S01]  /*b150*/  FMNMX3 R50, |R38|, R50, |R15|, !PT ;  /* 0x0000003226327276 */ /* 0x000fe2000780060f */
[----:B------:R-:W-:Y:S01]  /*b160*/  FMUL R38, R26, UR19 ;  /* 0x000000131a267c20 */ /* 0x000fe20008400000 */
[----:B------:R-:W-:Y:S02]  /*b170*/  @!P0 IADD3 R21, P1, PT, R6, UR35, RZ ;  /* 0x0000002306158c10 */ /* 0x000fe4000ff3e0ff */
[----:B------:R-:W-:Y:S02]  /*b180*/  LOP3.LUT R51, R51, 0xffff, R62, 0xf8, !PT ;  /* 0x0000ffff33337812 */ /* 0x000fe400078ef83e */
[----:B------:R-:W-:-:S02]  /*b190*/  SHF.L.U32 R4, R4, 0x18, RZ ;  /* 0x0000001804047819 */ /* 0x000fc400000006ff */
[----:B------:R-:W-:Y:S02]  /*b1a0*/  LOP3.LUT R59, R59, 0x7c, RZ, 0xc0, !PT ;  /* 0x0000007c3b3b7812 */ /* 0x000fe400078ec0ff */
[----:B------:R-:W-:Y:S01]  /*b1b0*/  FMNMX3 R50, |R8|, R50, |R53|, !PT ;  /* 0x0000003208327276 */ /* 0x000fe20007800635 */
[----:B------:R-:W-:Y:S01]  /*b1c0*/  FMUL R8, R9, UR19 ;  /* 0x0000001309087c20 */ /* 0x000fe20008400000 */
[----:B------:R-:W-:Y:S02]  /*b1d0*/  @!P0 IADD3.X R66, PT, PT, R7, UR36, RZ, P1, !PT ;  /* 0x0000002407428c10 */ /* 0x000fe40008ffe4ff */
[----:B------:R-:W-:Y:S02]  /*b1e0*/  @!P0 LEA R20, P1, R21, UR12, 0x1 ;  /* 0x0000000c15148c11 */ /* 0x000fe4000f8208ff */
[----:B------:R-:W-:Y:S01]  /*b1f0*/  LOP3.LUT R51, R51, R4, RZ, 0xfc, !PT ;  /* 0x0000000433337212 */ /* 0x000fe200078efcff */
[----:B------:R-:W-:Y:S01]  /*b200*/  IMAD.IADD R4, R2, 0x1, R59 ;  /* 0x0000000102047824 */ /* 0x000fe200078e023b */
[----:B------:R-:W-:Y:S01]  /*b210*/  FMNMX3 R33, |R33|, R50, |R40|, !PT ;  /* 0x0000003221217276 */ /* 0x000fe20007800628 */
[----:B------:R-:W-:Y:S01]  /*b220*/  FMUL R40, R40, UR19 ;  /* 0x0000001328287c20 */ /* 0x000fe20008400000 */
[----:B------:R-:W-:-:S02]  /*b230*/  @!P0 LEA.HI.X R21, R21, UR13, R66, 0x1, P1 ;  /* 0x0000000d15158c11 */ /* 0x000fc400088f0c42 */
[----:B------:R-:W-:Y:S01]  /*b240*/  F2FP.SATFINITE.E4M3.F32.PACK_AB_MERGE_C R53, RZ, R8, RZ ;  /* 0x00000008ff35723e */ /* 0x000fe200048070ff */
[----:B------:R0:W-:Y:S01]  /*b250*/  STS [R4], R51 ;  /* 0x0000003304007388 */ /* 0x0001e20000000800 */
[C---:B------:R-:W-:Y:S02]  /*b260*/  @!P0 LEA R8, P1, R6.reuse, UR12, 0x1 ;  /* 0x0000000c06088c11 */ /* 0x040fe4000f8208ff */
[----:B------:R-:W-:Y:S02]  /*b270*/  FMNMX3 R33, |R9|, R33, |R16|, !PT ;  /* 0x0000002109217276 */ /* 0x000fe40007800610 */
[----:B------:R-:W-:Y:S02]  /*b280*/  @!P0 LEA.HI.X R9, R6, UR13, R7, 0x1, P1 ;  /* 0x0000000d06098c11 */ /* 0x000fe400088f0c07 */
[----:B------:R-:W-:Y:S02]  /*b290*/  F2FP.SATFINITE.E4M3.F32.PACK_AB_MERGE_C R40, RZ, R40, RZ ;  /* 0x00000028ff28723e */ /* 0x000fe400048070ff */
[----:B0-----:R-:W-:-:S02]  /*b2a0*/  @!P0 PRMT R51, R42, 0x7604, R53 ;  /* 0x000076042a338816 */ /* 0x001fc40000000035 */
[----:B------:R-:W-:Y:S01]  /*b2b0*/  F2FP.SATFINITE.E4M3.F32.PACK_AB_MERGE_C R42, RZ, R14, RZ ;  /* 0x0000000eff2a723e */ /* 0x000fe200048070ff */
[----:B------:R-:W-:Y:S06]  /*b2c0*/  @P0 BRA `(.L_x_8618) ;  /* 0x0000000000200947 */ /* 0x000fec0003800000 */
[----:B------:R-:W-:Y:S01]  /*b2d0*/  MOV R15, UR26 ;  /* 0x0000001a000f7c02 */ /* 0x000fe20008000f00 */
[----:B------:R-:W-:Y:S01]  /*b2e0*/  UIMAD UR4, UR34, 0x3, URZ ;  /* 0x00000003220478a4 */ /* 0x000fe2000f8e02ff */
[----:B------:R-:W-:-:S03]  /*b2f0*/  PRMT R37, R40, 0x7604, R37 ;  /* 0x0000760428257816 */ /* 0x000fc60000000025 */
[----:B------:R-:W-:-:S05]  /*b300*/  IMAD.WIDE.U32 R14, R15, 0x3, R6 ;  /* 0x000000030f0e7825 */ /* 0x000fca00078e0006 */
[----:B------:R-:W-:Y:S02]  /*b310*/  IADD3 R15, PT, PT, R15, UR4, RZ ;  /* 0x000000040f0f7c10 */ /* 0x000fe4000fffe0ff */
[----:B------:R-:W-:-:S04]  /*b320*/  LEA R16, P1, R14, UR22, 0x1 ;  /* 0x000000160e107c11 */ /* 0x000fc8000f8208ff */
[----:B------:R-:W-:-:S05]  /*b330*/  LEA.HI.X R17, R14, UR9, R15, 0x1, P1 ;  /* 0x000000090e117c11 */ /* 0x000fca00088f0c0f */
[----:B------:R0:W-:Y:S04]  /*b340*/  STG.E.U16 desc[UR24][R16.64], R37 ;  /* 0x0000002510007986 */ /* 0x0001e8000c101518 */
.L_x_8618:
[----:B------:R-:W-:Y:S05]  /*b350*/  BSYNC.RECONVERGENT B0 ;  /* 0x0000000000007941 */ /* 0x000fea0003800200 */
.L_x_8617:
[----:B0-----:R-:W-:Y:S01]  /*b360*/  F2FP.SATFINITE.E4M3.F32.PACK_AB_MERGE_C R17, RZ, R38, RZ ;  /* 0x00000026ff11723e */ /* 0x001fe200048070ff */
[----:B------:R0:W-:Y:S01]  /*b370*/  @!P0 STG.E.U16 desc[UR24][R8.64], R51 ;  /* 0x0000003308008986 */ /* 0x0001e2000c101518 */
[----:B------:R-:W-:Y:S01]  /*b380*/  @!P0 PRMT R43, R43, 0x7604, R42 ;  /* 0x000076042b2b8816 */ /* 0x000fe2000000002a */
[----:B------:R-:W-:Y:S01]  /*b390*/  FMUL R14, R32, UR19 ;  /* 0x00000013200e7c20 */ /* 0x000fe20008400000 */
[----:B------:R-:W-:Y:S01]  /*b3a0*/  @!P0 PRMT R15, R30, 0x7604, R17 ;  /* 0x000076041e0f8816 */ /* 0x000fe20000000011 */
[----:B------:R-:W-:Y:S02]  /*b3b0*/  BSSY.RECONVERGENT B0, `(.L_x_8619) ;  /* 0x000000f000007945 */ /* 0x000fe40003800200 */
[----:B------:R0:W-:Y:S01]  /*b3c0*/  @!P0 STG.E.U16 desc[UR24][R18.64], R43 ;  /* 0x0000002b12008986 */ /* 0x0001e2000c101518 */
[----:B------:R-:W-:-:S03]  /*b3d0*/  F2FP.SATFINITE.E4M3.F32.PACK_AB_MERGE_C R23, RZ, R14, RZ ;  /* 0x0000000eff17723e */ /* 0x000fc600048070ff */
[----:B------:R0:W-:Y:S01]  /*b3e0*/  @!P0 STG.E.U16 desc[UR24][R20.64], R15 ;  /* 0x0000000f14008986 */ /* 0x0001e2000c101518 */
[----:B------:R-:W-:Y:S05]  /*b3f0*/  @P0 BRA `(.L_x_8620) ;  /* 0x0000000000280947 */ /* 0x000fea0003800000 */
[----:B0-----:R-:W-:Y:S01]  /*b400*/  MOV R15, UR26 ;  /* 0x0000001a000f7c02 */ /* 0x001fe20008000f00 */
[----:B------:R-:W-:Y:S01]  /*b410*/  IMAD.MOV.U32 R9, RZ, RZ, R7 ;  /* 0x000000ffff097224 */ /* 0x000fe200078e0007 */
[----:B------:R-:W-:Y:S01]  /*b420*/  MOV R8, R6 ;  /* 0x0000000600087202 */ /* 0x000fe20000000f00 */
[----:B------:R-:W-:-:S04]  /*b430*/  UIMAD UR4, UR34, 0x3, URZ ;  /* 0x00000003220478a4 */ /* 0x000fc8000f8e02ff */
[----:B------:R-:W-:-:S05]  /*b440*/  IMAD.WIDE.U32 R8, R15, 0x3, R8 ;  /* 0x000000030f087825 */ /* 0x000fca00078e0008 */
[----:B------:R-:W-:Y:S02]  /*b450*/  IADD3 R7, PT, PT, R9, UR4, RZ ;  /* 0x0000000409077c10 */ /* 0x000fe4000fffe0ff */
[----:B------:R-:W-:Y:S02]  /*b460*/  LEA R6, P0, R8, UR12, 0x1 ;  /* 0x0000000c08067c11 */ /* 0x000fe4000f8008ff */
[----:B------:R-:W-:Y:S02]  /*b470*/  PRMT R9, R36, 0x7604, R23 ;  /* 0x0000760424097816 */ /* 0x000fe40000000017 */
[----:B------:R-:W-:-:S05]  /*b480*/  LEA.HI.X R7, R8, UR13, R7, 0x1, P0 ;  /* 0x0000000d08077c11 */ /* 0x000fca00080f0c07 */
[----:B------:R1:W-:Y:S04]  /*b490*/  STG.E.U16 desc[UR24][R6.64], R9 ;  /* 0x0000000906007986 */ /* 0x0003e8000c101518 */
.L_x_8620:
[----:B------:R-:W-:Y:S05]  /*b4a0*/  BSYNC.RECONVERGENT B0 ;  /* 0x0000000000007941 */ /* 0x000fea0003800200 */
.L_x_8619:
[----:B-1----:R-:W-:Y:S01]  /*b4b0*/  LOP3.LUT R7, R53, 0xff, RZ, 0xc0, !PT ;  /* 0x000000ff35077812 */ /* 0x002fe200078ec0ff */
[----:B------:R-:W-:Y:S01]  /*b4c0*/  BAR.SYNC.DEFER_BLOCKING 0x0 ;  /* 0x0000000000007b1d */ /* 0x000fe20000010000 */
[----:B------:R-:W-:Y:S01]  /*b4d0*/  ISETP.LT.U32.AND P0, PT, R3, UR14, PT ;  /* 0x0000000e03007c0c */ /* 0x000fe2000bf01070 */
[----:B------:R-:W-:Y:S01]  /*b4e0*/  USHF.L.U64.HI UR16, UR31, 0x1, UR30 ;  /* 0x000000011f107899 */ /* 0x000fe2000801021e */
[----:B0-----:R-:W-:Y:S01]  /*b4f0*/  SHF.L.U32 R8, R17, 0x10, RZ ;  /* 0x0000001011087819 */ /* 0x001fe200000006ff */
[----:B------:R-:W-:Y:S01]  /*b500*/  USHF.L.U32 UR15, UR31, 0x1, URZ ;  /* 0x000000011f0f7899 */ /* 0x000fe200080006ff */
[----:B------:R-:W-:Y:S01]  /*b510*/  LEA R9, R42, R7, 0x8 ;  /* 0x000000072a097211 */ /* 0x000fe200078e40ff */
[----:B------:R-:W-:Y:S01]  /*b520*/  BSSY.RECONVERGENT B0, `(.L_x_8621) ;  /* 0x0000075000007945 */ /* 0x000fe20003800200 */
[----:B------:R-:W-:Y:S02]  /*b530*/  LOP3.LUT R7, R23, 0xffff, RZ, 0xc0, !PT ;  /* 0x0000ffff17077812 */ /* 0x000fe400078ec0ff */
[----:B------:R-:W-:-:S02]  /*b540*/  LOP3.LUT R6, R40, 0xffff, RZ, 0xc0, !PT ;  /* 0x0000ffff28067812 */ /* 0x000fc400078ec0ff */
[----:B------:R-:W-:Y:S01]  /*b550*/  LOP3.LUT R8, R8, 0xff0000, RZ, 0xc0, !PT ;  /* 0x00ff000008087812 */ /* 0x000fe200078ec0ff */
[----:B------:R-:W-:Y:S01]  /*b560*/  IMAD.SHL.U32 R7, R7, 0x1000000, RZ ;  /* 0x0100000007077824 */ /* 0x000fe200078e00ff */
[----:B------:R-:W-:Y:S02]  /*b570*/  FMNMX3 R33, |R13|, R33, |R44|, !PT ;  /* 0x000000210d217276 */ /* 0x000fe4000780062c */
[----:B------:R-:W-:Y:S02]  /*b580*/  SHF.L.U32 R6, R6, 0x18, RZ ;  /* 0x0000001806067819 */ /* 0x000fe400000006ff */
[----:B------:R-:W-:Y:S02]  /*b590*/  LOP3.LUT R8, R8, 0xffff, R9, 0xf8, !PT ;  /* 0x0000ffff08087812 */ /* 0x000fe400078ef809 */
[----:B------:R-:W-:Y:S02]  /*b5a0*/  FMNMX3 R33, |R26|, R33, |R11|, !PT ;  /* 0x000000211a217276 */ /* 0x000fe4000780060b */
[----:B------:R-:W-:-:S02]  /*b5b0*/  LOP3.LUT R29, R29, R6, RZ, 0xfc, !PT ;  /* 0x000000061d1d7212 */ /* 0x000fc400078efcff */
[----:B------:R-:W-:Y:S01]  /*b5c0*/  LOP3.LUT R11, R8, R7, RZ, 0xfc, !PT ;  /* 0x00000007080b7212 */ /* 0x000fe200078efcff */
[----:B------:R-:W-:Y:S01]  /*b5d0*/  IMAD R7, R61, 0x84, RZ ;  /* 0x000000843d077824 */ /* 0x000fe200078e02ff */
[----:B------:R-:W-:Y:S02]  /*b5e0*/  FMNMX3 R49, |R32|, R33, |R49|, !PT ;  /* 0x0000002120317276 */ /* 0x000fe40007800631 */
[----:B------:R-:W-:Y:S02]  /*b5f0*/  IADD3 R6, PT, PT, -R3, UR14, RZ ;  /* 0x0000000e03067c10 */ /* 0x000fe4000fffe1ff */
[----:B------:R-:W-:Y:S01]  /*b600*/  IADD3 R27, PT, PT, R27, UR14, RZ ;  /* 0x0000000e1b1b7c10 */ /* 0x000fe2000fffe0ff */
[----:B------:R-:W-:Y:S06]  /*b610*/  @!P0 BRA `(.L_x_8622) ;  /* 0x0000000400948947 */ /* 0x000fec0003800000 */
[----:B------:R-:W-:Y:S01]  /*b620*/  ISETP.GE.U32.AND P1, PT, R27, 0x3, PT ;  /* 0x000000031b00780c */ /* 0x000fe20003f26070 */
[----:B------:R-:W-:Y:S01]  /*b630*/  BSSY.RECONVERGENT B1, `(.L_x_8623) ;  /* 0x0000040000017945 */ /* 0x000fe20003800200 */
[----:B------:R-:W-:Y:S01]  /*b640*/  MOV R13, UR14 ;  /* 0x0000000e000d7c02 */ /* 0x000fe20008000f00 */
[----:B------:R-:W-:Y:S01]  /*b650*/  HFMA2 R20, -RZ, RZ, 0, 0 ;  /* 0x00000000ff147431 */ /* 0x000fe200000001ff */
[----:B------:R-:W-:Y:S01]  /*b660*/  MOV R21, R71 ;  /* 0x0000004700157202 */ /* 0x000fe20000000f00 */
[----:B------:R-:W-:Y:S01]  /*b670*/  IMAD.MOV.U32 R24, RZ, RZ, R63 ;  /* 0x000000ffff187224 */ /* 0x000fe200078e003f */
[----:B------:R-:W-:Y:S02]  /*b680*/  LOP3.LUT R13, R13, 0x3, RZ, 0xc0, !PT ;  /* 0x000000030d0d7812 */ /* 0x000fe400078ec0ff */
[----:B------:R-:W-:Y:S02]  /*b690*/  MOV R26, R39 ;  /* 0x00000027001a7202 */ /* 0x000fe40000000f00 */
[----:B------:R-:W-:-:S03]  /*b6a0*/  ISETP.NE.AND P0, PT, R13, RZ, PT ;  /* 0x000000ff0d00720c */ /* 0x000fc60003f05270 */
[----:B------:R-:W-:Y:S10]  /*b6b0*/  @!P1 BRA `(.L_x_8624) ;  /* 0x0000000000dc9947 */ /* 0x000ff40003800000 */
[----:B------:R-:W-:Y:S01]  /*b6c0*/  LEA R9, R48, R7, 0x4 ;  /* 0x0000000730097211 */ /* 0x000fe200078e20ff */
[----:B------:R-:W-:Y:S01]  /*b6d0*/  IMAD.MOV.U32 R24, RZ, RZ, R63 ;  /* 0x000000ffff187224 */ /* 0x000fe200078e003f */
[----:B------:R-:W-:Y:S02]  /*b6e0*/  IADD3 R20, PT, PT, R6, -R13, RZ ;  /* 0x8000000d06147210 */ /* 0x000fe40007ffe0ff */
[----:B------:R-:W-:Y:S02]  /*b6f0*/  MOV R21, R71 ;  /* 0x0000004700157202 */ /* 0x000fe40000000f00 */
[----:B------:R-:W-:Y:S02]  /*b700*/  MOV R26, R39 ;  /* 0x00000027001a7202 */ /* 0x000fe40000000f00 */
[----:B------:R-:W-:Y:S02]  /*b710*/  IADD3 R23, PT, PT, R9, 0x8, R52 ;  /* 0x0000000809177810 */ /* 0x000fe40007ffe034 */
[----:B------:R-:W-:-:S07]  /*b720*/  IADD3 R22, PT, PT, -R20, RZ, RZ ;  /* 0x000000ff14167210 */ /* 0x000fce0007ffe1ff */
.L_x_8625:
[C---:B0-----:R-:W-:Y:S01]  /*b730*/  IADD3 R8, PT, PT, R21.reuse, -0x1, RZ ;  /* 0xffffffff15087810 */ /* 0x041fe20007ffe0ff */
        /* <DEDUP_REMOVED lines=29> */
[----:B------:R-:W-:-:S02]  /*b910*/  @!P2 IADD3.X R18, PT, PT, RZ, R21, RZ, P5, !PT ;  /* 0x00000015ff12a210 */ /* 0x000fc40002ffe4ff */
[----:B------:R-:W-:Y:S02]  /*b920*/  @!P2 LEA R16, P5, R17, UR10, 0x2 ;  /* 0x0000000a1110ac11 */ /* 0x000fe4000f8a10ff */
[----:B------:R-:W-:Y:S02]  /*b930*/  IADD3.X R30, PT, PT, R21, UR16, RZ, P6, !PT ;  /* 0x00000010151e7c10 */ /* 0x000fe4000b7fe4ff */
[----:B------:R-:W-:Y:S02]  /*b940*/  @!P2 LEA.HI.X R17, R17, UR11, R18, 0x2, P5 ;  /* 0x0000000b1111ac11 */ /* 0x000fe4000a8f1412 */
[C---:B------:R-:W-:Y:S02]  /*b950*/  @!P1 IADD3 R19, P5, PT, R47.reuse, R26, RZ ;  /* 0x0000001a2f139210 */ /* 0x040fe40007fbe0ff */
[----:B------:R-:W-:Y:S02]  /*b960*/  IADD3 R21, PT, PT, R47, 0x1f, RZ ;  /* 0x0000001f2f157810 */ /* 0x000fe40007ffe0ff */
[----:B------:R-:W-:Y:S01]  /*b970*/  @!P1 IADD3.X R24, PT, PT, RZ, R30, RZ, P5, !PT ;  /* 0x0000001eff189210 */ /* 0x000fe20002ffe4ff */
[----:B0-----:R0:W-:Y:S01]  /*b980*/  @!P4 STG.E desc[UR24][R8.64], R25 ;  /* 0x000000190800c986 */ /* 0x0011e2000c101918 */
[----:B------:R-:W-:-:S02]  /*b990*/  @!P1 LEA R18, P5, R19, UR10, 0x2 ;  /* 0x0000000a13129c11 */ /* 0x000fc4000f8a10ff */
[----:B---3--:R-:W-:Y:S01]  /*b9a0*/  IADD3 R23, PT, PT, R23, 0x10, RZ ;  /* 0x0000001017177810 */ /* 0x008fe20007ffe0ff */
        /* <DEDUP_REMOVED lines=8> */
.L_x_8624:
[----:B------:R-:W-:Y:S05]  /*ba30*/  BSYNC.RECONVERGENT B1 ;  /* 0x0000000000017941 */ /* 0x000fea0003800200 */
.L_x_8623:
[----:B------:R-:W-:Y:S05]  /*ba40*/  @!P0 BRA `(.L_x_8622) ;  /* 0x0000000000888947 */ /* 0x000fea0003800000 */
[----:B0-----:R-:W-:Y:S02]  /*ba50*/  LOP3.LUT R17, R21, 0x1f, RZ, 0xc0, !PT ;  /* 0x0000001f15117812 */ /* 0x001fe400078ec0ff */
        /* <DEDUP_REMOVED lines=33> */
.L_x_8622:
[----:B------:R-:W-:Y:S05]  /*bc70*/  BSYNC.RECONVERGENT B0 ;  /* 0x0000000000007941 */ /* 0x000fea0003800200 */
.L_x_8621:
        /* <DEDUP_REMOVED lines=17> */
[----:B-1----:R-:W-:Y:S01]  /*bd90*/  MOV R13, UR14 ;  /* 0x0000000e000d7c02 */ /* 0x002fe20008000f00 */
[----:B0-----:R-:W-:Y:S01]  /*bda0*/  IMAD.MOV.U32 R18, RZ, RZ, RZ ;  /* 0x000000ffff127224 */ /* 0x001fe200078e00ff */
[----:B------:R-:W-:Y:S02]  /*bdb0*/  MOV R19, R71 ;  /* 0x0000004700137202 */ /* 0x000fe40000000f00 */
[----:B------:R-:W-:-:S04]  /*bdc0*/  LOP3.LUT R13, R13, 0x3, RZ, 0xc0, !PT ;  /* 0x000000030d0d7812 */ /* 0x000fc800078ec0ff */
[----:B------:R-:W-:-:S03]  /*bdd0*/  ISETP.NE.AND P0, PT, R13, RZ, PT ;  /* 0x000000ff0d00720c */ /* 0x000fc60003f05270 */
[----:B------:R-:W-:Y:S10]  /*bde0*/  @!P1 BRA `(.L_x_8629) ;  /* 0x0000000000d49947 */ /* 0x000ff40003800000 */
[----:B------:R-:W-:Y:S02]  /*bdf0*/  IADD3 R18, PT, PT, R6, -R13, RZ ;  /* 0x8000000d06127210 */ /* 0x000fe40007ffe0ff */
[----:B------:R-:W-:Y:S02]  /*be00*/  LEA R21, R48, R7, 0x4 ;  /* 0x0000000730157211 */ /* 0x000fe400078e20ff */
[----:B------:R-:W-:Y:S01]  /*be10*/  MOV R19, R71 ;  /* 0x0000004700137202 */ /* 0x000fe20000000f00 */
[----:B------:R-:W-:Y:S01]  /*be20*/  IMAD.MOV R20, RZ, RZ, -R18 ;  /* 0x000000ffff147224 */ /* 0x000fe200078e0a12 */
[----:B------:R-:W-:-:S07]  /*be30*/  IADD3 R21, PT, PT, R21, 0x8, R52 ;  /* 0x0000000815157810 */ /* 0x000fce0007ffe034 */
.L_x_8630:
[C---:B0-----:R-:W-:Y:S02]  /*be40*/  IADD3 R8, PT, PT, R19.reuse, -0x1, RZ ;  /* 0xffffffff13087810 */ /* 0x041fe40007ffe0ff */
[C---:B------:R-:W-:Y:S02]  /*be50*/  IADD3 R9, PT, PT, R19.reuse, 0x1e, RZ ;  /* 0x0000001e13097810 */ /* 0x040fe40007ffe0ff */
[----:B------:R-:W-:Y:S02]  /*be60*/  LOP3.LUT R14, R19, 0x1f, RZ, 0xc0, !PT ;  /* 0x0000001f130e7812 */ /* 0x000fe400078ec0ff */
[----:B------:R-:W-:Y:S02]  /*be70*/  LOP3.LUT R16, R8, 0x1f, RZ, 0xc0, !PT ;  /* 0x0000001f08107812 */ /* 0x000fe400078ec0ff */
[----:B------:R-:W-:Y:S02]  /*be80*/  LOP3.LUT R22, R9, 0x1f, RZ, 0xc0, !PT ;  /* 0x0000001f09167812 */ /* 0x000fe400078ec0ff */
[----:B------:R-:W-:-:S02]  /*be90*/  ISETP.GE.U32.AND P4, PT, R14, UR7, PT ;  /* 0x000000070e007c0c */ /* 0x000fc4000bf86070 */
[----:B------:R-:W-:Y:S02]  /*bea0*/  ISETP.GE.U32.AND P3, PT, R16, UR7, PT ;  /* 0x0000000710007c0c */ /* 0x000fe4000bf66070 */
[----:B------:R-:W-:Y:S02]  /*beb0*/  ISETP.GE.U32.AND P2, PT, R22, UR7, PT ;  /* 0x0000000716007c0c */ /* 0x000fe4000bf46070 */
[----:B---3--:R-:W-:Y:S02]  /*bec0*/  IADD3 R10, PT, PT, R19, 0x1d, RZ ;  /* 0x0000001d130a7810 */ /* 0x008fe40007ffe0ff */
[----:B------:R-:W-:Y:S02]  /*bed0*/  IADD3 R20, PT, PT, R20, 0x4, RZ ;  /* 0x0000000414147810 */ /* 0x000fe40007ffe0ff */
[----:B------:R-:W-:-:S03]  /*bee0*/  LOP3.LUT R24, R10, 0x1f, RZ, 0xc0, !PT ;  /* 0x0000001f0a187812 */ /* 0x000fc600078ec0ff */
[----:B------:R-:W0:Y:S01]  /*bef0*/  @!P4 LDS R23, [R21+-0x8] ;  /* 0xfffff8001517c984 */ /* 0x000e220000000800 */
[----:B------:R-:W-:Y:S02]  /*bf00*/  ISETP.GE.U32.AND P1, PT, R24, UR7, PT ;  /* 0x0000000718007c0c */ /* 0x000fe4000bf26070 */
[----:B------:R-:W-:Y:S01]  /*bf10*/  @!P4 IADD3 R9, P6, PT, R14, R63, RZ ;  /* 0x0000003f0e09c210 */ /* 0x000fe20007fde0ff */
[----:B------:R-:W1:Y:S01]  /*bf20*/  @!P3 LDS R25, [R21+-0x4] ;  /* 0xfffffc001519b984 */ /* 0x000e620000000800 */
[----:B------:R-:W-:Y:S02]  /*bf30*/  IADD3 R63, P5, PT, R63, UR15, RZ ;  /* 0x0000000f3f3f7c10 */ /* 0x000fe4000ffbe0ff */
[----:B------:R-:W-:Y:S01]  /*bf40*/  @!P4 IADD3.X R10, PT, PT, RZ, R39, RZ, P6, !PT ;  /* 0x00000027ff0ac210 */ /* 0x000fe200037fe4ff */
[----:B------:R-:W2:Y:S01]  /*bf50*/  @!P2 LDS R33, [R21] ;  /* 0x000000001521a984 */ /* 0x000ea20000000800 */
[----:B------:R-:W-:Y:S02]  /*bf60*/  IADD3.X R39, PT, PT, R39, UR16, RZ, P5, !PT ;  /* 0x0000001027277c10 */ /* 0x000fe4000affe4ff */
[----:B------:R-:W-:-:S02]  /*bf70*/  @!P3 IADD3 R11, P5, PT, R16, R63, RZ ;  /* 0x0000003f100bb210 */ /* 0x000fc40007fbe0ff */
[C---:B------:R-:W-:Y:S01]  /*bf80*/  @!P4 LEA R8, P6, R9.reuse, UR4, 0x2 ;  /* 0x000000040908cc11 */ /* 0x040fe2000f8c10ff */
[----:B------:R3:W4:Y:S01]  /*bf90*/  @!P1 LDS R37, [R21+0x4] ;  /* 0x0000040015259984 */ /* 0x0007220000000800 */
[----:B------:R-:W-:Y:S01]  /*bfa0*/  IADD3 R19, PT, PT, R24, 0x1f, RZ ;  /* 0x0000001f18137810 */ /* 0x000fe20007ffe0ff */
[----:B------:R-:W-:Y:S01]  /*bfb0*/  @!P3 IMAD.X R14, RZ, RZ, R39, P5 ;  /* 0x000000ffff0eb224 */ /* 0x000fe200028e0627 */
[----:B------:R-:W-:Y:S02]  /*bfc0*/  @!P4 LEA.HI.X R9, R9, UR6, R10, 0x2, P6 ;  /* 0x000000060909cc11 */ /* 0x000fe4000b0f140a */
[----:B------:R-:W-:Y:S02]  /*bfd0*/  @!P3 LEA R10, P5, R11, UR4, 0x2 ;  /* 0x000000040b0abc11 */ /* 0x000fe4000f8a10ff */
[----:B------:R-:W-:Y:S01]  /*bfe0*/  IADD3 R63, P6, PT, R63, UR15, RZ ;  /* 0x0000000f3f3f7c10 */ /* 0x000fe2000ffde0ff */
[----:B---3--:R-:W-:Y:S01]  /*bff0*/  VIADD R21, R21, 0x10 ;  /* 0x0000001015157836 */ /* 0x008fe20000000000 */
[----:B------:R-:W-:-:S02]  /*c000*/  @!P3 LEA.HI.X R11, R11, UR6, R14, 0x2, P5 ;  /* 0x000000060b0bbc11 */ /* 0x000fc4000a8f140e */
[----:B------:R-:W-:Y:S02]  /*c010*/  IADD3.X R39, PT, PT, R39, UR16, RZ, P6, !PT ;  /* 0x0000001027277c10 */ /* 0x000fe4000b7fe4ff */
[----:B------:R-:W-:Y:S02]  /*c020*/  @!P2 IADD3 R15, P5, PT, R22, R63, RZ ;  /* 0x0000003f160fa210 */ /* 0x000fe40007fbe0ff */
[----:B------:R-:W-:Y:S02]  /*c030*/  IADD3 R63, P6, PT, R63, UR15, RZ ;  /* 0x0000000f3f3f7c10 */ /* 0x000fe4000ffde0ff */
[----:B------:R-:W-:Y:S02]  /*c040*/  @!P2 IADD3.X R16, PT, PT, RZ, R39, RZ, P5, !PT ;  /* 0x00000027ff10a210 */ /* 0x000fe40002ffe4ff */
[----:B------:R-:W-:Y:S02]  /*c050*/  @!P2 LEA R14, P5, R15, UR4, 0x2 ;  /* 0x000000040f0eac11 */ /* 0x000fe4000f8a10ff */
[----:B------:R-:W-:-:S02]  /*c060*/  IADD3.X R39, PT, PT, R39, UR16, RZ, P6, !PT ;  /* 0x0000001027277c10 */ /* 0x000fc4000b7fe4ff */
[----:B------:R-:W-:Y:S02]  /*c070*/  @!P2 LEA.HI.X R15, R15, UR6, R16, 0x2, P5 ;  /* 0x000000060f0fac11 */ /* 0x000fe4000a8f1410 */
[----:B------:R-:W-:Y:S01]  /*c080*/  @!P1 IADD3 R17, P5, PT, R24, R63, RZ ;  /* 0x0000003f18119210 */ /* 0x000fe20007fbe0ff */
[----:B0-----:R0:W-:Y:S03]  /*c090*/  @!P4 STG.E desc[UR24][R8.64], R23 ;  /* 0x000000170800c986 */ /* 0x0011e6000c101918 */
[----:B------:R-:W-:Y:S01]  /*c0a0*/  @!P1 IADD3.X R22, PT, PT, RZ, R39, RZ, P5, !PT ;  /* 0x00000027ff169210 */ /* 0x000fe20002ffe4ff */
[----:B-1----:R0:W-:Y:S01]  /*c0b0*/  @!P3 STG.E desc[UR24][R10.64], R25 ;  /* 0x000000190a00b986 */ /* 0x0021e2000c101918 */
        /* <DEDUP_REMOVED lines=8> */
.L_x_8629:
[----:B------:R-:W-:Y:S05]  /*c140*/  BSYNC.RECONVERGENT B1 ;  /* 0x0000000000017941 */ /* 0x000fea0003800200 */
.L_x_8628:
[----:B------:R-:W-:Y:S05]  /*c150*/  @!P0 BRA `(.L_x_8627) ;  /* 0x0000000000888947 */ /* 0x000fea0003800000 */
[----:B0-----:R-:W-:Y:S02]  /*c160*/  LOP3.LUT R8, R19, 0x1f, RZ, 0xc0, !PT ;  /* 0x0000001f13087812 */ /* 0x001fe400078ec0ff */
[----:B------:R-:W-:Y:S02]  /*c170*/  IADD3 R9, PT, PT, R3, R18, RZ ;  /* 0x0000001203097210 */ /* 0x000fe40007ffe0ff */
[----:B------:R-:W-:Y:S02]  /*c180*/  ISETP.GE.U32.AND P0, PT, R8, UR7, PT ;  /* 0x0000000708007c0c */ /* 0x000fe4000bf06070 */
[----:B------:R-:W-:-:S11]  /*c190*/  LEA R14, R9, R2, 0x2 ;  /* 0x00000002090e7211 */ /* 0x000fd600078e10ff */
[----:B---3--:R-:W0:Y:S01]  /*c1a0*/  @!P0 LDS R11, [R14] ;  /* 0x000000000e0b8984 */ /* 0x008e220000000800 */
        /* <DEDUP_REMOVED lines=29> */
.L_x_8627:
[----:B------:R-:W-:Y:S05]  /*c380*/  BSYNC.RECONVERGENT B0 ;  /* 0x0000000000007941 */ /* 0x000fea0003800200 */
.L_x_8626:
[----:B------:R-:W-:Y:S01]  /*c390*/  BAR.SYNC.DEFER_BLOCKING 0x0 ;  /* 0x0000000000007b1d */ /* 0x000fe20000010000 */
[C---:B------:R-:W-:Y:S02]  /*c3a0*/  ISETP.LT.U32.AND P0, PT, R3.reuse, UR14, PT ;  /* 0x0000000e03007c0c */ /* 0x040fe4000bf01070 */
[----:B0--3--:R-:W-:-:S03]  /*c3b0*/  IADD3 R10, PT, PT, R3, 0x1, R3 ;  /* 0x00000001030a7810 */ /* 0x009fc60007ffe003 */
[----:B------:R-:W-:Y:S02]  /*c3c0*/  BSSY.RECONVERGENT B0, `(.L_x_8631) ;  /* 0x000006f000007945 */ /* 0x000fe40003800200 */
[C---:B-12---:R-:W-:Y:S02]  /*c3d0*/  IMAD R9, R10.reuse, UR30, RZ ;  /* 0x0000001e0a097c24 */ /* 0x046fe4000f8e02ff */
        /* <DEDUP_REMOVED lines=11> */
[----:B------:R-:W-:Y:S02]  /*c490*/  HFMA2 R22, -RZ, RZ, 0, 0 ;  /* 0x00000000ff167431 */ /* 0x000fe400000001ff */
[----:B------:R-:W-:Y:S01]  /*c4a0*/  IMAD.MOV.U32 R9, RZ, RZ, R71 ;  /* 0x000000ffff097224 */ /* 0x000fe200078e0047 */
[----:B------:R-:W-:Y:S02]  /*c4b0*/  MOV R24, R10 ;  /* 0x0000000a00187202 */ /* 0x000fe40000000f00 */
[----:B------:R-:W-:Y:S02]  /*c4c0*/  LOP3.LUT R5, R5, 0x3, RZ, 0xc0, !PT ;  /* 0x0000000305057812 */ /* 0x000fe400078ec0ff */
[----:B------:R-:W-:-:S02]  /*c4d0*/  MOV R26, R8 ;  /* 0x00000008001a7202 */ /* 0x000fc40000000f00 */
[----:B------:R-:W-:Y:S01]  /*c4e0*/  ISETP.NE.AND P0, PT, R5, RZ, PT ;  /* 0x000000ff0500720c */ /* 0x000fe20003f05270 */
[----:B------:R-:W-:-:S12]  /*c4f0*/  @!P1 BRA `(.L_x_8634) ;  /* 0x0000000000dc9947 */ /* 0x000fd80003800000 */
[----:B------:R-:W-:Y:S01]  /*c500*/  LEA R13, R48, R7, 0x4 ;  /* 0x00000007300d7211 */ /* 0x000fe200078e20ff */
[----:B------:R-:W-:Y:S01]  /*c510*/  IMAD.MOV.U32 R9, RZ, RZ, R71 ;  /* 0x000000ffff097224 */ /* 0x000fe200078e0047 */
[----:B------:R-:W-:Y:S02]  /*c520*/  IADD3 R22, PT, PT, R6, -R5, RZ ;  /* 0x8000000506167210 */ /* 0x000fe40007ffe0ff */
[----:B------:R-:W-:Y:S02]  /*c530*/  MOV R24, R10 ;  /* 0x0000000a00187202 */ /* 0x000fe40000000f00 */
[----:B------:R-:W-:Y:S02]  /*c540*/  MOV R26, R8 ;  /* 0x00000008001a7202 */ /* 0x000fe40000000f00 */
[----:B------:R-:W-:Y:S02]  /*c550*/  IADD3 R13, PT, PT, R13, 0x8, R52 ;  /* 0x000000080d0d7810 */ /* 0x000fe40007ffe034 */
[----:B------:R-:W-:-:S07]  /*c560*/  IADD3 R11, PT, PT, -R22, RZ, RZ ;  /* 0x000000ff160b7210 */ /* 0x000fce0007ffe1ff */
.L_x_8635:
[C---:B0-----:R-:W-:Y:S01]  /*c570*/  LOP3.LUT R17, R9.reuse, 0x1f, RZ, 0xc0, !PT ;  /* 0x0000001f09117812 */ /* 0x041fe200078ec0ff */
[C---:B------:R-:W-:Y:S01]  /*c580*/  VIADD R15, R9.reuse, 0x1d ;  /* 0x0000001d090f7836 */ /* 0x040fe20000000000 */
[C---:B------:R-:W-:Y:S02]  /*c590*/  IADD3 R14, PT, PT, R9.reuse, -0x1, RZ ;  /* 0xffffffff090e7810 */ /* 0x040fe40007ffe0ff */
[----:B------:R-:W-:Y:S02]  /*c5a0*/  IADD3 R9, PT, PT, R9, 0x1e, RZ ;  /* 0x0000001e09097810 */ /* 0x000fe40007ffe0ff */
        /* <DEDUP_REMOVED lines=8> */
[----:B------:R-:W0:Y:S01]  /*c630*/  @!P4 LDS R23, [R13+-0x8] ;  /* 0xfffff8000d17c984 */ /* 0x000e220000000800 */
[----:B------:R-:W-:Y:S02]  /*c640*/  @!P4 IADD3 R9, P6, PT, R17, R24, RZ ;  /* 0x000000181109c210 */ /* 0x000fe40007fde0ff */
[----:B------:R-:W-:Y:S01]  /*c650*/  IADD3 R17, P5, PT, R24, UR15, RZ ;  /* 0x0000000f18117c10 */ /* 0x000fe2000ffbe0ff */
[----:B------:R-:W1:Y:S01]  /*c660*/  @!P3 LDS R25, [R13+-0x4] ;  /* 0xfffffc000d19b984 */ /* 0x000e620000000800 */
[----:B------:R-:W-:Y:S02]  /*c670*/  @!P4 IADD3.X R16, PT, PT, RZ, R26, RZ, P6, !PT ;  /* 0x0000001aff10c210 */ /* 0x000fe400037fe4ff */
[C---:B------:R-:W-:Y:S01]  /*c680*/  @!P4 LEA R14, P6, R9.reuse, UR10, 0x2 ;  /* 0x0000000a090ecc11 */ /* 0x040fe2000f8c10ff */
[----:B------:R-:W2:Y:S01]  /*c690*/  @!P2 LDS R29, [R13] ;  /* 0x000000000d1da984 */ /* 0x000ea20000000800 */
[----:B------:R-:W-:Y:S02]  /*c6a0*/  IADD3.X R19, PT, PT, R26, UR16, RZ, P5, !PT ;  /* 0x000000101a137c10 */ /* 0x000fe4000affe4ff */
[----:B------:R-:W-:Y:S01]  /*c6b0*/  @!P4 LEA.HI.X R15, R9, UR11, R16, 0x2, P6 ;  /* 0x0000000b090fcc11 */ /* 0x000fe2000b0f1410 */
[----:B------:R3:W4:Y:S01]  /*c6c0*/  @!P1 LDS R33, [R13+0x4] ;  /* 0x000004000d219984 */ /* 0x0007220000000800 */
[----:B------:R-:W-:-:S02]  /*c6d0*/  @!P3 IADD3 R9, P5, PT, R18, R17, RZ ;  /* 0x000000111209b210 */ /* 0x000fc40007fbe0ff */
[----:B------:R-:W-:Y:S02]  /*c6e0*/  IADD3 R21, P6, PT, R17, UR15, RZ ;  /* 0x0000000f11157c10 */ /* 0x000fe4000ffde0ff */
[----:B------:R-:W-:Y:S02]  /*c6f0*/  @!P3 IADD3.X R18, PT, PT, RZ, R19, RZ, P5, !PT ;  /* 0x00000013ff12b210 */ /* 0x000fe40002ffe4ff */
[----:B------:R-:W-:Y:S02]  /*c700*/  @!P3 LEA R16, P5, R9, UR10, 0x2 ;  /* 0x0000000a0910bc11 */ /* 0x000fe4000f8a10ff */
[----:B------:R-:W-:Y:S02]  /*c710*/  IADD3.X R24, PT, PT, R19, UR16, RZ, P6, !PT ;  /* 0x0000001013187c10 */ /* 0x000fe4000b7fe4ff */
[----:B------:R-:W-:Y:S02]  /*c720*/  @!P3 LEA.HI.X R17, R9, UR11, R18, 0x2, P5 ;  /* 0x0000000b0911bc11 */ /* 0x000fe4000a8f1412 */
[----:B------:R-:W-:-:S02]  /*c730*/  @!P2 IADD3 R9, P5, PT, R20, R21, RZ ;  /* 0x000000151409a210 */ /* 0x000fc40007fbe0ff */
[----:B------:R-:W-:Y:S02]  /*c740*/  IADD3 R26, P6, PT, R21, UR15, RZ ;  /* 0x0000000f151a7c10 */ /* 0x000fe4000ffde0ff */
[----:B------:R-:W-:Y:S02]  /*c750*/  @!P2 IADD3.X R20, PT, PT, RZ, R24, RZ, P5, !PT ;  /* 0x00000018ff14a210 */ /* 0x000fe40002ffe4ff */
[C---:B------:R-:W-:Y:S02]  /*c760*/  @!P2 LEA R18, P5, R9.reuse, UR10, 0x2 ;  /* 0x0000000a0912ac11 */ /* 0x040fe4000f8a10ff */
[----:B------:R-:W-:Y:S02]  /*c770*/  IADD3.X R28, PT, PT, R24, UR16, RZ, P6, !PT ;  /* 0x00000010181c7c10 */ /* 0x000fe4000b7fe4ff */
[----:B------:R-:W-:Y:S02]  /*c780*/  @!P2 LEA.HI.X R19, R9, UR11, R20, 0x2, P5 ;  /* 0x0000000b0913ac11 */ /* 0x000fe4000a8f1414 */
[----:B------:R-:W-:-:S02]  /*c790*/  @!P1 IADD3 R9, P5, PT, R35, R26, RZ ;  /* 0x0000001a23099210 */ /* 0x000fc40007fbe0ff */
[----:B---3--:R-:W-:Y:S01]  /*c7a0*/  IADD3 R13, PT, PT, R13, 0x10, RZ ;  /* 0x000000100d0d7810 */ /* 0x008fe20007ffe0ff */
[----:B0-----:R0:W-:Y:S02]  /*c7b0*/  @!P4 STG.E desc[UR24][R14.64], R23 ;  /* 0x000000170e00c986 */ /* 0x0011e4000c101918 */
        /* <DEDUP_REMOVED lines=11> */
.L_x_8634:
[----:B------:R-:W-:Y:S05]  /*c870*/  BSYNC.RECONVERGENT B1 ;  /* 0x0000000000017941 */ /* 0x000fea0003800200 */
.L_x_8633:
[----:B------:R-:W-:Y:S05]  /*c880*/  @!P0 BRA `(.L_x_8632) ;  /* 0x0000000000888947 */ /* 0x000fea0003800000 */
[----:B------:R-:W-:Y:S02]  /*c890*/  LOP3.LUT R13, R9, 0x1f, RZ, 0xc0, !PT ;  /* 0x0000001f090d7812 */ /* 0x000fe400078ec0ff */
[----:B------:R-:W-:Y:S02]  /*c8a0*/  IADD3 R11, PT, PT, R3, R22, RZ ;  /* 0x00000016030b7210 */ /* 0x000fe40007ffe0ff */
[----:B------:R-:W-:-:S03]  /*c8b0*/  ISETP.GE.U32.AND P0, PT, R13, UR7, PT ;  /* 0x000000070d007c0c */ /* 0x000fc6000bf06070 */
[----:B0-----:R-:W-:-:S10]  /*c8c0*/  IMAD R17, R11, 0x4, R2 ;  /* 0x000000040b117824 */ /* 0x001fd400078e0202 */
        /* <DEDUP_REMOVED lines=30> */
.L_x_8632:
[----:B------:R-:W-:Y:S05]  /*cab0*/  BSYNC.RECONVERGENT B0 ;  /* 0x0000000000007941 */ /* 0x000fea0003800200 */
.L_x_8631:
        /* <DEDUP_REMOVED lines=12> */
[----:B------:R-:W-:-:S03]  /*cb80*/  HFMA2 R16, -RZ, RZ, 0, 0 ;  /* 0x00000000ff107431 */ /* 0x000fc600000001ff */
[----:B------:R-:W-:-:S04]  /*cb90*/  LOP3.LUT R25, R25, 0x3, RZ, 0xc0, !PT ;  /* 0x0000000319197812 */ /* 0x000fc800078ec0ff */
[----:B------:R-:W-:-:S03]  /*cba0*/  ISETP.NE.AND P0, PT, R25, RZ, PT ;  /* 0x000000ff1900720c */ /* 0x000fc60003f05270 */
[----:B------:R-:W-:Y:S10]  /*cbb0*/  @!P1 BRA `(.L_x_8639) ;  /* 0x0000000000d09947 */ /* 0x000ff40003800000 */
[----:B------:R-:W-:Y:S02]  /*cbc0*/  LEA R7, R48, R7, 0x4 ;  /* 0x0000000730077211 */ /* 0x000fe400078e20ff */
[----:B------:R-:W-:Y:S02]  /*cbd0*/  IADD3 R16, PT, PT, R6, -R25, RZ ;  /* 0x8000001906107210 */ /* 0x000fe40007ffe0ff */
[----:B------:R-:W-:Y:S02]  /*cbe0*/  IADD3 R52, PT, PT, R7, 0x8, R52 ;  /* 0x0000000807347810 */ /* 0x000fe40007ffe034 */
[----:B------:R-:W-:-:S07]  /*cbf0*/  IADD3 R9, PT, PT, -R16, RZ, RZ ;  /* 0x000000ff10097210 */ /* 0x000fce0007ffe1ff */
.L_x_8640:
[C---:B0-2---:R-:W-:Y:S01]  /*cc00*/  VIADD R4, R71.reuse, 0xffffffff ;  /* 0xffffffff47047836 */ /* 0x045fe20000000000 */
[C---:B------:R-:W-:Y:S02]  /*cc10*/  LOP3.LUT R7, R71.reuse, 0x1f, RZ, 0xc0, !PT ;  /* 0x0000001f47077812 */ /* 0x040fe400078ec0ff */
[C---:B-1----:R-:W-:Y:S02]  /*cc20*/  IADD3 R5, PT, PT, R71.reuse, 0x1d, RZ ;  /* 0x0000001d47057810 */ /* 0x042fe40007ffe0ff */
        /* <DEDUP_REMOVED lines=25> */
[----:B------:R-:W-:-:S02]  /*cdc0*/  @!P2 IADD3 R8, P5, PT, R71, R10, RZ ;  /* 0x0000000a4708a210 */ /* 0x000fc40007fbe0ff */
[----:B------:R-:W-:Y:S02]  /*cdd0*/  IADD3 R10, P6, PT, R10, UR15, RZ ;  /* 0x0000000f0a0a7c10 */ /* 0x000fe4000ffde0ff */
[C---:B------:R-:W-:Y:S01]  /*cde0*/  IADD3 R71, PT, PT, R23.reuse, 0x1f, RZ ;  /* 0x0000001f17477810 */ /* 0x040fe20007ffe0ff */
[----:B------:R-:W-:Y:S01]  /*cdf0*/  @!P2 IMAD.X R13, RZ, RZ, R14, P5 ;  /* 0x000000ffff0da224 */ /* 0x000fe200028e060e */
[----:B------:R-:W-:Y:S02]  /*ce00*/  @!P2 LEA R12, P5, R8, UR4, 0x2 ;  /* 0x00000004080cac11 */ /* 0x000fe4000f8a10ff */
[----:B------:R-:W-:Y:S02]  /*ce10*/  IADD3.X R18, PT, PT, R14, UR16, RZ, P6, !PT ;  /* 0x000000100e127c10 */ /* 0x000fe4000b7fe4ff */
[----:B------:R-:W-:Y:S02]  /*ce20*/  @!P2 LEA.HI.X R13, R8, UR6, R13, 0x2, P5 ;  /* 0x00000006080dac11 */ /* 0x000fe4000a8f140d */
[----:B------:R-:W-:-:S02]  /*ce30*/  @!P1 IADD3 R8, P5, PT, R23, R10, RZ ;  /* 0x0000000a17089210 */ /* 0x000fc40007fbe0ff */
[----:B---3--:R-:W-:Y:S01]  /*ce40*/  IADD3 R52, PT, PT, R52, 0x10, RZ ;  /* 0x0000001034347810 */ /* 0x008fe20007ffe0ff */
[----:B0-----:R0:W-:Y:S01]  /*ce50*/  @!P4 STG.E desc[UR24][R4.64], R11 ;  /* 0x0000000b0400c986 */ /* 0x0011e2000c101918 */
[----:B------:R-:W-:Y:S02]  /*ce60*/  @!P1 IADD3.X R15, PT, PT, RZ, R18, RZ, P5, !PT ;  /* 0x00000012ff0f9210 */ /* 0x000fe40002ffe4ff */
        /* <DEDUP_REMOVED lines=9> */
.L_x_8639:
[----:B------:R-:W-:Y:S05]  /*cf00*/  BSYNC.RECONVERGENT B1 ;  /* 0x0000000000017941 */ /* 0x000fea0003800200 */
.L_x_8638:
[----:B------:R-:W-:Y:S05]  /*cf10*/  @!P0 BRA `(.L_x_8637) ;  /* 0x0000000000888947 */ /* 0x000fea0003800000 */
[----:B0-----:R-:W-:Y:S01]  /*cf20*/  LOP3.LUT R7, R71, 0x1f, RZ, 0xc0, !PT ;  /* 0x0000001f47077812 */ /* 0x001fe200078ec0ff */
[----:B------:R-:W-:-:S03]  /*cf30*/  IMAD.IADD R3, R3, 0x1, R16 ;  /* 0x0000000103037824 */ /* 0x000fc600078e0210 */
[----:B------:R-:W-:Y:S02]  /*cf40*/  ISETP.GE.U32.AND P0, PT, R7, UR7, PT ;  /* 0x0000000707007c0c */ /* 0x000fe4000bf06070 */
[----:B------:R-:W-:-:S11]  /*cf50*/  LEA R6, R3, R2, 0x2 ;  /* 0x0000000203067211 */ /* 0x000fd600078e10ff */
[----:B-1----:R-:W0:Y:S01]  /*cf60*/  @!P0 LDS R5, [R6] ;  /* 0x0000000006058984 */ /* 0x002e220000000800 */
[----:B------:R-:W-:-:S04]  /*cf70*/  @!P0 IADD3 R3, P1, PT, R7, R10, RZ ;  /* 0x0000000a07038210 */ /* 0x000fc80007f3e0ff */
[----:B--2---:R-:W-:Y:S02]  /*cf80*/  @!P0 IADD3.X R4, PT, PT, RZ, R8, RZ, P1, !PT ;  /* 0x00000008ff048210 */ /* 0x004fe40000ffe4ff */
        /* <DEDUP_REMOVED lines=27> */
.L_x_8637:
[----:B------:R-:W-:Y:S05]  /*d140*/  BSYNC.RECONVERGENT B0 ;  /* 0x0000000000007941 */ /* 0x000fea0003800200 */
.L_x_8636:
        /* <DEDUP_REMOVED lines=9> */
[----:B0-----:R-:W-:Y:S02]  /*d1e0*/  @!P0 MOV R7, 0x400 ;  /* 0x0000040000078802 */ /* 0x001fe40000000f00 */
[----:B---3--:R-:W-:-:S05]  /*d1f0*/  FMNMX R2, R49, R2, !PT ;  /* 0x0000000231027209 */ /* 0x008fca0007800000 */
[----:B------:R-:W0:Y:S01]  /*d200*/  SHFL.DOWN PT, R3, R2, 0x8, 0x1f ;  /* 0x09001f0002037f89 */ /* 0x000e2200000e0000 */
[----:B----4-:R-:W-:-:S04]  /*d210*/  @!P0 LEA R7, R8, R7, 0x18 ;  /* 0x0000000708078211 */ /* 0x010fc800078ec0ff */
[----:B------:R-:W-:Y:S02]  /*d220*/  @!P0 LEA R7, R48, R7, 0x2 ;  /* 0x0000000730078211 */ /* 0x000fe400078e10ff */
[----:B0-----:R-:W-:-:S05]  /*d230*/  FMNMX R3, R2, R3, !PT ;  /* 0x0000000302037209 */ /* 0x001fca0007800000 */
[----:B--2---:R-:W0:Y:S02]  /*d240*/  SHFL.DOWN PT, R4, R3, 0x4, 0x1f ;  /* 0x08801f0003047f89 */ /* 0x004e2400000e0000 */
        /* <DEDUP_REMOVED lines=14> */
[----:B------:R-:W-:Y:S02]  /*d330*/  MOV R2, RZ ;  /* 0x000000ff00027202 */ /* 0x000fe40000000f00 */
        /* <DEDUP_REMOVED lines=8> */
.L_x_8649:
[----:B------:R-:W-:Y:S02]  /*d3c0*/  ISETP.NE.AND P0, PT, R0, RZ, PT ;  /* 0x000000ff0000720c */ /* 0x000fe40003f05270 */
[----:B-1----:R-:W-:-:S11]  /*d3d0*/  FMNMX R5, R4, R5, !PT ;  /* 0x0000000504057209 */ /* 0x002fd60007800000 */
[----:B------:R-:W-:Y:S05]  /*d3e0*/  @P0 BRA `(.L_x_8642) ;  /* 0x0000000000080947 */ /* 0x000fea0003800000 */
[----:B------:R-:W1:Y:S02]  /*d3f0*/  LDC.64 R2, c[0x0][0x3a8] ;  /* 0x0000ea00ff027b82 */ /* 0x000e640000000a00 */
[----:B-1----:R1:W-:Y:S02]  /*d400*/  REDG.E.MAX.S32.STRONG.GPU desc[UR24][R2.64], R5 ;  /* 0x000000050200798e */ /* 0x0023e4000d12e318 */
.L_x_8642:
[----:B------:R-:W-:Y:S05]  /*d410*/  BSYNC B0 ;  /* 0x0000000000007941 */ /* 0x000fea0003800000 */
.L_x_8641:
        /* <DEDUP_REMOVED lines=12> */
[----:B-123--:R-:W-:Y:S05]  /*d4e0*/  CALL.REL.NOINC `($__internal_241_$__cuda_sm20_rcp_rn_f32_slowpath) ;  /* 0x0000000400987944 */ /* 0x00efea0003c00000 */
[----:B------:R-:W-:Y:S05]  /*d4f0*/  BRA `(.L_x_8645) ;  /* 0x0000000000147947 */ /* 0x000fea0003800000 */
.L_x_8644:
[----:B01-3--:R-:W0:Y:S01]  /*d500*/  MUFU.RCP R5, UR19 ;  /* 0x0000001300057d08 */ /* 0x00be220008001000 */
[----:B------:R-:W-:-:S04]  /*d510*/  IMAD.U32 R0, RZ, RZ, UR19 ;  /* 0x00000013ff007e24 */ /* 0x000fc8000f8e00ff */
[----:B0-----:R-:W-:-:S04]  /*d520*/  FFMA R0, R5, R0, -1 ;  /* 0xbf80000005007423 */ /* 0x001fc80000000000 */
[----:B------:R-:W-:-:S04]  /*d530*/  FADD.FTZ R0, -R0, -RZ ;  /* 0x800000ff00007221 */ /* 0x000fc80000010100 */
[----:B------:R-:W-:-:S07]  /*d540*/  FFMA R5, R5, R0, R5 ;  /* 0x0000000005057223 */ /* 0x000fce0000000005 */
.L_x_8645:
[----:B------:R-:W0:Y:S02]  /*d550*/  LDC.64 R2, c[0x0][0x3b0] ;  /* 0x0000ec00ff027b82 */ /* 0x000e240000000a00 */
[----:B0-----:R-:W-:Y:S01]  /*d560*/  STG.E desc[UR24][R2.64], R5 ;  /* 0x0000000502007986 */ /* 0x001fe2000c101918 */
[----:B------:R-:W-:Y:S05]  /*d570*/  EXIT ;  /* 0x000000000000794d */ /* 0x000fea0003800000 */
.L_x_8643:
[----:B------:R-:W-:Y:S01]  /*d580*/  HFMA2 R7, -RZ, RZ, 0, 2.384185791015625e-07 ;  /* 0x00000004ff077431 */ /* 0x000fe200000001ff */
[----:B------:R-:W-:Y:S02]  /*d590*/  MOV R9, 0x1f ;  /* 0x0000001f00097802 */ /* 0x000fe40000000f00 */
[----:B------:R-:W-:-:S07]  /*d5a0*/  MOV R6, 0xffffffff ;  /* 0xffffffff00067802 */ /* 0x000fce0000000f00 */
[----:B01----:R-:W-:Y:S05]  /*d5b0*/  WARPSYNC.COLLECTIVE R6, `(.L_x_8646) ;  /* 0x0000000006087348 */ /* 0x003fea0003c00000 */
[----:B-1----:R1:W2:Y:S02]  /*d5c0*/  SHFL.DOWN P0, R5, R2, R7, R9 ;  /* 0x0800000702057389 */ /* 0x0022a40000000009 */
[----:B012---:R-:W-:Y:S05]  /*d5d0*/  ENDCOLLECTIVE ;  /* 0x000000000000791b */ /* 0x007fea0003800000 */
.L_x_8646:
[----:B------:R-:W-:Y:S01]  /*d5e0*/  HFMA2 R7, -RZ, RZ, 0, 1.1920928955078125e-07 ;  /* 0x00000002ff077431 */ /* 0x000fe200000001ff */
[----:B------:R-:W-:-:S04]  /*d5f0*/  MOV R3, R5 ;  /* 0x0000000500037202 */ /* 0x000fc80000000f00 */
[----:B------:R-:W-:-:S05]  /*d600*/  FMNMX R3, R3, R2, !PT ;  /* 0x0000000203037209 */ /* 0x000fca0007800000 */
[----:B------:R-:W-:-:S07]  /*d610*/  IMAD.MOV.U32 R2, RZ, RZ, R3 ;  /* 0x000000ffff027224 */ /* 0x000fce00078e0003 */
[----:B------:R-:W-:Y:S05]  /*d620*/  WARPSYNC.COLLECTIVE R6, `(.L_x_8647) ;  /* 0x0000000006087348 */ /* 0x000fea0003c00000 */
[----:B------:R0:W1:Y:S02]  /*d630*/  SHFL.DOWN P0, R5, R2, R7, R9 ;  /* 0x0800000702057389 */ /* 0x0000640000000009 */
[----:B01----:R-:W-:Y:S05]  /*d640*/  ENDCOLLECTIVE ;  /* 0x000000000000791b */ /* 0x003fea0003800000 */
.L_x_8647:
[----:B------:R-:W-:Y:S01]  /*d650*/  HFMA2 R7, -RZ, RZ, 0, 5.9604644775390625e-08 ;  /* 0x00000001ff077431 */ /* 0x000fe200000001ff */
[----:B------:R-:W-:-:S04]  /*d660*/  MOV R4, R5 ;  /* 0x0000000500047202 */ /* 0x000fc80000000f00 */
[----:B------:R-:W-:-:S04]  /*d670*/  FMNMX R4, R3, R4, !PT ;  /* 0x0000000403047209 */ /* 0x000fc80007800000 */
[----:B------:R-:W-:-:S07]  /*d680*/  MOV R2, R4 ;  /* 0x0000000400027202 */ /* 0x000fce0000000f00 */
[----:B------:R-:W-:Y:S05]  /*d690*/  WARPSYNC.COLLECTIVE R6, `(.L_x_8648) ;  /* 0x0000000006087348 */ /* 0x000fea0003c00000 */
[----:B------:R0:W1:Y:S02]  /*d6a0*/  SHFL.DOWN P0, R5, R2, R7, R9 ;  /* 0x0800000702057389 */ /* 0x0000640000000009 */
[----:B01----:R-:W-:Y:S05]  /*d6b0*/  ENDCOLLECTIVE ;  /* 0x000000000000791b */ /* 0x003fea0003800000 */
.L_x_8648:
[----:B------:R-:W-:Y:S05]  /*d6c0*/  BRA `(.L_x_8649) ;  /* 0xfffffffc003c7947 */ /* 0x000fea000383ffff */
        .weak           $__internal_240_$__cuda_sm20_div_u64
        .type           $__internal_240_$__cuda_sm20_div_u64,@function
        .size           $__internal_240_$__cuda_sm20_div_u64,($__internal_241_$__cuda_sm20_rcp_rn_f32_slowpath - $__internal_240_$__cuda_sm20_div_u64)
$__internal_240_$__cuda_sm20_div_u64:
        /* <DEDUP_REMOVED lines=71> */
[----:B------:R-:W-:Y:S11]  /*db40*/  RET.REL.NODEC R2 `(_ZN18transformer_engine6detail43dgated_act_cast_transpose_kernel_notalignedILi2ELi4Ef13__nv_bfloat1613__nv_fp8_e4m3NS_5EmptyEXadL_ZNS_5dgeluIffEET_T0_RKS4_EEXadL_ZNS_4geluIffEES6_S7_S9_EEEEvPKT2_SD_PT3_SF_PKT1_PSG_SJ_mmm) ;  /* 0xffffff24022c7950 */ /* 0x000ff60003c3ffff */
        .weak           $__internal_241_$__cuda_sm20_rcp_rn_f32_slowpath
        .type           $__internal_241_$__cuda_sm20_rcp_rn_f32_slowpath,@function
        .size           $__internal_241_$__cuda_sm20_rcp_rn_f32_slowpath,(.L_x_29542 - $__internal_241_$__cuda_sm20_rcp_rn_f32_slowpath)
$__internal_241_$__cuda_sm20_rcp_rn_f32_slowpath:
[----:B------:R-:W-:-:S04]  /*db50*/  SHF.L.U32 R2, R0, 0x1, RZ ;  /* 0x0000000100027819 */ /* 0x000fc800000006ff */
[----:B------:R-:W-:-:S04]  /*db60*/  SHF.R.U32.HI R8, RZ, 0x18, R2 ;  /* 0x00000018ff087819 */ /* 0x000fc80000011602 */
[----:B------:R-:W-:-:S13]  /*db70*/  ISETP.NE.U32.AND P0, PT, R8, RZ, PT ;  /* 0x000000ff0800720c */ /* 0x000fda0003f05070 */
[----:B------:R-:W-:Y:S05]  /*db80*/  @P0 BRA `(.L_x_8650) ;  /* 0x00000000002c0947 */ /* 0x000fea0003800000 */
[----:B------:R-:W-:-:S04]  /*db90*/  SHF.L.U32 R2, R0, 0x1, RZ ;  /* 0x0000000100027819 */ /* 0x000fc800000006ff */
[----:B------:R-:W-:-:S13]  /*dba0*/  ISETP.NE.AND P0, PT, R2, RZ, PT ;  /* 0x000000ff0200720c */ /* 0x000fda0003f05270 */
[----:B------:R0:W1:Y:S01]  /*dbb0*/  @!P0 MUFU.RCP R2, R0 ;  /* 0x0000000000028308 */ /* 0x0000620000001000 */
[----:B------:R-:W-:Y:S05]  /*dbc0*/  @!P0 BRA `(.L_x_8651) ;  /* 0x0000000000a48947 */ /* 0x000fea0003800000 */
[----:B------:R-:W-:-:S04]  /*dbd0*/  FFMA R3, R0, 1.84467440737095516160e+19, RZ ;  /* 0x5f80000000037823 */ /* 0x000fc800000000ff */
[----:B0-----:R-:W1:Y:S02]  /*dbe0*/  MUFU.RCP R0, R3 ;  /* 0x0000000300007308 */ /* 0x001e640000001000 */
[----:B-1----:R-:W-:-:S04]  /*dbf0*/  FFMA R2, R3, R0, -1 ;  /* 0xbf80000003027423 */ /* 0x002fc80000000000 */
[----:B------:R-:W-:-:S04]  /*dc00*/  FADD.FTZ R5, -R2, -RZ ;  /* 0x800000ff02057221 */ /* 0x000fc80000010100 */
[----:B------:R-:W-:-:S04]  /*dc10*/  FFMA R0, R0, R5, R0 ;  /* 0x0000000500007223 */ /* 0x000fc80000000000 */
[----:B------:R-:W-:Y:S01]  /*dc20*/  FFMA R2, R0, 1.84467440737095516160e+19, RZ ;  /* 0x5f80000000027823 */ /* 0x000fe200000000ff */
[----:B------:R-:W-:Y:S06]  /*dc30*/  BRA `(.L_x_8651) ;  /* 0x0000000000887947 */ /* 0x000fec0003800000 */
.L_x_8650:
[----:B------:R-:W-:-:S05]  /*dc40*/  VIADD R9, R8, 0xffffff03 ;  /* 0xffffff0308097836 */ /* 0x000fca0000000000 */
[----:B------:R-:W-:-:S13]  /*dc50*/  ISETP.GT.U32.AND P0, PT, R9, 0x1, PT ;  /* 0x000000010900780c */ /* 0x000fda0003f04070 */
[----:B------:R-:W-:Y:S05]  /*dc60*/  @P0 BRA `(.L_x_8652) ;  /* 0x0000000000780947 */ /* 0x000fea0003800000 */
[----:B------:R-:W-:Y:S02]  /*dc70*/  LOP3.LUT R2, R0, 0x7fffff, RZ, 0xc0, !PT ;  /* 0x007fffff00027812 */ /* 0x000fe400078ec0ff */
[----:B------:R-:W-:Y:S02]  /*dc80*/  MOV R6, 0x3 ;  /* 0x0000000300067802 */ /* 0x000fe40000000f00 */
        /* <DEDUP_REMOVED lines=28> */
.L_x_8652:
[----:B------:R2:W3:Y:S02]  /*de50*/  MUFU.RCP R2, R0 ;  /* 0x0000000000027308 */ /* 0x0004e40000001000 */
.L_x_8651:
[----:B------:R-:W-:Y:S01]  /*de60*/  HFMA2 R3, -RZ, RZ, 0, 0 ;  /* 0x00000000ff037431 */ /* 0x000fe200000001ff */
[----:B-1-3--:R-:W-:Y:S02]  /*de70*/  MOV R5, R2 ;  /* 0x0000000200057202 */ /* 0x00afe40000000f00 */
[----:B------:R-:W-:-:S04]  /*de80*/  MOV R2, R7 ;  /* 0x0000000700027202 */ /* 0x000fc80000000f00 */
[----:B0-2---:R-:W-:Y:S05]  /*de90*/  RET.REL.NODEC R2 `(_ZN18transformer_engine6detail43dgated_act_cast_transpose_kernel_notalignedILi2ELi4Ef13__nv_bfloat1613__nv_fp8_e4m3NS_5EmptyEXadL_ZNS_5dgeluIffEET_T0_RKS4_EEXadL_ZNS_4geluIffEES6_S7_S9_EEEEvPKT2_SD_PT3_SF_PKT1_PSG_SJ_mmm) ;  /* 0xffffff2002587950 */ /* 0x005fea0003c3ffff */
.L_x_8653:
        /* <DEDUP_REMOVED lines=14> */
.L_x_29542:


//--------------------- .text._ZN18transformer_engine6detail32dgated_act_cast_transpose_kernelILi2ELi4Ef13__nv_bfloat1613__nv_fp8_e4m3NS_5EmptyEXadL_ZNS_5dgeluIffEET_T0_RKS4_EEXadL_ZNS_4geluIffEES6_S7_S9_EEEEvPKT2_SD_PT3_SF_PKT1_PSG_SJ_mmm --------------------------
	.section	.text._ZN18transformer_engine6detail32dgated_act_cast_transpose_kernelILi2ELi4Ef13__nv_bfloat1613__nv_fp8_e4m3NS_5EmptyEXadL_ZNS_5dgeluIffEET_T0_RKS4_EEXadL_ZNS_4geluIffEES6_S7_S9_EEEEvPKT2_SD_PT3_SF_PKT1_PSG_SJ_mmm,"ax",@progbits
	.align	128
        .global         _ZN18transformer_engine6detail32dgated_act_cast_transpose_kernelILi2ELi4Ef13__nv_bfloat1613__nv_fp8_e4m3NS_5EmptyEXadL_ZNS_5dgeluIffEET_T0_RKS4_EEXadL_ZNS_4geluIffEES6_S7_S9_EEEEvPKT2_SD_PT3_SF_PKT1_PSG_SJ_mmm
        .type           _ZN18transformer_engine6detail32dgated_act_cast_transpose_kernelILi2ELi4Ef13__nv_bfloat1613__nv_fp8_e4m3NS_5EmptyEXadL_ZNS_5dgeluIffEET_T0_RKS4_EEXadL_ZNS_4geluIffEES6_S7_S9_EEEEvPKT2_SD_PT3_SF_PKT1_PSG_SJ_mmm,@function
        .size           _ZN18transformer_engine6detail32dgated_act_cast_transpose_kernelILi2ELi4Ef13__nv_bfloat1613__nv_fp8_e4m3NS_5EmptyEXadL_ZNS_5dgeluIffEET_T0_RKS4_EEXadL_ZNS_4geluIffEES6_S7_S9_EEEEvPKT2_SD_PT3_SF_PKT1_PSG_SJ_mmm,(.L_x_29544 - _ZN18transformer_engine6detail32dgated_act_cast_transpose_kernelILi2ELi4Ef13__nv_bfloat1613__nv_fp8_e4m3NS_5EmptyEXadL_ZNS_5dgeluIffEET_T0_RKS4_EEXadL_ZNS_4geluIffEES6_S7_S9_EEEEvPKT2_SD_PT3_SF_PKT1_PSG_SJ_mmm)
        .other          _ZN18transformer_engine6detail32dgated_act_cast_transpose_kernelILi2ELi4Ef13__nv_bfloat1613__nv_fp8_e4m3NS_5EmptyEXadL_ZNS_5dgeluIffEET_T0_RKS4_EEXadL_ZNS_4geluIffEES6_S7_S9_EEEEvPKT2_SD_PT3_SF_PKT1_PSG_SJ_mmm,@"STO_CUDA_ENTRY STV_DEFAULT"
_ZN18transformer_engine6detail32dgated_act_cast_transpose_kernelILi2ELi4Ef13__nv_bfloat1613__nv_fp8_e4m3NS_5EmptyEXadL_ZNS_5dgeluIffEET_T0_RKS4_EEXadL_ZNS_4geluIffEES6_S7_S9_EEEEvPKT2_SD_PT3_SF_PKT1_PSG_SJ_mmm:
.text._ZN18transformer_engine6detail32dgated_act_cast_transpose_kernelILi2ELi4Ef13__nv_bfloat1613__nv_fp8_e4m3NS_5EmptyEXadL_ZNS_5dgeluIffEET_T0_RKS4_EEXadL_ZNS_4geluIffEES6_S7_S9_EEEEvPKT2_SD_PT3_SF_PKT1_PSG_SJ_mmm:
        /* <DEDUP_REMOVED lines=39> */
.L_x_8654:
[----:B------:R-:W-:-:S07]  /*0270*/  MOV R4, 0x290 ;  /* 0x0000029000047802 */ /* 0x000fce0000000f00 */
[----:B------:R-:W-:Y:S05]  /*0280*/  CALL.REL.NOINC `($__internal_242_$__cuda_sm20_div_u64) ;  /* 0x000000a800407944 */ /* 0x000fea0003c00000 */
        /* <DEDUP_REMOVED lines=11> */
.L_x_8655:
[----:B------:R-:W0:Y:S01]  /*0340*/  S2R R0, SR_TID.X ;  /* 0x0000000000007919 */ /* 0x000e220000002100 */
[----:B------:R-:W1:Y:S01]  /*0350*/  LDCU.64 UR26, c[0x0][0x3b8] ;  /* 0x00007700ff1a77ac */ /* 0x000e620008000a00 */
[----:B------:R-:W-:Y:S01]  /*0360*/  HFMA2 R29, -RZ, RZ, 0, 0 ;  /* 0x00000000ff1d7431 */ /* 0x000fe200000001ff */
[----:B------:R-:W2:Y:S01]  /*0370*/  LDCU.128 UR12, c[0x0][0x380] ;  /* 0x00007000ff0c77ac */ /* 0x000ea20008000c00 */
[----:B------:R-:W-:Y:S02]  /*0380*/  USHF.L.U32 UR22, UR29, 0x6, URZ ;  /* 0x000000061d167899 */ /* 0x000fe400080006ff */
[----:B------:R-:W-:Y:S01]  /*0390*/  USHF.L.U64.HI UR23, UR29, 0x6, UR6 ;  /* 0x000000061d177899 */ /* 0x000fe20008010206 */
[----:B------:R-:W3:Y:S01]  /*03a0*/  LDCU.64 UR24, c[0x0][0x358] ;  /* 0x00006b00ff1877ac */ /* 0x000ee20008000a00 */
[----:B------:R-:W4:Y:S01]  /*03b0*/  LDCU.128 UR8, c[0x0][0x390] ;  /* 0x00007200ff0877ac */ /* 0x000f220008000c00 */
[----:B-1----:R-:W-:Y:S02]  /*03c0*/  UIMAD UR7, UR5, UR26, URZ ;  /* 0x0000001a050772a4 */ /* 0x002fe4000f8e02ff */
[----:B------:R-:W-:-:S02]  /*03d0*/  ULOP3.LUT UR19, UR27, 0x7fffffff, URZ, 0xc0, !UPT ;  /* 0x7fffffff1b137892 */ /* 0x000fc4000f8ec0ff */
        /* <DEDUP_REMOVED lines=8> */
[----:B------:R-:W-:Y:S01]  /*0460*/  USHF.L.U32 UR32, UR26, 0x2, URZ ;  /* 0x000000021a207899 */ /* 0x000fe200080006ff */
[----:B------:R-:W-:Y:S01]  /*0470*/  SHF.L.U32 R7, R7, 0x4, RZ ;  /* 0x0000000407077819 */ /* 0x000fe200000006ff */
[----:B------:R-:W-:Y:S01]  /*0480*/  ULEA.HI.X UR15, UR20, UR15, UR17, 0x1, UP1 ;  /* 0x0000000f140f7291 */ /* 0x000fe200088f0c11 */
[----:B------:R-:W-:Y:S01]  /*0490*/  IADD3 R5, PT, PT, -R3, R0, RZ ;  /* 0x0000000003057210 */ /* 0x000fe20007ffe1ff */
[----:B------:R-:W-:-:S02]  /*04a0*/  USHF.L.U64.HI UR33, UR26, 0x2, UR27 ;  /* 0x000000021a217899 */ /* 0x000fc4000801021b */
[----:B------:R-:W-:Y:S01]  /*04b0*/  IMAD R15, R7, UR19, RZ ;  /* 0x00000013070f7c24 */ /* 0x000fe2000f8e02ff */
[----:B------:R-:W-:-:S05]  /*04c0*/  LOP3.LUT R28, R5, 0x1f, RZ, 0xc0, !PT ;  /* 0x0000001f051c7812 */ /* 0x000fca00078ec0ff */
[----:B------:R-:W-:-:S05]  /*04d0*/  IMAD.WIDE.U32 R10, R7, UR26, R28 ;  /* 0x0000001a070a7c25 */ /* 0x000fca000f8e001c */
[----:B------:R-:W-:Y:S02]  /*04e0*/  IADD3 R11, PT, PT, R11, R15, RZ ;  /* 0x0000000f0b0b7210 */ /* 0x000fe40007ffe0ff */
[C---:B------:R-:W-:Y:S02]  /*04f0*/  SHF.L.U32 R16, R10.reuse, 0x2, RZ ;  /* 0x000000020a107819 */ /* 0x040fe400000006ff */
[----:B------:R-:W-:Y:S02]  /*0500*/  SHF.L.U64.HI R6, R10, 0x2, R11 ;  /* 0x000000020a067819 */ /* 0x000fe4000001020b */
[----:B------:R-:W-:-:S04]  /*0510*/  IADD3 R8, P0, PT, R16, UR14, RZ ;  /* 0x0000000e10087c10 */ /* 0x000fc8000ff1e0ff */
[----:B------:R-:W-:Y:S02]  /*0520*/  IADD3.X R9, PT, PT, R6, UR15, RZ, P0, !PT ;  /* 0x0000000f06097c10 */ /* 0x000fe400087fe4ff */
[----:B------:R-:W-:-:S03]  /*0530*/  IADD3 R12, P0, PT, R8, UR32, RZ ;  /* 0x00000020080c7c10 */ /* 0x000fc6000ff1e0ff */
[----:B---3--:R0:W2:Y:S01]  /*0540*/  LDG.E R4, desc[UR24][R8.64] ;  /* 0x0000001808047981 */ /* 0x0080a2000c1e1900 */
[----:B------:R-:W-:-:S05]  /*0550*/  IADD3.X R13, PT, PT, R9, UR33, RZ, P0, !PT ;  /* 0x00000021090d7c10 */ /* 0x000fca00087fe4ff */
[----:B------:R1:W3:Y:S01]  /*0560*/  LDG.E R2, desc[UR24][R12.64] ;  /* 0x000000180c027981 */ /* 0x0002e2000c1e1900 */
[----:B------:R-:W-:Y:S02]  /*0570*/  USHF.L.U32 UR30, UR26, 0x3, URZ ;  /* 0x000000031a1e7899 */ /* 0x000fe400080006ff */
[----:B------:R-:W-:-:S04]  /*0580*/  USHF.L.U64.HI UR31, UR26, 0x3, UR27 ;  /* 0x000000031a1f7899 */ /* 0x000fc8000801021b */
[----:B------:R-:W-:-:S04]  /*0590*/  IADD3 R24, P0, PT, R8, UR30, RZ ;  /* 0x0000001e08187c10 */ /* 0x000fc8000ff1e0ff */
[----:B------:R-:W-:-:S05]  /*05a0*/  IADD3.X R25, PT, PT, R9, UR31, RZ, P0, !PT ;  /* 0x0000001f09197c10 */ /* 0x000fca00087fe4ff */
[----:B------:R5:W3:Y:S01]  /*05b0*/  LDG.E R45, desc[UR24][R24.64] ;  /* 0x00000018182d7981 */ /* 0x000ae2000c1e1900 */
[----:B------:R-:W-:Y:S02]  /*05c0*/  USHF.R.U32.HI UR7, URZ, 0x1, UR27 ;  /* 0x00000001ff077899 */ /* 0x000fe4000801161b */
[----:B------:R-:W-:Y:S02]  /*05d0*/  USHF.R.U64 UR34, UR26, 0x1, UR27 ;  /* 0x000000011a227899 */ /* 0x000fe4000800121b */
[----:B------:R-:W-:Y:S02]  /*05e0*/  ULEA UR22, UP0, UR16, UR22, 0x7 ;  /* 0x0000001610167291 */ /* 0x000fe4000f8038ff */
[----:B----4-:R-:W-:Y:S01]  /*05f0*/  UIADD3 UR8, UP2, UPT, UR20, UR8, URZ ;  /* 0x0000000814087290 */ /* 0x010fe2000ff5e0ff */
[C---:B------:R-:W-:Y:S01]  /*0600*/  IMAD R19, R7.reuse, UR7, RZ ;  /* 0x0000000707137c24 */ /* 0x040fe2000f8e02ff */
[----:B------:R-:W-:Y:S01]  /*0610*/  ULEA UR21, UP1, UR22, UR12, 0x1 ;  /* 0x0000000c16157291 */ /* 0x000fe2000f8208ff */
[----:B0-----:R-:W-:Y:S01]  /*0620*/  IMAD.WIDE.U32 R8, R7, UR34, R28 ;  /* 0x0000002207087c25 */ /* 0x001fe2000f8e001c */
[----:B------:R-:W-:-:S02]  /*0630*/  ULEA.HI.X UR16, UR16, UR23, UR28, 0x7, UP0 ;  /* 0x0000001710107291 */ /* 0x000fc400080f3c1c */
[----:B------:R-:W-:Y:S02]  /*0640*/  USHF.L.U32 UR12, UR26, 0x1, URZ ;  /* 0x000000011a0c7899 */ /* 0x000fe400080006ff */
[----:B------:R-:W-:Y:S01]  /*0650*/  ULEA.HI.X UR16, UR22, UR13, UR16, 0x1, UP1 ;  /* 0x0000000d16107291 */ /* 0x000fe200088f0c10 */
[----:B------:R-:W-:Y:S01]  /*0660*/  IADD3 R9, PT, PT, R9, R19, RZ ;  /* 0x0000001309097210 */ /* 0x000fe20007ffe0ff */
[----:B------:R-:W-:Y:S01]  /*0670*/  UIADD3.X UR9, UPT, UPT, UR17, UR9, URZ, UP2, !UPT ;  /* 0x0000000911097290 */ /* 0x000fe200097fe4ff */
[----:B------:R-:W-:Y:S01]  /*0680*/  LEA R20, P0, R8, UR21, 0x2 ;  /* 0x0000001508147c11 */ /* 0x000fe2000f8010ff */
[----:B------:R-:W-:Y:S01]  /*0690*/  USHF.L.U64.HI UR13, UR26, 0x1, UR27 ;  /* 0x000000011a0d7899 */ /* 0x000fe2000801021b */
[----:B-1----:R-:W-:Y:S01]  /*06a0*/  LEA R12, P1, R10, UR8, 0x1 ;  /* 0x000000080a0c7c11 */ /* 0x002fe2000f8208ff */
[----:B------:R-:W-:Y:S01]  /*06b0*/  UIADD3 UR12, UP0, UPT, UR12, UR14, URZ ;  /* 0x0000000e0c0c7290 */ /* 0x000fe2000ff1e0ff */
[----:B------:R-:W-:Y:S01]  /*06c0*/  IADD3 R5, PT, PT, R5, -0x1, RZ ;  /* 0xffffffff05057810 */ /* 0x000fe20007ffe0ff */
[----:B------:R-:W-:Y:S01]  /*06d0*/  USHF.L.U32 UR20, UR34, 0x2, URZ ;  /* 0x0000000222147899 */ /* 0x000fe200080006ff */
[----:B------:R-:W-:Y:S01]  /*06e0*/  LEA.HI.X R21, R8, UR16, R9, 0x2, P0 ;  /* 0x0000001008157c11 */ /* 0x000fe200080f1409 */
[----:B------:R-:W-:Y:S01]  /*06f0*/  UIADD3.X UR13, UPT, UPT, UR13, UR15, URZ, UP0, !UPT ;  /* 0x0000000f0d0d7290 */ /* 0x000fe200087fe4ff */
[----:B------:R-:W-:Y:S01]  /*0700*/  LEA.HI.X R13, R10, UR9, R11, 0x1, P1 ;  /* 0x000000090a0d7c11 */ /* 0x000fe200088f0c0b */
[----:B------:R-:W-:Y:S01]  /*0710*/  USHF.L.U64.HI UR7, UR34, 0x2, UR7 ;  /* 0x0000000222077899 */ /* 0x000fe20008010207 */
[----:B------:R-:W-:Y:S01]  /*0720*/  LOP3.LUT R8, R5, 0x1f, RZ, 0xc0, !PT ;  /* 0x0000001f05087812 */ /* 0x000fe200078ec0ff */
[----:B------:R-:W-:Y:S01]  /*0730*/  UIMAD UR19, UR19, 0x5, URZ ;  /* 0x00000005131378a4 */ /* 0x000fe2000f8e02ff */
[----:B------:R-:W-:Y:S01]  /*0740*/  MOV R9, RZ ;  /* 0x000000ff00097202 */ /* 0x000fe20000000f00 */
[----:B------:R-:W4:Y:S01]  /*0750*/  LDG.E R32, desc[UR24][R20.64] ;  /* 0x0000001814207981 */ /* 0x000f22000c1e1900 */
[----:B------:R-:W-:Y:S01]  /*0760*/  IADD3 R16, P1, PT, R16, UR12, RZ ;  /* 0x0000000c10107c10 */ /* 0x000fe2000ff3e0ff */
[----:B------:R-:W0:Y:S01]  /*0770*/  LDCU.64 UR22, c[0x0][0x3a0] ;  /* 0x00007400ff1677ac */ /* 0x000e220008000a00 */
[----:B------:R-:W-:-:S02]  /*0780*/  IMAD.WIDE.U32 R10, R7, UR26, R8 ;  /* 0x0000001a070a7c25 */ /* 0x000fc4000f8e0008 */
[----:B------:R-:W-:Y:S02]  /*0790*/  IADD3.X R17, PT, PT, R6, UR13, RZ, P1, !PT ;  /* 0x0000000d06117c10 */ /* 0x000fe40008ffe4ff */
[----:B-----5:R-:W-:Y:S02]  /*07a0*/  IADD3 R24, P1, PT, R24, UR32, RZ ;  /* 0x0000002018187c10 */ /* 0x020fe4000ff3e0ff */
[----:B------:R-:W-:Y:S02]  /*07b0*/  IADD3 R22, P2, PT, R20, UR20, RZ ;  /* 0x0000001414167c10 */ /* 0x000fe4000ff5e0ff */
[----:B------:R-:W-:Y:S02]  /*07c0*/  MOV R9, UR26 ;  /* 0x0000001a00097c02 */ /* 0x000fe40008000f00 */
[----:B------:R-:W-:Y:S02]  /*07d0*/  IADD3 R11, PT, PT, R15, R11, RZ ;  /* 0x0000000b0f0b7210 */ /* 0x000fe40007ffe0ff */
[----:B------:R-:W-:-:S02]  /*07e0*/  IADD3.X R25, PT, PT, R25, UR33, RZ, P1, !PT ;  /* 0x0000002119197c10 */ /* 0x000fc40008ffe4ff */
[----:B------:R-:W-:Y:S01]  /*07f0*/  IADD3.X R23, PT, PT, R21, UR7, RZ, P2, !PT ;  /* 0x0000000715177c10 */ /* 0x000fe200097fe4ff */
[----:B------:R-:W-:Y:S01]  /*0800*/  IMAD.WIDE.U32 R14, R9, 0x5, R10 ;  /* 0x00000005090e7825 */ /* 0x000fe200078e000a */
[----:B------:R-:W-:Y:S01]  /*0810*/  IADD3 R5, P0, PT, R10, UR32, RZ ;  /* 0x000000200a057c10 */ /* 0x000fe2000ff1e0ff */
[----:B------:R-:W5:Y:S01]  /*0820*/  LDG.E R31, desc[UR24][R24.64] ;  /* 0x00000018181f7981 */ /* 0x000f62000c1e1900 */
[----:B------:R-:W-:Y:S02]  /*0830*/  IADD3 R26, P1, PT, R16, UR32, RZ ;  /* 0x00000020101a7c10 */ /* 0x000fe4000ff3e0ff */
[----:B------:R-:W-:Y:S01]  /*0840*/  IADD3 R36, P2, PT, R22, UR20, RZ ;  /* 0x0000001416247c10 */ /* 0x000fe2000ff5e0ff */
[----:B------:R1:W4:Y:S01]  /*0850*/  LDG.E R21, desc[UR24][R16.64] ;  /* 0x0000001810157981 */ /* 0x000322000c1e1900 */
[----:B------:R-:W-:Y:S02]  /*0860*/  IADD3.X R27, PT, PT, R17, UR33, RZ, P1, !PT ;  /* 0x00000021111b7c10 */ /* 0x000fe40008ffe4ff */
[----:B------:R-:W-:Y:S01]  /*0870*/  IADD3.X R37, PT, PT, R23, UR7, RZ, P2, !PT ;  /* 0x0000000717257c10 */ /* 0x000fe200097fe4ff */
[----:B------:R-:W4:Y:S01]  /*0880*/  LDG.E R18, desc[UR24][R22.64] ;  /* 0x0000001816127981 */ /* 0x000f22000c1e1900 */
[----:B------:R-:W-:-:S02]  /*0890*/  IADD3.X R6, PT, PT, R11, UR33, RZ, P0, !PT ;  /* 0x000000210b067c10 */ /* 0x000fc400087fe4ff */
[----:B------:R-:W-:Y:S01]  /*08a0*/  IADD3 R40, P2, PT, R36, UR20, RZ ;  /* 0x0000001424287c10 */ /* 0x000fe2000ff5e0ff */
[----:B------:R-:W4:Y:S01]  /*08b0*/  LDG.E R10, desc[UR24][R26.64] ;  /* 0x000000181a0a7981 */ /* 0x000f22000c1e1900 */
[----:B------:R-:W-:Y:S02]  /*08c0*/  IADD3 R9, PT, PT, R15, UR19, RZ ;  /* 0x000000130f097c10 */ /* 0x000fe4000fffe0ff */
[----:B-1----:R-:W-:Y:S01]  /*08d0*/  IADD3 R16, P1, PT, R16, UR30, RZ ;  /* 0x0000001e10107c10 */ /* 0x002fe2000ff3e0ff */
[----:B------:R-:W4:Y:S01]  /*08e0*/  LDG.E R25, desc[UR24][R36.64] ;  /* 0x0000001824197981 */ /* 0x000f22000c1e1900 */
[----:B------:R-:W-:Y:S02]  /*08f0*/  SHF.L.U64.HI R15, R5, 0x2, R6 ;  /* 0x00000002050f7819 */ /* 0x000fe40000010206 */
[----:B------:R-:W-:Y:S02]  /*0900*/  SHF.L.U32 R38, R14, 0x2, RZ ;  /* 0x000000020e267819 */ /* 0x000fe400000006ff */
[----:B------:R-:W-:-:S02]  /*0910*/  IADD3.X R17, PT, PT, R17, UR31, RZ, P1, !PT ;  /* 0x0000001f11117c10 */ /* 0x000fc40008ffe4ff */
[----:B------:R-:W-:Y:S02]  /*0920*/  IADD3.X R41, PT, PT, R37, UR7, RZ, P2, !PT ;  /* 0x0000000725297c10 */ /* 0x000fe400097fe4ff */
[----:B------:R-:W-:Y:S01]  /*0930*/  SHF.L.U64.HI R14, R14, 0x2, R9 ;  /* 0x000000020e0e7819 */ /* 0x000fe20000010209 */
[----:B------:R1:W4:Y:S01]  /*0940*/  LDG.E R22, desc[UR24][R16.64] ;  /* 0x0000001810167981 */ /* 0x000322000c1e1900 */
[----:B------:R-:W-:Y:S02]  /*0950*/  IADD3 R42, P1, PT, R16, UR32, RZ ;  /* 0x00000020102a7c10 */ /* 0x000fe4000ff3e0ff */
[----:B------:R-:W-:Y:S01]  /*0960*/  SHF.L.U32 R5, R5, 0x2, RZ ;  /* 0x0000000205057819 */ /* 0x000fe200000006ff */
[----:B------:R0:W4:Y:S01]  /*0970*/  LDG.E R23, desc[UR24][R40.64] ;  /* 0x0000001828177981 */ /* 0x000122000c1e1900 */
[----:B------:R-:W-:Y:S02]  /*0980*/  IADD3.X R43, PT, PT, R17, UR33, RZ, P1, !PT ;  /* 0x00000021112b7c10 */ /* 0x000fe40008ffe4ff */
[----:B-1----:R-:W-:-:S03]  /*0990*/  IADD3 R16, P1, PT, R5, UR12, RZ ;  /* 0x0000000c05107c10 */ /* 0x002fc6000ff3e0ff */
[----:B------:R1:W4:Y:S01]  /*09a0*/  LDG.E R24, desc[UR24][R42.64] ;  /* 0x000000182a187981 */ /* 0x000322000c1e1900 */
[----:B0-----:R-:W-:-:S04]  /*09b0*/  IADD3 R40, P0, PT, R5, UR14, RZ ;  /* 0x0000000e05287c10 */ /* 0x001fc8000ff1e0ff */
[C---:B------:R-:W-:Y:S02]  /*09c0*/  IADD3.X R41, PT, PT, R15.reuse, UR15, RZ, P0, !PT ;  /* 0x0000000f0f297c10 */ /* 0x040fe400087fe4ff */
[----:B------:R-:W-:-:S03]  /*09d0*/  IADD3.X R17, PT, PT, R15, UR13, RZ, P1, !PT ;  /* 0x0000000d0f117c10 */ /* 0x000fc60008ffe4ff */
[----:B------:R0:W4:Y:S04]  /*09e0*/  LDG.E R33, desc[UR24][R40.64] ;  /* 0x0000001828217981 */ /* 0x000128000c1e1900 */
[----:B------:R0:W4:Y:S01]  /*09f0*/  LDG.E R15, desc[UR24][R16.64] ;  /* 0x00000018100f7981 */ /* 0x000122000c1e1900 */
[----:B--2---:R-:W-:Y:S02]  /*0a00*/  SHF.L.U32 R34, R4, 0x10, RZ ;  /* 0x0000001004227819 */ /* 0x004fe400000006ff */
[C---:B---3--:R-:W-:Y:S02]  /*0a10*/  SHF.L.U32 R44, R2.reuse, 0x10, RZ ;  /* 0x00000010022c7819 */ /* 0x048fe400000006ff */
[----:B------:R-:W-:Y:S01]  /*0a20*/  PRMT R6, R2, 0x7632, R6 ;  /* 0x0000763202067816 */ /* 0x000fe20000000006 */
[----:B------:R-:W-:-:S02]  /*0a30*/  FMUL R9, R34, 0.044714998453855514526 ;  /* 0x3d37271322097820 */ /* 0x000fc40000400000 */
[C---:B------:R-:W-:Y:S01]  /*0a40*/  FMUL R11, R44.reuse, 0.044714998453855514526 ;  /* 0x3d3727132c0b7820 */ /* 0x040fe20000400000 */
[----:B------:R-:W-:Y:S01]  /*0a50*/  FMUL R30, R44, 0.79788458347320556641 ;  /* 0x3f4c422a2c1e7820 */ /* 0x000fe20000400000 */
[----:B------:R-:W-:Y:S02]  /*0a60*/  SHF.L.U32 R6, R6, 0x10, RZ ;  /* 0x0000001006067819 */ /* 0x000fe400000006ff */
[----:B------:R-:W-:Y:S01]  /*0a70*/  FFMA R11, R44, R11, 1 ;  /* 0x3f8000002c0b7423 */ /* 0x000fe2000000000b */
[C---:B------:R-:W-:Y:S01]  /*0a80*/  FMUL R20, R34.reuse, 0.79788458347320556641 ;  /* 0x3f4c422a22147820 */ /* 0x040fe20000400000 */
[----:B------:R-:W-:Y:S01]  /*0a90*/  FFMA R9, R34, R9, 1 ;  /* 0x3f80000022097423 */ /* 0x000fe20000000009 */
[----:B------:R-:W-:Y:S01]  /*0aa0*/  FMUL R5, R44, 0.035677410662174224854 ;  /* 0x3d12227a2c057820 */ /* 0x000fe20000400000 */
[----:B------:R-:W-:Y:S01]  /*0ab0*/  FMUL R30, R30, R11 ;  /* 0x0000000b1e1e7220 */ /* 0x000fe20000400000 */
[----:B------:R-:W-:Y:S01]  /*0ac0*/  FMUL R11, R6, 0.044714998453855514526 ;  /* 0x3d372713060b7820 */ /* 0x000fe20000400000 */
[----:B------:R-:W-:Y:S01]  /*0ad0*/  FMUL R20, R20, R9 ;  /* 0x0000000914147220 */ /* 0x000fe20000400000 */
[----:B------:R-:W-:Y:S01]  /*0ae0*/  FFMA R9, R44, R5, 0.79788458347320556641 ;  /* 0x3f4c422a2c097423 */ /* 0x000fe20000000005 */
[----:B------:R-:W-:Y:S01]  /*0af0*/  FMUL R5, |R30|, 2.8853900432586669922 ;  /* 0x4038aa3b1e057820 */ /* 0x000fe20000400200 */
[C---:B------:R-:W-:Y:S01]  /*0b00*/  FMUL R35, R6.reuse, 0.79788458347320556641 ;  /* 0x3f4c422a06237820 */ /* 0x040fe20000400000 */
[----:B------:R-:W-:Y:S01]  /*0b10*/  FFMA R2, R6, R11, 1 ;  /* 0x3f80000006027423 */ /* 0x000fe2000000000b */
[----:B------:R-:W-:Y:S01]  /*0b20*/  FMUL R26, R44, R9 ;  /* 0x000000092c1a7220 */ /* 0x000fe20000400000 */
[----:B------:R2:W3:Y:S02]  /*0b30*/  MUFU.EX2 R39, R5 ;  /* 0x0000000500277308 */ /* 0x0004e40000000800 */
[----:B------:R-:W-:Y:S01]  /*0b40*/  FMUL R35, R35, R2 ;  /* 0x0000000223237220 */ /* 0x000fe20000400000 */
[----:B-1----:R-:W-:Y:S01]  /*0b50*/  FMUL R42, |R26|, 2.8853900432586669922 ;  /* 0x4038aa3b1a2a7820 */ /* 0x002fe20000400200 */
[----:B------:R-:W-:Y:S01]  /*0b60*/  FMUL R9, R6, 0.035677410662174224854 ;  /* 0x3d12227a06097820 */ /* 0x000fe20000400000 */
[----:B------:R-:W-:-:S02]  /*0b70*/  HFMA2 R2, -RZ, RZ, 1.125, -9232 ;  /* 0x3c80f082ff027431 */ /* 0x000fc400000001ff */
[----:B------:R-:W-:Y:S01]  /*0b80*/  FMUL R27, |R35|, 2.8853900432586669922 ;  /* 0x4038aa3b231b7820 */ /* 0x000fe20000400200 */
[----:B------:R-:W-:Y:S01]  /*0b90*/  FFMA R9, R6, R9, 0.79788458347320556641 ;  /* 0x3f4c422a06097423 */ /* 0x000fe20000000009 */
[----:B------:R-:W1:Y:S01]  /*0ba0*/  MUFU.EX2 R42, R42 ;  /* 0x0000002a002a7308 */ /* 0x000e620000000800 */
[----:B--2---:R-:W-:Y:S02]  /*0bb0*/  FMUL R5, R30, R30 ;  /* 0x0000001e1e057220 */ /* 0x004fe40000400000 */
[----:B------:R-:W-:Y:S01]  /*0bc0*/  FMUL R36, R6, R9 ;  /* 0x0000000906247220 */ /* 0x000fe20000400000 */
[----:B------:R-:W-:-:S04]  /*0bd0*/  FMUL R9, R26, R26 ;  /* 0x0000001a1a097220 */ /* 0x000fc80000400000 */
[----:B------:R-:W2:Y:S01]  /*0be0*/  MUFU.EX2 R27, R27 ;  /* 0x0000001b001b7308 */ /* 0x000ea20000000800 */
[-C--:B0-----:R-:W-:Y:S01]  /*0bf0*/  FFMA R40, R5, R2.reuse, -0.052303962409496307373 ;  /* 0xbd563cae05287423 */ /* 0x081fe20000000002 */
[----:B------:R-:W-:Y:S01]  /*0c00*/  FMUL R11, R35, R35 ;  /* 0x00000023230b7220 */ /* 0x000fe20000400000 */
[----:B------:R-:W-:Y:S01]  /*0c10*/  FFMA R46, R9, R2, -0.052303962409496307373 ;  /* 0xbd563cae092e7423 */ /* 0x000fe20000000002 */
[----:B---3--:R-:W-:Y:S01]  /*0c20*/  FADD R17, R39, 1 ;  /* 0x3f80000027117421 */ /* 0x008fe20000000000 */
[----:B------:R-:W-:Y:S01]  /*0c30*/  FFMA R40, R5, R40, 0.1331529766321182251 ;  /* 0x3e08594105287423 */ /* 0x000fe20000000028 */
[----:B------:R-:W-:Y:S01]  /*0c40*/  FFMA R16, R11, R2, -0.052303962409496307373 ;  /* 0xbd563cae0b107423 */ /* 0x000fe20000000002 */
[----:B------:R-:W-:Y:S02]  /*0c50*/  FFMA R46, R9, R46, 0.1331529766321182251 ;  /* 0x3e085941092e7423 */ /* 0x000fe4000000002e */
[----:B------:R-:W-:Y:S01]  /*0c60*/  FFMA R40, R5, R40, -0.33332768082618713379 ;  /* 0xbeaaa9ed05287423 */ /* 0x000fe20000000028 */
[----:B------:R-:W0:Y:S01]  /*0c70*/  MUFU.RCP R17, R17 ;  /* 0x0000001100117308 */ /* 0x000e220000001000 */
[----:B------:R-:W-:Y:S01]  /*0c80*/  FMUL R37, |R20|, 2.8853900432586669922 ;  /* 0x4038aa3b14257820 */ /* 0x000fe20000400200 */
[----:B------:R-:W-:Y:S01]  /*0c90*/  FFMA R16, R11, R16, 0.1331529766321182251 ;  /* 0x3e0859410b107423 */ /* 0x000fe20000000010 */
[----:B------:R-:W-:Y:S01]  /*0ca0*/  FFMA R46, R9, R46, -0.33332768082618713379 ;  /* 0xbeaaa9ed092e7423 */ /* 0x000fe2000000002e */
[C---:B------:R-:W-:Y:S01]  /*0cb0*/  FMUL R47, |R36|.reuse, 2.8853900432586669922 ;  /* 0x4038aa3b242f7820 */ /* 0x040fe20000400200 */
[----:B------:R-:W-:Y:S01]  /*0cc0*/  FFMA R39, R5, R40, RZ ;  /* 0x0000002805277223 */ /* 0x000fe200000000ff */
[----:B------:R-:W-:Y:S01]  /*0cd0*/  FMUL R5, R36, R36 ;  /* 0x0000002424057220 */ /* 0x000fe20000400000 */
[----:B-1----:R-:W-:Y:S01]  /*0ce0*/  FADD R41, R42, 1 ;  /* 0x3f8000002a297421 */ /* 0x002fe20000000000 */
[----:B--2---:R-:W-:Y:S01]  /*0cf0*/  FADD R42, R27, 1 ;  /* 0x3f8000001b2a7421 */ /* 0x004fe20000000000 */
[----:B------:R-:W-:Y:S01]  /*0d00*/  FFMA R16, R11, R16, -0.33332768082618713379 ;  /* 0xbeaaa9ed0b107423 */ /* 0x000fe20000000010 */
[----:B------:R-:W1:Y:S01]  /*0d10*/  MUFU.EX2 R37, R37 ;  /* 0x0000002500257308 */ /* 0x000e620000000800 */
[----:B------:R-:W-:Y:S01]  /*0d20*/  FFMA R9, R9, R46, RZ ;  /* 0x0000002e09097223 */ /* 0x000fe200000000ff */
[----:B------:R-:W-:Y:S01]  /*0d30*/  FFMA R40, R5, R2, -0.052303962409496307373 ;  /* 0xbd563cae05287423 */ /* 0x000fe20000000002 */
[----:B------:R-:W-:Y:S01]  /*0d40*/  FFMA R16, R11, R16, RZ ;  /* 0x000000100b107223 */ /* 0x000fe200000000ff */
[----:B------:R-:W-:-:S04]  /*0d50*/  PRMT R11, R4, 0x7632, R11 ;  /* 0x00007632040b7816 */ /* 0x000fc8000000000b */
[----:B------:R-:W-:Y:S01]  /*0d60*/  MUFU.EX2 R46, R47 ;  /* 0x0000002f002e7308 */ /* 0x000fe20000000800 */
[----:B------:R-:W-:Y:S01]  /*0d70*/  MOV R4, 0x3f800000 ;  /* 0x3f80000000047802 */ /* 0x000fe20000000f00 */
[----:B------:R-:W-:-:S06]  /*0d80*/  FFMA R40, R5, R40, 0.1331529766321182251 ;  /* 0x3e08594105287423 */ /* 0x000fcc0000000028 */
[----:B------:R-:W2:Y:S01]  /*0d90*/  MUFU.RCP R47, R42 ;  /* 0x0000002a002f7308 */ /* 0x000ea20000001000 */
[----:B------:R-:W-:Y:S01]  /*0da0*/  FFMA R48, R5, R40, -0.33332768082618713379 ;  /* 0xbeaaa9ed05307423 */ /* 0x000fe20000000028 */
[----:B------:R-:W-:Y:S01]  /*0db0*/  FSETP.GE.AND P1, PT, |R30|, 0.60000002384185791016, PT ;  /* 0x3f19999a1e00780b */ /* 0x000fe20003f26200 */
[----:B------:R-:W-:Y:S01]  /*0dc0*/  FMUL R43, R34, 0.035677410662174224854 ;  /* 0x3d12227a222b7820 */ /* 0x000fe20000400000 */
[----:B0-----:R-:W-:Y:S01]  /*0dd0*/  FFMA R40, R17, -2, R4 ;  /* 0xc000000011287823 */ /* 0x001fe20000000004 */
[----:B------:R-:W-:-:S03]  /*0de0*/  FSETP.GE.AND P0, PT, |R30|, 9.010913848876953125, PT ;  /* 0x41102cb41e00780b */ /* 0x000fc60003f06200 */
[----:B------:R-:W0:Y:S01]  /*0df0*/  MUFU.RCP R41, R41 ;  /* 0x0000002900297308 */ /* 0x000e220000001000 */
[----:B------:R-:W-:Y:S01]  /*0e00*/  SHF.L.U32 R11, R11, 0x10, RZ ;  /* 0x000000100b0b7819 */ /* 0x000fe200000006ff */
[----:B------:R-:W-:Y:S01]  /*0e10*/  FFMA R27, R34, R43, 0.79788458347320556641 ;  /* 0x3f4c422a221b7423 */ /* 0x000fe2000000002b */
[----:B------:R-:W-:Y:S01]  /*0e20*/  FSEL R43, R40, 1, !P0 ;  /* 0x3f800000282b7808 */ /* 0x000fe20004000000 */
[----:B-1----:R-:W-:Y:S01]  /*0e30*/  FADD R37, R37, 1 ;  /* 0x3f80000025257421 */ /* 0x002fe20000000000 */
[----:B------:R-:W-:Y:S01]  /*0e40*/  FSETP.GE.AND P0, PT, |R35|, 0.60000002384185791016, PT ;  /* 0x3f19999a2300780b */ /* 0x000fe20003f06200 */
[----:B------:R-:W-:Y:S01]  /*0e50*/  FMUL R40, R11, 0.044714998453855514526 ;  /* 0x3d3727130b287820 */ /* 0x000fe20000400000 */
[----:B------:R-:W-:Y:S01]  /*0e60*/  FFMA R17, R5, R48, RZ ;  /* 0x0000003005117223 */ /* 0x000fe200000000ff */
[----:B------:R-:W-:Y:S01]  /*0e70*/  FSETP.GE.AND P3, PT, |R35|, 9.010913848876953125, PT ;  /* 0x41102cb42300780b */ /* 0x000fe20003f66200 */
[----:B--2---:R-:W-:Y:S01]  /*0e80*/  FFMA R47, R47, -2, R4 ;  /* 0xc00000002f2f7823 */ /* 0x004fe20000000004 */
[----:B------:R-:W-:Y:S01]  /*0e90*/  FMUL R5, R11, 0.79788458347320556641 ;  /* 0x3f4c422a0b057820 */ /* 0x000fe20000400000 */
[--C-:B------:R-:W-:Y:S01]  /*0ea0*/  LOP3.LUT R48, R43, 0x80000000, R30.reuse, 0xb8, !PT ;  /* 0x800000002b307812 */ /* 0x100fe200078eb81e */
[----:B------:R-:W-:Y:S01]  /*0eb0*/  FFMA R40, R11, R40, 1 ;  /* 0x3f8000000b287423 */ /* 0x000fe20000000028 */
[----:B------:R-:W-:Y:S01]  /*0ec0*/  @!P1 FFMA R48, R30, R39, R30 ;  /* 0x000000271e309223 */ /* 0x000fe2000000001e */
[----:B------:R-:W-:Y:S01]  /*0ed0*/  FSETP.GE.AND P1, PT, |R26|, 0.60000002384185791016, PT ;  /* 0x3f19999a1a00780b */ /* 0x000fe20003f26200 */
[----:B------:R-:W1:Y:S01]  /*0ee0*/  MUFU.RCP R37, R37 ;  /* 0x0000002500257308 */ /* 0x000e620000001000 */
[----:B------:R-:W-:Y:S01]  /*0ef0*/  FSEL R42, R47, 1, !P3 ;  /* 0x3f8000002f2a7808 */ /* 0x000fe20005800000 */
[----:B------:R-:W-:Y:S01]  /*0f00*/  FMUL R30, R5, R40 ;  /* 0x00000028051e7220 */ /* 0x000fe20000400000 */
[----:B0-----:R-:W-:Y:S01]  /*0f10*/  FFMA R41, R41, -2, R4 ;  /* 0xc000000029297823 */ /* 0x001fe20000000004 */
[----:B------:R-:W-:Y:S01]  /*0f20*/  FMUL R5, R20, R20 ;  /* 0x0000001414057220 */ /* 0x000fe20000400000 */
[----:B------:R-:W-:Y:S01]  /*0f30*/  FMUL R27, R34, R27 ;  /* 0x0000001b221b7220 */ /* 0x000fe20000400000 */
[----:B------:R-:W-:-:S02]  /*0f40*/  FSETP.GE.AND P4, PT, |R26|, 9.010913848876953125, PT ;  /* 0x41102cb41a00780b */ /* 0x000fc40003f86200 */
[--C-:B------:R-:W-:Y:S01]  /*0f50*/  LOP3.LUT R49, R42, 0x80000000, R35.reuse, 0xb8, !PT ;  /* 0x800000002a317812 */ /* 0x100fe200078eb823 */
[----:B------:R-:W-:Y:S01]  /*0f60*/  @!P0 FFMA R49, R35, R16, R35 ;  /* 0x0000001023318223 */ /* 0x000fe20000000023 */
[----:B------:R-:W-:Y:S01]  /*0f70*/  FFMA R16, R5, R2, -0.052303962409496307373 ;  /* 0xbd563cae05107423 */ /* 0x000fe20000000002 */
[----:B------:R-:W-:Y:S01]  /*0f80*/  FMUL R39, |R27|, 2.8853900432586669922 ;  /* 0x4038aa3b1b277820 */ /* 0x000fe20000400200 */
[----:B------:R-:W-:Y:S02]  /*0f90*/  FSEL R41, R41, 1, !P4 ;  /* 0x3f80000029297808 */ /* 0x000fe40006000000 */
[----:B------:R-:W-:Y:S02]  /*0fa0*/  FFMA R16, R5, R16, 0.1331529766321182251 ;  /* 0x3e08594105107423 */ /* 0x000fe40000000010 */
[--C-:B------:R-:W-:Y:S01]  /*0fb0*/  LOP3.LUT R50, R41, 0x80000000, R26.reuse, 0xb8, !PT ;  /* 0x8000000029327812 */ /* 0x100fe200078eb81a */
[----:B------:R-:W-:Y:S01]  /*0fc0*/  @!P1 FFMA R50, R26, R9, R26 ;  /* 0x000000091a329223 */ /* 0x000fe2000000001a */
[----:B------:R-:W0:Y:S01]  /*0fd0*/  MUFU.EX2 R39, R39 ;  /* 0x0000002700277308 */ /* 0x000e220000000800 */
[----:B------:R-:W-:Y:S01]  /*0fe0*/  FSETP.GE.AND P1, PT, |R20|, 0.60000002384185791016, PT ;  /* 0x3f19999a1400780b */ /* 0x000fe20003f26200 */
[----:B------:R-:W-:Y:S01]  /*0ff0*/  FFMA R16, R5, R16, -0.33332768082618713379 ;  /* 0xbeaaa9ed05107423 */ /* 0x000fe20000000010 */
[----:B-1----:R-:W-:Y:S01]  /*1000*/  FFMA R37, R37, -2, R4 ;  /* 0xc000000025257823 */ /* 0x002fe20000000004 */
[----:B------:R-:W-:Y:S01]  /*1010*/  FADD R46, R46, 1 ;  /* 0x3f8000002e2e7421 */ /* 0x000fe20000000000 */
[----:B------:R-:W-:Y:S01]  /*1020*/  FSETP.GE.AND P0, PT, |R20|, 9.010913848876953125, PT ;  /* 0x41102cb41400780b */ /* 0x000fe20003f06200 */
[----:B------:R-:W-:Y:S01]  /*1030*/  FFMA R5, R5, R16, RZ ;  /* 0x0000001005057223 */ /* 0x000fe200000000ff */
[----:B------:R-:W-:Y:S01]  /*1040*/  FMUL R40, |R30|, 2.8853900432586669922 ;  /* 0x4038aa3b1e287820 */ /* 0x000fe20000400200 */
[----:B------:R-:W-:Y:S01]  /*1050*/  FMUL R16, R11, 0.035677410662174224854 ;  /* 0x3d12227a0b107820 */ /* 0x000fe20000400000 */
[----:B------:R1:W2:Y:S01]  /*1060*/  MUFU.RCP R43, R46 ;  /* 0x0000002e002b7308 */ /* 0x0002a20000001000 */
[----:B------:R-:W-:-:S02]  /*1070*/  FSEL R37, R37, 1, !P0 ;  /* 0x3f80000025257808 */ /* 0x000fc40004000000 */
[----:B------:R-:W-:-:S05]  /*1080*/  FFMA R16, R11, R16, 0.79788458347320556641 ;  /* 0x3f4c422a0b107423 */ /* 0x000fca0000000010 */
[----:B------:R-:W3:Y:S01]  /*1090*/  MUFU.EX2 R40, R40 ;  /* 0x0000002800287308 */ /* 0x000ee20000000800 */
[--C-:B-1----:R-:W-:Y:S01]  /*10a0*/  LOP3.LUT R46, R37, 0x80000000, R20.reuse, 0xb8, !PT ;  /* 0x80000000252e7812 */ /* 0x102fe200078eb814 */
[----:B------:R-:W-:Y:S01]  /*10b0*/  @!P1 FFMA R46, R20, R5, R20 ;  /* 0x00000005142e9223 */ /* 0x000fe20000000014 */
[----:B------:R-:W-:Y:S01]  /*10c0*/  FMUL R20, R11, R16 ;  /* 0x000000100b147220 */ /* 0x000fe20000400000 */
[----:B0-----:R-:W-:-:S03]  /*10d0*/  FADD R39, R39, 1 ;  /* 0x3f80000027277421 */ /* 0x001fc60000000000 */
[----:B------:R-:W-:Y:S01]  /*10e0*/  FMUL R37, |R20|, 2.8853900432586669922 ;  /* 0x4038aa3b14257820 */ /* 0x000fe20000400200 */
[C---:B------:R-:W-:Y:S02]  /*10f0*/  FSETP.GE.AND P4, PT, |R36|.reuse, 0.60000002384185791016, PT ;  /* 0x3f19999a2400780b */ /* 0x040fe40003f86200 */
[----:B------:R-:W0:Y:S01]  /*1100*/  MUFU.RCP R39, R39 ;  /* 0x0000002700277308 */ /* 0x000e220000001000 */
[----:B--2---:R-:W-:Y:S01]  /*1110*/  FFMA R43, R43, -2, R4 ;  /* 0xc00000002b2b7823 */ /* 0x004fe20000000004 */
[----:B------:R-:W-:Y:S01]  /*1120*/  FSETP.GE.AND P2, PT, |R36|, 9.010913848876953125, PT ;  /* 0x41102cb42400780b */ /* 0x000fe20003f46200 */
[----:B------:R-:W-:-:S05]  /*1130*/  FMUL R9, R27, R27 ;  /* 0x0000001b1b097220 */ /* 0x000fca0000400000 */
[----:B------:R-:W1:Y:S01]  /*1140*/  MUFU.EX2 R37, R37 ;  /* 0x0000002500257308 */ /* 0x000e620000000800 */
[----:B---3--:R-:W-:Y:S01]  /*1150*/  FADD R40, R40, 1 ;  /* 0x3f80000028287421 */ /* 0x008fe20000000000 */
[----:B------:R-:W-:Y:S01]  /*1160*/  FSEL R43, R43, 1, !P2 ;  /* 0x3f8000002b2b7808 */ /* 0x000fe20005000000 */
[----:B------:R-:W-:Y:S01]  /*1170*/  FFMA R26, R9, R2, -0.052303962409496307373 ;  /* 0xbd563cae091a7423 */ /* 0x000fe20000000002 */
[----:B------:R-:W-:Y:S02]  /*1180*/  IADD3 R16, P1, PT, R38, UR14, RZ ;  /* 0x0000000e26107c10 */ /* 0x000fe4000ff3e0ff */
[--C-:B------:R-:W-:Y:S02]  /*1190*/  LOP3.LUT R52, R43, 0x80000000, R36.reuse, 0xb8, !PT ;  /* 0x800000002b347812 */ /* 0x100fe400078eb824 */
[----:B------:R-:W2:Y:S01]  /*11a0*/  MUFU.RCP R35, R40 ;  /* 0x0000002800237308 */ /* 0x000ea20000001000 */
[----:B------:R-:W-:Y:S01]  /*11b0*/  ISETP.NE.U32.AND P0, PT, RZ, UR22, PT ;  /* 0x00000016ff007c0c */ /* 0x000fe2000bf05070 */
[----:B------:R-:W-:Y:S01]  /*11c0*/  @!P4 FFMA R52, R36, R17, R36 ;  /* 0x000000112434c223 */ /* 0x000fe20000000024 */
[----:B------:R-:W-:Y:S01]  /*11d0*/  IADD3.X R17, PT, PT, R14, UR15, RZ, P1, !PT ;  /* 0x0000000f0e117c10 */ /* 0x000fe20008ffe4ff */
[----:B------:R-:W-:Y:S01]  /*11e0*/  FFMA R26, R9, R26, 0.1331529766321182251 ;  /* 0x3e085941091a7423 */ /* 0x000fe2000000001a */
[----:B------:R-:W-:-:S02]  /*11f0*/  FSETP.GE.AND P1, PT, |R27|, 0.60000002384185791016, PT ;  /* 0x3f19999a1b00780b */ /* 0x000fc40003f26200 */
[----:B------:R-:W-:Y:S01]  /*1200*/  ISETP.NE.AND.EX P0, PT, RZ, UR23, PT, P0 ;  /* 0x00000017ff007c0c */ /* 0x000fe2000bf05300 */
[--C-:B0-----:R-:W-:Y:S01]  /*1210*/  FFMA R39, R39, -2, R4.reuse ;  /* 0xc000000027277823 */ /* 0x101fe20000000004 */
[----:B------:R-:W-:Y:S01]  /*1220*/  FFMA R26, R9, R26, -0.33332768082618713379 ;  /* 0xbeaaa9ed091a7423 */ /* 0x000fe2000000001a */
[----:B------:R-:W-:Y:S01]  /*1230*/  FSETP.GE.AND P2, PT, |R27|, 9.010913848876953125, PT ;  /* 0x41102cb41b00780b */ /* 0x000fe20003f46200 */
[----:B-1----:R-:W-:Y:S01]  /*1240*/  FADD R47, R37, 1 ;  /* 0x3f800000252f7421 */ /* 0x002fe20000000000 */
[----:B------:R-:W-:Y:S01]  /*1250*/  FMUL R5, R30, R30 ;  /* 0x0000001e1e057220 */ /* 0x000fe20000400000 */
[----:B------:R-:W-:Y:S01]  /*1260*/  FFMA R26, R9, R26, RZ ;  /* 0x0000001a091a7223 */ /* 0x000fe200000000ff */
[----:B------:R-:W-:Y:S02]  /*1270*/  FSEL R54, R39, 1, !P2 ;  /* 0x3f80000027367808 */ /* 0x000fe40005000000 */
[----:B------:R-:W-:Y:S01]  /*1280*/  FFMA R36, R5, R2, -0.052303962409496307373 ;  /* 0xbd563cae05247423 */ /* 0x000fe20000000002 */
[----:B------:R-:W0:Y:S01]  /*1290*/  MUFU.RCP R47, R47 ;  /* 0x0000002f002f7308 */ /* 0x000e220000001000 */
[--C-:B------:R-:W-:Y:S01]  /*12a0*/  LOP3.LUT R54, R54, 0x80000000, R27.reuse, 0xb8, !PT ;  /* 0x8000000036367812 */ /* 0x100fe200078eb81b */
[----:B--2---:R-:W-:Y:S01]  /*12b0*/  FFMA R35, R35, -2, R4 ;  /* 0xc000000023237823 */ /* 0x004fe20000000004 */
[----:B------:R-:W-:Y:S01]  /*12c0*/  @!P1 FFMA R54, R27, R26, R27 ;  /* 0x0000001a1b369223 */ /* 0x000fe2000000001b */
[C---:B------:R-:W-:Y:S01]  /*12d0*/  FFMA R36, R5.reuse, R36, 0.1331529766321182251 ;  /* 0x3e08594105247423 */ /* 0x040fe20000000024 */
[----:B------:R-:W-:Y:S01]  /*12e0*/  FSETP.GE.AND P3, PT, |R30|, 9.010913848876953125, PT ;  /* 0x41102cb41e00780b */ /* 0x000fe20003f66200 */
[----:B------:R-:W1:Y:S01]  /*12f0*/  @P0 LDC.64 R26, c[0x0][0x3a0] ;  /* 0x0000e800ff1a0b82 */ /* 0x000e620000000a00 */
[----:B------:R-:W-:Y:S01]  /*1300*/  IADD3 R40, P1, PT, R16, UR32, RZ ;  /* 0x0000002010287c10 */ /* 0x000fe2000ff3e0ff */
[----:B------:R-:W-:Y:S01]  /*1310*/  FFMA R36, R5, R36, -0.33332768082618713379 ;  /* 0xbeaaa9ed05247423 */ /* 0x000fe20000000024 */
[----:B------:R-:W-:-:S02]  /*1320*/  FSEL R9, R35, 1, !P3 ;  /* 0x3f80000023097808 */ /* 0x000fc40005800000 */
[----:B------:R-:W-:Y:S01]  /*1330*/  IADD3 R38, P3, PT, R38, UR12, RZ ;  /* 0x0000000c26267c10 */ /* 0x000fe2000ff7e0ff */
[----:B------:R-:W-:Y:S01]  /*1340*/  FFMA R5, R5, R36, RZ ;  /* 0x0000002405057223 */ /* 0x000fe200000000ff */
[----:B------:R-:W-:Y:S01]  /*1350*/  IADD3.X R41, PT, PT, R17, UR33, RZ, P1, !PT ;  /* 0x0000002111297c10 */ /* 0x000fe20008ffe4ff */
[----:B------:R-:W2:Y:S01]  /*1360*/  LDG.E R35, desc[UR24][R16.64] ;  /* 0x0000001810237981 */ /* 0x000ea2000c1e1900 */
[----:B------:R-:W-:Y:S02]  /*1370*/  IADD3.X R39, PT, PT, R14, UR13, RZ, P3, !PT ;  /* 0x0000000d0e277c10 */ /* 0x000fe40009ffe4ff */
[----:B------:R-:W-:Y:S01]  /*1380*/  IADD3 R36, P1, PT, R38, UR32, RZ ;  /* 0x0000002026247c10 */ /* 0x000fe2000ff3e0ff */
[----:B0-----:R-:W-:-:S03]  /*1390*/  FFMA R47, R47, -2, R4 ;  /* 0xc00000002f2f7823 */ /* 0x001fc60000000004 */
[----:B------:R-:W-:Y:S02]  /*13a0*/  IADD3.X R37, PT, PT, R39, UR33, RZ, P1, !PT ;  /* 0x0000002127257c10 */ /* 0x000fe40008ffe4ff */
[----:B------:R-:W-:Y:S01]  /*13b0*/  FSETP.GE.AND P1, PT, |R20|, 9.010913848876953125, PT ;  /* 0x41102cb41400780b */ /* 0x000fe20003f26200 */
[----:B------:R0:W3:Y:S03]  /*13c0*/  LDG.E R16, desc[UR24][R38.64] ;  /* 0x0000001826107981 */ /* 0x0000e6000c1e1900 */
[----:B------:R-:W-:Y:S01]  /*13d0*/  FSEL R47, R47, 1, !P1 ;  /* 0x3f8000002f2f7808 */ /* 0x000fe20004800000 */
[----:B------:R-:W3:Y:S03]  /*13e0*/  LDG.E R17, desc[UR24][R36.64] ;  /* 0x0000001824117981 */ /* 0x000ee6000c1e1900 */
[----:B0-----:R-:W-:-:S02]  /*13f0*/  LOP3.LUT R38, R47, 0x80000000, R20, 0xb8, !PT ;  /* 0x800000002f267812 */ /* 0x001fc400078eb814 */
[----:B-1----:R-:W2:Y:S01]  /*1400*/  @P0 LDG.E R47, desc[UR24][R26.64] ;  /* 0x000000181a2f0981 */ /* 0x002ea2000c1e1900 */
[----:B------:R-:W-:Y:S02]  /*1410*/  FSETP.GE.AND P2, PT, |R30|, 0.60000002384185791016, PT ;  /* 0x3f19999a1e00780b */ /* 0x000fe40003f46200 */
[----:B------:R-:W-:-:S11]  /*1420*/  LOP3.LUT R9, R9, 0x80000000, R30, 0xb8, !PT ;  /* 0x8000000009097812 */ /* 0x000fd600078eb81e */
[----:B------:R-:W-:Y:S01]  /*1430*/  @!P2 FFMA R9, R30, R5, R30 ;  /* 0x000000051e09a223 */ /* 0x000fe2000000001e */
[----:B------:R-:W-:Y:S01]  /*1440*/  FMUL R5, R20, R20 ;  /* 0x0000001414057220 */ /* 0x000fe20000400000 */
[----:B------:R-:W-:Y:S01]  /*1450*/  IADD3 R42, P2, PT, R40, UR32, RZ ;  /* 0x00000020282a7c10 */ /* 0x000fe2000ff5e0ff */
[----:B------:R-:W-:Y:S01]  /*1460*/  FMUL R39, R44, 0.10703222453594207764 ;  /* 0x3ddb33b62c277820 */ /* 0x000fe20000400000 */
[----:B------:R0:W3:Y:S01]  /*1470*/  LDG.E R30, desc[UR24][R40.64] ;  /* 0x00000018281e7981 */ /* 0x0000e2000c1e1900 */
[----:B------:R-:W-:Y:S01]  /*1480*/  FFMA R14, R5, R2, -0.052303962409496307373 ;  /* 0xbd563cae050e7423 */ /* 0x000fe20000000002 */
[----:B------:R-:W-:Y:S02]  /*1490*/  IADD3.X R43, PT, PT, R41, UR33, RZ, P2, !PT ;  /* 0x00000021292b7c10 */ /* 0x000fe400097fe4ff */
[----:B------:R-:W-:Y:S01]  /*14a0*/  FSETP.GE.AND P2, PT, |R20|, 0.60000002384185791016, PT ;  /* 0x3f19999a1400780b */ /* 0x000fe20003f46200 */
[----:B------:R-:W-:-:S04]  /*14b0*/  FFMA R14, R5, R14, 0.1331529766321182251 ;  /* 0x3e085941050e7423 */ /* 0x000fc8000000000e */
[C---:B------:R-:W-:Y:S01]  /*14c0*/  FFMA R56, R5.reuse, R14, -0.33332768082618713379 ;  /* 0xbeaaa9ed05387423 */ /* 0x040fe2000000000e */
[----:B0-----:R-:W-:Y:S01]  /*14d0*/  IADD3 R40, P1, PT, R36, UR32, RZ ;  /* 0x0000002024287c10 */ /* 0x001fe2000ff3e0ff */
[----:B------:R0:W3:Y:S02]  /*14e0*/  LDG.E R14, desc[UR24][R42.64] ;  /* 0x000000182a0e7981 */ /* 0x0000e4000c1e1900 */
[----:B------:R-:W-:-:S04]  /*14f0*/  FFMA R5, R5, R56, RZ ;  /* 0x0000003805057223 */ /* 0x000fc800000000ff */
[----:B------:R-:W-:Y:S01]  /*1500*/  @!P2 FFMA R38, R20, R5, R20 ;  /* 0x000000051426a223 */ /* 0x000fe20000000014 */
[----:B------:R-:W-:Y:S02]  /*1510*/  HFMA2 R5, -RZ, RZ, 1.75, 0 ;  /* 0x3f000000ff057431 */ /* 0x000fe400000001ff */
[----:B0-----:R-:W-:Y:S01]  /*1520*/  FFMA R43, R44, R39, 0.79788458347320556641 ;  /* 0x3f4c422a2c2b7423 */ /* 0x001fe20000000027 */
[----:B------:R-:W-:Y:S01]  /*1530*/  FFMA R42, -R48, R48, 1 ;  /* 0x3f800000302a7423 */ /* 0x000fe20000000130 */
[----:B------:R-:W-:Y:S01]  /*1540*/  SHF.L.U32 R39, R45, 0x10, RZ ;  /* 0x000000102d277819 */ /* 0x000fe200000006ff */
[----:B------:R-:W-:Y:S01]  /*1550*/  FMUL R26, R44, 0.5 ;  /* 0x3f0000002c1a7820 */ /* 0x000fe20000400000 */
[----:B------:R-:W-:Y:S01]  /*1560*/  IADD3.X R41, PT, PT, R37, UR33, RZ, P1, !PT ;  /* 0x0000002125297c10 */ /* 0x000fe20008ffe4ff */
[----:B------:R-:W-:Y:S01]  /*1570*/  FMUL R43, R42, R43 ;  /* 0x0000002b2a2b7220 */ /* 0x000fe20000400000 */
[----:B------:R-:W-:Y:S01]  /*1580*/  FFMA R37, R50, R5, 0.5 ;  /* 0x3f00000032257423 */ /* 0x000fe20000000005 */
[----:B------:R-:W-:-:S02]  /*1590*/  FMUL R42, R39, 0.044714998453855514526 ;  /* 0x3d372713272a7820 */ /* 0x000fc40000400000 */
[----:B------:R-:W-:Y:S01]  /*15a0*/  FMUL R26, R26, R43 ;  /* 0x0000002b1a1a7220 */ /* 0x000fe20000400000 */
[C---:B------:R-:W-:Y:S01]  /*15b0*/  FMUL R43, R39.reuse, 0.79788458347320556641 ;  /* 0x3f4c422a272b7820 */ /* 0x040fe20000400000 */
[----:B------:R-:W-:Y:S01]  /*15c0*/  FMUL R36, R44, R37 ;  /* 0x000000252c247220 */ /* 0x000fe20000400000 */
[----:B------:R-:W-:Y:S01]  /*15d0*/  FFMA R44, R39, R42, 1 ;  /* 0x3f800000272c7423 */ /* 0x000fe2000000002a */
[----:B------:R0:W3:Y:S01]  /*15e0*/  LDG.E R20, desc[UR24][R40.64] ;  /* 0x0000001828147981 */ /* 0x0000e2000c1e1900 */
[----:B------:R-:W-:Y:S01]  /*15f0*/  FADD R27, R48, 1 ;  /* 0x3f800000301b7421 */ /* 0x000fe20000000000 */
[----:B------:R-:W-:-:S03]  /*1600*/  FMUL R37, R6, 0.10703222453594207764 ;  /* 0x3ddb33b606257820 */ /* 0x000fc60000400000 */
[----:B------:R-:W-:Y:S01]  /*1610*/  FFMA R42, R27, 0.5, R26 ;  /* 0x3f0000001b2a7823 */ /* 0x000fe2000000001a */
[----:B0-----:R-:W-:Y:S01]  /*1620*/  FMUL R41, R43, R44 ;  /* 0x0000002c2b297220 */ /* 0x001fe20000400000 */
[----:B------:R-:W-:Y:S01]  /*1630*/  FFMA R27, R52, R5, 0.5 ;  /* 0x3f000000341b7423 */ /* 0x000fe20000000005 */
[C---:B------:R-:W-:Y:S02]  /*1640*/  FFMA R37, R6.reuse, R37, 0.79788458347320556641 ;  /* 0x3f4c422a06257423 */ /* 0x040fe40000000025 */
[----:B------:R-:W-:Y:S01]  /*1650*/  FMUL R40, |R41|, 2.8853900432586669922 ;  /* 0x4038aa3b29287820 */ /* 0x000fe20000400200 */
[----:B------:R-:W-:Y:S01]  /*1660*/  FFMA R26, -R49, R49, 1 ;  /* 0x3f800000311a7423 */ /* 0x000fe20000000131 */
[C---:B------:R-:W-:Y:S01]  /*1670*/  FMUL R27, R6.reuse, R27 ;  /* 0x0000001b061b7220 */ /* 0x040fe20000400000 */
[----:B------:R-:W-:Y:S02]  /*1680*/  FMUL R6, R6, 0.5 ;  /* 0x3f00000006067820 */ /* 0x000fe40000400000 */
[----:B------:R-:W-:Y:S01]  /*1690*/  FMUL R43, R26, R37 ;  /* 0x000000251a2b7220 */ /* 0x000fe20000400000 */
[----:B------:R-:W0:Y:S01]  /*16a0*/  MUFU.EX2 R40, R40 ;  /* 0x0000002800287308 */ /* 0x000e220000000800 */
[----:B------:R-:W-:-:S02]  /*16b0*/  FMUL R37, R34, 0.10703222453594207764 ;  /* 0x3ddb33b622257820 */ /* 0x000fc40000400000 */
[----:B------:R-:W-:Y:S01]  /*16c0*/  FMUL R43, R6, R43 ;  /* 0x0000002b062b7220 */ /* 0x000fe20000400000 */
[----:B------:R-:W-:Y:S01]  /*16d0*/  FFMA R6, -R46, R46, 1 ;  /* 0x3f8000002e067423 */ /* 0x000fe2000000012e */
[----:B------:R-:W-:Y:S01]  /*16e0*/  FFMA R37, R34, R37, 0.79788458347320556641 ;  /* 0x3f4c422a22257423 */ /* 0x000fe20000000025 */
[----:B------:R-:W-:Y:S01]  /*16f0*/  FADD R26, R49, 1 ;  /* 0x3f800000311a7421 */ /* 0x000fe20000000000 */
[----:B------:R-:W-:Y:S02]  /*1700*/  PRMT R45, R45, 0x7632, R45 ;  /* 0x000076322d2d7816 */ /* 0x000fe4000000002d */
[----:B------:R-:W-:Y:S01]  /*1710*/  FMUL R37, R6, R37 ;  /* 0x0000002506257220 */ /* 0x000fe20000400000 */
[----:B------:R-:W-:Y:S01]  /*1720*/  FMUL R6, R34, 0.5 ;  /* 0x3f00000022067820 */ /* 0x000fe20000400000 */
[----:B------:R-:W-:Y:S01]  /*1730*/  FFMA R43, R26, 0.5, R43 ;  /* 0x3f0000001a2b7823 */ /* 0x000fe2000000002b */
[----:B------:R-:W-:Y:S01]  /*1740*/  FFMA R49, R54, R5, 0.5 ;  /* 0x3f00000036317423 */ /* 0x000fe20000000005 */
[----:B------:R-:W-:Y:S01]  /*1750*/  FMUL R26, R11, 0.10703222453594207764 ;  /* 0x3ddb33b60b1a7820 */ /* 0x000fe20000400000 */
[----:B------:R-:W-:Y:S01]  /*1760*/  FMUL R6, R6, R37 ;  /* 0x0000002506067220 */ /* 0x000fe20000400000 */
[----:B------:R-:W-:Y:S01]  /*1770*/  SHF.L.U32 R37, R45, 0x10, RZ ;  /* 0x000000102d257819 */ /* 0x000fe200000006ff */
[----:B------:R-:W-:Y:S01]  /*1780*/  FMUL R34, R34, R49 ;  /* 0x0000003122227220 */ /* 0x000fe20000400000 */
[----:B0-----:R-:W-:Y:S01]  /*1790*/  FADD R40, R40, 1 ;  /* 0x3f80000028287421 */ /* 0x001fe20000000000 */
[----:B------:R-:W-:Y:S01]  /*17a0*/  FFMA R49, R11, R26, 0.79788458347320556641 ;  /* 0x3f4c422a0b317423 */ /* 0x000fe2000000001a */
[----:B------:R-:W-:Y:S01]  /*17b0*/  FFMA R44, R38, R5, 0.5 ;  /* 0x3f000000262c7423 */ /* 0x000fe20000000005 */
[----:B------:R-:W-:Y:S01]  /*17c0*/  FFMA R26, -R9, R9, 1 ;  /* 0x3f800000091a7423 */ /* 0x000fe20000000109 */
[----:B------:R-:W-:Y:S01]  /*17d0*/  FADD R45, R46, 1 ;  /* 0x3f8000002e2d7421 */ /* 0x000fe20000000000 */
[----:B------:R-:W-:Y:S01]  /*17e0*/  FMUL R46, R37, 0.044714998453855514526 ;  /* 0x3d372713252e7820 */ /* 0x000fe20000400000 */
[----:B------:R-:W0:Y:S01]  /*17f0*/  MUFU.RCP R51, R40 ;  /* 0x0000002800337308 */ /* 0x000e220000001000 */
[----:B------:R-:W-:Y:S01]  /*1800*/  FMUL R44, R11, R44 ;  /* 0x0000002c0b2c7220 */ /* 0x000fe20000400000 */
[----:B------:R-:W-:Y:S01]  /*1810*/  FMUL R26, R26, R49 ;  /* 0x000000311a1a7220 */ /* 0x000fe20000400000 */
[----:B------:R-:W-:Y:S01]  /*1820*/  FFMA R38, R45, 0.5, R6 ;  /* 0x3f0000002d267823 */ /* 0x000fe20000000006 */
[----:B------:R-:W-:Y:S01]  /*1830*/  FMUL R11, R11, 0.5 ;  /* 0x3f0000000b0b7820 */ /* 0x000fe20000400000 */
[C---:B------:R-:W-:Y:S01]  /*1840*/  FMUL R6, R37.reuse, 0.79788458347320556641 ;  /* 0x3f4c422a25067820 */ /* 0x040fe20000400000 */
[----:B------:R-:W-:Y:S01]  /*1850*/  FFMA R53, R37, R46, 1 ;  /* 0x3f80000025357423 */ /* 0x000fe2000000002e */
[----:B------:R-:W-:Y:S01]  /*1860*/  FMUL R49, R41, R41 ;  /* 0x0000002929317220 */ /* 0x000fe20000400000 */
[----:B------:R-:W-:-:S02]  /*1870*/  FMUL R45, R11, R26 ;  /* 0x0000001a0b2d7220 */ /* 0x000fc40000400000 */
[----:B------:R-:W-:Y:S01]  /*1880*/  FMUL R11, R6, R53 ;  /* 0x00000035060b7220 */ /* 0x000fe20000400000 */
[----:B------:R-:W-:-:S03]  /*1890*/  FFMA R6, R49, R2, -0.052303962409496307373 ;  /* 0xbd563cae31067423 */ /* 0x000fc60000000002 */
[----:B------:R-:W-:Y:S01]  /*18a0*/  FMUL R48, |R11|, 2.8853900432586669922 ;  /* 0x4038aa3b0b307820 */ /* 0x000fe20000400200 */
[----:B------:R-:W-:Y:S01]  /*18b0*/  FSETP.GE.AND P2, PT, |R41|, 0.60000002384185791016, PT ;  /* 0x3f19999a2900780b */ /* 0x000fe20003f46200 */
[----:B------:R-:W-:Y:S01]  /*18c0*/  FFMA R6, R49, R6, 0.1331529766321182251 ;  /* 0x3e08594131067423 */ /* 0x000fe20000000006 */
[----:B0-----:R-:W-:Y:S01]  /*18d0*/  FFMA R51, R51, -2, R4 ;  /* 0xc000000033337823 */ /* 0x001fe20000000004 */
[----:B------:R-:W-:Y:S02]  /*18e0*/  FSETP.GE.AND P1, PT, |R41|, 9.010913848876953125, PT ;  /* 0x41102cb42900780b */ /* 0x000fe40003f26200 */
[----:B------:R-:W0:Y:S01]  /*18f0*/  MUFU.EX2 R48, R48 ;  /* 0x0000003000307308 */ /* 0x000e220000000800 */
[----:B------:R-:W-:Y:S01]  /*1900*/  FFMA R6, R49, R6, -0.33332768082618713379 ;  /* 0xbeaaa9ed31067423 */ /* 0x000fe20000000006 */
[----:B------:R-:W-:Y:S02]  /*1910*/  FSEL R26, R51, 1, !P1 ;  /* 0x3f800000331a7808 */ /* 0x000fe40004800000 */
[----:B-----5:R-:W-:Y:S01]  /*1920*/  SHF.L.U32 R40, R31, 0x10, RZ ;  /* 0x000000101f287819 */ /* 0x020fe200000006ff */
[----:B------:R-:W-:Y:S01]  /*1930*/  FFMA R46, R49, R6, RZ ;  /* 0x00000006312e7223 */ /* 0x000fe200000000ff */
[----:B------:R-:W-:Y:S01]  /*1940*/  FADD R6, R9, 1 ;  /* 0x3f80000009067421 */ /* 0x000fe20000000000 */
[----:B------:R-:W-:-:S02]  /*1950*/  LOP3.LUT R26, R26, 0x80000000, R41, 0xb8, !PT ;  /* 0x800000001a1a7812 */ /* 0x000fc400078eb829 */
[----:B------:R-:W-:Y:S01]  /*1960*/  @!P2 FFMA R26, R41, R46, R41 ;  /* 0x0000002e291aa223 */ /* 0x000fe20000000029 */
[----:B------:R-:W-:Y:S01]  /*1970*/  FMUL R41, R40, 0.044714998453855514526 ;  /* 0x3d37271328297820 */ /* 0x000fe20000400000 */
[----:B------:R-:W-:Y:S01]  /*1980*/  FFMA R45, R6, 0.5, R45 ;  /* 0x3f000000062d7823 */ /* 0x000fe2000000002d */
[C---:B----4-:R-:W-:Y:S02]  /*1990*/  PRMT R6, R32.reuse, 0x7632, R6 ;  /* 0x0000763220067816 */ /* 0x050fe40000000006 */
[----:B------:R-:W-:Y:S01]  /*19a0*/  SHF.L.U32 R9, R32, 0x10, RZ ;  /* 0x0000001020097819 */ /* 0x000fe200000006ff */
[C---:B------:R-:W-:Y:S01]  /*19b0*/  FFMA R49, R40.reuse, R41, 1 ;  /* 0x3f80000028317423 */ /* 0x040fe20000000029 */
[----:B------:R-:W-:Y:S01]  /*19c0*/  FMUL R32, R40, 0.79788458347320556641 ;  /* 0x3f4c422a28207820 */ /* 0x000fe20000400000 */
[----:B0-----:R-:W-:Y:S01]  /*19d0*/  FADD R48, R48, 1 ;  /* 0x3f80000030307421 */ /* 0x001fe20000000000 */
[----:B------:R-:W-:Y:S02]  /*19e0*/  SHF.L.U32 R6, R6, 0x10, RZ ;  /* 0x0000001006067819 */ /* 0x000fe400000006ff */
[----:B------:R-:W-:Y:S01]  /*19f0*/  FMUL R32, R32, R49 ;  /* 0x0000003120207220 */ /* 0x000fe20000400000 */
[----:B------:R-:W0:Y:S01]  /*1a00*/  MUFU.RCP R51, R48 ;  /* 0x0000003000337308 */ /* 0x000e220000001000 */
[----:B------:R-:W-:Y:S01]  /*1a10*/  FMUL R41, R9, R34 ;  /* 0x0000002209297220 */ /* 0x000fe20000400000 */
[----:B------:R-:W-:Y:S01]  /*1a20*/  FMUL R50, R38, R9 ;  /* 0x0000000926327220 */ /* 0x000fe20000400000 */
[----:B------:R-:W-:Y:S01]  /*1a30*/  FMUL R9, R11, R11 ;  /* 0x0000000b0b097220 */ /* 0x000fe20000400000 */
[----:B------:R-:W-:Y:S01]  /*1a40*/  FMUL R49, R45, R6 ;  /* 0x000000062d317220 */ /* 0x000fe20000400000 */
[----:B------:R-:W-:Y:S01]  /*1a50*/  FMUL R45, |R32|, 2.8853900432586669922 ;  /* 0x4038aa3b202d7820 */ /* 0x000fe20000400200 */
[----:B------:R-:W-:Y:S01]  /*1a60*/  FMUL R44, R6, R44 ;  /* 0x0000002c062c7220 */ /* 0x000fe20000400000 */
[----:B------:R-:W-:-:S04]  /*1a70*/  FFMA R6, R9, R2, -0.052303962409496307373 ;  /* 0xbd563cae09067423 */ /* 0x000fc80000000002 */
[----:B------:R-:W1:Y:S01]  /*1a80*/  MUFU.EX2 R45, R45 ;  /* 0x0000002d002d7308 */ /* 0x000e620000000800 */
[----:B------:R-:W-:Y:S01]  /*1a90*/  FFMA R6, R9, R6, 0.1331529766321182251 ;  /* 0x3e08594109067423 */ /* 0x000fe20000000006 */
[----:B------:R-:W-:-:S03]  /*1aa0*/  FSETP.GE.AND P2, PT, |R11|, 0.60000002384185791016, PT ;  /* 0x3f19999a0b00780b */ /* 0x000fc60003f46200 */
[----:B------:R-:W-:Y:S01]  /*1ab0*/  FFMA R6, R9, R6, -0.33332768082618713379 ;  /* 0xbeaaa9ed09067423 */ /* 0x000fe20000000006 */
[----:B------:R-:W-:Y:S01]  /*1ac0*/  PRMT R38, R31, 0x7632, R38 ;  /* 0x000076321f267816 */ /* 0x000fe20000000026 */
[----:B0-----:R-:W-:Y:S01]  /*1ad0*/  FFMA R51, R51, -2, R4 ;  /* 0xc000000033337823 */ /* 0x001fe20000000004 */
[----:B------:R-:W-:Y:S01]  /*1ae0*/  FSETP.GE.AND P1, PT, |R11|, 9.010913848876953125, PT ;  /* 0x41102cb40b00780b */ /* 0x000fe20003f26200 */
[----:B------:R-:W-:Y:S01]  /*1af0*/  FFMA R34, R9, R6, RZ ;  /* 0x0000000609227223 */ /* 0x000fe200000000ff */
[----:B------:R-:W-:Y:S02]  /*1b00*/  SHF.L.U32 R9, R21, 0x10, RZ ;  /* 0x0000001015097819 */ /* 0x000fe400000006ff */
[----:B------:R-:W-:Y:S02]  /*1b10*/  SHF.L.U32 R38, R38, 0x10, RZ ;  /* 0x0000001026267819 */ /* 0x000fe400000006ff */
[----:B------:R-:W-:Y:S01]  /*1b20*/  FSEL R6, R51, 1, !P1 ;  /* 0x3f80000033067808 */ /* 0x000fe20004800000 */
[----:B------:R-:W-:-:S02]  /*1b30*/  FMUL R50, R50, R9 ;  /* 0x0000000932327220 */ /* 0x000fc40000400000 */
[----:B------:R-:W-:Y:S01]  /*1b40*/  FMUL R9, R38, 0.044714998453855514526 ;  /* 0x3d37271326097820 */ /* 0x000fe20000400000 */
[----:B-1----:R-:W-:Y:S01]  /*1b50*/  FADD R45, R45, 1 ;  /* 0x3f8000002d2d7421 */ /* 0x002fe20000000000 */
[--C-:B------:R-:W-:Y:S01]  /*1b60*/  LOP3.LUT R31, R6, 0x80000000, R11.reuse, 0xb8, !PT ;  /* 0x80000000061f7812 */ /* 0x100fe200078eb80b */
[----:B------:R-:W-:Y:S01]  /*1b70*/  @!P2 FFMA R31, R11, R34, R11 ;  /* 0x000000220b1fa223 */ /* 0x000fe2000000000b */
[----:B------:R-:W-:Y:S01]  /*1b80*/  PRMT R21, R21, 0x7632, R21 ;  /* 0x0000763215157816 */ /* 0x000fe20000000015 */
[C---:B------:R-:W-:Y:S01]  /*1b90*/  FMUL R11, R38.reuse, 0.79788458347320556641 ;  /* 0x3f4c422a260b7820 */ /* 0x040fe20000400000 */
[----:B------:R-:W-:Y:S01]  /*1ba0*/  FFMA R34, R38, R9, 1 ;  /* 0x3f80000026227423 */ /* 0x000fe20000000009 */
[----:B------:R-:W0:Y:S01]  /*1bb0*/  MUFU.RCP R45, R45 ;  /* 0x0000002d002d7308 */ /* 0x000e220000001000 */
[----:B------:R-:W-:Y:S02]  /*1bc0*/  SHF.L.U32 R6, R21, 0x10, RZ ;  /* 0x0000001015067819 */ /* 0x000fe400000006ff */
[----:B------:R-:W-:Y:S01]  /*1bd0*/  FMUL R21, R11, R34 ;  /* 0x000000220b157220 */ /* 0x000fe20000400000 */
[----:B------:R-:W-:-:S03]  /*1be0*/  FMUL R9, R32, R32 ;  /* 0x0000002020097220 */ /* 0x000fc60000400000 */
[----:B------:R-:W-:Y:S01]  /*1bf0*/  FMUL R46, |R21|, 2.8853900432586669922 ;  /* 0x4038aa3b152e7820 */ /* 0x000fe20000400200 */
[----:B------:R-:W-:Y:S01]  /*1c00*/  FFMA R34, R9, R2, -0.052303962409496307373 ;  /* 0xbd563cae09227423 */ /* 0x000fe20000000002 */
[----:B------:R-:W-:Y:S01]  /*1c10*/  FMUL R49, R49, R6 ;  /* 0x0000000631317220 */ /* 0x000fe20000400000 */
[----:B------:R-:W-:-:S03]  /*1c20*/  FSETP.GE.AND P2, PT, |R32|, 0.60000002384185791016, PT ;  /* 0x3f19999a2000780b */ /* 0x000fc60003f46200 */
[----:B------:R-:W1:Y:S01]  /*1c30*/  MUFU.EX2 R46, R46 ;  /* 0x0000002e002e7308 */ /* 0x000e620000000800 */
[----:B------:R-:W-:Y:S01]  /*1c40*/  FFMA R6, R9, R34, 0.1331529766321182251 ;  /* 0x3e08594109067423 */ /* 0x000fe20000000022 */
[----:B------:R-:W-:Y:S01]  /*1c50*/  FSETP.GE.AND P1, PT, |R32|, 9.010913848876953125, PT ;  /* 0x41102cb42000780b */ /* 0x000fe20003f26200 */
[----:B0-----:R-:W-:Y:S02]  /*1c60*/  FFMA R45, R45, -2, R4 ;  /* 0xc00000002d2d7823 */ /* 0x001fe40000000004 */
[----:B------:R-:W-:-:S03]  /*1c70*/  FFMA R6, R9, R6, -0.33332768082618713379 ;  /* 0xbeaaa9ed09067423 */ /* 0x000fc60000000006 */
[----:B------:R-:W-:Y:S01]  /*1c80*/  FSEL R45, R45, 1, !P1 ;  /* 0x3f8000002d2d7808 */ /* 0x000fe20004800000 */
[----:B------:R-:W-:-:S03]  /*1c90*/  FFMA R51, R9, R6, RZ ;  /* 0x0000000609337223 */ /* 0x000fc600000000ff */
[--C-:B------:R-:W-:Y:S01]  /*1ca0*/  LOP3.LUT R9, R45, 0x80000000, R32.reuse, 0xb8, !PT ;  /* 0x800000002d097812 */ /* 0x100fe200078eb820 */
[----:B------:R-:W-:Y:S01]  /*1cb0*/  @!P2 FFMA R9, R32, R51, R32 ;  /* 0x000000332009a223 */ /* 0x000fe20000000020 */
[----:B-1----:R-:W-:Y:S01]  /*1cc0*/  FADD R32, R46, 1 ;  /* 0x3f8000002e207421 */ /* 0x002fe20000000000 */
[C---:B------:R-:W-:Y:S01]  /*1cd0*/  SHF.L.U32 R11, R18.reuse, 0x10, RZ ;  /* 0x00000010120b7819 */ /* 0x040fe200000006ff */
[----:B------:R-:W-:Y:S01]  /*1ce0*/  FMUL R55, R21, R21 ;  /* 0x0000001515377220 */ /* 0x000fe20000400000 */
[----:B------:R-:W-:Y:S01]  /*1cf0*/  PRMT R18, R18, 0x7632, R18 ;  /* 0x0000763212127816 */ /* 0x000fe20000000012 */
[----:B------:R0:W1:Y:S02]  /*1d00*/  MUFU.RCP R53, R32 ;  /* 0x0000002000357308 */ /* 0x0000640000001000 */
[----:B------:R-:W-:Y:S01]  /*1d10*/  FFMA R34, R55, R2, -0.052303962409496307373 ;  /* 0xbd563cae37227423 */ /* 0x000fe20000000002 */
[----:B------:R-:W-:Y:S01]  /*1d20*/  SHF.L.U32 R18, R18, 0x10, RZ ;  /* 0x0000001012127819 */ /* 0x000fe200000006ff */
[----:B------:R-:W-:Y:S01]  /*1d30*/  FMUL R45, R11, R36 ;  /* 0x000000240b2d7220 */ /* 0x000fe20000400000 */
[----:B------:R-:W-:Y:S01]  /*1d40*/  PRMT R6, R10, 0x7632, R6 ;  /* 0x000076320a067816 */ /* 0x000fe20000000006 */
[----:B------:R-:W-:Y:S01]  /*1d50*/  FMUL R42, R42, R11 ;  /* 0x0000000b2a2a7220 */ /* 0x000fe20000400000 */
[----:B------:R-:W-:Y:S01]  /*1d60*/  FFMA R34, R55, R34, 0.1331529766321182251 ;  /* 0x3e08594137227423 */ /* 0x000fe20000000022 */
[----:B------:R-:W-:Y:S01]  /*1d70*/  SHF.L.U32 R11, R10, 0x10, RZ ;  /* 0x000000100a0b7819 */ /* 0x000fe200000006ff */
[----:B------:R-:W-:Y:S01]  /*1d80*/  FMUL R46, R18, R27 ;  /* 0x0000001b122e7220 */ /* 0x000fe20000400000 */
[----:B------:R-:W-:Y:S01]  /*1d90*/  FMUL R43, R43, R18 ;  /* 0x000000122b2b7220 */ /* 0x000fe20000400000 */
[----:B------:R-:W-:Y:S01]  /*1da0*/  SHF.L.U32 R18, R6, 0x10, RZ ;  /* 0x0000001006127819 */ /* 0x000fe200000006ff */
[----:B------:R-:W-:Y:S01]  /*1db0*/  FFMA R6, R55, R34, -0.33332768082618713379 ;  /* 0xbeaaa9ed37067423 */ /* 0x000fe20000000022 */
[----:B------:R-:W-:Y:S01]  /*1dc0*/  FMUL R52, R42, R11 ;  /* 0x0000000b2a347220 */ /* 0x000fe20000400000 */
[----:B------:R-:W-:-:S02]  /*1dd0*/  MOV R10, UR20 ;  /* 0x00000014000a7c02 */ /* 0x000fc40008000f00 */
[----:B------:R-:W-:Y:S01]  /*1de0*/  MOV R11, UR7 ;  /* 0x00000007000b7c02 */ /* 0x000fe20008000f00 */
[----:B0-----:R-:W-:Y:S01]  /*1df0*/  FFMA R32, R55, R6, RZ ;  /* 0x0000000637207223 */ /* 0x001fe200000000ff */
[----:B------:R-:W-:Y:S01]  /*1e00*/  FSETP.GE.AND P2, PT, |R21|, 0.60000002384185791016, PT ;  /* 0x3f19999a1500780b */ /* 0x000fe20003f46200 */
[----:B------:R-:W-:Y:S01]  /*1e10*/  FMUL R6, R39, 0.10703222453594207764 ;  /* 0x3ddb33b627067820 */ /* 0x000fe20000400000 */
[----:B-1----:R-:W-:Y:S01]  /*1e20*/  FFMA R53, R53, -2, R4 ;  /* 0xc000000035357823 */ /* 0x002fe20000000004 */
[----:B------:R-:W-:Y:S01]  /*1e30*/  FSETP.GE.AND P1, PT, |R21|, 9.010913848876953125, PT ;  /* 0x41102cb41500780b */ /* 0x000fe20003f26200 */
[----:B------:R-:W-:-:S04]  /*1e40*/  IMAD.WIDE.U32 R10, R7, UR34, R10 ;  /* 0x00000022070a7c25 */ /* 0x000fc8000f8e000a */
[----:B------:R-:W-:Y:S01]  /*1e50*/  FFMA R27, R39, R6, 0.79788458347320556641 ;  /* 0x3f4c422a271b7423 */ /* 0x000fe20000000006 */
[----:B------:R-:W-:Y:S01]  /*1e60*/  FMUL R51, R43, R18 ;  /* 0x000000122b337220 */ /* 0x000fe20000400000 */
[----:B------:R-:W-:Y:S01]  /*1e70*/  FFMA R6, -R26, R26, 1 ;  /* 0x3f8000001a067423 */ /* 0x000fe2000000011a */
[----:B------:R-:W-:Y:S02]  /*1e80*/  FSEL R18, R53, 1, !P1 ;  /* 0x3f80000035127808 */ /* 0x000fe40004800000 */
[----:B------:R-:W-:Y:S01]  /*1e90*/  IADD3 R48, PT, PT, R19, R11, RZ ;  /* 0x0000000b13307210 */ /* 0x000fe20007ffe0ff */
[----:B------:R-:W-:Y:S01]  /*1ea0*/  FMUL R27, R6, R27 ;  /* 0x0000001b061b7220 */ /* 0x000fe20000400000 */
[----:B------:R-:W-:Y:S02]  /*1eb0*/  IADD3 R19, P1, PT, R8, R10, RZ ;  /* 0x0000000a08137210 */ /* 0x000fe40007f3e0ff */
[--C-:B------:R-:W-:Y:S01]  /*1ec0*/  LOP3.LUT R6, R18, 0x80000000, R21.reuse, 0xb8, !PT ;  /* 0x8000000012067812 */ /* 0x100fe200078eb815 */
[----:B------:R-:W-:Y:S01]  /*1ed0*/  FMUL R18, R39, 0.5 ;  /* 0x3f00000027127820 */ /* 0x000fe20000400000 */
[----:B------:R-:W-:Y:S01]  /*1ee0*/  @!P2 FFMA R6, R21, R32, R21 ;  /* 0x000000201506a223 */ /* 0x000fe20000000015 */
[----:B------:R-:W-:Y:S01]  /*1ef0*/  IADD3.X R32, PT, PT, RZ, R48, RZ, P1, !PT ;  /* 0x00000030ff207210 */ /* 0x000fe20000ffe4ff */
[----:B------:R-:W-:Y:S01]  /*1f00*/  FADD R11, R26, 1 ;  /* 0x3f8000001a0b7421 */ /* 0x000fe20000000000 */
[----:B------:R-:W-:Y:S01]  /*1f10*/  LEA R42, P1, R19, UR21, 0x2 ;  /* 0x00000015132a7c11 */ /* 0x000fe2000f8210ff */
[----:B------:R-:W-:Y:S01]  /*1f20*/  FMUL R18, R18, R27 ;  /* 0x0000001b12127220 */ /* 0x000fe20000400000 */
[----:B------:R-:W-:-:S02]  /*1f30*/  FMUL R8, R37, 0.10703222453594207764 ;  /* 0x3ddb33b625087820 */ /* 0x000fc40000400000 */
[----:B------:R-:W-:Y:S01]  /*1f40*/  LEA.HI.X R43, R19, UR16, R32, 0x2, P1 ;  /* 0x00000010132b7c11 */ /* 0x000fe200088f1420 */
[----:B------:R-:W-:Y:S01]  /*1f50*/  FFMA R32, R11, 0.5, R18 ;  /* 0x3f0000000b207823 */ /* 0x000fe20000000012 */
[----:B------:R-:W-:Y:S01]  /*1f60*/  FFMA R11, R37, R8, 0.79788458347320556641 ;  /* 0x3f4c422a250b7423 */ /* 0x000fe20000000008 */
[C---:B------:R-:W-:Y:S01]  /*1f70*/  FFMA R8, -R31.reuse, R31, 1 ;  /* 0x3f8000001f087423 */ /* 0x040fe2000000011f */
[----:B------:R-:W-:Y:S01]  /*1f80*/  FMUL R19, R40, 0.10703222453594207764 ;  /* 0x3ddb33b628137820 */ /* 0x000fe20000400000 */
[----:B------:R-:W-:Y:S01]  /*1f90*/  FADD R53, R31, 1 ;  /* 0x3f8000001f357421 */ /* 0x000fe20000000000 */
[----:B------:R-:W-:Y:S01]  /*1fa0*/  FADD R54, R9, 1 ;  /* 0x3f80000009367421 */ /* 0x000fe20000000000 */
[----:B------:R-:W-:Y:S01]  /*1fb0*/  FMUL R11, R8, R11 ;  /* 0x0000000b080b7220 */ /* 0x000fe20000400000 */
[----:B------:R-:W-:Y:S01]  /*1fc0*/  FMUL R8, R37, 0.5 ;  /* 0x3f00000025087820 */ /* 0x000fe20000400000 */
[----:B------:R-:W-:Y:S01]  /*1fd0*/  FFMA R18, -R9, R9, 1 ;  /* 0x3f80000009127423 */ /* 0x000fe20000000109 */
[----:B------:R-:W-:Y:S01]  /*1fe0*/  FFMA R19, R40, R19, 0.79788458347320556641 ;  /* 0x3f4c422a28137423 */ /* 0x000fe20000000013 */
[----:B------:R-:W-:Y:S01]  /*1ff0*/  FMUL R9, R38, 0.10703222453594207764 ;  /* 0x3ddb33b626097820 */ /* 0x000fe20000400000 */
[----:B------:R-:W-:Y:S01]  /*2000*/  FMUL R8, R8, R11 ;  /* 0x0000000b08087220 */ /* 0x000fe20000400000 */
[----:B------:R-:W-:Y:S01]  /*2010*/  FMUL R11, R40, 0.5 ;  /* 0x3f000000280b7820 */ /* 0x000fe20000400000 */
[----:B------:R-:W-:Y:S01]  /*2020*/  FMUL R18, R18, R19 ;  /* 0x0000001312127220 */ /* 0x000fe20000400000 */
[----:B------:R-:W-:Y:S01]  /*2030*/  FFMA R9, R38, R9, 0.79788458347320556641 ;  /* 0x3f4c422a26097423 */ /* 0x000fe20000000009 */
[----:B------:R-:W-:Y:S01]  /*2040*/  FFMA R53, R53, 0.5, R8 ;  /* 0x3f00000035357823 */ /* 0x000fe20000000008 */
[----:B------:R-:W-:Y:S01]  /*2050*/  FFMA R8, -R6, R6, 1 ;  /* 0x3f80000006087423 */ /* 0x000fe20000000106 */
[----:B------:R-:W-:Y:S01]  /*2060*/  FMUL R11, R11, R18 ;  /* 0x000000120b0b7220 */ /* 0x000fe20000400000 */
[----:B------:R-:W-:Y:S01]  /*2070*/  IADD3 R36, PT, PT, -R3, R0, RZ ;  /* 0x0000000003247210 */ /* 0x000fe20007ffe1ff */
[----:B------:R-:W-:Y:S01]  /*2080*/  UMOV UR17, 0x3f800000 ;  /* 0x3f80000000117882 */ /* 0x000fe20000000000 */
[----:B------:R-:W-:Y:S01]  /*2090*/  FMUL R34, R8, R9 ;  /* 0x0000000908227220 */ /* 0x000fe20000400000 */
[----:B------:R-:W-:Y:S01]  /*20a0*/  FMUL R9, R38, 0.5 ;  /* 0x3f00000026097820 */ /* 0x000fe20000400000 */
[----:B------:R-:W-:Y:S01]  /*20b0*/  FFMA R54, R54, 0.5, R11 ;  /* 0x3f00000036367823 */ /* 0x000fe2000000000b */
[----:B------:R-:W-:Y:S01]  /*20c0*/  FADD R11, R6, 1 ;  /* 0x3f800000060b7421 */ /* 0x000fe20000000000 */
[----:B------:R-:W4:Y:S01]  /*20d0*/  LDG.E R21, desc[UR24][R42.64] ;  /* 0x000000182a157981 */ /* 0x000f22000c1e1900 */
[----:B------:R-:W-:Y:S01]  /*20e0*/  FMUL R34, R9, R34 ;  /* 0x0000002209227220 */ /* 0x000fe20000400000 */
[----:B------:R-:W-:-:S03]  /*20f0*/  IADD3 R18, P1, PT, R42, UR20, RZ ;  /* 0x000000142a127c10 */ /* 0x000fc6000ff3e0ff */
[----:B------:R-:W-:Y:S01]  /*2100*/  FFMA R56, R11, 0.5, R34 ;  /* 0x3f0000000b387823 */ /* 0x000fe20000000022 */
[----:B------:R-:W-:Y:S02]  /*2110*/  IADD3 R34, PT, PT, R36, -0x1, RZ ;  /* 0xffffffff24227810 */ /* 0x000fe40007ffe0ff */
[----:B------:R-:W-:Y:S02]  /*2120*/  IADD3.X R19, PT, PT, R43, UR7, RZ, P1, !PT ;  /* 0x000000072b137c10 */ /* 0x000fe40008ffe4ff */
[----:B------:R-:W-:Y:S02]  /*2130*/  LOP3.LUT R34, R34, 0x1f, RZ, 0xc0, !PT ;  /* 0x0000001f22227812 */ /* 0x000fe400078ec0ff */
[----:B------:R-:W-:Y:S01]  /*2140*/  IADD3 R8, P1, PT, R18, UR20, RZ ;  /* 0x0000001412087c10 */ /* 0x000fe2000ff3e0ff */
[----:B------:R0:W5:Y:S02]  /*2150*/  LDG.E R26, desc[UR24][R18.64] ;  /* 0x00000018121a7981 */ /* 0x000164000c1e1900 */
[----:B0-----:R-:W-:-:S04]  /*2160*/  IADD3 R18, PT, PT, R34, R10, RZ ;  /* 0x0000000a22127210 */ /* 0x001fc80007ffe0ff */
[----:B------:R-:W-:Y:S02]  /*2170*/  LEA R18, R18, UR21, 0x2 ;  /* 0x0000001512127c11 */ /* 0x000fe4000f8e10ff */
[----:B------:R-:W-:Y:S02]  /*2180*/  IADD3.X R9, PT, PT, R19, UR7, RZ, P1, !PT ;  /* 0x0000000713097c10 */ /* 0x000fe40008ffe4ff */
[----:B------:R-:W-:Y:S02]  /*2190*/  IADD3 R18, PT, PT, R18, UR20, RZ ;  /* 0x0000001412127c10 */ /* 0x000fe4000fffe0ff */
[----:B------:R-:W-:Y:S01]  /*21a0*/  IADD3 RZ, P1, PT, R8, UR20, RZ ;  /* 0x0000001408ff7c10 */ /* 0x000fe2000ff3e0ff */
[----:B------:R0:W5:Y:S01]  /*21b0*/  LDG.E R27, desc[UR24][R8.64] ;  /* 0x00000018081b7981 */ /* 0x000162000c1e1900 */
[----:B------:R-:W-:Y:S02]  /*21c0*/  IADD3 R18, PT, PT, R18, UR20, RZ ;  /* 0x0000001412127c10 */ /* 0x000fe4000fffe0ff */
[----:B------:R-:W-:-:S02]  /*21d0*/  SHF.L.U32 R11, R25, 0x10, RZ ;  /* 0x00000010190b7819 */ /* 0x000fc400000006ff */
[----:B--2---:R-:W-:Y:S02]  /*21e0*/  @P0 R2UR UR17, R47 ;  /* 0x000000002f1102ca */ /* 0x004fe400000e0000 */
[----:B------:R-:W-:Y:S02]  /*21f0*/  SHF.L.U32 R47, R23, 0x10, RZ ;  /* 0x00000010172f7819 */ /* 0x000fe400000006ff */
[----:B0-----:R-:W-:Y:S02]  /*2200*/  IADD3 R8, PT, PT, R18, UR20, RZ ;  /* 0x0000001412087c10 */ /* 0x001fe4000fffe0ff */
[----:B------:R-:W-:Y:S01]  /*2210*/  IADD3.X R9, PT, PT, R9, UR7, RZ, P1, !PT ;  /* 0x0000000709097c10 */ /* 0x000fe20008ffe4ff */
[----:B------:R-:W-:Y:S01]  /*2220*/  FMUL R6, R32, R11 ;  /* 0x0000000b20067220 */ /* 0x000fe20000400000 */
[----:B------:R-:W-:Y:S01]  /*2230*/  PRMT R42, R25, 0x7632, R42 ;  /* 0x00007632192a7816 */ /* 0x000fe2000000002a */
[----:B------:R-:W-:Y:S02]  /*2240*/  FMUL R54, R54, R47 ;  /* 0x0000002f36367220 */ /* 0x000fe40000400000 */
[----:B------:R0:W2:Y:S01]  /*2250*/  LDG.E R32, desc[UR24][R8.64] ;  /* 0x0000001808207981 */ /* 0x0000a2000c1e1900 */
[----:B------:R-:W-:-:S02]  /*2260*/  SHF.L.U32 R19, R22, 0x10, RZ ;  /* 0x0000001016137819 */ /* 0x000fc400000006ff */
[----:B------:R-:W-:Y:S02]  /*2270*/  PRMT R22, R22, 0x7632, R22 ;  /* 0x0000763216167816 */ /* 0x000fe40000000016 */
[----:B------:R-:W-:Y:S02]  /*2280*/  SHF.L.U32 R42, R42, 0x10, RZ ;  /* 0x000000102a2a7819 */ /* 0x000fe400000006ff */
[----:B0-----:R-:W-:Y:S01]  /*2290*/  SHF.L.U32 R9, R24, 0x10, RZ ;  /* 0x0000001018097819 */ /* 0x001fe200000006ff */
[----:B------:R-:W-:Y:S01]  /*22a0*/  FMUL R6, R6, R19 ;  /* 0x0000001306067220 */ /* 0x000fe20000400000 */
[----:B------:R-:W-:-:S03]  /*22b0*/  SHF.L.U32 R22, R22, 0x10, RZ ;  /* 0x0000001016167819 */ /* 0x000fc600000006ff */
[----:B------:R-:W-:Y:S01]  /*22c0*/  FMUL R8, R54, R9 ;  /* 0x0000000936087220 */ /* 0x000fe20000400000 */
[C---:B------:R-:W-:Y:S01]  /*22d0*/  FMUL R9, R50.reuse, UR17 ;  /* 0x0000001132097c20 */ /* 0x040fe20008400000 */
[----:B------:R-:W-:Y:S01]  /*22e0*/  FMUL R19, R53, R42 ;  /* 0x0000002a35137220 */ /* 0x000fe20000400000 */
[----:B------:R-:W-:Y:S01]  /*22f0*/  FMNMX3 R50, |R50|, RZ, |R49|, !PT ;  /* 0x000000ff32327276 */ /* 0x000fe20007800631 */
[----:B------:R-:W-:Y:S01]  /*2300*/  FMUL R49, R49, UR17 ;  /* 0x0000001131317c20 */ /* 0x000fe20008400000 */
[----:B------:R-:W-:Y:S01]  /*2310*/  IADD3 R31, P1, PT, R10, UR20, RZ ;  /* 0x000000140a1f7c10 */ /* 0x000fe2000ff3e0ff */
[----:B------:R-:W-:Y:S01]  /*2320*/  FMUL R19, R19, R22 ;  /* 0x0000001613137220 */ /* 0x000fe20000400000 */
[----:B------:R-:W-:Y:S02]  /*2330*/  F2FP.SATFINITE.E4M3.F32.PACK_AB_MERGE_C R10, RZ, R9, RZ ;  /* 0x00000009ff0a723e */ /* 0x000fe400048070ff */
[----:B------:R-:W-:Y:S01]  /*2340*/  FMNMX3 R9, |R52|, R50, |R51|, !PT ;  /* 0x0000003234097276 */ /* 0x000fe20007800633 */
[----:B------:R-:W-:Y:S01]  /*2350*/  FMUL R51, R51, UR17 ;  /* 0x0000001133337c20 */ /* 0x000fe20008400000 */
[----:B------:R-:W-:Y:S01]  /*2360*/  F2FP.SATFINITE.E4M3.F32.PACK_AB_MERGE_C R49, RZ, R49, RZ ;  /* 0x00000031ff31723e */ /* 0x000fe200048070ff */
[----:B------:R-:W-:Y:S01]  /*2370*/  FMUL R18, R6, UR17 ;  /* 0x0000001106127c20 */ /* 0x000fe20008400000 */
[----:B------:R-:W-:Y:S01]  /*2380*/  PRMT R43, R23, 0x7632, R43 ;  /* 0x00007632172b7816 */ /* 0x000fe2000000002b */
[----:B------:R-:W-:Y:S01]  /*2390*/  FMUL R52, R52, UR17 ;  /* 0x0000001134347c20 */ /* 0x000fe20008400000 */
[----:B------:R-:W-:-:S02]  /*23a0*/  FMNMX3 R9, |R6|, R9, |R19|, !PT ;  /* 0x0000000906097276 */ /* 0x000fc40007800613 */
[----:B------:R-:W-:Y:S02]  /*23b0*/  F2FP.SATFINITE.E4M3.F32.PACK_AB_MERGE_C R51, RZ, R51, RZ ;  /* 0x00000033ff33723e */ /* 0x000fe400048070ff */
[----:B------:R-:W-:Y:S02]  /*23c0*/  LOP3.LUT R6, R49, 0xff, RZ, 0xc0, !PT ;  /* 0x000000ff31067812 */ /* 0x000fe400078ec0ff */
[----:B------:R-:W-:Y:S02]  /*23d0*/  F2FP.SATFINITE.E4M3.F32.PACK_AB_MERGE_C R18, RZ, R18, RZ ;  /* 0x00000012ff12723e */ /* 0x000fe400048070ff */
[----:B------:R-:W-:Y:S02]  /*23e0*/  PRMT R24, R24, 0x7632, R24 ;  /* 0x0000763218187816 */ /* 0x000fe40000000018 */
[----:B------:R-:W-:Y:S02]  /*23f0*/  SHF.L.U32 R43, R43, 0x10, RZ ;  /* 0x000000102b2b7819 */ /* 0x000fe400000006ff */
[----:B------:R-:W-:-:S02]  /*2400*/  PRMT R53, R49, 0x7604, R10 ;  /* 0x0000760431357816 */ /* 0x000fc4000000000a */
[----:B------:R-:W-:Y:S02]  /*2410*/  LOP3.LUT R23, R10, 0xff, RZ, 0xc0, !PT ;  /* 0x000000ff0a177812 */ /* 0x000fe400078ec0ff */
[----:B------:R-:W-:Y:S02]  /*2420*/  LEA R10, R51, R6, 0x8 ;  /* 0x00000006330a7211 */ /* 0x000fe400078e40ff */
[----:B------:R-:W-:Y:S02]  /*2430*/  F2FP.SATFINITE.E4M3.F32.PACK_AB_MERGE_C R52, RZ, R52, RZ ;  /* 0x00000034ff34723e */ /* 0x000fe400048070ff */
[----:B------:R-:W-:Y:S01]  /*2440*/  SHF.L.U32 R6, R18, 0x10, RZ ;  /* 0x0000001012067819 */ /* 0x000fe200000006ff */
[----:B------:R-:W-:Y:S01]  /*2450*/  FMUL R25, R56, R43 ;  /* 0x0000002b38197220 */ /* 0x000fe20000400000 */
[----:B------:R-:W-:Y:S02]  /*2460*/  SHF.L.U32 R24, R24, 0x10, RZ ;  /* 0x0000001018187819 */ /* 0x000fe400000006ff */
[----:B------:R-:W-:-:S02]  /*2470*/  LEA R23, R52, R23, 0x8 ;  /* 0x0000001734177211 */ /* 0x000fc400078e40ff */
[----:B------:R-:W-:Y:S01]  /*2480*/  LOP3.LUT R6, R6, 0xff0000, RZ, 0xc0, !PT ;  /* 0x00ff000006067812 */ /* 0x000fe200078ec0ff */
[----:B------:R-:W-:-:S03]  /*2490*/  FMUL R25, R25, R24 ;  /* 0x0000001819197220 */ /* 0x000fc60000400000 */
[----:B------:R-:W-:Y:S01]  /*24a0*/  LOP3.LUT R24, R6, 0xffff, R23, 0xf8, !PT ;  /* 0x0000ffff06187812 */ /* 0x000fe200078ef817 */
[C---:B------:R-:W-:Y:S01]  /*24b0*/  FMUL R6, R8.reuse, UR17 ;  /* 0x0000001108067c20 */ /* 0x040fe20008400000 */
[----:B------:R-:W-:-:S04]  /*24c0*/  FMNMX3 R49, |R8|, R9, |R25|, !PT ;  /* 0x0000000908317276 */ /* 0x000fc80007800619 */
[----:B------:R-:W-:Y:S01]  /*24d0*/  F2FP.SATFINITE.E4M3.F32.PACK_AB_MERGE_C R6, RZ, R6, RZ ;  /* 0x00000006ff06723e */ /* 0x000fe200048070ff */
[----:B------:R-:W-:Y:S01]  /*24e0*/  FMUL R25, R25, UR17 ;  /* 0x0000001119197c20 */ /* 0x000fe20008400000 */
[C---:B------:R-:W-:Y:S02]  /*24f0*/  FMNMX3 R49, |R41|.reuse, R49, |R44|, !PT ;  /* 0x0000003129317276 */ /* 0x040fe4000780062c */
[----:B------:R-:W-:Y:S01]  /*2500*/  LOP3.LUT R8, R6, 0xffff, RZ, 0xc0, !PT ;  /* 0x0000ffff06087812 */ /* 0x000fe200078ec0ff */
[----:B------:R-:W-:Y:S01]  /*2510*/  FMUL R41, R41, UR17 ;  /* 0x0000001129297c20 */ /* 0x000fe20008400000 */
[----:B------:R-:W-:Y:S02]  /*2520*/  USHF.L.U32 UR23, UR26, 0x1, URZ ;  /* 0x000000011a177899 */ /* 0x000fe400080006ff */
[----:B------:R-:W-:Y:S01]  /*2530*/  SHF.L.U32 R9, R8, 0x18, RZ ;  /* 0x0000001808097819 */ /* 0x000fe200000006ff */
[----:B------:R-:W-:Y:S01]  /*2540*/  FMUL R8, R44, UR17 ;  /* 0x000000112c087c20 */ /* 0x000fe20008400000 */
[C---:B------:R-:W-:Y:S01]  /*2550*/  FMNMX3 R44, |R45|.reuse, R49, |R46|, !PT ;  /* 0x000000312d2c7276 */ /* 0x040fe2000780062e */
[----:B------:R-:W-:Y:S01]  /*2560*/  FMUL R45, R45, UR17 ;  /* 0x000000112d2d7c20 */ /* 0x000fe20008400000 */
[----:B------:R-:W-:Y:S01]  /*2570*/  F2FP.SATFINITE.E4M3.F32.PACK_AB_MERGE_C R25, RZ, R25, RZ ;  /* 0x00000019ff19723e */ /* 0x000fe200048070ff */
[----:B------:R-:W-:Y:S01]  /*2580*/  USHF.L.U64.HI UR22, UR26, 0x1, UR27 ;  /* 0x000000011a167899 */ /* 0x000fe2000801021b */
[----:B------:R-:W-:-:S02]  /*2590*/  F2FP.SATFINITE.E4M3.F32.PACK_AB_MERGE_C R41, RZ, R41, RZ ;  /* 0x00000029ff29723e */ /* 0x000fc400048070ff */
[----:B------:R-:W-:Y:S02]  /*25a0*/  IADD3 R22, P0, PT, R12, UR23, RZ ;  /* 0x000000170c167c10 */ /* 0x000fe4000ff1e0ff */
[----:B------:R-:W-:Y:S02]  /*25b0*/  F2FP.SATFINITE.E4M3.F32.PACK_AB_MERGE_C R8, RZ, R8, RZ ;  /* 0x00000008ff08723e */ /* 0x000fe400048070ff */
[----:B------:R-:W-:Y:S02]  /*25c0*/  PRMT R55, R25, 0x7604, R6 ;  /* 0x0000760419377816 */ /* 0x000fe40000000006 */
[----:B------:R-:W-:Y:S02]  /*25d0*/  F2FP.SATFINITE.E4M3.F32.PACK_AB_MERGE_C R45, RZ, R45, RZ ;  /* 0x0000002dff2d723e */ /* 0x000fe400048070ff */
[----:B------:R-:W-:Y:S01]  /*25e0*/  LOP3.LUT R6, R41, 0xff, RZ, 0xc0, !PT ;  /* 0x000000ff29067812 */ /* 0x000fe200078ec0ff */
[----:B------:R-:W-:Y:S01]  /*25f0*/  FMUL R46, R46, UR17 ;  /* 0x000000112e2e7c20 */ /* 0x000fe20008400000 */
[----:B------:R-:W-:-:S02]  /*2600*/  PRMT R51, R51, 0x7604, R52 ;  /* 0x0000760433337816 */ /* 0x000fc40000000034 */
[----:B------:R-:W-:Y:S02]  /*2610*/  IADD3.X R23, PT, PT, R13, UR22, RZ, P0, !PT ;  /* 0x000000160d177c10 */ /* 0x000fe400087fe4ff */
[----:B------:R-:W-:Y:S02]  /*2620*/  PRMT R49, R8, 0x7604, R41 ;  /* 0x0000760408317816 */ /* 0x000fe40000000029 */
[----:B------:R-:W-:Y:S01]  /*2630*/  LEA R41, R45, R6, 0x8 ;  /* 0x000000062d297211 */ /* 0x000fe200078e40ff */
[----:B------:R-:W-:Y:S01]  /*2640*/  FMUL R6, R39, 0.035677410662174224854 ;  /* 0x3d12227a27067820 */ /* 0x000fe20000400000 */
[----:B------:R-:W-:Y:S01]  /*2650*/  STG.E.U16 desc[UR24][R12.64], R53 ;  /* 0x000000350c007986 */ /* 0x000fe2000c101518 */
[----:B------:R-:W-:-:S03]  /*2660*/  F2FP.SATFINITE.E4M3.F32.PACK_AB_MERGE_C R46, RZ, R46, RZ ;  /* 0x0000002eff2e723e */ /* 0x000fc600048070ff */
[----:B------:R0:W-:Y:S01]  /*2670*/  STG.E.U16 desc[UR24][R22.64], R51 ;  /* 0x0000003316007986 */ /* 0x0001e2000c101518 */
[----:B------:R-:W-:Y:S01]  /*2680*/  FFMA R6, R39, R6, 0.79788458347320556641 ;  /* 0x3f4c422a27067423 */ /* 0x000fe20000000006 */
[----:B------:R-:W-:Y:S01]  /*2690*/  PRMT R45, R46, 0x7604, R45 ;  /* 0x000076042e2d7816 */ /* 0x000fe2000000002d */
[----:B------:R-:W-:Y:S01]  /*26a0*/  FMUL R19, R19, UR17 ;  /* 0x0000001113137c20 */ /* 0x000fe20008400000 */
[----:B0-----:R-:W-:-:S04]  /*26b0*/  LOP3.LUT R51, R8, 0xff, RZ, 0xc0, !PT ;  /* 0x000000ff08337812 */ /* 0x001fc800078ec0ff */
[----:B------:R-:W-:Y:S01]  /*26c0*/  LEA R8, R46, R51, 0x8 ;  /* 0x000000332e087211 */ /* 0x000fe200078e40ff */
[----:B------:R-:W-:Y:S01]  /*26d0*/  FMUL R46, R39, R6 ;  /* 0x00000006272e7220 */ /* 0x000fe20000400000 */
[----:B------:R-:W-:-:S03]  /*26e0*/  F2FP.SATFINITE.E4M3.F32.PACK_AB_MERGE_C R19, RZ, R19, RZ ;  /* 0x00000013ff13723e */ /* 0x000fc600048070ff */
[----:B------:R-:W-:Y:S01]  /*26f0*/  FMUL R50, |R46|, 2.8853900432586669922 ;  /* 0x4038aa3b2e327820 */ /* 0x000fe20000400200 */
[C---:B------:R-:W-:Y:S02]  /*2700*/  PRMT R53, R19.reuse, 0x7604, R18 ;  /* 0x0000760413357816 */ /* 0x040fe40000000012 */
[----:B------:R-:W-:-:S03]  /*2710*/  SHF.L.U32 R19, R19, 0x10, RZ ;  /* 0x0000001013137819 */ /* 0x000fc600000006ff */
[----:B------:R-:W0:Y:S01]  /*2720*/  MUFU.EX2 R50, R50 ;  /* 0x0000003200327308 */ /* 0x000e220000000800 */
[----:B------:R-:W-:Y:S02]  /*2730*/  LOP3.LUT R19, R19, 0xff0000, RZ, 0xc0, !PT ;  /* 0x00ff000013137812 */ /* 0x000fe400078ec0ff */
[----:B------:R-:W-:Y:S02]  /*2740*/  IADD3 R18, P0, PT, R12, UR32, RZ ;  /* 0x000000200c127c10 */ /* 0x000fe4000ff1e0ff */
[----:B------:R-:W-:Y:S02]  /*2750*/  LOP3.LUT R10, R19, 0xffff, R10, 0xf8, !PT ;  /* 0x0000ffff130a7812 */ /* 0x000fe400078ef80a */
[----:B------:R-:W-:-:S05]  /*2760*/  IADD3.X R19, PT, PT, R13, UR33, RZ, P0, !PT ;  /* 0x000000210d137c10 */ /* 0x000fca00087fe4ff */
[----:B------:R1:W-:Y:S01]  /*2770*/  STG.E.U16 desc[UR24][R18.64], R53 ;  /* 0x0000003512007986 */ /* 0x0003e2000c101518 */
[----:B------:R-:W-:Y:S01]  /*2780*/  LOP3.LUT R25, R25, 0xffff, RZ, 0xc0, !PT ;  /* 0x0000ffff19197812 */ /* 0x000fe200078ec0ff */
[----:B0-----:R-:W-:Y:S01]  /*2790*/  FADD R51, R50, 1 ;  /* 0x3f80000032337421 */ /* 0x001fe20000000000 */
[----:B-1----:R-:W-:-:S05]  /*27a0*/  FMUL R53, R46, R46 ;  /* 0x0000002e2e357220 */ /* 0x002fca0000400000 */
[----:B------:R-:W0:Y:S01]  /*27b0*/  MUFU.RCP R51, R51 ;  /* 0x0000003300337308 */ /* 0x000e220000001000 */
[----:B------:R-:W-:Y:S01]  /*27c0*/  FFMA R6, R53, R2, -0.052303962409496307373 ;  /* 0xbd563cae35067423 */ /* 0x000fe20000000002 */
[----:B------:R-:W-:Y:S02]  /*27d0*/  LOP3.LUT R9, R24, R9, RZ, 0xfc, !PT ;  /* 0x0000000918097212 */ /* 0x000fe400078efcff */
[----:B------:R-:W-:Y:S01]  /*27e0*/  SHF.L.U32 R25, R25, 0x18, RZ ;  /* 0x0000001819197819 */ /* 0x000fe200000006ff */
[C---:B------:R-:W-:Y:S01]  /*27f0*/  FFMA R6, R53.reuse, R6, 0.1331529766321182251 ;  /* 0x3e08594135067423 */ /* 0x040fe20000000006 */
[----:B------:R-:W-:Y:S02]  /*2800*/  IADD3 R24, P0, PT, R18, UR23, RZ ;  /* 0x0000001712187c10 */ /* 0x000fe4000ff1e0ff */
[----:B------:R-:W-:Y:S01]  /*2810*/  LOP3.LUT R10, R10, R25, RZ, 0xfc, !PT ;  /* 0x000000190a0a7212 */ /* 0x000fe200078efcff */
[----:B------:R-:W-:Y:S01]  /*2820*/  FFMA R6, R53, R6, -0.33332768082618713379 ;  /* 0xbeaaa9ed35067423 */ /* 0x000fe20000000006 */
[----:B------:R-:W-:-:S02]  /*2830*/  IADD3.X R25, PT, PT, R19, UR22, RZ, P0, !PT ;  /* 0x0000001613197c10 */ /* 0x000fc400087fe4ff */
[----:B------:R-:W-:Y:S01]  /*2840*/  IADD3 R12, P0, PT, R12, UR26, RZ ;  /* 0x0000001a0c0c7c10 */ /* 0x000fe2000ff1e0ff */
[----:B------:R-:W-:Y:S01]  /*2850*/  FFMA R53, R53, R6, RZ ;  /* 0x0000000635357223 */ /* 0x000fe200000000ff */
[----:B------:R-:W-:Y:S02]  /*2860*/  FMUL R6, R37, 0.035677410662174224854 ;  /* 0x3d12227a25067820 */ /* 0x000fe40000400000 */
[----:B------:R-:W-:Y:S02]  /*2870*/  IADD3.X R13, PT, PT, R13, UR27, RZ, P0, !PT ;  /* 0x0000001b0d0d7c10 */ /* 0x000fe400087fe4ff */
[----:B------:R-:W-:Y:S01]  /*2880*/  FFMA R50, R37, R6, 0.79788458347320556641 ;  /* 0x3f4c422a25327423 */ /* 0x000fe20000000006 */
[----:B------:R-:W-:Y:S01]  /*2890*/  STG.E.U16 desc[UR24][R24.64], R55 ;  /* 0x0000003718007986 */ /* 0x000fe2000c101518 */
[----:B0-----:R-:W-:Y:S01]  /*28a0*/  FFMA R6, R51, -2, R4 ;  /* 0xc000000033067823 */ /* 0x001fe20000000004 */
[C---:B------:R-:W-:Y:S02]  /*28b0*/  FSETP.GE.AND P2, PT, |R46|.reuse, 0.60000002384185791016, PT ;  /* 0x3f19999a2e00780b */ /* 0x040fe40003f46200 */
[----:B------:R0:W-:Y:S01]  /*28c0*/  STG.E.U16 desc[UR24][R12.64], R49 ;  /* 0x000000310c007986 */ /* 0x0001e2000c101518 */
[----:B------:R-:W-:Y:S01]  /*28d0*/  FSETP.GE.AND P0, PT, |R46|, 9.010913848876953125, PT ;  /* 0x41102cb42e00780b */ /* 0x000fe20003f06200 */
[----:B0-----:R-:W-:-:S03]  /*28e0*/  FMUL R13, R37, R50 ;  /* 0x00000032250d7220 */ /* 0x001fc60000400000 */
[----:B------:R-:W-:Y:S01]  /*28f0*/  FSEL R49, R6, 1, !P0 ;  /* 0x3f80000006317808 */ /* 0x000fe20004000000 */
[----:B------:R-:W-:-:S03]  /*2900*/  FMUL R51, R13, R13 ;  /* 0x0000000d0d337220 */ /* 0x000fc60000400000 */
[--C-:B------:R-:W-:Y:S01]  /*2910*/  LOP3.LUT R12, R49, 0x80000000, R46.reuse, 0xb8, !PT ;  /* 0x80000000310c7812 */ /* 0x100fe200078eb82e */
[----:B------:R-:W-:Y:S01]  /*2920*/  FMUL R49, R40, 0.035677410662174224854 ;  /* 0x3d12227a28317820 */ /* 0x000fe20000400000 */
[----:B------:R-:W-:Y:S01]  /*2930*/  FFMA R6, R51, R2, -0.052303962409496307373 ;  /* 0xbd563cae33067423 */ /* 0x000fe20000000002 */
[----:B------:R-:W-:Y:S01]  /*2940*/  FMUL R50, |R13|, 2.8853900432586669922 ;  /* 0x4038aa3b0d327820 */ /* 0x000fe20000400200 */
[----:B------:R-:W-:Y:S01]  /*2950*/  @!P2 FFMA R12, R46, R53, R46 ;  /* 0x000000352e0ca223 */ /* 0x000fe2000000002e */
[----:B------:R-:W-:Y:S01]  /*2960*/  FFMA R53, R40, R49, 0.79788458347320556641 ;  /* 0x3f4c422a28357423 */ /* 0x000fe20000000031 */
[----:B------:R-:W-:-:S03]  /*2970*/  FFMA R6, R51, R6, 0.1331529766321182251 ;  /* 0x3e08594133067423 */ /* 0x000fc60000000006 */
[----:B------:R-:W0:Y:S01]  /*2980*/  MUFU.EX2 R50, R50 ;  /* 0x0000003200327308 */ /* 0x000e220000000800 */
[----:B------:R-:W-:Y:S01]  /*2990*/  FFMA R6, R51, R6, -0.33332768082618713379 ;  /* 0xbeaaa9ed33067423 */ /* 0x000fe20000000006 */
[----:B------:R-:W-:-:S03]  /*29a0*/  FMUL R46, R40, R53 ;  /* 0x00000035282e7220 */ /* 0x000fc60000400000 */
[----:B------:R-:W-:Y:S01]  /*29b0*/  FFMA R52, R51, R6, RZ ;  /* 0x0000000633347223 */ /* 0x000fe200000000ff */
[----:B------:R-:W-:-:S06]  /*29c0*/  FMUL R51, |R46|, 2.8853900432586669922 ;  /* 0x4038aa3b2e337820 */ /* 0x000fcc0000400200 */
[----:B------:R-:W1:Y:S01]  /*29d0*/  MUFU.EX2 R51, R51 ;  /* 0x0000003300337308 */ /* 0x000e620000000800 */
[----:B0-----:R-:W-:-:S07]  /*29e0*/  FADD R49, R50, 1 ;  /* 0x3f80000032317421 */ /* 0x001fce0000000000 */
[----:B------:R-:W0:Y:S01]  /*29f0*/  MUFU.RCP R49, R49 ;  /* 0x0000003100317308 */ /* 0x000e220000001000 */
[----:B-1----:R-:W-:Y:S01]  /*2a00*/  FADD R53, R51, 1 ;  /* 0x3f80000033357421 */ /* 0x002fe20000000000 */
[----:B------:R-:W-:-:S06]  /*2a10*/  FSETP.GE.AND P2, PT, |R13|, 0.60000002384185791016, PT ;  /* 0x3f19999a0d00780b */ /* 0x000fcc0003f46200 */
[----:B------:R-:W1:Y:S01]  /*2a20*/  MUFU.RCP R53, R53 ;  /* 0x0000003500357308 */ /* 0x000e620000001000 */
[----:B------:R-:W-:Y:S01]  /*2a30*/  FSETP.GE.AND P0, PT, |R13|, 9.010913848876953125, PT ;  /* 0x41102cb40d00780b */ /* 0x000fe20003f06200 */
[----:B0-----:R-:W-:-:S05]  /*2a40*/  FFMA R6, R49, -2, R4 ;  /* 0xc000000031067823 */ /* 0x001fca0000000004 */
[----:B------:R-:W-:-:S04]  /*2a50*/  FSEL R6, R6, 1, !P0 ;  /* 0x3f80000006067808 */ /* 0x000fc80004000000 */
[--C-:B------:R-:W-:Y:S01]  /*2a60*/  LOP3.LUT R50, R6, 0x80000000, R13.reuse, 0xb8, !PT ;  /* 0x8000000006327812 */ /* 0x100fe200078eb80d */
[----:B------:R-:W-:Y:S01]  /*2a70*/  @!P2 FFMA R50, R13, R52, R13 ;  /* 0x000000340d32a223 */ /* 0x000fe2000000000d */
[C---:B------:R-:W-:Y:S01]  /*2a80*/  FSETP.GE.AND P0, PT, |R46|.reuse, 9.010913848876953125, PT ;  /* 0x41102cb42e00780b */ /* 0x040fe20003f06200 */
[----:B-1----:R-:W-:Y:S01]  /*2a90*/  FFMA R13, R53, -2, R4 ;  /* 0xc0000000350d7823 */ /* 0x002fe20000000004 */
[----:B------:R-:W-:-:S04]  /*2aa0*/  FMUL R49, R46, R46 ;  /* 0x0000002e2e317220 */ /* 0x000fc80000400000 */
[----:B------:R-:W-:Y:S01]  /*2ab0*/  FSEL R13, R13, 1, !P0 ;  /* 0x3f8000000d0d7808 */ /* 0x000fe20004000000 */
[----:B------:R-:W-:-:S03]  /*2ac0*/  FFMA R6, R49, R2, -0.052303962409496307373 ;  /* 0xbd563cae31067423 */ /* 0x000fc60000000002 */
[----:B------:R-:W-:Y:S01]  /*2ad0*/  LOP3.LUT R52, R13, 0x80000000, R46, 0xb8, !PT ;  /* 0x800000000d347812 */ /* 0x000fe200078eb82e */
[----:B------:R-:W-:Y:S01]  /*2ae0*/  FMUL R13, R38, 0.035677410662174224854 ;  /* 0x3d12227a260d7820 */ /* 0x000fe20000400000 */
[----:B------:R-:W-:-:S03]  /*2af0*/  FFMA R6, R49, R6, 0.1331529766321182251 ;  /* 0x3e08594131067423 */ /* 0x000fc60000000006 */
[----:B------:R-:W-:Y:S01]  /*2b00*/  FFMA R13, R38, R13, 0.79788458347320556641 ;  /* 0x3f4c422a260d7423 */ /* 0x000fe2000000000d */
[----:B------:R-:W-:-:S03]  /*2b10*/  FFMA R6, R49, R6, -0.33332768082618713379 ;  /* 0xbeaaa9ed31067423 */ /* 0x000fc60000000006 */
[----:B------:R-:W-:Y:S01]  /*2b20*/  FMUL R13, R38, R13 ;  /* 0x0000000d260d7220 */ /* 0x000fe20000400000 */
[----:B------:R-:W-:-:S03]  /*2b30*/  FFMA R49, R49, R6, RZ ;  /* 0x0000000631317223 */ /* 0x000fc600000000ff */
[----:B------:R-:W-:Y:S01]  /*2b40*/  FMUL R6, |R13|, 2.8853900432586669922 ;  /* 0x4038aa3b0d067820 */ /* 0x000fe20000400200 */
[----:B------:R-:W-:-:S05]  /*2b50*/  FSETP.GE.AND P2, PT, |R46|, 0.60000002384185791016, PT ;  /* 0x3f19999a2e00780b */ /* 0x000fca0003f46200 */
[----:B------:R-:W0:Y:S01]  /*2b60*/  MUFU.EX2 R6, R6 ;  /* 0x0000000600067308 */ /* 0x000e220000000800 */
[----:B------:R-:W-:-:S07]  /*2b70*/  FFMA R12, R12, R5, 0.5 ;  /* 0x3f0000000c0c7423 */ /* 0x000fce0000000005 */
[----:B------:R-:W-:Y:S01]  /*2b80*/  @!P2 FFMA R52, R46, R49, R46 ;  /* 0x000000312e34a223 */ /* 0x000fe2000000002e */
[----:B0-----:R-:W-:-:S04]  /*2b90*/  FADD R46, R6, 1 ;  /* 0x3f800000062e7421 */ /* 0x001fc80000000000 */
[----:B------:R-:W0:Y:S01]  /*2ba0*/  MUFU.RCP R49, R46 ;  /* 0x0000002e00317308 */ /* 0x000e220000001000 */
[----:B------:R-:W-:Y:S01]  /*2bb0*/  FMUL R12, R39, R12 ;  /* 0x0000000c270c7220 */ /* 0x000fe20000400000 */
[C---:B------:R-:W-:Y:S01]  /*2bc0*/  FMUL R39, R13.reuse, R13 ;  /* 0x0000000d0d277220 */ /* 0x040fe20000400000 */
[----:B------:R-:W-:-:S03]  /*2bd0*/  FSETP.GE.AND P2, PT, |R13|, 0.60000002384185791016, PT ;  /* 0x3f19999a0d00780b */ /* 0x000fc60003f46200 */
[----:B------:R-:W-:Y:S01]  /*2be0*/  FFMA R54, R39, R2, -0.052303962409496307373 ;  /* 0xbd563cae27367423 */ /* 0x000fe20000000002 */
[----:B------:R-:W-:-:S03]  /*2bf0*/  FSETP.GE.AND P0, PT, |R13|, 9.010913848876953125, PT ;  /* 0x41102cb40d00780b */ /* 0x000fc60003f06200 */
[----:B------:R-:W-:-:S04]  /*2c00*/  FFMA R54, R39, R54, 0.1331529766321182251 ;  /* 0x3e08594127367423 */ /* 0x000fc80000000036 */
[----:B------:R-:W-:Y:S01]  /*2c10*/  FFMA R6, R39, R54, -0.33332768082618713379 ;  /* 0xbeaaa9ed27067423 */ /* 0x000fe20000000036 */
[----:B0-----:R-:W-:-:S03]  /*2c20*/  FFMA R49, R49, -2, R4 ;  /* 0xc000000031317823 */ /* 0x001fc60000000004 */
[----:B------:R-:W-:Y:S01]  /*2c30*/  FFMA R6, R39, R6, RZ ;  /* 0x0000000627067223 */ /* 0x000fe200000000ff */
[----:B------:R-:W-:Y:S01]  /*2c40*/  FFMA R50, R50, R5, 0.5 ;  /* 0x3f00000032327423 */ /* 0x000fe20000000005 */
[----:B------:R-:W-:-:S04]  /*2c50*/  FSEL R54, R49, 1, !P0 ;  /* 0x3f80000031367808 */ /* 0x000fc80004000000 */
[--C-:B------:R-:W-:Y:S01]  /*2c60*/  LOP3.LUT R54, R54, 0x80000000, R13.reuse, 0xb8, !PT ;  /* 0x8000000036367812 */ /* 0x100fe200078eb80d */
[----:B------:R-:W-:Y:S01]  /*2c70*/  @!P2 FFMA R54, R13, R6, R13 ;  /* 0x000000060d36a223 */ /* 0x000fe2000000000d */
[----:B------:R-:W-:Y:S01]  /*2c80*/  FMUL R13, R37, R50 ;  /* 0x00000032250d7220 */ /* 0x000fe20000400000 */
[----:B------:R-:W-:-:S04]  /*2c90*/  FFMA R37, R52, R5, 0.5 ;  /* 0x3f00000034257423 */ /* 0x000fc80000000005 */
[----:B------:R-:W-:Y:S01]  /*2ca0*/  FMUL R40, R40, R37 ;  /* 0x0000002528287220 */ /* 0x000fe20000400000 */
[----:B------:R-:W-:Y:S01]  /*2cb0*/  SHF.L.U32 R37, R33, 0x10, RZ ;  /* 0x0000001021257819 */ /* 0x000fe200000006ff */
[----:B------:R-:W-:Y:S02]  /*2cc0*/  FFMA R39, R54, R5, 0.5 ;  /* 0x3f00000036277423 */ /* 0x000fe40000000005 */
[----:B------:R-:W-:Y:S02]  /*2cd0*/  FMUL R47, R47, R40 ;  /* 0x000000282f2f7220 */ /* 0x000fe40000400000 */
[----:B------:R-:W-:Y:S01]  /*2ce0*/  FMUL R40, R37, 0.044714998453855514526 ;  /* 0x3d37271325287820 */ /* 0x000fe20000400000 */
[----:B------:R-:W-:Y:S01]  /*2cf0*/  PRMT R6, R33, 0x7632, R6 ;  /* 0x0000763221067816 */ /* 0x000fe20000000006 */
[----:B------:R-:W-:Y:S01]  /*2d00*/  FMUL R11, R11, R12 ;  /* 0x0000000c0b0b7220 */ /* 0x000fe20000400000 */
[----:B------:R-:W-:Y:S01]  /*2d10*/  FMUL R38, R38, R39 ;  /* 0x0000002726267220 */ /* 0x000fe20000400000 */
[----:B------:R-:W-:Y:S01]  /*2d20*/  IADD3 R12, P0, PT, R22, UR26, RZ ;  /* 0x0000001a160c7c10 */ /* 0x000fe2000ff1e0ff */
[C---:B------:R-:W-:Y:S01]  /*2d30*/  FMUL R22, R37.reuse, 0.79788458347320556641 ;  /* 0x3f4c422a25167820 */ /* 0x040fe20000400000 */
[----:B------:R-:W-:Y:S01]  /*2d40*/  FFMA R39, R37, R40, 1 ;  /* 0x3f80000025277423 */ /* 0x000fe20000000028 */
[----:B------:R-:W-:Y:S01]  /*2d50*/  SHF.L.U32 R33, R6, 0x10, RZ ;  /* 0x0000001006217819 */ /* 0x000fe200000006ff */
[----:B------:R-:W-:-:S02]  /*2d60*/  FMUL R38, R43, R38 ;  /* 0x000000262b267220 */ /* 0x000fc40000400000 */
[----:B------:R-:W-:Y:S01]  /*2d70*/  FMUL R43, R22, R39 ;  /* 0x00000027162b7220 */ /* 0x000fe20000400000 */
[----:B------:R-:W-:Y:S01]  /*2d80*/  FMUL R22, R37, 0.035677410662174224854 ;  /* 0x3d12227a25167820 */ /* 0x000fe20000400000 */
[----:B------:R-:W-:Y:S02]  /*2d90*/  FMUL R46, R33, 0.044714998453855514526 ;  /* 0x3d372713212e7820 */ /* 0x000fe40000400000 */
[----:B------:R-:W-:Y:S01]  /*2da0*/  FMUL R40, |R43|, 2.8853900432586669922 ;  /* 0x4038aa3b2b287820 */ /* 0x000fe20000400200 */
[----:B------:R-:W-:Y:S01]  /*2db0*/  FMUL R6, R42, R13 ;  /* 0x0000000d2a067220 */ /* 0x000fe20000400000 */
[----:B------:R-:W-:Y:S01]  /*2dc0*/  FFMA R49, R33, R46, 1 ;  /* 0x3f80000021317423 */ /* 0x000fe2000000002e */
[----:B------:R-:W-:Y:S01]  /*2dd0*/  IADD3.X R13, PT, PT, R23, UR27, RZ, P0, !PT ;  /* 0x0000001b170d7c10 */ /* 0x000fe200087fe4ff */
[C---:B------:R-:W-:Y:S01]  /*2de0*/  FFMA R46, R37.reuse, R22, 0.79788458347320556641 ;  /* 0x3f4c422a252e7423 */ /* 0x040fe20000000016 */
[----:B------:R-:W-:Y:S01]  /*2df0*/  IADD3 R18, P0, PT, R18, UR26, RZ ;  /* 0x0000001a12127c10 */ /* 0x000fe2000ff1e0ff */
[----:B------:R-:W0:Y:S02]  /*2e00*/  MUFU.EX2 R40, R40 ;  /* 0x0000002800287308 */ /* 0x000e240000000800 */
[----:B------:R-:W-:Y:S01]  /*2e10*/  FMUL R46, R37, R46 ;  /* 0x0000002e252e7220 */ /* 0x000fe20000400000 */
[----:B------:R-:W-:Y:S01]  /*2e20*/  IADD3.X R19, PT, PT, R19, UR27, RZ, P0, !PT ;  /* 0x0000001b13137c10 */ /* 0x000fe200087fe4ff */
[----:B------:R1:W-:Y:S01]  /*2e30*/  STG.E.U16 desc[UR24][R12.64], R45 ;  /* 0x0000002d0c007986 */ /* 0x0003e2000c101518 */
[----:B------:R-:W-:-:S02]  /*2e40*/  IADD3 R22, P0, PT, R24, UR26, RZ ;  /* 0x0000001a18167c10 */ /* 0x000fc4000ff1e0ff */
[----:B------:R-:W-:Y:S01]  /*2e50*/  FMNMX3 R24, |R11|, R44, |R6|, !PT ;  /* 0x0000002c0b187276 */ /* 0x000fe20007800606 */
[----:B------:R-:W-:Y:S01]  /*2e60*/  FMUL R6, R6, UR17 ;  /* 0x0000001106067c20 */ /* 0x000fe20008400000 */
[----:B------:R-:W-:Y:S01]  /*2e70*/  FMUL R39, R47, UR17 ;  /* 0x000000112f277c20 */ /* 0x000fe20008400000 */
[----:B------:R-:W-:Y:S01]  /*2e80*/  FMUL R44, R11, UR17 ;  /* 0x000000110b2c7c20 */ /* 0x000fe20008400000 */
[----:B------:R-:W-:Y:S01]  /*2e90*/  FMNMX3 R24, |R47|, R24, |R38|, !PT ;  /* 0x000000182f187276 */ /* 0x000fe20007800626 */
[----:B-1----:R-:W-:Y:S01]  /*2ea0*/  FMUL R12, |R46|, 2.8853900432586669922 ;  /* 0x4038aa3b2e0c7820 */ /* 0x002fe20000400200 */
[----:B------:R-:W-:-:S03]  /*2eb0*/  FMUL R11, R43, R43 ;  /* 0x0000002b2b0b7220 */ /* 0x000fc60000400000 */
[----:B------:R1:W3:Y:S01]  /*2ec0*/  MUFU.EX2 R47, R12 ;  /* 0x0000000c002f7308 */ /* 0x0002e20000000800 */
[----:B------:R-:W-:Y:S02]  /*2ed0*/  IADD3.X R23, PT, PT, R25, UR27, RZ, P0, !PT ;  /* 0x0000001b19177c10 */ /* 0x000fe400087fe4ff */
[----:B------:R-:W-:Y:S01]  /*2ee0*/  F2FP.SATFINITE.E4M3.F32.PACK_AB_MERGE_C R25, RZ, R6, RZ ;  /* 0x00000006ff19723e */ /* 0x000fe200048070ff */
[----:B------:R-:W-:Y:S01]  /*2ef0*/  FFMA R6, R11, R2, -0.052303962409496307373 ;  /* 0xbd563cae0b067423 */ /* 0x000fe20000000002 */
[----:B------:R-:W-:Y:S01]  /*2f00*/  FMUL R38, R38, UR17 ;  /* 0x0000001126267c20 */ /* 0x000fe20008400000 */
[----:B0-----:R-:W-:Y:S01]  /*2f10*/  FADD R40, R40, 1 ;  /* 0x3f80000028287421 */ /* 0x001fe20000000000 */
[----:B------:R-:W-:Y:S01]  /*2f20*/  FMUL R42, R33, 0.79788458347320556641 ;  /* 0x3f4c422a212a7820 */ /* 0x000fe20000400000 */
[----:B------:R-:W-:Y:S01]  /*2f30*/  FFMA R6, R11, R6, 0.1331529766321182251 ;  /* 0x3e0859410b067423 */ /* 0x000fe20000000006 */
[----:B------:R-:W-:Y:S01]  /*2f40*/  F2FP.SATFINITE.E4M3.F32.PACK_AB_MERGE_C R44, RZ, R44, RZ ;  /* 0x0000002cff2c723e */ /* 0x000fe200048070ff */
[----:B------:R-:W-:Y:S01]  /*2f50*/  FMUL R52, R33, 0.035677410662174224854 ;  /* 0x3d12227a21347820 */ /* 0x000fe20000400000 */
[----:B------:R-:W-:Y:S01]  /*2f60*/  F2FP.SATFINITE.E4M3.F32.PACK_AB_MERGE_C R39, RZ, R39, RZ ;  /* 0x00000027ff27723e */ /* 0x000fe200048070ff */
[----:B------:R-:W0:Y:S01]  /*2f70*/  MUFU.RCP R45, R40 ;  /* 0x00000028002d7308 */ /* 0x000e220000001000 */
[----:B------:R-:W-:Y:S01]  /*2f80*/  F2FP.SATFINITE.E4M3.F32.PACK_AB_MERGE_C R38, RZ, R38, RZ ;  /* 0x00000026ff26723e */ /* 0x000fe200048070ff */
[----:B------:R-:W-:Y:S01]  /*2f90*/  FMUL R42, R42, R49 ;  /* 0x000000312a2a7220 */ /* 0x000fe20000400000 */
[----:B------:R-:W-:Y:S01]  /*2fa0*/  FFMA R6, R11, R6, -0.33332768082618713379 ;  /* 0xbeaaa9ed0b067423 */ /* 0x000fe20000000006 */
[----:B------:R-:W-:Y:S01]  /*2fb0*/  PRMT R51, R25, 0x7604, R44 ;  /* 0x0000760419337816 */ /* 0x000fe2000000002c */
[----:B------:R-:W-:Y:S01]  /*2fc0*/  FFMA R52, R33, R52, 0.79788458347320556641 ;  /* 0x3f4c422a21347423 */ /* 0x000fe20000000034 */
[----:B------:R-:W-:Y:S01]  /*2fd0*/  PRMT R53, R38, 0x7604, R39 ;  /* 0x0000760426357816 */ /* 0x000fe20000000027 */
[----:B------:R-:W-:Y:S01]  /*2fe0*/  FMUL R49, |R42|, 2.8853900432586669922 ;  /* 0x4038aa3b2a317820 */ /* 0x000fe20000400200 */
[----:B-1----:R-:W-:Y:S01]  /*2ff0*/  FFMA R12, R11, R6, RZ ;  /* 0x000000060b0c7223 */ /* 0x002fe200000000ff */
[----:B---3--:R-:W-:Y:S01]  /*3000*/  FADD R47, R47, 1 ;  /* 0x3f8000002f2f7421 */ /* 0x008fe20000000000 */
[----:B------:R-:W-:Y:S01]  /*3010*/  FMUL R11, R33, R52 ;  /* 0x00000034210b7220 */ /* 0x000fe20000400000 */
[----:B------:R1:W-:Y:S01]  /*3020*/  STG.E.U16 desc[UR24][R18.64], R51 ;  /* 0x0000003312007986 */ /* 0x0003e2000c101518 */
[----:B------:R-:W-:-:S03]  /*3030*/  FMUL R13, R46, R46 ;  /* 0x0000002e2e0d7220 */ /* 0x000fc60000400000 */
[----:B------:R3:W-:Y:S01]  /*3040*/  STG.E.U16 desc[UR24][R22.64], R53 ;  /* 0x0000003516007986 */ /* 0x0007e2000c101518 */
[----:B------:R-:W-:Y:S01]  /*3050*/  FFMA R50, R13, R2, -0.052303962409496307373 ;  /* 0xbd563cae0d327423 */ /* 0x000fe20000000002 */
[----:B-1----:R1:W4:Y:S01]  /*3060*/  MUFU.EX2 R18, R49 ;  /* 0x0000003100127308 */ /* 0x0023220000000800 */
[----:B------:R-:W-:-:S07]  /*3070*/  FMUL R51, R42, R42 ;  /* 0x0000002a2a337220 */ /* 0x000fce0000400000 */
[----:B---3--:R3:W5:Y:S01]  /*3080*/  MUFU.RCP R23, R47 ;  /* 0x0000002f00177308 */ /* 0x0087620000001000 */
[----:B-1----:R-:W-:Y:S01]  /*3090*/  FMUL R49, |R11|, 2.8853900432586669922 ;  /* 0x4038aa3b0b317820 */ /* 0x002fe20000400200 */
[----:B------:R-:W-:Y:S01]  /*30a0*/  FFMA R6, R51, R2, -0.052303962409496307373 ;  /* 0xbd563cae33067423 */ /* 0x000fe20000000002 */
[----:B------:R-:W-:Y:S01]  /*30b0*/  FFMA R50, R13, R50, 0.1331529766321182251 ;  /* 0x3e0859410d327423 */ /* 0x000fe20000000032 */
[----:B0-----:R-:W-:Y:S01]  /*30c0*/  FFMA R45, R45, -2, R4 ;  /* 0xc00000002d2d7823 */ /* 0x001fe20000000004 */
[----:B------:R-:W-:Y:S01]  /*30d0*/  FSETP.GE.AND P0, PT, |R43|, 9.010913848876953125, PT ;  /* 0x41102cb42b00780b */ /* 0x000fe20003f06200 */
[----:B------:R-:W-:Y:S01]  /*30e0*/  FFMA R6, R51, R6, 0.1331529766321182251 ;  /* 0x3e08594133067423 */ /* 0x000fe20000000006 */
[----:B------:R-:W-:Y:S01]  /*30f0*/  FSETP.GE.AND P2, PT, |R43|, 0.60000002384185791016, PT ;  /* 0x3f19999a2b00780b */ /* 0x000fe20003f46200 */
[----:B------:R-:W0:Y:S01]  /*3100*/  MUFU.EX2 R49, R49 ;  /* 0x0000003100317308 */ /* 0x000e220000000800 */
[----:B------:R-:W-:Y:S01]  /*3110*/  SHF.L.U32 R40, R35, 0x10, RZ ;  /* 0x0000001023287819 */ /* 0x000fe200000006ff */
[----:B------:R-:W-:Y:S01]  /*3120*/  FFMA R50, R13, R50, -0.33332768082618713379 ;  /* 0xbeaaa9ed0d327423 */ /* 0x000fe20000000032 */
[----:B------:R-:W-:Y:S01]  /*3130*/  FFMA R6, R51, R6, -0.33332768082618713379 ;  /* 0xbeaaa9ed33067423 */ /* 0x000fe20000000006 */
[----:B------:R-:W-:-:S02]  /*3140*/  FSEL R22, R45, 1, !P0 ;  /* 0x3f8000002d167808 */ /* 0x000fc40004000000 */
[----:B------:R-:W-:Y:S01]  /*3150*/  FMUL R45, R40, 0.044714998453855514526 ;  /* 0x3d372713282d7820 */ /* 0x000fe20000400000 */
[----:B------:R-:W-:Y:S01]  /*3160*/  FFMA R19, R13, R50, RZ ;  /* 0x000000320d137223 */ /* 0x000fe200000000ff */
[----:B------:R-:W-:Y:S01]  /*3170*/  FFMA R13, R51, R6, RZ ;  /* 0x00000006330d7223 */ /* 0x000fe200000000ff */
[--C-:B---3--:R-:W-:Y:S01]  /*3180*/  LOP3.LUT R47, R22, 0x80000000, R43.reuse, 0xb8, !PT ;  /* 0x80000000162f7812 */ /* 0x108fe200078eb82b */
[----:B----4-:R-:W-:Y:S01]  /*3190*/  FADD R22, R18, 1 ;  /* 0x3f80000012167421 */ /* 0x010fe20000000000 */
[----:B-----5:R-:W-:Y:S01]  /*31a0*/  FFMA R6, R23, -2, R4 ;  /* 0xc000000017067823 */ /* 0x020fe20000000004 */
[----:B------:R-:W-:Y:S01]  /*31b0*/  FSETP.GE.AND P0, PT, |R46|, 9.010913848876953125, PT ;  /* 0x41102cb42e00780b */ /* 0x000fe20003f06200 */
[----:B------:R-:W-:Y:S01]  /*31c0*/  FMUL R18, R40, 0.79788458347320556641 ;  /* 0x3f4c422a28127820 */ /* 0x000fe20000400000 */
[----:B------:R-:W-:Y:S01]  /*31d0*/  FSETP.GE.AND P3, PT, |R46|, 0.60000002384185791016, PT ;  /* 0x3f19999a2e00780b */ /* 0x000fe20003f66200 */
[----:B------:R-:W-:Y:S01]  /*31e0*/  FFMA R45, R40, R45, 1 ;  /* 0x3f800000282d7423 */ /* 0x000fe2000000002d */
[----:B------:R-:W-:Y:S01]  /*31f0*/  @!P2 FFMA R47, R43, R12, R43 ;  /* 0x0000000c2b2fa223 */ /* 0x000fe2000000002b */
[----:B------:R-:W-:-:S02]  /*3200*/  FSEL R43, R6, 1, !P0 ;  /* 0x3f800000062b7808 */ /* 0x000fc40004000000 */
[----:B------:R-:W-:Y:S01]  /*3210*/  FMUL R18, R18, R45 ;  /* 0x0000002d12127220 */ /* 0x000fe20000400000 */
[----:B0-----:R-:W-:Y:S01]  /*3220*/  FADD R49, R49, 1 ;  /* 0x3f80000031317421 */ /* 0x001fe20000000000 */
[----:B------:R0:W1:Y:S01]  /*3230*/  MUFU.RCP R23, R22 ;  /* 0x0000001600177308 */ /* 0x0000620000001000 */
[----:B------:R-:W-:Y:S01]  /*3240*/  LOP3.LUT R56, R43, 0x80000000, R46, 0xb8, !PT ;  /* 0x800000002b387812 */ /* 0x000fe200078eb82e */
[----:B------:R-:W-:Y:S01]  /*3250*/  FMUL R12, |R18|, 2.8853900432586669922 ;  /* 0x4038aa3b120c7820 */ /* 0x000fe20000400200 */
[----:B------:R-:W-:-:S03]  /*3260*/  FMUL R43, R11, R11 ;  /* 0x0000000b0b2b7220 */ /* 0x000fc60000400000 */
[----:B------:R-:W-:Y:S01]  /*3270*/  @!P3 FFMA R56, R46, R19, R46 ;  /* 0x000000132e38b223 */ /* 0x000fe2000000002e */
[C---:B------:R-:W-:Y:S01]  /*3280*/  FFMA R6, R43.reuse, R2, -0.052303962409496307373 ;  /* 0xbd563cae2b067423 */ /* 0x040fe20000000002 */
[----:B------:R-:W3:Y:S01]  /*3290*/  MUFU.RCP R49, R49 ;  /* 0x0000003100317308 */ /* 0x000ee20000001000 */
[----:B------:R-:W-:Y:S02]  /*32a0*/  FMUL R19, R40, 0.035677410662174224854 ;  /* 0x3d12227a28137820 */ /* 0x000fe40000400000 */
[----:B------:R-:W-:-:S05]  /*32b0*/  FFMA R6, R43, R6, 0.1331529766321182251 ;  /* 0x3e0859412b067423 */ /* 0x000fca0000000006 */
[----:B------:R-:W4:Y:S01]  /*32c0*/  MUFU.EX2 R12, R12 ;  /* 0x0000000c000c7308 */ /* 0x000f220000000800 */
[----:B------:R-:W-:Y:S01]  /*32d0*/  FFMA R19, R40, R19, 0.79788458347320556641 ;  /* 0x3f4c422a28137423 */ /* 0x000fe20000000013 */
[C---:B------:R-:W-:Y:S01]  /*32e0*/  FFMA R6, R43.reuse, R6, -0.33332768082618713379 ;  /* 0xbeaaa9ed2b067423 */ /* 0x040fe20000000006 */
[----:B------:R-:W-:Y:S02]  /*32f0*/  FSETP.GE.AND P2, PT, |R42|, 0.60000002384185791016, PT ;  /* 0x3f19999a2a00780b */ /* 0x000fe40003f46200 */
[----:B------:R-:W-:Y:S01]  /*3300*/  FMUL R19, R40, R19 ;  /* 0x0000001328137220 */ /* 0x000fe20000400000 */
[----:B0-----:R-:W-:Y:S01]  /*3310*/  FFMA R22, R43, R6, RZ ;  /* 0x000000062b167223 */ /* 0x001fe200000000ff */
[--C-:B-1----:R-:W-:Y:S01]  /*3320*/  FFMA R23, R23, -2, R4.reuse ;  /* 0xc000000017177823 */ /* 0x102fe20000000004 */
[----:B------:R-:W-:Y:S01]  /*3330*/  FSETP.GE.AND P0, PT, |R42|, 9.010913848876953125, PT ;  /* 0x41102cb42a00780b */ /* 0x000fe20003f06200 */
[----:B------:R-:W-:Y:S01]  /*3340*/  FMUL R6, |R19|, 2.8853900432586669922 ;  /* 0x4038aa3b13067820 */ /* 0x000fe20000400200 */
[----:B------:R-:W-:Y:S01]  /*3350*/  FSETP.GE.AND P4, PT, |R11|, 0.60000002384185791016, PT ;  /* 0x3f19999a0b00780b */ /* 0x000fe20003f86200 */
[----:B---3--:R-:W-:Y:S01]  /*3360*/  FFMA R49, R49, -2, R4 ;  /* 0xc000000031317823 */ /* 0x008fe20000000004 */
[----:B------:R-:W-:-:S02]  /*3370*/  FSETP.GE.AND P3, PT, |R11|, 9.010913848876953125, PT ;  /* 0x41102cb40b00780b */ /* 0x000fc40003f66200 */
[----:B------:R-:W-:Y:S01]  /*3380*/  FSEL R23, R23, 1, !P0 ;  /* 0x3f80000017177808 */ /* 0x000fe20004000000 */
[----:B------:R-:W0:Y:S01]  /*3390*/  MUFU.EX2 R6, R6 ;  /* 0x0000000600067308 */ /* 0x000e220000000800 */
[----:B----4-:R-:W-:Y:S01]  /*33a0*/  FADD R43, R12, 1 ;  /* 0x3f8000000c2b7421 */ /* 0x010fe20000000000 */
[----:B------:R-:W-:Y:S02]  /*33b0*/  PRMT R12, R35, 0x7632, R12 ;  /* 0x00007632230c7816 */ /* 0x000fe4000000000c */
[----:B------:R-:W-:Y:S02]  /*33c0*/  FSEL R50, R49, 1, !P3 ;  /* 0x3f80000031327808 */ /* 0x000fe40005800000 */
[--C-:B------:R-:W-:Y:S01]  /*33d0*/  LOP3.LUT R23, R23, 0x80000000, R42.reuse, 0xb8, !PT ;  /* 0x8000000017177812 */ /* 0x100fe200078eb82a */
[----:B------:R-:W-:Y:S01]  /*33e0*/  @!P2 FFMA R23, R42, R13, R42 ;  /* 0x0000000d2a17a223 */ /* 0x000fe2000000002a */
[----:B------:R-:W-:Y:S01]  /*33f0*/  SHF.L.U32 R12, R12, 0x10, RZ ;  /* 0x000000100c0c7819 */ /* 0x000fe200000006ff */
[----:B------:R-:W-:Y:S01]  /*3400*/  FMUL R13, R18, R18 ;  /* 0x00000012120d7220 */ /* 0x000fe20000400000 */
[--C-:B------:R-:W-:Y:S01]  /*3410*/  LOP3.LUT R50, R50, 0x80000000, R11.reuse, 0xb8, !PT ;  /* 0x8000000032327812 */ /* 0x100fe200078eb80b */
[----:B------:R-:W-:-:S02]  /*3420*/  @!P4 FFMA R50, R11, R22, R11 ;  /* 0x000000160b32c223 */ /* 0x000fc4000000000b */
[C---:B------:R-:W-:Y:S01]  /*3430*/  FFMA R22, R13.reuse, R2, -0.052303962409496307373 ;  /* 0xbd563cae0d167423 */ /* 0x040fe20000000002 */
[C---:B------:R-:W-:Y:S01]  /*3440*/  FMUL R11, R12.reuse, 0.044714998453855514526 ;  /* 0x3d3727130c0b7820 */ /* 0x040fe20000400000 */
[----:B------:R-:W1:Y:S02]  /*3450*/  MUFU.RCP R43, R43 ;  /* 0x0000002b002b7308 */ /* 0x000e640000001000 */
[C---:B------:R-:W-:Y:S01]  /*3460*/  FFMA R42, R13.reuse, R22, 0.1331529766321182251 ;  /* 0x3e0859410d2a7423 */ /* 0x040fe20000000016 */
[C---:B------:R-:W-:Y:S01]  /*3470*/  FFMA R11, R12.reuse, R11, 1 ;  /* 0x3f8000000c0b7423 */ /* 0x040fe2000000000b */
[----:B------:R-:W-:Y:S01]  /*3480*/  FMUL R22, R12, 0.79788458347320556641 ;  /* 0x3f4c422a0c167820 */ /* 0x000fe20000400000 */
[----:B0-----:R-:W-:Y:S01]  /*3490*/  FADD R45, R6, 1 ;  /* 0x3f800000062d7421 */ /* 0x001fe20000000000 */
[----:B------:R-:W-:Y:S02]  /*34a0*/  FFMA R6, R13, R42, -0.33332768082618713379 ;  /* 0xbeaaa9ed0d067423 */ /* 0x000fe4000000002a */
[----:B------:R-:W-:Y:S01]  /*34b0*/  FMUL R22, R22, R11 ;  /* 0x0000000b16167220 */ /* 0x000fe20000400000 */
[----:B------:R-:W-:Y:S01]  /*34c0*/  FMUL R11, R19, R19 ;  /* 0x00000013130b7220 */ /* 0x000fe20000400000 */
[----:B------:R-:W-:-:S02]  /*34d0*/  FFMA R35, R13, R6, RZ ;  /* 0x000000060d237223 */ /* 0x000fc400000000ff */
[----:B------:R-:W-:Y:S01]  /*34e0*/  FMUL R42, |R22|, 2.8853900432586669922 ;  /* 0x4038aa3b162a7820 */ /* 0x000fe20000400200 */
[C---:B------:R-:W-:Y:S01]  /*34f0*/  FFMA R6, R11.reuse, R2, -0.052303962409496307373 ;  /* 0xbd563cae0b067423 */ /* 0x040fe20000000002 */
[C---:B------:R-:W-:Y:S01]  /*3500*/  FSETP.GE.AND P2, PT, |R18|.reuse, 0.60000002384185791016, PT ;  /* 0x3f19999a1200780b */ /* 0x040fe20003f46200 */
[----:B------:R-:W0:Y:S02]  /*3510*/  MUFU.RCP R45, R45 ;  /* 0x0000002d002d7308 */ /* 0x000e240000001000 */
[----:B------:R-:W-:Y:S01]  /*3520*/  FFMA R6, R11, R6, 0.1331529766321182251 ;  /* 0x3e0859410b067423 */ /* 0x000fe20000000006 */
[----:B-1----:R-:W-:Y:S01]  /*3530*/  FFMA R43, R43, -2, R4 ;  /* 0xc00000002b2b7823 */ /* 0x002fe20000000004 */
[----:B------:R-:W-:-:S04]  /*3540*/  FSETP.GE.AND P0, PT, |R18|, 9.010913848876953125, PT ;  /* 0x41102cb41200780b */ /* 0x000fc80003f06200 */
[----:B------:R-:W1:Y:S01]  /*3550*/  MUFU.EX2 R42, R42 ;  /* 0x0000002a002a7308 */ /* 0x000e620000000800 */
[----:B------:R-:W-:Y:S01]  /*3560*/  FFMA R6, R11, R6, -0.33332768082618713379 ;  /* 0xbeaaa9ed0b067423 */ /* 0x000fe20000000006 */
[----:B------:R-:W-:-:S03]  /*3570*/  FSEL R43, R43, 1, !P0 ;  /* 0x3f8000002b2b7808 */ /* 0x000fc60004000000 */
[----:B------:R-:W-:Y:S01]  /*3580*/  FFMA R6, R11, R6, RZ ;  /* 0x000000060b067223 */ /* 0x000fe200000000ff */
[----:B------:R-:W-:Y:S01]  /*3590*/  FMUL R11, R12, 0.035677410662174224854 ;  /* 0x3d12227a0c0b7820 */ /* 0x000fe20000400000 */
[--C-:B------:R-:W-:Y:S01]  /*35a0*/  LOP3.LUT R13, R43, 0x80000000, R18.reuse, 0xb8, !PT ;  /* 0x800000002b0d7812 */ /* 0x100fe200078eb812 */
[----:B------:R-:W-:Y:S01]  /*35b0*/  @!P2 FFMA R13, R18, R35, R18 ;  /* 0x00000023120da223 */ /* 0x000fe20000000012 */
[----:B------:R-:W-:Y:S01]  /*35c0*/  FSETP.GE.AND P2, PT, |R19|, 0.60000002384185791016, PT ;  /* 0x3f19999a1300780b */ /* 0x000fe20003f46200 */
[C---:B------:R-:W-:Y:S01]  /*35d0*/  FFMA R11, R12.reuse, R11, 0.79788458347320556641 ;  /* 0x3f4c422a0c0b7423 */ /* 0x040fe2000000000b */
[----:B0-----:R-:W-:Y:S01]  /*35e0*/  FFMA R45, R45, -2, R4 ;  /* 0xc00000002d2d7823 */ /* 0x001fe20000000004 */
[----:B------:R-:W-:Y:S02]  /*35f0*/  FSETP.GE.AND P0, PT, |R19|, 9.010913848876953125, PT ;  /* 0x41102cb41300780b */ /* 0x000fe40003f06200 */
[----:B------:R-:W-:Y:S01]  /*3600*/  FMUL R11, R12, R11 ;  /* 0x0000000b0c0b7220 */ /* 0x000fe20000400000 */
[----:B-1----:R-:W-:Y:S01]  /*3610*/  FADD R18, R42, 1 ;  /* 0x3f8000002a127421 */ /* 0x002fe20000000000 */
[----:B------:R-:W-:-:S02]  /*3620*/  FSEL R54, R45, 1, !P0 ;  /* 0x3f8000002d367808 */ /* 0x000fc40004000000 */
[----:B------:R-:W-:Y:S01]  /*3630*/  FMUL R42, |R11|, 2.8853900432586669922 ;  /* 0x4038aa3b0b2a7820 */ /* 0x000fe20000400200 */
[----:B------:R-:W0:Y:S01]  /*3640*/  MUFU.RCP R35, R18 ;  /* 0x0000001200237308 */ /* 0x000e220000001000 */
[--C-:B------:R-:W-:Y:S02]  /*3650*/  LOP3.LUT R54, R54, 0x80000000, R19.reuse, 0xb8, !PT ;  /* 0x8000000036367812 */ /* 0x100fe400078eb813 */
[----:B------:R-:W-:Y:S01]  /*3660*/  @!P2 FFMA R54, R19, R6, R19 ;  /* 0x000000061336a223 */ /* 0x000fe20000000013 */
[----:B------:R-:W-:-:S04]  /*3670*/  FMUL R19, R22, R22 ;  /* 0x0000001616137220 */ /* 0x000fc80000400000 */
[----:B------:R-:W1:Y:S01]  /*3680*/  MUFU.EX2 R42, R42 ;  /* 0x0000002a002a7308 */ /* 0x000e620000000800 */
[----:B------:R-:W-:Y:S01]  /*3690*/  FFMA R6, R19, R2, -0.052303962409496307373 ;  /* 0xbd563cae13067423 */ /* 0x000fe20000000002 */
[----:B------:R-:W-:-:S03]  /*36a0*/  FSETP.GE.AND P2, PT, |R22|, 0.60000002384185791016, PT ;  /* 0x3f19999a1600780b */ /* 0x000fc60003f46200 */
[----:B------:R-:W-:Y:S01]  /*36b0*/  FFMA R6, R19, R6, 0.1331529766321182251 ;  /* 0x3e08594113067423 */ /* 0x000fe20000000006 */
[----:B------:R-:W-:Y:S01]  /*36c0*/  FSETP.GE.AND P0, PT, |R22|, 9.010913848876953125, PT ;  /* 0x41102cb41600780b */ /* 0x000fe20003f06200 */
[----:B0-----:R-:W-:Y:S02]  /*36d0*/  FFMA R35, R35, -2, R4 ;  /* 0xc000000023237823 */ /* 0x001fe40000000004 */
[----:B------:R-:W-:-:S03]  /*36e0*/  FFMA R6, R19, R6, -0.33332768082618713379 ;  /* 0xbeaaa9ed13067423 */ /* 0x000fc60000000006 */
[----:B------:R-:W-:Y:S01]  /*36f0*/  FSEL R35, R35, 1, !P0 ;  /* 0x3f80000023237808 */ /* 0x000fe20004000000 */
[----:B------:R-:W-:Y:S01]  /*3700*/  FFMA R19, R19, R6, RZ ;  /* 0x0000000613137223 */ /* 0x000fe200000000ff */
[----:B-1----:R-:W-:Y:S01]  /*3710*/  FADD R6, R42, 1 ;  /* 0x3f8000002a067421 */ /* 0x002fe20000000000 */
[----:B------:R-:W-:Y:S02]  /*3720*/  SHF.L.U32 R42, R30, 0x10, RZ ;  /* 0x000000101e2a7819 */ /* 0x000fe400000006ff */
[--C-:B------:R-:W-:Y:S01]  /*3730*/  LOP3.LUT R18, R35, 0x80000000, R22.reuse, 0xb8, !PT ;  /* 0x8000000023127812 */ /* 0x100fe200078eb816 */
[----:B------:R-:W-:Y:S02]  /*3740*/  @!P2 FFMA R18, R22, R19, R22 ;  /* 0x000000131612a223 */ /* 0x000fe40000000016 */
[----:B------:R-:W0:Y:S01]  /*3750*/  MUFU.RCP R19, R6 ;  /* 0x0000000600137308 */ /* 0x000e220000001000 */
[C---:B------:R-:W-:Y:S01]  /*3760*/  FMUL R35, R42.reuse, 0.044714998453855514526 ;  /* 0x3d3727132a237820 */ /* 0x040fe20000400000 */
[----:B------:R-:W-:-:S03]  /*3770*/  FMUL R22, R42, 0.79788458347320556641 ;  /* 0x3f4c422a2a167820 */ /* 0x000fc60000400000 */
[----:B------:R-:W-:Y:S01]  /*3780*/  FFMA R43, R42, R35, 1 ;  /* 0x3f8000002a2b7423 */ /* 0x000fe20000000023 */
[----:B------:R-:W-:-:S03]  /*3790*/  FMUL R35, R11, R11 ;  /* 0x0000000b0b237220 */ /* 0x000fc60000400000 */
[----:B------:R-:W-:Y:S01]  /*37a0*/  FMUL R22, R22, R43 ;  /* 0x0000002b16167220 */ /* 0x000fe20000400000 */
[----:B------:R-:W-:Y:S01]  /*37b0*/  FFMA R46, R35, R2, -0.052303962409496307373 ;  /* 0xbd563cae232e7423 */ /* 0x000fe20000000002 */
[----:B------:R-:W-:Y:S02]  /*37c0*/  FSETP.GE.AND P2, PT, |R11|, 0.60000002384185791016, PT ;  /* 0x3f19999a0b00780b */ /* 0x000fe40003f46200 */
[----:B------:R-:W-:Y:S01]  /*37d0*/  FMUL R43, |R22|, 2.8853900432586669922 ;  /* 0x4038aa3b162b7820 */ /* 0x000fe20000400200 */
[----:B------:R-:W-:Y:S01]  /*37e0*/  FFMA R46, R35, R46, 0.1331529766321182251 ;  /* 0x3e085941232e7423 */ /* 0x000fe2000000002e */
[----:B------:R-:W-:Y:S01]  /*37f0*/  FSETP.GE.AND P0, PT, |R11|, 9.010913848876953125, PT ;  /* 0x41102cb40b00780b */ /* 0x000fe20003f06200 */
[----:B0-----:R-:W-:Y:S02]  /*3800*/  FFMA R19, R19, -2, R4 ;  /* 0xc000000013137823 */ /* 0x001fe40000000004 */
[----:B------:R-:W-:Y:S01]  /*3810*/  FFMA R6, R35, R46, -0.33332768082618713379 ;  /* 0xbeaaa9ed23067423 */ /* 0x000fe2000000002e */
[----:B------:R-:W0:Y:S02]  /*3820*/  MUFU.EX2 R43, R43 ;  /* 0x0000002b002b7308 */ /* 0x000e240000000800 */
[----:B------:R-:W-:Y:S01]  /*3830*/  FSEL R58, R19, 1, !P0 ;  /* 0x3f800000133a7808 */ /* 0x000fe20004000000 */
[----:B------:R-:W-:-:S03]  /*3840*/  FFMA R6, R35, R6, RZ ;  /* 0x0000000623067223 */ /* 0x000fc600000000ff */
[--C-:B------:R-:W-:Y:S01]  /*3850*/  LOP3.LUT R58, R58, 0x80000000, R11.reuse, 0xb8, !PT ;  /* 0x800000003a3a7812 */ /* 0x100fe200078eb80b */
[----:B------:R-:W-:Y:S01]  /*3860*/  @!P2 FFMA R58, R11, R6, R11 ;  /* 0x000000060b3aa223 */ /* 0x000fe2000000000b */
[----:B------:R-:W-:-:S04]  /*3870*/  FMUL R11, R22, R22 ;  /* 0x00000016160b7220 */ /* 0x000fc80000400000 */
[----:B------:R-:W-:Y:S01]  /*3880*/  FFMA R6, R11, R2, -0.052303962409496307373 ;  /* 0xbd563cae0b067423 */ /* 0x000fe20000000002 */
[----:B------:R-:W-:Y:S01]  /*3890*/  PRMT R19, R30, 0x7632, R19 ;  /* 0x000076321e137816 */ /* 0x000fe20000000013 */
[----:B0-----:R-:W-:Y:S02]  /*38a0*/  FADD R35, R43, 1 ;  /* 0x3f8000002b237421 */ /* 0x001fe40000000000 */
[----:B------:R-:W-:Y:S01]  /*38b0*/  FFMA R6, R11, R6, 0.1331529766321182251 ;  /* 0x3e0859410b067423 */ /* 0x000fe20000000006 */
[----:B------:R-:W-:-:S03]  /*38c0*/  SHF.L.U32 R19, R19, 0x10, RZ ;  /* 0x0000001013137819 */ /* 0x000fc600000006ff */
[C---:B------:R-:W-:Y:S01]  /*38d0*/  FFMA R6, R11.reuse, R6, -0.33332768082618713379 ;  /* 0xbeaaa9ed0b067423 */ /* 0x040fe20000000006 */
[----:B------:R-:W0:Y:S03]  /*38e0*/  MUFU.RCP R35, R35 ;  /* 0x0000002300237308 */ /* 0x000e260000001000 */
[----:B------:R-:W-:Y:S01]  /*38f0*/  FFMA R45, R11, R6, RZ ;  /* 0x000000060b2d7223 */ /* 0x000fe200000000ff */
[C---:B------:R-:W-:Y:S01]  /*3900*/  FMUL R6, R19.reuse, 0.044714998453855514526 ;  /* 0x3d37271313067820 */ /* 0x040fe20000400000 */
[----:B------:R-:W-:-:S03]  /*3910*/  FMUL R11, R19, 0.79788458347320556641 ;  /* 0x3f4c422a130b7820 */ /* 0x000fc60000400000 */
[----:B------:R-:W-:-:S04]  /*3920*/  FFMA R6, R19, R6, 1 ;  /* 0x3f80000013067423 */ /* 0x000fc80000000006 */
[----:B------:R-:W-:Y:S01]  /*3930*/  FMUL R11, R11, R6 ;  /* 0x000000060b0b7220 */ /* 0x000fe20000400000 */
[----:B------:R-:W-:-:S03]  /*3940*/  FSETP.GE.AND P0, PT, |R22|, 9.010913848876953125, PT ;  /* 0x41102cb41600780b */ /* 0x000fc60003f06200 */
[----:B------:R-:W-:Y:S01]  /*3950*/  FMUL R30, |R11|, 2.8853900432586669922 ;  /* 0x4038aa3b0b1e7820 */ /* 0x000fe20000400200 */
[----:B0-----:R-:W-:Y:S01]  /*3960*/  FFMA R6, R35, -2, R4 ;  /* 0xc000000023067823 */ /* 0x001fe20000000004 */
[----:B------:R-:W-:Y:S01]  /*3970*/  FSETP.GE.AND P2, PT, |R22|, 0.60000002384185791016, PT ;  /* 0x3f19999a1600780b */ /* 0x000fe20003f46200 */
[----:B------:R-:W-:-:S03]  /*3980*/  FMUL R49, R11, R11 ;  /* 0x0000000b0b317220 */ /* 0x000fc60000400000 */
[----:B------:R-:W0:Y:S01]  /*3990*/  MUFU.EX2 R30, R30 ;  /* 0x0000001e001e7308 */ /* 0x000e220000000800 */
[----:B------:R-:W-:Y:S01]  /*39a0*/  FSEL R43, R6, 1, !P0 ;  /* 0x3f800000062b7808 */ /* 0x000fe20004000000 */
[----:B------:R-:W-:Y:S01]  /*39b0*/  FFMA R6, R49, R2, -0.052303962409496307373 ;  /* 0xbd563cae31067423 */ /* 0x000fe20000000002 */
[----:B------:R-:W-:-:S03]  /*39c0*/  FMUL R35, R42, 0.035677410662174224854 ;  /* 0x3d12227a2a237820 */ /* 0x000fc60000400000 */
[----:B------:R-:W-:Y:S01]  /*39d0*/  FFMA R6, R49, R6, 0.1331529766321182251 ;  /* 0x3e08594131067423 */ /* 0x000fe20000000006 */
[----:B------:R-:W-:Y:S01]  /*39e0*/  FFMA R35, R42, R35, 0.79788458347320556641 ;  /* 0x3f4c422a2a237423 */ /* 0x000fe20000000023 */
[--C-:B------:R-:W-:Y:S01]  /*39f0*/  LOP3.LUT R43, R43, 0x80000000, R22.reuse, 0xb8, !PT ;  /* 0x800000002b2b7812 */ /* 0x100fe200078eb816 */
[----:B------:R-:W-:Y:S01]  /*3a00*/  @!P2 FFMA R43, R22, R45, R22 ;  /* 0x0000002d162ba223 */ /* 0x000fe20000000016 */
[----:B------:R-:W-:Y:S01]  /*3a10*/  FFMA R6, R49, R6, -0.33332768082618713379 ;  /* 0xbeaaa9ed31067423 */ /* 0x000fe20000000006 */
[----:B------:R-:W-:-:S03]  /*3a20*/  FMUL R22, R42, R35 ;  /* 0x000000232a167220 */ /* 0x000fc60000400000 */
[----:B------:R-:W-:Y:S01]  /*3a30*/  FFMA R46, R49, R6, RZ ;  /* 0x00000006312e7223 */ /* 0x000fe200000000ff */
[----:B------:R-:W-:Y:S01]  /*3a40*/  FMUL R6, |R22|, 2.8853900432586669922 ;  /* 0x4038aa3b16067820 */ /* 0x000fe20000400200 */
[----:B0-----:R-:W-:-:S05]  /*3a50*/  FADD R45, R30, 1 ;  /* 0x3f8000001e2d7421 */ /* 0x001fca0000000000 */
[----:B------:R-:W0:Y:S08]  /*3a60*/  MUFU.EX2 R6, R6 ;  /* 0x0000000600067308 */ /* 0x000e300000000800 */
[----:B------:R-:W1:Y:S01]  /*3a70*/  MUFU.RCP R45, R45 ;  /* 0x0000002d002d7308 */ /* 0x000e620000001000 */
[C---:B------:R-:W-:Y:S02]  /*3a80*/  FSETP.GE.AND P2, PT, |R11|.reuse, 0.60000002384185791016, PT ;  /* 0x3f19999a0b00780b */ /* 0x040fe40003f46200 */
[----:B------:R-:W-:Y:S01]  /*3a90*/  FSETP.GE.AND P0, PT, |R11|, 9.010913848876953125, PT ;  /* 0x41102cb40b00780b */ /* 0x000fe20003f06200 */
[----:B0-----:R-:W-:Y:S01]  /*3aa0*/  FADD R35, R6, 1 ;  /* 0x3f80000006237421 */ /* 0x001fe20000000000 */
[----:B-1----:R-:W-:-:S05]  /*3ab0*/  FFMA R30, R45, -2, R4 ;  /* 0xc00000002d1e7823 */ /* 0x002fca0000000004 */
[----:B------:R-:W0:Y:S01]  /*3ac0*/  MUFU.RCP R35, R35 ;  /* 0x0000002300237308 */ /* 0x000e220000001000 */
[----:B------:R-:W-:Y:S01]  /*3ad0*/  FMUL R45, R22, R22 ;  /* 0x00000016162d7220 */ /* 0x000fe20000400000 */
[----:B------:R-:W-:-:S04]  /*3ae0*/  FSEL R30, R30, 1, !P0 ;  /* 0x3f8000001e1e7808 */ /* 0x000fc80004000000 */
[--C-:B------:R-:W-:Y:S01]  /*3af0*/  LOP3.LUT R30, R30, 0x80000000, R11.reuse, 0xb8, !PT ;  /* 0x800000001e1e7812 */ /* 0x100fe200078eb80b */
[----:B------:R-:W-:Y:S01]  /*3b00*/  @!P2 FFMA R30, R11, R46, R11 ;  /* 0x0000002e0b1ea223 */ /* 0x000fe2000000000b */
[----:B------:R-:W-:Y:S01]  /*3b10*/  FFMA R46, R45, R2, -0.052303962409496307373 ;  /* 0xbd563cae2d2e7423 */ /* 0x000fe20000000002 */
[----:B------:R-:W-:-:S03]  /*3b20*/  FSETP.GE.AND P2, PT, |R22|, 0.60000002384185791016, PT ;  /* 0x3f19999a1600780b */ /* 0x000fc60003f46200 */
[----:B------:R-:W-:Y:S01]  /*3b30*/  FFMA R6, R45, R46, 0.1331529766321182251 ;  /* 0x3e0859412d067423 */ /* 0x000fe2000000002e */
[----:B------:R-:W-:-:S03]  /*3b40*/  FSETP.GE.AND P0, PT, |R22|, 9.010913848876953125, PT ;  /* 0x41102cb41600780b */ /* 0x000fc60003f06200 */
[----:B------:R-:W-:Y:S01]  /*3b50*/  FFMA R6, R45, R6, -0.33332768082618713379 ;  /* 0xbeaaa9ed2d067423 */ /* 0x000fe20000000006 */
[----:B0-----:R-:W-:-:S03]  /*3b60*/  FFMA R11, R35, -2, R4 ;  /* 0xc0000000230b7823 */ /* 0x001fc60000000004 */
[----:B------:R-:W-:Y:S01]  /*3b70*/  FFMA R45, R45, R6, RZ ;  /* 0x000000062d2d7223 */ /* 0x000fe200000000ff */
[----:B------:R-:W-:Y:S01]  /*3b80*/  FMUL R6, R19, 0.035677410662174224854 ;  /* 0x3d12227a13067820 */ /* 0x000fe20000400000 */
[----:B------:R-:W-:-:S03]  /*3b90*/  FSEL R11, R11, 1, !P0 ;  /* 0x3f8000000b0b7808 */ /* 0x000fc60004000000 */
[----:B------:R-:W-:Y:S01]  /*3ba0*/  FFMA R6, R19, R6, 0.79788458347320556641 ;  /* 0x3f4c422a13067423 */ /* 0x000fe20000000006 */
[--C-:B------:R-:W-:Y:S01]  /*3bb0*/  LOP3.LUT R46, R11, 0x80000000, R22.reuse, 0xb8, !PT ;  /* 0x800000000b2e7812 */ /* 0x100fe200078eb816 */
[----:B------:R-:W-:Y:S02]  /*3bc0*/  @!P2 FFMA R46, R22, R45, R22 ;  /* 0x0000002d162ea223 */ /* 0x000fe40000000016 */
[----:B------:R-:W-:-:S04]  /*3bd0*/  FMUL R22, R19, R6 ;  /* 0x0000000613167220 */ /* 0x000fc80000400000 */
[----:B------:R-:W-:-:S06]  /*3be0*/  FMUL R6, |R22|, 2.8853900432586669922 ;  /* 0x4038aa3b16067820 */ /* 0x000fcc0000400200 */
[----:B------:R-:W0:Y:S01]  /*3bf0*/  MUFU.EX2 R6, R6 ;  /* 0x0000000600067308 */ /* 0x000e220000000800 */
[----:B------:R-:W-:Y:S01]  /*3c00*/  SHF.L.U32 R44, R44, 0x10, RZ ;  /* 0x000000102c2c7819 */ /* 0x000fe200000006ff */
[----:B------:R-:W-:-:S03]  /*3c10*/  FMUL R45, R22, R22 ;  /* 0x00000016162d7220 */ /* 0x000fc60000400000 */
[----:B------:R-:W-:Y:S01]  /*3c20*/  LOP3.LUT R44, R44, 0xff0000, RZ, 0xc0, !PT ;  /* 0x00ff00002c2c7812 */ /* 0x000fe200078ec0ff */
[----:B0-----:R-:W-:-:S06]  /*3c30*/  FADD R35, R6, 1 ;  /* 0x3f80000006237421 */ /* 0x001fcc0000000000 */
[----:B------:R-:W0:Y:S01]  /*3c40*/  MUFU.RCP R35, R35 ;  /* 0x0000002300237308 */ /* 0x000e220000001000 */
[----:B------:R-:W-:Y:S01]  /*3c50*/  LOP3.LUT R11, R44, 0xffff, R41, 0xf8, !PT ;  /* 0x0000ffff2c0b7812 */ /* 0x000fe200078ef829 */
[----:B------:R-:W-:Y:S01]  /*3c60*/  FFMA R44, R45, R2, -0.052303962409496307373 ;  /* 0xbd563cae2d2c7423 */ /* 0x000fe20000000002 */
[----:B------:R-:W-:-:S03]  /*3c70*/  FSETP.GE.AND P2, PT, |R22|, 0.60000002384185791016, PT ;  /* 0x3f19999a1600780b */ /* 0x000fc60003f46200 */
[----:B------:R-:W-:Y:S01]  /*3c80*/  FFMA R44, R45, R44, 0.1331529766321182251 ;  /* 0x3e0859412d2c7423 */ /* 0x000fe2000000002c */
[----:B------:R-:W-:-:S03]  /*3c90*/  FSETP.GE.AND P0, PT, |R22|, 9.010913848876953125, PT ;  /* 0x41102cb41600780b */ /* 0x000fc60003f06200 */
[----:B------:R-:W-:Y:S01]  /*3ca0*/  FFMA R6, R45, R44, -0.33332768082618713379 ;  /* 0xbeaaa9ed2d067423 */ /* 0x000fe2000000002c */
[----:B------:R-:W-:Y:S01]  /*3cb0*/  SHF.L.U32 R44, R14, 0x10, RZ ;  /* 0x000000100e2c7819 */ /* 0x000fe200000006ff */
[----:B0-----:R-:W-:Y:S02]  /*3cc0*/  FFMA R41, R35, -2, R4 ;  /* 0xc000000023297823 */ /* 0x001fe40000000004 */
[----:B------:R-:W-:Y:S02]  /*3cd0*/  FFMA R45, R45, R6, RZ ;  /* 0x000000062d2d7223 */ /* 0x000fe400000000ff */
[----:B------:R-:W-:Y:S01]  /*3ce0*/  FMUL R35, R44, 0.044714998453855514526 ;  /* 0x3d3727132c237820 */ /* 0x000fe20000400000 */
[----:B------:R-:W-:-:S03]  /*3cf0*/  FSEL R41, R41, 1, !P0 ;  /* 0x3f80000029297808 */ /* 0x000fc60004000000 */
[----:B------:R-:W-:Y:S01]  /*3d00*/  FFMA R35, R44, R35, 1 ;  /* 0x3f8000002c237423 */ /* 0x000fe20000000023 */
[--C-:B------:R-:W-:Y:S01]  /*3d10*/  LOP3.LUT R52, R41, 0x80000000, R22.reuse, 0xb8, !PT ;  /* 0x8000000029347812 */ /* 0x100fe200078eb816 */
[----:B------:R-:W-:Y:S01]  /*3d20*/  @!P2 FFMA R52, R22, R45, R22 ;  /* 0x0000002d1634a223 */ /* 0x000fe20000000016 */
[----:B------:R-:W-:-:S04]  /*3d30*/  FMUL R22, R44, 0.79788458347320556641 ;  /* 0x3f4c422a2c167820 */ /* 0x000fc80000400000 */
[----:B------:R-:W-:-:S04]  /*3d40*/  FMUL R22, R22, R35 ;  /* 0x0000002316167220 */ /* 0x000fc80000400000 */
[----:B------:R-:W-:-:S06]  /*3d50*/  FMUL R35, |R22|, 2.8853900432586669922 ;  /* 0x4038aa3b16237820 */ /* 0x000fcc0000400200 */
[----:B------:R-:W0:Y:S01]  /*3d60*/  MUFU.EX2 R35, R35 ;  /* 0x0000002300237308 */ /* 0x000e220000000800 */
[----:B------:R-:W-:Y:S02]  /*3d70*/  SHF.L.U32 R25, R25, 0x10, RZ ;  /* 0x0000001019197819 */ /* 0x000fe400000006ff */
[----:B------:R-:W-:Y:S02]  /*3d80*/  LOP3.LUT R39, R39, 0xffff, RZ, 0xc0, !PT ;  /* 0x0000ffff27277812 */ /* 0x000fe400078ec0ff */
[----:B------:R-:W-:Y:S02]  /*3d90*/  LOP3.LUT R25, R25, 0xff0000, RZ, 0xc0, !PT ;  /* 0x00ff000019197812 */ /* 0x000fe400078ec0ff */
[----:B------:R-:W-:Y:S02]  /*3da0*/  LOP3.LUT R38, R38, 0xffff, RZ, 0xc0, !PT ;  /* 0x0000ffff26267812 */ /* 0x000fe400078ec0ff */
[----:B------:R-:W-:Y:S02]  /*3db0*/  SHF.L.U32 R6, R39, 0x18, RZ ;  /* 0x0000001827067819 */ /* 0x000fe400000006ff */
[----:B------:R-:W-:-:S02]  /*3dc0*/  LOP3.LUT R8, R25, 0xffff, R8, 0xf8, !PT ;  /* 0x0000ffff19087812 */ /* 0x000fc400078ef808 */
[----:B------:R-:W-:Y:S02]  /*3dd0*/  SHF.L.U32 R25, R38, 0x18, RZ ;  /* 0x0000001826197819 */ /* 0x000fe400000006ff */
[----:B------:R-:W-:Y:S01]  /*3de0*/  LOP3.LUT R11, R11, R6, RZ, 0xfc, !PT ;  /* 0x000000060b0b7212 */ /* 0x000fe200078efcff */
[----:B------:R-:W-:Y:S01]  /*3df0*/  FMUL R6, R37, 0.10703222453594207764 ;  /* 0x3ddb33b625067820 */ /* 0x000fe20000400000 */
[----:B0-----:R-:W-:Y:S01]  /*3e00*/  FADD R38, R35, 1 ;  /* 0x3f80000023267421 */ /* 0x001fe20000000000 */
[----:B------:R-:W-:Y:S02]  /*3e10*/  LOP3.LUT R8, R8, R25, RZ, 0xfc, !PT ;  /* 0x0000001908087212 */ /* 0x000fe400078efcff */
[----:B------:R-:W-:Y:S01]  /*3e20*/  FFMA R25, R37, R6, 0.79788458347320556641 ;  /* 0x3f4c422a25197423 */ /* 0x000fe20000000006 */
[----:B------:R-:W0:Y:S01]  /*3e30*/  MUFU.RCP R35, R38 ;  /* 0x0000002600237308 */ /* 0x000e220000001000 */
[----:B------:R-:W-:Y:S01]  /*3e40*/  FFMA R6, -R47, R47, 1 ;  /* 0x3f8000002f067423 */ /* 0x000fe2000000012f */
[----:B------:R-:W-:-:S03]  /*3e50*/  FMUL R39, R22, R22 ;  /* 0x0000001616277220 */ /* 0x000fc60000400000 */
[----:B------:R-:W-:Y:S01]  /*3e60*/  FMUL R6, R6, R25 ;  /* 0x0000001906067220 */ /* 0x000fe20000400000 */
[----:B------:R-:W-:-:S04]  /*3e70*/  FMUL R25, R37, 0.5 ;  /* 0x3f00000025197820 */ /* 0x000fc80000400000 */
[----:B------:R-:W-:Y:S01]  /*3e80*/  FMUL R25, R25, R6 ;  /* 0x0000000619197220 */ /* 0x000fe20000400000 */
[----:B------:R-:W-:Y:S01]  /*3e90*/  FFMA R6, R39, R2, -0.052303962409496307373 ;  /* 0xbd563cae27067423 */ /* 0x000fe20000000002 */
[----:B------:R-:W-:-:S03]  /*3ea0*/  FSETP.GE.AND P2, PT, |R22|, 0.60000002384185791016, PT ;  /* 0x3f19999a1600780b */ /* 0x000fc60003f46200 */
[----:B------:R-:W-:Y:S01]  /*3eb0*/  FFMA R6, R39, R6, 0.1331529766321182251 ;  /* 0x3e08594127067423 */ /* 0x000fe20000000006 */
[----:B------:R-:W-:Y:S01]  /*3ec0*/  FSETP.GE.AND P0, PT, |R22|, 9.010913848876953125, PT ;  /* 0x41102cb41600780b */ /* 0x000fe20003f06200 */
[----:B0-----:R-:W-:Y:S02]  /*3ed0*/  FFMA R35, R35, -2, R4 ;  /* 0xc000000023237823 */ /* 0x001fe40000000004 */
[----:B------:R-:W-:-:S03]  /*3ee0*/  FFMA R6, R39, R6, -0.33332768082618713379 ;  /* 0xbeaaa9ed27067423 */ /* 0x000fc60000000006 */
[----:B------:R-:W-:Y:S01]  /*3ef0*/  FSEL R35, R35, 1, !P0 ;  /* 0x3f80000023237808 */ /* 0x000fe20004000000 */
[----:B------:R-:W-:-:S03]  /*3f00*/  FFMA R39, R39, R6, RZ ;  /* 0x0000000627277223 */ /* 0x000fc600000000ff */
[--C-:B------:R-:W-:Y:S01]  /*3f10*/  LOP3.LUT R45, R35, 0x80000000, R22.reuse, 0xb8, !PT ;  /* 0x80000000232d7812 */ /* 0x100fe200078eb816 */
[--C-:B------:R-:W-:Y:S01]  /*3f20*/  @!P2 FFMA R45, R22, R39, R22.reuse ;  /* 0x00000027162da223 */ /* 0x100fe20000000016 */
[----:B------:R-:W-:-:S04]  /*3f30*/  PRMT R22, R14, 0x7632, R22 ;  /* 0x000076320e167816 */ /* 0x000fc80000000016 */
[----:B------:R-:W-:-:S05]  /*3f40*/  SHF.L.U32 R22, R22, 0x10, RZ ;  /* 0x0000001016167819 */ /* 0x000fca00000006ff */
[C---:B------:R-:W-:Y:S01]  /*3f50*/  FMUL R35, R22.reuse, 0.044714998453855514526 ;  /* 0x3d37271316237820 */ /* 0x040fe20000400000 */
[----:B------:R-:W-:-:S03]  /*3f60*/  FMUL R14, R22, 0.79788458347320556641 ;  /* 0x3f4c422a160e7820 */ /* 0x000fc60000400000 */
[----:B------:R-:W-:-:S04]  /*3f70*/  FFMA R35, R22, R35, 1 ;  /* 0x3f80000016237423 */ /* 0x000fc80000000023 */
[----:B------:R-:W-:-:S04]  /*3f80*/  FMUL R14, R14, R35 ;  /* 0x000000230e0e7220 */ /* 0x000fc80000400000 */
[----:B------:R-:W-:-:S06]  /*3f90*/  FMUL R39, |R14|, 2.8853900432586669922 ;  /* 0x4038aa3b0e277820 */ /* 0x000fcc0000400200 */
[----:B------:R-:W0:Y:S01]  /*3fa0*/  MUFU.EX2 R39, R39 ;  /* 0x0000002700277308 */ /* 0x000e220000000800 */
[----:B------:R-:W-:-:S04]  /*3fb0*/  FADD R6, R47, 1 ;  /* 0x3f8000002f067421 */ /* 0x000fc80000000000 */
[----:B------:R-:W-:Y:S01]  /*3fc0*/  FFMA R25, R6, 0.5, R25 ;  /* 0x3f00000006197823 */ /* 0x000fe20000000019 */
[----:B------:R-:W-:Y:S01]  /*3fd0*/  FMUL R6, R33, 0.10703222453594207764 ;  /* 0x3ddb33b621067820 */ /* 0x000fe20000400000 */
[----:B0-----:R-:W-:-:S03]  /*3fe0*/  FADD R41, R39, 1 ;  /* 0x3f80000027297421 */ /* 0x001fc60000000000 */
[----:B------:R-:W-:-:S03]  /*3ff0*/  FFMA R35, R33, R6, 0.79788458347320556641 ;  /* 0x3f4c422a21237423 */ /* 0x000fc60000000006 */
[----:B------:R-:W0:Y:S01]  /*4000*/  MUFU.RCP R41, R41 ;  /* 0x0000002900297308 */ /* 0x000e220000001000 */
[----:B------:R-:W-:Y:S01]  /*4010*/  FFMA R6, -R23, R23, 1 ;  /* 0x3f80000017067423 */ /* 0x000fe20000000117 */
[----:B------:R-:W-:-:S03]  /*4020*/  FMUL R39, R14, R14 ;  /* 0x0000000e0e277220 */ /* 0x000fc60000400000 */
[----:B------:R-:W-:Y:S01]  /*4030*/  FMUL R38, R6, R35 ;  /* 0x0000002306267220 */ /* 0x000fe20000400000 */
[----:B------:R-:W-:Y:S01]  /*4040*/  FFMA R6, R39, R2, -0.052303962409496307373 ;  /* 0xbd563cae27067423 */ /* 0x000fe20000000002 */
[----:B------:R-:W-:-:S03]  /*4050*/  FSETP.GE.AND P2, PT, |R14|, 0.60000002384185791016, PT ;  /* 0x3f19999a0e00780b */ /* 0x000fc60003f46200 */
[----:B------:R-:W-:Y:S01]  /*4060*/  FFMA R6, R39, R6, 0.1331529766321182251 ;  /* 0x3e08594127067423 */ /* 0x000fe20000000006 */
[----:B------:R-:W-:-:S03]  /*4070*/  FSETP.GE.AND P0, PT, |R14|, 9.010913848876953125, PT ;  /* 0x41102cb40e00780b */ /* 0x000fc60003f06200 */
[----:B------:R-:W-:Y:S01]  /*4080*/  FFMA R6, R39, R6, -0.33332768082618713379 ;  /* 0xbeaaa9ed27067423 */ /* 0x000fe20000000006 */
[----:B0-----:R-:W-:-:S03]  /*4090*/  FFMA R35, R41, -2, R4 ;  /* 0xc000000029237823 */ /* 0x001fc60000000004 */
[----:B------:R-:W-:Y:S02]  /*40a0*/  FFMA R39, R39, R6, RZ ;  /* 0x0000000627277223 */ /* 0x000fe400000000ff */
[----:B------:R-:W-:-:S04]  /*40b0*/  FSEL R35, R35, 1, !P0 ;  /* 0x3f80000023237808 */ /* 0x000fc80004000000 */
[--C-:B------:R-:W-:Y:S01]  /*40c0*/  LOP3.LUT R41, R35, 0x80000000, R14.reuse, 0xb8, !PT ;  /* 0x8000000023297812 */ /* 0x100fe200078eb80e */
[----:B------:R-:W-:Y:S01]  /*40d0*/  @!P2 FFMA R41, R14, R39, R14 ;  /* 0x000000270e29a223 */ /* 0x000fe2000000000e */
[----:B------:R-:W-:Y:S01]  /*40e0*/  FMUL R39, R44, 0.035677410662174224854 ;  /* 0x3d12227a2c277820 */ /* 0x000fe20000400000 */
[----:B------:R-:W-:-:S03]  /*40f0*/  FADD R6, R23, 1 ;  /* 0x3f80000017067421 */ /* 0x000fc60000000000 */
[----:B------:R-:W-:-:S04]  /*4100*/  FFMA R39, R44, R39, 0.79788458347320556641 ;  /* 0x3f4c422a2c277423 */ /* 0x000fc80000000027 */
[----:B------:R-:W-:Y:S01]  /*4110*/  FMUL R23, R44, R39 ;  /* 0x000000272c177220 */ /* 0x000fe20000400000 */
[----:B------:R-:W-:-:S03]  /*4120*/  FFMA R50, R50, R5, 0.5 ;  /* 0x3f00000032327423 */ /* 0x000fc60000000005 */
[----:B------:R-:W-:Y:S01]  /*4130*/  FMUL R14, |R23|, 2.8853900432586669922 ;  /* 0x4038aa3b170e7820 */ /* 0x000fe20000400200 */
[C---:B------:R-:W-:Y:S01]  /*4140*/  FMUL R35, R33.reuse, R50 ;  /* 0x0000003221237220 */ /* 0x040fe20000400000 */
[----:B------:R-:W-:-:S04]  /*4150*/  FMUL R33, R33, 0.5 ;  /* 0x3f00000021217820 */ /* 0x000fc80000400000 */
[----:B------:R-:W0:Y:S01]  /*4160*/  MUFU.EX2 R14, R14 ;  /* 0x0000000e000e7308 */ /* 0x000e220000000800 */
[----:B------:R-:W-:-:S04]  /*4170*/  FMUL R33, R33, R38 ;  /* 0x0000002621217220 */ /* 0x000fc80000400000 */
[----:B------:R-:W-:Y:S01]  /*4180*/  FFMA R39, R6, 0.5, R33 ;  /* 0x3f00000006277823 */ /* 0x000fe20000000021 */
[----:B------:R-:W-:Y:S01]  /*4190*/  FMUL R33, R40, 0.10703222453594207764 ;  /* 0x3ddb33b628217820 */ /* 0x000fe20000400000 */
[----:B------:R-:W-:Y:S01]  /*41a0*/  FFMA R6, -R13, R13, 1 ;  /* 0x3f8000000d067423 */ /* 0x000fe2000000010d */
[----:B------:R-:W-:Y:S02]  /*41b0*/  FFMA R47, R54, R5, 0.5 ;  /* 0x3f000000362f7423 */ /* 0x000fe40000000005 */
[----:B------:R-:W-:-:S04]  /*41c0*/  FFMA R33, R40, R33, 0.79788458347320556641 ;  /* 0x3f4c422a28217423 */ /* 0x000fc80000000021 */
[----:B------:R-:W-:Y:S01]  /*41d0*/  FMUL R6, R6, R33 ;  /* 0x0000002106067220 */ /* 0x000fe20000400000 */
[----:B0-----:R-:W-:Y:S01]  /*41e0*/  FADD R38, R14, 1 ;  /* 0x3f8000000e267421 */ /* 0x001fe20000000000 */
[C---:B------:R-:W-:Y:S01]  /*41f0*/  FMUL R33, R40.reuse, 0.5 ;  /* 0x3f00000028217820 */ /* 0x040fe20000400000 */
[----:B------:R-:W-:Y:S01]  /*4200*/  FMUL R40, R40, R47 ;  /* 0x0000002f28287220 */ /* 0x000fe20000400000 */
[C---:B------:R-:W-:Y:S01]  /*4210*/  FMUL R47, R12.reuse, 0.10703222453594207764 ;  /* 0x3ddb33b60c2f7820 */ /* 0x040fe20000400000 */
[----:B------:R-:W0:Y:S01]  /*4220*/  MUFU.RCP R49, R38 ;  /* 0x0000002600317308 */ /* 0x000e220000001000 */
[----:B------:R-:W-:Y:S02]  /*4230*/  FMUL R33, R33, R6 ;  /* 0x0000000621217220 */ /* 0x000fe40000400000 */
[----:B------:R-:W-:Y:S01]  /*4240*/  FFMA R6, R12, R47, 0.79788458347320556641 ;  /* 0x3f4c422a0c067423 */ /* 0x000fe2000000002f */
[----:B------:R-:W-:Y:S01]  /*4250*/  FFMA R47, -R18, R18, 1 ;  /* 0x3f800000122f7423 */ /* 0x000fe20000000112 */
[----:B------:R-:W-:-:S03]  /*4260*/  FMUL R51, R23, R23 ;  /* 0x0000001717337220 */ /* 0x000fc60000400000 */
        /* <DEDUP_REMOVED lines=11> */
[----:B------:R-:W-:-:S04]  /*4320*/  FMUL R23, R22, 0.035677410662174224854 ;  /* 0x3d12227a16177820 */ /* 0x000fc80000400000 */
[----:B------:R-:W-:-:S04]  /*4330*/  FFMA R23, R22, R23, 0.79788458347320556641 ;  /* 0x3f4c422a16177423 */ /* 0x000fc80000000017 */
[----:B------:R-:W-:-:S04]  /*4340*/  FMUL R49, R22, R23 ;  /* 0x0000001716317220 */ /* 0x000fc80000400000 */
[----:B------:R-:W-:-:S06]  /*4350*/  FMUL R6, |R49|, 2.8853900432586669922 ;  /* 0x4038aa3b31067820 */ /* 0x000fcc0000400200 */
[----:B------:R-:W0:Y:S01]  /*4360*/  MUFU.EX2 R6, R6 ;  /* 0x0000000600067308 */ /* 0x000e220000000800 */
[----:B------:R-:W-:Y:S01]  /*4370*/  FFMA R23, R58, R5, 0.5 ;  /* 0x3f0000003a177423 */ /* 0x000fe20000000005 */
[----:B------:R-:W-:-:S03]  /*4380*/  FMUL R53, R49, R49 ;  /* 0x0000003131357220 */ /* 0x000fc60000400000 */
[C---:B------:R-:W-:Y:S01]  /*4390*/  FMUL R23, R12.reuse, R23 ;  /* 0x000000170c177220 */ /* 0x040fe20000400000 */
[----:B------:R-:W-:Y:S01]  /*43a0*/  FMUL R12, R12, 0.5 ;  /* 0x3f0000000c0c7820 */ /* 0x000fe20000400000 */
[----:B0-----:R-:W-:-:S04]  /*43b0*/  FADD R38, R6, 1 ;  /* 0x3f80000006267421 */ /* 0x001fc80000000000 */
[----:B------:R-:W0:Y:S01]  /*43c0*/  MUFU.RCP R51, R38 ;  /* 0x0000002600337308 */ /* 0x000e220000001000 */
[----:B------:R-:W-:Y:S01]  /*43d0*/  FFMA R56, R56, R5, 0.5 ;  /* 0x3f00000038387423 */ /* 0x000fe20000000005 */
[----:B------:R-:W-:Y:S01]  /*43e0*/  FMUL R47, R12, R47 ;  /* 0x0000002f0c2f7220 */ /* 0x000fe20000400000 */
[----:B------:R-:W-:Y:S01]  /*43f0*/  FFMA R12, R53, R2, -0.052303962409496307373 ;  /* 0xbd563cae350c7423 */ /* 0x000fe20000000002 */
[----:B------:R-:W-:Y:S01]  /*4400*/  FSETP.GE.AND P2, PT, |R49|, 0.60000002384185791016, PT ;  /* 0x3f19999a3100780b */ /* 0x000fe20003f46200 */
[----:B------:R-:W-:Y:S01]  /*4410*/  FMUL R37, R37, R56 ;  /* 0x0000003825257220 */ /* 0x000fe20000400000 */
[----:B------:R-:W-:Y:S01]  /*4420*/  MOV R56, UR32 ;  /* 0x0000002000387c02 */ /* 0x000fe20008000f00 */
[----:B------:R-:W-:Y:S01]  /*4430*/  FFMA R12, R53, R12, 0.1331529766321182251 ;  /* 0x3e085941350c7423 */ /* 0x000fe2000000000c */
[----:B------:R-:W-:Y:S02]  /*4440*/  MOV R57, UR33 ;  /* 0x0000002100397c02 */ /* 0x000fe40008000f00 */
[----:B------:R-:W-:Y:S01]  /*4450*/  FSETP.GE.AND P0, PT, |R49|, 9.010913848876953125, PT ;  /* 0x41102cb43100780b */ /* 0x000fe20003f06200 */
[----:B------:R-:W-:Y:S01]  /*4460*/  FFMA R6, R53, R12, -0.33332768082618713379 ;  /* 0xbeaaa9ed35067423 */ /* 0x000fe2000000000c */
[----:B------:R-:W-:-:S04]  /*4470*/  IMAD.WIDE.U32 R56, R7, UR26, R56 ;  /* 0x0000001a07387c25 */ /* 0x000fc8000f8e0038 */
[----:B0-----:R-:W-:Y:S01]  /*4480*/  FFMA R51, R51, -2, R4 ;  /* 0xc000000033337823 */ /* 0x001fe20000000004 */
[----:B------:R-:W-:-:S04]  /*4490*/  FFMA R6, R53, R6, RZ ;  /* 0x0000000635067223 */ /* 0x000fc800000000ff */
[----:B------:R-:W-:Y:S02]  /*44a0*/  FSEL R38, R51, 1, !P0 ;  /* 0x3f80000033267808 */ /* 0x000fe40004000000 */
[----:B------:R-:W-:Y:S01]  /*44b0*/  IADD3 R12, P0, PT, R34, R56, RZ ;  /* 0x00000038220c7210 */ /* 0x000fe20007f1e0ff */
[----:B------:R-:W-:Y:S01]  /*44c0*/  FADD R34, R13, 1 ;  /* 0x3f8000000d227421 */ /* 0x000fe20000000000 */
[--C-:B------:R-:W-:Y:S01]  /*44d0*/  LOP3.LUT R38, R38, 0x80000000, R49.reuse, 0xb8, !PT ;  /* 0x8000000026267812 */ /* 0x100fe200078eb831 */
[----:B------:R-:W-:Y:S01]  /*44e0*/  FMUL R13, R42, 0.10703222453594207764 ;  /* 0x3ddb33b62a0d7820 */ /* 0x000fe20000400000 */
[----:B------:R-:W-:Y:S01]  /*44f0*/  @!P2 FFMA R38, R49, R6, R49 ;  /* 0x000000063126a223 */ /* 0x000fe20000000031 */
[----:B------:R-:W-:Y:S01]  /*4500*/  IADD3 R6, PT, PT, R36, 0x1e, RZ ;  /* 0x0000001e24067810 */ /* 0x000fe20007ffe0ff */
[----:B------:R-:W-:Y:S01]  /*4510*/  FADD R36, R18, 1 ;  /* 0x3f80000012247421 */ /* 0x000fe20000000000 */
[----:B------:R-:W-:Y:S01]  /*4520*/  FFMA R18, R42, R13, 0.79788458347320556641 ;  /* 0x3f4c422a2a127423 */ /* 0x000fe2000000000d */
[----:B------:R-:W-:-:S04]  /*4530*/  FFMA R13, -R43, R43, 1 ;  /* 0x3f8000002b0d7423 */ /* 0x000fc8000000012b */
[----:B------:R-:W-:Y:S01]  /*4540*/  FMUL R18, R13, R18 ;  /* 0x000000120d127220 */ /* 0x000fe20000400000 */
[----:B------:R-:W-:Y:S01]  /*4550*/  FMUL R13, R42, 0.5 ;  /* 0x3f0000002a0d7820 */ /* 0x000fe20000400000 */
[----:B------:R-:W-:Y:S01]  /*4560*/  FFMA R34, R34, 0.5, R33 ;  /* 0x3f00000022227823 */ /* 0x000fe20000000021 */
[----:B------:R-:W-:Y:S02]  /*4570*/  FFMA R33, R46, R5, 0.5 ;  /* 0x3f0000002e217423 */ /* 0x000fe40000000005 */
[----:B------:R-:W-:Y:S01]  /*4580*/  FMUL R13, R13, R18 ;  /* 0x000000120d0d7220 */ /* 0x000fe20000400000 */
[C---:B------:R-:W-:Y:S01]  /*4590*/  FMUL R18, R19.reuse, 0.10703222453594207764 ;  /* 0x3ddb33b613127820 */ /* 0x040fe20000400000 */
[----:B------:R-:W-:Y:S01]  /*45a0*/  FMUL R42, R42, R33 ;  /* 0x000000212a2a7220 */ /* 0x000fe20000400000 */
[----:B------:R-:W-:Y:S02]  /*45b0*/  FFMA R52, R52, R5, 0.5 ;  /* 0x3f00000034347423 */ /* 0x000fe40000000005 */
[C---:B------:R-:W-:Y:S01]  /*45c0*/  FFMA R33, R19.reuse, R18, 0.79788458347320556641 ;  /* 0x3f4c422a13217423 */ /* 0x040fe20000000012 */
[----:B------:R-:W-:Y:S01]  /*45d0*/  FFMA R18, -R30, R30, 1 ;  /* 0x3f8000001e127423 */ /* 0x000fe2000000011e */
[----:B------:R-:W-:Y:S01]  /*45e0*/  FFMA R36, R36, 0.5, R47 ;  /* 0x3f00000024247823 */ /* 0x000fe2000000002f */
[----:B------:R-:W-:-:S02]  /*45f0*/  FMUL R47, R19, R52 ;  /* 0x00000034132f7220 */ /* 0x000fc40000400000 */
[----:B------:R-:W-:Y:S01]  /*4600*/  FMUL R46, R18, R33 ;  /* 0x00000021122e7220 */ /* 0x000fe20000400000 */
[----:B------:R-:W-:Y:S01]  /*4610*/  FADD R18, R43, 1 ;  /* 0x3f8000002b127421 */ /* 0x000fe20000000000 */
[----:B------:R-:W-:Y:S01]  /*4620*/  FMUL R19, R19, 0.5 ;  /* 0x3f00000013137820 */ /* 0x000fe20000400000 */
[----:B------:R-:W-:Y:S02]  /*4630*/  ULOP3.LUT UR28, UR27, 0x7fffffff, URZ, 0xc0, !UPT ;  /* 0x7fffffff1b1c7892 */ /* 0x000fe4000f8ec0ff */
[----:B------:R-:W-:Y:S01]  /*4640*/  FFMA R43, R18, 0.5, R13 ;  /* 0x3f000000122b7823 */ /* 0x000fe2000000000d */
[----:B------:R-:W-:Y:S01]  /*4650*/  FMUL R46, R19, R46 ;  /* 0x0000002e132e7220 */ /* 0x000fe20000400000 */
[----:B------:R-:W-:Y:S01]  /*4660*/  FADD R13, R30, 1 ;  /* 0x3f8000001e0d7421 */ /* 0x000fe20000000000 */
[----:B------:R-:W-:Y:S01]  /*4670*/  FMUL R19, R44, 0.10703222453594207764 ;  /* 0x3ddb33b62c137820 */ /* 0x000fe20000400000 */
[----:B------:R-:W-:Y:S01]  /*4680*/  IMAD R49, R7, UR28, RZ ;  /* 0x0000001c07317c24 */ /* 0x000fe2000f8e02ff */
[----:B------:R-:W-:Y:S01]  /*4690*/  LOP3.LUT R6, R6, 0x1f, RZ, 0xc0, !PT ;  /* 0x0000001f06067812 */ /* 0x000fe200078ec0ff */
[----:B------:R-:W-:Y:S01]  /*46a0*/  FFMA R46, R13, 0.5, R46 ;  /* 0x3f0000000d2e7823 */ /* 0x000fe2000000002e */
[----:B------:R-:W-:Y:S01]  /*46b0*/  FFMA R18, R44, R19, 0.79788458347320556641 ;  /* 0x3f4c422a2c127423 */ /* 0x000fe20000000013 */
[----:B------:R-:W-:Y:S01]  /*46c0*/  FFMA R13, -R45, R45, 1 ;  /* 0x3f8000002d0d7423 */ /* 0x000fe2000000012d */
[----:B------:R-:W-:-:S02]  /*46d0*/  IADD3 R50, PT, PT, R49, R57, RZ ;  /* 0x0000003931327210 */ /* 0x000fc40007ffe0ff */
[----:B------:R-:W-:Y:S01]  /*46e0*/  IADD3 R56, P2, PT, R6, R56, RZ ;  /* 0x0000003806387210 */ /* 0x000fe20007f5e0ff */
[----:B------:R-:W-:Y:S01]  /*46f0*/  FMUL R18, R13, R18 ;  /* 0x000000120d127220 */ /* 0x000fe20000400000 */
[----:B------:R-:W-:Y:S01]  /*4700*/  FMUL R13, R44, 0.5 ;  /* 0x3f0000002c0d7820 */ /* 0x000fe20000400000 */
[----:B------:R-:W-:Y:S01]  /*4710*/  FFMA R19, R14, R5, 0.5 ;  /* 0x3f0000000e137423 */ /* 0x000fe20000000005 */
[----:B------:R-:W-:Y:S02]  /*4720*/  IADD3.X R57, PT, PT, RZ, R50, RZ, P2, !PT ;  /* 0x00000032ff397210 */ /* 0x000fe400017fe4ff */
[----:B------:R-:W-:Y:S01]  /*4730*/  IADD3 R30, P2, PT, R56, UR32, RZ ;  /* 0x00000020381e7c10 */ /* 0x000fe2000ff5e0ff */
[----:B------:R-:W-:Y:S01]  /*4740*/  FMUL R18, R13, R18 ;  /* 0x000000120d127220 */ /* 0x000fe20000400000 */
[----:B------:R-:W-:Y:S01]  /*4750*/  FMUL R13, R44, R19 ;  /* 0x000000132c0d7220 */ /* 0x000fe20000400000 */
[C---:B------:R-:W-:Y:S01]  /*4760*/  FMUL R19, R22.reuse, 0.10703222453594207764 ;  /* 0x3ddb33b616137820 */ /* 0x040fe20000400000 */
[----:B------:R-:W-:Y:S01]  /*4770*/  IADD3.X R33, PT, PT, R57, UR33, RZ, P2, !PT ;  /* 0x0000002139217c10 */ /* 0x000fe200097fe4ff */
[----:B------:R-:W-:Y:S01]  /*4780*/  FFMA R14, -R41, R41, 1 ;  /* 0x3f800000290e7423 */ /* 0x000fe20000000129 */
[----:B------:R-:W-:Y:S01]  /*4790*/  FADD R45, R45, 1 ;  /* 0x3f8000002d2d7421 */ /* 0x000fe20000000000 */
[----:B------:R-:W-:Y:S01]  /*47a0*/  FFMA R19, R22, R19, 0.79788458347320556641 ;  /* 0x3f4c422a16137423 */ /* 0x000fe20000000013 */
[----:B------:R-:W-:-:S02]  /*47b0*/  SHF.L.U64.HI R33, R30, 0x2, R33 ;  /* 0x000000021e217819 */ /* 0x000fc40000010221 */
[----:B------:R-:W-:Y:S01]  /*47c0*/  SHF.L.U32 R30, R30, 0x2, RZ ;  /* 0x000000021e1e7819 */ /* 0x000fe200000006ff */
[----:B------:R-:W-:Y:S01]  /*47d0*/  FMUL R19, R14, R19 ;  /* 0x000000130e137220 */ /* 0x000fe20000400000 */
[----:B------:R-:W-:Y:S01]  /*47e0*/  FFMA R45, R45, 0.5, R18 ;  /* 0x3f0000002d2d7823 */ /* 0x000fe20000000012 */
[----:B------:R-:W-:Y:S01]  /*47f0*/  FMUL R14, R22, 0.5 ;  /* 0x3f000000160e7820 */ /* 0x000fe20000400000 */
[----:B------:R-:W-:-:S03]  /*4800*/  IADD3 R18, P2, PT, R30, UR14, RZ ;  /* 0x0000000e1e127c10 */ /* 0x000fc6000ff5e0ff */
[----:B------:R-:W-:Y:S01]  /*4810*/  FMUL R44, R14, R19 ;  /* 0x000000130e2c7220 */ /* 0x000fe20000400000 */
[----:B------:R-:W-:-:S05]  /*4820*/  IADD3.X R19, PT, PT, R33, UR15, RZ, P2, !PT ;  /* 0x0000000f21137c10 */ /* 0x000fca00097fe4ff */
[----:B------:R0:W3:Y:S01]  /*4830*/  LDG.E R14, desc[UR24][R18.64] ;  /* 0x00000018120e7981 */ /* 0x0000e2000c1e1900 */
[C---:B------:R-:W-:Y:S02]  /*4840*/  SHF.L.U32 R52, R21.reuse, 0x10, RZ ;  /* 0x0000001015347819 */ /* 0x040fe400000006ff */
[----:B------:R-:W-:-:S03]  /*4850*/  PRMT R21, R21, 0x7632, R21 ;  /* 0x0000763215157816 */ /* 0x000fc60000000015 */
[----:B------:R-:W-:Y:S01]  /*4860*/  FMUL R37, R52, R37 ;  /* 0x0000002534257220 */ /* 0x000fe20000400000 */
[----:B------:R-:W-:Y:S01]  /*4870*/  FMUL R25, R25, R52 ;  /* 0x0000003419197220 */ /* 0x000fe20000400000 */
[----:B------:R-:W-:Y:S02]  /*4880*/  SHF.L.U32 R52, R21, 0x10, RZ ;  /* 0x0000001015347819 */ /* 0x000fe400000006ff */
[----:B0-----:R-:W-:Y:S02]  /*4890*/  PRMT R18, R15, 0x7632, R18 ;  /* 0x000076320f127816 */ /* 0x001fe40000000012 */
[----:B------:R-:W-:Y:S01]  /*48a0*/  MOV R49, UR26 ;  /* 0x0000001a00317c02 */ /* 0x000fe20008000f00 */
[----:B------:R-:W-:Y:S01]  /*48b0*/  FMUL R39, R39, R52 ;  /* 0x0000003427277220 */ /* 0x000fe20000400000 */
[----:B------:R-:W-:Y:S02]  /*48c0*/  SHF.L.U32 R18, R18, 0x10, RZ ;  /* 0x0000001012127819 */ /* 0x000fe400000006ff */
[----:B------:R-:W-:Y:S01]  /*48d0*/  SHF.L.U32 R54, R15, 0x10, RZ ;  /* 0x000000100f367819 */ /* 0x000fe200000006ff */
[----:B------:R-:W-:Y:S01]  /*48e0*/  IMAD.WIDE.U32 R56, R49, 0x5, R56 ;  /* 0x0000000531387825 */ /* 0x000fe200078e0038 */
[----:B------:R-:W-:-:S03]  /*48f0*/  SHF.L.U32 R15, R26, 0x10, RZ ;  /* 0x000000101a0f7819 */ /* 0x000fc600000006ff */
[----:B------:R-:W-:Y:S01]  /*4900*/  FMUL R52, R52, R35 ;  /* 0x0000002334347220 */ /* 0x000fe20000400000 */
[----:B------:R-:W-:Y:S01]  /*4910*/  PRMT R49, R26, 0x7632, R49 ;  /* 0x000076321a317816 */ /* 0x000fe20000000031 */
[----:B------:R-:W-:Y:S01]  /*4920*/  FADD R41, R41, 1 ;  /* 0x3f80000029297421 */ /* 0x000fe20000000000 */
[----:B------:R-:W-:Y:S01]  /*4930*/  FMUL R35, R39, R18 ;  /* 0x0000001227237220 */ /* 0x000fe20000400000 */
[----:B------:R-:W-:Y:S01]  /*4940*/  SHF.L.U32 R39, R16, 0x10, RZ ;  /* 0x0000001010277819 */ /* 0x000fe200000006ff */
[----:B------:R-:W-:Y:S01]  /*4950*/  FMUL R34, R34, R15 ;  /* 0x0000000f22227220 */ /* 0x000fe20000400000 */
[----:B------:R-:W-:Y:S02]  /*4960*/  SHF.L.U32 R49, R49, 0x10, RZ ;  /* 0x0000001031317819 */ /* 0x000fe400000006ff */
[----:B------:R-:W-:Y:S01]  /*4970*/  PRMT R16, R16, 0x7632, R16 ;  /* 0x0000763210107816 */ /* 0x000fe20000000010 */
[----:B------:R-:W-:Y:S01]  /*4980*/  FFMA R44, R41, 0.5, R44 ;  /* 0x3f000000292c7823 */ /* 0x000fe2000000002c */
[----:B------:R-:W-:Y:S01]  /*4990*/  FMUL R41, R15, R40 ;  /* 0x000000280f297220 */ /* 0x000fe20000400000 */
[----:B------:R-:W-:Y:S01]  /*49a0*/  FMUL R39, R34, R39 ;  /* 0x0000002722277220 */ /* 0x000fe20000400000 */
[----:B------:R-:W-:Y:S01]  /*49b0*/  SHF.L.U32 R15, R16, 0x10, RZ ;  /* 0x00000010100f7819 */ /* 0x000fe200000006ff */
[----:B------:R-:W-:Y:S01]  /*49c0*/  FMUL R36, R36, R49 ;  /* 0x0000003124247220 */ /* 0x000fe20000400000 */
[----:B------:R-:W-:-:S02]  /*49d0*/  SHF.L.U32 R51, R27, 0x10, RZ ;  /* 0x000000101b337819 */ /* 0x000fc400000006ff */
[----:B------:R-:W-:Y:S01]  /*49e0*/  PRMT R34, R27, 0x7632, R34 ;  /* 0x000076321b227816 */ /* 0x000fe20000000022 */
[----:B------:R-:W-:Y:S01]  /*49f0*/  FMUL R40, R36, R15 ;  /* 0x0000000f24287220 */ /* 0x000fe20000400000 */
[----:B------:R-:W-:Y:S01]  /*4a00*/  SHF.L.U32 R16, R17, 0x10, RZ ;  /* 0x0000001011107819 */ /* 0x000fe200000006ff */
[----:B------:R-:W-:Y:S01]  /*4a10*/  FMUL R15, R43, R51 ;  /* 0x000000332b0f7220 */ /* 0x000fe20000400000 */
[----:B------:R-:W-:Y:S02]  /*4a20*/  SHF.L.U32 R34, R34, 0x10, RZ ;  /* 0x0000001022227819 */ /* 0x000fe400000006ff */
[----:B------:R-:W-:Y:S01]  /*4a30*/  PRMT R17, R17, 0x7632, R17 ;  /* 0x0000763211117816 */ /* 0x000fe20000000011 */
[----:B------:R-:W-:Y:S01]  /*4a40*/  FMUL R15, R15, R16 ;  /* 0x000000100f0f7220 */ /* 0x000fe20000400000 */
[----:B--2---:R-:W-:Y:S01]  /*4a50*/  SHF.L.U32 R16, R32, 0x10, RZ ;  /* 0x0000001020107819 */ /* 0x004fe200000006ff */
[----:B------:R-:W-:Y:S01]  /*4a60*/  FMUL R18, R46, R34 ;  /* 0x000000222e127220 */ /* 0x000fe20000400000 */
[----:B------:R-:W-:-:S02]  /*4a70*/  SHF.L.U32 R17, R17, 0x10, RZ ;  /* 0x0000001011117819 */ /* 0x000fc400000006ff */
[----:B------:R-:W-:Y:S02]  /*4a80*/  IADD3 R55, PT, PT, R57, UR19, RZ ;  /* 0x0000001339377c10 */ /* 0x000fe4000fffe0ff */
[----:B------:R-:W-:Y:S01]  /*4a90*/  SHF.L.U32 R26, R20, 0x10, RZ ;  /* 0x00000010141a7819 */ /* 0x000fe200000006ff */
[----:B------:R-:W-:Y:S01]  /*4aa0*/  FMUL R18, R18, R17 ;  /* 0x0000001112127220 */ /* 0x000fe20000400000 */
[----:B------:R-:W-:Y:S01]  /*4ab0*/  SHF.L.U64.HI R55, R56, 0x2, R55 ;  /* 0x0000000238377819 */ /* 0x000fe20000010237 */
[----:B------:R-:W-:Y:S01]  /*4ac0*/  FMUL R17, R45, R16 ;  /* 0x000000102d117220 */ /* 0x000fe20000400000 */
[----:B------:R-:W-:Y:S02]  /*4ad0*/  PRMT R19, R32, 0x7632, R19 ;  /* 0x0000763220137816 */ /* 0x000fe40000000013 */
[----:B------:R-:W-:Y:S01]  /*4ae0*/  SHF.L.U32 R56, R56, 0x2, RZ ;  /* 0x0000000238387819 */ /* 0x000fe200000006ff */
[----:B------:R-:W-:Y:S01]  /*4af0*/  FMUL R17, R17, R26 ;  /* 0x0000001a11117220 */ /* 0x000fe20000400000 */
[----:B------:R-:W-:-:S02]  /*4b00*/  SHF.L.U32 R19, R19, 0x10, RZ ;  /* 0x0000001013137819 */ /* 0x000fc400000006ff */
[----:B------:R-:W-:Y:S02]  /*4b10*/  PRMT R20, R20, 0x7632, R20 ;  /* 0x0000763214147816 */ /* 0x000fe40000000014 */
[----:B------:R-:W-:Y:S02]  /*4b20*/  IADD3 R26, P2, PT, R56, UR14, RZ ;  /* 0x0000000e381a7c10 */ /* 0x000fe4000ff5e0ff */
[----:B------:R-:W-:Y:S01]  /*4b30*/  SHF.L.U32 R21, R20, 0x10, RZ ;  /* 0x0000001014157819 */ /* 0x000fe200000006ff */
[----:B------:R-:W-:Y:S01]  /*4b40*/  FMUL R20, R44, R19 ;  /* 0x000000132c147220 */ /* 0x000fe20000400000 */
[----:B------:R-:W-:-:S03]  /*4b50*/  IADD3.X R27, PT, PT, R55, UR15, RZ, P2, !PT ;  /* 0x0000000f371b7c10 */ /* 0x000fc600097fe4ff */
[----:B------:R-:W-:Y:S02]  /*4b60*/  FMUL R20, R20, R21 ;  /* 0x0000001514147220 */ /* 0x000fe40000400000 */
[----:B------:R0:W2:Y:S01]  /*4b70*/  LDG.E R21, desc[UR24][R26.64] ;  /* 0x000000181a157981 */ /* 0x0000a2000c1e1900 */
[----:B------:R-:W-:-:S05]  /*4b80*/  FMUL R25, R25, R54 ;  /* 0x0000003619197220 */ /* 0x000fca0000400000 */
[----:B------:R-:W-:-:S04]  /*4b90*/  FMNMX3 R24, |R25|, R24, |R35|, !PT ;  /* 0x0000001819187276 */ /* 0x000fc80007800623 */
[----:B------:R-:W-:-:S04]  /*4ba0*/  FMNMX3 R24, |R39|, R24, |R40|, !PT ;  /* 0x0000001827187276 */ /* 0x000fc80007800628 */
[----:B------:R-:W-:-:S04]  /*4bb0*/  FMNMX3 R24, |R15|, R24, |R18|, !PT ;  /* 0x000000180f187276 */ /* 0x000fc80007800612 */
[----:B------:R-:W-:Y:S01]  /*4bc0*/  FMNMX3 R32, |R17|, R24, |R20|, !PT ;  /* 0x0000001811207276 */ /* 0x000fe20007800614 */
[----:B------:R-:W-:Y:S01]  /*4bd0*/  FMUL R24, R49, R23 ;  /* 0x0000001731187220 */ /* 0x000fe20000400000 */
[----:B------:R-:W-:Y:S02]  /*4be0*/  FFMA R23, R38, R5, 0.5 ;  /* 0x3f00000026177423 */ /* 0x000fe40000000005 */
[C---:B------:R-:W-:Y:S02]  /*4bf0*/  FMNMX3 R32, |R37|.reuse, R32, |R52|, !PT ;  /* 0x0000002025207276 */ /* 0x040fe40007800634 */
[----:B------:R-:W-:Y:S01]  /*4c00*/  FMUL R22, R22, R23 ;  /* 0x0000001716167220 */ /* 0x000fe20000400000 */
[----:B------:R-:W-:Y:S01]  /*4c10*/  FMUL R37, R37, UR17 ;  /* 0x0000001125257c20 */ /* 0x000fe20008400000 */
[----:B------:R-:W-:Y:S01]  /*4c20*/  FMNMX3 R23, |R41|, R32, |R24|, !PT ;  /* 0x0000002029177276 */ /* 0x000fe20007800618 */
[----:B------:R-:W-:Y:S01]  /*4c30*/  FMUL R52, R52, UR17 ;  /* 0x0000001134347c20 */ /* 0x000fe20008400000 */
[----:B------:R-:W-:Y:S01]  /*4c40*/  FMUL R32, R24, UR17 ;  /* 0x0000001118207c20 */ /* 0x000fe20008400000 */
[----:B------:R-:W-:Y:S01]  /*4c50*/  FMUL R42, R51, R42 ;  /* 0x0000002a332a7220 */ /* 0x000fe20000400000 */
[----:B------:R-:W-:Y:S01]  /*4c60*/  F2FP.SATFINITE.E4M3.F32.PACK_AB_MERGE_C R37, RZ, R37, RZ ;  /* 0x00000025ff25723e */ /* 0x000fe200048070ff */
[----:B------:R-:W-:Y:S01]  /*4c70*/  FMUL R35, R35, UR17 ;  /* 0x0000001123237c20 */ /* 0x000fe20008400000 */
[----:B------:R-:W-:-:S02]  /*4c80*/  F2FP.SATFINITE.E4M3.F32.PACK_AB_MERGE_C R52, RZ, R52, RZ ;  /* 0x00000034ff34723e */ /* 0x000fc400048070ff */
[----:B------:R-:W-:Y:S01]  /*4c90*/  F2FP.SATFINITE.E4M3.F32.PACK_AB_MERGE_C R38, RZ, R32, RZ ;  /* 0x00000020ff26723e */ /* 0x000fe200048070ff */
[----:B------:R-:W-:Y:S01]  /*4ca0*/  FMUL R32, R25, UR17 ;  /* 0x0000001119207c20 */ /* 0x000fe20008400000 */
[----:B------:R-:W-:Y:S01]  /*4cb0*/  FMUL R43, R42, UR17 ;  /* 0x000000112a2b7c20 */ /* 0x000fe20008400000 */
[----:B------:R-:W-:Y:S02]  /*4cc0*/  LOP3.LUT R36, R37, 0xff, RZ, 0xc0, !PT ;  /* 0x000000ff25247812 */ /* 0x000fe400078ec0ff */
[C---:B------:R-:W-:Y:S01]  /*4cd0*/  PRMT R24, R52.reuse, 0x7604, R37 ;  /* 0x0000760434187816 */ /* 0x040fe20000000025 */
[----:B------:R-:W-:Y:S01]  /*4ce0*/  FMUL R41, R41, UR17 ;  /* 0x0000001129297c20 */ /* 0x000fe20008400000 */
[----:B------:R-:W-:Y:S02]  /*4cf0*/  LOP3.LUT R37, R52, 0xff, RZ, 0xc0, !PT ;  /* 0x000000ff34257812 */ /* 0x000fe400078ec0ff */
[----:B------:R-:W-:Y:S02]  /*4d00*/  F2FP.SATFINITE.E4M3.F32.PACK_AB_MERGE_C R32, RZ, R32, RZ ;  /* 0x00000020ff20723e */ /* 0x000fe400048070ff */
[----:B------:R-:W-:-:S02]  /*4d10*/  F2FP.SATFINITE.E4M3.F32.PACK_AB_MERGE_C R35, RZ, R35, RZ ;  /* 0x00000023ff23723e */ /* 0x000fc400048070ff */
[----:B------:R-:W-:Y:S02]  /*4d20*/  F2FP.SATFINITE.E4M3.F32.PACK_AB_MERGE_C R43, RZ, R43, RZ ;  /* 0x0000002bff2b723e */ /* 0x000fe400048070ff */
[----:B------:R-:W-:Y:S02]  /*4d30*/  LEA R25, R38, R37, 0x8 ;  /* 0x0000002526197211 */ /* 0x000fe400078e40ff */
[----:B------:R-:W-:Y:S02]  /*4d40*/  LOP3.LUT R44, R32, 0xff, RZ, 0xc0, !PT ;  /* 0x000000ff202c7812 */ /* 0x000fe400078ec0ff */
[----:B------:R-:W-:Y:S02]  /*4d50*/  PRMT R37, R35, 0x7604, R32 ;  /* 0x0000760423257816 */ /* 0x000fe40000000020 */
[----:B------:R-:W-:Y:S02]  /*4d60*/  F2FP.SATFINITE.E4M3.F32.PACK_AB_MERGE_C R41, RZ, R41, RZ ;  /* 0x00000029ff29723e */ /* 0x000fe400048070ff */
[----:B------:R-:W-:Y:S01]  /*4d70*/  SHF.L.U32 R32, R43, 0x10, RZ ;  /* 0x000000102b207819 */ /* 0x000fe200000006ff */
[----:B------:R-:W-:Y:S01]  /*4d80*/  FMUL R47, R34, R47 ;  /* 0x0000002f222f7220 */ /* 0x000fe20000400000 */
[----:B------:R-:W-:-:S02]  /*4d90*/  IADD3.X R48, PT, PT, R48, UR7, RZ, P1, !PT ;  /* 0x0000000730307c10 */ /* 0x000fc40008ffe4ff */
[----:B------:R-:W-:Y:S02]  /*4da0*/  LEA R49, R41, R36, 0x8 ;  /* 0x0000002429317211 */ /* 0x000fe400078e40ff */
[----:B------:R-:W-:Y:S02]  /*4db0*/  LOP3.LUT R32, R32, 0xff0000, RZ, 0xc0, !PT ;  /* 0x00ff000020207812 */ /* 0x000fe400078ec0ff */
[----:B------:R-:W-:Y:S02]  /*4dc0*/  IADD3 R34, P1, PT, R6, R31, RZ ;  /* 0x0000001f06227210 */ /* 0x000fe40007f3e0ff */
[----:B------:R-:W-:Y:S02]  /*4dd0*/  LOP3.LUT R45, R35, 0xff, RZ, 0xc0, !PT ;  /* 0x000000ff232d7812 */ /* 0x000fe400078ec0ff */
[----:B------:R-:W-:Y:S02]  /*4de0*/  LOP3.LUT R49, R32, 0xffff, R49, 0xf8, !PT ;  /* 0x0000ffff20317812 */ /* 0x000fe400078ef831 */
[----:B------:R-:W-:-:S02]  /*4df0*/  IADD3 R30, P2, PT, R30, UR12, RZ ;  /* 0x0000000c1e1e7c10 */ /* 0x000fc4000ff5e0ff */
[----:B------:R-:W-:Y:S02]  /*4e00*/  IADD3.X R35, PT, PT, RZ, R48, RZ, P1, !PT ;  /* 0x00000030ff237210 */ /* 0x000fe40000ffe4ff */
[----:B------:R-:W-:Y:S01]  /*4e10*/  LEA R32, P1, R34, UR21, 0x2 ;  /* 0x0000001522207c11 */ /* 0x000fe2000f8210ff */
[----:B------:R-:W-:Y:S01]  /*4e20*/  FMUL R39, R39, UR17 ;  /* 0x0000001127277c20 */ /* 0x000fe20008400000 */
[----:B------:R-:W-:Y:S01]  /*4e30*/  IADD3.X R31, PT, PT, R33, UR13, RZ, P2, !PT ;  /* 0x0000000d211f7c10 */ /* 0x000fe200097fe4ff */
[----:B------:R-:W-:Y:S01]  /*4e40*/  FMUL R40, R40, UR17 ;  /* 0x0000001128287c20 */ /* 0x000fe20008400000 */
[----:B------:R-:W-:Y:S02]  /*4e50*/  LEA.HI.X R33, R34, UR16, R35, 0x2, P1 ;  /* 0x0000001022217c11 */ /* 0x000fe400088f1423 */
[----:B------:R-:W-:Y:S01]  /*4e60*/  IADD3 R34, P1, PT, R32, UR20, RZ ;  /* 0x0000001420227c10 */ /* 0x000fe2000ff3e0ff */
[----:B------:R1:W4:Y:S01]  /*4e70*/  LDG.E R51, desc[UR24][R30.64] ;  /* 0x000000181e337981 */ /* 0x000322000c1e1900 */
[----:B------:R-:W-:-:S02]  /*4e80*/  PRMT R36, R38, 0x7604, R41 ;  /* 0x0000760426247816 */ /* 0x000fc40000000029 */
[----:B------:R-:W-:Y:S01]  /*4e90*/  F2FP.SATFINITE.E4M3.F32.PACK_AB_MERGE_C R39, RZ, R39, RZ ;  /* 0x00000027ff27723e */ /* 0x000fe200048070ff */
[----:B------:R5:W4:Y:S01]  /*4ea0*/  LDG.E R53, desc[UR24][R32.64] ;  /* 0x0000001820357981 */ /* 0x000b22000c1e1900 */
[----:B------:R-:W-:Y:S02]  /*4eb0*/  F2FP.SATFINITE.E4M3.F32.PACK_AB_MERGE_C R40, RZ, R40, RZ ;  /* 0x00000028ff28723e */ /* 0x000fe400048070ff */
[----:B------:R-:W-:Y:S02]  /*4ec0*/  IADD3.X R35, PT, PT, R33, UR7, RZ, P1, !PT ;  /* 0x0000000721237c10 */ /* 0x000fe40008ffe4ff */
[----:B------:R-:W-:Y:S02]  /*4ed0*/  IADD3 R38, P1, PT, R34, UR20, RZ ;  /* 0x0000001422267c10 */ /* 0x000fe4000ff3e0ff */
[----:B------:R-:W-:Y:S01]  /*4ee0*/  LEA R44, R39, R44, 0x8 ;  /* 0x0000002c272c7211 */ /* 0x000fe200078e40ff */
[----:B------:R-:W4:Y:S01]  /*4ef0*/  LDG.E R52, desc[UR24][R34.64] ;  /* 0x0000001822347981 */ /* 0x000f22000c1e1900 */
[----:B------:R-:W-:-:S02]  /*4f00*/  PRMT R46, R40, 0x7604, R39 ;  /* 0x00007604282e7816 */ /* 0x000fc40000000027 */
[----:B------:R-:W-:Y:S02]  /*4f10*/  LEA R45, R40, R45, 0x8 ;  /* 0x0000002d282d7211 */ /* 0x000fe400078e40ff */
[----:B------:R-:W-:Y:S02]  /*4f20*/  IADD3.X R39, PT, PT, R35, UR7, RZ, P1, !PT ;  /* 0x0000000723277c10 */ /* 0x000fe40008ffe4ff */
[----:B------:R-:W-:Y:S02]  /*4f30*/  IADD3 R40, P1, PT, R38, UR20, RZ ;  /* 0x0000001426287c10 */ /* 0x000fe4000ff3e0ff */
[----:B------:R-:W-:Y:S01]  /*4f40*/  FMNMX3 R42, |R42|, R23, |R47|, !PT ;  /* 0x000000172a2a7276 */ /* 0x000fe2000780062f */
[----:B------:R-:W-:Y:S01]  /*4f50*/  FMUL R15, R15, UR17 ;  /* 0x000000110f0f7c20 */ /* 0x000fe20008400000 */
[----:B------:R-:W-:Y:S01]  /*4f60*/  IADD3.X R41, PT, PT, R39, UR7, RZ, P1, !PT ;  /* 0x0000000727297c10 */ /* 0x000fe20008ffe4ff */
[----:B------:R-:W4:Y:S01]  /*4f70*/  LDG.E R54, desc[UR24][R38.64] ;  /* 0x0000001826367981 */ /* 0x000f22000c1e1900 */
[----:B0-----:R-:W-:Y:S01]  /*4f80*/  IADD3 R26, P1, PT, R26, UR32, RZ ;  /* 0x000000201a1a7c10 */ /* 0x001fe2000ff3e0ff */
[----:B------:R-:W-:-:S02]  /*4f90*/  FMUL R47, R47, UR17 ;  /* 0x000000112f2f7c20 */ /* 0x000fc40008400000 */
[----:B------:R-:W4:Y:S01]  /*4fa0*/  LDG.E R40, desc[UR24][R40.64] ;  /* 0x0000001828287981 */ /* 0x000f22000c1e1900 */
[----:B------:R-:W-:Y:S02]  /*4fb0*/  IADD3.X R27, PT, PT, R27, UR33, RZ, P1, !PT ;  /* 0x000000211b1b7c10 */ /* 0x000fe40008ffe4ff */
[----:B-1----:R-:W-:-:S03]  /*4fc0*/  IADD3 R30, P1, PT, R26, UR32, RZ ;  /* 0x000000201a1e7c10 */ /* 0x002fc6000ff3e0ff */
[----:B------:R0:W4:Y:S01]  /*4fd0*/  LDG.E R57, desc[UR24][R26.64] ;  /* 0x000000181a397981 */ /* 0x000122000c1e1900 */
[----:B------:R-:W-:Y:S02]  /*4fe0*/  IADD3.X R31, PT, PT, R27, UR33, RZ, P1, !PT ;  /* 0x000000211b1f7c10 */ /* 0x000fe40008ffe4ff */
[----:B-----5:R-:W-:Y:S01]  /*4ff0*/  IADD3 R32, P1, PT, R56, UR12, RZ ;  /* 0x0000000c38207c10 */ /* 0x020fe2000ff3e0ff */
[----:B------:R-:W-:Y:S02]  /*5000*/  FMUL R18, R18, UR17 ;  /* 0x0000001112127c20 */ /* 0x000fe40008400000 */
[----:B------:R-:W5:Y:S01]  /*5010*/  LDG.E R56, desc[UR24][R30.64] ;  /* 0x000000181e387981 */ /* 0x000f62000c1e1900 */
[----:B------:R-:W-:Y:S02]  /*5020*/  IADD3.X R33, PT, PT, R55, UR13, RZ, P1, !PT ;  /* 0x0000000d37217c10 */ /* 0x000fe40008ffe4ff */
[----:B------:R-:W-:Y:S02]  /*5030*/  IADD3.X R55, PT, PT, RZ, R50, RZ, P0, !PT ;  /* 0x00000032ff377210 */ /* 0x000fe400007fe4ff */
[----:B0-----:R-:W-:-:S02]  /*5040*/  LEA R26, P0, R12, UR8, 0x1 ;  /* 0x000000080c1a7c11 */ /* 0x001fc4000f8008ff */
[----:B------:R-:W-:Y:S02]  /*5050*/  IADD3 R34, P1, PT, R32, UR32, RZ ;  /* 0x0000002020227c10 */ /* 0x000fe4000ff3e0ff */
[----:B------:R-:W-:Y:S01]  /*5060*/  LEA.HI.X R27, R12, UR9, R55, 0x1, P0 ;  /* 0x000000090c1b7c11 */ /* 0x000fe200080f0c37 */
[----:B------:R-:W5:Y:S01]  /*5070*/  LDG.E R32, desc[UR24][R32.64] ;  /* 0x0000001820207981 */ /* 0x000f62000c1e1900 */
[----:B------:R-:W-:Y:S02]  /*5080*/  F2FP.SATFINITE.E4M3.F32.PACK_AB_MERGE_C R12, RZ, R47, RZ ;  /* 0x0000002fff0c723e */ /* 0x000fe400048070ff */
[----:B------:R-:W-:Y:S02]  /*5090*/  IADD3.X R35, PT, PT, R33, UR33, RZ, P1, !PT ;  /* 0x0000002121237c10 */ /* 0x000fe40008ffe4ff */
[C---:B------:R-:W-:Y:S02]  /*50a0*/  PRMT R43, R12.reuse, 0x7604, R43 ;  /* 0x000076040c2b7816 */ /* 0x040fe4000000002b */
[----:B------:R-:W-:Y:S01]  /*50b0*/  SHF.L.U32 R12, R12, 0x10, RZ ;  /* 0x000000100c0c7819 */ /* 0x000fe200000006ff */
[----:B------:R0:W5:Y:S01]  /*50c0*/  LDG.E R41, desc[UR24][R34.64] ;  /* 0x0000001822297981 */ /* 0x000162000c1e1900 */
[----:B------:R-:W-:-:S02]  /*50d0*/  IADD3 R38, P1, PT, R34, UR32, RZ ;  /* 0x0000002022267c10 */ /* 0x000fc4000ff3e0ff */
[----:B0-----:R-:W-:Y:S02]  /*50e0*/  LOP3.LUT R34, R12, 0xff0000, RZ, 0xc0, !PT ;  /* 0x00ff00000c227812 */ /* 0x001fe400078ec0ff */
[----:B------:R-:W-:-:S04]  /*50f0*/  F2FP.SATFINITE.E4M3.F32.PACK_AB_MERGE_C R12, RZ, R15, RZ ;  /* 0x0000000fff0c723e */ /* 0x000fc800048070ff */
[----:B------:R-:W-:Y:S02]  /*5100*/  SHF.L.U32 R15, R12, 0x10, RZ ;  /* 0x000000100c0f7819 */ /* 0x000fe400000006ff */
[----:B------:R-:W-:Y:S02]  /*5110*/  IADD3 R30, P0, PT, R26, UR23, RZ ;  /* 0x000000171a1e7c10 */ /* 0x000fe4000ff1e0ff */
[----:B------:R-:W-:Y:S02]  /*5120*/  LOP3.LUT R15, R15, 0xff0000, RZ, 0xc0, !PT ;  /* 0x00ff00000f0f7812 */ /* 0x000fe400078ec0ff */
[----:B------:R-:W-:Y:S02]  /*5130*/  IADD3.X R31, PT, PT, R27, UR22, RZ, P0, !PT ;  /* 0x000000161b1f7c10 */ /* 0x000fe400087fe4ff */
[----:B------:R-:W-:Y:S02]  /*5140*/  LOP3.LUT R25, R34, 0xffff, R25, 0xf8, !PT ;  /* 0x0000ffff22197812 */ /* 0x000fe400078ef819 */
[----:B------:R-:W-:-:S02]  /*5150*/  LOP3.LUT R44, R15, 0xffff, R44, 0xf8, !PT ;  /* 0x0000ffff0f2c7812 */ /* 0x000fc400078ef82c */
[----:B------:R-:W-:Y:S02]  /*5160*/  F2FP.SATFINITE.E4M3.F32.PACK_AB_MERGE_C R15, RZ, R18, RZ ;  /* 0x00000012ff0f723e */ /* 0x000fe400048070ff */
[----:B------:R-:W-:Y:S02]  /*5170*/  IADD3 R34, P0, PT, R26, UR32, RZ ;  /* 0x000000201a227c10 */ /* 0x000fe4000ff1e0ff */
[----:B------:R-:W-:Y:S02]  /*5180*/  IADD3.X R39, PT, PT, R35, UR33, RZ, P1, !PT ;  /* 0x0000002123277c10 */ /* 0x000fe40008ffe4ff */
[----:B------:R-:W-:Y:S02]  /*5190*/  PRMT R23, R15, 0x7604, R12 ;  /* 0x000076040f177816 */ /* 0x000fe4000000000c */
[----:B------:R-:W-:Y:S01]  /*51a0*/  IADD3.X R35, PT, PT, R27, UR33, RZ, P0, !PT ;  /* 0x000000211b237c10 */ /* 0x000fe200087fe4ff */
[----:B------:R0:W5:Y:S01]  /*51b0*/  LDG.E R38, desc[UR24][R38.64] ;  /* 0x0000001826267981 */ /* 0x000162000c1e1900 */
[----:B------:R-:W-:-:S03]  /*51c0*/  IADD3 R12, P0, PT, R34, UR23, RZ ;  /* 0x00000017220c7c10 */ /* 0x000fc6000ff1e0ff */
[----:B------:R1:W-:Y:S01]  /*51d0*/  STG.E.U16 desc[UR24][R26.64], R37 ;  /* 0x000000251a007986 */ /* 0x0003e2000c101518 */
[----:B------:R-:W-:Y:S01]  /*51e0*/  FMUL R33, R17, UR17 ;  /* 0x0000001111217c20 */ /* 0x000fe20008400000 */
[----:B------:R-:W-:Y:S02]  /*51f0*/  FMUL R20, R20, UR17 ;  /* 0x0000001114147c20 */ /* 0x000fe40008400000 */
[----:B------:R-:W-:Y:S01]  /*5200*/  STG.E.U16 desc[UR24][R30.64], R46 ;  /* 0x0000002e1e007986 */ /* 0x000fe2000c101518 */
[----:B-1----:R-:W-:Y:S01]  /*5210*/  FMUL R37, R16, R13 ;  /* 0x0000000d10257220 */ /* 0x002fe20000400000 */
[----:B------:R-:W-:Y:S02]  /*5220*/  IADD3.X R13, PT, PT, R35, UR22, RZ, P0, !PT ;  /* 0x00000016230d7c10 */ /* 0x000fe400087fe4ff */
[----:B------:R-:W-:Y:S01]  /*5230*/  IADD3 R16, P0, PT, R26, UR26, RZ ;  /* 0x0000001a1a107c10 */ /* 0x000fe2000ff1e0ff */
[----:B------:R1:W-:Y:S01]  /*5240*/  STG.E.U16 desc[UR24][R34.64], R23 ;  /* 0x0000001722007986 */ /* 0x0003e2000c101518 */
[----:B------:R-:W-:-:S02]  /*5250*/  F2FP.SATFINITE.E4M3.F32.PACK_AB_MERGE_C R33, RZ, R33, RZ ;  /* 0x00000021ff21723e */ /* 0x000fc400048070ff */
[----:B------:R-:W-:Y:S02]  /*5260*/  F2FP.SATFINITE.E4M3.F32.PACK_AB_MERGE_C R20, RZ, R20, RZ ;  /* 0x00000014ff14723e */ /* 0x000fe400048070ff */
[----:B------:R-:W-:Y:S02]  /*5270*/  IADD3.X R17, PT, PT, R27, UR27, RZ, P0, !PT ;  /* 0x0000001b1b117c10 */ /* 0x000fe400087fe4ff */
[----:B------:R-:W-:Y:S02]  /*5280*/  IADD3 R18, P0, PT, R30, UR26, RZ ;  /* 0x0000001a1e127c10 */ /* 0x000fe4000ff1e0ff */
[----:B------:R-:W-:Y:S01]  /*5290*/  PRMT R47, R20, 0x7604, R33 ;  /* 0x00007604142f7816 */ /* 0x000fe20000000021 */
[----:B0-----:R-:W-:Y:S01]  /*52a0*/  FMUL R39, R19, R22 ;  /* 0x0000001613277220 */ /* 0x001fe20000400000 */
[----:B------:R-:W-:-:S03]  /*52b0*/  IADD3 R22, P1, PT, R34, UR26, RZ ;  /* 0x0000001a22167c10 */ /* 0x000fc6000ff3e0ff */
[----:B------:R-:W-:Y:S01]  /*52c0*/  STG.E.U16 desc[UR24][R12.64], R47 ;  /* 0x0000002f0c007986 */ /* 0x000fe2000c101518 */
[----:B---3--:R-:W-:-:S05]  /*52d0*/  SHF.L.U32 R26, R14, 0x10, RZ ;  /* 0x000000100e1a7819 */ /* 0x008fca00000006ff */
[C---:B-1----:R-:W-:Y:S01]  /*52e0*/  FMUL R23, R26.reuse, 0.044714998453855514526 ;  /* 0x3d3727131a177820 */ /* 0x042fe20000400000 */
[----:B------:R-:W-:-:S03]  /*52f0*/  FMUL R27, R26, 0.79788458347320556641 ;  /* 0x3f4c422a1a1b7820 */ /* 0x000fc60000400000 */
[C---:B------:R-:W-:Y:S01]  /*5300*/  FFMA R30, R26.reuse, R23, 1 ;  /* 0x3f8000001a1e7423 */ /* 0x040fe20000000017 */
[----:B------:R0:W-:Y:S03]  /*5310*/  STG.E.U16 desc[UR24][R16.64], R24 ;  /* 0x0000001810007986 */ /* 0x0001e6000c101518 */
[----:B------:R-:W-:Y:S01]  /*5320*/  FMUL R27, R27, R30 ;  /* 0x0000001e1b1b7220 */ /* 0x000fe20000400000 */
[----:B------:R-:W-:Y:S01]  /*5330*/  IADD3.X R23, PT, PT, R35, UR27, RZ, P1, !PT ;  /* 0x0000001b23177c10 */ /* 0x000fe20008ffe4ff */
[----:B------:R-:W-:Y:S02]  /*5340*/  FMUL R35, R26, 0.035677410662174224854 ;  /* 0x3d12227a1a237820 */ /* 0x000fe40000400000 */
[----:B0-----:R-:W-:Y:S01]  /*5350*/  FMUL R17, |R27|, 2.8853900432586669922 ;  /* 0x4038aa3b1b117820 */ /* 0x001fe20000400200 */
[----:B------:R-:W-:Y:S01]  /*5360*/  PRMT R16, R14, 0x7632, R16 ;  /* 0x000076320e107816 */ /* 0x000fe20000000010 */
[----:B------:R-:W-:-:S04]  /*5370*/  FFMA R35, R26, R35, 0.79788458347320556641 ;  /* 0x3f4c422a1a237423 */ /* 0x000fc80000000023 */
[----:B------:R-:W0:Y:S01]  /*5380*/  MUFU.EX2 R17, R17 ;  /* 0x0000001100117308 */ /* 0x000e220000000800 */
[----:B------:R-:W-:Y:S01]  /*5390*/  IADD3.X R19, PT, PT, R31, UR27, RZ, P0, !PT ;  /* 0x0000001b1f137c10 */ /* 0x000fe200087fe4ff */
[----:B------:R-:W-:Y:S01]  /*53a0*/  FMUL R14, R26, R35 ;  /* 0x000000231a0e7220 */ /* 0x000fe20000400000 */
[----:B------:R-:W-:-:S03]  /*53b0*/  SHF.L.U32 R16, R16, 0x10, RZ ;  /* 0x0000001010107819 */ /* 0x000fc600000006ff */
[----:B------:R1:W-:Y:S04]  /*53c0*/  STG.E.U16 desc[UR24][R18.64], R36 ;  /* 0x0000002412007986 */ /* 0x0003e8000c101518 */
[----:B------:R3:W-:Y:S01]  /*53d0*/  STG.E.U16 desc[UR24][R22.64], R43 ;  /* 0x0000002b16007986 */ /* 0x0007e2000c101518 */
[----:B------:R-:W-:Y:S01]  /*53e0*/  FMUL R31, R37, UR17 ;  /* 0x00000011251f7c20 */ /* 0x000fe20008400000 */
[----:B------:R-:W-:Y:S01]  /*53f0*/  FMUL R24, R39, UR17 ;  /* 0x0000001127187c20 */ /* 0x000fe20008400000 */
[----:B0-----:R-:W-:Y:S01]  /*5400*/  FADD R17, R17, 1 ;  /* 0x3f80000011117421 */ /* 0x001fe20000000000 */
[----:B-1----:R-:W-:Y:S01]  /*5410*/  FMUL R19, R16, 0.79788458347320556641 ;  /* 0x3f4c422a10137820 */ /* 0x002fe20000400000 */
[----:B---3--:R-:W-:Y:S01]  /*5420*/  FMUL R22, |R14|, 2.8853900432586669922 ;  /* 0x4038aa3b0e167820 */ /* 0x008fe20000400200 */
[----:B------:R-:W-:-:S03]  /*5430*/  FMUL R23, R16, 0.044714998453855514526 ;  /* 0x3d37271310177820 */ /* 0x000fc60000400000 */
[----:B------:R-:W0:Y:S01]  /*5440*/  MUFU.EX2 R30, R22 ;  /* 0x00000016001e7308 */ /* 0x000e220000000800 */
[----:B------:R-:W-:Y:S01]  /*5450*/  FFMA R18, R16, R23, 1 ;  /* 0x3f80000010127423 */ /* 0x000fe20000000017 */
[----:B------:R-:W-:Y:S01]  /*5460*/  FMUL R23, R27, R27 ;  /* 0x0000001b1b177220 */ /* 0x000fe20000400000 */
[----:B------:R-:W-:Y:S02]  /*5470*/  IADD3 R12, P0, PT, R12, UR26, RZ ;  /* 0x0000001a0c0c7c10 */ /* 0x000fe4000ff1e0ff */
[----:B------:R-:W-:Y:S01]  /*5480*/  FMUL R19, R19, R18 ;  /* 0x0000001213137220 */ /* 0x000fe20000400000 */
[----:B------:R-:W-:Y:S02]  /*5490*/  F2FP.SATFINITE.E4M3.F32.PACK_AB_MERGE_C R31, RZ, R31, RZ ;  /* 0x0000001fff1f723e */ /* 0x000fe400048070ff */
[----:B------:R-:W-:Y:S01]  /*54a0*/  F2FP.SATFINITE.E4M3.F32.PACK_AB_MERGE_C R24, RZ, R24, RZ ;  /* 0x00000018ff18723e */ /* 0x000fe200048070ff */
[----:B------:R-:W1:Y:S01]  /*54b0*/  MUFU.RCP R17, R17 ;  /* 0x0000001100117308 */ /* 0x000e620000001000 */
[----:B------:R-:W-:Y:S01]  /*54c0*/  FFMA R18, R23, R2, -0.052303962409496307373 ;  /* 0xbd563cae17127423 */ /* 0x000fe20000000002 */
[----:B------:R-:W-:Y:S01]  /*54d0*/  FMUL R34, |R19|, 2.8853900432586669922 ;  /* 0x4038aa3b13227820 */ /* 0x000fe20000400200 */
[----:B------:R-:W-:-:S02]  /*54e0*/  IADD3.X R13, PT, PT, R13, UR27, RZ, P0, !PT ;  /* 0x0000001b0d0d7c10 */ /* 0x000fc400087fe4ff */
[----:B------:R-:W-:Y:S01]  /*54f0*/  PRMT R43, R24, 0x7604, R31 ;  /* 0x00007604182b7816 */ /* 0x000fe2000000001f */
[----:B------:R-:W-:Y:S02]  /*5500*/  FFMA R18, R23, R18, 0.1331529766321182251 ;  /* 0x3e08594117127423 */ /* 0x000fe40000000012 */
[----:B------:R-:W3:Y:S02]  /*5510*/  MUFU.EX2 R34, R34 ;  /* 0x0000002200227308 */ /* 0x000ee40000000800 */
[----:B------:R2:W-:Y:S01]  /*5520*/  STG.E.U16 desc[UR24][R12.64], R43 ;  /* 0x0000002b0c007986 */ /* 0x0005e2000c101518 */
[----:B0-----:R-:W-:Y:S01]  /*5530*/  FADD R30, R30, 1 ;  /* 0x3f8000001e1e7421 */ /* 0x001fe20000000000 */
[----:B------:R-:W-:Y:S01]  /*5540*/  FSETP.GE.AND P1, PT, |R27|, 0.60000002384185791016, PT ;  /* 0x3f19999a1b00780b */ /* 0x000fe20003f26200 */
[----:B------:R-:W-:Y:S01]  /*5550*/  FMUL R35, R16, 0.035677410662174224854 ;  /* 0x3d12227a10237820 */ /* 0x000fe20000400000 */
[----:B--2---:R-:W-:Y:S01]  /*5560*/  FFMA R12, R23, R18, -0.33332768082618713379 ;  /* 0xbeaaa9ed170c7423 */ /* 0x004fe20000000012 */
[----:B------:R-:W-:-:S03]  /*5570*/  FMUL R13, R14, R14 ;  /* 0x0000000e0e0d7220 */ /* 0x000fc60000400000 */
[----:B------:R-:W-:Y:S01]  /*5580*/  FFMA R22, R23, R12, RZ ;  /* 0x0000000c17167223 */ /* 0x000fe200000000ff */
[----:B------:R-:W-:Y:S01]  /*5590*/  FFMA R12, R13, R2, -0.052303962409496307373 ;  /* 0xbd563cae0d0c7423 */ /* 0x000fe20000000002 */
[----:B------:R0:W2:Y:S01]  /*55a0*/  MUFU.RCP R23, R30 ;  /* 0x0000001e00177308 */ /* 0x0000a20000001000 */
[----:B-1----:R-:W-:Y:S01]  /*55b0*/  FFMA R17, R17, -2, R4 ;  /* 0xc000000011117823 */ /* 0x002fe20000000004 */
[----:B------:R-:W-:Y:S01]  /*55c0*/  FSETP.GE.AND P0, PT, |R27|, 9.010913848876953125, PT ;  /* 0x41102cb41b00780b */ /* 0x000fe20003f06200 */
[----:B------:R-:W-:Y:S01]  /*55d0*/  FFMA R12, R13, R12, 0.1331529766321182251 ;  /* 0x3e0859410d0c7423 */ /* 0x000fe2000000000c */
[----:B------:R-:W-:Y:S02]  /*55e0*/  FFMA R35, R16, R35, 0.79788458347320556641 ;  /* 0x3f4c422a10237423 */ /* 0x000fe40000000023 */
[----:B------:R-:W-:Y:S01]  /*55f0*/  FSEL R18, R17, 1, !P0 ;  /* 0x3f80000011127808 */ /* 0x000fe20004000000 */
[----:B------:R-:W-:Y:S01]  /*5600*/  FFMA R12, R13, R12, -0.33332768082618713379 ;  /* 0xbeaaa9ed0d0c7423 */ /* 0x000fe2000000000c */
[----:B---3--:R-:W-:-:S02]  /*5610*/  FADD R34, R34, 1 ;  /* 0x3f80000022227421 */ /* 0x008fc40000000000 */
[--C-:B------:R-:W-:Y:S01]  /*5620*/  LOP3.LUT R18, R18, 0x80000000, R27.reuse, 0xb8, !PT ;  /* 0x8000000012127812 */ /* 0x100fe200078eb81b */
[----:B------:R-:W-:Y:S01]  /*5630*/  FFMA R17, R13, R12, RZ ;  /* 0x0000000c0d117223 */ /* 0x000fe200000000ff */
[----:B------:R-:W-:Y:S01]  /*5640*/  FMUL R13, R16, R35 ;  /* 0x00000023100d7220 */ /* 0x000fe20000400000 */
[----:B------:R-:W-:Y:S01]  /*5650*/  @!P1 FFMA R18, R27, R22, R27 ;  /* 0x000000161b129223 */ /* 0x000fe2000000001b */
[----:B------:R-:W1:Y:S01]  /*5660*/  MUFU.RCP R35, R34 ;  /* 0x0000002200237308 */ /* 0x000e620000001000 */
[C---:B------:R-:W-:Y:S01]  /*5670*/  FSETP.GE.AND P1, PT, |R14|.reuse, 0.60000002384185791016, PT ;  /* 0x3f19999a0e00780b */ /* 0x040fe20003f26200 */
[----:B0-----:R-:W-:Y:S01]  /*5680*/  FMUL R30, |R13|, 2.8853900432586669922 ;  /* 0x4038aa3b0d1e7820 */ /* 0x001fe20000400200 */
[----:B--2---:R-:W-:Y:S01]  /*5690*/  FFMA R23, R23, -2, R4 ;  /* 0xc000000017177823 */ /* 0x004fe20000000004 */
[----:B------:R-:W-:Y:S01]  /*56a0*/  FSETP.GE.AND P0, PT, |R14|, 9.010913848876953125, PT ;  /* 0x41102cb40e00780b */ /* 0x000fe20003f06200 */
[----:B------:R-:W-:-:S03]  /*56b0*/  FMUL R27, R19, R19 ;  /* 0x00000013131b7220 */ /* 0x000fc60000400000 */
[----:B------:R-:W-:Y:S01]  /*56c0*/  FSEL R23, R23, 1, !P0 ;  /* 0x3f80000017177808 */ /* 0x000fe20004000000 */
[----:B------:R-:W0:Y:S01]  /*56d0*/  MUFU.EX2 R30, R30 ;  /* 0x0000001e001e7308 */ /* 0x000e220000000800 */
[----:B------:R-:W-:Y:S02]  /*56e0*/  FFMA R12, R27, R2, -0.052303962409496307373 ;  /* 0xbd563cae1b0c7423 */ /* 0x000fe40000000002 */
[--C-:B------:R-:W-:Y:S02]  /*56f0*/  LOP3.LUT R50, R23, 0x80000000, R14.reuse, 0xb8, !PT ;  /* 0x8000000017327812 */ /* 0x100fe400078eb80e */
[----:B------:R-:W-:Y:S01]  /*5700*/  FFMA R12, R27, R12, 0.1331529766321182251 ;  /* 0x3e0859411b0c7423 */ /* 0x000fe2000000000c */
[----:B------:R-:W-:Y:S01]  /*5710*/  @!P1 FFMA R50, R14, R17, R14 ;  /* 0x000000110e329223 */ /* 0x000fe2000000000e */
[----:B------:R-:W-:Y:S01]  /*5720*/  SHF.L.U32 R17, R21, 0x10, RZ ;  /* 0x0000001015117819 */ /* 0x000fe200000006ff */
[----:B-1----:R-:W-:Y:S01]  /*5730*/  FFMA R35, R35, -2, R4 ;  /* 0xc000000023237823 */ /* 0x002fe20000000004 */
[----:B------:R-:W-:Y:S01]  /*5740*/  FFMA R12, R27, R12, -0.33332768082618713379 ;  /* 0xbeaaa9ed1b0c7423 */ /* 0x000fe2000000000c */
[----:B------:R-:W-:-:S02]  /*5750*/  FSETP.GE.AND P0, PT, |R19|, 9.010913848876953125, PT ;  /* 0x41102cb41300780b */ /* 0x000fc40003f06200 */
[----:B------:R-:W-:Y:S01]  /*5760*/  FSETP.GE.AND P1, PT, |R19|, 0.60000002384185791016, PT ;  /* 0x3f19999a1300780b */ /* 0x000fe20003f26200 */
[----:B------:R-:W-:Y:S01]  /*5770*/  FMUL R14, R17, 0.044714998453855514526 ;  /* 0x3d372713110e7820 */ /* 0x000fe20000400000 */
[----:B------:R-:W-:Y:S01]  /*5780*/  FFMA R22, R27, R12, RZ ;  /* 0x0000000c1b167223 */ /* 0x000fe200000000ff */
[----:B------:R-:W-:Y:S02]  /*5790*/  FSEL R12, R35, 1, !P0 ;  /* 0x3f800000230c7808 */ /* 0x000fe40004000000 */
[C---:B------:R-:W-:Y:S01]  /*57a0*/  FFMA R35, R17.reuse, R14, 1 ;  /* 0x3f80000011237423 */ /* 0x040fe2000000000e */
[----:B------:R-:W-:Y:S01]  /*57b0*/  FMUL R14, R17, 0.79788458347320556641 ;  /* 0x3f4c422a110e7820 */ /* 0x000fe20000400000 */
[----:B0-----:R-:W-:Y:S01]  /*57c0*/  FADD R30, R30, 1 ;  /* 0x3f8000001e1e7421 */ /* 0x001fe20000000000 */
[--C-:B------:R-:W-:Y:S02]  /*57d0*/  LOP3.LUT R27, R12, 0x80000000, R19.reuse, 0xb8, !PT ;  /* 0x800000000c1b7812 */ /* 0x100fe400078eb813 */
[----:B------:R-:W-:Y:S01]  /*57e0*/  FMUL R14, R14, R35 ;  /* 0x000000230e0e7220 */ /* 0x000fe20000400000 */
[----:B------:R-:W0:Y:S02]  /*57f0*/  MUFU.RCP R23, R30 ;  /* 0x0000001e00177308 */ /* 0x000e240000001000 */
[----:B------:R-:W-:Y:S01]  /*5800*/  @!P1 FFMA R27, R19, R22, R19 ;  /* 0x00000016131b9223 */ /* 0x000fe20000000013 */
[----:B------:R-:W-:Y:S01]  /*5810*/  FMUL R22, |R14|, 2.8853900432586669922 ;  /* 0x4038aa3b0e167820 */ /* 0x000fe20000400200 */
[----:B------:R-:W-:-:S05]  /*5820*/  FMUL R19, R13, R13 ;  /* 0x0000000d0d137220 */ /* 0x000fca0000400000 */
        /* <DEDUP_REMOVED lines=9> */
[----:B------:R-:W-:Y:S01]  /*58c0*/  FMUL R23, R14, R14 ;  /* 0x0000000e0e177220 */ /* 0x000fe20000400000 */
[----:B-1----:R-:W-:Y:S01]  /*58d0*/  FADD R22, R22, 1 ;  /* 0x3f80000016167421 */ /* 0x002fe20000000000 */
[--C-:B------:R-:W-:Y:S01]  /*58e0*/  LOP3.LUT R30, R30, 0x80000000, R13.reuse, 0xb8, !PT ;  /* 0x800000001e1e7812 */ /* 0x100fe200078eb80d */
[----:B------:R-:W-:Y:S01]  /*58f0*/  @!P1 FFMA R30, R13, R12, R13 ;  /* 0x0000000c0d1e9223 */ /* 0x000fe2000000000d */
[----:B------:R-:W-:Y:S01]  /*5900*/  FFMA R12, R23, R2, -0.052303962409496307373 ;  /* 0xbd563cae170c7423 */ /* 0x000fe20000000002 */
[----:B------:R-:W0:Y:S01]  /*5910*/  MUFU.RCP R19, R22 ;  /* 0x0000001600137308 */ /* 0x000e220000001000 */
[----:B------:R-:W-:Y:S02]  /*5920*/  FMUL R34, R17, 0.035677410662174224854 ;  /* 0x3d12227a11227820 */ /* 0x000fe40000400000 */
[----:B------:R-:W-:-:S02]  /*5930*/  FFMA R12, R23, R12, 0.1331529766321182251 ;  /* 0x3e085941170c7423 */ /* 0x000fc4000000000c */
[----:B------:R-:W-:Y:S02]  /*5940*/  FFMA R36, R17, R34, 0.79788458347320556641 ;  /* 0x3f4c422a11247423 */ /* 0x000fe40000000022 */
[----:B------:R-:W-:Y:S01]  /*5950*/  FFMA R12, R23, R12, -0.33332768082618713379 ;  /* 0xbeaaa9ed170c7423 */ /* 0x000fe2000000000c */
[----:B------:R-:W-:Y:S01]  /*5960*/  PRMT R34, R21, 0x7632, R34 ;  /* 0x0000763215227816 */ /* 0x000fe20000000022 */
[----:B------:R-:W-:Y:S02]  /*5970*/  FMUL R13, R17, R36 ;  /* 0x00000024110d7220 */ /* 0x000fe40000400000 */
[----:B------:R-:W-:Y:S01]  /*5980*/  FFMA R23, R23, R12, RZ ;  /* 0x0000000c17177223 */ /* 0x000fe200000000ff */
[----:B------:R-:W-:Y:S01]  /*5990*/  SHF.L.U32 R34, R34, 0x10, RZ ;  /* 0x0000001022227819 */ /* 0x000fe200000006ff */
[----:B------:R-:W-:Y:S01]  /*59a0*/  FMUL R12, |R13|, 2.8853900432586669922 ;  /* 0x4038aa3b0d0c7820 */ /* 0x000fe20000400200 */
[C---:B------:R-:W-:Y:S02]  /*59b0*/  FSETP.GE.AND P1, PT, |R14|.reuse, 0.60000002384185791016, PT ;  /* 0x3f19999a0e00780b */ /* 0x040fe40003f26200 */
[----:B------:R-:W-:Y:S01]  /*59c0*/  FSETP.GE.AND P0, PT, |R14|, 9.010913848876953125, PT ;  /* 0x41102cb40e00780b */ /* 0x000fe20003f06200 */
[----:B0-----:R-:W-:Y:S01]  /*59d0*/  FFMA R19, R19, -2, R4 ;  /* 0xc000000013137823 */ /* 0x001fe20000000004 */
[C---:B------:R-:W-:Y:S01]  /*59e0*/  FMUL R21, R34.reuse, 0.044714998453855514526 ;  /* 0x3d37271322157820 */ /* 0x040fe20000400000 */
[----:B------:R-:W0:Y:S03]  /*59f0*/  MUFU.EX2 R12, R12 ;  /* 0x0000000c000c7308 */ /* 0x000e260000000800 */
[----:B------:R-:W-:Y:S01]  /*5a00*/  FSEL R19, R19, 1, !P0 ;  /* 0x3f80000013137808 */ /* 0x000fe20004000000 */
[C---:B------:R-:W-:Y:S01]  /*5a10*/  FFMA R22, R34.reuse, R21, 1 ;  /* 0x3f80000022167423 */ /* 0x040fe20000000015 */
[----:B------:R-:W-:-:S02]  /*5a20*/  FMUL R21, R34, 0.79788458347320556641 ;  /* 0x3f4c422a22157820 */ /* 0x000fc40000400000 */
[--C-:B------:R-:W-:Y:S02]  /*5a30*/  LOP3.LUT R35, R19, 0x80000000, R14.reuse, 0xb8, !PT ;  /* 0x8000000013237812 */ /* 0x100fe400078eb80e */
[----:B------:R-:W-:Y:S01]  /*5a40*/  FMUL R19, R21, R22 ;  /* 0x0000001615137220 */ /* 0x000fe20000400000 */
[----:B------:R-:W-:-:S03]  /*5a50*/  @!P1 FFMA R35, R14, R23, R14 ;  /* 0x000000170e239223 */ /* 0x000fc6000000000e */
[----:B------:R-:W-:Y:S01]  /*5a60*/  FMUL R23, R19, R19 ;  /* 0x0000001313177220 */ /* 0x000fe20000400000 */
[----:B0-----:R-:W-:-:S03]  /*5a70*/  FADD R21, R12, 1 ;  /* 0x3f8000000c157421 */ /* 0x001fc60000000000 */
[----:B------:R-:W-:-:S04]  /*5a80*/  FFMA R14, R23, R2, -0.052303962409496307373 ;  /* 0xbd563cae170e7423 */ /* 0x000fc80000000002 */
[C---:B------:R-:W-:Y:S01]  /*5a90*/  FFMA R12, R23.reuse, R14, 0.1331529766321182251 ;  /* 0x3e085941170c7423 */ /* 0x040fe2000000000e */
[----:B------:R-:W0:Y:S03]  /*5aa0*/  MUFU.RCP R21, R21 ;  /* 0x0000001500157308 */ /* 0x000e260000001000 */
[----:B------:R-:W-:-:S04]  /*5ab0*/  FFMA R12, R23, R12, -0.33332768082618713379 ;  /* 0xbeaaa9ed170c7423 */ /* 0x000fc8000000000c */
[----:B------:R-:W-:Y:S01]  /*5ac0*/  FFMA R14, R23, R12, RZ ;  /* 0x0000000c170e7223 */ /* 0x000fe200000000ff */
[C---:B------:R-:W-:Y:S01]  /*5ad0*/  FMUL R23, R13.reuse, R13 ;  /* 0x0000000d0d177220 */ /* 0x040fe20000400000 */
[----:B------:R-:W-:-:S03]  /*5ae0*/  FSETP.GE.AND P1, PT, |R13|, 0.60000002384185791016, PT ;  /* 0x3f19999a0d00780b */ /* 0x000fc60003f26200 */
[----:B------:R-:W-:Y:S01]  /*5af0*/  FFMA R12, R23, R2, -0.052303962409496307373 ;  /* 0xbd563cae170c7423 */ /* 0x000fe20000000002 */
[----:B------:R-:W-:-:S03]  /*5b00*/  FSETP.GE.AND P0, PT, |R13|, 9.010913848876953125, PT ;  /* 0x41102cb40d00780b */ /* 0x000fc60003f06200 */
[----:B------:R-:W-:Y:S01]  /*5b10*/  FFMA R12, R23, R12, 0.1331529766321182251 ;  /* 0x3e085941170c7423 */ /* 0x000fe2000000000c */
[----:B0-----:R-:W-:Y:S01]  /*5b20*/  FFMA R22, R21, -2, R4 ;  /* 0xc000000015167823 */ /* 0x001fe20000000004 */
[----:B------:R-:W-:Y:S02]  /*5b30*/  FMUL R36, |R19|, 2.8853900432586669922 ;  /* 0x4038aa3b13247820 */ /* 0x000fe40000400200 */
[C---:B------:R-:W-:Y:S02]  /*5b40*/  FFMA R12, R23.reuse, R12, -0.33332768082618713379 ;  /* 0xbeaaa9ed170c7423 */ /* 0x040fe4000000000c */
[----:B------:R-:W-:Y:S02]  /*5b50*/  FSEL R22, R22, 1, !P0 ;  /* 0x3f80000016167808 */ /* 0x000fe40004000000 */
[----:B------:R-:W-:Y:S01]  /*5b60*/  FFMA R12, R23, R12, RZ ;  /* 0x0000000c170c7223 */ /* 0x000fe200000000ff */
[----:B------:R-:W0:Y:S01]  /*5b70*/  MUFU.EX2 R36, R36 ;  /* 0x0000002400247308 */ /* 0x000e220000000800 */
[----:B------:R-:W-:-:S02]  /*5b80*/  LOP3.LUT R46, R22, 0x80000000, R13, 0xb8, !PT ;  /* 0x80000000162e7812 */ /* 0x000fc400078eb80d */
[----:B------:R-:W-:Y:S01]  /*5b90*/  @!P1 FFMA R46, R13, R12, R13 ;  /* 0x0000000c0d2e9223 */ /* 0x000fe2000000000d */
[----:B------:R-:W-:-:S04]  /*5ba0*/  FMUL R13, R34, 0.035677410662174224854 ;  /* 0x3d12227a220d7820 */ /* 0x000fc80000400000 */
[----:B------:R-:W-:-:S04]  /*5bb0*/  FFMA R13, R34, R13, 0.79788458347320556641 ;  /* 0x3f4c422a220d7423 */ /* 0x000fc8000000000d */
[----:B------:R-:W-:-:S04]  /*5bc0*/  FMUL R13, R34, R13 ;  /* 0x0000000d220d7220 */ /* 0x000fc80000400000 */
        /* <DEDUP_REMOVED lines=9> */
[----:B------:R-:W-:-:S04]  /*5c60*/  FSEL R36, R21, 1, !P0 ;  /* 0x3f80000015247808 */ /* 0x000fc80004000000 */
[--C-:B------:R-:W-:Y:S01]  /*5c70*/  LOP3.LUT R36, R36, 0x80000000, R19.reuse, 0xb8, !PT ;  /* 0x8000000024247812 */ /* 0x100fe200078eb813 */
[----:B------:R-:W-:Y:S01]  /*5c80*/  @!P1 FFMA R36, R19, R14, R19 ;  /* 0x0000000e13249223 */ /* 0x000fe20000000013 */
[C---:B------:R-:W-:Y:S01]  /*5c90*/  FMUL R19, R13.reuse, R13 ;  /* 0x0000000d0d137220 */ /* 0x040fe20000400000 */
[----:B------:R-:W-:-:S03]  /*5ca0*/  FSETP.GE.AND P1, PT, |R13|, 0.60000002384185791016, PT ;  /* 0x3f19999a0d00780b */ /* 0x000fc60003f26200 */
[----:B------:R-:W-:Y:S01]  /*5cb0*/  FFMA R12, R19, R2, -0.052303962409496307373 ;  /* 0xbd563cae130c7423 */ /* 0x000fe20000000002 */
[----:B------:R-:W-:-:S03]  /*5cc0*/  FSETP.GE.AND P0, PT, |R13|, 9.010913848876953125, PT ;  /* 0x41102cb40d00780b */ /* 0x000fc60003f06200 */
[----:B------:R-:W-:Y:S01]  /*5cd0*/  FFMA R12, R19, R12, 0.1331529766321182251 ;  /* 0x3e085941130c7423 */ /* 0x000fe2000000000c */
[----:B0-----:R-:W-:-:S03]  /*5ce0*/  FFMA R14, R23, -2, R4 ;  /* 0xc0000000170e7823 */ /* 0x001fc60000000004 */
[----:B------:R-:W-:Y:S01]  /*5cf0*/  FFMA R12, R19, R12, -0.33332768082618713379 ;  /* 0xbeaaa9ed130c7423 */ /* 0x000fe2000000000c */
[----:B----4-:R-:W-:Y:S02]  /*5d00*/  SHF.L.U32 R22, R57, 0x10, RZ ;  /* 0x0000001039167819 */ /* 0x010fe400000006ff */
[----:B------:R-:W-:Y:S01]  /*5d10*/  FSEL R14, R14, 1, !P0 ;  /* 0x3f8000000e0e7808 */ /* 0x000fe20004000000 */
[----:B------:R-:W-:-:S03]  /*5d20*/  FFMA R12, R19, R12, RZ ;  /* 0x0000000c130c7223 */ /* 0x000fc600000000ff */
[--C-:B------:R-:W-:Y:S01]  /*5d30*/  LOP3.LUT R58, R14, 0x80000000, R13.reuse, 0xb8, !PT ;  /* 0x800000000e3a7812 */ /* 0x100fe200078eb80d */
[----:B------:R-:W-:Y:S01]  /*5d40*/  @!P1 FFMA R58, R13, R12, R13 ;  /* 0x0000000c0d3a9223 */ /* 0x000fe2000000000d */
[----:B------:R-:W-:-:S04]  /*5d50*/  FMUL R13, R22, 0.044714998453855514526 ;  /* 0x3d372713160d7820 */ /* 0x000fc80000400000 */
[C---:B------:R-:W-:Y:S01]  /*5d60*/  FFMA R12, R22.reuse, R13, 1 ;  /* 0x3f800000160c7423 */ /* 0x040fe2000000000d */
[----:B------:R-:W-:-:S04]  /*5d70*/  FMUL R13, R22, 0.79788458347320556641 ;  /* 0x3f4c422a160d7820 */ /* 0x000fc80000400000 */
[----:B------:R-:W-:-:S04]  /*5d80*/  FMUL R13, R13, R12 ;  /* 0x0000000c0d0d7220 */ /* 0x000fc80000400000 */
[----:B------:R-:W-:-:S06]  /*5d90*/  FMUL R12, |R13|, 2.8853900432586669922 ;  /* 0x4038aa3b0d0c7820 */ /* 0x000fcc0000400200 */
[----:B------:R-:W0:Y:S01]  /*5da0*/  MUFU.EX2 R12, R12 ;  /* 0x0000000c000c7308 */ /* 0x000e220000000800 */
[----:B------:R-:W-:Y:S01]  /*5db0*/  FMUL R21, R13, R13 ;  /* 0x0000000d0d157220 */ /* 0x000fe20000400000 */
[----:B0-----:R-:W-:-:S06]  /*5dc0*/  FADD R19, R12, 1 ;  /* 0x3f8000000c137421 */ /* 0x001fcc0000000000 */
[----:B------:R-:W0:Y:S01]  /*5dd0*/  MUFU.RCP R19, R19 ;  /* 0x0000001300137308 */ /* 0x000e220000001000 */
[----:B------:R-:W-:Y:S01]  /*5de0*/  FFMA R60, R21, R2, -0.052303962409496307373 ;  /* 0xbd563cae153c7423 */ /* 0x000fe20000000002 */
[----:B------:R-:W-:Y:S02]  /*5df0*/  SHF.L.U32 R15, R15, 0x10, RZ ;  /* 0x000000100f0f7819 */ /* 0x000fe400000006ff */
[----:B------:R-:W-:Y:S01]  /*5e00*/  FSETP.GE.AND P1, PT, |R13|, 0.60000002384185791016, PT ;  /* 0x3f19999a0d00780b */ /* 0x000fe20003f26200 */
[----:B------:R-:W-:Y:S01]  /*5e10*/  FFMA R60, R21, R60, 0.1331529766321182251 ;  /* 0x3e085941153c7423 */ /* 0x000fe2000000003c */
[----:B------:R-:W-:Y:S02]  /*5e20*/  LOP3.LUT R14, R15, 0xff0000, RZ, 0xc0, !PT ;  /* 0x00ff00000f0e7812 */ /* 0x000fe400078ec0ff */
[----:B------:R-:W-:Y:S01]  /*5e30*/  FSETP.GE.AND P0, PT, |R13|, 9.010913848876953125, PT ;  /* 0x41102cb40d00780b */ /* 0x000fe20003f06200 */
[----:B------:R-:W-:Y:S01]  /*5e40*/  FFMA R12, R21, R60, -0.33332768082618713379 ;  /* 0xbeaaa9ed150c7423 */ /* 0x000fe2000000003c */
[----:B------:R-:W-:Y:S01]  /*5e50*/  PRMT R23, R57, 0x7632, R23 ;  /* 0x0000763239177816 */ /* 0x000fe20000000017 */
[----:B0-----:R-:W-:-:S02]  /*5e60*/  FFMA R15, R19, -2, R4 ;  /* 0xc0000000130f7823 */ /* 0x001fc40000000004 */
[----:B------:R-:W-:Y:S01]  /*5e70*/  FFMA R12, R21, R12, RZ ;  /* 0x0000000c150c7223 */ /* 0x000fe200000000ff */
[----:B------:R-:W-:Y:S02]  /*5e80*/  SHF.L.U32 R23, R23, 0x10, RZ ;  /* 0x0000001017177819 */ /* 0x000fe400000006ff */
[----:B------:R-:W-:Y:S02]  /*5e90*/  FSEL R60, R15, 1, !P0 ;  /* 0x3f8000000f3c7808 */ /* 0x000fe40004000000 */
[----:B------:R-:W-:Y:S02]  /*5ea0*/  FMNMX3 R42, |R37|, R42, |R39|, !PT ;  /* 0x0000002a252a7276 */ /* 0x000fe40007800627 */
[--C-:B------:R-:W-:Y:S01]  /*5eb0*/  LOP3.LUT R37, R60, 0x80000000, R13.reuse, 0xb8, !PT ;  /* 0x800000003c257812 */ /* 0x100fe200078eb80d */
[----:B------:R-:W-:Y:S01]  /*5ec0*/  @!P1 FFMA R37, R13, R12, R13 ;  /* 0x0000000c0d259223 */ /* 0x000fe2000000000d */
[C---:B------:R-:W-:Y:S01]  /*5ed0*/  FMUL R12, R23.reuse, 0.044714998453855514526 ;  /* 0x3d372713170c7820 */ /* 0x040fe20000400000 */
[----:B------:R-:W-:-:S03]  /*5ee0*/  FMUL R13, R23, 0.79788458347320556641 ;  /* 0x3f4c422a170d7820 */ /* 0x000fc60000400000 */
[----:B------:R-:W-:-:S04]  /*5ef0*/  FFMA R12, R23, R12, 1 ;  /* 0x3f800000170c7423 */ /* 0x000fc8000000000c */
[----:B------:R-:W-:-:S04]  /*5f00*/  FMUL R13, R13, R12 ;  /* 0x0000000c0d0d7220 */ /* 0x000fc80000400000 */
[----:B------:R-:W-:-:S06]  /*5f10*/  FMUL R15, |R13|, 2.8853900432586669922 ;  /* 0x4038aa3b0d0f7820 */ /* 0x000fcc0000400200 */
[----:B------:R-:W0:Y:S01]  /*5f20*/  MUFU.EX2 R15, R15 ;  /* 0x0000000f000f7308 */ /* 0x000e220000000800 */
[----:B------:R-:W-:-:S04]  /*5f30*/  LOP3.LUT R31, R31, 0xffff, RZ, 0xc0, !PT ;  /* 0x0000ffff1f1f7812 */ /* 0x000fc800078ec0ff */
[----:B------:R-:W-:Y:S01]  /*5f40*/  SHF.L.U32 R12, R31, 0x18, RZ ;  /* 0x000000181f0c7819 */ /* 0x000fe200000006ff */
[----:B0-----:R-:W-:-:S06]  /*5f50*/  FADD R19, R15, 1 ;  /* 0x3f8000000f137421 */ /* 0x001fcc0000000000 */
[----:B------:R-:W0:Y:S01]  /*5f60*/  MUFU.RCP R19, R19 ;  /* 0x0000001300137308 */ /* 0x000e220000001000 */
[----:B------:R-:W-:Y:S01]  /*5f70*/  FMUL R31, R13, R13 ;  /* 0x0000000d0d1f7220 */ /* 0x000fe20000400000 */
[----:B------:R-:W-:-:S03]  /*5f80*/  LOP3.LUT R49, R49, R12, RZ, 0xfc, !PT ;  /* 0x0000000c31317212 */ /* 0x000fc600078efcff */
        /* <DEDUP_REMOVED lines=10> */
[----:B------:R-:W-:-:S04]  /*6030*/  FMUL R13, R22, 0.035677410662174224854 ;  /* 0x3d12227a160d7820 */ /* 0x000fc80000400000 */
[----:B------:R-:W-:-:S04]  /*6040*/  FFMA R13, R22, R13, 0.79788458347320556641 ;  /* 0x3f4c422a160d7423 */ /* 0x000fc8000000000d */
[----:B------:R-:W-:-:S04]  /*6050*/  FMUL R15, R22, R13 ;  /* 0x0000000d160f7220 */ /* 0x000fc80000400000 */
[----:B------:R-:W-:Y:S01]  /*6060*/  FMUL R13, |R15|, 2.8853900432586669922 ;  /* 0x4038aa3b0f0d7820 */ /* 0x000fe20000400200 */
[----:B------:R-:W-:-:S05]  /*6070*/  LOP3.LUT R24, R24, 0xffff, RZ, 0xc0, !PT ;  /* 0x0000ffff18187812 */ /* 0x000fca00078ec0ff */
[----:B------:R-:W0:Y:S01]  /*6080*/  MUFU.EX2 R13, R13 ;  /* 0x0000000d000d7308 */ /* 0x000e220000000800 */
[----:B------:R-:W-:-:S04]  /*6090*/  SHF.L.U32 R12, R24, 0x18, RZ ;  /* 0x00000018180c7819 */ /* 0x000fc800000006ff */
[----:B------:R-:W-:Y:S01]  /*60a0*/  LOP3.LUT R12, R25, R12, RZ, 0xfc, !PT ;  /* 0x0000000c190c7212 */ /* 0x000fe200078efcff */
[----:B------:R-:W-:-:S04]  /*60b0*/  FMUL R25, R15, R15 ;  /* 0x0000000f0f197220 */ /* 0x000fc80000400000 */
[----:B------:R-:W-:-:S04]  /*60c0*/  FFMA R24, R25, R2, -0.052303962409496307373 ;  /* 0xbd563cae19187423 */ /* 0x000fc80000000002 */
[----:B------:R-:W-:Y:S01]  /*60d0*/  FFMA R24, R25, R24, 0.1331529766321182251 ;  /* 0x3e08594119187423 */ /* 0x000fe20000000018 */
[----:B0-----:R-:W-:-:S03]  /*60e0*/  FADD R19, R13, 1 ;  /* 0x3f8000000d137421 */ /* 0x001fc60000000000 */
[----:B------:R-:W-:Y:S01]  /*60f0*/  FFMA R13, R25, R24, -0.33332768082618713379 ;  /* 0xbeaaa9ed190d7423 */ /* 0x000fe20000000018 */
[----:B------:R-:W-:Y:S02]  /*6100*/  LOP3.LUT R33, R33, 0xffff, RZ, 0xc0, !PT ;  /* 0x0000ffff21217812 */ /* 0x000fe400078ec0ff */
[----:B------:R-:W0:Y:S01]  /*6110*/  MUFU.RCP R19, R19 ;  /* 0x0000001300137308 */ /* 0x000e220000001000 */
[----:B------:R-:W-:Y:S01]  /*6120*/  FFMA R60, R25, R13, RZ ;  /* 0x0000000d193c7223 */ /* 0x000fe200000000ff */
[----:B------:R-:W-:-:S04]  /*6130*/  SHF.L.U32 R13, R33, 0x18, RZ ;  /* 0x00000018210d7819 */ /* 0x000fc800000006ff */
[----:B------:R-:W-:Y:S01]  /*6140*/  LOP3.LUT R13, R44, R13, RZ, 0xfc, !PT ;  /* 0x0000000d2c0d7212 */ /* 0x000fe200078efcff */
[----:B------:R-:W-:-:S04]  /*6150*/  FMUL R44, R23, 0.035677410662174224854 ;  /* 0x3d12227a172c7820 */ /* 0x000fc80000400000 */
[----:B------:R-:W-:Y:S01]  /*6160*/  FFMA R44, R23, R44, 0.79788458347320556641 ;  /* 0x3f4c422a172c7423 */ /* 0x000fe2000000002c */
[----:B------:R-:W-:Y:S01]  /*6170*/  FSETP.GE.AND P1, PT, |R15|, 0.60000002384185791016, PT ;  /* 0x3f19999a0f00780b */ /* 0x000fe20003f26200 */
[----:B0-----:R-:W-:Y:S02]  /*6180*/  FFMA R21, R19, -2, R4 ;  /* 0xc000000013157823 */ /* 0x001fe40000000004 */
[----:B------:R-:W-:Y:S01]  /*6190*/  FMUL R19, R23, R44 ;  /* 0x0000002c17137220 */ /* 0x000fe20000400000 */
[----:B------:R-:W-:-:S03]  /*61a0*/  FSETP.GE.AND P0, PT, |R15|, 9.010913848876953125, PT ;  /* 0x41102cb40f00780b */ /* 0x000fc60003f06200 */
[----:B------:R-:W-:Y:S01]  /*61b0*/  FMUL R25, |R19|, 2.8853900432586669922 ;  /* 0x4038aa3b13197820 */ /* 0x000fe20000400200 */
[----:B------:R-:W-:Y:S02]  /*61c0*/  FSEL R24, R21, 1, !P0 ;  /* 0x3f80000015187808 */ /* 0x000fe40004000000 */
[----:B------:R-:W-:-:S03]  /*61d0*/  LOP3.LUT R20, R20, 0xffff, RZ, 0xc0, !PT ;  /* 0x0000ffff14147812 */ /* 0x000fc600078ec0ff */
[----:B------:R-:W0:Y:S01]  /*61e0*/  MUFU.EX2 R25, R25 ;  /* 0x0000001900197308 */ /* 0x000e220000000800 */
[--C-:B------:R-:W-:Y:S01]  /*61f0*/  LOP3.LUT R24, R24, 0x80000000, R15.reuse, 0xb8, !PT ;  /* 0x8000000018187812 */ /* 0x100fe200078eb80f */
[----:B------:R-:W-:Y:S01]  /*6200*/  @!P1 FFMA R24, R15, R60, R15 ;  /* 0x0000003c0f189223 */ /* 0x000fe2000000000f */
[----:B------:R-:W-:Y:S02]  /*6210*/  LOP3.LUT R14, R14, 0xffff, R45, 0xf8, !PT ;  /* 0x0000ffff0e0e7812 */ /* 0x000fe400078ef82d */
[----:B------:R-:W-:-:S04]  /*6220*/  SHF.L.U32 R15, R20, 0x18, RZ ;  /* 0x00000018140f7819 */ /* 0x000fc800000006ff */
[----:B------:R-:W-:Y:S01]  /*6230*/  LOP3.LUT R14, R14, R15, RZ, 0xfc, !PT ;  /* 0x0000000f0e0e7212 */ /* 0x000fe200078efcff */
[----:B------:R-:W-:-:S04]  /*6240*/  FMUL R15, R26, 0.10703222453594207764 ;  /* 0x3ddb33b61a0f7820 */ /* 0x000fc80000400000 */
[----:B------:R-:W-:Y:S01]  /*6250*/  FFMA R20, R26, R15, 0.79788458347320556641 ;  /* 0x3f4c422a1a147423 */ /* 0x000fe2000000000f */
[----:B------:R-:W-:Y:S01]  /*6260*/  FFMA R15, -R18, R18, 1 ;  /* 0x3f800000120f7423 */ /* 0x000fe20000000112 */
[----:B0-----:R-:W-:-:S03]  /*6270*/  FADD R33, R25, 1 ;  /* 0x3f80000019217421 */ /* 0x001fc60000000000 */
[----:B------:R-:W-:Y:S01]  /*6280*/  FMUL R20, R15, R20 ;  /* 0x000000140f147220 */ /* 0x000fe20000400000 */
[----:B------:R-:W-:Y:S01]  /*6290*/  FFMA R15, R50, R5, 0.5 ;  /* 0x3f000000320f7423 */ /* 0x000fe20000000005 */
[C---:B------:R-:W-:Y:S01]  /*62a0*/  FMUL R21, R26.reuse, 0.5 ;  /* 0x3f0000001a157820 */ /* 0x040fe20000400000 */
[----:B------:R-:W0:Y:S02]  /*62b0*/  MUFU.RCP R33, R33 ;  /* 0x0000002100217308 */ /* 0x000e240000001000 */
[----:B------:R-:W-:Y:S01]  /*62c0*/  FMUL R26, R26, R15 ;  /* 0x0000000f1a1a7220 */ /* 0x000fe20000400000 */
[C---:B------:R-:W-:Y:S01]  /*62d0*/  FMUL R15, R16.reuse, 0.10703222453594207764 ;  /* 0x3ddb33b6100f7820 */ /* 0x040fe20000400000 */
[----:B------:R-:W-:Y:S01]  /*62e0*/  FMUL R21, R21, R20 ;  /* 0x0000001415157220 */ /* 0x000fe20000400000 */
[----:B------:R-:W-:Y:S01]  /*62f0*/  FFMA R25, -R27, R27, 1 ;  /* 0x3f8000001b197423 */ /* 0x000fe2000000011b */
[----:B------:R-:W-:Y:S01]  /*6300*/  FMUL R39, R19, R19 ;  /* 0x0000001313277220 */ /* 0x000fe20000400000 */
[----:B------:R-:W-:-:S04]  /*6310*/  FFMA R20, R16, R15, 0.79788458347320556641 ;  /* 0x3f4c422a10147423 */ /* 0x000fc8000000000f */
        /* <DEDUP_REMOVED lines=9> */
[----:B-----5:R-:W-:Y:S02]  /*63b0*/  SHF.L.U32 R15, R56, 0x10, RZ ;  /* 0x00000010380f7819 */ /* 0x020fe400000006ff */
[--C-:B------:R-:W-:Y:S01]  /*63c0*/  LOP3.LUT R20, R20, 0x80000000, R19.reuse, 0xb8, !PT ;  /* 0x8000000014147812 */ /* 0x100fe200078eb813 */
[----:B------:R-:W-:Y:S02]  /*63d0*/  @!P1 FFMA R20, R19, R44, R19 ;  /* 0x0000002c13149223 */ /* 0x000fe40000000013 */
[C---:B------:R-:W-:Y:S01]  /*63e0*/  FMUL R44, R15.reuse, 0.044714998453855514526 ;  /* 0x3d3727130f2c7820 */ /* 0x040fe20000400000 */
[----:B------:R-:W-:-:S03]  /*63f0*/  FMUL R19, R15, 0.79788458347320556641 ;  /* 0x3f4c422a0f137820 */ /* 0x000fc60000400000 */
[----:B------:R-:W-:-:S04]  /*6400*/  FFMA R44, R15, R44, 1 ;  /* 0x3f8000000f2c7423 */ /* 0x000fc8000000002c */
[----:B------:R-:W-:-:S04]  /*6410*/  FMUL R19, R19, R44 ;  /* 0x0000002c13137220 */ /* 0x000fc80000400000 */
[----:B------:R-:W-:-:S06]  /*6420*/  FMUL R39, |R19|, 2.8853900432586669922 ;  /* 0x4038aa3b13277820 */ /* 0x000fcc0000400200 */
[----:B------:R-:W0:Y:S01]  /*6430*/  MUFU.EX2 R39, R39 ;  /* 0x0000002700277308 */ /* 0x000e220000000800 */
[----:B------:R-:W-:-:S04]  /*6440*/  FFMA R33, R30, R5, 0.5 ;  /* 0x3f0000001e217423 */ /* 0x000fc80000000005 */
[----:B------:R-:W-:Y:S01]  /*6450*/  FMUL R44, R16, R33 ;  /* 0x00000021102c7220 */ /* 0x000fe20000400000 */
[----:B0-----:R-:W-:-:S06]  /*6460*/  FADD R43, R39, 1 ;  /* 0x3f800000272b7421 */ /* 0x001fcc0000000000 */
[----:B------:R-:W0:Y:S01]  /*6470*/  MUFU.RCP R43, R43 ;  /* 0x0000002b002b7308 */ /* 0x000e220000001000 */
[----:B------:R-:W-:Y:S01]  /*6480*/  FMUL R16, R16, 0.5 ;  /* 0x3f00000010107820 */ /* 0x000fe20000400000 */
[----:B------:R-:W-:Y:S01]  /*6490*/  FMUL R33, R19, R19 ;  /* 0x0000001313217220 */ /* 0x000fe20000400000 */
[----:B------:R-:W-:Y:S02]  /*64a0*/  FADD R18, R18, 1 ;  /* 0x3f80000012127421 */ /* 0x000fe40000000000 */
[----:B------:R-:W-:Y:S01]  /*64b0*/  FMUL R25, R16, R25 ;  /* 0x0000001910197220 */ /* 0x000fe20000400000 */
[----:B------:R-:W-:Y:S01]  /*64c0*/  FFMA R16, R33, R2, -0.052303962409496307373 ;  /* 0xbd563cae21107423 */ /* 0x000fe20000000002 */
[----:B------:R-:W-:Y:S01]  /*64d0*/  FSETP.GE.AND P1, PT, |R19|, 0.60000002384185791016, PT ;  /* 0x3f19999a1300780b */ /* 0x000fe20003f26200 */
[----:B------:R-:W-:Y:S02]  /*64e0*/  FFMA R21, R18, 0.5, R21 ;  /* 0x3f00000012157823 */ /* 0x000fe40000000015 */
[----:B------:R-:W-:Y:S01]  /*64f0*/  FFMA R16, R33, R16, 0.1331529766321182251 ;  /* 0x3e08594121107423 */ /* 0x000fe20000000010 */
[----:B------:R-:W-:-:S03]  /*6500*/  FSETP.GE.AND P0, PT, |R19|, 9.010913848876953125, PT ;  /* 0x41102cb41300780b */ /* 0x000fc60003f06200 */
[----:B------:R-:W-:Y:S01]  /*6510*/  FFMA R16, R33, R16, -0.33332768082618713379 ;  /* 0xbeaaa9ed21107423 */ /* 0x000fe20000000010 */
[----:B0-----:R-:W-:-:S03]  /*6520*/  FFMA R18, R43, -2, R4 ;  /* 0xc00000002b127823 */ /* 0x001fc60000000004 */
[----:B------:R-:W-:Y:S02]  /*6530*/  FFMA R16, R33, R16, RZ ;  /* 0x0000001021107223 */ /* 0x000fe400000000ff */
[----:B------:R-:W-:-:S04]  /*6540*/  FSEL R18, R18, 1, !P0 ;  /* 0x3f80000012127808 */ /* 0x000fc80004000000 */
        /* <DEDUP_REMOVED lines=10> */
[----:B------:R-:W-:Y:S01]  /*65f0*/  SHF.L.U32 R16, R53, 0x10, RZ ;  /* 0x0000001035107819 */ /* 0x000fe200000006ff */
[----:B------:R-:W-:Y:S01]  /*6600*/  FMUL R45, R33, R33 ;  /* 0x00000021212d7220 */ /* 0x000fe20000400000 */
[----:B0-----:R-:W-:-:S06]  /*6610*/  FADD R43, R39, 1 ;  /* 0x3f800000272b7421 */ /* 0x001fcc0000000000 */
[----:B------:R-:W0:Y:S01]  /*6620*/  MUFU.RCP R43, R43 ;  /* 0x0000002b002b7308 */ /* 0x000e220000001000 */
[----:B------:R-:W-:Y:S01]  /*6630*/  FADD R30, R27, 1 ;  /* 0x3f8000001b1e7421 */ /* 0x000fe20000000000 */
[----:B------:R-:W-:Y:S01]  /*6640*/  FMUL R27, R16, R26 ;  /* 0x0000001a101b7220 */ /* 0x000fe20000400000 */
        /* <DEDUP_REMOVED lines=15> */
[----:B------:R-:W-:-:S06]  /*6740*/  FMUL R43, |R33|, 2.8853900432586669922 ;  /* 0x4038aa3b212b7820 */ /* 0x000fcc0000400200 */
[----:B------:R-:W0:Y:S01]  /*6750*/  MUFU.EX2 R43, R43 ;  /* 0x0000002b002b7308 */ /* 0x000e220000000800 */
[----:B------:R-:W-:Y:S02]  /*6760*/  PRMT R53, R53, 0x7632, R53 ;  /* 0x0000763235357816 */ /* 0x000fe40000000035 */
[----:B------:R-:W-:Y:S02]  /*6770*/  PRMT R16, R51, 0x7632, R16 ;  /* 0x0000763233107816 */ /* 0x000fe40000000010 */
[----:B------:R-:W-:Y:S02]  /*6780*/  SHF.L.U32 R53, R53, 0x10, RZ ;  /* 0x0000001035357819 */ /* 0x000fe400000006ff */
[----:B------:R-:W-:Y:S02]  /*6790*/  SHF.L.U32 R26, R51, 0x10, RZ ;  /* 0x00000010331a7819 */ /* 0x000fe400000006ff */
[----:B------:R-:W-:Y:S01]  /*67a0*/  SHF.L.U32 R39, R16, 0x10, RZ ;  /* 0x0000001010277819 */ /* 0x000fe200000006ff */
[----:B------:R-:W-:Y:S01]  /*67b0*/  FMUL R30, R30, R53 ;  /* 0x000000351e1e7220 */ /* 0x000fe20000400000 */
[----:B------:R-:W-:Y:S01]  /*67c0*/  FMUL R16, R17, 0.10703222453594207764 ;  /* 0x3ddb33b611107820 */ /* 0x000fe20000400000 */
[----:B------:R-:W-:-:S02]  /*67d0*/  FMUL R21, R21, R26 ;  /* 0x0000001a15157220 */ /* 0x000fc40000400000 */
[----:B------:R-:W-:Y:S01]  /*67e0*/  FMUL R30, R30, R39 ;  /* 0x000000271e1e7220 */ /* 0x000fe20000400000 */
[----:B0-----:R-:W-:Y:S01]  /*67f0*/  FADD R26, R43, 1 ;  /* 0x3f8000002b1a7421 */ /* 0x001fe20000000000 */
[----:B------:R-:W-:Y:S01]  /*6800*/  FFMA R39, R17, R16, 0.79788458347320556641 ;  /* 0x3f4c422a11277423 */ /* 0x000fe20000000010 */
[----:B------:R-:W-:Y:S02]  /*6810*/  FFMA R16, -R35, R35, 1 ;  /* 0x3f80000023107423 */ /* 0x000fe40000000123 */
[----:B------:R-:W0:Y:S02]  /*6820*/  MUFU.RCP R45, R26 ;  /* 0x0000001a002d7308 */ /* 0x000e240000001000 */
[----:B------:R-:W-:Y:S01]  /*6830*/  FMUL R50, R16, R39 ;  /* 0x0000002710327220 */ /* 0x000fe20000400000 */
[----:B------:R-:W-:-:S04]  /*6840*/  FMUL R39, R33, R33 ;  /* 0x0000002121277220 */ /* 0x000fc80000400000 */
[----:B------:R-:W-:Y:S01]  /*6850*/  FFMA R16, R39, R2, -0.052303962409496307373 ;  /* 0xbd563cae27107423 */ /* 0x000fe20000000002 */
[----:B------:R-:W-:-:S03]  /*6860*/  FSETP.GE.AND P1, PT, |R33|, 0.60000002384185791016, PT ;  /* 0x3f19999a2100780b */ /* 0x000fc60003f26200 */
[----:B------:R-:W-:Y:S01]  /*6870*/  FFMA R16, R39, R16, 0.1331529766321182251 ;  /* 0x3e08594127107423 */ /* 0x000fe20000000010 */
[----:B------:R-:W-:Y:S01]  /*6880*/  FSETP.GE.AND P0, PT, |R33|, 9.010913848876953125, PT ;  /* 0x41102cb42100780b */ /* 0x000fe20003f06200 */
[----:B------:R-:W-:Y:S02]  /*6890*/  FFMA R46, R46, R5, 0.5 ;  /* 0x3f0000002e2e7423 */ /* 0x000fe40000000005 */
[----:B------:R-:W-:Y:S01]  /*68a0*/  FFMA R16, R39, R16, -0.33332768082618713379 ;  /* 0xbeaaa9ed27107423 */ /* 0x000fe20000000010 */
[----:B0-----:R-:W-:-:S03]  /*68b0*/  FFMA R45, R45, -2, R4 ;  /* 0xc00000002d2d7823 */ /* 0x001fc60000000004 */
[----:B------:R-:W-:Y:S01]  /*68c0*/  FFMA R16, R39, R16, RZ ;  /* 0x0000001027107223 */ /* 0x000fe200000000ff */
[----:B------:R-:W-:Y:S01]  /*68d0*/  FMUL R39, R17, R46 ;  /* 0x0000002e11277220 */ /* 0x000fe20000400000 */
[----:B------:R-:W-:Y:S01]  /*68e0*/  FSEL R26, R45, 1, !P0 ;  /* 0x3f8000002d1a7808 */ /* 0x000fe20004000000 */
[----:B------:R-:W-:-:S03]  /*68f0*/  FMUL R17, R17, 0.5 ;  /* 0x3f00000011117820 */ /* 0x000fc60000400000 */
[--C-:B------:R-:W-:Y:S01]  /*6900*/  LOP3.LUT R26, R26, 0x80000000, R33.reuse, 0xb8, !PT ;  /* 0x800000001a1a7812 */ /* 0x100fe200078eb821 */
[----:B------:R-:W-:Y:S01]  /*6910*/  @!P1 FFMA R26, R33, R16, R33 ;  /* 0x00000010211a9223 */ /* 0x000fe20000000021 */
[----:B------:R-:W-:Y:S01]  /*6920*/  FMUL R17, R17, R50 ;  /* 0x0000003211117220 */ /* 0x000fe20000400000 */
[----:B------:R-:W-:Y:S01]  /*6930*/  FADD R16, R35, 1 ;  /* 0x3f80000023107421 */ /* 0x000fe20000000000 */
[----:B------:R-:W-:Y:S01]  /*6940*/  FMUL R35, R34, 0.10703222453594207764 ;  /* 0x3ddb33b622237820 */ /* 0x000fe20000400000 */
[----:B------:R-:W-:Y:S02]  /*6950*/  FFMA R43, R58, R5, 0.5 ;  /* 0x3f0000003a2b7423 */ /* 0x000fe40000000005 */
[----:B------:R-:W-:Y:S01]  /*6960*/  FFMA R33, R16, 0.5, R17 ;  /* 0x3f00000010217823 */ /* 0x000fe20000000011 */
[----:B------:R-:W-:Y:S01]  /*6970*/  FFMA R35, R34, R35, 0.79788458347320556641 ;  /* 0x3f4c422a22237423 */ /* 0x000fe20000000023 */
[----:B------:R-:W-:-:S04]  /*6980*/  FFMA R16, -R36, R36, 1 ;  /* 0x3f80000024107423 */ /* 0x000fc80000000124 */
[----:B------:R-:W-:Y:S01]  /*6990*/  FMUL R17, R16, R35 ;  /* 0x0000002310117220 */ /* 0x000fe20000400000 */
[----:B------:R-:W-:Y:S01]  /*69a0*/  FMUL R35, R34, R43 ;  /* 0x0000002b22237220 */ /* 0x000fe20000400000 */
[----:B------:R-:W-:Y:S01]  /*69b0*/  FMUL R43, R22, 0.10703222453594207764 ;  /* 0x3ddb33b6162b7820 */ /* 0x000fe20000400000 */
[----:B------:R-:W-:-:S03]  /*69c0*/  FFMA R16, -R37, R37, 1 ;  /* 0x3f80000025107423 */ /* 0x000fc60000000125 */
[----:B------:R-:W-:Y:S01]  /*69d0*/  FFMA R43, R22, R43, 0.79788458347320556641 ;  /* 0x3f4c422a162b7423 */ /* 0x000fe2000000002b */
[----:B------:R-:W-:-:S03]  /*69e0*/  FMUL R34, R34, 0.5 ;  /* 0x3f00000022227820 */ /* 0x000fc60000400000 */
[----:B------:R-:W-:Y:S01]  /*69f0*/  FMUL R43, R16, R43 ;  /* 0x0000002b102b7220 */ /* 0x000fe20000400000 */
[----:B------:R-:W-:Y:S01]  /*6a00*/  FMUL R16, R22, 0.5 ;  /* 0x3f00000016107820 */ /* 0x000fe20000400000 */
[----:B------:R-:W-:Y:S01]  /*6a10*/  FMUL R17, R34, R17 ;  /* 0x0000001122117220 */ /* 0x000fe20000400000 */
[----:B------:R-:W-:Y:S01]  /*6a20*/  FADD R36, R36, 1 ;  /* 0x3f80000024247421 */ /* 0x000fe20000000000 */
[----:B------:R-:W-:Y:S01]  /*6a30*/  FMUL R34, R23, 0.10703222453594207764 ;  /* 0x3ddb33b617227820 */ /* 0x000fe20000400000 */
[----:B------:R-:W-:Y:S01]  /*6a40*/  FMUL R16, R16, R43 ;  /* 0x0000002b10107220 */ /* 0x000fe20000400000 */
[----:B------:R-:W-:Y:S01]  /*6a50*/  FADD R43, R37, 1 ;  /* 0x3f800000252b7421 */ /* 0x000fe20000000000 */
[----:B------:R-:W-:Y:S01]  /*6a60*/  FFMA R37, R36, 0.5, R17 ;  /* 0x3f00000024257823 */ /* 0x000fe20000000011 */
[----:B------:R-:W-:Y:S01]  /*6a70*/  FFMA R17, R23, R34, 0.79788458347320556641 ;  /* 0x3f4c422a17117423 */ /* 0x000fe20000000022 */
[----:B------:R-:W-:Y:S01]  /*6a80*/  FMUL R34, R19, 0.035677410662174224854 ;  /* 0x3d12227a13227820 */ /* 0x000fe20000400000 */
[----:B------:R-:W-:Y:S01]  /*6a90*/  FFMA R36, R43, 0.5, R16 ;  /* 0x3f0000002b247823 */ /* 0x000fe20000000010 */
[----:B------:R-:W-:-:S02]  /*6aa0*/  FFMA R16, -R31, R31, 1 ;  /* 0x3f8000001f107423 */ /* 0x000fc4000000011f */
[C---:B------:R-:W-:Y:S02]  /*6ab0*/  FFMA R34, R19.reuse, R34, 0.79788458347320556641 ;  /* 0x3f4c422a13227423 */ /* 0x040fe40000000022 */
[----:B------:R-:W-:Y:S02]  /*6ac0*/  FMUL R43, R16, R17 ;  /* 0x00000011102b7220 */ /* 0x000fe40000400000 */
[----:B------:R-:W-:Y:S01]  /*6ad0*/  FMUL R17, R19, R34 ;  /* 0x0000002213117220 */ /* 0x000fe20000400000 */
[----:B------:R-:W-:-:S03]  /*6ae0*/  FMUL R16, R23, 0.5 ;  /* 0x3f00000017107820 */ /* 0x000fc60000400000 */
[----:B------:R-:W-:Y:S01]  /*6af0*/  FMUL R34, |R17|, 2.8853900432586669922 ;  /* 0x4038aa3b11227820 */ /* 0x000fe20000400200 */
[----:B------:R-:W-:Y:S01]  /*6b00*/  FMUL R16, R16, R43 ;  /* 0x0000002b10107220 */ /* 0x000fe20000400000 */
[----:B------:R-:W-:-:S04]  /*6b10*/  FADD R31, R31, 1 ;  /* 0x3f8000001f1f7421 */ /* 0x000fc80000000000 */
[----:B------:R-:W0:Y:S01]  /*6b20*/  MUFU.EX2 R34, R34 ;  /* 0x0000002200227308 */ /* 0x000e220000000800 */
[----:B------:R-:W-:Y:S01]  /*6b30*/  FFMA R31, R31, 0.5, R16 ;  /* 0x3f0000001f1f7823 */ /* 0x000fe20000000010 */
[----:B------:R-:W-:-:S04]  /*6b40*/  FMUL R16, R15, 0.10703222453594207764 ;  /* 0x3ddb33b60f107820 */ /* 0x000fc80000400000 */
[----:B------:R-:W-:Y:S01]  /*6b50*/  FFMA R43, R15, R16, 0.79788458347320556641 ;  /* 0x3f4c422a0f2b7423 */ /* 0x000fe20000000010 */
[----:B------:R-:W-:-:S04]  /*6b60*/  FFMA R16, -R18, R18, 1 ;  /* 0x3f80000012107423 */ /* 0x000fc80000000112 */
[----:B------:R-:W-:Y:S01]  /*6b70*/  FMUL R16, R16, R43 ;  /* 0x0000002b10107220 */ /* 0x000fe20000400000 */
[----:B------:R-:W-:-:S04]  /*6b80*/  FMUL R43, R15, 0.5 ;  /* 0x3f0000000f2b7820 */ /* 0x000fc80000400000 */
[----:B------:R-:W-:Y:S01]  /*6b90*/  FMUL R43, R43, R16 ;  /* 0x000000102b2b7220 */ /* 0x000fe20000400000 */
[----:B------:R-:W-:Y:S01]  /*6ba0*/  FMUL R16, R19, 0.10703222453594207764 ;  /* 0x3ddb33b613107820 */ /* 0x000fe20000400000 */
[----:B0-----:R-:W-:-:S03]  /*6bb0*/  FADD R46, R34, 1 ;  /* 0x3f800000222e7421 */ /* 0x001fc60000000000 */
        /* <DEDUP_REMOVED lines=17> */
[----:B------:R-:W-:Y:S02]  /*6cd0*/  MOV R16, UR32 ;  /* 0x0000002000107c02 */ /* 0x000fe40008000f00 */
[----:B------:R-:W-:Y:S01]  /*6ce0*/  MOV R17, UR33 ;  /* 0x0000002100117c02 */ /* 0x000fe20008000f00 */
[----:B------:R-:W-:Y:S02]  /*6cf0*/  ULOP3.LUT UR22, UR27, 0x7fffffff, URZ, 0xc0, !UPT ;  /* 0x7fffffff1b167892 */ /* 0x000fe4000f8ec0ff */
[----:B------:R-:W-:-:S04]  /*6d00*/  IMAD.WIDE.U32 R16, R7, UR26, R16 ;  /* 0x0000001a07107c25 */ /* 0x000fc8000f8e0010 */
[----:B------:R-:W-:Y:S01]  /*6d10*/  IMAD R47, R7, UR22, RZ ;  /* 0x00000016072f7c24 */ /* 0x000fe2000f8e02ff */
[----:B------:R-:W-:Y:S01]  /*6d20*/  IADD3 R46, P0, PT, R16, UR32, RZ ;  /* 0x00000020102e7c10 */ /* 0x000fe2000ff1e0ff */
[----:B------:R-:W-:-:S03]  /*6d30*/  FADD R16, R25, 1 ;  /* 0x3f80000019107421 */ /* 0x000fc60000000000 */
[----:B------:R-:W-:Y:S01]  /*6d40*/  IADD3 R47, PT, PT, R47, R17, RZ ;  /* 0x000000112f2f7210 */ /* 0x000fe20007ffe0ff */
[----:B------:R-:W-:Y:S01]  /*6d50*/  FFMA R17, R16, 0.5, R45 ;  /* 0x3f00000010117823 */ /* 0x000fe2000000002d */
[----:B------:R-:W-:Y:S01]  /*6d60*/  PRMT R16, R52, 0x7632, R16 ;  /* 0x0000763234107816 */ /* 0x000fe20000000010 */
[----:B------:R-:W-:Y:S01]  /*6d70*/  FADD R18, R18, 1 ;  /* 0x3f80000012127421 */ /* 0x000fe20000000000 */
[----:B------:R-:W-:Y:S02]  /*6d80*/  SHF.L.U32 R52, R52, 0x10, RZ ;  /* 0x0000001034347819 */ /* 0x000fe400000006ff */
[----:B------:R-:W-:Y:S02]  /*6d90*/  SHF.L.U32 R16, R16, 0x10, RZ ;  /* 0x0000001010107819 */ /* 0x000fe400000006ff */
[----:B------:R-:W-:Y:S01]  /*6da0*/  PRMT R25, R32, 0x7632, R25 ;  /* 0x0000763220197816 */ /* 0x000fe20000000019 */
[----:B------:R-:W-:Y:S01]  /*6db0*/  FFMA R18, R18, 0.5, R43 ;  /* 0x3f00000012127823 */ /* 0x000fe2000000002b */
[----:B------:R-:W-:Y:S01]  /*6dc0*/  SHF.L.U32 R43, R32, 0x10, RZ ;  /* 0x00000010202b7819 */ /* 0x000fe200000006ff */
[----:B------:R-:W-:Y:S01]  /*6dd0*/  FMUL R32, R33, R52 ;  /* 0x0000003421207220 */ /* 0x000fe20000400000 */
[----:B------:R-:W-:Y:S01]  /*6de0*/  SHF.L.U32 R50, R25, 0x10, RZ ;  /* 0x0000001019327819 */ /* 0x000fe200000006ff */
[----:B------:R-:W-:Y:S01]  /*6df0*/  FMUL R33, R37, R16 ;  /* 0x0000001025217220 */ /* 0x000fe20000400000 */
[----:B------:R-:W-:-:S02]  /*6e00*/  PRMT R25, R41, 0x7632, R25 ;  /* 0x0000763229197816 */ /* 0x000fc40000000019 */
[C---:B------:R-:W-:Y:S01]  /*6e10*/  SHF.L.U32 R37, R54.reuse, 0x10, RZ ;  /* 0x0000001036257819 */ /* 0x040fe200000006ff */
[----:B------:R-:W-:Y:S01]  /*6e20*/  FMUL R33, R33, R50 ;  /* 0x0000003221217220 */ /* 0x000fe20000400000 */
[----:B------:R-:W-:Y:S02]  /*6e30*/  PRMT R50, R54, 0x7632, R50 ;  /* 0x0000763236327816 */ /* 0x000fe40000000032 */
[----:B------:R-:W-:Y:S02]  /*6e40*/  SHF.L.U32 R54, R25, 0x10, RZ ;  /* 0x0000001019367819 */ /* 0x000fe400000006ff */
[----:B------:R-:W-:Y:S01]  /*6e50*/  SHF.L.U32 R25, R40, 0x10, RZ ;  /* 0x0000001028197819 */ /* 0x000fe200000006ff */
[----:B------:R-:W-:Y:S01]  /*6e60*/  FMUL R44, R53, R44 ;  /* 0x0000002c352c7220 */ /* 0x000fe20000400000 */
[----:B------:R-:W-:Y:S02]  /*6e70*/  SHF.L.U32 R53, R38, 0x10, RZ ;  /* 0x0000001026357819 */ /* 0x000fe400000006ff */
[----:B------:R-:W-:Y:S01]  /*6e80*/  PRMT R38, R40, 0x7632, R38 ;  /* 0x0000763228267816 */ /* 0x000fe20000000026 */
[----:B------:R-:W-:Y:S01]  /*6e90*/  FMUL R18, R18, R25 ;  /* 0x0000001912127220 */ /* 0x000fe20000400000 */
[----:B------:R-:W-:-:S03]  /*6ea0*/  SHF.L.U32 R50, R50, 0x10, RZ ;  /* 0x0000001032327819 */ /* 0x000fc600000006ff */
[----:B------:R-:W-:Y:S01]  /*6eb0*/  FMUL R53, R18, R53 ;  /* 0x0000003512357220 */ /* 0x000fe20000400000 */
[----:B------:R-:W-:Y:S01]  /*6ec0*/  PRMT R18, R38, 0x7632, R18 ;  /* 0x0000763226127816 */ /* 0x000fe20000000012 */
[----:B------:R-:W-:Y:S01]  /*6ed0*/  FMUL R32, R32, R43 ;  /* 0x0000002b20207220 */ /* 0x000fe20000400000 */
[----:B------:R-:W-:Y:S01]  /*6ee0*/  SHF.L.U32 R41, R41, 0x10, RZ ;  /* 0x0000001029297819 */ /* 0x000fe200000006ff */
[----:B------:R-:W-:Y:S01]  /*6ef0*/  FMUL R36, R36, R37 ;  /* 0x0000002524247220 */ /* 0x000fe20000400000 */
[----:B------:R-:W-:Y:S01]  /*6f00*/  SHF.L.U32 R38, R38, 0x10, RZ ;  /* 0x0000001026267819 */ /* 0x000fe200000006ff */
[----:B------:R-:W-:Y:S01]  /*6f10*/  FMUL R31, R31, R50 ;  /* 0x000000321f1f7220 */ /* 0x000fe20000400000 */
[----:B------:R-:W-:Y:S01]  /*6f20*/  FMNMX3 R42, |R21|, R42, |R30|, !PT ;  /* 0x0000002a152a7276 */ /* 0x000fe2000780061e */
[----:B------:R-:W-:Y:S01]  /*6f30*/  FMUL R36, R36, R41 ;  /* 0x0000002924247220 */ /* 0x000fe20000400000 */
[----:B------:R-:W-:Y:S01]  /*6f40*/  SHF.L.U32 R18, R18, 0x10, RZ ;  /* 0x0000001012127819 */ /* 0x000fe200000006ff */
[----:B------:R-:W-:Y:S01]  /*6f50*/  FMUL R31, R31, R54 ;  /* 0x000000361f1f7220 */ /* 0x000fe20000400000 */
[----:B------:R-:W-:Y:S01]  /*6f60*/  FMUL R17, R17, R38 ;  /* 0x0000002611117220 */ /* 0x000fe20000400000 */
[----:B------:R-:W-:-:S03]  /*6f70*/  FMNMX3 R42, |R32|, R42, |R33|, !PT ;  /* 0x0000002a202a7276 */ /* 0x000fc60007800621 */
[----:B------:R-:W-:Y:S01]  /*6f80*/  FMUL R18, R17, R18 ;  /* 0x0000001211127220 */ /* 0x000fe20000400000 */
[----:B------:R-:W-:Y:S01]  /*6f90*/  FMNMX3 R42, |R36|, R42, |R31|, !PT ;  /* 0x0000002a242a7276 */ /* 0x000fe2000780061f */
[----:B------:R-:W-:-:S03]  /*6fa0*/  FFMA R17, R24, R5, 0.5 ;  /* 0x3f00000018117423 */ /* 0x000fc60000000005 */
[----:B------:R-:W-:Y:S01]  /*6fb0*/  FMNMX3 R42, |R53|, R42, |R18|, !PT ;  /* 0x0000002a352a7276 */ /* 0x000fe20007800612 */
[----:B------:R-:W-:Y:S01]  /*6fc0*/  FMUL R39, R52, R39 ;  /* 0x0000002734277220 */ /* 0x000fe20000400000 */
[----:B------:R-:W-:Y:S01]  /*6fd0*/  FMUL R22, R22, R17 ;  /* 0x0000001116167220 */ /* 0x000fe20000400000 */
[----:B------:R-:W-:Y:S01]  /*6fe0*/  IADD3 R43, PT, PT, -R3, R0, RZ ;  /* 0x00000000032b7210 */ /* 0x000fe20007ffe1ff */
[----:B------:R-:W-:Y:S01]  /*6ff0*/  FMUL R16, R16, R35 ;  /* 0x0000002310107220 */ /* 0x000fe20000400000 */
[C---:B------:R-:W-:Y:S01]  /*7000*/  FMUL R24, R27.reuse, UR17 ;  /* 0x000000111b187c20 */ /* 0x040fe20008400000 */
[----:B------:R-:W-:Y:S01]  /*7010*/  FMNMX3 R17, |R27|, R42, |R44|, !PT ;  /* 0x0000002a1b117276 */ /* 0x000fe2000780062c */
[----:B------:R-:W-:Y:S01]  /*7020*/  FMUL R44, R44, UR17 ;  /* 0x000000112c2c7c20 */ /* 0x000fe20008400000 */
[----:B------:R-:W-:Y:S01]  /*7030*/  FMUL R40, R39, UR17 ;  /* 0x0000001127287c20 */ /* 0x000fe20008400000 */
[----:B------:R-:W-:Y:S01]  /*7040*/  IADD3 R43, PT, PT, R43, 0x1d, RZ ;  /* 0x0000001d2b2b7810 */ /* 0x000fe20007ffe0ff */
[----:B------:R-:W-:Y:S01]  /*7050*/  FMUL R41, R16, UR17 ;  /* 0x0000001110297c20 */ /* 0x000fe20008400000 */
[----:B------:R-:W-:Y:S01]  /*7060*/  F2FP.SATFINITE.E4M3.F32.PACK_AB_MERGE_C R24, RZ, R24, RZ ;  /* 0x00000018ff18723e */ /* 0x000fe200048070ff */
[----:B------:R-:W-:Y:S01]  /*7070*/  FFMA R20, R20, R5, 0.5 ;  /* 0x3f00000014147423 */ /* 0x000fe20000000005 */
[----:B------:R-:W-:Y:S01]  /*7080*/  FMUL R27, R37, R22 ;  /* 0x00000016251b7220 */ /* 0x000fe20000400000 */
[----:B------:R-:W-:-:S02]  /*7090*/  F2FP.SATFINITE.E4M3.F32.PACK_AB_MERGE_C R35, RZ, R44, RZ ;  /* 0x0000002cff23723e */ /* 0x000fc400048070ff */
[----:B------:R-:W-:Y:S01]  /*70a0*/  LOP3.LUT R43, R43, 0x1f, RZ, 0xc0, !PT ;  /* 0x0000001f2b2b7812 */ /* 0x000fe200078ec0ff */
[----:B------:R-:W-:Y:S01]  /*70b0*/  FMUL R23, R23, R20 ;  /* 0x0000001417177220 */ /* 0x000fe20000400000 */
[----:B------:R-:W-:Y:S01]  /*70c0*/  F2FP.SATFINITE.E4M3.F32.PACK_AB_MERGE_C R45, RZ, R40, RZ ;  /* 0x00000028ff2d723e */ /* 0x000fe200048070ff */
[----:B------:R-:W-:Y:S01]  /*70d0*/  FMUL R44, R27, UR17 ;  /* 0x000000111b2c7c20 */ /* 0x000fe20008400000 */
[----:B------:R-:W-:Y:S02]  /*70e0*/  LOP3.LUT R40, R24, 0xff, RZ, 0xc0, !PT ;  /* 0x000000ff18287812 */ /* 0x000fe400078ec0ff */
[----:B------:R-:W-:Y:S02]  /*70f0*/  F2FP.SATFINITE.E4M3.F32.PACK_AB_MERGE_C R42, RZ, R41, RZ ;  /* 0x00000029ff2a723e */ /* 0x000fe400048070ff */
[----:B------:R-:W-:Y:S02]  /*7100*/  PRMT R41, R35, 0x7604, R24 ;  /* 0x0000760423297816 */ /* 0x000fe40000000018 */
[----:B------:R-:W-:-:S02]  /*7110*/  FMNMX3 R20, |R39|, R17, |R16|, !PT ;  /* 0x0000001127147276 */ /* 0x000fc40007800610 */
[----:B------:R-:W-:Y:S02]  /*7120*/  IADD3.X R47, PT, PT, R47, UR33, RZ, P0, !PT ;  /* 0x000000212f2f7c10 */ /* 0x000fe400087fe4ff */
[----:B------:R-:W-:Y:S02]  /*7130*/  LOP3.LUT R35, R35, 0xff, RZ, 0xc0, !PT ;  /* 0x000000ff23237812 */ /* 0x000fe400078ec0ff */
[----:B------:R-:W-:Y:S02]  /*7140*/  IADD3 R16, P0, PT, R43, R46, RZ ;  /* 0x0000002e2b107210 */ /* 0x000fe40007f1e0ff */
[----:B------:R-:W-:Y:S02]  /*7150*/  LEA R40, R45, R40, 0x8 ;  /* 0x000000282d287211 */ /* 0x000fe400078e40ff */
[C---:B------:R-:W-:Y:S02]  /*7160*/  PRMT R45, R42.reuse, 0x7604, R45 ;  /* 0x000076042a2d7816 */ /* 0x040fe4000000002d */
[----:B------:R-:W-:-:S02]  /*7170*/  LEA R42, R42, R35, 0x8 ;  /* 0x000000232a2a7211 */ /* 0x000fc400078e40ff */
[----:B------:R-:W-:Y:S02]  /*7180*/  F2FP.SATFINITE.E4M3.F32.PACK_AB_MERGE_C R44, RZ, R44, RZ ;  /* 0x0000002cff2c723e */ /* 0x000fe400048070ff */
[----:B------:R-:W-:Y:S02]  /*7190*/  IADD3.X R17, PT, PT, RZ, R47, RZ, P0, !PT ;  /* 0x0000002fff117210 */ /* 0x000fe400007fe4ff */
[----:B------:R-:W-:Y:S02]  /*71a0*/  IADD3 R35, P0, PT, R16, UR32, RZ ;  /* 0x0000002010237c10 */ /* 0x000fe4000ff1e0ff */
[----:B------:R-:W-:Y:S02]  /*71b0*/  SHF.L.U32 R22, R44, 0x10, RZ ;  /* 0x000000102c167819 */ /* 0x000fe400000006ff */
[----:B------:R-:W-:Y:S02]  /*71c0*/  IADD3.X R24, PT, PT, R17, UR33, RZ, P0, !PT ;  /* 0x0000002111187c10 */ /* 0x000fe400087fe4ff */
[----:B------:R-:W-:Y:S01]  /*71d0*/  SHF.L.U32 R37, R35, 0x2, RZ ;  /* 0x0000000223257819 */ /* 0x000fe200000006ff */
[----:B------:R-:W-:Y:S01]  /*71e0*/  FMUL R50, R50, R23 ;  /* 0x0000001732327220 */ /* 0x000fe20000400000 */
[----:B------:R-:W-:-:S02]  /*71f0*/  LOP3.LUT R23, R22, 0xff0000, RZ, 0xc0, !PT ;  /* 0x00ff000016177812 */ /* 0x000fc400078ec0ff */
[----:B------:R-:W-:Y:S02]  /*7200*/  SHF.L.U64.HI R35, R35, 0x2, R24 ;  /* 0x0000000223237819 */ /* 0x000fe40000010218 */
[----:B------:R-:W-:Y:S02]  /*7210*/  IADD3 R22, P0, PT, R37, UR14, RZ ;  /* 0x0000000e25167c10 */ /* 0x000fe4000ff1e0ff */
[----:B------:R-:W-:Y:S02]  /*7220*/  LOP3.LUT R40, R23, 0xffff, R40, 0xf8, !PT ;  /* 0x0000ffff17287812 */ /* 0x000fe400078ef828 */
[----:B------:R-:W-:-:S06]  /*7230*/  IADD3.X R23, PT, PT, R35, UR15, RZ, P0, !PT ;  /* 0x0000000f23177c10 */ /* 0x000fcc00087fe4ff */
[----:B------:R0:W2:Y:S01]  /*7240*/  LDG.E R23, desc[UR24][R22.64] ;  /* 0x0000001816177981 */ /* 0x0000a2000c1e1900 */
[----:B------:R-:W-:Y:S01]  /*7250*/  FMNMX3 R20, |R27|, R20, |R50|, !PT ;  /* 0x000000141b147276 */ /* 0x000fe20007800632 */
[----:B------:R-:W-:Y:S01]  /*7260*/  FMUL R50, R50, UR17 ;  /* 0x0000001132327c20 */ /* 0x000fe20008400000 */
[----:B------:R-:W-:-:S05]  /*7270*/  MOV R27, UR26 ;  /* 0x0000001a001b7c02 */ /* 0x000fca0008000f00 */
[----:B------:R-:W-:Y:S01]  /*7280*/  IMAD.WIDE.U32 R16, R27, 0x5, R16 ;  /* 0x000000051b107825 */ /* 0x000fe200078e0010 */
[----:B------:R-:W-:-:S03]  /*7290*/  F2FP.SATFINITE.E4M3.F32.PACK_AB_MERGE_C R27, RZ, R50, RZ ;  /* 0x00000032ff1b723e */ /* 0x000fc600048070ff */
[----:B------:R-:W-:Y:S01]  /*72a0*/  FFMA R26, R26, R5, 0.5 ;  /* 0x3f0000001a1a7423 */ /* 0x000fe20000000005 */
[----:B------:R-:W-:Y:S02]  /*72b0*/  PRMT R44, R27, 0x7604, R44 ;  /* 0x000076041b2c7816 */ /* 0x000fe4000000002c */
[----:B------:R-:W-:Y:S02]  /*72c0*/  IADD3 R17, PT, PT, R17, UR19, RZ ;  /* 0x0000001311117c10 */ /* 0x000fe4000fffe0ff */
[----:B------:R-:W-:Y:S02]  /*72d0*/  SHF.L.U32 R27, R27, 0x10, RZ ;  /* 0x000000101b1b7819 */ /* 0x000fe400000006ff */
[C---:B------:R-:W-:Y:S02]  /*72e0*/  SHF.L.U32 R55, R16.reuse, 0x2, RZ ;  /* 0x0000000210377819 */ /* 0x040fe400000006ff */
[----:B------:R-:W-:Y:S01]  /*72f0*/  SHF.L.U64.HI R52, R16, 0x2, R17 ;  /* 0x0000000210347819 */ /* 0x000fe20000010211 */
[----:B------:R-:W-:Y:S01]  /*7300*/  FMUL R16, R15, R26 ;  /* 0x0000001a0f107220 */ /* 0x000fe20000400000 */
[----:B------:R-:W-:-:S02]  /*7310*/  LOP3.LUT R27, R27, 0xff0000, RZ, 0xc0, !PT ;  /* 0x00ff00001b1b7812 */ /* 0x000fc400078ec0ff */
[----:B------:R-:W-:Y:S02]  /*7320*/  IADD3 R26, P0, PT, R55, UR14, RZ ;  /* 0x0000000e371a7c10 */ /* 0x000fe4000ff1e0ff */
[----:B------:R-:W-:Y:S02]  /*7330*/  LOP3.LUT R42, R27, 0xffff, R42, 0xf8, !PT ;  /* 0x0000ffff1b2a7812 */ /* 0x000fe400078ef82a */
[----:B------:R-:W-:Y:S01]  /*7340*/  IADD3.X R27, PT, PT, R52, UR15, RZ, P0, !PT ;  /* 0x0000000f341b7c10 */ /* 0x000fe200087fe4ff */
[----:B------:R-:W-:-:S04]  /*7350*/  FMUL R16, R25, R16 ;  /* 0x0000001019107220 */ /* 0x000fc80000400000 */
[----:B------:R1:W3:Y:S01]  /*7360*/  LDG.E R25, desc[UR24][R26.64] ;  /* 0x000000181a197981 */ /* 0x0002e2000c1e1900 */
[----:B------:R-:W-:Y:S01]  /*7370*/  FMUL R21, R21, UR17 ;  /* 0x0000001115157c20 */ /* 0x000fe20008400000 */
[----:B------:R-:W-:Y:S01]  /*7380*/  FMUL R30, R30, UR17 ;  /* 0x000000111e1e7c20 */ /* 0x000fe20008400000 */
[----:B------:R-:W-:Y:S01]  /*7390*/  FMUL R36, R36, UR17 ;  /* 0x0000001124247c20 */ /* 0x000fe20008400000 */
[----:B------:R-:W-:Y:S02]  /*73a0*/  FMUL R33, R33, UR17 ;  /* 0x0000001121217c20 */ /* 0x000fe40008400000 */
[----:B------:R-:W-:Y:S02]  /*73b0*/  F2FP.SATFINITE.E4M3.F32.PACK_AB_MERGE_C R21, RZ, R21, RZ ;  /* 0x00000015ff15723e */ /* 0x000fe400048070ff */
[----:B------:R-:W-:Y:S02]  /*73c0*/  F2FP.SATFINITE.E4M3.F32.PACK_AB_MERGE_C R30, RZ, R30, RZ ;  /* 0x0000001eff1e723e */ /* 0x000fe400048070ff */
[----:B------:R-:W-:Y:S01]  /*73d0*/  F2FP.SATFINITE.E4M3.F32.PACK_AB_MERGE_C R36, RZ, R36, RZ ;  /* 0x00000024ff24723e */ /* 0x000fe200048070ff */
[----:B------:R-:W-:Y:S01]  /*73e0*/  FFMA R34, R34, R5, 0.5 ;  /* 0x3f00000022227423 */ /* 0x000fe20000000005 */
[----:B0-----:R-:W-:Y:S01]  /*73f0*/  PRMT R22, R30, 0x7604, R21 ;  /* 0x000076041e167816 */ /* 0x001fe20000000015 */
[----:B------:R-:W-:Y:S01]  /*7400*/  FMUL R32, R32, UR17 ;  /* 0x0000001120207c20 */ /* 0x000fe20008400000 */
[----:B------:R-:W-:-:S02]  /*7410*/  SHF.L.U32 R17, R36, 0x10, RZ ;  /* 0x0000001024117819 */ /* 0x000fc400000006ff */
[----:B------:R-:W-:Y:S02]  /*7420*/  F2FP.SATFINITE.E4M3.F32.PACK_AB_MERGE_C R33, RZ, R33, RZ ;  /* 0x00000021ff21723e */ /* 0x000fe400048070ff */
[----:B------:R-:W-:Y:S01]  /*7430*/  LOP3.LUT R30, R30, 0xff, RZ, 0xc0, !PT ;  /* 0x000000ff1e1e7812 */ /* 0x000fe200078ec0ff */
[----:B------:R-:W-:Y:S01]  /*7440*/  FMUL R19, R19, R34 ;  /* 0x0000002213137220 */ /* 0x000fe20000400000 */
[----:B------:R-:W-:Y:S01]  /*7450*/  LOP3.LUT R34, R17, 0xff0000, RZ, 0xc0, !PT ;  /* 0x00ff000011227812 */ /* 0x000fe200078ec0ff */
[----:B------:R-:W-:Y:S01]  /*7460*/  USHF.R.U64 UR14, UR26, 0x1, UR27 ;  /* 0x000000011a0e7899 */ /* 0x000fe2000800121b */
[----:B------:R-:W-:Y:S01]  /*7470*/  LEA R17, R33, R30, 0x8 ;  /* 0x0000001e21117211 */ /* 0x000fe200078e40ff */
[----:B------:R-:W-:Y:S01]  /*7480*/  FMUL R31, R31, UR17 ;  /* 0x000000111f1f7c20 */ /* 0x000fe20008400000 */
[----:B------:R-:W-:Y:S02]  /*7490*/  F2FP.SATFINITE.E4M3.F32.PACK_AB_MERGE_C R32, RZ, R32, RZ ;  /* 0x00000020ff20723e */ /* 0x000fe400048070ff */
[----:B------:R-:W-:-:S02]  /*74a0*/  LOP3.LUT R15, R21, 0xff, RZ, 0xc0, !PT ;  /* 0x000000ff150f7812 */ /* 0x000fc400078ec0ff */
[----:B------:R-:W-:Y:S02]  /*74b0*/  MOV R30, UR20 ;  /* 0x00000014001e7c02 */ /* 0x000fe40008000f00 */
[----:B------:R-:W-:Y:S02]  /*74c0*/  LEA R15, R32, R15, 0x8 ;  /* 0x0000000f200f7211 */ /* 0x000fe400078e40ff */
[----:B------:R-:W-:Y:S01]  /*74d0*/  F2FP.SATFINITE.E4M3.F32.PACK_AB_MERGE_C R31, RZ, R31, RZ ;  /* 0x0000001fff1f723e */ /* 0x000fe200048070ff */
[----:B------:R-:W-:Y:S01]  /*74e0*/  IMAD R30, R7, UR14, R30 ;  /* 0x0000000e071e7c24 */ /* 0x000fe2000f8e021e */
[----:B------:R-:W-:Y:S01]  /*74f0*/  LOP3.LUT R51, R34, 0xffff, R15, 0xf8, !PT ;  /* 0x0000ffff22337812 */ /* 0x000fe200078ef80f */
[----:B------:R-:W-:Y:S01]  /*7500*/  FMUL R19, R38, R19 ;  /* 0x0000001326137220 */ /* 0x000fe20000400000 */
[C---:B------:R-:W-:Y:S01]  /*7510*/  PRMT R15, R31.reuse, 0x7604, R36 ;  /* 0x000076041f0f7816 */ /* 0x040fe20000000024 */
[----:B------:R-:W-:Y:S01]  /*7520*/  FMUL R18, R18, UR17 ;  /* 0x0000001112127c20 */ /* 0x000fe20008400000 */
[----:B------:R-:W-:Y:S01]  /*7530*/  SHF.L.U32 R31, R31, 0x10, RZ ;  /* 0x000000101f1f7819 */ /* 0x000fe200000006ff */
[----:B------:R-:W0:Y:S01]  /*7540*/  LDCU.64 UR14, c[0x0][0x3c0] ;  /* 0x00007800ff0e77ac */ /* 0x000e220008000a00 */
[----:B------:R-:W-:-:S02]  /*7550*/  IADD3 R30, PT, PT, R30, UR20, RZ ;  /* 0x000000141e1e7c10 */ /* 0x000fc4000fffe0ff */
[----:B------:R-:W-:Y:S02]  /*7560*/  PRMT R21, R33, 0x7604, R32 ;  /* 0x0000760421157816 */ /* 0x000fe40000000020 */
[----:B------:R-:W-:Y:S02]  /*7570*/  LOP3.LUT R32, R31, 0xff0000, RZ, 0xc0, !PT ;  /* 0x00ff00001f207812 */ /* 0x000fe400078ec0ff */
[----:B------:R-:W-:Y:S02]  /*7580*/  IADD3 R33, P0, P1, R30, UR20, R43 ;  /* 0x000000141e217c10 */ /* 0x000fe4000f91e02b */
[----:B------:R-:W-:Y:S02]  /*7590*/  LOP3.LUT R17, R32, 0xffff, R17, 0xf8, !PT ;  /* 0x0000ffff20117812 */ /* 0x000fe400078ef811 */
[----:B------:R-:W-:Y:S02]  /*75a0*/  IADD3.X R48, PT, PT, R48, UR7, RZ, P0, P1 ;  /* 0x0000000730307c10 */ /* 0x000fe400087e24ff */
[----:B------:R-:W-:-:S02]  /*75b0*/  LEA R32, P0, R33, UR21, 0x2 ;  /* 0x0000001521207c11 */ /* 0x000fc4000f8010ff */
[----:B------:R-:W-:Y:S02]  /*75c0*/  IADD3 R30, P2, PT, R37, UR12, RZ ;  /* 0x0000000c251e7c10 */ /* 0x000fe4000ff5e0ff */
[----:B------:R-:W-:Y:S02]  /*75d0*/  LEA.HI.X R33, R33, UR16, R48, 0x2, P0 ;  /* 0x0000001021217c11 */ /* 0x000fe400080f1430 */
[----:B------:R-:W-:Y:S02]  /*75e0*/  IADD3 R34, P0, PT, R32, UR20, RZ ;  /* 0x0000001420227c10 */ /* 0x000fe4000ff1e0ff */
[----:B------:R-:W-:Y:S01]  /*75f0*/  IADD3.X R31, PT, PT, R35, UR13, RZ, P2, !PT ;  /* 0x0000000d231f7c10 */ /* 0x000fe200097fe4ff */
[----:B------:R4:W5:Y:S01]  /*7600*/  LDG.E R50, desc[UR24][R32.64] ;  /* 0x0000001820327981 */ /* 0x000962000c1e1900 */
[----:B------:R-:W-:Y:S02]  /*7610*/  IADD3.X R35, PT, PT, R33, UR7, RZ, P0, !PT ;  /* 0x0000000721237c10 */ /* 0x000fe400087fe4ff */
[----:B------:R-:W-:Y:S01]  /*7620*/  IADD3 R36, P0, PT, R34, UR20, RZ ;  /* 0x0000001422247c10 */ /* 0x000fe2000ff1e0ff */
[----:B------:R-:W5:Y:S03]  /*7630*/  LDG.E R48, desc[UR24][R30.64] ;  /* 0x000000181e307981 */ /* 0x000f66000c1e1900 */
[----:B------:R-:W-:Y:S01]  /*7640*/  IADD3.X R37, PT, PT, R35, UR7, RZ, P0, !PT ;  /* 0x0000000723257c10 */ /* 0x000fe200087fe4ff */
[----:B------:R0:W5:Y:S01]  /*7650*/  LDG.E R54, desc[UR24][R34.64] ;  /* 0x0000001822367981 */ /* 0x000162000c1e1900 */
[----:B-1----:R-:W-:-:S04]  /*7660*/  IADD3 R26, P0, PT, R26, UR32, RZ ;  /* 0x000000201a1a7c10 */ /* 0x002fc8000ff1e0ff */
[----:B------:R-:W-:Y:S02]  /*7670*/  IADD3.X R27, PT, PT, R27, UR33, RZ, P0, !PT ;  /* 0x000000211b1b7c10 */ /* 0x000fe400087fe4ff */
[----:B----4-:R-:W-:Y:S01]  /*7680*/  IADD3 R32, P0, PT, R55, UR12, RZ ;  /* 0x0000000c37207c10 */ /* 0x010fe2000ff1e0ff */
[----:B------:R-:W-:Y:S01]  /*7690*/  FMUL R55, R53, UR17 ;  /* 0x0000001135377c20 */ /* 0x000fe20008400000 */
[----:B------:R-:W-:Y:S01]  /*76a0*/  IADD3 R38, P1, PT, R36, UR20, RZ ;  /* 0x0000001424267c10 */ /* 0x000fe2000ff3e0ff */
[----:B------:R1:W4:Y:S03]  /*76b0*/  LDG.E R56, desc[UR24][R26.64] ;  /* 0x000000181a387981 */ /* 0x000326000c1e1900 */
[----:B------:R-:W-:Y:S01]  /*76c0*/  F2FP.SATFINITE.E4M3.F32.PACK_AB_MERGE_C R55, RZ, R55, RZ ;  /* 0x00000037ff37723e */ /* 0x000fe200048070ff */
[----:B------:R-:W5:Y:S01]  /*76d0*/  LDG.E R36, desc[UR24][R36.64] ;  /* 0x0000001824247981 */ /* 0x000f62000c1e1900 */
[----:B------:R-:W-:-:S02]  /*76e0*/  IADD3.X R39, PT, PT, R37, UR7, RZ, P1, !PT ;  /* 0x0000000725277c10 */ /* 0x000fc40008ffe4ff */
[----:B------:R-:W-:Y:S02]  /*76f0*/  IADD3.X R33, PT, PT, R52, UR13, RZ, P0, !PT ;  /* 0x0000000d34217c10 */ /* 0x000fe400087fe4ff */
[----:B0-----:R-:W-:Y:S01]  /*7700*/  LOP3.LUT R35, R55, 0xffff, RZ, 0xc0, !PT ;  /* 0x0000ffff37237812 */ /* 0x001fe200078ec0ff */
[----:B------:R-:W-:Y:S01]  /*7710*/  USHF.L.U32 UR7, UR26, 0x1, URZ ;  /* 0x000000011a077899 */ /* 0x000fe200080006ff */
[----:B------:R-:W-:Y:S01]  /*7720*/  IADD3 R30, P1, PT, R26, UR32, RZ ;  /* 0x000000201a1e7c10 */ /* 0x000fe2000ff3e0ff */
[----:B------:R-:W-:Y:S01]  /*7730*/  USHF.L.U64.HI UR12, UR26, 0x1, UR27 ;  /* 0x000000011a0c7899 */ /* 0x000fe2000801021b */
[----:B------:R-:W-:Y:S01]  /*7740*/  IADD3 R34, P0, PT, R32, UR32, RZ ;  /* 0x0000002020227c10 */ /* 0x000fe2000ff1e0ff */
[----:B------:R-:W5:Y:S01]  /*7750*/  LDG.E R37, desc[UR24][R32.64] ;  /* 0x0000001820257981 */ /* 0x000f62000c1e1900 */
[----:B------:R-:W-:Y:S02]  /*7760*/  SHF.L.U32 R58, R35, 0x18, RZ ;  /* 0x00000018233a7819 */ /* 0x000fe400000006ff */
[----:B------:R-:W-:Y:S01]  /*7770*/  IADD3.X R31, PT, PT, R27, UR33, RZ, P1, !PT ;  /* 0x000000211b1f7c10 */ /* 0x000fe20008ffe4ff */
[----:B------:R-:W5:Y:S01]  /*7780*/  LDG.E R38, desc[UR24][R38.64] ;  /* 0x0000001826267981 */ /* 0x000f62000c1e1900 */
[----:B------:R-:W-:-:S02]  /*7790*/  IADD3.X R35, PT, PT, R33, UR33, RZ, P0, !PT ;  /* 0x0000002121237c10 */ /* 0x000fc400087fe4ff */
[----:B------:R-:W-:Y:S01]  /*77a0*/  IADD3 R46, P0, PT, R6, R46, RZ ;  /* 0x0000002e062e7210 */ /* 0x000fe20007f1e0ff */
[----:B------:R0:W5:Y:S01]  /*77b0*/  LDG.E R52, desc[UR24][R30.64] ;  /* 0x000000181e347981 */ /* 0x000162000c1e1900 */
[----:B-1----:R-:W-:Y:S02]  /*77c0*/  IADD3 R26, P1, PT, R34, UR32, RZ ;  /* 0x00000020221a7c10 */ /* 0x002fe4000ff3e0ff */
[----:B------:R-:W-:Y:S02]  /*77d0*/  IADD3.X R47, PT, PT, RZ, R47, RZ, P0, !PT ;  /* 0x0000002fff2f7210 */ /* 0x000fe400007fe4ff */
[----:B------:R-:W-:Y:S01]  /*77e0*/  F2FP.SATFINITE.E4M3.F32.PACK_AB_MERGE_C R18, RZ, R18, RZ ;  /* 0x00000012ff12723e */ /* 0x000fe200048070ff */
[----:B------:R-:W5:Y:S01]  /*77f0*/  LDG.E R39, desc[UR24][R34.64] ;  /* 0x0000001822277981 */ /* 0x000f62000c1e1900 */
[----:B0-----:R-:W-:Y:S02]  /*7800*/  LEA R30, P0, R46, UR8, 0x1 ;  /* 0x000000082e1e7c11 */ /* 0x001fe4000f8008ff */
[----:B------:R-:W-:-:S02]  /*7810*/  IADD3.X R27, PT, PT, R35, UR33, RZ, P1, !PT ;  /* 0x00000021231b7c10 */ /* 0x000fc40008ffe4ff */
[----:B------:R-:W-:Y:S02]  /*7820*/  LEA.HI.X R31, R46, UR9, R47, 0x1, P0 ;  /* 0x000000092e1f7c11 */ /* 0x000fe400080f0c2f */
[----:B------:R-:W-:Y:S01]  /*7830*/  IADD3 R32, P0, PT, R30, UR7, RZ ;  /* 0x000000071e207c10 */ /* 0x000fe2000ff1e0ff */
[----:B------:R0:W5:Y:S01]  /*7840*/  LDG.E R53, desc[UR24][R26.64] ;  /* 0x000000181a357981 */ /* 0x000162000c1e1900 */
[C---:B------:R-:W-:Y:S02]  /*7850*/  PRMT R55, R18.reuse, 0x7604, R55 ;  /* 0x0000760412377816 */ /* 0x040fe40000000037 */
[----:B------:R-:W-:Y:S02]  /*7860*/  LOP3.LUT R18, R18, 0xffff, RZ, 0xc0, !PT ;  /* 0x0000ffff12127812 */ /* 0x000fe400078ec0ff */
[----:B------:R-:W-:Y:S02]  /*7870*/  IADD3.X R33, PT, PT, R31, UR12, RZ, P0, !PT ;  /* 0x0000000c1f217c10 */ /* 0x000fe400087fe4ff */
[----:B------:R-:W-:-:S02]  /*7880*/  SHF.L.U32 R18, R18, 0x18, RZ ;  /* 0x0000001812127819 */ /* 0x000fc400000006ff */
[----:B0-----:R-:W-:Y:S02]  /*7890*/  IADD3 R26, P0, PT, R30, UR32, RZ ;  /* 0x000000201e1a7c10 */ /* 0x001fe4000ff1e0ff */
[----:B------:R-:W-:Y:S02]  /*78a0*/  LOP3.LUT R17, R17, R18, RZ, 0xfc, !PT ;  /* 0x0000001211117212 */ /* 0x000fe400078efcff */
[----:B------:R-:W-:Y:S02]  /*78b0*/  IADD3.X R27, PT, PT, R31, UR33, RZ, P0, !PT ;  /* 0x000000211f1b7c10 */ /* 0x000fe400087fe4ff */
[----:B------:R-:W-:Y:S01]  /*78c0*/  IADD3 R34, P0, PT, R26, UR7, RZ ;  /* 0x000000071a227c10 */ /* 0x000fe2000ff1e0ff */
[----:B------:R0:W-:Y:S03]  /*78d0*/  STG.E.U16 desc[UR24][R30.64], R22 ;  /* 0x000000161e007986 */ /* 0x0001e6000c101518 */
[----:B------:R-:W-:Y:S01]  /*78e0*/  IADD3.X R35, PT, PT, R27, UR12, RZ, P0, !PT ;  /* 0x0000000c1b237c10 */ /* 0x000fe200087fe4ff */
[----:B------:R-:W-:Y:S04]  /*78f0*/  STG.E.U16 desc[UR24][R32.64], R21 ;  /* 0x0000001520007986 */ /* 0x000fe8000c101518 */
[----:B------:R1:W-:Y:S01]  /*7900*/  STG.E.U16 desc[UR24][R26.64], R15 ;  /* 0x0000000f1a007986 */ /* 0x0003e2000c101518 */
[----:B0-----:R-:W-:-:S04]  /*7910*/  IADD3 R30, P0, PT, R30, UR26, RZ ;  /* 0x0000001a1e1e7c10 */ /* 0x001fc8000ff1e0ff */
[----:B------:R-:W-:Y:S02]  /*7920*/  IADD3.X R31, PT, PT, R31, UR27, RZ, P0, !PT ;  /* 0x0000001b1f1f7c10 */ /* 0x000fe400087fe4ff */
[----:B------:R-:W-:-:S04]  /*7930*/  IADD3 R46, P0, PT, R32, UR26, RZ ;  /* 0x0000001a202e7c10 */ /* 0x000fc8000ff1e0ff */
[----:B------:R-:W-:Y:S02]  /*7940*/  IADD3.X R47, PT, PT, R33, UR27, RZ, P0, !PT ;  /* 0x0000001b212f7c10 */ /* 0x000fe400087fe4ff */
[----:B-1----:R-:W-:Y:S01]  /*7950*/  IADD3 R26, P0, PT, R26, UR26, RZ ;  /* 0x0000001a1a1a7c10 */ /* 0x002fe2000ff1e0ff */
[----:B------:R-:W-:Y:S03]  /*7960*/  STG.E.U16 desc[UR24][R34.64], R55 ;  /* 0x0000003722007986 */ /* 0x000fe6000c101518 */
[----:B------:R-:W-:Y:S01]  /*7970*/  IADD3.X R27, PT, PT, R27, UR27, RZ, P0, !PT ;  /* 0x0000001b1b1b7c10 */ /* 0x000fe200087fe4ff */
[----:B------:R0:W-:Y:S01]  /*7980*/  STG.E.U16 desc[UR24][R30.64], R41 ;  /* 0x000000291e007986 */ /* 0x0001e2000c101518 */
[----:B------:R-:W-:Y:S01]  /*7990*/  FMUL R33, R16, UR17 ;  /* 0x0000001110217c20 */ /* 0x000fe20008400000 */
[----:B------:R-:W-:Y:S02]  /*79a0*/  FMUL R22, R19, UR17 ;  /* 0x0000001113167c20 */ /* 0x000fe40008400000 */
[----:B------:R1:W-:Y:S04]  /*79b0*/  STG.E.U16 desc[UR24][R46.64], R45 ;  /* 0x0000002d2e007986 */ /* 0x0003e8000c101518 */
[----:B------:R2:W-:Y:S01]  /*79c0*/  STG.E.U16 desc[UR24][R26.64], R44 ;  /* 0x0000002c1a007986 */ /* 0x0005e2000c101518 */
[----:B------:R-:W-:-:S02]  /*79d0*/  F2FP.SATFINITE.E4M3.F32.PACK_AB_MERGE_C R33, RZ, R33, RZ ;  /* 0x00000021ff21723e */ /* 0x000fc400048070ff */
[----:B0-----:R-:W-:Y:S02]  /*79e0*/  IADD3 R30, P0, PT, R34, UR26, RZ ;  /* 0x0000001a221e7c10 */ /* 0x001fe4000ff1e0ff */
[----:B------:R-:W-:Y:S02]  /*79f0*/  F2FP.SATFINITE.E4M3.F32.PACK_AB_MERGE_C R22, RZ, R22, RZ ;  /* 0x00000016ff16723e */ /* 0x000fe400048070ff */
[----:B------:R-:W-:Y:S02]  /*7a00*/  IADD3.X R31, PT, PT, R35, UR27, RZ, P0, !PT ;  /* 0x0000001b231f7c10 */ /* 0x000fe400087fe4ff */
[----:B-1----:R-:W-:-:S05]  /*7a10*/  PRMT R45, R22, 0x7604, R33 ;  /* 0x00007604162d7816 */ /* 0x002fca0000000021 */
[----:B------:R0:W-:Y:S01]  /*7a20*/  STG.E.U16 desc[UR24][R30.64], R45 ;  /* 0x0000002d1e007986 */ /* 0x0001e2000c101518 */
[----:B--2---:R-:W-:-:S05]  /*7a30*/  SHF.L.U32 R18, R23, 0x10, RZ ;  /* 0x0000001017127819 */ /* 0x004fca00000006ff */
[C---:B------:R-:W-:Y:S01]  /*7a40*/  FMUL R15, R18.reuse, 0.044714998453855514526 ;  /* 0x3d372713120f7820 */ /* 0x040fe20000400000 */
[----:B------:R-:W-:-:S03]  /*7a50*/  FMUL R32, R18, 0.79788458347320556641 ;  /* 0x3f4c422a12207820 */ /* 0x000fc60000400000 */
[----:B------:R-:W-:-:S04]  /*7a60*/  FFMA R15, R18, R15, 1 ;  /* 0x3f800000120f7423 */ /* 0x000fc8000000000f */
[----:B------:R-:W-:-:S04]  /*7a70*/  FMUL R32, R32, R15 ;  /* 0x0000000f20207220 */ /* 0x000fc80000400000 */
[----:B------:R-:W-:-:S06]  /*7a80*/  FMUL R15, |R32|, 2.8853900432586669922 ;  /* 0x4038aa3b200f7820 */ /* 0x000fcc0000400200 */
[----:B------:R-:W1:Y:S01]  /*7a90*/  MUFU.EX2 R15, R15 ;  /* 0x0000000f000f7308 */ /* 0x000e620000000800 */
[----:B------:R-:W-:-:S04]  /*7aa0*/  FMUL R21, R18, 0.035677410662174224854 ;  /* 0x3d12227a12157820 */ /* 0x000fc80000400000 */
[----:B------:R-:W-:Y:S01]  /*7ab0*/  FFMA R21, R18, R21, 0.79788458347320556641 ;  /* 0x3f4c422a12157423 */ /* 0x000fe20000000015 */
[----:B------:R-:W-:-:S03]  /*7ac0*/  PRMT R26, R23, 0x7632, R26 ;  /* 0x00007632171a7816 */ /* 0x000fc6000000001a */
[----:B------:R-:W-:Y:S01]  /*7ad0*/  FMUL R27, R18, R21 ;  /* 0x00000015121b7220 */ /* 0x000fe20000400000 */
[----:B------:R-:W-:-:S03]  /*7ae0*/  SHF.L.U32 R26, R26, 0x10, RZ ;  /* 0x000000101a1a7819 */ /* 0x000fc600000006ff */
[----:B------:R-:W-:Y:S01]  /*7af0*/  FMUL R41, |R27|, 2.8853900432586669922 ;  /* 0x4038aa3b1b297820 */ /* 0x000fe20000400200 */
[----:B-1----:R-:W-:Y:S01]  /*7b00*/  FADD R34, R15, 1 ;  /* 0x3f8000000f227421 */ /* 0x002fe20000000000 */
[----:B------:R-:W-:-:S03]  /*7b10*/  FMNMX3 R21, |R16|, R20, |R19|, !PT ;  /* 0x0000001410157276 */ /* 0x000fc60007800613 */
[----:B------:R-:W1:Y:S01]  /*7b20*/  MUFU.RCP R15, R34 ;  /* 0x00000022000f7308 */ /* 0x000e620000001000 */
[----:B------:R-:W-:Y:S01]  /*7b30*/  FMUL R19, R26, 0.044714998453855514526 ;  /* 0x3d3727131a137820 */ /* 0x000fe20000400000 */
[----:B------:R-:W-:-:S06]  /*7b40*/  FMUL R35, R32, R32 ;  /* 0x0000002020237220 */ /* 0x000fcc0000400000 */
[----:B------:R-:W2:Y:S01]  /*7b50*/  MUFU.EX2 R41, R41 ;  /* 0x0000002900297308 */ /* 0x000ea20000000800 */
[C---:B0-----:R-:W-:Y:S01]  /*7b60*/  FFMA R30, R26.reuse, R19, 1 ;  /* 0x3f8000001a1e7423 */ /* 0x041fe20000000013 */
[----:B------:R-:W-:Y:S01]  /*7b70*/  FMUL R19, R26, 0.79788458347320556641 ;  /* 0x3f4c422a1a137820 */ /* 0x000fe20000400000 */
[----:B------:R-:W-:-:S03]  /*7b80*/  FFMA R16, R35, R2, -0.052303962409496307373 ;  /* 0xbd563cae23107423 */ /* 0x000fc60000000002 */
[----:B------:R-:W-:Y:S01]  /*7b90*/  FMUL R19, R19, R30 ;  /* 0x0000001e13137220 */ /* 0x000fe20000400000 */
[----:B------:R-:W-:Y:S01]  /*7ba0*/  FFMA R20, R35, R16, 0.1331529766321182251 ;  /* 0x3e08594123147423 */ /* 0x000fe20000000010 */
[----:B-1----:R-:W-:Y:S02]  /*7bb0*/  FFMA R16, R15, -2, R4 ;  /* 0xc00000000f107823 */ /* 0x002fe40000000004 */
[----:B------:R-:W-:Y:S01]  /*7bc0*/  FMUL R30, |R19|, 2.8853900432586669922 ;  /* 0x4038aa3b131e7820 */ /* 0x000fe20000400200 */
[----:B------:R-:W-:-:S04]  /*7bd0*/  FFMA R15, R35, R20, -0.33332768082618713379 ;  /* 0xbeaaa9ed230f7423 */ /* 0x000fc80000000014 */
[----:B------:R-:W-:Y:S01]  /*7be0*/  FFMA R35, R35, R15, RZ ;  /* 0x0000000f23237223 */ /* 0x000fe200000000ff */
[----:B--2---:R-:W-:Y:S01]  /*7bf0*/  FADD R41, R41, 1 ;  /* 0x3f80000029297421 */ /* 0x004fe20000000000 */
[----:B------:R-:W-:Y:S01]  /*7c00*/  FMUL R15, R27, R27 ;  /* 0x0000001b1b0f7220 */ /* 0x000fe20000400000 */
[----:B------:R-:W0:Y:S01]  /*7c10*/  MUFU.EX2 R30, R30 ;  /* 0x0000001e001e7308 */ /* 0x000e220000000800 */
[C---:B------:R-:W-:Y:S02]  /*7c20*/  FSETP.GE.AND P1, PT, |R32|.reuse, 0.60000002384185791016, PT ;  /* 0x3f19999a2000780b */ /* 0x040fe40003f26200 */
[----:B------:R-:W-:Y:S01]  /*7c30*/  FFMA R20, R15, R2, -0.052303962409496307373 ;  /* 0xbd563cae0f147423 */ /* 0x000fe20000000002 */
[----:B------:R-:W-:-:S04]  /*7c40*/  FSETP.GE.AND P0, PT, |R32|, 9.010913848876953125, PT ;  /* 0x41102cb42000780b */ /* 0x000fc80003f06200 */
[----:B------:R-:W1:Y:S01]  /*7c50*/  MUFU.RCP R41, R41 ;  /* 0x0000002900297308 */ /* 0x000e620000001000 */
[----:B------:R-:W-:Y:S01]  /*7c60*/  FFMA R20, R15, R20, 0.1331529766321182251 ;  /* 0x3e0859410f147423 */ /* 0x000fe20000000014 */
[----:B------:R-:W-:-:S03]  /*7c70*/  FSEL R23, R16, 1, !P0 ;  /* 0x3f80000010177808 */ /* 0x000fc60004000000 */
[----:B------:R-:W-:Y:S01]  /*7c80*/  FFMA R20, R15, R20, -0.33332768082618713379 ;  /* 0xbeaaa9ed0f147423 */ /* 0x000fe20000000014 */
[--C-:B------:R-:W-:Y:S01]  /*7c90*/  LOP3.LUT R16, R23, 0x80000000, R32.reuse, 0xb8, !PT ;  /* 0x8000000017107812 */ /* 0x100fe200078eb820 */
[----:B------:R-:W-:Y:S01]  /*7ca0*/  @!P1 FFMA R16, R32, R35, R32 ;  /* 0x0000002320109223 */ /* 0x000fe20000000020 */
[----:B------:R-:W-:Y:S01]  /*7cb0*/  FSETP.GE.AND P1, PT, |R27|, 0.60000002384185791016, PT ;  /* 0x3f19999a1b00780b */ /* 0x000fe20003f26200 */
[----:B------:R-:W-:Y:S01]  /*7cc0*/  FFMA R20, R15, R20, RZ ;  /* 0x000000140f147223 */ /* 0x000fe200000000ff */
[----:B------:R-:W-:Y:S01]  /*7cd0*/  FMUL R23, R26, 0.035677410662174224854 ;  /* 0x3d12227a1a177820 */ /* 0x000fe20000400000 */
[----:B0-----:R-:W-:Y:S01]  /*7ce0*/  FADD R15, R30, 1 ;  /* 0x3f8000001e0f7421 */ /* 0x001fe20000000000 */
[----:B------:R-:W-:Y:S02]  /*7cf0*/  FSETP.GE.AND P0, PT, |R27|, 9.010913848876953125, PT ;  /* 0x41102cb41b00780b */ /* 0x000fe40003f06200 */
[----:B------:R-:W-:Y:S01]  /*7d00*/  FFMA R23, R26, R23, 0.79788458347320556641 ;  /* 0x3f4c422a1a177423 */ /* 0x000fe20000000017 */
[----:B-1----:R-:W-:-:S02]  /*7d10*/  FFMA R41, R41, -2, R4 ;  /* 0xc000000029297823 */ /* 0x002fc40000000004 */
[----:B------:R-:W0:Y:S01]  /*7d20*/  MUFU.RCP R15, R15 ;  /* 0x0000000f000f7308 */ /* 0x000e220000001000 */
[----:B------:R-:W-:Y:S02]  /*7d30*/  FMUL R23, R26, R23 ;  /* 0x000000171a177220 */ /* 0x000fe40000400000 */
[----:B------:R-:W-:Y:S02]  /*7d40*/  FSEL R30, R41, 1, !P0 ;  /* 0x3f800000291e7808 */ /* 0x000fe40004000000 */
[----:B------:R-:W-:Y:S02]  /*7d50*/  FMUL R34, |R23|, 2.8853900432586669922 ;  /* 0x4038aa3b17227820 */ /* 0x000fe40000400200 */
[--C-:B------:R-:W-:Y:S01]  /*7d60*/  LOP3.LUT R30, R30, 0x80000000, R27.reuse, 0xb8, !PT ;  /* 0x800000001e1e7812 */ /* 0x100fe200078eb81b */
[----:B------:R-:W-:Y:S01]  /*7d70*/  @!P1 FFMA R30, R27, R20, R27 ;  /* 0x000000141b1e9223 */ /* 0x000fe2000000001b */
[----:B------:R-:W-:Y:S02]  /*7d80*/  FMUL R27, R19, R19 ;  /* 0x00000013131b7220 */ /* 0x000fe40000400000 */
[----:B------:R-:W1:Y:S02]  /*7d90*/  MUFU.EX2 R34, R34 ;  /* 0x0000002200227308 */ /* 0x000e640000000800 */
[----:B------:R-:W-:Y:S01]  /*7da0*/  FFMA R20, R27, R2, -0.052303962409496307373 ;  /* 0xbd563cae1b147423 */ /* 0x000fe20000000002 */
[----:B------:R-:W-:-:S03]  /*7db0*/  FSETP.GE.AND P0, PT, |R19|, 9.010913848876953125, PT ;  /* 0x41102cb41300780b */ /* 0x000fc60003f06200 */
[----:B------:R-:W-:Y:S01]  /*7dc0*/  FFMA R32, R27, R20, 0.1331529766321182251 ;  /* 0x3e0859411b207423 */ /* 0x000fe20000000014 */
[----:B0-----:R-:W-:Y:S01]  /*7dd0*/  FFMA R20, R15, -2, R4 ;  /* 0xc00000000f147823 */ /* 0x001fe20000000004 */
[----:B------:R-:W-:Y:S02]  /*7de0*/  FSETP.GE.AND P1, PT, |R19|, 0.60000002384185791016, PT ;  /* 0x3f19999a1300780b */ /* 0x000fe40003f26200 */
[C---:B------:R-:W-:Y:S02]  /*7df0*/  FFMA R15, R27.reuse, R32, -0.33332768082618713379 ;  /* 0xbeaaa9ed1b0f7423 */ /* 0x040fe40000000020 */
[----:B------:R-:W-:Y:S02]  /*7e00*/  FSEL R20, R20, 1, !P0 ;  /* 0x3f80000014147808 */ /* 0x000fe40004000000 */
[----:B------:R-:W-:Y:S02]  /*7e10*/  FFMA R32, R27, R15, RZ ;  /* 0x0000000f1b207223 */ /* 0x000fe400000000ff */
[----:B------:R-:W-:-:S02]  /*7e20*/  LOP3.LUT R31, R20, 0x80000000, R19, 0xb8, !PT ;  /* 0x80000000141f7812 */ /* 0x000fc400078eb813 */
[----:B---3--:R-:W-:Y:S01]  /*7e30*/  SHF.L.U32 R20, R25, 0x10, RZ ;  /* 0x0000001019147819 */ /* 0x008fe200000006ff */
[----:B-1----:R-:W-:Y:S02]  /*7e40*/  FADD R15, R34, 1 ;  /* 0x3f800000220f7421 */ /* 0x002fe40000000000 */
[----:B------:R-:W-:Y:S02]  /*7e50*/  @!P1 FFMA R31, R19, R32, R19 ;  /* 0x00000020131f9223 */ /* 0x000fe40000000013 */
[C---:B------:R-:W-:Y:S01]  /*7e60*/  FMUL R19, R20.reuse, 0.044714998453855514526 ;  /* 0x3d37271314137820 */ /* 0x040fe20000400000 */
[C---:B------:R-:W-:Y:S01]  /*7e70*/  FMUL R27, R20.reuse, 0.79788458347320556641 ;  /* 0x3f4c422a141b7820 */ /* 0x040fe20000400000 */
[----:B------:R-:W0:Y:S02]  /*7e80*/  MUFU.RCP R15, R15 ;  /* 0x0000000f000f7308 */ /* 0x000e240000001000 */
[----:B------:R-:W-:Y:S01]  /*7e90*/  FFMA R32, R20, R19, 1 ;  /* 0x3f80000014207423 */ /* 0x000fe20000000013 */
[----:B------:R-:W-:-:S03]  /*7ea0*/  FMUL R34, R23, R23 ;  /* 0x0000001717227220 */ /* 0x000fc60000400000 */
[----:B------:R-:W-:Y:S01]  /*7eb0*/  FMUL R27, R27, R32 ;  /* 0x000000201b1b7220 */ /* 0x000fe20000400000 */
[----:B------:R-:W-:-:S03]  /*7ec0*/  FFMA R19, R34, R2, -0.052303962409496307373 ;  /* 0xbd563cae22137423 */ /* 0x000fc60000000002 */
[----:B------:R-:W-:Y:S01]  /*7ed0*/  FMUL R41, |R27|, 2.8853900432586669922 ;  /* 0x4038aa3b1b297820 */ /* 0x000fe20000400200 */
[C---:B------:R-:W-:Y:S01]  /*7ee0*/  FSETP.GE.AND P1, PT, |R23|.reuse, 0.60000002384185791016, PT ;  /* 0x3f19999a1700780b */ /* 0x040fe20003f26200 */
[----:B------:R-:W-:Y:S01]  /*7ef0*/  FFMA R35, R34, R19, 0.1331529766321182251 ;  /* 0x3e08594122237423 */ /* 0x000fe20000000013 */
[----:B------:R-:W-:-:S03]  /*7f00*/  FSETP.GE.AND P0, PT, |R23|, 9.010913848876953125, PT ;  /* 0x41102cb41700780b */ /* 0x000fc60003f06200 */
[----:B------:R-:W1:Y:S01]  /*7f10*/  MUFU.EX2 R41, R41 ;  /* 0x0000002900297308 */ /* 0x000e620000000800 */
[----:B0-----:R-:W-:Y:S01]  /*7f20*/  FFMA R19, R15, -2, R4 ;  /* 0xc00000000f137823 */ /* 0x001fe20000000004 */
[----:B------:R-:W-:-:S04]  /*7f30*/  FFMA R15, R34, R35, -0.33332768082618713379 ;  /* 0xbeaaa9ed220f7423 */ /* 0x000fc80000000023 */
[----:B------:R-:W-:Y:S01]  /*7f40*/  FSEL R32, R19, 1, !P0 ;  /* 0x3f80000013207808 */ /* 0x000fe20004000000 */
[----:B------:R-:W-:-:S03]  /*7f50*/  FFMA R34, R34, R15, RZ ;  /* 0x0000000f22227223 */ /* 0x000fc600000000ff */
[--C-:B------:R-:W-:Y:S01]  /*7f60*/  LOP3.LUT R32, R32, 0x80000000, R23.reuse, 0xb8, !PT ;  /* 0x8000000020207812 */ /* 0x100fe200078eb817 */
[----:B------:R-:W-:Y:S01]  /*7f70*/  @!P1 FFMA R32, R23, R34, R23 ;  /* 0x0000002217209223 */ /* 0x000fe20000000017 */
[----:B------:R-:W-:-:S04]  /*7f80*/  FMUL R34, R27, R27 ;  /* 0x0000001b1b227220 */ /* 0x000fc80000400000 */
[C---:B------:R-:W-:Y:S01]  /*7f90*/  FFMA R15, R34.reuse, R2, -0.052303962409496307373 ;  /* 0xbd563cae220f7423 */ /* 0x040fe20000000002 */
[----:B-1----:R-:W-:Y:S01]  /*7fa0*/  FADD R19, R41, 1 ;  /* 0x3f80000029137421 */ /* 0x002fe20000000000 */
[----:B------:R-:W-:Y:S02]  /*7fb0*/  PRMT R23, R25, 0x7632, R23 ;  /* 0x0000763219177816 */ /* 0x000fe40000000017 */
[----:B------:R-:W-:-:S03]  /*7fc0*/  FFMA R15, R34, R15, 0.1331529766321182251 ;  /* 0x3e085941220f7423 */ /* 0x000fc6000000000f */
[----:B------:R-:W0:Y:S01]  /*7fd0*/  MUFU.RCP R19, R19 ;  /* 0x0000001300137308 */ /* 0x000e220000001000 */
[----:B------:R-:W-:Y:S01]  /*7fe0*/  SHF.L.U32 R23, R23, 0x10, RZ ;  /* 0x0000001017177819 */ /* 0x000fe200000006ff */
[----:B------:R-:W-:-:S04]  /*7ff0*/  FFMA R15, R34, R15, -0.33332768082618713379 ;  /* 0xbeaaa9ed220f7423 */ /* 0x000fc8000000000f */
[----:B------:R-:W-:Y:S01]  /*8000*/  FFMA R46, R34, R15, RZ ;  /* 0x0000000f222e7223 */ /* 0x000fe200000000ff */
[----:B------:R-:W-:-:S04]  /*8010*/  FMUL R34, R23, 0.044714998453855514526 ;  /* 0x3d37271317227820 */ /* 0x000fc80000400000 */
[C---:B------:R-:W-:Y:S01]  /*8020*/  FFMA R15, R23.reuse, R34, 1 ;  /* 0x3f800000170f7423 */ /* 0x040fe20000000022 */
[----:B------:R-:W-:Y:S01]  /*8030*/  FMUL R34, R23, 0.79788458347320556641 ;  /* 0x3f4c422a17227820 */ /* 0x000fe20000400000 */
[----:B------:R-:W-:-:S03]  /*8040*/  FSETP.GE.AND P0, PT, |R27|, 9.010913848876953125, PT ;  /* 0x41102cb41b00780b */ /* 0x000fc60003f06200 */
[----:B------:R-:W-:Y:S01]  /*8050*/  FMUL R34, R34, R15 ;  /* 0x0000000f22227220 */ /* 0x000fe20000400000 */
[----:B0-----:R-:W-:Y:S01]  /*8060*/  FFMA R15, R19, -2, R4 ;  /* 0xc0000000130f7823 */ /* 0x001fe20000000004 */
[----:B------:R-:W-:Y:S02]  /*8070*/  FSETP.GE.AND P1, PT, |R27|, 0.60000002384185791016, PT ;  /* 0x3f19999a1b00780b */ /* 0x000fe40003f26200 */
[C---:B------:R-:W-:Y:S02]  /*8080*/  FMUL R35, R34.reuse, R34 ;  /* 0x0000002222237220 */ /* 0x040fe40000400000 */
[----:B------:R-:W-:Y:S01]  /*8090*/  FSEL R44, R15, 1, !P0 ;  /* 0x3f8000000f2c7808 */ /* 0x000fe20004000000 */
[----:B------:R-:W-:Y:S01]  /*80a0*/  FMUL R25, |R34|, 2.8853900432586669922 ;  /* 0x4038aa3b22197820 */ /* 0x000fe20000400200 */
[----:B------:R-:W-:Y:S02]  /*80b0*/  FMUL R15, R20, 0.035677410662174224854 ;  /* 0x3d12227a140f7820 */ /* 0x000fe40000400000 */
[----:B------:R-:W-:Y:S01]  /*80c0*/  LOP3.LUT R19, R44, 0x80000000, R27, 0xb8, !PT ;  /* 0x800000002c137812 */ /* 0x000fe200078eb81b */
[----:B------:R-:W-:-:S02]  /*80d0*/  FFMA R44, R35, R2, -0.052303962409496307373 ;  /* 0xbd563cae232c7423 */ /* 0x000fc40000000002 */
[----:B------:R-:W0:Y:S02]  /*80e0*/  MUFU.EX2 R25, R25 ;  /* 0x0000001900197308 */ /* 0x000e240000000800 */
[----:B------:R-:W-:Y:S01]  /*80f0*/  @!P1 FFMA R19, R27, R46, R27 ;  /* 0x0000002e1b139223 */ /* 0x000fe2000000001b */
[----:B------:R-:W-:Y:S01]  /*8100*/  FFMA R44, R35, R44, 0.1331529766321182251 ;  /* 0x3e085941232c7423 */ /* 0x000fe2000000002c */
[----:B------:R-:W-:-:S03]  /*8110*/  FFMA R27, R20, R15, 0.79788458347320556641 ;  /* 0x3f4c422a141b7423 */ /* 0x000fc6000000000f */
[----:B------:R-:W-:Y:S01]  /*8120*/  FFMA R15, R35, R44, -0.33332768082618713379 ;  /* 0xbeaaa9ed230f7423 */ /* 0x000fe2000000002c */
[----:B------:R-:W-:-:S03]  /*8130*/  FMUL R27, R20, R27 ;  /* 0x0000001b141b7220 */ /* 0x000fc60000400000 */
[----:B------:R-:W-:Y:S01]  /*8140*/  FFMA R45, R35, R15, RZ ;  /* 0x0000000f232d7223 */ /* 0x000fe200000000ff */
[----:B------:R-:W-:Y:S01]  /*8150*/  FMUL R15, |R27|, 2.8853900432586669922 ;  /* 0x4038aa3b1b0f7820 */ /* 0x000fe20000400200 */
[----:B0-----:R-:W-:-:S05]  /*8160*/  FADD R41, R25, 1 ;  /* 0x3f80000019297421 */ /* 0x001fca0000000000 */
[----:B------:R-:W0:Y:S08]  /*8170*/  MUFU.EX2 R15, R15 ;  /* 0x0000000f000f7308 */ /* 0x000e300000000800 */
[----:B------:R-:W1:Y:S01]  /*8180*/  MUFU.RCP R41, R41 ;  /* 0x0000002900297308 */ /* 0x000e620000001000 */
[C---:B------:R-:W-:Y:S01]  /*8190*/  FSETP.GE.AND P1, PT, |R34|.reuse, 0.60000002384185791016, PT ;  /* 0x3f19999a2200780b */ /* 0x040fe20003f26200 */
[----:B0-----:R-:W-:Y:S01]  /*81a0*/  FADD R35, R15, 1 ;  /* 0x3f8000000f237421 */ /* 0x001fe20000000000 */
[----:B------:R-:W-:-:S05]  /*81b0*/  FSETP.GE.AND P0, PT, |R34|, 9.010913848876953125, PT ;  /* 0x41102cb42200780b */ /* 0x000fca0003f06200 */
[----:B------:R-:W0:Y:S01]  /*81c0*/  MUFU.RCP R35, R35 ;  /* 0x0000002300237308 */ /* 0x000e220000001000 */
[----:B-1----:R-:W-:Y:S01]  /*81d0*/  FFMA R25, R41, -2, R4 ;  /* 0xc000000029197823 */ /* 0x002fe20000000004 */
[----:B------:R-:W-:-:S04]  /*81e0*/  FMUL R41, R27, R27 ;  /* 0x0000001b1b297220 */ /* 0x000fc80000400000 */
[----:B------:R-:W-:-:S04]  /*81f0*/  FSEL R25, R25, 1, !P0 ;  /* 0x3f80000019197808 */ /* 0x000fc80004000000 */
[--C-:B------:R-:W-:Y:S01]  /*8200*/  LOP3.LUT R25, R25, 0x80000000, R34.reuse, 0xb8, !PT ;  /* 0x8000000019197812 */ /* 0x100fe200078eb822 */
[----:B------:R-:W-:Y:S01]  /*8210*/  @!P1 FFMA R25, R34, R45, R34 ;  /* 0x0000002d22199223 */ /* 0x000fe20000000022 */
[----:B------:R-:W-:Y:S01]  /*8220*/  FFMA R34, R41, R2, -0.052303962409496307373 ;  /* 0xbd563cae29227423 */ /* 0x000fe20000000002 */
[----:B------:R-:W-:-:S03]  /*8230*/  FSETP.GE.AND P0, PT, |R27|, 9.010913848876953125, PT ;  /* 0x41102cb41b00780b */ /* 0x000fc60003f06200 */
[----:B------:R-:W-:Y:S01]  /*8240*/  FFMA R44, R41, R34, 0.1331529766321182251 ;  /* 0x3e085941292c7423 */ /* 0x000fe20000000022 */
[----:B0-----:R-:W-:-:S05]  /*8250*/  FFMA R34, R35, -2, R4 ;  /* 0xc000000023227823 */ /* 0x001fca0000000004 */
[----:B------:R-:W-:Y:S01]  /*8260*/  FSEL R34, R34, 1, !P0 ;  /* 0x3f80000022227808 */ /* 0x000fe20004000000 */
[----:B------:R-:W-:-:S03]  /*8270*/  FFMA R15, R41, R44, -0.33332768082618713379 ;  /* 0xbeaaa9ed290f7423 */ /* 0x000fc6000000002c */
[----:B------:R-:W-:Y:S01]  /*8280*/  LOP3.LUT R44, R34, 0x80000000, R27, 0xb8, !PT ;  /* 0x80000000222c7812 */ /* 0x000fe200078eb81b */
[----:B------:R-:W-:Y:S01]  /*8290*/  FMUL R34, R23, 0.035677410662174224854 ;  /* 0x3d12227a17227820 */ /* 0x000fe20000400000 */
[----:B------:R-:W-:Y:S02]  /*82a0*/  LOP3.LUT R33, R33, 0xffff, RZ, 0xc0, !PT ;  /* 0x0000ffff21217812 */ /* 0x000fe400078ec0ff */
[----:B------:R-:W-:Y:S01]  /*82b0*/  LOP3.LUT R22, R22, 0xffff, RZ, 0xc0, !PT ;  /* 0x0000ffff16167812 */ /* 0x000fe200078ec0ff */
[----:B------:R-:W-:Y:S01]  /*82c0*/  FFMA R34, R23, R34, 0.79788458347320556641 ;  /* 0x3f4c422a17227423 */ /* 0x000fe20000000022 */
[----:B------:R-:W-:Y:S01]  /*82d0*/  FFMA R46, R41, R15, RZ ;  /* 0x0000000f292e7223 */ /* 0x000fe200000000ff */
[----:B------:R-:W-:Y:S02]  /*82e0*/  SHF.L.U32 R33, R33, 0x18, RZ ;  /* 0x0000001821217819 */ /* 0x000fe400000006ff */
[----:B------:R-:W-:Y:S01]  /*82f0*/  SHF.L.U32 R15, R22, 0x18, RZ ;  /* 0x00000018160f7819 */ /* 0x000fe200000006ff */
[----:B------:R-:W-:Y:S01]  /*8300*/  FMUL R22, R23, R34 ;  /* 0x0000002217167220 */ /* 0x000fe20000400000 */
[----:B------:R-:W-:-:S03]  /*8310*/  LOP3.LUT R40, R40, R33, RZ, 0xfc, !PT ;  /* 0x0000002128287212 */ /* 0x000fc600078efcff */
[----:B------:R-:W-:Y:S01]  /*8320*/  FMUL R33, |R22|, 2.8853900432586669922 ;  /* 0x4038aa3b16217820 */ /* 0x000fe20000400200 */
[----:B------:R-:W-:-:S05]  /*8330*/  FSETP.GE.AND P1, PT, |R27|, 0.60000002384185791016, PT ;  /* 0x3f19999a1b00780b */ /* 0x000fca0003f26200 */
[----:B------:R-:W0:Y:S01]  /*8340*/  MUFU.EX2 R33, R33 ;  /* 0x0000002100217308 */ /* 0x000e220000000800 */
[----:B------:R-:W-:Y:S01]  /*8350*/  LOP3.LUT R42, R42, R15, RZ, 0xfc, !PT ;  /* 0x0000000f2a2a7212 */ /* 0x000fe200078efcff */
[----:B------:R-:W-:-:S06]  /*8360*/  FMUL R15, R18, 0.10703222453594207764 ;  /* 0x3ddb33b6120f7820 */ /* 0x000fcc0000400000 */
[----:B------:R-:W-:Y:S01]  /*8370*/  @!P1 FFMA R44, R27, R46, R27 ;  /* 0x0000002e1b2c9223 */ /* 0x000fe2000000001b */
[----:B------:R-:W-:Y:S01]  /*8380*/  FFMA R27, R30, R5, 0.5 ;  /* 0x3f0000001e1b7423 */ /* 0x000fe20000000005 */
[C---:B------:R-:W-:Y:S01]  /*8390*/  FFMA R34, R18.reuse, R15, 0.79788458347320556641 ;  /* 0x3f4c422a12227423 */ /* 0x040fe2000000000f */
[----:B------:R-:W-:Y:S01]  /*83a0*/  FMUL R30, R18, 0.5 ;  /* 0x3f000000121e7820 */ /* 0x000fe20000400000 */
[----:B------:R-:W-:Y:S01]  /*83b0*/  FFMA R15, -R16, R16, 1 ;  /* 0x3f800000100f7423 */ /* 0x000fe20000000110 */
[----:B------:R-:W-:Y:S01]  /*83c0*/  FMUL R18, R18, R27 ;  /* 0x0000001b12127220 */ /* 0x000fe20000400000 */
[----:B0-----:R-:W-:Y:S02]  /*83d0*/  FADD R27, R33, 1 ;  /* 0x3f800000211b7421 */ /* 0x001fe40000000000 */
[----:B------:R-:W-:-:S04]  /*83e0*/  FMUL R15, R15, R34 ;  /* 0x000000220f0f7220 */ /* 0x000fc80000400000 */
[----:B------:R-:W0:Y:S01]  /*83f0*/  MUFU.RCP R27, R27 ;  /* 0x0000001b001b7308 */ /* 0x000e220000001000 */
[----:B------:R-:W-:Y:S01]  /*8400*/  FMUL R30, R30, R15 ;  /* 0x0000000f1e1e7220 */ /* 0x000fe20000400000 */
[----:B------:R-:W-:Y:S01]  /*8410*/  FMUL R15, R26, 0.10703222453594207764 ;  /* 0x3ddb33b61a0f7820 */ /* 0x000fe20000400000 */
[----:B------:R-:W-:Y:S01]  /*8420*/  FFMA R33, -R31, R31, 1 ;  /* 0x3f8000001f217423 */ /* 0x000fe2000000011f */
[----:B------:R-:W-:Y:S02]  /*8430*/  FMUL R35, R22, R22 ;  /* 0x0000001616237220 */ /* 0x000fe40000400000 */
[----:B------:R-:W-:-:S04]  /*8440*/  FFMA R34, R26, R15, 0.79788458347320556641 ;  /* 0x3f4c422a1a227423 */ /* 0x000fc8000000000f */
[----:B------:R-:W-:Y:S01]  /*8450*/  FMUL R33, R33, R34 ;  /* 0x0000002221217220 */ /* 0x000fe20000400000 */
[----:B------:R-:W-:Y:S01]  /*8460*/  FFMA R34, R35, R2, -0.052303962409496307373 ;  /* 0xbd563cae23227423 */ /* 0x000fe20000000002 */
[----:B------:R-:W-:-:S03]  /*8470*/  FSETP.GE.AND P0, PT, |R22|, 9.010913848876953125, PT ;  /* 0x41102cb41600780b */ /* 0x000fc60003f06200 */
[----:B------:R-:W-:Y:S01]  /*8480*/  FFMA R46, R35, R34, 0.1331529766321182251 ;  /* 0x3e085941232e7423 */ /* 0x000fe20000000022 */
[----:B------:R-:W-:Y:S01]  /*8490*/  FSETP.GE.AND P1, PT, |R22|, 0.60000002384185791016, PT ;  /* 0x3f19999a1600780b */ /* 0x000fe20003f26200 */
[----:B0-----:R-:W-:Y:S02]  /*84a0*/  FFMA R34, R27, -2, R4 ;  /* 0xc00000001b227823 */ /* 0x001fe40000000004 */
[----:B------:R-:W-:-:S03]  /*84b0*/  FFMA R15, R35, R46, -0.33332768082618713379 ;  /* 0xbeaaa9ed230f7423 */ /* 0x000fc6000000002e */
[----:B------:R-:W-:Y:S01]  /*84c0*/  FSEL R27, R34, 1, !P0 ;  /* 0x3f800000221b7808 */ /* 0x000fe20004000000 */
[----:B------:R-:W-:-:S03]  /*84d0*/  FFMA R15, R35, R15, RZ ;  /* 0x0000000f230f7223 */ /* 0x000fc600000000ff */
[--C-:B------:R-:W-:Y:S02]  /*84e0*/  LOP3.LUT R46, R27, 0x80000000, R22.reuse, 0xb8, !PT ;  /* 0x800000001b2e7812 */ /* 0x100fe400078eb816 */
[----:B----4-:R-:W-:Y:S01]  /*84f0*/  SHF.L.U32 R27, R56, 0x10, RZ ;  /* 0x00000010381b7819 */ /* 0x010fe200000006ff */
[----:B------:R-:W-:-:S04]  /*8500*/  @!P1 FFMA R46, R22, R15, R22 ;  /* 0x0000000f162e9223 */ /* 0x000fc80000000016 */
[----:B------:R-:W-:-:S04]  /*8510*/  FMUL R22, R27, 0.044714998453855514526 ;  /* 0x3d3727131b167820 */ /* 0x000fc80000400000 */
[C---:B------:R-:W-:Y:S01]  /*8520*/  FFMA R15, R27.reuse, R22, 1 ;  /* 0x3f8000001b0f7423 */ /* 0x040fe20000000016 */
[----:B------:R-:W-:-:S04]  /*8530*/  FMUL R22, R27, 0.79788458347320556641 ;  /* 0x3f4c422a1b167820 */ /* 0x000fc80000400000 */
[----:B------:R-:W-:-:S04]  /*8540*/  FMUL R22, R22, R15 ;  /* 0x0000000f16167220 */ /* 0x000fc80000400000 */
[----:B------:R-:W-:-:S06]  /*8550*/  FMUL R34, |R22|, 2.8853900432586669922 ;  /* 0x4038aa3b16227820 */ /* 0x000fcc0000400200 */
[----:B------:R-:W0:Y:S01]  /*8560*/  MUFU.EX2 R34, R34 ;  /* 0x0000002200227308 */ /* 0x000e220000000800 */
[----:B------:R-:W-:Y:S01]  /*8570*/  FADD R15, R16, 1 ;  /* 0x3f800000100f7421 */ /* 0x000fe20000000000 */
[----:B------:R-:W-:Y:S01]  /*8580*/  FFMA R35, R32, R5, 0.5 ;  /* 0x3f00000020237423 */ /* 0x000fe20000000005 */
[----:B0-----:R-:W-:-:S06]  /*8590*/  FADD R41, R34, 1 ;  /* 0x3f80000022297421 */ /* 0x001fcc0000000000 */
[----:B------:R-:W0:Y:S01]  /*85a0*/  MUFU.RCP R41, R41 ;  /* 0x0000002900297308 */ /* 0x000e220000001000 */
[----:B------:R-:W-:Y:S01]  /*85b0*/  FFMA R16, R15, 0.5, R30 ;  /* 0x3f0000000f107823 */ /* 0x000fe2000000001e */
[----:B------:R-:W-:Y:S01]  /*85c0*/  FMUL R32, R26, R35 ;  /* 0x000000231a207220 */ /* 0x000fe20000400000 */
[----:B------:R-:W-:Y:S01]  /*85d0*/  FMUL R30, R22, R22 ;  /* 0x00000016161e7220 */ /* 0x000fe20000400000 */
[----:B------:R-:W-:-:S03]  /*85e0*/  FMUL R26, R26, 0.5 ;  /* 0x3f0000001a1a7820 */ /* 0x000fc60000400000 */
[----:B------:R-:W-:Y:S01]  /*85f0*/  FFMA R15, R30, R2, -0.052303962409496307373 ;  /* 0xbd563cae1e0f7423 */ /* 0x000fe20000000002 */
[----:B------:R-:W-:Y:S01]  /*8600*/  FMUL R33, R26, R33 ;  /* 0x000000211a217220 */ /* 0x000fe20000400000 */
[C---:B------:R-:W-:Y:S02]  /*8610*/  FSETP.GE.AND P0, PT, |R22|.reuse, 9.010913848876953125, PT ;  /* 0x41102cb41600780b */ /* 0x040fe40003f06200 */
[----:B------:R-:W-:Y:S01]  /*8620*/  FSETP.GE.AND P1, PT, |R22|, 0.60000002384185791016, PT ;  /* 0x3f19999a1600780b */ /* 0x000fe20003f26200 */
[----:B------:R-:W-:Y:S01]  /*8630*/  FFMA R15, R30, R15, 0.1331529766321182251 ;  /* 0x3e0859411e0f7423 */ /* 0x000fe2000000000f */
[----:B0-----:R-:W-:-:S03]  /*8640*/  FFMA R26, R41, -2, R4 ;  /* 0xc0000000291a7823 */ /* 0x001fc60000000004 */
[----:B------:R-:W-:Y:S02]  /*8650*/  FFMA R15, R30, R15, -0.33332768082618713379 ;  /* 0xbeaaa9ed1e0f7423 */ /* 0x000fe4000000000f */
[----:B------:R-:W-:Y:S02]  /*8660*/  FSEL R35, R26, 1, !P0 ;  /* 0x3f8000001a237808 */ /* 0x000fe40004000000 */
[----:B------:R-:W-:Y:S01]  /*8670*/  PRMT R26, R56, 0x7632, R26 ;  /* 0x00007632381a7816 */ /* 0x000fe2000000001a */
[----:B------:R-:W-:-:S03]  /*8680*/  FFMA R15, R30, R15, RZ ;  /* 0x0000000f1e0f7223 */ /* 0x000fc600000000ff */
[----:B------:R-:W-:Y:S02]  /*8690*/  SHF.L.U32 R26, R26, 0x10, RZ ;  /* 0x000000101a1a7819 */ /* 0x000fe400000006ff */
        /* <DEDUP_REMOVED lines=8> */
[----:B------:R-:W-:Y:S01]  /*8720*/  FADD R22, R31, 1 ;  /* 0x3f8000001f167421 */ /* 0x000fe20000000000 */
[----:B-----5:R-:W-:Y:S01]  /*8730*/  SHF.L.U32 R31, R50, 0x10, RZ ;  /* 0x00000010321f7819 */ /* 0x020fe200000006ff */
[----:B------:R-:W-:Y:S01]  /*8740*/  FMUL R45, R34, R34 ;  /* 0x00000022222d7220 */ /* 0x000fe20000400000 */
[----:B0-----:R-:W-:-:S06]  /*8750*/  FADD R41, R35, 1 ;  /* 0x3f80000023297421 */ /* 0x001fcc0000000000 */
[----:B------:R-:W0:Y:S01]  /*8760*/  MUFU.RCP R41, R41 ;  /* 0x0000002900297308 */ /* 0x000e220000001000 */
[----:B------:R-:W-:Y:S01]  /*8770*/  FMUL R15, R31, R18 ;  /* 0x000000121f0f7220 */ /* 0x000fe20000400000 */
[----:B------:R-:W-:Y:S01]  /*8780*/  FMUL R31, R16, R31 ;  /* 0x0000001f101f7220 */ /* 0x000fe20000400000 */
[----:B------:R-:W-:Y:S01]  /*8790*/  FFMA R16, R45, R2, -0.052303962409496307373 ;  /* 0xbd563cae2d107423 */ /* 0x000fe20000000002 */
[----:B------:R-:W-:-:S03]  /*87a0*/  PRMT R50, R50, 0x7632, R50 ;  /* 0x0000763232327816 */ /* 0x000fc60000000032 */
[C---:B------:R-:W-:Y:S01]  /*87b0*/  FFMA R16, R45.reuse, R16, 0.1331529766321182251 ;  /* 0x3e0859412d107423 */ /* 0x040fe20000000010 */
[----:B------:R-:W-:Y:S02]  /*87c0*/  FSETP.GE.AND P0, PT, |R34|, 9.010913848876953125, PT ;  /* 0x41102cb42200780b */ /* 0x000fe40003f06200 */
[----:B------:R-:W-:Y:S01]  /*87d0*/  SHF.L.U32 R50, R50, 0x10, RZ ;  /* 0x0000001032327819 */ /* 0x000fe200000006ff */
[----:B------:R-:W-:Y:S01]  /*87e0*/  FFMA R16, R45, R16, -0.33332768082618713379 ;  /* 0xbeaaa9ed2d107423 */ /* 0x000fe20000000010 */
[----:B0-----:R-:W-:-:S03]  /*87f0*/  FFMA R18, R41, -2, R4 ;  /* 0xc000000029127823 */ /* 0x001fc60000000004 */
[----:B------:R-:W-:Y:S01]  /*8800*/  FFMA R45, R45, R16, RZ ;  /* 0x000000102d2d7223 */ /* 0x000fe200000000ff */
[----:B------:R-:W-:Y:S01]  /*8810*/  FMUL R16, R50, R32 ;  /* 0x0000002032107220 */ /* 0x000fe20000400000 */
[----:B------:R-:W-:Y:S01]  /*8820*/  FSEL R35, R18, 1, !P0 ;  /* 0x3f80000012237808 */ /* 0x000fe20004000000 */
[C---:B------:R-:W-:Y:S01]  /*8830*/  FMUL R18, R27.reuse, 0.035677410662174224854 ;  /* 0x3d12227a1b127820 */ /* 0x040fe20000400000 */
[----:B------:R-:W-:Y:S02]  /*8840*/  SHF.L.U32 R32, R48, 0x10, RZ ;  /* 0x0000001030207819 */ /* 0x000fe400000006ff */
[----:B------:R-:W-:Y:S01]  /*8850*/  FSETP.GE.AND P1, PT, |R34|, 0.60000002384185791016, PT ;  /* 0x3f19999a2200780b */ /* 0x000fe20003f26200 */
[----:B------:R-:W-:Y:S02]  /*8860*/  FFMA R18, R27, R18, 0.79788458347320556641 ;  /* 0x3f4c422a1b127423 */ /* 0x000fe40000000012 */
[----:B------:R-:W-:Y:S02]  /*8870*/  FMUL R32, R31, R32 ;  /* 0x000000201f207220 */ /* 0x000fe40000400000 */
[----:B------:R-:W-:Y:S01]  /*8880*/  FMUL R31, R27, R18 ;  /* 0x000000121b1f7220 */ /* 0x000fe20000400000 */
[----:B------:R-:W-:-:S03]  /*8890*/  PRMT R48, R48, 0x7632, R48 ;  /* 0x0000763230307816 */ /* 0x000fc60000000030 */
[----:B------:R-:W-:Y:S01]  /*88a0*/  FMUL R41, |R31|, 2.8853900432586669922 ;  /* 0x4038aa3b1f297820 */ /* 0x000fe20000400200 */
[----:B------:R-:W-:Y:S01]  /*88b0*/  FFMA R33, R22, 0.5, R33 ;  /* 0x3f00000016217823 */ /* 0x000fe20000000021 */
[--C-:B------:R-:W-:Y:S02]  /*88c0*/  LOP3.LUT R22, R35, 0x80000000, R34.reuse, 0xb8, !PT ;  /* 0x8000000023167812 */ /* 0x100fe400078eb822 */
[----:B------:R-:W-:Y:S01]  /*88d0*/  @!P1 FFMA R22, R34, R45, R34 ;  /* 0x0000002d22169223 */ /* 0x000fe20000000022 */
[----:B------:R-:W-:Y:S01]  /*88e0*/  SHF.L.U32 R34, R48, 0x10, RZ ;  /* 0x0000001030227819 */ /* 0x000fe200000006ff */
[----:B------:R-:W0:Y:S01]  /*88f0*/  MUFU.EX2 R41, R41 ;  /* 0x0000002900297308 */ /* 0x000e220000000800 */
[----:B------:R-:W-:-:S04]  /*8900*/  FMUL R33, R33, R50 ;  /* 0x0000003221217220 */ /* 0x000fc80000400000 */
[----:B------:R-:W-:Y:S01]  /*8910*/  FMUL R34, R33, R34 ;  /* 0x0000002221227220 */ /* 0x000fe20000400000 */
[----:B------:R-:W-:Y:S01]  /*8920*/  FMUL R33, R20, 0.10703222453594207764 ;  /* 0x3ddb33b614217820 */ /* 0x000fe20000400000 */
[----:B------:R-:W-:-:S03]  /*8930*/  FFMA R18, -R19, R19, 1 ;  /* 0x3f80000013127423 */ /* 0x000fc60000000113 */
[C---:B------:R-:W-:Y:S01]  /*8940*/  FFMA R33, R20.reuse, R33, 0.79788458347320556641 ;  /* 0x3f4c422a14217423 */ /* 0x040fe20000000021 */
[----:B------:R-:W-:-:S03]  /*8950*/  FMUL R35, R20, 0.5 ;  /* 0x3f00000014237820 */ /* 0x000fc60000400000 */
[----:B------:R-:W-:Y:S01]  /*8960*/  FMUL R18, R18, R33 ;  /* 0x0000002112127220 */ /* 0x000fe20000400000 */
[----:B------:R-:W-:Y:S01]  /*8970*/  FFMA R33, R44, R5, 0.5 ;  /* 0x3f0000002c217423 */ /* 0x000fe20000000005 */
[----:B0-----:R-:W-:Y:S02]  /*8980*/  FADD R44, R41, 1 ;  /* 0x3f800000292c7421 */ /* 0x001fe40000000000 */
        /* <DEDUP_REMOVED lines=24> */
[----:B------:R-:W-:-:S03]  /*8b10*/  FMUL R18, R23, 0.5 ;  /* 0x3f00000017127820 */ /* 0x000fc60000400000 */
[----:B------:R-:W-:Y:S01]  /*8b20*/  FMUL R31, R23, R46 ;  /* 0x0000002e171f7220 */ /* 0x000fe20000400000 */
[----:B------:R-:W-:Y:S01]  /*8b30*/  FMUL R23, R41, R41 ;  /* 0x0000002929177220 */ /* 0x000fe20000400000 */
[----:B0-----:R-:W-:-:S04]  /*8b40*/  FADD R48, R47, 1 ;  /* 0x3f8000002f307421 */ /* 0x001fc80000000000 */
[----:B------:R-:W0:Y:S01]  /*8b50*/  MUFU.RCP R55, R48 ;  /* 0x0000003000377308 */ /* 0x000e220000001000 */
[----:B------:R-:W-:Y:S01]  /*8b60*/  FMUL R45, R18, R33 ;  /* 0x00000021122d7220 */ /* 0x000fe20000400000 */
[----:B------:R-:W-:Y:S01]  /*8b70*/  FFMA R18, R23, R2, -0.052303962409496307373 ;  /* 0xbd563cae17127423 */ /* 0x000fe20000000002 */
[----:B------:R-:W-:-:S03]  /*8b80*/  FSETP.GE.AND P1, PT, |R41|, 0.60000002384185791016, PT ;  /* 0x3f19999a2900780b */ /* 0x000fc60003f26200 */
[----:B------:R-:W-:Y:S01]  /*8b90*/  FFMA R18, R23, R18, 0.1331529766321182251 ;  /* 0x3e08594117127423 */ /* 0x000fe20000000012 */
[----:B------:R-:W-:-:S03]  /*8ba0*/  FSETP.GE.AND P0, PT, |R41|, 9.010913848876953125, PT ;  /* 0x41102cb42900780b */ /* 0x000fc60003f06200 */
[----:B------:R-:W-:Y:S01]  /*8bb0*/  FFMA R18, R23, R18, -0.33332768082618713379 ;  /* 0xbeaaa9ed17127423 */ /* 0x000fe20000000012 */
[----:B------:R-:W-:Y:S01]  /*8bc0*/  SHF.L.U32 R33, R52, 0x10, RZ ;  /* 0x0000001034217819 */ /* 0x000fe200000006ff */
[----:B0-----:R-:W-:Y:S02]  /*8bd0*/  FFMA R55, R55, -2, R4 ;  /* 0xc000000037377823 */ /* 0x001fe40000000004 */
[----:B------:R-:W-:-:S03]  /*8be0*/  FFMA R18, R23, R18, RZ ;  /* 0x0000001217127223 */ /* 0x000fc600000000ff */
[----:B------:R-:W-:-:S04]  /*8bf0*/  FSEL R46, R55, 1, !P0 ;  /* 0x3f800000372e7808 */ /* 0x000fc80004000000 */
        /* <DEDUP_REMOVED lines=8> */
[----:B------:R-:W-:Y:S01]  /*8c80*/  FADD R18, R19, 1 ;  /* 0x3f80000013127421 */ /* 0x000fe20000000000 */
[----:B------:R-:W-:-:S03]  /*8c90*/  FADD R48, R25, 1 ;  /* 0x3f80000019307421 */ /* 0x000fc60000000000 */
[----:B------:R-:W-:Y:S01]  /*8ca0*/  FFMA R35, R18, 0.5, R35 ;  /* 0x3f00000012237823 */ /* 0x000fe20000000023 */
[C---:B------:R-:W-:Y:S02]  /*8cb0*/  PRMT R18, R54.reuse, 0x7632, R18 ;  /* 0x0000763236127816 */ /* 0x040fe40000000012 */
[----:B------:R-:W-:Y:S01]  /*8cc0*/  SHF.L.U32 R54, R54, 0x10, RZ ;  /* 0x0000001036367819 */ /* 0x000fe200000006ff */
[----:B------:R-:W-:Y:S01]  /*8cd0*/  FFMA R25, R48, 0.5, R45 ;  /* 0x3f00000030197823 */ /* 0x000fe2000000002d */
[----:B------:R-:W-:Y:S01]  /*8ce0*/  SHF.L.U32 R48, R18, 0x10, RZ ;  /* 0x0000001012307819 */ /* 0x000fe200000006ff */
[----:B0-----:R-:W-:Y:S02]  /*8cf0*/  FADD R47, R41, 1 ;  /* 0x3f800000292f7421 */ /* 0x001fe40000000000 */
[----:B------:R-:W-:Y:S01]  /*8d00*/  FMUL R18, R54, R20 ;  /* 0x0000001436127220 */ /* 0x000fe20000400000 */
[----:B------:R-:W-:-:S03]  /*8d10*/  FMUL R20, R27, 0.10703222453594207764 ;  /* 0x3ddb33b61b147820 */ /* 0x000fc60000400000 */
[----:B------:R-:W0:Y:S01]  /*8d20*/  MUFU.RCP R47, R47 ;  /* 0x0000002f002f7308 */ /* 0x000e220000001000 */
[----:B------:R-:W-:Y:S01]  /*8d30*/  FMUL R19, R48, R31 ;  /* 0x0000001f30137220 */ /* 0x000fe20000400000 */
[C---:B------:R-:W-:Y:S01]  /*8d40*/  FFMA R31, R27.reuse, R20, 0.79788458347320556641 ;  /* 0x3f4c422a1b1f7423 */ /* 0x040fe20000000014 */
[----:B------:R-:W-:Y:S01]  /*8d50*/  FFMA R20, -R30, R30, 1 ;  /* 0x3f8000001e147423 */ /* 0x000fe2000000011e */
[----:B------:R-:W-:Y:S01]  /*8d60*/  FMUL R45, R27, 0.5 ;  /* 0x3f0000001b2d7820 */ /* 0x000fe20000400000 */
[----:B------:R-:W-:Y:S02]  /*8d70*/  FMUL R41, R23, R23 ;  /* 0x0000001717297220 */ /* 0x000fe40000400000 */
[----:B------:R-:W-:-:S04]  /*8d80*/  FMUL R20, R20, R31 ;  /* 0x0000001f14147220 */ /* 0x000fc80000400000 */
[----:B------:R-:W-:Y:S01]  /*8d90*/  FMUL R45, R45, R20 ;  /* 0x000000142d2d7220 */ /* 0x000fe20000400000 */
[----:B------:R-:W-:Y:S01]  /*8da0*/  FFMA R20, R41, R2, -0.052303962409496307373 ;  /* 0xbd563cae29147423 */ /* 0x000fe20000000002 */
[C---:B------:R-:W-:Y:S02]  /*8db0*/  FSETP.GE.AND P0, PT, |R23|.reuse, 9.010913848876953125, PT ;  /* 0x41102cb41700780b */ /* 0x040fe40003f06200 */
[----:B------:R-:W-:Y:S01]  /*8dc0*/  FSETP.GE.AND P1, PT, |R23|, 0.60000002384185791016, PT ;  /* 0x3f19999a1700780b */ /* 0x000fe20003f26200 */
[----:B0-----:R-:W-:Y:S01]  /*8dd0*/  FFMA R31, R47, -2, R4 ;  /* 0xc00000002f1f7823 */ /* 0x001fe20000000004 */
[----:B------:R-:W-:Y:S01]  /*8de0*/  FFMA R20, R41, R20, 0.1331529766321182251 ;  /* 0x3e08594129147423 */ /* 0x000fe20000000014 */
[----:B------:R-:W-:-:S03]  /*8df0*/  FMUL R25, R25, R48 ;  /* 0x0000003019197220 */ /* 0x000fc60000400000 */
[----:B------:R-:W-:Y:S01]  /*8e00*/  FSEL R48, R31, 1, !P0 ;  /* 0x3f8000001f307808 */ /* 0x000fe20004000000 */
[----:B------:R-:W-:Y:S01]  /*8e10*/  FFMA R20, R41, R20, -0.33332768082618713379 ;  /* 0xbeaaa9ed29147423 */ /* 0x000fe20000000014 */
[----:B------:R-:W-:-:S03]  /*8e20*/  PRMT R31, R52, 0x7632, R31 ;  /* 0x00007632341f7816 */ /* 0x000fc6000000001f */
[----:B------:R-:W-:Y:S01]  /*8e30*/  FFMA R20, R41, R20, RZ ;  /* 0x0000001429147223 */ /* 0x000fe200000000ff */
        /* <DEDUP_REMOVED lines=12> */
[----:B------:R-:W-:-:S03]  /*8f00*/  FFMA R48, -R22, R22, 1 ;  /* 0x3f80000016307423 */ /* 0x000fc60000000116 */
[----:B------:R-:W-:Y:S01]  /*8f10*/  FFMA R45, R26, R45, 0.79788458347320556641 ;  /* 0x3f4c422a1a2d7423 */ /* 0x000fe2000000002d */
        /* <DEDUP_REMOVED lines=19> */
[----:B------:R-:W-:-:S04]  /*9050*/  FFMA R44, R44, R5, 0.5 ;  /* 0x3f0000002c2c7423 */ /* 0x000fc80000000005 */
[----:B------:R-:W-:Y:S01]  /*9060*/  FMUL R27, R27, R44 ;  /* 0x0000002c1b1b7220 */ /* 0x000fe20000400000 */
[----:B------:R-:W-:Y:S01]  /*9070*/  FMUL R55, R26, 0.5 ;  /* 0x3f0000001a377820 */ /* 0x000fe20000400000 */
[----:B------:R-:W-:Y:S01]  /*9080*/  FFMA R47, R46, R5, 0.5 ;  /* 0x3f0000002e2f7423 */ /* 0x000fe20000000005 */
[----:B0-----:R-:W-:-:S04]  /*9090*/  FADD R44, R20, 1 ;  /* 0x3f800000142c7421 */ /* 0x001fc80000000000 */
[----:B------:R-:W0:Y:S01]  /*90a0*/  MUFU.RCP R57, R44 ;  /* 0x0000002c00397308 */ /* 0x000e220000001000 */
[----:B------:R-:W-:Y:S01]  /*90b0*/  FMUL R48, R55, R48 ;  /* 0x0000003037307220 */ /* 0x000fe20000400000 */
[----:B------:R-:W-:Y:S01]  /*90c0*/  FMUL R55, R45, R45 ;  /* 0x0000002d2d377220 */ /* 0x000fe20000400000 */
[----:B------:R-:W-:-:S03]  /*90d0*/  FMUL R47, R26, R47 ;  /* 0x0000002f1a2f7220 */ /* 0x000fc60000400000 */
        /* <DEDUP_REMOVED lines=15> */
[----:B------:R-:W-:-:S04]  /*91d0*/  FMUL R57, R20, R20 ;  /* 0x0000001414397220 */ /* 0x000fc80000400000 */
[----:B------:R-:W-:-:S04]  /*91e0*/  FFMA R2, R57, R2, -0.052303962409496307373 ;  /* 0xbd563cae39027423 */ /* 0x000fc80000000002 */
[----:B------:R-:W-:Y:S01]  /*91f0*/  FFMA R2, R57, R2, 0.1331529766321182251 ;  /* 0x3e08594139027423 */ /* 0x000fe20000000002 */
[----:B0-----:R-:W-:-:S03]  /*9200*/  FADD R45, R26, 1 ;  /* 0x3f8000001a2d7421 */ /* 0x001fc60000000000 */
[----:B------:R-:W-:-:S03]  /*9210*/  FFMA R2, R57, R2, -0.33332768082618713379 ;  /* 0xbeaaa9ed39027423 */ /* 0x000fc60000000002 */
[----:B------:R-:W0:Y:S01]  /*9220*/  MUFU.RCP R45, R45 ;  /* 0x0000002d002d7308 */ /* 0x000e220000001000 */
[----:B------:R-:W-:Y:S01]  /*9230*/  FFMA R57, R57, R2, RZ ;  /* 0x0000000239397223 */ /* 0x000fe200000000ff */
[----:B------:R-:W-:-:S05]  /*9240*/  MOV R2, UR32 ;  /* 0x0000002000027c02 */ /* 0x000fca0008000f00 */
[----:B------:R-:W-:Y:S01]  /*9250*/  IMAD R2, R7, UR26, R2 ;  /* 0x0000001a07027c24 */ /* 0x000fe2000f8e0202 */
[C---:B------:R-:W-:Y:S02]  /*9260*/  FSETP.GE.AND P0, PT, |R20|.reuse, 9.010913848876953125, PT ;  /* 0x41102cb41400780b */ /* 0x040fe40003f06200 */
[----:B------:R-:W-:Y:S02]  /*9270*/  FSETP.GE.AND P1, PT, |R20|, 0.60000002384185791016, PT ;  /* 0x3f19999a1400780b */ /* 0x000fe40003f26200 */
[----:B------:R-:W-:Y:S01]  /*9280*/  IADD3 R2, PT, PT, R2, UR32, RZ ;  /* 0x0000002002027c10 */ /* 0x000fe2000fffe0ff */
[----:B0-----:R-:W-:Y:S01]  /*9290*/  FFMA R4, R45, -2, R4 ;  /* 0xc00000002d047823 */ /* 0x001fe20000000004 */
[----:B------:R-:W-:-:S04]  /*92a0*/  FMNMX3 R26, |R32|, R21, |R34|, !PT ;  /* 0x00000015201a7276 */ /* 0x000fc80007800622 */
[----:B------:R-:W-:Y:S02]  /*92b0*/  FSEL R55, R4, 1, !P0 ;  /* 0x3f80000004377808 */ /* 0x000fe40004000000 */
[----:B------:R-:W-:Y:S02]  /*92c0*/  IADD3 R4, PT, PT, R43, R2, RZ ;  /* 0x000000022b047210 */ /* 0x000fe40007ffe0ff */
[----:B------:R-:W-:Y:S02]  /*92d0*/  LOP3.LUT R46, R55, 0x80000000, R20, 0xb8, !PT ;  /* 0x80000000372e7812 */ /* 0x000fe400078eb814 */
[----:B------:R-:W-:Y:S01]  /*92e0*/  IADD3 R21, PT, PT, R4, UR32, RZ ;  /* 0x0000002004157c10 */ /* 0x000fe2000fffe0ff */
[----:B------:R-:W-:Y:S01]  /*92f0*/  FADD R55, R22, 1 ;  /* 0x3f80000016377421 */ /* 0x000fe20000000000 */
[C---:B------:R-:W-:Y:S02]  /*9300*/  PRMT R4, R36.reuse, 0x7632, R4 ;  /* 0x0000763224047816 */ /* 0x040fe40000000004 */
[----:B------:R-:W-:Y:S01]  /*9310*/  SHF.L.U32 R36, R36, 0x10, RZ ;  /* 0x0000001024247819 */ /* 0x000fe200000006ff */
[----:B------:R-:W-:Y:S01]  /*9320*/  FMUL R45, R32, UR17 ;  /* 0x00000011202d7c20 */ /* 0x000fe20008400000 */
[----:B------:R-:W-:Y:S01]  /*9330*/  SHF.L.U32 R22, R4, 0x10, RZ ;  /* 0x0000001004167819 */ /* 0x000fe200000006ff */
[----:B------:R-:W-:Y:S01]  /*9340*/  FFMA R32, R55, 0.5, R48 ;  /* 0x3f00000037207823 */ /* 0x000fe20000000030 */
[----:B------:R-:W-:Y:S01]  /*9350*/  @!P1 FFMA R46, R20, R57, R20 ;  /* 0x00000039142e9223 */ /* 0x000fe20000000014 */
[----:B------:R-:W-:Y:S01]  /*9360*/  LEA R20, P0, R21, UR8, 0x1 ;  /* 0x0000000815147c11 */ /* 0x000fe2000f8008ff */
[----:B------:R-:W-:Y:S01]  /*9370*/  FMUL R4, R36, R27 ;  /* 0x0000001b24047220 */ /* 0x000fe20000400000 */
[----:B------:R-:W-:Y:S01]  /*9380*/  FMUL R27, R23, R36 ;  /* 0x00000024171b7220 */ /* 0x000fe20000400000 */
[----:B------:R-:W-:Y:S01]  /*9390*/  FMUL R23, R22, R47 ;  /* 0x0000002f16177220 */ /* 0x000fe20000400000 */
[----:B------:R-:W-:Y:S01]  /*93a0*/  FMUL R32, R32, R22 ;  /* 0x0000001620207220 */ /* 0x000fe20000400000 */
[----:B------:R-:W-:Y:S01]  /*93b0*/  SHF.L.U32 R22, R37, 0x10, RZ ;  /* 0x0000001025167819 */ /* 0x000fe200000006ff */
[----:B------:R-:W-:Y:S01]  /*93c0*/  FMUL R35, R35, R54 ;  /* 0x0000003623237220 */ /* 0x000fe20000400000 */
[----:B------:R-:W-:Y:S01]  /*93d0*/  LEA.HI.X R21, R21, UR9, R24, 0x1, P0 ;  /* 0x0000000915157c11 */ /* 0x000fe200080f0c18 */
[----:B------:R-:W-:-:S02]  /*93e0*/  FMUL R24, R33, 0.10703222453594207764 ;  /* 0x3ddb33b621187820 */ /* 0x000fc40000400000 */
[----:B------:R-:W-:Y:S01]  /*93f0*/  FMUL R35, R35, R22 ;  /* 0x0000001623237220 */ /* 0x000fe20000400000 */
[----:B------:R-:W-:Y:S01]  /*9400*/  FFMA R22, -R41, R41, 1 ;  /* 0x3f80000029167423 */ /* 0x000fe20000000129 */
[----:B------:R-:W-:Y:S01]  /*9410*/  FFMA R47, R33, R24, 0.79788458347320556641 ;  /* 0x3f4c422a212f7423 */ /* 0x000fe20000000018 */
[----:B------:R-:W-:Y:S01]  /*9420*/  PRMT R37, R37, 0x7632, R37 ;  /* 0x0000763225257816 */ /* 0x000fe20000000025 */
[----:B------:R-:W-:Y:S02]  /*9430*/  FFMA R36, R44, R5, 0.5 ;  /* 0x3f0000002c247423 */ /* 0x000fe40000000005 */
[----:B------:R-:W-:Y:S01]  /*9440*/  FMUL R47, R22, R47 ;  /* 0x0000002f162f7220 */ /* 0x000fe20000400000 */
[----:B------:R-:W-:Y:S01]  /*9450*/  SHF.L.U32 R22, R37, 0x10, RZ ;  /* 0x0000001025167819 */ /* 0x000fe200000006ff */
[----:B------:R-:W-:Y:S01]  /*9460*/  FMUL R2, R34, UR17 ;  /* 0x0000001122027c20 */ /* 0x000fe20008400000 */
[----:B------:R-:W-:Y:S01]  /*9470*/  FMUL R34, R31, 0.10703222453594207764 ;  /* 0x3ddb33b61f227820 */ /* 0x000fe20000400000 */
[C---:B------:R-:W-:Y:S01]  /*9480*/  FMUL R24, R33.reuse, 0.5 ;  /* 0x3f00000021187820 */ /* 0x040fe20000400000 */
[----:B------:R-:W-:Y:S01]  /*9490*/  FMUL R36, R33, R36 ;  /* 0x0000002421247220 */ /* 0x000fe20000400000 */
[----:B------:R-:W-:Y:S01]  /*94a0*/  FMUL R33, R25, R22 ;  /* 0x0000001619217220 */ /* 0x000fe20000400000 */
[----:B------:R-:W-:Y:S01]  /*94b0*/  FFMA R25, R31, R34, 0.79788458347320556641 ;  /* 0x3f4c422a1f197423 */ /* 0x000fe20000000022 */
[C---:B------:R-:W-:Y:S01]  /*94c0*/  SHF.L.U32 R34, R39.reuse, 0x10, RZ ;  /* 0x0000001027227819 */ /* 0x040fe200000006ff */
[----:B------:R-:W-:Y:S01]  /*94d0*/  FFMA R46, R46, R5, 0.5 ;  /* 0x3f0000002e2e7423 */ /* 0x000fe20000000005 */
[----:B------:R-:W-:Y:S01]  /*94e0*/  PRMT R39, R39, 0x7632, R39 ;  /* 0x0000763227277816 */ /* 0x000fe20000000027 */
[----:B------:R-:W-:-:S02]  /*94f0*/  FFMA R22, -R30, R30, 1 ;  /* 0x3f8000001e167423 */ /* 0x000fc4000000011e */
[----:B------:R-:W-:Y:S01]  /*9500*/  FMUL R46, R31, R46 ;  /* 0x0000002e1f2e7220 */ /* 0x000fe20000400000 */
[----:B------:R-:W-:Y:S01]  /*9510*/  SHF.L.U32 R39, R39, 0x10, RZ ;  /* 0x0000001027277819 */ /* 0x000fe200000006ff */
[----:B------:R-:W-:Y:S01]  /*9520*/  FMUL R44, R22, R25 ;  /* 0x00000019162c7220 */ /* 0x000fe20000400000 */
[----:B------:R-:W-:Y:S01]  /*9530*/  FMUL R31, R31, 0.5 ;  /* 0x3f0000001f1f7820 */ /* 0x000fe20000400000 */
[----:B------:R-:W-:Y:S01]  /*9540*/  FMUL R24, R24, R47 ;  /* 0x0000002f18187220 */ /* 0x000fe20000400000 */
[----:B------:R-:W-:Y:S01]  /*9550*/  FADD R41, R41, 1 ;  /* 0x3f80000029297421 */ /* 0x000fe20000000000 */
[----:B------:R-:W-:Y:S01]  /*9560*/  FMUL R5, R27, R34 ;  /* 0x000000221b057220 */ /* 0x000fe20000400000 */
[----:B------:R-:W-:Y:S01]  /*9570*/  FMUL R32, R32, R39 ;  /* 0x0000002720207220 */ /* 0x000fe20000400000 */
[----:B------:R-:W-:Y:S01]  /*9580*/  FMUL R44, R31, R44 ;  /* 0x0000002c1f2c7220 */ /* 0x000fe20000400000 */
[----:B------:R-:W-:Y:S01]  /*9590*/  SHF.L.U32 R27, R38, 0x10, RZ ;  /* 0x00000010261b7819 */ /* 0x000fe200000006ff */
[----:B------:R-:W-:Y:S01]  /*95a0*/  FADD R39, R30, 1 ;  /* 0x3f8000001e277421 */ /* 0x000fe20000000000 */
[----:B------:R-:W-:Y:S01]  /*95b0*/  FFMA R41, R41, 0.5, R24 ;  /* 0x3f00000029297823 */ /* 0x000fe20000000018 */
[----:B------:R-:W-:Y:S01]  /*95c0*/  PRMT R38, R38, 0x7632, R38 ;  /* 0x0000763226267816 */ /* 0x000fe20000000026 */
[----:B------:R-:W-:Y:S01]  /*95d0*/  FMUL R22, R33, UR17 ;  /* 0x0000001121167c20 */ /* 0x000fe20008400000 */
[----:B------:R-:W-:Y:S01]  /*95e0*/  FMUL R37, R35, UR17 ;  /* 0x0000001123257c20 */ /* 0x000fe20008400000 */
[----:B------:R-:W-:Y:S01]  /*95f0*/  FMUL R31, R5, UR17 ;  /* 0x00000011051f7c20 */ /* 0x000fe20008400000 */
[----:B------:R-:W-:Y:S01]  /*9600*/  FMNMX3 R33, |R35|, R26, |R33|, !PT ;  /* 0x0000001a23217276 */ /* 0x000fe20007800621 */
[----:B------:R-:W-:Y:S01]  /*9610*/  FMUL R34, R32, UR17 ;  /* 0x0000001120227c20 */ /* 0x000fe20008400000 */
[----:B------:R-:W-:Y:S01]  /*9620*/  FFMA R44, R39, 0.5, R44 ;  /* 0x3f000000272c7823 */ /* 0x000fe2000000002c */
[----:B------:R-:W-:Y:S01]  /*9630*/  FMUL R35, R27, R36 ;  /* 0x000000241b237220 */ /* 0x000fe20000400000 */
[----:B------:R-:W-:Y:S01]  /*9640*/  SHF.L.U32 R39, R53, 0x10, RZ ;  /* 0x0000001035277819 */ /* 0x000fe200000006ff */
[----:B------:R-:W-:Y:S01]  /*9650*/  FMUL R36, R41, R27 ;  /* 0x0000001b29247220 */ /* 0x000fe20000400000 */
[----:B------:R-:W-:-:S02]  /*9660*/  PRMT R30, R53, 0x7632, R30 ;  /* 0x00007632351e7816 */ /* 0x000fc4000000001e */
[----:B------:R-:W-:Y:S01]  /*9670*/  SHF.L.U32 R53, R38, 0x10, RZ ;  /* 0x0000001026357819 */ /* 0x000fe200000006ff */
[----:B------:R-:W-:Y:S01]  /*9680*/  FMUL R36, R36, R39 ;  /* 0x0000002724247220 */ /* 0x000fe20000400000 */
[----:B------:R-:W-:Y:S02]  /*9690*/  F2FP.SATFINITE.E4M3.F32.PACK_AB_MERGE_C R31, RZ, R31, RZ ;  /* 0x0000001fff1f723e */ /* 0x000fe400048070ff */
[----:B------:R-:W-:Y:S01]  /*96a0*/  F2FP.SATFINITE.E4M3.F32.PACK_AB_MERGE_C R34, RZ, R34, RZ ;  /* 0x00000022ff22723e */ /* 0x000fe200048070ff */
[----:B------:R-:W-:Y:S01]  /*96b0*/  FMUL R39, R44, R53 ;  /* 0x000000352c277220 */ /* 0x000fe20000400000 */
[----:B------:R-:W-:Y:S02]  /*96c0*/  F2FP.SATFINITE.E4M3.F32.PACK_AB_MERGE_C R45, RZ, R45, RZ ;  /* 0x0000002dff2d723e */ /* 0x000fe400048070ff */
[----:B------:R-:W-:Y:S02]  /*96d0*/  SHF.L.U32 R30, R30, 0x10, RZ ;  /* 0x000000101e1e7819 */ /* 0x000fe400000006ff */
[----:B------:R-:W-:-:S02]  /*96e0*/  F2FP.SATFINITE.E4M3.F32.PACK_AB_MERGE_C R2, RZ, R2, RZ ;  /* 0x00000002ff02723e */ /* 0x000fc400048070ff */
[----:B------:R-:W-:Y:S02]  /*96f0*/  F2FP.SATFINITE.E4M3.F32.PACK_AB_MERGE_C R37, RZ, R37, RZ ;  /* 0x00000025ff25723e */ /* 0x000fe400048070ff */
[----:B------:R-:W-:Y:S02]  /*9700*/  IADD3 R24, P0, PT, R20, UR7, RZ ;  /* 0x0000000714187c10 */ /* 0x000fe4000ff1e0ff */
[----:B------:R-:W-:Y:S02]  /*9710*/  F2FP.SATFINITE.E4M3.F32.PACK_AB_MERGE_C R22, RZ, R22, RZ ;  /* 0x00000016ff16723e */ /* 0x000fe400048070ff */
[----:B------:R-:W-:Y:S01]  /*9720*/  PRMT R41, R34, 0x7604, R31 ;  /* 0x0000760422297816 */ /* 0x000fe2000000001f */
[----:B------:R-:W-:Y:S01]  /*9730*/  FMUL R39, R39, R30 ;  /* 0x0000001e27277220 */ /* 0x000fe20000400000 */
[----:B------:R-:W-:Y:S02]  /*9740*/  LOP3.LUT R38, R45, 0xff, RZ, 0xc0, !PT ;  /* 0x000000ff2d267812 */ /* 0x000fe400078ec0ff */
[----:B------:R-:W-:-:S02]  /*9750*/  SHF.L.U32 R31, R31, 0x10, RZ ;  /* 0x000000101f1f7819 */ /* 0x000fc400000006ff */
[----:B------:R-:W-:Y:S02]  /*9760*/  PRMT R57, R2, 0x7604, R45 ;  /* 0x0000760402397816 */ /* 0x000fe4000000002d */
[----:B------:R-:W-:Y:S02]  /*9770*/  IADD3.X R25, PT, PT, R21, UR12, RZ, P0, !PT ;  /* 0x0000000c15197c10 */ /* 0x000fe400087fe4ff */
[----:B------:R-:W-:Y:S01]  /*9780*/  PRMT R47, R22, 0x7604, R37 ;  /* 0x00007604162f7816 */ /* 0x000fe20000000025 */
[----:B------:R-:W-:Y:S01]  /*9790*/  FMUL R50, R36, UR17 ;  /* 0x0000001124327c20 */ /* 0x000fe20008400000 */
[----:B------:R-:W-:Y:S02]  /*97a0*/  IADD3 R26, P0, PT, R20, UR32, RZ ;  /* 0x00000020141a7c10 */ /* 0x000fe4000ff1e0ff */
[----:B------:R-:W-:Y:S01]  /*97b0*/  LEA R38, R37, R38, 0x8 ;  /* 0x0000002625267211 */ /* 0x000fe200078e40ff */
[----:B------:R-:W-:Y:S01]  /*97c0*/  FMUL R37, R39, UR17 ;  /* 0x0000001127257c20 */ /* 0x000fe20008400000 */
[----:B------:R-:W-:Y:S01]  /*97d0*/  LOP3.LUT R31, R31, 0xff0000, RZ, 0xc0, !PT ;  /* 0x00ff00001f1f7812 */ /* 0x000fe200078ec0ff */
[----:B------:R-:W-:Y:S01]  /*97e0*/  STG.E.U16 desc[UR24][R20.64], R57 ;  /* 0x0000003914007986 */ /* 0x000fe2000c101518 */
[----:B------:R-:W-:Y:S01]  /*97f0*/  IADD3.X R27, PT, PT, R21, UR33, RZ, P0, !PT ;  /* 0x00000021151b7c10 */ /* 0x000fe200087fe4ff */
[----:B------:R-:W-:-:S02]  /*9800*/  FMUL R45, R16, UR17 ;  /* 0x00000011102d7c20 */ /* 0x000fc40008400000 */
[----:B------:R0:W-:Y:S01]  /*9810*/  STG.E.U16 desc[UR24][R24.64], R47 ;  /* 0x0000002f18007986 */ /* 0x0001e2000c101518 */
[----:B------:R-:W-:Y:S02]  /*9820*/  IADD3 R30, P0, PT, R26, UR7, RZ ;  /* 0x000000071a1e7c10 */ /* 0x000fe4000ff1e0ff */
[----:B------:R-:W-:Y:S02]  /*9830*/  F2FP.SATFINITE.E4M3.F32.PACK_AB_MERGE_C R50, RZ, R50, RZ ;  /* 0x00000032ff32723e */ /* 0x000fe400048070ff */
[----:B------:R-:W-:Y:S01]  /*9840*/  F2FP.SATFINITE.E4M3.F32.PACK_AB_MERGE_C R37, RZ, R37, RZ ;  /* 0x00000025ff25723e */ /* 0x000fe200048070ff */
[----:B------:R1:W-:Y:S01]  /*9850*/  STG.E.U16 desc[UR24][R26.64], R41 ;  /* 0x000000291a007986 */ /* 0x0003e2000c101518 */
[----:B0-----:R-:W-:Y:S01]  /*9860*/  LOP3.LUT R47, R31, 0xffff, R38, 0xf8, !PT ;  /* 0x0000ffff1f2f7812 */ /* 0x001fe200078ef826 */
[----:B------:R-:W-:Y:S01]  /*9870*/  FMUL R38, R15, UR17 ;  /* 0x000000110f267c20 */ /* 0x000fe20008400000 */
[----:B------:R-:W-:Y:S01]  /*9880*/  IADD3.X R31, PT, PT, R27, UR12, RZ, P0, !PT ;  /* 0x0000000c1b1f7c10 */ /* 0x000fe200087fe4ff */
[----:B------:R-:W0:Y:S01]  /*9890*/  S2UR UR21, SR_CgaCtaId ;  /* 0x00000000001579c3 */ /* 0x000e220000008800 */
[----:B------:R-:W-:-:S02]  /*98a0*/  IADD3 R20, P0, PT, R20, UR26, RZ ;  /* 0x0000001a14147c10 */ /* 0x000fc4000ff1e0ff */
[----:B-1----:R-:W-:Y:S02]  /*98b0*/  PRMT R41, R37, 0x7604, R50 ;  /* 0x0000760425297816 */ /* 0x002fe40000000032 */
[----:B------:R-:W-:Y:S02]  /*98c0*/  F2FP.SATFINITE.E4M3.F32.PACK_AB_MERGE_C R38, RZ, R38, RZ ;  /* 0x00000026ff26723e */ /* 0x000fe400048070ff */
[----:B------:R-:W-:Y:S01]  /*98d0*/  F2FP.SATFINITE.E4M3.F32.PACK_AB_MERGE_C R45, RZ, R45, RZ ;  /* 0x0000002dff2d723e */ /* 0x000fe200048070ff */
[----:B------:R1:W-:Y:S01]  /*98e0*/  STG.E.U16 desc[UR24][R30.64], R41 ;  /* 0x000000291e007986 */ /* 0x0003e2000c101518 */
[----:B------:R-:W-:Y:S01]  /*98f0*/  IADD3.X R21, PT, PT, R21, UR27, RZ, P0, !PT ;  /* 0x0000001b15157c10 */ /* 0x000fe200087fe4ff */
[----:B------:R-:W-:Y:S01]  /*9900*/  FMUL R55, R18, UR17 ;  /* 0x0000001112377c20 */ /* 0x000fe20008400000 */
[----:B------:R-:W-:Y:S01]  /*9910*/  PRMT R57, R45, 0x7604, R38 ;  /* 0x000076042d397816 */ /* 0x000fe20000000026 */
[----:B------:R-:W-:Y:S01]  /*9920*/  FMUL R52, R19, UR17 ;  /* 0x0000001113347c20 */ /* 0x000fe20008400000 */
[----:B------:R-:W-:Y:S01]  /*9930*/  IADD3 R24, P0, PT, R24, UR26, RZ ;  /* 0x0000001a18187c10 */ /* 0x000fe2000ff1e0ff */
[----:B------:R-:W-:Y:S01]  /*9940*/  FMUL R48, R4, UR17 ;  /* 0x0000001104307c20 */ /* 0x000fe20008400000 */
[----:B------:R-:W-:Y:S01]  /*9950*/  F2FP.SATFINITE.E4M3.F32.PACK_AB_MERGE_C R55, RZ, R55, RZ ;  /* 0x00000037ff37723e */ /* 0x000fe200048070ff */
[----:B------:R2:W-:Y:S01]  /*9960*/  STG.E.U16 desc[UR24][R20.64], R57 ;  /* 0x0000003914007986 */ /* 0x0005e2000c101518 */
[----:B------:R-:W-:Y:S01]  /*9970*/  IADD3.X R25, PT, PT, R25, UR27, RZ, P0, !PT ;  /* 0x0000001b19197c10 */ /* 0x000fe200087fe4ff */
[----:B-1----:R-:W-:Y:S01]  /*9980*/  FMUL R41, R23, UR17 ;  /* 0x0000001117297c20 */ /* 0x002fe20008400000 */
[----:B------:R-:W-:-:S02]  /*9990*/  F2FP.SATFINITE.E4M3.F32.PACK_AB_MERGE_C R52, RZ, R52, RZ ;  /* 0x00000034ff34723e */ /* 0x000fc400048070ff */
[----:B------:R-:W-:Y:S02]  /*99a0*/  F2FP.SATFINITE.E4M3.F32.PACK_AB_MERGE_C R48, RZ, R48, RZ ;  /* 0x00000030ff30723e */ /* 0x000fe400048070ff */
[----:B------:R-:W-:Y:S02]  /*99b0*/  F2FP.SATFINITE.E4M3.F32.PACK_AB_MERGE_C R41, RZ, R41, RZ ;  /* 0x00000029ff29723e */ /* 0x000fe400048070ff */
[----:B--2---:R-:W-:Y:S02]  /*99c0*/  IADD3 R20, P0, PT, R26, UR26, RZ ;  /* 0x0000001a1a147c10 */ /* 0x004fe4000ff1e0ff */
[----:B------:R-:W-:Y:S02]  /*99d0*/  PRMT R59, R52, 0x7604, R55 ;  /* 0x00007604343b7816 */ /* 0x000fe40000000037 */
[----:B------:R-:W-:Y:S02]  /*99e0*/  IADD3.X R21, PT, PT, R27, UR27, RZ, P0, !PT ;  /* 0x0000001b1b157c10 */ /* 0x000fe400087fe4ff */
[----:B------:R-:W-:-:S02]  /*99f0*/  PRMT R27, R41, 0x7604, R48 ;  /* 0x00007604291b7816 */ /* 0x000fc40000000030 */
[----:B------:R-:W-:Y:S01]  /*9a00*/  LOP3.LUT R45, R45, 0xff, RZ, 0xc0, !PT ;  /* 0x000000ff2d2d7812 */ /* 0x000fe200078ec0ff */
[----:B------:R1:W-:Y:S01]  /*9a10*/  STG.E.U16 desc[UR24][R24.64], R59 ;  /* 0x0000003b18007986 */ /* 0x0003e2000c101518 */
[----:B------:R-:W-:Y:S02]  /*9a20*/  UMOV UR19, 0x400 ;  /* 0x0000040000137882 */ /* 0x000fe40000000000 */
[----:B------:R-:W-:Y:S01]  /*9a30*/  LEA R52, R52, R45, 0x8 ;  /* 0x0000002d34347211 */ /* 0x000fe200078e40ff */
[----:B------:R2:W-:Y:S01]  /*9a40*/  STG.E.U16 desc[UR24][R20.64], R27 ;  /* 0x0000001b14007986 */ /* 0x0005e2000c101518 */
[----:B------:R-:W-:Y:S01]  /*9a50*/  UIADD3 UR7, UPT, UPT, UR19, 0x20, URZ ;  /* 0x0000002013077890 */ /* 0x000fe2000fffe0ff */
[----:B------:R-:W-:Y:S01]  /*9a60*/  HFMA2 R45, -RZ, RZ, 0, 7.8678131103515625e-06 ;  /* 0x00000084ff2d7431 */ /* 0x000fe200000001ff */
[----:B------:R-:W-:Y:S02]  /*9a70*/  LOP3.LUT R26, R0, 0x1f, RZ, 0xc0, !PT ;  /* 0x0000001f001a7812 */ /* 0x000fe400078ec0ff */
[----:B0-----:R-:W-:Y:S01]  /*9a80*/  ULEA UR7, UR21, UR7, 0x18 ;  /* 0x0000000715077291 */ /* 0x001fe2000f8ec0ff */
[----:B-1----:R-:W-:-:S02]  /*9a90*/  IADD3 R25, PT, PT, -R3, R0, RZ ;  /* 0x0000000003197210 */ /* 0x002fc40007ffe1ff */
[----:B--2---:R-:W-:-:S04]  /*9aa0*/  LOP3.LUT R21, RZ, R3, RZ, 0x33, !PT ;  /* 0x00000003ff157212 */ /* 0x004fc800078e33ff */
[----:B------:R-:W-:Y:S02]  /*9ab0*/  IADD3 R21, PT, PT, R21, R0, RZ ;  /* 0x0000000015157210 */ /* 0x000fe40007ffe0ff */
[----:B------:R-:W-:Y:S02]  /*9ac0*/  SHF.L.U32 R20, R25, 0x2, RZ ;  /* 0x0000000219147819 */ /* 0x000fe400000006ff */
[----:B------:R-:W-:Y:S01]  /*9ad0*/  SHF.L.U32 R21, R21, 0x2, RZ ;  /* 0x0000000215157819 */ /* 0x000fe200000006ff */
[----:B------:R-:W-:Y:S01]  /*9ae0*/  IMAD R44, R26, R45, UR7 ;  /* 0x000000071a2c7e24 */ /* 0x000fe2000f8e022d */
[----:B------:R-:W-:Y:S02]  /*9af0*/  LOP3.LUT R27, R20, 0x7c, RZ, 0xc0, !PT ;  /* 0x0000007c141b7812 */ /* 0x000fe400078ec0ff */
[----:B------:R-:W-:Y:S01]  /*9b00*/  LOP3.LUT R21, R21, 0x7c, RZ, 0xc0, !PT ;  /* 0x0000007c15157812 */ /* 0x000fe200078ec0ff */
[----:B------:R-:W-:Y:S01]  /*9b10*/  UIMAD UR8, UR6, UR14, URZ ;  /* 0x0000000e060872a4 */ /* 0x000fe2000f8e02ff */
[----:B------:R-:W-:Y:S01]  /*9b20*/  LOP3.LUT R24, R38, 0xff, RZ, 0xc0, !PT ;  /* 0x000000ff26187812 */ /* 0x000fe200078ec0ff */
[----:B------:R-:W-:Y:S01]  /*9b30*/  USHF.R.U64 UR16, UR14, 0x2, UR15 ;  /* 0x000000020e107899 */ /* 0x000fe2000800120f */
[C---:B------:R-:W-:Y:S01]  /*9b40*/  IADD3 R27, PT, PT, R44.reuse, R27, RZ ;  /* 0x0000001b2c1b7210 */ /* 0x040fe20007ffe0ff */
[----:B------:R-:W-:Y:S01]  /*9b50*/  USHF.R.U32.HI UR20, URZ, 0x2, UR15 ;  /* 0x00000002ff147899 */ /* 0x000fe2000801160f */
[----:B------:R-:W-:-:S02]  /*9b60*/  IADD3 R38, PT, PT, R44, R21, RZ ;  /* 0x000000152c267210 */ /* 0x000fc40007ffe0ff */
[C---:B------:R-:W-:Y:S01]  /*9b70*/  IADD3 R21, PT, PT, R20.reuse, -0x8, RZ ;  /* 0xfffffff814157810 */ /* 0x040fe20007ffe0ff */
[----:B------:R-:W-:Y:S01]  /*9b80*/  UIMAD.WIDE.U32 UR6, UR29, UR14, URZ ;  /* 0x0000000e1d0672a5 */ /* 0x000fe2000f8e00ff */
[----:B------:R0:W-:Y:S01]  /*9b90*/  STS [R27], R9 ;  /* 0x000000091b007388 */ /* 0x0001e20000000800 */
[----:B------:R-:W-:Y:S01]  /*9ba0*/  UIMAD UR9, UR29, UR15, UR8 ;  /* 0x0000000f1d0972a4 */ /* 0x000fe2000f8e0208 */
[----:B------:R-:W-:Y:S01]  /*9bb0*/  IADD3 R20, PT, PT, R20, -0xc, RZ ;  /* 0xfffffff414147810 */ /* 0x000fe20007ffe0ff */
[----:B------:R-:W-:Y:S01]  /*9bc0*/  USHF.L.U32 UR12, UR16, 0x1, URZ ;  /* 0x00000001100c7899 */ /* 0x000fe200080006ff */
[----:B------:R-:W-:Y:S01]  /*9bd0*/  LOP3.LUT R21, R21, 0x7c, RZ, 0xc0, !PT ;  /* 0x0000007c15157812 */ /* 0x000fe200078ec0ff */
[----:B------:R-:W-:Y:S01]  /*9be0*/  USHF.L.U64.HI UR13, UR16, 0x1, UR20 ;  /* 0x00000001100d7899 */ /* 0x000fe20008010214 */
[----:B------:R-:W-:Y:S01]  /*9bf0*/  LEA R24, R55, R24, 0x8 ;  /* 0x0000001837187211 */ /* 0x000fe200078e40ff */
[----:B------:R-:W-:Y:S01]  /*9c00*/  USHF.L.U32 UR8, UR6, 0x6, URZ ;  /* 0x0000000606087899 */ /* 0x000fe200080006ff */
[----:B0-----:R-:W-:Y:S01]  /*9c10*/  IADD3 R9, PT, PT, R44, R7, RZ ;  /* 0x000000072c097210 */ /* 0x001fe20007ffe0ff */
[----:B------:R-:W-:Y:S01]  /*9c20*/  UIADD3 UR9, UPT, UPT, UR7, UR9, URZ ;  /* 0x0000000907097290 */ /* 0x000fe2000fffe0ff */
[----:B------:R-:W-:-:S02]  /*9c30*/  SHF.R.U32.HI R7, RZ, 0x5, R0 ;  /* 0x00000005ff077819 */ /* 0x000fc40000011600 */
[----:B------:R-:W-:Y:S02]  /*9c40*/  LOP3.LUT R55, R20, 0x7c, RZ, 0xc0, !PT ;  /* 0x0000007c14377812 */ /* 0x000fe400078ec0ff */
[----:B------:R-:W-:Y:S01]  /*9c50*/  IADD3 R45, PT, PT, R44, R21, RZ ;  /* 0x000000152c2d7210 */ /* 0x000fe20007ffe0ff */
[----:B------:R-:W-:Y:S01]  /*9c60*/  ULEA UR7, UP0, UR4, UR8, 0x7 ;  /* 0x0000000804077291 */ /* 0x000fe2000f8038ff */
[----:B------:R-:W-:Y:S01]  /*9c70*/  SHF.L.U32 R7, R7, 0x3, RZ ;  /* 0x0000000307077819 */ /* 0x000fe200000006ff */
[----:B------:R-:W-:Y:S01]  /*9c80*/  USHF.L.U64.HI UR6, UR6, 0x6, UR9 ;  /* 0x0000000606067899 */ /* 0x000fe20008010209 */
[----:B------:R-:W-:Y:S02]  /*9c90*/  MOV R20, UR12 ;  /* 0x0000000c00147c02 */ /* 0x000fe40008000f00 */
[----:B------:R-:W-:Y:S02]  /*9ca0*/  MOV R21, UR13 ;  /* 0x0000000d00157c02 */ /* 0x000fe40008000f00 */
[----:B------:R-:W-:-:S02]  /*9cb0*/  LOP3.LUT R50, R50, 0xffff, RZ, 0xc0, !PT ;  /* 0x0000ffff32327812 */ /* 0x000fc400078ec0ff */
[----:B------:R-:W-:Y:S01]  /*9cc0*/  IADD3 R25, PT, PT, R25, -0x1, RZ ;  /* 0xffffffff19197810 */ /* 0x000fe20007ffe0ff */
[----:B------:R0:W-:Y:S01]  /*9cd0*/  STS [R38], R13 ;  /* 0x0000000d26007388 */ /* 0x0001e20000000800 */
[----:B------:R-:W-:Y:S01]  /*9ce0*/  SHF.L.U32 R50, R50, 0x18, RZ ;  /* 0x0000001832327819 */ /* 0x000fe200000006ff */
[C---:B------:R-:W-:Y:S01]  /*9cf0*/  IMAD.WIDE.U32 R20, R7.reuse, UR16, R20 ;  /* 0x0000001007147c25 */ /* 0x040fe2000f8e0014 */
[----:B------:R-:W-:Y:S02]  /*9d00*/  UIADD3 UR10, UP1, UPT, UR7, UR10, URZ ;  /* 0x0000000a070a7290 */ /* 0x000fe4000ff3e0ff */
[----:B------:R-:W-:Y:S01]  /*9d10*/  ULEA.HI.X UR4, UR4, UR6, UR5, 0x7, UP0 ;  /* 0x0000000604047291 */ /* 0x000fe200080f3c05 */
[----:B------:R-:W-:-:S04]  /*9d20*/  IMAD.WIDE.U32 R28, R7, UR16, R28 ;  /* 0x00000010071c7c25 */ /* 0x000fc8000f8e001c */
[----:B------:R-:W-:Y:S01]  /*9d30*/  FMUL R46, R53, R46 ;  /* 0x0000002e352e7220 */ /* 0x000fe20000400000 */
[----:B0-----:R-:W-:Y:S01]  /*9d40*/  IMAD R13, R7, UR20, RZ ;  /* 0x00000014070d7c24 */ /* 0x001fe2000f8e02ff */
[----:B------:R-:W-:Y:S01]  /*9d50*/  LOP3.LUT R7, R25, 0x1f, RZ, 0xc0, !PT ;  /* 0x0000001f19077812 */ /* 0x000fe200078ec0ff */
[----:B------:R-:W-:Y:S01]  /*9d60*/  UIADD3.X UR11, UPT, UPT, UR4, UR11, URZ, UP1, !UPT ;  /* 0x0000000b040b7290 */ /* 0x000fe20008ffe4ff */
[----:B------:R-:W-:Y:S02]  /*9d70*/  LOP3.LUT R53, R47, R50, RZ, 0xfc, !PT ;  /* 0x000000322f357212 */ /* 0x000fe400078efcff */
[----:B------:R-:W-:Y:S02]  /*9d80*/  IADD3 R7, P0, PT, R7, R20, RZ ;  /* 0x0000001407077210 */ /* 0x000fe40007f1e0ff */
[----:B------:R-:W-:Y:S02]  /*9d90*/  IADD3 R47, PT, PT, R13, R21, RZ ;  /* 0x000000150d2f7210 */ /* 0x000fe40007ffe0ff */
[----:B------:R-:W-:-:S02]  /*9da0*/  IADD3 R50, P1, PT, R20, UR12, RZ ;  /* 0x0000000c14327c10 */ /* 0x000fc4000ff3e0ff */
[----:B------:R-:W-:Y:S02]  /*9db0*/  IADD3 R13, PT, PT, R29, R13, RZ ;  /* 0x0000000d1d0d7210 */ /* 0x000fe40007ffe0ff */
[----:B------:R-:W-:Y:S02]  /*9dc0*/  LEA R20, P2, R28, UR10, 0x2 ;  /* 0x0000000a1c147c11 */ /* 0x000fe4000f8410ff */
[----:B------:R-:W-:Y:S01]  /*9dd0*/  SHF.L.U32 R48, R48, 0x10, RZ ;  /* 0x0000001030307819 */ /* 0x000fe200000006ff */
[----:B------:R-:W-:Y:S01]  /*9de0*/  FMUL R25, R35, UR17 ;  /* 0x0000001123197c20 */ /* 0x000fe20008400000 */
[----:B------:R-:W-:Y:S01]  /*9df0*/  LEA.HI.X R21, R28, UR11, R13, 0x2, P2 ;  /* 0x0000000b1c157c11 */ /* 0x000fe200090f140d */
[----:B------:R-:W-:Y:S01]  /*9e00*/  FMUL R28, R46, UR17 ;  /* 0x000000112e1c7c20 */ /* 0x000fe20008400000 */
[----:B------:R-:W-:Y:S02]  /*9e10*/  LOP3.LUT R13, R48, 0xff0000, RZ, 0xc0, !PT ;  /* 0x00ff0000300d7812 */ /* 0x000fe400078ec0ff */
[----:B------:R-:W-:-:S02]  /*9e20*/  IADD3 R44, PT, PT, R44, R55, RZ ;  /* 0x000000372c2c7210 */ /* 0x000fc40007ffe0ff */
[----:B------:R-:W-:Y:S02]  /*9e30*/  LOP3.LUT R13, R13, 0xffff, R24, 0xf8, !PT ;  /* 0x0000ffff0d0d7812 */ /* 0x000fe400078ef818 */
[----:B------:R-:W-:Y:S02]  /*9e40*/  IADD3 R24, P2, PT, R30, UR26, RZ ;  /* 0x0000001a1e187c10 */ /* 0x000fe4000ff5e0ff */
[----:B------:R-:W-:Y:S02]  /*9e50*/  F2FP.SATFINITE.E4M3.F32.PACK_AB_MERGE_C R55, RZ, R25, RZ ;  /* 0x00000019ff37723e */ /* 0x000fe400048070ff */
[----:B------:R-:W-:Y:S02]  /*9e60*/  F2FP.SATFINITE.E4M3.F32.PACK_AB_MERGE_C R28, RZ, R28, RZ ;  /* 0x0000001cff1c723e */ /* 0x000fe400048070ff */
[----:B------:R-:W-:Y:S02]  /*9e70*/  LOP3.LUT R51, R51, R58, RZ, 0xfc, !PT ;  /* 0x0000003a33337212 */ /* 0x000fe400078efcff */
[----:B------:R-:W-:-:S02]  /*9e80*/  IADD3.X R25, PT, PT, R31, UR27, RZ, P2, !PT ;  /* 0x0000001b1f197c10 */ /* 0x000fc400097fe4ff */
[----:B------:R-:W-:Y:S01]  /*9e90*/  PRMT R57, R28, 0x7604, R55 ;  /* 0x000076041c397816 */ /* 0x000fe20000000037 */
[----:B------:R-:W-:Y:S04]  /*9ea0*/  STS [R45], R51 ;  /* 0x000000332d007388 */ /* 0x000fe80000000800 */
[----:B------:R-:W-:Y:S04]  /*9eb0*/  STS [R44], R53 ;  /* 0x000000352c007388 */ /* 0x000fe80000000800 */
[----:B------:R0:W-:Y:S01]  /*9ec0*/  STG.E.U16 desc[UR24][R24.64], R57 ;  /* 0x0000003918007986 */ /* 0x0001e2000c101518 */
[----:B------:R-:W-:Y:S01]  /*9ed0*/  BAR.SYNC.DEFER_BLOCKING 0x0 ;  /* 0x0000000000007b1d */ /* 0x000fe20000010000 */
[----:B------:R-:W-:-:S04]  /*9ee0*/  SHF.L.U32 R41, R41, 0x10, RZ ;  /* 0x0000001029297819 */ /* 0x000fc800000006ff */
[----:B------:R-:W-:Y:S02]  /*9ef0*/  LOP3.LUT R41, R41, 0xff0000, RZ, 0xc0, !PT ;  /* 0x00ff000029297812 */ /* 0x000fe400078ec0ff */
[----:B------:R-:W-:Y:S02]  /*9f00*/  IADD3 R30, P2, P3, R43, UR12, R50 ;  /* 0x0000000c2b1e7c10 */ /* 0x000fe4000fb5e032 */
[----:B------:R-:W-:Y:S01]  /*9f10*/  LOP3.LUT R52, R41, 0xffff, R52, 0xf8, !PT ;  /* 0x0000ffff29347812 */ /* 0x000fe200078ef834 */
[----:B------:R-:W1:Y:S04]  /*9f20*/  LDS R31, [R9] ;  /* 0x00000000091f7984 */ /* 0x000e680000000800 */
[----:B------:R-:W2:Y:S04]  /*9f30*/  LDS R51, [R9+0x4] ;  /* 0x0000040009337984 */ /* 0x000ea80000000800 */
[----:B------:R-:W3:Y:S04]  /*9f40*/  LDS R43, [R9+0x8] ;  /* 0x00000800092b7984 */ /* 0x000ee80000000800 */
[----:B------:R-:W4:Y:S01]  /*9f50*/  LDS R41, [R9+0xc] ;  /* 0x00000c0009297984 */ /* 0x000f220000000800 */
[----:B------:R-:W-:-:S02]  /*9f60*/  LOP3.LUT R55, R55, 0xffff, RZ, 0xc0, !PT ;  /* 0x0000ffff37377812 */ /* 0x000fc400078ec0ff */
[----:B------:R-:W-:Y:S02]  /*9f70*/  IADD3 R29, P4, PT, R6, R50, RZ ;  /* 0x00000032061d7210 */ /* 0x000fe40007f9e0ff */
[----:B------:R-:W-:Y:S02]  /*9f80*/  SHF.L.U32 R6, R55, 0x18, RZ ;  /* 0x0000001837067819 */ /* 0x000fe400000006ff */
[----:B0-----:R-:W-:Y:S02]  /*9f90*/  LOP3.LUT R25, R2, 0xff, RZ, 0xc0, !PT ;  /* 0x000000ff02197812 */ /* 0x001fe400078ec0ff */
[----:B------:R-:W-:Y:S02]  /*9fa0*/  LOP3.LUT R53, R13, R6, RZ, 0xfc, !PT ;  /* 0x000000060d357212 */ /* 0x000fe400078efcff */
[----:B------:R-:W-:Y:S02]  /*9fb0*/  IADD3.X R2, PT, PT, RZ, R47, RZ, P0, !PT ;  /* 0x0000002fff027210 */ /* 0x000fe400007fe4ff */
[----:B------:R-:W-:-:S02]  /*9fc0*/  SHF.L.U32 R34, R34, 0x10, RZ ;  /* 0x0000001022227819 */ /* 0x000fc400000006ff */
[----:B------:R-:W-:Y:S02]  /*9fd0*/  LEA R6, P0, R7, UR10, 0x2 ;  /* 0x0000000a07067c11 */ /* 0x000fe4000f8010ff */
[----:B------:R-:W-:Y:S02]  /*9fe0*/  LOP3.LUT R28, R28, 0xffff, RZ, 0xc0, !PT ;  /* 0x0000ffff1c1c7812 */ /* 0x000fe400078ec0ff */
[----:B------:R-:W-:Y:S02]  /*9ff0*/  IADD3.X R47, PT, PT, R47, UR13, RZ, P1, !PT ;  /* 0x0000000d2f2f7c10 */ /* 0x000fe40008ffe4ff */
[----:B------:R-:W-:Y:S02]  /*a000*/  LEA R25, R22, R25, 0x8 ;  /* 0x0000001916197211 */ /* 0x000fe400078e40ff */
[----:B------:R-:W-:Y:S02]  /*a010*/  LOP3.LUT R34, R34, 0xff0000, RZ, 0xc0, !PT ;  /* 0x00ff000022227812 */ /* 0x000fe400078ec0ff */
[----:B------:R-:W-:-:S02]  /*a020*/  LEA.HI.X R7, R7, UR11, R2, 0x2, P0 ;  /* 0x0000000b07077c11 */ /* 0x000fc400080f1402 */
[----:B------:R-:W-:Y:S02]  /*a030*/  SHF.L.U32 R13, R28, 0x18, RZ ;  /* 0x000000181c0d7819 */ /* 0x000fe400000006ff */
[----:B------:R-:W-:Y:S02]  /*a040*/  IADD3.X R2, PT, PT, RZ, R47, RZ, P4, !PT ;  /* 0x0000002fff027210 */ /* 0x000fe400027fe4ff */
[----:B------:R-:W-:Y:S02]  /*a050*/  LEA R24, P0, R29, UR10, 0x2 ;  /* 0x0000000a1d187c11 */ /* 0x000fe4000f8010ff */
[----:B------:R-:W-:Y:S02]  /*a060*/  IADD3.X R47, PT, PT, RZ, UR13, R47, P2, P3 ;  /* 0x0000000dff2f7c10 */ /* 0x000fe400097e642f */
[----:B------:R-:W-:Y:S02]  /*a070*/  LEA R28, P1, R30, UR10, 0x2 ;  /* 0x0000000a1e1c7c11 */ /* 0x000fe4000f8210ff */
[----:B------:R-:W-:-:S02]  /*a080*/  LOP3.LUT R34, R34, 0xffff, R25, 0xf8, !PT ;  /* 0x0000ffff22227812 */ /* 0x000fc400078ef819 */
[----:B------:R-:W-:Y:S02]  /*a090*/  LEA.HI.X R25, R29, UR11, R2, 0x2, P0 ;  /* 0x0000000b1d197c11 */ /* 0x000fe400080f1402 */
[----:B------:R-:W-:Y:S01]  /*a0a0*/  LEA.HI.X R29, R30, UR11, R47, 0x2, P1 ;  /* 0x0000000b1e1d7c11 */ /* 0x000fe200088f142f */
[----:B-1----:R0:W-:Y:S04]  /*a0b0*/  STG.E desc[UR24][R20.64], R31 ;  /* 0x0000001f14007986 */ /* 0x0021e8000c101918 */
[----:B--2---:R-:W-:Y:S04]  /*a0c0*/  STG.E desc[UR24][R6.64], R51 ;  /* 0x0000003306007986 */ /* 0x004fe8000c101918 */
[----:B---3--:R-:W-:Y:S04]  /*a0d0*/  STG.E desc[UR24][R24.64], R43 ;  /* 0x0000002b18007986 */ /* 0x008fe8000c101918 */
[----:B----4-:R-:W-:Y:S01]  /*a0e0*/  STG.E desc[UR24][R28.64], R41 ;  /* 0x000000291c007986 */ /* 0x010fe2000c101918 */
[----:B------:R-:W-:Y:S06]  /*a0f0*/  BAR.SYNC.DEFER_BLOCKING 0x0 ;  /* 0x0000000000007b1d */ /* 0x000fec0000010000 */
[----:B------:R-:W-:Y:S04]  /*a100*/  STS [R27], R11 ;  /* 0x0000000b1b007388 */ /* 0x000fe80000000800 */
[----:B------:R1:W-:Y:S04]  /*a110*/  STS [R38], R49 ;  /* 0x0000003126007388 */ /* 0x0003e80000000800 */
[----:B------:R2:W-:Y:S04]  /*a120*/  STS [R45], R40 ;  /* 0x000000282d007388 */ /* 0x0005e80000000800 */
[----:B------:R-:W-:Y:S01]  /*a130*/  STS [R44], R53 ;  /* 0x000000352c007388 */ /* 0x000fe20000000800 */
[----:B------:R-:W-:Y:S06]  /*a140*/  BAR.SYNC.DEFER_BLOCKING 0x0 ;  /* 0x0000000000007b1d */ /* 0x000fec0000010000 */
[----:B------:R-:W3:Y:S04]  /*a150*/  LDS R47, [R9] ;  /* 0x00000000092f7984 */ /* 0x000ee80000000800 */
[----:B------:R-:W4:Y:S04]  /*a160*/  LDS R43, [R9+0x4] ;  /* 0x00000400092b7984 */ /* 0x000f280000000800 */
[----:B------:R-:W5:Y:S04]  /*a170*/  LDS R11, [R9+0x8] ;  /* 0x00000800090b7984 */ /* 0x000f680000000800 */
[----:B------:R-:W5:Y:S01]  /*a180*/  LDS R55, [R9+0xc] ;  /* 0x00000c0009377984 */ /* 0x000f620000000800 */
[----:B0-----:R-:W-:Y:S01]  /*a190*/  MOV R31, UR26 ;  /* 0x0000001a001f7c02 */ /* 0x001fe20008000f00 */
[----:B------:R-:W-:-:S02]  /*a1a0*/  UIMAD UR4, UR15, UR26, URZ ;  /* 0x0000001a0f0472a4 */ /* 0x000fc4000f8e02ff */
[----:B-1----:R-:W-:Y:S02]  /*a1b0*/  MOV R49, UR26 ;  /* 0x0000001a00317c02 */ /* 0x002fe40008000f00 */
[----:B------:R-:W-:Y:S01]  /*a1c0*/  MOV R41, UR26 ;  /* 0x0000001a00297c02 */ /* 0x000fe20008000f00 */
[----:B------:R-:W-:Y:S02]  /*a1d0*/  UIMAD UR4, UR27, UR14, UR4 ;  /* 0x0000000e1b0472a4 */ /* 0x000fe4000f8e0204 */
[----:B------:R-:W-:-:S04]  /*a1e0*/  IMAD.WIDE.U32 R50, R31, UR14, R20 ;  /* 0x0000000e1f327c25 */ /* 0x000fc8000f8e0014 */
[----:B------:R-:W-:Y:S01]  /*a1f0*/  IMAD.WIDE.U32 R48, R49, UR14, R6 ;  /* 0x0000000e31307c25 */ /* 0x000fe2000f8e0006 */
[----:B------:R-:W-:-:S03]  /*a200*/  IADD3 R51, PT, PT, R51, UR4, RZ ;  /* 0x0000000433337c10 */ /* 0x000fc6000fffe0ff */
[----:B------:R-:W-:Y:S01]  /*a210*/  IMAD.WIDE.U32 R30, R31, UR14, R24 ;  /* 0x0000000e1f1e7c25 */ /* 0x000fe2000f8e0018 */
[----:B------:R-:W-:-:S03]  /*a220*/  IADD3 R49, PT, PT, R49, UR4, RZ ;  /* 0x0000000431317c10 */ /* 0x000fc6000fffe0ff */
[----:B--2---:R-:W-:Y:S01]  /*a230*/  IMAD.WIDE.U32 R40, R41, UR14, R28 ;  /* 0x0000000e29287c25 */ /* 0x004fe2000f8e001c */
[----:B------:R-:W-:-:S04]  /*a240*/  IADD3 R31, PT, PT, R31, UR4, RZ ;  /* 0x000000041f1f7c10 */ /* 0x000fc8000fffe0ff */
[----:B------:R-:W-:Y:S01]  /*a250*/  IADD3 R41, PT, PT, R41, UR4, RZ ;  /* 0x0000000429297c10 */ /* 0x000fe2000fffe0ff */
[----:B---3--:R-:W-:Y:S04]  /*a260*/  STG.E desc[UR24][R50.64], R47 ;  /* 0x0000002f32007986 */ /* 0x008fe8000c101918 */
[----:B----4-:R-:W-:Y:S04]  /*a270*/  STG.E desc[UR24][R48.64], R43 ;  /* 0x0000002b30007986 */ /* 0x010fe8000c101918 */
[----:B-----5:R-:W-:Y:S04]  /*a280*/  STG.E desc[UR24][R30.64], R11 ;  /* 0x0000000b1e007986 */ /* 0x020fe8000c101918 */
[----:B------:R-:W-:Y:S01]  /*a290*/  STG.E desc[UR24][R40.64], R55 ;  /* 0x0000003728007986 */ /* 0x000fe2000c101918 */
[----:B------:R-:W-:Y:S01]  /*a2a0*/  BAR.SYNC.DEFER_BLOCKING 0x0 ;  /* 0x0000000000007b1d */ /* 0x000fe20000010000 */
[----:B------:R-:W-:-:S04]  /*a2b0*/  LOP3.LUT R37, R37, 0xffff, RZ, 0xc0, !PT ;  /* 0x0000ffff25257812 */ /* 0x000fc800078ec0ff */
[----:B------:R-:W-:-:S04]  /*a2c0*/  SHF.L.U32 R37, R37, 0x18, RZ ;  /* 0x0000001825257819 */ /* 0x000fc800000006ff */
[----:B------:R-:W-:Y:S01]  /*a2d0*/  LOP3.LUT R37, R34, R37, RZ, 0xfc, !PT ;  /* 0x0000002522257212 */ /* 0x000fe200078efcff */
[----:B------:R0:W-:Y:S04]  /*a2e0*/  STS [R27], R10 ;  /* 0x0000000a1b007388 */ /* 0x0001e80000000800 */
[----:B------:R-:W-:Y:S04]  /*a2f0*/  STS [R38], R14 ;  /* 0x0000000e26007388 */ /* 0x000fe80000000800 */
        /* <DEDUP_REMOVED lines=21> */
[----:B------:R-:W-:-:S05]  /*a450*/  LOP3.LUT R13, R52, R13, RZ, 0xfc, !PT ;  /* 0x0000000d340d7212 */ /* 0x000fca00078efcff */
[----:B------:R1:W-:Y:S04]  /*a460*/  STS [R27], R8 ;  /* 0x000000081b007388 */ /* 0x0003e80000000800 */
[----:B------:R-:W-:Y:S04]  /*a470*/  STS [R38], R12 ;  /* 0x0000000c26007388 */ /* 0x000fe80000000800 */
[----:B------:R-:W-:Y:S04]  /*a480*/  STS [R45], R42 ;  /* 0x0000002a2d007388 */ /* 0x000fe80000000800 */
[----:B------:R-:W-:Y:S01]  /*a490*/  STS [R44], R13 ;  /* 0x0000000d2c007388 */ /* 0x000fe20000000800 */
[----:B------:R-:W-:Y:S01]  /*a4a0*/  BAR.SYNC.DEFER_BLOCKING 0x0 ;  /* 0x0000000000007b1d */ /* 0x000fe20000010000 */
[----:B0-----:R-:W-:-:S02]  /*a4b0*/  MOV R31, UR26 ;  /* 0x0000001a001f7c02 */ /* 0x001fc40008000f00 */
[----:B------:R-:W-:-:S03]  /*a4c0*/  MOV R43, UR26 ;  /* 0x0000001a002b7c02 */ /* 0x000fc60008000f00 */
[----:B------:R-:W0:Y:S04]  /*a4d0*/  LDS R17, [R9] ;  /* 0x0000000009117984 */ /* 0x000e280000000800 */
[----:B------:R-:W2:Y:S04]  /*a4e0*/  LDS R29, [R9+0x4] ;  /* 0x00000400091d7984 */ /* 0x000ea80000000800 */
[----:B------:R-:W3:Y:S04]  /*a4f0*/  LDS R37, [R9+0x8] ;  /* 0x0000080009257984 */ /* 0x000ee80000000800 */
[----:B------:R-:W4:Y:S01]  /*a500*/  LDS R41, [R9+0xc] ;  /* 0x00000c0009297984 */ /* 0x000f220000000800 */
[----:B-1----:R-:W-:-:S02]  /*a510*/  MOV R27, UR26 ;  /* 0x0000001a001b7c02 */ /* 0x002fc40008000f00 */
[----:B------:R-:W-:Y:S01]  /*a520*/  MOV R47, UR26 ;  /* 0x0000001a002f7c02 */ /* 0x000fe20008000f00 */
[----:B------:R-:W-:-:S04]  /*a530*/  IMAD.WIDE.U32 R20, R31, UR14, R20 ;  /* 0x0000000e1f147c25 */ /* 0x000fc8000f8e0014 */
[----:B------:R-:W-:-:S04]  /*a540*/  IMAD.WIDE.U32 R6, R43, UR14, R6 ;  /* 0x0000000e2b067c25 */ /* 0x000fc8000f8e0006 */
[----:B------:R-:W-:-:S04]  /*a550*/  IMAD.WIDE.U32 R10, R27, UR14, R10 ;  /* 0x0000000e1b0a7c25 */ /* 0x000fc8000f8e000a */
[----:B------:R-:W-:Y:S01]  /*a560*/  IMAD.WIDE.U32 R24, R47, UR14, R24 ;  /* 0x0000000e2f187c25 */ /* 0x000fe2000f8e0018 */
[----:B------:R-:W-:Y:S02]  /*a570*/  IADD3 R21, PT, PT, R21, UR4, RZ ;  /* 0x0000000415157c10 */ /* 0x000fe4000fffe0ff */
[----:B------:R-:W-:Y:S02]  /*a580*/  IADD3 R7, PT, PT, R7, UR4, RZ ;  /* 0x0000000407077c10 */ /* 0x000fe4000fffe0ff */
[----:B------:R-:W-:Y:S02]  /*a590*/  IADD3 R11, PT, PT, R11, UR4, RZ ;  /* 0x000000040b0b7c10 */ /* 0x000fe4000fffe0ff */
[----:B------:R-:W-:Y:S01]  /*a5a0*/  IADD3 R25, PT, PT, R25, UR4, RZ ;  /* 0x0000000419197c10 */ /* 0x000fe2000fffe0ff */
        /* <DEDUP_REMOVED lines=33> */
[----:B------:R-:W-:Y:S02]  /*a7c0*/  ISETP.GT.U32.AND P0, PT, R0, 0x7, PT ;  /* 0x000000070000780c */ /* 0x000fe40003f04070 */
[----:B------:R-:W-:-:S11]  /*a7d0*/  MOV R2, RZ ;  /* 0x000000ff00027202 */ /* 0x000fd60000000f00 */
        /* <DEDUP_REMOVED lines=11> */
.L_x_8664:
[----:B------:R-:W-:Y:S02]  /*a890*/  ISETP.NE.AND P0, PT, R0, RZ, PT ;  /* 0x000000ff0000720c */ /* 0x000fe40003f05270 */
[----:B-1----:R-:W-:-:S11]  /*a8a0*/  FMNMX R5, R4, R5, !PT ;  /* 0x0000000504057209 */ /* 0x002fd60007800000 */
[----:B------:R-:W-:Y:S05]  /*a8b0*/  @P0 BRA `(.L_x_8657) ;  /* 0x0000000000080947 */ /* 0x000fea0003800000 */
[----:B------:R-:W1:Y:S02]  /*a8c0*/  LDC.64 R2, c[0x0][0x3a8] ;  /* 0x0000ea00ff027b82 */ /* 0x000e640000000a00 */
[----:B-1----:R1:W-:Y:S02]  /*a8d0*/  REDG.E.MAX.S32.STRONG.GPU desc[UR24][R2.64], R5 ;  /* 0x000000050200798e */ /* 0x0023e4000d12e318 */
.L_x_8657:
[----:B------:R-:W-:Y:S05]  /*a8e0*/  BSYNC B0 ;  /* 0x0000000000007941 */ /* 0x000fea0003800000 */
.L_x_8656:
        /* <DEDUP_REMOVED lines=11> */
[----:B01----:R-:W-:Y:S05]  /*a9a0*/  CALL.REL.NOINC `($__internal_243_$__cuda_sm20_rcp_rn_f32_slowpath) ;  /* 0x0000000400987944 */ /* 0x003fea0003c00000 */
[----:B------:R-:W-:Y:S05]  /*a9b0*/  BRA `(.L_x_8660) ;  /* 0x0000000000147947 */ /* 0x000fea0003800000 */
.L_x_8659:
[----:B-1----:R-:W1:Y:S01]  /*a9c0*/  MUFU.RCP R5, UR17 ;  /* 0x0000001100057d08 */ /* 0x002e620008001000 */
[----:B------:R-:W-:-:S05]  /*a9d0*/  MOV R0, UR17 ;  /* 0x0000001100007c02 */ /* 0x000fca0008000f00 */
[----:B-1----:R-:W-:-:S04]  /*a9e0*/  FFMA R0, R5, R0, -1 ;  /* 0xbf80000005007423 */ /* 0x002fc80000000000 */
[----:B------:R-:W-:-:S04]  /*a9f0*/  FADD.FTZ R0, -R0, -RZ ;  /* 0x800000ff00007221 */ /* 0x000fc80000010100 */
[----:B------:R-:W-:-:S07]  /*aa00*/  FFMA R5, R5, R0, R5 ;  /* 0x0000000005057223 */ /* 0x000fce0000000005 */
.L_x_8660:
[----:B------:R-:W1:Y:S02]  /*aa10*/  LDC.64 R2, c[0x0][0x3b0] ;  /* 0x0000ec00ff027b82 */ /* 0x000e640000000a00 */
[----:B-1----:R-:W-:Y:S01]  /*aa20*/  STG.E desc[UR24][R2.64], R5 ;  /* 0x0000000502007986 */ /* 0x002fe2000c101918 */
[----:B------:R-:W-:Y:S05]  /*aa30*/  EXIT ;  /* 0x000000000000794d */ /* 0x000fea0003800000 */
.L_x_8658:
[----:B------:R-:W-:Y:S01]  /*aa40*/  HFMA2 R7, -RZ, RZ, 0, 2.384185791015625e-07 ;  /* 0x00000004ff077431 */ /* 0x000fe200000001ff */
[----:B------:R-:W-:Y:S02]  /*aa50*/  MOV R9, 0x1f ;  /* 0x0000001f00097802 */ /* 0x000fe40000000f00 */
[----:B------:R-:W-:-:S07]  /*aa60*/  MOV R6, 0xffffffff ;  /* 0xffffffff00067802 */ /* 0x000fce0000000f00 */
[----:B01----:R-:W-:Y:S05]  /*aa70*/  WARPSYNC.COLLECTIVE R6, `(.L_x_8661) ;  /* 0x0000000006087348 */ /* 0x003fea0003c00000 */
[----:B-1----:R1:W2:Y:S02]  /*aa80*/  SHFL.DOWN P0, R5, R2, R7, R9 ;  /* 0x0800000702057389 */ /* 0x0022a40000000009 */
[----:B012---:R-:W-:Y:S05]  /*aa90*/  ENDCOLLECTIVE ;  /* 0x000000000000791b */ /* 0x007fea0003800000 */
.L_x_8661:
[----:B------:R-:W-:Y:S01]  /*aaa0*/  HFMA2 R7, -RZ, RZ, 0, 1.1920928955078125e-07 ;  /* 0x00000002ff077431 */ /* 0x000fe200000001ff */
[----:B------:R-:W-:-:S04]  /*aab0*/  MOV R3, R5 ;  /* 0x0000000500037202 */ /* 0x000fc80000000f00 */
[----:B------:R-:W-:-:S04]  /*aac0*/  FMNMX R3, R3, R2, !PT ;  /* 0x0000000203037209 */ /* 0x000fc80007800000 */
[----:B------:R-:W-:-:S07]  /*aad0*/  MOV R2, R3 ;  /* 0x0000000300027202 */ /* 0x000fce0000000f00 */
[----:B------:R-:W-:Y:S05]  /*aae0*/  WARPSYNC.COLLECTIVE R6, `(.L_x_8662) ;  /* 0x0000000006087348 */ /* 0x000fea0003c00000 */
[----:B------:R0:W1:Y:S02]  /*aaf0*/  SHFL.DOWN P0, R5, R2, R7, R9 ;  /* 0x0800000702057389 */ /* 0x0000640000000009 */
[----:B01----:R-:W-:Y:S05]  /*ab00*/  ENDCOLLECTIVE ;  /* 0x000000000000791b */ /* 0x003fea0003800000 */
.L_x_8662:
[----:B------:R-:W-:Y:S01]  /*ab10*/  HFMA2 R7, -RZ, RZ, 0, 5.9604644775390625e-08 ;  /* 0x00000001ff077431 */ /* 0x000fe200000001ff */
[----:B------:R-:W-:-:S04]  /*ab20*/  MOV R4, R5 ;  /* 0x0000000500047202 */ /* 0x000fc80000000f00 */
[----:B------:R-:W-:-:S04]  /*ab30*/  FMNMX R4, R3, R4, !PT ;  /* 0x0000000403047209 */ /* 0x000fc80007800000 */
[----:B------:R-:W-:-:S07]  /*ab40*/  MOV R2, R4 ;  /* 0x0000000400027202 */ /* 0x000fce0000000f00 */
[----:B------:R-:W-:Y:S05]  /*ab50*/  WARPSYNC.COLLECTIVE R6, `(.L_x_8663) ;  /* 0x0000000006087348 */ /* 0x000fea0003c00000 */
[----:B------:R0:W1:Y:S02]  /*ab60*/  SHFL.DOWN P0, R5, R2, R7, R9 ;  /* 0x0800000702057389 */ /* 0x0000640000000009 */
[----:B01----:R-:W-:Y:S05]  /*ab70*/  ENDCOLLECTIVE ;  /* 0x000000000000791b */ /* 0x003fea0003800000 */
.L_x_8663:
[----:B------:R-:W-:Y:S05]  /*ab80*/  BRA `(.L_x_8664) ;  /* 0xfffffffc00407947 */ /* 0x000fea000383ffff */
        .weak           $__internal_242_$__cuda_sm20_div_u64
        .type           $__internal_242_$__cuda_sm20_div_u64,@function
        .size           $__internal_242_$__cuda_sm20_div_u64,($__internal_243_$__cuda_sm20_rcp_rn_f32_slowpath - $__internal_242_$__cuda_sm20_div_u64)
$__internal_242_$__cuda_sm20_div_u64:
[----:B------:R-:W-:Y:S02]  /*ab90*/  UMOV UR8, UR6 ;  /* 0x0000000600087c82 */ /* 0x000fe40008000000 */
[----:B------:R-:W0:Y:S08]  /*aba0*/  I2F.U64.RP R0, UR8 ;  /* 0x0000000800007d12 */ /* 0x000e300008309000 */
[----:B0-----:R-:W0:Y:S02]  /*abb0*/  MUFU.RCP R0, R0 ;  /* 0x0000000000007308 */ /* 0x001e240000001000 */
[----:B0-----:R-:W-:-:S06]  /*abc0*/  IADD3 R2, PT, PT, R0, 0x1ffffffe, RZ ;  /* 0x1ffffffe00027810 */ /* 0x001fcc0007ffe0ff */
        /* <DEDUP_REMOVED lines=67> */
[----:B------:R-:W-:Y:S11]  /*b000*/  RET.REL.NODEC R2 `(_ZN18transformer_engine6detail32dgated_act_cast_transpose_kernelILi2ELi4Ef13__nv_bfloat1613__nv_fp8_e4m3NS_5EmptyEXadL_ZNS_5dgeluIffEET_T0_RKS4_EEXadL_ZNS_4geluIffEES6_S7_S9_EEEEvPKT2_SD_PT3_SF_PKT1_PSG_SJ_mmm) ;  /* 0xffffff4c02fc7950 */ /* 0x000ff60003c3ffff */
        .weak           $__internal_243_$__cuda_sm20_rcp_rn_f32_slowpath
        .type           $__internal_243_$__cuda_sm20_rcp_rn_f32_slowpath,@function
        .size           $__internal_243_$__cuda_sm20_rcp_rn_f32_slowpath,(.L_x_29544 - $__internal_243_$__cuda_sm20_rcp_rn_f32_slowpath)
$__internal_243_$__cuda_sm20_rcp_rn_f32_slowpath:
[----:B------:R-:W-:-:S04]  /*b010*/  SHF.L.U32 R2, R0, 0x1, RZ ;  /* 0x0000000100027819 */ /* 0x000fc800000006ff */
[----:B------:R-:W-:-:S04]  /*b020*/  SHF.R.U32.HI R8, RZ, 0x18, R2 ;  /* 0x00000018ff087819 */ /* 0x000fc80000011602 */
[----:B------:R-:W-:-:S13]  /*b030*/  ISETP.NE.U32.AND P0, PT, R8, RZ, PT ;  /* 0x000000ff0800720c */ /* 0x000fda0003f05070 */
[----:B------:R-:W-:Y:S05]  /*b040*/  @P0 BRA `(.L_x_8665) ;  /* 0x00000000002c0947 */ /* 0x000fea0003800000 */
[----:B------:R-:W-:-:S04]  /*b050*/  SHF.L.U32 R2, R0, 0x1, RZ ;  /* 0x0000000100027819 */ /* 0x000fc800000006ff */
        /* <DEDUP_REMOVED lines=10> */
.L_x_8665:
[----:B------:R-:W-:-:S04]  /*b100*/  IADD3 R9, PT, PT, R8, -0xfd, RZ ;  /* 0xffffff0308097810 */ /* 0x000fc80007ffe0ff */
        /* <DEDUP_REMOVED lines=28> */
[----:B------:R-:W-:-:S04]  /*b2d0*/  @!P0 IADD3 R3, PT, PT, R3, 0x1, RZ ;  /* 0x0000000103038810 */ /* 0x000fc80007ffe0ff */
[----:B------:R-:W-:-:S04]  /*b2e0*/  @!P1 SHF.L.U32 R3, R3, 0x1, RZ ;  /* 0x0000000103039819 */ /* 0x000fc800000006ff */
[----:B------:R-:W-:Y:S01]  /*b2f0*/  LOP3.LUT R2, R3, 0x80000000, R0, 0xf8, !PT ;  /* 0x8000000003027812 */ /* 0x000fe200078ef800 */
[----:B------:R-:W-:Y:S06]  /*b300*/  BRA `(.L_x_8666) ;  /* 0x0000000000047947 */ /* 0x000fec0003800000 */
.L_x_8667:
[----:B------:R0:W1:Y:S02]  /*b310*/  MUFU.RCP R2, R0 ;  /* 0x0000000000027308 */ /* 0x0000640000001000 */
.L_x_8666:
[----:B------:R-:W-:Y:S01]  /*b320*/  HFMA2 R3, -RZ, RZ, 0, 0 ;  /* 0x00000000ff037431 */ /* 0x000fe200000001ff */
[----:B-1-3--:R-:W-:Y:S02]  /*b330*/  MOV R5, R2 ;  /* 0x0000000200057202 */ /* 0x00afe40000000f00 */
[----:B------:R-:W-:-:S04]  /*b340*/  MOV R2, R7 ;  /* 0x0000000700027202 */ /* 0x000fc80000000f00 */
[----:B0-2---:R-:W-:Y:S05]  /*b350*/  RET.REL.NODEC R2 `(_ZN18transformer_engine6detail32dgated_act_cast_transpose_kernelILi2ELi4Ef13__nv_bfloat1613__nv_fp8_e4m3NS_5EmptyEXadL_ZNS_5dgeluIffEET_T0_RKS4_EEXadL_ZNS_4geluIffEES6_S7_S9_EEEEvPKT2_SD_PT3_SF_PKT1_PSG_SJ_mmm) ;  /* 0xffffff4c02287950 */ /* 0x005fea0003c3ffff */
.L_x_8668:
        /* <DEDUP_REMOVED lines=10> */
.L_x_29544:


//--------------------- .text._ZN18transformer_engine6detail43dgated_act_cast_transpose_kernel_notalignedILi2ELi4Ef13__nv_bfloat1613__nv_fp8_e5m2NS_5EmptyEXadL_ZNS_5dgeluIffEET_T0_RKS4_EEXadL_ZNS_4geluIffEES6_S7_S9_EEEEvPKT2_SD_PT3_SF_PKT1_PSG_SJ_mmm --------------------------
	.section	.text._ZN18transformer_engine6detail43dgated_act_cast_transpose_kernel_notalignedILi2ELi4Ef13__nv_bfloat1613__nv_fp8_e5m2NS_5EmptyEXadL_ZNS_5dgeluIffEET_T0_RKS4_EEXadL_ZNS_4geluIffEES6_S7_S9_EEEEvPKT2_SD_PT3_SF_PKT1_PSG_SJ_mmm,"ax",@progbits
	.align	128
        .global         _ZN18transformer_engine6detail43dgated_act_cast_transpose_kernel_notalignedILi2ELi4Ef13__nv_bfloat1613__nv_fp8_e5m2NS_5EmptyEXadL_ZNS_5dgeluIffEET_T0_RKS4_EEXadL_ZNS_4geluIffEES6_S7_S9_EEEEvPKT2_SD_PT3_SF_PKT1_PSG_SJ_mmm
        .type           _ZN18transformer_engine6detail43dgated_act_cast_transpose_kernel_notalignedILi2ELi4Ef13__nv_bfloat1613__nv_fp8_e5m2NS_5EmptyEXadL_ZNS_5dgeluIffEET_T0_RKS4_EEXadL_ZNS_4geluIffEES6_S7_S9_EEEEvPKT2_SD_PT3_SF_PKT1_PSG_SJ_mmm,@function
        .size           _ZN18transformer_engine6detail43dgated_act_cast_transpose_kernel_notalignedILi2ELi4Ef13__nv_bfloat1613__nv_fp8_e5m2NS_5EmptyEXadL_ZNS_5dgeluIffEET_T0_RKS4_EEXadL_ZNS_4geluIffEES6_S7_S9_EEEEvPKT2_SD_PT3_SF_PKT1_PSG_SJ_mmm,(.L_x_29546 - _ZN18transformer_engine6detail43dgated_act_cast_transpose_kernel_notalignedILi2ELi4Ef13__nv_bfloat1613__nv_fp8_e5m2NS_5EmptyEXadL_ZNS_5dgeluIffEET_T0_RKS4_EEXadL_ZNS_4geluIffEES6_S7_S9_EEEEvPKT2_SD_PT3_SF_PKT1_PSG_SJ_mmm)
        .other          _ZN18transformer_engine6detail43dgated_act_cast_transpose_kernel_notalignedILi2ELi4Ef13__nv_bfloat1613__nv_fp8_e5m2NS_5EmptyEXadL_ZNS_5dgeluIffEET_T0_RKS4_EEXadL_ZNS_4geluIffEES6_S7_S9_EEEEvPKT2_SD_PT3_SF_PKT1_PSG_SJ_mmm,@"STO_CUDA_ENTRY STV_DEFAULT"
_ZN18transformer_engine6detail43dgated_act_cast_transpose_kernel_notalignedILi2ELi4Ef13__nv_bfloat1613__nv_fp8_e5m2NS_5EmptyEXadL_ZNS_5dgeluIffEET_T0_RKS4_EEXadL_ZNS_4geluIffEES6_S7_S9_EEEEvPKT2_SD_PT3_SF_PKT1_PSG_SJ_mmm:
.text._ZN18transformer_engine6detail43dgated_act_cast_transpose_kernel_notalignedILi2ELi4Ef13__nv_bfloat1613__nv_fp8_e5m2NS_5EmptyEXadL_ZNS_5dgeluIffEET_T0_RKS4_EEXadL_ZNS_4geluIffEES6_S7_S9_EEEEvPKT2_SD_PT3_SF_PKT1_PSG_SJ_mmm:
        /* <DEDUP_REMOVED lines=43> */
.L_x_8669:
[----:B------:R-:W-:-:S07]  /*02b0*/  MOV R5, 0x2d0 ;  /* 0x000002d000057802 */ /* 0x000fce0000000f00 */
[----:B------:R-:W-:Y:S05]  /*02c0*/  CALL.REL.NOINC `($__internal_244_$__cuda_sm20_div_u64) ;  /* 0x000000d400007944 */ /* 0x000fea0003c00000 */
        /* <DEDUP_REMOVED lines=11> */
.L_x_8670:
        /* <DEDUP_REMOVED lines=153> */
.L_x_8672:
[----:B------:R-:W-:Y:S05]  /*0d10*/  BSYNC.RECONVERGENT B0 ;  /* 0x0000000000007941 */ /* 0x000fea0003800200 */
.L_x_8671:
        /* <DEDUP_REMOVED lines=45> */
.L_x_8674:
[----:B------:R-:W-:Y:S01]  /*0ff0*/  MOV R6, RZ ;  /* 0x000000ff00067202 */ /* 0x000fe20000000f00 */
[----:B------:R-:W-:Y:S01]  /*1000*/  IMAD.MOV.U32 R5, RZ, RZ, RZ ;  /* 0x000000ffff057224 */ /* 0x000fe200078e00ff */
[----:B------:R-:W-:-:S07]  /*1010*/  MOV R56, RZ ;  /* 0x000000ff00387202 */ /* 0x000fce0000000f00 */
.L_x_8675:
[----:B------:R-:W-:Y:S05]  /*1020*/  BSYNC.RECONVERGENT B0 ;  /* 0x0000000000007941 */ /* 0x000fea0003800200 */
.L_x_8673:
        /* <DEDUP_REMOVED lines=28> */
.L_x_8677:
[----:B------:R-:W-:Y:S05]  /*11f0*/  BSYNC.RECONVERGENT B0 ;  /* 0x0000000000007941 */ /* 0x000fea0003800200 */
.L_x_8676:
        /* <DEDUP_REMOVED lines=57> */
.L_x_8679:
[----:B------:R-:W-:Y:S05]  /*1590*/  BSYNC.RECONVERGENT B0 ;  /* 0x0000000000007941 */ /* 0x000fea0003800200 */
.L_x_8678:
        /* <DEDUP_REMOVED lines=29> */
.L_x_8681:
[----:B------:R-:W-:Y:S05]  /*1770*/  BSYNC.RECONVERGENT B0 ;  /* 0x0000000000007941 */ /* 0x000fea0003800200 */
.L_x_8680:
        /* <DEDUP_REMOVED lines=439> */
[----:B------:R-:W-:Y:S01]  /*32f0*/  F2FP.SATFINITE.E5M2.F32.PACK_AB_MERGE_C R28, RZ, R28, RZ ;  /* 0x0000001cff1c723e */ /* 0x000fe200048060ff */
[----:B------:R-:W-:Y:S01]  /*3300*/  FMUL R50, R47, UR19 ;  /* 0x000000132f327c20 */ /* 0x000fe20008400000 */
[----:B------:R-:W-:-:S02]  /*3310*/  F2FP.SATFINITE.E5M2.F32.PACK_AB_MERGE_C R29, RZ, R29, RZ ;  /* 0x0000001dff1d723e */ /* 0x000fc400048060ff */
[----:B------:R-:W-:Y:S02]  /*3320*/  F2FP.SATFINITE.E5M2.F32.PACK_AB_MERGE_C R30, RZ, R30, RZ ;  /* 0x0000001eff1e723e */ /* 0x000fe400048060ff */
[----:B------:R-:W-:Y:S02]  /*3330*/  F2FP.SATFINITE.E5M2.F32.PACK_AB_MERGE_C R31, RZ, R31, RZ ;  /* 0x0000001fff1f723e */ /* 0x000fe400048060ff */
[----:B------:R-:W-:Y:S02]  /*3340*/  F2FP.SATFINITE.E5M2.F32.PACK_AB_MERGE_C R32, RZ, R32, RZ ;  /* 0x00000020ff20723e */ /* 0x000fe400048060ff */
[----:B------:R-:W-:Y:S02]  /*3350*/  F2FP.SATFINITE.E5M2.F32.PACK_AB_MERGE_C R33, RZ, R33, RZ ;  /* 0x00000021ff21723e */ /* 0x000fe400048060ff */
        /* <DEDUP_REMOVED lines=17> */
[----:B------:R-:W-:-:S02]  /*3470*/  F2FP.SATFINITE.E5M2.F32.PACK_AB_MERGE_C R45, RZ, R45, RZ ;  /* 0x0000002dff2d723e */ /* 0x000fc400048060ff */
[----:B------:R-:W-:Y:S02]  /*3480*/  F2FP.SATFINITE.E5M2.F32.PACK_AB_MERGE_C R46, RZ, R46, RZ ;  /* 0x0000002eff2e723e */ /* 0x000fe400048060ff */
[----:B------:R-:W-:Y:S02]  /*3490*/  F2FP.SATFINITE.E5M2.F32.PACK_AB_MERGE_C R47, RZ, R51, RZ ;  /* 0x00000033ff2f723e */ /* 0x000fe400048060ff */
[----:B------:R-:W-:Y:S02]  /*34a0*/  @!P0 PRMT R53, R46, 0x7604, R45 ;  /* 0x000076042e358816 */ /* 0x000fe4000000002d */
[----:B------:R-:W-:Y:S01]  /*34b0*/  F2FP.SATFINITE.E5M2.F32.PACK_AB_MERGE_C R48, RZ, R50, RZ ;  /* 0x00000032ff30723e */ /* 0x000fe200048060ff */
        /* <DEDUP_REMOVED lines=10> */
.L_x_8683:
[----:B------:R-:W-:Y:S05]  /*3560*/  BSYNC.RECONVERGENT B0 ;  /* 0x0000000000007941 */ /* 0x000fea0003800200 */
.L_x_8682:
[C---:B0-----:R-:W-:Y:S01]  /*3570*/  FMUL R43, R18.reuse, 0.035677410662174224854 ;  /* 0x3d12227a122b7820 */ /* 0x041fe20000400000 */
[----:B------:R-:W-:Y:S01]  /*3580*/  FMUL R42, R25, UR19 ;  /* 0x00000013192a7c20 */ /* 0x000fe20008400000 */
[----:B------:R-:W-:Y:S01]  /*3590*/  F2FP.SATFINITE.E5M2.F32.PACK_AB_MERGE_C R50, RZ, R52, RZ ;  /* 0x00000034ff32723e */ /* 0x000fe200048060ff */
[----:B------:R0:W-:Y:S01]  /*35a0*/  @!P0 STG.E.U16 desc[UR24][R58.64], R53 ;  /* 0x000000353a008986 */ /* 0x0001e2000c101518 */
[----:B------:R-:W-:Y:S01]  /*35b0*/  FFMA R43, R18, R43, 0.79788458347320556641 ;  /* 0x3f4c422a122b7423 */ /* 0x000fe2000000002b */
[----:B------:R-:W-:Y:S01]  /*35c0*/  FMUL R51, R24, UR19 ;  /* 0x0000001318337c20 */ /* 0x000fe20008400000 */
[----:B------:R-:W-:Y:S01]  /*35d0*/  F2FP.SATFINITE.E5M2.F32.PACK_AB_MERGE_C R52, RZ, R42, RZ ;  /* 0x0000002aff34723e */ /* 0x000fe200048060ff */
[----:B------:R-:W-:Y:S01]  /*35e0*/  FMUL R42, |R21|, 2.8853900432586669922 ;  /* 0x4038aa3b152a7820 */ /* 0x000fe20000400200 */
[----:B------:R-:W-:Y:S01]  /*35f0*/  F2FP.SATFINITE.E5M2.F32.PACK_AB_MERGE_C R49, RZ, R49, RZ ;  /* 0x00000031ff31723e */ /* 0x000fe200048060ff */
[----:B------:R-:W-:Y:S01]  /*3600*/  USHF.L.U64.HI UR8, UR32, 0x2, UR33 ;  /* 0x0000000220087899 */ /* 0x000fe20008010221 */
[----:B------:R-:W-:Y:S01]  /*3610*/  F2FP.SATFINITE.E5M2.F32.PACK_AB_MERGE_C R51, RZ, R51, RZ ;  /* 0x00000033ff33723e */ /* 0x000fe200048060ff */
        /* <DEDUP_REMOVED lines=17> */
[----:B------:R-:W-:Y:S01]  /*3730*/  F2FP.SATFINITE.E5M2.F32.PACK_AB_MERGE_C R56, RZ, R56, RZ ;  /* 0x00000038ff38723e */ /* 0x000fe200048060ff */
[----:B0-----:R-:W-:Y:S01]  /*3740*/  FMUL R57, R26, UR19 ;  /* 0x000000131a397c20 */ /* 0x001fe20008400000 */
[----:B------:R-:W-:Y:S01]  /*3750*/  ISETP.LT.U32.AND P1, PT, R43, UR14, !P1 ;  /* 0x0000000e2b007c0c */ /* 0x000fe2000cf21070 */
[----:B-1----:R-:W-:-:S03]  /*3760*/  FADD R42, R42, 1 ;  /* 0x3f8000002a2a7421 */ /* 0x002fc60000000000 */
[----:B------:R-:W-:Y:S01]  /*3770*/  F2FP.SATFINITE.E5M2.F32.PACK_AB_MERGE_C R57, RZ, R57, RZ ;  /* 0x00000039ff39723e */ /* 0x000fe200048060ff */
        /* <DEDUP_REMOVED lines=12> */
.L_x_8685:
[----:B------:R-:W-:Y:S05]  /*3840*/  BSYNC.RECONVERGENT B0 ;  /* 0x0000000000007941 */ /* 0x000fea0003800200 */
.L_x_8684:
        /* <DEDUP_REMOVED lines=30> */
.L_x_8687:
[----:B------:R-:W-:Y:S05]  /*3a30*/  BSYNC.RECONVERGENT B0 ;  /* 0x0000000000007941 */ /* 0x000fea0003800200 */
.L_x_8686:
        /* <DEDUP_REMOVED lines=28> */
.L_x_8689:
[----:B------:R-:W-:Y:S05]  /*3c00*/  BSYNC.RECONVERGENT B0 ;  /* 0x0000000000007941 */ /* 0x000fea0003800200 */
.L_x_8688:
        /* <DEDUP_REMOVED lines=35> */
.L_x_8691:
[----:B------:R-:W-:Y:S05]  /*3e40*/  BSYNC.RECONVERGENT B0 ;  /* 0x0000000000007941 */ /* 0x000fea0003800200 */
.L_x_8690:
        /* <DEDUP_REMOVED lines=28> */
.L_x_8693:
[----:B------:R-:W-:Y:S05]  /*4010*/  BSYNC.RECONVERGENT B0 ;  /* 0x0000000000007941 */ /* 0x000fea0003800200 */
.L_x_8692:
        /* <DEDUP_REMOVED lines=263> */
[----:B------:R-:W-:Y:S02]  /*5090*/  F2FP.SATFINITE.E5M2.F32.PACK_AB_MERGE_C R38, RZ, R38, RZ ;  /* 0x00000026ff26723e */ /* 0x000fe400048060ff */
        /* <DEDUP_REMOVED lines=163> */
[----:B------:R-:W-:Y:S01]  /*5ad0*/  F2FP.SATFINITE.E5M2.F32.PACK_AB_MERGE_C R41, RZ, R41, RZ ;  /* 0x00000029ff29723e */ /* 0x000fe200048060ff */
        /* <DEDUP_REMOVED lines=18> */
[----:B------:R-:W-:Y:S02]  /*5c00*/  F2FP.SATFINITE.E5M2.F32.PACK_AB_MERGE_C R15, RZ, R7, RZ ;  /* 0x00000007ff0f723e */ /* 0x000fe400048060ff */
[----:B------:R-:W-:Y:S01]  /*5c10*/  FMUL R12, R9, R12 ;  /* 0x0000000c090c7220 */ /* 0x000fe20000400000 */
[----:B------:R-:W-:Y:S02]  /*5c20*/  F2FP.SATFINITE.E5M2.F32.PACK_AB_MERGE_C R10, RZ, R10, RZ ;  /* 0x0000000aff0a723e */ /* 0x000fe400048060ff */
[----:B0-----:R-:W-:Y:S01]  /*5c30*/  @!P0 IADD3.X R25, PT, PT, R21, UR34, RZ, P1, !PT ;  /* 0x0000002215198c10 */ /* 0x001fe20008ffe4ff */
[----:B------:R-:W-:Y:S01]  /*5c40*/  FMUL R24, R46, UR19 ;  /* 0x000000132e187c20 */ /* 0x000fe20008400000 */
[----:B------:R-:W-:Y:S02]  /*5c50*/  @!P0 LEA R6, P1, R8, UR22, 0x1 ;  /* 0x0000001608068c11 */ /* 0x000fe4000f8208ff */
[----:B------:R-:W-:-:S02]  /*5c60*/  @!P0 PRMT R67, R15, 0x7604, R10 ;  /* 0x000076040f438816 */ /* 0x000fc4000000000a */
[----:B------:R-:W-:Y:S01]  /*5c70*/  @!P0 LEA.HI.X R7, R8, UR9, R25, 0x1, P1 ;  /* 0x0000000908078c11 */ /* 0x000fe200088f0c19 */
[----:B------:R-:W-:Y:S01]  /*5c80*/  FMUL R25, R43, UR19 ;  /* 0x000000132b197c20 */ /* 0x000fe20008400000 */
[----:B------:R-:W-:Y:S02]  /*5c90*/  @!P0 IADD3 R9, P1, PT, R20, UR35, RZ ;  /* 0x0000002314098c10 */ /* 0x000fe4000ff3e0ff */
[----:B------:R-:W-:Y:S01]  /*5ca0*/  F2FP.SATFINITE.E5M2.F32.PACK_AB_MERGE_C R24, RZ, R24, RZ ;  /* 0x00000018ff18723e */ /* 0x000fe200048060ff */
[----:B------:R0:W-:Y:S01]  /*5cb0*/  @!P0 STG.E.U16 desc[UR24][R6.64], R67 ;  /* 0x0000004306008986 */ /* 0x0001e2000c101518 */
[----:B------:R-:W-:Y:S02]  /*5cc0*/  @!P0 IADD3.X R74, PT, PT, R21, UR36, RZ, P1, !PT ;  /* 0x00000024154a8c10 */ /* 0x000fe40008ffe4ff */
[----:B------:R-:W-:Y:S02]  /*5cd0*/  F2FP.SATFINITE.E5M2.F32.PACK_AB_MERGE_C R25, RZ, R25, RZ ;  /* 0x00000019ff19723e */ /* 0x000fe400048060ff */
        /* <DEDUP_REMOVED lines=9> */
[----:B------:R-:W-:-:S02]  /*5d70*/  F2FP.SATFINITE.E5M2.F32.PACK_AB_MERGE_C R44, RZ, R7, RZ ;  /* 0x00000007ff2c723e */ /* 0x000fc400048060ff */
[----:B------:R-:W-:Y:S02]  /*5d80*/  F2FP.SATFINITE.E5M2.F32.PACK_AB_MERGE_C R55, RZ, R55, RZ ;  /* 0x00000037ff37723e */ /* 0x000fe400048060ff */
[----:B------:R-:W-:Y:S01]  /*5d90*/  F2FP.SATFINITE.E5M2.F32.PACK_AB_MERGE_C R58, RZ, R6, RZ ;  /* 0x00000006ff3a723e */ /* 0x000fe200048060ff */
        /* <DEDUP_REMOVED lines=9> */
.L_x_8695:
[----:B------:R-:W-:Y:S05]  /*5e30*/  BSYNC.RECONVERGENT B0 ;  /* 0x0000000000007941 */ /* 0x000fea0003800200 */
.L_x_8694:
[----:B------:R-:W-:Y:S01]  /*5e40*/  @!P0 LEA R6, P1, R20, UR12, 0x1 ;  /* 0x0000000c14068c11 */ /* 0x000fe2000f8208ff */
[----:B01----:R-:W-:Y:S01]  /*5e50*/  FMUL R9, R26, UR19 ;  /* 0x000000131a097c20 */ /* 0x003fe20008400000 */
[----:B------:R-:W-:Y:S01]  /*5e60*/  F2FP.SATFINITE.E5M2.F32.PACK_AB_MERGE_C R59, RZ, R59, RZ ;  /* 0x0000003bff3b723e */ /* 0x000fe200048060ff */
        /* <DEDUP_REMOVED lines=9> */
[----:B------:R-:W-:Y:S01]  /*5f00*/  F2FP.SATFINITE.E5M2.F32.PACK_AB_MERGE_C R53, RZ, R9, RZ ;  /* 0x00000009ff35723e */ /* 0x000fe200048060ff */
[----:B------:R-:W-:Y:S01]  /*5f10*/  BSSY.RECONVERGENT B0, `(.L_x_8696) ;  /* 0x0000023000007945 */ /* 0x000fe20003800200 */
[----:B------:R-:W-:Y:S01]  /*5f20*/  F2FP.SATFINITE.E5M2.F32.PACK_AB_MERGE_C R40, RZ, R8, RZ ;  /* 0x00000008ff28723e */ /* 0x000fe200048060ff */
        /* <DEDUP_REMOVED lines=10> */
[----:B------:R-:W-:Y:S02]  /*5fd0*/  F2FP.SATFINITE.E5M2.F32.PACK_AB_MERGE_C R16, RZ, R7, RZ ;  /* 0x00000007ff10723e */ /* 0x000fe400048060ff */
[----:B------:R-:W-:Y:S01]  /*5fe0*/  F2FP.SATFINITE.E5M2.F32.PACK_AB_MERGE_C R37, RZ, R6, RZ ;  /* 0x00000006ff25723e */ /* 0x000fe200048060ff */
[----:B------:R0:W-:Y:S01]  /*5ff0*/  @!P0 STG.E.U16 desc[UR24][R8.64], R71 ;  /* 0x0000004708008986 */ /* 0x0001e2000c101518 */
[----:B------:R-:W-:Y:S02]  /*6000*/  @!P0 IADD3.X R7, PT, PT, R21, UR36, RZ, P1, !PT ;  /* 0x0000002415078c10 */ /* 0x000fe40008ffe4ff */
[----:B------:R-:W-:-:S04]  /*6010*/  @!P0 LEA R6, P1, R46, UR12, 0x1 ;  /* 0x0000000c2e068c11 */ /* 0x000fc8000f8208ff */
[----:B------:R-:W-:Y:S01]  /*6020*/  @!P0 LEA.HI.X R7, R46, UR13, R7, 0x1, P1 ;  /* 0x0000000d2e078c11 */ /* 0x000fe200088f0c07 */
[----:B------:R-:W-:Y:S01]  /*6030*/  FMUL R46, R39, UR19 ;  /* 0x00000013272e7c20 */ /* 0x000fe20008400000 */
[----:B0-----:R-:W-:Y:S01]  /*6040*/  @!P0 PRMT R9, R16, 0x7604, R37 ;  /* 0x0000760410098816 */ /* 0x001fe20000000025 */
[----:B------:R-:W-:-:S03]  /*6050*/  FMUL R8, R36, UR19 ;  /* 0x0000001324087c20 */ /* 0x000fc60008400000 */
[----:B------:R-:W-:Y:S01]  /*6060*/  F2FP.SATFINITE.E5M2.F32.PACK_AB_MERGE_C R46, RZ, R46, RZ ;  /* 0x0000002eff2e723e */ /* 0x000fe200048060ff */
[----:B------:R0:W-:Y:S01]  /*6070*/  @!P0 STG.E.U16 desc[UR24][R6.64], R9 ;  /* 0x0000000906008986 */ /* 0x0001e2000c101518 */
[----:B------:R-:W-:Y:S01]  /*6080*/  F2FP.SATFINITE.E5M2.F32.PACK_AB_MERGE_C R49, RZ, R8, RZ ;  /* 0x00000008ff31723e */ /* 0x000fe200048060ff */
        /* <DEDUP_REMOVED lines=11> */
.L_x_8697:
[----:B------:R-:W-:Y:S05]  /*6140*/  BSYNC.RECONVERGENT B0 ;  /* 0x0000000000007941 */ /* 0x000fea0003800200 */
.L_x_8696:
        /* <DEDUP_REMOVED lines=94> */
.L_x_8699:
[----:B------:R-:W-:Y:S05]  /*6730*/  BSYNC.RECONVERGENT B0 ;  /* 0x0000000000007941 */ /* 0x000fea0003800200 */
.L_x_8698:
        /* <DEDUP_REMOVED lines=28> */
.L_x_8701:
[----:B------:R-:W-:Y:S05]  /*6900*/  BSYNC.RECONVERGENT B0 ;  /* 0x0000000000007941 */ /* 0x000fea0003800200 */
.L_x_8700:
        /* <DEDUP_REMOVED lines=26> */
.L_x_8703:
[----:B------:R-:W-:Y:S05]  /*6ab0*/  BSYNC.RECONVERGENT B0 ;  /* 0x0000000000007941 */ /* 0x000fea0003800200 */
.L_x_8702:
        /* <DEDUP_REMOVED lines=438> */
[----:B------:R-:W-:Y:S01]  /*8620*/  F2FP.SATFINITE.E5M2.F32.PACK_AB_MERGE_C R63, RZ, R63, RZ ;  /* 0x0000003fff3f723e */ /* 0x000fe200048060ff */
[C---:B------:R-:W-:Y:S01]  /*8630*/  FMUL R67, |R54|.reuse, 2.8853900432586669922 ;  /* 0x4038aa3b36437820 */ /* 0x040fe20000400200 */
[C---:B------:R-:W-:Y:S01]  /*8640*/  FMUL R45, R54.reuse, R54 ;  /* 0x00000036362d7220 */ /* 0x040fe20000400000 */
[----:B------:R-:W-:Y:S01]  /*8650*/  FSETP.GE.AND P2, PT, |R54|, 0.60000002384185791016, PT ;  /* 0x3f19999a3600780b */ /* 0x000fe20003f46200 */
[----:B------:R-:W-:Y:S01]  /*8660*/  FMUL R55, R55, R68 ;  /* 0x0000004437377220 */ /* 0x000fe20000400000 */
[C---:B------:R-:W-:Y:S01]  /*8670*/  @!P0 LEA R24, P1, R18.reuse, UR22, 0x1 ;  /* 0x0000001612188c11 */ /* 0x040fe2000f8208ff */
[C---:B------:R-:W-:Y:S01]  /*8680*/  FFMA R36, R45.reuse, R13, -0.052303962409496307373 ;  /* 0xbd563cae2d247423 */ /* 0x040fe2000000000d */
[----:B------:R-:W0:Y:S01]  /*8690*/  MUFU.EX2 R67, R67 ;  /* 0x0000004300437308 */ /* 0x000e220000000800 */
[----:B------:R-:W-:Y:S02]  /*86a0*/  F2FP.SATFINITE.E5M2.F32.PACK_AB_MERGE_C R30, RZ, R30, RZ ;  /* 0x0000001eff1e723e */ /* 0x000fe400048060ff */
        /* <DEDUP_REMOVED lines=10> */
[----:B------:R-:W-:Y:S01]  /*8750*/  F2FP.SATFINITE.E5M2.F32.PACK_AB_MERGE_C R36, RZ, R36, RZ ;  /* 0x00000024ff24723e */ /* 0x000fe200048060ff */
        /* <DEDUP_REMOVED lines=10> */
[----:B------:R-:W-:-:S04]  /*8800*/  F2FP.SATFINITE.E5M2.F32.PACK_AB_MERGE_C R45, RZ, R45, RZ ;  /* 0x0000002dff2d723e */ /* 0x000fc800048060ff */
[----:B------:R-:W-:Y:S02]  /*8810*/  LEA R25, R45, R54, 0x8 ;  /* 0x000000362d197211 */ /* 0x000fe400078e40ff */
[----:B------:R-:W-:Y:S02]  /*8820*/  F2FP.SATFINITE.E5M2.F32.PACK_AB_MERGE_C R54, RZ, R55, RZ ;  /* 0x00000037ff36723e */ /* 0x000fe400048060ff */
[----:B------:R-:W-:Y:S02]  /*8830*/  LOP3.LUT R68, R25, 0xffff, RZ, 0xc0, !PT ;  /* 0x0000ffff19447812 */ /* 0x000fe400078ec0ff */
[----:B------:R-:W-:Y:S02]  /*8840*/  SHF.L.U32 R55, R54, 0x10, RZ ;  /* 0x0000001036377819 */ /* 0x000fe400000006ff */
[----:B------:R-:W-:Y:S01]  /*8850*/  F2FP.SATFINITE.E5M2.F32.PACK_AB_MERGE_C R25, RZ, R60, RZ ;  /* 0x0000003cff19723e */ /* 0x000fe200048060ff */
        /* <DEDUP_REMOVED lines=8> */
[----:B------:R-:W-:Y:S02]  /*88e0*/  F2FP.SATFINITE.E5M2.F32.PACK_AB_MERGE_C R60, RZ, R60, RZ ;  /* 0x0000003cff3c723e */ /* 0x000fe400048060ff */
[----:B------:R-:W-:-:S02]  /*88f0*/  F2FP.SATFINITE.E5M2.F32.PACK_AB_MERGE_C R7, RZ, R7, RZ ;  /* 0x00000007ff07723e */ /* 0x000fc400048060ff */
[----:B------:R-:W-:Y:S01]  /*8900*/  LOP3.LUT R34, R68, R55, RZ, 0xfc, !PT ;  /* 0x0000003744227212 */ /* 0x000fe200078efcff */
[----:B------:R-:W-:Y:S01]  /*8910*/  FMUL R55, R53, UR19 ;  /* 0x0000001335377c20 */ /* 0x000fe20008400000 */
[----:B------:R-:W-:-:S04]  /*8920*/  LEA R63, R60, R63, 0x8 ;  /* 0x0000003f3c3f7211 */ /* 0x000fc800078e40ff */
[----:B------:R-:W-:Y:S02]  /*8930*/  F2FP.SATFINITE.E5M2.F32.PACK_AB_MERGE_C R55, RZ, R55, RZ ;  /* 0x00000037ff37723e */ /* 0x000fe400048060ff */
        /* <DEDUP_REMOVED lines=250> */
[----:B------:R-:W-:-:S03]  /*98e0*/  F2FP.SATFINITE.E5M2.F32.PACK_AB_MERGE_C R70, RZ, R70, RZ ;  /* 0x00000046ff46723e */ /* 0x000fc600048060ff */
        /* <DEDUP_REMOVED lines=25> */
[----:B------:R-:W-:Y:S01]  /*9a80*/  F2FP.SATFINITE.E5M2.F32.PACK_AB_MERGE_C R43, RZ, R62, RZ ;  /* 0x0000003eff2b723e */ /* 0x000fe200048060ff */
[----:B------:R-:W-:Y:S01]  /*9a90*/  FMUL R49, R73, R65 ;  /* 0x0000004149317220 */ /* 0x000fe20000400000 */
[----:B------:R-:W-:Y:S01]  /*9aa0*/  F2FP.SATFINITE.E5M2.F32.PACK_AB_MERGE_C R46, RZ, R46, RZ ;  /* 0x0000002eff2e723e */ /* 0x000fe200048060ff */
        /* <DEDUP_REMOVED lines=12> */
[----:B------:R-:W-:Y:S01]  /*9b70*/  F2FP.SATFINITE.E5M2.F32.PACK_AB_MERGE_C R47, RZ, R57, RZ ;  /* 0x00000039ff2f723e */ /* 0x000fe200048060ff */
        /* <DEDUP_REMOVED lines=13> */
[----:B------:R-:W-:Y:S02]  /*9c50*/  F2FP.SATFINITE.E5M2.F32.PACK_AB_MERGE_C R47, RZ, R64, RZ ;  /* 0x00000040ff2f723e */ /* 0x000fe400048060ff */
[----:B------:R-:W-:Y:S02]  /*9c60*/  F2FP.SATFINITE.E5M2.F32.PACK_AB_MERGE_C R62, RZ, R62, RZ ;  /* 0x0000003eff3e723e */ /* 0x000fe400048060ff */
[----:B------:R-:W-:Y:S02]  /*9c70*/  @!P0 PRMT R73, R60, 0x7604, R47 ;  /* 0x000076043c498816 */ /* 0x000fe4000000002f */
[----:B------:R-:W-:Y:S02]  /*9c80*/  LEA R42, R47, R42, 0x8 ;  /* 0x0000002a2f2a7211 */ /* 0x000fe400078e40ff */
[----:B------:R-:W-:Y:S01]  /*9c90*/  F2FP.SATFINITE.E5M2.F32.PACK_AB_MERGE_C R30, RZ, R30, RZ ;  /* 0x0000001eff1e723e */ /* 0x000fe200048060ff */
        /* <DEDUP_REMOVED lines=82> */
.L_x_8705:
[----:B------:R-:W-:Y:S05]  /*a1c0*/  BSYNC.RECONVERGENT B0 ;  /* 0x0000000000007941 */ /* 0x000fea0003800200 */
.L_x_8704:
[----:B------:R1:W-:Y:S01]  /*a1d0*/  @!P0 STG.E.U16 desc[UR24][R54.64], R65 ;  /* 0x0000004136008986 */ /* 0x0003e2000c101518 */
[----:B0-----:R-:W-:Y:S01]  /*a1e0*/  FMUL R43, R44, UR19 ;  /* 0x000000132c2b7c20 */ /* 0x001fe20008400000 */
[----:B------:R-:W-:Y:S01]  /*a1f0*/  F2FP.SATFINITE.E5M2.F32.PACK_AB_MERGE_C R42, RZ, R64, RZ ;  /* 0x00000040ff2a723e */ /* 0x000fe200048060ff */
[----:B------:R-:W-:Y:S01]  /*a200*/  BSSY.RECONVERGENT B0, `(.L_x_8706) ;  /* 0x0000010000007945 */ /* 0x000fe20003800200 */
[----:B------:R1:W-:Y:S01]  /*a210*/  @!P0 STG.E.U16 desc[UR24][R46.64], R45 ;  /* 0x0000002d2e008986 */ /* 0x0003e2000c101518 */
[----:B------:R-:W-:Y:S01]  /*a220*/  FMUL R7, R11, UR19 ;  /* 0x000000130b077c20 */ /* 0x000fe20008400000 */
[----:B------:R-:W-:Y:S01]  /*a230*/  LOP3.LUT R58, R42, 0xff, RZ, 0xc0, !PT ;  /* 0x000000ff2a3a7812 */ /* 0x000fe200078ec0ff */
[----:B------:R-:W-:Y:S01]  /*a240*/  FMUL R59, R49, UR19 ;  /* 0x00000013313b7c20 */ /* 0x000fe20008400000 */
[----:B------:R1:W-:Y:S01]  /*a250*/  @!P0 STG.E.U16 desc[UR24][R36.64], R57 ;  /* 0x0000003924008986 */ /* 0x0003e2000c101518 */
[----:B------:R-:W-:Y:S01]  /*a260*/  F2FP.SATFINITE.E5M2.F32.PACK_AB_MERGE_C R43, RZ, R43, RZ ;  /* 0x0000002bff2b723e */ /* 0x000fe200048060ff */
        /* <DEDUP_REMOVED lines=9> */
.L_x_8707:
[----:B------:R-:W-:Y:S05]  /*a300*/  BSYNC.RECONVERGENT B0 ;  /* 0x0000000000007941 */ /* 0x000fea0003800200 */
.L_x_8706:
[----:B------:R-:W-:Y:S01]  /*a310*/  LEA R58, R43, R58, 0x8 ;  /* 0x0000003a2b3a7211 */ /* 0x000fe200078e40ff */
[----:B01----:R-:W-:Y:S01]  /*a320*/  IMAD.U32 R37, R21, 0x10000, RZ ;  /* 0x0001000015257824 */ /* 0x003fe200078e00ff */
[----:B------:R-:W-:Y:S01]  /*a330*/  F2FP.SATFINITE.E5M2.F32.PACK_AB_MERGE_C R30, RZ, R7, RZ ;  /* 0x00000007ff1e723e */ /* 0x000fe200048060ff */
        /* <DEDUP_REMOVED lines=14> */
[----:B------:R-:W-:Y:S01]  /*a420*/  F2FP.SATFINITE.E5M2.F32.PACK_AB_MERGE_C R36, RZ, R59, RZ ;  /* 0x0000003bff24723e */ /* 0x000fe200048060ff */
        /* <DEDUP_REMOVED lines=41> */
[----:B------:R-:W-:Y:S01]  /*a6c0*/  F2FP.SATFINITE.E5M2.F32.PACK_AB_MERGE_C R47, RZ, R47, RZ ;  /* 0x0000002fff2f723e */ /* 0x000fe200048060ff */
[----:B------:R-:W-:Y:S01]  /*a6d0*/  MUFU.EX2 R59, R59 ;  /* 0x0000003b003b7308 */ /* 0x000fe20000000800 */
[----:B-1----:R-:W-:Y:S01]  /*a6e0*/  FADD R73, R7, 1 ;  /* 0x3f80000007497421 */ /* 0x002fe20000000000 */
[----:B------:R-:W-:Y:S01]  /*a6f0*/  IADD3.X R7, PT, PT, R21, UR5, RZ, P1, !PT ;  /* 0x0000000515077c10 */ /* 0x000fe20008ffe4ff */
[----:B------:R-:W-:Y:S01]  /*a700*/  FMUL R56, |R23|, 2.8853900432586669922 ;  /* 0x4038aa3b17387820 */ /* 0x000fe20000400200 */
[----:B------:R-:W-:Y:S01]  /*a710*/  FSETP.GE.AND P1, PT, |R54|, 9.010913848876953125, PT ;  /* 0x41102cb43600780b */ /* 0x000fe20003f26200 */
[----:B------:R-:W-:Y:S01]  /*a720*/  FFMA R75, R46, R75, 0.79788458347320556641 ;  /* 0x3f4c422a2e4b7423 */ /* 0x000fe2000000004b */
[----:B------:R-:W-:Y:S01]  /*a730*/  F2FP.SATFINITE.E5M2.F32.PACK_AB_MERGE_C R58, RZ, R58, RZ ;  /* 0x0000003aff3a723e */ /* 0x000fe200048060ff */
        /* <DEDUP_REMOVED lines=55> */
[----:B------:R-:W-:-:S02]  /*aab0*/  F2FP.SATFINITE.E5M2.F32.PACK_AB_MERGE_C R58, RZ, R64, RZ ;  /* 0x00000040ff3a723e */ /* 0x000fc400048060ff */
[----:B------:R-:W-:Y:S02]  /*aac0*/  FSETP.GE.AND P3, PT, |R56|, 9.010913848876953125, PT ;  /* 0x41102cb43800780b */ /* 0x000fe40003f66200 */
[----:B------:R-:W2:Y:S01]  /*aad0*/  MUFU.RCP R59, R59 ;  /* 0x0000003b003b7308 */ /* 0x000ea20000001000 */
[----:B------:R-:W-:Y:S02]  /*aae0*/  LEA R64, R58, R57, 0x8 ;  /* 0x000000393a407211 */ /* 0x000fe400078e40ff */
[----:B-1----:R-:W-:Y:S02]  /*aaf0*/  FSEL R62, R19, 1, !P1 ;  /* 0x3f800000133e7808 */ /* 0x002fe40004800000 */
[----:B------:R-:W-:Y:S02]  /*ab00*/  F2FP.SATFINITE.E5M2.F32.PACK_AB_MERGE_C R57, RZ, R66, RZ ;  /* 0x00000042ff39723e */ /* 0x000fe400048060ff */
        /* <DEDUP_REMOVED lines=75> */
[----:B------:R-:W-:Y:S01]  /*afc0*/  F2FP.SATFINITE.E5M2.F32.PACK_AB_MERGE_C R47, RZ, R4, RZ ;  /* 0x00000004ff2f723e */ /* 0x000fe200048060ff */
[----:B------:R-:W-:Y:S01]  /*afd0*/  FMUL R33, R65, R64 ;  /* 0x0000004041217220 */ /* 0x000fe20000400000 */
[----:B------:R-:W-:Y:S01]  /*afe0*/  F2FP.SATFINITE.E5M2.F32.PACK_AB_MERGE_C R54, RZ, R54, RZ ;  /* 0x00000036ff36723e */ /* 0x000fe200048060ff */
        /* <DEDUP_REMOVED lines=9> */
[----:B------:R-:W-:Y:S01]  /*b080*/  F2FP.SATFINITE.E5M2.F32.PACK_AB_MERGE_C R37, RZ, R59, RZ ;  /* 0x0000003bff25723e */ /* 0x000fe200048060ff */
        /* <DEDUP_REMOVED lines=27> */
[----:B------:R-:W-:Y:S01]  /*b240*/  F2FP.SATFINITE.E5M2.F32.PACK_AB_MERGE_C R53, RZ, R8, RZ ;  /* 0x00000008ff35723e */ /* 0x000fe200048060ff */
[----:B------:R0:W-:Y:S01]  /*b250*/  STS [R4], R51 ;  /* 0x0000003304007388 */ /* 0x0001e20000000800 */
[C---:B------:R-:W-:Y:S02]  /*b260*/  @!P0 LEA R8, P1, R6.reuse, UR12, 0x1 ;  /* 0x0000000c06088c11 */ /* 0x040fe4000f8208ff */
[----:B------:R-:W-:Y:S02]  /*b270*/  FMNMX3 R33, |R9|, R33, |R16|, !PT ;  /* 0x0000002109217276 */ /* 0x000fe40007800610 */
[----:B------:R-:W-:Y:S02]  /*b280*/  @!P0 LEA.HI.X R9, R6, UR13, R7, 0x1, P1 ;  /* 0x0000000d06098c11 */ /* 0x000fe400088f0c07 */
[----:B------:R-:W-:Y:S02]  /*b290*/  F2FP.SATFINITE.E5M2.F32.PACK_AB_MERGE_C R40, RZ, R40, RZ ;  /* 0x00000028ff28723e */ /* 0x000fe400048060ff */
[----:B0-----:R-:W-:-:S02]  /*b2a0*/  @!P0 PRMT R51, R42, 0x7604, R53 ;  /* 0x000076042a338816 */ /* 0x001fc40000000035 */
[----:B------:R-:W-:Y:S01]  /*b2b0*/  F2FP.SATFINITE.E5M2.F32.PACK_AB_MERGE_C R42, RZ, R14, RZ ;  /* 0x0000000eff2a723e */ /* 0x000fe200048060ff */
        /* <DEDUP_REMOVED lines=9> */
.L_x_8709:
[----:B------:R-:W-:Y:S05]  /*b350*/  BSYNC.RECONVERGENT B0 ;  /* 0x0000000000007941 */ /* 0x000fea0003800200 */
.L_x_8708:
[----:B0-----:R-:W-:Y:S01]  /*b360*/  F2FP.SATFINITE.E5M2.F32.PACK_AB_MERGE_C R17, RZ, R38, RZ ;  /* 0x00000026ff11723e */ /* 0x001fe200048060ff */
[----:B------:R0:W-:Y:S01]  /*b370*/  @!P0 STG.E.U16 desc[UR24][R8.64], R51 ;  /* 0x0000003308008986 */ /* 0x0001e2000c101518 */
[----:B------:R-:W-:Y:S01]  /*b380*/  @!P0 PRMT R43, R43, 0x7604, R42 ;  /* 0x000076042b2b8816 */ /* 0x000fe2000000002a */
[----:B------:R-:W-:Y:S01]  /*b390*/  FMUL R14, R32, UR19 ;  /* 0x00000013200e7c20 */ /* 0x000fe20008400000 */
[----:B------:R-:W-:Y:S01]  /*b3a0*/  @!P0 PRMT R15, R30, 0x7604, R17 ;  /* 0x000076041e0f8816 */ /* 0x000fe20000000011 */
[----:B------:R-:W-:Y:S02]  /*b3b0*/  BSSY.RECONVERGENT B0, `(.L_x_8710) ;  /* 0x000000f000007945 */ /* 0x000fe40003800200 */
[----:B------:R0:W-:Y:S01]  /*b3c0*/  @!P0 STG.E.U16 desc[UR24][R18.64], R43 ;  /* 0x0000002b12008986 */ /* 0x0001e2000c101518 */
[----:B------:R-:W-:-:S03]  /*b3d0*/  F2FP.SATFINITE.E5M2.F32.PACK_AB_MERGE_C R23, RZ, R14, RZ ;  /* 0x0000000eff17723e */ /* 0x000fc600048060ff */
        /* <DEDUP_REMOVED lines=12> */
.L_x_8711:
[----:B------:R-:W-:Y:S05]  /*b4a0*/  BSYNC.RECONVERGENT B0 ;  /* 0x0000000000007941 */ /* 0x000fea0003800200 */
.L_x_8710:
        /* <DEDUP_REMOVED lines=40> */
.L_x_8716:
        /* <DEDUP_REMOVED lines=48> */
.L_x_8715:
[----:B------:R-:W-:Y:S05]  /*ba30*/  BSYNC.RECONVERGENT B1 ;  /* 0x0000000000017941 */ /* 0x000fea0003800200 */
.L_x_8714:
        /* <DEDUP_REMOVED lines=35> */
.L_x_8713:
[----:B------:R-:W-:Y:S05]  /*bc70*/  BSYNC.RECONVERGENT B0 ;  /* 0x0000000000007941 */ /* 0x000fea0003800200 */
.L_x_8712:
        /* <DEDUP_REMOVED lines=28> */
.L_x_8721:
        /* <DEDUP_REMOVED lines=48> */
.L_x_8720:
[----:B------:R-:W-:Y:S05]  /*c140*/  BSYNC.RECONVERGENT B1 ;  /* 0x0000000000017941 */ /* 0x000fea0003800200 */
.L_x_8719:
        /* <DEDUP_REMOVED lines=35> */
.L_x_8718:
[----:B------:R-:W-:Y:S05]  /*c380*/  BSYNC.RECONVERGENT B0 ;  /* 0x0000000000007941 */ /* 0x000fea0003800200 */
.L_x_8717:
        /* <DEDUP_REMOVED lines=30> */
.L_x_8726:
        /* <DEDUP_REMOVED lines=48> */
.L_x_8725:
[----:B------:R-:W-:Y:S05]  /*c870*/  BSYNC.RECONVERGENT B1 ;  /* 0x0000000000017941 */ /* 0x000fea0003800200 */
.L_x_8724:
        /* <DEDUP_REMOVED lines=35> */
.L_x_8723:
[----:B------:R-:W-:Y:S05]  /*cab0*/  BSYNC.RECONVERGENT B0 ;  /* 0x0000000000007941 */ /* 0x000fea0003800200 */
.L_x_8722:
        /* <DEDUP_REMOVED lines=20> */
.L_x_8731:
        /* <DEDUP_REMOVED lines=48> */
.L_x_8730:
[----:B------:R-:W-:Y:S05]  /*cf00*/  BSYNC.RECONVERGENT B1 ;  /* 0x0000000000017941 */ /* 0x000fea0003800200 */
.L_x_8729:
        /* <DEDUP_REMOVED lines=35> */
.L_x_8728:
[----:B------:R-:W-:Y:S05]  /*d140*/  BSYNC.RECONVERGENT B0 ;  /* 0x0000000000007941 */ /* 0x000fea0003800200 */
.L_x_8727:
        /* <DEDUP_REMOVED lines=39> */
.L_x_8740:
[----:B------:R-:W-:Y:S02]  /*d3c0*/  ISETP.NE.AND P0, PT, R0, RZ, PT ;  /* 0x000000ff0000720c */ /* 0x000fe40003f05270 */
[----:B-1----:R-:W-:-:S11]  /*d3d0*/  FMNMX R5, R4, R5, !PT ;  /* 0x0000000504057209 */ /* 0x002fd60007800000 */
[----:B------:R-:W-:Y:S05]  /*d3e0*/  @P0 BRA `(.L_x_8733) ;  /* 0x0000000000080947 */ /* 0x000fea0003800000 */
[----:B------:R-:W1:Y:S02]  /*d3f0*/  LDC.64 R2, c[0x0][0x3a8] ;  /* 0x0000ea00ff027b82 */ /* 0x000e640000000a00 */
[----:B-1----:R1:W-:Y:S02]  /*d400*/  REDG.E.MAX.S32.STRONG.GPU desc[UR24][R2.64], R5 ;  /* 0x000000050200798e */ /* 0x0023e4000d12e318 */
.L_x_8733:
[----:B------:R-:W-:Y:S05]  /*d410*/  BSYNC B0 ;  /* 0x0000000000007941 */ /* 0x000fea0003800000 */
.L_x_8732:
        /* <DEDUP_REMOVED lines=12> */
[----:B-123--:R-:W-:Y:S05]  /*d4e0*/  CALL.REL.NOINC `($__internal_245_$__cuda_sm20_rcp_rn_f32_slowpath) ;  /* 0x0000000400987944 */ /* 0x00efea0003c00000 */
[----:B------:R-:W-:Y:S05]  /*d4f0*/  BRA `(.L_x_8736) ;  /* 0x0000000000147947 */ /* 0x000fea0003800000 */
.L_x_8735:
[----:B01-3--:R-:W0:Y:S01]  /*d500*/  MUFU.RCP R5, UR19 ;  /* 0x0000001300057d08 */ /* 0x00be220008001000 */
[----:B------:R-:W-:-:S04]  /*d510*/  IMAD.U32 R0, RZ, RZ, UR19 ;  /* 0x00000013ff007e24 */ /* 0x000fc8000f8e00ff */
[----:B0-----:R-:W-:-:S04]  /*d520*/  FFMA R0, R5, R0, -1 ;  /* 0xbf80000005007423 */ /* 0x001fc80000000000 */
[----:B------:R-:W-:-:S04]  /*d530*/  FADD.FTZ R0, -R0, -RZ ;  /* 0x800000ff00007221 */ /* 0x000fc80000010100 */
[----:B------:R-:W-:-:S07]  /*d540*/  FFMA R5, R5, R0, R5 ;  /* 0x0000000005057223 */ /* 0x000fce0000000005 */
.L_x_8736:
[----:B------:R-:W0:Y:S02]  /*d550*/  LDC.64 R2, c[0x0][0x3b0] ;  /* 0x0000ec00ff027b82 */ /* 0x000e240000000a00 */
[----:B0-----:R-:W-:Y:S01]  /*d560*/  STG.E desc[UR24][R2.64], R5 ;  /* 0x0000000502007986 */ /* 0x001fe2000c101918 */
[----:B------:R-:W-:Y:S05]  /*d570*/  EXIT ;  /* 0x000000000000794d */ /* 0x000fea0003800000 */
.L_x_8734:
[----:B------:R-:W-:Y:S01]  /*d580*/  HFMA2 R7, -RZ, RZ, 0, 2.384185791015625e-07 ;  /* 0x00000004ff077431 */ /* 0x000fe200000001ff */
[----:B------:R-:W-:Y:S02]  /*d590*/  MOV R9, 0x1f ;  /* 0x0000001f00097802 */ /* 0x000fe40000000f00 */
[----:B------:R-:W-:-:S07]  /*d5a0*/  MOV R6, 0xffffffff ;  /* 0xffffffff00067802 */ /* 0x000fce0000000f00 */
[----:B01----:R-:W-:Y:S05]  /*d5b0*/  WARPSYNC.COLLECTIVE R6, `(.L_x_8737) ;  /* 0x0000000006087348 */ /* 0x003fea0003c00000 */
[----:B-1----:R1:W2:Y:S02]  /*d5c0*/  SHFL.DOWN P0, R5, R2, R7, R9 ;  /* 0x0800000702057389 */ /* 0x0022a40000000009 */
[----:B012---:R-:W-:Y:S05]  /*d5d0*/  ENDCOLLECTIVE ;  /* 0x000000000000791b */ /* 0x007fea0003800000 */
.L_x_8737:
[----:B------:R-:W-:Y:S01]  /*d5e0*/  HFMA2 R7, -RZ, RZ, 0, 1.1920928955078125e-07 ;  /* 0x00000002ff077431 */ /* 0x000fe200000001ff */
[----:B------:R-:W-:-:S04]  /*d5f0*/  MOV R3, R5 ;  /* 0x0000000500037202 */ /* 0x000fc80000000f00 */
[----:B------:R-:W-:-:S05]  /*d600*/  FMNMX R3, R3, R2, !PT ;  /* 0x0000000203037209 */ /* 0x000fca0007800000 */
[----:B------:R-:W-:-:S07]  /*d610*/  IMAD.MOV.U32 R2, RZ, RZ, R3 ;  /* 0x000000ffff027224 */ /* 0x000fce00078e0003 */
[----:B------:R-:W-:Y:S05]  /*d620*/  WARPSYNC.COLLECTIVE R6, `(.L_x_8738) ;  /* 0x0000000006087348 */ /* 0x000fea0003c00000 */
[----:B------:R0:W1:Y:S02]  /*d630*/  SHFL.DOWN P0, R5, R2, R7, R9 ;  /* 0x0800000702057389 */ /* 0x0000640000000009 */
[----:B01----:R-:W-:Y:S05]  /*d640*/  ENDCOLLECTIVE ;  /* 0x000000000000791b */ /* 0x003fea0003800000 */
.L_x_8738:
[----:B------:R-:W-:Y:S01]  /*d650*/  HFMA2 R7, -RZ, RZ, 0, 5.9604644775390625e-08 ;  /* 0x00000001ff077431 */ /* 0x000fe200000001ff */
[----:B------:R-:W-:-:S04]  /*d660*/  MOV R4, R5 ;  /* 0x0000000500047202 */ /* 0x000fc80000000f00 */
[----:B------:R-:W-:-:S04]  /*d670*/  FMNMX R4, R3, R4, !PT ;  /* 0x0000000403047209 */ /* 0x000fc80007800000 */
[----:B------:R-:W-:-:S07]  /*d680*/  MOV R2, R4 ;  /* 0x0000000400027202 */ /* 0x000fce0000000f00 */
[----:B------:R-:W-:Y:S05]  /*d690*/  WARPSYNC.COLLECTIVE R6, `(.L_x_8739) ;  /* 0x0000000006087348 */ /* 0x000fea0003c00000 */
[----:B------:R0:W1:Y:S02]  /*d6a0*/  SHFL.DOWN P0, R5, R2, R7, R9 ;  /* 0x0800000702057389 */ /* 0x0000640000000009 */
[----:B01----:R-:W-:Y:S05]  /*d6b0*/  ENDCOLLECTIVE ;  /* 0x000000000000791b */ /* 0x003fea0003800000 */
.L_x_8739:
[----:B------:R-:W-:Y:S05]  /*d6c0*/  BRA `(.L_x_8740) ;  /* 0xfffffffc003c7947 */ /* 0x000fea000383ffff */
        .weak           $__internal_244_$__cuda_sm20_div_u64
        .type           $__internal_244_$__cuda_sm20_div_u64,@function
        .size           $__internal_244_$__cuda_sm20_div_u64,($__internal_245_$__cuda_sm20_rcp_rn_f32_slowpath - $__internal_244_$__cuda_sm20_div_u64)
$__internal_244_$__cuda_sm20_div_u64:
        /* <DEDUP_REMOVED lines=71> */
[----:B------:R-:W-:Y:S11]  /*db40*/  RET.REL.NODEC R2 `(_ZN18transformer_engine6detail43dgated_act_cast_transpose_kernel_notalignedILi2ELi4Ef13__nv_bfloat1613__nv_fp8_e5m2NS_5EmptyEXadL_ZNS_5dgeluIffEET_T0_RKS4_EEXadL_ZNS_4geluIffEES6_S7_S9_EEEEvPKT2_SD_PT3_SF_PKT1_PSG_SJ_mmm) ;  /* 0xffffff24022c7950 */ /* 0x000ff60003c3ffff */
        .weak           $__internal_245_$__cuda_sm20_rcp_rn_f32_slowpath
        .type           $__internal_245_$__cuda_sm20_rcp_rn_f32_slowpath,@function
        .size           $__internal_245_$__cuda_sm20_rcp_rn_f32_slowpath,(.L_x_29546 - $__internal_245_$__cuda_sm20_rcp_rn_f32_slowpath)
$__internal_245_$__cuda_sm20_rcp_rn_f32_slowpath:
        /* <DEDUP_REMOVED lines=15> */
.L_x_8741:
        /* <DEDUP_REMOVED lines=33> */
.L_x_8743:
[----:B------:R2:W3:Y:S02]  /*de50*/  MUFU.RCP R2, R0 ;  /* 0x0000000000027308 */ /* 0x0004e40000001000 */
.L_x_8742:
[----:B------:R-:W-:Y:S01]  /*de60*/  HFMA2 R3, -RZ, RZ, 0, 0 ;  /* 0x00000000ff037431 */ /* 0x000fe200000001ff */
[----:B-1-3--:R-:W-:Y:S02]  /*de70*/  MOV R5, R2 ;  /* 0x0000000200057202 */ /* 0x00afe40000000f00 */
[----:B------:R-:W-:-:S04]  /*de80*/  MOV R2, R7 ;  /* 0x0000000700027202 */ /* 0x000fc80000000f00 */
[----:B0-2---:R-:W-:Y:S05]  /*de90*/  RET.REL.NODEC R2 `(_ZN18transformer_engine6detail43dgated_act_cast_transpose_kernel_notalignedILi2ELi4Ef13__nv_bfloat1613__nv_fp8_e5m2NS_5EmptyEXadL_ZNS_5dgeluIffEET_T0_RKS4_EEXadL_ZNS_4geluIffEES6_S7_S9_EEEEvPKT2_SD_PT3_SF_PKT1_PSG_SJ_mmm) ;  /* 0xffffff2002587950 */ /* 0x005fea0003c3ffff */
.L_x_8744:
        /* <DEDUP_REMOVED lines=14> */
.L_x_29546:


//--------------------- .text._ZN18transformer_engine6detail32dgated_act_cast_transpose_kernelILi2ELi4Ef13__nv_bfloat1613__nv_fp8_e5m2NS_5EmptyEXadL_ZNS_5dgeluIffEET_T0_RKS4_EEXadL_ZNS_4geluIffEES6_S7_S9_EEEEvPKT2_SD_PT3_SF_PKT1_PSG_SJ_mmm --------------------------
	.section	.text._ZN18transformer_engine6detail32dgated_act_cast_transpose_kernelILi2ELi4Ef13__nv_bfloat1613__nv_fp8_e5m2NS_5EmptyEXadL_ZNS_5dgeluIffEET_T0_RKS4_EEXadL_ZNS_4geluIffEES6_S7_S9_EEEEvPKT2_SD_PT3_SF_PKT1_PSG_SJ_mmm,"ax",@progbits
	.align	128
        .global         _ZN18transformer_engine6detail32dgated_act_cast_transpose_kernelILi2ELi4Ef13__nv_bfloat1613__nv_fp8_e5m2NS_5EmptyEXadL_ZNS_5dgeluIffEET_T0_RKS4_EEXadL_ZNS_4geluIffEES6_S7_S9_EEEEvPKT2_SD_PT3_SF_PKT1_PSG_SJ_mmm
        .type           _ZN18transformer_engine6detail32dgated_act_cast_transpose_kernelILi2ELi4Ef13__nv_bfloat1613__nv_fp8_e5m2NS_5EmptyEXadL_ZNS_5dgeluIffEET_T0_RKS4_EEXadL_ZNS_4geluIffEES6_S7_S9_EEEEvPKT2_SD_PT3_SF_PKT1_PSG_SJ_mmm,@function
        .size           _ZN18transformer_engine6detail32dgated_act_cast_transpose_kernelILi2ELi4Ef13__nv_bfloat1613__nv_fp8_e5m2NS_5EmptyEXadL_ZNS_5dgeluIffEET_T0_RKS4_EEXadL_ZNS_4geluIffEES6_S7_S9_EEEEvPKT2_SD_PT3_SF_PKT1_PSG_SJ_mmm,(.L_x_29548 - _ZN18transformer_engine6detail32dgated_act_cast_transpose_kernelILi2ELi4Ef13__nv_bfloat1613__nv_fp8_e5m2NS_5EmptyEXadL_ZNS_5dgeluIffEET_T0_RKS4_EEXadL_ZNS_4geluIffEES6_S7_S9_EEEEvPKT2_SD_PT3_SF_PKT1_PSG_SJ_mmm)
        .other          _ZN18transformer_engine6detail32dgated_act_cast_transpose_kernelILi2ELi4Ef13__nv_bfloat1613__nv_fp8_e5m2NS_5EmptyEXadL_ZNS_5dgeluIffEET_T0_RKS4_EEXadL_ZNS_4geluIffEES6_S7_S9_EEEEvPKT2_SD_PT3_SF_PKT1_PSG_SJ_mmm,@"STO_CUDA_ENTRY STV_DEFAULT"
_ZN18transformer_engine6detail32dgated_act_cast_transpose_kernelILi2ELi4Ef13__nv_bfloat1613__nv_fp8_e5m2NS_5EmptyEXadL_ZNS_5dgeluIffEET_T0_RKS4_EEXadL_ZNS_4geluIffEES6_S7_S9_EEEEvPKT2_SD_PT3_SF_PKT1_PSG_SJ_mmm:
.text._ZN18transformer_engine6detail32dgated_act_cast_transpose_kernelILi2ELi4Ef13__nv_bfloat1613__nv_fp8_e5m2NS_5EmptyEXadL_ZNS_5dgeluIffEET_T0_RKS4_EEXadL_ZNS_4geluIffEES6_S7_S9_EEEEvPKT2_SD_PT3_SF_PKT1_PSG_SJ_mmm:
        /* <DEDUP_REMOVED lines=39> */
.L_x_8745:
[----:B------:R-:W-:-:S07]  /*0270*/  MOV R4, 0x290 ;  /* 0x0000029000047802 */ /* 0x000fce0000000f00 */
[----:B------:R-:W-:Y:S05]  /*0280*/  CALL.REL.NOINC `($__internal_246_$__cuda_sm20_div_u64) ;  /* 0x000000a800407944 */ /* 0x000fea0003c00000 */
        /* <DEDUP_REMOVED lines=11> */
.L_x_8746:
        /* <DEDUP_REMOVED lines=511> */
[----:B------:R-:W-:Y:S02]  /*2330*/  F2FP.SATFINITE.E5M2.F32.PACK_AB_MERGE_C R10, RZ, R9, RZ ;  /* 0x00000009ff0a723e */ /* 0x000fe400048060ff */
[----:B------:R-:W-:Y:S01]  /*2340*/  FMNMX3 R9, |R52|, R50, |R51|, !PT ;  /* 0x0000003234097276 */ /* 0x000fe20007800633 */
[----:B------:R-:W-:Y:S01]  /*2350*/  FMUL R51, R51, UR17 ;  /* 0x0000001133337c20 */ /* 0x000fe20008400000 */
[----:B------:R-:W-:Y:S01]  /*2360*/  F2FP.SATFINITE.E5M2.F32.PACK_AB_MERGE_C R49, RZ, R49, RZ ;  /* 0x00000031ff31723e */ /* 0x000fe200048060ff */
[----:B------:R-:W-:Y:S01]  /*2370*/  FMUL R18, R6, UR17 ;  /* 0x0000001106127c20 */ /* 0x000fe20008400000 */
[----:B------:R-:W-:Y:S01]  /*2380*/  PRMT R43, R23, 0x7632, R43 ;  /* 0x00007632172b7816 */ /* 0x000fe2000000002b */
[----:B------:R-:W-:Y:S01]  /*2390*/  FMUL R52, R52, UR17 ;  /* 0x0000001134347c20 */ /* 0x000fe20008400000 */
[----:B------:R-:W-:-:S02]  /*23a0*/  FMNMX3 R9, |R6|, R9, |R19|, !PT ;  /* 0x0000000906097276 */ /* 0x000fc40007800613 */
[----:B------:R-:W-:Y:S02]  /*23b0*/  F2FP.SATFINITE.E5M2.F32.PACK_AB_MERGE_C R51, RZ, R51, RZ ;  /* 0x00000033ff33723e */ /* 0x000fe400048060ff */
[----:B------:R-:W-:Y:S02]  /*23c0*/  LOP3.LUT R6, R49, 0xff, RZ, 0xc0, !PT ;  /* 0x000000ff31067812 */ /* 0x000fe400078ec0ff */
[----:B------:R-:W-:Y:S02]  /*23d0*/  F2FP.SATFINITE.E5M2.F32.PACK_AB_MERGE_C R18, RZ, R18, RZ ;  /* 0x00000012ff12723e */ /* 0x000fe400048060ff */
[----:B------:R-:W-:Y:S02]  /*23e0*/  PRMT R24, R24, 0x7632, R24 ;  /* 0x0000763218187816 */ /* 0x000fe40000000018 */
[----:B------:R-:W-:Y:S02]  /*23f0*/  SHF.L.U32 R43, R43, 0x10, RZ ;  /* 0x000000102b2b7819 */ /* 0x000fe400000006ff */
[----:B------:R-:W-:-:S02]  /*2400*/  PRMT R53, R49, 0x7604, R10 ;  /* 0x0000760431357816 */ /* 0x000fc4000000000a */
[----:B------:R-:W-:Y:S02]  /*2410*/  LOP3.LUT R23, R10, 0xff, RZ, 0xc0, !PT ;  /* 0x000000ff0a177812 */ /* 0x000fe400078ec0ff */
[----:B------:R-:W-:Y:S02]  /*2420*/  LEA R10, R51, R6, 0x8 ;  /* 0x00000006330a7211 */ /* 0x000fe400078e40ff */
[----:B------:R-:W-:Y:S02]  /*2430*/  F2FP.SATFINITE.E5M2.F32.PACK_AB_MERGE_C R52, RZ, R52, RZ ;  /* 0x00000034ff34723e */ /* 0x000fe400048060ff */
        /* <DEDUP_REMOVED lines=9> */
[----:B------:R-:W-:Y:S01]  /*24d0*/  F2FP.SATFINITE.E5M2.F32.PACK_AB_MERGE_C R6, RZ, R6, RZ ;  /* 0x00000006ff06723e */ /* 0x000fe200048060ff */
        /* <DEDUP_REMOVED lines=9> */
[----:B------:R-:W-:Y:S01]  /*2570*/  F2FP.SATFINITE.E5M2.F32.PACK_AB_MERGE_C R25, RZ, R25, RZ ;  /* 0x00000019ff19723e */ /* 0x000fe200048060ff */
[----:B------:R-:W-:Y:S01]  /*2580*/  USHF.L.U64.HI UR22, UR26, 0x1, UR27 ;  /* 0x000000011a167899 */ /* 0x000fe2000801021b */
[----:B------:R-:W-:-:S02]  /*2590*/  F2FP.SATFINITE.E5M2.F32.PACK_AB_MERGE_C R41, RZ, R41, RZ ;  /* 0x00000029ff29723e */ /* 0x000fc400048060ff */
[----:B------:R-:W-:Y:S02]  /*25a0*/  IADD3 R22, P0, PT, R12, UR23, RZ ;  /* 0x000000170c167c10 */ /* 0x000fe4000ff1e0ff */
[----:B------:R-:W-:Y:S02]  /*25b0*/  F2FP.SATFINITE.E5M2.F32.PACK_AB_MERGE_C R8, RZ, R8, RZ ;  /* 0x00000008ff08723e */ /* 0x000fe400048060ff */
[----:B------:R-:W-:Y:S02]  /*25c0*/  PRMT R55, R25, 0x7604, R6 ;  /* 0x0000760419377816 */ /* 0x000fe40000000006 */
[----:B------:R-:W-:Y:S02]  /*25d0*/  F2FP.SATFINITE.E5M2.F32.PACK_AB_MERGE_C R45, RZ, R45, RZ ;  /* 0x0000002dff2d723e */ /* 0x000fe400048060ff */
        /* <DEDUP_REMOVED lines=8> */
[----:B------:R-:W-:-:S03]  /*2660*/  F2FP.SATFINITE.E5M2.F32.PACK_AB_MERGE_C R46, RZ, R46, RZ ;  /* 0x0000002eff2e723e */ /* 0x000fc600048060ff */
[----:B------:R0:W-:Y:S01]  /*2670*/  STG.E.U16 desc[UR24][R22.64], R51 ;  /* 0x0000003316007986 */ /* 0x0001e2000c101518 */
[----:B------:R-:W-:Y:S01]  /*2680*/  FFMA R6, R39, R6, 0.79788458347320556641 ;  /* 0x3f4c422a27067423 */ /* 0x000fe20000000006 */
[----:B------:R-:W-:Y:S01]  /*2690*/  PRMT R45, R46, 0x7604, R45 ;  /* 0x000076042e2d7816 */ /* 0x000fe2000000002d */
[----:B------:R-:W-:Y:S01]  /*26a0*/  FMUL R19, R19, UR17 ;  /* 0x0000001113137c20 */ /* 0x000fe20008400000 */
[----:B0-----:R-:W-:-:S04]  /*26b0*/  LOP3.LUT R51, R8, 0xff, RZ, 0xc0, !PT ;  /* 0x000000ff08337812 */ /* 0x001fc800078ec0ff */
[----:B------:R-:W-:Y:S01]  /*26c0*/  LEA R8, R46, R51, 0x8 ;  /* 0x000000332e087211 */ /* 0x000fe200078e40ff */
[----:B------:R-:W-:Y:S01]  /*26d0*/  FMUL R46, R39, R6 ;  /* 0x00000006272e7220 */ /* 0x000fe20000400000 */
[----:B------:R-:W-:-:S03]  /*26e0*/  F2FP.SATFINITE.E5M2.F32.PACK_AB_MERGE_C R19, RZ, R19, RZ ;  /* 0x00000013ff13723e */ /* 0x000fc600048060ff */
        /* <DEDUP_REMOVED lines=127> */
[----:B------:R-:W-:Y:S01]  /*2ee0*/  F2FP.SATFINITE.E5M2.F32.PACK_AB_MERGE_C R25, RZ, R6, RZ ;  /* 0x00000006ff19723e */ /* 0x000fe200048060ff */
[----:B------:R-:W-:Y:S01]  /*2ef0*/  FFMA R6, R11, R2, -0.052303962409496307373 ;  /* 0xbd563cae0b067423 */ /* 0x000fe20000000002 */
[----:B------:R-:W-:Y:S01]  /*2f00*/  FMUL R38, R38, UR17 ;  /* 0x0000001126267c20 */ /* 0x000fe20008400000 */
[----:B0-----:R-:W-:Y:S01]  /*2f10*/  FADD R40, R40, 1 ;  /* 0x3f80000028287421 */ /* 0x001fe20000000000 */
[----:B------:R-:W-:Y:S01]  /*2f20*/  FMUL R42, R33, 0.79788458347320556641 ;  /* 0x3f4c422a212a7820 */ /* 0x000fe20000400000 */
[----:B------:R-:W-:Y:S01]  /*2f30*/  FFMA R6, R11, R6, 0.1331529766321182251 ;  /* 0x3e0859410b067423 */ /* 0x000fe20000000006 */
[----:B------:R-:W-:Y:S01]  /*2f40*/  F2FP.SATFINITE.E5M2.F32.PACK_AB_MERGE_C R44, RZ, R44, RZ ;  /* 0x0000002cff2c723e */ /* 0x000fe200048060ff */
[----:B------:R-:W-:Y:S01]  /*2f50*/  FMUL R52, R33, 0.035677410662174224854 ;  /* 0x3d12227a21347820 */ /* 0x000fe20000400000 */
[----:B------:R-:W-:Y:S01]  /*2f60*/  F2FP.SATFINITE.E5M2.F32.PACK_AB_MERGE_C R39, RZ, R39, RZ ;  /* 0x00000027ff27723e */ /* 0x000fe200048060ff */
[----:B------:R-:W0:Y:S01]  /*2f70*/  MUFU.RCP R45, R40 ;  /* 0x00000028002d7308 */ /* 0x000e220000001000 */
[----:B------:R-:W-:Y:S01]  /*2f80*/  F2FP.SATFINITE.E5M2.F32.PACK_AB_MERGE_C R38, RZ, R38, RZ ;  /* 0x00000026ff26723e */ /* 0x000fe200048060ff */
        /* <DEDUP_REMOVED lines=461> */
[----:B------:R-:W-:Y:S01]  /*4c60*/  F2FP.SATFINITE.E5M2.F32.PACK_AB_MERGE_C R37, RZ, R37, RZ ;  /* 0x00000025ff25723e */ /* 0x000fe200048060ff */
[----:B------:R-:W-:Y:S01]  /*4c70*/  FMUL R35, R35, UR17 ;  /* 0x0000001123237c20 */ /* 0x000fe20008400000 */
[----:B------:R-:W-:-:S02]  /*4c80*/  F2FP.SATFINITE.E5M2.F32.PACK_AB_MERGE_C R52, RZ, R52, RZ ;  /* 0x00000034ff34723e */ /* 0x000fc400048060ff */
[----:B------:R-:W-:Y:S01]  /*4c90*/  F2FP.SATFINITE.E5M2.F32.PACK_AB_MERGE_C R38, RZ, R32, RZ ;  /* 0x00000020ff26723e */ /* 0x000fe200048060ff */
[----:B------:R-:W-:Y:S01]  /*4ca0*/  FMUL R32, R25, UR17 ;  /* 0x0000001119207c20 */ /* 0x000fe20008400000 */
[----:B------:R-:W-:Y:S01]  /*4cb0*/  FMUL R43, R42, UR17 ;  /* 0x000000112a2b7c20 */ /* 0x000fe20008400000 */
[----:B------:R-:W-:Y:S02]  /*4cc0*/  LOP3.LUT R36, R37, 0xff, RZ, 0xc0, !PT ;  /* 0x000000ff25247812 */ /* 0x000fe400078ec0ff */
[C---:B------:R-:W-:Y:S01]  /*4cd0*/  PRMT R24, R52.reuse, 0x7604, R37 ;  /* 0x0000760434187816 */ /* 0x040fe20000000025 */
[----:B------:R-:W-:Y:S01]  /*4ce0*/  FMUL R41, R41, UR17 ;  /* 0x0000001129297c20 */ /* 0x000fe20008400000 */
[----:B------:R-:W-:Y:S02]  /*4cf0*/  LOP3.LUT R37, R52, 0xff, RZ, 0xc0, !PT ;  /* 0x000000ff34257812 */ /* 0x000fe400078ec0ff */
[----:B------:R-:W-:Y:S02]  /*4d00*/  F2FP.SATFINITE.E5M2.F32.PACK_AB_MERGE_C R32, RZ, R32, RZ ;  /* 0x00000020ff20723e */ /* 0x000fe400048060ff */
[----:B------:R-:W-:-:S02]  /*4d10*/  F2FP.SATFINITE.E5M2.F32.PACK_AB_MERGE_C R35, RZ, R35, RZ ;  /* 0x00000023ff23723e */ /* 0x000fc400048060ff */
[----:B------:R-:W-:Y:S02]  /*4d20*/  F2FP.SATFINITE.E5M2.F32.PACK_AB_MERGE_C R43, RZ, R43, RZ ;  /* 0x0000002bff2b723e */ /* 0x000fe400048060ff */
[----:B------:R-:W-:Y:S02]  /*4d30*/  LEA R25, R38, R37, 0x8 ;  /* 0x0000002526197211 */ /* 0x000fe400078e40ff */
[----:B------:R-:W-:Y:S02]  /*4d40*/  LOP3.LUT R44, R32, 0xff, RZ, 0xc0, !PT ;  /* 0x000000ff202c7812 */ /* 0x000fe400078ec0ff */
[----:B------:R-:W-:Y:S02]  /*4d50*/  PRMT R37, R35, 0x7604, R32 ;  /* 0x0000760423257816 */ /* 0x000fe40000000020 */
[----:B------:R-:W-:Y:S02]  /*4d60*/  F2FP.SATFINITE.E5M2.F32.PACK_AB_MERGE_C R41, RZ, R41, RZ ;  /* 0x00000029ff29723e */ /* 0x000fe400048060ff */
        /* <DEDUP_REMOVED lines=18> */
[----:B------:R-:W-:Y:S01]  /*4e90*/  F2FP.SATFINITE.E5M2.F32.PACK_AB_MERGE_C R39, RZ, R39, RZ ;  /* 0x00000027ff27723e */ /* 0x000fe200048060ff */
[----:B------:R5:W4:Y:S01]  /*4ea0*/  LDG.E R53, desc[UR24][R32.64] ;  /* 0x0000001820357981 */ /* 0x000b22000c1e1900 */
[----:B------:R-:W-:Y:S02]  /*4eb0*/  F2FP.SATFINITE.E5M2.F32.PACK_AB_MERGE_C R40, RZ, R40, RZ ;  /* 0x00000028ff28723e */ /* 0x000fe400048060ff */
        /* <DEDUP_REMOVED lines=28> */
[----:B------:R-:W-:Y:S02]  /*5080*/  F2FP.SATFINITE.E5M2.F32.PACK_AB_MERGE_C R12, RZ, R47, RZ ;  /* 0x0000002fff0c723e */ /* 0x000fe400048060ff */
[----:B------:R-:W-:Y:S02]  /*5090*/  IADD3.X R35, PT, PT, R33, UR33, RZ, P1, !PT ;  /* 0x0000002121237c10 */ /* 0x000fe40008ffe4ff */
[C---:B------:R-:W-:Y:S02]  /*50a0*/  PRMT R43, R12.reuse, 0x7604, R43 ;  /* 0x000076040c2b7816 */ /* 0x040fe4000000002b */
[----:B------:R-:W-:Y:S01]  /*50b0*/  SHF.L.U32 R12, R12, 0x10, RZ ;  /* 0x000000100c0c7819 */ /* 0x000fe200000006ff */
[----:B------:R0:W5:Y:S01]  /*50c0*/  LDG.E R41, desc[UR24][R34.64] ;  /* 0x0000001822297981 */ /* 0x000162000c1e1900 */
[----:B------:R-:W-:-:S02]  /*50d0*/  IADD3 R38, P1, PT, R34, UR32, RZ ;  /* 0x0000002022267c10 */ /* 0x000fc4000ff3e0ff */
[----:B0-----:R-:W-:Y:S02]  /*50e0*/  LOP3.LUT R34, R12, 0xff0000, RZ, 0xc0, !PT ;  /* 0x00ff00000c227812 */ /* 0x001fe400078ec0ff */
[----:B------:R-:W-:-:S04]  /*50f0*/  F2FP.SATFINITE.E5M2.F32.PACK_AB_MERGE_C R12, RZ, R15, RZ ;  /* 0x0000000fff0c723e */ /* 0x000fc800048060ff */
[----:B------:R-:W-:Y:S02]  /*5100*/  SHF.L.U32 R15, R12, 0x10, RZ ;  /* 0x000000100c0f7819 */ /* 0x000fe400000006ff */
[----:B------:R-:W-:Y:S02]  /*5110*/  IADD3 R30, P0, PT, R26, UR23, RZ ;  /* 0x000000171a1e7c10 */ /* 0x000fe4000ff1e0ff */
[----:B------:R-:W-:Y:S02]  /*5120*/  LOP3.LUT R15, R15, 0xff0000, RZ, 0xc0, !PT ;  /* 0x00ff00000f0f7812 */ /* 0x000fe400078ec0ff */
[----:B------:R-:W-:Y:S02]  /*5130*/  IADD3.X R31, PT, PT, R27, UR22, RZ, P0, !PT ;  /* 0x000000161b1f7c10 */ /* 0x000fe400087fe4ff */
[----:B------:R-:W-:Y:S02]  /*5140*/  LOP3.LUT R25, R34, 0xffff, R25, 0xf8, !PT ;  /* 0x0000ffff22197812 */ /* 0x000fe400078ef819 */
[----:B------:R-:W-:-:S02]  /*5150*/  LOP3.LUT R44, R15, 0xffff, R44, 0xf8, !PT ;  /* 0x0000ffff0f2c7812 */ /* 0x000fc400078ef82c */
[----:B------:R-:W-:Y:S02]  /*5160*/  F2FP.SATFINITE.E5M2.F32.PACK_AB_MERGE_C R15, RZ, R18, RZ ;  /* 0x00000012ff0f723e */ /* 0x000fe400048060ff */
        /* <DEDUP_REMOVED lines=14> */
[----:B------:R-:W-:-:S02]  /*5250*/  F2FP.SATFINITE.E5M2.F32.PACK_AB_MERGE_C R33, RZ, R33, RZ ;  /* 0x00000021ff21723e */ /* 0x000fc400048060ff */
[----:B------:R-:W-:Y:S02]  /*5260*/  F2FP.SATFINITE.E5M2.F32.PACK_AB_MERGE_C R20, RZ, R20, RZ ;  /* 0x00000014ff14723e */ /* 0x000fe400048060ff */
        /* <DEDUP_REMOVED lines=34> */
[----:B------:R-:W-:Y:S02]  /*5490*/  F2FP.SATFINITE.E5M2.F32.PACK_AB_MERGE_C R31, RZ, R31, RZ ;  /* 0x0000001fff1f723e */ /* 0x000fe400048060ff */
[----:B------:R-:W-:Y:S01]  /*54a0*/  F2FP.SATFINITE.E5M2.F32.PACK_AB_MERGE_C R24, RZ, R24, RZ ;  /* 0x00000018ff18723e */ /* 0x000fe200048060ff */
        /* <DEDUP_REMOVED lines=443> */
[----:B------:R-:W-:Y:S01]  /*7060*/  F2FP.SATFINITE.E5M2.F32.PACK_AB_MERGE_C R24, RZ, R24, RZ ;  /* 0x00000018ff18723e */ /* 0x000fe200048060ff */
[----:B------:R-:W-:Y:S01]  /*7070*/  FFMA R20, R20, R5, 0.5 ;  /* 0x3f00000014147423 */ /* 0x000fe20000000005 */
[----:B------:R-:W-:Y:S01]  /*7080*/  FMUL R27, R37, R22 ;  /* 0x00000016251b7220 */ /* 0x000fe20000400000 */
[----:B------:R-:W-:-:S02]  /*7090*/  F2FP.SATFINITE.E5M2.F32.PACK_AB_MERGE_C R35, RZ, R44, RZ ;  /* 0x0000002cff23723e */ /* 0x000fc400048060ff */
[----:B------:R-:W-:Y:S01]  /*70a0*/  LOP3.LUT R43, R43, 0x1f, RZ, 0xc0, !PT ;  /* 0x0000001f2b2b7812 */ /* 0x000fe200078ec0ff */
[----:B------:R-:W-:Y:S01]  /*70b0*/  FMUL R23, R23, R20 ;  /* 0x0000001417177220 */ /* 0x000fe20000400000 */
[----:B------:R-:W-:Y:S01]  /*70c0*/  F2FP.SATFINITE.E5M2.F32.PACK_AB_MERGE_C R45, RZ, R40, RZ ;  /* 0x00000028ff2d723e */ /* 0x000fe200048060ff */
[----:B------:R-:W-:Y:S01]  /*70d0*/  FMUL R44, R27, UR17 ;  /* 0x000000111b2c7c20 */ /* 0x000fe20008400000 */
[----:B------:R-:W-:Y:S02]  /*70e0*/  LOP3.LUT R40, R24, 0xff, RZ, 0xc0, !PT ;  /* 0x000000ff18287812 */ /* 0x000fe400078ec0ff */
[----:B------:R-:W-:Y:S02]  /*70f0*/  F2FP.SATFINITE.E5M2.F32.PACK_AB_MERGE_C R42, RZ, R41, RZ ;  /* 0x00000029ff2a723e */ /* 0x000fe400048060ff */
        /* <DEDUP_REMOVED lines=8> */
[----:B------:R-:W-:Y:S02]  /*7180*/  F2FP.SATFINITE.E5M2.F32.PACK_AB_MERGE_C R44, RZ, R44, RZ ;  /* 0x0000002cff2c723e */ /* 0x000fe400048060ff */
        /* <DEDUP_REMOVED lines=16> */
[----:B------:R-:W-:-:S03]  /*7290*/  F2FP.SATFINITE.E5M2.F32.PACK_AB_MERGE_C R27, RZ, R50, RZ ;  /* 0x00000032ff1b723e */ /* 0x000fc600048060ff */
        /* <DEDUP_REMOVED lines=17> */
[----:B------:R-:W-:Y:S02]  /*73b0*/  F2FP.SATFINITE.E5M2.F32.PACK_AB_MERGE_C R21, RZ, R21, RZ ;  /* 0x00000015ff15723e */ /* 0x000fe400048060ff */
[----:B------:R-:W-:Y:S02]  /*73c0*/  F2FP.SATFINITE.E5M2.F32.PACK_AB_MERGE_C R30, RZ, R30, RZ ;  /* 0x0000001eff1e723e */ /* 0x000fe400048060ff */
[----:B------:R-:W-:Y:S01]  /*73d0*/  F2FP.SATFINITE.E5M2.F32.PACK_AB_MERGE_C R36, RZ, R36, RZ ;  /* 0x00000024ff24723e */ /* 0x000fe200048060ff */
[----:B------:R-:W-:Y:S01]  /*73e0*/  FFMA R34, R34, R5, 0.5 ;  /* 0x3f00000022227423 */ /* 0x000fe20000000005 */
[----:B0-----:R-:W-:Y:S01]  /*73f0*/  PRMT R22, R30, 0x7604, R21 ;  /* 0x000076041e167816 */ /* 0x001fe20000000015 */
[----:B------:R-:W-:Y:S01]  /*7400*/  FMUL R32, R32, UR17 ;  /* 0x0000001120207c20 */ /* 0x000fe20008400000 */
[----:B------:R-:W-:-:S02]  /*7410*/  SHF.L.U32 R17, R36, 0x10, RZ ;  /* 0x0000001024117819 */ /* 0x000fc400000006ff */
[----:B------:R-:W-:Y:S02]  /*7420*/  F2FP.SATFINITE.E5M2.F32.PACK_AB_MERGE_C R33, RZ, R33, RZ ;  /* 0x00000021ff21723e */ /* 0x000fe400048060ff */
[----:B------:R-:W-:Y:S01]  /*7430*/  LOP3.LUT R30, R30, 0xff, RZ, 0xc0, !PT ;  /* 0x000000ff1e1e7812 */ /* 0x000fe200078ec0ff */
[----:B------:R-:W-:Y:S01]  /*7440*/  FMUL R19, R19, R34 ;  /* 0x0000002213137220 */ /* 0x000fe20000400000 */
[----:B------:R-:W-:Y:S01]  /*7450*/  LOP3.LUT R34, R17, 0xff0000, RZ, 0xc0, !PT ;  /* 0x00ff000011227812 */ /* 0x000fe200078ec0ff */
[----:B------:R-:W-:Y:S01]  /*7460*/  USHF.R.U64 UR14, UR26, 0x1, UR27 ;  /* 0x000000011a0e7899 */ /* 0x000fe2000800121b */
[----:B------:R-:W-:Y:S01]  /*7470*/  LEA R17, R33, R30, 0x8 ;  /* 0x0000001e21117211 */ /* 0x000fe200078e40ff */
[----:B------:R-:W-:Y:S01]  /*7480*/  FMUL R31, R31, UR17 ;  /* 0x000000111f1f7c20 */ /* 0x000fe20008400000 */
[----:B------:R-:W-:Y:S02]  /*7490*/  F2FP.SATFINITE.E5M2.F32.PACK_AB_MERGE_C R32, RZ, R32, RZ ;  /* 0x00000020ff20723e */ /* 0x000fe400048060ff */
[----:B------:R-:W-:-:S02]  /*74a0*/  LOP3.LUT R15, R21, 0xff, RZ, 0xc0, !PT ;  /* 0x000000ff150f7812 */ /* 0x000fc400078ec0ff */
[----:B------:R-:W-:Y:S02]  /*74b0*/  MOV R30, UR20 ;  /* 0x00000014001e7c02 */ /* 0x000fe40008000f00 */
[----:B------:R-:W-:Y:S02]  /*74c0*/  LEA R15, R32, R15, 0x8 ;  /* 0x0000000f200f7211 */ /* 0x000fe400078e40ff */
[----:B------:R-:W-:Y:S01]  /*74d0*/  F2FP.SATFINITE.E5M2.F32.PACK_AB_MERGE_C R31, RZ, R31, RZ ;  /* 0x0000001fff1f723e */ /* 0x000fe200048060ff */
        /* <DEDUP_REMOVED lines=30> */
[----:B------:R-:W-:Y:S01]  /*76c0*/  F2FP.SATFINITE.E5M2.F32.PACK_AB_MERGE_C R55, RZ, R55, RZ ;  /* 0x00000037ff37723e */ /* 0x000fe200048060ff */
        /* <DEDUP_REMOVED lines=17> */
[----:B------:R-:W-:Y:S01]  /*77e0*/  F2FP.SATFINITE.E5M2.F32.PACK_AB_MERGE_C R18, RZ, R18, RZ ;  /* 0x00000012ff12723e */ /* 0x000fe200048060ff */
        /* <DEDUP_REMOVED lines=30> */
[----:B------:R-:W-:-:S02]  /*79d0*/  F2FP.SATFINITE.E5M2.F32.PACK_AB_MERGE_C R33, RZ, R33, RZ ;  /* 0x00000021ff21723e */ /* 0x000fc400048060ff */
[----:B0-----:R-:W-:Y:S02]  /*79e0*/  IADD3 R30, P0, PT, R34, UR26, RZ ;  /* 0x0000001a221e7c10 */ /* 0x001fe4000ff1e0ff */
[----:B------:R-:W-:Y:S02]  /*79f0*/  F2FP.SATFINITE.E5M2.F32.PACK_AB_MERGE_C R22, RZ, R22, RZ ;  /* 0x00000016ff16723e */ /* 0x000fe400048060ff */
        /* <DEDUP_REMOVED lines=457> */
[----:B------:R-:W-:Y:S02]  /*9690*/  F2FP.SATFINITE.E5M2.F32.PACK_AB_MERGE_C R31, RZ, R31, RZ ;  /* 0x0000001fff1f723e */ /* 0x000fe400048060ff */
[----:B------:R-:W-:Y:S01]  /*96a0*/  F2FP.SATFINITE.E5M2.F32.PACK_AB_MERGE_C R34, RZ, R34, RZ ;  /* 0x00000022ff22723e */ /* 0x000fe200048060ff */
[----:B------:R-:W-:Y:S01]  /*96b0*/  FMUL R39, R44, R53 ;  /* 0x000000352c277220 */ /* 0x000fe20000400000 */
[----:B------:R-:W-:Y:S02]  /*96c0*/  F2FP.SATFINITE.E5M2.F32.PACK_AB_MERGE_C R45, RZ, R45, RZ ;  /* 0x0000002dff2d723e */ /* 0x000fe400048060ff */
[----:B------:R-:W-:Y:S02]  /*96d0*/  SHF.L.U32 R30, R30, 0x10, RZ ;  /* 0x000000101e1e7819 */ /* 0x000fe400000006ff */
[----:B------:R-:W-:-:S02]  /*96e0*/  F2FP.SATFINITE.E5M2.F32.PACK_AB_MERGE_C R2, RZ, R2, RZ ;  /* 0x00000002ff02723e */ /* 0x000fc400048060ff */
[----:B------:R-:W-:Y:S02]  /*96f0*/  F2FP.SATFINITE.E5M2.F32.PACK_AB_MERGE_C R37, RZ, R37, RZ ;  /* 0x00000025ff25723e */ /* 0x000fe400048060ff */
[----:B------:R-:W-:Y:S02]  /*9700*/  IADD3 R24, P0, PT, R20, UR7, RZ ;  /* 0x0000000714187c10 */ /* 0x000fe4000ff1e0ff */
[----:B------:R-:W-:Y:S02]  /*9710*/  F2FP.SATFINITE.E5M2.F32.PACK_AB_MERGE_C R22, RZ, R22, RZ ;  /* 0x00000016ff16723e */ /* 0x000fe400048060ff */
        /* <DEDUP_REMOVED lines=17> */
[----:B------:R-:W-:Y:S02]  /*9830*/  F2FP.SATFINITE.E5M2.F32.PACK_AB_MERGE_C R50, RZ, R50, RZ ;  /* 0x00000032ff32723e */ /* 0x000fe400048060ff */
[----:B------:R-:W-:Y:S01]  /*9840*/  F2FP.SATFINITE.E5M2.F32.PACK_AB_MERGE_C R37, RZ, R37, RZ ;  /* 0x00000025ff25723e */ /* 0x000fe200048060ff */
[----:B------:R1:W-:Y:S01]  /*9850*/  STG.E.U16 desc[UR24][R26.64], R41 ;  /* 0x000000291a007986 */ /* 0x0003e2000c101518 */
[----:B0-----:R-:W-:Y:S01]  /*9860*/  LOP3.LUT R47, R31, 0xffff, R38, 0xf8, !PT ;  /* 0x0000ffff1f2f7812 */ /* 0x001fe200078ef826 */
[----:B------:R-:W-:Y:S01]  /*9870*/  FMUL R38, R15, UR17 ;  /* 0x000000110f267c20 */ /* 0x000fe20008400000 */
[----:B------:R-:W-:Y:S01]  /*9880*/  IADD3.X R31, PT, PT, R27, UR12, RZ, P0, !PT ;  /* 0x0000000c1b1f7c10 */ /* 0x000fe200087fe4ff */
[----:B------:R-:W0:Y:S01]  /*9890*/  S2UR UR21, SR_CgaCtaId ;  /* 0x00000000001579c3 */ /* 0x000e220000008800 */
[----:B------:R-:W-:-:S02]  /*98a0*/  IADD3 R20, P0, PT, R20, UR26, RZ ;  /* 0x0000001a14147c10 */ /* 0x000fc4000ff1e0ff */
[----:B-1----:R-:W-:Y:S02]  /*98b0*/  PRMT R41, R37, 0x7604, R50 ;  /* 0x0000760425297816 */ /* 0x002fe40000000032 */
[----:B------:R-:W-:Y:S02]  /*98c0*/  F2FP.SATFINITE.E5M2.F32.PACK_AB_MERGE_C R38, RZ, R38, RZ ;  /* 0x00000026ff26723e */ /* 0x000fe400048060ff */
[----:B------:R-:W-:Y:S01]  /*98d0*/  F2FP.SATFINITE.E5M2.F32.PACK_AB_MERGE_C R45, RZ, R45, RZ ;  /* 0x0000002dff2d723e */ /* 0x000fe200048060ff */
[----:B------:R1:W-:Y:S01]  /*98e0*/  STG.E.U16 desc[UR24][R30.64], R41 ;  /* 0x000000291e007986 */ /* 0x0003e2000c101518 */
[----:B------:R-:W-:Y:S01]  /*98f0*/  IADD3.X R21, PT, PT, R21, UR27, RZ, P0, !PT ;  /* 0x0000001b15157c10 */ /* 0x000fe200087fe4ff */
[----:B------:R-:W-:Y:S01]  /*9900*/  FMUL R55, R18, UR17 ;  /* 0x0000001112377c20 */ /* 0x000fe20008400000 */
[----:B------:R-:W-:Y:S01]  /*9910*/  PRMT R57, R45, 0x7604, R38 ;  /* 0x000076042d397816 */ /* 0x000fe20000000026 */
[----:B------:R-:W-:Y:S01]  /*9920*/  FMUL R52, R19, UR17 ;  /* 0x0000001113347c20 */ /* 0x000fe20008400000 */
[----:B------:R-:W-:Y:S01]  /*9930*/  IADD3 R24, P0, PT, R24, UR26, RZ ;  /* 0x0000001a18187c10 */ /* 0x000fe2000ff1e0ff */
[----:B------:R-:W-:Y:S01]  /*9940*/  FMUL R48, R4, UR17 ;  /* 0x0000001104307c20 */ /* 0x000fe20008400000 */
[----:B------:R-:W-:Y:S01]  /*9950*/  F2FP.SATFINITE.E5M2.F32.PACK_AB_MERGE_C R55, RZ, R55, RZ ;  /* 0x00000037ff37723e */ /* 0x000fe200048060ff */
[----:B------:R2:W-:Y:S01]  /*9960*/  STG.E.U16 desc[UR24][R20.64], R57 ;  /* 0x0000003914007986 */ /* 0x0005e2000c101518 */
[----:B------:R-:W-:Y:S01]  /*9970*/  IADD3.X R25, PT, PT, R25, UR27, RZ, P0, !PT ;  /* 0x0000001b19197c10 */ /* 0x000fe200087fe4ff */
[----:B-1----:R-:W-:Y:S01]  /*9980*/  FMUL R41, R23, UR17 ;  /* 0x0000001117297c20 */ /* 0x002fe20008400000 */
[----:B------:R-:W-:-:S02]  /*9990*/  F2FP.SATFINITE.E5M2.F32.PACK_AB_MERGE_C R52, RZ, R52, RZ ;  /* 0x00000034ff34723e */ /* 0x000fc400048060ff */
[----:B------:R-:W-:Y:S02]  /*99a0*/  F2FP.SATFINITE.E5M2.F32.PACK_AB_MERGE_C R48, RZ, R48, RZ ;  /* 0x00000030ff30723e */ /* 0x000fe400048060ff */
[----:B------:R-:W-:Y:S02]  /*99b0*/  F2FP.SATFINITE.E5M2.F32.PACK_AB_MERGE_C R41, RZ, R41, RZ ;  /* 0x00000029ff29723e */ /* 0x000fe400048060ff */
        /* <DEDUP_REMOVED lines=73> */
[----:B------:R-:W-:Y:S02]  /*9e50*/  F2FP.SATFINITE.E5M2.F32.PACK_AB_MERGE_C R55, RZ, R25, RZ ;  /* 0x00000019ff37723e */ /* 0x000fe400048060ff */
[----:B------:R-:W-:Y:S02]  /*9e60*/  F2FP.SATFINITE.E5M2.F32.PACK_AB_MERGE_C R28, RZ, R28, RZ ;  /* 0x0000001cff1c723e */ /* 0x000fe400048060ff */
        /* <DEDUP_REMOVED lines=162> */
.L_x_8755:
[----:B------:R-:W-:Y:S02]  /*a890*/  ISETP.NE.AND P0, PT, R0, RZ, PT ;  /* 0x000000ff0000720c */ /* 0x000fe40003f05270 */
[----:B-1----:R-:W-:-:S11]  /*a8a0*/  FMNMX R5, R4, R5, !PT ;  /* 0x0000000504057209 */ /* 0x002fd60007800000 */
[----:B------:R-:W-:Y:S05]  /*a8b0*/  @P0 BRA `(.L_x_8748) ;  /* 0x0000000000080947 */ /* 0x000fea0003800000 */
[----:B------:R-:W1:Y:S02]  /*a8c0*/  LDC.64 R2, c[0x0][0x3a8] ;  /* 0x0000ea00ff027b82 */ /* 0x000e640000000a00 */
[----:B-1----:R1:W-:Y:S02]  /*a8d0*/  REDG.E.MAX.S32.STRONG.GPU desc[UR24][R2.64], R5 ;  /* 0x000000050200798e */ /* 0x0023e4000d12e318 */
.L_x_8748:
[----:B------:R-:W-:Y:S05]  /*a8e0*/  BSYNC B0 ;  /* 0x0000000000007941 */ /* 0x000fea0003800000 */
.L_x_8747:
        /* <DEDUP_REMOVED lines=11> */
[----:B01----:R-:W-:Y:S05]  /*a9a0*/  CALL.REL.NOINC `($__internal_247_$__cuda_sm20_rcp_rn_f32_slowpath) ;  /* 0x0000000400987944 */ /* 0x003fea0003c00000 */
[----:B------:R-:W-:Y:S05]  /*a9b0*/  BRA `(.L_x_8751) ;  /* 0x0000000000147947 */ /* 0x000fea0003800000 */
.L_x_8750:
[----:B-1----:R-:W1:Y:S01]  /*a9c0*/  MUFU.RCP R5, UR17 ;  /* 0x0000001100057d08 */ /* 0x002e620008001000 */
[----:B------:R-:W-:-:S05]  /*a9d0*/  MOV R0, UR17 ;  /* 0x0000001100007c02 */ /* 0x000fca0008000f00 */
[----:B-1----:R-:W-:-:S04]  /*a9e0*/  FFMA R0, R5, R0, -1 ;  /* 0xbf80000005007423 */ /* 0x002fc80000000000 */
[----:B------:R-:W-:-:S04]  /*a9f0*/  FADD.FTZ R0, -R0, -RZ ;  /* 0x800000ff00007221 */ /* 0x000fc80000010100 */
[----:B------:R-:W-:-:S07]  /*aa00*/  FFMA R5, R5, R0, R5 ;  /* 0x0000000005057223 */ /* 0x000fce0000000005 */
.L_x_8751:
[----:B------:R-:W1:Y:S02]  /*aa10*/  LDC.64 R2, c[0x0][0x3b0] ;  /* 0x0000ec00ff027b82 */ /* 0x000e640000000a00 */
[----:B-1----:R-:W-:Y:S01]  /*aa20*/  STG.E desc[UR24][R2.64], R5 ;  /* 0x0000000502007986 */ /* 0x002fe2000c101918 */
[----:B------:R-:W-:Y:S05]  /*aa30*/  EXIT ;  /* 0x000000000000794d */ /* 0x000fea0003800000 */
.L_x_8749:
[----:B------:R-:W-:Y:S01]  /*aa40*/  HFMA2 R7, -RZ, RZ, 0, 2.384185791015625e-07 ;  /* 0x00000004ff077431 */ /* 0x000fe200000001ff */
[----:B------:R-:W-:Y:S02]  /*aa50*/  MOV R9, 0x1f ;  /* 0x0000001f00097802 */ /* 0x000fe40000000f00 */
[----:B------:R-:W-:-:S07]  /*aa60*/  MOV R6, 0xffffffff ;  /* 0xffffffff00067802 */ /* 0x000fce0000000f00 */
[----:B01----:R-:W-:Y:S05]  /*aa70*/  WARPSYNC.COLLECTIVE R6, `(.L_x_8752) ;  /* 0x0000000006087348 */ /* 0x003fea0003c00000 */
[----:B-1----:R1:W2:Y:S02]  /*aa80*/  SHFL.DOWN P0, R5, R2, R7, R9 ;  /* 0x0800000702057389 */ /* 0x0022a40000000009 */
[----:B012---:R-:W-:Y:S05]  /*aa90*/  ENDCOLLECTIVE ;  /* 0x000000000000791b */ /* 0x007fea0003800000 */
.L_x_8752:
[----:B------:R-:W-:Y:S01]  /*aaa0*/  HFMA2 R7, -RZ, RZ, 0, 1.1920928955078125e-07 ;  /* 0x00000002ff077431 */ /* 0x000fe200000001ff */
[----:B------:R-:W-:-:S04]  /*aab0*/  MOV R3, R5 ;  /* 0x0000000500037202 */ /* 0x000fc80000000f00 */
[----:B------:R-:W-:-:S04]  /*aac0*/  FMNMX R3, R3, R2, !PT ;  /* 0x0000000203037209 */ /* 0x000fc80007800000 */
[----:B------:R-:W-:-:S07]  /*aad0*/  MOV R2, R3 ;  /* 0x0000000300027202 */ /* 0x000fce0000000f00 */
[----:B------:R-:W-:Y:S05]  /*aae0*/  WARPSYNC.COLLECTIVE R6, `(.L_x_8753) ;  /* 0x0000000006087348 */ /* 0x000fea0003c00000 */
[----:B------:R0:W1:Y:S02]  /*aaf0*/  SHFL.DOWN P0, R5, R2, R7, R9 ;  /* 0x0800000702057389 */ /* 0x0000640000000009 */
[----:B01----:R-:W-:Y:S05]  /*ab00*/  ENDCOLLECTIVE ;  /* 0x000000000000791b */ /* 0x003fea0003800000 */
.L_x_8753:
[----:B------:R-:W-:Y:S01]  /*ab10*/  HFMA2 R7, -RZ, RZ, 0, 5.9604644775390625e-08 ;  /* 0x00000001ff077431 */ /* 0x000fe200000001ff */
[----:B------:R-:W-:-:S04]  /*ab20*/  MOV R4, R5 ;  /* 0x0000000500047202 */ /* 0x000fc80000000f00 */
[----:B------:R-:W-:-:S04]  /*ab30*/  FMNMX R4, R3, R4, !PT ;  /* 0x0000000403047209 */ /* 0x000fc80007800000 */
[----:B------:R-:W-:-:S07]  /*ab40*/  MOV R2, R4 ;  /* 0x0000000400027202 */ /* 0x000fce0000000f00 */
[----:B------:R-:W-:Y:S05]  /*ab50*/  WARPSYNC.COLLECTIVE R6, `(.L_x_8754) ;  /* 0x0000000006087348 */ /* 0x000fea0003c00000 */
[----:B------:R0:W1:Y:S02]  /*ab60*/  SHFL.DOWN P0, R5, R2, R7, R9 ;  /* 0x0800000702057389 */ /* 0x0000640000000009 */
[----:B01----:R-:W-:Y:S05]  /*ab70*/  ENDCOLLECTIVE ;  /* 0x000000000000791b */ /* 0x003fea0003800000 */
.L_x_8754:
[----:B------:R-:W-:Y:S05]  /*ab80*/  BRA `(.L_x_8755) ;  /* 0xfffffffc00407947 */ /* 0x000fea000383ffff */
        .weak           $__internal_246_$__cuda_sm20_div_u64
        .type           $__internal_246_$__cuda_sm20_div_u64,@function
        .size           $__internal_246_$__cuda_sm20_div_u64,($__internal_247_$__cuda_sm20_rcp_rn_f32_slowpath - $__internal_246_$__cuda_sm20_div_u64)
$__internal_246_$__cuda_sm20_div_u64:
        /* <DEDUP_REMOVED lines=71> */
[----:B------:R-:W-:Y:S11]  /*b000*/  RET.REL.NODEC R2 `(_ZN18transformer_engine6detail32dgated_act_cast_transpose_kernelILi2ELi4Ef13__nv_bfloat1613__nv_fp8_e5m2NS_5EmptyEXadL_ZNS_5dgeluIffEET_T0_RKS4_EEXadL_ZNS_4geluIffEES6_S7_S9_EEEEvPKT2_SD_PT3_SF_PKT1_PSG_SJ_mmm) ;  /* 0xffffff4c02fc7950 */ /* 0x000ff60003c3ffff */
        .weak           $__internal_247_$__cuda_sm20_rcp_rn_f32_slowpath
        .type           $__internal_247_$__cuda_sm20_rcp_rn_f32_slowpath,@function
        .size           $__internal_247_$__cuda_sm20_rcp_rn_f32_slowpath,(.L_x_29548 - $__internal_247_$__cuda_sm20_rcp_rn_f32_slowpath)
$__internal_247_$__cuda_sm20_rcp_rn_f32_slowpath:
        /* <DEDUP_REMOVED lines=15> */
.L_x_8756:
        /* <DEDUP_REMOVED lines=33> */
.L_x_8758:
[----:B------:R0:W1:Y:S02]  /*b310*/  MUFU.RCP R2, R0 ;  /* 0x0000000000027308 */ /* 0x0000640000001000 */
.L_x_8757:
[----:B------:R-:W-:Y:S01]  /*b320*/  HFMA2 R3, -RZ, RZ, 0, 0 ;  /* 0x00000000ff037431 */ /* 0x000fe200000001ff */
[----:B-1-3--:R-:W-:Y:S02]  /*b330*/  MOV R5, R2 ;  /* 0x0000000200057202 */ /* 0x00afe40000000f00 */
[----:B------:R-:W-:-:S04]  /*b340*/  MOV R2, R7 ;  /* 0x0000000700027202 */ /* 0x000fc80000000f00 */
[----:B0-2---:R-:W-:Y:S05]  /*b350*/  RET.REL.NODEC R2 `(_ZN18transformer_engine6detail32dgated_act_cast_transpose_kernelILi2ELi4Ef13__nv_bfloat1613__nv_fp8_e5m2NS_5EmptyEXadL_ZNS_5dgeluIffEET_T0_RKS4_EEXadL_ZNS_4geluIffEES6_S7_S9_EEEEvPKT2_SD_PT3_SF_PKT1_PSG_SJ_mmm) ;  /* 0xffffff4c02287950 */ /* 0x005fea0003c3ffff */
.L_x_8759:
        /* <DEDUP_REMOVED lines=10> */
.L_x_29548:


//--------------------- .text._ZN18transformer_engine6detail43dgated_act_cast_transpose_kernel_notalignedILi2ELi2Ef13__nv_bfloat16S2_NS_5EmptyEXadL_ZNS_5dgeluIffEET_T0_RKS3_EEXadL_ZNS_4geluIffEES5_S6_S8_EEEEvPKT2_SC_PT3_SE_PKT1_PSF_SI_mmm --------------------------
	.section	.text._ZN18transformer_engine6detail43dgated_act_cast_transpose_kernel_notalignedILi2ELi2Ef13__nv_bfloat16S2_NS_5EmptyEXadL_ZNS_5dgeluIffEET_T0_RKS3_EEXadL_ZNS_4geluIffEES5_S6_S8_EEEEvPKT2_SC_PT3_SE_PKT1_PSF_SI_mmm,"ax",@progbits
	.align	128
        .global         _ZN18transformer_engine6detail43dgated_act_cast_transpose_kernel_notalignedILi2ELi2Ef13__nv_bfloat16S2_NS_5EmptyEXadL_ZNS_5dgeluIffEET_T0_RKS3_EEXadL_ZNS_4geluIffEES5_S6_S8_EEEEvPKT2_SC_PT3_SE_PKT1_PSF_SI_mmm
        .type           _ZN18transformer_engine6detail43dgated_act_cast_transpose_kernel_notalignedILi2ELi2Ef13__nv_bfloat16S2_NS_5EmptyEXadL_ZNS_5dgeluIffEET_T0_RKS3_EEXadL_ZNS_4geluIffEES5_S6_S8_EEEEvPKT2_SC_PT3_SE_PKT1_PSF_SI_mmm,@function
        .size           _ZN18transformer_engine6detail43dgated_act_cast_transpose_kernel_notalignedILi2ELi2Ef13__nv_bfloat16S2_NS_5EmptyEXadL_ZNS_5dgeluIffEET_T0_RKS3_EEXadL_ZNS_4geluIffEES5_S6_S8_EEEEvPKT2_SC_PT3_SE_PKT1_PSF_SI_mmm,(.L_x_29550 - _ZN18transformer_engine6detail43dgated_act_cast_transpose_kernel_notalignedILi2ELi2Ef13__nv_bfloat16S2_NS_5EmptyEXadL_ZNS_5dgeluIffEET_T0_RKS3_EEXadL_ZNS_4geluIffEES5_S6_S8_EEEEvPKT2_SC_PT3_SE_PKT1_PSF_SI_mmm)
        .other          _ZN18transformer_engine6detail43dgated_act_cast_transpose_kernel_notalignedILi2ELi2Ef13__nv_bfloat16S2_NS_5EmptyEXadL_ZNS_5dgeluIffEET_T0_RKS3_EEXadL_ZNS_4geluIffEES5_S6_S8_EEEEvPKT2_SC_PT3_SE_PKT1_PSF_SI_mmm,@"STO_CUDA_ENTRY STV_DEFAULT"
_ZN18transformer_engine6detail43dgated_act_cast_transpose_kernel_notalignedILi2ELi2Ef13__nv_bfloat16S2_NS_5EmptyEXadL_ZNS_5dgeluIffEET_T0_RKS3_EEXadL_ZNS_4geluIffEES5_S6_S8_EEEEvPKT2_SC_PT3_SE_PKT1_PSF_SI_mmm:
.text._ZN18transformer_engine6detail43dgated_act_cast_transpose_kernel_notalignedILi2ELi2Ef13__nv_bfloat16S2_NS_5EmptyEXadL_ZNS_5dgeluIffEET_T0_RKS3_EEXadL_ZNS_4geluIffEES5_S6_S8_EEEEvPKT2_SC_PT3_SE_PKT1_PSF_SI_mmm:
        /* <DEDUP_REMOVED lines=43> */
.L_x_8760:
[----:B------:R-:W-:-:S07]  /*02b0*/  MOV R4, 0x2d0 ;  /* 0x000002d000047802 */ /* 0x000fce0000000f00 */
[----:B------:R-:W-:Y:S05]  /*02c0*/  CALL.REL.NOINC `($__internal_248_$__cuda_sm20_div_u64) ;  /* 0x0000007800907944 */ /* 0x000fea0003c00000 */
        /* <DEDUP_REMOVED lines=11> */
.L_x_8761:
[----:B------:R-:W0:Y:S01]  /*0380*/  LDCU.64 UR12, c[0x0][0x3c0] ;  /* 0x00007800ff0c77ac */ /* 0x000e220008000a00 */
[C---:B------:R-:W-:Y:S02]  /*0390*/  SHF.L.U32 R28, R8.reuse, 0x2, RZ ;  /* 0x00000002081c7819 */ /* 0x040fe400000006ff */
[----:B------:R-:W-:Y:S01]  /*03a0*/  SHF.L.U32 R8, R8, 0x3, RZ ;  /* 0x0000000308087819 */ /* 0x000fe200000006ff */
[----:B------:R-:W1:Y:S02]  /*03b0*/  LDCU.64 UR26, c[0x0][0x3b8] ;  /* 0x00007700ff1a77ac */ /* 0x000e640008000a00 */
        /* <DEDUP_REMOVED lines=11> */
[----:B------:R-:W-:Y:S01]  /*0470*/  USHF.R.U64 UR35, UR26, 0x1, UR27 ;  /* 0x000000011a237899 */ /* 0x000fe2000800121b */
[----:B------:R-:W-:Y:S01]  /*0480*/  IADD3 R19, P0, PT, R9, R2, RZ ;  /* 0x0000000209137210 */ /* 0x000fe20007f1e0ff */
[----:B------:R-:W-:Y:S02]  /*0490*/  UIMAD UR20, UR4, UR27, UR18 ;  /* 0x0000001b041472a4 */ /* 0x000fe4000f8e0212 */
[----:B------:R-:W-:Y:S02]  /*04a0*/  USHF.R.U32.HI UR34, URZ, 0x1, UR27 ;  /* 0x00000001ff227899 */ /* 0x000fe4000801161b */
[----:B------:R-:W-:Y:S02]  /*04b0*/  ULEA UR18, UP0, -UR23, UR35, 0x5 ;  /* 0x0000002317127291 */ /* 0x000fe4000f8029ff */
[----:B------:R-:W-:-:S02]  /*04c0*/  UIMAD.WIDE.U32 UR16, UR4, UR26, URZ ;  /* 0x0000001a041072a5 */ /* 0x000fc4000f8e00ff */
[----:B------:R-:W-:Y:S02]  /*04d0*/  USHF.R.U64 UR32, UR12, 0x1, UR7 ;  /* 0x000000010c207899 */ /* 0x000fe40008001207 */
[----:B------:R-:W-:Y:S02]  /*04e0*/  USHF.R.U32.HI UR7, URZ, 0x1, UR7 ;  /* 0x00000001ff077899 */ /* 0x000fe40008011607 */
[----:B------:R-:W-:Y:S02]  /*04f0*/  ULEA UR13, UP1, -UR4, UR32, 0x5 ;  /* 0x00000020040d7291 */ /* 0x000fe4000f8229ff */
[----:B------:R-:W-:Y:S02]  /*0500*/  UIADD3.X UR19, UPT, UPT, ~UR19, UR34, URZ, UP0, !UPT ;  /* 0x0000002213137290 */ /* 0x000fe400087fe5ff */
[----:B------:R-:W-:Y:S02]  /*0510*/  UIADD3.X UR14, UPT, UPT, ~UR14, UR7, URZ, UP1, !UPT ;  /* 0x000000070e0e7290 */ /* 0x000fe40008ffe5ff */
[----:B------:R-:W-:-:S02]  /*0520*/  UISETP.LT.U32.AND UP1, UPT, UR13, 0x20, UPT ;  /* 0x000000200d00788c */ /* 0x000fc4000bf21070 */
[----:B------:R-:W-:Y:S02]  /*0530*/  UISETP.LT.U32.AND UP0, UPT, UR18, 0x20, UPT ;  /* 0x000000201200788c */ /* 0x000fe4000bf01070 */
[----:B------:R-:W-:Y:S02]  /*0540*/  UISETP.LT.U32.AND.EX UP1, UPT, UR14, URZ, UPT, UP1 ;  /* 0x000000ff0e00728c */ /* 0x000fe4000bf21110 */
[----:B------:R-:W-:Y:S02]  /*0550*/  UISETP.LT.U32.AND.EX UP0, UPT, UR19, URZ, UPT, UP0 ;  /* 0x000000ff1300728c */ /* 0x000fe4000bf01100 */
[----:B------:R-:W-:Y:S02]  /*0560*/  USEL UR13, UR13, 0x20, UP1 ;  /* 0x000000200d0d7887 */ /* 0x000fe40008800000 */
[----:B------:R-:W-:Y:S02]  /*0570*/  USEL UR14, UR18, 0x20, UP0 ;  /* 0x00000020120e7887 */ /* 0x000fe40008000000 */
[----:B------:R-:W-:-:S02]  /*0580*/  ULOP3.LUT UR33, UR27, 0x7fffffff, URZ, 0xc0, !UPT ;  /* 0x7fffffff1b217892 */ /* 0x000fc4000f8ec0ff */
[----:B------:R-:W-:Y:S01]  /*0590*/  ISETP.GE.U32.AND P1, PT, R28, UR13, PT ;  /* 0x0000000d1c007c0c */ /* 0x000fe2000bf26070 */
[----:B------:R-:W-:Y:S02]  /*05a0*/  UIADD3 UR18, UPT, UPT, UR17, UR20, URZ ;  /* 0x0000001411127290 */ /* 0x000fe4000fffe0ff */
[----:B------:R-:W-:Y:S01]  /*05b0*/  USHF.L.U32 UR22, UR16, 0x6, URZ ;  /* 0x0000000610167899 */ /* 0x000fe200080006ff */
[----:B------:R-:W-:Y:S01]  /*05c0*/  ISETP.LT.U32.AND P1, PT, R9, UR14, !P1 ;  /* 0x0000000e09007c0c */ /* 0x000fe2000cf21070 */
[----:B------:R-:W-:Y:S01]  /*05d0*/  UIADD3 UR21, UP1, UPT, UR23, UR16, URZ ;  /* 0x0000001017157290 */ /* 0x000fe2000ff3e0ff */
[----:B------:R-:W-:Y:S01]  /*05e0*/  IMAD R39, R8, UR33, RZ ;  /* 0x0000002108277c24 */ /* 0x000fe2000f8e02ff */
[----:B------:R-:W-:Y:S02]  /*05f0*/  USHF.L.U64.HI UR17, UR16, 0x6, UR18 ;  /* 0x0000000610117899 */ /* 0x000fe40008010212 */
[----:B------:R-:W-:Y:S01]  /*0600*/  ULEA UR20, UP0, UR21, UR22, 0x6 ;  /* 0x0000001615147291 */ /* 0x000fe2000f8030ff */
[----:B------:R-:W-:Y:S01]  /*0610*/  IMAD.IADD R30, R3, 0x1, R39 ;  /* 0x00000001031e7824 */ /* 0x000fe200078e0227 */
[----:B------:R-:W-:-:S02]  /*0620*/  UIADD3.X UR16, UPT, UPT, UR6, UR18, URZ, UP1, !UPT ;  /* 0x0000001206107290 */ /* 0x000fc40008ffe4ff */
[----:B------:R-:W-:Y:S02]  /*0630*/  USHF.L.U32 UR19, UR20, 0x1, URZ ;  /* 0x0000000114137899 */ /* 0x000fe400080006ff */
[----:B------:R-:W-:Y:S01]  /*0640*/  ULEA.HI.X UR16, UR21, UR17, UR16, 0x6, UP0 ;  /* 0x0000001115107291 */ /* 0x000fe200080f3410 */
[----:B------:R-:W-:Y:S01]  /*0650*/  IADD3.X R24, PT, PT, RZ, R30, RZ, P0, !PT ;  /* 0x0000001eff187210 */ /* 0x000fe200007fe4ff */
[----:B--2---:R-:W-:Y:S01]  /*0660*/  UIADD3 UR29, UP0, UPT, UR19, UR10, URZ ;  /* 0x0000000a131d7290 */ /* 0x004fe2000ff1e0ff */
[C---:B------:R-:W-:Y:S01]  /*0670*/  @P1 IMAD.SHL.U32 R14, R19.reuse, 0x4, RZ ;  /* 0x00000004130e1824 */ /* 0x040fe200078e00ff */
[----:B------:R-:W-:Y:S01]  /*0680*/  USHF.L.U64.HI UR20, UR20, 0x1, UR16 ;  /* 0x0000000114147899 */ /* 0x000fe20008010210 */
[----:B------:R-:W-:-:S03]  /*0690*/  @P1 SHF.L.U64.HI R16, R19, 0x2, R24 ;  /* 0x0000000213101819 */ /* 0x000fc60000010218 */
[----:B------:R-:W-:Y:S01]  /*06a0*/  UIADD3.X UR30, UPT, UPT, UR20, UR11, URZ, UP0, !UPT ;  /* 0x0000000b141e7290 */ /* 0x000fe200087fe4ff */
[----:B------:R-:W-:-:S05]  /*06b0*/  @P1 IADD3 R12, P0, PT, R14, UR29, RZ ;  /* 0x0000001d0e0c1c10 */ /* 0x000fca000ff1e0ff */
[----:B------:R-:W-:-:S05]  /*06c0*/  @P1 IADD3.X R13, PT, PT, R16, UR30, RZ, P0, !PT ;  /* 0x0000001e100d1c10 */ /* 0x000fca00087fe4ff */
[----:B---3--:R1:W2:Y:S01]  /*06d0*/  @P1 LDG.E R3, desc[UR24][R12.64] ;  /* 0x000000180c031981 */ /* 0x0082a2000c1e1900 */
[C---:B------:R-:W-:Y:S01]  /*06e0*/  IMAD.WIDE.U32 R10, R8.reuse, UR35, RZ ;  /* 0x00000023080a7c25 */ /* 0x040fe2000f8e00ff */
[----:B------:R-:W-:Y:S01]  /*06f0*/  ULEA UR10, UP0, UR23, UR22, 0x6 ;  /* 0x00000016170a7291 */ /* 0x000fe2000f8030ff */
[----:B0-----:R-:W-:Y:S01]  /*0700*/  ISETP.NE.U32.AND P2, PT, RZ, UR36, PT ;  /* 0x00000024ff007c0c */ /* 0x001fe2000bf45070 */
[----:B------:R-:W-:Y:S01]  /*0710*/  USHF.L.U32 UR36, UR26, 0x1, URZ ;  /* 0x000000011a247899 */ /* 0x000fe200080006ff */
[----:B------:R-:W-:Y:S01]  /*0720*/  IMAD R31, R8, UR34, RZ ;  /* 0x00000022081f7c24 */ /* 0x000fe2000f8e02ff */
[----:B------:R-:W-:Y:S01]  /*0730*/  IADD3 R15, P0, PT, R9, R10, RZ ;  /* 0x0000000a090f7210 */ /* 0x000fe20007f1e0ff */
[----:B------:R-:W-:Y:S01]  /*0740*/  ULEA UR22, UP1, UR10, UR8, 0x1 ;  /* 0x000000080a167291 */ /* 0x000fe2000f8208ff */
[----:B------:R-:W-:Y:S01]  /*0750*/  ISETP.NE.AND.EX P2, PT, RZ, UR37, PT, P2 ;  /* 0x00000025ff007c0c */ /* 0x000fe2000bf45320 */
[----:B------:R-:W-:Y:S01]  /*0760*/  ULEA.HI.X UR8, UR23, UR17, UR6, 0x6, UP0 ;  /* 0x0000001117087291 */ /* 0x000fe200080f3406 */
[----:B------:R-:W-:Y:S01]  /*0770*/  IADD3 R0, PT, PT, R11, R31, RZ ;  /* 0x0000001f0b007210 */ /* 0x000fe20007ffe0ff */
[----:B------:R-:W-:Y:S01]  /*0780*/  USHF.L.U64.HI UR37, UR26, 0x1, UR27 ;  /* 0x000000011a257899 */ /* 0x000fe2000801021b */
[----:B------:R-:W-:Y:S01]  /*0790*/  @P1 IADD3 R4, P3, PT, R15, UR35, RZ ;  /* 0x000000230f041c10 */ /* 0x000fe2000ff7e0ff */
[----:B------:R-:W-:-:S02]  /*07a0*/  ULEA.HI.X UR28, UR10, UR9, UR8, 0x1, UP1 ;  /* 0x000000090a1c7291 */ /* 0x000fc400088f0c08 */
[----:B-1----:R-:W-:Y:S01]  /*07b0*/  IMAD.X R12, RZ, RZ, R0, P0 ;  /* 0x000000ffff0c7224 */ /* 0x002fe200000e0600 */
[----:B------:R-:W-:Y:S01]  /*07c0*/  @P1 LEA R22, P0, R15, UR22, 0x2 ;  /* 0x000000160f161c11 */ /* 0x000fe2000f8010ff */
[----:B------:R-:W-:-:S03]  /*07d0*/  UIADD3 UR38, UP0, UPT, UR36, UR29, URZ ;  /* 0x0000001d24267290 */ /* 0x000fc6000ff1e0ff */
[----:B------:R-:W-:Y:S01]  /*07e0*/  @P1 IADD3.X R9, PT, PT, R12, UR34, RZ, P3, !PT ;  /* 0x000000220c091c10 */ /* 0x000fe20009ffe4ff */
[----:B------:R-:W-:Y:S01]  /*07f0*/  @!P1 IMAD.MOV.U32 R17, RZ, RZ, RZ ;  /* 0x000000ffff119224 */ /* 0x000fe200078e00ff */
[C---:B------:R-:W-:Y:S01]  /*0800*/  @P1 LEA R20, P3, R4.reuse, UR22, 0x2 ;  /* 0x0000001604141c11 */ /* 0x040fe2000f8610ff */
[----:B------:R-:W0:Y:S01]  /*0810*/  LDCU.128 UR8, c[0x0][0x390] ;  /* 0x00007200ff0877ac */ /* 0x000e220008000c00 */
[----:B------:R-:W-:Y:S02]  /*0820*/  @P1 LEA.HI.X R23, R15, UR28, R12, 0x2, P0 ;  /* 0x0000001c0f171c11 */ /* 0x000fe400080f140c */
[----:B------:R-:W-:Y:S01]  /*0830*/  @P1 IADD3 R34, P0, PT, R19, UR26, RZ ;  /* 0x0000001a13221c10 */ /* 0x000fe2000ff1e0ff */
[----:B------:R-:W-:Y:S01]  /*0840*/  UIADD3.X UR39, UPT, UPT, UR37, UR30, URZ, UP0, !UPT ;  /* 0x0000001e25277290 */ /* 0x000fe200087fe4ff */
[----:B------:R-:W-:Y:S01]  /*0850*/  @P1 LEA.HI.X R21, R4, UR28, R9, 0x2, P3 ;  /* 0x0000001c04151c11 */ /* 0x000fe200098f1409 */
[----:B------:R-:W1:Y:S01]  /*0860*/  @P2 LDC.64 R12, c[0x0][0x3a0] ;  /* 0x0000e800ff0c2b82 */ /* 0x000e620000000a00 */
[----:B------:R-:W-:Y:S01]  /*0870*/  @P1 IADD3.X R9, PT, PT, R24, UR33, RZ, P0, !PT ;  /* 0x0000002118091c10 */ /* 0x000fe200087fe4ff */
[----:B------:R-:W5:Y:S01]  /*0880*/  @P1 LDG.E R22, desc[UR24][R22.64] ;  /* 0x0000001816161981 */ /* 0x000f62000c1e1900 */
[----:B------:R-:W-:-:S02]  /*0890*/  @P1 IADD3 R14, P0, PT, R14, UR38, RZ ;  /* 0x000000260e0e1c10 */ /* 0x000fc4000ff1e0ff */
[C---:B------:R-:W-:Y:S01]  /*08a0*/  @P1 SHF.L.U64.HI R4, R34.reuse, 0x2, R9 ;  /* 0x0000000222041819 */ /* 0x040fe20000010209 */
[----:B------:R-:W-:Y:S01]  /*08b0*/  @P1 IMAD.SHL.U32 R34, R34, 0x4, RZ ;  /* 0x0000000422221824 */ /* 0x000fe200078e00ff */
[----:B------:R-:W-:Y:S02]  /*08c0*/  @P1 IADD3.X R15, PT, PT, R16, UR39, RZ, P0, !PT ;  /* 0x00000027100f1c10 */ /* 0x000fe400087fe4ff */
[----:B------:R-:W-:Y:S02]  /*08d0*/  @!P1 MOV R18, RZ ;  /* 0x000000ff00129202 */ /* 0x000fe40000000f00 */
[C---:B------:R-:W-:Y:S02]  /*08e0*/  @P1 IADD3 R26, P3, PT, R34.reuse, UR29, RZ ;  /* 0x0000001d221a1c10 */ /* 0x040fe4000ff7e0ff */
[----:B------:R-:W-:Y:S02]  /*08f0*/  @!P1 MOV R32, RZ ;  /* 0x000000ff00209202 */ /* 0x000fe40000000f00 */
[----:B------:R-:W-:Y:S01]  /*0900*/  R2UR UR31, R7 ;  /* 0x00000000071f72ca */ /* 0x000fe200000e0000 */
[----:B------:R-:W5:Y:S01]  /*0910*/  @P1 LDG.E R18, desc[UR24][R20.64] ;  /* 0x0000001814121981 */ /* 0x000f62000c1e1900 */
[----:B------:R-:W-:-:S02]  /*0920*/  @P1 IADD3 R34, P0, PT, R34, UR38, RZ ;  /* 0x0000002622221c10 */ /* 0x000fc4000ff1e0ff */
[C---:B------:R-:W-:Y:S01]  /*0930*/  @P1 IADD3.X R27, PT, PT, R4.reuse, UR30, RZ, P3, !PT ;  /* 0x0000001e041b1c10 */ /* 0x040fe20009ffe4ff */
[----:B------:R-:W-:Y:S01]  /*0940*/  UIMAD.WIDE.U32 UR16, UR23, UR12, URZ ;  /* 0x0000000c171072a5 */ /* 0x000fe2000f8e00ff */
[----:B------:R-:W-:Y:S01]  /*0950*/  @P1 IADD3.X R35, PT, PT, R4, UR39, RZ, P0, !PT ;  /* 0x0000002704231c10 */ /* 0x000fe200087fe4ff */
[----:B------:R-:W-:Y:S01]  /*0960*/  UIMAD UR21, UR6, UR12, URZ ;  /* 0x0000000c061572a4 */ /* 0x000fe2000f8e02ff */
[----:B------:R-:W-:Y:S01]  /*0970*/  VIADD R29, R6, 0xffffffff ;  /* 0xffffffff061d7836 */ /* 0x000fe20000000000 */
[----:B------:R-:W5:Y:S04]  /*0980*/  @P1 LDG.E R32, desc[UR24][R26.64] ;  /* 0x000000181a201981 */ /* 0x000f68000c1e1900 */
[----:B------:R-:W5:Y:S01]  /*0990*/  @P1 LDG.E R17, desc[UR24][R34.64] ;  /* 0x0000001822111981 */ /* 0x000f62000c1e1900 */
[----:B------:R-:W-:-:S03]  /*09a0*/  USHF.L.U32 UR18, UR16, 0x6, URZ ;  /* 0x0000000610127899 */ /* 0x000fc600080006ff */
[----:B-1----:R-:W5:Y:S01]  /*09b0*/  @P2 LDG.E R13, desc[UR24][R12.64] ;  /* 0x000000180c0d2981 */ /* 0x002f62000c1e1900 */
[----:B------:R-:W-:Y:S02]  /*09c0*/  ULEA UR6, UP1, UR4, UR18, 0x6 ;  /* 0x0000001204067291 */ /* 0x000fe4000f8230ff */
[----:B------:R-:W-:Y:S01]  /*09d0*/  UIMAD UR21, UR23, UR31, UR21 ;  /* 0x0000001f171572a4 */ /* 0x000fe2000f8e0215 */
[----:B------:R-:W-:Y:S01]  /*09e0*/  LOP3.LUT R29, R29, 0x1f, RZ, 0xc0, !PT ;  /* 0x0000001f1d1d7812 */ /* 0x000fe200078ec0ff */
[----:B0-----:R-:W-:Y:S01]  /*09f0*/  ULEA UR18, UP2, UR6, UR10, 0x1 ;  /* 0x0000000a06127291 */ /* 0x001fe2000f8408ff */
[----:B------:R0:W5:Y:S01]  /*0a00*/  @P1 LDG.E R16, desc[UR24][R14.64] ;  /* 0x000000180e101981 */ /* 0x000162000c1e1900 */
[----:B------:R-:W-:-:S04]  /*0a10*/  UIADD3 UR10, UPT, UPT, UR17, UR21, URZ ;  /* 0x00000015110a7290 */ /* 0x000fc8000fffe0ff */
[----:B------:R-:W-:Y:S02]  /*0a20*/  USHF.L.U64.HI UR16, UR16, 0x6, UR10 ;  /* 0x0000000610107899 */ /* 0x000fe4000801020a */
[----:B------:R-:W-:Y:S02]  /*0a30*/  UIADD3 UR8, UP0, UPT, UR19, UR8, URZ ;  /* 0x0000000813087290 */ /* 0x000fe4000ff1e0ff */
[----:B------:R-:W-:Y:S01]  /*0a40*/  ULEA.HI.X UR4, UR4, UR16, UR5, 0x6, UP1 ;  /* 0x0000001004047291 */ /* 0x000fe200088f3405 */
[C---:B------:R-:W-:Y:S01]  /*0a50*/  IADD3 R10, P3, PT, R29.reuse, R10, RZ ;  /* 0x0000000a1d0a7210 */ /* 0x040fe20007f7e0ff */
[----:B------:R-:W-:Y:S01]  /*0a60*/  UIADD3.X UR9, UPT, UPT, UR20, UR9, URZ, UP0, !UPT ;  /* 0x0000000914097290 */ /* 0x000fe200087fe4ff */
[----:B0-----:R-:W-:Y:S01]  /*0a70*/  IADD3 R14, P4, PT, R29, R2, RZ ;  /* 0x000000021d0e7210 */ /* 0x001fe20007f9e0ff */
[----:B------:R-:W-:Y:S02]  /*0a80*/  ULEA.HI.X UR4, UR6, UR11, UR4, 0x1, UP2 ;  /* 0x0000000b06047291 */ /* 0x000fe400090f0c04 */
[----:B------:R-:W-:Y:S01]  /*0a90*/  UIADD3 UR11, UP0, UPT, UR8, UR36, URZ ;  /* 0x00000024080b7290 */ /* 0x000fe2000ff1e0ff */
[----:B------:R-:W-:Y:S01]  /*0aa0*/  IADD3.X R15, PT, PT, RZ, R30, RZ, P4, !PT ;  /* 0x0000001eff0f7210 */ /* 0x000fe200027fe4ff */
[----:B------:R-:W-:Y:S01]  /*0ab0*/  ULOP3.LUT UR6, UR26, 0xfffffffe, URZ, 0xc0, !UPT ;  /* 0xfffffffe1a067892 */ /* 0x000fe2000f8ec0ff */
[----:B------:R-:W-:Y:S01]  /*0ac0*/  BSSY.RECONVERGENT B0, `(.L_x_8762) ;  /* 0x0000035000007945 */ /* 0x000fe20003800200 */
[----:B------:R-:W-:Y:S01]  /*0ad0*/  UIADD3.X UR16, UPT, UPT, UR9, UR37, URZ, UP0, !UPT ;  /* 0x0000002509107290 */ /* 0x000fe200087fe4ff */
[----:B------:R-:W-:-:S05]  /*0ae0*/  @!P1 MOV R3, RZ ;  /* 0x000000ff00039202 */ /* 0x000fca0000000f00 */
[C---:B--2---:R-:W-:Y:S01]  /*0af0*/  IMAD.U32 R25, R3.reuse, 0x10000, RZ ;  /* 0x0001000003197824 */ /* 0x044fe200078e00ff */
[----:B------:R-:W-:-:S03]  /*0b00*/  PRMT R23, R3, 0x7632, R23 ;  /* 0x0000763203177816 */ /* 0x000fc60000000017 */
[C---:B------:R-:W-:Y:S01]  /*0b10*/  FMUL R20, R25.reuse, 0.044714998453855514526 ;  /* 0x3d37271319147820 */ /* 0x040fe20000400000 */
[----:B------:R-:W-:Y:S01]  /*0b20*/  FMUL R4, R25, 0.79788458347320556641 ;  /* 0x3f4c422a19047820 */ /* 0x000fe20000400000 */
[----:B------:R-:W-:Y:S02]  /*0b30*/  SHF.L.U32 R23, R23, 0x10, RZ ;  /* 0x0000001017177819 */ /* 0x000fe400000006ff */
[----:B------:R-:W-:-:S03]  /*0b40*/  FFMA R9, R25, R20, 1 ;  /* 0x3f80000019097423 */ /* 0x000fc60000000014 */
[----:B------:R-:W-:Y:S01]  /*0b50*/  FMUL R12, R23, 0.044714998453855514526 ;  /* 0x3d372713170c7820 */ /* 0x000fe20000400000 */
[----:B------:R-:W-:Y:S01]  /*0b60*/  FMUL R26, R4, R9 ;  /* 0x00000009041a7220 */ /* 0x000fe20000400000 */
[----:B------:R-:W-:Y:S01]  /*0b70*/  FMUL R4, R25, 0.035677410662174224854 ;  /* 0x3d12227a19047820 */ /* 0x000fe20000400000 */
[C---:B------:R-:W-:Y:S01]  /*0b80*/  FMUL R20, R23.reuse, 0.79788458347320556641 ;  /* 0x3f4c422a17147820 */ /* 0x040fe20000400000 */
[----:B------:R-:W-:Y:S01]  /*0b90*/  FFMA R11, R23, R12, 1 ;  /* 0x3f800000170b7423 */ /* 0x000fe2000000000c */
[----:B------:R-:W-:Y:S01]  /*0ba0*/  IADD3 R9, PT, PT, R28, 0x1, RZ ;  /* 0x000000011c097810 */ /* 0x000fe20007ffe0ff */
[----:B------:R-:W-:Y:S01]  /*0bb0*/  FFMA R4, R25, R4, 0.79788458347320556641 ;  /* 0x3f4c422a19047423 */ /* 0x000fe20000000004 */
[----:B------:R-:W-:Y:S01]  /*0bc0*/  FMUL R3, |R26|, 2.8853900432586669922 ;  /* 0x4038aa3b1a037820 */ /* 0x000fe20000400200 */
[----:B------:R-:W-:Y:S01]  /*0bd0*/  FMUL R20, R20, R11 ;  /* 0x0000000b14147220 */ /* 0x000fe20000400000 */
[----:B------:R-:W-:Y:S01]  /*0be0*/  ISETP.GE.U32.AND P0, PT, R9, UR13, PT ;  /* 0x0000000d09007c0c */ /* 0x000fe2000bf06070 */
[----:B------:R-:W-:-:S02]  /*0bf0*/  FMUL R21, R25, R4 ;  /* 0x0000000419157220 */ /* 0x000fc40000400000 */
[----:B------:R-:W-:Y:S01]  /*0c00*/  FMUL R4, |R20|, 2.8853900432586669922 ;  /* 0x4038aa3b14047820 */ /* 0x000fe20000400200 */
[----:B------:R-:W0:Y:S01]  /*0c10*/  MUFU.EX2 R3, R3 ;  /* 0x0000000300037308 */ /* 0x000e220000000800 */
[----:B------:R-:W-:Y:S01]  /*0c20*/  FMUL R12, |R21|, 2.8853900432586669922 ;  /* 0x4038aa3b150c7820 */ /* 0x000fe20000400200 */
[----:B------:R-:W-:-:S06]  /*0c30*/  ISETP.LT.U32.AND P0, PT, R29, UR14, !P0 ;  /* 0x0000000e1d007c0c */ /* 0x000fcc000c701070 */
[----:B------:R-:W1:Y:S01]  /*0c40*/  MUFU.EX2 R12, R12 ;  /* 0x0000000c000c7308 */ /* 0x000e620000000800 */
[----:B------:R-:W-:-:S07]  /*0c50*/  IMAD.X R11, RZ, RZ, R0, P3 ;  /* 0x000000ffff0b7224 */ /* 0x000fce00018e0600 */
[----:B------:R-:W2:Y:S01]  /*0c60*/  MUFU.EX2 R4, R4 ;  /* 0x0000000400047308 */ /* 0x000ea20000000800 */
[----:B------:R-:W-:Y:S01]  /*0c70*/  @P0 IADD3 R38, P3, PT, R14, UR36, RZ ;  /* 0x000000240e260c10 */ /* 0x000fe2000ff7e0ff */
[----:B0-----:R-:W-:Y:S01]  /*0c80*/  FADD R33, R3, 1 ;  /* 0x3f80000003217421 */ /* 0x001fe20000000000 */
[----:B------:R-:W-:Y:S01]  /*0c90*/  @!P0 IMAD.MOV.U32 R0, RZ, RZ, RZ ;  /* 0x000000ffff008224 */ /* 0x000fe200078e00ff */
[----:B------:R-:W-:Y:S01]  /*0ca0*/  @!P0 MOV R30, RZ ;  /* 0x000000ff001e8202 */ /* 0x000fe20000000f00 */
[----:B------:R-:W-:Y:S01]  /*0cb0*/  @!P0 IMAD.MOV.U32 R3, RZ, RZ, RZ ;  /* 0x000000ffff038224 */ /* 0x000fe200078e00ff */
[----:B------:R-:W-:Y:S01]  /*0cc0*/  @P0 IADD3.X R41, PT, PT, R15, UR37, RZ, P3, !PT ;  /* 0x000000250f290c10 */ /* 0x000fe20009ffe4ff */
[----:B------:R-:W-:Y:S07]  /*0cd0*/  @!P0 BRA `(.L_x_8763) ;  /* 0x00000000004c8947 */ /* 0x000fee0003800000 */
[----:B------:R-:W-:Y:S01]  /*0ce0*/  MOV R27, UR26 ;  /* 0x0000001a001b7c02 */ /* 0x000fe20008000f00 */
[----:B------:R-:W-:Y:S01]  /*0cf0*/  UIMAD UR10, UR33, 0x3, URZ ;  /* 0x00000003210a78a4 */ /* 0x000fe2000f8e02ff */
[----:B------:R-:W-:Y:S01]  /*0d00*/  IMAD.U32 R3, RZ, RZ, UR35 ;  /* 0x00000023ff037e24 */ /* 0x000fe2000f8e00ff */
[----:B------:R-:W-:Y:S02]  /*0d10*/  UIMAD UR5, UR34, 0x3, URZ ;  /* 0x00000003220578a4 */ /* 0x000fe4000f8e02ff */
        /* <DEDUP_REMOVED lines=15> */
.L_x_8763:
[----:B------:R-:W-:Y:S05]  /*0e10*/  BSYNC.RECONVERGENT B0 ;  /* 0x0000000000007941 */ /* 0x000fea0003800200 */
.L_x_8762:
[----:B------:R-:W-:Y:S01]  /*0e20*/  LOP3.LUT R2, R6, 0x1f, RZ, 0xc0, !PT ;  /* 0x0000001f06027812 */ /* 0x000fe200078ec0ff */
[----:B-1----:R-:W-:Y:S01]  /*0e30*/  FADD R12, R12, 1 ;  /* 0x3f8000000c0c7421 */ /* 0x002fe20000000000 */
[----:B------:R-:W-:Y:S01]  /*0e40*/  ISETP.GE.U32.AND P3, PT, R28, UR13, PT ;  /* 0x0000000d1c007c0c */ /* 0x000fe2000bf66070 */
[----:B0-----:R0:W-:Y:S01]  /*0e50*/  MUFU.RCP R37, R33 ;  /* 0x0000002100257308 */ /* 0x0011e20000001000 */
[----:B------:R-:W-:Y:S01]  /*0e60*/  @P0 IADD3 R10, P4, PT, R10, UR6, RZ ;  /* 0x000000060a0a0c10 */ /* 0x000fe2000ff9e0ff */
[----:B--2---:R-:W-:Y:S01]  /*0e70*/  FADD R4, R4, 1 ;  /* 0x3f80000004047421 */ /* 0x004fe20000000000 */
[----:B------:R-:W-:Y:S01]  /*0e80*/  ISETP.GE.U32.OR P3, PT, R2, UR14, P3 ;  /* 0x0000000e02007c0c */ /* 0x000fe20009f66470 */
[----:B------:R-:W-:Y:S01]  /*0e90*/  FMUL R2, R23, 0.035677410662174224854 ;  /* 0x3d12227a17027820 */ /* 0x000fe20000400000 */
[C---:B------:R-:W-:Y:S01]  /*0ea0*/  @P0 SHF.L.U64.HI R27, R38.reuse, 0x2, R41 ;  /* 0x00000002261b0819 */ /* 0x040fe20000010229 */
[----:B------:R-:W-:Y:S01]  /*0eb0*/  @P0 IMAD.SHL.U32 R35, R38, 0x4, RZ ;  /* 0x0000000426230824 */ /* 0x000fe200078e00ff */
[----:B------:R-:W-:Y:S01]  /*0ec0*/  @P0 IADD3.X R11, PT, PT, R11, UR27, RZ, P4, !PT ;  /* 0x0000001b0b0b0c10 */ /* 0x000fe2000a7fe4ff */
[----:B------:R-:W-:Y:S01]  /*0ed0*/  FFMA R2, R23, R2, 0.79788458347320556641 ;  /* 0x3f4c422a17027423 */ /* 0x000fe20000000002 */
[----:B------:R-:W1:Y:S01]  /*0ee0*/  MUFU.RCP R41, R12 ;  /* 0x0000000c00297308 */ /* 0x000e620000001000 */
[----:B------:R-:W-:-:S02]  /*0ef0*/  @P0 LEA R14, P4, R10, UR22, 0x2 ;  /* 0x000000160a0e0c11 */ /* 0x000fc4000f8810ff */
[----:B0-----:R-:W-:Y:S01]  /*0f00*/  FMUL R33, R23, R2 ;  /* 0x0000000217217220 */ /* 0x001fe20000400000 */
[----:B------:R-:W-:Y:S02]  /*0f10*/  @P0 IADD3 R42, P5, PT, R35, UR29, RZ ;  /* 0x0000001d232a0c10 */ /* 0x000fe4000ffbe0ff */
[----:B------:R-:W-:Y:S01]  /*0f20*/  @P0 LEA.HI.X R15, R10, UR28, R11, 0x2, P4 ;  /* 0x0000001c0a0f0c11 */ /* 0x000fe2000a0f140b */
[----:B------:R-:W-:Y:S01]  /*0f30*/  FMUL R36, |R33|, 2.8853900432586669922 ;  /* 0x4038aa3b21247820 */ /* 0x000fe20000400200 */
[----:B------:R-:W-:Y:S01]  /*0f40*/  HFMA2 R10, -RZ, RZ, 1.875, 0 ;  /* 0x3f800000ff0a7431 */ /* 0x000fe200000001ff */
[----:B------:R1:W0:Y:S01]  /*0f50*/  MUFU.RCP R45, R4 ;  /* 0x00000004002d7308 */ /* 0x0002220000001000 */
[----:B------:R-:W-:Y:S02]  /*0f60*/  FSETP.GE.AND P6, PT, |R21|, 9.010913848876953125, PT ;  /* 0x41102cb41500780b */ /* 0x000fe40003fc6200 */
[----:B------:R-:W-:-:S05]  /*0f70*/  @P0 IADD3.X R43, PT, PT, R27, UR30, RZ, P5, !PT ;  /* 0x0000001e1b2b0c10 */ /* 0x000fca000affe4ff */
[----:B------:R-:W2:Y:S01]  /*0f80*/  MUFU.EX2 R36, R36 ;  /* 0x0000002400247308 */ /* 0x000ea20000000800 */
[--C-:B-1----:R-:W-:Y:S01]  /*0f90*/  FFMA R4, R41, -2, R10.reuse ;  /* 0xc000000029047823 */ /* 0x102fe2000000000a */
[----:B------:R-:W-:Y:S02]  /*0fa0*/  IMAD.MOV.U32 R11, RZ, RZ, 0x3c80f082 ;  /* 0x3c80f082ff0b7424 */ /* 0x000fe400078e00ff */
[----:B------:R-:W-:Y:S01]  /*0fb0*/  FMUL R12, R20, R20 ;  /* 0x00000014140c7220 */ /* 0x000fe20000400000 */
[--C-:B------:R-:W-:Y:S01]  /*0fc0*/  FFMA R37, R37, -2, R10.reuse ;  /* 0xc000000025257823 */ /* 0x100fe2000000000a */
[----:B------:R-:W-:Y:S01]  /*0fd0*/  FSETP.GE.AND P4, PT, |R26|, 9.010913848876953125, PT ;  /* 0x41102cb41a00780b */ /* 0x000fe20003f86200 */
[----:B------:R1:W5:Y:S01]  /*0fe0*/  @P0 LDG.E R42, desc[UR24][R42.64] ;  /* 0x000000182a2a0981 */ /* 0x000362000c1e1900 */
[----:B------:R-:W-:Y:S01]  /*0ff0*/  FSEL R34, R4, 1, !P6 ;  /* 0x3f80000004227808 */ /* 0x000fe20007000000 */
[----:B------:R-:W-:Y:S01]  /*1000*/  FMUL R4, R21, R21 ;  /* 0x0000001515047220 */ /* 0x000fe20000400000 */
[----:B0-----:R-:W-:Y:S01]  /*1010*/  FFMA R45, R45, -2, R10 ;  /* 0xc00000002d2d7823 */ /* 0x001fe2000000000a */
[----:B------:R-:W-:Y:S01]  /*1020*/  FFMA R47, R12, R11, -0.052303962409496307373 ;  /* 0xbd563cae0c2f7423 */ /* 0x000fe2000000000b */
[----:B------:R-:W-:Y:S01]  /*1030*/  FMUL R2, R26, R26 ;  /* 0x0000001a1a027220 */ /* 0x000fe20000400000 */
[----:B------:R-:W-:-:S02]  /*1040*/  FSETP.GE.AND P6, PT, |R20|, 9.010913848876953125, PT ;  /* 0x41102cb41400780b */ /* 0x000fc40003fc6200 */
[----:B------:R-:W-:Y:S01]  /*1050*/  FSEL R37, R37, 1, !P4 ;  /* 0x3f80000025257808 */ /* 0x000fe20006000000 */
[----:B------:R-:W-:Y:S01]  /*1060*/  FFMA R47, R12, R47, 0.1331529766321182251 ;  /* 0x3e0859410c2f7423 */ /* 0x000fe2000000002f */
[-C--:B-1----:R-:W-:Y:S01]  /*1070*/  FFMA R43, R4, R11.reuse, -0.052303962409496307373 ;  /* 0xbd563cae042b7423 */ /* 0x082fe2000000000b */
[----:B--2---:R-:W-:Y:S01]  /*1080*/  FADD R38, R36, 1 ;  /* 0x3f80000024267421 */ /* 0x004fe20000000000 */
[----:B------:R-:W-:Y:S01]  /*1090*/  FSETP.GE.AND P4, PT, |R21|, 0.60000002384185791016, PT ;  /* 0x3f19999a1500780b */ /* 0x000fe20003f86200 */
[----:B------:R-:W-:Y:S01]  /*10a0*/  FFMA R41, R2, R11, -0.052303962409496307373 ;  /* 0xbd563cae02297423 */ /* 0x000fe2000000000b */
[----:B------:R-:W-:Y:S01]  /*10b0*/  FFMA R43, R4, R43, 0.1331529766321182251 ;  /* 0x3e085941042b7423 */ /* 0x000fe2000000002b */
[----:B------:R-:W-:Y:S01]  /*10c0*/  FSEL R45, R45, 1, !P6 ;  /* 0x3f8000002d2d7808 */ /* 0x000fe20007000000 */
[----:B------:R-:W0:Y:S01]  /*10d0*/  MUFU.RCP R49, R38 ;  /* 0x0000002600317308 */ /* 0x000e220000001000 */
[----:B------:R-:W-:Y:S01]  /*10e0*/  FSETP.GE.AND P6, PT, |R20|, 0.60000002384185791016, PT ;  /* 0x3f19999a1400780b */ /* 0x000fe20003fc6200 */
[----:B------:R-:W-:Y:S01]  /*10f0*/  FFMA R43, R4, R43, -0.33332768082618713379 ;  /* 0xbeaaa9ed042b7423 */ /* 0x000fe2000000002b */
[----:B------:R-:W-:Y:S01]  /*1100*/  FSETP.GE.AND P5, PT, |R26|, 0.60000002384185791016, PT ;  /* 0x3f19999a1a00780b */ /* 0x000fe20003fa6200 */
[----:B------:R-:W-:Y:S01]  /*1110*/  FFMA R47, R12, R47, -0.33332768082618713379 ;  /* 0xbeaaa9ed0c2f7423 */ /* 0x000fe2000000002f */
[----:B------:R-:W-:Y:S01]  /*1120*/  FFMA R41, R2, R41, 0.1331529766321182251 ;  /* 0x3e08594102297423 */ /* 0x000fe20000000029 */
[----:B------:R-:W-:Y:S01]  /*1130*/  FFMA R4, R4, R43, RZ ;  /* 0x0000002b04047223 */ /* 0x000fe200000000ff */
[----:B------:R-:W-:Y:S01]  /*1140*/  LOP3.LUT R36, R37, 0x80000000, R26, 0xb8, !PT ;  /* 0x8000000025247812 */ /* 0x000fe200078eb81a */
[----:B------:R-:W-:Y:S01]  /*1150*/  FFMA R47, R12, R47, RZ ;  /* 0x0000002f0c2f7223 */ /* 0x000fe200000000ff */
[----:B------:R-:W-:Y:S01]  /*1160*/  FFMA R41, R2, R41, -0.33332768082618713379 ;  /* 0xbeaaa9ed02297423 */ /* 0x000fe20000000029 */
[----:B------:R-:W-:Y:S01]  /*1170*/  FMUL R12, R33, R33 ;  /* 0x00000021210c7220 */ /* 0x000fe20000400000 */
[--C-:B------:R-:W-:Y:S01]  /*1180*/  LOP3.LUT R37, R34, 0x80000000, R21.reuse, 0xb8, !PT ;  /* 0x8000000022257812 */ /* 0x100fe200078eb815 */
[----:B------:R-:W-:Y:S01]  /*1190*/  @!P4 FFMA R37, R21, R4, R21 ;  /* 0x000000041525c223 */ /* 0x000fe20000000015 */
[----:B------:R-:W-:Y:S01]  /*11a0*/  FFMA R41, R2, R41, RZ ;  /* 0x0000002902297223 */ /* 0x000fe200000000ff */
[----:B------:R-:W-:Y:S01]  /*11b0*/  FFMA R21, R12, R11, -0.052303962409496307373 ;  /* 0xbd563cae0c157423 */ /* 0x000fe2000000000b */
[--C-:B------:R-:W-:Y:S01]  /*11c0*/  LOP3.LUT R34, R45, 0x80000000, R20.reuse, 0xb8, !PT ;  /* 0x800000002d227812 */ /* 0x100fe200078eb814 */
[----:B------:R-:W-:Y:S01]  /*11d0*/  @!P6 FFMA R34, R20, R47, R20 ;  /* 0x0000002f1422e223 */ /* 0x000fe20000000014 */
[----:B------:R-:W-:Y:S01]  /*11e0*/  @!P3 IADD3 R40, P4, PT, R19, UR26, RZ ;  /* 0x0000001a1328bc10 */ /* 0x000fe2000ff9e0ff */
[----:B------:R-:W-:Y:S01]  /*11f0*/  @!P5 FFMA R36, R26, R41, R26 ;  /* 0x000000291a24d223 */ /* 0x000fe2000000001a */
[----:B------:R-:W-:Y:S01]  /*1200*/  FSETP.GE.AND P6, PT, |R33|, 0.60000002384185791016, PT ;  /* 0x3f19999a2100780b */ /* 0x000fe20003fc6200 */
[----:B------:R-:W-:Y:S01]  /*1210*/  FFMA R21, R12, R21, 0.1331529766321182251 ;  /* 0x3e0859410c157423 */ /* 0x000fe20000000015 */
[----:B------:R-:W-:Y:S01]  /*1220*/  @P0 IADD3 R26, P5, PT, R35, UR38, RZ ;  /* 0x00000026231a0c10 */ /* 0x000fe2000ffbe0ff */
[----:B0-----:R-:W-:Y:S01]  /*1230*/  FFMA R49, R49, -2, R10 ;  /* 0xc000000031317823 */ /* 0x001fe2000000000a */
[----:B------:R-:W-:Y:S01]  /*1240*/  @!P3 IADD3.X R41, PT, PT, R24, UR33, RZ, P4, !PT ;  /* 0x000000211829bc10 */ /* 0x000fe2000a7fe4ff */
[----:B------:R-:W-:Y:S01]  /*1250*/  FFMA R2, R12, R21, -0.33332768082618713379 ;  /* 0xbeaaa9ed0c027423 */ /* 0x000fe20000000015 */
[----:B------:R-:W-:-:S02]  /*1260*/  FSETP.GE.AND P4, PT, |R33|, 9.010913848876953125, PT ;  /* 0x41102cb42100780b */ /* 0x000fc40003f86200 */
[----:B------:R-:W-:Y:S02]  /*1270*/  @P0 IADD3.X R27, PT, PT, R27, UR39, RZ, P5, !PT ;  /* 0x000000271b1b0c10 */ /* 0x000fe4000affe4ff */
[----:B------:R-:W-:Y:S01]  /*1280*/  @!P3 LEA R20, P5, R40, UR8, 0x2 ;  /* 0x000000082814bc11 */ /* 0x000fe2000f8a10ff */
[----:B------:R-:W-:Y:S01]  /*1290*/  FFMA R38, R12, R2, RZ ;  /* 0x000000020c267223 */ /* 0x000fe200000000ff */
[----:B------:R-:W-:Y:S02]  /*12a0*/  FSEL R4, R49, 1, !P4 ;  /* 0x3f80000031047808 */ /* 0x000fe40006000000 */
[----:B------:R-:W-:Y:S02]  /*12b0*/  IADD3 R28, PT, PT, R28, 0x2, RZ ;  /* 0x000000021c1c7810 */ /* 0x000fe40007ffe0ff */
[----:B------:R-:W-:Y:S02]  /*12c0*/  @!P3 LEA.HI.X R21, R40, UR9, R41, 0x2, P5 ;  /* 0x000000092815bc11 */ /* 0x000fe4000a8f1429 */
[--C-:B------:R-:W-:Y:S01]  /*12d0*/  LOP3.LUT R41, R4, 0x80000000, R33.reuse, 0xb8, !PT ;  /* 0x8000000004297812 */ /* 0x100fe200078eb821 */
[----:B------:R-:W-:Y:S01]  /*12e0*/  @!P6 FFMA R41, R33, R38, R33 ;  /* 0x000000262129e223 */ /* 0x000fe20000000021 */
[----:B------:R-:W-:Y:S01]  /*12f0*/  FMUL R38, R23, 0.10703222453594207764 ;  /* 0x3ddb33b617267820 */ /* 0x000fe20000400000 */
[----:B------:R-:W-:Y:S01]  /*1300*/  ISETP.GE.U32.AND P4, PT, R28, UR13, PT ;  /* 0x0000000d1c007c0c */ /* 0x000fe2000bf86070 */
[----:B------:R-:W-:Y:S01]  /*1310*/  FMUL R2, R25, 0.10703222453594207764 ;  /* 0x3ddb33b619027820 */ /* 0x000fe20000400000 */
[----:B------:R0:W5:Y:S01]  /*1320*/  @P0 LDG.E R28, desc[UR24][R14.64] ;  /* 0x000000180e1c0981 */ /* 0x000162000c1e1900 */
[----:B------:R-:W-:Y:S01]  /*1330*/  FFMA R38, R23, R38, 0.79788458347320556641 ;  /* 0x3f4c422a17267423 */ /* 0x000fe20000000026 */
[----:B------:R-:W-:-:S02]  /*1340*/  IMAD.MOV.U32 R12, RZ, RZ, 0x3f000000 ;  /* 0x3f000000ff0c7424 */ /* 0x000fc400078e00ff */
[C---:B------:R-:W-:Y:S01]  /*1350*/  FFMA R35, R25.reuse, R2, 0.79788458347320556641 ;  /* 0x3f4c422a19237423 */ /* 0x040fe20000000002 */
[----:B------:R-:W-:Y:S01]  /*1360*/  FFMA R2, -R36, R36, 1 ;  /* 0x3f80000024027423 */ /* 0x000fe20000000124 */
[----:B------:R1:W5:Y:S02]  /*1370*/  @P0 LDG.E R4, desc[UR24][R26.64] ;  /* 0x000000181a040981 */ /* 0x000364000c1e1900 */
[----:B-----5:R-:W-:Y:S01]  /*1380*/  @!P1 IMAD.MOV.U32 R22, RZ, RZ, RZ ;  /* 0x000000ffff169224 */ /* 0x020fe200078e00ff */
[----:B------:R-:W-:Y:S01]  /*1390*/  @!P1 MOV R16, RZ ;  /* 0x000000ff00109202 */ /* 0x000fe20000000f00 */
[----:B------:R-:W-:Y:S01]  /*13a0*/  FMUL R35, R2, R35 ;  /* 0x0000002302237220 */ /* 0x000fe20000400000 */
[----:B------:R-:W-:Y:S01]  /*13b0*/  FMUL R2, R25, 0.5 ;  /* 0x3f00000019027820 */ /* 0x000fe20000400000 */
[C---:B0-----:R-:W-:Y:S01]  /*13c0*/  FFMA R15, -R34.reuse, R34, 1 ;  /* 0x3f800000220f7423 */ /* 0x041fe20000000122 */
[----:B------:R-:W-:Y:S01]  /*13d0*/  FFMA R14, R37, R12, 0.5 ;  /* 0x3f000000250e7423 */ /* 0x000fe2000000000c */
[----:B------:R-:W-:Y:S01]  /*13e0*/  FADD R34, R34, 1 ;  /* 0x3f80000022227421 */ /* 0x000fe20000000000 */
[----:B------:R-:W-:Y:S01]  /*13f0*/  FMUL R2, R2, R35 ;  /* 0x0000002302027220 */ /* 0x000fe20000400000 */
[----:B------:R-:W-:Y:S01]  /*1400*/  FMUL R38, R15, R38 ;  /* 0x000000260f267220 */ /* 0x000fe20000400000 */
[C---:B------:R-:W-:Y:S01]  /*1410*/  PRMT R15, R32.reuse, 0x7632, R15 ;  /* 0x00007632200f7816 */ /* 0x040fe2000000000f */
[----:B-1----:R-:W-:Y:S01]  /*1420*/  FFMA R26, R41, R12, 0.5 ;  /* 0x3f000000291a7423 */ /* 0x002fe2000000000c */
[----:B------:R-:W-:Y:S01]  /*1430*/  SHF.L.U32 R32, R32, 0x10, RZ ;  /* 0x0000001020207819 */ /* 0x000fe200000006ff */
[----:B------:R-:W-:Y:S01]  /*1440*/  FMUL R14, R25, R14 ;  /* 0x0000000e190e7220 */ /* 0x000fe20000400000 */
[----:B------:R-:W-:Y:S01]  /*1450*/  SHF.L.U32 R15, R15, 0x10, RZ ;  /* 0x000000100f0f7819 */ /* 0x000fe200000006ff */
[----:B------:R-:W-:Y:S01]  /*1460*/  FMUL R35, R23, R26 ;  /* 0x0000001a17237220 */ /* 0x000fe20000400000 */
[----:B------:R-:W-:Y:S01]  /*1470*/  FADD R25, R36, 1 ;  /* 0x3f80000024197421 */ /* 0x000fe20000000000 */
[C---:B------:R-:W-:Y:S01]  /*1480*/  FMUL R33, R32.reuse, 0.044714998453855514526 ;  /* 0x3d37271320217820 */ /* 0x040fe20000400000 */
[C---:B------:R-:W-:Y:S01]  /*1490*/  FMUL R27, R32.reuse, 0.79788458347320556641 ;  /* 0x3f4c422a201b7820 */ /* 0x040fe20000400000 */
[----:B------:R-:W-:Y:S01]  /*14a0*/  FMUL R36, R15, 0.044714998453855514526 ;  /* 0x3d3727130f247820 */ /* 0x000fe20000400000 */
[----:B------:R-:W-:Y:S01]  /*14b0*/  FFMA R2, R25, 0.5, R2 ;  /* 0x3f00000019027823 */ /* 0x000fe20000000002 */
[----:B------:R-:W-:Y:S01]  /*14c0*/  FFMA R26, R32, R33, 1 ;  /* 0x3f800000201a7423 */ /* 0x000fe20000000021 */
[----:B------:R-:W-:Y:S01]  /*14d0*/  FMUL R25, R23, 0.5 ;  /* 0x3f00000017197820 */ /* 0x000fe20000400000 */
[----:B------:R-:W-:Y:S01]  /*14e0*/  FFMA R36, R15, R36, 1 ;  /* 0x3f8000000f247423 */ /* 0x000fe20000000024 */
[----:B------:R-:W-:-:S02]  /*14f0*/  IMAD.U32 R23, R22, 0x10000, RZ ;  /* 0x0001000016177824 */ /* 0x000fc400078e00ff */
[----:B------:R-:W-:Y:S01]  /*1500*/  FMUL R26, R27, R26 ;  /* 0x0000001a1b1a7220 */ /* 0x000fe20000400000 */
[----:B------:R-:W-:Y:S01]  /*1510*/  FMUL R27, R15, 0.79788458347320556641 ;  /* 0x3f4c422a0f1b7820 */ /* 0x000fe20000400000 */
[----:B------:R-:W-:Y:S01]  /*1520*/  PRMT R22, R22, 0x7632, R22 ;  /* 0x0000763216167816 */ /* 0x000fe20000000016 */
[----:B------:R-:W-:Y:S01]  /*1530*/  FMUL R43, R23, R14 ;  /* 0x0000000e172b7220 */ /* 0x000fe20000400000 */
[----:B------:R-:W-:Y:S01]  /*1540*/  FMUL R44, R2, R23 ;  /* 0x00000017022c7220 */ /* 0x000fe20000400000 */
[----:B------:R-:W-:Y:S01]  /*1550*/  FMUL R27, R27, R36 ;  /* 0x000000241b1b7220 */ /* 0x000fe20000400000 */
[----:B------:R-:W-:Y:S01]  /*1560*/  FMUL R14, |R26|, 2.8853900432586669922 ;  /* 0x4038aa3b1a0e7820 */ /* 0x000fe20000400200 */
[C---:B------:R-:W-:Y:S01]  /*1570*/  FMUL R23, R32.reuse, 0.035677410662174224854 ;  /* 0x3d12227a20177820 */ /* 0x040fe20000400000 */
[----:B------:R-:W-:Y:S01]  /*1580*/  FMUL R25, R25, R38 ;  /* 0x0000002619197220 */ /* 0x000fe20000400000 */
[----:B------:R-:W-:Y:S01]  /*1590*/  FMUL R37, |R27|, 2.8853900432586669922 ;  /* 0x4038aa3b1b257820 */ /* 0x000fe20000400200 */
[----:B------:R0:W1:Y:S01]  /*15a0*/  MUFU.EX2 R36, R14 ;  /* 0x0000000e00247308 */ /* 0x0000620000000800 */
[----:B------:R-:W-:Y:S01]  /*15b0*/  FFMA R23, R32, R23, 0.79788458347320556641 ;  /* 0x3f4c422a20177423 */ /* 0x000fe20000000017 */
[----:B------:R-:W-:Y:S01]  /*15c0*/  PRMT R2, R16, 0x7632, R2 ;  /* 0x0000763210027816 */ /* 0x000fe20000000002 */
[----:B------:R-:W-:Y:S01]  /*15d0*/  FFMA R25, R34, 0.5, R25 ;  /* 0x3f00000022197823 */ /* 0x000fe20000000019 */
[----:B------:R-:W-:-:S02]  /*15e0*/  IMAD.U32 R22, R22, 0x10000, RZ ;  /* 0x0001000016167824 */ /* 0x000fc400078e00ff */
[----:B------:R-:W-:Y:S01]  /*15f0*/  FMUL R33, R32, R23 ;  /* 0x0000001720217220 */ /* 0x000fe20000400000 */
[----:B------:R-:W-:Y:S01]  /*1600*/  SHF.L.U32 R23, R16, 0x10, RZ ;  /* 0x0000001010177819 */ /* 0x000fe200000006ff */
[----:B------:R-:W-:Y:S01]  /*1610*/  FMUL R16, R15, 0.035677410662174224854 ;  /* 0x3d12227a0f107820 */ /* 0x000fe20000400000 */
[----:B------:R-:W2:Y:S01]  /*1620*/  MUFU.EX2 R37, R37 ;  /* 0x0000002500257308 */ /* 0x000ea20000000800 */
[----:B0-----:R-:W-:Y:S02]  /*1630*/  IMAD.U32 R14, R2, 0x10000, RZ ;  /* 0x00010000020e7824 */ /* 0x001fe400078e00ff */
[----:B------:R-:W-:Y:S01]  /*1640*/  FMUL R2, R26, R26 ;  /* 0x0000001a1a027220 */ /* 0x000fe20000400000 */
[----:B------:R-:W-:Y:S01]  /*1650*/  FMUL R45, R25, R22 ;  /* 0x00000016192d7220 */ /* 0x000fe20000400000 */
[----:B------:R-:W-:Y:S01]  /*1660*/  FMUL R44, R44, R23 ;  /* 0x000000172c2c7220 */ /* 0x000fe20000400000 */
[----:B------:R-:W-:Y:S01]  /*1670*/  FFMA R16, R15, R16, 0.79788458347320556641 ;  /* 0x3f4c422a0f107423 */ /* 0x000fe20000000010 */
[----:B------:R-:W-:Y:S01]  /*1680*/  FFMA R23, R2, R11, -0.052303962409496307373 ;  /* 0xbd563cae02177423 */ /* 0x000fe2000000000b */
[----:B------:R-:W-:Y:S01]  /*1690*/  FMUL R45, R45, R14 ;  /* 0x0000000e2d2d7220 */ /* 0x000fe20000400000 */
[----:B------:R-:W-:Y:S01]  /*16a0*/  FMUL R14, R33, R33 ;  /* 0x00000021210e7220 */ /* 0x000fe20000400000 */
[----:B------:R-:W-:Y:S01]  /*16b0*/  FMUL R38, R22, R35 ;  /* 0x0000002316267220 */ /* 0x000fe20000400000 */
[----:B------:R-:W-:Y:S01]  /*16c0*/  FFMA R23, R2, R23, 0.1331529766321182251 ;  /* 0x3e08594102177423 */ /* 0x000fe20000000017 */
[----:B-1----:R-:W-:Y:S01]  /*16d0*/  FADD R22, R36, 1 ;  /* 0x3f80000024167421 */ /* 0x002fe20000000000 */
[----:B------:R-:W-:Y:S01]  /*16e0*/  FMUL R36, R15, R16 ;  /* 0x000000100f247220 */ /* 0x000fe20000400000 */
[----:B------:R-:W-:Y:S01]  /*16f0*/  FMUL R16, R27, R27 ;  /* 0x0000001b1b107220 */ /* 0x000fe20000400000 */
[----:B------:R-:W-:Y:S01]  /*1700*/  FFMA R23, R2, R23, -0.33332768082618713379 ;  /* 0xbeaaa9ed02177423 */ /* 0x000fe20000000017 */
[----:B------:R-:W-:Y:S01]  /*1710*/  FMUL R34, |R33|, 2.8853900432586669922 ;  /* 0x4038aa3b21227820 */ /* 0x000fe20000400200 */
[----:B------:R0:W1:Y:S01]  /*1720*/  MUFU.RCP R41, R22 ;  /* 0x0000001600297308 */ /* 0x0000620000001000 */
[----:B--2---:R-:W-:Y:S01]  /*1730*/  FADD R35, R37, 1 ;  /* 0x3f80000025237421 */ /* 0x004fe20000000000 */
[-C--:B------:R-:W-:Y:S01]  /*1740*/  FFMA R37, R14, R11.reuse, -0.052303962409496307373 ;  /* 0xbd563cae0e257423 */ /* 0x080fe2000000000b */
[----:B------:R-:W-:Y:S01]  /*1750*/  FFMA R49, R16, R11, -0.052303962409496307373 ;  /* 0xbd563cae10317423 */ /* 0x000fe2000000000b */
[----:B------:R-:W-:Y:S01]  /*1760*/  FSETP.GE.AND P6, PT, |R27|, 9.010913848876953125, PT ;  /* 0x41102cb41b00780b */ /* 0x000fe20003fc6200 */
[----:B------:R-:W-:Y:S01]  /*1770*/  UMOV UR5, 0x3f800000 ;  /* 0x3f80000000057882 */ /* 0x000fe20000000000 */
[----:B------:R-:W-:Y:S01]  /*1780*/  FFMA R47, R14, R37, 0.1331529766321182251 ;  /* 0x3e0859410e2f7423 */ /* 0x000fe20000000025 */
[----:B------:R-:W-:Y:S01]  /*1790*/  FFMA R37, R2, R23, RZ ;  /* 0x0000001702257223 */ /* 0x000fe200000000ff */
[----:B------:R-:W2:Y:S01]  /*17a0*/  MUFU.EX2 R25, R34 ;  /* 0x0000002200197308 */ /* 0x000ea20000000800 */
[----:B------:R-:W-:Y:S01]  /*17b0*/  FMUL R2, |R36|, 2.8853900432586669922 ;  /* 0x4038aa3b24027820 */ /* 0x000fe20000400200 */
[----:B------:R-:W-:Y:S01]  /*17c0*/  FFMA R49, R16, R49, 0.1331529766321182251 ;  /* 0x3e08594110317423 */ /* 0x000fe20000000031 */
[----:B------:R-:W-:Y:S01]  /*17d0*/  FFMA R47, R14, R47, -0.33332768082618713379 ;  /* 0xbeaaa9ed0e2f7423 */ /* 0x000fe2000000002f */
[C---:B0-----:R-:W-:Y:S01]  /*17e0*/  @!P3 LEA R22, P1, R19.reuse, UR8, 0x2 ;  /* 0x000000081316bc11 */ /* 0x041fe2000f8210ff */
[----:B------:R-:W-:Y:S01]  /*17f0*/  BSSY.RECONVERGENT B0, `(.L_x_8764) ;  /* 0x0000092000007945 */ /* 0x000fe20003800200 */
[----:B------:R-:W-:Y:S01]  /*1800*/  FFMA R49, R16, R49, -0.33332768082618713379 ;  /* 0xbeaaa9ed10317423 */ /* 0x000fe20000000031 */
[----:B------:R-:W-:Y:S01]  /*1810*/  FFMA R14, R14, R47, RZ ;  /* 0x0000002f0e0e7223 */ /* 0x000fe200000000ff */
[----:B------:R-:W0:Y:S01]  /*1820*/  MUFU.RCP R35, R35 ;  /* 0x0000002300237308 */ /* 0x000e220000001000 */
[----:B------:R-:W-:Y:S01]  /*1830*/  @!P3 LEA.HI.X R23, R19, UR9, R24, 0x2, P1 ;  /* 0x000000091317bc11 */ /* 0x000fe200088f1418 */
[----:B------:R-:W-:Y:S01]  /*1840*/  FFMA R40, R16, R49, RZ ;  /* 0x0000003110287223 */ /* 0x000fe200000000ff */
[----:B------:R-:W-:Y:S01]  /*1850*/  FMUL R16, R36, R36 ;  /* 0x0000002424107220 */ /* 0x000fe20000400000 */
[----:B-1----:R-:W-:Y:S01]  /*1860*/  FFMA R41, R41, -2, R10 ;  /* 0xc000000029297823 */ /* 0x002fe2000000000a */
[----:B------:R-:W-:-:S02]  /*1870*/  FSETP.GE.AND P1, PT, |R26|, 9.010913848876953125, PT ;  /* 0x41102cb41a00780b */ /* 0x000fc40003f26200 */
[C---:B------:R-:W-:Y:S01]  /*1880*/  FFMA R49, R16.reuse, R11, -0.052303962409496307373 ;  /* 0xbd563cae10317423 */ /* 0x040fe2000000000b */
[----:B------:R0:W1:Y:S01]  /*1890*/  MUFU.EX2 R46, R2 ;  /* 0x00000002002e7308 */ /* 0x0000620000000800 */
[----:B--2---:R-:W-:Y:S01]  /*18a0*/  FADD R25, R25, 1 ;  /* 0x3f80000019197421 */ /* 0x004fe20000000000 */
[----:B------:R-:W-:Y:S01]  /*18b0*/  @!P3 LEA R34, P5, R19, UR11, 0x2 ;  /* 0x0000000b1322bc11 */ /* 0x000fe2000f8a10ff */
[----:B------:R-:W-:Y:S01]  /*18c0*/  FFMA R49, R16, R49, 0.1331529766321182251 ;  /* 0x3e08594110317423 */ /* 0x000fe20000000031 */
[----:B------:R-:W-:Y:S02]  /*18d0*/  FSEL R41, R41, 1, !P1 ;  /* 0x3f80000029297808 */ /* 0x000fe40004800000 */
[----:B------:R-:W-:Y:S02]  /*18e0*/  @!P3 IADD3 R50, P1, PT, R19, UR26, RZ ;  /* 0x0000001a1332bc10 */ /* 0x000fe4000ff3e0ff */
[----:B------:R2:W3:Y:S01]  /*18f0*/  MUFU.RCP R47, R25 ;  /* 0x00000019002f7308 */ /* 0x0004e20000001000 */
[----:B0-----:R-:W-:Y:S01]  /*1900*/  FFMA R2, R35, -2, R10 ;  /* 0xc000000023027823 */ /* 0x001fe2000000000a */
[----:B------:R-:W-:-:S02]  /*1910*/  @!P3 LEA.HI.X R35, R19, UR16, R24, 0x2, P5 ;  /* 0x000000101323bc11 */ /* 0x000fc4000a8f1418 */
[----:B------:R-:W-:Y:S02]  /*1920*/  FSETP.GE.AND P5, PT, |R27|, 0.60000002384185791016, PT ;  /* 0x3f19999a1b00780b */ /* 0x000fe40003fa6200 */
[----:B------:R-:W-:Y:S01]  /*1930*/  @P2 R2UR UR5, R13 ;  /* 0x000000000d0522ca */ /* 0x000fe200000e0000 */
[----:B-1----:R-:W-:Y:S01]  /*1940*/  FADD R48, R46, 1 ;  /* 0x3f8000002e307421 */ /* 0x002fe20000000000 */
[----:B------:R-:W-:Y:S01]  /*1950*/  FSEL R46, R2, 1, !P6 ;  /* 0x3f800000022e7808 */ /* 0x000fe20007000000 */
[----:B------:R-:W-:Y:S01]  /*1960*/  FFMA R2, R16, R49, -0.33332768082618713379 ;  /* 0xbeaaa9ed10027423 */ /* 0x000fe20000000031 */
[----:B------:R-:W-:Y:S01]  /*1970*/  FSETP.GE.AND P6, PT, |R26|, 0.60000002384185791016, PT ;  /* 0x3f19999a1a00780b */ /* 0x000fe20003fc6200 */
[----:B------:R-:W0:Y:S01]  /*1980*/  MUFU.RCP R49, R48 ;  /* 0x0000003000317308 */ /* 0x000e220000001000 */
[----:B--2---:R-:W-:Y:S01]  /*1990*/  @!P3 IADD3.X R25, PT, PT, R24, UR33, RZ, P1, !PT ;  /* 0x000000211819bc10 */ /* 0x004fe20008ffe4ff */
[----:B------:R-:W-:Y:S01]  /*19a0*/  FFMA R19, R16, R2, RZ ;  /* 0x0000000210137223 */ /* 0x000fe200000000ff */
[----:B------:R-:W-:Y:S01]  /*19b0*/  @!P3 LEA R24, P1, R50, UR11, 0x2 ;  /* 0x0000000b3218bc11 */ /* 0x000fe2000f8210ff */
[----:B---3--:R-:W-:Y:S01]  /*19c0*/  FFMA R47, R47, -2, R10 ;  /* 0xc00000002f2f7823 */ /* 0x008fe2000000000a */
[----:B------:R-:W-:-:S03]  /*19d0*/  LOP3.LUT R16, R41, 0x80000000, R26, 0xb8, !PT ;  /* 0x8000000029107812 */ /* 0x000fc600078eb81a */
[----:B------:R-:W-:Y:S01]  /*19e0*/  FMUL R13, R44, UR5 ;  /* 0x000000052c0d7c20 */ /* 0x000fe20008400000 */
[----:B------:R-:W-:Y:S02]  /*19f0*/  @!P3 LEA.HI.X R25, R50, UR16, R25, 0x2, P1 ;  /* 0x000000103219bc11 */ /* 0x000fe400088f1419 */
[C---:B------:R-:W-:Y:S02]  /*1a00*/  FSETP.GE.AND P1, PT, |R33|.reuse, 0.60000002384185791016, PT ;  /* 0x3f19999a2100780b */ /* 0x040fe40003f26200 */
[--C-:B------:R-:W-:Y:S01]  /*1a10*/  LOP3.LUT R2, R46, 0x80000000, R27.reuse, 0xb8, !PT ;  /* 0x800000002e027812 */ /* 0x100fe200078eb81b */
[----:B------:R-:W-:Y:S01]  /*1a20*/  @!P6 FFMA R16, R26, R37, R26 ;  /* 0x000000251a10e223 */ /* 0x000fe2000000001a */
[----:B------:R-:W-:Y:S01]  /*1a30*/  FSETP.GE.AND P6, PT, |R33|, 9.010913848876953125, PT ;  /* 0x41102cb42100780b */ /* 0x000fe20003fc6200 */
[----:B------:R-:W-:Y:S01]  /*1a40*/  @!P5 FFMA R2, R27, R40, R27 ;  /* 0x000000281b02d223 */ /* 0x000fe2000000001b */
[----:B------:R-:W-:Y:S01]  /*1a50*/  FSETP.GE.AND P5, PT, |R36|, 9.010913848876953125, PT ;  /* 0x41102cb42400780b */ /* 0x000fe20003fa6200 */
[----:B------:R-:W-:Y:S01]  /*1a60*/  FMUL R46, R15, 0.10703222453594207764 ;  /* 0x3ddb33b60f2e7820 */ /* 0x000fe20000400000 */
[----:B0-----:R-:W-:Y:S01]  /*1a70*/  FFMA R49, R49, -2, R10 ;  /* 0xc000000031317823 */ /* 0x001fe2000000000a */
[----:B------:R-:W-:Y:S01]  /*1a80*/  FSEL R40, R47, 1, !P6 ;  /* 0x3f8000002f287808 */ /* 0x000fe20007000000 */
[----:B------:R-:W-:Y:S01]  /*1a90*/  FMUL R27, R32, 0.10703222453594207764 ;  /* 0x3ddb33b6201b7820 */ /* 0x000fe20000400000 */
[----:B------:R-:W-:Y:S01]  /*1aa0*/  FFMA R41, R15, R46, 0.79788458347320556641 ;  /* 0x3f4c422a0f297423 */ /* 0x000fe2000000002e */
[----:B------:R-:W-:Y:S01]  /*1ab0*/  FFMA R26, -R16, R16, 1 ;  /* 0x3f800000101a7423 */ /* 0x000fe20000000110 */
[----:B------:R-:W-:Y:S01]  /*1ac0*/  FSEL R49, R49, 1, !P5 ;  /* 0x3f80000031317808 */ /* 0x000fe20006800000 */
[----:B------:R-:W-:Y:S01]  /*1ad0*/  FFMA R27, R32, R27, 0.79788458347320556641 ;  /* 0x3f4c422a201b7423 */ /* 0x000fe2000000001b */
[--C-:B------:R-:W-:Y:S01]  /*1ae0*/  LOP3.LUT R37, R40, 0x80000000, R33.reuse, 0xb8, !PT ;  /* 0x8000000028257812 */ /* 0x100fe200078eb821 */
[----:B------:R-:W-:Y:S01]  /*1af0*/  FFMA R40, -R2, R2, 1 ;  /* 0x3f80000002287423 */ /* 0x000fe20000000102 */
[----:B------:R-:W-:Y:S01]  /*1b00*/  FSETP.GE.AND P5, PT, |R36|, 0.60000002384185791016, PT ;  /* 0x3f19999a2400780b */ /* 0x000fe20003fa6200 */
[----:B------:R-:W-:Y:S01]  /*1b10*/  @!P1 FFMA R37, R33, R14, R33 ;  /* 0x0000000e21259223 */ /* 0x000fe20000000021 */
[----:B------:R-:W-:Y:S01]  /*1b20*/  FMUL R14, R15, 0.5 ;  /* 0x3f0000000f0e7820 */ /* 0x000fe20000400000 */
[----:B------:R-:W-:Y:S01]  /*1b30*/  FMUL R41, R40, R41 ;  /* 0x0000002928297220 */ /* 0x000fe20000400000 */
[----:B------:R-:W-:Y:S01]  /*1b40*/  FMUL R27, R26, R27 ;  /* 0x0000001b1a1b7220 */ /* 0x000fe20000400000 */
[----:B------:R-:W-:Y:S01]  /*1b50*/  FMUL R26, R32, 0.5 ;  /* 0x3f000000201a7820 */ /* 0x000fe20000400000 */
[----:B------:R-:W-:Y:S01]  /*1b60*/  FFMA R37, R37, R12, 0.5 ;  /* 0x3f00000025257423 */ /* 0x000fe2000000000c */
[----:B------:R-:W-:Y:S01]  /*1b70*/  FMUL R41, R14, R41 ;  /* 0x000000290e297220 */ /* 0x000fe20000400000 */
[----:B------:R-:W-:Y:S01]  /*1b80*/  FADD R33, R16, 1 ;  /* 0x3f80000010217421 */ /* 0x000fe20000000000 */
[----:B------:R-:W-:Y:S01]  /*1b90*/  PRMT R14, R18, 0x7632, R14 ;  /* 0x00007632120e7816 */ /* 0x000fe2000000000e */
[----:B------:R-:W-:Y:S01]  /*1ba0*/  FMUL R26, R26, R27 ;  /* 0x0000001b1a1a7220 */ /* 0x000fe20000400000 */
[----:B------:R-:W-:Y:S01]  /*1bb0*/  FADD R16, R2, 1 ;  /* 0x3f80000002107421 */ /* 0x000fe20000000000 */
[--C-:B------:R-:W-:Y:S01]  /*1bc0*/  LOP3.LUT R27, R49, 0x80000000, R36.reuse, 0xb8, !PT ;  /* 0x80000000311b7812 */ /* 0x100fe200078eb824 */
[----:B------:R-:W-:Y:S01]  /*1bd0*/  FMUL R32, R32, R37 ;  /* 0x0000002520207220 */ /* 0x000fe20000400000 */
[----:B------:R-:W-:Y:S01]  /*1be0*/  @!P5 FFMA R27, R36, R19, R36 ;  /* 0x00000013241bd223 */ /* 0x000fe20000000024 */
[----:B------:R-:W-:Y:S01]  /*1bf0*/  SHF.L.U32 R37, R18, 0x10, RZ ;  /* 0x0000001012257819 */ /* 0x000fe200000006ff */
[----:B------:R-:W-:Y:S01]  /*1c00*/  FFMA R26, R33, 0.5, R26 ;  /* 0x3f000000211a7823 */ /* 0x000fe2000000001a */
[----:B------:R-:W-:Y:S01]  /*1c10*/  PRMT R2, R17, 0x7632, R2 ;  /* 0x0000763211027816 */ /* 0x000fe20000000002 */
[----:B------:R-:W-:-:S02]  /*1c20*/  IMAD.U32 R19, R14, 0x10000, RZ ;  /* 0x000100000e137824 */ /* 0x000fc400078e00ff */
[----:B------:R-:W-:Y:S01]  /*1c30*/  FFMA R16, R16, 0.5, R41 ;  /* 0x3f00000010107823 */ /* 0x000fe20000000029 */
[----:B------:R-:W-:Y:S01]  /*1c40*/  SHF.L.U32 R17, R17, 0x10, RZ ;  /* 0x0000001011117819 */ /* 0x000fe200000006ff */
[----:B------:R-:W-:Y:S01]  /*1c50*/  FMUL R26, R26, R37 ;  /* 0x000000251a1a7220 */ /* 0x000fe20000400000 */
[----:B------:R-:W-:Y:S02]  /*1c60*/  IMAD.U32 R47, R2, 0x10000, RZ ;  /* 0x00010000022f7824 */ /* 0x000fe400078e00ff */
[----:B------:R-:W-:Y:S01]  /*1c70*/  FMUL R16, R16, R19 ;  /* 0x0000001310107220 */ /* 0x000fe20000400000 */
[----:B------:R-:W-:Y:S01]  /*1c80*/  FFMA R2, R27, R12, 0.5 ;  /* 0x3f0000001b027423 */ /* 0x000fe2000000000c */
[----:B------:R-:W-:Y:S01]  /*1c90*/  FMUL R46, R26, R17 ;  /* 0x000000111a2e7220 */ /* 0x000fe20000400000 */
[----:B------:R-:W-:Y:S01]  /*1ca0*/  FMUL R14, R45, UR5 ;  /* 0x000000052d0e7c20 */ /* 0x000fe20008400000 */
[----:B------:R-:W-:Y:S01]  /*1cb0*/  FMUL R47, R16, R47 ;  /* 0x0000002f102f7220 */ /* 0x000fe20000400000 */
[----:B------:R-:W-:Y:S01]  /*1cc0*/  FMUL R2, R15, R2 ;  /* 0x000000020f027220 */ /* 0x000fe20000400000 */
[----:B------:R-:W-:Y:S01]  /*1cd0*/  FMUL R15, R46, UR5 ;  /* 0x000000052e0f7c20 */ /* 0x000fe20008400000 */
[----:B------:R-:W-:Y:S01]  /*1ce0*/  F2FP.BF16.F32.PACK_AB R13, RZ, R13 ;  /* 0x0000000dff0d723e */ /* 0x000fe200000010ff */
[----:B------:R-:W-:Y:S01]  /*1cf0*/  FMUL R16, R47, UR5 ;  /* 0x000000052f107c20 */ /* 0x000fe20008400000 */
[----:B------:R-:W-:Y:S01]  /*1d00*/  F2FP.BF16.F32.PACK_AB R14, RZ, R14 ;  /* 0x0000000eff0e723e */ /* 0x000fe200000010ff */
[----:B------:R-:W-:Y:S01]  /*1d10*/  FMUL R37, R37, R32 ;  /* 0x0000002025257220 */ /* 0x000fe20000400000 */
[----:B------:R-:W-:Y:S01]  /*1d20*/  F2FP.BF16.F32.PACK_AB R15, RZ, R15 ;  /* 0x0000000fff0f723e */ /* 0x000fe200000010ff */
[----:B------:R-:W-:Y:S01]  /*1d30*/  FMUL R36, R19, R2 ;  /* 0x0000000213247220 */ /* 0x000fe20000400000 */
[----:B------:R-:W-:Y:S01]  /*1d40*/  F2FP.BF16.F32.PACK_AB R16, RZ, R16 ;  /* 0x00000010ff10723e */ /* 0x000fe200000010ff */
[----:B------:R-:W-:Y:S01]  /*1d50*/  FMUL R17, R43, UR5 ;  /* 0x000000052b117c20 */ /* 0x000fe20008400000 */
[----:B------:R-:W-:Y:S01]  /*1d60*/  @!P3 PRMT R13, R13, 0x5410, R14 ;  /* 0x000054100d0db816 */ /* 0x000fe2000000000e */
[----:B------:R-:W-:Y:S01]  /*1d70*/  FMUL R18, R38, UR5 ;  /* 0x0000000526127c20 */ /* 0x000fe20008400000 */
[----:B------:R-:W-:Y:S01]  /*1d80*/  @!P3 PRMT R15, R15, 0x5410, R16 ;  /* 0x000054100f0fb816 */ /* 0x000fe20000000010 */
[----:B------:R-:W-:Y:S01]  /*1d90*/  FMUL R2, R37, UR5 ;  /* 0x0000000525027c20 */ /* 0x000fe20008400000 */
[----:B------:R-:W-:Y:S01]  /*1da0*/  F2FP.BF16.F32.PACK_AB R17, RZ, R17 ;  /* 0x00000011ff11723e */ /* 0x000fe200000010ff */
[----:B------:R-:W-:Y:S01]  /*1db0*/  @!P3 STG.E desc[UR24][R22.64], R13 ;  /* 0x0000000d1600b986 */ /* 0x000fe2000c101918 */
[----:B------:R-:W-:Y:S01]  /*1dc0*/  F2FP.BF16.F32.PACK_AB R18, RZ, R18 ;  /* 0x00000012ff12723e */ /* 0x000fe200000010ff */
[----:B------:R-:W-:Y:S01]  /*1dd0*/  IMAD.U32 R33, RZ, RZ, UR27 ;  /* 0x0000001bff217e24 */ /* 0x000fe2000f8e00ff */
[----:B------:R-:W-:Y:S01]  /*1de0*/  IADD3 R19, PT, PT, R6, 0x1e, RZ ;  /* 0x0000001e06137810 */ /* 0x000fe20007ffe0ff */
[----:B------:R0:W-:Y:S01]  /*1df0*/  @!P3 STG.E desc[UR24][R20.64], R15 ;  /* 0x0000000f1400b986 */ /* 0x0001e2000c101918 */
[----:B------:R-:W-:Y:S01]  /*1e00*/  @!P3 PRMT R17, R17, 0x5410, R18 ;  /* 0x000054101111b816 */ /* 0x000fe20000000012 */
[----:B------:R-:W-:Y:S01]  /*1e10*/  IMAD.U32 R27, RZ, RZ, UR37 ;  /* 0x00000025ff1b7e24 */ /* 0x000fe2000f8e00ff */
[----:B------:R-:W-:-:S02]  /*1e20*/  LOP3.LUT R19, R19, 0x1f, RZ, 0xc0, !PT ;  /* 0x0000001f13137812 */ /* 0x000fc400078ec0ff */
[----:B------:R-:W-:Y:S01]  /*1e30*/  MOV R32, UR6 ;  /* 0x0000000600207c02 */ /* 0x000fe20008000f00 */
[----:B------:R1:W-:Y:S01]  /*1e40*/  @!P3 STG.E desc[UR24][R34.64], R17 ;  /* 0x000000112200b986 */ /* 0x0003e2000c101918 */
[----:B------:R-:W-:Y:S01]  /*1e50*/  ISETP.LT.U32.AND P4, PT, R19, UR14, !P4 ;  /* 0x0000000e13007c0c */ /* 0x000fe2000e781070 */
[----:B------:R-:W-:Y:S01]  /*1e60*/  ULOP3.LUT UR6, UR26, 0xfffffffe, URZ, 0xc0, !UPT ;  /* 0xfffffffe1a067892 */ /* 0x000fe2000f8ec0ff */
[----:B------:R-:W-:Y:S01]  /*1e70*/  MOV R26, UR36 ;  /* 0x00000024001a7c02 */ /* 0x000fe20008000f00 */
[----:B------:R-:W-:Y:S01]  /*1e80*/  IMAD.WIDE.U32 R32, R8, UR35, R32 ;  /* 0x0000002308207c25 */ /* 0x000fe2000f8e0020 */
[----:B------:R-:W-:-:S03]  /*1e90*/  PRMT R49, R30, 0x7632, R49 ;  /* 0x000076321e317816 */ /* 0x000fc60000000031 */
[----:B0-----:R-:W-:Y:S01]  /*1ea0*/  FMUL R21, R36, UR5 ;  /* 0x0000000524157c20 */ /* 0x001fe20008400000 */
[----:B------:R-:W-:Y:S01]  /*1eb0*/  F2FP.BF16.F32.PACK_AB R20, RZ, R2 ;  /* 0x00000002ff14723e */ /* 0x000fe200000010ff */
[----:B------:R-:W-:Y:S02]  /*1ec0*/  IMAD R48, R8, UR26, R26 ;  /* 0x0000001a08307c24 */ /* 0x000fe4000f8e021a */
[----:B------:R-:W-:Y:S01]  /*1ed0*/  IMAD.IADD R2, R31, 0x1, R33 ;  /* 0x000000011f027824 */ /* 0x000fe200078e0221 */
[----:B------:R-:W-:Y:S02]  /*1ee0*/  F2FP.BF16.F32.PACK_AB R21, RZ, R21 ;  /* 0x00000015ff15723e */ /* 0x000fe400000010ff */
[----:B------:R-:W-:Y:S02]  /*1ef0*/  @P4 IADD3 R31, P1, P2, R32, UR6, R19 ;  /* 0x00000006201f4c10 */ /* 0x000fe4000fa3e013 */
[----:B------:R-:W-:Y:S02]  /*1f00*/  @!P4 CS2R R22, SRZ ;  /* 0x000000000016c805 */ /* 0x000fe4000001ff00 */
[----:B------:R-:W-:-:S02]  /*1f10*/  @!P3 PRMT R20, R20, 0x5410, R21 ;  /* 0x000054101414b816 */ /* 0x000fc40000000015 */
[----:B------:R-:W-:Y:S02]  /*1f20*/  @P4 IADD3 R48, P6, P5, R48, UR36, R19 ;  /* 0x0000002430304c10 */ /* 0x000fe4000fdde013 */
[----:B------:R-:W-:Y:S01]  /*1f30*/  @!P4 MOV R40, RZ ;  /* 0x000000ff0028c202 */ /* 0x000fe20000000f00 */
[----:B------:R1:W-:Y:S01]  /*1f40*/  @!P3 STG.E desc[UR24][R24.64], R20 ;  /* 0x000000141800b986 */ /* 0x0003e2000c101918 */
[----:B------:R-:W-:Y:S09]  /*1f50*/  @!P4 BRA `(.L_x_8765) ;  /* 0x00000000006cc947 */ /* 0x000ff20003800000 */
[----:B------:R-:W-:Y:S01]  /*1f60*/  SHF.R.U32.HI R22, RZ, 0x2, R5 ;  /* 0x00000002ff167819 */ /* 0x000fe20000011605 */
[----:B------:R-:W-:Y:S01]  /*1f70*/  UIMAD UR6, UR34, 0x3, URZ ;  /* 0x00000003220678a4 */ /* 0x000fe2000f8e02ff */
[----:B------:R-:W-:Y:S01]  /*1f80*/  MOV R41, UR35 ;  /* 0x0000002300297c02 */ /* 0x000fe20008000f00 */
[----:B------:R-:W-:Y:S01]  /*1f90*/  UIMAD UR10, UR33, 0x3, URZ ;  /* 0x00000003210a78a4 */ /* 0x000fe2000f8e02ff */
[----:B-1----:R-:W-:Y:S02]  /*1fa0*/  LOP3.LUT R35, R22, 0xf8, RZ, 0xc0, !PT ;  /* 0x000000f816237812 */ /* 0x002fe400078ec0ff */
[----:B------:R-:W-:-:S03]  /*1fb0*/  IADD3 R22, P3, PT, R19, R32, RZ ;  /* 0x0000002013167210 */ /* 0x000fc60007f7e0ff */
[----:B------:R-:W-:-:S04]  /*1fc0*/  IMAD.WIDE.U32 R24, R35, UR26, R26 ;  /* 0x0000001a23187c25 */ /* 0x000fc8000f8e001a */
[----:B------:R-:W-:Y:S01]  /*1fd0*/  IMAD.X R23, RZ, RZ, R2, P3 ;  /* 0x000000ffff177224 */ /* 0x000fe200018e0602 */
[----:B------:R-:W-:Y:S01]  /*1fe0*/  IADD3 R24, P3, PT, R19, R24, RZ ;  /* 0x0000001813187210 */ /* 0x000fe20007f7e0ff */
[----:B------:R-:W-:Y:S02]  /*1ff0*/  IMAD R35, R35, UR33, RZ ;  /* 0x0000002123237c24 */ /* 0x000fe4000f8e02ff */
[----:B------:R-:W-:-:S04]  /*2000*/  IMAD.WIDE.U32 R22, R41, 0x3, R22 ;  /* 0x0000000329167825 */ /* 0x000fc800078e0016 */
[----:B------:R-:W-:Y:S01]  /*2010*/  IMAD.X R25, R25, 0x1, R35, P3 ;  /* 0x0000000119197824 */ /* 0x000fe200018e0623 */
[----:B------:R-:W-:Y:S02]  /*2020*/  MOV R35, UR26 ;  /* 0x0000001a00237c02 */ /* 0x000fe40008000f00 */
[----:B------:R-:W-:-:S03]  /*2030*/  LEA R40, P3, R22, UR22, 0x2 ;  /* 0x0000001616287c11 */ /* 0x000fc6000f8610ff */
[----:B------:R-:W-:-:S04]  /*2040*/  IMAD.WIDE.U32 R24, R35, 0x3, R24 ;  /* 0x0000000323187825 */ /* 0x000fc800078e0018 */
[----:B------:R-:W-:Y:S01]  /*2050*/  VIADD R35, R23, UR6 ;  /* 0x0000000617237c36 */ /* 0x000fe20008000000 */
[----:B------:R-:W-:Y:S01]  /*2060*/  IADD3 R23, PT, PT, R25, UR10, RZ ;  /* 0x0000000a19177c10 */ /* 0x000fe2000fffe0ff */
[----:B------:R-:W-:-:S03]  /*2070*/  IMAD.SHL.U32 R25, R24, 0x4, RZ ;  /* 0x0000000418197824 */ /* 0x000fc600078e00ff */
[----:B------:R-:W-:Y:S02]  /*2080*/  LEA.HI.X R41, R22, UR28, R35, 0x2, P3 ;  /* 0x0000001c16297c11 */ /* 0x000fe400098f1423 */
[----:B------:R-:W-:Y:S02]  /*2090*/  SHF.L.U64.HI R22, R24, 0x2, R23 ;  /* 0x0000000218167819 */ /* 0x000fe40000010217 */
[C---:B------:R-:W-:Y:S01]  /*20a0*/  IADD3 R34, P3, PT, R25.reuse, UR29, RZ ;  /* 0x0000001d19227c10 */ /* 0x040fe2000ff7e0ff */
[----:B------:R0:W5:Y:S03]  /*20b0*/  LDG.E R40, desc[UR24][R40.64] ;  /* 0x0000001828287981 */ /* 0x000166000c1e1900 */
[----:B------:R-:W-:Y:S02]  /*20c0*/  IADD3.X R35, PT, PT, R22, UR30, RZ, P3, !PT ;  /* 0x0000001e16237c10 */ /* 0x000fe40009ffe4ff */
[----:B------:R-:W-:-:S03]  /*20d0*/  IADD3 R24, P3, PT, R25, UR38, RZ ;  /* 0x0000002619187c10 */ /* 0x000fc6000ff7e0ff */
[----:B------:R0:W5:Y:S01]  /*20e0*/  LDG.E R23, desc[UR24][R34.64] ;  /* 0x0000001822177981 */ /* 0x000162000c1e1900 */
[----:B------:R-:W-:-:S05]  /*20f0*/  IADD3.X R25, PT, PT, R22, UR39, RZ, P3, !PT ;  /* 0x0000002716197c10 */ /* 0x000fca0009ffe4ff */
[----:B------:R0:W5:Y:S04]  /*2100*/  LDG.E R22, desc[UR24][R24.64] ;  /* 0x0000001818167981 */ /* 0x000168000c1e1900 */
.L_x_8765:
[----:B------:R-:W-:Y:S05]  /*2110*/  BSYNC.RECONVERGENT B0 ;  /* 0x0000000000007941 */ /* 0x000fea0003800200 */
.L_x_8764:
[----:B------:R-:W-:Y:S01]  /*2120*/  SHF.L.U32 R33, R49, 0x10, RZ ;  /* 0x0000001031217819 */ /* 0x000fe200000006ff */
[----:B------:R-:W-:Y:S01]  /*2130*/  @!P0 IMAD.MOV.U32 R42, RZ, RZ, RZ ;  /* 0x000000ffff2a8224 */ /* 0x000fe200078e00ff */
[----:B------:R-:W-:-:S03]  /*2140*/  FMNMX R44, RZ, |R44|, !PT ;  /* 0x4000002cff2c7209 */ /* 0x000fc60007800000 */
[C---:B01----:R-:W-:Y:S01]  /*2150*/  FMUL R24, R33.reuse, 0.044714998453855514526 ;  /* 0x3d37271321187820 */ /* 0x043fe20000400000 */
[C---:B------:R-:W-:Y:S01]  /*2160*/  FMUL R34, R33.reuse, 0.79788458347320556641 ;  /* 0x3f4c422a21227820 */ /* 0x040fe20000400000 */
[----:B------:R-:W-:Y:S02]  /*2170*/  SHF.L.U32 R49, R42, 0x10, RZ ;  /* 0x000000102a317819 */ /* 0x000fe400000006ff */
[----:B------:R-:W-:Y:S01]  /*2180*/  FFMA R25, R33, R24, 1 ;  /* 0x3f80000021197423 */ /* 0x000fe20000000018 */
[----:B------:R-:W-:Y:S02]  /*2190*/  FMNMX3 R46, |R45|, R44, |R46|, !PT ;  /* 0x0000002c2d2e7276 */ /* 0x000fe4000780062e */
[C---:B------:R-:W-:Y:S01]  /*21a0*/  FMUL R24, R49.reuse, 0.044714998453855514526 ;  /* 0x3d37271331187820 */ /* 0x040fe20000400000 */
[----:B------:R-:W-:Y:S01]  /*21b0*/  FMUL R34, R34, R25 ;  /* 0x0000001922227220 */ /* 0x000fe20000400000 */
[C---:B------:R-:W-:Y:S01]  /*21c0*/  FMUL R35, R49.reuse, 0.79788458347320556641 ;  /* 0x3f4c422a31237820 */ /* 0x040fe20000400000 */
[C---:B------:R-:W-:Y:S01]  /*21d0*/  FMUL R44, R49.reuse, 0.035677410662174224854 ;  /* 0x3d12227a312c7820 */ /* 0x040fe20000400000 */
[C---:B------:R-:W-:Y:S01]  /*21e0*/  FFMA R24, R49.reuse, R24, 1 ;  /* 0x3f80000031187423 */ /* 0x040fe20000000018 */
[C---:B------:R-:W-:Y:S01]  /*21f0*/  FMUL R41, |R34|.reuse, 2.8853900432586669922 ;  /* 0x4038aa3b22297820 */ /* 0x040fe20000400200 */
[C---:B------:R-:W-:Y:S01]  /*2200*/  FSETP.GE.AND P3, PT, |R34|.reuse, 9.010913848876953125, PT ;  /* 0x41102cb42200780b */ /* 0x040fe20003f66200 */
[----:B------:R-:W-:Y:S01]  /*2210*/  FFMA R44, R49, R44, 0.79788458347320556641 ;  /* 0x3f4c422a312c7423 */ /* 0x000fe2000000002c */
[----:B------:R-:W-:Y:S01]  /*2220*/  FMUL R35, R35, R24 ;  /* 0x0000001823237220 */ /* 0x000fe20000400000 */
[----:B------:R-:W-:Y:S01]  /*2230*/  FMUL R24, R34, R34 ;  /* 0x0000002222187220 */ /* 0x000fe20000400000 */
[----:B------:R-:W-:Y:S01]  /*2240*/  PRMT R42, R42, 0x7632, R42 ;  /* 0x000076322a2a7816 */ /* 0x000fe2000000002a */
[----:B------:R-:W0:Y:S01]  /*2250*/  MUFU.EX2 R41, R41 ;  /* 0x0000002900297308 */ /* 0x000e220000000800 */
[----:B------:R-:W-:-:S07]  /*2260*/  FMUL R25, |R35|, 2.8853900432586669922 ;  /* 0x4038aa3b23197820 */ /* 0x000fce0000400200 */
[----:B------:R-:W1:Y:S01]  /*2270*/  MUFU.EX2 R25, R25 ;  /* 0x0000001900197308 */ /* 0x000e620000000800 */
[----:B0-----:R-:W-:Y:S01]  /*2280*/  FADD R50, R41, 1 ;  /* 0x3f80000029327421 */ /* 0x001fe20000000000 */
[----:B------:R-:W-:-:S06]  /*2290*/  FFMA R41, R24, R11, -0.052303962409496307373 ;  /* 0xbd563cae18297423 */ /* 0x000fcc000000000b */
[----:B------:R-:W0:Y:S01]  /*22a0*/  MUFU.RCP R51, R50 ;  /* 0x0000003200337308 */ /* 0x000e220000001000 */
[----:B------:R-:W-:-:S04]  /*22b0*/  FFMA R41, R24, R41, 0.1331529766321182251 ;  /* 0x3e08594118297423 */ /* 0x000fc80000000029 */
[----:B------:R-:W-:Y:S01]  /*22c0*/  FFMA R45, R24, R41, -0.33332768082618713379 ;  /* 0xbeaaa9ed182d7423 */ /* 0x000fe20000000029 */
[----:B-1----:R-:W-:-:S03]  /*22d0*/  FADD R41, R25, 1 ;  /* 0x3f80000019297421 */ /* 0x002fc60000000000 */
[----:B------:R-:W-:Y:S01]  /*22e0*/  FFMA R53, R24, R45, RZ ;  /* 0x0000002d18357223 */ /* 0x000fe200000000ff */
[----:B------:R-:W-:Y:S01]  /*22f0*/  FMNMX R24, |R47|, R46, !PT ;  /* 0x0000002e2f187209 */ /* 0x000fe20007800200 */
[----:B------:R-:W-:Y:S01]  /*2300*/  FMUL R46, R49, R44 ;  /* 0x0000002c312e7220 */ /* 0x000fe20000400000 */
[----:B------:R-:W1:Y:S02]  /*2310*/  MUFU.RCP R41, R41 ;  /* 0x0000002900297308 */ /* 0x000e640000001000 */
[----:B------:R-:W-:Y:S01]  /*2320*/  FMNMX R47, |R43|, R24, !PT ;  /* 0x000000182b2f7209 */ /* 0x000fe20007800200 */
[----:B------:R-:W-:Y:S01]  /*2330*/  FMUL R44, |R46|, 2.8853900432586669922 ;  /* 0x4038aa3b2e2c7820 */ /* 0x000fe20000400200 */
[----:B------:R-:W-:Y:S02]  /*2340*/  IMAD.U32 R43, R42, 0x10000, RZ ;  /* 0x000100002a2b7824 */ /* 0x000fe400078e00ff */
[----:B0-----:R-:W-:Y:S01]  /*2350*/  FFMA R51, R51, -2, R10 ;  /* 0xc000000033337823 */ /* 0x001fe2000000000a */
[----:B------:R-:W-:Y:S01]  /*2360*/  IMAD.WIDE.U32 R24, R8, UR26, R26 ;  /* 0x0000001a08187c25 */ /* 0x000fe2000f8e001a */
[----:B------:R-:W-:Y:S01]  /*2370*/  FMNMX3 R47, |R38|, R47, |R37|, !PT ;  /* 0x0000002f262f7276 */ /* 0x000fe20007800625 */
[----:B------:R-:W0:Y:S02]  /*2380*/  MUFU.EX2 R42, R44 ;  /* 0x0000002c002a7308 */ /* 0x000e240000000800 */
[----:B------:R-:W-:Y:S01]  /*2390*/  FMUL R50, R43, 0.044714998453855514526 ;  /* 0x3d3727132b327820 */ /* 0x000fe20000400000 */
[----:B------:R-:W-:Y:S01]  /*23a0*/  FSEL R51, R51, 1, !P3 ;  /* 0x3f80000033337808 */ /* 0x000fe20005800000 */
[C---:B------:R-:W-:Y:S01]  /*23b0*/  FMUL R38, R43.reuse, 0.79788458347320556641 ;  /* 0x3f4c422a2b267820 */ /* 0x040fe20000400000 */
[----:B------:R-:W-:Y:S01]  /*23c0*/  FSETP.GE.AND P3, PT, |R34|, 0.60000002384185791016, PT ;  /* 0x3f19999a2200780b */ /* 0x000fe20003f66200 */
[----:B------:R-:W-:Y:S01]  /*23d0*/  FFMA R37, R43, R50, 1 ;  /* 0x3f8000002b257423 */ /* 0x000fe20000000032 */
[----:B------:R-:W-:-:S02]  /*23e0*/  LOP3.LUT R45, R51, 0x80000000, R34, 0xb8, !PT ;  /* 0x80000000332d7812 */ /* 0x000fc400078eb822 */
[----:B------:R-:W-:Y:S01]  /*23f0*/  IADD3 R39, PT, PT, R39, R25, RZ ;  /* 0x0000001927277210 */ /* 0x000fe20007ffe0ff */
[----:B-1----:R-:W-:Y:S01]  /*2400*/  FFMA R41, R41, -2, R10 ;  /* 0xc000000029297823 */ /* 0x002fe2000000000a */
[----:B------:R-:W-:Y:S02]  /*2410*/  FMUL R38, R38, R37 ;  /* 0x0000002526267220 */ /* 0x000fe40000400000 */
[----:B------:R-:W-:Y:S02]  /*2420*/  @P4 IADD3.X R51, PT, PT, R39, UR37, RZ, P6, P5 ;  /* 0x0000002527334c10 */ /* 0x000fe4000b7ea4ff */
[C---:B------:R-:W-:Y:S02]  /*2430*/  FSETP.GE.AND P5, PT, |R35|.reuse, 0.60000002384185791016, PT ;  /* 0x3f19999a2300780b */ /* 0x040fe40003fa6200 */
[----:B------:R-:W-:Y:S01]  /*2440*/  @P4 SHF.L.U64.HI R37, R48, 0x2, R51 ;  /* 0x0000000230254819 */ /* 0x000fe20000010233 */
[----:B------:R-:W-:Y:S01]  /*2450*/  @!P3 FFMA R45, R34, R53, R34 ;  /* 0x00000035222db223 */ /* 0x000fe20000000022 */
[C---:B------:R-:W-:Y:S01]  /*2460*/  FMUL R34, R35.reuse, R35 ;  /* 0x0000002323227220 */ /* 0x040fe20000400000 */
[----:B------:R-:W-:Y:S01]  /*2470*/  FSETP.GE.AND P3, PT, |R35|, 9.010913848876953125, PT ;  /* 0x41102cb42300780b */ /* 0x000fe20003f66200 */
[----:B0-----:R-:W-:Y:S01]  /*2480*/  FADD R50, R42, 1 ;  /* 0x3f8000002a327421 */ /* 0x001fe20000000000 */
[----:B------:R-:W-:-:S02]  /*2490*/  @P4 IMAD.SHL.U32 R42, R48, 0x4, RZ ;  /* 0x00000004302a4824 */ /* 0x000fc400078e00ff */
[----:B------:R-:W-:Y:S01]  /*24a0*/  FFMA R25, R34, R11, -0.052303962409496307373 ;  /* 0xbd563cae22197423 */ /* 0x000fe2000000000b */
[----:B------:R-:W-:Y:S01]  /*24b0*/  FSEL R44, R41, 1, !P3 ;  /* 0x3f800000292c7808 */ /* 0x000fe20005800000 */
[----:B------:R-:W-:Y:S01]  /*24c0*/  FMUL R53, |R38|, 2.8853900432586669922 ;  /* 0x4038aa3b26357820 */ /* 0x000fe20000400200 */
[----:B------:R-:W-:Y:S01]  /*24d0*/  @!P4 MOV R41, RZ ;  /* 0x000000ff0029c202 */ /* 0x000fe20000000f00 */
[----:B------:R-:W-:Y:S01]  /*24e0*/  FFMA R25, R34, R25, 0.1331529766321182251 ;  /* 0x3e08594122197423 */ /* 0x000fe20000000019 */
[----:B------:R-:W-:-:S03]  /*24f0*/  LOP3.LUT R44, R44, 0x80000000, R35, 0xb8, !PT ;  /* 0x800000002c2c7812 */ /* 0x000fc600078eb823 */
[----:B------:R-:W-:Y:S01]  /*2500*/  FFMA R25, R34, R25, -0.33332768082618713379 ;  /* 0xbeaaa9ed22197423 */ /* 0x000fe20000000019 */
[----:B------:R-:W-:Y:S01]  /*2510*/  FMUL R52, R46, R46 ;  /* 0x0000002e2e347220 */ /* 0x000fe20000400000 */
[----:B------:R-:W0:Y:S02]  /*2520*/  MUFU.EX2 R53, R53 ;  /* 0x0000003500357308 */ /* 0x000e240000000800 */
[----:B------:R-:W-:Y:S01]  /*2530*/  FFMA R48, R34, R25, RZ ;  /* 0x0000001922307223 */ /* 0x000fe200000000ff */
[----:B------:R-:W-:-:S03]  /*2540*/  @P4 IADD3 R34, P3, PT, R42, UR29, RZ ;  /* 0x0000001d2a224c10 */ /* 0x000fc6000ff7e0ff */
[----:B------:R-:W-:Y:S01]  /*2550*/  @!P5 FFMA R44, R35, R48, R35 ;  /* 0x00000030232cd223 */ /* 0x000fe20000000023 */
[----:B------:R-:W-:Y:S01]  /*2560*/  @P4 IADD3.X R35, PT, PT, R37, UR30, RZ, P3, !PT ;  /* 0x0000001e25234c10 */ /* 0x000fe20009ffe4ff */
[----:B------:R0:W1:Y:S04]  /*2570*/  MUFU.RCP R25, R50 ;  /* 0x0000003200197308 */ /* 0x0000680000001000 */
[----:B------:R2:W3:Y:S01]  /*2580*/  @P4 LDG.E R41, desc[UR24][R34.64] ;  /* 0x0000001822294981 */ /* 0x0004e2000c1e1900 */
[----:B------:R-:W-:Y:S01]  /*2590*/  FFMA R51, R52, R11, -0.052303962409496307373 ;  /* 0xbd563cae34337423 */ /* 0x000fe2000000000b */
[C---:B------:R-:W-:Y:S02]  /*25a0*/  FSETP.GE.AND P5, PT, |R46|.reuse, 0.60000002384185791016, PT ;  /* 0x3f19999a2e00780b */ /* 0x040fe40003fa6200 */
[----:B------:R-:W-:Y:S01]  /*25b0*/  FSETP.GE.AND P3, PT, |R46|, 9.010913848876953125, PT ;  /* 0x41102cb42e00780b */ /* 0x000fe20003f66200 */
[----:B------:R-:W-:Y:S01]  /*25c0*/  FFMA R51, R52, R51, 0.1331529766321182251 ;  /* 0x3e08594134337423 */ /* 0x000fe20000000033 */
[----:B0-----:R-:W-:Y:S01]  /*25d0*/  FADD R50, R53, 1 ;  /* 0x3f80000035327421 */ /* 0x001fe20000000000 */
[----:B------:R-:W-:Y:S01]  /*25e0*/  FMNMX R47, |R36|, R47, !PT ;  /* 0x0000002f242f7209 */ /* 0x000fe20007800200 */
[----:B--2---:R-:W-:-:S02]  /*25f0*/  FMUL R34, R38, R38 ;  /* 0x0000002626227220 */ /* 0x004fc40000400000 */
[----:B------:R-:W0:Y:S01]  /*2600*/  MUFU.RCP R35, R50 ;  /* 0x0000003200237308 */ /* 0x000e220000001000 */
[----:B-1----:R-:W-:Y:S01]  /*2610*/  FFMA R48, R25, -2, R10 ;  /* 0xc000000019307823 */ /* 0x002fe2000000000a */
[----:B------:R-:W-:-:S04]  /*2620*/  FFMA R25, R52, R51, -0.33332768082618713379 ;  /* 0xbeaaa9ed34197423 */ /* 0x000fc80000000033 */
[----:B------:R-:W-:Y:S01]  /*2630*/  FSEL R55, R48, 1, !P3 ;  /* 0x3f80000030377808 */ /* 0x000fe20005800000 */
[----:B------:R-:W-:Y:S01]  /*2640*/  FFMA R25, R52, R25, RZ ;  /* 0x0000001934197223 */ /* 0x000fe200000000ff */
[----:B------:R-:W-:Y:S02]  /*2650*/  FSETP.GE.AND P3, PT, |R38|, 9.010913848876953125, PT ;  /* 0x41102cb42600780b */ /* 0x000fe40003f66200 */
[--C-:B------:R-:W-:Y:S01]  /*2660*/  LOP3.LUT R55, R55, 0x80000000, R46.reuse, 0xb8, !PT ;  /* 0x8000000037377812 */ /* 0x100fe200078eb82e */
[----:B------:R-:W-:Y:S01]  /*2670*/  @!P5 FFMA R55, R46, R25, R46 ;  /* 0x000000192e37d223 */ /* 0x000fe2000000002e */
[----:B------:R-:W-:Y:S01]  /*2680*/  FFMA R25, R34, R11, -0.052303962409496307373 ;  /* 0xbd563cae22197423 */ /* 0x000fe2000000000b */
[----:B------:R-:W-:-:S03]  /*2690*/  FSETP.GE.AND P5, PT, |R38|, 0.60000002384185791016, PT ;  /* 0x3f19999a2600780b */ /* 0x000fc60003fa6200 */
[----:B------:R-:W-:Y:S01]  /*26a0*/  FFMA R25, R34, R25, 0.1331529766321182251 ;  /* 0x3e08594122197423 */ /* 0x000fe20000000019 */
[----:B0-----:R-:W-:-:S03]  /*26b0*/  FFMA R35, R35, -2, R10 ;  /* 0xc000000023237823 */ /* 0x001fc6000000000a */
[C---:B------:R-:W-:Y:S02]  /*26c0*/  FFMA R25, R34.reuse, R25, -0.33332768082618713379 ;  /* 0xbeaaa9ed22197423 */ /* 0x040fe40000000019 */
[----:B------:R-:W-:Y:S02]  /*26d0*/  FSEL R35, R35, 1, !P3 ;  /* 0x3f80000023237808 */ /* 0x000fe40005800000 */
[----:B------:R-:W-:Y:S01]  /*26e0*/  FFMA R25, R34, R25, RZ ;  /* 0x0000001922197223 */ /* 0x000fe200000000ff */
[----:B------:R-:W-:Y:S01]  /*26f0*/  FMUL R34, R33, 0.035677410662174224854 ;  /* 0x3d12227a21227820 */ /* 0x000fe20000400000 */
[--C-:B------:R-:W-:Y:S02]  /*2700*/  LOP3.LUT R35, R35, 0x80000000, R38.reuse, 0xb8, !PT ;  /* 0x8000000023237812 */ /* 0x100fe400078eb826 */
[----:B------:R-:W-:Y:S01]  /*2710*/  @!P5 FFMA R35, R38, R25, R38 ;  /* 0x000000192623d223 */ /* 0x000fe20000000026 */
[----:B------:R-:W-:Y:S01]  /*2720*/  FFMA R34, R33, R34, 0.79788458347320556641 ;  /* 0x3f4c422a21227423 */ /* 0x000fe20000000022 */
[----:B------:R-:W-:-:S03]  /*2730*/  FMUL R38, R43, 0.035677410662174224854 ;  /* 0x3d12227a2b267820 */ /* 0x000fc60000400000 */
[----:B------:R-:W-:Y:S01]  /*2740*/  FMUL R34, R33, R34 ;  /* 0x0000002221227220 */ /* 0x000fe20000400000 */
[----:B------:R-:W-:-:S03]  /*2750*/  FFMA R38, R43, R38, 0.79788458347320556641 ;  /* 0x3f4c422a2b267423 */ /* 0x000fc60000000026 */
[C---:B------:R-:W-:Y:S01]  /*2760*/  FMUL R50, |R34|.reuse, 2.8853900432586669922 ;  /* 0x4038aa3b22327820 */ /* 0x040fe20000400200 */
[----:B------:R-:W-:Y:S01]  /*2770*/  FMUL R38, R43, R38 ;  /* 0x000000262b267220 */ /* 0x000fe20000400000 */
[C---:B------:R-:W-:Y:S02]  /*2780*/  FSETP.GE.AND P5, PT, |R34|.reuse, 0.60000002384185791016, PT ;  /* 0x3f19999a2200780b */ /* 0x040fe40003fa6200 */
[----:B------:R-:W-:Y:S01]  /*2790*/  FSETP.GE.AND P3, PT, |R34|, 9.010913848876953125, PT ;  /* 0x41102cb42200780b */ /* 0x000fe20003f66200 */
[C---:B------:R-:W-:Y:S01]  /*27a0*/  FMUL R46, |R38|.reuse, 2.8853900432586669922 ;  /* 0x4038aa3b262e7820 */ /* 0x040fe20000400200 */
[----:B------:R-:W0:Y:S01]  /*27b0*/  MUFU.EX2 R50, R50 ;  /* 0x0000003200327308 */ /* 0x000e220000000800 */
[----:B------:R-:W-:-:S04]  /*27c0*/  FMUL R48, R38, R38 ;  /* 0x0000002626307220 */ /* 0x000fc80000400000 */
[----:B------:R-:W-:-:S03]  /*27d0*/  FFMA R25, R48, R11, -0.052303962409496307373 ;  /* 0xbd563cae30197423 */ /* 0x000fc6000000000b */
[----:B------:R-:W1:Y:S01]  /*27e0*/  MUFU.EX2 R46, R46 ;  /* 0x0000002e002e7308 */ /* 0x000e620000000800 */
[----:B------:R-:W-:-:S04]  /*27f0*/  FFMA R25, R48, R25, 0.1331529766321182251 ;  /* 0x3e08594130197423 */ /* 0x000fc80000000019 */
[----:B------:R-:W-:Y:S01]  /*2800*/  FFMA R25, R48, R25, -0.33332768082618713379 ;  /* 0xbeaaa9ed30197423 */ /* 0x000fe20000000019 */
[----:B0-----:R-:W-:Y:S01]  /*2810*/  FADD R51, R50, 1 ;  /* 0x3f80000032337421 */ /* 0x001fe20000000000 */
[----:B------:R-:W-:Y:S02]  /*2820*/  FMUL R50, R34, R34 ;  /* 0x0000002222327220 */ /* 0x000fe40000400000 */
[----:B------:R-:W-:Y:S02]  /*2830*/  FFMA R57, R48, R25, RZ ;  /* 0x0000001930397223 */ /* 0x000fe400000000ff */
[----:B------:R-:W-:Y:S01]  /*2840*/  FFMA R25, R50, R11, -0.052303962409496307373 ;  /* 0xbd563cae32197423 */ /* 0x000fe2000000000b */
[----:B------:R-:W0:Y:S01]  /*2850*/  MUFU.RCP R51, R51 ;  /* 0x0000003300337308 */ /* 0x000e220000001000 */
[----:B-1----:R-:W-:Y:S02]  /*2860*/  FADD R48, R46, 1 ;  /* 0x3f8000002e307421 */ /* 0x002fe40000000000 */
[----:B------:R-:W-:-:S04]  /*2870*/  FFMA R25, R50, R25, 0.1331529766321182251 ;  /* 0x3e08594132197423 */ /* 0x000fc80000000019 */
[C---:B------:R-:W-:Y:S01]  /*2880*/  FFMA R25, R50.reuse, R25, -0.33332768082618713379 ;  /* 0xbeaaa9ed32197423 */ /* 0x040fe20000000019 */
[----:B------:R1:W2:Y:S03]  /*2890*/  MUFU.RCP R53, R48 ;  /* 0x0000003000357308 */ /* 0x0002a60000001000 */
[----:B------:R-:W-:Y:S01]  /*28a0*/  FFMA R25, R50, R25, RZ ;  /* 0x0000001932197223 */ /* 0x000fe200000000ff */
[----:B------:R-:W-:Y:S01]  /*28b0*/  @P4 IADD3.X R50, PT, PT, R2, UR27, RZ, P1, P2 ;  /* 0x0000001b02324c10 */ /* 0x000fe20008fe44ff */
[----:B0-----:R-:W-:Y:S01]  /*28c0*/  FFMA R46, R51, -2, R10 ;  /* 0xc0000000332e7823 */ /* 0x001fe2000000000a */
[----:B-1----:R-:W-:Y:S01]  /*28d0*/  IMAD.U32 R48, R30, 0x10000, RZ ;  /* 0x000100001e307824 */ /* 0x002fe200078e00ff */
[----:B------:R-:W-:Y:S02]  /*28e0*/  @P4 IADD3 R30, P2, PT, R42, UR38, RZ ;  /* 0x000000262a1e4c10 */ /* 0x000fe4000ff5e0ff */
[----:B------:R-:W-:-:S02]  /*28f0*/  @!P4 MOV R42, RZ ;  /* 0x000000ff002ac202 */ /* 0x000fc40000000f00 */
[----:B------:R-:W-:Y:S01]  /*2900*/  FSEL R51, R46, 1, !P3 ;  /* 0x3f8000002e337808 */ /* 0x000fe20005800000 */
[----:B------:R-:W-:Y:S01]  /*2910*/  FFMA R46, R55, R12, 0.5 ;  /* 0x3f000000372e7423 */ /* 0x000fe2000000000c */
[----:B--2---:R-:W-:Y:S01]  /*2920*/  FFMA R53, R53, -2, R10 ;  /* 0xc000000035357823 */ /* 0x004fe2000000000a */
[----:B------:R-:W-:Y:S01]  /*2930*/  FSETP.GE.AND P3, PT, |R38|, 9.010913848876953125, PT ;  /* 0x41102cb42600780b */ /* 0x000fe20003f66200 */
[----:B------:R-:W-:Y:S01]  /*2940*/  FADD R55, R44, 1 ;  /* 0x3f8000002c377421 */ /* 0x000fe20000000000 */
[--C-:B------:R-:W-:Y:S01]  /*2950*/  LOP3.LUT R51, R51, 0x80000000, R34.reuse, 0xb8, !PT ;  /* 0x8000000033337812 */ /* 0x100fe200078eb822 */
[----:B------:R-:W-:Y:S01]  /*2960*/  @!P5 FFMA R51, R34, R25, R34 ;  /* 0x000000192233d223 */ /* 0x000fe20000000022 */
[----:B------:R-:W-:Y:S01]  /*2970*/  FMUL R34, R33, 0.10703222453594207764 ;  /* 0x3ddb33b621227820 */ /* 0x000fe20000400000 */
[----:B------:R-:W-:Y:S01]  /*2980*/  FSETP.GE.AND P5, PT, |R38|, 0.60000002384185791016, PT ;  /* 0x3f19999a2600780b */ /* 0x000fe20003fa6200 */
[----:B------:R-:W-:Y:S01]  /*2990*/  FFMA R25, -R45, R45, 1 ;  /* 0x3f8000002d197423 */ /* 0x000fe2000000012d */
[----:B------:R-:W-:Y:S01]  /*29a0*/  FSEL R53, R53, 1, !P3 ;  /* 0x3f80000035357808 */ /* 0x000fe20005800000 */
[----:B------:R-:W-:-:S03]  /*29b0*/  FFMA R34, R33, R34, 0.79788458347320556641 ;  /* 0x3f4c422a21227423 */ /* 0x000fc60000000022 */
[----:B------:R-:W-:Y:S01]  /*29c0*/  LOP3.LUT R53, R53, 0x80000000, R38, 0xb8, !PT ;  /* 0x8000000035357812 */ /* 0x000fe200078eb826 */
[----:B------:R-:W-:Y:S01]  /*29d0*/  FMUL R34, R25, R34 ;  /* 0x0000002219227220 */ /* 0x000fe20000400000 */
[----:B------:R-:W-:-:S04]  /*29e0*/  FMUL R25, R33, 0.5 ;  /* 0x3f00000021197820 */ /* 0x000fc80000400000 */
[----:B------:R-:W-:Y:S01]  /*29f0*/  FMUL R25, R25, R34 ;  /* 0x0000002219197220 */ /* 0x000fe20000400000 */
[----:B------:R-:W-:Y:S01]  /*2a00*/  FADD R34, R45, 1 ;  /* 0x3f8000002d227421 */ /* 0x000fe20000000000 */
[----:B------:R-:W-:Y:S01]  /*2a10*/  PRMT R45, R3, 0x7632, R45 ;  /* 0x00007632032d7816 */ /* 0x000fe2000000002d */
[----:B------:R-:W-:Y:S02]  /*2a20*/  @!P5 FFMA R53, R38, R57, R38 ;  /* 0x000000392635d223 */ /* 0x000fe40000000026 */
[--C-:B------:R-:W-:Y:S01]  /*2a30*/  FFMA R38, R34, 0.5, R25.reuse ;  /* 0x3f00000022267823 */ /* 0x100fe20000000019 */
[----:B------:R-:W-:Y:S01]  /*2a40*/  PRMT R25, R0, 0x7632, R25 ;  /* 0x0000763200197816 */ /* 0x000fe20000000019 */
[----:B------:R-:W-:Y:S01]  /*2a50*/  IMAD.U32 R45, R45, 0x10000, RZ ;  /* 0x000100002d2d7824 */ /* 0x000fe200078e00ff */
[----:B------:R-:W-:Y:S01]  /*2a60*/  IADD3 R34, P3, PT, R29, R24, RZ ;  /* 0x000000181d227210 */ /* 0x000fe20007f7e0ff */
[----:B------:R-:W-:Y:S01]  /*2a70*/  FMUL R24, R49, 0.10703222453594207764 ;  /* 0x3ddb33b631187820 */ /* 0x000fe20000400000 */
[----:B------:R-:W-:Y:S01]  /*2a80*/  SHF.L.U32 R25, R25, 0x10, RZ ;  /* 0x0000001019197819 */ /* 0x000fe200000006ff */
[----:B------:R-:W-:-:S04]  /*2a90*/  FMUL R38, R38, R45 ;  /* 0x0000002d26267220 */ /* 0x000fc80000400000 */
[----:B------:R-:W-:Y:S01]  /*2aa0*/  FMUL R38, R38, R25 ;  /* 0x0000001926267220 */ /* 0x000fe20000400000 */
[----:B------:R-:W-:Y:S01]  /*2ab0*/  FFMA R25, R49, R24, 0.79788458347320556641 ;  /* 0x3f4c422a31197423 */ /* 0x000fe20000000018 */
[----:B------:R-:W-:-:S04]  /*2ac0*/  FFMA R24, -R44, R44, 1 ;  /* 0x3f8000002c187423 */ /* 0x000fc8000000012c */
[----:B------:R-:W-:Y:S01]  /*2ad0*/  FMUL R25, R24, R25 ;  /* 0x0000001918197220 */ /* 0x000fe20000400000 */
[C---:B------:R-:W-:Y:S01]  /*2ae0*/  FMUL R24, R49.reuse, 0.5 ;  /* 0x3f00000031187820 */ /* 0x040fe20000400000 */
[----:B------:R-:W-:Y:S01]  /*2af0*/  FMUL R49, R49, R46 ;  /* 0x0000002e31317220 */ /* 0x000fe20000400000 */
[----:B------:R-:W-:Y:S02]  /*2b00*/  FMUL R46, R43, 0.10703222453594207764 ;  /* 0x3ddb33b62b2e7820 */ /* 0x000fe40000400000 */
[----:B------:R-:W-:Y:S01]  /*2b10*/  FMUL R36, R24, R25 ;  /* 0x0000001918247220 */ /* 0x000fe20000400000 */
[----:B------:R-:W-:-:S03]  /*2b20*/  @P4 LEA R24, P1, R31, UR22, 0x2 ;  /* 0x000000161f184c11 */ /* 0x000fc6000f8210ff */
[----:B------:R-:W-:Y:S01]  /*2b30*/  FFMA R44, R55, 0.5, R36 ;  /* 0x3f000000372c7823 */ /* 0x000fe20000000024 */
[C---:B------:R-:W-:Y:S01]  /*2b40*/  FMUL R55, R48.reuse, 0.044714998453855514526 ;  /* 0x3d37271330377820 */ /* 0x040fe20000400000 */
[C---:B------:R-:W-:Y:S01]  /*2b50*/  FMUL R36, R48.reuse, 0.79788458347320556641 ;  /* 0x3f4c422a30247820 */ /* 0x040fe20000400000 */
[----:B------:R-:W-:Y:S01]  /*2b60*/  @P4 LEA.HI.X R25, R31, UR28, R50, 0x2, P1 ;  /* 0x0000001c1f194c11 */ /* 0x000fe200088f1432 */
[----:B------:R-:W-:Y:S01]  /*2b70*/  FFMA R31, R43, R46, 0.79788458347320556641 ;  /* 0x3f4c422a2b1f7423 */ /* 0x000fe2000000002e */
[----:B------:R-:W-:Y:S01]  /*2b80*/  FFMA R55, R48, R55, 1 ;  /* 0x3f80000030377423 */ /* 0x000fe20000000037 */
[----:B------:R-:W-:Y:S01]  /*2b90*/  ISETP.GE.U32.AND P1, PT, R9, UR13, PT ;  /* 0x0000000d09007c0c */ /* 0x000fe2000bf26070 */
[----:B------:R-:W-:Y:S02]  /*2ba0*/  FFMA R50, -R35, R35, 1 ;  /* 0x3f80000023327423 */ /* 0x000fe40000000123 */
[----:B------:R-:W-:Y:S01]  /*2bb0*/  FMUL R36, R36, R55 ;  /* 0x0000003724247220 */ /* 0x000fe20000400000 */
[----:B------:R-:W-:Y:S01]  /*2bc0*/  ISETP.GE.U32.OR P1, PT, R29, UR14, P1 ;  /* 0x0000000e1d007c0c */ /* 0x000fe20008f26470 */
[----:B------:R-:W-:Y:S01]  /*2bd0*/  FMUL R50, R50, R31 ;  /* 0x0000001f32327220 */ /* 0x000fe20000400000 */
[----:B------:R-:W-:Y:S01]  /*2be0*/  @P4 IADD3.X R31, PT, PT, R37, UR39, RZ, P2, !PT ;  /* 0x00000027251f4c10 */ /* 0x000fe200097fe4ff */
[----:B------:R-:W-:Y:S01]  /*2bf0*/  FMUL R29, |R36|, 2.8853900432586669922 ;  /* 0x4038aa3b241d7820 */ /* 0x000fe20000400200 */
[C---:B------:R-:W-:Y:S01]  /*2c00*/  FMUL R37, R48.reuse, 0.035677410662174224854 ;  /* 0x3d12227a30257820 */ /* 0x040fe20000400000 */
[-C--:B------:R-:W-:Y:S01]  /*2c10*/  FFMA R52, R51, R12.reuse, 0.5 ;  /* 0x3f00000033347423 */ /* 0x080fe2000000000c */
[----:B------:R-:W-:Y:S01]  /*2c20*/  FFMA R46, R53, R12, 0.5 ;  /* 0x3f000000352e7423 */ /* 0x000fe2000000000c */
[----:B------:R0:W5:Y:S01]  /*2c30*/  @P4 LDG.E R42, desc[UR24][R30.64] ;  /* 0x000000181e2a4981 */ /* 0x000162000c1e1900 */
[C---:B------:R-:W-:Y:S01]  /*2c40*/  FFMA R37, R48.reuse, R37, 0.79788458347320556641 ;  /* 0x3f4c422a30257423 */ /* 0x040fe20000000025 */
[----:B------:R-:W1:Y:S01]  /*2c50*/  MUFU.EX2 R29, R29 ;  /* 0x0000001d001d7308 */ /* 0x000e620000000800 */
[----:B------:R-:W-:Y:S01]  /*2c60*/  FMUL R52, R33, R52 ;  /* 0x0000003421347220 */ /* 0x000fe20000400000 */
[C---:B------:R-:W-:Y:S01]  /*2c70*/  FMUL R46, R43.reuse, R46 ;  /* 0x0000002e2b2e7220 */ /* 0x040fe20000400000 */
[----:B------:R-:W-:Y:S01]  /*2c80*/  FMUL R37, R48, R37 ;  /* 0x0000002530257220 */ /* 0x000fe20000400000 */
[----:B------:R-:W-:Y:S01]  /*2c90*/  FMUL R33, R43, 0.5 ;  /* 0x3f0000002b217820 */ /* 0x000fe20000400000 */
[----:B------:R-:W-:Y:S01]  /*2ca0*/  FMUL R43, R45, R52 ;  /* 0x000000342d2b7220 */ /* 0x000fe20000400000 */
[----:B------:R-:W-:Y:S01]  /*2cb0*/  FADD R35, R35, 1 ;  /* 0x3f80000023237421 */ /* 0x000fe20000000000 */
[----:B------:R-:W-:Y:S01]  /*2cc0*/  @!P0 MOV R28, RZ ;  /* 0x000000ff001c8202 */ /* 0x000fe20000000f00 */
[----:B0-----:R-:W-:Y:S01]  /*2cd0*/  FMUL R31, |R37|, 2.8853900432586669922 ;  /* 0x4038aa3b251f7820 */ /* 0x001fe20000400200 */
[----:B------:R-:W-:Y:S01]  /*2ce0*/  FMUL R50, R33, R50 ;  /* 0x0000003221327220 */ /* 0x000fe20000400000 */
[----:B------:R-:W-:Y:S01]  /*2cf0*/  IMAD.X R33, RZ, RZ, R39, P3 ;  /* 0x000000ffff217224 */ /* 0x000fe200018e0627 */
[----:B------:R-:W-:-:S02]  /*2d00*/  @!P1 IADD3 R30, P2, PT, R34, UR26, RZ ;  /* 0x0000001a221e9c10 */ /* 0x000fc4000ff5e0ff */
[----:B------:R-:W-:Y:S01]  /*2d10*/  FFMA R50, R35, 0.5, R50 ;  /* 0x3f00000023327823 */ /* 0x000fe20000000032 */
[----:B------:R-:W0:Y:S01]  /*2d20*/  MUFU.EX2 R31, R31 ;  /* 0x0000001f001f7308 */ /* 0x000e220000000800 */
[----:B------:R-:W-:Y:S01]  /*2d30*/  @!P1 IADD3.X R39, PT, PT, R33, UR33, RZ, P2, !PT ;  /* 0x0000002121279c10 */ /* 0x000fe200097fe4ff */
[C---:B------:R-:W-:Y:S02]  /*2d40*/  IMAD.U32 R35, R28.reuse, 0x10000, RZ ;  /* 0x000100001c237824 */ /* 0x040fe400078e00ff */
[----:B-1----:R-:W-:Y:S01]  /*2d50*/  FADD R45, R29, 1 ;  /* 0x3f8000001d2d7421 */ /* 0x002fe20000000000 */
[----:B------:R-:W-:Y:S02]  /*2d60*/  PRMT R29, R28, 0x7632, R29 ;  /* 0x000076321c1d7816 */ /* 0x000fe4000000001d */
[C---:B------:R-:W-:Y:S01]  /*2d70*/  @!P1 LEA R28, P2, R30.reuse, UR8, 0x2 ;  /* 0x000000081e1c9c11 */ /* 0x040fe2000f8410ff */
[----:B------:R-:W-:Y:S01]  /*2d80*/  FMUL R51, R35, R49 ;  /* 0x0000003123337220 */ /* 0x000fe20000400000 */
[----:B------:R-:W-:Y:S01]  /*2d90*/  SHF.L.U32 R53, R29, 0x10, RZ ;  /* 0x000000101d357819 */ /* 0x000fe200000006ff */
[----:B------:R-:W1:Y:S01]  /*2da0*/  MUFU.RCP R45, R45 ;  /* 0x0000002d002d7308 */ /* 0x000e620000001000 */
[----:B------:R-:W-:Y:S01]  /*2db0*/  @!P1 LEA.HI.X R29, R30, UR9, R39, 0x2, P2 ;  /* 0x000000091e1d9c11 */ /* 0x000fe200090f1427 */
[----:B------:R-:W-:Y:S01]  /*2dc0*/  FMUL R30, R36, R36 ;  /* 0x00000024241e7220 */ /* 0x000fe20000400000 */
[----:B------:R-:W-:Y:S01]  /*2dd0*/  @!P0 MOV R4, RZ ;  /* 0x000000ff00048202 */ /* 0x000fe20000000f00 */
[----:B------:R-:W-:Y:S01]  /*2de0*/  FMUL R39, R53, R46 ;  /* 0x0000002e35277220 */ /* 0x000fe20000400000 */
[----:B------:R-:W-:Y:S01]  /*2df0*/  FMUL R49, R50, R53 ;  /* 0x0000003532317220 */ /* 0x000fe20000400000 */
[----:B------:R-:W-:Y:S01]  /*2e00*/  FFMA R53, R30, R11, -0.052303962409496307373 ;  /* 0xbd563cae1e357423 */ /* 0x000fe2000000000b */
[----:B------:R-:W-:Y:S01]  /*2e10*/  FMUL R35, R44, R35 ;  /* 0x000000232c237220 */ /* 0x000fe20000400000 */
[----:B0-----:R-:W-:Y:S01]  /*2e20*/  FADD R31, R31, 1 ;  /* 0x3f8000001f1f7421 */ /* 0x001fe20000000000 */
[----:B------:R-:W-:Y:S01]  /*2e30*/  @!P4 IMAD.MOV.U32 R44, RZ, RZ, RZ ;  /* 0x000000ffff2cc224 */ /* 0x000fe200078e00ff */
[----:B------:R-:W-:Y:S01]  /*2e40*/  FSETP.GE.AND P2, PT, |R36|, 0.60000002384185791016, PT ;  /* 0x3f19999a2400780b */ /* 0x000fe20003f46200 */
[----:B------:R-:W-:Y:S01]  /*2e50*/  FFMA R53, R30, R53, 0.1331529766321182251 ;  /* 0x3e0859411e357423 */ /* 0x000fe20000000035 */
[----:B------:R-:W-:Y:S01]  /*2e60*/  IMAD.U32 R46, R4, 0x10000, RZ ;  /* 0x00010000042e7824 */ /* 0x000fe200078e00ff */
[----:B------:R-:W-:Y:S01]  /*2e70*/  FSETP.GE.AND P0, PT, |R36|, 9.010913848876953125, PT ;  /* 0x41102cb42400780b */ /* 0x000fe20003f06200 */
[----:B------:R-:W0:Y:S01]  /*2e80*/  MUFU.RCP R31, R31 ;  /* 0x0000001f001f7308 */ /* 0x000e220000001000 */
[----:B------:R-:W-:Y:S01]  /*2e90*/  PRMT R4, R4, 0x7632, R4 ;  /* 0x0000763204047816 */ /* 0x000fe20000000004 */
[----:B------:R2:W5:Y:S01]  /*2ea0*/  @P4 LDG.E R44, desc[UR24][R24.64] ;  /* 0x00000018182c4981 */ /* 0x000562000c1e1900 */
[----:B-1----:R-:W-:Y:S01]  /*2eb0*/  FFMA R45, R45, -2, R10 ;  /* 0xc00000002d2d7823 */ /* 0x002fe2000000000a */
[C---:B------:R-:W-:Y:S01]  /*2ec0*/  FFMA R53, R30.reuse, R53, -0.33332768082618713379 ;  /* 0xbeaaa9ed1e357423 */ /* 0x040fe20000000035 */
[----:B------:R-:W-:Y:S01]  /*2ed0*/  ULOP3.LUT UR6, UR26, 0xfffffffe, URZ, 0xc0, !UPT ;  /* 0xfffffffe1a067892 */ /* 0x000fe2000f8ec0ff */
[----:B------:R-:W-:Y:S01]  /*2ee0*/  SHF.L.U32 R3, R3, 0x10, RZ ;  /* 0x0000001003037819 */ /* 0x000fe200000006ff */
[----:B------:R-:W-:Y:S01]  /*2ef0*/  BSSY.RECONVERGENT B0, `(.L_x_8766) ;  /* 0x0000082000007945 */ /* 0x000fe20003800200 */
[----:B------:R-:W-:Y:S01]  /*2f00*/  FSEL R45, R45, 1, !P0 ;  /* 0x3f8000002d2d7808 */ /* 0x000fe20004000000 */
[----:B------:R-:W-:Y:S01]  /*2f10*/  FFMA R53, R30, R53, RZ ;  /* 0x000000351e357223 */ /* 0x000fe200000000ff */
[----:B------:R-:W-:Y:S01]  /*2f20*/  FSETP.GE.AND P0, PT, |R37|, 9.010913848876953125, PT ;  /* 0x41102cb42500780b */ /* 0x000fe20003f06200 */
[----:B--2---:R-:W-:Y:S01]  /*2f30*/  FMUL R24, R35, R46 ;  /* 0x0000002e23187220 */ /* 0x004fe20000400000 */
[----:B------:R-:W-:Y:S01]  /*2f40*/  SHF.L.U32 R46, R4, 0x10, RZ ;  /* 0x00000010042e7819 */ /* 0x000fe200000006ff */
[----:B------:R-:W-:Y:S01]  /*2f50*/  FMUL R4, R37, R37 ;  /* 0x0000002525047220 */ /* 0x000fe20000400000 */
[--C-:B------:R-:W-:Y:S01]  /*2f60*/  LOP3.LUT R25, R45, 0x80000000, R36.reuse, 0xb8, !PT ;  /* 0x800000002d197812 */ /* 0x100fe200078eb824 */
[----:B------:R-:W-:Y:S01]  /*2f70*/  FMUL R35, R48, 0.10703222453594207764 ;  /* 0x3ddb33b630237820 */ /* 0x000fe20000400000 */
[----:B------:R-:W-:Y:S01]  /*2f80*/  @!P2 FFMA R25, R36, R53, R36 ;  /* 0x000000352419a223 */ /* 0x000fe20000000024 */
[----:B------:R-:W-:Y:S01]  /*2f90*/  FFMA R45, R4, R11, -0.052303962409496307373 ;  /* 0xbd563cae042d7423 */ /* 0x000fe2000000000b */
[----:B------:R-:W-:Y:S01]  /*2fa0*/  FMUL R49, R49, R46 ;  /* 0x0000002e31317220 */ /* 0x000fe20000400000 */
[----:B------:R-:W-:Y:S01]  /*2fb0*/  SHF.R.U32.HI R46, RZ, 0x5, R5 ;  /* 0x00000005ff2e7819 */ /* 0x000fe20000011605 */
[----:B------:R-:W-:Y:S01]  /*2fc0*/  FFMA R35, R48, R35, 0.79788458347320556641 ;  /* 0x3f4c422a30237423 */ /* 0x000fe20000000023 */
[C---:B------:R-:W-:Y:S01]  /*2fd0*/  FFMA R45, R4.reuse, R45, 0.1331529766321182251 ;  /* 0x3e085941042d7423 */ /* 0x040fe2000000002d */
[----:B------:R-:W-:Y:S01]  /*2fe0*/  FSETP.GE.AND P2, PT, |R37|, 0.60000002384185791016, PT ;  /* 0x3f19999a2500780b */ /* 0x000fe20003f46200 */
[----:B------:R-:W-:Y:S01]  /*2ff0*/  FFMA R30, -R25, R25, 1 ;  /* 0x3f800000191e7423 */ /* 0x000fe20000000119 */
[----:B0-----:R-:W-:Y:S01]  /*3000*/  FFMA R31, R31, -2, R10 ;  /* 0xc00000001f1f7823 */ /* 0x001fe2000000000a */
[----:B------:R-:W-:Y:S01]  /*3010*/  FFMA R45, R4, R45, -0.33332768082618713379 ;  /* 0xbeaaa9ed042d7423 */ /* 0x000fe2000000002d */
[----:B------:R-:W-:-:S02]  /*3020*/  IMAD.SHL.U32 R46, R46, 0x4, RZ ;  /* 0x000000042e2e7824 */ /* 0x000fc400078e00ff */
[----:B------:R-:W-:Y:S01]  /*3030*/  FMUL R35, R30, R35 ;  /* 0x000000231e237220 */ /* 0x000fe20000400000 */
[----:B------:R-:W-:Y:S01]  /*3040*/  FMUL R30, R48, 0.5 ;  /* 0x3f000000301e7820 */ /* 0x000fe20000400000 */
[----:B------:R-:W-:Y:S01]  /*3050*/  FSEL R36, R31, 1, !P0 ;  /* 0x3f8000001f247808 */ /* 0x000fe20004000000 */
[----:B------:R-:W-:Y:S01]  /*3060*/  FFMA R4, R4, R45, RZ ;  /* 0x0000002d04047223 */ /* 0x000fe200000000ff */
[----:B------:R-:W-:Y:S01]  /*3070*/  VIADD R46, R46, 0x3 ;  /* 0x000000032e2e7836 */ /* 0x000fe20000000000 */
[----:B------:R-:W-:Y:S01]  /*3080*/  IADD3 R45, PT, PT, R6, 0x1d, RZ ;  /* 0x0000001d062d7810 */ /* 0x000fe20007ffe0ff */
[----:B------:R-:W-:Y:S01]  /*3090*/  FMUL R30, R30, R35 ;  /* 0x000000231e1e7220 */ /* 0x000fe20000400000 */
[----:B------:R-:W-:Y:S01]  /*30a0*/  FADD R25, R25, 1 ;  /* 0x3f80000019197421 */ /* 0x000fe20000000000 */
[--C-:B------:R-:W-:Y:S01]  /*30b0*/  LOP3.LUT R53, R36, 0x80000000, R37.reuse, 0xb8, !PT ;  /* 0x8000000024357812 */ /* 0x100fe200078eb825 */
[----:B------:R-:W-:Y:S01]  /*30c0*/  @!P2 FFMA R53, R37, R4, R37 ;  /* 0x000000042535a223 */ /* 0x000fe20000000025 */
[----:B------:R-:W-:Y:S01]  /*30d0*/  LOP3.LUT R45, R45, 0x1f, RZ, 0xc0, !PT ;  /* 0x0000001f2d2d7812 */ /* 0x000fe200078ec0ff */
[----:B------:R-:W-:Y:S01]  /*30e0*/  FFMA R4, R25, 0.5, R30 ;  /* 0x3f00000019047823 */ /* 0x000fe2000000001e */
[----:B------:R-:W-:Y:S01]  /*30f0*/  ISETP.GE.U32.AND P0, PT, R46, UR13, PT ;  /* 0x0000000d2e007c0c */ /* 0x000fe2000bf06070 */
[----:B------:R-:W-:Y:S01]  /*3100*/  FFMA R53, R53, R12, 0.5 ;  /* 0x3f00000035357423 */ /* 0x000fe2000000000c */
[----:B------:R-:W-:-:S02]  /*3110*/  @!P1 LEA R30, P2, R34, UR8, 0x2 ;  /* 0x00000008221e9c11 */ /* 0x000fc4000f8410ff */
[----:B------:R-:W-:Y:S01]  /*3120*/  @!P1 LEA R36, P3, R34, UR11, 0x2 ;  /* 0x0000000b22249c11 */ /* 0x000fe2000f8610ff */
[----:B------:R-:W-:Y:S01]  /*3130*/  FMUL R52, R48, R53 ;  /* 0x0000003530347220 */ /* 0x000fe20000400000 */
[C---:B------:R-:W-:Y:S01]  /*3140*/  @!P1 IADD3 R25, P4, PT, R34.reuse, UR26, RZ ;  /* 0x0000001a22199c10 */ /* 0x040fe2000ff9e0ff */
[----:B------:R-:W-:Y:S01]  /*3150*/  FMUL R48, R49, UR5 ;  /* 0x0000000531307c20 */ /* 0x000fe20008400000 */
[----:B------:R-:W-:Y:S01]  /*3160*/  ISETP.LT.U32.AND P0, PT, R45, UR14, !P0 ;  /* 0x0000000e2d007c0c */ /* 0x000fe2000c701070 */
[----:B------:R-:W-:Y:S01]  /*3170*/  FMUL R52, R3, R52 ;  /* 0x0000003403347220 */ /* 0x000fe20000400000 */
[C-C-:B------:R-:W-:Y:S02]  /*3180*/  @!P1 LEA.HI.X R31, R34.reuse, UR9, R33.reuse, 0x2, P2 ;  /* 0x00000009221f9c11 */ /* 0x140fe400090f1421 */
[----:B------:R-:W-:Y:S02]  /*3190*/  @!P1 LEA.HI.X R37, R34, UR16, R33, 0x2, P3 ;  /* 0x0000001022259c11 */ /* 0x000fe400098f1421 */
[----:B------:R-:W-:-:S02]  /*31a0*/  @!P1 IADD3.X R50, PT, PT, R33, UR33, RZ, P4, !PT ;  /* 0x0000002121329c10 */ /* 0x000fc4000a7fe4ff */
[C---:B------:R-:W-:Y:S02]  /*31b0*/  @!P1 LEA R34, P2, R25.reuse, UR11, 0x2 ;  /* 0x0000000b19229c11 */ /* 0x040fe4000f8410ff */
[----:B------:R-:W-:Y:S02]  /*31c0*/  SHF.R.U32.HI R55, RZ, 0x2, R5 ;  /* 0x00000002ff377819 */ /* 0x000fe40000011605 */
[----:B------:R-:W-:Y:S01]  /*31d0*/  @!P1 LEA.HI.X R35, R25, UR16, R50, 0x2, P2 ;  /* 0x0000001019239c11 */ /* 0x000fe200090f1432 */
[----:B------:R-:W-:Y:S01]  /*31e0*/  IMAD.U32 R25, R0, 0x10000, RZ ;  /* 0x0001000000197824 */ /* 0x000fe200078e00ff */
[----:B------:R-:W-:Y:S01]  /*31f0*/  IADD3 R32, P2, P3, R45, UR6, R32 ;  /* 0x000000062d207c10 */ /* 0x000fe2000fb5e020 */
[----:B------:R-:W-:Y:S01]  /*3200*/  FMUL R0, R4, R3 ;  /* 0x0000000304007220 */ /* 0x000fe20000400000 */
[----:B------:R-:W-:Y:S01]  /*3210*/  FMNMX R50, R47, |R24|, !PT ;  /* 0x400000182f327209 */ /* 0x000fe20007800000 */
[----:B------:R-:W-:Y:S01]  /*3220*/  FMUL R47, R24, UR5 ;  /* 0x00000005182f7c20 */ /* 0x000fe20008400000 */
[----:B------:R-:W-:Y:S01]  /*3230*/  IADD3.X R33, PT, PT, RZ, UR27, R2, P2, P3 ;  /* 0x0000001bff217c10 */ /* 0x000fe200097e6402 */
[----:B------:R-:W-:Y:S01]  /*3240*/  FMUL R0, R0, R25 ;  /* 0x0000001900007220 */ /* 0x000fe20000400000 */
[----:B------:R-:W-:Y:S01]  /*3250*/  @P0 IADD3 R2, P2, PT, R32, UR6, RZ ;  /* 0x0000000620020c10 */ /* 0x000fe2000ff5e0ff */
[----:B------:R-:W-:Y:S01]  /*3260*/  USHF.L.U32 UR6, UR26, 0x1, URZ ;  /* 0x000000011a067899 */ /* 0x000fe200080006ff */
[----:B------:R-:W-:-:S02]  /*3270*/  LOP3.LUT R55, R55, 0xf8, RZ, 0xc0, !PT ;  /* 0x000000f837377812 */ /* 0x000fc400078ec0ff */
[----:B------:R-:W-:Y:S02]  /*3280*/  @!P0 CS2R R56, SRZ ;  /* 0x0000000000388805 */ /* 0x000fe4000001ff00 */
[----:B------:R-:W-:Y:S02]  /*3290*/  @P0 IADD3.X R25, PT, PT, R33, UR27, RZ, P2, !PT ;  /* 0x0000001b21190c10 */ /* 0x000fe400097fe4ff */
[----:B------:R-:W-:Y:S01]  /*32a0*/  @P0 LEA R24, P2, R2, UR22, 0x2 ;  /* 0x0000001602180c11 */ /* 0x000fe2000f8410ff */
[C---:B------:R-:W-:Y:S01]  /*32b0*/  IMAD.WIDE.U32 R26, R55.reuse, UR26, R26 ;  /* 0x0000001a371a7c25 */ /* 0x040fe2000f8e001a */
[----:B------:R-:W-:Y:S02]  /*32c0*/  F2FP.BF16.F32.PACK_AB R47, RZ, R47 ;  /* 0x0000002fff2f723e */ /* 0x000fe400000010ff */
[----:B------:R-:W-:Y:S01]  /*32d0*/  F2FP.BF16.F32.PACK_AB R48, RZ, R48 ;  /* 0x00000030ff30723e */ /* 0x000fe200000010ff */
[----:B------:R-:W-:Y:S01]  /*32e0*/  IMAD R55, R55, UR33, RZ ;  /* 0x0000002137377c24 */ /* 0x000fe2000f8e02ff */
[----:B------:R-:W-:Y:S01]  /*32f0*/  FMNMX3 R49, |R49|, R50, |R0|, !PT ;  /* 0x0000003231317276 */ /* 0x000fe20007800600 */
[----:B------:R-:W-:Y:S01]  /*3300*/  FMUL R50, R0, UR5 ;  /* 0x0000000500327c20 */ /* 0x000fe20008400000 */
[----:B------:R-:W-:Y:S01]  /*3310*/  @P0 LEA.HI.X R25, R2, UR28, R25, 0x2, P2 ;  /* 0x0000001c02190c11 */ /* 0x000fe200090f1419 */
[C---:B------:R-:W-:Y:S01]  /*3320*/  FMUL R2, R38.reuse, UR5 ;  /* 0x0000000526027c20 */ /* 0x040fe20008400000 */
[----:B------:R-:W-:Y:S01]  /*3330*/  @!P1 PRMT R47, R47, 0x5410, R48 ;  /* 0x000054102f2f9816 */ /* 0x000fe20000000030 */
[----:B------:R-:W-:Y:S01]  /*3340*/  IMAD.IADD R0, R27, 0x1, R55 ;  /* 0x000000011b007824 */ /* 0x000fe200078e0237 */
[----:B------:R-:W-:-:S02]  /*3350*/  FMNMX R38, |R38|, R49, !PT ;  /* 0x0000003126267209 */ /* 0x000fc40007800200 */
[----:B------:R-:W-:Y:S01]  /*3360*/  F2FP.BF16.F32.PACK_AB R49, RZ, R2 ;  /* 0x00000002ff31723e */ /* 0x000fe200000010ff */
[----:B------:R0:W-:Y:S01]  /*3370*/  @!P1 STG.E desc[UR24][R30.64], R47 ;  /* 0x0000002f1e009986 */ /* 0x0001e2000c101918 */
[C---:B------:R-:W-:Y:S01]  /*3380*/  FMNMX R2, |R51|.reuse, R38, !PT ;  /* 0x0000002633027209 */ /* 0x040fe20007800200 */
[----:B------:R-:W-:Y:S01]  /*3390*/  FMUL R51, R51, UR5 ;  /* 0x0000000533337c20 */ /* 0x000fe20008400000 */
[----:B------:R-:W-:Y:S01]  /*33a0*/  F2FP.BF16.F32.PACK_AB R50, RZ, R50 ;  /* 0x00000032ff32723e */ /* 0x000fe200000010ff */
[----:B------:R-:W-:Y:S01]  /*33b0*/  @!P0 IMAD.MOV.U32 R38, RZ, RZ, RZ ;  /* 0x000000ffff268224 */ /* 0x000fe200078e00ff */
[----:B---3--:R-:W-:Y:S02]  /*33c0*/  SHF.L.U32 R4, R41, 0x10, RZ ;  /* 0x0000001029047819 */ /* 0x008fe400000006ff */
[C---:B------:R-:W-:Y:S01]  /*33d0*/  FMNMX3 R2, |R39|.reuse, R2, |R52|, !PT ;  /* 0x0000000227027276 */ /* 0x040fe20007800634 */
[----:B------:R-:W-:Y:S01]  /*33e0*/  FMUL R39, R39, UR5 ;  /* 0x0000000527277c20 */ /* 0x000fe20008400000 */
[----:B------:R-:W-:Y:S01]  /*33f0*/  F2FP.BF16.F32.PACK_AB R51, RZ, R51 ;  /* 0x00000033ff33723e */ /* 0x000fe200000010ff */
[C---:B------:R-:W-:Y:S01]  /*3400*/  FMUL R53, R4.reuse, 0.044714998453855514526 ;  /* 0x3d37271304357820 */ /* 0x040fe20000400000 */
[----:B------:R-:W-:Y:S01]  /*3410*/  FMUL R3, R4, 0.79788458347320556641 ;  /* 0x3f4c422a04037820 */ /* 0x000fe20000400000 */
[----:B0-----:R-:W-:-:S02]  /*3420*/  @P0 IADD3 R30, P2, P3, R45, UR6, R26 ;  /* 0x000000062d1e0c10 */ /* 0x001fc4000fb5e01a */
[----:B------:R-:W-:Y:S01]  /*3430*/  FFMA R54, R4, R53, 1 ;  /* 0x3f80000004367423 */ /* 0x000fe20000000035 */
[----:B------:R-:W-:Y:S01]  /*3440*/  FMUL R53, R43, UR5 ;  /* 0x000000052b357c20 */ /* 0x000fe20008400000 */
[----:B------:R-:W-:Y:S02]  /*3450*/  @P0 IADD3 R30, P4, PT, R30, UR6, RZ ;  /* 0x000000061e1e0c10 */ /* 0x000fe4000ff9e0ff */
[----:B------:R-:W-:Y:S01]  /*3460*/  FMUL R3, R3, R54 ;  /* 0x0000003603037220 */ /* 0x000fe20000400000 */
[----:B------:R-:W-:Y:S01]  /*3470*/  FMUL R54, R52, UR5 ;  /* 0x0000000534367c20 */ /* 0x000fe20008400000 */
[----:B------:R-:W-:Y:S02]  /*3480*/  @P0 IADD3.X R31, PT, PT, RZ, UR37, R0, P2, P3 ;  /* 0x00000025ff1f0c10 */ /* 0x000fe400097e6400 */
[----:B------:R-:W-:Y:S02]  /*3490*/  F2FP.BF16.F32.PACK_AB R52, RZ, R39 ;  /* 0x00000027ff34723e */ /* 0x000fe400000010ff */
[----:B------:R-:W-:-:S02]  /*34a0*/  @P0 IADD3.X R31, PT, PT, R31, UR37, RZ, P4, !PT ;  /* 0x000000251f1f0c10 */ /* 0x000fc4000a7fe4ff */
[----:B------:R-:W-:Y:S02]  /*34b0*/  F2FP.BF16.F32.PACK_AB R53, RZ, R53 ;  /* 0x00000035ff35723e */ /* 0x000fe400000010ff */
[----:B------:R-:W-:Y:S02]  /*34c0*/  F2FP.BF16.F32.PACK_AB R54, RZ, R54 ;  /* 0x00000036ff36723e */ /* 0x000fe400000010ff */
[----:B------:R-:W-:Y:S02]  /*34d0*/  @!P1 PRMT R50, R50, 0x5410, R49 ;  /* 0x0000541032329816 */ /* 0x000fe40000000031 */
[----:B------:R-:W-:Y:S02]  /*34e0*/  @!P1 PRMT R51, R51, 0x5410, R52 ;  /* 0x0000541033339816 */ /* 0x000fe40000000034 */
[C---:B------:R-:W-:Y:S01]  /*34f0*/  @P0 SHF.L.U64.HI R31, R30.reuse, 0x2, R31 ;  /* 0x000000021e1f0819 */ /* 0x040fe2000001021f */
[----:B------:R0:W-:Y:S01]  /*3500*/  @!P1 STG.E desc[UR24][R28.64], R50 ;  /* 0x000000321c009986 */ /* 0x0001e2000c101918 */
[----:B------:R-:W-:-:S02]  /*3510*/  @P0 SHF.L.U32 R30, R30, 0x2, RZ ;  /* 0x000000021e1e0819 */ /* 0x000fc400000006ff */
[----:B------:R-:W-:Y:S01]  /*3520*/  @!P1 PRMT R54, R54, 0x5410, R53 ;  /* 0x0000541036369816 */ /* 0x000fe20000000035 */
[----:B------:R1:W-:Y:S04]  /*3530*/  @!P1 STG.E desc[UR24][R36.64], R51 ;  /* 0x0000003324009986 */ /* 0x0003e8000c101918 */
[----:B------:R1:W-:Y:S01]  /*3540*/  @!P1 STG.E desc[UR24][R34.64], R54 ;  /* 0x0000003622009986 */ /* 0x0003e2000c101918 */
[----:B------:R-:W-:Y:S02]  /*3550*/  IADD3 R55, P2, P1, R19, UR6, R26 ;  /* 0x0000000613377c10 */ /* 0x000fe4000f95e01a */
[C---:B0-----:R-:W-:Y:S02]  /*3560*/  @P0 IADD3 R28, P3, PT, R30.reuse, UR29, RZ ;  /* 0x0000001d1e1c0c10 */ /* 0x041fe4000ff7e0ff */
[----:B------:R-:W-:-:S02]  /*3570*/  @P0 IADD3 R30, P4, PT, R30, UR38, RZ ;  /* 0x000000261e1e0c10 */ /* 0x000fc4000ff9e0ff */
[C---:B------:R-:W-:Y:S02]  /*3580*/  @P0 IADD3.X R29, PT, PT, R31.reuse, UR30, RZ, P3, !PT ;  /* 0x0000001e1f1d0c10 */ /* 0x040fe40009ffe4ff */
[----:B------:R-:W-:Y:S01]  /*3590*/  @P0 IADD3.X R31, PT, PT, R31, UR39, RZ, P4, !PT ;  /* 0x000000271f1f0c10 */ /* 0x000fe2000a7fe4ff */
[----:B------:R-:W-:Y:S08]  /*35a0*/  @!P0 BRA `(.L_x_8767) ;  /* 0x0000000000588947 */ /* 0x000ff00003800000 */
[----:B------:R-:W-:Y:S02]  /*35b0*/  USHF.L.U32 UR6, UR26, 0x1, URZ ;  /* 0x000000011a067899 */ /* 0x000fe400080006ff */
[----:B------:R-:W-:Y:S01]  /*35c0*/  MOV R39, UR26 ;  /* 0x0000001a00277c02 */ /* 0x000fe20008000f00 */
[----:B------:R-:W-:Y:S01]  /*35d0*/  UIMAD UR10, UR33, 0x3, URZ ;  /* 0x00000003210a78a4 */ /* 0x000fe2000f8e02ff */
[----:B-1----:R-:W-:Y:S02]  /*35e0*/  IMAD.U32 R37, RZ, RZ, UR35 ;  /* 0x00000023ff257e24 */ /* 0x002fe4000f8e00ff */
[----:B------:R-:W-:Y:S01]  /*35f0*/  IADD3 R34, P3, P4, R45, UR6, R26 ;  /* 0x000000062d227c10 */ /* 0x000fe2000fc7e01a */
[----:B------:R-:W-:Y:S01]  /*3600*/  UIMAD UR6, UR34, 0x3, URZ ;  /* 0x00000003220678a4 */ /* 0x000fe2000f8e02ff */
[----:B------:R-:W-:Y:S02]  /*3610*/  IMAD.WIDE.U32 R32, R37, 0x3, R32 ;  /* 0x0000000325207825 */ /* 0x000fe400078e0020 */
[----:B------:R-:W-:-:S03]  /*3620*/  IADD3.X R35, PT, PT, RZ, UR37, R0, P3, P4 ;  /* 0x00000025ff237c10 */ /* 0x000fc60009fe8400 */
[----:B------:R-:W-:Y:S02]  /*3630*/  VIADD R37, R33, UR6 ;  /* 0x0000000621257c36 */ /* 0x000fe40008000000 */
[----:B------:R-:W-:-:S05]  /*3640*/  IMAD.WIDE.U32 R34, R39, 0x3, R34 ;  /* 0x0000000327227825 */ /* 0x000fca00078e0022 */
[----:B------:R-:W-:Y:S02]  /*3650*/  IADD3 R35, PT, PT, R35, UR10, RZ ;  /* 0x0000000a23237c10 */ /* 0x000fe4000fffe0ff */
[C---:B------:R-:W-:Y:S02]  /*3660*/  SHF.L.U32 R38, R34.reuse, 0x2, RZ ;  /* 0x0000000222267819 */ /* 0x040fe400000006ff */
        /* <DEDUP_REMOVED lines=10> */
.L_x_8767:
[----:B------:R-:W-:Y:S05]  /*3710*/  BSYNC.RECONVERGENT B0 ;  /* 0x0000000000007941 */ /* 0x000fea0003800200 */
.L_x_8766:
[C---:B01----:R-:W-:Y:S01]  /*3720*/  FMUL R34, |R3|.reuse, 2.8853900432586669922 ;  /* 0x4038aa3b03227820 */ /* 0x043fe20000400200 */
[----:B------:R-:W-:Y:S01]  /*3730*/  FMUL R36, R3, R3 ;  /* 0x0000000303247220 */ /* 0x000fe20000400000 */
[----:B------:R-:W-:Y:S01]  /*3740*/  FMUL R35, R4, 0.035677410662174224854 ;  /* 0x3d12227a04237820 */ /* 0x000fe20000400000 */
[----:B------:R-:W-:Y:S02]  /*3750*/  PRMT R32, R41, 0x7632, R32 ;  /* 0x0000763229207816 */ /* 0x000fe40000000020 */
[----:B------:R-:W-:Y:S01]  /*3760*/  FFMA R27, R36, R11, -0.052303962409496307373 ;  /* 0xbd563cae241b7423 */ /* 0x000fe2000000000b */
[----:B------:R-:W0:Y:S01]  /*3770*/  MUFU.EX2 R34, R34 ;  /* 0x0000002200227308 */ /* 0x000e220000000800 */
[----:B------:R-:W-:Y:S01]  /*3780*/  FFMA R35, R4, R35, 0.79788458347320556641 ;  /* 0x3f4c422a04237423 */ /* 0x000fe20000000023 */
[----:B------:R-:W-:Y:S02]  /*3790*/  IMAD.U32 R32, R32, 0x10000, RZ ;  /* 0x0001000020207824 */ /* 0x000fe400078e00ff */
[----:B------:R-:W-:Y:S01]  /*37a0*/  FFMA R27, R36, R27, 0.1331529766321182251 ;  /* 0x3e085941241b7423 */ /* 0x000fe2000000001b */
[----:B------:R-:W-:-:S02]  /*37b0*/  FSETP.GE.AND P4, PT, |R3|, 0.60000002384185791016, PT ;  /* 0x3f19999a0300780b */ /* 0x000fc40003f86200 */
[----:B------:R-:W-:Y:S01]  /*37c0*/  FSETP.GE.AND P3, PT, |R3|, 9.010913848876953125, PT ;  /* 0x41102cb40300780b */ /* 0x000fe20003f66200 */
[----:B------:R-:W-:Y:S01]  /*37d0*/  FFMA R27, R36, R27, -0.33332768082618713379 ;  /* 0xbeaaa9ed241b7423 */ /* 0x000fe2000000001b */
[----:B------:R-:W-:-:S04]  /*37e0*/  FMUL R37, R32, 0.044714998453855514526 ;  /* 0x3d37271320257820 */ /* 0x000fc80000400000 */
[----:B------:R-:W-:Y:S01]  /*37f0*/  FFMA R58, R32, R37, 1 ;  /* 0x3f800000203a7423 */ /* 0x000fe20000000025 */
[----:B0-----:R-:W-:Y:S01]  /*3800*/  FADD R33, R34, 1 ;  /* 0x3f80000022217421 */ /* 0x001fe20000000000 */
[----:B------:R-:W-:Y:S01]  /*3810*/  FFMA R34, R36, R27, RZ ;  /* 0x0000001b24227223 */ /* 0x000fe200000000ff */
[----:B------:R-:W-:-:S04]  /*3820*/  FMUL R27, R4, R35 ;  /* 0x00000023041b7220 */ /* 0x000fc80000400000 */
[----:B------:R-:W0:Y:S01]  /*3830*/  MUFU.RCP R33, R33 ;  /* 0x0000002100217308 */ /* 0x000e220000001000 */
[----:B------:R-:W-:-:S07]  /*3840*/  FMUL R39, |R27|, 2.8853900432586669922 ;  /* 0x4038aa3b1b277820 */ /* 0x000fce0000400200 */
[----:B------:R-:W1:Y:S01]  /*3850*/  MUFU.EX2 R39, R39 ;  /* 0x0000002700277308 */ /* 0x000e620000000800 */
[----:B0-----:R-:W-:-:S05]  /*3860*/  FFMA R33, R33, -2, R10 ;  /* 0xc000000021217823 */ /* 0x001fca000000000a */
[----:B------:R-:W-:Y:S01]  /*3870*/  FSEL R36, R33, 1, !P3 ;  /* 0x3f80000021247808 */ /* 0x000fe20005800000 */
[----:B------:R-:W-:Y:S01]  /*3880*/  FMUL R33, R32, 0.79788458347320556641 ;  /* 0x3f4c422a20217820 */ /* 0x000fe20000400000 */
[----:B------:R-:W-:Y:S01]  /*3890*/  FSETP.GE.AND P3, PT, |R27|, 9.010913848876953125, PT ;  /* 0x41102cb41b00780b */ /* 0x000fe20003f66200 */
[----:B-1----:R-:W-:Y:S01]  /*38a0*/  FADD R37, R39, 1 ;  /* 0x3f80000027257421 */ /* 0x002fe20000000000 */
[--C-:B------:R-:W-:Y:S01]  /*38b0*/  LOP3.LUT R35, R36, 0x80000000, R3.reuse, 0xb8, !PT ;  /* 0x8000000024237812 */ /* 0x100fe200078eb803 */
[----:B------:R-:W-:Y:S01]  /*38c0*/  FMUL R33, R33, R58 ;  /* 0x0000003a21217220 */ /* 0x000fe20000400000 */
[----:B------:R-:W-:Y:S01]  /*38d0*/  @!P4 FFMA R35, R3, R34, R3 ;  /* 0x000000220323c223 */ /* 0x000fe20000000003 */
[C---:B------:R-:W-:Y:S01]  /*38e0*/  FMUL R36, R27.reuse, R27 ;  /* 0x0000001b1b247220 */ /* 0x040fe20000400000 */
[----:B------:R-:W-:Y:S01]  /*38f0*/  FSETP.GE.AND P4, PT, |R27|, 0.60000002384185791016, PT ;  /* 0x3f19999a1b00780b */ /* 0x000fe20003f86200 */
[C---:B------:R-:W-:Y:S01]  /*3900*/  FMUL R34, R33.reuse, R33 ;  /* 0x0000002121227220 */ /* 0x040fe20000400000 */
[----:B------:R-:W-:Y:S01]  /*3910*/  FMUL R39, |R33|, 2.8853900432586669922 ;  /* 0x4038aa3b21277820 */ /* 0x000fe20000400200 */
[----:B------:R-:W-:Y:S02]  /*3920*/  MUFU.RCP R37, R37 ;  /* 0x0000002500257308 */ /* 0x000fe40000001000 */
[----:B------:R-:W-:-:S04]  /*3930*/  FFMA R3, R34, R11, -0.052303962409496307373 ;  /* 0xbd563cae22037423 */ /* 0x000fc8000000000b */
[C---:B------:R-:W-:Y:S02]  /*3940*/  FFMA R3, R34.reuse, R3, 0.1331529766321182251 ;  /* 0x3e08594122037423 */ /* 0x040fe40000000003 */
[----:B------:R-:W0:Y:S02]  /*3950*/  MUFU.EX2 R39, R39 ;  /* 0x0000002700277308 */ /* 0x000e240000000800 */
[----:B------:R-:W-:-:S04]  /*3960*/  FFMA R3, R34, R3, -0.33332768082618713379 ;  /* 0xbeaaa9ed22037423 */ /* 0x000fc80000000003 */
[----:B------:R-:W-:Y:S01]  /*3970*/  FFMA R34, R34, R3, RZ ;  /* 0x0000000322227223 */ /* 0x000fe200000000ff */
[----:B------:R-:W-:-:S04]  /*3980*/  FFMA R3, R36, R11, -0.052303962409496307373 ;  /* 0xbd563cae24037423 */ /* 0x000fc8000000000b */
[----:B------:R-:W-:-:S04]  /*3990*/  FFMA R3, R36, R3, 0.1331529766321182251 ;  /* 0x3e08594124037423 */ /* 0x000fc80000000003 */
[----:B------:R-:W-:Y:S01]  /*39a0*/  FFMA R3, R36, R3, -0.33332768082618713379 ;  /* 0xbeaaa9ed24037423 */ /* 0x000fe20000000003 */
[----:B0-----:R-:W-:-:S03]  /*39b0*/  FADD R41, R39, 1 ;  /* 0x3f80000027297421 */ /* 0x001fc60000000000 */
[----:B------:R-:W-:Y:S01]  /*39c0*/  FFMA R58, R36, R3, RZ ;  /* 0x00000003243a7223 */ /* 0x000fe200000000ff */
[----:B------:R-:W-:Y:S02]  /*39d0*/  FFMA R3, R37, -2, R10 ;  /* 0xc000000025037823 */ /* 0x000fe4000000000a */
[----:B------:R-:W0:Y:S03]  /*39e0*/  MUFU.RCP R41, R41 ;  /* 0x0000002900297308 */ /* 0x000e260000001000 */
[----:B------:R-:W-:Y:S02]  /*39f0*/  FSEL R36, R3, 1, !P3 ;  /* 0x3f80000003247808 */ /* 0x000fe40005800000 */
[----:B------:R-:W-:Y:S02]  /*3a00*/  FSETP.GE.AND P3, PT, |R33|, 9.010913848876953125, PT ;  /* 0x41102cb42100780b */ /* 0x000fe40003f66200 */
[--C-:B------:R-:W-:Y:S01]  /*3a10*/  LOP3.LUT R3, R36, 0x80000000, R27.reuse, 0xb8, !PT ;  /* 0x8000000024037812 */ /* 0x100fe200078eb81b */
[----:B------:R-:W-:Y:S01]  /*3a20*/  @!P4 FFMA R3, R27, R58, R27 ;  /* 0x0000003a1b03c223 */ /* 0x000fe2000000001b */
[----:B------:R-:W-:Y:S01]  /*3a30*/  FMUL R27, R32, 0.035677410662174224854 ;  /* 0x3d12227a201b7820 */ /* 0x000fe20000400000 */
[----:B------:R-:W-:-:S03]  /*3a40*/  FSETP.GE.AND P4, PT, |R33|, 0.60000002384185791016, PT ;  /* 0x3f19999a2100780b */ /* 0x000fc60003f86200 */
[----:B------:R-:W-:-:S04]  /*3a50*/  FFMA R27, R32, R27, 0.79788458347320556641 ;  /* 0x3f4c422a201b7423 */ /* 0x000fc8000000001b */
[----:B------:R-:W-:Y:S01]  /*3a60*/  FMUL R37, R32, R27 ;  /* 0x0000001b20257220 */ /* 0x000fe20000400000 */
[----:B0-----:R-:W-:-:S03]  /*3a70*/  FFMA R27, R41, -2, R10 ;  /* 0xc0000000291b7823 */ /* 0x001fc6000000000a */
[----:B------:R-:W-:Y:S02]  /*3a80*/  FMUL R39, |R37|, 2.8853900432586669922 ;  /* 0x4038aa3b25277820 */ /* 0x000fe40000400200 */
[----:B------:R-:W-:-:S04]  /*3a90*/  FSEL R36, R27, 1, !P3 ;  /* 0x3f8000001b247808 */ /* 0x000fc80005800000 */
[--C-:B------:R-:W-:Y:S01]  /*3aa0*/  LOP3.LUT R36, R36, 0x80000000, R33.reuse, 0xb8, !PT ;  /* 0x8000000024247812 */ /* 0x100fe200078eb821 */
[----:B------:R-:W-:Y:S01]  /*3ab0*/  @!P4 FFMA R36, R33, R34, R33 ;  /* 0x000000222124c223 */ /* 0x000fe20000000021 */
[----:B------:R-:W-:Y:S01]  /*3ac0*/  @!P0 MOV R33, RZ ;  /* 0x000000ff00218202 */ /* 0x000fe20000000f00 */
[----:B------:R-:W0:Y:S05]  /*3ad0*/  MUFU.EX2 R39, R39 ;  /* 0x0000002700277308 */ /* 0x000e2a0000000800 */
[----:B------:R1:W2:Y:S01]  /*3ae0*/  @P0 LDG.E R33, desc[UR24][R28.64] ;  /* 0x000000181c210981 */ /* 0x0002a2000c1e1900 */
[----:B------:R-:W-:Y:S01]  /*3af0*/  FMUL R58, R37, R37 ;  /* 0x00000025253a7220 */ /* 0x000fe20000400000 */
[----:B-----5:R-:W-:Y:S01]  /*3b00*/  IMAD.U32 R34, R23, 0x10000, RZ ;  /* 0x0001000017227824 */ /* 0x020fe200078e00ff */
[----:B------:R-:W-:-:S02]  /*3b10*/  FSETP.GE.AND P4, PT, |R37|, 0.60000002384185791016, PT ;  /* 0x3f19999a2500780b */ /* 0x000fc40003f86200 */
[----:B------:R-:W-:Y:S01]  /*3b20*/  FFMA R27, R58, R11, -0.052303962409496307373 ;  /* 0xbd563cae3a1b7423 */ /* 0x000fe2000000000b */
[----:B------:R-:W-:-:S03]  /*3b30*/  FSETP.GE.AND P3, PT, |R37|, 9.010913848876953125, PT ;  /* 0x41102cb42500780b */ /* 0x000fc60003f66200 */
[----:B------:R-:W-:Y:S01]  /*3b40*/  FFMA R27, R58, R27, 0.1331529766321182251 ;  /* 0x3e0859413a1b7423 */ /* 0x000fe2000000001b */
[C---:B-1----:R-:W-:Y:S01]  /*3b50*/  FMUL R29, R34.reuse, 0.044714998453855514526 ;  /* 0x3d372713221d7820 */ /* 0x042fe20000400000 */
[----:B0-----:R-:W-:Y:S01]  /*3b60*/  FADD R41, R39, 1 ;  /* 0x3f80000027297421 */ /* 0x001fe20000000000 */
[C---:B------:R-:W-:Y:S02]  /*3b70*/  FMUL R39, R34.reuse, 0.79788458347320556641 ;  /* 0x3f4c422a22277820 */ /* 0x040fe40000400000 */
[----:B------:R-:W-:Y:S01]  /*3b80*/  FFMA R60, R34, R29, 1 ;  /* 0x3f800000223c7423 */ /* 0x000fe2000000001d */
[C---:B------:R-:W-:Y:S02]  /*3b90*/  FFMA R27, R58.reuse, R27, -0.33332768082618713379 ;  /* 0xbeaaa9ed3a1b7423 */ /* 0x040fe4000000001b */
[----:B------:R-:W0:Y:S01]  /*3ba0*/  MUFU.RCP R41, R41 ;  /* 0x0000002900297308 */ /* 0x000e220000001000 */
[----:B------:R-:W-:Y:S01]  /*3bb0*/  FMUL R39, R39, R60 ;  /* 0x0000003c27277220 */ /* 0x000fe20000400000 */
[----:B------:R-:W-:Y:S01]  /*3bc0*/  FFMA R58, R58, R27, RZ ;  /* 0x0000001b3a3a7223 */ /* 0x000fe200000000ff */
[----:B0-----:R-:W-:-:S02]  /*3bd0*/  FFMA R27, R41, -2, R10 ;  /* 0xc0000000291b7823 */ /* 0x001fc4000000000a */
[----:B------:R-:W-:-:S03]  /*3be0*/  FMUL R41, |R39|, 2.8853900432586669922 ;  /* 0x4038aa3b27297820 */ /* 0x000fc60000400200 */
[----:B------:R-:W-:-:S03]  /*3bf0*/  FSEL R28, R27, 1, !P3 ;  /* 0x3f8000001b1c7808 */ /* 0x000fc60005800000 */
[----:B------:R-:W0:Y:S01]  /*3c00*/  MUFU.EX2 R41, R41 ;  /* 0x0000002900297308 */ /* 0x000e220000000800 */
[----:B------:R-:W-:Y:S02]  /*3c10*/  @!P0 MOV R27, RZ ;  /* 0x000000ff001b8202 */ /* 0x000fe40000000f00 */
[--C-:B------:R-:W-:Y:S01]  /*3c20*/  LOP3.LUT R29, R28, 0x80000000, R37.reuse, 0xb8, !PT ;  /* 0x800000001c1d7812 */ /* 0x100fe200078eb825 */
[----:B------:R-:W-:Y:S01]  /*3c30*/  @!P4 FFMA R29, R37, R58, R37 ;  /* 0x0000003a251dc223 */ /* 0x000fe20000000025 */
[C---:B------:R-:W-:Y:S01]  /*3c40*/  FMUL R58, R39.reuse, R39 ;  /* 0x00000027273a7220 */ /* 0x040fe20000400000 */
[----:B------:R-:W-:Y:S01]  /*3c50*/  FSETP.GE.AND P3, PT, |R39|, 0.60000002384185791016, PT ;  /* 0x3f19999a2700780b */ /* 0x000fe20003f66200 */
[----:B------:R1:W3:Y:S01]  /*3c60*/  @P0 LDG.E R27, desc[UR24][R30.64] ;  /* 0x000000181e1b0981 */ /* 0x0002e2000c1e1900 */
[----:B------:R-:W-:Y:S02]  /*3c70*/  @!P0 IMAD.MOV.U32 R28, RZ, RZ, RZ ;  /* 0x000000ffff1c8224 */ /* 0x000fe400078e00ff */
[----:B------:R-:W-:-:S04]  /*3c80*/  FFMA R37, R58, R11, -0.052303962409496307373 ;  /* 0xbd563cae3a257423 */ /* 0x000fc8000000000b */
[C---:B------:R-:W-:Y:S01]  /*3c90*/  FFMA R37, R58.reuse, R37, 0.1331529766321182251 ;  /* 0x3e0859413a257423 */ /* 0x040fe20000000025 */
[----:B------:R4:W3:Y:S01]  /*3ca0*/  @P0 LDG.E R28, desc[UR24][R24.64] ;  /* 0x00000018181c0981 */ /* 0x0008e2000c1e1900 */
[----:B------:R-:W-:Y:S01]  /*3cb0*/  FSETP.GE.AND P0, PT, |R39|, 9.010913848876953125, PT ;  /* 0x41102cb42700780b */ /* 0x000fe20003f06200 */
[-C--:B------:R-:W-:Y:S01]  /*3cc0*/  FFMA R3, R3, R12.reuse, 0.5 ;  /* 0x3f00000003037423 */ /* 0x080fe2000000000c */
[----:B0-----:R-:W-:Y:S01]  /*3cd0*/  FADD R59, R41, 1 ;  /* 0x3f800000293b7421 */ /* 0x001fe20000000000 */
[C---:B------:R-:W-:Y:S01]  /*3ce0*/  FFMA R37, R58.reuse, R37, -0.33332768082618713379 ;  /* 0xbeaaa9ed3a257423 */ /* 0x040fe20000000025 */
[----:B-1----:R-:W-:Y:S01]  /*3cf0*/  PRMT R31, R23, 0x7632, R31 ;  /* 0x00007632171f7816 */ /* 0x002fe2000000001f */
[----:B------:R-:W-:Y:S01]  /*3d00*/  FFMA R29, R29, R12, 0.5 ;  /* 0x3f0000001d1d7423 */ /* 0x000fe2000000000c */
[----:B------:R-:W-:Y:S01]  /*3d10*/  FMNMX R43, |R43|, R2, !PT ;  /* 0x000000022b2b7209 */ /* 0x000fe20007800200 */
[----:B------:R-:W-:Y:S01]  /*3d20*/  FFMA R58, R58, R37, RZ ;  /* 0x000000253a3a7223 */ /* 0x000fe200000000ff */
[----:B------:R-:W0:Y:S01]  /*3d30*/  MUFU.RCP R59, R59 ;  /* 0x0000003b003b7308 */ /* 0x000e220000001000 */
[C---:B------:R-:W-:Y:S01]  /*3d40*/  FMUL R37, R34.reuse, 0.035677410662174224854 ;  /* 0x3d12227a22257820 */ /* 0x040fe20000400000 */
[----:B------:R-:W-:Y:S01]  /*3d50*/  SHF.L.U32 R31, R31, 0x10, RZ ;  /* 0x000000101f1f7819 */ /* 0x000fe200000006ff */
[C---:B------:R-:W-:Y:S01]  /*3d60*/  FFMA R2, -R35.reuse, R35, 1 ;  /* 0x3f80000023027423 */ /* 0x040fe20000000123 */
[----:B------:R-:W-:Y:S01]  /*3d70*/  FADD R35, R35, 1 ;  /* 0x3f80000023237421 */ /* 0x000fe20000000000 */
[C---:B------:R-:W-:Y:S01]  /*3d80*/  FFMA R37, R34.reuse, R37, 0.79788458347320556641 ;  /* 0x3f4c422a22257423 */ /* 0x040fe20000000025 */
[----:B------:R-:W-:Y:S01]  /*3d90*/  USHF.L.U32 UR6, UR26, 0x1, URZ ;  /* 0x000000011a067899 */ /* 0x000fe200080006ff */
[----:B------:R-:W-:Y:S01]  /*3da0*/  PRMT R13, R13, 0x5410, R15 ;  /* 0x000054100d0d7816 */ /* 0x000fe2000000000f */
[----:B------:R-:W-:Y:S01]  /*3db0*/  ULOP3.LUT UR12, UR12, 0xfffffffe, URZ, 0xc0, !UPT ;  /* 0xfffffffe0c0c7892 */ /* 0x000fe2000f8ec0ff */
[----:B----4-:R-:W-:Y:S01]  /*3dc0*/  FMUL R25, R34, R37 ;  /* 0x0000002522197220 */ /* 0x010fe20000400000 */
[----:B------:R-:W-:Y:S01]  /*3dd0*/  PRMT R47, R47, 0x5410, R50 ;  /* 0x000054102f2f7816 */ /* 0x000fe20000000032 */
[----:B------:R-:W-:Y:S01]  /*3de0*/  BSSY.RECONVERGENT B0, `(.L_x_8768) ;  /* 0x0000244000007945 */ /* 0x000fe20003800200 */
[----:B------:R-:W-:Y:S01]  /*3df0*/  PRMT R18, R18, 0x5410, R21 ;  /* 0x0000541012127816 */ /* 0x000fe20000000015 */
[----:B------:R-:W-:Y:S01]  /*3e00*/  FMUL R37, |R25|, 2.8853900432586669922 ;  /* 0x4038aa3b19257820 */ /* 0x000fe20000400200 */
[----:B------:R-:W-:-:S02]  /*3e10*/  PRMT R14, R14, 0x5410, R16 ;  /* 0x000054100e0e7816 */ /* 0x000fc40000000010 */
[----:B------:R-:W-:Y:S01]  /*3e20*/  PRMT R52, R52, 0x5410, R53 ;  /* 0x0000541034347816 */ /* 0x000fe20000000035 */
[----:B0-----:R-:W-:Y:S01]  /*3e30*/  FFMA R30, R59, -2, R10 ;  /* 0xc00000003b1e7823 */ /* 0x001fe2000000000a */
[----:B------:R-:W0:Y:S01]  /*3e40*/  MUFU.EX2 R23, R37 ;  /* 0x0000002500177308 */ /* 0x000e220000000800 */
[----:B------:R-:W-:Y:S02]  /*3e50*/  PRMT R48, R48, 0x5410, R49 ;  /* 0x0000541030307816 */ /* 0x000fe40000000031 */
[----:B------:R-:W-:Y:S02]  /*3e60*/  SHF.R.U32.HI R16, RZ, 0x5, R5 ;  /* 0x00000005ff107819 */ /* 0x000fe40000011605 */
[----:B------:R-:W-:Y:S02]  /*3e70*/  FSEL R30, R30, 1, !P0 ;  /* 0x3f8000001e1e7808 */ /* 0x000fe40004000000 */
[----:B------:R-:W-:Y:S02]  /*3e80*/  FSETP.GE.AND P0, PT, |R25|, 9.010913848876953125, PT ;  /* 0x41102cb41900780b */ /* 0x000fe40003f06200 */
[--C-:B------:R-:W-:Y:S01]  /*3e90*/  LOP3.LUT R24, R30, 0x80000000, R39.reuse, 0xb8, !PT ;  /* 0x800000001e187812 */ /* 0x100fe200078eb827 */
[----:B------:R-:W-:Y:S01]  /*3ea0*/  FMUL R30, R31, 0.044714998453855514526 ;  /* 0x3d3727131f1e7820 */ /* 0x000fe20000400000 */
[----:B------:R-:W-:Y:S01]  /*3eb0*/  @!P3 FFMA R24, R39, R58, R39 ;  /* 0x0000003a2718b223 */ /* 0x000fe20000000027 */
[C---:B------:R-:W-:Y:S01]  /*3ec0*/  FMUL R58, R25.reuse, R25 ;  /* 0x00000019193a7220 */ /* 0x040fe20000400000 */
[----:B------:R-:W-:Y:S01]  /*3ed0*/  FSETP.GE.AND P3, PT, |R25|, 0.60000002384185791016, PT ;  /* 0x3f19999a1900780b */ /* 0x000fe20003f66200 */
[C---:B------:R-:W-:Y:S01]  /*3ee0*/  FFMA R39, R31.reuse, R30, 1 ;  /* 0x3f8000001f277423 */ /* 0x040fe2000000001e */
[----:B------:R-:W-:-:S04]  /*3ef0*/  FMUL R30, R31, 0.79788458347320556641 ;  /* 0x3f4c422a1f1e7820 */ /* 0x000fc80000400000 */
[----:B------:R-:W-:Y:S01]  /*3f00*/  FMUL R30, R30, R39 ;  /* 0x000000271e1e7220 */ /* 0x000fe20000400000 */
[----:B0-----:R-:W-:Y:S01]  /*3f10*/  FADD R39, R23, 1 ;  /* 0x3f80000017277421 */ /* 0x001fe20000000000 */
[----:B------:R-:W-:Y:S02]  /*3f20*/  FFMA R23, R58, R11, -0.052303962409496307373 ;  /* 0xbd563cae3a177423 */ /* 0x000fe4000000000b */
[----:B------:R-:W-:Y:S02]  /*3f30*/  FMUL R41, |R30|, 2.8853900432586669922 ;  /* 0x4038aa3b1e297820 */ /* 0x000fe40000400200 */
[C---:B------:R-:W-:Y:S01]  /*3f40*/  FFMA R23, R58.reuse, R23, 0.1331529766321182251 ;  /* 0x3e0859413a177423 */ /* 0x040fe20000000017 */
[----:B------:R-:W0:Y:S03]  /*3f50*/  MUFU.RCP R39, R39 ;  /* 0x0000002700277308 */ /* 0x000e260000001000 */
[----:B------:R-:W-:-:S04]  /*3f60*/  FFMA R23, R58, R23, -0.33332768082618713379 ;  /* 0xbeaaa9ed3a177423 */ /* 0x000fc80000000017 */
[----:B------:R-:W-:Y:S01]  /*3f70*/  FFMA R58, R58, R23, RZ ;  /* 0x000000173a3a7223 */ /* 0x000fe200000000ff */
        /* <DEDUP_REMOVED lines=11> */
[C---:B------:R-:W-:Y:S01]  /*4030*/  PRMT R60, R42.reuse, 0x7632, R60 ;  /* 0x000076322a3c7816 */ /* 0x040fe2000000003c */
[----:B------:R-:W-:-:S02]  /*4040*/  IMAD.U32 R42, R42, 0x10000, RZ ;  /* 0x000100002a2a7824 */ /* 0x000fc400078e00ff */
[----:B------:R-:W-:Y:S01]  /*4050*/  FFMA R23, R23, R12, 0.5 ;  /* 0x3f00000017177423 */ /* 0x000fe2000000000c */
[----:B------:R-:W-:Y:S01]  /*4060*/  FFMA R25, R58, R25, 0.1331529766321182251 ;  /* 0x3e0859413a197423 */ /* 0x000fe20000000019 */
[----:B------:R-:W-:-:S03]  /*4070*/  SHF.L.U32 R60, R60, 0x10, RZ ;  /* 0x000000103c3c7819 */ /* 0x000fc600000006ff */
[----:B------:R-:W-:Y:S01]  /*4080*/  FFMA R25, R58, R25, -0.33332768082618713379 ;  /* 0xbeaaa9ed3a197423 */ /* 0x000fe20000000019 */
[----:B0-----:R-:W-:-:S03]  /*4090*/  FFMA R39, R37, -2, R10 ;  /* 0xc000000025277823 */ /* 0x001fc6000000000a */
[----:B------:R-:W-:Y:S01]  /*40a0*/  FFMA R37, R58, R25, RZ ;  /* 0x000000193a257223 */ /* 0x000fe200000000ff */
[----:B------:R-:W-:Y:S01]  /*40b0*/  FMUL R58, R31, 0.035677410662174224854 ;  /* 0x3d12227a1f3a7820 */ /* 0x000fe20000400000 */
[----:B------:R-:W-:-:S03]  /*40c0*/  FSEL R39, R39, 1, !P0 ;  /* 0x3f80000027277808 */ /* 0x000fc60004000000 */
[----:B------:R-:W-:Y:S01]  /*40d0*/  FFMA R58, R31, R58, 0.79788458347320556641 ;  /* 0x3f4c422a1f3a7423 */ /* 0x000fe2000000003a */
[--C-:B------:R-:W-:Y:S01]  /*40e0*/  LOP3.LUT R25, R39, 0x80000000, R30.reuse, 0xb8, !PT ;  /* 0x8000000027197812 */ /* 0x100fe200078eb81e */
[----:B------:R-:W-:Y:S01]  /*40f0*/  @!P3 FFMA R25, R30, R37, R30 ;  /* 0x000000251e19b223 */ /* 0x000fe2000000001e */
[C---:B------:R-:W-:Y:S01]  /*4100*/  FMUL R30, R31.reuse, 0.10703222453594207764 ;  /* 0x3ddb33b61f1e7820 */ /* 0x040fe20000400000 */
[C---:B------:R-:W-:Y:S02]  /*4110*/  PRMT R39, R40.reuse, 0x7632, R39 ;  /* 0x0000763228277816 */ /* 0x040fe40000000027 */
[----:B------:R-:W-:Y:S01]  /*4120*/  SHF.L.U32 R40, R40, 0x10, RZ ;  /* 0x0000001028287819 */ /* 0x000fe200000006ff */
[----:B------:R-:W-:Y:S01]  /*4130*/  FFMA R37, R31, R30, 0.79788458347320556641 ;  /* 0x3f4c422a1f257423 */ /* 0x000fe2000000001e */
[C---:B------:R-:W-:Y:S01]  /*4140*/  FFMA R30, -R25.reuse, R25, 1 ;  /* 0x3f800000191e7423 */ /* 0x040fe20000000119 */
[----:B------:R-:W-:Y:S01]  /*4150*/  FADD R25, R25, 1 ;  /* 0x3f80000019197421 */ /* 0x000fe20000000000 */
[----:B------:R-:W-:-:S02]  /*4160*/  IMAD.U32 R39, R39, 0x10000, RZ ;  /* 0x0001000027277824 */ /* 0x000fc400078e00ff */
[----:B------:R-:W-:Y:S01]  /*4170*/  FMUL R37, R30, R37 ;  /* 0x000000251e257220 */ /* 0x000fe20000400000 */
[----:B------:R-:W-:-:S04]  /*4180*/  FMUL R30, R31, 0.5 ;  /* 0x3f0000001f1e7820 */ /* 0x000fc80000400000 */
[----:B------:R-:W-:-:S04]  /*4190*/  FMUL R30, R30, R37 ;  /* 0x000000251e1e7220 */ /* 0x000fc80000400000 */
[----:B------:R-:W-:Y:S01]  /*41a0*/  FFMA R30, R25, 0.5, R30 ;  /* 0x3f000000191e7823 */ /* 0x000fe2000000001e */
[----:B------:R-:W-:-:S03]  /*41b0*/  FMUL R25, R4, 0.10703222453594207764 ;  /* 0x3ddb33b604197820 */ /* 0x000fc60000400000 */
[----:B------:R-:W-:Y:S01]  /*41c0*/  FMUL R30, R30, R39 ;  /* 0x000000271e1e7220 */ /* 0x000fe20000400000 */
[----:B------:R-:W-:-:S04]  /*41d0*/  FFMA R25, R4, R25, 0.79788458347320556641 ;  /* 0x3f4c422a04197423 */ /* 0x000fc80000000019 */
[----:B------:R-:W-:Y:S01]  /*41e0*/  FMUL R25, R2, R25 ;  /* 0x0000001902197220 */ /* 0x000fe20000400000 */
[----:B------:R-:W-:-:S04]  /*41f0*/  FMUL R2, R4, 0.5 ;  /* 0x3f00000004027820 */ /* 0x000fc80000400000 */
[----:B------:R-:W-:Y:S01]  /*4200*/  FMUL R2, R2, R25 ;  /* 0x0000001902027220 */ /* 0x000fe20000400000 */
[----:B------:R-:W-:-:S03]  /*4210*/  FMUL R25, R32, 0.10703222453594207764 ;  /* 0x3ddb33b620197820 */ /* 0x000fc60000400000 */
[----:B------:R-:W-:Y:S01]  /*4220*/  FFMA R35, R35, 0.5, R2 ;  /* 0x3f00000023237823 */ /* 0x000fe20000000002 */
[----:B------:R-:W-:Y:S01]  /*4230*/  FFMA R25, R32, R25, 0.79788458347320556641 ;  /* 0x3f4c422a20197423 */ /* 0x000fe20000000019 */
[----:B------:R-:W-:-:S04]  /*4240*/  FFMA R2, -R36, R36, 1 ;  /* 0x3f80000024027423 */ /* 0x000fc80000000124 */
[----:B------:R-:W-:Y:S01]  /*4250*/  FMUL R25, R2, R25 ;  /* 0x0000001902197220 */ /* 0x000fe20000400000 */
[C---:B------:R-:W-:Y:S01]  /*4260*/  FMUL R2, R32.reuse, 0.5 ;  /* 0x3f00000020027820 */ /* 0x040fe20000400000 */
[----:B------:R-:W-:-:S03]  /*4270*/  FMUL R32, R32, R29 ;  /* 0x0000001d20207220 */ /* 0x000fc60000400000 */
[----:B------:R-:W-:Y:S01]  /*4280*/  FMUL R2, R2, R25 ;  /* 0x0000001902027220 */ /* 0x000fe20000400000 */
[----:B------:R-:W-:Y:S01]  /*4290*/  FADD R25, R36, 1 ;  /* 0x3f80000024197421 */ /* 0x000fe20000000000 */
[----:B------:R-:W-:-:S03]  /*42a0*/  FMUL R36, R31, R58 ;  /* 0x0000003a1f247220 */ /* 0x000fc60000400000 */
[----:B------:R-:W-:Y:S01]  /*42b0*/  FFMA R58, R25, 0.5, R2 ;  /* 0x3f000000193a7823 */ /* 0x000fe20000000002 */
[----:B------:R-:W-:Y:S01]  /*42c0*/  FMUL R2, |R36|, 2.8853900432586669922 ;  /* 0x4038aa3b24027820 */ /* 0x000fe20000400200 */
[C---:B------:R-:W-:Y:S01]  /*42d0*/  PRMT R25, R44.reuse, 0x7632, R25 ;  /* 0x000076322c197816 */ /* 0x040fe20000000019 */
[----:B------:R-:W-:Y:S01]  /*42e0*/  IMAD.U32 R44, R44, 0x10000, RZ ;  /* 0x000100002c2c7824 */ /* 0x000fe200078e00ff */
[C---:B------:R-:W-:Y:S02]  /*42f0*/  FSETP.GE.AND P3, PT, |R36|.reuse, 0.60000002384185791016, PT ;  /* 0x3f19999a2400780b */ /* 0x040fe40003f66200 */
[----:B------:R-:W-:Y:S01]  /*4300*/  SHF.L.U32 R25, R25, 0x10, RZ ;  /* 0x0000001019197819 */ /* 0x000fe200000006ff */
[----:B------:R-:W0:Y:S01]  /*4310*/  MUFU.EX2 R2, R2 ;  /* 0x0000000200027308 */ /* 0x000e220000000800 */
[----:B------:R-:W-:Y:S01]  /*4320*/  FMUL R35, R35, R44 ;  /* 0x0000002c23237220 */ /* 0x000fe20000400000 */
[----:B------:R-:W-:Y:S02]  /*4330*/  FSETP.GE.AND P0, PT, |R36|, 9.010913848876953125, PT ;  /* 0x41102cb42400780b */ /* 0x000fe40003f06200 */
[----:B------:R-:W-:Y:S01]  /*4340*/  FMUL R37, R58, R25 ;  /* 0x000000193a257220 */ /* 0x000fe20000400000 */
[----:B------:R-:W-:-:S03]  /*4350*/  FMUL R58, R35, R42 ;  /* 0x0000002a233a7220 */ /* 0x000fc60000400000 */
[----:B------:R-:W-:Y:S01]  /*4360*/  FMUL R37, R37, R60 ;  /* 0x0000003c25257220 */ /* 0x000fe20000400000 */
[----:B0-----:R-:W-:Y:S01]  /*4370*/  FADD R41, R2, 1 ;  /* 0x3f80000002297421 */ /* 0x001fe20000000000 */
[C---:B------:R-:W-:Y:S01]  /*4380*/  PRMT R2, R22.reuse, 0x7632, R2 ;  /* 0x0000763216027816 */ /* 0x040fe20000000002 */
[----:B------:R-:W-:-:S03]  /*4390*/  IMAD.U32 R22, R22, 0x10000, RZ ;  /* 0x0001000016167824 */ /* 0x000fc600078e00ff */
[----:B------:R-:W-:Y:S01]  /*43a0*/  SHF.L.U32 R35, R2, 0x10, RZ ;  /* 0x0000001002237819 */ /* 0x000fe200000006ff */
[----:B------:R-:W0:Y:S04]  /*43b0*/  MUFU.RCP R41, R41 ;  /* 0x0000002900297308 */ /* 0x000e280000001000 */
[----:B------:R-:W-:Y:S01]  /*43c0*/  FMUL R35, R30, R35 ;  /* 0x000000231e237220 */ /* 0x000fe20000400000 */
[----:B------:R-:W-:-:S04]  /*43d0*/  FMUL R30, R36, R36 ;  /* 0x00000024241e7220 */ /* 0x000fc80000400000 */
[----:B------:R-:W-:-:S04]  /*43e0*/  FFMA R59, R30, R11, -0.052303962409496307373 ;  /* 0xbd563cae1e3b7423 */ /* 0x000fc8000000000b */
[----:B------:R-:W-:-:S04]  /*43f0*/  FFMA R59, R30, R59, 0.1331529766321182251 ;  /* 0x3e0859411e3b7423 */ /* 0x000fc8000000003b */
[----:B------:R-:W-:Y:S01]  /*4400*/  FFMA R2, R30, R59, -0.33332768082618713379 ;  /* 0xbeaaa9ed1e027423 */ /* 0x000fe2000000003b */
[----:B0-----:R-:W-:-:S03]  /*4410*/  FFMA R42, R41, -2, R10 ;  /* 0xc0000000292a7823 */ /* 0x001fc6000000000a */
[----:B------:R-:W-:Y:S01]  /*4420*/  FFMA R59, R30, R2, RZ ;  /* 0x000000021e3b7223 */ /* 0x000fe200000000ff */
[----:B------:R-:W-:Y:S02]  /*4430*/  SHF.R.U32.HI R30, RZ, 0x5, R5 ;  /* 0x00000005ff1e7819 */ /* 0x000fe40000011605 */
[----:B------:R-:W-:Y:S02]  /*4440*/  FSEL R41, R42, 1, !P0 ;  /* 0x3f8000002a297808 */ /* 0x000fe40004000000 */
[----:B------:R-:W-:Y:S01]  /*4450*/  IADD3.X R42, PT, PT, RZ, UR37, R0, P2, P1 ;  /* 0x00000025ff2a7c10 */ /* 0x000fe200097e2400 */
[----:B------:R-:W-:Y:S01]  /*4460*/  IMAD.SHL.U32 R30, R30, 0x4, RZ ;  /* 0x000000041e1e7824 */ /* 0x000fe200078e00ff */
[--C-:B------:R-:W-:Y:S01]  /*4470*/  LOP3.LUT R41, R41, 0x80000000, R36.reuse, 0xb8, !PT ;  /* 0x8000000029297812 */ /* 0x100fe200078eb824 */
[----:B------:R-:W-:Y:S01]  /*4480*/  @!P3 FFMA R41, R36, R59, R36 ;  /* 0x0000003b2429b223 */ /* 0x000fe20000000024 */
[----:B------:R-:W-:Y:S01]  /*4490*/  FMUL R59, R4, R3 ;  /* 0x00000003043b7220 */ /* 0x000fe20000400000 */
[----:B------:R-:W-:Y:S01]  /*44a0*/  FMUL R4, R58, UR5 ;  /* 0x000000053a047c20 */ /* 0x000fe20008400000 */
[----:B------:R-:W-:Y:S01]  /*44b0*/  IADD3 R36, PT, PT, R30, 0x2, RZ ;  /* 0x000000021e247810 */ /* 0x000fe20007ffe0ff */
[----:B------:R-:W-:Y:S01]  /*44c0*/  FFMA R2, R41, R12, 0.5 ;  /* 0x3f00000029027423 */ /* 0x000fe2000000000c */
[----:B------:R-:W-:Y:S01]  /*44d0*/  FMUL R44, R44, R59 ;  /* 0x0000003b2c2c7220 */ /* 0x000fe20000400000 */
[----:B------:R-:W-:-:S02]  /*44e0*/  FMNMX R58, R43, |R58|, !PT ;  /* 0x4000003a2b3a7209 */ /* 0x000fc40007800000 */
[C---:B------:R-:W-:Y:S01]  /*44f0*/  ISETP.GE.U32.AND P0, PT, R36.reuse, UR13, PT ;  /* 0x0000000d24007c0c */ /* 0x040fe2000bf06070 */
[----:B------:R-:W-:Y:S01]  /*4500*/  FMUL R2, R31, R2 ;  /* 0x000000021f027220 */ /* 0x000fe20000400000 */
[----:B------:R-:W-:Y:S01]  /*4510*/  FMUL R31, R37, UR5 ;  /* 0x00000005251f7c20 */ /* 0x000fe20008400000 */
[----:B------:R-:W-:Y:S02]  /*4520*/  F2FP.BF16.F32.PACK_AB R4, RZ, R4 ;  /* 0x00000004ff04723e */ /* 0x000fe400000010ff */
[----:B------:R-:W-:Y:S01]  /*4530*/  ISETP.GE.U32.OR P0, PT, R19, UR14, P0 ;  /* 0x0000000e13007c0c */ /* 0x000fe20008706470 */
[----:B------:R-:W-:Y:S01]  /*4540*/  FMUL R19, R39, R2 ;  /* 0x0000000227137220 */ /* 0x000fe20000400000 */
[----:B------:R-:W-:Y:S02]  /*4550*/  F2FP.BF16.F32.PACK_AB R31, RZ, R31 ;  /* 0x0000001fff1f723e */ /* 0x000fe400000010ff */
[----:B------:R-:W-:Y:S02]  /*4560*/  IADD3 R36, PT, PT, -R36, R5, RZ ;  /* 0x0000000524247210 */ /* 0x000fe40007ffe1ff */
[----:B------:R-:W-:Y:S01]  /*4570*/  IADD3 R21, PT, PT, -R30, UR14, RZ ;  /* 0x0000000e1e157c10 */ /* 0x000fe2000fffe1ff */
[----:B--2---:R-:W-:-:S02]  /*4580*/  IMAD.U32 R39, R33, 0x10000, RZ ;  /* 0x0001000021277824 */ /* 0x004fc400078e00ff */
[----:B------:R-:W-:Y:S02]  /*4590*/  IMAD.SHL.U32 R36, R36, 0x4, RZ ;  /* 0x0000000424247824 */ /* 0x000fe400078e00ff */
[C---:B------:R-:W-:Y:S01]  /*45a0*/  FMUL R60, R39.reuse, 0.044714998453855514526 ;  /* 0x3d372713273c7820 */ /* 0x040fe20000400000 */
[----:B------:R-:W-:Y:S01]  /*45b0*/  FMUL R41, R39, 0.79788458347320556641 ;  /* 0x3f4c422a27297820 */ /* 0x000fe20000400000 */
[----:B------:R-:W-:Y:S02]  /*45c0*/  @!P0 LEA R2, P1, R55, UR8, 0x2 ;  /* 0x0000000837028c11 */ /* 0x000fe4000f8210ff */
[----:B------:R-:W-:Y:S01]  /*45d0*/  FFMA R60, R39, R60, 1 ;  /* 0x3f800000273c7423 */ /* 0x000fe2000000003c */
[----:B------:R-:W-:Y:S02]  /*45e0*/  @!P0 PRMT R4, R4, 0x5410, R31 ;  /* 0x0000541004048816 */ /* 0x000fe4000000001f */
[----:B------:R-:W-:Y:S01]  /*45f0*/  @!P0 LEA.HI.X R3, R55, UR9, R42, 0x2, P1 ;  /* 0x0000000937038c11 */ /* 0x000fe200088f142a */
[----:B------:R-:W-:Y:S01]  /*4600*/  FMUL R41, R41, R60 ;  /* 0x0000003c29297220 */ /* 0x000fe20000400000 */
[----:B------:R-:W-:-:S03]  /*4610*/  LOP3.LUT R36, R36, 0x7c, RZ, 0xc0, !PT ;  /* 0x0000007c24247812 */ /* 0x000fc600078ec0ff */
[C---:B------:R-:W-:Y:S01]  /*4620*/  FMUL R60, |R41|.reuse, 2.8853900432586669922 ;  /* 0x4038aa3b293c7820 */ /* 0x040fe20000400200 */
[----:B------:R0:W-:Y:S01]  /*4630*/  @!P0 STG.E desc[UR24][R2.64], R4 ;  /* 0x0000000402008986 */ /* 0x0001e2000c101918 */
[C---:B------:R-:W-:Y:S02]  /*4640*/  FSETP.GE.AND P2, PT, |R41|.reuse, 0.60000002384185791016, PT ;  /* 0x3f19999a2900780b */ /* 0x040fe40003f46200 */
[C---:B------:R-:W-:Y:S02]  /*4650*/  FSETP.GE.AND P1, PT, |R41|.reuse, 9.010913848876953125, PT ;  /* 0x41102cb42900780b */ /* 0x040fe40003f26200 */
[----:B------:R-:W1:Y:S01]  /*4660*/  MUFU.EX2 R60, R60 ;  /* 0x0000003c003c7308 */ /* 0x000e620000000800 */
[----:B0-----:R-:W-:-:S04]  /*4670*/  FMUL R3, R41, R41 ;  /* 0x0000002929037220 */ /* 0x001fc80000400000 */
[----:B------:R-:W-:-:S04]  /*4680*/  FFMA R2, R3, R11, -0.052303962409496307373 ;  /* 0xbd563cae03027423 */ /* 0x000fc8000000000b */
[----:B------:R-:W-:Y:S01]  /*4690*/  FFMA R2, R3, R2, 0.1331529766321182251 ;  /* 0x3e08594103027423 */ /* 0x000fe20000000002 */
[----:B-1----:R-:W-:-:S03]  /*46a0*/  FADD R61, R60, 1 ;  /* 0x3f8000003c3d7421 */ /* 0x002fc60000000000 */
[----:B------:R-:W-:-:S03]  /*46b0*/  FFMA R2, R3, R2, -0.33332768082618713379 ;  /* 0xbeaaa9ed03027423 */ /* 0x000fc60000000002 */
[----:B------:R-:W0:Y:S01]  /*46c0*/  MUFU.RCP R61, R61 ;  /* 0x0000003d003d7308 */ /* 0x000e220000001000 */
[----:B------:R-:W-:Y:S01]  /*46d0*/  FFMA R3, R3, R2, RZ ;  /* 0x0000000203037223 */ /* 0x000fe200000000ff */
[----:B0-----:R-:W-:-:S05]  /*46e0*/  FFMA R29, R61, -2, R10 ;  /* 0xc00000003d1d7823 */ /* 0x001fca000000000a */
[----:B------:R-:W-:Y:S01]  /*46f0*/  FSEL R60, R29, 1, !P1 ;  /* 0x3f8000001d3c7808 */ /* 0x000fe20004800000 */
[----:B------:R-:W-:-:S03]  /*4700*/  FMUL R29, R25, R32 ;  /* 0x00000020191d7220 */ /* 0x000fc60000400000 */
[--C-:B------:R-:W-:Y:S01]  /*4710*/  LOP3.LUT R2, R60, 0x80000000, R41.reuse, 0xb8, !PT ;  /* 0x800000003c027812 */ /* 0x100fe200078eb829 */
[----:B------:R-:W-:Y:S01]  /*4720*/  @!P2 FFMA R2, R41, R3, R41 ;  /* 0x000000032902a223 */ /* 0x000fe20000000029 */
[----:B------:R-:W-:-:S04]  /*4730*/  PRMT R3, R33, 0x7632, R3 ;  /* 0x0000763221037816 */ /* 0x000fc80000000003 */
        /* <DEDUP_REMOVED lines=17> */
[----:B------:R-:W-:-:S04]  /*4850*/  FMUL R41, R34, 0.10703222453594207764 ;  /* 0x3ddb33b622297820 */ /* 0x000fc80000400000 */
[----:B------:R-:W-:Y:S01]  /*4860*/  FSEL R60, R60, 1, !P1 ;  /* 0x3f8000003c3c7808 */ /* 0x000fe20004800000 */
[----:B------:R-:W-:-:S03]  /*4870*/  FFMA R43, R34, R41, 0.79788458347320556641 ;  /* 0x3f4c422a222b7423 */ /* 0x000fc60000000029 */
[--C-:B------:R-:W-:Y:S01]  /*4880*/  LOP3.LUT R25, R60, 0x80000000, R33.reuse, 0xb8, !PT ;  /* 0x800000003c197812 */ /* 0x100fe200078eb821 */
[----:B------:R-:W-:Y:S01]  /*4890*/  @!P2 FFMA R25, R33, R32, R33 ;  /* 0x000000202119a223 */ /* 0x000fe20000000021 */
[----:B------:R-:W-:Y:S01]  /*48a0*/  FMUL R32, R39, 0.035677410662174224854 ;  /* 0x3d12227a27207820 */ /* 0x000fe20000400000 */
[----:B------:R-:W-:-:S03]  /*48b0*/  IADD3 R26, P3, P2, R45, UR6, R26 ;  /* 0x000000062d1a7c10 */ /* 0x000fc6000fa7e01a */
[----:B------:R-:W-:-:S04]  /*48c0*/  FFMA R32, R39, R32, 0.79788458347320556641 ;  /* 0x3f4c422a27207423 */ /* 0x000fc80000000020 */
[----:B------:R-:W-:Y:S01]  /*48d0*/  FMUL R33, R39, R32 ;  /* 0x0000002027217220 */ /* 0x000fe20000400000 */
[C---:B------:R-:W-:Y:S01]  /*48e0*/  FFMA R32, -R24.reuse, R24, 1 ;  /* 0x3f80000018207423 */ /* 0x040fe20000000118 */
[----:B------:R-:W-:Y:S02]  /*48f0*/  FADD R24, R24, 1 ;  /* 0x3f80000018187421 */ /* 0x000fe40000000000 */
[C---:B------:R-:W-:Y:S01]  /*4900*/  FMUL R59, |R33|.reuse, 2.8853900432586669922 ;  /* 0x4038aa3b213b7820 */ /* 0x040fe20000400200 */
[----:B------:R-:W-:Y:S01]  /*4910*/  FMUL R32, R32, R43 ;  /* 0x0000002b20207220 */ /* 0x000fe20000400000 */
[----:B------:R-:W-:Y:S01]  /*4920*/  FMUL R43, R34, 0.5 ;  /* 0x3f000000222b7820 */ /* 0x000fe20000400000 */
[C---:B------:R-:W-:Y:S02]  /*4930*/  FSETP.GE.AND P4, PT, |R33|.reuse, 0.60000002384185791016, PT ;  /* 0x3f19999a2100780b */ /* 0x040fe40003f86200 */
[----:B------:R-:W-:Y:S01]  /*4940*/  FSETP.GE.AND P1, PT, |R33|, 9.010913848876953125, PT ;  /* 0x41102cb42100780b */ /* 0x000fe20003f26200 */
[----:B------:R-:W0:Y:S01]  /*4950*/  MUFU.EX2 R59, R59 ;  /* 0x0000003b003b7308 */ /* 0x000e220000000800 */
[----:B------:R-:W-:Y:S01]  /*4960*/  FMUL R43, R43, R32 ;  /* 0x000000202b2b7220 */ /* 0x000fe20000400000 */
[----:B0-----:R-:W-:Y:S01]  /*4970*/  FADD R60, R59, 1 ;  /* 0x3f8000003b3c7421 */ /* 0x001fe20000000000 */
[----:B------:R-:W-:-:S05]  /*4980*/  FMUL R59, R33, R33 ;  /* 0x00000021213b7220 */ /* 0x000fca0000400000 */
[----:B------:R-:W0:Y:S01]  /*4990*/  MUFU.RCP R41, R60 ;  /* 0x0000003c00297308 */ /* 0x000e220000001000 */
[----:B------:R-:W-:-:S04]  /*49a0*/  FFMA R32, R59, R11, -0.052303962409496307373 ;  /* 0xbd563cae3b207423 */ /* 0x000fc8000000000b */
[----:B------:R-:W-:-:S04]  /*49b0*/  FFMA R32, R59, R32, 0.1331529766321182251 ;  /* 0x3e0859413b207423 */ /* 0x000fc80000000020 */
[----:B------:R-:W-:-:S04]  /*49c0*/  FFMA R32, R59, R32, -0.33332768082618713379 ;  /* 0xbeaaa9ed3b207423 */ /* 0x000fc80000000020 */
[----:B------:R-:W-:Y:S01]  /*49d0*/  FFMA R32, R59, R32, RZ ;  /* 0x000000203b207223 */ /* 0x000fe200000000ff */
[----:B0-----:R-:W-:-:S05]  /*49e0*/  FFMA R41, R41, -2, R10 ;  /* 0xc000000029297823 */ /* 0x001fca000000000a */
[----:B------:R-:W-:-:S04]  /*49f0*/  FSEL R60, R41, 1, !P1 ;  /* 0x3f800000293c7808 */ /* 0x000fc80004800000 */
[--C-:B------:R-:W-:Y:S01]  /*4a00*/  LOP3.LUT R41, R60, 0x80000000, R33.reuse, 0xb8, !PT ;  /* 0x800000003c297812 */ /* 0x100fe200078eb821 */
[----:B------:R-:W-:Y:S01]  /*4a10*/  @!P4 FFMA R41, R33, R32, R33 ;  /* 0x000000202129c223 */ /* 0x000fe20000000021 */
[----:B------:R-:W-:Y:S01]  /*4a20*/  FMUL R32, R3, 0.035677410662174224854 ;  /* 0x3d12227a03207820 */ /* 0x000fe20000400000 */
[----:B------:R-:W-:-:S03]  /*4a30*/  FFMA R33, R24, 0.5, R43 ;  /* 0x3f00000018217823 */ /* 0x000fc6000000002b */
[----:B------:R-:W-:Y:S01]  /*4a40*/  FFMA R32, R3, R32, 0.79788458347320556641 ;  /* 0x3f4c422a03207423 */ /* 0x000fe20000000020 */
[----:B------:R-:W-:-:S03]  /*4a50*/  FMUL R33, R33, R40 ;  /* 0x0000002821217220 */ /* 0x000fc60000400000 */
[----:B------:R-:W-:Y:S01]  /*4a60*/  FMUL R32, R3, R32 ;  /* 0x0000002003207220 */ /* 0x000fe20000400000 */
[----:B------:R-:W-:-:S03]  /*4a70*/  FMUL R22, R33, R22 ;  /* 0x0000001621167220 */ /* 0x000fc60000400000 */
[C---:B------:R-:W-:Y:S01]  /*4a80*/  FMUL R60, |R32|.reuse, 2.8853900432586669922 ;  /* 0x4038aa3b203c7820 */ /* 0x040fe20000400200 */
[C---:B------:R-:W-:Y:S01]  /*4a90*/  FMUL R43, R32.reuse, R32 ;  /* 0x00000020202b7220 */ /* 0x040fe20000400000 */
[C---:B------:R-:W-:Y:S02]  /*4aa0*/  FSETP.GE.AND P4, PT, |R32|.reuse, 0.60000002384185791016, PT ;  /* 0x3f19999a2000780b */ /* 0x040fe40003f86200 */
[----:B------:R-:W-:Y:S01]  /*4ab0*/  FSETP.GE.AND P1, PT, |R32|, 9.010913848876953125, PT ;  /* 0x41102cb42000780b */ /* 0x000fe20003f26200 */
[----:B------:R-:W-:Y:S01]  /*4ac0*/  FFMA R24, R43, R11, -0.052303962409496307373 ;  /* 0xbd563cae2b187423 */ /* 0x000fe2000000000b */
[----:B------:R-:W0:Y:S01]  /*4ad0*/  MUFU.EX2 R60, R60 ;  /* 0x0000003c003c7308 */ /* 0x000e220000000800 */
[----:B------:R-:W-:Y:S02]  /*4ae0*/  FMNMX3 R58, |R37|, R58, |R22|, !PT ;  /* 0x0000003a253a7276 */ /* 0x000fe40007800616 */
[----:B------:R-:W-:-:S04]  /*4af0*/  FFMA R24, R43, R24, 0.1331529766321182251 ;  /* 0x3e0859412b187423 */ /* 0x000fc80000000018 */
[----:B------:R-:W-:Y:S01]  /*4b00*/  FFMA R24, R43, R24, -0.33332768082618713379 ;  /* 0xbeaaa9ed2b187423 */ /* 0x000fe20000000018 */
[----:B0-----:R-:W-:-:S06]  /*4b10*/  FADD R59, R60, 1 ;  /* 0x3f8000003c3b7421 */ /* 0x001fcc0000000000 */
[----:B------:R-:W0:Y:S02]  /*4b20*/  MUFU.RCP R59, R59 ;  /* 0x0000003b003b7308 */ /* 0x000e240000001000 */
[----:B0-----:R-:W-:Y:S01]  /*4b30*/  FFMA R61, R59, -2, R10 ;  /* 0xc00000003b3d7823 */ /* 0x001fe2000000000a */
[----:B------:R-:W-:-:S04]  /*4b40*/  FFMA R59, R43, R24, RZ ;  /* 0x000000182b3b7223 */ /* 0x000fc800000000ff */
[----:B------:R-:W-:-:S04]  /*4b50*/  FSEL R61, R61, 1, !P1 ;  /* 0x3f8000003d3d7808 */ /* 0x000fc80004800000 */
[--C-:B------:R-:W-:Y:S01]  /*4b60*/  LOP3.LUT R43, R61, 0x80000000, R32.reuse, 0xb8, !PT ;  /* 0x800000003d2b7812 */ /* 0x100fe200078eb820 */
[----:B------:R-:W-:Y:S01]  /*4b70*/  @!P4 FFMA R43, R32, R59, R32 ;  /* 0x0000003b202bc223 */ /* 0x000fe20000000020 */
[----:B------:R-:W-:Y:S02]  /*4b80*/  IMAD.U32 R32, R57, 0x10000, RZ ;  /* 0x0001000039207824 */ /* 0x000fe400078e00ff */
[----:B------:R-:W-:Y:S02]  /*4b90*/  FMUL R61, R34, R23 ;  /* 0x00000017223d7220 */ /* 0x000fe40000400000 */
        /* <DEDUP_REMOVED lines=16> */
[----:B------:R-:W-:-:S04]  /*4ca0*/  FMUL R59, R32, 0.5 ;  /* 0x3f000000203b7820 */ /* 0x000fc80000400000 */
[----:B------:R-:W-:-:S04]  /*4cb0*/  FSEL R33, R33, 1, !P1 ;  /* 0x3f80000021217808 */ /* 0x000fc80004800000 */
[--C-:B------:R-:W-:Y:S01]  /*4cc0*/  LOP3.LUT R34, R33, 0x80000000, R24.reuse, 0xb8, !PT ;  /* 0x8000000021227812 */ /* 0x100fe200078eb818 */
[----:B------:R-:W-:Y:S01]  /*4cd0*/  @!P4 FFMA R34, R24, R23, R24 ;  /* 0x000000171822c223 */ /* 0x000fe20000000018 */
[----:B------:R-:W-:Y:S01]  /*4ce0*/  FMUL R23, R32, 0.10703222453594207764 ;  /* 0x3ddb33b620177820 */ /* 0x000fe20000400000 */
[----:B------:R-:W-:Y:S01]  /*4cf0*/  PRMT R33, R57, 0x7632, R33 ;  /* 0x0000763239217816 */ /* 0x000fe20000000021 */
[----:B------:R-:W-:Y:S01]  /*4d00*/  FFMA R57, -R2, R2, 1 ;  /* 0x3f80000002397423 */ /* 0x000fe20000000102 */
[----:B------:R-:W-:Y:S01]  /*4d10*/  FADD R60, R34, 1 ;  /* 0x3f800000223c7421 */ /* 0x000fe20000000000 */
[----:B------:R-:W-:Y:S01]  /*4d20*/  FFMA R24, R32, R23, 0.79788458347320556641 ;  /* 0x3f4c422a20187423 */ /* 0x000fe20000000017 */
[----:B------:R-:W-:Y:S01]  /*4d30*/  FFMA R23, -R34, R34, 1 ;  /* 0x3f80000022177423 */ /* 0x000fe20000000122 */
[----:B------:R-:W-:Y:S01]  /*4d40*/  SHF.L.U32 R33, R33, 0x10, RZ ;  /* 0x0000001021217819 */ /* 0x000fe200000006ff */
[----:B------:R-:W-:Y:S01]  /*4d50*/  FMUL R34, R40, R61 ;  /* 0x0000003d28227220 */ /* 0x000fe20000400000 */
[----:B------:R-:W-:Y:S01]  /*4d60*/  FMUL R40, R39, 0.10703222453594207764 ;  /* 0x3ddb33b627287820 */ /* 0x000fe20000400000 */
[----:B------:R-:W-:Y:S01]  /*4d70*/  FMUL R24, R23, R24 ;  /* 0x0000001817187220 */ /* 0x000fe20000400000 */
[----:B------:R-:W-:-:S02]  /*4d80*/  FADD R2, R2, 1 ;  /* 0x3f80000002027421 */ /* 0x000fc40000000000 */
[----:B------:R-:W-:Y:S01]  /*4d90*/  FFMA R40, R39, R40, 0.79788458347320556641 ;  /* 0x3f4c422a27287423 */ /* 0x000fe20000000028 */
[----:B------:R-:W-:Y:S01]  /*4da0*/  FMUL R59, R59, R24 ;  /* 0x000000183b3b7220 */ /* 0x000fe20000400000 */
[----:B------:R-:W-:Y:S02]  /*4db0*/  FMUL R24, R33, 0.044714998453855514526 ;  /* 0x3d37271321187820 */ /* 0x000fe40000400000 */
[----:B------:R-:W-:Y:S01]  /*4dc0*/  FMUL R57, R57, R40 ;  /* 0x0000002839397220 */ /* 0x000fe20000400000 */
[----:B------:R-:W-:Y:S01]  /*4dd0*/  FFMA R59, R60, 0.5, R59 ;  /* 0x3f0000003c3b7823 */ /* 0x000fe2000000003b */
        /* <DEDUP_REMOVED lines=9> */
[----:B------:R-:W-:Y:S01]  /*4e70*/  FFMA R61, R40, R61, 0.1331529766321182251 ;  /* 0x3e085941283d7423 */ /* 0x000fe2000000003d */
[----:B0-----:R-:W-:-:S04]  /*4e80*/  FADD R37, R23, 1 ;  /* 0x3f80000017257421 */ /* 0x001fc80000000000 */
[----:B------:R-:W0:Y:S02]  /*4e90*/  MUFU.RCP R23, R37 ;  /* 0x0000002500177308 */ /* 0x000e240000001000 */
[----:B0-----:R-:W-:Y:S01]  /*4ea0*/  FFMA R60, R23, -2, R10 ;  /* 0xc0000000173c7823 */ /* 0x001fe2000000000a */
[----:B------:R-:W-:-:S04]  /*4eb0*/  FFMA R23, R40, R61, -0.33332768082618713379 ;  /* 0xbeaaa9ed28177423 */ /* 0x000fc8000000003d */
[----:B------:R-:W-:Y:S01]  /*4ec0*/  FSEL R37, R60, 1, !P1 ;  /* 0x3f8000003c257808 */ /* 0x000fe20004800000 */
[----:B------:R-:W-:Y:S01]  /*4ed0*/  FFMA R61, R40, R23, RZ ;  /* 0x00000017283d7223 */ /* 0x000fe200000000ff */
[----:B------:R-:W-:Y:S02]  /*4ee0*/  IMAD.U32 R40, R56, 0x10000, RZ ;  /* 0x0001000038287824 */ /* 0x000fe400078e00ff */
[--C-:B------:R-:W-:Y:S01]  /*4ef0*/  LOP3.LUT R23, R37, 0x80000000, R24.reuse, 0xb8, !PT ;  /* 0x8000000025177812 */ /* 0x100fe200078eb818 */
[----:B------:R-:W-:Y:S01]  /*4f00*/  @!P4 FFMA R23, R24, R61, R24 ;  /* 0x0000003d1817c223 */ /* 0x000fe20000000018 */
[----:B------:R-:W-:Y:S01]  /*4f10*/  SHF.L.U32 R24, R38, 0x10, RZ ;  /* 0x0000001026187819 */ /* 0x000fe200000006ff */
[----:B------:R-:W-:Y:S01]  /*4f20*/  FMUL R37, R59, R40 ;  /* 0x000000283b257220 */ /* 0x000fe20000400000 */
[----:B------:R-:W-:Y:S01]  /*4f30*/  PRMT R38, R56, 0x7632, R38 ;  /* 0x0000763238267816 */ /* 0x000fe20000000026 */
[----:B------:R-:W-:Y:S02]  /*4f40*/  FFMA R56, R41, R12, 0.5 ;  /* 0x3f00000029387423 */ /* 0x000fe4000000000c */
[----:B------:R-:W-:Y:S01]  /*4f50*/  FMUL R37, R37, R24 ;  /* 0x0000001825257220 */ /* 0x000fe20000400000 */
[----:B------:R-:W-:Y:S01]  /*4f60*/  FMUL R24, R33, 0.10703222453594207764 ;  /* 0x3ddb33b621187820 */ /* 0x000fe20000400000 */
[----:B------:R-:W-:Y:S01]  /*4f70*/  FMUL R41, R39, R56 ;  /* 0x0000003827297220 */ /* 0x000fe20000400000 */
[----:B------:R-:W-:Y:S01]  /*4f80*/  FFMA R56, R43, R12, 0.5 ;  /* 0x3f0000002b387423 */ /* 0x000fe2000000000c */
[C---:B------:R-:W-:Y:S01]  /*4f90*/  FMUL R43, R32.reuse, 0.035677410662174224854 ;  /* 0x3d12227a202b7820 */ /* 0x040fe20000400000 */
[----:B------:R-:W-:Y:S01]  /*4fa0*/  FFMA R59, R33, R24, 0.79788458347320556641 ;  /* 0x3f4c422a213b7423 */ /* 0x000fe20000000018 */
[C---:B------:R-:W-:Y:S01]  /*4fb0*/  FFMA R24, -R23.reuse, R23, 1 ;  /* 0x3f80000017187423 */ /* 0x040fe20000000117 */
[----:B------:R-:W-:Y:S01]  /*4fc0*/  FADD R23, R23, 1 ;  /* 0x3f80000017177421 */ /* 0x000fe20000000000 */
[----:B------:R-:W-:-:S02]  /*4fd0*/  FFMA R43, R32, R43, 0.79788458347320556641 ;  /* 0x3f4c422a202b7423 */ /* 0x000fc4000000002b */
[----:B------:R-:W-:Y:S01]  /*4fe0*/  FMUL R59, R24, R59 ;  /* 0x0000003b183b7220 */ /* 0x000fe20000400000 */
[----:B------:R-:W-:-:S04]  /*4ff0*/  FMUL R24, R33, 0.5 ;  /* 0x3f00000021187820 */ /* 0x000fc80000400000 */
[----:B------:R-:W-:Y:S01]  /*5000*/  FMUL R24, R24, R59 ;  /* 0x0000003b18187220 */ /* 0x000fe20000400000 */
[----:B------:R-:W-:Y:S01]  /*5010*/  FMNMX R59, |R35|, R58, !PT ;  /* 0x0000003a233b7209 */ /* 0x000fe20007800200 */
[----:B------:R-:W-:Y:S02]  /*5020*/  FMUL R58, R22, UR5 ;  /* 0x00000005163a7c20 */ /* 0x000fe40008400000 */
[--C-:B------:R-:W-:Y:S01]  /*5030*/  FFMA R23, R23, 0.5, R24.reuse ;  /* 0x3f00000017177823 */ /* 0x100fe20000000018 */
[C---:B------:R-:W-:Y:S01]  /*5040*/  PRMT R24, R38.reuse, 0x7632, R24 ;  /* 0x0000763226187816 */ /* 0x040fe20000000018 */
[----:B------:R-:W-:Y:S01]  /*5050*/  IMAD.U32 R38, R38, 0x10000, RZ ;  /* 0x0001000026267824 */ /* 0x000fe200078e00ff */
[----:B------:R-:W-:Y:S02]  /*5060*/  F2FP.BF16.F32.PACK_AB R58, RZ, R58 ;  /* 0x0000003aff3a723e */ /* 0x000fe400000010ff */
[----:B------:R-:W-:Y:S01]  /*5070*/  SHF.L.U32 R60, R24, 0x10, RZ ;  /* 0x00000010183c7819 */ /* 0x000fe200000006ff */
[----:B------:R-:W-:Y:S01]  /*5080*/  FMUL R23, R23, R38 ;  /* 0x0000002617177220 */ /* 0x000fe20000400000 */
[----:B------:R-:W-:-:S03]  /*5090*/  FMUL R24, R39, 0.5 ;  /* 0x3f00000027187820 */ /* 0x000fc60000400000 */
[----:B------:R-:W-:Y:S01]  /*50a0*/  FMUL R39, R23, R60 ;  /* 0x0000003c17277220 */ /* 0x000fe20000400000 */
[----:B------:R-:W-:Y:S01]  /*50b0*/  FMUL R23, R24, R57 ;  /* 0x0000003918177220 */ /* 0x000fe20000400000 */
[----:B------:R-:W-:-:S03]  /*50c0*/  FMUL R24, R3, 0.10703222453594207764 ;  /* 0x3ddb33b603187820 */ /* 0x000fc60000400000 */
[----:B------:R-:W-:Y:S01]  /*50d0*/  FFMA R23, R2, 0.5, R23 ;  /* 0x3f00000002177823 */ /* 0x000fe20000000017 */
[----:B------:R-:W-:Y:S01]  /*50e0*/  FFMA R57, R3, R24, 0.79788458347320556641 ;  /* 0x3f4c422a03397423 */ /* 0x000fe20000000018 */
[----:B------:R-:W-:-:S04]  /*50f0*/  FFMA R2, -R25, R25, 1 ;  /* 0x3f80000019027423 */ /* 0x000fc80000000119 */
[----:B------:R-:W-:Y:S01]  /*5100*/  FMUL R24, R2, R57 ;  /* 0x0000003902187220 */ /* 0x000fe20000400000 */
[C---:B------:R-:W-:Y:S01]  /*5110*/  FMUL R2, R3.reuse, R56 ;  /* 0x0000003803027220 */ /* 0x040fe20000400000 */
[----:B------:R-:W-:Y:S01]  /*5120*/  FMUL R3, R3, 0.5 ;  /* 0x3f00000003037820 */ /* 0x000fe20000400000 */
[----:B------:R-:W-:Y:S01]  /*5130*/  FMUL R57, R32, R43 ;  /* 0x0000002b20397220 */ /* 0x000fe20000400000 */
[----:B------:R-:W-:Y:S02]  /*5140*/  FADD R56, R25, 1 ;  /* 0x3f80000019387421 */ /* 0x000fe40000000000 */
[----:B------:R-:W-:Y:S01]  /*5150*/  FMUL R3, R3, R24 ;  /* 0x0000001803037220 */ /* 0x000fe20000400000 */
[----:B---3--:R-:W-:Y:S02]  /*5160*/  IMAD.U32 R24, R28, 0x10000, RZ ;  /* 0x000100001c187824 */ /* 0x008fe400078e00ff */
[----:B------:R-:W-:Y:S01]  /*5170*/  FMUL R25, |R57|, 2.8853900432586669922 ;  /* 0x4038aa3b39197820 */ /* 0x000fe20000400200 */
[--C-:B------:R-:W-:Y:S01]  /*5180*/  FFMA R43, R56, 0.5, R3.reuse ;  /* 0x3f000000382b7823 */ /* 0x100fe20000000003 */
[----:B------:R-:W-:Y:S01]  /*5190*/  PRMT R3, R28, 0x7632, R3 ;  /* 0x000076321c037816 */ /* 0x000fe20000000003 */
[----:B------:R-:W-:Y:S01]  /*51a0*/  FMUL R28, R23, R24 ;  /* 0x00000018171c7220 */ /* 0x000fe20000400000 */
[----:B------:R-:W-:Y:S01]  /*51b0*/  FMUL R56, R35, UR5 ;  /* 0x0000000523387c20 */ /* 0x000fe20008400000 */
[----:B------:R0:W1:Y:S01]  /*51c0*/  MUFU.EX2 R23, R25 ;  /* 0x0000001900177308 */ /* 0x0000620000000800 */
[----:B------:R-:W-:Y:S01]  /*51d0*/  SHF.L.U32 R3, R3, 0x10, RZ ;  /* 0x0000001003037819 */ /* 0x000fe200000006ff */
[----:B------:R-:W-:-:S02]  /*51e0*/  FMUL R41, R24, R41 ;  /* 0x0000002918297220 */ /* 0x000fc40000400000 */
[----:B------:R-:W-:Y:S02]  /*51f0*/  F2FP.BF16.F32.PACK_AB R56, RZ, R56 ;  /* 0x00000038ff38723e */ /* 0x000fe400000010ff */
[----:B------:R-:W-:Y:S01]  /*5200*/  FMUL R35, R3, R2 ;  /* 0x0000000203237220 */ /* 0x000fe20000400000 */
[----:B------:R-:W-:Y:S01]  /*5210*/  FMUL R43, R43, R3 ;  /* 0x000000032b2b7220 */ /* 0x000fe20000400000 */
[C---:B------:R-:W-:Y:S02]  /*5220*/  @!P0 IADD3 R3, P1, PT, R55.reuse, UR26, RZ ;  /* 0x0000001a37038c10 */ /* 0x040fe4000ff3e0ff */
[----:B0-----:R-:W-:Y:S02]  /*5230*/  @!P0 IADD3 R25, P4, PT, R55, UR26, RZ ;  /* 0x0000001a37198c10 */ /* 0x001fe4000ff9e0ff */
[----:B------:R-:W-:Y:S02]  /*5240*/  @!P0 IADD3.X R22, PT, PT, R42, UR33, RZ, P1, !PT ;  /* 0x000000212a168c10 */ /* 0x000fe40008ffe4ff */
[----:B------:R-:W-:-:S02]  /*5250*/  @!P0 LEA R2, P1, R3, UR8, 0x2 ;  /* 0x0000000803028c11 */ /* 0x000fc4000f8210ff */
[----:B------:R-:W-:Y:S01]  /*5260*/  PRMT R31, R31, 0x5410, R56 ;  /* 0x000054101f1f7816 */ /* 0x000fe20000000038 */
[----:B-1----:R-:W-:Y:S01]  /*5270*/  FADD R61, R23, 1 ;  /* 0x3f800000173d7421 */ /* 0x002fe20000000000 */
[----:B------:R-:W-:Y:S02]  /*5280*/  @!P0 LEA.HI.X R3, R3, UR9, R22, 0x2, P1 ;  /* 0x0000000903038c11 */ /* 0x000fe400088f1416 */
[----:B------:R-:W-:-:S03]  /*5290*/  @!P0 LEA R22, P1, R55, UR11, 0x2 ;  /* 0x0000000b37168c11 */ /* 0x000fc6000f8210ff */
[----:B------:R-:W0:Y:S01]  /*52a0*/  MUFU.RCP R61, R61 ;  /* 0x0000003d003d7308 */ /* 0x000e220000001000 */
[----:B------:R-:W-:Y:S01]  /*52b0*/  @!P0 LEA.HI.X R23, R55, UR16, R42, 0x2, P1 ;  /* 0x0000001037178c11 */ /* 0x000fe200088f142a */
[----:B------:R-:W-:Y:S01]  /*52c0*/  FMUL R55, R57, R57 ;  /* 0x0000003939377220 */ /* 0x000fe20000400000 */
[----:B------:R-:W-:Y:S02]  /*52d0*/  @!P0 IADD3.X R42, PT, PT, R42, UR33, RZ, P4, !PT ;  /* 0x000000212a2a8c10 */ /* 0x000fe4000a7fe4ff */
[----:B------:R-:W-:Y:S02]  /*52e0*/  @!P0 LEA R24, P1, R25, UR11, 0x2 ;  /* 0x0000000b19188c11 */ /* 0x000fe4000f8210ff */
[----:B------:R-:W-:Y:S02]  /*52f0*/  FSETP.GE.AND P4, PT, |R57|, 0.60000002384185791016, PT ;  /* 0x3f19999a3900780b */ /* 0x000fe40003f86200 */
[----:B------:R-:W-:Y:S01]  /*5300*/  @!P0 LEA.HI.X R25, R25, UR16, R42, 0x2, P1 ;  /* 0x0000001019198c11 */ /* 0x000fe200088f142a */
[----:B------:R-:W-:Y:S01]  /*5310*/  FFMA R42, R55, R11, -0.052303962409496307373 ;  /* 0xbd563cae372a7423 */ /* 0x000fe2000000000b */
[----:B------:R-:W-:-:S03]  /*5320*/  FSETP.GE.AND P1, PT, |R57|, 9.010913848876953125, PT ;  /* 0x41102cb43900780b */ /* 0x000fc60003f26200 */
[----:B------:R-:W-:Y:S01]  /*5330*/  FFMA R42, R55, R42, 0.1331529766321182251 ;  /* 0x3e085941372a7423 */ /* 0x000fe2000000002a */
[----:B0-----:R-:W-:-:S03]  /*5340*/  FFMA R60, R61, -2, R10 ;  /* 0xc00000003d3c7823 */ /* 0x001fc6000000000a */
[C---:B------:R-:W-:Y:S02]  /*5350*/  FFMA R42, R55.reuse, R42, -0.33332768082618713379 ;  /* 0xbeaaa9ed372a7423 */ /* 0x040fe4000000002a */
[----:B------:R-:W-:Y:S02]  /*5360*/  FSEL R60, R60, 1, !P1 ;  /* 0x3f8000003c3c7808 */ /* 0x000fe40004800000 */
[----:B------:R-:W-:Y:S02]  /*5370*/  FFMA R42, R55, R42, RZ ;  /* 0x0000002a372a7223 */ /* 0x000fe400000000ff */
[--C-:B------:R-:W-:Y:S02]  /*5380*/  LOP3.LUT R55, R60, 0x80000000, R57.reuse, 0xb8, !PT ;  /* 0x800000003c377812 */ /* 0x100fe400078eb839 */
[----:B------:R-:W-:Y:S01]  /*5390*/  @!P4 FFMA R55, R57, R42, R57 ;  /* 0x0000002a3937c223 */ /* 0x000fe20000000039 */
[----:B------:R-:W-:-:S04]  /*53a0*/  FMUL R42, R33, 0.035677410662174224854 ;  /* 0x3d12227a212a7820 */ /* 0x000fc80000400000 */
[----:B------:R-:W-:-:S04]  /*53b0*/  FFMA R42, R33, R42, 0.79788458347320556641 ;  /* 0x3f4c422a212a7423 */ /* 0x000fc8000000002a */
[----:B------:R-:W-:-:S04]  /*53c0*/  FMUL R42, R33, R42 ;  /* 0x0000002a212a7220 */ /* 0x000fc80000400000 */
[C---:B------:R-:W-:Y:S01]  /*53d0*/  FMUL R57, |R42|.reuse, 2.8853900432586669922 ;  /* 0x4038aa3b2a397820 */ /* 0x040fe20000400200 */
[C---:B------:R-:W-:Y:S02]  /*53e0*/  FSETP.GE.AND P4, PT, |R42|.reuse, 0.60000002384185791016, PT ;  /* 0x3f19999a2a00780b */ /* 0x040fe40003f86200 */
[----:B------:R-:W-:-:S03]  /*53f0*/  FSETP.GE.AND P1, PT, |R42|, 9.010913848876953125, PT ;  /* 0x41102cb42a00780b */ /* 0x000fc60003f26200 */
[----:B------:R-:W0:Y:S02]  /*5400*/  MUFU.EX2 R57, R57 ;  /* 0x0000003900397308 */ /* 0x000e240000000800 */
[----:B0-----:R-:W-:Y:S02]  /*5410*/  FADD R60, R57, 1 ;  /* 0x3f800000393c7421 */ /* 0x001fe40000000000 */
[----:B------:R-:W0:Y:S04]  /*5420*/  S2R R57, SR_CgaCtaId ;  /* 0x0000000000397919 */ /* 0x000e280000008800 */
[----:B------:R1:W2:Y:S02]  /*5430*/  MUFU.RCP R61, R60 ;  /* 0x0000003c003d7308 */ /* 0x0002a40000001000 */
[----:B-1----:R-:W-:-:S04]  /*5440*/  FMUL R60, R42, R42 ;  /* 0x0000002a2a3c7220 */ /* 0x002fc80000400000 */
[----:B------:R-:W-:-:S04]  /*5450*/  FFMA R11, R60, R11, -0.052303962409496307373 ;  /* 0xbd563cae3c0b7423 */ /* 0x000fc8000000000b */
[----:B------:R-:W-:Y:S01]  /*5460*/  FFMA R11, R60, R11, 0.1331529766321182251 ;  /* 0x3e0859413c0b7423 */ /* 0x000fe2000000000b */
[----:B--2---:R-:W-:-:S03]  /*5470*/  FFMA R61, R61, -2, R10 ;  /* 0xc00000003d3d7823 */ /* 0x004fc6000000000a */
[C---:B------:R-:W-:Y:S02]  /*5480*/  FFMA R10, R60.reuse, R11, -0.33332768082618713379 ;  /* 0xbeaaa9ed3c0a7423 */ /* 0x040fe4000000000b */
[----:B------:R-:W-:Y:S02]  /*5490*/  FSEL R61, R61, 1, !P1 ;  /* 0x3f8000003d3d7808 */ /* 0x000fe40004800000 */
[----:B------:R-:W-:Y:S01]  /*54a0*/  FFMA R11, R60, R10, RZ ;  /* 0x0000000a3c0b7223 */ /* 0x000fe200000000ff */
[----:B------:R-:W-:Y:S02]  /*54b0*/  MOV R10, 0x400 ;  /* 0x00000400000a7802 */ /* 0x000fe40000000f00 */
[--C-:B------:R-:W-:Y:S01]  /*54c0*/  LOP3.LUT R61, R61, 0x80000000, R42.reuse, 0xb8, !PT ;  /* 0x800000003d3d7812 */ /* 0x100fe200078eb82a */
[----:B------:R-:W-:Y:S01]  /*54d0*/  @!P4 FFMA R61, R42, R11, R42 ;  /* 0x0000000b2a3dc223 */ /* 0x000fe2000000002a */
[-C--:B------:R-:W-:Y:S01]  /*54e0*/  FFMA R11, R55, R12.reuse, 0.5 ;  /* 0x3f000000370b7423 */ /* 0x080fe2000000000c */
[----:B------:R-:W-:Y:S01]  /*54f0*/  VIADD R10, R10, 0x20 ;  /* 0x000000200a0a7836 */ /* 0x000fe20000000000 */
[----:B------:R-:W-:Y:S01]  /*5500*/  ISETP.GE.U32.AND P1, PT, R46, UR13, PT ;  /* 0x0000000d2e007c0c */ /* 0x000fe2000bf26070 */
[----:B------:R-:W-:Y:S01]  /*5510*/  FFMA R12, R61, R12, 0.5 ;  /* 0x3f0000003d0c7423 */ /* 0x000fe2000000000c */
[----:B------:R-:W-:Y:S01]  /*5520*/  FMUL R11, R32, R11 ;  /* 0x0000000b200b7220 */ /* 0x000fe20000400000 */
[C---:B------:R-:W-:Y:S01]  /*5530*/  LOP3.LUT R32, R5.reuse, 0x1f, RZ, 0xc0, !PT ;  /* 0x0000001f05207812 */ /* 0x040fe200078ec0ff */
[----:B------:R-:W-:Y:S01]  /*5540*/  IMAD.IADD R46, R5, 0x1, -R46 ;  /* 0x00000001052e7824 */ /* 0x000fe200078e0a2e */
[----:B------:R-:W-:Y:S01]  /*5550*/  LOP3.LUT R60, RZ, R30, RZ, 0x33, !PT ;  /* 0x0000001eff3c7212 */ /* 0x000fe200078e33ff */
[----:B------:R-:W-:Y:S01]  /*5560*/  FMUL R33, R33, R12 ;  /* 0x0000000c21217220 */ /* 0x000fe20000400000 */
[----:B0-----:R-:W-:Y:S01]  /*5570*/  LEA R42, R57, R10, 0x18 ;  /* 0x0000000a392a7211 */ /* 0x001fe200078ec0ff */
[----:B------:R-:W-:Y:S01]  /*5580*/  IMAD R57, R32, 0x84, RZ ;  /* 0x0000008420397824 */ /* 0x000fe200078e02ff */
[----:B------:R-:W-:Y:S01]  /*5590*/  ISETP.GE.U32.OR P1, PT, R45, UR14, P1 ;  /* 0x0000000e2d007c0c */ /* 0x000fe20008f26470 */
[----:B------:R-:W-:Y:S01]  /*55a0*/  IMAD.IADD R45, R60, 0x1, R5 ;  /* 0x000000013c2d7824 */ /* 0x000fe200078e0205 */
[----:B------:R-:W-:Y:S01]  /*55b0*/  SHF.L.U32 R10, R6, 0x2, RZ ;  /* 0x00000002060a7819 */ /* 0x000fe200000006ff */
[----:B------:R-:W-:Y:S01]  /*55c0*/  FMUL R38, R38, R33 ;  /* 0x0000002126267220 */ /* 0x000fe20000400000 */
[----:B------:R-:W-:Y:S01]  /*55d0*/  IADD3 R55, PT, PT, R57, R42, RZ ;  /* 0x0000002a39377210 */ /* 0x000fe20007ffe0ff */
[----:B------:R-:W-:Y:S01]  /*55e0*/  IMAD.SHL.U32 R61, R45, 0x4, RZ ;  /* 0x000000042d3d7824 */ /* 0x000fe200078e00ff */
[----:B------:R-:W-:Y:S01]  /*55f0*/  LOP3.LUT R10, R10, 0x7c, RZ, 0xc0, !PT ;  /* 0x0000007c0a0a7812 */ /* 0x000fe200078ec0ff */
[----:B------:R-:W-:Y:S01]  /*5600*/  FMUL R40, R40, R11 ;  /* 0x0000000b28287220 */ /* 0x000fe20000400000 */
[----:B------:R-:W-:-:S02]  /*5610*/  IADD3 R33, PT, PT, R55, R36, RZ ;  /* 0x0000002437217210 */ /* 0x000fc40007ffe0ff */
[----:B------:R-:W-:Y:S02]  /*5620*/  IADD3 R45, PT, PT, R55, R10, RZ ;  /* 0x0000000a372d7210 */ /* 0x000fe40007ffe0ff */
[----:B------:R-:W-:Y:S02]  /*5630*/  LOP3.LUT R10, R61, 0x7c, RZ, 0xc0, !PT ;  /* 0x0000007c3d0a7812 */ /* 0x000fe400078ec0ff */
[----:B------:R-:W-:Y:S01]  /*5640*/  FMNMX R36, |R44|, R59, !PT ;  /* 0x0000003b2c247209 */ /* 0x000fe20007800200 */
[----:B------:R0:W-:Y:S01]  /*5650*/  STS [R45], R13 ;  /* 0x0000000d2d007388 */ /* 0x0001e20000000800 */
[----:B------:R-:W-:Y:S01]  /*5660*/  PRMT R12, R4, 0x5410, R58 ;  /* 0x00005410040c7816 */ /* 0x000fe2000000003a */
[----:B------:R-:W-:Y:S01]  /*5670*/  IMAD.IADD R15, R55, 0x1, R10 ;  /* 0x00000001370f7824 */ /* 0x000fe200078e020a */
[----:B------:R-:W-:Y:S01]  /*5680*/  IADD3.X R10, PT, PT, RZ, UR37, R0, P3, P2 ;  /* 0x00000025ff0a7c10 */ /* 0x000fe20009fe4400 */
[----:B------:R-:W-:Y:S01]  /*5690*/  FMUL R0, R44, UR5 ;  /* 0x000000052c007c20 */ /* 0x000fe20008400000 */
[C---:B------:R-:W-:Y:S01]  /*56a0*/  FMUL R4, R29.reuse, UR5 ;  /* 0x000000051d047c20 */ /* 0x040fe20008400000 */
[----:B------:R-:W-:Y:S01]  /*56b0*/  @!P0 PRMT R58, R58, 0x5410, R56 ;  /* 0x000054103a3a8816 */ /* 0x000fe20000000038 */
[----:B------:R1:W-:Y:S01]  /*56c0*/  STS [R15], R47 ;  /* 0x0000002f0f007388 */ /* 0x0003e20000000800 */
[----:B------:R-:W-:Y:S01]  /*56d0*/  FMNMX3 R36, |R29|, R36, |R34|, !PT ;  /* 0x000000241d247276 */ /* 0x000fe20007800622 */
[----:B------:R-:W-:Y:S01]  /*56e0*/  IMAD.U32 R29, R27, 0x10000, RZ ;  /* 0x000100001b1d7824 */ /* 0x000fe200078e00ff */
[----:B0-----:R-:W-:Y:S01]  /*56f0*/  IADD3 R13, P2, PT, R26, UR6, RZ ;  /* 0x000000061a0d7c10 */ /* 0x001fe2000ff5e0ff */
[----:B------:R0:W-:Y:S01]  /*5700*/  STS [R33], R12 ;  /* 0x0000000c21007388 */ /* 0x0001e20000000800 */
[----:B------:R-:W-:-:S02]  /*5710*/  F2FP.BF16.F32.PACK_AB R0, RZ, R0 ;  /* 0x00000000ff00723e */ /* 0x000fc400000010ff */
[----:B------:R-:W-:Y:S01]  /*5720*/  IADD3.X R44, PT, PT, R10, UR37, RZ, P2, !PT ;  /* 0x000000250a2c7c10 */ /* 0x000fe200097fe4ff */
[----:B------:R2:W-:Y:S01]  /*5730*/  @!P0 STG.E desc[UR24][R2.64], R58 ;  /* 0x0000003a02008986 */ /* 0x0005e2000c101918 */
[----:B------:R-:W-:Y:S02]  /*5740*/  @!P1 IADD3 R11, P2, PT, R13, UR26, RZ ;  /* 0x0000001a0d0b9c10 */ /* 0x000fe4000ff5e0ff */
[----:B------:R-:W-:Y:S02]  /*5750*/  F2FP.BF16.F32.PACK_AB R4, RZ, R4 ;  /* 0x00000004ff04723e */ /* 0x000fe400000010ff */
[----:B------:R-:W-:Y:S02]  /*5760*/  @!P1 IADD3.X R26, PT, PT, R44, UR33, RZ, P2, !PT ;  /* 0x000000212c1a9c10 */ /* 0x000fe400097fe4ff */
[----:B------:R-:W-:Y:S02]  /*5770*/  @!P1 LEA R10, P2, R11, UR8, 0x2 ;  /* 0x000000080b0a9c11 */ /* 0x000fe4000f8410ff */
[----:B-1----:R-:W-:-:S02]  /*5780*/  @!P1 IADD3 R47, P4, PT, R13, UR26, RZ ;  /* 0x0000001a0d2f9c10 */ /* 0x002fc4000ff9e0ff */
[----:B------:R-:W-:Y:S02]  /*5790*/  @!P1 LEA.HI.X R11, R11, UR9, R26, 0x2, P2 ;  /* 0x000000090b0b9c11 */ /* 0x000fe400090f141a */
[C---:B------:R-:W-:Y:S02]  /*57a0*/  @!P1 LEA R26, P2, R13.reuse, UR8, 0x2 ;  /* 0x000000080d1a9c11 */ /* 0x040fe4000f8410ff */
[----:B0-----:R-:W-:Y:S02]  /*57b0*/  @!P1 LEA R12, P3, R13, UR11, 0x2 ;  /* 0x0000000b0d0c9c11 */ /* 0x001fe4000f8610ff */
[----:B------:R-:W-:Y:S02]  /*57c0*/  @!P0 PRMT R0, R0, 0x5410, R4 ;  /* 0x0000541000008816 */ /* 0x000fe40000000004 */
[----:B------:R-:W-:Y:S02]  /*57d0*/  PRMT R59, R27, 0x7632, R59 ;  /* 0x000076321b3b7816 */ /* 0x000fe4000000003b */
[C-C-:B------:R-:W-:Y:S01]  /*57e0*/  @!P1 LEA.HI.X R27, R13.reuse, UR9, R44.reuse, 0x2, P2 ;  /* 0x000000090d1b9c11 */ /* 0x140fe200090f142c */
[----:B------:R0:W-:Y:S01]  /*57f0*/  @!P0 STG.E desc[UR24][R22.64], R0 ;  /* 0x0000000016008986 */ /* 0x0001e2000c101918 */
[----:B------:R-:W-:-:S02]  /*5800*/  @!P1 LEA.HI.X R13, R13, UR16, R44, 0x2, P3 ;  /* 0x000000100d0d9c11 */ /* 0x000fc400098f142c */
[----:B------:R-:W-:Y:S02]  /*5810*/  @!P1 IADD3.X R50, PT, PT, R44, UR33, RZ, P4, !PT ;  /* 0x000000212c329c10 */ /* 0x000fe4000a7fe4ff */
[----:B------:R-:W-:Y:S02]  /*5820*/  SHF.L.U32 R44, R59, 0x10, RZ ;  /* 0x000000103b2c7819 */ /* 0x000fe400000006ff */
[----:B------:R-:W-:Y:S02]  /*5830*/  FMNMX R36, |R19|, R36, !PT ;  /* 0x0000002413247209 */ /* 0x000fe40007800200 */
[----:B--2---:R-:W-:Y:S01]  /*5840*/  @!P1 LEA R2, P2, R47, UR11, 0x2 ;  /* 0x0000000b2f029c11 */ /* 0x004fe2000f8410ff */
[----:B------:R-:W-:Y:S01]  /*5850*/  FMUL R44, R43, R44 ;  /* 0x0000002c2b2c7220 */ /* 0x000fe20000400000 */
[----:B------:R-:W-:Y:S01]  /*5860*/  FMUL R43, R37, UR5 ;  /* 0x00000005252b7c20 */ /* 0x000fe20008400000 */
[----:B0-----:R-:W-:Y:S01]  /*5870*/  FMUL R23, R28, R29 ;  /* 0x0000001d1c177220 */ /* 0x001fe20000400000 */
[----:B------:R-:W-:Y:S01]  /*5880*/  SHF.L.U32 R22, R46, 0x2, RZ ;  /* 0x000000022e167819 */ /* 0x000fe200000006ff */
[----:B------:R-:W-:Y:S01]  /*5890*/  FMUL R28, R19, UR5 ;  /* 0x00000005131c7c20 */ /* 0x000fe20008400000 */
[----:B------:R-:W-:Y:S01]  /*58a0*/  FMUL R19, R34, UR5 ;  /* 0x0000000522137c20 */ /* 0x000fe20008400000 */
[----:B------:R-:W-:Y:S01]  /*58b0*/  FMUL R46, R23, UR5 ;  /* 0x00000005172e7c20 */ /* 0x000fe20008400000 */
[----:B------:R-:W-:Y:S01]  /*58c0*/  LOP3.LUT R22, R22, 0x7c, RZ, 0xc0, !PT ;  /* 0x0000007c16167812 */ /* 0x000fe200078ec0ff */
[----:B------:R-:W-:Y:S01]  /*58d0*/  FMUL R29, R44, UR5 ;  /* 0x000000052c1d7c20 */ /* 0x000fe20008400000 */
[----:B------:R-:W-:Y:S01]  /*58e0*/  F2FP.BF16.F32.PACK_AB R43, RZ, R43 ;  /* 0x0000002bff2b723e */ /* 0x000fe200000010ff */
[----:B------:R-:W-:Y:S01]  /*58f0*/  FMUL R34, R39, UR5 ;  /* 0x0000000527227c20 */ /* 0x000fe20008400000 */
[----:B------:R-:W-:Y:S01]  /*5900*/  F2FP.BF16.F32.PACK_AB R46, RZ, R46 ;  /* 0x0000002eff2e723e */ /* 0x000fe200000010ff */
[----:B------:R-:W-:Y:S01]  /*5910*/  IMAD.IADD R22, R55, 0x1, R22 ;  /* 0x0000000137167824 */ /* 0x000fe200078e0216 */
[----:B------:R-:W-:-:S02]  /*5920*/  F2FP.BF16.F32.PACK_AB R28, RZ, R28 ;  /* 0x0000001cff1c723e */ /* 0x000fc400000010ff */
[----:B------:R-:W-:Y:S02]  /*5930*/  F2FP.BF16.F32.PACK_AB R19, RZ, R19 ;  /* 0x00000013ff13723e */ /* 0x000fe400000010ff */
[----:B------:R-:W-:Y:S02]  /*5940*/  PRMT R46, R46, 0x5410, R43 ;  /* 0x000054102e2e7816 */ /* 0x000fe4000000002b */
[----:B------:R-:W-:Y:S02]  /*5950*/  @!P0 PRMT R19, R19, 0x5410, R28 ;  /* 0x0000541013138816 */ /* 0x000fe4000000001c */
[----:B------:R-:W-:Y:S01]  /*5960*/  F2FP.BF16.F32.PACK_AB R29, RZ, R29 ;  /* 0x0000001dff1d723e */ /* 0x000fe200000010ff */
[----:B------:R0:W-:Y:S01]  /*5970*/  STS [R22], R46 ;  /* 0x0000002e16007388 */ /* 0x0001e20000000800 */
[----:B------:R-:W-:Y:S01]  /*5980*/  FMNMX R36, R36, |R23|, !PT ;  /* 0x4000001724247209 */ /* 0x000fe20007800000 */
[----:B------:R-:W-:Y:S01]  /*5990*/  FMUL R23, R41, UR5 ;  /* 0x0000000529177c20 */ /* 0x000fe20008400000 */
[----:B------:R-:W-:Y:S01]  /*59a0*/  F2FP.BF16.F32.PACK_AB R34, RZ, R34 ;  /* 0x00000022ff22723e */ /* 0x000fe200000010ff */
[----:B------:R1:W-:Y:S01]  /*59b0*/  @!P0 STG.E desc[UR24][R24.64], R19 ;  /* 0x0000001318008986 */ /* 0x0003e2000c101918 */
[----:B------:R-:W-:Y:S01]  /*59c0*/  FMNMX3 R44, |R44|, R36, |R37|, !PT ;  /* 0x000000242c2c7276 */ /* 0x000fe20007800625 */
[----:B------:R-:W-:Y:S01]  /*59d0*/  FMUL R36, R38, UR5 ;  /* 0x0000000526247c20 */ /* 0x000fe20008400000 */
[----:B------:R-:W-:-:S02]  /*59e0*/  ISETP.LT.U32.AND P0, PT, R30, UR14, PT ;  /* 0x0000000e1e007c0c */ /* 0x000fc4000bf01070 */
[----:B------:R-:W-:Y:S02]  /*59f0*/  F2FP.BF16.F32.PACK_AB R23, RZ, R23 ;  /* 0x00000017ff17723e */ /* 0x000fe400000010ff */
[----:B0-----:R-:W-:Y:S02]  /*5a00*/  @!P1 PRMT R46, R46, 0x5410, R29 ;  /* 0x000054102e2e9816 */ /* 0x001fe4000000001d */
[----:B------:R-:W-:Y:S02]  /*5a10*/  @!P1 PRMT R43, R43, 0x5410, R34 ;  /* 0x000054102b2b9816 */ /* 0x000fe40000000022 */
[----:B------:R-:W-:Y:S01]  /*5a20*/  FMNMX R44, |R39|, R44, !PT ;  /* 0x0000002c272c7209 */ /* 0x000fe20007800200 */
[----:B-1----:R-:W-:Y:S01]  /*5a30*/  FMUL R24, R35, UR5 ;  /* 0x0000000523187c20 */ /* 0x002fe20008400000 */
[----:B------:R-:W-:Y:S01]  /*5a40*/  FMUL R25, R40, UR5 ;  /* 0x0000000528197c20 */ /* 0x000fe20008400000 */
[----:B------:R0:W-:Y:S01]  /*5a50*/  @!P1 STG.E desc[UR24][R26.64], R46 ;  /* 0x0000002e1a009986 */ /* 0x0001e2000c101918 */
[----:B------:R-:W-:-:S02]  /*5a60*/  @!P1 LEA.HI.X R3, R47, UR16, R50, 0x2, P2 ;  /* 0x000000102f039c11 */ /* 0x000fc400090f1432 */
[----:B------:R-:W-:Y:S01]  /*5a70*/  FMNMX R44, |R41|, R44, !PT ;  /* 0x0000002c292c7209 */ /* 0x000fe20007800200 */
[----:B------:R1:W-:Y:S01]  /*5a80*/  @!P1 STG.E desc[UR24][R10.64], R43 ;  /* 0x0000002b0a009986 */ /* 0x0003e2000c101918 */
[----:B------:R-:W-:Y:S02]  /*5a90*/  PRMT R4, R4, 0x5410, R28 ;  /* 0x0000541004047816 */ /* 0x000fe4000000001c */
[----:B------:R-:W-:Y:S02]  /*5aa0*/  FMNMX3 R35, |R35|, R44, |R40|, !PT ;  /* 0x0000002c23237276 */ /* 0x000fe40007800628 */
[----:B------:R-:W-:Y:S02]  /*5ab0*/  IADD3 R60, PT, PT, R60, UR14, RZ ;  /* 0x0000000e3c3c7c10 */ /* 0x000fe4000fffe0ff */
[----:B------:R-:W-:Y:S02]  /*5ac0*/  FMNMX R38, |R38|, R35, !PT ;  /* 0x0000002326267209 */ /* 0x000fe40007800200 */
[----:B0-----:R-:W-:-:S02]  /*5ad0*/  F2FP.BF16.F32.PACK_AB R27, RZ, R24 ;  /* 0x00000018ff1b723e */ /* 0x001fc400000010ff */
[----:B------:R-:W-:Y:S01]  /*5ae0*/  F2FP.BF16.F32.PACK_AB R24, RZ, R25 ;  /* 0x00000019ff18723e */ /* 0x000fe200000010ff */
[C---:B------:R-:W-:Y:S01]  /*5af0*/  IMAD R25, R8.reuse, UR7, RZ ;  /* 0x0000000708197c24 */ /* 0x040fe2000f8e02ff */
[----:B------:R-:W-:Y:S01]  /*5b00*/  F2FP.BF16.F32.PACK_AB R26, RZ, R36 ;  /* 0x00000024ff1a723e */ /* 0x000fe200000010ff */
[----:B-1----:R-:W-:Y:S01]  /*5b10*/  IMAD.WIDE.U32 R10, R8, UR32, RZ ;  /* 0x00000020080a7c25 */ /* 0x002fe2000f8e00ff */
[----:B------:R-:W-:Y:S02]  /*5b20*/  @!P1 PRMT R23, R23, 0x5410, R27 ;  /* 0x0000541017179816 */ /* 0x000fe4000000001b */
[----:B------:R-:W-:Y:S02]  /*5b30*/  @!P1 PRMT R24, R24, 0x5410, R26 ;  /* 0x0000541018189816 */ /* 0x000fe4000000001a */
[----:B------:R-:W-:Y:S01]  /*5b40*/  IADD3 R8, PT, PT, R11, R25, RZ ;  /* 0x000000190b087210 */ /* 0x000fe20007ffe0ff */
[----:B------:R0:W-:Y:S01]  /*5b50*/  @!P1 STG.E desc[UR24][R12.64], R23 ;  /* 0x000000170c009986 */ /* 0x0001e2000c101918 */
[----:B------:R-:W-:Y:S01]  /*5b60*/  IMAD.MOV.U32 R25, RZ, RZ, R10 ;  /* 0x000000ffff197224 */ /* 0x000fe200078e000a */
[----:B------:R-:W-:-:S02]  /*5b70*/  PRMT R27, R27, 0x5410, R26 ;  /* 0x000054101b1b7816 */ /* 0x000fc4000000001a */
[----:B------:R0:W-:Y:S01]  /*5b80*/  @!P1 STG.E desc[UR24][R2.64], R24 ;  /* 0x0000001802009986 */ /* 0x0001e2000c101918 */
[----:B------:R-:W-:Y:S01]  /*5b90*/  PRMT R29, R29, 0x5410, R34 ;  /* 0x000054101d1d7816 */ /* 0x000fe20000000022 */
[----:B------:R-:W-:Y:S06]  /*5ba0*/  BAR.SYNC.DEFER_BLOCKING 0x0 ;  /* 0x0000000000007b1d */ /* 0x000fec0000010000 */
[----:B------:R-:W-:Y:S05]  /*5bb0*/  @!P0 BRA `(.L_x_8769) ;  /* 0x0000000400988947 */ /* 0x000fea0003800000 */
[----:B------:R-:W-:Y:S01]  /*5bc0*/  ISETP.GE.U32.AND P1, PT, R60, 0x3, PT ;  /* 0x000000033c00780c */ /* 0x000fe20003f26070 */
[----:B------:R-:W-:Y:S01]  /*5bd0*/  IMAD.U32 R26, RZ, RZ, UR14 ;  /* 0x0000000eff1a7e24 */ /* 0x000fe2000f8e00ff */
[----:B------:R-:W-:Y:S01]  /*5be0*/  BSSY.RECONVERGENT B1, `(.L_x_8770) ;  /* 0x0000040000017945 */ /* 0x000fe20003800200 */
[----:B------:R-:W-:Y:S02]  /*5bf0*/  HFMA2 R35, -RZ, RZ, 0, 0 ;  /* 0x00000000ff237431 */ /* 0x000fe400000001ff */
[----:B------:R-:W-:Y:S01]  /*5c00*/  IMAD.MOV.U32 R36, RZ, RZ, R6 ;  /* 0x000000ffff247224 */ /* 0x000fe200078e0006 */
[----:B0-----:R-:W-:Y:S01]  /*5c10*/  MOV R13, R25 ;  /* 0x00000019000d7202 */ /* 0x001fe20000000f00 */
        /* <DEDUP_REMOVED lines=12> */
.L_x_8772:
[C---:B------:R-:W-:Y:S01]  /*5ce0*/  LOP3.LUT R40, R36.reuse, 0x1f, RZ, 0xc0, !PT ;  /* 0x0000001f24287812 */ /* 0x040fe200078ec0ff */
[C---:B--2---:R-:W-:Y:S01]  /*5cf0*/  VIADD R10, R36.reuse, 0x1e ;  /* 0x0000001e240a7836 */ /* 0x044fe20000000000 */
        /* <DEDUP_REMOVED lines=8> */
[----:B------:R-:W1:Y:S01]  /*5d80*/  @!P4 LDS R11, [R28+-0x8] ;  /* 0xfffff8001c0bc984 */ /* 0x000e620000000800 */
[----:B------:R-:W-:Y:S02]  /*5d90*/  LOP3.LUT R36, R36, 0x1f, RZ, 0xc0, !PT ;  /* 0x0000001f24247812 */ /* 0x000fe400078ec0ff */
[----:B------:R-:W-:Y:S02]  /*5da0*/  @!P4 IADD3 R3, P5, PT, R40, R13, RZ ;  /* 0x0000000d2803c210 */ /* 0x000fe40007fbe0ff */
[----:B------:R-:W-:Y:S01]  /*5db0*/  ISETP.GE.U32.AND P1, PT, R36, UR13, PT ;  /* 0x0000000d24007c0c */ /* 0x000fe2000bf26070 */
[----:B------:R-:W2:Y:S02]  /*5dc0*/  @!P3 LDS R41, [R28+-0x4] ;  /* 0xfffffc001c29b984 */ /* 0x000ea40000000800 */
[----:B------:R-:W-:Y:S01]  /*5dd0*/  @!P4 IMAD.X R40, RZ, RZ, R12, P5 ;  /* 0x000000ffff28c224 */ /* 0x000fe200028e060c */
[C---:B------:R-:W-:Y:S01]  /*5de0*/  @!P4 LEA R2, P5, R3.reuse, UR18, 0x2 ;  /* 0x000000120302cc11 */ /* 0x040fe2000f8a10ff */
[----:B------:R-:W3:Y:S03]  /*5df0*/  @!P2 LDS R39, [R28] ;  /* 0x000000001c27a984 */ /* 0x000ee60000000800 */
[----:B------:R-:W-:-:S02]  /*5e00*/  @!P4 LEA.HI.X R3, R3, UR4, R40, 0x2, P5 ;  /* 0x000000040303cc11 */ /* 0x000fc4000a8f1428 */
[----:B------:R-:W-:-:S03]  /*5e10*/  IADD3 R43, P5, PT, R13, UR12, RZ ;  /* 0x0000000c0d2b7c10 */ /* 0x000fc6000ffbe0ff */
[----:B------:R4:W5:Y:S01]  /*5e20*/  @!P1 LDS R37, [R28+0x4] ;  /* 0x000004001c259984 */ /* 0x0009620000000800 */
[----:B0-----:R-:W-:Y:S02]  /*5e30*/  IADD3.X R44, PT, PT, R12, R7, RZ, P5, !PT ;  /* 0x000000070c2c7210 */ /* 0x001fe40002ffe4ff */
[----:B------:R-:W-:-:S05]  /*5e40*/  @!P3 IADD3 R13, P5, PT, R46, R43, RZ ;  /* 0x0000002b2e0db210 */ /* 0x000fca0007fbe0ff */
[----:B------:R-:W-:Y:S01]  /*5e50*/  @!P3 IMAD.X R40, RZ, RZ, R44, P5 ;  /* 0x000000ffff28b224 */ /* 0x000fe200028e062c */
[----:B------:R-:W-:Y:S01]  /*5e60*/  IADD3 R43, P5, PT, R43, UR12, RZ ;  /* 0x0000000c2b2b7c10 */ /* 0x000fe2000ffbe0ff */
[----:B----4-:R-:W-:-:S03]  /*5e70*/  VIADD R28, R28, 0x10 ;  /* 0x000000101c1c7836 */ /* 0x010fc60000000000 */
[----:B------:R-:W-:Y:S02]  /*5e80*/  IADD3.X R44, PT, PT, R44, R7, RZ, P5, !PT ;  /* 0x000000072c2c7210 */ /* 0x000fe40002ffe4ff */
[----:B------:R-:W-:-:S05]  /*5e90*/  IADD3 R47, P5, PT, R43, UR12, RZ ;  /* 0x0000000c2b2f7c10 */ /* 0x000fca000ffbe0ff */
[----:B------:R-:W-:Y:S01]  /*5ea0*/  IMAD.X R46, R44, 0x1, R7, P5 ;  /* 0x000000012c2e7824 */ /* 0x000fe200028e0607 */
[----:B-1----:R0:W-:Y:S01]  /*5eb0*/  @!P4 STG.E desc[UR24][R2.64], R11 ;  /* 0x0000000b0200c986 */ /* 0x0021e2000c101918 */
[----:B------:R-:W-:-:S04]  /*5ec0*/  @!P3 LEA R12, P4, R13, UR18, 0x2 ;  /* 0x000000120d0cbc11 */ /* 0x000fc8000f8810ff */
[----:B------:R-:W-:Y:S02]  /*5ed0*/  @!P3 LEA.HI.X R13, R13, UR4, R40, 0x2, P4 ;  /* 0x000000040d0dbc11 */ /* 0x000fe4000a0f1428 */
[----:B------:R-:W-:Y:S02]  /*5ee0*/  @!P2 IADD3 R43, P4, PT, R10, R43, RZ ;  /* 0x0000002b0a2ba210 */ /* 0x000fe40007f9e0ff */
[C---:B------:R-:W-:Y:S01]  /*5ef0*/  @!P1 IADD3 R40, P5, PT, R36.reuse, R47, RZ ;  /* 0x0000002f24289210 */ /* 0x040fe20007fbe0ff */
[----:B--2---:R1:W-:Y:S01]  /*5f00*/  @!P3 STG.E desc[UR24][R12.64], R41 ;  /* 0x000000290c00b986 */ /* 0x0043e2000c101918 */
[----:B------:R-:W-:Y:S01]  /*5f10*/  @!P2 IADD3.X R44, PT, PT, RZ, R44, RZ, P4, !PT ;  /* 0x0000002cff2ca210 */ /* 0x000fe200027fe4ff */
[----:B------:R-:W-:Y:S01]  /*5f20*/  VIADD R36, R36, 0x1f ;  /* 0x0000001f24247836 */ /* 0x000fe20000000000 */
[----:B0-----:R-:W-:Y:S01]  /*5f30*/  @!P2 LEA R2, P3, R43, UR18, 0x2 ;  /* 0x000000122b02ac11 */ /* 0x001fe2000f8610ff */
[----:B------:R-:W-:Y:S01]  /*5f40*/  @!P1 IMAD.X R11, RZ, RZ, R46, P5 ;  /* 0x000000ffff0b9224 */ /* 0x000fe200028e062e */
[----:B------:R-:W-:-:S02]  /*5f50*/  @!P1 LEA R10, P4, R40, UR18, 0x2 ;  /* 0x00000012280a9c11 */ /* 0x000fc4000f8810ff */
[----:B------:R-:W-:Y:S02]  /*5f60*/  @!P2 LEA.HI.X R3, R43, UR4, R44, 0x2, P3 ;  /* 0x000000042b03ac11 */ /* 0x000fe400098f142c */
[----:B------:R-:W-:-:S03]  /*5f70*/  @!P1 LEA.HI.X R11, R40, UR4, R11, 0x2, P4 ;  /* 0x00000004280b9c11 */ /* 0x000fc6000a0f140b */
[----:B---3--:R2:W-:Y:S01]  /*5f80*/  @!P2 STG.E desc[UR24][R2.64], R39 ;  /* 0x000000270200a986 */ /* 0x0085e2000c101918 */
[----:B------:R-:W-:-:S03]  /*5f90*/  ISETP.NE.AND P2, PT, R34, RZ, PT ;  /* 0x000000ff2200720c */ /* 0x000fc60003f45270 */
[----:B-----5:R2:W-:Y:S01]  /*5fa0*/  @!P1 STG.E desc[UR24][R10.64], R37 ;  /* 0x000000250a009986 */ /* 0x0205e2000c101918 */
[----:B-1----:R-:W-:-:S04]  /*5fb0*/  IADD3 R13, P1, PT, R47, UR12, RZ ;  /* 0x0000000c2f0d7c10 */ /* 0x002fc8000ff3e0ff */
[----:B------:R-:W-:-:S05]  /*5fc0*/  IADD3.X R12, PT, PT, R46, R7, RZ, P1, !PT ;  /* 0x000000072e0c7210 */ /* 0x000fca0000ffe4ff */
[----:B------:R-:W-:Y:S05]  /*5fd0*/  @P2 BRA `(.L_x_8772) ;  /* 0xfffffffc00402947 */ /* 0x000fea000383ffff */
.L_x_8771:
[----:B------:R-:W-:Y:S05]  /*5fe0*/  BSYNC.RECONVERGENT B1 ;  /* 0x0000000000017941 */ /* 0x000fea0003800200 */
.L_x_8770:
[----:B------:R-:W-:Y:S05]  /*5ff0*/  @!P0 BRA `(.L_x_8769) ;  /* 0x0000000000888947 */ /* 0x000fea0003800000 */
[----:B--2---:R-:W-:Y:S02]  /*6000*/  LOP3.LUT R10, R36, 0x1f, RZ, 0xc0, !PT ;  /* 0x0000001f240a7812 */ /* 0x004fe400078ec0ff */
        /* <DEDUP_REMOVED lines=33> */
.L_x_8769:
[----:B------:R-:W-:Y:S05]  /*6220*/  BSYNC.RECONVERGENT B0 ;  /* 0x0000000000007941 */ /* 0x000fea0003800200 */
.L_x_8768:
[----:B012---:R-:W0:Y:S01]  /*6230*/  LDC.64 R2, c[0x0][0x3b8] ;  /* 0x0000ee00ff027b82 */ /* 0x007e220000000a00 */
        /* <DEDUP_REMOVED lines=13> */
[----:B------:R-:W-:-:S03]  /*6310*/  LEA R0, P0, R10, UR18, 0x1 ;  /* 0x000000120a007c11 */ /* 0x000fc6000f8008ff */
[----:B------:R1:W-:Y:S01]  /*6320*/  STS [R33], R12 ;  /* 0x0000000c21007388 */ /* 0x0003e20000000800 */
[----:B0-----:R-:W-:-:S03]  /*6330*/  IMAD.IADD R17, R11, 0x1, R3 ;  /* 0x000000010b117824 */ /* 0x001fc600078e0203 */
[----:B------:R1:W-:Y:S02]  /*6340*/  STS [R22], R23 ;  /* 0x0000001716007388 */ /* 0x0003e40000000800 */
[----:B------:R-:W-:Y:S01]  /*6350*/  LEA.HI.X R17, R10, UR4, R17, 0x1, P0 ;  /* 0x000000040a117c11 */ /* 0x000fe200080f0c11 */
[----:B------:R-:W-:Y:S06]  /*6360*/  BAR.SYNC.DEFER_BLOCKING 0x0 ;  /* 0x0000000000007b1d */ /* 0x000fec0000010000 */
[----:B------:R-:W-:Y:S05]  /*6370*/  @!P1 BRA `(.L_x_8774) ;  /* 0x0000000400889947 */ /* 0x000fea0003800000 */
[----:B------:R-:W-:Y:S01]  /*6380*/  ISETP.GE.U32.AND P1, PT, R60, 0x3, PT ;  /* 0x000000033c00780c */ /* 0x000fe20003f26070 */
[----:B------:R-:W-:Y:S01]  /*6390*/  BSSY.RECONVERGENT B1, `(.L_x_8775) ;  /* 0x000003d000017945 */ /* 0x000fe20003800200 */
[----:B------:R-:W-:Y:S01]  /*63a0*/  MOV R20, UR14 ;  /* 0x0000000e00147c02 */ /* 0x000fe20008000f00 */
[----:B-1----:R-:W-:Y:S01]  /*63b0*/  IMAD.MOV.U32 R23, RZ, RZ, RZ ;  /* 0x000000ffff177224 */ /* 0x002fe200078e00ff */
        /* <DEDUP_REMOVED lines=10> */
.L_x_8777:
        /* <DEDUP_REMOVED lines=23> */
[----:B------:R-:W-:Y:S02]  /*65d0*/  IADD3 R13, P6, PT, R25, UR12, RZ ;  /* 0x0000000c190d7c10 */ /* 0x000fe4000ffde0ff */
[----:B------:R-:W-:Y:S02]  /*65e0*/  @!P3 IADD3.X R8, PT, PT, RZ, R12, RZ, P5, !PT ;  /* 0x0000000cff08b210 */ /* 0x000fe40002ffe4ff */
[----:B------:R-:W-:Y:S01]  /*65f0*/  @!P3 LEA R2, P5, R3, R0, 0x2 ;  /* 0x000000000302b211 */ /* 0x000fe200078a10ff */
[----:B------:R-:W-:Y:S01]  /*6600*/  IMAD.X R12, R12, 0x1, R7, P6 ;  /* 0x000000010c0c7824 */ /* 0x000fe200030e0607 */
[----:B0-----:R-:W-:-:S02]  /*6610*/  IADD3 R19, PT, PT, R19, 0x10, RZ ;  /* 0x0000001013137810 */ /* 0x001fc40007ffe0ff */
[----:B------:R-:W-:Y:S02]  /*6620*/  @!P3 LEA.HI.X R3, R3, R17, R8, 0x2, P5 ;  /* 0x000000110303b211 */ /* 0x000fe400028f1408 */
[----:B------:R-:W-:-:S04]  /*6630*/  IADD3 R47, P5, PT, R13, UR12, RZ ;  /* 0x0000000c0d2f7c10 */ /* 0x000fc8000ffbe0ff */
[----:B------:R-:W-:Y:S02]  /*6640*/  IADD3.X R36, PT, PT, R12, R7, RZ, P5, !PT ;  /* 0x000000070c247210 */ /* 0x000fe40002ffe4ff */
[C---:B------:R-:W-:Y:S02]  /*6650*/  @!P1 IADD3 R8, P5, PT, R26.reuse, R47, RZ ;  /* 0x0000002f1a089210 */ /* 0x040fe40007fbe0ff */
[----:B------:R-:W-:Y:S02]  /*6660*/  IADD3 R26, PT, PT, R26, 0x1f, RZ ;  /* 0x0000001f1a1a7810 */ /* 0x000fe40007ffe0ff */
[----:B------:R-:W-:Y:S01]  /*6670*/  @!P1 IADD3.X R25, PT, PT, RZ, R36, RZ, P5, !PT ;  /* 0x00000024ff199210 */ /* 0x000fe20002ffe4ff */
[----:B-1----:R1:W-:Y:S01]  /*6680*/  @!P4 STG.E desc[UR24][R10.64], R43 ;  /* 0x0000002b0a00c986 */ /* 0x0023e2000c101918 */
[----:B------:R-:W-:Y:S02]  /*6690*/  @!P2 IADD3 R13, P4, PT, R34, R13, RZ ;  /* 0x0000000d220da210 */ /* 0x000fe40007f9e0ff */
[----:B------:R-:W-:-:S03]  /*66a0*/  @!P1 LEA R34, P5, R8, R0, 0x2 ;  /* 0x0000000008229211 */ /* 0x000fc600078a10ff */
[----:B------:R-:W-:Y:S01]  /*66b0*/  @!P2 IMAD.X R28, RZ, RZ, R12, P4 ;  /* 0x000000ffff1ca224 */ /* 0x000fe200020e060c */
[C---:B------:R-:W-:Y:S01]  /*66c0*/  @!P2 LEA R12, P4, R13.reuse, R0, 0x2 ;  /* 0x000000000d0ca211 */ /* 0x040fe200078810ff */
[----:B--2---:R1:W-:Y:S01]  /*66d0*/  @!P3 STG.E desc[UR24][R2.64], R37 ;  /* 0x000000250200b986 */ /* 0x0043e2000c101918 */
[-C--:B------:R-:W-:Y:S02]  /*66e0*/  @!P1 LEA.HI.X R35, R8, R17.reuse, R25, 0x2, P5 ;  /* 0x0000001108239211 */ /* 0x080fe400028f1419 */
[----:B------:R-:W-:-:S05]  /*66f0*/  @!P2 LEA.HI.X R13, R13, R17, R28, 0x2, P4 ;  /* 0x000000110d0da211 */ /* 0x000fca00020f141c */
[----:B---3--:R1:W-:Y:S01]  /*6700*/  @!P2 STG.E desc[UR24][R12.64], R41 ;  /* 0x000000290c00a986 */ /* 0x0083e2000c101918 */
[----:B------:R-:W-:-:S03]  /*6710*/  ISETP.NE.AND P2, PT, R24, RZ, PT ;  /* 0x000000ff1800720c */ /* 0x000fc60003f45270 */
[----:B----4-:R1:W-:Y:S01]  /*6720*/  @!P1 STG.E desc[UR24][R34.64], R39 ;  /* 0x0000002722009986 */ /* 0x0103e2000c101918 */
[----:B------:R-:W-:-:S05]  /*6730*/  IADD3 R25, P1, PT, R47, UR12, RZ ;  /* 0x0000000c2f197c10 */ /* 0x000fca000ff3e0ff */
[----:B------:R-:W-:-:S04]  /*6740*/  IMAD.X R8, R36, 0x1, R7, P1 ;  /* 0x0000000124087824 */ /* 0x000fc800008e0607 */
[----:B------:R-:W-:Y:S05]  /*6750*/  @P2 BRA `(.L_x_8777) ;  /* 0xfffffffc00402947 */ /* 0x000fea000383ffff */
.L_x_8776:
[----:B------:R-:W-:Y:S05]  /*6760*/  BSYNC.RECONVERGENT B1 ;  /* 0x0000000000017941 */ /* 0x000fea0003800200 */
.L_x_8775:
        /* <DEDUP_REMOVED lines=35> */
.L_x_8774:
[----:B------:R-:W-:Y:S05]  /*69a0*/  BSYNC.RECONVERGENT B0 ;  /* 0x0000000000007941 */ /* 0x000fea0003800200 */
.L_x_8773:
[----:B------:R-:W-:Y:S01]  /*69b0*/  BAR.SYNC.DEFER_BLOCKING 0x0 ;  /* 0x0000000000007b1d */ /* 0x000fe20000010000 */
[C---:B------:R-:W-:Y:S02]  /*69c0*/  ISETP.LT.U32.AND P0, PT, R30.reuse, UR14, PT ;  /* 0x0000000e1e007c0c */ /* 0x040fe4000bf01070 */
[----:B------:R-:W-:-:S03]  /*69d0*/  IADD3 R9, PT, PT, R30, R9, RZ ;  /* 0x000000091e097210 */ /* 0x000fc60007ffe0ff */
[----:B------:R-:W-:Y:S02]  /*69e0*/  BSSY.RECONVERGENT B0, `(.L_x_8778) ;  /* 0x0000070000007945 */ /* 0x000fe40003800200 */
[C---:B01----:R-:W-:Y:S02]  /*69f0*/  IMAD R3, R9.reuse, UR7, RZ ;  /* 0x0000000709037c24 */ /* 0x043fe4000f8e02ff */
        /* <DEDUP_REMOVED lines=24> */
[----:B------:R-:W-:Y:S02]  /*6b80*/  IADD3 R23, PT, PT, R23, 0x8, R42 ;  /* 0x0000000817177810 */ /* 0x000fe40007ffe02a */
[----:B------:R-:W-:-:S07]  /*6b90*/  IADD3 R25, PT, PT, -R19, RZ, RZ ;  /* 0x000000ff13197210 */ /* 0x000fce0007ffe1ff */
.L_x_8782:
[C---:B-1----:R-:W-:Y:S01]  /*6ba0*/  VIADD R2, R26.reuse, 0xffffffff ;  /* 0xffffffff1a027836 */ /* 0x042fe20000000000 */
        /* <DEDUP_REMOVED lines=11> */
[----:B------:R-:W-:-:S03]  /*6c60*/  ISETP.GE.U32.AND P1, PT, R26, UR13, PT ;  /* 0x0000000d1a007c0c */ /* 0x000fc6000bf26070 */
[----:B------:R-:W1:Y:S01]  /*6c70*/  @!P4 LDS R29, [R23+-0x8] ;  /* 0xfffff800171dc984 */ /* 0x000e620000000800 */
[----:B------:R-:W-:Y:S01]  /*6c80*/  @!P4 IADD3 R3, P6, PT, R9, R28, RZ ;  /* 0x0000001c0903c210 */ /* 0x000fe20007fde0ff */
[----:B0-----:R-:W-:Y:S01]  /*6c90*/  IMAD.X R12, R34, 0x1, R7, P5 ;  /* 0x00000001220c7824 */ /* 0x001fe200028e0607 */
[----:B------:R-:W-:Y:S01]  /*6ca0*/  @!P3 IADD3 R9, P5, PT, R10, R11, RZ ;  /* 0x0000000b0a09b210 */ /* 0x000fe20007fbe0ff */
[----:B------:R-:W0:Y:S01]  /*6cb0*/  @!P3 LDS R31, [R23+-0x4] ;  /* 0xfffffc00171fb984 */ /* 0x000e220000000800 */
[----:B------:R-:W-:Y:S02]  /*6cc0*/  @!P4 IADD3.X R8, PT, PT, RZ, R34, RZ, P6, !PT ;  /* 0x00000022ff08c210 */ /* 0x000fe400037fe4ff */
[C---:B------:R-:W-:Y:S01]  /*6cd0*/  @!P4 LEA R2, P6, R3.reuse, UR18, 0x2 ;  /* 0x000000120302cc11 */ /* 0x040fe2000f8c10ff */
[----:B------:R-:W2:Y:S01]  /*6ce0*/  @!P2 LDS R35, [R23] ;  /* 0x000000001723a984 */ /* 0x000ea20000000800 */
[----:B------:R-:W-:Y:S02]  /*6cf0*/  @!P3 IADD3.X R10, PT, PT, RZ, R12, RZ, P5, !PT ;  /* 0x0000000cff0ab210 */ /* 0x000fe40002ffe4ff */
[----:B------:R-:W-:Y:S01]  /*6d00*/  @!P4 LEA.HI.X R3, R3, UR4, R8, 0x2, P6 ;  /* 0x000000040303cc11 */ /* 0x000fe2000b0f1408 */
[----:B------:R3:W4:Y:S01]  /*6d10*/  @!P1 LDS R37, [R23+0x4] ;  /* 0x0000040017259984 */ /* 0x0007220000000800 */
[----:B------:R-:W-:-:S02]  /*6d20*/  IADD3 R13, P6, PT, R11, UR12, RZ ;  /* 0x0000000c0b0d7c10 */ /* 0x000fc4000ffde0ff */
[----:B------:R-:W-:-:S03]  /*6d30*/  @!P3 LEA R8, P5, R9, UR18, 0x2 ;  /* 0x000000120908bc11 */ /* 0x000fc6000f8a10ff */
[--C-:B------:R-:W-:Y:S01]  /*6d40*/  IMAD.X R28, R12, 0x1, R7.reuse, P6 ;  /* 0x000000010c1c7824 */ /* 0x100fe200030e0607 */
        /* <DEDUP_REMOVED lines=8> */
[C---:B------:R-:W-:Y:S02]  /*6dd0*/  @!P1 IADD3 R13, P5, PT, R26.reuse, R39, RZ ;  /* 0x000000271a0d9210 */ /* 0x040fe40007fbe0ff */
[----:B------:R-:W-:Y:S02]  /*6de0*/  IADD3 R26, PT, PT, R26, 0x1f, RZ ;  /* 0x0000001f1a1a7810 */ /* 0x000fe40007ffe0ff */
[----:B------:R-:W-:Y:S02]  /*6df0*/  @!P1 IADD3.X R28, PT, PT, RZ, R34, RZ, P5, !PT ;  /* 0x00000022ff1c9210 */ /* 0x000fe40002ffe4ff */
[C---:B------:R-:W-:Y:S01]  /*6e00*/  @!P1 LEA R12, P5, R13.reuse, UR18, 0x2 ;  /* 0x000000120d0c9c11 */ /* 0x040fe2000f8a10ff */
[----:B-1----:R1:W-:Y:S03]  /*6e10*/  @!P4 STG.E desc[UR24][R2.64], R29 ;  /* 0x0000001d0200c986 */ /* 0x0023e6000c101918 */
[----:B------:R-:W-:Y:S01]  /*6e20*/  @!P1 LEA.HI.X R13, R13, UR4, R28, 0x2, P5 ;  /* 0x000000040d0d9c11 */ /* 0x000fe2000a8f141c */
[----:B0-----:R1:W-:Y:S04]  /*6e30*/  @!P3 STG.E desc[UR24][R8.64], R31 ;  /* 0x0000001f0800b986 */ /* 0x0013e8000c101918 */
[----:B--2---:R1:W-:Y:S01]  /*6e40*/  @!P2 STG.E desc[UR24][R10.64], R35 ;  /* 0x000000230a00a986 */ /* 0x0043e2000c101918 */
[----:B------:R-:W-:-:S03]  /*6e50*/  ISETP.NE.AND P2, PT, R25, RZ, PT ;  /* 0x000000ff1900720c */ /* 0x000fc60003f45270 */
[----:B----4-:R1:W-:Y:S01]  /*6e60*/  @!P1 STG.E desc[UR24][R12.64], R37 ;  /* 0x000000250c009986 */ /* 0x0103e2000c101918 */
[----:B------:R-:W-:-:S05]  /*6e70*/  IADD3 R28, P1, PT, R39, UR12, RZ ;  /* 0x0000000c271c7c10 */ /* 0x000fca000ff3e0ff */
[----:B------:R-:W-:-:S04]  /*6e80*/  IMAD.X R34, R34, 0x1, R7, P1 ;  /* 0x0000000122227824 */ /* 0x000fc800008e0607 */
[----:B------:R-:W-:Y:S05]  /*6e90*/  @P2 BRA `(.L_x_8782) ;  /* 0xfffffffc00402947 */ /* 0x000fea000383ffff */
.L_x_8781:
[----:B------:R-:W-:Y:S05]  /*6ea0*/  BSYNC.RECONVERGENT B1 ;  /* 0x0000000000017941 */ /* 0x000fea0003800200 */
.L_x_8780:
        /* <DEDUP_REMOVED lines=35> */
.L_x_8779:
[----:B------:R-:W-:Y:S05]  /*70e0*/  BSYNC.RECONVERGENT B0 ;  /* 0x0000000000007941 */ /* 0x000fea0003800200 */
.L_x_8778:
        /* <DEDUP_REMOVED lines=11> */
[----:B---3--:R-:W-:Y:S01]  /*71a0*/  MOV R4, UR14 ;  /* 0x0000000e00047c02 */ /* 0x008fe20008000f00 */
[----:B0-----:R-:W-:-:S03]  /*71b0*/  IMAD.MOV.U32 R15, RZ, RZ, RZ ;  /* 0x000000ffff0f7224 */ /* 0x001fc600078e00ff */
[----:B------:R-:W-:-:S04]  /*71c0*/  LOP3.LUT R4, R4, 0x3, RZ, 0xc0, !PT ;  /* 0x0000000304047812 */ /* 0x000fc800078ec0ff */
[----:B------:R-:W-:-:S03]  /*71d0*/  ISETP.NE.AND P0, PT, R4, RZ, PT ;  /* 0x000000ff0400720c */ /* 0x000fc60003f05270 */
[----:B------:R-:W-:Y:S10]  /*71e0*/  @!P1 BRA `(.L_x_8786) ;  /* 0x0000000000d89947 */ /* 0x000ff40003800000 */
[----:B------:R-:W0:Y:S01]  /*71f0*/  LDC R18, c[0x0][0x3c4] ;  /* 0x0000f100ff127b82 */ /* 0x000e220000000800 */
[----:B------:R-:W-:Y:S01]  /*7200*/  IMAD.IADD R15, R21, 0x1, -R4 ;  /* 0x00000001150f7824 */ /* 0x000fe200078e0a04 */
[----:B------:R-:W-:-:S04]  /*7210*/  LEA R57, R16, R57, 0x4 ;  /* 0x0000003910397211 */ /* 0x000fc800078e20ff */
[----:B------:R-:W-:Y:S02]  /*7220*/  IADD3 R42, PT, PT, R57, 0x8, R42 ;  /* 0x00000008392a7810 */ /* 0x000fe40007ffe02a */
[----:B------:R-:W-:-:S07]  /*7230*/  IADD3 R14, PT, PT, -R15, RZ, RZ ;  /* 0x000000ff0f0e7210 */ /* 0x000fce0007ffe1ff */
.L_x_8787:
[C---:B------:R-:W-:Y:S01]  /*7240*/  LOP3.LUT R7, R6.reuse, 0x1f, RZ, 0xc0, !PT ;  /* 0x0000001f06077812 */ /* 0x040fe200078ec0ff */
[C---:B-123--:R-:W-:Y:S01]  /*7250*/  VIADD R2, R6.reuse, 0xffffffff ;  /* 0xffffffff06027836 */ /* 0x04efe20000000000 */
        /* <DEDUP_REMOVED lines=9> */
[----:B------:R-:W1:Y:S01]  /*72f0*/  @!P4 LDS R19, [R42+-0x8] ;  /* 0xfffff8002a13c984 */ /* 0x000e620000000800 */
[----:B------:R-:W-:Y:S02]  /*7300*/  ISETP.GE.U32.AND P1, PT, R27, UR13, PT ;  /* 0x0000000d1b007c0c */ /* 0x000fe4000bf26070 */
[----:B------:R-:W-:Y:S02]  /*7310*/  @!P4 IADD3 R3, P6, PT, R7, R24, RZ ;  /* 0x000000180703c210 */ /* 0x000fe40007fde0ff */
[----:B------:R-:W-:Y:S01]  /*7320*/  IADD3 R24, P5, PT, R24, UR12, RZ ;  /* 0x0000000c18187c10 */ /* 0x000fe2000ffbe0ff */
[----:B------:R-:W2:Y:S01]  /*7330*/  @!P3 LDS R21, [R42+-0x4] ;  /* 0xfffffc002a15b984 */ /* 0x000ea20000000800 */
[----:B0-----:R-:W-:Y:S01]  /*7340*/  MOV R7, R18 ;  /* 0x0000001200077202 */ /* 0x001fe20000000f00 */
[----:B------:R-:W-:Y:S01]  /*7350*/  @!P4 IMAD.X R6, RZ, RZ, R20, P6 ;  /* 0x000000ffff06c224 */ /* 0x000fe200030e0614 */
[----:B------:R-:W-:Y:S01]  /*7360*/  @!P4 LEA R2, P6, R3, R0, 0x2 ;  /* 0x000000000302c211 */ /* 0x000fe200078c10ff */
[----:B------:R-:W0:Y:S01]  /*7370*/  @!P2 LDS R23, [R42] ;  /* 0x000000002a17a984 */ /* 0x000e220000000800 */
[----:B------:R-:W-:-:S02]  /*7380*/  IADD3.X R20, PT, PT, R20, R7, RZ, P5, !PT ;  /* 0x0000000714147210 */ /* 0x000fc40002ffe4ff */
[----:B------:R-:W-:Y:S01]  /*7390*/  @!P4 LEA.HI.X R3, R3, R17, R6, 0x2, P6 ;  /* 0x000000110303c211 */ /* 0x000fe200030f1406 */
[----:B------:R3:W4:Y:S01]  /*73a0*/  @!P1 LDS R25, [R42+0x4] ;  /* 0x000004002a199984 */ /* 0x0007220000000800 */
[----:B------:R-:W-:Y:S02]  /*73b0*/  @!P3 IADD3 R6, P5, PT, R9, R24, RZ ;  /* 0x000000180906b210 */ /* 0x000fe40007fbe0ff */
[----:B------:R-:W-:-:S03]  /*73c0*/  IADD3 R24, P6, PT, R24, UR12, RZ ;  /* 0x0000000c18187c10 */ /* 0x000fc6000ffde0ff */
[----:B------:R-:W-:Y:S01]  /*73d0*/  @!P3 IMAD.X R9, RZ, RZ, R20, P5 ;  /* 0x000000ffff09b224 */ /* 0x000fe200028e0614 */
[----:B------:R-:W-:Y:S01]  /*73e0*/  @!P3 LEA R8, P5, R6, R0, 0x2 ;  /* 0x000000000608b211 */ /* 0x000fe200078a10ff */
[----:B---3--:R-:W-:Y:S01]  /*73f0*/  VIADD R42, R42, 0x10 ;  /* 0x000000102a2a7836 */ /* 0x008fe20000000000 */
[----:B------:R-:W-:Y:S02]  /*7400*/  IADD3.X R20, PT, PT, R20, R7, RZ, P6, !PT ;  /* 0x0000000714147210 */ /* 0x000fe400037fe4ff */
[----:B------:R-:W-:Y:S02]  /*7410*/  @!P3 LEA.HI.X R9, R6, R17, R9, 0x2, P5 ;  /* 0x000000110609b211 */ /* 0x000fe400028f1409 */
[----:B------:R-:W-:Y:S02]  /*7420*/  @!P2 IADD3 R6, P5, PT, R11, R24, RZ ;  /* 0x000000180b06a210 */ /* 0x000fe40007fbe0ff */
[----:B------:R-:W-:-:S03]  /*7430*/  IADD3 R24, P6, PT, R24, UR12, RZ ;  /* 0x0000000c18187c10 */ /* 0x000fc6000ffde0ff */
[----:B------:R-:W-:Y:S01]  /*7440*/  @!P2 IMAD.X R11, RZ, RZ, R20, P5 ;  /* 0x000000ffff0ba224 */ /* 0x000fe200028e0614 */
[----:B------:R-:W-:Y:S02]  /*7450*/  @!P2 LEA R10, P5, R6, R0, 0x2 ;  /* 0x00000000060aa211 */ /* 0x000fe400078a10ff */
[----:B------:R-:W-:Y:S02]  /*7460*/  IADD3.X R20, PT, PT, R20, R7, RZ, P6, !PT ;  /* 0x0000000714147210 */ /* 0x000fe400037fe4ff */
[-C--:B------:R-:W-:Y:S02]  /*7470*/  @!P2 LEA.HI.X R11, R6, R17.reuse, R11, 0x2, P5 ;  /* 0x00000011060ba211 */ /* 0x080fe400028f140b */
[C---:B------:R-:W-:Y:S01]  /*7480*/  @!P1 IADD3 R6, P5, PT, R27.reuse, R24, RZ ;  /* 0x000000181b069210 */ /* 0x040fe20007fbe0ff */
[----:B-1----:R3:W-:Y:S04]  /*7490*/  @!P4 STG.E desc[UR24][R2.64], R19 ;  /* 0x000000130200c986 */ /* 0x0027e8000c101918 */
[----:B------:R-:W-:Y:S01]  /*74a0*/  @!P1 IMAD.X R13, RZ, RZ, R20, P5 ;  /* 0x000000ffff0d9224 */ /* 0x000fe200028e0614 */
[C---:B------:R-:W-:Y:S01]  /*74b0*/  @!P1 LEA R12, P5, R6.reuse, R0, 0x2 ;  /* 0x00000000060c9211 */ /* 0x040fe200078a10ff */
[----:B--2---:R3:W-:Y:S03]  /*74c0*/  @!P3 STG.E desc[UR24][R8.64], R21 ;  /* 0x000000150800b986 */ /* 0x0047e6000c101918 */
[----:B------:R-:W-:Y:S01]  /*74d0*/  @!P1 LEA.HI.X R13, R6, R17, R13, 0x2, P5 ;  /* 0x00000011060d9211 */ /* 0x000fe200028f140d */
[----:B0-----:R3:W-:Y:S01]  /*74e0*/  @!P2 STG.E desc[UR24][R10.64], R23 ;  /* 0x000000170a00a986 */ /* 0x0017e2000c101918 */
[----:B------:R-:W-:Y:S01]  /*74f0*/  ISETP.NE.AND P2, PT, R14, RZ, PT ;  /* 0x000000ff0e00720c */ /* 0x000fe20003f45270 */
[----:B------:R-:W-:-:S02]  /*7500*/  VIADD R6, R27, 0x1f ;  /* 0x0000001f1b067836 */ /* 0x000fc40000000000 */
[----:B----4-:R3:W-:Y:S01]  /*7510*/  @!P1 STG.E desc[UR24][R12.64], R25 ;  /* 0x000000190c009986 */ /* 0x0107e2000c101918 */
[----:B------:R-:W-:-:S04]  /*7520*/  IADD3 R24, P1, PT, R24, UR12, RZ ;  /* 0x0000000c18187c10 */ /* 0x000fc8000ff3e0ff */
[----:B------:R-:W-:-:S05]  /*7530*/  IADD3.X R20, PT, PT, R20, R7, RZ, P1, !PT ;  /* 0x0000000714147210 */ /* 0x000fca0000ffe4ff */
[----:B------:R-:W-:Y:S05]  /*7540*/  @P2 BRA `(.L_x_8787) ;  /* 0xfffffffc003c2947 */ /* 0x000fea000383ffff */
.L_x_8786:
[----:B------:R-:W-:Y:S05]  /*7550*/  BSYNC.RECONVERGENT B1 ;  /* 0x0000000000017941 */ /* 0x000fea0003800200 */
.L_x_8785:
[----:B------:R-:W-:Y:S05]  /*7560*/  @!P0 BRA `(.L_x_8784) ;  /* 0x0000000000888947 */ /* 0x000fea0003800000 */
[----:B-123--:R-:W-:Y:S02]  /*7570*/  LOP3.LUT R3, R6, 0x1f, RZ, 0xc0, !PT ;  /* 0x0000001f06037812 */ /* 0x00efe400078ec0ff */
        /* <DEDUP_REMOVED lines=33> */
.L_x_8784:
[----:B------:R-:W-:Y:S05]  /*7790*/  BSYNC.RECONVERGENT B0 ;  /* 0x0000000000007941 */ /* 0x000fea0003800200 */
.L_x_8783:
[----:B------:R-:W5:Y:S02]  /*77a0*/  LDCU.64 UR6, c[0x0][0x3a8] ;  /* 0x00007500ff0677ac */ /* 0x000f640008000a00 */
[----:B-----5:R-:W-:-:S04]  /*77b0*/  UISETP.NE.U32.AND UP0, UPT, UR6, URZ, UPT ;  /* 0x000000ff0600728c */ /* 0x020fc8000bf05070 */
[----:B------:R-:W-:Y:S01]  /*77c0*/  UISETP.NE.AND.EX UP0, UPT, UR7, URZ, UPT, UP0 ;  /* 0x000000ff0700728c */ /* 0x000fe2000bf05300 */
[----:B------:R-:W-:Y:S08]  /*77d0*/  BAR.SYNC.DEFER_BLOCKING 0x0 ;  /* 0x0000000000007b1d */ /* 0x000ff00000010000 */
[----:B------:R-:W-:Y:S05]  /*77e0*/  BRA.U !UP0, `(.L_x_8788) ;  /* 0x0000000108a07547 */ /* 0x000fea000b800000 */
[----:B-1234-:R-:W1:Y:S01]  /*77f0*/  SHFL.DOWN PT, R3, R38, 0x10, 0x1f ;  /* 0x0a001f0026037f89 */ /* 0x01ee6200000e0000 */
        /* <DEDUP_REMOVED lines=24> */
[----:B------:R-:W-:-:S04]  /*7980*/  HFMA2 R0, -RZ, RZ, 0, 0 ;  /* 0x00000000ff007431 */ /* 0x000fc800000001ff */
[----:B------:R-:W-:-:S05]  /*7990*/  @!P0 IMAD R2, R5, 0x4, R2 ;  /* 0x0000000405028824 */ /* 0x000fca00078e0202 */
[----:B------:R1:W2:Y:S01]  /*79a0*/  @!P0 LDS R0, [R2] ;  /* 0x0000000002008984 */ /* 0x0002a20000000800 */
[----:B------:R-:W-:Y:S05]  /*79b0*/  BRA.DIV UR4, `(.L_x_8790) ;  /* 0x0000000204807947 */ /* 0x000fea000b800000 */
[----:B--2---:R-:W2:Y:S02]  /*79c0*/  SHFL.DOWN PT, R3, R0, 0x4, 0x1f ;  /* 0x08801f0000037f89 */ /* 0x004ea400000e0000 */
[----:B--2---:R-:W-:-:S05]  /*79d0*/  FMNMX R3, R3, R0, !PT ;  /* 0x0000000003037209 */ /* 0x004fca0007800000 */
[----:B-1----:R-:W1:Y:S02]  /*79e0*/  SHFL.DOWN PT, R2, R3, 0x2, 0x1f ;  /* 0x08401f0003027f89 */ /* 0x002e6400000e0000 */
[----:B-1----:R-:W-:-:S05]  /*79f0*/  FMNMX R2, R3, R2, !PT ;  /* 0x0000000203027209 */ /* 0x002fca0007800000 */
[----:B------:R1:W2:Y:S02]  /*7a00*/  SHFL.DOWN PT, R7, R2, 0x1, 0x1f ;  /* 0x08201f0002077f89 */ /* 0x0002a400000e0000 */
.L_x_8796:
[----:B------:R-:W-:Y:S02]  /*7a10*/  ISETP.NE.AND P0, PT, R5, RZ, PT ;  /* 0x000000ff0500720c */ /* 0x000fe40003f05270 */
[----:B--2---:R-:W-:-:S11]  /*7a20*/  FMNMX R7, R2, R7, !PT ;  /* 0x0000000702077209 */ /* 0x004fd60007800000 */
[----:B------:R-:W-:Y:S05]  /*7a30*/  @P0 BRA `(.L_x_8789) ;  /* 0x0000000000080947 */ /* 0x000fea0003800000 */
[----:B-1----:R-:W1:Y:S02]  /*7a40*/  LDC.64 R2, c[0x0][0x3a8] ;  /* 0x0000ea00ff027b82 */ /* 0x002e640000000a00 */
[----:B-1----:R2:W-:Y:S02]  /*7a50*/  REDG.E.MAX.S32.STRONG.GPU desc[UR24][R2.64], R7 ;  /* 0x000000070200798e */ /* 0x0025e4000d12e318 */
.L_x_8789:
[----:B------:R-:W-:Y:S05]  /*7a60*/  BSYNC B0 ;  /* 0x0000000000007941 */ /* 0x000fea0003800000 */
.L_x_8788:
        /* <DEDUP_REMOVED lines=9> */
[----:B------:R-:W-:Y:S02]  /*7b00*/  MOV R0, UR5 ;  /* 0x0000000500007c02 */ /* 0x000fe40008000f00 */
[----:B--2---:R-:W-:-:S07]  /*7b10*/  MOV R7, 0x7b30 ;  /* 0x00007b3000077802 */ /* 0x004fce0000000f00 */
[----:B01-34-:R-:W-:Y:S05]  /*7b20*/  CALL.REL.NOINC `($__internal_249_$__cuda_sm20_rcp_rn_f32_slowpath) ;  /* 0x0000000400987944 */ /* 0x01bfea0003c00000 */
[----:B------:R-:W-:Y:S05]  /*7b30*/  BRA `(.L_x_8792) ;  /* 0x0000000000147947 */ /* 0x000fea0003800000 */
.L_x_8791:
[----:B------:R-:W5:Y:S01]  /*7b40*/  MUFU.RCP R5, UR5 ;  /* 0x0000000500057d08 */ /* 0x000f620008001000 */
[----:B------:R-:W-:-:S04]  /*7b50*/  IMAD.U32 R0, RZ, RZ, UR5 ;  /* 0x00000005ff007e24 */ /* 0x000fc8000f8e00ff */
[----:B-----5:R-:W-:-:S04]  /*7b60*/  FFMA R0, R5, R0, -1 ;  /* 0xbf80000005007423 */ /* 0x020fc80000000000 */
[----:B------:R-:W-:-:S04]  /*7b70*/  FADD.FTZ R0, -R0, -RZ ;  /* 0x800000ff00007221 */ /* 0x000fc80000010100 */
[----:B------:R-:W-:-:S07]  /*7b80*/  FFMA R5, R5, R0, R5 ;  /* 0x0000000005057223 */ /* 0x000fce0000000005 */
.L_x_8792:
[----:B-1234-:R-:W1:Y:S02]  /*7b90*/  LDC.64 R2, c[0x0][0x3b0] ;  /* 0x0000ec00ff027b82 */ /* 0x01ee640000000a00 */
[----:B-1----:R-:W-:Y:S01]  /*7ba0*/  STG.E desc[UR24][R2.64], R5 ;  /* 0x0000000502007986 */ /* 0x002fe2000c101918 */
[----:B------:R-:W-:Y:S05]  /*7bb0*/  EXIT ;  /* 0x000000000000794d */ /* 0x000fea0003800000 */
.L_x_8790:
[----:B------:R-:W-:Y:S01]  /*7bc0*/  MOV R9, 0x4 ;  /* 0x0000000400097802 */ /* 0x000fe20000000f00 */
[----:B------:R-:W-:Y:S01]  /*7bd0*/  IMAD.MOV.U32 R11, RZ, RZ, 0x1f ;  /* 0x0000001fff0b7424 */ /* 0x000fe200078e00ff */
[----:B------:R-:W-:-:S07]  /*7be0*/  MOV R4, 0xffffffff ;  /* 0xffffffff00047802 */ /* 0x000fce0000000f00 */
[----:B012---:R-:W-:Y:S05]  /*7bf0*/  WARPSYNC.COLLECTIVE R4, `(.L_x_8793) ;  /* 0x0000000004087348 */ /* 0x007fea0003c00000 */
[----:B--2---:R2:W3:Y:S02]  /*7c00*/  SHFL.DOWN P0, R7, R0, R9, R11 ;  /* 0x0800000900077389 */ /* 0x0044e4000000000b */
[----:B0123--:R-:W-:Y:S05]  /*7c10*/  ENDCOLLECTIVE ;  /* 0x000000000000791b */ /* 0x00ffea0003800000 */
.L_x_8793:
[----:B------:R-:W-:Y:S02]  /*7c20*/  IMAD.MOV.U32 R9, RZ, RZ, 0x2 ;  /* 0x00000002ff097424 */ /* 0x000fe400078e00ff */
[----:B------:R-:W-:-:S05]  /*7c30*/  IMAD.MOV.U32 R3, RZ, RZ, R7 ;  /* 0x000000ffff037224 */ /* 0x000fca00078e0007 */
[----:B------:R-:W-:-:S04]  /*7c40*/  FMNMX R3, R3, R0, !PT ;  /* 0x0000000003037209 */ /* 0x000fc80007800000 */
[----:B------:R-:W-:-:S07]  /*7c50*/  MOV R0, R3 ;  /* 0x0000000300007202 */ /* 0x000fce0000000f00 */
[----:B------:R-:W-:Y:S05]  /*7c60*/  WARPSYNC.COLLECTIVE R4, `(.L_x_8794) ;  /* 0x0000000004087348 */ /* 0x000fea0003c00000 */
[----:B------:R0:W1:Y:S02]  /*7c70*/  SHFL.DOWN P0, R7, R0, R9, R11 ;  /* 0x0800000900077389 */ /* 0x000064000000000b */
[----:B01----:R-:W-:Y:S05]  /*7c80*/  ENDCOLLECTIVE ;  /* 0x000000000000791b */ /* 0x003fea0003800000 */
.L_x_8794:
[----:B------:R-:W-:Y:S02]  /*7c90*/  MOV R9, 0x1 ;  /* 0x0000000100097802 */ /* 0x000fe40000000f00 */
[----:B------:R-:W-:-:S04]  /*7ca0*/  MOV R2, R7 ;  /* 0x0000000700027202 */ /* 0x000fc80000000f00 */
[----:B------:R-:W-:-:S05]  /*7cb0*/  FMNMX R2, R3, R2, !PT ;  /* 0x0000000203027209 */ /* 0x000fca0007800000 */
[----:B------:R-:W-:-:S07]  /*7cc0*/  IMAD.MOV.U32 R0, RZ, RZ, R2 ;  /* 0x000000ffff007224 */ /* 0x000fce00078e0002 */
[----:B------:R-:W-:Y:S05]  /*7cd0*/  WARPSYNC.COLLECTIVE R4, `(.L_x_8795) ;  /* 0x0000000004087348 */ /* 0x000fea0003c00000 */
[----:B------:R0:W1:Y:S02]  /*7ce0*/  SHFL.DOWN P0, R7, R0, R9, R11 ;  /* 0x0800000900077389 */ /* 0x000064000000000b */
[----:B01----:R-:W-:Y:S05]  /*7cf0*/  ENDCOLLECTIVE ;  /* 0x000000000000791b */ /* 0x003fea0003800000 */
.L_x_8795:
[----:B------:R-:W-:Y:S05]  /*7d00*/  BRA `(.L_x_8796) ;  /* 0xfffffffc00407947 */ /* 0x000fea000383ffff */
        .weak           $__internal_248_$__cuda_sm20_div_u64
        .type           $__internal_248_$__cuda_sm20_div_u64,@function
        .size           $__internal_248_$__cuda_sm20_div_u64,($__internal_249_$__cuda_sm20_rcp_rn_f32_slowpath - $__internal_248_$__cuda_sm20_div_u64)
$__internal_248_$__cuda_sm20_div_u64:
        /* <DEDUP_REMOVED lines=71> */
[----:B------:R-:W-:Y:S11]  /*8180*/  RET.REL.NODEC R2 `(_ZN18transformer_engine6detail43dgated_act_cast_transpose_kernel_notalignedILi2ELi2Ef13__nv_bfloat16S2_NS_5EmptyEXadL_ZNS_5dgeluIffEET_T0_RKS3_EEXadL_ZNS_4geluIffEES5_S6_S8_EEEEvPKT2_SC_PT3_SE_PKT1_PSF_SI_mmm) ;  /* 0xffffff7c029c7950 */ /* 0x000ff60003c3ffff */
        .weak           $__internal_249_$__cuda_sm20_rcp_rn_f32_slowpath
        .type           $__internal_249_$__cuda_sm20_rcp_rn_f32_slowpath,@function
        .size           $__internal_249_$__cuda_sm20_rcp_rn_f32_slowpath,(.L_x_29550 - $__internal_249_$__cuda_sm20_rcp_rn_f32_slowpath)
$__internal_249_$__cuda_sm20_rcp_rn_f32_slowpath:
[----:B------:R-:W-:-:S05]  /*8190*/  IMAD.SHL.U32 R2, R0, 0x2, RZ ;  /* 0x0000000200027824 */ /* 0x000fca00078e00ff */
        /* <DEDUP_REMOVED lines=14> */
.L_x_8797:
        /* <DEDUP_REMOVED lines=26> */
[----:B------:R-:W-:Y:S01]  /*8420*/  ISETP.GE.AND P0, PT, R2, RZ, PT ;  /* 0x000000ff0200720c */ /* 0x000fe20003f06270 */
[----:B------:R-:W-:-:S05]  /*8430*/  VIADD R2, R8, 0xffffff04 ;  /* 0xffffff0408027836 */ /* 0x000fca0000000000 */
[----:B------:R-:W-:-:S07]  /*8440*/  SHF.R.U32.HI R3, RZ, R2, R3 ;  /* 0x00000002ff037219 */ /* 0x000fce0000011603 */
[----:B------:R-:W-:-:S04]  /*8450*/  @!P0 IADD3 R3, PT, PT, R3, 0x1, RZ ;  /* 0x0000000103038810 */ /* 0x000fc80007ffe0ff */
[----:B------:R-:W-:-:S04]  /*8460*/  @!P1 SHF.L.U32 R3, R3, 0x1, RZ ;  /* 0x0000000103039819 */ /* 0x000fc800000006ff */
[----:B------:R-:W-:Y:S01]  /*8470*/  LOP3.LUT R2, R3, 0x80000000, R0, 0xf8, !PT ;  /* 0x8000000003027812 */ /* 0x000fe200078ef800 */
[----:B------:R-:W-:Y:S06]  /*8480*/  BRA `(.L_x_8798) ;  /* 0x0000000000047947 */ /* 0x000fec0003800000 */
.L_x_8799:
[----:B------:R0:W1:Y:S02]  /*8490*/  MUFU.RCP R2, R0 ;  /* 0x0000000000027308 */ /* 0x0000640000001000 */
.L_x_8798:
[----:B------:R-:W-:Y:S02]  /*84a0*/  HFMA2 R3, -RZ, RZ, 0, 0 ;  /* 0x00000000ff037431 */ /* 0x000fe400000001ff */
[----:B-1-3--:R-:W-:Y:S01]  /*84b0*/  IMAD.MOV.U32 R5, RZ, RZ, R2 ;  /* 0x000000ffff057224 */ /* 0x00afe200078e0002 */
[----:B------:R-:W-:-:S04]  /*84c0*/  MOV R2, R7 ;  /* 0x0000000700027202 */ /* 0x000fc80000000f00 */
[----:B0-2---:R-:W-:Y:S05]  /*84d0*/  RET.REL.NODEC R2 `(_ZN18transformer_engine6detail43dgated_act_cast_transpose_kernel_notalignedILi2ELi2Ef13__nv_bfloat16S2_NS_5EmptyEXadL_ZNS_5dgeluIffEET_T0_RKS3_EEXadL_ZNS_4geluIffEES5_S6_S8_EEEEvPKT2_SC_PT3_SE_PKT1_PSF_SI_mmm) ;  /* 0xffffff7802c87950 */ /* 0x005fea0003c3ffff */
.L_x_8800:
        /* <DEDUP_REMOVED lines=10> */
.L_x_29550:


//--------------------- .text._ZN18transformer_engine6detail32dgated_act_cast_transpose_kernelILi2ELi2Ef13__nv_bfloat16S2_NS_5EmptyEXadL_ZNS_5dgeluIffEET_T0_RKS3_EEXadL_ZNS_4geluIffEES5_S6_S8_EEEEvPKT2_SC_PT3_SE_PKT1_PSF_SI_mmm --------------------------
	.section	.text._ZN18transformer_engine6detail32dgated_act_cast_transpose_kernelILi2ELi2Ef13__nv_bfloat16S2_NS_5EmptyEXadL_ZNS_5dgeluIffEET_T0_RKS3_EEXadL_ZNS_4geluIffEES5_S6_S8_EEEEvPKT2_SC_PT3_SE_PKT1_PSF_SI_mmm,"ax",@progbits
	.align	128
        .global         _ZN18transformer_engine6detail32dgated_act_cast_transpose_kernelILi2ELi2Ef13__nv_bfloat16S2_NS_5EmptyEXadL_ZNS_5dgeluIffEET_T0_RKS3_EEXadL_ZNS_4geluIffEES5_S6_S8_EEEEvPKT2_SC_PT3_SE_PKT1_PSF_SI_mmm
        .type           _ZN18transformer_engine6detail32dgated_act_cast_transpose_kernelILi2ELi2Ef13__nv_bfloat16S2_NS_5EmptyEXadL_ZNS_5dgeluIffEET_T0_RKS3_EEXadL_ZNS_4geluIffEES5_S6_S8_EEEEvPKT2_SC_PT3_SE_PKT1_PSF_SI_mmm,@function
        .size           _ZN18transformer_engine6detail32dgated_act_cast_transpose_kernelILi2ELi2Ef13__nv_bfloat16S2_NS_5EmptyEXadL_ZNS_5dgeluIffEET_T0_RKS3_EEXadL_ZNS_4geluIffEES5_S6_S8_EEEEvPKT2_SC_PT3_SE_PKT1_PSF_SI_mmm,(.L_x_29552 - _ZN18transformer_engine6detail32dgated_act_cast_transpose_kernelILi2ELi2Ef13__nv_bfloat16S2_NS_5EmptyEXadL_ZNS_5dgeluIffEET_T0_RKS3_EEXadL_ZNS_4geluIffEES5_S6_S8_EEEEvPKT2_SC_PT3_SE_PKT1_PSF_SI_mmm)
        .other          _ZN18transformer_engine6detail32dgated_act_cast_transpose_kernelILi2ELi2Ef13__nv_bfloat16S2_NS_5EmptyEXadL_ZNS_5dgeluIffEET_T0_RKS3_EEXadL_ZNS_4geluIffEES5_S6_S8_EEEEvPKT2_SC_PT3_SE_PKT1_PSF_SI_mmm,@"STO_CUDA_ENTRY STV_DEFAULT"
_ZN18transformer_engine6detail32dgated_act_cast_transpose_kernelILi2ELi2Ef13__nv_bfloat16S2_NS_5EmptyEXadL_ZNS_5dgeluIffEET_T0_RKS3_EEXadL_ZNS_4geluIffEES5_S6_S8_EEEEvPKT2_SC_PT3_SE_PKT1_PSF_SI_mmm:
.text._ZN18transformer_engine6detail32dgated_act_cast_transpose_kernelILi2ELi2Ef13__nv_bfloat16S2_NS_5EmptyEXadL_ZNS_5dgeluIffEET_T0_RKS3_EEXadL_ZNS_4geluIffEES5_S6_S8_EEEEvPKT2_SC_PT3_SE_PKT1_PSF_SI_mmm:
        /* <DEDUP_REMOVED lines=39> */
.L_x_8801:
[----:B------:R-:W-:-:S07]  /*0270*/  MOV R4, 0x290 ;  /* 0x0000029000047802 */ /* 0x000fce0000000f00 */
[----:B------:R-:W-:Y:S05]  /*0280*/  CALL.REL.NOINC `($__internal_250_$__cuda_sm20_div_u64) ;  /* 0x0000005c00487944 */ /* 0x000fea0003c00000 */
[----:B------:R-:W-:Y:S01]  /*0290*/  UIADD3 UR12, UP0, UPT, URZ, -UR8, URZ ;  /* 0x80000008ff0c7290 */ /* 0x000fe2000ff1e0ff */
[----:B------:R-:W-:Y:S01]  /*02a0*/  UMOV UR4, UR7 ;  /* 0x0000000700047c82 */ /* 0x000fe20008000000 */
[----:B------:R-:W-:Y:S02]  /*02b0*/  UMOV UR5, URZ ;  /* 0x000000ff00057c82 */ /* 0x000fe40008000000 */
[----:B------:R-:W-:Y:S02]  /*02c0*/  UIADD3.X UR11, UPT, UPT, URZ, ~UR10, URZ, UP0, !UPT ;  /* 0x8000000aff0b7290 */ /* 0x000fe400087fe4ff */
[----:B------:R-:W-:Y:S02]  /*02d0*/  UIMAD.WIDE.U32 UR14, UR6, UR12, UR4 ;  /* 0x0000000c060e72a5 */ /* 0x000fe4000f8e0004 */
[----:B------:R-:W-:Y:S01]  /*02e0*/  UIMAD UR11, UR11, UR6, URZ ;  /* 0x000000060b0b72a4 */ /* 0x000fe2000f8e02ff */
[----:B------:R-:W-:Y:S01]  /*02f0*/  UMOV UR4, UR8 ;  /* 0x0000000800047c82 */ /* 0x000fe20008000000 */
[----:B------:R-:W-:-:S02]  /*0300*/  UMOV UR5, UR10 ;  /* 0x0000000a00057c82 */ /* 0x000fc40008000000 */
[----:B------:R-:W-:-:S04]  /*0310*/  UIMAD UR11, UR9, UR12, UR11 ;  /* 0x0000000c090b72a4 */ /* 0x000fc8000f8e020b */
[----:B------:R-:W-:-:S12]  /*0320*/  UIADD3 UR6, UPT, UPT, UR15, UR11, URZ ;  /* 0x0000000b0f067290 */ /* 0x000fd8000fffe0ff */
.L_x_8802:
[----:B------:R-:W0:Y:S01]  /*0330*/  S2R R2, SR_TID.X ;  /* 0x0000000000027919 */ /* 0x000e220000002100 */
[----:B------:R-:W1:Y:S01]  /*0340*/  LDCU.64 UR12, c[0x0][0x3b8] ;  /* 0x00007700ff0c77ac */ /* 0x000e620008000a00 */
[----:B------:R-:W-:Y:S01]  /*0350*/  HFMA2 R5, -RZ, RZ, 0, 0 ;  /* 0x00000000ff057431 */ /* 0x000fe200000001ff */
[----:B------:R-:W2:Y:S01]  /*0360*/  LDCU.64 UR22, c[0x0][0x388] ;  /* 0x00007100ff1677ac */ /* 0x000ea20008000a00 */
[----:B------:R-:W3:Y:S01]  /*0370*/  LDCU.64 UR20, c[0x0][0x358] ;  /* 0x00006b00ff1477ac */ /* 0x000ee20008000a00 */
[----:B------:R-:W4:Y:S01]  /*0380*/  LDCU.64 UR24, c[0x0][0x3a0] ;  /* 0x00007400ff1877ac */ /* 0x000f220008000a00 */
[----:B-1----:R-:W-:Y:S02]  /*0390*/  UIMAD UR7, UR5, UR12, URZ ;  /* 0x0000000c050772a4 */ /* 0x002fe4000f8e02ff */
[----:B------:R-:W-:Y:S02]  /*03a0*/  UIMAD.WIDE.U32 UR8, UR4, UR12, URZ ;  /* 0x0000000c040872a5 */ /* 0x000fe4000f8e00ff */
[----:B------:R-:W-:-:S02]  /*03b0*/  UIMAD UR15, UR4, UR13, UR7 ;  /* 0x0000000d040f72a4 */ /* 0x000fc4000f8e0207 */
[----:B------:R-:W-:Y:S02]  /*03c0*/  USHF.L.U32 UR11, UR8, 0x6, URZ ;  /* 0x00000006080b7899 */ /* 0x000fe400080006ff */
[----:B------:R-:W-:Y:S02]  /*03d0*/  UIADD3 UR15, UPT, UPT, UR9, UR15, URZ ;  /* 0x0000000f090f7290 */ /* 0x000fe4000fffe0ff */
[----:B------:R-:W-:Y:S02]  /*03e0*/  UIADD3 UR7, UP0, UPT, UR14, UR8, URZ ;  /* 0x000000080e077290 */ /* 0x000fe4000ff1e0ff */
[----:B------:R-:W-:Y:S01]  /*03f0*/  ULOP3.LUT UR10, UR13, 0x7fffffff, URZ, 0xc0, !UPT ;  /* 0x7fffffff0d0a7892 */ /* 0x000fe2000f8ec0ff */
        /* <DEDUP_REMOVED lines=11> */
[----:B--2---:R-:W-:Y:S02]  /*04b0*/  UIADD3 UR15, UP0, UPT, UR18, UR22, URZ ;  /* 0x00000016120f7290 */ /* 0x004fe4000ff1e0ff */
[----:B------:R-:W-:Y:S02]  /*04c0*/  USHF.L.U64.HI UR19, UR19, 0x1, UR8 ;  /* 0x0000000113137899 */ /* 0x000fe40008010208 */
[----:B------:R-:W-:Y:S02]  /*04d0*/  IMAD.WIDE.U32 R8, R46, UR12, R4 ;  /* 0x0000000c2e087c25 */ /* 0x000fe4000f8e0004 */
[----:B------:R-:W-:Y:S02]  /*04e0*/  UIADD3.X UR17, UPT, UPT, UR19, UR23, URZ, UP0, !UPT ;  /* 0x0000001713117290 */ /* 0x000fe400087fe4ff */
[----:B------:R-:W-:Y:S01]  /*04f0*/  USHF.L.U32 UR27, UR12, 0x2, URZ ;  /* 0x000000020c1b7899 */ /* 0x000fe200080006ff */
[----:B------:R-:W-:Y:S01]  /*0500*/  IADD3 R7, PT, PT, R9, R25, RZ ;  /* 0x0000001909077210 */ /* 0x000fe20007ffe0ff */
[----:B------:R-:W-:Y:S01]  /*0510*/  USHF.L.U64.HI UR28, UR12, 0x2, UR13 ;  /* 0x000000020c1c7899 */ /* 0x000fe2000801020d */
[C---:B------:R-:W-:Y:S01]  /*0520*/  SHF.L.U32 R10, R8.reuse, 0x2, RZ ;  /* 0x00000002080a7819 */ /* 0x040fe200000006ff */
[----:B------:R-:W0:Y:S01]  /*0530*/  LDCU.64 UR22, c[0x0][0x380] ;  /* 0x00007000ff1677ac */ /* 0x000e220008000a00 */
[----:B------:R-:W-:-:S02]  /*0540*/  SHF.L.U64.HI R8, R8, 0x2, R7 ;  /* 0x0000000208087819 */ /* 0x000fc40000010207 */
[----:B------:R-:W-:-:S04]  /*0550*/  IADD3 R6, P0, PT, R10, UR15, RZ ;  /* 0x0000000f0a067c10 */ /* 0x000fc8000ff1e0ff */
[----:B------:R-:W-:-:S05]  /*0560*/  IADD3.X R7, PT, PT, R8, UR17, RZ, P0, !PT ;  /* 0x0000001108077c10 */ /* 0x000fca00087fe4ff */
[----:B---3--:R1:W2:Y:S01]  /*0570*/  LDG.E R9, desc[UR20][R6.64] ;  /* 0x0000001406097981 */ /* 0x0082a2000c1e1900 */
[----:B------:R-:W-:Y:S02]  /*0580*/  IADD3 R14, P1, PT, R6, UR27, RZ ;  /* 0x0000001b060e7c10 */ /* 0x000fe4000ff3e0ff */
[----:B----4-:R-:W-:Y:S02]  /*0590*/  ISETP.NE.U32.AND P0, PT, RZ, UR24, PT ;  /* 0x00000018ff007c0c */ /* 0x010fe4000bf05070 */
[----:B------:R-:W-:Y:S02]  /*05a0*/  IADD3.X R15, PT, PT, R7, UR28, RZ, P1, !PT ;  /* 0x0000001c070f7c10 */ /* 0x000fe40008ffe4ff */
[----:B------:R-:W-:-:S03]  /*05b0*/  ISETP.NE.AND.EX P0, PT, RZ, UR25, PT, P0 ;  /* 0x00000019ff007c0c */ /* 0x000fc6000bf05300 */
[----:B------:R-:W3:Y:S01]  /*05c0*/  LDG.E R23, desc[UR20][R14.64] ;  /* 0x000000140e177981 */ /* 0x000ee2000c1e1900 */
[----:B------:R-:W-:Y:S02]  /*05d0*/  ULEA UR8, UP0, UR14, UR11, 0x6 ;  /* 0x0000000b0e087291 */ /* 0x000fe4000f8030ff */
[----:B------:R-:W-:Y:S02]  /*05e0*/  USHF.R.U32.HI UR7, URZ, 0x1, UR13 ;  /* 0x00000001ff077899 */ /* 0x000fe4000801160d */
[----:B------:R-:W-:Y:S02]  /*05f0*/  USHF.R.U64 UR11, UR12, 0x1, UR13 ;  /* 0x000000010c0b7899 */ /* 0x000fe4000800120d */
[----:B0-----:R-:W-:Y:S02]  /*0600*/  ULEA UR24, UP1, UR8, UR22, 0x1 ;  /* 0x0000001608187291 */ /* 0x001fe4000f8208ff */
[----:B------:R-:W-:Y:S01]  /*0610*/  ULEA.HI.X UR9, UR14, UR9, UR6, 0x6, UP0 ;  /* 0x000000090e097291 */ /* 0x000fe200080f3406 */
[C---:B-1----:R-:W-:Y:S01]  /*0620*/  IMAD R7, R46.reuse, UR7, RZ ;  /* 0x000000072e077c24 */ /* 0x042fe2000f8e02ff */
[----:B------:R-:W0:Y:S01]  /*0630*/  @P0 LDC.64 R12, c[0x0][0x3a0] ;  /* 0x0000e800ff0c0b82 */ /* 0x000e220000000a00 */
[----:B------:R-:W-:Y:S01]  /*0640*/  IMAD.WIDE.U32 R4, R46, UR11, R4 ;  /* 0x0000000b2e047c25 */ /* 0x000fe2000f8e0004 */
[----:B------:R-:W-:-:S02]  /*0650*/  ULEA.HI.X UR23, UR8, UR23, UR9, 0x1, UP1 ;  /* 0x0000001708177291 */ /* 0x000fc400088f0c09 */
[----:B------:R-:W-:Y:S02]  /*0660*/  USHF.L.U32 UR32, UR12, 0x1, URZ ;  /* 0x000000010c207899 */ /* 0x000fe400080006ff */
[----:B------:R-:W-:Y:S01]  /*0670*/  IADD3 R5, PT, PT, R5, R7, RZ ;  /* 0x0000000705057210 */ /* 0x000fe20007ffe0ff */
[----:B------:R-:W-:Y:S01]  /*0680*/  USHF.L.U64.HI UR33, UR12, 0x1, UR13 ;  /* 0x000000010c217899 */ /* 0x000fe2000801020d */
[----:B------:R-:W-:Y:S01]  /*0690*/  LEA R18, P1, R4, UR24, 0x2 ;  /* 0x0000001804127c11 */ /* 0x000fe2000f8210ff */
[----:B------:R-:W-:-:S03]  /*06a0*/  UIADD3 UR30, UP0, UPT, UR15, UR32, URZ ;  /* 0x000000200f1e7290 */ /* 0x000fc6000ff1e0ff */
[----:B------:R-:W-:-:S05]  /*06b0*/  LEA.HI.X R19, R4, UR23, R5, 0x2, P1 ;  /* 0x0000001704137c11 */ /* 0x000fca00088f1405 */
[----:B------:R-:W4:Y:S01]  /*06c0*/  LDG.E R11, desc[UR20][R18.64] ;  /* 0x00000014120b7981 */ /* 0x000f22000c1e1900 */
[----:B------:R-:W-:Y:S01]  /*06d0*/  UIADD3.X UR31, UPT, UPT, UR17, UR33, URZ, UP0, !UPT ;  /* 0x00000021111f7290 */ /* 0x000fe200087fe4ff */
[----:B------:R-:W-:Y:S02]  /*06e0*/  IADD3 R16, P1, PT, R10, UR30, RZ ;  /* 0x0000001e0a107c10 */ /* 0x000fe4000ff3e0ff */
[----:B0-----:R0:W5:Y:S03]  /*06f0*/  @P0 LDG.E R21, desc[UR20][R12.64] ;  /* 0x000000140c150981 */ /* 0x001166000c1e1900 */
[----:B------:R-:W-:Y:S01]  /*0700*/  IADD3.X R17, PT, PT, R8, UR31, RZ, P1, !PT ;  /* 0x0000001f08117c10 */ /* 0x000fe20008ffe4ff */
[----:B------:R-:W-:Y:S01]  /*0710*/  HFMA2 R51, -RZ, RZ, 0, 0 ;  /* 0x00000000ff337431 */ /* 0x000fe200000001ff */
[----:B------:R-:W-:-:S03]  /*0720*/  IADD3 R0, PT, PT, R0, -0x1, RZ ;  /* 0xffffffff00007810 */ /* 0x000fc60007ffe0ff */
[----:B------:R-:W5:Y:S01]  /*0730*/  LDG.E R14, desc[UR20][R16.64] ;  /* 0x00000014100e7981 */ /* 0x000f62000c1e1900 */
[----:B------:R-:W-:Y:S01]  /*0740*/  LOP3.LUT R50, R0, 0x1f, RZ, 0xc0, !PT ;  /* 0x0000001f00327812 */ /* 0x000fe200078ec0ff */
[----:B------:R-:W-:-:S04]  /*0750*/  USHF.L.U32 UR29, UR11, 0x2, URZ ;  /* 0x000000020b1d7899 */ /* 0x000fc800080006ff */
[----:B------:R-:W-:-:S05]  /*0760*/  IMAD.WIDE.U32 R4, R46, UR12, R50 ;  /* 0x0000000c2e047c25 */ /* 0x000fca000f8e0032 */
[----:B------:R-:W-:Y:S02]  /*0770*/  IADD3 R25, PT, PT, R25, R5, RZ ;  /* 0x0000000519197210 */ /* 0x000fe40007ffe0ff */
[----:B------:R-:W-:-:S04]  /*0780*/  IADD3 R5, P1, PT, R4, UR32, RZ ;  /* 0x0000002004057c10 */ /* 0x000fc8000ff3e0ff */
[----:B------:R-:W-:Y:S02]  /*0790*/  IADD3.X R0, PT, PT, R25, UR33, RZ, P1, !PT ;  /* 0x0000002119007c10 */ /* 0x000fe40008ffe4ff */
[C---:B------:R-:W-:Y:S02]  /*07a0*/  SHF.L.U32 R26, R5.reuse, 0x2, RZ ;  /* 0x00000002051a7819 */ /* 0x040fe400000006ff */
[----:B------:R-:W-:Y:S02]  /*07b0*/  SHF.L.U64.HI R5, R5, 0x2, R0 ;  /* 0x0000000205057819 */ /* 0x000fe40000010200 */
[----:B0-----:R-:W-:-:S04]  /*07c0*/  IADD3 R12, P1, PT, R26, UR15, RZ ;  /* 0x0000000f1a0c7c10 */ /* 0x001fc8000ff3e0ff */
[----:B------:R-:W-:-:S06]  /*07d0*/  IADD3.X R13, PT, PT, R5, UR17, RZ, P1, !PT ;  /* 0x00000011050d7c10 */ /* 0x000fcc0008ffe4ff */
[----:B------:R-:W5:Y:S01]  /*07e0*/  LDG.E R13, desc[UR20][R12.64] ;  /* 0x000000140c0d7981 */ /* 0x000f62000c1e1900 */
[----:B------:R-:W-:Y:S01]  /*07f0*/  USHF.L.U64.HI UR7, UR11, 0x2, UR7 ;  /* 0x000000020b077899 */ /* 0x000fe20008010207 */
[----:B------:R-:W-:-:S05]  /*0800*/  IADD3 R18, P1, PT, R18, UR29, RZ ;  /* 0x0000001d12127c10 */ /* 0x000fca000ff3e0ff */
[----:B------:R-:W-:-:S05]  /*0810*/  IADD3.X R19, PT, PT, R19, UR7, RZ, P1, !PT ;  /* 0x0000000713137c10 */ /* 0x000fca0008ffe4ff */
[----:B------:R0:W5:Y:S01]  /*0820*/  LDG.E R0, desc[UR20][R18.64] ;  /* 0x0000001412007981 */ /* 0x000162000c1e1900 */
[----:B------:R-:W-:Y:S01]  /*0830*/  IADD3 R28, P1, PT, R16, UR27, RZ ;  /* 0x0000001b101c7c10 */ /* 0x000fe2000ff3e0ff */
[----:B------:R-:W-:Y:S01]  /*0840*/  UIMAD UR22, UR10, 0x3, URZ ;  /* 0x000000030a1678a4 */ /* 0x000fe2000f8e02ff */
[----:B------:R-:W-:Y:S02]  /*0850*/  MOV R15, UR12 ;  /* 0x0000000c000f7c02 */ /* 0x000fe40008000f00 */
[----:B------:R-:W-:Y:S02]  /*0860*/  MOV R24, R4 ;  /* 0x0000000400187202 */ /* 0x000fe40000000f00 */
[----:B------:R-:W-:-:S03]  /*0870*/  IADD3.X R29, PT, PT, R17, UR28, RZ, P1, !PT ;  /* 0x0000001c111d7c10 */ /* 0x000fc60008ffe4ff */
[----:B------:R-:W-:Y:S02]  /*0880*/  IMAD.WIDE.U32 R24, R15, 0x3, R24 ;  /* 0x000000030f187825 */ /* 0x000fe400078e0018 */
[----:B------:R-:W5:Y:S03]  /*0890*/  LDG.E R4, desc[UR20][R28.64] ;  /* 0x000000141c047981 */ /* 0x000f66000c1e1900 */
[----:B------:R-:W-:Y:S02]  /*08a0*/  IADD3 R15, PT, PT, R25, UR22, RZ ;  /* 0x00000016190f7c10 */ /* 0x000fe4000fffe0ff */
[C---:B------:R-:W-:Y:S02]  /*08b0*/  SHF.L.U32 R20, R24.reuse, 0x2, RZ ;  /* 0x0000000218147819 */ /* 0x040fe400000006ff */
[----:B------:R-:W-:Y:S02]  /*08c0*/  SHF.L.U64.HI R15, R24, 0x2, R15 ;  /* 0x00000002180f7819 */ /* 0x000fe4000001020f */
[----:B0-----:R-:W-:-:S04]  /*08d0*/  IADD3 R18, P1, PT, R20, UR15, RZ ;  /* 0x0000000f14127c10 */ /* 0x001fc8000ff3e0ff */
[----:B------:R-:W-:-:S05]  /*08e0*/  IADD3.X R19, PT, PT, R15, UR17, RZ, P1, !PT ;  /* 0x000000110f137c10 */ /* 0x000fca0008ffe4ff */
[----:B------:R0:W5:Y:S01]  /*08f0*/  LDG.E R6, desc[UR20][R18.64] ;  /* 0x0000001412067981 */ /* 0x000162000c1e1900 */
[----:B------:R-:W-:Y:S01]  /*0900*/  ULOP3.LUT UR26, UR12, 0xfffffffe, URZ, 0xc0, !UPT ;  /* 0xfffffffe0c1a7892 */ /* 0x000fe2000f8ec0ff */
[----:B------:R-:W-:-:S05]  /*0910*/  MOV R17, UR13 ;  /* 0x0000000d00117c02 */ /* 0x000fca0008000f00 */
[----:B------:R-:W-:-:S05]  /*0920*/  MOV R16, UR26 ;  /* 0x0000001a00107c02 */ /* 0x000fca0008000f00 */
[----:B------:R-:W-:-:S04]  /*0930*/  IMAD.WIDE.U32 R16, R46, UR11, R16 ;  /* 0x0000000b2e107c25 */ /* 0x000fc8000f8e0010 */
[----:B------:R-:W-:Y:S02]  /*0940*/  HFMA2 R40, -RZ, RZ, 1.125, -9232 ;  /* 0x3c80f082ff287431 */ /* 0x000fe400000001ff */
[----:B------:R-:W-:Y:S01]  /*0950*/  HFMA2 R42, -RZ, RZ, 1.75, 0 ;  /* 0x3f000000ff2a7431 */ /* 0x000fe200000001ff */
[----:B------:R-:W-:Y:S01]  /*0960*/  UMOV UR25, 0x3f800000 ;  /* 0x3f80000000197882 */ /* 0x000fe20000000000 */
[----:B------:R-:W1:Y:S01]  /*0970*/  LDCU.128 UR8, c[0x0][0x390] ;  /* 0x00007200ff0877ac */ /* 0x000e620008000c00 */
[C---:B--2---:R-:W-:Y:S02]  /*0980*/  SHF.L.U32 R24, R9.reuse, 0x10, RZ ;  /* 0x0000001009187819 */ /* 0x044fe400000006ff */
[----:B------:R-:W-:-:S03]  /*0990*/  PRMT R22, R9, 0x7632, R22 ;  /* 0x0000763209167816 */ /* 0x000fc60000000016 */
[----:B------:R-:W-:Y:S01]  /*09a0*/  FMUL R27, R24, 0.044714998453855514526 ;  /* 0x3d372713181b7820 */ /* 0x000fe20000400000 */
[----:B------:R-:W-:Y:S01]  /*09b0*/  SHF.L.U32 R22, R22, 0x10, RZ ;  /* 0x0000001016167819 */ /* 0x000fe200000006ff */
[C---:B------:R-:W-:Y:S01]  /*09c0*/  FMUL R25, R24.reuse, 0.79788458347320556641 ;  /* 0x3f4c422a18197820 */ /* 0x040fe20000400000 */
[C---:B------:R-:W-:Y:S01]  /*09d0*/  FMUL R9, R24.reuse, 0.035677410662174224854 ;  /* 0x3d12227a18097820 */ /* 0x040fe20000400000 */
[----:B------:R-:W-:Y:S02]  /*09e0*/  FFMA R12, R24, R27, 1 ;  /* 0x3f800000180c7423 */ /* 0x000fe4000000001b */
[----:B------:R-:W-:Y:S01]  /*09f0*/  FMUL R27, R22, 0.044714998453855514526 ;  /* 0x3d372713161b7820 */ /* 0x000fe20000400000 */
[----:B0-----:R-:W-:Y:S01]  /*0a00*/  FFMA R19, R24, R9, 0.79788458347320556641 ;  /* 0x3f4c422a18137423 */ /* 0x001fe20000000009 */
[----:B------:R-:W-:Y:S01]  /*0a10*/  FMUL R25, R25, R12 ;  /* 0x0000000c19197220 */ /* 0x000fe20000400000 */
[C---:B------:R-:W-:Y:S01]  /*0a20*/  FMUL R30, R22.reuse, 0.79788458347320556641 ;  /* 0x3f4c422a161e7820 */ /* 0x040fe20000400000 */
[----:B------:R-:W-:Y:S01]  /*0a30*/  FFMA R27, R22, R27, 1 ;  /* 0x3f800000161b7423 */ /* 0x000fe2000000001b */
[----:B------:R-:W-:Y:S01]  /*0a40*/  FMUL R28, R24, R19 ;  /* 0x00000013181c7220 */ /* 0x000fe20000400000 */
[----:B------:R-:W-:Y:S01]  /*0a50*/  FMUL R9, |R25|, 2.8853900432586669922 ;  /* 0x4038aa3b19097820 */ /* 0x000fe20000400200 */
[----:B------:R-:W-:Y:S01]  /*0a60*/  IADD3 R12, PT, PT, R7, R17, RZ ;  /* 0x00000011070c7210 */ /* 0x000fe20007ffe0ff */
[----:B------:R-:W-:Y:S01]  /*0a70*/  FMUL R30, R30, R27 ;  /* 0x0000001b1e1e7220 */ /* 0x000fe20000400000 */
[----:B------:R-:W-:Y:S01]  /*0a80*/  FMUL R7, R22, 0.035677410662174224854 ;  /* 0x3d12227a16077820 */ /* 0x000fe20000400000 */
[----:B------:R-:W-:Y:S01]  /*0a90*/  FMUL R34, |R28|, 2.8853900432586669922 ;  /* 0x4038aa3b1c227820 */ /* 0x000fe20000400200 */
[----:B------:R-:W-:Y:S01]  /*0aa0*/  IADD3 R17, P1, PT, R50, R16, RZ ;  /* 0x0000001032117210 */ /* 0x000fe20007f3e0ff */
[----:B------:R-:W-:Y:S01]  /*0ab0*/  FMUL R32, |R30|, 2.8853900432586669922 ;  /* 0x4038aa3b1e207820 */ /* 0x000fe20000400200 */
[----:B------:R-:W0:Y:S01]  /*0ac0*/  MUFU.EX2 R9, R9 ;  /* 0x0000000900097308 */ /* 0x000e220000000800 */
[----:B------:R-:W-:Y:S01]  /*0ad0*/  FFMA R7, R22, R7, 0.79788458347320556641 ;  /* 0x3f4c422a16077423 */ /* 0x000fe20000000007 */
[----:B------:R-:W-:-:S02]  /*0ae0*/  IADD3.X R18, PT, PT, RZ, R12, RZ, P1, !PT ;  /* 0x0000000cff127210 */ /* 0x000fc40000ffe4ff */
[----:B------:R-:W-:Y:S01]  /*0af0*/  LEA R16, P1, R17, UR24, 0x2 ;  /* 0x0000001811107c11 */ /* 0x000fe2000f8210ff */
[----:B------:R-:W-:-:S03]  /*0b00*/  FMUL R29, R22, R7 ;  /* 0x00000007161d7220 */ /* 0x000fc60000400000 */
[----:B------:R-:W2:Y:S01]  /*0b10*/  MUFU.EX2 R34, R34 ;  /* 0x0000002200227308 */ /* 0x000ea20000000800 */
[----:B------:R-:W-:Y:S01]  /*0b20*/  FMUL R31, |R29|, 2.8853900432586669922 ;  /* 0x4038aa3b1d1f7820 */ /* 0x000fe20000400200 */
[----:B------:R-:W-:Y:S02]  /*0b30*/  LEA.HI.X R17, R17, UR23, R18, 0x2, P1 ;  /* 0x0000001711117c11 */ /* 0x000fe400088f1412 */
[----:B------:R-:W-:Y:S02]  /*0b40*/  IADD3 R26, P1, PT, R26, UR30, RZ ;  /* 0x0000001e1a1a7c10 */ /* 0x000fe4000ff3e0ff */
[----:B------:R-:W-:Y:S02]  /*0b50*/  IADD3 R18, P2, PT, R16, UR29, RZ ;  /* 0x0000001d10127c10 */ /* 0x000fe4000ff5e0ff */
[----:B------:R-:W1:Y:S01]  /*0b60*/  MUFU.EX2 R32, R32 ;  /* 0x0000002000207308 */ /* 0x000e620000000800 */
[----:B------:R-:W-:Y:S01]  /*0b70*/  IADD3.X R27, PT, PT, R5, UR31, RZ, P1, !PT ;  /* 0x0000001f051b7c10 */ /* 0x000fe20008ffe4ff */
[----:B0-----:R-:W-:Y:S01]  /*0b80*/  FADD R33, R9, 1 ;  /* 0x3f80000009217421 */ /* 0x001fe20000000000 */
[----:B------:R-:W-:Y:S01]  /*0b90*/  FMUL R9, R25, R25 ;  /* 0x0000001919097220 */ /* 0x000fe20000400000 */
[----:B------:R-:W-:Y:S01]  /*0ba0*/  FMUL R5, R30, R30 ;  /* 0x0000001e1e057220 */ /* 0x000fe20000400000 */
[----:B------:R-:W-:Y:S01]  /*0bb0*/  IADD3.X R19, PT, PT, R17, UR7, RZ, P2, !PT ;  /* 0x0000000711137c10 */ /* 0x000fe200097fe4ff */
[----:B------:R1:W5:Y:S02]  /*0bc0*/  LDG.E R26, desc[UR20][R26.64] ;  /* 0x000000141a1a7981 */ /* 0x000364000c1e1900 */
[----:B------:R-:W0:Y:S01]  /*0bd0*/  MUFU.EX2 R31, R31 ;  /* 0x0000001f001f7308 */ /* 0x000e220000000800 */
[----:B--2---:R-:W-:Y:S01]  /*0be0*/  FADD R35, R34, 1 ;  /* 0x3f80000022237421 */ /* 0x004fe20000000000 */
[-C--:B------:R-:W-:Y:S01]  /*0bf0*/  FFMA R34, R9, R40.reuse, -0.052303962409496307373 ;  /* 0xbd563cae09227423 */ /* 0x080fe20000000028 */
[----:B------:R-:W-:Y:S01]  /*0c00*/  FFMA R38, R5, R40, -0.052303962409496307373 ;  /* 0xbd563cae05267423 */ /* 0x000fe20000000028 */
[----:B------:R2:W5:Y:S01]  /*0c10*/  LDG.E R16, desc[UR20][R16.64] ;  /* 0x0000001410107981 */ /* 0x000562000c1e1900 */
[----:B------:R-:W-:-:S03]  /*0c20*/  FMUL R7, R28, R28 ;  /* 0x0000001c1c077220 */ /* 0x000fc60000400000 */
[----:B------:R-:W3:Y:S01]  /*0c30*/  MUFU.RCP R33, R33 ;  /* 0x0000002100217308 */ /* 0x000ee20000001000 */
[----:B-1----:R-:W-:Y:S01]  /*0c40*/  FADD R27, R32, 1 ;  /* 0x3f800000201b7421 */ /* 0x002fe20000000000 */
[----:B------:R-:W-:Y:S01]  /*0c50*/  FFMA R34, R9, R34, 0.1331529766321182251 ;  /* 0x3e08594109227423 */ /* 0x000fe20000000022 */
[----:B------:R-:W-:Y:S01]  /*0c60*/  FFMA R38, R5, R38, 0.1331529766321182251 ;  /* 0x3e08594105267423 */ /* 0x000fe20000000026 */
[----:B------:R-:W-:Y:S01]  /*0c70*/  FFMA R36, R7, R40, -0.052303962409496307373 ;  /* 0xbd563cae07247423 */ /* 0x000fe20000000028 */
[----:B------:R-:W-:Y:S01]  /*0c80*/  FSETP.GE.AND P1, PT, |R25|, 0.60000002384185791016, PT ;  /* 0x3f19999a1900780b */ /* 0x000fe20003f26200 */
[----:B------:R1:W5:Y:S02]  /*0c90*/  LDG.E R18, desc[UR20][R18.64] ;  /* 0x0000001412127981 */ /* 0x000364000c1e1900 */
[----:B--2---:R-:W2:Y:S01]  /*0ca0*/  MUFU.RCP R17, R35 ;  /* 0x0000002300117308 */ /* 0x004ea20000001000 */
[----:B------:R-:W-:Y:S01]  /*0cb0*/  FFMA R32, R9, R34, -0.33332768082618713379 ;  /* 0xbeaaa9ed09207423 */ /* 0x000fe20000000022 */
[----:B------:R-:W-:Y:S01]  /*0cc0*/  FFMA R38, R5, R38, -0.33332768082618713379 ;  /* 0xbeaaa9ed05267423 */ /* 0x000fe20000000026 */
[----:B------:R-:W-:Y:S01]  /*0cd0*/  FFMA R36, R7, R36, 0.1331529766321182251 ;  /* 0x3e08594107247423 */ /* 0x000fe20000000024 */
[----:B0-----:R-:W-:-:S04]  /*0ce0*/  FADD R31, R31, 1 ;  /* 0x3f8000001f1f7421 */ /* 0x001fc80000000000 */
[----:B------:R-:W0:Y:S01]  /*0cf0*/  MUFU.RCP R27, R27 ;  /* 0x0000001b001b7308 */ /* 0x000e220000001000 */
[----:B------:R-:W-:Y:S01]  /*0d00*/  FFMA R32, R9, R32, RZ ;  /* 0x0000002009207223 */ /* 0x000fe200000000ff */
[----:B------:R-:W-:Y:S01]  /*0d10*/  FFMA R9, R5, R38, RZ ;  /* 0x0000002605097223 */ /* 0x000fe200000000ff */
[----:B------:R-:W-:Y:S01]  /*0d20*/  FFMA R36, R7, R36, -0.33332768082618713379 ;  /* 0xbeaaa9ed07247423 */ /* 0x000fe20000000024 */
[----:B------:R-:W-:Y:S01]  /*0d30*/  MOV R38, 0x3f800000 ;  /* 0x3f80000000267802 */ /* 0x000fe20000000f00 */
[----:B------:R-:W-:Y:S01]  /*0d40*/  FMUL R5, R29, R29 ;  /* 0x0000001d1d057220 */ /* 0x000fe20000400000 */
[----:B------:R-:W-:Y:S02]  /*0d50*/  FSETP.GE.AND P3, PT, |R28|, 0.60000002384185791016, PT ;  /* 0x3f19999a1c00780b */ /* 0x000fe40003f66200 */
[----:B------:R-:W4:Y:S01]  /*0d60*/  MUFU.RCP R31, R31 ;  /* 0x0000001f001f7308 */ /* 0x000f220000001000 */
[----:B-1----:R-:W-:Y:S01]  /*0d70*/  FFMA R19, R7, R36, RZ ;  /* 0x0000002407137223 */ /* 0x002fe200000000ff */
[--C-:B---3--:R-:W-:Y:S01]  /*0d80*/  FFMA R33, R33, -2, R38.reuse ;  /* 0xc000000021217823 */ /* 0x108fe20000000026 */
[----:B------:R-:W-:Y:S01]  /*0d90*/  FFMA R36, R5, R40, -0.052303962409496307373 ;  /* 0xbd563cae05247423 */ /* 0x000fe20000000028 */
[----:B------:R-:W-:Y:S01]  /*0da0*/  FSETP.GE.AND P6, PT, |R25|, 9.010913848876953125, PT ;  /* 0x41102cb41900780b */ /* 0x000fe20003fc6200 */
[----:B--2---:R-:W-:Y:S01]  /*0db0*/  FFMA R17, R17, -2, R38 ;  /* 0xc000000011117823 */ /* 0x004fe20000000026 */
[----:B------:R-:W-:-:S02]  /*0dc0*/  FSETP.GE.AND P5, PT, |R30|, 0.60000002384185791016, PT ;  /* 0x3f19999a1e00780b */ /* 0x000fc40003fa6200 */
[----:B------:R-:W-:Y:S01]  /*0dd0*/  FSETP.GE.AND P2, PT, |R28|, 9.010913848876953125, PT ;  /* 0x41102cb41c00780b */ /* 0x000fe20003f46200 */
[----:B------:R-:W-:Y:S01]  /*0de0*/  FFMA R36, R5, R36, 0.1331529766321182251 ;  /* 0x3e08594105247423 */ /* 0x000fe20000000024 */
[----:B0-----:R-:W-:Y:S01]  /*0df0*/  FFMA R27, R27, -2, R38 ;  /* 0xc00000001b1b7823 */ /* 0x001fe20000000026 */
[----:B------:R-:W-:Y:S02]  /*0e00*/  FSETP.GE.AND P4, PT, |R30|, 9.010913848876953125, PT ;  /* 0x41102cb41e00780b */ /* 0x000fe40003f86200 */
[----:B------:R-:W-:Y:S02]  /*0e10*/  FSEL R34, R33, 1, !P6 ;  /* 0x3f80000021227808 */ /* 0x000fe40007000000 */
[----:B------:R-:W-:Y:S01]  /*0e20*/  FSEL R17, R17, 1, !P2 ;  /* 0x3f80000011117808 */ /* 0x000fe20005000000 */
[----:B------:R-:W-:Y:S01]  /*0e30*/  FFMA R36, R5, R36, -0.33332768082618713379 ;  /* 0xbeaaa9ed05247423 */ /* 0x000fe20000000024 */
[--C-:B------:R-:W-:Y:S01]  /*0e40*/  LOP3.LUT R7, R34, 0x80000000, R25.reuse, 0xb8, !PT ;  /* 0x8000000022077812 */ /* 0x100fe200078eb819 */
[----:B------:R-:W-:Y:S01]  /*0e50*/  @!P1 FFMA R7, R25, R32, R25 ;  /* 0x0000002019079223 */ /* 0x000fe20000000019 */
[----:B------:R-:W-:Y:S01]  /*0e60*/  FSEL R27, R27, 1, !P4 ;  /* 0x3f8000001b1b7808 */ /* 0x000fe20006000000 */
[----:B------:R-:W-:Y:S01]  /*0e70*/  FMUL R25, R24, 0.10703222453594207764 ;  /* 0x3ddb33b618197820 */ /* 0x000fe20000400000 */
[--C-:B------:R-:W-:Y:S01]  /*0e80*/  LOP3.LUT R17, R17, 0x80000000, R28.reuse, 0xb8, !PT ;  /* 0x8000000011117812 */ /* 0x100fe200078eb81c */
[----:B------:R-:W-:Y:S01]  /*0e90*/  @!P3 FFMA R17, R28, R19, R28 ;  /* 0x000000131c11b223 */ /* 0x000fe2000000001c */
[----:B------:R-:W-:Y:S01]  /*0ea0*/  FSETP.GE.AND P2, PT, |R29|, 0.60000002384185791016, PT ;  /* 0x3f19999a1d00780b */ /* 0x000fe20003f46200 */
[----:B------:R-:W-:Y:S01]  /*0eb0*/  FFMA R36, R5, R36, RZ ;  /* 0x0000002405247223 */ /* 0x000fe200000000ff */
[----:B------:R-:W-:Y:S01]  /*0ec0*/  LOP3.LUT R5, R27, 0x80000000, R30, 0xb8, !PT ;  /* 0x800000001b057812 */ /* 0x000fe200078eb81e */
[----:B----4-:R-:W-:Y:S01]  /*0ed0*/  FFMA R31, R31, -2, R38 ;  /* 0xc00000001f1f7823 */ /* 0x010fe20000000026 */
[----:B------:R-:W-:Y:S01]  /*0ee0*/  @!P5 FFMA R5, R30, R9, R30 ;  /* 0x000000091e05d223 */ /* 0x000fe2000000001e */
[----:B------:R-:W-:Y:S01]  /*0ef0*/  FSETP.GE.AND P6, PT, |R29|, 9.010913848876953125, PT ;  /* 0x41102cb41d00780b */ /* 0x000fe20003fc6200 */
[----:B------:R-:W-:Y:S01]  /*0f00*/  FFMA R28, R24, R25, 0.79788458347320556641 ;  /* 0x3f4c422a181c7423 */ /* 0x000fe20000000019 */
[----:B------:R-:W-:Y:S01]  /*0f10*/  FFMA R9, -R7, R7, 1 ;  /* 0x3f80000007097423 */ /* 0x000fe20000000107 */
[----:B------:R-:W-:Y:S01]  /*0f20*/  FFMA R27, R17, R42, 0.5 ;  /* 0x3f000000111b7423 */ /* 0x000fe2000000002a */
[----:B------:R-:W-:Y:S01]  /*0f30*/  FSEL R32, R31, 1, !P6 ;  /* 0x3f8000001f207808 */ /* 0x000fe20007000000 */
[----:B------:R-:W-:Y:S01]  /*0f40*/  FMUL R25, R22, 0.10703222453594207764 ;  /* 0x3ddb33b616197820 */ /* 0x000fe20000400000 */
[----:B------:R-:W-:Y:S01]  /*0f50*/  FMUL R17, R9, R28 ;  /* 0x0000001c09117220 */ /* 0x000fe20000400000 */
[C---:B------:R-:W-:Y:S01]  /*0f60*/  FMUL R27, R24.reuse, R27 ;  /* 0x0000001b181b7220 */ /* 0x040fe20000400000 */
[----:B------:R-:W-:Y:S01]  /*0f70*/  FMUL R24, R24, 0.5 ;  /* 0x3f00000018187820 */ /* 0x000fe20000400000 */
[----:B------:R-:W-:Y:S01]  /*0f80*/  SHF.L.U32 R9, R23, 0x10, RZ ;  /* 0x0000001017097819 */ /* 0x000fe200000006ff */
[----:B------:R-:W-:Y:S01]  /*0f90*/  FFMA R28, R22, R25, 0.79788458347320556641 ;  /* 0x3f4c422a161c7423 */ /* 0x000fe20000000019 */
[--C-:B------:R-:W-:Y:S01]  /*0fa0*/  LOP3.LUT R19, R32, 0x80000000, R29.reuse, 0xb8, !PT ;  /* 0x8000000020137812 */ /* 0x100fe200078eb81d */
[----:B------:R-:W-:Y:S01]  /*0fb0*/  @!P2 FFMA R19, R29, R36, R29 ;  /* 0x000000241d13a223 */ /* 0x000fe2000000001d */
[----:B------:R-:W-:Y:S01]  /*0fc0*/  FFMA R25, -R5, R5, 1 ;  /* 0x3f80000005197423 */ /* 0x000fe20000000105 */
[----:B------:R-:W-:Y:S01]  /*0fd0*/  FMUL R24, R24, R17 ;  /* 0x0000001118187220 */ /* 0x000fe20000400000 */
[----:B------:R-:W-:Y:S01]  /*0fe0*/  PRMT R17, R23, 0x7632, R17 ;  /* 0x0000763217117816 */ /* 0x000fe20000000011 */
[----:B------:R-:W-:Y:S01]  /*0ff0*/  FMUL R30, R9, 0.044714998453855514526 ;  /* 0x3d372713091e7820 */ /* 0x000fe20000400000 */
[----:B------:R-:W-:Y:S01]  /*1000*/  FMUL R28, R25, R28 ;  /* 0x0000001c191c7220 */ /* 0x000fe20000400000 */
[----:B------:R-:W-:Y:S01]  /*1010*/  FFMA R19, R19, R42, 0.5 ;  /* 0x3f00000013137423 */ /* 0x000fe2000000002a */
[----:B------:R-:W-:Y:S01]  /*1020*/  SHF.L.U32 R17, R17, 0x10, RZ ;  /* 0x0000001011117819 */ /* 0x000fe200000006ff */
[C---:B------:R-:W-:Y:S01]  /*1030*/  FMUL R25, R9.reuse, 0.79788458347320556641 ;  /* 0x3f4c422a09197820 */ /* 0x040fe20000400000 */
[C---:B------:R-:W-:Y:S01]  /*1040*/  FFMA R32, R9.reuse, R30, 1 ;  /* 0x3f80000009207423 */ /* 0x040fe2000000001e */
[----:B------:R-:W-:Y:S01]  /*1050*/  FMUL R30, R22, R19 ;  /* 0x00000013161e7220 */ /* 0x000fe20000400000 */
[----:B------:R-:W-:-:S02]  /*1060*/  FMUL R34, R9, 0.035677410662174224854 ;  /* 0x3d12227a09227820 */ /* 0x000fc40000400000 */
[----:B------:R-:W-:Y:S01]  /*1070*/  FMUL R19, R25, R32 ;  /* 0x0000002019137220 */ /* 0x000fe20000400000 */
[----:B------:R-:W-:Y:S01]  /*1080*/  FMUL R32, R17, 0.044714998453855514526 ;  /* 0x3d37271311207820 */ /* 0x000fe20000400000 */
[----:B------:R-:W-:Y:S01]  /*1090*/  FADD R7, R7, 1 ;  /* 0x3f80000007077421 */ /* 0x000fe20000000000 */
[----:B------:R-:W-:Y:S01]  /*10a0*/  FMUL R23, R22, 0.5 ;  /* 0x3f00000016177820 */ /* 0x000fe20000400000 */
[----:B------:R-:W-:Y:S01]  /*10b0*/  FFMA R22, R9, R34, 0.79788458347320556641 ;  /* 0x3f4c422a09167423 */ /* 0x000fe20000000022 */
[----:B------:R-:W-:Y:S01]  /*10c0*/  FFMA R34, R17, R32, 1 ;  /* 0x3f80000011227423 */ /* 0x000fe20000000020 */
[----:B------:R-:W-:Y:S01]  /*10d0*/  FFMA R32, R7, 0.5, R24 ;  /* 0x3f00000007207823 */ /* 0x000fe20000000018 */
[----:B------:R-:W-:Y:S01]  /*10e0*/  FMUL R24, R17, 0.035677410662174224854 ;  /* 0x3d12227a11187820 */ /* 0x000fe20000400000 */
[----:B------:R-:W-:Y:S01]  /*10f0*/  FMUL R23, R23, R28 ;  /* 0x0000001c17177220 */ /* 0x000fe20000400000 */
[----:B------:R-:W-:Y:S01]  /*1100*/  FMUL R29, |R19|, 2.8853900432586669922 ;  /* 0x4038aa3b131d7820 */ /* 0x000fe20000400200 */
[----:B------:R-:W-:Y:S01]  /*1110*/  FADD R28, R5, 1 ;  /* 0x3f800000051c7421 */ /* 0x000fe20000000000 */
[C---:B------:R-:W-:Y:S01]  /*1120*/  FMUL R25, R17.reuse, 0.79788458347320556641 ;  /* 0x3f4c422a11197820 */ /* 0x040fe20000400000 */
[----:B------:R-:W-:Y:S01]  /*1130*/  FFMA R24, R17, R24, 0.79788458347320556641 ;  /* 0x3f4c422a11187423 */ /* 0x000fe20000000018 */
[----:B------:R-:W-:Y:S01]  /*1140*/  PRMT R7, R11, 0x7632, R7 ;  /* 0x000076320b077816 */ /* 0x000fe20000000007 */
[----:B------:R-:W-:Y:S01]  /*1150*/  FMUL R22, R9, R22 ;  /* 0x0000001609167220 */ /* 0x000fe20000400000 */
[----:B------:R-:W-:Y:S01]  /*1160*/  FFMA R5, R28, 0.5, R23 ;  /* 0x3f0000001c057823 */ /* 0x000fe20000000017 */
[----:B------:R-:W-:Y:S01]  /*1170*/  SHF.L.U32 R11, R11, 0x10, RZ ;  /* 0x000000100b0b7819 */ /* 0x000fe200000006ff */
[----:B------:R-:W0:Y:S01]  /*1180*/  MUFU.EX2 R29, R29 ;  /* 0x0000001d001d7308 */ /* 0x000e220000000800 */
[----:B------:R-:W-:Y:S01]  /*1190*/  FMUL R23, R25, R34 ;  /* 0x0000002219177220 */ /* 0x000fe20000400000 */
[----:B------:R-:W-:Y:S01]  /*11a0*/  FMUL R25, R17, R24 ;  /* 0x0000001811197220 */ /* 0x000fe20000400000 */
[----:B------:R-:W-:Y:S01]  /*11b0*/  FMUL R28, |R22|, 2.8853900432586669922 ;  /* 0x4038aa3b161c7820 */ /* 0x000fe20000400200 */
[----:B------:R-:W-:-:S02]  /*11c0*/  FMUL R24, R11, R27 ;  /* 0x0000001b0b187220 */ /* 0x000fc40000400000 */
[----:B------:R-:W-:Y:S01]  /*11d0*/  FMUL R27, |R25|, 2.8853900432586669922 ;  /* 0x4038aa3b191b7820 */ /* 0x000fe20000400200 */
[----:B------:R-:W-:Y:S01]  /*11e0*/  FMUL R31, |R23|, 2.8853900432586669922 ;  /* 0x4038aa3b171f7820 */ /* 0x000fe20000400200 */
[----:B------:R-:W-:Y:S01]  /*11f0*/  SHF.L.U32 R7, R7, 0x10, RZ ;  /* 0x0000001007077819 */ /* 0x000fe200000006ff */
[----:B------:R-:W1:Y:S01]  /*1200*/  MUFU.EX2 R28, R28 ;  /* 0x0000001c001c7308 */ /* 0x000e620000000800 */
[----:B-----5:R-:W-:Y:S01]  /*1210*/  @P0 R2UR UR25, R21 ;  /* 0x00000000151902ca */ /* 0x020fe200000e0000 */
[----:B------:R-:W-:Y:S02]  /*1220*/  FMUL R32, R32, R11 ;  /* 0x0000000b20207220 */ /* 0x000fe40000400000 */
[----:B------:R-:W-:Y:S01]  /*1230*/  FMUL R11, R7, R30 ;  /* 0x0000001e070b7220 */ /* 0x000fe20000400000 */
[----:B------:R-:W-:-:S03]  /*1240*/  FMUL R30, R5, R7 ;  /* 0x00000007051e7220 */ /* 0x000fc60000400000 */
[----:B------:R0:W2:Y:S01]  /*1250*/  MUFU.EX2 R21, R31 ;  /* 0x0000001f00157308 */ /* 0x0000a20000000800 */
[----:B------:R-:W-:-:S07]  /*1260*/  FMUL R7, R19, R19 ;  /* 0x0000001313077220 */ /* 0x000fce0000400000 */
[----:B------:R-:W3:Y:S01]  /*1270*/  MUFU.EX2 R27, R27 ;  /* 0x0000001b001b7308 */ /* 0x000ee20000000800 */
[----:B0-----:R-:W-:Y:S01]  /*1280*/  FADD R31, R29, 1 ;  /* 0x3f8000001d1f7421 */ /* 0x001fe20000000000 */
[----:B------:R-:W-:Y:S01]  /*1290*/  FMUL R5, R22, R22 ;  /* 0x0000001616057220 */ /* 0x000fe20000400000 */
[----:B------:R-:W-:-:S03]  /*12a0*/  FFMA R34, R7, R40, -0.052303962409496307373 ;  /* 0xbd563cae07227423 */ /* 0x000fc60000000028 */
[----:B------:R-:W-:Y:S01]  /*12b0*/  FFMA R36, R5, R40, -0.052303962409496307373 ;  /* 0xbd563cae05247423 */ /* 0x000fe20000000028 */
[----:B------:R-:W-:Y:S01]  /*12c0*/  FFMA R34, R7, R34, 0.1331529766321182251 ;  /* 0x3e08594107227423 */ /* 0x000fe20000000022 */
[----:B------:R-:W0:Y:S01]  /*12d0*/  MUFU.RCP R31, R31 ;  /* 0x0000001f001f7308 */ /* 0x000e220000001000 */
[C---:B------:R-:W-:Y:S01]  /*12e0*/  SHF.L.U32 R33, R14.reuse, 0x10, RZ ;  /* 0x000000100e217819 */ /* 0x040fe200000006ff */
[----:B------:R-:W-:Y:S01]  /*12f0*/  FFMA R36, R5, R36, 0.1331529766321182251 ;  /* 0x3e08594105247423 */ /* 0x000fe20000000024 */
[----:B------:R-:W-:Y:S01]  /*1300*/  PRMT R14, R14, 0x7632, R14 ;  /* 0x000076320e0e7816 */ /* 0x000fe2000000000e */
[----:B-1----:R-:W-:Y:S01]  /*1310*/  FADD R35, R28, 1 ;  /* 0x3f8000001c237421 */ /* 0x002fe20000000000 */
[----:B------:R-:W-:Y:S01]  /*1320*/  FFMA R34, R7, R34, -0.33332768082618713379 ;  /* 0xbeaaa9ed07227423 */ /* 0x000fe20000000022 */
[----:B--2---:R-:W-:Y:S01]  /*1330*/  FADD R37, R21, 1 ;  /* 0x3f80000015257421 */ /* 0x004fe20000000000 */
[----:B------:R-:W-:Y:S01]  /*1340*/  SHF.L.U32 R29, R14, 0x10, RZ ;  /* 0x000000100e1d7819 */ /* 0x000fe200000006ff */
[----:B---3--:R-:W-:Y:S01]  /*1350*/  FADD R27, R27, 1 ;  /* 0x3f8000001b1b7421 */ /* 0x008fe20000000000 */
[----:B------:R-:W-:Y:S01]  /*1360*/  FFMA R36, R5, R36, -0.33332768082618713379 ;  /* 0xbeaaa9ed05247423 */ /* 0x000fe20000000024 */
[----:B------:R-:W-:Y:S01]  /*1370*/  FFMA R28, R7, R34, RZ ;  /* 0x00000022071c7223 */ /* 0x000fe200000000ff */
[----:B------:R-:W1:Y:S01]  /*1380*/  MUFU.RCP R35, R35 ;  /* 0x0000002300237308 */ /* 0x000e620000001000 */
[----:B------:R-:W-:Y:S01]  /*1390*/  FMUL R7, R23, R23 ;  /* 0x0000001717077220 */ /* 0x000fe20000400000 */
[----:B------:R-:W-:Y:S01]  /*13a0*/  FMUL R14, R32, R33 ;  /* 0x00000021200e7220 */ /* 0x000fe20000400000 */
[----:B------:R-:W-:Y:S01]  /*13b0*/  FFMA R33, R5, R36, RZ ;  /* 0x0000002405217223 */ /* 0x000fe200000000ff */
[----:B------:R-:W-:Y:S01]  /*13c0*/  FMUL R29, R30, R29 ;  /* 0x0000001d1e1d7220 */ /* 0x000fe20000400000 */
[----:B------:R-:W-:Y:S01]  /*13d0*/  FMUL R5, R25, R25 ;  /* 0x0000001919057220 */ /* 0x000fe20000400000 */
[----:B------:R-:W-:-:S02]  /*13e0*/  IADD3 R20, P0, PT, R20, UR30, RZ ;  /* 0x0000001e14147c10 */ /* 0x000fc4000ff1e0ff */
[----:B------:R-:W2:Y:S01]  /*13f0*/  MUFU.RCP R37, R37 ;  /* 0x0000002500257308 */ /* 0x000ea20000001000 */
[-C--:B------:R-:W-:Y:S01]  /*1400*/  FFMA R30, R7, R40.reuse, -0.052303962409496307373 ;  /* 0xbd563cae071e7423 */ /* 0x080fe20000000028 */
[----:B------:R-:W-:Y:S01]  /*1410*/  FSETP.GE.AND P2, PT, |R19|, 0.60000002384185791016, PT ;  /* 0x3f19999a1300780b */ /* 0x000fe20003f46200 */
[----:B------:R-:W-:-:S05]  /*1420*/  FFMA R32, R5, R40, -0.052303962409496307373 ;  /* 0xbd563cae05207423 */ /* 0x000fca0000000028 */
[----:B------:R-:W3:Y:S01]  /*1430*/  MUFU.RCP R27, R27 ;  /* 0x0000001b001b7308 */ /* 0x000ee20000001000 */
[----:B------:R-:W-:Y:S01]  /*1440*/  IADD3.X R21, PT, PT, R15, UR31, RZ, P0, !PT ;  /* 0x0000001f0f157c10 */ /* 0x000fe200087fe4ff */
[----:B------:R-:W-:Y:S01]  /*1450*/  FFMA R30, R7, R30, 0.1331529766321182251 ;  /* 0x3e085941071e7423 */ /* 0x000fe2000000001e */
[--C-:B0-----:R-:W-:Y:S01]  /*1460*/  FFMA R31, R31, -2, R38.reuse ;  /* 0xc00000001f1f7823 */ /* 0x101fe20000000026 */
[----:B------:R-:W-:Y:S01]  /*1470*/  FSETP.GE.AND P4, PT, |R19|, 9.010913848876953125, PT ;  /* 0x41102cb41300780b */ /* 0x000fe20003f86200 */
[----:B------:R-:W-:Y:S01]  /*1480*/  FFMA R32, R5, R32, 0.1331529766321182251 ;  /* 0x3e08594105207423 */ /* 0x000fe20000000020 */
[----:B------:R-:W-:Y:S01]  /*1490*/  FFMA R30, R7, R30, -0.33332768082618713379 ;  /* 0xbeaaa9ed071e7423 */ /* 0x000fe2000000001e */
[----:B------:R0:W4:Y:S01]  /*14a0*/  LDG.E R15, desc[UR20][R20.64] ;  /* 0x00000014140f7981 */ /* 0x000122000c1e1900 */
[C---:B------:R-:W-:Y:S01]  /*14b0*/  FSETP.GE.AND P1, PT, |R22|.reuse, 0.60000002384185791016, PT ;  /* 0x3f19999a1600780b */ /* 0x040fe20003f26200 */
[----:B------:R-:W-:Y:S01]  /*14c0*/  FFMA R34, R5, R32, -0.33332768082618713379 ;  /* 0xbeaaa9ed05227423 */ /* 0x000fe20000000020 */
[----:B------:R-:W-:Y:S01]  /*14d0*/  FFMA R32, R7, R30, RZ ;  /* 0x0000001e07207223 */ /* 0x000fe200000000ff */
[----:B------:R-:W-:Y:S01]  /*14e0*/  FSETP.GE.AND P0, PT, |R23|, 0.60000002384185791016, PT ;  /* 0x3f19999a1700780b */ /* 0x000fe20003f06200 */
[--C-:B-1----:R-:W-:Y:S01]  /*14f0*/  FFMA R35, R35, -2, R38.reuse ;  /* 0xc000000023237823 */ /* 0x102fe20000000026 */
[----:B0-----:R-:W-:Y:S01]  /*1500*/  FSEL R20, R31, 1, !P4 ;  /* 0x3f8000001f147808 */ /* 0x001fe20006000000 */
[----:B--2---:R-:W-:Y:S01]  /*1510*/  FFMA R37, R37, -2, R38 ;  /* 0xc000000025257823 */ /* 0x004fe20000000026 */
[----:B------:R-:W-:-:S02]  /*1520*/  FSETP.GE.AND P5, PT, |R22|, 9.010913848876953125, PT ;  /* 0x41102cb41600780b */ /* 0x000fc40003fa6200 */
[--C-:B------:R-:W-:Y:S01]  /*1530*/  LOP3.LUT R7, R20, 0x80000000, R19.reuse, 0xb8, !PT ;  /* 0x8000000014077812 */ /* 0x100fe200078eb813 */
[----:B------:R-:W-:Y:S01]  /*1540*/  FMUL R20, R9, 0.10703222453594207764 ;  /* 0x3ddb33b609147820 */ /* 0x000fe20000400000 */
[----:B---3--:R-:W-:Y:S01]  /*1550*/  FFMA R27, R27, -2, R38 ;  /* 0xc00000001b1b7823 */ /* 0x008fe20000000026 */
[----:B------:R-:W-:Y:S01]  /*1560*/  @!P2 FFMA R7, R19, R28, R19 ;  /* 0x0000001c1307a223 */ /* 0x000fe20000000013 */
[----:B------:R-:W-:Y:S02]  /*1570*/  FSETP.GE.AND P3, PT, |R23|, 9.010913848876953125, PT ;  /* 0x41102cb41700780b */ /* 0x000fe40003f66200 */
[----:B------:R-:W-:Y:S01]  /*1580*/  FSETP.GE.AND P4, PT, |R25|, 9.010913848876953125, PT ;  /* 0x41102cb41900780b */ /* 0x000fe20003f86200 */
[----:B------:R-:W-:Y:S01]  /*1590*/  FFMA R31, R9, R20, 0.79788458347320556641 ;  /* 0x3f4c422a091f7423 */ /* 0x000fe20000000014 */
[----:B------:R-:W-:Y:S01]  /*15a0*/  FSEL R35, R35, 1, !P5 ;  /* 0x3f80000023237808 */ /* 0x000fe20006800000 */
[----:B------:R-:W-:Y:S01]  /*15b0*/  FFMA R30, R5, R34, RZ ;  /* 0x00000022051e7223 */ /* 0x000fe200000000ff */
[----:B------:R-:W-:Y:S01]  /*15c0*/  FFMA R20, -R7, R7, 1 ;  /* 0x3f80000007147423 */ /* 0x000fe20000000107 */
[----:B------:R-:W-:-:S02]  /*15d0*/  FSETP.GE.AND P5, PT, |R25|, 0.60000002384185791016, PT ;  /* 0x3f19999a1900780b */ /* 0x000fc40003fa6200 */
[----:B------:R-:W-:Y:S02]  /*15e0*/  FSEL R34, R37, 1, !P3 ;  /* 0x3f80000025227808 */ /* 0x000fe40005800000 */
[----:B------:R-:W-:Y:S02]  /*15f0*/  FSEL R28, R27, 1, !P4 ;  /* 0x3f8000001b1c7808 */ /* 0x000fe40006000000 */
[----:B------:R-:W-:Y:S01]  /*1600*/  SHF.L.U32 R27, R13, 0x10, RZ ;  /* 0x000000100d1b7819 */ /* 0x000fe200000006ff */
[----:B------:R-:W-:Y:S01]  /*1610*/  FMUL R31, R20, R31 ;  /* 0x0000001f141f7220 */ /* 0x000fe20000400000 */
[--C-:B------:R-:W-:Y:S01]  /*1620*/  LOP3.LUT R21, R35, 0x80000000, R22.reuse, 0xb8, !PT ;  /* 0x8000000023157812 */ /* 0x100fe200078eb816 */
[----:B------:R-:W-:Y:S01]  /*1630*/  @!P1 FFMA R21, R22, R33, R22 ;  /* 0x0000002116159223 */ /* 0x000fe20000000016 */
[----:B------:R-:W-:Y:S01]  /*1640*/  LOP3.LUT R5, R34, 0x80000000, R23, 0xb8, !PT ;  /* 0x8000000022057812 */ /* 0x000fe200078eb817 */
[----:B------:R-:W-:Y:S01]  /*1650*/  FMUL R20, R17, 0.10703222453594207764 ;  /* 0x3ddb33b611147820 */ /* 0x000fe20000400000 */
[----:B------:R-:W-:Y:S01]  /*1660*/  LOP3.LUT R19, R28, 0x80000000, R25, 0xb8, !PT ;  /* 0x800000001c137812 */ /* 0x000fe200078eb819 */
[----:B------:R-:W-:Y:S01]  /*1670*/  @!P0 FFMA R5, R23, R32, R23 ;  /* 0x0000002017058223 */ /* 0x000fe20000000017 */
[----:B------:R-:W-:Y:S01]  /*1680*/  FMUL R28, R27, 0.044714998453855514526 ;  /* 0x3d3727131b1c7820 */ /* 0x000fe20000400000 */
[----:B------:R-:W-:Y:S01]  /*1690*/  FFMA R32, R21, R42, 0.5 ;  /* 0x3f00000015207423 */ /* 0x000fe2000000002a */
[----:B------:R-:W-:Y:S01]  /*16a0*/  FFMA R21, R17, R20, 0.79788458347320556641 ;  /* 0x3f4c422a11157423 */ /* 0x000fe20000000014 */
[----:B------:R-:W-:Y:S01]  /*16b0*/  FFMA R20, -R5, R5, 1 ;  /* 0x3f80000005147423 */ /* 0x000fe20000000105 */
[C---:B------:R-:W-:Y:S01]  /*16c0*/  FMUL R23, R27.reuse, 0.79788458347320556641 ;  /* 0x3f4c422a1b177820 */ /* 0x040fe20000400000 */
[----:B------:R-:W-:Y:S01]  /*16d0*/  FFMA R28, R27, R28, 1 ;  /* 0x3f8000001b1c7423 */ /* 0x000fe2000000001c */
[----:B------:R-:W-:Y:S01]  /*16e0*/  @!P5 FFMA R19, R25, R30, R25 ;  /* 0x0000001e1913d223 */ /* 0x000fe20000000019 */
[----:B------:R-:W-:-:S02]  /*16f0*/  FMUL R20, R20, R21 ;  /* 0x0000001514147220 */ /* 0x000fc40000400000 */
[----:B------:R-:W-:Y:S01]  /*1700*/  FMUL R21, R23, R28 ;  /* 0x0000001c17157220 */ /* 0x000fe20000400000 */
[----:B------:R-:W-:Y:S01]  /*1710*/  FFMA R28, R19, R42, 0.5 ;  /* 0x3f000000131c7423 */ /* 0x000fe2000000002a */
[----:B------:R-:W-:Y:S01]  /*1720*/  FMUL R22, R9, 0.5 ;  /* 0x3f00000009167820 */ /* 0x000fe20000400000 */
[----:B------:R-:W-:Y:S01]  /*1730*/  SHF.L.U32 R23, R0, 0x10, RZ ;  /* 0x0000001000177819 */ /* 0x000fe200000006ff */
[----:B------:R-:W-:Y:S01]  /*1740*/  FMUL R19, |R21|, 2.8853900432586669922 ;  /* 0x4038aa3b15137820 */ /* 0x000fe20000400200 */
[----:B------:R-:W-:Y:S01]  /*1750*/  PRMT R0, R13, 0x7632, R0 ;  /* 0x000076320d007816 */ /* 0x000fe20000000000 */
[----:B------:R-:W-:Y:S01]  /*1760*/  FMUL R30, R27, 0.035677410662174224854 ;  /* 0x3d12227a1b1e7820 */ /* 0x000fe20000400000 */
[----:B------:R-:W-:Y:S01]  /*1770*/  FADD R13, R7, 1 ;  /* 0x3f800000070d7421 */ /* 0x000fe20000000000 */
[----:B------:R-:W-:Y:S01]  /*1780*/  FMUL R32, R9, R32 ;  /* 0x0000002009207220 */ /* 0x000fe20000400000 */
[----:B------:R-:W-:Y:S01]  /*1790*/  FMUL R22, R22, R31 ;  /* 0x0000001f16167220 */ /* 0x000fe20000400000 */
[----:B------:R0:W1:Y:S01]  /*17a0*/  MUFU.EX2 R7, R19 ;  /* 0x0000001300077308 */ /* 0x0000620000000800 */
[C---:B------:R-:W-:Y:S01]  /*17b0*/  FMUL R9, R17.reuse, R28 ;  /* 0x0000001c11097220 */ /* 0x040fe20000400000 */
[----:B------:R-:W-:Y:S01]  /*17c0*/  FMUL R17, R17, 0.5 ;  /* 0x3f00000011117820 */ /* 0x000fe20000400000 */
[----:B------:R-:W-:Y:S01]  /*17d0*/  FFMA R30, R27, R30, 0.79788458347320556641 ;  /* 0x3f4c422a1b1e7423 */ /* 0x000fe2000000001e */
[----:B------:R-:W-:Y:S01]  /*17e0*/  FFMA R22, R13, 0.5, R22 ;  /* 0x3f0000000d167823 */ /* 0x000fe20000000016 */
[----:B------:R-:W-:Y:S01]  /*17f0*/  SHF.L.U32 R28, R0, 0x10, RZ ;  /* 0x00000010001c7819 */ /* 0x000fe200000006ff */
[----:B------:R-:W-:Y:S01]  /*1800*/  FMUL R20, R17, R20 ;  /* 0x0000001411147220 */ /* 0x000fe20000400000 */
[----:B------:R-:W-:Y:S01]  /*1810*/  FMUL R17, R27, R30 ;  /* 0x0000001e1b117220 */ /* 0x000fe20000400000 */
[----:B------:R-:W-:Y:S01]  /*1820*/  FMUL R32, R23, R32 ;  /* 0x0000002017207220 */ /* 0x000fe20000400000 */
[----:B------:R-:W-:Y:S01]  /*1830*/  FMUL R30, R22, R23 ;  /* 0x00000017161e7220 */ /* 0x000fe20000400000 */
[C---:B------:R-:W-:Y:S01]  /*1840*/  FMUL R23, R28.reuse, 0.044714998453855514526 ;  /* 0x3d3727131c177820 */ /* 0x040fe20000400000 */
[----:B------:R-:W-:Y:S01]  /*1850*/  FADD R13, R5, 1 ;  /* 0x3f800000050d7421 */ /* 0x000fe20000000000 */
[----:B------:R-:W-:Y:S01]  /*1860*/  FMUL R22, R28, 0.79788458347320556641 ;  /* 0x3f4c422a1c167820 */ /* 0x000fe20000400000 */
[----:B------:R-:W-:Y:S01]  /*1870*/  PRMT R5, R0, 0x7632, R5 ;  /* 0x0000763200057816 */ /* 0x000fe20000000005 */
[----:B0-----:R-:W-:Y:S01]  /*1880*/  FFMA R19, R28, R23, 1 ;  /* 0x3f8000001c137423 */ /* 0x001fe20000000017 */
[----:B------:R-:W-:Y:S01]  /*1890*/  FFMA R20, R13, 0.5, R20 ;  /* 0x3f0000000d147823 */ /* 0x000fe20000000014 */
[----:B-1----:R-:W-:-:S02]  /*18a0*/  FADD R13, R7, 1 ;  /* 0x3f800000070d7421 */ /* 0x002fc40000000000 */
[----:B------:R-:W-:Y:S01]  /*18b0*/  FMUL R19, R22, R19 ;  /* 0x0000001316137220 */ /* 0x000fe20000400000 */
[----:B------:R-:W-:Y:S01]  /*18c0*/  SHF.L.U32 R22, R5, 0x10, RZ ;  /* 0x0000001005167819 */ /* 0x000fe200000006ff */
[----:B------:R-:W-:Y:S01]  /*18d0*/  FMUL R25, |R17|, 2.8853900432586669922 ;  /* 0x4038aa3b11197820 */ /* 0x000fe20000400200 */
[----:B------:R-:W-:Y:S01]  /*18e0*/  SHF.L.U32 R5, R4, 0x10, RZ ;  /* 0x0000001004057819 */ /* 0x000fe200000006ff */
[----:B------:R-:W-:Y:S01]  /*18f0*/  FMUL R7, R28, 0.035677410662174224854 ;  /* 0x3d12227a1c077820 */ /* 0x000fe20000400000 */
[----:B------:R-:W-:Y:S01]  /*1900*/  PRMT R4, R4, 0x7632, R4 ;  /* 0x0000763204047816 */ /* 0x000fe20000000004 */
[----:B------:R-:W0:Y:S01]  /*1910*/  MUFU.RCP R13, R13 ;  /* 0x0000000d000d7308 */ /* 0x000e220000001000 */
[----:B------:R-:W-:Y:S01]  /*1920*/  FMUL R23, R20, R22 ;  /* 0x0000001614177220 */ /* 0x000fe20000400000 */
[----:B------:R-:W-:Y:S01]  /*1930*/  FMUL R20, |R19|, 2.8853900432586669922 ;  /* 0x4038aa3b13147820 */ /* 0x000fe20000400200 */
[----:B------:R-:W-:-:S05]  /*1940*/  SHF.L.U32 R4, R4, 0x10, RZ ;  /* 0x0000001004047819 */ /* 0x000fca00000006ff */
[----:B------:R1:W2:Y:S01]  /*1950*/  MUFU.EX2 R0, R25 ;  /* 0x0000001900007308 */ /* 0x0002a20000000800 */
[----:B------:R-:W-:Y:S01]  /*1960*/  FMUL R23, R23, R4 ;  /* 0x0000000417177220 */ /* 0x000fe20000400000 */
[----:B-1----:R-:W-:Y:S01]  /*1970*/  FFMA R25, R28, R7, 0.79788458347320556641 ;  /* 0x3f4c422a1c197423 */ /* 0x002fe20000000007 */
[----:B------:R-:W-:-:S05]  /*1980*/  FMUL R7, R21, R21 ;  /* 0x0000001515077220 */ /* 0x000fca0000400000 */
[----:B------:R-:W1:Y:S01]  /*1990*/  MUFU.EX2 R20, R20 ;  /* 0x0000001400147308 */ /* 0x000e620000000800 */
[C---:B------:R-:W-:Y:S01]  /*19a0*/  FFMA R4, R7.reuse, R40, -0.052303962409496307373 ;  /* 0xbd563cae07047423 */ /* 0x040fe20000000028 */
[----:B------:R-:W-:Y:S01]  /*19b0*/  FMUL R9, R22, R9 ;  /* 0x0000000916097220 */ /* 0x000fe20000400000 */
[----:B------:R-:W-:Y:S02]  /*19c0*/  SHF.L.U32 R39, R6, 0x10, RZ ;  /* 0x0000001006277819 */ /* 0x000fe400000006ff */
[----:B------:R-:W-:Y:S01]  /*19d0*/  FFMA R22, R7, R4, 0.1331529766321182251 ;  /* 0x3e08594107167423 */ /* 0x000fe20000000004 */
[----:B------:R-:W-:Y:S01]  /*19e0*/  FMUL R25, R28, R25 ;  /* 0x000000191c197220 */ /* 0x000fe20000400000 */
[----:B------:R-:W-:Y:S01]  /*19f0*/  FSETP.GE.AND P1, PT, |R21|, 0.60000002384185791016, PT ;  /* 0x3f19999a1500780b */ /* 0x000fe20003f26200 */
[----:B------:R-:W-:Y:S01]  /*1a00*/  FMUL R44, R39, 0.044714998453855514526 ;  /* 0x3d372713272c7820 */ /* 0x000fe20000400000 */
[----:B------:R-:W-:Y:S01]  /*1a10*/  FFMA R34, R7, R22, -0.33332768082618713379 ;  /* 0xbeaaa9ed07227423 */ /* 0x000fe20000000016 */
[----:B0-----:R-:W-:Y:S01]  /*1a20*/  FFMA R22, R13, -2, R38 ;  /* 0xc00000000d167823 */ /* 0x001fe20000000026 */
[----:B------:R-:W-:Y:S01]  /*1a30*/  FMUL R33, |R25|, 2.8853900432586669922 ;  /* 0x4038aa3b19217820 */ /* 0x000fe20000400200 */
[----:B------:R-:W-:Y:S01]  /*1a40*/  FSETP.GE.AND P0, PT, |R21|, 9.010913848876953125, PT ;  /* 0x41102cb41500780b */ /* 0x000fe20003f06200 */
[----:B--2---:R-:W-:Y:S01]  /*1a50*/  FADD R31, R0, 1 ;  /* 0x3f800000001f7421 */ /* 0x004fe20000000000 */
[----:B------:R-:W-:Y:S01]  /*1a60*/  FFMA R0, R7, R34, RZ ;  /* 0x0000002207007223 */ /* 0x000fe200000000ff */
[C---:B------:R-:W-:Y:S01]  /*1a70*/  FMUL R7, R39.reuse, 0.79788458347320556641 ;  /* 0x3f4c422a27077820 */ /* 0x040fe20000400000 */
[----:B------:R-:W-:Y:S01]  /*1a80*/  FFMA R44, R39, R44, 1 ;  /* 0x3f800000272c7423 */ /* 0x000fe2000000002c */
[----:B------:R-:W0:Y:S01]  /*1a90*/  MUFU.EX2 R4, R33 ;  /* 0x0000002100047308 */ /* 0x000e220000000800 */
[----:B------:R-:W-:Y:S01]  /*1aa0*/  FSEL R22, R22, 1, !P0 ;  /* 0x3f80000016167808 */ /* 0x000fe20004000000 */
[----:B-1----:R-:W-:Y:S01]  /*1ab0*/  FADD R34, R20, 1 ;  /* 0x3f80000014227421 */ /* 0x002fe20000000000 */
[----:B------:R-:W-:Y:S01]  /*1ac0*/  FMUL R30, R30, R5 ;  /* 0x000000051e1e7220 */ /* 0x000fe20000400000 */
[----:B------:R-:W-:Y:S01]  /*1ad0*/  FMUL R5, R17, R17 ;  /* 0x0000001111057220 */ /* 0x000fe20000400000 */
[----:B------:R-:W-:-:S03]  /*1ae0*/  LOP3.LUT R20, R22, 0x80000000, R21, 0xb8, !PT ;  /* 0x8000000016147812 */ /* 0x000fc600078eb815 */
[----:B------:R1:W2:Y:S01]  /*1af0*/  MUFU.RCP R13, R31 ;  /* 0x0000001f000d7308 */ /* 0x0002a20000001000 */
[----:B------:R-:W-:Y:S01]  /*1b00*/  @!P1 FFMA R20, R21, R0, R21 ;  /* 0x0000000015149223 */ /* 0x000fe20000000015 */
[----:B------:R-:W-:Y:S01]  /*1b10*/  FFMA R36, R5, R40, -0.052303962409496307373 ;  /* 0xbd563cae05247423 */ /* 0x000fe20000000028 */
[----:B-1----:R-:W-:-:S04]  /*1b20*/  FMUL R31, R7, R44 ;  /* 0x0000002c071f7220 */ /* 0x002fc80000400000 */
[----:B------:R-:W-:Y:S01]  /*1b30*/  FMUL R21, |R31|, 2.8853900432586669922 ;  /* 0x4038aa3b1f157820 */ /* 0x000fe20000400200 */
[----:B------:R-:W-:Y:S01]  /*1b40*/  FMUL R33, R19, R19 ;  /* 0x0000001313217220 */ /* 0x000fe20000400000 */
[----:B------:R-:W-:-:S04]  /*1b50*/  FFMA R36, R5, R36, 0.1331529766321182251 ;  /* 0x3e08594105247423 */ /* 0x000fc80000000024 */
[----:B------:R-:W1:Y:S01]  /*1b60*/  MUFU.EX2 R21, R21 ;  /* 0x0000001500157308 */ /* 0x000e620000000800 */
[----:B------:R-:W-:Y:S01]  /*1b70*/  FFMA R0, R33, R40, -0.052303962409496307373 ;  /* 0xbd563cae21007423 */ /* 0x000fe20000000028 */
[----:B------:R-:W-:Y:S01]  /*1b80*/  FFMA R36, R5, R36, -0.33332768082618713379 ;  /* 0xbeaaa9ed05247423 */ /* 0x000fe20000000024 */
[----:B0-----:R-:W-:Y:S02]  /*1b90*/  FADD R7, R4, 1 ;  /* 0x3f80000004077421 */ /* 0x001fe40000000000 */
[----:B------:R-:W-:Y:S01]  /*1ba0*/  FFMA R0, R33, R0, 0.1331529766321182251 ;  /* 0x3e08594121007423 */ /* 0x000fe20000000000 */
[----:B------:R-:W-:Y:S01]  /*1bb0*/  FFMA R22, R5, R36, RZ ;  /* 0x0000002405167223 */ /* 0x000fe200000000ff */
[----:B------:R-:W-:Y:S01]  /*1bc0*/  FSETP.GE.AND P1, PT, |R17|, 0.60000002384185791016, PT ;  /* 0x3f19999a1100780b */ /* 0x000fe20003f26200 */
[----:B------:R0:W3:Y:S01]  /*1bd0*/  MUFU.RCP R5, R34 ;  /* 0x0000002200057308 */ /* 0x0000e20000001000 */
[----:B------:R-:W-:Y:S01]  /*1be0*/  FFMA R0, R33, R0, -0.33332768082618713379 ;  /* 0xbeaaa9ed21007423 */ /* 0x000fe20000000000 */
[----:B--2---:R-:W-:Y:S01]  /*1bf0*/  FFMA R13, R13, -2, R38 ;  /* 0xc00000000d0d7823 */ /* 0x004fe20000000026 */
[----:B------:R-:W-:-:S05]  /*1c00*/  FSETP.GE.AND P0, PT, |R17|, 9.010913848876953125, PT ;  /* 0x41102cb41100780b */ /* 0x000fca0003f06200 */
[----:B------:R-:W2:Y:S01]  /*1c10*/  MUFU.RCP R7, R7 ;  /* 0x0000000700077308 */ /* 0x000ea20000001000 */
[----:B------:R-:W-:Y:S01]  /*1c20*/  FFMA R0, R33, R0, RZ ;  /* 0x0000000021007223 */ /* 0x000fe200000000ff */
[----:B-1----:R-:W-:Y:S01]  /*1c30*/  FADD R33, R21, 1 ;  /* 0x3f80000015217421 */ /* 0x002fe20000000000 */
[----:B0-----:R-:W-:Y:S01]  /*1c40*/  FSEL R34, R13, 1, !P0 ;  /* 0x3f8000000d227808 */ /* 0x001fe20004000000 */
[----:B------:R-:W-:-:S03]  /*1c50*/  FMUL R35, R25, R25 ;  /* 0x0000001919237220 */ /* 0x000fc60000400000 */
[--C-:B------:R-:W-:Y:S01]  /*1c60*/  LOP3.LUT R13, R34, 0x80000000, R17.reuse, 0xb8, !PT ;  /* 0x80000000220d7812 */ /* 0x100fe200078eb811 */
[----:B------:R-:W-:Y:S01]  /*1c70*/  @!P1 FFMA R13, R17, R22, R17 ;  /* 0x00000016110d9223 */ /* 0x000fe20000000011 */
[----:B------:R-:W0:Y:S01]  /*1c80*/  MUFU.RCP R33, R33 ;  /* 0x0000002100217308 */ /* 0x000e220000001000 */
[----:B------:R-:W-:Y:S01]  /*1c90*/  FFMA R4, R35, R40, -0.052303962409496307373 ;  /* 0xbd563cae23047423 */ /* 0x000fe20000000028 */
[----:B------:R-:W-:Y:S01]  /*1ca0*/  FSETP.GE.AND P1, PT, |R19|, 0.60000002384185791016, PT ;  /* 0x3f19999a1300780b */ /* 0x000fe20003f26200 */
[--C-:B---3--:R-:W-:Y:S01]  /*1cb0*/  FFMA R5, R5, -2, R38.reuse ;  /* 0xc000000005057823 */ /* 0x108fe20000000026 */
[----:B------:R-:W-:Y:S01]  /*1cc0*/  FSETP.GE.AND P3, PT, |R25|, 0.60000002384185791016, PT ;  /* 0x3f19999a1900780b */ /* 0x000fe20003f66200 */
[----:B------:R-:W-:Y:S01]  /*1cd0*/  FFMA R4, R35, R4, 0.1331529766321182251 ;  /* 0x3e08594123047423 */ /* 0x000fe20000000004 */
[----:B------:R-:W-:Y:S01]  /*1ce0*/  FSETP.GE.AND P0, PT, |R19|, 9.010913848876953125, PT ;  /* 0x41102cb41300780b */ /* 0x000fe20003f06200 */
[----:B--2---:R-:W-:Y:S01]  /*1cf0*/  FFMA R17, R7, -2, R38 ;  /* 0xc000000007117823 */ /* 0x004fe20000000026 */
[----:B------:R-:W-:Y:S01]  /*1d00*/  FMUL R7, R31, R31 ;  /* 0x0000001f1f077220 */ /* 0x000fe20000400000 */
[----:B------:R-:W-:Y:S01]  /*1d10*/  FSETP.GE.AND P2, PT, |R25|, 9.010913848876953125, PT ;  /* 0x41102cb41900780b */ /* 0x000fe20003f46200 */
[----:B------:R-:W-:Y:S01]  /*1d20*/  FFMA R4, R35, R4, -0.33332768082618713379 ;  /* 0xbeaaa9ed23047423 */ /* 0x000fe20000000004 */
[----:B------:R-:W-:Y:S01]  /*1d30*/  FSEL R22, R5, 1, !P0 ;  /* 0x3f80000005167808 */ /* 0x000fe20004000000 */
[----:B------:R-:W-:Y:S01]  /*1d40*/  FMUL R34, R39, 0.035677410662174224854 ;  /* 0x3d12227a27227820 */ /* 0x000fe20000400000 */
[----:B------:R-:W-:Y:S01]  /*1d50*/  FFMA R44, R7, R40, -0.052303962409496307373 ;  /* 0xbd563cae072c7423 */ /* 0x000fe20000000028 */
[----:B------:R-:W-:Y:S01]  /*1d60*/  PRMT R21, R6, 0x7632, R21 ;  /* 0x0000763206157816 */ /* 0x000fe20000000015 */
[----:B------:R-:W-:Y:S01]  /*1d70*/  FFMA R4, R35, R4, RZ ;  /* 0x0000000423047223 */ /* 0x000fe200000000ff */
[----:B------:R-:W-:Y:S01]  /*1d80*/  FSEL R36, R17, 1, !P2 ;  /* 0x3f80000011247808 */ /* 0x000fe20005000000 */
[----:B------:R-:W-:Y:S01]  /*1d90*/  FFMA R34, R39, R34, 0.79788458347320556641 ;  /* 0x3f4c422a27227423 */ /* 0x000fe20000000022 */
[--C-:B------:R-:W-:Y:S01]  /*1da0*/  LOP3.LUT R22, R22, 0x80000000, R19.reuse, 0xb8, !PT ;  /* 0x8000000016167812 */ /* 0x100fe200078eb813 */
[----:B------:R-:W-:Y:S01]  /*1db0*/  FFMA R44, R7, R44, 0.1331529766321182251 ;  /* 0x3e085941072c7423 */ /* 0x000fe2000000002c */
[----:B------:R-:W-:Y:S01]  /*1dc0*/  @!P1 FFMA R22, R19, R0, R19 ;  /* 0x0000000013169223 */ /* 0x000fe20000000013 */
[----:B------:R-:W-:-:S02]  /*1dd0*/  SHF.L.U32 R21, R21, 0x10, RZ ;  /* 0x0000001015157819 */ /* 0x000fc400000006ff */
[----:B------:R-:W-:Y:S01]  /*1de0*/  FSETP.GE.AND P1, PT, |R31|, 0.60000002384185791016, PT ;  /* 0x3f19999a1f00780b */ /* 0x000fe20003f26200 */
[----:B0-----:R-:W-:Y:S01]  /*1df0*/  FFMA R33, R33, -2, R38 ;  /* 0xc000000021217823 */ /* 0x001fe20000000026 */
[--C-:B------:R-:W-:Y:S01]  /*1e00*/  LOP3.LUT R17, R36, 0x80000000, R25.reuse, 0xb8, !PT ;  /* 0x8000000024117812 */ /* 0x100fe200078eb819 */
[----:B------:R-:W-:Y:S01]  /*1e10*/  @!P3 FFMA R17, R25, R4, R25 ;  /* 0x000000041911b223 */ /* 0x000fe20000000019 */
[----:B------:R-:W-:Y:S01]  /*1e20*/  FMUL R19, R39, R34 ;  /* 0x0000002227137220 */ /* 0x000fe20000400000 */
[----:B------:R-:W-:Y:S01]  /*1e30*/  FFMA R4, R7, R44, -0.33332768082618713379 ;  /* 0xbeaaa9ed07047423 */ /* 0x000fe2000000002c */
[----:B------:R-:W-:Y:S01]  /*1e40*/  FSETP.GE.AND P0, PT, |R31|, 9.010913848876953125, PT ;  /* 0x41102cb41f00780b */ /* 0x000fe20003f06200 */
[----:B------:R-:W-:Y:S02]  /*1e50*/  FMUL R34, R21, 0.044714998453855514526 ;  /* 0x3d37271315227820 */ /* 0x000fe40000400000 */
[----:B------:R-:W-:Y:S01]  /*1e60*/  FFMA R4, R7, R4, RZ ;  /* 0x0000000407047223 */ /* 0x000fe200000000ff */
[----:B------:R-:W-:Y:S01]  /*1e70*/  FSEL R6, R33, 1, !P0 ;  /* 0x3f80000021067808 */ /* 0x000fe20004000000 */
[----:B------:R-:W-:Y:S01]  /*1e80*/  FFMA R7, R21, R34, 1 ;  /* 0x3f80000015077423 */ /* 0x000fe20000000022 */
[C---:B------:R-:W-:Y:S01]  /*1e90*/  FMNMX3 R33, |R14|.reuse, RZ, |R29|, !PT ;  /* 0x000000ff0e217276 */ /* 0x040fe2000780061d */
[----:B------:R-:W-:Y:S01]  /*1ea0*/  FMUL R34, R14, UR25 ;  /* 0x000000190e227c20 */ /* 0x000fe20008400000 */
[----:B------:R-:W-:Y:S01]  /*1eb0*/  FMUL R29, R29, UR25 ;  /* 0x000000191d1d7c20 */ /* 0x000fe20008400000 */
[--C-:B------:R-:W-:Y:S01]  /*1ec0*/  LOP3.LUT R25, R6, 0x80000000, R31.reuse, 0xb8, !PT ;  /* 0x8000000006197812 */ /* 0x100fe200078eb81f */
[----:B------:R-:W-:Y:S01]  /*1ed0*/  @!P1 FFMA R25, R31, R4, R31 ;  /* 0x000000041f199223 */ /* 0x000fe2000000001f */
[----:B------:R-:W-:-:S02]  /*1ee0*/  FMUL R5, R19, R19 ;  /* 0x0000001313057220 */ /* 0x000fc40000400000 */
[----:B------:R-:W-:Y:S01]  /*1ef0*/  F2FP.BF16.F32.PACK_AB R4, R29, R34 ;  /* 0x000000221d04723e */ /* 0x000fe200000010ff */
[----:B------:R-:W-:Y:S01]  /*1f00*/  FMUL R29, |R19|, 2.8853900432586669922 ;  /* 0x4038aa3b131d7820 */ /* 0x000fe20000400200 */
[----:B------:R-:W-:Y:S01]  /*1f10*/  UIADD3 UR8, UP0, UPT, UR18, UR8, URZ ;  /* 0x0000000812087290 */ /* 0x000fe2000ff1e0ff */
[----:B------:R-:W-:-:S03]  /*1f20*/  FFMA R0, R5, R40, -0.052303962409496307373 ;  /* 0xbd563cae05007423 */ /* 0x000fc60000000028 */
[----:B------:R-:W-:Y:S01]  /*1f30*/  UIADD3.X UR9, UPT, UPT, UR19, UR9, URZ, UP0, !UPT ;  /* 0x0000000913097290 */ /* 0x000fe200087fe4ff */
[----:B------:R-:W0:Y:S01]  /*1f40*/  MUFU.EX2 R29, R29 ;  /* 0x0000001d001d7308 */ /* 0x000e220000000800 */
[----:B------:R-:W-:Y:S01]  /*1f50*/  FFMA R36, R5, R0, 0.1331529766321182251 ;  /* 0x3e08594105247423 */ /* 0x000fe20000000000 */
[----:B------:R-:W-:Y:S01]  /*1f60*/  FMUL R0, R21, 0.79788458347320556641 ;  /* 0x3f4c422a15007820 */ /* 0x000fe20000400000 */
[----:B------:R-:W-:Y:S02]  /*1f70*/  IADD3 R6, P0, PT, R10, UR8, RZ ;  /* 0x000000080a067c10 */ /* 0x000fe4000ff1e0ff */
[----:B------:R-:W-:Y:S01]  /*1f80*/  FFMA R36, R5, R36, -0.33332768082618713379 ;  /* 0xbeaaa9ed05247423 */ /* 0x000fe20000000024 */
[----:B------:R-:W-:Y:S01]  /*1f90*/  FMUL R0, R0, R7 ;  /* 0x0000000700007220 */ /* 0x000fe20000400000 */
[----:B------:R-:W-:Y:S02]  /*1fa0*/  IADD3.X R7, PT, PT, R8, UR9, RZ, P0, !PT ;  /* 0x0000000908077c10 */ /* 0x000fe400087fe4ff */
[C---:B------:R-:W-:Y:S01]  /*1fb0*/  FMNMX3 R33, |R30|.reuse, R33, |R23|, !PT ;  /* 0x000000211e217276 */ /* 0x040fe20007800617 */
[----:B------:R-:W-:Y:S01]  /*1fc0*/  FMUL R23, R23, UR25 ;  /* 0x0000001917177c20 */ /* 0x000fe20008400000 */
[----:B------:R-:W-:Y:S01]  /*1fd0*/  FFMA R14, R5, R36, RZ ;  /* 0x00000024050e7223 */ /* 0x000fe200000000ff */
[----:B------:R-:W-:Y:S01]  /*1fe0*/  FMUL R5, R30, UR25 ;  /* 0x000000191e057c20 */ /* 0x000fe20008400000 */
[----:B------:R1:W-:Y:S01]  /*1ff0*/  STG.E desc[UR20][R6.64], R4 ;  /* 0x0000000406007986 */ /* 0x0003e2000c101914 */
[----:B------:R-:W-:Y:S01]  /*2000*/  IADD3 R30, P0, PT, R6, UR27, RZ ;  /* 0x0000001b061e7c10 */ /* 0x000fe2000ff1e0ff */
[----:B------:R-:W-:-:S02]  /*2010*/  UIADD3 UR18, UP0, UPT, UR8, UR32, URZ ;  /* 0x0000002008127290 */ /* 0x000fc4000ff1e0ff */
[----:B------:R-:W-:Y:S01]  /*2020*/  F2FP.BF16.F32.PACK_AB R5, RZ, R5 ;  /* 0x00000005ff05723e */ /* 0x000fe200000010ff */
[----:B0-----:R-:W-:Y:S01]  /*2030*/  FADD R29, R29, 1 ;  /* 0x3f8000001d1d7421 */ /* 0x001fe20000000000 */
[----:B------:R-:W-:Y:S01]  /*2040*/  UIADD3.X UR19, UPT, UPT, UR9, UR33, URZ, UP0, !UPT ;  /* 0x0000002109137290 */ /* 0x000fe200087fe4ff */
[----:B------:R-:W-:Y:S02]  /*2050*/  FMNMX3 R33, |R24|, R33, |R11|, !PT ;  /* 0x0000002118217276 */ /* 0x000fe4000780060b */
[----:B-1----:R-:W-:Y:S01]  /*2060*/  F2FP.BF16.F32.PACK_AB R6, RZ, R23 ;  /* 0x00000017ff06723e */ /* 0x002fe200000010ff */
[----:B------:R-:W-:Y:S01]  /*2070*/  FMUL R23, |R0|, 2.8853900432586669922 ;  /* 0x4038aa3b00177820 */ /* 0x000fe20000400200 */
[----:B------:R-:W-:Y:S01]  /*2080*/  FMUL R24, R24, UR25 ;  /* 0x0000001918187c20 */ /* 0x000fe20008400000 */
[----:B------:R-:W-:Y:S01]  /*2090*/  FMUL R35, R11, UR25 ;  /* 0x000000190b237c20 */ /* 0x000fe20008400000 */
[----:B------:R-:W-:Y:S02]  /*20a0*/  IADD3.X R31, PT, PT, R7, UR28, RZ, P0, !PT ;  /* 0x0000001c071f7c10 */ /* 0x000fe400087fe4ff */
[----:B------:R-:W-:Y:S01]  /*20b0*/  PRMT R5, R5, 0x5410, R6 ;  /* 0x0000541005057816 */ /* 0x000fe20000000006 */
[----:B------:R-:W0:Y:S01]  /*20c0*/  MUFU.EX2 R23, R23 ;  /* 0x0000001700177308 */ /* 0x000e220000000800 */
[----:B------:R-:W-:Y:S01]  /*20d0*/  IADD3 R10, P1, PT, R10, UR18, RZ ;  /* 0x000000120a0a7c10 */ /* 0x000fe2000ff3e0ff */
[----:B------:R-:W-:Y:S01]  /*20e0*/  USHF.R.U64 UR34, UR12, 0x1, UR13 ;  /* 0x000000010c227899 */ /* 0x000fe2000800120d */
[----:B------:R-:W-:Y:S01]  /*20f0*/  F2FP.BF16.F32.PACK_AB R7, R35, R24 ;  /* 0x000000182307723e */ /* 0x000fe200000010ff */
[----:B------:R1:W-:Y:S01]  /*2100*/  STG.E desc[UR20][R30.64], R5 ;  /* 0x000000051e007986 */ /* 0x0003e2000c101914 */
[----:B------:R-:W-:-:S03]  /*2110*/  IADD3.X R11, PT, PT, R8, UR19, RZ, P1, !PT ;  /* 0x00000013080b7c10 */ /* 0x000fc60008ffe4ff */
[----:B------:R-:W2:Y:S01]  /*2120*/  MUFU.RCP R29, R29 ;  /* 0x0000001d001d7308 */ /* 0x000ea20000001000 */
[C---:B------:R-:W-:Y:S01]  /*2130*/  FMNMX3 R34, |R32|.reuse, R33, |R9|, !PT ;  /* 0x0000002120227276 */ /* 0x040fe20007800609 */
[----:B------:R-:W-:Y:S01]  /*2140*/  FMUL R8, R32, UR25 ;  /* 0x0000001920087c20 */ /* 0x000fe20008400000 */
[----:B------:R-:W-:Y:S01]  /*2150*/  FMUL R9, R9, UR25 ;  /* 0x0000001909097c20 */ /* 0x000fe20008400000 */
[----:B------:R-:W-:Y:S02]  /*2160*/  MOV R33, UR26 ;  /* 0x0000001a00217c02 */ /* 0x000fe40008000f00 */
[----:B-1----:R-:W-:Y:S01]  /*2170*/  IADD3 R30, P0, PT, R10, UR27, RZ ;  /* 0x0000001b0a1e7c10 */ /* 0x002fe2000ff1e0ff */
[----:B------:R1:W-:Y:S01]  /*2180*/  STG.E desc[UR20][R10.64], R7 ;  /* 0x000000070a007986 */ /* 0x0003e2000c101914 */
[----:B------:R-:W-:Y:S02]  /*2190*/  F2FP.BF16.F32.PACK_AB R8, RZ, R8 ;  /* 0x00000008ff08723e */ /* 0x000fe400000010ff */
[----:B------:R-:W-:Y:S01]  /*21a0*/  IADD3.X R31, PT, PT, R11, UR28, RZ, P0, !PT ;  /* 0x0000001c0b1f7c10 */ /* 0x000fe200087fe4ff */
[----:B------:R-:W-:Y:S01]  /*21b0*/  ULOP3.LUT UR35, UR12, 0xfffffffe, URZ, 0xc0, !UPT ;  /* 0xfffffffe0c237892 */ /* 0x000fe2000f8ec0ff */
[----:B------:R-:W-:Y:S01]  /*21c0*/  F2FP.BF16.F32.PACK_AB R9, RZ, R9 ;  /* 0x00000009ff09723e */ /* 0x000fe200000010ff */
[----:B------:R-:W-:Y:S01]  /*21d0*/  IMAD R24, R46, UR34, R33 ;  /* 0x000000222e187c24 */ /* 0x000fe2000f8e0221 */
[----:B-1----:R-:W-:Y:S01]  /*21e0*/  IADD3 R11, PT, PT, -R3, R2, RZ ;  /* 0x00000002030b7210 */ /* 0x002fe20007ffe1ff */
[----:B------:R-:W-:Y:S01]  /*21f0*/  USHF.R.U64 UR36, UR12, 0x1, UR13 ;  /* 0x000000010c247899 */ /* 0x000fe2000800120d */
[----:B------:R-:W-:-:S02]  /*2200*/  PRMT R8, R8, 0x5410, R9 ;  /* 0x0000541008087816 */ /* 0x000fc40000000009 */
[----:B------:R-:W-:Y:S01]  /*2210*/  IADD3 R11, PT, PT, R11, 0x1e, RZ ;  /* 0x0000001e0b0b7810 */ /* 0x000fe20007ffe0ff */
[----:B0-----:R-:W-:Y:S01]  /*2220*/  FADD R41, R23, 1 ;  /* 0x3f80000017297421 */ /* 0x001fe20000000000 */
[----:B------:R-:W-:Y:S02]  /*2230*/  IADD3 R24, P0, PT, R24, UR26, RZ ;  /* 0x0000001a18187c10 */ /* 0x000fe4000ff1e0ff */
[----:B------:R-:W-:Y:S02]  /*2240*/  MOV R35, UR35 ;  /* 0x0000002300237c02 */ /* 0x000fe40008000f00 */
[----:B------:R-:W-:Y:S01]  /*2250*/  LOP3.LUT R11, R11, 0x1f, RZ, 0xc0, !PT ;  /* 0x0000001f0b0b7812 */ /* 0x000fe200078ec0ff */
[----:B------:R0:W-:Y:S01]  /*2260*/  STG.E desc[UR20][R30.64], R8 ;  /* 0x000000081e007986 */ /* 0x0001e2000c101914 */
[----:B------:R-:W-:Y:S01]  /*2270*/  IADD3 R10, PT, PT, -R3, R2, RZ ;  /* 0x00000002030a7210 */ /* 0x000fe20007ffe1ff */
[----:B--2---:R-:W-:Y:S01]  /*2280*/  FFMA R29, R29, -2, R38 ;  /* 0xc00000001d1d7823 */ /* 0x004fe20000000026 */
[----:B------:R-:W-:Y:S01]  /*2290*/  IADD3.X R33, PT, PT, R12, UR13, RZ, P0, !PT ;  /* 0x0000000d0c217c10 */ /* 0x000fe200087fe4ff */
[----:B------:R-:W-:Y:S01]  /*22a0*/  IMAD R35, R46, UR36, R35 ;  /* 0x000000242e237c24 */ /* 0x000fe2000f8e0223 */
[----:B------:R-:W-:-:S02]  /*22b0*/  FSETP.GE.AND P0, PT, |R19|, 9.010913848876953125, PT ;  /* 0x41102cb41300780b */ /* 0x000fc40003f06200 */
[----:B------:R-:W-:Y:S02]  /*22c0*/  FSETP.GE.AND P1, PT, |R19|, 0.60000002384185791016, PT ;  /* 0x3f19999a1300780b */ /* 0x000fe40003f26200 */
[----:B------:R-:W-:Y:S01]  /*22d0*/  IADD3 R24, P2, PT, R11, R24, RZ ;  /* 0x000000180b187210 */ /* 0x000fe20007f5e0ff */
[----:B0-----:R-:W0:Y:S01]  /*22e0*/  MUFU.RCP R31, R41 ;  /* 0x00000029001f7308 */ /* 0x001e220000001000 */
[----:B------:R-:W-:Y:S02]  /*22f0*/  IADD3 R32, PT, PT, R10, 0x1d, RZ ;  /* 0x0000001d0a207810 */ /* 0x000fe40007ffe0ff */
[----:B------:R-:W-:Y:S02]  /*2300*/  FSEL R30, R29, 1, !P0 ;  /* 0x3f8000001d1e7808 */ /* 0x000fe40004000000 */
[----:B------:R-:W-:Y:S02]  /*2310*/  IADD3.X R37, PT, PT, RZ, R33, RZ, P2, !PT ;  /* 0x00000021ff257210 */ /* 0x000fe400017fe4ff */
[----:B------:R-:W-:Y:S01]  /*2320*/  LEA R36, P0, R24, UR24, 0x2 ;  /* 0x0000001818247c11 */ /* 0x000fe2000f8010ff */
[----:B------:R-:W-:Y:S01]  /*2330*/  FMUL R29, R0, R0 ;  /* 0x00000000001d7220 */ /* 0x000fe20000400000 */
[----:B------:R-:W-:-:S02]  /*2340*/  IADD3 R35, PT, PT, R35, UR35, RZ ;  /* 0x0000002323237c10 */ /* 0x000fc4000fffe0ff */
[----:B------:R-:W-:Y:S02]  /*2350*/  LOP3.LUT R12, R32, 0x1f, RZ, 0xc0, !PT ;  /* 0x0000001f200c7812 */ /* 0x000fe400078ec0ff */
[----:B------:R-:W-:Y:S02]  /*2360*/  LEA.HI.X R37, R24, UR23, R37, 0x2, P0 ;  /* 0x0000001718257c11 */ /* 0x000fe400080f1425 */
[--C-:B------:R-:W-:Y:S01]  /*2370*/  LOP3.LUT R23, R30, 0x80000000, R19.reuse, 0xb8, !PT ;  /* 0x800000001e177812 */ /* 0x100fe200078eb813 */
[----:B------:R-:W-:Y:S01]  /*2380*/  FFMA R30, R29, R40, -0.052303962409496307373 ;  /* 0xbd563cae1d1e7423 */ /* 0x000fe20000000028 */
[----:B------:R-:W-:Y:S01]  /*2390*/  IADD3 R24, P0, P2, R35, UR35, R12 ;  /* 0x0000002323187c10 */ /* 0x000fe2000fa1e00c */
[----:B------:R-:W-:Y:S01]  /*23a0*/  @!P1 FFMA R23, R19, R14, R19 ;  /* 0x0000000e13179223 */ /* 0x000fe20000000013 */
[----:B------:R-:W-:Y:S01]  /*23b0*/  FSETP.GE.AND P1, PT, |R0|, 0.60000002384185791016, PT ;  /* 0x3f19999a0000780b */ /* 0x000fe20003f26200 */
[----:B------:R-:W-:Y:S01]  /*23c0*/  FFMA R30, R29, R30, 0.1331529766321182251 ;  /* 0x3e0859411d1e7423 */ /* 0x000fe2000000001e */
[----:B------:R-:W-:-:S02]  /*23d0*/  IADD3.X R19, PT, PT, R33, UR13, RZ, P0, P2 ;  /* 0x0000000d21137c10 */ /* 0x000fc400087e44ff */
[----:B------:R-:W-:Y:S01]  /*23e0*/  LEA R44, P2, R24, UR24, 0x2 ;  /* 0x00000018182c7c11 */ /* 0x000fe2000f8410ff */
[----:B0-----:R-:W-:Y:S01]  /*23f0*/  FFMA R31, R31, -2, R38 ;  /* 0xc00000001f1f7823 */ /* 0x001fe20000000026 */
[----:B------:R-:W-:Y:S01]  /*2400*/  FSETP.GE.AND P0, PT, |R0|, 9.010913848876953125, PT ;  /* 0x41102cb40000780b */ /* 0x000fe20003f06200 */
[----:B------:R-:W-:Y:S01]  /*2410*/  FFMA R30, R29, R30, -0.33332768082618713379 ;  /* 0xbeaaa9ed1d1e7423 */ /* 0x000fe2000000001e */
[----:B------:R-:W-:Y:S01]  /*2420*/  LEA.HI.X R45, R24, UR23, R19, 0x2, P2 ;  /* 0x00000017182d7c11 */ /* 0x000fe200090f1413 */
[----:B------:R-:W-:Y:S01]  /*2430*/  FMUL R24, R21, 0.035677410662174224854 ;  /* 0x3d12227a15187820 */ /* 0x000fe20000400000 */
[----:B------:R-:W-:Y:S01]  /*2440*/  FSEL R31, R31, 1, !P0 ;  /* 0x3f8000001f1f7808 */ /* 0x000fe20004000000 */
[----:B------:R-:W-:Y:S02]  /*2450*/  FFMA R29, R29, R30, RZ ;  /* 0x0000001e1d1d7223 */ /* 0x000fe400000000ff */
[----:B------:R-:W-:Y:S01]  /*2460*/  FFMA R24, R21, R24, 0.79788458347320556641 ;  /* 0x3f4c422a15187423 */ /* 0x000fe20000000018 */
[--C-:B------:R-:W-:Y:S01]  /*2470*/  LOP3.LUT R14, R31, 0x80000000, R0.reuse, 0xb8, !PT ;  /* 0x800000001f0e7812 */ /* 0x100fe200078eb800 */
[----:B------:R-:W-:-:S02]  /*2480*/  @!P1 FFMA R14, R0, R29, R0 ;  /* 0x0000001d000e9223 */ /* 0x000fc40000000000 */
[----:B------:R-:W-:Y:S01]  /*2490*/  FMUL R0, R21, R24 ;  /* 0x0000001815007220 */ /* 0x000fe20000400000 */
[----:B------:R-:W-:-:S03]  /*24a0*/  FMUL R24, R27, 0.10703222453594207764 ;  /* 0x3ddb33b61b187820 */ /* 0x000fc60000400000 */
[----:B------:R-:W-:Y:S01]  /*24b0*/  FMUL R31, |R0|, 2.8853900432586669922 ;  /* 0x4038aa3b001f7820 */ /* 0x000fe20000400200 */
[----:B------:R-:W-:-:S03]  /*24c0*/  FFMA R29, R27, R24, 0.79788458347320556641 ;  /* 0x3f4c422a1b1d7423 */ /* 0x000fc60000000018 */
[----:B------:R-:W0:Y:S01]  /*24d0*/  MUFU.EX2 R24, R31 ;  /* 0x0000001f00187308 */ /* 0x000e220000000800 */
[----:B------:R-:W-:-:S04]  /*24e0*/  FFMA R48, -R20, R20, 1 ;  /* 0x3f80000014307423 */ /* 0x000fc80000000114 */
[----:B------:R-:W-:Y:S01]  /*24f0*/  FMUL R48, R48, R29 ;  /* 0x0000001d30307220 */ /* 0x000fe20000400000 */
[----:B------:R-:W-:Y:S01]  /*2500*/  FMUL R29, R27, 0.5 ;  /* 0x3f0000001b1d7820 */ /* 0x000fe20000400000 */
[----:B------:R-:W-:-:S03]  /*2510*/  FADD R20, R20, 1 ;  /* 0x3f80000014147421 */ /* 0x000fc60000000000 */
[----:B------:R-:W-:-:S04]  /*2520*/  FMUL R29, R29, R48 ;  /* 0x000000301d1d7220 */ /* 0x000fc80000400000 */
[----:B------:R-:W-:Y:S01]  /*2530*/  FFMA R20, R20, 0.5, R29 ;  /* 0x3f00000014147823 */ /* 0x000fe2000000001d */
[----:B0-----:R-:W-:Y:S01]  /*2540*/  FADD R29, R24, 1 ;  /* 0x3f800000181d7421 */ /* 0x001fe20000000000 */
[----:B------:R-:W-:Y:S01]  /*2550*/  FFMA R48, R13, R42, 0.5 ;  /* 0x3f0000000d307423 */ /* 0x000fe2000000002a */
[----:B------:R-:W-:Y:S01]  /*2560*/  FMUL R13, R28, 0.10703222453594207764 ;  /* 0x3ddb33b61c0d7820 */ /* 0x000fe20000400000 */
[----:B------:R-:W-:-:S03]  /*2570*/  FFMA R31, -R22, R22, 1 ;  /* 0x3f800000161f7423 */ /* 0x000fc60000000116 */
[----:B------:R-:W0:Y:S01]  /*2580*/  MUFU.RCP R29, R29 ;  /* 0x0000001d001d7308 */ /* 0x000e220000001000 */
[----:B------:R-:W-:Y:S01]  /*2590*/  FFMA R24, R28, R13, 0.79788458347320556641 ;  /* 0x3f4c422a1c187423 */ /* 0x000fe2000000000d */
[----:B------:R-:W-:Y:S01]  /*25a0*/  FMUL R13, R0, R0 ;  /* 0x00000000000d7220 */ /* 0x000fe20000400000 */
[----:B------:R-:W-:Y:S02]  /*25b0*/  FFMA R17, R17, R42, 0.5 ;  /* 0x3f00000011117423 */ /* 0x000fe4000000002a */
[----:B------:R-:W-:Y:S01]  /*25c0*/  FMUL R31, R31, R24 ;  /* 0x000000181f1f7220 */ /* 0x000fe20000400000 */
[C---:B------:R-:W-:Y:S01]  /*25d0*/  FFMA R24, R13.reuse, R40, -0.052303962409496307373 ;  /* 0xbd563cae0d187423 */ /* 0x040fe20000000028 */
[C---:B------:R-:W-:Y:S01]  /*25e0*/  FMUL R17, R28.reuse, R17 ;  /* 0x000000111c117220 */ /* 0x040fe20000400000 */
[----:B------:R-:W-:Y:S02]  /*25f0*/  FMUL R28, R28, 0.5 ;  /* 0x3f0000001c1c7820 */ /* 0x000fe40000400000 */
[C---:B------:R-:W-:Y:S01]  /*2600*/  FFMA R24, R13.reuse, R24, 0.1331529766321182251 ;  /* 0x3e0859410d187423 */ /* 0x040fe20000000018 */
[----:B------:R-:W-:Y:S01]  /*2610*/  FSETP.GE.AND P2, PT, |R0|, 0.60000002384185791016, PT ;  /* 0x3f19999a0000780b */ /* 0x000fe20003f46200 */
[----:B------:R-:W-:Y:S01]  /*2620*/  FMUL R31, R28, R31 ;  /* 0x0000001f1c1f7220 */ /* 0x000fe20000400000 */
[----:B------:R-:W-:Y:S01]  /*2630*/  MOV R32, UR32 ;  /* 0x0000002000207c02 */ /* 0x000fe20008000f00 */
[----:B------:R-:W-:Y:S01]  /*2640*/  ULOP3.LUT UR23, UR13, 0x7fffffff, URZ, 0xc0, !UPT ;  /* 0x7fffffff0d177892 */ /* 0x000fe2000f8ec0ff */
[----:B------:R-:W-:Y:S01]  /*2650*/  MOV R33, UR33 ;  /* 0x0000002100217c02 */ /* 0x000fe20008000f00 */
[----:B------:R-:W-:Y:S01]  /*2660*/  FFMA R28, R13, R24, -0.33332768082618713379 ;  /* 0xbeaaa9ed0d1c7423 */ /* 0x000fe20000000018 */
[----:B0-----:R-:W-:Y:S01]  /*2670*/  FFMA R24, R29, -2, R38 ;  /* 0xc00000001d187823 */ /* 0x001fe20000000026 */
[----:B------:R-:W-:Y:S01]  /*2680*/  FSETP.GE.AND P1, PT, |R0|, 9.010913848876953125, PT ;  /* 0x41102cb40000780b */ /* 0x000fe20003f26200 */
[----:B------:R-:W-:-:S03]  /*2690*/  IMAD.WIDE.U32 R32, R46, UR12, R32 ;  /* 0x0000000c2e207c25 */ /* 0x000fc6000f8e0020 */
[----:B------:R-:W-:Y:S01]  /*26a0*/  FSEL R35, R24, 1, !P1 ;  /* 0x3f80000018237808 */ /* 0x000fe20004800000 */
[----:B------:R-:W-:Y:S01]  /*26b0*/  IMAD R19, R46, UR23, RZ ;  /* 0x000000172e137c24 */ /* 0x000fe2000f8e02ff */
[----:B------:R-:W-:Y:S01]  /*26c0*/  SHF.L.U32 R24, R16, 0x10, RZ ;  /* 0x0000001010187819 */ /* 0x000fe200000006ff */
[----:B------:R-:W-:Y:S01]  /*26d0*/  FFMA R13, R13, R28, RZ ;  /* 0x0000001c0d0d7223 */ /* 0x000fe200000000ff */
[----:B------:R-:W-:Y:S02]  /*26e0*/  IADD3 R30, P0, PT, R50, R32, RZ ;  /* 0x00000020321e7210 */ /* 0x000fe40007f1e0ff */
[----:B------:R-:W-:Y:S01]  /*26f0*/  IADD3 R19, PT, PT, R19, R33, RZ ;  /* 0x0000002113137210 */ /* 0x000fe20007ffe0ff */
[----:B------:R-:W-:Y:S01]  /*2700*/  FMUL R20, R20, R24 ;  /* 0x0000001814147220 */ /* 0x000fe20000400000 */
[----:B------:R-:W-:Y:S02]  /*2710*/  IADD3 R32, P3, PT, R11, R32, RZ ;  /* 0x000000200b207210 */ /* 0x000fe40007f7e0ff */
[--C-:B------:R-:W-:Y:S01]  /*2720*/  LOP3.LUT R35, R35, 0x80000000, R0.reuse, 0xb8, !PT ;  /* 0x8000000023237812 */ /* 0x100fe200078eb800 */
[----:B------:R-:W-:Y:S01]  /*2730*/  @!P2 FFMA R35, R0, R13, R0 ;  /* 0x0000000d0023a223 */ /* 0x000fe20000000000 */
[----:B------:R-:W-:Y:S01]  /*2740*/  SHF.L.U32 R29, R26, 0x10, RZ ;  /* 0x000000101a1d7819 */ /* 0x000fe200000006ff */
[----:B------:R-:W-:Y:S01]  /*2750*/  FMUL R0, R39, 0.10703222453594207764 ;  /* 0x3ddb33b627007820 */ /* 0x000fe20000400000 */
[----:B------:R-:W-:-:S02]  /*2760*/  IADD3.X R33, PT, PT, RZ, R19, RZ, P3, !PT ;  /* 0x00000013ff217210 */ /* 0x000fc40001ffe4ff */
[----:B------:R-:W-:Y:S01]  /*2770*/  IADD3 R54, P1, PT, R32, UR32, RZ ;  /* 0x0000002020367c10 */ /* 0x000fe2000ff3e0ff */
[----:B------:R-:W-:Y:S01]  /*2780*/  FMUL R13, R20, R29 ;  /* 0x0000001d140d7220 */ /* 0x000fe20000400000 */
[----:B------:R-:W-:Y:S01]  /*2790*/  FFMA R29, R39, R0, 0.79788458347320556641 ;  /* 0x3f4c422a271d7423 */ /* 0x000fe20000000000 */
[----:B------:R-:W-:Y:S01]  /*27a0*/  FFMA R0, -R25, R25, 1 ;  /* 0x3f80000019007423 */ /* 0x000fe20000000119 */
[----:B------:R-:W-:-:S03]  /*27b0*/  IADD3.X R41, PT, PT, R33, UR33, RZ, P1, !PT ;  /* 0x0000002121297c10 */ /* 0x000fc60008ffe4ff */
[----:B------:R-:W-:Y:S01]  /*27c0*/  FMUL R0, R0, R29 ;  /* 0x0000001d00007220 */ /* 0x000fe20000400000 */
[C---:B------:R-:W-:Y:S02]  /*27d0*/  SHF.L.U64.HI R29, R54.reuse, 0x2, R41 ;  /* 0x00000002361d7819 */ /* 0x040fe40000010229 */
[----:B------:R-:W-:Y:S01]  /*27e0*/  SHF.L.U32 R54, R54, 0x2, RZ ;  /* 0x0000000236367819 */ /* 0x000fe200000006ff */
[----:B------:R-:W-:-:S03]  /*27f0*/  FMUL R27, R27, R48 ;  /* 0x000000301b1b7220 */ /* 0x000fc60000400000 */
[----:B------:R-:W-:-:S04]  /*2800*/  IADD3 R48, P1, PT, R54, UR15, RZ ;  /* 0x0000000f36307c10 */ /* 0x000fc8000ff3e0ff */
[----:B------:R-:W-:-:S05]  /*2810*/  IADD3.X R49, PT, PT, R29, UR17, RZ, P1, !PT ;  /* 0x000000111d317c10 */ /* 0x000fca0008ffe4ff */
[----:B------:R0:W2:Y:S01]  /*2820*/  LDG.E R20, desc[UR20][R48.64] ;  /* 0x0000001430147981 */ /* 0x0000a2000c1e1900 */
[----:B------:R-:W-:Y:S01]  /*2830*/  PRMT R16, R16, 0x7632, R16 ;  /* 0x0000763210107816 */ /* 0x000fe20000000010 */
[----:B------:R-:W-:Y:S01]  /*2840*/  FADD R22, R22, 1 ;  /* 0x3f80000016167421 */ /* 0x000fe20000000000 */
[----:B------:R-:W-:Y:S01]  /*2850*/  FMUL R41, R39, 0.5 ;  /* 0x3f00000027297820 */ /* 0x000fe20000400000 */
[----:B------:R-:W-:Y:S02]  /*2860*/  PRMT R26, R26, 0x7632, R26 ;  /* 0x000076321a1a7816 */ /* 0x000fe4000000001a */
[----:B------:R-:W-:Y:S01]  /*2870*/  SHF.L.U32 R16, R16, 0x10, RZ ;  /* 0x0000001010107819 */ /* 0x000fe200000006ff */
[----:B------:R-:W-:Y:S01]  /*2880*/  FFMA R31, R22, 0.5, R31 ;  /* 0x3f000000161f7823 */ /* 0x000fe2000000001f */
[----:B------:R-:W-:Y:S01]  /*2890*/  FMUL R0, R41, R0 ;  /* 0x0000000029007220 */ /* 0x000fe20000400000 */
[----:B------:R-:W-:Y:S02]  /*28a0*/  MOV R41, UR12 ;  /* 0x0000000c00297c02 */ /* 0x000fe40008000f00 */
[----:B------:R-:W-:Y:S01]  /*28b0*/  SHF.L.U32 R26, R26, 0x10, RZ ;  /* 0x000000101a1a7819 */ /* 0x000fe200000006ff */
[----:B------:R-:W-:Y:S01]  /*28c0*/  FMUL R31, R31, R16 ;  /* 0x000000101f1f7220 */ /* 0x000fe20000400000 */
[----:B------:R-:W-:Y:S01]  /*28d0*/  FADD R25, R25, 1 ;  /* 0x3f80000019197421 */ /* 0x000fe20000000000 */
[----:B------:R-:W-:-:S04]  /*28e0*/  IMAD.WIDE.U32 R32, R41, 0x3, R32 ;  /* 0x0000000329207825 */ /* 0x000fc800078e0020 */
[----:B------:R-:W-:Y:S01]  /*28f0*/  FMUL R26, R31, R26 ;  /* 0x0000001a1f1a7220 */ /* 0x000fe20000400000 */
[----:B------:R-:W-:Y:S01]  /*2900*/  FFMA R31, R25, 0.5, R0 ;  /* 0x3f000000191f7823 */ /* 0x000fe20000000000 */
[----:B------:R-:W-:Y:S01]  /*2910*/  FMUL R0, R21, 0.10703222453594207764 ;  /* 0x3ddb33b615007820 */ /* 0x000fe20000400000 */
[----:B------:R-:W-:Y:S01]  /*2920*/  FMUL R27, R24, R27 ;  /* 0x0000001b181b7220 */ /* 0x000fe20000400000 */
[----:B------:R-:W-:Y:S02]  /*2930*/  IADD3 R33, PT, PT, R33, UR22, RZ ;  /* 0x0000001621217c10 */ /* 0x000fe4000fffe0ff */
[----:B------:R-:W-:Y:S01]  /*2940*/  SHF.L.U32 R24, R32, 0x2, RZ ;  /* 0x0000000220187819 */ /* 0x000fe200000006ff */
[C---:B------:R-:W-:Y:S01]  /*2950*/  FFMA R25, R21.reuse, R0, 0.79788458347320556641 ;  /* 0x3f4c422a15197423 */ /* 0x040fe20000000000 */
[----:B------:R-:W-:Y:S01]  /*2960*/  FFMA R0, -R14, R14, 1 ;  /* 0x3f8000000e007423 */ /* 0x000fe2000000010e */
[----:B------:R-:W-:Y:S02]  /*2970*/  SHF.L.U64.HI R22, R32, 0x2, R33 ;  /* 0x0000000220167819 */ /* 0x000fe40000010221 */
[----:B0-----:R-:W-:Y:S01]  /*2980*/  IADD3 R48, P1, PT, R24, UR15, RZ ;  /* 0x0000000f18307c10 */ /* 0x001fe2000ff3e0ff */
[----:B------:R-:W-:Y:S01]  /*2990*/  FMUL R25, R0, R25 ;  /* 0x0000001900197220 */ /* 0x000fe20000400000 */
[----:B------:R-:W-:-:S02]  /*29a0*/  FMUL R0, R21, 0.5 ;  /* 0x3f00000015007820 */ /* 0x000fc40000400000 */
[----:B------:R-:W-:Y:S02]  /*29b0*/  IADD3.X R49, PT, PT, R22, UR17, RZ, P1, !PT ;  /* 0x0000001116317c10 */ /* 0x000fe40008ffe4ff */
[----:B------:R-:W-:-:S03]  /*29c0*/  FMUL R25, R0, R25 ;  /* 0x0000001900197220 */ /* 0x000fc60000400000 */
[----:B------:R0:W3:Y:S01]  /*29d0*/  LDG.E R0, desc[UR20][R48.64] ;  /* 0x0000001430007981 */ /* 0x0000e2000c1e1900 */
[----:B------:R-:W-:Y:S01]  /*29e0*/  SHF.L.U32 R28, R18, 0x10, RZ ;  /* 0x00000010121c7819 */ /* 0x000fe200000006ff */
[----:B------:R-:W-:Y:S01]  /*29f0*/  FADD R14, R14, 1 ;  /* 0x3f8000000e0e7421 */ /* 0x000fe20000000000 */
[----:B------:R-:W-:Y:S02]  /*2a00*/  PRMT R18, R18, 0x7632, R18 ;  /* 0x0000763212127816 */ /* 0x000fe40000000012 */
[----:B------:R-:W-:Y:S02]  /*2a10*/  IADD3 R54, P1, PT, R54, UR30, RZ ;  /* 0x0000001e36367c10 */ /* 0x000fe4000ff3e0ff */
[----:B------:R-:W-:Y:S01]  /*2a20*/  IADD3.X R19, PT, PT, RZ, R19, RZ, P0, !PT ;  /* 0x00000013ff137210 */ /* 0x000fe200007fe4ff */
[----:B------:R-:W-:Y:S01]  /*2a30*/  FFMA R25, R14, 0.5, R25 ;  /* 0x3f0000000e197823 */ /* 0x000fe20000000019 */
[----:B------:R-:W-:Y:S02]  /*2a40*/  SHF.L.U32 R18, R18, 0x10, RZ ;  /* 0x0000001012127819 */ /* 0x000fe400000006ff */
[----:B------:R-:W-:-:S02]  /*2a50*/  IADD3.X R55, PT, PT, R29, UR31, RZ, P1, !PT ;  /* 0x0000001f1d377c10 */ /* 0x000fc40008ffe4ff */
[----:B------:R-:W-:Y:S02]  /*2a60*/  IADD3 R24, P1, PT, R24, UR30, RZ ;  /* 0x0000001e18187c10 */ /* 0x000fe4000ff3e0ff */
[C---:B------:R-:W-:Y:S01]  /*2a70*/  FMNMX3 R34, |R13|.reuse, R34, |R26|, !PT ;  /* 0x000000220d227276 */ /* 0x040fe2000780061a */
[----:B------:R-:W-:Y:S01]  /*2a80*/  FMUL R13, R13, UR25 ;  /* 0x000000190d0d7c20 */ /* 0x000fe20008400000 */
[----:B------:R-:W-:Y:S01]  /*2a90*/  SHF.L.U64.HI R19, R30, 0x2, R19 ;  /* 0x000000021e137819 */ /* 0x000fe20000010213 */
[----:B------:R-:W-:Y:S01]  /*2aa0*/  FMUL R26, R26, UR25 ;  /* 0x000000191a1a7c20 */ /* 0x000fe20008400000 */
[----:B------:R-:W-:Y:S01]  /*2ab0*/  FMUL R14, R31, R28 ;  /* 0x0000001c1f0e7220 */ /* 0x000fe20000400000 */
[----:B------:R-:W-:Y:S01]  /*2ac0*/  SHF.L.U32 R30, R30, 0x2, RZ ;  /* 0x000000021e1e7819 */ /* 0x000fe200000006ff */
[----:B------:R-:W-:Y:S01]  /*2ad0*/  FMUL R32, R25, R18 ;  /* 0x0000001219207220 */ /* 0x000fe20000400000 */
[C---:B----4-:R-:W-:Y:S02]  /*2ae0*/  SHF.L.U32 R31, R15.reuse, 0x10, RZ ;  /* 0x000000100f1f7819 */ /* 0x050fe400000006ff */
[----:B------:R-:W-:-:S02]  /*2af0*/  PRMT R15, R15, 0x7632, R15 ;  /* 0x000076320f0f7816 */ /* 0x000fc4000000000f */
[----:B------:R-:W-:Y:S01]  /*2b00*/  IADD3.X R25, PT, PT, R22, UR31, RZ, P1, !PT ;  /* 0x0000001f16197c10 */ /* 0x000fe20008ffe4ff */
[----:B------:R-:W-:Y:S01]  /*2b10*/  FMUL R17, R16, R17 ;  /* 0x0000001110117220 */ /* 0x000fe20000400000 */
[----:B------:R-:W-:Y:S01]  /*2b20*/  IADD3 R52, P0, PT, R36, UR29, RZ ;  /* 0x0000001d24347c10 */ /* 0x000fe2000ff1e0ff */
[----:B------:R-:W4:Y:S01]  /*2b30*/  LDG.E R22, desc[UR20][R54.64] ;  /* 0x0000001436167981 */ /* 0x000f22000c1e1900 */
[----:B0-----:R-:W-:Y:S02]  /*2b40*/  IADD3 R48, P1, PT, R30, UR8, RZ ;  /* 0x000000081e307c10 */ /* 0x001fe4000ff3e0ff */
[----:B------:R-:W-:Y:S01]  /*2b50*/  F2FP.BF16.F32.PACK_AB R13, R26, R13 ;  /* 0x0000000d1a0d723e */ /* 0x000fe200000010ff */
[----:B------:R0:W5:Y:S01]  /*2b60*/  LDG.E R24, desc[UR20][R24.64] ;  /* 0x0000001418187981 */ /* 0x000162000c1e1900 */
[----:B------:R-:W-:Y:S01]  /*2b70*/  SHF.L.U32 R15, R15, 0x10, RZ ;  /* 0x000000100f0f7819 */ /* 0x000fe200000006ff */
[----:B------:R-:W-:Y:S01]  /*2b80*/  FMUL R16, R27, UR25 ;  /* 0x000000191b107c20 */ /* 0x000fe20008400000 */
[----:B------:R-:W-:-:S02]  /*2b90*/  IADD3.X R53, PT, PT, R37, UR7, RZ, P0, !PT ;  /* 0x0000000725357c10 */ /* 0x000fc400087fe4ff */
[----:B------:R-:W-:Y:S01]  /*2ba0*/  IADD3.X R49, PT, PT, R19, UR9, RZ, P1, !PT ;  /* 0x0000000913317c10 */ /* 0x000fe20008ffe4ff */
[----:B------:R-:W-:Y:S02]  /*2bb0*/  FMUL R15, R32, R15 ;  /* 0x0000000f200f7220 */ /* 0x000fe40000400000 */
[----:B------:R1:W4:Y:S01]  /*2bc0*/  LDG.E R32, desc[UR20][R36.64] ;  /* 0x0000001424207981 */ /* 0x000322000c1e1900 */
[----:B0-----:R-:W-:-:S03]  /*2bd0*/  FMUL R25, R17, UR25 ;  /* 0x0000001911197c20 */ /* 0x001fc60008400000 */
[----:B------:R0:W5:Y:S02]  /*2be0*/  LDG.E R33, desc[UR20][R52.64] ;  /* 0x0000001434217981 */ /* 0x000164000c1e1900 */
[----:B------:R-:W-:Y:S02]  /*2bf0*/  F2FP.BF16.F32.PACK_AB R16, R25, R16 ;  /* 0x000000101910723e */ /* 0x000fe400000010ff */
[----:B------:R0:W-:Y:S01]  /*2c00*/  STG.E desc[UR20][R48.64], R13 ;  /* 0x0000000d30007986 */ /* 0x0001e2000c101914 */
[----:B-1----:R-:W-:Y:S01]  /*2c10*/  IADD3 R36, P0, PT, R48, UR27, RZ ;  /* 0x0000001b30247c10 */ /* 0x002fe2000ff1e0ff */
[----:B------:R-:W-:-:S03]  /*2c20*/  FMUL R14, R14, R31 ;  /* 0x0000001f0e0e7220 */ /* 0x000fc60000400000 */
[----:B------:R-:W-:Y:S02]  /*2c30*/  IADD3.X R37, PT, PT, R49, UR28, RZ, P0, !PT ;  /* 0x0000001c31257c10 */ /* 0x000fe400087fe4ff */
[----:B------:R-:W-:Y:S02]  /*2c40*/  IADD3 R30, P0, PT, R30, UR18, RZ ;  /* 0x000000121e1e7c10 */ /* 0x000fe4000ff1e0ff */
[C---:B------:R-:W-:Y:S02]  /*2c50*/  FMNMX3 R34, |R14|.reuse, R34, |R15|, !PT ;  /* 0x000000220e227276 */ /* 0x040fe4000780060f */
[----:B------:R-:W-:Y:S01]  /*2c60*/  IADD3.X R31, PT, PT, R19, UR19, RZ, P0, !PT ;  /* 0x00000013131f7c10 */ /* 0x000fe200087fe4ff */
[----:B------:R-:W-:Y:S01]  /*2c70*/  FMUL R14, R14, UR25 ;  /* 0x000000190e0e7c20 */ /* 0x000fe20008400000 */
[----:B------:R-:W-:-:S04]  /*2c80*/  FMUL R15, R15, UR25 ;  /* 0x000000190f0f7c20 */ /* 0x000fc80008400000 */
[----:B------:R-:W-:Y:S02]  /*2c90*/  F2FP.BF16.F32.PACK_AB R14, RZ, R14 ;  /* 0x0000000eff0e723e */ /* 0x000fe400000010ff */
[----:B------:R-:W-:-:S04]  /*2ca0*/  F2FP.BF16.F32.PACK_AB R15, RZ, R15 ;  /* 0x0000000fff0f723e */ /* 0x000fc800000010ff */
[----:B------:R-:W-:Y:S02]  /*2cb0*/  PRMT R14, R14, 0x5410, R15 ;  /* 0x000054100e0e7816 */ /* 0x000fe4000000000f */
[----:B------:R-:W-:-:S03]  /*2cc0*/  FMNMX3 R27, |R27|, R34, |R17|, !PT ;  /* 0x000000221b1b7276 */ /* 0x000fc60007800611 */
[----:B------:R1:W-:Y:S04]  /*2cd0*/  STG.E desc[UR20][R36.64], R14 ;  /* 0x0000000e24007986 */ /* 0x0003e8000c101914 */
[----:B------:R3:W-:Y:S01]  /*2ce0*/  STG.E desc[UR20][R30.64], R16 ;  /* 0x000000101e007986 */ /* 0x0007e2000c101914 */
[----:B--2---:R-:W-:-:S05]  /*2cf0*/  SHF.L.U32 R26, R20, 0x10, RZ ;  /* 0x00000010141a7819 */ /* 0x004fca00000006ff */
[C---:B------:R-:W-:Y:S01]  /*2d00*/  FMUL R29, R26.reuse, 0.044714998453855514526 ;  /* 0x3d3727131a1d7820 */ /* 0x040fe20000400000 */
[----:B------:R-:W-:-:S03]  /*2d10*/  FMUL R25, R26, 0.79788458347320556641 ;  /* 0x3f4c422a1a197820 */ /* 0x000fc60000400000 */
[----:B0-----:R-:W-:-:S04]  /*2d20*/  FFMA R48, R26, R29, 1 ;  /* 0x3f8000001a307423 */ /* 0x001fc8000000001d */
[----:B------:R-:W-:Y:S01]  /*2d30*/  FMUL R25, R25, R48 ;  /* 0x0000003019197220 */ /* 0x000fe20000400000 */
[----:B------:R-:W-:-:S03]  /*2d40*/  PRMT R20, R20, 0x7632, R20 ;  /* 0x0000763214147816 */ /* 0x000fc60000000014 */
[----:B------:R-:W-:Y:S01]  /*2d50*/  FMUL R41, |R25|, 2.8853900432586669922 ;  /* 0x4038aa3b19297820 */ /* 0x000fe20000400200 */
[----:B------:R-:W-:-:S03]  /*2d60*/  SHF.L.U32 R20, R20, 0x10, RZ ;  /* 0x0000001014147819 */ /* 0x000fc600000006ff */
[----:B------:R-:W1:Y:S02]  /*2d70*/  MUFU.EX2 R19, R41 ;  /* 0x0000002900137308 */ /* 0x000e640000000800 */
[C---:B------:R-:W-:Y:S01]  /*2d80*/  FMUL R29, R20.reuse, 0.044714998453855514526 ;  /* 0x3d372713141d7820 */ /* 0x040fe20000400000 */
[----:B------:R-:W-:-:S03]  /*2d90*/  FMUL R48, R20, 0.79788458347320556641 ;  /* 0x3f4c422a14307820 */ /* 0x000fc60000400000 */
[----:B------:R-:W-:-:S04]  /*2da0*/  FFMA R29, R20, R29, 1 ;  /* 0x3f800000141d7423 */ /* 0x000fc8000000001d */
[----:B------:R-:W-:-:S04]  /*2db0*/  FMUL R29, R48, R29 ;  /* 0x0000001d301d7220 */ /* 0x000fc80000400000 */
[----:B------:R-:W-:Y:S01]  /*2dc0*/  FMUL R17, |R29|, 2.8853900432586669922 ;  /* 0x4038aa3b1d117820 */ /* 0x000fe20000400200 */
[----:B-1----:R-:W-:Y:S01]  /*2dd0*/  FADD R36, R19, 1 ;  /* 0x3f80000013247421 */ /* 0x002fe20000000000 */
[----:B------:R-:W-:-:S03]  /*2de0*/  FMUL R37, R25, R25 ;  /* 0x0000001919257220 */ /* 0x000fc60000400000 */
[----:B------:R-:W0:Y:S01]  /*2df0*/  MUFU.RCP R19, R36 ;  /* 0x0000002400137308 */ /* 0x000e220000001000 */
[----:B------:R-:W-:-:S07]  /*2e00*/  FFMA R34, R37, R40, -0.052303962409496307373 ;  /* 0xbd563cae25227423 */ /* 0x000fce0000000028 */
[----:B------:R-:W1:Y:S01]  /*2e10*/  MUFU.EX2 R17, R17 ;  /* 0x0000001100117308 */ /* 0x000e620000000800 */
[----:B------:R-:W-:Y:S01]  /*2e20*/  FFMA R34, R37, R34, 0.1331529766321182251 ;  /* 0x3e08594125227423 */ /* 0x000fe20000000022 */
[----:B------:R-:W-:-:S03]  /*2e30*/  FSETP.GE.AND P1, PT, |R25|, 0.60000002384185791016, PT ;  /* 0x3f19999a1900780b */ /* 0x000fc60003f26200 */
[----:B------:R-:W-:Y:S01]  /*2e40*/  FFMA R34, R37, R34, -0.33332768082618713379 ;  /* 0xbeaaa9ed25227423 */ /* 0x000fe20000000022 */
[----:B------:R-:W-:Y:S01]  /*2e50*/  FSETP.GE.AND P0, PT, |R25|, 9.010913848876953125, PT ;  /* 0x41102cb41900780b */ /* 0x000fe20003f06200 */
[----:B0-----:R-:W-:Y:S02]  /*2e60*/  FFMA R19, R19, -2, R38 ;  /* 0xc000000013137823 */ /* 0x001fe40000000026 */
[----:B------:R-:W-:-:S03]  /*2e70*/  FFMA R34, R37, R34, RZ ;  /* 0x0000002225227223 */ /* 0x000fc600000000ff */
[----:B------:R-:W-:Y:S01]  /*2e80*/  FSEL R36, R19, 1, !P0 ;  /* 0x3f80000013247808 */ /* 0x000fe20004000000 */
[----:B-1----:R-:W-:Y:S01]  /*2e90*/  FADD R37, R17, 1 ;  /* 0x3f80000011257421 */ /* 0x002fe20000000000 */
[----:B------:R-:W-:Y:S02]  /*2ea0*/  FMUL R17, R26, 0.035677410662174224854 ;  /* 0x3d12227a1a117820 */ /* 0x000fe40000400000 */
[--C-:B------:R-:W-:Y:S02]  /*2eb0*/  LOP3.LUT R19, R36, 0x80000000, R25.reuse, 0xb8, !PT ;  /* 0x8000000024137812 */ /* 0x100fe400078eb819 */
[----:B------:R-:W-:Y:S01]  /*2ec0*/  FFMA R17, R26, R17, 0.79788458347320556641 ;  /* 0x3f4c422a1a117423 */ /* 0x000fe20000000011 */
[----:B------:R-:W-:-:S03]  /*2ed0*/  @!P1 FFMA R19, R25, R34, R25 ;  /* 0x0000002219139223 */ /* 0x000fc60000000019 */
[----:B------:R-:W-:Y:S01]  /*2ee0*/  FMUL R34, R26, R17 ;  /* 0x000000111a227220 */ /* 0x000fe20000400000 */
[----:B------:R-:W0:Y:S03]  /*2ef0*/  MUFU.RCP R37, R37 ;  /* 0x0000002500257308 */ /* 0x000e260000001000 */
        /* <DEDUP_REMOVED lines=8> */
[C---:B------:R-:W-:Y:S01]  /*2f80*/  FFMA R36, R25.reuse, R36, -0.33332768082618713379 ;  /* 0xbeaaa9ed19247423 */ /* 0x040fe20000000024 */
[----:B------:R-:W-:Y:S02]  /*2f90*/  FMUL R37, R34, R34 ;  /* 0x0000002222257220 */ /* 0x000fe40000400000 */
[----:B------:R-:W-:Y:S01]  /*2fa0*/  FSEL R48, R48, 1, !P0 ;  /* 0x3f80000030307808 */ /* 0x000fe20004000000 */
[----:B------:R-:W-:Y:S01]  /*2fb0*/  FFMA R36, R25, R36, RZ ;  /* 0x0000002419247223 */ /* 0x000fe200000000ff */
[----:B-1----:R-:W-:Y:S02]  /*2fc0*/  FADD R41, R17, 1 ;  /* 0x3f80000011297421 */ /* 0x002fe40000000000 */
[--C-:B------:R-:W-:Y:S01]  /*2fd0*/  LOP3.LUT R25, R48, 0x80000000, R29.reuse, 0xb8, !PT ;  /* 0x8000000030197812 */ /* 0x100fe200078eb81d */
[----:B------:R-:W-:Y:S01]  /*2fe0*/  @!P1 FFMA R25, R29, R36, R29 ;  /* 0x000000241d199223 */ /* 0x000fe2000000001d */
[----:B------:R-:W-:Y:S01]  /*2ff0*/  FFMA R36, R37, R40, -0.052303962409496307373 ;  /* 0xbd563cae25247423 */ /* 0x000fe20000000028 */
[----:B------:R-:W0:Y:S01]  /*3000*/  MUFU.RCP R29, R41 ;  /* 0x00000029001d7308 */ /* 0x000e220000001000 */
[----:B------:R-:W-:-:S02]  /*3010*/  FMUL R17, R20, 0.035677410662174224854 ;  /* 0x3d12227a14117820 */ /* 0x000fc40000400000 */
[C---:B------:R-:W-:Y:S02]  /*3020*/  FFMA R36, R37.reuse, R36, 0.1331529766321182251 ;  /* 0x3e08594125247423 */ /* 0x040fe40000000024 */
[C---:B------:R-:W-:Y:S02]  /*3030*/  FFMA R17, R20.reuse, R17, 0.79788458347320556641 ;  /* 0x3f4c422a14117423 */ /* 0x040fe40000000011 */
[C---:B------:R-:W-:Y:S02]  /*3040*/  FFMA R36, R37.reuse, R36, -0.33332768082618713379 ;  /* 0xbeaaa9ed25247423 */ /* 0x040fe40000000024 */
[----:B------:R-:W-:Y:S01]  /*3050*/  FMUL R17, R20, R17 ;  /* 0x0000001114117220 */ /* 0x000fe20000400000 */
[C---:B------:R-:W-:Y:S01]  /*3060*/  FSETP.GE.AND P1, PT, |R34|.reuse, 0.60000002384185791016, PT ;  /* 0x3f19999a2200780b */ /* 0x040fe20003f26200 */
[----:B------:R-:W-:Y:S02]  /*3070*/  FFMA R37, R37, R36, RZ ;  /* 0x0000002425257223 */ /* 0x000fe400000000ff */
[----:B------:R-:W-:Y:S01]  /*3080*/  FMUL R36, |R17|, 2.8853900432586669922 ;  /* 0x4038aa3b11247820 */ /* 0x000fe20000400200 */
[----:B------:R-:W-:Y:S01]  /*3090*/  FSETP.GE.AND P0, PT, |R34|, 9.010913848876953125, PT ;  /* 0x41102cb42200780b */ /* 0x000fe20003f06200 */
[----:B0-----:R-:W-:-:S04]  /*30a0*/  FFMA R29, R29, -2, R38 ;  /* 0xc00000001d1d7823 */ /* 0x001fc80000000026 */
[----:B------:R-:W0:Y:S01]  /*30b0*/  MUFU.EX2 R36, R36 ;  /* 0x0000002400247308 */ /* 0x000e220000000800 */
[----:B------:R-:W-:-:S04]  /*30c0*/  FSEL R29, R29, 1, !P0 ;  /* 0x3f8000001d1d7808 */ /* 0x000fc80004000000 */
[--C-:B------:R-:W-:Y:S01]  /*30d0*/  LOP3.LUT R29, R29, 0x80000000, R34.reuse, 0xb8, !PT ;  /* 0x800000001d1d7812 */ /* 0x100fe200078eb822 */
[----:B------:R-:W-:Y:S01]  /*30e0*/  @!P1 FFMA R29, R34, R37, R34 ;  /* 0x00000025221d9223 */ /* 0x000fe20000000022 */
[----:B------:R-:W-:Y:S01]  /*30f0*/  FFMA R34, R23, R42, 0.5 ;  /* 0x3f00000017227423 */ /* 0x000fe2000000002a */
[----:B------:R-:W-:-:S03]  /*3100*/  FMUL R37, R17, R17 ;  /* 0x0000001111257220 */ /* 0x000fc60000400000 */
[----:B------:R-:W-:Y:S01]  /*3110*/  FMUL R39, R39, R34 ;  /* 0x0000002227277220 */ /* 0x000fe20000400000 */
[----:B------:R-:W-:-:S03]  /*3120*/  FFMA R48, R35, R42, 0.5 ;  /* 0x3f00000023307423 */ /* 0x000fc6000000002a */
[----:B------:R-:W-:Y:S01]  /*3130*/  FMUL R34, R28, R39 ;  /* 0x000000271c227220 */ /* 0x000fe20000400000 */
[----:B0-----:R-:W-:Y:S01]  /*3140*/  FADD R39, R36, 1 ;  /* 0x3f80000024277421 */ /* 0x001fe20000000000 */
[----:B------:R-:W-:Y:S01]  /*3150*/  FFMA R28, R37, R40, -0.052303962409496307373 ;  /* 0xbd563cae251c7423 */ /* 0x000fe20000000028 */
[----:B------:R-:W-:Y:S02]  /*3160*/  FMUL R35, R21, R48 ;  /* 0x0000003015237220 */ /* 0x000fe40000400000 */
[----:B------:R-:W0:Y:S01]  /*3170*/  MUFU.RCP R21, R39 ;  /* 0x0000002700157308 */ /* 0x000e220000001000 */
[----:B------:R-:W-:Y:S01]  /*3180*/  FFMA R28, R37, R28, 0.1331529766321182251 ;  /* 0x3e085941251c7423 */ /* 0x000fe2000000001c */
[----:B---3--:R-:W-:-:S03]  /*3190*/  SHF.L.U32 R23, R0, 0x10, RZ ;  /* 0x0000001000177819 */ /* 0x008fc600000006ff */
[----:B------:R-:W-:Y:S02]  /*31a0*/  FFMA R28, R37, R28, -0.33332768082618713379 ;  /* 0xbeaaa9ed251c7423 */ /* 0x000fe4000000001c */
[----:B------:R-:W-:Y:S01]  /*31b0*/  FMUL R48, R23, 0.044714998453855514526 ;  /* 0x3d37271317307820 */ /* 0x000fe20000400000 */
[----:B------:R-:W-:Y:S01]  /*31c0*/  FMUL R18, R18, R35 ;  /* 0x0000002312127220 */ /* 0x000fe20000400000 */
[----:B------:R-:W-:Y:S01]  /*31d0*/  FFMA R36, R37, R28, RZ ;  /* 0x0000001c25247223 */ /* 0x000fe200000000ff */
[C---:B------:R-:W-:Y:S01]  /*31e0*/  FMUL R28, R23.reuse, 0.79788458347320556641 ;  /* 0x3f4c422a171c7820 */ /* 0x040fe20000400000 */
[----:B------:R-:W-:Y:S01]  /*31f0*/  FFMA R35, R23, R48, 1 ;  /* 0x3f80000017237423 */ /* 0x000fe20000000030 */
[----:B------:R-:W-:-:S03]  /*3200*/  FSETP.GE.AND P1, PT, |R17|, 0.60000002384185791016, PT ;  /* 0x3f19999a1100780b */ /* 0x000fc60003f26200 */
[----:B------:R-:W-:Y:S01]  /*3210*/  FMUL R28, R28, R35 ;  /* 0x000000231c1c7220 */ /* 0x000fe20000400000 */
[----:B------:R-:W-:Y:S01]  /*3220*/  FSETP.GE.AND P0, PT, |R17|, 9.010913848876953125, PT ;  /* 0x41102cb41100780b */ /* 0x000fe20003f06200 */
[----:B0-----:R-:W-:Y:S02]  /*3230*/  FFMA R21, R21, -2, R38 ;  /* 0xc000000015157823 */ /* 0x001fe40000000026 */
[----:B------:R-:W-:-:S03]  /*3240*/  FMUL R37, |R28|, 2.8853900432586669922 ;  /* 0x4038aa3b1c257820 */ /* 0x000fc60000400200 */
[----:B------:R-:W-:Y:S02]  /*3250*/  FSEL R48, R21, 1, !P0 ;  /* 0x3f80000015307808 */ /* 0x000fe40004000000 */
[----:B------:R-:W0:Y:S02]  /*3260*/  MUFU.EX2 R21, R37 ;  /* 0x0000002500157308 */ /* 0x000e240000000800 */
[--C-:B------:R-:W-:Y:S01]  /*3270*/  LOP3.LUT R41, R48, 0x80000000, R17.reuse, 0xb8, !PT ;  /* 0x8000000030297812 */ /* 0x100fe200078eb811 */
[----:B------:R-:W-:Y:S01]  /*3280*/  @!P1 FFMA R41, R17, R36, R17 ;  /* 0x0000002411299223 */ /* 0x000fe20000000011 */
[C---:B------:R-:W-:Y:S01]  /*3290*/  FMUL R17, R34.reuse, UR25 ;  /* 0x0000001922117c20 */ /* 0x040fe20008400000 */
[----:B------:R-:W-:Y:S02]  /*32a0*/  FMNMX3 R27, |R34|, R27, |R18|, !PT ;  /* 0x0000001b221b7276 */ /* 0x000fe40007800612 */
[----:B------:R-:W-:Y:S01]  /*32b0*/  IADD3 R34, P0, PT, R30, UR27, RZ ;  /* 0x0000001b1e227c10 */ /* 0x000fe2000ff1e0ff */
[----:B------:R-:W-:-:S04]  /*32c0*/  FMUL R30, R23, 0.035677410662174224854 ;  /* 0x3d12227a171e7820 */ /* 0x000fc80000400000 */
[----:B------:R-:W-:Y:S01]  /*32d0*/  FFMA R30, R23, R30, 0.79788458347320556641 ;  /* 0x3f4c422a171e7423 */ /* 0x000fe2000000001e */
[----:B------:R-:W-:Y:S01]  /*32e0*/  IADD3.X R35, PT, PT, R31, UR28, RZ, P0, !PT ;  /* 0x0000001c1f237c10 */ /* 0x000fe200087fe4ff */
[----:B0-----:R-:W-:Y:S02]  /*32f0*/  FADD R43, R21, 1 ;  /* 0x3f800000152b7421 */ /* 0x001fe40000000000 */
[----:B------:R-:W-:-:S04]  /*3300*/  FMUL R21, R23, R30 ;  /* 0x0000001e17157220 */ /* 0x000fc80000400000 */
[----:B------:R-:W-:Y:S01]  /*3310*/  FMUL R31, |R21|, 2.8853900432586669922 ;  /* 0x4038aa3b151f7820 */ /* 0x000fe20000400200 */
[----:B------:R-:W0:Y:S01]  /*3320*/  MUFU.RCP R43, R43 ;  /* 0x0000002b002b7308 */ /* 0x000e220000001000 */
[----:B------:R-:W-:Y:S01]  /*3330*/  FMUL R18, R18, UR25 ;  /* 0x0000001912127c20 */ /* 0x000fe20008400000 */
[----:B------:R-:W-:-:S06]  /*3340*/  PRMT R37, R0, 0x7632, R37 ;  /* 0x0000763200257816 */ /* 0x000fcc0000000025 */
[----:B------:R-:W1:Y:S01]  /*3350*/  MUFU.EX2 R31, R31 ;  /* 0x0000001f001f7308 */ /* 0x000e620000000800 */
[----:B------:R-:W-:Y:S01]  /*3360*/  F2FP.BF16.F32.PACK_AB R17, RZ, R17 ;  /* 0x00000011ff11723e */ /* 0x000fe200000010ff */
[----:B------:R-:W-:Y:S01]  /*3370*/  FMUL R39, R28, R28 ;  /* 0x0000001c1c277220 */ /* 0x000fe20000400000 */
[----:B------:R-:W-:Y:S02]  /*3380*/  F2FP.BF16.F32.PACK_AB R18, RZ, R18 ;  /* 0x00000012ff12723e */ /* 0x000fe400000010ff */
[----:B------:R-:W-:Y:S01]  /*3390*/  SHF.L.U32 R37, R37, 0x10, RZ ;  /* 0x0000001025257819 */ /* 0x000fe200000006ff */
[----:B------:R-:W-:Y:S01]  /*33a0*/  FFMA R0, R39, R40, -0.052303962409496307373 ;  /* 0xbd563cae27007423 */ /* 0x000fe20000000028 */
[----:B------:R-:W-:-:S03]  /*33b0*/  PRMT R17, R17, 0x5410, R18 ;  /* 0x0000541011117816 */ /* 0x000fc60000000012 */
[----:B------:R-:W-:Y:S01]  /*33c0*/  FMUL R30, R37, 0.044714998453855514526 ;  /* 0x3d372713251e7820 */ /* 0x000fe20000400000 */
[----:B------:R-:W-:Y:S01]  /*33d0*/  FFMA R0, R39, R0, 0.1331529766321182251 ;  /* 0x3e08594127007423 */ /* 0x000fe20000000000 */
[----:B0-----:R-:W-:Y:S01]  /*33e0*/  FFMA R43, R43, -2, R38 ;  /* 0xc00000002b2b7823 */ /* 0x001fe20000000026 */
[C---:B------:R-:W-:Y:S01]  /*33f0*/  FSETP.GE.AND P1, PT, |R28|.reuse, 0.60000002384185791016, PT ;  /* 0x3f19999a1c00780b */ /* 0x040fe20003f26200 */
[----:B------:R0:W-:Y:S01]  /*3400*/  STG.E desc[UR20][R34.64], R17 ;  /* 0x0000001122007986 */ /* 0x0001e2000c101914 */
[----:B------:R-:W-:Y:S01]  /*3410*/  FSETP.GE.AND P0, PT, |R28|, 9.010913848876953125, PT ;  /* 0x41102cb41c00780b */ /* 0x000fe20003f06200 */
[----:B------:R-:W-:Y:S01]  /*3420*/  FFMA R30, R37, R30, 1 ;  /* 0x3f800000251e7423 */ /* 0x000fe2000000001e */
[----:B-1----:R-:W-:Y:S01]  /*3430*/  FADD R31, R31, 1 ;  /* 0x3f8000001f1f7421 */ /* 0x002fe20000000000 */
[----:B------:R-:W-:Y:S01]  /*3440*/  FFMA R0, R39, R0, -0.33332768082618713379 ;  /* 0xbeaaa9ed27007423 */ /* 0x000fe20000000000 */
[----:B------:R-:W-:Y:S01]  /*3450*/  FSEL R43, R43, 1, !P0 ;  /* 0x3f8000002b2b7808 */ /* 0x000fe20004000000 */
[----:B0-----:R-:W-:-:S03]  /*3460*/  FMUL R35, R37, 0.79788458347320556641 ;  /* 0x3f4c422a25237820 */ /* 0x001fc60000400000 */
[----:B------:R-:W0:Y:S01]  /*3470*/  MUFU.RCP R31, R31 ;  /* 0x0000001f001f7308 */ /* 0x000e220000001000 */
[----:B------:R-:W-:Y:S01]  /*3480*/  FFMA R39, R39, R0, RZ ;  /* 0x0000000027277223 */ /* 0x000fe200000000ff */
[----:B------:R-:W-:Y:S01]  /*3490*/  FMUL R30, R35, R30 ;  /* 0x0000001e231e7220 */ /* 0x000fe20000400000 */
[----:B------:R-:W-:-:S03]  /*34a0*/  LOP3.LUT R0, R43, 0x80000000, R28, 0xb8, !PT ;  /* 0x800000002b007812 */ /* 0x000fc600078eb81c */
[----:B------:R-:W-:Y:S01]  /*34b0*/  FMUL R43, |R30|, 2.8853900432586669922 ;  /* 0x4038aa3b1e2b7820 */ /* 0x000fe20000400200 */
[----:B------:R-:W-:Y:S01]  /*34c0*/  @!P1 FFMA R0, R28, R39, R28 ;  /* 0x000000271c009223 */ /* 0x000fe2000000001c */
[----:B------:R-:W-:Y:S02]  /*34d0*/  FMUL R35, R21, R21 ;  /* 0x0000001515237220 */ /* 0x000fe40000400000 */
[----:B------:R-:W1:Y:S02]  /*34e0*/  MUFU.EX2 R39, R43 ;  /* 0x0000002b00277308 */ /* 0x000e640000000800 */
[----:B------:R-:W-:Y:S01]  /*34f0*/  FFMA R34, R35, R40, -0.052303962409496307373 ;  /* 0xbd563cae23227423 */ /* 0x000fe20000000028 */
[----:B------:R-:W-:Y:S01]  /*3500*/  FMUL R28, R37, 0.035677410662174224854 ;  /* 0x3d12227a251c7820 */ /* 0x000fe20000400000 */
[----:B------:R-:W-:Y:S02]  /*3510*/  FSETP.GE.AND P1, PT, |R21|, 0.60000002384185791016, PT ;  /* 0x3f19999a1500780b */ /* 0x000fe40003f26200 */
[----:B------:R-:W-:Y:S01]  /*3520*/  FFMA R34, R35, R34, 0.1331529766321182251 ;  /* 0x3e08594123227423 */ /* 0x000fe20000000022 */
[----:B0-----:R-:W-:Y:S01]  /*3530*/  FFMA R36, R31, -2, R38 ;  /* 0xc00000001f247823 */ /* 0x001fe20000000026 */
[----:B------:R-:W-:Y:S01]  /*3540*/  FSETP.GE.AND P0, PT, |R21|, 9.010913848876953125, PT ;  /* 0x41102cb41500780b */ /* 0x000fe20003f06200 */
[----:B------:R-:W-:Y:S01]  /*3550*/  FFMA R28, R37, R28, 0.79788458347320556641 ;  /* 0x3f4c422a251c7423 */ /* 0x000fe2000000001c */
[----:B------:R-:W-:-:S02]  /*3560*/  FFMA R34, R35, R34, -0.33332768082618713379 ;  /* 0xbeaaa9ed23227423 */ /* 0x000fc40000000022 */
[----:B------:R-:W-:Y:S01]  /*3570*/  FSEL R36, R36, 1, !P0 ;  /* 0x3f80000024247808 */ /* 0x000fe20004000000 */
[----:B------:R-:W-:Y:S01]  /*3580*/  FMUL R28, R37, R28 ;  /* 0x0000001c251c7220 */ /* 0x000fe20000400000 */
[----:B------:R-:W-:Y:S01]  /*3590*/  FFMA R34, R35, R34, RZ ;  /* 0x0000002223227223 */ /* 0x000fe200000000ff */
[----:B-1----:R-:W-:Y:S01]  /*35a0*/  FADD R39, R39, 1 ;  /* 0x3f80000027277421 */ /* 0x002fe20000000000 */
[--C-:B------:R-:W-:Y:S01]  /*35b0*/  LOP3.LUT R35, R36, 0x80000000, R21.reuse, 0xb8, !PT ;  /* 0x8000000024237812 */ /* 0x100fe200078eb815 */
[----:B------:R-:W-:Y:S01]  /*35c0*/  FMUL R36, |R28|, 2.8853900432586669922 ;  /* 0x4038aa3b1c247820 */ /* 0x000fe20000400200 */
[----:B------:R-:W-:Y:S01]  /*35d0*/  @!P1 FFMA R35, R21, R34, R21 ;  /* 0x0000002215239223 */ /* 0x000fe20000000015 */
[----:B------:R-:W-:Y:S02]  /*35e0*/  FMUL R34, R30, R30 ;  /* 0x0000001e1e227220 */ /* 0x000fe40000400000 */
[----:B------:R-:W0:Y:S02]  /*35f0*/  MUFU.RCP R39, R39 ;  /* 0x0000002700277308 */ /* 0x000e240000001000 */
[----:B------:R-:W-:-:S06]  /*3600*/  FFMA R31, R34, R40, -0.052303962409496307373 ;  /* 0xbd563cae221f7423 */ /* 0x000fcc0000000028 */
[----:B------:R-:W1:Y:S01]  /*3610*/  MUFU.EX2 R21, R36 ;  /* 0x0000002400157308 */ /* 0x000e620000000800 */
[----:B------:R-:W-:-:S04]  /*3620*/  FFMA R31, R34, R31, 0.1331529766321182251 ;  /* 0x3e085941221f7423 */ /* 0x000fc8000000001f */
[----:B------:R-:W-:-:S04]  /*3630*/  FFMA R31, R34, R31, -0.33332768082618713379 ;  /* 0xbeaaa9ed221f7423 */ /* 0x000fc8000000001f */
[----:B------:R-:W-:Y:S01]  /*3640*/  FFMA R31, R34, R31, RZ ;  /* 0x0000001f221f7223 */ /* 0x000fe200000000ff */
[----:B0-----:R-:W-:Y:S01]  /*3650*/  FFMA R34, R39, -2, R38 ;  /* 0xc000000027227823 */ /* 0x001fe20000000026 */
[C---:B------:R-:W-:Y:S01]  /*3660*/  FSETP.GE.AND P1, PT, |R30|.reuse, 0.60000002384185791016, PT ;  /* 0x3f19999a1e00780b */ /* 0x040fe20003f26200 */
[----:B-1----:R-:W-:Y:S01]  /*3670*/  FADD R39, R21, 1 ;  /* 0x3f80000015277421 */ /* 0x002fe20000000000 */
[----:B------:R-:W-:-:S05]  /*3680*/  FSETP.GE.AND P0, PT, |R30|, 9.010913848876953125, PT ;  /* 0x41102cb41e00780b */ /* 0x000fca0003f06200 */
        /* <DEDUP_REMOVED lines=10> */
[C---:B------:R-:W-:Y:S02]  /*3730*/  FFMA R30, R31.reuse, R30, -0.33332768082618713379 ;  /* 0xbeaaa9ed1f1e7423 */ /* 0x040fe4000000001e */
[----:B------:R-:W-:Y:S02]  /*3740*/  FSEL R43, R34, 1, !P0 ;  /* 0x3f800000222b7808 */ /* 0x000fe40004000000 */
[----:B------:R-:W-:Y:S02]  /*3750*/  FFMA R31, R31, R30, RZ ;  /* 0x0000001e1f1f7223 */ /* 0x000fe400000000ff */
[--C-:B------:R-:W-:Y:S01]  /*3760*/  LOP3.LUT R39, R43, 0x80000000, R28.reuse, 0xb8, !PT ;  /* 0x800000002b277812 */ /* 0x100fe200078eb81c */
[----:B------:R-:W-:Y:S01]  /*3770*/  FMUL R43, R26, 0.10703222453594207764 ;  /* 0x3ddb33b61a2b7820 */ /* 0x000fe20000400000 */
[----:B------:R-:W-:Y:S01]  /*3780*/  @!P1 FFMA R39, R28, R31, R28 ;  /* 0x0000001f1c279223 */ /* 0x000fe2000000001c */
[----:B------:R-:W-:Y:S02]  /*3790*/  FFMA R31, -R19, R19, 1 ;  /* 0x3f800000131f7423 */ /* 0x000fe40000000113 */
[C---:B------:R-:W-:Y:S01]  /*37a0*/  FFMA R28, R26.reuse, R43, 0.79788458347320556641 ;  /* 0x3f4c422a1a1c7423 */ /* 0x040fe2000000002b */
[----:B------:R-:W-:-:S03]  /*37b0*/  FMUL R43, R26, 0.5 ;  /* 0x3f0000001a2b7820 */ /* 0x000fc60000400000 */
[----:B------:R-:W-:Y:S01]  /*37c0*/  FMUL R28, R31, R28 ;  /* 0x0000001c1f1c7220 */ /* 0x000fe20000400000 */
[----:B------:R-:W-:-:S03]  /*37d0*/  FFMA R29, R29, R42, 0.5 ;  /* 0x3f0000001d1d7423 */ /* 0x000fc6000000002a */
[----:B------:R-:W-:Y:S01]  /*37e0*/  FMUL R28, R43, R28 ;  /* 0x0000001c2b1c7220 */ /* 0x000fe20000400000 */
[----:B------:R-:W-:Y:S01]  /*37f0*/  FMUL R43, R20, 0.10703222453594207764 ;  /* 0x3ddb33b6142b7820 */ /* 0x000fe20000400000 */
[----:B------:R-:W-:Y:S01]  /*3800*/  USHF.L.U32 UR23, UR12, 0x1, URZ ;  /* 0x000000010c177899 */ /* 0x000fe200080006ff */
[----:B------:R-:W-:Y:S01]  /*3810*/  FMUL R29, R26, R29 ;  /* 0x0000001d1a1d7220 */ /* 0x000fe20000400000 */
[----:B------:R-:W-:Y:S01]  /*3820*/  FFMA R41, R41, R42, 0.5 ;  /* 0x3f00000029297423 */ /* 0x000fe2000000002a */
[----:B------:R-:W-:Y:S01]  /*3830*/  FADD R19, R19, 1 ;  /* 0x3f80000013137421 */ /* 0x000fe20000000000 */
[C---:B------:R-:W-:Y:S01]  /*3840*/  FFMA R43, R20.reuse, R43, 0.79788458347320556641 ;  /* 0x3f4c422a142b7423 */ /* 0x040fe2000000002b */
[----:B------:R-:W-:Y:S01]  /*3850*/  FFMA R26, -R25, R25, 1 ;  /* 0x3f800000191a7423 */ /* 0x000fe20000000119 */
[----:B------:R-:W-:Y:S01]  /*3860*/  FMUL R54, R20, R41 ;  /* 0x0000002914367220 */ /* 0x000fe20000400000 */
[----:B------:R-:W-:Y:S01]  /*3870*/  ULOP3.LUT UR24, UR13, 0x7fffffff, URZ, 0xc0, !UPT ;  /* 0x7fffffff0d187892 */ /* 0x000fe2000f8ec0ff */
[----:B------:R-:W-:Y:S01]  /*3880*/  FFMA R19, R19, 0.5, R28 ;  /* 0x3f00000013137823 */ /* 0x000fe2000000001c */
[----:B------:R-:W-:Y:S01]  /*3890*/  FMUL R26, R26, R43 ;  /* 0x0000002b1a1a7220 */ /* 0x000fe20000400000 */
[----:B------:R-:W-:Y:S01]  /*38a0*/  FMUL R41, R20, 0.5 ;  /* 0x3f00000014297820 */ /* 0x000fe20000400000 */
[----:B------:R-:W-:Y:S01]  /*38b0*/  MOV R52, UR23 ;  /* 0x0000001700347c02 */ /* 0x000fe20008000f00 */
[----:B------:R-:W-:Y:S01]  /*38c0*/  FMUL R28, R23, 0.10703222453594207764 ;  /* 0x3ddb33b6171c7820 */ /* 0x000fe20000400000 */
[----:B------:R-:W-:Y:S01]  /*38d0*/  MOV R53, UR33 ;  /* 0x0000002100357c02 */ /* 0x000fe20008000f00 */
[----:B------:R-:W-:Y:S01]  /*38e0*/  FMUL R20, R41, R26 ;  /* 0x0000001a29147220 */ /* 0x000fe20000400000 */
[----:B------:R-:W-:Y:S01]  /*38f0*/  FFMA R26, -R0, R0, 1 ;  /* 0x3f800000001a7423 */ /* 0x000fe20000000100 */
[----:B------:R-:W-:Y:S01]  /*3900*/  FFMA R41, R23, R28, 0.79788458347320556641 ;  /* 0x3f4c422a17297423 */ /* 0x000fe2000000001c */
[----:B------:R-:W-:-:S02]  /*3910*/  IMAD R31, R46, UR24, RZ ;  /* 0x000000182e1f7c24 */ /* 0x000fc4000f8e02ff */
[----:B------:R-:W-:Y:S01]  /*3920*/  FFMA R30, R39, R42, 0.5 ;  /* 0x3f000000271e7423 */ /* 0x000fe2000000002a */
[----:B------:R-:W-:-:S04]  /*3930*/  IMAD.WIDE.U32 R52, R46, UR12, R52 ;  /* 0x0000000c2e347c25 */ /* 0x000fc8000f8e0034 */
[----:B------:R-:W-:Y:S01]  /*3940*/  FMUL R26, R26, R41 ;  /* 0x000000291a1a7220 */ /* 0x000fe20000400000 */
[----:B------:R-:W-:Y:S01]  /*3950*/  FADD R41, R25, 1 ;  /* 0x3f80000019297421 */ /* 0x000fe20000000000 */
[----:B------:R-:W-:Y:S01]  /*3960*/  FMUL R25, R23, 0.5 ;  /* 0x3f00000017197820 */ /* 0x000fe20000400000 */
[----:B------:R-:W2:Y:S01]  /*3970*/  LDG.E R43, desc[UR20][R44.64] ;  /* 0x000000142c2b7981 */ /* 0x000ea2000c1e1900 */
[----:B------:R-:W-:Y:S02]  /*3980*/  IADD3 R31, PT, PT, R31, R53, RZ ;  /* 0x000000351f1f7210 */ /* 0x000fe40007ffe0ff */
[----:B------:R-:W-:Y:S01]  /*3990*/  IADD3 R52, P0, PT, R52, UR23, RZ ;  /* 0x0000001734347c10 */ /* 0x000fe2000ff1e0ff */
[----:B------:R-:W-:Y:S01]  /*39a0*/  FMUL R25, R25, R26 ;  /* 0x0000001a19197220 */ /* 0x000fe20000400000 */
[----:B------:R-:W-:Y:S02]  /*39b0*/  FADD R0, R0, 1 ;  /* 0x3f80000000007421 */ /* 0x000fe40000000000 */
[----:B------:R-:W-:-:S02]  /*39c0*/  IADD3.X R31, PT, PT, R31, UR33, RZ, P0, !PT ;  /* 0x000000211f1f7c10 */ /* 0x000fc400087fe4ff */
[----:B------:R-:W-:Y:S01]  /*39d0*/  IADD3 R48, P0, PT, R12, R52, RZ ;  /* 0x000000340c307210 */ /* 0x000fe20007f1e0ff */
[----:B------:R-:W-:Y:S01]  /*39e0*/  FFMA R28, R35, R42, 0.5 ;  /* 0x3f000000231c7423 */ /* 0x000fe2000000002a */
[----:B------:R-:W-:Y:S01]  /*39f0*/  FFMA R35, R0, 0.5, R25 ;  /* 0x3f00000000237823 */ /* 0x000fe20000000019 */
[----:B------:R-:W-:Y:S02]  /*3a00*/  MOV R25, UR12 ;  /* 0x0000000c00197c02 */ /* 0x000fe40008000f00 */
[----:B------:R-:W-:-:S03]  /*3a10*/  IADD3.X R49, PT, PT, RZ, R31, RZ, P0, !PT ;  /* 0x0000001fff317210 */ /* 0x000fc600007fe4ff */
[----:B------:R-:W-:Y:S01]  /*3a20*/  IMAD.WIDE.U32 R56, R25, 0x3, R48 ;  /* 0x0000000319387825 */ /* 0x000fe200078e0030 */
[----:B------:R-:W-:-:S03]  /*3a30*/  IADD3 R48, P0, PT, R48, UR23, RZ ;  /* 0x0000001730307c10 */ /* 0x000fc6000ff1e0ff */
[----:B------:R-:W-:Y:S01]  /*3a40*/  FMUL R23, R23, R28 ;  /* 0x0000001c17177220 */ /* 0x000fe20000400000 */
[----:B------:R-:W-:Y:S01]  /*3a50*/  IADD3.X R25, PT, PT, R49, UR33, RZ, P0, !PT ;  /* 0x0000002131197c10 */ /* 0x000fe200087fe4ff */
[----:B------:R-:W-:Y:S01]  /*3a60*/  FMUL R28, R37, 0.10703222453594207764 ;  /* 0x3ddb33b6251c7820 */ /* 0x000fe20000400000 */
[----:B------:R-:W-:Y:S02]  /*3a70*/  IADD3 R26, PT, PT, R57, UR22, RZ ;  /* 0x00000016391a7c10 */ /* 0x000fe4000fffe0ff */
[C---:B------:R-:W-:Y:S02]  /*3a80*/  SHF.L.U64.HI R0, R48.reuse, 0x2, R25 ;  /* 0x0000000230007819 */ /* 0x040fe40000010219 */
[----:B------:R-:W-:Y:S01]  /*3a90*/  SHF.L.U32 R48, R48, 0x2, RZ ;  /* 0x0000000230307819 */ /* 0x000fe200000006ff */
[----:B------:R-:W-:Y:S01]  /*3aa0*/  FFMA R20, R41, 0.5, R20 ;  /* 0x3f00000029147823 */ /* 0x000fe20000000014 */
[----:B------:R-:W-:Y:S01]  /*3ab0*/  FFMA R28, R37, R28, 0.79788458347320556641 ;  /* 0x3f4c422a251c7423 */ /* 0x000fe2000000001c */
[----:B------:R-:W-:Y:S01]  /*3ac0*/  FFMA R41, -R21, R21, 1 ;  /* 0x3f80000015297423 */ /* 0x000fe20000000115 */
[----:B------:R-:W-:-:S02]  /*3ad0*/  SHF.L.U64.HI R26, R56, 0x2, R26 ;  /* 0x00000002381a7819 */ /* 0x000fc4000001021a */
[----:B------:R-:W-:Y:S02]  /*3ae0*/  SHF.L.U32 R34, R56, 0x2, RZ ;  /* 0x0000000238227819 */ /* 0x000fe400000006ff */
[----:B------:R-:W-:Y:S01]  /*3af0*/  IADD3 R56, P0, PT, R48, UR15, RZ ;  /* 0x0000000f30387c10 */ /* 0x000fe2000ff1e0ff */
[----:B------:R-:W-:Y:S01]  /*3b00*/  FMUL R28, R41, R28 ;  /* 0x0000001c291c7220 */ /* 0x000fe20000400000 */
[C---:B------:R-:W-:Y:S01]  /*3b10*/  FMUL R25, R37.reuse, R30 ;  /* 0x0000001e25197220 */ /* 0x040fe20000400000 */
[----:B------:R-:W-:Y:S01]  /*3b20*/  FMUL R37, R37, 0.5 ;  /* 0x3f00000025257820 */ /* 0x000fe20000400000 */
[----:B------:R-:W-:-:S03]  /*3b30*/  IADD3.X R57, PT, PT, R0, UR17, RZ, P0, !PT ;  /* 0x0000001100397c10 */ /* 0x000fc600087fe4ff */
[----:B------:R-:W-:Y:S02]  /*3b40*/  FMUL R37, R37, R28 ;  /* 0x0000001c25257220 */ /* 0x000fe40000400000 */
[----:B------:R0:W3:Y:S01]  /*3b50*/  LDG.E R28, desc[UR20][R56.64] ;  /* 0x00000014381c7981 */ /* 0x0000e2000c1e1900 */
[----:B------:R-:W-:-:S04]  /*3b60*/  FADD R30, R21, 1 ;  /* 0x3f800000151e7421 */ /* 0x000fc80000000000 */
[--C-:B------:R-:W-:Y:S01]  /*3b70*/  FFMA R21, R30, 0.5, R37.reuse ;  /* 0x3f0000001e157823 */ /* 0x100fe20000000025 */
[C---:B----4-:R-:W-:Y:S02]  /*3b80*/  SHF.L.U32 R30, R32.reuse, 0x10, RZ ;  /* 0x00000010201e7819 */ /* 0x050fe400000006ff */
[----:B------:R-:W-:-:S03]  /*3b90*/  PRMT R37, R32, 0x7632, R37 ;  /* 0x0000763220257816 */ /* 0x000fc60000000025 */
[----:B------:R-:W-:Y:S01]  /*3ba0*/  FMUL R29, R30, R29 ;  /* 0x0000001d1e1d7220 */ /* 0x000fe20000400000 */
[----:B------:R-:W-:Y:S01]  /*3bb0*/  FMUL R19, R19, R30 ;  /* 0x0000001e13137220 */ /* 0x000fe20000400000 */
[----:B------:R-:W-:Y:S02]  /*3bc0*/  SHF.L.U32 R37, R37, 0x10, RZ ;  /* 0x0000001025257819 */ /* 0x000fe400000006ff */
[C---:B------:R-:W-:Y:S02]  /*3bd0*/  SHF.L.U32 R30, R22.reuse, 0x10, RZ ;  /* 0x00000010161e7819 */ /* 0x040fe400000006ff */
[----:B------:R-:W-:Y:S01]  /*3be0*/  PRMT R22, R22, 0x7632, R22 ;  /* 0x0000763216167816 */ /* 0x000fe20000000016 */
[----:B------:R-:W-:Y:S01]  /*3bf0*/  FMUL R54, R37, R54 ;  /* 0x0000003625367220 */ /* 0x000fe20000400000 */
[----:B------:R-:W-:Y:S02]  /*3c00*/  FMUL R20, R20, R37 ;  /* 0x0000002514147220 */ /* 0x000fe40000400000 */
[----:B------:R-:W-:-:S02]  /*3c10*/  SHF.L.U32 R37, R22, 0x10, RZ ;  /* 0x0000001016257819 */ /* 0x000fc400000006ff */
[----:B------:R-:W-:-:S03]  /*3c20*/  IADD3 R36, P0, PT, R44, UR29, RZ ;  /* 0x0000001d2c247c10 */ /* 0x000fc6000ff1e0ff */
[----:B------:R-:W-:Y:S01]  /*3c30*/  FMUL R32, R20, R37 ;  /* 0x0000002514207220 */ /* 0x000fe20000400000 */
[----:B------:R-:W-:Y:S02]  /*3c40*/  IADD3.X R37, PT, PT, R45, UR7, RZ, P0, !PT ;  /* 0x000000072d257c10 */ /* 0x000fe400087fe4ff */
[----:B0-----:R-:W-:Y:S02]  /*3c50*/  IADD3 R56, P0, PT, R48, UR30, RZ ;  /* 0x0000001e30387c10 */ /* 0x001fe4000ff1e0ff */
[----:B-----5:R-:W-:Y:S01]  /*3c60*/  SHF.L.U32 R22, R33, 0x10, RZ ;  /* 0x0000001021167819 */ /* 0x020fe200000006ff */
[----:B------:R-:W-:Y:S01]  /*3c70*/  FMUL R19, R19, R30 ;  /* 0x0000001e13137220 */ /* 0x000fe20000400000 */
[----:B------:R-:W-:Y:S01]  /*3c80*/  IADD3.X R57, PT, PT, R0, UR31, RZ, P0, !PT ;  /* 0x0000001f00397c10 */ /* 0x000fe200087fe4ff */
[----:B------:R-:W4:Y:S01]  /*3c90*/  LDG.E R36, desc[UR20][R36.64] ;  /* 0x0000001424247981 */ /* 0x000f22000c1e1900 */
[----:B------:R-:W-:Y:S01]  /*3ca0*/  IADD3 R58, P0, PT, R34, UR15, RZ ;  /* 0x0000000f223a7c10 */ /* 0x000fe2000ff1e0ff */
[----:B------:R-:W-:Y:S01]  /*3cb0*/  FMUL R35, R35, R22 ;  /* 0x0000001623237220 */ /* 0x000fe20000400000 */
[----:B------:R-:W-:Y:S01]  /*3cc0*/  SHF.L.U32 R20, R24, 0x10, RZ ;  /* 0x0000001018147819 */ /* 0x000fe200000006ff */
[----:B------:R-:W5:Y:S01]  /*3cd0*/  LDG.E R30, desc[UR20][R56.64] ;  /* 0x00000014381e7981 */ /* 0x000f62000c1e1900 */
[----:B------:R-:W-:-:S05]  /*3ce0*/  IADD3.X R59, PT, PT, R26, UR17, RZ, P0, !PT ;  /* 0x000000111a3b7c10 */ /* 0x000fca00087fe4ff */
[----:B------:R-:W2:Y:S01]  /*3cf0*/  LDG.E R44, desc[UR20][R58.64] ;  /* 0x000000143a2c7981 */ /* 0x000ea2000c1e1900 */
[----:B------:R-:W-:Y:S01]  /*3d00*/  IADD3 R34, P1, PT, R34, UR30, RZ ;  /* 0x0000001e22227c10 */ /* 0x000fe2000ff3e0ff */
[----:B------:R-:W-:Y:S01]  /*3d10*/  FMUL R20, R35, R20 ;  /* 0x0000001423147220 */ /* 0x000fe20000400000 */
[----:B------:R-:W-:Y:S02]  /*3d20*/  IADD3 R52, P0, PT, R11, R52, RZ ;  /* 0x000000340b347210 */ /* 0x000fe40007f1e0ff */
[----:B------:R-:W-:Y:S02]  /*3d30*/  PRMT R24, R33, 0x7632, R24 ;  /* 0x0000763221187816 */ /* 0x000fe40000000018 */
[----:B------:R-:W-:Y:S02]  /*3d40*/  IADD3.X R35, PT, PT, R26, UR31, RZ, P1, !PT ;  /* 0x0000001f1a237c10 */ /* 0x000fe40008ffe4ff */
[----:B------:R-:W-:Y:S01]  /*3d50*/  IADD3.X R31, PT, PT, RZ, R31, RZ, P0, !PT ;  /* 0x0000001fff1f7210 */ /* 0x000fe200007fe4ff */
[----:B------:R-:W-:Y:S01]  /*3d60*/  FMUL R22, R22, R23 ;  /* 0x0000001716167220 */ /* 0x000fe20000400000 */
[C---:B------:R-:W-:Y:S01]  /*3d70*/  PRMT R33, R24.reuse, 0x7632, R33 ;  /* 0x0000763218217816 */ /* 0x040fe20000000021 */
[----:B------:R0:W4:Y:S01]  /*3d80*/  LDG.E R37, desc[UR20][R34.64] ;  /* 0x0000001422257981 */ /* 0x000122000c1e1900 */
[C---:B------:R-:W-:Y:S01]  /*3d90*/  FMNMX3 R27, |R19|.reuse, R27, |R32|, !PT ;  /* 0x0000001b131b7276 */ /* 0x040fe20007800620 */
[----:B------:R-:W-:Y:S01]  /*3da0*/  FMUL R19, R19, UR25 ;  /* 0x0000001913137c20 */ /* 0x000fe20008400000 */
[----:B------:R-:W-:Y:S01]  /*3db0*/  SHF.L.U32 R24, R24, 0x10, RZ ;  /* 0x0000001018187819 */ /* 0x000fe200000006ff */
[----:B------:R-:W-:Y:S01]  /*3dc0*/  FMUL R32, R32, UR25 ;  /* 0x0000001920207c20 */ /* 0x000fe20008400000 */
[----:B------:R-:W-:Y:S01]  /*3dd0*/  SHF.L.U64.HI R26, R52, 0x2, R31 ;  /* 0x00000002341a7819 */ /* 0x000fe2000001021f */
[----:B------:R-:W-:Y:S01]  /*3de0*/  FMUL R23, R54, UR25 ;  /* 0x0000001936177c20 */ /* 0x000fe20008400000 */
[----:B------:R-:W-:Y:S01]  /*3df0*/  SHF.L.U32 R52, R52, 0x2, RZ ;  /* 0x0000000234347819 */ /* 0x000fe200000006ff */
[----:B0-----:R-:W-:Y:S01]  /*3e00*/  FMUL R34, R29, UR25 ;  /* 0x000000191d227c20 */ /* 0x001fe20008400000 */
[----:B------:R-:W-:Y:S01]  /*3e10*/  SHF.L.U32 R33, R33, 0x10, RZ ;  /* 0x0000001021217819 */ /* 0x000fe200000006ff */
[----:B------:R-:W-:Y:S01]  /*3e20*/  FMUL R56, R21, R24 ;  /* 0x0000001815387220 */ /* 0x000fe20000400000 */
[----:B------:R-:W-:-:S02]  /*3e30*/  F2FP.BF16.F32.PACK_AB R19, R32, R19 ;  /* 0x000000132013723e */ /* 0x000fc400000010ff */
[----:B------:R-:W-:Y:S02]  /*3e40*/  IADD3 R32, P0, PT, R52, UR8, RZ ;  /* 0x0000000834207c10 */ /* 0x000fe4000ff1e0ff */
[----:B------:R-:W-:Y:S01]  /*3e50*/  F2FP.BF16.F32.PACK_AB R23, R23, R34 ;  /* 0x000000221717723e */ /* 0x000fe200000010ff */
[----:B------:R-:W-:Y:S01]  /*3e60*/  FMUL R21, R56, R33 ;  /* 0x0000002138157220 */ /* 0x000fe20000400000 */
[----:B------:R-:W-:Y:S02]  /*3e70*/  IADD3.X R33, PT, PT, R26, UR9, RZ, P0, !PT ;  /* 0x000000091a217c10 */ /* 0x000fe400087fe4ff */
[----:B------:R-:W-:-:S03]  /*3e80*/  IADD3 R56, P0, PT, R32, UR27, RZ ;  /* 0x0000001b20387c10 */ /* 0x000fc6000ff1e0ff */
[----:B------:R-:W-:Y:S01]  /*3e90*/  STG.E desc[UR20][R32.64], R19 ;  /* 0x0000001320007986 */ /* 0x000fe2000c101914 */
[----:B------:R-:W-:Y:S02]  /*3ea0*/  IADD3.X R57, PT, PT, R33, UR28, RZ, P0, !PT ;  /* 0x0000001c21397c10 */ /* 0x000fe400087fe4ff */
[C---:B------:R-:W-:Y:S01]  /*3eb0*/  FMNMX3 R27, |R20|.reuse, R27, |R21|, !PT ;  /* 0x0000001b141b7276 */ /* 0x040fe20007800615 */
[----:B------:R-:W-:Y:S01]  /*3ec0*/  FMUL R20, R20, UR25 ;  /* 0x0000001914147c20 */ /* 0x000fe20008400000 */
[----:B------:R-:W-:Y:S01]  /*3ed0*/  FMUL R21, R21, UR25 ;  /* 0x0000001915157c20 */ /* 0x000fe20008400000 */
[----:B------:R-:W-:-:S03]  /*3ee0*/  IADD3 R52, P0, PT, R52, UR18, RZ ;  /* 0x0000001234347c10 */ /* 0x000fc6000ff1e0ff */
[----:B------:R-:W-:Y:S02]  /*3ef0*/  F2FP.BF16.F32.PACK_AB R20, RZ, R20 ;  /* 0x00000014ff14723e */ /* 0x000fe400000010ff */
[----:B------:R-:W-:Y:S02]  /*3f00*/  F2FP.BF16.F32.PACK_AB R21, RZ, R21 ;  /* 0x00000015ff15723e */ /* 0x000fe400000010ff */
[----:B------:R-:W-:Y:S02]  /*3f10*/  IADD3.X R53, PT, PT, R26, UR19, RZ, P0, !PT ;  /* 0x000000131a357c10 */ /* 0x000fe400087fe4ff */
[----:B------:R-:W-:-:S05]  /*3f20*/  PRMT R20, R20, 0x5410, R21 ;  /* 0x0000541014147816 */ /* 0x000fca0000000015 */
[----:B------:R0:W-:Y:S04]  /*3f30*/  STG.E desc[UR20][R56.64], R20 ;  /* 0x0000001438007986 */ /* 0x0001e8000c101914 */
[----:B------:R1:W-:Y:S01]  /*3f40*/  STG.E desc[UR20][R52.64], R23 ;  /* 0x0000001734007986 */ /* 0x0003e2000c101914 */
[----:B------:R-:W-:Y:S02]  /*3f50*/  FMNMX3 R27, |R29|, R27, |R54|, !PT ;  /* 0x0000001b1d1b7276 */ /* 0x000fe40007800636 */
[----:B0-----:R-:W-:-:S04]  /*3f60*/  IADD3 R56, P0, PT, R52, UR27, RZ ;  /* 0x0000001b34387c10 */ /* 0x001fc8000ff1e0ff */
[----:B------:R-:W-:Y:S02]  /*3f70*/  IADD3.X R57, PT, PT, R53, UR28, RZ, P0, !PT ;  /* 0x0000001c35397c10 */ /* 0x000fe400087fe4ff */
[----:B---3--:R-:W-:-:S05]  /*3f80*/  SHF.L.U32 R34, R28, 0x10, RZ ;  /* 0x000000101c227819 */ /* 0x008fca00000006ff */
[----:B------:R-:W-:-:S04]  /*3f90*/  FMUL R31, R34, 0.044714998453855514526 ;  /* 0x3d372713221f7820 */ /* 0x000fc80000400000 */
[C---:B------:R-:W-:Y:S01]  /*3fa0*/  FFMA R32, R34.reuse, R31, 1 ;  /* 0x3f80000022207423 */ /* 0x040fe2000000001f */
[----:B------:R-:W-:-:S04]  /*3fb0*/  FMUL R31, R34, 0.79788458347320556641 ;  /* 0x3f4c422a221f7820 */ /* 0x000fc80000400000 */
[----:B------:R-:W-:-:S04]  /*3fc0*/  FMUL R32, R31, R32 ;  /* 0x000000201f207220 */ /* 0x000fc80000400000 */
[----:B------:R-:W-:-:S04]  /*3fd0*/  FMUL R33, |R32|, 2.8853900432586669922 ;  /* 0x4038aa3b20217820 */ /* 0x000fc80000400200 */
[----:B------:R-:W0:Y:S01]  /*3fe0*/  MUFU.EX2 R31, R33 ;  /* 0x00000021001f7308 */ /* 0x000e220000000800 */
[----:B------:R-:W-:Y:S01]  /*3ff0*/  FMUL R35, R34, 0.035677410662174224854 ;  /* 0x3d12227a22237820 */ /* 0x000fe20000400000 */
[----:B------:R-:W-:-:S03]  /*4000*/  PRMT R39, R28, 0x7632, R39 ;  /* 0x000076321c277816 */ /* 0x000fc60000000027 */
[----:B------:R-:W-:Y:S01]  /*4010*/  FFMA R35, R34, R35, 0.79788458347320556641 ;  /* 0x3f4c422a22237423 */ /* 0x000fe20000000023 */
[----:B0-----:R-:W-:Y:S01]  /*4020*/  FADD R41, R31, 1 ;  /* 0x3f8000001f297421 */ /* 0x001fe20000000000 */
[----:B------:R-:W-:-:S05]  /*4030*/  FMUL R31, R32, R32 ;  /* 0x00000020201f7220 */ /* 0x000fca0000400000 */
[----:B------:R-:W0:Y:S01]  /*4040*/  MUFU.RCP R41, R41 ;  /* 0x0000002900297308 */ /* 0x000e220000001000 */
[----:B-1----:R-:W-:Y:S01]  /*4050*/  FFMA R52, R31, R40, -0.052303962409496307373 ;  /* 0xbd563cae1f347423 */ /* 0x002fe20000000028 */
[----:B------:R-:W-:Y:S01]  /*4060*/  FMUL R35, R34, R35 ;  /* 0x0000002322237220 */ /* 0x000fe20000400000 */
[----:B------:R-:W-:Y:S02]  /*4070*/  SHF.L.U32 R39, R39, 0x10, RZ ;  /* 0x0000001027277819 */ /* 0x000fe400000006ff */
[----:B------:R-:W-:Y:S01]  /*4080*/  FFMA R52, R31, R52, 0.1331529766321182251 ;  /* 0x3e0859411f347423 */ /* 0x000fe20000000034 */
[----:B------:R-:W-:Y:S01]  /*4090*/  FMUL R29, |R35|, 2.8853900432586669922 ;  /* 0x4038aa3b231d7820 */ /* 0x000fe20000400200 */
[C---:B------:R-:W-:Y:S01]  /*40a0*/  FSETP.GE.AND P1, PT, |R32|.reuse, 0.60000002384185791016, PT ;  /* 0x3f19999a2000780b */ /* 0x040fe20003f26200 */
[----:B------:R-:W-:Y:S01]  /*40b0*/  FMUL R28, R39, 0.044714998453855514526 ;  /* 0x3d372713271c7820 */ /* 0x000fe20000400000 */
[----:B------:R-:W-:Y:S01]  /*40c0*/  FFMA R52, R31, R52, -0.33332768082618713379 ;  /* 0xbeaaa9ed1f347423 */ /* 0x000fe20000000034 */
[----:B------:R-:W-:-:S02]  /*40d0*/  FSETP.GE.AND P0, PT, |R32|, 9.010913848876953125, PT ;  /* 0x41102cb42000780b */ /* 0x000fc40003f06200 */
[----:B------:R-:W1:Y:S01]  /*40e0*/  MUFU.EX2 R29, R29 ;  /* 0x0000001d001d7308 */ /* 0x000e620000000800 */
[----:B------:R-:W-:Y:S01]  /*40f0*/  FFMA R31, R31, R52, RZ ;  /* 0x000000341f1f7223 */ /* 0x000fe200000000ff */
[----:B------:R-:W-:Y:S01]  /*4100*/  FFMA R33, R39, R28, 1 ;  /* 0x3f80000027217423 */ /* 0x000fe2000000001c */
[----:B0-----:R-:W-:Y:S01]  /*4110*/  FFMA R41, R41, -2, R38 ;  /* 0xc000000029297823 */ /* 0x001fe20000000026 */
[----:B------:R-:W-:-:S04]  /*4120*/  FMUL R52, R39, 0.79788458347320556641 ;  /* 0x3f4c422a27347820 */ /* 0x000fc80000400000 */
[----:B------:R-:W-:Y:S01]  /*4130*/  FSEL R41, R41, 1, !P0 ;  /* 0x3f80000029297808 */ /* 0x000fe20004000000 */
[----:B------:R-:W-:-:S03]  /*4140*/  FMUL R33, R52, R33 ;  /* 0x0000002134217220 */ /* 0x000fc60000400000 */
[--C-:B------:R-:W-:Y:S01]  /*4150*/  LOP3.LUT R28, R41, 0x80000000, R32.reuse, 0xb8, !PT ;  /* 0x80000000291c7812 */ /* 0x100fe200078eb820 */
[----:B------:R-:W-:Y:S01]  /*4160*/  @!P1 FFMA R28, R32, R31, R32 ;  /* 0x0000001f201c9223 */ /* 0x000fe20000000020 */
[----:B------:R-:W-:-:S04]  /*4170*/  FMUL R31, R33, R33 ;  /* 0x00000021211f7220 */ /* 0x000fc80000400000 */
[----:B------:R-:W-:Y:S01]  /*4180*/  FFMA R32, R31, R40, -0.052303962409496307373 ;  /* 0xbd563cae1f207423 */ /* 0x000fe20000000028 */
[----:B-1----:R-:W-:-:S03]  /*4190*/  FADD R47, R29, 1 ;  /* 0x3f8000001d2f7421 */ /* 0x002fc60000000000 */
[C---:B------:R-:W-:Y:S01]  /*41a0*/  FFMA R32, R31.reuse, R32, 0.1331529766321182251 ;  /* 0x3e0859411f207423 */ /* 0x040fe20000000020 */
[----:B------:R-:W0:Y:S03]  /*41b0*/  MUFU.RCP R45, R47 ;  /* 0x0000002f002d7308 */ /* 0x000e260000001000 */
[----:B------:R-:W-:Y:S01]  /*41c0*/  FFMA R32, R31, R32, -0.33332768082618713379 ;  /* 0xbeaaa9ed1f207423 */ /* 0x000fe20000000020 */
[----:B------:R-:W-:-:S03]  /*41d0*/  FMUL R41, R35, R35 ;  /* 0x0000002323297220 */ /* 0x000fc60000400000 */
[----:B------:R-:W-:Y:S01]  /*41e0*/  FFMA R32, R31, R32, RZ ;  /* 0x000000201f207223 */ /* 0x000fe200000000ff */
[----:B------:R-:W-:Y:S01]  /*41f0*/  FMUL R31, |R33|, 2.8853900432586669922 ;  /* 0x4038aa3b211f7820 */ /* 0x000fe20000400200 */
[----:B------:R-:W-:Y:S01]  /*4200*/  FFMA R29, R41, R40, -0.052303962409496307373 ;  /* 0xbd563cae291d7423 */ /* 0x000fe20000000028 */
[----:B------:R-:W-:-:S04]  /*4210*/  FSETP.GE.AND P1, PT, |R35|, 0.60000002384185791016, PT ;  /* 0x3f19999a2300780b */ /* 0x000fc80003f26200 */
        /* <DEDUP_REMOVED lines=9> */
[----:B------:R-:W-:Y:S01]  /*42b0*/  FMUL R52, R39, 0.035677410662174224854 ;  /* 0x3d12227a27347820 */ /* 0x000fe20000400000 */
[----:B-1----:R-:W-:-:S03]  /*42c0*/  FADD R35, R31, 1 ;  /* 0x3f8000001f237421 */ /* 0x002fc60000000000 */
[----:B------:R-:W-:-:S03]  /*42d0*/  FFMA R52, R39, R52, 0.79788458347320556641 ;  /* 0x3f4c422a27347423 */ /* 0x000fc60000000034 */
[----:B------:R-:W0:Y:S01]  /*42e0*/  MUFU.RCP R35, R35 ;  /* 0x0000002300237308 */ /* 0x000e220000001000 */
[----:B------:R-:W-:-:S04]  /*42f0*/  FMUL R52, R39, R52 ;  /* 0x0000003427347220 */ /* 0x000fc80000400000 */
[----:B------:R-:W-:Y:S01]  /*4300*/  FMUL R41, |R52|, 2.8853900432586669922 ;  /* 0x4038aa3b34297820 */ /* 0x000fe20000400200 */
[----:B------:R-:W-:-:S03]  /*4310*/  FSETP.GE.AND P1, PT, |R33|, 0.60000002384185791016, PT ;  /* 0x3f19999a2100780b */ /* 0x000fc60003f26200 */
[----:B------:R-:W1:Y:S01]  /*4320*/  MUFU.EX2 R45, R41 ;  /* 0x00000029002d7308 */ /* 0x000e620000000800 */
[----:B------:R-:W-:Y:S01]  /*4330*/  FSETP.GE.AND P0, PT, |R33|, 9.010913848876953125, PT ;  /* 0x41102cb42100780b */ /* 0x000fe20003f06200 */
[----:B0-----:R-:W-:-:S05]  /*4340*/  FFMA R31, R35, -2, R38 ;  /* 0xc0000000231f7823 */ /* 0x001fca0000000026 */
[----:B------:R-:W-:-:S04]  /*4350*/  FSEL R54, R31, 1, !P0 ;  /* 0x3f8000001f367808 */ /* 0x000fc80004000000 */
[--C-:B------:R-:W-:Y:S01]  /*4360*/  LOP3.LUT R31, R54, 0x80000000, R33.reuse, 0xb8, !PT ;  /* 0x80000000361f7812 */ /* 0x100fe200078eb821 */
[----:B------:R-:W-:Y:S01]  /*4370*/  @!P1 FFMA R31, R33, R32, R33 ;  /* 0x00000020211f9223 */ /* 0x000fe20000000021 */
[----:B------:R-:W-:Y:S01]  /*4380*/  FMUL R33, R34, 0.10703222453594207764 ;  /* 0x3ddb33b622217820 */ /* 0x000fe20000400000 */
[----:B-1----:R-:W-:-:S03]  /*4390*/  FADD R45, R45, 1 ;  /* 0x3f8000002d2d7421 */ /* 0x002fc60000000000 */
[----:B------:R-:W-:Y:S02]  /*43a0*/  FFMA R32, R34, R33, 0.79788458347320556641 ;  /* 0x3f4c422a22207423 */ /* 0x000fe40000000021 */
[----:B------:R-:W0:Y:S01]  /*43b0*/  MUFU.RCP R33, R45 ;  /* 0x0000002d00217308 */ /* 0x000e220000001000 */
[----:B------:R-:W-:Y:S01]  /*43c0*/  FMUL R41, R52, R52 ;  /* 0x0000003434297220 */ /* 0x000fe20000400000 */
[----:B------:R-:W-:-:S03]  /*43d0*/  FFMA R35, -R28, R28, 1 ;  /* 0x3f8000001c237423 */ /* 0x000fc6000000011c */
[----:B------:R-:W-:Y:S01]  /*43e0*/  FFMA R54, R41, R40, -0.052303962409496307373 ;  /* 0xbd563cae29367423 */ /* 0x000fe20000000028 */
[----:B------:R-:W-:Y:S01]  /*43f0*/  FMUL R32, R35, R32 ;  /* 0x0000002023207220 */ /* 0x000fe20000400000 */
[----:B------:R-:W-:Y:S01]  /*4400*/  FMUL R35, R34, 0.5 ;  /* 0x3f00000022237820 */ /* 0x000fe20000400000 */
[C---:B------:R-:W-:Y:S01]  /*4410*/  FSETP.GE.AND P1, PT, |R52|.reuse, 0.60000002384185791016, PT ;  /* 0x3f19999a3400780b */ /* 0x040fe20003f26200 */
[----:B------:R-:W-:Y:S01]  /*4420*/  FFMA R54, R41, R54, 0.1331529766321182251 ;  /* 0x3e08594129367423 */ /* 0x000fe20000000036 */
[----:B------:R-:W-:Y:S01]  /*4430*/  FSETP.GE.AND P0, PT, |R52|, 9.010913848876953125, PT ;  /* 0x41102cb43400780b */ /* 0x000fe20003f06200 */
[----:B------:R-:W-:Y:S02]  /*4440*/  FMUL R32, R35, R32 ;  /* 0x0000002023207220 */ /* 0x000fe40000400000 */
[----:B------:R-:W-:Y:S01]  /*4450*/  FFMA R35, R41, R54, -0.33332768082618713379 ;  /* 0xbeaaa9ed29237423 */ /* 0x000fe20000000036 */
[----:B0-----:R-:W-:-:S03]  /*4460*/  FFMA R33, R33, -2, R38 ;  /* 0xc000000021217823 */ /* 0x001fc60000000026 */
[----:B------:R-:W-:Y:S02]  /*4470*/  FFMA R35, R41, R35, RZ ;  /* 0x0000002329237223 */ /* 0x000fe400000000ff */
[----:B------:R-:W-:-:S04]  /*4480*/  FSEL R33, R33, 1, !P0 ;  /* 0x3f80000021217808 */ /* 0x000fc80004000000 */
[--C-:B------:R-:W-:Y:S01]  /*4490*/  LOP3.LUT R33, R33, 0x80000000, R52.reuse, 0xb8, !PT ;  /* 0x8000000021217812 */ /* 0x100fe200078eb834 */
[----:B------:R-:W-:Y:S01]  /*44a0*/  @!P1 FFMA R33, R52, R35, R52 ;  /* 0x0000002334219223 */ /* 0x000fe20000000034 */
[----:B--2---:R-:W-:-:S05]  /*44b0*/  SHF.L.U32 R35, R44, 0x10, RZ ;  /* 0x000000102c237819 */ /* 0x004fca00000006ff */
[----:B------:R-:W-:-:S04]  /*44c0*/  FMUL R52, R35, 0.044714998453855514526 ;  /* 0x3d37271323347820 */ /* 0x000fc80000400000 */
[C---:B------:R-:W-:Y:S01]  /*44d0*/  FFMA R41, R35.reuse, R52, 1 ;  /* 0x3f80000023297423 */ /* 0x040fe20000000034 */
[----:B------:R-:W-:Y:S01]  /*44e0*/  FMUL R52, R35, 0.79788458347320556641 ;  /* 0x3f4c422a23347820 */ /* 0x000fe20000400000 */
[----:B------:R-:W-:Y:S01]  /*44f0*/  FFMA R29, R29, R42, 0.5 ;  /* 0x3f0000001d1d7423 */ /* 0x000fe2000000002a */
[----:B------:R-:W-:Y:S02]  /*4500*/  FADD R45, R28, 1 ;  /* 0x3f8000001c2d7421 */ /* 0x000fe40000000000 */
[----:B------:R-:W-:Y:S01]  /*4510*/  FMUL R41, R52, R41 ;  /* 0x0000002934297220 */ /* 0x000fe20000400000 */
[----:B------:R-:W-:-:S03]  /*4520*/  FMUL R28, R34, R29 ;  /* 0x0000001d221c7220 */ /* 0x000fc60000400000 */
[----:B------:R-:W-:-:S06]  /*4530*/  FMUL R29, |R41|, 2.8853900432586669922 ;  /* 0x4038aa3b291d7820 */ /* 0x000fcc0000400200 */
[----:B------:R-:W0:Y:S01]  /*4540*/  MUFU.EX2 R29, R29 ;  /* 0x0000001d001d7308 */ /* 0x000e220000000800 */
[----:B------:R-:W-:Y:S01]  /*4550*/  FMUL R34, R39, 0.10703222453594207764 ;  /* 0x3ddb33b627227820 */ /* 0x000fe20000400000 */
[----:B------:R-:W-:Y:S01]  /*4560*/  FFMA R32, R45, 0.5, R32 ;  /* 0x3f0000002d207823 */ /* 0x000fe20000000020 */
[----:B------:R-:W-:Y:S02]  /*4570*/  FFMA R45, -R31, R31, 1 ;  /* 0x3f8000001f2d7423 */ /* 0x000fe4000000011f */
[----:B------:R-:W-:-:S04]  /*4580*/  FFMA R34, R39, R34, 0.79788458347320556641 ;  /* 0x3f4c422a27227423 */ /* 0x000fc80000000022 */
[----:B------:R-:W-:Y:S01]  /*4590*/  FMUL R34, R45, R34 ;  /* 0x000000222d227220 */ /* 0x000fe20000400000 */
[----:B0-----:R-:W-:-:S04]  /*45a0*/  FADD R47, R29, 1 ;  /* 0x3f8000001d2f7421 */ /* 0x001fc80000000000 */
[----:B------:R-:W0:Y:S01]  /*45b0*/  MUFU.RCP R29, R47 ;  /* 0x0000002f001d7308 */ /* 0x000e220000001000 */
[----:B------:R-:W-:Y:S01]  /*45c0*/  SHF.L.U32 R45, R43, 0x10, RZ ;  /* 0x000000102b2d7819 */ /* 0x000fe200000006ff */
[----:B------:R-:W-:Y:S01]  /*45d0*/  FFMA R52, R33, R42, 0.5 ;  /* 0x3f00000021347423 */ /* 0x000fe2000000002a */
[----:B------:R-:W-:-:S03]  /*45e0*/  FMUL R33, R39, 0.5 ;  /* 0x3f00000027217820 */ /* 0x000fc60000400000 */
[----:B------:R-:W-:Y:S01]  /*45f0*/  FMUL R28, R45, R28 ;  /* 0x0000001c2d1c7220 */ /* 0x000fe20000400000 */
[----:B------:R-:W-:Y:S01]  /*4600*/  FMUL R32, R32, R45 ;  /* 0x0000002d20207220 */ /* 0x000fe20000400000 */
[----:B------:R-:W-:Y:S01]  /*4610*/  FMUL R45, R41, R41 ;  /* 0x00000029292d7220 */ /* 0x000fe20000400000 */
[----:B------:R-:W-:-:S03]  /*4620*/  FMUL R33, R33, R34 ;  /* 0x0000002221217220 */ /* 0x000fc60000400000 */
        /* <DEDUP_REMOVED lines=17> */
[----:B------:R-:W-:-:S04]  /*4740*/  FMUL R49, |R34|, 2.8853900432586669922 ;  /* 0x4038aa3b22317820 */ /* 0x000fc80000400200 */
[----:B------:R-:W0:Y:S01]  /*4750*/  MUFU.EX2 R47, R49 ;  /* 0x00000031002f7308 */ /* 0x000e220000000800 */
[----:B------:R-:W-:-:S04]  /*4760*/  FADD R44, R31, 1 ;  /* 0x3f8000001f2c7421 */ /* 0x000fc80000000000 */
[----:B------:R-:W-:Y:S01]  /*4770*/  FFMA R33, R44, 0.5, R33 ;  /* 0x3f0000002c217823 */ /* 0x000fe20000000021 */
[----:B------:R-:W-:Y:S01]  /*4780*/  FMUL R44, R34, R34 ;  /* 0x00000022222c7220 */ /* 0x000fe20000400000 */
[----:B0-----:R-:W-:-:S04]  /*4790*/  FADD R47, R47, 1 ;  /* 0x3f8000002f2f7421 */ /* 0x001fc80000000000 */
[----:B------:R-:W0:Y:S01]  /*47a0*/  MUFU.RCP R41, R47 ;  /* 0x0000002f00297308 */ /* 0x000e220000001000 */
[----:B------:R-:W-:-:S04]  /*47b0*/  FFMA R31, R44, R40, -0.052303962409496307373 ;  /* 0xbd563cae2c1f7423 */ /* 0x000fc80000000028 */
[----:B------:R-:W-:Y:S01]  /*47c0*/  FFMA R31, R44, R31, 0.1331529766321182251 ;  /* 0x3e0859412c1f7423 */ /* 0x000fe2000000001f */
[----:B------:R-:W-:-:S03]  /*47d0*/  FSETP.GE.AND P1, PT, |R34|, 0.60000002384185791016, PT ;  /* 0x3f19999a2200780b */ /* 0x000fc60003f26200 */
[----:B------:R-:W-:Y:S01]  /*47e0*/  FFMA R31, R44, R31, -0.33332768082618713379 ;  /* 0xbeaaa9ed2c1f7423 */ /* 0x000fe2000000001f */
[----:B------:R-:W-:-:S03]  /*47f0*/  FSETP.GE.AND P0, PT, |R34|, 9.010913848876953125, PT ;  /* 0x41102cb42200780b */ /* 0x000fc60003f06200 */
[----:B------:R-:W-:Y:S01]  /*4800*/  FFMA R31, R44, R31, RZ ;  /* 0x0000001f2c1f7223 */ /* 0x000fe200000000ff */
[----:B------:R-:W-:Y:S01]  /*4810*/  PRMT R44, R43, 0x7632, R44 ;  /* 0x000076322b2c7816 */ /* 0x000fe2000000002c */
[----:B0-----:R-:W-:-:S03]  /*4820*/  FFMA R41, R41, -2, R38 ;  /* 0xc000000029297823 */ /* 0x001fc60000000026 */
[----:B------:R-:W-:Y:S02]  /*4830*/  SHF.L.U32 R44, R44, 0x10, RZ ;  /* 0x000000102c2c7819 */ /* 0x000fe400000006ff */
[----:B------:R-:W-:-:S04]  /*4840*/  FSEL R41, R41, 1, !P0 ;  /* 0x3f80000029297808 */ /* 0x000fc80004000000 */
[--C-:B------:R-:W-:Y:S01]  /*4850*/  LOP3.LUT R43, R41, 0x80000000, R34.reuse, 0xb8, !PT ;  /* 0x80000000292b7812 */ /* 0x100fe200078eb822 */
[--C-:B------:R-:W-:Y:S01]  /*4860*/  @!P1 FFMA R43, R34, R31, R34.reuse ;  /* 0x0000001f222b9223 */ /* 0x100fe20000000022 */
[----:B------:R-:W-:Y:S01]  /*4870*/  FMUL R31, R44, R39 ;  /* 0x000000272c1f7220 */ /* 0x000fe20000400000 */
[C---:B-----5:R-:W-:Y:S02]  /*4880*/  SHF.L.U32 R39, R30.reuse, 0x10, RZ ;  /* 0x000000101e277819 */ /* 0x060fe400000006ff */
[----:B------:R-:W-:-:S03]  /*4890*/  PRMT R34, R30, 0x7632, R34 ;  /* 0x000076321e227816 */ /* 0x000fc60000000022 */
[----:B------:R-:W-:Y:S01]  /*48a0*/  FMUL R30, R32, R39 ;  /* 0x00000027201e7220 */ /* 0x000fe20000400000 */
[----:B------:R-:W-:-:S04]  /*48b0*/  FMUL R32, R35, 0.035677410662174224854 ;  /* 0x3d12227a23207820 */ /* 0x000fc80000400000 */
[----:B------:R-:W-:Y:S01]  /*48c0*/  FFMA R32, R35, R32, 0.79788458347320556641 ;  /* 0x3f4c422a23207423 */ /* 0x000fe20000000020 */
[----:B------:R-:W-:-:S03]  /*48d0*/  FMUL R33, R33, R44 ;  /* 0x0000002c21217220 */ /* 0x000fc60000400000 */
[C---:B------:R-:W-:Y:S01]  /*48e0*/  FMUL R41, R35.reuse, R32 ;  /* 0x0000002023297220 */ /* 0x040fe20000400000 */
[----:B------:R-:W-:-:S03]  /*48f0*/  FMUL R44, R35, 0.10703222453594207764 ;  /* 0x3ddb33b6232c7820 */ /* 0x000fc60000400000 */
[----:B------:R-:W-:Y:S01]  /*4900*/  FMUL R47, |R41|, 2.8853900432586669922 ;  /* 0x4038aa3b292f7820 */ /* 0x000fe20000400200 */
[----:B------:R-:W-:Y:S01]  /*4910*/  SHF.L.U32 R34, R34, 0x10, RZ ;  /* 0x0000001022227819 */ /* 0x000fe200000006ff */
[----:B------:R-:W-:Y:S01]  /*4920*/  FFMA R44, R35, R44, 0.79788458347320556641 ;  /* 0x3f4c422a232c7423 */ /* 0x000fe2000000002c */
[----:B------:R-:W-:Y:S01]  /*4930*/  FFMA R39, -R45, R45, 1 ;  /* 0x3f8000002d277423 */ /* 0x000fe2000000012d */
[----:B------:R-:W0:Y:S02]  /*4940*/  MUFU.EX2 R32, R47 ;  /* 0x0000002f00207308 */ /* 0x000e240000000800 */
[----:B------:R-:W-:Y:S01]  /*4950*/  FMUL R33, R33, R34 ;  /* 0x0000002221217220 */ /* 0x000fe20000400000 */
[----:B------:R-:W-:Y:S01]  /*4960*/  FMUL R44, R39, R44 ;  /* 0x0000002c272c7220 */ /* 0x000fe20000400000 */
[----:B------:R-:W-:Y:S01]  /*4970*/  FMUL R39, R35, 0.5 ;  /* 0x3f00000023277820 */ /* 0x000fe20000400000 */
[----:B------:R-:W-:-:S03]  /*4980*/  FMUL R34, R29, 0.10703222453594207764 ;  /* 0x3ddb33b61d227820 */ /* 0x000fc60000400000 */
[----:B------:R-:W-:Y:S01]  /*4990*/  FMUL R44, R39, R44 ;  /* 0x0000002c272c7220 */ /* 0x000fe20000400000 */
[----:B------:R-:W-:Y:S01]  /*49a0*/  FFMA R34, R29, R34, 0.79788458347320556641 ;  /* 0x3f4c422a1d227423 */ /* 0x000fe20000000022 */
[----:B------:R-:W-:Y:S01]  /*49b0*/  FFMA R39, -R43, R43, 1 ;  /* 0x3f8000002b277423 */ /* 0x000fe2000000012b */
[----:B------:R-:W-:-:S03]  /*49c0*/  FADD R45, R45, 1 ;  /* 0x3f8000002d2d7421 */ /* 0x000fc60000000000 */
[----:B------:R-:W-:Y:S01]  /*49d0*/  FMUL R34, R39, R34 ;  /* 0x0000002227227220 */ /* 0x000fe20000400000 */
[----:B------:R-:W-:Y:S01]  /*49e0*/  FMUL R39, R29, 0.5 ;  /* 0x3f0000001d277820 */ /* 0x000fe20000400000 */
[----:B0-----:R-:W-:-:S03]  /*49f0*/  FADD R49, R32, 1 ;  /* 0x3f80000020317421 */ /* 0x001fc60000000000 */
[----:B------:R-:W-:Y:S01]  /*4a00*/  FMUL R39, R39, R34 ;  /* 0x0000002227277220 */ /* 0x000fe20000400000 */
[----:B------:R-:W-:Y:S01]  /*4a10*/  FADD R34, R43, 1 ;  /* 0x3f8000002b227421 */ /* 0x000fe20000000000 */
[----:B------:R-:W-:Y:S01]  /*4a20*/  FFMA R43, R45, 0.5, R44 ;  /* 0x3f0000002d2b7823 */ /* 0x000fe2000000002c */
[----:B----4-:R-:W-:Y:S01]  /*4a30*/  SHF.L.U32 R32, R36, 0x10, RZ ;  /* 0x0000001024207819 */ /* 0x010fe200000006ff */
[----:B------:R-:W0:Y:S01]  /*4a40*/  MUFU.RCP R45, R49 ;  /* 0x00000031002d7308 */ /* 0x000e220000001000 */
[----:B------:R-:W-:Y:S01]  /*4a50*/  FFMA R39, R34, 0.5, R39 ;  /* 0x3f00000022277823 */ /* 0x000fe20000000027 */
[----:B------:R-:W-:Y:S01]  /*4a60*/  SHF.L.U32 R34, R37, 0x10, RZ ;  /* 0x0000001025227819 */ /* 0x000fe200000006ff */
[----:B------:R-:W-:Y:S01]  /*4a70*/  FMUL R44, R41, R41 ;  /* 0x00000029292c7220 */ /* 0x000fe20000400000 */
[----:B------:R-:W-:-:S04]  /*4a80*/  FMUL R43, R43, R32 ;  /* 0x000000202b2b7220 */ /* 0x000fc80000400000 */
[----:B------:R-:W-:Y:S01]  /*4a90*/  FMUL R34, R43, R34 ;  /* 0x000000222b227220 */ /* 0x000fe20000400000 */
[----:B------:R-:W-:Y:S01]  /*4aa0*/  FFMA R43, R44, R40, -0.052303962409496307373 ;  /* 0xbd563cae2c2b7423 */ /* 0x000fe20000000028 */
[----:B------:R-:W-:-:S03]  /*4ab0*/  FSETP.GE.AND P1, PT, |R41|, 0.60000002384185791016, PT ;  /* 0x3f19999a2900780b */ /* 0x000fc60003f26200 */
[C---:B------:R-:W-:Y:S01]  /*4ac0*/  FFMA R43, R44.reuse, R43, 0.1331529766321182251 ;  /* 0x3e0859412c2b7423 */ /* 0x040fe2000000002b */
        /* <DEDUP_REMOVED lines=10> */
[----:B------:R-:W-:-:S04]  /*4b70*/  FMUL R47, |R41|, 2.8853900432586669922 ;  /* 0x4038aa3b292f7820 */ /* 0x000fc80000400200 */
[----:B------:R-:W0:Y:S02]  /*4b80*/  MUFU.EX2 R44, R47 ;  /* 0x0000002f002c7308 */ /* 0x000e240000000800 */
[----:B0-----:R-:W-:-:S06]  /*4b90*/  FADD R44, R44, 1 ;  /* 0x3f8000002c2c7421 */ /* 0x001fcc0000000000 */
[----:B------:R-:W0:Y:S01]  /*4ba0*/  MUFU.RCP R43, R44 ;  /* 0x0000002c002b7308 */ /* 0x000e220000001000 */
[C---:B------:R-:W-:Y:S02]  /*4bb0*/  FSETP.GE.AND P1, PT, |R41|.reuse, 0.60000002384185791016, PT ;  /* 0x3f19999a2900780b */ /* 0x040fe40003f26200 */
[----:B------:R-:W-:Y:S01]  /*4bc0*/  FSETP.GE.AND P0, PT, |R41|, 9.010913848876953125, PT ;  /* 0x41102cb42900780b */ /* 0x000fe20003f06200 */
[----:B0-----:R-:W-:Y:S01]  /*4bd0*/  FFMA R38, R43, -2, R38 ;  /* 0xc00000002b267823 */ /* 0x001fe20000000026 */
[----:B------:R-:W-:-:S04]  /*4be0*/  FMUL R43, R41, R41 ;  /* 0x00000029292b7220 */ /* 0x000fc80000400000 */
[----:B------:R-:W-:-:S04]  /*4bf0*/  FFMA R40, R43, R40, -0.052303962409496307373 ;  /* 0xbd563cae2b287423 */ /* 0x000fc80000000028 */
[----:B------:R-:W-:Y:S01]  /*4c00*/  FFMA R40, R43, R40, 0.1331529766321182251 ;  /* 0x3e0859412b287423 */ /* 0x000fe20000000028 */
[----:B------:R-:W-:-:S03]  /*4c10*/  FSEL R38, R38, 1, !P0 ;  /* 0x3f80000026267808 */ /* 0x000fc60004000000 */
[----:B------:R-:W-:Y:S01]  /*4c20*/  FFMA R40, R43, R40, -0.33332768082618713379 ;  /* 0xbeaaa9ed2b287423 */ /* 0x000fe20000000028 */
[----:B------:R-:W-:-:S03]  /*4c30*/  PRMT R36, R36, 0x7632, R36 ;  /* 0x0000763224247816 */ /* 0x000fc60000000024 */
[----:B------:R-:W-:Y:S01]  /*4c40*/  FFMA R40, R43, R40, RZ ;  /* 0x000000282b287223 */ /* 0x000fe200000000ff */
[--C-:B------:R-:W-:Y:S02]  /*4c50*/  LOP3.LUT R43, R38, 0x80000000, R41.reuse, 0xb8, !PT ;  /* 0x80000000262b7812 */ /* 0x100fe400078eb829 */
[----:B------:R-:W-:Y:S01]  /*4c60*/  SHF.L.U32 R36, R36, 0x10, RZ ;  /* 0x0000001024247819 */ /* 0x000fe200000006ff */
[----:B------:R-:W-:Y:S01]  /*4c70*/  @!P1 FFMA R43, R41, R40, R41 ;  /* 0x00000028292b9223 */ /* 0x000fe20000000029 */
[----:B------:R-:W-:Y:S01]  /*4c80*/  PRMT R40, R37, 0x7632, R40 ;  /* 0x0000763225287816 */ /* 0x000fe20000000028 */
[----:B------:R-:W-:Y:S01]  /*4c90*/  FFMA R38, R45, R42, 0.5 ;  /* 0x3f0000002d267423 */ /* 0x000fe2000000002a */
[----:B------:R-:W0:Y:S01]  /*4ca0*/  S2UR UR17, SR_CgaCtaId ;  /* 0x00000000001179c3 */ /* 0x000e220000008800 */
[----:B------:R-:W-:Y:S01]  /*4cb0*/  IADD3 R54, P0, PT, R48, UR8, RZ ;  /* 0x0000000830367c10 */ /* 0x000fe2000ff1e0ff */
[----:B------:R-:W-:Y:S01]  /*4cc0*/  FMUL R39, R39, R36 ;  /* 0x0000002427277220 */ /* 0x000fe20000400000 */
[----:B------:R-:W-:Y:S01]  /*4cd0*/  SHF.L.U32 R40, R40, 0x10, RZ ;  /* 0x0000001028287819 */ /* 0x000fe200000006ff */
[----:B------:R-:W-:Y:S01]  /*4ce0*/  FMUL R35, R35, R38 ;  /* 0x0000002623237220 */ /* 0x000fe20000400000 */
[----:B------:R-:W-:Y:S01]  /*4cf0*/  FMUL R25, R24, R25 ;  /* 0x0000001918197220 */ /* 0x000fe20000400000 */
[----:B------:R-:W-:Y:S01]  /*4d00*/  FMUL R41, R30, UR25 ;  /* 0x000000191e297c20 */ /* 0x000fe20008400000 */
[----:B------:R-:W-:Y:S01]  /*4d10*/  FMUL R38, R33, UR25 ;  /* 0x0000001921267c20 */ /* 0x000fe20008400000 */
[----:B------:R-:W-:Y:S01]  /*4d20*/  IADD3.X R55, PT, PT, R0, UR9, RZ, P0, !PT ;  /* 0x0000000900377c10 */ /* 0x000fe200087fe4ff */
[----:B------:R-:W-:Y:S01]  /*4d30*/  FMUL R39, R39, R40 ;  /* 0x0000002827277220 */ /* 0x000fe20000400000 */
[----:B------:R-:W-:Y:S01]  /*4d40*/  IADD3 R52, P0, PT, R54, UR27, RZ ;  /* 0x0000001b36347c10 */ /* 0x000fe2000ff1e0ff */
[----:B------:R-:W-:Y:S01]  /*4d50*/  FMUL R24, R22, UR25 ;  /* 0x0000001916187c20 */ /* 0x000fe20008400000 */
[----:B------:R-:W-:Y:S01]  /*4d60*/  FMUL R26, R25, UR25 ;  /* 0x00000019191a7c20 */ /* 0x000fe20008400000 */
[----:B------:R-:W-:Y:S01]  /*4d70*/  F2FP.BF16.F32.PACK_AB R37, R38, R41 ;  /* 0x000000292625723e */ /* 0x000fe200000010ff */
[----:B------:R-:W-:Y:S01]  /*4d80*/  FMUL R38, R34, UR25 ;  /* 0x0000001922267c20 */ /* 0x000fe20008400000 */
[----:B------:R-:W-:Y:S01]  /*4d90*/  FMUL R40, R39, UR25 ;  /* 0x0000001927287c20 */ /* 0x000fe20008400000 */
[----:B------:R-:W-:-:S02]  /*4da0*/  IADD3.X R53, PT, PT, R55, UR28, RZ, P0, !PT ;  /* 0x0000001c37357c10 */ /* 0x000fc400087fe4ff */
[----:B------:R-:W-:Y:S02]  /*4db0*/  IADD3 R48, P0, PT, R48, UR18, RZ ;  /* 0x0000001230307c10 */ /* 0x000fe4000ff1e0ff */
[----:B------:R-:W-:Y:S02]  /*4dc0*/  F2FP.BF16.F32.PACK_AB R24, RZ, R24 ;  /* 0x00000018ff18723e */ /* 0x000fe400000010ff */
[----:B------:R-:W-:Y:S02]  /*4dd0*/  F2FP.BF16.F32.PACK_AB R26, RZ, R26 ;  /* 0x0000001aff1a723e */ /* 0x000fe400000010ff */
[----:B------:R-:W-:Y:S02]  /*4de0*/  F2FP.BF16.F32.PACK_AB R38, RZ, R38 ;  /* 0x00000026ff26723e */ /* 0x000fe400000010ff */
[----:B------:R-:W-:Y:S02]  /*4df0*/  F2FP.BF16.F32.PACK_AB R40, RZ, R40 ;  /* 0x00000028ff28723e */ /* 0x000fe400000010ff */
[----:B------:R-:W-:Y:S01]  /*4e00*/  IADD3.X R49, PT, PT, R0, UR19, RZ, P0, !PT ;  /* 0x0000001300317c10 */ /* 0x000fe200087fe4ff */
[----:B------:R-:W1:Y:S01]  /*4e10*/  LDCU.64 UR18, c[0x0][0x3c0] ;  /* 0x00007800ff1277ac */ /* 0x000e620008000a00 */
[----:B------:R-:W-:-:S02]  /*4e20*/  PRMT R24, R24, 0x5410, R26 ;  /* 0x0000541018187816 */ /* 0x000fc4000000001a */
[----:B------:R-:W-:Y:S01]  /*4e30*/  PRMT R38, R38, 0x5410, R40 ;  /* 0x0000541026267816 */ /* 0x000fe20000000028 */
[----:B------:R-:W-:Y:S01]  /*4e40*/  UMOV UR22, 0x400 ;  /* 0x0000040000167882 */ /* 0x000fe20000000000 */
[----:B------:R-:W-:Y:S01]  /*4e50*/  HFMA2 R45, -RZ, RZ, 0, 7.8678131103515625e-06 ;  /* 0x00000084ff2d7431 */ /* 0x000fe200000001ff */
[----:B------:R-:W-:Y:S01]  /*4e60*/  UIADD3 UR7, UPT, UPT, UR22, 0x20, URZ ;  /* 0x0000002016077890 */ /* 0x000fe2000fffe0ff */
[----:B------:R-:W-:Y:S01]  /*4e70*/  STG.E desc[UR20][R56.64], R24 ;  /* 0x0000001838007986 */ /* 0x000fe2000c101914 */
[----:B------:R-:W-:Y:S01]  /*4e80*/  FMUL R44, R28, UR25 ;  /* 0x000000191c2c7c20 */ /* 0x000fe20008400000 */
[----:B------:R-:W-:Y:S02]  /*4e90*/  FMUL R41, R31, UR25 ;  /* 0x000000191f297c20 */ /* 0x000fe40008400000 */
[----:B------:R-:W-:Y:S01]  /*4ea0*/  STG.E desc[UR20][R54.64], R37 ;  /* 0x0000002536007986 */ /* 0x000fe2000c101914 */
[----:B0-----:R-:W-:Y:S01]  /*4eb0*/  ULEA UR7, UR17, UR7, 0x18 ;  /* 0x0000000711077291 */ /* 0x001fe2000f8ec0ff */
[----:B------:R-:W-:-:S02]  /*4ec0*/  FFMA R42, R43, R42, 0.5 ;  /* 0x3f0000002b2a7423 */ /* 0x000fc4000000002a */
[----:B------:R0:W-:Y:S01]  /*4ed0*/  STG.E desc[UR20][R52.64], R38 ;  /* 0x0000002634007986 */ /* 0x0001e2000c101914 */
[----:B------:R-:W-:Y:S02]  /*4ee0*/  LOP3.LUT R0, R2, 0x1f, RZ, 0xc0, !PT ;  /* 0x0000001f02007812 */ /* 0x000fe400078ec0ff */
[----:B------:R-:W-:Y:S01]  /*4ef0*/  SHF.L.U32 R43, R10, 0x2, RZ ;  /* 0x000000020a2b7819 */ /* 0x000fe200000006ff */
[----:B------:R-:W-:Y:S01]  /*4f00*/  FMUL R29, R29, R42 ;  /* 0x0000002a1d1d7220 */ /* 0x000fe20000400000 */
[----:B------:R-:W-:Y:S01]  /*4f10*/  F2FP.BF16.F32.PACK_AB R41, R41, R44 ;  /* 0x0000002c2929723e */ /* 0x000fe200000010ff */
[----:B------:R-:W-:Y:S01]  /*4f20*/  IMAD R44, R0, R45, UR7 ;  /* 0x00000007002c7e24 */ /* 0x000fe2000f8e022d */
[----:B0-----:R-:W-:Y:S02]  /*4f30*/  PRMT R52, R4, 0x5410, R5 ;  /* 0x0000541004347816 */ /* 0x001fe40000000005 */
[----:B------:R-:W-:Y:S02]  /*4f40*/  LOP3.LUT R5, RZ, R3, RZ, 0x33, !PT ;  /* 0x00000003ff057212 */ /* 0x000fe400078e33ff */
[----:B------:R-:W-:-:S02]  /*4f50*/  LOP3.LUT R45, R43, 0x7c, RZ, 0xc0, !PT ;  /* 0x0000007c2b2d7812 */ /* 0x000fc400078ec0ff */
[----:B------:R-:W-:Y:S01]  /*4f60*/  IADD3 R5, PT, PT, R5, R2, RZ ;  /* 0x0000000205057210 */ /* 0x000fe20007ffe0ff */
[----:B------:R-:W-:Y:S01]  /*4f70*/  FMUL R35, R32, R35 ;  /* 0x0000002320237220 */ /* 0x000fe20000400000 */
[----:B------:R-:W-:Y:S01]  /*4f80*/  FMUL R36, R36, R29 ;  /* 0x0000001d24247220 */ /* 0x000fe20000400000 */
[----:B-1----:R-:W-:Y:S01]  /*4f90*/  UIMAD UR15, UR6, UR18, URZ ;  /* 0x00000012060f72a4 */ /* 0x002fe2000f8e02ff */
[----:B------:R-:W-:Y:S02]  /*4fa0*/  SHF.L.U32 R5, R5, 0x2, RZ ;  /* 0x0000000205057819 */ /* 0x000fe400000006ff */
[----:B------:R-:W-:Y:S01]  /*4fb0*/  IADD3 R45, PT, PT, R44, R45, RZ ;  /* 0x0000002d2c2d7210 */ /* 0x000fe20007ffe0ff */
[----:B------:R-:W-:Y:S01]  /*4fc0*/  FMUL R32, R35, UR25 ;  /* 0x0000001923207c20 */ /* 0x000fe20008400000 */
[----:B------:R-:W-:Y:S01]  /*4fd0*/  LOP3.LUT R5, R5, 0x7c, RZ, 0xc0, !PT ;  /* 0x0000007c05057812 */ /* 0x000fe200078ec0ff */
[----:B------:R-:W-:Y:S01]  /*4fe0*/  FMUL R29, R36, UR25 ;  /* 0x00000019241d7c20 */ /* 0x000fe20008400000 */
[----:B------:R-:W-:Y:S01]  /*4ff0*/  IADD3 R47, PT, PT, R43, -0x8, RZ ;  /* 0xfffffff82b2f7810 */ /* 0x000fe20007ffe0ff */
[----:B------:R-:W-:-:S02]  /*5000*/  UIMAD.WIDE.U32 UR6, UR14, UR18, URZ ;  /* 0x000000120e0672a5 */ /* 0x000fc4000f8e00ff */
[----:B------:R-:W-:Y:S01]  /*5010*/  UIMAD UR15, UR14, UR19, UR15 ;  /* 0x000000130e0f72a4 */ /* 0x000fe2000f8e020f */
[----:B------:R0:W-:Y:S01]  /*5020*/  STS [R45], R52 ;  /* 0x000000342d007388 */ /* 0x0001e20000000800 */
[----:B------:R-:W-:Y:S01]  /*5030*/  IADD3 R5, PT, PT, R44, R5, RZ ;  /* 0x000000052c057210 */ /* 0x000fe20007ffe0ff */
[----:B------:R-:W-:Y:S01]  /*5040*/  USHF.L.U32 UR14, UR6, 0x6, URZ ;  /* 0x00000006060e7899 */ /* 0x000fe200080006ff */
[----:B------:R-:W-:Y:S01]  /*5050*/  PRMT R51, R19, 0x5410, R20 ;  /* 0x0000541013337816 */ /* 0x000fe20000000014 */
[----:B------:R1:W-:Y:S01]  /*5060*/  STG.E desc[UR20][R48.64], R41 ;  /* 0x0000002930007986 */ /* 0x0003e2000c101914 */
[----:B------:R-:W-:Y:S01]  /*5070*/  LOP3.LUT R47, R47, 0x7c, RZ, 0xc0, !PT ;  /* 0x0000007c2f2f7812 */ /* 0x000fe200078ec0ff */
[----:B------:R-:W-:Y:S01]  /*5080*/  UIADD3 UR15, UPT, UPT, UR7, UR15, URZ ;  /* 0x0000000f070f7290 */ /* 0x000fe2000fffe0ff */
[----:B------:R-:W-:Y:S02]  /*5090*/  F2FP.BF16.F32.PACK_AB R20, RZ, R32 ;  /* 0x00000020ff14723e */ /* 0x000fe400000010ff */
[----:B------:R-:W-:-:S02]  /*50a0*/  F2FP.BF16.F32.PACK_AB R29, RZ, R29 ;  /* 0x0000001dff1d723e */ /* 0x000fc400000010ff */
[----:B0-----:R-:W-:Y:S01]  /*50b0*/  PRMT R52, R13, 0x5410, R14 ;  /* 0x000054100d347816 */ /* 0x001fe2000000000e */
[----:B------:R-:W-:Y:S01]  /*50c0*/  USHF.R.U32.HI UR9, URZ, 0x1, UR19 ;  /* 0x00000001ff097899 */ /* 0x000fe20008011613 */
[----:B-1----:R-:W-:-:S03]  /*50d0*/  IADD3 R48, P0, PT, R48, UR27, RZ ;  /* 0x0000001b30307c10 */ /* 0x002fc6000ff1e0ff */
[----:B------:R0:W-:Y:S01]  /*50e0*/  STS [R5], R52 ;  /* 0x0000003405007388 */ /* 0x0001e20000000800 */
[----:B------:R-:W-:Y:S01]  /*50f0*/  IADD3 R14, PT, PT, R44, R47, RZ ;  /* 0x0000002f2c0e7210 */ /* 0x000fe20007ffe0ff */
[----:B------:R-:W-:Y:S01]  /*5100*/  USHF.R.U64 UR8, UR18, 0x1, UR19 ;  /* 0x0000000112087899 */ /* 0x000fe20008001213 */
[----:B------:R-:W-:Y:S01]  /*5110*/  IADD3.X R49, PT, PT, R49, UR28, RZ, P0, !PT ;  /* 0x0000001c31317c10 */ /* 0x000fe200087fe4ff */
[----:B------:R-:W-:Y:S01]  /*5120*/  ULEA UR7, UP0, UR4, UR14, 0x6 ;  /* 0x0000000e04077291 */ /* 0x000fe2000f8030ff */
[----:B------:R-:W-:Y:S01]  /*5130*/  PRMT R20, R20, 0x5410, R29 ;  /* 0x0000541014147816 */ /* 0x000fe2000000001d */
[----:B------:R-:W-:Y:S01]  /*5140*/  USHF.L.U64.HI UR6, UR6, 0x6, UR15 ;  /* 0x0000000606067899 */ /* 0x000fe2000801020f */
[----:B------:R-:W-:Y:S02]  /*5150*/  IADD3 R47, PT, PT, R43, -0xc, RZ ;  /* 0xfffffff42b2f7810 */ /* 0x000fe40007ffe0ff */
[----:B------:R-:W-:Y:S02]  /*5160*/  MOV R53, RZ ;  /* 0x000000ff00357202 */ /* 0x000fe40000000f00 */
[----:B0-----:R-:W-:Y:S01]  /*5170*/  LOP3.LUT R52, R10, 0x1f, RZ, 0xc0, !PT ;  /* 0x0000001f0a347812 */ /* 0x001fe200078ec0ff */
[----:B------:R-:W-:Y:S01]  /*5180*/  ULEA.HI.X UR4, UR4, UR6, UR5, 0x6, UP0 ;  /* 0x0000000604047291 */ /* 0x000fe200080f3405 */
[----:B------:R-:W-:Y:S01]  /*5190*/  LOP3.LUT R47, R47, 0x7c, RZ, 0xc0, !PT ;  /* 0x0000007c2f2f7812 */ /* 0x000fe200078ec0ff */
[----:B------:R0:W-:Y:S01]  /*51a0*/  STG.E desc[UR20][R48.64], R20 ;  /* 0x0000001430007986 */ /* 0x0001e2000c101914 */
[----:B------:R-:W-:Y:S01]  /*51b0*/  ULOP3.LUT UR5, UR18, 0xfffffffe, URZ, 0xc0, !UPT ;  /* 0xfffffffe12057892 */ /* 0x000fe2000f8ec0ff */
[----:B------:R-:W-:Y:S01]  /*51c0*/  IMAD R10, R46, UR9, RZ ;  /* 0x000000092e0a7c24 */ /* 0x000fe2000f8e02ff */
[----:B------:R-:W-:Y:S01]  /*51d0*/  SHF.R.U32.HI R43, RZ, 0x5, R2 ;  /* 0x00000005ff2b7819 */ /* 0x000fe20000011602 */
[----:B------:R-:W-:Y:S01]  /*51e0*/  ULEA UR10, UP1, UR7, UR10, 0x1 ;  /* 0x0000000a070a7291 */ /* 0x000fe2000f8208ff */
[----:B------:R-:W-:-:S02]  /*51f0*/  IADD3 R32, PT, PT, R44, R47, RZ ;  /* 0x0000002f2c207210 */ /* 0x000fc40007ffe0ff */
[----:B------:R-:W-:Y:S01]  /*5200*/  PRMT R47, R37, 0x5410, R38 ;  /* 0x00005410252f7816 */ /* 0x000fe20000000026 */
[----:B0-----:R-:W-:Y:S01]  /*5210*/  IMAD.WIDE.U32 R48, R46, UR8, R52 ;  /* 0x000000082e307c25 */ /* 0x001fe2000f8e0034 */
[----:B------:R-:W-:Y:S02]  /*5220*/  LEA R43, R43, R44, 0x4 ;  /* 0x0000002c2b2b7211 */ /* 0x000fe400078e20ff */
[----:B------:R-:W-:Y:S02]  /*5230*/  MOV R53, UR19 ;  /* 0x0000001300357c02 */ /* 0x000fe40008000f00 */
[----:B------:R-:W-:Y:S02]  /*5240*/  IADD3 R42, PT, PT, R49, R10, RZ ;  /* 0x0000000a312a7210 */ /* 0x000fe40007ffe0ff */
[----:B------:R-:W-:Y:S02]  /*5250*/  MOV R52, UR5 ;  /* 0x0000000500347c02 */ /* 0x000fe40008000f00 */
[C---:B------:R-:W-:Y:S01]  /*5260*/  SHF.L.U32 R44, R48.reuse, 0x2, RZ ;  /* 0x00000002302c7819 */ /* 0x040fe200000006ff */
[----:B------:R-:W-:Y:S01]  /*5270*/  STS [R14], R51 ;  /* 0x000000330e007388 */ /* 0x000fe20000000800 */
[----:B------:R-:W-:Y:S01]  /*5280*/  ULEA.HI.X UR11, UR7, UR11, UR4, 0x1, UP1 ;  /* 0x0000000b070b7291 */ /* 0x000fe200088f0c04 */
[----:B------:R-:W-:-:S02]  /*5290*/  SHF.L.U64.HI R42, R48, 0x2, R42 ;  /* 0x00000002302a7819 */ /* 0x000fc4000001022a */
[----:B------:R0:W-:Y:S01]  /*52a0*/  STS [R32], R47 ;  /* 0x0000002f20007388 */ /* 0x0001e20000000800 */
[----:B------:R-:W-:Y:S02]  /*52b0*/  IADD3 R48, P0, PT, R44, UR10, RZ ;  /* 0x0000000a2c307c10 */ /* 0x000fe4000ff1e0ff */
[----:B------:R-:W-:Y:S01]  /*52c0*/  FMNMX3 R27, |R22|, R27, |R25|, !PT ;  /* 0x0000001b161b7276 */ /* 0x000fe20007800619 */
[----:B------:R-:W-:Y:S01]  /*52d0*/  BAR.SYNC.DEFER_BLOCKING 0x0 ;  /* 0x0000000000007b1d */ /* 0x000fe20000010000 */
[----:B------:R-:W-:Y:S01]  /*52e0*/  IADD3.X R49, PT, PT, R42, UR11, RZ, P0, !PT ;  /* 0x0000000b2a317c10 */ /* 0x000fe200087fe4ff */
[----:B0-----:R-:W-:Y:S01]  /*52f0*/  IMAD.WIDE.U32 R46, R46, UR8, R52 ;  /* 0x000000082e2e7c25 */ /* 0x001fe2000f8e0034 */
[----:B------:R-:W-:-:S04]  /*5300*/  FMNMX3 R30, |R30|, R27, |R33|, !PT ;  /* 0x0000001b1e1e7276 */ /* 0x000fc80007800621 */
[----:B------:R-:W-:Y:S02]  /*5310*/  IADD3 R10, PT, PT, R10, R47, RZ ;  /* 0x0000002f0a0a7210 */ /* 0x000fe40007ffe0ff */
[----:B------:R-:W-:-:S04]  /*5320*/  IADD3 R50, P0, PT, R50, R46, RZ ;  /* 0x0000002e32327210 */ /* 0x000fc80007f1e0ff */
[----:B------:R-:W-:Y:S02]  /*5330*/  IADD3.X R25, PT, PT, RZ, R10, RZ, P0, !PT ;  /* 0x0000000aff197210 */ /* 0x000fe400007fe4ff */
[C---:B------:R-:W-:Y:S02]  /*5340*/  SHF.L.U32 R27, R50.reuse, 0x2, RZ ;  /* 0x00000002321b7819 */ /* 0x040fe400000006ff */
[----:B------:R-:W-:Y:S02]  /*5350*/  SHF.L.U64.HI R25, R50, 0x2, R25 ;  /* 0x0000000232197819 */ /* 0x000fe40000010219 */
[----:B------:R-:W-:Y:S01]  /*5360*/  IADD3 R50, P0, PT, R27, UR10, RZ ;  /* 0x0000000a1b327c10 */ /* 0x000fe2000ff1e0ff */
[----:B------:R-:W0:Y:S03]  /*5370*/  LDS R38, [R43] ;  /* 0x000000002b267984 */ /* 0x000e260000000800 */
[----:B------:R-:W-:Y:S01]  /*5380*/  IADD3.X R51, PT, PT, R25, UR11, RZ, P0, !PT ;  /* 0x0000000b19337c10 */ /* 0x000fe200087fe4ff */
[----:B------:R-:W1:Y:S01]  /*5390*/  LDS R22, [R43+0x4] ;  /* 0x000004002b167984 */ /* 0x000e620000000800 */
[----:B------:R-:W-:-:S03]  /*53a0*/  IADD3 R46, P0, PT, R46, UR5, RZ ;  /* 0x000000052e2e7c10 */ /* 0x000fc6000ff1e0ff */
[----:B------:R-:W2:Y:S01]  /*53b0*/  LDS R33, [R43+0x8] ;  /* 0x000008002b217984 */ /* 0x000ea20000000800 */
[----:B------:R-:W-:Y:S02]  /*53c0*/  IADD3.X R10, PT, PT, R10, UR19, RZ, P0, !PT ;  /* 0x000000130a0a7c10 */ /* 0x000fe400087fe4ff */
[----:B------:R-:W-:Y:S02]  /*53d0*/  IADD3 R11, P0, PT, R11, R46, RZ ;  /* 0x0000002e0b0b7210 */ /* 0x000fe40007f1e0ff */
[----:B------:R-:W-:Y:S02]  /*53e0*/  FMNMX3 R39, |R34|, R30, |R39|, !PT ;  /* 0x0000001e22277276 */ /* 0x000fe40007800627 */
[----:B------:R-:W-:Y:S02]  /*53f0*/  IADD3.X R30, PT, PT, RZ, R10, RZ, P0, !PT ;  /* 0x0000000aff1e7210 */ /* 0x000fe400007fe4ff */
[C---:B------:R-:W-:Y:S02]  /*5400*/  SHF.L.U32 R34, R11.reuse, 0x2, RZ ;  /* 0x000000020b227819 */ /* 0x040fe400000006ff */
[----:B------:R-:W-:-:S02]  /*5410*/  SHF.L.U64.HI R30, R11, 0x2, R30 ;  /* 0x000000020b1e7819 */ /* 0x000fc4000001021e */
[----:B------:R-:W3:Y:S01]  /*5420*/  LDS R11, [R43+0xc] ;  /* 0x00000c002b0b7984 */ /* 0x000ee20000000800 */
[----:B------:R-:W-:-:S04]  /*5430*/  IADD3 R52, P0, PT, R34, UR10, RZ ;  /* 0x0000000a22347c10 */ /* 0x000fc8000ff1e0ff */
[----:B------:R-:W-:Y:S02]  /*5440*/  IADD3.X R53, PT, PT, R30, UR11, RZ, P0, !PT ;  /* 0x0000000b1e357c10 */ /* 0x000fe400087fe4ff */
[----:B------:R-:W-:Y:S02]  /*5450*/  IADD3 R12, P0, P1, R12, UR5, R46 ;  /* 0x000000050c0c7c10 */ /* 0x000fe4000f91e02e */
[----:B------:R-:W-:Y:S02]  /*5460*/  FMNMX3 R39, |R28|, R39, |R31|, !PT ;  /* 0x000000271c277276 */ /* 0x000fe4000780061f */
[----:B------:R-:W-:Y:S02]  /*5470*/  IADD3.X R31, PT, PT, RZ, UR19, R10, P0, P1 ;  /* 0x00000013ff1f7c10 */ /* 0x000fe400087e240a */
[C---:B------:R-:W-:Y:S02]  /*5480*/  SHF.L.U32 R10, R12.reuse, 0x2, RZ ;  /* 0x000000020c0a7819 */ /* 0x040fe400000006ff */
[----:B------:R-:W-:-:S02]  /*5490*/  SHF.L.U64.HI R31, R12, 0x2, R31 ;  /* 0x000000020c1f7819 */ /* 0x000fc4000001021f */
[----:B------:R-:W-:Y:S01]  /*54a0*/  IADD3 R46, P0, PT, R10, UR10, RZ ;  /* 0x0000000a0a2e7c10 */ /* 0x000fe2000ff1e0ff */
[----:B0-----:R-:W-:Y:S03]  /*54b0*/  STG.E desc[UR20][R48.64], R38 ;  /* 0x0000002630007986 */ /* 0x001fe6000c101914 */
[----:B------:R-:W-:Y:S01]  /*54c0*/  IADD3.X R47, PT, PT, R31, UR11, RZ, P0, !PT ;  /* 0x0000000b1f2f7c10 */ /* 0x000fe200087fe4ff */
[----:B-1----:R0:W-:Y:S04]  /*54d0*/  STG.E desc[UR20][R50.64], R22 ;  /* 0x0000001632007986 */ /* 0x0021e8000c101914 */
[----:B--2---:R1:W-:Y:S04]  /*54e0*/  STG.E desc[UR20][R52.64], R33 ;  /* 0x0000002134007986 */ /* 0x0043e8000c101914 */
[----:B---3--:R-:W-:Y:S01]  /*54f0*/  STG.E desc[UR20][R46.64], R11 ;  /* 0x0000000b2e007986 */ /* 0x008fe2000c101914 */
[----:B------:R-:W-:Y:S01]  /*5500*/  BAR.SYNC.DEFER_BLOCKING 0x0 ;  /* 0x0000000000007b1d */ /* 0x000fe20000010000 */
[----:B0-----:R-:W-:-:S02]  /*5510*/  PRMT R22, R7, 0x5410, R8 ;  /* 0x0000541007167816 */ /* 0x001fc40000000008 */
[----:B------:R-:W-:Y:S02]  /*5520*/  PRMT R28, R16, 0x5410, R17 ;  /* 0x00005410101c7816 */ /* 0x000fe40000000011 */
[----:B-1----:R-:W-:Y:S02]  /*5530*/  PRMT R33, R23, 0x5410, R24 ;  /* 0x0000541017217816 */ /* 0x002fe40000000018 */
[----:B------:R-:W-:Y:S01]  /*5540*/  PRMT R55, R41, 0x5410, R20 ;  /* 0x0000541029377816 */ /* 0x000fe20000000014 */
        /* <DEDUP_REMOVED lines=18> */
[----:B0-----:R-:W-:Y:S02]  /*5670*/  IADD3.X R55, PT, PT, R42, UR4, RZ, P0, !PT ;  /* 0x000000042a377c10 */ /* 0x001fe400087fe4ff */
        /* <DEDUP_REMOVED lines=8> */
[----:B----4-:R1:W-:Y:S01]  /*5700*/  STG.E desc[UR20][R58.64], R11 ;  /* 0x0000000b3a007986 */ /* 0x0103e2000c101914 */
[----:B------:R-:W-:Y:S01]  /*5710*/  PRMT R6, R4, 0x5432, R6 ;  /* 0x0000543204067816 */ /* 0x000fe20000000006 */
[----:B------:R-:W-:Y:S01]  /*5720*/  BAR.SYNC.DEFER_BLOCKING 0x0 ;  /* 0x0000000000007b1d */ /* 0x000fe20000010000 */
[----:B------:R-:W-:-:S02]  /*5730*/  PRMT R21, R19, 0x5432, R21 ;  /* 0x0000543213157816 */ /* 0x000fc40000000015 */
[----:B0-----:R-:W-:Y:S02]  /*5740*/  PRMT R8, R13, 0x5432, R15 ;  /* 0x000054320d087816 */ /* 0x001fe4000000000f */
[----:B------:R-:W-:Y:S01]  /*5750*/  PRMT R37, R37, 0x5432, R40 ;  /* 0x0000543225257816 */ /* 0x000fe20000000028 */
[----:B------:R-:W-:Y:S04]  /*5760*/  STS [R45], R6 ;  /* 0x000000062d007388 */ /* 0x000fe80000000800 */
[----:B------:R-:W-:Y:S04]  /*5770*/  STS [R5], R8 ;  /* 0x0000000805007388 */ /* 0x000fe80000000800 */
        /* <DEDUP_REMOVED lines=10> */
[----:B------:R-:W-:Y:S02]  /*5820*/  IADD3 R12, P1, PT, R50, UR5, RZ ;  /* 0x00000005320c7c10 */ /* 0x000fe4000ff3e0ff */
[----:B------:R-:W-:Y:S02]  /*5830*/  IADD3 R20, P2, PT, R52, UR5, RZ ;  /* 0x0000000534147c10 */ /* 0x000fe4000ff5e0ff */
[----:B-1----:R-:W-:Y:S02]  /*5840*/  IADD3.X R11, PT, PT, R49, UR4, RZ, P0, !PT ;  /* 0x00000004310b7c10 */ /* 0x002fe400087fe4ff */
[----:B------:R-:W-:Y:S02]  /*5850*/  IADD3 R30, P0, PT, R46, UR5, RZ ;  /* 0x000000052e1e7c10 */ /* 0x000fe4000ff1e0ff */
[----:B------:R-:W-:Y:S02]  /*5860*/  IADD3.X R13, PT, PT, R51, UR4, RZ, P1, !PT ;  /* 0x00000004330d7c10 */ /* 0x000fe40008ffe4ff */
[----:B0-----:R-:W-:-:S02]  /*5870*/  IADD3.X R21, PT, PT, R53, UR4, RZ, P2, !PT ;  /* 0x0000000435157c10 */ /* 0x001fc400097fe4ff */
[----:B------:R-:W-:Y:S01]  /*5880*/  IADD3.X R31, PT, PT, R47, UR4, RZ, P0, !PT ;  /* 0x000000042f1f7c10 */ /* 0x000fe200087fe4ff */
[----:B--2---:R-:W-:Y:S04]  /*5890*/  STG.E desc[UR20][R10.64], R19 ;  /* 0x000000130a007986 */ /* 0x004fe8000c101914 */
[----:B---3--:R-:W-:Y:S04]  /*58a0*/  STG.E desc[UR20][R12.64], R17 ;  /* 0x000000110c007986 */ /* 0x008fe8000c101914 */
[----:B----4-:R-:W-:Y:S04]  /*58b0*/  STG.E desc[UR20][R20.64], R15 ;  /* 0x0000000f14007986 */ /* 0x010fe8000c101914 */
[----:B-----5:R-:W-:Y:S01]  /*58c0*/  STG.E desc[UR20][R30.64], R4 ;  /* 0x000000041e007986 */ /* 0x020fe2000c101914 */
[----:B------:R-:W-:Y:S01]  /*58d0*/  PRMT R6, R7, 0x5432, R9 ;  /* 0x0000543207067816 */ /* 0x000fe20000000009 */
[----:B------:R-:W-:Y:S01]  /*58e0*/  BAR.SYNC.DEFER_BLOCKING 0x0 ;  /* 0x0000000000007b1d */ /* 0x000fe20000010000 */
[----:B------:R-:W-:-:S02]  /*58f0*/  PRMT R16, R16, 0x5432, R18 ;  /* 0x0000543210107816 */ /* 0x000fc40000000012 */
[----:B------:R-:W-:Y:S02]  /*5900*/  PRMT R23, R23, 0x5432, R26 ;  /* 0x0000543217177816 */ /* 0x000fe4000000001a */
[----:B------:R-:W-:Y:S01]  /*5910*/  PRMT R29, R41, 0x5432, R29 ;  /* 0x00005432291d7816 */ /* 0x000fe2000000001d */
[----:B------:R0:W-:Y:S04]  /*5920*/  STS [R45], R6 ;  /* 0x000000062d007388 */ /* 0x0001e80000000800 */
[----:B------:R1:W-:Y:S04]  /*5930*/  STS [R5], R16 ;  /* 0x0000001005007388 */ /* 0x0003e80000000800 */
[----:B------:R-:W-:Y:S04]  /*5940*/  STS [R14], R23 ;  /* 0x000000170e007388 */ /* 0x000fe80000000800 */
[----:B------:R-:W-:Y:S01]  /*5950*/  STS [R32], R29 ;  /* 0x0000001d20007388 */ /* 0x000fe20000000800 */
[----:B------:R-:W-:Y:S06]  /*5960*/  BAR.SYNC.DEFER_BLOCKING 0x0 ;  /* 0x0000000000007b1d */ /* 0x000fec0000010000 */
[----:B------:R-:W2:Y:S04]  /*5970*/  LDS R13, [R43] ;  /* 0x000000002b0d7984 */ /* 0x000ea80000000800 */
[----:B------:R-:W3:Y:S04]  /*5980*/  LDS R15, [R43+0x4] ;  /* 0x000004002b0f7984 */ /* 0x000ee80000000800 */
[----:B------:R-:W4:Y:S04]  /*5990*/  LDS R17, [R43+0x8] ;  /* 0x000008002b117984 */ /* 0x000f280000000800 */
[----:B------:R-:W5:Y:S01]  /*59a0*/  LDS R19, [R43+0xc] ;  /* 0x00000c002b137984 */ /* 0x000f620000000800 */
[----:B0-----:R-:W-:-:S02]  /*59b0*/  IADD3 R6, P0, PT, R54, UR5, RZ ;  /* 0x0000000536067c10 */ /* 0x001fc4000ff1e0ff */
[----:B------:R-:W-:Y:S02]  /*59c0*/  IADD3 R8, P1, PT, R24, UR5, RZ ;  /* 0x0000000518087c10 */ /* 0x000fe4000ff3e0ff */
[----:B------:R-:W-:Y:S02]  /*59d0*/  IADD3 R4, P2, PT, R56, UR5, RZ ;  /* 0x0000000538047c10 */ /* 0x000fe4000ff5e0ff */
[----:B------:R-:W-:Y:S02]  /*59e0*/  IADD3.X R7, PT, PT, R55, UR4, RZ, P0, !PT ;  /* 0x0000000437077c10 */ /* 0x000fe400087fe4ff */
[----:B------:R-:W-:Y:S02]  /*59f0*/  IADD3 R10, P0, PT, R58, UR5, RZ ;  /* 0x000000053a0a7c10 */ /* 0x000fe4000ff1e0ff */
[----:B------:R-:W-:Y:S02]  /*5a00*/  IADD3.X R9, PT, PT, R25, UR4, RZ, P1, !PT ;  /* 0x0000000419097c10 */ /* 0x000fe40008ffe4ff */
[----:B-1----:R-:W-:-:S02]  /*5a10*/  IADD3.X R5, PT, PT, R57, UR4, RZ, P2, !PT ;  /* 0x0000000439057c10 */ /* 0x002fc400097fe4ff */
        /* <DEDUP_REMOVED lines=29> */
[----:B------:R-:W-:-:S12]  /*5bf0*/  HFMA2 R0, -RZ, RZ, 0, 0 ;  /* 0x00000000ff007431 */ /* 0x000fd800000001ff */
        /* <DEDUP_REMOVED lines=11> */
.L_x_8811:
[----:B------:R-:W-:Y:S02]  /*5cb0*/  ISETP.NE.AND P0, PT, R2, RZ, PT ;  /* 0x000000ff0200720c */ /* 0x000fe40003f05270 */
[----:B-1----:R-:W-:-:S11]  /*5cc0*/  FMNMX R3, R4, R5, !PT ;  /* 0x0000000504037209 */ /* 0x002fd60007800000 */
[----:B------:R-:W-:Y:S05]  /*5cd0*/  @P0 BRA `(.L_x_8804) ;  /* 0x0000000000080947 */ /* 0x000fea0003800000 */
[----:B0-----:R-:W0:Y:S02]  /*5ce0*/  LDC.64 R4, c[0x0][0x3a8] ;  /* 0x0000ea00ff047b82 */ /* 0x001e240000000a00 */
[----:B0-----:R1:W-:Y:S02]  /*5cf0*/  REDG.E.MAX.S32.STRONG.GPU desc[UR20][R4.64], R3 ;  /* 0x000000030400798e */ /* 0x0013e4000d12e314 */
.L_x_8804:
[----:B------:R-:W-:Y:S05]  /*5d00*/  BSYNC B0 ;  /* 0x0000000000007941 */ /* 0x000fea0003800000 */
.L_x_8803:
        /* <DEDUP_REMOVED lines=11> */
[----:B-1----:R-:W-:Y:S05]  /*5dc0*/  CALL.REL.NOINC `($__internal_251_$__cuda_sm20_rcp_rn_f32_slowpath) ;  /* 0x0000000400987944 */ /* 0x002fea0003c00000 */
[----:B------:R-:W-:Y:S05]  /*5dd0*/  BRA `(.L_x_8807) ;  /* 0x0000000000147947 */ /* 0x000fea0003800000 */
.L_x_8806:
[----:B01----:R-:W0:Y:S01]  /*5de0*/  MUFU.RCP R5, UR25 ;  /* 0x0000001900057d08 */ /* 0x003e220008001000 */
[----:B------:R-:W-:-:S05]  /*5df0*/  MOV R0, UR25 ;  /* 0x0000001900007c02 */ /* 0x000fca0008000f00 */
[----:B0-----:R-:W-:-:S04]  /*5e00*/  FFMA R0, R5, R0, -1 ;  /* 0xbf80000005007423 */ /* 0x001fc80000000000 */
[----:B------:R-:W-:-:S04]  /*5e10*/  FADD.FTZ R0, -R0, -RZ ;  /* 0x800000ff00007221 */ /* 0x000fc80000010100 */
[----:B------:R-:W-:-:S07]  /*5e20*/  FFMA R5, R5, R0, R5 ;  /* 0x0000000005057223 */ /* 0x000fce0000000005 */
.L_x_8807:
[----:B------:R-:W0:Y:S02]  /*5e30*/  LDC.64 R2, c[0x0][0x3b0] ;  /* 0x0000ec00ff027b82 */ /* 0x000e240000000a00 */
[----:B0-----:R-:W-:Y:S01]  /*5e40*/  STG.E desc[UR20][R2.64], R5 ;  /* 0x0000000502007986 */ /* 0x001fe2000c101914 */
[----:B------:R-:W-:Y:S05]  /*5e50*/  EXIT ;  /* 0x000000000000794d */ /* 0x000fea0003800000 */
.L_x_8805:
[----:B------:R-:W-:Y:S02]  /*5e60*/  MOV R7, 0x4 ;  /* 0x0000000400077802 */ /* 0x000fe40000000f00 */
[----:B------:R-:W-:Y:S02]  /*5e70*/  MOV R9, 0x1f ;  /* 0x0000001f00097802 */ /* 0x000fe40000000f00 */
[----:B------:R-:W-:-:S07]  /*5e80*/  MOV R6, 0xffffffff ;  /* 0xffffffff00067802 */ /* 0x000fce0000000f00 */
[----:B01----:R-:W-:Y:S05]  /*5e90*/  WARPSYNC.COLLECTIVE R6, `(.L_x_8808) ;  /* 0x0000000006087348 */ /* 0x003fea0003c00000 */
[----:B-1----:R1:W2:Y:S02]  /*5ea0*/  SHFL.DOWN P0, R5, R0, R7, R9 ;  /* 0x0800000700057389 */ /* 0x0022a40000000009 */
[----:B012---:R-:W-:Y:S05]  /*5eb0*/  ENDCOLLECTIVE ;  /* 0x000000000000791b */ /* 0x007fea0003800000 */
.L_x_8808:
[----:B------:R-:W-:Y:S02]  /*5ec0*/  MOV R7, 0x2 ;  /* 0x0000000200077802 */ /* 0x000fe40000000f00 */
[----:B------:R-:W-:-:S04]  /*5ed0*/  MOV R3, R5 ;  /* 0x0000000500037202 */ /* 0x000fc80000000f00 */
[----:B------:R-:W-:-:S04]  /*5ee0*/  FMNMX R3, R3, R0, !PT ;  /* 0x0000000003037209 */ /* 0x000fc80007800000 */
[----:B------:R-:W-:-:S07]  /*5ef0*/  MOV R0, R3 ;  /* 0x0000000300007202 */ /* 0x000fce0000000f00 */
[----:B------:R-:W-:Y:S05]  /*5f00*/  WARPSYNC.COLLECTIVE R6, `(.L_x_8809) ;  /* 0x0000000006087348 */ /* 0x000fea0003c00000 */
[----:B------:R0:W1:Y:S02]  /*5f10*/  SHFL.DOWN P0, R5, R0, R7, R9 ;  /* 0x0800000700057389 */ /* 0x0000640000000009 */
[----:B01----:R-:W-:Y:S05]  /*5f20*/  ENDCOLLECTIVE ;  /* 0x000000000000791b */ /* 0x003fea0003800000 */
.L_x_8809:
[----:B------:R-:W-:Y:S02]  /*5f30*/  MOV R7, 0x1 ;  /* 0x0000000100077802 */ /* 0x000fe40000000f00 */
[----:B------:R-:W-:-:S04]  /*5f40*/  MOV R4, R5 ;  /* 0x0000000500047202 */ /* 0x000fc80000000f00 */
[----:B------:R-:W-:-:S04]  /*5f50*/  FMNMX R4, R3, R4, !PT ;  /* 0x0000000403047209 */ /* 0x000fc80007800000 */
[----:B------:R-:W-:-:S07]  /*5f60*/  MOV R0, R4 ;  /* 0x0000000400007202 */ /* 0x000fce0000000f00 */
[----:B------:R-:W-:Y:S05]  /*5f70*/  WARPSYNC.COLLECTIVE R6, `(.L_x_8810) ;  /* 0x0000000006087348 */ /* 0x000fea0003c00000 */
[----:B------:R0:W1:Y:S02]  /*5f80*/  SHFL.DOWN P0, R5, R0, R7, R9 ;  /* 0x0800000700057389 */ /* 0x0000640000000009 */
[----:B01----:R-:W-:Y:S05]  /*5f90*/  ENDCOLLECTIVE ;  /* 0x000000000000791b */ /* 0x003fea0003800000 */
.L_x_8810:
[----:B------:R-:W-:Y:S05]  /*5fa0*/  BRA `(.L_x_8811) ;  /* 0xfffffffc00407947 */ /* 0x000fea000383ffff */
        .weak           $__internal_250_$__cuda_sm20_div_u64
        .type           $__internal_250_$__cuda_sm20_div_u64,@function
        .size           $__internal_250_$__cuda_sm20_div_u64,($__internal_251_$__cuda_sm20_rcp_rn_f32_slowpath - $__internal_250_$__cuda_sm20_div_u64)
$__internal_250_$__cuda_sm20_div_u64:
        /* <DEDUP_REMOVED lines=71> */
[----:B------:R-:W-:Y:S11]  /*6420*/  RET.REL.NODEC R2 `(_ZN18transformer_engine6detail32dgated_act_cast_transpose_kernelILi2ELi2Ef13__nv_bfloat16S2_NS_5EmptyEXadL_ZNS_5dgeluIffEET_T0_RKS3_EEXadL_ZNS_4geluIffEES5_S6_S8_EEEEvPKT2_SC_PT3_SE_PKT1_PSF_SI_mmm) ;  /* 0xffffff9802f47950 */ /* 0x000ff60003c3ffff */
        .weak           $__internal_251_$__cuda_sm20_rcp_rn_f32_slowpath
        .type           $__internal_251_$__cuda_sm20_rcp_rn_f32_slowpath,@function
        .size           $__internal_251_$__cuda_sm20_rcp_rn_f32_slowpath,(.L_x_29552 - $__internal_251_$__cuda_sm20_rcp_rn_f32_slowpath)
$__internal_251_$__cuda_sm20_rcp_rn_f32_slowpath:
        /* <DEDUP_REMOVED lines=15> */
.L_x_8812:
        /* <DEDUP_REMOVED lines=33> */
.L_x_8814:
[----:B------:R0:W1:Y:S02]  /*6730*/  MUFU.RCP R2, R0 ;  /* 0x0000000000027308 */ /* 0x0000640000001000 */
.L_x_8813:
[----:B------:R-:W-:Y:S01]  /*6740*/  HFMA2 R3, -RZ, RZ, 0, 0 ;  /* 0x00000000ff037431 */ /* 0x000fe200000001ff */
[----:B-1-3--:R-:W-:Y:S02]  /*6750*/  MOV R5, R2 ;  /* 0x0000000200057202 */ /* 0x00afe40000000f00 */
[----:B------:R-:W-:-:S04]  /*6760*/  MOV R2, R7 ;  /* 0x0000000700027202 */ /* 0x000fc80000000f00 */
[----:B0-2---:R-:W-:Y:S05]  /*6770*/  RET.REL.NODEC R2 `(_ZN18transformer_engine6detail32dgated_act_cast_transpose_kernelILi2ELi2Ef13__nv_bfloat16S2_NS_5EmptyEXadL_ZNS_5dgeluIffEET_T0_RKS3_EEXadL_ZNS_4geluIffEES5_S6_S8_EEEEvPKT2_SC_PT3_SE_PKT1_PSF_SI_mmm) ;  /* 0xffffff9802207950 */ /* 0x005fea0003c3ffff */
.L_x_8815:
        /* <DEDUP_REMOVED lines=16> */
.L_x_29552:


//--------------------- .text._ZN18transformer_engine6detail43dgated_act_cast_transpose_kernel_notalignedILi2ELi2Ef13__nv_bfloat166__halfNS_5EmptyEXadL_ZNS_5dgeluIffEET_T0_RKS4_EEXadL_ZNS_4geluIffEES6_S7_S9_EEEEvPKT2_SD_PT3_SF_PKT1_PSG_SJ_mmm --------------------------
	.section	.text._ZN18transformer_engine6detail43dgated_act_cast_transpose_kernel_notalignedILi2ELi2Ef13__nv_bfloat166__halfNS_5EmptyEXadL_ZNS_5dgeluIffEET_T0_RKS4_EEXadL_ZNS_4geluIffEES6_S7_S9_EEEEvPKT2_SD_PT3_SF_PKT1_PSG_SJ_mmm,"ax",@progbits
	.align	128
        .global         _ZN18transformer_engine6detail43dgated_act_cast_transpose_kernel_notalignedILi2ELi2Ef13__nv_bfloat166__halfNS_5EmptyEXadL_ZNS_5dgeluIffEET_T0_RKS4_EEXadL_ZNS_4geluIffEES6_S7_S9_EEEEvPKT2_SD_PT3_SF_PKT1_PSG_SJ_mmm
        .type           _ZN18transformer_engine6detail43dgated_act_cast_transpose_kernel_notalignedILi2ELi2Ef13__nv_bfloat166__halfNS_5EmptyEXadL_ZNS_5dgeluIffEET_T0_RKS4_EEXadL_ZNS_4geluIffEES6_S7_S9_EEEEvPKT2_SD_PT3_SF_PKT1_PSG_SJ_mmm,@function
        .size           _ZN18transformer_engine6detail43dgated_act_cast_transpose_kernel_notalignedILi2ELi2Ef13__nv_bfloat166__halfNS_5EmptyEXadL_ZNS_5dgeluIffEET_T0_RKS4_EEXadL_ZNS_4geluIffEES6_S7_S9_EEEEvPKT2_SD_PT3_SF_PKT1_PSG_SJ_mmm,(.L_x_29554 - _ZN18transformer_engine6detail43dgated_act_cast_transpose_kernel_notalignedILi2ELi2Ef13__nv_bfloat166__halfNS_5EmptyEXadL_ZNS_5dgeluIffEET_T0_RKS4_EEXadL_ZNS_4geluIffEES6_S7_S9_EEEEvPKT2_SD_PT3_SF_PKT1_PSG_SJ_mmm)
        .other          _ZN18transformer_engine6detail43dgated_act_cast_transpose_kernel_notalignedILi2ELi2Ef13__nv_bfloat166__halfNS_5EmptyEXadL_ZNS_5dgeluIffEET_T0_RKS4_EEXadL_ZNS_4geluIffEES6_S7_S9_EEEEvPKT2_SD_PT3_SF_PKT1_PSG_SJ_mmm,@"STO_CUDA_ENTRY STV_DEFAULT"
_ZN18transformer_engine6detail43dgated_act_cast_transpose_kernel_notalignedILi2ELi2Ef13__nv_bfloat166__halfNS_5EmptyEXadL_ZNS_5dgeluIffEET_T0_RKS4_EEXadL_ZNS_4geluIffEES6_S7_S9_EEEEvPKT2_SD_PT3_SF_PKT1_PSG_SJ_mmm:
.text._ZN18transformer_engine6detail43dgated_act_cast_transpose_kernel_notalignedILi2ELi2Ef13__nv_bfloat166__halfNS_5EmptyEXadL_ZNS_5dgeluIffEET_T0_RKS4_EEXadL_ZNS_4geluIffEES6_S7_S9_EEEEvPKT2_SD_PT3_SF_PKT1_PSG_SJ_mmm:
        /* <DEDUP_REMOVED lines=43> */
.L_x_8816:
[----:B------:R-:W-:-:S07]  /*02b0*/  MOV R4, 0x2d0 ;  /* 0x000002d000047802 */ /* 0x000fce0000000f00 */
[----:B------:R-:W-:Y:S05]  /*02c0*/  CALL.REL.NOINC `($__internal_252_$__cuda_sm20_div_u64) ;  /* 0x0000007800907944 */ /* 0x000fea0003c00000 */
        /* <DEDUP_REMOVED lines=11> */
.L_x_8817:
        /* <DEDUP_REMOVED lines=169> */
.L_x_8819:
[----:B------:R-:W-:Y:S05]  /*0e10*/  BSYNC.RECONVERGENT B0 ;  /* 0x0000000000007941 */ /* 0x000fea0003800200 */
.L_x_8818:
        /* <DEDUP_REMOVED lines=236> */
[----:B------:R-:W-:Y:S01]  /*1ce0*/  F2FP.F16.F32.PACK_AB R13, RZ, R13 ;  /* 0x0000000dff0d723e */ /* 0x000fe200000000ff */
[----:B------:R-:W-:Y:S01]  /*1cf0*/  FMUL R16, R47, UR5 ;  /* 0x000000052f107c20 */ /* 0x000fe20008400000 */
[----:B------:R-:W-:Y:S01]  /*1d00*/  F2FP.F16.F32.PACK_AB R14, RZ, R14 ;  /* 0x0000000eff0e723e */ /* 0x000fe200000000ff */
[----:B------:R-:W-:Y:S01]  /*1d10*/  FMUL R37, R37, R32 ;  /* 0x0000002025257220 */ /* 0x000fe20000400000 */
[----:B------:R-:W-:Y:S01]  /*1d20*/  F2FP.F16.F32.PACK_AB R15, RZ, R15 ;  /* 0x0000000fff0f723e */ /* 0x000fe200000000ff */
[----:B------:R-:W-:Y:S01]  /*1d30*/  FMUL R36, R19, R2 ;  /* 0x0000000213247220 */ /* 0x000fe20000400000 */
[----:B------:R-:W-:Y:S01]  /*1d40*/  F2FP.F16.F32.PACK_AB R16, RZ, R16 ;  /* 0x00000010ff10723e */ /* 0x000fe200000000ff */
[----:B------:R-:W-:Y:S01]  /*1d50*/  FMUL R17, R43, UR5 ;  /* 0x000000052b117c20 */ /* 0x000fe20008400000 */
[----:B------:R-:W-:Y:S01]  /*1d60*/  @!P3 PRMT R13, R13, 0x5410, R14 ;  /* 0x000054100d0db816 */ /* 0x000fe2000000000e */
[----:B------:R-:W-:Y:S01]  /*1d70*/  FMUL R18, R38, UR5 ;  /* 0x0000000526127c20 */ /* 0x000fe20008400000 */
[----:B------:R-:W-:Y:S01]  /*1d80*/  @!P3 PRMT R15, R15, 0x5410, R16 ;  /* 0x000054100f0fb816 */ /* 0x000fe20000000010 */
[----:B------:R-:W-:Y:S01]  /*1d90*/  FMUL R2, R37, UR5 ;  /* 0x0000000525027c20 */ /* 0x000fe20008400000 */
[----:B------:R-:W-:Y:S01]  /*1da0*/  F2FP.F16.F32.PACK_AB R17, RZ, R17 ;  /* 0x00000011ff11723e */ /* 0x000fe200000000ff */
[----:B------:R-:W-:Y:S01]  /*1db0*/  @!P3 STG.E desc[UR24][R22.64], R13 ;  /* 0x0000000d1600b986 */ /* 0x000fe2000c101918 */
[----:B------:R-:W-:Y:S01]  /*1dc0*/  F2FP.F16.F32.PACK_AB R18, RZ, R18 ;  /* 0x00000012ff12723e */ /* 0x000fe200000000ff */
        /* <DEDUP_REMOVED lines=14> */
[----:B------:R-:W-:Y:S01]  /*1eb0*/  F2FP.F16.F32.PACK_AB R20, RZ, R2 ;  /* 0x00000002ff14723e */ /* 0x000fe200000000ff */
[----:B------:R-:W-:Y:S02]  /*1ec0*/  IMAD R48, R8, UR26, R26 ;  /* 0x0000001a08307c24 */ /* 0x000fe4000f8e021a */
[----:B------:R-:W-:Y:S01]  /*1ed0*/  IMAD.IADD R2, R31, 0x1, R33 ;  /* 0x000000011f027824 */ /* 0x000fe200078e0221 */
[----:B------:R-:W-:Y:S02]  /*1ee0*/  F2FP.F16.F32.PACK_AB R21, RZ, R21 ;  /* 0x00000015ff15723e */ /* 0x000fe400000000ff */
        /* <DEDUP_REMOVED lines=34> */
.L_x_8821:
[----:B------:R-:W-:Y:S05]  /*2110*/  BSYNC.RECONVERGENT B0 ;  /* 0x0000000000007941 */ /* 0x000fea0003800200 */
.L_x_8820:
        /* <DEDUP_REMOVED lines=282> */
[----:B------:R-:W-:Y:S02]  /*32c0*/  F2FP.F16.F32.PACK_AB R47, RZ, R47 ;  /* 0x0000002fff2f723e */ /* 0x000fe400000000ff */
[----:B------:R-:W-:Y:S01]  /*32d0*/  F2FP.F16.F32.PACK_AB R48, RZ, R48 ;  /* 0x00000030ff30723e */ /* 0x000fe200000000ff */
        /* <DEDUP_REMOVED lines=8> */
[----:B------:R-:W-:Y:S01]  /*3360*/  F2FP.F16.F32.PACK_AB R49, RZ, R2 ;  /* 0x00000002ff31723e */ /* 0x000fe200000000ff */
[----:B------:R0:W-:Y:S01]  /*3370*/  @!P1 STG.E desc[UR24][R30.64], R47 ;  /* 0x0000002f1e009986 */ /* 0x0001e2000c101918 */
[C---:B------:R-:W-:Y:S01]  /*3380*/  FMNMX R2, |R51|.reuse, R38, !PT ;  /* 0x0000002633027209 */ /* 0x040fe20007800200 */
[----:B------:R-:W-:Y:S01]  /*3390*/  FMUL R51, R51, UR5 ;  /* 0x0000000533337c20 */ /* 0x000fe20008400000 */
[----:B------:R-:W-:Y:S01]  /*33a0*/  F2FP.F16.F32.PACK_AB R50, RZ, R50 ;  /* 0x00000032ff32723e */ /* 0x000fe200000000ff */
[----:B------:R-:W-:Y:S01]  /*33b0*/  @!P0 IMAD.MOV.U32 R38, RZ, RZ, RZ ;  /* 0x000000ffff268224 */ /* 0x000fe200078e00ff */
[----:B---3--:R-:W-:Y:S02]  /*33c0*/  SHF.L.U32 R4, R41, 0x10, RZ ;  /* 0x0000001029047819 */ /* 0x008fe400000006ff */
[C---:B------:R-:W-:Y:S01]  /*33d0*/  FMNMX3 R2, |R39|.reuse, R2, |R52|, !PT ;  /* 0x0000000227027276 */ /* 0x040fe20007800634 */
[----:B------:R-:W-:Y:S01]  /*33e0*/  FMUL R39, R39, UR5 ;  /* 0x0000000527277c20 */ /* 0x000fe20008400000 */
[----:B------:R-:W-:Y:S01]  /*33f0*/  F2FP.F16.F32.PACK_AB R51, RZ, R51 ;  /* 0x00000033ff33723e */ /* 0x000fe200000000ff */
        /* <DEDUP_REMOVED lines=9> */
[----:B------:R-:W-:Y:S02]  /*3490*/  F2FP.F16.F32.PACK_AB R52, RZ, R39 ;  /* 0x00000027ff34723e */ /* 0x000fe400000000ff */
[----:B------:R-:W-:-:S02]  /*34a0*/  @P0 IADD3.X R31, PT, PT, R31, UR37, RZ, P4, !PT ;  /* 0x000000251f1f0c10 */ /* 0x000fc4000a7fe4ff */
[----:B------:R-:W-:Y:S02]  /*34b0*/  F2FP.F16.F32.PACK_AB R53, RZ, R53 ;  /* 0x00000035ff35723e */ /* 0x000fe400000000ff */
[----:B------:R-:W-:Y:S02]  /*34c0*/  F2FP.F16.F32.PACK_AB R54, RZ, R54 ;  /* 0x00000036ff36723e */ /* 0x000fe400000000ff */
        /* <DEDUP_REMOVED lines=36> */
.L_x_8823:
[----:B------:R-:W-:Y:S05]  /*3710*/  BSYNC.RECONVERGENT B0 ;  /* 0x0000000000007941 */ /* 0x000fea0003800200 */
.L_x_8822:
        /* <DEDUP_REMOVED lines=224> */
[----:B------:R-:W-:Y:S02]  /*4520*/  F2FP.F16.F32.PACK_AB R4, RZ, R4 ;  /* 0x00000004ff04723e */ /* 0x000fe400000000ff */
[----:B------:R-:W-:Y:S01]  /*4530*/  ISETP.GE.U32.OR P0, PT, R19, UR14, P0 ;  /* 0x0000000e13007c0c */ /* 0x000fe20008706470 */
[----:B------:R-:W-:Y:S01]  /*4540*/  FMUL R19, R39, R2 ;  /* 0x0000000227137220 */ /* 0x000fe20000400000 */
[----:B------:R-:W-:Y:S02]  /*4550*/  F2FP.F16.F32.PACK_AB R31, RZ, R31 ;  /* 0x0000001fff1f723e */ /* 0x000fe400000000ff */
        /* <DEDUP_REMOVED lines=176> */
[----:B------:R-:W-:Y:S02]  /*5060*/  F2FP.F16.F32.PACK_AB R58, RZ, R58 ;  /* 0x0000003aff3a723e */ /* 0x000fe400000000ff */
        /* <DEDUP_REMOVED lines=24> */
[----:B------:R-:W-:Y:S02]  /*51f0*/  F2FP.F16.F32.PACK_AB R56, RZ, R56 ;  /* 0x00000038ff38723e */ /* 0x000fe400000000ff */
        /* <DEDUP_REMOVED lines=81> */
[----:B------:R-:W-:-:S02]  /*5710*/  F2FP.F16.F32.PACK_AB R0, RZ, R0 ;  /* 0x00000000ff00723e */ /* 0x000fc400000000ff */
[----:B------:R-:W-:Y:S01]  /*5720*/  IADD3.X R44, PT, PT, R10, UR37, RZ, P2, !PT ;  /* 0x000000250a2c7c10 */ /* 0x000fe200097fe4ff */
[----:B------:R2:W-:Y:S01]  /*5730*/  @!P0 STG.E desc[UR24][R2.64], R58 ;  /* 0x0000003a02008986 */ /* 0x0005e2000c101918 */
[----:B------:R-:W-:Y:S02]  /*5740*/  @!P1 IADD3 R11, P2, PT, R13, UR26, RZ ;  /* 0x0000001a0d0b9c10 */ /* 0x000fe4000ff5e0ff */
[----:B------:R-:W-:Y:S02]  /*5750*/  F2FP.F16.F32.PACK_AB R4, RZ, R4 ;  /* 0x00000004ff04723e */ /* 0x000fe400000000ff */
        /* <DEDUP_REMOVED lines=24> */
[----:B------:R-:W-:Y:S01]  /*58e0*/  F2FP.F16.F32.PACK_AB R43, RZ, R43 ;  /* 0x0000002bff2b723e */ /* 0x000fe200000000ff */
[----:B------:R-:W-:Y:S01]  /*58f0*/  FMUL R34, R39, UR5 ;  /* 0x0000000527227c20 */ /* 0x000fe20008400000 */
[----:B------:R-:W-:Y:S01]  /*5900*/  F2FP.F16.F32.PACK_AB R46, RZ, R46 ;  /* 0x0000002eff2e723e */ /* 0x000fe200000000ff */
[----:B------:R-:W-:Y:S01]  /*5910*/  IMAD.IADD R22, R55, 0x1, R22 ;  /* 0x0000000137167824 */ /* 0x000fe200078e0216 */
[----:B------:R-:W-:-:S02]  /*5920*/  F2FP.F16.F32.PACK_AB R28, RZ, R28 ;  /* 0x0000001cff1c723e */ /* 0x000fc400000000ff */
[----:B------:R-:W-:Y:S02]  /*5930*/  F2FP.F16.F32.PACK_AB R19, RZ, R19 ;  /* 0x00000013ff13723e */ /* 0x000fe400000000ff */
[----:B------:R-:W-:Y:S02]  /*5940*/  PRMT R46, R46, 0x5410, R43 ;  /* 0x000054102e2e7816 */ /* 0x000fe4000000002b */
[----:B------:R-:W-:Y:S02]  /*5950*/  @!P0 PRMT R19, R19, 0x5410, R28 ;  /* 0x0000541013138816 */ /* 0x000fe4000000001c */
[----:B------:R-:W-:Y:S01]  /*5960*/  F2FP.F16.F32.PACK_AB R29, RZ, R29 ;  /* 0x0000001dff1d723e */ /* 0x000fe200000000ff */
[----:B------:R0:W-:Y:S01]  /*5970*/  STS [R22], R46 ;  /* 0x0000002e16007388 */ /* 0x0001e20000000800 */
[----:B------:R-:W-:Y:S01]  /*5980*/  FMNMX R36, R36, |R23|, !PT ;  /* 0x4000001724247209 */ /* 0x000fe20007800000 */
[----:B------:R-:W-:Y:S01]  /*5990*/  FMUL R23, R41, UR5 ;  /* 0x0000000529177c20 */ /* 0x000fe20008400000 */
[----:B------:R-:W-:Y:S01]  /*59a0*/  F2FP.F16.F32.PACK_AB R34, RZ, R34 ;  /* 0x00000022ff22723e */ /* 0x000fe200000000ff */
[----:B------:R1:W-:Y:S01]  /*59b0*/  @!P0 STG.E desc[UR24][R24.64], R19 ;  /* 0x0000001318008986 */ /* 0x0003e2000c101918 */
[----:B------:R-:W-:Y:S01]  /*59c0*/  FMNMX3 R44, |R44|, R36, |R37|, !PT ;  /* 0x000000242c2c7276 */ /* 0x000fe20007800625 */
[----:B------:R-:W-:Y:S01]  /*59d0*/  FMUL R36, R38, UR5 ;  /* 0x0000000526247c20 */ /* 0x000fe20008400000 */
[----:B------:R-:W-:-:S02]  /*59e0*/  ISETP.LT.U32.AND P0, PT, R30, UR14, PT ;  /* 0x0000000e1e007c0c */ /* 0x000fc4000bf01070 */
[----:B------:R-:W-:Y:S02]  /*59f0*/  F2FP.F16.F32.PACK_AB R23, RZ, R23 ;  /* 0x00000017ff17723e */ /* 0x000fe400000000ff */
        /* <DEDUP_REMOVED lines=13> */
[----:B0-----:R-:W-:-:S02]  /*5ad0*/  F2FP.F16.F32.PACK_AB R27, RZ, R24 ;  /* 0x00000018ff1b723e */ /* 0x001fc400000000ff */
[----:B------:R-:W-:Y:S01]  /*5ae0*/  F2FP.F16.F32.PACK_AB R24, RZ, R25 ;  /* 0x00000019ff18723e */ /* 0x000fe200000000ff */
[C---:B------:R-:W-:Y:S01]  /*5af0*/  IMAD R25, R8.reuse, UR7, RZ ;  /* 0x0000000708197c24 */ /* 0x040fe2000f8e02ff */
[----:B------:R-:W-:Y:S01]  /*5b00*/  F2FP.F16.F32.PACK_AB R26, RZ, R36 ;  /* 0x00000024ff1a723e */ /* 0x000fe200000000ff */
        /* <DEDUP_REMOVED lines=29> */
.L_x_8828:
        /* <DEDUP_REMOVED lines=48> */
.L_x_8827:
[----:B------:R-:W-:Y:S05]  /*5fe0*/  BSYNC.RECONVERGENT B1 ;  /* 0x0000000000017941 */ /* 0x000fea0003800200 */
.L_x_8826:
        /* <DEDUP_REMOVED lines=35> */
.L_x_8825:
[----:B------:R-:W-:Y:S05]  /*6220*/  BSYNC.RECONVERGENT B0 ;  /* 0x0000000000007941 */ /* 0x000fea0003800200 */
.L_x_8824:
        /* <DEDUP_REMOVED lines=35> */
.L_x_8833:
        /* <DEDUP_REMOVED lines=48> */
.L_x_8832:
[----:B------:R-:W-:Y:S05]  /*6760*/  BSYNC.RECONVERGENT B1 ;  /* 0x0000000000017941 */ /* 0x000fea0003800200 */
.L_x_8831:
        /* <DEDUP_REMOVED lines=35> */
.L_x_8830:
[----:B------:R-:W-:Y:S05]  /*69a0*/  BSYNC.RECONVERGENT B0 ;  /* 0x0000000000007941 */ /* 0x000fea0003800200 */
.L_x_8829:
        /* <DEDUP_REMOVED lines=31> */
.L_x_8838:
        /* <DEDUP_REMOVED lines=48> */
.L_x_8837:
[----:B------:R-:W-:Y:S05]  /*6ea0*/  BSYNC.RECONVERGENT B1 ;  /* 0x0000000000017941 */ /* 0x000fea0003800200 */
.L_x_8836:
        /* <DEDUP_REMOVED lines=35> */
.L_x_8835:
[----:B------:R-:W-:Y:S05]  /*70e0*/  BSYNC.RECONVERGENT B0 ;  /* 0x0000000000007941 */ /* 0x000fea0003800200 */
.L_x_8834:
        /* <DEDUP_REMOVED lines=21> */
.L_x_8843:
        /* <DEDUP_REMOVED lines=49> */
.L_x_8842:
[----:B------:R-:W-:Y:S05]  /*7550*/  BSYNC.RECONVERGENT B1 ;  /* 0x0000000000017941 */ /* 0x000fea0003800200 */
.L_x_8841:
        /* <DEDUP_REMOVED lines=35> */
.L_x_8840:
[----:B------:R-:W-:Y:S05]  /*7790*/  BSYNC.RECONVERGENT B0 ;  /* 0x0000000000007941 */ /* 0x000fea0003800200 */
.L_x_8839:
        /* <DEDUP_REMOVED lines=39> */
.L_x_8852:
[----:B------:R-:W-:Y:S02]  /*7a10*/  ISETP.NE.AND P0, PT, R5, RZ, PT ;  /* 0x000000ff0500720c */ /* 0x000fe40003f05270 */
[----:B--2---:R-:W-:-:S11]  /*7a20*/  FMNMX R7, R2, R7, !PT ;  /* 0x0000000702077209 */ /* 0x004fd60007800000 */
[----:B------:R-:W-:Y:S05]  /*7a30*/  @P0 BRA `(.L_x_8845) ;  /* 0x0000000000080947 */ /* 0x000fea0003800000 */
[----:B-1----:R-:W1:Y:S02]  /*7a40*/  LDC.64 R2, c[0x0][0x3a8] ;  /* 0x0000ea00ff027b82 */ /* 0x002e640000000a00 */
[----:B-1----:R2:W-:Y:S02]  /*7a50*/  REDG.E.MAX.S32.STRONG.GPU desc[UR24][R2.64], R7 ;  /* 0x000000070200798e */ /* 0x0025e4000d12e318 */
.L_x_8845:
[----:B------:R-:W-:Y:S05]  /*7a60*/  BSYNC B0 ;  /* 0x0000000000007941 */ /* 0x000fea0003800000 */
.L_x_8844:
        /* <DEDUP_REMOVED lines=11> */
[----:B01-34-:R-:W-:Y:S05]  /*7b20*/  CALL.REL.NOINC `($__internal_253_$__cuda_sm20_rcp_rn_f32_slowpath) ;  /* 0x0000000400987944 */ /* 0x01bfea0003c00000 */
[----:B------:R-:W-:Y:S05]  /*7b30*/  BRA `(.L_x_8848) ;  /* 0x0000000000147947 */ /* 0x000fea0003800000 */
.L_x_8847:
[----:B------:R-:W5:Y:S01]  /*7b40*/  MUFU.RCP R5, UR5 ;  /* 0x0000000500057d08 */ /* 0x000f620008001000 */
[----:B------:R-:W-:-:S04]  /*7b50*/  IMAD.U32 R0, RZ, RZ, UR5 ;  /* 0x00000005ff007e24 */ /* 0x000fc8000f8e00ff */
[----:B-----5:R-:W-:-:S04]  /*7b60*/  FFMA R0, R5, R0, -1 ;  /* 0xbf80000005007423 */ /* 0x020fc80000000000 */
[----:B------:R-:W-:-:S04]  /*7b70*/  FADD.FTZ R0, -R0, -RZ ;  /* 0x800000ff00007221 */ /* 0x000fc80000010100 */
[----:B------:R-:W-:-:S07]  /*7b80*/  FFMA R5, R5, R0, R5 ;  /* 0x0000000005057223 */ /* 0x000fce0000000005 */
.L_x_8848:
[----:B-1234-:R-:W1:Y:S02]  /*7b90*/  LDC.64 R2, c[0x0][0x3b0] ;  /* 0x0000ec00ff027b82 */ /* 0x01ee640000000a00 */
[----:B-1----:R-:W-:Y:S01]  /*7ba0*/  STG.E desc[UR24][R2.64], R5 ;  /* 0x0000000502007986 */ /* 0x002fe2000c101918 */
[----:B------:R-:W-:Y:S05]  /*7bb0*/  EXIT ;  /* 0x000000000000794d */ /* 0x000fea0003800000 */
.L_x_8846:
[----:B------:R-:W-:Y:S01]  /*7bc0*/  MOV R9, 0x4 ;  /* 0x0000000400097802 */ /* 0x000fe20000000f00 */
[----:B------:R-:W-:Y:S01]  /*7bd0*/  IMAD.MOV.U32 R11, RZ, RZ, 0x1f ;  /* 0x0000001fff0b7424 */ /* 0x000fe200078e00ff */
[----:B------:R-:W-:-:S07]  /*7be0*/  MOV R4, 0xffffffff ;  /* 0xffffffff00047802 */ /* 0x000fce0000000f00 */
[----:B012---:R-:W-:Y:S05]  /*7bf0*/  WARPSYNC.COLLECTIVE R4, `(.L_x_8849) ;  /* 0x0000000004087348 */ /* 0x007fea0003c00000 */
[----:B--2---:R2:W3:Y:S02]  /*7c00*/  SHFL.DOWN P0, R7, R0, R9, R11 ;  /* 0x0800000900077389 */ /* 0x0044e4000000000b */
[----:B0123--:R-:W-:Y:S05]  /*7c10*/  ENDCOLLECTIVE ;  /* 0x000000000000791b */ /* 0x00ffea0003800000 */
.L_x_8849:
[----:B------:R-:W-:Y:S02]  /*7c20*/  IMAD.MOV.U32 R9, RZ, RZ, 0x2 ;  /* 0x00000002ff097424 */ /* 0x000fe400078e00ff */
[----:B------:R-:W-:-:S05]  /*7c30*/  IMAD.MOV.U32 R3, RZ, RZ, R7 ;  /* 0x000000ffff037224 */ /* 0x000fca00078e0007 */
[----:B------:R-:W-:-:S04]  /*7c40*/  FMNMX R3, R3, R0, !PT ;  /* 0x0000000003037209 */ /* 0x000fc80007800000 */
[----:B------:R-:W-:-:S07]  /*7c50*/  MOV R0, R3 ;  /* 0x0000000300007202 */ /* 0x000fce0000000f00 */
[----:B------:R-:W-:Y:S05]  /*7c60*/  WARPSYNC.COLLECTIVE R4, `(.L_x_8850) ;  /* 0x0000000004087348 */ /* 0x000fea0003c00000 */
[----:B------:R0:W1:Y:S02]  /*7c70*/  SHFL.DOWN P0, R7, R0, R9, R11 ;  /* 0x0800000900077389 */ /* 0x000064000000000b */
[----:B01----:R-:W-:Y:S05]  /*7c80*/  ENDCOLLECTIVE ;  /* 0x000000000000791b */ /* 0x003fea0003800000 */
.L_x_8850:
[----:B------:R-:W-:Y:S02]  /*7c90*/  MOV R9, 0x1 ;  /* 0x0000000100097802 */ /* 0x000fe40000000f00 */
[----:B------:R-:W-:-:S04]  /*7ca0*/  MOV R2, R7 ;  /* 0x0000000700027202 */ /* 0x000fc80000000f00 */
[----:B------:R-:W-:-:S05]  /*7cb0*/  FMNMX R2, R3, R2, !PT ;  /* 0x0000000203027209 */ /* 0x000fca0007800000 */
[----:B------:R-:W-:-:S07]  /*7cc0*/  IMAD.MOV.U32 R0, RZ, RZ, R2 ;  /* 0x000000ffff007224 */ /* 0x000fce00078e0002 */
[----:B------:R-:W-:Y:S05]  /*7cd0*/  WARPSYNC.COLLECTIVE R4, `(.L_x_8851) ;  /* 0x0000000004087348 */ /* 0x000fea0003c00000 */
[----:B------:R0:W1:Y:S02]  /*7ce0*/  SHFL.DOWN P0, R7, R0, R9, R11 ;  /* 0x0800000900077389 */ /* 0x000064000000000b */
[----:B01----:R-:W-:Y:S05]  /*7cf0*/  ENDCOLLECTIVE ;  /* 0x000000000000791b */ /* 0x003fea0003800000 */
.L_x_8851:
[----:B------:R-:W-:Y:S05]  /*7d00*/  BRA `(.L_x_8852) ;  /* 0xfffffffc00407947 */ /* 0x000fea000383ffff */
        .weak           $__internal_252_$__cuda_sm20_div_u64
        .type           $__internal_252_$__cuda_sm20_div_u64,@function
        .size           $__internal_252_$__cuda_sm20_div_u64,($__internal_253_$__cuda_sm20_rcp_rn_f32_slowpath - $__internal_252_$__cuda_sm20_div_u64)
$__internal_252_$__cuda_sm20_div_u64:
        /* <DEDUP_REMOVED lines=71> */
[----:B------:R-:W-:Y:S11]  /*8180*/  RET.REL.NODEC R2 `(_ZN18transformer_engine6detail43dgated_act_cast_transpose_kernel_notalignedILi2ELi2Ef13__nv_bfloat166__halfNS_5EmptyEXadL_ZNS_5dgeluIffEET_T0_RKS4_EEXadL_ZNS_4geluIffEES6_S7_S9_EEEEvPKT2_SD_PT3_SF_PKT1_PSG_SJ_mmm) ;  /* 0xffffff7c029c7950 */ /* 0x000ff60003c3ffff */
        .weak           $__internal_253_$__cuda_sm20_rcp_rn_f32_slowpath
        .type           $__internal_253_$__cuda_sm20_rcp_rn_f32_slowpath,@function
        .size           $__internal_253_$__cuda_sm20_rcp_rn_f32_slowpath,(.L_x_29554 - $__internal_253_$__cuda_sm20_rcp_rn_f32_slowpath)
$__internal_253_$__cuda_sm20_rcp_rn_f32_slowpath:
        /* <DEDUP_REMOVED lines=15> */
.L_x_8853:
        /* <DEDUP_REMOVED lines=33> */
.L_x_8855:
[----:B------:R0:W1:Y:S02]  /*8490*/  MUFU.RCP R2, R0 ;  /* 0x0000000000027308 */ /* 0x0000640000001000 */
.L_x_8854:
[----:B------:R-:W-:Y:S02]  /*84a0*/  HFMA2 R3, -RZ, RZ, 0, 0 ;  /* 0x00000000ff037431 */ /* 0x000fe400000001ff */
[----:B-1-3--:R-:W-:Y:S01]  /*84b0*/  IMAD.MOV.U32 R5, RZ, RZ, R2 ;  /* 0x000000ffff057224 */ /* 0x00afe200078e0002 */
[----:B------:R-:W-:-:S04]  /*84c0*/  MOV R2, R7 ;  /* 0x0000000700027202 */ /* 0x000fc80000000f00 */
[----:B0-2---:R-:W-:Y:S05]  /*84d0*/  RET.REL.NODEC R2 `(_ZN18transformer_engine6detail43dgated_act_cast_transpose_kernel_notalignedILi2ELi2Ef13__nv_bfloat166__halfNS_5EmptyEXadL_ZNS_5dgeluIffEET_T0_RKS4_EEXadL_ZNS_4geluIffEES6_S7_S9_EEEEvPKT2_SD_PT3_SF_PKT1_PSG_SJ_mmm) ;  /* 0xffffff7802c87950 */ /* 0x005fea0003c3ffff */
.L_x_8856:
        /* <DEDUP_REMOVED lines=10> */
.L_x_29554:


//--------------------- .text._ZN18transformer_engine6detail32dgated_act_cast_transpose_kernelILi2ELi2Ef13__nv_bfloat166__halfNS_5EmptyEXadL_ZNS_5dgeluIffEET_T0_RKS4_EEXadL_ZNS_4geluIffEES6_S7_S9_EEEEvPKT2_SD_PT3_SF_PKT1_PSG_SJ_mmm --------------------------
	.section	.text._ZN18transformer_engine6detail32dgated_act_cast_transpose_kernelILi2ELi2Ef13__nv_bfloat166__halfNS_5EmptyEXadL_ZNS_5dgeluIffEET_T0_RKS4_EEXadL_ZNS_4geluIffEES6_S7_S9_EEEEvPKT2_SD_PT3_SF_PKT1_PSG_SJ_mmm,"ax",@progbits
	.align	128
        .global         _ZN18transformer_engine6detail32dgated_act_cast_transpose_kernelILi2ELi2Ef13__nv_bfloat166__halfNS_5EmptyEXadL_ZNS_5dgeluIffEET_T0_RKS4_EEXadL_ZNS_4geluIffEES6_S7_S9_EEEEvPKT2_SD_PT3_SF_PKT1_PSG_SJ_mmm
        .type           _ZN18transformer_engine6detail32dgated_act_cast_transpose_kernelILi2ELi2Ef13__nv_bfloat166__halfNS_5EmptyEXadL_ZNS_5dgeluIffEET_T0_RKS4_EEXadL_ZNS_4geluIffEES6_S7_S9_EEEEvPKT2_SD_PT3_SF_PKT1_PSG_SJ_mmm,@function
        .size           _ZN18transformer_engine6detail32dgated_act_cast_transpose_kernelILi2ELi2Ef13__nv_bfloat166__halfNS_5EmptyEXadL_ZNS_5dgeluIffEET_T0_RKS4_EEXadL_ZNS_4geluIffEES6_S7_S9_EEEEvPKT2_SD_PT3_SF_PKT1_PSG_SJ_mmm,(.L_x_29556 - _ZN18transformer_engine6detail32dgated_act_cast_transpose_kernelILi2ELi2Ef13__nv_bfloat166__halfNS_5EmptyEXadL_ZNS_5dgeluIffEET_T0_RKS4_EEXadL_ZNS_4geluIffEES6_S7_S9_EEEEvPKT2_SD_PT3_SF_PKT1_PSG_SJ_mmm)
        .other          _ZN18transformer_engine6detail32dgated_act_cast_transpose_kernelILi2ELi2Ef13__nv_bfloat166__halfNS_5EmptyEXadL_ZNS_5dgeluIffEET_T0_RKS4_EEXadL_ZNS_4geluIffEES6_S7_S9_EEEEvPKT2_SD_PT3_SF_PKT1_PSG_SJ_mmm,@"STO_CUDA_ENTRY STV_DEFAULT"
_ZN18transformer_engine6detail32dgated_act_cast_transpose_kernelILi2ELi2Ef13__nv_bfloat166__halfNS_5EmptyEXadL_ZNS_5dgeluIffEET_T0_RKS4_EEXadL_ZNS_4geluIffEES6_S7_S9_EEEEvPKT2_SD_PT3_SF_PKT1_PSG_SJ_mmm:
.text._ZN18transformer_engine6detail32dgated_act_cast_transpose_kernelILi2ELi2Ef13__nv_bfloat166__halfNS_5EmptyEXadL_ZNS_5dgeluIffEET_T0_RKS4_EEXadL_ZNS_4geluIffEES6_S7_S9_EEEEvPKT2_SD_PT3_SF_PKT1_PSG_SJ_mmm:
        /* <DEDUP_REMOVED lines=39> */
.L_x_8857:
[----:B------:R-:W-:-:S07]  /*0270*/  MOV R4, 0x290 ;  /* 0x0000029000047802 */ /* 0x000fce0000000f00 */
[----:B------:R-:W-:Y:S05]  /*0280*/  CALL.REL.NOINC `($__internal_254_$__cuda_sm20_div_u64) ;  /* 0x0000005c00487944 */ /* 0x000fea0003c00000 */
        /* <DEDUP_REMOVED lines=10> */
.L_x_8858:
        /* <DEDUP_REMOVED lines=444> */
[----:B------:R-:W-:Y:S01]  /*1ef0*/  F2FP.F16.F32.PACK_AB R4, R29, R34 ;  /* 0x000000221d04723e */ /* 0x000fe200000000ff */
        /* <DEDUP_REMOVED lines=18> */
[----:B------:R-:W-:Y:S01]  /*2020*/  F2FP.F16.F32.PACK_AB R5, RZ, R5 ;  /* 0x00000005ff05723e */ /* 0x000fe200000000ff */
[----:B0-----:R-:W-:Y:S01]  /*2030*/  FADD R29, R29, 1 ;  /* 0x3f8000001d1d7421 */ /* 0x001fe20000000000 */
[----:B------:R-:W-:Y:S01]  /*2040*/  UIADD3.X UR19, UPT, UPT, UR9, UR33, URZ, UP0, !UPT ;  /* 0x0000002109137290 */ /* 0x000fe200087fe4ff */
[----:B------:R-:W-:Y:S02]  /*2050*/  FMNMX3 R33, |R24|, R33, |R11|, !PT ;  /* 0x0000002118217276 */ /* 0x000fe4000780060b */
[----:B-1----:R-:W-:Y:S01]  /*2060*/  F2FP.F16.F32.PACK_AB R6, RZ, R23 ;  /* 0x00000017ff06723e */ /* 0x002fe200000000ff */
        /* <DEDUP_REMOVED lines=8> */
[----:B------:R-:W-:Y:S01]  /*20f0*/  F2FP.F16.F32.PACK_AB R7, R35, R24 ;  /* 0x000000182307723e */ /* 0x000fe200000000ff */
        /* <DEDUP_REMOVED lines=9> */
[----:B------:R-:W-:Y:S02]  /*2190*/  F2FP.F16.F32.PACK_AB R8, RZ, R8 ;  /* 0x00000008ff08723e */ /* 0x000fe400000000ff */
[----:B------:R-:W-:Y:S01]  /*21a0*/  IADD3.X R31, PT, PT, R11, UR28, RZ, P0, !PT ;  /* 0x0000001c0b1f7c10 */ /* 0x000fe200087fe4ff */
[----:B------:R-:W-:Y:S01]  /*21b0*/  ULOP3.LUT UR35, UR12, 0xfffffffe, URZ, 0xc0, !UPT ;  /* 0xfffffffe0c237892 */ /* 0x000fe2000f8ec0ff */
[----:B------:R-:W-:Y:S01]  /*21c0*/  F2FP.F16.F32.PACK_AB R9, RZ, R9 ;  /* 0x00000009ff09723e */ /* 0x000fe200000000ff */
        /* <DEDUP_REMOVED lines=152> */
[----:B------:R-:W-:Y:S01]  /*2b50*/  F2FP.F16.F32.PACK_AB R13, R26, R13 ;  /* 0x0000000d1a0d723e */ /* 0x000fe200000000ff */
        /* <DEDUP_REMOVED lines=9> */
[----:B------:R-:W-:Y:S02]  /*2bf0*/  F2FP.F16.F32.PACK_AB R16, R25, R16 ;  /* 0x000000101910723e */ /* 0x000fe400000000ff */
        /* <DEDUP_REMOVED lines=9> */
[----:B------:R-:W-:Y:S02]  /*2c90*/  F2FP.F16.F32.PACK_AB R14, RZ, R14 ;  /* 0x0000000eff0e723e */ /* 0x000fe400000000ff */
[----:B------:R-:W-:-:S04]  /*2ca0*/  F2FP.F16.F32.PACK_AB R15, RZ, R15 ;  /* 0x0000000fff0f723e */ /* 0x000fc800000000ff */
        /* <DEDUP_REMOVED lines=107> */
[----:B------:R-:W-:Y:S01]  /*3360*/  F2FP.F16.F32.PACK_AB R17, RZ, R17 ;  /* 0x00000011ff11723e */ /* 0x000fe200000000ff */
[----:B------:R-:W-:Y:S01]  /*3370*/  FMUL R39, R28, R28 ;  /* 0x0000001c1c277220 */ /* 0x000fe20000400000 */
[----:B------:R-:W-:Y:S02]  /*3380*/  F2FP.F16.F32.PACK_AB R18, RZ, R18 ;  /* 0x00000012ff12723e */ /* 0x000fe400000000ff */
        /* <DEDUP_REMOVED lines=170> */
[----:B------:R-:W-:-:S02]  /*3e30*/  F2FP.F16.F32.PACK_AB R19, R32, R19 ;  /* 0x000000132013723e */ /* 0x000fc400000000ff */
[----:B------:R-:W-:Y:S02]  /*3e40*/  IADD3 R32, P0, PT, R52, UR8, RZ ;  /* 0x0000000834207c10 */ /* 0x000fe4000ff1e0ff */
[----:B------:R-:W-:Y:S01]  /*3e50*/  F2FP.F16.F32.PACK_AB R23, R23, R34 ;  /* 0x000000221717723e */ /* 0x000fe200000000ff */
        /* <DEDUP_REMOVED lines=9> */
[----:B------:R-:W-:Y:S02]  /*3ef0*/  F2FP.F16.F32.PACK_AB R20, RZ, R20 ;  /* 0x00000014ff14723e */ /* 0x000fe400000000ff */
[----:B------:R-:W-:Y:S02]  /*3f00*/  F2FP.F16.F32.PACK_AB R21, RZ, R21 ;  /* 0x00000015ff15723e */ /* 0x000fe400000000ff */
        /* <DEDUP_REMOVED lines=230> */
[----:B------:R-:W-:Y:S01]  /*4d70*/  F2FP.F16.F32.PACK_AB R37, R38, R41 ;  /* 0x000000292625723e */ /* 0x000fe200000000ff */
[----:B------:R-:W-:Y:S01]  /*4d80*/  FMUL R38, R34, UR25 ;  /* 0x0000001922267c20 */ /* 0x000fe20008400000 */
[----:B------:R-:W-:Y:S01]  /*4d90*/  FMUL R40, R39, UR25 ;  /* 0x0000001927287c20 */ /* 0x000fe20008400000 */
[----:B------:R-:W-:-:S02]  /*4da0*/  IADD3.X R53, PT, PT, R55, UR28, RZ, P0, !PT ;  /* 0x0000001c37357c10 */ /* 0x000fc400087fe4ff */
[----:B------:R-:W-:Y:S02]  /*4db0*/  IADD3 R48, P0, PT, R48, UR18, RZ ;  /* 0x0000001230307c10 */ /* 0x000fe4000ff1e0ff */
[----:B------:R-:W-:Y:S02]  /*4dc0*/  F2FP.F16.F32.PACK_AB R24, RZ, R24 ;  /* 0x00000018ff18723e */ /* 0x000fe400000000ff */
[----:B------:R-:W-:Y:S02]  /*4dd0*/  F2FP.F16.F32.PACK_AB R26, RZ, R26 ;  /* 0x0000001aff1a723e */ /* 0x000fe400000000ff */
[----:B------:R-:W-:Y:S02]  /*4de0*/  F2FP.F16.F32.PACK_AB R38, RZ, R38 ;  /* 0x00000026ff26723e */ /* 0x000fe400000000ff */
[----:B------:R-:W-:Y:S02]  /*4df0*/  F2FP.F16.F32.PACK_AB R40, RZ, R40 ;  /* 0x00000028ff28723e */ /* 0x000fe400000000ff */
        /* <DEDUP_REMOVED lines=17> */
[----:B------:R-:W-:Y:S01]  /*4f10*/  F2FP.F16.F32.PACK_AB R41, R41, R44 ;  /* 0x0000002c2929723e */ /* 0x000fe200000000ff */
        /* <DEDUP_REMOVED lines=23> */
[----:B------:R-:W-:Y:S02]  /*5090*/  F2FP.F16.F32.PACK_AB R20, RZ, R32 ;  /* 0x00000020ff14723e */ /* 0x000fe400000000ff */
[----:B------:R-:W-:-:S02]  /*50a0*/  F2FP.F16.F32.PACK_AB R29, RZ, R29 ;  /* 0x0000001dff1d723e */ /* 0x000fc400000000ff */
        /* <DEDUP_REMOVED lines=192> */
.L_x_8867:
[----:B------:R-:W-:Y:S02]  /*5cb0*/  ISETP.NE.AND P0, PT, R2, RZ, PT ;  /* 0x000000ff0200720c */ /* 0x000fe40003f05270 */
[----:B-1----:R-:W-:-:S11]  /*5cc0*/  FMNMX R3, R4, R5, !PT ;  /* 0x0000000504037209 */ /* 0x002fd60007800000 */
[----:B------:R-:W-:Y:S05]  /*5cd0*/  @P0 BRA `(.L_x_8860) ;  /* 0x0000000000080947 */ /* 0x000fea0003800000 */
[----:B0-----:R-:W0:Y:S02]  /*5ce0*/  LDC.64 R4, c[0x0][0x3a8] ;  /* 0x0000ea00ff047b82 */ /* 0x001e240000000a00 */
[----:B0-----:R1:W-:Y:S02]  /*5cf0*/  REDG.E.MAX.S32.STRONG.GPU desc[UR20][R4.64], R3 ;  /* 0x000000030400798e */ /* 0x0013e4000d12e314 */
.L_x_8860:
[----:B------:R-:W-:Y:S05]  /*5d00*/  BSYNC B0 ;  /* 0x0000000000007941 */ /* 0x000fea0003800000 */
.L_x_8859:
        /* <DEDUP_REMOVED lines=11> */
[----:B-1----:R-:W-:Y:S05]  /*5dc0*/  CALL.REL.NOINC `($__internal_255_$__cuda_sm20_rcp_rn_f32_slowpath) ;  /* 0x0000000400987944 */ /* 0x002fea0003c00000 */
[----:B------:R-:W-:Y:S05]  /*5dd0*/  BRA `(.L_x_8863) ;  /* 0x0000000000147947 */ /* 0x000fea0003800000 */
.L_x_8862:
[----:B01----:R-:W0:Y:S01]  /*5de0*/  MUFU.RCP R5, UR25 ;  /* 0x0000001900057d08 */ /* 0x003e220008001000 */
[----:B------:R-:W-:-:S05]  /*5df0*/  MOV R0, UR25 ;  /* 0x0000001900007c02 */ /* 0x000fca0008000f00 */
[----:B0-----:R-:W-:-:S04]  /*5e00*/  FFMA R0, R5, R0, -1 ;  /* 0xbf80000005007423 */ /* 0x001fc80000000000 */
[----:B------:R-:W-:-:S04]  /*5e10*/  FADD.FTZ R0, -R0, -RZ ;  /* 0x800000ff00007221 */ /* 0x000fc80000010100 */
[----:B------:R-:W-:-:S07]  /*5e20*/  FFMA R5, R5, R0, R5 ;  /* 0x0000000005057223 */ /* 0x000fce0000000005 */
.L_x_8863:
[----:B------:R-:W0:Y:S02]  /*5e30*/  LDC.64 R2, c[0x0][0x3b0] ;  /* 0x0000ec00ff027b82 */ /* 0x000e240000000a00 */
[----:B0-----:R-:W-:Y:S01]  /*5e40*/  STG.E desc[UR20][R2.64], R5 ;  /* 0x0000000502007986 */ /* 0x001fe2000c101914 */
[----:B------:R-:W-:Y:S05]  /*5e50*/  EXIT ;  /* 0x000000000000794d */ /* 0x000fea0003800000 */
.L_x_8861:
[----:B------:R-:W-:Y:S02]  /*5e60*/  MOV R7, 0x4 ;  /* 0x0000000400077802 */ /* 0x000fe40000000f00 */
[----:B------:R-:W-:Y:S02]  /*5e70*/  MOV R9, 0x1f ;  /* 0x0000001f00097802 */ /* 0x000fe40000000f00 */
[----:B------:R-:W-:-:S07]  /*5e80*/  MOV R6, 0xffffffff ;  /* 0xffffffff00067802 */ /* 0x000fce0000000f00 */
[----:B01----:R-:W-:Y:S05]  /*5e90*/  WARPSYNC.COLLECTIVE R6, `(.L_x_8864) ;  /* 0x0000000006087348 */ /* 0x003fea0003c00000 */
[----:B-1----:R1:W2:Y:S02]  /*5ea0*/  SHFL.DOWN P0, R5, R0, R7, R9 ;  /* 0x0800000700057389 */ /* 0x0022a40000000009 */
[----:B012---:R-:W-:Y:S05]  /*5eb0*/  ENDCOLLECTIVE ;  /* 0x000000000000791b */ /* 0x007fea0003800000 */
.L_x_8864:
[----:B------:R-:W-:Y:S02]  /*5ec0*/  MOV R7, 0x2 ;  /* 0x0000000200077802 */ /* 0x000fe40000000f00 */
[----:B------:R-:W-:-:S04]  /*5ed0*/  MOV R3, R5 ;  /* 0x0000000500037202 */ /* 0x000fc80000000f00 */
[----:B------:R-:W-:-:S04]  /*5ee0*/  FMNMX R3, R3, R0, !PT ;  /* 0x0000000003037209 */ /* 0x000fc80007800000 */
[----:B------:R-:W-:-:S07]  /*5ef0*/  MOV R0, R3 ;  /* 0x0000000300007202 */ /* 0x000fce0000000f00 */
[----:B------:R-:W-:Y:S05]  /*5f00*/  WARPSYNC.COLLECTIVE R6, `(.L_x_8865) ;  /* 0x0000000006087348 */ /* 0x000fea0003c00000 */
[----:B------:R0:W1:Y:S02]  /*5f10*/  SHFL.DOWN P0, R5, R0, R7, R9 ;  /* 0x0800000700057389 */ /* 0x0000640000000009 */
[----:B01----:R-:W-:Y:S05]  /*5f20*/  ENDCOLLECTIVE ;  /* 0x000000000000791b */ /* 0x003fea0003800000 */
.L_x_8865:
[----:B------:R-:W-:Y:S02]  /*5f30*/  MOV R7, 0x1 ;  /* 0x0000000100077802 */ /* 0x000fe40000000f00 */
[----:B------:R-:W-:-:S04]  /*5f40*/  MOV R4, R5 ;  /* 0x0000000500047202 */ /* 0x000fc80000000f00 */
[----:B------:R-:W-:-:S04]  /*5f50*/  FMNMX R4, R3, R4, !PT ;  /* 0x0000000403047209 */ /* 0x000fc80007800000 */
[----:B------:R-:W-:-:S07]  /*5f60*/  MOV R0, R4 ;  /* 0x0000000400007202 */ /* 0x000fce0000000f00 */
[----:B------:R-:W-:Y:S05]  /*5f70*/  WARPSYNC.COLLECTIVE R6, `(.L_x_8866) ;  /* 0x0000000006087348 */ /* 0x000fea0003c00000 */
[----:B------:R0:W1:Y:S02]  /*5f80*/  SHFL.DOWN P0, R5, R0, R7, R9 ;  /* 0x0800000700057389 */ /* 0x0000640000000009 */
[----:B01----:R-:W-:Y:S05]  /*5f90*/  ENDCOLLECTIVE ;  /* 0x000000000000791b */ /* 0x003fea0003800000 */
.L_x_8866:
[----:B------:R-:W-:Y:S05]  /*5fa0*/  BRA `(.L_x_8867) ;  /* 0xfffffffc00407947 */ /* 0x000fea000383ffff */
        .weak           $__internal_254_$__cuda_sm20_div_u64
        .type           $__internal_254_$__cuda_sm20_div_u64,@function
        .size           $__internal_254_$__cuda_sm20_div_u64,($__internal_255_$__cuda_sm20_rcp_rn_f32_slowpath - $__internal_254_$__cuda_sm20_div_u64)
$__internal_254_$__cuda_sm20_div_u64:
        /* <DEDUP_REMOVED lines=71> */
[----:B------:R-:W-:Y:S11]  /*6420*/  RET.REL.NODEC R2 `(_ZN18transformer_engine6detail32dgated_act_cast_transpose_kernelILi2ELi2Ef13__nv_bfloat166__halfNS_5EmptyEXadL_ZNS_5dgeluIffEET_T0_RKS4_EEXadL_ZNS_4geluIffEES6_S7_S9_EEEEvPKT2_SD_PT3_SF_PKT1_PSG_SJ_mmm) ;  /* 0xffffff9802f47950 */ /* 0x000ff60003c3ffff */
        .weak           $__internal_255_$__cuda_sm20_rcp_rn_f32_slowpath
        .type           $__internal_255_$__cuda_sm20_rcp_rn_f32_slowpath,@function
        .size           $__internal_255_$__cuda_sm20_rcp_rn_f32_slowpath,(.L_x_29556 - $__internal_255_$__cuda_sm20_rcp_rn_f32_slowpath)
$__internal_255_$__cuda_sm20_rcp_rn_f32_slowpath:
        /* <DEDUP_REMOVED lines=15> */
.L_x_8868:
        /* <DEDUP_REMOVED lines=33> */
.L_x_8870:
[----:B------:R0:W1:Y:S02]  /*6730*/  MUFU.RCP R2, R0 ;  /* 0x0000000000027308 */ /* 0x0000640000001000 */
.L_x_8869:
[----:B------:R-:W-:Y:S01]  /*6740*/  HFMA2 R3, -RZ, RZ, 0, 0 ;  /* 0x00000000ff037431 */ /* 0x000fe200000001ff */
[----:B-1-3--:R-:W-:Y:S02]  /*6750*/  MOV R5, R2 ;  /* 0x0000000200057202 */ /* 0x00afe40000000f00 */
[----:B------:R-:W-:-:S04]  /*6760*/  MOV R2, R7 ;  /* 0x0000000700027202 */ /* 0x000fc80000000f00 */
[----:B0-2---:R-:W-:Y:S05]  /*6770*/  RET.REL.NODEC R2 `(_ZN18transformer_engine6detail32dgated_act_cast_transpose_kernelILi2ELi2Ef13__nv_bfloat166__halfNS_5EmptyEXadL_ZNS_5dgeluIffEET_T0_RKS4_EEXadL_ZNS_4geluIffEES6_S7_S9_EEEEvPKT2_SD_PT3_SF_PKT1_PSG_SJ_mmm) ;  /* 0xffffff9802207950 */ /* 0x005fea0003c3ffff */
.L_x_8871:
        /* <DEDUP_REMOVED lines=16> */
.L_x_29556:


//--------------------- .text._ZN18transformer_engine6detail43dgated_act_cast_transpose_kernel_notalignedILi2ELi1Ef13__nv_bfloat16fNS_5EmptyEXadL_ZNS_5dgeluIffEET_T0_RKS3_EEXadL_ZNS_4geluIffEES5_S6_S8_EEEEvPKT2_SC_PT3_SE_PKT1_PSF_SI_mmm --------------------------
	.section	.text._ZN18transformer_engine6detail43dgated_act_cast_transpose_kernel_notalignedILi2ELi1Ef13__nv_bfloat16fNS_5EmptyEXadL_ZNS_5dgeluIffEET_T0_RKS3_EEXadL_ZNS_4geluIffEES5_S6_S8_EEEEvPKT2_SC_PT3_SE_PKT1_PSF_SI_mmm,"ax",@progbits
	.align	128
        .global         _ZN18transformer_engine6detail43dgated_act_cast_transpose_kernel_notalignedILi2ELi1Ef13__nv_bfloat16fNS_5EmptyEXadL_ZNS_5dgeluIffEET_T0_RKS3_EEXadL_ZNS_4geluIffEES5_S6_S8_EEEEvPKT2_SC_PT3_SE_PKT1_PSF_SI_mmm
        .type           _ZN18transformer_engine6detail43dgated_act_cast_transpose_kernel_notalignedILi2ELi1Ef13__nv_bfloat16fNS_5EmptyEXadL_ZNS_5dgeluIffEET_T0_RKS3_EEXadL_ZNS_4geluIffEES5_S6_S8_EEEEvPKT2_SC_PT3_SE_PKT1_PSF_SI_mmm,@function
        .size           _ZN18transformer_engine6detail43dgated_act_cast_transpose_kernel_notalignedILi2ELi1Ef13__nv_bfloat16fNS_5EmptyEXadL_ZNS_5dgeluIffEET_T0_RKS3_EEXadL_ZNS_4geluIffEES5_S6_S8_EEEEvPKT2_SC_PT3_SE_PKT1_PSF_SI_mmm,(.L_x_29558 - _ZN18transformer_engine6detail43dgated_act_cast_transpose_kernel_notalignedILi2ELi1Ef13__nv_bfloat16fNS_5EmptyEXadL_ZNS_5dgeluIffEET_T0_RKS3_EEXadL_ZNS_4geluIffEES5_S6_S8_EEEEvPKT2_SC_PT3_SE_PKT1_PSF_SI_mmm)
        .other          _ZN18transformer_engine6detail43dgated_act_cast_transpose_kernel_notalignedILi2ELi1Ef13__nv_bfloat16fNS_5EmptyEXadL_ZNS_5dgeluIffEET_T0_RKS3_EEXadL_ZNS_4geluIffEES5_S6_S8_EEEEvPKT2_SC_PT3_SE_PKT1_PSF_SI_mmm,@"STO_CUDA_ENTRY STV_DEFAULT"
_ZN18transformer_engine6detail43dgated_act_cast_transpose_kernel_notalignedILi2ELi1Ef13__nv_bfloat16fNS_5EmptyEXadL_ZNS_5dgeluIffEET_T0_RKS3_EEXadL_ZNS_4geluIffEES5_S6_S8_EEEEvPKT2_SC_PT3_SE_PKT1_PSF_SI_mmm:
.text._ZN18transformer_engine6detail43dgated_act_cast_transpose_kernel_notalignedILi2ELi1Ef13__nv_bfloat16fNS_5EmptyEXadL_ZNS_5dgeluIffEET_T0_RKS3_EEXadL_ZNS_4geluIffEES5_S6_S8_EEEEvPKT2_SC_PT3_SE_PKT1_PSF_SI_mmm:
        /* <DEDUP_REMOVED lines=43> */
.L_x_8872:
[----:B------:R-:W-:-:S07]  /*02b0*/  MOV R5, 0x2d0 ;  /* 0x000002d000057802 */ /* 0x000fce0000000f00 */
[----:B------:R-:W-:Y:S05]  /*02c0*/  CALL.REL.NOINC `($__internal_256_$__cuda_sm20_div_u64) ;  /* 0x0000004c00c87944 */ /* 0x000fea0003c00000 */
        /* <DEDUP_REMOVED lines=11> */
.L_x_8873:
        /* <DEDUP_REMOVED lines=26> */
[----:B------:R-:W-:Y:S02]  /*0520*/  USHF.L.U32 UR21, UR24, 0x6, URZ ;  /* 0x0000000618157899 */ /* 0x000fe400080006ff */
[----:B------:R-:W-:Y:S01]  /*0530*/  UIMAD.WIDE.U32 UR16, UR4, UR14, URZ ;  /* 0x0000000e041072a5 */ /* 0x000fe2000f8e00ff */
[----:B------:R-:W-:Y:S01]  /*0540*/  ISETP.LT.U32.AND P2, PT, R15, UR7, !P2 ;  /* 0x000000070f007c0c */ /* 0x000fe2000d741070 */
[----:B------:R-:W-:Y:S01]  /*0550*/  UIMAD UR23, UR4, UR15, UR23 ;  /* 0x0000000f041772a4 */ /* 0x000fe2000f8e0217 */
[----:B------:R-:W-:Y:S01]  /*0560*/  IMAD R3, R21, UR29, RZ ;  /* 0x0000001d15037c24 */ /* 0x000fe2000f8e02ff */
[----:B------:R-:W-:Y:S02]  /*0570*/  USHF.L.U64.HI UR22, UR24, 0x6, UR6 ;  /* 0x0000000618167899 */ /* 0x000fe40008010206 */
[----:B------:R-:W-:Y:S01]  /*0580*/  ULEA UR4, UP0, UR16, UR21, 0x6 ;  /* 0x0000001510047291 */ /* 0x000fe2000f8030ff */
[----:B------:R-:W-:Y:S01]  /*0590*/  IMAD.IADD R13, R13, 0x1, R3 ;  /* 0x000000010d0d7824 */ /* 0x000fe200078e0203 */
[----:B------:R-:W-:Y:S01]  /*05a0*/  UIADD3 UR23, UPT, UPT, UR17, UR23, URZ ;  /* 0x0000001711177290 */ /* 0x000fe2000fffe0ff */
[----:B------:R-:W0:Y:S03]  /*05b0*/  LDCU.64 UR26, c[0x0][0x358] ;  /* 0x00006b00ff1a77ac */ /* 0x000e260008000a00 */
[----:B------:R-:W-:Y:S01]  /*05c0*/  IADD3.X R4, PT, PT, RZ, R13, RZ, P0, !PT ;  /* 0x0000000dff047210 */ /* 0x000fe200007fe4ff */
[----:B--2---:R-:W-:Y:S01]  /*05d0*/  ULEA UR25, UP1, UR4, UR10, 0x1 ;  /* 0x0000000a04197291 */ /* 0x004fe2000f8208ff */
[C---:B------:R-:W-:Y:S01]  /*05e0*/  @P2 IMAD.SHL.U32 R24, R7.reuse, 0x4, RZ ;  /* 0x0000000407182824 */ /* 0x040fe200078e00ff */
[----:B------:R-:W-:Y:S01]  /*05f0*/  ULEA.HI.X UR17, UR16, UR22, UR23, 0x6, UP0 ;  /* 0x0000001610117291 */ /* 0x000fe200080f3417 */
[----:B------:R-:W-:Y:S01]  /*0600*/  @P2 SHF.L.U64.HI R7, R7, 0x2, R4 ;  /* 0x0000000207072819 */ /* 0x000fe20000010204 */
[----:B------:R-:W-:-:S02]  /*0610*/  @!P2 IMAD.MOV.U32 R6, RZ, RZ, RZ ;  /* 0x000000ffff06a224 */ /* 0x000fc400078e00ff */
[----:B------:R-:W-:Y:S01]  /*0620*/  ULEA.HI.X UR28, UR4, UR11, UR17, 0x1, UP1 ;  /* 0x0000000b041c7291 */ /* 0x000fe200088f0c11 */
[----:B------:R-:W-:Y:S01]  /*0630*/  @P2 IADD3 R8, P0, PT, R24, UR25, RZ ;  /* 0x0000001918082c10 */ /* 0x000fe2000ff1e0ff */
[----:B------:R-:W-:Y:S01]  /*0640*/  VIADD R31, R2, 0xffffffff ;  /* 0xffffffff021f7836 */ /* 0x000fe20000000000 */
[----:B------:R-:W1:Y:S03]  /*0650*/  LDCU.64 UR10, c[0x0][0x3a0] ;  /* 0x00007400ff0a77ac */ /* 0x000e660008000a00 */
[----:B------:R-:W-:-:S05]  /*0660*/  @P2 IADD3.X R9, PT, PT, R7, UR28, RZ, P0, !PT ;  /* 0x0000001c07092c10 */ /* 0x000fca00087fe4ff */
[----:B0-----:R0:W2:Y:S01]  /*0670*/  @P2 LDG.E R6, desc[UR26][R8.64] ;  /* 0x0000001a08062981 */ /* 0x0010a2000c1e1900 */
[----:B------:R-:W-:Y:S01]  /*0680*/  IMAD.SHL.U32 R29, R29, 0x4, RZ ;  /* 0x000000041d1d7824 */ /* 0x000fe200078e00ff */
[----:B------:R-:W-:-:S03]  /*0690*/  LOP3.LUT R31, R31, 0x1f, RZ, 0xc0, !PT ;  /* 0x0000001f1f1f7812 */ /* 0x000fc600078ec0ff */
[C---:B------:R-:W-:Y:S01]  /*06a0*/  IMAD.WIDE.U32 R4, R29.reuse, UR14, RZ ;  /* 0x0000000e1d047c25 */ /* 0x040fe2000f8e00ff */
[----:B------:R-:W-:Y:S02]  /*06b0*/  IADD3 R3, PT, PT, R29, 0x1, RZ ;  /* 0x000000011d037810 */ /* 0x000fe40007ffe0ff */
[----:B------:R-:W-:-:S04]  /*06c0*/  ISETP.GE.U32.AND P0, PT, R31, UR7, PT ;  /* 0x000000071f007c0c */ /* 0x000fc8000bf06070 */
[----:B------:R-:W-:Y:S01]  /*06d0*/  ISETP.GE.U32.OR P0, PT, R3, UR5, P0 ;  /* 0x0000000503007c0c */ /* 0x000fe20008706470 */
[----:B------:R-:W-:-:S04]  /*06e0*/  IMAD R3, R21, UR29, RZ ;  /* 0x0000001d15037c24 */ /* 0x000fc8000f8e02ff */
[----:B------:R-:W-:-:S08]  /*06f0*/  IMAD.IADD R14, R5, 0x1, R3 ;  /* 0x00000001050e7824 */ /* 0x000fd000078e0203 */
[----:B------:R-:W-:-:S04]  /*0700*/  @!P0 IADD3 R5, P1, P3, R31, UR14, R4 ;  /* 0x0000000e1f058c10 */ /* 0x000fc8000fb3e004 */
[----:B------:R-:W-:Y:S01]  /*0710*/  @!P0 IADD3.X R10, PT, PT, RZ, UR29, R14, P1, P3 ;  /* 0x0000001dff0a8c10 */ /* 0x000fe20008fe640e */
[C---:B0-----:R-:W-:Y:S01]  /*0720*/  @!P0 IMAD.SHL.U32 R8, R5.reuse, 0x4, RZ ;  /* 0x0000000405088824 */ /* 0x041fe200078e00ff */
[----:B-1----:R-:W-:Y:S02]  /*0730*/  ISETP.NE.U32.AND P1, PT, RZ, UR10, PT ;  /* 0x0000000aff007c0c */ /* 0x002fe4000bf25070 */
[----:B------:R-:W-:Y:S02]  /*0740*/  @!P0 SHF.L.U64.HI R5, R5, 0x2, R10 ;  /* 0x0000000205058819 */ /* 0x000fe4000001020a */
[----:B------:R-:W-:Y:S02]  /*0750*/  @!P0 IADD3 R16, P3, PT, R8, UR25, RZ ;  /* 0x0000001908108c10 */ /* 0x000fe4000ff7e0ff */
[----:B------:R-:W-:Y:S02]  /*0760*/  ISETP.NE.AND.EX P1, PT, RZ, UR11, PT, P1 ;  /* 0x0000000bff007c0c */ /* 0x000fe4000bf25310 */
[----:B------:R-:W-:-:S05]  /*0770*/  @!P0 IADD3.X R17, PT, PT, R5, UR28, RZ, P3, !PT ;  /* 0x0000001c05118c10 */ /* 0x000fca0009ffe4ff */
[----:B------:R0:W3:Y:S01]  /*0780*/  @!P0 LDG.E R9, desc[UR26][R16.64] ;  /* 0x0000001a10098981 */ /* 0x0000e2000c1e1900 */
[C---:B------:R-:W-:Y:S01]  /*0790*/  IMAD R3, R21.reuse, UR31, RZ ;  /* 0x0000001f15037c24 */ /* 0x040fe2000f8e02ff */
[----:B------:R-:W-:Y:S01]  /*07a0*/  ULEA UR10, UP0, UR16, UR21, 0x5 ;  /* 0x00000015100a7291 */ /* 0x000fe2000f8028ff */
[----:B------:R-:W-:-:S03]  /*07b0*/  IMAD.WIDE.U32 R10, R21, UR30, RZ ;  /* 0x0000001e150a7c25 */ /* 0x000fc6000f8e00ff */
[----:B------:R-:W-:Y:S01]  /*07c0*/  ULEA UR21, UP1, UR10, UR8, 0x1 ;  /* 0x000000080a157291 */ /* 0x000fe2000f8208ff */
[----:B------:R-:W-:Y:S01]  /*07d0*/  IMAD.IADD R18, R11, 0x1, R3 ;  /* 0x000000010b127824 */ /* 0x000fe200078e0203 */
[----:B------:R-:W-:Y:S01]  /*07e0*/  @P2 IADD3 R3, P3, PT, R15, R10, RZ ;  /* 0x0000000a0f032210 */ /* 0x000fe20007f7e0ff */
[----:B------:R-:W-:Y:S01]  /*07f0*/  ULEA.HI.X UR16, UR16, UR22, UR23, 0x5, UP0 ;  /* 0x0000001610107291 */ /* 0x000fe200080f2c17 */
[----:B------:R-:W1:Y:S01]  /*0800*/  @P1 LDC.64 R10, c[0x0][0x3a0] ;  /* 0x0000e800ff0a1b82 */ /* 0x000e620000000a00 */
[----:B------:R-:W-:Y:S02]  /*0810*/  ULEA UR23, UP0, UR14, UR25, 0x1 ;  /* 0x000000190e177291 */ /* 0x000fe4000f8008ff */
[----:B------:R-:W-:Y:S01]  /*0820*/  ULEA.HI.X UR16, UR10, UR9, UR16, 0x1, UP1 ;  /* 0x000000090a107291 */ /* 0x000fe200088f0c10 */
[----:B------:R-:W-:Y:S01]  /*0830*/  @P2 IMAD.X R18, RZ, RZ, R18, P3 ;  /* 0x000000ffff122224 */ /* 0x000fe200018e0612 */
[----:B------:R-:W-:Y:S01]  /*0840*/  @P2 LEA R22, P3, R3, UR21, 0x2 ;  /* 0x0000001503162c11 */ /* 0x000fe2000f8610ff */
[----:B------:R-:W-:-:S02]  /*0850*/  ULEA.HI.X UR30, UR14, UR28, UR15, 0x1, UP0 ;  /* 0x0000001c0e1e7291 */ /* 0x000fc400080f0c0f */
[----:B------:R-:W-:Y:S01]  /*0860*/  USHF.R.U64 UR32, UR14, 0x1, UR15 ;  /* 0x000000010e207899 */ /* 0x000fe2000800120f */
[----:B------:R-:W-:Y:S01]  /*0870*/  @P2 LEA.HI.X R23, R3, UR16, R18, 0x2, P3 ;  /* 0x0000001003172c11 */ /* 0x000fe200098f1412 */
[----:B------:R-:W-:Y:S01]  /*0880*/  USHF.R.U32.HI UR33, URZ, 0x1, UR15 ;  /* 0x00000001ff217899 */ /* 0x000fe2000801160f */
[----:B------:R-:W-:Y:S01]  /*0890*/  @!P2 MOV R18, RZ ;  /* 0x000000ff0012a202 */ /* 0x000fe20000000f00 */
[----:B------:R-:W-:Y:S01]  /*08a0*/  IMAD.MOV.U32 R39, RZ, RZ, 0x3c80f082 ;  /* 0x3c80f082ff277424 */ /* 0x000fe200078e00ff */
[----:B------:R-:W-:Y:S01]  /*08b0*/  @P2 IADD3 R24, P3, PT, R24, UR23, RZ ;  /* 0x0000001718182c10 */ /* 0x000fe2000ff7e0ff */
[----:B------:R-:W4:Y:S03]  /*08c0*/  LDCU.128 UR8, c[0x0][0x390] ;  /* 0x00007200ff0877ac */ /* 0x000f260008000c00 */
[----:B------:R5:W3:Y:S01]  /*08d0*/  @P2 LDG.E R18, desc[UR26][R22.64] ;  /* 0x0000001a16122981 */ /* 0x000ae2000c1e1900 */
[----:B------:R-:W-:Y:S01]  /*08e0*/  @!P2 IMAD.MOV.U32 R3, RZ, RZ, RZ ;  /* 0x000000ffff03a224 */ /* 0x000fe200078e00ff */
[----:B------:R-:W-:-:S02]  /*08f0*/  @P2 IADD3.X R25, PT, PT, R7, UR30, RZ, P3, !PT ;  /* 0x0000001e07192c10 */ /* 0x000fc40009ffe4ff */
[----:B-1----:R-:W3:Y:S04]  /*0900*/  @P1 LDG.E R11, desc[UR26][R10.64] ;  /* 0x0000001a0a0b1981 */ /* 0x002ee8000c1e1900 */
[----:B------:R1:W3:Y:S01]  /*0910*/  @P2 LDG.E R3, desc[UR26][R24.64] ;  /* 0x0000001a18032981 */ /* 0x0002e2000c1e1900 */
[----:B------:R-:W-:Y:S02]  /*0920*/  IMAD R7, R21, UR31, RZ ;  /* 0x0000001f15077c24 */ /* 0x000fe4000f8e02ff */
[----:B0-----:R-:W-:-:S04]  /*0930*/  IMAD.WIDE.U32 R16, R29, UR32, RZ ;  /* 0x000000201d107c25 */ /* 0x001fc8000f8e00ff */
[----:B------:R-:W-:Y:S01]  /*0940*/  IMAD.IADD R17, R17, 0x1, R7 ;  /* 0x0000000111117824 */ /* 0x000fe200078e0207 */
[----:B------:R-:W-:-:S04]  /*0950*/  @!P0 IADD3 R7, P2, P3, R31, UR32, R16 ;  /* 0x000000201f078c10 */ /* 0x000fc8000fb5e010 */
[----:B------:R-:W-:Y:S02]  /*0960*/  @!P0 IADD3.X R20, PT, PT, RZ, UR33, R17, P2, P3 ;  /* 0x00000021ff148c10 */ /* 0x000fe400097e6411 */
[----:B-----5:R-:W-:-:S04]  /*0970*/  @!P0 LEA R22, P2, R7, UR21, 0x2 ;  /* 0x0000001507168c11 */ /* 0x020fc8000f8410ff */
[----:B------:R-:W-:Y:S02]  /*0980*/  @!P0 LEA.HI.X R23, R7, UR16, R20, 0x2, P2 ;  /* 0x0000001007178c11 */ /* 0x000fe400090f1414 */
[----:B-1----:R-:W-:-:S03]  /*0990*/  @!P0 IADD3 R24, P2, PT, R8, UR23, RZ ;  /* 0x0000001708188c10 */ /* 0x002fc6000ff5e0ff */
[----:B------:R0:W5:Y:S01]  /*09a0*/  @!P0 LDG.E R7, desc[UR26][R22.64] ;  /* 0x0000001a16078981 */ /* 0x000162000c1e1900 */
[----:B------:R-:W-:-:S05]  /*09b0*/  @!P0 IADD3.X R25, PT, PT, R5, UR30, RZ, P2, !PT ;  /* 0x0000001e05198c10 */ /* 0x000fca00097fe4ff */
[----:B------:R1:W5:Y:S01]  /*09c0*/  @!P0 LDG.E R27, desc[UR26][R24.64] ;  /* 0x0000001a181b8981 */ /* 0x000362000c1e1900 */
[----:B------:R-:W-:-:S04]  /*09d0*/  IADD3 R21, PT, PT, -R21, R0, RZ ;  /* 0x0000000015157210 */ /* 0x000fc80007ffe1ff */
[----:B------:R-:W-:Y:S02]  /*09e0*/  LOP3.LUT R30, R21, 0x1f, RZ, 0xc0, !PT ;  /* 0x0000001f151e7812 */ /* 0x000fe400078ec0ff */
[----:B------:R-:W-:-:S04]  /*09f0*/  ISETP.GE.U32.AND P2, PT, R29, UR5, PT ;  /* 0x000000051d007c0c */ /* 0x000fc8000bf46070 */
[----:B------:R-:W-:Y:S02]  /*0a00*/  ISETP.GE.U32.OR P2, PT, R30, UR7, P2 ;  /* 0x000000071e007c0c */ /* 0x000fe40009746470 */
[----:B------:R-:W-:Y:S01]  /*0a10*/  IADD3 R28, P3, PT, R4, UR14, RZ ;  /* 0x0000000e041c7c10 */ /* 0x000fe2000ff7e0ff */
[----:B----4-:R-:W-:-:S04]  /*0a20*/  ULEA UR8, UP0, UR4, UR8, 0x2 ;  /* 0x0000000804087291 */ /* 0x010fc8000f8010ff */
[----:B------:R-:W-:Y:S02]  /*0a30*/  ULEA.HI.X UR9, UR4, UR9, UR17, 0x2, UP0 ;  /* 0x0000000904097291 */ /* 0x000fe400080f1411 */
[----:B------:R-:W-:-:S04]  /*0a40*/  ULEA UR31, UP1, UR14, UR8, 0x2 ;  /* 0x000000080e1f7291 */ /* 0x000fc8000f8210ff */
[----:B------:R-:W-:Y:S01]  /*0a50*/  ULEA.HI.X UR4, UR14, UR9, UR15, 0x2, UP1 ;  /* 0x000000090e047291 */ /* 0x000fe200088f140f */
[----:B------:R-:W-:Y:S01]  /*0a60*/  UMOV UR22, 0x3f800000 ;  /* 0x3f80000000167882 */ /* 0x000fe20000000000 */
[C---:B--2---:R-:W-:Y:S01]  /*0a70*/  IMAD.U32 R19, R6.reuse, 0x10000, RZ ;  /* 0x0001000006137824 */ /* 0x044fe200078e00ff */
[----:B------:R-:W-:-:S03]  /*0a80*/  PRMT R5, R6, 0x7632, R5 ;  /* 0x0000763206057816 */ /* 0x000fc60000000005 */
[----:B------:R-:W-:Y:S02]  /*0a90*/  FMUL R8, R19, 0.044714998453855514526 ;  /* 0x3d37271313087820 */ /* 0x000fe40000400000 */
[----:B------:R-:W-:Y:S02]  /*0aa0*/  IMAD.U32 R5, R5, 0x10000, RZ ;  /* 0x0001000005057824 */ /* 0x000fe400078e00ff */
[C---:B------:R-:W-:Y:S01]  /*0ab0*/  FMUL R6, R19.reuse, 0.79788458347320556641 ;  /* 0x3f4c422a13067820 */ /* 0x040fe20000400000 */
[----:B------:R-:W-:Y:S01]  /*0ac0*/  FFMA R33, R19, R8, 1 ;  /* 0x3f80000013217423 */ /* 0x000fe20000000008 */
[----:B------:R-:W-:-:S03]  /*0ad0*/  FMUL R8, R5, 0.044714998453855514526 ;  /* 0x3d37271305087820 */ /* 0x000fc60000400000 */
[----:B0-----:R-:W-:Y:S01]  /*0ae0*/  FMUL R23, R6, R33 ;  /* 0x0000002106177220 */ /* 0x001fe20000400000 */
[----:B------:R-:W-:Y:S01]  /*0af0*/  FFMA R33, R5, R8, 1 ;  /* 0x3f80000005217423 */ /* 0x000fe20000000008 */
[----:B------:R-:W-:Y:S01]  /*0b00*/  FMUL R8, R19, 0.035677410662174224854 ;  /* 0x3d12227a13087820 */ /* 0x000fe20000400000 */
[----:B------:R-:W-:Y:S01]  /*0b10*/  FMUL R20, R5, 0.79788458347320556641 ;  /* 0x3f4c422a05147820 */ /* 0x000fe20000400000 */
[----:B------:R-:W-:Y:S02]  /*0b20*/  FMUL R6, |R23|, 2.8853900432586669922 ;  /* 0x4038aa3b17067820 */ /* 0x000fe40000400200 */
[----:B------:R-:W-:Y:S01]  /*0b30*/  FFMA R8, R19, R8, 0.79788458347320556641 ;  /* 0x3f4c422a13087423 */ /* 0x000fe20000000008 */
[----:B------:R-:W-:-:S03]  /*0b40*/  FMUL R20, R20, R33 ;  /* 0x0000002114147220 */ /* 0x000fc60000400000 */
[----:B-1----:R-:W-:Y:S01]  /*0b50*/  FMUL R24, R19, R8 ;  /* 0x0000000813187220 */ /* 0x002fe20000400000 */
[----:B------:R-:W-:Y:S01]  /*0b60*/  FMUL R22, |R20|, 2.8853900432586669922 ;  /* 0x4038aa3b14167820 */ /* 0x000fe20000400200 */
[----:B------:R-:W0:Y:S02]  /*0b70*/  MUFU.EX2 R6, R6 ;  /* 0x0000000600067308 */ /* 0x000e240000000800 */
[----:B------:R-:W-:-:S06]  /*0b80*/  FMUL R10, |R24|, 2.8853900432586669922 ;  /* 0x4038aa3b180a7820 */ /* 0x000fcc0000400200 */
[----:B------:R-:W1:Y:S08]  /*0b90*/  MUFU.EX2 R22, R22 ;  /* 0x0000001600167308 */ /* 0x000e700000000800 */
[----:B------:R-:W2:Y:S01]  /*0ba0*/  MUFU.EX2 R10, R10 ;  /* 0x0000000a000a7308 */ /* 0x000ea20000000800 */
[----:B0-----:R-:W-:Y:S01]  /*0bb0*/  FADD R8, R6, 1 ;  /* 0x3f80000006087421 */ /* 0x001fe20000000000 */
[----:B------:R-:W-:-:S06]  /*0bc0*/  FMUL R6, R5, 0.035677410662174224854 ;  /* 0x3d12227a05067820 */ /* 0x000fcc0000400000 */
[----:B------:R-:W0:Y:S01]  /*0bd0*/  MUFU.RCP R25, R8 ;  /* 0x0000000800197308 */ /* 0x000e220000001000 */
[----:B-1----:R-:W-:Y:S01]  /*0be0*/  FADD R26, R22, 1 ;  /* 0x3f800000161a7421 */ /* 0x002fe20000000000 */
[----:B------:R-:W-:Y:S01]  /*0bf0*/  FFMA R22, R5, R6, 0.79788458347320556641 ;  /* 0x3f4c422a05167423 */ /* 0x000fe20000000006 */
[----:B--2---:R-:W-:-:S05]  /*0c00*/  FADD R21, R10, 1 ;  /* 0x3f8000000a157421 */ /* 0x004fca0000000000 */
[----:B------:R1:W2:Y:S01]  /*0c10*/  MUFU.RCP R33, R26 ;  /* 0x0000001a00217308 */ /* 0x0002a20000001000 */
[----:B------:R-:W-:Y:S01]  /*0c20*/  FMUL R22, R5, R22 ;  /* 0x0000001605167220 */ /* 0x000fe20000400000 */
[----:B------:R-:W-:-:S03]  /*0c30*/  IMAD.MOV.U32 R6, RZ, RZ, 0x3f800000 ;  /* 0x3f800000ff067424 */ /* 0x000fc600078e00ff */
[----:B------:R-:W-:-:S03]  /*0c40*/  FMUL R30, |R22|, 2.8853900432586669922 ;  /* 0x4038aa3b161e7820 */ /* 0x000fc60000400200 */
[----:B------:R-:W4:Y:S01]  /*0c50*/  MUFU.RCP R21, R21 ;  /* 0x0000001500157308 */ /* 0x000f220000001000 */
[----:B0-----:R-:W-:Y:S01]  /*0c60*/  FFMA R25, R25, -2, R6 ;  /* 0xc000000019197823 */ /* 0x001fe20000000006 */
[----:B------:R-:W-:-:S06]  /*0c70*/  FSETP.GE.AND P4, PT, |R23|, 9.010913848876953125, PT ;  /* 0x41102cb41700780b */ /* 0x000fcc0003f86200 */
[----:B------:R-:W0:Y:S01]  /*0c80*/  MUFU.EX2 R30, R30 ;  /* 0x0000001e001e7308 */ /* 0x000e220000000800 */
[----:B-1----:R-:W-:Y:S01]  /*0c90*/  FSEL R26, R25, 1, !P4 ;  /* 0x3f800000191a7808 */ /* 0x002fe20006000000 */
[--C-:B--2---:R-:W-:Y:S01]  /*0ca0*/  FFMA R33, R33, -2, R6.reuse ;  /* 0xc000000021217823 */ /* 0x104fe20000000006 */
[----:B------:R-:W-:Y:S01]  /*0cb0*/  FSETP.GE.AND P4, PT, |R20|, 9.010913848876953125, PT ;  /* 0x41102cb41400780b */ /* 0x000fe20003f86200 */
[----:B------:R-:W-:Y:S01]  /*0cc0*/  FMUL R10, R23, R23 ;  /* 0x00000017170a7220 */ /* 0x000fe20000400000 */
[----:B------:R-:W-:Y:S01]  /*0cd0*/  FMUL R8, R24, R24 ;  /* 0x0000001818087220 */ /* 0x000fe20000400000 */
[----:B----4-:R-:W-:Y:S01]  /*0ce0*/  FFMA R25, R21, -2, R6 ;  /* 0xc000000015197823 */ /* 0x010fe20000000006 */
[----:B------:R-:W-:Y:S01]  /*0cf0*/  FSEL R21, R33, 1, !P4 ;  /* 0x3f80000021157808 */ /* 0x000fe20006000000 */
[-C--:B------:R-:W-:Y:S01]  /*0d00*/  FFMA R33, R10, R39.reuse, -0.052303962409496307373 ;  /* 0xbd563cae0a217423 */ /* 0x080fe20000000027 */
[----:B------:R-:W-:Y:S01]  /*0d10*/  FMUL R4, R20, R20 ;  /* 0x0000001414047220 */ /* 0x000fe20000400000 */
[----:B------:R-:W-:Y:S01]  /*0d20*/  FSETP.GE.AND P5, PT, |R23|, 0.60000002384185791016, PT ;  /* 0x3f19999a1700780b */ /* 0x000fe20003fa6200 */
[----:B------:R-:W-:Y:S01]  /*0d30*/  FFMA R35, R8, R39, -0.052303962409496307373 ;  /* 0xbd563cae08237423 */ /* 0x000fe20000000027 */
[----:B------:R-:W-:Y:S01]  /*0d40*/  FFMA R33, R10, R33, 0.1331529766321182251 ;  /* 0x3e0859410a217423 */ /* 0x000fe20000000021 */
[----:B------:R-:W-:Y:S01]  /*0d50*/  FFMA R41, R4, R39, -0.052303962409496307373 ;  /* 0xbd563cae04297423 */ /* 0x000fe20000000027 */
[----:B------:R-:W-:Y:S01]  /*0d60*/  FSETP.GE.AND P6, PT, |R24|, 9.010913848876953125, PT ;  /* 0x41102cb41800780b */ /* 0x000fe20003fc6200 */
[----:B------:R-:W-:Y:S01]  /*0d70*/  FFMA R37, R8, R35, 0.1331529766321182251 ;  /* 0x3e08594108257423 */ /* 0x000fe20000000023 */
[----:B0-----:R-:W-:Y:S01]  /*0d80*/  FADD R32, R30, 1 ;  /* 0x3f8000001e207421 */ /* 0x001fe20000000000 */
[----:B------:R-:W-:Y:S01]  /*0d90*/  FFMA R35, R10, R33, -0.33332768082618713379 ;  /* 0xbeaaa9ed0a237423 */ /* 0x000fe20000000021 */
[----:B------:R-:W-:Y:S01]  /*0da0*/  FFMA R41, R4, R41, 0.1331529766321182251 ;  /* 0x3e08594104297423 */ /* 0x000fe20000000029 */
[----:B------:R-:W-:Y:S01]  /*0db0*/  FSEL R25, R25, 1, !P6 ;  /* 0x3f80000019197808 */ /* 0x000fe20007000000 */
[----:B------:R-:W0:Y:S01]  /*0dc0*/  MUFU.RCP R33, R32 ;  /* 0x0000002000217308 */ /* 0x000e220000001000 */
[----:B------:R-:W-:Y:S01]  /*0dd0*/  FSETP.GE.AND P6, PT, |R20|, 0.60000002384185791016, PT ;  /* 0x3f19999a1400780b */ /* 0x000fe20003fc6200 */
[----:B------:R-:W-:Y:S01]  /*0de0*/  FFMA R30, R10, R35, RZ ;  /* 0x000000230a1e7223 */ /* 0x000fe200000000ff */
[----:B------:R-:W-:Y:S01]  /*0df0*/  FFMA R41, R4, R41, -0.33332768082618713379 ;  /* 0xbeaaa9ed04297423 */ /* 0x000fe20000000029 */
[----:B------:R-:W-:-:S02]  /*0e00*/  FSETP.GE.AND P4, PT, |R24|, 0.60000002384185791016, PT ;  /* 0x3f19999a1800780b */ /* 0x000fc40003f86200 */
[--C-:B------:R-:W-:Y:S01]  /*0e10*/  LOP3.LUT R10, R26, 0x80000000, R23.reuse, 0xb8, !PT ;  /* 0x800000001a0a7812 */ /* 0x100fe200078eb817 */
[----:B------:R-:W-:Y:S01]  /*0e20*/  @!P5 FFMA R10, R23, R30, R23 ;  /* 0x0000001e170ad223 */ /* 0x000fe20000000017 */
[----:B------:R-:W-:Y:S01]  /*0e30*/  IADD3 R23, P5, PT, R15, R12, RZ ;  /* 0x0000000c0f177210 */ /* 0x000fe20007fbe0ff */
[----:B------:R-:W-:Y:S01]  /*0e40*/  FFMA R41, R4, R41, RZ ;  /* 0x0000002904297223 */ /* 0x000fe200000000ff */
[----:B------:R-:W-:Y:S01]  /*0e50*/  FFMA R37, R8, R37, -0.33332768082618713379 ;  /* 0xbeaaa9ed08257423 */ /* 0x000fe20000000025 */
[----:B------:R-:W-:Y:S02]  /*0e60*/  FMUL R4, R22, R22 ;  /* 0x0000001616047220 */ /* 0x000fe40000400000 */
[----:B------:R-:W-:Y:S02]  /*0e70*/  IMAD.X R30, RZ, RZ, R13, P5 ;  /* 0x000000ffff1e7224 */ /* 0x000fe400028e060d */
[----:B------:R-:W-:Y:S01]  /*0e80*/  FFMA R37, R8, R37, RZ ;  /* 0x0000002508257223 */ /* 0x000fe200000000ff */
[----:B------:R-:W-:Y:S01]  /*0e90*/  FFMA R13, R4, R39, -0.052303962409496307373 ;  /* 0xbd563cae040d7423 */ /* 0x000fe20000000027 */
[--C-:B------:R-:W-:Y:S01]  /*0ea0*/  LOP3.LUT R8, R21, 0x80000000, R20.reuse, 0xb8, !PT ;  /* 0x8000000015087812 */ /* 0x100fe200078eb814 */
[----:B------:R-:W-:Y:S01]  /*0eb0*/  @!P6 FFMA R8, R20, R41, R20 ;  /* 0x000000291408e223 */ /* 0x000fe20000000014 */
[----:B------:R-:W-:Y:S01]  /*0ec0*/  FSETP.GE.AND P6, PT, |R22|, 0.60000002384185791016, PT ;  /* 0x3f19999a1600780b */ /* 0x000fe20003fc6200 */
[----:B------:R-:W-:Y:S01]  /*0ed0*/  FFMA R13, R4, R13, 0.1331529766321182251 ;  /* 0x3e085941040d7423 */ /* 0x000fe2000000000d */
[--C-:B------:R-:W-:Y:S01]  /*0ee0*/  LOP3.LUT R26, R25, 0x80000000, R24.reuse, 0xb8, !PT ;  /* 0x80000000191a7812 */ /* 0x100fe200078eb818 */
[----:B------:R-:W-:Y:S01]  /*0ef0*/  @!P4 FFMA R26, R24, R37, R24 ;  /* 0x00000025181ac223 */ /* 0x000fe20000000018 */
[----:B0-----:R-:W-:Y:S01]  /*0f00*/  FFMA R33, R33, -2, R6 ;  /* 0xc000000021217823 */ /* 0x001fe20000000006 */
[----:B------:R-:W-:Y:S01]  /*0f10*/  FSETP.GE.AND P4, PT, |R22|, 9.010913848876953125, PT ;  /* 0x41102cb41600780b */ /* 0x000fe20003f86200 */
[C---:B------:R-:W-:Y:S01]  /*0f20*/  FFMA R13, R4.reuse, R13, -0.33332768082618713379 ;  /* 0xbeaaa9ed040d7423 */ /* 0x040fe2000000000d */
[----:B------:R-:W-:Y:S01]  /*0f30*/  @!P2 LEA R20, P5, R23, UR8, 0x3 ;  /* 0x000000081714ac11 */ /* 0x000fe2000f8a18ff */
[----:B------:R-:W-:Y:S01]  /*0f40*/  @P0 IMAD.MOV.U32 R9, RZ, RZ, RZ ;  /* 0x000000ffff090224 */ /* 0x000fe200078e00ff */
[----:B------:R-:W-:Y:S01]  /*0f50*/  FSEL R33, R33, 1, !P4 ;  /* 0x3f80000021217808 */ /* 0x000fe20006000000 */
[----:B------:R-:W-:Y:S01]  /*0f60*/  FFMA R15, R4, R13, RZ ;  /* 0x0000000d040f7223 */ /* 0x000fe200000000ff */
[----:B------:R-:W-:Y:S01]  /*0f70*/  @!P2 LEA.HI.X R21, R23, UR9, R30, 0x3, P5 ;  /* 0x000000091715ac11 */ /* 0x000fe2000a8f1c1e */
[----:B------:R-:W-:Y:S01]  /*0f80*/  FMUL R4, R19, 0.10703222453594207764 ;  /* 0x3ddb33b613047820 */ /* 0x000fe20000400000 */
[----:B------:R-:W-:-:S02]  /*0f90*/  @!P2 LEA R12, P5, R23, UR31, 0x3 ;  /* 0x0000001f170cac11 */ /* 0x000fc4000f8a18ff */
[--C-:B------:R-:W-:Y:S01]  /*0fa0*/  LOP3.LUT R24, R33, 0x80000000, R22.reuse, 0xb8, !PT ;  /* 0x8000000021187812 */ /* 0x100fe200078eb816 */
[----:B------:R-:W-:Y:S01]  /*0fb0*/  @!P6 FFMA R24, R22, R15, R22 ;  /* 0x0000000f1618e223 */ /* 0x000fe20000000016 */
[----:B---3--:R-:W-:Y:S01]  /*0fc0*/  SHF.L.U32 R33, R9, 0x10, RZ ;  /* 0x0000001009217819 */ /* 0x008fe200000006ff */
[----:B------:R-:W-:Y:S01]  /*0fd0*/  FMUL R22, R5, 0.10703222453594207764 ;  /* 0x3ddb33b605167820 */ /* 0x000fe20000400000 */
[----:B------:R-:W-:Y:S01]  /*0fe0*/  @!P2 LEA.HI.X R13, R23, UR4, R30, 0x3, P5 ;  /* 0x00000004170dac11 */ /* 0x000fe2000a8f1c1e */
[----:B------:R-:W-:Y:S01]  /*0ff0*/  FFMA R23, R19, R4, 0.79788458347320556641 ;  /* 0x3f4c422a13177423 */ /* 0x000fe20000000004 */
[----:B------:R-:W-:Y:S01]  /*1000*/  FFMA R4, -R10, R10, 1 ;  /* 0x3f8000000a047423 */ /* 0x000fe2000000010a */
[----:B------:R-:W-:Y:S02]  /*1010*/  IMAD.MOV.U32 R15, RZ, RZ, 0x3f000000 ;  /* 0x3f000000ff0f7424 */ /* 0x000fe400078e00ff */
[----:B------:R-:W-:Y:S01]  /*1020*/  FMUL R32, R33, 0.044714998453855514526 ;  /* 0x3d37271321207820 */ /* 0x000fe20000400000 */
[----:B------:R-:W-:Y:S01]  /*1030*/  FFMA R25, R5, R22, 0.79788458347320556641 ;  /* 0x3f4c422a05197423 */ /* 0x000fe20000000016 */
[----:B------:R-:W-:Y:S01]  /*1040*/  FFMA R22, -R8, R8, 1 ;  /* 0x3f80000008167423 */ /* 0x000fe20000000108 */
[----:B------:R-:W-:Y:S01]  /*1050*/  FMUL R23, R4, R23 ;  /* 0x0000001704177220 */ /* 0x000fe20000400000 */
[----:B------:R-:W-:Y:S01]  /*1060*/  FFMA R4, R26, R15, 0.5 ;  /* 0x3f0000001a047423 */ /* 0x000fe2000000000f */
[C---:B------:R-:W-:Y:S01]  /*1070*/  FMUL R30, R33.reuse, 0.79788458347320556641 ;  /* 0x3f4c422a211e7820 */ /* 0x040fe20000400000 */
[----:B------:R-:W-:Y:S01]  /*1080*/  FFMA R35, R33, R32, 1 ;  /* 0x3f80000021237423 */ /* 0x000fe20000000020 */
[----:B------:R-:W-:Y:S01]  /*1090*/  FMUL R25, R22, R25 ;  /* 0x0000001916197220 */ /* 0x000fe20000400000 */
[C---:B------:R-:W-:Y:S01]  /*10a0*/  FMUL R4, R19.reuse, R4 ;  /* 0x0000000413047220 */ /* 0x040fe20000400000 */
[----:B------:R-:W-:Y:S01]  /*10b0*/  FMUL R22, R19, 0.5 ;  /* 0x3f00000013167820 */ /* 0x000fe20000400000 */
[----:B------:R-:W-:-:S04]  /*10c0*/  FMUL R19, R30, R35 ;  /* 0x000000231e137220 */ /* 0x000fc80000400000 */
[----:B------:R-:W-:Y:S01]  /*10d0*/  FMUL R30, |R19|, 2.8853900432586669922 ;  /* 0x4038aa3b131e7820 */ /* 0x000fe20000400200 */
[----:B------:R-:W-:Y:S01]  /*10e0*/  FMUL R22, R22, R23 ;  /* 0x0000001716167220 */ /* 0x000fe20000400000 */
[----:B------:R-:W-:Y:S02]  /*10f0*/  FADD R23, R10, 1 ;  /* 0x3f8000000a177421 */ /* 0x000fe40000000000 */
[----:B------:R-:W0:Y:S01]  /*1100*/  MUFU.EX2 R10, R30 ;  /* 0x0000001e000a7308 */ /* 0x000e220000000800 */
[----:B------:R-:W-:Y:S01]  /*1110*/  FFMA R26, R24, R15, 0.5 ;  /* 0x3f000000181a7423 */ /* 0x000fe2000000000f */
[----:B------:R-:W-:Y:S01]  /*1120*/  FMUL R24, R5, 0.5 ;  /* 0x3f00000005187820 */ /* 0x000fe20000400000 */
[----:B------:R-:W-:Y:S02]  /*1130*/  PRMT R9, R9, 0x7632, R9 ;  /* 0x0000763209097816 */ /* 0x000fe40000000009 */
[----:B------:R-:W-:Y:S01]  /*1140*/  FMUL R26, R5, R26 ;  /* 0x0000001a051a7220 */ /* 0x000fe20000400000 */
[----:B------:R-:W-:Y:S01]  /*1150*/  FMUL R24, R24, R25 ;  /* 0x0000001918187220 */ /* 0x000fe20000400000 */
[C---:B------:R-:W-:Y:S01]  /*1160*/  PRMT R5, R18.reuse, 0x7632, R5 ;  /* 0x0000763212057816 */ /* 0x040fe20000000005 */
[----:B------:R-:W-:Y:S01]  /*1170*/  IMAD.U32 R25, R18, 0x10000, RZ ;  /* 0x0001000012197824 */ /* 0x000fe200078e00ff */
[----:B------:R-:W-:Y:S01]  /*1180*/  @P1 R2UR UR22, R11 ;  /* 0x000000000b1612ca */ /* 0x000fe200000e0000 */
[----:B------:R-:W-:Y:S01]  /*1190*/  VIADD R37, R2, 0x1e ;  /* 0x0000001e02257836 */ /* 0x000fe20000000000 */
[----:B------:R-:W-:Y:S01]  /*11a0*/  IADD3 R11, PT, PT, R29, 0x2, RZ ;  /* 0x000000021d0b7810 */ /* 0x000fe20007ffe0ff */
[----:B0-----:R-:W-:Y:S01]  /*11b0*/  FADD R18, R10, 1 ;  /* 0x3f8000000a127421 */ /* 0x001fe20000000000 */
[----:B------:R-:W-:-:S03]  /*11c0*/  IMAD.U32 R10, R9, 0x10000, RZ ;  /* 0x00010000090a7824 */ /* 0x000fc600078e00ff */
[----:B------:R-:W0:Y:S01]  /*11d0*/  MUFU.RCP R9, R18 ;  /* 0x0000001200097308 */ /* 0x000e220000001000 */
[----:B------:R-:W-:Y:S02]  /*11e0*/  LOP3.LUT R37, R37, 0x1f, RZ, 0xc0, !PT ;  /* 0x0000001f25257812 */ /* 0x000fe400078ec0ff */
[----:B------:R-:W-:Y:S01]  /*11f0*/  ISETP.GE.U32.AND P1, PT, R11, UR5, PT ;  /* 0x000000050b007c0c */ /* 0x000fe2000bf26070 */
[----:B------:R-:W-:Y:S01]  /*1200*/  FFMA R22, R23, 0.5, R22 ;  /* 0x3f00000017167823 */ /* 0x000fe20000000016 */
[----:B------:R-:W-:Y:S02]  /*1210*/  FADD R35, R8, 1 ;  /* 0x3f80000008237421 */ /* 0x000fe40000000000 */
[----:B------:R-:W-:Y:S01]  /*1220*/  ISETP.LT.U32.AND P1, PT, R37, UR7, !P1 ;  /* 0x0000000725007c0c */ /* 0x000fe2000cf21070 */
[----:B------:R-:W-:Y:S02]  /*1230*/  IMAD.U32 R23, R3, 0x10000, RZ ;  /* 0x0001000003177824 */ /* 0x000fe400078e00ff */
[----:B------:R-:W-:Y:S01]  /*1240*/  FMUL R22, R22, R25 ;  /* 0x0000001916167220 */ /* 0x000fe20000400000 */
[----:B------:R-:W-:Y:S01]  /*1250*/  FMUL R8, R19, R19 ;  /* 0x0000001313087220 */ /* 0x000fe20000400000 */
[----:B------:R-:W-:-:S02]  /*1260*/  IMAD.U32 R43, R5, 0x10000, RZ ;  /* 0x00010000052b7824 */ /* 0x000fc400078e00ff */
[----:B------:R-:W-:Y:S01]  /*1270*/  FMUL R5, R25, R4 ;  /* 0x0000000419057220 */ /* 0x000fe20000400000 */
[----:B------:R-:W-:Y:S01]  /*1280*/  FMUL R4, R22, R23 ;  /* 0x0000001716047220 */ /* 0x000fe20000400000 */
[----:B------:R-:W-:Y:S01]  /*1290*/  FFMA R23, R8, R39, -0.052303962409496307373 ;  /* 0xbd563cae08177423 */ /* 0x000fe20000000027 */
[----:B------:R-:W-:Y:S01]  /*12a0*/  FSETP.GE.AND P6, PT, |R19|, 9.010913848876953125, PT ;  /* 0x41102cb41300780b */ /* 0x000fe20003fc6200 */
[----:B0-----:R-:W-:Y:S01]  /*12b0*/  FFMA R9, R9, -2, R6 ;  /* 0xc000000009097823 */ /* 0x001fe20000000006 */
[----:B------:R-:W-:Y:S01]  /*12c0*/  FMUL R25, R10, 0.044714998453855514526 ;  /* 0x3d3727130a197820 */ /* 0x000fe20000400000 */
[----:B------:R-:W-:Y:S01]  /*12d0*/  FFMA R23, R8, R23, 0.1331529766321182251 ;  /* 0x3e08594108177423 */ /* 0x000fe20000000017 */
[----:B------:R-:W-:Y:S01]  /*12e0*/  FMUL R22, R33, 0.035677410662174224854 ;  /* 0x3d12227a21167820 */ /* 0x000fe20000400000 */
[----:B------:R-:W-:Y:S02]  /*12f0*/  IADD3.X R14, PT, PT, R14, UR29, RZ, P3, !PT ;  /* 0x0000001d0e0e7c10 */ /* 0x000fe40009ffe4ff */
[----:B------:R-:W-:Y:S01]  /*1300*/  FSEL R32, R9, 1, !P6 ;  /* 0x3f80000009207808 */ /* 0x000fe20007000000 */
[C---:B------:R-:W-:Y:S01]  /*1310*/  FMUL R38, R10.reuse, 0.79788458347320556641 ;  /* 0x3f4c422a0a267820 */ /* 0x040fe20000400000 */
[----:B------:R-:W-:Y:S01]  /*1320*/  @P1 IADD3 R30, P3, P6, R37, UR14, R28 ;  /* 0x0000000e251e1c10 */ /* 0x000fe2000fe7e01c */
[----:B------:R-:W-:Y:S01]  /*1330*/  FFMA R25, R10, R25, 1 ;  /* 0x3f8000000a197423 */ /* 0x000fe20000000019 */
[----:B------:R-:W-:Y:S01]  /*1340*/  FFMA R23, R8, R23, -0.33332768082618713379 ;  /* 0xbeaaa9ed08177423 */ /* 0x000fe20000000017 */
[----:B------:R-:W-:Y:S01]  /*1350*/  FFMA R22, R33, R22, 0.79788458347320556641 ;  /* 0x3f4c422a21167423 */ /* 0x000fe20000000016 */
[----:B------:R-:W-:Y:S01]  /*1360*/  FSETP.GE.AND P5, PT, |R19|, 0.60000002384185791016, PT ;  /* 0x3f19999a1300780b */ /* 0x000fe20003fa6200 */
[----:B------:R-:W-:Y:S01]  /*1370*/  FFMA R24, R35, 0.5, R24 ;  /* 0x3f00000023187823 */ /* 0x000fe20000000018 */
[----:B------:R-:W-:Y:S01]  /*1380*/  PRMT R3, R3, 0x7632, R3 ;  /* 0x0000763203037816 */ /* 0x000fe20000000003 */
[----:B------:R-:W-:Y:S01]  /*1390*/  FMUL R38, R38, R25 ;  /* 0x0000001926267220 */ /* 0x000fe20000400000 */
[----:B------:R-:W-:Y:S01]  /*13a0*/  @P1 IADD3.X R9, PT, PT, RZ, UR29, R14, P3, P6 ;  /* 0x0000001dff091c10 */ /* 0x000fe20009fec40e */
[----:B------:R-:W-:Y:S01]  /*13b0*/  FFMA R18, R8, R23, RZ ;  /* 0x0000001708127223 */ /* 0x000fe200000000ff */
[----:B------:R-:W-:Y:S01]  /*13c0*/  FMUL R36, R43, R26 ;  /* 0x0000001a2b247220 */ /* 0x000fe20000400000 */
[----:B------:R-:W-:Y:S01]  /*13d0*/  FMUL R34, R33, R22 ;  /* 0x0000001621227220 */ /* 0x000fe20000400000 */
[----:B------:R-:W-:Y:S01]  /*13e0*/  FMUL R23, R10, 0.035677410662174224854 ;  /* 0x3d12227a0a177820 */ /* 0x000fe20000400000 */
[----:B------:R-:W-:Y:S01]  /*13f0*/  FMUL R43, R24, R43 ;  /* 0x0000002b182b7220 */ /* 0x000fe20000400000 */
[----:B------:R-:W-:Y:S01]  /*1400*/  IMAD.U32 R22, R3, 0x10000, RZ ;  /* 0x0001000003167824 */ /* 0x000fe200078e00ff */
[----:B------:R-:W-:Y:S01]  /*1410*/  @P1 SHF.L.U64.HI R26, R30, 0x2, R9 ;  /* 0x000000021e1a1819 */ /* 0x000fe20000010209 */
[----:B------:R-:W-:Y:S01]  /*1420*/  FMUL R24, |R38|, 2.8853900432586669922 ;  /* 0x4038aa3b26187820 */ /* 0x000fe20000400200 */
[----:B------:R-:W-:-:S02]  /*1430*/  @P1 IMAD.SHL.U32 R30, R30, 0x4, RZ ;  /* 0x000000041e1e1824 */ /* 0x000fc400078e00ff */
[----:B------:R-:W-:Y:S01]  /*1440*/  FFMA R23, R10, R23, 0.79788458347320556641 ;  /* 0x3f4c422a0a177423 */ /* 0x000fe20000000017 */
[----:B------:R-:W-:Y:S01]  /*1450*/  FMUL R43, R43, R22 ;  /* 0x000000162b2b7220 */ /* 0x000fe20000400000 */
[----:B------:R0:W-:Y:S01]  /*1460*/  MUFU.EX2 R3, R24 ;  /* 0x0000001800037308 */ /* 0x0001e20000000800 */
[--C-:B------:R-:W-:Y:S01]  /*1470*/  LOP3.LUT R32, R32, 0x80000000, R19.reuse, 0xb8, !PT ;  /* 0x8000000020207812 */ /* 0x100fe200078eb813 */
[----:B------:R-:W-:Y:S01]  /*1480*/  FMUL R40, R10, R23 ;  /* 0x000000170a287220 */ /* 0x000fe20000400000 */
[----:B------:R-:W-:Y:S01]  /*1490*/  @!P5 FFMA R32, R19, R18, R19 ;  /* 0x000000121320d223 */ /* 0x000fe20000000013 */
[----:B------:R-:W-:Y:S01]  /*14a0*/  FMUL R22, R4, UR22 ;  /* 0x0000001604167c20 */ /* 0x000fe20008400000 */
[----:B------:R-:W-:Y:S01]  /*14b0*/  FMUL R23, R43, UR22 ;  /* 0x000000162b177c20 */ /* 0x000fe20008400000 */
[----:B------:R-:W-:Y:S01]  /*14c0*/  FMUL R18, R5, UR22 ;  /* 0x0000001605127c20 */ /* 0x000fe20008400000 */
[----:B0-----:R-:W-:Y:S01]  /*14d0*/  @P1 IADD3 R24, P3, PT, R30, UR25, RZ ;  /* 0x000000191e181c10 */ /* 0x001fe2000ff7e0ff */
[----:B------:R-:W-:Y:S01]  /*14e0*/  FMUL R19, R36, UR22 ;  /* 0x0000001624137c20 */ /* 0x000fe20008400000 */
[----:B------:R-:W-:-:S02]  /*14f0*/  @!P1 MOV R9, RZ ;  /* 0x000000ff00099202 */ /* 0x000fc40000000f00 */
[----:B------:R-:W-:Y:S01]  /*1500*/  @P1 IADD3.X R25, PT, PT, R26, UR28, RZ, P3, !PT ;  /* 0x0000001c1a191c10 */ /* 0x000fe20009ffe4ff */
[----:B------:R-:W-:Y:S04]  /*1510*/  @!P2 STG.E.64 desc[UR26][R20.64], R22 ;  /* 0x000000161400a986 */ /* 0x000fe8000c101b1a */
[----:B------:R0:W-:Y:S04]  /*1520*/  @!P2 STG.E.64 desc[UR26][R12.64], R18 ;  /* 0x000000120c00a986 */ /* 0x0001e8000c101b1a */
[----:B------:R1:W2:Y:S01]  /*1530*/  @P1 LDG.E R9, desc[UR26][R24.64] ;  /* 0x0000001a18091981 */ /* 0x0002a2000c1e1900 */
[----:B------:R-:W-:-:S06]  /*1540*/  FMUL R8, |R34|, 2.8853900432586669922 ;  /* 0x4038aa3b22087820 */ /* 0x000fcc0000400200 */
[----:B------:R-:W3:Y:S01]  /*1550*/  MUFU.EX2 R8, R8 ;  /* 0x0000000800087308 */ /* 0x000ee20000000800 */
[----:B------:R-:W-:-:S07]  /*1560*/  FMUL R35, |R40|, 2.8853900432586669922 ;  /* 0x4038aa3b28237820 */ /* 0x000fce0000400200 */
[----:B------:R-:W4:Y:S01]  /*1570*/  MUFU.EX2 R35, R35 ;  /* 0x0000002300237308 */ /* 0x000f220000000800 */
[----:B---3--:R-:W-:-:S07]  /*1580*/  FADD R41, R8, 1 ;  /* 0x3f80000008297421 */ /* 0x008fce0000000000 */
[----:B------:R-:W3:Y:S01]  /*1590*/  MUFU.RCP R41, R41 ;  /* 0x0000002900297308 */ /* 0x000ee20000001000 */
[----:B------:R-:W-:Y:S01]  /*15a0*/  FMUL R42, R34, R34 ;  /* 0x00000022222a7220 */ /* 0x000fe20000400000 */
[----:B------:R-:W-:Y:S01]  /*15b0*/  FMUL R8, R38, R38 ;  /* 0x0000002626087220 */ /* 0x000fe20000400000 */
[----:B----4-:R-:W-:Y:S01]  /*15c0*/  FADD R35, R35, 1 ;  /* 0x3f80000023237421 */ /* 0x010fe20000000000 */
[----:B------:R-:W-:Y:S01]  /*15d0*/  FADD R44, R3, 1 ;  /* 0x3f800000032c7421 */ /* 0x000fe20000000000 */
[-C--:B------:R-:W-:Y:S01]  /*15e0*/  FFMA R3, R42, R39.reuse, -0.052303962409496307373 ;  /* 0xbd563cae2a037423 */ /* 0x080fe20000000027 */
[----:B------:R-:W-:Y:S02]  /*15f0*/  FFMA R45, R8, R39, -0.052303962409496307373 ;  /* 0xbd563cae082d7423 */ /* 0x000fe40000000027 */
[----:B0-----:R0:W4:Y:S01]  /*1600*/  MUFU.RCP R13, R35 ;  /* 0x00000023000d7308 */ /* 0x0011220000001000 */
[----:B------:R-:W-:Y:S01]  /*1610*/  FSETP.GE.AND P3, PT, |R34|, 0.60000002384185791016, PT ;  /* 0x3f19999a2200780b */ /* 0x000fe20003f66200 */
[----:B------:R-:W-:Y:S01]  /*1620*/  FFMA R3, R42, R3, 0.1331529766321182251 ;  /* 0x3e0859412a037423 */ /* 0x000fe20000000003 */
[----:B------:R-:W-:Y:S01]  /*1630*/  FFMA R45, R8, R45, 0.1331529766321182251 ;  /* 0x3e085941082d7423 */ /* 0x000fe2000000002d */
[----:B------:R-:W-:-:S04]  /*1640*/  FSETP.GE.AND P2, PT, |R34|, 9.010913848876953125, PT ;  /* 0x41102cb42200780b */ /* 0x000fc80003f46200 */
[----:B------:R-:W5:Y:S01]  /*1650*/  MUFU.RCP R21, R44 ;  /* 0x0000002c00157308 */ /* 0x000f620000001000 */
[----:B---3--:R-:W-:Y:S01]  /*1660*/  FFMA R41, R41, -2, R6 ;  /* 0xc000000029297823 */ /* 0x008fe20000000006 */
[----:B------:R-:W-:Y:S01]  /*1670*/  FFMA R3, R42, R3, -0.33332768082618713379 ;  /* 0xbeaaa9ed2a037423 */ /* 0x000fe20000000003 */
[----:B-1----:R-:W-:Y:S01]  /*1680*/  FFMA R25, R8, R45, -0.33332768082618713379 ;  /* 0xbeaaa9ed08197423 */ /* 0x002fe2000000002d */
[----:B------:R-:W-:Y:S02]  /*1690*/  IADD3 R16, P4, PT, R16, UR32, RZ ;  /* 0x0000002010107c10 */ /* 0x000fe4000ff9e0ff */
[----:B------:R-:W-:Y:S01]  /*16a0*/  FSEL R41, R41, 1, !P2 ;  /* 0x3f80000029297808 */ /* 0x000fe20005000000 */
[----:B------:R-:W-:Y:S01]  /*16b0*/  FFMA R3, R42, R3, RZ ;  /* 0x000000032a037223 */ /* 0x000fe200000000ff */
[----:B------:R-:W-:Y:S01]  /*16c0*/  FFMA R25, R8, R25, RZ ;  /* 0x0000001908197223 */ /* 0x000fe200000000ff */
[----:B------:R-:W-:Y:S01]  /*16d0*/  IADD3.X R17, PT, PT, R17, UR33, RZ, P4, !PT ;  /* 0x0000002111117c10 */ /* 0x000fe2000a7fe4ff */
[----:B------:R-:W-:Y:S01]  /*16e0*/  FMUL R8, R40, R40 ;  /* 0x0000002828087220 */ /* 0x000fe20000400000 */
[----:B------:R-:W-:-:S02]  /*16f0*/  @P1 IADD3 R20, P2, P4, R37, UR32, R16 ;  /* 0x0000002025141c10 */ /* 0x000fc4000fc5e010 */
[--C-:B------:R-:W-:Y:S01]  /*1700*/  LOP3.LUT R12, R41, 0x80000000, R34.reuse, 0xb8, !PT ;  /* 0x80000000290c7812 */ /* 0x100fe200078eb822 */
[----:B------:R-:W-:Y:S01]  /*1710*/  @!P3 FFMA R12, R34, R3, R34 ;  /* 0x00000003220cb223 */ /* 0x000fe20000000022 */
[----:B------:R-:W-:Y:S01]  /*1720*/  FSETP.GE.AND P3, PT, |R38|, 0.60000002384185791016, PT ;  /* 0x3f19999a2600780b */ /* 0x000fe20003f66200 */
[----:B------:R-:W-:Y:S01]  /*1730*/  FFMA R3, R8, R39, -0.052303962409496307373 ;  /* 0xbd563cae08037423 */ /* 0x000fe20000000027 */
[----:B0-----:R-:W-:Y:S01]  /*1740*/  @P1 IADD3.X R35, PT, PT, RZ, UR33, R17, P2, P4 ;  /* 0x00000021ff231c10 */ /* 0x001fe200097e8411 */
[--C-:B----4-:R-:W-:Y:S01]  /*1750*/  FFMA R13, R13, -2, R6.reuse ;  /* 0xc00000000d0d7823 */ /* 0x110fe20000000006 */
[----:B------:R-:W-:Y:S01]  /*1760*/  FSETP.GE.AND P4, PT, |R40|, 9.010913848876953125, PT ;  /* 0x41102cb42800780b */ /* 0x000fe20003f86200 */
[----:B-----5:R-:W-:Y:S01]  /*1770*/  FFMA R21, R21, -2, R6 ;  /* 0xc000000015157823 */ /* 0x020fe20000000006 */
[----:B------:R-:W-:Y:S01]  /*1780*/  FSETP.GE.AND P2, PT, |R38|, 9.010913848876953125, PT ;  /* 0x41102cb42600780b */ /* 0x000fe20003f46200 */
[----:B------:R-:W-:Y:S01]  /*1790*/  FFMA R3, R8, R3, 0.1331529766321182251 ;  /* 0x3e08594108037423 */ /* 0x000fe20000000003 */
[----:B------:R-:W-:-:S02]  /*17a0*/  FSEL R13, R13, 1, !P4 ;  /* 0x3f8000000d0d7808 */ /* 0x000fc40006000000 */
[----:B------:R-:W-:Y:S01]  /*17b0*/  FSEL R21, R21, 1, !P2 ;  /* 0x3f80000015157808 */ /* 0x000fe20005000000 */
[----:B------:R-:W-:Y:S01]  /*17c0*/  FFMA R41, R8, R3, -0.33332768082618713379 ;  /* 0xbeaaa9ed08297423 */ /* 0x000fe20000000003 */
[----:B------:R-:W-:Y:S01]  /*17d0*/  LOP3.LUT R42, R13, 0x80000000, R40, 0xb8, !PT ;  /* 0x800000000d2a7812 */ /* 0x000fe200078eb828 */
[----:B------:R-:W-:Y:S01]  /*17e0*/  FMUL R13, R10, 0.10703222453594207764 ;  /* 0x3ddb33b60a0d7820 */ /* 0x000fe20000400000 */
[----:B------:R-:W-:Y:S01]  /*17f0*/  @P1 LEA R34, P2, R20, UR21, 0x2 ;  /* 0x0000001514221c11 */ /* 0x000fe2000f8410ff */
[----:B------:R-:W-:Y:S01]  /*1800*/  FFMA R41, R8, R41, RZ ;  /* 0x0000002908297223 */ /* 0x000fe200000000ff */
[--C-:B------:R-:W-:Y:S01]  /*1810*/  LOP3.LUT R3, R21, 0x80000000, R38.reuse, 0xb8, !PT ;  /* 0x8000000015037812 */ /* 0x100fe200078eb826 */
[C---:B------:R-:W-:Y:S01]  /*1820*/  FMUL R8, R33.reuse, 0.10703222453594207764 ;  /* 0x3ddb33b621087820 */ /* 0x040fe20000400000 */
[----:B------:R-:W-:Y:S01]  /*1830*/  FSETP.GE.AND P5, PT, |R40|, 0.60000002384185791016, PT ;  /* 0x3f19999a2800780b */ /* 0x000fe20003fa6200 */
[----:B------:R-:W-:Y:S01]  /*1840*/  @!P3 FFMA R3, R38, R25, R38 ;  /* 0x000000192603b223 */ /* 0x000fe20000000026 */
[----:B------:R-:W-:Y:S01]  /*1850*/  @P1 LEA.HI.X R35, R20, UR16, R35, 0x2, P2 ;  /* 0x0000001014231c11 */ /* 0x000fe200090f1423 */
[----:B------:R-:W-:Y:S01]  /*1860*/  FFMA R25, R10, R13, 0.79788458347320556641 ;  /* 0x3f4c422a0a197423 */ /* 0x000fe2000000000d */
[----:B------:R-:W-:Y:S01]  /*1870*/  @!P0 IADD3 R13, P2, PT, R28, R31, RZ ;  /* 0x0000001f1c0d8210 */ /* 0x000fe20007f5e0ff */
[----:B------:R-:W-:Y:S01]  /*1880*/  FFMA R21, R33, R8, 0.79788458347320556641 ;  /* 0x3f4c422a21157423 */ /* 0x000fe20000000008 */
[----:B------:R-:W-:Y:S01]  /*1890*/  FFMA R20, -R3, R3, 1 ;  /* 0x3f80000003147423 */ /* 0x000fe20000000103 */
[----:B------:R-:W-:Y:S01]  /*18a0*/  FFMA R8, R12, R15, 0.5 ;  /* 0x3f0000000c087423 */ /* 0x000fe2000000000f */
[----:B------:R-:W-:Y:S01]  /*18b0*/  FFMA R24, -R32, R32, 1 ;  /* 0x3f80000020187423 */ /* 0x000fe20000000120 */
[----:B------:R-:W-:-:S02]  /*18c0*/  @!P0 IMAD.X R38, RZ, RZ, R14, P2 ;  /* 0x000000ffff268224 */ /* 0x000fc400010e060e */
[----:B------:R-:W-:Y:S01]  /*18d0*/  FMUL R25, R20, R25 ;  /* 0x0000001914197220 */ /* 0x000fe20000400000 */
[----:B------:R-:W-:Y:S01]  /*18e0*/  @!P0 LEA R20, P2, R13, UR8, 0x3 ;  /* 0x000000080d148c11 */ /* 0x000fe2000f8418ff */
[C---:B------:R-:W-:Y:S01]  /*18f0*/  FMUL R8, R33.reuse, R8 ;  /* 0x0000000821087220 */ /* 0x040fe20000400000 */
[----:B------:R-:W-:Y:S01]  /*1900*/  FMUL R24, R24, R21 ;  /* 0x0000001518187220 */ /* 0x000fe20000400000 */
[----:B------:R-:W-:Y:S01]  /*1910*/  FMUL R33, R33, 0.5 ;  /* 0x3f00000021217820 */ /* 0x000fe20000400000 */
[----:B------:R-:W-:Y:S01]  /*1920*/  @!P0 IADD3 R31, P3, PT, R28, R31, RZ ;  /* 0x0000001f1c1f8210 */ /* 0x000fe20007f7e0ff */
[----:B------:R-:W-:Y:S01]  /*1930*/  @!P5 FFMA R42, R40, R41, R40 ;  /* 0x00000029282ad223 */ /* 0x000fe20000000028 */
[----:B------:R-:W-:Y:S01]  /*1940*/  @!P0 LEA.HI.X R21, R13, UR9, R38, 0x3, P2 ;  /* 0x000000090d158c11 */ /* 0x000fe200090f1c26 */
[----:B------:R-:W-:Y:S01]  /*1950*/  FMUL R12, R10, 0.5 ;  /* 0x3f0000000a0c7820 */ /* 0x000fe20000400000 */
[----:B------:R-:W-:Y:S01]  /*1960*/  FMUL R13, R33, R24 ;  /* 0x00000018210d7220 */ /* 0x000fe20000400000 */
[----:B------:R-:W-:-:S02]  /*1970*/  @P0 IMAD.MOV.U32 R7, RZ, RZ, RZ ;  /* 0x000000ffff070224 */ /* 0x000fc400078e00ff */
[----:B------:R-:W-:Y:S01]  /*1980*/  FADD R32, R32, 1 ;  /* 0x3f80000020207421 */ /* 0x000fe20000000000 */
[----:B------:R-:W-:Y:S01]  /*1990*/  @!P0 IMAD.X R38, RZ, RZ, R14, P3 ;  /* 0x000000ffff268224 */ /* 0x000fe200018e060e */
[----:B------:R-:W-:Y:S01]  /*19a0*/  @!P0 LEA R24, P2, R31, UR31, 0x3 ;  /* 0x0000001f1f188c11 */ /* 0x000fe2000f8418ff */
[----:B------:R-:W-:Y:S01]  /*19b0*/  FFMA R41, R42, R15, 0.5 ;  /* 0x3f0000002a297423 */ /* 0x000fe2000000000f */
[----:B------:R-:W-:Y:S01]  /*19c0*/  FMUL R12, R12, R25 ;  /* 0x000000190c0c7220 */ /* 0x000fe20000400000 */
[----:B------:R-:W-:Y:S01]  /*19d0*/  FADD R3, R3, 1 ;  /* 0x3f80000003037421 */ /* 0x000fe20000000000 */
[----:B------:R-:W-:Y:S02]  /*19e0*/  IMAD.U32 R33, R7, 0x10000, RZ ;  /* 0x0001000007217824 */ /* 0x000fe400078e00ff */
[----:B------:R-:W-:Y:S01]  /*19f0*/  FFMA R13, R32, 0.5, R13 ;  /* 0x3f000000200d7823 */ /* 0x000fe2000000000d */
[----:B------:R-:W-:Y:S01]  /*1a00*/  @!P0 LEA.HI.X R25, R31, UR4, R38, 0x3, P2 ;  /* 0x000000041f198c11 */ /* 0x000fe200090f1c26 */
[----:B------:R-:W-:Y:S01]  /*1a10*/  FMUL R38, R10, R41 ;  /* 0x000000290a267220 */ /* 0x000fe20000400000 */
[----:B------:R-:W-:Y:S01]  /*1a20*/  FFMA R10, R3, 0.5, R12 ;  /* 0x3f000000030a7823 */ /* 0x000fe2000000000c */
[----:B------:R-:W-:Y:S01]  /*1a30*/  FMUL R41, R13, R33 ;  /* 0x000000210d297220 */ /* 0x000fe20000400000 */
[----:B------:R-:W-:Y:S01]  /*1a40*/  PRMT R7, R7, 0x7632, R7 ;  /* 0x0000763207077816 */ /* 0x000fe20000000007 */
[----:B------:R-:W-:-:S02]  /*1a50*/  VIADD R12, R2, 0x1d ;  /* 0x0000001d020c7836 */ /* 0x000fc40000000000 */
[----:B------:R-:W-:Y:S01]  /*1a60*/  VIADD R13, R29, 0x3 ;  /* 0x000000031d0d7836 */ /* 0x000fe20000000000 */
[----:B------:R-:W-:Y:S01]  /*1a70*/  @P0 MOV R27, RZ ;  /* 0x000000ff001b0202 */ /* 0x000fe20000000f00 */
[----:B------:R-:W-:Y:S01]  /*1a80*/  IMAD.U32 R29, R7, 0x10000, RZ ;  /* 0x00010000071d7824 */ /* 0x000fe200078e00ff */
[----:B------:R-:W-:Y:S01]  /*1a90*/  LOP3.LUT R7, R12, 0x1f, RZ, 0xc0, !PT ;  /* 0x0000001f0c077812 */ /* 0x000fe200078ec0ff */
[----:B------:R-:W-:Y:S01]  /*1aa0*/  FMUL R3, R33, R8 ;  /* 0x0000000821037220 */ /* 0x000fe20000400000 */
[----:B------:R-:W-:Y:S02]  /*1ab0*/  ISETP.GE.U32.AND P2, PT, R13, UR5, PT ;  /* 0x000000050d007c0c */ /* 0x000fe4000bf46070 */
[C---:B------:R-:W-:Y:S01]  /*1ac0*/  PRMT R8, R27.reuse, 0x7632, R8 ;  /* 0x000076321b087816 */ /* 0x040fe20000000008 */
[----:B------:R-:W-:Y:S01]  /*1ad0*/  IMAD.U32 R12, R27, 0x10000, RZ ;  /* 0x000100001b0c7824 */ /* 0x000fe200078e00ff */
[----:B------:R-:W-:Y:S01]  /*1ae0*/  ISETP.LT.U32.AND P2, PT, R7, UR7, !P2 ;  /* 0x0000000707007c0c */ /* 0x000fe2000d741070 */
[----:B------:R-:W-:Y:S01]  /*1af0*/  FMUL R10, R10, R29 ;  /* 0x0000001d0a0a7220 */ /* 0x000fe20000400000 */
[----:B------:R-:W-:-:S02]  /*1b00*/  SHF.L.U32 R27, R8, 0x10, RZ ;  /* 0x00000010081b7819 */ /* 0x000fc400000006ff */
[----:B------:R-:W-:Y:S01]  /*1b10*/  IADD3 R8, P4, PT, R28, UR14, RZ ;  /* 0x0000000e1c087c10 */ /* 0x000fe2000ff9e0ff */
[----:B------:R-:W-:Y:S01]  /*1b20*/  FMUL R41, R41, R12 ;  /* 0x0000000c29297220 */ /* 0x000fe20000400000 */
[----:B------:R-:W-:Y:S01]  /*1b30*/  @P1 IADD3 R30, P3, PT, R30, UR23, RZ ;  /* 0x000000171e1e1c10 */ /* 0x000fe2000ff7e0ff */
[----:B------:R-:W-:Y:S01]  /*1b40*/  FMUL R12, R10, R27 ;  /* 0x0000001b0a0c7220 */ /* 0x000fe20000400000 */
[----:B------:R-:W-:Y:S01]  /*1b50*/  IADD3 R10, P5, P6, R7, UR14, R8 ;  /* 0x0000000e070a7c10 */ /* 0x000fe2000febe008 */
[----:B------:R-:W-:Y:S01]  /*1b60*/  @!P1 IMAD.MOV.U32 R40, RZ, RZ, RZ ;  /* 0x000000ffff289224 */ /* 0x000fe200078e00ff */
[----:B------:R-:W-:Y:S01]  /*1b70*/  IADD3.X R14, PT, PT, R14, UR29, RZ, P4, !PT ;  /* 0x0000001d0e0e7c10 */ /* 0x000fe2000a7fe4ff */
[----:B------:R-:W-:Y:S01]  /*1b80*/  @!P1 IMAD.MOV.U32 R42, RZ, RZ, RZ ;  /* 0x000000ffff2a9224 */ /* 0x000fe200078e00ff */
[----:B------:R-:W-:Y:S01]  /*1b90*/  @P1 IADD3.X R31, PT, PT, R26, UR30, RZ, P3, !PT ;  /* 0x0000001e1a1f1c10 */ /* 0x000fe20009ffe4ff */
[----:B------:R-:W-:Y:S01]  /*1ba0*/  @P2 IMAD.SHL.U32 R44, R10, 0x4, RZ ;  /* 0x000000040a2c2824 */ /* 0x000fe200078e00ff */
[----:B------:R-:W-:Y:S01]  /*1bb0*/  IADD3.X R45, PT, PT, RZ, UR29, R14, P5, P6 ;  /* 0x0000001dff2d7c10 */ /* 0x000fe2000afec40e */
[----:B------:R-:W-:Y:S01]  /*1bc0*/  FMUL R38, R29, R38 ;  /* 0x000000261d267220 */ /* 0x000fe20000400000 */
[----:B------:R0:W3:Y:S01]  /*1bd0*/  @P1 LDG.E R40, desc[UR26][R34.64] ;  /* 0x0000001a22281981 */ /* 0x0000e2000c1e1900 */
[----:B------:R-:W-:-:S03]  /*1be0*/  FMUL R26, R41, UR22 ;  /* 0x00000016291a7c20 */ /* 0x000fc60008400000 */
[----:B------:R1:W4:Y:S01]  /*1bf0*/  @P1 LDG.E R42, desc[UR26][R30.64] ;  /* 0x0000001a1e2a1981 */ /* 0x000322000c1e1900 */
[----:B------:R-:W-:Y:S01]  /*1c00*/  @P2 IADD3 R28, P1, PT, R44, UR25, RZ ;  /* 0x000000192c1c2c10 */ /* 0x000fe2000ff3e0ff */
[----:B------:R-:W-:Y:S01]  /*1c10*/  FMUL R27, R12, UR22 ;  /* 0x000000160c1b7c20 */ /* 0x000fe20008400000 */
[----:B------:R-:W-:Y:S01]  /*1c20*/  FMUL R32, R3, UR22 ;  /* 0x0000001603207c20 */ /* 0x000fe20008400000 */
[----:B------:R-:W-:Y:S01]  /*1c30*/  FMUL R33, R38, UR22 ;  /* 0x0000001626217c20 */ /* 0x000fe20008400000 */
[----:B0-----:R-:W-:Y:S01]  /*1c40*/  @!P2 IMAD.MOV.U32 R34, RZ, RZ, RZ ;  /* 0x000000ffff22a224 */ /* 0x001fe200078e00ff */
[----:B-1----:R-:W-:Y:S01]  /*1c50*/  @P2 SHF.L.U64.HI R30, R10, 0x2, R45 ;  /* 0x000000020a1e2819 */ /* 0x002fe2000001022d */
[----:B------:R0:W-:Y:S03]  /*1c60*/  @!P0 STG.E.64 desc[UR26][R20.64], R26 ;  /* 0x0000001a14008986 */ /* 0x0001e6000c101b1a */
[----:B------:R-:W-:Y:S01]  /*1c70*/  @P2 IADD3.X R29, PT, PT, R30, UR28, RZ, P1, !PT ;  /* 0x0000001c1e1d2c10 */ /* 0x000fe20008ffe4ff */
[----:B------:R1:W-:Y:S04]  /*1c80*/  @!P0 STG.E.64 desc[UR26][R24.64], R32 ;  /* 0x0000002018008986 */ /* 0x0003e8000c101b1a */
[----:B------:R5:W3:Y:S01]  /*1c90*/  @P2 LDG.E R34, desc[UR26][R28.64] ;  /* 0x0000001a1c222981 */ /* 0x000ae2000c1e1900 */
[----:B------:R-:W-:-:S04]  /*1ca0*/  FMNMX3 R43, |R4|, RZ, |R43|, !PT ;  /* 0x000000ff042b7276 */ /* 0x000fc8000780062b */
[----:B------:R-:W-:-:S04]  /*1cb0*/  FMNMX3 R43, |R5|, R43, |R36|, !PT ;  /* 0x0000002b052b7276 */ /* 0x000fc80007800624 */
[----:B------:R-:W-:Y:S01]  /*1cc0*/  FMNMX3 R43, |R41|, R43, |R12|, !PT ;  /* 0x0000002b292b7276 */ /* 0x000fe2000780060c */
[----:B------:R-:W-:-:S05]  /*1cd0*/  VOTEU.ANY UP0, P2 ;  /* 0x0000000000ff7886 */ /* 0x000fca0001000100 */
[----:B------:R-:W-:Y:S02]  /*1ce0*/  @UP0 ULOP3.LUT UR14, UR14, 0xfffffffe, URZ, 0xc0, !UPT ;  /* 0xfffffffe0e0e0892 */ /* 0x000fe4000f8ec0ff */
[----:B------:R-:W-:-:S04]  /*1cf0*/  @UP0 ULOP3.LUT UR15, UR15, 0x3fffffff, URZ, 0xc0, !UPT ;  /* 0x3fffffff0f0f0892 */ /* 0x000fc8000f8ec0ff */
[----:B------:R-:W-:-:S04]  /*1d00*/  @P2 IADD3 R16, P3, P4, R7, UR14, R16 ;  /* 0x0000000e07102c10 */ /* 0x000fc8000fc7e010 */
[----:B------:R-:W-:Y:S02]  /*1d10*/  @P2 IADD3.X R17, PT, PT, RZ, UR15, R17, P3, P4 ;  /* 0x0000000fff112c10 */ /* 0x000fe40009fe8411 */
[----:B--2---:R-:W-:-:S05]  /*1d20*/  SHF.L.U32 R35, R9, 0x10, RZ ;  /* 0x0000001009237819 */ /* 0x004fca00000006ff */
[----:B------:R-:W-:-:S04]  /*1d30*/  FMUL R31, R35, 0.044714998453855514526 ;  /* 0x3d372713231f7820 */ /* 0x000fc80000400000 */
[C---:B-----5:R-:W-:Y:S01]  /*1d40*/  FFMA R28, R35.reuse, R31, 1 ;  /* 0x3f800000231c7423 */ /* 0x060fe2000000001f */
[----:B------:R-:W-:-:S04]  /*1d50*/  FMUL R31, R35, 0.79788458347320556641 ;  /* 0x3f4c422a231f7820 */ /* 0x000fc80000400000 */
[----:B0-----:R-:W-:Y:S01]  /*1d60*/  FMUL R20, R31, R28 ;  /* 0x0000001c1f147220 */ /* 0x001fe20000400000 */
[----:B------:R-:W-:-:S03]  /*1d70*/  FMUL R21, R35, 0.035677410662174224854 ;  /* 0x3d12227a23157820 */ /* 0x000fc60000400000 */
[----:B------:R-:W-:Y:S01]  /*1d80*/  FMUL R31, |R20|, 2.8853900432586669922 ;  /* 0x4038aa3b141f7820 */ /* 0x000fe20000400200 */
[----:B-1----:R-:W-:-:S03]  /*1d90*/  FFMA R24, R35, R21, 0.79788458347320556641 ;  /* 0x3f4c422a23187423 */ /* 0x002fc60000000015 */
[----:B------:R-:W0:Y:S01]  /*1da0*/  MUFU.EX2 R4, R31 ;  /* 0x0000001f00047308 */ /* 0x000e220000000800 */
[----:B------:R-:W-:-:S04]  /*1db0*/  FMUL R21, R35, R24 ;  /* 0x0000001823157220 */ /* 0x000fc80000400000 */
[----:B------:R-:W-:-:S06]  /*1dc0*/  FMUL R5, |R21|, 2.8853900432586669922 ;  /* 0x4038aa3b15057820 */ /* 0x000fcc0000400200 */
[----:B------:R-:W1:Y:S01]  /*1dd0*/  MUFU.EX2 R5, R5 ;  /* 0x0000000500057308 */ /* 0x000e620000000800 */
[----:B0-----:R-:W-:Y:S01]  /*1de0*/  FADD R25, R4, 1 ;  /* 0x3f80000004197421 */ /* 0x001fe20000000000 */
[----:B------:R-:W-:-:S06]  /*1df0*/  FMUL R24, R20, R20 ;  /* 0x0000001414187220 */ /* 0x000fcc0000400000 */
[----:B------:R-:W0:Y:S01]  /*1e00*/  MUFU.RCP R25, R25 ;  /* 0x0000001900197308 */ /* 0x000e220000001000 */
[----:B------:R-:W-:-:S04]  /*1e10*/  FFMA R29, R24, R39, -0.052303962409496307373 ;  /* 0xbd563cae181d7423 */ /* 0x000fc80000000027 */
[C---:B------:R-:W-:Y:S01]  /*1e20*/  FFMA R29, R24.reuse, R29, 0.1331529766321182251 ;  /* 0x3e085941181d7423 */ /* 0x040fe2000000001d */
[----:B-1----:R-:W-:Y:S01]  /*1e30*/  FADD R5, R5, 1 ;  /* 0x3f80000005057421 */ /* 0x002fe20000000000 */
[----:B------:R-:W-:Y:S02]  /*1e40*/  PRMT R9, R9, 0x7632, R9 ;  /* 0x0000763209097816 */ /* 0x000fe40000000009 */
[----:B------:R-:W-:Y:S01]  /*1e50*/  FFMA R4, R24, R29, -0.33332768082618713379 ;  /* 0xbeaaa9ed18047423 */ /* 0x000fe2000000001d */
[----:B------:R-:W-:Y:S02]  /*1e60*/  FSETP.GE.AND P1, PT, |R20|, 0.60000002384185791016, PT ;  /* 0x3f19999a1400780b */ /* 0x000fe40003f26200 */
[----:B------:R-:W1:Y:S01]  /*1e70*/  MUFU.RCP R5, R5 ;  /* 0x0000000500057308 */ /* 0x000e620000001000 */
[----:B------:R-:W-:Y:S01]  /*1e80*/  FFMA R29, R24, R4, RZ ;  /* 0x00000004181d7223 */ /* 0x000fe200000000ff */
[----:B------:R-:W-:Y:S02]  /*1e90*/  IMAD.U32 R9, R9, 0x10000, RZ ;  /* 0x0001000009097824 */ /* 0x000fe400078e00ff */
[----:B------:R-:W-:Y:S01]  /*1ea0*/  FMUL R4, R21, R21 ;  /* 0x0000001515047220 */ /* 0x000fe20000400000 */
[----:B------:R-:W-:Y:S01]  /*1eb0*/  FSETP.GE.AND P0, PT, |R20|, 9.010913848876953125, PT ;  /* 0x41102cb41400780b */ /* 0x000fe20003f06200 */
[----:B0-----:R-:W-:Y:S01]  /*1ec0*/  FFMA R25, R25, -2, R6 ;  /* 0xc000000019197823 */ /* 0x001fe20000000006 */
[----:B------:R-:W-:Y:S01]  /*1ed0*/  FMUL R12, R9, 0.044714998453855514526 ;  /* 0x3d372713090c7820 */ /* 0x000fe20000400000 */
[----:B------:R-:W-:-:S03]  /*1ee0*/  FFMA R31, R4, R39, -0.052303962409496307373 ;  /* 0xbd563cae041f7423 */ /* 0x000fc60000000027 */
[----:B------:R-:W-:Y:S01]  /*1ef0*/  FSEL R25, R25, 1, !P0 ;  /* 0x3f80000019197808 */ /* 0x000fe20004000000 */
[----:B------:R-:W-:Y:S01]  /*1f00*/  FFMA R31, R4, R31, 0.1331529766321182251 ;  /* 0x3e085941041f7423 */ /* 0x000fe2000000001f */
[----:B------:R-:W-:Y:S02]  /*1f10*/  FFMA R41, R9, R12, 1 ;  /* 0x3f80000009297423 */ /* 0x000fe4000000000c */
[--C-:B------:R-:W-:Y:S01]  /*1f20*/  LOP3.LUT R12, R25, 0x80000000, R20.reuse, 0xb8, !PT ;  /* 0x80000000190c7812 */ /* 0x100fe200078eb814 */
[----:B------:R-:W-:Y:S01]  /*1f30*/  @!P1 FFMA R12, R20, R29, R20 ;  /* 0x0000001d140c9223 */ /* 0x000fe20000000014 */
[----:B------:R-:W-:Y:S01]  /*1f40*/  FSETP.GE.AND P1, PT, |R21|, 0.60000002384185791016, PT ;  /* 0x3f19999a1500780b */ /* 0x000fe20003f26200 */
[C---:B------:R-:W-:Y:S01]  /*1f50*/  FFMA R31, R4.reuse, R31, -0.33332768082618713379 ;  /* 0xbeaaa9ed041f7423 */ /* 0x040fe2000000001f */
[----:B-1----:R-:W-:Y:S01]  /*1f60*/  FFMA R5, R5, -2, R6 ;  /* 0xc000000005057823 */ /* 0x002fe20000000006 */
[----:B------:R-:W-:Y:S02]  /*1f70*/  FSETP.GE.AND P0, PT, |R21|, 9.010913848876953125, PT ;  /* 0x41102cb41500780b */ /* 0x000fe40003f06200 */
[----:B------:R-:W-:Y:S01]  /*1f80*/  FFMA R24, R4, R31, RZ ;  /* 0x0000001f04187223 */ /* 0x000fe200000000ff */
[----:B------:R-:W-:Y:S01]  /*1f90*/  FMUL R4, R9, 0.035677410662174224854 ;  /* 0x3d12227a09047820 */ /* 0x000fe20000400000 */
[----:B------:R-:W-:-:S03]  /*1fa0*/  FSEL R20, R5, 1, !P0 ;  /* 0x3f80000005147808 */ /* 0x000fc60004000000 */
[----:B------:R-:W-:Y:S01]  /*1fb0*/  FFMA R36, R9, R4, 0.79788458347320556641 ;  /* 0x3f4c422a09247423 */ /* 0x000fe20000000004 */
[----:B------:R-:W-:Y:S02]  /*1fc0*/  @P2 LEA R4, P0, R16, UR21, 0x2 ;  /* 0x0000001510042c11 */ /* 0x000fe4000f8010ff */
[--C-:B------:R-:W-:Y:S01]  /*1fd0*/  LOP3.LUT R20, R20, 0x80000000, R21.reuse, 0xb8, !PT ;  /* 0x8000000014147812 */ /* 0x100fe200078eb815 */
[----:B------:R-:W-:Y:S01]  /*1fe0*/  @!P1 FFMA R20, R21, R24, R21 ;  /* 0x0000001815149223 */ /* 0x000fe20000000015 */
[----:B------:R-:W-:Y:S01]  /*1ff0*/  @!P2 IMAD.MOV.U32 R21, RZ, RZ, RZ ;  /* 0x000000ffff15a224 */ /* 0x000fe200078e00ff */
[----:B------:R-:W-:Y:S02]  /*2000*/  @P2 LEA.HI.X R5, R16, UR16, R17, 0x2, P0 ;  /* 0x0000001010052c11 */ /* 0x000fe400080f1411 */
[----:B------:R-:W-:Y:S01]  /*2010*/  @P2 IADD3 R16, P0, PT, R44, UR23, RZ ;  /* 0x000000172c102c10 */ /* 0x000fe2000ff1e0ff */
[----:B------:R-:W-:Y:S02]  /*2020*/  @!P2 IMAD.MOV.U32 R24, RZ, RZ, RZ ;  /* 0x000000ffff18a224 */ /* 0x000fe400078e00ff */
[----:B------:R0:W2:Y:S01]  /*2030*/  @P2 LDG.E R21, desc[UR26][R4.64] ;  /* 0x0000001a04152981 */ /* 0x0000a2000c1e1900 */
[----:B------:R-:W-:-:S05]  /*2040*/  @P2 IADD3.X R17, PT, PT, R30, UR30, RZ, P0, !PT ;  /* 0x0000001e1e112c10 */ /* 0x000fca00087fe4ff */
[----:B------:R1:W5:Y:S01]  /*2050*/  @P2 LDG.E R24, desc[UR26][R16.64] ;  /* 0x0000001a10182981 */ /* 0x000362000c1e1900 */
[----:B------:R-:W-:-:S04]  /*2060*/  FMUL R28, R9, 0.79788458347320556641 ;  /* 0x3f4c422a091c7820 */ /* 0x000fc80000400000 */
[----:B------:R-:W-:Y:S01]  /*2070*/  FMUL R28, R28, R41 ;  /* 0x000000291c1c7220 */ /* 0x000fe20000400000 */
[----:B------:R-:W-:-:S03]  /*2080*/  FMUL R29, R9, R36 ;  /* 0x00000024091d7220 */ /* 0x000fc60000400000 */
[----:B------:R-:W-:Y:S01]  /*2090*/  FMUL R31, |R28|, 2.8853900432586669922 ;  /* 0x4038aa3b1c1f7820 */ /* 0x000fe20000400200 */
[----:B------:R-:W-:-:S05]  /*20a0*/  FMUL R44, |R29|, 2.8853900432586669922 ;  /* 0x4038aa3b1d2c7820 */ /* 0x000fca0000400200 */
[----:B------:R-:W0:Y:S01]  /*20b0*/  MUFU.EX2 R31, R31 ;  /* 0x0000001f001f7308 */ /* 0x000e220000000800 */
[----:B------:R-:W-:Y:S01]  /*20c0*/  FMNMX3 R3, |R3|, R43, |R38|, !PT ;  /* 0x0000002b03037276 */ /* 0x000fe20007800626 */
[----:B------:R-:W-:Y:S01]  /*20d0*/  FMUL R36, R28, R28 ;  /* 0x0000001c1c247220 */ /* 0x000fe20000400000 */
[----:B------:R-:W-:-:S05]  /*20e0*/  FMUL R38, R29, R29 ;  /* 0x0000001d1d267220 */ /* 0x000fca0000400000 */
[----:B------:R1:W4:Y:S01]  /*20f0*/  MUFU.EX2 R30, R44 ;  /* 0x0000002c001e7308 */ /* 0x0003220000000800 */
[----:B------:R-:W-:-:S04]  /*2100*/  FFMA R43, R36, R39, -0.052303962409496307373 ;  /* 0xbd563cae242b7423 */ /* 0x000fc80000000027 */
[----:B------:R-:W-:Y:S01]  /*2110*/  FFMA R43, R36, R43, 0.1331529766321182251 ;  /* 0x3e085941242b7423 */ /* 0x000fe2000000002b */
[----:B-1----:R-:W-:Y:S01]  /*2120*/  FFMA R44, R38, R39, -0.052303962409496307373 ;  /* 0xbd563cae262c7423 */ /* 0x002fe20000000027 */
[----:B0-----:R-:W-:-:S03]  /*2130*/  FADD R31, R31, 1 ;  /* 0x3f8000001f1f7421 */ /* 0x001fc60000000000 */
[----:B------:R-:W-:Y:S01]  /*2140*/  FFMA R5, R38, R44, 0.1331529766321182251 ;  /* 0x3e08594126057423 */ /* 0x000fe2000000002c */
[----:B------:R-:W-:-:S03]  /*2150*/  FFMA R4, R36, R43, -0.33332768082618713379 ;  /* 0xbeaaa9ed24047423 */ /* 0x000fc6000000002b */
[----:B------:R-:W-:Y:S01]  /*2160*/  FFMA R5, R38, R5, -0.33332768082618713379 ;  /* 0xbeaaa9ed26057423 */ /* 0x000fe20000000005 */
[----:B----4-:R-:W-:Y:S01]  /*2170*/  FADD R30, R30, 1 ;  /* 0x3f8000001e1e7421 */ /* 0x010fe20000000000 */
[----:B------:R-:W0:Y:S01]  /*2180*/  MUFU.RCP R31, R31 ;  /* 0x0000001f001f7308 */ /* 0x000e220000001000 */
[----:B---3--:R-:W-:-:S04]  /*2190*/  IMAD.U32 R25, R34, 0x10000, RZ ;  /* 0x0001000022197824 */ /* 0x008fc800078e00ff */
[C---:B------:R-:W-:Y:S01]  /*21a0*/  FMUL R41, R25.reuse, 0.044714998453855514526 ;  /* 0x3d37271319297820 */ /* 0x040fe20000400000 */
[----:B------:R-:W-:-:S03]  /*21b0*/  FMUL R16, R25, 0.79788458347320556641 ;  /* 0x3f4c422a19107820 */ /* 0x000fc60000400000 */
[----:B------:R-:W-:-:S04]  /*21c0*/  FFMA R41, R25, R41, 1 ;  /* 0x3f80000019297423 */ /* 0x000fc80000000029 */
[----:B------:R-:W-:Y:S01]  /*21d0*/  FMUL R16, R16, R41 ;  /* 0x0000002910107220 */ /* 0x000fe20000400000 */
[----:B------:R-:W-:Y:S01]  /*21e0*/  FFMA R41, R36, R4, RZ ;  /* 0x0000000424297223 */ /* 0x000fe200000000ff */
[----:B------:R-:W-:Y:S01]  /*21f0*/  FFMA R4, R38, R5, RZ ;  /* 0x0000000526047223 */ /* 0x000fe200000000ff */
[----:B------:R-:W1:Y:S01]  /*2200*/  MUFU.RCP R17, R30 ;  /* 0x0000001e00117308 */ /* 0x000e620000001000 */
[----:B------:R-:W-:Y:S01]  /*2210*/  FMUL R5, |R16|, 2.8853900432586669922 ;  /* 0x4038aa3b10057820 */ /* 0x000fe20000400200 */
[----:B------:R-:W-:-:S06]  /*2220*/  FSETP.GE.AND P1, PT, |R28|, 0.60000002384185791016, PT ;  /* 0x3f19999a1c00780b */ /* 0x000fcc0003f26200 */
[----:B------:R-:W3:Y:S01]  /*2230*/  MUFU.EX2 R5, R5 ;  /* 0x0000000500057308 */ /* 0x000ee20000000800 */
[----:B------:R-:W-:Y:S01]  /*2240*/  FSETP.GE.AND P3, PT, |R29|, 0.60000002384185791016, PT ;  /* 0x3f19999a1d00780b */ /* 0x000fe20003f66200 */
[--C-:B0-----:R-:W-:Y:S01]  /*2250*/  FFMA R31, R31, -2, R6.reuse ;  /* 0xc00000001f1f7823 */ /* 0x101fe20000000006 */
[----:B------:R-:W-:Y:S02]  /*2260*/  FSETP.GE.AND P0, PT, |R28|, 9.010913848876953125, PT ;  /* 0x41102cb41c00780b */ /* 0x000fe40003f06200 */
[----:B------:R-:W-:Y:S01]  /*2270*/  FSETP.GE.AND P2, PT, |R29|, 9.010913848876953125, PT ;  /* 0x41102cb41d00780b */ /* 0x000fe20003f46200 */
[----:B-1----:R-:W-:Y:S01]  /*2280*/  FFMA R17, R17, -2, R6 ;  /* 0xc000000011117823 */ /* 0x002fe20000000006 */
[----:B------:R-:W-:-:S04]  /*2290*/  FSEL R31, R31, 1, !P0 ;  /* 0x3f8000001f1f7808 */ /* 0x000fc80004000000 */
[----:B------:R-:W-:Y:S02]  /*22a0*/  FSEL R36, R17, 1, !P2 ;  /* 0x3f80000011247808 */ /* 0x000fe40005000000 */
[--C-:B------:R-:W-:Y:S01]  /*22b0*/  LOP3.LUT R38, R31, 0x80000000, R28.reuse, 0xb8, !PT ;  /* 0x800000001f267812 */ /* 0x100fe200078eb81c */
[----:B---3--:R-:W-:Y:S01]  /*22c0*/  FADD R5, R5, 1 ;  /* 0x3f80000005057421 */ /* 0x008fe20000000000 */
[----:B------:R-:W-:Y:S01]  /*22d0*/  @!P1 FFMA R38, R28, R41, R28 ;  /* 0x000000291c269223 */ /* 0x000fe2000000001c */
[--C-:B------:R-:W-:Y:S01]  /*22e0*/  LOP3.LUT R36, R36, 0x80000000, R29.reuse, 0xb8, !PT ;  /* 0x8000000024247812 */ /* 0x100fe200078eb81d */
[----:B------:R-:W-:Y:S01]  /*22f0*/  FMUL R28, R25, 0.035677410662174224854 ;  /* 0x3d12227a191c7820 */ /* 0x000fe20000400000 */
[----:B------:R-:W-:Y:S01]  /*2300*/  @!P3 FFMA R36, R29, R4, R29 ;  /* 0x000000041d24b223 */ /* 0x000fe2000000001d */
[----:B------:R-:W-:Y:S01]  /*2310*/  FMUL R29, R16, R16 ;  /* 0x00000010101d7220 */ /* 0x000fe20000400000 */
[----:B------:R-:W0:Y:S01]  /*2320*/  MUFU.RCP R5, R5 ;  /* 0x0000000500057308 */ /* 0x000e220000001000 */
[----:B------:R-:W-:-:S02]  /*2330*/  FFMA R28, R25, R28, 0.79788458347320556641 ;  /* 0x3f4c422a191c7423 */ /* 0x000fc4000000001c */
[----:B------:R-:W-:Y:S02]  /*2340*/  FFMA R4, R29, R39, -0.052303962409496307373 ;  /* 0xbd563cae1d047423 */ /* 0x000fe40000000027 */
[----:B------:R-:W-:Y:S02]  /*2350*/  FMUL R28, R25, R28 ;  /* 0x0000001c191c7220 */ /* 0x000fe40000400000 */
[C---:B------:R-:W-:Y:S02]  /*2360*/  FFMA R4, R29.reuse, R4, 0.1331529766321182251 ;  /* 0x3e0859411d047423 */ /* 0x040fe40000000004 */
[----:B------:R-:W-:Y:S02]  /*2370*/  FMUL R17, |R28|, 2.8853900432586669922 ;  /* 0x4038aa3b1c117820 */ /* 0x000fe40000400200 */
[----:B------:R-:W-:Y:S01]  /*2380*/  FFMA R4, R29, R4, -0.33332768082618713379 ;  /* 0xbeaaa9ed1d047423 */ /* 0x000fe20000000004 */
[----:B------:R-:W-:-:S03]  /*2390*/  FSETP.GE.AND P1, PT, |R16|, 0.60000002384185791016, PT ;  /* 0x3f19999a1000780b */ /* 0x000fc60003f26200 */
[----:B------:R-:W-:Y:S01]  /*23a0*/  FFMA R29, R29, R4, RZ ;  /* 0x000000041d1d7223 */ /* 0x000fe200000000ff */
[----:B------:R-:W1:Y:S01]  /*23b0*/  MUFU.EX2 R17, R17 ;  /* 0x0000001100117308 */ /* 0x000e620000000800 */
[----:B------:R-:W-:Y:S01]  /*23c0*/  PRMT R4, R34, 0x7632, R4 ;  /* 0x0000763222047816 */ /* 0x000fe20000000004 */
[----:B0-----:R-:W-:Y:S01]  /*23d0*/  FFMA R30, R5, -2, R6 ;  /* 0xc0000000051e7823 */ /* 0x001fe20000000006 */
[----:B------:R-:W-:Y:S02]  /*23e0*/  FSETP.GE.AND P0, PT, |R16|, 9.010913848876953125, PT ;  /* 0x41102cb41000780b */ /* 0x000fe40003f06200 */
[----:B------:R-:W-:Y:S02]  /*23f0*/  SHF.L.U32 R4, R4, 0x10, RZ ;  /* 0x0000001004047819 */ /* 0x000fe400000006ff */
[----:B------:R-:W-:-:S03]  /*2400*/  FSEL R5, R30, 1, !P0 ;  /* 0x3f8000001e057808 */ /* 0x000fc60004000000 */
[----:B------:R-:W-:Y:S01]  /*2410*/  FMUL R31, R4, 0.035677410662174224854 ;  /* 0x3d12227a041f7820 */ /* 0x000fe20000400000 */
[--C-:B------:R-:W-:Y:S01]  /*2420*/  LOP3.LUT R5, R5, 0x80000000, R16.reuse, 0xb8, !PT ;  /* 0x8000000005057812 */ /* 0x100fe200078eb810 */
[----:B------:R-:W-:Y:S01]  /*2430*/  @!P1 FFMA R5, R16, R29, R16 ;  /* 0x0000001d10059223 */ /* 0x000fe20000000010 */
[C---:B------:R-:W-:Y:S01]  /*2440*/  FMUL R29, R4.reuse, 0.044714998453855514526 ;  /* 0x3d372713041d7820 */ /* 0x040fe20000400000 */
[C---:B------:R-:W-:Y:S01]  /*2450*/  FFMA R31, R4.reuse, R31, 0.79788458347320556641 ;  /* 0x3f4c422a041f7423 */ /* 0x040fe2000000001f */
[----:B-1----:R-:W-:Y:S02]  /*2460*/  FADD R41, R17, 1 ;  /* 0x3f80000011297421 */ /* 0x002fe40000000000 */
[C---:B------:R-:W-:Y:S01]  /*2470*/  FFMA R16, R4.reuse, R29, 1 ;  /* 0x3f80000004107423 */ /* 0x040fe2000000001d */
[C---:B------:R-:W-:Y:S01]  /*2480*/  FMUL R29, R4.reuse, R31 ;  /* 0x0000001f041d7220 */ /* 0x040fe20000400000 */
[----:B------:R-:W-:Y:S01]  /*2490*/  FMUL R17, R4, 0.79788458347320556641 ;  /* 0x3f4c422a04117820 */ /* 0x000fe20000400000 */
[----:B------:R-:W-:-:S03]  /*24a0*/  FMUL R31, R28, R28 ;  /* 0x0000001c1c1f7220 */ /* 0x000fc60000400000 */
[----:B------:R-:W-:Y:S01]  /*24b0*/  FMUL R17, R17, R16 ;  /* 0x0000001011117220 */ /* 0x000fe20000400000 */
[----:B------:R-:W-:Y:S01]  /*24c0*/  FFMA R16, R31, R39, -0.052303962409496307373 ;  /* 0xbd563cae1f107423 */ /* 0x000fe20000000027 */
[----:B------:R-:W-:Y:S01]  /*24d0*/  FMUL R30, |R29|, 2.8853900432586669922 ;  /* 0x4038aa3b1d1e7820 */ /* 0x000fe20000400200 */
[----:B------:R-:W0:Y:S02]  /*24e0*/  MUFU.RCP R41, R41 ;  /* 0x0000002900297308 */ /* 0x000e240000001000 */
[----:B------:R-:W-:-:S04]  /*24f0*/  FFMA R16, R31, R16, 0.1331529766321182251 ;  /* 0x3e0859411f107423 */ /* 0x000fc80000000010 */
[C---:B------:R-:W-:Y:S02]  /*2500*/  FFMA R16, R31.reuse, R16, -0.33332768082618713379 ;  /* 0xbeaaa9ed1f107423 */ /* 0x040fe40000000010 */
[----:B------:R-:W1:Y:S02]  /*2510*/  MUFU.EX2 R30, R30 ;  /* 0x0000001e001e7308 */ /* 0x000e640000000800 */
[----:B------:R-:W-:Y:S01]  /*2520*/  FFMA R31, R31, R16, RZ ;  /* 0x000000101f1f7223 */ /* 0x000fe200000000ff */
[----:B------:R-:W-:Y:S01]  /*2530*/  FMUL R16, |R17|, 2.8853900432586669922 ;  /* 0x4038aa3b11107820 */ /* 0x000fe20000400200 */
[----:B------:R-:W-:-:S05]  /*2540*/  FSETP.GE.AND P1, PT, |R28|, 0.60000002384185791016, PT ;  /* 0x3f19999a1c00780b */ /* 0x000fca0003f26200 */
[----:B------:R-:W3:Y:S01]  /*2550*/  MUFU.EX2 R16, R16 ;  /* 0x0000001000107308 */ /* 0x000ee20000000800 */
[----:B0-----:R-:W-:Y:S01]  /*2560*/  FFMA R41, R41, -2, R6 ;  /* 0xc000000029297823 */ /* 0x001fe20000000006 */
[----:B------:R-:W-:Y:S01]  /*2570*/  FSETP.GE.AND P0, PT, |R28|, 9.010913848876953125, PT ;  /* 0x41102cb41c00780b */ /* 0x000fe20003f06200 */
[----:B-1----:R-:W-:-:S03]  /*2580*/  FADD R34, R30, 1 ;  /* 0x3f8000001e227421 */ /* 0x002fc60000000000 */
[----:B------:R-:W-:Y:S02]  /*2590*/  FSEL R43, R41, 1, !P0 ;  /* 0x3f800000292b7808 */ /* 0x000fe40004000000 */
[----:B------:R-:W0:Y:S02]  /*25a0*/  MUFU.RCP R41, R34 ;  /* 0x0000002200297308 */ /* 0x000e240000001000 */
[--C-:B------:R-:W-:Y:S01]  /*25b0*/  LOP3.LUT R44, R43, 0x80000000, R28.reuse, 0xb8, !PT ;  /* 0x800000002b2c7812 */ /* 0x100fe200078eb81c */
[----:B------:R-:W-:Y:S01]  /*25c0*/  @!P1 FFMA R44, R28, R31, R28 ;  /* 0x0000001f1c2c9223 */ /* 0x000fe2000000001c */
[----:B------:R-:W-:Y:S01]  /*25d0*/  FMUL R28, R29, R29 ;  /* 0x0000001d1d1c7220 */ /* 0x000fe20000400000 */
[----:B---3--:R-:W-:-:S03]  /*25e0*/  FADD R31, R16, 1 ;  /* 0x3f800000101f7421 */ /* 0x008fc60000000000 */
[C---:B------:R-:W-:Y:S01]  /*25f0*/  FFMA R43, R28.reuse, R39, -0.052303962409496307373 ;  /* 0xbd563cae1c2b7423 */ /* 0x040fe20000000027 */
[C---:B------:R-:W-:Y:S02]  /*2600*/  FSETP.GE.AND P1, PT, |R29|.reuse, 0.60000002384185791016, PT ;  /* 0x3f19999a1d00780b */ /* 0x040fe40003f26200 */
[----:B------:R-:W1:Y:S01]  /*2610*/  MUFU.RCP R31, R31 ;  /* 0x0000001f001f7308 */ /* 0x000e620000001000 */
        /* <DEDUP_REMOVED lines=8> */
[----:B------:R-:W-:Y:S01]  /*26a0*/  FMUL R29, R17, R17 ;  /* 0x00000011111d7220 */ /* 0x000fe20000400000 */
[----:B-1----:R-:W-:-:S03]  /*26b0*/  FFMA R16, R31, -2, R6 ;  /* 0xc00000001f107823 */ /* 0x002fc60000000006 */
[----:B------:R-:W-:Y:S01]  /*26c0*/  FFMA R6, R29, R39, -0.052303962409496307373 ;  /* 0xbd563cae1d067423 */ /* 0x000fe20000000027 */
[----:B------:R-:W0:Y:S01]  /*26d0*/  S2R R28, SR_CgaCtaId ;  /* 0x00000000001c7919 */ /* 0x000e220000008800 */
[----:B------:R-:W-:Y:S02]  /*26e0*/  FSETP.GE.AND P1, PT, |R17|, 0.60000002384185791016, PT ;  /* 0x3f19999a1100780b */ /* 0x000fe40003f26200 */
[----:B------:R-:W-:Y:S01]  /*26f0*/  FFMA R6, R29, R6, 0.1331529766321182251 ;  /* 0x3e0859411d067423 */ /* 0x000fe20000000006 */
[----:B------:R-:W-:-:S03]  /*2700*/  FSETP.GE.AND P0, PT, |R17|, 9.010913848876953125, PT ;  /* 0x41102cb41100780b */ /* 0x000fc60003f06200 */
[----:B------:R-:W-:Y:S01]  /*2710*/  FFMA R6, R29, R6, -0.33332768082618713379 ;  /* 0xbeaaa9ed1d067423 */ /* 0x000fe20000000006 */
[----:B------:R-:W-:-:S03]  /*2720*/  FSEL R16, R16, 1, !P0 ;  /* 0x3f80000010107808 */ /* 0x000fc60004000000 */
[----:B------:R-:W-:Y:S01]  /*2730*/  FFMA R6, R29, R6, RZ ;  /* 0x000000061d067223 */ /* 0x000fe200000000ff */
[--C-:B------:R-:W-:Y:S02]  /*2740*/  LOP3.LUT R31, R16, 0x80000000, R17.reuse, 0xb8, !PT ;  /* 0x80000000101f7812 */ /* 0x100fe400078eb811 */
[----:B------:R-:W-:Y:S01]  /*2750*/  IADD3 R34, P2, PT, R37, R8, RZ ;  /* 0x0000000825227210 */ /* 0x000fe20007f5e0ff */
[----:B------:R-:W-:Y:S01]  /*2760*/  @!P1 FFMA R31, R17, R6, R17 ;  /* 0x00000006111f9223 */ /* 0x000fe20000000011 */
[----:B------:R-:W-:Y:S01]  /*2770*/  ISETP.GE.U32.AND P1, PT, R13, UR5, PT ;  /* 0x000000050d007c0c */ /* 0x000fe2000bf26070 */
[----:B------:R-:W-:Y:S01]  /*2780*/  FMUL R8, R35, 0.10703222453594207764 ;  /* 0x3ddb33b623087820 */ /* 0x000fe20000400000 */
[----:B------:R-:W-:Y:S02]  /*2790*/  ISETP.GE.U32.AND P0, PT, R11, UR5, PT ;  /* 0x000000050b007c0c */ /* 0x000fe4000bf06070 */
[----:B------:R-:W-:Y:S01]  /*27a0*/  ISETP.GE.U32.OR P1, PT, R7, UR7, P1 ;  /* 0x0000000707007c0c */ /* 0x000fe20008f26470 */
[----:B------:R-:W-:Y:S01]  /*27b0*/  FFMA R8, R35, R8, 0.79788458347320556641 ;  /* 0x3f4c422a23087423 */ /* 0x000fe20000000008 */
[----:B------:R-:W-:Y:S01]  /*27c0*/  FFMA R7, -R12, R12, 1 ;  /* 0x3f8000000c077423 */ /* 0x000fe2000000010c */
[----:B------:R-:W-:-:S02]  /*27d0*/  SHF.R.U32.HI R30, RZ, 0x5, R0 ;  /* 0x00000005ff1e7819 */ /* 0x000fc40000011600 */
[----:B------:R-:W-:Y:S01]  /*27e0*/  MOV R16, 0x400 ;  /* 0x0000040000107802 */ /* 0x000fe20000000f00 */
[----:B------:R-:W-:Y:S01]  /*27f0*/  FMUL R7, R7, R8 ;  /* 0x0000000807077220 */ /* 0x000fe20000400000 */
[----:B------:R-:W-:Y:S01]  /*2800*/  ISETP.GE.U32.OR P0, PT, R37, UR7, P0 ;  /* 0x0000000725007c0c */ /* 0x000fe20008706470 */
[----:B------:R-:W-:Y:S01]  /*2810*/  FFMA R8, R20, R15, 0.5 ;  /* 0x3f00000014087423 */ /* 0x000fe2000000000f */
[----:B------:R-:W-:Y:S01]  /*2820*/  FMUL R37, R35, 0.5 ;  /* 0x3f00000023257820 */ /* 0x000fe20000400000 */
[----:B------:R-:W-:Y:S02]  /*2830*/  IMAD.SHL.U32 R29, R30, 0x4, RZ ;  /* 0x000000041e1d7824 */ /* 0x000fe400078e00ff */
[----:B------:R-:W-:Y:S01]  /*2840*/  FMUL R20, R9, 0.10703222453594207764 ;  /* 0x3ddb33b609147820 */ /* 0x000fe20000400000 */
[----:B------:R-:W-:Y:S01]  /*2850*/  VIADD R17, R16, 0x20 ;  /* 0x0000002010117836 */ /* 0x000fe20000000000 */
[----:B------:R-:W-:Y:S01]  /*2860*/  LOP3.LUT R6, R0, 0x1f, RZ, 0xc0, !PT ;  /* 0x0000001f00067812 */ /* 0x000fe200078ec0ff */
[----:B------:R-:W-:Y:S01]  /*2870*/  FMUL R37, R37, R7 ;  /* 0x0000000725257220 */ /* 0x000fe20000400000 */
[----:B------:R-:W-:Y:S01]  /*2880*/  FMUL R8, R35, R8 ;  /* 0x0000000823087220 */ /* 0x000fe20000400000 */
[----:B------:R-:W-:Y:S01]  /*2890*/  FFMA R7, R9, R20, 0.79788458347320556641 ;  /* 0x3f4c422a09077423 */ /* 0x000fe20000000014 */
[----:B------:R-:W-:Y:S01]  /*28a0*/  FFMA R20, -R38, R38, 1 ;  /* 0x3f80000026147423 */ /* 0x000fe20000000126 */
[----:B------:R-:W-:-:S02]  /*28b0*/  LOP3.LUT R35, RZ, R29, RZ, 0x33, !PT ;  /* 0x0000001dff237212 */ /* 0x000fc400078e33ff */
[----:B0-----:R-:W-:Y:S01]  /*28c0*/  LEA R28, R28, R17, 0x18 ;  /* 0x000000111c1c7211 */ /* 0x001fe200078ec0ff */
[----:B------:R-:W-:Y:S02]  /*28d0*/  IMAD R17, R6, 0x84, RZ ;  /* 0x0000008406117824 */ /* 0x000fe400078e02ff */
[----:B------:R-:W-:Y:S01]  /*28e0*/  FMUL R20, R20, R7 ;  /* 0x0000000714147220 */ /* 0x000fe20000400000 */
[----:B------:R-:W-:Y:S02]  /*28f0*/  IMAD.IADD R6, R0, 0x1, -R29 ;  /* 0x0000000100067824 */ /* 0x000fe400078e0a1d */
[----:B------:R-:W-:Y:S02]  /*2900*/  IMAD.IADD R7, R35, 0x1, R0 ;  /* 0x0000000123077824 */ /* 0x000fe400078e0200 */
[----:B------:R-:W-:Y:S01]  /*2910*/  IMAD.IADD R16, R17, 0x1, R28 ;  /* 0x0000000111107824 */ /* 0x000fe200078e021c */
[----:B------:R-:W-:Y:S01]  /*2920*/  LOP3.LUT R39, R6, 0x1f, RZ, 0xc0, !PT ;  /* 0x0000001f06277812 */ /* 0x000fe200078ec0ff */
[----:B------:R-:W-:-:S02]  /*2930*/  IMAD.SHL.U32 R7, R7, 0x4, RZ ;  /* 0x0000000407077824 */ /* 0x000fc400078e00ff */
[----:B------:R-:W-:Y:S01]  /*2940*/  FFMA R36, R36, R15, 0.5 ;  /* 0x3f00000024247423 */ /* 0x000fe2000000000f */
[----:B------:R-:W-:Y:S02]  /*2950*/  LEA R6, R39, R16, 0x2 ;  /* 0x0000001027067211 */ /* 0x000fe400078e10ff */
[----:B------:R-:W-:Y:S01]  /*2960*/  LOP3.LUT R7, R7, 0x7c, RZ, 0xc0, !PT ;  /* 0x0000007c07077812 */ /* 0x000fe200078ec0ff */
[C---:B------:R-:W-:Y:S01]  /*2970*/  FMUL R39, R9.reuse, R36 ;  /* 0x0000002409277220 */ /* 0x040fe20000400000 */
[----:B------:R-:W-:Y:S01]  /*2980*/  FMUL R9, R9, 0.5 ;  /* 0x3f00000009097820 */ /* 0x000fe20000400000 */
[----:B------:R-:W-:Y:S02]  /*2990*/  FADD R12, R12, 1 ;  /* 0x3f8000000c0c7421 */ /* 0x000fe40000000000 */
[----:B------:R-:W-:Y:S02]  /*29a0*/  IMAD.IADD R7, R16, 0x1, R7 ;  /* 0x0000000110077824 */ /* 0x000fe400078e0207 */
[----:B------:R-:W-:Y:S01]  /*29b0*/  FMUL R20, R9, R20 ;  /* 0x0000001409147220 */ /* 0x000fe20000400000 */
[----:B------:R-:W-:Y:S01]  /*29c0*/  PRMT R9, R40, 0x7632, R9 ;  /* 0x0000763228097816 */ /* 0x000fe20000000009 */
[----:B------:R-:W-:Y:S01]  /*29d0*/  FADD R43, R38, 1 ;  /* 0x3f800000262b7421 */ /* 0x000fe20000000000 */
[----:B------:R-:W-:Y:S01]  /*29e0*/  SHF.L.U32 R40, R40, 0x10, RZ ;  /* 0x0000001028287819 */ /* 0x000fe200000006ff */
[----:B------:R-:W-:Y:S01]  /*29f0*/  STS [R6], R22 ;  /* 0x0000001606007388 */ /* 0x000fe20000000800 */
[----:B------:R-:W-:Y:S01]  /*2a00*/  FFMA R37, R12, 0.5, R37 ;  /* 0x3f0000000c257823 */ /* 0x000fe20000000025 */
[----:B------:R-:W-:-:S02]  /*2a10*/  FFMA R43, R43, 0.5, R20 ;  /* 0x3f0000002b2b7823 */ /* 0x000fc40000000014 */
[----:B------:R0:W-:Y:S01]  /*2a20*/  STS [R7], R26 ;  /* 0x0000001a07007388 */ /* 0x0001e20000000800 */
[----:B------:R-:W-:Y:S01]  /*2a30*/  FMUL R12, R40, R8 ;  /* 0x00000008280c7220 */ /* 0x000fe20000400000 */
[----:B------:R-:W-:Y:S01]  /*2a40*/  FMUL R20, R37, R40 ;  /* 0x0000002825147220 */ /* 0x000fe20000400000 */
[----:B------:R-:W-:Y:S01]  /*2a50*/  FMUL R8, R25, 0.10703222453594207764 ;  /* 0x3ddb33b619087820 */ /* 0x000fe20000400000 */
[----:B0-----:R-:W-:Y:S02]  /*2a60*/  IMAD.U32 R26, R9, 0x10000, RZ ;  /* 0x00010000091a7824 */ /* 0x001fe400078e00ff */
[C---:B------:R-:W-:Y:S01]  /*2a70*/  IMAD.U32 R9, R42.reuse, 0x10000, RZ ;  /* 0x000100002a097824 */ /* 0x040fe200078e00ff */
[----:B------:R-:W-:Y:S01]  /*2a80*/  PRMT R42, R42, 0x7632, R42 ;  /* 0x000076322a2a7816 */ /* 0x000fe2000000002a */
[----:B------:R-:W-:Y:S01]  /*2a90*/  FMUL R39, R26, R39 ;  /* 0x000000271a277220 */ /* 0x000fe20000400000 */
[----:B------:R-:W-:Y:S01]  /*2aa0*/  FFMA R37, R25, R8, 0.79788458347320556641 ;  /* 0x3f4c422a19257423 */ /* 0x000fe20000000008 */
[----:B------:R-:W-:Y:S01]  /*2ab0*/  FMUL R20, R20, R9 ;  /* 0x0000000914147220 */ /* 0x000fe20000400000 */
[----:B------:R-:W-:Y:S01]  /*2ac0*/  FMUL R26, R43, R26 ;  /* 0x0000001a2b1a7220 */ /* 0x000fe20000400000 */
[----:B------:R-:W-:Y:S01]  /*2ad0*/  FFMA R8, -R5, R5, 1 ;  /* 0x3f80000005087423 */ /* 0x000fe20000000105 */
[----:B------:R-:W-:-:S02]  /*2ae0*/  IMAD.U32 R9, R42, 0x10000, RZ ;  /* 0x000100002a097824 */ /* 0x000fc400078e00ff */
[----:B------:R-:W-:Y:S01]  /*2af0*/  FMUL R22, R25, 0.5 ;  /* 0x3f00000019167820 */ /* 0x000fe20000400000 */
[----:B------:R-:W-:Y:S01]  /*2b00*/  FMUL R37, R8, R37 ;  /* 0x0000002508257220 */ /* 0x000fe20000400000 */
[----:B------:R-:W-:Y:S01]  /*2b10*/  FMUL R26, R26, R9 ;  /* 0x000000091a1a7220 */ /* 0x000fe20000400000 */
[----:B------:R-:W-:Y:S01]  /*2b20*/  FMUL R9, R4, 0.10703222453594207764 ;  /* 0x3ddb33b604097820 */ /* 0x000fe20000400000 */
[----:B------:R-:W-:Y:S01]  /*2b30*/  FFMA R36, -R31, R31, 1 ;  /* 0x3f8000001f247423 */ /* 0x000fe2000000011f */
[----:B------:R-:W-:Y:S02]  /*2b40*/  FMUL R22, R22, R37 ;  /* 0x0000002516167220 */ /* 0x000fe40000400000 */
[----:B------:R-:W-:Y:S01]  /*2b50*/  FFMA R37, R4, R9, 0.79788458347320556641 ;  /* 0x3f4c422a04257423 */ /* 0x000fe20000000009 */
[----:B------:R-:W-:Y:S02]  /*2b60*/  IMAD.IADD R11, R0, 0x1, -R11 ;  /* 0x00000001000b7824 */ /* 0x000fe400078e0a0b */
[-C--:B------:R-:W-:Y:S01]  /*2b70*/  FFMA R44, R44, R15.reuse, 0.5 ;  /* 0x3f0000002c2c7423 */ /* 0x080fe2000000000f */
[----:B------:R-:W-:Y:S01]  /*2b80*/  FFMA R41, R41, R15, 0.5 ;  /* 0x3f00000029297423 */ /* 0x000fe2000000000f */
[----:B------:R-:W-:Y:S01]  /*2b90*/  FMUL R37, R36, R37 ;  /* 0x0000002524257220 */ /* 0x000fe20000400000 */
[----:B------:R-:W-:Y:S01]  /*2ba0*/  FMUL R36, R4, 0.5 ;  /* 0x3f00000004247820 */ /* 0x000fe20000400000 */
[----:B------:R-:W-:Y:S01]  /*2bb0*/  IADD3.X R15, PT, PT, RZ, R14, RZ, P2, !PT ;  /* 0x0000000eff0f7210 */ /* 0x000fe200017fe4ff */
[----:B------:R-:W-:Y:S01]  /*2bc0*/  FADD R5, R5, 1 ;  /* 0x3f80000005057421 */ /* 0x000fe20000000000 */
[C---:B------:R-:W-:Y:S01]  /*2bd0*/  @!P0 LEA R8, P2, R34.reuse, UR8, 0x3 ;  /* 0x0000000822088c11 */ /* 0x040fe2000f8418ff */
[----:B------:R-:W-:Y:S01]  /*2be0*/  IMAD.SHL.U32 R38, R11, 0x4, RZ ;  /* 0x000000040b267824 */ /* 0x000fe200078e00ff */
[----:B------:R-:W-:Y:S01]  /*2bf0*/  @!P0 LEA R14, P3, R34, UR31, 0x3 ;  /* 0x0000001f220e8c11 */ /* 0x000fe2000f8618ff */
[----:B------:R-:W-:Y:S01]  /*2c00*/  FMUL R40, R36, R37 ;  /* 0x0000002524287220 */ /* 0x000fe20000400000 */
[----:B------:R-:W-:Y:S01]  /*2c10*/  FADD R31, R31, 1 ;  /* 0x3f8000001f1f7421 */ /* 0x000fe20000000000 */
[----:B--2---:R-:W-:-:S02]  /*2c20*/  IMAD.U32 R11, R21, 0x10000, RZ ;  /* 0x00010000150b7824 */ /* 0x004fc400078e00ff */
[----:B------:R-:W-:Y:S01]  /*2c30*/  FMUL R25, R25, R44 ;  /* 0x0000002c19197220 */ /* 0x000fe20000400000 */
[----:B------:R-:W-:Y:S01]  /*2c40*/  PRMT R21, R21, 0x7632, R21 ;  /* 0x0000763215157816 */ /* 0x000fe20000000015 */
[----:B------:R-:W-:Y:S01]  /*2c50*/  FFMA R22, R5, 0.5, R22 ;  /* 0x3f00000005167823 */ /* 0x000fe20000000016 */
[C-C-:B------:R-:W-:Y:S01]  /*2c60*/  @!P0 LEA.HI.X R9, R34.reuse, UR9, R15.reuse, 0x3, P2 ;  /* 0x0000000922098c11 */ /* 0x140fe200090f1c0f */
[----:B------:R-:W-:Y:S01]  /*2c70*/  FFMA R40, R31, 0.5, R40 ;  /* 0x3f0000001f287823 */ /* 0x000fe20000000028 */
[----:B------:R-:W-:Y:S01]  /*2c80*/  @!P0 LEA.HI.X R15, R34, UR4, R15, 0x3, P3 ;  /* 0x00000004220f8c11 */ /* 0x000fe200098f1c0f */
[----:B------:R-:W-:Y:S01]  /*2c90*/  FMUL R34, R4, R41 ;  /* 0x0000002904227220 */ /* 0x000fe20000400000 */
[C---:B------:R-:W-:Y:S01]  /*2ca0*/  @!P1 LEA R36, P2, R10.reuse, UR8, 0x3 ;  /* 0x000000080a249c11 */ /* 0x040fe2000f8418ff */
[----:B------:R-:W-:Y:S01]  /*2cb0*/  FMUL R31, R11, R25 ;  /* 0x000000190b1f7220 */ /* 0x000fe20000400000 */
[----:B------:R-:W-:Y:S01]  /*2cc0*/  @!P1 LEA R4, P3, R10, UR31, 0x3 ;  /* 0x0000001f0a049c11 */ /* 0x000fe2000f8618ff */
[----:B------:R-:W-:Y:S01]  /*2cd0*/  FMUL R25, R22, R11 ;  /* 0x0000000b16197220 */ /* 0x000fe20000400000 */
[----:B------:R-:W-:Y:S01]  /*2ce0*/  SHF.L.U32 R21, R21, 0x10, RZ ;  /* 0x0000001015157819 */ /* 0x000fe200000006ff */
[----:B------:R-:W-:Y:S01]  /*2cf0*/  FMUL R11, R26, UR22 ;  /* 0x000000161a0b7c20 */ /* 0x000fe20008400000 */
[----:B------:R-:W-:Y:S01]  /*2d00*/  LOP3.LUT R41, R38, 0x7c, RZ, 0xc0, !PT ;  /* 0x0000007c26297812 */ /* 0x000fe200078ec0ff */
[----:B------:R-:W-:Y:S01]  /*2d10*/  IMAD.IADD R13, R0, 0x1, -R13 ;  /* 0x00000001000d7824 */ /* 0x000fe200078e0a0d */
[----:B------:R-:W-:Y:S01]  /*2d20*/  FMNMX3 R38, |R20|, R3, |R26|, !PT ;  /* 0x0000000314267276 */ /* 0x000fe2000780061a */
[----:B-----5:R-:W-:Y:S01]  /*2d30*/  IMAD.U32 R26, R24, 0x10000, RZ ;  /* 0x00010000181a7824 */ /* 0x020fe200078e00ff */
[C-C-:B------:R-:W-:Y:S01]  /*2d40*/  @!P1 LEA.HI.X R37, R10.reuse, UR9, R45.reuse, 0x3, P2 ;  /* 0x000000090a259c11 */ /* 0x140fe200090f1c2d */
[----:B------:R-:W-:Y:S01]  /*2d50*/  FMUL R34, R21, R34 ;  /* 0x0000002215227220 */ /* 0x000fe20000400000 */
[----:B------:R-:W-:Y:S01]  /*2d60*/  @!P1 LEA.HI.X R5, R10, UR4, R45, 0x3, P3 ;  /* 0x000000040a059c11 */ /* 0x000fe200098f1c2d */
[----:B------:R-:W-:Y:S01]  /*2d70*/  FMUL R10, R20, UR22 ;  /* 0x00000016140a7c20 */ /* 0x000fe20008400000 */
[----:B------:R-:W-:Y:S01]  /*2d80*/  PRMT R24, R24, 0x7632, R24 ;  /* 0x0000763218187816 */ /* 0x000fe20000000018 */
[----:B------:R-:W-:Y:S01]  /*2d90*/  FMUL R40, R40, R21 ;  /* 0x0000001528287220 */ /* 0x000fe20000400000 */
[----:B------:R-:W-:Y:S01]  /*2da0*/  FMUL R20, R12, UR22 ;  /* 0x000000160c147c20 */ /* 0x000fe20008400000 */
[----:B------:R-:W-:Y:S01]  /*2db0*/  FMUL R21, R39, UR22 ;  /* 0x0000001627157c20 */ /* 0x000fe20008400000 */
[----:B------:R-:W-:Y:S01]  /*2dc0*/  SHF.L.U32 R13, R13, 0x2, RZ ;  /* 0x000000020d0d7819 */ /* 0x000fe200000006ff */
[----:B------:R-:W-:Y:S01]  /*2dd0*/  UIMAD UR6, UR6, UR12, URZ ;  /* 0x0000000c060672a4 */ /* 0x000fe2000f8e02ff */
[----:B------:R-:W-:Y:S01]  /*2de0*/  IMAD.U32 R3, R24, 0x10000, RZ ;  /* 0x0001000018037824 */ /* 0x000fe200078e00ff */
[----:B------:R0:W-:Y:S01]  /*2df0*/  @!P0 STG.E.64 desc[UR26][R8.64], R10 ;  /* 0x0000000a08008986 */ /* 0x0001e2000c101b1a */
[----:B------:R-:W-:Y:S01]  /*2e00*/  IMAD.IADD R22, R16, 0x1, R41 ;  /* 0x0000000110167824 */ /* 0x000fe200078e0229 */
[----:B------:R-:W-:Y:S01]  /*2e10*/  LOP3.LUT R13, R13, 0x7c, RZ, 0xc0, !PT ;  /* 0x0000007c0d0d7812 */ /* 0x000fe200078ec0ff */
[----:B------:R-:W-:Y:S01]  /*2e20*/  UIMAD.WIDE.U32 UR8, UR24, UR12, URZ ;  /* 0x0000000c180872a5 */ /* 0x000fe2000f8e00ff */
[----:B------:R-:W-:Y:S01]  /*2e30*/  @!P0 STG.E.64 desc[UR26][R14.64], R20 ;  /* 0x000000140e008986 */ /* 0x000fe2000c101b1a */
[----:B------:R-:W-:Y:S01]  /*2e40*/  UIMAD UR6, UR24, UR13, UR6 ;  /* 0x0000000d180672a4 */ /* 0x000fe2000f8e0206 */
[----:B------:R-:W-:Y:S01]  /*2e50*/  ISETP.LT.U32.AND P0, PT, R29, UR7, PT ;  /* 0x000000071d007c0c */ /* 0x000fe2000bf01070 */
[----:B------:R-:W-:Y:S01]  /*2e60*/  FMUL R26, R25, R26 ;  /* 0x0000001a191a7220 */ /* 0x000fe20000400000 */
[----:B------:R-:W-:Y:S01]  /*2e70*/  FMUL R41, R40, R3 ;  /* 0x0000000328297220 */ /* 0x000fe20000400000 */
[----:B------:R-:W-:Y:S01]  /*2e80*/  ULEA UR4, UP0, UR8, UR19, 0x6 ;  /* 0x0000001308047291 */ /* 0x000fe2000f8030ff */
[----:B------:R-:W-:Y:S01]  /*2e90*/  IMAD.IADD R3, R16, 0x1, R13 ;  /* 0x0000000110037824 */ /* 0x000fe200078e020d */
[----:B------:R-:W-:Y:S01]  /*2ea0*/  UIADD3 UR6, UPT, UPT, UR9, UR6, URZ ;  /* 0x0000000609067290 */ /* 0x000fe2000fffe0ff */
[----:B------:R-:W-:Y:S01]  /*2eb0*/  FMUL R24, R26, UR22 ;  /* 0x000000161a187c20 */ /* 0x000fe20008400000 */
[----:B------:R-:W-:Y:S01]  /*2ec0*/  FMUL R25, R41, UR22 ;  /* 0x0000001629197c20 */ /* 0x000fe20008400000 */
[----:B------:R-:W-:Y:S01]  /*2ed0*/  FMNMX3 R38, |R12|, R38, |R39|, !PT ;  /* 0x000000260c267276 */ /* 0x000fe20007800627 */
[----:B0-----:R-:W-:Y:S01]  /*2ee0*/  FMUL R8, R31, UR22 ;  /* 0x000000161f087c20 */ /* 0x001fe20008400000 */
[----:B------:R-:W-:Y:S01]  /*2ef0*/  FMUL R9, R34, UR22 ;  /* 0x0000001622097c20 */ /* 0x000fe20008400000 */
[----:B------:R-:W-:Y:S01]  /*2f00*/  IMAD.WIDE.U32 R12, R29, UR12, RZ ;  /* 0x0000000c1d0c7c25 */ /* 0x000fe2000f8e00ff */
[----:B------:R-:W-:-:S02]  /*2f10*/  ULEA UR10, UP1, UR4, UR10, 0x2 ;  /* 0x0000000a040a7291 */ /* 0x000fc4000f8210ff */
[----:B------:R-:W-:Y:S01]  /*2f20*/  ULEA.HI.X UR8, UR8, UR20, UR6, 0x6, UP0 ;  /* 0x0000001408087291 */ /* 0x000fe200080f3406 */
[----:B------:R0:W-:Y:S01]  /*2f30*/  STS [R22], R10 ;  /* 0x0000000a16007388 */ /* 0x0001e20000000800 */
[----:B------:R-:W-:Y:S01]  /*2f40*/  IMAD R13, R29, UR13, R13 ;  /* 0x0000000d1d0d7c24 */ /* 0x000fe2000f8e020d */
[----:B------:R-:W-:Y:S02]  /*2f50*/  USHF.L.U64.HI UR13, UR12, 0x1, UR13 ;  /* 0x000000010c0d7899 */ /* 0x000fe4000801020d */
[----:B------:R-:W-:Y:S01]  /*2f60*/  @!P1 STG.E.64 desc[UR26][R36.64], R24 ;  /* 0x0000001824009986 */ /* 0x000fe2000c101b1a */
[----:B------:R-:W-:Y:S01]  /*2f70*/  ULEA.HI.X UR11, UR4, UR11, UR8, 0x2, UP1 ;  /* 0x0000000b040b7291 */ /* 0x000fe200088f1408 */
[----:B------:R-:W-:Y:S01]  /*2f80*/  BSSY.RECONVERGENT B0, `(.L_x_8874) ;  /* 0x0000071000007945 */ /* 0x000fe20003800200 */
[----:B------:R-:W-:Y:S01]  /*2f90*/  USHF.L.U32 UR12, UR12, 0x1, URZ ;  /* 0x000000010c0c7899 */ /* 0x000fe200080006ff */
[----:B------:R1:W-:Y:S01]  /*2fa0*/  STS [R3], R24 ;  /* 0x0000001803007388 */ /* 0x0003e20000000800 */
[----:B0-----:R-:W-:-:S03]  /*2fb0*/  FMNMX3 R10, |R26|, R38, |R41|, !PT ;  /* 0x000000261a0a7276 */ /* 0x001fc60007800629 */
[----:B------:R0:W-:Y:S01]  /*2fc0*/  @!P1 STG.E.64 desc[UR26][R4.64], R8 ;  /* 0x0000000804009986 */ /* 0x0001e2000c101b1a */
[----:B------:R-:W-:Y:S02]  /*2fd0*/  IADD3 R26, PT, PT, -R29, UR7, RZ ;  /* 0x000000071d1a7c10 */ /* 0x000fe4000fffe1ff */
[----:B------:R-:W-:Y:S02]  /*2fe0*/  FMNMX3 R10, |R31|, R10, |R34|, !PT ;  /* 0x0000000a1f0a7276 */ /* 0x000fe40007800622 */
[----:B-1----:R-:W-:Y:S01]  /*2ff0*/  IADD3 R24, PT, PT, R35, UR7, RZ ;  /* 0x0000000723187c10 */ /* 0x002fe2000fffe0ff */
[C---:B0-----:R-:W-:Y:S01]  /*3000*/  IMAD.SHL.U32 R4, R12.reuse, 0x2, RZ ;  /* 0x000000020c047824 */ /* 0x041fe200078e00ff */
[----:B------:R-:W-:Y:S01]  /*3010*/  SHF.L.U64.HI R5, R12, 0x1, R13 ;  /* 0x000000010c057819 */ /* 0x000fe2000001020d */
        /* <DEDUP_REMOVED lines=19> */
.L_x_8878:
        /* <DEDUP_REMOVED lines=30> */
[----:B------:R-:W-:Y:S02]  /*3330*/  @!P2 IADD3 R14, P4, PT, R14, R44, RZ ;  /* 0x0000002c0e0ea210 */ /* 0x000fe40007f9e0ff */
[----:B0-----:R-:W-:Y:S01]  /*3340*/  IADD3 R45, P5, PT, R44, UR12, RZ ;  /* 0x0000000c2c2d7c10 */ /* 0x001fe2000ffbe0ff */
[----:B-1----:R0:W-:Y:S01]  /*3350*/  @!P3 STG.E desc[UR26][R34.64], R43 ;  /* 0x0000002b2200b986 */ /* 0x0021e2000c10191a */
[----:B------:R-:W-:Y:S01]  /*3360*/  @!P2 LEA R12, P3, R14, UR10, 0x2 ;  /* 0x0000000a0e0cac11 */ /* 0x000fe2000f8610ff */
[----:B------:R-:W-:Y:S01]  /*3370*/  @!P2 IMAD.X R13, RZ, RZ, R42, P4 ;  /* 0x000000ffff0da224 */ /* 0x000fe200020e062a */
[----:B------:R-:W-:Y:S02]  /*3380*/  IADD3.X R40, PT, PT, R42, UR13, RZ, P5, !PT ;  /* 0x0000000d2a287c10 */ /* 0x000fe4000affe4ff */
[----:B------:R-:W-:-:S02]  /*3390*/  @!P1 IADD3 R15, P4, PT, R38, R45, RZ ;  /* 0x0000002d260f9210 */ /* 0x000fc40007f9e0ff */
[----:B------:R-:W-:Y:S02]  /*33a0*/  @!P2 LEA.HI.X R13, R14, UR11, R13, 0x2, P3 ;  /* 0x0000000b0e0dac11 */ /* 0x000fe400098f140d */
[----:B------:R-:W-:Y:S01]  /*33b0*/  @!P1 LEA R14, P3, R15, UR10, 0x2 ;  /* 0x0000000a0f0e9c11 */ /* 0x000fe2000f8610ff */
        /* <DEDUP_REMOVED lines=9> */
.L_x_8877:
[----:B------:R-:W-:Y:S05]  /*3450*/  BSYNC.RECONVERGENT B1 ;  /* 0x0000000000017941 */ /* 0x000fea0003800200 */
.L_x_8876:
[----:B------:R-:W-:Y:S05]  /*3460*/  @!P0 BRA `(.L_x_8875) ;  /* 0x0000000000888947 */ /* 0x000fea0003800000 */
[----:B------:R-:W-:Y:S01]  /*3470*/  LOP3.LUT R37, R38, 0x1f, RZ, 0xc0, !PT ;  /* 0x0000001f26257812 */ /* 0x000fe200078ec0ff */
[----:B-1----:R-:W-:-:S03]  /*3480*/  IMAD.IADD R13, R29, 0x1, R36 ;  /* 0x000000011d0d7824 */ /* 0x002fc600078e0224 */
        /* <DEDUP_REMOVED lines=32> */
.L_x_8875:
[----:B------:R-:W-:Y:S05]  /*3690*/  BSYNC.RECONVERGENT B0 ;  /* 0x0000000000007941 */ /* 0x000fea0003800200 */
.L_x_8874:
[----:B------:R-:W2:Y:S01]  /*36a0*/  LDCU.64 UR14, c[0x0][0x3c0] ;  /* 0x00007800ff0e77ac */ /* 0x000ea20008000a00 */
[----:B------:R-:W-:Y:S01]  /*36b0*/  BAR.SYNC.DEFER_BLOCKING 0x0 ;  /* 0x0000000000007b1d */ /* 0x000fe20000010000 */
[----:B------:R-:W-:-:S05]  /*36c0*/  ISETP.LT.U32.AND P0, PT, R29, UR7, PT ;  /* 0x000000071d007c0c */ /* 0x000fca000bf01070 */
[----:B------:R-:W2:Y:S01]  /*36d0*/  LDCU.64 UR16, c[0x0][0x3b8] ;  /* 0x00007700ff1077ac */ /* 0x000ea20008000a00 */
[----:B------:R-:W-:Y:S01]  /*36e0*/  BSSY.RECONVERGENT B0, `(.L_x_8879) ;  /* 0x0000076000007945 */ /* 0x000fe20003800200 */
[----:B--2---:R-:W-:Y:S01]  /*36f0*/  UIMAD UR4, UR15, UR16, URZ ;  /* 0x000000100f0472a4 */ /* 0x004fe2000f8e02ff */
        /* <DEDUP_REMOVED lines=12> */
[----:B------:R-:W-:Y:S01]  /*37c0*/  BSSY.RECONVERGENT B1, `(.L_x_8881) ;  /* 0x0000044000017945 */ /* 0x000fe20003800200 */
[----:B------:R-:W-:Y:S01]  /*37d0*/  MOV R31, UR7 ;  /* 0x00000007001f7c02 */ /* 0x000fe20008000f00 */
[----:B--2---:R-:W-:Y:S01]  /*37e0*/  IMAD.MOV.U32 R18, RZ, RZ, RZ ;  /* 0x000000ffff127224 */ /* 0x004fe200078e00ff */
[----:B------:R-:W-:Y:S01]  /*37f0*/  MOV R36, R5 ;  /* 0x0000000500247202 */ /* 0x000fe20000000f00 */
[----:B------:R-:W-:Y:S01]  /*3800*/  IMAD.MOV.U32 R28, RZ, RZ, R2 ;  /* 0x000000ffff1c7224 */ /* 0x000fe200078e0002 */
[----:B------:R-:W-:Y:S01]  /*3810*/  LOP3.LUT R31, R31, 0x3, RZ, 0xc0, !PT ;  /* 0x000000031f1f7812 */ /* 0x000fe200078ec0ff */
[----:B------:R-:W-:-:S03]  /*3820*/  IMAD.MOV.U32 R32, RZ, RZ, R4 ;  /* 0x000000ffff207224 */ /* 0x000fc600078e0004 */
[----:B------:R-:W-:-:S03]  /*3830*/  ISETP.NE.AND P0, PT, R31, RZ, PT ;  /* 0x000000ff1f00720c */ /* 0x000fc60003f05270 */
[----:B------:R-:W-:Y:S10]  /*3840*/  @!P1 BRA `(.L_x_8882) ;  /* 0x0000000000ec9947 */ /* 0x000ff40003800000 */
[----:B01----:R-:W0:Y:S01]  /*3850*/  S2R R13, SR_CgaCtaId ;  /* 0x00000000000d7919 */ /* 0x003e220000008800 */
[----:B------:R-:W-:Y:S01]  /*3860*/  MOV R8, 0x400 ;  /* 0x0000040000087802 */ /* 0x000fe20000000f00 */
[----:B------:R-:W-:Y:S01]  /*3870*/  IMAD R20, R30, 0x10, R17 ;  /* 0x000000101e147824 */ /* 0x000fe200078e0211 */
[----:B------:R-:W-:Y:S01]  /*3880*/  MOV R28, R2 ;  /* 0x00000002001c7202 */ /* 0x000fe20000000f00 */
[----:B------:R-:W-:Y:S02]  /*3890*/  IMAD.IADD R18, R26, 0x1, -R31 ;  /* 0x000000011a127824 */ /* 0x000fe400078e0a1f */
[----:B------:R-:W-:Y:S02]  /*38a0*/  VIADD R8, R8, 0x20 ;  /* 0x0000002008087836 */ /* 0x000fe40000000000 */
[----:B------:R-:W-:Y:S02]  /*38b0*/  IMAD.MOV.U32 R32, RZ, RZ, R4 ;  /* 0x000000ffff207224 */ /* 0x000fe400078e0004 */
[----:B------:R-:W-:Y:S01]  /*38c0*/  IMAD.MOV.U32 R36, RZ, RZ, R5 ;  /* 0x000000ffff247224 */ /* 0x000fe200078e0005 */
[----:B0-----:R-:W-:Y:S01]  /*38d0*/  LEA R13, R13, R8, 0x18 ;  /* 0x000000080d0d7211 */ /* 0x001fe200078ec0ff */
[----:B------:R-:W-:-:S03]  /*38e0*/  IMAD.MOV R8, RZ, RZ, -R18 ;  /* 0x000000ffff087224 */ /* 0x000fc600078e0a12 */
[----:B------:R-:W-:-:S07]  /*38f0*/  IADD3 R20, PT, PT, R20, 0x8, R13 ;  /* 0x0000000814147810 */ /* 0x000fce0007ffe00d */
.L_x_8883:
[C---:B---3--:R-:W-:Y:S01]  /*3900*/  LOP3.LUT R15, R28.reuse, 0x1f, RZ, 0xc0, !PT ;  /* 0x0000001f1c0f7812 */ /* 0x048fe200078ec0ff */
        /* <DEDUP_REMOVED lines=24> */
[----:B------:R-:W-:Y:S01]  /*3a90*/  IADD3.X R40, PT, PT, R36, UR13, RZ, P6, !PT ;  /* 0x0000000d24287c10 */ /* 0x000fe2000b7fe4ff */
[----:B---3--:R-:W-:Y:S01]  /*3aa0*/  VIADD R20, R20, 0x10 ;  /* 0x0000001014147836 */ /* 0x008fe20000000000 */
[----:B------:R-:W-:-:S04]  /*3ab0*/  IADD3 R43, P5, PT, R45, UR12, RZ ;  /* 0x0000000c2d2b7c10 */ /* 0x000fc8000ffbe0ff */
[----:B------:R-:W-:Y:S01]  /*3ac0*/  IADD3.X R36, PT, PT, R40, UR13, RZ, P5, !PT ;  /* 0x0000000d28247c10 */ /* 0x000fe2000affe4ff */
[----:B0-----:R0:W-:Y:S01]  /*3ad0*/  @!P4 STG.E desc[UR26][R14.64], R35 ;  /* 0x000000230e00c986 */ /* 0x0011e2000c10191a */
[----:B------:R-:W-:-:S04]  /*3ae0*/  @!P3 LEA R12, P4, R13, UR6, 0x2 ;  /* 0x000000060d0cbc11 */ /* 0x000fc8000f8810ff */
[----:B------:R-:W-:Y:S02]  /*3af0*/  @!P3 LEA.HI.X R13, R13, UR4, R32, 0x2, P4 ;  /* 0x000000040d0dbc11 */ /* 0x000fe4000a0f1420 */
[----:B------:R-:W-:Y:S02]  /*3b00*/  @!P2 IADD3 R38, P4, PT, R34, R45, RZ ;  /* 0x0000002d2226a210 */ /* 0x000fe40007f9e0ff */
[C---:B------:R-:W-:Y:S01]  /*3b10*/  @!P1 IADD3 R32, P5, PT, R28.reuse, R43, RZ ;  /* 0x0000002b1c209210 */ /* 0x040fe20007fbe0ff */
[----:B-1----:R3:W-:Y:S01]  /*3b20*/  @!P3 STG.E desc[UR26][R12.64], R41 ;  /* 0x000000290c00b986 */ /* 0x0027e2000c10191a */
[----:B------:R-:W-:Y:S01]  /*3b30*/  IADD3 R28, PT, PT, R28, 0x1f, RZ ;  /* 0x0000001f1c1c7810 */ /* 0x000fe20007ffe0ff */
[----:B------:R-:W-:Y:S01]  /*3b40*/  @!P2 IMAD.X R45, RZ, RZ, R40, P4 ;  /* 0x000000ffff2da224 */ /* 0x000fe200020e0628 */
[----:B0-----:R-:W-:Y:S01]  /*3b50*/  @!P2 LEA R14, P4, R38, UR6, 0x2 ;  /* 0x00000006260eac11 */ /* 0x001fe2000f8810ff */
[----:B------:R-:W-:Y:S01]  /*3b60*/  @!P1 IMAD.X R35, RZ, RZ, R36, P5 ;  /* 0x000000ffff239224 */ /* 0x000fe200028e0624 */
[----:B------:R-:W-:-:S02]  /*3b70*/  @!P1 LEA R34, P5, R32, UR6, 0x2 ;  /* 0x0000000620229c11 */ /* 0x000fc4000f8a10ff */
        /* <DEDUP_REMOVED lines=8> */
.L_x_8882:
[----:B------:R-:W-:Y:S05]  /*3c00*/  BSYNC.RECONVERGENT B1 ;  /* 0x0000000000017941 */ /* 0x000fea0003800200 */
.L_x_8881:
[----:B------:R-:W-:Y:S05]  /*3c10*/  @!P0 BRA `(.L_x_8880) ;  /* 0x0000000000888947 */ /* 0x000fea0003800000 */
[----:B---3--:R-:W-:Y:S01]  /*3c20*/  LOP3.LUT R35, R28, 0x1f, RZ, 0xc0, !PT ;  /* 0x0000001f1c237812 */ /* 0x008fe200078ec0ff */
[----:B01----:R-:W-:-:S03]  /*3c30*/  IMAD.IADD R13, R29, 0x1, R18 ;  /* 0x000000011d0d7824 */ /* 0x003fc600078e0212 */
        /* <DEDUP_REMOVED lines=32> */
.L_x_8880:
[----:B------:R-:W-:Y:S05]  /*3e40*/  BSYNC.RECONVERGENT B0 ;  /* 0x0000000000007941 */ /* 0x000fea0003800200 */
.L_x_8879:
[----:B------:R-:W-:Y:S01]  /*3e50*/  BAR.SYNC.DEFER_BLOCKING 0x0 ;  /* 0x0000000000007b1d */ /* 0x000fe20000010000 */
[----:B------:R-:W-:-:S05]  /*3e60*/  ISETP.LT.U32.AND P1, PT, R29, UR7, PT ;  /* 0x000000071d007c0c */ /* 0x000fca000bf21070 */
[----:B------:R-:W2:Y:S01]  /*3e70*/  LDCU.64 UR8, c[0x0][0x3c0] ;  /* 0x00007800ff0877ac */ /* 0x000ea20008000a00 */
[----:B------:R-:W-:Y:S01]  /*3e80*/  BSSY.RECONVERGENT B0, `(.L_x_8884) ;  /* 0x0000072000007945 */ /* 0x000fe20003800200 */
[----:B------:R0:W-:Y:S01]  /*3e90*/  STS [R6], R23 ;  /* 0x0000001706007388 */ /* 0x0001e20000000800 */
[----:B--2---:R-:W-:-:S03]  /*3ea0*/  IADD3 R18, P0, PT, R4, UR8, RZ ;  /* 0x0000000804127c10 */ /* 0x004fc6000ff1e0ff */
        /* <DEDUP_REMOVED lines=16> */
[----:B------:R-:W0:Y:S01]  /*3fb0*/  S2R R5, SR_CgaCtaId ;  /* 0x0000000000057919 */ /* 0x000e220000008800 */
[----:B------:R-:W-:Y:S01]  /*3fc0*/  MOV R4, 0x400 ;  /* 0x0000040000047802 */ /* 0x000fe20000000f00 */
[----:B------:R-:W-:Y:S01]  /*3fd0*/  IMAD R23, R30, 0x10, R17 ;  /* 0x000000101e177824 */ /* 0x000fe200078e0211 */
[----:B------:R-:W-:Y:S01]  /*3fe0*/  MOV R27, R2 ;  /* 0x00000002001b7202 */ /* 0x000fe20000000f00 */
[----:B------:R-:W-:Y:S02]  /*3ff0*/  IMAD.IADD R20, R26, 0x1, -R11 ;  /* 0x000000011a147824 */ /* 0x000fe400078e0a0b */
[----:B------:R-:W-:Y:S02]  /*4000*/  VIADD R4, R4, 0x20 ;  /* 0x0000002004047836 */ /* 0x000fe40000000000 */
[----:B------:R-:W-:Y:S02]  /*4010*/  IMAD.MOV.U32 R32, RZ, RZ, R18 ;  /* 0x000000ffff207224 */ /* 0x000fe400078e0012 */
[----:B------:R-:W-:-:S02]  /*4020*/  IMAD.MOV.U32 R28, RZ, RZ, R8 ;  /* 0x000000ffff1c7224 */ /* 0x000fc400078e0008 */
[----:B------:R-:W-:Y:S01]  /*4030*/  IMAD.MOV R25, RZ, RZ, -R20 ;  /* 0x000000ffff197224 */ /* 0x000fe200078e0a14 */
[----:B0-----:R-:W-:-:S04]  /*4040*/  LEA R4, R5, R4, 0x18 ;  /* 0x0000000405047211 */ /* 0x001fc800078ec0ff */
[----:B------:R-:W-:-:S07]  /*4050*/  IADD3 R23, PT, PT, R23, 0x8, R4 ;  /* 0x0000000817177810 */ /* 0x000fce0007ffe004 */
.L_x_8888:
[C---:B0-----:R-:W-:Y:S01]  /*4060*/  IADD3 R4, PT, PT, R27.reuse, -0x1, RZ ;  /* 0xffffffff1b047810 */ /* 0x041fe20007ffe0ff */
[C---:B------:R-:W-:Y:S01]  /*4070*/  VIADD R5, R27.reuse, 0x1e ;  /* 0x0000001e1b057836 */ /* 0x040fe20000000000 */
[C---:B-1-34-:R-:W-:Y:S01]  /*4080*/  LOP3.LUT R13, R27.reuse, 0x1f, RZ, 0xc0, !PT ;  /* 0x0000001f1b0d7812 */ /* 0x05afe200078ec0ff */
        /* <DEDUP_REMOVED lines=8> */
[----:B------:R-:W-:Y:S02]  /*4110*/  IADD3 R15, P5, PT, R32, UR12, RZ ;  /* 0x0000000c200f7c10 */ /* 0x000fe4000ffbe0ff */
[----:B------:R-:W-:-:S03]  /*4120*/  ISETP.GE.U32.AND P1, PT, R27, UR5, PT ;  /* 0x000000051b007c0c */ /* 0x000fc6000bf26070 */
[----:B------:R-:W0:Y:S01]  /*4130*/  @!P4 LDS R31, [R23+-0x8] ;  /* 0xfffff800171fc984 */ /* 0x000e220000000800 */
[----:B------:R-:W-:-:S03]  /*4140*/  @!P4 IADD3 R5, P6, PT, R13, R32, RZ ;  /* 0x000000200d05c210 */ /* 0x000fc60007fde0ff */
[----:B------:R-:W1:Y:S02]  /*4150*/  @!P3 LDS R37, [R23+-0x4] ;  /* 0xfffffc001725b984 */ /* 0x000e640000000800 */
[----:B------:R-:W-:Y:S01]  /*4160*/  @!P4 IMAD.X R12, RZ, RZ, R28, P6 ;  /* 0x000000ffff0cc224 */ /* 0x000fe200030e061c */
[----:B------:R-:W-:Y:S01]  /*4170*/  IADD3.X R28, PT, PT, R28, UR13, RZ, P5, !PT ;  /* 0x0000000d1c1c7c10 */ /* 0x000fe2000affe4ff */
[----:B------:R-:W2:Y:S01]  /*4180*/  @!P2 LDS R41, [R23] ;  /* 0x000000001729a984 */ /* 0x000ea20000000800 */
[C---:B------:R-:W-:Y:S02]  /*4190*/  @!P4 LEA R4, P6, R5.reuse, UR10, 0x2 ;  /* 0x0000000a0504cc11 */ /* 0x040fe4000f8c10ff */
[----:B------:R-:W-:Y:S01]  /*41a0*/  @!P3 IADD3 R13, P5, PT, R14, R15, RZ ;  /* 0x0000000f0e0db210 */ /* 0x000fe20007fbe0ff */
[----:B------:R3:W4:Y:S01]  /*41b0*/  @!P1 LDS R39, [R23+0x4] ;  /* 0x0000040017279984 */ /* 0x0007220000000800 */
[----:B------:R-:W-:Y:S02]  /*41c0*/  @!P4 LEA.HI.X R5, R5, UR11, R12, 0x2, P6 ;  /* 0x0000000b0505cc11 */ /* 0x000fe4000b0f140c */
[----:B------:R-:W-:-:S02]  /*41d0*/  @!P3 IADD3.X R14, PT, PT, RZ, R28, RZ, P5, !PT ;  /* 0x0000001cff0eb210 */ /* 0x000fc40002ffe4ff */
        /* <DEDUP_REMOVED lines=11> */
[C---:B------:R-:W-:Y:S02]  /*4290*/  @!P1 IADD3 R28, P5, PT, R27.reuse, R32, RZ ;  /* 0x000000201b1c9210 */ /* 0x040fe40007fbe0ff */
[----:B------:R-:W-:Y:S01]  /*42a0*/  IADD3 R27, PT, PT, R27, 0x1f, RZ ;  /* 0x0000001f1b1b7810 */ /* 0x000fe20007ffe0ff */
[----:B0-----:R0:W-:Y:S02]  /*42b0*/  @!P4 STG.E desc[UR26][R4.64], R31 ;  /* 0x0000001f0400c986 */ /* 0x0011e4000c10191a */
        /* <DEDUP_REMOVED lines=10> */
.L_x_8887:
[----:B------:R-:W-:Y:S05]  /*4360*/  BSYNC.RECONVERGENT B1 ;  /* 0x0000000000017941 */ /* 0x000fea0003800200 */
.L_x_8886:
[----:B------:R-:W-:Y:S05]  /*4370*/  @!P0 BRA `(.L_x_8885) ;  /* 0x0000000000888947 */ /* 0x000fea0003800000 */
[----:B01-34-:R-:W-:Y:S01]  /*4380*/  LOP3.LUT R15, R27, 0x1f, RZ, 0xc0, !PT ;  /* 0x0000001f1b0f7812 */ /* 0x01bfe200078ec0ff */
        /* <DEDUP_REMOVED lines=33> */
.L_x_8885:
[----:B------:R-:W-:Y:S05]  /*45a0*/  BSYNC.RECONVERGENT B0 ;  /* 0x0000000000007941 */ /* 0x000fea0003800200 */
.L_x_8884:
        /* <DEDUP_REMOVED lines=12> */
[----:B-1-3--:R-:W-:-:S03]  /*4670*/  IMAD.MOV.U32 R14, RZ, RZ, RZ ;  /* 0x000000ffff0e7224 */ /* 0x00afc600078e00ff */
[----:B------:R-:W-:-:S04]  /*4680*/  LOP3.LUT R3, R3, 0x3, RZ, 0xc0, !PT ;  /* 0x0000000303037812 */ /* 0x000fc800078ec0ff */
[----:B------:R-:W-:-:S03]  /*4690*/  ISETP.NE.AND P0, PT, R3, RZ, PT ;  /* 0x000000ff0300720c */ /* 0x000fc60003f05270 */
[----:B------:R-:W-:Y:S10]  /*46a0*/  @!P1 BRA `(.L_x_8892) ;  /* 0x0000000000e09947 */ /* 0x000ff40003800000 */
[----:B--2---:R-:W0:Y:S01]  /*46b0*/  S2R R5, SR_CgaCtaId ;  /* 0x0000000000057919 */ /* 0x004e220000008800 */
[----:B------:R-:W-:Y:S01]  /*46c0*/  MOV R4, 0x400 ;  /* 0x0000040000047802 */ /* 0x000fe20000000f00 */
[----:B------:R-:W-:Y:S01]  /*46d0*/  IMAD.IADD R14, R26, 0x1, -R3 ;  /* 0x000000011a0e7824 */ /* 0x000fe200078e0a03 */
[----:B------:R-:W-:-:S03]  /*46e0*/  LEA R11, R30, R17, 0x4 ;  /* 0x000000111e0b7211 */ /* 0x000fc600078e20ff */
[----:B------:R-:W-:Y:S02]  /*46f0*/  VIADD R4, R4, 0x20 ;  /* 0x0000002004047836 */ /* 0x000fe40000000000 */
[----:B------:R-:W-:-:S03]  /*4700*/  IMAD.MOV R9, RZ, RZ, -R14 ;  /* 0x000000ffff097224 */ /* 0x000fc600078e0a0e */
[----:B0-----:R-:W-:-:S04]  /*4710*/  LEA R4, R5, R4, 0x18 ;  /* 0x0000000405047211 */ /* 0x001fc800078ec0ff */
[----:B------:R-:W-:-:S07]  /*4720*/  IADD3 R11, PT, PT, R11, 0x8, R4 ;  /* 0x000000080b0b7810 */ /* 0x000fce0007ffe004 */
.L_x_8893:
[C---:B0-----:R-:W-:Y:S01]  /*4730*/  VIADD R4, R2.reuse, 0xffffffff ;  /* 0xffffffff02047836 */ /* 0x041fe20000000000 */
[C---:B------:R-:W-:Y:S01]  /*4740*/  LOP3.LUT R7, R2.reuse, 0x1f, RZ, 0xc0, !PT ;  /* 0x0000001f02077812 */ /* 0x040fe200078ec0ff */
[C---:B------:R-:W-:Y:S01]  /*4750*/  VIADD R5, R2.reuse, 0x1d ;  /* 0x0000001d02057836 */ /* 0x040fe20000000000 */
[----:B------:R-:W-:Y:S01]  /*4760*/  IADD3 R2, PT, PT, R2, 0x1e, RZ ;  /* 0x0000001e02027810 */ /* 0x000fe20007ffe0ff */
[----:B------:R-:W-:Y:S01]  /*4770*/  VIADD R9, R9, 0x4 ;  /* 0x0000000409097836 */ /* 0x000fe20000000000 */
[----:B----4-:R-:W-:Y:S02]  /*4780*/  LOP3.LUT R13, R4, 0x1f, RZ, 0xc0, !PT ;  /* 0x0000001f040d7812 */ /* 0x010fe400078ec0ff */
        /* <DEDUP_REMOVED lines=42> */
.L_x_8892:
[----:B------:R-:W-:Y:S05]  /*4a30*/  BSYNC.RECONVERGENT B1 ;  /* 0x0000000000017941 */ /* 0x000fea0003800200 */
.L_x_8891:
[----:B------:R-:W-:Y:S05]  /*4a40*/  @!P0 BRA `(.L_x_8890) ;  /* 0x0000000000888947 */ /* 0x000fea0003800000 */
[----:B0-2---:R-:W-:Y:S02]  /*4a50*/  LOP3.LUT R5, R2, 0x1f, RZ, 0xc0, !PT ;  /* 0x0000001f02057812 */ /* 0x005fe400078ec0ff */
        /* <DEDUP_REMOVED lines=33> */
.L_x_8890:
[----:B------:R-:W-:Y:S05]  /*4c70*/  BSYNC.RECONVERGENT B0 ;  /* 0x0000000000007941 */ /* 0x000fea0003800200 */
.L_x_8889:
        /* <DEDUP_REMOVED lines=32> */
[----:B------:R0:W2:Y:S01]  /*4e80*/  @!P0 LDS R2, [R3] ;  /* 0x0000000003028984 */ /* 0x0000a20000000800 */
[----:B------:R-:W-:Y:S05]  /*4e90*/  BRA.DIV UR4, `(.L_x_8896) ;  /* 0x0000000204807947 */ /* 0x000fea000b800000 */
[----:B0-2---:R-:W0:Y:S02]  /*4ea0*/  SHFL.DOWN PT, R3, R2, 0x4, 0x1f ;  /* 0x08801f0002037f89 */ /* 0x005e2400000e0000 */
[----:B0-----:R-:W-:-:S05]  /*4eb0*/  FMNMX R3, R3, R2, !PT ;  /* 0x0000000203037209 */ /* 0x001fca0007800000 */
[----:B------:R-:W0:Y:S02]  /*4ec0*/  SHFL.DOWN PT, R4, R3, 0x2, 0x1f ;  /* 0x08401f0003047f89 */ /* 0x000e2400000e0000 */
[----:B0-----:R-:W-:-:S05]  /*4ed0*/  FMNMX R4, R3, R4, !PT ;  /* 0x0000000403047209 */ /* 0x001fca0007800000 */
[----:B------:R0:W2:Y:S02]  /*4ee0*/  SHFL.DOWN PT, R5, R4, 0x1, 0x1f ;  /* 0x08201f0004057f89 */ /* 0x0000a400000e0000 */
.L_x_8902:
[----:B------:R-:W-:Y:S02]  /*4ef0*/  ISETP.NE.AND P0, PT, R0, RZ, PT ;  /* 0x000000ff0000720c */ /* 0x000fe40003f05270 */
[----:B--2---:R-:W-:-:S11]  /*4f00*/  FMNMX R5, R4, R5, !PT ;  /* 0x0000000504057209 */ /* 0x004fd60007800000 */
[----:B------:R-:W-:Y:S05]  /*4f10*/  @P0 BRA `(.L_x_8895) ;  /* 0x0000000000080947 */ /* 0x000fea0003800000 */
[----:B------:R-:W2:Y:S02]  /*4f20*/  LDC.64 R2, c[0x0][0x3a8] ;  /* 0x0000ea00ff027b82 */ /* 0x000ea40000000a00 */
[----:B--2---:R2:W-:Y:S02]  /*4f30*/  REDG.E.MAX.S32.STRONG.GPU desc[UR26][R2.64], R5 ;  /* 0x000000050200798e */ /* 0x0045e4000d12e31a */
.L_x_8895:
[----:B------:R-:W-:Y:S05]  /*4f40*/  BSYNC B0 ;  /* 0x0000000000007941 */ /* 0x000fea0003800000 */
.L_x_8894:
        /* <DEDUP_REMOVED lines=11> */
[----:B-1234-:R-:W-:Y:S05]  /*5000*/  CALL.REL.NOINC `($__internal_257_$__cuda_sm20_rcp_rn_f32_slowpath) ;  /* 0x0000000400987944 */ /* 0x01efea0003c00000 */
[----:B------:R-:W-:Y:S05]  /*5010*/  BRA `(.L_x_8898) ;  /* 0x0000000000147947 */ /* 0x000fea0003800000 */
.L_x_8897:
[----:B0-2---:R-:W0:Y:S01]  /*5020*/  MUFU.RCP R5, UR22 ;  /* 0x0000001600057d08 */ /* 0x005e220008001000 */
[----:B------:R-:W-:-:S04]  /*5030*/  IMAD.U32 R0, RZ, RZ, UR22 ;  /* 0x00000016ff007e24 */ /* 0x000fc8000f8e00ff */
[----:B0-----:R-:W-:-:S04]  /*5040*/  FFMA R0, R5, R0, -1 ;  /* 0xbf80000005007423 */ /* 0x001fc80000000000 */
[----:B------:R-:W-:-:S04]  /*5050*/  FADD.FTZ R0, -R0, -RZ ;  /* 0x800000ff00007221 */ /* 0x000fc80000010100 */
[----:B------:R-:W-:-:S07]  /*5060*/  FFMA R5, R5, R0, R5 ;  /* 0x0000000005057223 */ /* 0x000fce0000000005 */
.L_x_8898:
[----:B------:R-:W0:Y:S02]  /*5070*/  LDC.64 R2, c[0x0][0x3b0] ;  /* 0x0000ec00ff027b82 */ /* 0x000e240000000a00 */
[----:B0-----:R-:W-:Y:S01]  /*5080*/  STG.E desc[UR26][R2.64], R5 ;  /* 0x0000000502007986 */ /* 0x001fe2000c10191a */
[----:B------:R-:W-:Y:S05]  /*5090*/  EXIT ;  /* 0x000000000000794d */ /* 0x000fea0003800000 */
.L_x_8896:
[----:B------:R-:W-:Y:S02]  /*50a0*/  HFMA2 R9, -RZ, RZ, 0, 1.847743988037109375e-06 ;  /* 0x0000001fff097431 */ /* 0x000fe400000001ff */
[----:B------:R-:W-:Y:S02]  /*50b0*/  IMAD.MOV.U32 R7, RZ, RZ, 0x4 ;  /* 0x00000004ff077424 */ /* 0x000fe400078e00ff */
[----:B------:R-:W-:-:S07]  /*50c0*/  IMAD.MOV.U32 R6, RZ, RZ, -0x1 ;  /* 0xffffffffff067424 */ /* 0x000fce00078e00ff */
[----:B01234-:R-:W-:Y:S05]  /*50d0*/  WARPSYNC.COLLECTIVE R6, `(.L_x_8899) ;  /* 0x0000000006087348 */ /* 0x01ffea0003c00000 */
[----:B--2---:R2:W0:Y:S02]  /*50e0*/  SHFL.DOWN P0, R5, R2, R7, R9 ;  /* 0x0800000702057389 */ /* 0x0044240000000009 */
[----:B01234-:R-:W-:Y:S05]  /*50f0*/  ENDCOLLECTIVE ;  /* 0x000000000000791b */ /* 0x01ffea0003800000 */
.L_x_8899:
[----:B------:R-:W-:Y:S01]  /*5100*/  MOV R7, 0x2 ;  /* 0x0000000200077802 */ /* 0x000fe20000000f00 */
[----:B------:R-:W-:-:S05]  /*5110*/  IMAD.MOV.U32 R3, RZ, RZ, R5 ;  /* 0x000000ffff037224 */ /* 0x000fca00078e0005 */
[----:B------:R-:W-:-:S05]  /*5120*/  FMNMX R3, R3, R2, !PT ;  /* 0x0000000203037209 */ /* 0x000fca0007800000 */
[----:B------:R-:W-:-:S07]  /*5130*/  IMAD.MOV.U32 R2, RZ, RZ, R3 ;  /* 0x000000ffff027224 */ /* 0x000fce00078e0003 */
[----:B------:R-:W-:Y:S05]  /*5140*/  WARPSYNC.COLLECTIVE R6, `(.L_x_8900) ;  /* 0x0000000006087348 */ /* 0x000fea0003c00000 */
[----:B------:R0:W1:Y:S02]  /*5150*/  SHFL.DOWN P0, R5, R2, R7, R9 ;  /* 0x0800000702057389 */ /* 0x0000640000000009 */
[----:B01----:R-:W-:Y:S05]  /*5160*/  ENDCOLLECTIVE ;  /* 0x000000000000791b */ /* 0x003fea0003800000 */
.L_x_8900:
[----:B------:R-:W-:Y:S02]  /*5170*/  IMAD.MOV.U32 R7, RZ, RZ, 0x1 ;  /* 0x00000001ff077424 */ /* 0x000fe400078e00ff */
[----:B------:R-:W-:-:S05]  /*5180*/  IMAD.MOV.U32 R4, RZ, RZ, R5 ;  /* 0x000000ffff047224 */ /* 0x000fca00078e0005 */
[----:B------:R-:W-:-:S05]  /*5190*/  FMNMX R4, R3, R4, !PT ;  /* 0x0000000403047209 */ /* 0x000fca0007800000 */
[----:B------:R-:W-:-:S07]  /*51a0*/  IMAD.MOV.U32 R2, RZ, RZ, R4 ;  /* 0x000000ffff027224 */ /* 0x000fce00078e0004 */
[----:B------:R-:W-:Y:S05]  /*51b0*/  WARPSYNC.COLLECTIVE R6, `(.L_x_8901) ;  /* 0x0000000006087348 */ /* 0x000fea0003c00000 */
[----:B------:R0:W1:Y:S02]  /*51c0*/  SHFL.DOWN P0, R5, R2, R7, R9 ;  /* 0x0800000702057389 */ /* 0x0000640000000009 */
[----:B01----:R-:W-:Y:S05]  /*51d0*/  ENDCOLLECTIVE ;  /* 0x000000000000791b */ /* 0x003fea0003800000 */
.L_x_8901:
[----:B------:R-:W-:Y:S05]  /*51e0*/  BRA `(.L_x_8902) ;  /* 0xfffffffc00407947 */ /* 0x000fea000383ffff */
        .weak           $__internal_256_$__cuda_sm20_div_u64
        .type           $__internal_256_$__cuda_sm20_div_u64,@function
        .size           $__internal_256_$__cuda_sm20_div_u64,($__internal_257_$__cuda_sm20_rcp_rn_f32_slowpath - $__internal_256_$__cuda_sm20_div_u64)
$__internal_256_$__cuda_sm20_div_u64:
        /* <DEDUP_REMOVED lines=71> */
[----:B------:R-:W-:Y:S11]  /*5660*/  RET.REL.NODEC R2 `(_ZN18transformer_engine6detail43dgated_act_cast_transpose_kernel_notalignedILi2ELi1Ef13__nv_bfloat16fNS_5EmptyEXadL_ZNS_5dgeluIffEET_T0_RKS3_EEXadL_ZNS_4geluIffEES5_S6_S8_EEEEvPKT2_SC_PT3_SE_PKT1_PSF_SI_mmm) ;  /* 0xffffffa802647950 */ /* 0x000ff60003c3ffff */
        .weak           $__internal_257_$__cuda_sm20_rcp_rn_f32_slowpath
        .type           $__internal_257_$__cuda_sm20_rcp_rn_f32_slowpath,@function
        .size           $__internal_257_$__cuda_sm20_rcp_rn_f32_slowpath,(.L_x_29558 - $__internal_257_$__cuda_sm20_rcp_rn_f32_slowpath)
$__internal_257_$__cuda_sm20_rcp_rn_f32_slowpath:
        /* <DEDUP_REMOVED lines=15> */
.L_x_8903:
        /* <DEDUP_REMOVED lines=29> */
[----:B------:R-:W-:-:S04]  /*5930*/  @!P0 VIADD R3, R3, 0x1 ;  /* 0x0000000103038836 */ /* 0x000fc80000000000 */
[----:B------:R-:W-:-:S05]  /*5940*/  @!P1 IMAD.SHL.U32 R3, R3, 0x2, RZ ;  /* 0x0000000203039824 */ /* 0x000fca00078e00ff */
[----:B------:R-:W-:Y:S01]  /*5950*/  LOP3.LUT R2, R3, 0x80000000, R0, 0xf8, !PT ;  /* 0x8000000003027812 */ /* 0x000fe200078ef800 */
[----:B------:R-:W-:Y:S06]  /*5960*/  BRA `(.L_x_8904) ;  /* 0x0000000000047947 */ /* 0x000fec0003800000 */
.L_x_8905:
[----:B------:R0:W1:Y:S02]  /*5970*/  MUFU.RCP R2, R0 ;  /* 0x0000000000027308 */ /* 0x0000640000001000 */
.L_x_8904:
[----:B-1-3--:R-:W-:Y:S01]  /*5980*/  MOV R5, R2 ;  /* 0x0000000200057202 */ /* 0x00afe20000000f00 */
[----:B------:R-:W-:Y:S02]  /*5990*/  IMAD.MOV.U32 R2, RZ, RZ, R7 ;  /* 0x000000ffff027224 */ /* 0x000fe400078e0007 */
[----:B------:R-:W-:-:S04]  /*59a0*/  IMAD.MOV.U32 R3, RZ, RZ, 0x0 ;  /* 0x00000000ff037424 */ /* 0x000fc800078e00ff */
[----:B0-2---:R-:W-:Y:S05]  /*59b0*/  RET.REL.NODEC R2 `(_ZN18transformer_engine6detail43dgated_act_cast_transpose_kernel_notalignedILi2ELi1Ef13__nv_bfloat16fNS_5EmptyEXadL_ZNS_5dgeluIffEET_T0_RKS3_EEXadL_ZNS_4geluIffEES5_S6_S8_EEEEvPKT2_SC_PT3_SE_PKT1_PSF_SI_mmm) ;  /* 0xffffffa402907950 */ /* 0x005fea0003c3ffff */
.L_x_8906:
        /* <DEDUP_REMOVED lines=12> */
.L_x_29558:


//--------------------- .text._ZN18transformer_engine6detail32dgated_act_cast_transpose_kernelILi2ELi1Ef13__nv_bfloat16fNS_5EmptyEXadL_ZNS_5dgeluIffEET_T0_RKS3_EEXadL_ZNS_4geluIffEES5_S6_S8_EEEEvPKT2_SC_PT3_SE_PKT1_PSF_SI_mmm --------------------------
	.section	.text._ZN18transformer_engine6detail32dgated_act_cast_transpose_kernelILi2ELi1Ef13__nv_bfloat16fNS_5EmptyEXadL_ZNS_5dgeluIffEET_T0_RKS3_EEXadL_ZNS_4geluIffEES5_S6_S8_EEEEvPKT2_SC_PT3_SE_PKT1_PSF_SI_mmm,"ax",@progbits
	.align	128
        .global         _ZN18transformer_engine6detail32dgated_act_cast_transpose_kernelILi2ELi1Ef13__nv_bfloat16fNS_5EmptyEXadL_ZNS_5dgeluIffEET_T0_RKS3_EEXadL_ZNS_4geluIffEES5_S6_S8_EEEEvPKT2_SC_PT3_SE_PKT1_PSF_SI_mmm
        .type           _ZN18transformer_engine6detail32dgated_act_cast_transpose_kernelILi2ELi1Ef13__nv_bfloat16fNS_5EmptyEXadL_ZNS_5dgeluIffEET_T0_RKS3_EEXadL_ZNS_4geluIffEES5_S6_S8_EEEEvPKT2_SC_PT3_SE_PKT1_PSF_SI_mmm,@function
        .size           _ZN18transformer_engine6detail32dgated_act_cast_transpose_kernelILi2ELi1Ef13__nv_bfloat16fNS_5EmptyEXadL_ZNS_5dgeluIffEET_T0_RKS3_EEXadL_ZNS_4geluIffEES5_S6_S8_EEEEvPKT2_SC_PT3_SE_PKT1_PSF_SI_mmm,(.L_x_29560 - _ZN18transformer_engine6detail32dgated_act_cast_transpose_kernelILi2ELi1Ef13__nv_bfloat16fNS_5EmptyEXadL_ZNS_5dgeluIffEET_T0_RKS3_EEXadL_ZNS_4geluIffEES5_S6_S8_EEEEvPKT2_SC_PT3_SE_PKT1_PSF_SI_mmm)
        .other          _ZN18transformer_engine6detail32dgated_act_cast_transpose_kernelILi2ELi1Ef13__nv_bfloat16fNS_5EmptyEXadL_ZNS_5dgeluIffEET_T0_RKS3_EEXadL_ZNS_4geluIffEES5_S6_S8_EEEEvPKT2_SC_PT3_SE_PKT1_PSF_SI_mmm,@"STO_CUDA_ENTRY STV_DEFAULT"
_ZN18transformer_engine6detail32dgated_act_cast_transpose_kernelILi2ELi1Ef13__nv_bfloat16fNS_5EmptyEXadL_ZNS_5dgeluIffEET_T0_RKS3_EEXadL_ZNS_4geluIffEES5_S6_S8_EEEEvPKT2_SC_PT3_SE_PKT1_PSF_SI_mmm:
.text._ZN18transformer_engine6detail32dgated_act_cast_transpose_kernelILi2ELi1Ef13__nv_bfloat16fNS_5EmptyEXadL_ZNS_5dgeluIffEET_T0_RKS3_EEXadL_ZNS_4geluIffEES5_S6_S8_EEEEvPKT2_SC_PT3_SE_PKT1_PSF_SI_mmm:
        /* <DEDUP_REMOVED lines=39> */
.L_x_8907:
[----:B------:R-:W-:-:S07]  /*0270*/  MOV R4, 0x290 ;  /* 0x0000029000047802 */ /* 0x000fce0000000f00 */
[----:B------:R-:W-:Y:S05]  /*0280*/  CALL.REL.NOINC `($__internal_258_$__cuda_sm20_div_u64) ;  /* 0x0000003400b47944 */ /* 0x000fea0003c00000 */
        /* <DEDUP_REMOVED lines=11> */
.L_x_8908:
[----:B------:R-:W0:Y:S01]  /*0340*/  S2R R0, SR_TID.X ;  /* 0x0000000000007919 */ /* 0x000e220000002100 */
[----:B------:R-:W1:Y:S01]  /*0350*/  LDCU.64 UR12, c[0x0][0x3b8] ;  /* 0x00007700ff0c77ac */ /* 0x000e620008000a00 */
[----:B------:R-:W-:Y:S01]  /*0360*/  HFMA2 R13, -RZ, RZ, 0, 0 ;  /* 0x00000000ff0d7431 */ /* 0x000fe200000001ff */
[----:B------:R-:W2:Y:S01]  /*0370*/  LDCU.128 UR8, c[0x0][0x380] ;  /* 0x00007000ff0877ac */ /* 0x000ea20008000c00 */
[----:B------:R-:W-:Y:S02]  /*0380*/  USHF.L.U32 UR17, UR20, 0x6, URZ ;  /* 0x0000000614117899 */ /* 0x000fe400080006ff */
[----:B------:R-:W-:Y:S01]  /*0390*/  USHF.L.U64.HI UR18, UR20, 0x6, UR6 ;  /* 0x0000000614127899 */ /* 0x000fe20008010206 */
[----:B------:R-:W3:Y:S01]  /*03a0*/  LDCU.64 UR22, c[0x0][0x358] ;  /* 0x00006b00ff1677ac */ /* 0x000ee20008000a00 */
[----:B------:R-:W4:Y:S01]  /*03b0*/  LDCU.64 UR30, c[0x0][0x3a0] ;  /* 0x00007400ff1e77ac */ /* 0x000f220008000a00 */
        /* <DEDUP_REMOVED lines=9> */
[----:B------:R-:W-:-:S03]  /*0450*/  SHF.L.U32 R21, R21, 0x2, RZ ;  /* 0x0000000215157819 */ /* 0x000fc600000006ff */
[----:B------:R-:W-:Y:S01]  /*0460*/  ULEA.HI.X UR24, UR7, UR11, UR15, 0x1, UP1 ;  /* 0x0000000b07187291 */ /* 0x000fe200088f0c0f */
[C---:B------:R-:W-:Y:S01]  /*0470*/  IADD3 R8, PT, PT, -R21.reuse, R0, RZ ;  /* 0x0000000015087210 */ /* 0x040fe20007ffe1ff */
[----:B------:R-:W-:-:S03]  /*0480*/  IMAD R25, R21, UR26, RZ ;  /* 0x0000001a15197c24 */ /* 0x000fc6000f8e02ff */
[----:B------:R-:W-:-:S05]  /*0490*/  LOP3.LUT R12, R8, 0x1f, RZ, 0xc0, !PT ;  /* 0x0000001f080c7812 */ /* 0x000fca00078ec0ff */
[----:B------:R-:W-:-:S05]  /*04a0*/  IMAD.WIDE.U32 R2, R21, UR12, R12 ;  /* 0x0000000c15027c25 */ /* 0x000fca000f8e000c */
[----:B------:R-:W-:Y:S02]  /*04b0*/  IADD3 R11, PT, PT, R3, R25, RZ ;  /* 0x00000019030b7210 */ /* 0x000fe40007ffe0ff */
[C---:B------:R-:W-:Y:S02]  /*04c0*/  SHF.L.U32 R22, R2.reuse, 0x2, RZ ;  /* 0x0000000202167819 */ /* 0x040fe400000006ff */
[----:B------:R-:W-:Y:S02]  /*04d0*/  SHF.L.U64.HI R10, R2, 0x2, R11 ;  /* 0x00000002020a7819 */ /* 0x000fe4000001020b */
[----:B------:R-:W-:-:S04]  /*04e0*/  IADD3 R6, P0, PT, R22, UR21, RZ ;  /* 0x0000001516067c10 */ /* 0x000fc8000ff1e0ff */
[----:B------:R-:W-:-:S05]  /*04f0*/  IADD3.X R7, PT, PT, R10, UR24, RZ, P0, !PT ;  /* 0x000000180a077c10 */ /* 0x000fca00087fe4ff */
[----:B---3--:R0:W2:Y:S01]  /*0500*/  LDG.E R3, desc[UR22][R6.64] ;  /* 0x0000001606037981 */ /* 0x0080a2000c1e1900 */
[----:B------:R-:W-:Y:S01]  /*0510*/  MOV R4, UR12 ;  /* 0x0000000c00047c02 */ /* 0x000fe20008000f00 */
[----:B------:R-:W-:Y:S01]  /*0520*/  USHF.R.U32.HI UR28, URZ, 0x1, UR13 ;  /* 0x00000001ff1c7899 */ /* 0x000fe2000801160d */
[----:B------:R-:W-:Y:S01]  /*0530*/  MOV R5, UR26 ;  /* 0x0000001a00057c02 */ /* 0x000fe20008000f00 */
[----:B------:R-:W-:Y:S01]  /*0540*/  USHF.R.U64 UR27, UR12, 0x1, UR13 ;  /* 0x000000010c1b7899 */ /* 0x000fe2000800120d */
[----:B------:R-:W-:Y:S01]  /*0550*/  IADD3 R8, PT, PT, R8, -0x1, RZ ;  /* 0xffffffff08087810 */ /* 0x000fe20007ffe0ff */
[----:B------:R-:W-:Y:S01]  /*0560*/  ULEA UR10, UP0, UR14, UR17, 0x5 ;  /* 0x000000110e0a7291 */ /* 0x000fe2000f8028ff */
[----:B------:R-:W-:Y:S02]  /*0570*/  IMAD.WIDE.U32 R4, R21, UR12, R4 ;  /* 0x0000000c15047c25 */ /* 0x000fe4000f8e0004 */
[----:B------:R-:W-:-:S03]  /*0580*/  LOP3.LUT R9, R8, 0x1f, RZ, 0xc0, !PT ;  /* 0x0000001f08097812 */ /* 0x000fc600078ec0ff */
[----:B------:R-:W-:Y:S02]  /*0590*/  IADD3 R25, PT, PT, R25, R5, RZ ;  /* 0x0000000519197210 */ /* 0x000fe40007ffe0ff */
[----:B------:R-:W-:-:S04]  /*05a0*/  IADD3 R5, P0, PT, R9, R4, RZ ;  /* 0x0000000409057210 */ /* 0x000fc80007f1e0ff */
[----:B------:R-:W-:Y:S01]  /*05b0*/  SHF.L.U32 R26, R5, 0x2, RZ ;  /* 0x00000002051a7819 */ /* 0x000fe200000006ff */
[----:B------:R-:W-:-:S03]  /*05c0*/  IMAD.X R8, RZ, RZ, R25, P0 ;  /* 0x000000ffff087224 */ /* 0x000fc600000e0619 */
[----:B0-----:R-:W-:Y:S02]  /*05d0*/  IADD3 R6, P0, PT, R26, UR21, RZ ;  /* 0x000000151a067c10 */ /* 0x001fe4000ff1e0ff */
[----:B------:R-:W-:-:S04]  /*05e0*/  SHF.L.U64.HI R4, R5, 0x2, R8 ;  /* 0x0000000205047819 */ /* 0x000fc80000010208 */
[----:B------:R-:W-:Y:S01]  /*05f0*/  IADD3.X R7, PT, PT, R4, UR24, RZ, P0, !PT ;  /* 0x0000001804077c10 */ /* 0x000fe200087fe4ff */
[----:B------:R-:W-:Y:S01]  /*0600*/  ULEA UR17, UP1, UR10, UR8, 0x1 ;  /* 0x000000080a117291 */ /* 0x000fe2000f8208ff */
[C---:B------:R-:W-:Y:S01]  /*0610*/  IMAD R27, R21.reuse, UR28, RZ ;  /* 0x0000001c151b7c24 */ /* 0x040fe2000f8e02ff */
[----:B------:R-:W-:Y:S01]  /*0620*/  ULEA.HI.X UR14, UR14, UR18, UR19, 0x5, UP0 ;  /* 0x000000120e0e7291 */ /* 0x000fe200080f2c13 */
[----:B------:R-:W-:Y:S02]  /*0630*/  IMAD.WIDE.U32 R12, R21, UR27, R12 ;  /* 0x0000001b150c7c25 */ /* 0x000fe4000f8e000c */
[----:B------:R-:W3:Y:S01]  /*0640*/  LDG.E R7, desc[UR22][R6.64] ;  /* 0x0000001606077981 */ /* 0x000ee2000c1e1900 */
[----:B------:R-:W-:Y:S01]  /*0650*/  ULEA.HI.X UR14, UR10, UR9, UR14, 0x1, UP1 ;  /* 0x000000090a0e7291 */ /* 0x000fe200088f0c0e */
[----:B----4-:R-:W-:Y:S01]  /*0660*/  ISETP.NE.U32.AND P0, PT, RZ, UR30, PT ;  /* 0x0000001eff007c0c */ /* 0x010fe2000bf05070 */
[----:B------:R-:W-:Y:S01]  /*0670*/  ULEA UR19, UP0, UR12, UR21, 0x1 ;  /* 0x000000150c137291 */ /* 0x000fe2000f8008ff */
[----:B------:R-:W-:Y:S01]  /*0680*/  IADD3 R13, PT, PT, R13, R27, RZ ;  /* 0x0000001b0d0d7210 */ /* 0x000fe20007ffe0ff */
[----:B------:R-:W0:Y:S01]  /*0690*/  LDCU.128 UR8, c[0x0][0x390] ;  /* 0x00007200ff0877ac */ /* 0x000e220008000c00 */
[----:B------:R-:W-:-:S02]  /*06a0*/  LEA R18, P1, R12, UR17, 0x2 ;  /* 0x000000110c127c11 */ /* 0x000fc4000f8210ff */
[----:B------:R-:W-:Y:S01]  /*06b0*/  ISETP.NE.AND.EX P0, PT, RZ, UR31, PT, P0 ;  /* 0x0000001fff007c0c */ /* 0x000fe2000bf05300 */
[----:B------:R-:W-:Y:S01]  /*06c0*/  ULEA.HI.X UR25, UR12, UR24, UR13, 0x1, UP0 ;  /* 0x000000180c197291 */ /* 0x000fe200080f0c0d */
[----:B------:R-:W-:Y:S02]  /*06d0*/  LEA.HI.X R19, R12, UR14, R13, 0x2, P1 ;  /* 0x0000000e0c137c11 */ /* 0x000fe400088f140d */
[----:B------:R-:W-:-:S03]  /*06e0*/  IADD3 R22, P1, PT, R22, UR19, RZ ;  /* 0x0000001316167c10 */ /* 0x000fc6000ff3e0ff */
[----:B------:R-:W4:Y:S01]  /*06f0*/  LDG.E R13, desc[UR22][R18.64] ;  /* 0x00000016120d7981 */ /* 0x000f22000c1e1900 */
[----:B------:R-:W-:-:S05]  /*0700*/  IADD3.X R23, PT, PT, R10, UR25, RZ, P1, !PT ;  /* 0x000000190a177c10 */ /* 0x000fca0008ffe4ff */
[----:B------:R-:W5:Y:S01]  /*0710*/  LDG.E R12, desc[UR22][R22.64] ;  /* 0x00000016160c7981 */ /* 0x000f62000c1e1900 */
[----:B------:R-:W1:Y:S03]  /*0720*/  @P0 LDC.64 R14, c[0x0][0x3a0] ;  /* 0x0000e800ff0e0b82 */ /* 0x000e660000000a00 */
[----:B-1----:R-:W5:Y:S01]  /*0730*/  @P0 LDG.E R6, desc[UR22][R14.64] ;  /* 0x000000160e060981 */ /* 0x002f62000c1e1900 */
[----:B------:R-:W-:Y:S02]  /*0740*/  MOV R16, UR27 ;  /* 0x0000001b00107c02 */ /* 0x000fe40008000f00 */
[----:B------:R-:W-:-:S03]  /*0750*/  MOV R17, UR28 ;  /* 0x0000001c00117c02 */ /* 0x000fc60008000f00 */
[----:B------:R-:W-:-:S05]  /*0760*/  IMAD.WIDE.U32 R16, R21, UR27, R16 ;  /* 0x0000001b15107c25 */ /* 0x000fca000f8e0010 */
[----:B------:R-:W-:Y:S02]  /*0770*/  IADD3 R32, PT, PT, R27, R17, RZ ;  /* 0x000000111b207210 */ /* 0x000fe40007ffe0ff */
[----:B------:R-:W-:-:S04]  /*0780*/  IADD3 R9, P1, PT, R9, R16, RZ ;  /* 0x0000001009097210 */ /* 0x000fc80007f3e0ff */
[----:B------:R-:W-:Y:S02]  /*0790*/  IADD3.X R10, PT, PT, RZ, R32, RZ, P1, !PT ;  /* 0x00000020ff0a7210 */ /* 0x000fe40000ffe4ff */
[----:B------:R-:W-:-:S04]  /*07a0*/  LEA R16, P1, R9, UR17, 0x2 ;  /* 0x0000001109107c11 */ /* 0x000fc8000f8210ff */
[----:B------:R-:W-:Y:S02]  /*07b0*/  LEA.HI.X R17, R9, UR14, R10, 0x2, P1 ;  /* 0x0000000e09117c11 */ /* 0x000fe400088f140a */
[----:B------:R-:W-:-:S03]  /*07c0*/  IADD3 R26, P1, PT, R26, UR19, RZ ;  /* 0x000000131a1a7c10 */ /* 0x000fc6000ff3e0ff */
[----:B------:R1:W5:Y:S01]  /*07d0*/  LDG.E R19, desc[UR22][R16.64] ;  /* 0x0000001610137981 */ /* 0x000362000c1e1900 */
[----:B------:R-:W-:-:S05]  /*07e0*/  IADD3.X R27, PT, PT, R4, UR25, RZ, P1, !PT ;  /* 0x00000019041b7c10 */ /* 0x000fca0008ffe4ff */
[----:B------:R2:W5:Y:S01]  /*07f0*/  LDG.E R18, desc[UR22][R26.64] ;  /* 0x000000161a127981 */ /* 0x000562000c1e1900 */
[C---:B------:R-:W-:Y:S02]  /*0800*/  SHF.L.U64.HI R11, R2.reuse, 0x3, R11 ;  /* 0x00000003020b7819 */ /* 0x040fe4000001020b */
[----:B-1----:R-:W-:Y:S02]  /*0810*/  SHF.L.U32 R16, R2, 0x3, RZ ;  /* 0x0000000302107819 */ /* 0x002fe400000006ff */
[----:B------:R-:W-:Y:S01]  /*0820*/  MOV R38, 0x3f000000 ;  /* 0x3f00000000267802 */ /* 0x000fe20000000f00 */
[----:B------:R-:W-:Y:S01]  /*0830*/  UMOV UR18, 0x3f800000 ;  /* 0x3f80000000127882 */ /* 0x000fe20000000000 */
[----:B0-----:R-:W-:-:S04]  /*0840*/  ULEA UR8, UP0, UR7, UR8, 0x2 ;  /* 0x0000000807087291 */ /* 0x001fc8000f8010ff */
[----:B------:R-:W-:Y:S02]  /*0850*/  ULEA.HI.X UR9, UR7, UR9, UR15, 0x2, UP0 ;  /* 0x0000000907097291 */ /* 0x000fe400080f140f */
[----:B------:R-:W-:-:S04]  /*0860*/  ULEA UR29, UP0, UR12, UR8, 0x2 ;  /* 0x000000080c1d7291 */ /* 0x000fc8000f8010ff */
[----:B------:R-:W-:Y:S01]  /*0870*/  ULEA.HI.X UR30, UR12, UR9, UR13, 0x2, UP0 ;  /* 0x000000090c1e7291 */ /* 0x000fe200080f140d */
[C---:B--2---:R-:W-:Y:S02]  /*0880*/  SHF.L.U32 R14, R3.reuse, 0x10, RZ ;  /* 0x00000010030e7819 */ /* 0x044fe400000006ff */
[----:B------:R-:W-:-:S03]  /*0890*/  PRMT R15, R3, 0x7632, R15 ;  /* 0x00007632030f7816 */ /* 0x000fc6000000000f */
[C---:B------:R-:W-:Y:S01]  /*08a0*/  FMUL R9, R14.reuse, 0.044714998453855514526 ;  /* 0x3d3727130e097820 */ /* 0x040fe20000400000 */
[C---:B------:R-:W-:Y:S01]  /*08b0*/  FMUL R3, R14.reuse, 0.035677410662174224854 ;  /* 0x3d12227a0e037820 */ /* 0x040fe20000400000 */
[C---:B------:R-:W-:Y:S01]  /*08c0*/  FMUL R23, R14.reuse, 0.79788458347320556641 ;  /* 0x3f4c422a0e177820 */ /* 0x040fe20000400000 */
[----:B------:R-:W-:Y:S01]  /*08d0*/  SHF.L.U32 R15, R15, 0x10, RZ ;  /* 0x000000100f0f7819 */ /* 0x000fe200000006ff */
[C---:B------:R-:W-:Y:S01]  /*08e0*/  FFMA R4, R14.reuse, R9, 1 ;  /* 0x3f8000000e047423 */ /* 0x040fe20000000009 */
[----:B------:R-:W-:-:S03]  /*08f0*/  FFMA R9, R14, R3, 0.79788458347320556641 ;  /* 0x3f4c422a0e097423 */ /* 0x000fc60000000003 */
[----:B------:R-:W-:Y:S01]  /*0900*/  FMUL R23, R23, R4 ;  /* 0x0000000417177220 */ /* 0x000fe20000400000 */
[----:B------:R-:W-:Y:S01]  /*0910*/  FMUL R4, R15, 0.044714998453855514526 ;  /* 0x3d3727130f047820 */ /* 0x000fe20000400000 */
[----:B------:R-:W-:Y:S02]  /*0920*/  FMUL R22, R14, R9 ;  /* 0x000000090e167220 */ /* 0x000fe40000400000 */
[----:B------:R-:W-:Y:S01]  /*0930*/  FMUL R3, |R23|, 2.8853900432586669922 ;  /* 0x4038aa3b17037820 */ /* 0x000fe20000400200 */
[C---:B------:R-:W-:Y:S01]  /*0940*/  FFMA R9, R15.reuse, R4, 1 ;  /* 0x3f8000000f097423 */ /* 0x040fe20000000004 */
[C---:B------:R-:W-:Y:S01]  /*0950*/  FMUL R10, R15.reuse, 0.035677410662174224854 ;  /* 0x3d12227a0f0a7820 */ /* 0x040fe20000400000 */
[C---:B------:R-:W-:Y:S01]  /*0960*/  FMUL R20, R15.reuse, 0.79788458347320556641 ;  /* 0x3f4c422a0f147820 */ /* 0x040fe20000400000 */
[----:B------:R-:W-:Y:S02]  /*0970*/  FMUL R4, |R22|, 2.8853900432586669922 ;  /* 0x4038aa3b16047820 */ /* 0x000fe40000400200 */
[----:B------:R-:W0:Y:S01]  /*0980*/  MUFU.EX2 R3, R3 ;  /* 0x0000000300037308 */ /* 0x000e220000000800 */
[----:B------:R-:W-:Y:S01]  /*0990*/  FFMA R10, R15, R10, 0.79788458347320556641 ;  /* 0x3f4c422a0f0a7423 */ /* 0x000fe2000000000a */
[----:B------:R-:W-:-:S03]  /*09a0*/  FMUL R20, R20, R9 ;  /* 0x0000000914147220 */ /* 0x000fc60000400000 */
[----:B------:R-:W-:Y:S01]  /*09b0*/  FMUL R17, R15, R10 ;  /* 0x0000000a0f117220 */ /* 0x000fe20000400000 */
[----:B------:R-:W-:Y:S02]  /*09c0*/  FMUL R24, |R20|, 2.8853900432586669922 ;  /* 0x4038aa3b14187820 */ /* 0x000fe40000400200 */
[----:B------:R-:W1:Y:S01]  /*09d0*/  MUFU.EX2 R4, R4 ;  /* 0x0000000400047308 */ /* 0x000e620000000800 */
[----:B------:R-:W-:-:S07]  /*09e0*/  FMUL R10, |R17|, 2.8853900432586669922 ;  /* 0x4038aa3b110a7820 */ /* 0x000fce0000400200 */
[----:B------:R2:W3:Y:S01]  /*09f0*/  MUFU.EX2 R26, R24 ;  /* 0x00000018001a7308 */ /* 0x0004e20000000800 */
[----:B0-----:R-:W-:Y:S01]  /*0a00*/  FADD R27, R3, 1 ;  /* 0x3f800000031b7421 */ /* 0x001fe20000000000 */
[----:B------:R-:W-:Y:S02]  /*0a10*/  IMAD.MOV.U32 R9, RZ, RZ, 0x3c80f082 ;  /* 0x3c80f082ff097424 */ /* 0x000fe400078e00ff */
[----:B------:R-:W-:-:S04]  /*0a20*/  FMUL R3, R22, R22 ;  /* 0x0000001616037220 */ /* 0x000fc80000400000 */
[----:B------:R-:W0:Y:S01]  /*0a30*/  MUFU.EX2 R10, R10 ;  /* 0x0000000a000a7308 */ /* 0x000e220000000800 */
[----:B-1----:R-:W-:Y:S01]  /*0a40*/  FADD R29, R4, 1 ;  /* 0x3f800000041d7421 */ /* 0x002fe20000000000 */
[----:B------:R-:W-:Y:S01]  /*0a50*/  FMUL R4, R20, R20 ;  /* 0x0000001414047220 */ /* 0x000fe20000400000 */
[----:B------:R-:W-:Y:S01]  /*0a60*/  FMUL R2, R23, R23 ;  /* 0x0000001717027220 */ /* 0x000fe20000400000 */
[CC--:B--2---:R-:W-:Y:S02]  /*0a70*/  FFMA R24, R3.reuse, R9.reuse, -0.052303962409496307373 ;  /* 0xbd563cae03187423 */ /* 0x0c4fe40000000009 */
[-C--:B------:R-:W-:Y:S01]  /*0a80*/  FFMA R33, R4, R9.reuse, -0.052303962409496307373 ;  /* 0xbd563cae04217423 */ /* 0x080fe20000000009 */
[----:B------:R-:W-:Y:S01]  /*0a90*/  FFMA R31, R2, R9, -0.052303962409496307373 ;  /* 0xbd563cae021f7423 */ /* 0x000fe20000000009 */
[----:B------:R-:W1:Y:S01]  /*0aa0*/  MUFU.RCP R29, R29 ;  /* 0x0000001d001d7308 */ /* 0x000e620000001000 */
[----:B---3--:R-:W-:Y:S01]  /*0ab0*/  FADD R28, R26, 1 ;  /* 0x3f8000001a1c7421 */ /* 0x008fe20000000000 */
[----:B------:R-:W-:Y:S01]  /*0ac0*/  FFMA R24, R3, R24, 0.1331529766321182251 ;  /* 0x3e08594103187423 */ /* 0x000fe20000000018 */
[----:B------:R-:W-:Y:S01]  /*0ad0*/  FFMA R33, R4, R33, 0.1331529766321182251 ;  /* 0x3e08594104217423 */ /* 0x000fe20000000021 */
[----:B------:R-:W-:-:S02]  /*0ae0*/  FFMA R31, R2, R31, 0.1331529766321182251 ;  /* 0x3e085941021f7423 */ /* 0x000fc4000000001f */
[----:B------:R-:W-:Y:S02]  /*0af0*/  FFMA R26, R3, R24, -0.33332768082618713379 ;  /* 0xbeaaa9ed031a7423 */ /* 0x000fe40000000018 */
[----:B------:R-:W2:Y:S01]  /*0b00*/  MUFU.RCP R27, R27 ;  /* 0x0000001b001b7308 */ /* 0x000ea20000001000 */
[----:B0-----:R-:W-:Y:S01]  /*0b10*/  FADD R30, R10, 1 ;  /* 0x3f8000000a1e7421 */ /* 0x001fe20000000000 */
[----:B------:R-:W-:Y:S01]  /*0b20*/  FFMA R37, R4, R33, -0.33332768082618713379 ;  /* 0xbeaaa9ed04257423 */ /* 0x000fe20000000021 */
[----:B------:R-:W-:Y:S02]  /*0b30*/  HFMA2 R10, -RZ, RZ, 1.875, 0 ;  /* 0x3f800000ff0a7431 */ /* 0x000fe400000001ff */
[----:B------:R-:W-:-:S03]  /*0b40*/  FFMA R31, R2, R31, -0.33332768082618713379 ;  /* 0xbeaaa9ed021f7423 */ /* 0x000fc6000000001f */
[----:B------:R-:W0:Y:S01]  /*0b50*/  MUFU.RCP R35, R28 ;  /* 0x0000001c00237308 */ /* 0x000e220000001000 */
[----:B------:R-:W-:Y:S01]  /*0b60*/  FFMA R33, R3, R26, RZ ;  /* 0x0000001a03217223 */ /* 0x000fe200000000ff */
[----:B------:R-:W-:Y:S01]  /*0b70*/  FFMA R24, R2, R31, RZ ;  /* 0x0000001f02187223 */ /* 0x000fe200000000ff */
[----:B------:R-:W-:-:S05]  /*0b80*/  FMUL R2, R17, R17 ;  /* 0x0000001111027220 */ /* 0x000fca0000400000 */
[----:B------:R-:W3:Y:S01]  /*0b90*/  MUFU.RCP R3, R30 ;  /* 0x0000001e00037308 */ /* 0x000ee20000001000 */
[----:B------:R-:W-:Y:S01]  /*0ba0*/  FFMA R31, R4, R37, RZ ;  /* 0x00000025041f7223 */ /* 0x000fe200000000ff */
[----:B------:R-:W-:Y:S01]  /*0bb0*/  FSETP.GE.AND P1, PT, |R23|, 0.60000002384185791016, PT ;  /* 0x3f19999a1700780b */ /* 0x000fe20003f26200 */
[----:B------:R-:W-:Y:S01]  /*0bc0*/  FFMA R37, R2, R9, -0.052303962409496307373 ;  /* 0xbd563cae02257423 */ /* 0x000fe20000000009 */
[--C-:B-1----:R-:W-:Y:S01]  /*0bd0*/  FFMA R29, R29, -2, R10.reuse ;  /* 0xc00000001d1d7823 */ /* 0x102fe2000000000a */
[----:B------:R-:W-:Y:S02]  /*0be0*/  FSETP.GE.AND P2, PT, |R22|, 9.010913848876953125, PT ;  /* 0x41102cb41600780b */ /* 0x000fe40003f46200 */
[----:B------:R-:W-:Y:S01]  /*0bf0*/  FSETP.GE.AND P5, PT, |R20|, 0.60000002384185791016, PT ;  /* 0x3f19999a1400780b */ /* 0x000fe20003fa6200 */
[--C-:B--2---:R-:W-:Y:S01]  /*0c00*/  FFMA R27, R27, -2, R10.reuse ;  /* 0xc00000001b1b7823 */ /* 0x104fe2000000000a */
[----:B------:R-:W-:Y:S01]  /*0c10*/  FSETP.GE.AND P3, PT, |R22|, 0.60000002384185791016, PT ;  /* 0x3f19999a1600780b */ /* 0x000fe20003f66200 */
[----:B------:R-:W-:Y:S01]  /*0c20*/  FFMA R37, R2, R37, 0.1331529766321182251 ;  /* 0x3e08594102257423 */ /* 0x000fe20000000025 */
[----:B------:R-:W-:Y:S01]  /*0c30*/  FSETP.GE.AND P6, PT, |R23|, 9.010913848876953125, PT ;  /* 0x41102cb41700780b */ /* 0x000fe20003fc6200 */
[----:B0-----:R-:W-:Y:S01]  /*0c40*/  FFMA R35, R35, -2, R10 ;  /* 0xc000000023237823 */ /* 0x001fe2000000000a */
[----:B------:R-:W-:-:S02]  /*0c50*/  FSETP.GE.AND P4, PT, |R20|, 9.010913848876953125, PT ;  /* 0x41102cb41400780b */ /* 0x000fc40003f86200 */
[----:B------:R-:W-:Y:S02]  /*0c60*/  FSEL R29, R29, 1, !P2 ;  /* 0x3f8000001d1d7808 */ /* 0x000fe40005000000 */
[----:B------:R-:W-:Y:S01]  /*0c70*/  FSETP.GE.AND P2, PT, |R17|, 0.60000002384185791016, PT ;  /* 0x3f19999a1100780b */ /* 0x000fe20003f46200 */
[C---:B------:R-:W-:Y:S01]  /*0c80*/  FFMA R37, R2.reuse, R37, -0.33332768082618713379 ;  /* 0xbeaaa9ed02257423 */ /* 0x040fe20000000025 */
[----:B------:R-:W-:Y:S01]  /*0c90*/  FSEL R4, R27, 1, !P6 ;  /* 0x3f8000001b047808 */ /* 0x000fe20007000000 */
[----:B---3--:R-:W-:Y:S01]  /*0ca0*/  FFMA R26, R3, -2, R10 ;  /* 0xc0000000031a7823 */ /* 0x008fe2000000000a */
[----:B------:R-:W-:Y:S02]  /*0cb0*/  FSEL R35, R35, 1, !P4 ;  /* 0x3f80000023237808 */ /* 0x000fe40006000000 */
[----:B------:R-:W-:Y:S01]  /*0cc0*/  FSETP.GE.AND P6, PT, |R17|, 9.010913848876953125, PT ;  /* 0x41102cb41100780b */ /* 0x000fe20003fc6200 */
[----:B------:R-:W-:Y:S01]  /*0cd0*/  FFMA R28, R2, R37, RZ ;  /* 0x00000025021c7223 */ /* 0x000fe200000000ff */
[--C-:B------:R-:W-:Y:S01]  /*0ce0*/  LOP3.LUT R3, R4, 0x80000000, R23.reuse, 0xb8, !PT ;  /* 0x8000000004037812 */ /* 0x100fe200078eb817 */
[----:B------:R-:W-:Y:S01]  /*0cf0*/  @!P1 FFMA R3, R23, R24, R23 ;  /* 0x0000001817039223 */ /* 0x000fe20000000017 */
[----:B------:R-:W-:Y:S01]  /*0d00*/  LOP3.LUT R2, R35, 0x80000000, R20, 0xb8, !PT ;  /* 0x8000000023027812 */ /* 0x000fe200078eb814 */
[----:B------:R-:W-:Y:S01]  /*0d10*/  FMUL R23, R14, 0.10703222453594207764 ;  /* 0x3ddb33b60e177820 */ /* 0x000fe20000400000 */
[----:B------:R-:W-:Y:S01]  /*0d20*/  LOP3.LUT R29, R29, 0x80000000, R22, 0xb8, !PT ;  /* 0x800000001d1d7812 */ /* 0x000fe200078eb816 */
[----:B------:R-:W-:Y:S01]  /*0d30*/  @!P5 FFMA R2, R20, R31, R20 ;  /* 0x0000001f1402d223 */ /* 0x000fe20000000014 */
[----:B------:R-:W-:Y:S01]  /*0d40*/  FSEL R26, R26, 1, !P6 ;  /* 0x3f8000001a1a7808 */ /* 0x000fe20007000000 */
[----:B------:R-:W-:Y:S01]  /*0d50*/  @!P3 FFMA R29, R22, R33, R22 ;  /* 0x00000021161db223 */ /* 0x000fe20000000016 */
[----:B------:R-:W-:Y:S01]  /*0d60*/  SHF.L.U32 R20, R7, 0x10, RZ ;  /* 0x0000001007147819 */ /* 0x000fe200000006ff */
[----:B------:R-:W-:Y:S01]  /*0d70*/  FMUL R22, R15, 0.10703222453594207764 ;  /* 0x3ddb33b60f167820 */ /* 0x000fe20000400000 */
[--C-:B------:R-:W-:Y:S01]  /*0d80*/  LOP3.LUT R27, R26, 0x80000000, R17.reuse, 0xb8, !PT ;  /* 0x800000001a1b7812 */ /* 0x100fe200078eb811 */
[----:B------:R-:W-:Y:S01]  /*0d90*/  FFMA R23, R14, R23, 0.79788458347320556641 ;  /* 0x3f4c422a0e177423 */ /* 0x000fe20000000017 */
[----:B------:R-:W-:Y:S01]  /*0da0*/  FFMA R4, -R3, R3, 1 ;  /* 0x3f80000003047423 */ /* 0x000fe20000000103 */
[----:B------:R-:W-:Y:S01]  /*0db0*/  @!P2 FFMA R27, R17, R28, R17 ;  /* 0x0000001c111ba223 */ /* 0x000fe20000000011 */
[----:B------:R-:W-:Y:S01]  /*0dc0*/  FFMA R29, R29, R38, 0.5 ;  /* 0x3f0000001d1d7423 */ /* 0x000fe20000000026 */
[----:B------:R-:W-:Y:S01]  /*0dd0*/  FFMA R22, R15, R22, 0.79788458347320556641 ;  /* 0x3f4c422a0f167423 */ /* 0x000fe20000000016 */
[----:B------:R-:W-:Y:S01]  /*0de0*/  FFMA R17, -R2, R2, 1 ;  /* 0x3f80000002117423 */ /* 0x000fe20000000102 */
[----:B------:R-:W-:Y:S01]  /*0df0*/  FMUL R31, R20, 0.044714998453855514526 ;  /* 0x3d372713141f7820 */ /* 0x000fe20000400000 */
[----:B------:R-:W-:Y:S01]  /*0e00*/  FMUL R23, R4, R23 ;  /* 0x0000001704177220 */ /* 0x000fe20000400000 */
[C---:B------:R-:W-:Y:S01]  /*0e10*/  FMUL R4, R14.reuse, 0.5 ;  /* 0x3f0000000e047820 */ /* 0x040fe20000400000 */
[----:B------:R-:W-:Y:S01]  /*0e20*/  FMUL R29, R14, R29 ;  /* 0x0000001d0e1d7220 */ /* 0x000fe20000400000 */
[----:B------:R-:W-:Y:S01]  /*0e30*/  FMUL R22, R17, R22 ;  /* 0x0000001611167220 */ /* 0x000fe20000400000 */
[C---:B------:R-:W-:Y:S01]  /*0e40*/  FMUL R14, R20.reuse, 0.79788458347320556641 ;  /* 0x3f4c422a140e7820 */ /* 0x040fe20000400000 */
[----:B------:R-:W-:Y:S01]  /*0e50*/  FFMA R31, R20, R31, 1 ;  /* 0x3f800000141f7423 */ /* 0x000fe2000000001f */
[----:B------:R-:W-:Y:S01]  /*0e60*/  FMUL R17, R15, 0.5 ;  /* 0x3f0000000f117820 */ /* 0x000fe20000400000 */
[----:B------:R-:W-:-:S02]  /*0e70*/  FFMA R24, R27, R38, 0.5 ;  /* 0x3f0000001b187423 */ /* 0x000fc40000000026 */
[----:B------:R-:W-:Y:S01]  /*0e80*/  FMUL R14, R14, R31 ;  /* 0x0000001f0e0e7220 */ /* 0x000fe20000400000 */
[----:B------:R-:W-:Y:S01]  /*0e90*/  FMUL R17, R17, R22 ;  /* 0x0000001611117220 */ /* 0x000fe20000400000 */
[----:B------:R-:W-:Y:S01]  /*0ea0*/  FADD R22, R2, 1 ;  /* 0x3f80000002167421 */ /* 0x000fe20000000000 */
[----:B------:R-:W-:Y:S01]  /*0eb0*/  FMUL R15, R15, R24 ;  /* 0x000000180f0f7220 */ /* 0x000fe20000400000 */
[----:B----4-:R-:W-:Y:S01]  /*0ec0*/  PRMT R2, R13, 0x7632, R2 ;  /* 0x000076320d027816 */ /* 0x010fe20000000002 */
[----:B------:R-:W-:Y:S01]  /*0ed0*/  FMUL R24, |R14|, 2.8853900432586669922 ;  /* 0x4038aa3b0e187820 */ /* 0x000fe20000400200 */
[----:B------:R-:W-:Y:S02]  /*0ee0*/  FMUL R4, R4, R23 ;  /* 0x0000001704047220 */ /* 0x000fe40000400000 */
[----:B------:R-:W-:Y:S01]  /*0ef0*/  SHF.L.U32 R30, R2, 0x10, RZ ;  /* 0x00000010021e7819 */ /* 0x000fe200000006ff */
[----:B------:R-:W-:Y:S01]  /*0f00*/  FFMA R17, R22, 0.5, R17 ;  /* 0x3f00000016117823 */ /* 0x000fe20000000011 */
[----:B-----5:R-:W-:Y:S01]  /*0f10*/  PRMT R2, R12, 0x7632, R2 ;  /* 0x000076320c027816 */ /* 0x020fe20000000002 */
[----:B------:R-:W0:Y:S01]  /*0f20*/  MUFU.EX2 R24, R24 ;  /* 0x0000001800187308 */ /* 0x000e220000000800 */
[----:B------:R-:W-:Y:S01]  /*0f30*/  PRMT R23, R7, 0x7632, R23 ;  /* 0x0000763207177816 */ /* 0x000fe20000000017 */
[----:B------:R-:W-:Y:S01]  /*0f40*/  FADD R3, R3, 1 ;  /* 0x3f80000003037421 */ /* 0x000fe20000000000 */
[----:B------:R-:W-:Y:S01]  /*0f50*/  SHF.L.U32 R2, R2, 0x10, RZ ;  /* 0x0000001002027819 */ /* 0x000fe200000006ff */
[----:B------:R-:W-:Y:S01]  /*0f60*/  FMUL R17, R17, R30 ;  /* 0x0000001e11117220 */ /* 0x000fe20000400000 */
[----:B------:R-:W-:Y:S01]  /*0f70*/  SHF.L.U32 R23, R23, 0x10, RZ ;  /* 0x0000001017177819 */ /* 0x000fe200000006ff */
[----:B------:R-:W-:Y:S01]  /*0f80*/  FFMA R3, R3, 0.5, R4 ;  /* 0x3f00000003037823 */ /* 0x000fe20000000004 */
[----:B------:R-:W-:Y:S01]  /*0f90*/  SHF.L.U32 R4, R13, 0x10, RZ ;  /* 0x000000100d047819 */ /* 0x000fe200000006ff */
[----:B------:R-:W-:-:S02]  /*0fa0*/  FMUL R35, R17, R2 ;  /* 0x0000000211237220 */ /* 0x000fc40000400000 */
[----:B------:R-:W-:Y:S01]  /*0fb0*/  FMUL R2, R23, 0.044714998453855514526 ;  /* 0x3d37271317027820 */ /* 0x000fe20000400000 */
[----:B------:R-:W-:Y:S01]  /*0fc0*/  FMUL R7, R20, 0.035677410662174224854 ;  /* 0x3d12227a14077820 */ /* 0x000fe20000400000 */
[----:B------:R-:W-:Y:S01]  /*0fd0*/  FMUL R29, R4, R29 ;  /* 0x0000001d041d7220 */ /* 0x000fe20000400000 */
[----:B------:R-:W-:Y:S01]  /*0fe0*/  FMUL R3, R3, R4 ;  /* 0x0000000403037220 */ /* 0x000fe20000400000 */
[C---:B------:R-:W-:Y:S01]  /*0ff0*/  FMUL R31, R23.reuse, 0.79788458347320556641 ;  /* 0x3f4c422a171f7820 */ /* 0x040fe20000400000 */
[----:B------:R-:W-:Y:S01]  /*1000*/  FFMA R4, R23, R2, 1 ;  /* 0x3f80000017047423 */ /* 0x000fe20000000002 */
[----:B------:R-:W-:Y:S01]  /*1010*/  FFMA R7, R20, R7, 0.79788458347320556641 ;  /* 0x3f4c422a14077423 */ /* 0x000fe20000000007 */
[----:B------:R-:W-:Y:S01]  /*1020*/  FMUL R2, R14, R14 ;  /* 0x0000000e0e027220 */ /* 0x000fe20000400000 */
[----:B0-----:R-:W-:Y:S01]  /*1030*/  FADD R24, R24, 1 ;  /* 0x3f80000018187421 */ /* 0x001fe20000000000 */
[----:B------:R-:W-:Y:S01]  /*1040*/  FMUL R31, R31, R4 ;  /* 0x000000041f1f7220 */ /* 0x000fe20000400000 */
[----:B------:R-:W-:Y:S01]  /*1050*/  SHF.L.U32 R22, R12, 0x10, RZ ;  /* 0x000000100c167819 */ /* 0x000fe200000006ff */
[----:B------:R-:W-:Y:S01]  /*1060*/  FMUL R28, R20, R7 ;  /* 0x00000007141c7220 */ /* 0x000fe20000400000 */
[----:B------:R-:W-:Y:S01]  /*1070*/  FFMA R13, R2, R9, -0.052303962409496307373 ;  /* 0xbd563cae020d7423 */ /* 0x000fe20000000009 */
[----:B------:R-:W-:Y:S01]  /*1080*/  FMUL R4, R31, R31 ;  /* 0x0000001f1f047220 */ /* 0x000fe20000400000 */
[----:B------:R-:W0:Y:S01]  /*1090*/  MUFU.RCP R7, R24 ;  /* 0x0000001800077308 */ /* 0x000e220000001000 */
[----:B------:R-:W-:Y:S01]  /*10a0*/  FMUL R30, R30, R15 ;  /* 0x0000000f1e1e7220 */ /* 0x000fe20000400000 */
[----:B------:R-:W-:Y:S01]  /*10b0*/  FMUL R22, R3, R22 ;  /* 0x0000001603167220 */ /* 0x000fe20000400000 */
[----:B------:R-:W-:Y:S01]  /*10c0*/  FMUL R3, R28, R28 ;  /* 0x0000001c1c037220 */ /* 0x000fe20000400000 */
[----:B------:R-:W-:Y:S01]  /*10d0*/  FFMA R13, R2, R13, 0.1331529766321182251 ;  /* 0x3e085941020d7423 */ /* 0x000fe2000000000d */
[-C--:B------:R-:W-:Y:S01]  /*10e0*/  FFMA R15, R4, R9.reuse, -0.052303962409496307373 ;  /* 0xbd563cae040f7423 */ /* 0x080fe20000000009 */
[----:B------:R-:W-:Y:S01]  /*10f0*/  @P0 R2UR UR18, R6 ;  /* 0x00000000061202ca */ /* 0x000fe200000e0000 */
[----:B------:R-:W-:Y:S01]  /*1100*/  FMUL R6, R23, 0.035677410662174224854 ;  /* 0x3d12227a17067820 */ /* 0x000fe20000400000 */
[----:B------:R-:W-:Y:S01]  /*1110*/  FFMA R12, R3, R9, -0.052303962409496307373 ;  /* 0xbd563cae030c7423 */ /* 0x000fe20000000009 */
[----:B------:R-:W-:Y:S01]  /*1120*/  FFMA R13, R2, R13, -0.33332768082618713379 ;  /* 0xbeaaa9ed020d7423 */ /* 0x000fe2000000000d */
[----:B------:R-:W-:Y:S01]  /*1130*/  FFMA R15, R4, R15, 0.1331529766321182251 ;  /* 0x3e085941040f7423 */ /* 0x000fe2000000000f */
[----:B------:R-:W-:Y:S01]  /*1140*/  FFMA R6, R23, R6, 0.79788458347320556641 ;  /* 0x3f4c422a17067423 */ /* 0x000fe20000000006 */
[----:B------:R-:W-:Y:S01]  /*1150*/  FFMA R12, R3, R12, 0.1331529766321182251 ;  /* 0x3e085941030c7423 */ /* 0x000fe2000000000c */
[----:B------:R-:W-:Y:S01]  /*1160*/  FFMA R13, R2, R13, RZ ;  /* 0x0000000d020d7223 */ /* 0x000fe200000000ff */
[----:B------:R-:W-:Y:S01]  /*1170*/  FFMA R15, R4, R15, -0.33332768082618713379 ;  /* 0xbeaaa9ed040f7423 */ /* 0x000fe2000000000f */
[----:B------:R-:W-:Y:S01]  /*1180*/  FMUL R2, |R28|, 2.8853900432586669922 ;  /* 0x4038aa3b1c027820 */ /* 0x000fe20000400200 */
[----:B------:R-:W-:Y:S01]  /*1190*/  FMUL R36, R23, R6 ;  /* 0x0000000617247220 */ /* 0x000fe20000400000 */
[----:B------:R-:W-:Y:S01]  /*11a0*/  FSETP.GE.AND P1, PT, |R14|, 0.60000002384185791016, PT ;  /* 0x3f19999a0e00780b */ /* 0x000fe20003f26200 */
[----:B------:R-:W-:Y:S01]  /*11b0*/  FFMA R12, R3, R12, -0.33332768082618713379 ;  /* 0xbeaaa9ed030c7423 */ /* 0x000fe2000000000c */
[----:B------:R-:W-:Y:S01]  /*11c0*/  FFMA R40, R4, R15, RZ ;  /* 0x0000000f04287223 */ /* 0x000fe200000000ff */
[----:B------:R-:W-:Y:S01]  /*11d0*/  MOV R26, UR12 ;  /* 0x0000000c001a7c02 */ /* 0x000fe20008000f00 */
[----:B------:R1:W2:Y:S01]  /*11e0*/  MUFU.EX2 R4, R2 ;  /* 0x0000000200047308 */ /* 0x0002a20000000800 */
[----:B0-----:R-:W-:Y:S01]  /*11f0*/  FFMA R7, R7, -2, R10 ;  /* 0xc000000007077823 */ /* 0x001fe2000000000a */
[----:B------:R-:W-:Y:S01]  /*1200*/  FSETP.GE.AND P0, PT, |R14|, 9.010913848876953125, PT ;  /* 0x41102cb40e00780b */ /* 0x000fe20003f06200 */
[----:B------:R-:W-:Y:S01]  /*1210*/  FMUL R24, |R31|, 2.8853900432586669922 ;  /* 0x4038aa3b1f187820 */ /* 0x000fe20000400200 */
[----:B------:R-:W-:Y:S01]  /*1220*/  FFMA R33, R3, R12, RZ ;  /* 0x0000000c03217223 */ /* 0x000fe200000000ff */
[----:B------:R-:W-:-:S02]  /*1230*/  IMAD R3, R21, UR12, R26 ;  /* 0x0000000c15037c24 */ /* 0x000fc4000f8e021a */
[----:B-1----:R-:W-:Y:S01]  /*1240*/  FMUL R2, |R36|, 2.8853900432586669922 ;  /* 0x4038aa3b24027820 */ /* 0x002fe20000400200 */
[----:B------:R-:W-:Y:S01]  /*1250*/  IMAD.IADD R26, R0, 0x1, -R21 ;  /* 0x00000001001a7824 */ /* 0x000fe200078e0a15 */
[----:B------:R-:W-:Y:S01]  /*1260*/  FSEL R7, R7, 1, !P0 ;  /* 0x3f80000007077808 */ /* 0x000fe20004000000 */
[----:B------:R-:W-:Y:S01]  /*1270*/  MUFU.EX2 R24, R24 ;  /* 0x0000001800187308 */ /* 0x000fe20000000800 */
[----:B------:R-:W-:Y:S02]  /*1280*/  IADD3 R12, P0, PT, R16, UR8, RZ ;  /* 0x00000008100c7c10 */ /* 0x000fe4000ff1e0ff */
[--C-:B------:R-:W-:Y:S01]  /*1290*/  LOP3.LUT R27, R7, 0x80000000, R14.reuse, 0xb8, !PT ;  /* 0x80000000071b7812 */ /* 0x100fe200078eb80e */
[----:B------:R-:W-:Y:S01]  /*12a0*/  @!P1 FFMA R27, R14, R13, R14 ;  /* 0x0000000d0e1b9223 */ /* 0x000fe2000000000e */
[----:B------:R-:W-:-:S03]  /*12b0*/  IADD3 R34, PT, PT, R26, 0x1e, RZ ;  /* 0x0000001e1a227810 */ /* 0x000fc60007ffe0ff */
[----:B------:R-:W0:Y:S01]  /*12c0*/  MUFU.EX2 R2, R2 ;  /* 0x0000000200027308 */ /* 0x000e220000000800 */
[----:B------:R-:W-:Y:S02]  /*12d0*/  IADD3.X R13, PT, PT, R11, UR9, RZ, P0, !PT ;  /* 0x000000090b0d7c10 */ /* 0x000fe400087fe4ff */
[----:B------:R-:W-:Y:S01]  /*12e0*/  IADD3 R16, P0, PT, R16, UR29, RZ ;  /* 0x0000001d10107c10 */ /* 0x000fe2000ff1e0ff */
[----:B------:R-:W-:Y:S01]  /*12f0*/  FMUL R6, R22, UR18 ;  /* 0x0000001216067c20 */ /* 0x000fe20008400000 */
[----:B------:R-:W-:Y:S01]  /*1300*/  IADD3 R3, P1, PT, R3, UR12, RZ ;  /* 0x0000000c03037c10 */ /* 0x000fe2000ff3e0ff */
[----:B------:R-:W-:Y:S01]  /*1310*/  FMUL R7, R35, UR18 ;  /* 0x0000001223077c20 */ /* 0x000fe20008400000 */
[----:B------:R-:W-:Y:S01]  /*1320*/  LOP3.LUT R34, R34, 0x1f, RZ, 0xc0, !PT ;  /* 0x0000001f22227812 */ /* 0x000fe200078ec0ff */
[----:B--2---:R-:W-:Y:S01]  /*1330*/  FADD R41, R4, 1 ;  /* 0x3f80000004297421 */ /* 0x004fe20000000000 */
[----:B------:R-:W-:Y:S01]  /*1340*/  IADD3.X R17, PT, PT, R11, UR30, RZ, P0, !PT ;  /* 0x0000001e0b117c10 */ /* 0x000fe200087fe4ff */
[----:B------:R-:W-:Y:S01]  /*1350*/  FMUL R43, R36, R36 ;  /* 0x00000024242b7220 */ /* 0x000fe20000400000 */
[----:B------:R-:W-:-:S02]  /*1360*/  IADD3.X R25, PT, PT, R25, UR26, RZ, P1, !PT ;  /* 0x0000001a19197c10 */ /* 0x000fc40008ffe4ff */
[----:B------:R-:W-:Y:S01]  /*1370*/  IADD3 R4, P0, PT, R34, R3, RZ ;  /* 0x0000000322047210 */ /* 0x000fe20007f1e0ff */
[----:B------:R1:W-:Y:S03]  /*1380*/  STG.E.64 desc[UR22][R12.64], R6 ;  /* 0x000000060c007986 */ /* 0x0003e6000c101b16 */
[----:B------:R-:W-:Y:S02]  /*1390*/  IADD3.X R11, PT, PT, RZ, R25, RZ, P0, !PT ;  /* 0x00000019ff0b7210 */ /* 0x000fe400007fe4ff */
[----:B------:R-:W-:Y:S01]  /*13a0*/  SHF.L.U32 R37, R4, 0x2, RZ ;  /* 0x0000000204257819 */ /* 0x000fe200000006ff */
[----:B0-----:R-:W-:Y:S01]  /*13b0*/  FADD R45, R2, 1 ;  /* 0x3f800000022d7421 */ /* 0x001fe20000000000 */
[----:B------:R-:W-:Y:S01]  /*13c0*/  FADD R42, R24, 1 ;  /* 0x3f800000182a7421 */ /* 0x000fe20000000000 */
[----:B------:R-:W-:Y:S01]  /*13d0*/  SHF.L.U64.HI R24, R4, 0x2, R11 ;  /* 0x0000000204187819 */ /* 0x000fe2000001020b */
[----:B-1----:R-:W-:-:S04]  /*13e0*/  FFMA R12, R43, R9, -0.052303962409496307373 ;  /* 0xbd563cae2b0c7423 */ /* 0x002fc80000000009 */
[----:B------:R-:W-:Y:S01]  /*13f0*/  FFMA R2, R43, R12, 0.1331529766321182251 ;  /* 0x3e0859412b027423 */ /* 0x000fe2000000000c */
[----:B------:R-:W-:Y:S01]  /*1400*/  IADD3 R12, P0, PT, R37, UR21, RZ ;  /* 0x00000015250c7c10 */ /* 0x000fe2000ff1e0ff */
[----:B------:R-:W-:Y:S01]  /*1410*/  FMUL R14, R29, UR18 ;  /* 0x000000121d0e7c20 */ /* 0x000fe20008400000 */
[----:B------:R-:W-:Y:S02]  /*1420*/  FMUL R15, R30, UR18 ;  /* 0x000000121e0f7c20 */ /* 0x000fe40008400000 */
[----:B------:R-:W-:-:S03]  /*1430*/  IADD3.X R13, PT, PT, R24, UR24, RZ, P0, !PT ;  /* 0x00000018180d7c10 */ /* 0x000fc600087fe4ff */
[----:B------:R0:W-:Y:S01]  /*1440*/  STG.E.64 desc[UR22][R16.64], R14 ;  /* 0x0000000e10007986 */ /* 0x0001e2000c101b16 */
[----:B------:R-:W1:Y:S03]  /*1450*/  MUFU.RCP R41, R41 ;  /* 0x0000002900297308 */ /* 0x000e660000001000 */
[----:B------:R2:W3:Y:S05]  /*1460*/  LDG.E R39, desc[UR22][R12.64] ;  /* 0x000000160c277981 */ /* 0x0004ea000c1e1900 */
[----:B------:R-:W4:Y:S08]  /*1470*/  MUFU.RCP R42, R42 ;  /* 0x0000002a002a7308 */ /* 0x000f300000001000 */
[----:B------:R-:W5:Y:S01]  /*1480*/  MUFU.RCP R45, R45 ;  /* 0x0000002d002d7308 */ /* 0x000f620000001000 */
[----:B-1----:R-:W-:Y:S01]  /*1490*/  FFMA R41, R41, -2, R10 ;  /* 0xc000000029297823 */ /* 0x002fe2000000000a */
[----:B------:R-:W-:-:S02]  /*14a0*/  FSETP.GE.AND P0, PT, |R28|, 9.010913848876953125, PT ;  /* 0x41102cb41c00780b */ /* 0x000fc40003f06200 */
[----:B------:R-:W-:Y:S02]  /*14b0*/  FSETP.GE.AND P3, PT, |R31|, 0.60000002384185791016, PT ;  /* 0x3f19999a1f00780b */ /* 0x000fe40003f66200 */
[----:B------:R-:W-:Y:S02]  /*14c0*/  FSEL R41, R41, 1, !P0 ;  /* 0x3f80000029297808 */ /* 0x000fe40004000000 */
[----:B------:R-:W-:Y:S01]  /*14d0*/  FSETP.GE.AND P1, PT, |R28|, 0.60000002384185791016, PT ;  /* 0x3f19999a1c00780b */ /* 0x000fe20003f26200 */
[--C-:B----4-:R-:W-:Y:S01]  /*14e0*/  FFMA R42, R42, -2, R10.reuse ;  /* 0xc00000002a2a7823 */ /* 0x110fe2000000000a */
[C---:B------:R-:W-:Y:S02]  /*14f0*/  FSETP.GE.AND P0, PT, |R36|.reuse, 0.60000002384185791016, PT ;  /* 0x3f19999a2400780b */ /* 0x040fe40003f06200 */
[----:B------:R-:W-:Y:S02]  /*1500*/  FSETP.GE.AND P2, PT, |R31|, 9.010913848876953125, PT ;  /* 0x41102cb41f00780b */ /* 0x000fe40003f46200 */
[----:B--2---:R-:W-:Y:S01]  /*1510*/  MOV R12, UR27 ;  /* 0x0000001b000c7c02 */ /* 0x004fe20008000f00 */
[----:B------:R-:W-:Y:S01]  /*1520*/  FFMA R2, R43, R2, -0.33332768082618713379 ;  /* 0xbeaaa9ed2b027423 */ /* 0x000fe20000000002 */
[----:B------:R-:W-:Y:S01]  /*1530*/  FSETP.GE.AND P4, PT, |R36|, 9.010913848876953125, PT ;  /* 0x41102cb42400780b */ /* 0x000fe20003f86200 */
[----:B-----5:R-:W-:Y:S01]  /*1540*/  FFMA R45, R45, -2, R10 ;  /* 0xc00000002d2d7823 */ /* 0x020fe2000000000a */
[----:B------:R-:W-:Y:S01]  /*1550*/  FSEL R42, R42, 1, !P2 ;  /* 0x3f8000002a2a7808 */ /* 0x000fe20005000000 */
[----:B0-----:R-:W-:-:S02]  /*1560*/  IMAD R16, R21, UR27, R12 ;  /* 0x0000001b15107c24 */ /* 0x001fc4000f8e020c */
[----:B------:R-:W-:Y:S01]  /*1570*/  FFMA R43, R43, R2, RZ ;  /* 0x000000022b2b7223 */ /* 0x000fe200000000ff */
[----:B------:R-:W-:Y:S01]  /*1580*/  FMUL R12, R23, 0.10703222453594207764 ;  /* 0x3ddb33b6170c7820 */ /* 0x000fe20000400000 */
[----:B------:R-:W-:Y:S01]  /*1590*/  FSEL R45, R45, 1, !P4 ;  /* 0x3f8000002d2d7808 */ /* 0x000fe20006000000 */
[----:B------:R-:W-:Y:S01]  /*15a0*/  FMUL R21, R20, 0.10703222453594207764 ;  /* 0x3ddb33b614157820 */ /* 0x000fe20000400000 */
[--C-:B------:R-:W-:Y:S01]  /*15b0*/  LOP3.LUT R2, R42, 0x80000000, R31.reuse, 0xb8, !PT ;  /* 0x800000002a027812 */ /* 0x100fe200078eb81f */
[----:B------:R-:W-:Y:S01]  /*15c0*/  @!P3 FFMA R2, R31, R40, R31 ;  /* 0x000000281f02b223 */ /* 0x000fe2000000001f */
[--C-:B------:R-:W-:Y:S01]  /*15d0*/  LOP3.LUT R13, R41, 0x80000000, R28.reuse, 0xb8, !PT ;  /* 0x80000000290d7812 */ /* 0x100fe200078eb81c */
[----:B------:R-:W-:Y:S01]  /*15e0*/  @!P1 FFMA R13, R28, R33, R28 ;  /* 0x000000211c0d9223 */ /* 0x000fe2000000001c */
[--C-:B------:R-:W-:Y:S01]  /*15f0*/  LOP3.LUT R17, R45, 0x80000000, R36.reuse, 0xb8, !PT ;  /* 0x800000002d117812 */ /* 0x100fe200078eb824 */
[----:B------:R-:W-:Y:S01]  /*1600*/  @!P0 FFMA R17, R36, R43, R36 ;  /* 0x0000002b24118223 */ /* 0x000fe20000000024 */
[----:B------:R-:W-:Y:S01]  /*1610*/  FFMA R31, R23, R12, 0.79788458347320556641 ;  /* 0x3f4c422a171f7423 */ /* 0x000fe2000000000c */
[----:B------:R-:W-:Y:S01]  /*1620*/  IADD3 R33, P0, PT, R16, UR27, RZ ;  /* 0x0000001b10217c10 */ /* 0x000fe2000ff1e0ff */
[----:B------:R-:W-:Y:S01]  /*1630*/  FFMA R21, R20, R21, 0.79788458347320556641 ;  /* 0x3f4c422a14157423 */ /* 0x000fe20000000015 */
[----:B------:R-:W-:Y:S01]  /*1640*/  FFMA R12, -R27, R27, 1 ;  /* 0x3f8000001b0c7423 */ /* 0x000fe2000000011b */
[----:B------:R-:W-:-:S03]  /*1650*/  FFMA R16, -R2, R2, 1 ;  /* 0x3f80000002107423 */ /* 0x000fc60000000102 */
[----:B------:R-:W-:Y:S01]  /*1660*/  FMUL R21, R12, R21 ;  /* 0x000000150c157220 */ /* 0x000fe20000400000 */
[----:B------:R-:W-:Y:S01]  /*1670*/  FMUL R41, R16, R31 ;  /* 0x0000001f10297220 */ /* 0x000fe20000400000 */
[----:B------:R-:W-:Y:S01]  /*1680*/  FMUL R12, R20, 0.5 ;  /* 0x3f000000140c7820 */ /* 0x000fe20000400000 */
[----:B------:R-:W-:Y:S01]  /*1690*/  FMUL R16, R23, 0.5 ;  /* 0x3f00000017107820 */ /* 0x000fe20000400000 */
[----:B------:R-:W-:Y:S01]  /*16a0*/  IADD3 R28, P1, PT, R34, R33, RZ ;  /* 0x00000021221c7210 */ /* 0x000fe20007f3e0ff */
[----:B------:R-:W-:Y:S01]  /*16b0*/  FADD R27, R27, 1 ;  /* 0x3f8000001b1b7421 */ /* 0x000fe20000000000 */
[----:B------:R-:W-:Y:S01]  /*16c0*/  IADD3.X R32, PT, PT, R32, UR28, RZ, P0, !PT ;  /* 0x0000001c20207c10 */ /* 0x000fe200087fe4ff */
[----:B------:R-:W-:Y:S01]  /*16d0*/  FMUL R12, R12, R21 ;  /* 0x000000150c0c7220 */ /* 0x000fe20000400000 */
[----:B------:R-:W-:Y:S01]  /*16e0*/  FMUL R41, R16, R41 ;  /* 0x0000002910297220 */ /* 0x000fe20000400000 */
[----:B------:R-:W-:Y:S01]  /*16f0*/  FADD R2, R2, 1 ;  /* 0x3f80000002027421 */ /* 0x000fe20000000000 */
[----:B------:R-:W-:Y:S01]  /*1700*/  PRMT R16, R19, 0x7632, R16 ;  /* 0x0000763213107816 */ /* 0x000fe20000000010 */
[----:B------:R-:W-:Y:S01]  /*1710*/  FFMA R31, R13, R38, 0.5 ;  /* 0x3f0000000d1f7423 */ /* 0x000fe20000000026 */
[----:B------:R-:W-:Y:S01]  /*1720*/  SHF.L.U32 R19, R19, 0x10, RZ ;  /* 0x0000001013137819 */ /* 0x000fe200000006ff */
[----:B------:R-:W-:Y:S01]  /*1730*/  FFMA R12, R27, 0.5, R12 ;  /* 0x3f0000001b0c7823 */ /* 0x000fe2000000000c */
[----:B------:R-:W-:Y:S01]  /*1740*/  LEA RZ, P0, R28, UR17, 0x2 ;  /* 0x000000111cff7c11 */ /* 0x000fe2000f8010ff */
[----:B------:R-:W-:Y:S01]  /*1750*/  FFMA R41, R2, 0.5, R41 ;  /* 0x3f00000002297823 */ /* 0x000fe20000000029 */
[----:B------:R-:W-:Y:S01]  /*1760*/  IADD3.X R43, PT, PT, RZ, R32, RZ, P1, !PT ;  /* 0x00000020ff2b7210 */ /* 0x000fe20000ffe4ff */
[----:B------:R-:W-:Y:S01]  /*1770*/  FMUL R44, R20, R31 ;  /* 0x0000001f142c7220 */ /* 0x000fe20000400000 */
[----:B------:R-:W-:Y:S01]  /*1780*/  PRMT R2, R18, 0x7632, R2 ;  /* 0x0000763212027816 */ /* 0x000fe20000000002 */
[----:B------:R-:W-:Y:S01]  /*1790*/  FMUL R31, R12, R19 ;  /* 0x000000130c1f7220 */ /* 0x000fe20000400000 */
[----:B------:R-:W-:-:S02]  /*17a0*/  SHF.L.U32 R18, R18, 0x10, RZ ;  /* 0x0000001012127819 */ /* 0x000fc400000006ff */
[----:B------:R-:W-:Y:S01]  /*17b0*/  LEA.HI.X R13, R28, UR14, R43, 0x2, P0 ;  /* 0x0000000e1c0d7c11 */ /* 0x000fe200080f142b */
[----:B------:R-:W-:Y:S02]  /*17c0*/  VIADD R28, R26, 0x1d ;  /* 0x0000001d1a1c7836 */ /* 0x000fe40000000000 */
[----:B------:R-:W-:Y:S01]  /*17d0*/  FMUL R31, R31, R18 ;  /* 0x000000121f1f7220 */ /* 0x000fe20000400000 */
[----:B------:R-:W-:Y:S01]  /*17e0*/  IADD3 R18, P0, PT, R37, UR19, RZ ;  /* 0x0000001325127c10 */ /* 0x000fe2000ff1e0ff */
[----:B------:R-:W-:Y:S01]  /*17f0*/  FFMA R20, R17, R38, 0.5 ;  /* 0x3f00000011147423 */ /* 0x000fe20000000026 */
[----:B------:R-:W-:Y:S02]  /*1800*/  SHF.L.U32 R16, R16, 0x10, RZ ;  /* 0x0000001010107819 */ /* 0x000fe400000006ff */
[----:B------:R-:W-:Y:S01]  /*1810*/  LOP3.LUT R28, R28, 0x1f, RZ, 0xc0, !PT ;  /* 0x0000001f1c1c7812 */ /* 0x000fe200078ec0ff */
[----:B------:R-:W-:Y:S01]  /*1820*/  FMUL R44, R19, R44 ;  /* 0x0000002c132c7220 */ /* 0x000fe20000400000 */
[----:B------:R-:W-:Y:S01]  /*1830*/  IADD3.X R19, PT, PT, R24, UR25, RZ, P0, !PT ;  /* 0x0000001918137c10 */ /* 0x000fe200087fe4ff */
[----:B------:R-:W-:Y:S01]  /*1840*/  FMUL R43, R23, R20 ;  /* 0x00000014172b7220 */ /* 0x000fe20000400000 */
[----:B------:R-:W-:Y:S01]  /*1850*/  IADD3 R12, PT, PT, R34, R33, RZ ;  /* 0x00000021220c7210 */ /* 0x000fe20007ffe0ff */
[----:B------:R-:W-:Y:S01]  /*1860*/  FMUL R23, R41, R16 ;  /* 0x0000001029177220 */ /* 0x000fe20000400000 */
[----:B------:R-:W-:-:S02]  /*1870*/  SHF.L.U32 R2, R2, 0x10, RZ ;  /* 0x0000001002027819 */ /* 0x000fc400000006ff */
[----:B------:R-:W-:Y:S02]  /*1880*/  IADD3 R24, P0, P1, R28, UR12, R3 ;  /* 0x0000000c1c187c10 */ /* 0x000fe4000f91e003 */
[C---:B------:R-:W-:Y:S02]  /*1890*/  SHF.L.U64.HI R21, R5.reuse, 0x3, R8 ;  /* 0x0000000305157819 */ /* 0x040fe40000010208 */
[----:B------:R-:W-:Y:S01]  /*18a0*/  SHF.L.U32 R5, R5, 0x3, RZ ;  /* 0x0000000305057819 */ /* 0x000fe200000006ff */
[----:B------:R-:W-:Y:S01]  /*18b0*/  FMUL R23, R23, R2 ;  /* 0x0000000217177220 */ /* 0x000fe20000400000 */
[----:B------:R-:W-:Y:S02]  /*18c0*/  LEA R12, R12, UR17, 0x2 ;  /* 0x000000110c0c7c11 */ /* 0x000fe4000f8e10ff */
[----:B------:R-:W-:Y:S02]  /*18d0*/  IADD3.X R25, PT, PT, RZ, UR26, R25, P0, P1 ;  /* 0x0000001aff197c10 */ /* 0x000fe400087e2419 */
[----:B------:R-:W-:Y:S01]  /*18e0*/  SHF.L.U32 R8, R24, 0x2, RZ ;  /* 0x0000000218087819 */ /* 0x000fe200000006ff */
[----:B------:R-:W-:Y:S01]  /*18f0*/  FMUL R43, R16, R43 ;  /* 0x0000002b102b7220 */ /* 0x000fe20000400000 */
[C---:B------:R-:W-:Y:S01]  /*1900*/  IADD3 R2, P0, PT, R5.reuse, UR8, RZ ;  /* 0x0000000805027c10 */ /* 0x040fe2000ff1e0ff */
[----:B------:R0:W2:Y:S01]  /*1910*/  LDG.E R17, desc[UR22][R12.64] ;  /* 0x000000160c117981 */ /* 0x0000a2000c1e1900 */
[----:B------:R-:W-:-:S02]  /*1920*/  IADD3 R20, P1, PT, R5, UR29, RZ ;  /* 0x0000001d05147c10 */ /* 0x000fc4000ff3e0ff */
[----:B------:R-:W-:Y:S01]  /*1930*/  SHF.L.U64.HI R5, R24, 0x2, R25 ;  /* 0x0000000218057819 */ /* 0x000fe20000010219 */
[----:B------:R1:W4:Y:S01]  /*1940*/  LDG.E R16, desc[UR22][R18.64] ;  /* 0x0000001612107981 */ /* 0x000322000c1e1900 */
[----:B------:R-:W-:Y:S02]  /*1950*/  IADD3 R26, P2, PT, R8, UR21, RZ ;  /* 0x00000015081a7c10 */ /* 0x000fe4000ff5e0ff */
[C---:B------:R-:W-:Y:S02]  /*1960*/  IADD3.X R3, PT, PT, R21.reuse, UR9, RZ, P0, !PT ;  /* 0x0000000915037c10 */ /* 0x040fe400087fe4ff */
[----:B------:R-:W-:Y:S01]  /*1970*/  IADD3.X R21, PT, PT, R21, UR30, RZ, P1, !PT ;  /* 0x0000001e15157c10 */ /* 0x000fe20008ffe4ff */
[----:B0-----:R-:W-:Y:S01]  /*1980*/  FMUL R12, R31, UR18 ;  /* 0x000000121f0c7c20 */ /* 0x001fe20008400000 */
[----:B------:R-:W-:Y:S01]  /*1990*/  FMUL R13, R23, UR18 ;  /* 0x00000012170d7c20 */ /* 0x000fe20008400000 */
[----:B------:R-:W-:Y:S01]  /*19a0*/  IADD3.X R27, PT, PT, R5, UR24, RZ, P2, !PT ;  /* 0x00000018051b7c10 */ /* 0x000fe200097fe4ff */
[----:B-1----:R-:W-:Y:S01]  /*19b0*/  FMUL R18, R44, UR18 ;  /* 0x000000122c127c20 */ /* 0x002fe20008400000 */
[----:B------:R-:W-:-:S02]  /*19c0*/  FMUL R19, R43, UR18 ;  /* 0x000000122b137c20 */ /* 0x000fc40008400000 */
[----:B------:R-:W-:Y:S04]  /*19d0*/  STG.E.64 desc[UR22][R2.64], R12 ;  /* 0x0000000c02007986 */ /* 0x000fe8000c101b16 */
[----:B------:R0:W-:Y:S04]  /*19e0*/  STG.E.64 desc[UR22][R20.64], R18 ;  /* 0x0000001214007986 */ /* 0x0001e8000c101b16 */
[----:B------:R1:W5:Y:S01]  /*19f0*/  LDG.E R26, desc[UR22][R26.64] ;  /* 0x000000161a1a7981 */ /* 0x000362000c1e1900 */
[----:B------:R-:W-:-:S04]  /*1a00*/  IADD3 R33, P0, P1, R28, UR27, R33 ;  /* 0x0000001b1c217c10 */ /* 0x000fc8000f91e021 */
[----:B------:R-:W-:Y:S02]  /*1a10*/  IADD3.X R32, PT, PT, RZ, UR28, R32, P0, P1 ;  /* 0x0000001cff207c10 */ /* 0x000fe400087e2420 */
[----:B------:R-:W-:-:S04]  /*1a20*/  LEA R36, P0, R33, UR17, 0x2 ;  /* 0x0000001121247c11 */ /* 0x000fc8000f8010ff */
[----:B------:R-:W-:Y:S02]  /*1a30*/  LEA.HI.X R37, R33, UR14, R32, 0x2, P0 ;  /* 0x0000000e21257c11 */ /* 0x000fe400080f1420 */
[----:B------:R-:W-:Y:S02]  /*1a40*/  FMNMX3 R22, |R22|, RZ, |R35|, !PT ;  /* 0x000000ff16167276 */ /* 0x000fe40007800623 */
[C---:B---3--:R-:W-:Y:S02]  /*1a50*/  SHF.L.U32 R40, R39.reuse, 0x10, RZ ;  /* 0x0000001027287819 */ /* 0x048fe400000006ff */
[----:B0-----:R-:W-:Y:S01]  /*1a60*/  PRMT R20, R39, 0x7632, R20 ;  /* 0x0000763227147816 */ /* 0x001fe20000000014 */
[----:B------:R-:W0:Y:S01]  /*1a70*/  S2UR UR17, SR_CgaCtaId ;  /* 0x00000000001179c3 */ /* 0x000e220000008800 */
[----:B------:R-:W-:Y:S01]  /*1a80*/  IADD3 R32, P0, PT, R8, UR19, RZ ;  /* 0x0000001308207c10 */ /* 0x000fe2000ff1e0ff */
[----:B------:R-:W3:Y:S03]  /*1a90*/  LDCU.64 UR14, c[0x0][0x3c0] ;  /* 0x00007800ff0e77ac */ /* 0x000ee60008000a00 */
[----:B------:R-:W-:-:S02]  /*1aa0*/  IADD3.X R33, PT, PT, R5, UR25, RZ, P0, !PT ;  /* 0x0000001905217c10 */ /* 0x000fc400087fe4ff */
[----:B------:R3:W4:Y:S04]  /*1ab0*/  LDG.E R5, desc[UR22][R36.64] ;  /* 0x0000001624057981 */ /* 0x000728000c1e1900 */
[----:B------:R0:W4:Y:S01]  /*1ac0*/  LDG.E R8, desc[UR22][R32.64] ;  /* 0x0000001620087981 */ /* 0x000122000c1e1900 */
[C---:B------:R-:W-:Y:S01]  /*1ad0*/  FMUL R3, R40.reuse, 0.044714998453855514526 ;  /* 0x3d37271328037820 */ /* 0x040fe20000400000 */
[C---:B------:R-:W-:Y:S01]  /*1ae0*/  FMUL R21, R40.reuse, 0.035677410662174224854 ;  /* 0x3d12227a28157820 */ /* 0x040fe20000400000 */
[C---:B------:R-:W-:Y:S02]  /*1af0*/  FMUL R2, R40.reuse, 0.79788458347320556641 ;  /* 0x3f4c422a28027820 */ /* 0x040fe40000400000 */
[C---:B------:R-:W-:Y:S01]  /*1b00*/  FFMA R3, R40.reuse, R3, 1 ;  /* 0x3f80000028037423 */ /* 0x040fe20000000003 */
[----:B------:R-:W-:-:S03]  /*1b10*/  FFMA R21, R40, R21, 0.79788458347320556641 ;  /* 0x3f4c422a28157423 */ /* 0x000fc60000000015 */
[----:B------:R-:W-:Y:S01]  /*1b20*/  FMUL R39, R2, R3 ;  /* 0x0000000302277220 */ /* 0x000fe20000400000 */
[----:B-1----:R-:W-:-:S03]  /*1b30*/  FMUL R27, R40, R21 ;  /* 0x00000015281b7220 */ /* 0x002fc60000400000 */
[----:B------:R-:W-:Y:S01]  /*1b40*/  FMUL R3, |R39|, 2.8853900432586669922 ;  /* 0x4038aa3b27037820 */ /* 0x000fe20000400200 */
[----:B------:R-:W-:Y:S01]  /*1b50*/  FMUL R2, |R27|, 2.8853900432586669922 ;  /* 0x4038aa3b1b027820 */ /* 0x000fe20000400200 */
[----:B------:R-:W-:-:S04]  /*1b60*/  SHF.L.U32 R20, R20, 0x10, RZ ;  /* 0x0000001014147819 */ /* 0x000fc800000006ff */
[----:B------:R-:W1:Y:S01]  /*1b70*/  MUFU.EX2 R3, R3 ;  /* 0x0000000300037308 */ /* 0x000e620000000800 */
[----:B---3--:R-:W-:-:S07]  /*1b80*/  FMUL R37, R20, 0.044714998453855514526 ;  /* 0x3d37271314257820 */ /* 0x008fce0000400000 */
[----:B------:R-:W3:Y:S01]  /*1b90*/  MUFU.EX2 R2, R2 ;  /* 0x0000000200027308 */ /* 0x000ee20000000800 */
[C---:B------:R-:W-:Y:S01]  /*1ba0*/  FMUL R21, R20.reuse, 0.79788458347320556641 ;  /* 0x3f4c422a14157820 */ /* 0x040fe20000400000 */
[----:B0-----:R-:W-:Y:S01]  /*1bb0*/  FFMA R32, R20, R37, 1 ;  /* 0x3f80000014207423 */ /* 0x001fe20000000025 */
[----:B------:R-:W-:-:S03]  /*1bc0*/  FMNMX3 R22, |R29|, R22, |R30|, !PT ;  /* 0x000000161d167276 */ /* 0x000fc6000780061e */
[----:B------:R-:W-:Y:S01]  /*1bd0*/  FMUL R21, R21, R32 ;  /* 0x0000002015157220 */ /* 0x000fe20000400000 */
[----:B-1----:R-:W-:-:S03]  /*1be0*/  FADD R29, R3, 1 ;  /* 0x3f800000031d7421 */ /* 0x002fc60000000000 */
[----:B------:R-:W-:Y:S01]  /*1bf0*/  FMUL R32, |R21|, 2.8853900432586669922 ;  /* 0x4038aa3b15207820 */ /* 0x000fe20000400200 */
[----:B------:R-:W-:Y:S01]  /*1c00*/  FMUL R30, R27, R27 ;  /* 0x0000001b1b1e7220 */ /* 0x000fe20000400000 */
[----:B------:R-:W-:Y:S01]  /*1c10*/  FMUL R33, R39, R39 ;  /* 0x0000002727217220 */ /* 0x000fe20000400000 */
[----:B---3--:R-:W-:Y:S01]  /*1c20*/  FADD R35, R2, 1 ;  /* 0x3f80000002237421 */ /* 0x008fe20000000000 */
[----:B------:R-:W0:Y:S01]  /*1c30*/  MUFU.RCP R29, R29 ;  /* 0x0000001d001d7308 */ /* 0x000e220000001000 */
[-C--:B------:R-:W-:Y:S01]  /*1c40*/  FFMA R3, R30, R9.reuse, -0.052303962409496307373 ;  /* 0xbd563cae1e037423 */ /* 0x080fe20000000009 */
[----:B------:R-:W-:-:S06]  /*1c50*/  FFMA R36, R33, R9, -0.052303962409496307373 ;  /* 0xbd563cae21247423 */ /* 0x000fcc0000000009 */
[----:B------:R-:W1:Y:S01]  /*1c60*/  MUFU.EX2 R32, R32 ;  /* 0x0000002000207308 */ /* 0x000e620000000800 */
[----:B------:R-:W-:-:S07]  /*1c70*/  FFMA R3, R30, R3, 0.1331529766321182251 ;  /* 0x3e0859411e037423 */ /* 0x000fce0000000003 */
[----:B------:R-:W3:Y:S01]  /*1c80*/  MUFU.RCP R35, R35 ;  /* 0x0000002300237308 */ /* 0x000ee20000001000 */
[----:B------:R-:W-:Y:S01]  /*1c90*/  FFMA R2, R33, R36, 0.1331529766321182251 ;  /* 0x3e08594121027423 */ /* 0x000fe20000000024 */
[----:B------:R-:W-:-:S03]  /*1ca0*/  FFMA R3, R30, R3, -0.33332768082618713379 ;  /* 0xbeaaa9ed1e037423 */ /* 0x000fc60000000003 */
[----:B------:R-:W-:Y:S01]  /*1cb0*/  FFMA R2, R33, R2, -0.33332768082618713379 ;  /* 0xbeaaa9ed21027423 */ /* 0x000fe20000000002 */
[----:B------:R-:W-:Y:S01]  /*1cc0*/  FFMA R30, R30, R3, RZ ;  /* 0x000000031e1e7223 */ /* 0x000fe200000000ff */
[C---:B------:R-:W-:Y:S01]  /*1cd0*/  FMUL R3, R20.reuse, 0.035677410662174224854 ;  /* 0x3d12227a14037820 */ /* 0x040fe20000400000 */
[--C-:B0-----:R-:W-:Y:S01]  /*1ce0*/  FFMA R29, R29, -2, R10.reuse ;  /* 0xc00000001d1d7823 */ /* 0x101fe2000000000a */
[----:B------:R-:W-:Y:S01]  /*1cf0*/  FFMA R2, R33, R2, RZ ;  /* 0x0000000221027223 */ /* 0x000fe200000000ff */
[----:B------:R-:W-:Y:S01]  /*1d00*/  FSETP.GE.AND P0, PT, |R39|, 9.010913848876953125, PT ;  /* 0x41102cb42700780b */ /* 0x000fe20003f06200 */
[----:B------:R-:W-:Y:S01]  /*1d10*/  FFMA R33, R20, R3, 0.79788458347320556641 ;  /* 0x3f4c422a14217423 */ /* 0x000fe20000000003 */
[----:B-1----:R-:W-:Y:S01]  /*1d20*/  FADD R37, R32, 1 ;  /* 0x3f80000020257421 */ /* 0x002fe20000000000 */
[----:B------:R-:W-:Y:S02]  /*1d30*/  FSETP.GE.AND P2, PT, |R27|, 9.010913848876953125, PT ;  /* 0x41102cb41b00780b */ /* 0x000fe40003f46200 */
[----:B------:R-:W-:Y:S01]  /*1d40*/  FSEL R36, R29, 1, !P0 ;  /* 0x3f8000001d247808 */ /* 0x000fe20004000000 */
[----:B---3--:R-:W-:Y:S01]  /*1d50*/  FFMA R32, R35, -2, R10 ;  /* 0xc000000023207823 */ /* 0x008fe2000000000a */
[----:B------:R-:W-:Y:S01]  /*1d60*/  FSETP.GE.AND P1, PT, |R39|, 0.60000002384185791016, PT ;  /* 0x3f19999a2700780b */ /* 0x000fe20003f26200 */
[----:B------:R-:W-:Y:S01]  /*1d70*/  FMUL R29, R20, R33 ;  /* 0x00000021141d7220 */ /* 0x000fe20000400000 */
[----:B------:R-:W-:Y:S01]  /*1d80*/  FSETP.GE.AND P0, PT, |R27|, 0.60000002384185791016, PT ;  /* 0x3f19999a1b00780b */ /* 0x000fe20003f06200 */
[----:B------:R-:W0:Y:S01]  /*1d90*/  MUFU.RCP R35, R37 ;  /* 0x0000002500237308 */ /* 0x000e220000001000 */
[----:B------:R-:W-:-:S02]  /*1da0*/  FSEL R32, R32, 1, !P2 ;  /* 0x3f80000020207808 */ /* 0x000fc40005000000 */
[----:B------:R-:W-:Y:S01]  /*1db0*/  LOP3.LUT R3, R36, 0x80000000, R39, 0xb8, !PT ;  /* 0x8000000024037812 */ /* 0x000fe200078eb827 */
[----:B------:R-:W-:Y:S01]  /*1dc0*/  FMUL R36, |R29|, 2.8853900432586669922 ;  /* 0x4038aa3b1d247820 */ /* 0x000fe20000400200 */
[----:B------:R-:W-:-:S03]  /*1dd0*/  LOP3.LUT R33, R32, 0x80000000, R27, 0xb8, !PT ;  /* 0x8000000020217812 */ /* 0x000fc600078eb81b */
[----:B------:R-:W1:Y:S02]  /*1de0*/  MUFU.EX2 R32, R36 ;  /* 0x0000002400207308 */ /* 0x000e640000000800 */
[----:B------:R-:W-:Y:S01]  /*1df0*/  @!P1 FFMA R3, R39, R2, R39 ;  /* 0x0000000227039223 */ /* 0x000fe20000000027 */
[----:B------:R-:W-:Y:S01]  /*1e00*/  FMUL R2, R21, R21 ;  /* 0x0000001515027220 */ /* 0x000fe20000400000 */
[----:B------:R-:W-:Y:S01]  /*1e10*/  @!P0 FFMA R33, R27, R30, R27 ;  /* 0x0000001e1b218223 */ /* 0x000fe2000000001b */
[----:B------:R-:W-:Y:S02]  /*1e20*/  FSETP.GE.AND P0, PT, |R21|, 9.010913848876953125, PT ;  /* 0x41102cb41500780b */ /* 0x000fe40003f06200 */
[C---:B------:R-:W-:Y:S01]  /*1e30*/  FFMA R39, R2.reuse, R9, -0.052303962409496307373 ;  /* 0xbd563cae02277423 */ /* 0x040fe20000000009 */
[----:B0-----:R-:W-:Y:S01]  /*1e40*/  FFMA R35, R35, -2, R10 ;  /* 0xc000000023237823 */ /* 0x001fe2000000000a */
[----:B------:R-:W-:Y:S02]  /*1e50*/  FSETP.GE.AND P1, PT, |R21|, 0.60000002384185791016, PT ;  /* 0x3f19999a1500780b */ /* 0x000fe40003f26200 */
[----:B------:R-:W-:Y:S01]  /*1e60*/  FFMA R39, R2, R39, 0.1331529766321182251 ;  /* 0x3e08594102277423 */ /* 0x000fe20000000027 */
[----:B-----5:R-:W-:-:S05]  /*1e70*/  SHF.L.U32 R27, R26, 0x10, RZ ;  /* 0x000000101a1b7819 */ /* 0x020fca00000006ff */
[----:B------:R-:W-:Y:S01]  /*1e80*/  FMUL R30, R27, 0.044714998453855514526 ;  /* 0x3d3727131b1e7820 */ /* 0x000fe20000400000 */
[----:B------:R-:W-:-:S03]  /*1e90*/  FFMA R39, R2, R39, -0.33332768082618713379 ;  /* 0xbeaaa9ed02277423 */ /* 0x000fc60000000027 */
[----:B------:R-:W-:Y:S01]  /*1ea0*/  FFMA R37, R27, R30, 1 ;  /* 0x3f8000001b257423 */ /* 0x000fe2000000001e */
[----:B------:R-:W-:Y:S01]  /*1eb0*/  FSEL R30, R35, 1, !P0 ;  /* 0x3f800000231e7808 */ /* 0x000fe20004000000 */
[----:B-1----:R-:W-:Y:S01]  /*1ec0*/  FADD R35, R32, 1 ;  /* 0x3f80000020237421 */ /* 0x002fe20000000000 */
[----:B------:R-:W-:Y:S01]  /*1ed0*/  FMUL R36, R27, 0.79788458347320556641 ;  /* 0x3f4c422a1b247820 */ /* 0x000fe20000400000 */
[----:B------:R-:W-:-:S03]  /*1ee0*/  FFMA R2, R2, R39, RZ ;  /* 0x0000002702027223 */ /* 0x000fc600000000ff */
[----:B------:R-:W-:Y:S01]  /*1ef0*/  FMUL R32, R36, R37 ;  /* 0x0000002524207220 */ /* 0x000fe20000400000 */
[----:B------:R-:W-:Y:S01]  /*1f00*/  FMUL R36, R29, R29 ;  /* 0x0000001d1d247220 */ /* 0x000fe20000400000 */
[----:B------:R-:W0:Y:S01]  /*1f10*/  MUFU.RCP R35, R35 ;  /* 0x0000002300237308 */ /* 0x000e220000001000 */
[--C-:B------:R-:W-:Y:S01]  /*1f20*/  LOP3.LUT R30, R30, 0x80000000, R21.reuse, 0xb8, !PT ;  /* 0x800000001e1e7812 */ /* 0x100fe200078eb815 */
[----:B------:R-:W-:Y:S01]  /*1f30*/  @!P1 FFMA R30, R21, R2, R21 ;  /* 0x00000002151e9223 */ /* 0x000fe20000000015 */
[----:B------:R-:W-:-:S04]  /*1f40*/  FFMA R21, R36, R9, -0.052303962409496307373 ;  /* 0xbd563cae24157423 */ /* 0x000fc80000000009 */
[----:B------:R-:W-:Y:S01]  /*1f50*/  FFMA R37, R36, R21, 0.1331529766321182251 ;  /* 0x3e08594124257423 */ /* 0x000fe20000000015 */
[----:B------:R-:W-:-:S03]  /*1f60*/  FMUL R39, |R32|, 2.8853900432586669922 ;  /* 0x4038aa3b20277820 */ /* 0x000fc60000400200 */
[C---:B------:R-:W-:Y:S01]  /*1f70*/  FFMA R2, R36.reuse, R37, -0.33332768082618713379 ;  /* 0xbeaaa9ed24027423 */ /* 0x040fe20000000025 */
[----:B------:R-:W1:Y:S01]  /*1f80*/  MUFU.EX2 R21, R39 ;  /* 0x0000002700157308 */ /* 0x000e620000000800 */
[----:B------:R-:W-:Y:S02]  /*1f90*/  FSETP.GE.AND P0, PT, |R29|, 9.010913848876953125, PT ;  /* 0x41102cb41d00780b */ /* 0x000fe40003f06200 */
[----:B------:R-:W-:Y:S01]  /*1fa0*/  FFMA R2, R36, R2, RZ ;  /* 0x0000000224027223 */ /* 0x000fe200000000ff */
[----:B0-----:R-:W-:Y:S01]  /*1fb0*/  FFMA R36, R35, -2, R10 ;  /* 0xc000000023247823 */ /* 0x001fe2000000000a */
[----:B------:R-:W-:Y:S01]  /*1fc0*/  FMUL R42, R27, 0.035677410662174224854 ;  /* 0x3d12227a1b2a7820 */ /* 0x000fe20000400000 */
[----:B------:R-:W-:-:S03]  /*1fd0*/  FSETP.GE.AND P1, PT, |R29|, 0.60000002384185791016, PT ;  /* 0x3f19999a1d00780b */ /* 0x000fc60003f26200 */
[----:B------:R-:W-:Y:S01]  /*1fe0*/  FSEL R36, R36, 1, !P0 ;  /* 0x3f80000024247808 */ /* 0x000fe20004000000 */
[----:B------:R-:W-:-:S03]  /*1ff0*/  FFMA R42, R27, R42, 0.79788458347320556641 ;  /* 0x3f4c422a1b2a7423 */ /* 0x000fc6000000002a */
[----:B------:R-:W-:Y:S01]  /*2000*/  LOP3.LUT R35, R36, 0x80000000, R29, 0xb8, !PT ;  /* 0x8000000024237812 */ /* 0x000fe200078eb81d */
[----:B------:R-:W-:Y:S01]  /*2010*/  FMUL R36, R27, R42 ;  /* 0x0000002a1b247220 */ /* 0x000fe20000400000 */
[----:B-1----:R-:W-:-:S03]  /*2020*/  FADD R21, R21, 1 ;  /* 0x3f80000015157421 */ /* 0x002fc60000000000 */
[----:B------:R-:W-:Y:S01]  /*2030*/  FMUL R37, |R36|, 2.8853900432586669922 ;  /* 0x4038aa3b24257820 */ /* 0x000fe20000400200 */
[----:B------:R-:W-:Y:S01]  /*2040*/  @!P1 FFMA R35, R29, R2, R29 ;  /* 0x000000021d239223 */ /* 0x000fe2000000001d */
[----:B------:R-:W-:Y:S01]  /*2050*/  FMUL R29, R32, R32 ;  /* 0x00000020201d7220 */ /* 0x000fe20000400000 */
[----:B------:R-:W0:Y:S03]  /*2060*/  MUFU.RCP R21, R21 ;  /* 0x0000001500157308 */ /* 0x000e260000001000 */
[----:B------:R-:W-:-:S05]  /*2070*/  FFMA R2, R29, R9, -0.052303962409496307373 ;  /* 0xbd563cae1d027423 */ /* 0x000fca0000000009 */
[----:B------:R-:W1:Y:S01]  /*2080*/  MUFU.EX2 R37, R37 ;  /* 0x0000002500257308 */ /* 0x000e620000000800 */
[----:B------:R-:W-:Y:S01]  /*2090*/  FFMA R2, R29, R2, 0.1331529766321182251 ;  /* 0x3e0859411d027423 */ /* 0x000fe20000000002 */
[----:B------:R-:W-:-:S03]  /*20a0*/  FSETP.GE.AND P1, PT, |R32|, 0.60000002384185791016, PT ;  /* 0x3f19999a2000780b */ /* 0x000fc60003f26200 */
[----:B------:R-:W-:Y:S01]  /*20b0*/  FFMA R2, R29, R2, -0.33332768082618713379 ;  /* 0xbeaaa9ed1d027423 */ /* 0x000fe20000000002 */
[----:B------:R-:W-:-:S03]  /*20c0*/  FSETP.GE.AND P0, PT, |R32|, 9.010913848876953125, PT ;  /* 0x41102cb42000780b */ /* 0x000fc60003f06200 */
[----:B------:R-:W-:Y:S01]  /*20d0*/  FFMA R29, R29, R2, RZ ;  /* 0x000000021d1d7223 */ /* 0x000fe200000000ff */
[----:B0-----:R-:W-:Y:S01]  /*20e0*/  FFMA R2, R21, -2, R10 ;  /* 0xc000000015027823 */ /* 0x001fe2000000000a */
[----:B-1----:R-:W-:-:S04]  /*20f0*/  FADD R39, R37, 1 ;  /* 0x3f80000025277421 */ /* 0x002fc80000000000 */
[----:B------:R-:W-:Y:S02]  /*2100*/  FSEL R21, R2, 1, !P0 ;  /* 0x3f80000002157808 */ /* 0x000fe40004000000 */
[----:B------:R-:W0:Y:S02]  /*2110*/  MUFU.RCP R39, R39 ;  /* 0x0000002700277308 */ /* 0x000e240000001000 */
[--C-:B------:R-:W-:Y:S01]  /*2120*/  LOP3.LUT R21, R21, 0x80000000, R32.reuse, 0xb8, !PT ;  /* 0x8000000015157812 */ /* 0x100fe200078eb820 */
[----:B------:R-:W-:Y:S01]  /*2130*/  @!P1 FFMA R21, R32, R29, R32 ;  /* 0x0000001d20159223 */ /* 0x000fe20000000020 */
        /* <DEDUP_REMOVED lines=8> */
[----:B------:R-:W-:Y:S01]  /*21c0*/  FSEL R29, R29, 1, !P0 ;  /* 0x3f8000001d1d7808 */ /* 0x000fe20004000000 */
[----:B------:R-:W-:-:S03]  /*21d0*/  FMUL R37, R40, 0.10703222453594207764 ;  /* 0x3ddb33b628257820 */ /* 0x000fc60000400000 */
[--C-:B------:R-:W-:Y:S01]  /*21e0*/  LOP3.LUT R29, R29, 0x80000000, R36.reuse, 0xb8, !PT ;  /* 0x800000001d1d7812 */ /* 0x100fe200078eb824 */
[----:B------:R-:W-:Y:S01]  /*21f0*/  @!P1 FFMA R29, R36, R39, R36 ;  /* 0x00000027241d9223 */ /* 0x000fe20000000024 */
[----:B------:R-:W-:Y:S01]  /*2200*/  PRMT R39, R26, 0x7632, R39 ;  /* 0x000076321a277816 */ /* 0x000fe20000000027 */
[----:B------:R-:W-:Y:S01]  /*2210*/  FFMA R37, R40, R37, 0.79788458347320556641 ;  /* 0x3f4c422a28257423 */ /* 0x000fe20000000025 */
[----:B------:R-:W-:Y:S02]  /*2220*/  FFMA R2, -R3, R3, 1 ;  /* 0x3f80000003027423 */ /* 0x000fe40000000103 */
[----:B------:R-:W-:Y:S01]  /*2230*/  SHF.L.U32 R39, R39, 0x10, RZ ;  /* 0x0000001027277819 */ /* 0x000fe200000006ff */
[----:B------:R-:W-:Y:S01]  /*2240*/  FFMA R33, R33, R38, 0.5 ;  /* 0x3f00000021217423 */ /* 0x000fe20000000026 */
[----:B------:R-:W-:Y:S01]  /*2250*/  FMUL R37, R2, R37 ;  /* 0x0000002502257220 */ /* 0x000fe20000400000 */
[C---:B------:R-:W-:Y:S01]  /*2260*/  FMUL R2, R40.reuse, 0.5 ;  /* 0x3f00000028027820 */ /* 0x040fe20000400000 */
[----:B------:R-:W-:Y:S01]  /*2270*/  FADD R3, R3, 1 ;  /* 0x3f80000003037421 */ /* 0x000fe20000000000 */
[C---:B------:R-:W-:Y:S01]  /*2280*/  FMUL R32, R39.reuse, 0.044714998453855514526 ;  /* 0x3d37271327207820 */ /* 0x040fe20000400000 */
[----:B------:R-:W-:Y:S01]  /*2290*/  FMUL R36, R40, R33 ;  /* 0x0000002128247220 */ /* 0x000fe20000400000 */
[----:B------:R-:W-:Y:S01]  /*22a0*/  FMUL R2, R2, R37 ;  /* 0x0000002502027220 */ /* 0x000fe20000400000 */
[C---:B------:R-:W-:Y:S01]  /*22b0*/  FMUL R33, R20.reuse, 0.10703222453594207764 ;  /* 0x3ddb33b614217820 */ /* 0x040fe20000400000 */
[C---:B------:R-:W-:Y:S01]  /*22c0*/  FMUL R26, R39.reuse, 0.79788458347320556641 ;  /* 0x3f4c422a271a7820 */ /* 0x040fe20000400000 */
[----:B------:R-:W-:Y:S01]  /*22d0*/  FFMA R37, R39, R32, 1 ;  /* 0x3f80000027257423 */ /* 0x000fe20000000020 */
[----:B------:R-:W-:Y:S01]  /*22e0*/  FFMA R3, R3, 0.5, R2 ;  /* 0x3f00000003037823 */ /* 0x000fe20000000002 */
[----:B------:R-:W-:Y:S01]  /*22f0*/  FMUL R32, R39, 0.035677410662174224854 ;  /* 0x3d12227a27207820 */ /* 0x000fe20000400000 */
[----:B------:R-:W-:Y:S01]  /*2300*/  FFMA R33, R20, R33, 0.79788458347320556641 ;  /* 0x3f4c422a14217423 */ /* 0x000fe20000000021 */
[----:B------:R-:W-:Y:S01]  /*2310*/  FFMA R2, -R30, R30, 1 ;  /* 0x3f8000001e027423 */ /* 0x000fe2000000011e */
[----:B------:R-:W-:Y:S01]  /*2320*/  FMUL R26, R26, R37 ;  /* 0x000000251a1a7220 */ /* 0x000fe20000400000 */
[----:B------:R-:W-:Y:S01]  /*2330*/  FFMA R35, R35, R38, 0.5 ;  /* 0x3f00000023237423 */ /* 0x000fe20000000026 */
[C---:B------:R-:W-:Y:S01]  /*2340*/  FFMA R40, R39.reuse, R32, 0.79788458347320556641 ;  /* 0x3f4c422a27287423 */ /* 0x040fe20000000020 */
[----:B------:R-:W-:Y:S01]  /*2350*/  FMUL R33, R2, R33 ;  /* 0x0000002102217220 */ /* 0x000fe20000400000 */
[C---:B------:R-:W-:Y:S01]  /*2360*/  FMUL R2, R20.reuse, 0.5 ;  /* 0x3f00000014027820 */ /* 0x040fe20000400000 */
[----:B------:R-:W-:Y:S01]  /*2370*/  FMUL R37, R20, R35 ;  /* 0x0000002314257220 */ /* 0x000fe20000400000 */
[----:B------:R-:W-:Y:S01]  /*2380*/  FMUL R32, |R26|, 2.8853900432586669922 ;  /* 0x4038aa3b1a207820 */ /* 0x000fe20000400200 */
[----:B------:R-:W-:Y:S01]  /*2390*/  FMUL R20, R39, R40 ;  /* 0x0000002827147220 */ /* 0x000fe20000400000 */
[----:B------:R-:W-:Y:S01]  /*23a0*/  FMUL R2, R2, R33 ;  /* 0x0000002102027220 */ /* 0x000fe20000400000 */
[----:B------:R-:W-:-:S02]  /*23b0*/  FADD R33, R30, 1 ;  /* 0x3f8000001e217421 */ /* 0x000fc40000000000 */
[----:B------:R-:W-:Y:S01]  /*23c0*/  FMUL R35, |R20|, 2.8853900432586669922 ;  /* 0x4038aa3b14237820 */ /* 0x000fe20000400200 */
[----:B------:R-:W0:Y:S01]  /*23d0*/  MUFU.EX2 R32, R32 ;  /* 0x0000002000207308 */ /* 0x000e220000000800 */
[----:B------:R-:W-:-:S07]  /*23e0*/  FFMA R30, R33, 0.5, R2 ;  /* 0x3f000000211e7823 */ /* 0x000fce0000000002 */
[----:B------:R-:W1:Y:S01]  /*23f0*/  MUFU.EX2 R2, R35 ;  /* 0x0000002300027308 */ /* 0x000e620000000800 */
[C---:B--2---:R-:W-:Y:S02]  /*2400*/  SHF.L.U32 R33, R17.reuse, 0x10, RZ ;  /* 0x0000001011217819 */ /* 0x044fe400000006ff */
[----:B------:R-:W-:-:S04]  /*2410*/  PRMT R17, R17, 0x7632, R17 ;  /* 0x0000763211117816 */ /* 0x000fc80000000011 */
[----:B------:R-:W-:Y:S01]  /*2420*/  SHF.L.U32 R17, R17, 0x10, RZ ;  /* 0x0000001011117819 */ /* 0x000fe200000006ff */
[----:B0-----:R-:W-:Y:S01]  /*2430*/  FADD R40, R32, 1 ;  /* 0x3f80000020287421 */ /* 0x001fe20000000000 */
[----:B------:R-:W-:Y:S01]  /*2440*/  FMUL R36, R33, R36 ;  /* 0x0000002421247220 */ /* 0x000fe20000400000 */
[----:B------:R-:W-:Y:S02]  /*2450*/  FMUL R3, R3, R33 ;  /* 0x0000002103037220 */ /* 0x000fe40000400000 */
[----:B------:R-:W-:Y:S01]  /*2460*/  FMUL R37, R17, R37 ;  /* 0x0000002511257220 */ /* 0x000fe20000400000 */
[----:B------:R-:W-:Y:S02]  /*2470*/  FMUL R33, R30, R17 ;  /* 0x000000111e217220 */ /* 0x000fe40000400000 */
[----:B------:R-:W0:Y:S01]  /*2480*/  MUFU.RCP R17, R40 ;  /* 0x0000002800117308 */ /* 0x000e220000001000 */
[----:B-1----:R-:W-:Y:S01]  /*2490*/  FADD R35, R2, 1 ;  /* 0x3f80000002237421 */ /* 0x002fe20000000000 */
[----:B----4-:R-:W-:Y:S01]  /*24a0*/  SHF.L.U32 R32, R16, 0x10, RZ ;  /* 0x0000001010207819 */ /* 0x010fe200000006ff */
[----:B------:R-:W-:-:S05]  /*24b0*/  FMUL R30, R26, R26 ;  /* 0x0000001a1a1e7220 */ /* 0x000fca0000400000 */
[----:B------:R-:W1:Y:S01]  /*24c0*/  MUFU.RCP R35, R35 ;  /* 0x0000002300237308 */ /* 0x000e620000001000 */
[----:B------:R-:W-:Y:S01]  /*24d0*/  FMUL R2, R20, R20 ;  /* 0x0000001414027220 */ /* 0x000fe20000400000 */
[----:B------:R-:W-:Y:S01]  /*24e0*/  FMUL R32, R3, R32 ;  /* 0x0000002003207220 */ /* 0x000fe20000400000 */
[----:B------:R-:W-:Y:S01]  /*24f0*/  PRMT R16, R16, 0x7632, R16 ;  /* 0x0000763210107816 */ /* 0x000fe20000000010 */
[-C--:B------:R-:W-:Y:S01]  /*2500*/  FFMA R3, R30, R9.reuse, -0.052303962409496307373 ;  /* 0xbd563cae1e037423 */ /* 0x080fe20000000009 */
[----:B------:R-:W-:Y:S01]  /*2510*/  FFMA R9, R2, R9, -0.052303962409496307373 ;  /* 0xbd563cae02097423 */ /* 0x000fe20000000009 */
[----:B------:R-:W-:Y:S02]  /*2520*/  FSETP.GE.AND P1, PT, |R26|, 0.60000002384185791016, PT ;  /* 0x3f19999a1a00780b */ /* 0x000fe40003f26200 */
[----:B------:R-:W-:Y:S01]  /*2530*/  SHF.L.U32 R16, R16, 0x10, RZ ;  /* 0x0000001010107819 */ /* 0x000fe200000006ff */
[----:B------:R-:W-:Y:S01]  /*2540*/  FFMA R3, R30, R3, 0.1331529766321182251 ;  /* 0x3e0859411e037423 */ /* 0x000fe20000000003 */
[--C-:B0-----:R-:W-:Y:S01]  /*2550*/  FFMA R17, R17, -2, R10.reuse ;  /* 0xc000000011117823 */ /* 0x101fe2000000000a */
[----:B------:R-:W-:Y:S01]  /*2560*/  FSETP.GE.AND P0, PT, |R26|, 9.010913848876953125, PT ;  /* 0x41102cb41a00780b */ /* 0x000fe20003f06200 */
[----:B------:R-:W-:Y:S01]  /*2570*/  FFMA R9, R2, R9, 0.1331529766321182251 ;  /* 0x3e08594102097423 */ /* 0x000fe20000000009 */
[----:B------:R-:W-:Y:S01]  /*2580*/  FMUL R33, R33, R16 ;  /* 0x0000001021217220 */ /* 0x000fe20000400000 */
[----:B------:R-:W-:Y:S01]  /*2590*/  FFMA R3, R30, R3, -0.33332768082618713379 ;  /* 0xbeaaa9ed1e037423 */ /* 0x000fe20000000003 */
[----:B------:R-:W-:Y:S01]  /*25a0*/  FSEL R17, R17, 1, !P0 ;  /* 0x3f80000011117808 */ /* 0x000fe20004000000 */
[----:B-1----:R-:W-:Y:S01]  /*25b0*/  FFMA R16, R35, -2, R10 ;  /* 0xc000000023107823 */ /* 0x002fe2000000000a */
[----:B------:R-:W-:Y:S01]  /*25c0*/  FFMA R35, R2, R9, -0.33332768082618713379 ;  /* 0xbeaaa9ed02237423 */ /* 0x000fe20000000009 */
[----:B------:R-:W-:Y:S01]  /*25d0*/  FMUL R10, R27, 0.10703222453594207764 ;  /* 0x3ddb33b61b0a7820 */ /* 0x000fe20000400000 */
[----:B------:R-:W-:Y:S01]  /*25e0*/  FSETP.GE.AND P2, PT, |R20|, 0.60000002384185791016, PT ;  /* 0x3f19999a1400780b */ /* 0x000fe20003f46200 */
[----:B------:R-:W-:Y:S01]  /*25f0*/  FFMA R3, R30, R3, RZ ;  /* 0x000000031e037223 */ /* 0x000fe200000000ff */
[--C-:B------:R-:W-:Y:S01]  /*2600*/  LOP3.LUT R9, R17, 0x80000000, R26.reuse, 0xb8, !PT ;  /* 0x8000000011097812 */ /* 0x100fe200078eb81a */
[----:B------:R-:W-:Y:S01]  /*2610*/  FFMA R17, R2, R35, RZ ;  /* 0x0000002302117223 */ /* 0x000fe200000000ff */
[----:B------:R-:W-:Y:S01]  /*2620*/  FSETP.GE.AND P0, PT, |R20|, 9.010913848876953125, PT ;  /* 0x41102cb41400780b */ /* 0x000fe20003f06200 */
[----:B------:R-:W-:Y:S01]  /*2630*/  FFMA R35, R27, R10, 0.79788458347320556641 ;  /* 0x3f4c422a1b237423 */ /* 0x000fe2000000000a */
[----:B------:R-:W-:Y:S01]  /*2640*/  @!P1 FFMA R9, R26, R3, R26 ;  /* 0x000000031a099223 */ /* 0x000fe2000000001a */
[----:B------:R-:W-:Y:S01]  /*2650*/  FMUL R10, R39, 0.10703222453594207764 ;  /* 0x3ddb33b6270a7820 */ /* 0x000fe20000400000 */
[----:B------:R-:W-:Y:S01]  /*2660*/  FFMA R2, -R21, R21, 1 ;  /* 0x3f80000015027423 */ /* 0x000fe20000000115 */
[----:B------:R-:W-:Y:S01]  /*2670*/  FSEL R41, R16, 1, !P0 ;  /* 0x3f80000010297808 */ /* 0x000fe20004000000 */
[----:B------:R-:W-:Y:S01]  /*2680*/  FFMA R3, -R9, R9, 1 ;  /* 0x3f80000009037423 */ /* 0x000fe20000000109 */
[----:B------:R-:W-:Y:S01]  /*2690*/  FFMA R10, R39, R10, 0.79788458347320556641 ;  /* 0x3f4c422a270a7423 */ /* 0x000fe2000000000a */
[----:B------:R-:W-:Y:S01]  /*26a0*/  FMUL R35, R2, R35 ;  /* 0x0000002302237220 */ /* 0x000fe20000400000 */
[----:B------:R-:W-:Y:S01]  /*26b0*/  FMUL R2, R27, 0.5 ;  /* 0x3f0000001b027820 */ /* 0x000fe20000400000 */
[--C-:B------:R-:W-:Y:S01]  /*26c0*/  LOP3.LUT R41, R41, 0x80000000, R20.reuse, 0xb8, !PT ;  /* 0x8000000029297812 */ /* 0x100fe200078eb814 */
[----:B------:R-:W-:Y:S01]  /*26d0*/  @!P2 FFMA R41, R20, R17, R20 ;  /* 0x000000111429a223 */ /* 0x000fe20000000014 */
[----:B------:R-:W-:Y:S01]  /*26e0*/  FMUL R26, R3, R10 ;  /* 0x0000000a031a7220 */ /* 0x000fe20000400000 */
[----:B------:R-:W-:Y:S01]  /*26f0*/  SHF.L.U64.HI R16, R4, 0x3, R11 ;  /* 0x0000000304107819 */ /* 0x000fe2000001020b */
[----:B------:R-:W-:Y:S01]  /*2700*/  FFMA R20, R29, R38, 0.5 ;  /* 0x3f0000001d147423 */ /* 0x000fe20000000026 */
[----:B------:R-:W-:Y:S01]  /*2710*/  FMUL R3, R39, 0.5 ;  /* 0x3f00000027037820 */ /* 0x000fe20000400000 */
[----:B------:R-:W-:Y:S01]  /*2720*/  FMUL R35, R2, R35 ;  /* 0x0000002302237220 */ /* 0x000fe20000400000 */
[----:B------:R-:W-:-:S02]  /*2730*/  IMAD.SHL.U32 R4, R4, 0x8, RZ ;  /* 0x0000000804047824 */ /* 0x000fc400078e00ff */
[----:B------:R-:W-:Y:S01]  /*2740*/  FADD R10, R21, 1 ;  /* 0x3f800000150a7421 */ /* 0x000fe20000000000 */
[----:B------:R-:W-:Y:S01]  /*2750*/  FMUL R27, R27, R20 ;  /* 0x000000141b1b7220 */ /* 0x000fe20000400000 */
[----:B------:R-:W-:Y:S01]  /*2760*/  FMUL R26, R3, R26 ;  /* 0x0000001a031a7220 */ /* 0x000fe20000400000 */
[----:B------:R-:W-:Y:S01]  /*2770*/  FADD R9, R9, 1 ;  /* 0x3f80000009097421 */ /* 0x000fe20000000000 */
[----:B------:R-:W-:Y:S01]  /*2780*/  FFMA R20, R10, 0.5, R35 ;  /* 0x3f0000000a147823 */ /* 0x000fe20000000023 */
[----:B------:R-:W-:Y:S02]  /*2790*/  IADD3 R2, P0, PT, R4, UR8, RZ ;  /* 0x0000000804027c10 */ /* 0x000fe4000ff1e0ff */
[----:B------:R-:W-:Y:S01]  /*27a0*/  SHF.L.U32 R35, R5, 0x10, RZ ;  /* 0x0000001005237819 */ /* 0x000fe200000006ff */
[--C-:B------:R-:W-:Y:S01]  /*27b0*/  FFMA R9, R9, 0.5, R26.reuse ;  /* 0x3f00000009097823 */ /* 0x100fe2000000001a */
[----:B------:R-:W-:Y:S02]  /*27c0*/  PRMT R26, R5, 0x7632, R26 ;  /* 0x00007632051a7816 */ /* 0x000fe4000000001a */
[----:B------:R-:W-:Y:S01]  /*27d0*/  IADD3.X R3, PT, PT, R16, UR9, RZ, P0, !PT ;  /* 0x0000000910037c10 */ /* 0x000fe200087fe4ff */
[----:B------:R-:W-:Y:S01]  /*27e0*/  FMUL R20, R20, R35 ;  /* 0x0000002314147220 */ /* 0x000fe20000400000 */
[----:B------:R-:W-:-:S02]  /*27f0*/  SHF.L.U32 R17, R8, 0x10, RZ ;  /* 0x0000001008117819 */ /* 0x000fc400000006ff */
[----:B------:R-:W-:Y:S01]  /*2800*/  IADD3 R4, P0, PT, R4, UR29, RZ ;  /* 0x0000001d04047c10 */ /* 0x000fe2000ff1e0ff */
[----:B------:R-:W-:Y:S01]  /*2810*/  FMUL R10, R32, UR18 ;  /* 0x00000012200a7c20 */ /* 0x000fe20008400000 */
[----:B------:R-:W-:Y:S01]  /*2820*/  FMUL R11, R33, UR18 ;  /* 0x00000012210b7c20 */ /* 0x000fe20008400000 */
[----:B------:R-:W-:Y:S02]  /*2830*/  PRMT R8, R8, 0x7632, R8 ;  /* 0x0000763208087816 */ /* 0x000fe40000000008 */
[----:B------:R-:W-:Y:S01]  /*2840*/  SHF.L.U32 R26, R26, 0x10, RZ ;  /* 0x000000101a1a7819 */ /* 0x000fe200000006ff */
[----:B------:R-:W-:Y:S01]  /*2850*/  FMUL R30, R20, R17 ;  /* 0x00000011141e7220 */ /* 0x000fe20000400000 */
[----:B------:R-:W-:Y:S01]  /*2860*/  IADD3.X R5, PT, PT, R16, UR30, RZ, P0, !PT ;  /* 0x0000001e10057c10 */ /* 0x000fe200087fe4ff */
[----:B------:R-:W-:Y:S01]  /*2870*/  FMUL R16, R36, UR18 ;  /* 0x0000001224107c20 */ /* 0x000fe20008400000 */
[----:B------:R-:W-:Y:S01]  /*2880*/  SHF.R.U32.HI R40, RZ, 0x5, R0 ;  /* 0x00000005ff287819 */ /* 0x000fe20000011600 */
[----:B------:R-:W-:Y:S01]  /*2890*/  FMUL R17, R37, UR18 ;  /* 0x0000001225117c20 */ /* 0x000fe20008400000 */
[----:B------:R-:W-:Y:S01]  /*28a0*/  SHF.L.U64.HI R25, R24, 0x3, R25 ;  /* 0x0000000318197819 */ /* 0x000fe20000010219 */
[----:B------:R0:W-:Y:S01]  /*28b0*/  STG.E.64 desc[UR22][R2.64], R10 ;  /* 0x0000000a02007986 */ /* 0x0001e2000c101b16 */
[----:B------:R-:W-:Y:S01]  /*28c0*/  SHF.L.U32 R8, R8, 0x10, RZ ;  /* 0x0000001008087819 */ /* 0x000fe200000006ff */
[----:B------:R-:W-:Y:S01]  /*28d0*/  FMUL R9, R9, R26 ;  /* 0x0000001a09097220 */ /* 0x000fe20000400000 */
[----:B------:R-:W-:Y:S01]  /*28e0*/  SHF.L.U32 R24, R24, 0x3, RZ ;  /* 0x0000000318187819 */ /* 0x000fe200000006ff */
[----:B------:R-:W-:Y:S01]  /*28f0*/  UMOV UR19, 0x400 ;  /* 0x0000040000137882 */ /* 0x000fe20000000000 */
[----:B------:R1:W-:Y:S01]  /*2900*/  STG.E.64 desc[UR22][R4.64], R16 ;  /* 0x0000001004007986 */ /* 0x0003e2000c101b16 */
[----:B------:R-:W-:Y:S01]  /*2910*/  FMUL R29, R9, R8 ;  /* 0x00000008091d7220 */ /* 0x000fe20000400000 */
[----:B------:R-:W-:Y:S01]  /*2920*/  IADD3 R20, P0, PT, R24, UR8, RZ ;  /* 0x0000000818147c10 */ /* 0x000fe2000ff1e0ff */
[----:B------:R-:W-:Y:S01]  /*2930*/  UIADD3 UR7, UPT, UPT, UR19, 0x20, URZ ;  /* 0x0000002013077890 */ /* 0x000fe2000fffe0ff */
[----:B0-----:R-:W-:Y:S01]  /*2940*/  SHF.L.U32 R3, R40, 0x2, RZ ;  /* 0x0000000228037819 */ /* 0x001fe200000006ff */
[----:B------:R-:W-:-:S03]  /*2950*/  FMUL R8, R30, UR18 ;  /* 0x000000121e087c20 */ /* 0x000fc60008400000 */
[----:B------:R-:W-:Y:S01]  /*2960*/  LOP3.LUT R45, RZ, R3, RZ, 0x33, !PT ;  /* 0x00000003ff2d7212 */ /* 0x000fe200078e33ff */
[----:B-1----:R-:W-:Y:S01]  /*2970*/  HFMA2 R5, -RZ, RZ, 0, 7.8678131103515625e-06 ;  /* 0x00000084ff057431 */ /* 0x002fe200000001ff */
[----:B------:R-:W-:Y:S01]  /*2980*/  IADD3 R42, PT, PT, -R3, R0, RZ ;  /* 0x00000000032a7210 */ /* 0x000fe20007ffe1ff */
[----:B------:R-:W-:Y:S01]  /*2990*/  FMUL R9, R29, UR18 ;  /* 0x000000121d097c20 */ /* 0x000fe20008400000 */
[----:B------:R-:W-:Y:S01]  /*29a0*/  IADD3.X R21, PT, PT, R25, UR9, RZ, P0, !PT ;  /* 0x0000000919157c10 */ /* 0x000fe200087fe4ff */
[----:B------:R-:W-:Y:S01]  /*29b0*/  ULEA UR7, UR17, UR7, 0x18 ;  /* 0x0000000711077291 */ /* 0x000fe2000f8ec0ff */
[----:B------:R-:W-:Y:S01]  /*29c0*/  LOP3.LUT R2, R0, 0x1f, RZ, 0xc0, !PT ;  /* 0x0000001f00027812 */ /* 0x000fe200078ec0ff */
[----:B------:R-:W-:Y:S01]  /*29d0*/  FFMA R38, R41, R38, 0.5 ;  /* 0x3f00000029267423 */ /* 0x000fe20000000026 */
[----:B------:R-:W-:Y:S01]  /*29e0*/  IMAD.IADD R45, R45, 0x1, R0 ;  /* 0x000000012d2d7824 */ /* 0x000fe200078e0200 */
[----:B------:R-:W-:Y:S01]  /*29f0*/  SHF.L.U32 R41, R42, 0x2, RZ ;  /* 0x000000022a297819 */ /* 0x000fe200000006ff */
[----:B------:R0:W-:Y:S01]  /*2a00*/  STG.E.64 desc[UR22][R20.64], R8 ;  /* 0x0000000814007986 */ /* 0x0001e2000c101b16 */
[----:B------:R-:W-:-:S02]  /*2a10*/  IMAD R5, R2, R5, UR7 ;  /* 0x0000000702057e24 */ /* 0x000fc4000f8e0205 */
[----:B------:R-:W-:Y:S02]  /*2a20*/  LOP3.LUT R4, R41, 0x7c, RZ, 0xc0, !PT ;  /* 0x0000007c29047812 */ /* 0x000fe400078ec0ff */
[----:B------:R-:W-:Y:S02]  /*2a30*/  SHF.L.U32 R45, R45, 0x2, RZ ;  /* 0x000000022d2d7819 */ /* 0x000fe400000006ff */
[----:B------:R-:W-:Y:S01]  /*2a40*/  IADD3 R4, PT, PT, R5, R4, RZ ;  /* 0x0000000405047210 */ /* 0x000fe20007ffe0ff */
[----:B0-----:R-:W-:Y:S01]  /*2a50*/  FMUL R21, R39, R38 ;  /* 0x0000002627157220 */ /* 0x001fe20000400000 */
[C---:B------:R-:W-:Y:S02]  /*2a60*/  IADD3 R38, PT, PT, R41.reuse, -0x8, RZ ;  /* 0xfffffff829267810 */ /* 0x040fe40007ffe0ff */
[----:B------:R-:W-:Y:S02]  /*2a70*/  IADD3 R41, PT, PT, R41, -0xc, RZ ;  /* 0xfffffff429297810 */ /* 0x000fe40007ffe0ff */
[----:B------:R-:W-:-:S02]  /*2a80*/  LOP3.LUT R20, R45, 0x7c, RZ, 0xc0, !PT ;  /* 0x0000007c2d147812 */ /* 0x000fc400078ec0ff */
[----:B------:R-:W-:Y:S02]  /*2a90*/  LOP3.LUT R39, R38, 0x7c, RZ, 0xc0, !PT ;  /* 0x0000007c26277812 */ /* 0x000fe400078ec0ff */
[----:B------:R-:W-:Y:S02]  /*2aa0*/  LOP3.LUT R45, R41, 0x7c, RZ, 0xc0, !PT ;  /* 0x0000007c292d7812 */ /* 0x000fe400078ec0ff */
[----:B------:R-:W-:Y:S01]  /*2ab0*/  LEA R38, R40, R5, 0x4 ;  /* 0x0000000528267211 */ /* 0x000fe200078e20ff */
[----:B------:R0:W-:Y:S01]  /*2ac0*/  STS [R4], R6 ;  /* 0x0000000604007388 */ /* 0x0001e20000000800 */
[C---:B------:R-:W-:Y:S02]  /*2ad0*/  IADD3 R40, PT, PT, R5.reuse, R39, RZ ;  /* 0x0000002705287210 */ /* 0x040fe40007ffe0ff */
[C---:B------:R-:W-:Y:S02]  /*2ae0*/  IADD3 R41, PT, PT, R5.reuse, R20, RZ ;  /* 0x0000001405297210 */ /* 0x040fe40007ffe0ff */
[----:B------:R-:W-:Y:S01]  /*2af0*/  IADD3 R39, PT, PT, R5, R45, RZ ;  /* 0x0000002d05277210 */ /* 0x000fe20007ffe0ff */
[----:B------:R-:W-:Y:S01]  /*2b00*/  FMUL R5, R35, R27 ;  /* 0x0000001b23057220 */ /* 0x000fe20000400000 */
[----:B------:R-:W-:Y:S01]  /*2b10*/  IADD3 R24, P0, PT, R24, UR29, RZ ;  /* 0x0000001d18187c10 */ /* 0x000fe2000ff1e0ff */
[----:B0-----:R-:W-:-:S03]  /*2b20*/  FMUL R6, R26, R21 ;  /* 0x000000151a067220 */ /* 0x001fc60000400000 */
[----:B------:R-:W-:Y:S01]  /*2b30*/  IADD3.X R25, PT, PT, R25, UR30, RZ, P0, !PT ;  /* 0x0000001e19197c10 */ /* 0x000fe200087fe4ff */
[----:B------:R-:W-:Y:S01]  /*2b40*/  FMUL R20, R5, UR18 ;  /* 0x0000001205147c20 */ /* 0x000fe20008400000 */
[----:B------:R-:W-:Y:S01]  /*2b50*/  FMUL R21, R6, UR18 ;  /* 0x0000001206157c20 */ /* 0x000fe20008400000 */
[----:B------:R0:W-:Y:S04]  /*2b60*/  STS [R41], R12 ;  /* 0x0000000c29007388 */ /* 0x0001e80000000800 */
[----:B------:R-:W-:Y:S04]  /*2b70*/  STS [R40], R10 ;  /* 0x0000000a28007388 */ /* 0x000fe80000000800 */
[----:B------:R-:W-:Y:S04]  /*2b80*/  STG.E.64 desc[UR22][R24.64], R20 ;  /* 0x0000001418007986 */ /* 0x000fe8000c101b16 */
[----:B------:R1:W-:Y:S01]  /*2b90*/  STS [R39], R8 ;  /* 0x0000000827007388 */ /* 0x0003e20000000800 */
[----:B------:R-:W-:Y:S01]  /*2ba0*/  BAR.SYNC.DEFER_BLOCKING 0x0 ;  /* 0x0000000000007b1d */ /* 0x000fe20000010000 */
[----:B------:R-:W-:Y:S01]  /*2bb0*/  IMAD.WIDE.U32 R26, R3, UR14, RZ ;  /* 0x0000000e031a7c25 */ /* 0x000fe2000f8e00ff */
[----:B------:R-:W-:-:S03]  /*2bc0*/  UIMAD UR8, UR6, UR14, URZ ;  /* 0x0000000e060872a4 */ /* 0x000fc6000f8e02ff */
[----:B------:R-:W-:Y:S01]  /*2bd0*/  IMAD R27, R3, UR15, R27 ;  /* 0x0000000f031b7c24 */ /* 0x000fe2000f8e021b */
[----:B------:R-:W-:Y:S02]  /*2be0*/  UIMAD.WIDE.U32 UR6, UR20, UR14, URZ ;  /* 0x0000000e140672a5 */ /* 0x000fe4000f8e00ff */
[----:B------:R-:W-:Y:S01]  /*2bf0*/  UIMAD UR9, UR20, UR15, UR8 ;  /* 0x0000000f140972a4 */ /* 0x000fe2000f8e0208 */
[----:B------:R-:W-:Y:S01]  /*2c00*/  FMNMX3 R22, |R31|, R22, |R23|, !PT ;  /* 0x000000161f167276 */ /* 0x000fe20007800617 */
[----:B------:R-:W-:Y:S01]  /*2c10*/  USHF.L.U32 UR8, UR6, 0x6, URZ ;  /* 0x0000000606087899 */ /* 0x000fe200080006ff */
[C---:B0-----:R-:W-:Y:S01]  /*2c20*/  SHF.L.U64.HI R12, R26.reuse, 0x1, R27 ;  /* 0x000000011a0c7819 */ /* 0x041fe2000001021b */
[----:B------:R-:W-:Y:S01]  /*2c30*/  UIADD3 UR9, UPT, UPT, UR7, UR9, URZ ;  /* 0x0000000907097290 */ /* 0x000fe2000fffe0ff */
[----:B------:R-:W-:Y:S02]  /*2c40*/  SHF.L.U32 R26, R26, 0x1, RZ ;  /* 0x000000011a1a7819 */ /* 0x000fe400000006ff */
[----:B------:R-:W-:Y:S01]  /*2c50*/  LOP3.LUT R31, R42, 0x1f, RZ, 0xc0, !PT ;  /* 0x0000001f2a1f7812 */ /* 0x000fe200078ec0ff */
[----:B------:R-:W0:Y:S01]  /*2c60*/  LDS R45, [R38] ;  /* 0x00000000262d7984 */ /* 0x000e220000000800 */
[----:B------:R-:W-:-:S02]  /*2c70*/  ULEA UR7, UP0, UR4, UR8, 0x5 ;  /* 0x0000000804077291 */ /* 0x000fc4000f8028ff */
[----:B------:R-:W-:Y:S01]  /*2c80*/  IADD3 R31, P0, PT, R31, R26, RZ ;  /* 0x0000001a1f1f7210 */ /* 0x000fe20007f1e0ff */
[----:B------:R-:W-:Y:S02]  /*2c90*/  USHF.L.U64.HI UR6, UR6, 0x6, UR9 ;  /* 0x0000000606067899 */ /* 0x000fe40008010209 */
[----:B------:R-:W-:Y:S01]  /*2ca0*/  ULEA UR10, UP1, UR7, UR10, 0x2 ;  /* 0x0000000a070a7291 */ /* 0x000fe2000f8210ff */
[----:B-1----:R-:W-:Y:S01]  /*2cb0*/  IADD3.X R8, PT, PT, RZ, R12, RZ, P0, !PT ;  /* 0x0000000cff087210 */ /* 0x002fe200007fe4ff */
[----:B------:R-:W-:Y:S01]  /*2cc0*/  ULEA.HI.X UR4, UR4, UR6, UR5, 0x5, UP0 ;  /* 0x0000000604047291 */ /* 0x000fe200080f2c05 */
[C---:B------:R-:W-:Y:S02]  /*2cd0*/  SHF.L.U32 R35, R31.reuse, 0x2, RZ ;  /* 0x000000021f237819 */ /* 0x040fe400000006ff */
[----:B------:R-:W-:Y:S01]  /*2ce0*/  SHF.L.U64.HI R31, R31, 0x2, R8 ;  /* 0x000000021f1f7819 */ /* 0x000fe20000010208 */
[----:B------:R-:W-:Y:S01]  /*2cf0*/  ULEA.HI.X UR11, UR7, UR11, UR4, 0x2, UP1 ;  /* 0x0000000b070b7291 */ /* 0x000fe200088f1404 */
[----:B------:R-:W-:Y:S01]  /*2d00*/  FMNMX3 R8, |R44|, R22, |R43|, !PT ;  /* 0x000000162c087276 */ /* 0x000fe2000780062b */
[----:B------:R-:W-:Y:S01]  /*2d10*/  USHF.L.U32 UR4, UR14, 0x1, URZ ;  /* 0x000000010e047899 */ /* 0x000fe200080006ff */
[----:B------:R-:W-:Y:S01]  /*2d20*/  IADD3 R22, P0, PT, R35, UR10, RZ ;  /* 0x0000000a23167c10 */ /* 0x000fe2000ff1e0ff */
[----:B------:R-:W-:Y:S01]  /*2d30*/  VIADD R42, R42, 0xffffffff ;  /* 0xffffffff2a2a7836 */ /* 0x000fe20000000000 */
[----:B------:R-:W-:Y:S01]  /*2d40*/  USHF.L.U64.HI UR5, UR14, 0x1, UR15 ;  /* 0x000000010e057899 */ /* 0x000fe2000801020f */
[----:B------:R-:W1:Y:S01]  /*2d50*/  LDS R43, [R38+0x4] ;  /* 0x00000400262b7984 */ /* 0x000e620000000800 */
[----:B------:R-:W-:-:S02]  /*2d60*/  IADD3.X R23, PT, PT, R31, UR11, RZ, P0, !PT ;  /* 0x0000000b1f177c10 */ /* 0x000fc400087fe4ff */
[----:B------:R-:W-:Y:S02]  /*2d70*/  IADD3 R10, P0, PT, R26, UR4, RZ ;  /* 0x000000041a0a7c10 */ /* 0x000fe4000ff1e0ff */
[----:B------:R-:W-:Y:S02]  /*2d80*/  LOP3.LUT R25, R42, 0x1f, RZ, 0xc0, !PT ;  /* 0x0000001f2a197812 */ /* 0x000fe400078ec0ff */
[----:B------:R-:W-:Y:S02]  /*2d90*/  IADD3.X R12, PT, PT, R12, UR5, RZ, P0, !PT ;  /* 0x000000050c0c7c10 */ /* 0x000fe400087fe4ff */
[----:B------:R-:W-:Y:S02]  /*2da0*/  IADD3 R24, P0, PT, R25, R10, RZ ;  /* 0x0000000a19187210 */ /* 0x000fe40007f1e0ff */
[----:B------:R-:W-:Y:S02]  /*2db0*/  FMNMX3 R8, |R32|, R8, |R33|, !PT ;  /* 0x0000000820087276 */ /* 0x000fe40007800621 */
[----:B------:R-:W-:-:S02]  /*2dc0*/  IADD3.X R33, PT, PT, RZ, R12, RZ, P0, !PT ;  /* 0x0000000cff217210 */ /* 0x000fc400007fe4ff */
[C---:B------:R-:W-:Y:S02]  /*2dd0*/  SHF.L.U32 R32, R24.reuse, 0x2, RZ ;  /* 0x0000000218207819 */ /* 0x040fe400000006ff */
[----:B------:R-:W-:Y:S02]  /*2de0*/  SHF.L.U64.HI R33, R24, 0x2, R33 ;  /* 0x0000000218217819 */ /* 0x000fe40000010221 */
[----:B------:R-:W-:Y:S02]  /*2df0*/  IADD3 R24, P0, PT, R32, UR10, RZ ;  /* 0x0000000a20187c10 */ /* 0x000fe4000ff1e0ff */
[----:B------:R-:W-:Y:S01]  /*2e00*/  FMNMX3 R36, |R36|, R8, |R37|, !PT ;  /* 0x0000000824247276 */ /* 0x000fe20007800625 */
[----:B0-----:R-:W-:Y:S01]  /*2e10*/  STG.E desc[UR22][R22.64], R45 ;  /* 0x0000002d16007986 */ /* 0x001fe2000c101916 */
[----:B------:R-:W-:-:S03]  /*2e20*/  IADD3.X R25, PT, PT, R33, UR11, RZ, P0, !PT ;  /* 0x0000000b21197c10 */ /* 0x000fc600087fe4ff */
[----:B------:R-:W0:Y:S01]  /*2e30*/  LDS R45, [R38+0x8] ;  /* 0x00000800262d7984 */ /* 0x000e220000000800 */
[----:B------:R-:W-:-:S03]  /*2e40*/  IADD3 R10, P0, PT, R10, UR4, RZ ;  /* 0x000000040a0a7c10 */ /* 0x000fc6000ff1e0ff */
[----:B------:R-:W2:Y:S01]  /*2e50*/  LDS R37, [R38+0xc] ;  /* 0x00000c0026257984 */ /* 0x000ea20000000800 */
[----:B------:R-:W-:Y:S02]  /*2e60*/  IADD3.X R12, PT, PT, R12, UR5, RZ, P0, !PT ;  /* 0x000000050c0c7c10 */ /* 0x000fe400087fe4ff */
[----:B------:R-:W-:-:S04]  /*2e70*/  IADD3 R26, P0, PT, R34, R10, RZ ;  /* 0x0000000a221a7210 */ /* 0x000fc80007f1e0ff */
[----:B------:R-:W-:Y:S02]  /*2e80*/  IADD3.X R27, PT, PT, RZ, R12, RZ, P0, !PT ;  /* 0x0000000cff1b7210 */ /* 0x000fe400007fe4ff */
[C---:B------:R-:W-:Y:S02]  /*2e90*/  SHF.L.U32 R34, R26.reuse, 0x2, RZ ;  /* 0x000000021a227819 */ /* 0x040fe400000006ff */
[----:B------:R-:W-:Y:S02]  /*2ea0*/  SHF.L.U64.HI R8, R26, 0x2, R27 ;  /* 0x000000021a087819 */ /* 0x000fe4000001021b */
        /* <DEDUP_REMOVED lines=8> */
[----:B-1----:R-:W-:Y:S03]  /*2f30*/  STG.E desc[UR22][R24.64], R43 ;  /* 0x0000002b18007986 */ /* 0x002fe6000c101916 */
[----:B------:R-:W-:Y:S01]  /*2f40*/  IADD3.X R29, PT, PT, R12, UR11, RZ, P0, !PT ;  /* 0x0000000b0c1d7c10 */ /* 0x000fe200087fe4ff */
[----:B0-----:R-:W-:Y:S04]  /*2f50*/  STG.E desc[UR22][R26.64], R45 ;  /* 0x0000002d1a007986 */ /* 0x001fe8000c101916 */
[----:B--2---:R0:W-:Y:S01]  /*2f60*/  STG.E desc[UR22][R28.64], R37 ;  /* 0x000000251c007986 */ /* 0x0041e2000c101916 */
        /* <DEDUP_REMOVED lines=23> */
[----:B------:R-:W-:Y:S02]  /*30e0*/  IADD3.X R35, PT, PT, R8, UR4, RZ, P1, !PT ;  /* 0x0000000408237c10 */ /* 0x000fe40008ffe4ff */
[----:B0-----:R-:W-:Y:S01]  /*30f0*/  IADD3.X R37, PT, PT, R12, UR4, RZ, P0, !PT ;  /* 0x000000040c257c10 */ /* 0x001fe200087fe4ff */
[----:B-1----:R-:W-:Y:S04]  /*3100*/  STG.E desc[UR22][R30.64], R44 ;  /* 0x0000002c1e007986 */ /* 0x002fe8000c101916 */
[----:B--2---:R-:W-:Y:S04]  /*3110*/  STG.E desc[UR22][R32.64], R43 ;  /* 0x0000002b20007986 */ /* 0x004fe8000c101916 */
[----:B---3--:R-:W-:Y:S04]  /*3120*/  STG.E desc[UR22][R34.64], R45 ;  /* 0x0000002d22007986 */ /* 0x008fe8000c101916 */
[----:B----4-:R-:W-:Y:S01]  /*3130*/  STG.E desc[UR22][R36.64], R42 ;  /* 0x0000002a24007986 */ /* 0x010fe2000c101916 */
[----:B------:R-:W-:Y:S06]  /*3140*/  BAR.SYNC.DEFER_BLOCKING 0x0 ;  /* 0x0000000000007b1d */ /* 0x000fec0000010000 */
        /* <DEDUP_REMOVED lines=24> */
[----:B------:R1:W-:Y:S04]  /*32d0*/  STS [R4], R15 ;  /* 0x0000000f04007388 */ /* 0x0003e80000000800 */
[----:B------:R-:W-:Y:S04]  /*32e0*/  STS [R41], R19 ;  /* 0x0000001329007388 */ /* 0x000fe80000000800 */
[----:B------:R2:W-:Y:S04]  /*32f0*/  STS [R40], R17 ;  /* 0x0000001128007388 */ /* 0x0005e80000000800 */
[----:B------:R-:W-:Y:S01]  /*3300*/  STS [R39], R21 ;  /* 0x0000001527007388 */ /* 0x000fe20000000800 */
[----:B------:R-:W-:Y:S06]  /*3310*/  BAR.SYNC.DEFER_BLOCKING 0x0 ;  /* 0x0000000000007b1d */ /* 0x000fec0000010000 */
[----:B------:R-:W3:Y:S04]  /*3320*/  LDS R7, [R38] ;  /* 0x0000000026077984 */ /* 0x000ee80000000800 */
[----:B------:R-:W4:Y:S04]  /*3330*/  LDS R11, [R38+0x4] ;  /* 0x00000400260b7984 */ /* 0x000f280000000800 */
[----:B------:R-:W5:Y:S04]  /*3340*/  LDS R23, [R38+0x8] ;  /* 0x0000080026177984 */ /* 0x000f680000000800 */
        /* <DEDUP_REMOVED lines=8> */
[----:B--2---:R-:W-:Y:S01]  /*33d0*/  IADD3.X R17, PT, PT, R37, UR4, RZ, P1, !PT ;  /* 0x0000000425117c10 */ /* 0x004fe20008ffe4ff */
[----:B------:R-:W-:Y:S01]  /*33e0*/  UISETP.NE.U32.AND UP0, UPT, UR6, URZ, UPT ;  /* 0x000000ff0600728c */ /* 0x000fe2000bf05070 */
        /* <DEDUP_REMOVED lines=18> */
[----:B0-----:R-:W0:Y:S02]  /*3510*/  SHFL.DOWN PT, R7, R6, 0x2, 0x1f ;  /* 0x08401f0006077f89 */ /* 0x001e2400000e0000 */
        /* <DEDUP_REMOVED lines=20> */
.L_x_8917:
[----:B------:R-:W-:Y:S02]  /*3660*/  ISETP.NE.AND P0, PT, R0, RZ, PT ;  /* 0x000000ff0000720c */ /* 0x000fe40003f05270 */
[----:B-1----:R-:W-:-:S11]  /*3670*/  FMNMX R5, R4, R5, !PT ;  /* 0x0000000504057209 */ /* 0x002fd60007800000 */
[----:B------:R-:W-:Y:S05]  /*3680*/  @P0 BRA `(.L_x_8910) ;  /* 0x0000000000080947 */ /* 0x000fea0003800000 */
[----:B------:R-:W1:Y:S02]  /*3690*/  LDC.64 R2, c[0x0][0x3a8] ;  /* 0x0000ea00ff027b82 */ /* 0x000e640000000a00 */
[----:B-1----:R1:W-:Y:S02]  /*36a0*/  REDG.E.MAX.S32.STRONG.GPU desc[UR22][R2.64], R5 ;  /* 0x000000050200798e */ /* 0x0023e4000d12e316 */
.L_x_8910:
[----:B------:R-:W-:Y:S05]  /*36b0*/  BSYNC B0 ;  /* 0x0000000000007941 */ /* 0x000fea0003800000 */
.L_x_8909:
        /* <DEDUP_REMOVED lines=11> */
[----:B-1----:R-:W-:Y:S05]  /*3770*/  CALL.REL.NOINC `($__internal_259_$__cuda_sm20_rcp_rn_f32_slowpath) ;  /* 0x0000000400987944 */ /* 0x002fea0003c00000 */
[----:B------:R-:W-:Y:S05]  /*3780*/  BRA `(.L_x_8913) ;  /* 0x0000000000147947 */ /* 0x000fea0003800000 */
.L_x_8912:
[----:B-1----:R-:W1:Y:S01]  /*3790*/  MUFU.RCP R5, UR18 ;  /* 0x0000001200057d08 */ /* 0x002e620008001000 */
[----:B------:R-:W-:-:S05]  /*37a0*/  MOV R0, UR18 ;  /* 0x0000001200007c02 */ /* 0x000fca0008000f00 */
[----:B-1----:R-:W-:-:S04]  /*37b0*/  FFMA R0, R5, R0, -1 ;  /* 0xbf80000005007423 */ /* 0x002fc80000000000 */
[----:B------:R-:W-:-:S04]  /*37c0*/  FADD.FTZ R0, -R0, -RZ ;  /* 0x800000ff00007221 */ /* 0x000fc80000010100 */
[----:B------:R-:W-:-:S07]  /*37d0*/  FFMA R5, R5, R0, R5 ;  /* 0x0000000005057223 */ /* 0x000fce0000000005 */
.L_x_8913:
[----:B------:R-:W1:Y:S02]  /*37e0*/  LDC.64 R2, c[0x0][0x3b0] ;  /* 0x0000ec00ff027b82 */ /* 0x000e640000000a00 */
[----:B-1----:R-:W-:Y:S01]  /*37f0*/  STG.E desc[UR22][R2.64], R5 ;  /* 0x0000000502007986 */ /* 0x002fe2000c101916 */
[----:B------:R-:W-:Y:S05]  /*3800*/  EXIT ;  /* 0x000000000000794d */ /* 0x000fea0003800000 */
.L_x_8911:
[----:B------:R-:W-:Y:S01]  /*3810*/  HFMA2 R7, -RZ, RZ, 0, 2.384185791015625e-07 ;  /* 0x00000004ff077431 */ /* 0x000fe200000001ff */
[----:B------:R-:W-:Y:S01]  /*3820*/  MOV R9, 0x1f ;  /* 0x0000001f00097802 */ /* 0x000fe20000000f00 */
[----:B------:R-:W-:-:S07]  /*3830*/  IMAD.MOV.U32 R6, RZ, RZ, -0x1 ;  /* 0xffffffffff067424 */ /* 0x000fce00078e00ff */
[----:B01----:R-:W-:Y:S05]  /*3840*/  WARPSYNC.COLLECTIVE R6, `(.L_x_8914) ;  /* 0x0000000006087348 */ /* 0x003fea0003c00000 */
[----:B-1----:R1:W2:Y:S02]  /*3850*/  SHFL.DOWN P0, R5, R2, R7, R9 ;  /* 0x0800000702057389 */ /* 0x0022a40000000009 */
[----:B012---:R-:W-:Y:S05]  /*3860*/  ENDCOLLECTIVE ;  /* 0x000000000000791b */ /* 0x007fea0003800000 */
.L_x_8914:
[----:B------:R-:W-:Y:S01]  /*3870*/  HFMA2 R7, -RZ, RZ, 0, 1.1920928955078125e-07 ;  /* 0x00000002ff077431 */ /* 0x000fe200000001ff */
[----:B------:R-:W-:-:S04]  /*3880*/  MOV R3, R5 ;  /* 0x0000000500037202 */ /* 0x000fc80000000f00 */
[----:B------:R-:W-:-:S04]  /*3890*/  FMNMX R3, R3, R2, !PT ;  /* 0x0000000203037209 */ /* 0x000fc80007800000 */
[----:B------:R-:W-:-:S07]  /*38a0*/  MOV R2, R3 ;  /* 0x0000000300027202 */ /* 0x000fce0000000f00 */
[----:B------:R-:W-:Y:S05]  /*38b0*/  WARPSYNC.COLLECTIVE R6, `(.L_x_8915) ;  /* 0x0000000006087348 */ /* 0x000fea0003c00000 */
[----:B------:R0:W1:Y:S02]  /*38c0*/  SHFL.DOWN P0, R5, R2, R7, R9 ;  /* 0x0800000702057389 */ /* 0x0000640000000009 */
[----:B01----:R-:W-:Y:S05]  /*38d0*/  ENDCOLLECTIVE ;  /* 0x000000000000791b */ /* 0x003fea0003800000 */
.L_x_8915:
[----:B------:R-:W-:Y:S01]  /*38e0*/  HFMA2 R7, -RZ, RZ, 0, 5.9604644775390625e-08 ;  /* 0x00000001ff077431 */ /* 0x000fe200000001ff */
[----:B------:R-:W-:-:S04]  /*38f0*/  MOV R4, R5 ;  /* 0x0000000500047202 */ /* 0x000fc80000000f00 */
[----:B------:R-:W-:-:S04]  /*3900*/  FMNMX R4, R3, R4, !PT ;  /* 0x0000000403047209 */ /* 0x000fc80007800000 */
[----:B------:R-:W-:-:S07]  /*3910*/  MOV R2, R4 ;  /* 0x0000000400027202 */ /* 0x000fce0000000f00 */
[----:B------:R-:W-:Y:S05]  /*3920*/  WARPSYNC.COLLECTIVE R6, `(.L_x_8916) ;  /* 0x0000000006087348 */ /* 0x000fea0003c00000 */
[----:B------:R0:W1:Y:S02]  /*3930*/  SHFL.DOWN P0, R5, R2, R7, R9 ;  /* 0x0800000702057389 */ /* 0x0000640000000009 */
[----:B01----:R-:W-:Y:S05]  /*3940*/  ENDCOLLECTIVE ;  /* 0x000000000000791b */ /* 0x003fea0003800000 */
.L_x_8916:
[----:B------:R-:W-:Y:S05]  /*3950*/  BRA `(.L_x_8917) ;  /* 0xfffffffc00407947 */ /* 0x000fea000383ffff */
        .weak           $__internal_258_$__cuda_sm20_div_u64
        .type           $__internal_258_$__cuda_sm20_div_u64,@function
        .size           $__internal_258_$__cuda_sm20_div_u64,($__internal_259_$__cuda_sm20_rcp_rn_f32_slowpath - $__internal_258_$__cuda_sm20_div_u64)
$__internal_258_$__cuda_sm20_div_u64:
        /* <DEDUP_REMOVED lines=71> */
[----:B------:R-:W-:Y:S11]  /*3dd0*/  RET.REL.NODEC R2 `(_ZN18transformer_engine6detail32dgated_act_cast_transpose_kernelILi2ELi1Ef13__nv_bfloat16fNS_5EmptyEXadL_ZNS_5dgeluIffEET_T0_RKS3_EEXadL_ZNS_4geluIffEES5_S6_S8_EEEEvPKT2_SC_PT3_SE_PKT1_PSF_SI_mmm) ;  /* 0xffffffc002887950 */ /* 0x000ff60003c3ffff */
        .weak           $__internal_259_$__cuda_sm20_rcp_rn_f32_slowpath
        .type           $__internal_259_$__cuda_sm20_rcp_rn_f32_slowpath,@function
        .size           $__internal_259_$__cuda_sm20_rcp_rn_f32_slowpath,(.L_x_29560 - $__internal_259_$__cuda_sm20_rcp_rn_f32_slowpath)
$__internal_259_$__cuda_sm20_rcp_rn_f32_slowpath:
[----:B------:R-:W-:-:S04]  /*3de0*/  SHF.L.U32 R2, R0, 0x1, RZ ;  /* 0x0000000100027819 */ /* 0x000fc800000006ff */
        /* <DEDUP_REMOVED lines=14> */
.L_x_8918:
        /* <DEDUP_REMOVED lines=33> */
.L_x_8920:
[----:B------:R0:W1:Y:S02]  /*40e0*/  MUFU.RCP R2, R0 ;  /* 0x0000000000027308 */ /* 0x0000640000001000 */
.L_x_8919:
[----:B------:R-:W-:Y:S01]  /*40f0*/  HFMA2 R3, -RZ, RZ, 0, 0 ;  /* 0x00000000ff037431 */ /* 0x000fe200000001ff */
[----:B-1-3--:R-:W-:Y:S02]  /*4100*/  MOV R5, R2 ;  /* 0x0000000200057202 */ /* 0x00afe40000000f00 */
[----:B------:R-:W-:-:S04]  /*4110*/  MOV R2, R7 ;  /* 0x0000000700027202 */ /* 0x000fc80000000f00 */
[----:B0-2---:R-:W-:Y:S05]  /*4120*/  RET.REL.NODEC R2 `(_ZN18transformer_engine6detail32dgated_act_cast_transpose_kernelILi2ELi1Ef13__nv_bfloat16fNS_5EmptyEXadL_ZNS_5dgeluIffEET_T0_RKS3_EEXadL_ZNS_4geluIffEES5_S6_S8_EEEEvPKT2_SC_PT3_SE_PKT1_PSF_SI_mmm) ;  /* 0xffffffbc02b47950 */ /* 0x005fea0003c3ffff */
.L_x_8921:
        /* <DEDUP_REMOVED lines=13> */
.L_x_29560:


//--------------------- .text._ZN18transformer_engine6detail43dgated_act_cast_transpose_kernel_notalignedILi2ELi4Ef6__half13__nv_fp8_e4m3NS_5EmptyEXadL_ZNS_5dgeluIffEET_T0_RKS4_EEXadL_ZNS_4geluIffEES6_S7_S9_EEEEvPKT2_SD_PT3_SF_PKT1_PSG_SJ_mmm --------------------------
	.section	.text._ZN18transformer_engine6detail43dgated_act_cast_transpose_kernel_notalignedILi2ELi4Ef6__half13__nv_fp8_e4m3NS_5EmptyEXadL_ZNS_5dgeluIffEET_T0_RKS4_EEXadL_ZNS_4geluIffEES6_S7_S9_EEEEvPKT2_SD_PT3_SF_PKT1_PSG_SJ_mmm,"ax",@progbits
	.align	128
        .global         _ZN18transformer_engine6detail43dgated_act_cast_transpose_kernel_notalignedILi2ELi4Ef6__half13__nv_fp8_e4m3NS_5EmptyEXadL_ZNS_5dgeluIffEET_T0_RKS4_EEXadL_ZNS_4geluIffEES6_S7_S9_EEEEvPKT2_SD_PT3_SF_PKT1_PSG_SJ_mmm
        .type           _ZN18transformer_engine6detail43dgated_act_cast_transpose_kernel_notalignedILi2ELi4Ef6__half13__nv_fp8_e4m3NS_5EmptyEXadL_ZNS_5dgeluIffEET_T0_RKS4_EEXadL_ZNS_4geluIffEES6_S7_S9_EEEEvPKT2_SD_PT3_SF_PKT1_PSG_SJ_mmm,@function
        .size           _ZN18transformer_engine6detail43dgated_act_cast_transpose_kernel_notalignedILi2ELi4Ef6__half13__nv_fp8_e4m3NS_5EmptyEXadL_ZNS_5dgeluIffEET_T0_RKS4_EEXadL_ZNS_4geluIffEES6_S7_S9_EEEEvPKT2_SD_PT3_SF_PKT1_PSG_SJ_mmm,(.L_x_29562 - _ZN18transformer_engine6detail43dgated_act_cast_transpose_kernel_notalignedILi2ELi4Ef6__half13__nv_fp8_e4m3NS_5EmptyEXadL_ZNS_5dgeluIffEET_T0_RKS4_EEXadL_ZNS_4geluIffEES6_S7_S9_EEEEvPKT2_SD_PT3_SF_PKT1_PSG_SJ_mmm)
        .other          _ZN18transformer_engine6detail43dgated_act_cast_transpose_kernel_notalignedILi2ELi4Ef6__half13__nv_fp8_e4m3NS_5EmptyEXadL_ZNS_5dgeluIffEET_T0_RKS4_EEXadL_ZNS_4geluIffEES6_S7_S9_EEEEvPKT2_SD_PT3_SF_PKT1_PSG_SJ_mmm,@"STO_CUDA_ENTRY STV_DEFAULT"
_ZN18transformer_engine6detail43dgated_act_cast_transpose_kernel_notalignedILi2ELi4Ef6__half13__nv_fp8_e4m3NS_5EmptyEXadL_ZNS_5dgeluIffEET_T0_RKS4_EEXadL_ZNS_4geluIffEES6_S7_S9_EEEEvPKT2_SD_PT3_SF_PKT1_PSG_SJ_mmm:
.text._ZN18transformer_engine6detail43dgated_act_cast_transpose_kernel_notalignedILi2ELi4Ef6__half13__nv_fp8_e4m3NS_5EmptyEXadL_ZNS_5dgeluIffEET_T0_RKS4_EEXadL_ZNS_4geluIffEES6_S7_S9_EEEEvPKT2_SD_PT3_SF_PKT1_PSG_SJ_mmm:
        /* <DEDUP_REMOVED lines=43> */
.L_x_8922:
[----:B------:R-:W-:-:S07]  /*02b0*/  MOV R3, 0x2d0 ;  /* 0x000002d000037802 */ /* 0x000fce0000000f00 */
[----:B------:R-:W-:Y:S05]  /*02c0*/  CALL.REL.NOINC `($__internal_260_$__cuda_sm20_div_u64) ;  /* 0x000000d000f07944 */ /* 0x000fea0003c00000 */
        /* <DEDUP_REMOVED lines=11> */
.L_x_8923:
[----:B------:R-:W0:Y:S01]  /*0380*/  LDCU.64 UR12, c[0x0][0x3c0] ;  /* 0x00007800ff0c77ac */ /* 0x000e220008000a00 */
[C---:B------:R-:W-:Y:S02]  /*0390*/  SHF.L.U32 R45, R7.reuse, 0x2, RZ ;  /* 0x00000002072d7819 */ /* 0x040fe400000006ff */
[----:B------:R-:W-:Y:S01]  /*03a0*/  SHF.L.U32 R7, R7, 0x4, RZ ;  /* 0x0000000407077819 */ /* 0x000fe200000006ff */
[----:B------:R-:W1:Y:S01]  /*03b0*/  LDCU.64 UR26, c[0x0][0x3b8] ;  /* 0x00007700ff1a77ac */ /* 0x000e620008000a00 */
[----:B------:R-:W-:Y:S01]  /*03c0*/  IADD3 R24, PT, PT, -R45, R2, RZ ;  /* 0x000000022d187210 */ /* 0x000fe20007ffe1ff */
[----:B------:R-:W-:-:S03]  /*03d0*/  USHF.L.U64.HI UR14, UR4, 0x5, UR5 ;  /* 0x00000005040e7899 */ /* 0x000fc60008010205 */
[----:B------:R-:W-:Y:S01]  /*03e0*/  LOP3.LUT R6, R24, 0x1f, RZ, 0xc0, !PT ;  /* 0x0000001f18067812 */ /* 0x000fe200078ec0ff */
[----:B------:R-:W-:Y:S01]  /*03f0*/  USHF.L.U64.HI UR16, UR23, 0x5, UR6 ;  /* 0x0000000517107899 */ /* 0x000fe20008010206 */
[----:B------:R-:W2:Y:S01]  /*0400*/  LDCU.64 UR34, c[0x0][0x3a0] ;  /* 0x00007400ff2277ac */ /* 0x000ea20008000a00 */
[----:B------:R-:W3:Y:S01]  /*0410*/  LDCU.128 UR8, c[0x0][0x380] ;  /* 0x00007000ff0877ac */ /* 0x000ee20008000c00 */
[----:B0-----:R-:W-:Y:S02]  /*0420*/  USHF.R.U64 UR29, UR12, 0x2, UR13 ;  /* 0x000000020c1d7899 */ /* 0x001fe4000800120d */
[----:B-1----:R-:W-:Y:S02]  /*0430*/  UIMAD UR15, UR5, UR26, URZ ;  /* 0x0000001a050f72a4 */ /* 0x002fe4000f8e02ff */
[----:B------:R-:W-:Y:S02]  /*0440*/  USHF.R.U64 UR30, UR26, 0x1, UR27 ;  /* 0x000000011a1e7899 */ /* 0x000fe4000800121b */
[----:B------:R-:W-:-:S02]  /*0450*/  USHF.R.U32.HI UR28, URZ, 0x2, UR13 ;  /* 0x00000002ff1c7899 */ /* 0x000fc4000801160d */
[----:B------:R-:W-:Y:S02]  /*0460*/  ULEA UR7, UP1, -UR4, UR29, 0x5 ;  /* 0x0000001d04077291 */ /* 0x000fe4000f8229ff */
[----:B------:R-:W-:Y:S01]  /*0470*/  UIMAD UR21, UR4, UR27, UR15 ;  /* 0x0000001b041572a4 */ /* 0x000fe2000f8e020f */
[C---:B------:R-:W-:Y:S01]  /*0480*/  IMAD.WIDE.U32 R4, R7.reuse, UR30, RZ ;  /* 0x0000001e07047c25 */ /* 0x040fe2000f8e00ff */
[----:B------:R-:W-:Y:S01]  /*0490*/  USHF.R.U32.HI UR31, URZ, 0x1, UR27 ;  /* 0x00000001ff1f7899 */ /* 0x000fe2000801161b */
[----:B--2---:R-:W-:Y:S01]  /*04a0*/  ISETP.NE.U32.AND P1, PT, RZ, UR34, PT ;  /* 0x00000022ff007c0c */ /* 0x004fe2000bf25070 */
[----:B------:R-:W-:Y:S02]  /*04b0*/  ULEA UR15, UP0, -UR23, UR30, 0x5 ;  /* 0x0000001e170f7291 */ /* 0x000fe4000f8029ff */
[----:B------:R-:W-:Y:S01]  /*04c0*/  UIADD3.X UR14, UPT, UPT, ~UR14, UR28, URZ, UP1, !UPT ;  /* 0x0000001c0e0e7290 */ /* 0x000fe20008ffe5ff */
[----:B------:R-:W-:Y:S01]  /*04d0*/  IADD3 R8, P2, PT, R6, R4, RZ ;  /* 0x0000000406087210 */ /* 0x000fe20007f5e0ff */
[----:B------:R-:W-:Y:S01]  /*04e0*/  UISETP.LT.U32.AND UP1, UPT, UR7, 0x20, UPT ;  /* 0x000000200700788c */ /* 0x000fe2000bf21070 */
[----:B------:R-:W-:Y:S01]  /*04f0*/  IMAD R19, R7, UR31, RZ ;  /* 0x0000001f07137c24 */ /* 0x000fe2000f8e02ff */
[----:B------:R-:W-:Y:S01]  /*0500*/  UIADD3.X UR16, UPT, UPT, ~UR16, UR31, URZ, UP0, !UPT ;  /* 0x0000001f10107290 */ /* 0x000fe200087fe5ff */
[----:B------:R-:W-:Y:S01]  /*0510*/  ISETP.NE.AND.EX P1, PT, RZ, UR35, PT, P1 ;  /* 0x00000023ff007c0c */ /* 0x000fe2000bf25310 */
        /* <DEDUP_REMOVED lines=11> */
[----:B------:R-:W-:-:S02]  /*05d0*/  USHF.L.U64.HI UR17, UR23, 0x6, UR6 ;  /* 0x0000000617117899 */ /* 0x000fc40008010206 */
[----:B------:R-:W-:Y:S01]  /*05e0*/  ULEA UR20, UP2, UR18, UR22, 0x7 ;  /* 0x0000001612147291 */ /* 0x000fe2000f8438ff */
[----:B------:R-:W-:Y:S01]  /*05f0*/  ISETP.LT.U32.AND P0, PT, R6, UR14, !P0 ;  /* 0x0000000e06007c0c */ /* 0x000fe2000c701070 */
[----:B------:R-:W-:Y:S02]  /*0600*/  ULEA UR22, UP1, UR18, UR22, 0x8 ;  /* 0x0000001612167291 */ /* 0x000fe4000f8240ff */
[----:B------:R-:W-:Y:S02]  /*0610*/  ULOP3.LUT UR32, UR27, 0x7fffffff, URZ, 0xc0, !UPT ;  /* 0x7fffffff1b207892 */ /* 0x000fe4000f8ec0ff */
[----:B---3--:R-:W-:Y:S02]  /*0620*/  ULEA UR15, UP3, UR22, UR10, 0x1 ;  /* 0x0000000a160f7291 */ /* 0x008fe4000f8608ff */
[----:B------:R-:W-:Y:S02]  /*0630*/  UIADD3 UR10, UPT, UPT, UR19, UR21, URZ ;  /* 0x00000015130a7290 */ /* 0x000fe4000fffe0ff */
[----:B------:R-:W-:Y:S01]  /*0640*/  ULEA UR16, UP0, UR20, UR8, 0x1 ;  /* 0x0000000814107291 */ /* 0x000fe2000f8008ff */
[----:B------:R-:W-:Y:S01]  /*0650*/  IMAD R18, R7, UR32, RZ ;  /* 0x0000002007127c24 */ /* 0x000fe2000f8e02ff */
[----:B------:R-:W-:-:S02]  /*0660*/  ULEA.HI.X UR19, UR18, UR17, UR10, 0x8, UP1 ;  /* 0x0000001112137291 */ /* 0x000fc400088f440a */
[----:B------:R-:W-:Y:S01]  /*0670*/  ULEA.HI.X UR18, UR18, UR17, UR10, 0x7, UP2 ;  /* 0x0000001112127291 */ /* 0x000fe200090f3c0a */
[----:B------:R-:W-:Y:S01]  /*0680*/  @P0 IADD3 R0, P4, PT, R8, UR30, RZ ;  /* 0x0000001e08000c10 */ /* 0x000fe2000ff9e0ff */
[----:B------:R-:W-:Y:S01]  /*0690*/  USHF.L.U32 UR34, UR26, 0x1, URZ ;  /* 0x000000011a227899 */ /* 0x000fe200080006ff */
[----:B------:R-:W-:Y:S01]  /*06a0*/  IADD3.X R17, PT, PT, R5, R18, RZ, P2, !PT ;  /* 0x0000001205117210 */ /* 0x000fe200017fe4ff */
[----:B------:R-:W-:Y:S01]  /*06b0*/  ULEA.HI.X UR18, UR20, UR9, UR18, 0x1, UP0 ;  /* 0x0000000914127291 */ /* 0x000fe200080f0c12 */
[----:B------:R-:W-:Y:S01]  /*06c0*/  @P0 IADD3.X R3, PT, PT, R9, UR31, RZ, P4, !PT ;  /* 0x0000001f09030c10 */ /* 0x000fe2000a7fe4ff */
[----:B------:R-:W-:Y:S01]  /*06d0*/  ULEA.HI.X UR17, UR22, UR11, UR19, 0x1, UP3 ;  /* 0x0000000b16117291 */ /* 0x000fe200098f0c13 */
[----:B------:R-:W-:Y:S01]  /*06e0*/  @P0 LEA R20, P4, R0, UR16, 0x2 ;  /* 0x0000001000140c11 */ /* 0x000fe2000f8810ff */
[----:B------:R-:W-:Y:S02]  /*06f0*/  USHF.L.U64.HI UR33, UR26, 0x1, UR27 ;  /* 0x000000011a217899 */ /* 0x000fe4000801021b */
[----:B------:R-:W-:Y:S01]  /*0700*/  @P0 IADD3 R30, P2, PT, R16, UR26, RZ ;  /* 0x0000001a101e0c10 */ /* 0x000fe2000ff5e0ff */
[----:B------:R-:W-:Y:S01]  /*0710*/  UIADD3 UR35, UP0, UPT, UR34, UR15, URZ ;  /* 0x0000000f22237290 */ /* 0x000fe2000ff1e0ff */
[----:B------:R-:W-:Y:S01]  /*0720*/  @P0 LEA R10, P3, R8, UR16, 0x2 ;  /* 0x00000010080a0c11 */ /* 0x000fe2000f8610ff */
[----:B------:R-:W0:Y:S01]  /*0730*/  LDCU.64 UR24, c[0x0][0x358] ;  /* 0x00006b00ff1877ac */ /* 0x000e220008000a00 */
[----:B------:R-:W-:Y:S01]  /*0740*/  @P0 SHF.L.U32 R14, R16, 0x2, RZ ;  /* 0x00000002100e0819 */ /* 0x000fe200000006ff */
[----:B------:R-:W1:Y:S01]  /*0750*/  @P1 LDC.64 R12, c[0x0][0x3a0] ;  /* 0x0000e800ff0c1b82 */ /* 0x000e620000000a00 */
[----:B------:R-:W-:Y:S01]  /*0760*/  @P0 LEA.HI.X R21, R0, UR18, R3, 0x2, P4 ;  /* 0x0000001200150c11 */ /* 0x000fe2000a0f1403 */
[----:B------:R-:W-:Y:S01]  /*0770*/  UIADD3.X UR36, UPT, UPT, UR33, UR17, URZ, UP0, !UPT ;  /* 0x0000001121247290 */ /* 0x000fe200087fe4ff */
[----:B------:R-:W-:Y:S01]  /*0780*/  @P0 IADD3.X R3, PT, PT, R17, UR32, RZ, P2, !PT ;  /* 0x0000002011030c10 */ /* 0x000fe200097fe4ff */
[----:B------:R-:W-:Y:S01]  /*0790*/  VOTEU.ANY UP1, P0 ;  /* 0x0000000000ff7886 */ /* 0x000fe20000020100 */
[----:B------:R-:W-:-:S02]  /*07a0*/  @P0 LEA.HI.X R11, R8, UR18, R9, 0x2, P3 ;  /* 0x00000012080b0c11 */ /* 0x000fc400098f1409 */
[----:B------:R-:W-:Y:S02]  /*07b0*/  @P0 SHF.L.U64.HI R15, R16, 0x2, R17 ;  /* 0x00000002100f0819 */ /* 0x000fe40000010211 */
[C---:B------:R-:W-:Y:S02]  /*07c0*/  @P0 IADD3 R4, P2, PT, R14.reuse, UR15, RZ ;  /* 0x0000000f0e040c10 */ /* 0x040fe4000ff5e0ff */
[----:B------:R-:W-:Y:S02]  /*07d0*/  @P0 IADD3 R14, P3, PT, R14, UR35, RZ ;  /* 0x000000230e0e0c10 */ /* 0x000fe4000ff7e0ff */
[C---:B------:R-:W-:Y:S02]  /*07e0*/  @P0 SHF.L.U64.HI R26, R30.reuse, 0x2, R3 ;  /* 0x000000021e1a0819 */ /* 0x040fe40000010203 */
[C---:B------:R-:W-:Y:S01]  /*07f0*/  @P0 IADD3.X R5, PT, PT, R15.reuse, UR17, RZ, P2, !PT ;  /* 0x000000110f050c10 */ /* 0x040fe200097fe4ff */
[----:B------:R-:W-:Y:S01]  /*0800*/  @UP1 ULOP3.LUT UR8, UR26, 0xfffffffe, URZ, 0xc0, !UPT ;  /* 0xfffffffe1a081892 */ /* 0x000fe2000f8ec0ff */
[----:B------:R-:W-:Y:S01]  /*0810*/  @P0 SHF.L.U32 R30, R30, 0x2, RZ ;  /* 0x000000021e1e0819 */ /* 0x000fe200000006ff */
[----:B------:R-:W-:Y:S01]  /*0820*/  @UP1 ULOP3.LUT UR9, UR27, 0x3fffffff, URZ, 0xc0, !UPT ;  /* 0x3fffffff1b091892 */ /* 0x000fe2000f8ec0ff */
[----:B------:R-:W-:Y:S01]  /*0830*/  @P0 IADD3.X R15, PT, PT, R15, UR36, RZ, P3, !PT ;  /* 0x000000240f0f0c10 */ /* 0x000fe20009ffe4ff */
[----:B0-----:R0:W5:Y:S01]  /*0840*/  @P0 LDG.E R27, desc[UR24][R10.64] ;  /* 0x000000180a1b0981 */ /* 0x001162000c1e1900 */
[----:B------:R-:W-:-:S02]  /*0850*/  @P0 IADD3 R32, P3, PT, R16, UR34, RZ ;  /* 0x0000002210200c10 */ /* 0x000fc4000ff7e0ff */
[----:B------:R-:W-:Y:S01]  /*0860*/  @P0 IADD3 R22, P2, PT, R30, UR15, RZ ;  /* 0x0000000f1e160c10 */ /* 0x000fe2000ff5e0ff */
[----:B------:R-:W5:Y:S01]  /*0870*/  @P0 LDG.E R29, desc[UR24][R4.64] ;  /* 0x00000018041d0981 */ /* 0x000f62000c1e1900 */
[----:B------:R-:W-:Y:S02]  /*0880*/  @P0 IADD3.X R25, PT, PT, R17, UR33, RZ, P3, !PT ;  /* 0x0000002111190c10 */ /* 0x000fe40009ffe4ff */
[----:B------:R-:W-:Y:S01]  /*0890*/  @!P0 MOV R28, RZ ;  /* 0x000000ff001c8202 */ /* 0x000fe20000000f00 */
[----:B-1----:R-:W2:Y:S01]  /*08a0*/  @P1 LDG.E R12, desc[UR24][R12.64] ;  /* 0x000000180c0c1981 */ /* 0x002ea2000c1e1900 */
[----:B------:R-:W-:Y:S02]  /*08b0*/  @P0 IADD3 R0, P4, PT, R8, UR8, RZ ;  /* 0x0000000808000c10 */ /* 0x000fe4000ff9e0ff */
[----:B------:R-:W-:Y:S02]  /*08c0*/  @P0 IADD3.X R23, PT, PT, R26, UR17, RZ, P2, !PT ;  /* 0x000000111a170c10 */ /* 0x000fe400097fe4ff */
[----:B------:R-:W-:Y:S01]  /*08d0*/  @P0 IADD3 R30, P2, PT, R30, UR35, RZ ;  /* 0x000000231e1e0c10 */ /* 0x000fe2000ff5e0ff */
[----:B------:R1:W5:Y:S01]  /*08e0*/  @P0 LDG.E R28, desc[UR24][R20.64] ;  /* 0x00000018141c0981 */ /* 0x000362000c1e1900 */
[----:B------:R-:W-:-:S02]  /*08f0*/  @P0 SHF.L.U64.HI R25, R32, 0x2, R25 ;  /* 0x0000000220190819 */ /* 0x000fc40000010219 */
[----:B------:R-:W-:Y:S02]  /*0900*/  @P0 SHF.L.U32 R32, R32, 0x2, RZ ;  /* 0x0000000220200819 */ /* 0x000fe400000006ff */
[----:B------:R-:W-:Y:S01]  /*0910*/  @P0 IADD3.X R3, PT, PT, R9, UR9, RZ, P4, !PT ;  /* 0x0000000909030c10 */ /* 0x000fe2000a7fe4ff */
[----:B------:R-:W3:Y:S01]  /*0920*/  LDCU.128 UR8, c[0x0][0x390] ;  /* 0x00007200ff0877ac */ /* 0x000ee20008000c00 */
[----:B0-----:R-:W-:Y:S02]  /*0930*/  @P0 LEA R10, P4, R0, UR16, 0x2 ;  /* 0x00000010000a0c11 */ /* 0x001fe4000f8810ff */
[----:B------:R-:W-:Y:S02]  /*0940*/  @P0 IADD3.X R31, PT, PT, R26, UR36, RZ, P2, !PT ;  /* 0x000000241a1f0c10 */ /* 0x000fe400097fe4ff */
[C---:B-1----:R-:W-:Y:S02]  /*0950*/  @P0 IADD3 R20, P2, PT, R32.reuse, UR15, RZ ;  /* 0x0000000f20140c10 */ /* 0x042fe4000ff5e0ff */
[----:B------:R-:W-:-:S02]  /*0960*/  @P0 IADD3 R32, P3, PT, R32, UR35, RZ ;  /* 0x0000002320200c10 */ /* 0x000fc4000ff7e0ff */
[----:B------:R-:W-:Y:S02]  /*0970*/  @P0 LEA.HI.X R11, R0, UR18, R3, 0x2, P4 ;  /* 0x00000012000b0c11 */ /* 0x000fe4000a0f1403 */
[----:B------:R-:W5:Y:S01]  /*0980*/  @P0 LDG.E R0, desc[UR24][R14.64] ;  /* 0x000000180e000981 */ /* 0x000f62000c1e1900 */
[----:B------:R-:W-:Y:S02]  /*0990*/  @!P0 MOV R36, RZ ;  /* 0x000000ff00248202 */ /* 0x000fe40000000f00 */
[----:B------:R-:W-:Y:S02]  /*09a0*/  @!P0 MOV R4, RZ ;  /* 0x000000ff00048202 */ /* 0x000fe40000000f00 */
[----:B------:R-:W-:Y:S02]  /*09b0*/  @!P0 MOV R3, RZ ;  /* 0x000000ff00038202 */ /* 0x000fe40000000f00 */
[C---:B------:R-:W-:Y:S01]  /*09c0*/  @P0 IADD3.X R21, PT, PT, R25.reuse, UR17, RZ, P2, !PT ;  /* 0x0000001119150c10 */ /* 0x040fe200097fe4ff */
[----:B------:R-:W5:Y:S01]  /*09d0*/  @P0 LDG.E R36, desc[UR24][R22.64] ;  /* 0x0000001816240981 */ /* 0x000f62000c1e1900 */
[----:B------:R-:W-:-:S02]  /*09e0*/  @P0 IADD3.X R33, PT, PT, R25, UR36, RZ, P3, !PT ;  /* 0x0000002419210c10 */ /* 0x000fc40009ffe4ff */
[----:B------:R-:W-:Y:S01]  /*09f0*/  @!P0 CS2R R14, SRZ ;  /* 0x00000000000e8805 */ /* 0x000fe2000001ff00 */
[----:B------:R-:W5:Y:S04]  /*0a00*/  @P0 LDG.E R4, desc[UR24][R30.64] ;  /* 0x000000181e040981 */ /* 0x000f68000c1e1900 */
[----:B------:R-:W5:Y:S04]  /*0a10*/  @P0 LDG.E R3, desc[UR24][R20.64] ;  /* 0x0000001814030981 */ /* 0x000f68000c1e1900 */
[----:B------:R-:W5:Y:S01]  /*0a20*/  @P0 LDG.E R14, desc[UR24][R32.64] ;  /* 0x00000018200e0981 */ /* 0x000f62000c1e1900 */
[----:B------:R-:W-:-:S02]  /*0a30*/  UIMAD.WIDE.U32 UR20, UR23, UR12, URZ ;  /* 0x0000000c171472a5 */ /* 0x000fc4000f8e00ff */
[----:B------:R-:W-:Y:S01]  /*0a40*/  UIMAD UR12, UR6, UR12, URZ ;  /* 0x0000000c060c72a4 */ /* 0x000fe2000f8e02ff */
[----:B------:R-:W-:-:S03]  /*0a50*/  @!P0 MOV R26, RZ ;  /* 0x000000ff001a8202 */ /* 0x000fc60000000f00 */
[----:B------:R-:W-:Y:S02]  /*0a60*/  UIMAD UR12, UR23, UR13, UR12 ;  /* 0x0000000d170c72a4 */ /* 0x000fe4000f8e020c */
[----:B------:R-:W-:Y:S01]  /*0a70*/  USHF.L.U32 UR6, UR20, 0x6, URZ ;  /* 0x0000000614067899 */ /* 0x000fe200080006ff */
[----:B------:R0:W5:Y:S01]  /*0a80*/  @P0 LDG.E R26, desc[UR24][R10.64] ;  /* 0x000000180a1a0981 */ /* 0x000162000c1e1900 */
[----:B------:R-:W-:Y:S02]  /*0a90*/  UIADD3 UR12, UPT, UPT, UR21, UR12, URZ ;  /* 0x0000000c150c7290 */ /* 0x000fe4000fffe0ff */
[----:B---3--:R-:W-:Y:S02]  /*0aa0*/  UIADD3 UR8, UP0, UPT, UR22, UR8, URZ ;  /* 0x0000000816087290 */ /* 0x008fe4000ff1e0ff */
[----:B------:R-:W-:Y:S02]  /*0ab0*/  ULEA UR6, UP2, UR4, UR6, 0x7 ;  /* 0x0000000604067291 */ /* 0x000fe4000f8438ff */
[----:B------:R-:W-:Y:S01]  /*0ac0*/  USHF.L.U64.HI UR20, UR20, 0x6, UR12 ;  /* 0x0000000614147899 */ /* 0x000fe2000801020c */
[----:B------:R-:W-:Y:S01]  /*0ad0*/  IADD3 R5, PT, PT, R45, 0x1, RZ ;  /* 0x000000012d057810 */ /* 0x000fe20007ffe0ff */
[----:B0-----:R-:W-:Y:S01]  /*0ae0*/  HFMA2 R11, -RZ, RZ, 0, 0 ;  /* 0x00000000ff0b7431 */ /* 0x001fe200000001ff */
[----:B------:R-:W-:Y:S01]  /*0af0*/  IADD3 R10, PT, PT, R24, -0x1, RZ ;  /* 0xffffffff180a7810 */ /* 0x000fe20007ffe0ff */
[----:B------:R-:W-:-:S02]  /*0b00*/  UIADD3 UR10, UP3, UPT, UR6, UR10, URZ ;  /* 0x0000000a060a7290 */ /* 0x000fc4000ff7e0ff */
[----:B------:R-:W-:Y:S02]  /*0b10*/  UIADD3 UR13, UP1, UPT, UR8, UR26, URZ ;  /* 0x0000001a080d7290 */ /* 0x000fe4000ff3e0ff */
        /* <DEDUP_REMOVED lines=8> */
[----:B------:R-:W-:-:S02]  /*0ba0*/  @!P0 MOV R5, RZ ;  /* 0x000000ff00058202 */ /* 0x000fc40000000f00 */
[----:B------:R-:W-:Y:S02]  /*0bb0*/  @!P0 MOV R25, RZ ;  /* 0x000000ff00198202 */ /* 0x000fe40000000f00 */
[----:B--2---:R-:W-:Y:S01]  /*0bc0*/  @P1 R2UR UR23, R12 ;  /* 0x000000000c1712ca */ /* 0x004fe200000e0000 */
[----:B------:R-:W-:Y:S01]  /*0bd0*/  IMAD.WIDE.U32 R12, R7, UR30, R10 ;  /* 0x0000001e070c7c25 */ /* 0x000fe2000f8e000a */
[----:B------:R-:W-:Y:S01]  /*0be0*/  ISETP.LT.U32.AND P1, PT, R10, UR14, !P2 ;  /* 0x0000000e0a007c0c */ /* 0x000fe2000d721070 */
[----:B------:R-:W-:-:S12]  /*0bf0*/  @!P0 BRA `(.L_x_8925) ;  /* 0x00000000004c8947 */ /* 0x000fd80003800000 */
[----:B------:R-:W-:Y:S01]  /*0c00*/  MOV R21, UR26 ;  /* 0x0000001a00157c02 */ /* 0x000fe20008000f00 */
[----:B------:R-:W-:Y:S01]  /*0c10*/  UIMAD UR5, UR32, 0x3, URZ ;  /* 0x00000003200578a4 */ /* 0x000fe2000f8e02ff */
[----:B------:R-:W-:Y:S01]  /*0c20*/  MOV R5, UR30 ;  /* 0x0000001e00057c02 */ /* 0x000fe20008000f00 */
[----:B------:R-:W-:Y:S02]  /*0c30*/  UIMAD UR4, UR31, 0x3, URZ ;  /* 0x000000031f0478a4 */ /* 0x000fe4000f8e02ff */
[----:B------:R-:W-:-:S04]  /*0c40*/  IMAD.WIDE.U32 R20, R21, 0x3, R16 ;  /* 0x0000000315147825 */ /* 0x000fc800078e0010 */
[----:B------:R-:W-:Y:S01]  /*0c50*/  IMAD.WIDE.U32 R8, R5, 0x3, R8 ;  /* 0x0000000305087825 */ /* 0x000fe200078e0008 */
[----:B------:R-:W-:Y:S02]  /*0c60*/  IADD3 R5, PT, PT, R21, UR5, RZ ;  /* 0x0000000515057c10 */ /* 0x000fe4000fffe0ff */
[C---:B------:R-:W-:Y:S02]  /*0c70*/  SHF.L.U32 R22, R20.reuse, 0x2, RZ ;  /* 0x0000000214167819 */ /* 0x040fe400000006ff */
        /* <DEDUP_REMOVED lines=11> */
.L_x_8925:
[----:B------:R-:W-:Y:S05]  /*0d30*/  BSYNC.RECONVERGENT B0 ;  /* 0x0000000000007941 */ /* 0x000fea0003800200 */
.L_x_8924:
[----:B------:R-:W-:Y:S01]  /*0d40*/  BSSY.RECONVERGENT B0, `(.L_x_8926) ;  /* 0x0000022000007945 */ /* 0x000fe20003800200 */
[----:B------:R-:W-:Y:S01]  /*0d50*/  HFMA2 R8, -RZ, RZ, 1.875, 0 ;  /* 0x3f800000ff087431 */ /* 0x000fe200000001ff */
[----:B------:R-:W-:Y:S02]  /*0d60*/  IADD3 R19, PT, PT, R19, R13, RZ ;  /* 0x0000000d13137210 */ /* 0x000fe40007ffe0ff */
[----:B-----5:R-:W-:Y:S02]  /*0d70*/  @!P0 MOV R27, RZ ;  /* 0x000000ff001b8202 */ /* 0x020fe40000000f00 */
[----:B------:R-:W-:Y:S02]  /*0d80*/  @!P0 MOV R29, RZ ;  /* 0x000000ff001d8202 */ /* 0x000fe40000000f00 */
[----:B------:R-:W-:Y:S01]  /*0d90*/  @!P0 MOV R0, RZ ;  /* 0x000000ff00008202 */ /* 0x000fe20000000f00 */
[----:B------:R-:W-:Y:S06]  /*0da0*/  @!P1 BRA `(.L_x_8927) ;  /* 0x0000000000609947 */ /* 0x000fec0003800000 */
[----:B0-----:R-:W-:Y:S01]  /*0db0*/  IMAD.WIDE.U32 R16, R7, UR26, R10 ;  /* 0x0000001a07107c25 */ /* 0x001fe2000f8e000a */
[----:B------:R-:W-:Y:S02]  /*0dc0*/  MOV R9, UR26 ;  /* 0x0000001a00097c02 */ /* 0x000fe40008000f00 */
[----:B------:R-:W-:Y:S02]  /*0dd0*/  MOV R21, UR30 ;  /* 0x0000001e00157c02 */ /* 0x000fe40008000f00 */
[----:B------:R-:W-:Y:S02]  /*0de0*/  LEA R9, P2, R9, R16, 0x2 ;  /* 0x0000001009097211 */ /* 0x000fe400078410ff */
[----:B------:R-:W-:Y:S02]  /*0df0*/  IADD3 R20, PT, PT, R18, R17, RZ ;  /* 0x0000001112147210 */ /* 0x000fe40007ffe0ff */
[----:B------:R-:W-:Y:S02]  /*0e00*/  MOV R31, UR26 ;  /* 0x0000001a001f7c02 */ /* 0x000fe40008000f00 */
[----:B------:R-:W-:-:S02]  /*0e10*/  MOV R16, UR27 ;  /* 0x0000001b00107c02 */ /* 0x000fc40008000f00 */
[----:B------:R-:W-:Y:S02]  /*0e20*/  MOV R23, UR30 ;  /* 0x0000001e00177c02 */ /* 0x000fe40008000f00 */
[----:B------:R-:W-:Y:S02]  /*0e30*/  MOV R22, UR31 ;  /* 0x0000001f00167c02 */ /* 0x000fe40008000f00 */
[----:B------:R-:W-:Y:S02]  /*0e40*/  LEA R17, P0, R21, R12, 0x2 ;  /* 0x0000000c15117211 */ /* 0x000fe400078010ff */
[----:B------:R-:W-:Y:S02]  /*0e50*/  SHF.L.U32 R30, R9, 0x2, RZ ;  /* 0x00000002091e7819 */ /* 0x000fe400000006ff */
[----:B------:R-:W-:Y:S02]  /*0e60*/  LEA.HI.X R20, R31, R20, R16, 0x2, P2 ;  /* 0x000000141f147211 */ /* 0x000fe400010f1410 */
[----:B------:R-:W-:-:S02]  /*0e70*/  LEA.HI.X R22, R23, R19, R22, 0x2, P0 ;  /* 0x0000001317167211 */ /* 0x000fc400000f1416 */
[C---:B------:R-:W-:Y:S02]  /*0e80*/  IADD3 R42, P2, PT, R30.reuse, UR15, RZ ;  /* 0x0000000f1e2a7c10 */ /* 0x040fe4000ff5e0ff */
        /* <DEDUP_REMOVED lines=10> */
.L_x_8927:
[----:B------:R-:W-:Y:S02]  /*0f30*/  MOV R30, RZ ;  /* 0x000000ff001e7202 */ /* 0x000fe40000000f00 */
[----:B------:R-:W-:Y:S02]  /*0f40*/  MOV R42, RZ ;  /* 0x000000ff002a7202 */ /* 0x000fe40000000f00 */
[----:B------:R-:W-:-:S07]  /*0f50*/  MOV R41, RZ ;  /* 0x000000ff00297202 */ /* 0x000fce0000000f00 */
.L_x_8928:
[----:B------:R-:W-:Y:S05]  /*0f60*/  BSYNC.RECONVERGENT B0 ;  /* 0x0000000000007941 */ /* 0x000fea0003800200 */
.L_x_8926:
[----:B------:R-:W-:Y:S01]  /*0f70*/  BSSY.RECONVERGENT B0, `(.L_x_8929) ;  /* 0x000001e000007945 */ /* 0x000fe20003800200 */
[--C-:B------:R-:W-:Y:S01]  /*0f80*/  HADD2.F32 R9, -RZ, R29.reuse.H0_H0 ;  /* 0x2000001dff097230 */ /* 0x100fe20000004100 */
[----:B0-----:R-:W-:Y:S01]  /*0f90*/  @!P1 MOV R17, RZ ;  /* 0x000000ff00119202 */ /* 0x001fe20000000f00 */
[----:B------:R-:W-:Y:S01]  /*0fa0*/  HADD2.F32 R29, -RZ, R29.H1_H1 ;  /* 0x3000001dff1d7230 */ /* 0x000fe20000004100 */
[----:B------:R-:W-:Y:S02]  /*0fb0*/  @!P1 MOV R44, RZ ;  /* 0x000000ff002c9202 */ /* 0x000fe40000000f00 */
[----:B------:R-:W-:Y:S01]  /*0fc0*/  @!P1 MOV R22, RZ ;  /* 0x000000ff00169202 */ /* 0x000fe20000000f00 */
[----:B------:R-:W-:Y:S06]  /*0fd0*/  @!P1 BRA `(.L_x_8930) ;  /* 0x00000000005c9947 */ /* 0x000fec0003800000 */
[----:B------:R-:W-:Y:S01]  /*0fe0*/  IMAD.WIDE.U32 R16, R7, UR26, R10 ;  /* 0x0000001a07107c25 */ /* 0x000fe2000f8e000a */
[----:B------:R-:W-:Y:S01]  /*0ff0*/  MOV R21, UR26 ;  /* 0x0000001a00157c02 */ /* 0x000fe20008000f00 */
[----:B------:R-:W-:Y:S02]  /*1000*/  UIMAD UR5, UR32, 0x5, URZ ;  /* 0x00000005200578a4 */ /* 0x000fe4000f8e02ff */
[----:B------:R-:W-:Y:S01]  /*1010*/  UIMAD UR4, UR31, 0x5, URZ ;  /* 0x000000051f0478a4 */ /* 0x000fe2000f8e02ff */
[----:B------:R-:W-:Y:S02]  /*1020*/  IADD3 R13, PT, PT, R18, R17, RZ ;  /* 0x00000011120d7210 */ /* 0x000fe40007ffe0ff */
[----:B------:R-:W-:Y:S02]  /*1030*/  MOV R18, R12 ;  /* 0x0000000c00127202 */ /* 0x000fe40000000f00 */
[----:B------:R-:W-:Y:S02]  /*1040*/  MOV R12, R16 ;  /* 0x00000010000c7202 */ /* 0x000fe40000000f00 */
[----:B------:R-:W-:-:S03]  /*1050*/  MOV R17, UR30 ;  /* 0x0000001e00117c02 */ /* 0x000fc60008000f00 */
[----:B------:R-:W-:-:S04]  /*1060*/  IMAD.WIDE.U32 R12, R21, 0x5, R12 ;  /* 0x00000005150c7825 */ /* 0x000fc800078e000c */
[----:B------:R-:W-:Y:S01]  /*1070*/  IMAD.WIDE.U32 R18, R17, 0x5, R18 ;  /* 0x0000000511127825 */ /* 0x000fe200078e0012 */
[----:B------:R-:W-:Y:S02]  /*1080*/  IADD3 R17, PT, PT, R13, UR5, RZ ;  /* 0x000000050d117c10 */ /* 0x000fe4000fffe0ff */
[----:B------:R-:W-:Y:S02]  /*1090*/  SHF.L.U32 R16, R12, 0x2, RZ ;  /* 0x000000020c107819 */ /* 0x000fe400000006ff */
[----:B------:R-:W-:Y:S02]  /*10a0*/  IADD3 R13, PT, PT, R19, UR4, RZ ;  /* 0x00000004130d7c10 */ /* 0x000fe4000fffe0ff */
[----:B------:R-:W-:Y:S02]  /*10b0*/  LEA R22, P0, R18, UR16, 0x2 ;  /* 0x0000001012167c11 */ /* 0x000fe4000f8010ff */
        /* <DEDUP_REMOVED lines=9> */
.L_x_8930:
[----:B------:R-:W-:Y:S05]  /*1150*/  BSYNC.RECONVERGENT B0 ;  /* 0x0000000000007941 */ /* 0x000fea0003800200 */
.L_x_8929:
[--C-:B------:R-:W-:Y:S02]  /*1160*/  HADD2.F32 R31, -RZ, R36.reuse.H0_H0 ;  /* 0x20000024ff1f7230 */ /* 0x100fe40000004100 */
[----:B0-----:R-:W-:Y:S01]  /*1170*/  FMUL R12, R9, 0.044714998453855514526 ;  /* 0x3d372713090c7820 */ /* 0x001fe20000400000 */
[----:B------:R-:W-:Y:S02]  /*1180*/  HADD2.F32 R36, -RZ, R36.H1_H1 ;  /* 0x30000024ff247230 */ /* 0x000fe40000004100 */
[----:B------:R-:W-:Y:S01]  /*1190*/  FMUL R16, R29, 0.044714998453855514526 ;  /* 0x3d3727131d107820 */ /* 0x000fe20000400000 */
[----:B------:R-:W-:Y:S01]  /*11a0*/  FMUL R37, R9, 0.79788458347320556641 ;  /* 0x3f4c422a09257820 */ /* 0x000fe20000400000 */
[----:B------:R-:W-:Y:S01]  /*11b0*/  FMUL R18, R31, 0.044714998453855514526 ;  /* 0x3d3727131f127820 */ /* 0x000fe20000400000 */
[----:B------:R-:W-:Y:S01]  /*11c0*/  FMUL R38, R29, 0.79788458347320556641 ;  /* 0x3f4c422a1d267820 */ /* 0x000fe20000400000 */
[C---:B------:R-:W-:Y:S01]  /*11d0*/  FMUL R19, R36.reuse, 0.044714998453855514526 ;  /* 0x3d37271324137820 */ /* 0x040fe20000400000 */
[----:B------:R-:W-:Y:S01]  /*11e0*/  FMUL R39, R31, 0.79788458347320556641 ;  /* 0x3f4c422a1f277820 */ /* 0x000fe20000400000 */
[C---:B------:R-:W-:Y:S01]  /*11f0*/  FMUL R40, R36.reuse, 0.79788458347320556641 ;  /* 0x3f4c422a24287820 */ /* 0x040fe20000400000 */
[----:B------:R-:W-:Y:S01]  /*1200*/  FFMA R12, R9, R12, 1 ;  /* 0x3f800000090c7423 */ /* 0x000fe2000000000c */
[----:B------:R-:W-:Y:S01]  /*1210*/  FFMA R13, R29, R16, 1 ;  /* 0x3f8000001d0d7423 */ /* 0x000fe20000000010 */
[----:B------:R-:W-:Y:S01]  /*1220*/  FFMA R18, R31, R18, 1 ;  /* 0x3f8000001f127423 */ /* 0x000fe20000000012 */
[----:B------:R-:W-:Y:S01]  /*1230*/  FFMA R19, R36, R19, 1 ;  /* 0x3f80000024137423 */ /* 0x000fe20000000013 */
[----:B------:R-:W-:Y:S01]  /*1240*/  BSSY.RECONVERGENT B0, `(.L_x_8931) ;  /* 0x0000026000007945 */ /* 0x000fe20003800200 */
[----:B------:R-:W-:Y:S01]  /*1250*/  FMUL R37, R37, R12 ;  /* 0x0000000c25257220 */ /* 0x000fe20000400000 */
[----:B------:R-:W-:Y:S01]  /*1260*/  FMUL R38, R38, R13 ;  /* 0x0000000d26267220 */ /* 0x000fe20000400000 */
[----:B------:R-:W-:Y:S01]  /*1270*/  FMUL R39, R39, R18 ;  /* 0x0000001227277220 */ /* 0x000fe20000400000 */
[----:B------:R-:W-:Y:S01]  /*1280*/  FMUL R40, R40, R19 ;  /* 0x0000001328287220 */ /* 0x000fe20000400000 */
[----:B------:R-:W-:-:S02]  /*1290*/  @!P1 MOV R16, RZ ;  /* 0x000000ff00109202 */ /* 0x000fc40000000f00 */
[----:B------:R-:W-:Y:S02]  /*12a0*/  @!P1 CS2R R20, SRZ ;  /* 0x0000000000149805 */ /* 0x000fe4000001ff00 */
[----:B------:R-:W-:Y:S02]  /*12b0*/  @!P1 MOV R23, RZ ;  /* 0x000000ff00179202 */ /* 0x000fe40000000f00 */
[----:B------:R-:W-:Y:S02]  /*12c0*/  @!P1 MOV R60, RZ ;  /* 0x000000ff003c9202 */ /* 0x000fe40000000f00 */
        /* <DEDUP_REMOVED lines=11> */
[----:B------:R-:W-:-:S04]  /*1380*/  MOV R19, UR30 ;  /* 0x0000001e00137c02 */ /* 0x000fc80008000f00 */
[----:B------:R-:W-:Y:S01]  /*1390*/  IADD3 R13, PT, PT, R13, R21, RZ ;  /* 0x000000150d0d7210 */ /* 0x000fe20007ffe0ff */
[----:B------:R-:W-:Y:S01]  /*13a0*/  IMAD.WIDE.U32 R32, R19, 0x6, R32 ;  /* 0x0000000613207825 */ /* 0x000fe200078e0020 */
[----:B------:R-:W-:Y:S02]  /*13b0*/  MOV R21, UR26 ;  /* 0x0000001a00157c02 */ /* 0x000fe40008000f00 */
[----:B------:R-:W-:-:S03]  /*13c0*/  LEA R34, P0, R32, UR16, 0x2 ;  /* 0x0000001020227c11 */ /* 0x000fc6000f8010ff */
[----:B------:R-:W-:Y:S01]  /*13d0*/  IMAD.WIDE.U32 R12, R21, 0x6, R12 ;  /* 0x00000006150c7825 */ /* 0x000fe200078e000c */
[----:B------:R-:W-:-:S04]  /*13e0*/  IADD3 R21, PT, PT, R33, UR4, RZ ;  /* 0x0000000421157c10 */ /* 0x000fc8000fffe0ff */
        /* <DEDUP_REMOVED lines=11> */
.L_x_8932:
[----:B------:R-:W-:Y:S05]  /*14a0*/  BSYNC.RECONVERGENT B0 ;  /* 0x0000000000007941 */ /* 0x000fea0003800200 */
.L_x_8931:
[----:B------:R-:W-:Y:S04]  /*14b0*/  BSSY.RECONVERGENT B0, `(.L_x_8933) ;  /* 0x000001d000007945 */ /* 0x000fe80003800200 */
[----:B------:R-:W-:Y:S05]  /*14c0*/  @!P1 BRA `(.L_x_8934) ;  /* 0x00000000006c9947 */ /* 0x000fea0003800000 */
[----:B0-----:R-:W-:Y:S01]  /*14d0*/  SHF.R.U32.HI R12, RZ, 0x1, R2 ;  /* 0x00000001ff0c7819 */ /* 0x001fe20000011602 */
[----:B------:R-:W-:Y:S02]  /*14e0*/  UIMAD UR5, UR32, 0x7, URZ ;  /* 0x00000007200578a4 */ /* 0x000fe4000f8e02ff */
[----:B------:R-:W-:Y:S01]  /*14f0*/  UIMAD UR4, UR31, 0x7, URZ ;  /* 0x000000071f0478a4 */ /* 0x000fe2000f8e02ff */
[----:B------:R-:W-:-:S05]  /*1500*/  LOP3.LUT R13, R12, 0x1f0, RZ, 0xc0, !PT ;  /* 0x000001f00c0d7812 */ /* 0x000fca00078ec0ff */
[----:B------:R-:W-:-:S04]  /*1510*/  IMAD.WIDE.U32 R18, R13, UR30, R10 ;  /* 0x0000001e0d127c25 */ /* 0x000fc8000f8e000a */
[C---:B------:R-:W-:Y:S02]  /*1520*/  IMAD R23, R13.reuse, UR31, RZ ;  /* 0x0000001f0d177c24 */ /* 0x040fe4000f8e02ff */
[----:B------:R-:W-:-:S03]  /*1530*/  IMAD.WIDE.U32 R10, R13, UR26, R10 ;  /* 0x0000001a0d0a7c25 */ /* 0x000fc6000f8e000a */
[----:B------:R-:W-:Y:S01]  /*1540*/  IADD3 R19, PT, PT, R19, R23, RZ ;  /* 0x0000001713137210 */ /* 0x000fe20007ffe0ff */
[----:B------:R-:W-:Y:S01]  /*1550*/  IMAD R13, R13, UR32, RZ ;  /* 0x000000200d0d7c24 */ /* 0x000fe2000f8e02ff */
[----:B------:R-:W-:-:S04]  /*1560*/  MOV R23, UR26 ;  /* 0x0000001a00177c02 */ /* 0x000fc80008000f00 */
[----:B------:R-:W-:Y:S02]  /*1570*/  IADD3 R11, PT, PT, R11, R13, RZ ;  /* 0x0000000d0b0b7210 */ /* 0x000fe40007ffe0ff */
[----:B------:R-:W-:Y:S01]  /*1580*/  MOV R13, UR30 ;  /* 0x0000001e000d7c02 */ /* 0x000fe20008000f00 */
[----:B------:R-:W-:-:S04]  /*1590*/  IMAD.WIDE.U32 R10, R23, 0x7, R10 ;  /* 0x00000007170a7825 */ /* 0x000fc800078e000a */
[----:B------:R-:W-:Y:S01]  /*15a0*/  IMAD.WIDE.U32 R18, R13, 0x7, R18 ;  /* 0x000000070d127825 */ /* 0x000fe200078e0012 */
[----:B------:R-:W-:Y:S02]  /*15b0*/  IADD3 R13, PT, PT, R11, UR5, RZ ;  /* 0x000000050b0d7c10 */ /* 0x000fe4000fffe0ff */
[C---:B------:R-:W-:Y:S02]  /*15c0*/  SHF.L.U32 R11, R10.reuse, 0x2, RZ ;  /* 0x000000020a0b7819 */ /* 0x040fe400000006ff */
[----:B------:R-:W-:Y:S02]  /*15d0*/  IADD3 R23, PT, PT, R19, UR4, RZ ;  /* 0x0000000413177c10 */ /* 0x000fe4000fffe0ff */
[----:B------:R-:W-:Y:S02]  /*15e0*/  SHF.L.U64.HI R19, R10, 0x2, R13 ;  /* 0x000000020a137819 */ /* 0x000fe4000001020d */
[----:B------:R-:W-:Y:S02]  /*15f0*/  LEA R60, P0, R18, UR16, 0x2 ;  /* 0x00000010123c7c11 */ /* 0x000fe4000f8010ff */
        /* <DEDUP_REMOVED lines=8> */
.L_x_8934:
[----:B------:R-:W-:Y:S05]  /*1680*/  BSYNC.RECONVERGENT B0 ;  /* 0x0000000000007941 */ /* 0x000fea0003800200 */
.L_x_8933:
[----:B01----:R-:W-:Y:S02]  /*1690*/  HFMA2 R12, -RZ, RZ, 1.125, -9232 ;  /* 0x3c80f082ff0c7431 */ /* 0x003fe400000001ff */
[C---:B------:R-:W-:Y:S01]  /*16a0*/  FMUL R7, R37.reuse, R37 ;  /* 0x0000002525077220 */ /* 0x040fe20000400000 */
[----:B------:R-:W-:Y:S01]  /*16b0*/  FMUL R11, |R37|, 2.8853900432586669922 ;  /* 0x4038aa3b250b7820 */ /* 0x000fe20000400200 */
[C---:B------:R-:W-:Y:S01]  /*16c0*/  FMUL R10, R38.reuse, R38 ;  /* 0x00000026260a7220 */ /* 0x040fe20000400000 */
[----:B------:R-:W-:Y:S01]  /*16d0*/  FMUL R34, R9, 0.035677410662174224854 ;  /* 0x3d12227a09227820 */ /* 0x000fe20000400000 */
[----:B------:R-:W-:Y:S01]  /*16e0*/  FMUL R46, R29, 0.035677410662174224854 ;  /* 0x3d12227a1d2e7820 */ /* 0x000fe20000400000 */
[----:B------:R0:W1:Y:S01]  /*16f0*/  MUFU.EX2 R18, R11 ;  /* 0x0000000b00127308 */ /* 0x0000620000000800 */
[----:B------:R-:W-:Y:S01]  /*1700*/  FMUL R19, |R38|, 2.8853900432586669922 ;  /* 0x4038aa3b26137820 */ /* 0x000fe20000400200 */
[----:B------:R-:W-:Y:S01]  /*1710*/  FFMA R34, R9, R34, 0.79788458347320556641 ;  /* 0x3f4c422a09227423 */ /* 0x000fe20000000022 */
[----:B------:R-:W-:Y:S01]  /*1720*/  FFMA R46, R29, R46, 0.79788458347320556641 ;  /* 0x3f4c422a1d2e7423 */ /* 0x000fe2000000002e */
[-C--:B------:R-:W-:Y:S01]  /*1730*/  FFMA R32, R7, R12.reuse, -0.052303962409496307373 ;  /* 0xbd563cae07207423 */ /* 0x080fe2000000000c */
[C---:B------:R-:W-:Y:S01]  /*1740*/  FFMA R33, R10.reuse, R12, -0.052303962409496307373 ;  /* 0xbd563cae0a217423 */ /* 0x040fe2000000000c */
[----:B------:R-:W-:Y:S01]  /*1750*/  FMUL R13, R9, R34 ;  /* 0x00000022090d7220 */ /* 0x000fe20000400000 */
[----:B------:R-:W-:Y:S01]  /*1760*/  FSETP.GE.AND P1, PT, |R37|, 0.60000002384185791016, PT ;  /* 0x3f19999a2500780b */ /* 0x000fe20003f26200 */
[----:B------:R-:W-:Y:S01]  /*1770*/  FFMA R32, R7, R32, 0.1331529766321182251 ;  /* 0x3e08594107207423 */ /* 0x000fe20000000020 */
[C---:B------:R-:W-:Y:S01]  /*1780*/  FFMA R33, R10.reuse, R33, 0.1331529766321182251 ;  /* 0x3e0859410a217423 */ /* 0x040fe20000000021 */
[----:B------:R-:W2:Y:S01]  /*1790*/  MUFU.EX2 R19, R19 ;  /* 0x0000001300137308 */ /* 0x000ea20000000800 */
[----:B------:R-:W-:Y:S01]  /*17a0*/  FMUL R48, |R13|, 2.8853900432586669922 ;  /* 0x4038aa3b0d307820 */ /* 0x000fe20000400200 */
[----:B------:R-:W-:Y:S01]  /*17b0*/  FFMA R32, R7, R32, -0.33332768082618713379 ;  /* 0xbeaaa9ed07207423 */ /* 0x000fe20000000020 */
[----:B------:R-:W-:Y:S01]  /*17c0*/  FFMA R33, R10, R33, -0.33332768082618713379 ;  /* 0xbeaaa9ed0a217423 */ /* 0x000fe20000000021 */
[----:B------:R-:W-:Y:S01]  /*17d0*/  FMUL R49, R36, 0.035677410662174224854 ;  /* 0x3d12227a24317820 */ /* 0x000fe20000400000 */
[----:B------:R-:W-:Y:S01]  /*17e0*/  FSETP.GE.AND P0, PT, |R37|, 9.010913848876953125, PT ;  /* 0x41102cb42500780b */ /* 0x000fe20003f06200 */
[----:B------:R-:W-:Y:S01]  /*17f0*/  FFMA R34, R7, R32, RZ ;  /* 0x0000002007227223 */ /* 0x000fe200000000ff */
[----:B------:R-:W-:Y:S01]  /*1800*/  FMUL R32, R29, R46 ;  /* 0x0000002e1d207220 */ /* 0x000fe20000400000 */
[----:B------:R-:W-:Y:S01]  /*1810*/  FFMA R35, R10, R33, RZ ;  /* 0x000000210a237223 */ /* 0x000fe200000000ff */
[----:B------:R-:W-:Y:S01]  /*1820*/  FMUL R10, R13, R13 ;  /* 0x0000000d0d0a7220 */ /* 0x000fe20000400000 */
[----:B------:R-:W-:Y:S01]  /*1830*/  FMUL R7, R39, R39 ;  /* 0x0000002727077220 */ /* 0x000fe20000400000 */
[----:B0-----:R-:W-:Y:S01]  /*1840*/  FMUL R11, R32, R32 ;  /* 0x00000020200b7220 */ /* 0x001fe20000400000 */
[----:B-1----:R-:W-:Y:S01]  /*1850*/  FADD R33, R18, 1 ;  /* 0x3f80000012217421 */ /* 0x002fe20000000000 */
[CC--:B------:R-:W-:Y:S01]  /*1860*/  FFMA R47, R10.reuse, R12.reuse, -0.052303962409496307373 ;  /* 0xbd563cae0a2f7423 */ /* 0x0c0fe2000000000c */
[-C--:B------:R-:W-:Y:S01]  /*1870*/  FFMA R50, R7, R12.reuse, -0.052303962409496307373 ;  /* 0xbd563cae07327423 */ /* 0x080fe2000000000c */
[----:B------:R-:W-:Y:S01]  /*1880*/  FFMA R18, R11, R12, -0.052303962409496307373 ;  /* 0xbd563cae0b127423 */ /* 0x000fe2000000000c */
[----:B------:R-:W-:Y:S01]  /*1890*/  MUFU.EX2 R48, R48 ;  /* 0x0000003000307308 */ /* 0x000fe20000000800 */
[----:B------:R-:W-:Y:S01]  /*18a0*/  FFMA R47, R10, R47, 0.1331529766321182251 ;  /* 0x3e0859410a2f7423 */ /* 0x000fe2000000002f */
[----:B------:R-:W-:Y:S01]  /*18b0*/  FFMA R50, R7, R50, 0.1331529766321182251 ;  /* 0x3e08594107327423 */ /* 0x000fe20000000032 */
[----:B------:R-:W-:Y:S01]  /*18c0*/  FFMA R46, R11, R18, 0.1331529766321182251 ;  /* 0x3e0859410b2e7423 */ /* 0x000fe20000000012 */
[----:B------:R-:W-:Y:S01]  /*18d0*/  FMUL R18, |R32|, 2.8853900432586669922 ;  /* 0x4038aa3b20127820 */ /* 0x000fe20000400200 */
[C---:B------:R-:W-:Y:S01]  /*18e0*/  FFMA R47, R10.reuse, R47, -0.33332768082618713379 ;  /* 0xbeaaa9ed0a2f7423 */ /* 0x040fe2000000002f */
[----:B------:R-:W-:Y:S01]  /*18f0*/  FFMA R52, R7, R50, -0.33332768082618713379 ;  /* 0xbeaaa9ed07347423 */ /* 0x000fe20000000032 */
[----:B------:R-:W-:Y:S01]  /*1900*/  FFMA R46, R11, R46, -0.33332768082618713379 ;  /* 0xbeaaa9ed0b2e7423 */ /* 0x000fe2000000002e */
[----:B------:R-:W0:Y:S01]  /*1910*/  MUFU.RCP R33, R33 ;  /* 0x0000002100217308 */ /* 0x000e220000001000 */
[----:B------:R-:W-:Y:S01]  /*1920*/  FFMA R50, R10, R47, RZ ;  /* 0x0000002f0a327223 */ /* 0x000fe200000000ff */
[----:B------:R-:W-:Y:S01]  /*1930*/  FMUL R10, R31, 0.035677410662174224854 ;  /* 0x3d12227a1f0a7820 */ /* 0x000fe20000400000 */
[----:B------:R-:W-:Y:S01]  /*1940*/  FFMA R47, R11, R46, RZ ;  /* 0x0000002e0b2f7223 */ /* 0x000fe200000000ff */
[----:B------:R-:W-:Y:S01]  /*1950*/  FFMA R46, R7, R52, RZ ;  /* 0x00000034072e7223 */ /* 0x000fe200000000ff */
[----:B------:R-:W-:Y:S01]  /*1960*/  FMUL R7, R40, R40 ;  /* 0x0000002828077220 */ /* 0x000fe20000400000 */
[----:B------:R-:W-:Y:S01]  /*1970*/  FFMA R54, R31, R10, 0.79788458347320556641 ;  /* 0x3f4c422a1f367423 */ /* 0x000fe2000000000a */
[----:B--2---:R-:W-:Y:S01]  /*1980*/  FADD R11, R19, 1 ;  /* 0x3f800000130b7421 */ /* 0x004fe20000000000 */
[----:B------:R-:W1:Y:S01]  /*1990*/  MUFU.EX2 R18, R18 ;  /* 0x0000001200127308 */ /* 0x000e620000000800 */
[----:B------:R-:W-:Y:S01]  /*19a0*/  FFMA R10, R7, R12, -0.052303962409496307373 ;  /* 0xbd563cae070a7423 */ /* 0x000fe2000000000c */
[----:B------:R-:W-:Y:S01]  /*19b0*/  FMUL R52, |R39|, 2.8853900432586669922 ;  /* 0x4038aa3b27347820 */ /* 0x000fe20000400200 */
[----:B------:R-:W-:Y:S01]  /*19c0*/  FFMA R53, R36, R49, 0.79788458347320556641 ;  /* 0x3f4c422a24357423 */ /* 0x000fe20000000031 */
[----:B------:R-:W-:Y:S01]  /*19d0*/  FMUL R19, R31, R54 ;  /* 0x000000361f137220 */ /* 0x000fe20000400000 */
[----:B------:R-:W-:Y:S01]  /*19e0*/  FFMA R56, R7, R10, 0.1331529766321182251 ;  /* 0x3e08594107387423 */ /* 0x000fe2000000000a */
[----:B------:R-:W-:Y:S01]  /*19f0*/  FMUL R51, |R40|, 2.8853900432586669922 ;  /* 0x4038aa3b28337820 */ /* 0x000fe20000400200 */
[C---:B------:R-:W-:Y:S01]  /*1a00*/  FSETP.GE.AND P3, PT, |R32|.reuse, 0.60000002384185791016, PT ;  /* 0x3f19999a2000780b */ /* 0x040fe20003f66200 */
[----:B------:R-:W2:Y:S01]  /*1a10*/  MUFU.RCP R11, R11 ;  /* 0x0000000b000b7308 */ /* 0x000ea20000001000 */
[--C-:B0-----:R-:W-:Y:S01]  /*1a20*/  FFMA R33, R33, -2, R8.reuse ;  /* 0xc000000021217823 */ /* 0x101fe20000000008 */
[----:B------:R-:W-:Y:S01]  /*1a30*/  FFMA R56, R7, R56, -0.33332768082618713379 ;  /* 0xbeaaa9ed07387423 */ /* 0x000fe20000000038 */
[----:B------:R-:W-:Y:S01]  /*1a40*/  FSETP.GE.AND P2, PT, |R32|, 9.010913848876953125, PT ;  /* 0x41102cb42000780b */ /* 0x000fe20003f46200 */
[----:B------:R-:W-:Y:S02]  /*1a50*/  BSSY.RECONVERGENT B0, `(.L_x_8935) ;  /* 0x00001a6000007945 */ /* 0x000fe40003800200 */
[----:B------:R-:W-:Y:S01]  /*1a60*/  FSEL R10, R33, 1, !P0 ;  /* 0x3f800000210a7808 */ /* 0x000fe20004000000 */
[----:B------:R-:W-:Y:S01]  /*1a70*/  FFMA R49, R7, R56, RZ ;  /* 0x0000003807317223 */ /* 0x000fe200000000ff */
[----:B------:R-:W-:Y:S01]  /*1a80*/  FMUL R33, R36, R53 ;  /* 0x0000003524217220 */ /* 0x000fe20000400000 */
[----:B------:R-:W-:Y:S01]  /*1a90*/  FMUL R7, R19, R19 ;  /* 0x0000001313077220 */ /* 0x000fe20000400000 */
[--C-:B------:R-:W-:Y:S01]  /*1aa0*/  LOP3.LUT R10, R10, 0x80000000, R37.reuse, 0xb8, !PT ;  /* 0x800000000a0a7812 */ /* 0x100fe200078eb825 */
[----:B------:R-:W0:Y:S01]  /*1ab0*/  MUFU.EX2 R52, R52 ;  /* 0x0000003400347308 */ /* 0x000e220000000800 */
[----:B------:R-:W-:Y:S01]  /*1ac0*/  @!P1 FFMA R10, R37, R34, R37 ;  /* 0x00000022250a9223 */ /* 0x000fe20000000025 */
[----:B------:R-:W-:Y:S01]  /*1ad0*/  FADD R37, R48, 1 ;  /* 0x3f80000030257421 */ /* 0x000fe20000000000 */
[----:B------:R-:W-:Y:S01]  /*1ae0*/  FMUL R48, R33, R33 ;  /* 0x0000002121307220 */ /* 0x000fe20000400000 */
[----:B-1----:R-:W-:Y:S01]  /*1af0*/  FADD R55, R18, 1 ;  /* 0x3f80000012377421 */ /* 0x002fe20000000000 */
[CC--:B------:R-:W-:Y:S01]  /*1b00*/  FFMA R34, R7.reuse, R12.reuse, -0.052303962409496307373 ;  /* 0xbd563cae07227423 */ /* 0x0c0fe2000000000c */
[----:B------:R-:W-:Y:S01]  /*1b10*/  FSETP.GE.AND P1, PT, |R38|, 0.60000002384185791016, PT ;  /* 0x3f19999a2600780b */ /* 0x000fe20003f26200 */
[C---:B------:R-:W-:Y:S01]  /*1b20*/  FFMA R53, R48.reuse, R12, -0.052303962409496307373 ;  /* 0xbd563cae30357423 */ /* 0x040fe2000000000c */
[----:B------:R-:W1:Y:S01]  /*1b30*/  MUFU.RCP R37, R37 ;  /* 0x0000002500257308 */ /* 0x000e620000001000 */
[----:B------:R-:W-:Y:S01]  /*1b40*/  FFMA R34, R7, R34, 0.1331529766321182251 ;  /* 0x3e08594107227423 */ /* 0x000fe20000000022 */
[----:B--2---:R-:W-:Y:S01]  /*1b50*/  FFMA R11, R11, -2, R8 ;  /* 0xc00000000b0b7823 */ /* 0x004fe20000000008 */
[----:B------:R-:W-:Y:S01]  /*1b60*/  FFMA R57, R48, R53, 0.1331529766321182251 ;  /* 0x3e08594130397423 */ /* 0x000fe20000000035 */
[----:B------:R-:W-:Y:S01]  /*1b70*/  FMUL R53, |R19|, 2.8853900432586669922 ;  /* 0x4038aa3b13357820 */ /* 0x000fe20000400200 */
[C---:B------:R-:W-:Y:S01]  /*1b80*/  FFMA R34, R7.reuse, R34, -0.33332768082618713379 ;  /* 0xbeaaa9ed07227423 */ /* 0x040fe20000000022 */
[----:B------:R-:W-:Y:S01]  /*1b90*/  FSETP.GE.AND P0, PT, |R38|, 9.010913848876953125, PT ;  /* 0x41102cb42600780b */ /* 0x000fe20003f06200 */
[--C-:B------:R-:W-:Y:S01]  /*1ba0*/  HADD2.F32 R18, -RZ, R3.reuse.H0_H0 ;  /* 0x20000003ff127230 */ /* 0x100fe20000004100 */
[----:B------:R-:W2:Y:S01]  /*1bb0*/  MUFU.RCP R55, R55 ;  /* 0x0000003700377308 */ /* 0x000ea20000001000 */
[----:B------:R-:W-:Y:S01]  /*1bc0*/  FFMA R34, R7, R34, RZ ;  /* 0x0000002207227223 */ /* 0x000fe200000000ff */
[----:B------:R-:W-:Y:S01]  /*1bd0*/  FFMA R7, R48, R57, -0.33332768082618713379 ;  /* 0xbeaaa9ed30077423 */ /* 0x000fe20000000039 */
[----:B------:R-:W-:Y:S01]  /*1be0*/  FSEL R11, R11, 1, !P0 ;  /* 0x3f8000000b0b7808 */ /* 0x000fe20004000000 */
[----:B0-----:R-:W-:Y:S01]  /*1bf0*/  FADD R57, R52, 1 ;  /* 0x3f80000034397421 */ /* 0x001fe20000000000 */
[----:B------:R-:W-:Y:S01]  /*1c00*/  FSETP.GE.AND P0, PT, |R13|, 9.010913848876953125, PT ;  /* 0x41102cb40d00780b */ /* 0x000fe20003f06200 */
[----:B------:R-:W-:Y:S01]  /*1c10*/  FFMA R48, R48, R7, RZ ;  /* 0x0000000730307223 */ /* 0x000fe200000000ff */
[--C-:B------:R-:W-:Y:S01]  /*1c20*/  LOP3.LUT R11, R11, 0x80000000, R38.reuse, 0xb8, !PT ;  /* 0x800000000b0b7812 */ /* 0x100fe200078eb826 */
[----:B------:R-:W0:Y:S01]  /*1c30*/  MUFU.EX2 R51, R51 ;  /* 0x0000003300337308 */ /* 0x000e220000000800 */
[----:B------:R-:W-:Y:S01]  /*1c40*/  @!P1 FFMA R11, R38, R35, R38 ;  /* 0x00000023260b9223 */ /* 0x000fe20000000026 */
[----:B------:R-:W-:Y:S01]  /*1c50*/  FSETP.GE.AND P1, PT, |R13|, 0.60000002384185791016, PT ;  /* 0x3f19999a0d00780b */ /* 0x000fe20003f26200 */
[C---:B------:R-:W-:Y:S01]  /*1c60*/  FMUL R7, R18.reuse, 0.044714998453855514526 ;  /* 0x3d37271312077820 */ /* 0x040fe20000400000 */
[--C-:B-1----:R-:W-:Y:S01]  /*1c70*/  FFMA R37, R37, -2, R8.reuse ;  /* 0xc000000025257823 */ /* 0x102fe20000000008 */
[C---:B------:R-:W-:Y:S01]  /*1c80*/  FMUL R35, R18.reuse, 0.79788458347320556641 ;  /* 0x3f4c422a12237820 */ /* 0x040fe20000400000 */
[----:B------:R-:W-:Y:S01]  /*1c90*/  FMUL R52, |R33|, 2.8853900432586669922 ;  /* 0x4038aa3b21347820 */ /* 0x000fe20000400200 */
[----:B------:R-:W-:Y:S01]  /*1ca0*/  FFMA R54, R18, R7, 1 ;  /* 0x3f80000012367423 */ /* 0x000fe20000000007 */
[----:B------:R-:W1:Y:S01]  /*1cb0*/  MUFU.EX2 R53, R53 ;  /* 0x0000003500357308 */ /* 0x000e620000000800 */
[----:B--2---:R-:W-:Y:S01]  /*1cc0*/  FFMA R55, R55, -2, R8 ;  /* 0xc000000037377823 */ /* 0x004fe20000000008 */
[----:B------:R-:W-:Y:S01]  /*1cd0*/  FSEL R38, R37, 1, !P0 ;  /* 0x3f80000025267808 */ /* 0x000fe20004000000 */
[----:B------:R-:W-:Y:S01]  /*1ce0*/  FMUL R35, R35, R54 ;  /* 0x0000003623237220 */ /* 0x000fe20000400000 */
[----:B------:R-:W-:Y:S01]  /*1cf0*/  HADD2.F32 R7, -RZ, R3.H1_H1 ;  /* 0x30000003ff077230 */ /* 0x000fe20000004100 */
[----:B------:R-:W-:-:S02]  /*1d00*/  FSETP.GE.AND P0, PT, |R39|, 9.010913848876953125, PT ;  /* 0x41102cb42700780b */ /* 0x000fc40003f06200 */
[----:B------:R-:W-:Y:S01]  /*1d10*/  FSEL R55, R55, 1, !P2 ;  /* 0x3f80000037377808 */ /* 0x000fe20005000000 */
[----:B------:R-:W2:Y:S01]  /*1d20*/  MUFU.RCP R57, R57 ;  /* 0x0000003900397308 */ /* 0x000ea20000001000 */
[----:B0-----:R-:W-:Y:S01]  /*1d30*/  FADD R51, R51, 1 ;  /* 0x3f80000033337421 */ /* 0x001fe20000000000 */
[--C-:B------:R-:W-:Y:S01]  /*1d40*/  LOP3.LUT R38, R38, 0x80000000, R13.reuse, 0xb8, !PT ;  /* 0x8000000026267812 */ /* 0x100fe200078eb80d */
[----:B------:R-:W-:Y:S01]  /*1d50*/  @!P1 FFMA R38, R13, R50, R13 ;  /* 0x000000320d269223 */ /* 0x000fe2000000000d */
[--C-:B------:R-:W-:Y:S01]  /*1d60*/  LOP3.LUT R37, R55, 0x80000000, R32.reuse, 0xb8, !PT ;  /* 0x8000000037257812 */ /* 0x100fe200078eb820 */
[----:B------:R-:W-:Y:S01]  /*1d70*/  @!P3 FFMA R37, R32, R47, R32 ;  /* 0x0000002f2025b223 */ /* 0x000fe20000000020 */
[----:B------:R-:W-:Y:S01]  /*1d80*/  FMUL R3, R35, R35 ;  /* 0x0000002323037220 */ /* 0x000fe20000400000 */
[----:B------:R-:W-:Y:S01]  /*1d90*/  FSETP.GE.AND P1, PT, |R39|, 0.60000002384185791016, PT ;  /* 0x3f19999a2700780b */ /* 0x000fe20003f26200 */
[----:B------:R0:W3:Y:S01]  /*1da0*/  MUFU.RCP R47, R51 ;  /* 0x00000033002f7308 */ /* 0x0000e20000001000 */
[----:B-1----:R-:W-:Y:S01]  /*1db0*/  FADD R53, R53, 1 ;  /* 0x3f80000035357421 */ /* 0x002fe20000000000 */
[----:B------:R-:W-:Y:S01]  /*1dc0*/  FMUL R56, R7, 0.044714998453855514526 ;  /* 0x3d37271307387820 */ /* 0x000fe20000400000 */
[----:B------:R-:W-:Y:S01]  /*1dd0*/  FFMA R32, R3, R12, -0.052303962409496307373 ;  /* 0xbd563cae03207423 */ /* 0x000fe2000000000c */
[C---:B------:R-:W-:Y:S01]  /*1de0*/  FMUL R50, R7.reuse, 0.79788458347320556641 ;  /* 0x3f4c422a07327820 */ /* 0x040fe20000400000 */
[----:B------:R-:W-:Y:S01]  /*1df0*/  FSETP.GE.AND P3, PT, |R40|, 0.60000002384185791016, PT ;  /* 0x3f19999a2800780b */ /* 0x000fe20003f66200 */
[----:B------:R-:W-:Y:S01]  /*1e00*/  FFMA R55, R7, R56, 1 ;  /* 0x3f80000007377423 */ /* 0x000fe20000000038 */
[----:B------:R-:W-:Y:S01]  /*1e10*/  FFMA R54, R3, R32, 0.1331529766321182251 ;  /* 0x3e08594103367423 */ /* 0x000fe20000000020 */
[----:B------:R-:W1:Y:S01]  /*1e20*/  MUFU.RCP R53, R53 ;  /* 0x0000003500357308 */ /* 0x000e620000001000 */
[----:B--2---:R-:W-:Y:S01]  /*1e30*/  FFMA R57, R57, -2, R8 ;  /* 0xc000000039397823 */ /* 0x004fe20000000008 */
[----:B0-----:R-:W-:Y:S01]  /*1e40*/  FMUL R51, |R35|, 2.8853900432586669922 ;  /* 0x4038aa3b23337820 */ /* 0x001fe20000400200 */
[----:B------:R-:W-:Y:S01]  /*1e50*/  FMUL R50, R50, R55 ;  /* 0x0000003732327220 */ /* 0x000fe20000400000 */
[----:B------:R-:W-:Y:S01]  /*1e60*/  FFMA R54, R3, R54, -0.33332768082618713379 ;  /* 0xbeaaa9ed03367423 */ /* 0x000fe20000000036 */
[----:B------:R-:W-:-:S02]  /*1e70*/  FSETP.GE.AND P2, PT, |R40|, 9.010913848876953125, PT ;  /* 0x41102cb42800780b */ /* 0x000fc40003f46200 */
[----:B------:R-:W-:Y:S01]  /*1e80*/  FSEL R32, R57, 1, !P0 ;  /* 0x3f80000039207808 */ /* 0x000fe20004000000 */
[----:B------:R-:W0:Y:S01]  /*1e90*/  MUFU.EX2 R52, R52 ;  /* 0x0000003400347308 */ /* 0x000e220000000800 */
[--C-:B---3--:R-:W-:Y:S01]  /*1ea0*/  FFMA R47, R47, -2, R8.reuse ;  /* 0xc00000002f2f7823 */ /* 0x108fe20000000008 */
[----:B------:R-:W-:Y:S01]  /*1eb0*/  FFMA R54, R3, R54, RZ ;  /* 0x0000003603367223 */ /* 0x000fe200000000ff */
[--C-:B------:R-:W-:Y:S01]  /*1ec0*/  LOP3.LUT R13, R32, 0x80000000, R39.reuse, 0xb8, !PT ;  /* 0x80000000200d7812 */ /* 0x100fe200078eb827 */
[----:B------:R-:W-:Y:S01]  /*1ed0*/  @!P1 FFMA R13, R39, R46, R39 ;  /* 0x0000002e270d9223 */ /* 0x000fe20000000027 */
[C---:B------:R-:W-:Y:S01]  /*1ee0*/  FMUL R39, |R50|.reuse, 2.8853900432586669922 ;  /* 0x4038aa3b32277820 */ /* 0x040fe20000400200 */
[----:B------:R-:W-:Y:S01]  /*1ef0*/  FMUL R3, R50, R50 ;  /* 0x0000003232037220 */ /* 0x000fe20000400000 */
[----:B------:R-:W-:Y:S01]  /*1f00*/  FSETP.GE.AND P0, PT, |R19|, 9.010913848876953125, PT ;  /* 0x41102cb41300780b */ /* 0x000fe20003f06200 */
[----:B------:R-:W2:Y:S01]  /*1f10*/  MUFU.EX2 R51, R51 ;  /* 0x0000003300337308 */ /* 0x000ea20000000800 */
[----:B-1----:R-:W-:Y:S01]  /*1f20*/  FFMA R53, R53, -2, R8 ;  /* 0xc000000035357823 */ /* 0x002fe20000000008 */
[----:B------:R-:W-:Y:S01]  /*1f30*/  FSEL R47, R47, 1, !P2 ;  /* 0x3f8000002f2f7808 */ /* 0x000fe20005000000 */
[----:B------:R-:W-:Y:S01]  /*1f40*/  FFMA R56, R3, R12, -0.052303962409496307373 ;  /* 0xbd563cae03387423 */ /* 0x000fe2000000000c */
[----:B------:R-:W-:-:S02]  /*1f50*/  FSETP.GE.AND P1, PT, |R19|, 0.60000002384185791016, PT ;  /* 0x3f19999a1300780b */ /* 0x000fc40003f26200 */
[----:B------:R-:W-:Y:S01]  /*1f60*/  FSEL R46, R53, 1, !P0 ;  /* 0x3f800000352e7808 */ /* 0x000fe20004000000 */
[----:B------:R-:W-:Y:S01]  /*1f70*/  FFMA R56, R3, R56, 0.1331529766321182251 ;  /* 0x3e08594103387423 */ /* 0x000fe20000000038 */
[----:B------:R-:W1:Y:S01]  /*1f80*/  MUFU.EX2 R39, R39 ;  /* 0x0000002700277308 */ /* 0x000e620000000800 */
[--C-:B------:R-:W-:Y:S01]  /*1f90*/  LOP3.LUT R32, R47, 0x80000000, R40.reuse, 0xb8, !PT ;  /* 0x800000002f207812 */ /* 0x100fe200078eb828 */
[----:B------:R-:W-:Y:S01]  /*1fa0*/  @!P3 FFMA R32, R40, R49, R40 ;  /* 0x000000312820b223 */ /* 0x000fe20000000028 */
[----:B------:R-:W-:Y:S01]  /*1fb0*/  HADD2.F32 R40, -RZ, R5.H0_H0 ;  /* 0x20000005ff287230 */ /* 0x000fe20000004100 */
[--C-:B------:R-:W-:Y:S01]  /*1fc0*/  LOP3.LUT R47, R46, 0x80000000, R19.reuse, 0xb8, !PT ;  /* 0x800000002e2f7812 */ /* 0x100fe200078eb813 */
[----:B0-----:R-:W-:Y:S01]  /*1fd0*/  FADD R52, R52, 1 ;  /* 0x3f80000034347421 */ /* 0x001fe20000000000 */
[----:B------:R-:W-:Y:S01]  /*1fe0*/  FFMA R56, R3, R56, -0.33332768082618713379 ;  /* 0xbeaaa9ed03387423 */ /* 0x000fe20000000038 */
[----:B------:R-:W-:Y:S01]  /*1ff0*/  FSETP.GE.AND P0, PT, |R33|, 9.010913848876953125, PT ;  /* 0x41102cb42100780b */ /* 0x000fe20003f06200 */
[----:B------:R-:W-:Y:S01]  /*2000*/  FMUL R53, R40, 0.044714998453855514526 ;  /* 0x3d37271328357820 */ /* 0x000fe20000400000 */
[----:B--2---:R-:W-:Y:S01]  /*2010*/  FADD R46, R51, 1 ;  /* 0x3f800000332e7421 */ /* 0x004fe20000000000 */
[C---:B------:R-:W-:Y:S01]  /*2020*/  FMUL R51, R18.reuse, 0.035677410662174224854 ;  /* 0x3d12227a12337820 */ /* 0x040fe20000400000 */
[----:B------:R0:W2:Y:S01]  /*2030*/  MUFU.RCP R55, R52 ;  /* 0x0000003400377308 */ /* 0x0000a20000001000 */
[----:B------:R-:W-:Y:S01]  /*2040*/  FFMA R49, R3, R56, RZ ;  /* 0x0000003803317223 */ /* 0x000fe200000000ff */
[----:B------:R-:W-:Y:S01]  /*2050*/  @!P1 FFMA R47, R19, R34, R19 ;  /* 0x00000022132f9223 */ /* 0x000fe20000000013 */
[----:B------:R-:W-:Y:S01]  /*2060*/  FFMA R3, R18, R51, 0.79788458347320556641 ;  /* 0x3f4c422a12037423 */ /* 0x000fe20000000033 */
[----:B------:R-:W-:Y:S01]  /*2070*/  FFMA R51, R40, R53, 1 ;  /* 0x3f80000028337423 */ /* 0x000fe20000000035 */
[----:B------:R-:W-:Y:S01]  /*2080*/  FSETP.GE.AND P1, PT, |R33|, 0.60000002384185791016, PT ;  /* 0x3f19999a2100780b */ /* 0x000fe20003f26200 */
[----:B-1----:R-:W-:Y:S01]  /*2090*/  FADD R53, R39, 1 ;  /* 0x3f80000027357421 */ /* 0x002fe20000000000 */
[----:B------:R-:W-:Y:S01]  /*20a0*/  FMUL R39, R18, R3 ;  /* 0x0000000312277220 */ /* 0x000fe20000400000 */
[----:B------:R1:W3:Y:S01]  /*20b0*/  MUFU.RCP R19, R46 ;  /* 0x0000002e00137308 */ /* 0x0002e20000001000 */
[----:B------:R-:W-:Y:S01]  /*20c0*/  FSETP.GE.AND P3, PT, |R35|, 0.60000002384185791016, PT ;  /* 0x3f19999a2300780b */ /* 0x000fe20003f66200 */
[----:B------:R-:W-:Y:S01]  /*20d0*/  FMUL R34, R7, 0.035677410662174224854 ;  /* 0x3d12227a07227820 */ /* 0x000fe20000400000 */
[----:B------:R-:W-:Y:S01]  /*20e0*/  FMUL R56, |R39|, 2.8853900432586669922 ;  /* 0x4038aa3b27387820 */ /* 0x000fe20000400200 */
[----:B------:R-:W-:Y:S01]  /*20f0*/  FSETP.GE.AND P2, PT, |R35|, 9.010913848876953125, PT ;  /* 0x41102cb42300780b */ /* 0x000fe20003f46200 */
[----:B------:R-:W-:Y:S01]  /*2100*/  FMUL R58, R40, 0.79788458347320556641 ;  /* 0x3f4c422a283a7820 */ /* 0x000fe20000400000 */
[----:B0-----:R-:W-:Y:S01]  /*2110*/  FFMA R52, R7, R34, 0.79788458347320556641 ;  /* 0x3f4c422a07347423 */ /* 0x001fe20000000022 */
[----:B------:R-:W-:Y:S01]  /*2120*/  FMUL R3, R39, R39 ;  /* 0x0000002727037220 */ /* 0x000fe20000400000 */
[----:B------:R-:W0:Y:S01]  /*2130*/  MUFU.RCP R53, R53 ;  /* 0x0000003500357308 */ /* 0x000e220000001000 */
[----:B--2---:R-:W-:Y:S01]  /*2140*/  FFMA R55, R55, -2, R8 ;  /* 0xc000000037377823 */ /* 0x004fe20000000008 */
[----:B------:R-:W-:Y:S01]  /*2150*/  FMUL R52, R7, R52 ;  /* 0x0000003407347220 */ /* 0x000fe20000400000 */
[----:B------:R-:W-:-:S03]  /*2160*/  FMUL R51, R58, R51 ;  /* 0x000000333a337220 */ /* 0x000fc60000400000 */
[----:B-1----:R-:W-:Y:S02]  /*2170*/  FSEL R46, R55, 1, !P0 ;  /* 0x3f800000372e7808 */ /* 0x002fe40004000000 */
[----:B------:R-:W1:Y:S01]  /*2180*/  MUFU.EX2 R55, R56 ;  /* 0x0000003800377308 */ /* 0x000e620000000800 */
[--C-:B---3--:R-:W-:Y:S01]  /*2190*/  FFMA R19, R19, -2, R8.reuse ;  /* 0xc000000013137823 */ /* 0x108fe20000000008 */
[----:B------:R-:W-:Y:S02]  /*21a0*/  FSETP.GE.AND P0, PT, |R50|, 9.010913848876953125, PT ;  /* 0x41102cb43200780b */ /* 0x000fe40003f06200 */
[--C-:B------:R-:W-:Y:S01]  /*21b0*/  LOP3.LUT R46, R46, 0x80000000, R33.reuse, 0xb8, !PT ;  /* 0x800000002e2e7812 */ /* 0x100fe200078eb821 */
[----:B------:R-:W-:Y:S01]  /*21c0*/  @!P1 FFMA R46, R33, R48, R33 ;  /* 0x00000030212e9223 */ /* 0x000fe20000000021 */
[----:B------:R-:W-:Y:S01]  /*21d0*/  FSEL R34, R19, 1, !P2 ;  /* 0x3f80000013227808 */ /* 0x000fe20005000000 */
[----:B------:R-:W-:Y:S01]  /*21e0*/  HADD2.F32 R19, -RZ, R5.H1_H1 ;  /* 0x30000005ff137230 */ /* 0x000fe20000004100 */
[----:B------:R-:W-:Y:S01]  /*21f0*/  FSETP.GE.AND P1, PT, |R50|, 0.60000002384185791016, PT ;  /* 0x3f19999a3200780b */ /* 0x000fe20003f26200 */
[----:B0-----:R-:W-:Y:S01]  /*2200*/  FFMA R53, R53, -2, R8 ;  /* 0xc000000035357823 */ /* 0x001fe20000000008 */
[--C-:B------:R-:W-:Y:S01]  /*2210*/  LOP3.LUT R34, R34, 0x80000000, R35.reuse, 0xb8, !PT ;  /* 0x8000000022227812 */ /* 0x100fe200078eb823 */
[----:B------:R-:W-:Y:S01]  /*2220*/  @!P3 FFMA R34, R35, R54, R35 ;  /* 0x000000362322b223 */ /* 0x000fe20000000023 */
[----:B------:R-:W-:Y:S01]  /*2230*/  FMUL R54, R19, 0.044714998453855514526 ;  /* 0x3d37271313367820 */ /* 0x000fe20000400000 */
[----:B------:R-:W-:Y:S01]  /*2240*/  FMUL R5, |R52|, 2.8853900432586669922 ;  /* 0x4038aa3b34057820 */ /* 0x000fe20000400200 */
[----:B------:R-:W-:Y:S01]  /*2250*/  FSEL R53, R53, 1, !P0 ;  /* 0x3f80000035357808 */ /* 0x000fe20004000000 */
[----:B------:R-:W-:Y:S01]  /*2260*/  FFMA R48, R3, R12, -0.052303962409496307373 ;  /* 0xbd563cae03307423 */ /* 0x000fe2000000000c */
[----:B------:R-:W-:Y:S01]  /*2270*/  FFMA R54, R19, R54, 1 ;  /* 0x3f80000013367423 */ /* 0x000fe20000000036 */
[----:B-1----:R-:W-:Y:S01]  /*2280*/  FADD R57, R55, 1 ;  /* 0x3f80000037397421 */ /* 0x002fe20000000000 */
[--C-:B------:R-:W-:Y:S01]  /*2290*/  LOP3.LUT R33, R53, 0x80000000, R50.reuse, 0xb8, !PT ;  /* 0x8000000035217812 */ /* 0x100fe200078eb832 */
[----:B------:R-:W-:Y:S01]  /*22a0*/  FMUL R53, R19, 0.79788458347320556641 ;  /* 0x3f4c422a13357820 */ /* 0x000fe20000400000 */
[----:B------:R0:W1:Y:S01]  /*22b0*/  MUFU.EX2 R35, R5 ;  /* 0x0000000500237308 */ /* 0x0000620000000800 */
[----:B------:R-:W-:Y:S01]  /*22c0*/  @!P1 FFMA R33, R50, R49, R50 ;  /* 0x0000003132219223 */ /* 0x000fe20000000032 */
[----:B------:R-:W-:Y:S01]  /*22d0*/  FFMA R48, R3, R48, 0.1331529766321182251 ;  /* 0x3e08594103307423 */ /* 0x000fe20000000030 */
[----:B------:R-:W-:Y:S01]  /*22e0*/  FMUL R53, R53, R54 ;  /* 0x0000003635357220 */ /* 0x000fe20000400000 */
[----:B------:R-:W-:Y:S01]  /*22f0*/  FMUL R55, R52, R52 ;  /* 0x0000003434377220 */ /* 0x000fe20000400000 */
[----:B------:R-:W-:Y:S01]  /*2300*/  FSETP.GE.AND P1, PT, |R39|, 0.60000002384185791016, PT ;  /* 0x3f19999a2700780b */ /* 0x000fe20003f26200 */
[----:B------:R-:W-:Y:S01]  /*2310*/  FFMA R48, R3, R48, -0.33332768082618713379 ;  /* 0xbeaaa9ed03307423 */ /* 0x000fe20000000030 */
[----:B------:R-:W-:Y:S01]  /*2320*/  FMUL R49, |R53|, 2.8853900432586669922 ;  /* 0x4038aa3b35317820 */ /* 0x000fe20000400200 */
[----:B------:R-:W2:Y:S01]  /*2330*/  MUFU.RCP R57, R57 ;  /* 0x0000003900397308 */ /* 0x000ea20000001000 */
[----:B0-----:R-:W-:Y:S01]  /*2340*/  FMUL R5, |R51|, 2.8853900432586669922 ;  /* 0x4038aa3b33057820 */ /* 0x001fe20000400200 */
[----:B------:R-:W-:Y:S01]  /*2350*/  FFMA R54, R3, R48, RZ ;  /* 0x0000003003367223 */ /* 0x000fe200000000ff */
[----:B------:R-:W-:Y:S01]  /*2360*/  FFMA R48, R55, R12, -0.052303962409496307373 ;  /* 0xbd563cae37307423 */ /* 0x000fe2000000000c */
[----:B------:R-:W-:-:S02]  /*2370*/  FSETP.GE.AND P0, PT, |R39|, 9.010913848876953125, PT ;  /* 0x41102cb42700780b */ /* 0x000fc40003f06200 */
[----:B------:R-:W-:Y:S01]  /*2380*/  FSETP.GE.AND P5, PT, |R53|, 0.60000002384185791016, PT ;  /* 0x3f19999a3500780b */ /* 0x000fe20003fa6200 */
[----:B------:R-:W-:Y:S01]  /*2390*/  FFMA R50, R55, R48, 0.1331529766321182251 ;  /* 0x3e08594137327423 */ /* 0x000fe20000000030 */
[----:B------:R-:W0:Y:S01]  /*23a0*/  MUFU.EX2 R49, R49 ;  /* 0x0000003100317308 */ /* 0x000e220000000800 */
[----:B-1----:R-:W-:Y:S01]  /*23b0*/  FADD R35, R35, 1 ;  /* 0x3f80000023237421 */ /* 0x002fe20000000000 */
[----:B------:R-:W-:Y:S01]  /*23c0*/  FSETP.GE.AND P3, PT, |R51|, 0.60000002384185791016, PT ;  /* 0x3f19999a3300780b */ /* 0x000fe20003f66200 */
[----:B------:R-:W-:Y:S01]  /*23d0*/  FFMA R3, R55, R50, -0.33332768082618713379 ;  /* 0xbeaaa9ed37037423 */ /* 0x000fe20000000032 */
[----:B------:R-:W-:Y:S01]  /*23e0*/  FMUL R50, R51, R51 ;  /* 0x0000003333327220 */ /* 0x000fe20000400000 */
[----:B------:R-:W-:Y:S02]  /*23f0*/  FSETP.GE.AND P4, PT, |R53|, 9.010913848876953125, PT ;  /* 0x41102cb43500780b */ /* 0x000fe40003f86200 */
[----:B------:R-:W-:Y:S01]  /*2400*/  FFMA R55, R55, R3, RZ ;  /* 0x0000000337377223 */ /* 0x000fe200000000ff */
[----:B------:R-:W1:Y:S01]  /*2410*/  MUFU.EX2 R5, R5 ;  /* 0x0000000500057308 */ /* 0x000e620000000800 */
[----:B--2---:R-:W-:Y:S01]  /*2420*/  FFMA R57, R57, -2, R8 ;  /* 0xc000000039397823 */ /* 0x004fe20000000008 */
[----:B------:R-:W-:Y:S01]  /*2430*/  FFMA R3, R50, R12, -0.052303962409496307373 ;  /* 0xbd563cae32037423 */ /* 0x000fe2000000000c */
[----:B------:R-:W-:-:S03]  /*2440*/  FSETP.GE.AND P2, PT, |R51|, 9.010913848876953125, PT ;  /* 0x41102cb43300780b */ /* 0x000fc60003f46200 */
[----:B------:R-:W-:Y:S01]  /*2450*/  FSEL R48, R57, 1, !P0 ;  /* 0x3f80000039307808 */ /* 0x000fe20004000000 */
[----:B------:R-:W-:Y:S01]  /*2460*/  FFMA R3, R50, R3, 0.1331529766321182251 ;  /* 0x3e08594132037423 */ /* 0x000fe20000000003 */
[----:B------:R-:W2:Y:S01]  /*2470*/  MUFU.RCP R35, R35 ;  /* 0x0000002300237308 */ /* 0x000ea20000001000 */
[----:B0-----:R-:W-:Y:S01]  /*2480*/  FADD R49, R49, 1 ;  /* 0x3f80000031317421 */ /* 0x001fe20000000000 */
[--C-:B------:R-:W-:Y:S01]  /*2490*/  LOP3.LUT R48, R48, 0x80000000, R39.reuse, 0xb8, !PT ;  /* 0x8000000030307812 */ /* 0x100fe200078eb827 */
[----:B------:R-:W-:Y:S01]  /*24a0*/  @!P1 FFMA R48, R39, R54, R39 ;  /* 0x0000003627309223 */ /* 0x000fe20000000027 */
[----:B------:R-:W-:Y:S01]  /*24b0*/  FMUL R54, R53, R53 ;  /* 0x0000003535367220 */ /* 0x000fe20000400000 */
[----:B------:R-:W-:Y:S01]  /*24c0*/  FSETP.GE.AND P1, PT, |R52|, 0.60000002384185791016, PT ;  /* 0x3f19999a3400780b */ /* 0x000fe20003f26200 */
[----:B------:R-:W-:Y:S01]  /*24d0*/  FFMA R3, R50, R3, -0.33332768082618713379 ;  /* 0xbeaaa9ed32037423 */ /* 0x000fe20000000003 */
[----:B------:R-:W-:Y:S01]  /*24e0*/  FSETP.GE.AND P0, PT, |R52|, 9.010913848876953125, PT ;  /* 0x41102cb43400780b */ /* 0x000fe20003f06200 */
[----:B------:R-:W0:Y:S01]  /*24f0*/  MUFU.RCP R49, R49 ;  /* 0x0000003100317308 */ /* 0x000e220000001000 */
[----:B-1----:R-:W-:Y:S01]  /*2500*/  FADD R56, R5, 1 ;  /* 0x3f80000005387421 */ /* 0x002fe20000000000 */
[----:B------:R-:W-:Y:S01]  /*2510*/  FFMA R5, R54, R12, -0.052303962409496307373 ;  /* 0xbd563cae36057423 */ /* 0x000fe2000000000c */
[----:B------:R-:W-:Y:S01]  /*2520*/  FFMA R50, R50, R3, RZ ;  /* 0x0000000332327223 */ /* 0x000fe200000000ff */
[----:B------:R-:W-:-:S02]  /*2530*/  FFMA R3, -R13, R13, 1 ;  /* 0x3f8000000d037423 */ /* 0x000fc4000000010d */
[C---:B------:R-:W-:Y:S02]  /*2540*/  FFMA R5, R54.reuse, R5, 0.1331529766321182251 ;  /* 0x3e08594136057423 */ /* 0x040fe40000000005 */
[----:B------:R-:W1:Y:S01]  /*2550*/  MUFU.RCP R39, R56 ;  /* 0x0000003800277308 */ /* 0x000e620000001000 */
[----:B--2---:R-:W-:Y:S01]  /*2560*/  FFMA R35, R35, -2, R8 ;  /* 0xc000000023237823 */ /* 0x004fe20000000008 */
[----:B------:R-:W-:-:S04]  /*2570*/  FFMA R5, R54, R5, -0.33332768082618713379 ;  /* 0xbeaaa9ed36057423 */ /* 0x000fc80000000005 */
[----:B------:R-:W-:Y:S01]  /*2580*/  FSEL R35, R35, 1, !P0 ;  /* 0x3f80000023237808 */ /* 0x000fe20004000000 */
[----:B------:R-:W-:Y:S01]  /*2590*/  FFMA R54, R54, R5, RZ ;  /* 0x0000000536367223 */ /* 0x000fe200000000ff */
[----:B------:R-:W-:Y:S01]  /*25a0*/  FFMA R5, -R11, R11, 1 ;  /* 0x3f8000000b057423 */ /* 0x000fe2000000010b */
[----:B0-----:R-:W-:-:S05]  /*25b0*/  FFMA R49, R49, -2, R8 ;  /* 0xc000000031317823 */ /* 0x001fca0000000008 */
[----:B------:R-:W-:Y:S02]  /*25c0*/  FSEL R58, R49, 1, !P4 ;  /* 0x3f800000313a7808 */ /* 0x000fe40006000000 */
[----:B------:R-:W-:Y:S01]  /*25d0*/  LOP3.LUT R49, R35, 0x80000000, R52, 0xb8, !PT ;  /* 0x8000000023317812 */ /* 0x000fe200078eb834 */
[----:B-1----:R-:W-:Y:S01]  /*25e0*/  FFMA R39, R39, -2, R8 ;  /* 0xc000000027277823 */ /* 0x002fe20000000008 */
[--C-:B------:R-:W-:Y:S01]  /*25f0*/  LOP3.LUT R35, R58, 0x80000000, R53.reuse, 0xb8, !PT ;  /* 0x800000003a237812 */ /* 0x100fe200078eb835 */
[----:B------:R-:W-:Y:S01]  /*2600*/  @!P5 FFMA R35, R53, R54, R53 ;  /* 0x000000363523d223 */ /* 0x000fe20000000035 */
[----:B------:R-:W-:Y:S01]  /*2610*/  @!P1 FFMA R49, R52, R55, R52 ;  /* 0x0000003734319223 */ /* 0x000fe20000000034 */
[----:B------:R-:W-:Y:S01]  /*2620*/  FMUL R54, R29, 0.10703222453594207764 ;  /* 0x3ddb33b61d367820 */ /* 0x000fe20000400000 */
[----:B------:R-:W-:Y:S01]  /*2630*/  FSEL R56, R39, 1, !P2 ;  /* 0x3f80000027387808 */ /* 0x000fe20005000000 */
[----:B------:R-:W-:Y:S01]  /*2640*/  FMUL R52, R9, 0.10703222453594207764 ;  /* 0x3ddb33b609347820 */ /* 0x000fe20000400000 */
[----:B------:R-:W-:Y:S01]  /*2650*/  FFMA R53, -R10, R10, 1 ;  /* 0x3f8000000a357423 */ /* 0x000fe2000000010a */
[----:B------:R-:W-:Y:S01]  /*2660*/  FFMA R54, R29, R54, 0.79788458347320556641 ;  /* 0x3f4c422a1d367423 */ /* 0x000fe20000000036 */
[--C-:B------:R-:W-:Y:S01]  /*2670*/  LOP3.LUT R39, R56, 0x80000000, R51.reuse, 0xb8, !PT ;  /* 0x8000000038277812 */ /* 0x100fe200078eb833 */
[----:B------:R-:W-:Y:S01]  /*2680*/  @!P3 FFMA R39, R51, R50, R51 ;  /* 0x000000323327b223 */ /* 0x000fe20000000033 */
[----:B------:R-:W-:Y:S01]  /*2690*/  MOV R50, 0x3f000000 ;  /* 0x3f00000000327802 */ /* 0x000fe20000000f00 */
[----:B------:R-:W-:Y:S01]  /*26a0*/  FFMA R52, R9, R52, 0.79788458347320556641 ;  /* 0x3f4c422a09347423 */ /* 0x000fe20000000034 */
[----:B------:R-:W-:Y:S01]  /*26b0*/  FMUL R5, R5, R54 ;  /* 0x0000003605057220 */ /* 0x000fe20000400000 */
[----:B------:R-:W-:Y:S01]  /*26c0*/  FMUL R56, R31, 0.10703222453594207764 ;  /* 0x3ddb33b61f387820 */ /* 0x000fe20000400000 */
[----:B------:R-:W-:Y:S01]  /*26d0*/  FFMA R55, -R32, R32, 1 ;  /* 0x3f80000020377423 */ /* 0x000fe20000000120 */
[----:B------:R-:W-:Y:S01]  /*26e0*/  FFMA R38, R38, R50, 0.5 ;  /* 0x3f00000026267423 */ /* 0x000fe20000000032 */
[----:B------:R-:W-:Y:S01]  /*26f0*/  FMUL R53, R53, R52 ;  /* 0x0000003435357220 */ /* 0x000fe20000400000 */
[----:B------:R-:W-:Y:S01]  /*2700*/  FFMA R54, R37, R50, 0.5 ;  /* 0x3f00000025367423 */ /* 0x000fe20000000032 */
[C---:B------:R-:W-:Y:S01]  /*2710*/  FMUL R52, R9.reuse, 0.5 ;  /* 0x3f00000009347820 */ /* 0x040fe20000400000 */
[----:B------:R-:W-:Y:S01]  /*2720*/  FMUL R37, R9, R38 ;  /* 0x0000002609257220 */ /* 0x000fe20000400000 */
[----:B------:R-:W-:Y:S01]  /*2730*/  FMUL R9, R40, 0.035677410662174224854 ;  /* 0x3d12227a28097820 */ /* 0x000fe20000400000 */
[C---:B------:R-:W-:Y:S01]  /*2740*/  FMUL R38, R29.reuse, R54 ;  /* 0x000000361d267220 */ /* 0x040fe20000400000 */
[----:B------:R-:W-:Y:S01]  /*2750*/  FMUL R54, R29, 0.5 ;  /* 0x3f0000001d367820 */ /* 0x000fe20000400000 */
[----:B------:R-:W-:Y:S01]  /*2760*/  FMUL R53, R52, R53 ;  /* 0x0000003534357220 */ /* 0x000fe20000400000 */
[----:B------:R-:W-:Y:S01]  /*2770*/  FFMA R51, R40, R9, 0.79788458347320556641 ;  /* 0x3f4c422a28337423 */ /* 0x000fe20000000009 */
[----:B------:R-:W-:Y:S01]  /*2780*/  FFMA R56, R31, R56, 0.79788458347320556641 ;  /* 0x3f4c422a1f387423 */ /* 0x000fe20000000038 */
[----:B------:R-:W-:Y:S01]  /*2790*/  FFMA R52, R47, R50, 0.5 ;  /* 0x3f0000002f347423 */ /* 0x000fe20000000032 */
[----:B------:R-:W-:Y:S01]  /*27a0*/  FMUL R9, R54, R5 ;  /* 0x0000000536097220 */ /* 0x000fe20000400000 */
[----:B------:R-:W-:Y:S01]  /*27b0*/  FMUL R54, R40, R51 ;  /* 0x0000003328367220 */ /* 0x000fe20000400000 */
[----:B------:R-:W-:Y:S01]  /*27c0*/  FMUL R3, R3, R56 ;  /* 0x0000003803037220 */ /* 0x000fe20000400000 */
[----:B------:R-:W-:Y:S01]  /*27d0*/  FMUL R29, R36, 0.10703222453594207764 ;  /* 0x3ddb33b6241d7820 */ /* 0x000fe20000400000 */
[C---:B------:R-:W-:Y:S01]  /*27e0*/  FMUL R47, R31.reuse, R52 ;  /* 0x000000341f2f7220 */ /* 0x040fe20000400000 */
[----:B------:R-:W-:Y:S01]  /*27f0*/  FMUL R52, R31, 0.5 ;  /* 0x3f0000001f347820 */ /* 0x000fe20000400000 */
[----:B------:R-:W-:Y:S01]  /*2800*/  FMUL R31, |R54|, 2.8853900432586669922 ;  /* 0x4038aa3b361f7820 */ /* 0x000fe20000400200 */
[----:B------:R-:W-:Y:S01]  /*2810*/  FFMA R56, R36, R29, 0.79788458347320556641 ;  /* 0x3f4c422a24387423 */ /* 0x000fe2000000001d */
[----:B------:R-:W-:Y:S01]  /*2820*/  FMUL R5, R18, 0.10703222453594207764 ;  /* 0x3ddb33b612057820 */ /* 0x000fe20000400000 */
[----:B------:R-:W-:Y:S01]  /*2830*/  FMUL R29, R52, R3 ;  /* 0x00000003341d7220 */ /* 0x000fe20000400000 */
[----:B------:R-:W-:Y:S01]  /*2840*/  FFMA R52, -R34, R34, 1 ;  /* 0x3f80000022347423 */ /* 0x000fe20000000122 */
[----:B------:R0:W1:Y:S01]  /*2850*/  MUFU.EX2 R3, R31 ;  /* 0x0000001f00037308 */ /* 0x0000620000000800 */
[----:B------:R-:W-:Y:S01]  /*2860*/  FMUL R55, R55, R56 ;  /* 0x0000003837377220 */ /* 0x000fe20000400000 */
[----:B------:R-:W-:Y:S01]  /*2870*/  FFMA R5, R18, R5, 0.79788458347320556641 ;  /* 0x3f4c422a12057423 */ /* 0x000fe20000000005 */
[----:B------:R-:W-:Y:S01]  /*2880*/  FMUL R56, R7, 0.10703222453594207764 ;  /* 0x3ddb33b607387820 */ /* 0x000fe20000400000 */
[----:B------:R-:W-:Y:S01]  /*2890*/  FFMA R51, -R33, R33, 1 ;  /* 0x3f80000021337423 */ /* 0x000fe20000000121 */
[----:B------:R-:W-:Y:S01]  /*28a0*/  FSETP.GE.AND P1, PT, |R54|, 0.60000002384185791016, PT ;  /* 0x3f19999a3600780b */ /* 0x000fe20003f26200 */
[----:B------:R-:W-:Y:S01]  /*28b0*/  FMUL R52, R52, R5 ;  /* 0x0000000534347220 */ /* 0x000fe20000400000 */
[----:B------:R-:W-:Y:S01]  /*28c0*/  FFMA R56, R7, R56, 0.79788458347320556641 ;  /* 0x3f4c422a07387423 */ /* 0x000fe20000000038 */
[----:B------:R-:W-:Y:S01]  /*28d0*/  FMUL R5, R40, 0.10703222453594207764 ;  /* 0x3ddb33b628057820 */ /* 0x000fe20000400000 */
[----:B0-----:R-:W-:Y:S01]  /*28e0*/  FFMA R31, -R35, R35, 1 ;  /* 0x3f800000231f7423 */ /* 0x001fe20000000123 */
[----:B------:R-:W-:Y:S01]  /*28f0*/  FSETP.GE.AND P0, PT, |R54|, 9.010913848876953125, PT ;  /* 0x41102cb43600780b */ /* 0x000fe20003f06200 */
[----:B------:R-:W-:Y:S01]  /*2900*/  FMUL R51, R51, R56 ;  /* 0x0000003833337220 */ /* 0x000fe20000400000 */
[----:B------:R-:W-:Y:S01]  /*2910*/  FFMA R56, R40, R5, 0.79788458347320556641 ;  /* 0x3f4c422a28387423 */ /* 0x000fe20000000005 */
[----:B------:R-:W-:Y:S01]  /*2920*/  FFMA R5, -R39, R39, 1 ;  /* 0x3f80000027057423 */ /* 0x000fe20000000127 */
[----:B------:R-:W-:Y:S01]  /*2930*/  FADD R33, R33, 1 ;  /* 0x3f80000021217421 */ /* 0x000fe20000000000 */
[----:B------:R-:W-:Y:S01]  /*2940*/  FADD R39, R39, 1 ;  /* 0x3f80000027277421 */ /* 0x000fe20000000000 */
[----:B-1----:R-:W-:Y:S01]  /*2950*/  FADD R57, R3, 1 ;  /* 0x3f80000003397421 */ /* 0x002fe20000000000 */
[----:B------:R-:W-:Y:S01]  /*2960*/  FMUL R5, R5, R56 ;  /* 0x0000003805057220 */ /* 0x000fe20000400000 */
[----:B------:R-:W-:-:S02]  /*2970*/  FMUL R56, R19, 0.10703222453594207764 ;  /* 0x3ddb33b613387820 */ /* 0x000fc40000400000 */
[----:B------:R-:W0:Y:S02]  /*2980*/  MUFU.RCP R3, R57 ;  /* 0x0000003900037308 */ /* 0x000e240000001000 */
[----:B------:R-:W-:-:S04]  /*2990*/  FFMA R56, R19, R56, 0.79788458347320556641 ;  /* 0x3f4c422a13387423 */ /* 0x000fc80000000038 */
[----:B------:R-:W-:Y:S01]  /*29a0*/  FMUL R31, R31, R56 ;  /* 0x000000381f1f7220 */ /* 0x000fe20000400000 */
[----:B------:R-:W-:-:S04]  /*29b0*/  FMUL R56, R54, R54 ;  /* 0x0000003636387220 */ /* 0x000fc80000400000 */
[----:B------:R-:W-:-:S04]  /*29c0*/  FFMA R59, R56, R12, -0.052303962409496307373 ;  /* 0xbd563cae383b7423 */ /* 0x000fc8000000000c */
[----:B------:R-:W-:Y:S01]  /*29d0*/  FFMA R59, R56, R59, 0.1331529766321182251 ;  /* 0x3e085941383b7423 */ /* 0x000fe2000000003b */
[----:B0-----:R-:W-:-:S03]  /*29e0*/  FFMA R58, R3, -2, R8 ;  /* 0xc0000000033a7823 */ /* 0x001fc60000000008 */
[----:B------:R-:W-:Y:S02]  /*29f0*/  FFMA R3, R56, R59, -0.33332768082618713379 ;  /* 0xbeaaa9ed38037423 */ /* 0x000fe4000000003b */
[----:B------:R-:W-:Y:S02]  /*2a00*/  FSEL R57, R58, 1, !P0 ;  /* 0x3f8000003a397808 */ /* 0x000fe40004000000 */
[----:B------:R-:W-:Y:S02]  /*2a10*/  FFMA R3, R56, R3, RZ ;  /* 0x0000000338037223 */ /* 0x000fe400000000ff */
[--C-:B------:R-:W-:Y:S02]  /*2a20*/  LOP3.LUT R57, R57, 0x80000000, R54.reuse, 0xb8, !PT ;  /* 0x8000000039397812 */ /* 0x100fe400078eb836 */
[----:B------:R-:W-:Y:S01]  /*2a30*/  @!P1 FFMA R57, R54, R3, R54 ;  /* 0x0000000336399223 */ /* 0x000fe20000000036 */
[----:B------:R-:W-:-:S03]  /*2a40*/  FMUL R54, R19, 0.035677410662174224854 ;  /* 0x3d12227a13367820 */ /* 0x000fc60000400000 */
[----:B------:R-:W-:Y:S01]  /*2a50*/  FFMA R57, R57, R50, 0.5 ;  /* 0x3f00000039397423 */ /* 0x000fe20000000032 */
[----:B------:R-:W-:-:S04]  /*2a60*/  FFMA R54, R19, R54, 0.79788458347320556641 ;  /* 0x3f4c422a13367423 */ /* 0x000fc80000000036 */
[----:B------:R-:W-:-:S04]  /*2a70*/  FMUL R54, R19, R54 ;  /* 0x0000003613367220 */ /* 0x000fc80000400000 */
[C---:B------:R-:W-:Y:S01]  /*2a80*/  FMUL R56, |R54|.reuse, 2.8853900432586669922 ;  /* 0x4038aa3b36387820 */ /* 0x040fe20000400200 */
[C---:B------:R-:W-:Y:S02]  /*2a90*/  FSETP.GE.AND P1, PT, |R54|.reuse, 0.60000002384185791016, PT ;  /* 0x3f19999a3600780b */ /* 0x040fe40003f26200 */
[----:B------:R-:W-:-:S03]  /*2aa0*/  FSETP.GE.AND P0, PT, |R54|, 9.010913848876953125, PT ;  /* 0x41102cb43600780b */ /* 0x000fc60003f06200 */
[----:B------:R-:W0:Y:S02]  /*2ab0*/  MUFU.EX2 R56, R56 ;  /* 0x0000003800387308 */ /* 0x000e240000000800 */
[----:B0-----:R-:W-:Y:S01]  /*2ac0*/  FADD R58, R56, 1 ;  /* 0x3f800000383a7421 */ /* 0x001fe20000000000 */
[----:B------:R-:W-:Y:S01]  /*2ad0*/  FADD R56, R13, 1 ;  /* 0x3f8000000d387421 */ /* 0x000fe20000000000 */
[----:B------:R-:W-:-:S04]  /*2ae0*/  FADD R13, R32, 1 ;  /* 0x3f800000200d7421 */ /* 0x000fc80000000000 */
[----:B------:R-:W0:Y:S02]  /*2af0*/  MUFU.RCP R3, R58 ;  /* 0x0000003a00037308 */ /* 0x000e240000001000 */
[----:B0-----:R-:W-:Y:S01]  /*2b00*/  FFMA R59, R3, -2, R8 ;  /* 0xc0000000033b7823 */ /* 0x001fe20000000008 */
[----:B------:R-:W-:-:S04]  /*2b10*/  FMUL R8, R54, R54 ;  /* 0x0000003636087220 */ /* 0x000fc80000400000 */
[----:B------:R-:W-:Y:S01]  /*2b20*/  FFMA R3, R8, R12, -0.052303962409496307373 ;  /* 0xbd563cae08037423 */ /* 0x000fe2000000000c */
[----:B------:R-:W-:Y:S01]  /*2b30*/  FSEL R59, R59, 1, !P0 ;  /* 0x3f8000003b3b7808 */ /* 0x000fe20004000000 */
[----:B------:R-:W-:Y:S01]  /*2b40*/  FMUL R12, R36, 0.5 ;  /* 0x3f000000240c7820 */ /* 0x000fe20000400000 */
[C---:B------:R-:W-:Y:S01]  /*2b50*/  ISETP.GE.U32.AND P0, PT, R45.reuse, UR7, PT ;  /* 0x000000072d007c0c */ /* 0x040fe2000bf06070 */
[----:B------:R-:W-:Y:S02]  /*2b60*/  FFMA R3, R8, R3, 0.1331529766321182251 ;  /* 0x3e08594108037423 */ /* 0x000fe40000000003 */
[----:B------:R-:W-:Y:S01]  /*2b70*/  FMUL R12, R12, R55 ;  /* 0x000000370c0c7220 */ /* 0x000fe20000400000 */
[----:B------:R-:W-:Y:S01]  /*2b80*/  IADD3 R55, PT, PT, R45, 0x2, RZ ;  /* 0x000000022d377810 */ /* 0x000fe20007ffe0ff */
[----:B------:R-:W-:Y:S02]  /*2b90*/  FFMA R3, R8, R3, -0.33332768082618713379 ;  /* 0xbeaaa9ed08037423 */ /* 0x000fe40000000003 */
[----:B------:R-:W-:-:S02]  /*2ba0*/  FFMA R32, R13, 0.5, R12 ;  /* 0x3f0000000d207823 */ /* 0x000fc4000000000c */
[----:B------:R-:W-:Y:S01]  /*2bb0*/  FFMA R61, R8, R3, RZ ;  /* 0x00000003083d7223 */ /* 0x000fe200000000ff */
[----:B------:R-:W-:Y:S02]  /*2bc0*/  LOP3.LUT R8, R24, 0x1f, RZ, 0xc0, !PT ;  /* 0x0000001f18087812 */ /* 0x000fe400078ec0ff */
[--C-:B------:R-:W-:Y:S01]  /*2bd0*/  LOP3.LUT R3, R59, 0x80000000, R54.reuse, 0xb8, !PT ;  /* 0x800000003b037812 */ /* 0x100fe200078eb836 */
[----:B------:R-:W-:Y:S01]  /*2be0*/  @!P1 FFMA R3, R54, R61, R54 ;  /* 0x0000003d36039223 */ /* 0x000fe20000000036 */
[----:B------:R-:W-:Y:S01]  /*2bf0*/  ISETP.GE.U32.OR P0, PT, R8, UR14, P0 ;  /* 0x0000000e08007c0c */ /* 0x000fe20008706470 */
[-C--:B------:R-:W-:Y:S01]  /*2c00*/  FFMA R8, R49, R50.reuse, 0.5 ;  /* 0x3f00000031087423 */ /* 0x080fe20000000032 */
[-C--:B------:R-:W-:Y:S01]  /*2c10*/  FFMA R59, R46, R50.reuse, 0.5 ;  /* 0x3f0000002e3b7423 */ /* 0x080fe20000000032 */
[-C--:B------:R-:W-:Y:S01]  /*2c20*/  FFMA R61, R48, R50.reuse, 0.5 ;  /* 0x3f000000303d7423 */ /* 0x080fe20000000032 */
[----:B------:R-:W-:Y:S01]  /*2c30*/  FFMA R54, R3, R50, 0.5 ;  /* 0x3f00000003367423 */ /* 0x000fe20000000032 */
[C---:B------:R-:W-:Y:S01]  /*2c40*/  FMUL R50, R7.reuse, R8 ;  /* 0x0000000807327220 */ /* 0x040fe20000400000 */
[----:B------:R-:W-:Y:S01]  /*2c50*/  FMUL R8, R7, 0.5 ;  /* 0x3f00000007087820 */ /* 0x000fe20000400000 */
[----:B------:R-:W-:Y:S01]  /*2c60*/  HFMA2 R7, -RZ, RZ, 0, 0 ;  /* 0x00000000ff077431 */ /* 0x000fe200000001ff */
[----:B------:R-:W-:Y:S01]  /*2c70*/  SHF.R.U32.HI R3, RZ, 0x1, R2 ;  /* 0x00000001ff037819 */ /* 0x000fe20000011602 */
[----:B------:R-:W-:Y:S01]  /*2c80*/  FMUL R48, R36, R59 ;  /* 0x0000003b24307220 */ /* 0x000fe20000400000 */
[----:B------:R-:W-:Y:S01]  /*2c90*/  FMUL R59, R18, 0.5 ;  /* 0x3f000000123b7820 */ /* 0x000fe20000400000 */
[----:B------:R-:W-:Y:S01]  /*2ca0*/  FMUL R8, R8, R51 ;  /* 0x0000003308087220 */ /* 0x000fe20000400000 */
[----:B------:R-:W-:Y:S01]  /*2cb0*/  LOP3.LUT R3, R3, 0x1f0, RZ, 0xc0, !PT ;  /* 0x000001f003037812 */ /* 0x000fe200078ec0ff */
[C---:B------:R-:W-:Y:S01]  /*2cc0*/  FMUL R51, R40.reuse, R57 ;  /* 0x0000003928337220 */ /* 0x040fe20000400000 */
[----:B------:R-:W-:Y:S01]  /*2cd0*/  FMUL R40, R40, 0.5 ;  /* 0x3f00000028287820 */ /* 0x000fe20000400000 */
[----:B------:R-:W-:Y:S01]  /*2ce0*/  FMUL R36, R59, R52 ;  /* 0x000000343b247220 */ /* 0x000fe20000400000 */
[----:B------:R-:W-:Y:S01]  /*2cf0*/  FMUL R49, R18, R61 ;  /* 0x0000003d12317220 */ /* 0x000fe20000400000 */
[----:B------:R-:W-:-:S04]  /*2d00*/  IMAD.WIDE.U32 R6, R3, UR26, R6 ;  /* 0x0000001a03067c25 */ /* 0x000fc8000f8e0006 */
[C---:B------:R-:W-:Y:S01]  /*2d10*/  FMUL R52, R19.reuse, R54 ;  /* 0x0000003613347220 */ /* 0x040fe20000400000 */
[----:B------:R-:W-:Y:S01]  /*2d20*/  FMUL R40, R40, R5 ;  /* 0x0000000528287220 */ /* 0x000fe20000400000 */
[----:B------:R-:W-:Y:S01]  /*2d30*/  FMUL R54, R19, 0.5 ;  /* 0x3f00000013367820 */ /* 0x000fe20000400000 */
[----:B------:R-:W-:Y:S02]  /*2d40*/  IMAD R46, R3, UR32, RZ ;  /* 0x00000020032e7c24 */ /* 0x000fe4000f8e02ff */
[----:B------:R-:W-:Y:S01]  /*2d50*/  FADD R18, R10, 1 ;  /* 0x3f8000000a127421 */ /* 0x000fe20000000000 */
[----:B------:R-:W-:Y:S01]  /*2d60*/  @!P0 IADD3 R10, P2, PT, R6, UR26, RZ ;  /* 0x0000001a060a8c10 */ /* 0x000fe2000ff5e0ff */
[----:B------:R-:W-:Y:S01]  /*2d70*/  FMUL R31, R54, R31 ;  /* 0x0000001f361f7220 */ /* 0x000fe20000400000 */
[----:B------:R-:W-:Y:S01]  /*2d80*/  FADD R54, R11, 1 ;  /* 0x3f8000000b367421 */ /* 0x000fe20000000000 */
[----:B------:R-:W-:Y:S01]  /*2d90*/  IADD3 R5, PT, PT, R46, R7, RZ ;  /* 0x000000072e057210 */ /* 0x000fe20007ffe0ff */
[----:B------:R-:W-:Y:S01]  /*2da0*/  FFMA R53, R18, 0.5, R53 ;  /* 0x3f00000012357823 */ /* 0x000fe20000000035 */
[----:B------:R-:W-:Y:S01]  /*2db0*/  @!P0 IADD3 R11, P3, PT, R6, UR34, RZ ;  /* 0x00000022060b8c10 */ /* 0x000fe2000ff7e0ff */
[----:B------:R-:W-:Y:S01]  /*2dc0*/  FFMA R33, R33, 0.5, R8 ;  /* 0x3f00000021217823 */ /* 0x000fe20000000008 */
[----:B------:R-:W-:Y:S01]  /*2dd0*/  @!P0 IADD3.X R19, PT, PT, R5, UR32, RZ, P2, !PT ;  /* 0x0000002005138c10 */ /* 0x000fe200097fe4ff */
[----:B------:R-:W-:Y:S01]  /*2de0*/  FFMA R40, R39, 0.5, R40 ;  /* 0x3f00000027287823 */ /* 0x000fe20000000028 */
[----:B------:R-:W-:-:S02]  /*2df0*/  @!P0 LEA R18, P2, R10, UR8, 0x1 ;  /* 0x000000080a128c11 */ /* 0x000fc4000f8408ff */
[----:B------:R-:W-:Y:S01]  /*2e00*/  ISETP.GE.U32.AND P1, PT, R55, UR7, PT ;  /* 0x0000000737007c0c */ /* 0x000fe2000bf26070 */
[----:B------:R-:W-:Y:S01]  /*2e10*/  FFMA R55, R54, 0.5, R9 ;  /* 0x3f00000036377823 */ /* 0x000fe20000000009 */
[----:B------:R-:W-:Y:S01]  /*2e20*/  @!P0 LEA.HI.X R19, R10, UR9, R19, 0x1, P2 ;  /* 0x000000090a138c11 */ /* 0x000fe200090f0c13 */
[----:B------:R-:W-:Y:S01]  /*2e30*/  FFMA R54, R56, 0.5, R29 ;  /* 0x3f00000038367823 */ /* 0x000fe2000000001d */
[----:B------:R-:W-:Y:S01]  /*2e40*/  @!P0 IADD3.X R56, PT, PT, R5, UR33, RZ, P3, !PT ;  /* 0x0000002105388c10 */ /* 0x000fe20009ffe4ff */
[----:B------:R-:W-:Y:S01]  /*2e50*/  FADD R29, R34, 1 ;  /* 0x3f800000221d7421 */ /* 0x000fe20000000000 */
[----:B------:R-:W-:Y:S02]  /*2e60*/  @!P0 LEA R10, P2, R11, UR8, 0x1 ;  /* 0x000000080b0a8c11 */ /* 0x000fe4000f8408ff */
[----:B------:R-:W-:Y:S01]  /*2e70*/  @!P0 IADD3 R9, P3, PT, R6, UR26, RZ ;  /* 0x0000001a06098c10 */ /* 0x000fe2000ff7e0ff */
[----:B------:R-:W-:Y:S01]  /*2e80*/  FFMA R36, R29, 0.5, R36 ;  /* 0x3f0000001d247823 */ /* 0x000fe20000000024 */
[----:B------:R-:W-:Y:S01]  /*2e90*/  @!P0 LEA.HI.X R11, R11, UR9, R56, 0x1, P2 ;  /* 0x000000090b0b8c11 */ /* 0x000fe200090f0c38 */
[----:B------:R-:W-:Y:S01]  /*2ea0*/  FADD R56, R35, 1 ;  /* 0x3f80000023387421 */ /* 0x000fe20000000000 */
[----:B------:R-:W-:Y:S01]  /*2eb0*/  @!P0 IADD3.X R34, PT, PT, R5, UR32, RZ, P3, !PT ;  /* 0x0000002005228c10 */ /* 0x000fe20009ffe4ff */
[----:B------:R-:W-:Y:S01]  /*2ec0*/  HADD2.F32 R35, -RZ, R28.H1_H1 ;  /* 0x3000001cff237230 */ /* 0x000fe20000004100 */
[----:B------:R-:W-:Y:S01]  /*2ed0*/  @!P0 LEA R12, P2, R9, UR13, 0x1 ;  /* 0x0000000d090c8c11 */ /* 0x000fe2000f8408ff */
[----:B------:R-:W-:Y:S01]  /*2ee0*/  FFMA R31, R56, 0.5, R31 ;  /* 0x3f000000381f7823 */ /* 0x000fe2000000001f */
[----:B------:R-:W-:-:S02]  /*2ef0*/  @!P0 IADD3 R29, P3, PT, R6, UR34, RZ ;  /* 0x00000022061d8c10 */ /* 0x000fc4000ff7e0ff */
[----:B------:R-:W-:Y:S01]  /*2f00*/  @!P0 LEA.HI.X R13, R9, UR19, R34, 0x1, P2 ;  /* 0x00000013090d8c11 */ /* 0x000fe200090f0c22 */
[--C-:B------:R-:W-:Y:S01]  /*2f10*/  HADD2.F32 R34, -RZ, R27.reuse.H0_H0 ;  /* 0x2000001bff227230 */ /* 0x100fe20000004100 */
[----:B------:R-:W-:Y:S01]  /*2f20*/  @!P0 IADD3.X R58, PT, PT, R5, UR33, RZ, P3, !PT ;  /* 0x00000021053a8c10 */ /* 0x000fe20009ffe4ff */
[----:B------:R-:W-:Y:S01]  /*2f30*/  HADD2.F32 R27, -RZ, R27.H1_H1 ;  /* 0x3000001bff1b7230 */ /* 0x000fe20000004100 */
[----:B------:R-:W-:Y:S01]  /*2f40*/  @!P0 LEA R8, P2, R29, UR13, 0x1 ;  /* 0x0000000d1d088c11 */ /* 0x000fe2000f8408ff */
[----:B------:R-:W-:Y:S01]  /*2f50*/  FMUL R48, R35, R48 ;  /* 0x0000003023307220 */ /* 0x000fe20000400000 */
[----:B------:R-:W-:Y:S01]  /*2f60*/  FMUL R53, R53, R34 ;  /* 0x0000002235357220 */ /* 0x000fe20000400000 */
[----:B------:R-:W-:Y:S01]  /*2f70*/  FMUL R32, R32, R35 ;  /* 0x0000002320207220 */ /* 0x000fe20000400000 */
[----:B------:R-:W-:Y:S01]  /*2f80*/  @!P0 LEA.HI.X R9, R29, UR19, R58, 0x1, P2 ;  /* 0x000000131d098c11 */ /* 0x000fe200090f0c3a */
[----:B------:R-:W-:Y:S01]  /*2f90*/  FMUL R29, R34, R37 ;  /* 0x00000025221d7220 */ /* 0x000fe20000400000 */
[----:B------:R-:W-:-:S02]  /*2fa0*/  HADD2.F32 R34, -RZ, R28.H0_H0 ;  /* 0x2000001cff227230 */ /* 0x000fc40000004100 */
[----:B------:R-:W-:Y:S01]  /*2fb0*/  FMUL R28, R27, R38 ;  /* 0x000000261b1c7220 */ /* 0x000fe20000400000 */
[----:B------:R-:W-:Y:S01]  /*2fc0*/  FMUL R55, R55, R27 ;  /* 0x0000001b37377220 */ /* 0x000fe20000400000 */
[--C-:B------:R-:W-:Y:S02]  /*2fd0*/  HADD2.F32 R27, -RZ, R26.reuse.H0_H0 ;  /* 0x2000001aff1b7230 */ /* 0x100fe40000004100 */
[----:B------:R-:W-:Y:S02]  /*2fe0*/  HADD2.F32 R26, -RZ, R26.H1_H1 ;  /* 0x3000001aff1a7230 */ /* 0x000fe40000004100 */
[----:B------:R-:W-:Y:S01]  /*2ff0*/  FMUL R54, R54, R34 ;  /* 0x0000002236367220 */ /* 0x000fe20000400000 */
[----:B------:R-:W-:Y:S02]  /*3000*/  HADD2.F32 R35, -RZ, R14.H0_H0 ;  /* 0x2000000eff237230 */ /* 0x000fe40000004100 */
[----:B------:R-:W-:Y:S01]  /*3010*/  FMUL R49, R27, R49 ;  /* 0x000000311b317220 */ /* 0x000fe20000400000 */
[----:B------:R-:W-:Y:S01]  /*3020*/  FMUL R36, R36, R27 ;  /* 0x0000001b24247220 */ /* 0x000fe20000400000 */
[----:B------:R-:W-:-:S02]  /*3030*/  HADD2.F32 R27, -RZ, R25.H0_H0 ;  /* 0x20000019ff1b7230 */ /* 0x000fc40000004100 */
[----:B------:R-:W-:Y:S01]  /*3040*/  FMUL R50, R26, R50 ;  /* 0x000000321a327220 */ /* 0x000fe20000400000 */
[----:B------:R-:W-:Y:S02]  /*3050*/  HADD2.F32 R25, -RZ, R25.H1_H1 ;  /* 0x30000019ff197230 */ /* 0x000fe40000004100 */
[----:B------:R-:W-:Y:S01]  /*3060*/  FMUL R33, R33, R26 ;  /* 0x0000001a21217220 */ /* 0x000fe20000400000 */
[--C-:B------:R-:W-:Y:S02]  /*3070*/  HADD2.F32 R26, -RZ, R0.reuse.H0_H0 ;  /* 0x20000000ff1a7230 */ /* 0x100fe40000004100 */
        /* <DEDUP_REMOVED lines=8> */
[----:B------:R-:W-:Y:S01]  /*3100*/  FMUL R0, R55, R0 ;  /* 0x0000000037007220 */ /* 0x000fe20000400000 */
[----:B------:R-:W-:Y:S02]  /*3110*/  HADD2.F32 R14, -RZ, R14.H1_H1 ;  /* 0x3000000eff0e7230 */ /* 0x000fe40000004100 */
[----:B------:R-:W-:Y:S01]  /*3120*/  FMUL R54, R54, R25 ;  /* 0x0000001936367220 */ /* 0x000fe20000400000 */
[----:B------:R-:W-:Y:S01]  /*3130*/  FMUL R36, R36, R35 ;  /* 0x0000002324247220 */ /* 0x000fe20000400000 */
[----:B------:R-:W-:Y:S01]  /*3140*/  FMUL R25, R32, R27 ;  /* 0x0000001b20197220 */ /* 0x000fe20000400000 */
[----:B------:R-:W-:Y:S01]  /*3150*/  FMUL R35, R0, UR23 ;  /* 0x0000001700237c20 */ /* 0x000fe20008400000 */
[----:B------:R-:W-:Y:S01]  /*3160*/  FMNMX3 R0, |R53|, RZ, |R0|, !PT ;  /* 0x000000ff35007276 */ /* 0x000fe20007800600 */
[----:B------:R-:W-:Y:S01]  /*3170*/  FMUL R33, R33, R14 ;  /* 0x0000000e21217220 */ /* 0x000fe20000400000 */
[----:B------:R-:W-:-:S02]  /*3180*/  HADD2.F32 R27, -RZ, R15.H0_H0 ;  /* 0x2000000fff1b7230 */ /* 0x000fc40000004100 */
[----:B------:R-:W-:Y:S01]  /*3190*/  FMUL R38, R53, UR23 ;  /* 0x0000001735267c20 */ /* 0x000fe20008400000 */
[C---:B------:R-:W-:Y:S01]  /*31a0*/  FMNMX3 R0, |R54|.reuse, R0, |R25|, !PT ;  /* 0x0000000036007276 */ /* 0x040fe20007800619 */
[----:B------:R-:W-:Y:S02]  /*31b0*/  HADD2.F32 R14, -RZ, R15.H1_H1 ;  /* 0x3000000fff0e7230 */ /* 0x000fe40000004100 */
[----:B------:R-:W-:Y:S01]  /*31c0*/  FMUL R37, R54, UR23 ;  /* 0x0000001736257c20 */ /* 0x000fe20008400000 */
[----:B------:R-:W-:Y:S01]  /*31d0*/  FMUL R32, R25, UR23 ;  /* 0x0000001719207c20 */ /* 0x000fe20008400000 */
[C---:B------:R-:W-:Y:S01]  /*31e0*/  FMNMX3 R15, |R36|.reuse, R0, |R33|, !PT ;  /* 0x00000000240f7276 */ /* 0x040fe20007800621 */
[----:B------:R-:W-:Y:S01]  /*31f0*/  FMUL R36, R36, UR23 ;  /* 0x0000001724247c20 */ /* 0x000fe20008400000 */
[----:B------:R-:W-:Y:S01]  /*3200*/  FMUL R0, R33, UR23 ;  /* 0x0000001721007c20 */ /* 0x000fe20008400000 */
[----:B------:R-:W-:Y:S01]  /*3210*/  @!P0 LEA R26, P2, R6, UR8, 0x1 ;  /* 0x00000008061a8c11 */ /* 0x000fe2000f8408ff */
[----:B------:R-:W-:Y:S01]  /*3220*/  FMUL R40, R40, R27 ;  /* 0x0000001b28287220 */ /* 0x000fe20000400000 */
[----:B------:R-:W-:Y:S01]  /*3230*/  F2FP.SATFINITE.E4M3.F32.PACK_AB_MERGE_C R38, RZ, R38, RZ ;  /* 0x00000026ff26723e */ /* 0x000fe200048070ff */
[----:B------:R-:W-:Y:S01]  /*3240*/  FMUL R31, R31, R14 ;  /* 0x0000000e1f1f7220 */ /* 0x000fe20000400000 */
[----:B------:R-:W-:Y:S01]  /*3250*/  F2FP.SATFINITE.E4M3.F32.PACK_AB_MERGE_C R35, RZ, R35, RZ ;  /* 0x00000023ff23723e */ /* 0x000fe200048070ff */
[----:B------:R-:W-:Y:S01]  /*3260*/  FMUL R47, R34, R47 ;  /* 0x0000002f222f7220 */ /* 0x000fe20000400000 */
[----:B------:R-:W-:-:S02]  /*3270*/  F2FP.SATFINITE.E4M3.F32.PACK_AB_MERGE_C R37, RZ, R37, RZ ;  /* 0x00000025ff25723e */ /* 0x000fc400048070ff */
[----:B------:R-:W-:Y:S02]  /*3280*/  F2FP.SATFINITE.E4M3.F32.PACK_AB_MERGE_C R32, RZ, R32, RZ ;  /* 0x00000020ff20723e */ /* 0x000fe400048070ff */
[----:B------:R-:W-:Y:S02]  /*3290*/  F2FP.SATFINITE.E4M3.F32.PACK_AB_MERGE_C R33, RZ, R36, RZ ;  /* 0x00000024ff21723e */ /* 0x000fe400048070ff */
[----:B------:R-:W-:Y:S02]  /*32a0*/  F2FP.SATFINITE.E4M3.F32.PACK_AB_MERGE_C R0, RZ, R0, RZ ;  /* 0x00000000ff00723e */ /* 0x000fe400048070ff */
[----:B------:R-:W-:Y:S02]  /*32b0*/  @!P0 LEA.HI.X R27, R6, UR9, R5, 0x1, P2 ;  /* 0x00000009061b8c11 */ /* 0x000fe400090f0c05 */
[----:B------:R-:W-:Y:S02]  /*32c0*/  @!P0 PRMT R39, R35, 0x7604, R38 ;  /* 0x0000760423278816 */ /* 0x000fe40000000026 */
[----:B------:R-:W-:-:S02]  /*32d0*/  @!P0 PRMT R25, R32, 0x7604, R37 ;  /* 0x0000760420198816 */ /* 0x000fc40000000025 */
[----:B------:R-:W-:Y:S01]  /*32e0*/  @!P0 PRMT R55, R0, 0x7604, R33 ;  /* 0x0000760400378816 */ /* 0x000fe20000000021 */
[----:B------:R0:W-:Y:S01]  /*32f0*/  @!P0 STG.E.U16 desc[UR24][R26.64], R39 ;  /* 0x000000271a008986 */ /* 0x0001e2000c101518 */
[----:B------:R-:W-:Y:S01]  /*3300*/  FMNMX3 R53, |R40|, R15, |R31|, !PT ;  /* 0x0000000f28357276 */ /* 0x000fe2000780061f */
[----:B------:R-:W-:Y:S01]  /*3310*/  FMUL R31, R31, UR23 ;  /* 0x000000171f1f7c20 */ /* 0x000fe20008400000 */
[C---:B------:R-:W-:Y:S01]  /*3320*/  @!P0 LEA R14, P2, R6.reuse, UR13, 0x1 ;  /* 0x0000000d060e8c11 */ /* 0x040fe2000f8408ff */
[----:B------:R1:W-:Y:S01]  /*3330*/  @!P0 STG.E.U16 desc[UR24][R18.64], R25 ;  /* 0x0000001912008986 */ /* 0x0003e2000c101518 */
[C---:B------:R-:W-:Y:S02]  /*3340*/  FMNMX3 R53, |R29|.reuse, R53, |R28|, !PT ;  /* 0x000000351d357276 */ /* 0x040fe4000780061c */
[----:B------:R-:W-:Y:S01]  /*3350*/  @!P0 LEA.HI.X R15, R6, UR19, R5, 0x1, P2 ;  /* 0x00000013060f8c11 */ /* 0x000fe200090f0c05 */
[----:B------:R2:W-:Y:S01]  /*3360*/  @!P0 STG.E.U16 desc[UR24][R10.64], R55 ;  /* 0x000000370a008986 */ /* 0x0005e2000c101518 */
[----:B0-----:R-:W-:Y:S01]  /*3370*/  FMUL R26, R29, UR23 ;  /* 0x000000171d1a7c20 */ /* 0x001fe20008400000 */
[----:B------:R-:W-:Y:S01]  /*3380*/  FMUL R27, R28, UR23 ;  /* 0x000000171c1b7c20 */ /* 0x000fe20008400000 */
[----:B------:R-:W-:Y:S01]  /*3390*/  FMUL R39, R40, UR23 ;  /* 0x0000001728277c20 */ /* 0x000fe20008400000 */
[----:B------:R-:W-:Y:S01]  /*33a0*/  FMUL R28, R47, UR23 ;  /* 0x000000172f1c7c20 */ /* 0x000fe20008400000 */
[----:B------:R-:W-:Y:S01]  /*33b0*/  FMUL R29, R48, UR23 ;  /* 0x00000017301d7c20 */ /* 0x000fe20008400000 */
[----:B------:R-:W-:-:S02]  /*33c0*/  F2FP.SATFINITE.E4M3.F32.PACK_AB_MERGE_C R26, RZ, R26, RZ ;  /* 0x0000001aff1a723e */ /* 0x000fc400048070ff */
[----:B------:R-:W-:Y:S02]  /*33d0*/  F2FP.SATFINITE.E4M3.F32.PACK_AB_MERGE_C R27, RZ, R27, RZ ;  /* 0x0000001bff1b723e */ /* 0x000fe400048070ff */
[----:B------:R-:W-:Y:S02]  /*33e0*/  F2FP.SATFINITE.E4M3.F32.PACK_AB_MERGE_C R40, RZ, R31, RZ ;  /* 0x0000001fff28723e */ /* 0x000fe400048070ff */
[----:B-1----:R-:W-:Y:S02]  /*33f0*/  @!P0 PRMT R25, R27, 0x7604, R26 ;  /* 0x000076041b198816 */ /* 0x002fe4000000001a */
[----:B------:R-:W-:Y:S01]  /*3400*/  F2FP.SATFINITE.E4M3.F32.PACK_AB_MERGE_C R39, RZ, R39, RZ ;  /* 0x00000027ff27723e */ /* 0x000fe200048070ff */
[----:B--2---:R-:W-:Y:S06]  /*3410*/  @P0 BRA `(.L_x_8936) ;  /* 0x0000000000240947 */ /* 0x004fec0003800000 */
[----:B------:R-:W-:Y:S01]  /*3420*/  MOV R19, UR26 ;  /* 0x0000001a00137c02 */ /* 0x000fe20008000f00 */
[----:B------:R-:W-:Y:S01]  /*3430*/  UIMAD UR4, UR32, 0x3, URZ ;  /* 0x00000003200478a4 */ /* 0x000fe2000f8e02ff */
[----:B------:R-:W-:-:S05]  /*3440*/  MOV R4, R6 ;  /* 0x0000000600047202 */ /* 0x000fca0000000f00 */
[----:B------:R-:W-:-:S05]  /*3450*/  IMAD.WIDE.U32 R18, R19, 0x3, R4 ;  /* 0x0000000313127825 */ /* 0x000fca00078e0004 */
[----:B------:R-:W-:Y:S02]  /*3460*/  IADD3 R11, PT, PT, R19, UR4, RZ ;  /* 0x00000004130b7c10 */ /* 0x000fe4000fffe0ff */
[----:B------:R-:W-:Y:S02]  /*3470*/  LEA R10, P2, R18, UR8, 0x1 ;  /* 0x00000008120a7c11 */ /* 0x000fe4000f8408ff */
[----:B------:R-:W-:Y:S02]  /*3480*/  PRMT R19, R40, 0x7604, R39 ;  /* 0x0000760428137816 */ /* 0x000fe40000000027 */
[----:B------:R-:W-:-:S05]  /*3490*/  LEA.HI.X R11, R18, UR9, R11, 0x1, P2 ;  /* 0x00000009120b7c11 */ /* 0x000fca00090f0c0b */
[----:B------:R0:W-:Y:S04]  /*34a0*/  STG.E.U16 desc[UR24][R10.64], R19 ;  /* 0x000000130a007986 */ /* 0x0001e8000c101518 */
.L_x_8936:
[----:B------:R-:W-:Y:S05]  /*34b0*/  BSYNC.RECONVERGENT B0 ;  /* 0x0000000000007941 */ /* 0x000fea0003800200 */
.L_x_8935:
[----:B------:R-:W-:Y:S01]  /*34c0*/  FMUL R31, R49, UR23 ;  /* 0x00000017311f7c20 */ /* 0x000fe20008400000 */
[----:B------:R-:W-:Y:S01]  /*34d0*/  FMUL R36, R50, UR23 ;  /* 0x0000001732247c20 */ /* 0x000fe20008400000 */
[----:B------:R-:W-:Y:S01]  /*34e0*/  F2FP.SATFINITE.E4M3.F32.PACK_AB_MERGE_C R28, RZ, R28, RZ ;  /* 0x0000001cff1c723e */ /* 0x000fe200048070ff */
[----:B------:R1:W-:Y:S01]  /*34f0*/  @!P0 STG.E.U16 desc[UR24][R14.64], R25 ;  /* 0x000000190e008986 */ /* 0x0003e2000c101518 */
[----:B------:R-:W-:Y:S01]  /*3500*/  F2FP.SATFINITE.E4M3.F32.PACK_AB_MERGE_C R29, RZ, R29, RZ ;  /* 0x0000001dff1d723e */ /* 0x000fe200048070ff */
[----:B------:R-:W-:Y:S01]  /*3510*/  USHF.L.U64.HI UR12, UR30, 0x2, UR31 ;  /* 0x000000021e0c7899 */ /* 0x000fe2000801021f */
[----:B------:R-:W-:Y:S01]  /*3520*/  F2FP.SATFINITE.E4M3.F32.PACK_AB_MERGE_C R31, RZ, R31, RZ ;  /* 0x0000001fff1f723e */ /* 0x000fe200048070ff */
[----:B------:R-:W-:Y:S01]  /*3530*/  USHF.L.U32 UR6, UR30, 0x2, URZ ;  /* 0x000000021e067899 */ /* 0x000fe200080006ff */
[----:B------:R-:W-:Y:S01]  /*3540*/  F2FP.SATFINITE.E4M3.F32.PACK_AB_MERGE_C R36, RZ, R36, RZ ;  /* 0x00000024ff24723e */ /* 0x000fe200048070ff */
[----:B------:R-:W-:Y:S01]  /*3550*/  FMUL R34, R52, UR23 ;  /* 0x0000001734227c20 */ /* 0x000fe20008400000 */
[----:B------:R-:W-:Y:S01]  /*3560*/  @!P0 PRMT R55, R29, 0x7604, R28 ;  /* 0x000076041d378816 */ /* 0x000fe2000000001c */
[----:B------:R-:W-:Y:S01]  /*3570*/  FMUL R57, R51, UR23 ;  /* 0x0000001733397c20 */ /* 0x000fe20008400000 */
[----:B0-----:R-:W-:Y:S01]  /*3580*/  IADD3 R11, PT, PT, R24, 0x1e, RZ ;  /* 0x0000001e180b7810 */ /* 0x001fe20007ffe0ff */
[----:B------:R-:W-:Y:S01]  /*3590*/  USHF.L.U64.HI UR5, UR26, 0x2, UR27 ;  /* 0x000000021a057899 */ /* 0x000fe2000801021b */
[----:B------:R-:W-:Y:S01]  /*35a0*/  BSSY.RECONVERGENT B0, `(.L_x_8937) ;  /* 0x0000014000007945 */ /* 0x000fe20003800200 */
[----:B-1----:R-:W-:Y:S01]  /*35b0*/  @!P0 PRMT R15, R36, 0x7604, R31 ;  /* 0x00007604240f8816 */ /* 0x002fe2000000001f */
[----:B------:R0:W-:Y:S01]  /*35c0*/  @!P0 STG.E.U16 desc[UR24][R12.64], R55 ;  /* 0x000000370c008986 */ /* 0x0001e2000c101518 */
[----:B------:R-:W-:-:S02]  /*35d0*/  LOP3.LUT R11, R11, 0x1f, RZ, 0xc0, !PT ;  /* 0x0000001f0b0b7812 */ /* 0x000fc400078ec0ff */
[----:B------:R-:W-:Y:S01]  /*35e0*/  MOV R18, UR6 ;  /* 0x0000000600127c02 */ /* 0x000fe20008000f00 */
[----:B------:R0:W-:Y:S01]  /*35f0*/  @!P0 STG.E.U16 desc[UR24][R8.64], R15 ;  /* 0x0000000f08008986 */ /* 0x0001e2000c101518 */
[----:B------:R-:W-:Y:S02]  /*3600*/  ISETP.LT.U32.AND P1, PT, R11, UR14, !P1 ;  /* 0x0000000e0b007c0c */ /* 0x000fe4000cf21070 */
[----:B------:R-:W-:Y:S02]  /*3610*/  MOV R19, UR12 ;  /* 0x0000000c00137c02 */ /* 0x000fe40008000f00 */
[----:B------:R-:W-:Y:S02]  /*3620*/  F2FP.SATFINITE.E4M3.F32.PACK_AB_MERGE_C R34, RZ, R34, RZ ;  /* 0x00000022ff22723e */ /* 0x000fe400048070ff */
[----:B------:R-:W-:Y:S01]  /*3630*/  F2FP.SATFINITE.E4M3.F32.PACK_AB_MERGE_C R57, RZ, R57, RZ ;  /* 0x00000039ff39723e */ /* 0x000fe200048070ff */
        /* <DEDUP_REMOVED lines=10> */
.L_x_8938:
[----:B------:R-:W-:Y:S05]  /*36e0*/  BSYNC.RECONVERGENT B0 ;  /* 0x0000000000007941 */ /* 0x000fea0003800200 */
.L_x_8937:
[C---:B0-----:R-:W-:Y:S01]  /*36f0*/  IMAD R13, R3.reuse, UR31, RZ ;  /* 0x0000001f030d7c24 */ /* 0x041fe2000f8e02ff */
[----:B------:R-:W-:Y:S01]  /*3700*/  USHF.L.U32 UR4, UR26, 0x2, URZ ;  /* 0x000000021a047899 */ /* 0x000fe200080006ff */
[----:B------:R-:W-:Y:S01]  /*3710*/  IMAD.WIDE.U32 R18, R3, UR30, R18 ;  /* 0x0000001e03127c25 */ /* 0x000fe2000f8e0012 */
[----:B------:R-:W-:Y:S01]  /*3720*/  BSSY.RECONVERGENT B0, `(.L_x_8939) ;  /* 0x000001a000007945 */ /* 0x000fe20003800200 */
[----:B-1----:R-:W-:Y:S02]  /*3730*/  @!P1 CS2R R4, SRZ ;  /* 0x0000000000049805 */ /* 0x002fe4000001ff00 */
[----:B------:R-:W-:Y:S02]  /*3740*/  @!P1 CS2R R6, SRZ ;  /* 0x0000000000069805 */ /* 0x000fe4000001ff00 */
[----:B------:R-:W-:Y:S02]  /*3750*/  @!P1 CS2R R8, SRZ ;  /* 0x0000000000089805 */ /* 0x000fe4000001ff00 */
[----:B------:R-:W-:-:S02]  /*3760*/  @!P1 MOV R10, RZ ;  /* 0x000000ff000a9202 */ /* 0x000fc40000000f00 */
[----:B------:R-:W-:Y:S01]  /*3770*/  IADD3 R54, PT, PT, R13, R19, RZ ;  /* 0x000000130d367210 */ /* 0x000fe20007ffe0ff */
[----:B------:R-:W-:Y:S06]  /*3780*/  @!P1 BRA `(.L_x_8940) ;  /* 0x00000000004c9947 */ /* 0x000fec0003800000 */
[----:B------:R-:W-:Y:S02]  /*3790*/  MOV R4, UR4 ;  /* 0x0000000400047c02 */ /* 0x000fe40008000f00 */
[----:B------:R-:W-:Y:S02]  /*37a0*/  MOV R5, UR5 ;  /* 0x0000000500057c02 */ /* 0x000fe40008000f00 */
[----:B------:R-:W-:Y:S01]  /*37b0*/  IADD3 R6, P0, P2, R18, UR6, R11 ;  /* 0x0000000612067c10 */ /* 0x000fe2000fa1e00b */
[----:B------:R-:W-:-:S03]  /*37c0*/  IMAD.WIDE.U32 R4, R3, UR26, R4 ;  /* 0x0000001a03047c25 */ /* 0x000fc6000f8e0004 */
[----:B------:R-:W-:Y:S02]  /*37d0*/  IADD3.X R13, PT, PT, R54, UR12, RZ, P0, P2 ;  /* 0x0000000c360d7c10 */ /* 0x000fe400087e44ff */
[----:B------:R-:W-:Y:S02]  /*37e0*/  LEA R24, P0, R6, UR16, 0x2 ;  /* 0x0000001006187c11 */ /* 0x000fe4000f8010ff */
[----:B------:R-:W-:Y:S02]  /*37f0*/  IADD3 R4, P3, P4, R4, UR4, R11 ;  /* 0x0000000404047c10 */ /* 0x000fe4000fc7e00b */
[----:B------:R-:W-:Y:S02]  /*3800*/  IADD3 R5, PT, PT, R46, R5, RZ ;  /* 0x000000052e057210 */ /* 0x000fe40007ffe0ff */
[----:B------:R-:W-:Y:S02]  /*3810*/  SHF.L.U32 R12, R4, 0x2, RZ ;  /* 0x00000002040c7819 */ /* 0x000fe400000006ff */
[----:B------:R-:W-:-:S02]  /*3820*/  IADD3.X R5, PT, PT, R5, UR5, RZ, P3, P4 ;  /* 0x0000000505057c10 */ /* 0x000fc40009fe84ff */
[----:B------:R-:W-:Y:S02]  /*3830*/  IADD3 R14, P2, PT, R12, UR15, RZ ;  /* 0x0000000f0c0e7c10 */ /* 0x000fe4000ff5e0ff */
[----:B------:R-:W-:Y:S02]  /*3840*/  SHF.L.U64.HI R4, R4, 0x2, R5 ;  /* 0x0000000204047819 */ /* 0x000fe40000010205 */
[----:B------:R-:W-:Y:S02]  /*3850*/  IADD3 R12, P3, PT, R12, UR35, RZ ;  /* 0x000000230c0c7c10 */ /* 0x000fe4000ff7e0ff */
[----:B------:R-:W-:Y:S02]  /*3860*/  LEA.HI.X R25, R6, UR18, R13, 0x2, P0 ;  /* 0x0000001206197c11 */ /* 0x000fe400080f140d */
[C---:B------:R-:W-:Y:S02]  /*3870*/  IADD3.X R15, PT, PT, R4.reuse, UR17, RZ, P2, !PT ;  /* 0x00000011040f7c10 */ /* 0x040fe400097fe4ff */
[----:B------:R-:W-:Y:S01]  /*3880*/  IADD3.X R13, PT, PT, R4, UR36, RZ, P3, !PT ;  /* 0x00000024040d7c10 */ /* 0x000fe20009ffe4ff */
[----:B------:R0:W5:Y:S04]  /*3890*/  LDG.E R6, desc[UR24][R24.64] ;  /* 0x0000001818067981 */ /* 0x000168000c1e1900 */
[----:B------:R0:W5:Y:S04]  /*38a0*/  LDG.E R4, desc[UR24][R14.64] ;  /* 0x000000180e047981 */ /* 0x000168000c1e1900 */
[----:B------:R0:W5:Y:S02]  /*38b0*/  LDG.E R5, desc[UR24][R12.64] ;  /* 0x000000180c057981 */ /* 0x000164000c1e1900 */
.L_x_8940:
[----:B------:R-:W-:Y:S05]  /*38c0*/  BSYNC.RECONVERGENT B0 ;  /* 0x0000000000007941 */ /* 0x000fea0003800200 */
.L_x_8939:
[----:B------:R-:W-:Y:S04]  /*38d0*/  BSSY.RECONVERGENT B0, `(.L_x_8941) ;  /* 0x000001c000007945 */ /* 0x000fe80003800200 */
[----:B------:R-:W-:Y:S05]  /*38e0*/  @!P1 BRA `(.L_x_8942) ;  /* 0x0000000000689947 */ /* 0x000fea0003800000 */
[----:B------:R-:W-:Y:S01]  /*38f0*/  MOV R8, UR4 ;  /* 0x0000000400087c02 */ /* 0x000fe20008000f00 */
[----:B------:R-:W-:Y:S01]  /*3900*/  UIMAD UR12, UR32, 0x5, URZ ;  /* 0x00000005200c78a4 */ /* 0x000fe2000f8e02ff */
[----:B------:R-:W-:Y:S01]  /*3910*/  MOV R9, UR5 ;  /* 0x0000000500097c02 */ /* 0x000fe20008000f00 */
[----:B------:R-:W-:Y:S01]  /*3920*/  UIMAD UR6, UR31, 0x5, URZ ;  /* 0x000000051f0678a4 */ /* 0x000fe2000f8e02ff */
[----:B------:R-:W-:Y:S01]  /*3930*/  MOV R7, UR30 ;  /* 0x0000001e00077c02 */ /* 0x000fe20008000f00 */
[----:B------:R-:W-:-:S03]  /*3940*/  IMAD.WIDE.U32 R8, R3, UR26, R8 ;  /* 0x0000001a03087c25 */ /* 0x000fc6000f8e0008 */
[C---:B0-----:R-:W-:Y:S02]  /*3950*/  IADD3 R12, P2, PT, R11.reuse, R8, RZ ;  /* 0x000000080b0c7210 */ /* 0x041fe40007f5e0ff */
[----:B------:R-:W-:Y:S02]  /*3960*/  IADD3 R8, P0, PT, R11, R18, RZ ;  /* 0x000000120b087210 */ /* 0x000fe40007f1e0ff */
[----:B------:R-:W-:Y:S02]  /*3970*/  IADD3.X R13, PT, PT, R46, R9, RZ, P2, !PT ;  /* 0x000000092e0d7210 */ /* 0x000fe400017fe4ff */
[----:B------:R-:W-:Y:S02]  /*3980*/  MOV R11, UR26 ;  /* 0x0000001a000b7c02 */ /* 0x000fe40008000f00 */
[----:B------:R-:W-:-:S03]  /*3990*/  IADD3.X R9, PT, PT, RZ, R54, RZ, P0, !PT ;  /* 0x00000036ff097210 */ /* 0x000fc600007fe4ff */
[----:B------:R-:W-:-:S04]  /*39a0*/  IMAD.WIDE.U32 R12, R11, 0x5, R12 ;  /* 0x000000050b0c7825 */ /* 0x000fc800078e000c */
[----:B------:R-:W-:Y:S01]  /*39b0*/  IMAD.WIDE.U32 R8, R7, 0x5, R8 ;  /* 0x0000000507087825 */ /* 0x000fe200078e0008 */
[----:B------:R-:W-:Y:S02]  /*39c0*/  IADD3 R7, PT, PT, R13, UR12, RZ ;  /* 0x0000000c0d077c10 */ /* 0x000fe4000fffe0ff */
[C---:B------:R-:W-:Y:S02]  /*39d0*/  SHF.L.U32 R13, R12.reuse, 0x2, RZ ;  /* 0x000000020c0d7819 */ /* 0x040fe400000006ff */
[----:B------:R-:W-:Y:S02]  /*39e0*/  SHF.L.U64.HI R7, R12, 0x2, R7 ;  /* 0x000000020c077819 */ /* 0x000fe40000010207 */
[----:B------:R-:W-:Y:S02]  /*39f0*/  IADD3 R9, PT, PT, R9, UR6, RZ ;  /* 0x0000000609097c10 */ /* 0x000fe4000fffe0ff */
        /* <DEDUP_REMOVED lines=9> */
.L_x_8942:
[----:B------:R-:W-:Y:S05]  /*3a90*/  BSYNC.RECONVERGENT B0 ;  /* 0x0000000000007941 */ /* 0x000fea0003800200 */
.L_x_8941:
[----:B------:R-:W-:Y:S01]  /*3aa0*/  BSSY.RECONVERGENT B0, `(.L_x_8943) ;  /* 0x0000020000007945 */ /* 0x000fe20003800200 */
[----:B------:R-:W-:Y:S02]  /*3ab0*/  @!P1 MOV R11, RZ ;  /* 0x000000ff000b9202 */ /* 0x000fe40000000f00 */
[----:B01----:R-:W-:Y:S01]  /*3ac0*/  @!P1 MOV R12, RZ ;  /* 0x000000ff000c9202 */ /* 0x003fe20000000f00 */
[----:B------:R-:W-:Y:S06]  /*3ad0*/  @!P1 BRA `(.L_x_8944) ;  /* 0x0000000000709947 */ /* 0x000fec0003800000 */
[----:B------:R-:W-:Y:S01]  /*3ae0*/  MOV R10, UR4 ;  /* 0x00000004000a7c02 */ /* 0x000fe20008000f00 */
        /* <DEDUP_REMOVED lines=10> */
[----:B------:R-:W-:Y:S02]  /*3b90*/  IADD3.X R13, PT, PT, R46, R11, RZ, P2, !PT ;  /* 0x0000000b2e0d7210 */ /* 0x000fe400017fe4ff */
[----:B------:R-:W-:Y:S01]  /*3ba0*/  IADD3.X R11, PT, PT, RZ, R54, RZ, P0, !PT ;  /* 0x00000036ff0b7210 */ /* 0x000fe200007fe4ff */
        /* <DEDUP_REMOVED lines=15> */
.L_x_8944:
[----:B------:R-:W-:Y:S05]  /*3ca0*/  BSYNC.RECONVERGENT B0 ;  /* 0x0000000000007941 */ /* 0x000fea0003800200 */
.L_x_8943:
[----:B------:R-:W-:Y:S01]  /*3cb0*/  BSSY.RECONVERGENT B0, `(.L_x_8945) ;  /* 0x000001e000007945 */ /* 0x000fe20003800200 */
[----:B0-----:R-:W-:Y:S02]  /*3cc0*/  @!P1 MOV R13, RZ ;  /* 0x000000ff000d9202 */ /* 0x001fe40000000f00 */
[----:B------:R-:W-:Y:S01]  /*3cd0*/  @!P1 CS2R R14, SRZ ;  /* 0x00000000000e9805 */ /* 0x000fe2000001ff00 */
        /* <DEDUP_REMOVED lines=12> */
[----:B------:R-:W-:Y:S02]  /*3da0*/  IADD3.X R19, PT, PT, RZ, R54, RZ, P0, !PT ;  /* 0x00000036ff137210 */ /* 0x000fe400007fe4ff */
[----:B------:R-:W-:Y:S01]  /*3db0*/  IADD3.X R15, PT, PT, R46, R15, RZ, P1, !PT ;  /* 0x0000000f2e0f7210 */ /* 0x000fe20000ffe4ff */
        /* <DEDUP_REMOVED lines=13> */
.L_x_8946:
[----:B------:R-:W-:Y:S05]  /*3e90*/  BSYNC.RECONVERGENT B0 ;  /* 0x0000000000007941 */ /* 0x000fea0003800200 */
.L_x_8945:
[--C-:B0----5:R-:W-:Y:S01]  /*3ea0*/  HADD2.F32 R25, -RZ, R42.reuse.H0_H0 ;  /* 0x2000002aff197230 */ /* 0x121fe20000004100 */
[----:B------:R-:W-:Y:S01]  /*3eb0*/  FMNMX3 R53, |R47|, R53, |R48|, !PT ;  /* 0x000000352f357276 */ /* 0x000fe20007800630 */
[----:B------:R-:W-:Y:S01]  /*3ec0*/  HADD2.F32 R45, -RZ, R42.H1_H1 ;  /* 0x3000002aff2d7230 */ /* 0x000fe20000004100 */
[----:B------:R-:W-:Y:S01]  /*3ed0*/  SHF.L.U32 R31, R31, 0x10, RZ ;  /* 0x000000101f1f7819 */ /* 0x000fe200000006ff */
[----:B------:R-:W-:Y:S01]  /*3ee0*/  BSSY.RECONVERGENT B0, `(.L_x_8947) ;  /* 0x00001ed000007945 */ /* 0x000fe20003800200 */
[C---:B------:R-:W-:Y:S01]  /*3ef0*/  FMUL R18, R25.reuse, 0.044714998453855514526 ;  /* 0x3d37271319127820 */ /* 0x040fe20000400000 */
[----:B------:R-:W-:Y:S01]  /*3f00*/  FMUL R54, R25, 0.79788458347320556641 ;  /* 0x3f4c422a19367820 */ /* 0x000fe20000400000 */
[C---:B------:R-:W-:Y:S01]  /*3f10*/  FMUL R24, R45.reuse, 0.044714998453855514526 ;  /* 0x3d3727132d187820 */ /* 0x040fe20000400000 */
[----:B------:R-:W-:Y:S01]  /*3f20*/  FMUL R42, R45, 0.79788458347320556641 ;  /* 0x3f4c422a2d2a7820 */ /* 0x000fe20000400000 */
[----:B------:R-:W-:Y:S01]  /*3f30*/  FFMA R19, R25, R18, 1 ;  /* 0x3f80000019137423 */ /* 0x000fe20000000012 */
[----:B------:R-:W-:-:S02]  /*3f40*/  FMNMX3 R53, |R49|, R53, |R50|, !PT ;  /* 0x0000003531357276 */ /* 0x000fc40007800632 */
[----:B------:R-:W-:Y:S01]  /*3f50*/  LOP3.LUT R31, R31, 0xff0000, RZ, 0xc0, !PT ;  /* 0x00ff00001f1f7812 */ /* 0x000fe200078ec0ff */
[----:B------:R-:W-:Y:S01]  /*3f60*/  FMUL R54, R54, R19 ;  /* 0x0000001336367220 */ /* 0x000fe20000400000 */
[----:B------:R-:W-:Y:S01]  /*3f70*/  FFMA R19, R45, R24, 1 ;  /* 0x3f8000002d137423 */ /* 0x000fe20000000018 */
[----:B------:R-:W-:Y:S02]  /*3f80*/  HFMA2 R24, -RZ, RZ, 1.125, -9232 ;  /* 0x3c80f082ff187431 */ /* 0x000fe400000001ff */
[C---:B------:R-:W-:Y:S01]  /*3f90*/  FMUL R46, |R54|.reuse, 2.8853900432586669922 ;  /* 0x4038aa3b362e7820 */ /* 0x040fe20000400200 */
[----:B------:R-:W-:Y:S01]  /*3fa0*/  FMUL R59, R54, R54 ;  /* 0x00000036363b7220 */ /* 0x000fe20000400000 */
[----:B------:R-:W-:Y:S01]  /*3fb0*/  FMUL R42, R42, R19 ;  /* 0x000000132a2a7220 */ /* 0x000fe20000400000 */
[----:B------:R-:W-:Y:S02]  /*3fc0*/  MOV R19, 0x3f800000 ;  /* 0x3f80000000137802 */ /* 0x000fe40000000f00 */
[----:B------:R-:W-:Y:S01]  /*3fd0*/  FSETP.GE.AND P1, PT, |R54|, 0.60000002384185791016, PT ;  /* 0x3f19999a3600780b */ /* 0x000fe20003f26200 */
[----:B------:R-:W0:Y:S01]  /*3fe0*/  MUFU.EX2 R46, R46 ;  /* 0x0000002e002e7308 */ /* 0x000e220000000800 */
[----:B------:R-:W-:Y:S01]  /*3ff0*/  FMUL R55, |R42|, 2.8853900432586669922 ;  /* 0x4038aa3b2a377820 */ /* 0x000fe20000400200 */
[----:B------:R-:W-:-:S06]  /*4000*/  FSETP.GE.AND P0, PT, |R54|, 9.010913848876953125, PT ;  /* 0x41102cb43600780b */ /* 0x000fcc0003f06200 */
[----:B------:R-:W-:Y:S01]  /*4010*/  MUFU.EX2 R55, R55 ;  /* 0x0000003700377308 */ /* 0x000fe20000000800 */
[----:B0-----:R-:W-:Y:S01]  /*4020*/  FADD R18, R46, 1 ;  /* 0x3f8000002e127421 */ /* 0x001fe20000000000 */
[----:B------:R-:W-:-:S04]  /*4030*/  FFMA R46, R59, R24, -0.052303962409496307373 ;  /* 0xbd563cae3b2e7423 */ /* 0x000fc80000000018 */
[C---:B------:R-:W-:Y:S02]  /*4040*/  FFMA R56, R59.reuse, R46, 0.1331529766321182251 ;  /* 0x3e0859413b387423 */ /* 0x040fe4000000002e */
[----:B------:R-:W0:Y:S02]  /*4050*/  MUFU.RCP R18, R18 ;  /* 0x0000001200127308 */ /* 0x000e240000001000 */
[----:B0-----:R-:W-:Y:S01]  /*4060*/  FFMA R46, R18, -2, R19 ;  /* 0xc0000000122e7823 */ /* 0x001fe20000000013 */
[----:B------:R-:W-:-:S04]  /*4070*/  FFMA R18, R59, R56, -0.33332768082618713379 ;  /* 0xbeaaa9ed3b127423 */ /* 0x000fc80000000038 */
[----:B------:R-:W-:Y:S01]  /*4080*/  FSEL R61, R46, 1, !P0 ;  /* 0x3f8000002e3d7808 */ /* 0x000fe20004000000 */
[----:B------:R-:W-:Y:S01]  /*4090*/  FFMA R59, R59, R18, RZ ;  /* 0x000000123b3b7223 */ /* 0x000fe200000000ff */
[----:B------:R-:W-:Y:S01]  /*40a0*/  FMUL R18, R25, 0.035677410662174224854 ;  /* 0x3d12227a19127820 */ /* 0x000fe20000400000 */
[----:B------:R-:W-:Y:S02]  /*40b0*/  FSETP.GE.AND P0, PT, |R42|, 9.010913848876953125, PT ;  /* 0x41102cb42a00780b */ /* 0x000fe40003f06200 */
[--C-:B------:R-:W-:Y:S01]  /*40c0*/  LOP3.LUT R46, R61, 0x80000000, R54.reuse, 0xb8, !PT ;  /* 0x800000003d2e7812 */ /* 0x100fe200078eb836 */
[----:B------:R-:W-:Y:S01]  /*40d0*/  @!P1 FFMA R46, R54, R59, R54 ;  /* 0x0000003b362e9223 */ /* 0x000fe20000000036 */
[C---:B------:R-:W-:Y:S01]  /*40e0*/  FMUL R59, R42.reuse, R42 ;  /* 0x0000002a2a3b7220 */ /* 0x040fe20000400000 */
[----:B------:R-:W-:Y:S01]  /*40f0*/  FADD R54, R55, 1 ;  /* 0x3f80000037367421 */ /* 0x000fe20000000000 */
[----:B------:R-:W-:Y:S02]  /*4100*/  FSETP.GE.AND P1, PT, |R42|, 0.60000002384185791016, PT ;  /* 0x3f19999a2a00780b */ /* 0x000fe40003f26200 */
[----:B------:R-:W-:-:S03]  /*4110*/  FFMA R56, R59, R24, -0.052303962409496307373 ;  /* 0xbd563cae3b387423 */ /* 0x000fc60000000018 */
[----:B------:R-:W0:Y:S01]  /*4120*/  MUFU.RCP R54, R54 ;  /* 0x0000003600367308 */ /* 0x000e220000001000 */
[----:B------:R-:W-:Y:S01]  /*4130*/  FFMA R58, R59, R56, 0.1331529766321182251 ;  /* 0x3e0859413b3a7423 */ /* 0x000fe20000000038 */
[----:B------:R-:W-:-:S03]  /*4140*/  FFMA R56, R25, R18, 0.79788458347320556641 ;  /* 0x3f4c422a19387423 */ /* 0x000fc60000000012 */
[----:B------:R-:W-:Y:S01]  /*4150*/  FFMA R18, R59, R58, -0.33332768082618713379 ;  /* 0xbeaaa9ed3b127423 */ /* 0x000fe2000000003a */
[----:B------:R-:W-:-:S03]  /*4160*/  FMUL R55, R25, R56 ;  /* 0x0000003819377220 */ /* 0x000fc60000400000 */
[----:B------:R-:W-:Y:S01]  /*4170*/  FFMA R59, R59, R18, RZ ;  /* 0x000000123b3b7223 */ /* 0x000fe200000000ff */
[----:B------:R-:W-:-:S06]  /*4180*/  FMUL R56, |R55|, 2.8853900432586669922 ;  /* 0x4038aa3b37387820 */ /* 0x000fcc0000400200 */
[----:B------:R-:W1:Y:S01]  /*4190*/  MUFU.EX2 R56, R56 ;  /* 0x0000003800387308 */ /* 0x000e620000000800 */
[----:B0-----:R-:W-:-:S05]  /*41a0*/  FFMA R54, R54, -2, R19 ;  /* 0xc000000036367823 */ /* 0x001fca0000000013 */
[----:B------:R-:W-:Y:S02]  /*41b0*/  FSEL R61, R54, 1, !P0 ;  /* 0x3f800000363d7808 */ /* 0x000fe40004000000 */
[----:B------:R-:W-:Y:S02]  /*41c0*/  FSETP.GE.AND P0, PT, |R55|, 9.010913848876953125, PT ;  /* 0x41102cb43700780b */ /* 0x000fe40003f06200 */
[--C-:B------:R-:W-:Y:S01]  /*41d0*/  LOP3.LUT R54, R61, 0x80000000, R42.reuse, 0xb8, !PT ;  /* 0x800000003d367812 */ /* 0x100fe200078eb82a */
[----:B------:R-:W-:Y:S01]  /*41e0*/  @!P1 FFMA R54, R42, R59, R42 ;  /* 0x0000003b2a369223 */ /* 0x000fe2000000002a */
[----:B------:R-:W-:Y:S01]  /*41f0*/  FMUL R42, R45, 0.035677410662174224854 ;  /* 0x3d12227a2d2a7820 */ /* 0x000fe20000400000 */
[C---:B------:R-:W-:Y:S01]  /*4200*/  FMUL R59, R55.reuse, R55 ;  /* 0x00000037373b7220 */ /* 0x040fe20000400000 */
[----:B------:R-:W-:Y:S02]  /*4210*/  FSETP.GE.AND P1, PT, |R55|, 0.60000002384185791016, PT ;  /* 0x3f19999a3700780b */ /* 0x000fe40003f26200 */
[----:B------:R-:W-:Y:S01]  /*4220*/  FFMA R42, R45, R42, 0.79788458347320556641 ;  /* 0x3f4c422a2d2a7423 */ /* 0x000fe2000000002a */
[----:B-1----:R-:W-:Y:S01]  /*4230*/  FADD R18, R56, 1 ;  /* 0x3f80000038127421 */ /* 0x002fe20000000000 */
[----:B------:R-:W-:-:S02]  /*4240*/  FFMA R48, R59, R24, -0.052303962409496307373 ;  /* 0xbd563cae3b307423 */ /* 0x000fc40000000018 */
[----:B------:R-:W-:Y:S02]  /*4250*/  FMUL R42, R45, R42 ;  /* 0x0000002a2d2a7220 */ /* 0x000fe40000400000 */
[----:B------:R-:W-:Y:S01]  /*4260*/  FFMA R56, R59, R48, 0.1331529766321182251 ;  /* 0x3e0859413b387423 */ /* 0x000fe20000000030 */
[----:B------:R-:W0:Y:S01]  /*4270*/  MUFU.RCP R18, R18 ;  /* 0x0000001200127308 */ /* 0x000e220000001000 */
[----:B------:R-:W-:-:S07]  /*4280*/  FMUL R47, |R42|, 2.8853900432586669922 ;  /* 0x4038aa3b2a2f7820 */ /* 0x000fce0000400200 */
[----:B------:R-:W1:Y:S01]  /*4290*/  MUFU.EX2 R47, R47 ;  /* 0x0000002f002f7308 */ /* 0x000e620000000800 */
[----:B0-----:R-:W-:Y:S01]  /*42a0*/  FFMA R48, R18, -2, R19 ;  /* 0xc000000012307823 */ /* 0x001fe20000000013 */
[----:B------:R-:W-:-:S04]  /*42b0*/  FFMA R18, R59, R56, -0.33332768082618713379 ;  /* 0xbeaaa9ed3b127423 */ /* 0x000fc80000000038 */
[----:B------:R-:W-:Y:S01]  /*42c0*/  FSEL R48, R48, 1, !P0 ;  /* 0x3f80000030307808 */ /* 0x000fe20004000000 */
[----:B------:R-:W-:Y:S01]  /*42d0*/  FFMA R18, R59, R18, RZ ;  /* 0x000000123b127223 */ /* 0x000fe200000000ff */
[----:B------:R-:W-:Y:S02]  /*42e0*/  FSETP.GE.AND P0, PT, |R42|, 9.010913848876953125, PT ;  /* 0x41102cb42a00780b */ /* 0x000fe40003f06200 */
[--C-:B------:R-:W-:Y:S01]  /*42f0*/  LOP3.LUT R56, R48, 0x80000000, R55.reuse, 0xb8, !PT ;  /* 0x8000000030387812 */ /* 0x100fe200078eb837 */
[----:B------:R-:W-:Y:S02]  /*4300*/  HADD2.F32 R48, -RZ, R44.H0_H0 ;  /* 0x2000002cff307230 */ /* 0x000fe40000004100 */
[----:B------:R-:W-:Y:S01]  /*4310*/  @!P1 FFMA R56, R55, R18, R55 ;  /* 0x0000001237389223 */ /* 0x000fe20000000037 */
[----:B-1----:R-:W-:Y:S01]  /*4320*/  FADD R18, R47, 1 ;  /* 0x3f8000002f127421 */ /* 0x002fe20000000000 */
[C---:B------:R-:W-:Y:S01]  /*4330*/  FMUL R55, R42.reuse, R42 ;  /* 0x0000002a2a377220 */ /* 0x040fe20000400000 */
[----:B------:R-:W-:Y:S01]  /*4340*/  FSETP.GE.AND P1, PT, |R42|, 0.60000002384185791016, PT ;  /* 0x3f19999a2a00780b */ /* 0x000fe20003f26200 */
[C---:B------:R-:W-:Y:S01]  /*4350*/  FMUL R49, R48.reuse, 0.044714998453855514526 ;  /* 0x3d37271330317820 */ /* 0x040fe20000400000 */
[----:B------:R-:W-:-:S02]  /*4360*/  FMUL R47, R48, 0.79788458347320556641 ;  /* 0x3f4c422a302f7820 */ /* 0x000fc40000400000 */
[----:B------:R-:W0:Y:S01]  /*4370*/  MUFU.RCP R18, R18 ;  /* 0x0000001200127308 */ /* 0x000e220000001000 */
[----:B------:R-:W-:-:S04]  /*4380*/  FFMA R50, R48, R49, 1 ;  /* 0x3f80000030327423 */ /* 0x000fc80000000031 */
[----:B------:R-:W-:Y:S01]  /*4390*/  FMUL R47, R47, R50 ;  /* 0x000000322f2f7220 */ /* 0x000fe20000400000 */
[----:B------:R-:W-:-:S03]  /*43a0*/  FFMA R50, R55, R24, -0.052303962409496307373 ;  /* 0xbd563cae37327423 */ /* 0x000fc60000000018 */
[----:B------:R-:W-:Y:S01]  /*43b0*/  FMUL R49, |R47|, 2.8853900432586669922 ;  /* 0x4038aa3b2f317820 */ /* 0x000fe20000400200 */
[----:B------:R-:W-:-:S05]  /*43c0*/  FFMA R58, R55, R50, 0.1331529766321182251 ;  /* 0x3e085941373a7423 */ /* 0x000fca0000000032 */
[----:B------:R-:W1:Y:S01]  /*43d0*/  MUFU.EX2 R49, R49 ;  /* 0x0000003100317308 */ /* 0x000e620000000800 */
[----:B0-----:R-:W-:Y:S01]  /*43e0*/  FFMA R50, R18, -2, R19 ;  /* 0xc000000012327823 */ /* 0x001fe20000000013 */
[----:B------:R-:W-:-:S04]  /*43f0*/  FFMA R18, R55, R58, -0.33332768082618713379 ;  /* 0xbeaaa9ed37127423 */ /* 0x000fc8000000003a */
[----:B------:R-:W-:Y:S01]  /*4400*/  FSEL R59, R50, 1, !P0 ;  /* 0x3f800000323b7808 */ /* 0x000fe20004000000 */
[----:B------:R-:W-:Y:S01]  /*4410*/  FFMA R55, R55, R18, RZ ;  /* 0x0000001237377223 */ /* 0x000fe200000000ff */
[----:B------:R-:W-:Y:S01]  /*4420*/  HADD2.F32 R50, -RZ, R44.H1_H1 ;  /* 0x3000002cff327230 */ /* 0x000fe20000004100 */
[----:B------:R-:W-:Y:S02]  /*4430*/  FSETP.GE.AND P0, PT, |R47|, 9.010913848876953125, PT ;  /* 0x41102cb42f00780b */ /* 0x000fe40003f06200 */
[--C-:B------:R-:W-:Y:S01]  /*4440*/  LOP3.LUT R58, R59, 0x80000000, R42.reuse, 0xb8, !PT ;  /* 0x800000003b3a7812 */ /* 0x100fe200078eb82a */
[----:B------:R-:W-:Y:S01]  /*4450*/  @!P1 FFMA R58, R42, R55, R42 ;  /* 0x000000372a3a9223 */ /* 0x000fe2000000002a */
[----:B------:R-:W-:Y:S01]  /*4460*/  FMNMX3 R42, |R51|, R53, |R52|, !PT ;  /* 0x00000035332a7276 */ /* 0x000fe20007800634 */
[C---:B------:R-:W-:Y:S01]  /*4470*/  FMUL R53, R47.reuse, R47 ;  /* 0x0000002f2f357220 */ /* 0x040fe20000400000 */
[----:B------:R-:W-:Y:S01]  /*4480*/  FSETP.GE.AND P1, PT, |R47|, 0.60000002384185791016, PT ;  /* 0x3f19999a2f00780b */ /* 0x000fe20003f26200 */
[----:B-1----:R-:W-:Y:S01]  /*4490*/  FADD R51, R49, 1 ;  /* 0x3f80000031337421 */ /* 0x002fe20000000000 */
[----:B------:R-:W-:Y:S01]  /*44a0*/  FMUL R49, R50, 0.044714998453855514526 ;  /* 0x3d37271332317820 */ /* 0x000fe20000400000 */
[C---:B------:R-:W-:Y:S01]  /*44b0*/  FFMA R18, R53.reuse, R24, -0.052303962409496307373 ;  /* 0xbd563cae35127423 */ /* 0x040fe20000000018 */
[----:B------:R-:W-:Y:S01]  /*44c0*/  FFMA R55, -R54, R54, 1 ;  /* 0x3f80000036377423 */ /* 0x000fe20000000136 */
[----:B------:R0:W1:Y:S01]  /*44d0*/  MUFU.RCP R52, R51 ;  /* 0x0000003300347308 */ /* 0x0000620000001000 */
[----:B------:R-:W-:Y:S01]  /*44e0*/  FFMA R49, R50, R49, 1 ;  /* 0x3f80000032317423 */ /* 0x000fe20000000031 */
[----:B------:R-:W-:Y:S01]  /*44f0*/  FFMA R18, R53, R18, 0.1331529766321182251 ;  /* 0x3e08594135127423 */ /* 0x000fe20000000012 */
[----:B------:R-:W-:-:S03]  /*4500*/  FADD R54, R54, 1 ;  /* 0x3f80000036367421 */ /* 0x000fc60000000000 */
[----:B------:R-:W-:Y:S01]  /*4510*/  FFMA R18, R53, R18, -0.33332768082618713379 ;  /* 0xbeaaa9ed35127423 */ /* 0x000fe20000000012 */
[----:B0-----:R-:W-:-:S03]  /*4520*/  FMUL R51, R50, 0.79788458347320556641 ;  /* 0x3f4c422a32337820 */ /* 0x001fc60000400000 */
[----:B------:R-:W-:Y:S01]  /*4530*/  FFMA R18, R53, R18, RZ ;  /* 0x0000001235127223 */ /* 0x000fe200000000ff */
[----:B------:R-:W-:Y:S01]  /*4540*/  FMUL R53, R25, 0.5 ;  /* 0x3f00000019357820 */ /* 0x000fe20000400000 */
[----:B------:R-:W-:Y:S01]  /*4550*/  FMUL R51, R51, R49 ;  /* 0x0000003133337220 */ /* 0x000fe20000400000 */
[----:B------:R-:W-:Y:S02]  /*4560*/  HFMA2 R49, -RZ, RZ, 1.75, 0 ;  /* 0x3f000000ff317431 */ /* 0x000fe400000001ff */
[----:B-1----:R-:W-:-:S05]  /*4570*/  FFMA R52, R52, -2, R19 ;  /* 0xc000000034347823 */ /* 0x002fca0000000013 */
[----:B------:R-:W-:Y:S01]  /*4580*/  FSEL R52, R52, 1, !P0 ;  /* 0x3f80000034347808 */ /* 0x000fe20004000000 */
[-C--:B------:R-:W-:Y:S01]  /*4590*/  FFMA R56, R56, R49.reuse, 0.5 ;  /* 0x3f00000038387423 */ /* 0x080fe20000000031 */
[----:B------:R-:W-:Y:S01]  /*45a0*/  FSETP.GE.AND P0, PT, |R51|, 9.010913848876953125, PT ;  /* 0x41102cb43300780b */ /* 0x000fe20003f06200 */
[----:B------:R-:W-:Y:S01]  /*45b0*/  FFMA R58, R58, R49, 0.5 ;  /* 0x3f0000003a3a7423 */ /* 0x000fe20000000031 */
[--C-:B------:R-:W-:Y:S01]  /*45c0*/  LOP3.LUT R44, R52, 0x80000000, R47.reuse, 0xb8, !PT ;  /* 0x80000000342c7812 */ /* 0x100fe200078eb82f */
[----:B------:R-:W-:Y:S01]  /*45d0*/  @!P1 FFMA R44, R47, R18, R47 ;  /* 0x000000122f2c9223 */ /* 0x000fe2000000002f */
[----:B------:R-:W-:Y:S01]  /*45e0*/  FMUL R18, |R51|, 2.8853900432586669922 ;  /* 0x4038aa3b33127820 */ /* 0x000fe20000400200 */
[----:B------:R-:W-:Y:S01]  /*45f0*/  FMUL R52, R25, 0.10703222453594207764 ;  /* 0x3ddb33b619347820 */ /* 0x000fe20000400000 */
[C---:B------:R-:W-:Y:S01]  /*4600*/  FFMA R47, -R46.reuse, R46, 1 ;  /* 0x3f8000002e2f7423 */ /* 0x040fe2000000012e */
[----:B------:R-:W-:Y:S01]  /*4610*/  FSETP.GE.AND P1, PT, |R51|, 0.60000002384185791016, PT ;  /* 0x3f19999a3300780b */ /* 0x000fe20003f26200 */
[----:B------:R-:W-:Y:S01]  /*4620*/  FADD R46, R46, 1 ;  /* 0x3f8000002e2e7421 */ /* 0x000fe20000000000 */
[----:B------:R-:W-:Y:S01]  /*4630*/  FFMA R52, R25, R52, 0.79788458347320556641 ;  /* 0x3f4c422a19347423 */ /* 0x000fe20000000034 */
[----:B------:R-:W0:Y:S03]  /*4640*/  MUFU.EX2 R18, R18 ;  /* 0x0000001200127308 */ /* 0x000e260000000800 */
[----:B------:R-:W-:Y:S01]  /*4650*/  FMUL R52, R47, R52 ;  /* 0x000000342f347220 */ /* 0x000fe20000400000 */
[----:B------:R-:W-:Y:S01]  /*4660*/  FMUL R47, R25, R56 ;  /* 0x00000038192f7220 */ /* 0x000fe20000400000 */
[----:B------:R-:W-:-:S02]  /*4670*/  FMUL R25, R51, R51 ;  /* 0x0000003333197220 */ /* 0x000fc40000400000 */
[----:B------:R-:W-:Y:S01]  /*4680*/  FMUL R53, R53, R52 ;  /* 0x0000003435357220 */ /* 0x000fe20000400000 */
[----:B------:R-:W-:-:S03]  /*4690*/  FMUL R52, R45, 0.10703222453594207764 ;  /* 0x3ddb33b62d347820 */ /* 0x000fc60000400000 */
[----:B------:R-:W-:Y:S01]  /*46a0*/  FFMA R46, R46, 0.5, R53 ;  /* 0x3f0000002e2e7823 */ /* 0x000fe20000000035 */
[----:B------:R-:W-:-:S04]  /*46b0*/  FFMA R52, R45, R52, 0.79788458347320556641 ;  /* 0x3f4c422a2d347423 */ /* 0x000fc80000000034 */
[----:B------:R-:W-:Y:S01]  /*46c0*/  FMUL R55, R55, R52 ;  /* 0x0000003437377220 */ /* 0x000fe20000400000 */
[----:B0-----:R-:W-:Y:S01]  /*46d0*/  FADD R56, R18, 1 ;  /* 0x3f80000012387421 */ /* 0x001fe20000000000 */
[----:B------:R-:W-:-:S03]  /*46e0*/  FFMA R52, R25, R24, -0.052303962409496307373 ;  /* 0xbd563cae19347423 */ /* 0x000fc60000000018 */
[----:B------:R-:W0:Y:S01]  /*46f0*/  MUFU.RCP R18, R56 ;  /* 0x0000003800127308 */ /* 0x000e220000001000 */
[----:B------:R-:W-:Y:S01]  /*4700*/  FFMA R59, R25, R52, 0.1331529766321182251 ;  /* 0x3e085941193b7423 */ /* 0x000fe20000000034 */
[----:B0-----:R-:W-:-:S03]  /*4710*/  FFMA R52, R18, -2, R19 ;  /* 0xc000000012347823 */ /* 0x001fc60000000013 */
[C---:B------:R-:W-:Y:S02]  /*4720*/  FFMA R18, R25.reuse, R59, -0.33332768082618713379 ;  /* 0xbeaaa9ed19127423 */ /* 0x040fe4000000003b */
[----:B------:R-:W-:Y:S02]  /*4730*/  FSEL R52, R52, 1, !P0 ;  /* 0x3f80000034347808 */ /* 0x000fe40004000000 */
[----:B------:R-:W-:Y:S02]  /*4740*/  FFMA R18, R25, R18, RZ ;  /* 0x0000001219127223 */ /* 0x000fe400000000ff */
[--C-:B------:R-:W-:Y:S02]  /*4750*/  LOP3.LUT R25, R52, 0x80000000, R51.reuse, 0xb8, !PT ;  /* 0x8000000034197812 */ /* 0x100fe400078eb833 */
[----:B------:R-:W-:Y:S01]  /*4760*/  @!P1 FFMA R25, R51, R18, R51 ;  /* 0x0000001233199223 */ /* 0x000fe20000000033 */
[----:B------:R-:W-:Y:S01]  /*4770*/  FMUL R51, R48, 0.035677410662174224854 ;  /* 0x3d12227a30337820 */ /* 0x000fe20000400000 */
[----:B------:R-:W-:-:S03]  /*4780*/  FMUL R52, R45, 0.5 ;  /* 0x3f0000002d347820 */ /* 0x000fc60000400000 */
[----:B------:R-:W-:Y:S01]  /*4790*/  FFMA R51, R48, R51, 0.79788458347320556641 ;  /* 0x3f4c422a30337423 */ /* 0x000fe20000000033 */
[----:B------:R-:W-:-:S03]  /*47a0*/  FMUL R55, R52, R55 ;  /* 0x0000003734377220 */ /* 0x000fc60000400000 */
[----:B------:R-:W-:Y:S01]  /*47b0*/  FMUL R56, R48, R51 ;  /* 0x0000003330387220 */ /* 0x000fe20000400000 */
[----:B------:R-:W-:Y:S01]  /*47c0*/  FMUL R51, R45, R58 ;  /* 0x0000003a2d337220 */ /* 0x000fe20000400000 */
[----:B------:R-:W-:Y:S01]  /*47d0*/  FFMA R55, R54, 0.5, R55 ;  /* 0x3f00000036377823 */ /* 0x000fe20000000037 */
[----:B------:R-:W-:Y:S02]  /*47e0*/  HADD2.F32 R54, -RZ, R41.H0_H0 ;  /* 0x20000029ff367230 */ /* 0x000fe40000004100 */
[C---:B------:R-:W-:Y:S01]  /*47f0*/  FMUL R59, |R56|.reuse, 2.8853900432586669922 ;  /* 0x4038aa3b383b7820 */ /* 0x040fe20000400200 */
[C---:B------:R-:W-:Y:S01]  /*4800*/  FMUL R45, R56.reuse, R56 ;  /* 0x00000038382d7220 */ /* 0x040fe20000400000 */
[C---:B------:R-:W-:Y:S02]  /*4810*/  FSETP.GE.AND P1, PT, |R56|.reuse, 0.60000002384185791016, PT ;  /* 0x3f19999a3800780b */ /* 0x040fe40003f26200 */
[----:B------:R-:W-:Y:S01]  /*4820*/  FSETP.GE.AND P0, PT, |R56|, 9.010913848876953125, PT ;  /* 0x41102cb43800780b */ /* 0x000fe20003f06200 */
[C---:B------:R-:W-:Y:S01]  /*4830*/  FFMA R52, R45.reuse, R24, -0.052303962409496307373 ;  /* 0xbd563cae2d347423 */ /* 0x040fe20000000018 */
[----:B------:R-:W0:Y:S01]  /*4840*/  MUFU.EX2 R59, R59 ;  /* 0x0000003b003b7308 */ /* 0x000e220000000800 */
[----:B------:R-:W-:Y:S01]  /*4850*/  FMUL R47, R54, R47 ;  /* 0x0000002f362f7220 */ /* 0x000fe20000400000 */
[----:B------:R-:W-:Y:S01]  /*4860*/  FMUL R46, R46, R54 ;  /* 0x000000362e2e7220 */ /* 0x000fe20000400000 */
[----:B------:R-:W-:Y:S01]  /*4870*/  FFMA R58, R45, R52, 0.1331529766321182251 ;  /* 0x3e0859412d3a7423 */ /* 0x000fe20000000034 */
[----:B0-----:R-:W-:-:S04]  /*4880*/  FADD R61, R59, 1 ;  /* 0x3f8000003b3d7421 */ /* 0x001fc80000000000 */
[----:B------:R-:W0:Y:S02]  /*4890*/  MUFU.RCP R18, R61 ;  /* 0x0000003d00127308 */ /* 0x000e240000001000 */
[----:B0-----:R-:W-:Y:S01]  /*48a0*/  FFMA R52, R18, -2, R19 ;  /* 0xc000000012347823 */ /* 0x001fe20000000013 */
[----:B------:R-:W-:-:S04]  /*48b0*/  FFMA R18, R45, R58, -0.33332768082618713379 ;  /* 0xbeaaa9ed2d127423 */ /* 0x000fc8000000003a */
[----:B------:R-:W-:Y:S01]  /*48c0*/  FSEL R59, R52, 1, !P0 ;  /* 0x3f800000343b7808 */ /* 0x000fe20004000000 */
[----:B------:R-:W-:-:S03]  /*48d0*/  FFMA R45, R45, R18, RZ ;  /* 0x000000122d2d7223 */ /* 0x000fc600000000ff */
[--C-:B------:R-:W-:Y:S01]  /*48e0*/  LOP3.LUT R52, R59, 0x80000000, R56.reuse, 0xb8, !PT ;  /* 0x800000003b347812 */ /* 0x100fe200078eb838 */
[----:B------:R-:W-:Y:S01]  /*48f0*/  @!P1 FFMA R52, R56, R45, R56 ;  /* 0x0000002d38349223 */ /* 0x000fe20000000038 */
        /* <DEDUP_REMOVED lines=11> */
[----:B------:R0:W1:Y:S02]  /*49b0*/  MUFU.RCP R18, R58 ;  /* 0x0000003a00127308 */ /* 0x0000640000001000 */
[----:B0-----:R-:W-:Y:S02]  /*49c0*/  HADD2.F32 R58, -RZ, R41.H1_H1 ;  /* 0x30000029ff3a7230 */ /* 0x001fe40000004100 */
[--C-:B------:R-:W-:Y:S02]  /*49d0*/  HADD2.F32 R41, -RZ, R30.reuse.H0_H0 ;  /* 0x2000001eff297230 */ /* 0x100fe40000004100 */
[----:B------:R-:W-:Y:S02]  /*49e0*/  HADD2.F32 R30, -RZ, R30.H1_H1 ;  /* 0x3000001eff1e7230 */ /* 0x000fe40000004100 */
[----:B------:R-:W-:Y:S01]  /*49f0*/  FMUL R54, R58, R51 ;  /* 0x000000333a367220 */ /* 0x000fe20000400000 */
[----:B------:R-:W-:Y:S01]  /*4a00*/  FMUL R55, R55, R58 ;  /* 0x0000003a37377220 */ /* 0x000fe20000400000 */
[----:B------:R-:W-:-:S02]  /*4a10*/  HADD2.F32 R51, -RZ, R21.H1_H1 ;  /* 0x30000015ff337230 */ /* 0x000fc40000004100 */
[----:B-1----:R-:W-:Y:S01]  /*4a20*/  FFMA R59, R18, -2, R19 ;  /* 0xc0000000123b7823 */ /* 0x002fe20000000013 */
[----:B------:R-:W-:-:S04]  /*4a30*/  FFMA R18, R53, R61, -0.33332768082618713379 ;  /* 0xbeaaa9ed35127423 */ /* 0x000fc8000000003d */
[----:B------:R-:W-:Y:S01]  /*4a40*/  FSEL R56, R59, 1, !P0 ;  /* 0x3f8000003b387808 */ /* 0x000fe20004000000 */
[----:B------:R-:W-:-:S03]  /*4a50*/  FFMA R18, R53, R18, RZ ;  /* 0x0000001235127223 */ /* 0x000fc600000000ff */
[--C-:B------:R-:W-:Y:S01]  /*4a60*/  LOP3.LUT R56, R56, 0x80000000, R45.reuse, 0xb8, !PT ;  /* 0x8000000038387812 */ /* 0x100fe200078eb82d */
[----:B------:R-:W-:Y:S01]  /*4a70*/  @!P1 FFMA R56, R45, R18, R45 ;  /* 0x000000122d389223 */ /* 0x000fe2000000002d */
[----:B------:R-:W-:Y:S02]  /*4a80*/  HADD2.F32 R45, -RZ, R21.H0_H0 ;  /* 0x20000015ff2d7230 */ /* 0x000fe40000004100 */
[----:B------:R-:W-:-:S03]  /*4a90*/  FMUL R21, R55, R30 ;  /* 0x0000001e37157220 */ /* 0x000fc60000400000 */
[C---:B------:R-:W-:Y:S01]  /*4aa0*/  FMUL R18, R45.reuse, 0.044714998453855514526 ;  /* 0x3d3727132d127820 */ /* 0x040fe20000400000 */
[----:B------:R-:W-:-:S03]  /*4ab0*/  FMUL R53, R45, 0.79788458347320556641 ;  /* 0x3f4c422a2d357820 */ /* 0x000fc60000400000 */
[----:B------:R-:W-:-:S04]  /*4ac0*/  FFMA R18, R45, R18, 1 ;  /* 0x3f8000002d127423 */ /* 0x000fc80000000012 */
[----:B------:R-:W-:-:S04]  /*4ad0*/  FMUL R53, R53, R18 ;  /* 0x0000001235357220 */ /* 0x000fc80000400000 */
[C---:B------:R-:W-:Y:S01]  /*4ae0*/  FMUL R18, |R53|.reuse, 2.8853900432586669922 ;  /* 0x4038aa3b35127820 */ /* 0x040fe20000400200 */
[C---:B------:R-:W-:Y:S02]  /*4af0*/  FSETP.GE.AND P1, PT, |R53|.reuse, 0.60000002384185791016, PT ;  /* 0x3f19999a3500780b */ /* 0x040fe40003f26200 */
[----:B------:R-:W-:-:S03]  /*4b00*/  FSETP.GE.AND P0, PT, |R53|, 9.010913848876953125, PT ;  /* 0x41102cb43500780b */ /* 0x000fc60003f06200 */
[----:B------:R-:W0:Y:S02]  /*4b10*/  MUFU.EX2 R18, R18 ;  /* 0x0000001200127308 */ /* 0x000e240000000800 */
[----:B0-----:R-:W-:Y:S01]  /*4b20*/  FADD R59, R18, 1 ;  /* 0x3f800000123b7421 */ /* 0x001fe20000000000 */
[----:B------:R-:W-:Y:S01]  /*4b30*/  FMUL R18, R46, R41 ;  /* 0x000000292e127220 */ /* 0x000fe20000400000 */
[----:B------:R-:W-:-:S04]  /*4b40*/  FMUL R46, R53, R53 ;  /* 0x00000035352e7220 */ /* 0x000fc80000400000 */
[----:B------:R-:W0:Y:S01]  /*4b50*/  MUFU.RCP R58, R59 ;  /* 0x0000003b003a7308 */ /* 0x000e220000001000 */
[----:B------:R-:W-:Y:S01]  /*4b60*/  FFMA R41, R46, R24, -0.052303962409496307373 ;  /* 0xbd563cae2e297423 */ /* 0x000fe20000000018 */
[C---:B------:R-:W-:Y:S01]  /*4b70*/  FMNMX3 R42, |R18|.reuse, R42, |R21|, !PT ;  /* 0x0000002a122a7276 */ /* 0x040fe20007800615 */
[----:B------:R-:W-:Y:S01]  /*4b80*/  FMUL R18, R18, UR23 ;  /* 0x0000001712127c20 */ /* 0x000fe20008400000 */
[----:B------:R-:W-:Y:S01]  /*4b90*/  FMUL R21, R21, UR23 ;  /* 0x0000001715157c20 */ /* 0x000fe20008400000 */
[----:B------:R-:W-:-:S04]  /*4ba0*/  FFMA R41, R46, R41, 0.1331529766321182251 ;  /* 0x3e0859412e297423 */ /* 0x000fc80000000029 */
[----:B------:R-:W-:-:S04]  /*4bb0*/  FFMA R41, R46, R41, -0.33332768082618713379 ;  /* 0xbeaaa9ed2e297423 */ /* 0x000fc80000000029 */
[----:B------:R-:W-:Y:S01]  /*4bc0*/  FFMA R41, R46, R41, RZ ;  /* 0x000000292e297223 */ /* 0x000fe200000000ff */
[----:B0-----:R-:W-:-:S05]  /*4bd0*/  FFMA R58, R58, -2, R19 ;  /* 0xc00000003a3a7823 */ /* 0x001fca0000000013 */
[----:B------:R-:W-:-:S04]  /*4be0*/  FSEL R58, R58, 1, !P0 ;  /* 0x3f8000003a3a7808 */ /* 0x000fc80004000000 */
[--C-:B------:R-:W-:Y:S01]  /*4bf0*/  LOP3.LUT R46, R58, 0x80000000, R53.reuse, 0xb8, !PT ;  /* 0x800000003a2e7812 */ /* 0x100fe200078eb835 */
[----:B------:R-:W-:Y:S01]  /*4c00*/  FMUL R58, R51, 0.044714998453855514526 ;  /* 0x3d372713333a7820 */ /* 0x000fe20000400000 */
[----:B------:R-:W-:Y:S01]  /*4c10*/  @!P1 FFMA R46, R53, R41, R53 ;  /* 0x00000029352e9223 */ /* 0x000fe20000000035 */
[C---:B------:R-:W-:Y:S02]  /*4c20*/  FMUL R41, R51.reuse, 0.79788458347320556641 ;  /* 0x3f4c422a33297820 */ /* 0x040fe40000400000 */
        /* <DEDUP_REMOVED lines=9> */
[----:B------:R-:W-:Y:S01]  /*4cc0*/  FFMA R30, R53, R30, -0.33332768082618713379 ;  /* 0xbeaaa9ed351e7423 */ /* 0x000fe2000000001e */
[----:B0-----:R-:W-:-:S06]  /*4cd0*/  FADD R58, R59, 1 ;  /* 0x3f8000003b3a7421 */ /* 0x001fcc0000000000 */
[----:B------:R-:W0:Y:S02]  /*4ce0*/  MUFU.RCP R58, R58 ;  /* 0x0000003a003a7308 */ /* 0x000e240000001000 */
[----:B0-----:R-:W-:Y:S01]  /*4cf0*/  FFMA R55, R58, -2, R19 ;  /* 0xc00000003a377823 */ /* 0x001fe20000000013 */
[----:B------:R-:W-:Y:S01]  /*4d00*/  FFMA R58, R53, R30, RZ ;  /* 0x0000001e353a7223 */ /* 0x000fe200000000ff */
[----:B------:R-:W-:-:S03]  /*4d10*/  FFMA R53, R52, R49, 0.5 ;  /* 0x3f00000034357423 */ /* 0x000fc60000000031 */
[----:B------:R-:W-:Y:S01]  /*4d20*/  FSEL R55, R55, 1, !P0 ;  /* 0x3f80000037377808 */ /* 0x000fe20004000000 */
[----:B------:R-:W-:-:S03]  /*4d30*/  FMUL R53, R48, R53 ;  /* 0x0000003530357220 */ /* 0x000fc60000400000 */
[--C-:B------:R-:W-:Y:S01]  /*4d40*/  LOP3.LUT R30, R55, 0x80000000, R41.reuse, 0xb8, !PT ;  /* 0x80000000371e7812 */ /* 0x100fe200078eb829 */
[----:B------:R-:W-:Y:S01]  /*4d50*/  @!P1 FFMA R30, R41, R58, R41 ;  /* 0x0000003a291e9223 */ /* 0x000fe20000000029 */
[----:B------:R-:W-:Y:S02]  /*4d60*/  LOP3.LUT R41, R26, 0xff, RZ, 0xc0, !PT ;  /* 0x000000ff1a297812 */ /* 0x000fe400078ec0ff */
[----:B------:R-:W-:Y:S01]  /*4d70*/  LOP3.LUT R58, R27, 0xff, RZ, 0xc0, !PT ;  /* 0x000000ff1b3a7812 */ /* 0x000fe200078ec0ff */
[----:B------:R-:W-:Y:S01]  /*4d80*/  FMUL R27, R48, 0.10703222453594207764 ;  /* 0x3ddb33b6301b7820 */ /* 0x000fe20000400000 */
[----:B------:R-:W-:Y:S02]  /*4d90*/  LEA R28, R28, R41, 0x8 ;  /* 0x000000291c1c7211 */ /* 0x000fe400078e40ff */
[----:B------:R-:W-:Y:S01]  /*4da0*/  LEA R58, R29, R58, 0x8 ;  /* 0x0000003a1d3a7211 */ /* 0x000fe200078e40ff */
[----:B------:R-:W-:Y:S01]  /*4db0*/  FFMA R26, R48, R27, 0.79788458347320556641 ;  /* 0x3f4c422a301a7423 */ /* 0x000fe2000000001b */
[----:B------:R-:W-:Y:S01]  /*4dc0*/  LOP3.LUT R41, R31, 0xffff, R28, 0xf8, !PT ;  /* 0x0000ffff1f297812 */ /* 0x000fe200078ef81c */
[----:B------:R-:W-:Y:S01]  /*4dd0*/  FFMA R31, -R44, R44, 1 ;  /* 0x3f8000002c1f7423 */ /* 0x000fe2000000012c */
[C---:B------:R-:W-:Y:S01]  /*4de0*/  FMUL R27, R50.reuse, 0.10703222453594207764 ;  /* 0x3ddb33b6321b7820 */ /* 0x040fe20000400000 */
[----:B------:R-:W-:Y:S01]  /*4df0*/  FMUL R28, R45, 0.035677410662174224854 ;  /* 0x3d12227a2d1c7820 */ /* 0x000fe20000400000 */
[C---:B------:R-:W-:Y:S01]  /*4e00*/  FMUL R29, R50.reuse, 0.5 ;  /* 0x3f000000321d7820 */ /* 0x040fe20000400000 */
[----:B------:R-:W-:Y:S01]  /*4e10*/  FMUL R31, R31, R26 ;  /* 0x0000001a1f1f7220 */ /* 0x000fe20000400000 */
[----:B------:R-:W-:Y:S01]  /*4e20*/  FFMA R27, R50, R27, 0.79788458347320556641 ;  /* 0x3f4c422a321b7423 */ /* 0x000fe2000000001b */
[----:B------:R-:W-:Y:S01]  /*4e30*/  FFMA R26, -R25, R25, 1 ;  /* 0x3f800000191a7423 */ /* 0x000fe20000000119 */
[----:B------:R-:W-:Y:S01]  /*4e40*/  FFMA R28, R45, R28, 0.79788458347320556641 ;  /* 0x3f4c422a2d1c7423 */ /* 0x000fe2000000001c */
[----:B------:R-:W-:-:S02]  /*4e50*/  FMUL R48, R48, 0.5 ;  /* 0x3f00000030307820 */ /* 0x000fc40000400000 */
[----:B------:R-:W-:Y:S01]  /*4e60*/  FMUL R26, R26, R27 ;  /* 0x0000001b1a1a7220 */ /* 0x000fe20000400000 */
[----:B------:R-:W-:Y:S01]  /*4e70*/  FFMA R27, R56, R49, 0.5 ;  /* 0x3f000000381b7423 */ /* 0x000fe20000000031 */
[----:B------:R-:W-:Y:S01]  /*4e80*/  FMUL R28, R45, R28 ;  /* 0x0000001c2d1c7220 */ /* 0x000fe20000400000 */
[----:B------:R-:W-:Y:S01]  /*4e90*/  FMUL R31, R48, R31 ;  /* 0x0000001f301f7220 */ /* 0x000fe20000400000 */
[----:B------:R-:W-:Y:S01]  /*4ea0*/  FMUL R52, R29, R26 ;  /* 0x0000001a1d347220 */ /* 0x000fe20000400000 */
[----:B------:R-:W-:Y:S01]  /*4eb0*/  FMUL R27, R50, R27 ;  /* 0x0000001b321b7220 */ /* 0x000fe20000400000 */
[C---:B------:R-:W-:Y:S01]  /*4ec0*/  FMUL R50, |R28|.reuse, 2.8853900432586669922 ;  /* 0x4038aa3b1c327820 */ /* 0x040fe20000400200 */
[----:B------:R-:W-:Y:S01]  /*4ed0*/  FMUL R48, R45, 0.10703222453594207764 ;  /* 0x3ddb33b62d307820 */ /* 0x000fe20000400000 */
[----:B------:R-:W-:Y:S01]  /*4ee0*/  FMUL R56, R51, 0.10703222453594207764 ;  /* 0x3ddb33b633387820 */ /* 0x000fe20000400000 */
[----:B------:R-:W-:Y:S01]  /*4ef0*/  FSETP.GE.AND P1, PT, |R28|, 0.60000002384185791016, PT ;  /* 0x3f19999a1c00780b */ /* 0x000fe20003f26200 */
[----:B------:R0:W1:Y:S01]  /*4f00*/  MUFU.EX2 R26, R50 ;  /* 0x00000032001a7308 */ /* 0x0000620000000800 */
[----:B------:R-:W-:Y:S01]  /*4f10*/  FFMA R29, R45, R48, 0.79788458347320556641 ;  /* 0x3f4c422a2d1d7423 */ /* 0x000fe20000000030 */
[----:B------:R-:W-:Y:S01]  /*4f20*/  FFMA R48, -R46, R46, 1 ;  /* 0x3f8000002e307423 */ /* 0x000fe2000000012e */
[----:B------:R-:W-:Y:S01]  /*4f30*/  FFMA R56, R51, R56, 0.79788458347320556641 ;  /* 0x3f4c422a33387423 */ /* 0x000fe20000000038 */
[----:B------:R-:W-:-:S02]  /*4f40*/  FSETP.GE.AND P0, PT, |R28|, 9.010913848876953125, PT ;  /* 0x41102cb41c00780b */ /* 0x000fc40003f06200 */
[----:B------:R-:W-:Y:S01]  /*4f50*/  FMUL R48, R48, R29 ;  /* 0x0000001d30307220 */ /* 0x000fe20000400000 */
[----:B------:R-:W-:Y:S01]  /*4f60*/  FFMA R29, -R30, R30, 1 ;  /* 0x3f8000001e1d7423 */ /* 0x000fe2000000011e */
[----:B0-----:R-:W-:-:S03]  /*4f70*/  FMUL R50, R51, 0.5 ;  /* 0x3f00000033327820 */ /* 0x001fc60000400000 */
[----:B------:R-:W-:Y:S01]  /*4f80*/  FMUL R59, R29, R56 ;  /* 0x000000381d3b7220 */ /* 0x000fe20000400000 */
[----:B------:R-:W-:-:S03]  /*4f90*/  FMUL R29, R45, 0.5 ;  /* 0x3f0000002d1d7820 */ /* 0x000fc60000400000 */
[----:B------:R-:W-:Y:S01]  /*4fa0*/  FMUL R50, R50, R59 ;  /* 0x0000003b32327220 */ /* 0x000fe20000400000 */
[----:B------:R-:W-:Y:S01]  /*4fb0*/  FMUL R48, R29, R48 ;  /* 0x000000301d307220 */ /* 0x000fe20000400000 */
[----:B-1----:R-:W-:Y:S01]  /*4fc0*/  FADD R55, R26, 1 ;  /* 0x3f8000001a377421 */ /* 0x002fe20000000000 */
[----:B------:R-:W-:-:S03]  /*4fd0*/  FMUL R29, R28, R28 ;  /* 0x0000001c1c1d7220 */ /* 0x000fc60000400000 */
[----:B------:R-:W0:Y:S01]  /*4fe0*/  MUFU.RCP R26, R55 ;  /* 0x00000037001a7308 */ /* 0x000e220000001000 */
[----:B------:R-:W-:-:S04]  /*4ff0*/  FFMA R56, R29, R24, -0.052303962409496307373 ;  /* 0xbd563cae1d387423 */ /* 0x000fc80000000018 */
[----:B------:R-:W-:Y:S01]  /*5000*/  FFMA R59, R29, R56, 0.1331529766321182251 ;  /* 0x3e0859411d3b7423 */ /* 0x000fe20000000038 */
[----:B0-----:R-:W-:-:S03]  /*5010*/  FFMA R56, R26, -2, R19 ;  /* 0xc00000001a387823 */ /* 0x001fc60000000013 */
[C---:B------:R-:W-:Y:S02]  /*5020*/  FFMA R26, R29.reuse, R59, -0.33332768082618713379 ;  /* 0xbeaaa9ed1d1a7423 */ /* 0x040fe4000000003b */
[----:B------:R-:W-:Y:S02]  /*5030*/  FSEL R55, R56, 1, !P0 ;  /* 0x3f80000038377808 */ /* 0x000fe40004000000 */
[----:B------:R-:W-:Y:S02]  /*5040*/  FFMA R29, R29, R26, RZ ;  /* 0x0000001a1d1d7223 */ /* 0x000fe400000000ff */
[--C-:B------:R-:W-:Y:S02]  /*5050*/  LOP3.LUT R26, R55, 0x80000000, R28.reuse, 0xb8, !PT ;  /* 0x80000000371a7812 */ /* 0x100fe400078eb81c */
[----:B------:R-:W-:Y:S01]  /*5060*/  @!P1 FFMA R26, R28, R29, R28 ;  /* 0x0000001d1c1a9223 */ /* 0x000fe2000000001c */
[----:B------:R-:W-:-:S03]  /*5070*/  FMUL R28, R51, 0.035677410662174224854 ;  /* 0x3d12227a331c7820 */ /* 0x000fc60000400000 */
[----:B------:R-:W-:Y:S01]  /*5080*/  FFMA R26, R26, R49, 0.5 ;  /* 0x3f0000001a1a7423 */ /* 0x000fe20000000031 */
[----:B------:R-:W-:-:S04]  /*5090*/  FFMA R28, R51, R28, 0.79788458347320556641 ;  /* 0x3f4c422a331c7423 */ /* 0x000fc8000000001c */
[----:B------:R-:W-:Y:S01]  /*50a0*/  FMUL R29, R51, R28 ;  /* 0x0000001c331d7220 */ /* 0x000fe20000400000 */
[----:B------:R-:W-:-:S03]  /*50b0*/  FMUL R28, R45, R26 ;  /* 0x0000001a2d1c7220 */ /* 0x000fc60000400000 */
        /* <DEDUP_REMOVED lines=15> */
[----:B------:R-:W-:-:S03]  /*51b0*/  HADD2.F32 R29, -RZ, R20.H0_H0 ;  /* 0x20000014ff1d7230 */ /* 0x000fc60000004100 */
[----:B------:R-:W-:Y:S01]  /*51c0*/  FFMA R55, R56, R49, 0.5 ;  /* 0x3f00000038377423 */ /* 0x000fe20000000031 */
[----:B------:R-:W-:Y:S01]  /*51d0*/  FADD R56, R44, 1 ;  /* 0x3f8000002c387421 */ /* 0x000fe20000000000 */
[C---:B------:R-:W-:Y:S01]  /*51e0*/  FMUL R26, R29.reuse, 0.044714998453855514526 ;  /* 0x3d3727131d1a7820 */ /* 0x040fe20000400000 */
[----:B------:R-:W-:Y:S01]  /*51f0*/  FMUL R45, R29, 0.79788458347320556641 ;  /* 0x3f4c422a1d2d7820 */ /* 0x000fe20000400000 */
[----:B------:R-:W-:Y:S01]  /*5200*/  FMUL R44, R51, R55 ;  /* 0x00000037332c7220 */ /* 0x000fe20000400000 */
[----:B------:R-:W-:Y:S01]  /*5210*/  FFMA R31, R56, 0.5, R31 ;  /* 0x3f000000381f7823 */ /* 0x000fe2000000001f */
        /* <DEDUP_REMOVED lines=9> */
[----:B0-----:R-:W-:-:S06]  /*52b0*/  FADD R26, R59, 1 ;  /* 0x3f8000003b1a7421 */ /* 0x001fcc0000000000 */
[----:B------:R-:W0:Y:S02]  /*52c0*/  MUFU.RCP R26, R26 ;  /* 0x0000001a001a7308 */ /* 0x000e240000001000 */
[----:B0-----:R-:W-:Y:S01]  /*52d0*/  FFMA R55, R26, -2, R19 ;  /* 0xc00000001a377823 */ /* 0x001fe20000000013 */
[----:B------:R-:W-:-:S04]  /*52e0*/  FFMA R26, R51, R56, -0.33332768082618713379 ;  /* 0xbeaaa9ed331a7423 */ /* 0x000fc80000000038 */
[----:B------:R-:W-:Y:S01]  /*52f0*/  FSEL R56, R55, 1, !P0 ;  /* 0x3f80000037387808 */ /* 0x000fe20004000000 */
[----:B------:R-:W-:-:S03]  /*5300*/  FFMA R51, R51, R26, RZ ;  /* 0x0000001a33337223 */ /* 0x000fc600000000ff */
[--C-:B------:R-:W-:Y:S01]  /*5310*/  LOP3.LUT R26, R56, 0x80000000, R45.reuse, 0xb8, !PT ;  /* 0x80000000381a7812 */ /* 0x100fe200078eb82d */
[----:B------:R-:W-:Y:S01]  /*5320*/  @!P1 FFMA R26, R45, R51, R45 ;  /* 0x000000332d1a9223 */ /* 0x000fe2000000002d */
[----:B------:R-:W-:Y:S02]  /*5330*/  HADD2.F32 R45, -RZ, R20.H1_H1 ;  /* 0x30000014ff2d7230 */ /* 0x000fe40000004100 */
[----:B------:R-:W-:Y:S01]  /*5340*/  FADD R51, R25, 1 ;  /* 0x3f80000019337421 */ /* 0x000fe20000000000 */
[----:B------:R-:W-:Y:S01]  /*5350*/  FADD R25, R46, 1 ;  /* 0x3f8000002e197421 */ /* 0x000fe20000000000 */
[----:B------:R-:W-:Y:S01]  /*5360*/  FMUL R46, R29, 0.10703222453594207764 ;  /* 0x3ddb33b61d2e7820 */ /* 0x000fe20000400000 */
[C---:B------:R-:W-:Y:S01]  /*5370*/  FMUL R20, R45.reuse, 0.044714998453855514526 ;  /* 0x3d3727132d147820 */ /* 0x040fe20000400000 */
[----:B------:R-:W-:Y:S01]  /*5380*/  FMUL R55, R45, 0.79788458347320556641 ;  /* 0x3f4c422a2d377820 */ /* 0x000fe20000400000 */
[----:B------:R-:W-:Y:S01]  /*5390*/  FFMA R51, R51, 0.5, R52 ;  /* 0x3f00000033337823 */ /* 0x000fe20000000034 */
[----:B------:R-:W-:Y:S01]  /*53a0*/  FFMA R48, R25, 0.5, R48 ;  /* 0x3f00000019307823 */ /* 0x000fe20000000030 */
[----:B------:R-:W-:Y:S01]  /*53b0*/  FFMA R20, R45, R20, 1 ;  /* 0x3f8000002d147423 */ /* 0x000fe20000000014 */
[----:B------:R-:W-:Y:S01]  /*53c0*/  FFMA R46, R29, R46, 0.79788458347320556641 ;  /* 0x3f4c422a1d2e7423 */ /* 0x000fe2000000002e */
[----:B------:R-:W-:-:S02]  /*53d0*/  FFMA R25, -R26, R26, 1 ;  /* 0x3f8000001a197423 */ /* 0x000fc4000000011a */
[----:B------:R-:W-:Y:S02]  /*53e0*/  FMUL R55, R55, R20 ;  /* 0x0000001437377220 */ /* 0x000fe40000400000 */
[----:B------:R-:W-:Y:S01]  /*53f0*/  FMUL R46, R25, R46 ;  /* 0x0000002e192e7220 */ /* 0x000fe20000400000 */
[----:B------:R-:W-:Y:S01]  /*5400*/  FMUL R25, R29, 0.5 ;  /* 0x3f0000001d197820 */ /* 0x000fe20000400000 */
[C---:B------:R-:W-:Y:S01]  /*5410*/  FMUL R56, |R55|.reuse, 2.8853900432586669922 ;  /* 0x4038aa3b37387820 */ /* 0x040fe20000400200 */
[C---:B------:R-:W-:Y:S01]  /*5420*/  FMUL R59, R55.reuse, R55 ;  /* 0x00000037373b7220 */ /* 0x040fe20000400000 */
[----:B------:R-:W-:Y:S01]  /*5430*/  FSETP.GE.AND P1, PT, |R55|, 0.60000002384185791016, PT ;  /* 0x3f19999a3700780b */ /* 0x000fe20003f26200 */
[----:B------:R-:W-:Y:S01]  /*5440*/  FMUL R25, R25, R46 ;  /* 0x0000002e19197220 */ /* 0x000fe20000400000 */
[----:B------:R0:W1:Y:S01]  /*5450*/  MUFU.EX2 R20, R56 ;  /* 0x0000003800147308 */ /* 0x0000620000000800 */
[----:B------:R-:W-:Y:S01]  /*5460*/  FFMA R46, R59, R24, -0.052303962409496307373 ;  /* 0xbd563cae3b2e7423 */ /* 0x000fe20000000018 */
[----:B------:R-:W-:-:S03]  /*5470*/  FSETP.GE.AND P0, PT, |R55|, 9.010913848876953125, PT ;  /* 0x41102cb43700780b */ /* 0x000fc60003f06200 */
[----:B0-----:R-:W-:Y:S01]  /*5480*/  FFMA R56, R59, R46, 0.1331529766321182251 ;  /* 0x3e0859413b387423 */ /* 0x001fe2000000002e */
[----:B-1----:R-:W-:-:S04]  /*5490*/  FADD R52, R20, 1 ;  /* 0x3f80000014347421 */ /* 0x002fc80000000000 */
[----:B------:R-:W0:Y:S02]  /*54a0*/  MUFU.RCP R20, R52 ;  /* 0x0000003400147308 */ /* 0x000e240000001000 */
[----:B0-----:R-:W-:Y:S01]  /*54b0*/  FFMA R46, R20, -2, R19 ;  /* 0xc0000000142e7823 */ /* 0x001fe20000000013 */
[----:B------:R-:W-:-:S04]  /*54c0*/  FFMA R20, R59, R56, -0.33332768082618713379 ;  /* 0xbeaaa9ed3b147423 */ /* 0x000fc80000000038 */
[----:B------:R-:W-:Y:S01]  /*54d0*/  FSEL R46, R46, 1, !P0 ;  /* 0x3f8000002e2e7808 */ /* 0x000fe20004000000 */
[----:B------:R-:W-:Y:S01]  /*54e0*/  FFMA R20, R59, R20, RZ ;  /* 0x000000143b147223 */ /* 0x000fe200000000ff */
[----:B------:R-:W-:Y:S01]  /*54f0*/  FADD R59, R30, 1 ;  /* 0x3f8000001e3b7421 */ /* 0x000fe20000000000 */
[----:B------:R-:W-:Y:S01]  /*5500*/  FMUL R30, R45, 0.10703222453594207764 ;  /* 0x3ddb33b62d1e7820 */ /* 0x000fe20000400000 */
[--C-:B------:R-:W-:Y:S01]  /*5510*/  LOP3.LUT R46, R46, 0x80000000, R55.reuse, 0xb8, !PT ;  /* 0x800000002e2e7812 */ /* 0x100fe200078eb837 */
[----:B------:R-:W-:Y:S01]  /*5520*/  @!P1 FFMA R46, R55, R20, R55 ;  /* 0x00000014372e9223 */ /* 0x000fe20000000037 */
[----:B------:R-:W-:Y:S01]  /*5530*/  FMUL R20, R29, 0.035677410662174224854 ;  /* 0x3d12227a1d147820 */ /* 0x000fe20000400000 */
[----:B------:R-:W-:-:S03]  /*5540*/  FFMA R30, R45, R30, 0.79788458347320556641 ;  /* 0x3f4c422a2d1e7423 */ /* 0x000fc6000000001e */
[----:B------:R-:W-:-:S04]  /*5550*/  FFMA R20, R29, R20, 0.79788458347320556641 ;  /* 0x3f4c422a1d147423 */ /* 0x000fc80000000014 */
[----:B------:R-:W-:Y:S01]  /*5560*/  FMUL R52, R29, R20 ;  /* 0x000000141d347220 */ /* 0x000fe20000400000 */
[----:B------:R-:W-:Y:S01]  /*5570*/  FADD R20, R26, 1 ;  /* 0x3f8000001a147421 */ /* 0x000fe20000000000 */
[----:B------:R-:W-:Y:S02]  /*5580*/  FFMA R26, R59, 0.5, R50 ;  /* 0x3f0000003b1a7823 */ /* 0x000fe40000000032 */
[----:B------:R-:W-:Y:S01]  /*5590*/  FMUL R55, |R52|, 2.8853900432586669922 ;  /* 0x4038aa3b34377820 */ /* 0x000fe20000400200 */
[----:B------:R-:W-:Y:S01]  /*55a0*/  FFMA R20, R20, 0.5, R25 ;  /* 0x3f00000014147823 */ /* 0x000fe20000000019 */
[----:B------:R-:W-:Y:S01]  /*55b0*/  FFMA R25, -R46, R46, 1 ;  /* 0x3f8000002e197423 */ /* 0x000fe2000000012e */
[C---:B------:R-:W-:Y:S02]  /*55c0*/  FSETP.GE.AND P1, PT, |R52|.reuse, 0.60000002384185791016, PT ;  /* 0x3f19999a3400780b */ /* 0x040fe40003f26200 */
[----:B------:R-:W-:Y:S01]  /*55d0*/  FSETP.GE.AND P0, PT, |R52|, 9.010913848876953125, PT ;  /* 0x41102cb43400780b */ /* 0x000fe20003f06200 */
[----:B------:R-:W0:Y:S01]  /*55e0*/  MUFU.EX2 R55, R55 ;  /* 0x0000003700377308 */ /* 0x000e220000000800 */
[----:B------:R-:W-:Y:S01]  /*55f0*/  FMUL R30, R25, R30 ;  /* 0x0000001e191e7220 */ /* 0x000fe20000400000 */
[----:B0-----:R-:W-:Y:S01]  /*5600*/  FADD R50, R55, 1 ;  /* 0x3f80000037327421 */ /* 0x001fe20000000000 */
[----:B------:R-:W-:-:S04]  /*5610*/  FMUL R55, R45, 0.5 ;  /* 0x3f0000002d377820 */ /* 0x000fc80000400000 */
[----:B------:R-:W-:Y:S01]  /*5620*/  FMUL R55, R55, R30 ;  /* 0x0000001e37377220 */ /* 0x000fe20000400000 */
[----:B------:R-:W0:Y:S01]  /*5630*/  MUFU.RCP R50, R50 ;  /* 0x0000003200327308 */ /* 0x000e220000001000 */
[----:B------:R-:W-:-:S04]  /*5640*/  FMUL R30, R52, R52 ;  /* 0x00000034341e7220 */ /* 0x000fc80000400000 */
[----:B------:R-:W-:-:S04]  /*5650*/  FFMA R25, R30, R24, -0.052303962409496307373 ;  /* 0xbd563cae1e197423 */ /* 0x000fc80000000018 */
[----:B------:R-:W-:-:S04]  /*5660*/  FFMA R25, R30, R25, 0.1331529766321182251 ;  /* 0x3e0859411e197423 */ /* 0x000fc80000000019 */
[----:B------:R-:W-:Y:S01]  /*5670*/  FFMA R25, R30, R25, -0.33332768082618713379 ;  /* 0xbeaaa9ed1e197423 */ /* 0x000fe20000000019 */
[----:B0-----:R-:W-:Y:S01]  /*5680*/  FFMA R56, R50, -2, R19 ;  /* 0xc000000032387823 */ /* 0x001fe20000000013 */
[C---:B------:R-:W-:Y:S02]  /*5690*/  FMUL R50, R45.reuse, 0.035677410662174224854 ;  /* 0x3d12227a2d327820 */ /* 0x040fe40000400000 */
[----:B------:R-:W-:Y:S02]  /*56a0*/  FFMA R25, R30, R25, RZ ;  /* 0x000000191e197223 */ /* 0x000fe400000000ff */
[----:B------:R-:W-:Y:S01]  /*56b0*/  FSEL R59, R56, 1, !P0 ;  /* 0x3f800000383b7808 */ /* 0x000fe20004000000 */
[----:B------:R-:W-:-:S03]  /*56c0*/  FFMA R50, R45, R50, 0.79788458347320556641 ;  /* 0x3f4c422a2d327423 */ /* 0x000fc60000000032 */
[--C-:B------:R-:W-:Y:S01]  /*56d0*/  LOP3.LUT R30, R59, 0x80000000, R52.reuse, 0xb8, !PT ;  /* 0x800000003b1e7812 */ /* 0x100fe200078eb834 */
[----:B------:R-:W-:Y:S01]  /*56e0*/  @!P1 FFMA R30, R52, R25, R52 ;  /* 0x00000019341e9223 */ /* 0x000fe20000000034 */
        /* <DEDUP_REMOVED lines=11> */
[----:B------:R-:W-:Y:S01]  /*57a0*/  FFMA R19, R59, R24, -0.33332768082618713379 ;  /* 0xbeaaa9ed3b137423 */ /* 0x000fe20000000018 */
[----:B------:R-:W-:-:S03]  /*57b0*/  HADD2.F32 R52, -RZ, R22.H1_H1 ;  /* 0x30000016ff347230 */ /* 0x000fc60000004100 */
[----:B------:R-:W-:Y:S01]  /*57c0*/  FSEL R56, R56, 1, !P0 ;  /* 0x3f80000038387808 */ /* 0x000fe20004000000 */
[----:B------:R-:W-:-:S03]  /*57d0*/  FFMA R50, R59, R19, RZ ;  /* 0x000000133b327223 */ /* 0x000fc600000000ff */
[--C-:B------:R-:W-:Y:S01]  /*57e0*/  LOP3.LUT R24, R56, 0x80000000, R25.reuse, 0xb8, !PT ;  /* 0x8000000038187812 */ /* 0x100fe200078eb819 */
[----:B------:R-:W-:Y:S01]  /*57f0*/  @!P1 FFMA R24, R25, R50, R25 ;  /* 0x0000003219189223 */ /* 0x000fe20000000019 */
[----:B------:R-:W-:Y:S01]  /*5800*/  SHF.R.U32.HI R25, RZ, 0x5, R2 ;  /* 0x00000005ff197819 */ /* 0x000fe20000011602 */
[----:B------:R-:W-:Y:S01]  /*5810*/  FADD R50, R46, 1 ;  /* 0x3f8000002e327421 */ /* 0x000fe20000000000 */
[----:B------:R-:W-:Y:S01]  /*5820*/  FFMA R46, R30, R49, 0.5 ;  /* 0x3f0000001e2e7423 */ /* 0x000fe20000000031 */
[----:B------:R-:W-:Y:S01]  /*5830*/  HADD2.F32 R30, -RZ, R22.H0_H0 ;  /* 0x20000016ff1e7230 */ /* 0x000fe20000004100 */
[----:B------:R-:W-:Y:S01]  /*5840*/  SHF.L.U32 R25, R25, 0x2, RZ ;  /* 0x0000000219197819 */ /* 0x000fe200000006ff */
[----:B------:R-:W-:Y:S01]  /*5850*/  FFMA R55, R50, 0.5, R55 ;  /* 0x3f00000032377823 */ /* 0x000fe20000000037 */
[--C-:B------:R-:W-:Y:S02]  /*5860*/  HADD2.F32 R22, -RZ, R17.reuse.H0_H0 ;  /* 0x20000011ff167230 */ /* 0x100fe40000004100 */
[----:B------:R-:W-:Y:S01]  /*5870*/  FMUL R50, R52, R27 ;  /* 0x0000001b34327220 */ /* 0x000fe20000400000 */
[----:B------:R-:W-:Y:S01]  /*5880*/  IADD3 R19, PT, PT, R25, 0x1, RZ ;  /* 0x0000000119137810 */ /* 0x000fe20007ffe0ff */
[----:B------:R-:W-:-:S02]  /*5890*/  HADD2.F32 R17, -RZ, R17.H1_H1 ;  /* 0x30000011ff117230 */ /* 0x000fc40000004100 */
[----:B------:R-:W-:Y:S01]  /*58a0*/  FMUL R52, R51, R52 ;  /* 0x0000003433347220 */ /* 0x000fe20000400000 */
[----:B------:R-:W-:Y:S01]  /*58b0*/  FFMA R24, R24, R49, 0.5 ;  /* 0x3f00000018187423 */ /* 0x000fe20000000031 */
[----:B------:R-:W-:Y:S01]  /*58c0*/  ISETP.GE.U32.AND P0, PT, R19, UR7, PT ;  /* 0x0000000713007c0c */ /* 0x000fe2000bf06070 */
[----:B------:R-:W-:Y:S01]  /*58d0*/  FMUL R19, R31, R30 ;  /* 0x0000001e1f137220 */ /* 0x000fe20000400000 */
[----:B------:R-:W-:Y:S02]  /*58e0*/  HADD2.F32 R51, -RZ, R43.H0_H0 ;  /* 0x2000002bff337230 */ /* 0x000fe40000004100 */
[----:B------:R-:W-:Y:S01]  /*58f0*/  FMUL R45, R45, R24 ;  /* 0x000000182d2d7220 */ /* 0x000fe20000400000 */
[--C-:B------:R-:W-:Y:S02]  /*5900*/  HADD2.F32 R27, -RZ, R16.reuse.H0_H0 ;  /* 0x20000010ff1b7230 */ /* 0x100fe40000004100 */
[----:B------:R-:W-:Y:S01]  /*5910*/  FMUL R19, R19, R22 ;  /* 0x0000001613137220 */ /* 0x000fe20000400000 */
[----:B------:R-:W-:Y:S01]  /*5920*/  FMUL R22, R52, R17 ;  /* 0x0000001134167220 */ /* 0x000fe20000400000 */
[----:B------:R-:W-:Y:S01]  /*5930*/  LOP3.LUT R17, RZ, R25, RZ, 0x33, !PT ;  /* 0x00000019ff117212 */ /* 0x000fe200078e33ff */
[----:B------:R-:W-:Y:S01]  /*5940*/  FMUL R24, R48, R51 ;  /* 0x0000003330187220 */ /* 0x000fe20000400000 */
[----:B------:R-:W-:-:S02]  /*5950*/  HADD2.F32 R48, -RZ, R16.H1_H1 ;  /* 0x30000010ff307230 */ /* 0x000fc40000004100 */
[----:B------:R-:W-:Y:S01]  /*5960*/  FMUL R53, R30, R53 ;  /* 0x000000351e357220 */ /* 0x000fe20000400000 */
[----:B------:R-:W-:Y:S01]  /*5970*/  IADD3 R16, PT, PT, R17, R2, RZ ;  /* 0x0000000211107210 */ /* 0x000fe20007ffe0ff */
[----:B------:R-:W-:Y:S01]  /*5980*/  HADD2.F32 R43, -RZ, R43.H1_H1 ;  /* 0x3000002bff2b7230 */ /* 0x000fe20000004100 */
[----:B------:R-:W-:Y:S01]  /*5990*/  MOV R30, UR4 ;  /* 0x00000004001e7c02 */ /* 0x000fe20008000f00 */
[----:B------:R-:W-:Y:S01]  /*59a0*/  FMUL R46, R29, R46 ;  /* 0x0000002e1d2e7220 */ /* 0x000fe20000400000 */
[----:B------:R-:W-:Y:S01]  /*59b0*/  MOV R31, UR5 ;  /* 0x00000005001f7c02 */ /* 0x000fe20008000f00 */
[----:B------:R-:W-:Y:S01]  /*59c0*/  FMUL R24, R24, R27 ;  /* 0x0000001b18187220 */ /* 0x000fe20000400000 */
[----:B------:R-:W-:Y:S01]  /*59d0*/  LOP3.LUT R49, R16, 0x1f, RZ, 0xc0, !PT ;  /* 0x0000001f10317812 */ /* 0x000fe200078ec0ff */
[----:B------:R-:W-:Y:S02]  /*59e0*/  HADD2.F32 R29, -RZ, R60.H0_H0 ;  /* 0x2000003cff1d7230 */ /* 0x000fe40000004100 */
[----:B------:R-:W-:Y:S01]  /*59f0*/  FMUL R25, R26, R43 ;  /* 0x0000002b1a197220 */ /* 0x000fe20000400000 */
[----:B------:R-:W-:Y:S01]  /*5a00*/  IMAD.WIDE.U32 R30, R3, UR26, R30 ;  /* 0x0000001a031e7c25 */ /* 0x000fe2000f8e001e */
[----:B------:R-:W-:Y:S01]  /*5a10*/  ISETP.GE.U32.OR P0, PT, R49, UR14, P0 ;  /* 0x0000000e31007c0c */ /* 0x000fe20008706470 */
[----:B------:R-:W-:-:S02]  /*5a20*/  USHF.L.U32 UR4, UR26, 0x1, URZ ;  /* 0x000000011a047899 */ /* 0x000fc400080006ff */
[----:B------:R-:W-:Y:S01]  /*5a30*/  FMUL R20, R20, R29 ;  /* 0x0000001d14147220 */ /* 0x000fe20000400000 */
[----:B------:R-:W-:Y:S01]  /*5a40*/  IMAD R27, R3, UR32, RZ ;  /* 0x00000020031b7c24 */ /* 0x000fe2000f8e02ff */
[----:B------:R-:W-:Y:S01]  /*5a50*/  IADD3 R26, P1, PT, R49, R30, RZ ;  /* 0x0000001e311a7210 */ /* 0x000fe20007f3e0ff */
[--C-:B------:R-:W-:Y:S02]  /*5a60*/  HADD2.F32 R49, -RZ, R23.reuse.H0_H0 ;  /* 0x20000017ff317230 */ /* 0x100fe40000004100 */
[----:B------:R-:W-:Y:S01]  /*5a70*/  FMUL R25, R25, R48 ;  /* 0x0000003019197220 */ /* 0x000fe20000400000 */
[----:B------:R-:W-:Y:S01]  /*5a80*/  HADD2.F32 R60, -RZ, R60.H1_H1 ;  /* 0x3000003cff3c7230 */ /* 0x000fe20000004100 */
[----:B------:R-:W-:Y:S01]  /*5a90*/  IADD3 R27, PT, PT, R27, R31, RZ ;  /* 0x0000001f1b1b7210 */ /* 0x000fe20007ffe0ff */
[----:B------:R-:W-:Y:S02]  /*5aa0*/  HADD2.F32 R48, -RZ, R23.H1_H1 ;  /* 0x30000017ff307230 */ /* 0x000fe40000004100 */
[----:B------:R-:W-:Y:S01]  /*5ab0*/  FMUL R52, R20, R49 ;  /* 0x0000003114347220 */ /* 0x000fe20000400000 */
[----:B------:R-:W-:Y:S01]  /*5ac0*/  F2FP.SATFINITE.E4M3.F32.PACK_AB_MERGE_C R49, RZ, R18, RZ ;  /* 0x00000012ff31723e */ /* 0x000fe200048070ff */
[----:B------:R-:W-:Y:S01]  /*5ad0*/  FMUL R55, R55, R60 ;  /* 0x0000003c37377220 */ /* 0x000fe20000400000 */
[----:B------:R-:W-:Y:S01]  /*5ae0*/  IADD3.X R27, PT, PT, RZ, R27, RZ, P1, !PT ;  /* 0x0000001bff1b7210 */ /* 0x000fe20000ffe4ff */
[----:B------:R-:W-:Y:S01]  /*5af0*/  FMUL R51, R51, R28 ;  /* 0x0000001c33337220 */ /* 0x000fe20000400000 */
[----:B------:R-:W-:Y:S01]  /*5b00*/  F2FP.SATFINITE.E4M3.F32.PACK_AB_MERGE_C R18, RZ, R21, RZ ;  /* 0x00000015ff12723e */ /* 0x000fe200048070ff */
[----:B------:R-:W-:Y:S01]  /*5b10*/  FMUL R55, R55, R48 ;  /* 0x0000003037377220 */ /* 0x000fe20000400000 */
[----:B------:R-:W-:Y:S01]  /*5b20*/  @!P0 LEA R20, P1, R26, UR8, 0x1 ;  /* 0x000000081a148c11 */ /* 0x000fe2000f8208ff */
[----:B------:R-:W-:Y:S01]  /*5b30*/  FMUL R48, R19, UR23 ;  /* 0x0000001713307c20 */ /* 0x000fe20008400000 */
[----:B------:R-:W-:Y:S01]  /*5b40*/  @!P0 PRMT R59, R18, 0x7604, R49 ;  /* 0x00007604123b8816 */ /* 0x000fe20000000031 */
[----:B------:R-:W-:Y:S01]  /*5b50*/  FMUL R44, R43, R44 ;  /* 0x0000002c2b2c7220 */ /* 0x000fe20000400000 */
[C---:B------:R-:W-:Y:S01]  /*5b60*/  @!P0 LEA.HI.X R21, R26.reuse, UR9, R27, 0x1, P1 ;  /* 0x000000091a158c11 */ /* 0x040fe200088f0c1b */
[----:B------:R-:W-:Y:S01]  /*5b70*/  FMUL R46, R29, R46 ;  /* 0x0000002e1d2e7220 */ /* 0x000fe20000400000 */
[----:B------:R-:W-:-:S02]  /*5b80*/  @!P0 IADD3 R23, P1, PT, R26, UR26, RZ ;  /* 0x0000001a1a178c10 */ /* 0x000fc4000ff3e0ff */
[----:B------:R-:W-:Y:S01]  /*5b90*/  FMNMX3 R42, |R19|, R42, |R22|, !PT ;  /* 0x0000002a132a7276 */ /* 0x000fe20007800616 */
[----:B------:R0:W-:Y:S01]  /*5ba0*/  @!P0 STG.E.U16 desc[UR24][R20.64], R59 ;  /* 0x0000003b14008986 */ /* 0x0001e2000c101518 */
[----:B------:R-:W-:Y:S01]  /*5bb0*/  FMUL R19, R22, UR23 ;  /* 0x0000001716137c20 */ /* 0x000fe20008400000 */
[----:B------:R-:W-:Y:S02]  /*5bc0*/  F2FP.SATFINITE.E4M3.F32.PACK_AB_MERGE_C R48, RZ, R48, RZ ;  /* 0x00000030ff30723e */ /* 0x000fe400048070ff */
[----:B------:R-:W-:Y:S02]  /*5bd0*/  FMNMX3 R56, |R24|, R42, |R25|, !PT ;  /* 0x0000002a18387276 */ /* 0x000fe40007800619 */
[----:B------:R-:W-:Y:S02]  /*5be0*/  F2FP.SATFINITE.E4M3.F32.PACK_AB_MERGE_C R19, RZ, R19, RZ ;  /* 0x00000013ff13723e */ /* 0x000fe400048070ff */
[----:B0-----:R-:W-:Y:S01]  /*5bf0*/  @!P0 IADD3.X R20, PT, PT, R27, UR32, RZ, P1, !PT ;  /* 0x000000201b148c10 */ /* 0x001fe20008ffe4ff */
[----:B------:R-:W-:Y:S01]  /*5c00*/  FMUL R21, R25, UR23 ;  /* 0x0000001719157c20 */ /* 0x000fe20008400000 */
[----:B------:R-:W-:-:S02]  /*5c10*/  @!P0 LEA R22, P1, R23, UR8, 0x1 ;  /* 0x0000000817168c11 */ /* 0x000fc4000f8208ff */
[----:B------:R-:W-:Y:S02]  /*5c20*/  @!P0 PRMT R59, R19, 0x7604, R48 ;  /* 0x00007604133b8816 */ /* 0x000fe40000000030 */
[----:B------:R-:W-:Y:S01]  /*5c30*/  @!P0 LEA.HI.X R23, R23, UR9, R20, 0x1, P1 ;  /* 0x0000000917178c11 */ /* 0x000fe200088f0c14 */
[----:B------:R-:W-:Y:S01]  /*5c40*/  FMUL R20, R24, UR23 ;  /* 0x0000001718147c20 */ /* 0x000fe20008400000 */
[----:B------:R-:W-:Y:S02]  /*5c50*/  @!P0 IADD3 R25, P1, PT, R26, UR4, RZ ;  /* 0x000000041a198c10 */ /* 0x000fe4000ff3e0ff */
[----:B------:R-:W-:Y:S01]  /*5c60*/  F2FP.SATFINITE.E4M3.F32.PACK_AB_MERGE_C R21, RZ, R21, RZ ;  /* 0x00000015ff15723e */ /* 0x000fe200048070ff */
[----:B------:R0:W-:Y:S01]  /*5c70*/  @!P0 STG.E.U16 desc[UR24][R22.64], R59 ;  /* 0x0000003b16008986 */ /* 0x0001e2000c101518 */
[----:B------:R-:W-:Y:S02]  /*5c80*/  @!P0 IADD3.X R42, PT, PT, R27, UR33, RZ, P1, !PT ;  /* 0x000000211b2a8c10 */ /* 0x000fe40008ffe4ff */
[----:B------:R-:W-:-:S02]  /*5c90*/  F2FP.SATFINITE.E4M3.F32.PACK_AB_MERGE_C R20, RZ, R20, RZ ;  /* 0x00000014ff14723e */ /* 0x000fc400048070ff */
[----:B------:R-:W-:-:S04]  /*5ca0*/  @!P0 LEA R24, P1, R25, UR8, 0x1 ;  /* 0x0000000819188c11 */ /* 0x000fc8000f8208ff */
[----:B------:R-:W-:Y:S02]  /*5cb0*/  @!P0 LEA.HI.X R25, R25, UR9, R42, 0x1, P1 ;  /* 0x0000000919198c11 */ /* 0x000fe400088f0c2a */
[----:B0-----:R-:W-:Y:S01]  /*5cc0*/  @!P0 PRMT R59, R21, 0x7604, R20 ;  /* 0x00007604153b8816 */ /* 0x001fe20000000014 */
[----:B------:R-:W-:Y:S01]  /*5cd0*/  FMUL R22, R55, UR23 ;  /* 0x0000001737167c20 */ /* 0x000fe20008400000 */
[----:B------:R-:W-:-:S03]  /*5ce0*/  FMUL R23, R52, UR23 ;  /* 0x0000001734177c20 */ /* 0x000fc60008400000 */
[----:B------:R0:W-:Y:S01]  /*5cf0*/  @!P0 STG.E.U16 desc[UR24][R24.64], R59 ;  /* 0x0000003b18008986 */ /* 0x0001e2000c101518 */
[----:B------:R-:W-:Y:S02]  /*5d00*/  F2FP.SATFINITE.E4M3.F32.PACK_AB_MERGE_C R22, RZ, R22, RZ ;  /* 0x00000016ff16723e */ /* 0x000fe400048070ff */
[----:B------:R-:W-:Y:S01]  /*5d10*/  F2FP.SATFINITE.E4M3.F32.PACK_AB_MERGE_C R23, RZ, R23, RZ ;  /* 0x00000017ff17723e */ /* 0x000fe200048070ff */
[----:B------:R-:W-:Y:S06]  /*5d20*/  @P0 BRA `(.L_x_8948) ;  /* 0x0000000000200947 */ /* 0x000fec0003800000 */
[----:B------:R-:W-:Y:S01]  /*5d30*/  MOV R29, UR26 ;  /* 0x0000001a001d7c02 */ /* 0x000fe20008000f00 */
[----:B------:R-:W-:-:S04]  /*5d40*/  UIMAD UR4, UR32, 0x3, URZ ;  /* 0x00000003200478a4 */ /* 0x000fc8000f8e02ff */
[----:B------:R-:W-:-:S05]  /*5d50*/  IMAD.WIDE.U32 R28, R29, 0x3, R26 ;  /* 0x000000031d1c7825 */ /* 0x000fca00078e001a */
[----:B0-----:R-:W-:Y:S02]  /*5d60*/  IADD3 R25, PT, PT, R29, UR4, RZ ;  /* 0x000000041d197c10 */ /* 0x001fe4000fffe0ff */
[----:B------:R-:W-:Y:S02]  /*5d70*/  LEA R24, P1, R28, UR8, 0x1 ;  /* 0x000000081c187c11 */ /* 0x000fe4000f8208ff */
[----:B------:R-:W-:Y:S02]  /*5d80*/  PRMT R29, R22, 0x7604, R23 ;  /* 0x00007604161d7816 */ /* 0x000fe40000000017 */
[----:B------:R-:W-:-:S05]  /*5d90*/  LEA.HI.X R25, R28, UR9, R25, 0x1, P1 ;  /* 0x000000091c197c11 */ /* 0x000fca00088f0c19 */
[----:B------:R1:W-:Y:S04]  /*5da0*/  STG.E.U16 desc[UR24][R24.64], R29 ;  /* 0x0000001d18007986 */ /* 0x0003e8000c101518 */
.L_x_8948:
[----:B------:R-:W-:Y:S05]  /*5db0*/  BSYNC.RECONVERGENT B0 ;  /* 0x0000000000007941 */ /* 0x000fea0003800200 */
.L_x_8947:
[----:B------:R-:W-:Y:S01]  /*5dc0*/  FMUL R42, R47, UR23 ;  /* 0x000000172f2a7c20 */ /* 0x000fe20008400000 */
[----:B------:R-:W-:Y:S01]  /*5dd0*/  FMUL R43, R54, UR23 ;  /* 0x00000017362b7c20 */ /* 0x000fe20008400000 */
[----:B------:R-:W-:Y:S01]  /*5de0*/  @!P0 LEA R28, P1, R26, UR13, 0x1 ;  /* 0x0000000d1a1c8c11 */ /* 0x000fe2000f8208ff */
[----:B------:R-:W-:Y:S01]  /*5df0*/  FMUL R45, R60, R45 ;  /* 0x0000002d3c2d7220 */ /* 0x000fe20000400000 */
[----:B------:R-:W-:Y:S01]  /*5e00*/  FMNMX3 R52, |R52|, R56, |R55|, !PT ;  /* 0x0000003834347276 */ /* 0x000fe20007800637 */
[----:B------:R-:W-:Y:S01]  /*5e10*/  FMUL R56, R53, UR23 ;  /* 0x0000001735387c20 */ /* 0x000fe20008400000 */
[----:B-1----:R-:W-:Y:S01]  /*5e20*/  @!P0 LEA.HI.X R29, R26, UR19, R27, 0x1, P1 ;  /* 0x000000131a1d8c11 */ /* 0x002fe200088f0c1b */
[----:B------:R-:W-:Y:S01]  /*5e30*/  FMUL R55, R50, UR23 ;  /* 0x0000001732377c20 */ /* 0x000fe20008400000 */
[----:B------:R-:W-:Y:S01]  /*5e40*/  F2FP.SATFINITE.E4M3.F32.PACK_AB_MERGE_C R42, RZ, R42, RZ ;  /* 0x0000002aff2a723e */ /* 0x000fe200048070ff */
[----:B------:R-:W-:Y:S01]  /*5e50*/  USHF.L.U32 UR4, UR26, 0x1, URZ ;  /* 0x000000011a047899 */ /* 0x000fe200080006ff */
[----:B------:R-:W-:Y:S01]  /*5e60*/  F2FP.SATFINITE.E4M3.F32.PACK_AB_MERGE_C R43, RZ, R43, RZ ;  /* 0x0000002bff2b723e */ /* 0x000fe200048070ff */
[----:B------:R-:W-:Y:S01]  /*5e70*/  BSSY.RECONVERGENT B0, `(.L_x_8949) ;  /* 0x0000026000007945 */ /* 0x000fe20003800200 */
[----:B0-----:R-:W-:-:S02]  /*5e80*/  @!P0 IADD3 R25, P1, PT, R26, UR26, RZ ;  /* 0x0000001a1a198c10 */ /* 0x001fc4000ff3e0ff */
[----:B------:R-:W-:Y:S02]  /*5e90*/  @!P0 PRMT R59, R43, 0x7604, R42 ;  /* 0x000076042b3b8816 */ /* 0x000fe4000000002a */
[----:B------:R-:W-:Y:S02]  /*5ea0*/  @!P0 IADD3.X R60, PT, PT, R27, UR32, RZ, P1, !PT ;  /* 0x000000201b3c8c10 */ /* 0x000fe40008ffe4ff */
[C---:B------:R-:W-:Y:S01]  /*5eb0*/  @!P0 LEA R24, P1, R25.reuse, UR13, 0x1 ;  /* 0x0000000d19188c11 */ /* 0x040fe2000f8208ff */
[----:B------:R0:W-:Y:S01]  /*5ec0*/  @!P0 STG.E.U16 desc[UR24][R28.64], R59 ;  /* 0x0000003b1c008986 */ /* 0x0001e2000c101518 */
[----:B------:R-:W-:Y:S02]  /*5ed0*/  F2FP.SATFINITE.E4M3.F32.PACK_AB_MERGE_C R56, RZ, R56, RZ ;  /* 0x00000038ff38723e */ /* 0x000fe400048070ff */
[----:B------:R-:W-:Y:S02]  /*5ee0*/  F2FP.SATFINITE.E4M3.F32.PACK_AB_MERGE_C R55, RZ, R55, RZ ;  /* 0x00000037ff37723e */ /* 0x000fe400048070ff */
[----:B------:R-:W-:-:S02]  /*5ef0*/  @!P0 LEA.HI.X R25, R25, UR19, R60, 0x1, P1 ;  /* 0x0000001319198c11 */ /* 0x000fc400088f0c3c */
[----:B------:R-:W-:Y:S01]  /*5f00*/  FMNMX3 R54, |R47|, R52, |R54|, !PT ;  /* 0x000000342f367276 */ /* 0x000fe20007800636 */
[----:B------:R-:W-:Y:S01]  /*5f10*/  FMUL R47, R51, UR23 ;  /* 0x00000017332f7c20 */ /* 0x000fe20008400000 */
[----:B------:R-:W-:Y:S01]  /*5f20*/  FMUL R52, R44, UR23 ;  /* 0x000000172c347c20 */ /* 0x000fe20008400000 */
[----:B------:R-:W-:Y:S02]  /*5f30*/  SHF.L.U32 R36, R36, 0x10, RZ ;  /* 0x0000001024247819 */ /* 0x000fe400000006ff */
[----:B0-----:R-:W-:Y:S02]  /*5f40*/  @!P0 IADD3 R29, P1, PT, R26, UR4, RZ ;  /* 0x000000041a1d8c10 */ /* 0x001fe4000ff3e0ff */
[----:B------:R-:W-:Y:S02]  /*5f50*/  @!P0 PRMT R59, R55, 0x7604, R56 ;  /* 0x00007604373b8816 */ /* 0x000fe40000000038 */
[----:B------:R-:W-:Y:S02]  /*5f60*/  @!P0 IADD3.X R60, PT, PT, R27, UR33, RZ, P1, !PT ;  /* 0x000000211b3c8c10 */ /* 0x000fe40008ffe4ff */
[----:B------:R-:W-:Y:S01]  /*5f70*/  F2FP.SATFINITE.E4M3.F32.PACK_AB_MERGE_C R47, RZ, R47, RZ ;  /* 0x0000002fff2f723e */ /* 0x000fe200048070ff */
[----:B------:R0:W-:Y:S01]  /*5f80*/  @!P0 STG.E.U16 desc[UR24][R24.64], R59 ;  /* 0x0000003b18008986 */ /* 0x0001e2000c101518 */
[----:B------:R-:W-:-:S02]  /*5f90*/  F2FP.SATFINITE.E4M3.F32.PACK_AB_MERGE_C R52, RZ, R52, RZ ;  /* 0x00000034ff34723e */ /* 0x000fc400048070ff */
[----:B------:R-:W-:-:S04]  /*5fa0*/  @!P0 LEA R28, P1, R29, UR13, 0x1 ;  /* 0x0000000d1d1c8c11 */ /* 0x000fc8000f8208ff */
[----:B------:R-:W-:Y:S02]  /*5fb0*/  @!P0 LEA.HI.X R29, R29, UR19, R60, 0x1, P1 ;  /* 0x000000131d1d8c11 */ /* 0x000fe400088f0c3c */
[----:B0-----:R-:W-:Y:S01]  /*5fc0*/  @!P0 PRMT R59, R52, 0x7604, R47 ;  /* 0x00007604343b8816 */ /* 0x001fe2000000002f */
[----:B------:R-:W-:Y:S01]  /*5fd0*/  FMUL R24, R45, UR23 ;  /* 0x000000172d187c20 */ /* 0x000fe20008400000 */
[----:B------:R-:W-:-:S03]  /*5fe0*/  LOP3.LUT R25, R58, 0xffff, RZ, 0xc0, !PT ;  /* 0x0000ffff3a197812 */ /* 0x000fc600078ec0ff */
[----:B------:R0:W-:Y:S01]  /*5ff0*/  @!P0 STG.E.U16 desc[UR24][R28.64], R59 ;  /* 0x0000003b1c008986 */ /* 0x0001e2000c101518 */
[----:B------:R-:W-:Y:S01]  /*6000*/  LOP3.LUT R36, R25, 0xff0000, R36, 0xf8, !PT ;  /* 0x00ff000019247812 */ /* 0x000fe200078ef824 */
[----:B------:R-:W-:Y:S01]  /*6010*/  FMUL R25, R46, UR23 ;  /* 0x000000172e197c20 */ /* 0x000fe20008400000 */
[----:B------:R-:W-:-:S04]  /*6020*/  F2FP.SATFINITE.E4M3.F32.PACK_AB_MERGE_C R24, RZ, R24, RZ ;  /* 0x00000018ff18723e */ /* 0x000fc800048070ff */
[----:B------:R-:W-:Y:S01]  /*6030*/  F2FP.SATFINITE.E4M3.F32.PACK_AB_MERGE_C R25, RZ, R25, RZ ;  /* 0x00000019ff19723e */ /* 0x000fe200048070ff */
[----:B------:R-:W-:Y:S06]  /*6040*/  @P0 BRA `(.L_x_8950) ;  /* 0x0000000000200947 */ /* 0x000fec0003800000 */
[----:B0-----:R-:W-:Y:S01]  /*6050*/  MOV R29, UR26 ;  /* 0x0000001a001d7c02 */ /* 0x001fe20008000f00 */
[----:B------:R-:W-:-:S04]  /*6060*/  UIMAD UR4, UR32, 0x3, URZ ;  /* 0x00000003200478a4 */ /* 0x000fc8000f8e02ff */
[----:B------:R-:W-:-:S05]  /*6070*/  IMAD.WIDE.U32 R26, R29, 0x3, R26 ;  /* 0x000000031d1a7825 */ /* 0x000fca00078e001a */
[----:B------:R-:W-:Y:S02]  /*6080*/  IADD3 R27, PT, PT, R27, UR4, RZ ;  /* 0x000000041b1b7c10 */ /* 0x000fe4000fffe0ff */
[----:B------:R-:W-:-:S04]  /*6090*/  LEA R28, P0, R26, UR13, 0x1 ;  /* 0x0000000d1a1c7c11 */ /* 0x000fc8000f8008ff */
[----:B------:R-:W-:Y:S02]  /*60a0*/  LEA.HI.X R29, R26, UR19, R27, 0x1, P0 ;  /* 0x000000131a1d7c11 */ /* 0x000fe400080f0c1b */
[----:B------:R-:W-:-:S05]  /*60b0*/  PRMT R27, R24, 0x7604, R25 ;  /* 0x00007604181b7816 */ /* 0x000fca0000000019 */
[----:B------:R1:W-:Y:S02]  /*60c0*/  STG.E.U16 desc[UR24][R28.64], R27 ;  /* 0x0000001b1c007986 */ /* 0x0003e4000c101518 */
.L_x_8950:
[----:B------:R-:W-:Y:S05]  /*60d0*/  BSYNC.RECONVERGENT B0 ;  /* 0x0000000000007941 */ /* 0x000fea0003800200 */
.L_x_8949:
[----:B-1----:R-:W-:Y:S01]  /*60e0*/  SHF.R.U32.HI R27, RZ, 0x5, R2 ;  /* 0x00000005ff1b7819 */ /* 0x002fe20000011602 */
[----:B------:R-:W-:Y:S01]  /*60f0*/  USHF.L.U32 UR22, UR26, 0x2, URZ ;  /* 0x000000021a167899 */ /* 0x000fe200080006ff */
[----:B------:R-:W-:Y:S02]  /*6100*/  LOP3.LUT R57, R57, 0xffff, RZ, 0xc0, !PT ;  /* 0x0000ffff39397812 */ /* 0x000fe400078ec0ff */
[----:B------:R-:W-:Y:S02]  /*6110*/  SHF.L.U32 R27, R27, 0x2, RZ ;  /* 0x000000021b1b7819 */ /* 0x000fe400000006ff */
[----:B------:R-:W-:Y:S02]  /*6120*/  SHF.L.U32 R26, R57, 0x18, RZ ;  /* 0x00000018391a7819 */ /* 0x000fe400000006ff */
[----:B0-----:R-:W-:Y:S02]  /*6130*/  IADD3 R28, PT, PT, -R27, R2, RZ ;  /* 0x000000021b1c7210 */ /* 0x001fe40007ffe1ff */
[----:B------:R-:W-:-:S02]  /*6140*/  LOP3.LUT R38, R38, 0xff, RZ, 0xc0, !PT ;  /* 0x000000ff26267812 */ /* 0x000fc400078ec0ff */
[----:B------:R-:W-:Y:S02]  /*6150*/  IADD3 R29, PT, PT, R27, 0x3, RZ ;  /* 0x000000031b1d7810 */ /* 0x000fe40007ffe0ff */
[----:B------:R-:W-:Y:S02]  /*6160*/  IADD3 R28, PT, PT, R28, 0x1d, RZ ;  /* 0x0000001d1c1c7810 */ /* 0x000fe40007ffe0ff */
[----:B------:R-:W-:Y:S02]  /*6170*/  LOP3.LUT R26, R41, R26, RZ, 0xfc, !PT ;  /* 0x0000001a291a7212 */ /* 0x000fe400078efcff */
[----:B------:R-:W-:Y:S02]  /*6180*/  LEA R41, R37, R38, 0x8 ;  /* 0x0000002625297211 */ /* 0x000fe400078e40ff */
[----:B------:R-:W-:Y:S02]  /*6190*/  LOP3.LUT R37, R35, 0xff, RZ, 0xc0, !PT ;  /* 0x000000ff23257812 */ /* 0x000fe400078ec0ff */
[----:B------:R-:W-:-:S02]  /*61a0*/  ISETP.GE.U32.AND P0, PT, R29, UR7, PT ;  /* 0x000000071d007c0c */ /* 0x000fc4000bf06070 */
[----:B------:R-:W-:Y:S02]  /*61b0*/  LOP3.LUT R35, R28, 0x1f, RZ, 0xc0, !PT ;  /* 0x0000001f1c237812 */ /* 0x000fe400078ec0ff */
[----:B------:R-:W-:Y:S01]  /*61c0*/  LEA R32, R32, R37, 0x8 ;  /* 0x0000002520207211 */ /* 0x000fe200078e40ff */
[----:B------:R-:W-:Y:S01]  /*61d0*/  IMAD R37, R3, UR32, RZ ;  /* 0x0000002003257c24 */ /* 0x000fe2000f8e02ff */
[----:B------:R-:W-:Y:S02]  /*61e0*/  ISETP.LT.U32.AND P0, PT, R35, UR14, !P0 ;  /* 0x0000000e23007c0c */ /* 0x000fe4000c701070 */
[----:B------:R-:W-:Y:S02]  /*61f0*/  LOP3.LUT R34, R34, 0xffff, RZ, 0xc0, !PT ;  /* 0x0000ffff22227812 */ /* 0x000fe400078ec0ff */
[----:B------:R-:W-:Y:S02]  /*6200*/  IADD3 R28, PT, PT, R37, R31, RZ ;  /* 0x0000001f251c7210 */ /* 0x000fe40007ffe0ff */
[----:B------:R-:W-:-:S02]  /*6210*/  SHF.L.U32 R37, R34, 0x18, RZ ;  /* 0x0000001822257819 */ /* 0x000fc400000006ff */
[----:B------:R-:W-:Y:S02]  /*6220*/  IADD3 R34, P1, PT, R30, UR22, RZ ;  /* 0x000000161e227c10 */ /* 0x000fe4000ff3e0ff */
[----:B------:R-:W-:Y:S02]  /*6230*/  LOP3.LUT R36, R36, R37, RZ, 0xfc, !PT ;  /* 0x0000002524247212 */ /* 0x000fe400078efcff */
[----:B------:R-:W-:Y:S02]  /*6240*/  SHF.L.U32 R33, R33, 0x10, RZ ;  /* 0x0000001021217819 */ /* 0x000fe400000006ff */
[----:B------:R-:W-:Y:S02]  /*6250*/  IADD3.X R37, PT, PT, R28, UR5, RZ, P1, !PT ;  /* 0x000000051c257c10 */ /* 0x000fe40008ffe4ff */
[----:B------:R-:W-:Y:S02]  /*6260*/  SHF.L.U32 R57, R0, 0x10, RZ ;  /* 0x0000001000397819 */ /* 0x000fe400000006ff */
[----:B------:R-:W-:-:S02]  /*6270*/  @P0 IADD3 R0, P1, P2, R34, UR22, R35 ;  /* 0x0000001622000c10 */ /* 0x000fc4000fa3e023 */
[----:B------:R-:W-:Y:S02]  /*6280*/  LOP3.LUT R38, R33, 0xff0000, RZ, 0xc0, !PT ;  /* 0x00ff000021267812 */ /* 0x000fe400078ec0ff */
[----:B------:R-:W-:Y:S02]  /*6290*/  @P0 IADD3.X R33, PT, PT, R37, UR5, RZ, P1, P2 ;  /* 0x0000000525210c10 */ /* 0x000fe40008fe44ff */
[----:B------:R-:W-:Y:S01]  /*62a0*/  @P0 SHF.L.U32 R58, R0, 0x2, RZ ;  /* 0x00000002003a0819 */ /* 0x000fe200000006ff */
[----:B------:R-:W-:Y:S01]  /*62b0*/  USHF.L.U32 UR6, UR30, 0x2, URZ ;  /* 0x000000021e067899 */ /* 0x000fe200080006ff */
[----:B------:R-:W-:Y:S01]  /*62c0*/  LOP3.LUT R32, R32, 0xffff, RZ, 0xc0, !PT ;  /* 0x0000ffff20207812 */ /* 0x000fe200078ec0ff */
[----:B------:R-:W-:Y:S01]  /*62d0*/  USHF.L.U64.HI UR4, UR30, 0x2, UR31 ;  /* 0x000000021e047899 */ /* 0x000fe2000801021f */
[----:B------:R-:W-:Y:S01]  /*62e0*/  @P0 SHF.L.U64.HI R0, R0, 0x2, R33 ;  /* 0x0000000200000819 */ /* 0x000fe20000010221 */
[----:B------:R-:W-:Y:S01]  /*62f0*/  USHF.L.U32 UR12, UR26, 0x1, URZ ;  /* 0x000000011a0c7899 */ /* 0x000fe200080006ff */
[----:B------:R-:W-:-:S02]  /*6300*/  @P0 IADD3 R60, P1, PT, R58, UR15, RZ ;  /* 0x0000000f3a3c0c10 */ /* 0x000fc4000ff3e0ff */
[----:B------:R-:W-:Y:S01]  /*6310*/  LOP3.LUT R41, R38, 0xffff, R41, 0xf8, !PT ;  /* 0x0000ffff26297812 */ /* 0x000fe200078ef829 */
[----:B------:R-:W-:Y:S01]  /*6320*/  UIADD3 UR20, UP0, UPT, UR12, UR15, URZ ;  /* 0x0000000f0c147290 */ /* 0x000fe2000ff1e0ff */
[----:B------:R-:W-:Y:S02]  /*6330*/  @!P0 MOV R38, RZ ;  /* 0x000000ff00268202 */ /* 0x000fe40000000f00 */
[----:B------:R-:W-:Y:S02]  /*6340*/  LOP3.LUT R57, R32, 0xff0000, R57, 0xf8, !PT ;  /* 0x00ff000020397812 */ /* 0x000fe400078ef839 */
[----:B------:R-:W-:Y:S02]  /*6350*/  @P0 IADD3.X R61, PT, PT, R0, UR17, RZ, P1, !PT ;  /* 0x00000011003d0c10 */ /* 0x000fe40008ffe4ff */
[----:B------:R-:W-:Y:S02]  /*6360*/  MOV R32, UR6 ;  /* 0x0000000600207c02 */ /* 0x000fe40008000f00 */
[----:B------:R-:W-:Y:S01]  /*6370*/  MOV R33, UR4 ;  /* 0x0000000400217c02 */ /* 0x000fe20008000f00 */
[----:B------:R-:W-:Y:S01]  /*6380*/  UIADD3.X UR21, UPT, UPT, UR33, UR17, URZ, UP0, !UPT ;  /* 0x0000001121157290 */ /* 0x000fe200087fe4ff */
[----:B------:R0:W5:Y:S01]  /*6390*/  @P0 LDG.E R38, desc[UR24][R60.64] ;  /* 0x000000183c260981 */ /* 0x000162000c1e1900 */
[----:B------:R-:W-:Y:S01]  /*63a0*/  @P0 IADD3 R58, P1, PT, R58, UR20, RZ ;  /* 0x000000143a3a0c10 */ /* 0x000fe2000ff3e0ff */
[----:B------:R-:W-:Y:S01]  /*63b0*/  IMAD.WIDE.U32 R32, R3, UR30, R32 ;  /* 0x0000001e03207c25 */ /* 0x000fe2000f8e0020 */
[----:B------:R-:W-:-:S02]  /*63c0*/  LOP3.LUT R39, R39, 0xffff, RZ, 0xc0, !PT ;  /* 0x0000ffff27277812 */ /* 0x000fc400078ec0ff */
[----:B------:R-:W-:Y:S01]  /*63d0*/  @P0 IADD3.X R59, PT, PT, R0, UR21, RZ, P1, !PT ;  /* 0x00000015003b0c10 */ /* 0x000fe20008ffe4ff */
[----:B0-----:R-:W-:Y:S01]  /*63e0*/  IMAD R61, R3, UR31, RZ ;  /* 0x0000001f033d7c24 */ /* 0x001fe2000f8e02ff */
[----:B------:R-:W-:Y:S02]  /*63f0*/  LOP3.LUT R60, R40, 0xffff, RZ, 0xc0, !PT ;  /* 0x0000ffff283c7812 */ /* 0x000fe400078ec0ff */
[----:B------:R-:W-:Y:S02]  /*6400*/  IADD3 R32, P1, P2, R35, UR6, R32 ;  /* 0x0000000623207c10 */ /* 0x000fe4000fa3e020 */
[----:B------:R-:W-:Y:S02]  /*6410*/  IADD3 R33, PT, PT, R61, R33, RZ ;  /* 0x000000213d217210 */ /* 0x000fe40007ffe0ff */
[----:B------:R-:W-:Y:S02]  /*6420*/  SHF.L.U32 R40, R39, 0x18, RZ ;  /* 0x0000001827287819 */ /* 0x000fe400000006ff */
[----:B------:R-:W-:-:S02]  /*6430*/  @!P0 MOV R0, RZ ;  /* 0x000000ff00008202 */ /* 0x000fc40000000f00 */
[----:B------:R-:W-:Y:S02]  /*6440*/  LOP3.LUT R39, R41, R40, RZ, 0xfc, !PT ;  /* 0x0000002829277212 */ /* 0x000fe400078efcff */
[----:B------:R-:W-:Y:S02]  /*6450*/  IADD3.X R33, PT, PT, RZ, UR4, R33, P1, P2 ;  /* 0x00000004ff217c10 */ /* 0x000fe40008fe4421 */
[----:B------:R-:W-:Y:S01]  /*6460*/  @P0 IADD3 R41, P1, PT, R32, UR6, RZ ;  /* 0x0000000620290c10 */ /* 0x000fe2000ff3e0ff */
[----:B------:R0:W5:Y:S01]  /*6470*/  @P0 LDG.E R0, desc[UR24][R58.64] ;  /* 0x000000183a000981 */ /* 0x000162000c1e1900 */
[----:B------:R-:W-:Y:S02]  /*6480*/  FMNMX3 R54, |R53|, R54, |R50|, !PT ;  /* 0x0000003635367276 */ /* 0x000fe40007800632 */
[----:B------:R-:W-:Y:S02]  /*6490*/  SHF.L.U32 R47, R47, 0x10, RZ ;  /* 0x000000102f2f7819 */ /* 0x000fe400000006ff */
[----:B------:R-:W-:Y:S01]  /*64a0*/  SHF.L.U32 R52, R52, 0x10, RZ ;  /* 0x0000001034347819 */ /* 0x000fe200000006ff */
[----:B------:R-:W-:Y:S01]  /*64b0*/  BSSY.RECONVERGENT B0, `(.L_x_8951) ;  /* 0x000002f000007945 */ /* 0x000fe20003800200 */
[----:B------:R-:W-:-:S02]  /*64c0*/  SHF.L.U32 R60, R60, 0x18, RZ ;  /* 0x000000183c3c7819 */ /* 0x000fc400000006ff */
[----:B0-----:R-:W-:Y:S02]  /*64d0*/  LOP3.LUT R59, R42, 0xff, RZ, 0xc0, !PT ;  /* 0x000000ff2a3b7812 */ /* 0x001fe400078ec0ff */
[----:B------:R-:W-:Y:S02]  /*64e0*/  @P0 IADD3.X R58, PT, PT, R33, UR4, RZ, P1, !PT ;  /* 0x00000004213a0c10 */ /* 0x000fe40008ffe4ff */
[----:B------:R-:W-:Y:S02]  /*64f0*/  LOP3.LUT R42, R43, 0xff, RZ, 0xc0, !PT ;  /* 0x000000ff2b2a7812 */ /* 0x000fe400078ec0ff */
[----:B------:R-:W-:Y:S02]  /*6500*/  @P0 LEA R40, P1, R41, UR16, 0x2 ;  /* 0x0000001029280c11 */ /* 0x000fe4000f8210ff */
[----:B------:R-:W-:Y:S02]  /*6510*/  LEA R42, R55, R42, 0x8 ;  /* 0x0000002a372a7211 */ /* 0x000fe400078e40ff */
[----:B------:R-:W-:-:S02]  /*6520*/  @P0 LEA.HI.X R41, R41, UR18, R58, 0x2, P1 ;  /* 0x0000001229290c11 */ /* 0x000fc400088f143a */
[----:B------:R-:W-:Y:S02]  /*6530*/  @!P0 MOV R58, RZ ;  /* 0x000000ff003a8202 */ /* 0x000fe40000000f00 */
[----:B------:R-:W-:Y:S02]  /*6540*/  LOP3.LUT R43, R42, 0xffff, RZ, 0xc0, !PT ;  /* 0x0000ffff2a2b7812 */ /* 0x000fe400078ec0ff */
[----:B------:R-:W-:Y:S02]  /*6550*/  FMNMX3 R54, |R51|, R54, |R44|, !PT ;  /* 0x0000003633367276 */ /* 0x000fe4000780062c */
[----:B------:R-:W-:Y:S01]  /*6560*/  LEA R56, R56, R59, 0x8 ;  /* 0x0000003b38387211 */ /* 0x000fe200078e40ff */
[----:B------:R0:W5:Y:S01]  /*6570*/  @P0 LDG.E R58, desc[UR24][R40.64] ;  /* 0x00000018283a0981 */ /* 0x000162000c1e1900 */
[----:B------:R-:W-:Y:S02]  /*6580*/  LOP3.LUT R47, R47, 0xff0000, RZ, 0xc0, !PT ;  /* 0x00ff00002f2f7812 */ /* 0x000fe400078ec0ff */
[----:B------:R-:W-:-:S02]  /*6590*/  LOP3.LUT R49, R49, 0xff, RZ, 0xc0, !PT ;  /* 0x000000ff31317812 */ /* 0x000fc400078ec0ff */
[----:B------:R-:W-:Y:S02]  /*65a0*/  LOP3.LUT R52, R43, 0xff0000, R52, 0xf8, !PT ;  /* 0x00ff00002b347812 */ /* 0x000fe400078ef834 */
[----:B------:R-:W-:Y:S02]  /*65b0*/  @!P0 CS2R R42, SRZ ;  /* 0x00000000002a8805 */ /* 0x000fe4000001ff00 */
[----:B------:R-:W-:Y:S02]  /*65c0*/  FMNMX3 R46, |R46|, R54, |R45|, !PT ;  /* 0x000000362e2e7276 */ /* 0x000fe4000780062d */
[----:B------:R-:W-:Y:S02]  /*65d0*/  @!P0 CS2R R44, SRZ ;  /* 0x00000000002c8805 */ /* 0x000fe4000001ff00 */
[----:B------:R-:W-:Y:S02]  /*65e0*/  LOP3.LUT R57, R57, R60, RZ, 0xfc, !PT ;  /* 0x0000003c39397212 */ /* 0x000fe400078efcff */
[----:B------:R-:W-:-:S02]  /*65f0*/  LOP3.LUT R51, R47, 0xffff, R56, 0xf8, !PT ;  /* 0x0000ffff2f337812 */ /* 0x000fc400078ef838 */
[----:B------:R-:W-:Y:S02]  /*6600*/  LEA R50, R48, R49, 0x8 ;  /* 0x0000003130327211 */ /* 0x000fe400078e40ff */
[----:B------:R-:W-:Y:S01]  /*6610*/  @!P0 MOV R41, RZ ;  /* 0x000000ff00298202 */ /* 0x000fe20000000f00 */
[----:B0-----:R-:W-:Y:S06]  /*6620*/  @!P0 BRA `(.L_x_8952) ;  /* 0x00000000005c8947 */ /* 0x001fec0003800000 */
[----:B------:R-:W-:Y:S01]  /*6630*/  IMAD R41, R3, UR32, RZ ;  /* 0x0000002003297c24 */ /* 0x000fe2000f8e02ff */
[----:B------:R-:W-:Y:S01]  /*6640*/  IADD3 R40, P1, P2, R35, UR22, R30 ;  /* 0x0000001623287c10 */ /* 0x000fe2000fa3e01e */
[----:B------:R-:W-:Y:S01]  /*6650*/  UIMAD UR6, UR32, 0x5, URZ ;  /* 0x00000005200678a4 */ /* 0x000fe2000f8e02ff */
[----:B------:R-:W-:Y:S01]  /*6660*/  MOV R47, UR26 ;  /* 0x0000001a002f7c02 */ /* 0x000fe20008000f00 */
[----:B------:R-:W-:Y:S01]  /*6670*/  UIMAD UR4, UR31, 0x5, URZ ;  /* 0x000000051f0478a4 */ /* 0x000fe2000f8e02ff */
[----:B------:R-:W-:Y:S02]  /*6680*/  IADD3 R28, PT, PT, R41, R31, RZ ;  /* 0x0000001f291c7210 */ /* 0x000fe40007ffe0ff */
[----:B------:R-:W-:Y:S02]  /*6690*/  MOV R45, UR30 ;  /* 0x0000001e002d7c02 */ /* 0x000fe40008000f00 */
[----:B------:R-:W-:-:S03]  /*66a0*/  IADD3.X R41, PT, PT, RZ, UR5, R28, P1, P2 ;  /* 0x00000005ff297c10 */ /* 0x000fc60008fe441c */
[----:B------:R-:W-:-:S04]  /*66b0*/  IMAD.WIDE.U32 R44, R45, 0x5, R32 ;  /* 0x000000052d2c7825 */ /* 0x000fc800078e0020 */
[----:B------:R-:W-:Y:S01]  /*66c0*/  IMAD.WIDE.U32 R40, R47, 0x5, R40 ;  /* 0x000000052f287825 */ /* 0x000fe200078e0028 */
[----:B------:R-:W-:-:S04]  /*66d0*/  IADD3 R47, PT, PT, R45, UR4, RZ ;  /* 0x000000042d2f7c10 */ /* 0x000fc8000fffe0ff */
        /* <DEDUP_REMOVED lines=8> */
[----:B------:R-:W-:Y:S02]  /*6760*/  IADD3.X R49, PT, PT, R45, UR21, RZ, P3, !PT ;  /* 0x000000152d317c10 */ /* 0x000fe40009ffe4ff */
[----:B------:R0:W5:Y:S04]  /*6770*/  LDG.E R41, desc[UR24][R40.64] ;  /* 0x0000001828297981 */ /* 0x000168000c1e1900 */
[----:B------:R0:W5:Y:S04]  /*6780*/  LDG.E R44, desc[UR24][R54.64] ;  /* 0x00000018362c7981 */ /* 0x000168000c1e1900 */
[----:B------:R0:W5:Y:S02]  /*6790*/  LDG.E R45, desc[UR24][R48.64] ;  /* 0x00000018302d7981 */ /* 0x000164000c1e1900 */
.L_x_8952:
[----:B------:R-:W-:Y:S05]  /*67a0*/  BSYNC.RECONVERGENT B0 ;  /* 0x0000000000007941 */ /* 0x000fea0003800200 */
.L_x_8951:
[----:B------:R-:W-:Y:S01]  /*67b0*/  BSSY.RECONVERGENT B0, `(.L_x_8953) ;  /* 0x000001d000007945 */ /* 0x000fe20003800200 */
[----:B0-----:R-:W-:-:S03]  /*67c0*/  @!P0 MOV R40, RZ ;  /* 0x000000ff00288202 */ /* 0x001fc60000000f00 */
[----:B------:R-:W-:Y:S05]  /*67d0*/  @!P0 BRA `(.L_x_8954) ;  /* 0x0000000000688947 */ /* 0x000fea0003800000 */
[----:B------:R-:W-:Y:S01]  /*67e0*/  MOV R30, UR22 ;  /* 0x00000016001e7c02 */ /* 0x000fe20008000f00 */
[C---:B------:R-:W-:Y:S01]  /*67f0*/  IMAD R43, R3.reuse, UR32, RZ ;  /* 0x00000020032b7c24 */ /* 0x040fe2000f8e02ff */
[----:B------:R-:W-:Y:S01]  /*6800*/  MOV R31, UR5 ;  /* 0x00000005001f7c02 */ /* 0x000fe20008000f00 */
[----:B------:R-:W-:Y:S01]  /*6810*/  UIMAD UR4, UR31, 0x6, URZ ;  /* 0x000000061f0478a4 */ /* 0x000fe2000f8e02ff */
[----:B------:R-:W-:Y:S01]  /*6820*/  MOV R48, R32 ;  /* 0x0000002000307202 */ /* 0x000fe20000000f00 */
[----:B------:R-:W-:Y:S01]  /*6830*/  UIMAD UR6, UR32, 0x6, URZ ;  /* 0x00000006200678a4 */ /* 0x000fe2000f8e02ff */
[----:B------:R-:W-:Y:S01]  /*6840*/  MOV R49, R33 ;  /* 0x0000002100317202 */ /* 0x000fe20000000f00 */
[----:B------:R-:W-:Y:S01]  /*6850*/  IMAD.WIDE.U32 R30, R3, UR26, R30 ;  /* 0x0000001a031e7c25 */ /* 0x000fe2000f8e001e */
[----:B------:R-:W-:Y:S02]  /*6860*/  MOV R3, UR30 ;  /* 0x0000001e00037c02 */ /* 0x000fe40008000f00 */
[----:B------:R-:W-:-:S02]  /*6870*/  MOV R47, UR26 ;  /* 0x0000001a002f7c02 */ /* 0x000fc40008000f00 */
[----:B------:R-:W-:Y:S01]  /*6880*/  IADD3 R28, PT, PT, R43, R31, RZ ;  /* 0x0000001f2b1c7210 */ /* 0x000fe20007ffe0ff */
[----:B------:R-:W-:Y:S01]  /*6890*/  IMAD.WIDE.U32 R48, R3, 0x6, R48 ;  /* 0x0000000603307825 */ /* 0x000fe200078e0030 */
[----:B------:R-:W-:-:S04]  /*68a0*/  IADD3 R42, P1, P2, R35, UR22, R30 ;  /* 0x00000016232a7c10 */ /* 0x000fc8000fa3e01e */
[----:B------:R-:W-:Y:S02]  /*68b0*/  IADD3.X R43, PT, PT, RZ, UR5, R28, P1, P2 ;  /* 0x00000005ff2b7c10 */ /* 0x000fe40008fe441c */
[----:B------:R-:W-:Y:S01]  /*68c0*/  LEA R60, P1, R48, UR16, 0x2 ;  /* 0x00000010303c7c11 */ /* 0x000fe2000f8210ff */
[----:B------:R-:W-:Y:S01]  /*68d0*/  IMAD.WIDE.U32 R42, R47, 0x6, R42 ;  /* 0x000000062f2a7825 */ /* 0x000fe200078e002a */
[----:B------:R-:W-:-:S04]  /*68e0*/  IADD3 R47, PT, PT, R49, UR4, RZ ;  /* 0x00000004312f7c10 */ /* 0x000fc8000fffe0ff */
        /* <DEDUP_REMOVED lines=9> */
.L_x_8954:
[----:B------:R-:W-:Y:S05]  /*6980*/  BSYNC.RECONVERGENT B0 ;  /* 0x0000000000007941 */ /* 0x000fea0003800200 */
.L_x_8953:
[----:B------:R-:W-:Y:S01]  /*6990*/  BSSY.RECONVERGENT B0, `(.L_x_8955) ;  /* 0x000001a000007945 */ /* 0x000fe20003800200 */
[----:B0-----:R-:W-:Y:S02]  /*69a0*/  @!P0 MOV R48, RZ ;  /* 0x000000ff00308202 */ /* 0x001fe40000000f00 */
[----:B------:R-:W-:Y:S02]  /*69b0*/  @!P0 MOV R47, RZ ;  /* 0x000000ff002f8202 */ /* 0x000fe40000000f00 */
[----:B------:R-:W-:Y:S01]  /*69c0*/  @!P0 MOV R3, RZ ;  /* 0x000000ff00038202 */ /* 0x000fe20000000f00 */
[----:B------:R-:W-:Y:S06]  /*69d0*/  @!P0 BRA `(.L_x_8956) ;  /* 0x0000000000548947 */ /* 0x000fec0003800000 */
[----:B------:R-:W-:Y:S01]  /*69e0*/  IADD3 R48, P0, P1, R35, UR22, R30 ;  /* 0x0000001623307c10 */ /* 0x000fe2000f91e01e */
[----:B------:R-:W-:Y:S01]  /*69f0*/  UIMAD UR4, UR31, 0x7, URZ ;  /* 0x000000071f0478a4 */ /* 0x000fe2000f8e02ff */
[----:B------:R-:W-:Y:S01]  /*6a00*/  MOV R3, UR30 ;  /* 0x0000001e00037c02 */ /* 0x000fe20008000f00 */
[----:B------:R-:W-:Y:S01]  /*6a10*/  UIMAD UR6, UR32, 0x7, URZ ;  /* 0x00000007200678a4 */ /* 0x000fe2000f8e02ff */
[----:B------:R-:W-:Y:S02]  /*6a20*/  MOV R60, R32 ;  /* 0x00000020003c7202 */ /* 0x000fe40000000f00 */
[----:B------:R-:W-:Y:S02]  /*6a30*/  MOV R61, R33 ;  /* 0x00000021003d7202 */ /* 0x000fe40000000f00 */
[----:B------:R-:W-:Y:S02]  /*6a40*/  IADD3.X R49, PT, PT, RZ, UR5, R28, P0, P1 ;  /* 0x00000005ff317c10 */ /* 0x000fe400087e241c */
[----:B------:R-:W-:Y:S01]  /*6a50*/  MOV R33, UR26 ;  /* 0x0000001a00217c02 */ /* 0x000fe20008000f00 */
        /* <DEDUP_REMOVED lines=13> */
.L_x_8956:
[----:B------:R-:W-:Y:S05]  /*6b30*/  BSYNC.RECONVERGENT B0 ;  /* 0x0000000000007941 */ /* 0x000fea0003800200 */
.L_x_8955:
[--C-:B0-----:R-:W-:Y:S01]  /*6b40*/  HADD2.F32 R32, -RZ, R4.reuse.H0_H0 ;  /* 0x20000004ff207230 */ /* 0x101fe20000004100 */
[----:B------:R-:W-:Y:S01]  /*6b50*/  LOP3.LUT R18, R18, 0xff, RZ, 0xc0, !PT ;  /* 0x000000ff12127812 */ /* 0x000fe200078ec0ff */
[----:B------:R-:W-:Y:S01]  /*6b60*/  HADD2.F32 R53, -RZ, R4.H1_H1 ;  /* 0x30000004ff357230 */ /* 0x000fe20000004100 */
[----:B------:R-:W-:Y:S01]  /*6b70*/  LOP3.LUT R24, R24, 0xffff, RZ, 0xc0, !PT ;  /* 0x0000ffff18187812 */ /* 0x000fe200078ec0ff */
[----:B------:R-:W-:Y:S01]  /*6b80*/  BSSY.RECONVERGENT B0, `(.L_x_8957) ;  /* 0x00001f6000007945 */ /* 0x000fe20003800200 */
[C---:B------:R-:W-:Y:S01]  /*6b90*/  FMUL R33, R32.reuse, 0.044714998453855514526 ;  /* 0x3d37271320217820 */ /* 0x040fe20000400000 */
[C---:B------:R-:W-:Y:S01]  /*6ba0*/  FMUL R55, R32.reuse, 0.79788458347320556641 ;  /* 0x3f4c422a20377820 */ /* 0x040fe20000400000 */
[----:B------:R-:W-:Y:S01]  /*6bb0*/  FMUL R49, R53, 0.79788458347320556641 ;  /* 0x3f4c422a35317820 */ /* 0x000fe20000400000 */
[----:B------:R-:W-:Y:S01]  /*6bc0*/  LEA R19, R19, R18, 0x8 ;  /* 0x0000001213137211 */ /* 0x000fe200078e40ff */
[----:B------:R-:W-:Y:S01]  /*6bd0*/  FFMA R54, R32, R33, 1 ;  /* 0x3f80000020367423 */ /* 0x000fe20000000021 */
[----:B------:R-:W-:Y:S01]  /*6be0*/  HFMA2 R33, -RZ, RZ, 1.125, -9232 ;  /* 0x3c80f082ff217431 */ /* 0x000fe200000001ff */
[----:B------:R-:W-:-:S02]  /*6bf0*/  LOP3.LUT R25, R25, 0xffff, RZ, 0xc0, !PT ;  /* 0x0000ffff19197812 */ /* 0x000fc400078ec0ff */
[----:B------:R-:W-:Y:S01]  /*6c00*/  FMUL R55, R55, R54 ;  /* 0x0000003637377220 */ /* 0x000fe20000400000 */
[----:B------:R-:W-:-:S03]  /*6c10*/  FMUL R54, R53, 0.044714998453855514526 ;  /* 0x3d37271335367820 */ /* 0x000fc60000400000 */
[----:B------:R-:W-:Y:S01]  /*6c20*/  FMUL R32, |R55|, 2.8853900432586669922 ;  /* 0x4038aa3b37207820 */ /* 0x000fe20000400200 */
[----:B------:R-:W-:Y:S01]  /*6c30*/  FFMA R54, R53, R54, 1 ;  /* 0x3f80000035367423 */ /* 0x000fe20000000036 */
[C---:B------:R-:W-:Y:S01]  /*6c40*/  FMUL R35, R55.reuse, R55 ;  /* 0x0000003737237220 */ /* 0x040fe20000400000 */
[----:B------:R-:W-:Y:S02]  /*6c50*/  FSETP.GE.AND P1, PT, |R55|, 0.60000002384185791016, PT ;  /* 0x3f19999a3700780b */ /* 0x000fe40003f26200 */
[----:B------:R-:W-:Y:S01]  /*6c60*/  FMUL R49, R49, R54 ;  /* 0x0000003631317220 */ /* 0x000fe20000400000 */
[----:B------:R-:W0:Y:S01]  /*6c70*/  MUFU.EX2 R32, R32 ;  /* 0x0000002000207308 */ /* 0x000e220000000800 */
[----:B------:R-:W-:Y:S02]  /*6c80*/  FSETP.GE.AND P0, PT, |R55|, 9.010913848876953125, PT ;  /* 0x41102cb43700780b */ /* 0x000fe40003f06200 */
[----:B------:R-:W-:-:S05]  /*6c90*/  FMUL R59, |R49|, 2.8853900432586669922 ;  /* 0x4038aa3b313b7820 */ /* 0x000fca0000400200 */
[----:B------:R-:W1:Y:S01]  /*6ca0*/  MUFU.EX2 R54, R59 ;  /* 0x0000003b00367308 */ /* 0x000e620000000800 */
[----:B0-----:R-:W-:Y:S01]  /*6cb0*/  FADD R56, R32, 1 ;  /* 0x3f80000020387421 */ /* 0x001fe20000000000 */
[----:B------:R-:W-:-:S04]  /*6cc0*/  FFMA R32, R35, R33, -0.052303962409496307373 ;  /* 0xbd563cae23207423 */ /* 0x000fc80000000021 */
[C---:B------:R-:W-:Y:S02]  /*6cd0*/  FFMA R32, R35.reuse, R32, 0.1331529766321182251 ;  /* 0x3e08594123207423 */ /* 0x040fe40000000020 */
[----:B------:R-:W0:Y:S01]  /*6ce0*/  MUFU.RCP R56, R56 ;  /* 0x0000003800387308 */ /* 0x000e220000001000 */
[----:B-1----:R-:W-:Y:S01]  /*6cf0*/  FADD R60, R54, 1 ;  /* 0x3f800000363c7421 */ /* 0x002fe20000000000 */
[----:B------:R-:W-:-:S04]  /*6d00*/  FFMA R32, R35, R32, -0.33332768082618713379 ;  /* 0xbeaaa9ed23207423 */ /* 0x000fc80000000020 */
[----:B------:R-:W-:Y:S01]  /*6d10*/  FFMA R32, R35, R32, RZ ;  /* 0x0000002023207223 */ /* 0x000fe200000000ff */
[----:B------:R-:W-:-:S05]  /*6d20*/  MOV R35, 0x3f800000 ;  /* 0x3f80000000237802 */ /* 0x000fca0000000f00 */
[----:B0-----:R-:W-:-:S05]  /*6d30*/  FFMA R56, R56, -2, R35 ;  /* 0xc000000038387823 */ /* 0x001fca0000000023 */
[----:B------:R-:W-:Y:S02]  /*6d40*/  FSEL R54, R56, 1, !P0 ;  /* 0x3f80000038367808 */ /* 0x000fe40004000000 */
[----:B------:R-:W0:Y:S01]  /*6d50*/  MUFU.RCP R56, R60 ;  /* 0x0000003c00387308 */ /* 0x000e220000001000 */
[----:B------:R-:W-:Y:S02]  /*6d60*/  FSETP.GE.AND P0, PT, |R49|, 9.010913848876953125, PT ;  /* 0x41102cb43100780b */ /* 0x000fe40003f06200 */
[--C-:B------:R-:W-:Y:S01]  /*6d70*/  LOP3.LUT R54, R54, 0x80000000, R55.reuse, 0xb8, !PT ;  /* 0x8000000036367812 */ /* 0x100fe200078eb837 */
[----:B------:R-:W-:Y:S01]  /*6d80*/  @!P1 FFMA R54, R55, R32, R55 ;  /* 0x0000002037369223 */ /* 0x000fe20000000037 */
[C---:B------:R-:W-:Y:S01]  /*6d90*/  FMUL R55, R49.reuse, R49 ;  /* 0x0000003131377220 */ /* 0x040fe20000400000 */
[----:B------:R-:W-:-:S03]  /*6da0*/  FSETP.GE.AND P1, PT, |R49|, 0.60000002384185791016, PT ;  /* 0x3f19999a3100780b */ /* 0x000fc60003f26200 */
[----:B------:R-:W-:-:S04]  /*6db0*/  FFMA R32, R55, R33, -0.052303962409496307373 ;  /* 0xbd563cae37207423 */ /* 0x000fc80000000021 */
[----:B------:R-:W-:-:S04]  /*6dc0*/  FFMA R32, R55, R32, 0.1331529766321182251 ;  /* 0x3e08594137207423 */ /* 0x000fc80000000020 */
[----:B------:R-:W-:Y:S01]  /*6dd0*/  FFMA R32, R55, R32, -0.33332768082618713379 ;  /* 0xbeaaa9ed37207423 */ /* 0x000fe20000000020 */
[----:B0-----:R-:W-:-:S03]  /*6de0*/  FFMA R56, R56, -2, R35 ;  /* 0xc000000038387823 */ /* 0x001fc60000000023 */
[----:B------:R-:W-:Y:S01]  /*6df0*/  FFMA R60, R55, R32, RZ ;  /* 0x00000020373c7223 */ /* 0x000fe200000000ff */
[----:B------:R-:W-:Y:S01]  /*6e00*/  HADD2.F32 R55, -RZ, R4.H0_H0 ;  /* 0x20000004ff377230 */ /* 0x000fe20000004100 */
[----:B------:R-:W-:-:S04]  /*6e10*/  FSEL R56, R56, 1, !P0 ;  /* 0x3f80000038387808 */ /* 0x000fc80004000000 */
[----:B------:R-:W-:Y:S01]  /*6e20*/  FMUL R4, R55, 0.035677410662174224854 ;  /* 0x3d12227a37047820 */ /* 0x000fe20000400000 */
[--C-:B------:R-:W-:Y:S01]  /*6e30*/  LOP3.LUT R32, R56, 0x80000000, R49.reuse, 0xb8, !PT ;  /* 0x8000000038207812 */ /* 0x100fe200078eb831 */
[----:B------:R-:W-:Y:S02]  /*6e40*/  @!P1 FFMA R32, R49, R60, R49 ;  /* 0x0000003c31209223 */ /* 0x000fe40000000031 */
        /* <DEDUP_REMOVED lines=11> */
[----:B0-----:R-:W-:Y:S01]  /*6f00*/  SHF.L.U32 R59, R24, 0x18, RZ ;  /* 0x00000018183b7819 */ /* 0x001fe200000006ff */
[----:B-1----:R-:W-:Y:S01]  /*6f10*/  FFMA R60, R4, -2, R35 ;  /* 0xc0000000043c7823 */ /* 0x002fe20000000023 */
[----:B------:R-:W-:-:S04]  /*6f20*/  FFMA R4, R18, R61, -0.33332768082618713379 ;  /* 0xbeaaa9ed12047423 */ /* 0x000fc8000000003d */
[----:B------:R-:W-:Y:S01]  /*6f30*/  FSEL R60, R60, 1, !P0 ;  /* 0x3f8000003c3c7808 */ /* 0x000fe20004000000 */
[----:B------:R-:W-:-:S03]  /*6f40*/  FFMA R4, R18, R4, RZ ;  /* 0x0000000412047223 */ /* 0x000fc600000000ff */
[--C-:B------:R-:W-:Y:S01]  /*6f50*/  LOP3.LUT R56, R60, 0x80000000, R49.reuse, 0xb8, !PT ;  /* 0x800000003c387812 */ /* 0x100fe200078eb831 */
[----:B------:R-:W-:Y:S01]  /*6f60*/  @!P1 FFMA R56, R49, R4, R49 ;  /* 0x0000000431389223 */ /* 0x000fe20000000031 */
[----:B------:R-:W-:-:S04]  /*6f70*/  FMUL R4, R53, 0.035677410662174224854 ;  /* 0x3d12227a35047820 */ /* 0x000fc80000400000 */
[----:B------:R-:W-:-:S04]  /*6f80*/  FFMA R4, R53, R4, 0.79788458347320556641 ;  /* 0x3f4c422a35047423 */ /* 0x000fc80000000004 */
[----:B------:R-:W-:Y:S01]  /*6f90*/  FMUL R49, R53, R4 ;  /* 0x0000000435317220 */ /* 0x000fe20000400000 */
[----:B------:R-:W-:-:S03]  /*6fa0*/  LOP3.LUT R4, R52, R59, RZ, 0xfc, !PT ;  /* 0x0000003b34047212 */ /* 0x000fc600078efcff */
        /* <DEDUP_REMOVED lines=9> */
[----:B0-----:R-:W-:Y:S01]  /*7040*/  FADD R61, R32, 1 ;  /* 0x3f800000203d7421 */ /* 0x001fe20000000000 */
[----:B-1----:R-:W-:Y:S01]  /*7050*/  FFMA R52, R18, -2, R35 ;  /* 0xc000000012347823 */ /* 0x002fe20000000023 */
[----:B------:R-:W-:-:S04]  /*7060*/  FFMA R18, R24, R59, -0.33332768082618713379 ;  /* 0xbeaaa9ed18127423 */ /* 0x000fc8000000003b */
[----:B------:R-:W-:Y:S01]  /*7070*/  FSEL R52, R52, 1, !P0 ;  /* 0x3f80000034347808 */ /* 0x000fe20004000000 */
[----:B------:R-:W-:Y:S01]  /*7080*/  FFMA R18, R24, R18, RZ ;  /* 0x0000001218127223 */ /* 0x000fe200000000ff */
[--C-:B------:R-:W-:Y:S02]  /*7090*/  HADD2.F32 R24, -RZ, R7.reuse.H0_H0 ;  /* 0x20000007ff187230 */ /* 0x100fe40000004100 */
[--C-:B------:R-:W-:Y:S01]  /*70a0*/  LOP3.LUT R52, R52, 0x80000000, R49.reuse, 0xb8, !PT ;  /* 0x8000000034347812 */ /* 0x100fe200078eb831 */
[----:B------:R-:W-:Y:S01]  /*70b0*/  @!P1 FFMA R52, R49, R18, R49 ;  /* 0x0000001231349223 */ /* 0x000fe20000000031 */
[----:B------:R-:W-:Y:S02]  /*70c0*/  HADD2.F32 R49, -RZ, R7.H0_H0 ;  /* 0x20000007ff317230 */ /* 0x000fe40000004100 */
[C---:B------:R-:W-:Y:S01]  /*70d0*/  FMUL R59, R24.reuse, 0.044714998453855514526 ;  /* 0x3d372713183b7820 */ /* 0x040fe20000400000 */
[----:B------:R-:W-:Y:S02]  /*70e0*/  SHF.L.U32 R18, R25, 0x18, RZ ;  /* 0x0000001819127819 */ /* 0x000fe400000006ff */
[----:B------:R-:W-:Y:S01]  /*70f0*/  FMUL R25, R49, 0.79788458347320556641 ;  /* 0x3f4c422a31197820 */ /* 0x000fe20000400000 */
[----:B------:R-:W-:Y:S01]  /*7100*/  FFMA R60, R24, R59, 1 ;  /* 0x3f800000183c7423 */ /* 0x000fe2000000003b */
[----:B------:R-:W-:-:S02]  /*7110*/  SHF.L.U32 R49, R20, 0x10, RZ ;  /* 0x0000001014317819 */ /* 0x000fc400000006ff */
[----:B------:R-:W-:Y:S01]  /*7120*/  SHF.L.U32 R20, R21, 0x10, RZ ;  /* 0x0000001015147819 */ /* 0x000fe200000006ff */
[----:B------:R-:W-:Y:S01]  /*7130*/  FMUL R25, R25, R60 ;  /* 0x0000003c19197220 */ /* 0x000fe20000400000 */
[----:B------:R-:W-:Y:S02]  /*7140*/  LOP3.LUT R21, R19, 0xffff, RZ, 0xc0, !PT ;  /* 0x0000ffff13157812 */ /* 0x000fe400078ec0ff */
[----:B------:R-:W-:Y:S01]  /*7150*/  LOP3.LUT R19, R49, 0xff0000, RZ, 0xc0, !PT ;  /* 0x00ff000031137812 */ /* 0x000fe200078ec0ff */
[----:B------:R-:W-:Y:S01]  /*7160*/  HFMA2 R49, -RZ, RZ, 1.75, 0 ;  /* 0x3f000000ff317431 */ /* 0x000fe200000001ff */
[----:B------:R-:W-:Y:S01]  /*7170*/  LOP3.LUT R20, R21, 0xff0000, R20, 0xf8, !PT ;  /* 0x00ff000015147812 */ /* 0x000fe200078ef814 */
[----:B------:R-:W-:Y:S01]  /*7180*/  FMUL R21, |R25|, 2.8853900432586669922 ;  /* 0x4038aa3b19157820 */ /* 0x000fe20000400200 */
[----:B------:R-:W-:Y:S01]  /*7190*/  LOP3.LUT R19, R19, 0xffff, R50, 0xf8, !PT ;  /* 0x0000ffff13137812 */ /* 0x000fe200078ef832 */
[----:B------:R-:W-:Y:S01]  /*71a0*/  FMUL R50, R55, 0.10703222453594207764 ;  /* 0x3ddb33b637327820 */ /* 0x000fe20000400000 */
[----:B------:R-:W-:-:S02]  /*71b0*/  LOP3.LUT R18, R51, R18, RZ, 0xfc, !PT ;  /* 0x0000001233127212 */ /* 0x000fc400078efcff */
[----:B------:R-:W-:Y:S01]  /*71c0*/  FSETP.GE.AND P1, PT, |R25|, 0.60000002384185791016, PT ;  /* 0x3f19999a1900780b */ /* 0x000fe20003f26200 */
[----:B------:R-:W0:Y:S01]  /*71d0*/  MUFU.EX2 R21, R21 ;  /* 0x0000001500157308 */ /* 0x000e220000000800 */
[----:B------:R-:W-:Y:S01]  /*71e0*/  FFMA R51, R55, R50, 0.79788458347320556641 ;  /* 0x3f4c422a37337423 */ /* 0x000fe20000000032 */
[----:B------:R-:W-:Y:S01]  /*71f0*/  FFMA R50, -R54, R54, 1 ;  /* 0x3f80000036327423 */ /* 0x000fe20000000136 */
[-C--:B------:R-:W-:Y:S01]  /*7200*/  FFMA R56, R56, R49.reuse, 0.5 ;  /* 0x3f00000038387423 */ /* 0x080fe20000000031 */
[----:B------:R-:W-:Y:S01]  /*7210*/  FFMA R60, R52, R49, 0.5 ;  /* 0x3f000000343c7423 */ /* 0x000fe20000000031 */
[----:B------:R-:W-:Y:S01]  /*7220*/  FMUL R52, R53, 0.5 ;  /* 0x3f00000035347820 */ /* 0x000fe20000400000 */
[----:B------:R-:W-:Y:S01]  /*7230*/  FMUL R59, R50, R51 ;  /* 0x00000033323b7220 */ /* 0x000fe20000400000 */
[----:B------:R-:W-:Y:S01]  /*7240*/  FMUL R51, R55, R56 ;  /* 0x0000003837337220 */ /* 0x000fe20000400000 */
[----:B------:R-:W-:Y:S01]  /*7250*/  FMUL R56, R53, 0.10703222453594207764 ;  /* 0x3ddb33b635387820 */ /* 0x000fe20000400000 */
[----:B------:R-:W-:Y:S01]  /*7260*/  FMUL R50, R55, 0.5 ;  /* 0x3f00000037327820 */ /* 0x000fe20000400000 */
[----:B------:R-:W-:-:S02]  /*7270*/  FSETP.GE.AND P0, PT, |R25|, 9.010913848876953125, PT ;  /* 0x41102cb41900780b */ /* 0x000fc40003f06200 */
[C---:B------:R-:W-:Y:S01]  /*7280*/  FFMA R56, R53.reuse, R56, 0.79788458347320556641 ;  /* 0x3f4c422a35387423 */ /* 0x040fe20000000038 */
[----:B------:R-:W-:Y:S01]  /*7290*/  FMUL R53, R53, R60 ;  /* 0x0000003c35357220 */ /* 0x000fe20000400000 */
[----:B------:R-:W-:Y:S01]  /*72a0*/  FMUL R60, R25, R25 ;  /* 0x00000019193c7220 */ /* 0x000fe20000400000 */
[----:B------:R-:W-:Y:S01]  /*72b0*/  FMUL R50, R50, R59 ;  /* 0x0000003b32327220 */ /* 0x000fe20000400000 */
[----:B------:R-:W-:Y:S01]  /*72c0*/  FADD R59, R54, 1 ;  /* 0x3f800000363b7421 */ /* 0x000fe20000000000 */
[----:B0-----:R-:W-:Y:S01]  /*72d0*/  FADD R55, R21, 1 ;  /* 0x3f80000015377421 */ /* 0x001fe20000000000 */
[----:B------:R-:W-:Y:S02]  /*72e0*/  FFMA R21, -R32, R32, 1 ;  /* 0x3f80000020157423 */ /* 0x000fe40000000120 */
[----:B------:R-:W-:Y:S01]  /*72f0*/  FFMA R32, R59, 0.5, R50 ;  /* 0x3f0000003b207823 */ /* 0x000fe20000000032 */
[----:B------:R-:W-:Y:S01]  /*7300*/  FMUL R59, R24, 0.10703222453594207764 ;  /* 0x3ddb33b6183b7820 */ /* 0x000fe20000400000 */
[----:B------:R-:W-:-:S02]  /*7310*/  FMUL R21, R21, R56 ;  /* 0x0000003815157220 */ /* 0x000fc40000400000 */
[----:B------:R0:W1:Y:S01]  /*7320*/  MUFU.RCP R56, R55 ;  /* 0x0000003700387308 */ /* 0x0000620000001000 */
[----:B------:R-:W-:Y:S01]  /*7330*/  FFMA R50, R24, R59, 0.79788458347320556641 ;  /* 0x3f4c422a18327423 */ /* 0x000fe2000000003b */
[----:B------:R-:W-:Y:S01]  /*7340*/  FMUL R52, R52, R21 ;  /* 0x0000001534347220 */ /* 0x000fe20000400000 */
[----:B------:R-:W-:-:S03]  /*7350*/  FFMA R21, R60, R33, -0.052303962409496307373 ;  /* 0xbd563cae3c157423 */ /* 0x000fc60000000021 */
[----:B------:R-:W-:Y:S01]  /*7360*/  FFMA R54, R61, 0.5, R52 ;  /* 0x3f0000003d367823 */ /* 0x000fe20000000034 */
[----:B------:R-:W-:Y:S01]  /*7370*/  FFMA R21, R60, R21, 0.1331529766321182251 ;  /* 0x3e0859413c157423 */ /* 0x000fe20000000015 */
[----:B0-----:R-:W-:-:S03]  /*7380*/  HADD2.F32 R55, -RZ, R7.H1_H1 ;  /* 0x30000007ff377230 */ /* 0x001fc60000004100 */
[----:B------:R-:W-:-:S04]  /*7390*/  FFMA R21, R60, R21, -0.33332768082618713379 ;  /* 0xbeaaa9ed3c157423 */ /* 0x000fc80000000015 */
[----:B------:R-:W-:Y:S01]  /*73a0*/  FFMA R60, R60, R21, RZ ;  /* 0x000000153c3c7223 */ /* 0x000fe200000000ff */
[----:B-1----:R-:W-:-:S05]  /*73b0*/  FFMA R56, R56, -2, R35 ;  /* 0xc000000038387823 */ /* 0x002fca0000000023 */
        /* <DEDUP_REMOVED lines=8> */
[C---:B------:R-:W-:Y:S02]  /*7440*/  FSETP.GE.AND P1, PT, |R25|.reuse, 0.60000002384185791016, PT ;  /* 0x3f19999a1900780b */ /* 0x040fe40003f26200 */
[C---:B------:R-:W-:Y:S01]  /*7450*/  FSETP.GE.AND P0, PT, |R25|.reuse, 9.010913848876953125, PT ;  /* 0x41102cb41900780b */ /* 0x040fe20003f06200 */
[----:B------:R0:W1:Y:S02]  /*7460*/  MUFU.EX2 R7, R56 ;  /* 0x0000003800077308 */ /* 0x0000640000000800 */
[----:B0-----:R-:W-:Y:S01]  /*7470*/  FMUL R56, R25, R25 ;  /* 0x0000001919387220 */ /* 0x001fe20000400000 */
[----:B-1----:R-:W-:Y:S01]  /*7480*/  FADD R52, R7, 1 ;  /* 0x3f80000007347421 */ /* 0x002fe20000000000 */
[----:B------:R-:W-:-:S04]  /*7490*/  FFMA R7, -R21, R21, 1 ;  /* 0x3f80000015077423 */ /* 0x000fc80000000115 */
[----:B------:R-:W-:Y:S01]  /*74a0*/  FMUL R7, R7, R50 ;  /* 0x0000003207077220 */ /* 0x000fe20000400000 */
[----:B------:R-:W0:Y:S01]  /*74b0*/  MUFU.RCP R52, R52 ;  /* 0x0000003400347308 */ /* 0x000e220000001000 */
[----:B------:R-:W-:-:S04]  /*74c0*/  FMUL R50, R24, 0.5 ;  /* 0x3f00000018327820 */ /* 0x000fc80000400000 */
[----:B------:R-:W-:Y:S01]  /*74d0*/  FMUL R50, R50, R7 ;  /* 0x0000000732327220 */ /* 0x000fe20000400000 */
[----:B------:R-:W-:-:S04]  /*74e0*/  FFMA R7, R56, R33, -0.052303962409496307373 ;  /* 0xbd563cae38077423 */ /* 0x000fc80000000021 */
        /* <DEDUP_REMOVED lines=8> */
[----:B------:R-:W-:Y:S01]  /*7570*/  FFMA R59, R24, R25, 0.79788458347320556641 ;  /* 0x3f4c422a183b7423 */ /* 0x000fe20000000019 */
[----:B------:R-:W-:-:S03]  /*7580*/  FADD R25, R21, 1 ;  /* 0x3f80000015197421 */ /* 0x000fc60000000000 */
[----:B------:R-:W-:Y:S01]  /*7590*/  FMUL R52, R24, R59 ;  /* 0x0000003b18347220 */ /* 0x000fe20000400000 */
[----:B------:R-:W-:Y:S01]  /*75a0*/  FFMA R25, R25, 0.5, R50 ;  /* 0x3f00000019197823 */ /* 0x000fe20000000032 */
[C---:B------:R-:W-:Y:S02]  /*75b0*/  FMUL R50, R55.reuse, 0.10703222453594207764 ;  /* 0x3ddb33b637327820 */ /* 0x040fe40000400000 */
[C---:B------:R-:W-:Y:S01]  /*75c0*/  FMUL R21, |R52|.reuse, 2.8853900432586669922 ;  /* 0x4038aa3b34157820 */ /* 0x040fe20000400200 */
[C---:B------:R-:W-:Y:S01]  /*75d0*/  FSETP.GE.AND P0, PT, |R52|.reuse, 9.010913848876953125, PT ;  /* 0x41102cb43400780b */ /* 0x040fe20003f06200 */
[----:B------:R-:W-:Y:S01]  /*75e0*/  FFMA R59, R55, R50, 0.79788458347320556641 ;  /* 0x3f4c422a373b7423 */ /* 0x000fe20000000032 */
[C---:B------:R-:W-:Y:S01]  /*75f0*/  FFMA R50, -R7.reuse, R7, 1 ;  /* 0x3f80000007327423 */ /* 0x040fe20000000107 */
[----:B------:R-:W-:Y:S01]  /*7600*/  FADD R7, R7, 1 ;  /* 0x3f80000007077421 */ /* 0x000fe20000000000 */
[----:B------:R-:W-:Y:S01]  /*7610*/  FSETP.GE.AND P1, PT, |R52|, 0.60000002384185791016, PT ;  /* 0x3f19999a3400780b */ /* 0x000fe20003f26200 */
[----:B------:R-:W0:Y:S01]  /*7620*/  MUFU.EX2 R21, R21 ;  /* 0x0000001500157308 */ /* 0x000e220000000800 */
[----:B------:R-:W-:Y:S01]  /*7630*/  FMUL R59, R50, R59 ;  /* 0x0000003b323b7220 */ /* 0x000fe20000400000 */
[----:B------:R-:W-:-:S04]  /*7640*/  FMUL R50, R55, 0.5 ;  /* 0x3f00000037327820 */ /* 0x000fc80000400000 */
[----:B------:R-:W-:-:S04]  /*7650*/  FMUL R50, R50, R59 ;  /* 0x0000003b32327220 */ /* 0x000fc80000400000 */
[----:B------:R-:W-:Y:S01]  /*7660*/  FFMA R50, R7, 0.5, R50 ;  /* 0x3f00000007327823 */ /* 0x000fe20000000032 */
[--C-:B------:R-:W-:Y:S02]  /*7670*/  HADD2.F32 R7, -RZ, R6.reuse.H0_H0 ;  /* 0x20000006ff077230 */ /* 0x100fe40000004100 */
[----:B------:R-:W-:Y:S02]  /*7680*/  HADD2.F32 R6, -RZ, R6.H1_H1 ;  /* 0x30000006ff067230 */ /* 0x000fe40000004100 */
[----:B0-----:R-:W-:Y:S01]  /*7690*/  FADD R56, R21, 1 ;  /* 0x3f80000015387421 */ /* 0x001fe20000000000 */
[----:B------:R-:W-:Y:S01]  /*76a0*/  FMUL R21, R7, R51 ;  /* 0x0000003307157220 */ /* 0x000fe20000400000 */
[----:B------:R-:W-:Y:S01]  /*76b0*/  FMUL R51, R32, R7 ;  /* 0x0000000720337220 */ /* 0x000fe20000400000 */
[----:B------:R-:W-:-:S03]  /*76c0*/  FMUL R32, R52, R52 ;  /* 0x0000003434207220 */ /* 0x000fc60000400000 */
[----:B------:R-:W0:Y:S01]  /*76d0*/  MUFU.RCP R56, R56 ;  /* 0x0000003800387308 */ /* 0x000e220000001000 */
[----:B------:R-:W-:-:S04]  /*76e0*/  FFMA R7, R32, R33, -0.052303962409496307373 ;  /* 0xbd563cae20077423 */ /* 0x000fc80000000021 */
[----:B------:R-:W-:-:S04]  /*76f0*/  FFMA R7, R32, R7, 0.1331529766321182251 ;  /* 0x3e08594120077423 */ /* 0x000fc80000000007 */
[----:B------:R-:W-:-:S04]  /*7700*/  FFMA R7, R32, R7, -0.33332768082618713379 ;  /* 0xbeaaa9ed20077423 */ /* 0x000fc80000000007 */
[----:B------:R-:W-:Y:S01]  /*7710*/  FFMA R7, R32, R7, RZ ;  /* 0x0000000720077223 */ /* 0x000fe200000000ff */
[----:B------:R-:W-:Y:S01]  /*7720*/  FMUL R32, R55, 0.035677410662174224854 ;  /* 0x3d12227a37207820 */ /* 0x000fe20000400000 */
[----:B0-----:R-:W-:-:S03]  /*7730*/  FFMA R59, R56, -2, R35 ;  /* 0xc0000000383b7823 */ /* 0x001fc60000000023 */
[----:B------:R-:W-:Y:S02]  /*7740*/  FFMA R32, R55, R32, 0.79788458347320556641 ;  /* 0x3f4c422a37207423 */ /* 0x000fe40000000020 */
[----:B------:R-:W-:Y:S02]  /*7750*/  FSEL R59, R59, 1, !P0 ;  /* 0x3f8000003b3b7808 */ /* 0x000fe40004000000 */
[----:B------:R-:W-:Y:S02]  /*7760*/  FMUL R32, R55, R32 ;  /* 0x0000002037207220 */ /* 0x000fe40000400000 */
[--C-:B------:R-:W-:Y:S02]  /*7770*/  LOP3.LUT R56, R59, 0x80000000, R52.reuse, 0xb8, !PT ;  /* 0x800000003b387812 */ /* 0x100fe400078eb834 */
[----:B------:R-:W-:Y:S01]  /*7780*/  FMUL R59, |R32|, 2.8853900432586669922 ;  /* 0x4038aa3b203b7820 */ /* 0x000fe20000400200 */
[----:B------:R-:W-:Y:S01]  /*7790*/  @!P1 FFMA R56, R52, R7, R52 ;  /* 0x0000000734389223 */ /* 0x000fe20000000034 */
[C---:B------:R-:W-:Y:S01]  /*77a0*/  FMUL R52, R32.reuse, R32 ;  /* 0x0000002020347220 */ /* 0x040fe20000400000 */
[----:B------:R-:W-:-:S02]  /*77b0*/  FSETP.GE.AND P1, PT, |R32|, 0.60000002384185791016, PT ;  /* 0x3f19999a2000780b */ /* 0x000fc40003f26200 */
[----:B------:R-:W-:Y:S01]  /*77c0*/  FFMA R7, R56, R49, 0.5 ;  /* 0x3f00000038077423 */ /* 0x000fe20000000031 */
[----:B------:R-:W0:Y:S01]  /*77d0*/  MUFU.EX2 R59, R59 ;  /* 0x0000003b003b7308 */ /* 0x000e220000000800 */
[----:B------:R-:W-:Y:S02]  /*77e0*/  FSETP.GE.AND P0, PT, |R32|, 9.010913848876953125, PT ;  /* 0x41102cb42000780b */ /* 0x000fe40003f06200 */
[----:B------:R-:W-:Y:S01]  /*77f0*/  FMUL R24, R24, R7 ;  /* 0x0000000718187220 */ /* 0x000fe20000400000 */
[----:B------:R-:W-:-:S04]  /*7800*/  FFMA R7, R52, R33, -0.052303962409496307373 ;  /* 0xbd563cae34077423 */ /* 0x000fc80000000021 */
[----:B------:R-:W-:-:S04]  /*7810*/  FFMA R7, R52, R7, 0.1331529766321182251 ;  /* 0x3e08594134077423 */ /* 0x000fc80000000007 */
[----:B------:R-:W-:-:S04]  /*7820*/  FFMA R7, R52, R7, -0.33332768082618713379 ;  /* 0xbeaaa9ed34077423 */ /* 0x000fc80000000007 */
[----:B------:R-:W-:Y:S01]  /*7830*/  FFMA R7, R52, R7, RZ ;  /* 0x0000000734077223 */ /* 0x000fe200000000ff */
[----:B0-----:R-:W-:Y:S01]  /*7840*/  FADD R60, R59, 1 ;  /* 0x3f8000003b3c7421 */ /* 0x001fe20000000000 */
[--C-:B------:R-:W-:Y:S02]  /*7850*/  HADD2.F32 R52, -RZ, R10.reuse.H0_H0 ;  /* 0x2000000aff347230 */ /* 0x100fe40000004100 */
[----:B------:R-:W-:-:S03]  /*7860*/  HADD2.F32 R10, -RZ, R10.H1_H1 ;  /* 0x3000000aff0a7230 */ /* 0x000fc60000004100 */
[----:B------:R-:W0:Y:S02]  /*7870*/  MUFU.RCP R60, R60 ;  /* 0x0000003c003c7308 */ /* 0x000e240000001000 */
[----:B0-----:R-:W-:-:S05]  /*7880*/  FFMA R56, R60, -2, R35 ;  /* 0xc00000003c387823 */ /* 0x001fca0000000023 */
[----:B------:R-:W-:Y:S01]  /*7890*/  FSEL R59, R56, 1, !P0 ;  /* 0x3f800000383b7808 */ /* 0x000fe20004000000 */
[----:B------:R-:W-:-:S03]  /*78a0*/  FMUL R56, R52, 0.79788458347320556641 ;  /* 0x3f4c422a34387820 */ /* 0x000fc60000400000 */
[--C-:B------:R-:W-:Y:S01]  /*78b0*/  LOP3.LUT R60, R59, 0x80000000, R32.reuse, 0xb8, !PT ;  /* 0x800000003b3c7812 */ /* 0x100fe200078eb820 */
[----:B------:R-:W-:Y:S01]  /*78c0*/  @!P1 FFMA R60, R32, R7, R32 ;  /* 0x00000007203c9223 */ /* 0x000fe20000000020 */
[----:B------:R-:W-:Y:S01]  /*78d0*/  FMUL R7, R52, 0.044714998453855514526 ;  /* 0x3d37271334077820 */ /* 0x000fe20000400000 */
[----:B------:R-:W-:Y:S01]  /*78e0*/  FMUL R32, R6, R53 ;  /* 0x0000003506207220 */ /* 0x000fe20000400000 */
[----:B------:R-:W-:Y:S01]  /*78f0*/  FMUL R53, R54, R6 ;  /* 0x0000000636357220 */ /* 0x000fe20000400000 */
[----:B------:R-:W-:Y:S01]  /*7900*/  FFMA R60, R60, R49, 0.5 ;  /* 0x3f0000003c3c7423 */ /* 0x000fe20000000031 */
[----:B------:R-:W-:-:S03]  /*7910*/  FFMA R7, R52, R7, 1 ;  /* 0x3f80000034077423 */ /* 0x000fc60000000007 */
[----:B------:R-:W-:Y:S01]  /*7920*/  FMUL R55, R55, R60 ;  /* 0x0000003c37377220 */ /* 0x000fe20000400000 */
[----:B------:R-:W-:Y:S01]  /*7930*/  FMUL R56, R56, R7 ;  /* 0x0000000738387220 */ /* 0x000fe20000400000 */
[--C-:B------:R-:W-:Y:S02]  /*7940*/  HADD2.F32 R7, -RZ, R9.reuse.H0_H0 ;  /* 0x20000009ff077230 */ /* 0x100fe40000004100 */
[----:B------:R-:W-:Y:S02]  /*7950*/  HADD2.F32 R9, -RZ, R9.H1_H1 ;  /* 0x30000009ff097230 */ /* 0x000fe40000004100 */
[C---:B------:R-:W-:Y:S01]  /*7960*/  FMUL R59, |R56|.reuse, 2.8853900432586669922 ;  /* 0x4038aa3b383b7820 */ /* 0x040fe20000400200 */
[C---:B------:R-:W-:Y:S01]  /*7970*/  FSETP.GE.AND P1, PT, |R56|.reuse, 0.60000002384185791016, PT ;  /* 0x3f19999a3800780b */ /* 0x040fe20003f26200 */
[----:B------:R-:W-:Y:S01]  /*7980*/  FMUL R24, R7, R24 ;  /* 0x0000001807187220 */ /* 0x000fe20000400000 */
[----:B------:R-:W-:Y:S01]  /*7990*/  FMUL R7, R25, R7 ;  /* 0x0000000719077220 */ /* 0x000fe20000400000 */
[C---:B------:R-:W-:Y:S01]  /*79a0*/  FMUL R25, R56.reuse, R56 ;  /* 0x0000003838197220 */ /* 0x040fe20000400000 */
[----:B------:R-:W-:Y:S01]  /*79b0*/  FSETP.GE.AND P0, PT, |R56|, 9.010913848876953125, PT ;  /* 0x41102cb43800780b */ /* 0x000fe20003f06200 */
[----:B------:R-:W0:Y:S02]  /*79c0*/  MUFU.EX2 R59, R59 ;  /* 0x0000003b003b7308 */ /* 0x000e240000000800 */
[----:B------:R-:W-:Y:S01]  /*79d0*/  FFMA R54, R25, R33, -0.052303962409496307373 ;  /* 0xbd563cae19367423 */ /* 0x000fe20000000021 */
[----:B0-----:R-:W-:-:S03]  /*79e0*/  FADD R60, R59, 1 ;  /* 0x3f8000003b3c7421 */ /* 0x001fc60000000000 */
[C---:B------:R-:W-:Y:S02]  /*79f0*/  FFMA R59, R25.reuse, R54, 0.1331529766321182251 ;  /* 0x3e085941193b7423 */ /* 0x040fe40000000036 */
[----:B------:R-:W0:Y:S02]  /*7a00*/  MUFU.RCP R6, R60 ;  /* 0x0000003c00067308 */ /* 0x000e240000001000 */
[----:B0-----:R-:W-:Y:S01]  /*7a10*/  FFMA R54, R6, -2, R35 ;  /* 0xc000000006367823 */ /* 0x001fe20000000023 */
[----:B------:R-:W-:-:S04]  /*7a20*/  FFMA R6, R25, R59, -0.33332768082618713379 ;  /* 0xbeaaa9ed19067423 */ /* 0x000fc8000000003b */
[----:B------:R-:W-:Y:S01]  /*7a30*/  FSEL R59, R54, 1, !P0 ;  /* 0x3f800000363b7808 */ /* 0x000fe20004000000 */
[----:B------:R-:W-:-:S03]  /*7a40*/  FFMA R25, R25, R6, RZ ;  /* 0x0000000619197223 */ /* 0x000fc600000000ff */
[--C-:B------:R-:W-:Y:S01]  /*7a50*/  LOP3.LUT R6, R59, 0x80000000, R56.reuse, 0xb8, !PT ;  /* 0x800000003b067812 */ /* 0x100fe200078eb838 */
[----:B------:R-:W-:Y:S01]  /*7a60*/  @!P1 FFMA R6, R56, R25, R56 ;  /* 0x0000001938069223 */ /* 0x000fe20000000038 */
[----:B------:R-:W-:Y:S01]  /*7a70*/  FMUL R25, R52, 0.10703222453594207764 ;  /* 0x3ddb33b634197820 */ /* 0x000fe20000400000 */
[----:B------:R-:W-:-:S03]  /*7a80*/  FMUL R56, R10, 0.79788458347320556641 ;  /* 0x3f4c422a0a387820 */ /* 0x000fc60000400000 */
[----:B------:R-:W-:Y:S01]  /*7a90*/  FFMA R54, R52, R25, 0.79788458347320556641 ;  /* 0x3f4c422a34367423 */ /* 0x000fe20000000019 */
[----:B------:R-:W-:-:S04]  /*7aa0*/  FFMA R25, -R6, R6, 1 ;  /* 0x3f80000006197423 */ /* 0x000fc80000000106 */
[----:B------:R-:W-:Y:S01]  /*7ab0*/  FMUL R25, R25, R54 ;  /* 0x0000003619197220 */ /* 0x000fe20000400000 */
[----:B------:R-:W-:-:S04]  /*7ac0*/  FMUL R54, R52, 0.5 ;  /* 0x3f00000034367820 */ /* 0x000fc80000400000 */
[----:B------:R-:W-:Y:S01]  /*7ad0*/  FMUL R54, R54, R25 ;  /* 0x0000001936367220 */ /* 0x000fe20000400000 */
[----:B------:R-:W-:-:S04]  /*7ae0*/  FMUL R25, R10, 0.044714998453855514526 ;  /* 0x3d3727130a197820 */ /* 0x000fc80000400000 */
[----:B------:R-:W-:-:S04]  /*7af0*/  FFMA R25, R10, R25, 1 ;  /* 0x3f8000000a197423 */ /* 0x000fc80000000019 */
[----:B------:R-:W-:Y:S01]  /*7b00*/  FMUL R56, R56, R25 ;  /* 0x0000001938387220 */ /* 0x000fe20000400000 */
[----:B------:R-:W-:Y:S01]  /*7b10*/  FADD R25, R6, 1 ;  /* 0x3f80000006197421 */ /* 0x000fe20000000000 */
[----:B------:R-:W-:Y:S02]  /*7b20*/  HADD2.F32 R6, -RZ, R5.H0_H0 ;  /* 0x20000005ff067230 */ /* 0x000fe40000004100 */
[----:B------:R-:W-:Y:S01]  /*7b30*/  FMUL R59, |R56|, 2.8853900432586669922 ;  /* 0x4038aa3b383b7820 */ /* 0x000fe20000400200 */
[----:B------:R-:W-:Y:S01]  /*7b40*/  FFMA R54, R25, 0.5, R54 ;  /* 0x3f00000019367823 */ /* 0x000fe20000000036 */
[----:B------:R-:W-:Y:S01]  /*7b50*/  FMUL R25, R9, R55 ;  /* 0x0000003709197220 */ /* 0x000fe20000400000 */
[----:B------:R-:W-:Y:S01]  /*7b60*/  FMUL R9, R50, R9 ;  /* 0x0000000932097220 */ /* 0x000fe20000400000 */
[C---:B------:R-:W-:Y:S01]  /*7b70*/  FMUL R50, R56.reuse, R56 ;  /* 0x0000003838327220 */ /* 0x040fe20000400000 */
[----:B------:R-:W-:Y:S01]  /*7b80*/  FSETP.GE.AND P0, PT, |R56|, 9.010913848876953125, PT ;  /* 0x41102cb43800780b */ /* 0x000fe20003f06200 */
[----:B------:R-:W0:Y:S01]  /*7b90*/  MUFU.EX2 R59, R59 ;  /* 0x0000003b003b7308 */ /* 0x000e220000000800 */
[----:B------:R-:W-:Y:S01]  /*7ba0*/  FMUL R51, R51, R6 ;  /* 0x0000000633337220 */ /* 0x000fe20000400000 */
[----:B------:R-:W-:Y:S01]  /*7bb0*/  FFMA R55, R50, R33, -0.052303962409496307373 ;  /* 0xbd563cae32377423 */ /* 0x000fe20000000021 */
[----:B------:R-:W-:Y:S01]  /*7bc0*/  FSETP.GE.AND P1, PT, |R56|, 0.60000002384185791016, PT ;  /* 0x3f19999a3800780b */ /* 0x000fe20003f26200 */
[----:B0-----:R-:W-:-:S02]  /*7bd0*/  FADD R60, R59, 1 ;  /* 0x3f8000003b3c7421 */ /* 0x001fc40000000000 */
[----:B------:R-:W-:-:S04]  /*7be0*/  FFMA R59, R50, R55, 0.1331529766321182251 ;  /* 0x3e085941323b7423 */ /* 0x000fc80000000037 */
[C---:B------:R-:W-:Y:S01]  /*7bf0*/  FFMA R6, R50.reuse, R59, -0.33332768082618713379 ;  /* 0xbeaaa9ed32067423 */ /* 0x040fe2000000003b */
[----:B------:R-:W0:Y:S03]  /*7c00*/  MUFU.RCP R60, R60 ;  /* 0x0000003c003c7308 */ /* 0x000e260000001000 */
[----:B------:R-:W-:Y:S01]  /*7c10*/  FFMA R59, R50, R6, RZ ;  /* 0x00000006323b7223 */ /* 0x000fe200000000ff */
[----:B------:R-:W-:-:S05]  /*7c20*/  HADD2.F32 R50, -RZ, R5.H1_H1 ;  /* 0x30000005ff327230 */ /* 0x000fca0000004100 */
[----:B------:R-:W-:Y:S01]  /*7c30*/  FMUL R50, R53, R50 ;  /* 0x0000003235327220 */ /* 0x000fe20000400000 */
[----:B------:R-:W-:Y:S01]  /*7c40*/  FMUL R53, R10, 0.10703222453594207764 ;  /* 0x3ddb33b60a357820 */ /* 0x000fe20000400000 */
[----:B0-----:R-:W-:-:S05]  /*7c50*/  FFMA R55, R60, -2, R35 ;  /* 0xc00000003c377823 */ /* 0x001fca0000000023 */
[----:B------:R-:W-:-:S04]  /*7c60*/  FSEL R55, R55, 1, !P0 ;  /* 0x3f80000037377808 */ /* 0x000fc80004000000 */
[--C-:B------:R-:W-:Y:S01]  /*7c70*/  LOP3.LUT R6, R55, 0x80000000, R56.reuse, 0xb8, !PT ;  /* 0x8000000037067812 */ /* 0x100fe200078eb838 */
[----:B------:R-:W-:Y:S01]  /*7c80*/  FMUL R55, R52, 0.035677410662174224854 ;  /* 0x3d12227a34377820 */ /* 0x000fe20000400000 */
[----:B------:R-:W-:Y:S01]  /*7c90*/  @!P1 FFMA R6, R56, R59, R56 ;  /* 0x0000003b38069223 */ /* 0x000fe20000000038 */
[----:B------:R-:W-:Y:S02]  /*7ca0*/  FFMA R56, R10, R53, 0.79788458347320556641 ;  /* 0x3f4c422a0a387423 */ /* 0x000fe40000000035 */
[----:B------:R-:W-:Y:S01]  /*7cb0*/  FFMA R55, R52, R55, 0.79788458347320556641 ;  /* 0x3f4c422a34377423 */ /* 0x000fe20000000037 */
[----:B------:R-:W-:-:S03]  /*7cc0*/  FFMA R53, -R6, R6, 1 ;  /* 0x3f80000006357423 */ /* 0x000fc60000000106 */
[----:B------:R-:W-:Y:S01]  /*7cd0*/  FMUL R55, R52, R55 ;  /* 0x0000003734377220 */ /* 0x000fe20000400000 */
[----:B------:R-:W-:Y:S01]  /*7ce0*/  FMUL R56, R53, R56 ;  /* 0x0000003835387220 */ /* 0x000fe20000400000 */
[----:B------:R-:W-:Y:S02]  /*7cf0*/  FMUL R53, R10, 0.5 ;  /* 0x3f0000000a357820 */ /* 0x000fe40000400000 */
[C---:B------:R-:W-:Y:S01]  /*7d00*/  FMUL R5, |R55|.reuse, 2.8853900432586669922 ;  /* 0x4038aa3b37057820 */ /* 0x040fe20000400200 */
[----:B------:R-:W-:Y:S01]  /*7d10*/  FSETP.GE.AND P1, PT, |R55|, 0.60000002384185791016, PT ;  /* 0x3f19999a3700780b */ /* 0x000fe20003f26200 */
[----:B------:R-:W-:Y:S01]  /*7d20*/  FMUL R53, R53, R56 ;  /* 0x0000003835357220 */ /* 0x000fe20000400000 */
[----:B------:R-:W-:Y:S01]  /*7d30*/  FADD R56, R6, 1 ;  /* 0x3f80000006387421 */ /* 0x000fe20000000000 */
[--C-:B------:R-:W-:Y:S01]  /*7d40*/  HADD2.F32 R6, -RZ, R8.reuse.H0_H0 ;  /* 0x20000008ff067230 */ /* 0x100fe20000004100 */
[----:B------:R-:W-:Y:S01]  /*7d50*/  FSETP.GE.AND P0, PT, |R55|, 9.010913848876953125, PT ;  /* 0x41102cb43700780b */ /* 0x000fe20003f06200 */
[----:B------:R-:W0:Y:S01]  /*7d60*/  MUFU.EX2 R5, R5 ;  /* 0x0000000500057308 */ /* 0x000e220000000800 */
[----:B------:R-:W-:-:S02]  /*7d70*/  HADD2.F32 R8, -RZ, R8.H1_H1 ;  /* 0x30000008ff087230 */ /* 0x000fc40000004100 */
[----:B------:R-:W-:Y:S01]  /*7d80*/  FFMA R53, R56, 0.5, R53 ;  /* 0x3f00000038357823 */ /* 0x000fe20000000035 */
[----:B------:R-:W-:Y:S02]  /*7d90*/  FMUL R7, R7, R6 ;  /* 0x0000000607077220 */ /* 0x000fe40000400000 */
[----:B------:R-:W-:Y:S01]  /*7da0*/  FMUL R6, R9, R8 ;  /* 0x0000000809067220 */ /* 0x000fe20000400000 */
[----:B------:R-:W-:-:S05]  /*7db0*/  HADD2.F32 R9, -RZ, R12.H0_H0 ;  /* 0x2000000cff097230 */ /* 0x000fca0000004100 */
[----:B------:R-:W-:Y:S01]  /*7dc0*/  FMUL R8, R54, R9 ;  /* 0x0000000936087220 */ /* 0x000fe20000400000 */
[----:B------:R-:W-:Y:S01]  /*7dd0*/  FMUL R54, R55, R55 ;  /* 0x0000003737367220 */ /* 0x000fe20000400000 */
[----:B0-----:R-:W-:Y:S01]  /*7de0*/  FADD R56, R5, 1 ;  /* 0x3f80000005387421 */ /* 0x001fe20000000000 */
[----:B------:R-:W-:-:S05]  /*7df0*/  HADD2.F32 R5, -RZ, R11.H0_H0 ;  /* 0x2000000bff057230 */ /* 0x000fca0000004100 */
[----:B------:R-:W0:Y:S01]  /*7e00*/  MUFU.RCP R56, R56 ;  /* 0x0000003800387308 */ /* 0x000e220000001000 */
[----:B------:R-:W-:Y:S01]  /*7e10*/  FMUL R8, R8, R5 ;  /* 0x0000000508087220 */ /* 0x000fe20000400000 */
[----:B------:R-:W-:-:S04]  /*7e20*/  FFMA R5, R54, R33, -0.052303962409496307373 ;  /* 0xbd563cae36057423 */ /* 0x000fc80000000021 */
[----:B------:R-:W-:-:S04]  /*7e30*/  FFMA R5, R54, R5, 0.1331529766321182251 ;  /* 0x3e08594136057423 */ /* 0x000fc80000000005 */
[----:B------:R-:W-:-:S04]  /*7e40*/  FFMA R5, R54, R5, -0.33332768082618713379 ;  /* 0xbeaaa9ed36057423 */ /* 0x000fc80000000005 */
[----:B------:R-:W-:Y:S01]  /*7e50*/  FFMA R60, R54, R5, RZ ;  /* 0x00000005363c7223 */ /* 0x000fe200000000ff */
[----:B------:R-:W-:Y:S01]  /*7e60*/  FMUL R5, R10, 0.035677410662174224854 ;  /* 0x3d12227a0a057820 */ /* 0x000fe20000400000 */
[----:B0-----:R-:W-:-:S03]  /*7e70*/  FFMA R59, R56, -2, R35 ;  /* 0xc0000000383b7823 */ /* 0x001fc60000000023 */
[----:B------:R-:W-:Y:S02]  /*7e80*/  FFMA R5, R10, R5, 0.79788458347320556641 ;  /* 0x3f4c422a0a057423 */ /* 0x000fe40000000005 */
[----:B------:R-:W-:-:S04]  /*7e90*/  FSEL R56, R59, 1, !P0 ;  /* 0x3f8000003b387808 */ /* 0x000fc80004000000 */
[--C-:B------:R-:W-:Y:S01]  /*7ea0*/  LOP3.LUT R54, R56, 0x80000000, R55.reuse, 0xb8, !PT ;  /* 0x8000000038367812 */ /* 0x100fe200078eb837 */
[----:B------:R-:W-:Y:S01]  /*7eb0*/  @!P1 FFMA R54, R55, R60, R55 ;  /* 0x0000003c37369223 */ /* 0x000fe20000000037 */
[----:B------:R-:W-:-:S03]  /*7ec0*/  FMUL R55, R10, R5 ;  /* 0x000000050a377220 */ /* 0x000fc60000400000 */
[----:B------:R-:W-:Y:S01]  /*7ed0*/  FFMA R5, R54, R49, 0.5 ;  /* 0x3f00000036057423 */ /* 0x000fe20000000031 */
[C---:B------:R-:W-:Y:S01]  /*7ee0*/  FMUL R59, |R55|.reuse, 2.8853900432586669922 ;  /* 0x4038aa3b373b7820 */ /* 0x040fe20000400200 */
[C---:B------:R-:W-:Y:S02]  /*7ef0*/  FSETP.GE.AND P1, PT, |R55|.reuse, 0.60000002384185791016, PT ;  /* 0x3f19999a3700780b */ /* 0x040fe40003f26200 */
[----:B------:R-:W-:Y:S01]  /*7f00*/  FMUL R54, R52, R5 ;  /* 0x0000000534367220 */ /* 0x000fe20000400000 */
[C---:B------:R-:W-:Y:S01]  /*7f10*/  FMUL R52, R55.reuse, R55 ;  /* 0x0000003737347220 */ /* 0x040fe20000400000 */
[----:B------:R-:W-:Y:S01]  /*7f20*/  FSETP.GE.AND P0, PT, |R55|, 9.010913848876953125, PT ;  /* 0x41102cb43700780b */ /* 0x000fe20003f06200 */
[----:B------:R-:W0:Y:S02]  /*7f30*/  MUFU.EX2 R59, R59 ;  /* 0x0000003b003b7308 */ /* 0x000e240000000800 */
[----:B------:R-:W-:-:S04]  /*7f40*/  FFMA R5, R52, R33, -0.052303962409496307373 ;  /* 0xbd563cae34057423 */ /* 0x000fc80000000021 */
        /* <DEDUP_REMOVED lines=9> */
[----:B------:R-:W-:-:S05]  /*7fe0*/  HADD2.F32 R52, -RZ, R13.H0_H0 ;  /* 0x2000000dff347230 */ /* 0x000fca0000004100 */
[C---:B------:R-:W-:Y:S01]  /*7ff0*/  FMUL R5, R52.reuse, 0.044714998453855514526 ;  /* 0x3d37271334057820 */ /* 0x040fe20000400000 */
[----:B------:R-:W-:-:S03]  /*8000*/  FMUL R55, R52, 0.79788458347320556641 ;  /* 0x3f4c422a34377820 */ /* 0x000fc60000400000 */
[----:B------:R-:W-:Y:S01]  /*8010*/  FFMA R56, R52, R5, 1 ;  /* 0x3f80000034387423 */ /* 0x000fe20000000005 */
[----:B------:R-:W-:-:S03]  /*8020*/  FFMA R5, R60, R49, 0.5 ;  /* 0x3f0000003c057423 */ /* 0x000fc60000000031 */
[----:B------:R-:W-:Y:S01]  /*8030*/  FMUL R55, R55, R56 ;  /* 0x0000003837377220 */ /* 0x000fe20000400000 */
[----:B------:R-:W-:Y:S01]  /*8040*/  FMUL R10, R10, R5 ;  /* 0x000000050a0a7220 */ /* 0x000fe20000400000 */
[----:B------:R-:W-:Y:S02]  /*8050*/  FMUL R5, R9, R54 ;  /* 0x0000003609057220 */ /* 0x000fe40000400000 */
        /* <DEDUP_REMOVED lines=10> */
[----:B------:R-:W-:-:S05]  /*8100*/  HADD2.F32 R59, -RZ, R12.H1_H1 ;  /* 0x3000000cff3b7230 */ /* 0x000fca0000004100 */
[----:B------:R-:W0:Y:S01]  /*8110*/  MUFU.RCP R56, R56 ;  /* 0x0000003800387308 */ /* 0x000e220000001000 */
[----:B------:R-:W-:Y:S01]  /*8120*/  FMUL R53, R53, R59 ;  /* 0x0000003b35357220 */ /* 0x000fe20000400000 */
[----:B------:R-:W-:Y:S01]  /*8130*/  FMUL R10, R59, R10 ;  /* 0x0000000a3b0a7220 */ /* 0x000fe20000400000 */
[----:B------:R-:W-:Y:S02]  /*8140*/  HADD2.F32 R59, -RZ, R14.H1_H1 ;  /* 0x3000000eff3b7230 */ /* 0x000fe40000004100 */
[----:B0-----:R-:W-:Y:S01]  /*8150*/  FFMA R60, R56, -2, R35 ;  /* 0xc0000000383c7823 */ /* 0x001fe20000000023 */
[----:B------:R-:W-:-:S04]  /*8160*/  HADD2.F32 R56, -RZ, R13.H1_H1 ;  /* 0x3000000dff387230 */ /* 0x000fc80000004100 */
[----:B------:R-:W-:Y:S01]  /*8170*/  FSEL R60, R60, 1, !P0 ;  /* 0x3f8000003c3c7808 */ /* 0x000fe20004000000 */
[----:B------:R-:W-:-:S03]  /*8180*/  FMUL R13, R56, 0.044714998453855514526 ;  /* 0x3d372713380d7820 */ /* 0x000fc60000400000 */
[--C-:B------:R-:W-:Y:S01]  /*8190*/  LOP3.LUT R9, R60, 0x80000000, R55.reuse, 0xb8, !PT ;  /* 0x800000003c097812 */ /* 0x100fe200078eb837 */
[----:B------:R-:W-:Y:S01]  /*81a0*/  @!P1 FFMA R9, R55, R54, R55 ;  /* 0x0000003637099223 */ /* 0x000fe20000000037 */
[----:B------:R-:W-:-:S03]  /*81b0*/  FMUL R55, R52, 0.10703222453594207764 ;  /* 0x3ddb33b634377820 */ /* 0x000fc60000400000 */
[C---:B------:R-:W-:Y:S01]  /*81c0*/  FFMA R54, -R9.reuse, R9, 1 ;  /* 0x3f80000009367423 */ /* 0x040fe20000000109 */
[----:B------:R-:W-:Y:S01]  /*81d0*/  FFMA R55, R52, R55, 0.79788458347320556641 ;  /* 0x3f4c422a34377423 */ /* 0x000fe20000000037 */
[----:B------:R-:W-:-:S03]  /*81e0*/  FADD R12, R9, 1 ;  /* 0x3f800000090c7421 */ /* 0x000fc60000000000 */
[----:B------:R-:W-:Y:S01]  /*81f0*/  FMUL R54, R54, R55 ;  /* 0x0000003736367220 */ /* 0x000fe20000400000 */
[----:B------:R-:W-:-:S04]  /*8200*/  FMUL R55, R52, 0.5 ;  /* 0x3f00000034377820 */ /* 0x000fc80000400000 */
[----:B------:R-:W-:Y:S01]  /*8210*/  FMUL R55, R55, R54 ;  /* 0x0000003637377220 */ /* 0x000fe20000400000 */
[C---:B------:R-:W-:Y:S01]  /*8220*/  FFMA R54, R56.reuse, R13, 1 ;  /* 0x3f80000038367423 */ /* 0x040fe2000000000d */
[----:B------:R-:W-:Y:S02]  /*8230*/  FMUL R13, R56, 0.79788458347320556641 ;  /* 0x3f4c422a380d7820 */ /* 0x000fe40000400000 */
[----:B------:R-:W-:Y:S02]  /*8240*/  FFMA R12, R12, 0.5, R55 ;  /* 0x3f0000000c0c7823 */ /* 0x000fe40000000037 */
        /* <DEDUP_REMOVED lines=13> */
[----:B------:R-:W-:Y:S01]  /*8320*/  FSEL R54, R55, 1, !P0 ;  /* 0x3f80000037367808 */ /* 0x000fe20004000000 */
[----:B------:R-:W-:-:S03]  /*8330*/  FMUL R55, R56, 0.10703222453594207764 ;  /* 0x3ddb33b638377820 */ /* 0x000fc60000400000 */
[--C-:B------:R-:W-:Y:S01]  /*8340*/  LOP3.LUT R9, R54, 0x80000000, R13.reuse, 0xb8, !PT ;  /* 0x8000000036097812 */ /* 0x100fe200078eb80d */
[----:B------:R-:W-:Y:S01]  /*8350*/  @!P1 FFMA R9, R13, R60, R13 ;  /* 0x0000003c0d099223 */ /* 0x000fe2000000000d */
[----:B------:R-:W-:Y:S01]  /*8360*/  FMUL R13, R52, 0.035677410662174224854 ;  /* 0x3d12227a340d7820 */ /* 0x000fe20000400000 */
[----:B------:R-:W-:Y:S01]  /*8370*/  FFMA R55, R56, R55, 0.79788458347320556641 ;  /* 0x3f4c422a38377423 */ /* 0x000fe20000000037 */
[----:B------:R-:W-:Y:S02]  /*8380*/  HADD2.F32 R60, -RZ, R11.H1_H1 ;  /* 0x3000000bff3c7230 */ /* 0x000fe40000004100 */
[C---:B------:R-:W-:Y:S01]  /*8390*/  FFMA R54, -R9.reuse, R9, 1 ;  /* 0x3f80000009367423 */ /* 0x040fe20000000109 */
[----:B------:R-:W-:Y:S01]  /*83a0*/  FFMA R13, R52, R13, 0.79788458347320556641 ;  /* 0x3f4c422a340d7423 */ /* 0x000fe2000000000d */
[----:B------:R-:W-:Y:S01]  /*83b0*/  FADD R9, R9, 1 ;  /* 0x3f80000009097421 */ /* 0x000fe20000000000 */
[--C-:B------:R-:W-:Y:S02]  /*83c0*/  HADD2.F32 R11, -RZ, R15.reuse.H0_H0 ;  /* 0x2000000fff0b7230 */ /* 0x100fe40000004100 */
[----:B------:R-:W-:Y:S01]  /*83d0*/  FMUL R55, R54, R55 ;  /* 0x0000003736377220 */ /* 0x000fe20000400000 */
[----:B------:R-:W-:Y:S01]  /*83e0*/  FMUL R54, R56, 0.5 ;  /* 0x3f00000038367820 */ /* 0x000fe20000400000 */
[----:B------:R-:W-:Y:S01]  /*83f0*/  FMUL R13, R52, R13 ;  /* 0x0000000d340d7220 */ /* 0x000fe20000400000 */
[----:B------:R-:W-:-:S02]  /*8400*/  HADD2.F32 R15, -RZ, R15.H1_H1 ;  /* 0x3000000fff0f7230 */ /* 0x000fc40000004100 */
[----:B------:R-:W-:Y:S01]  /*8410*/  FMUL R12, R12, R11 ;  /* 0x0000000b0c0c7220 */ /* 0x000fe20000400000 */
[----:B------:R-:W-:Y:S01]  /*8420*/  FMUL R54, R54, R55 ;  /* 0x0000003736367220 */ /* 0x000fe20000400000 */
[C---:B------:R-:W-:Y:S01]  /*8430*/  FMUL R55, |R13|.reuse, 2.8853900432586669922 ;  /* 0x4038aa3b0d377820 */ /* 0x040fe20000400200 */
[----:B------:R-:W-:Y:S02]  /*8440*/  FSETP.GE.AND P1, PT, |R13|, 0.60000002384185791016, PT ;  /* 0x3f19999a0d00780b */ /* 0x000fe40003f26200 */
[----:B------:R-:W-:Y:S01]  /*8450*/  FFMA R54, R9, 0.5, R54 ;  /* 0x3f00000009367823 */ /* 0x000fe20000000036 */
[----:B------:R-:W-:Y:S01]  /*8460*/  FMUL R9, R53, R60 ;  /* 0x0000003c35097220 */ /* 0x000fe20000400000 */
[----:B------:R-:W-:Y:S01]  /*8470*/  HADD2.F32 R53, -RZ, R14.H0_H0 ;  /* 0x2000000eff357230 */ /* 0x000fe20000004100 */
[----:B------:R-:W0:Y:S01]  /*8480*/  MUFU.EX2 R55, R55 ;  /* 0x0000003700377308 */ /* 0x000e220000000800 */
[C---:B------:R-:W-:Y:S01]  /*8490*/  FMUL R14, R13.reuse, R13 ;  /* 0x0000000d0d0e7220 */ /* 0x040fe20000400000 */
[----:B------:R-:W-:Y:S01]  /*84a0*/  FSETP.GE.AND P0, PT, |R13|, 9.010913848876953125, PT ;  /* 0x41102cb40d00780b */ /* 0x000fe20003f06200 */
[----:B------:R-:W-:Y:S01]  /*84b0*/  FMUL R54, R54, R15 ;  /* 0x0000000f36367220 */ /* 0x000fe20000400000 */
[----:B------:R-:W-:-:S03]  /*84c0*/  FMUL R53, R12, R53 ;  /* 0x000000350c357220 */ /* 0x000fc60000400000 */
[----:B------:R-:W-:Y:S01]  /*84d0*/  FMUL R54, R54, R59 ;  /* 0x0000003b36367220 */ /* 0x000fe20000400000 */
[----:B0-----:R-:W-:Y:S01]  /*84e0*/  FADD R60, R55, 1 ;  /* 0x3f800000373c7421 */ /* 0x001fe20000000000 */
[----:B------:R-:W-:-:S04]  /*84f0*/  FFMA R55, R14, R33, -0.052303962409496307373 ;  /* 0xbd563cae0e377423 */ /* 0x000fc80000000021 */
[C---:B------:R-:W-:Y:S01]  /*8500*/  FFMA R55, R14.reuse, R55, 0.1331529766321182251 ;  /* 0x3e0859410e377423 */ /* 0x040fe20000000037 */
[----:B------:R-:W0:Y:S03]  /*8510*/  MUFU.RCP R60, R60 ;  /* 0x0000003c003c7308 */ /* 0x000e260000001000 */
[----:B------:R-:W-:-:S04]  /*8520*/  FFMA R12, R14, R55, -0.33332768082618713379 ;  /* 0xbeaaa9ed0e0c7423 */ /* 0x000fc80000000037 */
[----:B------:R-:W-:Y:S01]  /*8530*/  FFMA R12, R14, R12, RZ ;  /* 0x0000000c0e0c7223 */ /* 0x000fe200000000ff */
[----:B0-----:R-:W-:-:S05]  /*8540*/  FFMA R60, R60, -2, R35 ;  /* 0xc00000003c3c7823 */ /* 0x001fca0000000023 */
[----:B------:R-:W-:-:S04]  /*8550*/  FSEL R60, R60, 1, !P0 ;  /* 0x3f8000003c3c7808 */ /* 0x000fc80004000000 */
        /* <DEDUP_REMOVED lines=8> */
[----:B------:R-:W-:Y:S02]  /*85e0*/  FSETP.GE.AND P0, PT, |R13|, 9.010913848876953125, PT ;  /* 0x41102cb40d00780b */ /* 0x000fe40003f06200 */
[----:B------:R-:W0:Y:S02]  /*85f0*/  MUFU.EX2 R55, R55 ;  /* 0x0000003700377308 */ /* 0x000e240000000800 */
[----:B0-----:R-:W-:-:S06]  /*8600*/  FADD R59, R55, 1 ;  /* 0x3f800000373b7421 */ /* 0x001fcc0000000000 */
[----:B------:R0:W1:Y:S02]  /*8610*/  MUFU.RCP R12, R59 ;  /* 0x0000003b000c7308 */ /* 0x0000640000001000 */
[----:B0-----:R-:W-:Y:S01]  /*8620*/  FMUL R59, R54, UR23 ;  /* 0x00000017363b7c20 */ /* 0x001fe20008400000 */
[----:B-1----:R-:W-:Y:S01]  /*8630*/  FFMA R35, R12, -2, R35 ;  /* 0xc00000000c237823 */ /* 0x002fe20000000023 */
[----:B------:R-:W-:Y:S01]  /*8640*/  FFMA R12, R61, R33, -0.052303962409496307373 ;  /* 0xbd563cae3d0c7423 */ /* 0x000fe20000000021 */
[----:B------:R-:W-:Y:S01]  /*8650*/  FMNMX3 R33, |R51|, R46, |R50|, !PT ;  /* 0x0000002e33217276 */ /* 0x000fe20007800632 */
[----:B------:R-:W-:Y:S01]  /*8660*/  FMUL R46, R50, UR23 ;  /* 0x00000017322e7c20 */ /* 0x000fe20008400000 */
[----:B------:R-:W-:Y:S01]  /*8670*/  FMUL R50, R6, UR23 ;  /* 0x0000001706327c20 */ /* 0x000fe20008400000 */
[----:B------:R-:W-:Y:S01]  /*8680*/  FFMA R12, R61, R12, 0.1331529766321182251 ;  /* 0x3e0859413d0c7423 */ /* 0x000fe2000000000c */
[----:B------:R-:W-:Y:S02]  /*8690*/  FSEL R60, R35, 1, !P0 ;  /* 0x3f800000233c7808 */ /* 0x000fe40004000000 */
[----:B------:R-:W-:Y:S01]  /*86a0*/  F2FP.SATFINITE.E4M3.F32.PACK_AB_MERGE_C R46, RZ, R46, RZ ;  /* 0x0000002eff2e723e */ /* 0x000fe200048070ff */
[----:B------:R-:W-:Y:S01]  /*86b0*/  FFMA R12, R61, R12, -0.33332768082618713379 ;  /* 0xbeaaa9ed3d0c7423 */ /* 0x000fe2000000000c */
[----:B------:R-:W-:-:S02]  /*86c0*/  LOP3.LUT R60, R60, 0x80000000, R13, 0xb8, !PT ;  /* 0x800000003c3c7812 */ /* 0x000fc400078eb80d */
[----:B------:R-:W-:Y:S01]  /*86d0*/  F2FP.SATFINITE.E4M3.F32.PACK_AB_MERGE_C R50, RZ, R50, RZ ;  /* 0x00000032ff32723e */ /* 0x000fe200048070ff */
[----:B------:R-:W-:-:S04]  /*86e0*/  FFMA R12, R61, R12, RZ ;  /* 0x0000000c3d0c7223 */ /* 0x000fc800000000ff */
[----:B------:R-:W-:Y:S01]  /*86f0*/  @!P1 FFMA R60, R13, R12, R13 ;  /* 0x0000000c0d3c9223 */ /* 0x000fe2000000000d */
[C---:B------:R-:W-:Y:S02]  /*8700*/  IADD3 R12, PT, PT, -R27.reuse, R2, RZ ;  /* 0x000000021b0c7210 */ /* 0x040fe40007ffe1ff */
[----:B------:R-:W-:Y:S02]  /*8710*/  IADD3 R13, PT, PT, R27, 0x2, RZ ;  /* 0x000000021b0d7810 */ /* 0x000fe40007ffe0ff */
[----:B------:R-:W-:Y:S02]  /*8720*/  IADD3 R35, PT, PT, R12, 0x1e, RZ ;  /* 0x0000001e0c237810 */ /* 0x000fe40007ffe0ff */
[----:B------:R-:W-:Y:S01]  /*8730*/  ISETP.GE.U32.AND P0, PT, R13, UR7, PT ;  /* 0x000000070d007c0c */ /* 0x000fe2000bf06070 */
[-C--:B------:R-:W-:Y:S01]  /*8740*/  FFMA R13, R14, R49.reuse, 0.5 ;  /* 0x3f0000000e0d7423 */ /* 0x080fe20000000031 */
[----:B------:R-:W-:Y:S01]  /*8750*/  LOP3.LUT R35, R35, 0x1f, RZ, 0xc0, !PT ;  /* 0x0000001f23237812 */ /* 0x000fe200078ec0ff */
[----:B------:R-:W-:-:S02]  /*8760*/  FFMA R49, R60, R49, 0.5 ;  /* 0x3f0000003c317423 */ /* 0x000fc40000000031 */
[----:B------:R-:W-:Y:S01]  /*8770*/  FMUL R14, R52, R13 ;  /* 0x0000000d340e7220 */ /* 0x000fe20000400000 */
[----:B------:R-:W-:Y:S01]  /*8780*/  ISETP.GE.U32.OR P0, PT, R35, UR14, P0 ;  /* 0x0000000e23007c0c */ /* 0x000fe20008706470 */
[----:B------:R-:W-:Y:S01]  /*8790*/  FMUL R13, R51, UR23 ;  /* 0x00000017330d7c20 */ /* 0x000fe20008400000 */
[----:B------:R-:W-:Y:S01]  /*87a0*/  IADD3 R35, P1, PT, R35, R34, RZ ;  /* 0x0000002223237210 */ /* 0x000fe20007f3e0ff */
[----:B------:R-:W-:Y:S01]  /*87b0*/  FMUL R56, R56, R49 ;  /* 0x0000003138387220 */ /* 0x000fe20000400000 */
[C---:B------:R-:W-:Y:S01]  /*87c0*/  FMNMX3 R49, |R7|.reuse, R33, |R6|, !PT ;  /* 0x0000002107317276 */ /* 0x040fe20007800606 */
[----:B------:R-:W-:Y:S01]  /*87d0*/  FMUL R33, R7, UR23 ;  /* 0x0000001707217c20 */ /* 0x000fe20008400000 */
[----:B------:R-:W-:Y:S02]  /*87e0*/  IADD3.X R52, PT, PT, RZ, R37, RZ, P1, !PT ;  /* 0x00000025ff347210 */ /* 0x000fe40000ffe4ff */
[----:B------:R-:W-:Y:S02]  /*87f0*/  F2FP.SATFINITE.E4M3.F32.PACK_AB_MERGE_C R13, RZ, R13, RZ ;  /* 0x0000000dff0d723e */ /* 0x000fe400048070ff */
[----:B------:R-:W-:-:S03]  /*8800*/  F2FP.SATFINITE.E4M3.F32.PACK_AB_MERGE_C R33, RZ, R33, RZ ;  /* 0x00000021ff21723e */ /* 0x000fc600048070ff */
[C---:B------:R-:W-:Y:S02]  /*8810*/  @!P0 LEA R60, P1, R35.reuse, UR8, 0x1 ;  /* 0x00000008233c8c11 */ /* 0x040fe4000f8208ff */
[----:B------:R-:W-:Y:S02]  /*8820*/  @!P0 PRMT R51, R46, 0x7604, R13 ;  /* 0x000076042e338816 */ /* 0x000fe4000000000d */
[C---:B------:R-:W-:Y:S02]  /*8830*/  @!P0 LEA.HI.X R61, R35.reuse, UR9, R52, 0x1, P1 ;  /* 0x00000009233d8c11 */ /* 0x040fe400088f0c34 */
[----:B------:R-:W-:-:S03]  /*8840*/  @!P0 IADD3 R7, P1, PT, R35, UR26, RZ ;  /* 0x0000001a23078c10 */ /* 0x000fc6000ff3e0ff */
[----:B------:R0:W-:Y:S01]  /*8850*/  @!P0 STG.E.U16 desc[UR24][R60.64], R51 ;  /* 0x000000333c008986 */ /* 0x0001e2000c101518 */
[----:B------:R-:W-:Y:S02]  /*8860*/  @!P0 IADD3.X R55, PT, PT, R52, UR32, RZ, P1, !PT ;  /* 0x0000002034378c10 */ /* 0x000fe40008ffe4ff */
[----:B------:R-:W-:-:S04]  /*8870*/  @!P0 LEA R6, P1, R7, UR8, 0x1 ;  /* 0x0000000807068c11 */ /* 0x000fc8000f8208ff */
[----:B------:R-:W-:Y:S02]  /*8880*/  @!P0 LEA.HI.X R7, R7, UR9, R55, 0x1, P1 ;  /* 0x0000000907078c11 */ /* 0x000fe400088f0c37 */
[----:B------:R-:W-:Y:S02]  /*8890*/  @!P0 PRMT R55, R50, 0x7604, R33 ;  /* 0x0000760432378816 */ /* 0x000fe40000000021 */
[----:B0-----:R-:W-:Y:S02]  /*88a0*/  @!P0 IADD3 R51, P1, PT, R35, UR12, RZ ;  /* 0x0000000c23338c10 */ /* 0x001fe4000ff3e0ff */
[C---:B------:R-:W-:Y:S01]  /*88b0*/  FMNMX3 R35, |R8|.reuse, R49, |R9|, !PT ;  /* 0x0000003108237276 */ /* 0x040fe20007800609 */
[----:B------:R-:W-:Y:S01]  /*88c0*/  FMUL R49, R8, UR23 ;  /* 0x0000001708317c20 */ /* 0x000fe20008400000 */
[----:B------:R-:W-:Y:S01]  /*88d0*/  FMUL R9, R9, UR23 ;  /* 0x0000001709097c20 */ /* 0x000fe20008400000 */
[----:B------:R-:W-:Y:S01]  /*88e0*/  @!P0 IADD3.X R60, PT, PT, R52, UR33, RZ, P1, !PT ;  /* 0x00000021343c8c10 */ /* 0x000fe20008ffe4ff */
[----:B------:R0:W-:Y:S01]  /*88f0*/  @!P0 STG.E.U16 desc[UR24][R6.64], R55 ;  /* 0x0000003706008986 */ /* 0x0001e2000c101518 */
[----:B------:R-:W-:-:S02]  /*8900*/  @!P0 LEA R8, P1, R51, UR8, 0x1 ;  /* 0x0000000833088c11 */ /* 0x000fc4000f8208ff */
[----:B------:R-:W-:Y:S02]  /*8910*/  F2FP.SATFINITE.E4M3.F32.PACK_AB_MERGE_C R49, RZ, R49, RZ ;  /* 0x00000031ff31723e */ /* 0x000fe400048070ff */
[----:B------:R-:W-:Y:S02]  /*8920*/  F2FP.SATFINITE.E4M3.F32.PACK_AB_MERGE_C R52, RZ, R9, RZ ;  /* 0x00000009ff34723e */ /* 0x000fe400048070ff */
[----:B------:R-:W-:Y:S01]  /*8930*/  @!P0 LEA.HI.X R9, R51, UR9, R60, 0x1, P1 ;  /* 0x0000000933098c11 */ /* 0x000fe200088f0c3c */
[C---:B------:R-:W-:Y:S01]  /*8940*/  FMUL R51, R53.reuse, UR23 ;  /* 0x0000001735337c20 */ /* 0x040fe20008400000 */
[----:B------:R-:W-:Y:S02]  /*8950*/  @!P0 PRMT R61, R52, 0x7604, R49 ;  /* 0x00007604343d8816 */ /* 0x000fe40000000031 */
[----:B------:R-:W-:Y:S01]  /*8960*/  FMNMX3 R53, |R53|, R35, |R54|, !PT ;  /* 0x0000002335357276 */ /* 0x000fe20007800636 */
[----:B0-----:R-:W-:Y:S01]  /*8970*/  FMUL R55, R21, UR23 ;  /* 0x0000001715377c20 */ /* 0x001fe20008400000 */
[----:B------:R-:W-:Y:S01]  /*8980*/  IADD3 R6, PT, PT, R12, 0x1e, RZ ;  /* 0x0000001e0c067810 */ /* 0x000fe20007ffe0ff */
[----:B------:R0:W-:Y:S01]  /*8990*/  @!P0 STG.E.U16 desc[UR24][R8.64], R61 ;  /* 0x0000003d08008986 */ /* 0x0001e2000c101518 */
[----:B------:R-:W-:-:S02]  /*89a0*/  F2FP.SATFINITE.E4M3.F32.PACK_AB_MERGE_C R51, RZ, R51, RZ ;  /* 0x00000033ff33723e */ /* 0x000fc400048070ff */
[----:B------:R-:W-:Y:S02]  /*89b0*/  LOP3.LUT R7, R6, 0x1f, RZ, 0xc0, !PT ;  /* 0x0000001f06077812 */ /* 0x000fe400078ec0ff */
[----:B------:R-:W-:Y:S02]  /*89c0*/  F2FP.SATFINITE.E4M3.F32.PACK_AB_MERGE_C R54, RZ, R59, RZ ;  /* 0x0000003bff36723e */ /* 0x000fe400048070ff */
[----:B------:R-:W-:Y:S01]  /*89d0*/  IADD3 R6, P2, PT, R7, R34, RZ ;  /* 0x0000002207067210 */ /* 0x000fe20007f5e0ff */
[----:B------:R-:W-:-:S12]  /*89e0*/  @P0 BRA `(.L_x_8958) ;  /* 0x00000000003c0947 */ /* 0x000fd80003800000 */
[----:B0-----:R-:W-:Y:S01]  /*89f0*/  IADD3 R8, PT, PT, R12, 0x1e, RZ ;  /* 0x0000001e0c087810 */ /* 0x001fe20007ffe0ff */
[----:B------:R-:W-:Y:S01]  /*8a00*/  UIMAD UR4, UR32, 0x3, URZ ;  /* 0x00000003200478a4 */ /* 0x000fe2000f8e02ff */
[----:B------:R-:W-:Y:S02]  /*8a10*/  MOV R9, UR26 ;  /* 0x0000001a00097c02 */ /* 0x000fe40008000f00 */
[----:B------:R-:W-:-:S04]  /*8a20*/  LOP3.LUT R35, R8, 0x1f, RZ, 0xc0, !PT ;  /* 0x0000001f08237812 */ /* 0x000fc800078ec0ff */
[----:B------:R-:W-:-:S04]  /*8a30*/  IADD3 R34, P1, PT, R35, R34, RZ ;  /* 0x0000002223227210 */ /* 0x000fc80007f3e0ff */
[----:B------:R-:W-:-:S03]  /*8a40*/  IADD3.X R35, PT, PT, RZ, R37, RZ, P1, !PT ;  /* 0x00000025ff237210 */ /* 0x000fc60000ffe4ff */
[----:B------:R-:W-:Y:S01]  /*8a50*/  IMAD.WIDE.U32 R8, R9, 0x3, R34 ;  /* 0x0000000309087825 */ /* 0x000fe200078e0022 */
[----:B------:R-:W-:Y:S02]  /*8a60*/  MOV R35, UR26 ;  /* 0x0000001a00237c02 */ /* 0x000fe40008000f00 */
[----:B------:R-:W-:-:S03]  /*8a70*/  LEA RZ, P1, R8, UR8, 0x1 ;  /* 0x0000000808ff7c11 */ /* 0x000fc6000f8208ff */
[----:B------:R-:W-:Y:S01]  /*8a80*/  IMAD R34, R35, 0x3, R34 ;  /* 0x0000000323227824 */ /* 0x000fe200078e0222 */
[----:B------:R-:W-:Y:S02]  /*8a90*/  IADD3 R9, PT, PT, R9, UR4, RZ ;  /* 0x0000000409097c10 */ /* 0x000fe4000fffe0ff */
[----:B------:R-:W-:Y:S02]  /*8aa0*/  PRMT R35, R54, 0x7604, R51 ;  /* 0x0000760436237816 */ /* 0x000fe40000000033 */
[----:B------:R-:W-:Y:S02]  /*8ab0*/  LEA.HI.X R9, R8, UR9, R9, 0x1, P1 ;  /* 0x0000000908097c11 */ /* 0x000fe400088f0c09 */
[----:B------:R-:W-:-:S05]  /*8ac0*/  LEA R8, R34, UR8, 0x1 ;  /* 0x0000000822087c11 */ /* 0x000fca000f8e08ff */
[----:B------:R1:W-:Y:S02]  /*8ad0*/  STG.E.U16 desc[UR24][R8.64], R35 ;  /* 0x0000002308007986 */ /* 0x0003e4000c101518 */
.L_x_8958:
[----:B------:R-:W-:Y:S05]  /*8ae0*/  BSYNC.RECONVERGENT B0 ;  /* 0x0000000000007941 */ /* 0x000fea0003800200 */
.L_x_8957:
[----:B------:R-:W-:Y:S01]  /*8af0*/  IADD3.X R7, PT, PT, RZ, R37, RZ, P2, !PT ;  /* 0x00000025ff077210 */ /* 0x000fe200017fe4ff */
[----:B------:R-:W-:Y:S01]  /*8b00*/  FMUL R60, R32, UR23 ;  /* 0x00000017203c7c20 */ /* 0x000fe20008400000 */
[----:B01----:R-:W-:Y:S01]  /*8b10*/  @!P0 LEA R8, P1, R6, UR13, 0x1 ;  /* 0x0000000d06088c11 */ /* 0x003fe2000f8208ff */
[----:B------:R-:W-:Y:S01]  /*8b20*/  FMUL R15, R15, R56 ;  /* 0x000000380f0f7220 */ /* 0x000fe20000400000 */
[----:B------:R-:W-:Y:S01]  /*8b30*/  FMNMX3 R53, |R21|, R53, |R32|, !PT ;  /* 0x0000003515357276 */ /* 0x000fe20007800620 */
[----:B------:R-:W-:Y:S01]  /*8b40*/  FMUL R32, R24, UR23 ;  /* 0x0000001718207c20 */ /* 0x000fe20008400000 */
[C---:B------:R-:W-:Y:S01]  /*8b50*/  @!P0 LEA.HI.X R9, R6.reuse, UR19, R7, 0x1, P1 ;  /* 0x0000001306098c11 */ /* 0x040fe200088f0c07 */
[----:B------:R-:W-:Y:S01]  /*8b60*/  FMUL R21, R25, UR23 ;  /* 0x0000001719157c20 */ /* 0x000fe20008400000 */
[----:B------:R-:W-:Y:S01]  /*8b70*/  @!P0 IADD3 R35, P1, PT, R6, UR26, RZ ;  /* 0x0000001a06238c10 */ /* 0x000fe2000ff3e0ff */
[----:B------:R-:W-:Y:S01]  /*8b80*/  FMUL R14, R11, R14 ;  /* 0x0000000e0b0e7220 */ /* 0x000fe20000400000 */
[----:B------:R-:W-:Y:S01]  /*8b90*/  F2FP.SATFINITE.E4M3.F32.PACK_AB_MERGE_C R37, RZ, R55, RZ ;  /* 0x00000037ff25723e */ /* 0x000fe200048070ff */
[----:B------:R-:W-:Y:S01]  /*8ba0*/  BSSY.RECONVERGENT B0, `(.L_x_8959) ;  /* 0x0000033000007945 */ /* 0x000fe20003800200 */
[----:B------:R-:W-:-:S02]  /*8bb0*/  @!P0 IADD3.X R59, PT, PT, R7, UR32, RZ, P1, !PT ;  /* 0x00000020073b8c10 */ /* 0x000fc40008ffe4ff */
[----:B------:R-:W-:Y:S02]  /*8bc0*/  F2FP.SATFINITE.E4M3.F32.PACK_AB_MERGE_C R60, RZ, R60, RZ ;  /* 0x0000003cff3c723e */ /* 0x000fe400048070ff */
[C---:B------:R-:W-:Y:S02]  /*8bd0*/  @!P0 LEA R34, P1, R35.reuse, UR13, 0x1 ;  /* 0x0000000d23228c11 */ /* 0x040fe4000f8208ff */
[----:B------:R-:W-:Y:S02]  /*8be0*/  F2FP.SATFINITE.E4M3.F32.PACK_AB_MERGE_C R32, RZ, R32, RZ ;  /* 0x00000020ff20723e */ /* 0x000fe400048070ff */
[----:B------:R-:W-:Y:S02]  /*8bf0*/  F2FP.SATFINITE.E4M3.F32.PACK_AB_MERGE_C R21, RZ, R21, RZ ;  /* 0x00000015ff15723e */ /* 0x000fe400048070ff */
[----:B------:R-:W-:Y:S02]  /*8c00*/  @!P0 PRMT R55, R60, 0x7604, R37 ;  /* 0x000076043c378816 */ /* 0x000fe40000000025 */
[----:B------:R-:W-:-:S02]  /*8c10*/  @!P0 LEA.HI.X R35, R35, UR19, R59, 0x1, P1 ;  /* 0x0000001323238c11 */ /* 0x000fc400088f0c3b */
[----:B------:R-:W-:Y:S01]  /*8c20*/  @!P0 PRMT R59, R21, 0x7604, R32 ;  /* 0x00007604153b8816 */ /* 0x000fe20000000020 */
[----:B------:R0:W-:Y:S01]  /*8c30*/  @!P0 STG.E.U16 desc[UR24][R8.64], R55 ;  /* 0x0000003708008986 */ /* 0x0001e2000c101518 */
[----:B------:R-:W-:Y:S01]  /*8c40*/  FMNMX3 R53, |R24|, R53, |R25|, !PT ;  /* 0x0000003518357276 */ /* 0x000fe20007800619 */
[C---:B------:R-:W-:Y:S01]  /*8c50*/  FMUL R25, R5.reuse, UR23 ;  /* 0x0000001705197c20 */ /* 0x040fe20008400000 */
[----:B------:R-:W-:Y:S01]  /*8c60*/  FMUL R24, R10, UR23 ;  /* 0x000000170a187c20 */ /* 0x000fe20008400000 */
[----:B------:R1:W-:Y:S01]  /*8c70*/  @!P0 STG.E.U16 desc[UR24][R34.64], R59 ;  /* 0x0000003b22008986 */ /* 0x0003e2000c101518 */
[----:B------:R-:W-:Y:S01]  /*8c80*/  FMNMX3 R53, |R5|, R53, |R10|, !PT ;  /* 0x0000003505357276 */ /* 0x000fe2000780060a */
[----:B------:R-:W-:Y:S01]  /*8c90*/  FMUL R10, R14, UR23 ;  /* 0x000000170e0a7c20 */ /* 0x000fe20008400000 */
[----:B------:R-:W-:Y:S02]  /*8ca0*/  F2FP.SATFINITE.E4M3.F32.PACK_AB_MERGE_C R25, RZ, R25, RZ ;  /* 0x00000019ff19723e */ /* 0x000fe400048070ff */
[----:B------:R-:W-:-:S02]  /*8cb0*/  F2FP.SATFINITE.E4M3.F32.PACK_AB_MERGE_C R24, RZ, R24, RZ ;  /* 0x00000018ff18723e */ /* 0x000fc400048070ff */
[----:B------:R-:W-:Y:S01]  /*8cc0*/  FMNMX3 R11, |R14|, R53, |R15|, !PT ;  /* 0x000000350e0b7276 */ /* 0x000fe2000780060f */
[----:B------:R-:W-:Y:S01]  /*8cd0*/  FMUL R15, R15, UR23 ;  /* 0x000000170f0f7c20 */ /* 0x000fe20008400000 */
[----:B0-----:R-:W-:Y:S02]  /*8ce0*/  @!P0 IADD3 R9, P1, PT, R6, UR12, RZ ;  /* 0x0000000c06098c10 */ /* 0x001fe4000ff3e0ff */
[----:B------:R-:W-:Y:S01]  /*8cf0*/  @!P0 PRMT R61, R24, 0x7604, R25 ;  /* 0x00007604183d8816 */ /* 0x000fe20000000019 */
[--C-:B-1---5:R-:W-:Y:S01]  /*8d00*/  HADD2.F32 R34, -RZ, R38.reuse.H0_H0 ;  /* 0x20000026ff227230 */ /* 0x122fe20000004100 */
[----:B------:R-:W-:Y:S01]  /*8d10*/  @!P0 IADD3.X R55, PT, PT, R7, UR33, RZ, P1, !PT ;  /* 0x0000002107378c10 */ /* 0x000fe20008ffe4ff */
[----:B------:R-:W-:Y:S01]  /*8d20*/  HADD2.F32 R38, -RZ, R38.H1_H1 ;  /* 0x30000026ff267230 */ /* 0x000fe20000004100 */
[----:B------:R-:W-:Y:S02]  /*8d30*/  @!P0 LEA R8, P1, R9, UR13, 0x1 ;  /* 0x0000000d09088c11 */ /* 0x000fe4000f8208ff */
[----:B------:R-:W-:Y:S01]  /*8d40*/  FMUL R35, R34, 0.044714998453855514526 ;  /* 0x3d37271322237820 */ /* 0x000fe20000400000 */
[----:B------:R-:W-:-:S02]  /*8d50*/  F2FP.SATFINITE.E4M3.F32.PACK_AB_MERGE_C R15, RZ, R15, RZ ;  /* 0x0000000fff0f723e */ /* 0x000fc400048070ff */
[----:B------:R-:W-:Y:S01]  /*8d60*/  @!P0 LEA.HI.X R9, R9, UR19, R55, 0x1, P1 ;  /* 0x0000001309098c11 */ /* 0x000fe200088f0c37 */
[C---:B------:R-:W-:Y:S01]  /*8d70*/  FFMA R55, R34.reuse, R35, 1 ;  /* 0x3f80000022377423 */ /* 0x040fe20000000023 */
[----:B------:R-:W-:Y:S01]  /*8d80*/  FMUL R35, R34, 0.79788458347320556641 ;  /* 0x3f4c422a22237820 */ /* 0x000fe20000400000 */
[----:B------:R-:W-:Y:S02]  /*8d90*/  F2FP.SATFINITE.E4M3.F32.PACK_AB_MERGE_C R10, RZ, R10, RZ ;  /* 0x0000000aff0a723e */ /* 0x000fe400048070ff */
[----:B------:R0:W-:Y:S01]  /*8da0*/  @!P0 STG.E.U16 desc[UR24][R8.64], R61 ;  /* 0x0000003d08008986 */ /* 0x0001e2000c101518 */
[----:B------:R-:W-:-:S04]  /*8db0*/  FMUL R35, R35, R55 ;  /* 0x0000003723237220 */ /* 0x000fc80000400000 */
[----:B------:R-:W-:-:S06]  /*8dc0*/  FMUL R55, |R35|, 2.8853900432586669922 ;  /* 0x4038aa3b23377820 */ /* 0x000fcc0000400200 */
[----:B------:R-:W1:Y:S01]  /*8dd0*/  MUFU.EX2 R55, R55 ;  /* 0x0000003700377308 */ /* 0x000e620000000800 */
[C---:B0-----:R-:W-:Y:S01]  /*8de0*/  FMUL R9, R38.reuse, 0.044714998453855514526 ;  /* 0x3d37271326097820 */ /* 0x041fe20000400000 */
[----:B------:R-:W-:-:S03]  /*8df0*/  FMUL R8, R38, 0.79788458347320556641 ;  /* 0x3f4c422a26087820 */ /* 0x000fc60000400000 */
[----:B------:R-:W-:-:S04]  /*8e00*/  FFMA R9, R38, R9, 1 ;  /* 0x3f80000026097423 */ /* 0x000fc80000000009 */
[----:B------:R-:W-:Y:S01]  /*8e10*/  FMUL R14, R8, R9 ;  /* 0x00000009080e7220 */ /* 0x000fe20000400000 */
[----:B-1----:R-:W-:-:S04]  /*8e20*/  FADD R5, R55, 1 ;  /* 0x3f80000037057421 */ /* 0x002fc80000000000 */
[----:B------:R0:W1:Y:S01]  /*8e30*/  MUFU.RCP R56, R5 ;  /* 0x0000000500387308 */ /* 0x0000620000001000 */
[----:B------:R-:W-:Y:S05]  /*8e40*/  @P0 BRA `(.L_x_8960) ;  /* 0x0000000000200947 */ /* 0x000fea0003800000 */
        /* <DEDUP_REMOVED lines=8> */
.L_x_8960:
[----:B------:R-:W-:Y:S05]  /*8ed0*/  BSYNC.RECONVERGENT B0 ;  /* 0x0000000000007941 */ /* 0x000fea0003800200 */
.L_x_8959:
[----:B------:R-:W-:Y:S01]  /*8ee0*/  MOV R6, 0x3c80f082 ;  /* 0x3c80f08200067802 */ /* 0x000fe20000000f00 */
[C---:B--2---:R-:W-:Y:S01]  /*8ef0*/  FMUL R8, R35.reuse, R35 ;  /* 0x0000002323087220 */ /* 0x044fe20000400000 */
[----:B------:R-:W-:Y:S02]  /*8f00*/  HFMA2 R7, -RZ, RZ, 1.875, 0 ;  /* 0x3f800000ff077431 */ /* 0x000fe400000001ff */
[----:B------:R-:W-:Y:S01]  /*8f10*/  FMUL R9, |R14|, 2.8853900432586669922 ;  /* 0x4038aa3b0e097820 */ /* 0x000fe20000400200 */
[C---:B------:R-:W-:Y:S01]  /*8f20*/  FSETP.GE.AND P1, PT, |R35|.reuse, 0.60000002384185791016, PT ;  /* 0x3f19999a2300780b */ /* 0x040fe20003f26200 */
[----:B0-----:R-:W-:Y:S01]  /*8f30*/  FFMA R5, R8, R6, -0.052303962409496307373 ;  /* 0xbd563cae08057423 */ /* 0x001fe20000000006 */
[----:B------:R-:W-:Y:S01]  /*8f40*/  FSETP.GE.AND P0, PT, |R35|, 9.010913848876953125, PT ;  /* 0x41102cb42300780b */ /* 0x000fe20003f06200 */
[----:B------:R-:W-:Y:S01]  /*8f50*/  FMUL R31, R14, R14 ;  /* 0x0000000e0e1f7220 */ /* 0x000fe20000400000 */
[----:B------:R-:W-:Y:S01]  /*8f60*/  FMUL R55, R38, 0.035677410662174224854 ;  /* 0x3d12227a26377820 */ /* 0x000fe20000400000 */
[----:B------:R-:W0:Y:S01]  /*8f70*/  MUFU.EX2 R9, R9 ;  /* 0x0000000900097308 */ /* 0x000e220000000800 */
[----:B------:R-:W-:Y:S01]  /*8f80*/  FFMA R5, R8, R5, 0.1331529766321182251 ;  /* 0x3e08594108057423 */ /* 0x000fe20000000005 */
[----:B------:R-:W-:Y:S01]  /*8f90*/  LOP3.LUT R23, R23, 0xffff, RZ, 0xc0, !PT ;  /* 0x0000ffff17177812 */ /* 0x000fe200078ec0ff */
[----:B-1----:R-:W-:Y:S01]  /*8fa0*/  FFMA R56, R56, -2, R7 ;  /* 0xc000000038387823 */ /* 0x002fe20000000007 */
[----:B------:R-:W-:Y:S01]  /*8fb0*/  FFMA R59, R38, R55, 0.79788458347320556641 ;  /* 0x3f4c422a263b7423 */ /* 0x000fe20000000037 */
[----:B------:R-:W-:Y:S01]  /*8fc0*/  FFMA R5, R8, R5, -0.33332768082618713379 ;  /* 0xbeaaa9ed08057423 */ /* 0x000fe20000000005 */
[----:B------:R-:W-:Y:S01]  /*8fd0*/  LOP3.LUT R37, R37, 0xff, RZ, 0xc0, !PT ;  /* 0x000000ff25257812 */ /* 0x000fe200078ec0ff */
[----:B------:R-:W-:Y:S01]  /*8fe0*/  USHF.L.U32 UR4, UR26, 0x2, URZ ;  /* 0x000000021a047899 */ /* 0x000fe200080006ff */
[----:B------:R-:W-:Y:S01]  /*8ff0*/  FSEL R56, R56, 1, !P0 ;  /* 0x3f80000038387808 */ /* 0x000fe20004000000 */
[----:B------:R-:W-:Y:S01]  /*9000*/  FFMA R5, R8, R5, RZ ;  /* 0x0000000508057223 */ /* 0x000fe200000000ff */
[----:B------:R-:W-:Y:S01]  /*9010*/  FSETP.GE.AND P0, PT, |R14|, 9.010913848876953125, PT ;  /* 0x41102cb40e00780b */ /* 0x000fe20003f06200 */
[----:B------:R-:W-:Y:S01]  /*9020*/  BSSY.RECONVERGENT B0, `(.L_x_8961) ;  /* 0x0000237000007945 */ /* 0x000fe20003800200 */
[--C-:B------:R-:W-:Y:S01]  /*9030*/  LOP3.LUT R8, R56, 0x80000000, R35.reuse, 0xb8, !PT ;  /* 0x8000000038087812 */ /* 0x100fe200078eb823 */
[----:B------:R-:W-:Y:S01]  /*9040*/  @!P1 FFMA R8, R35, R5, R35 ;  /* 0x0000000523089223 */ /* 0x000fe20000000023 */
[----:B------:R-:W-:Y:S01]  /*9050*/  FFMA R5, R31, R6, -0.052303962409496307373 ;  /* 0xbd563cae1f057423 */ /* 0x000fe20000000006 */
[----:B------:R-:W-:Y:S01]  /*9060*/  FSETP.GE.AND P1, PT, |R14|, 0.60000002384185791016, PT ;  /* 0x3f19999a0e00780b */ /* 0x000fe20003f26200 */
[----:B0-----:R-:W-:-:S02]  /*9070*/  FADD R35, R9, 1 ;  /* 0x3f80000009237421 */ /* 0x001fc40000000000 */
[C---:B------:R-:W-:Y:S01]  /*9080*/  FFMA R5, R31.reuse, R5, 0.1331529766321182251 ;  /* 0x3e0859411f057423 */ /* 0x040fe20000000005 */
[----:B------:R-:W-:Y:S01]  /*9090*/  FMUL R9, R34, 0.035677410662174224854 ;  /* 0x3d12227a22097820 */ /* 0x000fe20000400000 */
[----:B------:R-:W-:Y:S01]  /*90a0*/  LEA R32, R32, R37, 0x8 ;  /* 0x0000002520207211 */ /* 0x000fe200078e40ff */
[----:B------:R-:W0:Y:S01]  /*90b0*/  MUFU.RCP R56, R35 ;  /* 0x0000002300387308 */ /* 0x000e220000001000 */
[C---:B------:R-:W-:Y:S01]  /*90c0*/  FFMA R5, R31.reuse, R5, -0.33332768082618713379 ;  /* 0xbeaaa9ed1f057423 */ /* 0x040fe20000000005 */
[----:B------:R-:W-:Y:S01]  /*90d0*/  FFMA R9, R34, R9, 0.79788458347320556641 ;  /* 0x3f4c422a22097423 */ /* 0x000fe20000000009 */
[----:B------:R-:W-:Y:S02]  /*90e0*/  LOP3.LUT R60, R60, 0xff, RZ, 0xc0, !PT ;  /* 0x000000ff3c3c7812 */ /* 0x000fe400078ec0ff */
[----:B------:R-:W-:Y:S01]  /*90f0*/  FFMA R5, R31, R5, RZ ;  /* 0x000000051f057223 */ /* 0x000fe200000000ff */
[----:B------:R-:W-:Y:S01]  /*9100*/  FMUL R31, R34, R9 ;  /* 0x00000009221f7220 */ /* 0x000fe20000400000 */
[----:B------:R-:W-:-:S02]  /*9110*/  SHF.L.U32 R25, R25, 0x10, RZ ;  /* 0x0000001019197819 */ /* 0x000fc400000006ff */
[----:B------:R-:W-:Y:S01]  /*9120*/  LOP3.LUT R10, R10, 0xffff, RZ, 0xc0, !PT ;  /* 0x0000ffff0a0a7812 */ /* 0x000fe200078ec0ff */
[----:B------:R-:W-:Y:S01]  /*9130*/  FMUL R53, |R31|, 2.8853900432586669922 ;  /* 0x4038aa3b1f357820 */ /* 0x000fe20000400200 */
[----:B------:R-:W-:Y:S02]  /*9140*/  LOP3.LUT R25, R25, 0xff0000, RZ, 0xc0, !PT ;  /* 0x00ff000019197812 */ /* 0x000fe400078ec0ff */
[----:B------:R-:W-:Y:S01]  /*9150*/  SHF.L.U32 R24, R24, 0x10, RZ ;  /* 0x0000001018187819 */ /* 0x000fe200000006ff */
[----:B------:R-:W1:Y:S01]  /*9160*/  MUFU.EX2 R35, R53 ;  /* 0x0000003500237308 */ /* 0x000e620000000800 */
[----:B------:R-:W-:Y:S01]  /*9170*/  SHF.L.U32 R10, R10, 0x18, RZ ;  /* 0x000000180a0a7819 */ /* 0x000fe200000006ff */
[----:B0-----:R-:W-:Y:S01]  /*9180*/  FFMA R56, R56, -2, R7 ;  /* 0xc000000038387823 */ /* 0x001fe20000000007 */
[----:B------:R-:W-:Y:S02]  /*9190*/  LOP3.LUT R15, R15, 0xffff, RZ, 0xc0, !PT ;  /* 0x0000ffff0f0f7812 */ /* 0x000fe400078ec0ff */
[----:B------:R-:W-:-:S02]  /*91a0*/  SHF.L.U32 R49, R49, 0x10, RZ ;  /* 0x0000001031317819 */ /* 0x000fc400000006ff */
[----:B------:R-:W-:Y:S02]  /*91b0*/  FSEL R9, R56, 1, !P0 ;  /* 0x3f80000038097808 */ /* 0x000fe40004000000 */
[----:B------:R-:W-:Y:S02]  /*91c0*/  FSETP.GE.AND P0, PT, |R31|, 9.010913848876953125, PT ;  /* 0x41102cb41f00780b */ /* 0x000fe40003f06200 */
[--C-:B------:R-:W-:Y:S01]  /*91d0*/  LOP3.LUT R9, R9, 0x80000000, R14.reuse, 0xb8, !PT ;  /* 0x8000000009097812 */ /* 0x100fe200078eb80e */
[----:B------:R-:W-:Y:S01]  /*91e0*/  @!P1 FFMA R9, R14, R5, R14 ;  /* 0x000000050e099223 */ /* 0x000fe2000000000e */
[C---:B------:R-:W-:Y:S01]  /*91f0*/  FMUL R14, R31.reuse, R31 ;  /* 0x0000001f1f0e7220 */ /* 0x040fe20000400000 */
[----:B------:R-:W-:Y:S01]  /*9200*/  FSETP.GE.AND P1, PT, |R31|, 0.60000002384185791016, PT ;  /* 0x3f19999a1f00780b */ /* 0x000fe20003f26200 */
[----:B-1----:R-:W-:Y:S01]  /*9210*/  FADD R55, R35, 1 ;  /* 0x3f80000023377421 */ /* 0x002fe20000000000 */
[----:B------:R-:W-:Y:S01]  /*9220*/  FMUL R35, R38, R59 ;  /* 0x0000003b26237220 */ /* 0x000fe20000400000 */
[----:B------:R-:W-:Y:S01]  /*9230*/  FFMA R5, R14, R6, -0.052303962409496307373 ;  /* 0xbd563cae0e057423 */ /* 0x000fe20000000006 */
[----:B------:R-:W-:-:S02]  /*9240*/  LOP3.LUT R54, R54, 0xffff, RZ, 0xc0, !PT ;  /* 0x0000ffff36367812 */ /* 0x000fc400078ec0ff */
[----:B------:R-:W-:Y:S01]  /*9250*/  FMUL R53, |R35|, 2.8853900432586669922 ;  /* 0x4038aa3b23357820 */ /* 0x000fe20000400200 */
[----:B------:R-:W0:Y:S01]  /*9260*/  MUFU.RCP R55, R55 ;  /* 0x0000003700377308 */ /* 0x000e220000001000 */
[----:B------:R-:W-:Y:S01]  /*9270*/  FFMA R5, R14, R5, 0.1331529766321182251 ;  /* 0x3e0859410e057423 */ /* 0x000fe20000000005 */
[----:B------:R-:W-:-:S03]  /*9280*/  SHF.L.U32 R54, R54, 0x18, RZ ;  /* 0x0000001836367819 */ /* 0x000fc600000006ff */
[----:B------:R-:W-:-:S03]  /*9290*/  FFMA R5, R14, R5, -0.33332768082618713379 ;  /* 0xbeaaa9ed0e057423 */ /* 0x000fc60000000005 */
[----:B------:R-:W1:Y:S01]  /*92a0*/  MUFU.EX2 R53, R53 ;  /* 0x0000003500357308 */ /* 0x000e620000000800 */
[----:B------:R-:W-:Y:S01]  /*92b0*/  FFMA R56, R14, R5, RZ ;  /* 0x000000050e387223 */ /* 0x000fe200000000ff */
[----:B0-----:R-:W-:-:S05]  /*92c0*/  FFMA R5, R55, -2, R7 ;  /* 0xc000000037057823 */ /* 0x001fca0000000007 */
[----:B------:R-:W-:Y:S02]  /*92d0*/  FSEL R14, R5, 1, !P0 ;  /* 0x3f800000050e7808 */ /* 0x000fe40004000000 */
[----:B------:R-:W-:Y:S01]  /*92e0*/  FSETP.GE.AND P0, PT, |R35|, 9.010913848876953125, PT ;  /* 0x41102cb42300780b */ /* 0x000fe20003f06200 */
[----:B-1----:R-:W-:Y:S01]  /*92f0*/  FADD R59, R53, 1 ;  /* 0x3f800000353b7421 */ /* 0x002fe20000000000 */
[--C-:B------:R-:W-:Y:S01]  /*9300*/  LOP3.LUT R14, R14, 0x80000000, R31.reuse, 0xb8, !PT ;  /* 0x800000000e0e7812 */ /* 0x100fe200078eb81f */
[----:B------:R-:W-:Y:S01]  /*9310*/  @!P1 FFMA R14, R31, R56, R31 ;  /* 0x000000381f0e9223 */ /* 0x000fe2000000001f */
[C---:B------:R-:W-:Y:S01]  /*9320*/  FMUL R31, R35.reuse, R35 ;  /* 0x00000023231f7220 */ /* 0x040fe20000400000 */
[----:B------:R-:W0:Y:S01]  /*9330*/  MUFU.RCP R5, R59 ;  /* 0x0000003b00057308 */ /* 0x000e220000001000 */
[----:B------:R-:W-:Y:S02]  /*9340*/  FSETP.GE.AND P1, PT, |R35|, 0.60000002384185791016, PT ;  /* 0x3f19999a2300780b */ /* 0x000fe40003f26200 */
        /* <DEDUP_REMOVED lines=8> */
[--C-:B------:R-:W-:Y:S01]  /*93d0*/  HADD2.F32 R35, -RZ, R44.reuse.H0_H0 ;  /* 0x2000002cff237230 */ /* 0x100fe20000004100 */
[----:B------:R-:W-:Y:S01]  /*93e0*/  LOP3.LUT R5, R22, 0xffff, RZ, 0xc0, !PT ;  /* 0x0000ffff16057812 */ /* 0x000fe200078ec0ff */
[----:B------:R-:W-:-:S03]  /*93f0*/  HADD2.F32 R44, -RZ, R44.H1_H1 ;  /* 0x3000002cff2c7230 */ /* 0x000fc60000004100 */
[C---:B------:R-:W-:Y:S01]  /*9400*/  FMUL R56, R35.reuse, 0.044714998453855514526 ;  /* 0x3d37271323387820 */ /* 0x040fe20000400000 */
[----:B------:R-:W-:Y:S01]  /*9410*/  FMUL R53, R35, 0.79788458347320556641 ;  /* 0x3f4c422a23357820 */ /* 0x000fe20000400000 */
[----:B------:R-:W-:Y:S02]  /*9420*/  SHF.L.U32 R5, R5, 0x18, RZ ;  /* 0x0000001805057819 */ /* 0x000fe400000006ff */
[----:B------:R-:W-:Y:S02]  /*9430*/  FFMA R56, R35, R56, 1 ;  /* 0x3f80000023387423 */ /* 0x000fe40000000038 */
[----:B------:R-:W-:Y:S02]  /*9440*/  LOP3.LUT R20, R20, R5, RZ, 0xfc, !PT ;  /* 0x0000000514147212 */ /* 0x000fe400078efcff */
[----:B------:R-:W-:Y:S01]  /*9450*/  FMUL R53, R53, R56 ;  /* 0x0000003835357220 */ /* 0x000fe20000400000 */
[----:B------:R-:W-:-:S03]  /*9460*/  SHF.L.U32 R56, R23, 0x18, RZ ;  /* 0x0000001817387819 */ /* 0x000fc600000006ff */
[C---:B------:R-:W-:Y:S01]  /*9470*/  FMUL R55, |R53|.reuse, 2.8853900432586669922 ;  /* 0x4038aa3b35377820 */ /* 0x040fe20000400200 */
[----:B------:R-:W-:Y:S01]  /*9480*/  FMUL R23, R53, R53 ;  /* 0x0000003535177220 */ /* 0x000fe20000400000 */
[----:B------:R-:W-:Y:S02]  /*9490*/  LOP3.LUT R19, R19, R56, RZ, 0xfc, !PT ;  /* 0x0000003813137212 */ /* 0x000fe400078efcff */
[----:B------:R-:W-:Y:S01]  /*94a0*/  FSETP.GE.AND P1, PT, |R53|, 0.60000002384185791016, PT ;  /* 0x3f19999a3500780b */ /* 0x000fe20003f26200 */
[----:B------:R-:W-:Y:S01]  /*94b0*/  FFMA R56, R23, R6, -0.052303962409496307373 ;  /* 0xbd563cae17387423 */ /* 0x000fe20000000006 */
[----:B------:R-:W0:Y:S01]  /*94c0*/  MUFU.EX2 R55, R55 ;  /* 0x0000003700377308 */ /* 0x000e220000000800 */
[----:B------:R-:W-:Y:S02]  /*94d0*/  FSETP.GE.AND P0, PT, |R53|, 9.010913848876953125, PT ;  /* 0x41102cb43500780b */ /* 0x000fe40003f06200 */
[----:B------:R-:W-:-:S04]  /*94e0*/  FFMA R56, R23, R56, 0.1331529766321182251 ;  /* 0x3e08594117387423 */ /* 0x000fc80000000038 */
[----:B------:R-:W-:-:S04]  /*94f0*/  FFMA R5, R23, R56, -0.33332768082618713379 ;  /* 0xbeaaa9ed17057423 */ /* 0x000fc80000000038 */
[----:B------:R-:W-:Y:S01]  /*9500*/  FFMA R56, R23, R5, RZ ;  /* 0x0000000517387223 */ /* 0x000fe200000000ff */
[----:B------:R-:W-:Y:S01]  /*9510*/  FMUL R5, R44, 0.044714998453855514526 ;  /* 0x3d3727132c057820 */ /* 0x000fe20000400000 */
[----:B0-----:R-:W-:-:S04]  /*9520*/  FADD R59, R55, 1 ;  /* 0x3f800000373b7421 */ /* 0x001fc80000000000 */
[----:B------:R-:W0:Y:S02]  /*9530*/  MUFU.RCP R22, R59 ;  /* 0x0000003b00167308 */ /* 0x000e240000001000 */
[----:B0-----:R-:W-:-:S05]  /*9540*/  FFMA R22, R22, -2, R7 ;  /* 0xc000000016167823 */ /* 0x001fca0000000007 */
[----:B------:R-:W-:-:S04]  /*9550*/  FSEL R22, R22, 1, !P0 ;  /* 0x3f80000016167808 */ /* 0x000fc80004000000 */
[--C-:B------:R-:W-:Y:S01]  /*9560*/  LOP3.LUT R22, R22, 0x80000000, R53.reuse, 0xb8, !PT ;  /* 0x8000000016167812 */ /* 0x100fe200078eb835 */
[----:B------:R-:W-:Y:S01]  /*9570*/  @!P1 FFMA R22, R53, R56, R53 ;  /* 0x0000003835169223 */ /* 0x000fe20000000035 */
        /* <DEDUP_REMOVED lines=11> */
[----:B------:R-:W-:-:S03]  /*9630*/  FFMA R5, R23, R55, -0.33332768082618713379 ;  /* 0xbeaaa9ed17057423 */ /* 0x000fc60000000037 */
[----:B------:R-:W0:Y:S02]  /*9640*/  MUFU.RCP R56, R56 ;  /* 0x0000003800387308 */ /* 0x000e240000001000 */
[----:B0-----:R-:W-:Y:S01]  /*9650*/  FFMA R37, R56, -2, R7 ;  /* 0xc000000038257823 */ /* 0x001fe20000000007 */
[----:B------:R-:W-:-:S04]  /*9660*/  FFMA R56, R23, R5, RZ ;  /* 0x0000000517387223 */ /* 0x000fc800000000ff */
[----:B------:R-:W-:-:S04]  /*9670*/  FSEL R37, R37, 1, !P0 ;  /* 0x3f80000025257808 */ /* 0x000fc80004000000 */
[--C-:B------:R-:W-:Y:S01]  /*9680*/  LOP3.LUT R23, R37, 0x80000000, R53.reuse, 0xb8, !PT ;  /* 0x8000000025177812 */ /* 0x100fe200078eb835 */
[----:B------:R-:W-:Y:S01]  /*9690*/  @!P1 FFMA R23, R53, R56, R53 ;  /* 0x0000003835179223 */ /* 0x000fe20000000035 */
[----:B------:R-:W-:Y:S01]  /*96a0*/  FMUL R56, R35, 0.035677410662174224854 ;  /* 0x3d12227a23387820 */ /* 0x000fe20000400000 */
[----:B------:R-:W-:-:S03]  /*96b0*/  LEA R37, R21, R60, 0x8 ;  /* 0x0000003c15257211 */ /* 0x000fc600078e40ff */
[----:B------:R-:W-:Y:S01]  /*96c0*/  FFMA R56, R35, R56, 0.79788458347320556641 ;  /* 0x3f4c422a23387423 */ /* 0x000fe20000000038 */
[----:B------:R-:W-:-:S03]  /*96d0*/  LOP3.LUT R37, R37, 0xffff, RZ, 0xc0, !PT ;  /* 0x0000ffff25257812 */ /* 0x000fc600078ec0ff */
[----:B------:R-:W-:Y:S01]  /*96e0*/  FMUL R53, R35, R56 ;  /* 0x0000003823357220 */ /* 0x000fe20000400000 */
[----:B------:R-:W-:-:S03]  /*96f0*/  LOP3.LUT R37, R37, 0xff0000, R24, 0xf8, !PT ;  /* 0x00ff000025257812 */ /* 0x000fc600078ef818 */
        /* <DEDUP_REMOVED lines=11> */
[----:B------:R-:W-:Y:S01]  /*97b0*/  FFMA R56, R21, R5, RZ ;  /* 0x0000000515387223 */ /* 0x000fe200000000ff */
[----:B------:R-:W-:-:S03]  /*97c0*/  FMUL R5, R44, 0.035677410662174224854 ;  /* 0x3d12227a2c057820 */ /* 0x000fc60000400000 */
[----:B------:R-:W-:Y:S01]  /*97d0*/  FSEL R60, R55, 1, !P0 ;  /* 0x3f800000373c7808 */ /* 0x000fe20004000000 */
[----:B------:R-:W-:Y:S01]  /*97e0*/  FFMA R5, R44, R5, 0.79788458347320556641 ;  /* 0x3f4c422a2c057423 */ /* 0x000fe20000000005 */
[----:B------:R-:W-:Y:S02]  /*97f0*/  LOP3.LUT R55, R25, 0xffff, R32, 0xf8, !PT ;  /* 0x0000ffff19377812 */ /* 0x000fe400078ef820 */
[--C-:B------:R-:W-:Y:S01]  /*9800*/  LOP3.LUT R21, R60, 0x80000000, R53.reuse, 0xb8, !PT ;  /* 0x800000003c157812 */ /* 0x100fe200078eb835 */
[----:B------:R-:W-:Y:S01]  /*9810*/  @!P1 FFMA R21, R53, R56, R53 ;  /* 0x0000003835159223 */ /* 0x000fe20000000035 */
        /* <DEDUP_REMOVED lines=14> */
[--C-:B------:R-:W-:Y:S02]  /*9900*/  HADD2.F32 R25, -RZ, R42.reuse.H0_H0 ;  /* 0x2000002aff197230 */ /* 0x100fe40000004100 */
[----:B------:R-:W-:Y:S01]  /*9910*/  HADD2.F32 R42, -RZ, R42.H1_H1 ;  /* 0x3000002aff2a7230 */ /* 0x000fe20000004100 */
[----:B------:R-:W-:-:S04]  /*9920*/  FSEL R32, R32, 1, !P0 ;  /* 0x3f80000020207808 */ /* 0x000fc80004000000 */
[--C-:B------:R-:W-:Y:S01]  /*9930*/  LOP3.LUT R32, R32, 0x80000000, R53.reuse, 0xb8, !PT ;  /* 0x8000000020207812 */ /* 0x100fe200078eb835 */
[----:B------:R-:W-:Y:S01]  /*9940*/  @!P1 FFMA R32, R53, R56, R53 ;  /* 0x0000003835209223 */ /* 0x000fe20000000035 */
[C---:B------:R-:W-:Y:S01]  /*9950*/  FMUL R56, R25.reuse, 0.044714998453855514526 ;  /* 0x3d37271319387820 */ /* 0x040fe20000400000 */
[----:B------:R-:W-:-:S03]  /*9960*/  FMUL R53, R25, 0.79788458347320556641 ;  /* 0x3f4c422a19357820 */ /* 0x000fc60000400000 */
[----:B------:R-:W-:-:S04]  /*9970*/  FFMA R56, R25, R56, 1 ;  /* 0x3f80000019387423 */ /* 0x000fc80000000038 */
[----:B------:R-:W-:-:S04]  /*9980*/  FMUL R53, R53, R56 ;  /* 0x0000003835357220 */ /* 0x000fc80000400000 */
[C---:B------:R-:W-:Y:S01]  /*9990*/  FMUL R5, |R53|.reuse, 2.8853900432586669922 ;  /* 0x4038aa3b35057820 */ /* 0x040fe20000400200 */
[C---:B------:R-:W-:Y:S01]  /*99a0*/  FMUL R24, R53.reuse, R53 ;  /* 0x0000003535187220 */ /* 0x040fe20000400000 */
[C---:B------:R-:W-:Y:S02]  /*99b0*/  FSETP.GE.AND P0, PT, |R53|.reuse, 9.010913848876953125, PT ;  /* 0x41102cb43500780b */ /* 0x040fe40003f06200 */
[----:B------:R-:W-:Y:S01]  /*99c0*/  FSETP.GE.AND P1, PT, |R53|, 0.60000002384185791016, PT ;  /* 0x3f19999a3500780b */ /* 0x000fe20003f26200 */
[C---:B------:R-:W-:Y:S01]  /*99d0*/  FFMA R55, R24.reuse, R6, -0.052303962409496307373 ;  /* 0xbd563cae18377423 */ /* 0x040fe20000000006 */
[----:B------:R-:W0:Y:S02]  /*99e0*/  MUFU.EX2 R5, R5 ;  /* 0x0000000500057308 */ /* 0x000e240000000800 */
[----:B0-----:R-:W-:Y:S01]  /*99f0*/  FADD R56, R5, 1 ;  /* 0x3f80000005387421 */ /* 0x001fe20000000000 */
[----:B------:R-:W-:-:S04]  /*9a00*/  FFMA R5, R24, R55, 0.1331529766321182251 ;  /* 0x3e08594118057423 */ /* 0x000fc80000000037 */
[C---:B------:R-:W-:Y:S01]  /*9a10*/  FFMA R5, R24.reuse, R5, -0.33332768082618713379 ;  /* 0xbeaaa9ed18057423 */ /* 0x040fe20000000005 */
[----:B------:R-:W0:Y:S03]  /*9a20*/  MUFU.RCP R56, R56 ;  /* 0x0000003800387308 */ /* 0x000e260000001000 */
[----:B------:R-:W-:Y:S01]  /*9a30*/  FFMA R60, R24, R5, RZ ;  /* 0x00000005183c7223 */ /* 0x000fe200000000ff */
[----:B------:R-:W-:Y:S01]  /*9a40*/  FMUL R5, R42, 0.044714998453855514526 ;  /* 0x3d3727132a057820 */ /* 0x000fe20000400000 */
[----:B0-----:R-:W-:-:S05]  /*9a50*/  FFMA R55, R56, -2, R7 ;  /* 0xc000000038377823 */ /* 0x001fca0000000007 */
[----:B------:R-:W-:Y:S01]  /*9a60*/  FSEL R56, R55, 1, !P0 ;  /* 0x3f80000037387808 */ /* 0x000fe20004000000 */
[----:B------:R-:W-:-:S03]  /*9a70*/  FMUL R55, R42, 0.79788458347320556641 ;  /* 0x3f4c422a2a377820 */ /* 0x000fc60000400000 */
[--C-:B------:R-:W-:Y:S01]  /*9a80*/  LOP3.LUT R24, R56, 0x80000000, R53.reuse, 0xb8, !PT ;  /* 0x8000000038187812 */ /* 0x100fe200078eb835 */
[----:B------:R-:W-:Y:S01]  /*9a90*/  FFMA R56, R42, R5, 1 ;  /* 0x3f8000002a387423 */ /* 0x000fe20000000005 */
[----:B------:R-:W-:Y:S01]  /*9aa0*/  @!P1 FFMA R24, R53, R60, R53 ;  /* 0x0000003c35189223 */ /* 0x000fe20000000035 */
[----:B------:R-:W-:Y:S02]  /*9ab0*/  LOP3.LUT R60, R13, 0xff, RZ, 0xc0, !PT ;  /* 0x000000ff0d3c7812 */ /* 0x000fe400078ec0ff */
[----:B------:R-:W-:Y:S02]  /*9ac0*/  FMUL R55, R55, R56 ;  /* 0x0000003837377220 */ /* 0x000fe40000400000 */
[----:B------:R-:W-:Y:S02]  /*9ad0*/  LEA R53, R33, R60, 0x8 ;  /* 0x0000003c21357211 */ /* 0x000fe400078e40ff */
[C---:B------:R-:W-:Y:S01]  /*9ae0*/  FMUL R5, |R55|.reuse, 2.8853900432586669922 ;  /* 0x4038aa3b37057820 */ /* 0x040fe20000400200 */
[C---:B------:R-:W-:Y:S01]  /*9af0*/  FMUL R13, R55.reuse, R55 ;  /* 0x00000037370d7220 */ /* 0x040fe20000400000 */
[----:B------:R-:W-:-:S02]  /*9b00*/  FSETP.GE.AND P1, PT, |R55|, 0.60000002384185791016, PT ;  /* 0x3f19999a3700780b */ /* 0x000fc40003f26200 */
        /* <DEDUP_REMOVED lines=9> */
[----:B------:R-:W-:-:S03]  /*9ba0*/  LOP3.LUT R5, R46, 0xff, RZ, 0xc0, !PT ;  /* 0x000000ff2e057812 */ /* 0x000fc600078ec0ff */
[----:B------:R-:W-:Y:S02]  /*9bb0*/  FSEL R60, R33, 1, !P0 ;  /* 0x3f800000213c7808 */ /* 0x000fe40004000000 */
[----:B------:R-:W-:Y:S02]  /*9bc0*/  LEA R50, R50, R5, 0x8 ;  /* 0x0000000532327211 */ /* 0x000fe400078e40ff */
[--C-:B------:R-:W-:Y:S01]  /*9bd0*/  LOP3.LUT R13, R60, 0x80000000, R55.reuse, 0xb8, !PT ;  /* 0x800000003c0d7812 */ /* 0x100fe200078eb837 */
[----:B------:R-:W-:Y:S01]  /*9be0*/  @!P1 FFMA R13, R55, R56, R55 ;  /* 0x00000038370d9223 */ /* 0x000fe20000000037 */
[----:B------:R-:W-:Y:S01]  /*9bf0*/  FMUL R56, R25, 0.035677410662174224854 ;  /* 0x3d12227a19387820 */ /* 0x000fe20000400000 */
[----:B------:R-:W-:-:S03]  /*9c00*/  LOP3.LUT R50, R50, 0xffff, RZ, 0xc0, !PT ;  /* 0x0000ffff32327812 */ /* 0x000fc600078ec0ff */
[----:B------:R-:W-:-:S04]  /*9c10*/  FFMA R56, R25, R56, 0.79788458347320556641 ;  /* 0x3f4c422a19387423 */ /* 0x000fc80000000038 */
[----:B------:R-:W-:-:S04]  /*9c20*/  FMUL R55, R25, R56 ;  /* 0x0000003819377220 */ /* 0x000fc80000400000 */
[C---:B------:R-:W-:Y:S01]  /*9c30*/  FMUL R59, |R55|.reuse, 2.8853900432586669922 ;  /* 0x4038aa3b373b7820 */ /* 0x040fe20000400200 */
[C---:B------:R-:W-:Y:S01]  /*9c40*/  FMUL R33, R55.reuse, R55 ;  /* 0x0000003737217220 */ /* 0x040fe20000400000 */
[C---:B------:R-:W-:Y:S02]  /*9c50*/  FSETP.GE.AND P0, PT, |R55|.reuse, 9.010913848876953125, PT ;  /* 0x41102cb43700780b */ /* 0x040fe40003f06200 */
[----:B------:R-:W-:Y:S01]  /*9c60*/  FSETP.GE.AND P1, PT, |R55|, 0.60000002384185791016, PT ;  /* 0x3f19999a3700780b */ /* 0x000fe20003f26200 */
[C---:B------:R-:W-:Y:S01]  /*9c70*/  FFMA R46, R33.reuse, R6, -0.052303962409496307373 ;  /* 0xbd563cae212e7423 */ /* 0x040fe20000000006 */
[----:B------:R-:W0:Y:S03]  /*9c80*/  MUFU.EX2 R59, R59 ;  /* 0x0000003b003b7308 */ /* 0x000e260000000800 */
[----:B------:R-:W-:-:S04]  /*9c90*/  FFMA R60, R33, R46, 0.1331529766321182251 ;  /* 0x3e085941213c7423 */ /* 0x000fc8000000002e */
[----:B------:R-:W-:Y:S01]  /*9ca0*/  FFMA R5, R33, R60, -0.33332768082618713379 ;  /* 0xbeaaa9ed21057423 */ /* 0x000fe2000000003c */
[----:B------:R-:W-:-:S04]  /*9cb0*/  SHF.L.U32 R60, R15, 0x18, RZ ;  /* 0x000000180f3c7819 */ /* 0x000fc800000006ff */
[----:B------:R-:W-:Y:S01]  /*9cc0*/  LOP3.LUT R15, R37, R60, RZ, 0xfc, !PT ;  /* 0x0000003c250f7212 */ /* 0x000fe200078efcff */
[----:B0-----:R-:W-:-:S06]  /*9cd0*/  FADD R56, R59, 1 ;  /* 0x3f8000003b387421 */ /* 0x001fcc0000000000 */
[----:B------:R-:W0:Y:S02]  /*9ce0*/  MUFU.RCP R56, R56 ;  /* 0x0000003800387308 */ /* 0x000e240000001000 */
[----:B0-----:R-:W-:Y:S01]  /*9cf0*/  FFMA R46, R56, -2, R7 ;  /* 0xc0000000382e7823 */ /* 0x001fe20000000007 */
[----:B------:R-:W-:Y:S01]  /*9d00*/  FFMA R56, R33, R5, RZ ;  /* 0x0000000521387223 */ /* 0x000fe200000000ff */
[----:B------:R-:W-:-:S03]  /*9d10*/  FMUL R5, R42, 0.035677410662174224854 ;  /* 0x3d12227a2a057820 */ /* 0x000fc60000400000 */
[----:B------:R-:W-:Y:S01]  /*9d20*/  FSEL R46, R46, 1, !P0 ;  /* 0x3f8000002e2e7808 */ /* 0x000fe20004000000 */
[----:B------:R-:W-:-:S03]  /*9d30*/  FFMA R5, R42, R5, 0.79788458347320556641 ;  /* 0x3f4c422a2a057423 */ /* 0x000fc60000000005 */
[--C-:B------:R-:W-:Y:S01]  /*9d40*/  LOP3.LUT R33, R46, 0x80000000, R55.reuse, 0xb8, !PT ;  /* 0x800000002e217812 */ /* 0x100fe200078eb837 */
[----:B------:R-:W-:Y:S01]  /*9d50*/  FMUL R46, R42, R5 ;  /* 0x000000052a2e7220 */ /* 0x000fe20000400000 */
[----:B------:R-:W-:-:S03]  /*9d60*/  @!P1 FFMA R33, R55, R56, R55 ;  /* 0x0000003837219223 */ /* 0x000fc60000000037 */
        /* <DEDUP_REMOVED lines=10> */
[----:B------:R-:W0:Y:S02]  /*9e10*/  MUFU.RCP R56, R56 ;  /* 0x0000003800387308 */ /* 0x000e240000001000 */
[----:B0-----:R-:W-:-:S05]  /*9e20*/  FFMA R55, R56, -2, R7 ;  /* 0xc000000038377823 */ /* 0x001fca0000000007 */
[----:B------:R-:W-:-:S04]  /*9e30*/  FSEL R55, R55, 1, !P0 ;  /* 0x3f80000037377808 */ /* 0x000fc80004000000 */
[--C-:B------:R-:W-:Y:S01]  /*9e40*/  LOP3.LUT R37, R55, 0x80000000, R46.reuse, 0xb8, !PT ;  /* 0x8000000037257812 */ /* 0x100fe200078eb82e */
[----:B------:R-:W-:Y:S01]  /*9e50*/  @!P1 FFMA R37, R46, R5, R46 ;  /* 0x000000052e259223 */ /* 0x000fe2000000002e */
[----:B------:R-:W-:Y:S02]  /*9e60*/  LOP3.LUT R46, R49, 0xff0000, RZ, 0xc0, !PT ;  /* 0x00ff0000312e7812 */ /* 0x000fe400078ec0ff */
[----:B------:R-:W-:Y:S02]  /*9e70*/  SHF.L.U32 R49, R52, 0x10, RZ ;  /* 0x0000001034317819 */ /* 0x000fe400000006ff */
[----:B------:R-:W-:Y:S01]  /*9e80*/  LOP3.LUT R53, R46, 0xffff, R53, 0xf8, !PT ;  /* 0x0000ffff2e357812 */ /* 0x000fe200078ef835 */
[--C-:B------:R-:W-:Y:S01]  /*9e90*/  HADD2.F32 R46, -RZ, R47.reuse.H0_H0 ;  /* 0x2000002fff2e7230 */ /* 0x100fe20000004100 */
[----:B------:R-:W-:Y:S01]  /*9ea0*/  LOP3.LUT R49, R50, 0xff0000, R49, 0xf8, !PT ;  /* 0x00ff000032317812 */ /* 0x000fe200078ef831 */
[----:B------:R-:W-:Y:S01]  /*9eb0*/  HADD2.F32 R47, -RZ, R47.H1_H1 ;  /* 0x3000002fff2f7230 */ /* 0x000fe20000004100 */
[----:B------:R-:W-:-:S02]  /*9ec0*/  LOP3.LUT R5, R51, 0xffff, RZ, 0xc0, !PT ;  /* 0x0000ffff33057812 */ /* 0x000fc400078ec0ff */
[C---:B------:R-:W-:Y:S01]  /*9ed0*/  FMUL R55, R46.reuse, 0.044714998453855514526 ;  /* 0x3d3727132e377820 */ /* 0x040fe20000400000 */
[C---:B------:R-:W-:Y:S01]  /*9ee0*/  FMUL R51, R46.reuse, 0.79788458347320556641 ;  /* 0x3f4c422a2e337820 */ /* 0x040fe20000400000 */
[----:B------:R-:W-:Y:S02]  /*9ef0*/  MOV R52, 0x3f000000 ;  /* 0x3f00000000347802 */ /* 0x000fe40000000f00 */
[----:B------:R-:W-:Y:S01]  /*9f00*/  FFMA R50, R46, R55, 1 ;  /* 0x3f8000002e327423 */ /* 0x000fe20000000037 */
[----:B------:R-:W-:Y:S02]  /*9f10*/  LOP3.LUT R49, R49, R54, RZ, 0xfc, !PT ;  /* 0x0000003631317212 */ /* 0x000fe400078efcff */
[----:B------:R-:W-:Y:S01]  /*9f20*/  FFMA R55, R14, R52, 0.5 ;  /* 0x3f0000000e377423 */ /* 0x000fe20000000034 */
[----:B------:R-:W-:Y:S01]  /*9f30*/  FMUL R51, R51, R50 ;  /* 0x0000003233337220 */ /* 0x000fe20000400000 */
[----:B------:R-:W-:Y:S01]  /*9f40*/  SHF.L.U32 R50, R5, 0x18, RZ ;  /* 0x0000001805327819 */ /* 0x000fe200000006ff */
[-C--:B------:R-:W-:Y:S01]  /*9f50*/  FFMA R31, R31, R52.reuse, 0.5 ;  /* 0x3f0000001f1f7423 */ /* 0x080fe20000000034 */
[----:B------:R-:W-:Y:S01]  /*9f60*/  FFMA R37, R37, R52, 0.5 ;  /* 0x3f00000025257423 */ /* 0x000fe20000000034 */
[----:B------:R-:W-:Y:S01]  /*9f70*/  FMUL R5, |R51|, 2.8853900432586669922 ;  /* 0x4038aa3b33057820 */ /* 0x000fe20000400200 */
[----:B------:R-:W-:Y:S01]  /*9f80*/  LOP3.LUT R50, R53, R50, RZ, 0xfc, !PT ;  /* 0x0000003235327212 */ /* 0x000fe200078efcff */
[----:B------:R-:W-:Y:S01]  /*9f90*/  FMUL R53, R34, 0.10703222453594207764 ;  /* 0x3ddb33b622357820 */ /* 0x000fe20000400000 */
[C---:B------:R-:W-:Y:S01]  /*9fa0*/  FSETP.GE.AND P1, PT, |R51|.reuse, 0.60000002384185791016, PT ;  /* 0x3f19999a3300780b */ /* 0x040fe20003f26200 */
[----:B------:R-:W-:Y:S01]  /*9fb0*/  FMUL R37, R42, R37 ;  /* 0x000000252a257220 */ /* 0x000fe20000400000 */
[----:B------:R-:W-:Y:S01]  /*9fc0*/  FSETP.GE.AND P0, PT, |R51|, 9.010913848876953125, PT ;  /* 0x41102cb43300780b */ /* 0x000fe20003f06200 */
[----:B------:R-:W0:Y:S01]  /*9fd0*/  MUFU.EX2 R5, R5 ;  /* 0x0000000500057308 */ /* 0x000e220000000800 */
[----:B------:R-:W-:Y:S01]  /*9fe0*/  FFMA R54, R34, R53, 0.79788458347320556641 ;  /* 0x3f4c422a22367423 */ /* 0x000fe20000000035 */
[C---:B------:R-:W-:Y:S01]  /*9ff0*/  FFMA R53, -R8.reuse, R8, 1 ;  /* 0x3f80000008357423 */ /* 0x040fe20000000108 */
[----:B------:R-:W-:-:S03]  /*a000*/  FADD R8, R8, 1 ;  /* 0x3f80000008087421 */ /* 0x000fc60000000000 */
[----:B------:R-:W-:Y:S01]  /*a010*/  FMUL R54, R53, R54 ;  /* 0x0000003635367220 */ /* 0x000fe20000400000 */
[C---:B------:R-:W-:Y:S01]  /*a020*/  FMUL R53, R34.reuse, 0.5 ;  /* 0x3f00000022357820 */ /* 0x040fe20000400000 */
[----:B------:R-:W-:Y:S01]  /*a030*/  FMUL R34, R34, R55 ;  /* 0x0000003722227220 */ /* 0x000fe20000400000 */
[C---:B------:R-:W-:Y:S02]  /*a040*/  FMUL R55, R38.reuse, 0.10703222453594207764 ;  /* 0x3ddb33b626377820 */ /* 0x040fe40000400000 */
[----:B------:R-:W-:Y:S02]  /*a050*/  FMUL R53, R53, R54 ;  /* 0x0000003635357220 */ /* 0x000fe40000400000 */
[C---:B------:R-:W-:Y:S01]  /*a060*/  FFMA R54, R38.reuse, R55, 0.79788458347320556641 ;  /* 0x3f4c422a26367423 */ /* 0x040fe20000000037 */
[----:B------:R-:W-:Y:S01]  /*a070*/  FMUL R55, R38, 0.5 ;  /* 0x3f00000026377820 */ /* 0x000fe20000400000 */
[----:B------:R-:W-:Y:S01]  /*a080*/  FFMA R8, R8, 0.5, R53 ;  /* 0x3f00000008087823 */ /* 0x000fe20000000035 */
[----:B0-----:R-:W-:Y:S01]  /*a090*/  FADD R14, R5, 1 ;  /* 0x3f800000050e7421 */ /* 0x001fe20000000000 */
[----:B------:R-:W-:-:S04]  /*a0a0*/  FFMA R5, -R9, R9, 1 ;  /* 0x3f80000009057423 */ /* 0x000fc80000000109 */
[----:B------:R-:W-:Y:S01]  /*a0b0*/  FMUL R54, R5, R54 ;  /* 0x0000003605367220 */ /* 0x000fe20000400000 */
[----:B------:R-:W0:Y:S03]  /*a0c0*/  MUFU.RCP R14, R14 ;  /* 0x0000000e000e7308 */ /* 0x000e260000001000 */
[----:B------:R-:W-:Y:S01]  /*a0d0*/  FMUL R55, R55, R54 ;  /* 0x0000003637377220 */ /* 0x000fe20000400000 */
[----:B------:R-:W-:-:S04]  /*a0e0*/  FMUL R54, R51, R51 ;  /* 0x0000003333367220 */ /* 0x000fc80000400000 */
        /* <DEDUP_REMOVED lines=8> */
[----:B------:R-:W-:Y:S01]  /*a170*/  FMUL R54, R47, 0.044714998453855514526 ;  /* 0x3d3727132f367820 */ /* 0x000fe20000400000 */
[----:B------:R-:W-:Y:S01]  /*a180*/  FADD R56, R9, 1 ;  /* 0x3f80000009387421 */ /* 0x000fe20000000000 */
[--C-:B------:R-:W-:Y:S02]  /*a190*/  HADD2.F32 R51, -RZ, R58.reuse.H0_H0 ;  /* 0x2000003aff337230 */ /* 0x100fe40000004100 */
[C---:B------:R-:W-:Y:S01]  /*a1a0*/  FFMA R5, R47.reuse, R54, 1 ;  /* 0x3f8000002f057423 */ /* 0x040fe20000000036 */
[----:B------:R-:W-:Y:S01]  /*a1b0*/  FMUL R54, R47, 0.79788458347320556641 ;  /* 0x3f4c422a2f367820 */ /* 0x000fe20000400000 */
[----:B------:R-:W-:Y:S01]  /*a1c0*/  FFMA R9, R56, 0.5, R55 ;  /* 0x3f00000038097823 */ /* 0x000fe20000000037 */
[----:B------:R-:W-:Y:S01]  /*a1d0*/  FMUL R8, R8, R51 ;  /* 0x0000003308087220 */ /* 0x000fe20000400000 */
[----:B------:R-:W-:-:S02]  /*a1e0*/  HADD2.F32 R58, -RZ, R58.H1_H1 ;  /* 0x3000003aff3a7230 */ /* 0x000fc40000004100 */
[----:B------:R-:W-:Y:S01]  /*a1f0*/  FMUL R54, R54, R5 ;  /* 0x0000000536367220 */ /* 0x000fe20000400000 */
[--C-:B------:R-:W-:Y:S02]  /*a200*/  HADD2.F32 R5, -RZ, R0.reuse.H0_H0 ;  /* 0x20000000ff057230 */ /* 0x100fe40000004100 */
[----:B------:R-:W-:Y:S01]  /*a210*/  FMUL R34, R51, R34 ;  /* 0x0000002233227220 */ /* 0x000fe20000400000 */
[----:B------:R-:W-:Y:S02]  /*a220*/  HADD2.F32 R0, -RZ, R0.H1_H1 ;  /* 0x30000000ff007230 */ /* 0x000fe40000004100 */
[C---:B------:R-:W-:Y:S01]  /*a230*/  FMUL R59, |R54|.reuse, 2.8853900432586669922 ;  /* 0x4038aa3b363b7820 */ /* 0x040fe20000400200 */
[C---:B------:R-:W-:Y:S01]  /*a240*/  FMUL R53, R54.reuse, R54 ;  /* 0x0000003636357220 */ /* 0x040fe20000400000 */
[----:B------:R-:W-:Y:S01]  /*a250*/  FSETP.GE.AND P1, PT, |R54|, 0.60000002384185791016, PT ;  /* 0x3f19999a3600780b */ /* 0x000fe20003f26200 */
[----:B------:R-:W-:Y:S01]  /*a260*/  FMUL R8, R8, R5 ;  /* 0x0000000508087220 */ /* 0x000fe20000400000 */
[----:B------:R-:W-:Y:S01]  /*a270*/  FSETP.GE.AND P0, PT, |R54|, 9.010913848876953125, PT ;  /* 0x41102cb43600780b */ /* 0x000fe20003f06200 */
[----:B------:R-:W-:Y:S01]  /*a280*/  FFMA R60, R53, R6, -0.052303962409496307373 ;  /* 0xbd563cae353c7423 */ /* 0x000fe20000000006 */
[----:B------:R-:W0:Y:S01]  /*a290*/  MUFU.EX2 R59, R59 ;  /* 0x0000003b003b7308 */ /* 0x000e220000000800 */
[----:B------:R-:W-:-:S02]  /*a2a0*/  FMUL R9, R9, R58 ;  /* 0x0000003a09097220 */ /* 0x000fc40000400000 */
[----:B------:R-:W-:Y:S02]  /*a2b0*/  FFMA R60, R53, R60, 0.1331529766321182251 ;  /* 0x3e085941353c7423 */ /* 0x000fe4000000003c */
[----:B------:R-:W-:Y:S02]  /*a2c0*/  FMUL R9, R9, R0 ;  /* 0x0000000009097220 */ /* 0x000fe40000400000 */
[C---:B------:R-:W-:Y:S02]  /*a2d0*/  FFMA R5, R53.reuse, R60, -0.33332768082618713379 ;  /* 0xbeaaa9ed35057423 */ /* 0x040fe4000000003c */
[----:B------:R-:W1:Y:S01]  /*a2e0*/  S2R R60, SR_CgaCtaId ;  /* 0x00000000003c7919 */ /* 0x000e620000008800 */
[----:B------:R-:W-:Y:S01]  /*a2f0*/  FMNMX3 R11, |R8|, R11, |R9|, !PT ;  /* 0x0000000b080b7276 */ /* 0x000fe20007800609 */
[----:B------:R-:W-:Y:S01]  /*a300*/  FFMA R53, R53, R5, RZ ;  /* 0x0000000535357223 */ /* 0x000fe200000000ff */
[----:B------:R-:W-:Y:S01]  /*a310*/  FMUL R9, R9, UR23 ;  /* 0x0000001709097c20 */ /* 0x000fe20008400000 */
[----:B0-----:R-:W-:-:S06]  /*a320*/  FADD R56, R59, 1 ;  /* 0x3f8000003b387421 */ /* 0x001fcc0000000000 */
[----:B------:R-:W0:Y:S02]  /*a330*/  MUFU.RCP R56, R56 ;  /* 0x0000003800387308 */ /* 0x000e240000001000 */
        /* <DEDUP_REMOVED lines=16> */
[----:B------:R-:W-:-:S04]  /*a440*/  FMUL R0, R47, 0.035677410662174224854 ;  /* 0x3d12227a2f007820 */ /* 0x000fc80000400000 */
[----:B------:R-:W-:Y:S01]  /*a450*/  FFMA R0, R47, R0, 0.79788458347320556641 ;  /* 0x3f4c422a2f007423 */ /* 0x000fe20000000000 */
[----:B0-----:R-:W-:-:S06]  /*a460*/  FADD R56, R55, 1 ;  /* 0x3f80000037387421 */ /* 0x001fcc0000000000 */
[----:B------:R-:W0:Y:S02]  /*a470*/  MUFU.RCP R56, R56 ;  /* 0x0000003800387308 */ /* 0x000e240000001000 */
[----:B0-----:R-:W-:-:S05]  /*a480*/  FFMA R55, R56, -2, R7 ;  /* 0xc000000038377823 */ /* 0x001fca0000000007 */
[----:B------:R-:W-:Y:S02]  /*a490*/  FSEL R55, R55, 1, !P0 ;  /* 0x3f80000037377808 */ /* 0x000fe40004000000 */
[----:B------:R-:W-:Y:S02]  /*a4a0*/  ISETP.GE.U32.AND P0, PT, R29, UR7, PT ;  /* 0x000000071d007c0c */ /* 0x000fe4000bf06070 */
[--C-:B------:R-:W-:Y:S01]  /*a4b0*/  LOP3.LUT R53, R55, 0x80000000, R54.reuse, 0xb8, !PT ;  /* 0x8000000037357812 */ /* 0x100fe200078eb836 */
[----:B------:R-:W-:Y:S01]  /*a4c0*/  @!P1 FFMA R53, R54, R59, R54 ;  /* 0x0000003b36359223 */ /* 0x000fe20000000036 */
[----:B------:R-:W-:Y:S01]  /*a4d0*/  FMUL R54, R47, R0 ;  /* 0x000000002f367220 */ /* 0x000fe20000400000 */
[----:B------:R-:W-:Y:S02]  /*a4e0*/  IADD3 R59, PT, PT, R12, 0x1d, RZ ;  /* 0x0000001d0c3b7810 */ /* 0x000fe40007ffe0ff */
[----:B------:R-:W-:Y:S01]  /*a4f0*/  FFMA R53, R53, R52, 0.5 ;  /* 0x3f00000035357423 */ /* 0x000fe20000000034 */
[----:B------:R-:W-:Y:S01]  /*a500*/  FMUL R0, |R54|, 2.8853900432586669922 ;  /* 0x4038aa3b36007820 */ /* 0x000fe20000400200 */
[----:B------:R-:W-:-:S02]  /*a510*/  LOP3.LUT R59, R59, 0x1f, RZ, 0xc0, !PT ;  /* 0x0000001f3b3b7812 */ /* 0x000fc400078ec0ff */
[----:B------:R-:W-:Y:S02]  /*a520*/  FMUL R53, R46, R53 ;  /* 0x000000352e357220 */ /* 0x000fe40000400000 */
[C---:B------:R-:W-:Y:S01]  /*a530*/  IADD3 R55, P1, P2, R59.reuse, UR4, R30 ;  /* 0x000000043b377c10 */ /* 0x040fe2000fa3e01e */
[----:B------:R-:W0:Y:S01]  /*a540*/  MUFU.EX2 R0, R0 ;  /* 0x0000000000007308 */ /* 0x000e220000000800 */
[----:B------:R-:W-:Y:S02]  /*a550*/  ISETP.GE.U32.OR P0, PT, R59, UR14, P0 ;  /* 0x0000000e3b007c0c */ /* 0x000fe40008706470 */
[----:B------:R-:W-:Y:S02]  /*a560*/  IADD3.X R28, PT, PT, RZ, UR5, R28, P1, P2 ;  /* 0x00000005ff1c7c10 */ /* 0x000fe40008fe441c */
[----:B------:R-:W-:Y:S01]  /*a570*/  FSETP.GE.AND P2, PT, |R54|, 0.60000002384185791016, PT ;  /* 0x3f19999a3600780b */ /* 0x000fe20003f46200 */
[----:B0-----:R-:W-:-:S06]  /*a580*/  FADD R56, R0, 1 ;  /* 0x3f80000000387421 */ /* 0x001fcc0000000000 */
[----:B------:R-:W0:Y:S02]  /*a590*/  MUFU.RCP R56, R56 ;  /* 0x0000003800387308 */ /* 0x000e240000001000 */
[----:B0-----:R-:W-:Y:S01]  /*a5a0*/  FFMA R30, R56, -2, R7 ;  /* 0xc0000000381e7823 */ /* 0x001fe20000000007 */
[----:B------:R-:W-:-:S04]  /*a5b0*/  FMUL R7, R54, R54 ;  /* 0x0000003636077220 */ /* 0x000fc80000400000 */
[----:B------:R-:W-:-:S04]  /*a5c0*/  FFMA R6, R7, R6, -0.052303962409496307373 ;  /* 0xbd563cae07067423 */ /* 0x000fc80000000006 */
[----:B------:R-:W-:Y:S01]  /*a5d0*/  FFMA R0, R7, R6, 0.1331529766321182251 ;  /* 0x3e08594107007423 */ /* 0x000fe20000000006 */
[----:B------:R-:W-:Y:S02]  /*a5e0*/  IADD3 R6, P1, PT, R55, UR4, RZ ;  /* 0x0000000437067c10 */ /* 0x000fe4000ff3e0ff */
[----:B------:R-:W-:Y:S01]  /*a5f0*/  F2FP.SATFINITE.E4M3.F32.PACK_AB_MERGE_C R55, RZ, R9, RZ ;  /* 0x00000009ff37723e */ /* 0x000fe200048070ff */
[----:B------:R-:W-:-:S04]  /*a600*/  FFMA R0, R7, R0, -0.33332768082618713379 ;  /* 0xbeaaa9ed07007423 */ /* 0x000fc80000000000 */
[----:B------:R-:W-:Y:S01]  /*a610*/  FFMA R59, R7, R0, RZ ;  /* 0x00000000073b7223 */ /* 0x000fe200000000ff */
[----:B------:R-:W-:Y:S01]  /*a620*/  FMUL R0, R8, UR23 ;  /* 0x0000001708007c20 */ /* 0x000fe20008400000 */
[----:B------:R-:W-:Y:S02]  /*a630*/  IADD3.X R7, PT, PT, R28, UR5, RZ, P1, !PT ;  /* 0x000000051c077c10 */ /* 0x000fe40008ffe4ff */
[C---:B------:R-:W-:Y:S02]  /*a640*/  @!P0 LEA R8, P1, R6.reuse, UR8, 0x1 ;  /* 0x0000000806088c11 */ /* 0x040fe4000f8208ff */
[----:B------:R-:W-:Y:S02]  /*a650*/  F2FP.SATFINITE.E4M3.F32.PACK_AB_MERGE_C R0, RZ, R0, RZ ;  /* 0x00000000ff00723e */ /* 0x000fe400048070ff */
[----:B------:R-:W-:Y:S02]  /*a660*/  @!P0 LEA.HI.X R9, R6, UR9, R7, 0x1, P1 ;  /* 0x0000000906098c11 */ /* 0x000fe400088f0c07 */
[----:B------:R-:W-:-:S02]  /*a670*/  FSETP.GE.AND P1, PT, |R54|, 9.010913848876953125, PT ;  /* 0x41102cb43600780b */ /* 0x000fc40003f26200 */
[----:B------:R-:W-:Y:S02]  /*a680*/  MOV R28, 0x400 ;  /* 0x00000400001c7802 */ /* 0x000fe40000000f00 */
[----:B------:R-:W-:Y:S02]  /*a690*/  FSEL R61, R30, 1, !P1 ;  /* 0x3f8000001e3d7808 */ /* 0x000fe40004800000 */
[----:B------:R-:W-:Y:S02]  /*a6a0*/  @!P0 PRMT R56, R55, 0x7604, R0 ;  /* 0x0000760437388816 */ /* 0x000fe40000000000 */
[----:B------:R-:W-:Y:S02]  /*a6b0*/  IADD3 R28, PT, PT, R28, 0x20, RZ ;  /* 0x000000201c1c7810 */ /* 0x000fe40007ffe0ff */
[--C-:B------:R-:W-:Y:S01]  /*a6c0*/  LOP3.LUT R61, R61, 0x80000000, R54.reuse, 0xb8, !PT ;  /* 0x800000003d3d7812 */ /* 0x100fe200078eb836 */
[----:B------:R-:W-:Y:S01]  /*a6d0*/  @!P2 FFMA R61, R54, R59, R54 ;  /* 0x0000003b363da223 */ /* 0x000fe20000000036 */
[----:B-1----:R-:W-:Y:S01]  /*a6e0*/  LEA R59, R60, R28, 0x18 ;  /* 0x0000001c3c3b7211 */ /* 0x002fe200078ec0ff */
[----:B------:R0:W-:Y:S01]  /*a6f0*/  @!P0 STG.E.U16 desc[UR24][R8.64], R56 ;  /* 0x0000003808008986 */ /* 0x0001e2000c101518 */
[----:B------:R-:W-:Y:S01]  /*a700*/  LOP3.LUT R30, R2, 0x1f, RZ, 0xc0, !PT ;  /* 0x0000001f021e7812 */ /* 0x000fe200078ec0ff */
[----:B------:R-:W-:Y:S01]  /*a710*/  FMUL R60, R38, R31 ;  /* 0x0000001f263c7220 */ /* 0x000fe20000400000 */
[----:B------:R-:W-:-:S02]  /*a720*/  SHF.L.U32 R54, R16, 0x2, RZ ;  /* 0x0000000210367819 */ /* 0x000fc400000006ff */
[----:B------:R-:W-:Y:S01]  /*a730*/  SHF.R.U32.HI R31, RZ, 0x5, R2 ;  /* 0x00000005ff1f7819 */ /* 0x000fe20000011602 */
[----:B------:R-:W-:Y:S01]  /*a740*/  IMAD R28, R30, 0x84, R59 ;  /* 0x000000841e1c7824 */ /* 0x000fe200078e023b */
[----:B------:R-:W-:Y:S02]  /*a750*/  LOP3.LUT R0, R0, 0xff, RZ, 0xc0, !PT ;  /* 0x000000ff00007812 */ /* 0x000fe400078ec0ff */
[----:B------:R-:W-:Y:S02]  /*a760*/  LOP3.LUT R55, R55, 0xff, RZ, 0xc0, !PT ;  /* 0x000000ff37377812 */ /* 0x000fe400078ec0ff */
[----:B0-----:R-:W-:-:S04]  /*a770*/  SHF.L.U32 R8, R12, 0x2, RZ ;  /* 0x000000020c087819 */ /* 0x001fc800000006ff */
[----:B------:R-:W-:-:S04]  /*a780*/  LOP3.LUT R9, R8, 0x7c, RZ, 0xc0, !PT ;  /* 0x0000007c08097812 */ /* 0x000fc800078ec0ff */
[----:B------:R-:W-:Y:S02]  /*a790*/  IADD3 R16, PT, PT, R28, R9, RZ ;  /* 0x000000091c107210 */ /* 0x000fe40007ffe0ff */
[----:B------:R-:W-:-:S03]  /*a7a0*/  LOP3.LUT R9, R54, 0x7c, RZ, 0xc0, !PT ;  /* 0x0000007c36097812 */ /* 0x000fc600078ec0ff */
[----:B------:R-:W-:Y:S01]  /*a7b0*/  STS [R16], R39 ;  /* 0x0000002710007388 */ /* 0x000fe20000000800 */
[----:B------:R-:W-:Y:S02]  /*a7c0*/  IADD3 R54, PT, PT, R28, R9, RZ ;  /* 0x000000091c367210 */ /* 0x000fe40007ffe0ff */
[----:B------:R-:W-:Y:S02]  /*a7d0*/  IADD3 R9, PT, PT, R8, -0x8, RZ ;  /* 0xfffffff808097810 */ /* 0x000fe40007ffe0ff */
[----:B------:R-:W-:Y:S01]  /*a7e0*/  SHF.L.U32 R8, R31, 0x3, RZ ;  /* 0x000000031f087819 */ /* 0x000fe200000006ff */
[----:B------:R0:W-:Y:S01]  /*a7f0*/  STS [R54], R19 ;  /* 0x0000001336007388 */ /* 0x0001e20000000800 */
[----:B------:R-:W-:-:S03]  /*a800*/  LOP3.LUT R38, R9, 0x7c, RZ, 0xc0, !PT ;  /* 0x0000007c09267812 */ /* 0x000fc600078ec0ff */
[----:B------:R-:W-:Y:S01]  /*a810*/  IMAD R56, R8, UR28, RZ ;  /* 0x0000001c08387c24 */ /* 0x000fe2000f8e02ff */
[----:B------:R-:W-:Y:S01]  /*a820*/  IADD3 R38, PT, PT, R28, R38, RZ ;  /* 0x000000261c267210 */ /* 0x000fe20007ffe0ff */
[----:B------:R-:W-:-:S04]  /*a830*/  IMAD.WIDE.U32 R8, R8, UR29, RZ ;  /* 0x0000001d08087c25 */ /* 0x000fc8000f8e00ff */
[----:B0-----:R-:W-:Y:S01]  /*a840*/  FMUL R19, R58, R60 ;  /* 0x0000003c3a137220 */ /* 0x001fe20000400000 */
[----:B------:R-:W-:Y:S01]  /*a850*/  FMUL R58, R35, 0.10703222453594207764 ;  /* 0x3ddb33b6233a7820 */ /* 0x000fe20000400000 */
[----:B------:R-:W-:Y:S01]  /*a860*/  IADD3 R39, PT, PT, R9, R56, RZ ;  /* 0x0000003809277210 */ /* 0x000fe20007ffe0ff */
[----:B------:R-:W-:Y:S01]  /*a870*/  FFMA R9, -R22, R22, 1 ;  /* 0x3f80000016097423 */ /* 0x000fe20000000116 */
[----:B------:R-:W-:Y:S01]  /*a880*/  MOV R56, R8 ;  /* 0x0000000800387202 */ /* 0x000fe20000000f00 */
[----:B------:R-:W-:Y:S01]  /*a890*/  FFMA R58, R35, R58, 0.79788458347320556641 ;  /* 0x3f4c422a233a7423 */ /* 0x000fe2000000003a */
[-C--:B------:R-:W-:Y:S01]  /*a8a0*/  FFMA R8, R21, R52.reuse, 0.5 ;  /* 0x3f00000015087423 */ /* 0x080fe20000000034 */
[----:B------:R0:W-:Y:S01]  /*a8b0*/  STS [R38], R50 ;  /* 0x0000003226007388 */ /* 0x0001e20000000800 */
[----:B------:R-:W-:Y:S01]  /*a8c0*/  FFMA R21, R32, R52, 0.5 ;  /* 0x3f00000020157423 */ /* 0x000fe20000000034 */
[----:B------:R-:W-:Y:S01]  /*a8d0*/  FMUL R58, R9, R58 ;  /* 0x0000003a093a7220 */ /* 0x000fe20000400000 */
[C---:B------:R-:W-:Y:S01]  /*a8e0*/  FMUL R9, R35.reuse, 0.5 ;  /* 0x3f00000023097820 */ /* 0x040fe20000400000 */
[----:B------:R-:W-:Y:S01]  /*a8f0*/  FMUL R35, R35, R8 ;  /* 0x0000000823237220 */ /* 0x000fe20000400000 */
[----:B------:R-:W-:Y:S01]  /*a900*/  FFMA R32, R33, R52, 0.5 ;  /* 0x3f00000021207423 */ /* 0x000fe20000000034 */
[----:B------:R-:W-:Y:S01]  /*a910*/  FFMA R33, -R24, R24, 1 ;  /* 0x3f80000018217423 */ /* 0x000fe20000000118 */
[----:B------:R-:W-:Y:S01]  /*a920*/  FMUL R8, R9, R58 ;  /* 0x0000003a09087220 */ /* 0x000fe20000400000 */
[C---:B------:R-:W-:Y:S01]  /*a930*/  FMUL R9, R44.reuse, 0.10703222453594207764 ;  /* 0x3ddb33b62c097820 */ /* 0x040fe20000400000 */
[C---:B------:R-:W-:Y:S01]  /*a940*/  FMUL R21, R44.reuse, R21 ;  /* 0x000000152c157220 */ /* 0x040fe20000400000 */
[----:B------:R-:W-:Y:S01]  /*a950*/  FMUL R32, R25, R32 ;  /* 0x0000002019207220 */ /* 0x000fe20000400000 */
[----:B------:R-:W-:Y:S01]  /*a960*/  FFMA R52, R61, R52, 0.5 ;  /* 0x3f0000003d347423 */ /* 0x000fe20000000034 */
[C---:B0-----:R-:W-:Y:S01]  /*a970*/  FFMA R50, R44.reuse, R9, 0.79788458347320556641 ;  /* 0x3f4c422a2c327423 */ /* 0x041fe20000000009 */
[----:B------:R-:W-:Y:S01]  /*a980*/  FFMA R9, -R23, R23, 1 ;  /* 0x3f80000017097423 */ /* 0x000fe20000000117 */
[----:B------:R-:W-:Y:S01]  /*a990*/  FMUL R44, R44, 0.5 ;  /* 0x3f0000002c2c7820 */ /* 0x000fe20000400000 */
[----:B------:R-:W-:-:S02]  /*a9a0*/  FADD R24, R24, 1 ;  /* 0x3f80000018187421 */ /* 0x000fc40000000000 */
[----:B------:R-:W-:Y:S01]  /*a9b0*/  FMUL R9, R9, R50 ;  /* 0x0000003209097220 */ /* 0x000fe20000400000 */
[----:B------:R-:W-:-:S03]  /*a9c0*/  FMUL R50, R25, 0.10703222453594207764 ;  /* 0x3ddb33b619327820 */ /* 0x000fc60000400000 */
[----:B------:R-:W-:Y:S01]  /*a9d0*/  FMUL R9, R44, R9 ;  /* 0x000000092c097220 */ /* 0x000fe20000400000 */
[----:B------:R-:W-:Y:S01]  /*a9e0*/  FFMA R50, R25, R50, 0.79788458347320556641 ;  /* 0x3f4c422a19327423 */ /* 0x000fe20000000032 */
[----:B------:R-:W-:Y:S01]  /*a9f0*/  FFMA R44, -R13, R13, 1 ;  /* 0x3f8000000d2c7423 */ /* 0x000fe2000000010d */
[----:B------:R-:W-:Y:S01]  /*aa00*/  FMUL R25, R25, 0.5 ;  /* 0x3f00000019197820 */ /* 0x000fe20000400000 */
[----:B------:R-:W-:Y:S01]  /*aa10*/  FADD R13, R13, 1 ;  /* 0x3f8000000d0d7421 */ /* 0x000fe20000000000 */
[----:B------:R-:W-:Y:S01]  /*aa20*/  FMUL R50, R33, R50 ;  /* 0x0000003221327220 */ /* 0x000fe20000400000 */
[----:B------:R-:W-:-:S03]  /*aa30*/  FMUL R33, R42, 0.10703222453594207764 ;  /* 0x3ddb33b62a217820 */ /* 0x000fc60000400000 */
[----:B------:R-:W-:Y:S01]  /*aa40*/  FMUL R25, R25, R50 ;  /* 0x0000003219197220 */ /* 0x000fe20000400000 */
[----:B------:R-:W-:-:S03]  /*aa50*/  FFMA R33, R42, R33, 0.79788458347320556641 ;  /* 0x3f4c422a2a217423 */ /* 0x000fc60000000021 */
[----:B------:R-:W-:Y:S01]  /*aa60*/  FFMA R25, R24, 0.5, R25 ;  /* 0x3f00000018197823 */ /* 0x000fe20000000019 */
[----:B------:R-:W-:Y:S01]  /*aa70*/  FMUL R44, R44, R33 ;  /* 0x000000212c2c7220 */ /* 0x000fe20000400000 */
[----:B------:R-:W-:Y:S01]  /*aa80*/  FMUL R33, R46, 0.10703222453594207764 ;  /* 0x3ddb33b62e217820 */ /* 0x000fe20000400000 */
[----:B------:R-:W-:-:S03]  /*aa90*/  FADD R24, R14, 1 ;  /* 0x3f8000000e187421 */ /* 0x000fc60000000000 */
[----:B------:R-:W-:Y:S01]  /*aaa0*/  FFMA R50, R46, R33, 0.79788458347320556641 ;  /* 0x3f4c422a2e327423 */ /* 0x000fe20000000021 */
[----:B------:R-:W-:Y:S01]  /*aab0*/  FFMA R33, -R14, R14, 1 ;  /* 0x3f8000000e217423 */ /* 0x000fe2000000010e */
[----:B------:R-:W-:Y:S01]  /*aac0*/  FMUL R46, R46, 0.5 ;  /* 0x3f0000002e2e7820 */ /* 0x000fe20000400000 */
[--C-:B------:R-:W-:Y:S02]  /*aad0*/  HADD2.F32 R14, -RZ, R41.reuse.H0_H0 ;  /* 0x20000029ff0e7230 */ /* 0x100fe40000004100 */
[----:B------:R-:W-:Y:S01]  /*aae0*/  FMUL R51, R33, R50 ;  /* 0x0000003221337220 */ /* 0x000fe20000400000 */
[----:B------:R-:W-:Y:S01]  /*aaf0*/  FMUL R33, R42, 0.5 ;  /* 0x3f0000002a217820 */ /* 0x000fe20000400000 */
[----:B------:R-:W-:Y:S01]  /*ab00*/  FMUL R42, R47, 0.10703222453594207764 ;  /* 0x3ddb33b62f2a7820 */ /* 0x000fe20000400000 */
[----:B------:R-:W-:Y:S01]  /*ab10*/  @!P0 IADD3 R50, P1, PT, R6, UR26, RZ ;  /* 0x0000001a06328c10 */ /* 0x000fe2000ff3e0ff */
[----:B------:R-:W-:Y:S02]  /*ab20*/  HADD2.F32 R41, -RZ, R41.H1_H1 ;  /* 0x30000029ff297230 */ /* 0x000fe40000004100 */
[----:B------:R-:W-:Y:S01]  /*ab30*/  FMUL R44, R33, R44 ;  /* 0x0000002c212c7220 */ /* 0x000fe20000400000 */
[----:B------:R-:W-:Y:S01]  /*ab40*/  FMUL R33, R46, R51 ;  /* 0x000000332e217220 */ /* 0x000fe20000400000 */
[----:B------:R-:W-:Y:S01]  /*ab50*/  FFMA R51, R47, R42, 0.79788458347320556641 ;  /* 0x3f4c422a2f337423 */ /* 0x000fe2000000002a */
[----:B------:R-:W-:Y:S01]  /*ab60*/  FFMA R42, -R5, R5, 1 ;  /* 0x3f800000052a7423 */ /* 0x000fe20000000105 */
[----:B------:R-:W-:Y:S01]  /*ab70*/  FMUL R46, R47, 0.5 ;  /* 0x3f0000002f2e7820 */ /* 0x000fe20000400000 */
[----:B------:R-:W-:Y:S01]  /*ab80*/  FADD R5, R5, 1 ;  /* 0x3f80000005057421 */ /* 0x000fe20000000000 */
[----:B------:R-:W-:Y:S01]  /*ab90*/  FFMA R44, R13, 0.5, R44 ;  /* 0x3f0000000d2c7823 */ /* 0x000fe2000000002c */
[----:B------:R-:W-:Y:S01]  /*aba0*/  FMUL R51, R42, R51 ;  /* 0x000000332a337220 */ /* 0x000fe20000400000 */
[----:B------:R-:W-:Y:S01]  /*abb0*/  FMUL R42, R47, R52 ;  /* 0x000000342f2a7220 */ /* 0x000fe20000400000 */
[----:B------:R-:W-:Y:S01]  /*abc0*/  FADD R47, R22, 1 ;  /* 0x3f800000162f7421 */ /* 0x000fe20000000000 */
[----:B------:R-:W-:Y:S01]  /*abd0*/  FADD R22, R23, 1 ;  /* 0x3f80000017167421 */ /* 0x000fe20000000000 */
[----:B------:R-:W-:Y:S01]  /*abe0*/  FMUL R46, R46, R51 ;  /* 0x000000332e2e7220 */ /* 0x000fe20000400000 */
[----:B------:R-:W-:Y:S01]  /*abf0*/  FFMA R33, R24, 0.5, R33 ;  /* 0x3f00000018217823 */ /* 0x000fe20000000021 */
[----:B------:R-:W-:Y:S01]  /*ac00*/  FFMA R23, R47, 0.5, R8 ;  /* 0x3f0000002f177823 */ /* 0x000fe20000000008 */
[----:B------:R-:W-:-:S02]  /*ac10*/  HADD2.F32 R13, -RZ, R40.H0_H0 ;  /* 0x20000028ff0d7230 */ /* 0x000fc40000004100 */
[----:B------:R-:W-:Y:S01]  /*ac20*/  FFMA R22, R22, 0.5, R9 ;  /* 0x3f00000016167823 */ /* 0x000fe20000000009 */
[----:B------:R-:W-:Y:S02]  /*ac30*/  HADD2.F32 R24, -RZ, R40.H1_H1 ;  /* 0x30000028ff187230 */ /* 0x000fe40000004100 */
[----:B------:R-:W-:Y:S01]  /*ac40*/  FFMA R46, R5, 0.5, R46 ;  /* 0x3f000000052e7823 */ /* 0x000fe2000000002e */
[----:B------:R-:W-:Y:S01]  /*ac50*/  @!P0 IADD3.X R9, PT, PT, R7, UR32, RZ, P1, !PT ;  /* 0x0000002007098c10 */ /* 0x000fe20008ffe4ff */
[----:B------:R-:W-:Y:S01]  /*ac60*/  FMUL R5, R14, R35 ;  /* 0x000000230e057220 */ /* 0x000fe20000400000 */
[----:B------:R-:W-:Y:S01]  /*ac70*/  FMUL R23, R23, R14 ;  /* 0x0000000e17177220 */ /* 0x000fe20000400000 */
[----:B------:R-:W-:Y:S01]  /*ac80*/  @!P0 LEA R8, P1, R50, UR8, 0x1 ;  /* 0x0000000832088c11 */ /* 0x000fe2000f8208ff */
[----:B------:R-:W-:Y:S01]  /*ac90*/  FMUL R14, R13, R32 ;  /* 0x000000200d0e7220 */ /* 0x000fe20000400000 */
[----:B------:R-:W-:Y:S01]  /*aca0*/  FMUL R25, R25, R13 ;  /* 0x0000000d19197220 */ /* 0x000fe20000400000 */
[----:B------:R-:W-:Y:S01]  /*acb0*/  FMUL R40, R41, R21 ;  /* 0x0000001529287220 */ /* 0x000fe20000400000 */
[----:B------:R-:W-:Y:S01]  /*acc0*/  FMUL R13, R24, R37 ;  /* 0x00000025180d7220 */ /* 0x000fe20000400000 */
[----:B------:R-:W-:Y:S01]  /*acd0*/  FMUL R24, R44, R24 ;  /* 0x000000182c187220 */ /* 0x000fe20000400000 */
[----:B------:R-:W-:Y:S01]  /*ace0*/  HADD2.F32 R21, -RZ, R3.H1_H1 ;  /* 0x30000003ff157230 */ /* 0x000fe20000004100 */
[----:B------:R-:W-:Y:S01]  /*acf0*/  @!P0 LEA.HI.X R9, R50, UR9, R9, 0x1, P1 ;  /* 0x0000000932098c11 */ /* 0x000fe200088f0c09 */
[----:B------:R-:W-:-:S02]  /*ad00*/  HADD2.F32 R32, -RZ, R45.H0_H0 ;  /* 0x2000002dff207230 */ /* 0x000fc40000004100 */
[----:B------:R-:W-:Y:S01]  /*ad10*/  FMUL R22, R22, R41 ;  /* 0x0000002916167220 */ /* 0x000fe20000400000 */
[----:B------:R-:W-:Y:S02]  /*ad20*/  HADD2.F32 R44, -RZ, R43.H0_H0 ;  /* 0x2000002bff2c7230 */ /* 0x000fe40000004100 */
[----:B------:R-:W-:Y:S01]  /*ad30*/  FMUL R42, R21, R42 ;  /* 0x0000002a152a7220 */ /* 0x000fe20000400000 */
[----:B------:R-:W-:Y:S02]  /*ad40*/  HADD2.F32 R50, -RZ, R3.H0_H0 ;  /* 0x20000003ff327230 */ /* 0x000fe40000004100 */
[----:B------:R-:W-:Y:S01]  /*ad50*/  FMUL R35, R46, R21 ;  /* 0x000000152e237220 */ /* 0x000fe20000400000 */
[----:B------:R-:W-:Y:S01]  /*ad60*/  FMUL R32, R23, R32 ;  /* 0x0000002017207220 */ /* 0x000fe20000400000 */
[----:B------:R-:W-:Y:S01]  /*ad70*/  FMUL R25, R25, R44 ;  /* 0x0000002c19197220 */ /* 0x000fe20000400000 */
[----:B------:R-:W-:Y:S01]  /*ad80*/  FMUL R21, R34, UR23 ;  /* 0x0000001722157c20 */ /* 0x000fe20008400000 */
[----:B------:R-:W-:Y:S01]  /*ad90*/  FMUL R23, R19, UR23 ;  /* 0x0000001713177c20 */ /* 0x000fe20008400000 */
[----:B------:R-:W-:-:S02]  /*ada0*/  HADD2.F32 R44, -RZ, R48.H0_H0 ;  /* 0x20000030ff2c7230 */ /* 0x000fc40000004100 */
[----:B------:R-:W-:Y:S01]  /*adb0*/  FMUL R33, R33, R50 ;  /* 0x0000003221217220 */ /* 0x000fe20000400000 */
[----:B------:R-:W-:Y:S01]  /*adc0*/  HADD2.F32 R45, -RZ, R45.H1_H1 ;  /* 0x3000002dff2d7230 */ /* 0x000fe20000004100 */
[----:B------:R-:W-:Y:S01]  /*add0*/  F2FP.SATFINITE.E4M3.F32.PACK_AB_MERGE_C R21, RZ, R21, RZ ;  /* 0x00000015ff15723e */ /* 0x000fe200048070ff */
[----:B------:R-:W-:Y:S01]  /*ade0*/  HADD2.F32 R43, -RZ, R43.H1_H1 ;  /* 0x3000002bff2b7230 */ /* 0x000fe20000004100 */
[----:B------:R-:W-:Y:S01]  /*adf0*/  F2FP.SATFINITE.E4M3.F32.PACK_AB_MERGE_C R46, RZ, R23, RZ ;  /* 0x00000017ff2e723e */ /* 0x000fe200048070ff */
[----:B------:R-:W-:Y:S01]  /*ae00*/  FMUL R44, R33, R44 ;  /* 0x0000002c212c7220 */ /* 0x000fe20000400000 */
[----:B------:R-:W-:Y:S01]  /*ae10*/  FMUL R33, R40, UR23 ;  /* 0x0000001728217c20 */ /* 0x000fe20008400000 */
[----:B------:R-:W-:Y:S01]  /*ae20*/  FMUL R41, R14, UR23 ;  /* 0x000000170e297c20 */ /* 0x000fe20008400000 */
[----:B------:R-:W-:Y:S01]  /*ae30*/  FMUL R22, R22, R45 ;  /* 0x0000002d16167220 */ /* 0x000fe20000400000 */
[----:B------:R-:W-:Y:S01]  /*ae40*/  @!P0 PRMT R45, R46, 0x7604, R21 ;  /* 0x000076042e2d8816 */ /* 0x000fe20000000015 */
[----:B------:R-:W-:Y:S01]  /*ae50*/  FMUL R24, R24, R43 ;  /* 0x0000002b18187220 */ /* 0x000fe20000400000 */
[----:B------:R-:W-:Y:S01]  /*ae60*/  LOP3.LUT R23, R21, 0xff, RZ, 0xc0, !PT ;  /* 0x000000ff15177812 */ /* 0x000fe200078ec0ff */
[----:B------:R-:W-:Y:S01]  /*ae70*/  FMUL R21, R5, UR23 ;  /* 0x0000001705157c20 */ /* 0x000fe20008400000 */
[----:B------:R-:W-:Y:S01]  /*ae80*/  FMUL R43, R13, UR23 ;  /* 0x000000170d2b7c20 */ /* 0x000fe20008400000 */
[----:B------:R-:W-:Y:S01]  /*ae90*/  LOP3.LUT R37, R46, 0xff, RZ, 0xc0, !PT ;  /* 0x000000ff2e257812 */ /* 0x000fe200078ec0ff */
[----:B------:R-:W-:Y:S01]  /*aea0*/  HADD2.F32 R48, -RZ, R48.H1_H1 ;  /* 0x30000030ff307230 */ /* 0x000fe20000004100 */
[----:B------:R-:W-:Y:S01]  /*aeb0*/  F2FP.SATFINITE.E4M3.F32.PACK_AB_MERGE_C R33, RZ, R33, RZ ;  /* 0x00000021ff21723e */ /* 0x000fe200048070ff */
[----:B------:R-:W-:Y:S01]  /*aec0*/  FMUL R3, R50, R53 ;  /* 0x0000003532037220 */ /* 0x000fe20000400000 */
[----:B------:R-:W-:-:S02]  /*aed0*/  F2FP.SATFINITE.E4M3.F32.PACK_AB_MERGE_C R41, RZ, R41, RZ ;  /* 0x00000029ff29723e */ /* 0x000fc400048070ff */
[----:B------:R-:W-:Y:S01]  /*aee0*/  F2FP.SATFINITE.E4M3.F32.PACK_AB_MERGE_C R46, RZ, R21, RZ ;  /* 0x00000015ff2e723e */ /* 0x000fe200048070ff */
[----:B------:R-:W-:Y:S01]  /*aef0*/  FMUL R35, R35, R48 ;  /* 0x0000003023237220 */ /* 0x000fe20000400000 */
[----:B------:R-:W-:Y:S02]  /*af00*/  F2FP.SATFINITE.E4M3.F32.PACK_AB_MERGE_C R52, RZ, R43, RZ ;  /* 0x0000002bff34723e */ /* 0x000fe400048070ff */
[----:B------:R-:W-:Y:S02]  /*af10*/  LEA R37, R33, R37, 0x8 ;  /* 0x0000002521257211 */ /* 0x000fe400078e40ff */
[----:B------:R-:W-:Y:S02]  /*af20*/  SHF.L.U32 R21, R41, 0x10, RZ ;  /* 0x0000001029157819 */ /* 0x000fe400000006ff */
[----:B------:R-:W-:Y:S02]  /*af30*/  LEA R48, R46, R23, 0x8 ;  /* 0x000000172e307211 */ /* 0x000fe400078e40ff */
[----:B------:R-:W-:-:S02]  /*af40*/  SHF.L.U32 R23, R52, 0x10, RZ ;  /* 0x0000001034177819 */ /* 0x000fc400000006ff */
[----:B------:R-:W-:Y:S01]  /*af50*/  LOP3.LUT R50, R37, 0xffff, RZ, 0xc0, !PT ;  /* 0x0000ffff25327812 */ /* 0x000fe200078ec0ff */
[----:B------:R-:W-:Y:S01]  /*af60*/  FMUL R37, R24, UR23 ;  /* 0x0000001718257c20 */ /* 0x000fe20008400000 */
[----:B------:R-:W-:Y:S02]  /*af70*/  LOP3.LUT R21, R21, 0xff0000, RZ, 0xc0, !PT ;  /* 0x00ff000015157812 */ /* 0x000fe400078ec0ff */
[C---:B------:R-:W-:Y:S01]  /*af80*/  FMNMX3 R11, |R32|.reuse, R11, |R22|, !PT ;  /* 0x0000000b200b7276 */ /* 0x040fe20007800616 */
[----:B------:R-:W-:Y:S01]  /*af90*/  FMUL R32, R32, UR23 ;  /* 0x0000001720207c20 */ /* 0x000fe20008400000 */
[----:B------:R-:W-:Y:S01]  /*afa0*/  LOP3.LUT R23, R50, 0xff0000, R23, 0xf8, !PT ;  /* 0x00ff000032177812 */ /* 0x000fe200078ef817 */
[----:B------:R-:W-:Y:S01]  /*afb0*/  FMUL R22, R22, UR23 ;  /* 0x0000001716167c20 */ /* 0x000fe20008400000 */
[----:B------:R-:W-:Y:S01]  /*afc0*/  LOP3.LUT R21, R21, 0xffff, R48, 0xf8, !PT ;  /* 0x0000ffff15157812 */ /* 0x000fe200078ef830 */
[C---:B------:R-:W-:Y:S01]  /*afd0*/  FMUL R48, R25.reuse, UR23 ;  /* 0x0000001719307c20 */ /* 0x040fe20008400000 */
[----:B------:R-:W-:Y:S01]  /*afe0*/  FMNMX3 R50, |R25|, R11, |R24|, !PT ;  /* 0x0000000b19327276 */ /* 0x000fe20007800618 */
[----:B------:R-:W-:Y:S01]  /*aff0*/  FMUL R11, R42, UR23 ;  /* 0x000000172a0b7c20 */ /* 0x000fe20008400000 */
[----:B------:R-:W-:-:S02]  /*b000*/  F2FP.SATFINITE.E4M3.F32.PACK_AB_MERGE_C R47, RZ, R32, RZ ;  /* 0x00000020ff2f723e */ /* 0x000fc400048070ff */
[----:B------:R-:W-:Y:S02]  /*b010*/  F2FP.SATFINITE.E4M3.F32.PACK_AB_MERGE_C R32, RZ, R22, RZ ;  /* 0x00000016ff20723e */ /* 0x000fe400048070ff */
[----:B------:R-:W-:Y:S02]  /*b020*/  F2FP.SATFINITE.E4M3.F32.PACK_AB_MERGE_C R48, RZ, R48, RZ ;  /* 0x00000030ff30723e */ /* 0x000fe400048070ff */
[----:B------:R-:W-:Y:S02]  /*b030*/  F2FP.SATFINITE.E4M3.F32.PACK_AB_MERGE_C R11, RZ, R11, RZ ;  /* 0x0000000bff0b723e */ /* 0x000fe400048070ff */
[----:B------:R-:W-:Y:S02]  /*b040*/  LEA R22, R47, R0, 0x8 ;  /* 0x000000002f167211 */ /* 0x000fe400078e40ff */
[C---:B------:R-:W-:Y:S02]  /*b050*/  LEA R0, R32.reuse, R55, 0x8 ;  /* 0x0000003720007211 */ /* 0x040fe400078e40ff */
[----:B------:R-:W-:-:S02]  /*b060*/  @!P0 PRMT R47, R32, 0x7604, R47 ;  /* 0x00007604202f8816 */ /* 0x000fc4000000002f */
[----:B------:R-:W-:Y:S02]  /*b070*/  SHF.L.U32 R25, R48, 0x10, RZ ;  /* 0x0000001030197819 */ /* 0x000fe400000006ff */
[----:B------:R-:W-:Y:S01]  /*b080*/  @!P0 PRMT R43, R33, 0x7604, R46 ;  /* 0x00007604212b8816 */ /* 0x000fe2000000002e */
[----:B------:R-:W-:Y:S01]  /*b090*/  FMUL R46, R44, UR23 ;  /* 0x000000172c2e7c20 */ /* 0x000fe20008400000 */
[----:B------:R-:W-:Y:S01]  /*b0a0*/  LOP3.LUT R32, R11, 0xffff, RZ, 0xc0, !PT ;  /* 0x0000ffff0b207812 */ /* 0x000fe200078ec0ff */
[----:B------:R0:W-:Y:S01]  /*b0b0*/  @!P0 STG.E.U16 desc[UR24][R8.64], R47 ;  /* 0x0000002f08008986 */ /* 0x0001e2000c101518 */
[----:B------:R-:W-:Y:S02]  /*b0c0*/  IADD3 R33, PT, PT, -R29, R2, RZ ;  /* 0x000000021d217210 */ /* 0x000fe40007ffe1ff */
[----:B------:R-:W-:Y:S02]  /*b0d0*/  LOP3.LUT R29, R25, 0xff0000, RZ, 0xc0, !PT ;  /* 0x00ff0000191d7812 */ /* 0x000fe400078ec0ff */
[----:B------:R-:W-:-:S02]  /*b0e0*/  SHF.L.U32 R32, R32, 0x18, RZ ;  /* 0x0000001820207819 */ /* 0x000fc400000006ff */
[----:B------:R-:W-:Y:S02]  /*b0f0*/  F2FP.SATFINITE.E4M3.F32.PACK_AB_MERGE_C R46, RZ, R46, RZ ;  /* 0x0000002eff2e723e */ /* 0x000fe400048070ff */
[----:B------:R-:W-:Y:S02]  /*b100*/  LOP3.LUT R22, R29, 0xffff, R22, 0xf8, !PT ;  /* 0x0000ffff1d167812 */ /* 0x000fe400078ef816 */
[----:B------:R-:W-:Y:S02]  /*b110*/  LOP3.LUT R29, R23, R32, RZ, 0xfc, !PT ;  /* 0x00000020171d7212 */ /* 0x000fe400078efcff */
[----:B------:R-:W-:Y:S02]  /*b120*/  SHF.L.U32 R33, R33, 0x2, RZ ;  /* 0x0000000221217819 */ /* 0x000fe400000006ff */
[----:B------:R-:W-:Y:S02]  /*b130*/  @!P0 IADD3 R23, P1, PT, R6, UR12, RZ ;  /* 0x0000000c06178c10 */ /* 0x000fe4000ff3e0ff */
[----:B------:R-:W-:-:S02]  /*b140*/  LOP3.LUT R25, R46, 0xffff, RZ, 0xc0, !PT ;  /* 0x0000ffff2e197812 */ /* 0x000fc400078ec0ff */
[----:B------:R-:W-:Y:S02]  /*b150*/  @!P0 PRMT R41, R52, 0x7604, R41 ;  /* 0x0000760434298816 */ /* 0x000fe40000000029 */
[----:B------:R-:W-:Y:S02]  /*b160*/  LOP3.LUT R33, R33, 0x7c, RZ, 0xc0, !PT ;  /* 0x0000007c21217812 */ /* 0x000fe400078ec0ff */
[----:B------:R-:W-:Y:S02]  /*b170*/  @!P0 IADD3.X R52, PT, PT, R7, UR33, RZ, P1, !PT ;  /* 0x0000002107348c10 */ /* 0x000fe40008ffe4ff */
[----:B------:R-:W-:Y:S02]  /*b180*/  SHF.L.U32 R25, R25, 0x18, RZ ;  /* 0x0000001819197819 */ /* 0x000fe400000006ff */
[----:B------:R-:W-:Y:S02]  /*b190*/  @!P0 LEA R32, P1, R23, UR8, 0x1 ;  /* 0x0000000817208c11 */ /* 0x000fe4000f8208ff */
[----:B------:R-:W-:-:S02]  /*b1a0*/  F2FP.SATFINITE.E4M3.F32.PACK_AB_MERGE_C R37, RZ, R37, RZ ;  /* 0x00000025ff25723e */ /* 0x000fc400048070ff */
[----:B------:R-:W-:Y:S02]  /*b1b0*/  FMNMX3 R50, |R44|, R50, |R35|, !PT ;  /* 0x000000322c327276 */ /* 0x000fe40007800623 */
[----:B------:R-:W-:Y:S02]  /*b1c0*/  IADD3 R44, PT, PT, R28, R33, RZ ;  /* 0x000000211c2c7210 */ /* 0x000fe40007ffe0ff */
[----:B------:R-:W-:Y:S02]  /*b1d0*/  LOP3.LUT R55, R22, R25, RZ, 0xfc, !PT ;  /* 0x0000001916377212 */ /* 0x000fe400078efcff */
[----:B------:R-:W-:Y:S02]  /*b1e0*/  @!P0 LEA.HI.X R33, R23, UR9, R52, 0x1, P1 ;  /* 0x0000000917218c11 */ /* 0x000fe400088f0c34 */
[----:B------:R-:W-:Y:S01]  /*b1f0*/  @!P0 PRMT R53, R37, 0x7604, R48 ;  /* 0x0000760425358816 */ /* 0x000fe20000000030 */
[----:B------:R0:W-:Y:S01]  /*b200*/  STS [R44], R55 ;  /* 0x000000372c007388 */ /* 0x0001e20000000800 */
[C---:B------:R-:W-:Y:S01]  /*b210*/  @!P0 IADD3 R25, P2, PT, R6.reuse, UR26, RZ ;  /* 0x0000001a06198c10 */ /* 0x040fe2000ff5e0ff */
[----:B------:R-:W-:Y:S01]  /*b220*/  FMUL R48, R3, UR23 ;  /* 0x0000001703307c20 */ /* 0x000fe20008400000 */
[----:B------:R-:W-:Y:S01]  /*b230*/  @!P0 IADD3 R51, P1, PT, R6, UR12, RZ ;  /* 0x0000000c06338c10 */ /* 0x000fe2000ff3e0ff */
[----:B------:R0:W-:Y:S01]  /*b240*/  @!P0 STG.E.U16 desc[UR24][R32.64], R53 ;  /* 0x0000003520008986 */ /* 0x0001e2000c101518 */
[----:B------:R-:W-:-:S02]  /*b250*/  @!P0 IADD3.X R58, PT, PT, R7, UR32, RZ, P2, !PT ;  /* 0x00000020073a8c10 */ /* 0x000fc400097fe4ff */
[----:B------:R-:W-:Y:S02]  /*b260*/  @!P0 LEA R22, P2, R25, UR13, 0x1 ;  /* 0x0000000d19168c11 */ /* 0x000fe4000f8408ff */
[----:B------:R-:W-:Y:S02]  /*b270*/  @!P0 IADD3.X R52, PT, PT, R7, UR33, RZ, P1, !PT ;  /* 0x0000002107348c10 */ /* 0x000fe40008ffe4ff */
[----:B------:R-:W-:Y:S02]  /*b280*/  @!P0 LEA R24, P1, R51, UR13, 0x1 ;  /* 0x0000000d33188c11 */ /* 0x000fe4000f8208ff */
[----:B------:R-:W-:Y:S02]  /*b290*/  @!P0 LEA.HI.X R23, R25, UR19, R58, 0x1, P2 ;  /* 0x0000001319178c11 */ /* 0x000fe400090f0c3a */
[----:B------:R-:W-:Y:S01]  /*b2a0*/  @!P0 LEA.HI.X R25, R51, UR19, R52, 0x1, P1 ;  /* 0x0000001333198c11 */ /* 0x000fe200088f0c34 */
[----:B------:R-:W-:Y:S01]  /*b2b0*/  FMUL R51, R35, UR23 ;  /* 0x0000001723337c20 */ /* 0x000fe20008400000 */
[----:B------:R-:W-:-:S02]  /*b2c0*/  FMNMX3 R19, |R34|, R50, |R19|, !PT ;  /* 0x0000003222137276 */ /* 0x000fc40007800613 */
[C---:B------:R-:W-:Y:S02]  /*b2d0*/  @!P0 LEA R34, P1, R6.reuse, UR13, 0x1 ;  /* 0x0000000d06228c11 */ /* 0x040fe4000f8208ff */
[----:B------:R-:W-:Y:S02]  /*b2e0*/  F2FP.SATFINITE.E4M3.F32.PACK_AB_MERGE_C R51, RZ, R51, RZ ;  /* 0x00000033ff33723e */ /* 0x000fe400048070ff */
[----:B------:R-:W-:Y:S01]  /*b2f0*/  @!P0 LEA.HI.X R35, R6, UR19, R7, 0x1, P1 ;  /* 0x0000001306238c11 */ /* 0x000fe200088f0c07 */
[----:B0-----:R-:W-:Y:S08]  /*b300*/  @P0 BRA `(.L_x_8962) ;  /* 0x0000000000200947 */ /* 0x001ff00003800000 */
[----:B------:R-:W-:Y:S01]  /*b310*/  MOV R9, UR26 ;  /* 0x0000001a00097c02 */ /* 0x000fe20008000f00 */
[----:B------:R-:W-:-:S04]  /*b320*/  UIMAD UR4, UR32, 0x3, URZ ;  /* 0x00000003200478a4 */ /* 0x000fc8000f8e02ff */
[----:B------:R-:W-:-:S05]  /*b330*/  IMAD.WIDE.U32 R8, R9, 0x3, R6 ;  /* 0x0000000309087825 */ /* 0x000fca00078e0006 */
[----:B------:R-:W-:Y:S02]  /*b340*/  IADD3 R9, PT, PT, R9, UR4, RZ ;  /* 0x0000000409097c10 */ /* 0x000fe4000fffe0ff */
[----:B------:R-:W-:-:S04]  /*b350*/  LEA R32, P1, R8, UR8, 0x1 ;  /* 0x0000000808207c11 */ /* 0x000fc8000f8208ff */
[----:B------:R-:W-:Y:S02]  /*b360*/  LEA.HI.X R33, R8, UR9, R9, 0x1, P1 ;  /* 0x0000000908217c11 */ /* 0x000fe400088f0c09 */
[----:B------:R-:W-:-:S05]  /*b370*/  PRMT R9, R51, 0x7604, R46 ;  /* 0x0000760433097816 */ /* 0x000fca000000002e */
[----:B------:R0:W-:Y:S02]  /*b380*/  STG.E.U16 desc[UR24][R32.64], R9 ;  /* 0x0000000920007986 */ /* 0x0001e4000c101518 */
.L_x_8962:
[----:B------:R-:W-:Y:S05]  /*b390*/  BSYNC.RECONVERGENT B0 ;  /* 0x0000000000007941 */ /* 0x000fea0003800200 */
.L_x_8961:
[----:B------:R1:W-:Y:S01]  /*b3a0*/  @!P0 STG.E.U16 desc[UR24][R34.64], R45 ;  /* 0x0000002d22008986 */ /* 0x0003e2000c101518 */
[----:B------:R-:W-:Y:S01]  /*b3b0*/  F2FP.SATFINITE.E4M3.F32.PACK_AB_MERGE_C R48, RZ, R48, RZ ;  /* 0x00000030ff30723e */ /* 0x000fe200048070ff */
[----:B------:R-:W-:Y:S02]  /*b3c0*/  BSSY.RECONVERGENT B0, `(.L_x_8963) ;  /* 0x000000d000007945 */ /* 0x000fe40003800200 */
[----:B------:R1:W-:Y:S01]  /*b3d0*/  @!P0 STG.E.U16 desc[UR24][R22.64], R43 ;  /* 0x0000002b16008986 */ /* 0x0003e2000c101518 */
[----:B0-----:R-:W-:-:S03]  /*b3e0*/  LOP3.LUT R32, R48, 0xffff, RZ, 0xc0, !PT ;  /* 0x0000ffff30207812 */ /* 0x001fc600078ec0ff */
[----:B------:R1:W-:Y:S01]  /*b3f0*/  @!P0 STG.E.U16 desc[UR24][R24.64], R41 ;  /* 0x0000002918008986 */ /* 0x0003e2000c101518 */
[----:B------:R-:W-:Y:S05]  /*b400*/  @P0 BRA `(.L_x_8964) ;  /* 0x0000000000200947 */ /* 0x000fea0003800000 */
        /* <DEDUP_REMOVED lines=8> */
.L_x_8964:
[----:B------:R-:W-:Y:S05]  /*b490*/  BSYNC.RECONVERGENT B0 ;  /* 0x0000000000007941 */ /* 0x000fea0003800200 */
.L_x_8963:
[----:B------:R-:W-:Y:S01]  /*b4a0*/  ISETP.LT.U32.AND P0, PT, R27, UR14, PT ;  /* 0x0000000e1b007c0c */ /* 0x000fe2000bf01070 */
[----:B------:R-:W-:Y:S01]  /*b4b0*/  BAR.SYNC.DEFER_BLOCKING 0x0 ;  /* 0x0000000000007b1d */ /* 0x000fe20000010000 */
[----:B------:R-:W-:Y:S01]  /*b4c0*/  SHF.L.U32 R37, R37, 0x10, RZ ;  /* 0x0000001025257819 */ /* 0x000fe200000006ff */
[----:B------:R-:W-:Y:S01]  /*b4d0*/  USHF.L.U64.HI UR16, UR29, 0x1, UR28 ;  /* 0x000000011d107899 */ /* 0x000fe2000801021c */
[----:B------:R-:W-:Y:S01]  /*b4e0*/  LOP3.LUT R0, R0, 0xffff, RZ, 0xc0, !PT ;  /* 0x0000ffff00007812 */ /* 0x000fe200078ec0ff */
[----:B------:R-:W-:Y:S01]  /*b4f0*/  USHF.L.U32 UR15, UR29, 0x1, URZ ;  /* 0x000000011d0f7899 */ /* 0x000fe200080006ff */
[----:B------:R-:W-:Y:S01]  /*b500*/  LOP3.LUT R51, R51, 0xffff, RZ, 0xc0, !PT ;  /* 0x0000ffff33337812 */ /* 0x000fe200078ec0ff */
[----:B------:R-:W-:Y:S01]  /*b510*/  BSSY.RECONVERGENT B0, `(.L_x_8965) ;  /* 0x0000072000007945 */ /* 0x000fe20003800200 */
[----:B------:R-:W-:Y:S02]  /*b520*/  FMNMX3 R19, |R5|, R19, |R40|, !PT ;  /* 0x0000001305137276 */ /* 0x000fe40007800628 */
[----:B------:R-:W-:-:S02]  /*b530*/  LOP3.LUT R0, R0, 0xff0000, R37, 0xf8, !PT ;  /* 0x00ff000000007812 */ /* 0x000fc400078ef825 */
[----:B------:R-:W-:Y:S02]  /*b540*/  SHF.L.U32 R5, R51, 0x18, RZ ;  /* 0x0000001833057819 */ /* 0x000fe400000006ff */
[----:B------:R-:W-:Y:S02]  /*b550*/  SHF.L.U32 R32, R32, 0x18, RZ ;  /* 0x0000001820207819 */ /* 0x000fe400000006ff */
[----:B------:R-:W-:Y:S01]  /*b560*/  FMNMX3 R19, |R14|, R19, |R13|, !PT ;  /* 0x000000130e137276 */ /* 0x000fe2000780060d */
[----:B------:R-:W-:Y:S01]  /*b570*/  IMAD R14, R30, 0x84, RZ ;  /* 0x000000841e0e7824 */ /* 0x000fe200078e02ff */
[----:B------:R-:W-:Y:S02]  /*b580*/  LOP3.LUT R5, R0, R5, RZ, 0xfc, !PT ;  /* 0x0000000500057212 */ /* 0x000fe400078efcff */
[----:B------:R-:W-:Y:S02]  /*b590*/  LOP3.LUT R21, R21, R32, RZ, 0xfc, !PT ;  /* 0x0000002015157212 */ /* 0x000fe400078efcff */
[----:B------:R-:W-:-:S02]  /*b5a0*/  FMNMX3 R3, |R3|, R19, |R42|, !PT ;  /* 0x0000001303037276 */ /* 0x000fc4000780062a */
[----:B------:R-:W-:Y:S02]  /*b5b0*/  IADD3 R0, PT, PT, -R27, UR14, RZ ;  /* 0x0000000e1b007c10 */ /* 0x000fe4000fffe1ff */
[----:B------:R-:W-:Y:S01]  /*b5c0*/  IADD3 R17, PT, PT, R17, UR14, RZ ;  /* 0x0000000e11117c10 */ /* 0x000fe2000fffe0ff */
[----:B------:R-:W-:Y:S06]  /*b5d0*/  @!P0 BRA `(.L_x_8966) ;  /* 0x0000000400948947 */ /* 0x000fec0003800000 */
[----:B------:R-:W-:Y:S01]  /*b5e0*/  ISETP.GE.U32.AND P1, PT, R17, 0x3, PT ;  /* 0x000000031100780c */ /* 0x000fe20003f26070 */
[----:B------:R-:W-:Y:S01]  /*b5f0*/  BSSY.RECONVERGENT B1, `(.L_x_8967) ;  /* 0x0000040000017945 */ /* 0x000fe20003800200 */
[----:B0-----:R-:W-:Y:S01]  /*b600*/  MOV R11, UR14 ;  /* 0x0000000e000b7c02 */ /* 0x001fe20008000f00 */
[----:B------:R-:W-:Y:S01]  /*b610*/  HFMA2 R32, -RZ, RZ, 0, 0 ;  /* 0x00000000ff207431 */ /* 0x000fe200000001ff */
[----:B------:R-:W-:Y:S02]  /*b620*/  MOV R33, R12 ;  /* 0x0000000c00217202 */ /* 0x000fe40000000f00 */
[----:B------:R-:W-:Y:S02]  /*b630*/  LOP3.LUT R11, R11, 0x3, RZ, 0xc0, !PT ;  /* 0x000000030b0b7812 */ /* 0x000fe400078ec0ff */
[----:B-1----:R-:W-:Y:S02]  /*b640*/  MOV R34, R56 ;  /* 0x0000003800227202 */ /* 0x002fe40000000f00 */
[----:B------:R-:W-:-:S02]  /*b650*/  ISETP.NE.AND P0, PT, R11, RZ, PT ;  /* 0x000000ff0b00720c */ /* 0x000fc40003f05270 */
[----:B------:R-:W-:Y:S01]  /*b660*/  MOV R40, R39 ;  /* 0x0000002700287202 */ /* 0x000fe20000000f00 */
[----:B------:R-:W-:Y:S10]  /*b670*/  @!P1 BRA `(.L_x_8968) ;  /* 0x0000000000dc9947 */ /* 0x000ff40003800000 */
[----:B------:R-:W-:Y:S02]  /*b680*/  LEA R6, R31, R14, 0x4 ;  /* 0x0000000e1f067211 */ /* 0x000fe400078e20ff */
[----:B------:R-:W-:Y:S02]  /*b690*/  IADD3 R32, PT, PT, R0, -R11, RZ ;  /* 0x8000000b00207210 */ /* 0x000fe40007ffe0ff */
[----:B------:R-:W-:Y:S02]  /*b6a0*/  MOV R33, R12 ;  /* 0x0000000c00217202 */ /* 0x000fe40000000f00 */
[----:B------:R-:W-:Y:S02]  /*b6b0*/  MOV R34, R56 ;  /* 0x0000003800227202 */ /* 0x000fe40000000f00 */
[----:B------:R-:W-:Y:S02]  /*b6c0*/  MOV R40, R39 ;  /* 0x0000002700287202 */ /* 0x000fe40000000f00 */
[----:B------:R-:W-:-:S02]  /*b6d0*/  IADD3 R13, PT, PT, R6, 0x8, R59 ;  /* 0x00000008060d7810 */ /* 0x000fc40007ffe03b */
[----:B------:R-:W-:-:S07]  /*b6e0*/  IADD3 R19, PT, PT, -R32, RZ, RZ ;  /* 0x000000ff20137210 */ /* 0x000fce0007ffe1ff */
.L_x_8969:
        /* <DEDUP_REMOVED lines=30> */
[C---:B------:R-:W-:Y:S02]  /*b8d0*/  @!P2 LEA R22, P5, R23.reuse, UR10, 0x2 ;  /* 0x0000000a1716ac11 */ /* 0x040fe4000f8a10ff */
[----:B------:R-:W-:Y:S02]  /*b8e0*/  IADD3.X R42, PT, PT, R34, UR16, RZ, P6, !PT ;  /* 0x00000010222a7c10 */ /* 0x000fe4000b7fe4ff */
[----:B------:R-:W-:Y:S02]  /*b8f0*/  @!P2 LEA.HI.X R23, R23, UR11, R24, 0x2, P5 ;  /* 0x0000000b1717ac11 */ /* 0x000fe4000a8f1418 */
[----:B------:R-:W-:Y:S02]  /*b900*/  @!P1 IADD3 R25, P5, PT, R33, R40, RZ ;  /* 0x0000002821199210 */ /* 0x000fe40007fbe0ff */
[----:B------:R-:W-:Y:S02]  /*b910*/  IADD3 R19, PT, PT, R19, 0x4, RZ ;  /* 0x0000000413137810 */ /* 0x000fe40007ffe0ff */
[----:B------:R-:W-:Y:S01]  /*b920*/  @!P1 IADD3.X R34, PT, PT, RZ, R42, RZ, P5, !PT ;  /* 0x0000002aff229210 */ /* 0x000fe20002ffe4ff */
[----:B0-----:R0:W-:Y:S01]  /*b930*/  @!P4 STG.E desc[UR24][R6.64], R35 ;  /* 0x000000230600c986 */ /* 0x0011e2000c101918 */
[----:B------:R-:W-:-:S02]  /*b940*/  @!P1 LEA R24, P5, R25, UR10, 0x2 ;  /* 0x0000000a19189c11 */ /* 0x000fc4000f8a10ff */
[----:B------:R-:W-:Y:S01]  /*b950*/  IADD3 R33, PT, PT, R33, 0x1f, RZ ;  /* 0x0000001f21217810 */ /* 0x000fe20007ffe0ff */
[----:B-1----:R0:W-:Y:S01]  /*b960*/  @!P3 STG.E desc[UR24][R8.64], R37 ;  /* 0x000000250800b986 */ /* 0x0021e2000c101918 */
[----:B------:R-:W-:Y:S02]  /*b970*/  @!P1 LEA.HI.X R25, R25, UR11, R34, 0x2, P5 ;  /* 0x0000000b19199c11 */ /* 0x000fe4000a8f1422 */
[----:B---3--:R-:W-:Y:S01]  /*b980*/  IADD3 R13, PT, PT, R13, 0x10, RZ ;  /* 0x000000100d0d7810 */ /* 0x008fe20007ffe0ff */
[----:B--2---:R0:W-:Y:S01]  /*b990*/  @!P2 STG.E desc[UR24][R22.64], R41 ;  /* 0x000000291600a986 */ /* 0x0041e2000c101918 */
[----:B------:R-:W-:-:S03]  /*b9a0*/  ISETP.NE.AND P2, PT, R19, RZ, PT ;  /* 0x000000ff1300720c */ /* 0x000fc60003f45270 */
[----:B----4-:R0:W-:Y:S01]  /*b9b0*/  @!P1 STG.E desc[UR24][R24.64], R43 ;  /* 0x0000002b18009986 */ /* 0x0101e2000c101918 */
[----:B------:R-:W-:-:S04]  /*b9c0*/  IADD3 R34, P1, PT, R40, UR15, RZ ;  /* 0x0000000f28227c10 */ /* 0x000fc8000ff3e0ff */
[----:B------:R-:W-:-:S05]  /*b9d0*/  IADD3.X R40, PT, PT, R42, UR16, RZ, P1, !PT ;  /* 0x000000102a287c10 */ /* 0x000fca0008ffe4ff */
[----:B------:R-:W-:Y:S05]  /*b9e0*/  @P2 BRA `(.L_x_8969) ;  /* 0xfffffffc00402947 */ /* 0x000fea000383ffff */
.L_x_8968:
[----:B------:R-:W-:Y:S05]  /*b9f0*/  BSYNC.RECONVERGENT B1 ;  /* 0x0000000000017941 */ /* 0x000fea0003800200 */
.L_x_8967:
[----:B------:R-:W-:Y:S05]  /*ba00*/  @!P0 BRA `(.L_x_8966) ;  /* 0x0000000000888947 */ /* 0x000fea0003800000 */
[----:B------:R-:W-:Y:S02]  /*ba10*/  LOP3.LUT R13, R33, 0x1f, RZ, 0xc0, !PT ;  /* 0x0000001f210d7812 */ /* 0x000fe400078ec0ff */
[----:B0-----:R-:W-:Y:S02]  /*ba20*/  IADD3 R7, PT, PT, R27, R32, RZ ;  /* 0x000000201b077210 */ /* 0x001fe40007ffe0ff */
[----:B------:R-:W-:Y:S02]  /*ba30*/  ISETP.GE.U32.AND P0, PT, R13, UR7, PT ;  /* 0x000000070d007c0c */ /* 0x000fe4000bf06070 */
[----:B------:R-:W-:-:S11]  /*ba40*/  LEA R19, R7, R28, 0x2 ;  /* 0x0000001c07137211 */ /* 0x000fd600078e10ff */
        /* <DEDUP_REMOVED lines=30> */
.L_x_8966:
[----:B------:R-:W-:Y:S05]  /*bc30*/  BSYNC.RECONVERGENT B0 ;  /* 0x0000000000007941 */ /* 0x000fea0003800200 */
.L_x_8965:
[----:B------:R-:W-:Y:S01]  /*bc40*/  BAR.SYNC.DEFER_BLOCKING 0x0 ;  /* 0x0000000000007b1d */ /* 0x000fe20000010000 */
[----:B------:R-:W-:-:S05]  /*bc50*/  ISETP.LT.U32.AND P0, PT, R27, UR14, PT ;  /* 0x0000000e1b007c0c */ /* 0x000fca000bf01070 */
[----:B------:R-:W3:Y:S01]  /*bc60*/  LDCU.64 UR8, c[0x0][0x3c0] ;  /* 0x00007800ff0877ac */ /* 0x000ee20008000a00 */
[----:B------:R-:W-:Y:S01]  /*bc70*/  BSSY.RECONVERGENT B0, `(.L_x_8970) ;  /* 0x000006d000007945 */ /* 0x000fe20003800200 */
[----:B------:R-:W3:Y:S01]  /*bc80*/  LDCU.64 UR12, c[0x0][0x3b8] ;  /* 0x00007700ff0c77ac */ /* 0x000ee20008000a00 */
[----:B------:R4:W-:Y:S01]  /*bc90*/  STS [R16], R26 ;  /* 0x0000001a10007388 */ /* 0x0009e20000000800 */
[----:B---3--:R-:W-:-:S03]  /*bca0*/  UIMAD UR6, UR9, UR12, URZ ;  /* 0x0000000c090672a4 */ /* 0x008fc6000f8e02ff */
        /* <DEDUP_REMOVED lines=10> */
[----:B------:R-:W-:Y:S01]  /*bd50*/  MOV R13, UR14 ;  /* 0x0000000e000d7c02 */ /* 0x000fe20008000f00 */
[----:B01----:R-:W-:Y:S01]  /*bd60*/  HFMA2 R24, -RZ, RZ, 0, 0 ;  /* 0x00000000ff187431 */ /* 0x003fe200000001ff */
[----:B------:R-:W-:Y:S02]  /*bd70*/  MOV R23, R12 ;  /* 0x0000000c00177202 */ /* 0x000fe40000000f00 */
[----:B------:R-:W-:-:S04]  /*bd80*/  LOP3.LUT R13, R13, 0x3, RZ, 0xc0, !PT ;  /* 0x000000030d0d7812 */ /* 0x000fc800078ec0ff */
[----:B------:R-:W-:-:S03]  /*bd90*/  ISETP.NE.AND P0, PT, R13, RZ, PT ;  /* 0x000000ff0d00720c */ /* 0x000fc60003f05270 */
[----:B------:R-:W-:Y:S10]  /*bda0*/  @!P1 BRA `(.L_x_8973) ;  /* 0x0000000000d49947 */ /* 0x000ff40003800000 */
[----:B------:R-:W-:Y:S02]  /*bdb0*/  LEA R22, R31, R14, 0x4 ;  /* 0x0000000e1f167211 */ /* 0x000fe400078e20ff */
[----:B------:R-:W-:Y:S02]  /*bdc0*/  IADD3 R24, PT, PT, R0, -R13, RZ ;  /* 0x8000000d00187210 */ /* 0x000fe40007ffe0ff */
[----:B------:R-:W-:Y:S02]  /*bdd0*/  MOV R23, R12 ;  /* 0x0000000c00177202 */ /* 0x000fe40000000f00 */
[----:B------:R-:W-:Y:S02]  /*bde0*/  IADD3 R22, PT, PT, R22, 0x8, R59 ;  /* 0x0000000816167810 */ /* 0x000fe40007ffe03b */
[----:B----4-:R-:W-:-:S07]  /*bdf0*/  IADD3 R21, PT, PT, -R24, RZ, RZ ;  /* 0x000000ff18157210 */ /* 0x010fce0007ffe1ff */
.L_x_8974:
[C---:B0-2---:R-:W-:Y:S02]  /*be00*/  IADD3 R6, PT, PT, R23.reuse, -0x1, RZ ;  /* 0xffffffff17067810 */ /* 0x045fe40007ffe0ff */
        /* <DEDUP_REMOVED lines=18> */
[----:B------:R-:W-:-:S02]  /*bf30*/  @!P4 LEA R6, P6, R7, UR4, 0x2 ;  /* 0x000000040706cc11 */ /* 0x000fc4000f8c10ff */
[----:B------:R-:W-:Y:S01]  /*bf40*/  @!P3 IADD3 R9, P5, PT, R11, R56, RZ ;  /* 0x000000380b09b210 */ /* 0x000fe20007fbe0ff */
[----:B------:R3:W4:Y:S01]  /*bf50*/  @!P1 LDS R37, [R22+0x4] ;  /* 0x0000040016259984 */ /* 0x0007220000000800 */
[----:B------:R-:W-:Y:S02]  /*bf60*/  @!P4 LEA.HI.X R7, R7, UR6, R8, 0x2, P6 ;  /* 0x000000060707cc11 */ /* 0x000fe4000b0f1408 */
[----:B------:R-:W-:Y:S02]  /*bf70*/  @!P3 IADD3.X R10, PT, PT, RZ, R39, RZ, P5, !PT ;  /* 0x00000027ff0ab210 */ /* 0x000fe40002ffe4ff */
[C---:B------:R-:W-:Y:S02]  /*bf80*/  @!P3 LEA R8, P5, R9.reuse, UR4, 0x2 ;  /* 0x000000040908bc11 */ /* 0x040fe4000f8a10ff */
[----:B------:R-:W-:Y:S02]  /*bf90*/  IADD3 R56, P6, PT, R56, UR15, RZ ;  /* 0x0000000f38387c10 */ /* 0x000fe4000ffde0ff */
        /* <DEDUP_REMOVED lines=8> */
[C---:B------:R-:W-:Y:S01]  /*c020*/  @!P1 IADD3 R19, P5, PT, R23.reuse, R56, RZ ;  /* 0x0000003817139210 */ /* 0x040fe20007fbe0ff */
[----:B0-----:R0:W-:Y:S01]  /*c030*/  @!P4 STG.E desc[UR24][R6.64], R25 ;  /* 0x000000190600c986 */ /* 0x0011e2000c101918 */
[----:B------:R-:W-:Y:S02]  /*c040*/  IADD3 R23, PT, PT, R23, 0x1f, RZ ;  /* 0x0000001f17177810 */ /* 0x000fe40007ffe0ff */
[----:B------:R-:W-:Y:S01]  /*c050*/  @!P1 IADD3.X R26, PT, PT, RZ, R39, RZ, P5, !PT ;  /* 0x00000027ff1a9210 */ /* 0x000fe20002ffe4ff */
[----:B-1----:R0:W-:Y:S01]  /*c060*/  @!P3 STG.E desc[UR24][R8.64], R33 ;  /* 0x000000210800b986 */ /* 0x0021e2000c101918 */
[----:B------:R-:W-:Y:S02]  /*c070*/  @!P1 LEA R18, P5, R19, UR4, 0x2 ;  /* 0x0000000413129c11 */ /* 0x000fe4000f8a10ff */
[----:B---3--:R-:W-:Y:S01]  /*c080*/  IADD3 R22, PT, PT, R22, 0x10, RZ ;  /* 0x0000001016167810 */ /* 0x008fe20007ffe0ff */
[----:B--2---:R0:W-:Y:S01]  /*c090*/  @!P2 STG.E desc[UR24][R10.64], R35 ;  /* 0x000000230a00a986 */ /* 0x0041e2000c101918 */
[----:B------:R-:W-:-:S02]  /*c0a0*/  ISETP.NE.AND P2, PT, R21, RZ, PT ;  /* 0x000000ff1500720c */ /* 0x000fc40003f45270 */
[----:B------:R-:W-:-:S05]  /*c0b0*/  @!P1 LEA.HI.X R19, R19, UR6, R26, 0x2, P5 ;  /* 0x0000000613139c11 */ /* 0x000fca000a8f141a */
[----:B----4-:R0:W-:Y:S01]  /*c0c0*/  @!P1 STG.E desc[UR24][R18.64], R37 ;  /* 0x0000002512009986 */ /* 0x0101e2000c101918 */
[----:B------:R-:W-:-:S04]  /*c0d0*/  IADD3 R56, P1, PT, R56, UR15, RZ ;  /* 0x0000000f38387c10 */ /* 0x000fc8000ff3e0ff */
[----:B------:R-:W-:Y:S01]  /*c0e0*/  IADD3.X R39, PT, PT, R39, UR16, RZ, P1, !PT ;  /* 0x0000001027277c10 */ /* 0x000fe20008ffe4ff */
[----:B------:R-:W-:Y:S08]  /*c0f0*/  @P2 BRA `(.L_x_8974) ;  /* 0xfffffffc00402947 */ /* 0x000ff0000383ffff */
.L_x_8973:
[----:B------:R-:W-:Y:S05]  /*c100*/  BSYNC.RECONVERGENT B1 ;  /* 0x0000000000017941 */ /* 0x000fea0003800200 */
.L_x_8972:
[----:B------:R-:W-:Y:S05]  /*c110*/  @!P0 BRA `(.L_x_8971) ;  /* 0x0000000000888947 */ /* 0x000fea0003800000 */
[----:B0-----:R-:W-:Y:S02]  /*c120*/  LOP3.LUT R11, R23, 0x1f, RZ, 0xc0, !PT ;  /* 0x0000001f170b7812 */ /* 0x001fe400078ec0ff */
[----:B--2---:R-:W-:Y:S02]  /*c130*/  IADD3 R7, PT, PT, R27, R24, RZ ;  /* 0x000000181b077210 */ /* 0x004fe40007ffe0ff */
[----:B------:R-:W-:Y:S02]  /*c140*/  ISETP.GE.U32.AND P0, PT, R11, UR7, PT ;  /* 0x000000070b007c0c */ /* 0x000fe4000bf06070 */
[----:B----4-:R-:W-:-:S11]  /*c150*/  LEA R10, R7, R28, 0x2 ;  /* 0x0000001c070a7211 */ /* 0x010fd600078e10ff */
        /* <DEDUP_REMOVED lines=30> */
.L_x_8971:
[----:B------:R-:W-:Y:S05]  /*c340*/  BSYNC.RECONVERGENT B0 ;  /* 0x0000000000007941 */ /* 0x000fea0003800200 */
.L_x_8970:
[----:B------:R-:W-:Y:S01]  /*c350*/  BAR.SYNC.DEFER_BLOCKING 0x0 ;  /* 0x0000000000007b1d */ /* 0x000fe20000010000 */
[C---:B------:R-:W-:Y:S02]  /*c360*/  ISETP.LT.U32.AND P0, PT, R27.reuse, UR14, PT ;  /* 0x0000000e1b007c0c */ /* 0x040fe4000bf01070 */
[----:B01----:R-:W-:-:S03]  /*c370*/  IADD3 R22, PT, PT, R27, 0x1, R27 ;  /* 0x000000011b167810 */ /* 0x003fc60007ffe01b */
[----:B------:R-:W-:Y:S02]  /*c380*/  BSSY.RECONVERGENT B0, `(.L_x_8975) ;  /* 0x000006f000007945 */ /* 0x000fe40003800200 */
[C---:B------:R-:W-:Y:S02]  /*c390*/  IMAD R13, R22.reuse, UR28, RZ ;  /* 0x0000001c160d7c24 */ /* 0x040fe4000f8e02ff */
        /* <DEDUP_REMOVED lines=11> */
[----:B------:R-:W-:Y:S01]  /*c450*/  HFMA2 R20, -RZ, RZ, 0, 0 ;  /* 0x00000000ff147431 */ /* 0x000fe200000001ff */
[----:B----4-:R-:W-:Y:S02]  /*c460*/  MOV R21, R12 ;  /* 0x0000000c00157202 */ /* 0x010fe40000000f00 */
[----:B------:R-:W-:Y:S02]  /*c470*/  LOP3.LUT R5, R5, 0x3, RZ, 0xc0, !PT ;  /* 0x0000000305057812 */ /* 0x000fe400078ec0ff */
[----:B------:R-:W-:Y:S02]  /*c480*/  MOV R26, R22 ;  /* 0x00000016001a7202 */ /* 0x000fe40000000f00 */
        /* <DEDUP_REMOVED lines=10> */
.L_x_8979:
[C---:B0-23--:R-:W-:Y:S02]  /*c530*/  IADD3 R6, PT, PT, R21.reuse, -0x1, RZ ;  /* 0xffffffff15067810 */ /* 0x04dfe40007ffe0ff */
        /* <DEDUP_REMOVED lines=47> */
.L_x_8978:
[----:B------:R-:W-:Y:S05]  /*c830*/  BSYNC.RECONVERGENT B1 ;  /* 0x0000000000017941 */ /* 0x000fea0003800200 */
.L_x_8977:
[----:B------:R-:W-:Y:S05]  /*c840*/  @!P0 BRA `(.L_x_8976) ;  /* 0x0000000000888947 */ /* 0x000fea0003800000 */
[----:B0-----:R-:W-:Y:S02]  /*c850*/  LOP3.LUT R11, R21, 0x1f, RZ, 0xc0, !PT ;  /* 0x0000001f150b7812 */ /* 0x001fe400078ec0ff */
[----:B--23--:R-:W-:Y:S02]  /*c860*/  IADD3 R7, PT, PT, R27, R20, RZ ;  /* 0x000000141b077210 */ /* 0x00cfe40007ffe0ff */
        /* <DEDUP_REMOVED lines=32> */
.L_x_8976:
[----:B------:R-:W-:Y:S05]  /*ca70*/  BSYNC.RECONVERGENT B0 ;  /* 0x0000000000007941 */ /* 0x000fea0003800200 */
.L_x_8975:
        /* <DEDUP_REMOVED lines=11> */
[----:B0-23--:R-:W-:Y:S01]  /*cb30*/  MOV R9, UR14 ;  /* 0x0000000e00097c02 */ /* 0x00dfe20008000f00 */
        /* <DEDUP_REMOVED lines=8> */
.L_x_8984:
[C---:B01----:R-:W-:Y:S02]  /*cbc0*/  LOP3.LUT R7, R12.reuse, 0x1f, RZ, 0xc0, !PT ;  /* 0x0000001f0c077812 */ /* 0x043fe400078ec0ff */
[C---:B------:R-:W-:Y:S02]  /*cbd0*/  IADD3 R4, PT, PT, R12.reuse, -0x1, RZ ;  /* 0xffffffff0c047810 */ /* 0x040fe40007ffe0ff */
[C---:B------:R-:W-:Y:S02]  /*cbe0*/  IADD3 R5, PT, PT, R12.reuse, 0x1d, RZ ;  /* 0x0000001d0c057810 */ /* 0x040fe40007ffe0ff */
[----:B------:R-:W-:Y:S02]  /*cbf0*/  IADD3 R12, PT, PT, R12, 0x1e, RZ ;  /* 0x0000001e0c0c7810 */ /* 0x000fe40007ffe0ff */
[----:B------:R-:W-:Y:S02]  /*cc00*/  LOP3.LUT R11, R4, 0x1f, RZ, 0xc0, !PT ;  /* 0x0000001f040b7812 */ /* 0x000fe400078ec0ff */
[----:B------:R-:W-:-:S02]  /*cc10*/  LOP3.LUT R15, R12, 0x1f, RZ, 0xc0, !PT ;  /* 0x0000001f0c0f7812 */ /* 0x000fc400078ec0ff */
[----:B------:R-:W-:Y:S02]  /*cc20*/  ISETP.GE.U32.AND P4, PT, R7, UR7, PT ;  /* 0x0000000707007c0c */ /* 0x000fe4000bf86070 */
        /* <DEDUP_REMOVED lines=11> */
[----:B----4-:R-:W2:Y:S01]  /*cce0*/  @!P2 LDS R21, [R59] ;  /* 0x000000003b15a984 */ /* 0x010ea20000000800 */
        /* <DEDUP_REMOVED lines=11> */
[----:B------:R-:W-:Y:S02]  /*cda0*/  @!P2 IADD3.X R12, PT, PT, RZ, R13, RZ, P5, !PT ;  /* 0x0000000dff0ca210 */ /* 0x000fe40002ffe4ff */
        /* <DEDUP_REMOVED lines=17> */
.L_x_8983:
[----:B------:R-:W-:Y:S05]  /*cec0*/  BSYNC.RECONVERGENT B1 ;  /* 0x0000000000017941 */ /* 0x000fea0003800200 */
.L_x_8982:
[----:B------:R-:W-:Y:S05]  /*ced0*/  @!P0 BRA `(.L_x_8981) ;  /* 0x0000000000888947 */ /* 0x000fea0003800000 */
[----:B01----:R-:W-:Y:S02]  /*cee0*/  LOP3.LUT R5, R12, 0x1f, RZ, 0xc0, !PT ;  /* 0x0000001f0c057812 */ /* 0x003fe400078ec0ff */
[----:B------:R-:W-:Y:S02]  /*cef0*/  IADD3 R27, PT, PT, R27, R8, RZ ;  /* 0x000000081b1b7210 */ /* 0x000fe40007ffe0ff */
        /* <DEDUP_REMOVED lines=32> */
.L_x_8981:
[----:B------:R-:W-:Y:S05]  /*d100*/  BSYNC.RECONVERGENT B0 ;  /* 0x0000000000007941 */ /* 0x000fea0003800200 */
.L_x_8980:
        /* <DEDUP_REMOVED lines=8> */
[----:B0-23--:R-:W0:Y:S01]  /*d190*/  @!P0 S2R R9, SR_CgaCtaId ;  /* 0x0000000000098919 */ /* 0x00de220000008800 */
[----:B------:R-:W-:Y:S02]  /*d1a0*/  @!P0 MOV R8, 0x400 ;  /* 0x0000040000088802 */ /* 0x000fe40000000f00 */
[----:B-----5:R-:W-:-:S05]  /*d1b0*/  FMNMX R0, R3, R0, !PT ;  /* 0x0000000003007209 */ /* 0x020fca0007800000 */
[----:B-1----:R-:W1:Y:S01]  /*d1c0*/  SHFL.DOWN PT, R5, R0, 0x8, 0x1f ;  /* 0x09001f0000057f89 */ /* 0x002e6200000e0000 */
[----:B0-----:R-:W-:-:S04]  /*d1d0*/  @!P0 LEA R8, R9, R8, 0x18 ;  /* 0x0000000809088211 */ /* 0x001fc800078ec0ff */
[----:B------:R-:W-:Y:S02]  /*d1e0*/  @!P0 LEA R8, R31, R8, 0x2 ;  /* 0x000000081f088211 */ /* 0x000fe400078e10ff */
        /* <DEDUP_REMOVED lines=25> */
.L_x_8993:
[----:B------:R-:W-:Y:S02]  /*d380*/  ISETP.NE.AND P0, PT, R2, RZ, PT ;  /* 0x000000ff0200720c */ /* 0x000fe40003f05270 */
[----:B-1----:R-:W-:-:S11]  /*d390*/  FMNMX R3, R4, R5, !PT ;  /* 0x0000000504037209 */ /* 0x002fd60007800000 */
[----:B------:R-:W-:Y:S05]  /*d3a0*/  @P0 BRA `(.L_x_8986) ;  /* 0x0000000000080947 */ /* 0x000fea0003800000 */
[----:B0-----:R-:W0:Y:S02]  /*d3b0*/  LDC.64 R4, c[0x0][0x3a8] ;  /* 0x0000ea00ff047b82 */ /* 0x001e240000000a00 */
[----:B0-----:R1:W-:Y:S02]  /*d3c0*/  REDG.E.MAX.S32.STRONG.GPU desc[UR24][R4.64], R3 ;  /* 0x000000030400798e */ /* 0x0013e4000d12e318 */
.L_x_8986:
[----:B------:R-:W-:Y:S05]  /*d3d0*/  BSYNC B0 ;  /* 0x0000000000007941 */ /* 0x000fea0003800000 */
.L_x_8985:
        /* <DEDUP_REMOVED lines=10> */
[----:B------:R-:W-:Y:S02]  /*d480*/  MOV R0, UR23 ;  /* 0x0000001700007c02 */ /* 0x000fe40008000f00 */
[----:B-123--:R-:W-:-:S07]  /*d490*/  MOV R7, 0xd4b0 ;  /* 0x0000d4b000077802 */ /* 0x00efce0000000f00 */
[----:B----4-:R-:W-:Y:S05]  /*d4a0*/  CALL.REL.NOINC `($__internal_261_$__cuda_sm20_rcp_rn_f32_slowpath) ;  /* 0x0000000400987944 */ /* 0x010fea0003c00000 */
[----:B------:R-:W-:Y:S05]  /*d4b0*/  BRA `(.L_x_8989) ;  /* 0x0000000000147947 */ /* 0x000fea0003800000 */
.L_x_8988:
[----:B-1----:R-:W0:Y:S01]  /*d4c0*/  MUFU.RCP R5, UR23 ;  /* 0x0000001700057d08 */ /* 0x002e220008001000 */
[----:B------:R-:W-:-:S05]  /*d4d0*/  MOV R0, UR23 ;  /* 0x0000001700007c02 */ /* 0x000fca0008000f00 */
[----:B0-----:R-:W-:-:S04]  /*d4e0*/  FFMA R0, R5, R0, -1 ;  /* 0xbf80000005007423 */ /* 0x001fc80000000000 */
[----:B------:R-:W-:-:S04]  /*d4f0*/  FADD.FTZ R0, -R0, -RZ ;  /* 0x800000ff00007221 */ /* 0x000fc80000010100 */
[----:B------:R-:W-:-:S07]  /*d500*/  FFMA R5, R5, R0, R5 ;  /* 0x0000000005057223 */ /* 0x000fce0000000005 */
.L_x_8989:
[----:B------:R-:W0:Y:S02]  /*d510*/  LDC.64 R2, c[0x0][0x3b0] ;  /* 0x0000ec00ff027b82 */ /* 0x000e240000000a00 */
[----:B0-----:R-:W-:Y:S01]  /*d520*/  STG.E desc[UR24][R2.64], R5 ;  /* 0x0000000502007986 */ /* 0x001fe2000c101918 */
[----:B------:R-:W-:Y:S05]  /*d530*/  EXIT ;  /* 0x000000000000794d */ /* 0x000fea0003800000 */
.L_x_8987:
[----:B------:R-:W-:Y:S01]  /*d540*/  HFMA2 R7, -RZ, RZ, 0, 2.384185791015625e-07 ;  /* 0x00000004ff077431 */ /* 0x000fe200000001ff */
[----:B------:R-:W-:Y:S02]  /*d550*/  MOV R9, 0x1f ;  /* 0x0000001f00097802 */ /* 0x000fe40000000f00 */
[----:B------:R-:W-:-:S07]  /*d560*/  MOV R6, 0xffffffff ;  /* 0xffffffff00067802 */ /* 0x000fce0000000f00 */
[----:B01--4-:R-:W-:Y:S05]  /*d570*/  WARPSYNC.COLLECTIVE R6, `(.L_x_8990) ;  /* 0x0000000006087348 */ /* 0x013fea0003c00000 */
[----:B-1----:R1:W2:Y:S02]  /*d580*/  SHFL.DOWN P0, R5, R0, R7, R9 ;  /* 0x0800000700057389 */ /* 0x0022a40000000009 */
[----:B012-4-:R-:W-:Y:S05]  /*d590*/  ENDCOLLECTIVE ;  /* 0x000000000000791b */ /* 0x017fea0003800000 */
.L_x_8990:
[----:B------:R-:W-:Y:S01]  /*d5a0*/  HFMA2 R7, -RZ, RZ, 0, 1.1920928955078125e-07 ;  /* 0x00000002ff077431 */ /* 0x000fe200000001ff */
[----:B------:R-:W-:-:S04]  /*d5b0*/  MOV R3, R5 ;  /* 0x0000000500037202 */ /* 0x000fc80000000f00 */
[----:B------:R-:W-:-:S04]  /*d5c0*/  FMNMX R3, R3, R0, !PT ;  /* 0x0000000003037209 */ /* 0x000fc80007800000 */
[----:B------:R-:W-:-:S07]  /*d5d0*/  MOV R0, R3 ;  /* 0x0000000300007202 */ /* 0x000fce0000000f00 */
[----:B------:R-:W-:Y:S05]  /*d5e0*/  WARPSYNC.COLLECTIVE R6, `(.L_x_8991) ;  /* 0x0000000006087348 */ /* 0x000fea0003c00000 */
[----:B------:R0:W1:Y:S02]  /*d5f0*/  SHFL.DOWN P0, R5, R0, R7, R9 ;  /* 0x0800000700057389 */ /* 0x0000640000000009 */
[----:B01----:R-:W-:Y:S05]  /*d600*/  ENDCOLLECTIVE ;  /* 0x000000000000791b */ /* 0x003fea0003800000 */
.L_x_8991:
[----:B------:R-:W-:Y:S01]  /*d610*/  HFMA2 R7, -RZ, RZ, 0, 5.9604644775390625e-08 ;  /* 0x00000001ff077431 */ /* 0x000fe200000001ff */
[----:B------:R-:W-:-:S04]  /*d620*/  MOV R4, R5 ;  /* 0x0000000500047202 */ /* 0x000fc80000000f00 */
[----:B------:R-:W-:-:S04]  /*d630*/  FMNMX R4, R3, R4, !PT ;  /* 0x0000000403047209 */ /* 0x000fc80007800000 */
[----:B------:R-:W-:-:S07]  /*d640*/  MOV R0, R4 ;  /* 0x0000000400007202 */ /* 0x000fce0000000f00 */
[----:B------:R-:W-:Y:S05]  /*d650*/  WARPSYNC.COLLECTIVE R6, `(.L_x_8992) ;  /* 0x0000000006087348 */ /* 0x000fea0003c00000 */
[----:B------:R0:W1:Y:S02]  /*d660*/  SHFL.DOWN P0, R5, R0, R7, R9 ;  /* 0x0800000700057389 */ /* 0x0000640000000009 */
[----:B01----:R-:W-:Y:S05]  /*d670*/  ENDCOLLECTIVE ;  /* 0x000000000000791b */ /* 0x003fea0003800000 */
.L_x_8992:
[----:B------:R-:W-:Y:S05]  /*d680*/  BRA `(.L_x_8993) ;  /* 0xfffffffc003c7947 */ /* 0x000fea000383ffff */
        .weak           $__internal_260_$__cuda_sm20_div_u64
        .type           $__internal_260_$__cuda_sm20_div_u64,@function
        .size           $__internal_260_$__cuda_sm20_div_u64,($__internal_261_$__cuda_sm20_rcp_rn_f32_slowpath - $__internal_260_$__cuda_sm20_div_u64)
$__internal_260_$__cuda_sm20_div_u64:
        /* <DEDUP_REMOVED lines=71> */
[----:B------:R-:W-:Y:S11]  /*db00*/  RET.REL.NODEC R4 `(_ZN18transformer_engine6detail43dgated_act_cast_transpose_kernel_notalignedILi2ELi4Ef6__half13__nv_fp8_e4m3NS_5EmptyEXadL_ZNS_5dgeluIffEET_T0_RKS4_EEXadL_ZNS_4geluIffEES6_S7_S9_EEEEvPKT2_SD_PT3_SF_PKT1_PSG_SJ_mmm) ;  /* 0xffffff24043c7950 */ /* 0x000ff60003c3ffff */
        .weak           $__internal_261_$__cuda_sm20_rcp_rn_f32_slowpath
        .type           $__internal_261_$__cuda_sm20_rcp_rn_f32_slowpath,@function
        .size           $__internal_261_$__cuda_sm20_rcp_rn_f32_slowpath,(.L_x_29562 - $__internal_261_$__cuda_sm20_rcp_rn_f32_slowpath)
$__internal_261_$__cuda_sm20_rcp_rn_f32_slowpath:
        /* <DEDUP_REMOVED lines=15> */
.L_x_8994:
        /* <DEDUP_REMOVED lines=33> */
.L_x_8996:
[----:B------:R2:W3:Y:S02]  /*de10*/  MUFU.RCP R2, R0 ;  /* 0x0000000000027308 */ /* 0x0004e40000001000 */
.L_x_8995:
[----:B------:R-:W-:Y:S01]  /*de20*/  HFMA2 R3, -RZ, RZ, 0, 0 ;  /* 0x00000000ff037431 */ /* 0x000fe200000001ff */
[----:B-1-3--:R-:W-:Y:S02]  /*de30*/  MOV R5, R2 ;  /* 0x0000000200057202 */ /* 0x00afe40000000f00 */
[----:B------:R-:W-:-:S04]  /*de40*/  MOV R2, R7 ;  /* 0x0000000700027202 */ /* 0x000fc80000000f00 */
[----:B0-2---:R-:W-:Y:S05]  /*de50*/  RET.REL.NODEC R2 `(_ZN18transformer_engine6detail43dgated_act_cast_transpose_kernel_notalignedILi2ELi4Ef6__half13__nv_fp8_e4m3NS_5EmptyEXadL_ZNS_5dgeluIffEET_T0_RKS4_EEXadL_ZNS_4geluIffEES6_S7_S9_EEEEvPKT2_SD_PT3_SF_PKT1_PSG_SJ_mmm) ;  /* 0xffffff2002687950 */ /* 0x005fea0003c3ffff */
.L_x_8997:
        /* <DEDUP_REMOVED lines=10> */
.L_x_29562:


//--------------------- .text._ZN18transformer_engine6detail32dgated_act_cast_transpose_kernelILi2ELi4Ef6__half13__nv_fp8_e4m3NS_5EmptyEXadL_ZNS_5dgeluIffEET_T0_RKS4_EEXadL_ZNS_4geluIffEES6_S7_S9_EEEEvPKT2_SD_PT3_SF_PKT1_PSG_SJ_mmm --------------------------
	.section	.text._ZN18transformer_engine6detail32dgated_act_cast_transpose_kernelILi2ELi4Ef6__half13__nv_fp8_e4m3NS_5EmptyEXadL_ZNS_5dgeluIffEET_T0_RKS4_EEXadL_ZNS_4geluIffEES6_S7_S9_EEEEvPKT2_SD_PT3_SF_PKT1_PSG_SJ_mmm,"ax",@progbits
	.align	128
        .global         _ZN18transformer_engine6detail32dgated_act_cast_transpose_kernelILi2ELi4Ef6__half13__nv_fp8_e4m3NS_5EmptyEXadL_ZNS_5dgeluIffEET_T0_RKS4_EEXadL_ZNS_4geluIffEES6_S7_S9_EEEEvPKT2_SD_PT3_SF_PKT1_PSG_SJ_mmm
        .type           _ZN18transformer_engine6detail32dgated_act_cast_transpose_kernelILi2ELi4Ef6__half13__nv_fp8_e4m3NS_5EmptyEXadL_ZNS_5dgeluIffEET_T0_RKS4_EEXadL_ZNS_4geluIffEES6_S7_S9_EEEEvPKT2_SD_PT3_SF_PKT1_PSG_SJ_mmm,@function
        .size           _ZN18transformer_engine6detail32dgated_act_cast_transpose_kernelILi2ELi4Ef6__half13__nv_fp8_e4m3NS_5EmptyEXadL_ZNS_5dgeluIffEET_T0_RKS4_EEXadL_ZNS_4geluIffEES6_S7_S9_EEEEvPKT2_SD_PT3_SF_PKT1_PSG_SJ_mmm,(.L_x_29564 - _ZN18transformer_engine6detail32dgated_act_cast_transpose_kernelILi2ELi4Ef6__half13__nv_fp8_e4m3NS_5EmptyEXadL_ZNS_5dgeluIffEET_T0_RKS4_EEXadL_ZNS_4geluIffEES6_S7_S9_EEEEvPKT2_SD_PT3_SF_PKT1_PSG_SJ_mmm)
        .other          _ZN18transformer_engine6detail32dgated_act_cast_transpose_kernelILi2ELi4Ef6__half13__nv_fp8_e4m3NS_5EmptyEXadL_ZNS_5dgeluIffEET_T0_RKS4_EEXadL_ZNS_4geluIffEES6_S7_S9_EEEEvPKT2_SD_PT3_SF_PKT1_PSG_SJ_mmm,@"STO_CUDA_ENTRY STV_DEFAULT"
_ZN18transformer_engine6detail32dgated_act_cast_transpose_kernelILi2ELi4Ef6__half13__nv_fp8_e4m3NS_5EmptyEXadL_ZNS_5dgeluIffEET_T0_RKS4_EEXadL_ZNS_4geluIffEES6_S7_S9_EEEEvPKT2_SD_PT3_SF_PKT1_PSG_SJ_mmm:
.text._ZN18transformer_engine6detail32dgated_act_cast_transpose_kernelILi2ELi4Ef6__half13__nv_fp8_e4m3NS_5EmptyEXadL_ZNS_5dgeluIffEET_T0_RKS4_EEXadL_ZNS_4geluIffEES6_S7_S9_EEEEvPKT2_SD_PT3_SF_PKT1_PSG_SJ_mmm:
        /* <DEDUP_REMOVED lines=39> */
.L_x_8998:
[----:B------:R-:W-:-:S07]  /*0270*/  MOV R4, 0x290 ;  /* 0x0000029000047802 */ /* 0x000fce0000000f00 */
[----:B------:R-:W-:Y:S05]  /*0280*/  CALL.REL.NOINC `($__internal_262_$__cuda_sm20_div_u64) ;  /* 0x000000a400887944 */ /* 0x000fea0003c00000 */
        /* <DEDUP_REMOVED lines=11> */
.L_x_8999:
        /* <DEDUP_REMOVED lines=24> */
[----:B------:R-:W-:Y:S01]  /*04c0*/  LOP3.LUT R28, R20, 0x1f, RZ, 0xc0, !PT ;  /* 0x0000001f141c7812 */ /* 0x000fe200078ec0ff */
[----:B------:R-:W0:Y:S04]  /*04d0*/  LDCU.64 UR34, c[0x0][0x3a0] ;  /* 0x00007400ff2277ac */ /* 0x000e280008000a00 */
[----:B------:R-:W-:-:S05]  /*04e0*/  IMAD.WIDE.U32 R8, R6, UR26, R28 ;  /* 0x0000001a06087c25 */ /* 0x000fca000f8e001c */
[----:B------:R-:W-:Y:S02]  /*04f0*/  IADD3 R7, PT, PT, R9, R23, RZ ;  /* 0x0000001709077210 */ /* 0x000fe40007ffe0ff */
[C---:B------:R-:W-:Y:S02]  /*0500*/  SHF.L.U32 R2, R8.reuse, 0x2, RZ ;  /* 0x0000000208027819 */ /* 0x040fe400000006ff */
[----:B------:R-:W-:Y:S02]  /*0510*/  SHF.L.U64.HI R9, R8, 0x2, R7 ;  /* 0x0000000208097819 */ /* 0x000fe40000010207 */
[----:B------:R-:W-:-:S04]  /*0520*/  IADD3 R4, P0, PT, R2, UR14, RZ ;  /* 0x0000000e02047c10 */ /* 0x000fc8000ff1e0ff */
[----:B------:R-:W-:Y:S02]  /*0530*/  IADD3.X R5, PT, PT, R9, UR15, RZ, P0, !PT ;  /* 0x0000000f09057c10 */ /* 0x000fe400087fe4ff */
[----:B------:R-:W-:-:S03]  /*0540*/  IADD3 R10, P0, PT, R4, UR32, RZ ;  /* 0x00000020040a7c10 */ /* 0x000fc6000ff1e0ff */
[----:B---3--:R-:W2:Y:S01]  /*0550*/  LDG.E R41, desc[UR24][R4.64] ;  /* 0x0000001804297981 */ /* 0x008ea2000c1e1900 */
[----:B------:R-:W-:-:S05]  /*0560*/  IADD3.X R11, PT, PT, R5, UR33, RZ, P0, !PT ;  /* 0x00000021050b7c10 */ /* 0x000fca00087fe4ff */
[----:B------:R-:W3:Y:S01]  /*0570*/  LDG.E R30, desc[UR24][R10.64] ;  /* 0x000000180a1e7981 */ /* 0x000ee2000c1e1900 */
[----:B------:R-:W-:Y:S02]  /*0580*/  USHF.L.U32 UR30, UR26, 0x3, URZ ;  /* 0x000000031a1e7899 */ /* 0x000fe400080006ff */
[----:B------:R-:W-:-:S04]  /*0590*/  USHF.L.U64.HI UR31, UR26, 0x3, UR27 ;  /* 0x000000031a1f7899 */ /* 0x000fc8000801021b */
[----:B------:R-:W-:-:S04]  /*05a0*/  IADD3 R12, P0, PT, R4, UR30, RZ ;  /* 0x0000001e040c7c10 */ /* 0x000fc8000ff1e0ff */
[----:B------:R-:W-:-:S05]  /*05b0*/  IADD3.X R13, PT, PT, R5, UR31, RZ, P0, !PT ;  /* 0x0000001f050d7c10 */ /* 0x000fca00087fe4ff */
[----:B------:R1:W5:Y:S01]  /*05c0*/  LDG.E R14, desc[UR24][R12.64] ;  /* 0x000000180c0e7981 */ /* 0x000362000c1e1900 */
[----:B------:R-:W-:-:S04]  /*05d0*/  IADD3 R42, P0, PT, R12, UR32, RZ ;  /* 0x000000200c2a7c10 */ /* 0x000fc8000ff1e0ff */
[----:B------:R-:W-:-:S05]  /*05e0*/  IADD3.X R43, PT, PT, R13, UR33, RZ, P0, !PT ;  /* 0x000000210d2b7c10 */ /* 0x000fca00087fe4ff */
[----:B------:R-:W5:Y:S01]  /*05f0*/  LDG.E R42, desc[UR24][R42.64] ;  /* 0x000000182a2a7981 */ /* 0x000f62000c1e1900 */
[----:B------:R-:W-:-:S04]  /*0600*/  ULEA UR22, UP0, UR16, UR22, 0x7 ;  /* 0x0000001610167291 */ /* 0x000fc8000f8038ff */
[----:B------:R-:W-:Y:S02]  /*0610*/  ULEA UR21, UP1, UR22, UR12, 0x1 ;  /* 0x0000000c16157291 */ /* 0x000fe4000f8208ff */
[----:B------:R-:W-:-:S04]  /*0620*/  ULEA.HI.X UR16, UR16, UR23, UR28, 0x7, UP0 ;  /* 0x0000001710107291 */ /* 0x000fc800080f3c1c */
[----:B------:R-:W-:Y:S02]  /*0630*/  ULEA.HI.X UR16, UR22, UR13, UR16, 0x1, UP1 ;  /* 0x0000000d16107291 */ /* 0x000fe400088f0c10 */
[----:B----4-:R-:W-:Y:S02]  /*0640*/  UIADD3 UR8, UP1, UPT, UR20, UR8, URZ ;  /* 0x0000000814087290 */ /* 0x010fe4000ff3e0ff */
[----:B------:R-:W-:Y:S02]  /*0650*/  USHF.R.U32.HI UR7, URZ, 0x1, UR27 ;  /* 0x00000001ff077899 */ /* 0x000fe4000801161b */
[----:B------:R-:W-:Y:S02]  /*0660*/  USHF.R.U64 UR23, UR26, 0x1, UR27 ;  /* 0x000000011a177899 */ /* 0x000fe4000800121b */
[----:B------:R-:W-:Y:S01]  /*0670*/  UIADD3.X UR9, UPT, UPT, UR17, UR9, URZ, UP1, !UPT ;  /* 0x0000000911097290 */ /* 0x000fe20008ffe4ff */
[----:B-1----:R-:W-:Y:S01]  /*0680*/  LEA R12, P1, R8, UR8, 0x1 ;  /* 0x00000008080c7c11 */ /* 0x002fe2000f8208ff */
[----:B------:R-:W-:Y:S01]  /*0690*/  USHF.L.U32 UR12, UR26, 0x1, URZ ;  /* 0x000000011a0c7899 */ /* 0x000fe200080006ff */
[----:B------:R-:W-:-:S02]  /*06a0*/  IMAD R19, R6, UR7, RZ ;  /* 0x0000000706137c24 */ /* 0x000fc4000f8e02ff */
[----:B------:R-:W-:Y:S01]  /*06b0*/  IMAD.WIDE.U32 R4, R6, UR23, R28 ;  /* 0x0000001706047c25 */ /* 0x000fe2000f8e001c */
[----:B------:R-:W-:Y:S01]  /*06c0*/  LEA.HI.X R13, R8, UR9, R7, 0x1, P1 ;  /* 0x00000009080d7c11 */ /* 0x000fe200088f0c07 */
[----:B------:R-:W-:Y:S02]  /*06d0*/  USHF.L.U64.HI UR13, UR26, 0x1, UR27 ;  /* 0x000000011a0d7899 */ /* 0x000fe4000801021b */
[----:B------:R-:W-:Y:S01]  /*06e0*/  UIADD3 UR12, UP0, UPT, UR12, UR14, URZ ;  /* 0x0000000e0c0c7290 */ /* 0x000fe2000ff1e0ff */
[----:B------:R-:W-:Y:S02]  /*06f0*/  IADD3 R5, PT, PT, R5, R19, RZ ;  /* 0x0000001305057210 */ /* 0x000fe40007ffe0ff */
[C---:B------:R-:W-:Y:S01]  /*0700*/  LEA R10, P0, R4.reuse, UR21, 0x2 ;  /* 0x00000015040a7c11 */ /* 0x040fe2000f8010ff */
[----:B------:R-:W-:Y:S02]  /*0710*/  UIADD3.X UR13, UPT, UPT, UR13, UR15, URZ, UP0, !UPT ;  /* 0x0000000f0d0d7290 */ /* 0x000fe400087fe4ff */
[----:B------:R-:W-:Y:S01]  /*0720*/  USHF.L.U32 UR20, UR23, 0x2, URZ ;  /* 0x0000000217147899 */ /* 0x000fe200080006ff */
[----:B------:R-:W-:-:S02]  /*0730*/  LEA.HI.X R11, R4, UR16, R5, 0x2, P0 ;  /* 0x00000010040b7c11 */ /* 0x000fc400080f1405 */
[----:B------:R-:W-:Y:S01]  /*0740*/  IADD3 R4, P0, PT, R2, UR12, RZ ;  /* 0x0000000c02047c10 */ /* 0x000fe2000ff1e0ff */
[----:B------:R-:W-:Y:S02]  /*0750*/  USHF.L.U64.HI UR7, UR23, 0x2, UR7 ;  /* 0x0000000217077899 */ /* 0x000fe40008010207 */
[----:B------:R1:W4:Y:S01]  /*0760*/  LDG.E R34, desc[UR24][R10.64] ;  /* 0x000000180a227981 */ /* 0x000322000c1e1900 */
[----:B------:R-:W-:Y:S02]  /*0770*/  IADD3.X R5, PT, PT, R9, UR13, RZ, P0, !PT ;  /* 0x0000000d09057c10 */ /* 0x000fe400087fe4ff */
[----:B------:R-:W-:Y:S02]  /*0780*/  IADD3 R8, P0, PT, R10, UR20, RZ ;  /* 0x000000140a087c10 */ /* 0x000fe4000ff1e0ff */
[----:B------:R-:W-:Y:S01]  /*0790*/  IADD3 R32, P1, PT, R4, UR32, RZ ;  /* 0x0000002004207c10 */ /* 0x000fe2000ff3e0ff */
[----:B------:R-:W4:Y:S01]  /*07a0*/  LDG.E R40, desc[UR24][R4.64] ;  /* 0x0000001804287981 */ /* 0x000f22000c1e1900 */
[----:B-1----:R-:W-:-:S02]  /*07b0*/  MOV R10, 0x3c80f082 ;  /* 0x3c80f082000a7802 */ /* 0x002fc40000000f00 */
[----:B------:R-:W-:-:S05]  /*07c0*/  IADD3.X R33, PT, PT, R5, UR33, RZ, P1, !PT ;  /* 0x0000002105217c10 */ /* 0x000fca0008ffe4ff */
[----:B------:R1:W4:Y:S01]  /*07d0*/  LDG.E R25, desc[UR24][R32.64] ;  /* 0x0000001820197981 */ /* 0x000322000c1e1900 */
[----:B---3--:R-:W-:-:S05]  /*07e0*/  HADD2.F32 R44, -RZ, R30.H0_H0 ;  /* 0x2000001eff2c7230 */ /* 0x008fca0000004100 */
[C---:B------:R-:W-:Y:S01]  /*07f0*/  FMUL R7, R44.reuse, 0.044714998453855514526 ;  /* 0x3d3727132c077820 */ /* 0x040fe20000400000 */
[----:B------:R-:W-:-:S03]  /*0800*/  FMUL R16, R44, 0.79788458347320556641 ;  /* 0x3f4c422a2c107820 */ /* 0x000fc60000400000 */
[----:B------:R-:W-:Y:S01]  /*0810*/  FFMA R7, R44, R7, 1 ;  /* 0x3f8000002c077423 */ /* 0x000fe20000000007 */
[----:B------:R-:W-:-:S03]  /*0820*/  HADD2.F32 R30, -RZ, R30.H1_H1 ;  /* 0x3000001eff1e7230 */ /* 0x000fc60000004100 */
[----:B------:R-:W-:Y:S02]  /*0830*/  FMUL R16, R16, R7 ;  /* 0x0000000710107220 */ /* 0x000fe40000400000 */
[----:B------:R-:W-:Y:S02]  /*0840*/  FMUL R9, R30, 0.044714998453855514526 ;  /* 0x3d3727131e097820 */ /* 0x000fe40000400000 */
[----:B------:R-:W-:Y:S01]  /*0850*/  FMUL R2, |R16|, 2.8853900432586669922 ;  /* 0x4038aa3b10027820 */ /* 0x000fe20000400200 */
[C---:B------:R-:W-:Y:S01]  /*0860*/  FMUL R22, R30.reuse, 0.79788458347320556641 ;  /* 0x3f4c422a1e167820 */ /* 0x040fe20000400000 */
[C---:B------:R-:W-:Y:S01]  /*0870*/  FFMA R7, R30.reuse, R9, 1 ;  /* 0x3f8000001e077423 */ /* 0x040fe20000000009 */
[----:B------:R-:W-:Y:S01]  /*0880*/  IADD3.X R9, PT, PT, R11, UR7, RZ, P0, !PT ;  /* 0x000000070b097c10 */ /* 0x000fe200087fe4ff */
[----:B------:R-:W-:Y:S02]  /*0890*/  FMUL R11, R30, 0.035677410662174224854 ;  /* 0x3d12227a1e0b7820 */ /* 0x000fe40000400000 */
[----:B------:R-:W3:Y:S01]  /*08a0*/  MUFU.EX2 R2, R2 ;  /* 0x0000000200027308 */ /* 0x000ee20000000800 */
[----:B------:R-:W-:Y:S01]  /*08b0*/  FMUL R22, R22, R7 ;  /* 0x0000000716167220 */ /* 0x000fe20000400000 */
[----:B------:R-:W-:Y:S01]  /*08c0*/  FMUL R7, R44, 0.035677410662174224854 ;  /* 0x3d12227a2c077820 */ /* 0x000fe20000400000 */
[----:B------:R-:W-:Y:S01]  /*08d0*/  FFMA R11, R30, R11, 0.79788458347320556641 ;  /* 0x3f4c422a1e0b7423 */ /* 0x000fe2000000000b */
[----:B------:R-:W-:Y:S01]  /*08e0*/  FSETP.GE.AND P1, PT, |R16|, 0.60000002384185791016, PT ;  /* 0x3f19999a1000780b */ /* 0x000fe20003f26200 */
[----:B------:R-:W-:Y:S01]  /*08f0*/  FMUL R17, |R22|, 2.8853900432586669922 ;  /* 0x4038aa3b16117820 */ /* 0x000fe20000400200 */
[----:B------:R-:W-:Y:S01]  /*0900*/  FFMA R7, R44, R7, 0.79788458347320556641 ;  /* 0x3f4c422a2c077423 */ /* 0x000fe20000000007 */
[----:B------:R-:W-:Y:S01]  /*0910*/  FMUL R26, R30, R11 ;  /* 0x0000000b1e1a7220 */ /* 0x000fe20000400000 */
[----:B------:R-:W-:Y:S01]  /*0920*/  FSETP.GE.AND P0, PT, |R16|, 9.010913848876953125, PT ;  /* 0x41102cb41000780b */ /* 0x000fe20003f06200 */
[----:B------:R0:W-:Y:S01]  /*0930*/  MUFU.EX2 R38, R17 ;  /* 0x0000001100267308 */ /* 0x0001e20000000800 */
[----:B------:R-:W-:Y:S01]  /*0940*/  FMUL R21, R44, R7 ;  /* 0x000000072c157220 */ /* 0x000fe20000400000 */
[----:B------:R-:W-:Y:S01]  /*0950*/  FMUL R15, R22, R22 ;  /* 0x00000016160f7220 */ /* 0x000fe20000400000 */
[----:B------:R4:W4:Y:S02]  /*0960*/  LDG.E R24, desc[UR24][R8.64] ;  /* 0x0000001808187981 */ /* 0x000924000c1e1900 */
[----:B------:R-:W-:Y:S01]  /*0970*/  FMUL R27, |R21|, 2.8853900432586669922 ;  /* 0x4038aa3b151b7820 */ /* 0x000fe20000400200 */
[----:B0-----:R-:W-:Y:S01]  /*0980*/  FMUL R17, |R26|, 2.8853900432586669922 ;  /* 0x4038aa3b1a117820 */ /* 0x001fe20000400200 */
[----:B---3--:R-:W-:Y:S01]  /*0990*/  FADD R31, R2, 1 ;  /* 0x3f800000021f7421 */ /* 0x008fe20000000000 */
[----:B------:R-:W-:Y:S01]  /*09a0*/  FFMA R36, R15, R10, -0.052303962409496307373 ;  /* 0xbd563cae0f247423 */ /* 0x000fe2000000000a */
[----:B------:R-:W-:Y:S01]  /*09b0*/  MUFU.EX2 R35, R27 ;  /* 0x0000001b00237308 */ /* 0x000fe20000000800 */
[----:B------:R-:W-:Y:S01]  /*09c0*/  FMUL R7, R16, R16 ;  /* 0x0000001010077220 */ /* 0x000fe20000400000 */
[----:B------:R-:W-:Y:S01]  /*09d0*/  FMUL R11, R21, R21 ;  /* 0x00000015150b7220 */ /* 0x000fe20000400000 */
[----:B------:R-:W-:-:S05]  /*09e0*/  FFMA R36, R15, R36, 0.1331529766321182251 ;  /* 0x3e0859410f247423 */ /* 0x000fca0000000024 */
[----:B------:R-:W0:Y:S01]  /*09f0*/  MUFU.EX2 R17, R17 ;  /* 0x0000001100117308 */ /* 0x000e220000000800 */
[----:B------:R-:W-:-:S07]  /*0a00*/  FFMA R36, R15, R36, -0.33332768082618713379 ;  /* 0xbeaaa9ed0f247423 */ /* 0x000fce0000000024 */
[----:B------:R3:W5:Y:S01]  /*0a10*/  MUFU.RCP R37, R31 ;  /* 0x0000001f00257308 */ /* 0x0007620000001000 */
[-C--:B------:R-:W-:Y:S01]  /*0a20*/  FFMA R18, R7, R10.reuse, -0.052303962409496307373 ;  /* 0xbd563cae07127423 */ /* 0x080fe2000000000a */
[----:B-1----:R-:W-:Y:S01]  /*0a30*/  FFMA R32, R11, R10, -0.052303962409496307373 ;  /* 0xbd563cae0b207423 */ /* 0x002fe2000000000a */
[----:B------:R-:W-:Y:S02]  /*0a40*/  HFMA2 R2, -RZ, RZ, 1.875, 0 ;  /* 0x3f800000ff027431 */ /* 0x000fe400000001ff */
[----:B------:R-:W-:Y:S01]  /*0a50*/  FFMA R15, R15, R36, RZ ;  /* 0x000000240f0f7223 */ /* 0x000fe200000000ff */
[----:B------:R-:W-:Y:S01]  /*0a60*/  FFMA R18, R7, R18, 0.1331529766321182251 ;  /* 0x3e08594107127423 */ /* 0x000fe20000000012 */
[----:B------:R-:W-:Y:S01]  /*0a70*/  FFMA R32, R11, R32, 0.1331529766321182251 ;  /* 0x3e0859410b207423 */ /* 0x000fe20000000020 */
[--C-:B--2---:R-:W-:Y:S02]  /*0a80*/  HADD2.F32 R36, -RZ, R41.reuse.H0_H0 ;  /* 0x20000029ff247230 */ /* 0x104fe40000004100 */
[----:B------:R-:W-:Y:S01]  /*0a90*/  FFMA R18, R7, R18, -0.33332768082618713379 ;  /* 0xbeaaa9ed07127423 */ /* 0x000fe20000000012 */
[----:B------:R-:W-:Y:S01]  /*0aa0*/  FFMA R32, R11, R32, -0.33332768082618713379 ;  /* 0xbeaaa9ed0b207423 */ /* 0x000fe20000000020 */
[----:B0-----:R-:W-:Y:S01]  /*0ab0*/  FADD R39, R17, 1 ;  /* 0x3f80000011277421 */ /* 0x001fe20000000000 */
[----:B------:R-:W-:-:S02]  /*0ac0*/  HADD2.F32 R41, -RZ, R41.H1_H1 ;  /* 0x30000029ff297230 */ /* 0x000fc40000004100 */
[----:B------:R-:W-:Y:S01]  /*0ad0*/  FMUL R33, R36, 0.044714998453855514526 ;  /* 0x3d37271324217820 */ /* 0x000fe20000400000 */
[----:B---3--:R-:W-:Y:S01]  /*0ae0*/  FADD R31, R35, 1 ;  /* 0x3f800000231f7421 */ /* 0x008fe20000000000 */
[----:B------:R-:W-:Y:S01]  /*0af0*/  FFMA R27, R7, R18, RZ ;  /* 0x00000012071b7223 */ /* 0x000fe200000000ff */
[----:B-----5:R-:W-:Y:S01]  /*0b00*/  FFMA R37, R37, -2, R2 ;  /* 0xc000000025257823 */ /* 0x020fe20000000002 */
[----:B------:R-:W-:Y:S01]  /*0b10*/  FFMA R46, R11, R32, RZ ;  /* 0x000000200b2e7223 */ /* 0x000fe200000000ff */
[----:B------:R-:W-:Y:S01]  /*0b20*/  FADD R11, R38, 1 ;  /* 0x3f800000260b7421 */ /* 0x000fe20000000000 */
[C---:B------:R-:W-:Y:S01]  /*0b30*/  FMUL R18, R36.reuse, 0.79788458347320556641 ;  /* 0x3f4c422a24127820 */ /* 0x040fe20000400000 */
[----:B------:R-:W-:Y:S01]  /*0b40*/  FFMA R33, R36, R33, 1 ;  /* 0x3f80000024217423 */ /* 0x000fe20000000021 */
[----:B------:R-:W-:Y:S01]  /*0b50*/  FMUL R38, R41, 0.044714998453855514526 ;  /* 0x3d37271329267820 */ /* 0x000fe20000400000 */
[----:B------:R-:W0:Y:S01]  /*0b60*/  MUFU.RCP R39, R39 ;  /* 0x0000002700277308 */ /* 0x000e220000001000 */
[----:B------:R-:W-:Y:S01]  /*0b70*/  FSEL R37, R37, 1, !P0 ;  /* 0x3f80000025257808 */ /* 0x000fe20004000000 */
[----:B------:R-:W-:Y:S01]  /*0b80*/  FMUL R18, R18, R33 ;  /* 0x0000002112127220 */ /* 0x000fe20000400000 */
[----:B------:R-:W-:Y:S01]  /*0b90*/  FFMA R17, R41, R38, 1 ;  /* 0x3f80000029117423 */ /* 0x000fe20000000026 */
[----:B------:R-:W-:Y:S01]  /*0ba0*/  FMUL R7, R26, R26 ;  /* 0x0000001a1a077220 */ /* 0x000fe20000400000 */
[----:B------:R-:W-:-:S03]  /*0bb0*/  LOP3.LUT R38, R37, 0x80000000, R16, 0xb8, !PT ;  /* 0x8000000025267812 */ /* 0x000fc600078eb810 */
[----:B------:R-:W1:Y:S01]  /*0bc0*/  MUFU.RCP R31, R31 ;  /* 0x0000001f001f7308 */ /* 0x000e620000001000 */
[----:B------:R-:W-:Y:S01]  /*0bd0*/  @!P1 FFMA R38, R16, R27, R16 ;  /* 0x0000001b10269223 */ /* 0x000fe20000000010 */
[----:B------:R-:W-:Y:S01]  /*0be0*/  FMUL R27, |R18|, 2.8853900432586669922 ;  /* 0x4038aa3b121b7820 */ /* 0x000fe20000400200 */
[----:B------:R-:W-:-:S05]  /*0bf0*/  FFMA R48, R7, R10, -0.052303962409496307373 ;  /* 0xbd563cae07307423 */ /* 0x000fca000000000a */
[----:B------:R-:W2:Y:S01]  /*0c00*/  MUFU.RCP R11, R11 ;  /* 0x0000000b000b7308 */ /* 0x000ea20000001000 */
[----:B------:R-:W-:Y:S01]  /*0c10*/  FFMA R48, R7, R48, 0.1331529766321182251 ;  /* 0x3e08594107307423 */ /* 0x000fe20000000030 */
[----:B------:R-:W-:Y:S01]  /*0c20*/  FMUL R32, R41, 0.79788458347320556641 ;  /* 0x3f4c422a29207820 */ /* 0x000fe20000400000 */
[----:B------:R-:W-:Y:S01]  /*0c30*/  FSETP.GE.AND P5, PT, |R26|, 0.60000002384185791016, PT ;  /* 0x3f19999a1a00780b */ /* 0x000fe20003fa6200 */
[----:B0-----:R-:W-:Y:S01]  /*0c40*/  FFMA R39, R39, -2, R2 ;  /* 0xc000000027277823 */ /* 0x001fe20000000002 */
[----:B------:R-:W-:-:S03]  /*0c50*/  FSETP.GE.AND P1, PT, |R21|, 0.60000002384185791016, PT ;  /* 0x3f19999a1500780b */ /* 0x000fc60003f26200 */
[----:B------:R-:W0:Y:S01]  /*0c60*/  MUFU.EX2 R27, R27 ;  /* 0x0000001b001b7308 */ /* 0x000e220000000800 */
[----:B------:R-:W-:Y:S01]  /*0c70*/  FFMA R48, R7, R48, -0.33332768082618713379 ;  /* 0xbeaaa9ed07307423 */ /* 0x000fe20000000030 */
[----:B------:R-:W-:Y:S01]  /*0c80*/  FMUL R17, R32, R17 ;  /* 0x0000001120117220 */ /* 0x000fe20000400000 */
[----:B------:R-:W-:Y:S01]  /*0c90*/  FSETP.GE.AND P4, PT, |R26|, 9.010913848876953125, PT ;  /* 0x41102cb41a00780b */ /* 0x000fe20003f86200 */
[--C-:B-1----:R-:W-:Y:S01]  /*0ca0*/  FFMA R31, R31, -2, R2.reuse ;  /* 0xc00000001f1f7823 */ /* 0x102fe20000000002 */
[----:B------:R-:W-:Y:S01]  /*0cb0*/  FMUL R35, R36, 0.035677410662174224854 ;  /* 0x3d12227a24237820 */ /* 0x000fe20000400000 */
[----:B------:R-:W-:Y:S01]  /*0cc0*/  FSETP.GE.AND P0, PT, |R21|, 9.010913848876953125, PT ;  /* 0x41102cb41500780b */ /* 0x000fe20003f06200 */
[----:B------:R-:W-:Y:S01]  /*0cd0*/  FFMA R7, R7, R48, RZ ;  /* 0x0000003007077223 */ /* 0x000fe200000000ff */
[----:B------:R-:W-:Y:S01]  /*0ce0*/  FMUL R33, |R17|, 2.8853900432586669922 ;  /* 0x4038aa3b11217820 */ /* 0x000fe20000400200 */
[----:B--2---:R-:W-:Y:S01]  /*0cf0*/  FFMA R11, R11, -2, R2 ;  /* 0xc00000000b0b7823 */ /* 0x004fe20000000002 */
[----:B------:R-:W-:Y:S01]  /*0d00*/  FSEL R39, R39, 1, !P4 ;  /* 0x3f80000027277808 */ /* 0x000fe20006000000 */
[----:B------:R-:W-:Y:S01]  /*0d10*/  FMUL R48, R41, 0.035677410662174224854 ;  /* 0x3d12227a29307820 */ /* 0x000fe20000400000 */
[----:B------:R-:W-:Y:S01]  /*0d20*/  FSETP.GE.AND P2, PT, |R22|, 9.010913848876953125, PT ;  /* 0x41102cb41600780b */ /* 0x000fe20003f46200 */
[----:B------:R-:W-:Y:S01]  /*0d30*/  FFMA R35, R36, R35, 0.79788458347320556641 ;  /* 0x3f4c422a24237423 */ /* 0x000fe20000000023 */
[----:B------:R-:W-:Y:S01]  /*0d40*/  FSEL R50, R31, 1, !P0 ;  /* 0x3f8000001f327808 */ /* 0x000fe20004000000 */
[----:B------:R-:W1:Y:S01]  /*0d50*/  MUFU.EX2 R37, R33 ;  /* 0x0000002100257308 */ /* 0x000e620000000800 */
[----:B------:R-:W-:Y:S01]  /*0d60*/  FSETP.GE.AND P3, PT, |R22|, 0.60000002384185791016, PT ;  /* 0x3f19999a1600780b */ /* 0x000fe20003f66200 */
[----:B------:R-:W-:Y:S01]  /*0d70*/  FFMA R48, R41, R48, 0.79788458347320556641 ;  /* 0x3f4c422a29307423 */ /* 0x000fe20000000030 */
[--C-:B------:R-:W-:Y:S01]  /*0d80*/  LOP3.LUT R31, R39, 0x80000000, R26.reuse, 0xb8, !PT ;  /* 0x80000000271f7812 */ /* 0x100fe200078eb81a */
[----:B------:R-:W-:Y:S01]  /*0d90*/  @!P5 FFMA R31, R26, R7, R26 ;  /* 0x000000071a1fd223 */ /* 0x000fe2000000001a */
[----:B------:R-:W-:Y:S01]  /*0da0*/  FSEL R11, R11, 1, !P2 ;  /* 0x3f8000000b0b7808 */ /* 0x000fe20005000000 */
[----:B------:R-:W-:Y:S01]  /*0db0*/  FMUL R16, R36, R35 ;  /* 0x0000002324107220 */ /* 0x000fe20000400000 */
[--C-:B------:R-:W-:Y:S01]  /*0dc0*/  LOP3.LUT R45, R50, 0x80000000, R21.reuse, 0xb8, !PT ;  /* 0x80000000322d7812 */ /* 0x100fe200078eb815 */
[----:B------:R-:W-:Y:S01]  /*0dd0*/  FMUL R7, R18, R18 ;  /* 0x0000001212077220 */ /* 0x000fe20000400000 */
[----:B------:R-:W-:Y:S01]  /*0de0*/  @!P1 FFMA R45, R21, R46, R21 ;  /* 0x0000002e152d9223 */ /* 0x000fe20000000015 */
[----:B------:R-:W-:Y:S01]  /*0df0*/  FMUL R21, R41, R48 ;  /* 0x0000003029157220 */ /* 0x000fe20000400000 */
[----:B0-----:R-:W-:Y:S01]  /*0e00*/  FADD R27, R27, 1 ;  /* 0x3f8000001b1b7421 */ /* 0x001fe20000000000 */
[--C-:B------:R-:W-:Y:S01]  /*0e10*/  LOP3.LUT R32, R11, 0x80000000, R22.reuse, 0xb8, !PT ;  /* 0x800000000b207812 */ /* 0x100fe200078eb816 */
[C---:B------:R-:W-:Y:S01]  /*0e20*/  FMUL R11, R16.reuse, R16 ;  /* 0x00000010100b7220 */ /* 0x040fe20000400000 */
[-C--:B------:R-:W-:Y:S01]  /*0e30*/  FFMA R26, R7, R10.reuse, -0.052303962409496307373 ;  /* 0xbd563cae071a7423 */ /* 0x080fe2000000000a */
[----:B------:R0:W2:Y:S01]  /*0e40*/  MUFU.RCP R33, R27 ;  /* 0x0000001b00217308 */ /* 0x0000a20000001000 */
[----:B------:R-:W-:Y:S01]  /*0e50*/  FMUL R43, |R21|, 2.8853900432586669922 ;  /* 0x4038aa3b152b7820 */ /* 0x000fe20000400200 */
[----:B------:R-:W-:Y:S01]  /*0e60*/  FFMA R46, R11, R10, -0.052303962409496307373 ;  /* 0xbd563cae0b2e7423 */ /* 0x000fe2000000000a */
[----:B------:R-:W-:Y:S01]  /*0e70*/  FFMA R26, R7, R26, 0.1331529766321182251 ;  /* 0x3e085941071a7423 */ /* 0x000fe2000000001a */
[----:B------:R-:W-:Y:S01]  /*0e80*/  FMUL R35, |R16|, 2.8853900432586669922 ;  /* 0x4038aa3b10237820 */ /* 0x000fe20000400200 */
[----:B------:R-:W-:Y:S01]  /*0e90*/  @!P3 FFMA R32, R22, R15, R22 ;  /* 0x0000000f1620b223 */ /* 0x000fe20000000016 */
[----:B------:R-:W-:Y:S01]  /*0ea0*/  FMUL R15, R17, R17 ;  /* 0x00000011110f7220 */ /* 0x000fe20000400000 */
[----:B------:R-:W-:Y:S01]  /*0eb0*/  FFMA R46, R11, R46, 0.1331529766321182251 ;  /* 0x3e0859410b2e7423 */ /* 0x000fe2000000002e */
[----:B------:R-:W-:Y:S01]  /*0ec0*/  FFMA R26, R7, R26, -0.33332768082618713379 ;  /* 0xbeaaa9ed071a7423 */ /* 0x000fe2000000001a */
[----:B------:R-:W3:Y:S01]  /*0ed0*/  MUFU.EX2 R43, R43 ;  /* 0x0000002b002b7308 */ /* 0x000ee20000000800 */
[----:B------:R-:W-:Y:S01]  /*0ee0*/  FFMA R48, R15, R10, -0.052303962409496307373 ;  /* 0xbd563cae0f307423 */ /* 0x000fe2000000000a */
[----:B------:R-:W-:-:S06]  /*0ef0*/  FFMA R46, R11, R46, -0.33332768082618713379 ;  /* 0xbeaaa9ed0b2e7423 */ /* 0x000fcc000000002e */
[----:B------:R1:W5:Y:S01]  /*0f00*/  MUFU.EX2 R22, R35 ;  /* 0x0000002300167308 */ /* 0x0003620000000800 */
[----:B------:R-:W-:Y:S01]  /*0f10*/  FFMA R48, R15, R48, 0.1331529766321182251 ;  /* 0x3e0859410f307423 */ /* 0x000fe20000000030 */
[----:B0-----:R-:W-:Y:S01]  /*0f20*/  FFMA R27, R11, R46, RZ ;  /* 0x0000002e0b1b7223 */ /* 0x001fe200000000ff */
[C---:B------:R-:W-:Y:S01]  /*0f30*/  FSETP.GE.AND P1, PT, |R18|.reuse, 0.60000002384185791016, PT ;  /* 0x3f19999a1200780b */ /* 0x040fe20003f26200 */
[----:B-1----:R-:W-:Y:S01]  /*0f40*/  FADD R35, R37, 1 ;  /* 0x3f80000025237421 */ /* 0x002fe20000000000 */
[----:B------:R-:W-:Y:S01]  /*0f50*/  FFMA R37, R7, R26, RZ ;  /* 0x0000001a07257223 */ /* 0x000fe200000000ff */
[--C-:B------:R-:W-:Y:S02]  /*0f60*/  HADD2.F32 R7, -RZ, R14.reuse.H0_H0 ;  /* 0x2000000eff077230 */ /* 0x100fe40000004100 */
[----:B------:R-:W0:Y:S01]  /*0f70*/  MUFU.RCP R39, R35 ;  /* 0x0000002300277308 */ /* 0x000e220000001000 */
[----:B------:R-:W-:Y:S02]  /*0f80*/  HADD2.F32 R11, -RZ, R14.H1_H1 ;  /* 0x3000000eff0b7230 */ /* 0x000fe40000004100 */
[----:B--2---:R-:W-:Y:S01]  /*0f90*/  FFMA R33, R33, -2, R2 ;  /* 0xc000000021217823 */ /* 0x004fe20000000002 */
[----:B------:R-:W-:Y:S01]  /*0fa0*/  FMUL R14, R7, 0.044714998453855514526 ;  /* 0x3d372713070e7820 */ /* 0x000fe20000400000 */
[----:B------:R-:W-:Y:S01]  /*0fb0*/  FFMA R48, R15, R48, -0.33332768082618713379 ;  /* 0xbeaaa9ed0f307423 */ /* 0x000fe20000000030 */
[----:B------:R-:W-:Y:S01]  /*0fc0*/  FSETP.GE.AND P0, PT, |R18|, 9.010913848876953125, PT ;  /* 0x41102cb41200780b */ /* 0x000fe20003f06200 */
[C---:B------:R-:W-:Y:S01]  /*0fd0*/  FMUL R46, R7.reuse, 0.79788458347320556641 ;  /* 0x3f4c422a072e7820 */ /* 0x040fe20000400000 */
[----:B------:R-:W-:Y:S01]  /*0fe0*/  FFMA R47, R7, R14, 1 ;  /* 0x3f800000072f7423 */ /* 0x000fe2000000000e */
[----:B------:R-:W-:Y:S01]  /*0ff0*/  FFMA R26, R15, R48, RZ ;  /* 0x000000300f1a7223 */ /* 0x000fe200000000ff */
[----:B------:R-:W-:Y:S01]  /*1000*/  FSEL R33, R33, 1, !P0 ;  /* 0x3f80000021217808 */ /* 0x000fe20004000000 */
[----:B---3--:R-:W-:Y:S01]  /*1010*/  FADD R15, R43, 1 ;  /* 0x3f8000002b0f7421 */ /* 0x008fe20000000000 */
[----:B------:R-:W-:Y:S01]  /*1020*/  FMUL R43, R46, R47 ;  /* 0x0000002f2e2b7220 */ /* 0x000fe20000400000 */
[----:B------:R-:W-:Y:S01]  /*1030*/  FMUL R46, R11, 0.044714998453855514526 ;  /* 0x3d3727130b2e7820 */ /* 0x000fe20000400000 */
[--C-:B------:R-:W-:Y:S01]  /*1040*/  LOP3.LUT R33, R33, 0x80000000, R18.reuse, 0xb8, !PT ;  /* 0x8000000021217812 */ /* 0x100fe200078eb812 */
[----:B------:R-:W-:Y:S01]  /*1050*/  @!P1 FFMA R33, R18, R37, R18 ;  /* 0x0000002512219223 */ /* 0x000fe20000000012 */
[----:B------:R-:W-:Y:S01]  /*1060*/  FSETP.GE.AND P2, PT, |R17|, 0.60000002384185791016, PT ;  /* 0x3f19999a1100780b */ /* 0x000fe20003f46200 */
[----:B------:R-:W-:Y:S01]  /*1070*/  FMUL R18, |R43|, 2.8853900432586669922 ;  /* 0x4038aa3b2b127820 */ /* 0x000fe20000400200 */
[----:B-----5:R-:W-:Y:S01]  /*1080*/  FADD R22, R22, 1 ;  /* 0x3f80000016167421 */ /* 0x020fe20000000000 */
[----:B0-----:R-:W-:Y:S01]  /*1090*/  FFMA R39, R39, -2, R2 ;  /* 0xc000000027277823 */ /* 0x001fe20000000002 */
[----:B------:R-:W-:Y:S01]  /*10a0*/  FFMA R47, R11, R46, 1 ;  /* 0x3f8000000b2f7423 */ /* 0x000fe2000000002e */
[----:B------:R-:W-:Y:S01]  /*10b0*/  FSETP.GE.AND P0, PT, |R17|, 9.010913848876953125, PT ;  /* 0x41102cb41100780b */ /* 0x000fe20003f06200 */
[----:B------:R-:W0:Y:S03]  /*10c0*/  MUFU.EX2 R46, R18 ;  /* 0x00000012002e7308 */ /* 0x000e260000000800 */
[----:B------:R-:W-:-:S05]  /*10d0*/  FSEL R14, R39, 1, !P0 ;  /* 0x3f800000270e7808 */ /* 0x000fca0004000000 */
[----:B------:R1:W2:Y:S01]  /*10e0*/  MUFU.RCP R35, R22 ;  /* 0x0000001600237308 */ /* 0x0002a20000001000 */
[--C-:B------:R-:W-:Y:S01]  /*10f0*/  LOP3.LUT R39, R14, 0x80000000, R17.reuse, 0xb8, !PT ;  /* 0x800000000e277812 */ /* 0x100fe200078eb811 */
[----:B------:R-:W-:-:S06]  /*1100*/  @!P2 FFMA R39, R17, R26, R17 ;  /* 0x0000001a1127a223 */ /* 0x000fcc0000000011 */
[----:B------:R3:W5:Y:S01]  /*1110*/  MUFU.RCP R37, R15 ;  /* 0x0000000f00257308 */ /* 0x0007620000001000 */
[----:B-1----:R-:W-:-:S04]  /*1120*/  FMUL R22, R11, 0.79788458347320556641 ;  /* 0x3f4c422a0b167820 */ /* 0x002fc80000400000 */
[----:B------:R-:W-:Y:S01]  /*1130*/  FMUL R22, R22, R47 ;  /* 0x0000002f16167220 */ /* 0x000fe20000400000 */
[----:B---3--:R-:W-:-:S03]  /*1140*/  FMUL R15, R21, R21 ;  /* 0x00000015150f7220 */ /* 0x008fc60000400000 */
[----:B------:R-:W-:Y:S01]  /*1150*/  FMUL R26, |R22|, 2.8853900432586669922 ;  /* 0x4038aa3b161a7820 */ /* 0x000fe20000400200 */
[----:B------:R-:W-:Y:S01]  /*1160*/  FFMA R14, R15, R10, -0.052303962409496307373 ;  /* 0xbd563cae0f0e7423 */ /* 0x000fe2000000000a */
[----:B------:R-:W-:Y:S01]  /*1170*/  FSETP.GE.AND P4, PT, |R21|, 0.60000002384185791016, PT ;  /* 0x3f19999a1500780b */ /* 0x000fe20003f86200 */
[----:B0-----:R-:W-:-:S03]  /*1180*/  FADD R47, R46, 1 ;  /* 0x3f8000002e2f7421 */ /* 0x001fc60000000000 */
[----:B------:R-:W4:Y:S01]  /*1190*/  MUFU.EX2 R26, R26 ;  /* 0x0000001a001a7308 */ /* 0x000f220000000800 */
[C---:B------:R-:W-:Y:S01]  /*11a0*/  FSETP.GE.AND P2, PT, |R16|.reuse, 0.60000002384185791016, PT ;  /* 0x3f19999a1000780b */ /* 0x040fe20003f46200 */
[----:B------:R-:W-:Y:S01]  /*11b0*/  FFMA R14, R15, R14, 0.1331529766321182251 ;  /* 0x3e0859410f0e7423 */ /* 0x000fe2000000000e */
[--C-:B--2---:R-:W-:Y:S01]  /*11c0*/  FFMA R35, R35, -2, R2.reuse ;  /* 0xc000000023237823 */ /* 0x104fe20000000002 */
[----:B------:R-:W-:Y:S01]  /*11d0*/  FSETP.GE.AND P1, PT, |R16|, 9.010913848876953125, PT ;  /* 0x41102cb41000780b */ /* 0x000fe20003f26200 */
[----:B-----5:R-:W-:Y:S01]  /*11e0*/  FFMA R37, R37, -2, R2 ;  /* 0xc000000025257823 */ /* 0x020fe20000000002 */
[----:B------:R-:W-:Y:S01]  /*11f0*/  FSETP.GE.AND P3, PT, |R21|, 9.010913848876953125, PT ;  /* 0x41102cb41500780b */ /* 0x000fe20003f66200 */
[----:B------:R-:W-:Y:S01]  /*1200*/  FMUL R17, R43, R43 ;  /* 0x0000002b2b117220 */ /* 0x000fe20000400000 */
[----:B------:R-:W-:Y:S01]  /*1210*/  FFMA R18, R15, R14, -0.33332768082618713379 ;  /* 0xbeaaa9ed0f127423 */ /* 0x000fe2000000000e */
[----:B------:R-:W0:Y:S01]  /*1220*/  MUFU.RCP R47, R47 ;  /* 0x0000002f002f7308 */ /* 0x000e220000001000 */
[----:B------:R-:W-:Y:S01]  /*1230*/  FSEL R35, R35, 1, !P1 ;  /* 0x3f80000023237808 */ /* 0x000fe20004800000 */
[----:B------:R-:W-:Y:S01]  /*1240*/  FFMA R48, R17, R10, -0.052303962409496307373 ;  /* 0xbd563cae11307423 */ /* 0x000fe2000000000a */
[----:B------:R-:W-:Y:S01]  /*1250*/  ISETP.NE.U32.AND P0, PT, RZ, UR34, PT ;  /* 0x00000022ff007c0c */ /* 0x000fe2000bf05070 */
[----:B------:R-:W-:Y:S01]  /*1260*/  FFMA R18, R15, R18, RZ ;  /* 0x000000120f127223 */ /* 0x000fe200000000ff */
[----:B------:R-:W-:-:S02]  /*1270*/  FSEL R14, R37, 1, !P3 ;  /* 0x3f800000250e7808 */ /* 0x000fc40005800000 */
[--C-:B------:R-:W-:Y:S01]  /*1280*/  LOP3.LUT R37, R35, 0x80000000, R16.reuse, 0xb8, !PT ;  /* 0x8000000023257812 */ /* 0x100fe200078eb810 */
[----:B------:R-:W-:Y:S01]  /*1290*/  FFMA R48, R17, R48, 0.1331529766321182251 ;  /* 0x3e08594111307423 */ /* 0x000fe20000000030 */
[----:B------:R-:W-:Y:S02]  /*12a0*/  ISETP.NE.AND.EX P0, PT, RZ, UR35, PT, P0 ;  /* 0x00000023ff007c0c */ /* 0x000fe4000bf05300 */
[--C-:B------:R-:W-:Y:S01]  /*12b0*/  LOP3.LUT R35, R14, 0x80000000, R21.reuse, 0xb8, !PT ;  /* 0x800000000e237812 */ /* 0x100fe200078eb815 */
[----:B------:R-:W-:Y:S01]  /*12c0*/  @!P4 FFMA R35, R21, R18, R21 ;  /* 0x000000121523c223 */ /* 0x000fe20000000015 */
[----:B------:R-:W-:Y:S01]  /*12d0*/  @!P2 FFMA R37, R16, R27, R16 ;  /* 0x0000001b1025a223 */ /* 0x000fe20000000010 */
[----:B------:R-:W-:Y:S01]  /*12e0*/  FMUL R21, R22, R22 ;  /* 0x0000001616157220 */ /* 0x000fe20000400000 */
[----:B------:R-:W-:Y:S01]  /*12f0*/  IADD3 R16, P3, PT, R8, UR20, RZ ;  /* 0x0000001408107c10 */ /* 0x000fe2000ff7e0ff */
[----:B----4-:R-:W-:Y:S01]  /*1300*/  FADD R8, R26, 1 ;  /* 0x3f8000001a087421 */ /* 0x010fe20000000000 */
[----:B------:R-:W-:Y:S01]  /*1310*/  FFMA R46, R17, R48, -0.33332768082618713379 ;  /* 0xbeaaa9ed112e7423 */ /* 0x000fe20000000030 */
[----:B------:R-:W-:Y:S01]  /*1320*/  FFMA R48, R21, R10, -0.052303962409496307373 ;  /* 0xbd563cae15307423 */ /* 0x000fe2000000000a */
[----:B------:R-:W-:Y:S01]  /*1330*/  FSETP.GE.AND P2, PT, |R43|, 0.60000002384185791016, PT ;  /* 0x3f19999a2b00780b */ /* 0x000fe20003f46200 */
[----:B------:R1:W2:Y:S01]  /*1340*/  MUFU.RCP R51, R8 ;  /* 0x0000000800337308 */ /* 0x0002a20000001000 */
[----:B------:R-:W-:-:S02]  /*1350*/  HADD2.F32 R18, -RZ, R42.H0_H0 ;  /* 0x2000002aff127230 */ /* 0x000fc40000004100 */
[----:B------:R-:W-:Y:S01]  /*1360*/  FFMA R48, R21, R48, 0.1331529766321182251 ;  /* 0x3e08594115307423 */ /* 0x000fe20000000030 */
[--C-:B0-----:R-:W-:Y:S01]  /*1370*/  FFMA R47, R47, -2, R2.reuse ;  /* 0xc00000002f2f7823 */ /* 0x101fe20000000002 */
[----:B------:R-:W-:Y:S01]  /*1380*/  FSETP.GE.AND P1, PT, |R43|, 9.010913848876953125, PT ;  /* 0x41102cb42b00780b */ /* 0x000fe20003f26200 */
[----:B------:R-:W-:Y:S01]  /*1390*/  FFMA R46, R17, R46, RZ ;  /* 0x0000002e112e7223 */ /* 0x000fe200000000ff */
[----:B------:R-:W0:Y:S01]  /*13a0*/  @P0 LDC.64 R14, c[0x0][0x3a0] ;  /* 0x0000e800ff0e0b82 */ /* 0x000e220000000a00 */
[----:B------:R-:W-:Y:S01]  /*13b0*/  FFMA R48, R21, R48, -0.33332768082618713379 ;  /* 0xbeaaa9ed15307423 */ /* 0x000fe20000000030 */
[----:B------:R-:W-:Y:S01]  /*13c0*/  IADD3.X R17, PT, PT, R9, UR7, RZ, P3, !PT ;  /* 0x0000000709117c10 */ /* 0x000fe20009ffe4ff */
[C---:B------:R-:W-:Y:S01]  /*13d0*/  FMUL R9, R18.reuse, 0.044714998453855514526 ;  /* 0x3d37271312097820 */ /* 0x040fe20000400000 */
[----:B------:R-:W-:Y:S01]  /*13e0*/  FSEL R26, R47, 1, !P1 ;  /* 0x3f8000002f1a7808 */ /* 0x000fe20004800000 */
[----:B------:R-:W-:Y:S01]  /*13f0*/  FFMA R49, R21, R48, RZ ;  /* 0x0000003015317223 */ /* 0x000fe200000000ff */
[C---:B------:R-:W-:Y:S01]  /*1400*/  FMUL R48, R18.reuse, 0.79788458347320556641 ;  /* 0x3f4c422a12307820 */ /* 0x040fe20000400000 */
[----:B------:R-:W-:Y:S01]  /*1410*/  FFMA R9, R18, R9, 1 ;  /* 0x3f80000012097423 */ /* 0x000fe20000000009 */
[--C-:B------:R-:W-:Y:S01]  /*1420*/  LOP3.LUT R26, R26, 0x80000000, R43.reuse, 0xb8, !PT ;  /* 0x800000001a1a7812 */ /* 0x100fe200078eb82b */
[----:B------:R-:W-:Y:S01]  /*1430*/  @!P2 FFMA R26, R43, R46, R43 ;  /* 0x0000002e2b1aa223 */ /* 0x000fe2000000002b */
[----:B------:R-:W-:Y:S01]  /*1440*/  IADD3 R4, P1, PT, R4, UR30, RZ ;  /* 0x0000001e04047c10 */ /* 0x000fe2000ff3e0ff */
[----:B------:R-:W-:Y:S01]  /*1450*/  FMUL R48, R48, R9 ;  /* 0x0000000930307220 */ /* 0x000fe20000400000 */
[----:B------:R-:W-:Y:S01]  /*1460*/  FSETP.GE.AND P2, PT, |R22|, 0.60000002384185791016, PT ;  /* 0x3f19999a1600780b */ /* 0x000fe20003f46200 */
[----:B------:R-:W-:Y:S01]  /*1470*/  HFMA2 R9, -RZ, RZ, 0, 0 ;  /* 0x00000000ff097431 */ /* 0x000fe200000001ff */
[----:B-1----:R-:W-:Y:S01]  /*1480*/  IADD3 R8, PT, PT, R20, -0x1, RZ ;  /* 0xffffffff14087810 */ /* 0x002fe20007ffe0ff */
[----:B--2---:R-:W-:Y:S01]  /*1490*/  FFMA R51, R51, -2, R2 ;  /* 0xc000000033337823 */ /* 0x004fe20000000002 */
[----:B------:R-:W-:Y:S01]  /*14a0*/  IADD3.X R5, PT, PT, R5, UR31, RZ, P1, !PT ;  /* 0x0000001f05057c10 */ /* 0x000fe20008ffe4ff */
[----:B------:R1:W2:Y:S01]  /*14b0*/  LDG.E R27, desc[UR24][R16.64] ;  /* 0x00000018101b7981 */ /* 0x0002a2000c1e1900 */
[----:B------:R-:W-:-:S02]  /*14c0*/  FSETP.GE.AND P1, PT, |R22|, 9.010913848876953125, PT ;  /* 0x41102cb41600780b */ /* 0x000fc40003f26200 */
[----:B------:R-:W-:Y:S01]  /*14d0*/  LOP3.LUT R8, R8, 0x1f, RZ, 0xc0, !PT ;  /* 0x0000001f08087812 */ /* 0x000fe200078ec0ff */
[----:B------:R-:W3:Y:S01]  /*14e0*/  LDG.E R43, desc[UR24][R4.64] ;  /* 0x00000018042b7981 */ /* 0x000ee2000c1e1900 */
[----:B------:R-:W-:Y:S02]  /*14f0*/  IADD3 R20, P3, PT, R16, UR20, RZ ;  /* 0x0000001410147c10 */ /* 0x000fe4000ff7e0ff */
[----:B------:R-:W-:Y:S01]  /*1500*/  FSEL R51, R51, 1, !P1 ;  /* 0x3f80000033337808 */ /* 0x000fe20004800000 */
[----:B0-----:R0:W4:Y:S01]  /*1510*/  @P0 LDG.E R46, desc[UR24][R14.64] ;  /* 0x000000180e2e0981 */ /* 0x001122000c1e1900 */
[----:B------:R-:W-:Y:S01]  /*1520*/  IADD3.X R21, PT, PT, R17, UR7, RZ, P3, !PT ;  /* 0x0000000711157c10 */ /* 0x000fe20009ffe4ff */
[----:B-1----:R-:W-:Y:S01]  /*1530*/  IMAD.WIDE.U32 R16, R6, UR26, R8 ;  /* 0x0000001a06107c25 */ /* 0x002fe2000f8e0008 */
[----:B------:R-:W-:-:S03]  /*1540*/  LOP3.LUT R47, R51, 0x80000000, R22, 0xb8, !PT ;  /* 0x80000000332f7812 */ /* 0x000fc600078eb816 */
[----:B------:R-:W-:Y:S01]  /*1550*/  @!P2 FFMA R47, R22, R49, R22 ;  /* 0x00000031162fa223 */ /* 0x000fe20000000016 */
[----:B------:R-:W-:Y:S01]  /*1560*/  IADD3 R22, P1, PT, R4, UR32, RZ ;  /* 0x0000002004167c10 */ /* 0x000fe2000ff3e0ff */
[----:B------:R1:W5:Y:S01]  /*1570*/  LDG.E R9, desc[UR24][R20.64] ;  /* 0x0000001814097981 */ /* 0x000362000c1e1900 */
[----:B------:R-:W-:Y:S02]  /*1580*/  IADD3 R17, PT, PT, R23, R17, RZ ;  /* 0x0000001117117210 */ /* 0x000fe40007ffe0ff */
[----:B------:R-:W-:-:S05]  /*1590*/  IADD3.X R23, PT, PT, R5, UR33, RZ, P1, !PT ;  /* 0x0000002105177c10 */ /* 0x000fca0008ffe4ff */
[----:B------:R-:W5:Y:S01]  /*15a0*/  LDG.E R22, desc[UR24][R22.64] ;  /* 0x0000001816167981 */ /* 0x000f62000c1e1900 */
[----:B------:R-:W-:-:S06]  /*15b0*/  FMUL R50, |R48|, 2.8853900432586669922 ;  /* 0x4038aa3b30327820 */ /* 0x000fcc0000400200 */
[----:B------:R-:W1:Y:S01]  /*15c0*/  MUFU.EX2 R50, R50 ;  /* 0x0000003200327308 */ /* 0x000e620000000800 */
[----:B------:R-:W-:Y:S01]  /*15d0*/  MOV R51, UR26 ;  /* 0x0000001a00337c02 */ /* 0x000fe20008000f00 */
[----:B0-----:R-:W-:Y:S01]  /*15e0*/  FMUL R15, R48, R48 ;  /* 0x00000030300f7220 */ /* 0x001fe20000400000 */
[----:B-1----:R-:W-:-:S05]  /*15f0*/  FADD R50, R50, 1 ;  /* 0x3f80000032327421 */ /* 0x002fca0000000000 */
[----:B------:R-:W0:Y:S01]  /*1600*/  MUFU.RCP R49, R50 ;  /* 0x0000003200317308 */ /* 0x000e220000001000 */
[----:B------:R-:W-:Y:S01]  /*1610*/  FFMA R14, R15, R10, -0.052303962409496307373 ;  /* 0xbd563cae0f0e7423 */ /* 0x000fe2000000000a */
[----:B------:R-:W-:Y:S01]  /*1620*/  IMAD.WIDE.U32 R4, R51, 0x5, R16 ;  /* 0x0000000533047825 */ /* 0x000fe200078e0010 */
[----:B------:R-:W-:Y:S01]  /*1630*/  UIMAD UR19, UR19, 0x5, URZ ;  /* 0x00000005131378a4 */ /* 0x000fe2000f8e02ff */
[----:B------:R-:W-:Y:S02]  /*1640*/  IADD3 R16, P1, PT, R16, UR32, RZ ;  /* 0x0000002010107c10 */ /* 0x000fe4000ff3e0ff */
[----:B------:R-:W-:Y:S01]  /*1650*/  FFMA R14, R15, R14, 0.1331529766321182251 ;  /* 0x3e0859410f0e7423 */ /* 0x000fe2000000000e */
[C---:B------:R-:W-:Y:S02]  /*1660*/  FSETP.GE.AND P2, PT, |R48|.reuse, 0.60000002384185791016, PT ;  /* 0x3f19999a3000780b */ /* 0x040fe40003f46200 */
[----:B------:R-:W-:Y:S01]  /*1670*/  IADD3.X R17, PT, PT, R17, UR33, RZ, P1, !PT ;  /* 0x0000002111117c10 */ /* 0x000fe20008ffe4ff */
[----:B------:R-:W-:Y:S01]  /*1680*/  FFMA R14, R15, R14, -0.33332768082618713379 ;  /* 0xbeaaa9ed0f0e7423 */ /* 0x000fe2000000000e */
[----:B------:R-:W-:-:S02]  /*1690*/  FSETP.GE.AND P1, PT, |R48|, 9.010913848876953125, PT ;  /* 0x41102cb43000780b */ /* 0x000fc40003f26200 */
[----:B------:R-:W-:Y:S01]  /*16a0*/  IADD3 R5, PT, PT, R5, UR19, RZ ;  /* 0x0000001305057c10 */ /* 0x000fe2000fffe0ff */
[----:B0-----:R-:W-:-:S03]  /*16b0*/  FFMA R49, R49, -2, R2 ;  /* 0xc000000031317823 */ /* 0x001fc60000000002 */
[C---:B------:R-:W-:Y:S01]  /*16c0*/  SHF.L.U64.HI R5, R4.reuse, 0x2, R5 ;  /* 0x0000000204057819 */ /* 0x040fe20000010205 */
[----:B------:R-:W-:Y:S01]  /*16d0*/  FFMA R21, R15, R14, RZ ;  /* 0x0000000e0f157223 */ /* 0x000fe200000000ff */
[----:B------:R-:W-:Y:S02]  /*16e0*/  SHF.L.U32 R51, R4, 0x2, RZ ;  /* 0x0000000204337819 */ /* 0x000fe400000006ff */
[----:B------:R-:W-:Y:S02]  /*16f0*/  FSEL R49, R49, 1, !P1 ;  /* 0x3f80000031317808 */ /* 0x000fe40004800000 */
[----:B------:R-:W-:Y:S02]  /*1700*/  SHF.L.U32 R4, R16, 0x2, RZ ;  /* 0x0000000210047819 */ /* 0x000fe400000006ff */
[--C-:B------:R-:W-:Y:S01]  /*1710*/  LOP3.LUT R49, R49, 0x80000000, R48.reuse, 0xb8, !PT ;  /* 0x8000000031317812 */ /* 0x100fe200078eb830 */
[----:B------:R-:W-:Y:S01]  /*1720*/  @!P2 FFMA R49, R48, R21, R48 ;  /* 0x000000153031a223 */ /* 0x000fe20000000030 */
[----:B------:R-:W-:Y:S01]  /*1730*/  SHF.L.U64.HI R20, R16, 0x2, R17 ;  /* 0x0000000210147819 */ /* 0x000fe20000010211 */
[----:B------:R-:W-:Y:S01]  /*1740*/  FMUL R21, R44, 0.10703222453594207764 ;  /* 0x3ddb33b62c157820 */ /* 0x000fe20000400000 */
[----:B------:R-:W-:-:S02]  /*1750*/  IADD3 R14, P1, PT, R4, UR12, RZ ;  /* 0x0000000c040e7c10 */ /* 0x000fc4000ff3e0ff */
[----:B------:R-:W-:Y:S01]  /*1760*/  IADD3 R16, P3, PT, R4, UR14, RZ ;  /* 0x0000000e04107c10 */ /* 0x000fe2000ff7e0ff */
[----:B------:R-:W-:Y:S01]  /*1770*/  FFMA R48, R44, R21, 0.79788458347320556641 ;  /* 0x3f4c422a2c307423 */ /* 0x000fe20000000015 */
[----:B------:R-:W-:Y:S01]  /*1780*/  IADD3.X R15, PT, PT, R20, UR13, RZ, P1, !PT ;  /* 0x0000000d140f7c10 */ /* 0x000fe20008ffe4ff */
[----:B------:R-:W-:Y:S01]  /*1790*/  FFMA R21, -R38, R38, 1 ;  /* 0x3f80000026157423 */ /* 0x000fe20000000126 */
[----:B------:R-:W-:Y:S02]  /*17a0*/  IADD3.X R17, PT, PT, R20, UR15, RZ, P3, !PT ;  /* 0x0000000f14117c10 */ /* 0x000fe40009ffe4ff */
[----:B------:R-:W-:Y:S01]  /*17b0*/  MOV R4, 0x3f000000 ;  /* 0x3f00000000047802 */ /* 0x000fe20000000f00 */
[----:B------:R0:W5:Y:S01]  /*17c0*/  LDG.E R23, desc[UR24][R14.64] ;  /* 0x000000180e177981 */ /* 0x000162000c1e1900 */
[----:B------:R-:W-:Y:S01]  /*17d0*/  IADD3 R20, P1, PT, R51, UR14, RZ ;  /* 0x0000000e33147c10 */ /* 0x000fe2000ff3e0ff */
[----:B------:R-:W-:Y:S02]  /*17e0*/  FMUL R52, R21, R48 ;  /* 0x0000003015347220 */ /* 0x000fe40000400000 */
[----:B------:R-:W-:Y:S01]  /*17f0*/  FFMA R45, R45, R4, 0.5 ;  /* 0x3f0000002d2d7423 */ /* 0x000fe20000000004 */
[----:B------:R-:W-:Y:S01]  /*1800*/  IADD3.X R21, PT, PT, R5, UR15, RZ, P1, !PT ;  /* 0x0000000f05157c10 */ /* 0x000fe20008ffe4ff */
[----:B------:R1:W5:Y:S01]  /*1810*/  LDG.E R50, desc[UR24][R16.64] ;  /* 0x0000001810327981 */ /* 0x000362000c1e1900 */
[----:B0-----:R-:W-:Y:S01]  /*1820*/  FMUL R15, R30, 0.10703222453594207764 ;  /* 0x3ddb33b61e0f7820 */ /* 0x001fe20000400000 */
[----:B------:R-:W-:Y:S01]  /*1830*/  IADD3 R14, P1, PT, R20, UR32, RZ ;  /* 0x00000020140e7c10 */ /* 0x000fe2000ff3e0ff */
[C---:B------:R-:W-:Y:S01]  /*1840*/  FMUL R48, R44.reuse, R45 ;  /* 0x0000002d2c307220 */ /* 0x040fe20000400000 */
[----:B------:R-:W-:-:S02]  /*1850*/  FMUL R53, R44, 0.5 ;  /* 0x3f0000002c357820 */ /* 0x000fc40000400000 */
[----:B------:R0:W5:Y:S01]  /*1860*/  LDG.E R44, desc[UR24][R20.64] ;  /* 0x00000018142c7981 */ /* 0x000162000c1e1900 */
[----:B-1----:R-:W-:Y:S01]  /*1870*/  FFMA R17, R30, R15, 0.79788458347320556641 ;  /* 0x3f4c422a1e117423 */ /* 0x002fe2000000000f */
[----:B------:R-:W-:Y:S01]  /*1880*/  FFMA R16, -R32, R32, 1 ;  /* 0x3f80000020107423 */ /* 0x000fe20000000120 */
[----:B------:R-:W-:-:S03]  /*1890*/  IADD3.X R15, PT, PT, R21, UR33, RZ, P1, !PT ;  /* 0x00000021150f7c10 */ /* 0x000fc60008ffe4ff */
[----:B------:R-:W-:Y:S01]  /*18a0*/  FMUL R55, R16, R17 ;  /* 0x0000001110377220 */ /* 0x000fe20000400000 */
[----:B------:R-:W-:Y:S01]  /*18b0*/  IADD3 R16, P1, PT, R14, UR32, RZ ;  /* 0x000000200e107c10 */ /* 0x000fe2000ff3e0ff */
[----:B------:R1:W5:Y:S01]  /*18c0*/  LDG.E R45, desc[UR24][R14.64] ;  /* 0x000000180e2d7981 */ /* 0x000362000c1e1900 */
[----:B0-----:R-:W-:-:S04]  /*18d0*/  FMUL R21, R36, 0.10703222453594207764 ;  /* 0x3ddb33b624157820 */ /* 0x001fc80000400000 */
[----:B------:R-:W-:Y:S01]  /*18e0*/  FFMA R21, R36, R21, 0.79788458347320556641 ;  /* 0x3f4c422a24157423 */ /* 0x000fe20000000015 */
[----:B-1----:R-:W-:Y:S01]  /*18f0*/  FFMA R14, -R33, R33, 1 ;  /* 0x3f800000210e7423 */ /* 0x002fe20000000121 */
[----:B------:R-:W-:-:S03]  /*1900*/  FFMA R37, R37, R4, 0.5 ;  /* 0x3f00000025257423 */ /* 0x000fc60000000004 */
[----:B------:R-:W-:Y:S01]  /*1910*/  FMUL R21, R14, R21 ;  /* 0x000000150e157220 */ /* 0x000fe20000400000 */
[----:B------:R-:W-:Y:S01]  /*1920*/  FMUL R14, R41, 0.10703222453594207764 ;  /* 0x3ddb33b6290e7820 */ /* 0x000fe20000400000 */
[----:B------:R-:W-:Y:S01]  /*1930*/  IADD3.X R17, PT, PT, R15, UR33, RZ, P1, !PT ;  /* 0x000000210f117c10 */ /* 0x000fe20008ffe4ff */
[C---:B------:R-:W-:Y:S01]  /*1940*/  FMUL R37, R36.reuse, R37 ;  /* 0x0000002524257220 */ /* 0x040fe20000400000 */
[----:B------:R-:W-:Y:S01]  /*1950*/  FMUL R54, R36, 0.5 ;  /* 0x3f00000024367820 */ /* 0x000fe20000400000 */
[----:B------:R-:W-:Y:S01]  /*1960*/  FFMA R15, R41, R14, 0.79788458347320556641 ;  /* 0x3f4c422a290f7423 */ /* 0x000fe2000000000e */
[----:B------:R-:W-:Y:S01]  /*1970*/  FFMA R36, R35, R4, 0.5 ;  /* 0x3f00000023247423 */ /* 0x000fe20000000004 */
[----:B------:R-:W-:Y:S01]  /*1980*/  FFMA R14, -R39, R39, 1 ;  /* 0x3f800000270e7423 */ /* 0x000fe20000000127 */
[----:B------:R-:W-:Y:S02]  /*1990*/  HADD2.F32 R42, -RZ, R42.H1_H1 ;  /* 0x3000002aff2a7230 */ /* 0x000fe40000004100 */
[C---:B------:R-:W-:Y:S01]  /*19a0*/  FMUL R36, R41.reuse, R36 ;  /* 0x0000002429247220 */ /* 0x040fe20000400000 */
[----:B------:R-:W-:Y:S01]  /*19b0*/  FMUL R14, R14, R15 ;  /* 0x0000000f0e0e7220 */ /* 0x000fe20000400000 */
[----:B------:R-:W-:Y:S01]  /*19c0*/  FMUL R41, R41, 0.5 ;  /* 0x3f00000029297820 */ /* 0x000fe20000400000 */
[C---:B------:R-:W-:Y:S01]  /*19d0*/  FMUL R15, R42.reuse, 0.044714998453855514526 ;  /* 0x3d3727132a0f7820 */ /* 0x040fe20000400000 */
[----:B------:R-:W-:Y:S01]  /*19e0*/  FFMA R57, R31, R4, 0.5 ;  /* 0x3f0000001f397423 */ /* 0x000fe20000000004 */
[----:B------:R-:W-:Y:S01]  /*19f0*/  IADD3 R20, P1, PT, R51, UR12, RZ ;  /* 0x0000000c33147c10 */ /* 0x000fe2000ff3e0ff */
[----:B------:R-:W-:Y:S01]  /*1a00*/  FMUL R51, R41, R14 ;  /* 0x0000000e29337220 */ /* 0x000fe20000400000 */
[C---:B------:R-:W-:Y:S01]  /*1a10*/  FFMA R14, R42.reuse, R15, 1 ;  /* 0x3f8000002a0e7423 */ /* 0x040fe2000000000f */
[----:B------:R-:W-:Y:S01]  /*1a20*/  FMUL R41, R42, 0.79788458347320556641 ;  /* 0x3f4c422a2a297820 */ /* 0x000fe20000400000 */
[----:B------:R-:W-:Y:S01]  /*1a30*/  FMUL R53, R53, R52 ;  /* 0x0000003435357220 */ /* 0x000fe20000400000 */
[C---:B------:R-:W-:Y:S01]  /*1a40*/  FMUL R52, R30.reuse, R57 ;  /* 0x000000391e347220 */ /* 0x040fe20000400000 */
[----:B------:R-:W-:Y:S01]  /*1a50*/  FMUL R30, R30, 0.5 ;  /* 0x3f0000001e1e7820 */ /* 0x000fe20000400000 */
[----:B------:R-:W-:Y:S01]  /*1a60*/  FMUL R41, R41, R14 ;  /* 0x0000000e29297220 */ /* 0x000fe20000400000 */
[----:B------:R-:W-:Y:S01]  /*1a70*/  FADD R38, R38, 1 ;  /* 0x3f80000026267421 */ /* 0x000fe20000000000 */
[----:B------:R-:W-:Y:S01]  /*1a80*/  FMUL R54, R54, R21 ;  /* 0x0000001536367220 */ /* 0x000fe20000400000 */
[----:B------:R-:W-:Y:S01]  /*1a90*/  FMUL R30, R30, R55 ;  /* 0x000000371e1e7220 */ /* 0x000fe20000400000 */
[----:B------:R-:W-:Y:S01]  /*1aa0*/  FMUL R55, |R41|, 2.8853900432586669922 ;  /* 0x4038aa3b29377820 */ /* 0x000fe20000400200 */
[----:B------:R-:W-:Y:S01]  /*1ab0*/  FADD R33, R33, 1 ;  /* 0x3f80000021217421 */ /* 0x000fe20000000000 */
[----:B------:R0:W5:Y:S04]  /*1ac0*/  LDG.E R31, desc[UR24][R16.64] ;  /* 0x00000018101f7981 */ /* 0x000168000c1e1900 */
[----:B------:R-:W1:Y:S01]  /*1ad0*/  MUFU.EX2 R55, R55 ;  /* 0x0000003700377308 */ /* 0x000e620000000800 */
[----:B------:R-:W-:Y:S01]  /*1ae0*/  FFMA R38, R38, 0.5, R53 ;  /* 0x3f00000026267823 */ /* 0x000fe20000000035 */
[----:B------:R-:W-:Y:S01]  /*1af0*/  FADD R53, R32, 1 ;  /* 0x3f80000020357421 */ /* 0x000fe20000000000 */
[----:B------:R-:W-:-:S02]  /*1b00*/  IADD3.X R21, PT, PT, R5, UR13, RZ, P1, !PT ;  /* 0x0000000d05157c10 */ /* 0x000fc40008ffe4ff */
[----:B------:R-:W-:Y:S01]  /*1b10*/  IADD3 R14, P1, PT, R20, UR32, RZ ;  /* 0x00000020140e7c10 */ /* 0x000fe2000ff3e0ff */
[----:B------:R-:W-:Y:S02]  /*1b20*/  FFMA R53, R53, 0.5, R30 ;  /* 0x3f00000035357823 */ /* 0x000fe4000000001e */
[----:B------:R1:W5:Y:S01]  /*1b30*/  LDG.E R30, desc[UR24][R20.64] ;  /* 0x00000018141e7981 */ /* 0x000362000c1e1900 */
[----:B------:R-:W-:Y:S01]  /*1b40*/  IADD3.X R15, PT, PT, R21, UR33, RZ, P1, !PT ;  /* 0x00000021150f7c10 */ /* 0x000fe20008ffe4ff */
[----:B------:R-:W-:Y:S02]  /*1b50*/  HADD2.F32 R5, -RZ, R34.H0_H0 ;  /* 0x20000022ff057230 */ /* 0x000fe40000004100 */
[----:B------:R-:W-:Y:S01]  /*1b60*/  FFMA R54, R33, 0.5, R54 ;  /* 0x3f00000021367823 */ /* 0x000fe20000000036 */
[----:B0-----:R-:W-:Y:S01]  /*1b70*/  IADD3 R16, P1, PT, R14, UR32, RZ ;  /* 0x000000200e107c10 */ /* 0x001fe2000ff3e0ff */
[----:B------:R-:W-:Y:S01]  /*1b80*/  FADD R56, R39, 1 ;  /* 0x3f80000027387421 */ /* 0x000fe20000000000 */
[----:B------:R0:W5:Y:S01]  /*1b90*/  LDG.E R35, desc[UR24][R14.64] ;  /* 0x000000180e237981 */ /* 0x000162000c1e1900 */
[----:B-1----:R-:W-:Y:S01]  /*1ba0*/  FADD R20, R55, 1 ;  /* 0x3f80000037147421 */ /* 0x002fe20000000000 */
[----:B------:R-:W-:-:S03]  /*1bb0*/  FMUL R33, R5, R37 ;  /* 0x0000002505217220 */ /* 0x000fc60000400000 */
[----:B------:R-:W1:Y:S01]  /*1bc0*/  MUFU.RCP R21, R20 ;  /* 0x0000001400157308 */ /* 0x000e620000001000 */
[----:B------:R-:W-:Y:S01]  /*1bd0*/  FMUL R39, R54, R5 ;  /* 0x0000000536277220 */ /* 0x000fe20000400000 */
[----:B0-----:R-:W-:Y:S02]  /*1be0*/  HADD2.F32 R14, -RZ, R40.H0_H0 ;  /* 0x20000028ff0e7230 */ /* 0x001fe40000004100 */
[----:B------:R-:W-:Y:S01]  /*1bf0*/  FMUL R5, R41, R41 ;  /* 0x0000002929057220 */ /* 0x000fe20000400000 */
[----:B------:R-:W-:Y:S02]  /*1c00*/  IADD3.X R17, PT, PT, R15, UR33, RZ, P1, !PT ;  /* 0x000000210f117c10 */ /* 0x000fe40008ffe4ff */
[----:B------:R-:W-:Y:S01]  /*1c10*/  FMUL R39, R39, R14 ;  /* 0x0000000e27277220 */ /* 0x000fe20000400000 */
[----:B------:R-:W-:Y:S01]  /*1c20*/  FFMA R14, R5, R10, -0.052303962409496307373 ;  /* 0xbd563cae050e7423 */ /* 0x000fe2000000000a */
[----:B------:R-:W-:Y:S01]  /*1c30*/  HADD2.F32 R15, -RZ, R24.H0_H0 ;  /* 0x20000018ff0f7230 */ /* 0x000fe20000004100 */
[----:B------:R-:W-:Y:S01]  /*1c40*/  FSETP.GE.AND P2, PT, |R41|, 0.60000002384185791016, PT ;  /* 0x3f19999a2900780b */ /* 0x000fe20003f46200 */
[----:B------:R0:W5:Y:S01]  /*1c50*/  LDG.E R32, desc[UR24][R16.64] ;  /* 0x0000001810207981 */ /* 0x000162000c1e1900 */
[----:B------:R-:W-:Y:S01]  /*1c60*/  FFMA R14, R5, R14, 0.1331529766321182251 ;  /* 0x3e085941050e7423 */ /* 0x000fe2000000000e */
[----:B------:R-:W-:-:S03]  /*1c70*/  FSETP.GE.AND P1, PT, |R41|, 9.010913848876953125, PT ;  /* 0x41102cb42900780b */ /* 0x000fc60003f26200 */
[----:B------:R-:W-:Y:S01]  /*1c80*/  FFMA R14, R5, R14, -0.33332768082618713379 ;  /* 0xbeaaa9ed050e7423 */ /* 0x000fe2000000000e */
[----:B-1----:R-:W-:Y:S01]  /*1c90*/  FFMA R21, R21, -2, R2 ;  /* 0xc000000015157823 */ /* 0x002fe20000000002 */
[----:B0-----:R-:W-:Y:S02]  /*1ca0*/  HADD2.F32 R17, -RZ, R25.H0_H0 ;  /* 0x20000019ff117230 */ /* 0x001fe40000004100 */
[----:B------:R-:W-:Y:S01]  /*1cb0*/  FMUL R16, R38, R15 ;  /* 0x0000000f26107220 */ /* 0x000fe20000400000 */
[----:B------:R-:W-:Y:S01]  /*1cc0*/  FMUL R37, R15, R48 ;  /* 0x000000300f257220 */ /* 0x000fe20000400000 */
[----:B------:R-:W-:Y:S01]  /*1cd0*/  FFMA R20, R5, R14, RZ ;  /* 0x0000000e05147223 */ /* 0x000fe200000000ff */
[----:B------:R-:W-:Y:S01]  /*1ce0*/  MOV R14, UR20 ;  /* 0x00000014000e7c02 */ /* 0x000fe20008000f00 */
[----:B------:R-:W-:Y:S01]  /*1cf0*/  FMUL R5, R16, R17 ;  /* 0x0000001110057220 */ /* 0x000fe20000400000 */
[----:B------:R-:W-:Y:S01]  /*1d00*/  MOV R15, UR7 ;  /* 0x00000007000f7c02 */ /* 0x000fe20008000f00 */
[----:B------:R-:W-:Y:S01]  /*1d10*/  FMUL R16, R7, 0.10703222453594207764 ;  /* 0x3ddb33b607107820 */ /* 0x000fe20000400000 */
[----:B------:R-:W-:Y:S01]  /*1d20*/  FSEL R38, R21, 1, !P1 ;  /* 0x3f80000015267808 */ /* 0x000fe20004800000 */
[----:B------:R-:W-:-:S03]  /*1d30*/  IMAD.WIDE.U32 R14, R6, UR23, R14 ;  /* 0x00000017060e7c25 */ /* 0x000fc6000f8e000e */
[--C-:B------:R-:W-:Y:S01]  /*1d40*/  LOP3.LUT R38, R38, 0x80000000, R41.reuse, 0xb8, !PT ;  /* 0x8000000026267812 */ /* 0x100fe200078eb829 */
[----:B------:R-:W-:Y:S01]  /*1d50*/  FFMA R17, R7, R16, 0.79788458347320556641 ;  /* 0x3f4c422a07117423 */ /* 0x000fe20000000010 */
[----:B------:R-:W-:Y:S01]  /*1d60*/  @!P2 FFMA R38, R41, R20, R41 ;  /* 0x000000142926a223 */ /* 0x000fe20000000029 */
[----:B------:R-:W-:Y:S01]  /*1d70*/  FFMA R16, -R26, R26, 1 ;  /* 0x3f8000001a107423 */ /* 0x000fe2000000011a */
[----:B------:R-:W-:Y:S01]  /*1d80*/  FMUL R20, R11, 0.10703222453594207764 ;  /* 0x3ddb33b60b147820 */ /* 0x000fe20000400000 */
[----:B------:R-:W-:Y:S02]  /*1d90*/  HADD2.F32 R34, -RZ, R34.H1_H1 ;  /* 0x30000022ff227230 */ /* 0x000fe40000004100 */
[----:B------:R-:W-:Y:S01]  /*1da0*/  FFMA R51, R56, 0.5, R51 ;  /* 0x3f00000038337823 */ /* 0x000fe20000000033 */
[----:B------:R-:W-:Y:S02]  /*1db0*/  HADD2.F32 R24, -RZ, R24.H1_H1 ;  /* 0x30000018ff187230 */ /* 0x000fe40000004100 */
[----:B------:R-:W-:Y:S01]  /*1dc0*/  FMUL R16, R16, R17 ;  /* 0x0000001110107220 */ /* 0x000fe20000400000 */
[----:B------:R-:W-:Y:S01]  /*1dd0*/  IADD3 R48, PT, PT, R19, R15, RZ ;  /* 0x0000000f13307210 */ /* 0x000fe20007ffe0ff */
[----:B------:R-:W-:Y:S01]  /*1de0*/  FFMA R20, R11, R20, 0.79788458347320556641 ;  /* 0x3f4c422a0b147423 */ /* 0x000fe20000000014 */
[----:B------:R-:W-:Y:S01]  /*1df0*/  FFMA R17, -R47, R47, 1 ;  /* 0x3f8000002f117423 */ /* 0x000fe2000000012f */
[----:B------:R-:W-:Y:S01]  /*1e00*/  FMUL R15, R7, 0.5 ;  /* 0x3f000000070f7820 */ /* 0x000fe20000400000 */
[----:B------:R-:W-:-:S02]  /*1e10*/  HADD2.F32 R40, -RZ, R40.H1_H1 ;  /* 0x30000028ff287230 */ /* 0x000fc40000004100 */
[----:B------:R-:W-:Y:S01]  /*1e20*/  FMUL R51, R51, R34 ;  /* 0x0000002233337220 */ /* 0x000fe20000400000 */
[----:B------:R-:W-:Y:S02]  /*1e30*/  HADD2.F32 R54, -RZ, R25.H1_H1 ;  /* 0x30000019ff367230 */ /* 0x000fe40000004100 */
[----:B------:R-:W-:Y:S01]  /*1e40*/  FMUL R53, R53, R24 ;  /* 0x0000001835357220 */ /* 0x000fe20000400000 */
[----:B------:R-:W-:Y:S01]  /*1e50*/  IADD3 R21, P1, PT, R8, R14, RZ ;  /* 0x0000000e08157210 */ /* 0x000fe20007f3e0ff */
[----:B------:R-:W-:Y:S01]  /*1e60*/  FMUL R19, R17, R20 ;  /* 0x0000001411137220 */ /* 0x000fe20000400000 */
[----:B------:R-:W-:Y:S01]  /*1e70*/  FMUL R15, R15, R16 ;  /* 0x000000100f0f7220 */ /* 0x000fe20000400000 */
[----:B------:R-:W-:Y:S01]  /*1e80*/  FADD R26, R26, 1 ;  /* 0x3f8000001a1a7421 */ /* 0x000fe20000000000 */
[----:B------:R-:W-:Y:S01]  /*1e90*/  FMUL R8, R11, 0.5 ;  /* 0x3f0000000b087820 */ /* 0x000fe20000400000 */
[----:B------:R-:W-:Y:S01]  /*1ea0*/  FMUL R40, R51, R40 ;  /* 0x0000002833287220 */ /* 0x000fe20000400000 */
[----:B------:R-:W-:Y:S01]  /*1eb0*/  FMUL R54, R53, R54 ;  /* 0x0000003635367220 */ /* 0x000fe20000400000 */
[----:B------:R-:W-:Y:S01]  /*1ec0*/  FFMA R53, R26, 0.5, R15 ;  /* 0x3f0000001a357823 */ /* 0x000fe2000000000f */
[----:B------:R-:W-:Y:S01]  /*1ed0*/  FMUL R8, R8, R19 ;  /* 0x0000001308087220 */ /* 0x000fe20000400000 */
[----:B------:R-:W-:Y:S01]  /*1ee0*/  FADD R51, R47, 1 ;  /* 0x3f8000002f337421 */ /* 0x000fe20000000000 */
[----:B------:R-:W-:-:S03]  /*1ef0*/  FMUL R15, R18, 0.10703222453594207764 ;  /* 0x3ddb33b6120f7820 */ /* 0x000fc60000400000 */
[----:B------:R-:W-:Y:S01]  /*1f00*/  FFMA R51, R51, 0.5, R8 ;  /* 0x3f00000033337823 */ /* 0x000fe20000000008 */
[----:B------:R-:W-:Y:S01]  /*1f10*/  FFMA R15, R18, R15, 0.79788458347320556641 ;  /* 0x3f4c422a120f7423 */ /* 0x000fe2000000000f */
[----:B------:R-:W-:Y:S01]  /*1f20*/  FFMA R8, -R49, R49, 1 ;  /* 0x3f80000031087423 */ /* 0x000fe20000000131 */
[----:B------:R-:W-:Y:S02]  /*1f30*/  IADD3.X R20, PT, PT, RZ, R48, RZ, P1, !PT ;  /* 0x00000030ff147210 */ /* 0x000fe40000ffe4ff */
[C---:B------:R-:W-:Y:S01]  /*1f40*/  LEA R16, P1, R21.reuse, UR21, 0x2 ;  /* 0x0000001515107c11 */ /* 0x040fe2000f8210ff */
[----:B------:R-:W-:Y:S01]  /*1f50*/  FMUL R15, R8, R15 ;  /* 0x0000000f080f7220 */ /* 0x000fe20000400000 */
[----:B------:R-:W-:Y:S02]  /*1f60*/  FMUL R8, R18, 0.5 ;  /* 0x3f00000012087820 */ /* 0x000fe40000400000 */
[----:B------:R-:W-:Y:S02]  /*1f70*/  LEA.HI.X R17, R21, UR16, R20, 0x2, P1 ;  /* 0x0000001015117c11 */ /* 0x000fe400088f1414 */
[----:B------:R-:W-:Y:S01]  /*1f80*/  FMUL R8, R8, R15 ;  /* 0x0000000f08087220 */ /* 0x000fe20000400000 */
[----:B------:R-:W-:Y:S01]  /*1f90*/  FMUL R15, R42, 0.10703222453594207764 ;  /* 0x3ddb33b62a0f7820 */ /* 0x000fe20000400000 */
[----:B------:R-:W-:Y:S01]  /*1fa0*/  IADD3 R20, P1, PT, R16, UR20, RZ ;  /* 0x0000001410147c10 */ /* 0x000fe2000ff3e0ff */
[----:B------:R0:W5:Y:S01]  /*1fb0*/  LDG.E R19, desc[UR24][R16.64] ;  /* 0x0000001810137981 */ /* 0x000162000c1e1900 */
[----:B------:R-:W-:-:S04]  /*1fc0*/  IADD3 R47, PT, PT, -R3, R0, RZ ;  /* 0x00000000032f7210 */ /* 0x000fc80007ffe1ff */
[----:B------:R-:W-:Y:S01]  /*1fd0*/  IADD3 R41, PT, PT, R47, -0x1, RZ ;  /* 0xffffffff2f297810 */ /* 0x000fe20007ffe0ff */
[----:B0-----:R-:W-:Y:S01]  /*1fe0*/  FFMA R16, R42, R15, 0.79788458347320556641 ;  /* 0x3f4c422a2a107423 */ /* 0x001fe2000000000f */
[----:B------:R-:W-:Y:S02]  /*1ff0*/  FFMA R15, -R38, R38, 1 ;  /* 0x3f800000260f7423 */ /* 0x000fe40000000126 */
[----:B------:R-:W-:Y:S02]  /*2000*/  LOP3.LUT R41, R41, 0x1f, RZ, 0xc0, !PT ;  /* 0x0000001f29297812 */ /* 0x000fe400078ec0ff */
[----:B------:R-:W-:Y:S01]  /*2010*/  FMUL R16, R15, R16 ;  /* 0x000000100f107220 */ /* 0x000fe20000400000 */
[----:B------:R-:W-:-:S04]  /*2020*/  FMUL R15, R42, 0.5 ;  /* 0x3f0000002a0f7820 */ /* 0x000fc80000400000 */
[----:B------:R-:W-:Y:S01]  /*2030*/  FMUL R16, R15, R16 ;  /* 0x000000100f107220 */ /* 0x000fe20000400000 */
[----:B------:R-:W-:Y:S01]  /*2040*/  IADD3 R15, PT, PT, R41, R14, RZ ;  /* 0x0000000e290f7210 */ /* 0x000fe20007ffe0ff */
[----:B------:R-:W-:-:S03]  /*2050*/  FMUL R52, R24, R52 ;  /* 0x0000003418347220 */ /* 0x000fc60000400000 */
[----:B------:R-:W-:Y:S02]  /*2060*/  LEA R15, R15, UR21, 0x2 ;  /* 0x000000150f0f7c11 */ /* 0x000fe4000f8e10ff */
[----:B------:R-:W-:Y:S02]  /*2070*/  IADD3.X R21, PT, PT, R17, UR7, RZ, P1, !PT ;  /* 0x0000000711157c10 */ /* 0x000fe40008ffe4ff */
[----:B------:R-:W-:Y:S02]  /*2080*/  IADD3 R24, P1, PT, R20, UR20, RZ ;  /* 0x0000001414187c10 */ /* 0x000fe4000ff3e0ff */
[----:B------:R-:W-:Y:S01]  /*2090*/  IADD3 R15, PT, PT, R15, UR20, RZ ;  /* 0x000000140f0f7c10 */ /* 0x000fe2000fffe0ff */
[----:B------:R-:W-:Y:S01]  /*20a0*/  FADD R17, R38, 1 ;  /* 0x3f80000026117421 */ /* 0x000fe20000000000 */
[----:B------:R-:W-:Y:S01]  /*20b0*/  IADD3.X R25, PT, PT, R21, UR7, RZ, P1, !PT ;  /* 0x0000000715197c10 */ /* 0x000fe20008ffe4ff */
[----:B------:R-:W-:Y:S01]  /*20c0*/  FMUL R36, R34, R36 ;  /* 0x0000002422247220 */ /* 0x000fe20000400000 */
[----:B------:R-:W-:Y:S01]  /*20d0*/  IADD3 R15, PT, PT, R15, UR20, RZ ;  /* 0x000000140f0f7c10 */ /* 0x000fe2000fffe0ff */
[----:B------:R-:W-:Y:S01]  /*20e0*/  UMOV UR17, 0x3f800000 ;  /* 0x3f80000000117882 */ /* 0x000fe20000000000 */
[----:B------:R-:W-:Y:S01]  /*20f0*/  IADD3 RZ, P2, PT, R24, UR20, RZ ;  /* 0x0000001418ff7c10 */ /* 0x000fe2000ff5e0ff */
[----:B------:R-:W5:Y:S01]  /*2100*/  LDG.E R26, desc[UR24][R20.64] ;  /* 0x00000018141a7981 */ /* 0x000f62000c1e1900 */
[----:B------:R-:W-:Y:S01]  /*2110*/  IADD3 R34, P1, PT, R14, UR20, RZ ;  /* 0x000000140e227c10 */ /* 0x000fe2000ff3e0ff */
[----:B------:R-:W-:Y:S01]  /*2120*/  FADD R49, R49, 1 ;  /* 0x3f80000031317421 */ /* 0x000fe20000000000 */
[----:B------:R-:W-:Y:S01]  /*2130*/  IADD3 R14, PT, PT, R15, UR20, RZ ;  /* 0x000000140f0e7c10 */ /* 0x000fe2000fffe0ff */
[--C-:B--2---:R-:W-:Y:S01]  /*2140*/  HADD2.F32 R38, -RZ, R27.reuse.H0_H0 ;  /* 0x2000001bff267230 */ /* 0x104fe20000004100 */
[----:B------:R-:W-:Y:S01]  /*2150*/  IADD3.X R15, PT, PT, R25, UR7, RZ, P2, !PT ;  /* 0x00000007190f7c10 */ /* 0x000fe200097fe4ff */
[----:B------:R-:W-:Y:S01]  /*2160*/  FFMA R16, R17, 0.5, R16 ;  /* 0x3f00000011107823 */ /* 0x000fe20000000010 */
[----:B------:R3:W2:Y:S01]  /*2170*/  LDG.E R20, desc[UR24][R24.64] ;  /* 0x0000001818147981 */ /* 0x0006a2000c1e1900 */
[----:B----4-:R-:W-:Y:S01]  /*2180*/  @P0 R2UR UR17, R46 ;  /* 0x000000002e1102ca */ /* 0x010fe200000e0000 */
[----:B------:R-:W-:Y:S01]  /*2190*/  FMUL R17, R53, R38 ;  /* 0x0000002635117220 */ /* 0x000fe20000400000 */
[----:B------:R-:W-:-:S02]  /*21a0*/  HADD2.F32 R46, -RZ, R27.H1_H1 ;  /* 0x3000001bff2e7230 */ /* 0x000fc40000004100 */
[----:B------:R-:W-:Y:S01]  /*21b0*/  FFMA R8, R49, 0.5, R8 ;  /* 0x3f00000031087823 */ /* 0x000fe20000000008 */
[----:B------:R0:W4:Y:S01]  /*21c0*/  LDG.E R21, desc[UR24][R14.64] ;  /* 0x000000180e157981 */ /* 0x000122000c1e1900 */
[--C-:B---3--:R-:W-:Y:S02]  /*21d0*/  HADD2.F32 R24, -RZ, R43.reuse.H0_H0 ;  /* 0x2000002bff187230 */ /* 0x108fe40000004100 */
[----:B------:R-:W-:Y:S02]  /*21e0*/  HADD2.F32 R25, -RZ, R43.H1_H1 ;  /* 0x3000002bff197230 */ /* 0x000fe40000004100 */
[--C-:B-----5:R-:W-:Y:S02]  /*21f0*/  HADD2.F32 R43, -RZ, R9.reuse.H0_H0 ;  /* 0x20000009ff2b7230 */ /* 0x120fe40000004100 */
[----:B------:R-:W-:Y:S01]  /*2200*/  FMUL R17, R17, R24 ;  /* 0x0000001811117220 */ /* 0x000fe20000400000 */
[----:B------:R-:W-:Y:S01]  /*2210*/  FMUL R24, R51, R46 ;  /* 0x0000002e33187220 */ /* 0x000fe20000400000 */
[--C-:B0-----:R-:W-:Y:S01]  /*2220*/  HADD2.F32 R15, -RZ, R22.reuse.H0_H0 ;  /* 0x20000016ff0f7230 */ /* 0x101fe20000004100 */
[C---:B------:R-:W-:Y:S01]  /*2230*/  FMNMX3 R14, |R39|.reuse, RZ, |R40|, !PT ;  /* 0x000000ff270e7276 */ /* 0x040fe20007800628 */
[----:B------:R-:W-:Y:S01]  /*2240*/  FMUL R8, R8, R43 ;  /* 0x0000002b08087220 */ /* 0x000fe20000400000 */
[----:B------:R-:W-:Y:S01]  /*2250*/  FMUL R24, R24, R25 ;  /* 0x0000001918187220 */ /* 0x000fe20000400000 */
[----:B------:R-:W-:Y:S01]  /*2260*/  FMUL R39, R39, UR17 ;  /* 0x0000001127277c20 */ /* 0x000fe20008400000 */
[----:B------:R-:W-:Y:S01]  /*2270*/  FMUL R40, R40, UR17 ;  /* 0x0000001128287c20 */ /* 0x000fe20008400000 */
[----:B------:R-:W-:Y:S01]  /*2280*/  FMUL R8, R8, R15 ;  /* 0x0000000f08087220 */ /* 0x000fe20000400000 */
[C---:B------:R-:W-:Y:S01]  /*2290*/  FMNMX3 R15, |R5|.reuse, R14, |R54|, !PT ;  /* 0x0000000e050f7276 */ /* 0x040fe20007800636 */
[----:B------:R-:W-:Y:S01]  /*22a0*/  FMUL R14, R5, UR17 ;  /* 0x00000011050e7c20 */ /* 0x000fe20008400000 */
[----:B------:R-:W-:Y:S01]  /*22b0*/  F2FP.SATFINITE.E4M3.F32.PACK_AB_MERGE_C R39, RZ, R39, RZ ;  /* 0x00000027ff27723e */ /* 0x000fe200048070ff */
[----:B------:R-:W-:Y:S01]  /*22c0*/  FMUL R54, R54, UR17 ;  /* 0x0000001136367c20 */ /* 0x000fe20008400000 */
[----:B------:R-:W-:Y:S01]  /*22d0*/  F2FP.SATFINITE.E4M3.F32.PACK_AB_MERGE_C R40, RZ, R40, RZ ;  /* 0x00000028ff28723e */ /* 0x000fe200048070ff */
[----:B------:R-:W-:Y:S01]  /*22e0*/  HADD2.F32 R27, -RZ, R9.H1_H1 ;  /* 0x30000009ff1b7230 */ /* 0x000fe20000004100 */
[C---:B------:R-:W-:Y:S01]  /*22f0*/  FMNMX3 R5, |R17|.reuse, R15, |R24|, !PT ;  /* 0x0000000f11057276 */ /* 0x040fe20007800618 */
[----:B------:R-:W-:Y:S01]  /*2300*/  FMUL R17, R17, UR17 ;  /* 0x0000001111117c20 */ /* 0x000fe20008400000 */
[----:B------:R-:W-:Y:S01]  /*2310*/  PRMT R25, R40, 0x7604, R39 ;  /* 0x0000760428197816 */ /* 0x000fe20000000027 */
[----:B------:R-:W-:Y:S01]  /*2320*/  HADD2.F32 R22, -RZ, R22.H1_H1 ;  /* 0x30000016ff167230 */ /* 0x000fe20000004100 */
[----:B------:R-:W-:Y:S01]  /*2330*/  F2FP.SATFINITE.E4M3.F32.PACK_AB_MERGE_C R14, RZ, R14, RZ ;  /* 0x0000000eff0e723e */ /* 0x000fe200048070ff */
[----:B------:R-:W-:Y:S01]  /*2340*/  FMUL R9, R16, R27 ;  /* 0x0000001b10097220 */ /* 0x000fe20000400000 */
[----:B------:R-:W-:-:S02]  /*2350*/  F2FP.SATFINITE.E4M3.F32.PACK_AB_MERGE_C R15, RZ, R54, RZ ;  /* 0x00000036ff0f723e */ /* 0x000fc400048070ff */
[----:B------:R-:W-:Y:S02]  /*2360*/  LOP3.LUT R39, R39, 0xff, RZ, 0xc0, !PT ;  /* 0x000000ff27277812 */ /* 0x000fe400078ec0ff */
[----:B------:R-:W-:Y:S01]  /*2370*/  F2FP.SATFINITE.E4M3.F32.PACK_AB_MERGE_C R17, RZ, R17, RZ ;  /* 0x00000011ff11723e */ /* 0x000fe200048070ff */
[----:B------:R-:W-:Y:S01]  /*2380*/  FMUL R9, R9, R22 ;  /* 0x0000001609097220 */ /* 0x000fe20000400000 */
[----:B------:R-:W-:Y:S02]  /*2390*/  LEA R39, R14, R39, 0x8 ;  /* 0x000000270e277211 */ /* 0x000fe400078e40ff */
[----:B------:R-:W-:Y:S02]  /*23a0*/  PRMT R49, R15, 0x7604, R14 ;  /* 0x000076040f317816 */ /* 0x000fe4000000000e */
[----:B------:R-:W-:Y:S01]  /*23b0*/  SHF.L.U32 R14, R17, 0x10, RZ ;  /* 0x00000010110e7819 */ /* 0x000fe200000006ff */
[----:B------:R-:W-:Y:S01]  /*23c0*/  USHF.L.U32 UR23, UR26, 0x1, URZ ;  /* 0x000000011a177899 */ /* 0x000fe200080006ff */
[----:B------:R0:W-:Y:S02]  /*23d0*/  STG.E.U16 desc[UR24][R12.64], R25 ;  /* 0x000000190c007986 */ /* 0x0001e4000c101518 */
[----:B------:R-:W-:Y:S01]  /*23e0*/  LOP3.LUT R14, R14, 0xff0000, RZ, 0xc0, !PT ;  /* 0x00ff00000e0e7812 */ /* 0x000fe200078ec0ff */
[----:B------:R-:W-:Y:S01]  /*23f0*/  USHF.L.U64.HI UR22, UR26, 0x1, UR27 ;  /* 0x000000011a167899 */ /* 0x000fe2000801021b */
[----:B------:R-:W-:Y:S01]  /*2400*/  LOP3.LUT R40, R40, 0xff, RZ, 0xc0, !PT ;  /* 0x000000ff28287812 */ /* 0x000fe200078ec0ff */
[----:B------:R-:W-:Y:S01]  /*2410*/  FMUL R22, R8, UR17 ;  /* 0x0000001108167c20 */ /* 0x000fe20008400000 */
[----:B------:R-:W-:-:S02]  /*2420*/  LOP3.LUT R39, R14, 0xffff, R39, 0xf8, !PT ;  /* 0x0000ffff0e277812 */ /* 0x000fc400078ef827 */
[----:B------:R-:W-:Y:S02]  /*2430*/  IADD3 R14, P0, PT, R12, UR23, RZ ;  /* 0x000000170c0e7c10 */ /* 0x000fe4000ff1e0ff */
[----:B0-----:R-:W-:Y:S01]  /*2440*/  FMNMX3 R25, |R8|, R5, |R9|, !PT ;  /* 0x0000000508197276 */ /* 0x001fe20007800609 */
[----:B------:R-:W-:-:S03]  /*2450*/  FMUL R9, R9, UR17 ;  /* 0x0000001109097c20 */ /* 0x000fc60008400000 */
[C---:B------:R-:W-:Y:S01]  /*2460*/  FMNMX3 R25, |R33|.reuse, R25, |R36|, !PT ;  /* 0x0000001921197276 */ /* 0x040fe20007800624 */
[----:B------:R-:W-:Y:S01]  /*2470*/  FMUL R33, R33, UR17 ;  /* 0x0000001121217c20 */ /* 0x000fe20008400000 */
[----:B------:R-:W-:Y:S01]  /*2480*/  FMUL R36, R36, UR17 ;  /* 0x0000001124247c20 */ /* 0x000fe20008400000 */
[----:B------:R-:W-:Y:S01]  /*2490*/  LEA R40, R15, R40, 0x8 ;  /* 0x000000280f287211 */ /* 0x000fe200078e40ff */
[----:B------:R-:W-:Y:S01]  /*24a0*/  FMUL R24, R24, UR17 ;  /* 0x0000001118187c20 */ /* 0x000fe20008400000 */
[----:B------:R-:W-:Y:S02]  /*24b0*/  IADD3.X R15, PT, PT, R13, UR22, RZ, P0, !PT ;  /* 0x000000160d0f7c10 */ /* 0x000fe400087fe4ff */
[----:B------:R-:W-:Y:S02]  /*24c0*/  F2FP.SATFINITE.E4M3.F32.PACK_AB_MERGE_C R22, RZ, R22, RZ ;  /* 0x00000016ff16723e */ /* 0x000fe400048070ff */
[----:B------:R-:W-:Y:S02]  /*24d0*/  F2FP.SATFINITE.E4M3.F32.PACK_AB_MERGE_C R9, RZ, R9, RZ ;  /* 0x00000009ff09723e */ /* 0x000fe400048070ff */
[----:B------:R-:W-:-:S02]  /*24e0*/  F2FP.SATFINITE.E4M3.F32.PACK_AB_MERGE_C R33, RZ, R33, RZ ;  /* 0x00000021ff21723e */ /* 0x000fc400048070ff */
[----:B------:R-:W-:Y:S01]  /*24f0*/  F2FP.SATFINITE.E4M3.F32.PACK_AB_MERGE_C R36, RZ, R36, RZ ;  /* 0x00000024ff24723e */ /* 0x000fe200048070ff */
[----:B------:R0:W-:Y:S01]  /*2500*/  STG.E.U16 desc[UR24][R14.64], R49 ;  /* 0x000000310e007986 */ /* 0x0001e2000c101518 */
[----:B------:R-:W-:Y:S02]  /*2510*/  LOP3.LUT R8, R22, 0xffff, RZ, 0xc0, !PT ;  /* 0x0000ffff16087812 */ /* 0x000fe400078ec0ff */
[----:B------:R-:W-:Y:S02]  /*2520*/  PRMT R53, R9, 0x7604, R22 ;  /* 0x0000760409357816 */ /* 0x000fe40000000016 */
[----:B------:R-:W-:Y:S02]  /*2530*/  F2FP.SATFINITE.E4M3.F32.PACK_AB_MERGE_C R24, RZ, R24, RZ ;  /* 0x00000018ff18723e */ /* 0x000fe400048070ff */
[----:B------:R-:W-:Y:S02]  /*2540*/  LOP3.LUT R22, R33, 0xff, RZ, 0xc0, !PT ;  /* 0x000000ff21167812 */ /* 0x000fe400078ec0ff */
[----:B0-----:R-:W-:-:S02]  /*2550*/  PRMT R49, R36, 0x7604, R33 ;  /* 0x0000760424317816 */ /* 0x001fc40000000021 */
[----:B------:R-:W-:Y:S01]  /*2560*/  LOP3.LUT R33, R36, 0xff, RZ, 0xc0, !PT ;  /* 0x000000ff24217812 */ /* 0x000fe200078ec0ff */
[C---:B------:R-:W-:Y:S01]  /*2570*/  FMUL R36, R7.reuse, 0.035677410662174224854 ;  /* 0x3d12227a07247820 */ /* 0x040fe20000400000 */
[C---:B------:R-:W-:Y:S02]  /*2580*/  PRMT R51, R24.reuse, 0x7604, R17 ;  /* 0x0000760418337816 */ /* 0x040fe40000000011 */
[----:B------:R-:W-:Y:S01]  /*2590*/  SHF.L.U32 R24, R24, 0x10, RZ ;  /* 0x0000001018187819 */ /* 0x000fe200000006ff */
[----:B------:R-:W-:-:S03]  /*25a0*/  FFMA R36, R7, R36, 0.79788458347320556641 ;  /* 0x3f4c422a07247423 */ /* 0x000fc60000000024 */
[----:B------:R-:W-:Y:S01]  /*25b0*/  LOP3.LUT R5, R24, 0xff0000, RZ, 0xc0, !PT ;  /* 0x00ff000018057812 */ /* 0x000fe200078ec0ff */
[----:B------:R-:W-:-:S03]  /*25c0*/  FMUL R36, R7, R36 ;  /* 0x0000002407247220 */ /* 0x000fc60000400000 */
[----:B------:R-:W-:Y:S01]  /*25d0*/  LOP3.LUT R5, R5, 0xffff, R40, 0xf8, !PT ;  /* 0x0000ffff05057812 */ /* 0x000fe200078ef828 */
[----:B------:R-:W-:-:S06]  /*25e0*/  FMUL R40, |R36|, 2.8853900432586669922 ;  /* 0x4038aa3b24287820 */ /* 0x000fcc0000400200 */
[----:B------:R-:W0:Y:S01]  /*25f0*/  MUFU.EX2 R40, R40 ;  /* 0x0000002800287308 */ /* 0x000e220000000800 */
[----:B------:R-:W-:Y:S02]  /*2600*/  SHF.L.U32 R8, R8, 0x18, RZ ;  /* 0x0000001808087819 */ /* 0x000fe400000006ff */
[----:B------:R-:W-:Y:S02]  /*2610*/  IADD3 R16, P0, PT, R12, UR32, RZ ;  /* 0x000000200c107c10 */ /* 0x000fe4000ff1e0ff */
[----:B------:R-:W-:Y:S02]  /*2620*/  LOP3.LUT R8, R39, R8, RZ, 0xfc, !PT ;  /* 0x0000000827087212 */ /* 0x000fe400078efcff */
[----:B------:R-:W-:Y:S02]  /*2630*/  IADD3.X R17, PT, PT, R13, UR33, RZ, P0, !PT ;  /* 0x000000210d117c10 */ /* 0x000fe400087fe4ff */
[C---:B------:R-:W-:Y:S01]  /*2640*/  FMNMX3 R39, |R37|.reuse, R25, |R52|, !PT ;  /* 0x0000001925277276 */ /* 0x040fe20007800634 */
[----:B------:R-:W-:Y:S01]  /*2650*/  FMUL R37, R37, UR17 ;  /* 0x0000001125257c20 */ /* 0x000fe20008400000 */
[----:B------:R-:W-:Y:S01]  /*2660*/  LOP3.LUT R9, R9, 0xffff, RZ, 0xc0, !PT ;  /* 0x0000ffff09097812 */ /* 0x000fe200078ec0ff */
[----:B------:R-:W-:Y:S01]  /*2670*/  FMUL R52, R52, UR17 ;  /* 0x0000001134347c20 */ /* 0x000fe20008400000 */
[----:B------:R0:W-:Y:S02]  /*2680*/  STG.E.U16 desc[UR24][R16.64], R51 ;  /* 0x0000003310007986 */ /* 0x0001e4000c101518 */
[----:B------:R-:W-:-:S02]  /*2690*/  SHF.L.U32 R24, R9, 0x18, RZ ;  /* 0x0000001809187819 */ /* 0x000fc400000006ff */
[----:B------:R-:W-:Y:S02]  /*26a0*/  F2FP.SATFINITE.E4M3.F32.PACK_AB_MERGE_C R37, RZ, R37, RZ ;  /* 0x00000025ff25723e */ /* 0x000fe400048070ff */
[----:B------:R-:W-:Y:S02]  /*26b0*/  F2FP.SATFINITE.E4M3.F32.PACK_AB_MERGE_C R52, RZ, R52, RZ ;  /* 0x00000034ff34723e */ /* 0x000fe400048070ff */
[----:B------:R-:W-:Y:S01]  /*26c0*/  LOP3.LUT R9, R5, R24, RZ, 0xfc, !PT ;  /* 0x0000001805097212 */ /* 0x000fe200078efcff */
[----:B0-----:R-:W-:Y:S01]  /*26d0*/  FADD R51, R40, 1 ;  /* 0x3f80000028337421 */ /* 0x001fe20000000000 */
[----:B------:R-:W-:Y:S02]  /*26e0*/  LEA R22, R37, R22, 0x8 ;  /* 0x0000001625167211 */ /* 0x000fe400078e40ff */
[----:B------:R-:W-:Y:S02]  /*26f0*/  IADD3 R24, P0, PT, R16, UR23, RZ ;  /* 0x0000001710187c10 */ /* 0x000fe4000ff1e0ff */
[C---:B------:R-:W-:Y:S01]  /*2700*/  LEA R33, R52.reuse, R33, 0x8 ;  /* 0x0000002134217211 */ /* 0x040fe200078e40ff */
[----:B------:R-:W0:Y:S01]  /*2710*/  MUFU.RCP R51, R51 ;  /* 0x0000003300337308 */ /* 0x000e220000001000 */
[----:B------:R-:W-:Y:S01]  /*2720*/  PRMT R37, R52, 0x7604, R37 ;  /* 0x0000760434257816 */ /* 0x000fe20000000025 */
[----:B------:R-:W-:Y:S01]  /*2730*/  FMUL R52, R36, R36 ;  /* 0x0000002424347220 */ /* 0x000fe20000400000 */
[----:B------:R-:W-:-:S02]  /*2740*/  IADD3.X R25, PT, PT, R17, UR22, RZ, P0, !PT ;  /* 0x0000001611197c10 */ /* 0x000fc400087fe4ff */
[----:B------:R-:W-:Y:S01]  /*2750*/  IADD3 R12, P0, PT, R12, UR26, RZ ;  /* 0x0000001a0c0c7c10 */ /* 0x000fe2000ff1e0ff */
[C---:B------:R-:W-:Y:S01]  /*2760*/  FFMA R5, R52.reuse, R10, -0.052303962409496307373 ;  /* 0xbd563cae34057423 */ /* 0x040fe2000000000a */
[----:B------:R-:W-:Y:S02]  /*2770*/  FMUL R40, R11, 0.035677410662174224854 ;  /* 0x3d12227a0b287820 */ /* 0x000fe40000400000 */
[----:B------:R-:W-:Y:S01]  /*2780*/  IADD3.X R13, PT, PT, R13, UR27, RZ, P0, !PT ;  /* 0x0000001b0d0d7c10 */ /* 0x000fe200087fe4ff */
[C---:B------:R-:W-:Y:S01]  /*2790*/  FFMA R5, R52.reuse, R5, 0.1331529766321182251 ;  /* 0x3e08594134057423 */ /* 0x040fe20000000005 */
[----:B------:R-:W-:Y:S01]  /*27a0*/  FFMA R40, R11, R40, 0.79788458347320556641 ;  /* 0x3f4c422a0b287423 */ /* 0x000fe20000000028 */
[----:B------:R1:W-:Y:S02]  /*27b0*/  STG.E.U16 desc[UR24][R24.64], R53 ;  /* 0x0000003518007986 */ /* 0x0003e4000c101518 */
[----:B------:R-:W-:Y:S02]  /*27c0*/  FFMA R5, R52, R5, -0.33332768082618713379 ;  /* 0xbeaaa9ed34057423 */ /* 0x000fe40000000005 */
[----:B------:R3:W-:Y:S01]  /*27d0*/  STG.E.U16 desc[UR24][R12.64], R49 ;  /* 0x000000310c007986 */ /* 0x0007e2000c101518 */
[----:B------:R-:W-:-:S02]  /*27e0*/  FSETP.GE.AND P2, PT, |R36|, 0.60000002384185791016, PT ;  /* 0x3f19999a2400780b */ /* 0x000fc40003f46200 */
[----:B------:R-:W-:Y:S01]  /*27f0*/  FSETP.GE.AND P0, PT, |R36|, 9.010913848876953125, PT ;  /* 0x41102cb42400780b */ /* 0x000fe20003f06200 */
[----:B-1----:R-:W-:Y:S01]  /*2800*/  FFMA R53, R52, R5, RZ ;  /* 0x0000000534357223 */ /* 0x002fe200000000ff */
[----:B---3--:R-:W-:Y:S01]  /*2810*/  FMUL R12, R11, R40 ;  /* 0x000000280b0c7220 */ /* 0x008fe20000400000 */
[----:B0-----:R-:W-:-:S03]  /*2820*/  FFMA R5, R51, -2, R2 ;  /* 0xc000000033057823 */ /* 0x001fc60000000002 */
[C---:B------:R-:W-:Y:S02]  /*2830*/  FMUL R40, |R12|.reuse, 2.8853900432586669922 ;  /* 0x4038aa3b0c287820 */ /* 0x040fe40000400200 */
[----:B------:R-:W-:Y:S01]  /*2840*/  FSEL R5, R5, 1, !P0 ;  /* 0x3f80000005057808 */ /* 0x000fe20004000000 */
[----:B------:R-:W-:-:S03]  /*2850*/  FMUL R49, R12, R12 ;  /* 0x0000000c0c317220 */ /* 0x000fc60000400000 */
[----:B------:R-:W0:Y:S01]  /*2860*/  MUFU.EX2 R40, R40 ;  /* 0x0000002800287308 */ /* 0x000e220000000800 */
[--C-:B------:R-:W-:Y:S01]  /*2870*/  LOP3.LUT R13, R5, 0x80000000, R36.reuse, 0xb8, !PT ;  /* 0x80000000050d7812 */ /* 0x100fe200078eb824 */
[----:B------:R-:W-:Y:S01]  /*2880*/  @!P2 FFMA R13, R36, R53, R36 ;  /* 0x00000035240da223 */ /* 0x000fe20000000024 */
[----:B------:R-:W-:Y:S01]  /*2890*/  FFMA R36, R49, R10, -0.052303962409496307373 ;  /* 0xbd563cae31247423 */ /* 0x000fe2000000000a */
[----:B------:R-:W-:-:S03]  /*28a0*/  FMUL R5, R18, 0.035677410662174224854 ;  /* 0x3d12227a12057820 */ /* 0x000fc60000400000 */
[----:B------:R-:W-:Y:S01]  /*28b0*/  FFMA R36, R49, R36, 0.1331529766321182251 ;  /* 0x3e08594131247423 */ /* 0x000fe20000000024 */
[----:B------:R-:W-:-:S03]  /*28c0*/  FFMA R53, R18, R5, 0.79788458347320556641 ;  /* 0x3f4c422a12357423 */ /* 0x000fc60000000005 */
[----:B------:R-:W-:Y:S01]  /*28d0*/  FFMA R5, R49, R36, -0.33332768082618713379 ;  /* 0xbeaaa9ed31057423 */ /* 0x000fe20000000024 */
[----:B------:R-:W-:Y:S01]  /*28e0*/  FMUL R36, R18, R53 ;  /* 0x0000003512247220 */ /* 0x000fe20000400000 */
[----:B0-----:R-:W-:-:S03]  /*28f0*/  FADD R51, R40, 1 ;  /* 0x3f80000028337421 */ /* 0x001fc60000000000 */
[----:B------:R-:W-:-:S03]  /*2900*/  FMUL R40, |R36|, 2.8853900432586669922 ;  /* 0x4038aa3b24287820 */ /* 0x000fc60000400200 */
[----:B------:R-:W0:Y:S08]  /*2910*/  MUFU.RCP R51, R51 ;  /* 0x0000003300337308 */ /* 0x000e300000001000 */
[----:B------:R-:W1:Y:S01]  /*2920*/  MUFU.EX2 R40, R40 ;  /* 0x0000002800287308 */ /* 0x000e620000000800 */
[C---:B------:R-:W-:Y:S01]  /*2930*/  FSETP.GE.AND P2, PT, |R12|.reuse, 0.60000002384185791016, PT ;  /* 0x3f19999a0c00780b */ /* 0x040fe20003f46200 */
[----:B------:R-:W-:Y:S01]  /*2940*/  FFMA R53, R49, R5, RZ ;  /* 0x0000000531357223 */ /* 0x000fe200000000ff */
[----:B------:R-:W-:Y:S01]  /*2950*/  FSETP.GE.AND P0, PT, |R12|, 9.010913848876953125, PT ;  /* 0x41102cb40c00780b */ /* 0x000fe20003f06200 */
[----:B0-----:R-:W-:Y:S01]  /*2960*/  FFMA R5, R51, -2, R2 ;  /* 0xc000000033057823 */ /* 0x001fe20000000002 */
[----:B-1----:R-:W-:-:S04]  /*2970*/  FADD R52, R40, 1 ;  /* 0x3f80000028347421 */ /* 0x002fc80000000000 */
[----:B------:R-:W-:Y:S01]  /*2980*/  FSEL R5, R5, 1, !P0 ;  /* 0x3f80000005057808 */ /* 0x000fe20004000000 */
[----:B------:R-:W0:Y:S03]  /*2990*/  MUFU.RCP R55, R52 ;  /* 0x0000003400377308 */ /* 0x000e260000001000 */
        /* <DEDUP_REMOVED lines=20> */
[----:B------:R-:W-:Y:S01]  /*2ae0*/  FMUL R7, R12, R12 ;  /* 0x0000000c0c077220 */ /* 0x000fe20000400000 */
[----:B0-----:R-:W-:-:S04]  /*2af0*/  FADD R40, R5, 1 ;  /* 0x3f80000005287421 */ /* 0x001fc80000000000 */
[----:B------:R-:W0:Y:S01]  /*2b00*/  MUFU.RCP R53, R40 ;  /* 0x0000002800357308 */ /* 0x000e220000001000 */
[----:B------:R-:W-:Y:S01]  /*2b10*/  FFMA R36, R7, R10, -0.052303962409496307373 ;  /* 0xbd563cae07247423 */ /* 0x000fe2000000000a */
[----:B------:R-:W-:-:S03]  /*2b20*/  FSETP.GE.AND P2, PT, |R12|, 0.60000002384185791016, PT ;  /* 0x3f19999a0c00780b */ /* 0x000fc60003f46200 */
[----:B------:R-:W-:Y:S01]  /*2b30*/  FFMA R36, R7, R36, 0.1331529766321182251 ;  /* 0x3e08594107247423 */ /* 0x000fe20000000024 */
[----:B------:R-:W-:-:S03]  /*2b40*/  FSETP.GE.AND P0, PT, |R12|, 9.010913848876953125, PT ;  /* 0x41102cb40c00780b */ /* 0x000fc60003f06200 */
[----:B------:R-:W-:Y:S01]  /*2b50*/  FFMA R5, R7, R36, -0.33332768082618713379 ;  /* 0xbeaaa9ed07057423 */ /* 0x000fe20000000024 */
[----:B------:R-:W-:Y:S02]  /*2b60*/  HADD2.F32 R36, -RZ, R50.H0_H0 ;  /* 0x20000032ff247230 */ /* 0x000fe40000004100 */
[----:B0-----:R-:W-:Y:S01]  /*2b70*/  FFMA R53, R53, -2, R2 ;  /* 0xc000000035357823 */ /* 0x001fe20000000002 */
[----:B------:R-:W-:-:S04]  /*2b80*/  FFMA R5, R7, R5, RZ ;  /* 0x0000000507057223 */ /* 0x000fc800000000ff */
        /* <DEDUP_REMOVED lines=9> */
[-C--:B------:R-:W-:Y:S01]  /*2c20*/  FFMA R12, R49, R4.reuse, 0.5 ;  /* 0x3f000000310c7423 */ /* 0x080fe20000000004 */
[----:B------:R-:W-:Y:S01]  /*2c30*/  FFMA R51, R51, R4, 0.5 ;  /* 0x3f00000033337423 */ /* 0x000fe20000000004 */
[----:B------:R-:W-:Y:S01]  /*2c40*/  FMUL R49, R7, R7 ;  /* 0x0000000707317220 */ /* 0x000fe20000400000 */
[----:B0-----:R-:W-:-:S04]  /*2c50*/  FADD R40, R5, 1 ;  /* 0x3f80000005287421 */ /* 0x001fc80000000000 */
[----:B------:R-:W0:Y:S01]  /*2c60*/  MUFU.RCP R55, R40 ;  /* 0x0000002800377308 */ /* 0x000e220000001000 */
[----:B------:R-:W-:Y:S01]  /*2c70*/  FMUL R11, R11, R12 ;  /* 0x0000000c0b0b7220 */ /* 0x000fe20000400000 */
[----:B------:R-:W-:Y:S01]  /*2c80*/  FMUL R12, R18, R51 ;  /* 0x00000033120c7220 */ /* 0x000fe20000400000 */
[----:B------:R-:W-:Y:S01]  /*2c90*/  FFMA R18, R49, R10, -0.052303962409496307373 ;  /* 0xbd563cae31127423 */ /* 0x000fe2000000000a */
[----:B------:R-:W-:-:S03]  /*2ca0*/  FSETP.GE.AND P2, PT, |R7|, 0.60000002384185791016, PT ;  /* 0x3f19999a0700780b */ /* 0x000fc60003f46200 */
[----:B------:R-:W-:Y:S01]  /*2cb0*/  FFMA R18, R49, R18, 0.1331529766321182251 ;  /* 0x3e08594131127423 */ /* 0x000fe20000000012 */
[----:B------:R-:W-:Y:S01]  /*2cc0*/  FSETP.GE.AND P0, PT, |R7|, 9.010913848876953125, PT ;  /* 0x41102cb40700780b */ /* 0x000fe20003f06200 */
[----:B------:R-:W-:Y:S02]  /*2cd0*/  HADD2.F32 R50, -RZ, R50.H1_H1 ;  /* 0x30000032ff327230 */ /* 0x000fe40000004100 */
[----:B------:R-:W-:Y:S01]  /*2ce0*/  FFMA R5, R49, R18, -0.33332768082618713379 ;  /* 0xbeaaa9ed31057423 */ /* 0x000fe20000000012 */
[----:B0-----:R-:W-:-:S03]  /*2cf0*/  FFMA R55, R55, -2, R2 ;  /* 0xc000000037377823 */ /* 0x001fc60000000002 */
[----:B------:R-:W-:Y:S01]  /*2d00*/  FFMA R40, R49, R5, RZ ;  /* 0x0000000531287223 */ /* 0x000fe200000000ff */
[----:B------:R-:W-:Y:S01]  /*2d10*/  FMUL R5, R50, 0.044714998453855514526 ;  /* 0x3d37271332057820 */ /* 0x000fe20000400000 */
[----:B------:R-:W-:-:S04]  /*2d20*/  FSEL R18, R55, 1, !P0 ;  /* 0x3f80000037127808 */ /* 0x000fc80004000000 */
[--C-:B------:R-:W-:Y:S01]  /*2d30*/  LOP3.LUT R18, R18, 0x80000000, R7.reuse, 0xb8, !PT ;  /* 0x8000000012127812 */ /* 0x100fe200078eb807 */
[----:B------:R-:W-:Y:S01]  /*2d40*/  @!P2 FFMA R18, R7, R40, R7 ;  /* 0x000000280712a223 */ /* 0x000fe20000000007 */
[C---:B------:R-:W-:Y:S01]  /*2d50*/  FFMA R40, R50.reuse, R5, 1 ;  /* 0x3f80000032287423 */ /* 0x040fe20000000005 */
[----:B------:R-:W-:-:S04]  /*2d60*/  FMUL R7, R50, 0.79788458347320556641 ;  /* 0x3f4c422a32077820 */ /* 0x000fc80000400000 */
[----:B------:R-:W-:-:S04]  /*2d70*/  FMUL R7, R7, R40 ;  /* 0x0000002807077220 */ /* 0x000fc80000400000 */
[----:B------:R-:W-:-:S06]  /*2d80*/  FMUL R5, |R7|, 2.8853900432586669922 ;  /* 0x4038aa3b07057820 */ /* 0x000fcc0000400200 */
[----:B------:R-:W0:Y:S01]  /*2d90*/  MUFU.EX2 R5, R5 ;  /* 0x0000000500057308 */ /* 0x000e220000000800 */
[----:B------:R-:W-:Y:S01]  /*2da0*/  FMUL R40, R38, R13 ;  /* 0x0000000d26287220 */ /* 0x000fe20000400000 */
[----:B------:R-:W-:Y:S01]  /*2db0*/  FMUL R11, R46, R11 ;  /* 0x0000000b2e0b7220 */ /* 0x000fe20000400000 */
[----:B------:R-:W-:-:S04]  /*2dc0*/  FMUL R46, R7, R7 ;  /* 0x00000007072e7220 */ /* 0x000fc80000400000 */
[----:B------:R-:W-:Y:S01]  /*2dd0*/  FFMA R13, R46, R10, -0.052303962409496307373 ;  /* 0xbd563cae2e0d7423 */ /* 0x000fe2000000000a */
[----:B------:R-:W-:Y:S01]  /*2de0*/  FMUL R43, R43, R12 ;  /* 0x0000000c2b2b7220 */ /* 0x000fe20000400000 */
[----:B0-----:R-:W-:-:S04]  /*2df0*/  FADD R38, R5, 1 ;  /* 0x3f80000005267421 */ /* 0x001fc80000000000 */
[----:B------:R-:W0:Y:S01]  /*2e00*/  MUFU.RCP R49, R38 ;  /* 0x0000002600317308 */ /* 0x000e220000001000 */
[----:B------:R-:W-:Y:S01]  /*2e10*/  FFMA R13, R46, R13, 0.1331529766321182251 ;  /* 0x3e0859412e0d7423 */ /* 0x000fe2000000000d */
[----:B------:R-:W-:-:S03]  /*2e20*/  IADD3 R12, P0, PT, R14, UR26, RZ ;  /* 0x0000001a0e0c7c10 */ /* 0x000fc6000ff1e0ff */
[----:B------:R-:W-:Y:S01]  /*2e30*/  FFMA R5, R46, R13, -0.33332768082618713379 ;  /* 0xbeaaa9ed2e057423 */ /* 0x000fe2000000000d */
[----:B------:R-:W-:Y:S02]  /*2e40*/  IADD3.X R13, PT, PT, R15, UR27, RZ, P0, !PT ;  /* 0x0000001b0f0d7c10 */ /* 0x000fe400087fe4ff */
[----:B------:R-:W-:Y:S02]  /*2e50*/  IADD3 R14, P0, PT, R16, UR26, RZ ;  /* 0x0000001a100e7c10 */ /* 0x000fe4000ff1e0ff */
[----:B------:R-:W-:Y:S02]  /*2e60*/  FSETP.GE.AND P2, PT, |R7|, 0.60000002384185791016, PT ;  /* 0x3f19999a0700780b */ /* 0x000fe40003f46200 */
[----:B------:R-:W-:Y:S01]  /*2e70*/  IADD3.X R15, PT, PT, R17, UR27, RZ, P0, !PT ;  /* 0x0000001b110f7c10 */ /* 0x000fe200087fe4ff */
[----:B------:R-:W-:Y:S01]  /*2e80*/  FMUL R17, R50, 0.035677410662174224854 ;  /* 0x3d12227a32117820 */ /* 0x000fe20000400000 */
[----:B------:R-:W-:Y:S01]  /*2e90*/  FSETP.GE.AND P0, PT, |R7|, 9.010913848876953125, PT ;  /* 0x41102cb40700780b */ /* 0x000fe20003f06200 */
[----:B0-----:R-:W-:Y:S01]  /*2ea0*/  FFMA R49, R49, -2, R2 ;  /* 0xc000000031317823 */ /* 0x001fe20000000002 */
[----:B------:R-:W-:Y:S01]  /*2eb0*/  FFMA R46, R46, R5, RZ ;  /* 0x000000052e2e7223 */ /* 0x000fe200000000ff */
[----:B------:R-:W-:Y:S01]  /*2ec0*/  FFMA R17, R50, R17, 0.79788458347320556641 ;  /* 0x3f4c422a32117423 */ /* 0x000fe20000000011 */
[C---:B------:R-:W-:Y:S01]  /*2ed0*/  FMUL R5, R36.reuse, 0.035677410662174224854 ;  /* 0x3d12227a24057820 */ /* 0x040fe20000400000 */
[----:B------:R0:W-:Y:S03]  /*2ee0*/  STG.E.U16 desc[UR24][R12.64], R37 ;  /* 0x000000250c007986 */ /* 0x0001e6000c101518 */
[----:B------:R-:W-:Y:S01]  /*2ef0*/  FFMA R5, R36, R5, 0.79788458347320556641 ;  /* 0x3f4c422a24057423 */ /* 0x000fe20000000005 */
[----:B------:R-:W-:-:S02]  /*2f00*/  FMNMX3 R39, |R40|, R39, |R11|, !PT ;  /* 0x0000002728277276 */ /* 0x000fc4000780060b */
[----:B0-----:R-:W-:Y:S01]  /*2f10*/  FSEL R12, R49, 1, !P0 ;  /* 0x3f800000310c7808 */ /* 0x001fe20004000000 */
[----:B------:R-:W-:-:S03]  /*2f20*/  FMUL R49, R50, R17 ;  /* 0x0000001132317220 */ /* 0x000fc60000400000 */
[--C-:B------:R-:W-:Y:S01]  /*2f30*/  LOP3.LUT R37, R12, 0x80000000, R7.reuse, 0xb8, !PT ;  /* 0x800000000c257812 */ /* 0x100fe200078eb807 */
[----:B------:R-:W-:Y:S01]  /*2f40*/  @!P2 FFMA R37, R7, R46, R7 ;  /* 0x0000002e0725a223 */ /* 0x000fe20000000007 */
[----:B------:R-:W-:Y:S01]  /*2f50*/  FMUL R7, |R49|, 2.8853900432586669922 ;  /* 0x4038aa3b31077820 */ /* 0x000fe20000400200 */
[----:B------:R-:W-:Y:S01]  /*2f60*/  FMUL R38, R36, R5 ;  /* 0x0000000524267220 */ /* 0x000fe20000400000 */
[----:B------:R-:W-:Y:S01]  /*2f70*/  FMUL R16, R40, UR17 ;  /* 0x0000001128107c20 */ /* 0x000fe20008400000 */
[----:B------:R-:W-:Y:S01]  /*2f80*/  FMUL R11, R11, UR17 ;  /* 0x000000110b0b7c20 */ /* 0x000fe20008400000 */
[----:B------:R-:W-:Y:S01]  /*2f90*/  FFMA R53, R53, R4, 0.5 ;  /* 0x3f00000035357423 */ /* 0x000fe20000000004 */
[----:B------:R-:W-:Y:S01]  /*2fa0*/  FMUL R5, |R38|, 2.8853900432586669922 ;  /* 0x4038aa3b26057820 */ /* 0x000fe20000400200 */
[----:B------:R-:W0:Y:S01]  /*2fb0*/  MUFU.EX2 R7, R7 ;  /* 0x0000000700077308 */ /* 0x000e220000000800 */
[----:B------:R-:W-:Y:S01]  /*2fc0*/  F2FP.SATFINITE.E4M3.F32.PACK_AB_MERGE_C R16, RZ, R16, RZ ;  /* 0x00000010ff10723e */ /* 0x000fe200048070ff */
[----:B------:R-:W-:Y:S01]  /*2fd0*/  FMUL R42, R42, R53 ;  /* 0x000000352a2a7220 */ /* 0x000fe20000400000 */
[----:B------:R-:W-:Y:S01]  /*2fe0*/  F2FP.SATFINITE.E4M3.F32.PACK_AB_MERGE_C R11, RZ, R11, RZ ;  /* 0x0000000bff0b723e */ /* 0x000fe200048070ff */
[----:B------:R-:W-:Y:S01]  /*2ff0*/  HADD2.F32 R40, -RZ, R44.H0_H0 ;  /* 0x2000002cff287230 */ /* 0x000fe20000004100 */
[----:B------:R-:W-:Y:S01]  /*3000*/  IADD3 R12, P0, PT, R24, UR26, RZ ;  /* 0x0000001a180c7c10 */ /* 0x000fe2000ff1e0ff */
[----:B------:R-:W-:Y:S01]  /*3010*/  FMUL R42, R27, R42 ;  /* 0x0000002a1b2a7220 */ /* 0x000fe20000400000 */
[----:B------:R-:W-:Y:S01]  /*3020*/  PRMT R51, R11, 0x7604, R16 ;  /* 0x000076040b337816 */ /* 0x000fe20000000010 */
[----:B------:R-:W1:Y:S01]  /*3030*/  MUFU.EX2 R5, R5 ;  /* 0x0000000500057308 */ /* 0x000e620000000800 */
[C---:B------:R-:W-:Y:S01]  /*3040*/  FMUL R27, R40.reuse, 0.044714998453855514526 ;  /* 0x3d372713281b7820 */ /* 0x040fe20000400000 */
[----:B------:R-:W-:Y:S01]  /*3050*/  IADD3.X R13, PT, PT, R25, UR27, RZ, P0, !PT ;  /* 0x0000001b190d7c10 */ /* 0x000fe200087fe4ff */
[C---:B------:R-:W-:Y:S01]  /*3060*/  FMUL R25, R40.reuse, 0.79788458347320556641 ;  /* 0x3f4c422a28197820 */ /* 0x040fe20000400000 */
[----:B------:R3:W-:Y:S01]  /*3070*/  STG.E.U16 desc[UR24][R14.64], R51 ;  /* 0x000000330e007986 */ /* 0x0007e2000c101518 */
[----:B------:R-:W-:Y:S01]  /*3080*/  FMNMX3 R24, |R43|, R39, |R42|, !PT ;  /* 0x000000272b187276 */ /* 0x000fe2000780062a */
[----:B0-----:R-:W-:Y:S01]  /*3090*/  FADD R39, R7, 1 ;  /* 0x3f80000007277421 */ /* 0x001fe20000000000 */
[----:B---3--:R-:W-:-:S04]  /*30a0*/  FFMA R14, R40, R27, 1 ;  /* 0x3f800000280e7423 */ /* 0x008fc8000000001b */
[----:B------:R-:W-:Y:S01]  /*30b0*/  FMUL R14, R25, R14 ;  /* 0x0000000e190e7220 */ /* 0x000fe20000400000 */
[----:B------:R-:W-:Y:S02]  /*30c0*/  HADD2.F32 R44, -RZ, R44.H1_H1 ;  /* 0x3000002cff2c7230 */ /* 0x000fe40000004100 */
[----:B-1----:R-:W-:Y:S01]  /*30d0*/  FADD R5, R5, 1 ;  /* 0x3f80000005057421 */ /* 0x002fe20000000000 */
[----:B------:R-:W-:Y:S01]  /*30e0*/  FMUL R51, |R14|, 2.8853900432586669922 ;  /* 0x4038aa3b0e337820 */ /* 0x000fe20000400200 */
[----:B------:R-:W0:Y:S01]  /*30f0*/  MUFU.RCP R39, R39 ;  /* 0x0000002700277308 */ /* 0x000e220000001000 */
[----:B------:R-:W-:Y:S01]  /*3100*/  FMUL R27, R44, 0.044714998453855514526 ;  /* 0x3d3727132c1b7820 */ /* 0x000fe20000400000 */
[----:B------:R-:W-:Y:S01]  /*3110*/  FMUL R46, R43, UR17 ;  /* 0x000000112b2e7c20 */ /* 0x000fe20008400000 */
[----:B------:R-:W-:-:S05]  /*3120*/  FMUL R17, R42, UR17 ;  /* 0x000000112a117c20 */ /* 0x000fca0008400000 */
[----:B------:R-:W1:Y:S01]  /*3130*/  MUFU.RCP R25, R5 ;  /* 0x0000000500197308 */ /* 0x000e620000001000 */
[C---:B------:R-:W-:Y:S01]  /*3140*/  FMUL R15, R44.reuse, 0.79788458347320556641 ;  /* 0x3f4c422a2c0f7820 */ /* 0x040fe20000400000 */
[----:B------:R-:W-:-:S06]  /*3150*/  FFMA R42, R44, R27, 1 ;  /* 0x3f8000002c2a7423 */ /* 0x000fcc000000001b */
[----:B------:R-:W3:Y:S01]  /*3160*/  MUFU.EX2 R51, R51 ;  /* 0x0000003300337308 */ /* 0x000ee20000000800 */
[C---:B------:R-:W-:Y:S01]  /*3170*/  FMUL R27, R38.reuse, R38 ;  /* 0x00000026261b7220 */ /* 0x040fe20000400000 */
[----:B------:R-:W-:Y:S01]  /*3180*/  FMUL R43, R49, R49 ;  /* 0x00000031312b7220 */ /* 0x000fe20000400000 */
[----:B------:R-:W-:Y:S01]  /*3190*/  F2FP.SATFINITE.E4M3.F32.PACK_AB_MERGE_C R46, RZ, R46, RZ ;  /* 0x0000002eff2e723e */ /* 0x000fe200048070ff */
[----:B------:R-:W-:Y:S01]  /*31a0*/  FMUL R15, R15, R42 ;  /* 0x0000002a0f0f7220 */ /* 0x000fe20000400000 */
[----:B------:R-:W-:Y:S01]  /*31b0*/  F2FP.SATFINITE.E4M3.F32.PACK_AB_MERGE_C R17, RZ, R17, RZ ;  /* 0x00000011ff11723e */ /* 0x000fe200048070ff */
[-C--:B------:R-:W-:Y:S01]  /*31c0*/  FFMA R42, R27, R10.reuse, -0.052303962409496307373 ;  /* 0xbd563cae1b2a7423 */ /* 0x080fe2000000000a */
[----:B------:R-:W-:Y:S01]  /*31d0*/  FFMA R52, R43, R10, -0.052303962409496307373 ;  /* 0xbd563cae2b347423 */ /* 0x000fe2000000000a */
[C---:B------:R-:W-:Y:S01]  /*31e0*/  FSETP.GE.AND P2, PT, |R38|.reuse, 0.60000002384185791016, PT ;  /* 0x3f19999a2600780b */ /* 0x040fe20003f46200 */
[----:B0-----:R-:W-:Y:S01]  /*31f0*/  FFMA R39, R39, -2, R2 ;  /* 0xc000000027277823 */ /* 0x001fe20000000002 */
[----:B------:R-:W-:Y:S01]  /*3200*/  PRMT R53, R17, 0x7604, R46 ;  /* 0x0000760411357816 */ /* 0x000fe2000000002e */
[----:B------:R-:W-:Y:S01]  /*3210*/  FFMA R42, R27, R42, 0.1331529766321182251 ;  /* 0x3e0859411b2a7423 */ /* 0x000fe2000000002a */
[----:B------:R-:W-:Y:S01]  /*3220*/  FFMA R52, R43, R52, 0.1331529766321182251 ;  /* 0x3e0859412b347423 */ /* 0x000fe20000000034 */
[----:B------:R-:W-:Y:S01]  /*3230*/  FSETP.GE.AND P3, PT, |R49|, 9.010913848876953125, PT ;  /* 0x41102cb43100780b */ /* 0x000fe20003f66200 */
[----:B-1----:R-:W-:Y:S01]  /*3240*/  FFMA R25, R25, -2, R2 ;  /* 0xc000000019197823 */ /* 0x002fe20000000002 */
[----:B------:R0:W-:Y:S01]  /*3250*/  STG.E.U16 desc[UR24][R12.64], R53 ;  /* 0x000000350c007986 */ /* 0x0001e2000c101518 */
[----:B------:R-:W-:Y:S01]  /*3260*/  FFMA R5, R27, R42, -0.33332768082618713379 ;  /* 0xbeaaa9ed1b057423 */ /* 0x000fe2000000002a */
[----:B---3--:R-:W-:Y:S01]  /*3270*/  FADD R51, R51, 1 ;  /* 0x3f80000033337421 */ /* 0x008fe20000000000 */
[----:B------:R-:W-:Y:S01]  /*3280*/  FSETP.GE.AND P0, PT, |R38|, 9.010913848876953125, PT ;  /* 0x41102cb42600780b */ /* 0x000fe20003f06200 */
[----:B------:R-:W-:Y:S01]  /*3290*/  FFMA R7, R43, R52, -0.33332768082618713379 ;  /* 0xbeaaa9ed2b077423 */ /* 0x000fe20000000034 */
[----:B------:R-:W-:-:S02]  /*32a0*/  FFMA R5, R27, R5, RZ ;  /* 0x000000051b057223 */ /* 0x000fc400000000ff */
[----:B------:R-:W-:Y:S01]  /*32b0*/  FSEL R25, R25, 1, !P0 ;  /* 0x3f80000019197808 */ /* 0x000fe20004000000 */
[----:B------:R-:W-:Y:S01]  /*32c0*/  FFMA R42, R43, R7, RZ ;  /* 0x000000072b2a7223 */ /* 0x000fe200000000ff */
[----:B0-----:R-:W-:Y:S01]  /*32d0*/  FSEL R12, R39, 1, !P3 ;  /* 0x3f800000270c7808 */ /* 0x001fe20005800000 */
[----:B------:R-:W0:Y:S01]  /*32e0*/  MUFU.RCP R51, R51 ;  /* 0x0000003300337308 */ /* 0x000e220000001000 */
[----:B------:R-:W-:Y:S02]  /*32f0*/  FMUL R7, |R15|, 2.8853900432586669922 ;  /* 0x4038aa3b0f077820 */ /* 0x000fe40000400200 */
[----:B------:R-:W-:Y:S01]  /*3300*/  LOP3.LUT R27, R12, 0x80000000, R49, 0xb8, !PT ;  /* 0x800000000c1b7812 */ /* 0x000fe200078eb831 */
[----:B------:R-:W-:Y:S01]  /*3310*/  FMUL R12, R14, R14 ;  /* 0x0000000e0e0c7220 */ /* 0x000fe20000400000 */
[--C-:B------:R-:W-:Y:S01]  /*3320*/  LOP3.LUT R39, R25, 0x80000000, R38.reuse, 0xb8, !PT ;  /* 0x8000000019277812 */ /* 0x100fe200078eb826 */
[----:B------:R-:W-:Y:S02]  /*3330*/  @!P2 FFMA R39, R38, R5, R38 ;  /* 0x000000052627a223 */ /* 0x000fe40000000026 */
[----:B------:R1:W3:Y:S01]  /*3340*/  MUFU.EX2 R13, R7 ;  /* 0x00000007000d7308 */ /* 0x0002e20000000800 */
[----:B------:R-:W-:-:S04]  /*3350*/  FFMA R5, R12, R10, -0.052303962409496307373 ;  /* 0xbd563cae0c057423 */ /* 0x000fc8000000000a */
[----:B------:R-:W-:Y:S01]  /*3360*/  FFMA R5, R12, R5, 0.1331529766321182251 ;  /* 0x3e0859410c057423 */ /* 0x000fe20000000005 */
[----:B-1----:R-:W-:-:S03]  /*3370*/  FMUL R7, R40, 0.035677410662174224854 ;  /* 0x3d12227a28077820 */ /* 0x002fc60000400000 */
[----:B------:R-:W-:Y:S01]  /*3380*/  FFMA R5, R12, R5, -0.33332768082618713379 ;  /* 0xbeaaa9ed0c057423 */ /* 0x000fe20000000005 */
[----:B------:R-:W-:Y:S01]  /*3390*/  FFMA R7, R40, R7, 0.79788458347320556641 ;  /* 0x3f4c422a28077423 */ /* 0x000fe20000000007 */
[----:B------:R-:W-:-:S03]  /*33a0*/  FSETP.GE.AND P2, PT, |R14|, 0.60000002384185791016, PT ;  /* 0x3f19999a0e00780b */ /* 0x000fc60003f46200 */
[----:B------:R-:W-:Y:S01]  /*33b0*/  FMUL R7, R40, R7 ;  /* 0x0000000728077220 */ /* 0x000fe20000400000 */
[----:B0-----:R-:W-:Y:S01]  /*33c0*/  FFMA R51, R51, -2, R2 ;  /* 0xc000000033337823 */ /* 0x001fe20000000002 */
[----:B------:R-:W-:Y:S01]  /*33d0*/  FFMA R25, R12, R5, RZ ;  /* 0x000000050c197223 */ /* 0x000fe200000000ff */
[C---:B------:R-:W-:Y:S01]  /*33e0*/  FSETP.GE.AND P0, PT, |R14|.reuse, 9.010913848876953125, PT ;  /* 0x41102cb40e00780b */ /* 0x040fe20003f06200 */
[----:B------:R-:W-:Y:S01]  /*33f0*/  FMUL R12, |R7|, 2.8853900432586669922 ;  /* 0x4038aa3b070c7820 */ /* 0x000fe20000400200 */
[----:B------:R-:W-:Y:S02]  /*3400*/  FMUL R5, R15, R15 ;  /* 0x0000000f0f057220 */ /* 0x000fe40000400000 */
[----:B------:R-:W-:Y:S01]  /*3410*/  FSEL R51, R51, 1, !P0 ;  /* 0x3f80000033337808 */ /* 0x000fe20004000000 */
[----:B---3--:R-:W-:Y:S02]  /*3420*/  FADD R38, R13, 1 ;  /* 0x3f8000000d267421 */ /* 0x008fe40000000000 */
[----:B------:R-:W0:Y:S01]  /*3430*/  MUFU.EX2 R12, R12 ;  /* 0x0000000c000c7308 */ /* 0x000e220000000800 */
[--C-:B------:R-:W-:Y:S01]  /*3440*/  LOP3.LUT R13, R51, 0x80000000, R14.reuse, 0xb8, !PT ;  /* 0x80000000330d7812 */ /* 0x100fe200078eb80e */
[----:B------:R-:W-:Y:S01]  /*3450*/  @!P2 FFMA R13, R14, R25, R14 ;  /* 0x000000190e0da223 */ /* 0x000fe2000000000e */
[----:B------:R-:W-:-:S04]  /*3460*/  FFMA R14, R5, R10, -0.052303962409496307373 ;  /* 0xbd563cae050e7423 */ /* 0x000fc8000000000a */
[C---:B------:R-:W-:Y:S01]  /*3470*/  FFMA R14, R5.reuse, R14, 0.1331529766321182251 ;  /* 0x3e085941050e7423 */ /* 0x040fe2000000000e */
[----:B------:R1:W3:Y:S03]  /*3480*/  MUFU.RCP R43, R38 ;  /* 0x00000026002b7308 */ /* 0x0002e60000001000 */
[----:B------:R-:W-:Y:S01]  /*3490*/  FFMA R14, R5, R14, -0.33332768082618713379 ;  /* 0xbeaaa9ed050e7423 */ /* 0x000fe2000000000e */
[----:B------:R-:W-:-:S03]  /*34a0*/  FMUL R25, R44, 0.035677410662174224854 ;  /* 0x3d12227a2c197820 */ /* 0x000fc60000400000 */
[----:B-1----:R-:W-:Y:S01]  /*34b0*/  FFMA R38, R5, R14, RZ ;  /* 0x0000000e05267223 */ /* 0x002fe200000000ff */
[----:B0-----:R-:W-:Y:S01]  /*34c0*/  FADD R5, R12, 1 ;  /* 0x3f8000000c057421 */ /* 0x001fe20000000000 */
[C---:B------:R-:W-:Y:S01]  /*34d0*/  FSETP.GE.AND P2, PT, |R15|.reuse, 0.60000002384185791016, PT ;  /* 0x3f19999a0f00780b */ /* 0x040fe20003f46200 */
[----:B------:R-:W-:Y:S01]  /*34e0*/  FFMA R25, R44, R25, 0.79788458347320556641 ;  /* 0x3f4c422a2c197423 */ /* 0x000fe20000000019 */
[----:B------:R-:W-:-:S03]  /*34f0*/  FSETP.GE.AND P0, PT, |R15|, 9.010913848876953125, PT ;  /* 0x41102cb40f00780b */ /* 0x000fc60003f06200 */
[----:B------:R-:W0:Y:S01]  /*3500*/  MUFU.RCP R5, R5 ;  /* 0x0000000500057308 */ /* 0x000e220000001000 */
[----:B---3--:R-:W-:Y:S01]  /*3510*/  FFMA R43, R43, -2, R2 ;  /* 0xc00000002b2b7823 */ /* 0x008fe20000000002 */
[----:B------:R-:W-:Y:S01]  /*3520*/  FMUL R12, R44, R25 ;  /* 0x000000192c0c7220 */ /* 0x000fe20000400000 */
[----:B------:R-:W-:-:S03]  /*3530*/  FMUL R25, R7, R7 ;  /* 0x0000000707197220 */ /* 0x000fc60000400000 */
[----:B------:R-:W-:Y:S01]  /*3540*/  FSEL R14, R43, 1, !P0 ;  /* 0x3f8000002b0e7808 */ /* 0x000fe20004000000 */
[----:B------:R-:W-:Y:S01]  /*3550*/  FMUL R43, |R12|, 2.8853900432586669922 ;  /* 0x4038aa3b0c2b7820 */ /* 0x000fe20000400200 */
[----:B------:R-:W-:Y:S02]  /*3560*/  FSETP.GE.AND P4, PT, |R49|, 0.60000002384185791016, PT ;  /* 0x3f19999a3100780b */ /* 0x000fe40003f86200 */
[--C-:B------:R-:W-:Y:S01]  /*3570*/  LOP3.LUT R14, R14, 0x80000000, R15.reuse, 0xb8, !PT ;  /* 0x800000000e0e7812 */ /* 0x100fe200078eb80f */
[----:B------:R-:W-:Y:S01]  /*3580*/  @!P2 FFMA R14, R15, R38, R15 ;  /* 0x000000260f0ea223 */ /* 0x000fe2000000000f */
[----:B------:R-:W-:Y:S01]  /*3590*/  FFMA R38, R25, R10, -0.052303962409496307373 ;  /* 0xbd563cae19267423 */ /* 0x000fe2000000000a */
[----:B------:R-:W1:Y:S01]  /*35a0*/  MUFU.EX2 R43, R43 ;  /* 0x0000002b002b7308 */ /* 0x000e620000000800 */
[----:B------:R-:W-:Y:S02]  /*35b0*/  FSETP.GE.AND P0, PT, |R7|, 9.010913848876953125, PT ;  /* 0x41102cb40700780b */ /* 0x000fe40003f06200 */
[----:B------:R-:W-:Y:S01]  /*35c0*/  FFMA R38, R25, R38, 0.1331529766321182251 ;  /* 0x3e08594119267423 */ /* 0x000fe20000000026 */
[----:B0-----:R-:W-:Y:S01]  /*35d0*/  FFMA R15, R5, -2, R2 ;  /* 0xc0000000050f7823 */ /* 0x001fe20000000002 */
[----:B------:R-:W-:-:S02]  /*35e0*/  FSETP.GE.AND P2, PT, |R7|, 0.60000002384185791016, PT ;  /* 0x3f19999a0700780b */ /* 0x000fc40003f46200 */
[----:B------:R-:W-:Y:S02]  /*35f0*/  FFMA R5, R25, R38, -0.33332768082618713379 ;  /* 0xbeaaa9ed19057423 */ /* 0x000fe40000000026 */
[----:B------:R-:W-:Y:S01]  /*3600*/  FSEL R38, R15, 1, !P0 ;  /* 0x3f8000000f267808 */ /* 0x000fe20004000000 */
[----:B------:R-:W-:Y:S01]  /*3610*/  @!P4 FFMA R27, R49, R42, R49 ;  /* 0x0000002a311bc223 */ /* 0x000fe20000000031 */
[----:B------:R-:W-:Y:S02]  /*3620*/  FFMA R42, R25, R5, RZ ;  /* 0x00000005192a7223 */ /* 0x000fe400000000ff */
[--C-:B------:R-:W-:Y:S01]  /*3630*/  LOP3.LUT R25, R38, 0x80000000, R7.reuse, 0xb8, !PT ;  /* 0x8000000026197812 */ /* 0x100fe200078eb807 */
[----:B------:R-:W-:Y:S02]  /*3640*/  HADD2.F32 R38, -RZ, R45.H0_H0 ;  /* 0x2000002dff267230 */ /* 0x000fe40000004100 */
[----:B-1----:R-:W-:Y:S02]  /*3650*/  FADD R5, R43, 1 ;  /* 0x3f8000002b057421 */ /* 0x002fe40000000000 */
[----:B------:R-:W-:Y:S01]  /*3660*/  @!P2 FFMA R25, R7, R42, R7 ;  /* 0x0000002a0719a223 */ /* 0x000fe20000000007 */
[----:B------:R-:W-:-:S03]  /*3670*/  FMUL R7, R38, 0.044714998453855514526 ;  /* 0x3d37271326077820 */ /* 0x000fc60000400000 */
[----:B------:R-:W0:Y:S01]  /*3680*/  MUFU.RCP R5, R5 ;  /* 0x0000000500057308 */ /* 0x000e220000001000 */
[C---:B------:R-:W-:Y:S01]  /*3690*/  FFMA R52, R38.reuse, R7, 1 ;  /* 0x3f80000026347423 */ /* 0x040fe20000000007 */
[----:B------:R-:W-:Y:S01]  /*36a0*/  FMUL R7, R38, 0.79788458347320556641 ;  /* 0x3f4c422a26077820 */ /* 0x000fe20000400000 */
[----:B------:R-:W-:-:S03]  /*36b0*/  FMUL R42, R12, R12 ;  /* 0x0000000c0c2a7220 */ /* 0x000fc60000400000 */
[----:B------:R-:W-:Y:S01]  /*36c0*/  FMUL R7, R7, R52 ;  /* 0x0000003407077220 */ /* 0x000fe20000400000 */
[----:B------:R-:W-:-:S03]  /*36d0*/  FFMA R15, R42, R10, -0.052303962409496307373 ;  /* 0xbd563cae2a0f7423 */ /* 0x000fc6000000000a */
[----:B------:R-:W-:Y:S01]  /*36e0*/  FMUL R49, |R7|, 2.8853900432586669922 ;  /* 0x4038aa3b07317820 */ /* 0x000fe20000400200 */
[----:B------:R-:W-:Y:S01]  /*36f0*/  FSETP.GE.AND P2, PT, |R12|, 0.60000002384185791016, PT ;  /* 0x3f19999a0c00780b */ /* 0x000fe20003f46200 */
        /* <DEDUP_REMOVED lines=10> */
[----:B------:R-:W-:Y:S01]  /*37a0*/  FFMA R5, R12, R10, -0.052303962409496307373 ;  /* 0xbd563cae0c057423 */ /* 0x000fe2000000000a */
[----:B-1----:R-:W-:-:S03]  /*37b0*/  FADD R15, R49, 1 ;  /* 0x3f800000310f7421 */ /* 0x002fc60000000000 */
[C---:B------:R-:W-:Y:S01]  /*37c0*/  FFMA R5, R12.reuse, R5, 0.1331529766321182251 ;  /* 0x3e0859410c057423 */ /* 0x040fe20000000005 */
[----:B------:R-:W-:Y:S02]  /*37d0*/  HADD2.F32 R45, -RZ, R45.H1_H1 ;  /* 0x3000002dff2d7230 */ /* 0x000fe40000004100 */
[----:B------:R-:W0:Y:S01]  /*37e0*/  MUFU.RCP R15, R15 ;  /* 0x0000000f000f7308 */ /* 0x000e220000001000 */
[----:B------:R-:W-:-:S04]  /*37f0*/  FFMA R5, R12, R5, -0.33332768082618713379 ;  /* 0xbeaaa9ed0c057423 */ /* 0x000fc80000000005 */
[----:B------:R-:W-:Y:S01]  /*3800*/  FFMA R52, R12, R5, RZ ;  /* 0x000000050c347223 */ /* 0x000fe200000000ff */
[----:B------:R-:W-:-:S04]  /*3810*/  FMUL R12, R45, 0.044714998453855514526 ;  /* 0x3d3727132d0c7820 */ /* 0x000fc80000400000 */
[C---:B------:R-:W-:Y:S01]  /*3820*/  FFMA R5, R45.reuse, R12, 1 ;  /* 0x3f8000002d057423 */ /* 0x040fe2000000000c */
[----:B------:R-:W-:Y:S01]  /*3830*/  FMUL R12, R45, 0.79788458347320556641 ;  /* 0x3f4c422a2d0c7820 */ /* 0x000fe20000400000 */
[----:B------:R-:W-:-:S03]  /*3840*/  FSETP.GE.AND P2, PT, |R7|, 0.60000002384185791016, PT ;  /* 0x3f19999a0700780b */ /* 0x000fc60003f46200 */
[----:B------:R-:W-:Y:S01]  /*3850*/  FMUL R12, R12, R5 ;  /* 0x000000050c0c7220 */ /* 0x000fe20000400000 */
[----:B------:R-:W-:Y:S01]  /*3860*/  FSETP.GE.AND P0, PT, |R7|, 9.010913848876953125, PT ;  /* 0x41102cb40700780b */ /* 0x000fe20003f06200 */
[----:B0-----:R-:W-:-:S05]  /*3870*/  FFMA R5, R15, -2, R2 ;  /* 0xc00000000f057823 */ /* 0x001fca0000000002 */
[----:B------:R-:W-:Y:S01]  /*3880*/  FSEL R42, R5, 1, !P0 ;  /* 0x3f800000052a7808 */ /* 0x000fe20004000000 */
[----:B------:R-:W-:-:S03]  /*3890*/  FMUL R43, |R12|, 2.8853900432586669922 ;  /* 0x4038aa3b0c2b7820 */ /* 0x000fc60000400200 */
[--C-:B------:R-:W-:Y:S01]  /*38a0*/  LOP3.LUT R15, R42, 0x80000000, R7.reuse, 0xb8, !PT ;  /* 0x800000002a0f7812 */ /* 0x100fe200078eb807 */
[----:B------:R-:W-:Y:S01]  /*38b0*/  FMUL R42, R12, R12 ;  /* 0x0000000c0c2a7220 */ /* 0x000fe20000400000 */
[----:B------:R-:W-:Y:S01]  /*38c0*/  @!P2 FFMA R15, R7, R52, R7 ;  /* 0x00000034070fa223 */ /* 0x000fe20000000007 */
[----:B------:R-:W-:Y:S02]  /*38d0*/  FMUL R5, R38, 0.035677410662174224854 ;  /* 0x3d12227a26057820 */ /* 0x000fe40000400000 */
[C---:B------:R-:W-:Y:S01]  /*38e0*/  FFMA R7, R42.reuse, R10, -0.052303962409496307373 ;  /* 0xbd563cae2a077423 */ /* 0x040fe2000000000a */
[----:B------:R-:W0:Y:S03]  /*38f0*/  MUFU.EX2 R43, R43 ;  /* 0x0000002b002b7308 */ /* 0x000e260000000800 */
        /* <DEDUP_REMOVED lines=26> */
[----:B------:R-:W-:Y:S01]  /*3aa0*/  LOP3.LUT R49, R12, 0x80000000, R7, 0xb8, !PT ;  /* 0x800000000c317812 */ /* 0x000fe200078eb807 */
[----:B------:R-:W-:-:S04]  /*3ab0*/  FMUL R12, R45, 0.035677410662174224854 ;  /* 0x3d12227a2d0c7820 */ /* 0x000fc80000400000 */
[----:B------:R-:W-:Y:S01]  /*3ac0*/  FFMA R12, R45, R12, 0.79788458347320556641 ;  /* 0x3f4c422a2d0c7423 */ /* 0x000fe2000000000c */
[----:B------:R-:W-:-:S03]  /*3ad0*/  @!P2 FFMA R49, R7, R52, R7 ;  /* 0x000000340731a223 */ /* 0x000fc60000000007 */
[----:B------:R-:W-:-:S04]  /*3ae0*/  FMUL R7, R45, R12 ;  /* 0x0000000c2d077220 */ /* 0x000fc80000400000 */
[----:B------:R-:W-:-:S06]  /*3af0*/  FMUL R12, |R7|, 2.8853900432586669922 ;  /* 0x4038aa3b070c7820 */ /* 0x000fcc0000400200 */
[----:B------:R-:W0:Y:S01]  /*3b00*/  MUFU.EX2 R12, R12 ;  /* 0x0000000c000c7308 */ /* 0x000e220000000800 */
[----:B------:R-:W-:Y:S01]  /*3b10*/  SHF.L.U32 R16, R16, 0x10, RZ ;  /* 0x0000001010107819 */ /* 0x000fe200000006ff */
[----:B------:R-:W-:Y:S01]  /*3b20*/  FMUL R51, R7, R7 ;  /* 0x0000000707337220 */ /* 0x000fe20000400000 */
[----:B0-----:R-:W-:-:S06]  /*3b30*/  FADD R43, R12, 1 ;  /* 0x3f8000000c2b7421 */ /* 0x001fcc0000000000 */
[----:B------:R-:W0:Y:S01]  /*3b40*/  MUFU.RCP R43, R43 ;  /* 0x0000002b002b7308 */ /* 0x000e220000001000 */
[----:B------:R-:W-:Y:S01]  /*3b50*/  LOP3.LUT R5, R16, 0xff0000, RZ, 0xc0, !PT ;  /* 0x00ff000010057812 */ /* 0x000fe200078ec0ff */
[----:B------:R-:W-:Y:S01]  /*3b60*/  FFMA R16, R51, R10, -0.052303962409496307373 ;  /* 0xbd563cae33107423 */ /* 0x000fe2000000000a */
[----:B------:R-:W-:-:S03]  /*3b70*/  FSETP.GE.AND P2, PT, |R7|, 0.60000002384185791016, PT ;  /* 0x3f19999a0700780b */ /* 0x000fc60003f46200 */
[----:B------:R-:W-:Y:S01]  /*3b80*/  FFMA R52, R51, R16, 0.1331529766321182251 ;  /* 0x3e08594133347423 */ /* 0x000fe20000000010 */
[----:B------:R-:W-:Y:S02]  /*3b90*/  LOP3.LUT R22, R5, 0xffff, R22, 0xf8, !PT ;  /* 0x0000ffff05167812 */ /* 0x000fe400078ef816 */
[----:B------:R-:W-:Y:S01]  /*3ba0*/  FSETP.GE.AND P0, PT, |R7|, 9.010913848876953125, PT ;  /* 0x41102cb40700780b */ /* 0x000fe20003f06200 */
[----:B------:R-:W-:Y:S01]  /*3bb0*/  FFMA R5, R51, R52, -0.33332768082618713379 ;  /* 0xbeaaa9ed33057423 */ /* 0x000fe20000000034 */
[----:B0-----:R-:W-:-:S03]  /*3bc0*/  FFMA R16, R43, -2, R2 ;  /* 0xc00000002b107823 */ /* 0x001fc60000000002 */
[----:B------:R-:W-:Y:S01]  /*3bd0*/  FFMA R12, R51, R5, RZ ;  /* 0x00000005330c7223 */ /* 0x000fe200000000ff */
[----:B------:R-:W-:Y:S02]  /*3be0*/  SHF.L.U32 R11, R11, 0x10, RZ ;  /* 0x000000100b0b7819 */ /* 0x000fe400000006ff */
[----:B------:R-:W-:Y:S01]  /*3bf0*/  FSEL R16, R16, 1, !P0 ;  /* 0x3f80000010107808 */ /* 0x000fe20004000000 */
[----:B------:R-:W-:-:S03]  /*3c00*/  HADD2.F32 R43, -RZ, R31.H0_H0 ;  /* 0x2000001fff2b7230 */ /* 0x000fc60000004100 */
[--C-:B------:R-:W-:Y:S01]  /*3c10*/  LOP3.LUT R51, R16, 0x80000000, R7.reuse, 0xb8, !PT ;  /* 0x8000000010337812 */ /* 0x100fe200078eb807 */
[----:B------:R-:W-:Y:S01]  /*3c20*/  @!P2 FFMA R51, R7, R12, R7 ;  /* 0x0000000c0733a223 */ /* 0x000fe20000000007 */
[----:B------:R-:W-:-:S04]  /*3c30*/  LOP3.LUT R12, R11, 0xff0000, RZ, 0xc0, !PT ;  /* 0x00ff00000b0c7812 */ /* 0x000fc800078ec0ff */
[----:B------:R-:W-:Y:S01]  /*3c40*/  LOP3.LUT R7, R12, 0xffff, R33, 0xf8, !PT ;  /* 0x0000ffff0c077812 */ /* 0x000fe200078ef821 */
[----:B------:R-:W-:-:S04]  /*3c50*/  FMUL R12, R43, 0.044714998453855514526 ;  /* 0x3d3727132b0c7820 */ /* 0x000fc80000400000 */
[C---:B------:R-:W-:Y:S01]  /*3c60*/  FFMA R5, R43.reuse, R12, 1 ;  /* 0x3f8000002b057423 */ /* 0x040fe2000000000c */
[----:B------:R-:W-:Y:S01]  /*3c70*/  FMUL R12, R43, 0.79788458347320556641 ;  /* 0x3f4c422a2b0c7820 */ /* 0x000fe20000400000 */
[----:B------:R-:W-:-:S03]  /*3c80*/  LOP3.LUT R17, R17, 0xffff, RZ, 0xc0, !PT ;  /* 0x0000ffff11117812 */ /* 0x000fc600078ec0ff */
[----:B------:R-:W-:Y:S01]  /*3c90*/  FMUL R12, R12, R5 ;  /* 0x000000050c0c7220 */ /* 0x000fe20000400000 */
[----:B------:R-:W-:-:S03]  /*3ca0*/  SHF.L.U32 R16, R17, 0x18, RZ ;  /* 0x0000001811107819 */ /* 0x000fc600000006ff */
[----:B------:R-:W-:Y:S01]  /*3cb0*/  FMUL R17, |R12|, 2.8853900432586669922 ;  /* 0x4038aa3b0c117820 */ /* 0x000fe20000400200 */
[----:B------:R-:W-:-:S05]  /*3cc0*/  LOP3.LUT R46, R46, 0xffff, RZ, 0xc0, !PT ;  /* 0x0000ffff2e2e7812 */ /* 0x000fca00078ec0ff */
[----:B------:R-:W0:Y:S01]  /*3cd0*/  MUFU.EX2 R17, R17 ;  /* 0x0000001100117308 */ /* 0x000e220000000800 */
[----:B------:R-:W-:Y:S01]  /*3ce0*/  FMUL R5, R36, 0.10703222453594207764 ;  /* 0x3ddb33b624057820 */ /* 0x000fe20000400000 */
[----:B------:R-:W-:Y:S02]  /*3cf0*/  LOP3.LUT R7, R7, R16, RZ, 0xfc, !PT ;  /* 0x0000001007077212 */ /* 0x000fe400078efcff */
[----:B------:R-:W-:Y:S01]  /*3d00*/  SHF.L.U32 R11, R46, 0x18, RZ ;  /* 0x000000182e0b7819 */ /* 0x000fe200000006ff */
[----:B------:R-:W-:Y:S01]  /*3d10*/  FFMA R16, R36, R5, 0.79788458347320556641 ;  /* 0x3f4c422a24107423 */ /* 0x000fe20000000005 */
[----:B------:R-:W-:Y:S01]  /*3d20*/  FFMA R5, -R18, R18, 1 ;  /* 0x3f80000012057423 */ /* 0x000fe20000000112 */
[----:B------:R-:W-:Y:S01]  /*3d30*/  FFMA R39, R39, R4, 0.5 ;  /* 0x3f00000027277423 */ /* 0x000fe20000000004 */
[----:B------:R-:W-:Y:S02]  /*3d40*/  LOP3.LUT R11, R22, R11, RZ, 0xfc, !PT ;  /* 0x0000000b160b7212 */ /* 0x000fe400078efcff */
[----:B------:R-:W-:Y:S01]  /*3d50*/  FMUL R22, R5, R16 ;  /* 0x0000001005167220 */ /* 0x000fe20000400000 */
[C---:B------:R-:W-:Y:S01]  /*3d60*/  FMUL R5, R36.reuse, 0.5 ;  /* 0x3f00000024057820 */ /* 0x040fe20000400000 */
[----:B------:R-:W-:-:S03]  /*3d70*/  FMUL R16, R36, R39 ;  /* 0x0000002724107220 */ /* 0x000fc60000400000 */
[----:B------:R-:W-:Y:S01]  /*3d80*/  FMUL R36, R5, R22 ;  /* 0x0000001605247220 */ /* 0x000fe20000400000 */
[----:B0-----:R-:W-:Y:S01]  /*3d90*/  FADD R33, R17, 1 ;  /* 0x3f80000011217421 */ /* 0x001fe20000000000 */
[----:B------:R-:W-:Y:S01]  /*3da0*/  FMUL R5, R50, 0.10703222453594207764 ;  /* 0x3ddb33b632057820 */ /* 0x000fe20000400000 */
[----:B------:R-:W-:-:S03]  /*3db0*/  FFMA R39, -R37, R37, 1 ;  /* 0x3f80000025277423 */ /* 0x000fc60000000125 */
[----:B------:R-:W-:Y:S01]  /*3dc0*/  FFMA R22, R50, R5, 0.79788458347320556641 ;  /* 0x3f4c422a32167423 */ /* 0x000fe20000000005 */
[----:B------:R-:W0:Y:S03]  /*3dd0*/  MUFU.RCP R33, R33 ;  /* 0x0000002100217308 */ /* 0x000e260000001000 */
[----:B------:R-:W-:Y:S01]  /*3de0*/  FMUL R39, R39, R22 ;  /* 0x0000001627277220 */ /* 0x000fe20000400000 */
[----:B------:R-:W-:-:S04]  /*3df0*/  FMUL R22, R12, R12 ;  /* 0x0000000c0c167220 */ /* 0x000fc80000400000 */
[----:B------:R-:W-:Y:S01]  /*3e00*/  FFMA R5, R22, R10, -0.052303962409496307373 ;  /* 0xbd563cae16057423 */ /* 0x000fe2000000000a */
[----:B------:R-:W-:-:S03]  /*3e10*/  FSETP.GE.AND P2, PT, |R12|, 0.60000002384185791016, PT ;  /* 0x3f19999a0c00780b */ /* 0x000fc60003f46200 */
[----:B------:R-:W-:Y:S01]  /*3e20*/  FFMA R5, R22, R5, 0.1331529766321182251 ;  /* 0x3e08594116057423 */ /* 0x000fe20000000005 */
[----:B------:R-:W-:-:S03]  /*3e30*/  FSETP.GE.AND P0, PT, |R12|, 9.010913848876953125, PT ;  /* 0x41102cb40c00780b */ /* 0x000fc60003f06200 */
[----:B------:R-:W-:Y:S01]  /*3e40*/  FFMA R5, R22, R5, -0.33332768082618713379 ;  /* 0xbeaaa9ed16057423 */ /* 0x000fe20000000005 */
[----:B0-----:R-:W-:-:S03]  /*3e50*/  FFMA R17, R33, -2, R2 ;  /* 0xc000000021117823 */ /* 0x001fc60000000002 */
[----:B------:R-:W-:Y:S01]  /*3e60*/  FFMA R5, R22, R5, RZ ;  /* 0x0000000516057223 */ /* 0x000fe200000000ff */
        /* <DEDUP_REMOVED lines=10> */
[----:B------:R-:W-:Y:S01]  /*3f10*/  FMUL R46, R12, R12 ;  /* 0x0000000c0c2e7220 */ /* 0x000fe20000400000 */
[----:B0-----:R-:W-:-:S06]  /*3f20*/  FADD R31, R5, 1 ;  /* 0x3f800000051f7421 */ /* 0x001fcc0000000000 */
[----:B------:R-:W0:Y:S01]  /*3f30*/  MUFU.RCP R31, R31 ;  /* 0x0000001f001f7308 */ /* 0x000e220000001000 */
[----:B------:R-:W-:Y:S01]  /*3f40*/  FFMA R17, R27, R4, 0.5 ;  /* 0x3f0000001b117423 */ /* 0x000fe20000000004 */
        /* <DEDUP_REMOVED lines=14> */
[----:B------:R-:W-:Y:S01]  /*4030*/  FMUL R17, R50, R17 ;  /* 0x0000001132117220 */ /* 0x000fe20000400000 */
[----:B------:R-:W-:Y:S01]  /*4040*/  FADD R5, R18, 1 ;  /* 0x3f80000012057421 */ /* 0x000fe20000000000 */
[----:B------:R-:W-:-:S03]  /*4050*/  FMUL R50, R50, 0.5 ;  /* 0x3f00000032327820 */ /* 0x000fc60000400000 */
[----:B------:R-:W0:Y:S01]  /*4060*/  MUFU.EX2 R31, R31 ;  /* 0x0000001f001f7308 */ /* 0x000e220000000800 */
[----:B------:R-:W-:Y:S01]  /*4070*/  FFMA R18, R5, 0.5, R36 ;  /* 0x3f00000005127823 */ /* 0x000fe20000000024 */
[----:B------:R-:W-:Y:S01]  /*4080*/  FMUL R39, R50, R39 ;  /* 0x0000002732277220 */ /* 0x000fe20000400000 */
[----:B------:R-:W-:Y:S01]  /*4090*/  FADD R36, R37, 1 ;  /* 0x3f80000025247421 */ /* 0x000fe20000000000 */
[----:B------:R-:W-:-:S03]  /*40a0*/  FMUL R5, R40, 0.10703222453594207764 ;  /* 0x3ddb33b628057820 */ /* 0x000fc60000400000 */
[----:B------:R-:W-:Y:S01]  /*40b0*/  FFMA R39, R36, 0.5, R39 ;  /* 0x3f00000024277823 */ /* 0x000fe20000000027 */
[----:B------:R-:W-:Y:S01]  /*40c0*/  FFMA R36, R40, R5, 0.79788458347320556641 ;  /* 0x3f4c422a28247423 */ /* 0x000fe20000000005 */
[----:B------:R-:W-:Y:S01]  /*40d0*/  FFMA R5, -R13, R13, 1 ;  /* 0x3f8000000d057423 */ /* 0x000fe2000000010d */
[----:B------:R-:W-:-:S03]  /*40e0*/  FFMA R25, R25, R4, 0.5 ;  /* 0x3f00000019197423 */ /* 0x000fc60000000004 */
[----:B------:R-:W-:Y:S01]  /*40f0*/  FMUL R36, R5, R36 ;  /* 0x0000002405247220 */ /* 0x000fe20000400000 */
[C---:B------:R-:W-:Y:S01]  /*4100*/  FMUL R5, R40.reuse, 0.5 ;  /* 0x3f00000028057820 */ /* 0x040fe20000400000 */
[----:B------:R-:W-:Y:S01]  /*4110*/  FMUL R25, R40, R25 ;  /* 0x0000001928197220 */ /* 0x000fe20000400000 */
[----:B0-----:R-:W-:Y:S02]  /*4120*/  FADD R46, R31, 1 ;  /* 0x3f8000001f2e7421 */ /* 0x001fe40000000000 */
[----:B------:R-:W-:Y:S01]  /*4130*/  FMUL R40, R5, R36 ;  /* 0x0000002405287220 */ /* 0x000fe20000400000 */
[----:B------:R-:W-:Y:S01]  /*4140*/  FMUL R5, R44, 0.10703222453594207764 ;  /* 0x3ddb33b62c057820 */ /* 0x000fe20000400000 */
[----:B------:R-:W0:Y:S01]  /*4150*/  MUFU.RCP R31, R46 ;  /* 0x0000002e001f7308 */ /* 0x000e220000001000 */
[----:B------:R-:W-:Y:S02]  /*4160*/  FFMA R37, -R14, R14, 1 ;  /* 0x3f8000000e257423 */ /* 0x000fe4000000010e */
[----:B------:R-:W-:-:S04]  /*4170*/  FFMA R36, R44, R5, 0.79788458347320556641 ;  /* 0x3f4c422a2c247423 */ /* 0x000fc80000000005 */
[----:B------:R-:W-:Y:S01]  /*4180*/  FMUL R37, R37, R36 ;  /* 0x0000002425257220 */ /* 0x000fe20000400000 */
        /* <DEDUP_REMOVED lines=14> */
[----:B------:R-:W-:-:S06]  /*4270*/  FMUL R5, |R12|, 2.8853900432586669922 ;  /* 0x4038aa3b0c057820 */ /* 0x000fcc0000400200 */
[----:B------:R-:W0:Y:S01]  /*4280*/  MUFU.EX2 R5, R5 ;  /* 0x0000000500057308 */ /* 0x000e220000000800 */
[----:B------:R-:W-:-:S04]  /*4290*/  FFMA R53, R53, R4, 0.5 ;  /* 0x3f00000035357423 */ /* 0x000fc80000000004 */
[C---:B------:R-:W-:Y:S01]  /*42a0*/  FMUL R36, R44.reuse, R53 ;  /* 0x000000352c247220 */ /* 0x040fe20000400000 */
[----:B------:R-:W-:Y:S01]  /*42b0*/  FMUL R44, R44, 0.5 ;  /* 0x3f0000002c2c7820 */ /* 0x000fe20000400000 */
[----:B0-----:R-:W-:-:S04]  /*42c0*/  FADD R46, R5, 1 ;  /* 0x3f800000052e7421 */ /* 0x001fc80000000000 */
[----:B------:R-:W0:Y:S01]  /*42d0*/  MUFU.RCP R55, R46 ;  /* 0x0000002e00377308 */ /* 0x000e220000001000 */
[----:B------:R-:W-:Y:S01]  /*42e0*/  FMUL R44, R44, R37 ;  /* 0x000000252c2c7220 */ /* 0x000fe20000400000 */
[C---:B------:R-:W-:Y:S01]  /*42f0*/  FMUL R37, R12.reuse, R12 ;  /* 0x0000000c0c257220 */ /* 0x040fe20000400000 */
[----:B------:R-:W-:-:S03]  /*4300*/  FSETP.GE.AND P2, PT, |R12|, 0.60000002384185791016, PT ;  /* 0x3f19999a0c00780b */ /* 0x000fc60003f46200 */
[----:B------:R-:W-:Y:S01]  /*4310*/  FFMA R50, R37, R10, -0.052303962409496307373 ;  /* 0xbd563cae25327423 */ /* 0x000fe2000000000a */
[----:B------:R-:W-:-:S03]  /*4320*/  FSETP.GE.AND P0, PT, |R12|, 9.010913848876953125, PT ;  /* 0x41102cb40c00780b */ /* 0x000fc60003f06200 */
[C---:B------:R-:W-:Y:S01]  /*4330*/  FFMA R50, R37.reuse, R50, 0.1331529766321182251 ;  /* 0x3e08594125327423 */ /* 0x040fe20000000032 */
[----:B------:R-:W-:Y:S02]  /*4340*/  MOV R56, UR32 ;  /* 0x0000002000387c02 */ /* 0x000fe40008000f00 */
[----:B------:R-:W-:Y:S01]  /*4350*/  MOV R57, UR33 ;  /* 0x0000002100397c02 */ /* 0x000fe20008000f00 */
[----:B------:R-:W-:Y:S01]  /*4360*/  FFMA R5, R37, R50, -0.33332768082618713379 ;  /* 0xbeaaa9ed25057423 */ /* 0x000fe20000000032 */
[----:B0-----:R-:W-:-:S03]  /*4370*/  FFMA R55, R55, -2, R2 ;  /* 0xc000000037377823 */ /* 0x001fc60000000002 */
[----:B------:R-:W-:Y:S01]  /*4380*/  FFMA R5, R37, R5, RZ ;  /* 0x0000000525057223 */ /* 0x000fe200000000ff */
[----:B------:R-:W-:Y:S01]  /*4390*/  IMAD.WIDE.U32 R56, R6, UR26, R56 ;  /* 0x0000001a06387c25 */ /* 0x000fe2000f8e0038 */
[----:B------:R-:W-:-:S04]  /*43a0*/  FSEL R55, R55, 1, !P0 ;  /* 0x3f80000037377808 */ /* 0x000fc80004000000 */
[--C-:B------:R-:W-:Y:S01]  /*43b0*/  LOP3.LUT R37, R55, 0x80000000, R12.reuse, 0xb8, !PT ;  /* 0x8000000037257812 */ /* 0x100fe200078eb80c */
[----:B------:R-:W-:Y:S01]  /*43c0*/  @!P2 FFMA R37, R12, R5, R12 ;  /* 0x000000050c25a223 */ /* 0x000fe2000000000c */
[----:B------:R-:W-:Y:S01]  /*43d0*/  IADD3 R12, P0, PT, R41, R56, RZ ;  /* 0x00000038290c7210 */ /* 0x000fe20007f1e0ff */
[----:B------:R-:W-:Y:S01]  /*43e0*/  FADD R41, R13, 1 ;  /* 0x3f8000000d297421 */ /* 0x000fe20000000000 */
[----:B------:R-:W-:-:S03]  /*43f0*/  FADD R13, R14, 1 ;  /* 0x3f8000000e0d7421 */ /* 0x000fc60000000000 */
[----:B------:R-:W-:Y:S01]  /*4400*/  FFMA R41, R41, 0.5, R40 ;  /* 0x3f00000029297823 */ /* 0x000fe20000000028 */
[----:B------:R-:W-:Y:S01]  /*4410*/  FFMA R40, R13, 0.5, R44 ;  /* 0x3f0000000d287823 */ /* 0x000fe2000000002c */
[----:B------:R-:W-:Y:S01]  /*4420*/  FMUL R13, R38, 0.10703222453594207764 ;  /* 0x3ddb33b6260d7820 */ /* 0x000fe20000400000 */
[----:B------:R-:W-:-:S03]  /*4430*/  ULOP3.LUT UR28, UR27, 0x7fffffff, URZ, 0xc0, !UPT ;  /* 0x7fffffff1b1c7892 */ /* 0x000fc6000f8ec0ff */
[----:B------:R-:W-:Y:S01]  /*4440*/  FFMA R14, R38, R13, 0.79788458347320556641 ;  /* 0x3f4c422a260e7423 */ /* 0x000fe2000000000d */
[----:B------:R-:W-:Y:S01]  /*4450*/  FFMA R13, -R15, R15, 1 ;  /* 0x3f8000000f0d7423 */ /* 0x000fe2000000010f */
[----:B------:R-:W-:-:S03]  /*4460*/  IADD3 R5, PT, PT, R47, 0x1e, RZ ;  /* 0x0000001e2f057810 */ /* 0x000fc60007ffe0ff */
[----:B------:R-:W-:Y:S01]  /*4470*/  FMUL R14, R13, R14 ;  /* 0x0000000e0d0e7220 */ /* 0x000fe20000400000 */
[----:B------:R-:W-:Y:S01]  /*4480*/  FMUL R13, R38, 0.5 ;  /* 0x3f000000260d7820 */ /* 0x000fe20000400000 */
[----:B------:R-:W-:-:S03]  /*4490*/  IMAD R47, R6, UR28, RZ ;  /* 0x0000001c062f7c24 */ /* 0x000fc6000f8e02ff */
[----:B------:R-:W-:Y:S01]  /*44a0*/  FMUL R13, R13, R14 ;  /* 0x0000000e0d0d7220 */ /* 0x000fe20000400000 */
[----:B------:R-:W-:Y:S01]  /*44b0*/  FMUL R14, R45, 0.10703222453594207764 ;  /* 0x3ddb33b62d0e7820 */ /* 0x000fe20000400000 */
[----:B------:R-:W-:Y:S01]  /*44c0*/  IADD3 R50, PT, PT, R47, R57, RZ ;  /* 0x000000392f327210 */ /* 0x000fe20007ffe0ff */
[----:B------:R-:W-:Y:S02]  /*44d0*/  FFMA R44, R51, R4, 0.5 ;  /* 0x3f000000332c7423 */ /* 0x000fe40000000004 */
[----:B------:R-:W-:Y:S01]  /*44e0*/  FFMA R47, R45, R14, 0.79788458347320556641 ;  /* 0x3f4c422a2d2f7423 */ /* 0x000fe2000000000e */
[----:B------:R-:W-:-:S04]  /*44f0*/  FFMA R14, -R42, R42, 1 ;  /* 0x3f8000002a0e7423 */ /* 0x000fc8000000012a */
[----:B------:R-:W-:Y:S01]  /*4500*/  FMUL R14, R14, R47 ;  /* 0x0000002f0e0e7220 */ /* 0x000fe20000400000 */
[----:B------:R-:W-:Y:S01]  /*4510*/  FMUL R47, R45, R44 ;  /* 0x0000002c2d2f7220 */ /* 0x000fe20000400000 */
[----:B------:R-:W-:Y:S01]  /*4520*/  FADD R44, R15, 1 ;  /* 0x3f8000000f2c7421 */ /* 0x000fe20000000000 */
[----:B------:R-:W-:Y:S01]  /*4530*/  FMUL R45, R45, 0.5 ;  /* 0x3f0000002d2d7820 */ /* 0x000fe20000400000 */
[----:B------:R-:W-:Y:S02]  /*4540*/  FMUL R46, R43, 0.10703222453594207764 ;  /* 0x3ddb33b62b2e7820 */ /* 0x000fe40000400000 */
[----:B------:R-:W-:Y:S01]  /*4550*/  FFMA R44, R44, 0.5, R13 ;  /* 0x3f0000002c2c7823 */ /* 0x000fe2000000000d */
[----:B------:R-:W-:Y:S01]  /*4560*/  FMUL R14, R45, R14 ;  /* 0x0000000e2d0e7220 */ /* 0x000fe20000400000 */
[----:B------:R-:W-:Y:S01]  /*4570*/  FADD R13, R42, 1 ;  /* 0x3f8000002a0d7421 */ /* 0x000fe20000000000 */
[----:B------:R-:W-:-:S03]  /*4580*/  FFMA R46, R43, R46, 0.79788458347320556641 ;  /* 0x3f4c422a2b2e7423 */ /* 0x000fc6000000002e */
[----:B------:R-:W-:Y:S01]  /*4590*/  FFMA R42, R13, 0.5, R14 ;  /* 0x3f0000000d2a7823 */ /* 0x000fe2000000000e */
[----:B------:R-:W-:Y:S01]  /*45a0*/  FFMA R13, -R33, R33, 1 ;  /* 0x3f800000210d7423 */ /* 0x000fe20000000121 */
[----:B------:R-:W-:-:S03]  /*45b0*/  LOP3.LUT R5, R5, 0x1f, RZ, 0xc0, !PT ;  /* 0x0000001f05057812 */ /* 0x000fc600078ec0ff */
[----:B------:R-:W-:Y:S01]  /*45c0*/  FMUL R46, R13, R46 ;  /* 0x0000002e0d2e7220 */ /* 0x000fe20000400000 */
[----:B------:R-:W-:Y:S01]  /*45d0*/  FMUL R13, R43, 0.5 ;  /* 0x3f0000002b0d7820 */ /* 0x000fe20000400000 */
[----:B------:R-:W-:Y:S01]  /*45e0*/  FFMA R14, R31, R4, 0.5 ;  /* 0x3f0000001f0e7423 */ /* 0x000fe20000000004 */
[----:B------:R-:W-:Y:S01]  /*45f0*/  IADD3 R56, P2, PT, R5, R56, RZ ;  /* 0x0000003805387210 */ /* 0x000fe20007f5e0ff */
[----:B------:R-:W-:Y:S01]  /*4600*/  FADD R33, R33, 1 ;  /* 0x3f80000021217421 */ /* 0x000fe20000000000 */
[----:B------:R-:W-:Y:S01]  /*4610*/  FMUL R46, R13, R46 ;  /* 0x0000002e0d2e7220 */ /* 0x000fe20000400000 */
[C---:B------:R-:W-:Y:S01]  /*4620*/  FMUL R15, R22.reuse, 0.10703222453594207764 ;  /* 0x3ddb33b6160f7820 */ /* 0x040fe20000400000 */
[----:B------:R-:W-:Y:S01]  /*4630*/  FMUL R13, R43, R14 ;  /* 0x0000000e2b0d7220 */ /* 0x000fe20000400000 */
[----:B------:R-:W-:Y:S01]  /*4640*/  IADD3.X R57, PT, PT, RZ, R50, RZ, P2, !PT ;  /* 0x00000032ff397210 */ /* 0x000fe200017fe4ff */
[----:B------:R-:W-:Y:S01]  /*4650*/  FFMA R43, R33, 0.5, R46 ;  /* 0x3f000000212b7823 */ /* 0x000fe2000000002e */
[----:B------:R-:W-:Y:S01]  /*4660*/  FFMA R15, R22, R15, 0.79788458347320556641 ;  /* 0x3f4c422a160f7423 */ /* 0x000fe2000000000f */
[----:B------:R-:W-:Y:S01]  /*4670*/  FFMA R14, -R27, R27, 1 ;  /* 0x3f8000001b0e7423 */ /* 0x000fe2000000011b */
[----:B------:R-:W-:-:S03]  /*4680*/  IADD3 R33, P2, PT, R56, UR32, RZ ;  /* 0x0000002038217c10 */ /* 0x000fc6000ff5e0ff */
[----:B------:R-:W-:Y:S01]  /*4690*/  FMUL R15, R14, R15 ;  /* 0x0000000f0e0f7220 */ /* 0x000fe20000400000 */
[----:B------:R-:W-:-:S04]  /*46a0*/  IADD3.X R14, PT, PT, R57, UR33, RZ, P2, !PT ;  /* 0x00000021390e7c10 */ /* 0x000fc800097fe4ff */
[C---:B------:R-:W-:Y:S01]  /*46b0*/  SHF.L.U64.HI R31, R33.reuse, 0x2, R14 ;  /* 0x00000002211f7819 */ /* 0x040fe2000001020e */
[----:B------:R-:W-:Y:S01]  /*46c0*/  FMUL R14, R22, 0.5 ;  /* 0x3f000000160e7820 */ /* 0x000fe20000400000 */
[----:B------:R-:W-:-:S03]  /*46d0*/  SHF.L.U32 R33, R33, 0x2, RZ ;  /* 0x0000000221217819 */ /* 0x000fc600000006ff */
[----:B------:R-:W-:Y:S01]  /*46e0*/  FMUL R52, R14, R15 ;  /* 0x0000000f0e347220 */ /* 0x000fe20000400000 */
[----:B------:R-:W-:-:S04]  /*46f0*/  IADD3 R14, P2, PT, R33, UR14, RZ ;  /* 0x0000000e210e7c10 */ /* 0x000fc8000ff5e0ff */
[----:B------:R-:W-:-:S05]  /*4700*/  IADD3.X R15, PT, PT, R31, UR15, RZ, P2, !PT ;  /* 0x0000000f1f0f7c10 */ /* 0x000fca00097fe4ff */
[----:B------:R0:W3:Y:S01]  /*4710*/  LDG.E R14, desc[UR24][R14.64] ;  /* 0x000000180e0e7981 */ /* 0x0000e2000c1e1900 */
[----:B------:R-:W-:Y:S01]  /*4720*/  MOV R45, UR26 ;  /* 0x0000001a002d7c02 */ /* 0x000fe20008000f00 */
[----:B------:R-:W-:Y:S01]  /*4730*/  FADD R27, R27, 1 ;  /* 0x3f8000001b1b7421 */ /* 0x000fe20000000000 */
[----:B------:R-:W-:-:S03]  /*4740*/  HADD2.F32 R54, -RZ, R19.H1_H1 ;  /* 0x30000013ff367230 */ /* 0x000fc60000004100 */
[----:B------:R-:W-:Y:S01]  /*4750*/  FFMA R52, R27, 0.5, R52 ;  /* 0x3f0000001b347823 */ /* 0x000fe20000000034 */
[----:B------:R-:W-:-:S04]  /*4760*/  IMAD.WIDE.U32 R56, R45, 0x5, R56 ;  /* 0x000000052d387825 */ /* 0x000fc800078e0038 */
[----:B------:R-:W-:Y:S01]  /*4770*/  FMUL R46, R39, R54 ;  /* 0x00000036272e7220 */ /* 0x000fe20000400000 */
[--C-:B0-----:R-:W-:Y:S02]  /*4780*/  HADD2.F32 R15, -RZ, R23.reuse.H0_H0 ;  /* 0x20000017ff0f7230 */ /* 0x101fe40000004100 */
[----:B------:R-:W-:Y:S02]  /*4790*/  HADD2.F32 R23, -RZ, R23.H1_H1 ;  /* 0x30000017ff177230 */ /* 0x000fe40000004100 */
[----:B------:R-:W-:Y:S01]  /*47a0*/  HADD2.F32 R27, -RZ, R19.H0_H0 ;  /* 0x20000013ff1b7230 */ /* 0x000fe20000004100 */
[----:B------:R-:W-:Y:S01]  /*47b0*/  IADD3 R55, PT, PT, R57, UR19, RZ ;  /* 0x0000001339377c10 */ /* 0x000fe2000fffe0ff */
[--C-:B------:R-:W-:Y:S02]  /*47c0*/  HADD2.F32 R58, -RZ, R26.reuse.H0_H0 ;  /* 0x2000001aff3a7230 */ /* 0x100fe40000004100 */
[----:B------:R-:W-:Y:S01]  /*47d0*/  FMUL R46, R46, R23 ;  /* 0x000000172e2e7220 */ /* 0x000fe20000400000 */
[----:B------:R-:W-:-:S02]  /*47e0*/  HADD2.F32 R23, -RZ, R26.H1_H1 ;  /* 0x3000001aff177230 */ /* 0x000fc40000004100 */
[----:B------:R-:W-:Y:S01]  /*47f0*/  FMUL R18, R18, R27 ;  /* 0x0000001b12127220 */ /* 0x000fe20000400000 */
[----:B------:R-:W-:Y:S01]  /*4800*/  FMUL R45, R27, R16 ;  /* 0x000000101b2d7220 */ /* 0x000fe20000400000 */
[--C-:B------:R-:W-:Y:S01]  /*4810*/  HADD2.F32 R16, -RZ, R30.reuse.H0_H0 ;  /* 0x2000001eff107230 */ /* 0x100fe20000004100 */
[----:B------:R-:W-:Y:S01]  /*4820*/  SHF.L.U64.HI R55, R56, 0x2, R55 ;  /* 0x0000000238377819 */ /* 0x000fe20000010237 */
[----:B------:R-:W-:Y:S01]  /*4830*/  FMUL R39, R18, R15 ;  /* 0x0000000f12277220 */ /* 0x000fe20000400000 */
[----:B------:R-:W-:Y:S02]  /*4840*/  HADD2.F32 R30, -RZ, R30.H1_H1 ;  /* 0x3000001eff1e7230 */ /* 0x000fe40000004100 */
[----:B------:R-:W-:Y:S01]  /*4850*/  FMUL R41, R41, R58 ;  /* 0x0000003a29297220 */ /* 0x000fe20000400000 */
[----:B------:R-:W-:Y:S01]  /*4860*/  FFMA R49, R49, R4, 0.5 ;  /* 0x3f00000031317423 */ /* 0x000fe20000000004 */
[----:B------:R-:W-:Y:S01]  /*4870*/  SHF.L.U32 R56, R56, 0x2, RZ ;  /* 0x0000000238387819 */ /* 0x000fe200000006ff */
[----:B------:R-:W-:Y:S01]  /*4880*/  FMUL R15, R40, R23 ;  /* 0x00000017280f7220 */ /* 0x000fe20000400000 */
[----:B------:R-:W-:Y:S01]  /*4890*/  FMUL R54, R54, R17 ;  /* 0x0000001136367220 */ /* 0x000fe20000400000 */
[----:B----4-:R-:W-:-:S02]  /*48a0*/  HADD2.F32 R18, -RZ, R21.H0_H0 ;  /* 0x20000015ff127230 */ /* 0x010fc40000004100 */
[----:B------:R-:W-:Y:S01]  /*48b0*/  FMUL R40, R41, R16 ;  /* 0x0000001029287220 */ /* 0x000fe20000400000 */
[----:B------:R-:W-:Y:S02]  /*48c0*/  HADD2.F32 R17, -RZ, R21.H1_H1 ;  /* 0x30000015ff117230 */ /* 0x000fe40000004100 */
[----:B------:R-:W-:Y:S01]  /*48d0*/  FMUL R38, R38, R49 ;  /* 0x0000003126267220 */ /* 0x000fe20000400000 */
[----:B------:R-:W-:Y:S01]  /*48e0*/  FMUL R41, R15, R30 ;  /* 0x0000001e0f297220 */ /* 0x000fe20000400000 */
[----:B------:R-:W-:Y:S01]  /*48f0*/  IADD3 R26, P2, PT, R56, UR14, RZ ;  /* 0x0000000e381a7c10 */ /* 0x000fe2000ff5e0ff */
[--C-:B--2---:R-:W-:Y:S02]  /*4900*/  HADD2.F32 R49, -RZ, R20.reuse.H0_H0 ;  /* 0x20000014ff317230 */ /* 0x104fe40000004100 */
[----:B------:R-:W-:Y:S02]  /*4910*/  HADD2.F32 R30, -RZ, R20.H1_H1 ;  /* 0x30000014ff1e7230 */ /* 0x000fe40000004100 */
[----:B------:R-:W-:Y:S01]  /*4920*/  FMUL R19, R43, R18 ;  /* 0x000000122b137220 */ /* 0x000fe20000400000 */
[----:B------:R-:W-:-:S02]  /*4930*/  HADD2.F32 R20, -RZ, R32.H0_H0 ;  /* 0x20000020ff147230 */ /* 0x000fc40000004100 */
[----:B------:R-:W-:Y:S01]  /*4940*/  FMUL R52, R52, R17 ;  /* 0x0000001134347220 */ /* 0x000fe20000400000 */
[----:B------:R-:W-:Y:S01]  /*4950*/  HADD2.F32 R21, -RZ, R32.H1_H1 ;  /* 0x30000020ff157230 */ /* 0x000fe20000004100 */
[----:B------:R-:W-:Y:S01]  /*4960*/  IADD3.X R27, PT, PT, R55, UR15, RZ, P2, !PT ;  /* 0x0000000f371b7c10 */ /* 0x000fe200097fe4ff */
[----:B------:R-:W-:-:S03]  /*4970*/  FMUL R19, R19, R20 ;  /* 0x0000001413137220 */ /* 0x000fc60000400000 */
[----:B------:R-:W-:Y:S02]  /*4980*/  FMUL R20, R52, R21 ;  /* 0x0000001534147220 */ /* 0x000fe40000400000 */
[----:B------:R0:W2:Y:S01]  /*4990*/  LDG.E R21, desc[UR24][R26.64] ;  /* 0x000000181a157981 */ /* 0x0000a2000c1e1900 */
[--C-:B------:R-:W-:Y:S02]  /*49a0*/  HADD2.F32 R16, -RZ, R35.reuse.H0_H0 ;  /* 0x20000023ff107230 */ /* 0x100fe40000004100 */
[----:B------:R-:W-:Y:S01]  /*49b0*/  FMUL R15, R44, R49 ;  /* 0x000000312c0f7220 */ /* 0x000fe20000400000 */
[----:B------:R-:W-:Y:S02]  /*49c0*/  HADD2.F32 R35, -RZ, R35.H1_H1 ;  /* 0x30000023ff237230 */ /* 0x000fe40000004100 */
[----:B------:R-:W-:Y:S01]  /*49d0*/  FMUL R42, R42, R30 ;  /* 0x0000001e2a2a7220 */ /* 0x000fe20000400000 */
[----:B------:R-:W-:Y:S01]  /*49e0*/  FMNMX3 R24, |R39|, R24, |R46|, !PT ;  /* 0x0000001827187276 */ /* 0x000fe2000780062e */
[----:B------:R-:W-:-:S02]  /*49f0*/  FMUL R15, R15, R16 ;  /* 0x000000100f0f7220 */ /* 0x000fc40000400000 */
[----:B------:R-:W-:Y:S01]  /*4a00*/  FMUL R16, R42, R35 ;  /* 0x000000232a107220 */ /* 0x000fe20000400000 */
[----:B------:R-:W-:-:S04]  /*4a10*/  FMNMX3 R24, |R40|, R24, |R41|, !PT ;  /* 0x0000001828187276 */ /* 0x000fc80007800629 */
[----:B------:R-:W-:Y:S01]  /*4a20*/  FMNMX3 R24, |R15|, R24, |R16|, !PT ;  /* 0x000000180f187276 */ /* 0x000fe20007800610 */
[----:B------:R-:W-:-:S03]  /*4a30*/  FFMA R37, R37, R4, 0.5 ;  /* 0x3f00000025257423 */ /* 0x000fc60000000004 */
[----:B------:R-:W-:Y:S01]  /*4a40*/  FMNMX3 R24, |R19|, R24, |R20|, !PT ;  /* 0x0000001813187276 */ /* 0x000fe20007800614 */
[----:B------:R-:W-:Y:S01]  /*4a50*/  FMUL R25, R58, R25 ;  /* 0x000000193a197220 */ /* 0x000fe20000400000 */
[----:B------:R-:W-:Y:S02]  /*4a60*/  FMUL R36, R23, R36 ;  /* 0x0000002417247220 */ /* 0x000fe40000400000 */
[C---:B------:R-:W-:Y:S01]  /*4a70*/  FMNMX3 R24, |R45|.reuse, R24, |R54|, !PT ;  /* 0x000000182d187276 */ /* 0x040fe20007800636 */
[----:B------:R-:W-:Y:S01]  /*4a80*/  FMUL R45, R45, UR17 ;  /* 0x000000112d2d7c20 */ /* 0x000fe20008400000 */
[----:B------:R-:W-:Y:S01]  /*4a90*/  FMUL R54, R54, UR17 ;  /* 0x0000001136367c20 */ /* 0x000fe20008400000 */
[----:B------:R-:W-:Y:S01]  /*4aa0*/  FMUL R22, R22, R37 ;  /* 0x0000002516167220 */ /* 0x000fe20000400000 */
[----:B------:R-:W-:Y:S01]  /*4ab0*/  FMUL R37, R49, R38 ;  /* 0x0000002631257220 */ /* 0x000fe20000400000 */
[C---:B------:R-:W-:Y:S01]  /*4ac0*/  FMNMX3 R24, |R25|.reuse, R24, |R36|, !PT ;  /* 0x0000001819187276 */ /* 0x040fe20007800624 */
[----:B------:R-:W-:Y:S01]  /*4ad0*/  FMUL R25, R25, UR17 ;  /* 0x0000001119197c20 */ /* 0x000fe20008400000 */
[----:B------:R-:W-:Y:S01]  /*4ae0*/  F2FP.SATFINITE.E4M3.F32.PACK_AB_MERGE_C R45, RZ, R45, RZ ;  /* 0x0000002dff2d723e */ /* 0x000fe200048070ff */
[----:B------:R-:W-:Y:S01]  /*4af0*/  FMUL R32, R36, UR17 ;  /* 0x0000001124207c20 */ /* 0x000fe20008400000 */
[----:B------:R-:W-:Y:S01]  /*4b00*/  F2FP.SATFINITE.E4M3.F32.PACK_AB_MERGE_C R54, RZ, R54, RZ ;  /* 0x00000036ff36723e */ /* 0x000fe200048070ff */
[----:B------:R-:W-:Y:S01]  /*4b10*/  FMUL R42, R37, UR17 ;  /* 0x00000011252a7c20 */ /* 0x000fe20008400000 */
[----:B------:R-:W-:-:S02]  /*4b20*/  F2FP.SATFINITE.E4M3.F32.PACK_AB_MERGE_C R36, RZ, R25, RZ ;  /* 0x00000019ff24723e */ /* 0x000fc400048070ff */
[C---:B------:R-:W-:Y:S02]  /*4b30*/  PRMT R23, R54.reuse, 0x7604, R45 ;  /* 0x0000760436177816 */ /* 0x040fe4000000002d */
[----:B------:R-:W-:Y:S02]  /*4b40*/  LOP3.LUT R45, R45, 0xff, RZ, 0xc0, !PT ;  /* 0x000000ff2d2d7812 */ /* 0x000fe400078ec0ff */
[----:B------:R-:W-:Y:S02]  /*4b50*/  LOP3.LUT R54, R54, 0xff, RZ, 0xc0, !PT ;  /* 0x000000ff36367812 */ /* 0x000fe400078ec0ff */
[----:B------:R-:W-:Y:S02]  /*4b60*/  F2FP.SATFINITE.E4M3.F32.PACK_AB_MERGE_C R35, RZ, R32, RZ ;  /* 0x00000020ff23723e */ /* 0x000fe400048070ff */
[----:B------:R-:W-:Y:S02]  /*4b70*/  F2FP.SATFINITE.E4M3.F32.PACK_AB_MERGE_C R42, RZ, R42, RZ ;  /* 0x0000002aff2a723e */ /* 0x000fe400048070ff */
[----:B------:R-:W-:-:S02]  /*4b80*/  LEA R32, R36, R45, 0x8 ;  /* 0x0000002d24207211 */ /* 0x000fc400078e40ff */
[C---:B------:R-:W-:Y:S02]  /*4b90*/  LEA R25, R35.reuse, R54, 0x8 ;  /* 0x0000003623197211 */ /* 0x040fe400078e40ff */
[----:B------:R-:W-:Y:S02]  /*4ba0*/  PRMT R36, R35, 0x7604, R36 ;  /* 0x0000760423247816 */ /* 0x000fe40000000024 */
[----:B------:R-:W-:Y:S02]  /*4bb0*/  SHF.L.U32 R35, R42, 0x10, RZ ;  /* 0x000000102a237819 */ /* 0x000fe400000006ff */
[----:B------:R-:W-:Y:S02]  /*4bc0*/  IADD3.X R48, PT, PT, R48, UR7, RZ, P1, !PT ;  /* 0x0000000730307c10 */ /* 0x000fe40008ffe4ff */
[----:B------:R-:W-:Y:S02]  /*4bd0*/  LOP3.LUT R35, R35, 0xff0000, RZ, 0xc0, !PT ;  /* 0x00ff000023237812 */ /* 0x000fe400078ec0ff */
[----:B------:R-:W-:Y:S01]  /*4be0*/  IADD3 R34, P1, PT, R5, R34, RZ ;  /* 0x0000002205227210 */ /* 0x000fe20007f3e0ff */
[----:B------:R-:W-:Y:S01]  /*4bf0*/  FMUL R47, R30, R47 ;  /* 0x0000002f1e2f7220 */ /* 0x000fe20000400000 */
[----:B------:R-:W-:Y:S01]  /*4c00*/  IADD3 R30, P2, PT, R33, UR12, RZ ;  /* 0x0000000c211e7c10 */ /* 0x000fe2000ff5e0ff */
[----:B------:R-:W-:Y:S01]  /*4c10*/  FMUL R39, R39, UR17 ;  /* 0x0000001127277c20 */ /* 0x000fe20008400000 */
[----:B------:R-:W-:Y:S01]  /*4c20*/  FMUL R46, R46, UR17 ;  /* 0x000000112e2e7c20 */ /* 0x000fe20008400000 */
[----:B------:R-:W-:-:S02]  /*4c30*/  LOP3.LUT R49, R35, 0xffff, R32, 0xf8, !PT ;  /* 0x0000ffff23317812 */ /* 0x000fc400078ef820 */
[----:B------:R-:W-:Y:S02]  /*4c40*/  IADD3.X R33, PT, PT, RZ, R48, RZ, P1, !PT ;  /* 0x00000030ff217210 */ /* 0x000fe40000ffe4ff */
[----:B------:R-:W-:Y:S01]  /*4c50*/  LEA R32, P1, R34, UR21, 0x2 ;  /* 0x0000001522207c11 */ /* 0x000fe2000f8210ff */
[----:B------:R-:W-:Y:S01]  /*4c60*/  FMUL R40, R40, UR17 ;  /* 0x0000001128287c20 */ /* 0x000fe20008400000 */
[----:B------:R-:W-:Y:S01]  /*4c70*/  F2FP.SATFINITE.E4M3.F32.PACK_AB_MERGE_C R39, RZ, R39, RZ ;  /* 0x00000027ff27723e */ /* 0x000fe200048070ff */
[----:B------:R-:W-:Y:S01]  /*4c80*/  FMUL R41, R41, UR17 ;  /* 0x0000001129297c20 */ /* 0x000fe20008400000 */
[----:B------:R-:W-:Y:S02]  /*4c90*/  F2FP.SATFINITE.E4M3.F32.PACK_AB_MERGE_C R46, RZ, R46, RZ ;  /* 0x0000002eff2e723e */ /* 0x000fe400048070ff */
[----:B------:R-:W-:Y:S02]  /*4ca0*/  LEA.HI.X R33, R34, UR16, R33, 0x2, P1 ;  /* 0x0000001022217c11 */ /* 0x000fe400088f1421 */
[----:B------:R-:W-:-:S02]  /*4cb0*/  IADD3 R34, P1, PT, R32, UR20, RZ ;  /* 0x0000001420227c10 */ /* 0x000fc4000ff3e0ff */
[C---:B------:R-:W-:Y:S01]  /*4cc0*/  PRMT R43, R46.reuse, 0x7604, R39 ;  /* 0x000076042e2b7816 */ /* 0x040fe20000000027 */
[----:B------:R-:W4:Y:S01]  /*4cd0*/  LDG.E R53, desc[UR24][R32.64] ;  /* 0x0000001820357981 */ /* 0x000f22000c1e1900 */
[----:B------:R-:W-:Y:S02]  /*4ce0*/  LOP3.LUT R39, R39, 0xff, RZ, 0xc0, !PT ;  /* 0x000000ff27277812 */ /* 0x000fe400078ec0ff */
[----:B------:R-:W-:Y:S02]  /*4cf0*/  LOP3.LUT R46, R46, 0xff, RZ, 0xc0, !PT ;  /* 0x000000ff2e2e7812 */ /* 0x000fe400078ec0ff */
[----:B------:R-:W-:Y:S02]  /*4d00*/  F2FP.SATFINITE.E4M3.F32.PACK_AB_MERGE_C R40, RZ, R40, RZ ;  /* 0x00000028ff28723e */ /* 0x000fe400048070ff */
[----:B------:R-:W-:Y:S02]  /*4d10*/  F2FP.SATFINITE.E4M3.F32.PACK_AB_MERGE_C R41, RZ, R41, RZ ;  /* 0x00000029ff29723e */ /* 0x000fe400048070ff */
[----:B------:R-:W-:-:S02]  /*4d20*/  IADD3.X R35, PT, PT, R33, UR7, RZ, P1, !PT ;  /* 0x0000000721237c10 */ /* 0x000fc40008ffe4ff */
[----:B------:R-:W-:Y:S02]  /*4d30*/  IADD3 R38, P1, PT, R34, UR20, RZ ;  /* 0x0000001422267c10 */ /* 0x000fe4000ff3e0ff */
[----:B------:R-:W-:Y:S01]  /*4d40*/  LEA R44, R40, R39, 0x8 ;  /* 0x00000027282c7211 */ /* 0x000fe200078e40ff */
[----:B------:R-:W5:Y:S01]  /*4d50*/  LDG.E R52, desc[UR24][R34.64] ;  /* 0x0000001822347981 */ /* 0x000f62000c1e1900 */
[C---:B------:R-:W-:Y:S02]  /*4d60*/  LEA R45, R41.reuse, R46, 0x8 ;  /* 0x0000002e292d7211 */ /* 0x040fe400078e40ff */
[----:B------:R-:W-:Y:S02]  /*4d70*/  PRMT R46, R41, 0x7604, R40 ;  /* 0x00007604292e7816 */ /* 0x000fe40000000028 */
[----:B------:R-:W-:Y:S02]  /*4d80*/  IADD3.X R39, PT, PT, R35, UR7, RZ, P1, !PT ;  /* 0x0000000723277c10 */ /* 0x000fe40008ffe4ff */
[----:B------:R-:W-:-:S02]  /*4d90*/  IADD3 R40, P1, PT, R38, UR20, RZ ;  /* 0x0000001426287c10 */ /* 0x000fc4000ff3e0ff */
[----:B------:R-:W-:Y:S01]  /*4da0*/  IADD3.X R31, PT, PT, R31, UR13, RZ, P2, !PT ;  /* 0x0000000d1f1f7c10 */ /* 0x000fe200097fe4ff */
[----:B------:R-:W-:Y:S01]  /*4db0*/  FMUL R15, R15, UR17 ;  /* 0x000000110f0f7c20 */ /* 0x000fe20008400000 */
[----:B------:R-:W-:Y:S01]  /*4dc0*/  IADD3.X R41, PT, PT, R39, UR7, RZ, P1, !PT ;  /* 0x0000000727297c10 */ /* 0x000fe20008ffe4ff */
[----:B------:R-:W5:Y:S01]  /*4dd0*/  LDG.E R54, desc[UR24][R38.64] ;  /* 0x0000001826367981 */ /* 0x000f62000c1e1900 */
[----:B0-----:R-:W-:-:S03]  /*4de0*/  IADD3 R26, P1, PT, R26, UR32, RZ ;  /* 0x000000201a1a7c10 */ /* 0x001fc6000ff3e0ff */
[----:B------:R0:W5:Y:S01]  /*4df0*/  LDG.E R51, desc[UR24][R30.64] ;  /* 0x000000181e337981 */ /* 0x000162000c1e1900 */
[----:B------:R-:W-:Y:S02]  /*4e00*/  IADD3.X R27, PT, PT, R27, UR33, RZ, P1, !PT ;  /* 0x000000211b1b7c10 */ /* 0x000fe40008ffe4ff */
[----:B------:R-:W-:Y:S01]  /*4e10*/  FMNMX3 R37, |R37|, R24, |R47|, !PT ;  /* 0x0000001825257276 */ /* 0x000fe2000780062f */
[----:B------:R-:W5:Y:S04]  /*4e20*/  LDG.E R40, desc[UR24][R40.64] ;  /* 0x0000001828287981 */ /* 0x000f68000c1e1900 */
[----:B------:R1:W4:Y:S01]  /*4e30*/  LDG.E R57, desc[UR24][R26.64] ;  /* 0x000000181a397981 */ /* 0x000322000c1e1900 */
[----:B0-----:R-:W-:-:S04]  /*4e40*/  IADD3 R30, P1, PT, R26, UR32, RZ ;  /* 0x000000201a1e7c10 */ /* 0x001fc8000ff3e0ff */
[----:B------:R-:W-:Y:S02]  /*4e50*/  IADD3.X R31, PT, PT, R27, UR33, RZ, P1, !PT ;  /* 0x000000211b1f7c10 */ /* 0x000fe40008ffe4ff */
[----:B------:R-:W-:Y:S01]  /*4e60*/  IADD3 R32, P1, PT, R56, UR12, RZ ;  /* 0x0000000c38207c10 */ /* 0x000fe2000ff3e0ff */
[----:B------:R-:W-:Y:S01]  /*4e70*/  FMUL R47, R47, UR17 ;  /* 0x000000112f2f7c20 */ /* 0x000fe20008400000 */
[----:B------:R-:W-:Y:S01]  /*4e80*/  F2FP.SATFINITE.E4M3.F32.PACK_AB_MERGE_C R15, RZ, R15, RZ ;  /* 0x0000000fff0f723e */ /* 0x000fe200048070ff */
[----:B------:R-:W5:Y:S01]  /*4e90*/  LDG.E R56, desc[UR24][R30.64] ;  /* 0x000000181e387981 */ /* 0x000f62000c1e1900 */
[----:B------:R-:W-:Y:S02]  /*4ea0*/  IADD3.X R33, PT, PT, R55, UR13, RZ, P1, !PT ;  /* 0x0000000d37217c10 */ /* 0x000fe40008ffe4ff */
[----:B------:R-:W-:-:S03]  /*4eb0*/  IADD3 R34, P1, PT, R32, UR32, RZ ;  /* 0x0000002020227c10 */ /* 0x000fc6000ff3e0ff */
[----:B------:R0:W5:Y:S01]  /*4ec0*/  LDG.E R32, desc[UR24][R32.64] ;  /* 0x0000001820207981 */ /* 0x000162000c1e1900 */
[----:B------:R-:W-:Y:S02]  /*4ed0*/  IADD3.X R35, PT, PT, R33, UR33, RZ, P1, !PT ;  /* 0x0000002121237c10 */ /* 0x000fe40008ffe4ff */
[----:B------:R-:W-:Y:S02]  /*4ee0*/  IADD3.X R55, PT, PT, RZ, R50, RZ, P0, !PT ;  /* 0x00000032ff377210 */ /* 0x000fe400007fe4ff */
[----:B-1----:R-:W-:Y:S01]  /*4ef0*/  LEA R26, P0, R12, UR8, 0x1 ;  /* 0x000000080c1a7c11 */ /* 0x002fe2000f8008ff */
[----:B------:R1:W5:Y:S01]  /*4f00*/  LDG.E R41, desc[UR24][R34.64] ;  /* 0x0000001822297981 */ /* 0x000362000c1e1900 */
[----:B0-----:R-:W-:-:S04]  /*4f10*/  F2FP.SATFINITE.E4M3.F32.PACK_AB_MERGE_C R33, RZ, R47, RZ ;  /* 0x0000002fff21723e */ /* 0x001fc800048070ff */
[C---:B------:R-:W-:Y:S02]  /*4f20*/  PRMT R47, R33.reuse, 0x7604, R42 ;  /* 0x00007604212f7816 */ /* 0x040fe4000000002a */
[----:B------:R-:W-:Y:S02]  /*4f30*/  SHF.L.U32 R33, R33, 0x10, RZ ;  /* 0x0000001021217819 */ /* 0x000fe400000006ff */
[----:B------:R-:W-:Y:S02]  /*4f40*/  LEA.HI.X R27, R12, UR9, R55, 0x1, P0 ;  /* 0x000000090c1b7c11 */ /* 0x000fe400080f0c37 */
[----:B------:R-:W-:Y:S02]  /*4f50*/  LOP3.LUT R12, R33, 0xff0000, RZ, 0xc0, !PT ;  /* 0x00ff0000210c7812 */ /* 0x000fe400078ec0ff */
[----:B------:R-:W-:Y:S02]  /*4f60*/  IADD3 R30, P0, PT, R26, UR23, RZ ;  /* 0x000000171a1e7c10 */ /* 0x000fe4000ff1e0ff */
[----:B------:R-:W-:-:S02]  /*4f70*/  LOP3.LUT R33, R12, 0xffff, R25, 0xf8, !PT ;  /* 0x0000ffff0c217812 */ /* 0x000fc400078ef819 */
[----:B------:R-:W-:Y:S02]  /*4f80*/  SHF.L.U32 R12, R15, 0x10, RZ ;  /* 0x000000100f0c7819 */ /* 0x000fe400000006ff */
[----:B------:R-:W-:Y:S01]  /*4f90*/  IADD3 R38, P1, PT, R34, UR32, RZ ;  /* 0x0000002022267c10 */ /* 0x000fe2000ff3e0ff */
[----:B-1----:R-:W-:Y:S01]  /*4fa0*/  FMUL R34, R16, UR17 ;  /* 0x0000001110227c20 */ /* 0x002fe20008400000 */
[----:B------:R-:W-:Y:S02]  /*4fb0*/  IADD3.X R31, PT, PT, R27, UR22, RZ, P0, !PT ;  /* 0x000000161b1f7c10 */ /* 0x000fe400087fe4ff */
[----:B------:R-:W-:Y:S02]  /*4fc0*/  LOP3.LUT R25, R12, 0xff0000, RZ, 0xc0, !PT ;  /* 0x00ff00000c197812 */ /* 0x000fe400078ec0ff */
[----:B------:R-:W-:Y:S02]  /*4fd0*/  IADD3.X R39, PT, PT, R35, UR33, RZ, P1, !PT ;  /* 0x0000002123277c10 */ /* 0x000fe40008ffe4ff */
[----:B------:R-:W-:-:S02]  /*4fe0*/  IADD3 R24, P0, PT, R26, UR32, RZ ;  /* 0x000000201a187c10 */ /* 0x000fc4000ff1e0ff */
[----:B------:R-:W-:Y:S01]  /*4ff0*/  F2FP.SATFINITE.E4M3.F32.PACK_AB_MERGE_C R34, RZ, R34, RZ ;  /* 0x00000022ff22723e */ /* 0x000fe200048070ff */
[----:B------:R0:W5:Y:S01]  /*5000*/  LDG.E R38, desc[UR24][R38.64] ;  /* 0x0000001826267981 */ /* 0x000162000c1e1900 */
[----:B------:R-:W-:Y:S02]  /*5010*/  LOP3.LUT R44, R25, 0xffff, R44, 0xf8, !PT ;  /* 0x0000ffff192c7812 */ /* 0x000fe400078ef82c */
[----:B------:R-:W-:Y:S02]  /*5020*/  IADD3.X R25, PT, PT, R27, UR33, RZ, P0, !PT ;  /* 0x000000211b197c10 */ /* 0x000fe400087fe4ff */
[----:B------:R-:W-:Y:S02]  /*5030*/  IADD3 R12, P0, PT, R24, UR23, RZ ;  /* 0x00000017180c7c10 */ /* 0x000fe4000ff1e0ff */
[----:B------:R-:W-:Y:S01]  /*5040*/  PRMT R15, R34, 0x7604, R15 ;  /* 0x00007604220f7816 */ /* 0x000fe2000000000f */
[----:B------:R-:W-:Y:S01]  /*5050*/  FMUL R35, R19, UR17 ;  /* 0x0000001113237c20 */ /* 0x000fe20008400000 */
[----:B0-----:R-:W-:Y:S01]  /*5060*/  FMUL R39, R17, R22 ;  /* 0x0000001611277220 */ /* 0x001fe20000400000 */
[----:B------:R-:W-:Y:S01]  /*5070*/  FMUL R20, R20, UR17 ;  /* 0x0000001114147c20 */ /* 0x000fe20008400000 */
[----:B------:R-:W-:Y:S01]  /*5080*/  FMUL R42, R18, R13 ;  /* 0x0000000d122a7220 */ /* 0x000fe20000400000 */
[----:B------:R0:W-:Y:S01]  /*5090*/  STG.E.U16 desc[UR24][R26.64], R43 ;  /* 0x0000002b1a007986 */ /* 0x0001e2000c101518 */
[----:B------:R-:W-:-:S02]  /*50a0*/  IADD3.X R13, PT, PT, R25, UR22, RZ, P0, !PT ;  /* 0x00000016190d7c10 */ /* 0x000fc400087fe4ff */
[----:B------:R-:W-:Y:S01]  /*50b0*/  IADD3 R16, P0, PT, R26, UR26, RZ ;  /* 0x0000001a1a107c10 */ /* 0x000fe2000ff1e0ff */
[----:B------:R-:W-:Y:S01]  /*50c0*/  STG.E.U16 desc[UR24][R30.64], R46 ;  /* 0x0000002e1e007986 */ /* 0x000fe2000c101518 */
[----:B------:R-:W-:-:S03]  /*50d0*/  F2FP.SATFINITE.E4M3.F32.PACK_AB_MERGE_C R35, RZ, R35, RZ ;  /* 0x00000023ff23723e */ /* 0x000fc600048070ff */
[----:B------:R-:W-:Y:S01]  /*50e0*/  STG.E.U16 desc[UR24][R24.64], R15 ;  /* 0x0000000f18007986 */ /* 0x000fe2000c101518 */
[----:B------:R-:W-:Y:S02]  /*50f0*/  F2FP.SATFINITE.E4M3.F32.PACK_AB_MERGE_C R20, RZ, R20, RZ ;  /* 0x00000014ff14723e */ /* 0x000fe400048070ff */
[----:B------:R-:W-:Y:S02]  /*5100*/  IADD3.X R17, PT, PT, R27, UR27, RZ, P0, !PT ;  /* 0x0000001b1b117c10 */ /* 0x000fe400087fe4ff */
[----:B------:R-:W-:Y:S02]  /*5110*/  IADD3 R18, P0, PT, R30, UR26, RZ ;  /* 0x0000001a1e127c10 */ /* 0x000fe4000ff1e0ff */
[----:B0-----:R-:W-:Y:S02]  /*5120*/  PRMT R43, R20, 0x7604, R35 ;  /* 0x00007604142b7816 */ /* 0x001fe40000000023 */
[----:B------:R-:W-:-:S03]  /*5130*/  IADD3.X R19, PT, PT, R31, UR27, RZ, P0, !PT ;  /* 0x0000001b1f137c10 */ /* 0x000fc600087fe4ff */
[----:B------:R-:W-:Y:S04]  /*5140*/  STG.E.U16 desc[UR24][R12.64], R43 ;  /* 0x0000002b0c007986 */ /* 0x000fe8000c101518 */
[----:B------:R0:W-:Y:S04]  /*5150*/  STG.E.U16 desc[UR24][R16.64], R23 ;  /* 0x0000001710007986 */ /* 0x0001e8000c101518 */
[----:B------:R1:W-:Y:S01]  /*5160*/  STG.E.U16 desc[UR24][R18.64], R36 ;  /* 0x0000002412007986 */ /* 0x0003e2000c101518 */
[----:B0-----:R-:W-:-:S05]  /*5170*/  FMUL R17, R39, UR17 ;  /* 0x0000001127117c20 */ /* 0x001fca0008400000 */
[----:B-1----:R-:W-:Y:S01]  /*5180*/  F2FP.SATFINITE.E4M3.F32.PACK_AB_MERGE_C R18, RZ, R17, RZ ;  /* 0x00000011ff12723e */ /* 0x002fe200048070ff */
[----:B---3--:R-:W-:-:S05]  /*5190*/  HADD2.F32 R22, -RZ, R14.H0_H0 ;  /* 0x2000000eff167230 */ /* 0x008fca0000004100 */
[C---:B------:R-:W-:Y:S01]  /*51a0*/  FMUL R15, R22.reuse, 0.044714998453855514526 ;  /* 0x3d372713160f7820 */ /* 0x040fe20000400000 */
[C---:B------:R-:W-:Y:S01]  /*51b0*/  FMUL R27, R22.reuse, 0.79788458347320556641 ;  /* 0x3f4c422a161b7820 */ /* 0x040fe20000400000 */
[----:B------:R-:W-:Y:S02]  /*51c0*/  HADD2.F32 R26, -RZ, R14.H1_H1 ;  /* 0x3000000eff1a7230 */ /* 0x000fe40000004100 */
[----:B------:R-:W-:Y:S01]  /*51d0*/  FFMA R30, R22, R15, 1 ;  /* 0x3f800000161e7423 */ /* 0x000fe2000000000f */
[----:B------:R-:W-:-:S03]  /*51e0*/  IADD3 R14, P0, PT, R24, UR26, RZ ;  /* 0x0000001a180e7c10 */ /* 0x000fc6000ff1e0ff */
[----:B------:R-:W-:Y:S01]  /*51f0*/  FMUL R27, R27, R30 ;  /* 0x0000001e1b1b7220 */ /* 0x000fe20000400000 */
[C---:B------:R-:W-:Y:S01]  /*5200*/  FMUL R31, R26.reuse, 0.044714998453855514526 ;  /* 0x3d3727131a1f7820 */ /* 0x040fe20000400000 */
[----:B------:R-:W-:Y:S02]  /*5210*/  IADD3.X R15, PT, PT, R25, UR27, RZ, P0, !PT ;  /* 0x0000001b190f7c10 */ /* 0x000fe400087fe4ff */
[----:B------:R-:W-:Y:S01]  /*5220*/  FMUL R23, |R27|, 2.8853900432586669922 ;  /* 0x4038aa3b1b177820 */ /* 0x000fe20000400200 */
[C---:B------:R-:W-:Y:S01]  /*5230*/  FMUL R24, R26.reuse, 0.79788458347320556641 ;  /* 0x3f4c422a1a187820 */ /* 0x040fe20000400000 */
[----:B------:R-:W-:Y:S01]  /*5240*/  FFMA R31, R26, R31, 1 ;  /* 0x3f8000001a1f7423 */ /* 0x000fe2000000001f */
[----:B------:R-:W-:-:S03]  /*5250*/  IADD3 R16, P0, PT, R12, UR26, RZ ;  /* 0x0000001a0c107c10 */ /* 0x000fc6000ff1e0ff */
[----:B------:R-:W0:Y:S01]  /*5260*/  MUFU.EX2 R23, R23 ;  /* 0x0000001700177308 */ /* 0x000e220000000800 */
[----:B------:R-:W-:Y:S01]  /*5270*/  FMUL R24, R24, R31 ;  /* 0x0000001f18187220 */ /* 0x000fe20000400000 */
[----:B------:R-:W-:Y:S01]  /*5280*/  IADD3.X R17, PT, PT, R13, UR27, RZ, P0, !PT ;  /* 0x0000001b0d117c10 */ /* 0x000fe200087fe4ff */
[----:B------:R-:W-:Y:S02]  /*5290*/  FMUL R13, R22, 0.035677410662174224854 ;  /* 0x3d12227a160d7820 */ /* 0x000fe40000400000 */
[----:B------:R-:W-:Y:S02]  /*52a0*/  FMUL R30, |R24|, 2.8853900432586669922 ;  /* 0x4038aa3b181e7820 */ /* 0x000fe40000400200 */
[----:B------:R-:W-:Y:S01]  /*52b0*/  FFMA R13, R22, R13, 0.79788458347320556641 ;  /* 0x3f4c422a160d7423 */ /* 0x000fe2000000000d */
[----:B------:R-:W-:Y:S01]  /*52c0*/  FMUL R25, R42, UR17 ;  /* 0x000000112a197c20 */ /* 0x000fe20008400000 */
[----:B------:R1:W-:Y:S02]  /*52d0*/  STG.E.U16 desc[UR24][R14.64], R47 ;  /* 0x0000002f0e007986 */ /* 0x0003e4000c101518 */
[----:B------:R-:W3:Y:S02]  /*52e0*/  MUFU.EX2 R30, R30 ;  /* 0x0000001e001e7308 */ /* 0x000ee40000000800 */
[----:B------:R-:W-:Y:S01]  /*52f0*/  F2FP.SATFINITE.E4M3.F32.PACK_AB_MERGE_C R25, RZ, R25, RZ ;  /* 0x00000019ff19723e */ /* 0x000fe200048070ff */
[----:B-1----:R-:W-:Y:S01]  /*5300*/  FMUL R14, R22, R13 ;  /* 0x0000000d160e7220 */ /* 0x002fe20000400000 */
[----:B------:R-:W-:-:S03]  /*5310*/  FMUL R15, R27, R27 ;  /* 0x0000001b1b0f7220 */ /* 0x000fc60000400000 */
[----:B------:R-:W-:Y:S01]  /*5320*/  FMUL R19, |R14|, 2.8853900432586669922 ;  /* 0x4038aa3b0e137820 */ /* 0x000fe20000400200 */
[----:B------:R-:W-:Y:S01]  /*5330*/  PRMT R31, R18, 0x7604, R25 ;  /* 0x00007604121f7816 */ /* 0x000fe20000000019 */
[----:B0-----:R-:W-:Y:S01]  /*5340*/  FADD R23, R23, 1 ;  /* 0x3f80000017177421 */ /* 0x001fe20000000000 */
[C---:B------:R-:W-:Y:S01]  /*5350*/  FFMA R12, R15.reuse, R10, -0.052303962409496307373 ;  /* 0xbd563cae0f0c7423 */ /* 0x040fe2000000000a */
[----:B------:R-:W-:Y:S02]  /*5360*/  FMUL R13, R24, R24 ;  /* 0x00000018180d7220 */ /* 0x000fe40000400000 */
[----:B------:R-:W0:Y:S01]  /*5370*/  MUFU.EX2 R19, R19 ;  /* 0x0000001300137308 */ /* 0x000e220000000800 */
[----:B------:R1:W-:Y:S01]  /*5380*/  STG.E.U16 desc[UR24][R16.64], R31 ;  /* 0x0000001f10007986 */ /* 0x0003e2000c101518 */
[----:B------:R-:W-:Y:S01]  /*5390*/  FFMA R12, R15, R12, 0.1331529766321182251 ;  /* 0x3e0859410f0c7423 */ /* 0x000fe2000000000c */
[----:B---3--:R-:W-:-:S05]  /*53a0*/  FADD R30, R30, 1 ;  /* 0x3f8000001e1e7421 */ /* 0x008fca0000000000 */
[----:B------:R-:W3:Y:S01]  /*53b0*/  MUFU.RCP R23, R23 ;  /* 0x0000001700177308 */ /* 0x000ee20000001000 */
[----:B------:R-:W-:Y:S01]  /*53c0*/  FFMA R12, R15, R12, -0.33332768082618713379 ;  /* 0xbeaaa9ed0f0c7423 */ /* 0x000fe2000000000c */
[----:B-1----:R-:W-:-:S04]  /*53d0*/  FFMA R16, R13, R10, -0.052303962409496307373 ;  /* 0xbd563cae0d107423 */ /* 0x002fc8000000000a */
[----:B------:R-:W-:Y:S02]  /*53e0*/  FFMA R36, R13, R16, 0.1331529766321182251 ;  /* 0x3e0859410d247423 */ /* 0x000fe40000000010 */
[----:B------:R-:W1:Y:S01]  /*53f0*/  MUFU.RCP R17, R30 ;  /* 0x0000001e00117308 */ /* 0x000e620000001000 */
[----:B------:R-:W-:Y:S01]  /*5400*/  FFMA R16, R15, R12, RZ ;  /* 0x0000000c0f107223 */ /* 0x000fe200000000ff */
[----:B------:R-:W-:Y:S01]  /*5410*/  FMUL R15, R26, 0.035677410662174224854 ;  /* 0x3d12227a1a0f7820 */ /* 0x000fe20000400000 */
[----:B------:R-:W-:-:S04]  /*5420*/  FFMA R36, R13, R36, -0.33332768082618713379 ;  /* 0xbeaaa9ed0d247423 */ /* 0x000fc80000000024 */
[----:B------:R-:W-:Y:S01]  /*5430*/  FFMA R31, R13, R36, RZ ;  /* 0x000000240d1f7223 */ /* 0x000fe200000000ff */
[----:B------:R-:W-:Y:S01]  /*5440*/  FFMA R13, R26, R15, 0.79788458347320556641 ;  /* 0x3f4c422a1a0d7423 */ /* 0x000fe2000000000f */
[----:B0-----:R-:W-:Y:S01]  /*5450*/  FADD R15, R19, 1 ;  /* 0x3f800000130f7421 */ /* 0x001fe20000000000 */
[--C-:B---3--:R-:W-:Y:S01]  /*5460*/  FFMA R23, R23, -2, R2.reuse ;  /* 0xc000000017177823 */ /* 0x108fe20000000002 */
[C---:B------:R-:W-:Y:S02]  /*5470*/  FSETP.GE.AND P1, PT, |R27|.reuse, 0.60000002384185791016, PT ;  /* 0x3f19999a1b00780b */ /* 0x040fe40003f26200 */
[----:B------:R-:W-:Y:S02]  /*5480*/  FSETP.GE.AND P0, PT, |R27|, 9.010913848876953125, PT ;  /* 0x41102cb41b00780b */ /* 0x000fe40003f06200 */
[----:B------:R-:W0:Y:S01]  /*5490*/  MUFU.RCP R15, R15 ;  /* 0x0000000f000f7308 */ /* 0x000e220000001000 */
[----:B------:R-:W-:Y:S01]  /*54a0*/  FSETP.GE.AND P2, PT, |R24|, 0.60000002384185791016, PT ;  /* 0x3f19999a1800780b */ /* 0x000fe20003f46200 */
[----:B------:R-:W-:Y:S01]  /*54b0*/  FMUL R19, R26, R13 ;  /* 0x0000000d1a137220 */ /* 0x000fe20000400000 */
[----:B------:R-:W-:Y:S01]  /*54c0*/  FSEL R12, R23, 1, !P0 ;  /* 0x3f800000170c7808 */ /* 0x000fe20004000000 */
[----:B------:R-:W-:Y:S01]  /*54d0*/  FMUL R13, R14, R14 ;  /* 0x0000000e0e0d7220 */ /* 0x000fe20000400000 */
[----:B-1----:R-:W-:Y:S01]  /*54e0*/  FFMA R17, R17, -2, R2 ;  /* 0xc000000011117823 */ /* 0x002fe20000000002 */
[----:B------:R-:W-:-:S02]  /*54f0*/  FSETP.GE.AND P0, PT, |R24|, 9.010913848876953125, PT ;  /* 0x41102cb41800780b */ /* 0x000fc40003f06200 */
[--C-:B------:R-:W-:Y:S01]  /*5500*/  LOP3.LUT R23, R12, 0x80000000, R27.reuse, 0xb8, !PT ;  /* 0x800000000c177812 */ /* 0x100fe200078eb81b */
[----:B------:R-:W-:Y:S01]  /*5510*/  FFMA R12, R13, R10, -0.052303962409496307373 ;  /* 0xbd563cae0d0c7423 */ /* 0x000fe2000000000a */
[----:B------:R-:W-:Y:S01]  /*5520*/  @!P1 FFMA R23, R27, R16, R27 ;  /* 0x000000101b179223 */ /* 0x000fe2000000001b */
[----:B------:R-:W-:Y:S01]  /*5530*/  FSEL R17, R17, 1, !P0 ;  /* 0x3f80000011117808 */ /* 0x000fe20004000000 */
[----:B------:R-:W-:Y:S01]  /*5540*/  FMUL R30, |R19|, 2.8853900432586669922 ;  /* 0x4038aa3b131e7820 */ /* 0x000fe20000400200 */
[----:B------:R-:W-:Y:S01]  /*5550*/  FFMA R12, R13, R12, 0.1331529766321182251 ;  /* 0x3e0859410d0c7423 */ /* 0x000fe2000000000c */
[----:B--2---:R-:W-:Y:S01]  /*5560*/  HADD2.F32 R16, -RZ, R21.H0_H0 ;  /* 0x20000015ff107230 */ /* 0x004fe20000004100 */
[--C-:B------:R-:W-:Y:S01]  /*5570*/  LOP3.LUT R17, R17, 0x80000000, R24.reuse, 0xb8, !PT ;  /* 0x8000000011117812 */ /* 0x100fe200078eb818 */
[----:B------:R-:W-:Y:S01]  /*5580*/  @!P2 FFMA R17, R24, R31, R24 ;  /* 0x0000001f1811a223 */ /* 0x000fe20000000018 */
[----:B------:R-:W-:Y:S01]  /*5590*/  FSETP.GE.AND P1, PT, |R14|, 0.60000002384185791016, PT ;  /* 0x3f19999a0e00780b */ /* 0x000fe20003f26200 */
[----:B------:R-:W-:Y:S01]  /*55a0*/  FFMA R12, R13, R12, -0.33332768082618713379 ;  /* 0xbeaaa9ed0d0c7423 */ /* 0x000fe2000000000c */
[----:B------:R-:W-:Y:S01]  /*55b0*/  FMUL R31, R16, 0.044714998453855514526 ;  /* 0x3d372713101f7820 */ /* 0x000fe20000400000 */
[----:B------:R-:W1:Y:S01]  /*55c0*/  MUFU.EX2 R30, R30 ;  /* 0x0000001e001e7308 */ /* 0x000e620000000800 */
[----:B0-----:R-:W-:Y:S01]  /*55d0*/  FFMA R15, R15, -2, R2 ;  /* 0xc00000000f0f7823 */ /* 0x001fe20000000002 */
[----:B------:R-:W-:Y:S01]  /*55e0*/  FSETP.GE.AND P0, PT, |R14|, 9.010913848876953125, PT ;  /* 0x41102cb40e00780b */ /* 0x000fe20003f06200 */
[----:B------:R-:W-:Y:S01]  /*55f0*/  FFMA R27, R13, R12, RZ ;  /* 0x0000000c0d1b7223 */ /* 0x000fe200000000ff */
[C---:B------:R-:W-:Y:S01]  /*5600*/  FFMA R12, R16.reuse, R31, 1 ;  /* 0x3f800000100c7423 */ /* 0x040fe2000000001f */
[----:B------:R-:W-:Y:S01]  /*5610*/  FMUL R13, R16, 0.79788458347320556641 ;  /* 0x3f4c422a100d7820 */ /* 0x000fe20000400000 */
[----:B------:R-:W-:-:S03]  /*5620*/  FSEL R15, R15, 1, !P0 ;  /* 0x3f8000000f0f7808 */ /* 0x000fc60004000000 */
[----:B------:R-:W-:Y:S01]  /*5630*/  FMUL R13, R13, R12 ;  /* 0x0000000c0d0d7220 */ /* 0x000fe20000400000 */
[--C-:B------:R-:W-:Y:S01]  /*5640*/  LOP3.LUT R15, R15, 0x80000000, R14.reuse, 0xb8, !PT ;  /* 0x800000000f0f7812 */ /* 0x100fe200078eb80e */
[----:B------:R-:W-:Y:S02]  /*5650*/  @!P1 FFMA R15, R14, R27, R14 ;  /* 0x0000001b0e0f9223 */ /* 0x000fe4000000000e */
[----:B------:R-:W-:Y:S01]  /*5660*/  FMUL R14, |R13|, 2.8853900432586669922 ;  /* 0x4038aa3b0d0e7820 */ /* 0x000fe20000400200 */
[----:B------:R-:W-:Y:S01]  /*5670*/  FMNMX3 R37, |R42|, R37, |R39|, !PT ;  /* 0x000000252a257276 */ /* 0x000fe20007800627 */
[----:B------:R-:W-:Y:S01]  /*5680*/  FMUL R39, R19, R19 ;  /* 0x0000001313277220 */ /* 0x000fe20000400000 */
[----:B-1----:R-:W-:-:S03]  /*5690*/  FADD R30, R30, 1 ;  /* 0x3f8000001e1e7421 */ /* 0x002fc60000000000 */
[----:B------:R-:W0:Y:S01]  /*56a0*/  MUFU.EX2 R14, R14 ;  /* 0x0000000e000e7308 */ /* 0x000e220000000800 */
[----:B------:R-:W-:-:S04]  /*56b0*/  FFMA R12, R39, R10, -0.052303962409496307373 ;  /* 0xbd563cae270c7423 */ /* 0x000fc8000000000a */
[----:B------:R-:W-:-:S03]  /*56c0*/  FFMA R12, R39, R12, 0.1331529766321182251 ;  /* 0x3e085941270c7423 */ /* 0x000fc6000000000c */
[----:B------:R-:W1:Y:S01]  /*56d0*/  MUFU.RCP R31, R30 ;  /* 0x0000001e001f7308 */ /* 0x000e620000001000 */
[----:B------:R-:W-:Y:S01]  /*56e0*/  FFMA R12, R39, R12, -0.33332768082618713379 ;  /* 0xbeaaa9ed270c7423 */ /* 0x000fe2000000000c */
[----:B------:R-:W-:-:S03]  /*56f0*/  HADD2.F32 R21, -RZ, R21.H1_H1 ;  /* 0x30000015ff157230 */ /* 0x000fc60000004100 */
[----:B------:R-:W-:Y:S02]  /*5700*/  FFMA R24, R39, R12, RZ ;  /* 0x0000000c27187223 */ /* 0x000fe400000000ff */
[----:B------:R-:W-:Y:S01]  /*5710*/  FMUL R12, R21, 0.044714998453855514526 ;  /* 0x3d372713150c7820 */ /* 0x000fe20000400000 */
[----:B------:R-:W-:Y:S01]  /*5720*/  FSETP.GE.AND P1, PT, |R19|, 0.60000002384185791016, PT ;  /* 0x3f19999a1300780b */ /* 0x000fe20003f26200 */
[----:B0-----:R-:W-:Y:S01]  /*5730*/  FADD R27, R14, 1 ;  /* 0x3f8000000e1b7421 */ /* 0x001fe20000000000 */
[C---:B------:R-:W-:Y:S01]  /*5740*/  FMUL R14, R21.reuse, 0.79788458347320556641 ;  /* 0x3f4c422a150e7820 */ /* 0x040fe20000400000 */
[----:B------:R-:W-:Y:S01]  /*5750*/  FFMA R43, R21, R12, 1 ;  /* 0x3f800000152b7423 */ /* 0x000fe2000000000c */
[----:B------:R-:W-:-:S03]  /*5760*/  FSETP.GE.AND P0, PT, |R19|, 9.010913848876953125, PT ;  /* 0x41102cb41300780b */ /* 0x000fc60003f06200 */
[----:B------:R-:W-:Y:S01]  /*5770*/  FMUL R14, R14, R43 ;  /* 0x0000002b0e0e7220 */ /* 0x000fe20000400000 */
[----:B-1----:R-:W-:-:S03]  /*5780*/  FFMA R31, R31, -2, R2 ;  /* 0xc00000001f1f7823 */ /* 0x002fc60000000002 */
[----:B------:R-:W-:Y:S02]  /*5790*/  FMUL R30, |R14|, 2.8853900432586669922 ;  /* 0x4038aa3b0e1e7820 */ /* 0x000fe40000400200 */
[----:B------:R-:W-:Y:S01]  /*57a0*/  FSEL R12, R31, 1, !P0 ;  /* 0x3f8000001f0c7808 */ /* 0x000fe20004000000 */
[----:B------:R-:W0:Y:S03]  /*57b0*/  MUFU.RCP R27, R27 ;  /* 0x0000001b001b7308 */ /* 0x000e260000001000 */
[--C-:B------:R-:W-:Y:S01]  /*57c0*/  LOP3.LUT R39, R12, 0x80000000, R19.reuse, 0xb8, !PT ;  /* 0x800000000c277812 */ /* 0x100fe200078eb813 */
[----:B------:R-:W-:Y:S01]  /*57d0*/  @!P1 FFMA R39, R19, R24, R19 ;  /* 0x0000001813279223 */ /* 0x000fe20000000013 */
[----:B------:R-:W-:-:S03]  /*57e0*/  FMUL R19, R13, R13 ;  /* 0x0000000d0d137220 */ /* 0x000fc60000400000 */
[----:B------:R-:W1:Y:S01]  /*57f0*/  MUFU.EX2 R30, R30 ;  /* 0x0000001e001e7308 */ /* 0x000e620000000800 */
[----:B------:R-:W-:-:S04]  /*5800*/  FFMA R12, R19, R10, -0.052303962409496307373 ;  /* 0xbd563cae130c7423 */ /* 0x000fc8000000000a */
        /* <DEDUP_REMOVED lines=11> */
[----:B------:R-:W-:Y:S01]  /*58c0*/  FMUL R13, R16, 0.035677410662174224854 ;  /* 0x3d12227a100d7820 */ /* 0x000fe20000400000 */
[----:B------:R-:W-:-:S03]  /*58d0*/  FMUL R43, R14, R14 ;  /* 0x0000000e0e2b7220 */ /* 0x000fc60000400000 */
[----:B------:R-:W-:Y:S01]  /*58e0*/  FFMA R13, R16, R13, 0.79788458347320556641 ;  /* 0x3f4c422a100d7423 */ /* 0x000fe2000000000d */
[----:B------:R-:W-:-:S03]  /*58f0*/  FFMA R12, R43, R10, -0.052303962409496307373 ;  /* 0xbd563cae2b0c7423 */ /* 0x000fc6000000000a */
[----:B------:R-:W-:Y:S01]  /*5900*/  FMUL R13, R16, R13 ;  /* 0x0000000d100d7220 */ /* 0x000fe20000400000 */
[----:B------:R-:W-:Y:S01]  /*5910*/  FFMA R12, R43, R12, 0.1331529766321182251 ;  /* 0x3e0859412b0c7423 */ /* 0x000fe2000000000c */
[C---:B------:R-:W-:Y:S01]  /*5920*/  FSETP.GE.AND P1, PT, |R14|.reuse, 0.60000002384185791016, PT ;  /* 0x3f19999a0e00780b */ /* 0x040fe20003f26200 */
[----:B0-----:R-:W-:Y:S01]  /*5930*/  FFMA R24, R19, -2, R2 ;  /* 0xc000000013187823 */ /* 0x001fe20000000002 */
[----:B------:R-:W-:Y:S01]  /*5940*/  FMUL R19, |R13|, 2.8853900432586669922 ;  /* 0x4038aa3b0d137820 */ /* 0x000fe20000400200 */
[----:B------:R-:W-:Y:S01]  /*5950*/  FFMA R12, R43, R12, -0.33332768082618713379 ;  /* 0xbeaaa9ed2b0c7423 */ /* 0x000fe2000000000c */
[----:B------:R-:W-:-:S03]  /*5960*/  FSETP.GE.AND P0, PT, |R14|, 9.010913848876953125, PT ;  /* 0x41102cb40e00780b */ /* 0x000fc60003f06200 */
[----:B------:R-:W-:Y:S01]  /*5970*/  FFMA R43, R43, R12, RZ ;  /* 0x0000000c2b2b7223 */ /* 0x000fe200000000ff */
[----:B------:R-:W0:Y:S01]  /*5980*/  MUFU.EX2 R19, R19 ;  /* 0x0000001300137308 */ /* 0x000e220000000800 */
[----:B------:R-:W-:Y:S01]  /*5990*/  FMUL R12, R21, 0.035677410662174224854 ;  /* 0x3d12227a150c7820 */ /* 0x000fe20000400000 */
[----:B------:R-:W-:-:S03]  /*59a0*/  FSEL R31, R24, 1, !P0 ;  /* 0x3f800000181f7808 */ /* 0x000fc60004000000 */
[----:B------:R-:W-:Y:S01]  /*59b0*/  FFMA R12, R21, R12, 0.79788458347320556641 ;  /* 0x3f4c422a150c7423 */ /* 0x000fe2000000000c */
[--C-:B------:R-:W-:Y:S01]  /*59c0*/  LOP3.LUT R30, R31, 0x80000000, R14.reuse, 0xb8, !PT ;  /* 0x800000001f1e7812 */ /* 0x100fe200078eb80e */
[----:B------:R-:W-:Y:S02]  /*59d0*/  @!P1 FFMA R30, R14, R43, R14 ;  /* 0x0000002b0e1e9223 */ /* 0x000fe4000000000e */
[----:B------:R-:W-:-:S04]  /*59e0*/  FMUL R14, R21, R12 ;  /* 0x0000000c150e7220 */ /* 0x000fc80000400000 */
[----:B------:R-:W-:Y:S01]  /*59f0*/  FMUL R42, |R14|, 2.8853900432586669922 ;  /* 0x4038aa3b0e2a7820 */ /* 0x000fe20000400200 */
[----:B0-----:R-:W-:Y:S01]  /*5a00*/  FADD R24, R19, 1 ;  /* 0x3f80000013187421 */ /* 0x001fe20000000000 */
[----:B------:R-:W-:-:S04]  /*5a10*/  FMUL R19, R13, R13 ;  /* 0x0000000d0d137220 */ /* 0x000fc80000400000 */
[----:B------:R-:W0:Y:S01]  /*5a20*/  MUFU.EX2 R42, R42 ;  /* 0x0000002a002a7308 */ /* 0x000e220000000800 */
[----:B------:R-:W-:-:S04]  /*5a30*/  FFMA R12, R19, R10, -0.052303962409496307373 ;  /* 0xbd563cae130c7423 */ /* 0x000fc8000000000a */
[----:B------:R-:W-:-:S03]  /*5a40*/  FFMA R12, R19, R12, 0.1331529766321182251 ;  /* 0x3e085941130c7423 */ /* 0x000fc6000000000c */
[----:B------:R-:W1:Y:S01]  /*5a50*/  MUFU.RCP R31, R24 ;  /* 0x00000018001f7308 */ /* 0x000e620000001000 */
[----:B------:R-:W-:-:S04]  /*5a60*/  FFMA R12, R19, R12, -0.33332768082618713379 ;  /* 0xbeaaa9ed130c7423 */ /* 0x000fc8000000000c */
[----:B------:R-:W-:Y:S01]  /*5a70*/  FFMA R36, R19, R12, RZ ;  /* 0x0000000c13247223 */ /* 0x000fe200000000ff */
[----:B0-----:R-:W-:Y:S01]  /*5a80*/  FADD R19, R42, 1 ;  /* 0x3f8000002a137421 */ /* 0x001fe20000000000 */
[C---:B------:R-:W-:Y:S02]  /*5a90*/  FSETP.GE.AND P1, PT, |R13|.reuse, 0.60000002384185791016, PT ;  /* 0x3f19999a0d00780b */ /* 0x040fe40003f26200 */
[----:B------:R-:W-:-:S03]  /*5aa0*/  FSETP.GE.AND P0, PT, |R13|, 9.010913848876953125, PT ;  /* 0x41102cb40d00780b */ /* 0x000fc60003f06200 */
[----:B------:R-:W0:Y:S01]  /*5ab0*/  MUFU.RCP R19, R19 ;  /* 0x0000001300137308 */ /* 0x000e220000001000 */
[----:B-1----:R-:W-:Y:S01]  /*5ac0*/  FFMA R31, R31, -2, R2 ;  /* 0xc00000001f1f7823 */ /* 0x002fe20000000002 */
[----:B------:R-:W-:-:S04]  /*5ad0*/  FMUL R43, R14, R14 ;  /* 0x0000000e0e2b7220 */ /* 0x000fc80000400000 */
[----:B------:R-:W-:-:S04]  /*5ae0*/  FSEL R12, R31, 1, !P0 ;  /* 0x3f8000001f0c7808 */ /* 0x000fc80004000000 */
[--C-:B------:R-:W-:Y:S01]  /*5af0*/  LOP3.LUT R31, R12, 0x80000000, R13.reuse, 0xb8, !PT ;  /* 0x800000000c1f7812 */ /* 0x100fe200078eb80d */
[----:B------:R-:W-:Y:S01]  /*5b00*/  FFMA R12, R43, R10, -0.052303962409496307373 ;  /* 0xbd563cae2b0c7423 */ /* 0x000fe2000000000a */
[----:B------:R-:W-:Y:S01]  /*5b10*/  @!P1 FFMA R31, R13, R36, R13 ;  /* 0x000000240d1f9223 */ /* 0x000fe2000000000d */
[C---:B------:R-:W-:Y:S02]  /*5b20*/  FSETP.GE.AND P1, PT, |R14|.reuse, 0.60000002384185791016, PT ;  /* 0x3f19999a0e00780b */ /* 0x040fe40003f26200 */
[----:B------:R-:W-:Y:S01]  /*5b30*/  FFMA R12, R43, R12, 0.1331529766321182251 ;  /* 0x3e0859412b0c7423 */ /* 0x000fe2000000000c */
[----:B0-----:R-:W-:Y:S01]  /*5b40*/  FFMA R13, R19, -2, R2 ;  /* 0xc0000000130d7823 */ /* 0x001fe20000000002 */
[----:B------:R-:W-:Y:S02]  /*5b50*/  FSETP.GE.AND P0, PT, |R14|, 9.010913848876953125, PT ;  /* 0x41102cb40e00780b */ /* 0x000fe40003f06200 */
[----:B------:R-:W-:Y:S02]  /*5b60*/  FFMA R12, R43, R12, -0.33332768082618713379 ;  /* 0xbeaaa9ed2b0c7423 */ /* 0x000fe4000000000c */
[----:B------:R-:W-:-:S02]  /*5b70*/  FSEL R13, R13, 1, !P0 ;  /* 0x3f8000000d0d7808 */ /* 0x000fc40004000000 */
[----:B------:R-:W-:Y:S02]  /*5b80*/  FFMA R19, R43, R12, RZ ;  /* 0x0000000c2b137223 */ /* 0x000fe400000000ff */
[--C-:B------:R-:W-:Y:S02]  /*5b90*/  LOP3.LUT R43, R13, 0x80000000, R14.reuse, 0xb8, !PT ;  /* 0x800000000d2b7812 */ /* 0x100fe400078eb80e */
[----:B------:R-:W-:Y:S01]  /*5ba0*/  @!P1 FFMA R43, R14, R19, R14 ;  /* 0x000000130e2b9223 */ /* 0x000fe2000000000e */
[----:B----4-:R-:W-:-:S05]  /*5bb0*/  HADD2.F32 R19, -RZ, R57.H0_H0 ;  /* 0x20000039ff137230 */ /* 0x010fca0000004100 */
[C---:B------:R-:W-:Y:S01]  /*5bc0*/  FMUL R12, R19.reuse, 0.044714998453855514526 ;  /* 0x3d372713130c7820 */ /* 0x040fe20000400000 */
[----:B------:R-:W-:-:S03]  /*5bd0*/  FMUL R13, R19, 0.79788458347320556641 ;  /* 0x3f4c422a130d7820 */ /* 0x000fc60000400000 */
[----:B------:R-:W-:-:S04]  /*5be0*/  FFMA R12, R19, R12, 1 ;  /* 0x3f800000130c7423 */ /* 0x000fc8000000000c */
[----:B------:R-:W-:-:S04]  /*5bf0*/  FMUL R13, R13, R12 ;  /* 0x0000000c0d0d7220 */ /* 0x000fc80000400000 */
[----:B------:R-:W-:-:S06]  /*5c00*/  FMUL R12, |R13|, 2.8853900432586669922 ;  /* 0x4038aa3b0d0c7820 */ /* 0x000fcc0000400200 */
[----:B------:R-:W0:Y:S01]  /*5c10*/  MUFU.EX2 R12, R12 ;  /* 0x0000000c000c7308 */ /* 0x000e220000000800 */
[----:B------:R-:W-:-:S04]  /*5c20*/  SHF.L.U32 R34, R34, 0x10, RZ ;  /* 0x0000001022227819 */ /* 0x000fc800000006ff */
[----:B------:R-:W-:Y:S01]  /*5c30*/  LOP3.LUT R14, R34, 0xff0000, RZ, 0xc0, !PT ;  /* 0x00ff0000220e7812 */ /* 0x000fe200078ec0ff */
[----:B0-----:R-:W-:-:S04]  /*5c40*/  FADD R24, R12, 1 ;  /* 0x3f8000000c187421 */ /* 0x001fc80000000000 */
[----:B------:R-:W0:Y:S01]  /*5c50*/  MUFU.RCP R47, R24 ;  /* 0x00000018002f7308 */ /* 0x000e220000001000 */
[----:B------:R-:W-:Y:S01]  /*5c60*/  LOP3.LUT R14, R14, 0xffff, R45, 0xf8, !PT ;  /* 0x0000ffff0e0e7812 */ /* 0x000fe200078ef82d */
        /* <DEDUP_REMOVED lines=20> */
[----:B------:R-:W-:Y:S01]  /*5db0*/  FMUL R25, R13, R13 ;  /* 0x0000000d0d197220 */ /* 0x000fe20000400000 */
[----:B0-----:R-:W-:-:S04]  /*5dc0*/  FADD R36, R24, 1 ;  /* 0x3f80000018247421 */ /* 0x001fc80000000000 */
[----:B------:R-:W0:Y:S01]  /*5dd0*/  MUFU.RCP R45, R36 ;  /* 0x00000024002d7308 */ /* 0x000e220000001000 */
[----:B------:R-:W-:Y:S01]  /*5de0*/  LOP3.LUT R49, R49, R12, RZ, 0xfc, !PT ;  /* 0x0000000c31317212 */ /* 0x000fe200078efcff */
        /* <DEDUP_REMOVED lines=15> */
[----:B------:R-:W-:Y:S01]  /*5ee0*/  LOP3.LUT R18, R18, 0xffff, RZ, 0xc0, !PT ;  /* 0x0000ffff12127812 */ /* 0x000fe200078ec0ff */
[----:B------:R-:W-:Y:S01]  /*5ef0*/  FMUL R42, R24, R24 ;  /* 0x00000018182a7220 */ /* 0x000fe20000400000 */
[----:B0-----:R-:W-:-:S06]  /*5f00*/  FADD R25, R13, 1 ;  /* 0x3f8000000d197421 */ /* 0x001fcc0000000000 */
[----:B------:R-:W0:Y:S01]  /*5f10*/  MUFU.RCP R25, R25 ;  /* 0x0000001900197308 */ /* 0x000e220000001000 */
[----:B------:R-:W-:-:S04]  /*5f20*/  SHF.L.U32 R12, R18, 0x18, RZ ;  /* 0x00000018120c7819 */ /* 0x000fc800000006ff */
[----:B------:R-:W-:Y:S01]  /*5f30*/  LOP3.LUT R12, R33, R12, RZ, 0xfc, !PT ;  /* 0x0000000c210c7212 */ /* 0x000fe200078efcff */
[----:B------:R-:W-:Y:S01]  /*5f40*/  FFMA R33, R42, R10, -0.052303962409496307373 ;  /* 0xbd563cae2a217423 */ /* 0x000fe2000000000a */
[----:B------:R-:W-:-:S03]  /*5f50*/  FSETP.GE.AND P0, PT, |R24|, 9.010913848876953125, PT ;  /* 0x41102cb41800780b */ /* 0x000fc60003f06200 */
[----:B------:R-:W-:Y:S01]  /*5f60*/  FFMA R33, R42, R33, 0.1331529766321182251 ;  /* 0x3e0859412a217423 */ /* 0x000fe20000000021 */
[----:B------:R-:W-:Y:S01]  /*5f70*/  FSETP.GE.AND P1, PT, |R24|, 0.60000002384185791016, PT ;  /* 0x3f19999a1800780b */ /* 0x000fe20003f26200 */
[----:B0-----:R-:W-:Y:S02]  /*5f80*/  FFMA R18, R25, -2, R2 ;  /* 0xc000000019127823 */ /* 0x001fe40000000002 */
[----:B------:R-:W-:-:S03]  /*5f90*/  FFMA R13, R42, R33, -0.33332768082618713379 ;  /* 0xbeaaa9ed2a0d7423 */ /* 0x000fc60000000021 */
[----:B------:R-:W-:Y:S01]  /*5fa0*/  FSEL R33, R18, 1, !P0 ;  /* 0x3f80000012217808 */ /* 0x000fe20004000000 */
[C---:B------:R-:W-:Y:S01]  /*5fb0*/  FMUL R18, R57.reuse, 0.035677410662174224854 ;  /* 0x3d12227a39127820 */ /* 0x040fe20000400000 */
[----:B------:R-:W-:Y:S01]  /*5fc0*/  LOP3.LUT R20, R20, 0xffff, RZ, 0xc0, !PT ;  /* 0x0000ffff14147812 */ /* 0x000fe200078ec0ff */
[----:B------:R-:W-:Y:S02]  /*5fd0*/  FFMA R13, R42, R13, RZ ;  /* 0x0000000d2a0d7223 */ /* 0x000fe400000000ff */
[----:B------:R-:W-:Y:S01]  /*5fe0*/  FFMA R18, R57, R18, 0.79788458347320556641 ;  /* 0x3f4c422a39127423 */ /* 0x000fe20000000012 */
[----:B------:R-:W-:Y:S02]  /*5ff0*/  LOP3.LUT R35, R35, 0xffff, RZ, 0xc0, !PT ;  /* 0x0000ffff23237812 */ /* 0x000fe400078ec0ff */
[----:B------:R-:W-:Y:S01]  /*6000*/  SHF.L.U32 R25, R20, 0x18, RZ ;  /* 0x0000001814197819 */ /* 0x000fe200000006ff */
[----:B------:R-:W-:Y:S01]  /*6010*/  FMUL R20, R57, R18 ;  /* 0x0000001239147220 */ /* 0x000fe20000400000 */
[--C-:B------:R-:W-:Y:S01]  /*6020*/  LOP3.LUT R33, R33, 0x80000000, R24.reuse, 0xb8, !PT ;  /* 0x8000000021217812 */ /* 0x100fe200078eb818 */
[----:B------:R-:W-:Y:S01]  /*6030*/  @!P1 FFMA R33, R24, R13, R24 ;  /* 0x0000000d18219223 */ /* 0x000fe20000000018 */
[----:B------:R-:W-:Y:S01]  /*6040*/  SHF.L.U32 R13, R35, 0x18, RZ ;  /* 0x00000018230d7819 */ /* 0x000fe200000006ff */
[----:B------:R-:W-:-:S06]  /*6050*/  FMUL R35, |R20|, 2.8853900432586669922 ;  /* 0x4038aa3b14237820 */ /* 0x000fcc0000400200 */
[----:B------:R-:W0:Y:S01]  /*6060*/  MUFU.EX2 R35, R35 ;  /* 0x0000002300237308 */ /* 0x000e220000000800 */
[----:B------:R-:W-:Y:S01]  /*6070*/  LOP3.LUT R14, R14, R25, RZ, 0xfc, !PT ;  /* 0x000000190e0e7212 */ /* 0x000fe200078efcff */
[C---:B------:R-:W-:Y:S01]  /*6080*/  FMUL R25, R22.reuse, 0.10703222453594207764 ;  /* 0x3ddb33b616197820 */ /* 0x040fe20000400000 */
[----:B------:R-:W-:Y:S01]  /*6090*/  FFMA R18, -R23, R23, 1 ;  /* 0x3f80000017127423 */ /* 0x000fe20000000117 */
[----:B------:R-:W-:Y:S02]  /*60a0*/  FFMA R15, R15, R4, 0.5 ;  /* 0x3f0000000f0f7423 */ /* 0x000fe40000000004 */
[C---:B------:R-:W-:Y:S01]  /*60b0*/  FFMA R25, R22.reuse, R25, 0.79788458347320556641 ;  /* 0x3f4c422a16197423 */ /* 0x040fe20000000019 */
[----:B------:R-:W-:-:S03]  /*60c0*/  FMUL R24, R22, 0.5 ;  /* 0x3f00000016187820 */ /* 0x000fc60000400000 */
[----:B------:R-:W-:Y:S01]  /*60d0*/  FMUL R25, R18, R25 ;  /* 0x0000001912197220 */ /* 0x000fe20000400000 */
[----:B------:R-:W-:Y:S01]  /*60e0*/  FMUL R18, R22, R15 ;  /* 0x0000000f16127220 */ /* 0x000fe20000400000 */
[----:B------:R-:W-:Y:S01]  /*60f0*/  FMUL R15, R26, 0.10703222453594207764 ;  /* 0x3ddb33b61a0f7820 */ /* 0x000fe20000400000 */
[----:B0-----:R-:W-:Y:S01]  /*6100*/  FADD R42, R35, 1 ;  /* 0x3f800000232a7421 */ /* 0x001fe20000000000 */
[----:B------:R-:W-:Y:S02]  /*6110*/  FMUL R24, R24, R25 ;  /* 0x0000001918187220 */ /* 0x000fe40000400000 */
[----:B------:R-:W-:Y:S01]  /*6120*/  FFMA R22, R26, R15, 0.79788458347320556641 ;  /* 0x3f4c422a1a167423 */ /* 0x000fe2000000000f */
[----:B------:R-:W0:Y:S01]  /*6130*/  MUFU.RCP R35, R42 ;  /* 0x0000002a00237308 */ /* 0x000e220000001000 */
[----:B------:R-:W-:-:S04]  /*6140*/  FFMA R25, -R17, R17, 1 ;  /* 0x3f80000011197423 */ /* 0x000fc80000000111 */
        /* <DEDUP_REMOVED lines=12> */
[----:B-----5:R-:W-:-:S05]  /*6210*/  HADD2.F32 R20, -RZ, R56.H0_H0 ;  /* 0x20000038ff147230 */ /* 0x020fca0000004100 */
[C---:B------:R-:W-:Y:S01]  /*6220*/  FMUL R15, R20.reuse, 0.044714998453855514526 ;  /* 0x3d372713140f7820 */ /* 0x040fe20000400000 */
[----:B------:R-:W-:-:S03]  /*6230*/  FMUL R42, R20, 0.79788458347320556641 ;  /* 0x3f4c422a142a7820 */ /* 0x000fc60000400000 */
[----:B------:R-:W-:-:S04]  /*6240*/  FFMA R15, R20, R15, 1 ;  /* 0x3f800000140f7423 */ /* 0x000fc8000000000f */
[----:B------:R-:W-:-:S04]  /*6250*/  FMUL R42, R42, R15 ;  /* 0x0000000f2a2a7220 */ /* 0x000fc80000400000 */
[----:B------:R-:W-:-:S06]  /*6260*/  FMUL R15, |R42|, 2.8853900432586669922 ;  /* 0x4038aa3b2a0f7820 */ /* 0x000fcc0000400200 */
[----:B------:R-:W0:Y:S01]  /*6270*/  MUFU.EX2 R15, R15 ;  /* 0x0000000f000f7308 */ /* 0x000e220000000800 */
[----:B------:R-:W-:Y:S01]  /*6280*/  LOP3.LUT R13, R44, R13, RZ, 0xfc, !PT ;  /* 0x0000000d2c0d7212 */ /* 0x000fe200078efcff */
[----:B------:R-:W-:Y:S01]  /*6290*/  FFMA R39, R39, R4, 0.5 ;  /* 0x3f00000027277423 */ /* 0x000fe20000000004 */
[----:B------:R-:W-:-:S03]  /*62a0*/  FADD R23, R23, 1 ;  /* 0x3f80000017177421 */ /* 0x000fc60000000000 */
[C---:B------:R-:W-:Y:S01]  /*62b0*/  FMUL R22, R26.reuse, R39 ;  /* 0x000000271a167220 */ /* 0x040fe20000400000 */
[----:B------:R-:W-:Y:S01]  /*62c0*/  FMUL R26, R26, 0.5 ;  /* 0x3f0000001a1a7820 */ /* 0x000fe20000400000 */
[----:B0-----:R-:W-:-:S04]  /*62d0*/  FADD R44, R15, 1 ;  /* 0x3f8000000f2c7421 */ /* 0x001fc80000000000 */
[----:B------:R-:W0:Y:S01]  /*62e0*/  MUFU.RCP R45, R44 ;  /* 0x0000002c002d7308 */ /* 0x000e220000001000 */
[----:B------:R-:W-:Y:S01]  /*62f0*/  FFMA R24, R23, 0.5, R24 ;  /* 0x3f00000017187823 */ /* 0x000fe20000000018 */
        /* <DEDUP_REMOVED lines=13> */
[----:B------:R-:W-:Y:S01]  /*63d0*/  FADD R42, R17, 1 ;  /* 0x3f800000112a7421 */ /* 0x000fe20000000000 */
[C---:B------:R-:W-:Y:S01]  /*63e0*/  FMUL R15, R56.reuse, 0.044714998453855514526 ;  /* 0x3d372713380f7820 */ /* 0x040fe20000400000 */
[----:B------:R-:W-:Y:S02]  /*63f0*/  FMUL R39, R56, 0.79788458347320556641 ;  /* 0x3f4c422a38277820 */ /* 0x000fe40000400000 */
[----:B------:R-:W-:Y:S01]  /*6400*/  FFMA R25, R42, 0.5, R25 ;  /* 0x3f0000002a197823 */ /* 0x000fe20000000019 */
[----:B------:R-:W-:-:S04]  /*6410*/  FFMA R42, R56, R15, 1 ;  /* 0x3f800000382a7423 */ /* 0x000fc8000000000f */
[----:B------:R-:W-:-:S04]  /*6420*/  FMUL R39, R39, R42 ;  /* 0x0000002a27277220 */ /* 0x000fc80000400000 */
[----:B------:R-:W-:-:S06]  /*6430*/  FMUL R17, |R39|, 2.8853900432586669922 ;  /* 0x4038aa3b27117820 */ /* 0x000fcc0000400200 */
[----:B------:R-:W0:Y:S01]  /*6440*/  MUFU.EX2 R17, R17 ;  /* 0x0000001100117308 */ /* 0x000e220000000800 */
[--C-:B------:R-:W-:Y:S02]  /*6450*/  HADD2.F32 R15, -RZ, R53.reuse.H0_H0 ;  /* 0x20000035ff0f7230 */ /* 0x100fe40000004100 */
[----:B------:R-:W-:-:S03]  /*6460*/  HADD2.F32 R23, -RZ, R53.H1_H1 ;  /* 0x30000035ff177230 */ /* 0x000fc60000004100 */
[----:B------:R-:W-:Y:S01]  /*6470*/  FMUL R18, R15, R18 ;  /* 0x000000120f127220 */ /* 0x000fe20000400000 */
[----:B------:R-:W-:Y:S01]  /*6480*/  FMUL R24, R24, R15 ;  /* 0x0000000f18187220 */ /* 0x000fe20000400000 */
[--C-:B------:R-:W-:Y:S02]  /*6490*/  HADD2.F32 R15, -RZ, R51.reuse.H0_H0 ;  /* 0x20000033ff0f7230 */ /* 0x100fe40000004100 */
[----:B------:R-:W-:Y:S01]  /*64a0*/  FMUL R25, R25, R23 ;  /* 0x0000001719197220 */ /* 0x000fe20000400000 */
[----:B------:R-:W-:Y:S02]  /*64b0*/  HADD2.F32 R42, -RZ, R51.H1_H1 ;  /* 0x30000033ff2a7230 */ /* 0x000fe40000004100 */
[----:B0-----:R-:W-:Y:S01]  /*64c0*/  FADD R17, R17, 1 ;  /* 0x3f80000011117421 */ /* 0x001fe20000000000 */
[----:B------:R-:W-:Y:S01]  /*64d0*/  FMUL R24, R24, R15 ;  /* 0x0000000f18187220 */ /* 0x000fe20000400000 */
[----:B------:R-:W-:Y:S01]  /*64e0*/  FMUL R15, R16, 0.10703222453594207764 ;  /* 0x3ddb33b6100f7820 */ /* 0x000fe20000400000 */
[----:B------:R-:W-:-:S03]  /*64f0*/  FMUL R23, R23, R22 ;  /* 0x0000001617177220 */ /* 0x000fc60000400000 */
[----:B------:R-:W0:Y:S01]  /*6500*/  MUFU.RCP R17, R17 ;  /* 0x0000001100117308 */ /* 0x000e220000001000 */
[----:B------:R-:W-:Y:S01]  /*6510*/  FMUL R45, R39, R39 ;  /* 0x00000027272d7220 */ /* 0x000fe20000400000 */
[----:B------:R-:W-:Y:S01]  /*6520*/  FMUL R25, R25, R42 ;  /* 0x0000002a19197220 */ /* 0x000fe20000400000 */
[----:B------:R-:W-:Y:S01]  /*6530*/  FFMA R15, R16, R15, 0.79788458347320556641 ;  /* 0x3f4c422a100f7423 */ /* 0x000fe2000000000f */
[----:B------:R-:W-:Y:S01]  /*6540*/  FFMA R22, -R27, R27, 1 ;  /* 0x3f8000001b167423 */ /* 0x000fe2000000011b */
[----:B------:R-:W-:Y:S01]  /*6550*/  FMUL R42, R21, 0.10703222453594207764 ;  /* 0x3ddb33b6152a7820 */ /* 0x000fe20000400000 */
[----:B------:R-:W-:Y:S02]  /*6560*/  FFMA R44, R45, R10, -0.052303962409496307373 ;  /* 0xbd563cae2d2c7423 */ /* 0x000fe4000000000a */
[----:B------:R-:W-:Y:S01]  /*6570*/  FMUL R22, R22, R15 ;  /* 0x0000000f16167220 */ /* 0x000fe20000400000 */
[----:B------:R-:W-:Y:S01]  /*6580*/  FFMA R15, R21, R42, 0.79788458347320556641 ;  /* 0x3f4c422a150f7423 */ /* 0x000fe2000000002a */
[----:B------:R-:W-:Y:S01]  /*6590*/  FFMA R42, -R30, R30, 1 ;  /* 0x3f8000001e2a7423 */ /* 0x000fe2000000011e */
[----:B------:R-:W-:Y:S01]  /*65a0*/  FFMA R46, R45, R44, 0.1331529766321182251 ;  /* 0x3e0859412d2e7423 */ /* 0x000fe2000000002c */
[----:B------:R-:W-:-:S02]  /*65b0*/  FSETP.GE.AND P1, PT, |R39|, 0.60000002384185791016, PT ;  /* 0x3f19999a2700780b */ /* 0x000fc40003f26200 */
[----:B------:R-:W-:Y:S01]  /*65c0*/  FMUL R42, R42, R15 ;  /* 0x0000000f2a2a7220 */ /* 0x000fe20000400000 */
[----:B------:R-:W-:Y:S01]  /*65d0*/  FFMA R15, R45, R46, -0.33332768082618713379 ;  /* 0xbeaaa9ed2d0f7423 */ /* 0x000fe2000000002e */
[----:B------:R-:W-:Y:S01]  /*65e0*/  FSETP.GE.AND P0, PT, |R39|, 9.010913848876953125, PT ;  /* 0x41102cb42700780b */ /* 0x000fe20003f06200 */
[----:B0-----:R-:W-:Y:S02]  /*65f0*/  FFMA R44, R17, -2, R2 ;  /* 0xc0000000112c7823 */ /* 0x001fe40000000002 */
[----:B------:R-:W-:Y:S01]  /*6600*/  FFMA R46, R45, R15, RZ ;  /* 0x0000000f2d2e7223 */ /* 0x000fe200000000ff */
[----:B------:R-:W-:Y:S02]  /*6610*/  FMUL R15, R20, 0.035677410662174224854 ;  /* 0x3d12227a140f7820 */ /* 0x000fe40000400000 */
[----:B------:R-:W-:Y:S02]  /*6620*/  FSEL R44, R44, 1, !P0 ;  /* 0x3f8000002c2c7808 */ /* 0x000fe40004000000 */
[----:B------:R-:W-:-:S02]  /*6630*/  FFMA R15, R20, R15, 0.79788458347320556641 ;  /* 0x3f4c422a140f7423 */ /* 0x000fc4000000000f */
[--C-:B------:R-:W-:Y:S01]  /*6640*/  LOP3.LUT R17, R44, 0x80000000, R39.reuse, 0xb8, !PT ;  /* 0x800000002c117812 */ /* 0x100fe200078eb827 */
[----:B------:R-:W-:Y:S01]  /*6650*/  @!P1 FFMA R17, R39, R46, R39 ;  /* 0x0000002e27119223 */ /* 0x000fe20000000027 */
[----:B------:R-:W-:-:S04]  /*6660*/  FMUL R39, R20, R15 ;  /* 0x0000000f14277220 */ /* 0x000fc80000400000 */
[----:B------:R-:W-:-:S06]  /*6670*/  FMUL R45, |R39|, 2.8853900432586669922 ;  /* 0x4038aa3b272d7820 */ /* 0x000fcc0000400200 */
[----:B------:R-:W0:Y:S01]  /*6680*/  MUFU.EX2 R45, R45 ;  /* 0x0000002d002d7308 */ /* 0x000e220000000800 */
[----:B------:R-:W-:-:S04]  /*6690*/  FFMA R44, R43, R4, 0.5 ;  /* 0x3f0000002b2c7423 */ /* 0x000fc80000000004 */
[C---:B------:R-:W-:Y:S01]  /*66a0*/  FMUL R15, R21.reuse, R44 ;  /* 0x0000002c150f7220 */ /* 0x040fe20000400000 */
[----:B------:R-:W-:Y:S01]  /*66b0*/  FMUL R21, R21, 0.5 ;  /* 0x3f00000015157820 */ /* 0x000fe20000400000 */
[C---:B------:R-:W-:Y:S01]  /*66c0*/  FMUL R43, R16.reuse, 0.5 ;  /* 0x3f000000102b7820 */ /* 0x040fe20000400000 */
[----:B------:R-:W-:Y:S02]  /*66d0*/  FFMA R31, R31, R4, 0.5 ;  /* 0x3f0000001f1f7423 */ /* 0x000fe40000000004 */
[----:B------:R-:W-:Y:S01]  /*66e0*/  FMUL R21, R21, R42 ;  /* 0x0000002a15157220 */ /* 0x000fe20000400000 */
[----:B------:R-:W-:Y:S01]  /*66f0*/  FMUL R22, R43, R22 ;  /* 0x000000162b167220 */ /* 0x000fe20000400000 */
[----:B------:R-:W-:Y:S01]  /*6700*/  FADD R27, R27, 1 ;  /* 0x3f8000001b1b7421 */ /* 0x000fe20000000000 */
[----:B------:R-:W-:Y:S01]  /*6710*/  FMUL R31, R16, R31 ;  /* 0x0000001f101f7220 */ /* 0x000fe20000400000 */
[----:B0-----:R-:W-:Y:S01]  /*6720*/  FADD R42, R45, 1 ;  /* 0x3f8000002d2a7421 */ /* 0x001fe20000000000 */
[----:B------:R-:W-:-:S03]  /*6730*/  HADD2.F32 R16, -RZ, R52.H0_H0 ;  /* 0x20000034ff107230 */ /* 0x000fc60000004100 */
[----:B------:R-:W0:Y:S01]  /*6740*/  MUFU.RCP R43, R42 ;  /* 0x0000002a002b7308 */ /* 0x000e220000001000 */
[----:B------:R-:W-:Y:S01]  /*6750*/  FFMA R27, R27, 0.5, R22 ;  /* 0x3f0000001b1b7823 */ /* 0x000fe20000000016 */
[----:B------:R-:W-:Y:S01]  /*6760*/  FMUL R44, R39, R39 ;  /* 0x00000027272c7220 */ /* 0x000fe20000400000 */
[----:B------:R-:W-:Y:S01]  /*6770*/  FADD R30, R30, 1 ;  /* 0x3f8000001e1e7421 */ /* 0x000fe20000000000 */
[----:B------:R-:W-:Y:S02]  /*6780*/  HADD2.F32 R52, -RZ, R52.H1_H1 ;  /* 0x30000034ff347230 */ /* 0x000fe40000004100 */
[----:B------:R-:W-:Y:S01]  /*6790*/  FMUL R22, R16, R31 ;  /* 0x0000001f10167220 */ /* 0x000fe20000400000 */
[----:B------:R-:W-:Y:S01]  /*67a0*/  FMUL R31, R27, R16 ;  /* 0x000000101b1f7220 */ /* 0x000fe20000400000 */
[----:B------:R-:W-:Y:S01]  /*67b0*/  FFMA R27, R44, R10, -0.052303962409496307373 ;  /* 0xbd563cae2c1b7423 */ /* 0x000fe2000000000a */
[----:B------:R-:W-:Y:S01]  /*67c0*/  FFMA R30, R30, 0.5, R21 ;  /* 0x3f0000001e1e7823 */ /* 0x000fe20000000015 */
[----:B------:R-:W-:-:S02]  /*67d0*/  FMUL R21, R52, R15 ;  /* 0x0000000f34157220 */ /* 0x000fc40000400000 */
[C---:B------:R-:W-:Y:S01]  /*67e0*/  FFMA R15, R44.reuse, R27, 0.1331529766321182251 ;  /* 0x3e0859412c0f7423 */ /* 0x040fe2000000001b */
[----:B------:R-:W-:Y:S01]  /*67f0*/  FSETP.GE.AND P1, PT, |R39|, 0.60000002384185791016, PT ;  /* 0x3f19999a2700780b */ /* 0x000fe20003f26200 */
[----:B------:R-:W-:Y:S02]  /*6800*/  FMUL R16, R19, 0.10703222453594207764 ;  /* 0x3ddb33b613107820 */ /* 0x000fe40000400000 */
[C---:B------:R-:W-:Y:S01]  /*6810*/  FFMA R15, R44.reuse, R15, -0.33332768082618713379 ;  /* 0xbeaaa9ed2c0f7423 */ /* 0x040fe2000000000f */
[----:B------:R-:W-:Y:S01]  /*6820*/  FSETP.GE.AND P0, PT, |R39|, 9.010913848876953125, PT ;  /* 0x41102cb42700780b */ /* 0x000fe20003f06200 */
[----:B0-----:R-:W-:Y:S01]  /*6830*/  FFMA R43, R43, -2, R2 ;  /* 0xc00000002b2b7823 */ /* 0x001fe20000000002 */
[----:B------:R-:W-:Y:S01]  /*6840*/  FFMA R16, R19, R16, 0.79788458347320556641 ;  /* 0x3f4c422a13107423 */ /* 0x000fe20000000010 */
[----:B------:R-:W-:Y:S01]  /*6850*/  FFMA R44, R44, R15, RZ ;  /* 0x0000000f2c2c7223 */ /* 0x000fe200000000ff */
[----:B------:R-:W-:Y:S02]  /*6860*/  FFMA R15, -R34, R34, 1 ;  /* 0x3f800000220f7423 */ /* 0x000fe40000000122 */
[----:B------:R-:W-:Y:S01]  /*6870*/  FSEL R42, R43, 1, !P0 ;  /* 0x3f8000002b2a7808 */ /* 0x000fe20004000000 */
[----:B------:R-:W-:Y:S01]  /*6880*/  FMUL R43, R56, 0.035677410662174224854 ;  /* 0x3d12227a382b7820 */ /* 0x000fe20000400000 */
[----:B------:R-:W-:Y:S01]  /*6890*/  FMUL R16, R15, R16 ;  /* 0x000000100f107220 */ /* 0x000fe20000400000 */
[----:B------:R-:W-:Y:S01]  /*68a0*/  FMUL R15, R19, 0.5 ;  /* 0x3f000000130f7820 */ /* 0x000fe20000400000 */
[--C-:B------:R-:W-:Y:S01]  /*68b0*/  LOP3.LUT R27, R42, 0x80000000, R39.reuse, 0xb8, !PT ;  /* 0x800000002a1b7812 */ /* 0x100fe200078eb827 */
[----:B------:R-:W-:Y:S01]  /*68c0*/  FMUL R42, R57, 0.10703222453594207764 ;  /* 0x3ddb33b6392a7820 */ /* 0x000fe20000400000 */
[----:B------:R-:W-:Y:S01]  /*68d0*/  FFMA R43, R56, R43, 0.79788458347320556641 ;  /* 0x3f4c422a382b7423 */ /* 0x000fe2000000002b */
[----:B------:R-:W-:Y:S01]  /*68e0*/  @!P1 FFMA R27, R39, R44, R39 ;  /* 0x0000002c271b9223 */ /* 0x000fe20000000027 */
[----:B------:R-:W-:Y:S01]  /*68f0*/  FMUL R15, R15, R16 ;  /* 0x000000100f0f7220 */ /* 0x000fe20000400000 */
[----:B------:R-:W-:Y:S01]  /*6900*/  FADD R34, R34, 1 ;  /* 0x3f80000022227421 */ /* 0x000fe20000000000 */
[C---:B------:R-:W-:Y:S01]  /*6910*/  FFMA R39, R57.reuse, R42, 0.79788458347320556641 ;  /* 0x3f4c422a39277423 */ /* 0x040fe2000000002a */
[----:B------:R-:W-:Y:S01]  /*6920*/  FFMA R16, -R36, R36, 1 ;  /* 0x3f80000024107423 */ /* 0x000fe20000000124 */
[----:B------:R-:W-:Y:S01]  /*6930*/  FMUL R42, R56, R43 ;  /* 0x0000002b382a7220 */ /* 0x000fe20000400000 */
[----:B------:R-:W-:Y:S01]  /*6940*/  FFMA R34, R34, 0.5, R15 ;  /* 0x3f00000022227823 */ /* 0x000fe2000000000f */
[----:B------:R-:W-:Y:S01]  /*6950*/  FMUL R15, R57, 0.5 ;  /* 0x3f000000390f7820 */ /* 0x000fe20000400000 */
[----:B------:R-:W-:Y:S01]  /*6960*/  FMUL R16, R16, R39 ;  /* 0x0000002710107220 */ /* 0x000fe20000400000 */
[----:B------:R-:W-:-:S03]  /*6970*/  FMUL R43, R42, R42 ;  /* 0x0000002a2a2b7220 */ /* 0x000fc60000400000 */
[----:B------:R-:W-:Y:S01]  /*6980*/  FMUL R15, R15, R16 ;  /* 0x000000100f0f7220 */ /* 0x000fe20000400000 */
[----:B------:R-:W-:Y:S01]  /*6990*/  FFMA R16, R43, R10, -0.052303962409496307373 ;  /* 0xbd563cae2b107423 */ /* 0x000fe2000000000a */
[----:B------:R-:W-:-:S03]  /*69a0*/  FADD R36, R36, 1 ;  /* 0x3f80000024247421 */ /* 0x000fc60000000000 */
[C---:B------:R-:W-:Y:S01]  /*69b0*/  FFMA R16, R43.reuse, R16, 0.1331529766321182251 ;  /* 0x3e0859412b107423 */ /* 0x040fe20000000010 */
[----:B------:R-:W-:Y:S01]  /*69c0*/  FFMA R39, R36, 0.5, R15 ;  /* 0x3f00000024277823 */ /* 0x000fe2000000000f */
[C---:B------:R-:W-:Y:S02]  /*69d0*/  FMUL R45, R20.reuse, 0.10703222453594207764 ;  /* 0x3ddb33b6142d7820 */ /* 0x040fe40000400000 */
[C---:B------:R-:W-:Y:S02]  /*69e0*/  FFMA R15, R43.reuse, R16, -0.33332768082618713379 ;  /* 0xbeaaa9ed2b0f7423 */ /* 0x040fe40000000010 */
[----:B------:R-:W-:Y:S02]  /*69f0*/  FFMA R16, R20, R45, 0.79788458347320556641 ;  /* 0x3f4c422a14107423 */ /* 0x000fe4000000002d */
[----:B------:R-:W-:Y:S01]  /*6a00*/  FFMA R43, R43, R15, RZ ;  /* 0x0000000f2b2b7223 */ /* 0x000fe200000000ff */
[----:B------:R-:W-:-:S04]  /*6a10*/  FFMA R15, -R26, R26, 1 ;  /* 0x3f8000001a0f7423 */ /* 0x000fc8000000011a */
[----:B------:R-:W-:Y:S01]  /*6a20*/  FMUL R16, R15, R16 ;  /* 0x000000100f107220 */ /* 0x000fe20000400000 */
[----:B------:R-:W-:Y:S01]  /*6a30*/  FMUL R15, R20, 0.5 ;  /* 0x3f000000140f7820 */ /* 0x000fe20000400000 */
[----:B------:R-:W-:Y:S01]  /*6a40*/  FADD R26, R26, 1 ;  /* 0x3f8000001a1a7421 */ /* 0x000fe20000000000 */
[C---:B------:R-:W-:Y:S02]  /*6a50*/  FMUL R47, R56.reuse, 0.10703222453594207764 ;  /* 0x3ddb33b6382f7820 */ /* 0x040fe40000400000 */
[----:B------:R-:W-:Y:S02]  /*6a60*/  FMUL R15, R15, R16 ;  /* 0x000000100f0f7220 */ /* 0x000fe40000400000 */
[----:B------:R-:W-:Y:S02]  /*6a70*/  FFMA R16, R56, R47, 0.79788458347320556641 ;  /* 0x3f4c422a38107423 */ /* 0x000fe4000000002f */
[----:B------:R-:W-:Y:S01]  /*6a80*/  FFMA R45, R26, 0.5, R15 ;  /* 0x3f0000001a2d7823 */ /* 0x000fe2000000000f */
[----:B------:R-:W-:Y:S01]  /*6a90*/  FFMA R15, -R17, R17, 1 ;  /* 0x3f800000110f7423 */ /* 0x000fe20000000111 */
[----:B------:R-:W-:-:S03]  /*6aa0*/  FMUL R44, |R42|, 2.8853900432586669922 ;  /* 0x4038aa3b2a2c7820 */ /* 0x000fc60000400200 */
[----:B------:R-:W-:Y:S01]  /*6ab0*/  FMUL R16, R15, R16 ;  /* 0x000000100f107220 */ /* 0x000fe20000400000 */
[----:B------:R-:W-:Y:S01]  /*6ac0*/  FMUL R15, R56, 0.5 ;  /* 0x3f000000380f7820 */ /* 0x000fe20000400000 */
[----:B------:R-:W-:Y:S01]  /*6ad0*/  FADD R26, R17, 1 ;  /* 0x3f800000111a7421 */ /* 0x000fe20000000000 */
[----:B------:R-:W0:Y:S01]  /*6ae0*/  MUFU.EX2 R44, R44 ;  /* 0x0000002c002c7308 */ /* 0x000e220000000800 */
[----:B------:R-:W-:Y:S01]  /*6af0*/  ULOP3.LUT UR22, UR27, 0x7fffffff, URZ, 0xc0, !UPT ;  /* 0x7fffffff1b167892 */ /* 0x000fe2000f8ec0ff */
[----:B------:R-:W-:Y:S01]  /*6b00*/  FMUL R15, R15, R16 ;  /* 0x000000100f0f7220 */ /* 0x000fe20000400000 */
[----:B------:R-:W-:Y:S02]  /*6b10*/  MOV R16, UR32 ;  /* 0x0000002000107c02 */ /* 0x000fe40008000f00 */
[----:B------:R-:W-:Y:S02]  /*6b20*/  MOV R17, UR33 ;  /* 0x0000002100117c02 */ /* 0x000fe40008000f00 */
[----:B------:R-:W-:-:S02]  /*6b30*/  IMAD R47, R6, UR22, RZ ;  /* 0x00000016062f7c24 */ /* 0x000fc4000f8e02ff */
[----:B------:R-:W-:-:S04]  /*6b40*/  IMAD.WIDE.U32 R16, R6, UR26, R16 ;  /* 0x0000001a06107c25 */ /* 0x000fc8000f8e0010 */
[----:B------:R-:W-:Y:S01]  /*6b50*/  FFMA R26, R26, 0.5, R15 ;  /* 0x3f0000001a1a7823 */ /* 0x000fe2000000000f */
[----:B------:R-:W-:Y:S01]  /*6b60*/  FMUL R30, R30, R52 ;  /* 0x000000341e1e7220 */ /* 0x000fe20000400000 */
[----:B------:R-:W-:Y:S01]  /*6b70*/  HADD2.F32 R15, -RZ, R32.H1_H1 ;  /* 0x30000020ff0f7230 */ /* 0x000fe20000004100 */
[----:B------:R-:W-:Y:S01]  /*6b80*/  IADD3 R47, PT, PT, R47, R17, RZ ;  /* 0x000000112f2f7210 */ /* 0x000fe20007ffe0ff */
[----:B------:R-:W-:Y:S02]  /*6b90*/  HADD2.F32 R17, -RZ, R54.H0_H0 ;  /* 0x20000036ff117230 */ /* 0x000fe40000004100 */
[----:B------:R-:W-:Y:S02]  /*6ba0*/  HADD2.F32 R36, -RZ, R32.H0_H0 ;  /* 0x20000020ff247230 */ /* 0x000fe40000004100 */
[----:B------:R-:W-:Y:S01]  /*6bb0*/  FMUL R32, R30, R15 ;  /* 0x0000000f1e207220 */ /* 0x000fe20000400000 */
[----:B------:R-:W-:Y:S02]  /*6bc0*/  HADD2.F32 R54, -RZ, R54.H1_H1 ;  /* 0x30000036ff367230 */ /* 0x000fe40000004100 */
[----:B0-----:R-:W-:Y:S01]  /*6bd0*/  FADD R44, R44, 1 ;  /* 0x3f8000002c2c7421 */ /* 0x001fe20000000000 */
[----:B------:R-:W-:-:S02]  /*6be0*/  HADD2.F32 R15, -RZ, R41.H0_H0 ;  /* 0x20000029ff0f7230 */ /* 0x000fc40000004100 */
[----:B------:R-:W-:Y:S01]  /*6bf0*/  FMUL R34, R34, R17 ;  /* 0x0000001122227220 */ /* 0x000fe20000400000 */
[----:B------:R-:W-:Y:S01]  /*6c00*/  HADD2.F32 R41, -RZ, R41.H1_H1 ;  /* 0x30000029ff297230 */ /* 0x000fe20000004100 */
[----:B------:R0:W1:Y:S01]  /*6c10*/  MUFU.RCP R51, R44 ;  /* 0x0000002c00337308 */ /* 0x0000620000001000 */
[----:B------:R-:W-:Y:S01]  /*6c20*/  FMUL R30, R39, R54 ;  /* 0x00000036271e7220 */ /* 0x000fe20000400000 */
[----:B------:R-:W-:Y:S01]  /*6c30*/  FMUL R39, R34, R15 ;  /* 0x0000000f22277220 */ /* 0x000fe20000400000 */
[--C-:B------:R-:W-:Y:S02]  /*6c40*/  HADD2.F32 R34, -RZ, R40.reuse.H0_H0 ;  /* 0x20000028ff227230 */ /* 0x100fe40000004100 */
[----:B------:R-:W-:Y:S01]  /*6c50*/  FMUL R31, R31, R36 ;  /* 0x000000241f1f7220 */ /* 0x000fe20000400000 */
[----:B------:R-:W-:Y:S01]  /*6c60*/  HADD2.F32 R15, -RZ, R40.H1_H1 ;  /* 0x30000028ff0f7230 */ /* 0x000fe20000004100 */
[----:B------:R-:W-:Y:S01]  /*6c70*/  FMNMX3 R37, |R24|, R37, |R25|, !PT ;  /* 0x0000002518257276 */ /* 0x000fe20007800619 */
[----:B------:R-:W-:Y:S01]  /*6c80*/  FMUL R30, R30, R41 ;  /* 0x000000291e1e7220 */ /* 0x000fe20000400000 */
[----:B------:R-:W-:Y:S01]  /*6c90*/  IADD3 R46, P2, PT, R16, UR32, RZ ;  /* 0x00000020102e7c10 */ /* 0x000fe2000ff5e0ff */
[----:B------:R-:W-:-:S02]  /*6ca0*/  HADD2.F32 R16, -RZ, R38.H0_H0 ;  /* 0x20000026ff107230 */ /* 0x000fc40000004100 */
[----:B------:R-:W-:Y:S01]  /*6cb0*/  FMUL R45, R45, R34 ;  /* 0x000000222d2d7220 */ /* 0x000fe20000400000 */
[----:B------:R-:W-:Y:S02]  /*6cc0*/  HADD2.F32 R41, -RZ, R38.H1_H1 ;  /* 0x30000026ff297230 */ /* 0x000fe40000004100 */
[----:B------:R-:W-:Y:S01]  /*6cd0*/  FMUL R26, R26, R15 ;  /* 0x0000000f1a1a7220 */ /* 0x000fe20000400000 */
[----:B------:R-:W-:Y:S01]  /*6ce0*/  FMNMX3 R37, |R31|, R37, |R32|, !PT ;  /* 0x000000251f257276 */ /* 0x000fe20007800620 */
[----:B------:R-:W-:Y:S02]  /*6cf0*/  FMUL R53, R45, R16 ;  /* 0x000000102d357220 */ /* 0x000fe40000400000 */
[----:B0-----:R-:W-:Y:S01]  /*6d00*/  FMUL R44, R26, R41 ;  /* 0x000000291a2c7220 */ /* 0x001fe20000400000 */
[----:B------:R-:W-:Y:S01]  /*6d10*/  FMNMX3 R26, |R39|, R37, |R30|, !PT ;  /* 0x00000025271a7276 */ /* 0x000fe2000780061e */
[----:B------:R-:W-:Y:S01]  /*6d20*/  FFMA R16, R33, R4, 0.5 ;  /* 0x3f00000021107423 */ /* 0x000fe20000000004 */
[C---:B------:R-:W-:Y:S01]  /*6d30*/  FSETP.GE.AND P1, PT, |R42|.reuse, 0.60000002384185791016, PT ;  /* 0x3f19999a2a00780b */ /* 0x040fe20003f26200 */
[----:B-1----:R-:W-:Y:S01]  /*6d40*/  FFMA R51, R51, -2, R2 ;  /* 0xc000000033337823 */ /* 0x002fe20000000002 */
[----:B------:R-:W-:Y:S01]  /*6d50*/  FMNMX3 R33, |R53|, R26, |R44|, !PT ;  /* 0x0000001a35217276 */ /* 0x000fe2000780062c */
[----:B------:R-:W-:Y:S01]  /*6d60*/  FMUL R26, R19, R16 ;  /* 0x00000010131a7220 */ /* 0x000fe20000400000 */
[----:B------:R-:W-:-:S02]  /*6d70*/  FSETP.GE.AND P0, PT, |R42|, 9.010913848876953125, PT ;  /* 0x41102cb42a00780b */ /* 0x000fc40003f06200 */
[C---:B------:R-:W-:Y:S01]  /*6d80*/  FMNMX3 R16, |R18|.reuse, R33, |R23|, !PT ;  /* 0x0000002112107276 */ /* 0x040fe20007800617 */
[----:B------:R-:W-:Y:S01]  /*6d90*/  FMUL R18, R18, UR17 ;  /* 0x0000001112127c20 */ /* 0x000fe20008400000 */
[----:B------:R-:W-:Y:S01]  /*6da0*/  FSEL R51, R51, 1, !P0 ;  /* 0x3f80000033337808 */ /* 0x000fe20004000000 */
[----:B------:R-:W-:Y:S01]  /*6db0*/  FMUL R23, R23, UR17 ;  /* 0x0000001117177c20 */ /* 0x000fe20008400000 */
[----:B------:R-:W-:Y:S02]  /*6dc0*/  FMUL R19, R22, UR17 ;  /* 0x0000001116137c20 */ /* 0x000fe40008400000 */
[--C-:B------:R-:W-:Y:S01]  /*6dd0*/  LOP3.LUT R37, R51, 0x80000000, R42.reuse, 0xb8, !PT ;  /* 0x8000000033257812 */ /* 0x100fe200078eb82a */
[----:B------:R-:W-:Y:S01]  /*6de0*/  @!P1 FFMA R37, R42, R43, R42 ;  /* 0x0000002b2a259223 */ /* 0x000fe2000000002a */
[----:B------:R-:W-:Y:S01]  /*6df0*/  F2FP.SATFINITE.E4M3.F32.PACK_AB_MERGE_C R18, RZ, R18, RZ ;  /* 0x00000012ff12723e */ /* 0x000fe200048070ff */
[----:B------:R-:W-:Y:S01]  /*6e00*/  FMUL R43, R17, R26 ;  /* 0x0000001a112b7220 */ /* 0x000fe20000400000 */
[----:B------:R-:W-:-:S02]  /*6e10*/  IADD3 R42, PT, PT, -R3, R0, RZ ;  /* 0x00000000032a7210 */ /* 0x000fc40007ffe1ff */
[----:B------:R-:W-:Y:S02]  /*6e20*/  F2FP.SATFINITE.E4M3.F32.PACK_AB_MERGE_C R23, RZ, R23, RZ ;  /* 0x00000017ff17723e */ /* 0x000fe400048070ff */
[----:B------:R-:W-:Y:S02]  /*6e30*/  F2FP.SATFINITE.E4M3.F32.PACK_AB_MERGE_C R19, RZ, R19, RZ ;  /* 0x00000013ff13723e */ /* 0x000fe400048070ff */
[----:B------:R-:W-:Y:S02]  /*6e40*/  LOP3.LUT R26, R18, 0xff, RZ, 0xc0, !PT ;  /* 0x000000ff121a7812 */ /* 0x000fe400078ec0ff */
[----:B------:R-:W-:Y:S01]  /*6e50*/  IADD3 R42, PT, PT, R42, 0x1d, RZ ;  /* 0x0000001d2a2a7810 */ /* 0x000fe20007ffe0ff */
[----:B------:R-:W-:Y:S01]  /*6e60*/  FMUL R33, R21, UR17 ;  /* 0x0000001115217c20 */ /* 0x000fe20008400000 */
[----:B------:R-:W-:Y:S01]  /*6e70*/  PRMT R40, R23, 0x7604, R18 ;  /* 0x0000760417287816 */ /* 0x000fe20000000012 */
[----:B------:R-:W-:Y:S01]  /*6e80*/  FMUL R17, R43, UR17 ;  /* 0x000000112b117c20 */ /* 0x000fe20008400000 */
[----:B------:R-:W-:Y:S01]  /*6e90*/  LEA R18, R19, R26, 0x8 ;  /* 0x0000001a13127211 */ /* 0x000fe200078e40ff */
[----:B------:R-:W-:Y:S01]  /*6ea0*/  FFMA R26, R35, R4, 0.5 ;  /* 0x3f000000231a7423 */ /* 0x000fe20000000004 */
[----:B------:R-:W-:-:S02]  /*6eb0*/  LOP3.LUT R42, R42, 0x1f, RZ, 0xc0, !PT ;  /* 0x0000001f2a2a7812 */ /* 0x000fc400078ec0ff */
[----:B------:R-:W-:Y:S01]  /*6ec0*/  F2FP.SATFINITE.E4M3.F32.PACK_AB_MERGE_C R36, RZ, R33, RZ ;  /* 0x00000021ff24723e */ /* 0x000fe200048070ff */
[----:B------:R-:W-:Y:S01]  /*6ed0*/  FMUL R57, R57, R26 ;  /* 0x0000001a39397220 */ /* 0x000fe20000400000 */
[----:B------:R-:W-:Y:S02]  /*6ee0*/  FMNMX3 R21, |R22|, R16, |R21|, !PT ;  /* 0x0000001016157276 */ /* 0x000fe40007800615 */
[----:B------:R-:W-:Y:S02]  /*6ef0*/  LOP3.LUT R41, R23, 0xff, RZ, 0xc0, !PT ;  /* 0x000000ff17297812 */ /* 0x000fe400078ec0ff */
[----:B------:R-:W-:Y:S02]  /*6f00*/  F2FP.SATFINITE.E4M3.F32.PACK_AB_MERGE_C R26, RZ, R17, RZ ;  /* 0x00000011ff1a723e */ /* 0x000fe400048070ff */
[----:B------:R-:W-:Y:S02]  /*6f10*/  IADD3.X R47, PT, PT, R47, UR33, RZ, P2, !PT ;  /* 0x000000212f2f7c10 */ /* 0x000fe400097fe4ff */
[----:B------:R-:W-:-:S02]  /*6f20*/  IADD3 R16, P0, PT, R42, R46, RZ ;  /* 0x0000002e2a107210 */ /* 0x000fc40007f1e0ff */
[C---:B------:R-:W-:Y:S02]  /*6f30*/  PRMT R45, R36.reuse, 0x7604, R19 ;  /* 0x00007604242d7816 */ /* 0x040fe40000000013 */
[----:B------:R-:W-:Y:S02]  /*6f40*/  LEA R41, R36, R41, 0x8 ;  /* 0x0000002924297211 */ /* 0x000fe400078e40ff */
[----:B------:R-:W-:Y:S02]  /*6f50*/  SHF.L.U32 R19, R26, 0x10, RZ ;  /* 0x000000101a137819 */ /* 0x000fe400000006ff */
[----:B------:R-:W-:Y:S02]  /*6f60*/  IADD3.X R17, PT, PT, RZ, R47, RZ, P0, !PT ;  /* 0x0000002fff117210 */ /* 0x000fe400007fe4ff */
[----:B------:R-:W-:Y:S02]  /*6f70*/  IADD3 R36, P0, PT, R16, UR32, RZ ;  /* 0x0000002010247c10 */ /* 0x000fe4000ff1e0ff */
[----:B------:R-:W-:-:S02]  /*6f80*/  LOP3.LUT R19, R19, 0xff0000, RZ, 0xc0, !PT ;  /* 0x00ff000013137812 */ /* 0x000fc400078ec0ff */
[----:B------:R-:W-:Y:S02]  /*6f90*/  IADD3.X R23, PT, PT, R17, UR33, RZ, P0, !PT ;  /* 0x0000002111177c10 */ /* 0x000fe400087fe4ff */
[C---:B------:R-:W-:Y:S02]  /*6fa0*/  SHF.L.U32 R35, R36.reuse, 0x2, RZ ;  /* 0x0000000224237819 */ /* 0x040fe400000006ff */
[----:B------:R-:W-:Y:S02]  /*6fb0*/  LOP3.LUT R22, R19, 0xffff, R18, 0xf8, !PT ;  /* 0x0000ffff13167812 */ /* 0x000fe400078ef812 */
[----:B------:R-:W-:Y:S02]  /*6fc0*/  SHF.L.U64.HI R33, R36, 0x2, R23 ;  /* 0x0000000224217819 */ /* 0x000fe40000010217 */
[----:B------:R-:W-:-:S04]  /*6fd0*/  IADD3 R18, P0, PT, R35, UR14, RZ ;  /* 0x0000000e23127c10 */ /* 0x000fc8000ff1e0ff */
[----:B------:R-:W-:-:S06]  /*6fe0*/  IADD3.X R19, PT, PT, R33, UR15, RZ, P0, !PT ;  /* 0x0000000f21137c10 */ /* 0x000fcc00087fe4ff */
[----:B------:R0:W2:Y:S01]  /*6ff0*/  LDG.E R19, desc[UR24][R18.64] ;  /* 0x0000001812137981 */ /* 0x0000a2000c1e1900 */
[----:B------:R-:W-:-:S05]  /*7000*/  FMUL R54, R54, R57 ;  /* 0x0000003936367220 */ /* 0x000fca0000400000 */
[----:B------:R-:W-:Y:S02]  /*7010*/  FMNMX3 R43, |R43|, R21, |R54|, !PT ;  /* 0x000000152b2b7276 */ /* 0x000fe40007800636 */
[----:B------:R-:W-:Y:S01]  /*7020*/  MOV R21, UR26 ;  /* 0x0000001a00157c02 */ /* 0x000fe20008000f00 */
[----:B------:R-:W-:-:S04]  /*7030*/  FMUL R54, R54, UR17 ;  /* 0x0000001136367c20 */ /* 0x000fc80008400000 */
[----:B------:R-:W-:Y:S01]  /*7040*/  IMAD.WIDE.U32 R16, R21, 0x5, R16 ;  /* 0x0000000515107825 */ /* 0x000fe200078e0010 */
[----:B------:R-:W-:-:S03]  /*7050*/  F2FP.SATFINITE.E4M3.F32.PACK_AB_MERGE_C R51, RZ, R54, RZ ;  /* 0x00000036ff33723e */ /* 0x000fc600048070ff */
[----:B------:R-:W-:Y:S01]  /*7060*/  FFMA R27, R27, R4, 0.5 ;  /* 0x3f0000001b1b7423 */ /* 0x000fe20000000004 */
[----:B------:R-:W-:Y:S02]  /*7070*/  IADD3 R17, PT, PT, R17, UR19, RZ ;  /* 0x0000001311117c10 */ /* 0x000fe4000fffe0ff */
[C---:B------:R-:W-:Y:S02]  /*7080*/  SHF.L.U32 R55, R16.reuse, 0x2, RZ ;  /* 0x0000000210377819 */ /* 0x040fe400000006ff */
[----:B------:R-:W-:Y:S02]  /*7090*/  PRMT R21, R51, 0x7604, R26 ;  /* 0x0000760433157816 */ /* 0x000fe4000000001a */
[----:B------:R-:W-:Y:S02]  /*70a0*/  SHF.L.U64.HI R52, R16, 0x2, R17 ;  /* 0x0000000210347819 */ /* 0x000fe40000010211 */
[----:B------:R-:W-:Y:S01]  /*70b0*/  IADD3 R26, P0, PT, R55, UR14, RZ ;  /* 0x0000000e371a7c10 */ /* 0x000fe2000ff1e0ff */
[----:B------:R-:W-:-:S03]  /*70c0*/  FMUL R17, R20, R27 ;  /* 0x0000001b14117220 */ /* 0x000fc60000400000 */
[----:B------:R-:W-:Y:S01]  /*70d0*/  IADD3.X R27, PT, PT, R52, UR15, RZ, P0, !PT ;  /* 0x0000000f341b7c10 */ /* 0x000fe200087fe4ff */
[----:B0-----:R-:W-:-:S04]  /*70e0*/  FMUL R18, R34, R17 ;  /* 0x0000001122127220 */ /* 0x001fc80000400000 */
[----:B------:R0:W3:Y:S01]  /*70f0*/  LDG.E R17, desc[UR24][R26.64] ;  /* 0x000000181a117981 */ /* 0x0000e2000c1e1900 */
[----:B------:R-:W-:Y:S01]  /*7100*/  FMUL R24, R24, UR17 ;  /* 0x0000001118187c20 */ /* 0x000fe20008400000 */
[----:B------:R-:W-:Y:S01]  /*7110*/  FMUL R25, R25, UR17 ;  /* 0x0000001119197c20 */ /* 0x000fe20008400000 */
[----:B------:R-:W-:Y:S01]  /*7120*/  FMUL R31, R31, UR17 ;  /* 0x000000111f1f7c20 */ /* 0x000fe20008400000 */
[----:B------:R-:W-:Y:S02]  /*7130*/  FMUL R32, R32, UR17 ;  /* 0x0000001120207c20 */ /* 0x000fe40008400000 */
[----:B------:R-:W-:Y:S02]  /*7140*/  F2FP.SATFINITE.E4M3.F32.PACK_AB_MERGE_C R24, RZ, R24, RZ ;  /* 0x00000018ff18723e */ /* 0x000fe400048070ff */
[----:B------:R-:W-:Y:S01]  /*7150*/  F2FP.SATFINITE.E4M3.F32.PACK_AB_MERGE_C R25, RZ, R25, RZ ;  /* 0x00000019ff19723e */ /* 0x000fe200048070ff */
[----:B------:R-:W-:Y:S01]  /*7160*/  FFMA R37, R37, R4, 0.5 ;  /* 0x3f00000025257423 */ /* 0x000fe20000000004 */
[----:B------:R-:W-:Y:S01]  /*7170*/  SHF.L.U32 R51, R51, 0x10, RZ ;  /* 0x0000001033337819 */ /* 0x000fe200000006ff */
[----:B------:R-:W-:Y:S01]  /*7180*/  FMUL R39, R39, UR17 ;  /* 0x0000001127277c20 */ /* 0x000fe20008400000 */
[----:B------:R-:W-:-:S02]  /*7190*/  PRMT R20, R25, 0x7604, R24 ;  /* 0x0000760419147816 */ /* 0x000fc40000000018 */
[----:B------:R-:W-:Y:S02]  /*71a0*/  F2FP.SATFINITE.E4M3.F32.PACK_AB_MERGE_C R31, RZ, R31, RZ ;  /* 0x0000001fff1f723e */ /* 0x000fe400048070ff */
[----:B------:R-:W-:Y:S02]  /*71b0*/  F2FP.SATFINITE.E4M3.F32.PACK_AB_MERGE_C R32, RZ, R32, RZ ;  /* 0x00000020ff20723e */ /* 0x000fe400048070ff */
[----:B------:R-:W-:Y:S01]  /*71c0*/  LOP3.LUT R24, R24, 0xff, RZ, 0xc0, !PT ;  /* 0x000000ff18187812 */ /* 0x000fe200078ec0ff */
[----:B------:R-:W-:Y:S01]  /*71d0*/  FMUL R56, R56, R37 ;  /* 0x0000002538387220 */ /* 0x000fe20000400000 */
[----:B------:R-:W-:Y:S01]  /*71e0*/  LOP3.LUT R16, R51, 0xff0000, RZ, 0xc0, !PT ;  /* 0x00ff000033107812 */ /* 0x000fe200078ec0ff */
[----:B------:R-:W-:Y:S01]  /*71f0*/  USHF.R.U64 UR14, UR26, 0x1, UR27 ;  /* 0x000000011a0e7899 */ /* 0x000fe2000800121b */
[----:B------:R-:W-:Y:S02]  /*7200*/  F2FP.SATFINITE.E4M3.F32.PACK_AB_MERGE_C R39, RZ, R39, RZ ;  /* 0x00000027ff27723e */ /* 0x000fe400048070ff */
[----:B------:R-:W-:-:S02]  /*7210*/  LOP3.LUT R37, R25, 0xff, RZ, 0xc0, !PT ;  /* 0x000000ff19257812 */ /* 0x000fc400078ec0ff */
[----:B------:R-:W-:Y:S02]  /*7220*/  LEA R24, R31, R24, 0x8 ;  /* 0x000000181f187211 */ /* 0x000fe400078e40ff */
[----:B------:R-:W-:Y:S02]  /*7230*/  PRMT R25, R32, 0x7604, R31 ;  /* 0x0000760420197816 */ /* 0x000fe4000000001f */
[----:B------:R-:W-:Y:S01]  /*7240*/  MOV R31, UR20 ;  /* 0x00000014001f7c02 */ /* 0x000fe20008000f00 */
[----:B------:R-:W-:Y:S01]  /*7250*/  FMUL R30, R30, UR17 ;  /* 0x000000111e1e7c20 */ /* 0x000fe20008400000 */
[----:B------:R-:W-:Y:S02]  /*7260*/  LOP3.LUT R41, R16, 0xffff, R41, 0xf8, !PT ;  /* 0x0000ffff10297812 */ /* 0x000fe400078ef829 */
[----:B------:R-:W-:Y:S01]  /*7270*/  SHF.L.U32 R16, R39, 0x10, RZ ;  /* 0x0000001027107819 */ /* 0x000fe200000006ff */
[----:B------:R-:W-:Y:S01]  /*7280*/  IMAD R31, R6, UR14, R31 ;  /* 0x0000000e061f7c24 */ /* 0x000fe2000f8e021f */
[----:B------:R-:W-:Y:S01]  /*7290*/  F2FP.SATFINITE.E4M3.F32.PACK_AB_MERGE_C R30, RZ, R30, RZ ;  /* 0x0000001eff1e723e */ /* 0x000fe200048070ff */
[----:B------:R-:W-:Y:S01]  /*72a0*/  FMUL R44, R44, UR17 ;  /* 0x000000112c2c7c20 */ /* 0x000fe20008400000 */
[----:B------:R-:W-:Y:S01]  /*72b0*/  LOP3.LUT R51, R16, 0xff0000, RZ, 0xc0, !PT ;  /* 0x00ff000010337812 */ /* 0x000fe200078ec0ff */
[----:B------:R-:W-:Y:S01]  /*72c0*/  FMUL R15, R15, R56 ;  /* 0x000000380f0f7220 */ /* 0x000fe20000400000 */
[----:B------:R-:W-:Y:S01]  /*72d0*/  LEA R16, R32, R37, 0x8 ;  /* 0x0000002520107211 */ /* 0x000fe200078e40ff */
[----:B------:R-:W-:Y:S01]  /*72e0*/  UMOV UR19, 0x400 ;  /* 0x0000040000137882 */ /* 0x000fe20000000000 */
[----:B------:R-:W-:Y:S01]  /*72f0*/  LOP3.LUT R51, R51, 0xffff, R24, 0xf8, !PT ;  /* 0x0000ffff33337812 */ /* 0x000fe200078ef818 */
[----:B------:R-:W1:Y:S01]  /*7300*/  LDCU.64 UR14, c[0x0][0x3c0] ;  /* 0x00007800ff0e77ac */ /* 0x000e620008000a00 */
[----:B------:R-:W-:-:S02]  /*7310*/  IADD3 R37, PT, PT, R31, UR20, RZ ;  /* 0x000000141f257c10 */ /* 0x000fc4000fffe0ff */
[C---:B------:R-:W-:Y:S02]  /*7320*/  PRMT R24, R30.reuse, 0x7604, R39 ;  /* 0x000076041e187816 */ /* 0x040fe40000000027 */
[----:B------:R-:W-:Y:S02]  /*7330*/  SHF.L.U32 R30, R30, 0x10, RZ ;  /* 0x000000101e1e7819 */ /* 0x000fe400000006ff */
[----:B------:R-:W-:Y:S02]  /*7340*/  IADD3 R34, P0, P1, R37, UR20, R42 ;  /* 0x0000001425227c10 */ /* 0x000fe4000f91e02a */
[----:B------:R-:W-:Y:S02]  /*7350*/  LOP3.LUT R31, R30, 0xff0000, RZ, 0xc0, !PT ;  /* 0x00ff00001e1f7812 */ /* 0x000fe400078ec0ff */
[----:B------:R-:W-:Y:S02]  /*7360*/  IADD3 R30, P2, PT, R35, UR12, RZ ;  /* 0x0000000c231e7c10 */ /* 0x000fe4000ff5e0ff */
[----:B------:R-:W-:-:S02]  /*7370*/  IADD3.X R35, PT, PT, R48, UR7, RZ, P0, P1 ;  /* 0x0000000730237c10 */ /* 0x000fc400087e24ff */
[C---:B------:R-:W-:Y:S02]  /*7380*/  LEA R32, P0, R34.reuse, UR21, 0x2 ;  /* 0x0000001522207c11 */ /* 0x040fe4000f8010ff */
[----:B------:R-:W-:Y:S02]  /*7390*/  LOP3.LUT R16, R31, 0xffff, R16, 0xf8, !PT ;  /* 0x0000ffff1f107812 */ /* 0x000fe400078ef810 */
[----:B------:R-:W-:Y:S02]  /*73a0*/  IADD3.X R31, PT, PT, R33, UR13, RZ, P2, !PT ;  /* 0x0000000d211f7c10 */ /* 0x000fe400097fe4ff */
[----:B------:R-:W-:Y:S02]  /*73b0*/  LEA.HI.X R33, R34, UR16, R35, 0x2, P0 ;  /* 0x0000001022217c11 */ /* 0x000fe400080f1423 */
[----:B------:R-:W-:Y:S01]  /*73c0*/  IADD3 R34, P0, PT, R32, UR20, RZ ;  /* 0x0000001420227c10 */ /* 0x000fe2000ff1e0ff */
[----:B------:R-:W4:Y:S03]  /*73d0*/  LDG.E R48, desc[UR24][R30.64] ;  /* 0x000000181e307981 */ /* 0x000f26000c1e1900 */
[----:B------:R-:W-:Y:S01]  /*73e0*/  IADD3.X R35, PT, PT, R33, UR7, RZ, P0, !PT ;  /* 0x0000000721237c10 */ /* 0x000fe200087fe4ff */
[----:B------:R5:W4:Y:S01]  /*73f0*/  LDG.E R50, desc[UR24][R32.64] ;  /* 0x0000001820327981 */ /* 0x000b22000c1e1900 */
[----:B------:R-:W-:-:S03]  /*7400*/  IADD3 R36, P0, PT, R34, UR20, RZ ;  /* 0x0000001422247c10 */ /* 0x000fc6000ff1e0ff */
[----:B------:R1:W4:Y:S01]  /*7410*/  LDG.E R54, desc[UR24][R34.64] ;  /* 0x0000001822367981 */ /* 0x000322000c1e1900 */
[----:B------:R-:W-:Y:S02]  /*7420*/  IADD3.X R37, PT, PT, R35, UR7, RZ, P0, !PT ;  /* 0x0000000723257c10 */ /* 0x000fe400087fe4ff */
[----:B0-----:R-:W-:-:S04]  /*7430*/  IADD3 R26, P0, PT, R26, UR32, RZ ;  /* 0x000000201a1a7c10 */ /* 0x001fc8000ff1e0ff */
[----:B------:R-:W-:Y:S02]  /*7440*/  IADD3.X R27, PT, PT, R27, UR33, RZ, P0, !PT ;  /* 0x000000211b1b7c10 */ /* 0x000fe400087fe4ff */
[----:B-----5:R-:W-:Y:S01]  /*7450*/  IADD3 R32, P0, PT, R55, UR12, RZ ;  /* 0x0000000c37207c10 */ /* 0x020fe2000ff1e0ff */
[----:B------:R-:W-:Y:S01]  /*7460*/  FMUL R55, R53, UR17 ;  /* 0x0000001135377c20 */ /* 0x000fe20008400000 */
[----:B------:R-:W-:Y:S01]  /*7470*/  IADD3 R38, P1, PT, R36, UR20, RZ ;  /* 0x0000001424267c10 */ /* 0x000fe2000ff3e0ff */
[----:B------:R0:W5:Y:S03]  /*7480*/  LDG.E R56, desc[UR24][R26.64] ;  /* 0x000000181a387981 */ /* 0x000166000c1e1900 */
[----:B------:R-:W-:Y:S01]  /*7490*/  F2FP.SATFINITE.E4M3.F32.PACK_AB_MERGE_C R55, RZ, R55, RZ ;  /* 0x00000037ff37723e */ /* 0x000fe200048070ff */
[----:B------:R-:W4:Y:S01]  /*74a0*/  LDG.E R36, desc[UR24][R36.64] ;  /* 0x0000001824247981 */ /* 0x000f22000c1e1900 */
[----:B------:R-:W-:-:S02]  /*74b0*/  IADD3.X R39, PT, PT, R37, UR7, RZ, P1, !PT ;  /* 0x0000000725277c10 */ /* 0x000fc40008ffe4ff */
[----:B------:R-:W-:Y:S02]  /*74c0*/  IADD3.X R33, PT, PT, R52, UR13, RZ, P0, !PT ;  /* 0x0000000d34217c10 */ /* 0x000fe400087fe4ff */
[----:B-1----:R-:W-:Y:S02]  /*74d0*/  LOP3.LUT R35, R55, 0xffff, RZ, 0xc0, !PT ;  /* 0x0000ffff37237812 */ /* 0x002fe400078ec0ff */
[----:B------:R-:W-:Y:S01]  /*74e0*/  F2FP.SATFINITE.E4M3.F32.PACK_AB_MERGE_C R44, RZ, R44, RZ ;  /* 0x0000002cff2c723e */ /* 0x000fe200048070ff */
[----:B------:R-:W-:Y:S01]  /*74f0*/  USHF.L.U32 UR7, UR26, 0x1, URZ ;  /* 0x000000011a077899 */ /* 0x000fe200080006ff */
[----:B------:R-:W-:Y:S01]  /*7500*/  IADD3 R30, P1, PT, R26, UR32, RZ ;  /* 0x000000201a1e7c10 */ /* 0x000fe2000ff3e0ff */
[----:B------:R-:W4:Y:S01]  /*7510*/  LDG.E R37, desc[UR24][R32.64] ;  /* 0x0000001820257981 */ /* 0x000f22000c1e1900 */
[----:B------:R-:W-:Y:S02]  /*7520*/  IADD3 R34, P0, PT, R32, UR32, RZ ;  /* 0x0000002020227c10 */ /* 0x000fe4000ff1e0ff */
[----:B------:R-:W-:Y:S01]  /*7530*/  SHF.L.U32 R58, R35, 0x18, RZ ;  /* 0x00000018233a7819 */ /* 0x000fe200000006ff */
[----:B------:R-:W-:Y:S01]  /*7540*/  USHF.L.U64.HI UR12, UR26, 0x1, UR27 ;  /* 0x000000011a0c7899 */ /* 0x000fe2000801021b */
[----:B------:R-:W-:Y:S01]  /*7550*/  IADD3.X R31, PT, PT, R27, UR33, RZ, P1, !PT ;  /* 0x000000211b1f7c10 */ /* 0x000fe20008ffe4ff */
[----:B------:R-:W4:Y:S01]  /*7560*/  LDG.E R38, desc[UR24][R38.64] ;  /* 0x0000001826267981 */ /* 0x000f22000c1e1900 */
[----:B------:R-:W-:-:S02]  /*7570*/  IADD3.X R35, PT, PT, R33, UR33, RZ, P0, !PT ;  /* 0x0000002121237c10 */ /* 0x000fc400087fe4ff */
[----:B------:R-:W-:Y:S01]  /*7580*/  IADD3 R46, P0, PT, R5, R46, RZ ;  /* 0x0000002e052e7210 */ /* 0x000fe20007f1e0ff */
[----:B------:R1:W4:Y:S01]  /*7590*/  LDG.E R52, desc[UR24][R30.64] ;  /* 0x000000181e347981 */ /* 0x000322000c1e1900 */
[----:B------:R-:W-:Y:S02]  /*75a0*/  PRMT R55, R44, 0x7604, R55 ;  /* 0x000076042c377816 */ /* 0x000fe40000000037 */
[----:B------:R-:W-:Y:S02]  /*75b0*/  IADD3.X R47, PT, PT, RZ, R47, RZ, P0, !PT ;  /* 0x0000002fff2f7210 */ /* 0x000fe400007fe4ff */
[----:B0-----:R-:W-:Y:S01]  /*75c0*/  IADD3 R26, P1, PT, R34, UR32, RZ ;  /* 0x00000020221a7c10 */ /* 0x001fe2000ff3e0ff */
[----:B------:R-:W4:Y:S01]  /*75d0*/  LDG.E R39, desc[UR24][R34.64] ;  /* 0x0000001822277981 */ /* 0x000f22000c1e1900 */
[----:B------:R-:W-:Y:S02]  /*75e0*/  LOP3.LUT R44, R44, 0xffff, RZ, 0xc0, !PT ;  /* 0x0000ffff2c2c7812 */ /* 0x000fe400078ec0ff */
[----:B-1----:R-:W-:-:S02]  /*75f0*/  LEA R30, P0, R46, UR8, 0x1 ;  /* 0x000000082e1e7c11 */ /* 0x002fc4000f8008ff */
[----:B------:R-:W-:Y:S02]  /*7600*/  IADD3.X R27, PT, PT, R35, UR33, RZ, P1, !PT ;  /* 0x00000021231b7c10 */ /* 0x000fe40008ffe4ff */
[----:B------:R-:W-:Y:S02]  /*7610*/  LEA.HI.X R31, R46, UR9, R47, 0x1, P0 ;  /* 0x000000092e1f7c11 */ /* 0x000fe400080f0c2f */
[----:B------:R-:W-:Y:S01]  /*7620*/  SHF.L.U32 R33, R44, 0x18, RZ ;  /* 0x000000182c217819 */ /* 0x000fe200000006ff */
[----:B------:R0:W4:Y:S01]  /*7630*/  LDG.E R53, desc[UR24][R26.64] ;  /* 0x000000181a357981 */ /* 0x000122000c1e1900 */
[----:B------:R-:W-:Y:S02]  /*7640*/  IADD3 R32, P0, PT, R30, UR7, RZ ;  /* 0x000000071e207c10 */ /* 0x000fe4000ff1e0ff */
[----:B------:R-:W-:Y:S02]  /*7650*/  LOP3.LUT R16, R16, R33, RZ, 0xfc, !PT ;  /* 0x0000002110107212 */ /* 0x000fe400078efcff */
[----:B------:R-:W-:-:S02]  /*7660*/  IADD3.X R33, PT, PT, R31, UR12, RZ, P0, !PT ;  /* 0x0000000c1f217c10 */ /* 0x000fc400087fe4ff */
[----:B0-----:R-:W-:Y:S01]  /*7670*/  IADD3 R26, P0, PT, R30, UR32, RZ ;  /* 0x000000201e1a7c10 */ /* 0x001fe2000ff1e0ff */
[----:B------:R0:W-:Y:S03]  /*7680*/  STG.E.U16 desc[UR24][R30.64], R20 ;  /* 0x000000141e007986 */ /* 0x0001e6000c101518 */
[----:B------:R-:W-:Y:S02]  /*7690*/  IADD3.X R27, PT, PT, R31, UR33, RZ, P0, !PT ;  /* 0x000000211f1b7c10 */ /* 0x000fe400087fe4ff */
[----:B------:R-:W-:Y:S01]  /*76a0*/  IADD3 R34, P0, PT, R26, UR7, RZ ;  /* 0x000000071a227c10 */ /* 0x000fe2000ff1e0ff */
[----:B------:R-:W-:Y:S03]  /*76b0*/  STG.E.U16 desc[UR24][R32.64], R25 ;  /* 0x0000001920007986 */ /* 0x000fe6000c101518 */
[----:B------:R-:W-:-:S02]  /*76c0*/  IADD3.X R35, PT, PT, R27, UR12, RZ, P0, !PT ;  /* 0x0000000c1b237c10 */ /* 0x000fc400087fe4ff */
[----:B0-----:R-:W-:-:S04]  /*76d0*/  IADD3 R30, P0, PT, R30, UR26, RZ ;  /* 0x0000001a1e1e7c10 */ /* 0x001fc8000ff1e0ff */
[----:B------:R-:W-:Y:S02]  /*76e0*/  IADD3.X R31, PT, PT, R31, UR27, RZ, P0, !PT ;  /* 0x0000001b1f1f7c10 */ /* 0x000fe400087fe4ff */
[----:B------:R-:W-:Y:S01]  /*76f0*/  IADD3 R46, P0, PT, R32, UR26, RZ ;  /* 0x0000001a202e7c10 */ /* 0x000fe2000ff1e0ff */
[----:B------:R0:W-:Y:S04]  /*7700*/  STG.E.U16 desc[UR24][R26.64], R24 ;  /* 0x000000181a007986 */ /* 0x0001e8000c101518 */
[----:B------:R-:W-:Y:S04]  /*7710*/  STG.E.U16 desc[UR24][R34.64], R55 ;  /* 0x0000003722007986 */ /* 0x000fe8000c101518 */
[----:B------:R1:W-:Y:S01]  /*7720*/  STG.E.U16 desc[UR24][R30.64], R40 ;  /* 0x000000281e007986 */ /* 0x0003e2000c101518 */
[----:B------:R-:W-:-:S02]  /*7730*/  IADD3.X R47, PT, PT, R33, UR27, RZ, P0, !PT ;  /* 0x0000001b212f7c10 */ /* 0x000fc400087fe4ff */
[----:B0-----:R-:W-:-:S03]  /*7740*/  IADD3 R24, P0, PT, R26, UR26, RZ ;  /* 0x0000001a1a187c10 */ /* 0x001fc6000ff1e0ff */
[----:B------:R-:W-:Y:S01]  /*7750*/  STG.E.U16 desc[UR24][R46.64], R45 ;  /* 0x0000002d2e007986 */ /* 0x000fe2000c101518 */
[C---:B------:R-:W-:Y:S01]  /*7760*/  FMNMX3 R43, |R18|.reuse, R43, |R15|, !PT ;  /* 0x0000002b122b7276 */ /* 0x040fe2000780060f */
[----:B-1----:R-:W-:Y:S01]  /*7770*/  FMUL R30, R15, UR17 ;  /* 0x000000110f1e7c20 */ /* 0x002fe20008400000 */
[----:B------:R-:W-:-:S04]  /*7780*/  FMUL R31, R18, UR17 ;  /* 0x00000011121f7c20 */ /* 0x000fc80008400000 */
[----:B------:R-:W-:Y:S02]  /*7790*/  F2FP.SATFINITE.E4M3.F32.PACK_AB_MERGE_C R30, RZ, R30, RZ ;  /* 0x0000001eff1e723e */ /* 0x000fe400048070ff */
[----:B------:R-:W-:Y:S01]  /*77a0*/  F2FP.SATFINITE.E4M3.F32.PACK_AB_MERGE_C R31, RZ, R31, RZ ;  /* 0x0000001fff1f723e */ /* 0x000fe200048070ff */
[----:B--2---:R-:W-:-:S05]  /*77b0*/  HADD2.F32 R20, -RZ, R19.H0_H0 ;  /* 0x20000013ff147230 */ /* 0x004fca0000004100 */
[C---:B------:R-:W-:Y:S01]  /*77c0*/  FMUL R25, R20.reuse, 0.044714998453855514526 ;  /* 0x3d37271314197820 */ /* 0x040fe20000400000 */
[----:B------:R-:W-:-:S03]  /*77d0*/  FMUL R32, R20, 0.79788458347320556641 ;  /* 0x3f4c422a14207820 */ /* 0x000fc60000400000 */
[----:B------:R-:W-:-:S04]  /*77e0*/  FFMA R25, R20, R25, 1 ;  /* 0x3f80000014197423 */ /* 0x000fc80000000019 */
[----:B------:R-:W-:-:S04]  /*77f0*/  FMUL R32, R32, R25 ;  /* 0x0000001920207220 */ /* 0x000fc80000400000 */
[----:B------:R-:W-:Y:S01]  /*7800*/  FMUL R40, |R32|, 2.8853900432586669922 ;  /* 0x4038aa3b20287820 */ /* 0x000fe20000400200 */
[----:B------:R-:W-:-:S05]  /*7810*/  HADD2.F32 R19, -RZ, R19.H1_H1 ;  /* 0x30000013ff137230 */ /* 0x000fca0000004100 */
[----:B------:R-:W0:Y:S01]  /*7820*/  MUFU.EX2 R40, R40 ;  /* 0x0000002800287308 */ /* 0x000e220000000800 */
[C---:B------:R-:W-:Y:S01]  /*7830*/  FMUL R26, R19.reuse, 0.044714998453855514526 ;  /* 0x3d372713131a7820 */ /* 0x040fe20000400000 */
[----:B------:R-:W-:-:S03]  /*7840*/  FMUL R33, R19, 0.79788458347320556641 ;  /* 0x3f4c422a13217820 */ /* 0x000fc60000400000 */
[----:B------:R-:W-:Y:S01]  /*7850*/  FFMA R26, R19, R26, 1 ;  /* 0x3f800000131a7423 */ /* 0x000fe2000000001a */
[----:B------:R-:W-:-:S03]  /*7860*/  IADD3.X R25, PT, PT, R27, UR27, RZ, P0, !PT ;  /* 0x0000001b1b197c10 */ /* 0x000fc600087fe4ff */
[----:B------:R-:W-:Y:S01]  /*7870*/  FMUL R33, R33, R26 ;  /* 0x0000001a21217220 */ /* 0x000fe20000400000 */
[----:B------:R-:W-:-:S04]  /*7880*/  IADD3 R26, P0, PT, R34, UR26, RZ ;  /* 0x0000001a221a7c10 */ /* 0x000fc8000ff1e0ff */
[----:B------:R-:W-:Y:S01]  /*7890*/  IADD3.X R27, PT, PT, R35, UR27, RZ, P0, !PT ;  /* 0x0000001b231b7c10 */ /* 0x000fe200087fe4ff */
[----:B0-----:R-:W-:Y:S01]  /*78a0*/  FADD R34, R40, 1 ;  /* 0x3f80000028227421 */ /* 0x001fe20000000000 */
[----:B------:R-:W-:-:S03]  /*78b0*/  FMUL R44, |R33|, 2.8853900432586669922 ;  /* 0x4038aa3b212c7820 */ /* 0x000fc60000400200 */
[----:B------:R-:W0:Y:S01]  /*78c0*/  MUFU.RCP R35, R34 ;  /* 0x0000002200237308 */ /* 0x000e220000001000 */
[----:B------:R1:W-:Y:S01]  /*78d0*/  STG.E.U16 desc[UR24][R24.64], R21 ;  /* 0x0000001518007986 */ /* 0x0003e2000c101518 */
[----:B------:R-:W-:-:S04]  /*78e0*/  FMUL R15, R20, 0.035677410662174224854 ;  /* 0x3d12227a140f7820 */ /* 0x000fc80000400000 */
[----:B------:R-:W-:Y:S02]  /*78f0*/  FFMA R15, R20, R15, 0.79788458347320556641 ;  /* 0x3f4c422a140f7423 */ /* 0x000fe4000000000f */
[----:B------:R-:W2:Y:S01]  /*7900*/  MUFU.EX2 R44, R44 ;  /* 0x0000002c002c7308 */ /* 0x000ea20000000800 */
[----:B-1----:R-:W-:-:S04]  /*7910*/  FMUL R21, R32, R32 ;  /* 0x0000002020157220 */ /* 0x002fc80000400000 */
[C---:B------:R-:W-:Y:S01]  /*7920*/  FFMA R18, R21.reuse, R10, -0.052303962409496307373 ;  /* 0xbd563cae15127423 */ /* 0x040fe2000000000a */
[----:B------:R-:W-:Y:S01]  /*7930*/  FSETP.GE.AND P1, PT, |R32|, 0.60000002384185791016, PT ;  /* 0x3f19999a2000780b */ /* 0x000fe20003f26200 */
[----:B------:R-:W-:Y:S02]  /*7940*/  FMUL R24, R20, R15 ;  /* 0x0000000f14187220 */ /* 0x000fe40000400000 */
[----:B------:R-:W-:Y:S01]  /*7950*/  FFMA R18, R21, R18, 0.1331529766321182251 ;  /* 0x3e08594115127423 */ /* 0x000fe20000000012 */
[----:B0-----:R-:W-:Y:S01]  /*7960*/  FFMA R35, R35, -2, R2 ;  /* 0xc000000023237823 */ /* 0x001fe20000000002 */
[----:B------:R-:W-:Y:S02]  /*7970*/  FSETP.GE.AND P0, PT, |R32|, 9.010913848876953125, PT ;  /* 0x41102cb42000780b */ /* 0x000fe40003f06200 */
[----:B------:R-:W-:Y:S01]  /*7980*/  FFMA R15, R21, R18, -0.33332768082618713379 ;  /* 0xbeaaa9ed150f7423 */ /* 0x000fe20000000012 */
[----:B------:R-:W-:Y:S01]  /*7990*/  FMUL R18, |R24|, 2.8853900432586669922 ;  /* 0x4038aa3b18127820 */ /* 0x000fe20000400200 */
[----:B------:R-:W-:-:S02]  /*79a0*/  PRMT R25, R30, 0x7604, R31 ;  /* 0x000076041e197816 */ /* 0x000fc4000000001f */
[----:B------:R-:W-:Y:S01]  /*79b0*/  FSEL R35, R35, 1, !P0 ;  /* 0x3f80000023237808 */ /* 0x000fe20004000000 */
[----:B------:R-:W-:Y:S01]  /*79c0*/  FFMA R21, R21, R15, RZ ;  /* 0x0000000f15157223 */ /* 0x000fe200000000ff */
[----:B------:R-:W-:Y:S01]  /*79d0*/  FMUL R15, R33, R33 ;  /* 0x00000021210f7220 */ /* 0x000fe20000400000 */
[----:B------:R-:W0:Y:S01]  /*79e0*/  MUFU.EX2 R18, R18 ;  /* 0x0000001200127308 */ /* 0x000e220000000800 */
[----:B------:R1:W-:Y:S01]  /*79f0*/  STG.E.U16 desc[UR24][R26.64], R25 ;  /* 0x000000191a007986 */ /* 0x0003e2000c101518 */
[----:B--2---:R-:W-:Y:S01]  /*7a00*/  FADD R44, R44, 1 ;  /* 0x3f8000002c2c7421 */ /* 0x004fe20000000000 */
[--C-:B-1----:R-:W-:Y:S01]  /*7a10*/  LOP3.LUT R26, R35, 0x80000000, R32.reuse, 0xb8, !PT ;  /* 0x80000000231a7812 */ /* 0x102fe200078eb820 */
[----:B------:R-:W-:Y:S01]  /*7a20*/  @!P1 FFMA R26, R32, R21, R32 ;  /* 0x00000015201a9223 */ /* 0x000fe20000000020 */
[----:B------:R-:W-:-:S03]  /*7a30*/  FFMA R32, R15, R10, -0.052303962409496307373 ;  /* 0xbd563cae0f207423 */ /* 0x000fc6000000000a */
[----:B------:R-:W1:Y:S01]  /*7a40*/  MUFU.RCP R25, R44 ;  /* 0x0000002c00197308 */ /* 0x000e620000001000 */
[----:B------:R-:W-:-:S04]  /*7a50*/  FFMA R32, R15, R32, 0.1331529766321182251 ;  /* 0x3e0859410f207423 */ /* 0x000fc80000000020 */
[----:B------:R-:W-:-:S04]  /*7a60*/  FFMA R32, R15, R32, -0.33332768082618713379 ;  /* 0xbeaaa9ed0f207423 */ /* 0x000fc80000000020 */
[----:B------:R-:W-:Y:S01]  /*7a70*/  FFMA R32, R15, R32, RZ ;  /* 0x000000200f207223 */ /* 0x000fe200000000ff */
[----:B0-----:R-:W-:Y:S01]  /*7a80*/  FADD R15, R18, 1 ;  /* 0x3f800000120f7421 */ /* 0x001fe20000000000 */
[----:B------:R-:W-:Y:S01]  /*7a90*/  FSETP.GE.AND P1, PT, |R33|, 0.60000002384185791016, PT ;  /* 0x3f19999a2100780b */ /* 0x000fe20003f26200 */
[----:B------:R-:W-:Y:S01]  /*7aa0*/  FMUL R34, R19, 0.035677410662174224854 ;  /* 0x3d12227a13227820 */ /* 0x000fe20000400000 */
[----:B------:R-:W-:Y:S01]  /*7ab0*/  FSETP.GE.AND P0, PT, |R33|, 9.010913848876953125, PT ;  /* 0x41102cb42100780b */ /* 0x000fe20003f06200 */
[----:B-1----:R-:W-:Y:S02]  /*7ac0*/  FFMA R25, R25, -2, R2 ;  /* 0xc000000019197823 */ /* 0x002fe40000000002 */
[----:B------:R-:W0:Y:S01]  /*7ad0*/  MUFU.RCP R15, R15 ;  /* 0x0000000f000f7308 */ /* 0x000e220000001000 */
[----:B------:R-:W-:Y:S02]  /*7ae0*/  FFMA R34, R19, R34, 0.79788458347320556641 ;  /* 0x3f4c422a13227423 */ /* 0x000fe40000000022 */
[----:B------:R-:W-:-:S02]  /*7af0*/  FSEL R18, R25, 1, !P0 ;  /* 0x3f80000019127808 */ /* 0x000fc40004000000 */
[----:B------:R-:W-:Y:S01]  /*7b00*/  FMUL R25, R19, R34 ;  /* 0x0000002213197220 */ /* 0x000fe20000400000 */
[----:B------:R-:W-:Y:S01]  /*7b10*/  FMUL R27, R24, R24 ;  /* 0x00000018181b7220 */ /* 0x000fe20000400000 */
[--C-:B------:R-:W-:Y:S01]  /*7b20*/  LOP3.LUT R18, R18, 0x80000000, R33.reuse, 0xb8, !PT ;  /* 0x8000000012127812 */ /* 0x100fe200078eb821 */
[----:B------:R-:W-:Y:S01]  /*7b30*/  @!P1 FFMA R18, R33, R32, R33 ;  /* 0x0000002021129223 */ /* 0x000fe20000000021 */
[----:B------:R-:W-:Y:S01]  /*7b40*/  FMUL R33, |R25|, 2.8853900432586669922 ;  /* 0x4038aa3b19217820 */ /* 0x000fe20000400200 */
[----:B------:R-:W-:Y:S01]  /*7b50*/  FFMA R32, R27, R10, -0.052303962409496307373 ;  /* 0xbd563cae1b207423 */ /* 0x000fe2000000000a */
[C---:B------:R-:W-:Y:S02]  /*7b60*/  FSETP.GE.AND P0, PT, |R24|.reuse, 9.010913848876953125, PT ;  /* 0x41102cb41800780b */ /* 0x040fe40003f06200 */
[----:B------:R-:W-:Y:S02]  /*7b70*/  FSETP.GE.AND P1, PT, |R24|, 0.60000002384185791016, PT ;  /* 0x3f19999a1800780b */ /* 0x000fe40003f26200 */
[----:B------:R-:W1:Y:S01]  /*7b80*/  MUFU.EX2 R33, R33 ;  /* 0x0000002100217308 */ /* 0x000e620000000800 */
[----:B0-----:R-:W-:Y:S01]  /*7b90*/  FFMA R21, R15, -2, R2 ;  /* 0xc00000000f157823 */ /* 0x001fe20000000002 */
[----:B------:R-:W-:-:S04]  /*7ba0*/  FFMA R32, R27, R32, 0.1331529766321182251 ;  /* 0x3e0859411b207423 */ /* 0x000fc80000000020 */
[----:B------:R-:W-:Y:S01]  /*7bb0*/  FSEL R21, R21, 1, !P0 ;  /* 0x3f80000015157808 */ /* 0x000fe20004000000 */
[----:B------:R-:W-:-:S03]  /*7bc0*/  FFMA R15, R27, R32, -0.33332768082618713379 ;  /* 0xbeaaa9ed1b0f7423 */ /* 0x000fc60000000020 */
[----:B------:R-:W-:Y:S01]  /*7bd0*/  LOP3.LUT R45, R21, 0x80000000, R24, 0xb8, !PT ;  /* 0x80000000152d7812 */ /* 0x000fe200078eb818 */
[----:B------:R-:W-:Y:S01]  /*7be0*/  FFMA R15, R27, R15, RZ ;  /* 0x0000000f1b0f7223 */ /* 0x000fe200000000ff */
[----:B---3--:R-:W-:-:S03]  /*7bf0*/  HADD2.F32 R21, -RZ, R17.H0_H0 ;  /* 0x20000011ff157230 */ /* 0x008fc60000004100 */
[----:B------:R-:W-:Y:S02]  /*7c00*/  @!P1 FFMA R45, R24, R15, R24 ;  /* 0x0000000f182d9223 */ /* 0x000fe40000000018 */
[----:B------:R-:W-:Y:S01]  /*7c10*/  FMUL R24, R21, 0.044714998453855514526 ;  /* 0x3d37271315187820 */ /* 0x000fe20000400000 */
[----:B-1----:R-:W-:Y:S01]  /*7c20*/  FADD R32, R33, 1 ;  /* 0x3f80000021207421 */ /* 0x002fe20000000000 */
[C---:B------:R-:W-:Y:S02]  /*7c30*/  FMUL R27, R21.reuse, 0.79788458347320556641 ;  /* 0x3f4c422a151b7820 */ /* 0x040fe40000400000 */
[----:B------:R-:W-:Y:S01]  /*7c40*/  FFMA R24, R21, R24, 1 ;  /* 0x3f80000015187423 */ /* 0x000fe20000000018 */
[----:B------:R-:W0:Y:S03]  /*7c50*/  MUFU.RCP R15, R32 ;  /* 0x00000020000f7308 */ /* 0x000e260000001000 */
[----:B------:R-:W-:Y:S01]  /*7c60*/  FMUL R27, R27, R24 ;  /* 0x000000181b1b7220 */ /* 0x000fe20000400000 */
[----:B------:R-:W-:-:S03]  /*7c70*/  FMUL R33, R25, R25 ;  /* 0x0000001919217220 */ /* 0x000fc60000400000 */
        /* <DEDUP_REMOVED lines=13> */
[----:B-1----:R-:W-:-:S03]  /*7d50*/  FADD R25, R40, 1 ;  /* 0x3f80000028197421 */ /* 0x002fc60000000000 */
[----:B------:R-:W-:-:S03]  /*7d60*/  FFMA R15, R32, R10, -0.052303962409496307373 ;  /* 0xbd563cae200f7423 */ /* 0x000fc6000000000a */
[----:B------:R-:W0:Y:S01]  /*7d70*/  MUFU.RCP R25, R25 ;  /* 0x0000001900197308 */ /* 0x000e220000001000 */
[----:B------:R-:W-:Y:S01]  /*7d80*/  FFMA R15, R32, R15, 0.1331529766321182251 ;  /* 0x3e085941200f7423 */ /* 0x000fe2000000000f */
[----:B------:R-:W-:-:S03]  /*7d90*/  HADD2.F32 R24, -RZ, R17.H1_H1 ;  /* 0x30000011ff187230 */ /* 0x000fc60000004100 */
[----:B------:R-:W-:-:S04]  /*7da0*/  FFMA R15, R32, R15, -0.33332768082618713379 ;  /* 0xbeaaa9ed200f7423 */ /* 0x000fc8000000000f */
[----:B------:R-:W-:Y:S01]  /*7db0*/  FFMA R34, R32, R15, RZ ;  /* 0x0000000f20227223 */ /* 0x000fe200000000ff */
[C---:B------:R-:W-:Y:S01]  /*7dc0*/  FMUL R15, R24.reuse, 0.044714998453855514526 ;  /* 0x3d372713180f7820 */ /* 0x040fe20000400000 */
[----:B------:R-:W-:-:S03]  /*7dd0*/  FMUL R17, R24, 0.79788458347320556641 ;  /* 0x3f4c422a18117820 */ /* 0x000fc60000400000 */
[----:B------:R-:W-:Y:S01]  /*7de0*/  FFMA R32, R24, R15, 1 ;  /* 0x3f80000018207423 */ /* 0x000fe2000000000f */
[----:B------:R-:W-:Y:S01]  /*7df0*/  FSETP.GE.AND P0, PT, |R27|, 9.010913848876953125, PT ;  /* 0x41102cb41b00780b */ /* 0x000fe20003f06200 */
[----:B0-----:R-:W-:Y:S02]  /*7e00*/  FFMA R15, R25, -2, R2 ;  /* 0xc0000000190f7823 */ /* 0x001fe40000000002 */
[----:B------:R-:W-:-:S03]  /*7e10*/  FMUL R17, R17, R32 ;  /* 0x0000002011117220 */ /* 0x000fc60000400000 */
[----:B------:R-:W-:Y:S01]  /*7e20*/  FSEL R32, R15, 1, !P0 ;  /* 0x3f8000000f207808 */ /* 0x000fe20004000000 */
[C---:B------:R-:W-:Y:S01]  /*7e30*/  FMUL R40, R17.reuse, R17 ;  /* 0x0000001111287220 */ /* 0x040fe20000400000 */
[----:B------:R-:W-:Y:S02]  /*7e40*/  FMUL R33, |R17|, 2.8853900432586669922 ;  /* 0x4038aa3b11217820 */ /* 0x000fe40000400200 */
[----:B------:R-:W-:Y:S01]  /*7e50*/  LOP3.LUT R25, R32, 0x80000000, R27, 0xb8, !PT ;  /* 0x8000000020197812 */ /* 0x000fe200078eb81b */
[C---:B------:R-:W-:Y:S01]  /*7e60*/  FFMA R15, R40.reuse, R10, -0.052303962409496307373 ;  /* 0xbd563cae280f7423 */ /* 0x040fe2000000000a */
[C---:B------:R-:W-:Y:S02]  /*7e70*/  FMUL R32, R21.reuse, 0.035677410662174224854 ;  /* 0x3d12227a15207820 */ /* 0x040fe40000400000 */
[----:B------:R-:W0:Y:S01]  /*7e80*/  MUFU.EX2 R33, R33 ;  /* 0x0000002100217308 */ /* 0x000e220000000800 */
[----:B------:R-:W-:Y:S01]  /*7e90*/  FFMA R15, R40, R15, 0.1331529766321182251 ;  /* 0x3e085941280f7423 */ /* 0x000fe2000000000f */
[----:B------:R-:W-:Y:S01]  /*7ea0*/  FFMA R32, R21, R32, 0.79788458347320556641 ;  /* 0x3f4c422a15207423 */ /* 0x000fe20000000020 */
[----:B------:R-:W-:-:S02]  /*7eb0*/  FSETP.GE.AND P1, PT, |R27|, 0.60000002384185791016, PT ;  /* 0x3f19999a1b00780b */ /* 0x000fc40003f26200 */
[----:B------:R-:W-:Y:S01]  /*7ec0*/  FFMA R15, R40, R15, -0.33332768082618713379 ;  /* 0xbeaaa9ed280f7423 */ /* 0x000fe2000000000f */
[----:B------:R-:W-:-:S03]  /*7ed0*/  FMUL R32, R21, R32 ;  /* 0x0000002015207220 */ /* 0x000fc60000400000 */
[----:B------:R-:W-:Y:S01]  /*7ee0*/  FFMA R44, R40, R15, RZ ;  /* 0x0000000f282c7223 */ /* 0x000fe200000000ff */
[----:B------:R-:W-:-:S06]  /*7ef0*/  FMUL R15, |R32|, 2.8853900432586669922 ;  /* 0x4038aa3b200f7820 */ /* 0x000fcc0000400200 */
[----:B------:R-:W1:Y:S01]  /*7f00*/  MUFU.EX2 R15, R15 ;  /* 0x0000000f000f7308 */ /* 0x000e620000000800 */
[----:B------:R-:W-:Y:S01]  /*7f10*/  @!P1 FFMA R25, R27, R34, R27 ;  /* 0x000000221b199223 */ /* 0x000fe2000000001b */
[----:B0-----:R-:W-:-:S06]  /*7f20*/  FADD R34, R33, 1 ;  /* 0x3f80000021227421 */ /* 0x001fcc0000000000 */
[----:B------:R-:W0:Y:S01]  /*7f30*/  MUFU.RCP R27, R34 ;  /* 0x00000022001b7308 */ /* 0x000e220000001000 */
[----:B------:R-:W-:Y:S01]  /*7f40*/  FSETP.GE.AND P1, PT, |R17|, 0.60000002384185791016, PT ;  /* 0x3f19999a1100780b */ /* 0x000fe20003f26200 */
[----:B-1----:R-:W-:Y:S01]  /*7f50*/  FADD R33, R15, 1 ;  /* 0x3f8000000f217421 */ /* 0x002fe20000000000 */
[----:B------:R-:W-:-:S05]  /*7f60*/  FSETP.GE.AND P0, PT, |R17|, 9.010913848876953125, PT ;  /* 0x41102cb41100780b */ /* 0x000fca0003f06200 */
[----:B------:R-:W1:Y:S01]  /*7f70*/  MUFU.RCP R33, R33 ;  /* 0x0000002100217308 */ /* 0x000e620000001000 */
[----:B0-----:R-:W-:Y:S01]  /*7f80*/  FFMA R27, R27, -2, R2 ;  /* 0xc00000001b1b7823 */ /* 0x001fe20000000002 */
[----:B------:R-:W-:-:S04]  /*7f90*/  FMUL R34, R32, R32 ;  /* 0x0000002020227220 */ /* 0x000fc80000400000 */
[----:B------:R-:W-:-:S04]  /*7fa0*/  FSEL R40, R27, 1, !P0 ;  /* 0x3f8000001b287808 */ /* 0x000fc80004000000 */
[--C-:B------:R-:W-:Y:S01]  /*7fb0*/  LOP3.LUT R27, R40, 0x80000000, R17.reuse, 0xb8, !PT ;  /* 0x80000000281b7812 */ /* 0x100fe200078eb811 */
[----:B------:R-:W-:Y:S01]  /*7fc0*/  @!P1 FFMA R27, R17, R44, R17 ;  /* 0x0000002c111b9223 */ /* 0x000fe20000000011 */
[----:B------:R-:W-:Y:S01]  /*7fd0*/  FFMA R17, R34, R10, -0.052303962409496307373 ;  /* 0xbd563cae22117423 */ /* 0x000fe2000000000a */
[----:B------:R-:W-:-:S03]  /*7fe0*/  FSETP.GE.AND P1, PT, |R32|, 0.60000002384185791016, PT ;  /* 0x3f19999a2000780b */ /* 0x000fc60003f26200 */
[----:B------:R-:W-:Y:S01]  /*7ff0*/  FFMA R15, R34, R17, 0.1331529766321182251 ;  /* 0x3e085941220f7423 */ /* 0x000fe20000000011 */
[----:B-1----:R-:W-:Y:S01]  /*8000*/  FFMA R17, R33, -2, R2 ;  /* 0xc000000021117823 */ /* 0x002fe20000000002 */
[----:B------:R-:W-:Y:S02]  /*8010*/  FSETP.GE.AND P0, PT, |R32|, 9.010913848876953125, PT ;  /* 0x41102cb42000780b */ /* 0x000fe40003f06200 */
[C---:B------:R-:W-:Y:S02]  /*8020*/  FFMA R15, R34.reuse, R15, -0.33332768082618713379 ;  /* 0xbeaaa9ed220f7423 */ /* 0x040fe4000000000f */
[----:B------:R-:W-:Y:S02]  /*8030*/  FSEL R17, R17, 1, !P0 ;  /* 0x3f80000011117808 */ /* 0x000fe40004000000 */
[----:B------:R-:W-:Y:S02]  /*8040*/  FFMA R15, R34, R15, RZ ;  /* 0x0000000f220f7223 */ /* 0x000fe400000000ff */
[----:B------:R-:W-:-:S02]  /*8050*/  LOP3.LUT R33, R17, 0x80000000, R32, 0xb8, !PT ;  /* 0x8000000011217812 */ /* 0x000fc400078eb820 */
[----:B------:R-:W-:Y:S01]  /*8060*/  @!P1 FFMA R33, R32, R15, R32 ;  /* 0x0000000f20219223 */ /* 0x000fe20000000020 */
[----:B------:R-:W-:Y:S01]  /*8070*/  FMUL R15, R24, 0.035677410662174224854 ;  /* 0x3d12227a180f7820 */ /* 0x000fe20000400000 */
[----:B------:R-:W-:-:S03]  /*8080*/  LOP3.LUT R31, R31, 0xffff, RZ, 0xc0, !PT ;  /* 0x0000ffff1f1f7812 */ /* 0x000fc600078ec0ff */
[----:B------:R-:W-:Y:S01]  /*8090*/  FFMA R15, R24, R15, 0.79788458347320556641 ;  /* 0x3f4c422a180f7423 */ /* 0x000fe2000000000f */
[----:B------:R-:W-:-:S03]  /*80a0*/  SHF.L.U32 R31, R31, 0x18, RZ ;  /* 0x000000181f1f7819 */ /* 0x000fc600000006ff */
[----:B------:R-:W-:Y:S01]  /*80b0*/  FMUL R17, R24, R15 ;  /* 0x0000000f18117220 */ /* 0x000fe20000400000 */
[----:B------:R-:W-:-:S03]  /*80c0*/  LOP3.LUT R22, R22, R31, RZ, 0xfc, !PT ;  /* 0x0000001f16167212 */ /* 0x000fc600078efcff */
[----:B------:R-:W-:-:S06]  /*80d0*/  FMUL R31, |R17|, 2.8853900432586669922 ;  /* 0x4038aa3b111f7820 */ /* 0x000fcc0000400200 */
[----:B------:R-:W0:Y:S01]  /*80e0*/  MUFU.EX2 R31, R31 ;  /* 0x0000001f001f7308 */ /* 0x000e220000000800 */
[----:B------:R-:W-:Y:S01]  /*80f0*/  LOP3.LUT R30, R30, 0xffff, RZ, 0xc0, !PT ;  /* 0x0000ffff1e1e7812 */ /* 0x000fe200078ec0ff */
[----:B------:R-:W-:-:S03]  /*8100*/  FMUL R15, R20, 0.10703222453594207764 ;  /* 0x3ddb33b6140f7820 */ /* 0x000fc60000400000 */
[----:B------:R-:W-:-:S04]  /*8110*/  SHF.L.U32 R30, R30, 0x18, RZ ;  /* 0x000000181e1e7819 */ /* 0x000fc800000006ff */
[----:B------:R-:W-:Y:S01]  /*8120*/  LOP3.LUT R41, R41, R30, RZ, 0xfc, !PT ;  /* 0x0000001e29297212 */ /* 0x000fe200078efcff */
[----:B------:R-:W-:Y:S01]  /*8130*/  FFMA R30, R20, R15, 0.79788458347320556641 ;  /* 0x3f4c422a141e7423 */ /* 0x000fe2000000000f */
[----:B0-----:R-:W-:-:S04]  /*8140*/  FADD R34, R31, 1 ;  /* 0x3f8000001f227421 */ /* 0x001fc80000000000 */
[----:B------:R-:W0:Y:S01]  /*8150*/  MUFU.RCP R31, R34 ;  /* 0x00000022001f7308 */ /* 0x000e220000001000 */
[----:B------:R-:W-:Y:S01]  /*8160*/  FFMA R15, -R26, R26, 1 ;  /* 0x3f8000001a0f7423 */ /* 0x000fe2000000011a */
[----:B------:R-:W-:-:S03]  /*8170*/  FMUL R32, R19, 0.10703222453594207764 ;  /* 0x3ddb33b613207820 */ /* 0x000fc60000400000 */
[----:B------:R-:W-:Y:S01]  /*8180*/  FMUL R15, R15, R30 ;  /* 0x0000001e0f0f7220 */ /* 0x000fe20000400000 */
[----:B------:R-:W-:Y:S01]  /*8190*/  FMUL R30, R20, 0.5 ;  /* 0x3f000000141e7820 */ /* 0x000fe20000400000 */
[----:B------:R-:W-:Y:S01]  /*81a0*/  FFMA R40, -R18, R18, 1 ;  /* 0x3f80000012287423 */ /* 0x000fe20000000112 */
[----:B------:R-:W-:Y:S02]  /*81b0*/  FMUL R44, R17, R17 ;  /* 0x00000011112c7220 */ /* 0x000fe40000400000 */
[----:B------:R-:W-:Y:S01]  /*81c0*/  FMUL R30, R30, R15 ;  /* 0x0000000f1e1e7220 */ /* 0x000fe20000400000 */
[----:B------:R-:W-:Y:S01]  /*81d0*/  FFMA R15, R19, R32, 0.79788458347320556641 ;  /* 0x3f4c422a130f7423 */ /* 0x000fe20000000020 */
[----:B------:R-:W-:-:S03]  /*81e0*/  FSETP.GE.AND P0, PT, |R17|, 9.010913848876953125, PT ;  /* 0x41102cb41100780b */ /* 0x000fc60003f06200 */
[----:B------:R-:W-:Y:S01]  /*81f0*/  FMUL R40, R40, R15 ;  /* 0x0000000f28287220 */ /* 0x000fe20000400000 */
[----:B0-----:R-:W-:Y:S01]  /*8200*/  FFMA R31, R31, -2, R2 ;  /* 0xc00000001f1f7823 */ /* 0x001fe20000000002 */
[----:B------:R-:W-:Y:S01]  /*8210*/  FFMA R15, R44, R10, -0.052303962409496307373 ;  /* 0xbd563cae2c0f7423 */ /* 0x000fe2000000000a */
[----:B------:R-:W-:-:S03]  /*8220*/  FSETP.GE.AND P1, PT, |R17|, 0.60000002384185791016, PT ;  /* 0x3f19999a1100780b */ /* 0x000fc60003f26200 */
[----:B------:R-:W-:Y:S01]  /*8230*/  FSEL R32, R31, 1, !P0 ;  /* 0x3f8000001f207808 */ /* 0x000fe20004000000 */
[----:B------:R-:W-:-:S03]  /*8240*/  FFMA R15, R44, R15, 0.1331529766321182251 ;  /* 0x3e0859412c0f7423 */ /* 0x000fc6000000000f */
[----:B------:R-:W-:Y:S01]  /*8250*/  LOP3.LUT R31, R32, 0x80000000, R17, 0xb8, !PT ;  /* 0x80000000201f7812 */ /* 0x000fe200078eb811 */
[----:B------:R-:W-:Y:S01]  /*8260*/  FFMA R15, R44, R15, -0.33332768082618713379 ;  /* 0xbeaaa9ed2c0f7423 */ /* 0x000fe2000000000f */
[----:B-----5:R-:W-:-:S03]  /*8270*/  HADD2.F32 R32, -RZ, R56.H0_H0 ;  /* 0x20000038ff207230 */ /* 0x020fc60000004100 */
[----:B------:R-:W-:Y:S02]  /*8280*/  FFMA R44, R44, R15, RZ ;  /* 0x0000000f2c2c7223 */ /* 0x000fe400000000ff */
[C---:B------:R-:W-:Y:S02]  /*8290*/  FMUL R15, R32.reuse, 0.044714998453855514526 ;  /* 0x3d372713200f7820 */ /* 0x040fe40000400000 */
[----:B------:R-:W-:Y:S01]  /*82a0*/  @!P1 FFMA R31, R17, R44, R17 ;  /* 0x0000002c111f9223 */ /* 0x000fe20000000011 */
[C---:B------:R-:W-:Y:S01]  /*82b0*/  FMUL R17, R32.reuse, 0.79788458347320556641 ;  /* 0x3f4c422a20117820 */ /* 0x040fe20000400000 */
        /* <DEDUP_REMOVED lines=8> */
[----:B------:R-:W-:Y:S01]  /*8340*/  FFMA R34, R35, R4, 0.5 ;  /* 0x3f00000023227423 */ /* 0x000fe20000000004 */
[----:B------:R-:W-:Y:S01]  /*8350*/  FMUL R35, R17, R17 ;  /* 0x0000001111237220 */ /* 0x000fe20000400000 */
[----:B------:R-:W-:Y:S02]  /*8360*/  FADD R15, R26, 1 ;  /* 0x3f8000001a0f7421 */ /* 0x000fe40000000000 */
[----:B------:R-:W-:Y:S01]  /*8370*/  FMUL R34, R19, R34 ;  /* 0x0000002213227220 */ /* 0x000fe20000400000 */
[----:B------:R-:W-:Y:S01]  /*8380*/  FFMA R26, R35, R10, -0.052303962409496307373 ;  /* 0xbd563cae231a7423 */ /* 0x000fe2000000000a */
[----:B------:R-:W-:Y:S01]  /*8390*/  FMUL R19, R19, 0.5 ;  /* 0x3f00000013137820 */ /* 0x000fe20000400000 */
[----:B------:R-:W-:Y:S02]  /*83a0*/  FSETP.GE.AND P1, PT, |R17|, 0.60000002384185791016, PT ;  /* 0x3f19999a1100780b */ /* 0x000fe40003f26200 */
[----:B------:R-:W-:Y:S01]  /*83b0*/  FFMA R26, R35, R26, 0.1331529766321182251 ;  /* 0x3e085941231a7423 */ /* 0x000fe2000000001a */
[----:B------:R-:W-:Y:S01]  /*83c0*/  FMUL R40, R19, R40 ;  /* 0x0000002813287220 */ /* 0x000fe20000400000 */
[----:B------:R-:W-:Y:S01]  /*83d0*/  FFMA R30, R15, 0.5, R30 ;  /* 0x3f0000000f1e7823 */ /* 0x000fe2000000001e */
[----:B------:R-:W-:Y:S01]  /*83e0*/  FSETP.GE.AND P0, PT, |R17|, 9.010913848876953125, PT ;  /* 0x41102cb41100780b */ /* 0x000fe20003f06200 */
[----:B------:R-:W-:Y:S01]  /*83f0*/  FFMA R15, R35, R26, -0.33332768082618713379 ;  /* 0xbeaaa9ed230f7423 */ /* 0x000fe2000000001a */
[----:B------:R-:W-:-:S02]  /*8400*/  HADD2.F32 R56, -RZ, R56.H1_H1 ;  /* 0x30000038ff387230 */ /* 0x000fc40000004100 */
[----:B0-----:R-:W-:Y:S01]  /*8410*/  FFMA R19, R45, -2, R2 ;  /* 0xc00000002d137823 */ /* 0x001fe20000000002 */
[----:B------:R-:W-:Y:S02]  /*8420*/  FFMA R44, R35, R15, RZ ;  /* 0x0000000f232c7223 */ /* 0x000fe400000000ff */
[C---:B------:R-:W-:Y:S02]  /*8430*/  FMUL R15, R56.reuse, 0.044714998453855514526 ;  /* 0x3d372713380f7820 */ /* 0x040fe40000400000 */
[----:B------:R-:W-:Y:S01]  /*8440*/  FSEL R26, R19, 1, !P0 ;  /* 0x3f800000131a7808 */ /* 0x000fe20004000000 */
[----:B------:R-:W-:-:S03]  /*8450*/  FMUL R19, R56, 0.79788458347320556641 ;  /* 0x3f4c422a38137820 */ /* 0x000fc60000400000 */
[--C-:B------:R-:W-:Y:S01]  /*8460*/  LOP3.LUT R26, R26, 0x80000000, R17.reuse, 0xb8, !PT ;  /* 0x800000001a1a7812 */ /* 0x100fe200078eb811 */
[----:B------:R-:W-:Y:S01]  /*8470*/  @!P1 FFMA R26, R17, R44, R17 ;  /* 0x0000002c111a9223 */ /* 0x000fe20000000011 */
[----:B------:R-:W-:-:S04]  /*8480*/  FFMA R44, R56, R15, 1 ;  /* 0x3f800000382c7423 */ /* 0x000fc8000000000f */
[----:B------:R-:W-:-:S04]  /*8490*/  FMUL R19, R19, R44 ;  /* 0x0000002c13137220 */ /* 0x000fc80000400000 */
[----:B------:R-:W-:-:S06]  /*84a0*/  FMUL R35, |R19|, 2.8853900432586669922 ;  /* 0x4038aa3b13237820 */ /* 0x000fcc0000400200 */
[----:B------:R-:W0:Y:S01]  /*84b0*/  MUFU.EX2 R35, R35 ;  /* 0x0000002300237308 */ /* 0x000e220000000800 */
[----:B------:R-:W-:Y:S01]  /*84c0*/  FADD R15, R18, 1 ;  /* 0x3f800000120f7421 */ /* 0x000fe20000000000 */
[----:B----4-:R-:W-:Y:S02]  /*84d0*/  HADD2.F32 R17, -RZ, R50.H0_H0 ;  /* 0x20000032ff117230 */ /* 0x010fe40000004100 */
[----:B------:R-:W-:Y:S01]  /*84e0*/  FMUL R44, R19, R19 ;  /* 0x00000013132c7220 */ /* 0x000fe20000400000 */
[----:B------:R-:W-:Y:S01]  /*84f0*/  FFMA R40, R15, 0.5, R40 ;  /* 0x3f0000000f287823 */ /* 0x000fe20000000028 */
[----:B0-----:R-:W-:-:S04]  /*8500*/  FADD R18, R35, 1 ;  /* 0x3f80000023127421 */ /* 0x001fc80000000000 */
[----:B------:R-:W0:Y:S01]  /*8510*/  MUFU.RCP R45, R18 ;  /* 0x00000012002d7308 */ /* 0x000e220000001000 */
[----:B------:R-:W-:Y:S01]  /*8520*/  FMUL R15, R17, R20 ;  /* 0x00000014110f7220 */ /* 0x000fe20000400000 */
[----:B------:R-:W-:Y:S01]  /*8530*/  FMUL R20, R30, R17 ;  /* 0x000000111e147220 */ /* 0x000fe20000400000 */
        /* <DEDUP_REMOVED lines=11> */
[----:B------:R-:W-:Y:S01]  /*85f0*/  FMUL R19, R32, 0.035677410662174224854 ;  /* 0x3d12227a20137820 */ /* 0x000fe20000400000 */
[----:B------:R-:W-:Y:S01]  /*8600*/  FMUL R18, R17, R34 ;  /* 0x0000002211127220 */ /* 0x000fe20000400000 */
[----:B------:R-:W-:Y:S01]  /*8610*/  FMUL R35, R40, R17 ;  /* 0x0000001128237220 */ /* 0x000fe20000400000 */
[----:B------:R-:W-:Y:S02]  /*8620*/  HADD2.F32 R17, -RZ, R48.H0_H0 ;  /* 0x20000030ff117230 */ /* 0x000fe40000004100 */
[----:B------:R-:W-:-:S03]  /*8630*/  FFMA R19, R32, R19, 0.79788458347320556641 ;  /* 0x3f4c422a20137423 */ /* 0x000fc60000000013 */
[----:B------:R-:W-:Y:S01]  /*8640*/  FMUL R34, R20, R17 ;  /* 0x0000001114227220 */ /* 0x000fe20000400000 */
[----:B------:R-:W-:-:S04]  /*8650*/  FMUL R20, R32, R19 ;  /* 0x0000001320147220 */ /* 0x000fc80000400000 */
[----:B------:R-:W-:-:S06]  /*8660*/  FMUL R19, |R20|, 2.8853900432586669922 ;  /* 0x4038aa3b14137820 */ /* 0x000fcc0000400200 */
[----:B------:R-:W0:Y:S01]  /*8670*/  MUFU.EX2 R19, R19 ;  /* 0x0000001300137308 */ /* 0x000e220000000800 */
[----:B------:R-:W-:Y:S01]  /*8680*/  FMUL R40, R21, 0.10703222453594207764 ;  /* 0x3ddb33b615287820 */ /* 0x000fe20000400000 */
[----:B------:R-:W-:Y:S01]  /*8690*/  FFMA R44, R33, R4, 0.5 ;  /* 0x3f000000212c7423 */ /* 0x000fe20000000004 */
[C---:B------:R-:W-:Y:S02]  /*86a0*/  FMUL R33, R21.reuse, 0.5 ;  /* 0x3f00000015217820 */ /* 0x040fe40000400000 */
[C---:B------:R-:W-:Y:S01]  /*86b0*/  FFMA R40, R21.reuse, R40, 0.79788458347320556641 ;  /* 0x3f4c422a15287423 */ /* 0x040fe20000000028 */
[----:B------:R-:W-:Y:S01]  /*86c0*/  FMUL R21, R21, R44 ;  /* 0x0000002c15157220 */ /* 0x000fe20000400000 */
[----:B------:R-:W-:Y:S01]  /*86d0*/  FFMA R17, -R25, R25, 1 ;  /* 0x3f80000019117423 */ /* 0x000fe20000000119 */
[----:B0-----:R-:W-:-:S04]  /*86e0*/  FADD R44, R19, 1 ;  /* 0x3f800000132c7421 */ /* 0x001fc80000000000 */
[----:B------:R-:W0:Y:S01]  /*86f0*/  MUFU.RCP R19, R44 ;  /* 0x0000002c00137308 */ /* 0x000e220000001000 */
[----:B------:R-:W-:Y:S01]  /*8700*/  FMUL R45, R20, R20 ;  /* 0x00000014142d7220 */ /* 0x000fe20000400000 */
[----:B------:R-:W-:Y:S01]  /*8710*/  FMUL R40, R17, R40 ;  /* 0x0000002811287220 */ /* 0x000fe20000400000 */
[C---:B------:R-:W-:Y:S02]  /*8720*/  FMUL R17, R24.reuse, 0.10703222453594207764 ;  /* 0x3ddb33b618117820 */ /* 0x040fe40000400000 */
[----:B------:R-:W-:Y:S01]  /*8730*/  FFMA R46, R45, R10, -0.052303962409496307373 ;  /* 0xbd563cae2d2e7423 */ /* 0x000fe2000000000a */
[----:B------:R-:W-:Y:S01]  /*8740*/  FMUL R33, R33, R40 ;  /* 0x0000002821217220 */ /* 0x000fe20000400000 */
[----:B------:R-:W-:Y:S01]  /*8750*/  FFMA R17, R24, R17, 0.79788458347320556641 ;  /* 0x3f4c422a18117423 */ /* 0x000fe20000000011 */
[----:B------:R-:W-:Y:S01]  /*8760*/  FFMA R40, -R27, R27, 1 ;  /* 0x3f8000001b287423 */ /* 0x000fe2000000011b */
[C---:B------:R-:W-:Y:S01]  /*8770*/  FSETP.GE.AND P1, PT, |R20|.reuse, 0.60000002384185791016, PT ;  /* 0x3f19999a1400780b */ /* 0x040fe20003f26200 */
[----:B------:R-:W-:Y:S01]  /*8780*/  FFMA R46, R45, R46, 0.1331529766321182251 ;  /* 0x3e0859412d2e7423 */ /* 0x000fe2000000002e */
[----:B------:R-:W-:Y:S01]  /*8790*/  FSETP.GE.AND P0, PT, |R20|, 9.010913848876953125, PT ;  /* 0x41102cb41400780b */ /* 0x000fe20003f06200 */
[----:B------:R-:W-:-:S02]  /*87a0*/  FMUL R40, R40, R17 ;  /* 0x0000001128287220 */ /* 0x000fc40000400000 */
        /* <DEDUP_REMOVED lines=21> */
[----:B------:R-:W-:Y:S01]  /*8900*/  FSETP.GE.AND P0, PT, |R44|, 9.010913848876953125, PT ;  /* 0x41102cb42c00780b */ /* 0x000fe20003f06200 */
[----:B------:R-:W-:Y:S01]  /*8910*/  FADD R27, R27, 1 ;  /* 0x3f8000001b1b7421 */ /* 0x000fe20000000000 */
[----:B------:R-:W-:Y:S02]  /*8920*/  HADD2.F32 R31, -RZ, R52.H0_H0 ;  /* 0x20000034ff1f7230 */ /* 0x000fe40000004100 */
[----:B------:R-:W-:Y:S01]  /*8930*/  FFMA R17, R24, R17, -0.33332768082618713379 ;  /* 0xbeaaa9ed18117423 */ /* 0x000fe20000000011 */
[----:B0-----:R-:W-:-:S03]  /*8940*/  FFMA R47, R47, -2, R2 ;  /* 0xc00000002f2f7823 */ /* 0x001fc60000000002 */
[----:B------:R-:W-:Y:S01]  /*8950*/  FFMA R17, R24, R17, RZ ;  /* 0x0000001118117223 */ /* 0x000fe200000000ff */
[----:B------:R-:W-:Y:S01]  /*8960*/  FFMA R27, R27, 0.5, R40 ;  /* 0x3f0000001b1b7823 */ /* 0x000fe20000000028 */
[----:B------:R-:W-:Y:S01]  /*8970*/  FMUL R40, R31, 0.044714998453855514526 ;  /* 0x3d3727131f287820 */ /* 0x000fe20000400000 */
[----:B------:R-:W-:-:S04]  /*8980*/  FSEL R47, R47, 1, !P0 ;  /* 0x3f8000002f2f7808 */ /* 0x000fc80004000000 */
[--C-:B------:R-:W-:Y:S01]  /*8990*/  LOP3.LUT R45, R47, 0x80000000, R44.reuse, 0xb8, !PT ;  /* 0x800000002f2d7812 */ /* 0x100fe200078eb82c */
[----:B------:R-:W-:Y:S01]  /*89a0*/  @!P1 FFMA R45, R44, R17, R44 ;  /* 0x000000112c2d9223 */ /* 0x000fe2000000002c */
[C---:B------:R-:W-:Y:S01]  /*89b0*/  FFMA R17, R31.reuse, R40, 1 ;  /* 0x3f8000001f117423 */ /* 0x040fe20000000028 */
[----:B------:R-:W-:Y:S01]  /*89c0*/  FMUL R40, R31, 0.79788458347320556641 ;  /* 0x3f4c422a1f287820 */ /* 0x000fe20000400000 */
[----:B------:R-:W-:-:S03]  /*89d0*/  FADD R24, R25, 1 ;  /* 0x3f80000019187421 */ /* 0x000fc60000000000 */
[----:B------:R-:W-:Y:S01]  /*89e0*/  FMUL R40, R40, R17 ;  /* 0x0000001128287220 */ /* 0x000fe20000400000 */
[----:B------:R-:W-:-:S03]  /*89f0*/  FFMA R24, R24, 0.5, R33 ;  /* 0x3f00000018187823 */ /* 0x000fc60000000021 */
[----:B------:R-:W-:Y:S01]  /*8a00*/  FMUL R33, |R40|, 2.8853900432586669922 ;  /* 0x4038aa3b28217820 */ /* 0x000fe20000400200 */
[----:B------:R-:W-:-:S05]  /*8a10*/  HADD2.F32 R25, -RZ, R54.H0_H0 ;  /* 0x20000036ff197230 */ /* 0x000fca0000004100 */
[----:B------:R-:W0:Y:S01]  /*8a20*/  MUFU.EX2 R33, R33 ;  /* 0x0000002100217308 */ /* 0x000e220000000800 */
[----:B------:R-:W-:Y:S01]  /*8a30*/  FMUL R17, R25, R21 ;  /* 0x0000001519117220 */ /* 0x000fe20000400000 */
[C---:B------:R-:W-:Y:S01]  /*8a40*/  FMUL R21, R32.reuse, 0.10703222453594207764 ;  /* 0x3ddb33b620157820 */ /* 0x040fe20000400000 */
[----:B------:R-:W-:Y:S02]  /*8a50*/  HADD2.F32 R54, -RZ, R54.H1_H1 ;  /* 0x30000036ff367230 */ /* 0x000fe40000004100 */
[----:B------:R-:W-:Y:S01]  /*8a60*/  FFMA R19, R19, R4, 0.5 ;  /* 0x3f00000013137423 */ /* 0x000fe20000000004 */
[----:B------:R-:W-:Y:S01]  /*8a70*/  FFMA R44, R32, R21, 0.79788458347320556641 ;  /* 0x3f4c422a202c7423 */ /* 0x000fe20000000015 */
[----:B------:R-:W-:Y:S01]  /*8a80*/  FFMA R21, -R26, R26, 1 ;  /* 0x3f8000001a157423 */ /* 0x000fe2000000011a */
[----:B------:R-:W-:Y:S01]  /*8a90*/  FMUL R25, R24, R25 ;  /* 0x0000001918197220 */ /* 0x000fe20000400000 */
[----:B------:R-:W-:Y:S01]  /*8aa0*/  FMUL R24, R27, R54 ;  /* 0x000000361b187220 */ /* 0x000fe20000400000 */
[C---:B------:R-:W-:Y:S01]  /*8ab0*/  FMUL R27, R32.reuse, R19 ;  /* 0x00000013201b7220 */ /* 0x040fe20000400000 */
[----:B------:R-:W-:Y:S01]  /*8ac0*/  FMUL R44, R21, R44 ;  /* 0x0000002c152c7220 */ /* 0x000fe20000400000 */
[----:B------:R-:W-:Y:S01]  /*8ad0*/  FMUL R21, R32, 0.5 ;  /* 0x3f00000020157820 */ /* 0x000fe20000400000 */
[----:B0-----:R-:W-:Y:S01]  /*8ae0*/  FADD R32, R33, 1 ;  /* 0x3f80000021207421 */ /* 0x001fe20000000000 */
[----:B------:R-:W-:-:S03]  /*8af0*/  FMUL R19, R56, 0.10703222453594207764 ;  /* 0x3ddb33b638137820 */ /* 0x000fc60000400000 */
[----:B------:R-:W0:Y:S01]  /*8b00*/  MUFU.RCP R33, R32 ;  /* 0x0000002000217308 */ /* 0x000e220000001000 */
[----:B------:R-:W-:Y:S01]  /*8b10*/  FMUL R21, R21, R44 ;  /* 0x0000002c15157220 */ /* 0x000fe20000400000 */
        /* <DEDUP_REMOVED lines=9> */
[C---:B------:R-:W-:Y:S01]  /*8bb0*/  FFMA R19, R46.reuse, R19, -0.33332768082618713379 ;  /* 0xbeaaa9ed2e137423 */ /* 0x040fe20000000013 */
[----:B------:R-:W-:Y:S02]  /*8bc0*/  HADD2.F32 R52, -RZ, R52.H1_H1 ;  /* 0x30000034ff347230 */ /* 0x000fe40000004100 */
[----:B------:R-:W-:Y:S01]  /*8bd0*/  FSEL R33, R33, 1, !P0 ;  /* 0x3f80000021217808 */ /* 0x000fe20004000000 */
[----:B------:R-:W-:-:S03]  /*8be0*/  FFMA R19, R46, R19, RZ ;  /* 0x000000132e137223 */ /* 0x000fc600000000ff */
        /* <DEDUP_REMOVED lines=10> */
[----:B------:R-:W-:Y:S02]  /*8c90*/  HADD2.F32 R48, -RZ, R48.H1_H1 ;  /* 0x30000030ff307230 */ /* 0x000fe40000004100 */
[----:B0-----:R-:W-:-:S06]  /*8ca0*/  FADD R45, R32, 1 ;  /* 0x3f800000202d7421 */ /* 0x001fcc0000000000 */
[----:B------:R-:W0:Y:S01]  /*8cb0*/  MUFU.RCP R45, R45 ;  /* 0x0000002d002d7308 */ /* 0x000e220000001000 */
[----:B------:R-:W-:Y:S01]  /*8cc0*/  FMUL R35, R35, R48 ;  /* 0x0000003023237220 */ /* 0x000fe20000400000 */
[----:B------:R-:W-:Y:S01]  /*8cd0*/  FMUL R19, R56, 0.5 ;  /* 0x3f00000038137820 */ /* 0x000fe20000400000 */
[----:B------:R-:W-:Y:S01]  /*8ce0*/  FMUL R48, R47, R47 ;  /* 0x0000002f2f307220 */ /* 0x000fe20000400000 */
[----:B------:R-:W-:Y:S02]  /*8cf0*/  HADD2.F32 R46, -RZ, R37.H0_H0 ;  /* 0x20000025ff2e7230 */ /* 0x000fe40000004100 */
[----:B------:R-:W-:Y:S01]  /*8d00*/  FMUL R44, R19, R44 ;  /* 0x0000002c132c7220 */ /* 0x000fe20000400000 */
[C---:B------:R-:W-:Y:S01]  /*8d10*/  FFMA R19, R48.reuse, R10, -0.052303962409496307373 ;  /* 0xbd563cae30137423 */ /* 0x040fe2000000000a */
[----:B------:R-:W-:Y:S01]  /*8d20*/  FSETP.GE.AND P1, PT, |R47|, 0.60000002384185791016, PT ;  /* 0x3f19999a2f00780b */ /* 0x000fe20003f26200 */
[----:B------:R-:W-:Y:S02]  /*8d30*/  FMUL R46, R25, R46 ;  /* 0x0000002e192e7220 */ /* 0x000fe40000400000 */
        /* <DEDUP_REMOVED lines=13> */
[----:B------:R-:W-:Y:S02]  /*8e10*/  HADD2.F32 R55, -RZ, R37.H1_H1 ;  /* 0x30000025ff377230 */ /* 0x000fe40000004100 */
[----:B------:R-:W-:-:S03]  /*8e20*/  FMUL R37, R25, R25 ;  /* 0x0000001919257220 */ /* 0x000fc60000400000 */
[----:B------:R-:W-:Y:S01]  /*8e30*/  FMUL R55, R24, R55 ;  /* 0x0000003718377220 */ /* 0x000fe20000400000 */
[----:B------:R-:W-:Y:S01]  /*8e40*/  FFMA R24, R37, R10, -0.052303962409496307373 ;  /* 0xbd563cae25187423 */ /* 0x000fe2000000000a */
[----:B0-----:R-:W-:-:S06]  /*8e50*/  FADD R45, R19, 1 ;  /* 0x3f800000132d7421 */ /* 0x001fcc0000000000 */
[----:B------:R-:W0:Y:S01]  /*8e60*/  MUFU.RCP R45, R45 ;  /* 0x0000002d002d7308 */ /* 0x000e220000001000 */
[----:B------:R-:W-:-:S04]  /*8e70*/  FFMA R48, R37, R24, 0.1331529766321182251 ;  /* 0x3e08594125307423 */ /* 0x000fc80000000018 */
[----:B------:R-:W-:-:S04]  /*8e80*/  FFMA R19, R37, R48, -0.33332768082618713379 ;  /* 0xbeaaa9ed25137423 */ /* 0x000fc80000000030 */
[----:B------:R-:W-:Y:S01]  /*8e90*/  FFMA R48, R37, R19, RZ ;  /* 0x0000001325307223 */ /* 0x000fe200000000ff */
[----:B------:R-:W-:Y:S01]  /*8ea0*/  FMUL R19, R52, 0.035677410662174224854 ;  /* 0x3d12227a34137820 */ /* 0x000fe20000400000 */
[----:B------:R-:W-:-:S03]  /*8eb0*/  FSETP.GE.AND P0, PT, |R25|, 9.010913848876953125, PT ;  /* 0x41102cb41900780b */ /* 0x000fc60003f06200 */
[----:B------:R-:W-:Y:S01]  /*8ec0*/  FFMA R19, R52, R19, 0.79788458347320556641 ;  /* 0x3f4c422a34137423 */ /* 0x000fe20000000013 */
[----:B0-----:R-:W-:-:S03]  /*8ed0*/  FFMA R24, R45, -2, R2 ;  /* 0xc00000002d187823 */ /* 0x001fc60000000002 */
[----:B------:R-:W-:Y:S02]  /*8ee0*/  FMUL R19, R52, R19 ;  /* 0x0000001334137220 */ /* 0x000fe40000400000 */
[----:B------:R-:W-:-:S04]  /*8ef0*/  FSEL R24, R24, 1, !P0 ;  /* 0x3f80000018187808 */ /* 0x000fc80004000000 */
[----:B------:R-:W-:Y:S01]  /*8f00*/  LOP3.LUT R37, R24, 0x80000000, R25, 0xb8, !PT ;  /* 0x8000000018257812 */ /* 0x000fe200078eb819 */
[----:B------:R-:W-:Y:S01]  /*8f10*/  FMUL R24, |R19|, 2.8853900432586669922 ;  /* 0x4038aa3b13187820 */ /* 0x000fe20000400200 */
[----:B------:R-:W-:-:S05]  /*8f20*/  FSETP.GE.AND P1, PT, |R25|, 0.60000002384185791016, PT ;  /* 0x3f19999a1900780b */ /* 0x000fca0003f26200 */
[----:B------:R-:W0:Y:S08]  /*8f30*/  MUFU.EX2 R24, R24 ;  /* 0x0000001800187308 */ /* 0x000e300000000800 */
[----:B------:R-:W-:Y:S01]  /*8f40*/  @!P1 FFMA R37, R25, R48, R25 ;  /* 0x0000003019259223 */ /* 0x000fe20000000019 */
[----:B0-----:R-:W-:-:S06]  /*8f50*/  FADD R25, R24, 1 ;  /* 0x3f80000018197421 */ /* 0x001fcc0000000000 */
[----:B------:R-:W0:Y:S01]  /*8f60*/  MUFU.RCP R25, R25 ;  /* 0x0000001900197308 */ /* 0x000e220000001000 */
[C---:B------:R-:W-:Y:S01]  /*8f70*/  FMUL R47, R19.reuse, R19 ;  /* 0x00000013132f7220 */ /* 0x040fe20000400000 */
[----:B------:R-:W-:-:S03]  /*8f80*/  FSETP.GE.AND P1, PT, |R19|, 0.60000002384185791016, PT ;  /* 0x3f19999a1300780b */ /* 0x000fc60003f26200 */
[----:B------:R-:W-:Y:S01]  /*8f90*/  FFMA R10, R47, R10, -0.052303962409496307373 ;  /* 0xbd563cae2f0a7423 */ /* 0x000fe2000000000a */
[----:B------:R-:W-:Y:S01]  /*8fa0*/  FSETP.GE.AND P0, PT, |R19|, 9.010913848876953125, PT ;  /* 0x41102cb41300780b */ /* 0x000fe20003f06200 */
[----:B0-----:R-:W-:Y:S02]  /*8fb0*/  FFMA R45, R25, -2, R2 ;  /* 0xc0000000192d7823 */ /* 0x001fe40000000002 */
[----:B------:R-:W-:-:S04]  /*8fc0*/  FFMA R2, R47, R10, 0.1331529766321182251 ;  /* 0x3e0859412f027423 */ /* 0x000fc8000000000a */
[----:B------:R-:W-:Y:S01]  /*8fd0*/  FFMA R2, R47, R2, -0.33332768082618713379 ;  /* 0xbeaaa9ed2f027423 */ /* 0x000fe20000000002 */
[----:B------:R-:W-:-:S03]  /*8fe0*/  FSEL R10, R45, 1, !P0 ;  /* 0x3f8000002d0a7808 */ /* 0x000fc60004000000 */
[----:B------:R-:W-:Y:S01]  /*8ff0*/  FFMA R2, R47, R2, RZ ;  /* 0x000000022f027223 */ /* 0x000fe200000000ff */
[----:B------:R-:W-:-:S03]  /*9000*/  LOP3.LUT R47, R10, 0x80000000, R19, 0xb8, !PT ;  /* 0x800000000a2f7812 */ /* 0x000fc600078eb813 */
[----:B------:R-:W-:Y:S01]  /*9010*/  @!P1 FFMA R47, R19, R2, R19 ;  /* 0x00000002132f9223 */ /* 0x000fe20000000013 */
[----:B------:R-:W-:-:S05]  /*9020*/  MOV R19, UR32 ;  /* 0x0000002000137c02 */ /* 0x000fca0008000f00 */
[----:B------:R-:W-:-:S05]  /*9030*/  IMAD R19, R6, UR26, R19 ;  /* 0x0000001a06137c24 */ /* 0x000fca000f8e0213 */
[----:B------:R-:W-:Y:S01]  /*9040*/  IADD3 R19, PT, PT, R19, UR32, RZ ;  /* 0x0000002013137c10 */ /* 0x000fe2000fffe0ff */
[----:B------:R-:W-:-:S03]  /*9050*/  FMUL R45, R34, UR17 ;  /* 0x00000011222d7c20 */ /* 0x000fc60008400000 */
[----:B------:R-:W-:Y:S01]  /*9060*/  IADD3 R19, PT, PT, R42, R19, RZ ;  /* 0x000000132a137210 */ /* 0x000fe20007ffe0ff */
[----:B------:R-:W-:-:S03]  /*9070*/  FMUL R2, R35, UR17 ;  /* 0x0000001123027c20 */ /* 0x000fc60008400000 */
[----:B------:R-:W-:Y:S02]  /*9080*/  IADD3 R10, PT, PT, R19, UR32, RZ ;  /* 0x00000020130a7c10 */ /* 0x000fe4000fffe0ff */
[----:B------:R-:W-:Y:S02]  /*9090*/  F2FP.SATFINITE.E4M3.F32.PACK_AB_MERGE_C R45, RZ, R45, RZ ;  /* 0x0000002dff2d723e */ /* 0x000fe400048070ff */
[----:B------:R-:W-:Y:S02]  /*90a0*/  F2FP.SATFINITE.E4M3.F32.PACK_AB_MERGE_C R2, RZ, R2, RZ ;  /* 0x00000002ff02723e */ /* 0x000fe400048070ff */
[----:B------:R-:W-:Y:S02]  /*90b0*/  LEA R24, P0, R10, UR8, 0x1 ;  /* 0x000000080a187c11 */ /* 0x000fe4000f8008ff */
[----:B------:R-:W-:Y:S02]  /*90c0*/  FMNMX3 R43, |R34|, R43, |R35|, !PT ;  /* 0x0000002b222b7276 */ /* 0x000fe40007800623 */
[----:B------:R-:W-:-:S02]  /*90d0*/  LEA.HI.X R25, R10, UR9, R23, 0x1, P0 ;  /* 0x000000090a197c11 */ /* 0x000fc400080f0c17 */
[----:B------:R-:W-:Y:S01]  /*90e0*/  PRMT R35, R2, 0x7604, R45 ;  /* 0x0000760402237816 */ /* 0x000fe2000000002d */
[----:B------:R-:W-:Y:S01]  /*90f0*/  FADD R26, R26, 1 ;  /* 0x3f8000001a1a7421 */ /* 0x000fe20000000000 */
[----:B------:R-:W-:Y:S01]  /*9100*/  FADD R19, R30, 1 ;  /* 0x3f8000001e137421 */ /* 0x000fe20000000000 */
[--C-:B------:R-:W-:Y:S02]  /*9110*/  HADD2.F32 R30, -RZ, R36.reuse.H0_H0 ;  /* 0x20000024ff1e7230 */ /* 0x100fe40000004100 */
[----:B------:R0:W-:Y:S01]  /*9120*/  STG.E.U16 desc[UR24][R24.64], R35 ;  /* 0x0000002318007986 */ /* 0x0001e2000c101518 */
[----:B------:R-:W-:Y:S01]  /*9130*/  FFMA R23, R26, 0.5, R21 ;  /* 0x3f0000001a177823 */ /* 0x000fe20000000015 */
[----:B------:R-:W-:Y:S01]  /*9140*/  FFMA R34, R19, 0.5, R44 ;  /* 0x3f00000013227823 */ /* 0x000fe2000000002c */
[----:B------:R-:W-:Y:S02]  /*9150*/  FMUL R10, R30, R27 ;  /* 0x0000001b1e0a7220 */ /* 0x000fe40000400000 */
[----:B------:R-:W-:Y:S01]  /*9160*/  FMUL R30, R23, R30 ;  /* 0x0000001e171e7220 */ /* 0x000fe20000400000 */
[----:B0-----:R-:W-:-:S02]  /*9170*/  HADD2.F32 R35, -RZ, R36.H1_H1 ;  /* 0x30000024ff237230 */ /* 0x001fc40000004100 */
[----:B------:R-:W-:-:S03]  /*9180*/  FMUL R36, R31, 0.10703222453594207764 ;  /* 0x3ddb33b61f247820 */ /* 0x000fc60000400000 */
[----:B------:R-:W-:Y:S01]  /*9190*/  FMUL R23, R35, R40 ;  /* 0x0000002823177220 */ /* 0x000fe20000400000 */
[----:B------:R-:W-:Y:S01]  /*91a0*/  FMUL R34, R34, R35 ;  /* 0x0000002322227220 */ /* 0x000fe20000400000 */
[----:B------:R-:W-:Y:S01]  /*91b0*/  HADD2.F32 R35, -RZ, R39.H0_H0 ;  /* 0x20000027ff237230 */ /* 0x000fe20000004100 */
[----:B------:R-:W-:Y:S01]  /*91c0*/  FMNMX3 R19, |R46|, R43, |R55|, !PT ;  /* 0x0000002b2e137276 */ /* 0x000fe20007800637 */
[-C--:B------:R-:W-:Y:S01]  /*91d0*/  FFMA R40, R37, R4.reuse, 0.5 ;  /* 0x3f00000025287423 */ /* 0x080fe20000000004 */
[----:B------:R-:W-:Y:S02]  /*91e0*/  FFMA R43, R47, R4, 0.5 ;  /* 0x3f0000002f2b7423 */ /* 0x000fe40000000004 */
[----:B------:R-:W-:Y:S01]  /*91f0*/  FMUL R4, R30, R35 ;  /* 0x000000231e047220 */ /* 0x000fe20000400000 */
[----:B------:R-:W-:Y:S01]  /*9200*/  FFMA R35, R31, R36, 0.79788458347320556641 ;  /* 0x3f4c422a1f237423 */ /* 0x000fe20000000024 */
[----:B------:R-:W-:Y:S01]  /*9210*/  FFMA R30, -R33, R33, 1 ;  /* 0x3f800000211e7423 */ /* 0x000fe20000000121 */
[----:B------:R-:W-:-:S03]  /*9220*/  FMUL R37, R52, 0.10703222453594207764 ;  /* 0x3ddb33b634257820 */ /* 0x000fc60000400000 */
[----:B------:R-:W-:Y:S01]  /*9230*/  FMUL R30, R30, R35 ;  /* 0x000000231e1e7220 */ /* 0x000fe20000400000 */
[----:B------:R-:W-:Y:S01]  /*9240*/  FFMA R36, R52, R37, 0.79788458347320556641 ;  /* 0x3f4c422a34247423 */ /* 0x000fe20000000025 */
[----:B------:R-:W-:Y:S01]  /*9250*/  FFMA R35, -R32, R32, 1 ;  /* 0x3f80000020237423 */ /* 0x000fe20000000120 */
[C---:B------:R-:W-:Y:S01]  /*9260*/  FMUL R43, R52.reuse, R43 ;  /* 0x0000002b342b7220 */ /* 0x040fe20000400000 */
[----:B------:R-:W-:Y:S02]  /*9270*/  HADD2.F32 R39, -RZ, R39.H1_H1 ;  /* 0x30000027ff277230 */ /* 0x000fe40000004100 */
[----:B------:R-:W-:Y:S01]  /*9280*/  FMUL R52, R52, 0.5 ;  /* 0x3f00000034347820 */ /* 0x000fe20000400000 */
[----:B------:R-:W-:Y:S01]  /*9290*/  FMUL R35, R35, R36 ;  /* 0x0000002423237220 */ /* 0x000fe20000400000 */
[C---:B------:R-:W-:Y:S01]  /*92a0*/  FMUL R36, R31.reuse, R40 ;  /* 0x000000281f247220 */ /* 0x040fe20000400000 */
[----:B------:R-:W-:Y:S01]  /*92b0*/  FMUL R31, R31, 0.5 ;  /* 0x3f0000001f1f7820 */ /* 0x000fe20000400000 */
[----:B------:R-:W-:Y:S01]  /*92c0*/  FADD R40, R33, 1 ;  /* 0x3f80000021287421 */ /* 0x000fe20000000000 */
[----:B------:R-:W-:Y:S01]  /*92d0*/  FMUL R52, R52, R35 ;  /* 0x0000002334347220 */ /* 0x000fe20000400000 */
[----:B------:R-:W-:Y:S01]  /*92e0*/  FADD R33, R32, 1 ;  /* 0x3f80000020217421 */ /* 0x000fe20000000000 */
[----:B------:R-:W-:Y:S01]  /*92f0*/  FMUL R34, R34, R39 ;  /* 0x0000002722227220 */ /* 0x000fe20000400000 */
[----:B------:R-:W-:Y:S01]  /*9300*/  FMUL R31, R31, R30 ;  /* 0x0000001e1f1f7220 */ /* 0x000fe20000400000 */
[----:B------:R-:W-:Y:S01]  /*9310*/  FMUL R48, R4, UR17 ;  /* 0x0000001104307c20 */ /* 0x000fe20008400000 */
[----:B------:R-:W-:Y:S01]  /*9320*/  FFMA R39, R33, 0.5, R52 ;  /* 0x3f00000021277823 */ /* 0x000fe20000000034 */
[----:B------:R-:W-:Y:S01]  /*9330*/  FMUL R35, R34, UR17 ;  /* 0x0000001122237c20 */ /* 0x000fe20008400000 */
[----:B------:R-:W-:-:S02]  /*9340*/  HADD2.F32 R33, -RZ, R38.H0_H0 ;  /* 0x20000026ff217230 */ /* 0x000fc40000004100 */
[----:B------:R-:W-:Y:S01]  /*9350*/  FMUL R44, R46, UR17 ;  /* 0x000000112e2c7c20 */ /* 0x000fe20008400000 */
[----:B------:R-:W-:Y:S01]  /*9360*/  FFMA R40, R40, 0.5, R31 ;  /* 0x3f00000028287823 */ /* 0x000fe2000000001f */
[----:B------:R-:W-:Y:S01]  /*9370*/  FMUL R21, R55, UR17 ;  /* 0x0000001137157c20 */ /* 0x000fe20008400000 */
[----:B------:R-:W-:Y:S01]  /*9380*/  HADD2.F32 R46, -RZ, R38.H1_H1 ;  /* 0x30000026ff2e7230 */ /* 0x000fe20000004100 */
[----:B------:R-:W-:Y:S01]  /*9390*/  IADD3 R26, P0, PT, R24, UR7, RZ ;  /* 0x00000007181a7c10 */ /* 0x000fe2000ff1e0ff */
[----:B------:R-:W-:Y:S01]  /*93a0*/  FMUL R37, R40, R33 ;  /* 0x0000002128257220 */ /* 0x000fe20000400000 */
[----:B------:R-:W-:Y:S01]  /*93b0*/  F2FP.SATFINITE.E4M3.F32.PACK_AB_MERGE_C R48, RZ, R48, RZ ;  /* 0x00000030ff30723e */ /* 0x000fe200048070ff */
[--C-:B------:R-:W-:Y:S01]  /*93c0*/  HADD2.F32 R32, -RZ, R53.reuse.H0_H0 ;  /* 0x20000035ff207230 */ /* 0x100fe20000004100 */
[----:B------:R-:W-:Y:S01]  /*93d0*/  F2FP.SATFINITE.E4M3.F32.PACK_AB_MERGE_C R35, RZ, R35, RZ ;  /* 0x00000023ff23723e */ /* 0x000fe200048070ff */
[----:B------:R-:W-:Y:S01]  /*93e0*/  HADD2.F32 R40, -RZ, R53.H1_H1 ;  /* 0x30000035ff287230 */ /* 0x000fe20000004100 */
[----:B------:R-:W-:Y:S01]  /*93f0*/  F2FP.SATFINITE.E4M3.F32.PACK_AB_MERGE_C R44, RZ, R44, RZ ;  /* 0x0000002cff2c723e */ /* 0x000fe200048070ff */
[----:B------:R-:W-:Y:S01]  /*9400*/  FMUL R39, R39, R46 ;  /* 0x0000002e27277220 */ /* 0x000fe20000400000 */
[----:B------:R-:W-:-:S02]  /*9410*/  F2FP.SATFINITE.E4M3.F32.PACK_AB_MERGE_C R21, RZ, R21, RZ ;  /* 0x00000015ff15723e */ /* 0x000fc400048070ff */
[----:B------:R-:W-:Y:S02]  /*9420*/  IADD3.X R27, PT, PT, R25, UR12, RZ, P0, !PT ;  /* 0x0000000c191b7c10 */ /* 0x000fe400087fe4ff */
[----:B------:R-:W-:Y:S02]  /*9430*/  IADD3 R30, P0, PT, R24, UR32, RZ ;  /* 0x00000020181e7c10 */ /* 0x000fe4000ff1e0ff */
[----:B------:R-:W-:Y:S01]  /*9440*/  PRMT R47, R35, 0x7604, R48 ;  /* 0x00007604232f7816 */ /* 0x000fe20000000030 */
[----:B------:R-:W-:Y:S01]  /*9450*/  FMUL R37, R37, R32 ;  /* 0x0000002025257220 */ /* 0x000fe20000400000 */
[----:B------:R-:W-:Y:S01]  /*9460*/  LOP3.LUT R45, R45, 0xff, RZ, 0xc0, !PT ;  /* 0x000000ff2d2d7812 */ /* 0x000fe200078ec0ff */
[----:B------:R-:W-:Y:S01]  /*9470*/  FMUL R40, R39, R40 ;  /* 0x0000002827287220 */ /* 0x000fe20000400000 */
[----:B------:R-:W-:Y:S02]  /*9480*/  SHF.L.U32 R48, R48, 0x10, RZ ;  /* 0x0000001030307819 */ /* 0x000fe400000006ff */
[----:B------:R-:W-:-:S02]  /*9490*/  PRMT R55, R21, 0x7604, R44 ;  /* 0x0000760415377816 */ /* 0x000fc4000000002c */
[----:B------:R-:W-:Y:S01]  /*94a0*/  IADD3.X R31, PT, PT, R25, UR33, RZ, P0, !PT ;  /* 0x00000021191f7c10 */ /* 0x000fe200087fe4ff */
[----:B------:R-:W-:Y:S01]  /*94b0*/  FMUL R53, R37, UR17 ;  /* 0x0000001125357c20 */ /* 0x000fe20008400000 */
[----:B------:R-:W-:Y:S01]  /*94c0*/  LEA R45, R44, R45, 0x8 ;  /* 0x0000002d2c2d7211 */ /* 0x000fe200078e40ff */
[----:B------:R-:W-:Y:S01]  /*94d0*/  FMUL R38, R40, UR17 ;  /* 0x0000001128267c20 */ /* 0x000fe20008400000 */
[----:B------:R-:W-:Y:S01]  /*94e0*/  LOP3.LUT R48, R48, 0xff0000, RZ, 0xc0, !PT ;  /* 0x00ff000030307812 */ /* 0x000fe200078ec0ff */
[----:B------:R-:W-:Y:S01]  /*94f0*/  STG.E.U16 desc[UR24][R26.64], R55 ;  /* 0x000000371a007986 */ /* 0x000fe2000c101518 */
[----:B------:R-:W-:Y:S01]  /*9500*/  IADD3 R32, P0, PT, R30, UR7, RZ ;  /* 0x000000071e207c10 */ /* 0x000fe2000ff1e0ff */
[----:B------:R-:W-:Y:S02]  /*9510*/  FMUL R44, R15, UR17 ;  /* 0x000000110f2c7c20 */ /* 0x000fe40008400000 */
[----:B------:R0:W-:Y:S01]  /*9520*/  STG.E.U16 desc[UR24][R30.64], R47 ;  /* 0x0000002f1e007986 */ /* 0x0001e2000c101518 */
[----:B------:R-:W-:-:S02]  /*9530*/  F2FP.SATFINITE.E4M3.F32.PACK_AB_MERGE_C R53, RZ, R53, RZ ;  /* 0x00000035ff35723e */ /* 0x000fc400048070ff */
[----:B------:R-:W-:Y:S01]  /*9540*/  F2FP.SATFINITE.E4M3.F32.PACK_AB_MERGE_C R38, RZ, R38, RZ ;  /* 0x00000026ff26723e */ /* 0x000fe200048070ff */
[----:B------:R-:W-:Y:S01]  /*9550*/  FMUL R36, R33, R36 ;  /* 0x0000002421247220 */ /* 0x000fe20000400000 */
[----:B------:R-:W-:Y:S02]  /*9560*/  IADD3.X R33, PT, PT, R31, UR12, RZ, P0, !PT ;  /* 0x0000000c1f217c10 */ /* 0x000fe400087fe4ff */
[----:B0-----:R-:W-:Y:S01]  /*9570*/  LOP3.LUT R47, R48, 0xffff, R45, 0xf8, !PT ;  /* 0x0000ffff302f7812 */ /* 0x001fe200078ef82d */
[----:B------:R-:W-:Y:S01]  /*9580*/  FMUL R45, R18, UR17 ;  /* 0x00000011122d7c20 */ /* 0x000fe20008400000 */
[----:B------:R-:W-:Y:S01]  /*9590*/  PRMT R39, R38, 0x7604, R53 ;  /* 0x0000760426277816 */ /* 0x000fe20000000035 */
[----:B------:R-:W-:Y:S01]  /*95a0*/  FMUL R20, R54, R20 ;  /* 0x0000001436147220 */ /* 0x000fe20000400000 */
[----:B------:R-:W-:Y:S02]  /*95b0*/  IADD3 R24, P0, PT, R24, UR26, RZ ;  /* 0x0000001a18187c10 */ /* 0x000fe4000ff1e0ff */
[----:B------:R-:W-:-:S02]  /*95c0*/  F2FP.SATFINITE.E4M3.F32.PACK_AB_MERGE_C R44, RZ, R44, RZ ;  /* 0x0000002cff2c723e */ /* 0x000fc400048070ff */
[----:B------:R-:W-:Y:S01]  /*95d0*/  F2FP.SATFINITE.E4M3.F32.PACK_AB_MERGE_C R45, RZ, R45, RZ ;  /* 0x0000002dff2d723e */ /* 0x000fe200048070ff */
[----:B------:R-:W0:Y:S01]  /*95e0*/  S2UR UR21, SR_CgaCtaId ;  /* 0x00000000001579c3 */ /* 0x000e220000008800 */
[----:B------:R-:W-:Y:S01]  /*95f0*/  IADD3.X R25, PT, PT, R25, UR27, RZ, P0, !PT ;  /* 0x0000001b19197c10 */ /* 0x000fe200087fe4ff */
[----:B------:R1:W-:Y:S01]  /*9600*/  STG.E.U16 desc[UR24][R32.64], R39 ;  /* 0x0000002720007986 */ /* 0x0003e2000c101518 */
[----:B------:R-:W-:Y:S01]  /*9610*/  PRMT R57, R45, 0x7604, R44 ;  /* 0x000076042d397816 */ /* 0x000fe2000000002c */
[----:B------:R-:W-:Y:S01]  /*9620*/  FMUL R55, R17, UR17 ;  /* 0x0000001111377c20 */ /* 0x000fe20008400000 */
[----:B------:R-:W-:Y:S01]  /*9630*/  FMUL R50, R20, UR17 ;  /* 0x0000001114327c20 */ /* 0x000fe20008400000 */
[----:B------:R-:W-:Y:S01]  /*9640*/  IADD3 R26, P0, PT, R26, UR26, RZ ;  /* 0x0000001a1a1a7c10 */ /* 0x000fe2000ff1e0ff */
[----:B------:R-:W-:Y:S01]  /*9650*/  FMUL R48, R10, UR17 ;  /* 0x000000110a307c20 */ /* 0x000fe20008400000 */
[----:B------:R2:W-:Y:S01]  /*9660*/  STG.E.U16 desc[UR24][R24.64], R57 ;  /* 0x0000003918007986 */ /* 0x0005e2000c101518 */
[----:B------:R-:W-:-:S02]  /*9670*/  F2FP.SATFINITE.E4M3.F32.PACK_AB_MERGE_C R55, RZ, R55, RZ ;  /* 0x00000037ff37723e */ /* 0x000fc400048070ff */
[----:B------:R-:W-:Y:S01]  /*9680*/  IADD3.X R27, PT, PT, R27, UR27, RZ, P0, !PT ;  /* 0x0000001b1b1b7c10 */ /* 0x000fe200087fe4ff */
[----:B-1----:R-:W-:Y:S01]  /*9690*/  FMUL R39, R23, UR17 ;  /* 0x0000001117277c20 */ /* 0x002fe20008400000 */
[----:B------:R-:W-:Y:S02]  /*96a0*/  F2FP.SATFINITE.E4M3.F32.PACK_AB_MERGE_C R50, RZ, R50, RZ ;  /* 0x00000032ff32723e */ /* 0x000fe400048070ff */
[----:B------:R-:W-:Y:S02]  /*96b0*/  F2FP.SATFINITE.E4M3.F32.PACK_AB_MERGE_C R48, RZ, R48, RZ ;  /* 0x00000030ff30723e */ /* 0x000fe400048070ff */
[----:B------:R-:W-:Y:S02]  /*96c0*/  F2FP.SATFINITE.E4M3.F32.PACK_AB_MERGE_C R39, RZ, R39, RZ ;  /* 0x00000027ff27723e */ /* 0x000fe400048070ff */
[----:B--2---:R-:W-:Y:S02]  /*96d0*/  IADD3 R24, P0, PT, R30, UR26, RZ ;  /* 0x0000001a1e187c10 */ /* 0x004fe4000ff1e0ff */
[----:B------:R-:W-:-:S02]  /*96e0*/  PRMT R59, R50, 0x7604, R55 ;  /* 0x00007604323b7816 */ /* 0x000fc40000000037 */
[----:B------:R-:W-:Y:S02]  /*96f0*/  IADD3.X R25, PT, PT, R31, UR27, RZ, P0, !PT ;  /* 0x0000001b1f197c10 */ /* 0x000fe400087fe4ff */
[----:B------:R-:W-:Y:S02]  /*9700*/  PRMT R31, R39, 0x7604, R48 ;  /* 0x00007604271f7816 */ /* 0x000fe40000000030 */
[----:B------:R-:W-:Y:S01]  /*9710*/  LOP3.LUT R45, R45, 0xff, RZ, 0xc0, !PT ;  /* 0x000000ff2d2d7812 */ /* 0x000fe200078ec0ff */
[----:B------:R1:W-:Y:S01]  /*9720*/  STG.E.U16 desc[UR24][R26.64], R59 ;  /* 0x0000003b1a007986 */ /* 0x0003e2000c101518 */
[----:B------:R-:W-:Y:S02]  /*9730*/  UIADD3 UR7, UPT, UPT, UR19, 0x20, URZ ;  /* 0x0000002013077890 */ /* 0x000fe4000fffe0ff */
[----:B------:R-:W-:Y:S01]  /*9740*/  LEA R50, R50, R45, 0x8 ;  /* 0x0000002d32327211 */ /* 0x000fe200078e40ff */
[----:B------:R2:W-:Y:S01]  /*9750*/  STG.E.U16 desc[UR24][R24.64], R31 ;  /* 0x0000001f18007986 */ /* 0x0005e2000c101518 */
[----:B------:R-:W-:Y:S01]  /*9760*/  HFMA2 R45, -RZ, RZ, 0, 7.8678131103515625e-06 ;  /* 0x00000084ff2d7431 */ /* 0x000fe200000001ff */
[----:B0-----:R-:W-:Y:S01]  /*9770*/  ULEA UR7, UR21, UR7, 0x18 ;  /* 0x0000000715077291 */ /* 0x001fe2000f8ec0ff */
[----:B------:R-:W-:-:S02]  /*9780*/  LOP3.LUT R30, R0, 0x1f, RZ, 0xc0, !PT ;  /* 0x0000001f001e7812 */ /* 0x000fc400078ec0ff */
[----:B-1----:R-:W-:Y:S02]  /*9790*/  IADD3 R27, PT, PT, -R3, R0, RZ ;  /* 0x00000000031b7210 */ /* 0x002fe40007ffe1ff */
[----:B--2---:R-:W-:-:S04]  /*97a0*/  LOP3.LUT R31, RZ, R3, RZ, 0x33, !PT ;  /* 0x00000003ff1f7212 */ /* 0x004fc800078e33ff */
[----:B------:R-:W-:Y:S02]  /*97b0*/  IADD3 R31, PT, PT, R31, R0, RZ ;  /* 0x000000001f1f7210 */ /* 0x000fe40007ffe0ff */
[----:B------:R-:W-:Y:S02]  /*97c0*/  SHF.L.U32 R24, R27, 0x2, RZ ;  /* 0x000000021b187819 */ /* 0x000fe400000006ff */
[----:B------:R-:W-:Y:S01]  /*97d0*/  SHF.L.U32 R31, R31, 0x2, RZ ;  /* 0x000000021f1f7819 */ /* 0x000fe200000006ff */
[----:B------:R-:W-:Y:S01]  /*97e0*/  IMAD R25, R30, R45, UR7 ;  /* 0x000000071e197e24 */ /* 0x000fe2000f8e022d */
[----:B------:R-:W-:Y:S02]  /*97f0*/  LOP3.LUT R26, R44, 0xff, RZ, 0xc0, !PT ;  /* 0x000000ff2c1a7812 */ /* 0x000fe400078ec0ff */
[----:B------:R-:W-:Y:S02]  /*9800*/  LOP3.LUT R44, R24, 0x7c, RZ, 0xc0, !PT ;  /* 0x0000007c182c7812 */ /* 0x000fe400078ec0ff */
[----:B------:R-:W-:-:S02]  /*9810*/  LOP3.LUT R52, R31, 0x7c, RZ, 0xc0, !PT ;  /* 0x0000007c1f347812 */ /* 0x000fc400078ec0ff */
[C---:B------:R-:W-:Y:S01]  /*9820*/  IADD3 R45, PT, PT, R24.reuse, -0x8, RZ ;  /* 0xfffffff8182d7810 */ /* 0x040fe20007ffe0ff */
[----:B------:R-:W-:Y:S01]  /*9830*/  UIMAD UR8, UR6, UR14, URZ ;  /* 0x0000000e060872a4 */ /* 0x000fe2000f8e02ff */
[C---:B------:R-:W-:Y:S02]  /*9840*/  IADD3 R44, PT, PT, R25.reuse, R44, RZ ;  /* 0x0000002c192c7210 */ /* 0x040fe40007ffe0ff */
[----:B------:R-:W-:Y:S01]  /*9850*/  IADD3 R31, PT, PT, R25, R52, RZ ;  /* 0x00000034191f7210 */ /* 0x000fe20007ffe0ff */
[----:B------:R-:W-:Y:S01]  /*9860*/  USHF.R.U64 UR16, UR14, 0x2, UR15 ;  /* 0x000000020e107899 */ /* 0x000fe2000800120f */
[----:B------:R-:W-:Y:S01]  /*9870*/  IADD3 R52, PT, PT, R24, -0xc, RZ ;  /* 0xfffffff418347810 */ /* 0x000fe20007ffe0ff */
[----:B------:R-:W-:Y:S01]  /*9880*/  USHF.R.U32.HI UR20, URZ, 0x2, UR15 ;  /* 0x00000002ff147899 */ /* 0x000fe2000801160f */
[----:B------:R-:W-:Y:S02]  /*9890*/  LOP3.LUT R24, R45, 0x7c, RZ, 0xc0, !PT ;  /* 0x0000007c2d187812 */ /* 0x000fe400078ec0ff */
[----:B------:R-:W-:Y:S01]  /*98a0*/  LOP3.LUT R53, R53, 0xffff, RZ, 0xc0, !PT ;  /* 0x0000ffff35357812 */ /* 0x000fe200078ec0ff */
[----:B------:R0:W-:Y:S01]  /*98b0*/  STS [R44], R8 ;  /* 0x000000082c007388 */ /* 0x0001e20000000800 */
[----:B------:R-:W-:Y:S01]  /*98c0*/  UIMAD.WIDE.U32 UR6, UR29, UR14, URZ ;  /* 0x0000000e1d0672a5 */ /* 0x000fe2000f8e00ff */
[----:B------:R-:W-:Y:S01]  /*98d0*/  IADD3 R45, PT, PT, R25, R24, RZ ;  /* 0x00000018192d7210 */ /* 0x000fe20007ffe0ff */
[----:B------:R-:W-:Y:S01]  /*98e0*/  UIMAD UR9, UR29, UR15, UR8 ;  /* 0x0000000f1d0972a4 */ /* 0x000fe2000f8e0208 */
[----:B------:R1:W-:Y:S01]  /*98f0*/  STS [R31], R13 ;  /* 0x0000000d1f007388 */ /* 0x0003e20000000800 */
[----:B------:R-:W-:Y:S01]  /*9900*/  USHF.L.U32 UR12, UR16, 0x1, URZ ;  /* 0x00000001100c7899 */ /* 0x000fe200080006ff */
[----:B------:R-:W-:Y:S01]  /*9910*/  SHF.L.U32 R24, R53, 0x18, RZ ;  /* 0x0000001835187819 */ /* 0x000fe200000006ff */
[----:B------:R-:W-:Y:S01]  /*9920*/  USHF.L.U64.HI UR13, UR16, 0x1, UR20 ;  /* 0x00000001100d7899 */ /* 0x000fe20008010214 */
[----:B0-----:R-:W-:Y:S01]  /*9930*/  LOP3.LUT R8, R52, 0x7c, RZ, 0xc0, !PT ;  /* 0x0000007c34087812 */ /* 0x001fe200078ec0ff */
[----:B------:R-:W-:Y:S01]  /*9940*/  USHF.L.U32 UR8, UR6, 0x6, URZ ;  /* 0x0000000606087899 */ /* 0x000fe200080006ff */
[----:B-1----:R-:W-:Y:S01]  /*9950*/  FMUL R13, R46, R43 ;  /* 0x0000002b2e0d7220 */ /* 0x002fe20000400000 */
[----:B------:R-:W-:Y:S01]  /*9960*/  SHF.R.U32.HI R43, RZ, 0x5, R0 ;  /* 0x00000005ff2b7819 */ /* 0x000fe20000011600 */
[----:B------:R-:W-:Y:S01]  /*9970*/  UIADD3 UR9, UPT, UPT, UR7, UR9, URZ ;  /* 0x0000000907097290 */ /* 0x000fe2000fffe0ff */
[----:B------:R-:W-:-:S02]  /*9980*/  IADD3 R6, PT, PT, R25, R6, RZ ;  /* 0x0000000619067210 */ /* 0x000fc40007ffe0ff */
[----:B------:R-:W-:Y:S02]  /*9990*/  IADD3 R8, PT, PT, R25, R8, RZ ;  /* 0x0000000819087210 */ /* 0x000fe40007ffe0ff */
[----:B------:R-:W-:Y:S01]  /*99a0*/  LOP3.LUT R53, R47, R24, RZ, 0xfc, !PT ;  /* 0x000000182f357212 */ /* 0x000fe200078efcff */
[----:B------:R-:W-:Y:S01]  /*99b0*/  ULEA UR7, UP0, UR4, UR8, 0x7 ;  /* 0x0000000804077291 */ /* 0x000fe2000f8038ff */
[----:B------:R-:W-:Y:S01]  /*99c0*/  SHF.L.U32 R43, R43, 0x3, RZ ;  /* 0x000000032b2b7819 */ /* 0x000fe200000006ff */
[----:B------:R-:W-:Y:S01]  /*99d0*/  USHF.L.U64.HI UR6, UR6, 0x6, UR9 ;  /* 0x0000000606067899 */ /* 0x000fe20008010209 */
[----:B------:R-:W-:Y:S02]  /*99e0*/  MOV R24, UR12 ;  /* 0x0000000c00187c02 */ /* 0x000fe40008000f00 */
[----:B------:R-:W-:Y:S02]  /*99f0*/  MOV R25, UR13 ;  /* 0x0000000d00197c02 */ /* 0x000fe40008000f00 */
[----:B------:R-:W-:Y:S01]  /*9a00*/  IADD3 R46, PT, PT, R27, -0x1, RZ ;  /* 0xffffffff1b2e7810 */ /* 0x000fe20007ffe0ff */
[----:B------:R-:W-:Y:S01]  /*9a10*/  IMAD.WIDE.U32 R28, R43, UR16, R28 ;  /* 0x000000102b1c7c25 */ /* 0x000fe2000f8e001c */
[----:B------:R-:W-:-:S02]  /*9a20*/  UIADD3 UR10, UP1, UPT, UR7, UR10, URZ ;  /* 0x0000000a070a7290 */ /* 0x000fc4000ff3e0ff */
[----:B------:R-:W-:Y:S01]  /*9a30*/  ULEA.HI.X UR4, UR4, UR6, UR5, 0x7, UP0 ;  /* 0x0000000604047291 */ /* 0x000fe200080f3c05 */
[----:B------:R-:W-:Y:S01]  /*9a40*/  IMAD.WIDE.U32 R24, R43, UR16, R24 ;  /* 0x000000102b187c25 */ /* 0x000fe2000f8e0018 */
[----:B------:R-:W-:-:S03]  /*9a50*/  SHF.L.U32 R48, R48, 0x10, RZ ;  /* 0x0000001030307819 */ /* 0x000fc600000006ff */
[----:B------:R-:W-:Y:S01]  /*9a60*/  IMAD R27, R43, UR20, RZ ;  /* 0x000000142b1b7c24 */ /* 0x000fe2000f8e02ff */
[----:B------:R-:W-:Y:S01]  /*9a70*/  LOP3.LUT R43, R46, 0x1f, RZ, 0xc0, !PT ;  /* 0x0000001f2e2b7812 */ /* 0x000fe200078ec0ff */
[----:B------:R-:W-:Y:S01]  /*9a80*/  UIADD3.X UR11, UPT, UPT, UR4, UR11, URZ, UP1, !UPT ;  /* 0x0000000b040b7290 */ /* 0x000fe20008ffe4ff */
[----:B------:R-:W-:Y:S02]  /*9a90*/  IADD3 R47, P0, PT, R24, UR12, RZ ;  /* 0x0000000c182f7c10 */ /* 0x000fe4000ff1e0ff */
[----:B------:R-:W-:Y:S02]  /*9aa0*/  IADD3 R43, P1, PT, R43, R24, RZ ;  /* 0x000000182b2b7210 */ /* 0x000fe40007f3e0ff */
[----:B------:R-:W-:Y:S02]  /*9ab0*/  IADD3 R46, PT, PT, R27, R25, RZ ;  /* 0x000000191b2e7210 */ /* 0x000fe40007ffe0ff */
[----:B------:R-:W-:Y:S02]  /*9ac0*/  IADD3 R25, PT, PT, R29, R27, RZ ;  /* 0x0000001b1d197210 */ /* 0x000fe40007ffe0ff */
[----:B------:R-:W-:-:S02]  /*9ad0*/  LEA R24, P2, R28, UR10, 0x2 ;  /* 0x0000000a1c187c11 */ /* 0x000fc4000f8410ff */
[----:B------:R-:W-:Y:S02]  /*9ae0*/  LEA R26, R55, R26, 0x8 ;  /* 0x0000001a371a7211 */ /* 0x000fe400078e40ff */
[----:B------:R-:W-:Y:S02]  /*9af0*/  LOP3.LUT R27, R48, 0xff0000, RZ, 0xc0, !PT ;  /* 0x00ff0000301b7812 */ /* 0x000fe400078ec0ff */
[----:B------:R-:W-:Y:S01]  /*9b00*/  LEA.HI.X R25, R28, UR11, R25, 0x2, P2 ;  /* 0x0000000b1c197c11 */ /* 0x000fe200090f1419 */
[----:B------:R-:W-:Y:S01]  /*9b10*/  FMUL R29, R13, UR17 ;  /* 0x000000110d1d7c20 */ /* 0x000fe20008400000 */
[----:B------:R-:W-:Y:S01]  /*9b20*/  LOP3.LUT R28, R27, 0xffff, R26, 0xf8, !PT ;  /* 0x0000ffff1b1c7812 */ /* 0x000fe200078ef81a */
[----:B------:R-:W-:Y:S01]  /*9b30*/  FMUL R27, R36, UR17 ;  /* 0x00000011241b7c20 */ /* 0x000fe20008400000 */
[----:B------:R-:W-:Y:S02]  /*9b40*/  IADD3 R26, P2, PT, R32, UR26, RZ ;  /* 0x0000001a201a7c10 */ /* 0x000fe4000ff5e0ff */
[----:B------:R-:W-:-:S02]  /*9b50*/  F2FP.SATFINITE.E4M3.F32.PACK_AB_MERGE_C R32, RZ, R29, RZ ;  /* 0x0000001dff20723e */ /* 0x000fc400048070ff */
[----:B------:R-:W-:Y:S02]  /*9b60*/  F2FP.SATFINITE.E4M3.F32.PACK_AB_MERGE_C R55, RZ, R27, RZ ;  /* 0x0000001bff37723e */ /* 0x000fe400048070ff */
[----:B------:R-:W-:Y:S02]  /*9b70*/  LOP3.LUT R51, R51, R58, RZ, 0xfc, !PT ;  /* 0x0000003a33337212 */ /* 0x000fe400078efcff */
[----:B------:R-:W-:Y:S02]  /*9b80*/  IADD3.X R27, PT, PT, R33, UR27, RZ, P2, !PT ;  /* 0x0000001b211b7c10 */ /* 0x000fe400097fe4ff */
[----:B------:R-:W-:Y:S01]  /*9b90*/  PRMT R33, R32, 0x7604, R55 ;  /* 0x0000760420217816 */ /* 0x000fe20000000037 */
[----:B------:R-:W-:Y:S04]  /*9ba0*/  STS [R45], R51 ;  /* 0x000000332d007388 */ /* 0x000fe80000000800 */
[----:B------:R-:W-:Y:S04]  /*9bb0*/  STS [R8], R53 ;  /* 0x0000003508007388 */ /* 0x000fe80000000800 */
[----:B------:R0:W-:Y:S01]  /*9bc0*/  STG.E.U16 desc[UR24][R26.64], R33 ;  /* 0x000000211a007986 */ /* 0x0001e2000c101518 */
[----:B------:R-:W-:Y:S01]  /*9bd0*/  BAR.SYNC.DEFER_BLOCKING 0x0 ;  /* 0x0000000000007b1d */ /* 0x000fe20000010000 */
[----:B------:R-:W-:-:S02]  /*9be0*/  SHF.L.U32 R39, R39, 0x10, RZ ;  /* 0x0000001027277819 */ /* 0x000fc400000006ff */
[----:B------:R-:W-:Y:S02]  /*9bf0*/  IADD3 R29, P2, PT, R5, R47, RZ ;  /* 0x0000002f051d7210 */ /* 0x000fe40007f5e0ff */
[----:B------:R-:W-:Y:S02]  /*9c00*/  LOP3.LUT R5, R39, 0xff0000, RZ, 0xc0, !PT ;  /* 0x00ff000027057812 */ /* 0x000fe400078ec0ff */
[----:B------:R-:W-:Y:S01]  /*9c10*/  IADD3 R42, P3, P4, R42, UR12, R47 ;  /* 0x0000000c2a2a7c10 */ /* 0x000fe2000fc7e02f */
[----:B------:R-:W1:Y:S04]  /*9c20*/  LDS R39, [R6] ;  /* 0x0000000006277984 */ /* 0x000e680000000800 */
[----:B------:R-:W2:Y:S04]  /*9c30*/  LDS R53, [R6+0x4] ;  /* 0x0000040006357984 */ /* 0x000ea80000000800 */
[----:B------:R-:W3:Y:S04]  /*9c40*/  LDS R51, [R6+0x8] ;  /* 0x0000080006337984 */ /* 0x000ee80000000800 */
[----:B------:R-:W4:Y:S01]  /*9c50*/  LDS R47, [R6+0xc] ;  /* 0x00000c00062f7984 */ /* 0x000f220000000800 */
[----:B------:R-:W-:-:S04]  /*9c60*/  LOP3.LUT R55, R55, 0xffff, RZ, 0xc0, !PT ;  /* 0x0000ffff37377812 */ /* 0x000fc800078ec0ff */
[----:B------:R-:W-:Y:S02]  /*9c70*/  SHF.L.U32 R55, R55, 0x18, RZ ;  /* 0x0000001837377819 */ /* 0x000fe400000006ff */
[----:B------:R-:W-:Y:S02]  /*9c80*/  LOP3.LUT R32, R32, 0xffff, RZ, 0xc0, !PT ;  /* 0x0000ffff20207812 */ /* 0x000fe400078ec0ff */
[----:B------:R-:W-:Y:S02]  /*9c90*/  LOP3.LUT R55, R28, R55, RZ, 0xfc, !PT ;  /* 0x000000371c377212 */ /* 0x000fe400078efcff */
[----:B------:R-:W-:Y:S02]  /*9ca0*/  IADD3.X R28, PT, PT, RZ, R46, RZ, P1, !PT ;  /* 0x0000002eff1c7210 */ /* 0x000fe40000ffe4ff */
[----:B0-----:R-:W-:Y:S02]  /*9cb0*/  LEA R26, P1, R43, UR10, 0x2 ;  /* 0x0000000a2b1a7c11 */ /* 0x001fe4000f8210ff */
[----:B------:R-:W-:-:S02]  /*9cc0*/  LOP3.LUT R5, R5, 0xffff, R50, 0xf8, !PT ;  /* 0x0000ffff05057812 */ /* 0x000fc400078ef832 */
[----:B------:R-:W-:Y:S02]  /*9cd0*/  SHF.L.U32 R32, R32, 0x18, RZ ;  /* 0x0000001820207819 */ /* 0x000fe400000006ff */
[----:B------:R-:W-:Y:S02]  /*9ce0*/  IADD3.X R33, PT, PT, R46, UR13, RZ, P0, !PT ;  /* 0x0000000d2e217c10 */ /* 0x000fe400087fe4ff */
[----:B------:R-:W-:Y:S02]  /*9cf0*/  LEA.HI.X R27, R43, UR11, R28, 0x2, P1 ;  /* 0x0000000b2b1b7c11 */ /* 0x000fe400088f141c */
[----:B------:R-:W-:Y:S02]  /*9d00*/  LOP3.LUT R5, R5, R32, RZ, 0xfc, !PT ;  /* 0x0000002005057212 */ /* 0x000fe400078efcff */
[----:B------:R-:W-:Y:S02]  /*9d10*/  IADD3.X R46, PT, PT, RZ, R33, RZ, P2, !PT ;  /* 0x00000021ff2e7210 */ /* 0x000fe400017fe4ff */
[----:B------:R-:W-:-:S02]  /*9d20*/  LEA R28, P0, R29, UR10, 0x2 ;  /* 0x0000000a1d1c7c11 */ /* 0x000fc4000f8010ff */
[----:B------:R-:W-:Y:S02]  /*9d30*/  IADD3.X R33, PT, PT, RZ, UR13, R33, P3, P4 ;  /* 0x0000000dff217c10 */ /* 0x000fe40009fe8421 */
[C---:B------:R-:W-:Y:S02]  /*9d40*/  LEA R32, P1, R42.reuse, UR10, 0x2 ;  /* 0x0000000a2a207c11 */ /* 0x040fe4000f8210ff */
[----:B------:R-:W-:Y:S02]  /*9d50*/  LEA.HI.X R29, R29, UR11, R46, 0x2, P0 ;  /* 0x0000000b1d1d7c11 */ /* 0x000fe400080f142e */
[----:B------:R-:W-:Y:S01]  /*9d60*/  LEA.HI.X R33, R42, UR11, R33, 0x2, P1 ;  /* 0x0000000b2a217c11 */ /* 0x000fe200088f1421 */
[----:B-1----:R0:W-:Y:S04]  /*9d70*/  STG.E desc[UR24][R24.64], R39 ;  /* 0x0000002718007986 */ /* 0x0021e8000c101918 */
[----:B--2---:R-:W-:Y:S04]  /*9d80*/  STG.E desc[UR24][R26.64], R53 ;  /* 0x000000351a007986 */ /* 0x004fe8000c101918 */
[----:B---3--:R-:W-:Y:S04]  /*9d90*/  STG.E desc[UR24][R28.64], R51 ;  /* 0x000000331c007986 */ /* 0x008fe8000c101918 */
[----:B----4-:R1:W-:Y:S01]  /*9da0*/  STG.E desc[UR24][R32.64], R47 ;  /* 0x0000002f20007986 */ /* 0x0103e2000c101918 */
[----:B------:R-:W-:Y:S01]  /*9db0*/  BAR.SYNC.DEFER_BLOCKING 0x0 ;  /* 0x0000000000007b1d */ /* 0x000fe20000010000 */
[----:B------:R-:W-:-:S02]  /*9dc0*/  SHF.L.U32 R35, R35, 0x10, RZ ;  /* 0x0000001023237819 */ /* 0x000fc400000006ff */
[----:B------:R-:W-:-:S03]  /*9dd0*/  LOP3.LUT R2, R2, 0xff, RZ, 0xc0, !PT ;  /* 0x000000ff02027812 */ /* 0x000fc600078ec0ff */
[----:B------:R-:W-:Y:S04]  /*9de0*/  STS [R44], R11 ;  /* 0x0000000b2c007388 */ /* 0x000fe80000000800 */
[----:B------:R2:W-:Y:S04]  /*9df0*/  STS [R31], R49 ;  /* 0x000000311f007388 */ /* 0x0005e80000000800 */
[----:B------:R-:W-:Y:S04]  /*9e00*/  STS [R45], R22 ;  /* 0x000000162d007388 */ /* 0x000fe80000000800 */
[----:B------:R-:W-:Y:S01]  /*9e10*/  STS [R8], R55 ;  /* 0x0000003708007388 */ /* 0x000fe20000000800 */
[----:B------:R-:W-:Y:S01]  /*9e20*/  BAR.SYNC.DEFER_BLOCKING 0x0 ;  /* 0x0000000000007b1d */ /* 0x000fe20000010000 */
[----:B------:R-:W-:-:S02]  /*9e30*/  LOP3.LUT R35, R35, 0xff0000, RZ, 0xc0, !PT ;  /* 0x00ff000023237812 */ /* 0x000fc400078ec0ff */
[----:B------:R-:W-:-:S04]  /*9e40*/  LEA R2, R21, R2, 0x8 ;  /* 0x0000000215027211 */ /* 0x000fc800078e40ff */
[----:B------:R-:W-:Y:S01]  /*9e50*/  LOP3.LUT R2, R35, 0xffff, R2, 0xf8, !PT ;  /* 0x0000ffff23027812 */ /* 0x000fe200078ef802 */
[----:B------:R-:W-:Y:S01]  /*9e60*/  UIMAD UR4, UR15, UR26, URZ ;  /* 0x0000001a0f0472a4 */ /* 0x000fe2000f8e02ff */
[----:B------:R-:W3:Y:S04]  /*9e70*/  LDS R35, [R6] ;  /* 0x0000000006237984 */ /* 0x000ee80000000800 */
[----:B------:R-:W4:Y:S04]  /*9e80*/  LDS R51, [R6+0x4] ;  /* 0x0000040006337984 */ /* 0x000f280000000800 */
[----:B------:R-:W5:Y:S04]  /*9e90*/  LDS R11, [R6+0x8] ;  /* 0x00000800060b7984 */ /* 0x000f680000000800 */
[----:B------:R-:W5:Y:S01]  /*9ea0*/  LDS R53, [R6+0xc] ;  /* 0x00000c0006357984 */ /* 0x000f620000000800 */
[----:B------:R-:W-:-:S02]  /*9eb0*/  LOP3.LUT R38, R38, 0xffff, RZ, 0xc0, !PT ;  /* 0x0000ffff26267812 */ /* 0x000fc400078ec0ff */
[----:B0-----:R-:W-:Y:S01]  /*9ec0*/  MOV R39, UR26 ;  /* 0x0000001a00277c02 */ /* 0x001fe20008000f00 */
[----:B------:R-:W-:Y:S01]  /*9ed0*/  UIMAD UR4, UR27, UR14, UR4 ;  /* 0x0000000e1b0472a4 */ /* 0x000fe2000f8e0204 */
[----:B------:R-:W-:-:S03]  /*9ee0*/  SHF.L.U32 R21, R38, 0x18, RZ ;  /* 0x0000001826157819 */ /* 0x000fc600000006ff */
[----:B------:R-:W-:Y:S01]  /*9ef0*/  IMAD.WIDE.U32 R38, R39, UR14, R24 ;  /* 0x0000000e27267c25 */ /* 0x000fe2000f8e0018 */
[----:B-1----:R-:W-:Y:S02]  /*9f00*/  MOV R47, UR26 ;  /* 0x0000001a002f7c02 */ /* 0x002fe40008000f00 */
[----:B------:R-:W-:Y:S02]  /*9f10*/  MOV R43, UR26 ;  /* 0x0000001a002b7c02 */ /* 0x000fe40008000f00 */
[----:B--2---:R-:W-:Y:S02]  /*9f20*/  IADD3 R49, PT, PT, R39, UR4, RZ ;  /* 0x0000000427317c10 */ /* 0x004fe4000fffe0ff */
[----:B------:R-:W-:Y:S01]  /*9f30*/  MOV R39, UR26 ;  /* 0x0000001a00277c02 */ /* 0x000fe20008000f00 */
[----:B------:R-:W-:Y:S01]  /*9f40*/  IMAD.WIDE.U32 R46, R47, UR14, R26 ;  /* 0x0000000e2f2e7c25 */ /* 0x000fe2000f8e001a */
[----:B------:R-:W-:-:S03]  /*9f50*/  MOV R48, R38 ;  /* 0x0000002600307202 */ /* 0x000fc60000000f00 */
[----:B------:R-:W-:Y:S01]  /*9f60*/  IMAD.WIDE.U32 R38, R39, UR14, R28 ;  /* 0x0000000e27267c25 */ /* 0x000fe2000f8e001c */
[----:B------:R-:W-:-:S03]  /*9f70*/  IADD3 R47, PT, PT, R47, UR4, RZ ;  /* 0x000000042f2f7c10 */ /* 0x000fc6000fffe0ff */
[----:B------:R-:W-:Y:S01]  /*9f80*/  IMAD.WIDE.U32 R42, R43, UR14, R32 ;  /* 0x0000000e2b2a7c25 */ /* 0x000fe2000f8e0020 */
[----:B------:R-:W-:-:S04]  /*9f90*/  IADD3 R39, PT, PT, R39, UR4, RZ ;  /* 0x0000000427277c10 */ /* 0x000fc8000fffe0ff */
[----:B------:R-:W-:Y:S01]  /*9fa0*/  IADD3 R43, PT, PT, R43, UR4, RZ ;  /* 0x000000042b2b7c10 */ /* 0x000fe2000fffe0ff */
[----:B---3--:R-:W-:Y:S04]  /*9fb0*/  STG.E desc[UR24][R48.64], R35 ;  /* 0x0000002330007986 */ /* 0x008fe8000c101918 */
[----:B----4-:R-:W-:Y:S04]  /*9fc0*/  STG.E desc[UR24][R46.64], R51 ;  /* 0x000000332e007986 */ /* 0x010fe8000c101918 */
[----:B-----5:R-:W-:Y:S04]  /*9fd0*/  STG.E desc[UR24][R38.64], R11 ;  /* 0x0000000b26007986 */ /* 0x020fe8000c101918 */
[----:B------:R-:W-:Y:S01]  /*9fe0*/  STG.E desc[UR24][R42.64], R53 ;  /* 0x000000352a007986 */ /* 0x000fe2000c101918 */
[----:B------:R-:W-:Y:S01]  /*9ff0*/  BAR.SYNC.DEFER_BLOCKING 0x0 ;  /* 0x0000000000007b1d */ /* 0x000fe20000010000 */
[----:B------:R-:W-:-:S05]  /*a000*/  LOP3.LUT R21, R2, R21, RZ, 0xfc, !PT ;  /* 0x0000001502157212 */ /* 0x000fca00078efcff */
[----:B------:R-:W-:Y:S04]  /*a010*/  STS [R44], R9 ;  /* 0x000000092c007388 */ /* 0x000fe80000000800 */
[----:B------:R-:W-:Y:S04]  /*a020*/  STS [R31], R14 ;  /* 0x0000000e1f007388 */ /* 0x000fe80000000800 */
[----:B------:R-:W-:Y:S04]  /*a030*/  STS [R45], R16 ;  /* 0x000000102d007388 */ /* 0x000fe80000000800 */
[----:B------:R-:W-:Y:S01]  /*a040*/  STS [R8], R21 ;  /* 0x0000001508007388 */ /* 0x000fe20000000800 */
[----:B------:R-:W-:Y:S01]  /*a050*/  BAR.SYNC.DEFER_BLOCKING 0x0 ;  /* 0x0000000000007b1d */ /* 0x000fe20000010000 */
[----:B------:R-:W-:-:S05]  /*a060*/  ULOP3.LUT UR5, UR14, 0xfffffffc, URZ, 0xc0, !UPT ;  /* 0xfffffffc0e057892 */ /* 0x000fca000f8ec0ff */
[----:B------:R-:W0:Y:S04]  /*a070*/  LDS R35, [R6] ;  /* 0x0000000006237984 */ /* 0x000e280000000800 */
[----:B------:R-:W1:Y:S04]  /*a080*/  LDS R49, [R6+0x4] ;  /* 0x0000040006317984 */ /* 0x000e680000000800 */
[----:B------:R-:W2:Y:S04]  /*a090*/  LDS R47, [R6+0x8] ;  /* 0x00000800062f7984 */ /* 0x000ea80000000800 */
[----:B------:R-:W3:Y:S01]  /*a0a0*/  LDS R11, [R6+0xc] ;  /* 0x00000c00060b7984 */ /* 0x000ee20000000800 */
[----:B------:R-:W-:-:S02]  /*a0b0*/  IADD3 R24, P0, PT, R24, UR5, RZ ;  /* 0x0000000518187c10 */ /* 0x000fc4000ff1e0ff */
[----:B------:R-:W-:Y:S02]  /*a0c0*/  IADD3 R26, P1, PT, R26, UR5, RZ ;  /* 0x000000051a1a7c10 */ /* 0x000fe4000ff3e0ff */
[----:B------:R-:W-:Y:S02]  /*a0d0*/  IADD3.X R25, PT, PT, R25, UR15, RZ, P0, !PT ;  /* 0x0000000f19197c10 */ /* 0x000fe400087fe4ff */
[----:B------:R-:W-:Y:S02]  /*a0e0*/  IADD3 R28, P0, PT, R28, UR5, RZ ;  /* 0x000000051c1c7c10 */ /* 0x000fe4000ff1e0ff */
[----:B------:R-:W-:Y:S02]  /*a0f0*/  IADD3.X R27, PT, PT, R27, UR15, RZ, P1, !PT ;  /* 0x0000000f1b1b7c10 */ /* 0x000fe40008ffe4ff */
[----:B------:R-:W-:Y:S02]  /*a100*/  IADD3 R32, P1, PT, R32, UR5, RZ ;  /* 0x0000000520207c10 */ /* 0x000fe4000ff3e0ff */
[----:B------:R-:W-:-:S02]  /*a110*/  IADD3.X R29, PT, PT, R29, UR15, RZ, P0, !PT ;  /* 0x0000000f1d1d7c10 */ /* 0x000fc400087fe4ff */
[----:B------:R-:W-:Y:S01]  /*a120*/  IADD3.X R33, PT, PT, R33, UR15, RZ, P1, !PT ;  /* 0x0000000f21217c10 */ /* 0x000fe20008ffe4ff */
[----:B0-----:R-:W-:Y:S04]  /*a130*/  STG.E desc[UR24][R24.64], R35 ;  /* 0x0000002318007986 */ /* 0x001fe8000c101918 */
[----:B-1----:R-:W-:Y:S04]  /*a140*/  STG.E desc[UR24][R26.64], R49 ;  /* 0x000000311a007986 */ /* 0x002fe8000c101918 */
[----:B--2---:R-:W-:Y:S04]  /*a150*/  STG.E desc[UR24][R28.64], R47 ;  /* 0x0000002f1c007986 */ /* 0x004fe8000c101918 */
[----:B---3--:R0:W-:Y:S01]  /*a160*/  STG.E desc[UR24][R32.64], R11 ;  /* 0x0000000b20007986 */ /* 0x0081e2000c101918 */
[----:B------:R-:W-:Y:S06]  /*a170*/  BAR.SYNC.DEFER_BLOCKING 0x0 ;  /* 0x0000000000007b1d */ /* 0x000fec0000010000 */
[----:B------:R1:W-:Y:S04]  /*a180*/  STS [R44], R7 ;  /* 0x000000072c007388 */ /* 0x0003e80000000800 */
[----:B------:R2:W-:Y:S04]  /*a190*/  STS [R31], R12 ;  /* 0x0000000c1f007388 */ /* 0x0005e80000000800 */
[----:B------:R-:W-:Y:S04]  /*a1a0*/  STS [R45], R41 ;  /* 0x000000292d007388 */ /* 0x000fe80000000800 */
[----:B------:R-:W-:Y:S01]  /*a1b0*/  STS [R8], R5 ;  /* 0x0000000508007388 */ /* 0x000fe20000000800 */
[----:B------:R-:W-:Y:S01]  /*a1c0*/  BAR.SYNC.DEFER_BLOCKING 0x0 ;  /* 0x0000000000007b1d */ /* 0x000fe20000010000 */
[----:B0-----:R-:W-:-:S02]  /*a1d0*/  MOV R11, UR26 ;  /* 0x0000001a000b7c02 */ /* 0x001fc40008000f00 */
[----:B------:R-:W-:-:S03]  /*a1e0*/  MOV R43, UR26 ;  /* 0x0000001a002b7c02 */ /* 0x000fc60008000f00 */
[----:B------:R-:W0:Y:S04]  /*a1f0*/  LDS R9, [R6] ;  /* 0x0000000006097984 */ /* 0x000e280000000800 */
[----:B------:R-:W3:Y:S04]  /*a200*/  LDS R21, [R6+0x4] ;  /* 0x0000040006157984 */ /* 0x000ee80000000800 */
[----:B------:R-:W4:Y:S04]  /*a210*/  LDS R35, [R6+0x8] ;  /* 0x0000080006237984 */ /* 0x000f280000000800 */
[----:B------:R-:W5:Y:S01]  /*a220*/  LDS R39, [R6+0xc] ;  /* 0x00000c0006277984 */ /* 0x000f620000000800 */
[----:B-1----:R-:W-:-:S02]  /*a230*/  MOV R7, UR26 ;  /* 0x0000001a00077c02 */ /* 0x002fc40008000f00 */
[----:B--2---:R-:W-:Y:S01]  /*a240*/  MOV R31, UR26 ;  /* 0x0000001a001f7c02 */ /* 0x004fe20008000f00 */
        /* <DEDUP_REMOVED lines=54> */
.L_x_9008:
[----:B------:R-:W-:Y:S02]  /*a5b0*/  ISETP.NE.AND P0, PT, R0, RZ, PT ;  /* 0x000000ff0000720c */ /* 0x000fe40003f05270 */
[----:B-1----:R-:W-:-:S11]  /*a5c0*/  FMNMX R5, R4, R5, !PT ;  /* 0x0000000504057209 */ /* 0x002fd60007800000 */
[----:B------:R-:W-:Y:S05]  /*a5d0*/  @P0 BRA `(.L_x_9001) ;  /* 0x0000000000080947 */ /* 0x000fea0003800000 */
[----:B------:R-:W1:Y:S02]  /*a5e0*/  LDC.64 R2, c[0x0][0x3a8] ;  /* 0x0000ea00ff027b82 */ /* 0x000e640000000a00 */
[----:B-1----:R1:W-:Y:S02]  /*a5f0*/  REDG.E.MAX.S32.STRONG.GPU desc[UR24][R2.64], R5 ;  /* 0x000000050200798e */ /* 0x0023e4000d12e318 */
.L_x_9001:
[----:B------:R-:W-:Y:S05]  /*a600*/  BSYNC B0 ;  /* 0x0000000000007941 */ /* 0x000fea0003800000 */
.L_x_9000:
        /* <DEDUP_REMOVED lines=11> */
[----:B01----:R-:W-:Y:S05]  /*a6c0*/  CALL.REL.NOINC `($__internal_263_$__cuda_sm20_rcp_rn_f32_slowpath) ;  /* 0x0000000400987944 */ /* 0x003fea0003c00000 */
[----:B------:R-:W-:Y:S05]  /*a6d0*/  BRA `(.L_x_9004) ;  /* 0x0000000000147947 */ /* 0x000fea0003800000 */
.L_x_9003:
[----:B-1----:R-:W1:Y:S01]  /*a6e0*/  MUFU.RCP R5, UR17 ;  /* 0x0000001100057d08 */ /* 0x002e620008001000 */
[----:B------:R-:W-:-:S05]  /*a6f0*/  MOV R0, UR17 ;  /* 0x0000001100007c02 */ /* 0x000fca0008000f00 */
[----:B-1----:R-:W-:-:S04]  /*a700*/  FFMA R0, R5, R0, -1 ;  /* 0xbf80000005007423 */ /* 0x002fc80000000000 */
[----:B------:R-:W-:-:S04]  /*a710*/  FADD.FTZ R0, -R0, -RZ ;  /* 0x800000ff00007221 */ /* 0x000fc80000010100 */
[----:B------:R-:W-:-:S07]  /*a720*/  FFMA R5, R5, R0, R5 ;  /* 0x0000000005057223 */ /* 0x000fce0000000005 */
.L_x_9004:
[----:B------:R-:W1:Y:S02]  /*a730*/  LDC.64 R2, c[0x0][0x3b0] ;  /* 0x0000ec00ff027b82 */ /* 0x000e640000000a00 */
[----:B-1----:R-:W-:Y:S01]  /*a740*/  STG.E desc[UR24][R2.64], R5 ;  /* 0x0000000502007986 */ /* 0x002fe2000c101918 */
[----:B------:R-:W-:Y:S05]  /*a750*/  EXIT ;  /* 0x000000000000794d */ /* 0x000fea0003800000 */
.L_x_9002:
[----:B------:R-:W-:Y:S02]  /*a760*/  MOV R7, 0x4 ;  /* 0x0000000400077802 */ /* 0x000fe40000000f00 */
[----:B------:R-:W-:Y:S02]  /*a770*/  MOV R9, 0x1f ;  /* 0x0000001f00097802 */ /* 0x000fe40000000f00 */
[----:B------:R-:W-:-:S07]  /*a780*/  MOV R6, 0xffffffff ;  /* 0xffffffff00067802 */ /* 0x000fce0000000f00 */
[----:B01----:R-:W-:Y:S05]  /*a790*/  WARPSYNC.COLLECTIVE R6, `(.L_x_9005) ;  /* 0x0000000006087348 */ /* 0x003fea0003c00000 */
[----:B-1----:R1:W2:Y:S02]  /*a7a0*/  SHFL.DOWN P0, R5, R2, R7, R9 ;  /* 0x0800000702057389 */ /* 0x0022a40000000009 */
[----:B012---:R-:W-:Y:S05]  /*a7b0*/  ENDCOLLECTIVE ;  /* 0x000000000000791b */ /* 0x007fea0003800000 */
.L_x_9005:
[----:B------:R-:W-:Y:S02]  /*a7c0*/  MOV R7, 0x2 ;  /* 0x0000000200077802 */ /* 0x000fe40000000f00 */
[----:B------:R-:W-:-:S04]  /*a7d0*/  MOV R3, R5 ;  /* 0x0000000500037202 */ /* 0x000fc80000000f00 */
[----:B------:R-:W-:-:S04]  /*a7e0*/  FMNMX R3, R3, R2, !PT ;  /* 0x0000000203037209 */ /* 0x000fc80007800000 */
[----:B------:R-:W-:-:S07]  /*a7f0*/  MOV R2, R3 ;  /* 0x0000000300027202 */ /* 0x000fce0000000f00 */
[----:B------:R-:W-:Y:S05]  /*a800*/  WARPSYNC.COLLECTIVE R6, `(.L_x_9006) ;  /* 0x0000000006087348 */ /* 0x000fea0003c00000 */
[----:B------:R0:W1:Y:S02]  /*a810*/  SHFL.DOWN P0, R5, R2, R7, R9 ;  /* 0x0800000702057389 */ /* 0x0000640000000009 */
[----:B01----:R-:W-:Y:S05]  /*a820*/  ENDCOLLECTIVE ;  /* 0x000000000000791b */ /* 0x003fea0003800000 */
.L_x_9006:
[----:B------:R-:W-:Y:S02]  /*a830*/  MOV R7, 0x1 ;  /* 0x0000000100077802 */ /* 0x000fe40000000f00 */
[----:B------:R-:W-:-:S04]  /*a840*/  MOV R4, R5 ;  /* 0x0000000500047202 */ /* 0x000fc80000000f00 */
[----:B------:R-:W-:-:S04]  /*a850*/  FMNMX R4, R3, R4, !PT ;  /* 0x0000000403047209 */ /* 0x000fc80007800000 */
[----:B------:R-:W-:-:S07]  /*a860*/  MOV R2, R4 ;  /* 0x0000000400027202 */ /* 0x000fce0000000f00 */
[----:B------:R-:W-:Y:S05]  /*a870*/  WARPSYNC.COLLECTIVE R6, `(.L_x_9007) ;  /* 0x0000000006087348 */ /* 0x000fea0003c00000 */
[----:B------:R0:W1:Y:S02]  /*a880*/  SHFL.DOWN P0, R5, R2, R7, R9 ;  /* 0x0800000702057389 */ /* 0x0000640000000009 */
[----:B01----:R-:W-:Y:S05]  /*a890*/  ENDCOLLECTIVE ;  /* 0x000000000000791b */ /* 0x003fea0003800000 */
.L_x_9007:
[----:B------:R-:W-:Y:S05]  /*a8a0*/  BRA `(.L_x_9008) ;  /* 0xfffffffc00407947 */ /* 0x000fea000383ffff */
        .weak           $__internal_262_$__cuda_sm20_div_u64
        .type           $__internal_262_$__cuda_sm20_div_u64,@function
        .size           $__internal_262_$__cuda_sm20_div_u64,($__internal_263_$__cuda_sm20_rcp_rn_f32_slowpath - $__internal_262_$__cuda_sm20_div_u64)
$__internal_262_$__cuda_sm20_div_u64:
        /* <DEDUP_REMOVED lines=71> */
[----:B------:R-:W-:Y:S11]  /*ad20*/  RET.REL.NODEC R2 `(_ZN18transformer_engine6detail32dgated_act_cast_transpose_kernelILi2ELi4Ef6__half13__nv_fp8_e4m3NS_5EmptyEXadL_ZNS_5dgeluIffEET_T0_RKS4_EEXadL_ZNS_4geluIffEES6_S7_S9_EEEEvPKT2_SD_PT3_SF_PKT1_PSG_SJ_mmm) ;  /* 0xffffff5002b47950 */ /* 0x000ff60003c3ffff */
        .weak           $__internal_263_$__cuda_sm20_rcp_rn_f32_slowpath
        .type           $__internal_263_$__cuda_sm20_rcp_rn_f32_slowpath,@function
        .size           $__internal_263_$__cuda_sm20_rcp_rn_f32_slowpath,(.L_x_29564 - $__internal_263_$__cuda_sm20_rcp_rn_f32_slowpath)
$__internal_263_$__cuda_sm20_rcp_rn_f32_slowpath:
        /* <DEDUP_REMOVED lines=15> */
.L_x_9009:
        /* <DEDUP_REMOVED lines=33> */
.L_x_9011:
[----:B------:R0:W1:Y:S02]  /*b030*/  MUFU.RCP R2, R0 ;  /* 0x0000000000027308 */ /* 0x0000640000001000 */
.L_x_9010:
[----:B------:R-:W-:Y:S01]  /*b040*/  HFMA2 R3, -RZ, RZ, 0, 0 ;  /* 0x00000000ff037431 */ /* 0x000fe200000001ff */
[----:B-1-3--:R-:W-:Y:S02]  /*b050*/  MOV R5, R2 ;  /* 0x0000000200057202 */ /* 0x00afe40000000f00 */
[----:B------:R-:W-:-:S04]  /*b060*/  MOV R2, R7 ;  /* 0x0000000700027202 */ /* 0x000fc80000000f00 */
[----:B0-2---:R-:W-:Y:S05]  /*b070*/  RET.REL.NODEC R2 `(_ZN18transformer_engine6detail32dgated_act_cast_transpose_kernelILi2ELi4Ef6__half13__nv_fp8_e4m3NS_5EmptyEXadL_ZNS_5dgeluIffEET_T0_RKS4_EEXadL_ZNS_4geluIffEES6_S7_S9_EEEEvPKT2_SD_PT3_SF_PKT1_PSG_SJ_mmm) ;  /* 0xffffff4c02e07950 */ /* 0x005fea0003c3ffff */
.L_x_9012:
        /* <DEDUP_REMOVED lines=16> */
.L_x_29564:


//--------------------- .text._ZN18transformer_engine6detail43dgated_act_cast_transpose_kernel_notalignedILi2ELi4Ef6__half13__nv_fp8_e5m2NS_5EmptyEXadL_ZNS_5dgeluIffEET_T0_RKS4_EEXadL_ZNS_4geluIffEES6_S7_S9_EEEEvPKT2_SD_PT3_SF_PKT1_PSG_SJ_mmm --------------------------
	.section	.text._ZN18transformer_engine6detail43dgated_act_cast_transpose_kernel_notalignedILi2ELi4Ef6__half13__nv_fp8_e5m2NS_5EmptyEXadL_ZNS_5dgeluIffEET_T0_RKS4_EEXadL_ZNS_4geluIffEES6_S7_S9_EEEEvPKT2_SD_PT3_SF_PKT1_PSG_SJ_mmm,"ax",@progbits
	.align	128
        .global         _ZN18transformer_engine6detail43dgated_act_cast_transpose_kernel_notalignedILi2ELi4Ef6__half13__nv_fp8_e5m2NS_5EmptyEXadL_ZNS_5dgeluIffEET_T0_RKS4_EEXadL_ZNS_4geluIffEES6_S7_S9_EEEEvPKT2_SD_PT3_SF_PKT1_PSG_SJ_mmm
        .type           _ZN18transformer_engine6detail43dgated_act_cast_transpose_kernel_notalignedILi2ELi4Ef6__half13__nv_fp8_e5m2NS_5EmptyEXadL_ZNS_5dgeluIffEET_T0_RKS4_EEXadL_ZNS_4geluIffEES6_S7_S9_EEEEvPKT2_SD_PT3_SF_PKT1_PSG_SJ_mmm,@function
        .size           _ZN18transformer_engine6detail43dgated_act_cast_transpose_kernel_notalignedILi2ELi4Ef6__half13__nv_fp8_e5m2NS_5EmptyEXadL_ZNS_5dgeluIffEET_T0_RKS4_EEXadL_ZNS_4geluIffEES6_S7_S9_EEEEvPKT2_SD_PT3_SF_PKT1_PSG_SJ_mmm,(.L_x_29566 - _ZN18transformer_engine6detail43dgated_act_cast_transpose_kernel_notalignedILi2ELi4Ef6__half13__nv_fp8_e5m2NS_5EmptyEXadL_ZNS_5dgeluIffEET_T0_RKS4_EEXadL_ZNS_4geluIffEES6_S7_S9_EEEEvPKT2_SD_PT3_SF_PKT1_PSG_SJ_mmm)
        .other          _ZN18transformer_engine6detail43dgated_act_cast_transpose_kernel_notalignedILi2ELi4Ef6__half13__nv_fp8_e5m2NS_5EmptyEXadL_ZNS_5dgeluIffEET_T0_RKS4_EEXadL_ZNS_4geluIffEES6_S7_S9_EEEEvPKT2_SD_PT3_SF_PKT1_PSG_SJ_mmm,@"STO_CUDA_ENTRY STV_DEFAULT"
_ZN18transformer_engine6detail43dgated_act_cast_transpose_kernel_notalignedILi2ELi4Ef6__half13__nv_fp8_e5m2NS_5EmptyEXadL_ZNS_5dgeluIffEET_T0_RKS4_EEXadL_ZNS_4geluIffEES6_S7_S9_EEEEvPKT2_SD_PT3_SF_PKT1_PSG_SJ_mmm:
.text._ZN18transformer_engine6detail43dgated_act_cast_transpose_kernel_notalignedILi2ELi4Ef6__half13__nv_fp8_e5m2NS_5EmptyEXadL_ZNS_5dgeluIffEET_T0_RKS4_EEXadL_ZNS_4geluIffEES6_S7_S9_EEEEvPKT2_SD_PT3_SF_PKT1_PSG_SJ_mmm:
        /* <DEDUP_REMOVED lines=43> */
.L_x_9013:
[----:B------:R-:W-:-:S07]  /*02b0*/  MOV R3, 0x2d0 ;  /* 0x000002d000037802 */ /* 0x000fce0000000f00 */
[----:B------:R-:W-:Y:S05]  /*02c0*/  CALL.REL.NOINC `($__internal_264_$__cuda_sm20_div_u64) ;  /* 0x000000d000f07944 */ /* 0x000fea0003c00000 */
        /* <DEDUP_REMOVED lines=11> */
.L_x_9014:
        /* <DEDUP_REMOVED lines=155> */
.L_x_9016:
[----:B------:R-:W-:Y:S05]  /*0d30*/  BSYNC.RECONVERGENT B0 ;  /* 0x0000000000007941 */ /* 0x000fea0003800200 */
.L_x_9015:
        /* <DEDUP_REMOVED lines=31> */
.L_x_9018:
[----:B------:R-:W-:Y:S02]  /*0f30*/  MOV R30, RZ ;  /* 0x000000ff001e7202 */ /* 0x000fe40000000f00 */
[----:B------:R-:W-:Y:S02]  /*0f40*/  MOV R42, RZ ;  /* 0x000000ff002a7202 */ /* 0x000fe40000000f00 */
[----:B------:R-:W-:-:S07]  /*0f50*/  MOV R41, RZ ;  /* 0x000000ff00297202 */ /* 0x000fce0000000f00 */
.L_x_9019:
[----:B------:R-:W-:Y:S05]  /*0f60*/  BSYNC.RECONVERGENT B0 ;  /* 0x0000000000007941 */ /* 0x000fea0003800200 */
.L_x_9017:
        /* <DEDUP_REMOVED lines=30> */
.L_x_9021:
[----:B------:R-:W-:Y:S05]  /*1150*/  BSYNC.RECONVERGENT B0 ;  /* 0x0000000000007941 */ /* 0x000fea0003800200 */
.L_x_9020:
        /* <DEDUP_REMOVED lines=52> */
.L_x_9023:
[----:B------:R-:W-:Y:S05]  /*14a0*/  BSYNC.RECONVERGENT B0 ;  /* 0x0000000000007941 */ /* 0x000fea0003800200 */
.L_x_9022:
        /* <DEDUP_REMOVED lines=29> */
.L_x_9025:
[----:B------:R-:W-:Y:S05]  /*1680*/  BSYNC.RECONVERGENT B0 ;  /* 0x0000000000007941 */ /* 0x000fea0003800200 */
.L_x_9024:
        /* <DEDUP_REMOVED lines=442> */
[----:B------:R-:W-:Y:S01]  /*3230*/  F2FP.SATFINITE.E5M2.F32.PACK_AB_MERGE_C R38, RZ, R38, RZ ;  /* 0x00000026ff26723e */ /* 0x000fe200048060ff */
[----:B------:R-:W-:Y:S01]  /*3240*/  FMUL R31, R31, R14 ;  /* 0x0000000e1f1f7220 */ /* 0x000fe20000400000 */
[----:B------:R-:W-:Y:S01]  /*3250*/  F2FP.SATFINITE.E5M2.F32.PACK_AB_MERGE_C R35, RZ, R35, RZ ;  /* 0x00000023ff23723e */ /* 0x000fe200048060ff */
[----:B------:R-:W-:Y:S01]  /*3260*/  FMUL R47, R34, R47 ;  /* 0x0000002f222f7220 */ /* 0x000fe20000400000 */
[----:B------:R-:W-:-:S02]  /*3270*/  F2FP.SATFINITE.E5M2.F32.PACK_AB_MERGE_C R37, RZ, R37, RZ ;  /* 0x00000025ff25723e */ /* 0x000fc400048060ff */
[----:B------:R-:W-:Y:S02]  /*3280*/  F2FP.SATFINITE.E5M2.F32.PACK_AB_MERGE_C R32, RZ, R32, RZ ;  /* 0x00000020ff20723e */ /* 0x000fe400048060ff */
[----:B------:R-:W-:Y:S02]  /*3290*/  F2FP.SATFINITE.E5M2.F32.PACK_AB_MERGE_C R33, RZ, R36, RZ ;  /* 0x00000024ff21723e */ /* 0x000fe400048060ff */
[----:B------:R-:W-:Y:S02]  /*32a0*/  F2FP.SATFINITE.E5M2.F32.PACK_AB_MERGE_C R0, RZ, R0, RZ ;  /* 0x00000000ff00723e */ /* 0x000fe400048060ff */
        /* <DEDUP_REMOVED lines=17> */
[----:B------:R-:W-:-:S02]  /*33c0*/  F2FP.SATFINITE.E5M2.F32.PACK_AB_MERGE_C R26, RZ, R26, RZ ;  /* 0x0000001aff1a723e */ /* 0x000fc400048060ff */
[----:B------:R-:W-:Y:S02]  /*33d0*/  F2FP.SATFINITE.E5M2.F32.PACK_AB_MERGE_C R27, RZ, R27, RZ ;  /* 0x0000001bff1b723e */ /* 0x000fe400048060ff */
[----:B------:R-:W-:Y:S02]  /*33e0*/  F2FP.SATFINITE.E5M2.F32.PACK_AB_MERGE_C R40, RZ, R31, RZ ;  /* 0x0000001fff28723e */ /* 0x000fe400048060ff */
[----:B-1----:R-:W-:Y:S02]  /*33f0*/  @!P0 PRMT R25, R27, 0x7604, R26 ;  /* 0x000076041b198816 */ /* 0x002fe4000000001a */
[----:B------:R-:W-:Y:S01]  /*3400*/  F2FP.SATFINITE.E5M2.F32.PACK_AB_MERGE_C R39, RZ, R39, RZ ;  /* 0x00000027ff27723e */ /* 0x000fe200048060ff */
        /* <DEDUP_REMOVED lines=10> */
.L_x_9027:
[----:B------:R-:W-:Y:S05]  /*34b0*/  BSYNC.RECONVERGENT B0 ;  /* 0x0000000000007941 */ /* 0x000fea0003800200 */
.L_x_9026:
[----:B------:R-:W-:Y:S01]  /*34c0*/  FMUL R31, R49, UR23 ;  /* 0x00000017311f7c20 */ /* 0x000fe20008400000 */
[----:B------:R-:W-:Y:S01]  /*34d0*/  FMUL R36, R50, UR23 ;  /* 0x0000001732247c20 */ /* 0x000fe20008400000 */
[----:B------:R-:W-:Y:S01]  /*34e0*/  F2FP.SATFINITE.E5M2.F32.PACK_AB_MERGE_C R28, RZ, R28, RZ ;  /* 0x0000001cff1c723e */ /* 0x000fe200048060ff */
[----:B------:R1:W-:Y:S01]  /*34f0*/  @!P0 STG.E.U16 desc[UR24][R14.64], R25 ;  /* 0x000000190e008986 */ /* 0x0003e2000c101518 */
[----:B------:R-:W-:Y:S01]  /*3500*/  F2FP.SATFINITE.E5M2.F32.PACK_AB_MERGE_C R29, RZ, R29, RZ ;  /* 0x0000001dff1d723e */ /* 0x000fe200048060ff */
[----:B------:R-:W-:Y:S01]  /*3510*/  USHF.L.U64.HI UR12, UR30, 0x2, UR31 ;  /* 0x000000021e0c7899 */ /* 0x000fe2000801021f */
[----:B------:R-:W-:Y:S01]  /*3520*/  F2FP.SATFINITE.E5M2.F32.PACK_AB_MERGE_C R31, RZ, R31, RZ ;  /* 0x0000001fff1f723e */ /* 0x000fe200048060ff */
[----:B------:R-:W-:Y:S01]  /*3530*/  USHF.L.U32 UR6, UR30, 0x2, URZ ;  /* 0x000000021e067899 */ /* 0x000fe200080006ff */
[----:B------:R-:W-:Y:S01]  /*3540*/  F2FP.SATFINITE.E5M2.F32.PACK_AB_MERGE_C R36, RZ, R36, RZ ;  /* 0x00000024ff24723e */ /* 0x000fe200048060ff */
        /* <DEDUP_REMOVED lines=13> */
[----:B------:R-:W-:Y:S02]  /*3620*/  F2FP.SATFINITE.E5M2.F32.PACK_AB_MERGE_C R34, RZ, R34, RZ ;  /* 0x00000022ff22723e */ /* 0x000fe400048060ff */
[----:B------:R-:W-:Y:S01]  /*3630*/  F2FP.SATFINITE.E5M2.F32.PACK_AB_MERGE_C R57, RZ, R57, RZ ;  /* 0x00000039ff39723e */ /* 0x000fe200048060ff */
        /* <DEDUP_REMOVED lines=10> */
.L_x_9029:
[----:B------:R-:W-:Y:S05]  /*36e0*/  BSYNC.RECONVERGENT B0 ;  /* 0x0000000000007941 */ /* 0x000fea0003800200 */
.L_x_9028:
        /* <DEDUP_REMOVED lines=29> */
.L_x_9031:
[----:B------:R-:W-:Y:S05]  /*38c0*/  BSYNC.RECONVERGENT B0 ;  /* 0x0000000000007941 */ /* 0x000fea0003800200 */
.L_x_9030:
        /* <DEDUP_REMOVED lines=28> */
.L_x_9033:
[----:B------:R-:W-:Y:S05]  /*3a90*/  BSYNC.RECONVERGENT B0 ;  /* 0x0000000000007941 */ /* 0x000fea0003800200 */
.L_x_9032:
        /* <DEDUP_REMOVED lines=32> */
.L_x_9035:
[----:B------:R-:W-:Y:S05]  /*3ca0*/  BSYNC.RECONVERGENT B0 ;  /* 0x0000000000007941 */ /* 0x000fea0003800200 */
.L_x_9034:
        /* <DEDUP_REMOVED lines=30> */
.L_x_9037:
[----:B------:R-:W-:Y:S05]  /*3e90*/  BSYNC.RECONVERGENT B0 ;  /* 0x0000000000007941 */ /* 0x000fea0003800200 */
.L_x_9036:
        /* <DEDUP_REMOVED lines=450> */
[----:B------:R-:W-:Y:S01]  /*5ac0*/  F2FP.SATFINITE.E5M2.F32.PACK_AB_MERGE_C R49, RZ, R18, RZ ;  /* 0x00000012ff31723e */ /* 0x000fe200048060ff */
[----:B------:R-:W-:Y:S01]  /*5ad0*/  FMUL R55, R55, R60 ;  /* 0x0000003c37377220 */ /* 0x000fe20000400000 */
[----:B------:R-:W-:Y:S01]  /*5ae0*/  IADD3.X R27, PT, PT, RZ, R27, RZ, P1, !PT ;  /* 0x0000001bff1b7210 */ /* 0x000fe20000ffe4ff */
[----:B------:R-:W-:Y:S01]  /*5af0*/  FMUL R51, R51, R28 ;  /* 0x0000001c33337220 */ /* 0x000fe20000400000 */
[----:B------:R-:W-:Y:S01]  /*5b00*/  F2FP.SATFINITE.E5M2.F32.PACK_AB_MERGE_C R18, RZ, R21, RZ ;  /* 0x00000015ff12723e */ /* 0x000fe200048060ff */
        /* <DEDUP_REMOVED lines=11> */
[----:B------:R-:W-:Y:S02]  /*5bc0*/  F2FP.SATFINITE.E5M2.F32.PACK_AB_MERGE_C R48, RZ, R48, RZ ;  /* 0x00000030ff30723e */ /* 0x000fe400048060ff */
[----:B------:R-:W-:Y:S02]  /*5bd0*/  FMNMX3 R56, |R24|, R42, |R25|, !PT ;  /* 0x0000002a18387276 */ /* 0x000fe40007800619 */
[----:B------:R-:W-:Y:S02]  /*5be0*/  F2FP.SATFINITE.E5M2.F32.PACK_AB_MERGE_C R19, RZ, R19, RZ ;  /* 0x00000013ff13723e */ /* 0x000fe400048060ff */
[----:B0-----:R-:W-:Y:S01]  /*5bf0*/  @!P0 IADD3.X R20, PT, PT, R27, UR32, RZ, P1, !PT ;  /* 0x000000201b148c10 */ /* 0x001fe20008ffe4ff */
[----:B------:R-:W-:Y:S01]  /*5c00*/  FMUL R21, R25, UR23 ;  /* 0x0000001719157c20 */ /* 0x000fe20008400000 */
[----:B------:R-:W-:-:S02]  /*5c10*/  @!P0 LEA R22, P1, R23, UR8, 0x1 ;  /* 0x0000000817168c11 */ /* 0x000fc4000f8208ff */
[----:B------:R-:W-:Y:S02]  /*5c20*/  @!P0 PRMT R59, R19, 0x7604, R48 ;  /* 0x00007604133b8816 */ /* 0x000fe40000000030 */
[----:B------:R-:W-:Y:S01]  /*5c30*/  @!P0 LEA.HI.X R23, R23, UR9, R20, 0x1, P1 ;  /* 0x0000000917178c11 */ /* 0x000fe200088f0c14 */
[----:B------:R-:W-:Y:S01]  /*5c40*/  FMUL R20, R24, UR23 ;  /* 0x0000001718147c20 */ /* 0x000fe20008400000 */
[----:B------:R-:W-:Y:S02]  /*5c50*/  @!P0 IADD3 R25, P1, PT, R26, UR4, RZ ;  /* 0x000000041a198c10 */ /* 0x000fe4000ff3e0ff */
[----:B------:R-:W-:Y:S01]  /*5c60*/  F2FP.SATFINITE.E5M2.F32.PACK_AB_MERGE_C R21, RZ, R21, RZ ;  /* 0x00000015ff15723e */ /* 0x000fe200048060ff */
[----:B------:R0:W-:Y:S01]  /*5c70*/  @!P0 STG.E.U16 desc[UR24][R22.64], R59 ;  /* 0x0000003b16008986 */ /* 0x0001e2000c101518 */
[----:B------:R-:W-:Y:S02]  /*5c80*/  @!P0 IADD3.X R42, PT, PT, R27, UR33, RZ, P1, !PT ;  /* 0x000000211b2a8c10 */ /* 0x000fe40008ffe4ff */
[----:B------:R-:W-:-:S02]  /*5c90*/  F2FP.SATFINITE.E5M2.F32.PACK_AB_MERGE_C R20, RZ, R20, RZ ;  /* 0x00000014ff14723e */ /* 0x000fc400048060ff */
[----:B------:R-:W-:-:S04]  /*5ca0*/  @!P0 LEA R24, P1, R25, UR8, 0x1 ;  /* 0x0000000819188c11 */ /* 0x000fc8000f8208ff */
[----:B------:R-:W-:Y:S02]  /*5cb0*/  @!P0 LEA.HI.X R25, R25, UR9, R42, 0x1, P1 ;  /* 0x0000000919198c11 */ /* 0x000fe400088f0c2a */
[----:B0-----:R-:W-:Y:S01]  /*5cc0*/  @!P0 PRMT R59, R21, 0x7604, R20 ;  /* 0x00007604153b8816 */ /* 0x001fe20000000014 */
[----:B------:R-:W-:Y:S01]  /*5cd0*/  FMUL R22, R55, UR23 ;  /* 0x0000001737167c20 */ /* 0x000fe20008400000 */
[----:B------:R-:W-:-:S03]  /*5ce0*/  FMUL R23, R52, UR23 ;  /* 0x0000001734177c20 */ /* 0x000fc60008400000 */
[----:B------:R0:W-:Y:S01]  /*5cf0*/  @!P0 STG.E.U16 desc[UR24][R24.64], R59 ;  /* 0x0000003b18008986 */ /* 0x0001e2000c101518 */
[----:B------:R-:W-:Y:S02]  /*5d00*/  F2FP.SATFINITE.E5M2.F32.PACK_AB_MERGE_C R22, RZ, R22, RZ ;  /* 0x00000016ff16723e */ /* 0x000fe400048060ff */
[----:B------:R-:W-:Y:S01]  /*5d10*/  F2FP.SATFINITE.E5M2.F32.PACK_AB_MERGE_C R23, RZ, R23, RZ ;  /* 0x00000017ff17723e */ /* 0x000fe200048060ff */
        /* <DEDUP_REMOVED lines=9> */
.L_x_9039:
[----:B------:R-:W-:Y:S05]  /*5db0*/  BSYNC.RECONVERGENT B0 ;  /* 0x0000000000007941 */ /* 0x000fea0003800200 */
.L_x_9038:
        /* <DEDUP_REMOVED lines=8> */
[----:B------:R-:W-:Y:S01]  /*5e40*/  F2FP.SATFINITE.E5M2.F32.PACK_AB_MERGE_C R42, RZ, R42, RZ ;  /* 0x0000002aff2a723e */ /* 0x000fe200048060ff */
[----:B------:R-:W-:Y:S01]  /*5e50*/  USHF.L.U32 UR4, UR26, 0x1, URZ ;  /* 0x000000011a047899 */ /* 0x000fe200080006ff */
[----:B------:R-:W-:Y:S01]  /*5e60*/  F2FP.SATFINITE.E5M2.F32.PACK_AB_MERGE_C R43, RZ, R43, RZ ;  /* 0x0000002bff2b723e */ /* 0x000fe200048060ff */
[----:B------:R-:W-:Y:S01]  /*5e70*/  BSSY.RECONVERGENT B0, `(.L_x_9040) ;  /* 0x0000026000007945 */ /* 0x000fe20003800200 */
[----:B0-----:R-:W-:-:S02]  /*5e80*/  @!P0 IADD3 R25, P1, PT, R26, UR26, RZ ;  /* 0x0000001a1a198c10 */ /* 0x001fc4000ff3e0ff */
[----:B------:R-:W-:Y:S02]  /*5e90*/  @!P0 PRMT R59, R43, 0x7604, R42 ;  /* 0x000076042b3b8816 */ /* 0x000fe4000000002a */
[----:B------:R-:W-:Y:S02]  /*5ea0*/  @!P0 IADD3.X R60, PT, PT, R27, UR32, RZ, P1, !PT ;  /* 0x000000201b3c8c10 */ /* 0x000fe40008ffe4ff */
[C---:B------:R-:W-:Y:S01]  /*5eb0*/  @!P0 LEA R24, P1, R25.reuse, UR13, 0x1 ;  /* 0x0000000d19188c11 */ /* 0x040fe2000f8208ff */
[----:B------:R0:W-:Y:S01]  /*5ec0*/  @!P0 STG.E.U16 desc[UR24][R28.64], R59 ;  /* 0x0000003b1c008986 */ /* 0x0001e2000c101518 */
[----:B------:R-:W-:Y:S02]  /*5ed0*/  F2FP.SATFINITE.E5M2.F32.PACK_AB_MERGE_C R56, RZ, R56, RZ ;  /* 0x00000038ff38723e */ /* 0x000fe400048060ff */
[----:B------:R-:W-:Y:S02]  /*5ee0*/  F2FP.SATFINITE.E5M2.F32.PACK_AB_MERGE_C R55, RZ, R55, RZ ;  /* 0x00000037ff37723e */ /* 0x000fe400048060ff */
        /* <DEDUP_REMOVED lines=8> */
[----:B------:R-:W-:Y:S01]  /*5f70*/  F2FP.SATFINITE.E5M2.F32.PACK_AB_MERGE_C R47, RZ, R47, RZ ;  /* 0x0000002fff2f723e */ /* 0x000fe200048060ff */
[----:B------:R0:W-:Y:S01]  /*5f80*/  @!P0 STG.E.U16 desc[UR24][R24.64], R59 ;  /* 0x0000003b18008986 */ /* 0x0001e2000c101518 */
[----:B------:R-:W-:-:S02]  /*5f90*/  F2FP.SATFINITE.E5M2.F32.PACK_AB_MERGE_C R52, RZ, R52, RZ ;  /* 0x00000034ff34723e */ /* 0x000fc400048060ff */
        /* <DEDUP_REMOVED lines=8> */
[----:B------:R-:W-:-:S04]  /*6020*/  F2FP.SATFINITE.E5M2.F32.PACK_AB_MERGE_C R24, RZ, R24, RZ ;  /* 0x00000018ff18723e */ /* 0x000fc800048060ff */
[----:B------:R-:W-:Y:S01]  /*6030*/  F2FP.SATFINITE.E5M2.F32.PACK_AB_MERGE_C R25, RZ, R25, RZ ;  /* 0x00000019ff19723e */ /* 0x000fe200048060ff */
        /* <DEDUP_REMOVED lines=9> */
.L_x_9041:
[----:B------:R-:W-:Y:S05]  /*60d0*/  BSYNC.RECONVERGENT B0 ;  /* 0x0000000000007941 */ /* 0x000fea0003800200 */
.L_x_9040:
        /* <DEDUP_REMOVED lines=108> */
.L_x_9043:
[----:B------:R-:W-:Y:S05]  /*67a0*/  BSYNC.RECONVERGENT B0 ;  /* 0x0000000000007941 */ /* 0x000fea0003800200 */
.L_x_9042:
        /* <DEDUP_REMOVED lines=29> */
.L_x_9045:
[----:B------:R-:W-:Y:S05]  /*6980*/  BSYNC.RECONVERGENT B0 ;  /* 0x0000000000007941 */ /* 0x000fea0003800200 */
.L_x_9044:
        /* <DEDUP_REMOVED lines=26> */
.L_x_9047:
[----:B------:R-:W-:Y:S05]  /*6b30*/  BSYNC.RECONVERGENT B0 ;  /* 0x0000000000007941 */ /* 0x000fea0003800200 */
.L_x_9046:
        /* <DEDUP_REMOVED lines=438> */
[----:B------:R-:W-:Y:S01]  /*86a0*/  F2FP.SATFINITE.E5M2.F32.PACK_AB_MERGE_C R46, RZ, R46, RZ ;  /* 0x0000002eff2e723e */ /* 0x000fe200048060ff */
[----:B------:R-:W-:Y:S01]  /*86b0*/  FFMA R12, R61, R12, -0.33332768082618713379 ;  /* 0xbeaaa9ed3d0c7423 */ /* 0x000fe2000000000c */
[----:B------:R-:W-:-:S02]  /*86c0*/  LOP3.LUT R60, R60, 0x80000000, R13, 0xb8, !PT ;  /* 0x800000003c3c7812 */ /* 0x000fc400078eb80d */
[----:B------:R-:W-:Y:S01]  /*86d0*/  F2FP.SATFINITE.E5M2.F32.PACK_AB_MERGE_C R50, RZ, R50, RZ ;  /* 0x00000032ff32723e */ /* 0x000fe200048060ff */
        /* <DEDUP_REMOVED lines=17> */
[----:B------:R-:W-:Y:S02]  /*87f0*/  F2FP.SATFINITE.E5M2.F32.PACK_AB_MERGE_C R13, RZ, R13, RZ ;  /* 0x0000000dff0d723e */ /* 0x000fe400048060ff */
[----:B------:R-:W-:-:S03]  /*8800*/  F2FP.SATFINITE.E5M2.F32.PACK_AB_MERGE_C R33, RZ, R33, RZ ;  /* 0x00000021ff21723e */ /* 0x000fc600048060ff */
        /* <DEDUP_REMOVED lines=16> */
[----:B------:R-:W-:Y:S02]  /*8910*/  F2FP.SATFINITE.E5M2.F32.PACK_AB_MERGE_C R49, RZ, R49, RZ ;  /* 0x00000031ff31723e */ /* 0x000fe400048060ff */
[----:B------:R-:W-:Y:S02]  /*8920*/  F2FP.SATFINITE.E5M2.F32.PACK_AB_MERGE_C R52, RZ, R9, RZ ;  /* 0x00000009ff34723e */ /* 0x000fe400048060ff */
[----:B------:R-:W-:Y:S01]  /*8930*/  @!P0 LEA.HI.X R9, R51, UR9, R60, 0x1, P1 ;  /* 0x0000000933098c11 */ /* 0x000fe200088f0c3c */
[C---:B------:R-:W-:Y:S01]  /*8940*/  FMUL R51, R53.reuse, UR23 ;  /* 0x0000001735337c20 */ /* 0x040fe20008400000 */
[----:B------:R-:W-:Y:S02]  /*8950*/  @!P0 PRMT R61, R52, 0x7604, R49 ;  /* 0x00007604343d8816 */ /* 0x000fe40000000031 */
[----:B------:R-:W-:Y:S01]  /*8960*/  FMNMX3 R53, |R53|, R35, |R54|, !PT ;  /* 0x0000002335357276 */ /* 0x000fe20007800636 */
[----:B0-----:R-:W-:Y:S01]  /*8970*/  FMUL R55, R21, UR23 ;  /* 0x0000001715377c20 */ /* 0x001fe20008400000 */
[----:B------:R-:W-:Y:S01]  /*8980*/  IADD3 R6, PT, PT, R12, 0x1e, RZ ;  /* 0x0000001e0c067810 */ /* 0x000fe20007ffe0ff */
[----:B------:R0:W-:Y:S01]  /*8990*/  @!P0 STG.E.U16 desc[UR24][R8.64], R61 ;  /* 0x0000003d08008986 */ /* 0x0001e2000c101518 */
[----:B------:R-:W-:-:S02]  /*89a0*/  F2FP.SATFINITE.E5M2.F32.PACK_AB_MERGE_C R51, RZ, R51, RZ ;  /* 0x00000033ff33723e */ /* 0x000fc400048060ff */
[----:B------:R-:W-:Y:S02]  /*89b0*/  LOP3.LUT R7, R6, 0x1f, RZ, 0xc0, !PT ;  /* 0x0000001f06077812 */ /* 0x000fe400078ec0ff */
[----:B------:R-:W-:Y:S02]  /*89c0*/  F2FP.SATFINITE.E5M2.F32.PACK_AB_MERGE_C R54, RZ, R59, RZ ;  /* 0x0000003bff36723e */ /* 0x000fe400048060ff */
        /* <DEDUP_REMOVED lines=17> */
.L_x_9049:
[----:B------:R-:W-:Y:S05]  /*8ae0*/  BSYNC.RECONVERGENT B0 ;  /* 0x0000000000007941 */ /* 0x000fea0003800200 */
.L_x_9048:
        /* <DEDUP_REMOVED lines=10> */
[----:B------:R-:W-:Y:S01]  /*8b90*/  F2FP.SATFINITE.E5M2.F32.PACK_AB_MERGE_C R37, RZ, R55, RZ ;  /* 0x00000037ff25723e */ /* 0x000fe200048060ff */
[----:B------:R-:W-:Y:S01]  /*8ba0*/  BSSY.RECONVERGENT B0, `(.L_x_9050) ;  /* 0x0000033000007945 */ /* 0x000fe20003800200 */
[----:B------:R-:W-:-:S02]  /*8bb0*/  @!P0 IADD3.X R59, PT, PT, R7, UR32, RZ, P1, !PT ;  /* 0x00000020073b8c10 */ /* 0x000fc40008ffe4ff */
[----:B------:R-:W-:Y:S02]  /*8bc0*/  F2FP.SATFINITE.E5M2.F32.PACK_AB_MERGE_C R60, RZ, R60, RZ ;  /* 0x0000003cff3c723e */ /* 0x000fe400048060ff */
[C---:B------:R-:W-:Y:S02]  /*8bd0*/  @!P0 LEA R34, P1, R35.reuse, UR13, 0x1 ;  /* 0x0000000d23228c11 */ /* 0x040fe4000f8208ff */
[----:B------:R-:W-:Y:S02]  /*8be0*/  F2FP.SATFINITE.E5M2.F32.PACK_AB_MERGE_C R32, RZ, R32, RZ ;  /* 0x00000020ff20723e */ /* 0x000fe400048060ff */
[----:B------:R-:W-:Y:S02]  /*8bf0*/  F2FP.SATFINITE.E5M2.F32.PACK_AB_MERGE_C R21, RZ, R21, RZ ;  /* 0x00000015ff15723e */ /* 0x000fe400048060ff */
        /* <DEDUP_REMOVED lines=10> */
[----:B------:R-:W-:Y:S02]  /*8ca0*/  F2FP.SATFINITE.E5M2.F32.PACK_AB_MERGE_C R25, RZ, R25, RZ ;  /* 0x00000019ff19723e */ /* 0x000fe400048060ff */
[----:B------:R-:W-:-:S02]  /*8cb0*/  F2FP.SATFINITE.E5M2.F32.PACK_AB_MERGE_C R24, RZ, R24, RZ ;  /* 0x00000018ff18723e */ /* 0x000fc400048060ff */
        /* <DEDUP_REMOVED lines=9> */
[----:B------:R-:W-:-:S02]  /*8d50*/  F2FP.SATFINITE.E5M2.F32.PACK_AB_MERGE_C R15, RZ, R15, RZ ;  /* 0x0000000fff0f723e */ /* 0x000fc400048060ff */
[----:B------:R-:W-:Y:S01]  /*8d60*/  @!P0 LEA.HI.X R9, R9, UR19, R55, 0x1, P1 ;  /* 0x0000001309098c11 */ /* 0x000fe200088f0c37 */
[C---:B------:R-:W-:Y:S01]  /*8d70*/  FFMA R55, R34.reuse, R35, 1 ;  /* 0x3f80000022377423 */ /* 0x040fe20000000023 */
[----:B------:R-:W-:Y:S01]  /*8d80*/  FMUL R35, R34, 0.79788458347320556641 ;  /* 0x3f4c422a22237820 */ /* 0x000fe20000400000 */
[----:B------:R-:W-:Y:S02]  /*8d90*/  F2FP.SATFINITE.E5M2.F32.PACK_AB_MERGE_C R10, RZ, R10, RZ ;  /* 0x0000000aff0a723e */ /* 0x000fe400048060ff */
        /* <DEDUP_REMOVED lines=19> */
.L_x_9051:
[----:B------:R-:W-:Y:S05]  /*8ed0*/  BSYNC.RECONVERGENT B0 ;  /* 0x0000000000007941 */ /* 0x000fea0003800200 */
.L_x_9050:
        /* <DEDUP_REMOVED lines=369> */
[----:B------:R-:W-:Y:S01]  /*a5f0*/  F2FP.SATFINITE.E5M2.F32.PACK_AB_MERGE_C R55, RZ, R9, RZ ;  /* 0x00000009ff37723e */ /* 0x000fe200048060ff */
[----:B------:R-:W-:-:S04]  /*a600*/  FFMA R0, R7, R0, -0.33332768082618713379 ;  /* 0xbeaaa9ed07007423 */ /* 0x000fc80000000000 */
[----:B------:R-:W-:Y:S01]  /*a610*/  FFMA R59, R7, R0, RZ ;  /* 0x00000000073b7223 */ /* 0x000fe200000000ff */
[----:B------:R-:W-:Y:S01]  /*a620*/  FMUL R0, R8, UR23 ;  /* 0x0000001708007c20 */ /* 0x000fe20008400000 */
[----:B------:R-:W-:Y:S02]  /*a630*/  IADD3.X R7, PT, PT, R28, UR5, RZ, P1, !PT ;  /* 0x000000051c077c10 */ /* 0x000fe40008ffe4ff */
[C---:B------:R-:W-:Y:S02]  /*a640*/  @!P0 LEA R8, P1, R6.reuse, UR8, 0x1 ;  /* 0x0000000806088c11 */ /* 0x040fe4000f8208ff */
[----:B------:R-:W-:Y:S02]  /*a650*/  F2FP.SATFINITE.E5M2.F32.PACK_AB_MERGE_C R0, RZ, R0, RZ ;  /* 0x00000000ff00723e */ /* 0x000fe400048060ff */
        /* <DEDUP_REMOVED lines=119> */
[----:B------:R-:W-:Y:S01]  /*add0*/  F2FP.SATFINITE.E5M2.F32.PACK_AB_MERGE_C R21, RZ, R21, RZ ;  /* 0x00000015ff15723e */ /* 0x000fe200048060ff */
[----:B------:R-:W-:Y:S01]  /*ade0*/  HADD2.F32 R43, -RZ, R43.H1_H1 ;  /* 0x3000002bff2b7230 */ /* 0x000fe20000004100 */
[----:B------:R-:W-:Y:S01]  /*adf0*/  F2FP.SATFINITE.E5M2.F32.PACK_AB_MERGE_C R46, RZ, R23, RZ ;  /* 0x00000017ff2e723e */ /* 0x000fe200048060ff */
        /* <DEDUP_REMOVED lines=11> */
[----:B------:R-:W-:Y:S01]  /*aeb0*/  F2FP.SATFINITE.E5M2.F32.PACK_AB_MERGE_C R33, RZ, R33, RZ ;  /* 0x00000021ff21723e */ /* 0x000fe200048060ff */
[----:B------:R-:W-:Y:S01]  /*aec0*/  FMUL R3, R50, R53 ;  /* 0x0000003532037220 */ /* 0x000fe20000400000 */
[----:B------:R-:W-:-:S02]  /*aed0*/  F2FP.SATFINITE.E5M2.F32.PACK_AB_MERGE_C R41, RZ, R41, RZ ;  /* 0x00000029ff29723e */ /* 0x000fc400048060ff */
[----:B------:R-:W-:Y:S01]  /*aee0*/  F2FP.SATFINITE.E5M2.F32.PACK_AB_MERGE_C R46, RZ, R21, RZ ;  /* 0x00000015ff2e723e */ /* 0x000fe200048060ff */
[----:B------:R-:W-:Y:S01]  /*aef0*/  FMUL R35, R35, R48 ;  /* 0x0000003023237220 */ /* 0x000fe20000400000 */
[----:B------:R-:W-:Y:S02]  /*af00*/  F2FP.SATFINITE.E5M2.F32.PACK_AB_MERGE_C R52, RZ, R43, RZ ;  /* 0x0000002bff34723e */ /* 0x000fe400048060ff */
        /* <DEDUP_REMOVED lines=15> */
[----:B------:R-:W-:-:S02]  /*b000*/  F2FP.SATFINITE.E5M2.F32.PACK_AB_MERGE_C R47, RZ, R32, RZ ;  /* 0x00000020ff2f723e */ /* 0x000fc400048060ff */
[----:B------:R-:W-:Y:S02]  /*b010*/  F2FP.SATFINITE.E5M2.F32.PACK_AB_MERGE_C R32, RZ, R22, RZ ;  /* 0x00000016ff20723e */ /* 0x000fe400048060ff */
[----:B------:R-:W-:Y:S02]  /*b020*/  F2FP.SATFINITE.E5M2.F32.PACK_AB_MERGE_C R48, RZ, R48, RZ ;  /* 0x00000030ff30723e */ /* 0x000fe400048060ff */
[----:B------:R-:W-:Y:S02]  /*b030*/  F2FP.SATFINITE.E5M2.F32.PACK_AB_MERGE_C R11, RZ, R11, RZ ;  /* 0x0000000bff0b723e */ /* 0x000fe400048060ff */
        /* <DEDUP_REMOVED lines=11> */
[----:B------:R-:W-:Y:S02]  /*b0f0*/  F2FP.SATFINITE.E5M2.F32.PACK_AB_MERGE_C R46, RZ, R46, RZ ;  /* 0x0000002eff2e723e */ /* 0x000fe400048060ff */
        /* <DEDUP_REMOVED lines=10> */
[----:B------:R-:W-:-:S02]  /*b1a0*/  F2FP.SATFINITE.E5M2.F32.PACK_AB_MERGE_C R37, RZ, R37, RZ ;  /* 0x00000025ff25723e */ /* 0x000fc400048060ff */
        /* <DEDUP_REMOVED lines=19> */
[----:B------:R-:W-:Y:S02]  /*b2e0*/  F2FP.SATFINITE.E5M2.F32.PACK_AB_MERGE_C R51, RZ, R51, RZ ;  /* 0x00000033ff33723e */ /* 0x000fe400048060ff */
        /* <DEDUP_REMOVED lines=10> */
.L_x_9053:
[----:B------:R-:W-:Y:S05]  /*b390*/  BSYNC.RECONVERGENT B0 ;  /* 0x0000000000007941 */ /* 0x000fea0003800200 */
.L_x_9052:
[----:B------:R1:W-:Y:S01]  /*b3a0*/  @!P0 STG.E.U16 desc[UR24][R34.64], R45 ;  /* 0x0000002d22008986 */ /* 0x0003e2000c101518 */
[----:B------:R-:W-:Y:S01]  /*b3b0*/  F2FP.SATFINITE.E5M2.F32.PACK_AB_MERGE_C R48, RZ, R48, RZ ;  /* 0x00000030ff30723e */ /* 0x000fe200048060ff */
        /* <DEDUP_REMOVED lines=13> */
.L_x_9055:
[----:B------:R-:W-:Y:S05]  /*b490*/  BSYNC.RECONVERGENT B0 ;  /* 0x0000000000007941 */ /* 0x000fea0003800200 */
.L_x_9054:
        /* <DEDUP_REMOVED lines=37> */
.L_x_9060:
        /* <DEDUP_REMOVED lines=48> */
.L_x_9059:
[----:B------:R-:W-:Y:S05]  /*b9f0*/  BSYNC.RECONVERGENT B1 ;  /* 0x0000000000017941 */ /* 0x000fea0003800200 */
.L_x_9058:
        /* <DEDUP_REMOVED lines=35> */
.L_x_9057:
[----:B------:R-:W-:Y:S05]  /*bc30*/  BSYNC.RECONVERGENT B0 ;  /* 0x0000000000007941 */ /* 0x000fea0003800200 */
.L_x_9056:
        /* <DEDUP_REMOVED lines=28> */
.L_x_9065:
        /* <DEDUP_REMOVED lines=48> */
.L_x_9064:
[----:B------:R-:W-:Y:S05]  /*c100*/  BSYNC.RECONVERGENT B1 ;  /* 0x0000000000017941 */ /* 0x000fea0003800200 */
.L_x_9063:
        /* <DEDUP_REMOVED lines=35> */
.L_x_9062:
[----:B------:R-:W-:Y:S05]  /*c340*/  BSYNC.RECONVERGENT B0 ;  /* 0x0000000000007941 */ /* 0x000fea0003800200 */
.L_x_9061:
        /* <DEDUP_REMOVED lines=30> */
.L_x_9070:
        /* <DEDUP_REMOVED lines=48> */
.L_x_9069:
[----:B------:R-:W-:Y:S05]  /*c830*/  BSYNC.RECONVERGENT B1 ;  /* 0x0000000000017941 */ /* 0x000fea0003800200 */
.L_x_9068:
        /* <DEDUP_REMOVED lines=35> */
.L_x_9067:
[----:B------:R-:W-:Y:S05]  /*ca70*/  BSYNC.RECONVERGENT B0 ;  /* 0x0000000000007941 */ /* 0x000fea0003800200 */
.L_x_9066:
        /* <DEDUP_REMOVED lines=20> */
.L_x_9075:
        /* <DEDUP_REMOVED lines=48> */
.L_x_9074:
[----:B------:R-:W-:Y:S05]  /*cec0*/  BSYNC.RECONVERGENT B1 ;  /* 0x0000000000017941 */ /* 0x000fea0003800200 */
.L_x_9073:
        /* <DEDUP_REMOVED lines=35> */
.L_x_9072:
[----:B------:R-:W-:Y:S05]  /*d100*/  BSYNC.RECONVERGENT B0 ;  /* 0x0000000000007941 */ /* 0x000fea0003800200 */
.L_x_9071:
        /* <DEDUP_REMOVED lines=39> */
.L_x_9084:
[----:B------:R-:W-:Y:S02]  /*d380*/  ISETP.NE.AND P0, PT, R2, RZ, PT ;  /* 0x000000ff0200720c */ /* 0x000fe40003f05270 */
[----:B-1----:R-:W-:-:S11]  /*d390*/  FMNMX R3, R4, R5, !PT ;  /* 0x0000000504037209 */ /* 0x002fd60007800000 */
[----:B------:R-:W-:Y:S05]  /*d3a0*/  @P0 BRA `(.L_x_9077) ;  /* 0x0000000000080947 */ /* 0x000fea0003800000 */
[----:B0-----:R-:W0:Y:S02]  /*d3b0*/  LDC.64 R4, c[0x0][0x3a8] ;  /* 0x0000ea00ff047b82 */ /* 0x001e240000000a00 */
[----:B0-----:R1:W-:Y:S02]  /*d3c0*/  REDG.E.MAX.S32.STRONG.GPU desc[UR24][R4.64], R3 ;  /* 0x000000030400798e */ /* 0x0013e4000d12e318 */
.L_x_9077:
[----:B------:R-:W-:Y:S05]  /*d3d0*/  BSYNC B0 ;  /* 0x0000000000007941 */ /* 0x000fea0003800000 */
.L_x_9076:
        /* <DEDUP_REMOVED lines=12> */
[----:B----4-:R-:W-:Y:S05]  /*d4a0*/  CALL.REL.NOINC `($__internal_265_$__cuda_sm20_rcp_rn_f32_slowpath) ;  /* 0x0000000400987944 */ /* 0x010fea0003c00000 */
[----:B------:R-:W-:Y:S05]  /*d4b0*/  BRA `(.L_x_9080) ;  /* 0x0000000000147947 */ /* 0x000fea0003800000 */
.L_x_9079:
[----:B-1----:R-:W0:Y:S01]  /*d4c0*/  MUFU.RCP R5, UR23 ;  /* 0x0000001700057d08 */ /* 0x002e220008001000 */
[----:B------:R-:W-:-:S05]  /*d4d0*/  MOV R0, UR23 ;  /* 0x0000001700007c02 */ /* 0x000fca0008000f00 */
[----:B0-----:R-:W-:-:S04]  /*d4e0*/  FFMA R0, R5, R0, -1 ;  /* 0xbf80000005007423 */ /* 0x001fc80000000000 */
[----:B------:R-:W-:-:S04]  /*d4f0*/  FADD.FTZ R0, -R0, -RZ ;  /* 0x800000ff00007221 */ /* 0x000fc80000010100 */
[----:B------:R-:W-:-:S07]  /*d500*/  FFMA R5, R5, R0, R5 ;  /* 0x0000000005057223 */ /* 0x000fce0000000005 */
.L_x_9080:
[----:B------:R-:W0:Y:S02]  /*d510*/  LDC.64 R2, c[0x0][0x3b0] ;  /* 0x0000ec00ff027b82 */ /* 0x000e240000000a00 */
[----:B0-----:R-:W-:Y:S01]  /*d520*/  STG.E desc[UR24][R2.64], R5 ;  /* 0x0000000502007986 */ /* 0x001fe2000c101918 */
[----:B------:R-:W-:Y:S05]  /*d530*/  EXIT ;  /* 0x000000000000794d */ /* 0x000fea0003800000 */
.L_x_9078:
[----:B------:R-:W-:Y:S01]  /*d540*/  HFMA2 R7, -RZ, RZ, 0, 2.384185791015625e-07 ;  /* 0x00000004ff077431 */ /* 0x000fe200000001ff */
[----:B------:R-:W-:Y:S02]  /*d550*/  MOV R9, 0x1f ;  /* 0x0000001f00097802 */ /* 0x000fe40000000f00 */
[----:B------:R-:W-:-:S07]  /*d560*/  MOV R6, 0xffffffff ;  /* 0xffffffff00067802 */ /* 0x000fce0000000f00 */
[----:B01--4-:R-:W-:Y:S05]  /*d570*/  WARPSYNC.COLLECTIVE R6, `(.L_x_9081) ;  /* 0x0000000006087348 */ /* 0x013fea0003c00000 */
[----:B-1----:R1:W2:Y:S02]  /*d580*/  SHFL.DOWN P0, R5, R0, R7, R9 ;  /* 0x0800000700057389 */ /* 0x0022a40000000009 */
[----:B012-4-:R-:W-:Y:S05]  /*d590*/  ENDCOLLECTIVE ;  /* 0x000000000000791b */ /* 0x017fea0003800000 */
.L_x_9081:
[----:B------:R-:W-:Y:S01]  /*d5a0*/  HFMA2 R7, -RZ, RZ, 0, 1.1920928955078125e-07 ;  /* 0x00000002ff077431 */ /* 0x000fe200000001ff */
[----:B------:R-:W-:-:S04]  /*d5b0*/  MOV R3, R5 ;  /* 0x0000000500037202 */ /* 0x000fc80000000f00 */
[----:B------:R-:W-:-:S04]  /*d5c0*/  FMNMX R3, R3, R0, !PT ;  /* 0x0000000003037209 */ /* 0x000fc80007800000 */
[----:B------:R-:W-:-:S07]  /*d5d0*/  MOV R0, R3 ;  /* 0x0000000300007202 */ /* 0x000fce0000000f00 */
[----:B------:R-:W-:Y:S05]  /*d5e0*/  WARPSYNC.COLLECTIVE R6, `(.L_x_9082) ;  /* 0x0000000006087348 */ /* 0x000fea0003c00000 */
[----:B------:R0:W1:Y:S02]  /*d5f0*/  SHFL.DOWN P0, R5, R0, R7, R9 ;  /* 0x0800000700057389 */ /* 0x0000640000000009 */
[----:B01----:R-:W-:Y:S05]  /*d600*/  ENDCOLLECTIVE ;  /* 0x000000000000791b */ /* 0x003fea0003800000 */
.L_x_9082:
[----:B------:R-:W-:Y:S01]  /*d610*/  HFMA2 R7, -RZ, RZ, 0, 5.9604644775390625e-08 ;  /* 0x00000001ff077431 */ /* 0x000fe200000001ff */
[----:B------:R-:W-:-:S04]  /*d620*/  MOV R4, R5 ;  /* 0x0000000500047202 */ /* 0x000fc80000000f00 */
[----:B------:R-:W-:-:S04]  /*d630*/  FMNMX R4, R3, R4, !PT ;  /* 0x0000000403047209 */ /* 0x000fc80007800000 */
[----:B------:R-:W-:-:S07]  /*d640*/  MOV R0, R4 ;  /* 0x0000000400007202 */ /* 0x000fce0000000f00 */
[----:B------:R-:W-:Y:S05]  /*d650*/  WARPSYNC.COLLECTIVE R6, `(.L_x_9083) ;  /* 0x0000000006087348 */ /* 0x000fea0003c00000 */
[----:B------:R0:W1:Y:S02]  /*d660*/  SHFL.DOWN P0, R5, R0, R7, R9 ;  /* 0x0800000700057389 */ /* 0x0000640000000009 */
[----:B01----:R-:W-:Y:S05]  /*d670*/  ENDCOLLECTIVE ;  /* 0x000000000000791b */ /* 0x003fea0003800000 */
.L_x_9083:
[----:B------:R-:W-:Y:S05]  /*d680*/  BRA `(.L_x_9084) ;  /* 0xfffffffc003c7947 */ /* 0x000fea000383ffff */
        .weak           $__internal_264_$__cuda_sm20_div_u64
        .type           $__internal_264_$__cuda_sm20_div_u64,@function
        .size           $__internal_264_$__cuda_sm20_div_u64,($__internal_265_$__cuda_sm20_rcp_rn_f32_slowpath - $__internal_264_$__cuda_sm20_div_u64)
$__internal_264_$__cuda_sm20_div_u64:
        /* <DEDUP_REMOVED lines=71> */
[----:B------:R-:W-:Y:S11]  /*db00*/  RET.REL.NODEC R4 `(_ZN18transformer_engine6detail43dgated_act_cast_transpose_kernel_notalignedILi2ELi4Ef6__half13__nv_fp8_e5m2NS_5EmptyEXadL_ZNS_5dgeluIffEET_T0_RKS4_EEXadL_ZNS_4geluIffEES6_S7_S9_EEEEvPKT2_SD_PT3_SF_PKT1_PSG_SJ_mmm) ;  /* 0xffffff24043c7950 */ /* 0x000ff60003c3ffff */
        .weak           $__internal_265_$__cuda_sm20_rcp_rn_f32_slowpath
        .type           $__internal_265_$__cuda_sm20_rcp_rn_f32_slowpath,@function
        .size           $__internal_265_$__cuda_sm20_rcp_rn_f32_slowpath,(.L_x_29566 - $__internal_265_$__cuda_sm20_rcp_rn_f32_slowpath)
$__internal_265_$__cuda_sm20_rcp_rn_f32_slowpath:
        /* <DEDUP_REMOVED lines=15> */
.L_x_9085:
        /* <DEDUP_REMOVED lines=33> */
.L_x_9087:
[----:B------:R2:W3:Y:S02]  /*de10*/  MUFU.RCP R2, R0 ;  /* 0x0000000000027308 */ /* 0x0004e40000001000 */
.L_x_9086:
[----:B------:R-:W-:Y:S01]  /*de20*/  HFMA2 R3, -RZ, RZ, 0, 0 ;  /* 0x00000000ff037431 */ /* 0x000fe200000001ff */
[----:B-1-3--:R-:W-:Y:S02]  /*de30*/  MOV R5, R2 ;  /* 0x0000000200057202 */ /* 0x00afe40000000f00 */
[----:B------:R-:W-:-:S04]  /*de40*/  MOV R2, R7 ;  /* 0x0000000700027202 */ /* 0x000fc80000000f00 */
[----:B0-2---:R-:W-:Y:S05]  /*de50*/  RET.REL.NODEC R2 `(_ZN18transformer_engine6detail43dgated_act_cast_transpose_kernel_notalignedILi2ELi4Ef6__half13__nv_fp8_e5m2NS_5EmptyEXadL_ZNS_5dgeluIffEET_T0_RKS4_EEXadL_ZNS_4geluIffEES6_S7_S9_EEEEvPKT2_SD_PT3_SF_PKT1_PSG_SJ_mmm) ;  /* 0xffffff2002687950 */ /* 0x005fea0003c3ffff */
.L_x_9088:
        /* <DEDUP_REMOVED lines=10> */
.L_x_29566:


//--------------------- .text._ZN18transformer_engine6detail32dgated_act_cast_transpose_kernelILi2ELi4Ef6__half13__nv_fp8_e5m2NS_5EmptyEXadL_ZNS_5dgeluIffEET_T0_RKS4_EEXadL_ZNS_4geluIffEES6_S7_S9_EEEEvPKT2_SD_PT3_SF_PKT1_PSG_SJ_mmm --------------------------
	.section	.text._ZN18transformer_engine6detail32dgated_act_cast_transpose_kernelILi2ELi4Ef6__half13__nv_fp8_e5m2NS_5EmptyEXadL_ZNS_5dgeluIffEET_T0_RKS4_EEXadL_ZNS_4geluIffEES6_S7_S9_EEEEvPKT2_SD_PT3_SF_PKT1_PSG_SJ_mmm,"ax",@progbits
	.align	128
        .global         _ZN18transformer_engine6detail32dgated_act_cast_transpose_kernelILi2ELi4Ef6__half13__nv_fp8_e5m2NS_5EmptyEXadL_ZNS_5dgeluIffEET_T0_RKS4_EEXadL_ZNS_4geluIffEES6_S7_S9_EEEEvPKT2_SD_PT3_SF_PKT1_PSG_SJ_mmm
        .type           _ZN18transformer_engine6detail32dgated_act_cast_transpose_kernelILi2ELi4Ef6__half13__nv_fp8_e5m2NS_5EmptyEXadL_ZNS_5dgeluIffEET_T0_RKS4_EEXadL_ZNS_4geluIffEES6_S7_S9_EEEEvPKT2_SD_PT3_SF_PKT1_PSG_SJ_mmm,@function
        .size           _ZN18transformer_engine6detail32dgated_act_cast_transpose_kernelILi2ELi4Ef6__half13__nv_fp8_e5m2NS_5EmptyEXadL_ZNS_5dgeluIffEET_T0_RKS4_EEXadL_ZNS_4geluIffEES6_S7_S9_EEEEvPKT2_SD_PT3_SF_PKT1_PSG_SJ_mmm,(.L_x_29568 - _ZN18transformer_engine6detail32dgated_act_cast_transpose_kernelILi2ELi4Ef6__half13__nv_fp8_e5m2NS_5EmptyEXadL_ZNS_5dgeluIffEET_T0_RKS4_EEXadL_ZNS_4geluIffEES6_S7_S9_EEEEvPKT2_SD_PT3_SF_PKT1_PSG_SJ_mmm)
        .other          _ZN18transformer_engine6detail32dgated_act_cast_transpose_kernelILi2ELi4Ef6__half13__nv_fp8_e5m2NS_5EmptyEXadL_ZNS_5dgeluIffEET_T0_RKS4_EEXadL_ZNS_4geluIffEES6_S7_S9_EEEEvPKT2_SD_PT3_SF_PKT1_PSG_SJ_mmm,@"STO_CUDA_ENTRY STV_DEFAULT"
_ZN18transformer_engine6detail32dgated_act_cast_transpose_kernelILi2ELi4Ef6__half13__nv_fp8_e5m2NS_5EmptyEXadL_ZNS_5dgeluIffEET_T0_RKS4_EEXadL_ZNS_4geluIffEES6_S7_S9_EEEEvPKT2_SD_PT3_SF_PKT1_PSG_SJ_mmm:
.text._ZN18transformer_engine6detail32dgated_act_cast_transpose_kernelILi2ELi4Ef6__half13__nv_fp8_e5m2NS_5EmptyEXadL_ZNS_5dgeluIffEET_T0_RKS4_EEXadL_ZNS_4geluIffEES6_S7_S9_EEEEvPKT2_SD_PT3_SF_PKT1_PSG_SJ_mmm:
        /* <DEDUP_REMOVED lines=39> */
.L_x_9089:
[----:B------:R-:W-:-:S07]  /*0270*/  MOV R4, 0x290 ;  /* 0x0000029000047802 */ /* 0x000fce0000000f00 */
[----:B------:R-:W-:Y:S05]  /*0280*/  CALL.REL.NOINC `($__internal_266_$__cuda_sm20_div_u64) ;  /* 0x000000a400887944 */ /* 0x000fea0003c00000 */
        /* <DEDUP_REMOVED lines=11> */
.L_x_9090:
        /* <DEDUP_REMOVED lines=503> */
[----:B------:R-:W-:Y:S01]  /*22b0*/  F2FP.SATFINITE.E5M2.F32.PACK_AB_MERGE_C R39, RZ, R39, RZ ;  /* 0x00000027ff27723e */ /* 0x000fe200048060ff */
[----:B------:R-:W-:Y:S01]  /*22c0*/  FMUL R54, R54, UR17 ;  /* 0x0000001136367c20 */ /* 0x000fe20008400000 */
[----:B------:R-:W-:Y:S01]  /*22d0*/  F2FP.SATFINITE.E5M2.F32.PACK_AB_MERGE_C R40, RZ, R40, RZ ;  /* 0x00000028ff28723e */ /* 0x000fe200048060ff */
[----:B------:R-:W-:Y:S01]  /*22e0*/  HADD2.F32 R27, -RZ, R9.H1_H1 ;  /* 0x30000009ff1b7230 */ /* 0x000fe20000004100 */
[C---:B------:R-:W-:Y:S01]  /*22f0*/  FMNMX3 R5, |R17|.reuse, R15, |R24|, !PT ;  /* 0x0000000f11057276 */ /* 0x040fe20007800618 */
[----:B------:R-:W-:Y:S01]  /*2300*/  FMUL R17, R17, UR17 ;  /* 0x0000001111117c20 */ /* 0x000fe20008400000 */
[----:B------:R-:W-:Y:S01]  /*2310*/  PRMT R25, R40, 0x7604, R39 ;  /* 0x0000760428197816 */ /* 0x000fe20000000027 */
[----:B------:R-:W-:Y:S01]  /*2320*/  HADD2.F32 R22, -RZ, R22.H1_H1 ;  /* 0x30000016ff167230 */ /* 0x000fe20000004100 */
[----:B------:R-:W-:Y:S01]  /*2330*/  F2FP.SATFINITE.E5M2.F32.PACK_AB_MERGE_C R14, RZ, R14, RZ ;  /* 0x0000000eff0e723e */ /* 0x000fe200048060ff */
[----:B------:R-:W-:Y:S01]  /*2340*/  FMUL R9, R16, R27 ;  /* 0x0000001b10097220 */ /* 0x000fe20000400000 */
[----:B------:R-:W-:-:S02]  /*2350*/  F2FP.SATFINITE.E5M2.F32.PACK_AB_MERGE_C R15, RZ, R54, RZ ;  /* 0x00000036ff0f723e */ /* 0x000fc400048060ff */
[----:B------:R-:W-:Y:S02]  /*2360*/  LOP3.LUT R39, R39, 0xff, RZ, 0xc0, !PT ;  /* 0x000000ff27277812 */ /* 0x000fe400078ec0ff */
[----:B------:R-:W-:Y:S01]  /*2370*/  F2FP.SATFINITE.E5M2.F32.PACK_AB_MERGE_C R17, RZ, R17, RZ ;  /* 0x00000011ff11723e */ /* 0x000fe200048060ff */
        /* <DEDUP_REMOVED lines=20> */
[----:B------:R-:W-:Y:S02]  /*24c0*/  F2FP.SATFINITE.E5M2.F32.PACK_AB_MERGE_C R22, RZ, R22, RZ ;  /* 0x00000016ff16723e */ /* 0x000fe400048060ff */
[----:B------:R-:W-:Y:S02]  /*24d0*/  F2FP.SATFINITE.E5M2.F32.PACK_AB_MERGE_C R9, RZ, R9, RZ ;  /* 0x00000009ff09723e */ /* 0x000fe400048060ff */
[----:B------:R-:W-:-:S02]  /*24e0*/  F2FP.SATFINITE.E5M2.F32.PACK_AB_MERGE_C R33, RZ, R33, RZ ;  /* 0x00000021ff21723e */ /* 0x000fc400048060ff */
[----:B------:R-:W-:Y:S01]  /*24f0*/  F2FP.SATFINITE.E5M2.F32.PACK_AB_MERGE_C R36, RZ, R36, RZ ;  /* 0x00000024ff24723e */ /* 0x000fe200048060ff */
[----:B------:R0:W-:Y:S01]  /*2500*/  STG.E.U16 desc[UR24][R14.64], R49 ;  /* 0x000000310e007986 */ /* 0x0001e2000c101518 */
[----:B------:R-:W-:Y:S02]  /*2510*/  LOP3.LUT R8, R22, 0xffff, RZ, 0xc0, !PT ;  /* 0x0000ffff16087812 */ /* 0x000fe400078ec0ff */
[----:B------:R-:W-:Y:S02]  /*2520*/  PRMT R53, R9, 0x7604, R22 ;  /* 0x0000760409357816 */ /* 0x000fe40000000016 */
[----:B------:R-:W-:Y:S02]  /*2530*/  F2FP.SATFINITE.E5M2.F32.PACK_AB_MERGE_C R24, RZ, R24, RZ ;  /* 0x00000018ff18723e */ /* 0x000fe400048060ff */
        /* <DEDUP_REMOVED lines=22> */
[----:B------:R-:W-:Y:S02]  /*26a0*/  F2FP.SATFINITE.E5M2.F32.PACK_AB_MERGE_C R37, RZ, R37, RZ ;  /* 0x00000025ff25723e */ /* 0x000fe400048060ff */
[----:B------:R-:W-:Y:S02]  /*26b0*/  F2FP.SATFINITE.E5M2.F32.PACK_AB_MERGE_C R52, RZ, R52, RZ ;  /* 0x00000034ff34723e */ /* 0x000fe400048060ff */
        /* <DEDUP_REMOVED lines=144> */
[----:B------:R-:W-:Y:S01]  /*2fc0*/  F2FP.SATFINITE.E5M2.F32.PACK_AB_MERGE_C R16, RZ, R16, RZ ;  /* 0x00000010ff10723e */ /* 0x000fe200048060ff */
[----:B------:R-:W-:Y:S01]  /*2fd0*/  FMUL R42, R42, R53 ;  /* 0x000000352a2a7220 */ /* 0x000fe20000400000 */
[----:B------:R-:W-:Y:S01]  /*2fe0*/  F2FP.SATFINITE.E5M2.F32.PACK_AB_MERGE_C R11, RZ, R11, RZ ;  /* 0x0000000bff0b723e */ /* 0x000fe200048060ff */
        /* <DEDUP_REMOVED lines=26> */
[----:B------:R-:W-:Y:S01]  /*3190*/  F2FP.SATFINITE.E5M2.F32.PACK_AB_MERGE_C R46, RZ, R46, RZ ;  /* 0x0000002eff2e723e */ /* 0x000fe200048060ff */
[----:B------:R-:W-:Y:S01]  /*31a0*/  FMUL R15, R15, R42 ;  /* 0x0000002a0f0f7220 */ /* 0x000fe20000400000 */
[----:B------:R-:W-:Y:S01]  /*31b0*/  F2FP.SATFINITE.E5M2.F32.PACK_AB_MERGE_C R17, RZ, R17, RZ ;  /* 0x00000011ff11723e */ /* 0x000fe200048060ff */
        /* <DEDUP_REMOVED lines=402> */
[----:B------:R-:W-:Y:S01]  /*4ae0*/  F2FP.SATFINITE.E5M2.F32.PACK_AB_MERGE_C R45, RZ, R45, RZ ;  /* 0x0000002dff2d723e */ /* 0x000fe200048060ff */
[----:B------:R-:W-:Y:S01]  /*4af0*/  FMUL R32, R36, UR17 ;  /* 0x0000001124207c20 */ /* 0x000fe20008400000 */
[----:B------:R-:W-:Y:S01]  /*4b00*/  F2FP.SATFINITE.E5M2.F32.PACK_AB_MERGE_C R54, RZ, R54, RZ ;  /* 0x00000036ff36723e */ /* 0x000fe200048060ff */
[----:B------:R-:W-:Y:S01]  /*4b10*/  FMUL R42, R37, UR17 ;  /* 0x00000011252a7c20 */ /* 0x000fe20008400000 */
[----:B------:R-:W-:-:S02]  /*4b20*/  F2FP.SATFINITE.E5M2.F32.PACK_AB_MERGE_C R36, RZ, R25, RZ ;  /* 0x00000019ff24723e */ /* 0x000fc400048060ff */
[C---:B------:R-:W-:Y:S02]  /*4b30*/  PRMT R23, R54.reuse, 0x7604, R45 ;  /* 0x0000760436177816 */ /* 0x040fe4000000002d */
[----:B------:R-:W-:Y:S02]  /*4b40*/  LOP3.LUT R45, R45, 0xff, RZ, 0xc0, !PT ;  /* 0x000000ff2d2d7812 */ /* 0x000fe400078ec0ff */
[----:B------:R-:W-:Y:S02]  /*4b50*/  LOP3.LUT R54, R54, 0xff, RZ, 0xc0, !PT ;  /* 0x000000ff36367812 */ /* 0x000fe400078ec0ff */
[----:B------:R-:W-:Y:S02]  /*4b60*/  F2FP.SATFINITE.E5M2.F32.PACK_AB_MERGE_C R35, RZ, R32, RZ ;  /* 0x00000020ff23723e */ /* 0x000fe400048060ff */
[----:B------:R-:W-:Y:S02]  /*4b70*/  F2FP.SATFINITE.E5M2.F32.PACK_AB_MERGE_C R42, RZ, R42, RZ ;  /* 0x0000002aff2a723e */ /* 0x000fe400048060ff */
        /* <DEDUP_REMOVED lines=15> */
[----:B------:R-:W-:Y:S01]  /*4c70*/  F2FP.SATFINITE.E5M2.F32.PACK_AB_MERGE_C R39, RZ, R39, RZ ;  /* 0x00000027ff27723e */ /* 0x000fe200048060ff */
[----:B------:R-:W-:Y:S01]  /*4c80*/  FMUL R41, R41, UR17 ;  /* 0x0000001129297c20 */ /* 0x000fe20008400000 */
[----:B------:R-:W-:Y:S02]  /*4c90*/  F2FP.SATFINITE.E5M2.F32.PACK_AB_MERGE_C R46, RZ, R46, RZ ;  /* 0x0000002eff2e723e */ /* 0x000fe400048060ff */
[----:B------:R-:W-:Y:S02]  /*4ca0*/  LEA.HI.X R33, R34, UR16, R33, 0x2, P1 ;  /* 0x0000001022217c11 */ /* 0x000fe400088f1421 */
[----:B------:R-:W-:-:S02]  /*4cb0*/  IADD3 R34, P1, PT, R32, UR20, RZ ;  /* 0x0000001420227c10 */ /* 0x000fc4000ff3e0ff */
[C---:B------:R-:W-:Y:S01]  /*4cc0*/  PRMT R43, R46.reuse, 0x7604, R39 ;  /* 0x000076042e2b7816 */ /* 0x040fe20000000027 */
[----:B------:R-:W4:Y:S01]  /*4cd0*/  LDG.E R53, desc[UR24][R32.64] ;  /* 0x0000001820357981 */ /* 0x000f22000c1e1900 */
[----:B------:R-:W-:Y:S02]  /*4ce0*/  LOP3.LUT R39, R39, 0xff, RZ, 0xc0, !PT ;  /* 0x000000ff27277812 */ /* 0x000fe400078ec0ff */
[----:B------:R-:W-:Y:S02]  /*4cf0*/  LOP3.LUT R46, R46, 0xff, RZ, 0xc0, !PT ;  /* 0x000000ff2e2e7812 */ /* 0x000fe400078ec0ff */
[----:B------:R-:W-:Y:S02]  /*4d00*/  F2FP.SATFINITE.E5M2.F32.PACK_AB_MERGE_C R40, RZ, R40, RZ ;  /* 0x00000028ff28723e */ /* 0x000fe400048060ff */
[----:B------:R-:W-:Y:S02]  /*4d10*/  F2FP.SATFINITE.E5M2.F32.PACK_AB_MERGE_C R41, RZ, R41, RZ ;  /* 0x00000029ff29723e */ /* 0x000fe400048060ff */
        /* <DEDUP_REMOVED lines=22> */
[----:B------:R-:W-:Y:S01]  /*4e80*/  F2FP.SATFINITE.E5M2.F32.PACK_AB_MERGE_C R15, RZ, R15, RZ ;  /* 0x0000000fff0f723e */ /* 0x000fe200048060ff */
        /* <DEDUP_REMOVED lines=8> */
[----:B0-----:R-:W-:-:S04]  /*4f10*/  F2FP.SATFINITE.E5M2.F32.PACK_AB_MERGE_C R33, RZ, R47, RZ ;  /* 0x0000002fff21723e */ /* 0x001fc800048060ff */
        /* <DEDUP_REMOVED lines=13> */
[----:B------:R-:W-:Y:S01]  /*4ff0*/  F2FP.SATFINITE.E5M2.F32.PACK_AB_MERGE_C R34, RZ, R34, RZ ;  /* 0x00000022ff22723e */ /* 0x000fe200048060ff */
        /* <DEDUP_REMOVED lines=13> */
[----:B------:R-:W-:-:S03]  /*50d0*/  F2FP.SATFINITE.E5M2.F32.PACK_AB_MERGE_C R35, RZ, R35, RZ ;  /* 0x00000023ff23723e */ /* 0x000fc600048060ff */
[----:B------:R-:W-:Y:S01]  /*50e0*/  STG.E.U16 desc[UR24][R24.64], R15 ;  /* 0x0000000f18007986 */ /* 0x000fe2000c101518 */
[----:B------:R-:W-:Y:S02]  /*50f0*/  F2FP.SATFINITE.E5M2.F32.PACK_AB_MERGE_C R20, RZ, R20, RZ ;  /* 0x00000014ff14723e */ /* 0x000fe400048060ff */
        /* <DEDUP_REMOVED lines=8> */
[----:B-1----:R-:W-:Y:S01]  /*5180*/  F2FP.SATFINITE.E5M2.F32.PACK_AB_MERGE_C R18, RZ, R17, RZ ;  /* 0x00000011ff12723e */ /* 0x002fe200048060ff */
        /* <DEDUP_REMOVED lines=22> */
[----:B------:R-:W-:Y:S01]  /*52f0*/  F2FP.SATFINITE.E5M2.F32.PACK_AB_MERGE_C R25, RZ, R25, RZ ;  /* 0x00000019ff19723e */ /* 0x000fe200048060ff */
        /* <DEDUP_REMOVED lines=431> */
[----:B------:R-:W-:Y:S01]  /*6df0*/  F2FP.SATFINITE.E5M2.F32.PACK_AB_MERGE_C R18, RZ, R18, RZ ;  /* 0x00000012ff12723e */ /* 0x000fe200048060ff */
[----:B------:R-:W-:Y:S01]  /*6e00*/  FMUL R43, R17, R26 ;  /* 0x0000001a112b7220 */ /* 0x000fe20000400000 */
[----:B------:R-:W-:-:S02]  /*6e10*/  IADD3 R42, PT, PT, -R3, R0, RZ ;  /* 0x00000000032a7210 */ /* 0x000fc40007ffe1ff */
[----:B------:R-:W-:Y:S02]  /*6e20*/  F2FP.SATFINITE.E5M2.F32.PACK_AB_MERGE_C R23, RZ, R23, RZ ;  /* 0x00000017ff17723e */ /* 0x000fe400048060ff */
[----:B------:R-:W-:Y:S02]  /*6e30*/  F2FP.SATFINITE.E5M2.F32.PACK_AB_MERGE_C R19, RZ, R19, RZ ;  /* 0x00000013ff13723e */ /* 0x000fe400048060ff */
        /* <DEDUP_REMOVED lines=8> */
[----:B------:R-:W-:Y:S01]  /*6ec0*/  F2FP.SATFINITE.E5M2.F32.PACK_AB_MERGE_C R36, RZ, R33, RZ ;  /* 0x00000021ff24723e */ /* 0x000fe200048060ff */
[----:B------:R-:W-:Y:S01]  /*6ed0*/  FMUL R57, R57, R26 ;  /* 0x0000001a39397220 */ /* 0x000fe20000400000 */
[----:B------:R-:W-:Y:S02]  /*6ee0*/  FMNMX3 R21, |R22|, R16, |R21|, !PT ;  /* 0x0000001016157276 */ /* 0x000fe40007800615 */
[----:B------:R-:W-:Y:S02]  /*6ef0*/  LOP3.LUT R41, R23, 0xff, RZ, 0xc0, !PT ;  /* 0x000000ff17297812 */ /* 0x000fe400078ec0ff */
[----:B------:R-:W-:Y:S02]  /*6f00*/  F2FP.SATFINITE.E5M2.F32.PACK_AB_MERGE_C R26, RZ, R17, RZ ;  /* 0x00000011ff1a723e */ /* 0x000fe400048060ff */
        /* <DEDUP_REMOVED lines=20> */
[----:B------:R-:W-:-:S03]  /*7050*/  F2FP.SATFINITE.E5M2.F32.PACK_AB_MERGE_C R51, RZ, R54, RZ ;  /* 0x00000036ff33723e */ /* 0x000fc600048060ff */
        /* <DEDUP_REMOVED lines=14> */
[----:B------:R-:W-:Y:S02]  /*7140*/  F2FP.SATFINITE.E5M2.F32.PACK_AB_MERGE_C R24, RZ, R24, RZ ;  /* 0x00000018ff18723e */ /* 0x000fe400048060ff */
[----:B------:R-:W-:Y:S01]  /*7150*/  F2FP.SATFINITE.E5M2.F32.PACK_AB_MERGE_C R25, RZ, R25, RZ ;  /* 0x00000019ff19723e */ /* 0x000fe200048060ff */
[----:B------:R-:W-:Y:S01]  /*7160*/  FFMA R37, R37, R4, 0.5 ;  /* 0x3f00000025257423 */ /* 0x000fe20000000004 */
[----:B------:R-:W-:Y:S01]  /*7170*/  SHF.L.U32 R51, R51, 0x10, RZ ;  /* 0x0000001033337819 */ /* 0x000fe200000006ff */
[----:B------:R-:W-:Y:S01]  /*7180*/  FMUL R39, R39, UR17 ;  /* 0x0000001127277c20 */ /* 0x000fe20008400000 */
[----:B------:R-:W-:-:S02]  /*7190*/  PRMT R20, R25, 0x7604, R24 ;  /* 0x0000760419147816 */ /* 0x000fc40000000018 */
[----:B------:R-:W-:Y:S02]  /*71a0*/  F2FP.SATFINITE.E5M2.F32.PACK_AB_MERGE_C R31, RZ, R31, RZ ;  /* 0x0000001fff1f723e */ /* 0x000fe400048060ff */
[----:B------:R-:W-:Y:S02]  /*71b0*/  F2FP.SATFINITE.E5M2.F32.PACK_AB_MERGE_C R32, RZ, R32, RZ ;  /* 0x00000020ff20723e */ /* 0x000fe400048060ff */
[----:B------:R-:W-:Y:S01]  /*71c0*/  LOP3.LUT R24, R24, 0xff, RZ, 0xc0, !PT ;  /* 0x000000ff18187812 */ /* 0x000fe200078ec0ff */
[----:B------:R-:W-:Y:S01]  /*71d0*/  FMUL R56, R56, R37 ;  /* 0x0000002538387220 */ /* 0x000fe20000400000 */
[----:B------:R-:W-:Y:S01]  /*71e0*/  LOP3.LUT R16, R51, 0xff0000, RZ, 0xc0, !PT ;  /* 0x00ff000033107812 */ /* 0x000fe200078ec0ff */
[----:B------:R-:W-:Y:S01]  /*71f0*/  USHF.R.U64 UR14, UR26, 0x1, UR27 ;  /* 0x000000011a0e7899 */ /* 0x000fe2000800121b */
[----:B------:R-:W-:Y:S02]  /*7200*/  F2FP.SATFINITE.E5M2.F32.PACK_AB_MERGE_C R39, RZ, R39, RZ ;  /* 0x00000027ff27723e */ /* 0x000fe400048060ff */
        /* <DEDUP_REMOVED lines=8> */
[----:B------:R-:W-:Y:S01]  /*7290*/  F2FP.SATFINITE.E5M2.F32.PACK_AB_MERGE_C R30, RZ, R30, RZ ;  /* 0x0000001eff1e723e */ /* 0x000fe200048060ff */
        /* <DEDUP_REMOVED lines=31> */
[----:B------:R-:W-:Y:S01]  /*7490*/  F2FP.SATFINITE.E5M2.F32.PACK_AB_MERGE_C R55, RZ, R55, RZ ;  /* 0x00000037ff37723e */ /* 0x000fe200048060ff */
[----:B------:R-:W4:Y:S01]  /*74a0*/  LDG.E R36, desc[UR24][R36.64] ;  /* 0x0000001824247981 */ /* 0x000f22000c1e1900 */
[----:B------:R-:W-:-:S02]  /*74b0*/  IADD3.X R39, PT, PT, R37, UR7, RZ, P1, !PT ;  /* 0x0000000725277c10 */ /* 0x000fc40008ffe4ff */
[----:B------:R-:W-:Y:S02]  /*74c0*/  IADD3.X R33, PT, PT, R52, UR13, RZ, P0, !PT ;  /* 0x0000000d34217c10 */ /* 0x000fe400087fe4ff */
[----:B-1----:R-:W-:Y:S02]  /*74d0*/  LOP3.LUT R35, R55, 0xffff, RZ, 0xc0, !PT ;  /* 0x0000ffff37237812 */ /* 0x002fe400078ec0ff */
[----:B------:R-:W-:Y:S01]  /*74e0*/  F2FP.SATFINITE.E5M2.F32.PACK_AB_MERGE_C R44, RZ, R44, RZ ;  /* 0x0000002cff2c723e */ /* 0x000fe200048060ff */
        /* <DEDUP_REMOVED lines=42> */
[----:B------:R-:W-:Y:S02]  /*7790*/  F2FP.SATFINITE.E5M2.F32.PACK_AB_MERGE_C R30, RZ, R30, RZ ;  /* 0x0000001eff1e723e */ /* 0x000fe400048060ff */
[----:B------:R-:W-:Y:S01]  /*77a0*/  F2FP.SATFINITE.E5M2.F32.PACK_AB_MERGE_C R31, RZ, R31, RZ ;  /* 0x0000001fff1f723e */ /* 0x000fe200048060ff */
        /* <DEDUP_REMOVED lines=398> */
[----:B------:R-:W-:Y:S02]  /*9090*/  F2FP.SATFINITE.E5M2.F32.PACK_AB_MERGE_C R45, RZ, R45, RZ ;  /* 0x0000002dff2d723e */ /* 0x000fe400048060ff */
[----:B------:R-:W-:Y:S02]  /*90a0*/  F2FP.SATFINITE.E5M2.F32.PACK_AB_MERGE_C R2, RZ, R2, RZ ;  /* 0x00000002ff02723e */ /* 0x000fe400048060ff */
        /* <DEDUP_REMOVED lines=48> */
[----:B------:R-:W-:Y:S01]  /*93b0*/  F2FP.SATFINITE.E5M2.F32.PACK_AB_MERGE_C R48, RZ, R48, RZ ;  /* 0x00000030ff30723e */ /* 0x000fe200048060ff */
[--C-:B------:R-:W-:Y:S01]  /*93c0*/  HADD2.F32 R32, -RZ, R53.reuse.H0_H0 ;  /* 0x20000035ff207230 */ /* 0x100fe20000004100 */
[----:B------:R-:W-:Y:S01]  /*93d0*/  F2FP.SATFINITE.E5M2.F32.PACK_AB_MERGE_C R35, RZ, R35, RZ ;  /* 0x00000023ff23723e */ /* 0x000fe200048060ff */
[----:B------:R-:W-:Y:S01]  /*93e0*/  HADD2.F32 R40, -RZ, R53.H1_H1 ;  /* 0x30000035ff287230 */ /* 0x000fe20000004100 */
[----:B------:R-:W-:Y:S01]  /*93f0*/  F2FP.SATFINITE.E5M2.F32.PACK_AB_MERGE_C R44, RZ, R44, RZ ;  /* 0x0000002cff2c723e */ /* 0x000fe200048060ff */
[----:B------:R-:W-:Y:S01]  /*9400*/  FMUL R39, R39, R46 ;  /* 0x0000002e27277220 */ /* 0x000fe20000400000 */
[----:B------:R-:W-:-:S02]  /*9410*/  F2FP.SATFINITE.E5M2.F32.PACK_AB_MERGE_C R21, RZ, R21, RZ ;  /* 0x00000015ff15723e */ /* 0x000fc400048060ff */
        /* <DEDUP_REMOVED lines=17> */
[----:B------:R-:W-:-:S02]  /*9530*/  F2FP.SATFINITE.E5M2.F32.PACK_AB_MERGE_C R53, RZ, R53, RZ ;  /* 0x00000035ff35723e */ /* 0x000fc400048060ff */
[----:B------:R-:W-:Y:S01]  /*9540*/  F2FP.SATFINITE.E5M2.F32.PACK_AB_MERGE_C R38, RZ, R38, RZ ;  /* 0x00000026ff26723e */ /* 0x000fe200048060ff */
[----:B------:R-:W-:Y:S01]  /*9550*/  FMUL R36, R33, R36 ;  /* 0x0000002421247220 */ /* 0x000fe20000400000 */
[----:B------:R-:W-:Y:S02]  /*9560*/  IADD3.X R33, PT, PT, R31, UR12, RZ, P0, !PT ;  /* 0x0000000c1f217c10 */ /* 0x000fe400087fe4ff */
[----:B0-----:R-:W-:Y:S01]  /*9570*/  LOP3.LUT R47, R48, 0xffff, R45, 0xf8, !PT ;  /* 0x0000ffff302f7812 */ /* 0x001fe200078ef82d */
[----:B------:R-:W-:Y:S01]  /*9580*/  FMUL R45, R18, UR17 ;  /* 0x00000011122d7c20 */ /* 0x000fe20008400000 */
[----:B------:R-:W-:Y:S01]  /*9590*/  PRMT R39, R38, 0x7604, R53 ;  /* 0x0000760426277816 */ /* 0x000fe20000000035 */
[----:B------:R-:W-:Y:S01]  /*95a0*/  FMUL R20, R54, R20 ;  /* 0x0000001436147220 */ /* 0x000fe20000400000 */
[----:B------:R-:W-:Y:S02]  /*95b0*/  IADD3 R24, P0, PT, R24, UR26, RZ ;  /* 0x0000001a18187c10 */ /* 0x000fe4000ff1e0ff */
[----:B------:R-:W-:-:S02]  /*95c0*/  F2FP.SATFINITE.E5M2.F32.PACK_AB_MERGE_C R44, RZ, R44, RZ ;  /* 0x0000002cff2c723e */ /* 0x000fc400048060ff */
[----:B------:R-:W-:Y:S01]  /*95d0*/  F2FP.SATFINITE.E5M2.F32.PACK_AB_MERGE_C R45, RZ, R45, RZ ;  /* 0x0000002dff2d723e */ /* 0x000fe200048060ff */
        /* <DEDUP_REMOVED lines=9> */
[----:B------:R-:W-:-:S02]  /*9670*/  F2FP.SATFINITE.E5M2.F32.PACK_AB_MERGE_C R55, RZ, R55, RZ ;  /* 0x00000037ff37723e */ /* 0x000fc400048060ff */
[----:B------:R-:W-:Y:S01]  /*9680*/  IADD3.X R27, PT, PT, R27, UR27, RZ, P0, !PT ;  /* 0x0000001b1b1b7c10 */ /* 0x000fe200087fe4ff */
[----:B-1----:R-:W-:Y:S01]  /*9690*/  FMUL R39, R23, UR17 ;  /* 0x0000001117277c20 */ /* 0x002fe20008400000 */
[----:B------:R-:W-:Y:S02]  /*96a0*/  F2FP.SATFINITE.E5M2.F32.PACK_AB_MERGE_C R50, RZ, R50, RZ ;  /* 0x00000032ff32723e */ /* 0x000fe400048060ff */
[----:B------:R-:W-:Y:S02]  /*96b0*/  F2FP.SATFINITE.E5M2.F32.PACK_AB_MERGE_C R48, RZ, R48, RZ ;  /* 0x00000030ff30723e */ /* 0x000fe400048060ff */
[----:B------:R-:W-:Y:S02]  /*96c0*/  F2FP.SATFINITE.E5M2.F32.PACK_AB_MERGE_C R39, RZ, R39, RZ ;  /* 0x00000027ff27723e */ /* 0x000fe400048060ff */
        /* <DEDUP_REMOVED lines=72> */
[----:B------:R-:W-:-:S02]  /*9b50*/  F2FP.SATFINITE.E5M2.F32.PACK_AB_MERGE_C R32, RZ, R29, RZ ;  /* 0x0000001dff20723e */ /* 0x000fc400048060ff */
[----:B------:R-:W-:Y:S02]  /*9b60*/  F2FP.SATFINITE.E5M2.F32.PACK_AB_MERGE_C R55, RZ, R27, RZ ;  /* 0x0000001bff37723e */ /* 0x000fe400048060ff */
        /* <DEDUP_REMOVED lines=164> */
.L_x_9099:
[----:B------:R-:W-:Y:S02]  /*a5b0*/  ISETP.NE.AND P0, PT, R0, RZ, PT ;  /* 0x000000ff0000720c */ /* 0x000fe40003f05270 */
[----:B-1----:R-:W-:-:S11]  /*a5c0*/  FMNMX R5, R4, R5, !PT ;  /* 0x0000000504057209 */ /* 0x002fd60007800000 */
[----:B------:R-:W-:Y:S05]  /*a5d0*/  @P0 BRA `(.L_x_9092) ;  /* 0x0000000000080947 */ /* 0x000fea0003800000 */
[----:B------:R-:W1:Y:S02]  /*a5e0*/  LDC.64 R2, c[0x0][0x3a8] ;  /* 0x0000ea00ff027b82 */ /* 0x000e640000000a00 */
[----:B-1----:R1:W-:Y:S02]  /*a5f0*/  REDG.E.MAX.S32.STRONG.GPU desc[UR24][R2.64], R5 ;  /* 0x000000050200798e */ /* 0x0023e4000d12e318 */
.L_x_9092:
[----:B------:R-:W-:Y:S05]  /*a600*/  BSYNC B0 ;  /* 0x0000000000007941 */ /* 0x000fea0003800000 */
.L_x_9091:
        /* <DEDUP_REMOVED lines=11> */
[----:B01----:R-:W-:Y:S05]  /*a6c0*/  CALL.REL.NOINC `($__internal_267_$__cuda_sm20_rcp_rn_f32_slowpath) ;  /* 0x0000000400987944 */ /* 0x003fea0003c00000 */
[----:B------:R-:W-:Y:S05]  /*a6d0*/  BRA `(.L_x_9095) ;  /* 0x0000000000147947 */ /* 0x000fea0003800000 */
.L_x_9094:
[----:B-1----:R-:W1:Y:S01]  /*a6e0*/  MUFU.RCP R5, UR17 ;  /* 0x0000001100057d08 */ /* 0x002e620008001000 */
[----:B------:R-:W-:-:S05]  /*a6f0*/  MOV R0, UR17 ;  /* 0x0000001100007c02 */ /* 0x000fca0008000f00 */
[----:B-1----:R-:W-:-:S04]  /*a700*/  FFMA R0, R5, R0, -1 ;  /* 0xbf80000005007423 */ /* 0x002fc80000000000 */
[----:B------:R-:W-:-:S04]  /*a710*/  FADD.FTZ R0, -R0, -RZ ;  /* 0x800000ff00007221 */ /* 0x000fc80000010100 */
[----:B------:R-:W-:-:S07]  /*a720*/  FFMA R5, R5, R0, R5 ;  /* 0x0000000005057223 */ /* 0x000fce0000000005 */
.L_x_9095:
[----:B------:R-:W1:Y:S02]  /*a730*/  LDC.64 R2, c[0x0][0x3b0] ;  /* 0x0000ec00ff027b82 */ /* 0x000e640000000a00 */
[----:B-1----:R-:W-:Y:S01]  /*a740*/  STG.E desc[UR24][R2.64], R5 ;  /* 0x0000000502007986 */ /* 0x002fe2000c101918 */
[----:B------:R-:W-:Y:S05]  /*a750*/  EXIT ;  /* 0x000000000000794d */ /* 0x000fea0003800000 */
.L_x_9093:
[----:B------:R-:W-:Y:S02]  /*a760*/  MOV R7, 0x4 ;  /* 0x0000000400077802 */ /* 0x000fe40000000f00 */
[----:B------:R-:W-:Y:S02]  /*a770*/  MOV R9, 0x1f ;  /* 0x0000001f00097802 */ /* 0x000fe40000000f00 */
[----:B------:R-:W-:-:S07]  /*a780*/  MOV R6, 0xffffffff ;  /* 0xffffffff00067802 */ /* 0x000fce0000000f00 */
[----:B01----:R-:W-:Y:S05]  /*a790*/  WARPSYNC.COLLECTIVE R6, `(.L_x_9096) ;  /* 0x0000000006087348 */ /* 0x003fea0003c00000 */
[----:B-1----:R1:W2:Y:S02]  /*a7a0*/  SHFL.DOWN P0, R5, R2, R7, R9 ;  /* 0x0800000702057389 */ /* 0x0022a40000000009 */
[----:B012---:R-:W-:Y:S05]  /*a7b0*/  ENDCOLLECTIVE ;  /* 0x000000000000791b */ /* 0x007fea0003800000 */
.L_x_9096:
[----:B------:R-:W-:Y:S02]  /*a7c0*/  MOV R7, 0x2 ;  /* 0x0000000200077802 */ /* 0x000fe40000000f00 */
[----:B------:R-:W-:-:S04]  /*a7d0*/  MOV R3, R5 ;  /* 0x0000000500037202 */ /* 0x000fc80000000f00 */
[----:B------:R-:W-:-:S04]  /*a7e0*/  FMNMX R3, R3, R2, !PT ;  /* 0x0000000203037209 */ /* 0x000fc80007800000 */
[----:B------:R-:W-:-:S07]  /*a7f0*/  MOV R2, R3 ;  /* 0x0000000300027202 */ /* 0x000fce0000000f00 */
[----:B------:R-:W-:Y:S05]  /*a800*/  WARPSYNC.COLLECTIVE R6, `(.L_x_9097) ;  /* 0x0000000006087348 */ /* 0x000fea0003c00000 */
[----:B------:R0:W1:Y:S02]  /*a810*/  SHFL.DOWN P0, R5, R2, R7, R9 ;  /* 0x0800000702057389 */ /* 0x0000640000000009 */
[----:B01----:R-:W-:Y:S05]  /*a820*/  ENDCOLLECTIVE ;  /* 0x000000000000791b */ /* 0x003fea0003800000 */
.L_x_9097:
[----:B------:R-:W-:Y:S02]  /*a830*/  MOV R7, 0x1 ;  /* 0x0000000100077802 */ /* 0x000fe40000000f00 */
[----:B------:R-:W-:-:S04]  /*a840*/  MOV R4, R5 ;  /* 0x0000000500047202 */ /* 0x000fc80000000f00 */
[----:B------:R-:W-:-:S04]  /*a850*/  FMNMX R4, R3, R4, !PT ;  /* 0x0000000403047209 */ /* 0x000fc80007800000 */
[----:B------:R-:W-:-:S07]  /*a860*/  MOV R2, R4 ;  /* 0x0000000400027202 */ /* 0x000fce0000000f00 */
[----:B------:R-:W-:Y:S05]  /*a870*/  WARPSYNC.COLLECTIVE R6, `(.L_x_9098) ;  /* 0x0000000006087348 */ /* 0x000fea0003c00000 */
[----:B------:R0:W1:Y:S02]  /*a880*/  SHFL.DOWN P0, R5, R2, R7, R9 ;  /* 0x0800000702057389 */ /* 0x0000640000000009 */
[----:B01----:R-:W-:Y:S05]  /*a890*/  ENDCOLLECTIVE ;  /* 0x000000000000791b */ /* 0x003fea0003800000 */
.L_x_9098:
[----:B------:R-:W-:Y:S05]  /*a8a0*/  BRA `(.L_x_9099) ;  /* 0xfffffffc00407947 */ /* 0x000fea000383ffff */
        .weak           $__internal_266_$__cuda_sm20_div_u64
        .type           $__internal_266_$__cuda_sm20_div_u64,@function
        .size           $__internal_266_$__cuda_sm20_div_u64,($__internal_267_$__cuda_sm20_rcp_rn_f32_slowpath - $__internal_266_$__cuda_sm20_div_u64)
$__internal_266_$__cuda_sm20_div_u64:
        /* <DEDUP_REMOVED lines=71> */
[----:B------:R-:W-:Y:S11]  /*ad20*/  RET.REL.NODEC R2 `(_ZN18transformer_engine6detail32dgated_act_cast_transpose_kernelILi2ELi4Ef6__half13__nv_fp8_e5m2NS_5EmptyEXadL_ZNS_5dgeluIffEET_T0_RKS4_EEXadL_ZNS_4geluIffEES6_S7_S9_EEEEvPKT2_SD_PT3_SF_PKT1_PSG_SJ_mmm) ;  /* 0xffffff5002b47950 */ /* 0x000ff60003c3ffff */
        .weak           $__internal_267_$__cuda_sm20_rcp_rn_f32_slowpath
        .type           $__internal_267_$__cuda_sm20_rcp_rn_f32_slowpath,@function
        .size           $__internal_267_$__cuda_sm20_rcp_rn_f32_slowpath,(.L_x_29568 - $__internal_267_$__cuda_sm20_rcp_rn_f32_slowpath)
$__internal_267_$__cuda_sm20_rcp_rn_f32_slowpath:
        /* <DEDUP_REMOVED lines=15> */
.L_x_9100:
        /* <DEDUP_REMOVED lines=33> */
.L_x_9102:
[----:B------:R0:W1:Y:S02]  /*b030*/  MUFU.RCP R2, R0 ;  /* 0x0000000000027308 */ /* 0x0000640000001000 */
.L_x_9101:
[----:B------:R-:W-:Y:S01]  /*b040*/  HFMA2 R3, -RZ, RZ, 0, 0 ;  /* 0x00000000ff037431 */ /* 0x000fe200000001ff */
[----:B-1-3--:R-:W-:Y:S02]  /*b050*/  MOV R5, R2 ;  /* 0x0000000200057202 */ /* 0x00afe40000000f00 */
[----:B------:R-:W-:-:S04]  /*b060*/  MOV R2, R7 ;  /* 0x0000000700027202 */ /* 0x000fc80000000f00 */
[----:B0-2---:R-:W-:Y:S05]  /*b070*/  RET.REL.NODEC R2 `(_ZN18transformer_engine6detail32dgated_act_cast_transpose_kernelILi2ELi4Ef6__half13__nv_fp8_e5m2NS_5EmptyEXadL_ZNS_5dgeluIffEET_T0_RKS4_EEXadL_ZNS_4geluIffEES6_S7_S9_EEEEvPKT2_SD_PT3_SF_PKT1_PSG_SJ_mmm) ;  /* 0xffffff4c02e07950 */ /* 0x005fea0003c3ffff */
.L_x_9103:
        /* <DEDUP_REMOVED lines=16> */
.L_x_29568:


//--------------------- .text._ZN18transformer_engine6detail43dgated_act_cast_transpose_kernel_notalignedILi2ELi2Ef6__half13__nv_bfloat16NS_5EmptyEXadL_ZNS_5dgeluIffEET_T0_RKS4_EEXadL_ZNS_4geluIffEES6_S7_S9_EEEEvPKT2_SD_PT3_SF_PKT1_PSG_SJ_mmm --------------------------
	.section	.text._ZN18transformer_engine6detail43dgated_act_cast_transpose_kernel_notalignedILi2ELi2Ef6__half13__nv_bfloat16NS_5EmptyEXadL_ZNS_5dgeluIffEET_T0_RKS4_EEXadL_ZNS_4geluIffEES6_S7_S9_EEEEvPKT2_SD_PT3_SF_PKT1_PSG_SJ_mmm,"ax",@progbits
	.align	128
        .global         _ZN18transformer_engine6detail43dgated_act_cast_transpose_kernel_notalignedILi2ELi2Ef6__half13__nv_bfloat16NS_5EmptyEXadL_ZNS_5dgeluIffEET_T0_RKS4_EEXadL_ZNS_4geluIffEES6_S7_S9_EEEEvPKT2_SD_PT3_SF_PKT1_PSG_SJ_mmm
        .type           _ZN18transformer_engine6detail43dgated_act_cast_transpose_kernel_notalignedILi2ELi2Ef6__half13__nv_bfloat16NS_5EmptyEXadL_ZNS_5dgeluIffEET_T0_RKS4_EEXadL_ZNS_4geluIffEES6_S7_S9_EEEEvPKT2_SD_PT3_SF_PKT1_PSG_SJ_mmm,@function
        .size           _ZN18transformer_engine6detail43dgated_act_cast_transpose_kernel_notalignedILi2ELi2Ef6__half13__nv_bfloat16NS_5EmptyEXadL_ZNS_5dgeluIffEET_T0_RKS4_EEXadL_ZNS_4geluIffEES6_S7_S9_EEEEvPKT2_SD_PT3_SF_PKT1_PSG_SJ_mmm,(.L_x_29570 - _ZN18transformer_engine6detail43dgated_act_cast_transpose_kernel_notalignedILi2ELi2Ef6__half13__nv_bfloat16NS_5EmptyEXadL_ZNS_5dgeluIffEET_T0_RKS4_EEXadL_ZNS_4geluIffEES6_S7_S9_EEEEvPKT2_SD_PT3_SF_PKT1_PSG_SJ_mmm)
        .other          _ZN18transformer_engine6detail43dgated_act_cast_transpose_kernel_notalignedILi2ELi2Ef6__half13__nv_bfloat16NS_5EmptyEXadL_ZNS_5dgeluIffEET_T0_RKS4_EEXadL_ZNS_4geluIffEES6_S7_S9_EEEEvPKT2_SD_PT3_SF_PKT1_PSG_SJ_mmm,@"STO_CUDA_ENTRY STV_DEFAULT"
_ZN18transformer_engine6detail43dgated_act_cast_transpose_kernel_notalignedILi2ELi2Ef6__half13__nv_bfloat16NS_5EmptyEXadL_ZNS_5dgeluIffEET_T0_RKS4_EEXadL_ZNS_4geluIffEES6_S7_S9_EEEEvPKT2_SD_PT3_SF_PKT1_PSG_SJ_mmm:
.text._ZN18transformer_engine6detail43dgated_act_cast_transpose_kernel_notalignedILi2ELi2Ef6__half13__nv_bfloat16NS_5EmptyEXadL_ZNS_5dgeluIffEET_T0_RKS4_EEXadL_ZNS_4geluIffEES6_S7_S9_EEEEvPKT2_SD_PT3_SF_PKT1_PSG_SJ_mmm:
        /* <DEDUP_REMOVED lines=43> */
.L_x_9104:
[----:B------:R-:W-:-:S07]  /*02b0*/  MOV R2, 0x2d0 ;  /* 0x000002d000027802 */ /* 0x000fce0000000f00 */
[----:B------:R-:W-:Y:S05]  /*02c0*/  CALL.REL.NOINC `($__internal_268_$__cuda_sm20_div_u64) ;  /* 0x00000078000c7944 */ /* 0x000fea0003c00000 */
        /* <DEDUP_REMOVED lines=11> */
.L_x_9105:
[----:B------:R-:W0:Y:S01]  /*0380*/  LDCU.64 UR12, c[0x0][0x3c0] ;  /* 0x00007800ff0c77ac */ /* 0x000e220008000a00 */
[C---:B------:R-:W-:Y:S02]  /*0390*/  SHF.L.U32 R4, R29.reuse, 0x2, RZ ;  /* 0x000000021d047819 */ /* 0x040fe400000006ff */
[----:B------:R-:W-:Y:S01]  /*03a0*/  SHF.L.U32 R29, R29, 0x3, RZ ;  /* 0x000000031d1d7819 */ /* 0x000fe200000006ff */
[----:B------:R-:W1:Y:S02]  /*03b0*/  LDCU.64 UR24, c[0x0][0x3b8] ;  /* 0x00007700ff1877ac */ /* 0x000e640008000a00 */
[----:B------:R-:W-:Y:S01]  /*03c0*/  IMAD.IADD R6, R3, 0x1, -R4 ;  /* 0x0000000103067824 */ /* 0x000fe200078e0a04 */
[----:B------:R-:W-:Y:S02]  /*03d0*/  USHF.L.U64.HI UR14, UR4, 0x5, UR5 ;  /* 0x00000005040e7899 */ /* 0x000fe40008010205 */
[----:B------:R-:W-:Y:S02]  /*03e0*/  USHF.L.U64.HI UR19, UR26, 0x5, UR6 ;  /* 0x000000051a137899 */ /* 0x000fe40008010206 */
[C---:B------:R-:W-:Y:S01]  /*03f0*/  LOP3.LUT R7, R6.reuse, 0x1f, RZ, 0xc0, !PT ;  /* 0x0000001f06077812 */ /* 0x040fe200078ec0ff */
[----:B------:R-:W2:Y:S01]  /*0400*/  LDCU.128 UR8, c[0x0][0x380] ;  /* 0x00007000ff0877ac */ /* 0x000ea20008000c00 */
[----:B------:R-:W-:Y:S01]  /*0410*/  IADD3 R49, PT, PT, R6, -0x1, RZ ;  /* 0xffffffff06317810 */ /* 0x000fe20007ffe0ff */
        /* <DEDUP_REMOVED lines=42> */
[----:B------:R-:W-:Y:S01]  /*06c0*/  @P1 IADD3 R10, P0, PT, R12, UR28, RZ ;  /* 0x0000001c0c0a1c10 */ /* 0x000fe2000ff1e0ff */
[----:B------:R-:W-:-:S04]  /*06d0*/  IMAD.WIDE.U32 R8, R29, UR34, RZ ;  /* 0x000000221d087c25 */ /* 0x000fc8000f8e00ff */
[----:B------:R-:W-:Y:S01]  /*06e0*/  @P1 IADD3.X R11, PT, PT, R26, UR29, RZ, P0, !PT ;  /* 0x0000001d1a0b1c10 */ /* 0x000fe200087fe4ff */
[----:B------:R-:W-:Y:S01]  /*06f0*/  IMAD R37, R29, UR33, RZ ;  /* 0x000000211d257c24 */ /* 0x000fe2000f8e02ff */
[----:B------:R-:W-:-:S03]  /*0700*/  IADD3 R13, P0, PT, R7, R8, RZ ;  /* 0x00000008070d7210 */ /* 0x000fc60007f1e0ff */
[----:B---3--:R1:W2:Y:S01]  /*0710*/  @P1 LDG.E R24, desc[UR22][R10.64] ;  /* 0x000000160a181981 */ /* 0x0082a2000c1e1900 */
[----:B------:R-:W-:Y:S01]  /*0720*/  IADD3 R2, PT, PT, R9, R37, RZ ;  /* 0x0000002509027210 */ /* 0x000fe20007ffe0ff */
[----:B------:R-:W-:Y:S01]  /*0730*/  VIADD R7, R4, 0x1 ;  /* 0x0000000104077836 */ /* 0x000fe20000000000 */
[----:B------:R-:W-:Y:S01]  /*0740*/  ULEA UR10, UP0, UR26, UR21, 0x6 ;  /* 0x000000151a0a7291 */ /* 0x000fe2000f8030ff */
[----:B------:R-:W-:Y:S02]  /*0750*/  LOP3.LUT R49, R49, 0x1f, RZ, 0xc0, !PT ;  /* 0x0000001f31317812 */ /* 0x000fe400078ec0ff */
[----:B------:R-:W-:Y:S01]  /*0760*/  IADD3.X R14, PT, PT, RZ, R2, RZ, P0, !PT ;  /* 0x00000002ff0e7210 */ /* 0x000fe200007fe4ff */
[----:B------:R-:W-:Y:S01]  /*0770*/  ULEA UR21, UP1, UR10, UR8, 0x1 ;  /* 0x000000080a157291 */ /* 0x000fe2000f8208ff */
[----:B------:R-:W-:Y:S01]  /*0780*/  ISETP.GE.U32.AND P0, PT, R7, UR13, PT ;  /* 0x0000000d07007c0c */ /* 0x000fe2000bf06070 */
[----:B------:R-:W-:Y:S01]  /*0790*/  ULEA.HI.X UR8, UR26, UR17, UR6, 0x6, UP0 ;  /* 0x000000111a087291 */ /* 0x000fe200080f3406 */
[----:B0-----:R-:W-:Y:S01]  /*07a0*/  ISETP.NE.U32.AND P3, PT, RZ, UR36, PT ;  /* 0x00000024ff007c0c */ /* 0x001fe2000bf65070 */
[----:B------:R-:W-:Y:S01]  /*07b0*/  USHF.L.U32 UR36, UR24, 0x1, URZ ;  /* 0x0000000118247899 */ /* 0x000fe200080006ff */
[----:B------:R-:W-:Y:S01]  /*07c0*/  ISETP.LT.U32.AND P0, PT, R49, UR14, !P0 ;  /* 0x0000000e31007c0c */ /* 0x000fe2000c701070 */
[----:B------:R-:W-:Y:S01]  /*07d0*/  ULEA.HI.X UR27, UR10, UR9, UR8, 0x1, UP1 ;  /* 0x000000090a1b7291 */ /* 0x000fe200088f0c08 */
[----:B-1----:R-:W-:-:S02]  /*07e0*/  @P1 LEA R10, P4, R13, UR21, 0x2 ;  /* 0x000000150d0a1c11 */ /* 0x002fc4000f8810ff */
[----:B------:R-:W-:Y:S02]  /*07f0*/  @P1 IADD3 R0, P5, PT, R13, UR34, RZ ;  /* 0x000000220d001c10 */ /* 0x000fe4000ffbe0ff */
[----:B------:R-:W-:Y:S02]  /*0800*/  IADD3 R16, P2, PT, R49, R16, RZ ;  /* 0x0000001031107210 */ /* 0x000fe40007f5e0ff */
[----:B------:R-:W-:Y:S02]  /*0810*/  @P1 LEA.HI.X R11, R13, UR27, R14, 0x2, P4 ;  /* 0x0000001b0d0b1c11 */ /* 0x000fe4000a0f140e */
[----:B------:R-:W-:Y:S01]  /*0820*/  ISETP.NE.AND.EX P3, PT, RZ, UR37, PT, P3 ;  /* 0x00000025ff007c0c */ /* 0x000fe2000bf65330 */
[----:B------:R-:W-:Y:S02]  /*0830*/  USHF.L.U64.HI UR37, UR24, 0x1, UR25 ;  /* 0x0000000118257899 */ /* 0x000fe40008010219 */
[----:B------:R-:W-:Y:S01]  /*0840*/  @P1 IADD3 R32, P4, PT, R19, UR24, RZ ;  /* 0x0000001813201c10 */ /* 0x000fe2000ff9e0ff */
[----:B------:R-:W-:Y:S01]  /*0850*/  UIADD3 UR38, UP0, UPT, UR36, UR28, URZ ;  /* 0x0000001c24267290 */ /* 0x000fe2000ff1e0ff */
[----:B------:R-:W-:Y:S01]  /*0860*/  @P1 IADD3.X R9, PT, PT, R14, UR33, RZ, P5, !PT ;  /* 0x000000210e091c10 */ /* 0x000fe2000affe4ff */
[----:B------:R-:W-:Y:S01]  /*0870*/  @!P1 IMAD.MOV.U32 R28, RZ, RZ, RZ ;  /* 0x000000ffff1c9224 */ /* 0x000fe200078e00ff */
[----:B------:R-:W-:Y:S01]  /*0880*/  @P1 LEA R22, P5, R0, UR21, 0x2 ;  /* 0x0000001500161c11 */ /* 0x000fe2000f8a10ff */
[----:B------:R-:W0:Y:S01]  /*0890*/  LDCU.128 UR8, c[0x0][0x390] ;  /* 0x00007200ff0877ac */ /* 0x000e220008000c00 */
[----:B------:R-:W-:Y:S01]  /*08a0*/  @P1 IADD3.X R31, PT, PT, R18, UR32, RZ, P4, !PT ;  /* 0x00000020121f1c10 */ /* 0x000fe2000a7fe4ff */
[----:B------:R-:W5:Y:S01]  /*08b0*/  @P1 LDG.E R14, desc[UR22][R10.64] ;  /* 0x000000160a0e1981 */ /* 0x000f62000c1e1900 */
[----:B------:R-:W-:-:S02]  /*08c0*/  IADD3.X R17, PT, PT, RZ, R15, RZ, P2, !PT ;  /* 0x0000000fff117210 */ /* 0x000fc400017fe4ff */
[----:B------:R-:W-:Y:S02]  /*08d0*/  @P0 IADD3 R30, P4, PT, R16, UR36, RZ ;  /* 0x00000024101e0c10 */ /* 0x000fe4000ff9e0ff */
[----:B------:R-:W-:Y:S02]  /*08e0*/  @P1 LEA.HI.X R23, R0, UR27, R9, 0x2, P5 ;  /* 0x0000001b00171c11 */ /* 0x000fe4000a8f1409 */
[----:B------:R-:W-:Y:S01]  /*08f0*/  @P0 IADD3.X R9, PT, PT, R17, UR37, RZ, P4, !PT ;  /* 0x0000002511090c10 */ /* 0x000fe2000a7fe4ff */
[----:B------:R-:W-:Y:S01]  /*0900*/  UIADD3.X UR39, UPT, UPT, UR37, UR29, URZ, UP0, !UPT ;  /* 0x0000001d25277290 */ /* 0x000fe200087fe4ff */
[----:B------:R-:W-:Y:S02]  /*0910*/  @P1 IADD3 R12, P2, PT, R12, UR38, RZ ;  /* 0x000000260c0c1c10 */ /* 0x000fe4000ff5e0ff */
[----:B------:R-:W-:Y:S02]  /*0920*/  @P1 SHF.L.U64.HI R31, R32, 0x2, R31 ;  /* 0x00000002201f1819 */ /* 0x000fe4000001021f */
[----:B------:R-:W-:-:S02]  /*0930*/  @P0 SHF.L.U64.HI R0, R30, 0x2, R9 ;  /* 0x000000021e000819 */ /* 0x000fc40000010209 */
[----:B------:R-:W-:Y:S02]  /*0940*/  @P1 SHF.L.U32 R32, R32, 0x2, RZ ;  /* 0x0000000220201819 */ /* 0x000fe400000006ff */
[----:B------:R-:W-:Y:S02]  /*0950*/  @P0 SHF.L.U32 R30, R30, 0x2, RZ ;  /* 0x000000021e1e0819 */ /* 0x000fe400000006ff */
[----:B------:R-:W-:Y:S02]  /*0960*/  @P1 IADD3.X R13, PT, PT, R26, UR39, RZ, P2, !PT ;  /* 0x000000271a0d1c10 */ /* 0x000fe400097fe4ff */
[----:B------:R-:W-:Y:S02]  /*0970*/  @P1 IADD3 R26, P2, PT, R32, UR28, RZ ;  /* 0x0000001c201a1c10 */ /* 0x000fe4000ff5e0ff */
[----:B------:R-:W-:Y:S01]  /*0980*/  @P0 IADD3 R44, P5, PT, R30, UR28, RZ ;  /* 0x0000001c1e2c0c10 */ /* 0x000fe2000ffbe0ff */
[----:B------:R-:W-:Y:S01]  /*0990*/  @!P1 IMAD.MOV.U32 R15, RZ, RZ, RZ ;  /* 0x000000ffff0f9224 */ /* 0x000fe200078e00ff */
[----:B------:R-:W-:Y:S01]  /*09a0*/  @P1 IADD3.X R27, PT, PT, R31, UR29, RZ, P2, !PT ;  /* 0x0000001d1f1b1c10 */ /* 0x000fe200097fe4ff */
[----:B------:R-:W1:Y:S01]  /*09b0*/  @P3 LDC.64 R20, c[0x0][0x3a0] ;  /* 0x0000e800ff143b82 */ /* 0x000e620000000a00 */
[----:B------:R-:W-:-:S02]  /*09c0*/  @P0 IADD3.X R45, PT, PT, R0, UR29, RZ, P5, !PT ;  /* 0x0000001d002d0c10 */ /* 0x000fc4000affe4ff */
[----:B------:R-:W-:Y:S01]  /*09d0*/  R2UR UR30, R5 ;  /* 0x00000000051e72ca */ /* 0x000fe200000e0000 */
[----:B------:R-:W5:Y:S04]  /*09e0*/  @P1 LDG.E R28, desc[UR22][R26.64] ;  /* 0x000000161a1c1981 */ /* 0x000f68000c1e1900 */
[----:B------:R-:W5:Y:S01]  /*09f0*/  @P0 LDG.E R44, desc[UR22][R44.64] ;  /* 0x000000162c2c0981 */ /* 0x000f62000c1e1900 */
[----:B------:R-:W-:-:S03]  /*0a00*/  @P1 IADD3 R32, P4, PT, R32, UR38, RZ ;  /* 0x0000002620201c10 */ /* 0x000fc6000ff9e0ff */
[----:B------:R2:W5:Y:S01]  /*0a10*/  @P1 LDG.E R15, desc[UR22][R22.64] ;  /* 0x00000016160f1981 */ /* 0x000562000c1e1900 */
[----:B------:R-:W-:Y:S02]  /*0a20*/  @!P1 MOV R11, RZ ;  /* 0x000000ff000b9202 */ /* 0x000fe40000000f00 */
[----:B------:R-:W-:Y:S01]  /*0a30*/  @P1 IADD3.X R33, PT, PT, R31, UR39, RZ, P4, !PT ;  /* 0x000000271f211c10 */ /* 0x000fe2000a7fe4ff */
[----:B------:R-:W-:Y:S01]  /*0a40*/  UIMAD UR20, UR6, UR12, URZ ;  /* 0x0000000c061472a4 */ /* 0x000fe2000f8e02ff */
[----:B------:R-:W5:Y:S04]  /*0a50*/  @P1 LDG.E R12, desc[UR22][R12.64] ;  /* 0x000000160c0c1981 */ /* 0x000f68000c1e1900 */
[----:B------:R3:W5:Y:S01]  /*0a60*/  @P1 LDG.E R11, desc[UR22][R32.64] ;  /* 0x00000016200b1981 */ /* 0x000762000c1e1900 */
[----:B------:R-:W-:-:S02]  /*0a70*/  UIMAD.WIDE.U32 UR16, UR26, UR12, URZ ;  /* 0x0000000c1a1072a5 */ /* 0x000fc4000f8e00ff */
[----:B------:R-:W-:Y:S01]  /*0a80*/  UIMAD UR20, UR26, UR30, UR20 ;  /* 0x0000001e1a1472a4 */ /* 0x000fe2000f8e0214 */
[----:B-1----:R1:W5:Y:S01]  /*0a90*/  @P3 LDG.E R13, desc[UR22][R20.64] ;  /* 0x00000016140d3981 */ /* 0x002362000c1e1900 */
[----:B------:R-:W-:Y:S02]  /*0aa0*/  USHF.L.U32 UR6, UR16, 0x6, URZ ;  /* 0x0000000610067899 */ /* 0x000fe400080006ff */
[----:B------:R-:W-:Y:S02]  /*0ab0*/  UIADD3 UR17, UPT, UPT, UR17, UR20, URZ ;  /* 0x0000001411117290 */ /* 0x000fe4000fffe0ff */
[----:B------:R-:W-:Y:S02]  /*0ac0*/  ULEA UR6, UP2, UR4, UR6, 0x6 ;  /* 0x0000000604067291 */ /* 0x000fe4000f8430ff */
[----:B------:R-:W-:Y:S02]  /*0ad0*/  USHF.L.U64.HI UR16, UR16, 0x6, UR17 ;  /* 0x0000000610107899 */ /* 0x000fe40008010211 */
[----:B0-----:R-:W-:-:S02]  /*0ae0*/  UIADD3 UR8, UP1, UPT, UR18, UR8, URZ ;  /* 0x0000000812087290 */ /* 0x001fc4000ff3e0ff */
[----:B------:R-:W-:Y:S02]  /*0af0*/  ULEA UR10, UP0, UR6, UR10, 0x1 ;  /* 0x0000000a060a7291 */ /* 0x000fe4000f8008ff */
[----:B------:R-:W-:Y:S01]  /*0b00*/  ULEA.HI.X UR4, UR4, UR16, UR5, 0x6, UP2 ;  /* 0x0000001004047291 */ /* 0x000fe200090f3405 */
[----:B------:R-:W-:Y:S01]  /*0b10*/  IADD3 R8, P5, PT, R49, R8, RZ ;  /* 0x0000000831087210 */ /* 0x000fe20007fbe0ff */
[----:B------:R-:W-:Y:S01]  /*0b20*/  UIADD3 UR16, UP2, UPT, UR8, UR36, URZ ;  /* 0x0000002408107290 */ /* 0x000fe2000ff5e0ff */
[----:B------:R-:W-:Y:S01]  /*0b30*/  ISETP.GE.U32.AND P2, PT, R4, UR13, PT ;  /* 0x0000000d04007c0c */ /* 0x000fe2000bf46070 */
[----:B------:R-:W-:Y:S02]  /*0b40*/  UIADD3.X UR9, UPT, UPT, UR19, UR9, URZ, UP1, !UPT ;  /* 0x0000000913097290 */ /* 0x000fe40008ffe4ff */
[----:B------:R-:W-:Y:S01]  /*0b50*/  ULOP3.LUT UR35, UR24, 0xfffffffe, URZ, 0xc0, !UPT ;  /* 0xfffffffe18237892 */ /* 0x000fe2000f8ec0ff */
[----:B------:R-:W-:Y:S01]  /*0b60*/  BSSY.RECONVERGENT B0, `(.L_x_9106) ;  /* 0x0000033000007945 */ /* 0x000fe20003800200 */
[----:B------:R-:W-:-:S02]  /*0b70*/  ULEA.HI.X UR4, UR6, UR11, UR4, 0x1, UP0 ;  /* 0x0000000b06047291 */ /* 0x000fc400080f0c04 */
[----:B------:R-:W-:Y:S01]  /*0b80*/  UIADD3.X UR11, UPT, UPT, UR9, UR37, URZ, UP2, !UPT ;  /* 0x00000025090b7290 */ /* 0x000fe200097fe4ff */
[----:B------:R-:W-:Y:S02]  /*0b90*/  @!P0 MOV R41, RZ ;  /* 0x000000ff00298202 */ /* 0x000fe40000000f00 */
[----:B------:R-:W-:-:S05]  /*0ba0*/  @!P1 MOV R24, RZ ;  /* 0x000000ff00189202 */ /* 0x000fca0000000f00 */
[--C-:B--2---:R-:W-:Y:S02]  /*0bb0*/  HADD2.F32 R23, -RZ, R24.reuse.H0_H0 ;  /* 0x20000018ff177230 */ /* 0x104fe40000004100 */
[----:B------:R-:W-:-:S03]  /*0bc0*/  HADD2.F32 R22, -RZ, R24.H1_H1 ;  /* 0x30000018ff167230 */ /* 0x000fc60000004100 */
[C---:B------:R-:W-:Y:S01]  /*0bd0*/  FMUL R10, R23.reuse, 0.044714998453855514526 ;  /* 0x3d372713170a7820 */ /* 0x040fe20000400000 */
[C---:B------:R-:W-:Y:S01]  /*0be0*/  FMUL R24, R23.reuse, 0.035677410662174224854 ;  /* 0x3d12227a17187820 */ /* 0x040fe20000400000 */
[C---:B------:R-:W-:Y:S01]  /*0bf0*/  FMUL R31, R22.reuse, 0.044714998453855514526 ;  /* 0x3d372713161f7820 */ /* 0x040fe20000400000 */
[C---:B------:R-:W-:Y:S01]  /*0c00*/  FMUL R34, R23.reuse, 0.79788458347320556641 ;  /* 0x3f4c422a17227820 */ /* 0x040fe20000400000 */
[C---:B------:R-:W-:Y:S01]  /*0c10*/  FFMA R9, R23.reuse, R10, 1 ;  /* 0x3f80000017097423 */ /* 0x040fe2000000000a */
[C---:B---3--:R-:W-:Y:S01]  /*0c20*/  FMUL R33, R22.reuse, 0.79788458347320556641 ;  /* 0x3f4c422a16217820 */ /* 0x048fe20000400000 */
[----:B------:R-:W-:Y:S01]  /*0c30*/  FFMA R10, R22, R31, 1 ;  /* 0x3f800000160a7423 */ /* 0x000fe2000000001f */
[----:B------:R-:W-:Y:S01]  /*0c40*/  FFMA R24, R23, R24, 0.79788458347320556641 ;  /* 0x3f4c422a17187423 */ /* 0x000fe20000000018 */
[----:B------:R-:W-:Y:S02]  /*0c50*/  FMUL R34, R34, R9 ;  /* 0x0000000922227220 */ /* 0x000fe40000400000 */
[----:B------:R-:W-:Y:S01]  /*0c60*/  FMUL R33, R33, R10 ;  /* 0x0000000a21217220 */ /* 0x000fe20000400000 */
[----:B------:R-:W-:Y:S01]  /*0c70*/  FMUL R32, R23, R24 ;  /* 0x0000001817207220 */ /* 0x000fe20000400000 */
[----:B------:R-:W-:-:S02]  /*0c80*/  FMUL R10, |R34|, 2.8853900432586669922 ;  /* 0x4038aa3b220a7820 */ /* 0x000fc40000400200 */
[----:B------:R-:W-:Y:S01]  /*0c90*/  FMUL R31, |R33|, 2.8853900432586669922 ;  /* 0x4038aa3b211f7820 */ /* 0x000fe20000400200 */
[----:B------:R-:W-:Y:S01]  /*0ca0*/  FMUL R35, |R32|, 2.8853900432586669922 ;  /* 0x4038aa3b20237820 */ /* 0x000fe20000400200 */
[----:B-1----:R0:W1:Y:S01]  /*0cb0*/  MUFU.EX2 R20, R10 ;  /* 0x0000000a00147308 */ /* 0x0020620000000800 */
[----:B------:R-:W-:-:S07]  /*0cc0*/  LOP3.LUT R9, R6, 0x1f, RZ, 0xc0, !PT ;  /* 0x0000001f06097812 */ /* 0x000fce00078ec0ff */
[----:B------:R-:W2:Y:S08]  /*0cd0*/  MUFU.EX2 R31, R31 ;  /* 0x0000001f001f7308 */ /* 0x000eb00000000800 */
[----:B------:R-:W3:Y:S01]  /*0ce0*/  MUFU.EX2 R35, R35 ;  /* 0x0000002300237308 */ /* 0x000ee20000000800 */
[----:B------:R-:W-:Y:S01]  /*0cf0*/  ISETP.GE.U32.OR P2, PT, R9, UR14, P2 ;  /* 0x0000000e09007c0c */ /* 0x000fe20009746470 */
[----:B------:R-:W-:Y:S01]  /*0d00*/  IMAD.X R9, RZ, RZ, R2, P5 ;  /* 0x000000ffff097224 */ /* 0x000fe200028e0602 */
[----:B0-----:R-:W-:Y:S01]  /*0d10*/  @P0 IADD3 R10, P4, PT, R8, UR35, RZ ;  /* 0x00000023080a0c10 */ /* 0x001fe2000ff9e0ff */
[----:B-1----:R-:W-:Y:S01]  /*0d20*/  FADD R36, R20, 1 ;  /* 0x3f80000014247421 */ /* 0x002fe20000000000 */
[----:B------:R-:W-:Y:S01]  /*0d30*/  @!P0 MOV R2, RZ ;  /* 0x000000ff00028202 */ /* 0x000fe20000000f00 */
[----:B------:R-:W-:Y:S01]  /*0d40*/  @!P0 IMAD.MOV.U32 R24, RZ, RZ, RZ ;  /* 0x000000ffff188224 */ /* 0x000fe200078e00ff */
[----:B------:R-:W-:Y:S09]  /*0d50*/  @!P0 BRA `(.L_x_9107) ;  /* 0x00000000004c8947 */ /* 0x000ff20003800000 */
[----:B------:R-:W-:Y:S01]  /*0d60*/  MOV R21, UR34 ;  /* 0x0000002200157c02 */ /* 0x000fe20008000f00 */
[----:B------:R-:W-:Y:S01]  /*0d70*/  UIMAD UR5, UR33, 0x3, URZ ;  /* 0x00000003210578a4 */ /* 0x000fe2000f8e02ff */
[----:B------:R-:W-:Y:S01]  /*0d80*/  MOV R27, UR24 ;  /* 0x00000018001b7c02 */ /* 0x000fe20008000f00 */
[----:B------:R-:W-:Y:S02]  /*0d90*/  UIMAD UR6, UR32, 0x3, URZ ;  /* 0x00000003200678a4 */ /* 0x000fe4000f8e02ff */
[----:B------:R-:W-:-:S04]  /*0da0*/  IMAD.WIDE.U32 R20, R21, 0x3, R8 ;  /* 0x0000000315147825 */ /* 0x000fc800078e0008 */
[----:B------:R-:W-:Y:S01]  /*0db0*/  IMAD.WIDE.U32 R26, R27, 0x3, R16 ;  /* 0x000000031b1a7825 */ /* 0x000fe200078e0010 */
[----:B------:R-:W-:-:S03]  /*0dc0*/  LEA R16, P5, R20, UR21, 0x2 ;  /* 0x0000001514107c11 */ /* 0x000fc6000f8a10ff */
[----:B------:R-:W-:Y:S01]  /*0dd0*/  VIADD R17, R21, UR5 ;  /* 0x0000000515117c36 */ /* 0x000fe20008000000 */
[----:B------:R-:W-:Y:S02]  /*0de0*/  IADD3 R27, PT, PT, R27, UR6, RZ ;  /* 0x000000061b1b7c10 */ /* 0x000fe4000fffe0ff */
[----:B------:R-:W-:Y:S02]  /*0df0*/  SHF.L.U32 R21, R26, 0x2, RZ ;  /* 0x000000021a157819 */ /* 0x000fe400000006ff */
        /* <DEDUP_REMOVED lines=9> */
.L_x_9107:
[----:B------:R-:W-:Y:S05]  /*0e90*/  BSYNC.RECONVERGENT B0 ;  /* 0x0000000000007941 */ /* 0x000fea0003800200 */
.L_x_9106:
[----:B0-----:R-:W-:Y:S01]  /*0ea0*/  @P0 IADD3.X R17, PT, PT, R9, UR25, RZ, P4, !PT ;  /* 0x0000001909110c10 */ /* 0x001fe2000a7fe4ff */
[C---:B------:R-:W-:Y:S01]  /*0eb0*/  FMUL R9, R22.reuse, 0.035677410662174224854 ;  /* 0x3d12227a16097820 */ /* 0x040fe20000400000 */
[----:B------:R-:W0:Y:S01]  /*0ec0*/  MUFU.RCP R27, R36 ;  /* 0x00000024001b7308 */ /* 0x000e220000001000 */
[----:B--2---:R-:W-:Y:S01]  /*0ed0*/  FADD R38, R31, 1 ;  /* 0x3f8000001f267421 */ /* 0x004fe20000000000 */
[----:B------:R-:W-:Y:S01]  /*0ee0*/  @!P2 IADD3 R8, P5, PT, R19, UR24, RZ ;  /* 0x000000181308ac10 */ /* 0x000fe2000ffbe0ff */
[----:B------:R-:W-:Y:S01]  /*0ef0*/  FFMA R9, R22, R9, 0.79788458347320556641 ;  /* 0x3f4c422a16097423 */ /* 0x000fe20000000009 */
[----:B------:R-:W-:Y:S01]  /*0f00*/  @P0 LEA R16, P4, R10, UR21, 0x2 ;  /* 0x000000150a100c11 */ /* 0x000fe2000f8810ff */
[----:B---3--:R-:W-:Y:S01]  /*0f10*/  FADD R35, R35, 1 ;  /* 0x3f80000023237421 */ /* 0x008fe20000000000 */
[----:B------:R-:W-:Y:S01]  /*0f20*/  @!P2 IADD3.X R21, PT, PT, R18, UR32, RZ, P5, !PT ;  /* 0x000000201215ac10 */ /* 0x000fe2000affe4ff */
[----:B------:R-:W-:Y:S01]  /*0f30*/  FMUL R26, R22, R9 ;  /* 0x00000009161a7220 */ /* 0x000fe20000400000 */
[----:B------:R-:W1:Y:S01]  /*0f40*/  MUFU.RCP R43, R38 ;  /* 0x00000026002b7308 */ /* 0x000e620000001000 */
[----:B------:R-:W-:Y:S01]  /*0f50*/  @P0 LEA.HI.X R17, R10, UR27, R17, 0x2, P4 ;  /* 0x0000001b0a110c11 */ /* 0x000fe2000a0f1411 */
[----:B------:R-:W-:-:S02]  /*0f60*/  HFMA2 R9, -RZ, RZ, 1.125, -9232 ;  /* 0x3c80f082ff097431 */ /* 0x000fc400000001ff */
[----:B------:R-:W-:Y:S01]  /*0f70*/  FMUL R40, |R26|, 2.8853900432586669922 ;  /* 0x4038aa3b1a287820 */ /* 0x000fe20000400200 */
[----:B------:R-:W-:Y:S01]  /*0f80*/  @!P2 LEA R20, P5, R8, UR8, 0x2 ;  /* 0x000000080814ac11 */ /* 0x000fe2000f8a10ff */
[----:B------:R-:W-:Y:S01]  /*0f90*/  FMUL R10, R33, R33 ;  /* 0x00000021210a7220 */ /* 0x000fe20000400000 */
[----:B------:R-:W-:Y:S01]  /*0fa0*/  @P0 IADD3 R30, P4, PT, R30, UR38, RZ ;  /* 0x000000261e1e0c10 */ /* 0x000fe2000ff9e0ff */
[----:B------:R2:W5:Y:S01]  /*0fb0*/  @P0 LDG.E R47, desc[UR22][R16.64] ;  /* 0x00000016102f0981 */ /* 0x000562000c1e1900 */
[----:B------:R-:W-:Y:S01]  /*0fc0*/  @!P2 LEA.HI.X R21, R8, UR9, R21, 0x2, P5 ;  /* 0x000000090815ac11 */ /* 0x000fe2000a8f1415 */
[----:B------:R-:W3:Y:S01]  /*0fd0*/  MUFU.EX2 R40, R40 ;  /* 0x0000002800287308 */ /* 0x000ee20000000800 */
[----:B------:R-:W-:Y:S01]  /*0fe0*/  @P0 IADD3.X R31, PT, PT, R0, UR39, RZ, P4, !PT ;  /* 0x00000027001f0c10 */ /* 0x000fe2000a7fe4ff */
[----:B------:R-:W-:Y:S02]  /*0ff0*/  IMAD.MOV.U32 R8, RZ, RZ, 0x3f800000 ;  /* 0x3f800000ff087424 */ /* 0x000fe400078e00ff */
[C---:B------:R-:W-:Y:S01]  /*1000*/  FMUL R0, R34.reuse, R34 ;  /* 0x0000002222007220 */ /* 0x040fe20000400000 */
[----:B------:R-:W-:Y:S01]  /*1010*/  FSETP.GE.AND P5, PT, |R34|, 9.010913848876953125, PT ;  /* 0x41102cb42200780b */ /* 0x000fe20003fa6200 */
[-C--:B------:R-:W-:Y:S01]  /*1020*/  FFMA R45, R10, R9.reuse, -0.052303962409496307373 ;  /* 0xbd563cae0a2d7423 */ /* 0x080fe20000000009 */
[--C-:B0-----:R-:W-:Y:S01]  /*1030*/  FFMA R27, R27, -2, R8.reuse ;  /* 0xc00000001b1b7823 */ /* 0x101fe20000000008 */
[----:B------:R-:W-:Y:S01]  /*1040*/  FFMA R39, R0, R9, -0.052303962409496307373 ;  /* 0xbd563cae00277423 */ /* 0x000fe20000000009 */
[----:B-1----:R-:W-:Y:S01]  /*1050*/  FFMA R36, R43, -2, R8 ;  /* 0xc00000002b247823 */ /* 0x002fe20000000008 */
[----:B------:R-:W-:Y:S01]  /*1060*/  FFMA R45, R10, R45, 0.1331529766321182251 ;  /* 0x3e0859410a2d7423 */ /* 0x000fe2000000002d */
[----:B------:R0:W-:Y:S01]  /*1070*/  MUFU.RCP R43, R35 ;  /* 0x00000023002b7308 */ /* 0x0001e20000001000 */
[C---:B------:R-:W-:Y:S01]  /*1080*/  FFMA R39, R0.reuse, R39, 0.1331529766321182251 ;  /* 0x3e08594100277423 */ /* 0x040fe20000000027 */
[----:B------:R-:W-:Y:S01]  /*1090*/  FSEL R27, R27, 1, !P5 ;  /* 0x3f8000001b1b7808 */ /* 0x000fe20006800000 */
[----:B------:R1:W5:Y:S01]  /*10a0*/  @P0 LDG.E R30, desc[UR22][R30.64] ;  /* 0x000000161e1e0981 */ /* 0x000362000c1e1900 */
[C---:B------:R-:W-:Y:S01]  /*10b0*/  FSETP.GE.AND P5, PT, |R33|.reuse, 9.010913848876953125, PT ;  /* 0x41102cb42100780b */ /* 0x040fe20003fa6200 */
[----:B------:R-:W-:Y:S01]  /*10c0*/  FFMA R39, R0, R39, -0.33332768082618713379 ;  /* 0xbeaaa9ed00277423 */ /* 0x000fe20000000027 */
[----:B------:R-:W-:Y:S01]  /*10d0*/  FSETP.GE.AND P4, PT, |R34|, 0.60000002384185791016, PT ;  /* 0x3f19999a2200780b */ /* 0x000fe20003f86200 */
[----:B---3--:R-:W-:Y:S01]  /*10e0*/  FADD R40, R40, 1 ;  /* 0x3f80000028287421 */ /* 0x008fe20000000000 */
[----:B------:R-:W-:Y:S01]  /*10f0*/  FSEL R38, R36, 1, !P5 ;  /* 0x3f80000024267808 */ /* 0x000fe20006800000 */
[----:B------:R-:W-:Y:S01]  /*1100*/  FFMA R39, R0, R39, RZ ;  /* 0x0000002700277223 */ /* 0x000fe200000000ff */
[----:B------:R-:W-:Y:S01]  /*1110*/  FSETP.GE.AND P5, PT, |R33|, 0.60000002384185791016, PT ;  /* 0x3f19999a2100780b */ /* 0x000fe20003fa6200 */
[----:B------:R-:W-:Y:S01]  /*1120*/  FMUL R0, R32, R32 ;  /* 0x0000002020007220 */ /* 0x000fe20000400000 */
[----:B------:R-:W3:Y:S01]  /*1130*/  MUFU.RCP R51, R40 ;  /* 0x0000002800337308 */ /* 0x000ee20000001000 */
[----:B------:R-:W-:-:S02]  /*1140*/  FFMA R45, R10, R45, -0.33332768082618713379 ;  /* 0xbeaaa9ed0a2d7423 */ /* 0x000fc4000000002d */
[----:B--2---:R-:W-:Y:S02]  /*1150*/  FFMA R17, R0, R9, -0.052303962409496307373 ;  /* 0xbd563cae00117423 */ /* 0x004fe40000000009 */
[----:B------:R-:W-:Y:S02]  /*1160*/  FFMA R10, R10, R45, RZ ;  /* 0x0000002d0a0a7223 */ /* 0x000fe400000000ff */
[----:B------:R-:W-:Y:S01]  /*1170*/  FFMA R17, R0, R17, 0.1331529766321182251 ;  /* 0x3e08594100117423 */ /* 0x000fe20000000011 */
[----:B0-----:R-:W-:-:S03]  /*1180*/  LOP3.LUT R35, R38, 0x80000000, R33, 0xb8, !PT ;  /* 0x8000000026237812 */ /* 0x001fc600078eb821 */
[----:B------:R-:W-:Y:S01]  /*1190*/  @!P5 FFMA R35, R33, R10, R33 ;  /* 0x0000000a2123d223 */ /* 0x000fe20000000021 */
[----:B-----5:R-:W-:Y:S02]  /*11a0*/  HADD2.F32 R33, -RZ, R28.H0_H0 ;  /* 0x2000001cff217230 */ /* 0x020fe40000004100 */
[----:B------:R-:W-:Y:S01]  /*11b0*/  FFMA R17, R0, R17, -0.33332768082618713379 ;  /* 0xbeaaa9ed00117423 */ /* 0x000fe20000000011 */
[----:B------:R-:W-:-:S03]  /*11c0*/  FMUL R10, R26, R26 ;  /* 0x0000001a1a0a7220 */ /* 0x000fc60000400000 */
[----:B------:R-:W-:Y:S01]  /*11d0*/  FFMA R17, R0, R17, RZ ;  /* 0x0000001100117223 */ /* 0x000fe200000000ff */
[----:B------:R-:W-:Y:S01]  /*11e0*/  FMUL R0, R33, 0.044714998453855514526 ;  /* 0x3d37271321007820 */ /* 0x000fe20000400000 */
[----:B---3--:R-:W-:Y:S01]  /*11f0*/  FFMA R51, R51, -2, R8 ;  /* 0xc000000033337823 */ /* 0x008fe20000000008 */
[----:B------:R-:W-:Y:S01]  /*1200*/  FSETP.GE.AND P5, PT, |R26|, 9.010913848876953125, PT ;  /* 0x41102cb41a00780b */ /* 0x000fe20003fa6200 */
[----:B-1----:R-:W-:Y:S01]  /*1210*/  FMUL R31, R33, 0.79788458347320556641 ;  /* 0x3f4c422a211f7820 */ /* 0x002fe20000400000 */
[--C-:B------:R-:W-:Y:S01]  /*1220*/  LOP3.LUT R36, R27, 0x80000000, R34.reuse, 0xb8, !PT ;  /* 0x800000001b247812 */ /* 0x100fe200078eb822 */
[----:B------:R-:W-:Y:S01]  /*1230*/  FFMA R0, R33, R0, 1 ;  /* 0x3f80000021007423 */ /* 0x000fe20000000000 */
[----:B------:R-:W-:Y:S01]  /*1240*/  @!P4 FFMA R36, R34, R39, R34 ;  /* 0x000000272224c223 */ /* 0x000fe20000000022 */
[----:B------:R-:W-:Y:S01]  /*1250*/  FFMA R27, R10, R9, -0.052303962409496307373 ;  /* 0xbd563cae0a1b7423 */ /* 0x000fe20000000009 */
[----:B------:R-:W-:Y:S01]  /*1260*/  FFMA R43, R43, -2, R8 ;  /* 0xc00000002b2b7823 */ /* 0x000fe20000000008 */
[----:B------:R-:W-:Y:S01]  /*1270*/  FSETP.GE.AND P4, PT, |R32|, 9.010913848876953125, PT ;  /* 0x41102cb42000780b */ /* 0x000fe20003f86200 */
[----:B------:R-:W-:Y:S01]  /*1280*/  FMUL R31, R31, R0 ;  /* 0x000000001f1f7220 */ /* 0x000fe20000400000 */
[----:B------:R-:W-:Y:S01]  /*1290*/  FSEL R51, R51, 1, !P5 ;  /* 0x3f80000033337808 */ /* 0x000fe20006800000 */
[----:B------:R-:W-:Y:S01]  /*12a0*/  HADD2.F32 R28, -RZ, R28.H1_H1 ;  /* 0x3000001cff1c7230 */ /* 0x000fe20000004100 */
[----:B------:R-:W-:Y:S01]  /*12b0*/  FSETP.GE.AND P5, PT, |R26|, 0.60000002384185791016, PT ;  /* 0x3f19999a1a00780b */ /* 0x000fe20003fa6200 */
[----:B------:R-:W-:Y:S01]  /*12c0*/  FFMA R27, R10, R27, 0.1331529766321182251 ;  /* 0x3e0859410a1b7423 */ /* 0x000fe2000000001b */
[----:B------:R-:W-:Y:S01]  /*12d0*/  FSEL R43, R43, 1, !P4 ;  /* 0x3f8000002b2b7808 */ /* 0x000fe20006000000 */
[----:B------:R-:W-:Y:S01]  /*12e0*/  FMUL R34, |R31|, 2.8853900432586669922 ;  /* 0x4038aa3b1f227820 */ /* 0x000fe20000400200 */
[----:B------:R-:W-:Y:S01]  /*12f0*/  FSETP.GE.AND P4, PT, |R32|, 0.60000002384185791016, PT ;  /* 0x3f19999a2000780b */ /* 0x000fe20003f86200 */
[----:B------:R-:W-:Y:S01]  /*1300*/  FFMA R27, R10, R27, -0.33332768082618713379 ;  /* 0xbeaaa9ed0a1b7423 */ /* 0x000fe2000000001b */
[----:B------:R-:W-:Y:S01]  /*1310*/  FMUL R53, R28, 0.044714998453855514526 ;  /* 0x3d3727131c357820 */ /* 0x000fe20000400000 */
[----:B------:R-:W-:-:S02]  /*1320*/  FMUL R16, R33, 0.035677410662174224854 ;  /* 0x3d12227a21107820 */ /* 0x000fc40000400000 */
[----:B------:R-:W-:Y:S01]  /*1330*/  FFMA R27, R10, R27, RZ ;  /* 0x0000001b0a1b7223 */ /* 0x000fe200000000ff */
[C---:B------:R-:W-:Y:S01]  /*1340*/  FMUL R10, R28.reuse, 0.79788458347320556641 ;  /* 0x3f4c422a1c0a7820 */ /* 0x040fe20000400000 */
[----:B------:R-:W-:Y:S01]  /*1350*/  FFMA R53, R28, R53, 1 ;  /* 0x3f8000001c357423 */ /* 0x000fe20000000035 */
[----:B------:R-:W0:Y:S01]  /*1360*/  MUFU.EX2 R34, R34 ;  /* 0x0000002200227308 */ /* 0x000e220000000800 */
[--C-:B------:R-:W-:Y:S01]  /*1370*/  LOP3.LUT R39, R51, 0x80000000, R26.reuse, 0xb8, !PT ;  /* 0x8000000033277812 */ /* 0x100fe200078eb81a */
[----:B------:R-:W-:Y:S01]  /*1380*/  @!P5 FFMA R39, R26, R27, R26 ;  /* 0x0000001b1a27d223 */ /* 0x000fe2000000001a */
[----:B------:R-:W-:Y:S01]  /*1390*/  FMUL R26, R10, R53 ;  /* 0x000000350a1a7220 */ /* 0x000fe20000400000 */
[--C-:B------:R-:W-:Y:S01]  /*13a0*/  LOP3.LUT R45, R43, 0x80000000, R32.reuse, 0xb8, !PT ;  /* 0x800000002b2d7812 */ /* 0x100fe200078eb820 */
[C---:B------:R-:W-:Y:S01]  /*13b0*/  FFMA R16, R33.reuse, R16, 0.79788458347320556641 ;  /* 0x3f4c422a21107423 */ /* 0x040fe20000000010 */
[----:B------:R-:W-:Y:S01]  /*13c0*/  MOV R10, 0x3f000000 ;  /* 0x3f000000000a7802 */ /* 0x000fe20000000f00 */
[----:B------:R-:W-:Y:S01]  /*13d0*/  @!P4 FFMA R45, R32, R17, R32 ;  /* 0x00000011202dc223 */ /* 0x000fe20000000020 */
[----:B------:R-:W-:Y:S01]  /*13e0*/  FMUL R17, R22, 0.10703222453594207764 ;  /* 0x3ddb33b616117820 */ /* 0x000fe20000400000 */
[----:B------:R-:W-:Y:S01]  /*13f0*/  FMUL R27, R33, R16 ;  /* 0x00000010211b7220 */ /* 0x000fe20000400000 */
[----:B------:R-:W-:Y:S01]  /*1400*/  FMUL R0, R23, 0.10703222453594207764 ;  /* 0x3ddb33b617007820 */ /* 0x000fe20000400000 */
[-C--:B------:R-:W-:Y:S01]  /*1410*/  FFMA R16, R45, R10.reuse, 0.5 ;  /* 0x3f0000002d107423 */ /* 0x080fe2000000000a */
[----:B------:R-:W-:Y:S01]  /*1420*/  FMUL R45, R28, 0.035677410662174224854 ;  /* 0x3d12227a1c2d7820 */ /* 0x000fe20000400000 */
[----:B------:R-:W-:Y:S01]  /*1430*/  FFMA R51, R22, R17, 0.79788458347320556641 ;  /* 0x3f4c422a16337423 */ /* 0x000fe20000000011 */
[----:B------:R-:W-:Y:S01]  /*1440*/  FMUL R17, |R26|, 2.8853900432586669922 ;  /* 0x4038aa3b1a117820 */ /* 0x000fe20000400200 */
[----:B------:R-:W-:Y:S01]  /*1450*/  FFMA R32, -R35, R35, 1 ;  /* 0x3f80000023207423 */ /* 0x000fe20000000123 */
[----:B------:R-:W-:Y:S01]  /*1460*/  FFMA R39, R39, R10, 0.5 ;  /* 0x3f00000027277423 */ /* 0x000fe2000000000a */
[----:B------:R-:W-:Y:S01]  /*1470*/  FFMA R43, R23, R0, 0.79788458347320556641 ;  /* 0x3f4c422a172b7423 */ /* 0x000fe20000000000 */
[----:B------:R-:W-:Y:S01]  /*1480*/  FFMA R45, R28, R45, 0.79788458347320556641 ;  /* 0x3f4c422a1c2d7423 */ /* 0x000fe2000000002d */
[----:B------:R-:W-:Y:S01]  /*1490*/  FFMA R0, -R36, R36, 1 ;  /* 0x3f80000024007423 */ /* 0x000fe20000000124 */
[----:B------:R-:W-:Y:S01]  /*14a0*/  FMUL R51, R32, R51 ;  /* 0x0000003320337220 */ /* 0x000fe20000400000 */
[----:B0-----:R-:W-:Y:S01]  /*14b0*/  FADD R38, R34, 1 ;  /* 0x3f80000022267421 */ /* 0x001fe20000000000 */
[----:B------:R-:W-:Y:S01]  /*14c0*/  FMUL R40, |R27|, 2.8853900432586669922 ;  /* 0x4038aa3b1b287820 */ /* 0x000fe20000400200 */
[C---:B------:R-:W-:Y:S01]  /*14d0*/  FMUL R32, R22.reuse, R39 ;  /* 0x0000002716207220 */ /* 0x040fe20000400000 */
[----:B------:R-:W-:Y:S01]  /*14e0*/  FMUL R34, R22, 0.5 ;  /* 0x3f00000016227820 */ /* 0x000fe20000400000 */
[----:B------:R-:W0:Y:S01]  /*14f0*/  MUFU.EX2 R17, R17 ;  /* 0x0000001100117308 */ /* 0x000e220000000800 */
[----:B------:R-:W-:Y:S01]  /*1500*/  FMUL R22, R28, R45 ;  /* 0x0000002d1c167220 */ /* 0x000fe20000400000 */
[----:B------:R-:W-:Y:S01]  /*1510*/  FMUL R43, R0, R43 ;  /* 0x0000002b002b7220 */ /* 0x000fe20000400000 */
[C---:B------:R-:W-:Y:S01]  /*1520*/  FMUL R16, R23.reuse, R16 ;  /* 0x0000001017107220 */ /* 0x040fe20000400000 */
[----:B------:R-:W-:-:S04]  /*1530*/  FMUL R0, R23, 0.5 ;  /* 0x3f00000017007820 */ /* 0x000fc80000400000 */
[----:B------:R1:W2:Y:S01]  /*1540*/  MUFU.EX2 R23, R40 ;  /* 0x0000002800177308 */ /* 0x0002a20000000800 */
[----:B------:R-:W-:Y:S01]  /*1550*/  FMUL R0, R0, R43 ;  /* 0x0000002b00007220 */ /* 0x000fe20000400000 */
[----:B------:R-:W-:Y:S01]  /*1560*/  FADD R39, R36, 1 ;  /* 0x3f80000024277421 */ /* 0x000fe20000000000 */
[----:B-1----:R-:W-:-:S05]  /*1570*/  FMUL R40, |R22|, 2.8853900432586669922 ;  /* 0x4038aa3b16287820 */ /* 0x002fca0000400200 */
[----:B------:R0:W-:Y:S01]  /*1580*/  MUFU.RCP R43, R38 ;  /* 0x00000026002b7308 */ /* 0x0001e20000001000 */
[----:B------:R-:W-:Y:S02]  /*1590*/  @!P1 IMAD.MOV.U32 R14, RZ, RZ, RZ ;  /* 0x000000ffff0e9224 */ /* 0x000fe400078e00ff */
[----:B------:R-:W-:-:S05]  /*15a0*/  FFMA R39, R39, 0.5, R0 ;  /* 0x3f00000027277823 */ /* 0x000fca0000000000 */
[----:B------:R2:W1:Y:S01]  /*15b0*/  MUFU.EX2 R42, R40 ;  /* 0x00000028002a7308 */ /* 0x0004620000000800 */
[----:B------:R-:W-:Y:S01]  /*15c0*/  FMUL R0, R31, R31 ;  /* 0x0000001f1f007220 */ /* 0x000fe20000400000 */
[----:B------:R-:W-:Y:S01]  /*15d0*/  FMUL R51, R34, R51 ;  /* 0x0000003322337220 */ /* 0x000fe20000400000 */
[----:B0-----:R-:W-:Y:S01]  /*15e0*/  FADD R38, R17, 1 ;  /* 0x3f80000011267421 */ /* 0x001fe20000000000 */
[----:B------:R-:W-:Y:S01]  /*15f0*/  FADD R36, R35, 1 ;  /* 0x3f80000023247421 */ /* 0x000fe20000000000 */
[--C-:B------:R-:W-:Y:S02]  /*1600*/  HADD2.F32 R34, -RZ, R14.reuse.H0_H0 ;  /* 0x2000000eff227230 */ /* 0x100fe40000004100 */
[----:B------:R-:W-:Y:S01]  /*1610*/  FFMA R17, R0, R9, -0.052303962409496307373 ;  /* 0xbd563cae00117423 */ /* 0x000fe20000000009 */
[----:B------:R-:W-:Y:S01]  /*1620*/  @!P1 MOV R12, RZ ;  /* 0x000000ff000c9202 */ /* 0x000fe20000000f00 */
[----:B--2---:R-:W-:Y:S01]  /*1630*/  FADD R40, R23, 1 ;  /* 0x3f80000017287421 */ /* 0x004fe20000000000 */
[----:B------:R-:W-:Y:S01]  /*1640*/  FFMA R36, R36, 0.5, R51 ;  /* 0x3f00000024247823 */ /* 0x000fe20000000033 */
[----:B------:R-:W-:-:S02]  /*1650*/  HADD2.F32 R35, -RZ, R14.H1_H1 ;  /* 0x3000000eff237230 */ /* 0x000fc40000004100 */
[----:B------:R-:W-:Y:S01]  /*1660*/  FFMA R17, R0, R17, 0.1331529766321182251 ;  /* 0x3e08594100117423 */ /* 0x000fe20000000011 */
[----:B------:R-:W-:Y:S01]  /*1670*/  FMUL R39, R39, R34 ;  /* 0x0000002227277220 */ /* 0x000fe20000400000 */
[----:B------:R0:W2:Y:S01]  /*1680*/  MUFU.RCP R51, R38 ;  /* 0x0000002600337308 */ /* 0x0000a20000001000 */
[----:B------:R-:W-:Y:S01]  /*1690*/  HADD2.F32 R14, -RZ, R12.H0_H0 ;  /* 0x2000000cff0e7230 */ /* 0x000fe20000004100 */
[----:B------:R-:W-:Y:S01]  /*16a0*/  FSETP.GE.AND P4, PT, |R31|, 0.60000002384185791016, PT ;  /* 0x3f19999a1f00780b */ /* 0x000fe20003f86200 */
[----:B-1----:R-:W-:Y:S01]  /*16b0*/  FADD R42, R42, 1 ;  /* 0x3f8000002a2a7421 */ /* 0x002fe20000000000 */
[----:B------:R-:W-:Y:S01]  /*16c0*/  FFMA R23, R0, R17, -0.33332768082618713379 ;  /* 0xbeaaa9ed00177423 */ /* 0x000fe20000000011 */
[----:B------:R-:W-:-:S03]  /*16d0*/  FMUL R17, R35, R32 ;  /* 0x0000002023117220 */ /* 0x000fc60000400000 */
[----:B------:R-:W1:Y:S01]  /*16e0*/  MUFU.RCP R45, R40 ;  /* 0x00000028002d7308 */ /* 0x000e620000001000 */
[----:B------:R-:W-:Y:S01]  /*16f0*/  FFMA R43, R43, -2, R8 ;  /* 0xc00000002b2b7823 */ /* 0x000fe20000000008 */
[----:B------:R-:W-:Y:S01]  /*1700*/  FMUL R32, R39, R14 ;  /* 0x0000000e27207220 */ /* 0x000fe20000400000 */
[----:B------:R-:W-:Y:S01]  /*1710*/  FSETP.GE.AND P1, PT, |R31|, 9.010913848876953125, PT ;  /* 0x41102cb41f00780b */ /* 0x000fe20003f26200 */
[----:B------:R-:W-:-:S04]  /*1720*/  FMUL R16, R34, R16 ;  /* 0x0000001022107220 */ /* 0x000fc80000400000 */
[----:B------:R-:W3:Y:S01]  /*1730*/  MUFU.RCP R39, R42 ;  /* 0x0000002a00277308 */ /* 0x000ee20000001000 */
[----:B------:R-:W-:Y:S01]  /*1740*/  FSEL R34, R43, 1, !P1 ;  /* 0x3f8000002b227808 */ /* 0x000fe20004800000 */
[----:B------:R-:W-:Y:S01]  /*1750*/  FFMA R0, R0, R23, RZ ;  /* 0x0000001700007223 */ /* 0x000fe200000000ff */
[----:B0-----:R-:W-:Y:S01]  /*1760*/  FMUL R38, R36, R35 ;  /* 0x0000002324267220 */ /* 0x001fe20000400000 */
[----:B------:R-:W-:Y:S01]  /*1770*/  HADD2.F32 R23, -RZ, R12.H1_H1 ;  /* 0x3000000cff177230 */ /* 0x000fe20000004100 */
[--C-:B------:R-:W-:Y:S01]  /*1780*/  LOP3.LUT R36, R34, 0x80000000, R31.reuse, 0xb8, !PT ;  /* 0x8000000022247812 */ /* 0x100fe200078eb81f */
[----:B------:R-:W-:Y:S01]  /*1790*/  @!P4 FFMA R36, R31, R0, R31 ;  /* 0x000000001f24c223 */ /* 0x000fe2000000001f */
[----:B------:R-:W-:Y:S01]  /*17a0*/  FMUL R12, R26, R26 ;  /* 0x0000001a1a0c7220 */ /* 0x000fe20000400000 */
[----:B------:R-:W-:Y:S01]  /*17b0*/  FMUL R0, R27, R27 ;  /* 0x0000001b1b007220 */ /* 0x000fe20000400000 */
[----:B------:R-:W-:Y:S01]  /*17c0*/  FMUL R14, R22, R22 ;  /* 0x00000016160e7220 */ /* 0x000fe20000400000 */
[--C-:B--2---:R-:W-:Y:S01]  /*17d0*/  FFMA R51, R51, -2, R8.reuse ;  /* 0xc000000033337823 */ /* 0x104fe20000000008 */
[----:B------:R-:W-:Y:S01]  /*17e0*/  FSETP.GE.AND P4, PT, |R26|, 9.010913848876953125, PT ;  /* 0x41102cb41a00780b */ /* 0x000fe20003f86200 */
[--C-:B-1----:R-:W-:Y:S01]  /*17f0*/  FFMA R45, R45, -2, R8.reuse ;  /* 0xc00000002d2d7823 */ /* 0x102fe20000000008 */
[----:B------:R-:W-:Y:S01]  /*1800*/  @!P0 MOV R44, RZ ;  /* 0x000000ff002c8202 */ /* 0x000fe20000000f00 */
[-C--:B------:R-:W-:Y:S01]  /*1810*/  FFMA R35, R12, R9.reuse, -0.052303962409496307373 ;  /* 0xbd563cae0c237423 */ /* 0x080fe20000000009 */
[----:B------:R-:W-:Y:S01]  /*1820*/  FSETP.GE.AND P5, PT, |R27|, 9.010913848876953125, PT ;  /* 0x41102cb41b00780b */ /* 0x000fe20003fa6200 */
[-C--:B------:R-:W-:Y:S01]  /*1830*/  FFMA R31, R0, R9.reuse, -0.052303962409496307373 ;  /* 0xbd563cae001f7423 */ /* 0x080fe20000000009 */
[----:B------:R-:W-:Y:S01]  /*1840*/  FFMA R43, R14, R9, -0.052303962409496307373 ;  /* 0xbd563cae0e2b7423 */ /* 0x000fe20000000009 */
[----:B------:R-:W-:Y:S01]  /*1850*/  FSEL R51, R51, 1, !P4 ;  /* 0x3f80000033337808 */ /* 0x000fe20006000000 */
[----:B---3--:R-:W-:Y:S01]  /*1860*/  FFMA R39, R39, -2, R8 ;  /* 0xc000000027277823 */ /* 0x008fe20000000008 */
[----:B------:R-:W-:Y:S01]  /*1870*/  FSETP.GE.AND P4, PT, |R27|, 0.60000002384185791016, PT ;  /* 0x3f19999a1b00780b */ /* 0x000fe20003f86200 */
[----:B------:R-:W-:Y:S01]  /*1880*/  FFMA R35, R12, R35, 0.1331529766321182251 ;  /* 0x3e0859410c237423 */ /* 0x000fe20000000023 */
[----:B------:R-:W-:Y:S01]  /*1890*/  FSEL R34, R45, 1, !P5 ;  /* 0x3f8000002d227808 */ /* 0x000fe20006800000 */
[----:B------:R-:W-:Y:S01]  /*18a0*/  HADD2.F32 R46, -RZ, R44.H0_H0 ;  /* 0x2000002cff2e7230 */ /* 0x000fe20000004100 */
[----:B------:R-:W-:Y:S01]  /*18b0*/  FSETP.GE.AND P5, PT, |R22|, 9.010913848876953125, PT ;  /* 0x41102cb41600780b */ /* 0x000fe20003fa6200 */
[----:B------:R-:W-:Y:S01]  /*18c0*/  FFMA R31, R0, R31, 0.1331529766321182251 ;  /* 0x3e085941001f7423 */ /* 0x000fe2000000001f */
[----:B------:R-:W-:Y:S01]  /*18d0*/  FFMA R45, R14, R43, 0.1331529766321182251 ;  /* 0x3e0859410e2d7423 */ /* 0x000fe2000000002b */
[----:B------:R-:W-:Y:S01]  /*18e0*/  FFMA R35, R12, R35, -0.33332768082618713379 ;  /* 0xbeaaa9ed0c237423 */ /* 0x000fe20000000023 */
[----:B------:R-:W-:Y:S01]  /*18f0*/  FSEL R43, R39, 1, !P5 ;  /* 0x3f800000272b7808 */ /* 0x000fe20006800000 */
[----:B------:R-:W-:Y:S01]  /*1900*/  FFMA R31, R0, R31, -0.33332768082618713379 ;  /* 0xbeaaa9ed001f7423 */ /* 0x000fe2000000001f */
[----:B------:R-:W-:Y:S01]  /*1910*/  FFMA R45, R14, R45, -0.33332768082618713379 ;  /* 0xbeaaa9ed0e2d7423 */ /* 0x000fe2000000002d */
[----:B------:R-:W-:Y:S01]  /*1920*/  FMUL R38, R38, R23 ;  /* 0x0000001726267220 */ /* 0x000fe20000400000 */
[----:B------:R-:W-:Y:S01]  /*1930*/  FSETP.GE.AND P1, PT, |R26|, 0.60000002384185791016, PT ;  /* 0x3f19999a1a00780b */ /* 0x000fe20003f26200 */
[----:B------:R-:W-:Y:S01]  /*1940*/  FMUL R23, R46, 0.044714998453855514526 ;  /* 0x3d3727132e177820 */ /* 0x000fe20000400000 */
[----:B------:R-:W-:Y:S01]  /*1950*/  FSETP.GE.AND P5, PT, |R22|, 0.60000002384185791016, PT ;  /* 0x3f19999a1600780b */ /* 0x000fe20003fa6200 */
[----:B------:R-:W-:Y:S01]  /*1960*/  FFMA R35, R12, R35, RZ ;  /* 0x000000230c237223 */ /* 0x000fe200000000ff */
[----:B------:R-:W-:Y:S01]  /*1970*/  FFMA R12, R0, R31, RZ ;  /* 0x0000001f000c7223 */ /* 0x000fe200000000ff */
[----:B------:R-:W-:Y:S01]  /*1980*/  FFMA R45, R14, R45, RZ ;  /* 0x0000002d0e2d7223 */ /* 0x000fe200000000ff */
[C---:B------:R-:W-:Y:S01]  /*1990*/  FMUL R14, R46.reuse, 0.79788458347320556641 ;  /* 0x3f4c422a2e0e7820 */ /* 0x040fe20000400000 */
[----:B------:R-:W-:Y:S01]  /*19a0*/  FFMA R23, R46, R23, 1 ;  /* 0x3f8000002e177423 */ /* 0x000fe20000000017 */
[--C-:B------:R-:W-:Y:S01]  /*19b0*/  LOP3.LUT R39, R34, 0x80000000, R27.reuse, 0xb8, !PT ;  /* 0x8000000022277812 */ /* 0x100fe200078eb81b */
[----:B------:R-:W-:-:S02]  /*19c0*/  @!P4 FFMA R39, R27, R12, R27 ;  /* 0x0000000c1b27c223 */ /* 0x000fc4000000001b */
[----:B------:R-:W-:Y:S01]  /*19d0*/  FMUL R12, R14, R23 ;  /* 0x000000170e0c7220 */ /* 0x000fe20000400000 */
[--C-:B------:R-:W-:Y:S01]  /*19e0*/  LOP3.LUT R0, R51, 0x80000000, R26.reuse, 0xb8, !PT ;  /* 0x8000000033007812 */ /* 0x100fe200078eb81a */
[----:B------:R-:W-:Y:S01]  /*19f0*/  @!P1 FFMA R0, R26, R35, R26 ;  /* 0x000000231a009223 */ /* 0x000fe2000000001a */
[--C-:B------:R-:W-:Y:S01]  /*1a00*/  LOP3.LUT R31, R43, 0x80000000, R22.reuse, 0xb8, !PT ;  /* 0x800000002b1f7812 */ /* 0x100fe200078eb816 */
[----:B------:R-:W-:Y:S01]  /*1a10*/  FMUL R42, |R12|, 2.8853900432586669922 ;  /* 0x4038aa3b0c2a7820 */ /* 0x000fe20000400200 */
[----:B------:R-:W-:Y:S01]  /*1a20*/  @!P5 FFMA R31, R22, R45, R22 ;  /* 0x0000002d161fd223 */ /* 0x000fe20000000016 */
[C---:B------:R-:W-:Y:S02]  /*1a30*/  @!P2 LEA R26, P1, R19.reuse, UR8, 0x2 ;  /* 0x00000008131aac11 */ /* 0x040fe4000f8210ff */
[C---:B------:R-:W-:Y:S02]  /*1a40*/  @!P2 LEA R22, P4, R19.reuse, UR16, 0x2 ;  /* 0x000000101316ac11 */ /* 0x040fe4000f8810ff */
[C---:B------:R-:W-:Y:S01]  /*1a50*/  @!P2 IADD3 R45, P5, PT, R19.reuse, UR24, RZ ;  /* 0x00000018132dac10 */ /* 0x040fe2000ffbe0ff */
[----:B------:R-:W0:Y:S01]  /*1a60*/  MUFU.EX2 R42, R42 ;  /* 0x0000002a002a7308 */ /* 0x000e220000000800 */
[C-C-:B------:R-:W-:Y:S01]  /*1a70*/  @!P2 LEA.HI.X R27, R19.reuse, UR9, R18.reuse, 0x2, P1 ;  /* 0x00000009131bac11 */ /* 0x140fe200088f1412 */
[----:B------:R-:W-:Y:S01]  /*1a80*/  FMUL R35, R28, 0.10703222453594207764 ;  /* 0x3ddb33b61c237820 */ /* 0x000fe20000400000 */
[----:B------:R-:W-:Y:S01]  /*1a90*/  @!P2 LEA.HI.X R23, R19, UR11, R18, 0x2, P4 ;  /* 0x0000000b1317ac11 */ /* 0x000fe2000a0f1412 */
[----:B------:R-:W-:Y:S01]  /*1aa0*/  FMUL R14, R33, 0.10703222453594207764 ;  /* 0x3ddb33b6210e7820 */ /* 0x000fe20000400000 */
[----:B------:R-:W-:-:S02]  /*1ab0*/  @!P2 IADD3.X R18, PT, PT, R18, UR32, RZ, P5, !PT ;  /* 0x000000201212ac10 */ /* 0x000fc4000affe4ff */
[----:B------:R-:W-:Y:S01]  /*1ac0*/  @!P2 LEA R34, P1, R45, UR16, 0x2 ;  /* 0x000000102d22ac11 */ /* 0x000fe2000f8210ff */
[----:B------:R-:W-:Y:S01]  /*1ad0*/  FFMA R43, R28, R35, 0.79788458347320556641 ;  /* 0x3f4c422a1c2b7423 */ /* 0x000fe20000000023 */
[----:B------:R-:W-:Y:S02]  /*1ae0*/  FFMA R19, R33, R14, 0.79788458347320556641 ;  /* 0x3f4c422a21137423 */ /* 0x000fe4000000000e */
[----:B------:R-:W-:Y:S01]  /*1af0*/  @!P2 LEA.HI.X R35, R45, UR11, R18, 0x2, P1 ;  /* 0x0000000b2d23ac11 */ /* 0x000fe200088f1412 */
[----:B------:R-:W-:Y:S01]  /*1b00*/  FFMA R18, R39, R10, 0.5 ;  /* 0x3f00000027127423 */ /* 0x000fe2000000000a */
[----:B------:R-:W-:Y:S01]  /*1b10*/  FFMA R14, -R36, R36, 1 ;  /* 0x3f800000240e7423 */ /* 0x000fe20000000124 */
[----:B------:R-:W-:Y:S02]  /*1b20*/  FFMA R40, -R0, R0, 1 ;  /* 0x3f80000000287423 */ /* 0x000fe40000000100 */
[C---:B------:R-:W-:Y:S01]  /*1b30*/  FMUL R18, R33.reuse, R18 ;  /* 0x0000001221127220 */ /* 0x040fe20000400000 */
[----:B------:R-:W-:Y:S01]  /*1b40*/  FMUL R14, R14, R19 ;  /* 0x000000130e0e7220 */ /* 0x000fe20000400000 */
[----:B------:R-:W-:Y:S01]  /*1b50*/  FMUL R33, R33, 0.5 ;  /* 0x3f00000021217820 */ /* 0x000fe20000400000 */
[----:B------:R-:W-:Y:S01]  /*1b60*/  FMUL R40, R40, R43 ;  /* 0x0000002b28287220 */ /* 0x000fe20000400000 */
[----:B------:R-:W-:Y:S01]  /*1b70*/  FMUL R19, R28, 0.5 ;  /* 0x3f0000001c137820 */ /* 0x000fe20000400000 */
[----:B------:R-:W-:Y:S01]  /*1b80*/  FFMA R31, R31, R10, 0.5 ;  /* 0x3f0000001f1f7423 */ /* 0x000fe2000000000a */
[----:B------:R-:W-:Y:S01]  /*1b90*/  FMUL R14, R33, R14 ;  /* 0x0000000e210e7220 */ /* 0x000fe20000400000 */
[----:B------:R-:W-:Y:S01]  /*1ba0*/  FADD R33, R0, 1 ;  /* 0x3f80000000217421 */ /* 0x000fe20000000000 */
[----:B------:R-:W-:Y:S01]  /*1bb0*/  FMUL R40, R19, R40 ;  /* 0x0000002813287220 */ /* 0x000fe20000400000 */
[----:B0-----:R-:W-:Y:S01]  /*1bc0*/  FADD R42, R42, 1 ;  /* 0x3f8000002a2a7421 */ /* 0x001fe20000000000 */
[----:B------:R-:W-:-:S02]  /*1bd0*/  HADD2.F32 R0, -RZ, R15.H1_H1 ;  /* 0x3000000fff007230 */ /* 0x000fc40000004100 */
[----:B------:R-:W-:Y:S01]  /*1be0*/  FMUL R45, R28, R31 ;  /* 0x0000001f1c2d7220 */ /* 0x000fe20000400000 */
[----:B------:R-:W-:Y:S01]  /*1bf0*/  FFMA R33, R33, 0.5, R40 ;  /* 0x3f00000021217823 */ /* 0x000fe20000000028 */
[----:B------:R-:W0:Y:S01]  /*1c00*/  MUFU.RCP R39, R42 ;  /* 0x0000002a00277308 */ /* 0x000e220000001000 */
[----:B------:R-:W-:Y:S01]  /*1c10*/  FADD R19, R36, 1 ;  /* 0x3f80000024137421 */ /* 0x000fe20000000000 */
[----:B------:R-:W-:Y:S01]  /*1c20*/  FMUL R45, R0, R45 ;  /* 0x0000002d002d7220 */ /* 0x000fe20000400000 */
[----:B------:R-:W-:Y:S01]  /*1c30*/  FMUL R33, R33, R0 ;  /* 0x0000000021217220 */ /* 0x000fe20000400000 */
[----:B------:R-:W-:Y:S01]  /*1c40*/  FMUL R0, R12, R12 ;  /* 0x0000000c0c007220 */ /* 0x000fe20000400000 */
[----:B------:R-:W-:Y:S01]  /*1c50*/  UMOV UR5, 0x3f800000 ;  /* 0x3f80000000057882 */ /* 0x000fe20000000000 */
[----:B------:R-:W-:Y:S01]  /*1c60*/  HADD2.F32 R31, -RZ, R15.H0_H0 ;  /* 0x2000000fff1f7230 */ /* 0x000fe20000004100 */
[----:B------:R-:W-:Y:S01]  /*1c70*/  @P3 R2UR UR5, R13 ;  /* 0x000000000d0532ca */ /* 0x000fe200000e0000 */
[----:B------:R-:W-:Y:S01]  /*1c80*/  FFMA R14, R19, 0.5, R14 ;  /* 0x3f000000130e7823 */ /* 0x000fe2000000000e */
[----:B------:R-:W-:Y:S01]  /*1c90*/  FFMA R13, R0, R9, -0.052303962409496307373 ;  /* 0xbd563cae000d7423 */ /* 0x000fe20000000009 */
[----:B------:R-:W-:-:S02]  /*1ca0*/  HADD2.F32 R15, -RZ, R11.H0_H0 ;  /* 0x2000000bff0f7230 */ /* 0x000fc40000004100 */
[----:B------:R-:W-:Y:S01]  /*1cb0*/  FMUL R14, R14, R31 ;  /* 0x0000001f0e0e7220 */ /* 0x000fe20000400000 */
[----:B------:R-:W-:Y:S01]  /*1cc0*/  FFMA R13, R0, R13, 0.1331529766321182251 ;  /* 0x3e085941000d7423 */ /* 0x000fe2000000000d */
[----:B------:R-:W-:Y:S01]  /*1cd0*/  HADD2.F32 R44, -RZ, R44.H1_H1 ;  /* 0x3000002cff2c7230 */ /* 0x000fe20000004100 */
[----:B------:R-:W-:Y:S01]  /*1ce0*/  FSETP.GE.AND P3, PT, |R12|, 0.60000002384185791016, PT ;  /* 0x3f19999a0c00780b */ /* 0x000fe20003f66200 */
[----:B------:R-:W-:Y:S01]  /*1cf0*/  FMUL R15, R14, R15 ;  /* 0x0000000f0e0f7220 */ /* 0x000fe20000400000 */
[----:B------:R-:W-:Y:S01]  /*1d00*/  FFMA R13, R0, R13, -0.33332768082618713379 ;  /* 0xbeaaa9ed000d7423 */ /* 0x000fe2000000000d */
[----:B0-----:R-:W-:Y:S01]  /*1d10*/  FFMA R39, R39, -2, R8 ;  /* 0xc000000027277823 */ /* 0x001fe20000000008 */
[----:B------:R-:W-:Y:S01]  /*1d20*/  HADD2.F32 R14, -RZ, R11.H1_H1 ;  /* 0x3000000bff0e7230 */ /* 0x000fe20000004100 */
[----:B------:R-:W-:Y:S01]  /*1d30*/  FSETP.GE.AND P1, PT, |R12|, 9.010913848876953125, PT ;  /* 0x41102cb40c00780b */ /* 0x000fe20003f26200 */
[----:B------:R-:W-:Y:S01]  /*1d40*/  FMUL R11, R44, 0.044714998453855514526 ;  /* 0x3d3727132c0b7820 */ /* 0x000fe20000400000 */
[----:B------:R-:W-:Y:S01]  /*1d50*/  FFMA R13, R0, R13, RZ ;  /* 0x0000000d000d7223 */ /* 0x000fe200000000ff */
[----:B------:R-:W-:Y:S01]  /*1d60*/  FMNMX R0, RZ, |R32|, !PT ;  /* 0x40000020ff007209 */ /* 0x000fe20007800000 */
[C---:B------:R-:W-:Y:S01]  /*1d70*/  FMUL R40, R44.reuse, 0.79788458347320556641 ;  /* 0x3f4c422a2c287820 */ /* 0x040fe20000400000 */
[----:B------:R-:W-:Y:S01]  /*1d80*/  FSEL R39, R39, 1, !P1 ;  /* 0x3f80000027277808 */ /* 0x000fe20004800000 */
[----:B------:R-:W-:Y:S01]  /*1d90*/  FFMA R11, R44, R11, 1 ;  /* 0x3f8000002c0b7423 */ /* 0x000fe2000000000b */
[----:B------:R-:W-:Y:S01]  /*1da0*/  FMUL R33, R33, R14 ;  /* 0x0000000e21217220 */ /* 0x000fe20000400000 */
[----:B------:R-:W-:Y:S01]  /*1db0*/  FMUL R28, R31, R18 ;  /* 0x000000121f1c7220 */ /* 0x000fe20000400000 */
[----:B------:R-:W-:Y:S01]  /*1dc0*/  FMNMX3 R0, |R38|, R0, |R15|, !PT ;  /* 0x0000000026007276 */ /* 0x000fe2000780060f */
[----:B------:R-:W-:Y:S01]  /*1dd0*/  FMUL R40, R40, R11 ;  /* 0x0000000b28287220 */ /* 0x000fe20000400000 */
[--C-:B------:R-:W-:Y:S01]  /*1de0*/  LOP3.LUT R31, R39, 0x80000000, R12.reuse, 0xb8, !PT ;  /* 0x80000000271f7812 */ /* 0x100fe200078eb80c */
[----:B------:R-:W-:Y:S01]  /*1df0*/  @!P3 FFMA R31, R12, R13, R12 ;  /* 0x0000000d0c1fb223 */ /* 0x000fe2000000000c */
[----:B------:R-:W-:Y:S01]  /*1e00*/  FMUL R13, R15, UR5 ;  /* 0x000000050f0d7c20 */ /* 0x000fe20008400000 */
[C---:B------:R-:W-:Y:S01]  /*1e10*/  FMNMX R15, |R33|.reuse, R0, !PT ;  /* 0x00000000210f7209 */ /* 0x040fe20007800200 */
[----:B------:R-:W-:Y:S01]  /*1e20*/  FMUL R0, |R40|, 2.8853900432586669922 ;  /* 0x4038aa3b28007820 */ /* 0x000fe20000400200 */
[----:B------:R-:W-:Y:S01]  /*1e30*/  FMUL R11, R32, UR5 ;  /* 0x00000005200b7c20 */ /* 0x000fe20008400000 */
[----:B------:R-:W-:Y:S01]  /*1e40*/  FMUL R12, R38, UR5 ;  /* 0x00000005260c7c20 */ /* 0x000fe20008400000 */
[----:B------:R-:W-:-:S03]  /*1e50*/  FMUL R14, R33, UR5 ;  /* 0x00000005210e7c20 */ /* 0x000fc60008400000 */
[----:B------:R-:W0:Y:S01]  /*1e60*/  MUFU.EX2 R0, R0 ;  /* 0x0000000000007308 */ /* 0x000e220000000800 */
[C---:B------:R-:W-:Y:S02]  /*1e70*/  FMNMX R48, |R16|.reuse, R15, !PT ;  /* 0x0000000f10307209 */ /* 0x040fe40007800200 */
[----:B------:R-:W-:Y:S02]  /*1e80*/  F2FP.BF16.F32.PACK_AB R11, RZ, R11 ;  /* 0x0000000bff0b723e */ /* 0x000fe400000010ff */
[----:B------:R-:W-:Y:S01]  /*1e90*/  F2FP.BF16.F32.PACK_AB R12, RZ, R12 ;  /* 0x0000000cff0c723e */ /* 0x000fe200000010ff */
[----:B------:R-:W-:Y:S01]  /*1ea0*/  FMUL R15, R16, UR5 ;  /* 0x00000005100f7c20 */ /* 0x000fe20008400000 */
[----:B------:R-:W-:Y:S02]  /*1eb0*/  F2FP.BF16.F32.PACK_AB R13, RZ, R13 ;  /* 0x0000000dff0d723e */ /* 0x000fe400000010ff */
[----:B------:R-:W-:Y:S01]  /*1ec0*/  F2FP.BF16.F32.PACK_AB R14, RZ, R14 ;  /* 0x0000000eff0e723e */ /* 0x000fe200000010ff */
[C---:B------:R-:W-:Y:S01]  /*1ed0*/  FMUL R16, R17.reuse, UR5 ;  /* 0x0000000511107c20 */ /* 0x040fe20008400000 */
[----:B------:R-:W-:Y:S01]  /*1ee0*/  FMNMX3 R48, |R17|, R48, |R28|, !PT ;  /* 0x0000003011307276 */ /* 0x000fe2000780061c */
[----:B------:R-:W-:Y:S01]  /*1ef0*/  VIADD R17, R6, 0x1e ;  /* 0x0000001e06117836 */ /* 0x000fe20000000000 */
[----:B------:R-:W-:-:S02]  /*1f00*/  @!P2 PRMT R11, R11, 0x5410, R12 ;  /* 0x000054100b0ba816 */ /* 0x000fc4000000000c */
[----:B------:R-:W-:Y:S02]  /*1f10*/  @!P2 PRMT R13, R13, 0x5410, R14 ;  /* 0x000054100d0da816 */ /* 0x000fe4000000000e */
[----:B------:R-:W-:Y:S01]  /*1f20*/  IADD3 R18, PT, PT, R4, 0x2, RZ ;  /* 0x0000000204127810 */ /* 0x000fe20007ffe0ff */
[----:B------:R-:W-:Y:S01]  /*1f30*/  @!P2 STG.E desc[UR22][R26.64], R11 ;  /* 0x0000000b1a00a986 */ /* 0x000fe2000c101916 */
[----:B------:R-:W-:Y:S02]  /*1f40*/  LOP3.LUT R17, R17, 0x1f, RZ, 0xc0, !PT ;  /* 0x0000001f11117812 */ /* 0x000fe400078ec0ff */
[----:B------:R-:W-:Y:S01]  /*1f50*/  ISETP.GE.U32.AND P1, PT, R18, UR13, PT ;  /* 0x0000000d12007c0c */ /* 0x000fe2000bf26070 */
[----:B------:R1:W-:Y:S01]  /*1f60*/  @!P2 STG.E desc[UR22][R20.64], R13 ;  /* 0x0000000d1400a986 */ /* 0x0003e2000c101916 */
[----:B------:R-:W-:Y:S01]  /*1f70*/  F2FP.BF16.F32.PACK_AB R15, RZ, R15 ;  /* 0x0000000fff0f723e */ /* 0x000fe200000010ff */
[----:B------:R-:W-:Y:S01]  /*1f80*/  FMUL R19, R28, UR5 ;  /* 0x000000051c137c20 */ /* 0x000fe20008400000 */
[----:B------:R-:W-:Y:S01]  /*1f90*/  F2FP.BF16.F32.PACK_AB R16, RZ, R16 ;  /* 0x00000010ff10723e */ /* 0x000fe200000010ff */
[----:B0-----:R-:W-:Y:S01]  /*1fa0*/  FADD R43, R0, 1 ;  /* 0x3f800000002b7421 */ /* 0x001fe20000000000 */
[----:B------:R-:W-:Y:S01]  /*1fb0*/  ISETP.LT.U32.AND P1, PT, R17, UR14, !P1 ;  /* 0x0000000e11007c0c */ /* 0x000fe2000cf21070 */
[----:B------:R-:W-:Y:S01]  /*1fc0*/  IMAD.U32 R33, RZ, RZ, UR25 ;  /* 0x00000019ff217e24 */ /* 0x000fe2000f8e00ff */
[----:B------:R-:W-:Y:S01]  /*1fd0*/  @!P2 PRMT R15, R15, 0x5410, R16 ;  /* 0x000054100f0fa816 */ /* 0x000fe20000000010 */
[----:B-1----:R-:W-:Y:S01]  /*1fe0*/  FMUL R20, R45, UR5 ;  /* 0x000000052d147c20 */ /* 0x002fe20008400000 */
[----:B------:R-:W-:-:S02]  /*1ff0*/  MOV R32, UR35 ;  /* 0x0000002300207c02 */ /* 0x000fc40008000f00 */
[----:B------:R-:W-:Y:S02]  /*2000*/  MOV R26, UR36 ;  /* 0x00000024001a7c02 */ /* 0x000fe40008000f00 */
[----:B------:R-:W-:Y:S02]  /*2010*/  MOV R27, UR37 ;  /* 0x00000025001b7c02 */ /* 0x000fe40008000f00 */
[----:B------:R-:W-:Y:S02]  /*2020*/  F2FP.BF16.F32.PACK_AB R19, RZ, R19 ;  /* 0x00000013ff13723e */ /* 0x000fe400000010ff */
[----:B------:R-:W-:Y:S01]  /*2030*/  F2FP.BF16.F32.PACK_AB R20, RZ, R20 ;  /* 0x00000014ff14723e */ /* 0x000fe200000010ff */
[----:B------:R-:W0:Y:S01]  /*2040*/  MUFU.RCP R43, R43 ;  /* 0x0000002b002b7308 */ /* 0x000e220000001000 */
[----:B------:R1:W-:Y:S01]  /*2050*/  @!P2 STG.E desc[UR22][R22.64], R15 ;  /* 0x0000000f1600a986 */ /* 0x0003e2000c101916 */
[----:B------:R-:W-:Y:S01]  /*2060*/  IMAD.WIDE.U32 R32, R29, UR34, R32 ;  /* 0x000000221d207c25 */ /* 0x000fe2000f8e0020 */
[----:B------:R-:W-:-:S03]  /*2070*/  @!P2 PRMT R19, R19, 0x5410, R20 ;  /* 0x000054101313a816 */ /* 0x000fc60000000014 */
[----:B------:R-:W-:-:S04]  /*2080*/  IMAD.WIDE.U32 R28, R29, UR24, R26 ;  /* 0x000000181d1c7c25 */ /* 0x000fc8000f8e001a */
[----:B------:R-:W-:Y:S01]  /*2090*/  FMUL R53, R44, 0.035677410662174224854 ;  /* 0x3d12227a2c357820 */ /* 0x000fe20000400000 */
[----:B------:R2:W-:Y:S01]  /*20a0*/  @!P2 STG.E desc[UR22][R34.64], R19 ;  /* 0x000000132200a986 */ /* 0x0005e2000c101916 */
[----:B-1----:R-:W-:Y:S01]  /*20b0*/  FMUL R23, R46, 0.035677410662174224854 ;  /* 0x3d12227a2e177820 */ /* 0x002fe20000400000 */
[----:B------:R-:W-:Y:S01]  /*20c0*/  IADD3 R25, PT, PT, R25, R29, RZ ;  /* 0x0000001d19197210 */ /* 0x000fe20007ffe0ff */
[----:B------:R-:W-:Y:S01]  /*20d0*/  BSSY.RECONVERGENT B0, `(.L_x_9108) ;  /* 0x0000025000007945 */ /* 0x000fe20003800200 */
[----:B------:R-:W-:Y:S01]  /*20e0*/  @P1 IADD3 R50, P2, P3, R28, UR36, R17 ;  /* 0x000000241c321c10 */ /* 0x000fe2000fb5e011 */
[----:B------:R-:W-:Y:S01]  /*20f0*/  FFMA R23, R46, R23, 0.79788458347320556641 ;  /* 0x3f4c422a2e177423 */ /* 0x000fe20000000017 */
[----:B------:R-:W-:Y:S01]  /*2100*/  IMAD.IADD R0, R37, 0x1, R33 ;  /* 0x0000000125007824 */ /* 0x000fe200078e0221 */
[----:B------:R-:W-:Y:S01]  /*2110*/  @!P1 MOV R21, RZ ;  /* 0x000000ff00159202 */ /* 0x000fe20000000f00 */
[----:B------:R-:W-:Y:S01]  /*2120*/  FFMA R53, R44, R53, 0.79788458347320556641 ;  /* 0x3f4c422a2c357423 */ /* 0x000fe20000000035 */
[----:B------:R-:W-:Y:S01]  /*2130*/  FMUL R42, R46, R23 ;  /* 0x000000172e2a7220 */ /* 0x000fe20000400000 */
[----:B------:R-:W-:-:S02]  /*2140*/  @P1 IADD3.X R51, PT, PT, R25, UR37, RZ, P2, P3 ;  /* 0x0000002519331c10 */ /* 0x000fc400097e64ff */
[----:B------:R-:W-:Y:S01]  /*2150*/  @!P1 CS2R R22, SRZ ;  /* 0x0000000000169805 */ /* 0x000fe2000001ff00 */
[----:B0-2---:R-:W-:Y:S06]  /*2160*/  @!P1 BRA `(.L_x_9109) ;  /* 0x00000000006c9947 */ /* 0x005fec0003800000 */
[----:B------:R-:W-:Y:S01]  /*2170*/  SHF.R.U32.HI R21, RZ, 0x2, R3 ;  /* 0x00000002ff157819 */ /* 0x000fe20000011603 */
[----:B------:R-:W-:Y:S01]  /*2180*/  UIMAD UR17, UR32, 0x3, URZ ;  /* 0x00000003201178a4 */ /* 0x000fe2000f8e02ff */
[----:B------:R-:W-:Y:S01]  /*2190*/  MOV R37, UR24 ;  /* 0x0000001800257c02 */ /* 0x000fe20008000f00 */
[----:B------:R-:W-:Y:S01]  /*21a0*/  UIMAD UR6, UR33, 0x3, URZ ;  /* 0x00000003210678a4 */ /* 0x000fe2000f8e02ff */
[----:B------:R-:W-:-:S05]  /*21b0*/  LOP3.LUT R21, R21, 0xf8, RZ, 0xc0, !PT ;  /* 0x000000f815157812 */ /* 0x000fca00078ec0ff */
[----:B------:R-:W-:-:S04]  /*21c0*/  IMAD.WIDE.U32 R22, R21, UR24, R26 ;  /* 0x0000001815167c25 */ /* 0x000fc8000f8e001a */
[----:B------:R-:W-:Y:S01]  /*21d0*/  IMAD R21, R21, UR32, RZ ;  /* 0x0000002015157c24 */ /* 0x000fe2000f8e02ff */
[C---:B------:R-:W-:Y:S02]  /*21e0*/  IADD3 R34, P3, PT, R17.reuse, R22, RZ ;  /* 0x0000001611227210 */ /* 0x040fe40007f7e0ff */
[----:B------:R-:W-:-:S03]  /*21f0*/  IADD3 R22, P2, PT, R17, R32, RZ ;  /* 0x0000002011167210 */ /* 0x000fc60007f5e0ff */
[----:B------:R-:W-:Y:S01]  /*2200*/  IMAD.X R35, R23, 0x1, R21, P3 ;  /* 0x0000000117237824 */ /* 0x000fe200018e0615 */
[----:B------:R-:W-:Y:S01]  /*2210*/  IADD3.X R23, PT, PT, RZ, R0, RZ, P2, !PT ;  /* 0x00000000ff177210 */ /* 0x000fe200017fe4ff */
[----:B------:R-:W-:Y:S02]  /*2220*/  IMAD.U32 R21, RZ, RZ, UR34 ;  /* 0x00000022ff157e24 */ /* 0x000fe4000f8e00ff */
        /* <DEDUP_REMOVED lines=15> */
.L_x_9109:
[----:B------:R-:W-:Y:S05]  /*2320*/  BSYNC.RECONVERGENT B0 ;  /* 0x0000000000007941 */ /* 0x000fea0003800200 */
.L_x_9108:
[----:B------:R-:W-:Y:S01]  /*2330*/  FMUL R53, R44, R53 ;  /* 0x000000352c357220 */ /* 0x000fe20000400000 */
[----:B------:R-:W-:Y:S01]  /*2340*/  FMUL R29, |R42|, 2.8853900432586669922 ;  /* 0x4038aa3b2a1d7820 */ /* 0x000fe20000400200 */
[C---:B0-----:R-:W-:Y:S01]  /*2350*/  FMUL R34, R40.reuse, R40 ;  /* 0x0000002828227220 */ /* 0x041fe20000400000 */
[----:B------:R-:W-:Y:S01]  /*2360*/  FSETP.GE.AND P3, PT, |R40|, 0.60000002384185791016, PT ;  /* 0x3f19999a2800780b */ /* 0x000fe20003f66200 */
[----:B------:R-:W-:Y:S01]  /*2370*/  FMUL R39, |R53|, 2.8853900432586669922 ;  /* 0x4038aa3b35277820 */ /* 0x000fe20000400200 */
[----:B------:R-:W-:Y:S01]  /*2380*/  FMUL R38, R42, R42 ;  /* 0x0000002a2a267220 */ /* 0x000fe20000400000 */
[----:B------:R-:W-:Y:S01]  /*2390*/  FFMA R33, R34, R9, -0.052303962409496307373 ;  /* 0xbd563cae22217423 */ /* 0x000fe20000000009 */
[----:B------:R-:W0:Y:S01]  /*23a0*/  MUFU.EX2 R29, R29 ;  /* 0x0000001d001d7308 */ /* 0x000e220000000800 */
[----:B------:R-:W-:Y:S01]  /*23b0*/  FFMA R43, R43, -2, R8 ;  /* 0xc00000002b2b7823 */ /* 0x000fe20000000008 */
[----:B------:R-:W-:Y:S01]  /*23c0*/  FSETP.GE.AND P2, PT, |R40|, 9.010913848876953125, PT ;  /* 0x41102cb42800780b */ /* 0x000fe20003f46200 */
[----:B------:R-:W-:Y:S01]  /*23d0*/  FFMA R33, R34, R33, 0.1331529766321182251 ;  /* 0x3e08594122217423 */ /* 0x000fe20000000021 */
[----:B------:R-:W-:-:S02]  /*23e0*/  @P1 SHF.L.U64.HI R51, R50, 0x2, R51 ;  /* 0x0000000232331819 */ /* 0x000fc40000010233 */
[----:B------:R-:W-:Y:S01]  /*23f0*/  FSEL R43, R43, 1, !P2 ;  /* 0x3f8000002b2b7808 */ /* 0x000fe20005000000 */
[----:B------:R-:W-:Y:S01]  /*2400*/  FFMA R35, R34, R33, -0.33332768082618713379 ;  /* 0xbeaaa9ed22237423 */ /* 0x000fe20000000021 */
[----:B------:R-:W1:Y:S01]  /*2410*/  MUFU.EX2 R39, R39 ;  /* 0x0000002700277308 */ /* 0x000e620000000800 */
[----:B------:R-:W-:Y:S01]  /*2420*/  @P1 SHF.L.U32 R50, R50, 0x2, RZ ;  /* 0x0000000232321819 */ /* 0x000fe200000006ff */
[----:B------:R-:W-:Y:S01]  /*2430*/  FMUL R52, R53, R53 ;  /* 0x0000003535347220 */ /* 0x000fe20000400000 */
[----:B------:R-:W-:Y:S01]  /*2440*/  FFMA R35, R34, R35, RZ ;  /* 0x0000002322237223 */ /* 0x000fe200000000ff */
[--C-:B------:R-:W-:Y:S02]  /*2450*/  LOP3.LUT R33, R43, 0x80000000, R40.reuse, 0xb8, !PT ;  /* 0x800000002b217812 */ /* 0x100fe400078eb828 */
[----:B------:R-:W-:Y:S01]  /*2460*/  @P1 IADD3 R34, P2, PT, R50, UR28, RZ ;  /* 0x0000001c32221c10 */ /* 0x000fe2000ff5e0ff */
[----:B------:R-:W-:Y:S01]  /*2470*/  @!P3 FFMA R33, R40, R35, R40 ;  /* 0x000000232821b223 */ /* 0x000fe20000000028 */
[----:B------:R-:W-:Y:S01]  /*2480*/  @!P1 MOV R40, RZ ;  /* 0x000000ff00289202 */ /* 0x000fe20000000f00 */
[----:B0-----:R-:W-:Y:S01]  /*2490*/  FADD R36, R29, 1 ;  /* 0x3f8000001d247421 */ /* 0x001fe20000000000 */
[----:B------:R-:W-:Y:S01]  /*24a0*/  FFMA R29, R38, R9, -0.052303962409496307373 ;  /* 0xbd563cae261d7423 */ /* 0x000fe20000000009 */
[----:B------:R-:W-:-:S02]  /*24b0*/  @P1 IADD3.X R35, PT, PT, R51, UR29, RZ, P2, !PT ;  /* 0x0000001d33231c10 */ /* 0x000fc400097fe4ff */
[----:B------:R-:W0:Y:S01]  /*24c0*/  MUFU.RCP R37, R36 ;  /* 0x0000002400257308 */ /* 0x000e220000001000 */
[----:B-1----:R-:W-:Y:S01]  /*24d0*/  FADD R39, R39, 1 ;  /* 0x3f80000027277421 */ /* 0x002fe20000000000 */
[----:B------:R-:W-:Y:S01]  /*24e0*/  FFMA R29, R38, R29, 0.1331529766321182251 ;  /* 0x3e085941261d7423 */ /* 0x000fe2000000001d */
[C---:B------:R-:W-:Y:S01]  /*24f0*/  FSETP.GE.AND P4, PT, |R53|.reuse, 9.010913848876953125, PT ;  /* 0x41102cb43500780b */ /* 0x040fe20003f86200 */
[----:B------:R1:W5:Y:S01]  /*2500*/  @P1 LDG.E R40, desc[UR22][R34.64] ;  /* 0x0000001622281981 */ /* 0x000362000c1e1900 */
[----:B------:R-:W-:Y:S01]  /*2510*/  FSETP.GE.AND P2, PT, |R42|, 9.010913848876953125, PT ;  /* 0x41102cb42a00780b */ /* 0x000fe20003f46200 */
[C---:B------:R-:W-:Y:S02]  /*2520*/  FFMA R29, R38.reuse, R29, -0.33332768082618713379 ;  /* 0xbeaaa9ed261d7423 */ /* 0x040fe4000000001d */
[----:B------:R-:W2:Y:S01]  /*2530*/  MUFU.RCP R39, R39 ;  /* 0x0000002700277308 */ /* 0x000ea20000001000 */
[----:B------:R-:W-:Y:S01]  /*2540*/  FSETP.GE.AND P5, PT, |R53|, 0.60000002384185791016, PT ;  /* 0x3f19999a3500780b */ /* 0x000fe20003fa6200 */
[----:B------:R-:W-:Y:S01]  /*2550*/  FFMA R43, R38, R29, RZ ;  /* 0x0000001d262b7223 */ /* 0x000fe200000000ff */
[----:B------:R-:W-:Y:S01]  /*2560*/  FFMA R29, R52, R9, -0.052303962409496307373 ;  /* 0xbd563cae341d7423 */ /* 0x000fe20000000009 */
[----:B------:R-:W-:Y:S01]  /*2570*/  HADD2.F32 R38, -RZ, R41.H0_H0 ;  /* 0x20000029ff267230 */ /* 0x000fe20000004100 */
[----:B------:R-:W-:Y:S01]  /*2580*/  FSETP.GE.AND P3, PT, |R42|, 0.60000002384185791016, PT ;  /* 0x3f19999a2a00780b */ /* 0x000fe20003f66200 */
[----:B0-----:R-:W-:Y:S01]  /*2590*/  FFMA R37, R37, -2, R8 ;  /* 0xc000000025257823 */ /* 0x001fe20000000008 */
[----:B------:R-:W-:-:S02]  /*25a0*/  FFMA R29, R52, R29, 0.1331529766321182251 ;  /* 0x3e085941341d7423 */ /* 0x000fc4000000001d */
[C---:B-1----:R-:W-:Y:S01]  /*25b0*/  FMUL R35, R38.reuse, 0.044714998453855514526 ;  /* 0x3d37271326237820 */ /* 0x042fe20000400000 */
[----:B------:R-:W-:Y:S01]  /*25c0*/  FMUL R36, R38, 0.79788458347320556641 ;  /* 0x3f4c422a26247820 */ /* 0x000fe20000400000 */
[----:B------:R-:W-:Y:S01]  /*25d0*/  FFMA R29, R52, R29, -0.33332768082618713379 ;  /* 0xbeaaa9ed341d7423 */ /* 0x000fe2000000001d */
[----:B------:R-:W-:-:S03]  /*25e0*/  FSEL R37, R37, 1, !P2 ;  /* 0x3f80000025257808 */ /* 0x000fc60005000000 */
[----:B------:R-:W-:Y:S01]  /*25f0*/  FFMA R52, R52, R29, RZ ;  /* 0x0000001d34347223 */ /* 0x000fe200000000ff */
[----:B--2---:R-:W-:-:S05]  /*2600*/  FFMA R39, R39, -2, R8 ;  /* 0xc000000027277823 */ /* 0x004fca0000000008 */
[----:B------:R-:W-:Y:S02]  /*2610*/  FSEL R34, R39, 1, !P4 ;  /* 0x3f80000027227808 */ /* 0x000fe40006000000 */
[--C-:B------:R-:W-:Y:S01]  /*2620*/  LOP3.LUT R39, R37, 0x80000000, R42.reuse, 0xb8, !PT ;  /* 0x8000000025277812 */ /* 0x100fe200078eb82a */
[----:B------:R-:W-:Y:S01]  /*2630*/  FFMA R37, R38, R35, 1 ;  /* 0x3f80000026257423 */ /* 0x000fe20000000023 */
[--C-:B------:R-:W-:Y:S01]  /*2640*/  LOP3.LUT R29, R34, 0x80000000, R53.reuse, 0xb8, !PT ;  /* 0x80000000221d7812 */ /* 0x100fe200078eb835 */
[----:B------:R-:W-:Y:S01]  /*2650*/  @!P5 FFMA R29, R53, R52, R53 ;  /* 0x00000034351dd223 */ /* 0x000fe20000000035 */
[----:B------:R-:W-:Y:S01]  /*2660*/  @P1 IADD3 R34, P2, PT, R50, UR38, RZ ;  /* 0x0000002632221c10 */ /* 0x000fe2000ff5e0ff */
[----:B------:R-:W-:Y:S02]  /*2670*/  HADD2.F32 R50, -RZ, R41.H1_H1 ;  /* 0x30000029ff327230 */ /* 0x000fe40000004100 */
[----:B------:R-:W-:Y:S01]  /*2680*/  @!P3 FFMA R39, R42, R43, R42 ;  /* 0x0000002b2a27b223 */ /* 0x000fe2000000002a */
[----:B------:R-:W-:Y:S01]  /*2690*/  @!P1 IMAD.MOV.U32 R41, RZ, RZ, RZ ;  /* 0x000000ffff299224 */ /* 0x000fe200078e00ff */
[----:B------:R-:W-:Y:S01]  /*26a0*/  @P1 IADD3.X R35, PT, PT, R51, UR39, RZ, P2, !PT ;  /* 0x0000002733231c10 */ /* 0x000fe200097fe4ff */
[----:B------:R-:W-:Y:S01]  /*26b0*/  FMUL R51, R36, R37 ;  /* 0x0000002524337220 */ /* 0x000fe20000400000 */
[C---:B------:R-:W-:Y:S01]  /*26c0*/  FMUL R37, R50.reuse, 0.044714998453855514526 ;  /* 0x3d37271332257820 */ /* 0x040fe20000400000 */
[----:B------:R-:W-:-:S02]  /*26d0*/  FMUL R52, R50, 0.79788458347320556641 ;  /* 0x3f4c422a32347820 */ /* 0x000fc40000400000 */
[----:B------:R0:W5:Y:S01]  /*26e0*/  @P1 LDG.E R41, desc[UR22][R34.64] ;  /* 0x0000001622291981 */ /* 0x000162000c1e1900 */
[----:B------:R-:W-:Y:S01]  /*26f0*/  FFMA R37, R50, R37, 1 ;  /* 0x3f80000032257423 */ /* 0x000fe20000000025 */
[C---:B------:R-:W-:Y:S01]  /*2700*/  FMUL R43, |R51|.reuse, 2.8853900432586669922 ;  /* 0x4038aa3b332b7820 */ /* 0x040fe20000400200 */
[----:B------:R-:W-:Y:S02]  /*2710*/  @P1 IADD3 R42, P2, P3, R32, UR35, R17 ;  /* 0x00000023202a1c10 */ /* 0x000fe4000fb5e011 */
[----:B------:R-:W-:Y:S01]  /*2720*/  FMUL R52, R52, R37 ;  /* 0x0000002534347220 */ /* 0x000fe20000400000 */
[----:B------:R-:W-:Y:S01]  /*2730*/  FMUL R53, R51, R51 ;  /* 0x0000003333357220 */ /* 0x000fe20000400000 */
[----:B------:R-:W-:Y:S01]  /*2740*/  @P1 IADD3.X R37, PT, PT, R0, UR25, RZ, P2, P3 ;  /* 0x0000001900251c10 */ /* 0x000fe200097e64ff */
[----:B------:R-:W1:Y:S01]  /*2750*/  MUFU.EX2 R43, R43 ;  /* 0x0000002b002b7308 */ /* 0x000e620000000800 */
[----:B------:R-:W-:Y:S01]  /*2760*/  FMUL R54, |R52|, 2.8853900432586669922 ;  /* 0x4038aa3b34367820 */ /* 0x000fe20000400200 */
[----:B0-----:R-:W-:-:S02]  /*2770*/  IADD3 R34, P4, PT, R49, R28, RZ ;  /* 0x0000001c31227210 */ /* 0x001fc40007f9e0ff */
[----:B------:R-:W-:-:S04]  /*2780*/  @P1 LEA R36, P2, R42, UR21, 0x2 ;  /* 0x000000152a241c11 */ /* 0x000fc8000f8410ff */
[----:B------:R-:W0:Y:S01]  /*2790*/  MUFU.EX2 R54, R54 ;  /* 0x0000003600367308 */ /* 0x000e220000000800 */
[----:B------:R-:W-:Y:S02]  /*27a0*/  IADD3 R28, PT, PT, R6, 0x1d, RZ ;  /* 0x0000001d061c7810 */ /* 0x000fe40007ffe0ff */
[----:B------:R-:W-:Y:S02]  /*27b0*/  FMNMX R48, |R45|, R48, !PT ;  /* 0x000000302d307209 */ /* 0x000fe40007800200 */
[----:B------:R-:W-:Y:S01]  /*27c0*/  @P1 LEA.HI.X R37, R42, UR27, R37, 0x2, P2 ;  /* 0x0000001b2a251c11 */ /* 0x000fe200090f1425 */
[----:B-1----:R-:W-:Y:S01]  /*27d0*/  FADD R35, R43, 1 ;  /* 0x3f8000002b237421 */ /* 0x002fe20000000000 */
[----:B------:R-:W-:Y:S01]  /*27e0*/  LOP3.LUT R43, R28, 0x1f, RZ, 0xc0, !PT ;  /* 0x0000001f1c2b7812 */ /* 0x000fe200078ec0ff */
[----:B------:R-:W-:Y:S01]  /*27f0*/  FFMA R28, R53, R9, -0.052303962409496307373 ;  /* 0xbd563cae351c7423 */ /* 0x000fe20000000009 */
[----:B0-----:R-:W-:-:S03]  /*2800*/  FADD R55, R54, 1 ;  /* 0x3f80000036377421 */ /* 0x001fc60000000000 */
[----:B------:R-:W0:Y:S01]  /*2810*/  MUFU.RCP R35, R35 ;  /* 0x0000002300237308 */ /* 0x000e220000001000 */
[----:B------:R-:W-:Y:S01]  /*2820*/  FFMA R28, R53, R28, 0.1331529766321182251 ;  /* 0x3e085941351c7423 */ /* 0x000fe2000000001c */
[----:B------:R-:W-:Y:S01]  /*2830*/  FMUL R45, R52, R52 ;  /* 0x00000034342d7220 */ /* 0x000fe20000400000 */
[----:B------:R-:W-:-:S05]  /*2840*/  @!P1 MOV R42, RZ ;  /* 0x000000ff002a9202 */ /* 0x000fca0000000f00 */
[----:B------:R-:W1:Y:S01]  /*2850*/  MUFU.RCP R55, R55 ;  /* 0x0000003700377308 */ /* 0x000e620000001000 */
[----:B------:R-:W-:Y:S01]  /*2860*/  FFMA R28, R53, R28, -0.33332768082618713379 ;  /* 0xbeaaa9ed351c7423 */ /* 0x000fe2000000001c */
[----:B------:R-:W-:Y:S01]  /*2870*/  FSETP.GE.AND P6, PT, |R51|, 9.010913848876953125, PT ;  /* 0x41102cb43300780b */ /* 0x000fe20003fc6200 */
[----:B------:R2:W5:Y:S01]  /*2880*/  @P1 LDG.E R42, desc[UR22][R36.64] ;  /* 0x00000016242a1981 */ /* 0x000562000c1e1900 */
[----:B------:R-:W-:Y:S01]  /*2890*/  ISETP.GE.U32.AND P1, PT, R7, UR13, PT ;  /* 0x0000000d07007c0c */ /* 0x000fe2000bf26070 */
[----:B------:R-:W-:Y:S01]  /*28a0*/  FFMA R54, R53, R28, RZ ;  /* 0x0000001c35367223 */ /* 0x000fe200000000ff */
[----:B------:R-:W-:Y:S01]  /*28b0*/  FFMA R28, R45, R9, -0.052303962409496307373 ;  /* 0xbd563cae2d1c7423 */ /* 0x000fe20000000009 */
[----:B------:R-:W-:Y:S01]  /*28c0*/  FSETP.GE.AND P5, PT, |R52|, 9.010913848876953125, PT ;  /* 0x41102cb43400780b */ /* 0x000fe20003fa6200 */
[----:B------:R-:W-:Y:S01]  /*28d0*/  FFMA R39, R39, R10, 0.5 ;  /* 0x3f00000027277423 */ /* 0x000fe2000000000a */
[--C-:B0-----:R-:W-:Y:S01]  /*28e0*/  FFMA R35, R35, -2, R8.reuse ;  /* 0xc000000023237823 */ /* 0x101fe20000000008 */
[----:B------:R-:W-:Y:S01]  /*28f0*/  FFMA R28, R45, R28, 0.1331529766321182251 ;  /* 0x3e0859412d1c7423 */ /* 0x000fe2000000001c */
[----:B------:R-:W-:Y:S01]  /*2900*/  ISETP.GE.U32.OR P1, PT, R49, UR14, P1 ;  /* 0x0000000e31007c0c */ /* 0x000fe20008f26470 */
[----:B------:R-:W-:Y:S01]  /*2910*/  FMUL R49, R38, 0.035677410662174224854 ;  /* 0x3d12227a26317820 */ /* 0x000fe20000400000 */
[----:B------:R-:W-:Y:S01]  /*2920*/  FMUL R39, R46, R39 ;  /* 0x000000272e277220 */ /* 0x000fe20000400000 */
[----:B--2---:R-:W-:Y:S01]  /*2930*/  FSEL R36, R35, 1, !P6 ;  /* 0x3f80000023247808 */ /* 0x004fe20007000000 */
[----:B------:R-:W-:Y:S01]  /*2940*/  FFMA R28, R45, R28, -0.33332768082618713379 ;  /* 0xbeaaa9ed2d1c7423 */ /* 0x000fe2000000001c */
[----:B------:R-:W-:Y:S01]  /*2950*/  FSETP.GE.AND P6, PT, |R51|, 0.60000002384185791016, PT ;  /* 0x3f19999a3300780b */ /* 0x000fe20003fc6200 */
[----:B-1----:R-:W-:Y:S01]  /*2960*/  FFMA R55, R55, -2, R8 ;  /* 0xc000000037377823 */ /* 0x002fe20000000008 */
[----:B------:R-:W-:Y:S01]  /*2970*/  FFMA R49, R38, R49, 0.79788458347320556641 ;  /* 0x3f4c422a26317423 */ /* 0x000fe20000000031 */
[----:B------:R-:W-:Y:S01]  /*2980*/  FFMA R53, R45, R28, RZ ;  /* 0x0000001c2d357223 */ /* 0x000fe200000000ff */
[----:B------:R-:W-:Y:S01]  /*2990*/  FMUL R45, R46, 0.10703222453594207764 ;  /* 0x3ddb33b62e2d7820 */ /* 0x000fe20000400000 */
[----:B------:R-:W-:Y:S01]  /*29a0*/  FFMA R28, -R31, R31, 1 ;  /* 0x3f8000001f1c7423 */ /* 0x000fe2000000011f */
[----:B------:R-:W-:Y:S01]  /*29b0*/  FSEL R55, R55, 1, !P5 ;  /* 0x3f80000037377808 */ /* 0x000fe20006800000 */
[----:B------:R-:W-:Y:S01]  /*29c0*/  FMUL R49, R38, R49 ;  /* 0x0000003126317220 */ /* 0x000fe20000400000 */
[----:B------:R-:W-:Y:S01]  /*29d0*/  FSETP.GE.AND P5, PT, |R52|, 0.60000002384185791016, PT ;  /* 0x3f19999a3400780b */ /* 0x000fe20003fa6200 */
[----:B------:R-:W-:Y:S01]  /*29e0*/  FFMA R45, R46, R45, 0.79788458347320556641 ;  /* 0x3f4c422a2e2d7423 */ /* 0x000fe2000000002d */
[--C-:B------:R-:W-:Y:S01]  /*29f0*/  LOP3.LUT R37, R36, 0x80000000, R51.reuse, 0xb8, !PT ;  /* 0x8000000024257812 */ /* 0x100fe200078eb833 */
[----:B------:R-:W-:Y:S01]  /*2a00*/  FMUL R36, R46, 0.5 ;  /* 0x3f0000002e247820 */ /* 0x000fe20000400000 */
[----:B------:R-:W-:Y:S01]  /*2a10*/  LOP3.LUT R35, R55, 0x80000000, R52, 0xb8, !PT ;  /* 0x8000000037237812 */ /* 0x000fe200078eb834 */
[----:B------:R-:W-:Y:S01]  /*2a20*/  @!P6 FFMA R37, R51, R54, R51 ;  /* 0x000000363325e223 */ /* 0x000fe20000000033 */
[----:B------:R-:W-:Y:S01]  /*2a30*/  FMUL R51, R50, 0.035677410662174224854 ;  /* 0x3d12227a32337820 */ /* 0x000fe20000400000 */
[----:B------:R-:W-:Y:S01]  /*2a40*/  FMUL R45, R28, R45 ;  /* 0x0000002d1c2d7220 */ /* 0x000fe20000400000 */
[----:B------:R-:W-:Y:S01]  /*2a50*/  FMUL R28, |R49|, 2.8853900432586669922 ;  /* 0x4038aa3b311c7820 */ /* 0x000fe20000400200 */
[----:B------:R-:W-:Y:S01]  /*2a60*/  FADD R31, R31, 1 ;  /* 0x3f8000001f1f7421 */ /* 0x000fe20000000000 */
[----:B------:R-:W-:-:S02]  /*2a70*/  @!P0 IMAD.MOV.U32 R47, RZ, RZ, RZ ;  /* 0x000000ffff2f8224 */ /* 0x000fc400078e00ff */
[----:B------:R-:W-:Y:S01]  /*2a80*/  FMUL R36, R36, R45 ;  /* 0x0000002d24247220 */ /* 0x000fe20000400000 */
[----:B------:R-:W-:Y:S01]  /*2a90*/  FFMA R45, -R33, R33, 1 ;  /* 0x3f800000212d7423 */ /* 0x000fe20000000121 */
[----:B------:R-:W-:Y:S01]  /*2aa0*/  @!P5 FFMA R35, R52, R53, R52 ;  /* 0x000000353423d223 */ /* 0x000fe20000000034 */
[----:B------:R-:W-:Y:S01]  /*2ab0*/  FFMA R53, R50, R51, 0.79788458347320556641 ;  /* 0x3f4c422a32357423 */ /* 0x000fe20000000033 */
[----:B------:R-:W0:Y:S01]  /*2ac0*/  MUFU.EX2 R28, R28 ;  /* 0x0000001c001c7308 */ /* 0x000e220000000800 */
[----:B------:R-:W-:Y:S01]  /*2ad0*/  FMUL R51, R44, 0.10703222453594207764 ;  /* 0x3ddb33b62c337820 */ /* 0x000fe20000400000 */
[----:B------:R-:W-:Y:S01]  /*2ae0*/  FFMA R36, R31, 0.5, R36 ;  /* 0x3f0000001f247823 */ /* 0x000fe20000000024 */
[----:B------:R-:W-:Y:S01]  /*2af0*/  FMUL R46, R50, R53 ;  /* 0x00000035322e7220 */ /* 0x000fe20000400000 */
[----:B------:R-:W-:Y:S01]  /*2b00*/  FFMA R53, R29, R10, 0.5 ;  /* 0x3f0000001d357423 */ /* 0x000fe2000000000a */
[----:B------:R-:W-:Y:S01]  /*2b10*/  FFMA R52, R44, R51, 0.79788458347320556641 ;  /* 0x3f4c422a2c347423 */ /* 0x000fe20000000033 */
[----:B------:R-:W-:Y:S01]  /*2b20*/  FSETP.GE.AND P6, PT, |R49|, 9.010913848876953125, PT ;  /* 0x41102cb43100780b */ /* 0x000fe20003fc6200 */
[----:B------:R-:W-:Y:S01]  /*2b30*/  FMUL R54, |R46|, 2.8853900432586669922 ;  /* 0x4038aa3b2e367820 */ /* 0x000fe20000400200 */
[----:B------:R-:W-:Y:S01]  /*2b40*/  @!P0 MOV R30, RZ ;  /* 0x000000ff001e8202 */ /* 0x000fe20000000f00 */
[----:B------:R-:W-:Y:S01]  /*2b50*/  FMUL R51, R45, R52 ;  /* 0x000000342d337220 */ /* 0x000fe20000400000 */
[C---:B------:R-:W-:Y:S01]  /*2b60*/  FMUL R45, R44.reuse, R53 ;  /* 0x000000352c2d7220 */ /* 0x040fe20000400000 */
[----:B------:R-:W1:Y:S01]  /*2b70*/  MUFU.EX2 R29, R54 ;  /* 0x00000036001d7308 */ /* 0x000e620000000800 */
[----:B------:R-:W-:Y:S01]  /*2b80*/  FMUL R44, R44, 0.5 ;  /* 0x3f0000002c2c7820 */ /* 0x000fe20000400000 */
[----:B------:R-:W-:Y:S01]  /*2b90*/  FSETP.GE.AND P0, PT, |R49|, 0.60000002384185791016, PT ;  /* 0x3f19999a3100780b */ /* 0x000fe20003f06200 */
[----:B------:R-:W-:Y:S01]  /*2ba0*/  BSSY.RECONVERGENT B0, `(.L_x_9110) ;  /* 0x000009d000007945 */ /* 0x000fe20003800200 */
[----:B------:R-:W-:Y:S01]  /*2bb0*/  FSETP.GE.AND P5, PT, |R46|, 9.010913848876953125, PT ;  /* 0x41102cb42e00780b */ /* 0x000fe20003fa6200 */
[----:B------:R-:W-:Y:S01]  /*2bc0*/  FMUL R51, R44, R51 ;  /* 0x000000332c337220 */ /* 0x000fe20000400000 */
[----:B0-----:R-:W-:Y:S01]  /*2bd0*/  FADD R31, R28, 1 ;  /* 0x3f8000001c1f7421 */ /* 0x001fe20000000000 */
[----:B------:R-:W-:Y:S01]  /*2be0*/  FADD R28, R33, 1 ;  /* 0x3f800000211c7421 */ /* 0x000fe20000000000 */
[----:B------:R-:W-:Y:S01]  /*2bf0*/  FMUL R44, R49, R49 ;  /* 0x00000031312c7220 */ /* 0x000fe20000400000 */
[----:B------:R-:W-:-:S02]  /*2c00*/  IADD3 R32, P2, P3, R43, UR35, R32 ;  /* 0x000000232b207c10 */ /* 0x000fc4000fb5e020 */
[----:B------:R-:W-:Y:S01]  /*2c10*/  FFMA R33, R28, 0.5, R51 ;  /* 0x3f0000001c217823 */ /* 0x000fe20000000033 */
[----:B------:R-:W0:Y:S01]  /*2c20*/  MUFU.RCP R31, R31 ;  /* 0x0000001f001f7308 */ /* 0x000e220000001000 */
[----:B------:R-:W-:Y:S02]  /*2c30*/  HADD2.F32 R51, -RZ, R47.H0_H0 ;  /* 0x2000002fff337230 */ /* 0x000fe40000004100 */
[C---:B------:R-:W-:Y:S01]  /*2c40*/  FFMA R53, R44.reuse, R9, -0.052303962409496307373 ;  /* 0xbd563cae2c357423 */ /* 0x040fe20000000009 */
[----:B-1----:R-:W-:Y:S02]  /*2c50*/  FADD R29, R29, 1 ;  /* 0x3f8000001d1d7421 */ /* 0x002fe40000000000 */
[----:B------:R-:W-:Y:S01]  /*2c60*/  FMUL R39, R51, R39 ;  /* 0x0000002733277220 */ /* 0x000fe20000400000 */
[----:B------:R-:W-:Y:S01]  /*2c70*/  FFMA R53, R44, R53, 0.1331529766321182251 ;  /* 0x3e0859412c357423 */ /* 0x000fe20000000035 */
[----:B------:R-:W-:Y:S01]  /*2c80*/  FMUL R51, R36, R51 ;  /* 0x0000003324337220 */ /* 0x000fe20000400000 */
[----:B------:R-:W-:Y:S01]  /*2c90*/  FMUL R36, R46, R46 ;  /* 0x0000002e2e247220 */ /* 0x000fe20000400000 */
[----:B------:R-:W1:Y:S01]  /*2ca0*/  MUFU.RCP R29, R29 ;  /* 0x0000001d001d7308 */ /* 0x000e620000001000 */
[----:B------:R-:W-:-:S02]  /*2cb0*/  FFMA R28, R44, R53, -0.33332768082618713379 ;  /* 0xbeaaa9ed2c1c7423 */ /* 0x000fc40000000035 */
[----:B------:R-:W-:Y:S02]  /*2cc0*/  FFMA R53, R36, R9, -0.052303962409496307373 ;  /* 0xbd563cae24357423 */ /* 0x000fe40000000009 */
[----:B------:R-:W-:Y:S01]  /*2cd0*/  FFMA R28, R44, R28, RZ ;  /* 0x0000001c2c1c7223 */ /* 0x000fe200000000ff */
[--C-:B0-----:R-:W-:Y:S01]  /*2ce0*/  FFMA R31, R31, -2, R8.reuse ;  /* 0xc00000001f1f7823 */ /* 0x101fe20000000008 */
[----:B------:R-:W-:Y:S01]  /*2cf0*/  FFMA R53, R36, R53, 0.1331529766321182251 ;  /* 0x3e08594124357423 */ /* 0x000fe20000000035 */
[----:B------:R-:W-:Y:S02]  /*2d00*/  HADD2.F32 R44, -RZ, R47.H1_H1 ;  /* 0x3000002fff2c7230 */ /* 0x000fe40000004100 */
[----:B------:R-:W-:Y:S01]  /*2d10*/  FMUL R47, R38, 0.10703222453594207764 ;  /* 0x3ddb33b6262f7820 */ /* 0x000fe20000400000 */
[----:B------:R-:W-:Y:S01]  /*2d20*/  FSEL R52, R31, 1, !P6 ;  /* 0x3f8000001f347808 */ /* 0x000fe20007000000 */
[----:B------:R-:W-:Y:S01]  /*2d30*/  FFMA R53, R36, R53, -0.33332768082618713379 ;  /* 0xbeaaa9ed24357423 */ /* 0x000fe20000000035 */
[----:B------:R-:W-:Y:S01]  /*2d40*/  FSETP.GE.AND P6, PT, |R46|, 0.60000002384185791016, PT ;  /* 0x3f19999a2e00780b */ /* 0x000fe20003fc6200 */
[----:B------:R-:W-:Y:S01]  /*2d50*/  FMUL R45, R44, R45 ;  /* 0x0000002d2c2d7220 */ /* 0x000fe20000400000 */
[----:B------:R-:W-:Y:S01]  /*2d60*/  FMUL R33, R33, R44 ;  /* 0x0000002c21217220 */ /* 0x000fe20000400000 */
[----:B------:R-:W-:Y:S01]  /*2d70*/  FFMA R53, R36, R53, RZ ;  /* 0x0000003524357223 */ /* 0x000fe200000000ff */
[----:B-1----:R-:W-:Y:S01]  /*2d80*/  FFMA R29, R29, -2, R8 ;  /* 0xc00000001d1d7823 */ /* 0x002fe20000000008 */
[----:B------:R-:W-:-:S02]  /*2d90*/  HADD2.F32 R36, -RZ, R30.H0_H0 ;  /* 0x2000001eff247230 */ /* 0x000fc40000004100 */
[----:B------:R-:W-:Y:S01]  /*2da0*/  FFMA R47, R38, R47, 0.79788458347320556641 ;  /* 0x3f4c422a262f7423 */ /* 0x000fe2000000002f */
[----:B------:R-:W-:Y:S01]  /*2db0*/  HADD2.F32 R30, -RZ, R30.H1_H1 ;  /* 0x3000001eff1e7230 */ /* 0x000fe20000004100 */
[----:B------:R-:W-:Y:S01]  /*2dc0*/  FSEL R31, R29, 1, !P5 ;  /* 0x3f8000001d1f7808 */ /* 0x000fe20006800000 */
[----:B------:R-:W-:Y:S01]  /*2dd0*/  FMUL R51, R51, R36 ;  /* 0x0000002433337220 */ /* 0x000fe20000400000 */
[--C-:B------:R-:W-:Y:S01]  /*2de0*/  LOP3.LUT R29, R52, 0x80000000, R49.reuse, 0xb8, !PT ;  /* 0x80000000341d7812 */ /* 0x100fe200078eb831 */
[----:B------:R-:W-:Y:S01]  /*2df0*/  @!P0 FFMA R29, R49, R28, R49 ;  /* 0x0000001c311d8223 */ /* 0x000fe20000000031 */
[--C-:B------:R-:W-:Y:S01]  /*2e00*/  LOP3.LUT R31, R31, 0x80000000, R46.reuse, 0xb8, !PT ;  /* 0x800000001f1f7812 */ /* 0x100fe200078eb82e */
[----:B------:R-:W-:Y:S01]  /*2e10*/  FFMA R28, -R37, R37, 1 ;  /* 0x3f800000251c7423 */ /* 0x000fe20000000125 */
[----:B------:R-:W-:Y:S01]  /*2e20*/  IADD3.X R49, PT, PT, RZ, R25, RZ, P4, !PT ;  /* 0x00000019ff317210 */ /* 0x000fe200027fe4ff */
[----:B------:R-:W-:Y:S01]  /*2e30*/  @!P6 FFMA R31, R46, R53, R46 ;  /* 0x000000352e1fe223 */ /* 0x000fe2000000002e */
[----:B------:R-:W-:Y:S01]  /*2e40*/  @!P1 IADD3 R44, P0, PT, R34, UR24, RZ ;  /* 0x00000018222c9c10 */ /* 0x000fe2000ff1e0ff */
[----:B------:R-:W-:Y:S01]  /*2e50*/  FMUL R53, R50, 0.10703222453594207764 ;  /* 0x3ddb33b632357820 */ /* 0x000fe20000400000 */
[----:B------:R-:W-:Y:S01]  /*2e60*/  FMUL R47, R28, R47 ;  /* 0x0000002f1c2f7220 */ /* 0x000fe20000400000 */
[----:B------:R-:W-:Y:S01]  /*2e70*/  FFMA R36, -R35, R35, 1 ;  /* 0x3f80000023247423 */ /* 0x000fe20000000123 */
[----:B------:R-:W-:Y:S01]  /*2e80*/  @!P1 IADD3.X R55, PT, PT, R49, UR32, RZ, P0, !PT ;  /* 0x0000002031379c10 */ /* 0x000fe200087fe4ff */
[----:B------:R-:W-:Y:S01]  /*2e90*/  FFMA R53, R50, R53, 0.79788458347320556641 ;  /* 0x3f4c422a32357423 */ /* 0x000fe20000000035 */
[----:B------:R-:W-:Y:S01]  /*2ea0*/  @!P1 LEA R28, P0, R44, UR8, 0x2 ;  /* 0x000000082c1c9c11 */ /* 0x000fe2000f8010ff */
[----:B------:R-:W-:Y:S01]  /*2eb0*/  FMUL R25, R33, R30 ;  /* 0x0000001e21197220 */ /* 0x000fe20000400000 */
[----:B------:R-:W-:Y:S01]  /*2ec0*/  FFMA R33, R29, R10, 0.5 ;  /* 0x3f0000001d217423 */ /* 0x000fe2000000000a */
[----:B------:R-:W-:Y:S01]  /*2ed0*/  FMUL R30, R38, 0.5 ;  /* 0x3f000000261e7820 */ /* 0x000fe20000400000 */
[----:B------:R-:W-:Y:S01]  /*2ee0*/  @!P1 LEA.HI.X R29, R44, UR9, R55, 0x2, P0 ;  /* 0x000000092c1d9c11 */ /* 0x000fe200080f1437 */
[----:B------:R-:W-:Y:S01]  /*2ef0*/  FMUL R53, R36, R53 ;  /* 0x0000003524357220 */ /* 0x000fe20000400000 */
[----:B------:R-:W-:-:S02]  /*2f00*/  VIADD R44, R4, 0x3 ;  /* 0x00000003042c7836 */ /* 0x000fc40000000000 */
[----:B------:R-:W-:Y:S01]  /*2f10*/  FMUL R36, R50, 0.5 ;  /* 0x3f00000032247820 */ /* 0x000fe20000400000 */
[----:B------:R-:W-:Y:S01]  /*2f20*/  FFMA R31, R31, R10, 0.5 ;  /* 0x3f0000001f1f7423 */ /* 0x000fe2000000000a */
[----:B------:R-:W-:Y:S01]  /*2f30*/  FMUL R30, R30, R47 ;  /* 0x0000002f1e1e7220 */ /* 0x000fe20000400000 */
[----:B------:R-:W-:Y:S01]  /*2f40*/  FADD R37, R37, 1 ;  /* 0x3f80000025257421 */ /* 0x000fe20000000000 */
[----:B------:R-:W-:Y:S01]  /*2f50*/  FMUL R36, R36, R53 ;  /* 0x0000003524247220 */ /* 0x000fe20000400000 */
[----:B------:R-:W-:Y:S01]  /*2f60*/  FADD R35, R35, 1 ;  /* 0x3f80000023237421 */ /* 0x000fe20000000000 */
[----:B------:R-:W-:Y:S01]  /*2f70*/  FMUL R47, R50, R31 ;  /* 0x0000001f322f7220 */ /* 0x000fe20000400000 */
[----:B------:R-:W-:Y:S01]  /*2f80*/  ISETP.GE.U32.AND P0, PT, R44, UR13, PT ;  /* 0x0000000d2c007c0c */ /* 0x000fe2000bf06070 */
[--C-:B------:R-:W-:Y:S02]  /*2f90*/  HADD2.F32 R31, -RZ, R24.reuse.H0_H0 ;  /* 0x20000018ff1f7230 */ /* 0x100fe40000004100 */
[----:B------:R-:W-:Y:S01]  /*2fa0*/  FFMA R30, R37, 0.5, R30 ;  /* 0x3f000000251e7823 */ /* 0x000fe2000000001e */
[----:B------:R-:W-:-:S02]  /*2fb0*/  HADD2.F32 R24, -RZ, R24.H1_H1 ;  /* 0x30000018ff187230 */ /* 0x000fc40000004100 */
[----:B------:R-:W-:Y:S01]  /*2fc0*/  FMUL R46, R38, R33 ;  /* 0x00000021262e7220 */ /* 0x000fe20000400000 */
[----:B------:R-:W-:Y:S01]  /*2fd0*/  FFMA R35, R35, 0.5, R36 ;  /* 0x3f00000023237823 */ /* 0x000fe20000000024 */
[----:B------:R-:W-:Y:S01]  /*2fe0*/  ISETP.LT.U32.AND P0, PT, R43, UR14, !P0 ;  /* 0x0000000e2b007c0c */ /* 0x000fe2000c701070 */
[--C-:B------:R-:W-:Y:S02]  /*2ff0*/  HADD2.F32 R33, -RZ, R2.reuse.H0_H0 ;  /* 0x20000002ff217230 */ /* 0x100fe40000004100 */
[----:B------:R-:W-:Y:S01]  /*3000*/  FMUL R46, R31, R46 ;  /* 0x0000002e1f2e7220 */ /* 0x000fe20000400000 */
[----:B------:R-:W-:Y:S02]  /*3010*/  HADD2.F32 R38, -RZ, R2.H1_H1 ;  /* 0x30000002ff267230 */ /* 0x000fe40000004100 */
[----:B------:R-:W-:Y:S01]  /*3020*/  FMUL R2, R30, R31 ;  /* 0x0000001f1e027220 */ /* 0x000fe20000400000 */
[----:B------:R-:W-:Y:S01]  /*3030*/  FMUL R35, R35, R24 ;  /* 0x0000001823237220 */ /* 0x000fe20000400000 */
[----:B------:R-:W-:Y:S01]  /*3040*/  FMUL R47, R24, R47 ;  /* 0x0000002f182f7220 */ /* 0x000fe20000400000 */
[----:B------:R-:W-:Y:S01]  /*3050*/  FMNMX R24, R48, |R51|, !PT ;  /* 0x4000003330187209 */ /* 0x000fe20007800000 */
[----:B------:R-:W-:Y:S01]  /*3060*/  FMUL R2, R2, R33 ;  /* 0x0000002102027220 */ /* 0x000fe20000400000 */
[----:B------:R-:W-:Y:S01]  /*3070*/  IADD3.X R33, PT, PT, RZ, UR25, R0, P2, P3 ;  /* 0x00000019ff217c10 */ /* 0x000fe200097e6400 */
[----:B------:R-:W-:Y:S01]  /*3080*/  FMUL R38, R35, R38 ;  /* 0x0000002623267220 */ /* 0x000fe20000400000 */
[C---:B------:R-:W-:Y:S01]  /*3090*/  @!P1 LEA R30, P2, R34.reuse, UR8, 0x2 ;  /* 0x00000008221e9c11 */ /* 0x040fe2000f8410ff */
[----:B------:R-:W-:Y:S01]  /*30a0*/  FMUL R48, R51, UR5 ;  /* 0x0000000533307c20 */ /* 0x000fe20008400000 */
[C---:B------:R-:W-:Y:S01]  /*30b0*/  @!P1 LEA R36, P3, R34.reuse, UR16, 0x2 ;  /* 0x0000001022249c11 */ /* 0x040fe2000f8610ff */
[----:B------:R-:W-:Y:S01]  /*30c0*/  FMUL R52, R39, UR5 ;  /* 0x0000000527347c20 */ /* 0x000fe20008400000 */
[----:B------:R-:W-:Y:S01]  /*30d0*/  @!P1 IADD3 R35, P5, PT, R34, UR24, RZ ;  /* 0x0000001822239c10 */ /* 0x000fe2000ffbe0ff */
[----:B------:R-:W-:Y:S01]  /*30e0*/  FMUL R54, R46, UR5 ;  /* 0x000000052e367c20 */ /* 0x000fe20008400000 */
[C-C-:B------:R-:W-:Y:S01]  /*30f0*/  @!P1 LEA.HI.X R31, R34.reuse, UR9, R49.reuse, 0x2, P2 ;  /* 0x00000009221f9c11 */ /* 0x140fe200090f1431 */
[----:B------:R-:W-:Y:S01]  /*3100*/  FMUL R55, R47, UR5 ;  /* 0x000000052f377c20 */ /* 0x000fe20008400000 */
[----:B------:R-:W-:-:S02]  /*3110*/  @!P1 LEA.HI.X R37, R34, UR11, R49, 0x2, P3 ;  /* 0x0000000b22259c11 */ /* 0x000fc400098f1431 */
[----:B------:R-:W-:Y:S02]  /*3120*/  @!P0 CS2R R56, SRZ ;  /* 0x0000000000388805 */ /* 0x000fe4000001ff00 */
[----:B------:R-:W-:Y:S02]  /*3130*/  @P0 IADD3 R0, P4, PT, R32, UR35, RZ ;  /* 0x0000002320000c10 */ /* 0x000fe4000ff9e0ff */
[----:B------:R-:W-:Y:S01]  /*3140*/  @!P1 IADD3.X R50, PT, PT, R49, UR32, RZ, P5, !PT ;  /* 0x0000002031329c10 */ /* 0x000fe2000affe4ff */
[----:B------:R-:W-:Y:S01]  /*3150*/  FMUL R49, R25, UR5 ;  /* 0x0000000519317c20 */ /* 0x000fe20008400000 */
[----:B------:R-:W-:Y:S02]  /*3160*/  @!P1 LEA R34, P2, R35, UR16, 0x2 ;  /* 0x0000001023229c11 */ /* 0x000fe4000f8410ff */
[----:B------:R-:W-:Y:S02]  /*3170*/  FMNMX3 R51, |R25|, R24, |R2|, !PT ;  /* 0x0000001819337276 */ /* 0x000fe40007800602 */
[----:B------:R-:W-:-:S02]  /*3180*/  @P0 IADD3.X R53, PT, PT, R33, UR25, RZ, P4, !PT ;  /* 0x0000001921350c10 */ /* 0x000fc4000a7fe4ff */
[C---:B------:R-:W-:Y:S02]  /*3190*/  @P0 LEA R24, P3, R0.reuse, UR21, 0x2 ;  /* 0x0000001500180c11 */ /* 0x040fe4000f8610ff */
[----:B------:R-:W-:Y:S02]  /*31a0*/  @!P1 LEA.HI.X R35, R35, UR11, R50, 0x2, P2 ;  /* 0x0000000b23239c11 */ /* 0x000fe400090f1432 */
[----:B------:R-:W-:Y:S02]  /*31b0*/  SHF.R.U32.HI R50, RZ, 0x2, R3 ;  /* 0x00000002ff327819 */ /* 0x000fe40000011603 */
[----:B------:R-:W-:Y:S02]  /*31c0*/  @P0 LEA.HI.X R25, R0, UR27, R53, 0x2, P3 ;  /* 0x0000001b00190c11 */ /* 0x000fe400098f1435 */
[----:B------:R-:W-:Y:S01]  /*31d0*/  LOP3.LUT R53, R50, 0xf8, RZ, 0xc0, !PT ;  /* 0x000000f832357812 */ /* 0x000fe200078ec0ff */
[----:B------:R-:W-:Y:S01]  /*31e0*/  FMUL R50, R2, UR5 ;  /* 0x0000000502327c20 */ /* 0x000fe20008400000 */
[----:B------:R-:W-:-:S02]  /*31f0*/  F2FP.BF16.F32.PACK_AB R48, RZ, R48 ;  /* 0x00000030ff30723e */ /* 0x000fc400000010ff */
[----:B------:R-:W-:Y:S01]  /*3200*/  F2FP.BF16.F32.PACK_AB R49, RZ, R49 ;  /* 0x00000031ff31723e */ /* 0x000fe200000010ff */
[----:B------:R-:W-:Y:S01]  /*3210*/  IMAD.WIDE.U32 R26, R53, UR24, R26 ;  /* 0x00000018351a7c25 */ /* 0x000fe2000f8e001a */
[----:B------:R-:W-:-:S03]  /*3220*/  FMNMX R2, |R38|, R51, !PT ;  /* 0x0000003326027209 */ /* 0x000fc60007800200 */
[----:B------:R-:W-:Y:S01]  /*3230*/  FMUL R51, R38, UR5 ;  /* 0x0000000526337c20 */ /* 0x000fe20008400000 */
[----:B------:R-:W-:Y:S01]  /*3240*/  @!P1 PRMT R48, R48, 0x5410, R49 ;  /* 0x0000541030309816 */ /* 0x000fe20000000031 */
[----:B------:R-:W-:Y:S01]  /*3250*/  IMAD R53, R53, UR32, RZ ;  /* 0x0000002035357c24 */ /* 0x000fe2000f8e02ff */
[----:B------:R-:W-:Y:S01]  /*3260*/  F2FP.BF16.F32.PACK_AB R50, RZ, R50 ;  /* 0x00000032ff32723e */ /* 0x000fe200000010ff */
[----:B------:R-:W-:Y:S01]  /*3270*/  @!P0 IMAD.MOV.U32 R38, RZ, RZ, RZ ;  /* 0x000000ffff268224 */ /* 0x000fe200078e00ff */
[----:B------:R-:W-:Y:S01]  /*3280*/  F2FP.BF16.F32.PACK_AB R51, RZ, R51 ;  /* 0x00000033ff33723e */ /* 0x000fe200000010ff */
[----:B------:R0:W-:Y:S01]  /*3290*/  @!P1 STG.E desc[UR22][R30.64], R48 ;  /* 0x000000301e009986 */ /* 0x0001e2000c101916 */
[----:B------:R-:W-:Y:S01]  /*32a0*/  IADD3 R0, PT, PT, R27, R53, RZ ;  /* 0x000000351b007210 */ /* 0x000fe20007ffe0ff */
[----:B------:R-:W-:Y:S01]  /*32b0*/  FMUL R53, R45, UR5 ;  /* 0x000000052d357c20 */ /* 0x000fe20008400000 */
[----:B------:R-:W-:Y:S02]  /*32c0*/  F2FP.BF16.F32.PACK_AB R52, RZ, R52 ;  /* 0x00000034ff34723e */ /* 0x000fe400000010ff */
[----:B------:R-:W-:-:S02]  /*32d0*/  F2FP.BF16.F32.PACK_AB R54, RZ, R54 ;  /* 0x00000036ff36723e */ /* 0x000fc400000010ff */
[----:B------:R-:W-:Y:S02]  /*32e0*/  F2FP.BF16.F32.PACK_AB R53, RZ, R53 ;  /* 0x00000035ff35723e */ /* 0x000fe400000010ff */
[----:B------:R-:W-:Y:S02]  /*32f0*/  F2FP.BF16.F32.PACK_AB R55, RZ, R55 ;  /* 0x00000037ff37723e */ /* 0x000fe400000010ff */
[----:B------:R-:W-:Y:S02]  /*3300*/  @!P1 PRMT R50, R50, 0x5410, R51 ;  /* 0x0000541032329816 */ /* 0x000fe40000000033 */
[----:B0-----:R-:W-:Y:S02]  /*3310*/  @P0 IADD3 R30, P2, P3, R43, UR36, R26 ;  /* 0x000000242b1e0c10 */ /* 0x001fe4000fb5e01a */
[----:B------:R-:W-:Y:S01]  /*3320*/  @!P1 PRMT R52, R52, 0x5410, R53 ;  /* 0x0000541034349816 */ /* 0x000fe20000000035 */
[----:B------:R0:W-:Y:S01]  /*3330*/  @!P1 STG.E desc[UR22][R28.64], R50 ;  /* 0x000000321c009986 */ /* 0x0001e2000c101916 */
[----:B------:R-:W-:-:S02]  /*3340*/  @P0 IADD3 R30, P4, PT, R30, UR36, RZ ;  /* 0x000000241e1e0c10 */ /* 0x000fc4000ff9e0ff */
[----:B------:R-:W-:Y:S01]  /*3350*/  @P0 IADD3.X R31, PT, PT, RZ, UR37, R0, P2, P3 ;  /* 0x00000025ff1f0c10 */ /* 0x000fe200097e6400 */
[----:B------:R1:W-:Y:S01]  /*3360*/  @!P1 STG.E desc[UR22][R36.64], R52 ;  /* 0x0000003424009986 */ /* 0x0003e2000c101916 */
[----:B------:R-:W-:Y:S02]  /*3370*/  @!P1 PRMT R54, R54, 0x5410, R55 ;  /* 0x0000541036369816 */ /* 0x000fe40000000037 */
[----:B------:R-:W-:Y:S02]  /*3380*/  @P0 IADD3.X R31, PT, PT, R31, UR37, RZ, P4, !PT ;  /* 0x000000251f1f0c10 */ /* 0x000fe4000a7fe4ff */
[----:B------:R-:W-:Y:S01]  /*3390*/  FMNMX R2, |R39|, R2, !PT ;  /* 0x0000000227027209 */ /* 0x000fe20007800200 */
[----:B------:R1:W-:Y:S01]  /*33a0*/  @!P1 STG.E desc[UR22][R34.64], R54 ;  /* 0x0000003622009986 */ /* 0x0003e2000c101916 */
[C---:B------:R-:W-:Y:S02]  /*33b0*/  @P0 SHF.L.U64.HI R31, R30.reuse, 0x2, R31 ;  /* 0x000000021e1f0819 */ /* 0x040fe4000001021f */
[----:B------:R-:W-:-:S04]  /*33c0*/  @P0 SHF.L.U32 R30, R30, 0x2, RZ ;  /* 0x000000021e1e0819 */ /* 0x000fc800000006ff */
[C---:B0-----:R-:W-:Y:S02]  /*33d0*/  @P0 IADD3 R28, P1, PT, R30.reuse, UR28, RZ ;  /* 0x0000001c1e1c0c10 */ /* 0x041fe4000ff3e0ff */
[----:B------:R-:W-:Y:S02]  /*33e0*/  @P0 IADD3 R30, P2, PT, R30, UR38, RZ ;  /* 0x000000261e1e0c10 */ /* 0x000fe4000ff5e0ff */
[C---:B------:R-:W-:Y:S02]  /*33f0*/  @P0 IADD3.X R29, PT, PT, R31.reuse, UR29, RZ, P1, !PT ;  /* 0x0000001d1f1d0c10 */ /* 0x040fe40008ffe4ff */
[----:B------:R-:W-:Y:S01]  /*3400*/  @P0 IADD3.X R31, PT, PT, R31, UR39, RZ, P2, !PT ;  /* 0x000000271f1f0c10 */ /* 0x000fe200097fe4ff */
[----:B-1----:R-:W-:Y:S08]  /*3410*/  @!P0 BRA `(.L_x_9111) ;  /* 0x0000000000548947 */ /* 0x002ff00003800000 */
[----:B------:R-:W-:Y:S01]  /*3420*/  IADD3 R34, P1, P2, R43, UR36, R26 ;  /* 0x000000242b227c10 */ /* 0x000fe2000fa3e01a */
[----:B------:R-:W-:Y:S01]  /*3430*/  UIMAD UR17, UR32, 0x3, URZ ;  /* 0x00000003201178a4 */ /* 0x000fe2000f8e02ff */
[----:B------:R-:W-:Y:S01]  /*3440*/  MOV R39, UR24 ;  /* 0x0000001800277c02 */ /* 0x000fe20008000f00 */
[----:B------:R-:W-:Y:S01]  /*3450*/  UIMAD UR6, UR33, 0x3, URZ ;  /* 0x00000003210678a4 */ /* 0x000fe2000f8e02ff */
[----:B------:R-:W-:Y:S02]  /*3460*/  IADD3.X R35, PT, PT, RZ, UR37, R0, P1, P2 ;  /* 0x00000025ff237c10 */ /* 0x000fe40008fe4400 */
[----:B------:R-:W-:Y:S01]  /*3470*/  MOV R37, UR34 ;  /* 0x0000002200257c02 */ /* 0x000fe20008000f00 */
[----:B------:R-:W-:-:S04]  /*3480*/  IMAD.WIDE.U32 R34, R39, 0x3, R34 ;  /* 0x0000000327227825 */ /* 0x000fc800078e0022 */
[----:B------:R-:W-:Y:S01]  /*3490*/  IMAD.WIDE.U32 R32, R37, 0x3, R32 ;  /* 0x0000000325207825 */ /* 0x000fe200078e0020 */
[----:B------:R-:W-:-:S03]  /*34a0*/  SHF.L.U32 R38, R34, 0x2, RZ ;  /* 0x0000000222267819 */ /* 0x000fc600000006ff */
[----:B------:R-:W-:Y:S01]  /*34b0*/  VIADD R35, R35, UR17 ;  /* 0x0000001123237c36 */ /* 0x000fe20008000000 */
[----:B------:R-:W-:Y:S02]  /*34c0*/  IADD3 R37, PT, PT, R33, UR6, RZ ;  /* 0x0000000621257c10 */ /* 0x000fe4000fffe0ff */
[----:B------:R-:W-:Y:S02]  /*34d0*/  IADD3 R36, P2, PT, R38, UR28, RZ ;  /* 0x0000001c26247c10 */ /* 0x000fe4000ff5e0ff */
[----:B------:R-:W-:Y:S02]  /*34e0*/  SHF.L.U64.HI R33, R34, 0x2, R35 ;  /* 0x0000000222217819 */ /* 0x000fe40000010223 */
[----:B------:R-:W-:Y:S02]  /*34f0*/  LEA R34, P1, R32, UR21, 0x2 ;  /* 0x0000001520227c11 */ /* 0x000fe4000f8210ff */
[----:B------:R-:W-:Y:S02]  /*3500*/  IADD3 R38, P3, PT, R38, UR38, RZ ;  /* 0x0000002626267c10 */ /* 0x000fe4000ff7e0ff */
[----:B------:R-:W-:-:S02]  /*3510*/  LEA.HI.X R35, R32, UR27, R37, 0x2, P1 ;  /* 0x0000001b20237c11 */ /* 0x000fc400088f1425 */
[C---:B------:R-:W-:Y:S02]  /*3520*/  IADD3.X R37, PT, PT, R33.reuse, UR29, RZ, P2, !PT ;  /* 0x0000001d21257c10 */ /* 0x040fe400097fe4ff */
[----:B------:R-:W-:Y:S01]  /*3530*/  IADD3.X R39, PT, PT, R33, UR39, RZ, P3, !PT ;  /* 0x0000002721277c10 */ /* 0x000fe20009ffe4ff */
[----:B------:R0:W5:Y:S04]  /*3540*/  LDG.E R56, desc[UR22][R34.64] ;  /* 0x0000001622387981 */ /* 0x000168000c1e1900 */
[----:B------:R0:W5:Y:S04]  /*3550*/  LDG.E R57, desc[UR22][R36.64] ;  /* 0x0000001624397981 */ /* 0x000168000c1e1900 */
[----:B------:R0:W5:Y:S02]  /*3560*/  LDG.E R38, desc[UR22][R38.64] ;  /* 0x0000001626267981 */ /* 0x000164000c1e1900 */
.L_x_9111:
[----:B------:R-:W-:Y:S05]  /*3570*/  BSYNC.RECONVERGENT B0 ;  /* 0x0000000000007941 */ /* 0x000fea0003800200 */
.L_x_9110:
[--C-:B-----5:R-:W-:Y:S01]  /*3580*/  HADD2.F32 R27, -RZ, R40.reuse.H0_H0 ;  /* 0x20000028ff1b7230 */ /* 0x120fe20000004100 */
[----:B------:R-:W-:Y:S01]  /*3590*/  FMNMX3 R46, |R45|, R2, |R46|, !PT ;  /* 0x000000022d2e7276 */ /* 0x000fe2000780062e */
[----:B------:R-:W-:-:S03]  /*35a0*/  HADD2.F32 R40, -RZ, R40.H1_H1 ;  /* 0x30000028ff287230 */ /* 0x000fc60000004100 */
[C---:B------:R-:W-:Y:S01]  /*35b0*/  FMUL R32, R27.reuse, 0.044714998453855514526 ;  /* 0x3d3727131b207820 */ /* 0x040fe20000400000 */
[C---:B------:R-:W-:Y:S01]  /*35c0*/  FMUL R33, R27.reuse, 0.79788458347320556641 ;  /* 0x3f4c422a1b217820 */ /* 0x040fe20000400000 */
[C---:B0-----:R-:W-:Y:S02]  /*35d0*/  FMUL R35, R40.reuse, 0.044714998453855514526 ;  /* 0x3d37271328237820 */ /* 0x041fe40000400000 */
[----:B------:R-:W-:Y:S02]  /*35e0*/  FFMA R32, R27, R32, 1 ;  /* 0x3f8000001b207423 */ /* 0x000fe40000000020 */
[C---:B------:R-:W-:Y:S02]  /*35f0*/  FFMA R37, R40.reuse, R35, 1 ;  /* 0x3f80000028257423 */ /* 0x040fe40000000023 */
[----:B------:R-:W-:Y:S01]  /*3600*/  FMUL R33, R33, R32 ;  /* 0x0000002021217220 */ /* 0x000fe20000400000 */
[----:B------:R-:W-:-:S03]  /*3610*/  FMUL R32, R40, 0.79788458347320556641 ;  /* 0x3f4c422a28207820 */ /* 0x000fc60000400000 */
[C---:B------:R-:W-:Y:S01]  /*3620*/  FMUL R36, |R33|.reuse, 2.8853900432586669922 ;  /* 0x4038aa3b21247820 */ /* 0x040fe20000400200 */
[C---:B------:R-:W-:Y:S01]  /*3630*/  FMUL R34, R33.reuse, R33 ;  /* 0x0000002121227220 */ /* 0x040fe20000400000 */
[----:B------:R-:W-:Y:S01]  /*3640*/  FMUL R32, R32, R37 ;  /* 0x0000002520207220 */ /* 0x000fe20000400000 */
[C---:B------:R-:W-:Y:S02]  /*3650*/  FSETP.GE.AND P1, PT, |R33|.reuse, 9.010913848876953125, PT ;  /* 0x41102cb42100780b */ /* 0x040fe40003f26200 */
[----:B------:R-:W-:Y:S01]  /*3660*/  FFMA R37, R34, R9, -0.052303962409496307373 ;  /* 0xbd563cae22257423 */ /* 0x000fe20000000009 */
[----:B------:R-:W0:Y:S01]  /*3670*/  MUFU.EX2 R36, R36 ;  /* 0x0000002400247308 */ /* 0x000e220000000800 */
[----:B------:R-:W-:Y:S01]  /*3680*/  FMUL R39, |R32|, 2.8853900432586669922 ;  /* 0x4038aa3b20277820 */ /* 0x000fe20000400200 */
[----:B------:R-:W-:Y:S01]  /*3690*/  FSETP.GE.AND P2, PT, |R33|, 0.60000002384185791016, PT ;  /* 0x3f19999a2100780b */ /* 0x000fe20003f46200 */
[----:B------:R-:W-:-:S04]  /*36a0*/  FFMA R37, R34, R37, 0.1331529766321182251 ;  /* 0x3e08594122257423 */ /* 0x000fc80000000025 */
[C---:B------:R-:W-:Y:S01]  /*36b0*/  FFMA R2, R34.reuse, R37, -0.33332768082618713379 ;  /* 0xbeaaa9ed22027423 */ /* 0x040fe20000000025 */
[----:B------:R-:W-:Y:S03]  /*36c0*/  MUFU.EX2 R39, R39 ;  /* 0x0000002700277308 */ /* 0x000fe60000000800 */
[----:B------:R-:W-:Y:S01]  /*36d0*/  FFMA R2, R34, R2, RZ ;  /* 0x0000000222027223 */ /* 0x000fe200000000ff */
[----:B0-----:R-:W-:Y:S01]  /*36e0*/  FADD R35, R36, 1 ;  /* 0x3f80000024237421 */ /* 0x001fe20000000000 */
[----:B------:R-:W-:-:S04]  /*36f0*/  FMUL R36, R27, 0.035677410662174224854 ;  /* 0x3d12227a1b247820 */ /* 0x000fc80000400000 */
[----:B------:R-:W-:Y:S01]  /*3700*/  FFMA R58, R27, R36, 0.79788458347320556641 ;  /* 0x3f4c422a1b3a7423 */ /* 0x000fe20000000024 */
[----:B------:R-:W0:Y:S02]  /*3710*/  MUFU.RCP R35, R35 ;  /* 0x0000002300237308 */ /* 0x000e240000001000 */
[----:B0-----:R-:W-:Y:S01]  /*3720*/  FFMA R34, R35, -2, R8 ;  /* 0xc000000023227823 */ /* 0x001fe20000000008 */
[----:B------:R-:W-:-:S04]  /*3730*/  FADD R35, R39, 1 ;  /* 0x3f80000027237421 */ /* 0x000fc80000000000 */
[----:B------:R-:W-:Y:S02]  /*3740*/  FSEL R34, R34, 1, !P1 ;  /* 0x3f80000022227808 */ /* 0x000fe40004800000 */
[----:B------:R-:W0:Y:S01]  /*3750*/  MUFU.RCP R35, R35 ;  /* 0x0000002300237308 */ /* 0x000e220000001000 */
[----:B------:R-:W-:Y:S02]  /*3760*/  FSETP.GE.AND P1, PT, |R32|, 9.010913848876953125, PT ;  /* 0x41102cb42000780b */ /* 0x000fe40003f26200 */
[--C-:B------:R-:W-:Y:S01]  /*3770*/  LOP3.LUT R36, R34, 0x80000000, R33.reuse, 0xb8, !PT ;  /* 0x8000000022247812 */ /* 0x100fe200078eb821 */
[----:B------:R-:W-:Y:S01]  /*3780*/  FMUL R34, R27, R58 ;  /* 0x0000003a1b227220 */ /* 0x000fe20000400000 */
[----:B------:R-:W-:Y:S01]  /*3790*/  @!P2 FFMA R36, R33, R2, R33 ;  /* 0x000000022124a223 */ /* 0x000fe20000000021 */
[C---:B------:R-:W-:Y:S01]  /*37a0*/  FMUL R33, R32.reuse, R32 ;  /* 0x0000002020217220 */ /* 0x040fe20000400000 */
[----:B------:R-:W-:Y:S01]  /*37b0*/  FSETP.GE.AND P2, PT, |R32|, 0.60000002384185791016, PT ;  /* 0x3f19999a2000780b */ /* 0x000fe20003f46200 */
[----:B------:R-:W-:-:S02]  /*37c0*/  FMUL R37, |R34|, 2.8853900432586669922 ;  /* 0x4038aa3b22257820 */ /* 0x000fc40000400200 */
[----:B------:R-:W-:-:S04]  /*37d0*/  FFMA R2, R33, R9, -0.052303962409496307373 ;  /* 0xbd563cae21027423 */ /* 0x000fc80000000009 */
[----:B------:R-:W1:Y:S01]  /*37e0*/  MUFU.EX2 R37, R37 ;  /* 0x0000002500257308 */ /* 0x000e620000000800 */
[----:B------:R-:W-:-:S04]  /*37f0*/  FFMA R2, R33, R2, 0.1331529766321182251 ;  /* 0x3e08594121027423 */ /* 0x000fc80000000002 */
[----:B------:R-:W-:-:S04]  /*3800*/  FFMA R2, R33, R2, -0.33332768082618713379 ;  /* 0xbeaaa9ed21027423 */ /* 0x000fc80000000002 */
[----:B------:R-:W-:Y:S01]  /*3810*/  FFMA R39, R33, R2, RZ ;  /* 0x0000000221277223 */ /* 0x000fe200000000ff */
[----:B0-----:R-:W-:-:S05]  /*3820*/  FFMA R2, R35, -2, R8 ;  /* 0xc000000023027823 */ /* 0x001fca0000000008 */
[----:B------:R-:W-:Y:S01]  /*3830*/  FSEL R35, R2, 1, !P1 ;  /* 0x3f80000002237808 */ /* 0x000fe20004800000 */
[----:B-1----:R-:W-:Y:S01]  /*3840*/  FADD R33, R37, 1 ;  /* 0x3f80000025217421 */ /* 0x002fe20000000000 */
[----:B------:R-:W-:Y:S02]  /*3850*/  FSETP.GE.AND P1, PT, |R34|, 9.010913848876953125, PT ;  /* 0x41102cb42200780b */ /* 0x000fe40003f26200 */
[--C-:B------:R-:W-:Y:S01]  /*3860*/  LOP3.LUT R37, R35, 0x80000000, R32.reuse, 0xb8, !PT ;  /* 0x8000000023257812 */ /* 0x100fe200078eb820 */
[----:B------:R-:W-:Y:S01]  /*3870*/  @!P2 FFMA R37, R32, R39, R32 ;  /* 0x000000272025a223 */ /* 0x000fe20000000020 */
[----:B------:R-:W-:Y:S01]  /*3880*/  FMUL R35, R40, 0.035677410662174224854 ;  /* 0x3d12227a28237820 */ /* 0x000fe20000400000 */
[----:B------:R-:W0:Y:S01]  /*3890*/  MUFU.RCP R33, R33 ;  /* 0x0000002100217308 */ /* 0x000e220000001000 */
[C---:B------:R-:W-:Y:S01]  /*38a0*/  FMUL R32, R34.reuse, R34 ;  /* 0x0000002222207220 */ /* 0x040fe20000400000 */
[----:B------:R-:W-:Y:S01]  /*38b0*/  FSETP.GE.AND P2, PT, |R34|, 0.60000002384185791016, PT ;  /* 0x3f19999a2200780b */ /* 0x000fe20003f46200 */
[----:B------:R-:W-:-:S02]  /*38c0*/  FFMA R39, R40, R35, 0.79788458347320556641 ;  /* 0x3f4c422a28277423 */ /* 0x000fc40000000023 */
[----:B------:R-:W-:Y:S02]  /*38d0*/  FFMA R35, R32, R9, -0.052303962409496307373 ;  /* 0xbd563cae20237423 */ /* 0x000fe40000000009 */
[----:B------:R-:W-:Y:S02]  /*38e0*/  FMUL R39, R40, R39 ;  /* 0x0000002728277220 */ /* 0x000fe40000400000 */
[----:B------:R-:W-:-:S04]  /*38f0*/  FFMA R45, R32, R35, 0.1331529766321182251 ;  /* 0x3e085941202d7423 */ /* 0x000fc80000000023 */
[C---:B------:R-:W-:Y:S01]  /*3900*/  FFMA R2, R32.reuse, R45, -0.33332768082618713379 ;  /* 0xbeaaa9ed20027423 */ /* 0x040fe2000000002d */
[----:B0-----:R-:W-:Y:S01]  /*3910*/  FFMA R35, R33, -2, R8 ;  /* 0xc000000021237823 */ /* 0x001fe20000000008 */
[----:B------:R-:W-:Y:S02]  /*3920*/  FMUL R33, |R39|, 2.8853900432586669922 ;  /* 0x4038aa3b27217820 */ /* 0x000fe40000400200 */
[----:B------:R-:W-:Y:S01]  /*3930*/  FFMA R45, R32, R2, RZ ;  /* 0x00000002202d7223 */ /* 0x000fe200000000ff */
[----:B------:R-:W-:Y:S01]  /*3940*/  @!P0 IMAD.MOV.U32 R32, RZ, RZ, RZ ;  /* 0x000000ffff208224 */ /* 0x000fe200078e00ff */
[----:B------:R-:W-:Y:S02]  /*3950*/  FSEL R35, R35, 1, !P1 ;  /* 0x3f80000023237808 */ /* 0x000fe40004800000 */
[----:B------:R-:W0:Y:S03]  /*3960*/  MUFU.EX2 R33, R33 ;  /* 0x0000002100217308 */ /* 0x000e260000000800 */
[----:B------:R1:W2:Y:S01]  /*3970*/  @P0 LDG.E R32, desc[UR22][R28.64] ;  /* 0x000000161c200981 */ /* 0x0002a2000c1e1900 */
[--C-:B------:R-:W-:Y:S01]  /*3980*/  LOP3.LUT R35, R35, 0x80000000, R34.reuse, 0xb8, !PT ;  /* 0x8000000023237812 */ /* 0x100fe200078eb822 */
[----:B------:R-:W-:Y:S01]  /*3990*/  @!P2 FFMA R35, R34, R45, R34 ;  /* 0x0000002d2223a223 */ /* 0x000fe20000000022 */
[----:B------:R-:W-:Y:S01]  /*39a0*/  FMUL R58, R39, R39 ;  /* 0x00000027273a7220 */ /* 0x000fe20000400000 */
[----:B0-----:R-:W-:-:S04]  /*39b0*/  FADD R34, R33, 1 ;  /* 0x3f80000021227421 */ /* 0x001fc80000000000 */
[----:B------:R-:W0:Y:S01]  /*39c0*/  MUFU.RCP R45, R34 ;  /* 0x00000022002d7308 */ /* 0x000e220000001000 */
[----:B------:R-:W-:-:S04]  /*39d0*/  FFMA R33, R58, R9, -0.052303962409496307373 ;  /* 0xbd563cae3a217423 */ /* 0x000fc80000000009 */
[----:B------:R-:W-:-:S04]  /*39e0*/  FFMA R33, R58, R33, 0.1331529766321182251 ;  /* 0x3e0859413a217423 */ /* 0x000fc80000000021 */
[C---:B------:R-:W-:Y:S01]  /*39f0*/  FFMA R2, R58.reuse, R33, -0.33332768082618713379 ;  /* 0xbeaaa9ed3a027423 */ /* 0x040fe20000000021 */
[----:B------:R-:W-:Y:S01]  /*3a00*/  HADD2.F32 R33, -RZ, R22.H0_H0 ;  /* 0x20000016ff217230 */ /* 0x000fe20000004100 */
[C---:B------:R-:W-:Y:S02]  /*3a10*/  FSETP.GE.AND P2, PT, |R39|.reuse, 0.60000002384185791016, PT ;  /* 0x3f19999a2700780b */ /* 0x040fe40003f46200 */
[----:B------:R-:W-:Y:S01]  /*3a20*/  FFMA R2, R58, R2, RZ ;  /* 0x000000023a027223 */ /* 0x000fe200000000ff */
[----:B------:R-:W-:Y:S01]  /*3a30*/  FSETP.GE.AND P1, PT, |R39|, 9.010913848876953125, PT ;  /* 0x41102cb42700780b */ /* 0x000fe20003f26200 */
[----:B------:R-:W-:Y:S01]  /*3a40*/  FMUL R58, R33, 0.044714998453855514526 ;  /* 0x3d372713213a7820 */ /* 0x000fe20000400000 */
[----:B0-----:R-:W-:-:S03]  /*3a50*/  FFMA R45, R45, -2, R8 ;  /* 0xc00000002d2d7823 */ /* 0x001fc60000000008 */
[----:B------:R-:W-:Y:S02]  /*3a60*/  FFMA R58, R33, R58, 1 ;  /* 0x3f800000213a7423 */ /* 0x000fe4000000003a */
[----:B-1----:R-:W-:Y:S01]  /*3a70*/  FSEL R28, R45, 1, !P1 ;  /* 0x3f8000002d1c7808 */ /* 0x002fe20004800000 */
[----:B------:R-:W-:-:S04]  /*3a80*/  FMUL R45, R33, 0.79788458347320556641 ;  /* 0x3f4c422a212d7820 */ /* 0x000fc80000400000 */
[----:B------:R-:W-:Y:S01]  /*3a90*/  FMUL R45, R45, R58 ;  /* 0x0000003a2d2d7220 */ /* 0x000fe20000400000 */
[--C-:B------:R-:W-:Y:S01]  /*3aa0*/  LOP3.LUT R29, R28, 0x80000000, R39.reuse, 0xb8, !PT ;  /* 0x800000001c1d7812 */ /* 0x100fe200078eb827 */
[----:B------:R-:W-:Y:S02]  /*3ab0*/  @!P2 FFMA R29, R39, R2, R39 ;  /* 0x00000002271da223 */ /* 0x000fe40000000027 */
        /* <DEDUP_REMOVED lines=8> */
[----:B------:R-:W-:Y:S01]  /*3b40*/  @!P0 MOV R28, RZ ;  /* 0x000000ff001c8202 */ /* 0x000fe20000000f00 */
[----:B------:R-:W-:Y:S01]  /*3b50*/  FFMA R58, R58, R34, RZ ;  /* 0x000000223a3a7223 */ /* 0x000fe200000000ff */
[----:B------:R-:W-:Y:S01]  /*3b60*/  HADD2.F32 R34, -RZ, R22.H1_H1 ;  /* 0x30000016ff227230 */ /* 0x000fe20000004100 */
[----:B------:R-:W-:Y:S02]  /*3b70*/  @!P0 MOV R2, RZ ;  /* 0x000000ff00028202 */ /* 0x000fe40000000f00 */
[C---:B------:R-:W-:Y:S01]  /*3b80*/  FSETP.GE.AND P1, PT, |R45|.reuse, 0.60000002384185791016, PT ;  /* 0x3f19999a2d00780b */ /* 0x040fe20003f26200 */
[----:B------:R1:W3:Y:S04]  /*3b90*/  @P0 LDG.E R28, desc[UR22][R24.64] ;  /* 0x00000016181c0981 */ /* 0x0002e8000c1e1900 */
[----:B------:R4:W3:Y:S01]  /*3ba0*/  @P0 LDG.E R2, desc[UR22][R30.64] ;  /* 0x000000161e020981 */ /* 0x0008e2000c1e1900 */
[----:B------:R-:W-:Y:S01]  /*3bb0*/  FSETP.GE.AND P0, PT, |R45|, 9.010913848876953125, PT ;  /* 0x41102cb42d00780b */ /* 0x000fe20003f06200 */
[----:B-1----:R-:W-:Y:S01]  /*3bc0*/  FMUL R25, R34, 0.044714998453855514526 ;  /* 0x3d37271322197820 */ /* 0x002fe20000400000 */
[----:B0-----:R-:W-:-:S03]  /*3bd0*/  FFMA R22, R59, -2, R8 ;  /* 0xc00000003b167823 */ /* 0x001fc60000000008 */
[C---:B------:R-:W-:Y:S01]  /*3be0*/  FFMA R24, R34.reuse, R25, 1 ;  /* 0x3f80000022187423 */ /* 0x040fe20000000019 */
[----:B------:R-:W-:Y:S01]  /*3bf0*/  FMUL R25, R34, 0.79788458347320556641 ;  /* 0x3f4c422a22197820 */ /* 0x000fe20000400000 */
[----:B------:R-:W-:-:S03]  /*3c00*/  FSEL R22, R22, 1, !P0 ;  /* 0x3f80000016167808 */ /* 0x000fc60004000000 */
[----:B------:R-:W-:Y:S01]  /*3c10*/  FMUL R25, R25, R24 ;  /* 0x0000001819197220 */ /* 0x000fe20000400000 */
[--C-:B------:R-:W-:Y:S01]  /*3c20*/  LOP3.LUT R22, R22, 0x80000000, R45.reuse, 0xb8, !PT ;  /* 0x8000000016167812 */ /* 0x100fe200078eb82d */
[----:B------:R-:W-:Y:S02]  /*3c30*/  @!P1 FFMA R22, R45, R58, R45 ;  /* 0x0000003a2d169223 */ /* 0x000fe4000000002d */
[----:B------:R-:W-:-:S04]  /*3c40*/  FMUL R58, |R25|, 2.8853900432586669922 ;  /* 0x4038aa3b193a7820 */ /* 0x000fc80000400200 */
[----:B------:R-:W0:Y:S01]  /*3c50*/  MUFU.EX2 R24, R58 ;  /* 0x0000003a00187308 */ /* 0x000e220000000800 */
[C---:B----4-:R-:W-:Y:S01]  /*3c60*/  FMUL R30, R27.reuse, 0.10703222453594207764 ;  /* 0x3ddb33b61b1e7820 */ /* 0x050fe20000400000 */
[----:B------:R-:W-:Y:S01]  /*3c70*/  FFMA R31, -R36, R36, 1 ;  /* 0x3f800000241f7423 */ /* 0x000fe20000000124 */
[C---:B------:R-:W-:Y:S02]  /*3c80*/  FMUL R39, R40.reuse, 0.10703222453594207764 ;  /* 0x3ddb33b628277820 */ /* 0x040fe40000400000 */
[----:B------:R-:W-:Y:S02]  /*3c90*/  FFMA R30, R27, R30, 0.79788458347320556641 ;  /* 0x3f4c422a1b1e7423 */ /* 0x000fe4000000001e */
[----:B------:R-:W-:Y:S02]  /*3ca0*/  FFMA R39, R40, R39, 0.79788458347320556641 ;  /* 0x3f4c422a28277423 */ /* 0x000fe40000000027 */
[----:B------:R-:W-:Y:S01]  /*3cb0*/  FMUL R31, R31, R30 ;  /* 0x0000001e1f1f7220 */ /* 0x000fe20000400000 */
[----:B------:R-:W-:Y:S01]  /*3cc0*/  FFMA R30, -R37, R37, 1 ;  /* 0x3f800000251e7423 */ /* 0x000fe20000000125 */
[----:B0-----:R-:W-:-:S03]  /*3cd0*/  FADD R45, R24, 1 ;  /* 0x3f800000182d7421 */ /* 0x001fc60000000000 */
[----:B------:R-:W-:Y:S01]  /*3ce0*/  FMUL R30, R30, R39 ;  /* 0x000000271e1e7220 */ /* 0x000fe20000400000 */
[----:B------:R-:W-:Y:S02]  /*3cf0*/  FMUL R39, R40, 0.5 ;  /* 0x3f00000028277820 */ /* 0x000fe40000400000 */
[----:B------:R-:W0:Y:S02]  /*3d00*/  MUFU.RCP R45, R45 ;  /* 0x0000002d002d7308 */ /* 0x000e240000001000 */
[----:B------:R-:W-:Y:S01]  /*3d10*/  FMUL R39, R39, R30 ;  /* 0x0000001e27277220 */ /* 0x000fe20000400000 */
[----:B------:R-:W-:Y:S01]  /*3d20*/  FMUL R30, R25, R25 ;  /* 0x00000019191e7220 */ /* 0x000fe20000400000 */
[----:B------:R-:W-:-:S03]  /*3d30*/  FMUL R24, R27, 0.5 ;  /* 0x3f0000001b187820 */ /* 0x000fc60000400000 */
[----:B------:R-:W-:Y:S01]  /*3d40*/  FFMA R59, R30, R9, -0.052303962409496307373 ;  /* 0xbd563cae1e3b7423 */ /* 0x000fe20000000009 */
[----:B------:R-:W-:-:S03]  /*3d50*/  FSETP.GE.AND P1, PT, |R25|, 0.60000002384185791016, PT ;  /* 0x3f19999a1900780b */ /* 0x000fc60003f26200 */
[----:B------:R-:W-:Y:S01]  /*3d60*/  FFMA R59, R30, R59, 0.1331529766321182251 ;  /* 0x3e0859411e3b7423 */ /* 0x000fe2000000003b */
[----:B------:R-:W-:Y:S01]  /*3d70*/  FMUL R31, R24, R31 ;  /* 0x0000001f181f7220 */ /* 0x000fe20000400000 */
[----:B------:R-:W-:Y:S02]  /*3d80*/  FSETP.GE.AND P0, PT, |R25|, 9.010913848876953125, PT ;  /* 0x41102cb41900780b */ /* 0x000fe40003f06200 */
        /* <DEDUP_REMOVED lines=11> */
[----:B------:R-:W-:Y:S01]  /*3e40*/  FADD R36, R36, 1 ;  /* 0x3f80000024247421 */ /* 0x000fe20000000000 */
[----:B------:R-:W-:-:S03]  /*3e50*/  FADD R24, R37, 1 ;  /* 0x3f80000025187421 */ /* 0x000fc60000000000 */
[----:B------:R-:W-:Y:S01]  /*3e60*/  FFMA R31, R36, 0.5, R31 ;  /* 0x3f000000241f7823 */ /* 0x000fe2000000001f */
[----:B------:R-:W-:Y:S02]  /*3e70*/  HADD2.F32 R36, -RZ, R42.H0_H0 ;  /* 0x2000002aff247230 */ /* 0x000fe40000004100 */
[----:B------:R-:W-:Y:S01]  /*3e80*/  FFMA R39, R24, 0.5, R39 ;  /* 0x3f00000018277823 */ /* 0x000fe20000000027 */
[----:B0-----:R-:W-:Y:S01]  /*3e90*/  FADD R45, R58, 1 ;  /* 0x3f8000003a2d7421 */ /* 0x001fe20000000000 */
[----:B------:R-:W-:-:S05]  /*3ea0*/  HADD2.F32 R24, -RZ, R41.H0_H0 ;  /* 0x20000029ff187230 */ /* 0x000fca0000004100 */
[----:B------:R-:W0:Y:S01]  /*3eb0*/  MUFU.RCP R45, R45 ;  /* 0x0000002d002d7308 */ /* 0x000e220000001000 */
[----:B------:R-:W-:Y:S01]  /*3ec0*/  FMUL R31, R31, R36 ;  /* 0x000000241f1f7220 */ /* 0x000fe20000400000 */
        /* <DEDUP_REMOVED lines=18> */
[----:B------:R-:W-:Y:S02]  /*3ff0*/  HADD2.F32 R24, -RZ, R41.H1_H1 ;  /* 0x30000029ff187230 */ /* 0x000fe40000004100 */
[----:B0-----:R-:W-:-:S06]  /*4000*/  FADD R45, R58, 1 ;  /* 0x3f8000003a2d7421 */ /* 0x001fcc0000000000 */
[----:B------:R-:W0:Y:S01]  /*4010*/  MUFU.RCP R45, R45 ;  /* 0x0000002d002d7308 */ /* 0x000e220000001000 */
[----:B------:R-:W-:Y:S01]  /*4020*/  FMUL R39, R39, R42 ;  /* 0x0000002a27277220 */ /* 0x000fe20000400000 */
[----:B------:R-:W-:-:S03]  /*4030*/  FMUL R41, R25, R25 ;  /* 0x0000001919297220 */ /* 0x000fc60000400000 */
[----:B------:R-:W-:Y:S01]  /*4040*/  FMUL R39, R39, R24 ;  /* 0x0000001827277220 */ /* 0x000fe20000400000 */
[----:B------:R-:W-:Y:S01]  /*4050*/  FFMA R24, R41, R9, -0.052303962409496307373 ;  /* 0xbd563cae29187423 */ /* 0x000fe20000000009 */
[----:B------:R-:W-:-:S03]  /*4060*/  FSETP.GE.AND P0, PT, |R25|, 9.010913848876953125, PT ;  /* 0x41102cb41900780b */ /* 0x000fc60003f06200 */
[----:B------:R-:W-:Y:S01]  /*4070*/  FFMA R24, R41, R24, 0.1331529766321182251 ;  /* 0x3e08594129187423 */ /* 0x000fe20000000018 */
[----:B0-----:R-:W-:-:S03]  /*4080*/  FFMA R58, R45, -2, R8 ;  /* 0xc00000002d3a7823 */ /* 0x001fc60000000008 */
[C---:B------:R-:W-:Y:S02]  /*4090*/  FFMA R24, R41.reuse, R24, -0.33332768082618713379 ;  /* 0xbeaaa9ed29187423 */ /* 0x040fe40000000018 */
[----:B------:R-:W-:Y:S02]  /*40a0*/  FSEL R58, R58, 1, !P0 ;  /* 0x3f8000003a3a7808 */ /* 0x000fe40004000000 */
[----:B------:R-:W-:Y:S02]  /*40b0*/  FFMA R24, R41, R24, RZ ;  /* 0x0000001829187223 */ /* 0x000fe400000000ff */
[----:B------:R-:W-:Y:S02]  /*40c0*/  LOP3.LUT R41, R58, 0x80000000, R25, 0xb8, !PT ;  /* 0x800000003a297812 */ /* 0x000fe400078eb819 */
[----:B------:R-:W-:Y:S01]  /*40d0*/  FMNMX R58, |R47|, R46, !PT ;  /* 0x0000002e2f3a7209 */ /* 0x000fe20007800200 */
[----:B--2---:R-:W-:-:S05]  /*40e0*/  HADD2.F32 R47, -RZ, R32.H0_H0 ;  /* 0x20000020ff2f7230 */ /* 0x004fca0000004100 */
[C---:B------:R-:W-:Y:S01]  /*40f0*/  FMUL R60, R47.reuse, 0.044714998453855514526 ;  /* 0x3d3727132f3c7820 */ /* 0x040fe20000400000 */
[----:B------:R-:W-:-:S03]  /*4100*/  FMUL R59, R47, 0.79788458347320556641 ;  /* 0x3f4c422a2f3b7820 */ /* 0x000fc60000400000 */
[----:B------:R-:W-:-:S04]  /*4110*/  FFMA R60, R47, R60, 1 ;  /* 0x3f8000002f3c7423 */ /* 0x000fc8000000003c */
[----:B------:R-:W-:Y:S01]  /*4120*/  FMUL R59, R59, R60 ;  /* 0x0000003c3b3b7220 */ /* 0x000fe20000400000 */
[----:B------:R-:W-:-:S03]  /*4130*/  FSETP.GE.AND P1, PT, |R25|, 0.60000002384185791016, PT ;  /* 0x3f19999a1900780b */ /* 0x000fc60003f26200 */
[----:B------:R-:W-:Y:S01]  /*4140*/  FMUL R60, |R59|, 2.8853900432586669922 ;  /* 0x4038aa3b3b3c7820 */ /* 0x000fe20000400200 */
[----:B------:R-:W-:-:S05]  /*4150*/  ISETP.GE.U32.AND P0, PT, R18, UR13, PT ;  /* 0x0000000d12007c0c */ /* 0x000fca000bf06070 */
[----:B------:R-:W0:Y:S01]  /*4160*/  MUFU.EX2 R60, R60 ;  /* 0x0000003c003c7308 */ /* 0x000e220000000800 */
[----:B------:R-:W-:-:S03]  /*4170*/  ISETP.GE.U32.OR P0, PT, R17, UR14, P0 ;  /* 0x0000000e11007c0c */ /* 0x000fc60008706470 */
[----:B------:R-:W-:Y:S01]  /*4180*/  @!P1 FFMA R41, R25, R24, R25 ;  /* 0x0000001819299223 */ /* 0x000fe20000000019 */
[----:B------:R-:W-:Y:S01]  /*4190*/  FFMA R24, R35, R10, 0.5 ;  /* 0x3f00000023187423 */ /* 0x000fe2000000000a */
[----:B------:R-:W-:Y:S01]  /*41a0*/  FMUL R35, R39, UR5 ;  /* 0x0000000527237c20 */ /* 0x000fe20008400000 */
[----:B------:R-:W-:Y:S02]  /*41b0*/  IADD3 R46, P1, P2, R17, UR36, R26 ;  /* 0x00000024112e7c10 */ /* 0x000fe4000fa3e01a */
[----:B------:R-:W-:Y:S01]  /*41c0*/  FMUL R27, R27, R24 ;  /* 0x000000181b1b7220 */ /* 0x000fe20000400000 */
[----:B------:R-:W-:Y:S01]  /*41d0*/  FMUL R24, R31, UR5 ;  /* 0x000000051f187c20 */ /* 0x000fe20008400000 */
[----:B------:R-:W-:Y:S02]  /*41e0*/  IADD3.X R45, PT, PT, RZ, UR37, R0, P1, P2 ;  /* 0x00000025ff2d7c10 */ /* 0x000fe40008fe4400 */
[----:B------:R-:W-:Y:S02]  /*41f0*/  F2FP.BF16.F32.PACK_AB R35, RZ, R35 ;  /* 0x00000023ff23723e */ /* 0x000fe400000010ff */
[----:B------:R-:W-:Y:S01]  /*4200*/  F2FP.BF16.F32.PACK_AB R17, RZ, R24 ;  /* 0x00000018ff11723e */ /* 0x000fe200000010ff */
[----:B0-----:R-:W-:Y:S01]  /*4210*/  FADD R60, R60, 1 ;  /* 0x3f8000003c3c7421 */ /* 0x001fe20000000000 */
[----:B------:R-:W-:-:S02]  /*4220*/  @!P0 LEA R24, P1, R46, UR8, 0x2 ;  /* 0x000000082e188c11 */ /* 0x000fc4000f8210ff */
[----:B------:R-:W-:Y:S02]  /*4230*/  @!P0 PRMT R17, R17, 0x5410, R35 ;  /* 0x0000541011118816 */ /* 0x000fe40000000023 */
[----:B------:R-:W-:Y:S01]  /*4240*/  @!P0 LEA.HI.X R25, R46, UR9, R45, 0x2, P1 ;  /* 0x000000092e198c11 */ /* 0x000fe200088f142d */
[----:B------:R-:W0:Y:S04]  /*4250*/  MUFU.RCP R60, R60 ;  /* 0x0000003c003c7308 */ /* 0x000e280000001000 */
[----:B------:R1:W-:Y:S01]  /*4260*/  @!P0 STG.E desc[UR22][R24.64], R17 ;  /* 0x0000001118008986 */ /* 0x0003e2000c101916 */
[----:B------:R-:W-:Y:S01]  /*4270*/  FFMA R61, R29, R10, 0.5 ;  /* 0x3f0000001d3d7423 */ /* 0x000fe2000000000a */
[----:B------:R-:W-:Y:S01]  /*4280*/  IADD3 R29, P3, P2, R43, UR36, R26 ;  /* 0x000000242b1d7c10 */ /* 0x000fe2000fa7e01a */
[----:B-1----:R-:W-:-:S04]  /*4290*/  FMUL R25, R59, R59 ;  /* 0x0000003b3b197220 */ /* 0x002fc80000400000 */
[----:B------:R-:W-:Y:S01]  /*42a0*/  FFMA R24, R25, R9, -0.052303962409496307373 ;  /* 0xbd563cae19187423 */ /* 0x000fe20000000009 */
[----:B0-----:R-:W-:-:S03]  /*42b0*/  FFMA R26, R60, -2, R8 ;  /* 0xc00000003c1a7823 */ /* 0x001fc60000000008 */
[----:B------:R-:W-:Y:S01]  /*42c0*/  FFMA R24, R25, R24, 0.1331529766321182251 ;  /* 0x3e08594119187423 */ /* 0x000fe20000000018 */
[----:B------:R-:W-:Y:S01]  /*42d0*/  FSETP.GE.AND P1, PT, |R59|, 9.010913848876953125, PT ;  /* 0x41102cb43b00780b */ /* 0x000fe20003f26200 */
[----:B------:R-:W-:Y:S02]  /*42e0*/  HADD2.F32 R32, -RZ, R32.H1_H1 ;  /* 0x30000020ff207230 */ /* 0x000fe40000004100 */
[----:B------:R-:W-:Y:S01]  /*42f0*/  FFMA R24, R25, R24, -0.33332768082618713379 ;  /* 0xbeaaa9ed19187423 */ /* 0x000fe20000000018 */
[----:B------:R-:W-:Y:S01]  /*4300*/  FMUL R61, R40, R61 ;  /* 0x0000003d283d7220 */ /* 0x000fe20000400000 */
[----:B------:R-:W-:Y:S02]  /*4310*/  FSETP.GE.AND P4, PT, |R59|, 0.60000002384185791016, PT ;  /* 0x3f19999a3b00780b */ /* 0x000fe40003f86200 */
[----:B------:R-:W-:Y:S01]  /*4320*/  FSEL R26, R26, 1, !P1 ;  /* 0x3f8000001a1a7808 */ /* 0x000fe20004800000 */
[----:B------:R-:W-:Y:S01]  /*4330*/  FFMA R40, R25, R24, RZ ;  /* 0x0000001819287223 */ /* 0x000fe200000000ff */
[----:B------:R-:W-:-:S02]  /*4340*/  FMUL R25, R32, 0.044714998453855514526 ;  /* 0x3d37271320197820 */ /* 0x000fc40000400000 */
[----:B------:R-:W-:Y:S01]  /*4350*/  LOP3.LUT R24, R26, 0x80000000, R59, 0xb8, !PT ;  /* 0x800000001a187812 */ /* 0x000fe200078eb83b */
[C---:B------:R-:W-:Y:S01]  /*4360*/  FMUL R26, R32.reuse, 0.79788458347320556641 ;  /* 0x3f4c422a201a7820 */ /* 0x040fe20000400000 */
[----:B------:R-:W-:-:S04]  /*4370*/  FFMA R25, R32, R25, 1 ;  /* 0x3f80000020197423 */ /* 0x000fc80000000019 */
[----:B------:R-:W-:Y:S01]  /*4380*/  FMUL R26, R26, R25 ;  /* 0x000000191a1a7220 */ /* 0x000fe20000400000 */
[----:B------:R-:W-:-:S03]  /*4390*/  @!P4 FFMA R24, R59, R40, R59 ;  /* 0x000000283b18c223 */ /* 0x000fc6000000003b */
[----:B------:R-:W-:-:S06]  /*43a0*/  FMUL R59, |R26|, 2.8853900432586669922 ;  /* 0x4038aa3b1a3b7820 */ /* 0x000fcc0000400200 */
[----:B------:R-:W0:Y:S01]  /*43b0*/  MUFU.EX2 R59, R59 ;  /* 0x0000003b003b7308 */ /* 0x000e220000000800 */
[----:B------:R-:W-:Y:S01]  /*43c0*/  FMUL R40, R26, R26 ;  /* 0x0000001a1a287220 */ /* 0x000fe20000400000 */
[----:B------:R-:W-:Y:S01]  /*43d0*/  FMUL R36, R36, R27 ;  /* 0x0000001b24247220 */ /* 0x000fe20000400000 */
[----:B0-----:R-:W-:-:S05]  /*43e0*/  FADD R60, R59, 1 ;  /* 0x3f8000003b3c7421 */ /* 0x001fca0000000000 */
[----:B------:R-:W0:Y:S01]  /*43f0*/  MUFU.RCP R25, R60 ;  /* 0x0000003c00197308 */ /* 0x000e220000001000 */
        /* <DEDUP_REMOVED lines=13> */
[----:B------:R-:W-:Y:S01]  /*44d0*/  FMUL R26, |R59|, 2.8853900432586669922 ;  /* 0x4038aa3b3b1a7820 */ /* 0x000fe20000400200 */
[----:B------:R-:W-:-:S05]  /*44e0*/  FMUL R40, R33, 0.10703222453594207764 ;  /* 0x3ddb33b621287820 */ /* 0x000fca0000400000 */
[----:B------:R-:W0:Y:S01]  /*44f0*/  MUFU.EX2 R26, R26 ;  /* 0x0000001a001a7308 */ /* 0x000e220000000800 */
[----:B------:R-:W-:Y:S01]  /*4500*/  FFMA R40, R33, R40, 0.79788458347320556641 ;  /* 0x3f4c422a21287423 */ /* 0x000fe20000000028 */
[----:B------:R-:W-:Y:S01]  /*4510*/  FFMA R27, -R22, R22, 1 ;  /* 0x3f800000161b7423 */ /* 0x000fe20000000116 */
[----:B------:R-:W-:Y:S01]  /*4520*/  FMNMX R58, R58, |R31|, !PT ;  /* 0x4000001f3a3a7209 */ /* 0x000fe20007800000 */
[----:B------:R-:W-:Y:S02]  /*4530*/  FFMA R60, R37, R10, 0.5 ;  /* 0x3f000000253c7423 */ /* 0x000fe4000000000a */
[----:B------:R-:W-:Y:S01]  /*4540*/  FMUL R27, R27, R40 ;  /* 0x000000281b1b7220 */ /* 0x000fe20000400000 */
[C---:B------:R-:W-:Y:S01]  /*4550*/  FMUL R40, R33.reuse, 0.5 ;  /* 0x3f00000021287820 */ /* 0x040fe20000400000 */
[----:B------:R-:W-:Y:S01]  /*4560*/  FMUL R31, R34, 0.10703222453594207764 ;  /* 0x3ddb33b6221f7820 */ /* 0x000fe20000400000 */
[----:B------:R-:W-:Y:S01]  /*4570*/  FMUL R33, R33, R60 ;  /* 0x0000003c21217220 */ /* 0x000fe20000400000 */
[----:B------:R-:W-:Y:S01]  /*4580*/  FFMA R60, -R30, R30, 1 ;  /* 0x3f8000001e3c7423 */ /* 0x000fe2000000011e */
[----:B------:R-:W-:Y:S01]  /*4590*/  FMUL R40, R40, R27 ;  /* 0x0000001b28287220 */ /* 0x000fe20000400000 */
[----:B------:R-:W-:Y:S01]  /*45a0*/  FFMA R31, R34, R31, 0.79788458347320556641 ;  /* 0x3f4c422a221f7423 */ /* 0x000fe2000000001f */
[----:B0-----:R-:W-:-:S03]  /*45b0*/  FADD R27, R26, 1 ;  /* 0x3f8000001a1b7421 */ /* 0x001fc60000000000 */
[----:B------:R-:W-:Y:S01]  /*45c0*/  FMUL R60, R60, R31 ;  /* 0x0000001f3c3c7220 */ /* 0x000fe20000400000 */
[----:B------:R-:W-:Y:S02]  /*45d0*/  FMUL R31, R59, R59 ;  /* 0x0000003b3b1f7220 */ /* 0x000fe40000400000 */
[----:B------:R-:W0:Y:S02]  /*45e0*/  MUFU.RCP R27, R27 ;  /* 0x0000001b001b7308 */ /* 0x000e240000001000 */
[----:B------:R-:W-:-:S04]  /*45f0*/  FFMA R26, R31, R9, -0.052303962409496307373 ;  /* 0xbd563cae1f1a7423 */ /* 0x000fc80000000009 */
[----:B------:R-:W-:Y:S01]  /*4600*/  FFMA R26, R31, R26, 0.1331529766321182251 ;  /* 0x3e0859411f1a7423 */ /* 0x000fe2000000001a */
[----:B------:R-:W-:-:S03]  /*4610*/  FSETP.GE.AND P4, PT, |R59|, 0.60000002384185791016, PT ;  /* 0x3f19999a3b00780b */ /* 0x000fc60003f86200 */
[----:B------:R-:W-:Y:S01]  /*4620*/  FFMA R26, R31, R26, -0.33332768082618713379 ;  /* 0xbeaaa9ed1f1a7423 */ /* 0x000fe2000000001a */
[----:B------:R-:W-:-:S03]  /*4630*/  FSETP.GE.AND P1, PT, |R59|, 9.010913848876953125, PT ;  /* 0x41102cb43b00780b */ /* 0x000fc60003f26200 */
[----:B------:R-:W-:Y:S01]  /*4640*/  FFMA R26, R31, R26, RZ ;  /* 0x0000001a1f1a7223 */ /* 0x000fe200000000ff */
[----:B------:R-:W-:Y:S01]  /*4650*/  FMUL R31, R32, 0.035677410662174224854 ;  /* 0x3d12227a201f7820 */ /* 0x000fe20000400000 */
[----:B0-----:R-:W-:-:S03]  /*4660*/  FFMA R37, R27, -2, R8 ;  /* 0xc00000001b257823 */ /* 0x001fc60000000008 */
[C---:B------:R-:W-:Y:S02]  /*4670*/  FFMA R31, R32.reuse, R31, 0.79788458347320556641 ;  /* 0x3f4c422a201f7423 */ /* 0x040fe4000000001f */
[----:B------:R-:W-:Y:S02]  /*4680*/  FSEL R37, R37, 1, !P1 ;  /* 0x3f80000025257808 */ /* 0x000fe40004800000 */
[----:B------:R-:W-:Y:S02]  /*4690*/  FMUL R31, R32, R31 ;  /* 0x0000001f201f7220 */ /* 0x000fe40000400000 */
[--C-:B------:R-:W-:Y:S01]  /*46a0*/  LOP3.LUT R27, R37, 0x80000000, R59.reuse, 0xb8, !PT ;  /* 0x80000000251b7812 */ /* 0x100fe200078eb83b */
[----:B------:R-:W-:Y:S01]  /*46b0*/  @!P4 FFMA R27, R59, R26, R59 ;  /* 0x0000001a3b1bc223 */ /* 0x000fe2000000003b */
[----:B------:R-:W-:-:S06]  /*46c0*/  FMUL R26, |R31|, 2.8853900432586669922 ;  /* 0x4038aa3b1f1a7820 */ /* 0x000fcc0000400200 */
[----:B------:R-:W0:Y:S01]  /*46d0*/  MUFU.EX2 R26, R26 ;  /* 0x0000001a001a7308 */ /* 0x000e220000000800 */
[----:B------:R-:W-:Y:S01]  /*46e0*/  FMUL R42, R42, R61 ;  /* 0x0000003d2a2a7220 */ /* 0x000fe20000400000 */
[----:B------:R-:W-:Y:S01]  /*46f0*/  FFMA R37, R41, R10, 0.5 ;  /* 0x3f00000029257423 */ /* 0x000fe2000000000a */
[----:B------:R-:W-:-:S03]  /*4700*/  FMUL R59, R34, 0.5 ;  /* 0x3f000000223b7820 */ /* 0x000fc60000400000 */
[----:B------:R-:W-:Y:S01]  /*4710*/  FMUL R37, R34, R37 ;  /* 0x0000002522257220 */ /* 0x000fe20000400000 */
[----:B------:R-:W-:Y:S01]  /*4720*/  FMUL R34, R59, R60 ;  /* 0x0000003c3b227220 */ /* 0x000fe20000400000 */
[----:B0-----:R-:W-:-:S04]  /*4730*/  FADD R61, R26, 1 ;  /* 0x3f8000001a3d7421 */ /* 0x001fc80000000000 */
[----:B------:R-:W0:Y:S01]  /*4740*/  MUFU.RCP R41, R61 ;  /* 0x0000003d00297308 */ /* 0x000e220000001000 */
        /* <DEDUP_REMOVED lines=11> */
[----:B------:R-:W-:-:S05]  /*4800*/  HADD2.F32 R31, -RZ, R57.H0_H0 ;  /* 0x20000039ff1f7230 */ /* 0x000fca0000004100 */
[----:B------:R-:W-:-:S04]  /*4810*/  FMUL R26, R31, 0.044714998453855514526 ;  /* 0x3d3727131f1a7820 */ /* 0x000fc80000400000 */
[C---:B------:R-:W-:Y:S01]  /*4820*/  FFMA R59, R31.reuse, R26, 1 ;  /* 0x3f8000001f3b7423 */ /* 0x040fe2000000001a */
[----:B------:R-:W-:-:S04]  /*4830*/  FMUL R26, R31, 0.79788458347320556641 ;  /* 0x3f4c422a1f1a7820 */ /* 0x000fc80000400000 */
[----:B------:R-:W-:-:S04]  /*4840*/  FMUL R26, R26, R59 ;  /* 0x0000003b1a1a7220 */ /* 0x000fc80000400000 */
[----:B------:R-:W-:-:S04]  /*4850*/  FMUL R60, |R26|, 2.8853900432586669922 ;  /* 0x4038aa3b1a3c7820 */ /* 0x000fc80000400200 */
[----:B------:R-:W0:Y:S01]  /*4860*/  MUFU.EX2 R59, R60 ;  /* 0x0000003c003b7308 */ /* 0x000e220000000800 */
[----:B------:R-:W-:-:S04]  /*4870*/  FADD R61, R22, 1 ;  /* 0x3f800000163d7421 */ /* 0x000fc80000000000 */
[----:B------:R-:W-:Y:S01]  /*4880*/  FFMA R40, R61, 0.5, R40 ;  /* 0x3f0000003d287823 */ /* 0x000fe20000000028 */
[----:B0-----:R-:W-:-:S06]  /*4890*/  FADD R59, R59, 1 ;  /* 0x3f8000003b3b7421 */ /* 0x001fcc0000000000 */
[----:B------:R-:W0:Y:S01]  /*48a0*/  MUFU.RCP R59, R59 ;  /* 0x0000003b003b7308 */ /* 0x000e220000001000 */
[----:B------:R-:W-:Y:S01]  /*48b0*/  FADD R61, R30, 1 ;  /* 0x3f8000001e3d7421 */ /* 0x000fe20000000000 */
[----:B------:R-:W-:-:S03]  /*48c0*/  FMUL R30, R26, R26 ;  /* 0x0000001a1a1e7220 */ /* 0x000fc60000400000 */
[----:B------:R-:W-:Y:S01]  /*48d0*/  FFMA R34, R61, 0.5, R34 ;  /* 0x3f0000003d227823 */ /* 0x000fe20000000022 */
[----:B------:R-:W-:Y:S01]  /*48e0*/  FFMA R61, R30, R9, -0.052303962409496307373 ;  /* 0xbd563cae1e3d7423 */ /* 0x000fe20000000009 */
[----:B------:R-:W-:Y:S01]  /*48f0*/  HADD2.F32 R22, -RZ, R23.H0_H0 ;  /* 0x20000017ff167230 */ /* 0x000fe20000004100 */
[----:B------:R-:W-:Y:S02]  /*4900*/  FSETP.GE.AND P4, PT, |R26|, 0.60000002384185791016, PT ;  /* 0x3f19999a1a00780b */ /* 0x000fe40003f86200 */
[----:B------:R-:W-:Y:S01]  /*4910*/  FFMA R61, R30, R61, 0.1331529766321182251 ;  /* 0x3e0859411e3d7423 */ /* 0x000fe2000000003d */
[----:B------:R-:W-:Y:S01]  /*4920*/  FSETP.GE.AND P1, PT, |R26|, 9.010913848876953125, PT ;  /* 0x41102cb41a00780b */ /* 0x000fe20003f26200 */
[----:B------:R-:W-:Y:S01]  /*4930*/  FMUL R33, R22, R33 ;  /* 0x0000002116217220 */ /* 0x000fe20000400000 */
[----:B------:R-:W-:Y:S01]  /*4940*/  FMUL R40, R40, R22 ;  /* 0x0000001628287220 */ /* 0x000fe20000400000 */
[----:B------:R-:W-:Y:S01]  /*4950*/  FFMA R22, R30, R61, -0.33332768082618713379 ;  /* 0xbeaaa9ed1e167423 */ /* 0x000fe2000000003d */
[----:B0-----:R-:W-:-:S03]  /*4960*/  FFMA R60, R59, -2, R8 ;  /* 0xc00000003b3c7823 */ /* 0x001fc60000000008 */
[----:B------:R-:W-:Y:S02]  /*4970*/  FFMA R61, R30, R22, RZ ;  /* 0x000000161e3d7223 */ /* 0x000fe400000000ff */
[----:B------:R-:W-:-:S04]  /*4980*/  FSEL R59, R60, 1, !P1 ;  /* 0x3f8000003c3b7808 */ /* 0x000fc80004800000 */
[--C-:B------:R-:W-:Y:S01]  /*4990*/  LOP3.LUT R22, R59, 0x80000000, R26.reuse, 0xb8, !PT ;  /* 0x800000003b167812 */ /* 0x100fe200078eb81a */
[----:B------:R-:W-:Y:S01]  /*49a0*/  @!P4 FFMA R22, R26, R61, R26 ;  /* 0x0000003d1a16c223 */ /* 0x000fe2000000001a */
[----:B------:R-:W-:Y:S01]  /*49b0*/  FMUL R26, R31, 0.10703222453594207764 ;  /* 0x3ddb33b61f1a7820 */ /* 0x000fe20000400000 */
[----:B------:R-:W-:-:S03]  /*49c0*/  HADD2.F32 R57, -RZ, R57.H1_H1 ;  /* 0x30000039ff397230 */ /* 0x000fc60000004100 */
[----:B------:R-:W-:Y:S01]  /*49d0*/  FFMA R59, R31, R26, 0.79788458347320556641 ;  /* 0x3f4c422a1f3b7423 */ /* 0x000fe2000000001a */
[----:B------:R-:W-:Y:S01]  /*49e0*/  FFMA R26, -R22, R22, 1 ;  /* 0x3f800000161a7423 */ /* 0x000fe20000000116 */
[----:B------:R-:W-:-:S03]  /*49f0*/  FMUL R30, R57, 0.044714998453855514526 ;  /* 0x3d372713391e7820 */ /* 0x000fc60000400000 */
[----:B------:R-:W-:Y:S01]  /*4a00*/  FMUL R59, R26, R59 ;  /* 0x0000003b1a3b7220 */ /* 0x000fe20000400000 */
[----:B------:R-:W-:Y:S01]  /*4a10*/  FMUL R26, R31, 0.5 ;  /* 0x3f0000001f1a7820 */ /* 0x000fe20000400000 */
[----:B------:R-:W-:-:S03]  /*4a20*/  FFMA R30, R57, R30, 1 ;  /* 0x3f800000391e7423 */ /* 0x000fc6000000001e */
[----:B------:R-:W-:Y:S01]  /*4a30*/  FMUL R26, R26, R59 ;  /* 0x0000003b1a1a7220 */ /* 0x000fe20000400000 */
[----:B------:R-:W-:-:S04]  /*4a40*/  FMUL R59, R57, 0.79788458347320556641 ;  /* 0x3f4c422a393b7820 */ /* 0x000fc80000400000 */
[----:B------:R-:W-:-:S04]  /*4a50*/  FMUL R59, R59, R30 ;  /* 0x0000001e3b3b7220 */ /* 0x000fc80000400000 */
[----:B------:R-:W-:-:S04]  /*4a60*/  FMUL R60, |R59|, 2.8853900432586669922 ;  /* 0x4038aa3b3b3c7820 */ /* 0x000fc80000400200 */
[----:B------:R-:W0:Y:S01]  /*4a70*/  MUFU.EX2 R30, R60 ;  /* 0x0000003c001e7308 */ /* 0x000e220000000800 */
[----:B------:R-:W-:Y:S01]  /*4a80*/  FADD R61, R22, 1 ;  /* 0x3f800000163d7421 */ /* 0x000fe20000000000 */
[----:B------:R-:W-:-:S03]  /*4a90*/  HADD2.F32 R23, -RZ, R23.H1_H1 ;  /* 0x30000017ff177230 */ /* 0x000fc60000004100 */
[----:B------:R-:W-:Y:S01]  /*4aa0*/  FFMA R26, R61, 0.5, R26 ;  /* 0x3f0000003d1a7823 */ /* 0x000fe2000000001a */
[----:B0-----:R-:W-:Y:S01]  /*4ab0*/  FADD R61, R30, 1 ;  /* 0x3f8000001e3d7421 */ /* 0x001fe20000000000 */
[----:B------:R-:W-:Y:S01]  /*4ac0*/  FMUL R30, R23, R37 ;  /* 0x00000025171e7220 */ /* 0x000fe20000400000 */
[----:B------:R-:W-:-:S04]  /*4ad0*/  HADD2.F32 R37, -RZ, R21.H0_H0 ;  /* 0x20000015ff257230 */ /* 0x000fc80000004100 */
[----:B------:R-:W0:Y:S01]  /*4ae0*/  MUFU.RCP R61, R61 ;  /* 0x0000003d003d7308 */ /* 0x000e220000001000 */
[----:B------:R-:W-:Y:S01]  /*4af0*/  FMUL R23, R34, R23 ;  /* 0x0000001722177220 */ /* 0x000fe20000400000 */
        /* <DEDUP_REMOVED lines=12> */
[----:B------:R-:W-:-:S03]  /*4bc0*/  FMUL R40, R57, 0.10703222453594207764 ;  /* 0x3ddb33b639287820 */ /* 0x000fc60000400000 */
[----:B------:R-:W-:Y:S01]  /*4bd0*/  FFMA R37, -R22, R22, 1 ;  /* 0x3f80000016257423 */ /* 0x000fe20000000116 */
[----:B------:R-:W-:-:S04]  /*4be0*/  FFMA R40, R57, R40, 0.79788458347320556641 ;  /* 0x3f4c422a39287423 */ /* 0x000fc80000000028 */
[----:B------:R-:W-:Y:S01]  /*4bf0*/  FMUL R40, R37, R40 ;  /* 0x0000002825287220 */ /* 0x000fe20000400000 */
[----:B------:R-:W-:Y:S01]  /*4c00*/  FMUL R37, R57, 0.5 ;  /* 0x3f00000039257820 */ /* 0x000fe20000400000 */
[----:B------:R-:W-:-:S03]  /*4c10*/  FADD R22, R22, 1 ;  /* 0x3f80000016167421 */ /* 0x000fc60000000000 */
[----:B------:R-:W-:Y:S01]  /*4c20*/  FMUL R37, R37, R40 ;  /* 0x0000002825257220 */ /* 0x000fe20000400000 */
[----:B------:R-:W-:-:S03]  /*4c30*/  HADD2.F32 R40, -RZ, R21.H1_H1 ;  /* 0x30000015ff287230 */ /* 0x000fc60000004100 */
[----:B------:R-:W-:Y:S01]  /*4c40*/  FFMA R59, R22, 0.5, R37 ;  /* 0x3f000000163b7823 */ /* 0x000fe20000000025 */
[----:B------:R-:W-:Y:S02]  /*4c50*/  HADD2.F32 R37, -RZ, R56.H0_H0 ;  /* 0x20000038ff257230 */ /* 0x000fe40000004100 */
[----:B------:R-:W-:Y:S01]  /*4c60*/  FMUL R21, R23, R40 ;  /* 0x0000002817157220 */ /* 0x000fe20000400000 */
[----:B------:R-:W-:Y:S02]  /*4c70*/  HADD2.F32 R23, -RZ, R38.H0_H0 ;  /* 0x20000026ff177230 */ /* 0x000fe40000004100 */
[----:B------:R-:W-:Y:S01]  /*4c80*/  FMUL R22, R47, 0.10703222453594207764 ;  /* 0x3ddb33b62f167820 */ /* 0x000fe20000400000 */
[----:B------:R-:W-:Y:S01]  /*4c90*/  FMUL R26, R26, R37 ;  /* 0x000000251a1a7220 */ /* 0x000fe20000400000 */
[----:B------:R-:W-:-:S03]  /*4ca0*/  FFMA R60, R27, R10, 0.5 ;  /* 0x3f0000001b3c7423 */ /* 0x000fc6000000000a */
[----:B------:R-:W-:Y:S01]  /*4cb0*/  FMUL R40, R26, R23 ;  /* 0x000000171a287220 */ /* 0x000fe20000400000 */
[----:B------:R-:W-:Y:S01]  /*4cc0*/  FFMA R23, R47, R22, 0.79788458347320556641 ;  /* 0x3f4c422a2f177423 */ /* 0x000fe20000000016 */
[----:B------:R-:W-:-:S04]  /*4cd0*/  FFMA R22, -R24, R24, 1 ;  /* 0x3f80000018167423 */ /* 0x000fc80000000118 */
[----:B------:R-:W-:Y:S01]  /*4ce0*/  FMUL R26, R22, R23 ;  /* 0x00000017161a7220 */ /* 0x000fe20000400000 */
[----:B------:R-:W-:Y:S01]  /*4cf0*/  FMUL R22, R47, R60 ;  /* 0x0000003c2f167220 */ /* 0x000fe20000400000 */
[----:B------:R-:W-:Y:S01]  /*4d00*/  FMUL R60, R31, 0.035677410662174224854 ;  /* 0x3d12227a1f3c7820 */ /* 0x000fe20000400000 */
[----:B------:R-:W-:Y:S02]  /*4d10*/  HADD2.F32 R56, -RZ, R56.H1_H1 ;  /* 0x30000038ff387230 */ /* 0x000fe40000004100 */
[----:B------:R-:W-:Y:S01]  /*4d20*/  FMUL R23, R47, 0.5 ;  /* 0x3f0000002f177820 */ /* 0x000fe20000400000 */
[C---:B------:R-:W-:Y:S01]  /*4d30*/  FFMA R60, R31.reuse, R60, 0.79788458347320556641 ;  /* 0x3f4c422a1f3c7423 */ /* 0x040fe2000000003c */
[----:B------:R-:W-:Y:S02]  /*4d40*/  HADD2.F32 R61, -RZ, R38.H1_H1 ;  /* 0x30000026ff3d7230 */ /* 0x000fe40000004100 */
[----:B------:R-:W-:Y:S01]  /*4d50*/  FMUL R27, R32, 0.10703222453594207764 ;  /* 0x3ddb33b6201b7820 */ /* 0x000fe20000400000 */
[----:B------:R-:W-:Y:S01]  /*4d60*/  FMUL R47, R31, R60 ;  /* 0x0000003c1f2f7220 */ /* 0x000fe20000400000 */
[----:B------:R-:W-:Y:S01]  /*4d70*/  FMUL R23, R23, R26 ;  /* 0x0000001a17177220 */ /* 0x000fe20000400000 */
[----:B------:R-:W-:Y:S01]  /*4d80*/  FMUL R38, R59, R56 ;  /* 0x000000383b267220 */ /* 0x000fe20000400000 */
[----:B------:R-:W-:Y:S01]  /*4d90*/  FADD R24, R24, 1 ;  /* 0x3f80000018187421 */ /* 0x000fe20000000000 */
[----:B------:R-:W-:Y:S01]  /*4da0*/  FMNMX3 R58, |R39|, R58, |R34|, !PT ;  /* 0x0000003a273a7276 */ /* 0x000fe20007800622 */
[----:B------:R-:W-:Y:S01]  /*4db0*/  FMUL R59, |R47|, 2.8853900432586669922 ;  /* 0x4038aa3b2f3b7820 */ /* 0x000fe20000400200 */
[----:B------:R-:W-:Y:S01]  /*4dc0*/  FFMA R39, R41, R10, 0.5 ;  /* 0x3f00000029277423 */ /* 0x000fe2000000000a */
[----:B------:R-:W-:Y:S01]  /*4dd0*/  FFMA R27, R32, R27, 0.79788458347320556641 ;  /* 0x3f4c422a201b7423 */ /* 0x000fe2000000001b */
[C---:B------:R-:W-:Y:S01]  /*4de0*/  FFMA R26, -R25.reuse, R25, 1 ;  /* 0x3f800000191a7423 */ /* 0x040fe20000000119 */
[----:B------:R-:W-:Y:S01]  /*4df0*/  FFMA R24, R24, 0.5, R23 ;  /* 0x3f00000018187823 */ /* 0x000fe20000000017 */
[----:B------:R-:W-:Y:S01]  /*4e00*/  FMUL R39, R32, R39 ;  /* 0x0000002720277220 */ /* 0x000fe20000400000 */
[----:B------:R-:W0:Y:S01]  /*4e10*/  MUFU.EX2 R23, R59 ;  /* 0x0000003b00177308 */ /* 0x000e220000000800 */
[----:B------:R-:W-:Y:S01]  /*4e20*/  FMUL R27, R26, R27 ;  /* 0x0000001b1a1b7220 */ /* 0x000fe20000400000 */
[----:B------:R-:W-:Y:S01]  /*4e30*/  FMUL R32, R32, 0.5 ;  /* 0x3f00000020207820 */ /* 0x000fe20000400000 */
[----:B------:R-:W-:Y:S01]  /*4e40*/  FADD R26, R25, 1 ;  /* 0x3f800000191a7421 */ /* 0x000fe20000000000 */
[----:B---3--:R-:W-:-:S02]  /*4e50*/  HADD2.F32 R25, -RZ, R28.H0_H0 ;  /* 0x2000001cff197230 */ /* 0x008fc40000004100 */
[----:B------:R-:W-:Y:S01]  /*4e60*/  FMUL R27, R32, R27 ;  /* 0x0000001b201b7220 */ /* 0x000fe20000400000 */
[----:B------:R-:W-:Y:S02]  /*4e70*/  HADD2.F32 R41, -RZ, R28.H1_H1 ;  /* 0x3000001cff297230 */ /* 0x000fe40000004100 */
[----:B------:R-:W-:Y:S01]  /*4e80*/  FMUL R28, R25, R22 ;  /* 0x00000016191c7220 */ /* 0x000fe20000400000 */
[----:B------:R-:W-:Y:S01]  /*4e90*/  FFMA R26, R26, 0.5, R27 ;  /* 0x3f0000001a1a7823 */ /* 0x000fe2000000001b */
[----:B------:R-:W-:Y:S01]  /*4ea0*/  @!P0 IADD3 R22, P1, PT, R46, UR24, RZ ;  /* 0x000000182e168c10 */ /* 0x000fe2000ff3e0ff */
[----:B------:R-:W-:Y:S01]  /*4eb0*/  FMUL R32, R24, R25 ;  /* 0x0000001918207220 */ /* 0x000fe20000400000 */
[----:B------:R-:W-:Y:S01]  /*4ec0*/  FMUL R39, R41, R39 ;  /* 0x0000002729277220 */ /* 0x000fe20000400000 */
[----:B------:R-:W-:Y:S01]  /*4ed0*/  FMUL R41, R26, R41 ;  /* 0x000000291a297220 */ /* 0x000fe20000400000 */
[----:B------:R-:W-:Y:S02]  /*4ee0*/  @!P0 IADD3.X R25, PT, PT, R45, UR32, RZ, P1, !PT ;  /* 0x000000202d198c10 */ /* 0x000fe40008ffe4ff */
[----:B------:R-:W-:Y:S01]  /*4ef0*/  @!P0 LEA R26, P1, R22, UR8, 0x2 ;  /* 0x00000008161a8c11 */ /* 0x000fe2000f8210ff */
[----:B0-----:R-:W-:-:S03]  /*4f00*/  FADD R59, R23, 1 ;  /* 0x3f800000173b7421 */ /* 0x001fc60000000000 */
[----:B------:R-:W-:Y:S02]  /*4f10*/  @!P0 LEA.HI.X R27, R22, UR9, R25, 0x2, P1 ;  /* 0x00000009161b8c11 */ /* 0x000fe400088f1419 */
[C---:B------:R-:W-:Y:S02]  /*4f20*/  @!P0 LEA R22, P1, R46.reuse, UR16, 0x2 ;  /* 0x000000102e168c11 */ /* 0x040fe4000f8210ff */
[C---:B------:R-:W-:Y:S01]  /*4f30*/  @!P0 IADD3 R25, P4, PT, R46.reuse, UR24, RZ ;  /* 0x000000182e198c10 */ /* 0x040fe2000ff9e0ff */
[----:B------:R-:W0:Y:S01]  /*4f40*/  MUFU.RCP R59, R59 ;  /* 0x0000003b003b7308 */ /* 0x000e220000001000 */
[----:B------:R-:W-:Y:S02]  /*4f50*/  @!P0 LEA.HI.X R23, R46, UR11, R45, 0x2, P1 ;  /* 0x0000000b2e178c11 */ /* 0x000fe400088f142d */
[----:B------:R-:W-:Y:S02]  /*4f60*/  @!P0 IADD3.X R46, PT, PT, R45, UR32, RZ, P4, !PT ;  /* 0x000000202d2e8c10 */ /* 0x000fe4000a7fe4ff */
[----:B------:R-:W-:-:S04]  /*4f70*/  @!P0 LEA R24, P1, R25, UR16, 0x2 ;  /* 0x0000001019188c11 */ /* 0x000fc8000f8210ff */
[----:B------:R-:W-:Y:S01]  /*4f80*/  @!P0 LEA.HI.X R25, R25, UR11, R46, 0x2, P1 ;  /* 0x0000000b19198c11 */ /* 0x000fe200088f142e */
[C---:B------:R-:W-:Y:S01]  /*4f90*/  FMUL R46, R47.reuse, R47 ;  /* 0x0000002f2f2e7220 */ /* 0x040fe20000400000 */
[----:B------:R-:W-:-:S03]  /*4fa0*/  FSETP.GE.AND P4, PT, |R47|, 0.60000002384185791016, PT ;  /* 0x3f19999a2f00780b */ /* 0x000fc60003f86200 */
[----:B------:R-:W-:Y:S01]  /*4fb0*/  FFMA R45, R46, R9, -0.052303962409496307373 ;  /* 0xbd563cae2e2d7423 */ /* 0x000fe20000000009 */
[----:B------:R-:W-:-:S03]  /*4fc0*/  FSETP.GE.AND P1, PT, |R47|, 9.010913848876953125, PT ;  /* 0x41102cb42f00780b */ /* 0x000fc60003f26200 */
[----:B------:R-:W-:Y:S01]  /*4fd0*/  FFMA R45, R46, R45, 0.1331529766321182251 ;  /* 0x3e0859412e2d7423 */ /* 0x000fe2000000002d */
[----:B0-----:R-:W-:-:S03]  /*4fe0*/  FFMA R60, R59, -2, R8 ;  /* 0xc00000003b3c7823 */ /* 0x001fc60000000008 */
[----:B------:R-:W-:Y:S02]  /*4ff0*/  FFMA R45, R46, R45, -0.33332768082618713379 ;  /* 0xbeaaa9ed2e2d7423 */ /* 0x000fe4000000002d */
        /* <DEDUP_REMOVED lines=9> */
[----:B------:R-:W-:Y:S01]  /*5090*/  FMUL R38, R38, R61 ;  /* 0x0000003d26267220 */ /* 0x000fe20000400000 */
[----:B0-----:R-:W-:-:S06]  /*50a0*/  FADD R61, R60, 1 ;  /* 0x3f8000003c3d7421 */ /* 0x001fcc0000000000 */
[----:B------:R-:W0:Y:S01]  /*50b0*/  MUFU.RCP R59, R61 ;  /* 0x0000003d003b7308 */ /* 0x000e220000001000 */
[C---:B------:R-:W-:Y:S01]  /*50c0*/  FMUL R47, R46.reuse, R46 ;  /* 0x0000002e2e2f7220 */ /* 0x040fe20000400000 */
[C---:B------:R-:W-:Y:S01]  /*50d0*/  FSETP.GE.AND P1, PT, |R46|.reuse, 9.010913848876953125, PT ;  /* 0x41102cb42e00780b */ /* 0x040fe20003f26200 */
[----:B0-----:R-:W-:Y:S02]  /*50e0*/  FFMA R59, R59, -2, R8 ;  /* 0xc00000003b3b7823 */ /* 0x001fe40000000008 */
[C---:B------:R-:W-:Y:S02]  /*50f0*/  FFMA R8, R47.reuse, R9, -0.052303962409496307373 ;  /* 0xbd563cae2f087423 */ /* 0x040fe40000000009 */
[----:B------:R-:W0:Y:S01]  /*5100*/  S2R R9, SR_CgaCtaId ;  /* 0x0000000000097919 */ /* 0x000e220000008800 */
[----:B------:R-:W-:Y:S01]  /*5110*/  FSETP.GE.AND P4, PT, |R46|, 0.60000002384185791016, PT ;  /* 0x3f19999a2e00780b */ /* 0x000fe20003f86200 */
[----:B------:R-:W-:Y:S01]  /*5120*/  FFMA R8, R47, R8, 0.1331529766321182251 ;  /* 0x3e0859412f087423 */ /* 0x000fe20000000008 */
[----:B------:R-:W-:-:S02]  /*5130*/  FSEL R59, R59, 1, !P1 ;  /* 0x3f8000003b3b7808 */ /* 0x000fc40004800000 */
[----:B------:R-:W-:Y:S01]  /*5140*/  ISETP.GE.U32.AND P1, PT, R44, UR13, PT ;  /* 0x0000000d2c007c0c */ /* 0x000fe2000bf26070 */
[----:B------:R-:W-:-:S03]  /*5150*/  FFMA R8, R47, R8, -0.33332768082618713379 ;  /* 0xbeaaa9ed2f087423 */ /* 0x000fc60000000008 */
[----:B------:R-:W-:Y:S01]  /*5160*/  ISETP.GE.U32.OR P1, PT, R43, UR14, P1 ;  /* 0x0000000e2b007c0c */ /* 0x000fe20008f26470 */
[----:B------:R-:W-:Y:S01]  /*5170*/  FFMA R47, R47, R8, RZ ;  /* 0x000000082f2f7223 */ /* 0x000fe200000000ff */
[----:B------:R-:W-:Y:S01]  /*5180*/  MOV R43, 0x400 ;  /* 0x00000400002b7802 */ /* 0x000fe20000000f00 */
[----:B------:R-:W-:Y:S01]  /*5190*/  FFMA R8, R45, R10, 0.5 ;  /* 0x3f0000002d087423 */ /* 0x000fe2000000000a */
[--C-:B------:R-:W-:Y:S01]  /*51a0*/  LOP3.LUT R59, R59, 0x80000000, R46.reuse, 0xb8, !PT ;  /* 0x800000003b3b7812 */ /* 0x100fe200078eb82e */
[----:B------:R-:W-:Y:S01]  /*51b0*/  @!P4 FFMA R59, R46, R47, R46 ;  /* 0x0000002f2e3bc223 */ /* 0x000fe2000000002e */
[----:B------:R-:W-:Y:S01]  /*51c0*/  LOP3.LUT R60, RZ, R4, RZ, 0x33, !PT ;  /* 0x00000004ff3c7212 */ /* 0x000fe200078e33ff */
[----:B------:R-:W-:Y:S01]  /*51d0*/  FMUL R8, R31, R8 ;  /* 0x000000081f087220 */ /* 0x000fe20000400000 */
[----:B------:R-:W-:Y:S01]  /*51e0*/  VIADD R46, R43, 0x20 ;  /* 0x000000202b2e7836 */ /* 0x000fe20000000000 */
[----:B------:R-:W-:Y:S02]  /*51f0*/  LOP3.LUT R31, R3, 0x1f, RZ, 0xc0, !PT ;  /* 0x0000001f031f7812 */ /* 0x000fe400078ec0ff */
[----:B------:R-:W-:Y:S01]  /*5200*/  IADD3 R45, PT, PT, R60, R3, RZ ;  /* 0x000000033c2d7210 */ /* 0x000fe20007ffe0ff */
[----:B------:R-:W-:-:S04]  /*5210*/  FFMA R10, R59, R10, 0.5 ;  /* 0x3f0000003b0a7423 */ /* 0x000fc8000000000a */
[----:B------:R-:W-:Y:S01]  /*5220*/  IMAD.SHL.U32 R47, R45, 0x4, RZ ;  /* 0x000000042d2f7824 */ /* 0x000fe200078e00ff */
[----:B0-----:R-:W-:Y:S01]  /*5230*/  LEA R43, R9, R46, 0x18 ;  /* 0x0000002e092b7211 */ /* 0x001fe200078ec0ff */
[----:B------:R-:W-:Y:S01]  /*5240*/  IMAD R46, R31, 0x84, RZ ;  /* 0x000000841f2e7824 */ /* 0x000fe200078e02ff */
[----:B------:R-:W-:Y:S01]  /*5250*/  SHF.L.U32 R9, R6, 0x2, RZ ;  /* 0x0000000206097819 */ /* 0x000fe200000006ff */
[----:B------:R-:W-:-:S03]  /*5260*/  FMUL R57, R57, R10 ;  /* 0x0000000a39397220 */ /* 0x000fc60000400000 */
[----:B------:R-:W-:Y:S02]  /*5270*/  LOP3.LUT R9, R9, 0x7c, RZ, 0xc0, !PT ;  /* 0x0000007c09097812 */ /* 0x000fe400078ec0ff */
[----:B------:R-:W-:Y:S01]  /*5280*/  IADD3 R45, PT, PT, R46, R43, RZ ;  /* 0x0000002b2e2d7210 */ /* 0x000fe20007ffe0ff */
[----:B------:R-:W-:Y:S01]  /*5290*/  FMUL R10, R34, UR5 ;  /* 0x00000005220a7c20 */ /* 0x000fe20008400000 */
[----:B------:R-:W-:Y:S02]  /*52a0*/  LOP3.LUT R59, R47, 0x7c, RZ, 0xc0, !PT ;  /* 0x0000007c2f3b7812 */ /* 0x000fe400078ec0ff */
[----:B------:R-:W-:Y:S02]  /*52b0*/  IADD3 R47, PT, PT, R45, R9, RZ ;  /* 0x000000092d2f7210 */ /* 0x000fe40007ffe0ff */
[----:B------:R-:W-:Y:S02]  /*52c0*/  PRMT R11, R11, 0x5410, R13 ;  /* 0x000054100b0b7816 */ /* 0x000fe4000000000d */
[----:B------:R-:W-:-:S02]  /*52d0*/  IADD3 R18, PT, PT, -R18, R3, RZ ;  /* 0x0000000312127210 */ /* 0x000fc40007ffe1ff */
[----:B------:R-:W-:Y:S01]  /*52e0*/  F2FP.BF16.F32.PACK_AB R10, RZ, R10 ;  /* 0x0000000aff0a723e */ /* 0x000fe200000010ff */
[----:B------:R0:W-:Y:S01]  /*52f0*/  STS [R47], R11 ;  /* 0x0000000b2f007388 */ /* 0x0001e20000000800 */
[----:B------:R-:W-:Y:S01]  /*5300*/  IADD3.X R34, PT, PT, RZ, UR37, R0, P3, P2 ;  /* 0x00000025ff227c10 */ /* 0x000fe20009fe4400 */
[----:B------:R-:W-:Y:S01]  /*5310*/  FMUL R13, R21, UR5 ;  /* 0x00000005150d7c20 */ /* 0x000fe20008400000 */
[----:B------:R-:W-:Y:S01]  /*5320*/  SHF.L.U32 R9, R18, 0x2, RZ ;  /* 0x0000000212097819 */ /* 0x000fe200000006ff */
[----:B------:R-:W-:Y:S01]  /*5330*/  FMUL R18, R37, R8 ;  /* 0x0000000825127220 */ /* 0x000fe20000400000 */
[----:B------:R-:W-:Y:S01]  /*5340*/  IMAD.IADD R59, R45, 0x1, R59 ;  /* 0x000000012d3b7824 */ /* 0x000fe200078e023b */
[----:B------:R-:W-:Y:S02]  /*5350*/  PRMT R48, R48, 0x5410, R50 ;  /* 0x0000541030307816 */ /* 0x000fe40000000032 */
[----:B0-----:R-:W-:Y:S02]  /*5360*/  IADD3 R11, P2, PT, R29, UR36, RZ ;  /* 0x000000241d0b7c10 */ /* 0x001fe4000ff5e0ff */
[----:B------:R-:W-:-:S02]  /*5370*/  PRMT R37, R17, 0x5410, R10 ;  /* 0x0000541011257816 */ /* 0x000fc4000000000a */
[----:B------:R-:W-:Y:S02]  /*5380*/  LOP3.LUT R8, R9, 0x7c, RZ, 0xc0, !PT ;  /* 0x0000007c09087812 */ /* 0x000fe400078ec0ff */
[----:B------:R-:W-:Y:S02]  /*5390*/  IADD3.X R34, PT, PT, R34, UR37, RZ, P2, !PT ;  /* 0x0000002522227c10 */ /* 0x000fe400097fe4ff */
[----:B------:R-:W-:Y:S02]  /*53a0*/  FMNMX R17, |R21|, R58, !PT ;  /* 0x0000003a15117209 */ /* 0x000fe40007800200 */
[----:B------:R-:W-:Y:S02]  /*53b0*/  @!P1 IADD3 R9, P2, PT, R11, UR24, RZ ;  /* 0x000000180b099c10 */ /* 0x000fe4000ff5e0ff */
[----:B------:R-:W-:Y:S01]  /*53c0*/  F2FP.BF16.F32.PACK_AB R13, RZ, R13 ;  /* 0x0000000dff0d723e */ /* 0x000fe200000010ff */
[----:B------:R0:W-:Y:S01]  /*53d0*/  STS [R59], R48 ;  /* 0x000000303b007388 */ /* 0x0001e20000000800 */
[----:B------:R-:W-:Y:S01]  /*53e0*/  FMNMX R21, |R36|, R17, !PT ;  /* 0x0000001124157209 */ /* 0x000fe20007800200 */
[----:B------:R-:W-:-:S02]  /*53f0*/  IMAD.IADD R0, R45, 0x1, R8 ;  /* 0x000000012d007824 */ /* 0x000fc400078e0208 */
[----:B------:R-:W-:Y:S01]  /*5400*/  FMUL R56, R56, R57 ;  /* 0x0000003938387220 */ /* 0x000fe20000400000 */
[----:B------:R-:W-:Y:S01]  /*5410*/  FMUL R17, R36, UR5 ;  /* 0x0000000524117c20 */ /* 0x000fe20008400000 */
[----:B------:R-:W-:Y:S01]  /*5420*/  FMUL R29, R42, UR5 ;  /* 0x000000052a1d7c20 */ /* 0x000fe20008400000 */
[----:B------:R-:W-:Y:S02]  /*5430*/  @!P0 PRMT R57, R10, 0x5410, R13 ;  /* 0x000054100a398816 */ /* 0x000fe4000000000d */
[----:B0-----:R-:W-:Y:S02]  /*5440*/  @!P1 IADD3.X R48, PT, PT, R34, UR32, RZ, P2, !PT ;  /* 0x0000002022309c10 */ /* 0x001fe400097fe4ff */
[C---:B------:R-:W-:Y:S01]  /*5450*/  @!P1 LEA R8, P2, R9.reuse, UR8, 0x2 ;  /* 0x0000000809089c11 */ /* 0x040fe2000f8410ff */
[----:B------:R0:W-:Y:S01]  /*5460*/  @!P0 STG.E desc[UR22][R26.64], R57 ;  /* 0x000000391a008986 */ /* 0x0001e2000c101916 */
[----:B------:R-:W-:Y:S02]  /*5470*/  F2FP.BF16.F32.PACK_AB R17, RZ, R17 ;  /* 0x00000011ff11723e */ /* 0x000fe400000010ff */
[----:B------:R-:W-:-:S02]  /*5480*/  @!P1 LEA.HI.X R9, R9, UR9, R48, 0x2, P2 ;  /* 0x0000000909099c11 */ /* 0x000fc400090f1430 */
[----:B------:R-:W-:Y:S02]  /*5490*/  F2FP.BF16.F32.PACK_AB R29, RZ, R29 ;  /* 0x0000001dff1d723e */ /* 0x000fe400000010ff */
[----:B------:R-:W-:Y:S02]  /*54a0*/  FMNMX3 R21, |R42|, R21, |R33|, !PT ;  /* 0x000000152a157276 */ /* 0x000fe40007800621 */
[C---:B------:R-:W-:Y:S02]  /*54b0*/  @!P1 LEA R36, P2, R11.reuse, UR8, 0x2 ;  /* 0x000000080b249c11 */ /* 0x040fe4000f8410ff */
[C---:B------:R-:W-:Y:S01]  /*54c0*/  @!P1 IADD3 R42, P4, PT, R11.reuse, UR24, RZ ;  /* 0x000000180b2a9c10 */ /* 0x040fe2000ff9e0ff */
[--C-:B0-----:R-:W-:Y:S01]  /*54d0*/  HADD2.F32 R57, -RZ, R2.reuse.H0_H0 ;  /* 0x20000002ff397230 */ /* 0x101fe20000004100 */
[----:B------:R-:W-:Y:S01]  /*54e0*/  @!P1 LEA R10, P3, R11, UR16, 0x2 ;  /* 0x000000100b0a9c11 */ /* 0x000fe2000f8610ff */
[----:B------:R0:W-:Y:S01]  /*54f0*/  STS [R0], R37 ;  /* 0x0000002500007388 */ /* 0x0001e20000000800 */
[----:B------:R-:W-:Y:S01]  /*5500*/  @!P0 PRMT R17, R17, 0x5410, R29 ;  /* 0x0000541011118816 */ /* 0x000fe2000000001d */
[----:B------:R-:W-:Y:S01]  /*5510*/  HADD2.F32 R2, -RZ, R2.H1_H1 ;  /* 0x30000002ff027230 */ /* 0x000fe20000004100 */
[----:B------:R-:W-:-:S02]  /*5520*/  @!P1 IADD3.X R61, PT, PT, R34, UR32, RZ, P4, !PT ;  /* 0x00000020223d9c10 */ /* 0x000fc4000a7fe4ff */
[----:B------:R-:W-:Y:S01]  /*5530*/  IADD3 R48, PT, PT, -R44, R3, RZ ;  /* 0x000000032c307210 */ /* 0x000fe20007ffe1ff */
[----:B------:R1:W-:Y:S01]  /*5540*/  @!P0 STG.E desc[UR22][R22.64], R17 ;  /* 0x0000001116008986 */ /* 0x0003e2000c101916 */
[C-C-:B0-----:R-:W-:Y:S02]  /*5550*/  @!P1 LEA.HI.X R37, R11.reuse, UR9, R34.reuse, 0x2, P2 ;  /* 0x000000090b259c11 */ /* 0x141fe400090f1422 */
[----:B------:R-:W-:Y:S01]  /*5560*/  @!P1 LEA.HI.X R11, R11, UR11, R34, 0x2, P3 ;  /* 0x0000000b0b0b9c11 */ /* 0x000fe200098f1422 */
[----:B------:R-:W-:Y:S01]  /*5570*/  FMUL R34, R32, R57 ;  /* 0x0000003920227220 */ /* 0x000fe20000400000 */
[----:B------:R-:W-:Y:S01]  /*5580*/  @!P1 LEA R26, P2, R42, UR16, 0x2 ;  /* 0x000000102a1a9c11 */ /* 0x000fe2000f8410ff */
[----:B------:R-:W-:Y:S01]  /*5590*/  FMUL R41, R41, R2 ;  /* 0x0000000229297220 */ /* 0x000fe20000400000 */
[----:B------:R-:W-:Y:S01]  /*55a0*/  FMUL R32, R33, UR5 ;  /* 0x0000000521207c20 */ /* 0x000fe20008400000 */
[----:B------:R-:W-:Y:S01]  /*55b0*/  FMUL R44, R40, UR5 ;  /* 0x00000005282c7c20 */ /* 0x000fe20008400000 */
[----:B-1----:R-:W-:Y:S01]  /*55c0*/  FMNMX R23, |R30|, R21, !PT ;  /* 0x000000151e177209 */ /* 0x002fe20007800200 */
[----:B------:R-:W-:Y:S01]  /*55d0*/  FMUL R2, R34, UR5 ;  /* 0x0000000522027c20 */ /* 0x000fe20008400000 */
[----:B------:R-:W-:Y:S01]  /*55e0*/  FMUL R30, R30, UR5 ;  /* 0x000000051e1e7c20 */ /* 0x000fe20008400000 */
[----:B------:R-:W-:Y:S01]  /*55f0*/  @!P1 LEA.HI.X R27, R42, UR11, R61, 0x2, P2 ;  /* 0x0000000b2a1b9c11 */ /* 0x000fe200090f143d */
[----:B------:R-:W-:Y:S01]  /*5600*/  FMUL R42, R41, UR5 ;  /* 0x00000005292a7c20 */ /* 0x000fe20008400000 */
[----:B------:R-:W-:-:S02]  /*5610*/  SHF.L.U32 R48, R48, 0x2, RZ ;  /* 0x0000000230307819 */ /* 0x000fc400000006ff */
[----:B------:R-:W-:Y:S02]  /*5620*/  F2FP.BF16.F32.PACK_AB R21, RZ, R32 ;  /* 0x00000020ff15723e */ /* 0x000fe400000010ff */
[----:B------:R-:W-:Y:S02]  /*5630*/  F2FP.BF16.F32.PACK_AB R22, RZ, R44 ;  /* 0x0000002cff16723e */ /* 0x000fe400000010ff */
[----:B------:R-:W-:Y:S02]  /*5640*/  F2FP.BF16.F32.PACK_AB R33, RZ, R2 ;  /* 0x00000002ff21723e */ /* 0x000fe400000010ff */
[----:B------:R-:W-:Y:S02]  /*5650*/  F2FP.BF16.F32.PACK_AB R32, RZ, R30 ;  /* 0x0000001eff20723e */ /* 0x000fe400000010ff */
[----:B------:R-:W-:Y:S02]  /*5660*/  LOP3.LUT R48, R48, 0x7c, RZ, 0xc0, !PT ;  /* 0x0000007c30307812 */ /* 0x000fe400078ec0ff */
[----:B------:R-:W-:-:S02]  /*5670*/  PRMT R33, R33, 0x5410, R22 ;  /* 0x0000541021217816 */ /* 0x000fc40000000016 */
[----:B------:R-:W-:Y:S01]  /*5680*/  F2FP.BF16.F32.PACK_AB R30, RZ, R42 ;  /* 0x0000002aff1e723e */ /* 0x000fe200000010ff */
[----:B------:R-:W-:Y:S01]  /*5690*/  FMUL R42, R38, UR5 ;  /* 0x00000005262a7c20 */ /* 0x000fe20008400000 */
[----:B------:R-:W-:Y:S01]  /*56a0*/  @!P0 PRMT R21, R21, 0x5410, R32 ;  /* 0x0000541015158816 */ /* 0x000fe20000000020 */
[----:B------:R-:W-:Y:S01]  /*56b0*/  IMAD.IADD R2, R45, 0x1, R48 ;  /* 0x000000012d027824 */ /* 0x000fe200078e0230 */
[----:B------:R-:W-:Y:S02]  /*56c0*/  @!P1 PRMT R57, R33, 0x5410, R30 ;  /* 0x0000541021399816 */ /* 0x000fe4000000001e */
[----:B------:R-:W-:Y:S01]  /*56d0*/  FMNMX R23, R23, |R34|, !PT ;  /* 0x4000002217177209 */ /* 0x000fe20007800000 */
[----:B------:R0:W-:Y:S01]  /*56e0*/  @!P0 STG.E desc[UR22][R24.64], R21 ;  /* 0x0000001518008986 */ /* 0x0001e2000c101916 */
[----:B------:R-:W-:Y:S02]  /*56f0*/  FMUL R34, R56, UR5 ;  /* 0x0000000538227c20 */ /* 0x000fe40008400000 */
[----:B------:R-:W-:Y:S01]  /*5700*/  FMNMX3 R41, |R41|, R23, |R40|, !PT ;  /* 0x0000001729297276 */ /* 0x000fe20007800628 */
[----:B------:R1:W-:Y:S01]  /*5710*/  STS [R2], R33 ;  /* 0x0000002102007388 */ /* 0x0003e20000000800 */
[----:B------:R-:W-:-:S03]  /*5720*/  FMUL R23, R28, UR5 ;  /* 0x000000051c177c20 */ /* 0x000fc60008400000 */
[----:B------:R2:W-:Y:S01]  /*5730*/  @!P1 STG.E desc[UR22][R36.64], R57 ;  /* 0x0000003924009986 */ /* 0x0005e2000c101916 */
[----:B0-----:R-:W-:Y:S01]  /*5740*/  F2FP.BF16.F32.PACK_AB R25, RZ, R42 ;  /* 0x0000002aff19723e */ /* 0x001fe200000010ff */
[----:B-1----:R-:W-:Y:S01]  /*5750*/  FMUL R33, R39, UR5 ;  /* 0x0000000527217c20 */ /* 0x002fe20008400000 */
[----:B------:R-:W-:Y:S02]  /*5760*/  ISETP.LT.U32.AND P0, PT, R4, UR14, PT ;  /* 0x0000000e04007c0c */ /* 0x000fe4000bf01070 */
[----:B--2---:R-:W-:Y:S01]  /*5770*/  @!P1 PRMT R37, R22, 0x5410, R25 ;  /* 0x0000541016259816 */ /* 0x004fe20000000019 */
[----:B------:R-:W-:Y:S01]  /*5780*/  FMUL R22, R18, UR5 ;  /* 0x0000000512167c20 */ /* 0x000fe20008400000 */
[----:B------:R-:W-:Y:S02]  /*5790*/  F2FP.BF16.F32.PACK_AB R23, RZ, R23 ;  /* 0x00000017ff17723e */ /* 0x000fe400000010ff */
[----:B------:R-:W-:Y:S02]  /*57a0*/  F2FP.BF16.F32.PACK_AB R33, RZ, R33 ;  /* 0x00000021ff21723e */ /* 0x000fe400000010ff */
[----:B------:R-:W-:-:S02]  /*57b0*/  SHF.R.U32.HI R24, RZ, 0x5, R3 ;  /* 0x00000005ff187819 */ /* 0x000fc40000011603 */
[----:B------:R-:W-:Y:S02]  /*57c0*/  F2FP.BF16.F32.PACK_AB R22, RZ, R22 ;  /* 0x00000016ff16723e */ /* 0x000fe400000010ff */
[----:B------:R-:W-:Y:S02]  /*57d0*/  F2FP.BF16.F32.PACK_AB R34, RZ, R34 ;  /* 0x00000022ff22723e */ /* 0x000fe400000010ff */
[----:B------:R-:W-:Y:S02]  /*57e0*/  FMNMX R41, |R38|, R41, !PT ;  /* 0x0000002926297209 */ /* 0x000fe40007800200 */
[----:B------:R-:W-:Y:S02]  /*57f0*/  @!P1 PRMT R23, R23, 0x5410, R33 ;  /* 0x0000541017179816 */ /* 0x000fe40000000021 */
[----:B------:R-:W-:Y:S02]  /*5800*/  SHF.L.U32 R24, R24, 0x3, RZ ;  /* 0x0000000318187819 */ /* 0x000fe400000006ff */
[----:B------:R-:W-:-:S02]  /*5810*/  @!P1 PRMT R22, R22, 0x5410, R34 ;  /* 0x0000541016169816 */ /* 0x000fc40000000022 */
[----:B------:R-:W-:Y:S01]  /*5820*/  FMNMX R41, |R28|, R41, !PT ;  /* 0x000000291c297209 */ /* 0x000fe20007800200 */
[----:B------:R0:W-:Y:S01]  /*5830*/  @!P1 STG.E desc[UR22][R8.64], R37 ;  /* 0x0000002508009986 */ /* 0x0001e2000c101916 */
[----:B------:R-:W-:Y:S01]  /*5840*/  ULOP3.LUT UR12, UR12, 0xfffffffe, URZ, 0xc0, !UPT ;  /* 0xfffffffe0c0c7892 */ /* 0x000fe2000f8ec0ff */
[----:B------:R-:W-:Y:S01]  /*5850*/  BSSY.RECONVERGENT B0, `(.L_x_9112) ;  /* 0x000007c000007945 */ /* 0x000fe20003800200 */
[----:B------:R-:W-:Y:S01]  /*5860*/  FMNMX3 R39, |R39|, R41, |R18|, !PT ;  /* 0x0000002927277276 */ /* 0x000fe20007800612 */
[----:B------:R-:W-:Y:S01]  /*5870*/  @!P1 STG.E desc[UR22][R10.64], R23 ;  /* 0x000000170a009986 */ /* 0x000fe2000c101916 */
[----:B------:R-:W-:-:S03]  /*5880*/  PRMT R16, R16, 0x5410, R20 ;  /* 0x0000541010107816 */ /* 0x000fc60000000014 */
[----:B------:R1:W-:Y:S01]  /*5890*/  @!P1 STG.E desc[UR22][R26.64], R22 ;  /* 0x000000161a009986 */ /* 0x0003e2000c101916 */
[C---:B0-----:R-:W-:Y:S02]  /*58a0*/  IMAD R37, R24.reuse, UR7, RZ ;  /* 0x0000000718257c24 */ /* 0x041fe4000f8e02ff */
[----:B------:R-:W-:Y:S01]  /*58b0*/  IMAD.WIDE.U32 R8, R24, UR31, RZ ;  /* 0x0000001f18087c25 */ /* 0x000fe2000f8e00ff */
[----:B------:R-:W-:Y:S02]  /*58c0*/  FMNMX R56, |R56|, R39, !PT ;  /* 0x0000002738387209 */ /* 0x000fe40007800200 */
[----:B------:R-:W-:Y:S01]  /*58d0*/  PRMT R14, R12, 0x5410, R14 ;  /* 0x000054100c0e7816 */ /* 0x000fe2000000000e */
[----:B------:R-:W-:Y:S01]  /*58e0*/  IMAD.MOV.U32 R24, RZ, RZ, R8 ;  /* 0x000000ffff187224 */ /* 0x000fe200078e0008 */
[----:B------:R-:W-:Y:S02]  /*58f0*/  IADD3 R18, PT, PT, R9, R37, RZ ;  /* 0x0000002509127210 */ /* 0x000fe40007ffe0ff */
[----:B------:R-:W-:-:S02]  /*5900*/  PRMT R53, R53, 0x5410, R55 ;  /* 0x0000541035357816 */ /* 0x000fc40000000037 */
[----:B------:R-:W-:Y:S02]  /*5910*/  PRMT R49, R49, 0x5410, R51 ;  /* 0x0000541031317816 */ /* 0x000fe40000000033 */
[----:B------:R-:W-:Y:S02]  /*5920*/  PRMT R29, R29, 0x5410, R32 ;  /* 0x000054101d1d7816 */ /* 0x000fe40000000020 */
[----:B------:R-:W-:Y:S02]  /*5930*/  PRMT R35, R35, 0x5410, R13 ;  /* 0x0000541023237816 */ /* 0x000fe4000000000d */
[----:B-1----:R-:W-:Y:S02]  /*5940*/  SHF.R.U32.HI R27, RZ, 0x5, R3 ;  /* 0x00000005ff1b7819 */ /* 0x002fe40000011603 */
[----:B------:R-:W-:Y:S02]  /*5950*/  IADD3 R60, PT, PT, R60, UR14, RZ ;  /* 0x0000000e3c3c7c10 */ /* 0x000fe4000fffe0ff */
[----:B------:R-:W-:-:S02]  /*5960*/  IADD3 R20, PT, PT, -R4, UR14, RZ ;  /* 0x0000000e04147c10 */ /* 0x000fc4000fffe1ff */
[----:B------:R-:W-:Y:S02]  /*5970*/  PRMT R33, R33, 0x5410, R34 ;  /* 0x0000541021217816 */ /* 0x000fe40000000022 */
[----:B------:R-:W-:Y:S01]  /*5980*/  PRMT R30, R30, 0x5410, R25 ;  /* 0x000054101e1e7816 */ /* 0x000fe20000000019 */
        /* <DEDUP_REMOVED lines=13> */
[----:B------:R-:W-:Y:S01]  /*5a60*/  IADD3 R37, PT, PT, R20, -R25, RZ ;  /* 0x8000001914257210 */ /* 0x000fe20007ffe0ff */
[----:B------:R-:W-:Y:S01]  /*5a70*/  IMAD.MOV.U32 R32, RZ, RZ, R6 ;  /* 0x000000ffff207224 */ /* 0x000fe200078e0006 */
[----:B------:R-:W-:Y:S02]  /*5a80*/  LEA R26, R27, R46, 0x4 ;  /* 0x0000002e1b1a7211 */ /* 0x000fe400078e20ff */
[----:B------:R-:W-:Y:S01]  /*5a90*/  MOV R13, R24 ;  /* 0x00000018000d7202 */ /* 0x000fe20000000f00 */
[----:B------:R-:W-:Y:S01]  /*5aa0*/  IMAD.MOV R28, RZ, RZ, -R37 ;  /* 0x000000ffff1c7224 */ /* 0x000fe200078e0a25 */
[----:B------:R-:W-:Y:S02]  /*5ab0*/  MOV R12, R18 ;  /* 0x00000012000c7202 */ /* 0x000fe40000000f00 */
[----:B------:R-:W-:-:S07]  /*5ac0*/  IADD3 R26, PT, PT, R26, 0x8, R43 ;  /* 0x000000081a1a7810 */ /* 0x000fce0007ffe02b */
.L_x_9116:
[C---:B------:R-:W-:Y:S02]  /*5ad0*/  LOP3.LUT R34, R32.reuse, 0x1f, RZ, 0xc0, !PT ;  /* 0x0000001f20227812 */ /* 0x040fe400078ec0ff */
[----:B--2---:R-:W-:Y:S02]  /*5ae0*/  IADD3 R8, PT, PT, R32, -0x1, RZ ;  /* 0xffffffff20087810 */ /* 0x004fe40007ffe0ff */
[----:B------:R-:W-:Y:S02]  /*5af0*/  ISETP.GE.U32.AND P4, PT, R34, UR13, PT ;  /* 0x0000000d22007c0c */ /* 0x000fe4000bf86070 */
[----:B------:R-:W-:Y:S02]  /*5b00*/  LOP3.LUT R55, R8, 0x1f, RZ, 0xc0, !PT ;  /* 0x0000001f08377812 */ /* 0x000fe400078ec0ff */
[C---:B------:R-:W-:Y:S01]  /*5b10*/  IADD3 R10, PT, PT, R32.reuse, 0x1e, RZ ;  /* 0x0000001e200a7810 */ /* 0x040fe20007ffe0ff */
[----:B------:R-:W-:Y:S01]  /*5b20*/  VIADD R32, R32, 0x1d ;  /* 0x0000001d20207836 */ /* 0x000fe20000000000 */
[----:B------:R-:W-:-:S02]  /*5b30*/  ISETP.GE.U32.AND P3, PT, R55, UR13, PT ;  /* 0x0000000d37007c0c */ /* 0x000fc4000bf66070 */
[----:B------:R-:W-:Y:S02]  /*5b40*/  LOP3.LUT R10, R10, 0x1f, RZ, 0xc0, !PT ;  /* 0x0000001f0a0a7812 */ /* 0x000fe400078ec0ff */
[----:B------:R-:W-:Y:S02]  /*5b50*/  LOP3.LUT R32, R32, 0x1f, RZ, 0xc0, !PT ;  /* 0x0000001f20207812 */ /* 0x000fe400078ec0ff */
[----:B------:R-:W-:Y:S01]  /*5b60*/  ISETP.GE.U32.AND P2, PT, R10, UR13, PT ;  /* 0x0000000d0a007c0c */ /* 0x000fe2000bf46070 */
[----:B------:R-:W1:Y:S01]  /*5b70*/  @!P4 LDS R11, [R26+-0x8] ;  /* 0xfffff8001a0bc984 */ /* 0x000e620000000800 */
[----:B------:R-:W-:Y:S02]  /*5b80*/  ISETP.GE.U32.AND P1, PT, R32, UR13, PT ;  /* 0x0000000d20007c0c */ /* 0x000fe4000bf26070 */
[----:B------:R-:W-:Y:S02]  /*5b90*/  @!P4 IADD3 R9, P5, PT, R34, R13, RZ ;  /* 0x0000000d2209c210 */ /* 0x000fe40007fbe0ff */
[----:B------:R-:W-:Y:S01]  /*5ba0*/  IADD3 R28, PT, PT, R28, 0x4, RZ ;  /* 0x000000041c1c7810 */ /* 0x000fe20007ffe0ff */
[----:B------:R-:W2:Y:S01]  /*5bb0*/  @!P3 LDS R51, [R26+-0x4] ;  /* 0xfffffc001a33b984 */ /* 0x000ea20000000800 */
[----:B------:R-:W-:-:S02]  /*5bc0*/  @!P4 IADD3.X R34, PT, PT, RZ, R12, RZ, P5, !PT ;  /* 0x0000000cff22c210 */ /* 0x000fc40002ffe4ff */
[----:B------:R-:W-:-:S03]  /*5bd0*/  @!P4 LEA R8, P5, R9, UR10, 0x2 ;  /* 0x0000000a0908cc11 */ /* 0x000fc6000f8a10ff */
[----:B------:R-:W3:Y:S01]  /*5be0*/  @!P2 LDS R41, [R26] ;  /* 0x000000001a29a984 */ /* 0x000ee20000000800 */
[----:B------:R-:W-:Y:S02]  /*5bf0*/  @!P4 LEA.HI.X R9, R9, UR4, R34, 0x2, P5 ;  /* 0x000000040909cc11 */ /* 0x000fe4000a8f1422 */
[----:B------:R-:W-:Y:S01]  /*5c00*/  IADD3 R36, P5, PT, R13, UR12, RZ ;  /* 0x0000000c0d247c10 */ /* 0x000fe2000ffbe0ff */
[----:B------:R4:W5:Y:S03]  /*5c10*/  @!P1 LDS R39, [R26+0x4] ;  /* 0x000004001a279984 */ /* 0x0009660000000800 */
[----:B0-----:R-:W-:Y:S02]  /*5c20*/  IADD3.X R38, PT, PT, R12, R5, RZ, P5, !PT ;  /* 0x000000050c267210 */ /* 0x001fe40002ffe4ff */
[----:B------:R-:W-:Y:S02]  /*5c30*/  @!P3 IADD3 R13, P5, PT, R55, R36, RZ ;  /* 0x00000024370db210 */ /* 0x000fe40007fbe0ff */
[----:B----4-:R-:W-:-:S03]  /*5c40*/  IADD3 R26, PT, PT, R26, 0x10, RZ ;  /* 0x000000101a1a7810 */ /* 0x010fc60007ffe0ff */
[----:B------:R-:W-:Y:S01]  /*5c50*/  @!P3 IMAD.X R34, RZ, RZ, R38, P5 ;  /* 0x000000ffff22b224 */ /* 0x000fe200028e0626 */
[----:B------:R-:W-:-:S04]  /*5c60*/  IADD3 R55, P5, PT, R36, UR12, RZ ;  /* 0x0000000c24377c10 */ /* 0x000fc8000ffbe0ff */
[----:B------:R-:W-:Y:S02]  /*5c70*/  IADD3.X R38, PT, PT, R38, R5, RZ, P5, !PT ;  /* 0x0000000526267210 */ /* 0x000fe40002ffe4ff */
[----:B------:R-:W-:-:S04]  /*5c80*/  IADD3 R57, P5, PT, R55, UR12, RZ ;  /* 0x0000000c37397c10 */ /* 0x000fc8000ffbe0ff */
[----:B------:R-:W-:Y:S01]  /*5c90*/  IADD3.X R40, PT, PT, R38, R5, RZ, P5, !PT ;  /* 0x0000000526287210 */ /* 0x000fe20002ffe4ff */
[----:B-1----:R0:W-:Y:S01]  /*5ca0*/  @!P4 STG.E desc[UR22][R8.64], R11 ;  /* 0x0000000b0800c986 */ /* 0x0021e2000c101916 */
[----:B------:R-:W-:-:S04]  /*5cb0*/  @!P3 LEA R12, P4, R13, UR10, 0x2 ;  /* 0x0000000a0d0cbc11 */ /* 0x000fc8000f8810ff */
[----:B------:R-:W-:Y:S02]  /*5cc0*/  @!P3 LEA.HI.X R13, R13, UR4, R34, 0x2, P4 ;  /* 0x000000040d0dbc11 */ /* 0x000fe4000a0f1422 */
[----:B------:R-:W-:Y:S02]  /*5cd0*/  @!P2 IADD3 R36, P4, PT, R10, R55, RZ ;  /* 0x000000370a24a210 */ /* 0x000fe40007f9e0ff */
[C---:B------:R-:W-:Y:S01]  /*5ce0*/  @!P1 IADD3 R34, P5, PT, R32.reuse, R57, RZ ;  /* 0x0000003920229210 */ /* 0x040fe20007fbe0ff */
[----:B--2---:R1:W-:Y:S01]  /*5cf0*/  @!P3 STG.E desc[UR22][R12.64], R51 ;  /* 0x000000330c00b986 */ /* 0x0043e2000c101916 */
[----:B------:R-:W-:Y:S01]  /*5d00*/  VIADD R32, R32, 0x1f ;  /* 0x0000001f20207836 */ /* 0x000fe20000000000 */
[----:B0-----:R-:W-:Y:S01]  /*5d10*/  @!P2 LEA R8, P3, R36, UR10, 0x2 ;  /* 0x0000000a2408ac11 */ /* 0x001fe2000f8610ff */
[----:B------:R-:W-:Y:S01]  /*5d20*/  @!P2 IMAD.X R9, RZ, RZ, R38, P4 ;  /* 0x000000ffff09a224 */ /* 0x000fe200020e0626 */
[----:B------:R-:W-:Y:S02]  /*5d30*/  @!P1 IADD3.X R11, PT, PT, RZ, R40, RZ, P5, !PT ;  /* 0x00000028ff0b9210 */ /* 0x000fe40002ffe4ff */
        /* <DEDUP_REMOVED lines=9> */
.L_x_9115:
[----:B------:R-:W-:Y:S05]  /*5dd0*/  BSYNC.RECONVERGENT B1 ;  /* 0x0000000000017941 */ /* 0x000fea0003800200 */
.L_x_9114:
[----:B------:R-:W-:Y:S05]  /*5de0*/  @!P0 BRA `(.L_x_9113) ;  /* 0x0000000000888947 */ /* 0x000fea0003800000 */
[----:B--2---:R-:W-:Y:S01]  /*5df0*/  LOP3.LUT R10, R32, 0x1f, RZ, 0xc0, !PT ;  /* 0x0000001f200a7812 */ /* 0x004fe200078ec0ff */
[----:B------:R-:W-:-:S03]  /*5e00*/  IMAD.IADD R8, R4, 0x1, R37 ;  /* 0x0000000104087824 */ /* 0x000fc600078e0225 */
[----:B------:R-:W-:Y:S02]  /*5e10*/  ISETP.GE.U32.AND P0, PT, R10, UR13, PT ;  /* 0x0000000d0a007c0c */ /* 0x000fe4000bf06070 */
[----:B------:R-:W-:-:S11]  /*5e20*/  LEA R26, R8, R45, 0x2 ;  /* 0x0000002d081a7211 */ /* 0x000fd600078e10ff */
        /* <DEDUP_REMOVED lines=30> */
.L_x_9113:
[----:B------:R-:W-:Y:S05]  /*6010*/  BSYNC.RECONVERGENT B0 ;  /* 0x0000000000007941 */ /* 0x000fea0003800200 */
.L_x_9112:
[----:B0-2---:R-:W0:Y:S01]  /*6020*/  LDC.64 R8, c[0x0][0x3b8] ;  /* 0x0000ee00ff087b82 */ /* 0x005e220000000a00 */
[----:B------:R-:W1:Y:S01]  /*6030*/  LDCU UR6, c[0x0][0x3c0] ;  /* 0x00007800ff0677ac */ /* 0x000e620008000800 */
[----:B------:R-:W-:Y:S01]  /*6040*/  ISETP.LT.U32.AND P1, PT, R4, UR14, PT ;  /* 0x0000000e04007c0c */ /* 0x000fe2000bf21070 */
[----:B------:R-:W-:Y:S01]  /*6050*/  BSSY.RECONVERGENT B0, `(.L_x_9117) ;  /* 0x0000074000007945 */ /* 0x000fe20003800200 */
[----:B------:R-:W-:-:S04]  /*6060*/  PRMT R15, R15, 0x5410, R19 ;  /* 0x000054100f0f7816 */ /* 0x000fc80000000013 */
[----:B------:R-:W-:Y:S01]  /*6070*/  BAR.SYNC.DEFER_BLOCKING 0x0 ;  /* 0x0000000000007b1d */ /* 0x000fe20000010000 */
[----:B------:R-:W-:Y:S02]  /*6080*/  PRMT R52, R52, 0x5410, R54 ;  /* 0x0000541034347816 */ /* 0x000fe40000000036 */
[----:B------:R-:W-:Y:S02]  /*6090*/  PRMT R21, R17, 0x5410, R21 ;  /* 0x0000541011157816 */ /* 0x000fe40000000015 */
[----:B------:R-:W-:Y:S01]  /*60a0*/  PRMT R23, R23, 0x5410, R22 ;  /* 0x0000541017177816 */ /* 0x000fe20000000016 */
[----:B0-----:R-:W-:Y:S02]  /*60b0*/  IMAD R12, R5, R8, RZ ;  /* 0x00000008050c7224 */ /* 0x001fe400078e02ff */
[----:B-1----:R-:W-:Y:S01]  /*60c0*/  IMAD.WIDE.U32 R10, R8, UR6, RZ ;  /* 0x00000006080a7c25 */ /* 0x002fe2000f8e00ff */
[----:B------:R0:W-:Y:S03]  /*60d0*/  STS [R47], R15 ;  /* 0x0000000f2f007388 */ /* 0x0001e60000000800 */
[----:B------:R-:W-:Y:S01]  /*60e0*/  IMAD R9, R9, UR6, R12 ;  /* 0x0000000609097c24 */ /* 0x000fe2000f8e020c */
[----:B------:R1:W-:Y:S04]  /*60f0*/  STS [R59], R52 ;  /* 0x000000343b007388 */ /* 0x0003e80000000800 */
[----:B------:R-:W-:Y:S01]  /*6100*/  IADD3 R17, PT, PT, R11, R9, RZ ;  /* 0x000000090b117210 */ /* 0x000fe20007ffe0ff */
[----:B------:R1:W-:Y:S01]  /*6110*/  STS [R0], R21 ;  /* 0x0000001500007388 */ /* 0x0003e20000000800 */
[----:B0-----:R-:W-:-:S03]  /*6120*/  LEA R15, P0, R10, UR10, 0x1 ;  /* 0x0000000a0a0f7c11 */ /* 0x001fc6000f8008ff */
[----:B------:R1:W-:Y:S01]  /*6130*/  STS [R2], R23 ;  /* 0x0000001702007388 */ /* 0x0003e20000000800 */
[----:B------:R-:W-:Y:S01]  /*6140*/  LEA.HI.X R17, R10, UR4, R17, 0x1, P0 ;  /* 0x000000040a117c11 */ /* 0x000fe200080f0c11 */
[----:B------:R-:W-:Y:S06]  /*6150*/  BAR.SYNC.DEFER_BLOCKING 0x0 ;  /* 0x0000000000007b1d */ /* 0x000fec0000010000 */
[----:B------:R-:W-:Y:S05]  /*6160*/  @!P1 BRA `(.L_x_9118) ;  /* 0x0000000400889947 */ /* 0x000fea0003800000 */
[----:B------:R-:W-:Y:S01]  /*6170*/  ISETP.GE.U32.AND P1, PT, R60, 0x3, PT ;  /* 0x000000033c00780c */ /* 0x000fe20003f26070 */
[----:B------:R-:W-:Y:S01]  /*6180*/  BSSY.RECONVERGENT B1, `(.L_x_9119) ;  /* 0x000003d000017945 */ /* 0x000fe20003800200 */
[----:B------:R-:W-:Y:S01]  /*6190*/  MOV R19, UR14 ;  /* 0x0000000e00137c02 */ /* 0x000fe20008000f00 */
[----:B------:R-:W-:Y:S01]  /*61a0*/  IMAD.MOV.U32 R25, RZ, RZ, RZ ;  /* 0x000000ffff197224 */ /* 0x000fe200078e00ff */
[----:B------:R-:W-:Y:S02]  /*61b0*/  MOV R28, R6 ;  /* 0x00000006001c7202 */ /* 0x000fe40000000f00 */
[----:B------:R-:W-:-:S04]  /*61c0*/  LOP3.LUT R19, R19, 0x3, RZ, 0xc0, !PT ;  /* 0x0000000313137812 */ /* 0x000fc800078ec0ff */
[----:B------:R-:W-:-:S03]  /*61d0*/  ISETP.NE.AND P0, PT, R19, RZ, PT ;  /* 0x000000ff1300720c */ /* 0x000fc60003f05270 */
[----:B------:R-:W-:Y:S10]  /*61e0*/  @!P1 BRA `(.L_x_9120) ;  /* 0x0000000000d89947 */ /* 0x000ff40003800000 */
[----:B------:R-:W0:Y:S01]  /*61f0*/  LDC R5, c[0x0][0x3c4] ;  /* 0x0000f100ff057b82 */ /* 0x000e220000000800 */
[----:B------:R-:W-:Y:S01]  /*6200*/  IMAD.IADD R25, R20, 0x1, -R19 ;  /* 0x0000000114197824 */ /* 0x000fe200078e0a13 */
[----:B------:R-:W-:Y:S02]  /*6210*/  LEA R8, R27, R46, 0x4 ;  /* 0x0000002e1b087211 */ /* 0x000fe400078e20ff */
[----:B------:R-:W-:Y:S02]  /*6220*/  MOV R28, R6 ;  /* 0x00000006001c7202 */ /* 0x000fe40000000f00 */
[----:B-1----:R-:W-:Y:S02]  /*6230*/  IADD3 R21, PT, PT, R8, 0x8, R43 ;  /* 0x0000000808157810 */ /* 0x002fe40007ffe02b */
[----:B------:R-:W-:-:S07]  /*6240*/  IADD3 R26, PT, PT, -R25, RZ, RZ ;  /* 0x000000ff191a7210 */ /* 0x000fce0007ffe1ff */
.L_x_9121:
[C---:B0-----:R-:W-:Y:S01]  /*6250*/  LOP3.LUT R11, R28.reuse, 0x1f, RZ, 0xc0, !PT ;  /* 0x0000001f1c0b7812 */ /* 0x041fe200078ec0ff */
[C---:B------:R-:W-:Y:S01]  /*6260*/  VIADD R8, R28.reuse, 0xffffffff ;  /* 0xffffffff1c087836 */ /* 0x040fe20000000000 */
[----:B------:R-:W-:Y:S02]  /*6270*/  IADD3 R9, PT, PT, R28, 0x1e, RZ ;  /* 0x0000001e1c097810 */ /* 0x000fe40007ffe0ff */
        /* <DEDUP_REMOVED lines=11> */
[----:B------:R-:W2:Y:S01]  /*6330*/  @!P3 LDS R37, [R21+-0x4] ;  /* 0xfffffc001525b984 */ /* 0x000ea20000000800 */
[----:B------:R-:W-:Y:S01]  /*6340*/  IADD3 R24, P5, PT, R24, UR12, RZ ;  /* 0x0000000c18187c10 */ /* 0x000fe2000ffbe0ff */
[----:B------:R-:W-:Y:S01]  /*6350*/  @!P4 IMAD.X R9, RZ, RZ, R18, P6 ;  /* 0x000000ffff09c224 */ /* 0x000fe200030e0612 */
[----:B------:R-:W-:Y:S01]  /*6360*/  @!P4 LEA R10, P6, R8, R15, 0x2 ;  /* 0x0000000f080ac211 */ /* 0x000fe200078c10ff */
[----:B------:R-:W3:Y:S01]  /*6370*/  @!P2 LDS R41, [R21] ;  /* 0x000000001529a984 */ /* 0x000ee20000000800 */
[----:B0-----:R-:W-:-:S02]  /*6380*/  IADD3.X R18, PT, PT, R18, R5, RZ, P5, !PT ;  /* 0x0000000512127210 */ /* 0x001fc40002ffe4ff */
[----:B------:R-:W-:Y:S02]  /*6390*/  @!P3 IADD3 R12, P5, PT, R13, R24, RZ ;  /* 0x000000180d0cb210 */ /* 0x000fe40007fbe0ff */
[----:B------:R-:W-:Y:S02]  /*63a0*/  @!P4 LEA.HI.X R11, R8, R17, R9, 0x2, P6 ;  /* 0x00000011080bc211 */ /* 0x000fe400030f1409 */
[----:B------:R-:W-:Y:S01]  /*63b0*/  @!P3 IADD3.X R9, PT, PT, RZ, R18, RZ, P5, !PT ;  /* 0x00000012ff09b210 */ /* 0x000fe20002ffe4ff */
[----:B------:R0:W4:Y:S01]  /*63c0*/  @!P1 LDS R39, [R21+0x4] ;  /* 0x0000040015279984 */ /* 0x0001220000000800 */
[----:B------:R-:W-:Y:S02]  /*63d0*/  @!P3 LEA R8, P5, R12, R15, 0x2 ;  /* 0x0000000f0c08b211 */ /* 0x000fe400078a10ff */
[----:B------:R-:W-:Y:S02]  /*63e0*/  IADD3 R24, P6, PT, R24, UR12, RZ ;  /* 0x0000000c18187c10 */ /* 0x000fe4000ffde0ff */
[----:B------:R-:W-:-:S02]  /*63f0*/  @!P3 LEA.HI.X R9, R12, R17, R9, 0x2, P5 ;  /* 0x000000110c09b211 */ /* 0x000fc400028f1409 */
[----:B------:R-:W-:Y:S01]  /*6400*/  IADD3 R55, P5, PT, R24, UR12, RZ ;  /* 0x0000000c18377c10 */ /* 0x000fe2000ffbe0ff */
[----:B------:R-:W-:Y:S01]  /*6410*/  IMAD.X R12, R18, 0x1, R5, P6 ;  /* 0x00000001120c7824 */ /* 0x000fe200030e0605 */
[----:B0-----:R-:W-:-:S04]  /*6420*/  IADD3 R21, PT, PT, R21, 0x10, RZ ;  /* 0x0000001015157810 */ /* 0x001fc80007ffe0ff */
[----:B------:R-:W-:Y:S02]  /*6430*/  IADD3.X R32, PT, PT, R12, R5, RZ, P5, !PT ;  /* 0x000000050c207210 */ /* 0x000fe40002ffe4ff */
[C---:B------:R-:W-:Y:S02]  /*6440*/  @!P1 IADD3 R18, P5, PT, R28.reuse, R55, RZ ;  /* 0x000000371c129210 */ /* 0x040fe40007fbe0ff */
[----:B------:R-:W-:Y:S01]  /*6450*/  IADD3 R28, PT, PT, R28, 0x1f, RZ ;  /* 0x0000001f1c1c7810 */ /* 0x000fe20007ffe0ff */
[----:B-1----:R0:W-:Y:S01]  /*6460*/  @!P4 STG.E desc[UR22][R10.64], R51 ;  /* 0x000000330a00c986 */ /* 0x0021e2000c101916 */
[----:B------:R-:W-:Y:S01]  /*6470*/  @!P2 IADD3 R24, P4, PT, R23, R24, RZ ;  /* 0x000000181718a210 */ /* 0x000fe20007f9e0ff */
[----:B------:R-:W-:Y:S01]  /*6480*/  @!P1 IMAD.X R23, RZ, RZ, R32, P5 ;  /* 0x000000ffff179224 */ /* 0x000fe200028e0620 */
[-C--:B------:R-:W-:Y:S02]  /*6490*/  @!P1 LEA R22, P5, R18, R15.reuse, 0x2 ;  /* 0x0000000f12169211 */ /* 0x080fe400078a10ff */
[----:B------:R-:W-:Y:S01]  /*64a0*/  @!P2 IADD3.X R13, PT, PT, RZ, R12, RZ, P4, !PT ;  /* 0x0000000cff0da210 */ /* 0x000fe200027fe4ff */
[----:B--2---:R0:W-:Y:S01]  /*64b0*/  @!P3 STG.E desc[UR22][R8.64], R37 ;  /* 0x000000250800b986 */ /* 0x0041e2000c101916 */
[----:B------:R-:W-:-:S02]  /*64c0*/  @!P2 LEA R12, P4, R24, R15, 0x2 ;  /* 0x0000000f180ca211 */ /* 0x000fc400078810ff */
        /* <DEDUP_REMOVED lines=8> */
.L_x_9120:
[----:B------:R-:W-:Y:S05]  /*6550*/  BSYNC.RECONVERGENT B1 ;  /* 0x0000000000017941 */ /* 0x000fea0003800200 */
.L_x_9119:
        /* <DEDUP_REMOVED lines=35> */
.L_x_9118:
[----:B------:R-:W-:Y:S05]  /*6790*/  BSYNC.RECONVERGENT B0 ;  /* 0x0000000000007941 */ /* 0x000fea0003800200 */
.L_x_9117:
[----:B------:R-:W-:Y:S01]  /*67a0*/  BAR.SYNC.DEFER_BLOCKING 0x0 ;  /* 0x0000000000007b1d */ /* 0x000fe20000010000 */
[C---:B------:R-:W-:Y:S01]  /*67b0*/  ISETP.LT.U32.AND P0, PT, R4.reuse, UR14, PT ;  /* 0x0000000e04007c0c */ /* 0x040fe2000bf01070 */
[----:B------:R-:W-:-:S04]  /*67c0*/  IMAD.IADD R7, R4, 0x1, R7 ;  /* 0x0000000104077824 */ /* 0x000fc800078e0207 */
[C---:B0-2---:R-:W-:Y:S01]  /*67d0*/  IMAD R9, R7.reuse, UR7, RZ ;  /* 0x0000000707097c24 */ /* 0x045fe2000f8e02ff */
[----:B------:R-:W-:Y:S01]  /*67e0*/  BSSY.RECONVERGENT B0, `(.L_x_9122) ;  /* 0x000006f000007945 */ /* 0x000fe20003800200 */
        /* <DEDUP_REMOVED lines=10> */
[----:B------:R-:W-:Y:S01]  /*6890*/  MOV R7, UR14 ;  /* 0x0000000e00077c02 */ /* 0x000fe20008000f00 */
[----:B-1----:R-:W-:Y:S01]  /*68a0*/  IMAD.MOV.U32 R21, RZ, RZ, RZ ;  /* 0x000000ffff157224 */ /* 0x002fe200078e00ff */
[----:B------:R-:W-:Y:S01]  /*68b0*/  MOV R25, R6 ;  /* 0x0000000600197202 */ /* 0x000fe20000000f00 */
[----:B------:R-:W-:Y:S01]  /*68c0*/  IMAD.MOV.U32 R28, RZ, RZ, R22 ;  /* 0x000000ffff1c7224 */ /* 0x000fe200078e0016 */
[----:B------:R-:W-:Y:S02]  /*68d0*/  LOP3.LUT R7, R7, 0x3, RZ, 0xc0, !PT ;  /* 0x0000000307077812 */ /* 0x000fe400078ec0ff */
[----:B------:R-:W-:Y:S02]  /*68e0*/  MOV R26, R24 ;  /* 0x00000018001a7202 */ /* 0x000fe40000000f00 */
[----:B------:R-:W-:-:S03]  /*68f0*/  ISETP.NE.AND P0, PT, R7, RZ, PT ;  /* 0x000000ff0700720c */ /* 0x000fc60003f05270 */
[----:B------:R-:W-:Y:S10]  /*6900*/  @!P1 BRA `(.L_x_9125) ;  /* 0x0000000000e09947 */ /* 0x000ff40003800000 */
[----:B------:R-:W1:Y:S01]  /*6910*/  LDC R5, c[0x0][0x3c4] ;  /* 0x0000f100ff057b82 */ /* 0x000e620000000800 */
[----:B------:R-:W-:Y:S01]  /*6920*/  IADD3 R21, PT, PT, R20, -R7, RZ ;  /* 0x8000000714157210 */ /* 0x000fe20007ffe0ff */
[----:B------:R-:W-:Y:S01]  /*6930*/  IMAD.MOV.U32 R25, RZ, RZ, R6 ;  /* 0x000000ffff197224 */ /* 0x000fe200078e0006 */
[----:B0-----:R-:W-:Y:S02]  /*6940*/  LEA R14, R27, R46, 0x4 ;  /* 0x0000002e1b0e7211 */ /* 0x001fe400078e20ff */
[----:B------:R-:W-:Y:S01]  /*6950*/  MOV R26, R24 ;  /* 0x00000018001a7202 */ /* 0x000fe20000000f00 */
[----:B------:R-:W-:Y:S01]  /*6960*/  IMAD.MOV R23, RZ, RZ, -R21 ;  /* 0x000000ffff177224 */ /* 0x000fe200078e0a15 */
[----:B------:R-:W-:Y:S02]  /*6970*/  MOV R28, R22 ;  /* 0x00000016001c7202 */ /* 0x000fe40000000f00 */
[----:B------:R-:W-:-:S07]  /*6980*/  IADD3 R14, PT, PT, R14, 0x8, R43 ;  /* 0x000000080e0e7810 */ /* 0x000fce0007ffe02b */
.L_x_9126:
[C---:B---3--:R-:W-:Y:S01]  /*6990*/  IADD3 R8, PT, PT, R25.reuse, -0x1, RZ ;  /* 0xffffffff19087810 */ /* 0x048fe20007ffe0ff */
        /* <DEDUP_REMOVED lines=10> */
[----:B-1----:R-:W-:Y:S01]  /*6a40*/  IADD3.X R18, PT, PT, R28, R5, RZ, P5, !PT ;  /* 0x000000051c127210 */ /* 0x002fe20002ffe4ff */
[----:B------:R-:W0:Y:S01]  /*6a50*/  @!P4 LDS R35, [R14+-0x8] ;  /* 0xfffff8000e23c984 */ /* 0x000e220000000800 */
[----:B------:R-:W-:-:S02]  /*6a60*/  ISETP.GE.U32.AND P1, PT, R25, UR13, PT ;  /* 0x0000000d19007c0c */ /* 0x000fc4000bf26070 */
[----:B------:R-:W-:Y:S01]  /*6a70*/  @!P4 IADD3 R9, P6, PT, R11, R26, RZ ;  /* 0x0000001a0b09c210 */ /* 0x000fe20007fde0ff */
[----:B------:R-:W1:Y:S01]  /*6a80*/  @!P3 LDS R37, [R14+-0x4] ;  /* 0xfffffc000e25b984 */ /* 0x000e620000000800 */
[----:B------:R-:W-:Y:S02]  /*6a90*/  @!P3 IADD3 R11, P5, PT, R12, R13, RZ ;  /* 0x0000000d0c0bb210 */ /* 0x000fe40007fbe0ff */
[----:B------:R-:W-:Y:S01]  /*6aa0*/  @!P4 IADD3.X R10, PT, PT, RZ, R28, RZ, P6, !PT ;  /* 0x0000001cff0ac210 */ /* 0x000fe200037fe4ff */
[----:B------:R-:W2:Y:S01]  /*6ab0*/  @!P2 LDS R39, [R14] ;  /* 0x000000000e27a984 */ /* 0x000ea20000000800 */
[----:B------:R-:W-:Y:S01]  /*6ac0*/  @!P4 LEA R8, P6, R9, UR10, 0x2 ;  /* 0x0000000a0908cc11 */ /* 0x000fe2000f8c10ff */
[----:B------:R-:W-:Y:S01]  /*6ad0*/  @!P3 IMAD.X R12, RZ, RZ, R18, P5 ;  /* 0x000000ffff0cb224 */ /* 0x000fe200028e0612 */
[----:B------:R-:W-:Y:S02]  /*6ae0*/  IADD3 R23, PT, PT, R23, 0x4, RZ ;  /* 0x0000000417177810 */ /* 0x000fe40007ffe0ff */
[----:B------:R-:W-:Y:S01]  /*6af0*/  @!P4 LEA.HI.X R9, R9, UR4, R10, 0x2, P6 ;  /* 0x000000040909cc11 */ /* 0x000fe2000b0f140a */
[----:B------:R3:W4:Y:S01]  /*6b00*/  @!P1 LDS R41, [R14+0x4] ;  /* 0x000004000e299984 */ /* 0x0007220000000800 */
[----:B------:R-:W-:-:S02]  /*6b10*/  @!P3 LEA R10, P5, R11, UR10, 0x2 ;  /* 0x0000000a0b0abc11 */ /* 0x000fc4000f8a10ff */
[----:B------:R-:W-:Y:S02]  /*6b20*/  IADD3 R19, P6, PT, R13, UR12, RZ ;  /* 0x0000000c0d137c10 */ /* 0x000fe4000ffde0ff */
[----:B------:R-:W-:Y:S02]  /*6b30*/  @!P3 LEA.HI.X R11, R11, UR4, R12, 0x2, P5 ;  /* 0x000000040b0bbc11 */ /* 0x000fe4000a8f140c */
[----:B------:R-:W-:Y:S02]  /*6b40*/  IADD3.X R26, PT, PT, R18, R5, RZ, P6, !PT ;  /* 0x00000005121a7210 */ /* 0x000fe400037fe4ff */
[----:B------:R-:W-:Y:S02]  /*6b50*/  @!P2 IADD3 R13, P5, PT, R30, R19, RZ ;  /* 0x000000131e0da210 */ /* 0x000fe40007fbe0ff */
[----:B------:R-:W-:Y:S02]  /*6b60*/  IADD3 R28, P6, PT, R19, UR12, RZ ;  /* 0x0000000c131c7c10 */ /* 0x000fe4000ffde0ff */
[----:B------:R-:W-:-:S02]  /*6b70*/  @!P2 IADD3.X R18, PT, PT, RZ, R26, RZ, P5, !PT ;  /* 0x0000001aff12a210 */ /* 0x000fc40002ffe4ff */
[C---:B------:R-:W-:Y:S01]  /*6b80*/  @!P2 LEA R12, P5, R13.reuse, UR10, 0x2 ;  /* 0x0000000a0d0cac11 */ /* 0x040fe2000f8a10ff */
[----:B------:R-:W-:Y:S01]  /*6b90*/  IMAD.X R30, R26, 0x1, R5, P6 ;  /* 0x000000011a1e7824 */ /* 0x000fe200030e0605 */
[----:B---3--:R-:W-:Y:S02]  /*6ba0*/  IADD3 R14, PT, PT, R14, 0x10, RZ ;  /* 0x000000100e0e7810 */ /* 0x008fe40007ffe0ff */
[----:B------:R-:W-:Y:S02]  /*6bb0*/  @!P2 LEA.HI.X R13, R13, UR4, R18, 0x2, P5 ;  /* 0x000000040d0dac11 */ /* 0x000fe4000a8f1412 */
[C---:B------:R-:W-:Y:S01]  /*6bc0*/  @!P1 IADD3 R19, P5, PT, R25.reuse, R28, RZ ;  /* 0x0000001c19139210 */ /* 0x040fe20007fbe0ff */
[----:B------:R-:W-:-:S03]  /*6bd0*/  VIADD R25, R25, 0x1f ;  /* 0x0000001f19197836 */ /* 0x000fc60000000000 */
        /* <DEDUP_REMOVED lines=9> */
[----:B------:R-:W-:-:S05]  /*6c70*/  IADD3.X R28, PT, PT, R30, R5, RZ, P1, !PT ;  /* 0x000000051e1c7210 */ /* 0x000fca0000ffe4ff */
[----:B------:R-:W-:Y:S05]  /*6c80*/  @P2 BRA `(.L_x_9126) ;  /* 0xfffffffc00402947 */ /* 0x000fea000383ffff */
.L_x_9125:
[----:B------:R-:W-:Y:S05]  /*6c90*/  BSYNC.RECONVERGENT B1 ;  /* 0x0000000000017941 */ /* 0x000fea0003800200 */
.L_x_9124:
[----:B------:R-:W-:Y:S05]  /*6ca0*/  @!P0 BRA `(.L_x_9123) ;  /* 0x0000000000888947 */ /* 0x000fea0003800000 */
[----:B---3--:R-:W-:Y:S01]  /*6cb0*/  LOP3.LUT R9, R25, 0x1f, RZ, 0xc0, !PT ;  /* 0x0000001f19097812 */ /* 0x008fe200078ec0ff */
[----:B------:R-:W-:-:S03]  /*6cc0*/  IMAD.IADD R8, R4, 0x1, R21 ;  /* 0x0000000104087824 */ /* 0x000fc600078e0215 */
[----:B------:R-:W-:Y:S02]  /*6cd0*/  ISETP.GE.U32.AND P0, PT, R9, UR13, PT ;  /* 0x0000000d09007c0c */ /* 0x000fe4000bf06070 */
[----:B------:R-:W-:-:S11]  /*6ce0*/  LEA R12, R8, R45, 0x2 ;  /* 0x0000002d080c7211 */ /* 0x000fd600078e10ff */
[----:B------:R-:W1:Y:S01]  /*6cf0*/  @!P0 LDS R11, [R12] ;  /* 0x000000000c0b8984 */ /* 0x000e620000000800 */
[----:B------:R-:W-:-:S04]  /*6d00*/  @!P0 IADD3 R9, P1, PT, R9, R26, RZ ;  /* 0x0000001a09098210 */ /* 0x000fc80007f3e0ff */
[----:B------:R-:W-:Y:S02]  /*6d10*/  @!P0 IADD3.X R10, PT, PT, RZ, R28, RZ, P1, !PT ;  /* 0x0000001cff0a8210 */ /* 0x000fe40000ffe4ff */
[----:B------:R-:W-:-:S04]  /*6d20*/  @!P0 LEA R8, P1, R9, UR10, 0x2 ;  /* 0x0000000a09088c11 */ /* 0x000fc8000f8210ff */
[----:B------:R-:W-:Y:S02]  /*6d30*/  @!P0 LEA.HI.X R9, R9, UR4, R10, 0x2, P1 ;  /* 0x0000000409098c11 */ /* 0x000fe400088f140a */
[----:B------:R-:W-:-:S05]  /*6d40*/  IADD3 R13, P1, PT, R26, UR12, RZ ;  /* 0x0000000c1a0d7c10 */ /* 0x000fca000ff3e0ff */
[----:B0-----:R-:W-:Y:S01]  /*6d50*/  IMAD.X R14, R28, 0x1, R5, P1 ;  /* 0x000000011c0e7824 */ /* 0x001fe200008e0605 */
[----:B-1----:R2:W-:Y:S01]  /*6d60*/  @!P0 STG.E desc[UR22][R8.64], R11 ;  /* 0x0000000b08008986 */ /* 0x0025e2000c101916 */
        /* <DEDUP_REMOVED lines=22> */
.L_x_9123:
[----:B------:R-:W-:Y:S05]  /*6ed0*/  BSYNC.RECONVERGENT B0 ;  /* 0x0000000000007941 */ /* 0x000fea0003800200 */
.L_x_9122:
        /* <DEDUP_REMOVED lines=11> */
[----:B--2---:R-:W-:Y:S01]  /*6f90*/  MOV R7, UR14 ;  /* 0x0000000e00077c02 */ /* 0x004fe20008000f00 */
[----:B-1----:R-:W-:-:S03]  /*6fa0*/  HFMA2 R21, -RZ, RZ, 0, 0 ;  /* 0x00000000ff157431 */ /* 0x002fc600000001ff */
[----:B------:R-:W-:-:S04]  /*6fb0*/  LOP3.LUT R7, R7, 0x3, RZ, 0xc0, !PT ;  /* 0x0000000307077812 */ /* 0x000fc800078ec0ff */
[----:B------:R-:W-:-:S03]  /*6fc0*/  ISETP.NE.AND P0, PT, R7, RZ, PT ;  /* 0x000000ff0700720c */ /* 0x000fc60003f05270 */
[----:B------:R-:W-:Y:S10]  /*6fd0*/  @!P1 BRA `(.L_x_9130) ;  /* 0x0000000000d89947 */ /* 0x000ff40003800000 */
[----:B0-----:R-:W0:Y:S01]  /*6fe0*/  LDC R14, c[0x0][0x3c4] ;  /* 0x0000f100ff0e7b82 */ /* 0x001e220000000800 */
[----:B------:R-:W-:Y:S01]  /*6ff0*/  IMAD R46, R27, 0x10, R46 ;  /* 0x000000101b2e7824 */ /* 0x000fe200078e022e */
[----:B------:R-:W-:-:S04]  /*7000*/  IADD3 R21, PT, PT, R20, -R7, RZ ;  /* 0x8000000714157210 */ /* 0x000fc80007ffe0ff */
[----:B------:R-:W-:Y:S02]  /*7010*/  IADD3 R43, PT, PT, R46, 0x8, R43 ;  /* 0x000000082e2b7810 */ /* 0x000fe40007ffe02b */
[----:B----4-:R-:W-:-:S07]  /*7020*/  IADD3 R0, PT, PT, -R21, RZ, RZ ;  /* 0x000000ff15007210 */ /* 0x010fce0007ffe1ff */
.L_x_9131:
[C---:B------:R-:W-:Y:S01]  /*7030*/  VIADD R2, R6.reuse, 0xffffffff ;  /* 0xffffffff06027836 */ /* 0x040fe20000000000 */
[C---:B0--3--:R-:W-:Y:S02]  /*7040*/  LOP3.LUT R9, R6.reuse, 0x1f, RZ, 0xc0, !PT ;  /* 0x0000001f06097812 */ /* 0x049fe400078ec0ff */
[C---:B------:R-:W-:Y:S02]  /*7050*/  IADD3 R5, PT, PT, R6.reuse, 0x1d, RZ ;  /* 0x0000001d06057810 */ /* 0x040fe40007ffe0ff */
[----:B------:R-:W-:Y:S02]  /*7060*/  IADD3 R6, PT, PT, R6, 0x1e, RZ ;  /* 0x0000001e06067810 */ /* 0x000fe40007ffe0ff */
[----:B------:R-:W-:Y:S02]  /*7070*/  LOP3.LUT R11, R2, 0x1f, RZ, 0xc0, !PT ;  /* 0x0000001f020b7812 */ /* 0x000fe400078ec0ff */
[----:B------:R-:W-:Y:S02]  /*7080*/  LOP3.LUT R13, R6, 0x1f, RZ, 0xc0, !PT ;  /* 0x0000001f060d7812 */ /* 0x000fe400078ec0ff */
[----:B------:R-:W-:-:S02]  /*7090*/  ISETP.GE.U32.AND P4, PT, R9, UR13, PT ;  /* 0x0000000d09007c0c */ /* 0x000fc4000bf86070 */
[----:B------:R-:W-:Y:S02]  /*70a0*/  ISETP.GE.U32.AND P3, PT, R11, UR13, PT ;  /* 0x0000000d0b007c0c */ /* 0x000fe4000bf66070 */
[----:B------:R-:W-:Y:S02]  /*70b0*/  ISETP.GE.U32.AND P2, PT, R13, UR13, PT ;  /* 0x0000000d0d007c0c */ /* 0x000fe4000bf46070 */
[----:B------:R-:W-:Y:S01]  /*70c0*/  LOP3.LUT R35, R5, 0x1f, RZ, 0xc0, !PT ;  /* 0x0000001f05237812 */ /* 0x000fe200078ec0ff */
[----:B0-----:R-:W-:Y:S01]  /*70d0*/  IMAD.MOV.U32 R5, RZ, RZ, R14 ;  /* 0x000000ffff057224 */ /* 0x001fe200078e000e */
[----:B------:R-:W-:Y:S02]  /*70e0*/  IADD3 R0, PT, PT, R0, 0x4, RZ ;  /* 0x0000000400007810 */ /* 0x000fe40007ffe0ff */
[----:B------:R-:W-:-:S03]  /*70f0*/  ISETP.GE.U32.AND P1, PT, R35, UR13, PT ;  /* 0x0000000d23007c0c */ /* 0x000fc6000bf26070 */
[----:B------:R-:W0:Y:S01]  /*7100*/  @!P4 LDS R23, [R43+-0x8] ;  /* 0xfffff8002b17c984 */ /* 0x000e220000000800 */
[----:B------:R-:W-:Y:S02]  /*7110*/  @!P4 IADD3 R2, P6, PT, R9, R24, RZ ;  /* 0x000000180902c210 */ /* 0x000fe40007fde0ff */
[----:B------:R-:W-:Y:S01]  /*7120*/  IADD3 R24, P5, PT, R24, UR12, RZ ;  /* 0x0000000c18187c10 */ /* 0x000fe2000ffbe0ff */
[----:B------:R-:W1:Y:S01]  /*7130*/  @!P3 LDS R25, [R43+-0x4] ;  /* 0xfffffc002b19b984 */ /* 0x000e620000000800 */
[----:B------:R-:W-:Y:S02]  /*7140*/  @!P4 IADD3.X R6, PT, PT, RZ, R22, RZ, P6, !PT ;  /* 0x00000016ff06c210 */ /* 0x000fe400037fe4ff */
[----:B------:R-:W-:Y:S01]  /*7150*/  @!P4 LEA R8, P6, R2, R15, 0x2 ;  /* 0x0000000f0208c211 */ /* 0x000fe200078c10ff */
[----:B------:R-:W2:Y:S01]  /*7160*/  @!P2 LDS R29, [R43] ;  /* 0x000000002b1da984 */ /* 0x000ea20000000800 */
[----:B------:R-:W-:Y:S02]  /*7170*/  IADD3.X R22, PT, PT, R22, R5, RZ, P5, !PT ;  /* 0x0000000516167210 */ /* 0x000fe40002ffe4ff */
[----:B------:R-:W-:Y:S01]  /*7180*/  @!P4 LEA.HI.X R9, R2, R17, R6, 0x2, P6 ;  /* 0x000000110209c211 */ /* 0x000fe200030f1406 */
[----:B------:R3:W4:Y:S01]  /*7190*/  @!P1 LDS R33, [R43+0x4] ;  /* 0x000004002b219984 */ /* 0x0007220000000800 */
[----:B------:R-:W-:-:S02]  /*71a0*/  @!P3 IADD3 R2, P5, PT, R11, R24, RZ ;  /* 0x000000180b02b210 */ /* 0x000fc40007fbe0ff */
[----:B------:R-:W-:-:S03]  /*71b0*/  IADD3 R24, P6, PT, R24, UR12, RZ ;  /* 0x0000000c18187c10 */ /* 0x000fc6000ffde0ff */
[----:B------:R-:W-:Y:S01]  /*71c0*/  @!P3 IMAD.X R6, RZ, RZ, R22, P5 ;  /* 0x000000ffff06b224 */ /* 0x000fe200028e0616 */
[----:B------:R-:W-:Y:S02]  /*71d0*/  @!P3 LEA R10, P5, R2, R15, 0x2 ;  /* 0x0000000f020ab211 */ /* 0x000fe400078a10ff */
[----:B------:R-:W-:Y:S02]  /*71e0*/  IADD3.X R22, PT, PT, R22, R5, RZ, P6, !PT ;  /* 0x0000000516167210 */ /* 0x000fe400037fe4ff */
[----:B------:R-:W-:Y:S02]  /*71f0*/  @!P3 LEA.HI.X R11, R2, R17, R6, 0x2, P5 ;  /* 0x00000011020bb211 */ /* 0x000fe400028f1406 */
[----:B------:R-:W-:Y:S02]  /*7200*/  @!P2 IADD3 R2, P5, PT, R13, R24, RZ ;  /* 0x000000180d02a210 */ /* 0x000fe40007fbe0ff */
[----:B------:R-:W-:Y:S02]  /*7210*/  IADD3 R24, P6, PT, R24, UR12, RZ ;  /* 0x0000000c18187c10 */ /* 0x000fe4000ffde0ff */
[----:B------:R-:W-:-:S02]  /*7220*/  @!P2 IADD3.X R6, PT, PT, RZ, R22, RZ, P5, !PT ;  /* 0x00000016ff06a210 */ /* 0x000fc40002ffe4ff */
[----:B------:R-:W-:Y:S01]  /*7230*/  @!P2 LEA R12, P5, R2, R15, 0x2 ;  /* 0x0000000f020ca211 */ /* 0x000fe200078a10ff */
[----:B------:R-:W-:Y:S01]  /*7240*/  IMAD.X R22, R22, 0x1, R5, P6 ;  /* 0x0000000116167824 */ /* 0x000fe200030e0605 */
[----:B---3--:R-:W-:Y:S02]  /*7250*/  IADD3 R43, PT, PT, R43, 0x10, RZ ;  /* 0x000000102b2b7810 */ /* 0x008fe40007ffe0ff */
        /* <DEDUP_REMOVED lines=8> */
[----:B------:R-:W-:Y:S01]  /*72e0*/  ISETP.NE.AND P2, PT, R0, RZ, PT ;  /* 0x000000ff0000720c */ /* 0x000fe20003f45270 */
[----:B------:R-:W-:Y:S02]  /*72f0*/  VIADD R6, R35, 0x1f ;  /* 0x0000001f23067836 */ /* 0x000fe40000000000 */
[----:B----4-:R0:W-:Y:S01]  /*7300*/  @!P1 STG.E desc[UR22][R18.64], R33 ;  /* 0x0000002112009986 */ /* 0x0101e2000c101916 */
[----:B------:R-:W-:-:S04]  /*7310*/  IADD3 R24, P1, PT, R24, UR12, RZ ;  /* 0x0000000c18187c10 */ /* 0x000fc8000ff3e0ff */
[----:B------:R-:W-:-:S05]  /*7320*/  IADD3.X R22, PT, PT, R22, R5, RZ, P1, !PT ;  /* 0x0000000516167210 */ /* 0x000fca0000ffe4ff */
[----:B------:R-:W-:Y:S05]  /*7330*/  @P2 BRA `(.L_x_9131) ;  /* 0xfffffffc003c2947 */ /* 0x000fea000383ffff */
.L_x_9130:
[----:B------:R-:W-:Y:S05]  /*7340*/  BSYNC.RECONVERGENT B1 ;  /* 0x0000000000017941 */ /* 0x000fea0003800200 */
.L_x_9129:
[----:B------:R-:W-:Y:S05]  /*7350*/  @!P0 BRA `(.L_x_9128) ;  /* 0x0000000000888947 */ /* 0x000fea0003800000 */
[----:B0--3--:R-:W-:Y:S01]  /*7360*/  LOP3.LUT R9, R6, 0x1f, RZ, 0xc0, !PT ;  /* 0x0000001f06097812 */ /* 0x009fe200078ec0ff */
[----:B------:R-:W-:-:S03]  /*7370*/  IMAD.IADD R4, R4, 0x1, R21 ;  /* 0x0000000104047824 */ /* 0x000fc600078e0215 */
[----:B------:R-:W-:Y:S02]  /*7380*/  ISETP.GE.U32.AND P0, PT, R9, UR13, PT ;  /* 0x0000000d09007c0c */ /* 0x000fe4000bf06070 */
[----:B------:R-:W-:-:S11]  /*7390*/  LEA R45, R4, R45, 0x2 ;  /* 0x0000002d042d7211 */ /* 0x000fd600078e10ff */
[----:B------:R-:W0:Y:S01]  /*73a0*/  @!P0 LDS R11, [R45] ;  /* 0x000000002d0b8984 */ /* 0x000e220000000800 */
[----:B----4-:R-:W-:-:S04]  /*73b0*/  @!P0 IADD3 R0, P1, PT, R9, R24, RZ ;  /* 0x0000001809008210 */ /* 0x010fc80007f3e0ff */
        /* <DEDUP_REMOVED lines=28> */
.L_x_9128:
[----:B------:R-:W-:Y:S05]  /*7580*/  BSYNC.RECONVERGENT B0 ;  /* 0x0000000000007941 */ /* 0x000fea0003800200 */
.L_x_9127:
        /* <DEDUP_REMOVED lines=8> */
[----:B---3--:R-:W3:Y:S01]  /*7610*/  @!P0 S2R R11, SR_CgaCtaId ;  /* 0x00000000000b8919 */ /* 0x008ee20000008800 */
[----:B------:R-:W-:Y:S02]  /*7620*/  @!P0 MOV R4, 0x400 ;  /* 0x0000040000048802 */ /* 0x000fe40000000f00 */
[----:B0-----:R-:W-:-:S05]  /*7630*/  FMNMX R5, R56, R5, !PT ;  /* 0x0000000538057209 */ /* 0x001fca0007800000 */
[----:B-1--4-:R-:W0:Y:S01]  /*7640*/  SHFL.DOWN PT, R0, R5, 0x8, 0x1f ;  /* 0x09001f0005007f89 */ /* 0x012e2200000e0000 */
[----:B---3--:R-:W-:-:S04]  /*7650*/  @!P0 LEA R4, R11, R4, 0x18 ;  /* 0x000000040b048211 */ /* 0x008fc800078ec0ff */
[----:B------:R-:W-:Y:S02]  /*7660*/  @!P0 LEA R4, R27, R4, 0x2 ;  /* 0x000000041b048211 */ /* 0x000fe400078e10ff */
        /* <DEDUP_REMOVED lines=25> */
.L_x_9140:
[----:B------:R-:W-:Y:S02]  /*7800*/  ISETP.NE.AND P0, PT, R3, RZ, PT ;  /* 0x000000ff0300720c */ /* 0x000fe40003f05270 */
[----:B-1----:R-:W-:-:S11]  /*7810*/  FMNMX R7, R2, R7, !PT ;  /* 0x0000000702077209 */ /* 0x002fd60007800000 */
[----:B------:R-:W-:Y:S05]  /*7820*/  @P0 BRA `(.L_x_9133) ;  /* 0x0000000000080947 */ /* 0x000fea0003800000 */
[----:B------:R-:W1:Y:S02]  /*7830*/  LDC.64 R4, c[0x0][0x3a8] ;  /* 0x0000ea00ff047b82 */ /* 0x000e640000000a00 */
[----:B-1----:R1:W-:Y:S02]  /*7840*/  REDG.E.MAX.S32.STRONG.GPU desc[UR22][R4.64], R7 ;  /* 0x000000070400798e */ /* 0x0023e4000d12e316 */
.L_x_9133:
[----:B------:R-:W-:Y:S05]  /*7850*/  BSYNC B0 ;  /* 0x0000000000007941 */ /* 0x000fea0003800000 */
.L_x_9132:
        /* <DEDUP_REMOVED lines=9> */
[----:B01--4-:R-:W-:Y:S02]  /*78f0*/  MOV R0, UR5 ;  /* 0x0000000500007c02 */ /* 0x013fe40008000f00 */
[----:B--2---:R-:W-:-:S07]  /*7900*/  MOV R7, 0x7920 ;  /* 0x0000792000077802 */ /* 0x004fce0000000f00 */
[----:B---3--:R-:W-:Y:S05]  /*7910*/  CALL.REL.NOINC `($__internal_269_$__cuda_sm20_rcp_rn_f32_slowpath) ;  /* 0x0000000400987944 */ /* 0x008fea0003c00000 */
[----:B------:R-:W-:Y:S05]  /*7920*/  BRA `(.L_x_9136) ;  /* 0x0000000000147947 */ /* 0x000fea0003800000 */
.L_x_9135:
[----:B01----:R-:W0:Y:S01]  /*7930*/  MUFU.RCP R5, UR5 ;  /* 0x0000000500057d08 */ /* 0x003e220008001000 */
[----:B----4-:R-:W-:-:S05]  /*7940*/  MOV R0, UR5 ;  /* 0x0000000500007c02 */ /* 0x010fca0008000f00 */
[----:B0-----:R-:W-:-:S04]  /*7950*/  FFMA R0, R5, R0, -1 ;  /* 0xbf80000005007423 */ /* 0x001fc80000000000 */
[----:B------:R-:W-:-:S04]  /*7960*/  FADD.FTZ R0, -R0, -RZ ;  /* 0x800000ff00007221 */ /* 0x000fc80000010100 */
[----:B------:R-:W-:-:S07]  /*7970*/  FFMA R5, R5, R0, R5 ;  /* 0x0000000005057223 */ /* 0x000fce0000000005 */
.L_x_9136:
[----:B------:R-:W0:Y:S02]  /*7980*/  LDC.64 R2, c[0x0][0x3b0] ;  /* 0x0000ec00ff027b82 */ /* 0x000e240000000a00 */
[----:B0-----:R-:W-:Y:S01]  /*7990*/  STG.E desc[UR22][R2.64], R5 ;  /* 0x0000000502007986 */ /* 0x001fe2000c101916 */
[----:B------:R-:W-:Y:S05]  /*79a0*/  EXIT ;  /* 0x000000000000794d */ /* 0x000fea0003800000 */
.L_x_9134:
[----:B------:R-:W-:Y:S02]  /*79b0*/  HFMA2 R11, -RZ, RZ, 0, 1.847743988037109375e-06 ;  /* 0x0000001fff0b7431 */ /* 0x000fe400000001ff */
[----:B------:R-:W-:Y:S01]  /*79c0*/  IMAD.MOV.U32 R9, RZ, RZ, 0x4 ;  /* 0x00000004ff097424 */ /* 0x000fe200078e00ff */
[----:B------:R-:W-:-:S07]  /*79d0*/  MOV R4, 0xffffffff ;  /* 0xffffffff00047802 */ /* 0x000fce0000000f00 */
[----:B01----:R-:W-:Y:S05]  /*79e0*/  WARPSYNC.COLLECTIVE R4, `(.L_x_9137) ;  /* 0x0000000004087348 */ /* 0x003fea0003c00000 */
[----:B-1----:R1:W2:Y:S02]  /*79f0*/  SHFL.DOWN P0, R7, R0, R9, R11 ;  /* 0x0800000900077389 */ /* 0x0022a4000000000b */
[----:B012---:R-:W-:Y:S05]  /*7a00*/  ENDCOLLECTIVE ;  /* 0x000000000000791b */ /* 0x007fea0003800000 */
.L_x_9137:
[----:B------:R-:W-:Y:S02]  /*7a10*/  HFMA2 R9, -RZ, RZ, 0, 1.1920928955078125e-07 ;  /* 0x00000002ff097431 */ /* 0x000fe400000001ff */
[----:B------:R-:W-:-:S05]  /*7a20*/  IMAD.MOV.U32 R5, RZ, RZ, R7 ;  /* 0x000000ffff057224 */ /* 0x000fca00078e0007 */
[----:B------:R-:W-:-:S04]  /*7a30*/  FMNMX R5, R5, R0, !PT ;  /* 0x0000000005057209 */ /* 0x000fc80007800000 */
[----:B------:R-:W-:-:S07]  /*7a40*/  MOV R0, R5 ;  /* 0x0000000500007202 */ /* 0x000fce0000000f00 */
[----:B------:R-:W-:Y:S05]  /*7a50*/  WARPSYNC.COLLECTIVE R4, `(.L_x_9138) ;  /* 0x0000000004087348 */ /* 0x000fea0003c00000 */
[----:B------:R0:W1:Y:S02]  /*7a60*/  SHFL.DOWN P0, R7, R0, R9, R11 ;  /* 0x0800000900077389 */ /* 0x000064000000000b */
[----:B01----:R-:W-:Y:S05]  /*7a70*/  ENDCOLLECTIVE ;  /* 0x000000000000791b */ /* 0x003fea0003800000 */
.L_x_9138:
[----:B------:R-:W-:Y:S02]  /*7a80*/  HFMA2 R9, -RZ, RZ, 0, 5.9604644775390625e-08 ;  /* 0x00000001ff097431 */ /* 0x000fe400000001ff */
[----:B------:R-:W-:-:S05]  /*7a90*/  IMAD.MOV.U32 R2, RZ, RZ, R7 ;  /* 0x000000ffff027224 */ /* 0x000fca00078e0007 */
[----:B------:R-:W-:-:S04]  /*7aa0*/  FMNMX R2, R5, R2, !PT ;  /* 0x0000000205027209 */ /* 0x000fc80007800000 */
[----:B------:R-:W-:-:S07]  /*7ab0*/  MOV R0, R2 ;  /* 0x0000000200007202 */ /* 0x000fce0000000f00 */
[----:B------:R-:W-:Y:S05]  /*7ac0*/  WARPSYNC.COLLECTIVE R4, `(.L_x_9139) ;  /* 0x0000000004087348 */ /* 0x000fea0003c00000 */
[----:B------:R0:W1:Y:S02]  /*7ad0*/  SHFL.DOWN P0, R7, R0, R9, R11 ;  /* 0x0800000900077389 */ /* 0x000064000000000b */
[----:B01----:R-:W-:Y:S05]  /*7ae0*/  ENDCOLLECTIVE ;  /* 0x000000000000791b */ /* 0x003fea0003800000 */
.L_x_9139:
[----:B------:R-:W-:Y:S05]  /*7af0*/  BRA `(.L_x_9140) ;  /* 0xfffffffc00407947 */ /* 0x000fea000383ffff */
        .weak           $__internal_268_$__cuda_sm20_div_u64
        .type           $__internal_268_$__cuda_sm20_div_u64,@function
        .size           $__internal_268_$__cuda_sm20_div_u64,($__internal_269_$__cuda_sm20_rcp_rn_f32_slowpath - $__internal_268_$__cuda_sm20_div_u64)
$__internal_268_$__cuda_sm20_div_u64:
        /* <DEDUP_REMOVED lines=71> */
[----:B------:R-:W-:Y:S11]  /*7f70*/  RET.REL.NODEC R4 `(_ZN18transformer_engine6detail43dgated_act_cast_transpose_kernel_notalignedILi2ELi2Ef6__half13__nv_bfloat16NS_5EmptyEXadL_ZNS_5dgeluIffEET_T0_RKS4_EEXadL_ZNS_4geluIffEES6_S7_S9_EEEEvPKT2_SD_PT3_SF_PKT1_PSG_SJ_mmm) ;  /* 0xffffff8004207950 */ /* 0x000ff60003c3ffff */
        .weak           $__internal_269_$__cuda_sm20_rcp_rn_f32_slowpath
        .type           $__internal_269_$__cuda_sm20_rcp_rn_f32_slowpath,@function
        .size           $__internal_269_$__cuda_sm20_rcp_rn_f32_slowpath,(.L_x_29570 - $__internal_269_$__cuda_sm20_rcp_rn_f32_slowpath)
$__internal_269_$__cuda_sm20_rcp_rn_f32_slowpath:
        /* <DEDUP_REMOVED lines=15> */
.L_x_9141:
        /* <DEDUP_REMOVED lines=33> */
.L_x_9143:
[----:B------:R0:W1:Y:S02]  /*8280*/  MUFU.RCP R2, R0 ;  /* 0x0000000000027308 */ /* 0x0000640000001000 */
.L_x_9142:
[----:B------:R-:W-:Y:S02]  /*8290*/  HFMA2 R3, -RZ, RZ, 0, 0 ;  /* 0x00000000ff037431 */ /* 0x000fe400000001ff */
[----:B-1-3--:R-:W-:Y:S01]  /*82a0*/  IMAD.MOV.U32 R5, RZ, RZ, R2 ;  /* 0x000000ffff057224 */ /* 0x00afe200078e0002 */
[----:B------:R-:W-:-:S04]  /*82b0*/  MOV R2, R7 ;  /* 0x0000000700027202 */ /* 0x000fc80000000f00 */
[----:B0-2---:R-:W-:Y:S05]  /*82c0*/  RET.REL.NODEC R2 `(_ZN18transformer_engine6detail43dgated_act_cast_transpose_kernel_notalignedILi2ELi2Ef6__half13__nv_bfloat16NS_5EmptyEXadL_ZNS_5dgeluIffEET_T0_RKS4_EEXadL_ZNS_4geluIffEES6_S7_S9_EEEEvPKT2_SD_PT3_SF_PKT1_PSG_SJ_mmm) ;  /* 0xffffff7c024c7950 */ /* 0x005fea0003c3ffff */
.L_x_9144:
        /* <DEDUP_REMOVED lines=11> */
.L_x_29570:


//--------------------- .text._ZN18transformer_engine6detail32dgated_act_cast_transpose_kernelILi2ELi2Ef6__half13__nv_bfloat16NS_5EmptyEXadL_ZNS_5dgeluIffEET_T0_RKS4_EEXadL_ZNS_4geluIffEES6_S7_S9_EEEEvPKT2_SD_PT3_SF_PKT1_PSG_SJ_mmm --------------------------
	.section	.text._ZN18transformer_engine6detail32dgated_act_cast_transpose_kernelILi2ELi2Ef6__half13__nv_bfloat16NS_5EmptyEXadL_ZNS_5dgeluIffEET_T0_RKS4_EEXadL_ZNS_4geluIffEES6_S7_S9_EEEEvPKT2_SD_PT3_SF_PKT1_PSG_SJ_mmm,"ax",@progbits
	.align	128
        .global         _ZN18transformer_engine6detail32dgated_act_cast_transpose_kernelILi2ELi2Ef6__half13__nv_bfloat16NS_5EmptyEXadL_ZNS_5dgeluIffEET_T0_RKS4_EEXadL_ZNS_4geluIffEES6_S7_S9_EEEEvPKT2_SD_PT3_SF_PKT1_PSG_SJ_mmm
        .type           _ZN18transformer_engine6detail32dgated_act_cast_transpose_kernelILi2ELi2Ef6__half13__nv_bfloat16NS_5EmptyEXadL_ZNS_5dgeluIffEET_T0_RKS4_EEXadL_ZNS_4geluIffEES6_S7_S9_EEEEvPKT2_SD_PT3_SF_PKT1_PSG_SJ_mmm,@function
        .size           _ZN18transformer_engine6detail32dgated_act_cast_transpose_kernelILi2ELi2Ef6__half13__nv_bfloat16NS_5EmptyEXadL_ZNS_5dgeluIffEET_T0_RKS4_EEXadL_ZNS_4geluIffEES6_S7_S9_EEEEvPKT2_SD_PT3_SF_PKT1_PSG_SJ_mmm,(.L_x_29572 - _ZN18transformer_engine6detail32dgated_act_cast_transpose_kernelILi2ELi2Ef6__half13__nv_bfloat16NS_5EmptyEXadL_ZNS_5dgeluIffEET_T0_RKS4_EEXadL_ZNS_4geluIffEES6_S7_S9_EEEEvPKT2_SD_PT3_SF_PKT1_PSG_SJ_mmm)
        .other          _ZN18transformer_engine6detail32dgated_act_cast_transpose_kernelILi2ELi2Ef6__half13__nv_bfloat16NS_5EmptyEXadL_ZNS_5dgeluIffEET_T0_RKS4_EEXadL_ZNS_4geluIffEES6_S7_S9_EEEEvPKT2_SD_PT3_SF_PKT1_PSG_SJ_mmm,@"STO_CUDA_ENTRY STV_DEFAULT"
_ZN18transformer_engine6detail32dgated_act_cast_transpose_kernelILi2ELi2Ef6__half13__nv_bfloat16NS_5EmptyEXadL_ZNS_5dgeluIffEET_T0_RKS4_EEXadL_ZNS_4geluIffEES6_S7_S9_EEEEvPKT2_SD_PT3_SF_PKT1_PSG_SJ_mmm:
.text._ZN18transformer_engine6detail32dgated_act_cast_transpose_kernelILi2ELi2Ef6__half13__nv_bfloat16NS_5EmptyEXadL_ZNS_5dgeluIffEET_T0_RKS4_EEXadL_ZNS_4geluIffEES6_S7_S9_EEEEvPKT2_SD_PT3_SF_PKT1_PSG_SJ_mmm:
        /* <DEDUP_REMOVED lines=39> */
.L_x_9145:
[----:B------:R-:W-:-:S07]  /*0270*/  MOV R4, 0x290 ;  /* 0x0000029000047802 */ /* 0x000fce0000000f00 */
[----:B------:R-:W-:Y:S05]  /*0280*/  CALL.REL.NOINC `($__internal_270_$__cuda_sm20_div_u64) ;  /* 0x0000005800e87944 */ /* 0x000fea0003c00000 */
        /* <DEDUP_REMOVED lines=10> */
.L_x_9146:
[----:B------:R-:W0:Y:S01]  /*0330*/  S2R R2, SR_TID.X ;  /* 0x0000000000027919 */ /* 0x000e220000002100 */
[----:B------:R-:W1:Y:S01]  /*0340*/  LDCU.64 UR12, c[0x0][0x3b8] ;  /* 0x00007700ff0c77ac */ /* 0x000e620008000a00 */
[----:B------:R-:W-:Y:S01]  /*0350*/  HFMA2 R5, -RZ, RZ, 0, 0 ;  /* 0x00000000ff057431 */ /* 0x000fe200000001ff */
[----:B------:R-:W2:Y:S01]  /*0360*/  LDCU.64 UR24, c[0x0][0x388] ;  /* 0x00007100ff1877ac */ /* 0x000ea20008000a00 */
        /* <DEDUP_REMOVED lines=22> */
[----:B------:R-:W-:Y:S01]  /*04d0*/  UIADD3.X UR17, UPT, UPT, UR19, UR25, URZ, UP0, !UPT ;  /* 0x0000001913117290 */ /* 0x000fe200087fe4ff */
[----:B------:R-:W0:Y:S02]  /*04e0*/  LDCU.64 UR8, c[0x0][0x3a0] ;  /* 0x00007400ff0877ac */ /* 0x000e240008000a00 */
[----:B------:R-:W-:-:S02]  /*04f0*/  IADD3 R11, PT, PT, R7, R13, RZ ;  /* 0x0000000d070b7210 */ /* 0x000fc40007ffe0ff */
[C---:B------:R-:W-:Y:S01]  /*0500*/  SHF.L.U32 R10, R6.reuse, 0x2, RZ ;  /* 0x00000002060a7819 */ /* 0x040fe200000006ff */
[----:B------:R-:W1:Y:S01]  /*0510*/  LDCU.64 UR24, c[0x0][0x380] ;  /* 0x00007000ff1877ac */ /* 0x000e620008000a00 */
[----:B------:R-:W-:Y:S02]  /*0520*/  SHF.L.U64.HI R11, R6, 0x2, R11 ;  /* 0x00000002060b7819 */ /* 0x000fe4000001020b */
[----:B------:R-:W-:-:S04]  /*0530*/  IADD3 R6, P0, PT, R10, UR15, RZ ;  /* 0x0000000f0a067c10 */ /* 0x000fc8000ff1e0ff */
[----:B------:R-:W-:-:S05]  /*0540*/  IADD3.X R7, PT, PT, R11, UR17, RZ, P0, !PT ;  /* 0x000000110b077c10 */ /* 0x000fca00087fe4ff */
[----:B---3--:R2:W3:Y:S01]  /*0550*/  LDG.E R18, desc[UR20][R6.64] ;  /* 0x0000001406127981 */ /* 0x0084e2000c1e1900 */
[----:B------:R-:W-:Y:S01]  /*0560*/  USHF.R.U64 UR7, UR12, 0x1, UR13 ;  /* 0x000000010c077899 */ /* 0x000fe2000800120d */
[----:B0-----:R-:W-:Y:S01]  /*0570*/  ISETP.NE.U32.AND P0, PT, RZ, UR8, PT ;  /* 0x00000008ff007c0c */ /* 0x001fe2000bf05070 */
[----:B------:R-:W-:Y:S02]  /*0580*/  USHF.R.U32.HI UR8, URZ, 0x1, UR13 ;  /* 0x00000001ff087899 */ /* 0x000fe4000801160d */
[----:B------:R-:W-:Y:S01]  /*0590*/  USHF.L.U32 UR27, UR12, 0x2, URZ ;  /* 0x000000020c1b7899 */ /* 0x000fe200080006ff */
[----:B------:R-:W-:Y:S01]  /*05a0*/  ISETP.NE.AND.EX P0, PT, RZ, UR9, PT, P0 ;  /* 0x00000009ff007c0c */ /* 0x000fe2000bf05300 */
[----:B------:R-:W-:Y:S01]  /*05b0*/  ULEA UR9, UP0, UR14, UR11, 0x6 ;  /* 0x0000000b0e097291 */ /* 0x000fe2000f8030ff */
[C---:B------:R-:W-:Y:S01]  /*05c0*/  IMAD.WIDE.U32 R4, R46.reuse, UR7, R4 ;  /* 0x000000072e047c25 */ /* 0x040fe2000f8e0004 */
[----:B------:R-:W-:Y:S02]  /*05d0*/  USHF.L.U32 UR32, UR12, 0x1, URZ ;  /* 0x000000010c207899 */ /* 0x000fe400080006ff */
[----:B-1----:R-:W-:Y:S01]  /*05e0*/  ULEA UR24, UP1, UR9, UR24, 0x1 ;  /* 0x0000001809187291 */ /* 0x002fe2000f8208ff */
[----:B------:R-:W-:Y:S01]  /*05f0*/  IMAD R12, R46, UR8, RZ ;  /* 0x000000082e0c7c24 */ /* 0x000fe2000f8e02ff */
[----:B------:R-:W-:Y:S01]  /*0600*/  ULEA.HI.X UR11, UR14, UR22, UR6, 0x6, UP0 ;  /* 0x000000160e0b7291 */ /* 0x000fe200080f3406 */
[----:B------:R-:W-:Y:S01]  /*0610*/  IADD3 R8, P2, PT, R6, UR27, RZ ;  /* 0x0000001b06087c10 */ /* 0x000fe2000ff5e0ff */
[----:B------:R-:W-:-:S02]  /*0620*/  USHF.L.U64.HI UR28, UR12, 0x2, UR13 ;  /* 0x000000020c1c7899 */ /* 0x000fc4000801020d */
[----:B------:R-:W-:Y:S01]  /*0630*/  ULEA.HI.X UR25, UR9, UR25, UR11, 0x1, UP1 ;  /* 0x0000001909197291 */ /* 0x000fe200088f0c0b */
[----:B------:R-:W-:Y:S01]  /*0640*/  IADD3 R5, PT, PT, R5, R12, RZ ;  /* 0x0000000c05057210 */ /* 0x000fe20007ffe0ff */
[----:B------:R-:W0:Y:S01]  /*0650*/  @P0 LDC.64 R16, c[0x0][0x3a0] ;  /* 0x0000e800ff100b82 */ /* 0x000e220000000a00 */
[----:B------:R-:W-:Y:S01]  /*0660*/  USHF.L.U64.HI UR33, UR12, 0x1, UR13 ;  /* 0x000000010c217899 */ /* 0x000fe2000801020d */
[C---:B------:R-:W-:Y:S01]  /*0670*/  LEA R20, P1, R4.reuse, UR24, 0x2 ;  /* 0x0000001804147c11 */ /* 0x040fe2000f8210ff */
[----:B------:R-:W-:Y:S01]  /*0680*/  UIADD3 UR30, UP0, UPT, UR15, UR32, URZ ;  /* 0x000000200f1e7290 */ /* 0x000fe2000ff1e0ff */
[----:B------:R-:W-:Y:S02]  /*0690*/  IADD3.X R9, PT, PT, R7, UR28, RZ, P2, !PT ;  /* 0x0000001c07097c10 */ /* 0x000fe400097fe4ff */
[----:B------:R-:W-:Y:S01]  /*06a0*/  LEA.HI.X R21, R4, UR25, R5, 0x2, P1 ;  /* 0x0000001904157c11 */ /* 0x000fe200088f1405 */
[----:B------:R-:W-:Y:S02]  /*06b0*/  UIADD3.X UR31, UPT, UPT, UR17, UR33, URZ, UP0, !UPT ;  /* 0x00000021111f7290 */ /* 0x000fe400087fe4ff */
[----:B--2---:R-:W-:Y:S01]  /*06c0*/  IADD3 R6, P1, PT, R10, UR30, RZ ;  /* 0x0000001e0a067c10 */ /* 0x004fe2000ff3e0ff */
[----:B------:R1:W2:Y:S03]  /*06d0*/  LDG.E R23, desc[UR20][R8.64] ;  /* 0x0000001408177981 */ /* 0x0002a6000c1e1900 */
[----:B------:R-:W-:Y:S01]  /*06e0*/  IADD3.X R7, PT, PT, R11, UR31, RZ, P1, !PT ;  /* 0x0000001f0b077c10 */ /* 0x000fe20008ffe4ff */
[----:B------:R-:W4:Y:S04]  /*06f0*/  LDG.E R26, desc[UR20][R20.64] ;  /* 0x00000014141a7981 */ /* 0x000f28000c1e1900 */
[----:B------:R-:W5:Y:S04]  /*0700*/  LDG.E R15, desc[UR20][R6.64] ;  /* 0x00000014060f7981 */ /* 0x000f68000c1e1900 */
[----:B0-----:R-:W5:Y:S01]  /*0710*/  @P0 LDG.E R16, desc[UR20][R16.64] ;  /* 0x0000001410100981 */ /* 0x001f62000c1e1900 */
[----:B------:R-:W-:Y:S01]  /*0720*/  HFMA2 R51, -RZ, RZ, 0, 0 ;  /* 0x00000000ff337431 */ /* 0x000fe200000001ff */
[----:B------:R-:W-:-:S04]  /*0730*/  IADD3 R0, PT, PT, R0, -0x1, RZ ;  /* 0xffffffff00007810 */ /* 0x000fc80007ffe0ff */
[----:B------:R-:W-:-:S05]  /*0740*/  LOP3.LUT R50, R0, 0x1f, RZ, 0xc0, !PT ;  /* 0x0000001f00327812 */ /* 0x000fca00078ec0ff */
[----:B------:R-:W-:-:S05]  /*0750*/  IMAD.WIDE.U32 R4, R46, UR12, R50 ;  /* 0x0000000c2e047c25 */ /* 0x000fca000f8e0032 */
[----:B------:R-:W-:Y:S02]  /*0760*/  IADD3 R5, PT, PT, R13, R5, RZ ;  /* 0x000000050d057210 */ /* 0x000fe40007ffe0ff */
[----:B------:R-:W-:-:S04]  /*0770*/  IADD3 R0, P1, PT, R4, UR32, RZ ;  /* 0x0000002004007c10 */ /* 0x000fc8000ff3e0ff */
[----:B------:R-:W-:Y:S02]  /*0780*/  IADD3.X R13, PT, PT, R5, UR33, RZ, P1, !PT ;  /* 0x00000021050d7c10 */ /* 0x000fe40008ffe4ff */
[C---:B------:R-:W-:Y:S02]  /*0790*/  SHF.L.U32 R24, R0.reuse, 0x2, RZ ;  /* 0x0000000200187819 */ /* 0x040fe400000006ff */
[----:B------:R-:W-:Y:S02]  /*07a0*/  SHF.L.U64.HI R0, R0, 0x2, R13 ;  /* 0x0000000200007819 */ /* 0x000fe4000001020d */
[----:B------:R-:W-:-:S04]  /*07b0*/  IADD3 R28, P1, PT, R24, UR15, RZ ;  /* 0x0000000f181c7c10 */ /* 0x000fc8000ff3e0ff */
[----:B------:R-:W-:-:S05]  /*07c0*/  IADD3.X R29, PT, PT, R0, UR17, RZ, P1, !PT ;  /* 0x00000011001d7c10 */ /* 0x000fca0008ffe4ff */
[----:B------:R-:W5:Y:S01]  /*07d0*/  LDG.E R19, desc[UR20][R28.64] ;  /* 0x000000141c137981 */ /* 0x000f62000c1e1900 */
[----:B------:R-:W-:Y:S01]  /*07e0*/  ULOP3.LUT UR26, UR12, 0xfffffffe, URZ, 0xc0, !UPT ;  /* 0xfffffffe0c1a7892 */ /* 0x000fe2000f8ec0ff */
[----:B-1----:R-:W-:-:S05]  /*07f0*/  MOV R9, UR13 ;  /* 0x0000000d00097c02 */ /* 0x002fca0008000f00 */
[----:B------:R-:W-:-:S05]  /*0800*/  MOV R8, UR26 ;  /* 0x0000001a00087c02 */ /* 0x000fca0008000f00 */
[----:B------:R-:W-:-:S05]  /*0810*/  IMAD.WIDE.U32 R8, R46, UR7, R8 ;  /* 0x000000072e087c25 */ /* 0x000fca000f8e0008 */
[----:B------:R-:W-:Y:S02]  /*0820*/  IADD3 R12, PT, PT, R12, R9, RZ ;  /* 0x000000090c0c7210 */ /* 0x000fe40007ffe0ff */
[----:B------:R-:W-:Y:S01]  /*0830*/  IADD3 R9, P1, PT, R50, R8, RZ ;  /* 0x0000000832097210 */ /* 0x000fe20007f3e0ff */
[----:B------:R-:W-:-:S03]  /*0840*/  USHF.L.U32 UR29, UR7, 0x2, URZ ;  /* 0x00000002071d7899 */ /* 0x000fc600080006ff */
[----:B------:R-:W-:Y:S02]  /*0850*/  IADD3.X R14, PT, PT, RZ, R12, RZ, P1, !PT ;  /* 0x0000000cff0e7210 */ /* 0x000fe40000ffe4ff */
[C---:B------:R-:W-:Y:S02]  /*0860*/  LEA R8, P1, R9.reuse, UR24, 0x2 ;  /* 0x0000001809087c11 */ /* 0x040fe4000f8210ff */
[----:B------:R-:W-:Y:S02]  /*0870*/  MOV R25, UR12 ;  /* 0x0000000c00197c02 */ /* 0x000fe40008000f00 */
[----:B------:R-:W-:Y:S01]  /*0880*/  LEA.HI.X R9, R9, UR25, R14, 0x2, P1 ;  /* 0x0000001909097c11 */ /* 0x000fe200088f140e */
[----:B------:R-:W-:Y:S01]  /*0890*/  USHF.L.U64.HI UR7, UR7, 0x2, UR8 ;  /* 0x0000000207077899 */ /* 0x000fe20008010208 */
[----:B------:R-:W-:Y:S01]  /*08a0*/  IADD3 R30, P1, PT, R20, UR29, RZ ;  /* 0x0000001d141e7c10 */ /* 0x000fe2000ff3e0ff */
[----:B------:R-:W-:Y:S01]  /*08b0*/  IMAD.WIDE.U32 R4, R25, 0x3, R4 ;  /* 0x0000000319047825 */ /* 0x000fe200078e0004 */
[----:B------:R-:W-:Y:S01]  /*08c0*/  UIMAD UR22, UR10, 0x3, URZ ;  /* 0x000000030a1678a4 */ /* 0x000fe2000f8e02ff */
[----:B------:R0:W5:Y:S01]  /*08d0*/  LDG.E R28, desc[UR20][R8.64] ;  /* 0x00000014081c7981 */ /* 0x000162000c1e1900 */
[----:B------:R-:W-:-:S02]  /*08e0*/  IADD3 R24, P2, PT, R24, UR30, RZ ;  /* 0x0000001e18187c10 */ /* 0x000fc4000ff5e0ff */
[----:B------:R-:W-:Y:S01]  /*08f0*/  MOV R40, 0x3c80f082 ;  /* 0x3c80f08200287802 */ /* 0x000fe20000000f00 */
[----:B------:R-:W-:Y:S01]  /*0900*/  HFMA2 R37, -RZ, RZ, 1.875, 0 ;  /* 0x3f800000ff257431 */ /* 0x000fe200000001ff */
[----:B------:R-:W-:Y:S01]  /*0910*/  IADD3.X R31, PT, PT, R21, UR7, RZ, P1, !PT ;  /* 0x00000007151f7c10 */ /* 0x000fe20008ffe4ff */
[----:B------:R-:W-:Y:S01]  /*0920*/  UMOV UR23, 0x3f800000 ;  /* 0x3f80000000177882 */ /* 0x000fe20000000000 */
[----:B------:R-:W1:Y:S01]  /*0930*/  LDCU.128 UR8, c[0x0][0x390] ;  /* 0x00007200ff0877ac */ /* 0x000e620008000c00 */
[----:B0-----:R-:W-:Y:S02]  /*0940*/  IADD3 R8, P1, PT, R8, UR29, RZ ;  /* 0x0000001d08087c10 */ /* 0x001fe4000ff3e0ff */
[----:B------:R-:W-:Y:S02]  /*0950*/  IADD3 R5, PT, PT, R5, UR22, RZ ;  /* 0x0000001605057c10 */ /* 0x000fe4000fffe0ff */
[----:B------:R-:W-:Y:S02]  /*0960*/  IADD3.X R9, PT, PT, R9, UR7, RZ, P1, !PT ;  /* 0x0000000709097c10 */ /* 0x000fe40008ffe4ff */
[----:B------:R-:W-:-:S03]  /*0970*/  IADD3 R6, P1, PT, R6, UR27, RZ ;  /* 0x0000001b06067c10 */ /* 0x000fc6000ff3e0ff */
[----:B------:R-:W5:Y:S01]  /*0980*/  LDG.E R27, desc[UR20][R8.64] ;  /* 0x00000014081b7981 */ /* 0x000f62000c1e1900 */
[----:B------:R-:W-:-:S05]  /*0990*/  IADD3.X R7, PT, PT, R7, UR28, RZ, P1, !PT ;  /* 0x0000001c07077c10 */ /* 0x000fca0008ffe4ff */
[----:B------:R-:W5:Y:S01]  /*09a0*/  LDG.E R6, desc[UR20][R6.64] ;  /* 0x0000001406067981 */ /* 0x000f62000c1e1900 */
[----:B-1----:R-:W-:Y:S01]  /*09b0*/  UIADD3 UR8, UP0, UPT, UR18, UR8, URZ ;  /* 0x0000000812087290 */ /* 0x002fe2000ff1e0ff */
[--C-:B---3--:R-:W-:Y:S02]  /*09c0*/  HADD2.F32 R17, -RZ, R18.reuse.H0_H0 ;  /* 0x20000012ff117230 */ /* 0x108fe40000004100 */
[----:B------:R-:W-:-:S03]  /*09d0*/  HADD2.F32 R18, -RZ, R18.H1_H1 ;  /* 0x30000012ff127230 */ /* 0x000fc60000004100 */
[C---:B------:R-:W-:Y:S01]  /*09e0*/  FMUL R14, R17.reuse, 0.044714998453855514526 ;  /* 0x3d372713110e7820 */ /* 0x040fe20000400000 */
[C---:B------:R-:W-:Y:S01]  /*09f0*/  FMUL R20, R17.reuse, 0.79788458347320556641 ;  /* 0x3f4c422a11147820 */ /* 0x040fe20000400000 */
[C---:B------:R-:W-:Y:S02]  /*0a00*/  FMUL R25, R18.reuse, 0.044714998453855514526 ;  /* 0x3d37271312197820 */ /* 0x040fe40000400000 */
[----:B------:R-:W-:Y:S01]  /*0a10*/  FFMA R13, R17, R14, 1 ;  /* 0x3f800000110d7423 */ /* 0x000fe2000000000e */
[C---:B------:R-:W-:Y:S01]  /*0a20*/  FMUL R21, R18.reuse, 0.79788458347320556641 ;  /* 0x3f4c422a12157820 */ /* 0x040fe20000400000 */
[----:B------:R-:W-:Y:S01]  /*0a30*/  FFMA R22, R18, R25, 1 ;  /* 0x3f80000012167423 */ /* 0x000fe20000000019 */
[----:B------:R0:W3:Y:S01]  /*0a40*/  LDG.E R14, desc[UR20][R30.64] ;  /* 0x000000141e0e7981 */ /* 0x0000e2000c1e1900 */
[----:B------:R-:W-:-:S04]  /*0a50*/  FMUL R20, R20, R13 ;  /* 0x0000000d14147220 */ /* 0x000fc80000400000 */
[----:B------:R-:W-:Y:S01]  /*0a60*/  FMUL R13, |R20|, 2.8853900432586669922 ;  /* 0x4038aa3b140d7820 */ /* 0x000fe20000400200 */
[----:B------:R-:W-:-:S03]  /*0a70*/  FMUL R21, R21, R22 ;  /* 0x0000001615157220 */ /* 0x000fc60000400000 */
[----:B------:R1:W2:Y:S01]  /*0a80*/  MUFU.EX2 R22, R13 ;  /* 0x0000000d00167308 */ /* 0x0002a20000000800 */
[----:B------:R-:W-:Y:S01]  /*0a90*/  FMUL R29, |R21|, 2.8853900432586669922 ;  /* 0x4038aa3b151d7820 */ /* 0x000fe20000400200 */
[----:B------:R-:W-:-:S06]  /*0aa0*/  IADD3.X R25, PT, PT, R0, UR31, RZ, P2, !PT ;  /* 0x0000001f00197c10 */ /* 0x000fcc00097fe4ff */
[----:B------:R-:W4:Y:S01]  /*0ab0*/  MUFU.EX2 R29, R29 ;  /* 0x0000001d001d7308 */ /* 0x000f220000000800 */
[C---:B------:R-:W-:Y:S02]  /*0ac0*/  SHF.L.U32 R0, R4.reuse, 0x2, RZ ;  /* 0x0000000204007819 */ /* 0x040fe400000006ff */
[----:B0-----:R-:W-:Y:S01]  /*0ad0*/  SHF.L.U64.HI R30, R4, 0x2, R5 ;  /* 0x00000002041e7819 */ /* 0x001fe20000010205 */
[----:B------:R-:W-:Y:S01]  /*0ae0*/  FMUL R33, R20, R20 ;  /* 0x0000001414217220 */ /* 0x000fe20000400000 */
[C---:B------:R-:W-:Y:S01]  /*0af0*/  IADD3 R4, P1, PT, R0.reuse, UR15, RZ ;  /* 0x0000000f00047c10 */ /* 0x040fe2000ff3e0ff */
[----:B-1----:R0:W3:Y:S01]  /*0b00*/  LDG.E R13, desc[UR20][R24.64] ;  /* 0x00000014180d7981 */ /* 0x0020e2000c1e1900 */
[----:B------:R-:W-:Y:S01]  /*0b10*/  IADD3 R8, P2, PT, R0, UR30, RZ ;  /* 0x0000001e00087c10 */ /* 0x000fe2000ff5e0ff */
[----:B--2---:R-:W-:Y:S01]  /*0b20*/  FADD R22, R22, 1 ;  /* 0x3f80000016167421 */ /* 0x004fe20000000000 */
[C---:B------:R-:W-:Y:S02]  /*0b30*/  IADD3.X R5, PT, PT, R30.reuse, UR17, RZ, P1, !PT ;  /* 0x000000111e057c10 */ /* 0x040fe40008ffe4ff */
[----:B------:R-:W-:Y:S01]  /*0b40*/  IADD3.X R9, PT, PT, R30, UR31, RZ, P2, !PT ;  /* 0x0000001f1e097c10 */ /* 0x000fe200097fe4ff */
[----:B------:R-:W-:-:S02]  /*0b50*/  FMUL R30, R17, 0.035677410662174224854 ;  /* 0x3d12227a111e7820 */ /* 0x000fc40000400000 */
[----:B------:R-:W1:Y:S01]  /*0b60*/  MUFU.RCP R22, R22 ;  /* 0x0000001600167308 */ /* 0x000e620000001000 */
[----:B------:R-:W-:Y:S01]  /*0b70*/  FFMA R0, R33, R40, -0.052303962409496307373 ;  /* 0xbd563cae21007423 */ /* 0x000fe20000000028 */
[----:B----4-:R-:W-:Y:S01]  /*0b80*/  FADD R29, R29, 1 ;  /* 0x3f8000001d1d7421 */ /* 0x010fe20000000000 */
[----:B0-----:R-:W-:Y:S01]  /*0b90*/  FFMA R24, R17, R30, 0.79788458347320556641 ;  /* 0x3f4c422a11187423 */ /* 0x001fe2000000001e */
[----:B------:R0:W2:Y:S01]  /*0ba0*/  LDG.E R36, desc[UR20][R4.64] ;  /* 0x0000001404247981 */ /* 0x0000a2000c1e1900 */
[----:B------:R-:W-:Y:S02]  /*0bb0*/  FFMA R0, R33, R0, 0.1331529766321182251 ;  /* 0x3e08594121007423 */ /* 0x000fe40000000000 */
[----:B------:R-:W-:Y:S01]  /*0bc0*/  FMUL R24, R17, R24 ;  /* 0x0000001811187220 */ /* 0x000fe20000400000 */
[----:B------:R-:W4:Y:S01]  /*0bd0*/  MUFU.RCP R30, R29 ;  /* 0x0000001d001e7308 */ /* 0x000f220000001000 */
[C---:B------:R-:W-:Y:S01]  /*0be0*/  FFMA R0, R33.reuse, R0, -0.33332768082618713379 ;  /* 0xbeaaa9ed21007423 */ /* 0x040fe20000000000 */
[----:B------:R-:W-:Y:S01]  /*0bf0*/  FSETP.GE.AND P2, PT, |R20|, 0.60000002384185791016, PT ;  /* 0x3f19999a1400780b */ /* 0x000fe20003f46200 */
[----:B------:R-:W-:Y:S01]  /*0c00*/  FMUL R7, R24, R24 ;  /* 0x0000001818077220 */ /* 0x000fe20000400000 */
[----:B------:R-:W-:Y:S01]  /*0c10*/  FSETP.GE.AND P1, PT, |R20|, 9.010913848876953125, PT ;  /* 0x41102cb41400780b */ /* 0x000fe20003f26200 */
[----:B------:R-:W-:Y:S01]  /*0c20*/  FFMA R33, R33, R0, RZ ;  /* 0x0000000021217223 */ /* 0x000fe200000000ff */
[----:B0-----:R-:W-:Y:S01]  /*0c30*/  FMUL R5, R21, R21 ;  /* 0x0000001515057220 */ /* 0x001fe20000400000 */
[-C--:B------:R-:W-:Y:S01]  /*0c40*/  FFMA R0, R7, R40.reuse, -0.052303962409496307373 ;  /* 0xbd563cae07007423 */ /* 0x080fe20000000028 */
[----:B------:R0:W3:Y:S01]  /*0c50*/  LDG.E R31, desc[UR20][R8.64] ;  /* 0x00000014081f7981 */ /* 0x0000e2000c1e1900 */
[--C-:B-1----:R-:W-:Y:S01]  /*0c60*/  FFMA R22, R22, -2, R37.reuse ;  /* 0xc000000016167823 */ /* 0x102fe20000000025 */
[----:B------:R-:W-:Y:S01]  /*0c70*/  FFMA R4, R5, R40, -0.052303962409496307373 ;  /* 0xbd563cae05047423 */ /* 0x000fe20000000028 */
[----:B------:R-:W-:Y:S01]  /*0c80*/  FFMA R0, R7, R0, 0.1331529766321182251 ;  /* 0x3e08594107007423 */ /* 0x000fe20000000000 */
[----:B------:R-:W-:Y:S01]  /*0c90*/  FMUL R25, R18, 0.035677410662174224854 ;  /* 0x3d12227a12197820 */ /* 0x000fe20000400000 */
[----:B------:R-:W-:Y:S01]  /*0ca0*/  FSETP.GE.AND P4, PT, |R21|, 0.60000002384185791016, PT ;  /* 0x3f19999a1500780b */ /* 0x000fe20003f86200 */
[----:B------:R-:W-:Y:S01]  /*0cb0*/  FFMA R4, R5, R4, 0.1331529766321182251 ;  /* 0x3e08594105047423 */ /* 0x000fe20000000004 */
[----:B------:R-:W-:Y:S01]  /*0cc0*/  FFMA R0, R7, R0, -0.33332768082618713379 ;  /* 0xbeaaa9ed07007423 */ /* 0x000fe20000000000 */
[----:B0-----:R-:W-:Y:S01]  /*0cd0*/  FSEL R9, R22, 1, !P1 ;  /* 0x3f80000016097808 */ /* 0x001fe20004800000 */
[----:B----4-:R-:W-:Y:S01]  /*0ce0*/  FFMA R30, R30, -2, R37 ;  /* 0xc00000001e1e7823 */ /* 0x010fe20000000025 */
[----:B------:R-:W-:Y:S01]  /*0cf0*/  FSETP.GE.AND P3, PT, |R21|, 9.010913848876953125, PT ;  /* 0x41102cb41500780b */ /* 0x000fe20003f66200 */
[----:B------:R-:W-:Y:S01]  /*0d00*/  FFMA R25, R18, R25, 0.79788458347320556641 ;  /* 0x3f4c422a12197423 */ /* 0x000fe20000000019 */
[--C-:B------:R-:W-:Y:S01]  /*0d10*/  LOP3.LUT R8, R9, 0x80000000, R20.reuse, 0xb8, !PT ;  /* 0x8000000009087812 */ /* 0x100fe200078eb814 */
[----:B------:R-:W-:Y:S01]  /*0d20*/  FFMA R22, R5, R4, -0.33332768082618713379 ;  /* 0xbeaaa9ed05167423 */ /* 0x000fe20000000004 */
[----:B------:R-:W-:Y:S01]  /*0d30*/  @!P2 FFMA R8, R20, R33, R20 ;  /* 0x000000211408a223 */ /* 0x000fe20000000014 */
[----:B------:R-:W-:Y:S01]  /*0d40*/  FMUL R9, R18, 0.10703222453594207764 ;  /* 0x3ddb33b612097820 */ /* 0x000fe20000400000 */
[----:B------:R-:W-:Y:S01]  /*0d50*/  FMUL R20, R17, 0.10703222453594207764 ;  /* 0x3ddb33b611147820 */ /* 0x000fe20000400000 */
[----:B------:R-:W-:Y:S01]  /*0d60*/  FFMA R29, R7, R0, RZ ;  /* 0x00000000071d7223 */ /* 0x000fe200000000ff */
[----:B------:R-:W-:Y:S01]  /*0d70*/  FSEL R30, R30, 1, !P3 ;  /* 0x3f8000001e1e7808 */ /* 0x000fe20005800000 */
[C---:B------:R-:W-:Y:S01]  /*0d80*/  FMUL R0, R18.reuse, R25 ;  /* 0x0000001912007220 */ /* 0x040fe20000400000 */
[----:B------:R-:W-:Y:S01]  /*0d90*/  FFMA R22, R5, R22, RZ ;  /* 0x0000001605167223 */ /* 0x000fe200000000ff */
[----:B------:R-:W-:Y:S01]  /*0da0*/  FFMA R25, R18, R9, 0.79788458347320556641 ;  /* 0x3f4c422a12197423 */ /* 0x000fe20000000009 */
[----:B------:R-:W-:Y:S01]  /*0db0*/  FFMA R20, R17, R20, 0.79788458347320556641 ;  /* 0x3f4c422a11147423 */ /* 0x000fe20000000014 */
[----:B------:R-:W-:Y:S01]  /*0dc0*/  FFMA R9, -R8, R8, 1 ;  /* 0x3f80000008097423 */ /* 0x000fe20000000108 */
[--C-:B------:R-:W-:Y:S01]  /*0dd0*/  LOP3.LUT R4, R30, 0x80000000, R21.reuse, 0xb8, !PT ;  /* 0x800000001e047812 */ /* 0x100fe200078eb815 */
[----:B------:R-:W-:-:S02]  /*0de0*/  @!P4 FFMA R4, R21, R22, R21 ;  /* 0x000000161504c223 */ /* 0x000fc40000000015 */
[----:B------:R-:W-:Y:S01]  /*0df0*/  FMUL R21, R9, R20 ;  /* 0x0000001409157220 */ /* 0x000fe20000400000 */
[----:B------:R-:W-:Y:S01]  /*0e00*/  FMUL R9, |R0|, 2.8853900432586669922 ;  /* 0x4038aa3b00097820 */ /* 0x000fe20000400200 */
[----:B------:R-:W-:Y:S01]  /*0e10*/  FMUL R7, |R24|, 2.8853900432586669922 ;  /* 0x4038aa3b18077820 */ /* 0x000fe20000400200 */
[----:B------:R-:W-:-:S04]  /*0e20*/  FFMA R22, -R4, R4, 1 ;  /* 0x3f80000004167423 */ /* 0x000fc80000000104 */
[----:B------:R-:W0:Y:S01]  /*0e30*/  MUFU.EX2 R9, R9 ;  /* 0x0000000900097308 */ /* 0x000e220000000800 */
[----:B------:R-:W-:Y:S01]  /*0e40*/  FMUL R5, R0, R0 ;  /* 0x0000000000057220 */ /* 0x000fe20000400000 */
[----:B------:R-:W-:Y:S01]  /*0e50*/  FMUL R25, R22, R25 ;  /* 0x0000001916197220 */ /* 0x000fe20000400000 */
[----:B------:R-:W-:-:S05]  /*0e60*/  FMUL R20, R17, 0.5 ;  /* 0x3f00000011147820 */ /* 0x000fca0000400000 */
[----:B------:R-:W1:Y:S01]  /*0e70*/  MUFU.EX2 R7, R7 ;  /* 0x0000000700077308 */ /* 0x000e620000000800 */
[----:B------:R-:W-:Y:S01]  /*0e80*/  FMUL R22, R18, 0.5 ;  /* 0x3f00000012167820 */ /* 0x000fe20000400000 */
[C---:B------:R-:W-:Y:S01]  /*0e90*/  FFMA R30, R5.reuse, R40, -0.052303962409496307373 ;  /* 0xbd563cae051e7423 */ /* 0x040fe20000000028 */
[----:B------:R-:W-:Y:S01]  /*0ea0*/  FMUL R20, R20, R21 ;  /* 0x0000001514147220 */ /* 0x000fe20000400000 */
[----:B------:R-:W-:Y:S01]  /*0eb0*/  FADD R21, R8, 1 ;  /* 0x3f80000008157421 */ /* 0x000fe20000000000 */
[----:B------:R-:W-:Y:S01]  /*0ec0*/  FMUL R22, R22, R25 ;  /* 0x0000001916167220 */ /* 0x000fe20000400000 */
[----:B------:R-:W-:Y:S01]  /*0ed0*/  FADD R25, R4, 1 ;  /* 0x3f80000004197421 */ /* 0x000fe20000000000 */
[----:B------:R-:W-:Y:S01]  /*0ee0*/  FFMA R30, R5, R30, 0.1331529766321182251 ;  /* 0x3e085941051e7423 */ /* 0x000fe2000000001e */
[----:B------:R-:W-:Y:S01]  /*0ef0*/  FFMA R20, R21, 0.5, R20 ;  /* 0x3f00000015147823 */ /* 0x000fe20000000014 */
[----:B0-----:R-:W-:Y:S01]  /*0f00*/  FADD R8, R9, 1 ;  /* 0x3f80000009087421 */ /* 0x001fe20000000000 */
[----:B------:R-:W-:Y:S01]  /*0f10*/  FFMA R21, R25, 0.5, R22 ;  /* 0x3f00000019157823 */ /* 0x000fe20000000016 */
[----:B------:R-:W-:Y:S01]  /*0f20*/  FFMA R30, R5, R30, -0.33332768082618713379 ;  /* 0xbeaaa9ed051e7423 */ /* 0x000fe2000000001e */
[----:B------:R-:W-:-:S02]  /*0f30*/  HADD2.F32 R25, -RZ, R23.H0_H0 ;  /* 0x20000017ff197230 */ /* 0x000fc40000004100 */
[----:B-1----:R-:W-:Y:S01]  /*0f40*/  FADD R4, R7, 1 ;  /* 0x3f80000007047421 */ /* 0x002fe20000000000 */
[--C-:B------:R-:W-:Y:S02]  /*0f50*/  HADD2.F32 R7, -RZ, R26.reuse.H0_H0 ;  /* 0x2000001aff077230 */ /* 0x100fe40000004100 */
[----:B------:R-:W-:Y:S01]  /*0f60*/  FFMA R5, R5, R30, RZ ;  /* 0x0000001e05057223 */ /* 0x000fe200000000ff */
[----:B------:R-:W-:Y:S01]  /*0f70*/  HADD2.F32 R26, -RZ, R26.H1_H1 ;  /* 0x3000001aff1a7230 */ /* 0x000fe20000004100 */
[----:B------:R-:W0:Y:S01]  /*0f80*/  MUFU.RCP R8, R8 ;  /* 0x0000000800087308 */ /* 0x000e220000001000 */
[----:B------:R-:W-:Y:S01]  /*0f90*/  FMUL R30, R25, 0.044714998453855514526 ;  /* 0x3d372713191e7820 */ /* 0x000fe20000400000 */
[----:B-----5:R-:W-:Y:S01]  /*0fa0*/  @P0 R2UR UR23, R16 ;  /* 0x00000000101702ca */ /* 0x020fe200000e0000 */
[--C-:B------:R-:W-:Y:S02]  /*0fb0*/  HADD2.F32 R9, -RZ, R15.reuse.H0_H0 ;  /* 0x2000000fff097230 */ /* 0x100fe40000004100 */
[----:B------:R-:W-:-:S02]  /*0fc0*/  HADD2.F32 R16, -RZ, R15.H1_H1 ;  /* 0x3000000fff107230 */ /* 0x000fc40000004100 */
[----:B------:R-:W-:Y:S01]  /*0fd0*/  FMUL R15, R21, R26 ;  /* 0x0000001a150f7220 */ /* 0x000fe20000400000 */
[C---:B------:R-:W-:Y:S01]  /*0fe0*/  FFMA R21, R25.reuse, R30, 1 ;  /* 0x3f80000019157423 */ /* 0x040fe2000000001e */
[C---:B------:R-:W-:Y:S01]  /*0ff0*/  FMUL R22, R25.reuse, 0.79788458347320556641 ;  /* 0x3f4c422a19167820 */ /* 0x040fe20000400000 */
[----:B------:R-:W-:Y:S01]  /*1000*/  FMUL R30, R25, 0.035677410662174224854 ;  /* 0x3d12227a191e7820 */ /* 0x000fe20000400000 */
[----:B------:R-:W1:Y:S01]  /*1010*/  MUFU.RCP R4, R4 ;  /* 0x0000000400047308 */ /* 0x000e620000001000 */
[----:B------:R-:W-:Y:S01]  /*1020*/  FMUL R15, R15, R16 ;  /* 0x000000100f0f7220 */ /* 0x000fe20000400000 */
[----:B------:R-:W-:Y:S01]  /*1030*/  FMUL R16, R22, R21 ;  /* 0x0000001516107220 */ /* 0x000fe20000400000 */
[C---:B------:R-:W-:Y:S01]  /*1040*/  FFMA R30, R25.reuse, R30, 0.79788458347320556641 ;  /* 0x3f4c422a191e7423 */ /* 0x040fe2000000001e */
[----:B------:R-:W-:Y:S02]  /*1050*/  FSETP.GE.AND P3, PT, |R0|, 0.60000002384185791016, PT ;  /* 0x3f19999a0000780b */ /* 0x000fe40003f66200 */
[----:B------:R-:W-:Y:S01]  /*1060*/  FMUL R32, |R16|, 2.8853900432586669922 ;  /* 0x4038aa3b10207820 */ /* 0x000fe20000400200 */
[----:B------:R-:W-:Y:S01]  /*1070*/  FMUL R21, R25, R30 ;  /* 0x0000001e19157220 */ /* 0x000fe20000400000 */
[----:B0-----:R-:W-:Y:S01]  /*1080*/  FFMA R8, R8, -2, R37 ;  /* 0xc000000008087823 */ /* 0x001fe20000000025 */
[----:B------:R-:W-:-:S02]  /*1090*/  FSETP.GE.AND P2, PT, |R0|, 9.010913848876953125, PT ;  /* 0x41102cb40000780b */ /* 0x000fc40003f46200 */
[----:B------:R-:W-:Y:S01]  /*10a0*/  FMUL R33, |R21|, 2.8853900432586669922 ;  /* 0x4038aa3b15217820 */ /* 0x000fe20000400200 */
[----:B------:R-:W0:Y:S01]  /*10b0*/  MUFU.EX2 R32, R32 ;  /* 0x0000002000207308 */ /* 0x000e220000000800 */
[----:B------:R-:W-:Y:S02]  /*10c0*/  FSEL R35, R8, 1, !P2 ;  /* 0x3f80000008237808 */ /* 0x000fe40005000000 */
[----:B------:R-:W-:Y:S01]  /*10d0*/  FSETP.GE.AND P1, PT, |R24|, 0.60000002384185791016, PT ;  /* 0x3f19999a1800780b */ /* 0x000fe20003f26200 */
[----:B------:R-:W-:Y:S01]  /*10e0*/  FMUL R20, R20, R7 ;  /* 0x0000000714147220 */ /* 0x000fe20000400000 */
[----:B-1----:R-:W-:Y:S01]  /*10f0*/  FFMA R4, R4, -2, R37 ;  /* 0xc000000004047823 */ /* 0x002fe20000000025 */
[--C-:B------:R-:W-:Y:S02]  /*1100*/  LOP3.LUT R30, R35, 0x80000000, R0.reuse, 0xb8, !PT ;  /* 0x80000000231e7812 */ /* 0x100fe400078eb800 */
[----:B------:R-:W1:Y:S01]  /*1110*/  MUFU.EX2 R33, R33 ;  /* 0x0000002100217308 */ /* 0x000e620000000800 */
[----:B------:R-:W-:Y:S01]  /*1120*/  FSETP.GE.AND P0, PT, |R24|, 9.010913848876953125, PT ;  /* 0x41102cb41800780b */ /* 0x000fe20003f06200 */
[----:B------:R-:W-:Y:S01]  /*1130*/  @!P3 FFMA R30, R0, R5, R0 ;  /* 0x00000005001eb223 */ /* 0x000fe20000000000 */
[----:B------:R-:W-:Y:S01]  /*1140*/  FMUL R5, R16, R16 ;  /* 0x0000001010057220 */ /* 0x000fe20000400000 */
[----:B------:R-:W-:-:S02]  /*1150*/  HADD2.F32 R23, -RZ, R23.H1_H1 ;  /* 0x30000017ff177230 */ /* 0x000fc40000004100 */
[----:B------:R-:W-:Y:S01]  /*1160*/  FMUL R20, R20, R9 ;  /* 0x0000000914147220 */ /* 0x000fe20000400000 */
[----:B------:R-:W-:Y:S01]  /*1170*/  FSEL R9, R4, 1, !P0 ;  /* 0x3f80000004097808 */ /* 0x000fe20004000000 */
[----:B------:R-:W-:Y:S01]  /*1180*/  FFMA R0, R5, R40, -0.052303962409496307373 ;  /* 0xbd563cae05007423 */ /* 0x000fe20000000028 */
[----:B------:R-:W-:Y:S02]  /*1190*/  FMUL R34, R23, 0.044714998453855514526 ;  /* 0x3d37271317227820 */ /* 0x000fe40000400000 */
[--C-:B------:R-:W-:Y:S01]  /*11a0*/  LOP3.LUT R22, R9, 0x80000000, R24.reuse, 0xb8, !PT ;  /* 0x8000000009167812 */ /* 0x100fe200078eb818 */
[----:B------:R-:W-:Y:S01]  /*11b0*/  @!P1 FFMA R22, R24, R29, R24 ;  /* 0x0000001d18169223 */ /* 0x000fe20000000018 */
[----:B------:R-:W-:Y:S01]  /*11c0*/  FFMA R0, R5, R0, 0.1331529766321182251 ;  /* 0x3e08594105007423 */ /* 0x000fe20000000000 */
[----:B0-----:R-:W-:Y:S01]  /*11d0*/  FADD R32, R32, 1 ;  /* 0x3f80000020207421 */ /* 0x001fe20000000000 */
[C---:B------:R-:W-:Y:S01]  /*11e0*/  FMUL R24, R23.reuse, 0.79788458347320556641 ;  /* 0x3f4c422a17187820 */ /* 0x040fe20000400000 */
[----:B------:R-:W-:Y:S01]  /*11f0*/  FFMA R29, R23, R34, 1 ;  /* 0x3f800000171d7423 */ /* 0x000fe20000000022 */
[----:B------:R-:W-:Y:S01]  /*1200*/  FFMA R0, R5, R0, -0.33332768082618713379 ;  /* 0xbeaaa9ed05007423 */ /* 0x000fe20000000000 */
[----:B-1----:R-:W-:-:S02]  /*1210*/  FADD R34, R33, 1 ;  /* 0x3f80000021227421 */ /* 0x002fc40000000000 */
[----:B------:R-:W-:Y:S01]  /*1220*/  FMUL R24, R24, R29 ;  /* 0x0000001d18187220 */ /* 0x000fe20000400000 */
[----:B------:R-:W0:Y:S01]  /*1230*/  MUFU.RCP R32, R32 ;  /* 0x0000002000207308 */ /* 0x000e220000001000 */
[----:B------:R-:W-:Y:S02]  /*1240*/  FFMA R29, R5, R0, RZ ;  /* 0x00000000051d7223 */ /* 0x000fe400000000ff */
[----:B------:R-:W-:Y:S01]  /*1250*/  FMUL R5, |R24|, 2.8853900432586669922 ;  /* 0x4038aa3b18057820 */ /* 0x000fe20000400200 */
[----:B------:R-:W-:-:S04]  /*1260*/  FMUL R33, R21, R21 ;  /* 0x0000001515217220 */ /* 0x000fc80000400000 */
[----:B------:R-:W1:Y:S01]  /*1270*/  MUFU.RCP R34, R34 ;  /* 0x0000002200227308 */ /* 0x000e620000001000 */
[----:B------:R-:W-:Y:S01]  /*1280*/  FFMA R0, R33, R40, -0.052303962409496307373 ;  /* 0xbd563cae21007423 */ /* 0x000fe20000000028 */
[----:B------:R-:W-:Y:S01]  /*1290*/  UIADD3.X UR9, UPT, UPT, UR19, UR9, URZ, UP0, !UPT ;  /* 0x0000000913097290 */ /* 0x000fe200087fe4ff */
[----:B------:R-:W-:-:S05]  /*12a0*/  IADD3 R8, P0, PT, R10, UR8, RZ ;  /* 0x000000080a087c10 */ /* 0x000fca000ff1e0ff */
[----:B------:R-:W4:Y:S01]  /*12b0*/  MUFU.EX2 R5, R5 ;  /* 0x0000000500057308 */ /* 0x000f220000000800 */
[----:B------:R-:W-:Y:S01]  /*12c0*/  FFMA R0, R33, R0, 0.1331529766321182251 ;  /* 0x3e08594121007423 */ /* 0x000fe20000000000 */
[----:B------:R-:W-:Y:S01]  /*12d0*/  FSETP.GE.AND P1, PT, |R16|, 0.60000002384185791016, PT ;  /* 0x3f19999a1000780b */ /* 0x000fe20003f26200 */
[--C-:B0-----:R-:W-:Y:S01]  /*12e0*/  FFMA R32, R32, -2, R37.reuse ;  /* 0xc000000020207823 */ /* 0x101fe20000000025 */
[----:B------:R-:W-:Y:S01]  /*12f0*/  IADD3.X R9, PT, PT, R11, UR9, RZ, P0, !PT ;  /* 0x000000090b097c10 */ /* 0x000fe200087fe4ff */
[----:B------:R-:W-:Y:S01]  /*1300*/  FFMA R0, R33, R0, -0.33332768082618713379 ;  /* 0xbeaaa9ed21007423 */ /* 0x000fe20000000000 */
[----:B------:R-:W-:Y:S01]  /*1310*/  FSETP.GE.AND P0, PT, |R16|, 9.010913848876953125, PT ;  /* 0x41102cb41000780b */ /* 0x000fe20003f06200 */
[----:B------:R-:W-:Y:S01]  /*1320*/  FMUL R4, R20, UR23 ;  /* 0x0000001714047c20 */ /* 0x000fe20008400000 */
[----:B------:R-:W-:Y:S01]  /*1330*/  FSETP.GE.AND P3, PT, |R21|, 0.60000002384185791016, PT ;  /* 0x3f19999a1500780b */ /* 0x000fe20003f66200 */
[----:B------:R-:W-:Y:S01]  /*1340*/  FMUL R35, R15, UR23 ;  /* 0x000000170f237c20 */ /* 0x000fe20008400000 */
[----:B------:R-:W-:Y:S01]  /*1350*/  FMUL R38, R23, 0.035677410662174224854 ;  /* 0x3d12227a17267820 */ /* 0x000fe20000400000 */
[----:B------:R-:W-:Y:S01]  /*1360*/  FFMA R0, R33, R0, RZ ;  /* 0x0000000021007223 */ /* 0x000fe200000000ff */
[----:B-1----:R-:W-:Y:S01]  /*1370*/  FFMA R34, R34, -2, R37 ;  /* 0xc000000022227823 */ /* 0x002fe20000000025 */
[----:B------:R-:W-:Y:S01]  /*1380*/  FSETP.GE.AND P2, PT, |R21|, 9.010913848876953125, PT ;  /* 0x41102cb41500780b */ /* 0x000fe20003f46200 */
[----:B------:R-:W-:Y:S01]  /*1390*/  FFMA R38, R23, R38, 0.79788458347320556641 ;  /* 0x3f4c422a17267423 */ /* 0x000fe20000000026 */
[----:B------:R-:W-:-:S02]  /*13a0*/  FSEL R33, R32, 1, !P0 ;  /* 0x3f80000020217808 */ /* 0x000fc40004000000 */
[----:B------:R-:W-:Y:S01]  /*13b0*/  F2FP.BF16.F32.PACK_AB R4, R35, R4 ;  /* 0x000000042304723e */ /* 0x000fe200000010ff */
[----:B----4-:R-:W-:Y:S01]  /*13c0*/  FADD R35, R5, 1 ;  /* 0x3f80000005237421 */ /* 0x010fe20000000000 */
[----:B------:R-:W-:Y:S02]  /*13d0*/  FSEL R32, R34, 1, !P2 ;  /* 0x3f80000022207808 */ /* 0x000fe40005000000 */
[--C-:B------:R-:W-:Y:S01]  /*13e0*/  LOP3.LUT R5, R33, 0x80000000, R16.reuse, 0xb8, !PT ;  /* 0x8000000021057812 */ /* 0x100fe200078eb810 */
[----:B------:R-:W-:Y:S01]  /*13f0*/  FMUL R33, R23, R38 ;  /* 0x0000002617217220 */ /* 0x000fe20000400000 */
[----:B------:R-:W-:Y:S01]  /*1400*/  @!P1 FFMA R5, R16, R29, R16 ;  /* 0x0000001d10059223 */ /* 0x000fe20000000010 */
[----:B------:R-:W-:Y:S01]  /*1410*/  FMUL R29, R24, R24 ;  /* 0x00000018181d7220 */ /* 0x000fe20000400000 */
[--C-:B------:R-:W-:Y:S01]  /*1420*/  LOP3.LUT R32, R32, 0x80000000, R21.reuse, 0xb8, !PT ;  /* 0x8000000020207812 */ /* 0x100fe200078eb815 */
[----:B------:R0:W1:Y:S01]  /*1430*/  MUFU.RCP R34, R35 ;  /* 0x0000002300227308 */ /* 0x0000620000001000 */
[----:B------:R-:W-:Y:S01]  /*1440*/  FMUL R16, |R33|, 2.8853900432586669922 ;  /* 0x4038aa3b21107820 */ /* 0x000fe20000400200 */
[----:B------:R-:W-:Y:S01]  /*1450*/  @!P3 FFMA R32, R21, R0, R21 ;  /* 0x000000001520b223 */ /* 0x000fe20000000015 */
[----:B------:R-:W-:-:S04]  /*1460*/  FFMA R0, R29, R40, -0.052303962409496307373 ;  /* 0xbd563cae1d007423 */ /* 0x000fc80000000028 */
[C---:B------:R-:W-:Y:S01]  /*1470*/  FFMA R0, R29.reuse, R0, 0.1331529766321182251 ;  /* 0x3e0859411d007423 */ /* 0x040fe20000000000 */
[----:B------:R-:W4:Y:S01]  /*1480*/  MUFU.EX2 R16, R16 ;  /* 0x0000001000107308 */ /* 0x000f220000000800 */
[----:B------:R-:W-:Y:S02]  /*1490*/  HADD2.F32 R21, -RZ, R19.H0_H0 ;  /* 0x20000013ff157230 */ /* 0x000fe40000004100 */
[----:B------:R-:W-:-:S04]  /*14a0*/  FFMA R0, R29, R0, -0.33332768082618713379 ;  /* 0xbeaaa9ed1d007423 */ /* 0x000fc80000000000 */
[----:B0-----:R-:W-:Y:S01]  /*14b0*/  FFMA R35, R29, R0, RZ ;  /* 0x000000001d237223 */ /* 0x001fe200000000ff */
[C---:B------:R-:W-:Y:S01]  /*14c0*/  FMUL R0, R21.reuse, 0.044714998453855514526 ;  /* 0x3d37271315007820 */ /* 0x040fe20000400000 */
[----:B-1----:R-:W-:Y:S01]  /*14d0*/  FFMA R34, R34, -2, R37 ;  /* 0xc000000022227823 */ /* 0x002fe20000000025 */
[----:B------:R-:W-:Y:S02]  /*14e0*/  FSETP.GE.AND P0, PT, |R24|, 9.010913848876953125, PT ;  /* 0x41102cb41800780b */ /* 0x000fe40003f06200 */
[C---:B------:R-:W-:Y:S01]  /*14f0*/  FFMA R39, R21.reuse, R0, 1 ;  /* 0x3f80000015277423 */ /* 0x040fe20000000000 */
[----:B------:R-:W-:Y:S01]  /*1500*/  FMUL R0, R21, 0.79788458347320556641 ;  /* 0x3f4c422a15007820 */ /* 0x000fe20000400000 */
[----:B------:R-:W-:Y:S01]  /*1510*/  FSEL R29, R34, 1, !P0 ;  /* 0x3f800000221d7808 */ /* 0x000fe20004000000 */
[----:B----4-:R-:W-:Y:S02]  /*1520*/  FADD R16, R16, 1 ;  /* 0x3f80000010107421 */ /* 0x010fe40000000000 */
[----:B------:R-:W-:Y:S01]  /*1530*/  FMUL R34, R0, R39 ;  /* 0x0000002700227220 */ /* 0x000fe20000400000 */
[----:B------:R-:W-:-:S03]  /*1540*/  FSETP.GE.AND P1, PT, |R24|, 0.60000002384185791016, PT ;  /* 0x3f19999a1800780b */ /* 0x000fc60003f26200 */
[----:B------:R-:W-:Y:S01]  /*1550*/  FMUL R38, |R34|, 2.8853900432586669922 ;  /* 0x4038aa3b22267820 */ /* 0x000fe20000400200 */
[----:B------:R-:W0:Y:S01]  /*1560*/  MUFU.RCP R16, R16 ;  /* 0x0000001000107308 */ /* 0x000e220000001000 */
[----:B------:R-:W-:-:S07]  /*1570*/  FMUL R39, R33, R33 ;  /* 0x0000002121277220 */ /* 0x000fce0000400000 */
[----:B------:R-:W1:Y:S01]  /*1580*/  MUFU.EX2 R38, R38 ;  /* 0x0000002600267308 */ /* 0x000e620000000800 */
[----:B------:R-:W-:Y:S01]  /*1590*/  FFMA R0, R39, R40, -0.052303962409496307373 ;  /* 0xbd563cae27007423 */ /* 0x000fe20000000028 */
[--C-:B------:R-:W-:Y:S01]  /*15a0*/  LOP3.LUT R29, R29, 0x80000000, R24.reuse, 0xb8, !PT ;  /* 0x800000001d1d7812 */ /* 0x100fe200078eb818 */
[----:B------:R-:W-:Y:S01]  /*15b0*/  @!P1 FFMA R29, R24, R35, R24 ;  /* 0x00000023181d9223 */ /* 0x000fe20000000018 */
[----:B------:R-:W-:Y:S01]  /*15c0*/  FSETP.GE.AND P1, PT, |R33|, 0.60000002384185791016, PT ;  /* 0x3f19999a2100780b */ /* 0x000fe20003f26200 */
[----:B------:R-:W-:Y:S01]  /*15d0*/  FFMA R0, R39, R0, 0.1331529766321182251 ;  /* 0x3e08594127007423 */ /* 0x000fe20000000000 */
[----:B------:R-:W-:-:S03]  /*15e0*/  FSETP.GE.AND P0, PT, |R33|, 9.010913848876953125, PT ;  /* 0x41102cb42100780b */ /* 0x000fc60003f06200 */
[----:B------:R-:W-:Y:S01]  /*15f0*/  FFMA R0, R39, R0, -0.33332768082618713379 ;  /* 0xbeaaa9ed27007423 */ /* 0x000fe20000000000 */
[----:B0-----:R-:W-:Y:S01]  /*1600*/  FFMA R35, R16, -2, R37 ;  /* 0xc000000010237823 */ /* 0x001fe20000000025 */
[----:B------:R-:W-:Y:S02]  /*1610*/  FMUL R42, R21, 0.035677410662174224854 ;  /* 0x3d12227a152a7820 */ /* 0x000fe40000400000 */
[----:B------:R-:W-:Y:S02]  /*1620*/  FFMA R24, R39, R0, RZ ;  /* 0x0000000027187223 */ /* 0x000fe400000000ff */
[----:B------:R-:W-:Y:S01]  /*1630*/  FSEL R0, R35, 1, !P0 ;  /* 0x3f80000023007808 */ /* 0x000fe20004000000 */
[----:B-1----:R-:W-:Y:S01]  /*1640*/  FADD R16, R38, 1 ;  /* 0x3f80000026107421 */ /* 0x002fe20000000000 */
[----:B------:R-:W-:Y:S02]  /*1650*/  FFMA R42, R21, R42, 0.79788458347320556641 ;  /* 0x3f4c422a152a7423 */ /* 0x000fe4000000002a */
[--C-:B------:R-:W-:Y:S01]  /*1660*/  LOP3.LUT R0, R0, 0x80000000, R33.reuse, 0xb8, !PT ;  /* 0x8000000000007812 */ /* 0x100fe200078eb821 */
[----:B------:R-:W-:Y:S01]  /*1670*/  @!P1 FFMA R0, R33, R24, R33 ;  /* 0x0000001821009223 */ /* 0x000fe20000000021 */
[----:B------:R-:W-:Y:S01]  /*1680*/  FMUL R33, R21, R42 ;  /* 0x0000002a15217220 */ /* 0x000fe20000400000 */
[----:B------:R-:W0:Y:S01]  /*1690*/  MUFU.RCP R16, R16 ;  /* 0x0000001000107308 */ /* 0x000e220000001000 */
[----:B------:R-:W-:-:S02]  /*16a0*/  FMUL R35, R34, R34 ;  /* 0x0000002222237220 */ /* 0x000fc40000400000 */
[----:B------:R-:W-:Y:S02]  /*16b0*/  FMUL R24, |R33|, 2.8853900432586669922 ;  /* 0x4038aa3b21187820 */ /* 0x000fe40000400200 */
[----:B------:R-:W-:Y:S01]  /*16c0*/  FFMA R38, R35, R40, -0.052303962409496307373 ;  /* 0xbd563cae23267423 */ /* 0x000fe20000000028 */
[----:B------:R-:W-:-:S03]  /*16d0*/  FSETP.GE.AND P1, PT, |R34|, 0.60000002384185791016, PT ;  /* 0x3f19999a2200780b */ /* 0x000fc60003f26200 */
[----:B------:R-:W1:Y:S01]  /*16e0*/  MUFU.EX2 R24, R24 ;  /* 0x0000001800187308 */ /* 0x000e620000000800 */
[C---:B------:R-:W-:Y:S01]  /*16f0*/  FFMA R42, R35.reuse, R38, 0.1331529766321182251 ;  /* 0x3e085941232a7423 */ /* 0x040fe20000000026 */
        /* <DEDUP_REMOVED lines=8> */
[----:B-1----:R-:W-:Y:S01]  /*1780*/  FADD R38, R24, 1 ;  /* 0x3f80000018267421 */ /* 0x002fe20000000000 */
[C---:B------:R-:W-:Y:S01]  /*1790*/  FMUL R34, R19.reuse, 0.044714998453855514526 ;  /* 0x3d37271313227820 */ /* 0x040fe20000400000 */
[C---:B------:R-:W-:Y:S02]  /*17a0*/  FMUL R35, R19.reuse, 0.79788458347320556641 ;  /* 0x3f4c422a13237820 */ /* 0x040fe40000400000 */
[----:B------:R-:W0:Y:S01]  /*17b0*/  MUFU.RCP R24, R38 ;  /* 0x0000002600187308 */ /* 0x000e220000001000 */
[----:B------:R-:W-:-:S04]  /*17c0*/  FFMA R34, R19, R34, 1 ;  /* 0x3f80000013227423 */ /* 0x000fc80000000022 */
[----:B------:R-:W-:Y:S01]  /*17d0*/  FMUL R35, R35, R34 ;  /* 0x0000002223237220 */ /* 0x000fe20000400000 */
[----:B------:R-:W-:-:S03]  /*17e0*/  FMUL R39, R33, R33 ;  /* 0x0000002121277220 */ /* 0x000fc60000400000 */
[----:B------:R-:W-:Y:S01]  /*17f0*/  FMUL R34, |R35|, 2.8853900432586669922 ;  /* 0x4038aa3b23227820 */ /* 0x000fe20000400200 */
[----:B------:R-:W-:Y:S01]  /*1800*/  FFMA R42, R39, R40, -0.052303962409496307373 ;  /* 0xbd563cae272a7423 */ /* 0x000fe20000000028 */
[----:B------:R-:W-:-:S04]  /*1810*/  FSETP.GE.AND P1, PT, |R33|, 0.60000002384185791016, PT ;  /* 0x3f19999a2100780b */ /* 0x000fc80003f26200 */
[----:B------:R-:W1:Y:S01]  /*1820*/  MUFU.EX2 R34, R34 ;  /* 0x0000002200227308 */ /* 0x000e620000000800 */
[----:B------:R-:W-:Y:S01]  /*1830*/  FFMA R42, R39, R42, 0.1331529766321182251 ;  /* 0x3e085941272a7423 */ /* 0x000fe2000000002a */
[----:B0-----:R-:W-:Y:S01]  /*1840*/  FFMA R41, R24, -2, R37 ;  /* 0xc000000018297823 */ /* 0x001fe20000000025 */
[----:B------:R-:W-:Y:S02]  /*1850*/  FSETP.GE.AND P0, PT, |R33|, 9.010913848876953125, PT ;  /* 0x41102cb42100780b */ /* 0x000fe40003f06200 */
[----:B------:R-:W-:Y:S02]  /*1860*/  FFMA R24, R39, R42, -0.33332768082618713379 ;  /* 0xbeaaa9ed27187423 */ /* 0x000fe4000000002a */
[----:B------:R-:W-:Y:S02]  /*1870*/  FSEL R38, R41, 1, !P0 ;  /* 0x3f80000029267808 */ /* 0x000fe40004000000 */
[----:B------:R-:W-:Y:S02]  /*1880*/  FFMA R42, R39, R24, RZ ;  /* 0x00000018272a7223 */ /* 0x000fe400000000ff */
[--C-:B------:R-:W-:Y:S01]  /*1890*/  LOP3.LUT R24, R38, 0x80000000, R33.reuse, 0xb8, !PT ;  /* 0x8000000026187812 */ /* 0x100fe200078eb821 */
[----:B------:R-:W-:Y:S01]  /*18a0*/  FMUL R38, R35, R35 ;  /* 0x0000002323267220 */ /* 0x000fe20000400000 */
[----:B------:R-:W-:-:S03]  /*18b0*/  @!P1 FFMA R24, R33, R42, R33 ;  /* 0x0000002a21189223 */ /* 0x000fc60000000021 */
[----:B------:R-:W-:Y:S01]  /*18c0*/  FFMA R33, R38, R40, -0.052303962409496307373 ;  /* 0xbd563cae26217423 */ /* 0x000fe20000000028 */
[----:B-1----:R-:W-:Y:S01]  /*18d0*/  FADD R42, R34, 1 ;  /* 0x3f800000222a7421 */ /* 0x002fe20000000000 */
[C---:B------:R-:W-:Y:S02]  /*18e0*/  FMUL R34, R19.reuse, 0.035677410662174224854 ;  /* 0x3d12227a13227820 */ /* 0x040fe40000400000 */
[C---:B------:R-:W-:Y:S02]  /*18f0*/  FFMA R33, R38.reuse, R33, 0.1331529766321182251 ;  /* 0x3e08594126217423 */ /* 0x040fe40000000021 */
[C---:B------:R-:W-:Y:S01]  /*1900*/  FFMA R34, R19.reuse, R34, 0.79788458347320556641 ;  /* 0x3f4c422a13227423 */ /* 0x040fe20000000022 */
[----:B------:R-:W0:Y:S01]  /*1910*/  MUFU.RCP R42, R42 ;  /* 0x0000002a002a7308 */ /* 0x000e220000001000 */
[----:B------:R-:W-:Y:S02]  /*1920*/  FFMA R33, R38, R33, -0.33332768082618713379 ;  /* 0xbeaaa9ed26217423 */ /* 0x000fe40000000021 */
[----:B------:R-:W-:-:S02]  /*1930*/  FMUL R34, R19, R34 ;  /* 0x0000002213227220 */ /* 0x000fc40000400000 */
[----:B------:R-:W-:Y:S02]  /*1940*/  FFMA R38, R38, R33, RZ ;  /* 0x0000002126267223 */ /* 0x000fe400000000ff */
[----:B------:R-:W-:Y:S01]  /*1950*/  FMUL R33, |R34|, 2.8853900432586669922 ;  /* 0x4038aa3b22217820 */ /* 0x000fe20000400200 */
[----:B------:R-:W-:-:S05]  /*1960*/  FSETP.GE.AND P1, PT, |R35|, 0.60000002384185791016, PT ;  /* 0x3f19999a2300780b */ /* 0x000fca0003f26200 */
[----:B------:R-:W1:Y:S01]  /*1970*/  MUFU.EX2 R33, R33 ;  /* 0x0000002100217308 */ /* 0x000e620000000800 */
[----:B------:R-:W-:Y:S01]  /*1980*/  FSETP.GE.AND P0, PT, |R35|, 9.010913848876953125, PT ;  /* 0x41102cb42300780b */ /* 0x000fe20003f06200 */
[----:B0-----:R-:W-:-:S05]  /*1990*/  FFMA R42, R42, -2, R37 ;  /* 0xc00000002a2a7823 */ /* 0x001fca0000000025 */
[----:B------:R-:W-:-:S04]  /*19a0*/  FSEL R42, R42, 1, !P0 ;  /* 0x3f8000002a2a7808 */ /* 0x000fc80004000000 */
[--C-:B------:R-:W-:Y:S01]  /*19b0*/  LOP3.LUT R44, R42, 0x80000000, R35.reuse, 0xb8, !PT ;  /* 0x800000002a2c7812 */ /* 0x100fe200078eb823 */
[----:B------:R-:W-:Y:S01]  /*19c0*/  @!P1 FFMA R44, R35, R38, R35 ;  /* 0x00000026232c9223 */ /* 0x000fe20000000023 */
[----:B------:R-:W-:Y:S02]  /*19d0*/  HFMA2 R35, -RZ, RZ, 1.75, 0 ;  /* 0x3f000000ff237431 */ /* 0x000fe400000001ff */
[----:B-1----:R-:W-:-:S06]  /*19e0*/  FADD R42, R33, 1 ;  /* 0x3f800000212a7421 */ /* 0x002fcc0000000000 */
[----:B------:R-:W0:Y:S01]  /*19f0*/  MUFU.RCP R42, R42 ;  /* 0x0000002a002a7308 */ /* 0x000e220000001000 */
[----:B------:R-:W-:-:S04]  /*1a00*/  FFMA R22, R22, R35, 0.5 ;  /* 0x3f00000016167423 */ /* 0x000fc80000000023 */
        /* <DEDUP_REMOVED lines=12> */
[----:B--2---:R-:W-:-:S05]  /*1ad0*/  HADD2.F32 R17, -RZ, R36.H0_H0 ;  /* 0x20000024ff117230 */ /* 0x004fca0000004100 */
[C---:B------:R-:W-:Y:S01]  /*1ae0*/  FMUL R34, R17.reuse, 0.044714998453855514526 ;  /* 0x3d37271311227820 */ /* 0x040fe20000400000 */
[----:B------:R-:W-:-:S03]  /*1af0*/  FMUL R33, R17, 0.79788458347320556641 ;  /* 0x3f4c422a11217820 */ /* 0x000fc60000400000 */
[----:B------:R-:W-:-:S04]  /*1b00*/  FFMA R34, R17, R34, 1 ;  /* 0x3f80000011227423 */ /* 0x000fc80000000022 */
[----:B------:R-:W-:-:S04]  /*1b10*/  FMUL R33, R33, R34 ;  /* 0x0000002221217220 */ /* 0x000fc80000400000 */
[----:B------:R-:W-:-:S06]  /*1b20*/  FMUL R42, |R33|, 2.8853900432586669922 ;  /* 0x4038aa3b212a7820 */ /* 0x000fcc0000400200 */
[----:B------:R-:W0:Y:S01]  /*1b30*/  MUFU.EX2 R42, R42 ;  /* 0x0000002a002a7308 */ /* 0x000e220000000800 */
[----:B------:R-:W-:Y:S01]  /*1b40*/  FFMA R39, R30, R35, 0.5 ;  /* 0x3f0000001e277423 */ /* 0x000fe20000000023 */
[----:B------:R-:W-:Y:S01]  /*1b50*/  FMUL R41, R33, R33 ;  /* 0x0000002121297220 */ /* 0x000fe20000400000 */
[----:B0-----:R-:W-:-:S06]  /*1b60*/  FADD R34, R42, 1 ;  /* 0x3f8000002a227421 */ /* 0x001fcc0000000000 */
[----:B------:R-:W0:Y:S01]  /*1b70*/  MUFU.RCP R34, R34 ;  /* 0x0000002200227308 */ /* 0x000e220000001000 */
[----:B------:R-:W-:Y:S01]  /*1b80*/  FMUL R39, R18, R39 ;  /* 0x0000002712277220 */ /* 0x000fe20000400000 */
[----:B------:R-:W-:Y:S01]  /*1b90*/  FFMA R18, R41, R40, -0.052303962409496307373 ;  /* 0xbd563cae29127423 */ /* 0x000fe20000000028 */
[----:B------:R-:W-:-:S03]  /*1ba0*/  FSETP.GE.AND P1, PT, |R33|, 0.60000002384185791016, PT ;  /* 0x3f19999a2100780b */ /* 0x000fc60003f26200 */
[----:B------:R-:W-:Y:S01]  /*1bb0*/  FFMA R18, R41, R18, 0.1331529766321182251 ;  /* 0x3e08594129127423 */ /* 0x000fe20000000012 */
[----:B------:R-:W-:-:S03]  /*1bc0*/  FSETP.GE.AND P0, PT, |R33|, 9.010913848876953125, PT ;  /* 0x41102cb42100780b */ /* 0x000fc60003f06200 */
[C---:B------:R-:W-:Y:S01]  /*1bd0*/  FFMA R18, R41.reuse, R18, -0.33332768082618713379 ;  /* 0xbeaaa9ed29127423 */ /* 0x040fe20000000012 */
[----:B------:R-:W-:Y:S02]  /*1be0*/  HADD2.F32 R36, -RZ, R36.H1_H1 ;  /* 0x30000024ff247230 */ /* 0x000fe40000004100 */
[----:B0-----:R-:W-:Y:S01]  /*1bf0*/  FFMA R30, R34, -2, R37 ;  /* 0xc0000000221e7823 */ /* 0x001fe20000000025 */
[----:B------:R-:W-:-:S04]  /*1c00*/  FFMA R18, R41, R18, RZ ;  /* 0x0000001229127223 */ /* 0x000fc800000000ff */
[----:B------:R-:W-:-:S04]  /*1c10*/  FSEL R30, R30, 1, !P0 ;  /* 0x3f8000001e1e7808 */ /* 0x000fc80004000000 */
[--C-:B------:R-:W-:Y:S01]  /*1c20*/  LOP3.LUT R30, R30, 0x80000000, R33.reuse, 0xb8, !PT ;  /* 0x800000001e1e7812 */ /* 0x100fe200078eb821 */
[----:B------:R-:W-:Y:S01]  /*1c30*/  @!P1 FFMA R30, R33, R18, R33 ;  /* 0x00000012211e9223 */ /* 0x000fe20000000021 */
[C---:B------:R-:W-:Y:S01]  /*1c40*/  FMUL R33, R36.reuse, 0.044714998453855514526 ;  /* 0x3d37271324217820 */ /* 0x040fe20000400000 */
[----:B------:R-:W-:-:S03]  /*1c50*/  FMUL R18, R36, 0.79788458347320556641 ;  /* 0x3f4c422a24127820 */ /* 0x000fc60000400000 */
[----:B------:R-:W-:Y:S01]  /*1c60*/  FFMA R33, R36, R33, 1 ;  /* 0x3f80000024217423 */ /* 0x000fe20000000021 */
[----:B------:R-:W-:Y:S01]  /*1c70*/  FMUL R34, R25, 0.10703222453594207764 ;  /* 0x3ddb33b619227820 */ /* 0x000fe20000400000 */
[----:B------:R-:W-:Y:S02]  /*1c80*/  FMNMX3 R15, |R20|, RZ, |R15|, !PT ;  /* 0x000000ff140f7276 */ /* 0x000fe4000780060f */
[----:B------:R-:W-:Y:S01]  /*1c90*/  FMUL R18, R18, R33 ;  /* 0x0000002112127220 */ /* 0x000fe20000400000 */
[----:B------:R-:W-:Y:S01]  /*1ca0*/  FFMA R20, -R5, R5, 1 ;  /* 0x3f80000005147423 */ /* 0x000fe20000000105 */
[----:B------:R-:W-:Y:S01]  /*1cb0*/  FMUL R7, R7, R38 ;  /* 0x0000002607077220 */ /* 0x000fe20000400000 */
[----:B------:R-:W-:Y:S01]  /*1cc0*/  FFMA R33, R25, R34, 0.79788458347320556641 ;  /* 0x3f4c422a19217423 */ /* 0x000fe20000000022 */
[----:B------:R-:W-:Y:S01]  /*1cd0*/  FMUL R38, |R18|, 2.8853900432586669922 ;  /* 0x4038aa3b12267820 */ /* 0x000fe20000400200 */
[----:B------:R-:W-:Y:S02]  /*1ce0*/  FMUL R26, R26, R39 ;  /* 0x000000271a1a7220 */ /* 0x000fe40000400000 */
[----:B------:R-:W-:-:S02]  /*1cf0*/  FMUL R39, R20, R33 ;  /* 0x0000002114277220 */ /* 0x000fc40000400000 */
[----:B------:R-:W0:Y:S01]  /*1d00*/  MUFU.EX2 R20, R38 ;  /* 0x0000002600147308 */ /* 0x000e220000000800 */
[----:B------:R-:W-:Y:S01]  /*1d10*/  FFMA R34, R32, R35, 0.5 ;  /* 0x3f00000020227423 */ /* 0x000fe20000000023 */
[----:B------:R-:W-:-:S03]  /*1d20*/  FMUL R32, R25, 0.5 ;  /* 0x3f00000019207820 */ /* 0x000fc60000400000 */
[----:B------:R-:W-:Y:S01]  /*1d30*/  FMUL R33, R25, R34 ;  /* 0x0000002219217220 */ /* 0x000fe20000400000 */
[----:B------:R-:W-:Y:S01]  /*1d40*/  FMUL R25, R32, R39 ;  /* 0x0000002720197220 */ /* 0x000fe20000400000 */
[----:B------:R-:W-:Y:S01]  /*1d50*/  FMUL R32, R23, 0.10703222453594207764 ;  /* 0x3ddb33b617207820 */ /* 0x000fe20000400000 */
[----:B0-----:R-:W-:-:S03]  /*1d60*/  FADD R34, R20, 1 ;  /* 0x3f80000014227421 */ /* 0x001fc60000000000 */
[----:B------:R-:W-:Y:S01]  /*1d70*/  FFMA R39, R23, R32, 0.79788458347320556641 ;  /* 0x3f4c422a17277423 */ /* 0x000fe20000000020 */
[----:B------:R-:W-:Y:S02]  /*1d80*/  FFMA R32, -R29, R29, 1 ;  /* 0x3f8000001d207423 */ /* 0x000fe4000000011d */
[----:B------:R-:W0:Y:S02]  /*1d90*/  MUFU.RCP R34, R34 ;  /* 0x0000002200227308 */ /* 0x000e240000001000 */
[----:B------:R-:W-:Y:S01]  /*1da0*/  FMUL R32, R32, R39 ;  /* 0x0000002720207220 */ /* 0x000fe20000400000 */
[----:B------:R-:W-:Y:S01]  /*1db0*/  FFMA R0, R0, R35, 0.5 ;  /* 0x3f00000000007423 */ /* 0x000fe20000000023 */
[----:B------:R-:W-:-:S03]  /*1dc0*/  FMUL R39, R18, R18 ;  /* 0x0000001212277220 */ /* 0x000fc60000400000 */
[----:B------:R-:W-:Y:S01]  /*1dd0*/  FMUL R20, R23, R0 ;  /* 0x0000000017147220 */ /* 0x000fe20000400000 */
[----:B------:R-:W-:Y:S01]  /*1de0*/  FFMA R0, R39, R40, -0.052303962409496307373 ;  /* 0xbd563cae27007423 */ /* 0x000fe20000000028 */
[----:B------:R-:W-:Y:S01]  /*1df0*/  FMUL R23, R23, 0.5 ;  /* 0x3f00000017177820 */ /* 0x000fe20000400000 */
[C---:B------:R-:W-:Y:S02]  /*1e00*/  FSETP.GE.AND P1, PT, |R18|.reuse, 0.60000002384185791016, PT ;  /* 0x3f19999a1200780b */ /* 0x040fe40003f26200 */
[----:B------:R-:W-:Y:S01]  /*1e10*/  FFMA R0, R39, R0, 0.1331529766321182251 ;  /* 0x3e08594127007423 */ /* 0x000fe20000000000 */
[----:B------:R-:W-:Y:S01]  /*1e20*/  FMUL R32, R23, R32 ;  /* 0x0000002017207220 */ /* 0x000fe20000400000 */
[----:B------:R-:W-:Y:S02]  /*1e30*/  FSETP.GE.AND P0, PT, |R18|, 9.010913848876953125, PT ;  /* 0x41102cb41200780b */ /* 0x000fe40003f06200 */
[----:B------:R-:W-:Y:S01]  /*1e40*/  FFMA R0, R39, R0, -0.33332768082618713379 ;  /* 0xbeaaa9ed27007423 */ /* 0x000fe20000000000 */
[----:B0-----:R-:W-:-:S03]  /*1e50*/  FFMA R23, R34, -2, R37 ;  /* 0xc000000022177823 */ /* 0x001fc60000000025 */
[----:B------:R-:W-:Y:S02]  /*1e60*/  FFMA R39, R39, R0, RZ ;  /* 0x0000000027277223 */ /* 0x000fe400000000ff */
[----:B------:R-:W-:Y:S01]  /*1e70*/  FSEL R23, R23, 1, !P0 ;  /* 0x3f80000017177808 */ /* 0x000fe20004000000 */
[----:B------:R-:W-:Y:S01]  /*1e80*/  FADD R29, R29, 1 ;  /* 0x3f8000001d1d7421 */ /* 0x000fe20000000000 */
[----:B------:R-:W-:Y:S02]  /*1e90*/  FADD R0, R5, 1 ;  /* 0x3f80000005007421 */ /* 0x000fe40000000000 */
[--C-:B------:R-:W-:Y:S01]  /*1ea0*/  LOP3.LUT R23, R23, 0x80000000, R18.reuse, 0xb8, !PT ;  /* 0x8000000017177812 */ /* 0x100fe200078eb812 */
[----:B------:R-:W-:Y:S01]  /*1eb0*/  @!P1 FFMA R23, R18, R39, R18 ;  /* 0x0000002712179223 */ /* 0x000fe20000000012 */
[----:B------:R-:W-:Y:S01]  /*1ec0*/  FMUL R18, R17, 0.035677410662174224854 ;  /* 0x3d12227a11127820 */ /* 0x000fe20000400000 */
[----:B------:R-:W-:Y:S01]  /*1ed0*/  FFMA R32, R29, 0.5, R32 ;  /* 0x3f0000001d207823 */ /* 0x000fe20000000020 */
[----:B------:R-:W-:Y:S01]  /*1ee0*/  FMUL R29, R36, 0.035677410662174224854 ;  /* 0x3d12227a241d7820 */ /* 0x000fe20000400000 */
[----:B------:R-:W-:Y:S01]  /*1ef0*/  FFMA R25, R0, 0.5, R25 ;  /* 0x3f00000000197823 */ /* 0x000fe20000000019 */
[----:B------:R-:W-:Y:S01]  /*1f00*/  FFMA R18, R17, R18, 0.79788458347320556641 ;  /* 0x3f4c422a11127423 */ /* 0x000fe20000000012 */
[----:B---3--:R-:W-:-:S02]  /*1f10*/  HADD2.F32 R0, -RZ, R14.H0_H0 ;  /* 0x2000000eff007230 */ /* 0x008fc40000004100 */
[----:B------:R-:W-:Y:S01]  /*1f20*/  FFMA R29, R36, R29, 0.79788458347320556641 ;  /* 0x3f4c422a241d7423 */ /* 0x000fe2000000001d */
[----:B------:R-:W-:Y:S02]  /*1f30*/  HADD2.F32 R5, -RZ, R14.H1_H1 ;  /* 0x3000000eff057230 */ /* 0x000fe40000004100 */
[----:B------:R-:W-:Y:S01]  /*1f40*/  FMUL R18, R17, R18 ;  /* 0x0000001211127220 */ /* 0x000fe20000400000 */
[--C-:B------:R-:W-:Y:S02]  /*1f50*/  HADD2.F32 R14, -RZ, R6.reuse.H0_H0 ;  /* 0x20000006ff0e7230 */ /* 0x100fe40000004100 */
[----:B------:R-:W-:Y:S01]  /*1f60*/  FMUL R33, R0, R33 ;  /* 0x0000002100217220 */ /* 0x000fe20000400000 */
[----:B------:R-:W-:Y:S01]  /*1f70*/  FMUL R25, R25, R0 ;  /* 0x0000000019197220 */ /* 0x000fe20000400000 */
[----:B------:R-:W-:Y:S01]  /*1f80*/  FMUL R20, R5, R20 ;  /* 0x0000001405147220 */ /* 0x000fe20000400000 */
[----:B------:R-:W-:Y:S01]  /*1f90*/  FMUL R32, R32, R5 ;  /* 0x0000000520207220 */ /* 0x000fe20000400000 */
[----:B------:R-:W-:Y:S01]  /*1fa0*/  FMUL R0, R36, R29 ;  /* 0x0000001d24007220 */ /* 0x000fe20000400000 */
[----:B------:R-:W-:Y:S01]  /*1fb0*/  FMUL R5, R18, R18 ;  /* 0x0000001212057220 */ /* 0x000fe20000400000 */
[----:B------:R-:W-:-:S02]  /*1fc0*/  HADD2.F32 R29, -RZ, R6.H1_H1 ;  /* 0x30000006ff1d7230 */ /* 0x000fc40000004100 */
[----:B------:R-:W-:Y:S01]  /*1fd0*/  FMUL R6, R25, R14 ;  /* 0x0000000e19067220 */ /* 0x000fe20000400000 */
[----:B------:R-:W-:Y:S01]  /*1fe0*/  FMUL R25, R0, R0 ;  /* 0x0000000000197220 */ /* 0x000fe20000400000 */
[-C--:B------:R-:W-:Y:S01]  /*1ff0*/  FFMA R34, R5, R40.reuse, -0.052303962409496307373 ;  /* 0xbd563cae05227423 */ /* 0x080fe20000000028 */
[----:B------:R-:W-:Y:S02]  /*2000*/  FMUL R14, R32, R29 ;  /* 0x0000001d200e7220 */ /* 0x000fe40000400000 */
[----:B------:R-:W-:Y:S01]  /*2010*/  FFMA R32, R25, R40, -0.052303962409496307373 ;  /* 0xbd563cae19207423 */ /* 0x000fe20000000028 */
[----:B------:R-:W-:-:S03]  /*2020*/  FFMA R34, R5, R34, 0.1331529766321182251 ;  /* 0x3e08594105227423 */ /* 0x000fc60000000022 */
[----:B------:R-:W-:Y:S01]  /*2030*/  FFMA R32, R25, R32, 0.1331529766321182251 ;  /* 0x3e08594119207423 */ /* 0x000fe20000000020 */
[----:B------:R-:W-:-:S03]  /*2040*/  FFMA R29, R5, R34, -0.33332768082618713379 ;  /* 0xbeaaa9ed051d7423 */ /* 0x000fc60000000022 */
[----:B------:R-:W-:Y:S01]  /*2050*/  FFMA R34, R25, R32, -0.33332768082618713379 ;  /* 0xbeaaa9ed19227423 */ /* 0x000fe20000000020 */
[----:B------:R-:W-:Y:S01]  /*2060*/  FFMA R29, R5, R29, RZ ;  /* 0x0000001d051d7223 */ /* 0x000fe200000000ff */
[C---:B------:R-:W-:Y:S01]  /*2070*/  FMNMX3 R32, |R6|.reuse, R15, |R14|, !PT ;  /* 0x0000000f06207276 */ /* 0x040fe2000780060e */
[----:B------:R-:W-:Y:S01]  /*2080*/  FMUL R5, R6, UR23 ;  /* 0x0000001706057c20 */ /* 0x000fe20008400000 */
[----:B------:R-:W-:Y:S01]  /*2090*/  FMUL R6, R14, UR23 ;  /* 0x000000170e067c20 */ /* 0x000fe20008400000 */
[----:B------:R-:W-:Y:S01]  /*20a0*/  FFMA R25, R25, R34, RZ ;  /* 0x0000002219197223 */ /* 0x000fe200000000ff */
[----:B------:R-:W-:Y:S01]  /*20b0*/  IADD3 R14, P0, PT, R8, UR27, RZ ;  /* 0x0000001b080e7c10 */ /* 0x000fe2000ff1e0ff */
[----:B------:R-:W-:Y:S01]  /*20c0*/  FMUL R34, |R18|, 2.8853900432586669922 ;  /* 0x4038aa3b12227820 */ /* 0x000fe20000400200 */
[----:B------:R0:W-:Y:S02]  /*20d0*/  STG.E desc[UR20][R8.64], R4 ;  /* 0x0000000408007986 */ /* 0x0001e4000c101914 */
[----:B------:R-:W-:-:S02]  /*20e0*/  IADD3.X R15, PT, PT, R9, UR28, RZ, P0, !PT ;  /* 0x0000001c090f7c10 */ /* 0x000fc400087fe4ff */
[C---:B------:R-:W-:Y:S01]  /*20f0*/  FMNMX3 R32, |R7|.reuse, R32, |R26|, !PT ;  /* 0x0000002007207276 */ /* 0x040fe2000780061a */
[----:B------:R-:W-:Y:S01]  /*2100*/  FMUL R7, R7, UR23 ;  /* 0x0000001707077c20 */ /* 0x000fe20008400000 */
[----:B------:R-:W-:Y:S01]  /*2110*/  FMUL R26, R26, UR23 ;  /* 0x000000171a1a7c20 */ /* 0x000fe20008400000 */
[----:B0-----:R-:W0:Y:S04]  /*2120*/  MUFU.EX2 R9, R34 ;  /* 0x0000002200097308 */ /* 0x001e280000000800 */
[----:B------:R-:W-:Y:S01]  /*2130*/  F2FP.BF16.F32.PACK_AB R7, R26, R7 ;  /* 0x000000071a07723e */ /* 0x000fe200000010ff */
[----:B------:R-:W-:Y:S01]  /*2140*/  FMUL R26, |R0|, 2.8853900432586669922 ;  /* 0x4038aa3b001a7820 */ /* 0x000fe20000400200 */
[----:B------:R-:W-:Y:S01]  /*2150*/  UIADD3 UR18, UP0, UPT, UR8, UR32, URZ ;  /* 0x0000002008127290 */ /* 0x000fe2000ff1e0ff */
[----:B------:R-:W-:-:S02]  /*2160*/  F2FP.BF16.F32.PACK_AB R5, RZ, R5 ;  /* 0x00000005ff05723e */ /* 0x000fc400000010ff */
[----:B------:R-:W-:Y:S02]  /*2170*/  F2FP.BF16.F32.PACK_AB R6, RZ, R6 ;  /* 0x00000006ff06723e */ /* 0x000fe400000010ff */
[----:B------:R-:W1:Y:S01]  /*2180*/  MUFU.EX2 R26, R26 ;  /* 0x0000001a001a7308 */ /* 0x000e620000000800 */
[----:B------:R-:W-:Y:S01]  /*2190*/  FMNMX3 R38, |R33|, R32, |R20|, !PT ;  /* 0x0000002021267276 */ /* 0x000fe20007800614 */
[----:B------:R-:W-:Y:S01]  /*21a0*/  UIADD3.X UR19, UPT, UPT, UR9, UR33, URZ, UP0, !UPT ;  /* 0x0000002109137290 */ /* 0x000fe200087fe4ff */
[----:B------:R-:W-:Y:S02]  /*21b0*/  PRMT R5, R5, 0x5410, R6 ;  /* 0x0000541005057816 */ /* 0x000fe40000000006 */
[----:B------:R-:W-:Y:S01]  /*21c0*/  IADD3 R10, P1, PT, R10, UR18, RZ ;  /* 0x000000120a0a7c10 */ /* 0x000fe2000ff3e0ff */
[----:B0-----:R-:W-:Y:S02]  /*21d0*/  FADD R32, R9, 1 ;  /* 0x3f80000009207421 */ /* 0x001fe40000000000 */
[----:B------:R0:W-:Y:S01]  /*21e0*/  STG.E desc[UR20][R14.64], R5 ;  /* 0x000000050e007986 */ /* 0x0001e2000c101914 */
[----:B------:R-:W-:Y:S01]  /*21f0*/  IADD3.X R11, PT, PT, R11, UR19, RZ, P1, !PT ;  /* 0x000000130b0b7c10 */ /* 0x000fe20008ffe4ff */
[----:B------:R-:W-:Y:S01]  /*2200*/  FMUL R8, R33, UR23 ;  /* 0x0000001721087c20 */ /* 0x000fe20008400000 */
[----:B------:R-:W-:Y:S01]  /*2210*/  USHF.R.U64 UR34, UR12, 0x1, UR13 ;  /* 0x000000010c227899 */ /* 0x000fe2000800120d */
[----:B------:R-:W2:Y:S01]  /*2220*/  MUFU.RCP R32, R32 ;  /* 0x0000002000207308 */ /* 0x000ea20000001000 */
[----:B------:R-:W-:Y:S01]  /*2230*/  MOV R33, UR26 ;  /* 0x0000001a00217c02 */ /* 0x000fe20008000f00 */
[----:B------:R3:W-:Y:S01]  /*2240*/  STG.E desc[UR20][R10.64], R7 ;  /* 0x000000070a007986 */ /* 0x0007e2000c101914 */
[----:B------:R-:W-:Y:S01]  /*2250*/  FMUL R9, R20, UR23 ;  /* 0x0000001714097c20 */ /* 0x000fe20008400000 */
[----:B0-----:R-:W-:Y:S01]  /*2260*/  IADD3 R14, P0, PT, R10, UR27, RZ ;  /* 0x0000001b0a0e7c10 */ /* 0x001fe2000ff1e0ff */
[----:B-1----:R-:W-:Y:S01]  /*2270*/  FADD R26, R26, 1 ;  /* 0x3f8000001a1a7421 */ /* 0x002fe20000000000 */
[----:B------:R-:W-:-:S02]  /*2280*/  IADD3 R20, PT, PT, -R3, R2, RZ ;  /* 0x0000000203147210 */ /* 0x000fc40007ffe1ff */
[----:B------:R-:W-:Y:S01]  /*2290*/  IADD3.X R15, PT, PT, R11, UR28, RZ, P0, !PT ;  /* 0x0000001c0b0f7c10 */ /* 0x000fe200087fe4ff */
[----:B---3--:R-:W-:Y:S01]  /*22a0*/  IMAD R11, R46, UR34, R33 ;  /* 0x000000222e0b7c24 */ /* 0x008fe2000f8e0221 */
[----:B------:R-:W-:Y:S01]  /*22b0*/  F2FP.BF16.F32.PACK_AB R8, RZ, R8 ;  /* 0x00000008ff08723e */ /* 0x000fe200000010ff */
[----:B------:R-:W-:Y:S01]  /*22c0*/  ULOP3.LUT UR35, UR12, 0xfffffffe, URZ, 0xc0, !UPT ;  /* 0xfffffffe0c237892 */ /* 0x000fe2000f8ec0ff */
[----:B------:R-:W-:Y:S02]  /*22d0*/  F2FP.BF16.F32.PACK_AB R9, RZ, R9 ;  /* 0x00000009ff09723e */ /* 0x000fe400000010ff */
[----:B------:R-:W-:Y:S01]  /*22e0*/  IADD3 R10, PT, PT, R20, 0x1e, RZ ;  /* 0x0000001e140a7810 */ /* 0x000fe20007ffe0ff */
[----:B------:R-:W0:Y:S01]  /*22f0*/  MUFU.RCP R26, R26 ;  /* 0x0000001a001a7308 */ /* 0x000e220000001000 */
[----:B------:R-:W-:Y:S02]  /*2300*/  IADD3 R11, P0, PT, R11, UR26, RZ ;  /* 0x0000001a0b0b7c10 */ /* 0x000fe4000ff1e0ff */
[----:B------:R-:W-:Y:S01]  /*2310*/  FSETP.GE.AND P1, PT, |R18|, 0.60000002384185791016, PT ;  /* 0x3f19999a1200780b */ /* 0x000fe20003f26200 */
[----:B--2---:R-:W-:Y:S01]  /*2320*/  FFMA R32, R32, -2, R37 ;  /* 0xc000000020207823 */ /* 0x004fe20000000025 */
[----:B------:R-:W-:-:S02]  /*2330*/  PRMT R8, R8, 0x5410, R9 ;  /* 0x0000541008087816 */ /* 0x000fc40000000009 */
[----:B------:R-:W-:Y:S01]  /*2340*/  LOP3.LUT R10, R10, 0x1f, RZ, 0xc0, !PT ;  /* 0x0000001f0a0a7812 */ /* 0x000fe200078ec0ff */
[----:B------:R-:W-:Y:S02]  /*2350*/  USHF.R.U64 UR26, UR12, 0x1, UR13 ;  /* 0x000000010c1a7899 */ /* 0x000fe4000800120d */
[----:B------:R-:W-:Y:S02]  /*2360*/  IADD3.X R20, PT, PT, R12, UR13, RZ, P0, !PT ;  /* 0x0000000d0c147c10 */ /* 0x000fe400087fe4ff */
[----:B------:R-:W-:Y:S02]  /*2370*/  FSETP.GE.AND P0, PT, |R18|, 9.010913848876953125, PT ;  /* 0x41102cb41200780b */ /* 0x000fe40003f06200 */
[----:B------:R-:W-:Y:S01]  /*2380*/  MOV R33, UR35 ;  /* 0x0000002300217c02 */ /* 0x000fe20008000f00 */
[----:B------:R1:W-:Y:S01]  /*2390*/  STG.E desc[UR20][R14.64], R8 ;  /* 0x000000080e007986 */ /* 0x0003e2000c101914 */
[----:B------:R-:W-:Y:S02]  /*23a0*/  IADD3 R12, P2, PT, R10, R11, RZ ;  /* 0x0000000b0a0c7210 */ /* 0x000fe40007f5e0ff */
[----:B------:R-:W-:Y:S01]  /*23b0*/  IADD3 R11, PT, PT, -R3, R2, RZ ;  /* 0x00000002030b7210 */ /* 0x000fe20007ffe1ff */
[----:B------:R-:W-:Y:S01]  /*23c0*/  IMAD R33, R46, UR26, R33 ;  /* 0x0000001a2e217c24 */ /* 0x000fe2000f8e0221 */
[----:B------:R-:W-:-:S02]  /*23d0*/  IADD3.X R39, PT, PT, RZ, R20, RZ, P2, !PT ;  /* 0x00000014ff277210 */ /* 0x000fc400017fe4ff */
[----:B------:R-:W-:Y:S02]  /*23e0*/  IADD3 R34, PT, PT, R11, 0x1d, RZ ;  /* 0x0000001d0b227810 */ /* 0x000fe40007ffe0ff */
[----:B-1----:R-:W-:Y:S02]  /*23f0*/  FSEL R15, R32, 1, !P0 ;  /* 0x3f800000200f7808 */ /* 0x002fe40004000000 */
[----:B------:R-:W-:Y:S02]  /*2400*/  LEA R14, P0, R12, UR24, 0x2 ;  /* 0x000000180c0e7c11 */ /* 0x000fe4000f8010ff */
[--C-:B------:R-:W-:Y:S01]  /*2410*/  LOP3.LUT R32, R15, 0x80000000, R18.reuse, 0xb8, !PT ;  /* 0x800000000f207812 */ /* 0x100fe200078eb812 */
[----:B------:R-:W-:Y:S01]  /*2420*/  @!P1 FFMA R32, R18, R29, R18 ;  /* 0x0000001d12209223 */ /* 0x000fe20000000012 */
[----:B------:R-:W-:Y:S02]  /*2430*/  LEA.HI.X R15, R12, UR25, R39, 0x2, P0 ;  /* 0x000000190c0f7c11 */ /* 0x000fe400080f1427 */
[----:B------:R-:W-:-:S02]  /*2440*/  FSETP.GE.AND P1, PT, |R0|, 0.60000002384185791016, PT ;  /* 0x3f19999a0000780b */ /* 0x000fc40003f26200 */
[----:B------:R-:W-:Y:S02]  /*2450*/  IADD3 R33, PT, PT, R33, UR35, RZ ;  /* 0x0000002321217c10 */ /* 0x000fe4000fffe0ff */
[----:B------:R-:W-:Y:S01]  /*2460*/  LOP3.LUT R12, R34, 0x1f, RZ, 0xc0, !PT ;  /* 0x0000001f220c7812 */ /* 0x000fe200078ec0ff */
[----:B0-----:R-:W-:Y:S01]  /*2470*/  FFMA R26, R26, -2, R37 ;  /* 0xc00000001a1a7823 */ /* 0x001fe20000000025 */
[----:B------:R-:W-:Y:S02]  /*2480*/  FSETP.GE.AND P0, PT, |R0|, 9.010913848876953125, PT ;  /* 0x41102cb40000780b */ /* 0x000fe40003f06200 */
[----:B------:R-:W-:Y:S02]  /*2490*/  IADD3 R18, P2, P3, R33, UR35, R12 ;  /* 0x0000002321127c10 */ /* 0x000fe4000fb5e00c */
[----:B------:R-:W-:Y:S02]  /*24a0*/  FSEL R29, R26, 1, !P0 ;  /* 0x3f8000001a1d7808 */ /* 0x000fe40004000000 */
[----:B------:R-:W-:Y:S01]  /*24b0*/  IADD3.X R33, PT, PT, R20, UR13, RZ, P2, P3 ;  /* 0x0000000d14217c10 */ /* 0x000fe200097e64ff */
[----:B------:R-:W-:Y:S01]  /*24c0*/  FMUL R20, R21, 0.10703222453594207764 ;  /* 0x3ddb33b615147820 */ /* 0x000fe20000400000 */
[----:B------:R-:W-:Y:S01]  /*24d0*/  LEA R42, P2, R18, UR24, 0x2 ;  /* 0x00000018122a7c11 */ /* 0x000fe2000f8410ff */
[----:B------:R-:W-:Y:S01]  /*24e0*/  ULOP3.LUT UR24, UR13, 0x7fffffff, URZ, 0xc0, !UPT ;  /* 0x7fffffff0d187892 */ /* 0x000fe2000f8ec0ff */
[--C-:B------:R-:W-:Y:S01]  /*24f0*/  LOP3.LUT R34, R29, 0x80000000, R0.reuse, 0xb8, !PT ;  /* 0x800000001d227812 */ /* 0x100fe200078eb800 */
[----:B------:R-:W-:Y:S01]  /*2500*/  @!P1 FFMA R34, R0, R25, R0 ;  /* 0x0000001900229223 */ /* 0x000fe20000000000 */
[----:B------:R-:W-:Y:S01]  /*2510*/  MOV R52, UR32 ;  /* 0x0000002000347c02 */ /* 0x000fe20008000f00 */
[----:B------:R-:W-:Y:S01]  /*2520*/  FFMA R25, R21, R20, 0.79788458347320556641 ;  /* 0x3f4c422a15197423 */ /* 0x000fe20000000014 */
[----:B------:R-:W-:Y:S01]  /*2530*/  MOV R53, UR33 ;  /* 0x0000002100357c02 */ /* 0x000fe20008000f00 */
[----:B------:R-:W-:Y:S01]  /*2540*/  FFMA R20, -R16, R16, 1 ;  /* 0x3f80000010147423 */ /* 0x000fe20000000110 */
[----:B------:R-:W-:Y:S01]  /*2550*/  FMUL R26, R19, 0.10703222453594207764 ;  /* 0x3ddb33b6131a7820 */ /* 0x000fe20000400000 */
[----:B------:R-:W-:-:S02]  /*2560*/  IMAD R29, R46, UR24, RZ ;  /* 0x000000182e1d7c24 */ /* 0x000fc4000f8e02ff */
[----:B------:R-:W-:-:S04]  /*2570*/  IMAD.WIDE.U32 R52, R46, UR12, R52 ;  /* 0x0000000c2e347c25 */ /* 0x000fc8000f8e0034 */
[----:B------:R-:W-:Y:S01]  /*2580*/  FMUL R20, R20, R25 ;  /* 0x0000001914147220 */ /* 0x000fe20000400000 */
[----:B------:R-:W-:Y:S01]  /*2590*/  FFMA R26, R19, R26, 0.79788458347320556641 ;  /* 0x3f4c422a131a7423 */ /* 0x000fe2000000001a */
[----:B------:R-:W-:Y:S01]  /*25a0*/  FFMA R25, -R44, R44, 1 ;  /* 0x3f8000002c197423 */ /* 0x000fe2000000012c */
[-C--:B------:R-:W-:Y:S01]  /*25b0*/  FFMA R24, R24, R35.reuse, 0.5 ;  /* 0x3f00000018187423 */ /* 0x080fe20000000023 */
[----:B------:R-:W-:Y:S01]  /*25c0*/  LEA.HI.X R43, R18, UR25, R33, 0x2, P2 ;  /* 0x00000019122b7c11 */ /* 0x000fe200090f1421 */
[----:B------:R-:W-:Y:S01]  /*25d0*/  FFMA R22, R22, R35, 0.5 ;  /* 0x3f00000016167423 */ /* 0x000fe20000000023 */
[----:B------:R-:W-:Y:S01]  /*25e0*/  IADD3 R0, PT, PT, R29, R53, RZ ;  /* 0x000000351d007210 */ /* 0x000fe20007ffe0ff */
[----:B------:R-:W-:Y:S01]  /*25f0*/  FMUL R25, R25, R26 ;  /* 0x0000001a19197220 */ /* 0x000fe20000400000 */
[-C--:B------:R-:W-:Y:S01]  /*2600*/  IADD3 R18, P0, PT, R50, R52.reuse, RZ ;  /* 0x0000003432127210 */ /* 0x080fe20007f1e0ff */
[C---:B------:R-:W-:Y:S01]  /*2610*/  FMUL R29, R21.reuse, 0.5 ;  /* 0x3f000000151d7820 */ /* 0x040fe20000400000 */
[----:B------:R-:W-:Y:S01]  /*2620*/  IADD3 R52, P1, PT, R10, R52, RZ ;  /* 0x000000340a347210 */ /* 0x000fe20007f3e0ff */
[----:B------:R-:W-:Y:S01]  /*2630*/  FMUL R26, R21, R24 ;  /* 0x00000018151a7220 */ /* 0x000fe20000400000 */
[C---:B------:R-:W-:Y:S01]  /*2640*/  FMUL R21, R19.reuse, R22 ;  /* 0x0000001613157220 */ /* 0x040fe20000400000 */
[----:B------:R-:W-:Y:S01]  /*2650*/  FMUL R22, R19, 0.5 ;  /* 0x3f00000013167820 */ /* 0x000fe20000400000 */
[----:B------:R-:W-:Y:S01]  /*2660*/  FMUL R20, R29, R20 ;  /* 0x000000141d147220 */ /* 0x000fe20000400000 */
[----:B------:R-:W-:Y:S01]  /*2670*/  IADD3.X R53, PT, PT, RZ, R0, RZ, P1, !PT ;  /* 0x00000000ff357210 */ /* 0x000fe20000ffe4ff */
[----:B------:R-:W-:Y:S01]  /*2680*/  FADD R19, R16, 1 ;  /* 0x3f80000010137421 */ /* 0x000fe20000000000 */
[----:B------:R-:W-:-:S03]  /*2690*/  IADD3 R16, P1, PT, R52, UR32, RZ ;  /* 0x0000002034107c10 */ /* 0x000fc6000ff3e0ff */
[----:B------:R-:W-:Y:S01]  /*26a0*/  FFMA R24, R19, 0.5, R20 ;  /* 0x3f00000013187823 */ /* 0x000fe20000000014 */
[----:B------:R-:W-:Y:S02]  /*26b0*/  IADD3.X R19, PT, PT, R53, UR33, RZ, P1, !PT ;  /* 0x0000002135137c10 */ /* 0x000fe40008ffe4ff */
[C---:B------:R-:W-:Y:S02]  /*26c0*/  SHF.L.U32 R48, R16.reuse, 0x2, RZ ;  /* 0x0000000210307819 */ /* 0x040fe400000006ff */
[----:B------:R-:W-:Y:S02]  /*26d0*/  SHF.L.U64.HI R16, R16, 0x2, R19 ;  /* 0x0000000210107819 */ /* 0x000fe40000010213 */
[----:B------:R-:W-:-:S04]  /*26e0*/  IADD3 R54, P1, PT, R48, UR15, RZ ;  /* 0x0000000f30367c10 */ /* 0x000fc8000ff3e0ff */
[----:B------:R-:W-:-:S05]  /*26f0*/  IADD3.X R55, PT, PT, R16, UR17, RZ, P1, !PT ;  /* 0x0000001110377c10 */ /* 0x000fca0008ffe4ff */
[----:B------:R-:W2:Y:S01]  /*2700*/  LDG.E R29, desc[UR20][R54.64] ;  /* 0x00000014361d7981 */ /* 0x000ea2000c1e1900 */
[----:B------:R-:W-:-:S05]  /*2710*/  MOV R19, UR12 ;  /* 0x0000000c00137c02 */ /* 0x000fca0008000f00 */
[----:B------:R-:W-:-:S04]  /*2720*/  IMAD.WIDE.U32 R52, R19, 0x3, R52 ;  /* 0x0000000313347825 */ /* 0x000fc800078e0034 */
[----:B------:R-:W-:Y:S01]  /*2730*/  FMUL R25, R22, R25 ;  /* 0x0000001916197220 */ /* 0x000fe20000400000 */
[----:B------:R-:W-:Y:S02]  /*2740*/  IADD3 R19, PT, PT, R53, UR22, RZ ;  /* 0x0000001635137c10 */ /* 0x000fe4000fffe0ff */
[C---:B------:R-:W-:Y:S02]  /*2750*/  SHF.L.U32 R22, R52.reuse, 0x2, RZ ;  /* 0x0000000234167819 */ /* 0x040fe400000006ff */
[----:B------:R-:W-:Y:S02]  /*2760*/  SHF.L.U64.HI R20, R52, 0x2, R19 ;  /* 0x0000000234147819 */ /* 0x000fe40000010213 */
[----:B------:R-:W-:Y:S01]  /*2770*/  IADD3 R52, P1, PT, R22, UR15, RZ ;  /* 0x0000000f16347c10 */ /* 0x000fe2000ff3e0ff */
[----:B------:R-:W-:-:S03]  /*2780*/  HADD2.F32 R19, -RZ, R28.H0_H0 ;  /* 0x2000001cff137230 */ /* 0x000fc60000004100 */
[----:B------:R-:W-:Y:S02]  /*2790*/  IADD3.X R53, PT, PT, R20, UR17, RZ, P1, !PT ;  /* 0x0000001114357c10 */ /* 0x000fe40008ffe4ff */
[----:B------:R-:W-:Y:S01]  /*27a0*/  FMUL R26, R19, R26 ;  /* 0x0000001a131a7220 */ /* 0x000fe20000400000 */
[----:B------:R-:W-:Y:S02]  /*27b0*/  FMUL R24, R24, R19 ;  /* 0x0000001318187220 */ /* 0x000fe40000400000 */
[----:B------:R-:W3:Y:S01]  /*27c0*/  LDG.E R19, desc[UR20][R52.64] ;  /* 0x0000001434137981 */ /* 0x000ee2000c1e1900 */
[----:B------:R-:W-:Y:S01]  /*27d0*/  FADD R44, R44, 1 ;  /* 0x3f8000002c2c7421 */ /* 0x000fe20000000000 */
[--C-:B------:R-:W-:Y:S02]  /*27e0*/  HADD2.F32 R33, -RZ, R13.reuse.H0_H0 ;  /* 0x2000000dff217230 */ /* 0x100fe40000004100 */
[----:B------:R-:W-:Y:S02]  /*27f0*/  HADD2.F32 R28, -RZ, R28.H1_H1 ;  /* 0x3000001cff1c7230 */ /* 0x000fe40000004100 */
[----:B------:R-:W-:Y:S01]  /*2800*/  FFMA R25, R44, 0.5, R25 ;  /* 0x3f0000002c197823 */ /* 0x000fe20000000019 */
[----:B------:R-:W-:-:S02]  /*2810*/  HADD2.F32 R44, -RZ, R13.H1_H1 ;  /* 0x3000000dff2c7230 */ /* 0x000fc40000004100 */
[----:B------:R-:W-:Y:S01]  /*2820*/  FMUL R13, R24, R33 ;  /* 0x00000021180d7220 */ /* 0x000fe20000400000 */
[----:B------:R-:W-:Y:S01]  /*2830*/  FMUL R24, R17, 0.10703222453594207764 ;  /* 0x3ddb33b611187820 */ /* 0x000fe20000400000 */
[----:B------:R-:W-:Y:S01]  /*2840*/  FMUL R25, R25, R28 ;  /* 0x0000001c19197220 */ /* 0x000fe20000400000 */
[----:B------:R-:W-:Y:S02]  /*2850*/  FFMA R33, -R30, R30, 1 ;  /* 0x3f8000001e217423 */ /* 0x000fe4000000011e */
[----:B------:R-:W-:Y:S01]  /*2860*/  FFMA R24, R17, R24, 0.79788458347320556641 ;  /* 0x3f4c422a11187423 */ /* 0x000fe20000000018 */
[----:B------:R-:W-:Y:S01]  /*2870*/  FMUL R44, R25, R44 ;  /* 0x0000002c192c7220 */ /* 0x000fe20000400000 */
[----:B------:R-:W-:Y:S02]  /*2880*/  IADD3.X R25, PT, PT, RZ, R0, RZ, P0, !PT ;  /* 0x00000000ff197210 */ /* 0x000fe400007fe4ff */
[----:B------:R-:W-:Y:S01]  /*2890*/  FMUL R33, R33, R24 ;  /* 0x0000001821217220 */ /* 0x000fe20000400000 */
[----:B------:R-:W-:Y:S01]  /*28a0*/  IADD3 R24, P0, PT, R14, UR29, RZ ;  /* 0x0000001d0e187c10 */ /* 0x000fe2000ff1e0ff */
[----:B------:R-:W-:Y:S01]  /*28b0*/  FMUL R39, R36, 0.10703222453594207764 ;  /* 0x3ddb33b624277820 */ /* 0x000fe20000400000 */
[----:B------:R-:W-:Y:S01]  /*28c0*/  FMUL R21, R28, R21 ;  /* 0x000000151c157220 */ /* 0x000fe20000400000 */
[----:B------:R-:W-:Y:S01]  /*28d0*/  IADD3 R48, P1, PT, R48, UR30, RZ ;  /* 0x0000001e30307c10 */ /* 0x000fe2000ff3e0ff */
[----:B------:R0:W4:Y:S01]  /*28e0*/  LDG.E R28, desc[UR20][R14.64] ;  /* 0x000000140e1c7981 */ /* 0x000122000c1e1900 */
[----:B------:R-:W-:-:S02]  /*28f0*/  SHF.L.U64.HI R0, R18, 0x2, R25 ;  /* 0x0000000212007819 */ /* 0x000fc40000010219 */
[----:B------:R-:W-:Y:S02]  /*2900*/  IADD3.X R25, PT, PT, R15, UR7, RZ, P0, !PT ;  /* 0x000000070f197c10 */ /* 0x000fe400087fe4ff */
[----:B------:R-:W-:Y:S02]  /*2910*/  IADD3.X R49, PT, PT, R16, UR31, RZ, P1, !PT ;  /* 0x0000001f10317c10 */ /* 0x000fe40008ffe4ff */
[----:B------:R-:W-:Y:S01]  /*2920*/  IADD3 R16, P1, PT, R22, UR30, RZ ;  /* 0x0000001e16107c10 */ /* 0x000fe2000ff3e0ff */
[----:B0-----:R-:W-:Y:S01]  /*2930*/  FFMA R14, R36, R39, 0.79788458347320556641 ;  /* 0x3f4c422a240e7423 */ /* 0x001fe20000000027 */
[----:B------:R-:W-:Y:S01]  /*2940*/  FFMA R15, -R23, R23, 1 ;  /* 0x3f800000170f7423 */ /* 0x000fe20000000117 */
[----:B------:R-:W-:Y:S01]  /*2950*/  FFMA R39, R34, R35, 0.5 ;  /* 0x3f00000022277423 */ /* 0x000fe20000000023 */
[----:B------:R-:W-:Y:S01]  /*2960*/  FMUL R22, R17, 0.5 ;  /* 0x3f00000011167820 */ /* 0x000fe20000400000 */
[----:B------:R-:W5:Y:S01]  /*2970*/  LDG.E R24, desc[UR20][R24.64] ;  /* 0x0000001418187981 */ /* 0x000f62000c1e1900 */
[----:B------:R-:W-:Y:S01]  /*2980*/  FMUL R15, R15, R14 ;  /* 0x0000000e0f0f7220 */ /* 0x000fe20000400000 */
[C---:B------:R-:W-:Y:S01]  /*2990*/  FMUL R14, R36.reuse, R39 ;  /* 0x00000027240e7220 */ /* 0x040fe20000400000 */
[----:B------:R-:W-:Y:S01]  /*29a0*/  FMUL R36, R36, 0.5 ;  /* 0x3f00000024247820 */ /* 0x000fe20000400000 */
[----:B------:R-:W-:Y:S01]  /*29b0*/  FMUL R33, R22, R33 ;  /* 0x0000002116217220 */ /* 0x000fe20000400000 */
[----:B------:R-:W-:Y:S01]  /*29c0*/  FADD R30, R30, 1 ;  /* 0x3f8000001e1e7421 */ /* 0x000fe20000000000 */
[----:B------:R-:W-:-:S02]  /*29d0*/  HADD2.F32 R39, -RZ, R31.H0_H0 ;  /* 0x2000001fff277230 */ /* 0x000fc40000004100 */
[----:B------:R-:W-:Y:S01]  /*29e0*/  FMUL R15, R36, R15 ;  /* 0x0000000f240f7220 */ /* 0x000fe20000400000 */
[C---:B------:R-:W-:Y:S01]  /*29f0*/  FMNMX3 R38, |R13|.reuse, R38, |R44|, !PT ;  /* 0x000000260d267276 */ /* 0x040fe2000780062c */
[----:B------:R-:W-:Y:S01]  /*2a00*/  FFMA R30, R30, 0.5, R33 ;  /* 0x3f0000001e1e7823 */ /* 0x000fe20000000021 */
[----:B------:R-:W-:Y:S02]  /*2a10*/  HADD2.F32 R33, -RZ, R27.H0_H0 ;  /* 0x2000001bff217230 */ /* 0x000fe40000004100 */
[----:B------:R-:W-:Y:S01]  /*2a20*/  FFMA R32, R32, R35, 0.5 ;  /* 0x3f00000020207423 */ /* 0x000fe20000000023 */
[----:B------:R-:W-:Y:S01]  /*2a30*/  SHF.L.U32 R18, R18, 0x2, RZ ;  /* 0x0000000212127819 */ /* 0x000fe200000006ff */
[----:B------:R-:W5:Y:S01]  /*2a40*/  LDG.E R22, desc[UR20][R48.64] ;  /* 0x0000001430167981 */ /* 0x000f62000c1e1900 */
[----:B------:R-:W-:Y:S01]  /*2a50*/  FMUL R30, R30, R33 ;  /* 0x000000211e1e7220 */ /* 0x000fe20000400000 */
[----:B------:R-:W-:Y:S01]  /*2a60*/  FMUL R13, R13, UR23 ;  /* 0x000000170d0d7c20 */ /* 0x000fe20008400000 */
[----:B------:R-:W-:Y:S01]  /*2a70*/  FMUL R44, R44, UR23 ;  /* 0x000000172c2c7c20 */ /* 0x000fe20008400000 */
[----:B------:R-:W-:Y:S01]  /*2a80*/  FMUL R32, R17, R32 ;  /* 0x0000002011207220 */ /* 0x000fe20000400000 */
[----:B------:R-:W-:-:S03]  /*2a90*/  IADD3.X R17, PT, PT, R20, UR31, RZ, P1, !PT ;  /* 0x0000001f14117c10 */ /* 0x000fc60008ffe4ff */
[----:B------:R-:W-:Y:S02]  /*2aa0*/  F2FP.BF16.F32.PACK_AB R13, R44, R13 ;  /* 0x0000000d2c0d723e */ /* 0x000fe400000010ff */
[----:B------:R0:W5:Y:S02]  /*2ab0*/  LDG.E R20, desc[UR20][R16.64] ;  /* 0x0000001410147981 */ /* 0x000164000c1e1900 */
[----:B0-----:R-:W-:-:S04]  /*2ac0*/  IADD3 R16, P0, PT, R18, UR8, RZ ;  /* 0x0000000812107c10 */ /* 0x001fc8000ff1e0ff */
[----:B------:R-:W-:-:S05]  /*2ad0*/  IADD3.X R17, PT, PT, R0, UR9, RZ, P0, !PT ;  /* 0x0000000900117c10 */ /* 0x000fca00087fe4ff */
[----:B------:R0:W-:Y:S01]  /*2ae0*/  STG.E desc[UR20][R16.64], R13 ;  /* 0x0000000d10007986 */ /* 0x0001e2000c101914 */
[----:B------:R-:W-:Y:S01]  /*2af0*/  FMUL R32, R33, R32 ;  /* 0x0000002021207220 */ /* 0x000fe20000400000 */
[----:B0-----:R-:W-:-:S04]  /*2b00*/  IADD3 R16, P0, PT, R16, UR27, RZ ;  /* 0x0000001b10107c10 */ /* 0x001fc8000ff1e0ff */
[----:B------:R-:W-:Y:S01]  /*2b10*/  IADD3.X R17, PT, PT, R17, UR28, RZ, P0, !PT ;  /* 0x0000001c11117c10 */ /* 0x000fe200087fe4ff */
[----:B--2---:R-:W-:-:S05]  /*2b20*/  HADD2.F32 R34, -RZ, R29.H0_H0 ;  /* 0x2000001dff227230 */ /* 0x004fca0000004100 */
[----:B------:R-:W-:-:S04]  /*2b30*/  FMUL R25, R34, 0.044714998453855514526 ;  /* 0x3d37271322197820 */ /* 0x000fc80000400000 */
[C---:B------:R-:W-:Y:S01]  /*2b40*/  FFMA R36, R34.reuse, R25, 1 ;  /* 0x3f80000022247423 */ /* 0x040fe20000000019 */
[----:B------:R-:W-:-:S04]  /*2b50*/  FMUL R25, R34, 0.79788458347320556641 ;  /* 0x3f4c422a22197820 */ /* 0x000fc80000400000 */
[----:B------:R-:W-:Y:S01]  /*2b60*/  FMUL R25, R25, R36 ;  /* 0x0000002419197220 */ /* 0x000fe20000400000 */
[----:B------:R-:W-:-:S04]  /*2b70*/  FADD R36, R23, 1 ;  /* 0x3f80000017247421 */ /* 0x000fc80000000000 */
[----:B------:R-:W-:Y:S01]  /*2b80*/  FFMA R23, R36, 0.5, R15 ;  /* 0x3f00000024177823 */ /* 0x000fe2000000000f */
[----:B------:R-:W-:Y:S01]  /*2b90*/  FMUL R15, R30, R39 ;  /* 0x000000271e0f7220 */ /* 0x000fe20000400000 */
[----:B------:R-:W-:Y:S02]  /*2ba0*/  HADD2.F32 R30, -RZ, R27.H1_H1 ;  /* 0x3000001bff1e7230 */ /* 0x000fe40000004100 */
[----:B------:R-:W-:Y:S01]  /*2bb0*/  FMUL R39, |R25|, 2.8853900432586669922 ;  /* 0x4038aa3b19277820 */ /* 0x000fe20000400200 */
[----:B------:R-:W-:Y:S02]  /*2bc0*/  HADD2.F32 R36, -RZ, R31.H1_H1 ;  /* 0x3000001fff247230 */ /* 0x000fe40000004100 */
[----:B------:R-:W-:Y:S01]  /*2bd0*/  FMUL R23, R23, R30 ;  /* 0x0000001e17177220 */ /* 0x000fe20000400000 */
[----:B------:R-:W0:Y:S03]  /*2be0*/  MUFU.EX2 R27, R39 ;  /* 0x00000027001b7308 */ /* 0x000e260000000800 */
[----:B------:R-:W-:Y:S01]  /*2bf0*/  FMUL R36, R23, R36 ;  /* 0x0000002417247220 */ /* 0x000fe20000400000 */
[----:B------:R-:W-:Y:S01]  /*2c00*/  FMUL R23, R30, R14 ;  /* 0x0000000e1e177220 */ /* 0x000fe20000400000 */
[----:B------:R-:W-:-:S02]  /*2c10*/  HADD2.F32 R29, -RZ, R29.H1_H1 ;  /* 0x3000001dff1d7230 */ /* 0x000fc40000004100 */
[----:B------:R-:W-:Y:S01]  /*2c20*/  FMUL R30, R36, UR23 ;  /* 0x00000017241e7c20 */ /* 0x000fe20008400000 */
[C---:B------:R-:W-:Y:S01]  /*2c30*/  FMUL R31, R15.reuse, UR23 ;  /* 0x000000170f1f7c20 */ /* 0x040fe20008400000 */
[----:B------:R-:W-:-:S03]  /*2c40*/  FMNMX3 R38, |R15|, R38, |R36|, !PT ;  /* 0x000000260f267276 */ /* 0x000fc60007800624 */
[----:B------:R-:W-:Y:S01]  /*2c50*/  F2FP.BF16.F32.PACK_AB R15, RZ, R30 ;  /* 0x0000001eff0f723e */ /* 0x000fe200000010ff */
[----:B------:R-:W-:Y:S01]  /*2c60*/  FMUL R30, R29, 0.044714998453855514526 ;  /* 0x3d3727131d1e7820 */ /* 0x000fe20000400000 */
[----:B------:R-:W-:Y:S01]  /*2c70*/  F2FP.BF16.F32.PACK_AB R14, RZ, R31 ;  /* 0x0000001fff0e723e */ /* 0x000fe200000010ff */
[----:B------:R-:W-:Y:S01]  /*2c80*/  FMUL R36, R25, R25 ;  /* 0x0000001919247220 */ /* 0x000fe20000400000 */
[----:B0-----:R-:W-:Y:S01]  /*2c90*/  FADD R44, R27, 1 ;  /* 0x3f8000001b2c7421 */ /* 0x001fe20000000000 */
[C---:B------:R-:W-:Y:S01]  /*2ca0*/  FFMA R31, R29.reuse, R30, 1 ;  /* 0x3f8000001d1f7423 */ /* 0x040fe2000000001e */
[----:B------:R-:W-:Y:S01]  /*2cb0*/  FMUL R30, R29, 0.79788458347320556641 ;  /* 0x3f4c422a1d1e7820 */ /* 0x000fe20000400000 */
[----:B------:R-:W-:-:S03]  /*2cc0*/  FFMA R27, R36, R40, -0.052303962409496307373 ;  /* 0xbd563cae241b7423 */ /* 0x000fc60000000028 */
[----:B------:R-:W-:Y:S01]  /*2cd0*/  FMUL R30, R30, R31 ;  /* 0x0000001f1e1e7220 */ /* 0x000fe20000400000 */
[----:B------:R-:W0:Y:S01]  /*2ce0*/  MUFU.RCP R44, R44 ;  /* 0x0000002c002c7308 */ /* 0x000e220000001000 */
[----:B------:R-:W-:Y:S02]  /*2cf0*/  FFMA R27, R36, R27, 0.1331529766321182251 ;  /* 0x3e085941241b7423 */ /* 0x000fe4000000001b */
[----:B------:R-:W-:Y:S02]  /*2d00*/  FMUL R31, |R30|, 2.8853900432586669922 ;  /* 0x4038aa3b1e1f7820 */ /* 0x000fe40000400200 */
[----:B------:R-:W-:Y:S01]  /*2d10*/  FFMA R27, R36, R27, -0.33332768082618713379 ;  /* 0xbeaaa9ed241b7423 */ /* 0x000fe2000000001b */
[----:B------:R-:W-:-:S03]  /*2d20*/  PRMT R14, R14, 0x5410, R15 ;  /* 0x000054100e0e7816 */ /* 0x000fc6000000000f */
[----:B------:R-:W1:Y:S01]  /*2d30*/  MUFU.EX2 R31, R31 ;  /* 0x0000001f001f7308 */ /* 0x000e620000000800 */
[----:B------:R-:W-:Y:S01]  /*2d40*/  FFMA R36, R36, R27, RZ ;  /* 0x0000001b24247223 */ /* 0x000fe200000000ff */
[----:B------:R-:W-:Y:S01]  /*2d50*/  FMUL R33, R34, 0.035677410662174224854 ;  /* 0x3d12227a22217820 */ /* 0x000fe20000400000 */
[----:B------:R-:W-:Y:S01]  /*2d60*/  FMNMX3 R27, |R26|, R38, |R21|, !PT ;  /* 0x000000261a1b7276 */ /* 0x000fe20007800615 */
[----:B------:R2:W-:Y:S01]  /*2d70*/  STG.E desc[UR20][R16.64], R14 ;  /* 0x0000000e10007986 */ /* 0x0005e2000c101914 */
[C---:B------:R-:W-:Y:S01]  /*2d80*/  FSETP.GE.AND P1, PT, |R25|.reuse, 0.60000002384185791016, PT ;  /* 0x3f19999a1900780b */ /* 0x040fe20003f26200 */
[----:B------:R-:W-:Y:S01]  /*2d90*/  FFMA R33, R34, R33, 0.79788458347320556641 ;  /* 0x3f4c422a22217423 */ /* 0x000fe20000000021 */
[----:B------:R-:W-:Y:S01]  /*2da0*/  FMUL R26, R26, UR23 ;  /* 0x000000171a1a7c20 */ /* 0x000fe20008400000 */
[----:B0-----:R-:W-:Y:S01]  /*2db0*/  FFMA R44, R44, -2, R37 ;  /* 0xc00000002c2c7823 */ /* 0x001fe20000000025 */
[C---:B------:R-:W-:Y:S01]  /*2dc0*/  FMNMX3 R27, |R32|.reuse, R27, |R23|, !PT ;  /* 0x0000001b201b7276 */ /* 0x040fe20007800617 */
[----:B------:R-:W-:Y:S01]  /*2dd0*/  FMUL R32, R32, UR23 ;  /* 0x0000001720207c20 */ /* 0x000fe20008400000 */
[----:B------:R-:W-:Y:S01]  /*2de0*/  FSETP.GE.AND P0, PT, |R25|, 9.010913848876953125, PT ;  /* 0x41102cb41900780b */ /* 0x000fe20003f06200 */
[----:B--2---:R-:W-:Y:S01]  /*2df0*/  FMUL R17, R21, UR23 ;  /* 0x0000001715117c20 */ /* 0x004fe20008400000 */
[----:B------:R-:W-:-:S02]  /*2e00*/  FMUL R21, R34, R33 ;  /* 0x0000002122157220 */ /* 0x000fc40000400000 */
[----:B------:R-:W-:Y:S02]  /*2e10*/  FSEL R44, R44, 1, !P0 ;  /* 0x3f8000002c2c7808 */ /* 0x000fe40004000000 */
[----:B------:R-:W-:Y:S02]  /*2e20*/  IADD3 R38, P0, PT, R18, UR18, RZ ;  /* 0x0000001212267c10 */ /* 0x000fe4000ff1e0ff */
[----:B------:R-:W-:Y:S02]  /*2e30*/  F2FP.BF16.F32.PACK_AB R16, R17, R26 ;  /* 0x0000001a1110723e */ /* 0x000fe400000010ff */
[----:B------:R-:W-:Y:S01]  /*2e40*/  F2FP.BF16.F32.PACK_AB R17, RZ, R32 ;  /* 0x00000020ff11723e */ /* 0x000fe200000010ff */
[----:B------:R-:W-:Y:S01]  /*2e50*/  FMUL R32, R29, 0.035677410662174224854 ;  /* 0x3d12227a1d207820 */ /* 0x000fe20000400000 */
[----:B------:R-:W-:Y:S01]  /*2e60*/  FMUL R41, |R21|, 2.8853900432586669922 ;  /* 0x4038aa3b15297820 */ /* 0x000fe20000400200 */
[----:B-1----:R-:W-:Y:S01]  /*2e70*/  FADD R26, R31, 1 ;  /* 0x3f8000001f1a7421 */ /* 0x002fe20000000000 */
[--C-:B------:R-:W-:Y:S01]  /*2e80*/  LOP3.LUT R33, R44, 0x80000000, R25.reuse, 0xb8, !PT ;  /* 0x800000002c217812 */ /* 0x100fe200078eb819 */
[----:B------:R-:W-:Y:S01]  /*2e90*/  @!P1 FFMA R33, R25, R36, R25 ;  /* 0x0000002419219223 */ /* 0x000fe20000000019 */
[----:B------:R-:W-:Y:S01]  /*2ea0*/  IADD3.X R39, PT, PT, R0, UR19, RZ, P0, !PT ;  /* 0x0000001300277c10 */ /* 0x000fe200087fe4ff */
[C---:B------:R-:W-:Y:S01]  /*2eb0*/  FFMA R0, R29.reuse, R32, 0.79788458347320556641 ;  /* 0x3f4c422a1d007423 */ /* 0x040fe20000000020 */
[----:B------:R0:W1:Y:S03]  /*2ec0*/  MUFU.EX2 R25, R41 ;  /* 0x0000002900197308 */ /* 0x0000660000000800 */
[----:B------:R-:W-:-:S05]  /*2ed0*/  FMUL R0, R29, R0 ;  /* 0x000000001d007220 */ /* 0x000fca0000400000 */
[----:B------:R-:W2:Y:S01]  /*2ee0*/  MUFU.RCP R26, R26 ;  /* 0x0000001a001a7308 */ /* 0x000ea20000001000 */
[----:B------:R-:W-:Y:S01]  /*2ef0*/  FMUL R31, |R0|, 2.8853900432586669922 ;  /* 0x4038aa3b001f7820 */ /* 0x000fe20000400200 */
[----:B0-----:R-:W-:-:S06]  /*2f00*/  FMUL R41, R30, R30 ;  /* 0x0000001e1e297220 */ /* 0x001fcc0000400000 */
[----:B------:R-:W0:Y:S01]  /*2f10*/  MUFU.EX2 R31, R31 ;  /* 0x0000001f001f7308 */ /* 0x000e220000000800 */
[----:B------:R-:W-:Y:S01]  /*2f20*/  FFMA R32, R41, R40, -0.052303962409496307373 ;  /* 0xbd563cae29207423 */ /* 0x000fe20000000028 */
[----:B-1----:R-:W-:Y:S01]  /*2f30*/  FADD R47, R25, 1 ;  /* 0x3f800000192f7421 */ /* 0x002fe20000000000 */
[----:B------:R-:W-:Y:S02]  /*2f40*/  FMUL R18, R23, UR23 ;  /* 0x0000001717127c20 */ /* 0x000fe40008400000 */
[----:B------:R-:W-:Y:S01]  /*2f50*/  FFMA R32, R41, R32, 0.1331529766321182251 ;  /* 0x3e08594129207423 */ /* 0x000fe20000000020 */
[----:B------:R-:W-:Y:S01]  /*2f60*/  IADD3 R44, P0, PT, R38, UR27, RZ ;  /* 0x0000001b262c7c10 */ /* 0x000fe2000ff1e0ff */
[----:B--2---:R-:W-:Y:S02]  /*2f70*/  FFMA R23, R26, -2, R37 ;  /* 0xc00000001a177823 */ /* 0x004fe40000000025 */
[----:B------:R-:W1:Y:S01]  /*2f80*/  MUFU.RCP R26, R47 ;  /* 0x0000002f001a7308 */ /* 0x000e620000001000 */
[----:B------:R-:W-:Y:S01]  /*2f90*/  FSETP.GE.AND P1, PT, |R30|, 0.60000002384185791016, PT ;  /* 0x3f19999a1e00780b */ /* 0x000fe20003f26200 */
[----:B---3--:R-:W-:-:S02]  /*2fa0*/  HADD2.F32 R25, -RZ, R19.H0_H0 ;  /* 0x20000013ff197230 */ /* 0x008fc40000004100 */
[----:B------:R-:W-:Y:S01]  /*2fb0*/  FFMA R36, R41, R32, -0.33332768082618713379 ;  /* 0xbeaaa9ed29247423 */ /* 0x000fe20000000020 */
[----:B------:R-:W-:Y:S02]  /*2fc0*/  IADD3.X R45, PT, PT, R39, UR28, RZ, P0, !PT ;  /* 0x0000001c272d7c10 */ /* 0x000fe400087fe4ff */
[----:B------:R-:W-:Y:S01]  /*2fd0*/  FSETP.GE.AND P0, PT, |R30|, 9.010913848876953125, PT ;  /* 0x41102cb41e00780b */ /* 0x000fe20003f06200 */
[----:B------:R-:W-:Y:S01]  /*2fe0*/  FFMA R41, R41, R36, RZ ;  /* 0x0000002429297223 */ /* 0x000fe200000000ff */
[----:B------:R-:W-:Y:S01]  /*2ff0*/  FMUL R32, R25, 0.044714998453855514526 ;  /* 0x3d37271319207820 */ /* 0x000fe20000400000 */
[----:B0-----:R-:W-:Y:S01]  /*3000*/  FADD R36, R31, 1 ;  /* 0x3f8000001f247421 */ /* 0x001fe20000000000 */
[----:B------:R-:W-:Y:S01]  /*3010*/  FMUL R31, R21, R21 ;  /* 0x00000015151f7220 */ /* 0x000fe20000400000 */
[----:B------:R-:W-:Y:S01]  /*3020*/  FSEL R23, R23, 1, !P0 ;  /* 0x3f80000017177808 */ /* 0x000fe20004000000 */
[----:B------:R0:W-:Y:S01]  /*3030*/  STG.E desc[UR20][R38.64], R16 ;  /* 0x0000001026007986 */ /* 0x0001e2000c101914 */
[----:B------:R-:W-:-:S02]  /*3040*/  FFMA R32, R25, R32, 1 ;  /* 0x3f80000019207423 */ /* 0x000fc40000000020 */
[--C-:B------:R-:W-:Y:S01]  /*3050*/  LOP3.LUT R23, R23, 0x80000000, R30.reuse, 0xb8, !PT ;  /* 0x8000000017177812 */ /* 0x100fe200078eb81e */
[----:B------:R-:W-:Y:S01]  /*3060*/  @!P1 FFMA R23, R30, R41, R30 ;  /* 0x000000291e179223 */ /* 0x000fe2000000001e */
[----:B------:R-:W2:Y:S01]  /*3070*/  MUFU.RCP R36, R36 ;  /* 0x0000002400247308 */ /* 0x000ea20000001000 */
[----:B-1----:R-:W-:Y:S01]  /*3080*/  FFMA R30, R26, -2, R37 ;  /* 0xc00000001a1e7823 */ /* 0x002fe20000000025 */
[----:B------:R-:W-:Y:S01]  /*3090*/  FSETP.GE.AND P1, PT, |R21|, 0.60000002384185791016, PT ;  /* 0x3f19999a1500780b */ /* 0x000fe20003f26200 */
[----:B0-----:R-:W-:Y:S01]  /*30a0*/  FMUL R39, R25, 0.79788458347320556641 ;  /* 0x3f4c422a19277820 */ /* 0x001fe20000400000 */
[----:B------:R-:W-:-:S03]  /*30b0*/  FFMA R38, R31, R40, -0.052303962409496307373 ;  /* 0xbd563cae1f267423 */ /* 0x000fc60000000028 */
[----:B------:R-:W-:Y:S01]  /*30c0*/  FMUL R39, R39, R32 ;  /* 0x0000002027277220 */ /* 0x000fe20000400000 */
[----:B------:R-:W-:Y:S01]  /*30d0*/  FFMA R26, R31, R38, 0.1331529766321182251 ;  /* 0x3e0859411f1a7423 */ /* 0x000fe20000000026 */
[----:B------:R-:W-:Y:S02]  /*30e0*/  FSETP.GE.AND P0, PT, |R21|, 9.010913848876953125, PT ;  /* 0x41102cb41500780b */ /* 0x000fe40003f06200 */
[----:B------:R-:W-:Y:S01]  /*30f0*/  FMUL R32, |R39|, 2.8853900432586669922 ;  /* 0x4038aa3b27207820 */ /* 0x000fe20000400200 */
[C---:B------:R-:W-:Y:S01]  /*3100*/  FFMA R26, R31.reuse, R26, -0.33332768082618713379 ;  /* 0xbeaaa9ed1f1a7423 */ /* 0x040fe2000000001a */
[----:B------:R-:W-:Y:S01]  /*3110*/  FSEL R30, R30, 1, !P0 ;  /* 0x3f8000001e1e7808 */ /* 0x000fe20004000000 */
[----:B------:R-:W-:Y:S02]  /*3120*/  FMUL R41, R0, R0 ;  /* 0x0000000000297220 */ /* 0x000fe40000400000 */
[----:B------:R-:W-:Y:S01]  /*3130*/  FFMA R26, R31, R26, RZ ;  /* 0x0000001a1f1a7223 */ /* 0x000fe200000000ff */
[----:B------:R-:W0:Y:S01]  /*3140*/  MUFU.EX2 R32, R32 ;  /* 0x0000002000207308 */ /* 0x000e220000000800 */
[----:B------:R-:W-:-:S02]  /*3150*/  LOP3.LUT R30, R30, 0x80000000, R21, 0xb8, !PT ;  /* 0x800000001e1e7812 */ /* 0x000fc400078eb815 */
[----:B------:R-:W-:Y:S01]  /*3160*/  @!P1 FFMA R30, R21, R26, R21 ;  /* 0x0000001a151e9223 */ /* 0x000fe20000000015 */
[C---:B------:R-:W-:Y:S01]  /*3170*/  FFMA R26, R41.reuse, R40, -0.052303962409496307373 ;  /* 0xbd563cae291a7423 */ /* 0x040fe20000000028 */
[----:B------:R-:W-:Y:S01]  /*3180*/  F2FP.BF16.F32.PACK_AB R18, RZ, R18 ;  /* 0x00000012ff12723e */ /* 0x000fe200000010ff */
[----:B--2---:R-:W-:Y:S01]  /*3190*/  FFMA R21, R36, -2, R37 ;  /* 0xc000000024157823 */ /* 0x004fe20000000025 */
[C---:B------:R-:W-:Y:S01]  /*31a0*/  FSETP.GE.AND P1, PT, |R0|.reuse, 0.60000002384185791016, PT ;  /* 0x3f19999a0000780b */ /* 0x040fe20003f26200 */
[----:B------:R-:W-:Y:S01]  /*31b0*/  FFMA R26, R41, R26, 0.1331529766321182251 ;  /* 0x3e085941291a7423 */ /* 0x000fe2000000001a */
[----:B------:R-:W-:Y:S02]  /*31c0*/  FSETP.GE.AND P0, PT, |R0|, 9.010913848876953125, PT ;  /* 0x41102cb40000780b */ /* 0x000fe40003f06200 */
[----:B------:R-:W-:Y:S01]  /*31d0*/  PRMT R17, R17, 0x5410, R18 ;  /* 0x0000541011117816 */ /* 0x000fe20000000012 */
[----:B------:R-:W-:Y:S01]  /*31e0*/  FMUL R38, R25, 0.035677410662174224854 ;  /* 0x3d12227a19267820 */ /* 0x000fe20000400000 */
[----:B------:R-:W-:Y:S01]  /*31f0*/  FSEL R21, R21, 1, !P0 ;  /* 0x3f80000015157808 */ /* 0x000fe20004000000 */
[----:B------:R-:W-:-:S02]  /*3200*/  FFMA R26, R41, R26, -0.33332768082618713379 ;  /* 0xbeaaa9ed291a7423 */ /* 0x000fc4000000001a */
[----:B------:R1:W-:Y:S01]  /*3210*/  STG.E desc[UR20][R44.64], R17 ;  /* 0x000000112c007986 */ /* 0x0003e2000c101914 */
[----:B------:R-:W-:Y:S01]  /*3220*/  FFMA R36, R25, R38, 0.79788458347320556641 ;  /* 0x3f4c422a19247423 */ /* 0x000fe20000000026 */
[----:B------:R-:W-:Y:S01]  /*3230*/  FFMA R41, R41, R26, RZ ;  /* 0x0000001a29297223 */ /* 0x000fe200000000ff */
[----:B0-----:R-:W-:Y:S01]  /*3240*/  FADD R38, R32, 1 ;  /* 0x3f80000020267421 */ /* 0x001fe20000000000 */
[--C-:B-1----:R-:W-:Y:S01]  /*3250*/  LOP3.LUT R44, R21, 0x80000000, R0.reuse, 0xb8, !PT ;  /* 0x80000000152c7812 */ /* 0x102fe200078eb800 */
[----:B------:R-:W-:Y:S01]  /*3260*/  FMUL R21, R39, R39 ;  /* 0x0000002727157220 */ /* 0x000fe20000400000 */
[----:B------:R-:W-:-:S03]  /*3270*/  @!P1 FFMA R44, R0, R41, R0 ;  /* 0x00000029002c9223 */ /* 0x000fc60000000000 */
[----:B------:R-:W0:Y:S01]  /*3280*/  MUFU.RCP R38, R38 ;  /* 0x0000002600267308 */ /* 0x000e220000001000 */
[----:B------:R-:W-:Y:S01]  /*3290*/  FFMA R0, R21, R40, -0.052303962409496307373 ;  /* 0xbd563cae15007423 */ /* 0x000fe20000000028 */
[----:B------:R-:W-:-:S03]  /*32a0*/  FMUL R31, R25, R36 ;  /* 0x00000024191f7220 */ /* 0x000fc60000400000 */
[----:B------:R-:W-:Y:S01]  /*32b0*/  FFMA R0, R21, R0, 0.1331529766321182251 ;  /* 0x3e08594115007423 */ /* 0x000fe20000000000 */
[----:B------:R-:W-:-:S03]  /*32c0*/  FMUL R26, |R31|, 2.8853900432586669922 ;  /* 0x4038aa3b1f1a7820 */ /* 0x000fc60000400200 */
[C---:B------:R-:W-:Y:S01]  /*32d0*/  FFMA R32, R21.reuse, R0, -0.33332768082618713379 ;  /* 0xbeaaa9ed15207423 */ /* 0x040fe20000000000 */
[----:B------:R-:W-:Y:S01]  /*32e0*/  HADD2.F32 R0, -RZ, R19.H1_H1 ;  /* 0x30000013ff007230 */ /* 0x000fe20000004100 */
[----:B------:R1:W2:Y:S02]  /*32f0*/  MUFU.EX2 R36, R26 ;  /* 0x0000001a00247308 */ /* 0x0002a40000000800 */
[----:B------:R-:W-:Y:S02]  /*3300*/  FFMA R32, R21, R32, RZ ;  /* 0x0000002015207223 */ /* 0x000fe400000000ff */
[C---:B------:R-:W-:Y:S01]  /*3310*/  FMUL R21, R0.reuse, 0.044714998453855514526 ;  /* 0x3d37271300157820 */ /* 0x040fe20000400000 */
[C---:B------:R-:W-:Y:S01]  /*3320*/  FSETP.GE.AND P1, PT, |R39|.reuse, 0.60000002384185791016, PT ;  /* 0x3f19999a2700780b */ /* 0x040fe20003f26200 */
[----:B------:R-:W-:Y:S01]  /*3330*/  FMUL R41, R0, 0.79788458347320556641 ;  /* 0x3f4c422a00297820 */ /* 0x000fe20000400000 */
[----:B0-----:R-:W-:Y:S01]  /*3340*/  FFMA R38, R38, -2, R37 ;  /* 0xc000000026267823 */ /* 0x001fe20000000025 */
[----:B-1----:R-:W-:Y:S01]  /*3350*/  FFMA R26, R0, R21, 1 ;  /* 0x3f800000001a7423 */ /* 0x002fe20000000015 */
[----:B------:R-:W-:-:S03]  /*3360*/  FSETP.GE.AND P0, PT, |R39|, 9.010913848876953125, PT ;  /* 0x41102cb42700780b */ /* 0x000fc60003f06200 */
[----:B------:R-:W-:Y:S01]  /*3370*/  FMUL R26, R41, R26 ;  /* 0x0000001a291a7220 */ /* 0x000fe20000400000 */
[----:B------:R-:W-:-:S03]  /*3380*/  FSEL R38, R38, 1, !P0 ;  /* 0x3f80000026267808 */ /* 0x000fc60004000000 */
[----:B------:R-:W-:Y:S01]  /*3390*/  FMUL R41, |R26|, 2.8853900432586669922 ;  /* 0x4038aa3b1a297820 */ /* 0x000fe20000400200 */
[--C-:B------:R-:W-:Y:S01]  /*33a0*/  LOP3.LUT R21, R38, 0x80000000, R39.reuse, 0xb8, !PT ;  /* 0x8000000026157812 */ /* 0x100fe200078eb827 */
[----:B------:R-:W-:Y:S01]  /*33b0*/  @!P1 FFMA R21, R39, R32, R39 ;  /* 0x0000002027159223 */ /* 0x000fe20000000027 */
[----:B--2---:R-:W-:Y:S01]  /*33c0*/  FADD R36, R36, 1 ;  /* 0x3f80000024247421 */ /* 0x004fe20000000000 */
[----:B------:R-:W0:Y:S01]  /*33d0*/  MUFU.EX2 R32, R41 ;  /* 0x0000002900207308 */ /* 0x000e220000000800 */
[----:B------:R-:W-:-:S07]  /*33e0*/  FMUL R39, R31, R31 ;  /* 0x0000001f1f277220 */ /* 0x000fce0000400000 */
[----:B------:R-:W1:Y:S01]  /*33f0*/  MUFU.RCP R36, R36 ;  /* 0x0000002400247308 */ /* 0x000e620000001000 */
[----:B------:R-:W-:Y:S01]  /*3400*/  FFMA R38, R39, R40, -0.052303962409496307373 ;  /* 0xbd563cae27267423 */ /* 0x000fe20000000028 */
[----:B------:R-:W-:-:S03]  /*3410*/  FSETP.GE.AND P1, PT, |R31|, 0.60000002384185791016, PT ;  /* 0x3f19999a1f00780b */ /* 0x000fc60003f26200 */
[----:B------:R-:W-:Y:S01]  /*3420*/  FFMA R38, R39, R38, 0.1331529766321182251 ;  /* 0x3e08594127267423 */ /* 0x000fe20000000026 */
[----:B0-----:R-:W-:Y:S01]  /*3430*/  FADD R32, R32, 1 ;  /* 0x3f80000020207421 */ /* 0x001fe20000000000 */
[----:B------:R-:W-:Y:S02]  /*3440*/  FSETP.GE.AND P0, PT, |R31|, 9.010913848876953125, PT ;  /* 0x41102cb41f00780b */ /* 0x000fe40003f06200 */
[----:B------:R-:W-:-:S03]  /*3450*/  FFMA R38, R39, R38, -0.33332768082618713379 ;  /* 0xbeaaa9ed27267423 */ /* 0x000fc60000000026 */
[----:B------:R-:W0:Y:S01]  /*3460*/  MUFU.RCP R32, R32 ;  /* 0x0000002000207308 */ /* 0x000e220000001000 */
[----:B-1----:R-:W-:Y:S01]  /*3470*/  FFMA R36, R36, -2, R37 ;  /* 0xc000000024247823 */ /* 0x002fe20000000025 */
[----:B------:R-:W-:Y:S01]  /*3480*/  FFMA R38, R39, R38, RZ ;  /* 0x0000002627267223 */ /* 0x000fe200000000ff */
[----:B------:R-:W-:-:S03]  /*3490*/  FMUL R39, R26, R26 ;  /* 0x0000001a1a277220 */ /* 0x000fc60000400000 */
[----:B------:R-:W-:-:S04]  /*34a0*/  FSEL R36, R36, 1, !P0 ;  /* 0x3f80000024247808 */ /* 0x000fc80004000000 */
[--C-:B------:R-:W-:Y:S01]  /*34b0*/  LOP3.LUT R36, R36, 0x80000000, R31.reuse, 0xb8, !PT ;  /* 0x8000000024247812 */ /* 0x100fe200078eb81f */
[----:B------:R-:W-:Y:S01]  /*34c0*/  @!P1 FFMA R36, R31, R38, R31 ;  /* 0x000000261f249223 */ /* 0x000fe2000000001f */
[C---:B------:R-:W-:Y:S01]  /*34d0*/  FFMA R38, R39.reuse, R40, -0.052303962409496307373 ;  /* 0xbd563cae27267423 */ /* 0x040fe20000000028 */
[----:B------:R-:W-:Y:S01]  /*34e0*/  FSETP.GE.AND P1, PT, |R26|, 0.60000002384185791016, PT ;  /* 0x3f19999a1a00780b */ /* 0x000fe20003f26200 */
[----:B------:R-:W-:Y:S02]  /*34f0*/  FMUL R41, R0, 0.035677410662174224854 ;  /* 0x3d12227a00297820 */ /* 0x000fe40000400000 */
[C---:B------:R-:W-:Y:S01]  /*3500*/  FFMA R38, R39.reuse, R38, 0.1331529766321182251 ;  /* 0x3e08594127267423 */ /* 0x040fe20000000026 */
[----:B0-----:R-:W-:Y:S01]  /*3510*/  FFMA R31, R32, -2, R37 ;  /* 0xc0000000201f7823 */ /* 0x001fe20000000025 */
[----:B------:R-:W-:Y:S01]  /*3520*/  FSETP.GE.AND P0, PT, |R26|, 9.010913848876953125, PT ;  /* 0x41102cb41a00780b */ /* 0x000fe20003f06200 */
[----:B------:R-:W-:Y:S01]  /*3530*/  FFMA R41, R0, R41, 0.79788458347320556641 ;  /* 0x3f4c422a00297423 */ /* 0x000fe20000000029 */
[----:B------:R-:W-:-:S02]  /*3540*/  FFMA R38, R39, R38, -0.33332768082618713379 ;  /* 0xbeaaa9ed27267423 */ /* 0x000fc40000000026 */
[----:B------:R-:W-:Y:S01]  /*3550*/  FSEL R31, R31, 1, !P0 ;  /* 0x3f8000001f1f7808 */ /* 0x000fe20004000000 */
[----:B------:R-:W-:Y:S01]  /*3560*/  FMUL R32, R0, R41 ;  /* 0x0000002900207220 */ /* 0x000fe20000400000 */
[----:B------:R-:W-:Y:S02]  /*3570*/  FFMA R39, R39, R38, RZ ;  /* 0x0000002627277223 */ /* 0x000fe400000000ff */
[--C-:B------:R-:W-:Y:S02]  /*3580*/  LOP3.LUT R31, R31, 0x80000000, R26.reuse, 0xb8, !PT ;  /* 0x800000001f1f7812 */ /* 0x100fe400078eb81a */
[----:B------:R-:W-:Y:S01]  /*3590*/  @!P1 FFMA R31, R26, R39, R26 ;  /* 0x000000271a1f9223 */ /* 0x000fe2000000001a */
[----:B------:R-:W-:-:S06]  /*35a0*/  FMUL R26, |R32|, 2.8853900432586669922 ;  /* 0x4038aa3b201a7820 */ /* 0x000fcc0000400200 */
[----:B------:R-:W0:Y:S01]  /*35b0*/  MUFU.EX2 R26, R26 ;  /* 0x0000001a001a7308 */ /* 0x000e220000000800 */
[----:B------:R-:W-:-:S04]  /*35c0*/  FMUL R39, R34, 0.10703222453594207764 ;  /* 0x3ddb33b622277820 */ /* 0x000fc80000400000 */
[----:B------:R-:W-:Y:S01]  /*35d0*/  FFMA R38, R34, R39, 0.79788458347320556641 ;  /* 0x3f4c422a22267423 */ /* 0x000fe20000000027 */
[----:B------:R-:W-:-:S04]  /*35e0*/  FFMA R39, -R33, R33, 1 ;  /* 0x3f80000021277423 */ /* 0x000fc80000000121 */
[----:B------:R-:W-:Y:S01]  /*35f0*/  FMUL R38, R39, R38 ;  /* 0x0000002627267220 */ /* 0x000fe20000400000 */
[----:B------:R-:W-:Y:S01]  /*3600*/  FMUL R39, R34, 0.5 ;  /* 0x3f00000022277820 */ /* 0x000fe20000400000 */
[----:B0-----:R-:W-:Y:S01]  /*3610*/  FADD R48, R26, 1 ;  /* 0x3f8000001a307421 */ /* 0x001fe20000000000 */
[----:B------:R-:W-:Y:S02]  /*3620*/  FFMA R41, R30, R35, 0.5 ;  /* 0x3f0000001e297423 */ /* 0x000fe40000000023 */
[----:B------:R-:W-:Y:S01]  /*3630*/  FMUL R30, R39, R38 ;  /* 0x00000026271e7220 */ /* 0x000fe20000400000 */
[C---:B------:R-:W-:Y:S02]  /*3640*/  FMUL R38, R29.reuse, 0.10703222453594207764 ;  /* 0x3ddb33b61d267820 */ /* 0x040fe40000400000 */
[----:B------:R-:W0:Y:S02]  /*3650*/  MUFU.RCP R48, R48 ;  /* 0x0000003000307308 */ /* 0x000e240000001000 */
[----:B------:R-:W-:Y:S01]  /*3660*/  FFMA R38, R29, R38, 0.79788458347320556641 ;  /* 0x3f4c422a1d267423 */ /* 0x000fe20000000026 */
[----:B------:R-:W-:Y:S01]  /*3670*/  FFMA R39, -R23, R23, 1 ;  /* 0x3f80000017277423 */ /* 0x000fe20000000117 */
[----:B------:R-:W-:-:S03]  /*3680*/  FMUL R26, R32, R32 ;  /* 0x00000020201a7220 */ /* 0x000fc60000400000 */
[----:B------:R-:W-:Y:S01]  /*3690*/  FMUL R38, R39, R38 ;  /* 0x0000002627267220 */ /* 0x000fe20000400000 */
[----:B------:R-:W-:Y:S01]  /*36a0*/  FFMA R39, R26, R40, -0.052303962409496307373 ;  /* 0xbd563cae1a277423 */ /* 0x000fe20000000028 */
[----:B------:R-:W-:Y:S01]  /*36b0*/  FSETP.GE.AND P1, PT, |R32|, 0.60000002384185791016, PT ;  /* 0x3f19999a2000780b */ /* 0x000fe20003f26200 */
[----:B------:R-:W-:Y:S02]  /*36c0*/  FMUL R34, R34, R41 ;  /* 0x0000002922227220 */ /* 0x000fe40000400000 */
[----:B------:R-:W-:Y:S01]  /*36d0*/  FFMA R39, R26, R39, 0.1331529766321182251 ;  /* 0x3e0859411a277423 */ /* 0x000fe20000000027 */
[----:B------:R-:W-:-:S03]  /*36e0*/  FSETP.GE.AND P0, PT, |R32|, 9.010913848876953125, PT ;  /* 0x41102cb42000780b */ /* 0x000fc60003f06200 */
[----:B------:R-:W-:Y:S01]  /*36f0*/  FFMA R39, R26, R39, -0.33332768082618713379 ;  /* 0xbeaaa9ed1a277423 */ /* 0x000fe20000000027 */
[----:B0-----:R-:W-:Y:S01]  /*3700*/  FFMA R41, R48, -2, R37 ;  /* 0xc000000030297823 */ /* 0x001fe20000000025 */
[----:B------:R-:W-:Y:S02]  /*3710*/  USHF.L.U32 UR24, UR12, 0x1, URZ ;  /* 0x000000010c187899 */ /* 0x000fe400080006ff */
[----:B------:R-:W-:Y:S02]  /*3720*/  FFMA R39, R26, R39, RZ ;  /* 0x000000271a277223 */ /* 0x000fe400000000ff */
[----:B------:R-:W-:-:S04]  /*3730*/  FSEL R41, R41, 1, !P0 ;  /* 0x3f80000029297808 */ /* 0x000fc80004000000 */
[--C-:B------:R-:W-:Y:S01]  /*3740*/  LOP3.LUT R26, R41, 0x80000000, R32.reuse, 0xb8, !PT ;  /* 0x80000000291a7812 */ /* 0x100fe200078eb820 */
[----:B------:R-:W-:Y:S01]  /*3750*/  @!P1 FFMA R26, R32, R39, R32 ;  /* 0x00000027201a9223 */ /* 0x000fe20000000020 */
[----:B------:R-:W-:Y:S01]  /*3760*/  FFMA R32, R44, R35, 0.5 ;  /* 0x3f0000002c207423 */ /* 0x000fe20000000023 */
[----:B------:R-:W-:Y:S02]  /*3770*/  MOV R44, UR24 ;  /* 0x00000018002c7c02 */ /* 0x000fe40008000f00 */
[----:B------:R-:W-:Y:S01]  /*3780*/  MOV R45, UR33 ;  /* 0x00000021002d7c02 */ /* 0x000fe20008000f00 */
[----:B------:R-:W-:Y:S01]  /*3790*/  ULOP3.LUT UR25, UR13, 0x7fffffff, URZ, 0xc0, !UPT ;  /* 0x7fffffff0d197892 */ /* 0x000fe2000f8ec0ff */
[C---:B------:R-:W-:Y:S01]  /*37a0*/  FMUL R32, R29.reuse, R32 ;  /* 0x000000201d207220 */ /* 0x040fe20000400000 */
[----:B------:R-:W-:Y:S01]  /*37b0*/  FMUL R29, R29, 0.5 ;  /* 0x3f0000001d1d7820 */ /* 0x000fe20000400000 */
[----:B------:R-:W-:-:S04]  /*37c0*/  IMAD.WIDE.U32 R44, R46, UR12, R44 ;  /* 0x0000000c2e2c7c25 */ /* 0x000fc8000f8e002c */
[----:B------:R-:W-:Y:S01]  /*37d0*/  FADD R39, R33, 1 ;  /* 0x3f80000021277421 */ /* 0x000fe20000000000 */
[----:B------:R-:W-:Y:S01]  /*37e0*/  FMUL R38, R29, R38 ;  /* 0x000000261d267220 */ /* 0x000fe20000400000 */
[----:B------:R-:W-:Y:S01]  /*37f0*/  IMAD R29, R46, UR25, RZ ;  /* 0x000000192e1d7c24 */ /* 0x000fe2000f8e02ff */
[----:B------:R-:W-:Y:S01]  /*3800*/  IADD3 R33, P0, PT, R44, UR24, RZ ;  /* 0x000000182c217c10 */ /* 0x000fe2000ff1e0ff */
[----:B------:R-:W-:Y:S01]  /*3810*/  FFMA R44, R36, R35, 0.5 ;  /* 0x3f000000242c7423 */ /* 0x000fe20000000023 */
[----:B------:R-:W-:Y:S01]  /*3820*/  FMUL R36, R25, 0.10703222453594207764 ;  /* 0x3ddb33b619247820 */ /* 0x000fe20000400000 */
[----:B------:R-:W-:Y:S01]  /*3830*/  FFMA R30, R39, 0.5, R30 ;  /* 0x3f000000271e7823 */ /* 0x000fe2000000001e */
[----:B------:R-:W-:Y:S01]  /*3840*/  HADD2.F32 R39, -RZ, R19.H0_H0 ;  /* 0x20000013ff277230 */ /* 0x000fe20000004100 */
[----:B------:R-:W-:Y:S01]  /*3850*/  IADD3 R29, PT, PT, R29, R45, RZ ;  /* 0x0000002d1d1d7210 */ /* 0x000fe20007ffe0ff */
[----:B------:R-:W-:Y:S01]  /*3860*/  FFMA R41, R25, R36, 0.79788458347320556641 ;  /* 0x3f4c422a19297423 */ /* 0x000fe20000000024 */
[----:B------:R-:W-:Y:S01]  /*3870*/  FFMA R36, -R21, R21, 1 ;  /* 0x3f80000015247423 */ /* 0x000fe20000000115 */
[----:B------:R-:W-:Y:S01]  /*3880*/  FADD R19, R23, 1 ;  /* 0x3f80000017137421 */ /* 0x000fe20000000000 */
[----:B------:R-:W-:Y:S01]  /*3890*/  FMUL R23, R39, R44 ;  /* 0x0000002c27177220 */ /* 0x000fe20000400000 */
[----:B------:R-:W-:Y:S01]  /*38a0*/  FFMA R45, R26, R35, 0.5 ;  /* 0x3f0000001a2d7423 */ /* 0x000fe20000000023 */
[----:B------:R-:W-:Y:S01]  /*38b0*/  IADD3.X R29, PT, PT, R29, UR33, RZ, P0, !PT ;  /* 0x000000211d1d7c10 */ /* 0x000fe200087fe4ff */
[----:B------:R-:W-:Y:S01]  /*38c0*/  FMUL R39, R0, 0.10703222453594207764 ;  /* 0x3ddb33b600277820 */ /* 0x000fe20000400000 */
[----:B------:R-:W-:Y:S01]  /*38d0*/  IADD3 R44, P0, PT, R12, R33, RZ ;  /* 0x000000210c2c7210 */ /* 0x000fe20007f1e0ff */
[----:B------:R-:W-:Y:S01]  /*38e0*/  FMUL R36, R36, R41 ;  /* 0x0000002924247220 */ /* 0x000fe20000400000 */
[----:B------:R-:W-:Y:S01]  /*38f0*/  FMUL R41, R25, 0.5 ;  /* 0x3f00000019297820 */ /* 0x000fe20000400000 */
[----:B------:R-:W-:Y:S01]  /*3900*/  FFMA R19, R19, 0.5, R38 ;  /* 0x3f00000013137823 */ /* 0x000fe20000000026 */
[C---:B------:R-:W-:Y:S01]  /*3910*/  FMUL R25, R0.reuse, R45 ;  /* 0x0000002d00197220 */ /* 0x040fe20000400000 */
[----:B------:R-:W-:Y:S01]  /*3920*/  FFMA R39, R0, R39, 0.79788458347320556641 ;  /* 0x3f4c422a00277423 */ /* 0x000fe20000000027 */
[----:B------:R-:W-:Y:S01]  /*3930*/  FFMA R38, -R31, R31, 1 ;  /* 0x3f8000001f267423 */ /* 0x000fe2000000011f */
[----:B------:R-:W-:-:S02]  /*3940*/  IADD3.X R45, PT, PT, RZ, R29, RZ, P0, !PT ;  /* 0x0000001dff2d7210 */ /* 0x000fc400007fe4ff */
[----:B------:R-:W-:Y:S01]  /*3950*/  IADD3 R48, P0, PT, R44, UR24, RZ ;  /* 0x000000182c307c10 */ /* 0x000fe2000ff1e0ff */
[----:B------:R-:W-:Y:S01]  /*3960*/  FMUL R39, R38, R39 ;  /* 0x0000002726277220 */ /* 0x000fe20000400000 */
[----:B------:R-:W-:Y:S01]  /*3970*/  FMUL R0, R0, 0.5 ;  /* 0x3f00000000007820 */ /* 0x000fe20000400000 */
[----:B------:R-:W-:Y:S01]  /*3980*/  FMUL R36, R41, R36 ;  /* 0x0000002429247220 */ /* 0x000fe20000400000 */
[----:B------:R-:W-:Y:S02]  /*3990*/  IADD3.X R41, PT, PT, R45, UR33, RZ, P0, !PT ;  /* 0x000000212d297c10 */ /* 0x000fe400087fe4ff */
[----:B------:R-:W-:Y:S01]  /*39a0*/  FMUL R39, R0, R39 ;  /* 0x0000002700277220 */ /* 0x000fe20000400000 */
[----:B------:R-:W-:Y:S02]  /*39b0*/  MOV R53, UR12 ;  /* 0x0000000c00357c02 */ /* 0x000fe40008000f00 */
[C---:B------:R-:W-:Y:S02]  /*39c0*/  SHF.L.U64.HI R0, R48.reuse, 0x2, R41 ;  /* 0x0000000230007819 */ /* 0x040fe40000010229 */
[----:B------:R-:W-:Y:S01]  /*39d0*/  SHF.L.U32 R48, R48, 0x2, RZ ;  /* 0x0000000230307819 */ /* 0x000fe200000006ff */
[----:B------:R-:W-:-:S03]  /*39e0*/  IMAD.WIDE.U32 R52, R53, 0x3, R44 ;  /* 0x0000000335347825 */ /* 0x000fc600078e002c */
[----:B------:R-:W-:-:S04]  /*39f0*/  IADD3 R44, P0, PT, R48, UR15, RZ ;  /* 0x0000000f302c7c10 */ /* 0x000fc8000ff1e0ff */
[----:B------:R-:W-:-:S06]  /*3a00*/  IADD3.X R45, PT, PT, R0, UR17, RZ, P0, !PT ;  /* 0x00000011002d7c10 */ /* 0x000fcc00087fe4ff */
[----:B------:R-:W2:Y:S01]  /*3a10*/  LDG.E R45, desc[UR20][R44.64] ;  /* 0x000000142c2d7981 */ /* 0x000ea2000c1e1900 */
[----:B------:R-:W-:Y:S01]  /*3a20*/  FADD R21, R21, 1 ;  /* 0x3f80000015157421 */ /* 0x000fe20000000000 */
[----:B------:R-:W-:-:S03]  /*3a30*/  IADD3 R26, PT, PT, R53, UR22, RZ ;  /* 0x00000016351a7c10 */ /* 0x000fc6000fffe0ff */
[----:B------:R-:W-:Y:S01]  /*3a40*/  FFMA R21, R21, 0.5, R36 ;  /* 0x3f00000015157823 */ /* 0x000fe20000000024 */
[----:B------:R-:W-:Y:S01]  /*3a50*/  FADD R36, R31, 1 ;  /* 0x3f8000001f247421 */ /* 0x000fe20000000000 */
[--C-:B----4-:R-:W-:Y:S01]  /*3a60*/  HADD2.F32 R31, -RZ, R28.reuse.H0_H0 ;  /* 0x2000001cff1f7230 */ /* 0x110fe20000004100 */
[C---:B------:R-:W-:Y:S01]  /*3a70*/  SHF.L.U64.HI R26, R52.reuse, 0x2, R26 ;  /* 0x00000002341a7819 */ /* 0x040fe2000001021a */
[----:B------:R-:W-:Y:S01]  /*3a80*/  HADD2.F32 R28, -RZ, R28.H1_H1 ;  /* 0x3000001cff1c7230 */ /* 0x000fe20000004100 */
[----:B------:R-:W-:Y:S01]  /*3a90*/  SHF.L.U32 R38, R52, 0x2, RZ ;  /* 0x0000000234267819 */ /* 0x000fe200000006ff */
[----:B------:R-:W3:Y:S01]  /*3aa0*/  LDG.E R44, desc[UR20][R42.64] ;  /* 0x000000142a2c7981 */ /* 0x000ee2000c1e1900 */
[----:B------:R-:W-:Y:S01]  /*3ab0*/  FMUL R34, R31, R34 ;  /* 0x000000221f227220 */ /* 0x000fe20000400000 */
[----:B------:R-:W-:Y:S01]  /*3ac0*/  FMUL R30, R30, R31 ;  /* 0x0000001f1e1e7220 */ /* 0x000fe20000400000 */
[----:B-----5:R-:W-:Y:S01]  /*3ad0*/  HADD2.F32 R31, -RZ, R22.H0_H0 ;  /* 0x20000016ff1f7230 */ /* 0x020fe20000004100 */
[----:B------:R-:W-:Y:S01]  /*3ae0*/  IADD3 R52, P0, PT, R42, UR29, RZ ;  /* 0x0000001d2a347c10 */ /* 0x000fe2000ff1e0ff */
[----:B------:R-:W-:Y:S01]  /*3af0*/  FMUL R32, R28, R32 ;  /* 0x000000201c207220 */ /* 0x000fe20000400000 */
[----:B------:R-:W-:-:S02]  /*3b00*/  FMUL R28, R19, R28 ;  /* 0x0000001c131c7220 */ /* 0x000fc40000400000 */
[----:B------:R-:W-:Y:S01]  /*3b10*/  IADD3.X R53, PT, PT, R43, UR7, RZ, P0, !PT ;  /* 0x000000072b357c10 */ /* 0x000fe200087fe4ff */
[----:B------:R-:W-:Y:S01]  /*3b20*/  FMUL R19, R30, R31 ;  /* 0x0000001f1e137220 */ /* 0x000fe20000400000 */
[----:B------:R-:W-:Y:S01]  /*3b30*/  IADD3 R56, P0, PT, R48, UR30, RZ ;  /* 0x0000001e30387c10 */ /* 0x000fe2000ff1e0ff */
[----:B------:R-:W-:Y:S02]  /*3b40*/  HADD2.F32 R31, -RZ, R22.H1_H1 ;  /* 0x30000016ff1f7230 */ /* 0x000fe40000004100 */
[----:B------:R-:W-:Y:S01]  /*3b50*/  HADD2.F32 R22, -RZ, R24.H0_H0 ;  /* 0x20000018ff167230 */ /* 0x000fe20000004100 */
[----:B------:R-:W-:Y:S02]  /*3b60*/  IADD3.X R57, PT, PT, R0, UR31, RZ, P0, !PT ;  /* 0x0000001f00397c10 */ /* 0x000fe400087fe4ff */
[----:B------:R-:W-:Y:S01]  /*3b70*/  IADD3 R54, P0, PT, R38, UR15, RZ ;  /* 0x0000000f26367c10 */ /* 0x000fe2000ff1e0ff */
[----:B------:R-:W-:Y:S01]  /*3b80*/  FMUL R30, R28, R31 ;  /* 0x0000001f1c1e7220 */ /* 0x000fe20000400000 */
[----:B------:R-:W-:Y:S01]  /*3b90*/  FMUL R28, R21, R22 ;  /* 0x00000016151c7220 */ /* 0x000fe20000400000 */
[----:B------:R-:W-:Y:S01]  /*3ba0*/  HADD2.F32 R21, -RZ, R20.H0_H0 ;  /* 0x20000014ff157230 */ /* 0x000fe20000004100 */
[----:B------:R-:W-:Y:S01]  /*3bb0*/  IADD3.X R55, PT, PT, R26, UR17, RZ, P0, !PT ;  /* 0x000000111a377c10 */ /* 0x000fe200087fe4ff */
[----:B------:R-:W-:-:S02]  /*3bc0*/  HADD2.F32 R24, -RZ, R24.H1_H1 ;  /* 0x30000018ff187230 */ /* 0x000fc40000004100 */
[----:B------:R-:W-:Y:S01]  /*3bd0*/  FFMA R39, R36, 0.5, R39 ;  /* 0x3f00000024277823 */ /* 0x000fe20000000027 */
[----:B------:R-:W-:Y:S01]  /*3be0*/  IADD3 R38, P1, PT, R38, UR30, RZ ;  /* 0x0000001e26267c10 */ /* 0x000fe2000ff3e0ff */
[----:B------:R-:W-:Y:S01]  /*3bf0*/  FMUL R21, R28, R21 ;  /* 0x000000151c157220 */ /* 0x000fe20000400000 */
[----:B------:R0:W4:Y:S04]  /*3c00*/  LDG.E R36, desc[UR20][R52.64] ;  /* 0x0000001434247981 */ /* 0x000128000c1e1900 */
[----:B------:R1:W5:Y:S01]  /*3c10*/  LDG.E R28, desc[UR20][R54.64] ;  /* 0x00000014361c7981 */ /* 0x000362000c1e1900 */
[----:B------:R-:W-:Y:S02]  /*3c20*/  HADD2.F32 R20, -RZ, R20.H1_H1 ;  /* 0x30000014ff147230 */ /* 0x000fe40000004100 */
[----:B------:R-:W-:Y:S01]  /*3c30*/  FMUL R39, R39, R24 ;  /* 0x0000001827277220 */ /* 0x000fe20000400000 */
[----:B------:R-:W4:Y:S01]  /*3c40*/  LDG.E R31, desc[UR20][R56.64] ;  /* 0x00000014381f7981 */ /* 0x000f22000c1e1900 */
[----:B0-----:R-:W-:-:S02]  /*3c50*/  IADD3 R52, P0, PT, R10, R33, RZ ;  /* 0x000000210a347210 */ /* 0x001fc40007f1e0ff */
[----:B------:R-:W-:Y:S02]  /*3c60*/  FMUL R20, R39, R20 ;  /* 0x0000001427147220 */ /* 0x000fe40000400000 */
[----:B------:R-:W-:Y:S02]  /*3c70*/  IADD3.X R29, PT, PT, RZ, R29, RZ, P0, !PT ;  /* 0x0000001dff1d7210 */ /* 0x000fe400007fe4ff */
[----:B------:R-:W-:Y:S02]  /*3c80*/  IADD3.X R39, PT, PT, R26, UR31, RZ, P1, !PT ;  /* 0x0000001f1a277c10 */ /* 0x000fe40008ffe4ff */
[C---:B------:R-:W-:Y:S01]  /*3c90*/  FMNMX3 R27, |R19|.reuse, R27, |R30|, !PT ;  /* 0x0000001b131b7276 */ /* 0x040fe2000780061e */
[----:B------:R-:W-:Y:S01]  /*3ca0*/  FMUL R19, R19, UR23 ;  /* 0x0000001713137c20 */ /* 0x000fe20008400000 */
[----:B------:R-:W-:Y:S01]  /*3cb0*/  FMUL R30, R30, UR23 ;  /* 0x000000171e1e7c20 */ /* 0x000fe20008400000 */
[----:B------:R-:W-:Y:S01]  /*3cc0*/  SHF.L.U64.HI R26, R52, 0x2, R29 ;  /* 0x00000002341a7819 */ /* 0x000fe2000001021d */
[C---:B------:R-:W-:Y:S01]  /*3cd0*/  FMUL R29, R21.reuse, UR23 ;  /* 0x00000017151d7c20 */ /* 0x040fe20008400000 */
[----:B------:R-:W-:Y:S01]  /*3ce0*/  FMNMX3 R27, |R21|, R27, |R20|, !PT ;  /* 0x0000001b151b7276 */ /* 0x000fe20007800614 */
[----:B------:R-:W-:Y:S01]  /*3cf0*/  FMUL R21, R20, UR23 ;  /* 0x0000001714157c20 */ /* 0x000fe20008400000 */
[----:B------:R-:W-:Y:S01]  /*3d00*/  F2FP.BF16.F32.PACK_AB R19, R30, R19 ;  /* 0x000000131e13723e */ /* 0x000fe200000010ff */
[----:B------:R-:W-:Y:S01]  /*3d10*/  FMUL R22, R22, R23 ;  /* 0x0000001716167220 */ /* 0x000fe20000400000 */
[----:B------:R-:W-:Y:S01]  /*3d20*/  F2FP.BF16.F32.PACK_AB R20, RZ, R29 ;  /* 0x0000001dff14723e */ /* 0x000fe200000010ff */
[----:B------:R-:W-:Y:S01]  /*3d30*/  FMUL R30, R34, UR23 ;  /* 0x00000017221e7c20 */ /* 0x000fe20008400000 */
[----:B------:R-:W-:Y:S01]  /*3d40*/  FMUL R23, R32, UR23 ;  /* 0x0000001720177c20 */ /* 0x000fe20008400000 */
[----:B------:R0:W4:Y:S04]  /*3d50*/  LDG.E R38, desc[UR20][R38.64] ;  /* 0x0000001426267981 */ /* 0x000128000c1e1900 */
[----:B------:R-:W-:-:S02]  /*3d60*/  F2FP.BF16.F32.PACK_AB R23, R23, R30 ;  /* 0x0000001e1717723e */ /* 0x000fc400000010ff */
[----:B------:R-:W-:-:S04]  /*3d70*/  SHF.L.U32 R52, R52, 0x2, RZ ;  /* 0x0000000234347819 */ /* 0x000fc800000006ff */
[----:B------:R-:W-:-:S04]  /*3d80*/  IADD3 R42, P0, PT, R52, UR8, RZ ;  /* 0x00000008342a7c10 */ /* 0x000fc8000ff1e0ff */
[----:B------:R-:W-:Y:S02]  /*3d90*/  IADD3.X R43, PT, PT, R26, UR9, RZ, P0, !PT ;  /* 0x000000091a2b7c10 */ /* 0x000fe400087fe4ff */
[----:B-1----:R-:W-:Y:S02]  /*3da0*/  IADD3 R54, P0, PT, R42, UR27, RZ ;  /* 0x0000001b2a367c10 */ /* 0x002fe4000ff1e0ff */
[----:B------:R-:W-:Y:S02]  /*3db0*/  F2FP.BF16.F32.PACK_AB R21, RZ, R21 ;  /* 0x00000015ff15723e */ /* 0x000fe400000010ff */
[----:B------:R-:W-:Y:S02]  /*3dc0*/  IADD3.X R55, PT, PT, R43, UR28, RZ, P0, !PT ;  /* 0x0000001c2b377c10 */ /* 0x000fe400087fe4ff */
[----:B------:R-:W-:Y:S02]  /*3dd0*/  IADD3 R52, P0, PT, R52, UR18, RZ ;  /* 0x0000001234347c10 */ /* 0x000fe4000ff1e0ff */
[----:B------:R-:W-:-:S02]  /*3de0*/  PRMT R20, R20, 0x5410, R21 ;  /* 0x0000541014147816 */ /* 0x000fc40000000015 */
[----:B------:R-:W-:Y:S01]  /*3df0*/  IADD3.X R53, PT, PT, R26, UR19, RZ, P0, !PT ;  /* 0x000000131a357c10 */ /* 0x000fe200087fe4ff */
[----:B------:R1:W-:Y:S04]  /*3e00*/  STG.E desc[UR20][R42.64], R19 ;  /* 0x000000132a007986 */ /* 0x0003e8000c101914 */
[----:B------:R-:W-:Y:S04]  /*3e10*/  STG.E desc[UR20][R54.64], R20 ;  /* 0x0000001436007986 */ /* 0x000fe8000c101914 */
[----:B------:R0:W-:Y:S01]  /*3e20*/  STG.E desc[UR20][R52.64], R23 ;  /* 0x0000001734007986 */ /* 0x0001e2000c101914 */
[----:B-1----:R-:W-:-:S02]  /*3e30*/  IADD3 R42, P0, PT, R52, UR27, RZ ;  /* 0x0000001b342a7c10 */ /* 0x002fc4000ff1e0ff */
[----:B------:R-:W-:Y:S02]  /*3e40*/  FMNMX3 R27, |R34|, R27, |R32|, !PT ;  /* 0x0000001b221b7276 */ /* 0x000fe40007800620 */
[----:B------:R-:W-:Y:S01]  /*3e50*/  IADD3.X R43, PT, PT, R53, UR28, RZ, P0, !PT ;  /* 0x0000001c352b7c10 */ /* 0x000fe200087fe4ff */
[----:B------:R-:W-:Y:S01]  /*3e60*/  FMUL R25, R24, R25 ;  /* 0x0000001918197220 */ /* 0x000fe20000400000 */
[----:B------:R-:W-:-:S03]  /*3e70*/  FMUL R24, R22, UR23 ;  /* 0x0000001716187c20 */ /* 0x000fc60008400000 */
[----:B------:R-:W-:Y:S02]  /*3e80*/  FMUL R26, R25, UR23 ;  /* 0x00000017191a7c20 */ /* 0x000fe40008400000 */
[----:B------:R-:W-:-:S03]  /*3e90*/  F2FP.BF16.F32.PACK_AB R24, RZ, R24 ;  /* 0x00000018ff18723e */ /* 0x000fc600000010ff */
[----:B------:R-:W-:-:S04]  /*3ea0*/  F2FP.BF16.F32.PACK_AB R26, RZ, R26 ;  /* 0x0000001aff1a723e */ /* 0x000fc800000010ff */
[----:B------:R-:W-:-:S05]  /*3eb0*/  PRMT R24, R24, 0x5410, R26 ;  /* 0x0000541018187816 */ /* 0x000fca000000001a */
[----:B------:R1:W-:Y:S01]  /*3ec0*/  STG.E desc[UR20][R42.64], R24 ;  /* 0x000000182a007986 */ /* 0x0003e2000c101914 */
[----:B--2---:R-:W-:-:S05]  /*3ed0*/  HADD2.F32 R29, -RZ, R45.H0_H0 ;  /* 0x2000002dff1d7230 */ /* 0x004fca0000004100 */
[C---:B------:R-:W-:Y:S01]  /*3ee0*/  FMUL R30, R29.reuse, 0.044714998453855514526 ;  /* 0x3d3727131d1e7820 */ /* 0x040fe20000400000 */
[----:B------:R-:W-:-:S03]  /*3ef0*/  FMUL R33, R29, 0.79788458347320556641 ;  /* 0x3f4c422a1d217820 */ /* 0x000fc60000400000 */
[----:B------:R-:W-:-:S04]  /*3f00*/  FFMA R30, R29, R30, 1 ;  /* 0x3f8000001d1e7423 */ /* 0x000fc8000000001e */
[----:B------:R-:W-:-:S04]  /*3f10*/  FMUL R30, R33, R30 ;  /* 0x0000001e211e7220 */ /* 0x000fc80000400000 */
[----:B------:R-:W-:-:S06]  /*3f20*/  FMUL R33, |R30|, 2.8853900432586669922 ;  /* 0x4038aa3b1e217820 */ /* 0x000fcc0000400200 */
[----:B------:R-:W2:Y:S01]  /*3f30*/  MUFU.EX2 R33, R33 ;  /* 0x0000002100217308 */ /* 0x000ea20000000800 */
[----:B------:R-:W-:-:S05]  /*3f40*/  HADD2.F32 R45, -RZ, R45.H1_H1 ;  /* 0x3000002dff2d7230 */ /* 0x000fca0000004100 */
[C---:B0-----:R-:W-:Y:S01]  /*3f50*/  FMUL R52, R45.reuse, 0.044714998453855514526 ;  /* 0x3d3727132d347820 */ /* 0x041fe20000400000 */
[----:B------:R-:W-:Y:S01]  /*3f60*/  FMUL R54, R45, 0.79788458347320556641 ;  /* 0x3f4c422a2d367820 */ /* 0x000fe20000400000 */
[----:B--2---:R-:W-:Y:S02]  /*3f70*/  FADD R41, R33, 1 ;  /* 0x3f80000021297421 */ /* 0x004fe40000000000 */
[----:B------:R-:W-:Y:S02]  /*3f80*/  FFMA R33, R45, R52, 1 ;  /* 0x3f8000002d217423 */ /* 0x000fe40000000034 */
[----:B------:R-:W0:Y:S02]  /*3f90*/  MUFU.RCP R52, R41 ;  /* 0x0000002900347308 */ /* 0x000e240000001000 */
[----:B------:R-:W-:-:S04]  /*3fa0*/  FMUL R33, R54, R33 ;  /* 0x0000002136217220 */ /* 0x000fc80000400000 */
[----:B------:R-:W-:Y:S01]  /*3fb0*/  FMUL R34, |R33|, 2.8853900432586669922 ;  /* 0x4038aa3b21227820 */ /* 0x000fe20000400200 */
[----:B------:R-:W-:-:S05]  /*3fc0*/  FMUL R39, R30, R30 ;  /* 0x0000001e1e277220 */ /* 0x000fca0000400000 */
[----:B------:R-:W2:Y:S01]  /*3fd0*/  MUFU.EX2 R34, R34 ;  /* 0x0000002200227308 */ /* 0x000ea20000000800 */
[C---:B------:R-:W-:Y:S01]  /*3fe0*/  FFMA R32, R39.reuse, R40, -0.052303962409496307373 ;  /* 0xbd563cae27207423 */ /* 0x040fe20000000028 */
[C---:B------:R-:W-:Y:S02]  /*3ff0*/  FSETP.GE.AND P1, PT, |R30|.reuse, 0.60000002384185791016, PT ;  /* 0x3f19999a1e00780b */ /* 0x040fe40003f26200 */
[----:B------:R-:W-:Y:S01]  /*4000*/  FSETP.GE.AND P0, PT, |R30|, 9.010913848876953125, PT ;  /* 0x41102cb41e00780b */ /* 0x000fe20003f06200 */
[----:B------:R-:W-:Y:S01]  /*4010*/  FFMA R32, R39, R32, 0.1331529766321182251 ;  /* 0x3e08594127207423 */ /* 0x000fe20000000020 */
[----:B0-----:R-:W-:-:S03]  /*4020*/  FFMA R52, R52, -2, R37 ;  /* 0xc000000034347823 */ /* 0x001fc60000000025 */
[C---:B------:R-:W-:Y:S02]  /*4030*/  FFMA R32, R39.reuse, R32, -0.33332768082618713379 ;  /* 0xbeaaa9ed27207423 */ /* 0x040fe40000000020 */
[----:B------:R-:W-:Y:S02]  /*4040*/  FSEL R41, R52, 1, !P0 ;  /* 0x3f80000034297808 */ /* 0x000fe40004000000 */
[----:B------:R-:W-:Y:S02]  /*4050*/  FFMA R39, R39, R32, RZ ;  /* 0x0000002027277223 */ /* 0x000fe400000000ff */
[--C-:B------:R-:W-:Y:S01]  /*4060*/  LOP3.LUT R32, R41, 0x80000000, R30.reuse, 0xb8, !PT ;  /* 0x8000000029207812 */ /* 0x100fe200078eb81e */
[----:B--2---:R-:W-:Y:S01]  /*4070*/  FADD R41, R34, 1 ;  /* 0x3f80000022297421 */ /* 0x004fe20000000000 */
[----:B------:R-:W-:-:S03]  /*4080*/  @!P1 FFMA R32, R30, R39, R30 ;  /* 0x000000271e209223 */ /* 0x000fc6000000001e */
[----:B------:R-:W0:Y:S01]  /*4090*/  MUFU.RCP R30, R41 ;  /* 0x00000029001e7308 */ /* 0x000e220000001000 */
[----:B------:R-:W-:Y:S01]  /*40a0*/  FMUL R39, R33, R33 ;  /* 0x0000002121277220 */ /* 0x000fe20000400000 */
[----:B-1----:R-:W-:-:S03]  /*40b0*/  FMUL R42, R29, 0.035677410662174224854 ;  /* 0x3d12227a1d2a7820 */ /* 0x002fc60000400000 */
[----:B------:R-:W-:Y:S01]  /*40c0*/  FFMA R34, R39, R40, -0.052303962409496307373 ;  /* 0xbd563cae27227423 */ /* 0x000fe20000000028 */
[----:B------:R-:W-:Y:S01]  /*40d0*/  FSETP.GE.AND P1, PT, |R33|, 0.60000002384185791016, PT ;  /* 0x3f19999a2100780b */ /* 0x000fe20003f26200 */
[----:B------:R-:W-:Y:S02]  /*40e0*/  FFMA R42, R29, R42, 0.79788458347320556641 ;  /* 0x3f4c422a1d2a7423 */ /* 0x000fe4000000002a */
[----:B------:R-:W-:Y:S01]  /*40f0*/  FFMA R34, R39, R34, 0.1331529766321182251 ;  /* 0x3e08594127227423 */ /* 0x000fe20000000022 */
[----:B------:R-:W-:Y:S01]  /*4100*/  FSETP.GE.AND P0, PT, |R33|, 9.010913848876953125, PT ;  /* 0x41102cb42100780b */ /* 0x000fe20003f06200 */
[----:B------:R-:W-:Y:S02]  /*4110*/  FMUL R42, R29, R42 ;  /* 0x0000002a1d2a7220 */ /* 0x000fe40000400000 */
[----:B------:R-:W-:Y:S01]  /*4120*/  FFMA R34, R39, R34, -0.33332768082618713379 ;  /* 0xbeaaa9ed27227423 */ /* 0x000fe20000000022 */
[----:B0-----:R-:W-:-:S03]  /*4130*/  FFMA R30, R30, -2, R37 ;  /* 0xc00000001e1e7823 */ /* 0x001fc60000000025 */
[----:B------:R-:W-:Y:S01]  /*4140*/  FFMA R34, R39, R34, RZ ;  /* 0x0000002227227223 */ /* 0x000fe200000000ff */
[----:B------:R-:W-:Y:S01]  /*4150*/  FMUL R41, |R42|, 2.8853900432586669922 ;  /* 0x4038aa3b2a297820 */ /* 0x000fe20000400200 */
[----:B------:R-:W-:-:S04]  /*4160*/  FSEL R30, R30, 1, !P0 ;  /* 0x3f8000001e1e7808 */ /* 0x000fc80004000000 */
[--C-:B------:R-:W-:Y:S01]  /*4170*/  LOP3.LUT R30, R30, 0x80000000, R33.reuse, 0xb8, !PT ;  /* 0x800000001e1e7812 */ /* 0x100fe200078eb821 */
[----:B------:R-:W-:Y:S02]  /*4180*/  @!P1 FFMA R30, R33, R34, R33 ;  /* 0x00000022211e9223 */ /* 0x000fe40000000021 */
[----:B------:R-:W0:Y:S01]  /*4190*/  MUFU.EX2 R34, R41 ;  /* 0x0000002900227308 */ /* 0x000e220000000800 */
[----:B------:R-:W-:-:S04]  /*41a0*/  FMUL R52, R29, 0.10703222453594207764 ;  /* 0x3ddb33b61d347820 */ /* 0x000fc80000400000 */
[----:B------:R-:W-:Y:S01]  /*41b0*/  FFMA R33, R29, R52, 0.79788458347320556641 ;  /* 0x3f4c422a1d217423 */ /* 0x000fe20000000034 */
[----:B------:R-:W-:-:S04]  /*41c0*/  FMUL R52, R45, 0.10703222453594207764 ;  /* 0x3ddb33b62d347820 */ /* 0x000fc80000400000 */
[----:B------:R-:W-:Y:S01]  /*41d0*/  FFMA R39, R45, R52, 0.79788458347320556641 ;  /* 0x3f4c422a2d277423 */ /* 0x000fe20000000034 */
[----:B------:R-:W-:Y:S01]  /*41e0*/  FFMA R52, -R30, R30, 1 ;  /* 0x3f8000001e347423 */ /* 0x000fe2000000011e */
[----:B------:R-:W-:-:S03]  /*41f0*/  FFMA R54, -R32, R32, 1 ;  /* 0x3f80000020367423 */ /* 0x000fc60000000120 */
[----:B------:R-:W-:Y:S01]  /*4200*/  FMUL R39, R52, R39 ;  /* 0x0000002734277220 */ /* 0x000fe20000400000 */
[----:B0-----:R-:W-:Y:S01]  /*4210*/  FADD R52, R34, 1 ;  /* 0x3f80000022347421 */ /* 0x001fe20000000000 */
[----:B------:R-:W-:Y:S01]  /*4220*/  FMUL R33, R54, R33 ;  /* 0x0000002136217220 */ /* 0x000fe20000400000 */
[----:B------:R-:W-:-:S04]  /*4230*/  FMUL R34, R29, 0.5 ;  /* 0x3f0000001d227820 */ /* 0x000fc80000400000 */
[----:B------:R-:W0:Y:S01]  /*4240*/  MUFU.RCP R52, R52 ;  /* 0x0000003400347308 */ /* 0x000e220000001000 */
[----:B------:R-:W-:Y:S01]  /*4250*/  FMUL R33, R34, R33 ;  /* 0x0000002122217220 */ /* 0x000fe20000400000 */
[----:B------:R-:W-:-:S04]  /*4260*/  FMUL R34, R45, 0.5 ;  /* 0x3f0000002d227820 */ /* 0x000fc80000400000 */
        /* <DEDUP_REMOVED lines=15> */
[----:B------:R-:W-:-:S04]  /*4360*/  FMUL R49, |R41|, 2.8853900432586669922 ;  /* 0x4038aa3b29317820 */ /* 0x000fc80000400200 */
[----:B------:R-:W0:Y:S01]  /*4370*/  MUFU.EX2 R47, R49 ;  /* 0x00000031002f7308 */ /* 0x000e220000000800 */
[----:B------:R-:W-:Y:S01]  /*4380*/  FFMA R34, R34, R35, 0.5 ;  /* 0x3f00000022227423 */ /* 0x000fe20000000023 */
[----:B------:R-:W-:Y:S01]  /*4390*/  FMUL R43, R41, R41 ;  /* 0x00000029292b7220 */ /* 0x000fe20000400000 */
[----:B0-----:R-:W-:-:S05]  /*43a0*/  FADD R47, R47, 1 ;  /* 0x3f8000002f2f7421 */ /* 0x001fca0000000000 */
[----:B------:R-:W0:Y:S01]  /*43b0*/  MUFU.RCP R42, R47 ;  /* 0x0000002f002a7308 */ /* 0x000e220000001000 */
        /* <DEDUP_REMOVED lines=8> */
[----:B-----5:R-:W-:Y:S01]  /*4440*/  HADD2.F32 R43, -RZ, R28.H0_H0 ;  /* 0x2000001cff2b7230 */ /* 0x020fe20000004100 */
[----:B------:R-:W-:-:S04]  /*4450*/  FSEL R42, R42, 1, !P0 ;  /* 0x3f8000002a2a7808 */ /* 0x000fc80004000000 */
[--C-:B------:R-:W-:Y:S01]  /*4460*/  LOP3.LUT R42, R42, 0x80000000, R41.reuse, 0xb8, !PT ;  /* 0x800000002a2a7812 */ /* 0x100fe200078eb829 */
[----:B------:R-:W-:Y:S01]  /*4470*/  @!P1 FFMA R42, R41, R34, R41 ;  /* 0x00000022292a9223 */ /* 0x000fe20000000029 */
        /* <DEDUP_REMOVED lines=26> */
[----:B------:R-:W-:-:S04]  /*4620*/  FMUL R49, |R41|, 2.8853900432586669922 ;  /* 0x4038aa3b29317820 */ /* 0x000fc80000400200 */
[----:B------:R-:W0:Y:S01]  /*4630*/  MUFU.EX2 R47, R49 ;  /* 0x00000031002f7308 */ /* 0x000e220000000800 */
[----:B------:R-:W-:Y:S01]  /*4640*/  FADD R30, R30, 1 ;  /* 0x3f8000001e1e7421 */ /* 0x000fe20000000000 */
[----:B------:R-:W-:-:S03]  /*4650*/  FFMA R42, R42, R35, 0.5 ;  /* 0x3f0000002a2a7423 */ /* 0x000fc60000000023 */
[----:B------:R-:W-:Y:S01]  /*4660*/  FFMA R39, R30, 0.5, R39 ;  /* 0x3f0000001e277823 */ /* 0x000fe20000000027 */
[----:B---3--:R-:W-:Y:S02]  /*4670*/  HADD2.F32 R30, -RZ, R44.H0_H0 ;  /* 0x2000002cff1e7230 */ /* 0x008fe40000004100 */
[----:B------:R-:W-:Y:S01]  /*4680*/  FMUL R42, R45, R42 ;  /* 0x0000002a2d2a7220 */ /* 0x000fe20000400000 */
[----:B0-----:R-:W-:-:S04]  /*4690*/  FADD R47, R47, 1 ;  /* 0x3f8000002f2f7421 */ /* 0x001fc80000000000 */
[----:B------:R-:W0:Y:S01]  /*46a0*/  MUFU.RCP R34, R47 ;  /* 0x0000002f00227308 */ /* 0x000e220000001000 */
[----:B------:R-:W-:Y:S01]  /*46b0*/  FMUL R45, R41, R41 ;  /* 0x00000029292d7220 */ /* 0x000fe20000400000 */
[----:B------:R-:W-:Y:S01]  /*46c0*/  FMUL R29, R30, R29 ;  /* 0x0000001d1e1d7220 */ /* 0x000fe20000400000 */
[----:B------:R-:W-:Y:S02]  /*46d0*/  FMUL R32, R32, R30 ;  /* 0x0000001e20207220 */ /* 0x000fe40000400000 */
        /* <DEDUP_REMOVED lines=8> */
[----:B------:R-:W-:Y:S01]  /*4760*/  FSEL R34, R34, 1, !P0 ;  /* 0x3f80000022227808 */ /* 0x000fe20004000000 */
[----:B----4-:R-:W-:-:S03]  /*4770*/  HADD2.F32 R52, -RZ, R31.H1_H1 ;  /* 0x3000001fff347230 */ /* 0x010fc60000004100 */
[--C-:B------:R-:W-:Y:S01]  /*4780*/  LOP3.LUT R34, R34, 0x80000000, R41.reuse, 0xb8, !PT ;  /* 0x8000000022227812 */ /* 0x100fe200078eb829 */
[----:B------:R-:W-:Y:S01]  /*4790*/  @!P1 FFMA R34, R41, R30, R41 ;  /* 0x0000001e29229223 */ /* 0x000fe20000000029 */
[----:B------:R-:W-:Y:S02]  /*47a0*/  HADD2.F32 R41, -RZ, R31.H0_H0 ;  /* 0x2000001fff297230 */ /* 0x000fe40000004100 */
[----:B------:R-:W-:Y:S01]  /*47b0*/  FMUL R30, R44, R42 ;  /* 0x0000002a2c1e7220 */ /* 0x000fe20000400000 */
[----:B------:R-:W-:Y:S01]  /*47c0*/  FMUL R39, R39, R44 ;  /* 0x0000002c27277220 */ /* 0x000fe20000400000 */
[----:B------:R-:W-:Y:S01]  /*47d0*/  FMUL R42, R43, 0.035677410662174224854 ;  /* 0x3d12227a2b2a7820 */ /* 0x000fe20000400000 */
[----:B------:R-:W-:Y:S02]  /*47e0*/  FMUL R31, R32, R41 ;  /* 0x00000029201f7220 */ /* 0x000fe40000400000 */
[----:B------:R-:W-:Y:S01]  /*47f0*/  FMUL R32, R39, R52 ;  /* 0x0000003427207220 */ /* 0x000fe20000400000 */
[----:B------:R-:W-:Y:S01]  /*4800*/  FFMA R42, R43, R42, 0.79788458347320556641 ;  /* 0x3f4c422a2b2a7423 */ /* 0x000fe2000000002a */
[----:B------:R-:W-:-:S03]  /*4810*/  FMUL R39, R28, 0.10703222453594207764 ;  /* 0x3ddb33b61c277820 */ /* 0x000fc60000400000 */
[C---:B------:R-:W-:Y:S01]  /*4820*/  FMUL R41, R43.reuse, R42 ;  /* 0x0000002a2b297220 */ /* 0x040fe20000400000 */
[----:B------:R-:W-:Y:S01]  /*4830*/  FFMA R39, R28, R39, 0.79788458347320556641 ;  /* 0x3f4c422a1c277423 */ /* 0x000fe20000000027 */
[----:B------:R-:W-:Y:S01]  /*4840*/  FFMA R42, -R34, R34, 1 ;  /* 0x3f800000222a7423 */ /* 0x000fe20000000122 */
[----:B------:R-:W-:-:S03]  /*4850*/  FMUL R44, R43, 0.10703222453594207764 ;  /* 0x3ddb33b62b2c7820 */ /* 0x000fc60000400000 */
[----:B------:R-:W-:Y:S01]  /*4860*/  FMUL R39, R42, R39 ;  /* 0x000000272a277220 */ /* 0x000fe20000400000 */
[----:B------:R-:W-:Y:S01]  /*4870*/  FMUL R42, |R41|, 2.8853900432586669922 ;  /* 0x4038aa3b292a7820 */ /* 0x000fe20000400200 */
[----:B------:R-:W-:Y:S01]  /*4880*/  FFMA R45, R43, R44, 0.79788458347320556641 ;  /* 0x3f4c422a2b2d7423 */ /* 0x000fe2000000002c */
[----:B------:R-:W-:-:S04]  /*4890*/  FFMA R44, -R33, R33, 1 ;  /* 0x3f800000212c7423 */ /* 0x000fc80000000121 */
[----:B------:R-:W0:Y:S01]  /*48a0*/  MUFU.EX2 R42, R42 ;  /* 0x0000002a002a7308 */ /* 0x000e220000000800 */
[----:B------:R-:W-:Y:S01]  /*48b0*/  FMUL R45, R44, R45 ;  /* 0x0000002d2c2d7220 */ /* 0x000fe20000400000 */
[----:B------:R-:W-:-:S04]  /*48c0*/  FMUL R44, R43, 0.5 ;  /* 0x3f0000002b2c7820 */ /* 0x000fc80000400000 */
[----:B------:R-:W-:Y:S01]  /*48d0*/  FMUL R45, R44, R45 ;  /* 0x0000002d2c2d7220 */ /* 0x000fe20000400000 */
[----:B------:R-:W-:Y:S01]  /*48e0*/  FMUL R44, R28, 0.5 ;  /* 0x3f0000001c2c7820 */ /* 0x000fe20000400000 */
[----:B------:R-:W-:Y:S01]  /*48f0*/  FADD R52, R33, 1 ;  /* 0x3f80000021347421 */ /* 0x000fe20000000000 */
[----:B------:R-:W-:Y:S02]  /*4900*/  HADD2.F32 R33, -RZ, R36.H0_H0 ;  /* 0x20000024ff217230 */ /* 0x000fe40000004100 */
[----:B------:R-:W-:Y:S01]  /*4910*/  FMUL R39, R44, R39 ;  /* 0x000000272c277220 */ /* 0x000fe20000400000 */
[----:B------:R-:W-:Y:S01]  /*4920*/  FADD R44, R34, 1 ;  /* 0x3f800000222c7421 */ /* 0x000fe20000000000 */
[----:B------:R-:W-:Y:S01]  /*4930*/  FFMA R34, R52, 0.5, R45 ;  /* 0x3f00000034227823 */ /* 0x000fe2000000002d */
[----:B0-----:R-:W-:Y:S02]  /*4940*/  FADD R47, R42, 1 ;  /* 0x3f8000002a2f7421 */ /* 0x001fe40000000000 */
[----:B------:R-:W-:Y:S01]  /*4950*/  FFMA R39, R44, 0.5, R39 ;  /* 0x3f0000002c277823 */ /* 0x000fe20000000027 */
[----:B------:R-:W-:Y:S01]  /*4960*/  FMUL R45, R34, R33 ;  /* 0x00000021222d7220 */ /* 0x000fe20000400000 */
[----:B------:R-:W-:Y:S01]  /*4970*/  HADD2.F32 R34, -RZ, R38.H0_H0 ;  /* 0x20000026ff227230 */ /* 0x000fe20000004100 */
[----:B------:R-:W0:Y:S04]  /*4980*/  MUFU.RCP R44, R47 ;  /* 0x0000002f002c7308 */ /* 0x000e280000001000 */
        /* <DEDUP_REMOVED lines=20> */
[C---:B------:R-:W-:Y:S01]  /*4ad0*/  FSETP.GE.AND P0, PT, |R41|.reuse, 9.010913848876953125, PT ;  /* 0x41102cb42900780b */ /* 0x040fe20003f06200 */
[----:B0-----:R-:W-:Y:S01]  /*4ae0*/  FFMA R42, R42, -2, R37 ;  /* 0xc00000002a2a7823 */ /* 0x001fe20000000025 */
[----:B------:R-:W-:-:S04]  /*4af0*/  FMUL R37, R41, R41 ;  /* 0x0000002929257220 */ /* 0x000fc80000400000 */
[----:B------:R-:W-:-:S04]  /*4b00*/  FFMA R40, R37, R40, -0.052303962409496307373 ;  /* 0xbd563cae25287423 */ /* 0x000fc80000000028 */
[----:B------:R-:W-:Y:S01]  /*4b10*/  FFMA R40, R37, R40, 0.1331529766321182251 ;  /* 0x3e08594125287423 */ /* 0x000fe20000000028 */
[----:B------:R-:W-:-:S03]  /*4b20*/  FSEL R42, R42, 1, !P0 ;  /* 0x3f8000002a2a7808 */ /* 0x000fc60004000000 */
[C---:B------:R-:W-:Y:S01]  /*4b30*/  FFMA R40, R37.reuse, R40, -0.33332768082618713379 ;  /* 0xbeaaa9ed25287423 */ /* 0x040fe20000000028 */
[----:B------:R-:W-:Y:S01]  /*4b40*/  HADD2.F32 R36, -RZ, R36.H1_H1 ;  /* 0x30000024ff247230 */ /* 0x000fe20000004100 */
[----:B------:R-:W0:Y:S02]  /*4b50*/  S2UR UR17, SR_CgaCtaId ;  /* 0x00000000001179c3 */ /* 0x000e240000008800 */
[----:B------:R-:W-:Y:S01]  /*4b60*/  FFMA R40, R37, R40, RZ ;  /* 0x0000002825287223 */ /* 0x000fe200000000ff */
[--C-:B------:R-:W-:Y:S01]  /*4b70*/  LOP3.LUT R52, R42, 0x80000000, R41.reuse, 0xb8, !PT ;  /* 0x800000002a347812 */ /* 0x100fe200078eb829 */
[----:B------:R-:W-:Y:S01]  /*4b80*/  HADD2.F32 R38, -RZ, R38.H1_H1 ;  /* 0x30000026ff267230 */ /* 0x000fe20000004100 */
[----:B------:R-:W-:Y:S01]  /*4b90*/  IADD3 R54, P0, PT, R48, UR8, RZ ;  /* 0x0000000830367c10 */ /* 0x000fe2000ff1e0ff */
[----:B------:R-:W-:Y:S01]  /*4ba0*/  @!P1 FFMA R52, R41, R40, R41 ;  /* 0x0000002829349223 */ /* 0x000fe20000000029 */
[----:B------:R-:W-:Y:S01]  /*4bb0*/  FMUL R39, R39, R36 ;  /* 0x0000002427277220 */ /* 0x000fe20000400000 */
[----:B------:R-:W-:Y:S01]  /*4bc0*/  FMUL R40, R31, UR23 ;  /* 0x000000171f287c20 */ /* 0x000fe20008400000 */
[----:B------:R-:W-:Y:S01]  /*4bd0*/  FMUL R37, R32, UR23 ;  /* 0x0000001720257c20 */ /* 0x000fe20008400000 */
[-C--:B------:R-:W-:Y:S01]  /*4be0*/  FFMA R42, R44, R35.reuse, 0.5 ;  /* 0x3f0000002c2a7423 */ /* 0x080fe20000000023 */
[----:B------:R-:W-:Y:S01]  /*4bf0*/  FFMA R35, R52, R35, 0.5 ;  /* 0x3f00000034237423 */ /* 0x000fe20000000023 */
[----:B------:R-:W-:Y:S01]  /*4c00*/  IADD3.X R55, PT, PT, R0, UR9, RZ, P0, !PT ;  /* 0x0000000900377c10 */ /* 0x000fe200087fe4ff */
[----:B------:R-:W-:Y:S01]  /*4c10*/  FMUL R39, R39, R38 ;  /* 0x0000002627277220 */ /* 0x000fe20000400000 */
[----:B------:R-:W-:Y:S01]  /*4c20*/  IADD3 R52, P0, PT, R54, UR27, RZ ;  /* 0x0000001b36347c10 */ /* 0x000fe2000ff1e0ff */
[----:B------:R-:W-:Y:S01]  /*4c30*/  FMUL R38, R34, UR23 ;  /* 0x0000001722267c20 */ /* 0x000fe20008400000 */
[----:B------:R-:W-:Y:S01]  /*4c40*/  F2FP.BF16.F32.PACK_AB R37, R37, R40 ;  /* 0x000000282525723e */ /* 0x000fe200000010ff */
[----:B------:R-:W-:Y:S01]  /*4c50*/  FMUL R40, R39, UR23 ;  /* 0x0000001727287c20 */ /* 0x000fe20008400000 */
[----:B------:R-:W-:-:S02]  /*4c60*/  IADD3.X R53, PT, PT, R55, UR28, RZ, P0, !PT ;  /* 0x0000001c37357c10 */ /* 0x000fc400087fe4ff */
[----:B------:R-:W-:Y:S02]  /*4c70*/  IADD3 R48, P0, PT, R48, UR18, RZ ;  /* 0x0000001230307c10 */ /* 0x000fe4000ff1e0ff */
[----:B------:R-:W-:Y:S02]  /*4c80*/  F2FP.BF16.F32.PACK_AB R38, RZ, R38 ;  /* 0x00000026ff26723e */ /* 0x000fe400000010ff */
[----:B------:R-:W-:Y:S01]  /*4c90*/  F2FP.BF16.F32.PACK_AB R40, RZ, R40 ;  /* 0x00000028ff28723e */ /* 0x000fe200000010ff */
[----:B------:R-:W-:Y:S01]  /*4ca0*/  UMOV UR22, 0x400 ;  /* 0x0000040000167882 */ /* 0x000fe20000000000 */
[----:B------:R-:W-:Y:S01]  /*4cb0*/  IADD3.X R49, PT, PT, R0, UR19, RZ, P0, !PT ;  /* 0x0000001300317c10 */ /* 0x000fe200087fe4ff */
[----:B------:R-:W1:Y:S01]  /*4cc0*/  LDCU.64 UR18, c[0x0][0x3c0] ;  /* 0x00007800ff1277ac */ /* 0x000e620008000a00 */
[----:B------:R-:W-:Y:S01]  /*4cd0*/  PRMT R38, R38, 0x5410, R40 ;  /* 0x0000541026267816 */ /* 0x000fe20000000028 */
[----:B------:R-:W-:Y:S01]  /*4ce0*/  UIADD3 UR7, UPT, UPT, UR22, 0x20, URZ ;  /* 0x0000002016077890 */ /* 0x000fe2000fffe0ff */
[----:B------:R-:W-:Y:S01]  /*4cf0*/  STG.E desc[UR20][R54.64], R37 ;  /* 0x0000002536007986 */ /* 0x000fe2000c101914 */
[----:B------:R-:W-:Y:S01]  /*4d00*/  FMUL R44, R29, UR23 ;  /* 0x000000171d2c7c20 */ /* 0x000fe20008400000 */
[----:B------:R-:W-:Y:S01]  /*4d10*/  FMUL R41, R30, UR23 ;  /* 0x000000171e297c20 */ /* 0x000fe20008400000 */
[----:B0-----:R-:W-:Y:S01]  /*4d20*/  ULEA UR7, UR17, UR7, 0x18 ;  /* 0x0000000711077291 */ /* 0x001fe2000f8ec0ff */
[----:B------:R0:W-:Y:S01]  /*4d30*/  STG.E desc[UR20][R52.64], R38 ;  /* 0x0000002634007986 */ /* 0x0001e2000c101914 */
[----:B------:R-:W-:Y:S01]  /*4d40*/  MOV R45, 0x84 ;  /* 0x00000084002d7802 */ /* 0x000fe20000000f00 */
[----:B------:R-:W-:Y:S01]  /*4d50*/  FMUL R42, R43, R42 ;  /* 0x0000002a2b2a7220 */ /* 0x000fe20000400000 */
[----:B------:R-:W-:-:S02]  /*4d60*/  LOP3.LUT R0, R2, 0x1f, RZ, 0xc0, !PT ;  /* 0x0000001f02007812 */ /* 0x000fc400078ec0ff */
[----:B------:R-:W-:Y:S02]  /*4d70*/  SHF.L.U32 R43, R11, 0x2, RZ ;  /* 0x000000020b2b7819 */ /* 0x000fe400000006ff */
[----:B------:R-:W-:Y:S01]  /*4d80*/  F2FP.BF16.F32.PACK_AB R41, R41, R44 ;  /* 0x0000002c2929723e */ /* 0x000fe200000010ff */
[----:B------:R-:W-:Y:S01]  /*4d90*/  IMAD R44, R0, R45, UR7 ;  /* 0x00000007002c7e24 */ /* 0x000fe2000f8e022d */
[----:B0-----:R-:W-:Y:S02]  /*4da0*/  PRMT R52, R4, 0x5410, R5 ;  /* 0x0000541004347816 */ /* 0x001fe40000000005 */
[----:B------:R-:W-:Y:S01]  /*4db0*/  LOP3.LUT R5, RZ, R3, RZ, 0x33, !PT ;  /* 0x00000003ff057212 */ /* 0x000fe200078e33ff */
[----:B------:R-:W-:Y:S01]  /*4dc0*/  FMUL R35, R28, R35 ;  /* 0x000000231c237220 */ /* 0x000fe20000400000 */
[----:B------:R-:W-:Y:S02]  /*4dd0*/  LOP3.LUT R45, R43, 0x7c, RZ, 0xc0, !PT ;  /* 0x0000007c2b2d7812 */ /* 0x000fe400078ec0ff */
[----:B------:R-:W-:Y:S01]  /*4de0*/  IADD3 R5, PT, PT, R5, R2, RZ ;  /* 0x0000000205057210 */ /* 0x000fe20007ffe0ff */
[----:B------:R-:W-:Y:S01]  /*4df0*/  FMUL R42, R33, R42 ;  /* 0x0000002a212a7220 */ /* 0x000fe20000400000 */
[----:B------:R-:W-:Y:S01]  /*4e00*/  IADD3 R47, PT, PT, R43, -0x8, RZ ;  /* 0xfffffff82b2f7810 */ /* 0x000fe20007ffe0ff */
[----:B------:R-:W-:Y:S01]  /*4e10*/  FMUL R35, R36, R35 ;  /* 0x0000002324237220 */ /* 0x000fe20000400000 */
[----:B------:R-:W-:Y:S01]  /*4e20*/  IADD3 R45, PT, PT, R44, R45, RZ ;  /* 0x0000002d2c2d7210 */ /* 0x000fe20007ffe0ff */
[----:B-1----:R-:W-:Y:S01]  /*4e30*/  UIMAD UR15, UR6, UR18, URZ ;  /* 0x00000012060f72a4 */ /* 0x002fe2000f8e02ff */
[----:B------:R-:W-:Y:S01]  /*4e40*/  SHF.L.U32 R5, R5, 0x2, RZ ;  /* 0x0000000205057819 */ /* 0x000fe200000006ff */
[----:B------:R-:W-:Y:S01]  /*4e50*/  FMUL R33, R42, UR23 ;  /* 0x000000172a217c20 */ /* 0x000fe20008400000 */
[----:B------:R-:W-:Y:S01]  /*4e60*/  LOP3.LUT R47, R47, 0x7c, RZ, 0xc0, !PT ;  /* 0x0000007c2f2f7812 */ /* 0x000fe200078ec0ff */
[----:B------:R-:W-:Y:S01]  /*4e70*/  FMUL R28, R35, UR23 ;  /* 0x00000017231c7c20 */ /* 0x000fe20008400000 */
[----:B------:R-:W-:Y:S01]  /*4e80*/  LOP3.LUT R5, R5, 0x7c, RZ, 0xc0, !PT ;  /* 0x0000007c05057812 */ /* 0x000fe200078ec0ff */
[----:B------:R0:W-:Y:S01]  /*4e90*/  STS [R45], R52 ;  /* 0x000000342d007388 */ /* 0x0001e20000000800 */
[----:B------:R-:W-:-:S02]  /*4ea0*/  UIMAD.WIDE.U32 UR6, UR14, UR18, URZ ;  /* 0x000000120e0672a5 */ /* 0x000fc4000f8e00ff */
[----:B------:R-:W-:Y:S01]  /*4eb0*/  UIMAD UR15, UR14, UR19, UR15 ;  /* 0x000000130e0f72a4 */ /* 0x000fe2000f8e020f */
[----:B------:R1:W-:Y:S01]  /*4ec0*/  STG.E desc[UR20][R48.64], R41 ;  /* 0x0000002930007986 */ /* 0x0003e2000c101914 */
[C---:B------:R-:W-:Y:S01]  /*4ed0*/  IADD3 R5, PT, PT, R44.reuse, R5, RZ ;  /* 0x000000052c057210 */ /* 0x040fe20007ffe0ff */
[----:B------:R-:W-:Y:S01]  /*4ee0*/  HFMA2 R53, -RZ, RZ, 0, 0 ;  /* 0x00000000ff357431 */ /* 0x000fe200000001ff */
[----:B------:R-:W-:Y:S02]  /*4ef0*/  IADD3 R43, PT, PT, R43, -0xc, RZ ;  /* 0xfffffff42b2b7810 */ /* 0x000fe40007ffe0ff */
[----:B0-----:R-:W-:Y:S02]  /*4f00*/  PRMT R52, R13, 0x5410, R14 ;  /* 0x000054100d347816 */ /* 0x001fe4000000000e */
[----:B------:R-:W-:Y:S01]  /*4f10*/  IADD3 R14, PT, PT, R44, R47, RZ ;  /* 0x0000002f2c0e7210 */ /* 0x000fe20007ffe0ff */
[----:B------:R-:W-:Y:S01]  /*4f20*/  USHF.L.U32 UR14, UR6, 0x6, URZ ;  /* 0x00000006060e7899 */ /* 0x000fe200080006ff */
[----:B------:R-:W-:Y:S01]  /*4f30*/  PRMT R47, R19, 0x5410, R20 ;  /* 0x00005410132f7816 */ /* 0x000fe20000000014 */
[----:B------:R-:W-:Y:S01]  /*4f40*/  UIADD3 UR15, UPT, UPT, UR7, UR15, URZ ;  /* 0x0000000f070f7290 */ /* 0x000fe2000fffe0ff */
[----:B------:R-:W-:-:S02]  /*4f50*/  F2FP.BF16.F32.PACK_AB R20, RZ, R33 ;  /* 0x00000021ff14723e */ /* 0x000fc400000010ff */
[----:B-1----:R-:W-:Y:S02]  /*4f60*/  IADD3 R48, P0, PT, R48, UR27, RZ ;  /* 0x0000001b30307c10 */ /* 0x002fe4000ff1e0ff */
[----:B------:R-:W-:Y:S01]  /*4f70*/  F2FP.BF16.F32.PACK_AB R28, RZ, R28 ;  /* 0x0000001cff1c723e */ /* 0x000fe200000010ff */
[----:B------:R0:W-:Y:S01]  /*4f80*/  STS [R5], R52 ;  /* 0x0000003405007388 */ /* 0x0001e20000000800 */
[----:B------:R-:W-:Y:S01]  /*4f90*/  LOP3.LUT R43, R43, 0x7c, RZ, 0xc0, !PT ;  /* 0x0000007c2b2b7812 */ /* 0x000fe200078ec0ff */
[----:B------:R-:W-:Y:S01]  /*4fa0*/  USHF.R.U32.HI UR9, URZ, 0x1, UR19 ;  /* 0x00000001ff097899 */ /* 0x000fe20008011613 */
[----:B------:R-:W-:Y:S01]  /*4fb0*/  IADD3.X R49, PT, PT, R49, UR28, RZ, P0, !PT ;  /* 0x0000001c31317c10 */ /* 0x000fe200087fe4ff */
[----:B------:R-:W-:Y:S01]  /*4fc0*/  USHF.R.U64 UR8, UR18, 0x1, UR19 ;  /* 0x0000000112087899 */ /* 0x000fe20008001213 */
[----:B------:R-:W-:Y:S01]  /*4fd0*/  PRMT R20, R20, 0x5410, R28 ;  /* 0x0000541014147816 */ /* 0x000fe2000000001c */
[----:B------:R-:W-:Y:S02]  /*4fe0*/  ULEA UR7, UP0, UR4, UR14, 0x6 ;  /* 0x0000000e04077291 */ /* 0x000fe4000f8030ff */
[----:B------:R-:W-:Y:S01]  /*4ff0*/  USHF.L.U64.HI UR6, UR6, 0x6, UR15 ;  /* 0x0000000606067899 */ /* 0x000fe2000801020f */
[----:B0-----:R-:W-:-:S02]  /*5000*/  LOP3.LUT R52, R11, 0x1f, RZ, 0xc0, !PT ;  /* 0x0000001f0b347812 */ /* 0x001fc400078ec0ff */
[----:B------:R-:W-:Y:S01]  /*5010*/  IADD3 R36, PT, PT, R44, R43, RZ ;  /* 0x0000002b2c247210 */ /* 0x000fe20007ffe0ff */
[----:B------:R-:W-:Y:S01]  /*5020*/  ULEA.HI.X UR4, UR4, UR6, UR5, 0x6, UP0 ;  /* 0x0000000604047291 */ /* 0x000fe200080f3405 */
[----:B------:R-:W-:Y:S01]  /*5030*/  PRMT R43, R37, 0x5410, R38 ;  /* 0x00005410252b7816 */ /* 0x000fe20000000026 */
[----:B------:R0:W-:Y:S01]  /*5040*/  STG.E desc[UR20][R48.64], R20 ;  /* 0x0000001430007986 */ /* 0x0001e2000c101914 */
[----:B------:R-:W-:Y:S01]  /*5050*/  ULOP3.LUT UR5, UR18, 0xfffffffe, URZ, 0xc0, !UPT ;  /* 0xfffffffe12057892 */ /* 0x000fe2000f8ec0ff */
[----:B------:R-:W-:Y:S01]  /*5060*/  IMAD R11, R46, UR9, RZ ;  /* 0x000000092e0b7c24 */ /* 0x000fe2000f8e02ff */
[----:B------:R-:W-:Y:S01]  /*5070*/  SHF.R.U32.HI R33, RZ, 0x5, R2 ;  /* 0x00000005ff217819 */ /* 0x000fe20000011602 */
[----:B------:R-:W-:Y:S01]  /*5080*/  STS [R14], R47 ;  /* 0x0000002f0e007388 */ /* 0x000fe20000000800 */
[----:B------:R-:W-:-:S03]  /*5090*/  ULEA UR10, UP1, UR7, UR10, 0x1 ;  /* 0x0000000a070a7291 */ /* 0x000fc6000f8208ff */
[----:B------:R1:W-:Y:S01]  /*50a0*/  STS [R36], R43 ;  /* 0x0000002b24007388 */ /* 0x0003e20000000800 */
[----:B0-----:R-:W-:Y:S01]  /*50b0*/  IMAD.WIDE.U32 R48, R46, UR8, R52 ;  /* 0x000000082e307c25 */ /* 0x001fe2000f8e0034 */
[----:B------:R-:W-:Y:S01]  /*50c0*/  LEA R33, R33, R44, 0x4 ;  /* 0x0000002c21217211 */ /* 0x000fe200078e20ff */
[----:B------:R-:W-:Y:S01]  /*50d0*/  BAR.SYNC.DEFER_BLOCKING 0x0 ;  /* 0x0000000000007b1d */ /* 0x000fe20000010000 */
[----:B------:R-:W-:Y:S02]  /*50e0*/  MOV R53, UR19 ;  /* 0x0000001300357c02 */ /* 0x000fe40008000f00 */
[----:B------:R-:W-:Y:S02]  /*50f0*/  MOV R52, UR5 ;  /* 0x0000000500347c02 */ /* 0x000fe40008000f00 */
[----:B-1----:R-:W-:Y:S02]  /*5100*/  IADD3 R43, PT, PT, R49, R11, RZ ;  /* 0x0000000b312b7210 */ /* 0x002fe40007ffe0ff */
[C---:B------:R-:W-:Y:S01]  /*5110*/  SHF.L.U32 R44, R48.reuse, 0x2, RZ ;  /* 0x00000002302c7819 */ /* 0x040fe200000006ff */
[----:B------:R-:W-:Y:S01]  /*5120*/  ULEA.HI.X UR11, UR7, UR11, UR4, 0x1, UP1 ;  /* 0x0000000b070b7291 */ /* 0x000fe200088f0c04 */
[----:B------:R-:W-:Y:S01]  /*5130*/  SHF.L.U64.HI R43, R48, 0x2, R43 ;  /* 0x00000002302b7819 */ /* 0x000fe2000001022b */
[----:B------:R-:W-:Y:S01]  /*5140*/  IMAD.WIDE.U32 R46, R46, UR8, R52 ;  /* 0x000000082e2e7c25 */ /* 0x000fe2000f8e0034 */
[----:B------:R-:W-:-:S02]  /*5150*/  IADD3 R48, P0, PT, R44, UR10, RZ ;  /* 0x0000000a2c307c10 */ /* 0x000fc4000ff1e0ff */
[----:B------:R-:W-:Y:S02]  /*5160*/  FMNMX3 R27, |R22|, R27, |R25|, !PT ;  /* 0x0000001b161b7276 */ /* 0x000fe40007800619 */
[----:B------:R-:W-:Y:S02]  /*5170*/  IADD3.X R49, PT, PT, R43, UR11, RZ, P0, !PT ;  /* 0x0000000b2b317c10 */ /* 0x000fe400087fe4ff */
[----:B------:R-:W-:Y:S02]  /*5180*/  IADD3 R11, PT, PT, R11, R47, RZ ;  /* 0x0000002f0b0b7210 */ /* 0x000fe40007ffe0ff */
[----:B------:R-:W-:Y:S02]  /*5190*/  IADD3 R50, P0, PT, R50, R46, RZ ;  /* 0x0000002e32327210 */ /* 0x000fe40007f1e0ff */
[----:B------:R-:W-:Y:S02]  /*51a0*/  FMNMX3 R31, |R31|, R27, |R32|, !PT ;  /* 0x0000001b1f1f7276 */ /* 0x000fe40007800620 */
[----:B------:R-:W-:Y:S01]  /*51b0*/  IADD3.X R25, PT, PT, RZ, R11, RZ, P0, !PT ;  /* 0x0000000bff197210 */ /* 0x000fe200007fe4ff */
[----:B------:R-:W0:Y:S01]  /*51c0*/  LDS R38, [R33] ;  /* 0x0000000021267984 */ /* 0x000e220000000800 */
[----:B------:R-:W-:-:S02]  /*51d0*/  SHF.L.U32 R27, R50, 0x2, RZ ;  /* 0x00000002321b7819 */ /* 0x000fc400000006ff */
[----:B------:R-:W-:Y:S01]  /*51e0*/  SHF.L.U64.HI R25, R50, 0x2, R25 ;  /* 0x0000000232197819 */ /* 0x000fe20000010219 */
[----:B------:R-:W1:Y:S01]  /*51f0*/  LDS R22, [R33+0x4] ;  /* 0x0000040021167984 */ /* 0x000e620000000800 */
[----:B------:R-:W-:-:S03]  /*5200*/  IADD3 R50, P0, PT, R27, UR10, RZ ;  /* 0x0000000a1b327c10 */ /* 0x000fc6000ff1e0ff */
[----:B------:R-:W2:Y:S01]  /*5210*/  LDS R32, [R33+0x8] ;  /* 0x0000080021207984 */ /* 0x000ea20000000800 */
[----:B------:R-:W-:Y:S02]  /*5220*/  IADD3.X R51, PT, PT, R25, UR11, RZ, P0, !PT ;  /* 0x0000000b19337c10 */ /* 0x000fe400087fe4ff */
[----:B------:R-:W-:-:S04]  /*5230*/  IADD3 R47, P0, PT, R46, UR5, RZ ;  /* 0x000000052e2f7c10 */ /* 0x000fc8000ff1e0ff */
        /* <DEDUP_REMOVED lines=9> */
[----:B------:R-:W-:-:S04]  /*52d0*/  IADD3 R12, P0, P1, R12, UR5, R47 ;  /* 0x000000050c0c7c10 */ /* 0x000fc8000f91e02f */
[----:B------:R-:W-:Y:S01]  /*52e0*/  IADD3.X R11, PT, PT, RZ, UR19, R11, P0, P1 ;  /* 0x00000013ff0b7c10 */ /* 0x000fe200087e240b */
[----:B0-----:R-:W-:Y:S04]  /*52f0*/  STG.E desc[UR20][R48.64], R38 ;  /* 0x0000002630007986 */ /* 0x001fe8000c101914 */
[----:B-1----:R0:W-:Y:S01]  /*5300*/  STG.E desc[UR20][R50.64], R22 ;  /* 0x0000001632007986 */ /* 0x0021e2000c101914 */
[C---:B------:R-:W-:Y:S02]  /*5310*/  SHF.L.U64.HI R11, R12.reuse, 0x2, R11 ;  /* 0x000000020c0b7819 */ /* 0x040fe4000001020b */
[----:B0-----:R-:W-:-:S04]  /*5320*/  SHF.L.U32 R22, R12, 0x2, RZ ;  /* 0x000000020c167819 */ /* 0x001fc800000006ff */
[----:B------:R-:W-:-:S04]  /*5330*/  IADD3 R46, P0, PT, R22, UR10, RZ ;  /* 0x0000000a162e7c10 */ /* 0x000fc8000ff1e0ff */
[----:B------:R-:W-:Y:S01]  /*5340*/  IADD3.X R47, PT, PT, R11, UR11, RZ, P0, !PT ;  /* 0x0000000b0b2f7c10 */ /* 0x000fe200087fe4ff */
[----:B--2---:R-:W-:Y:S04]  /*5350*/  STG.E desc[UR20][R52.64], R32 ;  /* 0x0000002034007986 */ /* 0x004fe8000c101914 */
[----:B---3--:R0:W-:Y:S01]  /*5360*/  STG.E desc[UR20][R46.64], R10 ;  /* 0x0000000a2e007986 */ /* 0x0081e2000c101914 */
[----:B------:R-:W-:Y:S02]  /*5370*/  FMNMX3 R39, |R29|, R39, |R30|, !PT ;  /* 0x000000271d277276 */ /* 0x000fe4000780061e */
[----:B------:R-:W-:Y:S01]  /*5380*/  PRMT R30, R16, 0x5410, R17 ;  /* 0x00005410101e7816 */ /* 0x000fe20000000011 */
[----:B------:R-:W-:Y:S01]  /*5390*/  BAR.SYNC.DEFER_BLOCKING 0x0 ;  /* 0x0000000000007b1d */ /* 0x000fe20000010000 */
[----:B------:R-:W-:-:S02]  /*53a0*/  PRMT R29, R23, 0x5410, R24 ;  /* 0x00005410171d7816 */ /* 0x000fc40000000018 */
[----:B------:R-:W-:Y:S02]  /*53b0*/  PRMT R55, R41, 0x5410, R20 ;  /* 0x0000541029377816 */ /* 0x000fe40000000014 */
[----:B0-----:R-:W-:-:S05]  /*53c0*/  PRMT R10, R7, 0x5410, R8 ;  /* 0x00005410070a7816 */ /* 0x001fca0000000008 */
[----:B------:R-:W-:Y:S04]  /*53d0*/  STS [R45], R10 ;  /* 0x0000000a2d007388 */ /* 0x000fe80000000800 */
[----:B------:R0:W-:Y:S04]  /*53e0*/  STS [R5], R30 ;  /* 0x0000001e05007388 */ /* 0x0001e80000000800 */
        /* <DEDUP_REMOVED lines=14> */
[----:B0-----:R-:W-:Y:S01]  /*54d0*/  IADD3 R30, P1, PT, R34, UR5, RZ ;  /* 0x00000005221e7c10 */ /* 0x001fe2000ff3e0ff */
[----:B------:R-:W0:Y:S01]  /*54e0*/  LDCU.64 UR6, c[0x0][0x3a8] ;  /* 0x00007500ff0677ac */ /* 0x000e220008000a00 */
[----:B-1----:R-:W-:Y:S02]  /*54f0*/  IADD3.X R55, PT, PT, R43, UR4, RZ, P0, !PT ;  /* 0x000000042b377c10 */ /* 0x002fe400087fe4ff */
[----:B------:R-:W-:Y:S02]  /*5500*/  IADD3 R24, P0, PT, R27, UR5, RZ ;  /* 0x000000051b187c10 */ /* 0x000fe4000ff1e0ff */
[----:B------:R-:W-:-:S02]  /*5510*/  IADD3 R56, P2, PT, R22, UR5, RZ ;  /* 0x0000000516387c10 */ /* 0x000fc4000ff5e0ff */
[----:B------:R-:W-:Y:S02]  /*5520*/  IADD3.X R25, PT, PT, R25, UR4, RZ, P0, !PT ;  /* 0x0000000419197c10 */ /* 0x000fe400087fe4ff */
[----:B------:R-:W-:Y:S02]  /*5530*/  IADD3.X R31, PT, PT, R31, UR4, RZ, P1, !PT ;  /* 0x000000041f1f7c10 */ /* 0x000fe40008ffe4ff */
        /* <DEDUP_REMOVED lines=8> */
[----:B-1----:R-:W-:Y:S02]  /*55c0*/  PRMT R8, R13, 0x5432, R15 ;  /* 0x000054320d087816 */ /* 0x002fe4000000000f */
[----:B------:R-:W-:Y:S01]  /*55d0*/  PRMT R37, R37, 0x5432, R40 ;  /* 0x0000543225257816 */ /* 0x000fe20000000028 */
[----:B------:R-:W-:Y:S04]  /*55e0*/  STS [R45], R6 ;  /* 0x000000062d007388 */ /* 0x000fe80000000800 */
[----:B------:R-:W-:Y:S04]  /*55f0*/  STS [R5], R8 ;  /* 0x0000000805007388 */ /* 0x000fe80000000800 */
[----:B------:R1:W-:Y:S04]  /*5600*/  STS [R14], R21 ;  /* 0x000000150e007388 */ /* 0x0003e80000000800 */
[----:B------:R-:W-:Y:S01]  /*5610*/  STS [R36], R37 ;  /* 0x0000002524007388 */ /* 0x000fe20000000800 */
[----:B------:R-:W-:Y:S01]  /*5620*/  BAR.SYNC.DEFER_BLOCKING 0x0 ;  /* 0x0000000000007b1d */ /* 0x000fe20000010000 */
[----:B------:R-:W-:-:S05]  /*5630*/  USHF.L.U32 UR5, UR8, 0x2, URZ ;  /* 0x0000000208057899 */ /* 0x000fca00080006ff */
[----:B------:R-:W3:Y:S04]  /*5640*/  LDS R19, [R33] ;  /* 0x0000000021137984 */ /* 0x000ee80000000800 */
[----:B------:R-:W4:Y:S04]  /*5650*/  LDS R17, [R33+0x4] ;  /* 0x0000040021117984 */ /* 0x000f280000000800 */
[----:B------:R-:W5:Y:S04]  /*5660*/  LDS R15, [R33+0x8] ;  /* 0x00000800210f7984 */ /* 0x000f680000000800 */
[----:B------:R-:W0:Y:S01]  /*5670*/  LDS R4, [R33+0xc] ;  /* 0x00000c0021047984 */ /* 0x000e220000000800 */
[----:B------:R-:W-:Y:S01]  /*5680*/  USHF.L.U64.HI UR4, UR8, 0x2, UR9 ;  /* 0x0000000208047899 */ /* 0x000fe20008010209 */
[----:B--2---:R-:W-:-:S02]  /*5690*/  IADD3 R10, P0, PT, R48, UR5, RZ ;  /* 0x00000005300a7c10 */ /* 0x004fc4000ff1e0ff */
[----:B------:R-:W-:Y:S02]  /*56a0*/  IADD3 R12, P1, PT, R50, UR5, RZ ;  /* 0x00000005320c7c10 */ /* 0x000fe4000ff3e0ff */
[----:B------:R-:W-:Y:S02]  /*56b0*/  IADD3 R20, P2, PT, R52, UR5, RZ ;  /* 0x0000000534147c10 */ /* 0x000fe4000ff5e0ff */
[----:B------:R-:W-:Y:S02]  /*56c0*/  IADD3.X R11, PT, PT, R49, UR4, RZ, P0, !PT ;  /* 0x00000004310b7c10 */ /* 0x000fe400087fe4ff */
[----:B------:R-:W-:Y:S02]  /*56d0*/  IADD3 R46, P0, PT, R46, UR5, RZ ;  /* 0x000000052e2e7c10 */ /* 0x000fe4000ff1e0ff */
[----:B------:R-:W-:Y:S02]  /*56e0*/  IADD3.X R13, PT, PT, R51, UR4, RZ, P1, !PT ;  /* 0x00000004330d7c10 */ /* 0x000fe40008ffe4ff */
[----:B-1----:R-:W-:-:S02]  /*56f0*/  IADD3.X R21, PT, PT, R53, UR4, RZ, P2, !PT ;  /* 0x0000000435157c10 */ /* 0x002fc400097fe4ff */
[----:B------:R-:W-:Y:S01]  /*5700*/  IADD3.X R47, PT, PT, R47, UR4, RZ, P0, !PT ;  /* 0x000000042f2f7c10 */ /* 0x000fe200087fe4ff */
[----:B---3--:R-:W-:Y:S04]  /*5710*/  STG.E desc[UR20][R10.64], R19 ;  /* 0x000000130a007986 */ /* 0x008fe8000c101914 */
[----:B----4-:R-:W-:Y:S04]  /*5720*/  STG.E desc[UR20][R12.64], R17 ;  /* 0x000000110c007986 */ /* 0x010fe8000c101914 */
[----:B-----5:R-:W-:Y:S04]  /*5730*/  STG.E desc[UR20][R20.64], R15 ;  /* 0x0000000f14007986 */ /* 0x020fe8000c101914 */
[----:B0-----:R-:W-:Y:S01]  /*5740*/  STG.E desc[UR20][R46.64], R4 ;  /* 0x000000042e007986 */ /* 0x001fe2000c101914 */
        /* <DEDUP_REMOVED lines=62> */
.L_x_9155:
[----:B------:R-:W-:Y:S02]  /*5b30*/  ISETP.NE.AND P0, PT, R2, RZ, PT ;  /* 0x000000ff0200720c */ /* 0x000fe40003f05270 */
[----:B-1----:R-:W-:-:S11]  /*5b40*/  FMNMX R3, R4, R5, !PT ;  /* 0x0000000504037209 */ /* 0x002fd60007800000 */
[----:B------:R-:W-:Y:S05]  /*5b50*/  @P0 BRA `(.L_x_9148) ;  /* 0x0000000000080947 */ /* 0x000fea0003800000 */
[----:B0-----:R-:W0:Y:S02]  /*5b60*/  LDC.64 R4, c[0x0][0x3a8] ;  /* 0x0000ea00ff047b82 */ /* 0x001e240000000a00 */
[----:B0-----:R1:W-:Y:S02]  /*5b70*/  REDG.E.MAX.S32.STRONG.GPU desc[UR20][R4.64], R3 ;  /* 0x000000030400798e */ /* 0x0013e4000d12e314 */
.L_x_9148:
[----:B------:R-:W-:Y:S05]  /*5b80*/  BSYNC B0 ;  /* 0x0000000000007941 */ /* 0x000fea0003800000 */
.L_x_9147:
        /* <DEDUP_REMOVED lines=11> */
[----:B-1----:R-:W-:Y:S05]  /*5c40*/  CALL.REL.NOINC `($__internal_271_$__cuda_sm20_rcp_rn_f32_slowpath) ;  /* 0x0000000400987944 */ /* 0x002fea0003c00000 */
[----:B------:R-:W-:Y:S05]  /*5c50*/  BRA `(.L_x_9151) ;  /* 0x0000000000147947 */ /* 0x000fea0003800000 */
.L_x_9150:
[----:B01----:R-:W0:Y:S01]  /*5c60*/  MUFU.RCP R5, UR23 ;  /* 0x0000001700057d08 */ /* 0x003e220008001000 */
[----:B------:R-:W-:-:S05]  /*5c70*/  MOV R0, UR23 ;  /* 0x0000001700007c02 */ /* 0x000fca0008000f00 */
[----:B0-----:R-:W-:-:S04]  /*5c80*/  FFMA R0, R5, R0, -1 ;  /* 0xbf80000005007423 */ /* 0x001fc80000000000 */
[----:B------:R-:W-:-:S04]  /*5c90*/  FADD.FTZ R0, -R0, -RZ ;  /* 0x800000ff00007221 */ /* 0x000fc80000010100 */
[----:B------:R-:W-:-:S07]  /*5ca0*/  FFMA R5, R5, R0, R5 ;  /* 0x0000000005057223 */ /* 0x000fce0000000005 */
.L_x_9151:
[----:B------:R-:W0:Y:S02]  /*5cb0*/  LDC.64 R2, c[0x0][0x3b0] ;  /* 0x0000ec00ff027b82 */ /* 0x000e240000000a00 */
[----:B0-----:R-:W-:Y:S01]  /*5cc0*/  STG.E desc[UR20][R2.64], R5 ;  /* 0x0000000502007986 */ /* 0x001fe2000c101914 */
[----:B------:R-:W-:Y:S05]  /*5cd0*/  EXIT ;  /* 0x000000000000794d */ /* 0x000fea0003800000 */
.L_x_9149:
[----:B------:R-:W-:Y:S01]  /*5ce0*/  HFMA2 R7, -RZ, RZ, 0, 2.384185791015625e-07 ;  /* 0x00000004ff077431 */ /* 0x000fe200000001ff */
[----:B------:R-:W-:Y:S02]  /*5cf0*/  MOV R9, 0x1f ;  /* 0x0000001f00097802 */ /* 0x000fe40000000f00 */
[----:B------:R-:W-:-:S07]  /*5d00*/  MOV R6, 0xffffffff ;  /* 0xffffffff00067802 */ /* 0x000fce0000000f00 */
[----:B01----:R-:W-:Y:S05]  /*5d10*/  WARPSYNC.COLLECTIVE R6, `(.L_x_9152) ;  /* 0x0000000006087348 */ /* 0x003fea0003c00000 */
[----:B-1----:R1:W2:Y:S02]  /*5d20*/  SHFL.DOWN P0, R5, R0, R7, R9 ;  /* 0x0800000700057389 */ /* 0x0022a40000000009 */
[----:B012---:R-:W-:Y:S05]  /*5d30*/  ENDCOLLECTIVE ;  /* 0x000000000000791b */ /* 0x007fea0003800000 */
.L_x_9152:
[----:B------:R-:W-:Y:S01]  /*5d40*/  HFMA2 R7, -RZ, RZ, 0, 1.1920928955078125e-07 ;  /* 0x00000002ff077431 */ /* 0x000fe200000001ff */
[----:B------:R-:W-:-:S04]  /*5d50*/  MOV R3, R5 ;  /* 0x0000000500037202 */ /* 0x000fc80000000f00 */
[----:B------:R-:W-:-:S04]  /*5d60*/  FMNMX R3, R3, R0, !PT ;  /* 0x0000000003037209 */ /* 0x000fc80007800000 */
[----:B------:R-:W-:-:S07]  /*5d70*/  MOV R0, R3 ;  /* 0x0000000300007202 */ /* 0x000fce0000000f00 */
[----:B------:R-:W-:Y:S05]  /*5d80*/  WARPSYNC.COLLECTIVE R6, `(.L_x_9153) ;  /* 0x0000000006087348 */ /* 0x000fea0003c00000 */
[----:B------:R0:W1:Y:S02]  /*5d90*/  SHFL.DOWN P0, R5, R0, R7, R9 ;  /* 0x0800000700057389 */ /* 0x0000640000000009 */
[----:B01----:R-:W-:Y:S05]  /*5da0*/  ENDCOLLECTIVE ;  /* 0x000000000000791b */ /* 0x003fea0003800000 */
.L_x_9153:
[----:B------:R-:W-:Y:S01]  /*5db0*/  HFMA2 R7, -RZ, RZ, 0, 5.9604644775390625e-08 ;  /* 0x00000001ff077431 */ /* 0x000fe200000001ff */
[----:B------:R-:W-:-:S04]  /*5dc0*/  MOV R4, R5 ;  /* 0x0000000500047202 */ /* 0x000fc80000000f00 */
[----:B------:R-:W-:-:S04]  /*5dd0*/  FMNMX R4, R3, R4, !PT ;  /* 0x0000000403047209 */ /* 0x000fc80007800000 */
[----:B------:R-:W-:-:S07]  /*5de0*/  MOV R0, R4 ;  /* 0x0000000400007202 */ /* 0x000fce0000000f00 */
[----:B------:R-:W-:Y:S05]  /*5df0*/  WARPSYNC.COLLECTIVE R6, `(.L_x_9154) ;  /* 0x0000000006087348 */ /* 0x000fea0003c00000 */
[----:B------:R0:W1:Y:S02]  /*5e00*/  SHFL.DOWN P0, R5, R0, R7, R9 ;  /* 0x0800000700057389 */ /* 0x0000640000000009 */
[----:B01----:R-:W-:Y:S05]  /*5e10*/  ENDCOLLECTIVE ;  /* 0x000000000000791b */ /* 0x003fea0003800000 */
.L_x_9154:
[----:B------:R-:W-:Y:S05]  /*5e20*/  BRA `(.L_x_9155) ;  /* 0xfffffffc00407947 */ /* 0x000fea000383ffff */
        .weak           $__internal_270_$__cuda_sm20_div_u64
        .type           $__internal_270_$__cuda_sm20_div_u64,@function
        .size           $__internal_270_$__cuda_sm20_div_u64,($__internal_271_$__cuda_sm20_rcp_rn_f32_slowpath - $__internal_270_$__cuda_sm20_div_u64)
$__internal_270_$__cuda_sm20_div_u64:
        /* <DEDUP_REMOVED lines=71> */
[----:B------:R-:W-:Y:S11]  /*62a0*/  RET.REL.NODEC R2 `(_ZN18transformer_engine6detail32dgated_act_cast_transpose_kernelILi2ELi2Ef6__half13__nv_bfloat16NS_5EmptyEXadL_ZNS_5dgeluIffEET_T0_RKS4_EEXadL_ZNS_4geluIffEES6_S7_S9_EEEEvPKT2_SD_PT3_SF_PKT1_PSG_SJ_mmm) ;  /* 0xffffff9c02547950 */ /* 0x000ff60003c3ffff */
        .weak           $__internal_271_$__cuda_sm20_rcp_rn_f32_slowpath
        .type           $__internal_271_$__cuda_sm20_rcp_rn_f32_slowpath,@function
        .size           $__internal_271_$__cuda_sm20_rcp_rn_f32_slowpath,(.L_x_29572 - $__internal_271_$__cuda_sm20_rcp_rn_f32_slowpath)
$__internal_271_$__cuda_sm20_rcp_rn_f32_slowpath:
        /* <DEDUP_REMOVED lines=15> */
.L_x_9156:
        /* <DEDUP_REMOVED lines=33> */
.L_x_9158:
[----:B------:R0:W1:Y:S02]  /*65b0*/  MUFU.RCP R2, R0 ;  /* 0x0000000000027308 */ /* 0x0000640000001000 */
.L_x_9157:
[----:B------:R-:W-:Y:S01]  /*65c0*/  HFMA2 R3, -RZ, RZ, 0, 0 ;  /* 0x00000000ff037431 */ /* 0x000fe200000001ff */
[----:B-1-3--:R-:W-:Y:S02]  /*65d0*/  MOV R5, R2 ;  /* 0x0000000200057202 */ /* 0x00afe40000000f00 */
[----:B------:R-:W-:-:S04]  /*65e0*/  MOV R2, R7 ;  /* 0x0000000700027202 */ /* 0x000fc80000000f00 */
[----:B0-2---:R-:W-:Y:S05]  /*65f0*/  RET.REL.NODEC R2 `(_ZN18transformer_engine6detail32dgated_act_cast_transpose_kernelILi2ELi2Ef6__half13__nv_bfloat16NS_5EmptyEXadL_ZNS_5dgeluIffEET_T0_RKS4_EEXadL_ZNS_4geluIffEES6_S7_S9_EEEEvPKT2_SD_PT3_SF_PKT1_PSG_SJ_mmm) ;  /* 0xffffff9802807950 */ /* 0x005fea0003c3ffff */
.L_x_9159:
        /* <DEDUP_REMOVED lines=16> */
.L_x_29572:


//--------------------- .text._ZN18transformer_engine6detail43dgated_act_cast_transpose_kernel_notalignedILi2ELi2Ef6__halfS2_NS_5EmptyEXadL_ZNS_5dgeluIffEET_T0_RKS3_EEXadL_ZNS_4geluIffEES5_S6_S8_EEEEvPKT2_SC_PT3_SE_PKT1_PSF_SI_mmm --------------------------
	.section	.text._ZN18transformer_engine6detail43dgated_act_cast_transpose_kernel_notalignedILi2ELi2Ef6__halfS2_NS_5EmptyEXadL_ZNS_5dgeluIffEET_T0_RKS3_EEXadL_ZNS_4geluIffEES5_S6_S8_EEEEvPKT2_SC_PT3_SE_PKT1_PSF_SI_mmm,"ax",@progbits
	.align	128
        .global         _ZN18transformer_engine6detail43dgated_act_cast_transpose_kernel_notalignedILi2ELi2Ef6__halfS2_NS_5EmptyEXadL_ZNS_5dgeluIffEET_T0_RKS3_EEXadL_ZNS_4geluIffEES5_S6_S8_EEEEvPKT2_SC_PT3_SE_PKT1_PSF_SI_mmm
        .type           _ZN18transformer_engine6detail43dgated_act_cast_transpose_kernel_notalignedILi2ELi2Ef6__halfS2_NS_5EmptyEXadL_ZNS_5dgeluIffEET_T0_RKS3_EEXadL_ZNS_4geluIffEES5_S6_S8_EEEEvPKT2_SC_PT3_SE_PKT1_PSF_SI_mmm,@function
        .size           _ZN18transformer_engine6detail43dgated_act_cast_transpose_kernel_notalignedILi2ELi2Ef6__halfS2_NS_5EmptyEXadL_ZNS_5dgeluIffEET_T0_RKS3_EEXadL_ZNS_4geluIffEES5_S6_S8_EEEEvPKT2_SC_PT3_SE_PKT1_PSF_SI_mmm,(.L_x_29574 - _ZN18transformer_engine6detail43dgated_act_cast_transpose_kernel_notalignedILi2ELi2Ef6__halfS2_NS_5EmptyEXadL_ZNS_5dgeluIffEET_T0_RKS3_EEXadL_ZNS_4geluIffEES5_S6_S8_EEEEvPKT2_SC_PT3_SE_PKT1_PSF_SI_mmm)
        .other          _ZN18transformer_engine6detail43dgated_act_cast_transpose_kernel_notalignedILi2ELi2Ef6__halfS2_NS_5EmptyEXadL_ZNS_5dgeluIffEET_T0_RKS3_EEXadL_ZNS_4geluIffEES5_S6_S8_EEEEvPKT2_SC_PT3_SE_PKT1_PSF_SI_mmm,@"STO_CUDA_ENTRY STV_DEFAULT"
_ZN18transformer_engine6detail43dgated_act_cast_transpose_kernel_notalignedILi2ELi2Ef6__halfS2_NS_5EmptyEXadL_ZNS_5dgeluIffEET_T0_RKS3_EEXadL_ZNS_4geluIffEES5_S6_S8_EEEEvPKT2_SC_PT3_SE_PKT1_PSF_SI_mmm:
.text._ZN18transformer_engine6detail43dgated_act_cast_transpose_kernel_notalignedILi2ELi2Ef6__halfS2_NS_5EmptyEXadL_ZNS_5dgeluIffEET_T0_RKS3_EEXadL_ZNS_4geluIffEES5_S6_S8_EEEEvPKT2_SC_PT3_SE_PKT1_PSF_SI_mmm:
        /* <DEDUP_REMOVED lines=43> */
.L_x_9160:
[----:B------:R-:W-:-:S07]  /*02b0*/  MOV R2, 0x2d0 ;  /* 0x000002d000027802 */ /* 0x000fce0000000f00 */
[----:B------:R-:W-:Y:S05]  /*02c0*/  CALL.REL.NOINC `($__internal_272_$__cuda_sm20_div_u64) ;  /* 0x00000078000c7944 */ /* 0x000fea0003c00000 */
        /* <DEDUP_REMOVED lines=11> */
.L_x_9161:
        /* <DEDUP_REMOVED lines=177> */
.L_x_9163:
[----:B------:R-:W-:Y:S05]  /*0e90*/  BSYNC.RECONVERGENT B0 ;  /* 0x0000000000007941 */ /* 0x000fea0003800200 */
.L_x_9162:
        /* <DEDUP_REMOVED lines=254> */
[----:B------:R-:W-:Y:S02]  /*1e80*/  F2FP.F16.F32.PACK_AB R11, RZ, R11 ;  /* 0x0000000bff0b723e */ /* 0x000fe400000000ff */
[----:B------:R-:W-:Y:S01]  /*1e90*/  F2FP.F16.F32.PACK_AB R12, RZ, R12 ;  /* 0x0000000cff0c723e */ /* 0x000fe200000000ff */
[----:B------:R-:W-:Y:S01]  /*1ea0*/  FMUL R15, R16, UR5 ;  /* 0x00000005100f7c20 */ /* 0x000fe20008400000 */
[----:B------:R-:W-:Y:S02]  /*1eb0*/  F2FP.F16.F32.PACK_AB R13, RZ, R13 ;  /* 0x0000000dff0d723e */ /* 0x000fe400000000ff */
[----:B------:R-:W-:Y:S01]  /*1ec0*/  F2FP.F16.F32.PACK_AB R14, RZ, R14 ;  /* 0x0000000eff0e723e */ /* 0x000fe200000000ff */
        /* <DEDUP_REMOVED lines=10> */
[----:B------:R-:W-:Y:S01]  /*1f70*/  F2FP.F16.F32.PACK_AB R15, RZ, R15 ;  /* 0x0000000fff0f723e */ /* 0x000fe200000000ff */
[----:B------:R-:W-:Y:S01]  /*1f80*/  FMUL R19, R28, UR5 ;  /* 0x000000051c137c20 */ /* 0x000fe20008400000 */
[----:B------:R-:W-:Y:S01]  /*1f90*/  F2FP.F16.F32.PACK_AB R16, RZ, R16 ;  /* 0x00000010ff10723e */ /* 0x000fe200000000ff */
        /* <DEDUP_REMOVED lines=8> */
[----:B------:R-:W-:Y:S02]  /*2020*/  F2FP.F16.F32.PACK_AB R19, RZ, R19 ;  /* 0x00000013ff13723e */ /* 0x000fe400000000ff */
[----:B------:R-:W-:Y:S01]  /*2030*/  F2FP.F16.F32.PACK_AB R20, RZ, R20 ;  /* 0x00000014ff14723e */ /* 0x000fe200000000ff */
        /* <DEDUP_REMOVED lines=46> */
.L_x_9165:
[----:B------:R-:W-:Y:S05]  /*2320*/  BSYNC.RECONVERGENT B0 ;  /* 0x0000000000007941 */ /* 0x000fea0003800200 */
.L_x_9164:
        /* <DEDUP_REMOVED lines=236> */
[----:B------:R-:W-:-:S02]  /*31f0*/  F2FP.F16.F32.PACK_AB R48, RZ, R48 ;  /* 0x00000030ff30723e */ /* 0x000fc400000000ff */
[----:B------:R-:W-:Y:S01]  /*3200*/  F2FP.F16.F32.PACK_AB R49, RZ, R49 ;  /* 0x00000031ff31723e */ /* 0x000fe200000000ff */
[----:B------:R-:W-:Y:S01]  /*3210*/  IMAD.WIDE.U32 R26, R53, UR24, R26 ;  /* 0x00000018351a7c25 */ /* 0x000fe2000f8e001a */
[----:B------:R-:W-:-:S03]  /*3220*/  FMNMX R2, |R38|, R51, !PT ;  /* 0x0000003326027209 */ /* 0x000fc60007800200 */
[----:B------:R-:W-:Y:S01]  /*3230*/  FMUL R51, R38, UR5 ;  /* 0x0000000526337c20 */ /* 0x000fe20008400000 */
[----:B------:R-:W-:Y:S01]  /*3240*/  @!P1 PRMT R48, R48, 0x5410, R49 ;  /* 0x0000541030309816 */ /* 0x000fe20000000031 */
[----:B------:R-:W-:Y:S01]  /*3250*/  IMAD R53, R53, UR32, RZ ;  /* 0x0000002035357c24 */ /* 0x000fe2000f8e02ff */
[----:B------:R-:W-:Y:S01]  /*3260*/  F2FP.F16.F32.PACK_AB R50, RZ, R50 ;  /* 0x00000032ff32723e */ /* 0x000fe200000000ff */
[----:B------:R-:W-:Y:S01]  /*3270*/  @!P0 IMAD.MOV.U32 R38, RZ, RZ, RZ ;  /* 0x000000ffff268224 */ /* 0x000fe200078e00ff */
[----:B------:R-:W-:Y:S01]  /*3280*/  F2FP.F16.F32.PACK_AB R51, RZ, R51 ;  /* 0x00000033ff33723e */ /* 0x000fe200000000ff */
[----:B------:R0:W-:Y:S01]  /*3290*/  @!P1 STG.E desc[UR22][R30.64], R48 ;  /* 0x000000301e009986 */ /* 0x0001e2000c101916 */
[----:B------:R-:W-:Y:S01]  /*32a0*/  IADD3 R0, PT, PT, R27, R53, RZ ;  /* 0x000000351b007210 */ /* 0x000fe20007ffe0ff */
[----:B------:R-:W-:Y:S01]  /*32b0*/  FMUL R53, R45, UR5 ;  /* 0x000000052d357c20 */ /* 0x000fe20008400000 */
[----:B------:R-:W-:Y:S02]  /*32c0*/  F2FP.F16.F32.PACK_AB R52, RZ, R52 ;  /* 0x00000034ff34723e */ /* 0x000fe400000000ff */
[----:B------:R-:W-:-:S02]  /*32d0*/  F2FP.F16.F32.PACK_AB R54, RZ, R54 ;  /* 0x00000036ff36723e */ /* 0x000fc400000000ff */
[----:B------:R-:W-:Y:S02]  /*32e0*/  F2FP.F16.F32.PACK_AB R53, RZ, R53 ;  /* 0x00000035ff35723e */ /* 0x000fe400000000ff */
[----:B------:R-:W-:Y:S02]  /*32f0*/  F2FP.F16.F32.PACK_AB R55, RZ, R55 ;  /* 0x00000037ff37723e */ /* 0x000fe400000000ff */
        /* <DEDUP_REMOVED lines=39> */
.L_x_9167:
[----:B------:R-:W-:Y:S05]  /*3570*/  BSYNC.RECONVERGENT B0 ;  /* 0x0000000000007941 */ /* 0x000fea0003800200 */
.L_x_9166:
        /* <DEDUP_REMOVED lines=199> */
[----:B------:R-:W-:Y:S02]  /*41f0*/  F2FP.F16.F32.PACK_AB R35, RZ, R35 ;  /* 0x00000023ff23723e */ /* 0x000fe400000000ff */
[----:B------:R-:W-:Y:S01]  /*4200*/  F2FP.F16.F32.PACK_AB R17, RZ, R24 ;  /* 0x00000018ff11723e */ /* 0x000fe200000000ff */
        /* <DEDUP_REMOVED lines=269> */
[----:B------:R-:W-:Y:S01]  /*52e0*/  F2FP.F16.F32.PACK_AB R10, RZ, R10 ;  /* 0x0000000aff0a723e */ /* 0x000fe200000000ff */
        /* <DEDUP_REMOVED lines=13> */
[----:B------:R-:W-:Y:S01]  /*53c0*/  F2FP.F16.F32.PACK_AB R13, RZ, R13 ;  /* 0x0000000dff0d723e */ /* 0x000fe200000000ff */
        /* <DEDUP_REMOVED lines=10> */
[----:B------:R-:W-:Y:S02]  /*5470*/  F2FP.F16.F32.PACK_AB R17, RZ, R17 ;  /* 0x00000011ff11723e */ /* 0x000fe400000000ff */
[----:B------:R-:W-:-:S02]  /*5480*/  @!P1 LEA.HI.X R9, R9, UR9, R48, 0x2, P2 ;  /* 0x0000000909099c11 */ /* 0x000fc400090f1430 */
[----:B------:R-:W-:Y:S02]  /*5490*/  F2FP.F16.F32.PACK_AB R29, RZ, R29 ;  /* 0x0000001dff1d723e */ /* 0x000fe400000000ff */
        /* <DEDUP_REMOVED lines=24> */
[----:B------:R-:W-:Y:S02]  /*5620*/  F2FP.F16.F32.PACK_AB R21, RZ, R32 ;  /* 0x00000020ff15723e */ /* 0x000fe400000000ff */
[----:B------:R-:W-:Y:S02]  /*5630*/  F2FP.F16.F32.PACK_AB R22, RZ, R44 ;  /* 0x0000002cff16723e */ /* 0x000fe400000000ff */
[----:B------:R-:W-:Y:S02]  /*5640*/  F2FP.F16.F32.PACK_AB R33, RZ, R2 ;  /* 0x00000002ff21723e */ /* 0x000fe400000000ff */
[----:B------:R-:W-:Y:S02]  /*5650*/  F2FP.F16.F32.PACK_AB R32, RZ, R30 ;  /* 0x0000001eff20723e */ /* 0x000fe400000000ff */
[----:B------:R-:W-:Y:S02]  /*5660*/  LOP3.LUT R48, R48, 0x7c, RZ, 0xc0, !PT ;  /* 0x0000007c30307812 */ /* 0x000fe400078ec0ff */
[----:B------:R-:W-:-:S02]  /*5670*/  PRMT R33, R33, 0x5410, R22 ;  /* 0x0000541021217816 */ /* 0x000fc40000000016 */
[----:B------:R-:W-:Y:S01]  /*5680*/  F2FP.F16.F32.PACK_AB R30, RZ, R42 ;  /* 0x0000002aff1e723e */ /* 0x000fe200000000ff */
        /* <DEDUP_REMOVED lines=11> */
[----:B0-----:R-:W-:Y:S01]  /*5740*/  F2FP.F16.F32.PACK_AB R25, RZ, R42 ;  /* 0x0000002aff19723e */ /* 0x001fe200000000ff */
[----:B-1----:R-:W-:Y:S01]  /*5750*/  FMUL R33, R39, UR5 ;  /* 0x0000000527217c20 */ /* 0x002fe20008400000 */
[----:B------:R-:W-:Y:S02]  /*5760*/  ISETP.LT.U32.AND P0, PT, R4, UR14, PT ;  /* 0x0000000e04007c0c */ /* 0x000fe4000bf01070 */
[----:B--2---:R-:W-:Y:S01]  /*5770*/  @!P1 PRMT R37, R22, 0x5410, R25 ;  /* 0x0000541016259816 */ /* 0x004fe20000000019 */
[----:B------:R-:W-:Y:S01]  /*5780*/  FMUL R22, R18, UR5 ;  /* 0x0000000512167c20 */ /* 0x000fe20008400000 */
[----:B------:R-:W-:Y:S02]  /*5790*/  F2FP.F16.F32.PACK_AB R23, RZ, R23 ;  /* 0x00000017ff17723e */ /* 0x000fe400000000ff */
[----:B------:R-:W-:Y:S02]  /*57a0*/  F2FP.F16.F32.PACK_AB R33, RZ, R33 ;  /* 0x00000021ff21723e */ /* 0x000fe400000000ff */
[----:B------:R-:W-:-:S02]  /*57b0*/  SHF.R.U32.HI R24, RZ, 0x5, R3 ;  /* 0x00000005ff187819 */ /* 0x000fc40000011603 */
[----:B------:R-:W-:Y:S02]  /*57c0*/  F2FP.F16.F32.PACK_AB R22, RZ, R22 ;  /* 0x00000016ff16723e */ /* 0x000fe400000000ff */
[----:B------:R-:W-:Y:S02]  /*57d0*/  F2FP.F16.F32.PACK_AB R34, RZ, R34 ;  /* 0x00000022ff22723e */ /* 0x000fe400000000ff */
        /* <DEDUP_REMOVED lines=47> */
.L_x_9172:
        /* <DEDUP_REMOVED lines=48> */
.L_x_9171:
[----:B------:R-:W-:Y:S05]  /*5dd0*/  BSYNC.RECONVERGENT B1 ;  /* 0x0000000000017941 */ /* 0x000fea0003800200 */
.L_x_9170:
        /* <DEDUP_REMOVED lines=35> */
.L_x_9169:
[----:B------:R-:W-:Y:S05]  /*6010*/  BSYNC.RECONVERGENT B0 ;  /* 0x0000000000007941 */ /* 0x000fea0003800200 */
.L_x_9168:
        /* <DEDUP_REMOVED lines=35> */
.L_x_9177:
        /* <DEDUP_REMOVED lines=48> */
.L_x_9176:
[----:B------:R-:W-:Y:S05]  /*6550*/  BSYNC.RECONVERGENT B1 ;  /* 0x0000000000017941 */ /* 0x000fea0003800200 */
.L_x_9175:
        /* <DEDUP_REMOVED lines=35> */
.L_x_9174:
[----:B------:R-:W-:Y:S05]  /*6790*/  BSYNC.RECONVERGENT B0 ;  /* 0x0000000000007941 */ /* 0x000fea0003800200 */
.L_x_9173:
        /* <DEDUP_REMOVED lines=31> */
.L_x_9182:
        /* <DEDUP_REMOVED lines=48> */
.L_x_9181:
[----:B------:R-:W-:Y:S05]  /*6c90*/  BSYNC.RECONVERGENT B1 ;  /* 0x0000000000017941 */ /* 0x000fea0003800200 */
.L_x_9180:
        /* <DEDUP_REMOVED lines=35> */
.L_x_9179:
[----:B------:R-:W-:Y:S05]  /*6ed0*/  BSYNC.RECONVERGENT B0 ;  /* 0x0000000000007941 */ /* 0x000fea0003800200 */
.L_x_9178:
        /* <DEDUP_REMOVED lines=21> */
.L_x_9187:
        /* <DEDUP_REMOVED lines=49> */
.L_x_9186:
[----:B------:R-:W-:Y:S05]  /*7340*/  BSYNC.RECONVERGENT B1 ;  /* 0x0000000000017941 */ /* 0x000fea0003800200 */
.L_x_9185:
        /* <DEDUP_REMOVED lines=35> */
.L_x_9184:
[----:B------:R-:W-:Y:S05]  /*7580*/  BSYNC.RECONVERGENT B0 ;  /* 0x0000000000007941 */ /* 0x000fea0003800200 */
.L_x_9183:
        /* <DEDUP_REMOVED lines=39> */
.L_x_9196:
[----:B------:R-:W-:Y:S02]  /*7800*/  ISETP.NE.AND P0, PT, R3, RZ, PT ;  /* 0x000000ff0300720c */ /* 0x000fe40003f05270 */
[----:B-1----:R-:W-:-:S11]  /*7810*/  FMNMX R7, R2, R7, !PT ;  /* 0x0000000702077209 */ /* 0x002fd60007800000 */
[----:B------:R-:W-:Y:S05]  /*7820*/  @P0 BRA `(.L_x_9189) ;  /* 0x0000000000080947 */ /* 0x000fea0003800000 */
[----:B------:R-:W1:Y:S02]  /*7830*/  LDC.64 R4, c[0x0][0x3a8] ;  /* 0x0000ea00ff047b82 */ /* 0x000e640000000a00 */
[----:B-1----:R1:W-:Y:S02]  /*7840*/  REDG.E.MAX.S32.STRONG.GPU desc[UR22][R4.64], R7 ;  /* 0x000000070400798e */ /* 0x0023e4000d12e316 */
.L_x_9189:
[----:B------:R-:W-:Y:S05]  /*7850*/  BSYNC B0 ;  /* 0x0000000000007941 */ /* 0x000fea0003800000 */
.L_x_9188:
        /* <DEDUP_REMOVED lines=11> */
[----:B---3--:R-:W-:Y:S05]  /*7910*/  CALL.REL.NOINC `($__internal_273_$__cuda_sm20_rcp_rn_f32_slowpath) ;  /* 0x0000000400987944 */ /* 0x008fea0003c00000 */
[----:B------:R-:W-:Y:S05]  /*7920*/  BRA `(.L_x_9192) ;  /* 0x0000000000147947 */ /* 0x000fea0003800000 */
.L_x_9191:
[----:B01----:R-:W0:Y:S01]  /*7930*/  MUFU.RCP R5, UR5 ;  /* 0x0000000500057d08 */ /* 0x003e220008001000 */
[----:B----4-:R-:W-:-:S05]  /*7940*/  MOV R0, UR5 ;  /* 0x0000000500007c02 */ /* 0x010fca0008000f00 */
[----:B0-----:R-:W-:-:S04]  /*7950*/  FFMA R0, R5, R0, -1 ;  /* 0xbf80000005007423 */ /* 0x001fc80000000000 */
[----:B------:R-:W-:-:S04]  /*7960*/  FADD.FTZ R0, -R0, -RZ ;  /* 0x800000ff00007221 */ /* 0x000fc80000010100 */
[----:B------:R-:W-:-:S07]  /*7970*/  FFMA R5, R5, R0, R5 ;  /* 0x0000000005057223 */ /* 0x000fce0000000005 */
.L_x_9192:
[----:B------:R-:W0:Y:S02]  /*7980*/  LDC.64 R2, c[0x0][0x3b0] ;  /* 0x0000ec00ff027b82 */ /* 0x000e240000000a00 */
[----:B0-----:R-:W-:Y:S01]  /*7990*/  STG.E desc[UR22][R2.64], R5 ;  /* 0x0000000502007986 */ /* 0x001fe2000c101916 */
[----:B------:R-:W-:Y:S05]  /*79a0*/  EXIT ;  /* 0x000000000000794d */ /* 0x000fea0003800000 */
.L_x_9190:
[----:B------:R-:W-:Y:S02]  /*79b0*/  HFMA2 R11, -RZ, RZ, 0, 1.847743988037109375e-06 ;  /* 0x0000001fff0b7431 */ /* 0x000fe400000001ff */
[----:B------:R-:W-:Y:S01]  /*79c0*/  IMAD.MOV.U32 R9, RZ, RZ, 0x4 ;  /* 0x00000004ff097424 */ /* 0x000fe200078e00ff */
[----:B------:R-:W-:-:S07]  /*79d0*/  MOV R4, 0xffffffff ;  /* 0xffffffff00047802 */ /* 0x000fce0000000f00 */
[----:B01----:R-:W-:Y:S05]  /*79e0*/  WARPSYNC.COLLECTIVE R4, `(.L_x_9193) ;  /* 0x0000000004087348 */ /* 0x003fea0003c00000 */
[----:B-1----:R1:W2:Y:S02]  /*79f0*/  SHFL.DOWN P0, R7, R0, R9, R11 ;  /* 0x0800000900077389 */ /* 0x0022a4000000000b */
[----:B012---:R-:W-:Y:S05]  /*7a00*/  ENDCOLLECTIVE ;  /* 0x000000000000791b */ /* 0x007fea0003800000 */
.L_x_9193:
[----:B------:R-:W-:Y:S02]  /*7a10*/  HFMA2 R9, -RZ, RZ, 0, 1.1920928955078125e-07 ;  /* 0x00000002ff097431 */ /* 0x000fe400000001ff */
[----:B------:R-:W-:-:S05]  /*7a20*/  IMAD.MOV.U32 R5, RZ, RZ, R7 ;  /* 0x000000ffff057224 */ /* 0x000fca00078e0007 */
[----:B------:R-:W-:-:S04]  /*7a30*/  FMNMX R5, R5, R0, !PT ;  /* 0x0000000005057209 */ /* 0x000fc80007800000 */
[----:B------:R-:W-:-:S07]  /*7a40*/  MOV R0, R5 ;  /* 0x0000000500007202 */ /* 0x000fce0000000f00 */
[----:B------:R-:W-:Y:S05]  /*7a50*/  WARPSYNC.COLLECTIVE R4, `(.L_x_9194) ;  /* 0x0000000004087348 */ /* 0x000fea0003c00000 */
[----:B------:R0:W1:Y:S02]  /*7a60*/  SHFL.DOWN P0, R7, R0, R9, R11 ;  /* 0x0800000900077389 */ /* 0x000064000000000b */
[----:B01----:R-:W-:Y:S05]  /*7a70*/  ENDCOLLECTIVE ;  /* 0x000000000000791b */ /* 0x003fea0003800000 */
.L_x_9194:
[----:B------:R-:W-:Y:S02]  /*7a80*/  HFMA2 R9, -RZ, RZ, 0, 5.9604644775390625e-08 ;  /* 0x00000001ff097431 */ /* 0x000fe400000001ff */
[----:B------:R-:W-:-:S05]  /*7a90*/  IMAD.MOV.U32 R2, RZ, RZ, R7 ;  /* 0x000000ffff027224 */ /* 0x000fca00078e0007 */
[----:B------:R-:W-:-:S04]  /*7aa0*/  FMNMX R2, R5, R2, !PT ;  /* 0x0000000205027209 */ /* 0x000fc80007800000 */
[----:B------:R-:W-:-:S07]  /*7ab0*/  MOV R0, R2 ;  /* 0x0000000200007202 */ /* 0x000fce0000000f00 */
[----:B------:R-:W-:Y:S05]  /*7ac0*/  WARPSYNC.COLLECTIVE R4, `(.L_x_9195) ;  /* 0x0000000004087348 */ /* 0x000fea0003c00000 */
[----:B------:R0:W1:Y:S02]  /*7ad0*/  SHFL.DOWN P0, R7, R0, R9, R11 ;  /* 0x0800000900077389 */ /* 0x000064000000000b */
[----:B01----:R-:W-:Y:S05]  /*7ae0*/  ENDCOLLECTIVE ;  /* 0x000000000000791b */ /* 0x003fea0003800000 */
.L_x_9195:
[----:B------:R-:W-:Y:S05]  /*7af0*/  BRA `(.L_x_9196) ;  /* 0xfffffffc00407947 */ /* 0x000fea000383ffff */
        .weak           $__internal_272_$__cuda_sm20_div_u64
        .type           $__internal_272_$__cuda_sm20_div_u64,@function
        .size           $__internal_272_$__cuda_sm20_div_u64,($__internal_273_$__cuda_sm20_rcp_rn_f32_slowpath - $__internal_272_$__cuda_sm20_div_u64)
$__internal_272_$__cuda_sm20_div_u64:
        /* <DEDUP_REMOVED lines=71> */
[----:B------:R-:W-:Y:S11]  /*7f70*/  RET.REL.NODEC R4 `(_ZN18transformer_engine6detail43dgated_act_cast_transpose_kernel_notalignedILi2ELi2Ef6__halfS2_NS_5EmptyEXadL_ZNS_5dgeluIffEET_T0_RKS3_EEXadL_ZNS_4geluIffEES5_S6_S8_EEEEvPKT2_SC_PT3_SE_PKT1_PSF_SI_mmm) ;  /* 0xffffff8004207950 */ /* 0x000ff60003c3ffff */
        .weak           $__internal_273_$__cuda_sm20_rcp_rn_f32_slowpath
        .type           $__internal_273_$__cuda_sm20_rcp_rn_f32_slowpath,@function
        .size           $__internal_273_$__cuda_sm20_rcp_rn_f32_slowpath,(.L_x_29574 - $__internal_273_$__cuda_sm20_rcp_rn_f32_slowpath)
$__internal_273_$__cuda_sm20_rcp_rn_f32_slowpath:
        /* <DEDUP_REMOVED lines=15> */
.L_x_9197:
        /* <DEDUP_REMOVED lines=33> */
.L_x_9199:
[----:B------:R0:W1:Y:S02]  /*8280*/  MUFU.RCP R2, R0 ;  /* 0x0000000000027308 */ /* 0x0000640000001000 */
.L_x_9198:
[----:B------:R-:W-:Y:S02]  /*8290*/  HFMA2 R3, -RZ, RZ, 0, 0 ;  /* 0x00000000ff037431 */ /* 0x000fe400000001ff */
[----:B-1-3--:R-:W-:Y:S01]  /*82a0*/  IMAD.MOV.U32 R5, RZ, RZ, R2 ;  /* 0x000000ffff057224 */ /* 0x00afe200078e0002 */
[----:B------:R-:W-:-:S04]  /*82b0*/  MOV R2, R7 ;  /* 0x0000000700027202 */ /* 0x000fc80000000f00 */
[----:B0-2---:R-:W-:Y:S05]  /*82c0*/  RET.REL.NODEC R2 `(_ZN18transformer_engine6detail43dgated_act_cast_transpose_kernel_notalignedILi2ELi2Ef6__halfS2_NS_5EmptyEXadL_ZNS_5dgeluIffEET_T0_RKS3_EEXadL_ZNS_4geluIffEES5_S6_S8_EEEEvPKT2_SC_PT3_SE_PKT1_PSF_SI_mmm) ;  /* 0xffffff7c024c7950 */ /* 0x005fea0003c3ffff */
.L_x_9200:
        /* <DEDUP_REMOVED lines=11> */
.L_x_29574:


//--------------------- .text._ZN18transformer_engine6detail32dgated_act_cast_transpose_kernelILi2ELi2Ef6__halfS2_NS_5EmptyEXadL_ZNS_5dgeluIffEET_T0_RKS3_EEXadL_ZNS_4geluIffEES5_S6_S8_EEEEvPKT2_SC_PT3_SE_PKT1_PSF_SI_mmm --------------------------
	.section	.text._ZN18transformer_engine6detail32dgated_act_cast_transpose_kernelILi2ELi2Ef6__halfS2_NS_5EmptyEXadL_ZNS_5dgeluIffEET_T0_RKS3_EEXadL_ZNS_4geluIffEES5_S6_S8_EEEEvPKT2_SC_PT3_SE_PKT1_PSF_SI_mmm,"ax",@progbits
	.align	128
        .global         _ZN18transformer_engine6detail32dgated_act_cast_transpose_kernelILi2ELi2Ef6__halfS2_NS_5EmptyEXadL_ZNS_5dgeluIffEET_T0_RKS3_EEXadL_ZNS_4geluIffEES5_S6_S8_EEEEvPKT2_SC_PT3_SE_PKT1_PSF_SI_mmm
        .type           _ZN18transformer_engine6detail32dgated_act_cast_transpose_kernelILi2ELi2Ef6__halfS2_NS_5EmptyEXadL_ZNS_5dgeluIffEET_T0_RKS3_EEXadL_ZNS_4geluIffEES5_S6_S8_EEEEvPKT2_SC_PT3_SE_PKT1_PSF_SI_mmm,@function
        .size           _ZN18transformer_engine6detail32dgated_act_cast_transpose_kernelILi2ELi2Ef6__halfS2_NS_5EmptyEXadL_ZNS_5dgeluIffEET_T0_RKS3_EEXadL_ZNS_4geluIffEES5_S6_S8_EEEEvPKT2_SC_PT3_SE_PKT1_PSF_SI_mmm,(.L_x_29576 - _ZN18transformer_engine6detail32dgated_act_cast_transpose_kernelILi2ELi2Ef6__halfS2_NS_5EmptyEXadL_ZNS_5dgeluIffEET_T0_RKS3_EEXadL_ZNS_4geluIffEES5_S6_S8_EEEEvPKT2_SC_PT3_SE_PKT1_PSF_SI_mmm)
        .other          _ZN18transformer_engine6detail32dgated_act_cast_transpose_kernelILi2ELi2Ef6__halfS2_NS_5EmptyEXadL_ZNS_5dgeluIffEET_T0_RKS3_EEXadL_ZNS_4geluIffEES5_S6_S8_EEEEvPKT2_SC_PT3_SE_PKT1_PSF_SI_mmm,@"STO_CUDA_ENTRY STV_DEFAULT"
_ZN18transformer_engine6detail32dgated_act_cast_transpose_kernelILi2ELi2Ef6__halfS2_NS_5EmptyEXadL_ZNS_5dgeluIffEET_T0_RKS3_EEXadL_ZNS_4geluIffEES5_S6_S8_EEEEvPKT2_SC_PT3_SE_PKT1_PSF_SI_mmm:
.text._ZN18transformer_engine6detail32dgated_act_cast_transpose_kernelILi2ELi2Ef6__halfS2_NS_5EmptyEXadL_ZNS_5dgeluIffEET_T0_RKS3_EEXadL_ZNS_4geluIffEES5_S6_S8_EEEEvPKT2_SC_PT3_SE_PKT1_PSF_SI_mmm:
        /* <DEDUP_REMOVED lines=39> */
.L_x_9201:
[----:B------:R-:W-:-:S07]  /*0270*/  MOV R4, 0x290 ;  /* 0x0000029000047802 */ /* 0x000fce0000000f00 */
[----:B------:R-:W-:Y:S05]  /*0280*/  CALL.REL.NOINC `($__internal_274_$__cuda_sm20_div_u64) ;  /* 0x0000005800e87944 */ /* 0x000fea0003c00000 */
        /* <DEDUP_REMOVED lines=10> */
.L_x_9202:
        /* <DEDUP_REMOVED lines=264> */
[----:B------:R-:W-:Y:S01]  /*13b0*/  F2FP.F16.F32.PACK_AB R4, R35, R4 ;  /* 0x000000042304723e */ /* 0x000fe200000000ff */
        /* <DEDUP_REMOVED lines=215> */
[----:B------:R-:W-:Y:S01]  /*2130*/  F2FP.F16.F32.PACK_AB R7, R26, R7 ;  /* 0x000000071a07723e */ /* 0x000fe200000000ff */
[----:B------:R-:W-:Y:S01]  /*2140*/  FMUL R26, |R0|, 2.8853900432586669922 ;  /* 0x4038aa3b001a7820 */ /* 0x000fe20000400200 */
[----:B------:R-:W-:Y:S01]  /*2150*/  UIADD3 UR18, UP0, UPT, UR8, UR32, URZ ;  /* 0x0000002008127290 */ /* 0x000fe2000ff1e0ff */
[----:B------:R-:W-:-:S02]  /*2160*/  F2FP.F16.F32.PACK_AB R5, RZ, R5 ;  /* 0x00000005ff05723e */ /* 0x000fc400000000ff */
[----:B------:R-:W-:Y:S02]  /*2170*/  F2FP.F16.F32.PACK_AB R6, RZ, R6 ;  /* 0x00000006ff06723e */ /* 0x000fe400000000ff */
        /* <DEDUP_REMOVED lines=19> */
[----:B------:R-:W-:Y:S01]  /*22b0*/  F2FP.F16.F32.PACK_AB R8, RZ, R8 ;  /* 0x00000008ff08723e */ /* 0x000fe200000000ff */
[----:B------:R-:W-:Y:S01]  /*22c0*/  ULOP3.LUT UR35, UR12, 0xfffffffe, URZ, 0xc0, !UPT ;  /* 0xfffffffe0c237892 */ /* 0x000fe2000f8ec0ff */
[----:B------:R-:W-:Y:S02]  /*22d0*/  F2FP.F16.F32.PACK_AB R9, RZ, R9 ;  /* 0x00000009ff09723e */ /* 0x000fe400000000ff */
        /* <DEDUP_REMOVED lines=124> */
[----:B------:R-:W-:Y:S02]  /*2aa0*/  F2FP.F16.F32.PACK_AB R13, R44, R13 ;  /* 0x0000000d2c0d723e */ /* 0x000fe400000000ff */
        /* <DEDUP_REMOVED lines=26> */
[----:B------:R-:W-:Y:S01]  /*2c50*/  F2FP.F16.F32.PACK_AB R15, RZ, R30 ;  /* 0x0000001eff0f723e */ /* 0x000fe200000000ff */
[----:B------:R-:W-:Y:S01]  /*2c60*/  FMUL R30, R29, 0.044714998453855514526 ;  /* 0x3d3727131d1e7820 */ /* 0x000fe20000400000 */
[----:B------:R-:W-:Y:S01]  /*2c70*/  F2FP.F16.F32.PACK_AB R14, RZ, R31 ;  /* 0x0000001fff0e723e */ /* 0x000fe200000000ff */
        /* <DEDUP_REMOVED lines=27> */
[----:B------:R-:W-:Y:S02]  /*2e30*/  F2FP.F16.F32.PACK_AB R16, R17, R26 ;  /* 0x0000001a1110723e */ /* 0x000fe400000000ff */
[----:B------:R-:W-:Y:S01]  /*2e40*/  F2FP.F16.F32.PACK_AB R17, RZ, R32 ;  /* 0x00000020ff11723e */ /* 0x000fe200000000ff */
        /* <DEDUP_REMOVED lines=51> */
[----:B------:R-:W-:Y:S01]  /*3180*/  F2FP.F16.F32.PACK_AB R18, RZ, R18 ;  /* 0x00000012ff12723e */ /* 0x000fe200000000ff */
        /* <DEDUP_REMOVED lines=183> */
[----:B------:R-:W-:Y:S01]  /*3d00*/  F2FP.F16.F32.PACK_AB R19, R30, R19 ;  /* 0x000000131e13723e */ /* 0x000fe200000000ff */
[----:B------:R-:W-:Y:S01]  /*3d10*/  FMUL R22, R22, R23 ;  /* 0x0000001716167220 */ /* 0x000fe20000400000 */
[----:B------:R-:W-:Y:S01]  /*3d20*/  F2FP.F16.F32.PACK_AB R20, RZ, R29 ;  /* 0x0000001dff14723e */ /* 0x000fe200000000ff */
[----:B------:R-:W-:Y:S01]  /*3d30*/  FMUL R30, R34, UR23 ;  /* 0x00000017221e7c20 */ /* 0x000fe20008400000 */
[----:B------:R-:W-:Y:S01]  /*3d40*/  FMUL R23, R32, UR23 ;  /* 0x0000001720177c20 */ /* 0x000fe20008400000 */
[----:B------:R0:W4:Y:S04]  /*3d50*/  LDG.E R38, desc[UR20][R38.64] ;  /* 0x0000001426267981 */ /* 0x000128000c1e1900 */
[----:B------:R-:W-:-:S02]  /*3d60*/  F2FP.F16.F32.PACK_AB R23, R23, R30 ;  /* 0x0000001e1717723e */ /* 0x000fc400000000ff */
[----:B------:R-:W-:-:S04]  /*3d70*/  SHF.L.U32 R52, R52, 0x2, RZ ;  /* 0x0000000234347819 */ /* 0x000fc800000006ff */
[----:B------:R-:W-:-:S04]  /*3d80*/  IADD3 R42, P0, PT, R52, UR8, RZ ;  /* 0x00000008342a7c10 */ /* 0x000fc8000ff1e0ff */
[----:B------:R-:W-:Y:S02]  /*3d90*/  IADD3.X R43, PT, PT, R26, UR9, RZ, P0, !PT ;  /* 0x000000091a2b7c10 */ /* 0x000fe400087fe4ff */
[----:B-1----:R-:W-:Y:S02]  /*3da0*/  IADD3 R54, P0, PT, R42, UR27, RZ ;  /* 0x0000001b2a367c10 */ /* 0x002fe4000ff1e0ff */
[----:B------:R-:W-:Y:S02]  /*3db0*/  F2FP.F16.F32.PACK_AB R21, RZ, R21 ;  /* 0x00000015ff15723e */ /* 0x000fe400000000ff */
        /* <DEDUP_REMOVED lines=13> */
[----:B------:R-:W-:-:S03]  /*3e90*/  F2FP.F16.F32.PACK_AB R24, RZ, R24 ;  /* 0x00000018ff18723e */ /* 0x000fc600000000ff */
[----:B------:R-:W-:-:S04]  /*3ea0*/  F2FP.F16.F32.PACK_AB R26, RZ, R26 ;  /* 0x0000001aff1a723e */ /* 0x000fc800000000ff */
        /* <DEDUP_REMOVED lines=217> */
[----:B------:R-:W-:Y:S01]  /*4c40*/  F2FP.F16.F32.PACK_AB R37, R37, R40 ;  /* 0x000000282525723e */ /* 0x000fe200000000ff */
[----:B------:R-:W-:Y:S01]  /*4c50*/  FMUL R40, R39, UR23 ;  /* 0x0000001727287c20 */ /* 0x000fe20008400000 */
[----:B------:R-:W-:-:S02]  /*4c60*/  IADD3.X R53, PT, PT, R55, UR28, RZ, P0, !PT ;  /* 0x0000001c37357c10 */ /* 0x000fc400087fe4ff */
[----:B------:R-:W-:Y:S02]  /*4c70*/  IADD3 R48, P0, PT, R48, UR18, RZ ;  /* 0x0000001230307c10 */ /* 0x000fe4000ff1e0ff */
[----:B------:R-:W-:Y:S02]  /*4c80*/  F2FP.F16.F32.PACK_AB R38, RZ, R38 ;  /* 0x00000026ff26723e */ /* 0x000fe400000000ff */
[----:B------:R-:W-:Y:S01]  /*4c90*/  F2FP.F16.F32.PACK_AB R40, RZ, R40 ;  /* 0x00000028ff28723e */ /* 0x000fe200000000ff */
        /* <DEDUP_REMOVED lines=14> */
[----:B------:R-:W-:Y:S01]  /*4d80*/  F2FP.F16.F32.PACK_AB R41, R41, R44 ;  /* 0x0000002c2929723e */ /* 0x000fe200000000ff */
        /* <DEDUP_REMOVED lines=28> */
[----:B------:R-:W-:-:S02]  /*4f50*/  F2FP.F16.F32.PACK_AB R20, RZ, R33 ;  /* 0x00000021ff14723e */ /* 0x000fc400000000ff */
[----:B-1----:R-:W-:Y:S02]  /*4f60*/  IADD3 R48, P0, PT, R48, UR27, RZ ;  /* 0x0000001b30307c10 */ /* 0x002fe4000ff1e0ff */
[----:B------:R-:W-:Y:S01]  /*4f70*/  F2FP.F16.F32.PACK_AB R28, RZ, R28 ;  /* 0x0000001cff1c723e */ /* 0x000fe200000000ff */
        /* <DEDUP_REMOVED lines=187> */
.L_x_9211:
[----:B------:R-:W-:Y:S02]  /*5b30*/  ISETP.NE.AND P0, PT, R2, RZ, PT ;  /* 0x000000ff0200720c */ /* 0x000fe40003f05270 */
[----:B-1----:R-:W-:-:S11]  /*5b40*/  FMNMX R3, R4, R5, !PT ;  /* 0x0000000504037209 */ /* 0x002fd60007800000 */
[----:B------:R-:W-:Y:S05]  /*5b50*/  @P0 BRA `(.L_x_9204) ;  /* 0x0000000000080947 */ /* 0x000fea0003800000 */
[----:B0-----:R-:W0:Y:S02]  /*5b60*/  LDC.64 R4, c[0x0][0x3a8] ;  /* 0x0000ea00ff047b82 */ /* 0x001e240000000a00 */
[----:B0-----:R1:W-:Y:S02]  /*5b70*/  REDG.E.MAX.S32.STRONG.GPU desc[UR20][R4.64], R3 ;  /* 0x000000030400798e */ /* 0x0013e4000d12e314 */
.L_x_9204:
[----:B------:R-:W-:Y:S05]  /*5b80*/  BSYNC B0 ;  /* 0x0000000000007941 */ /* 0x000fea0003800000 */
.L_x_9203:
        /* <DEDUP_REMOVED lines=11> */
[----:B-1----:R-:W-:Y:S05]  /*5c40*/  CALL.REL.NOINC `($__internal_275_$__cuda_sm20_rcp_rn_f32_slowpath) ;  /* 0x0000000400987944 */ /* 0x002fea0003c00000 */
[----:B------:R-:W-:Y:S05]  /*5c50*/  BRA `(.L_x_9207) ;  /* 0x0000000000147947 */ /* 0x000fea0003800000 */
.L_x_9206:
[----:B01----:R-:W0:Y:S01]  /*5c60*/  MUFU.RCP R5, UR23 ;  /* 0x0000001700057d08 */ /* 0x003e220008001000 */
[----:B------:R-:W-:-:S05]  /*5c70*/  MOV R0, UR23 ;  /* 0x0000001700007c02 */ /* 0x000fca0008000f00 */
[----:B0-----:R-:W-:-:S04]  /*5c80*/  FFMA R0, R5, R0, -1 ;  /* 0xbf80000005007423 */ /* 0x001fc80000000000 */
[----:B------:R-:W-:-:S04]  /*5c90*/  FADD.FTZ R0, -R0, -RZ ;  /* 0x800000ff00007221 */ /* 0x000fc80000010100 */
[----:B------:R-:W-:-:S07]  /*5ca0*/  FFMA R5, R5, R0, R5 ;  /* 0x0000000005057223 */ /* 0x000fce0000000005 */
.L_x_9207:
[----:B------:R-:W0:Y:S02]  /*5cb0*/  LDC.64 R2, c[0x0][0x3b0] ;  /* 0x0000ec00ff027b82 */ /* 0x000e240000000a00 */
[----:B0-----:R-:W-:Y:S01]  /*5cc0*/  STG.E desc[UR20][R2.64], R5 ;  /* 0x0000000502007986 */ /* 0x001fe2000c101914 */
[----:B------:R-:W-:Y:S05]  /*5cd0*/  EXIT ;  /* 0x000000000000794d */ /* 0x000fea0003800000 */
.L_x_9205:
[----:B------:R-:W-:Y:S01]  /*5ce0*/  HFMA2 R7, -RZ, RZ, 0, 2.384185791015625e-07 ;  /* 0x00000004ff077431 */ /* 0x000fe200000001ff */
[----:B------:R-:W-:Y:S02]  /*5cf0*/  MOV R9, 0x1f ;  /* 0x0000001f00097802 */ /* 0x000fe40000000f00 */
[----:B------:R-:W-:-:S07]  /*5d00*/  MOV R6, 0xffffffff ;  /* 0xffffffff00067802 */ /* 0x000fce0000000f00 */
[----:B01----:R-:W-:Y:S05]  /*5d10*/  WARPSYNC.COLLECTIVE R6, `(.L_x_9208) ;  /* 0x0000000006087348 */ /* 0x003fea0003c00000 */
[----:B-1----:R1:W2:Y:S02]  /*5d20*/  SHFL.DOWN P0, R5, R0, R7, R9 ;  /* 0x0800000700057389 */ /* 0x0022a40000000009 */
[----:B012---:R-:W-:Y:S05]  /*5d30*/  ENDCOLLECTIVE ;  /* 0x000000000000791b */ /* 0x007fea0003800000 */
.L_x_9208:
[----:B------:R-:W-:Y:S01]  /*5d40*/  HFMA2 R7, -RZ, RZ, 0, 1.1920928955078125e-07 ;  /* 0x00000002ff077431 */ /* 0x000fe200000001ff */
[----:B------:R-:W-:-:S04]  /*5d50*/  MOV R3, R5 ;  /* 0x0000000500037202 */ /* 0x000fc80000000f00 */
[----:B------:R-:W-:-:S04]  /*5d60*/  FMNMX R3, R3, R0, !PT ;  /* 0x0000000003037209 */ /* 0x000fc80007800000 */
[----:B------:R-:W-:-:S07]  /*5d70*/  MOV R0, R3 ;  /* 0x0000000300007202 */ /* 0x000fce0000000f00 */
[----:B------:R-:W-:Y:S05]  /*5d80*/  WARPSYNC.COLLECTIVE R6, `(.L_x_9209) ;  /* 0x0000000006087348 */ /* 0x000fea0003c00000 */
[----:B------:R0:W1:Y:S02]  /*5d90*/  SHFL.DOWN P0, R5, R0, R7, R9 ;  /* 0x0800000700057389 */ /* 0x0000640000000009 */
[----:B01----:R-:W-:Y:S05]  /*5da0*/  ENDCOLLECTIVE ;  /* 0x000000000000791b */ /* 0x003fea0003800000 */
.L_x_9209:
[----:B------:R-:W-:Y:S01]  /*5db0*/  HFMA2 R7, -RZ, RZ, 0, 5.9604644775390625e-08 ;  /* 0x00000001ff077431 */ /* 0x000fe200000001ff */
[----:B------:R-:W-:-:S04]  /*5dc0*/  MOV R4, R5 ;  /* 0x0000000500047202 */ /* 0x000fc80000000f00 */
[----:B------:R-:W-:-:S04]  /*5dd0*/  FMNMX R4, R3, R4, !PT ;  /* 0x0000000403047209 */ /* 0x000fc80007800000 */
[----:B------:R-:W-:-:S07]  /*5de0*/  MOV R0, R4 ;  /* 0x0000000400007202 */ /* 0x000fce0000000f00 */
[----:B------:R-:W-:Y:S05]  /*5df0*/  WARPSYNC.COLLECTIVE R6, `(.L_x_9210) ;  /* 0x0000000006087348 */ /* 0x000fea0003c00000 */
[----:B------:R0:W1:Y:S02]  /*5e00*/  SHFL.DOWN P0, R5, R0, R7, R9 ;  /* 0x0800000700057389 */ /* 0x0000640000000009 */
[----:B01----:R-:W-:Y:S05]  /*5e10*/  ENDCOLLECTIVE ;  /* 0x000000000000791b */ /* 0x003fea0003800000 */
.L_x_9210:
[----:B------:R-:W-:Y:S05]  /*5e20*/  BRA `(.L_x_9211) ;  /* 0xfffffffc00407947 */ /* 0x000fea000383ffff */
        .weak           $__internal_274_$__cuda_sm20_div_u64
        .type           $__internal_274_$__cuda_sm20_div_u64,@function
        .size           $__internal_274_$__cuda_sm20_div_u64,($__internal_275_$__cuda_sm20_rcp_rn_f32_slowpath - $__internal_274_$__cuda_sm20_div_u64)
$__internal_274_$__cuda_sm20_div_u64:
        /* <DEDUP_REMOVED lines=71> */
[----:B------:R-:W-:Y:S11]  /*62a0*/  RET.REL.NODEC R2 `(_ZN18transformer_engine6detail32dgated_act_cast_transpose_kernelILi2ELi2Ef6__halfS2_NS_5EmptyEXadL_ZNS_5dgeluIffEET_T0_RKS3_EEXadL_ZNS_4geluIffEES5_S6_S8_EEEEvPKT2_SC_PT3_SE_PKT1_PSF_SI_mmm) ;  /* 0xffffff9c02547950 */ /* 0x000ff60003c3ffff */
        .weak           $__internal_275_$__cuda_sm20_rcp_rn_f32_slowpath
        .type           $__internal_275_$__cuda_sm20_rcp_rn_f32_slowpath,@function
        .size           $__internal_275_$__cuda_sm20_rcp_rn_f32_slowpath,(.L_x_29576 - $__internal_275_$__cuda_sm20_rcp_rn_f32_slowpath)
$__internal_275_$__cuda_sm20_rcp_rn_f32_slowpath:
        /* <DEDUP_REMOVED lines=15> */
.L_x_9212:
        /* <DEDUP_REMOVED lines=33> */
.L_x_9214:
[----:B------:R0:W1:Y:S02]  /*65b0*/  MUFU.RCP R2, R0 ;  /* 0x0000000000027308 */ /* 0x0000640000001000 */
.L_x_9213:
[----:B------:R-:W-:Y:S01]  /*65c0*/  HFMA2 R3, -RZ, RZ, 0, 0 ;  /* 0x00000000ff037431 */ /* 0x000fe200000001ff */
[----:B-1-3--:R-:W-:Y:S02]  /*65d0*/  MOV R5, R2 ;  /* 0x0000000200057202 */ /* 0x00afe40000000f00 */
[----:B------:R-:W-:-:S04]  /*65e0*/  MOV R2, R7 ;  /* 0x0000000700027202 */ /* 0x000fc80000000f00 */
[----:B0-2---:R-:W-:Y:S05]  /*65f0*/  RET.REL.NODEC R2 `(_ZN18transformer_engine6detail32dgated_act_cast_transpose_kernelILi2ELi2Ef6__halfS2_NS_5EmptyEXadL_ZNS_5dgeluIffEET_T0_RKS3_EEXadL_ZNS_4geluIffEES5_S6_S8_EEEEvPKT2_SC_PT3_SE_PKT1_PSF_SI_mmm) ;  /* 0xffffff9802807950 */ /* 0x005fea0003c3ffff */
.L_x_9215:
        /* <DEDUP_REMOVED lines=16> */
.L_x_29576:


//--------------------- .text._ZN18transformer_engine6detail43dgated_act_cast_transpose_kernel_notalignedILi2ELi1Ef6__halffNS_5EmptyEXadL_ZNS_5dgeluIffEET_T0_RKS3_EEXadL_ZNS_4geluIffEES5_S6_S8_EEEEvPKT2_SC_PT3_SE_PKT1_PSF_SI_mmm --------------------------
	.section	.text._ZN18transformer_engine6detail43dgated_act_cast_transpose_kernel_notalignedILi2ELi1Ef6__halffNS_5EmptyEXadL_ZNS_5dgeluIffEET_T0_RKS3_EEXadL_ZNS_4geluIffEES5_S6_S8_EEEEvPKT2_SC_PT3_SE_PKT1_PSF_SI_mmm,"ax",@progbits
	.align	128
        .global         _ZN18transformer_engine6detail43dgated_act_cast_transpose_kernel_notalignedILi2ELi1Ef6__halffNS_5EmptyEXadL_ZNS_5dgeluIffEET_T0_RKS3_EEXadL_ZNS_4geluIffEES5_S6_S8_EEEEvPKT2_SC_PT3_SE_PKT1_PSF_SI_mmm
        .type           _ZN18transformer_engine6detail43dgated_act_cast_transpose_kernel_notalignedILi2ELi1Ef6__halffNS_5EmptyEXadL_ZNS_5dgeluIffEET_T0_RKS3_EEXadL_ZNS_4geluIffEES5_S6_S8_EEEEvPKT2_SC_PT3_SE_PKT1_PSF_SI_mmm,@function
        .size           _ZN18transformer_engine6detail43dgated_act_cast_transpose_kernel_notalignedILi2ELi1Ef6__halffNS_5EmptyEXadL_ZNS_5dgeluIffEET_T0_RKS3_EEXadL_ZNS_4geluIffEES5_S6_S8_EEEEvPKT2_SC_PT3_SE_PKT1_PSF_SI_mmm,(.L_x_29578 - _ZN18transformer_engine6detail43dgated_act_cast_transpose_kernel_notalignedILi2ELi1Ef6__halffNS_5EmptyEXadL_ZNS_5dgeluIffEET_T0_RKS3_EEXadL_ZNS_4geluIffEES5_S6_S8_EEEEvPKT2_SC_PT3_SE_PKT1_PSF_SI_mmm)
        .other          _ZN18transformer_engine6detail43dgated_act_cast_transpose_kernel_notalignedILi2ELi1Ef6__halffNS_5EmptyEXadL_ZNS_5dgeluIffEET_T0_RKS3_EEXadL_ZNS_4geluIffEES5_S6_S8_EEEEvPKT2_SC_PT3_SE_PKT1_PSF_SI_mmm,@"STO_CUDA_ENTRY STV_DEFAULT"
_ZN18transformer_engine6detail43dgated_act_cast_transpose_kernel_notalignedILi2ELi1Ef6__halffNS_5EmptyEXadL_ZNS_5dgeluIffEET_T0_RKS3_EEXadL_ZNS_4geluIffEES5_S6_S8_EEEEvPKT2_SC_PT3_SE_PKT1_PSF_SI_mmm:
.text._ZN18transformer_engine6detail43dgated_act_cast_transpose_kernel_notalignedILi2ELi1Ef6__halffNS_5EmptyEXadL_ZNS_5dgeluIffEET_T0_RKS3_EEXadL_ZNS_4geluIffEES5_S6_S8_EEEEvPKT2_SC_PT3_SE_PKT1_PSF_SI_mmm:
        /* <DEDUP_REMOVED lines=43> */
.L_x_9216:
[----:B------:R-:W-:-:S07]  /*02b0*/  MOV R5, 0x2d0 ;  /* 0x000002d000057802 */ /* 0x000fce0000000f00 */
[----:B------:R-:W-:Y:S05]  /*02c0*/  CALL.REL.NOINC `($__internal_276_$__cuda_sm20_div_u64) ;  /* 0x0000004c00987944 */ /* 0x000fea0003c00000 */
        /* <DEDUP_REMOVED lines=11> */
.L_x_9217:
        /* <DEDUP_REMOVED lines=29> */
[----:B------:R-:W-:Y:S01]  /*0550*/  IMAD R3, R17, UR29, RZ ;  /* 0x0000001d11037c24 */ /* 0x000fe2000f8e02ff */
[----:B------:R-:W-:Y:S02]  /*0560*/  UIMAD UR23, UR4, UR15, UR23 ;  /* 0x0000000f041772a4 */ /* 0x000fe4000f8e0217 */
[----:B------:R-:W-:-:S02]  /*0570*/  USHF.L.U64.HI UR22, UR24, 0x6, UR6 ;  /* 0x0000000618167899 */ /* 0x000fc40008010206 */
[----:B------:R-:W-:Y:S01]  /*0580*/  ULEA UR4, UP0, UR16, UR21, 0x6 ;  /* 0x0000001510047291 */ /* 0x000fe2000f8030ff */
[----:B------:R-:W-:Y:S01]  /*0590*/  IADD3 R3, PT, PT, R5, R3, RZ ;  /* 0x0000000305037210 */ /* 0x000fe20007ffe0ff */
[----:B------:R-:W-:Y:S01]  /*05a0*/  UIADD3 UR23, UPT, UPT, UR17, UR23, URZ ;  /* 0x0000001711177290 */ /* 0x000fe2000fffe0ff */
[----:B------:R-:W0:Y:S03]  /*05b0*/  LDCU.64 UR26, c[0x0][0x358] ;  /* 0x00006b00ff1a77ac */ /* 0x000e260008000a00 */
[----:B------:R-:W-:Y:S01]  /*05c0*/  IMAD.X R5, RZ, RZ, R3, P0 ;  /* 0x000000ffff057224 */ /* 0x000fe200000e0603 */
[----:B--2---:R-:W-:Y:S01]  /*05d0*/  ULEA UR25, UP1, UR4, UR10, 0x1 ;  /* 0x0000000a04197291 */ /* 0x004fe2000f8208ff */
[C---:B------:R-:W-:Y:S01]  /*05e0*/  @P2 IMAD.SHL.U32 R30, R14.reuse, 0x4, RZ ;  /* 0x000000040e1e2824 */ /* 0x040fe200078e00ff */
[----:B------:R-:W-:Y:S02]  /*05f0*/  ULEA.HI.X UR17, UR16, UR22, UR23, 0x6, UP0 ;  /* 0x0000001610117291 */ /* 0x000fe400080f3417 */
[----:B------:R-:W-:Y:S01]  /*0600*/  @P2 SHF.L.U64.HI R14, R14, 0x2, R5 ;  /* 0x000000020e0e2819 */ /* 0x000fe20000010205 */
[----:B------:R-:W-:Y:S01]  /*0610*/  @!P2 IMAD.MOV.U32 R15, RZ, RZ, RZ ;  /* 0x000000ffff0fa224 */ /* 0x000fe200078e00ff */
[----:B------:R-:W-:Y:S01]  /*0620*/  ULEA.HI.X UR28, UR4, UR11, UR17, 0x1, UP1 ;  /* 0x0000000b041c7291 */ /* 0x000fe200088f0c11 */
[----:B------:R-:W-:Y:S01]  /*0630*/  @P2 IADD3 R10, P0, PT, R30, UR25, RZ ;  /* 0x000000191e0a2c10 */ /* 0x000fe2000ff1e0ff */
[----:B------:R-:W1:Y:S04]  /*0640*/  LDCU.64 UR10, c[0x0][0x3a0] ;  /* 0x00007400ff0a77ac */ /* 0x000e680008000a00 */
[----:B------:R-:W-:-:S05]  /*0650*/  @P2 IADD3.X R11, PT, PT, R14, UR28, RZ, P0, !PT ;  /* 0x0000001c0e0b2c10 */ /* 0x000fca00087fe4ff */
[----:B0-----:R0:W2:Y:S01]  /*0660*/  @P2 LDG.E R15, desc[UR26][R10.64] ;  /* 0x0000001a0a0f2981 */ /* 0x0010a2000c1e1900 */
[----:B------:R-:W-:Y:S01]  /*0670*/  IADD3 R25, PT, PT, R2, -0x1, RZ ;  /* 0xffffffff02197810 */ /* 0x000fe20007ffe0ff */
[----:B------:R-:W-:Y:S02]  /*0680*/  IMAD.SHL.U32 R28, R28, 0x4, RZ ;  /* 0x000000041c1c7824 */ /* 0x000fe400078e00ff */
[----:B------:R-:W-:Y:S01]  /*0690*/  IMAD.WIDE.U32 R8, R17, UR30, RZ ;  /* 0x0000001e11087c25 */ /* 0x000fe2000f8e00ff */
[----:B------:R-:W-:-:S03]  /*06a0*/  LOP3.LUT R25, R25, 0x1f, RZ, 0xc0, !PT ;  /* 0x0000001f19197812 */ /* 0x000fc600078ec0ff */
[----:B------:R-:W-:Y:S01]  /*06b0*/  VIADD R5, R28, 0x1 ;  /* 0x000000011c057836 */ /* 0x000fe20000000000 */
[----:B-1----:R-:W-:Y:S01]  /*06c0*/  ISETP.NE.U32.AND P1, PT, RZ, UR10, PT ;  /* 0x0000000aff007c0c */ /* 0x002fe2000bf25070 */
[----:B------:R-:W-:Y:S01]  /*06d0*/  ULEA UR10, UP0, UR16, UR21, 0x5 ;  /* 0x00000015100a7291 */ /* 0x000fe2000f8028ff */
[----:B------:R-:W-:Y:S01]  /*06e0*/  ISETP.GE.U32.AND P0, PT, R25, UR7, PT ;  /* 0x0000000719007c0c */ /* 0x000fe2000bf06070 */
[----:B------:R-:W-:Y:S01]  /*06f0*/  IMAD R13, R17, UR31, RZ ;  /* 0x0000001f110d7c24 */ /* 0x000fe2000f8e02ff */
[----:B------:R-:W-:Y:S01]  /*0700*/  ISETP.NE.AND.EX P1, PT, RZ, UR11, PT, P1 ;  /* 0x0000000bff007c0c */ /* 0x000fe2000bf25310 */
[----:B------:R-:W-:Y:S01]  /*0710*/  ULEA UR21, UP1, UR10, UR8, 0x1 ;  /* 0x000000080a157291 */ /* 0x000fe2000f8208ff */
[----:B------:R-:W-:Y:S01]  /*0720*/  ISETP.GE.U32.OR P0, PT, R5, UR5, P0 ;  /* 0x0000000505007c0c */ /* 0x000fe20008706470 */
[----:B0-----:R-:W-:Y:S01]  /*0730*/  IMAD.IADD R10, R9, 0x1, R13 ;  /* 0x00000001090a7824 */ /* 0x001fe200078e020d */
[----:B------:R-:W-:Y:S01]  /*0740*/  @P2 IADD3 R5, P3, PT, R7, R8, RZ ;  /* 0x0000000807052210 */ /* 0x000fe20007f7e0ff */
[----:B------:R-:W-:Y:S01]  /*0750*/  ULEA.HI.X UR16, UR16, UR22, UR23, 0x5, UP0 ;  /* 0x0000001610107291 */ /* 0x000fe200080f2c17 */
[----:B------:R-:W-:-:S02]  /*0760*/  IMAD.WIDE.U32 R8, R17, UR14, RZ ;  /* 0x0000000e11087c25 */ /* 0x000fc4000f8e00ff */
[----:B------:R-:W-:Y:S01]  /*0770*/  @P2 IADD3.X R10, PT, PT, RZ, R10, RZ, P3, !PT ;  /* 0x0000000aff0a2210 */ /* 0x000fe20001ffe4ff */
[----:B------:R-:W-:Y:S01]  /*0780*/  ULEA.HI.X UR16, UR10, UR9, UR16, 0x1, UP1 ;  /* 0x000000090a107291 */ /* 0x000fe200088f0c10 */
[----:B------:R-:W-:Y:S01]  /*0790*/  IMAD R11, R17, UR29, RZ ;  /* 0x0000001d110b7c24 */ /* 0x000fe2000f8e02ff */
[----:B------:R-:W-:Y:S01]  /*07a0*/  @P2 LEA R22, P3, R5, UR21, 0x2 ;  /* 0x0000001505162c11 */ /* 0x000fe2000f8610ff */
[----:B------:R-:W-:Y:S01]  /*07b0*/  @!P2 IMAD.MOV.U32 R13, RZ, RZ, RZ ;  /* 0x000000ffff0da224 */ /* 0x000fe200078e00ff */
[----:B------:R-:W0:Y:S01]  /*07c0*/  @P1 LDC.64 R18, c[0x0][0x3a0] ;  /* 0x0000e800ff121b82 */ /* 0x000e220000000a00 */
[----:B------:R-:W-:Y:S01]  /*07d0*/  IMAD.IADD R12, R9, 0x1, R11 ;  /* 0x00000001090c7824 */ /* 0x000fe200078e020b */
[----:B------:R-:W-:Y:S01]  /*07e0*/  @!P0 IADD3 R6, P4, P5, R25, UR14, R8 ;  /* 0x0000000e19068c10 */ /* 0x000fe2000fd9e008 */
[----:B------:R-:W-:Y:S01]  /*07f0*/  ULEA UR23, UP0, UR14, UR25, 0x1 ;  /* 0x000000190e177291 */ /* 0x000fe2000f8008ff */
[----:B------:R-:W-:Y:S01]  /*0800*/  @P2 LEA.HI.X R23, R5, UR16, R10, 0x2, P3 ;  /* 0x0000001005172c11 */ /* 0x000fe200098f140a */
[----:B------:R-:W-:Y:S01]  /*0810*/  USHF.R.U64 UR32, UR14, 0x1, UR15 ;  /* 0x000000010e207899 */ /* 0x000fe2000800120f */
[----:B------:R-:W-:Y:S01]  /*0820*/  @!P0 IADD3.X R9, PT, PT, RZ, UR29, R12, P4, P5 ;  /* 0x0000001dff098c10 */ /* 0x000fe2000a7ea40c */
[C---:B------:R-:W-:Y:S01]  /*0830*/  @!P0 IMAD.SHL.U32 R5, R6.reuse, 0x4, RZ ;  /* 0x0000000406058824 */ /* 0x040fe200078e00ff */
[----:B------:R-:W-:Y:S01]  /*0840*/  USHF.R.U32.HI UR33, URZ, 0x1, UR15 ;  /* 0x00000001ff217899 */ /* 0x000fe2000801160f */
[----:B------:R-:W3:Y:S01]  /*0850*/  @P2 LDG.E R13, desc[UR26][R22.64] ;  /* 0x0000001a160d2981 */ /* 0x000ee2000c1e1900 */
[----:B------:R-:W-:Y:S01]  /*0860*/  @!P0 SHF.L.U64.HI R6, R6, 0x2, R9 ;  /* 0x0000000206068819 */ /* 0x000fe20000010209 */
[----:B------:R-:W-:Y:S01]  /*0870*/  ULEA.HI.X UR30, UR14, UR28, UR15, 0x1, UP0 ;  /* 0x0000001c0e1e7291 */ /* 0x000fe200080f0c0f */
[----:B------:R-:W-:Y:S01]  /*0880*/  @!P0 IADD3 R26, P3, PT, R5, UR25, RZ ;  /* 0x00000019051a8c10 */ /* 0x000fe2000ff7e0ff */
[----:B------:R-:W-:Y:S01]  /*0890*/  IMAD R37, R17, UR31, RZ ;  /* 0x0000001f11257c24 */ /* 0x000fe2000f8e02ff */
[----:B------:R-:W1:Y:S02]  /*08a0*/  LDCU.128 UR8, c[0x0][0x390] ;  /* 0x00007200ff0877ac */ /* 0x000e640008000c00 */
[----:B------:R-:W-:-:S02]  /*08b0*/  @!P0 IADD3.X R27, PT, PT, R6, UR28, RZ, P3, !PT ;  /* 0x0000001c061b8c10 */ /* 0x000fc40009ffe4ff */
[----:B------:R-:W-:-:S03]  /*08c0*/  @P2 IADD3 R30, P3, PT, R30, UR23, RZ ;  /* 0x000000171e1e2c10 */ /* 0x000fc6000ff7e0ff */
[----:B------:R4:W5:Y:S01]  /*08d0*/  @!P0 LDG.E R20, desc[UR26][R26.64] ;  /* 0x0000001a1a148981 */ /* 0x000962000c1e1900 */
[----:B------:R-:W-:Y:S02]  /*08e0*/  @!P2 MOV R10, RZ ;  /* 0x000000ff000aa202 */ /* 0x000fe40000000f00 */
[----:B------:R-:W-:Y:S01]  /*08f0*/  @P2 IADD3.X R31, PT, PT, R14, UR30, RZ, P3, !PT ;  /* 0x0000001e0e1f2c10 */ /* 0x000fe20009ffe4ff */
[----:B0-----:R0:W3:Y:S04]  /*0900*/  @P1 LDG.E R21, desc[UR26][R18.64] ;  /* 0x0000001a12151981 */ /* 0x0010e8000c1e1900 */
[----:B------:R-:W5:Y:S01]  /*0910*/  @P2 LDG.E R10, desc[UR26][R30.64] ;  /* 0x0000001a1e0a2981 */ /* 0x000f62000c1e1900 */
[----:B------:R-:W-:-:S04]  /*0920*/  IMAD.WIDE.U32 R38, R28, UR32, RZ ;  /* 0x000000201c267c25 */ /* 0x000fc8000f8e00ff */
[----:B------:R-:W-:Y:S01]  /*0930*/  IMAD.IADD R37, R39, 0x1, R37 ;  /* 0x0000000127257824 */ /* 0x000fe200078e0225 */
[----:B------:R-:W-:-:S04]  /*0940*/  @!P0 IADD3 R9, P2, P3, R25, UR32, R38 ;  /* 0x0000002019098c10 */ /* 0x000fc8000fb5e026 */
[----:B------:R-:W-:Y:S02]  /*0950*/  @!P0 IADD3.X R14, PT, PT, RZ, UR33, R37, P2, P3 ;  /* 0x00000021ff0e8c10 */ /* 0x000fe400097e6425 */
[----:B----4-:R-:W-:-:S04]  /*0960*/  @!P0 LEA R26, P2, R9, UR21, 0x2 ;  /* 0x00000015091a8c11 */ /* 0x010fc8000f8410ff */
[----:B------:R-:W-:Y:S02]  /*0970*/  @!P0 LEA.HI.X R27, R9, UR16, R14, 0x2, P2 ;  /* 0x00000010091b8c11 */ /* 0x000fe400090f140e */
[----:B0-----:R-:W-:-:S04]  /*0980*/  @!P0 IADD3 R18, P2, PT, R5, UR23, RZ ;  /* 0x0000001705128c10 */ /* 0x001fc8000ff5e0ff */
[----:B------:R0:W4:Y:S01]  /*0990*/  @!P0 LDG.E R27, desc[UR26][R26.64] ;  /* 0x0000001a1a1b8981 */ /* 0x000122000c1e1900 */
[----:B------:R-:W-:-:S05]  /*09a0*/  @!P0 IADD3.X R19, PT, PT, R6, UR30, RZ, P2, !PT ;  /* 0x0000001e06138c10 */ /* 0x000fca00097fe4ff */
[----:B------:R0:W4:Y:S01]  /*09b0*/  @!P0 LDG.E R14, desc[UR26][R18.64] ;  /* 0x0000001a120e8981 */ /* 0x000122000c1e1900 */
[----:B------:R-:W-:Y:S01]  /*09c0*/  IMAD.IADD R17, R0, 0x1, -R17 ;  /* 0x0000000100117824 */ /* 0x000fe200078e0a11 */
[----:B------:R-:W-:Y:S01]  /*09d0*/  ISETP.GE.U32.AND P2, PT, R28, UR5, PT ;  /* 0x000000051c007c0c */ /* 0x000fe2000bf46070 */
[----:B-1----:R-:W-:Y:S01]  /*09e0*/  ULEA UR8, UP0, UR4, UR8, 0x2 ;  /* 0x0000000804087291 */ /* 0x002fe2000f8010ff */
[----:B------:R-:W-:Y:S01]  /*09f0*/  IMAD.MOV.U32 R36, RZ, RZ, 0x3c80f082 ;  /* 0x3c80f082ff247424 */ /* 0x000fe200078e00ff */
[----:B------:R-:W-:Y:S01]  /*0a00*/  UMOV UR22, 0x3f800000 ;  /* 0x3f80000000167882 */ /* 0x000fe20000000000 */
[----:B------:R-:W-:Y:S01]  /*0a10*/  LOP3.LUT R17, R17, 0x1f, RZ, 0xc0, !PT ;  /* 0x0000001f11117812 */ /* 0x000fe200078ec0ff */
[----:B------:R-:W-:Y:S01]  /*0a20*/  ULEA UR31, UP1, UR14, UR8, 0x2 ;  /* 0x000000080e1f7291 */ /* 0x000fe2000f8210ff */
[----:B------:R-:W-:Y:S01]  /*0a30*/  IMAD.MOV.U32 R41, RZ, RZ, 0x3f000000 ;  /* 0x3f000000ff297424 */ /* 0x000fe200078e00ff */
[----:B------:R-:W-:Y:S01]  /*0a40*/  ULEA.HI.X UR9, UR4, UR9, UR17, 0x2, UP0 ;  /* 0x0000000904097291 */ /* 0x000fe200080f1411 */
[----:B------:R-:W-:-:S02]  /*0a50*/  ISETP.GE.U32.OR P2, PT, R17, UR7, P2 ;  /* 0x0000000711007c0c */ /* 0x000fc40009746470 */
[----:B------:R-:W-:Y:S01]  /*0a60*/  IADD3 R17, P3, PT, R7, R4, RZ ;  /* 0x0000000407117210 */ /* 0x000fe20007f7e0ff */
[----:B------:R-:W-:Y:S02]  /*0a70*/  ULEA.HI.X UR4, UR14, UR9, UR15, 0x2, UP1 ;  /* 0x000000090e047291 */ /* 0x000fe400088f140f */
[----:B------:R-:W-:Y:S02]  /*0a80*/  IADD3 R8, P4, PT, R8, UR14, RZ ;  /* 0x0000000e08087c10 */ /* 0x000fe4000ff9e0ff */
[----:B0-----:R-:W-:Y:S02]  /*0a90*/  IMAD.X R26, RZ, RZ, R3, P3 ;  /* 0x000000ffff1a7224 */ /* 0x001fe400018e0603 */
[----:B------:R-:W-:-:S04]  /*0aa0*/  IADD3.X R12, PT, PT, R12, UR29, RZ, P4, !PT ;  /* 0x0000001d0c0c7c10 */ /* 0x000fc8000a7fe4ff */
[----:B------:R-:W-:-:S04]  /*0ab0*/  @!P2 LEA R18, P3, R17, UR8, 0x3 ;  /* 0x000000081112ac11 */ /* 0x000fc8000f8618ff */
[----:B------:R-:W-:Y:S01]  /*0ac0*/  @!P2 LEA.HI.X R19, R17, UR9, R26, 0x3, P3 ;  /* 0x000000091113ac11 */ /* 0x000fe200098f1c1a */
[--C-:B--2---:R-:W-:Y:S02]  /*0ad0*/  HADD2.F32 R11, -RZ, R15.reuse.H0_H0 ;  /* 0x2000000fff0b7230 */ /* 0x104fe40000004100 */
[----:B------:R-:W-:-:S03]  /*0ae0*/  HADD2.F32 R15, -RZ, R15.H1_H1 ;  /* 0x3000000fff0f7230 */ /* 0x000fc60000004100 */
[C---:B------:R-:W-:Y:S01]  /*0af0*/  FMUL R6, R11.reuse, 0.044714998453855514526 ;  /* 0x3d3727130b067820 */ /* 0x040fe20000400000 */
[----:B------:R-:W-:Y:S01]  /*0b00*/  FMUL R23, R11, 0.79788458347320556641 ;  /* 0x3f4c422a0b177820 */ /* 0x000fe20000400000 */
[C---:B------:R-:W-:Y:S01]  /*0b10*/  FMUL R16, R15.reuse, 0.044714998453855514526 ;  /* 0x3d3727130f107820 */ /* 0x040fe20000400000 */
[----:B------:R-:W-:Y:S01]  /*0b20*/  FMUL R22, R15, 0.79788458347320556641 ;  /* 0x3f4c422a0f167820 */ /* 0x000fe20000400000 */
[----:B------:R-:W-:Y:S02]  /*0b30*/  FFMA R6, R11, R6, 1 ;  /* 0x3f8000000b067423 */ /* 0x000fe40000000006 */
[----:B------:R-:W-:Y:S01]  /*0b40*/  FFMA R9, R15, R16, 1 ;  /* 0x3f8000000f097423 */ /* 0x000fe20000000010 */
[----:B------:R-:W-:Y:S01]  /*0b50*/  FMUL R16, R11, 0.035677410662174224854 ;  /* 0x3d12227a0b107820 */ /* 0x000fe20000400000 */
[----:B------:R-:W-:Y:S02]  /*0b60*/  FMUL R23, R23, R6 ;  /* 0x0000000617177220 */ /* 0x000fe40000400000 */
[----:B------:R-:W-:Y:S01]  /*0b70*/  FMUL R22, R22, R9 ;  /* 0x0000000916167220 */ /* 0x000fe20000400000 */
[----:B------:R-:W-:Y:S01]  /*0b80*/  FFMA R4, R11, R16, 0.79788458347320556641 ;  /* 0x3f4c422a0b047423 */ /* 0x000fe20000000010 */
[----:B------:R-:W-:Y:S01]  /*0b90*/  FMUL R5, |R23|, 2.8853900432586669922 ;  /* 0x4038aa3b17057820 */ /* 0x000fe20000400200 */
[----:B------:R-:W-:Y:S01]  /*0ba0*/  FMUL R16, R15, 0.035677410662174224854 ;  /* 0x3d12227a0f107820 */ /* 0x000fe20000400000 */
[----:B------:R-:W-:Y:S01]  /*0bb0*/  FMUL R9, |R22|, 2.8853900432586669922 ;  /* 0x4038aa3b16097820 */ /* 0x000fe20000400200 */
[----:B------:R-:W-:Y:S01]  /*0bc0*/  FMUL R4, R11, R4 ;  /* 0x000000040b047220 */ /* 0x000fe20000400000 */
[----:B------:R-:W-:Y:S01]  /*0bd0*/  FSETP.GE.AND P3, PT, |R23|, 9.010913848876953125, PT ;  /* 0x41102cb41700780b */ /* 0x000fe20003f66200 */
[C---:B------:R-:W-:Y:S01]  /*0be0*/  FFMA R16, R15.reuse, R16, 0.79788458347320556641 ;  /* 0x3f4c422a0f107423 */ /* 0x040fe20000000010 */
[----:B------:R-:W0:Y:S01]  /*0bf0*/  MUFU.EX2 R5, R5 ;  /* 0x0000000500057308 */ /* 0x000e220000000800 */
[----:B------:R-:W-:Y:S01]  /*0c00*/  FMUL R3, |R4|, 2.8853900432586669922 ;  /* 0x4038aa3b04037820 */ /* 0x000fe20000400200 */
[----:B------:R-:W-:Y:S01]  /*0c10*/  FSETP.GE.AND P6, PT, |R22|, 0.60000002384185791016, PT ;  /* 0x3f19999a1600780b */ /* 0x000fe20003fc6200 */
[----:B------:R-:W-:Y:S01]  /*0c20*/  FMUL R24, R15, R16 ;  /* 0x000000100f187220 */ /* 0x000fe20000400000 */
[----:B------:R-:W-:-:S03]  /*0c30*/  @!P2 LEA R16, P5, R17, UR31, 0x3 ;  /* 0x0000001f1110ac11 */ /* 0x000fc6000f8a18ff */
[----:B------:R-:W-:Y:S01]  /*0c40*/  FMUL R7, |R24|, 2.8853900432586669922 ;  /* 0x4038aa3b18077820 */ /* 0x000fe20000400200 */
[----:B------:R-:W1:Y:S01]  /*0c50*/  MUFU.EX2 R9, R9 ;  /* 0x0000000900097308 */ /* 0x000e620000000800 */
[----:B------:R-:W-:Y:S02]  /*0c60*/  @!P2 LEA.HI.X R17, R17, UR4, R26, 0x3, P5 ;  /* 0x000000041111ac11 */ /* 0x000fe4000a8f1c1a */
[----:B------:R-:W-:-:S05]  /*0c70*/  FSETP.GE.AND P5, PT, |R22|, 9.010913848876953125, PT ;  /* 0x41102cb41600780b */ /* 0x000fca0003fa6200 */
[----:B------:R-:W2:Y:S01]  /*0c80*/  MUFU.EX2 R3, R3 ;  /* 0x0000000300037308 */ /* 0x000ea20000000800 */
[----:B0-----:R-:W-:-:S07]  /*0c90*/  FADD R6, R5, 1 ;  /* 0x3f80000005067421 */ /* 0x001fce0000000000 */
[----:B------:R0:W0:Y:S01]  /*0ca0*/  MUFU.EX2 R33, R7 ;  /* 0x0000000700217308 */ /* 0x0000220000000800 */
[----:B-1----:R-:W-:Y:S01]  /*0cb0*/  FADD R9, R9, 1 ;  /* 0x3f80000009097421 */ /* 0x002fe20000000000 */
[----:B------:R-:W-:Y:S01]  /*0cc0*/  @P0 IMAD.MOV.U32 R20, RZ, RZ, RZ ;  /* 0x000000ffff140224 */ /* 0x000fe200078e00ff */
[----:B---3--:R-:W-:-:S05]  /*0cd0*/  @P1 R2UR UR22, R21 ;  /* 0x00000000151612ca */ /* 0x008fca00000e0000 */
[----:B------:R-:W1:Y:S01]  /*0ce0*/  MUFU.RCP R9, R9 ;  /* 0x0000000900097308 */ /* 0x000e620000001000 */
[----:B--2---:R-:W-:Y:S01]  /*0cf0*/  FADD R31, R3, 1 ;  /* 0x3f800000031f7421 */ /* 0x004fe20000000000 */
[----:B0-----:R-:W-:Y:S01]  /*0d00*/  FMUL R7, R4, R4 ;  /* 0x0000000404077220 */ /* 0x001fe20000400000 */
[----:B------:R-:W-:-:S03]  /*0d10*/  FMUL R3, R24, R24 ;  /* 0x0000001818037220 */ /* 0x000fc60000400000 */
[-C--:B------:R-:W-:Y:S01]  /*0d20*/  FFMA R32, R7, R36.reuse, -0.052303962409496307373 ;  /* 0xbd563cae07207423 */ /* 0x080fe20000000024 */
[----:B------:R-:W-:Y:S01]  /*0d30*/  FFMA R40, R3, R36, -0.052303962409496307373 ;  /* 0xbd563cae03287423 */ /* 0x000fe20000000024 */
[----:B------:R0:W2:Y:S01]  /*0d40*/  MUFU.RCP R5, R6 ;  /* 0x0000000600057308 */ /* 0x0000a20000001000 */
[----:B------:R-:W-:Y:S01]  /*0d50*/  FADD R33, R33, 1 ;  /* 0x3f80000021217421 */ /* 0x000fe20000000000 */
[----:B------:R-:W-:Y:S01]  /*0d60*/  FFMA R32, R7, R32, 0.1331529766321182251 ;  /* 0x3e08594107207423 */ /* 0x000fe20000000020 */
[----:B------:R-:W-:-:S03]  /*0d70*/  FFMA R40, R3, R40, 0.1331529766321182251 ;  /* 0x3e08594103287423 */ /* 0x000fc60000000028 */
[----:B------:R-:W-:Y:S01]  /*0d80*/  FFMA R32, R7, R32, -0.33332768082618713379 ;  /* 0xbeaaa9ed07207423 */ /* 0x000fe20000000020 */
[----:B------:R-:W-:Y:S01]  /*0d90*/  FFMA R40, R3, R40, -0.33332768082618713379 ;  /* 0xbeaaa9ed03287423 */ /* 0x000fe20000000028 */
[----:B------:R-:W3:Y:S01]  /*0da0*/  MUFU.RCP R31, R31 ;  /* 0x0000001f001f7308 */ /* 0x000ee20000001000 */
[----:B0-----:R-:W-:Y:S02]  /*0db0*/  HFMA2 R6, -RZ, RZ, 1.875, 0 ;  /* 0x3f800000ff067431 */ /* 0x001fe400000001ff */
[----:B------:R-:W-:Y:S01]  /*0dc0*/  FFMA R7, R7, R32, RZ ;  /* 0x0000002007077223 */ /* 0x000fe200000000ff */
[----:B------:R-:W-:-:S04]  /*0dd0*/  FFMA R3, R3, R40, RZ ;  /* 0x0000002803037223 */ /* 0x000fc800000000ff */
[----:B------:R-:W0:Y:S01]  /*0de0*/  MUFU.RCP R33, R33 ;  /* 0x0000002100217308 */ /* 0x000e220000001000 */
[--C-:B-1----:R-:W-:Y:S01]  /*0df0*/  FFMA R9, R9, -2, R6.reuse ;  /* 0xc000000009097823 */ /* 0x102fe20000000006 */
[----:B--2---:R-:W-:-:S04]  /*0e00*/  FFMA R5, R5, -2, R6 ;  /* 0xc000000005057823 */ /* 0x004fc80000000006 */
[----:B------:R-:W-:Y:S01]  /*0e10*/  FSEL R29, R9, 1, !P5 ;  /* 0x3f800000091d7808 */ /* 0x000fe20006800000 */
[----:B------:R-:W-:Y:S01]  /*0e20*/  FMUL R9, R23, R23 ;  /* 0x0000001717097220 */ /* 0x000fe20000400000 */
[----:B------:R-:W-:Y:S01]  /*0e30*/  FSEL R26, R5, 1, !P3 ;  /* 0x3f800000051a7808 */ /* 0x000fe20005800000 */
[----:B------:R-:W-:Y:S01]  /*0e40*/  FMUL R5, R22, R22 ;  /* 0x0000001616057220 */ /* 0x000fe20000400000 */
[----:B------:R-:W-:Y:S01]  /*0e50*/  FSETP.GE.AND P3, PT, |R23|, 0.60000002384185791016, PT ;  /* 0x3f19999a1700780b */ /* 0x000fe20003f66200 */
[-C--:B------:R-:W-:Y:S01]  /*0e60*/  FFMA R30, R9, R36.reuse, -0.052303962409496307373 ;  /* 0xbd563cae091e7423 */ /* 0x080fe20000000024 */
[--C-:B---3--:R-:W-:Y:S01]  /*0e70*/  FFMA R31, R31, -2, R6.reuse ;  /* 0xc00000001f1f7823 */ /* 0x108fe20000000006 */
[----:B------:R-:W-:Y:S01]  /*0e80*/  FFMA R34, R5, R36, -0.052303962409496307373 ;  /* 0xbd563cae05227423 */ /* 0x000fe20000000024 */
[----:B------:R-:W-:Y:S01]  /*0e90*/  FSETP.GE.AND P5, PT, |R4|, 9.010913848876953125, PT ;  /* 0x41102cb40400780b */ /* 0x000fe20003fa6200 */
[----:B------:R-:W-:Y:S01]  /*0ea0*/  FFMA R30, R9, R30, 0.1331529766321182251 ;  /* 0x3e085941091e7423 */ /* 0x000fe2000000001e */
[----:B0-----:R-:W-:Y:S01]  /*0eb0*/  FFMA R33, R33, -2, R6 ;  /* 0xc000000021217823 */ /* 0x001fe20000000006 */
[----:B------:R-:W-:Y:S01]  /*0ec0*/  FFMA R34, R5, R34, 0.1331529766321182251 ;  /* 0x3e08594105227423 */ /* 0x000fe20000000022 */
[----:B------:R-:W-:Y:S01]  /*0ed0*/  FSEL R31, R31, 1, !P5 ;  /* 0x3f8000001f1f7808 */ /* 0x000fe20006800000 */
[----:B------:R-:W-:Y:S01]  /*0ee0*/  FFMA R30, R9, R30, -0.33332768082618713379 ;  /* 0xbeaaa9ed091e7423 */ /* 0x000fe2000000001e */
[----:B------:R-:W-:Y:S01]  /*0ef0*/  FSETP.GE.AND P5, PT, |R24|, 9.010913848876953125, PT ;  /* 0x41102cb41800780b */ /* 0x000fe20003fa6200 */
[----:B------:R-:W-:-:S02]  /*0f00*/  FFMA R34, R5, R34, -0.33332768082618713379 ;  /* 0xbeaaa9ed05227423 */ /* 0x000fc40000000022 */
[----:B------:R-:W-:Y:S01]  /*0f10*/  FFMA R30, R9, R30, RZ ;  /* 0x0000001e091e7223 */ /* 0x000fe200000000ff */
[--C-:B------:R-:W-:Y:S01]  /*0f20*/  LOP3.LUT R9, R26, 0x80000000, R23.reuse, 0xb8, !PT ;  /* 0x800000001a097812 */ /* 0x100fe200078eb817 */
[----:B------:R-:W-:Y:S01]  /*0f30*/  FFMA R35, R5, R34, RZ ;  /* 0x0000002205237223 */ /* 0x000fe200000000ff */
[----:B------:R-:W-:Y:S01]  /*0f40*/  FSEL R33, R33, 1, !P5 ;  /* 0x3f80000021217808 */ /* 0x000fe20006800000 */
[----:B------:R-:W-:Y:S01]  /*0f50*/  @!P3 FFMA R9, R23, R30, R23 ;  /* 0x0000001e1709b223 */ /* 0x000fe20000000017 */
[----:B------:R-:W-:Y:S01]  /*0f60*/  FSETP.GE.AND P3, PT, |R4|, 0.60000002384185791016, PT ;  /* 0x3f19999a0400780b */ /* 0x000fe20003f66200 */
[----:B------:R-:W-:Y:S01]  /*0f70*/  FMUL R30, R15, 0.10703222453594207764 ;  /* 0x3ddb33b60f1e7820 */ /* 0x000fe20000400000 */
[----:B------:R-:W-:Y:S02]  /*0f80*/  FSETP.GE.AND P5, PT, |R24|, 0.60000002384185791016, PT ;  /* 0x3f19999a1800780b */ /* 0x000fe40003fa6200 */
[--C-:B------:R-:W-:Y:S01]  /*0f90*/  LOP3.LUT R5, R29, 0x80000000, R22.reuse, 0xb8, !PT ;  /* 0x800000001d057812 */ /* 0x100fe200078eb816 */
[----:B------:R-:W-:Y:S01]  /*0fa0*/  @!P6 FFMA R5, R22, R35, R22 ;  /* 0x000000231605e223 */ /* 0x000fe20000000016 */
[----:B------:R-:W-:Y:S01]  /*0fb0*/  FMUL R22, R11, 0.10703222453594207764 ;  /* 0x3ddb33b60b167820 */ /* 0x000fe20000400000 */
[----:B------:R-:W-:Y:S01]  /*0fc0*/  LOP3.LUT R26, R31, 0x80000000, R4, 0xb8, !PT ;  /* 0x800000001f1a7812 */ /* 0x000fe200078eb804 */
[----:B------:R-:W-:Y:S01]  /*0fd0*/  FFMA R30, R15, R30, 0.79788458347320556641 ;  /* 0x3f4c422a0f1e7423 */ /* 0x000fe2000000001e */
[----:B------:R-:W-:Y:S01]  /*0fe0*/  LOP3.LUT R32, R33, 0x80000000, R24, 0xb8, !PT ;  /* 0x8000000021207812 */ /* 0x000fe200078eb818 */
[----:B------:R-:W-:Y:S01]  /*0ff0*/  FFMA R23, R11, R22, 0.79788458347320556641 ;  /* 0x3f4c422a0b177423 */ /* 0x000fe20000000016 */
[C---:B------:R-:W-:Y:S01]  /*1000*/  FFMA R22, -R9.reuse, R9, 1 ;  /* 0x3f80000009167423 */ /* 0x040fe20000000109 */
[----:B------:R-:W-:Y:S01]  /*1010*/  FADD R9, R9, 1 ;  /* 0x3f80000009097421 */ /* 0x000fe20000000000 */
[----:B------:R-:W-:Y:S01]  /*1020*/  @!P3 FFMA R26, R4, R7, R4 ;  /* 0x00000007041ab223 */ /* 0x000fe20000000004 */
[----:B------:R-:W-:Y:S01]  /*1030*/  FMUL R4, R11, 0.5 ;  /* 0x3f0000000b047820 */ /* 0x000fe20000400000 */
[----:B------:R-:W-:Y:S01]  /*1040*/  @!P5 FFMA R32, R24, R3, R24 ;  /* 0x000000031820d223 */ /* 0x000fe20000000018 */
[----:B------:R-:W-:Y:S01]  /*1050*/  FMUL R23, R22, R23 ;  /* 0x0000001716177220 */ /* 0x000fe20000400000 */
[----:B------:R-:W-:Y:S01]  /*1060*/  FFMA R26, R26, R41, 0.5 ;  /* 0x3f0000001a1a7423 */ /* 0x000fe20000000029 */
[----:B------:R-:W-:-:S02]  /*1070*/  HADD2.F32 R22, -RZ, R13.H0_H0 ;  /* 0x2000000dff167230 */ /* 0x000fc40000004100 */
[----:B------:R-:W-:Y:S01]  /*1080*/  FFMA R32, R32, R41, 0.5 ;  /* 0x3f00000020207423 */ /* 0x000fe20000000029 */
[----:B------:R-:W-:Y:S01]  /*1090*/  FMUL R4, R4, R23 ;  /* 0x0000001704047220 */ /* 0x000fe20000400000 */
[----:B------:R-:W-:Y:S01]  /*10a0*/  FMUL R11, R11, R26 ;  /* 0x0000001a0b0b7220 */ /* 0x000fe20000400000 */
[C---:B------:R-:W-:Y:S01]  /*10b0*/  FMUL R7, R15.reuse, 0.5 ;  /* 0x3f0000000f077820 */ /* 0x040fe20000400000 */
[----:B------:R-:W-:Y:S02]  /*10c0*/  HADD2.F32 R26, -RZ, R13.H1_H1 ;  /* 0x3000000dff1a7230 */ /* 0x000fe40000004100 */
[----:B------:R-:W-:Y:S01]  /*10d0*/  FMUL R15, R15, R32 ;  /* 0x000000200f0f7220 */ /* 0x000fe20000400000 */
[----:B------:R-:W-:Y:S01]  /*10e0*/  FFMA R29, -R5, R5, 1 ;  /* 0x3f800000051d7423 */ /* 0x000fe20000000105 */
[----:B------:R-:W-:Y:S01]  /*10f0*/  FFMA R9, R9, 0.5, R4 ;  /* 0x3f00000009097823 */ /* 0x000fe20000000004 */
[----:B------:R-:W-:Y:S01]  /*1100*/  FMUL R4, R22, R11 ;  /* 0x0000000b16047220 */ /* 0x000fe20000400000 */
[----:B------:R-:W-:Y:S01]  /*1110*/  FMUL R11, R26, R15 ;  /* 0x0000000f1a0b7220 */ /* 0x000fe20000400000 */
[----:B------:R-:W-:Y:S01]  /*1120*/  VIADD R13, R2, 0x1e ;  /* 0x0000001e020d7836 */ /* 0x000fe20000000000 */
[----:B------:R-:W-:Y:S01]  /*1130*/  IADD3 R15, PT, PT, R28, 0x2, RZ ;  /* 0x000000021c0f7810 */ /* 0x000fe20007ffe0ff */
[----:B------:R-:W-:Y:S01]  /*1140*/  FMUL R30, R29, R30 ;  /* 0x0000001e1d1e7220 */ /* 0x000fe20000400000 */
[----:B------:R-:W-:Y:S01]  /*1150*/  FADD R24, R5, 1 ;  /* 0x3f80000005187421 */ /* 0x000fe20000000000 */
[----:B------:R-:W-:Y:S01]  /*1160*/  FMUL R22, R9, R22 ;  /* 0x0000001609167220 */ /* 0x000fe20000400000 */
[----:B------:R-:W-:Y:S01]  /*1170*/  LOP3.LUT R13, R13, 0x1f, RZ, 0xc0, !PT ;  /* 0x0000001f0d0d7812 */ /* 0x000fe200078ec0ff */
[----:B------:R-:W-:Y:S01]  /*1180*/  FMUL R7, R7, R30 ;  /* 0x0000001e07077220 */ /* 0x000fe20000400000 */
[----:B------:R-:W-:Y:S01]  /*1190*/  ISETP.GE.U32.AND P3, PT, R15, UR5, PT ;  /* 0x000000050f007c0c */ /* 0x000fe2000bf66070 */
[----:B-----5:R-:W-:-:S02]  /*11a0*/  HADD2.F32 R9, -RZ, R20.H1_H1 ;  /* 0x30000014ff097230 */ /* 0x020fc40000004100 */
[----:B------:R-:W-:Y:S01]  /*11b0*/  FFMA R7, R24, 0.5, R7 ;  /* 0x3f00000018077823 */ /* 0x000fe20000000007 */
[----:B------:R-:W-:Y:S01]  /*11c0*/  ISETP.LT.U32.AND P1, PT, R13, UR7, !P3 ;  /* 0x000000070d007c0c */ /* 0x000fe2000df21070 */
[----:B------:R-:W-:Y:S02]  /*11d0*/  HADD2.F32 R24, -RZ, R20.H0_H0 ;  /* 0x20000014ff187230 */ /* 0x000fe40000004100 */
[----:B------:R-:W-:Y:S01]  /*11e0*/  FMUL R29, R9, 0.79788458347320556641 ;  /* 0x3f4c422a091d7820 */ /* 0x000fe20000400000 */
[--C-:B------:R-:W-:Y:S02]  /*11f0*/  HADD2.F32 R3, -RZ, R10.reuse.H0_H0 ;  /* 0x2000000aff037230 */ /* 0x100fe40000004100 */
[----:B------:R-:W-:Y:S01]  /*1200*/  FMUL R7, R7, R26 ;  /* 0x0000001a07077220 */ /* 0x000fe20000400000 */
[----:B------:R-:W-:Y:S02]  /*1210*/  HADD2.F32 R20, -RZ, R10.H1_H1 ;  /* 0x3000000aff147230 */ /* 0x000fe40000004100 */
[C---:B------:R-:W-:Y:S01]  /*1220*/  FMUL R10, R9.reuse, 0.044714998453855514526 ;  /* 0x3d372713090a7820 */ /* 0x040fe20000400000 */
[C---:B------:R-:W-:Y:S01]  /*1230*/  FMUL R5, R24.reuse, 0.044714998453855514526 ;  /* 0x3d37271318057820 */ /* 0x040fe20000400000 */
[C---:B------:R-:W-:Y:S01]  /*1240*/  FMUL R31, R24.reuse, 0.79788458347320556641 ;  /* 0x3f4c422a181f7820 */ /* 0x040fe20000400000 */
[C---:B------:R-:W-:Y:S01]  /*1250*/  FMUL R34, R9.reuse, 0.035677410662174224854 ;  /* 0x3d12227a09227820 */ /* 0x040fe20000400000 */
[----:B------:R-:W-:Y:S01]  /*1260*/  FFMA R30, R9, R10, 1 ;  /* 0x3f800000091e7423 */ /* 0x000fe2000000000a */
[----:B------:R-:W-:Y:S01]  /*1270*/  FFMA R26, R24, R5, 1 ;  /* 0x3f800000181a7423 */ /* 0x000fe20000000005 */
[----:B------:R-:W-:Y:S01]  /*1280*/  FMUL R43, R7, R20 ;  /* 0x00000014072b7220 */ /* 0x000fe20000400000 */
[----:B------:R-:W-:Y:S01]  /*1290*/  FMUL R10, R22, R3 ;  /* 0x00000003160a7220 */ /* 0x000fe20000400000 */
[----:B------:R-:W-:Y:S01]  /*12a0*/  FMUL R29, R29, R30 ;  /* 0x0000001e1d1d7220 */ /* 0x000fe20000400000 */
[----:B------:R-:W-:Y:S01]  /*12b0*/  @P1 IADD3 R30, P3, P4, R13, UR14, R8 ;  /* 0x0000000e0d1e1c10 */ /* 0x000fe2000fc7e008 */
[----:B------:R-:W-:Y:S01]  /*12c0*/  FMUL R31, R31, R26 ;  /* 0x0000001a1f1f7220 */ /* 0x000fe20000400000 */
[----:B------:R-:W-:Y:S01]  /*12d0*/  FMUL R5, R24, 0.035677410662174224854 ;  /* 0x3d12227a18057820 */ /* 0x000fe20000400000 */
[----:B------:R-:W-:Y:S01]  /*12e0*/  FMUL R22, R10, UR22 ;  /* 0x000000160a167c20 */ /* 0x000fe20008400000 */
[----:B------:R-:W-:Y:S01]  /*12f0*/  @P1 IADD3.X R7, PT, PT, RZ, UR29, R12, P3, P4 ;  /* 0x0000001dff071c10 */ /* 0x000fe20009fe840c */
[----:B------:R-:W-:Y:S01]  /*1300*/  FMUL R23, R43, UR22 ;  /* 0x000000162b177c20 */ /* 0x000fe20008400000 */
[----:B------:R-:W-:Y:S01]  /*1310*/  FFMA R5, R24, R5, 0.79788458347320556641 ;  /* 0x3f4c422a18057423 */ /* 0x000fe20000000005 */
[----:B------:R-:W-:Y:S01]  /*1320*/  FMUL R3, |R31|, 2.8853900432586669922 ;  /* 0x4038aa3b1f037820 */ /* 0x000fe20000400200 */
[C---:B------:R-:W-:Y:S01]  /*1330*/  @P1 SHF.L.U64.HI R26, R30.reuse, 0x2, R7 ;  /* 0x000000021e1a1819 */ /* 0x040fe20000010207 */
[----:B------:R-:W-:Y:S01]  /*1340*/  @P1 IMAD.SHL.U32 R30, R30, 0x4, RZ ;  /* 0x000000041e1e1824 */ /* 0x000fe200078e00ff */
[----:B------:R0:W-:Y:S01]  /*1350*/  @!P2 STG.E.64 desc[UR26][R18.64], R22 ;  /* 0x000000161200a986 */ /* 0x0001e2000c101b1a */
[----:B------:R-:W-:Y:S01]  /*1360*/  FMUL R32, R24, R5 ;  /* 0x0000000518207220 */ /* 0x000fe20000400000 */
[----:B------:R-:W-:Y:S01]  /*1370*/  @!P1 IMAD.MOV.U32 R5, RZ, RZ, RZ ;  /* 0x000000ffff059224 */ /* 0x000fe200078e00ff */
[----:B------:R-:W1:Y:S01]  /*1380*/  MUFU.EX2 R3, R3 ;  /* 0x0000000300037308 */ /* 0x000e620000000800 */
[----:B------:R-:W-:Y:S01]  /*1390*/  @P1 IADD3 R20, P3, PT, R30, UR25, RZ ;  /* 0x000000191e141c10 */ /* 0x000fe2000ff7e0ff */
[----:B------:R-:W-:Y:S01]  /*13a0*/  FFMA R40, R9, R34, 0.79788458347320556641 ;  /* 0x3f4c422a09287423 */ /* 0x000fe20000000022 */
[----:B------:R-:W-:Y:S01]  /*13b0*/  FMUL R7, |R29|, 2.8853900432586669922 ;  /* 0x4038aa3b1d077820 */ /* 0x000fe20000400200 */
[----:B------:R-:W-:Y:S01]  /*13c0*/  FMUL R34, |R32|, 2.8853900432586669922 ;  /* 0x4038aa3b20227820 */ /* 0x000fe20000400200 */
[----:B------:R-:W-:Y:S01]  /*13d0*/  @P1 IADD3.X R21, PT, PT, R26, UR28, RZ, P3, !PT ;  /* 0x0000001c1a151c10 */ /* 0x000fe20009ffe4ff */
[----:B------:R-:W-:-:S03]  /*13e0*/  FMUL R33, R9, R40 ;  /* 0x0000002809217220 */ /* 0x000fc60000400000 */
[----:B------:R-:W2:Y:S01]  /*13f0*/  MUFU.EX2 R7, R7 ;  /* 0x0000000700077308 */ /* 0x000ea20000000800 */
[----:B------:R-:W-:Y:S01]  /*1400*/  FMUL R35, |R33|, 2.8853900432586669922 ;  /* 0x4038aa3b21237820 */ /* 0x000fe20000400200 */
[----:B0-----:R-:W-:Y:S01]  /*1410*/  FMUL R18, R4, UR22 ;  /* 0x0000001604127c20 */ /* 0x001fe20008400000 */
[----:B------:R-:W-:-:S05]  /*1420*/  FMUL R19, R11, UR22 ;  /* 0x000000160b137c20 */ /* 0x000fca0008400000 */
[----:B------:R2:W-:Y:S01]  /*1430*/  @!P2 STG.E.64 desc[UR26][R16.64], R18 ;  /* 0x000000121000a986 */ /* 0x0005e2000c101b1a */
[----:B------:R-:W0:Y:S03]  /*1440*/  MUFU.EX2 R34, R34 ;  /* 0x0000002200227308 */ /* 0x000e260000000800 */
[----:B------:R0:W3:Y:S01]  /*1450*/  @P1 LDG.E R5, desc[UR26][R20.64] ;  /* 0x0000001a14051981 */ /* 0x0000e2000c1e1900 */
[----:B-1----:R-:W-:Y:S01]  /*1460*/  FADD R45, R3, 1 ;  /* 0x3f800000032d7421 */ /* 0x002fe20000000000 */
[----:B------:R-:W-:Y:S01]  /*1470*/  FMUL R39, R29, R29 ;  /* 0x0000001d1d277220 */ /* 0x000fe20000400000 */
[C---:B------:R-:W-:Y:S01]  /*1480*/  FMUL R40, R31.reuse, R31 ;  /* 0x0000001f1f287220 */ /* 0x040fe20000400000 */
[----:B------:R-:W-:Y:S01]  /*1490*/  FSETP.GE.AND P4, PT, |R31|, 0.60000002384185791016, PT ;  /* 0x3f19999a1f00780b */ /* 0x000fe20003f86200 */
[----:B------:R-:W1:Y:S01]  /*14a0*/  MUFU.EX2 R35, R35 ;  /* 0x0000002300237308 */ /* 0x000e620000000800 */
[-C--:B------:R-:W-:Y:S01]  /*14b0*/  FFMA R42, R39, R36.reuse, -0.052303962409496307373 ;  /* 0xbd563cae272a7423 */ /* 0x080fe20000000024 */
[----:B------:R-:W-:Y:S01]  /*14c0*/  FFMA R3, R40, R36, -0.052303962409496307373 ;  /* 0xbd563cae28037423 */ /* 0x000fe20000000024 */
[----:B------:R-:W-:Y:S01]  /*14d0*/  FSETP.GE.AND P2, PT, |R31|, 9.010913848876953125, PT ;  /* 0x41102cb41f00780b */ /* 0x000fe20003f46200 */
[----:B------:R-:W-:-:S02]  /*14e0*/  @P0 IMAD.MOV.U32 R27, RZ, RZ, RZ ;  /* 0x000000ffff1b0224 */ /* 0x000fc400078e00ff */
[----:B------:R-:W-:Y:S01]  /*14f0*/  FFMA R42, R39, R42, 0.1331529766321182251 ;  /* 0x3e085941272a7423 */ /* 0x000fe2000000002a */
[----:B--2---:R-:W-:Y:S01]  /*1500*/  FADD R17, R7, 1 ;  /* 0x3f80000007117421 */ /* 0x004fe20000000000 */
[----:B------:R-:W-:Y:S01]  /*1510*/  FFMA R3, R40, R3, 0.1331529766321182251 ;  /* 0x3e08594128037423 */ /* 0x000fe20000000003 */
[----:B------:R-:W2:Y:S01]  /*1520*/  MUFU.RCP R45, R45 ;  /* 0x0000002d002d7308 */ /* 0x000ea20000001000 */
[----:B0-----:R-:W-:Y:S01]  /*1530*/  FADD R21, R34, 1 ;  /* 0x3f80000022157421 */ /* 0x001fe20000000000 */
[----:B------:R-:W-:Y:S01]  /*1540*/  FFMA R7, R39, R42, -0.33332768082618713379 ;  /* 0xbeaaa9ed27077423 */ /* 0x000fe2000000002a */
[----:B------:R-:W-:Y:S01]  /*1550*/  FFMA R3, R40, R3, -0.33332768082618713379 ;  /* 0xbeaaa9ed28037423 */ /* 0x000fe20000000003 */
[----:B------:R-:W-:Y:S01]  /*1560*/  FMUL R34, R32, R32 ;  /* 0x0000002020227220 */ /* 0x000fe20000400000 */
[----:B------:R-:W-:Y:S01]  /*1570*/  FSETP.GE.AND P5, PT, |R29|, 9.010913848876953125, PT ;  /* 0x41102cb41d00780b */ /* 0x000fe20003fa6200 */
[----:B------:R-:W-:Y:S01]  /*1580*/  FFMA R16, R39, R7, RZ ;  /* 0x0000000727107223 */ /* 0x000fe200000000ff */
[----:B------:R-:W-:Y:S01]  /*1590*/  FFMA R20, R40, R3, RZ ;  /* 0x0000000328147223 */ /* 0x000fe200000000ff */
[----:B------:R-:W0:Y:S01]  /*15a0*/  MUFU.RCP R17, R17 ;  /* 0x0000001100117308 */ /* 0x000e220000001000 */
[----:B-1----:R-:W-:Y:S01]  /*15b0*/  FADD R39, R35, 1 ;  /* 0x3f80000023277421 */ /* 0x002fe20000000000 */
[----:B------:R-:W-:Y:S01]  /*15c0*/  FFMA R3, R34, R36, -0.052303962409496307373 ;  /* 0xbd563cae22037423 */ /* 0x000fe20000000024 */
[----:B------:R-:W-:Y:S01]  /*15d0*/  FSETP.GE.AND P6, PT, |R32|, 9.010913848876953125, PT ;  /* 0x41102cb42000780b */ /* 0x000fe20003fc6200 */
[----:B------:R-:W-:Y:S01]  /*15e0*/  @P0 IMAD.MOV.U32 R14, RZ, RZ, RZ ;  /* 0x000000ffff0e0224 */ /* 0x000fe200078e00ff */
[----:B------:R-:W-:Y:S01]  /*15f0*/  IADD3 R38, P3, PT, R38, UR32, RZ ;  /* 0x0000002026267c10 */ /* 0x000fe2000ff7e0ff */
[----:B------:R-:W-:-:S02]  /*1600*/  FFMA R3, R34, R3, 0.1331529766321182251 ;  /* 0x3e08594122037423 */ /* 0x000fc40000000003 */
[----:B------:R-:W1:Y:S01]  /*1610*/  MUFU.RCP R21, R21 ;  /* 0x0000001500157308 */ /* 0x000e620000001000 */
[----:B--2---:R-:W-:Y:S01]  /*1620*/  FFMA R45, R45, -2, R6 ;  /* 0xc00000002d2d7823 */ /* 0x004fe20000000006 */
[----:B------:R-:W-:Y:S01]  /*1630*/  FFMA R3, R34, R3, -0.33332768082618713379 ;  /* 0xbeaaa9ed22037423 */ /* 0x000fe20000000003 */
[----:B------:R-:W-:-:S03]  /*1640*/  IADD3.X R37, PT, PT, R37, UR33, RZ, P3, !PT ;  /* 0x0000002125257c10 */ /* 0x000fc60009ffe4ff */
[----:B------:R-:W-:Y:S01]  /*1650*/  FSEL R40, R45, 1, !P2 ;  /* 0x3f8000002d287808 */ /* 0x000fe20005000000 */
[----:B------:R-:W-:Y:S01]  /*1660*/  FFMA R35, R34, R3, RZ ;  /* 0x0000000322237223 */ /* 0x000fe200000000ff */
[----:B------:R-:W2:Y:S01]  /*1670*/  MUFU.RCP R39, R39 ;  /* 0x0000002700277308 */ /* 0x000ea20000001000 */
[--C-:B0-----:R-:W-:Y:S01]  /*1680*/  FFMA R17, R17, -2, R6.reuse ;  /* 0xc000000011117823 */ /* 0x101fe20000000006 */
[--C-:B------:R-:W-:Y:S01]  /*1690*/  LOP3.LUT R7, R40, 0x80000000, R31.reuse, 0xb8, !PT ;  /* 0x8000000028077812 */ /* 0x100fe200078eb81f */
[----:B------:R-:W-:Y:S01]  /*16a0*/  @!P4 FFMA R7, R31, R20, R31 ;  /* 0x000000141f07c223 */ /* 0x000fe2000000001f */
[----:B------:R-:W-:Y:S01]  /*16b0*/  FSETP.GE.AND P4, PT, |R29|, 0.60000002384185791016, PT ;  /* 0x3f19999a1d00780b */ /* 0x000fe20003f86200 */
[----:B------:R-:W-:Y:S01]  /*16c0*/  FMUL R20, R33, R33 ;  /* 0x0000002121147220 */ /* 0x000fe20000400000 */
[----:B------:R-:W-:Y:S02]  /*16d0*/  FSETP.GE.AND P2, PT, |R32|, 0.60000002384185791016, PT ;  /* 0x3f19999a2000780b */ /* 0x000fe40003f46200 */
[----:B------:R-:W-:Y:S01]  /*16e0*/  FSEL R34, R17, 1, !P5 ;  /* 0x3f80000011227808 */ /* 0x000fe20006800000 */
[----:B-1----:R-:W-:Y:S01]  /*16f0*/  FFMA R21, R21, -2, R6 ;  /* 0xc000000015157823 */ /* 0x002fe20000000006 */
[----:B------:R-:W-:Y:S01]  /*1700*/  FFMA R3, R20, R36, -0.052303962409496307373 ;  /* 0xbd563cae14037423 */ /* 0x000fe20000000024 */
[----:B------:R-:W-:-:S02]  /*1710*/  FSETP.GE.AND P5, PT, |R33|, 9.010913848876953125, PT ;  /* 0x41102cb42100780b */ /* 0x000fc40003fa6200 */
[--C-:B------:R-:W-:Y:S01]  /*1720*/  LOP3.LUT R17, R34, 0x80000000, R29.reuse, 0xb8, !PT ;  /* 0x8000000022117812 */ /* 0x100fe200078eb81d */
[C---:B------:R-:W-:Y:S01]  /*1730*/  FFMA R3, R20.reuse, R3, 0.1331529766321182251 ;  /* 0x3e08594114037423 */ /* 0x040fe20000000003 */
[----:B------:R-:W-:Y:S02]  /*1740*/  FSEL R21, R21, 1, !P6 ;  /* 0x3f80000015157808 */ /* 0x000fe40007000000 */
[----:B------:R-:W-:Y:S01]  /*1750*/  FSETP.GE.AND P6, PT, |R33|, 0.60000002384185791016, PT ;  /* 0x3f19999a2100780b */ /* 0x000fe20003fc6200 */
[----:B--2---:R-:W-:Y:S01]  /*1760*/  FFMA R39, R39, -2, R6 ;  /* 0xc000000027277823 */ /* 0x004fe20000000006 */
[----:B------:R-:W-:Y:S01]  /*1770*/  @!P4 FFMA R17, R29, R16, R29 ;  /* 0x000000101d11c223 */ /* 0x000fe2000000001d */
[----:B------:R-:W-:Y:S01]  /*1780*/  FFMA R3, R20, R3, -0.33332768082618713379 ;  /* 0xbeaaa9ed14037423 */ /* 0x000fe20000000003 */
[----:B------:R-:W-:Y:S02]  /*1790*/  @P1 IADD3 R16, P3, P4, R13, UR32, R38 ;  /* 0x000000200d101c10 */ /* 0x000fe4000fc7e026 */
[--C-:B------:R-:W-:Y:S01]  /*17a0*/  LOP3.LUT R42, R21, 0x80000000, R32.reuse, 0xb8, !PT ;  /* 0x80000000152a7812 */ /* 0x100fe200078eb820 */
[----:B------:R-:W-:Y:S01]  /*17b0*/  @!P2 FFMA R42, R32, R35, R32 ;  /* 0x00000023202aa223 */ /* 0x000fe20000000020 */
[----:B------:R-:W-:Y:S01]  /*17c0*/  FSEL R40, R39, 1, !P5 ;  /* 0x3f80000027287808 */ /* 0x000fe20006800000 */
[----:B------:R-:W-:Y:S01]  /*17d0*/  FFMA R20, R20, R3, RZ ;  /* 0x0000000314147223 */ /* 0x000fe200000000ff */
[----:B------:R-:W-:Y:S01]  /*17e0*/  @P1 IADD3.X R29, PT, PT, RZ, UR33, R37, P3, P4 ;  /* 0x00000021ff1d1c10 */ /* 0x000fe20009fe8425 */
[----:B------:R-:W-:Y:S01]  /*17f0*/  FMUL R3, R24, 0.10703222453594207764 ;  /* 0x3ddb33b618037820 */ /* 0x000fe20000400000 */
[----:B------:R-:W-:Y:S01]  /*1800*/  @P1 LEA R34, P2, R16, UR21, 0x2 ;  /* 0x0000001510221c11 */ /* 0x000fe2000f8410ff */
[----:B------:R-:W-:Y:S01]  /*1810*/  FFMA R31, -R17, R17, 1 ;  /* 0x3f800000111f7423 */ /* 0x000fe20000000111 */
[----:B------:R-:W-:Y:S01]  /*1820*/  @!P0 IADD3 R21, P5, PT, R8, R25, RZ ;  /* 0x0000001908158210 */ /* 0x000fe20007fbe0ff */
[----:B------:R-:W-:Y:S01]  /*1830*/  FFMA R3, R24, R3, 0.79788458347320556641 ;  /* 0x3f4c422a18037423 */ /* 0x000fe20000000003 */
[--C-:B------:R-:W-:Y:S01]  /*1840*/  LOP3.LUT R40, R40, 0x80000000, R33.reuse, 0xb8, !PT ;  /* 0x8000000028287812 */ /* 0x100fe200078eb821 */
[----:B------:R-:W-:Y:S01]  /*1850*/  @!P6 FFMA R40, R33, R20, R33 ;  /* 0x000000142128e223 */ /* 0x000fe20000000021 */
[----:B------:R-:W-:Y:S01]  /*1860*/  @P1 LEA.HI.X R35, R16, UR16, R29, 0x2, P2 ;  /* 0x0000001010231c11 */ /* 0x000fe200090f141d */
[----:B------:R-:W-:Y:S01]  /*1870*/  FFMA R16, -R7, R7, 1 ;  /* 0x3f80000007107423 */ /* 0x000fe20000000107 */
[----:B------:R-:W-:Y:S01]  /*1880*/  @!P0 IADD3.X R32, PT, PT, RZ, R12, RZ, P5, !PT ;  /* 0x0000000cff208210 */ /* 0x000fe20002ffe4ff */
[----:B------:R-:W-:Y:S01]  /*1890*/  FFMA R29, R42, R41, 0.5 ;  /* 0x3f0000002a1d7423 */ /* 0x000fe20000000029 */
[C---:B------:R-:W-:Y:S01]  /*18a0*/  @!P0 LEA R20, P3, R21.reuse, UR8, 0x3 ;  /* 0x0000000815148c11 */ /* 0x040fe2000f8618ff */
[----:B------:R-:W-:Y:S01]  /*18b0*/  FMUL R16, R16, R3 ;  /* 0x0000000310107220 */ /* 0x000fe20000400000 */
[----:B------:R-:W-:Y:S01]  /*18c0*/  @!P0 IADD3 R25, P2, PT, R8, R25, RZ ;  /* 0x0000001908198210 */ /* 0x000fe20007f5e0ff */
[C---:B------:R-:W-:Y:S01]  /*18d0*/  FMUL R3, R24.reuse, R29 ;  /* 0x0000001d18037220 */ /* 0x040fe20000400000 */
[----:B------:R-:W-:Y:S01]  /*18e0*/  @!P0 LEA.HI.X R21, R21, UR9, R32, 0x3, P3 ;  /* 0x0000000915158c11 */ /* 0x000fe200098f1c20 */
[----:B------:R-:W-:Y:S01]  /*18f0*/  FMUL R32, R9, 0.10703222453594207764 ;  /* 0x3ddb33b609207820 */ /* 0x000fe20000400000 */
[----:B------:R-:W-:Y:S01]  /*1900*/  FMUL R29, R24, 0.5 ;  /* 0x3f000000181d7820 */ /* 0x000fe20000400000 */
[----:B------:R-:W-:Y:S01]  /*1910*/  @!P0 IMAD.X R42, RZ, RZ, R12, P2 ;  /* 0x000000ffff2a8224 */ /* 0x000fe200010e060c */
[----:B------:R-:W-:Y:S01]  /*1920*/  @!P0 LEA R24, P2, R25, UR31, 0x3 ;  /* 0x0000001f19188c11 */ /* 0x000fe2000f8418ff */
[----:B------:R-:W-:Y:S01]  /*1930*/  FFMA R32, R9, R32, 0.79788458347320556641 ;  /* 0x3f4c422a09207423 */ /* 0x000fe20000000020 */
[----:B------:R-:W-:Y:S01]  /*1940*/  FMUL R29, R29, R16 ;  /* 0x000000101d1d7220 */ /* 0x000fe20000400000 */
[----:B------:R-:W-:Y:S01]  /*1950*/  FMUL R16, R9, 0.5 ;  /* 0x3f00000009107820 */ /* 0x000fe20000400000 */
[----:B------:R-:W-:Y:S01]  /*1960*/  @!P0 LEA.HI.X R25, R25, UR4, R42, 0x3, P2 ;  /* 0x0000000419198c11 */ /* 0x000fe200090f1c2a */
[----:B------:R-:W-:Y:S01]  /*1970*/  FFMA R42, R40, R41, 0.5 ;  /* 0x3f000000282a7423 */ /* 0x000fe20000000029 */
[----:B------:R-:W-:Y:S01]  /*1980*/  FMUL R31, R31, R32 ;  /* 0x000000201f1f7220 */ /* 0x000fe20000400000 */
[----:B------:R-:W-:Y:S01]  /*1990*/  FADD R40, R17, 1 ;  /* 0x3f80000011287421 */ /* 0x000fe20000000000 */
[----:B------:R-:W-:Y:S01]  /*19a0*/  FADD R32, R7, 1 ;  /* 0x3f80000007207421 */ /* 0x000fe20000000000 */
[----:B------:R-:W-:Y:S01]  /*19b0*/  VIADD R17, R28, 0x3 ;  /* 0x000000031c117836 */ /* 0x000fe20000000000 */
[----:B------:R-:W-:Y:S01]  /*19c0*/  IADD3 R7, PT, PT, R2, 0x1d, RZ ;  /* 0x0000001d02077810 */ /* 0x000fe20007ffe0ff */
[----:B------:R-:W-:Y:S01]  /*19d0*/  FMUL R31, R16, R31 ;  /* 0x0000001f101f7220 */ /* 0x000fe20000400000 */
[----:B------:R-:W-:Y:S01]  /*19e0*/  FFMA R29, R32, 0.5, R29 ;  /* 0x3f000000201d7823 */ /* 0x000fe2000000001d */
[--C-:B----4-:R-:W-:Y:S01]  /*19f0*/  HADD2.F32 R32, -RZ, R27.reuse.H0_H0 ;  /* 0x2000001bff207230 */ /* 0x110fe20000004100 */
[----:B------:R-:W-:Y:S01]  /*1a00*/  LOP3.LUT R7, R7, 0x1f, RZ, 0xc0, !PT ;  /* 0x0000001f07077812 */ /* 0x000fe200078ec0ff */
[----:B------:R-:W-:Y:S01]  /*1a10*/  HADD2.F32 R27, -RZ, R27.H1_H1 ;  /* 0x3000001bff1b7230 */ /* 0x000fe20000004100 */
[----:B------:R-:W-:Y:S01]  /*1a20*/  ISETP.GE.U32.AND P2, PT, R17, UR5, PT ;  /* 0x0000000511007c0c */ /* 0x000fe2000bf46070 */
[----:B------:R-:W-:Y:S01]  /*1a30*/  FFMA R31, R40, 0.5, R31 ;  /* 0x3f000000281f7823 */ /* 0x000fe2000000001f */
[----:B------:R-:W-:Y:S01]  /*1a40*/  IADD3 R8, P4, PT, R8, UR14, RZ ;  /* 0x0000000e08087c10 */ /* 0x000fe2000ff9e0ff */
[----:B------:R-:W-:Y:S01]  /*1a50*/  FMUL R16, R9, R42 ;  /* 0x0000002a09107220 */ /* 0x000fe20000400000 */
[----:B------:R-:W-:Y:S01]  /*1a60*/  ISETP.LT.U32.AND P2, PT, R7, UR7, !P2 ;  /* 0x0000000707007c0c */ /* 0x000fe2000d741070 */
[----:B------:R-:W-:Y:S01]  /*1a70*/  FMUL R9, R29, R32 ;  /* 0x000000201d097220 */ /* 0x000fe20000400000 */
[----:B------:R-:W-:Y:S01]  /*1a80*/  @P1 IADD3 R30, P3, PT, R30, UR23, RZ ;  /* 0x000000171e1e1c10 */ /* 0x000fe2000ff7e0ff */
[--C-:B------:R-:W-:Y:S01]  /*1a90*/  HADD2.F32 R28, -RZ, R14.reuse.H0_H0 ;  /* 0x2000000eff1c7230 */ /* 0x100fe20000004100 */
[----:B------:R-:W-:Y:S01]  /*1aa0*/  IADD3 R40, P5, P6, R7, UR14, R8 ;  /* 0x0000000e07287c10 */ /* 0x000fe2000febe008 */
[----:B------:R-:W-:Y:S01]  /*1ab0*/  HADD2.F32 R29, -RZ, R14.H1_H1 ;  /* 0x3000000eff1d7230 */ /* 0x000fe20000004100 */
[----:B------:R-:W-:Y:S01]  /*1ac0*/  IADD3.X R12, PT, PT, R12, UR29, RZ, P4, !PT ;  /* 0x0000001d0c0c7c10 */ /* 0x000fe2000a7fe4ff */
[----:B------:R-:W-:Y:S01]  /*1ad0*/  FMUL R14, R31, R27 ;  /* 0x0000001b1f0e7220 */ /* 0x000fe20000400000 */
[----:B------:R-:W-:Y:S01]  /*1ae0*/  @!P1 IMAD.MOV.U32 R39, RZ, RZ, RZ ;  /* 0x000000ffff279224 */ /* 0x000fe200078e00ff */
[----:B------:R-:W-:Y:S01]  /*1af0*/  @P1 IADD3.X R31, PT, PT, R26, UR30, RZ, P3, !PT ;  /* 0x0000001e1a1f1c10 */ /* 0x000fe20009ffe4ff */
[----:B------:R-:W-:Y:S01]  /*1b00*/  @!P1 IMAD.MOV.U32 R42, RZ, RZ, RZ ;  /* 0x000000ffff2a9224 */ /* 0x000fe200078e00ff */
[----:B------:R-:W-:Y:S01]  /*1b10*/  IADD3.X R45, PT, PT, RZ, UR29, R12, P5, P6 ;  /* 0x0000001dff2d7c10 */ /* 0x000fe2000afec40c */
[----:B------:R-:W-:Y:S01]  /*1b20*/  FMUL R9, R9, R28 ;  /* 0x0000001c09097220 */ /* 0x000fe20000400000 */
[----:B------:R-:W-:Y:S01]  /*1b30*/  @P2 SHF.L.U32 R44, R40, 0x2, RZ ;  /* 0x00000002282c2819 */ /* 0x000fe200000006ff */
[----:B------:R-:W-:Y:S01]  /*1b40*/  FMUL R14, R14, R29 ;  /* 0x0000001d0e0e7220 */ /* 0x000fe20000400000 */
[----:B------:R-:W-:Y:S01]  /*1b50*/  FMUL R3, R32, R3 ;  /* 0x0000000320037220 */ /* 0x000fe20000400000 */
[----:B------:R-:W-:Y:S01]  /*1b60*/  FMUL R16, R27, R16 ;  /* 0x000000101b107220 */ /* 0x000fe20000400000 */
[----:B------:R0:W2:Y:S01]  /*1b70*/  @P1 LDG.E R39, desc[UR26][R34.64] ;  /* 0x0000001a22271981 */ /* 0x0000a2000c1e1900 */
[----:B------:R-:W-:Y:S01]  /*1b80*/  FMUL R26, R9, UR22 ;  /* 0x00000016091a7c20 */ /* 0x000fe20008400000 */
[----:B------:R-:W-:-:S02]  /*1b90*/  FMUL R27, R14, UR22 ;  /* 0x000000160e1b7c20 */ /* 0x000fc40008400000 */
[----:B------:R1:W4:Y:S01]  /*1ba0*/  @P1 LDG.E R42, desc[UR26][R30.64] ;  /* 0x0000001a1e2a1981 */ /* 0x000322000c1e1900 */
[----:B------:R-:W-:Y:S01]  /*1bb0*/  @P2 IADD3 R28, P1, PT, R44, UR25, RZ ;  /* 0x000000192c1c2c10 */ /* 0x000fe2000ff3e0ff */
[----:B------:R-:W-:Y:S01]  /*1bc0*/  FMUL R32, R3, UR22 ;  /* 0x0000001603207c20 */ /* 0x000fe20008400000 */
[----:B------:R-:W-:Y:S01]  /*1bd0*/  FMUL R33, R16, UR22 ;  /* 0x0000001610217c20 */ /* 0x000fe20008400000 */
[----:B------:R5:W-:Y:S01]  /*1be0*/  @!P0 STG.E.64 desc[UR26][R20.64], R26 ;  /* 0x0000001a14008986 */ /* 0x000be2000c101b1a */
[----:B0-----:R-:W-:-:S03]  /*1bf0*/  @!P2 IMAD.MOV.U32 R34, RZ, RZ, RZ ;  /* 0x000000ffff22a224 */ /* 0x001fc600078e00ff */
[----:B------:R0:W-:Y:S01]  /*1c00*/  @!P0 STG.E.64 desc[UR26][R24.64], R32 ;  /* 0x0000002018008986 */ /* 0x0001e2000c101b1a */
[----:B-1----:R-:W-:-:S04]  /*1c10*/  @P2 SHF.L.U64.HI R30, R40, 0x2, R45 ;  /* 0x00000002281e2819 */ /* 0x002fc8000001022d */
[----:B------:R-:W-:-:S05]  /*1c20*/  @P2 IADD3.X R29, PT, PT, R30, UR28, RZ, P1, !PT ;  /* 0x0000001c1e1d2c10 */ /* 0x000fca0008ffe4ff */
[----:B------:R1:W2:Y:S01]  /*1c30*/  @P2 LDG.E R34, desc[UR26][R28.64] ;  /* 0x0000001a1c222981 */ /* 0x0002a2000c1e1900 */
[----:B------:R-:W-:Y:S01]  /*1c40*/  FMNMX3 R43, |R10|, RZ, |R43|, !PT ;  /* 0x000000ff0a2b7276 */ /* 0x000fe2000780062b */
[----:B------:R-:W-:-:S03]  /*1c50*/  VOTEU.ANY UP0, P2 ;  /* 0x0000000000ff7886 */ /* 0x000fc60001000100 */
[----:B------:R-:W-:Y:S02]  /*1c60*/  FMNMX3 R43, |R4|, R43, |R11|, !PT ;  /* 0x0000002b042b7276 */ /* 0x000fe4000780060b */
[----:B------:R-:W-:Y:S02]  /*1c70*/  @UP0 ULOP3.LUT UR14, UR14, 0xfffffffe, URZ, 0xc0, !UPT ;  /* 0xfffffffe0e0e0892 */ /* 0x000fe4000f8ec0ff */
[----:B------:R-:W-:Y:S01]  /*1c80*/  FMNMX3 R14, |R9|, R43, |R14|, !PT ;  /* 0x0000002b090e7276 */ /* 0x000fe2000780060e */
[----:B------:R-:W-:-:S03]  /*1c90*/  @UP0 ULOP3.LUT UR15, UR15, 0x3fffffff, URZ, 0xc0, !UPT ;  /* 0x3fffffff0f0f0892 */ /* 0x000fc6000f8ec0ff */
[----:B------:R-:W-:Y:S01]  /*1ca0*/  FMNMX3 R3, |R3|, R14, |R16|, !PT ;  /* 0x0000000e03037276 */ /* 0x000fe20007800610 */
[----:B------:R-:W-:Y:S01]  /*1cb0*/  @!P2 IMAD.MOV.U32 R16, RZ, RZ, RZ ;  /* 0x000000ffff10a224 */ /* 0x000fe200078e00ff */
[----:B------:R-:W-:-:S04]  /*1cc0*/  @P2 IADD3 R38, P3, P4, R7, UR14, R38 ;  /* 0x0000000e07262c10 */ /* 0x000fc8000fc7e026 */
[----:B------:R-:W-:Y:S01]  /*1cd0*/  @P2 IADD3.X R37, PT, PT, RZ, UR15, R37, P3, P4 ;  /* 0x0000000fff252c10 */ /* 0x000fe20009fe8425 */
[--C-:B---3--:R-:W-:Y:S02]  /*1ce0*/  HADD2.F32 R35, -RZ, R5.reuse.H0_H0 ;  /* 0x20000005ff237230 */ /* 0x108fe40000004100 */
[----:B------:R-:W-:-:S03]  /*1cf0*/  HADD2.F32 R31, -RZ, R5.H1_H1 ;  /* 0x30000005ff1f7230 */ /* 0x000fc60000004100 */
[C---:B------:R-:W-:Y:S01]  /*1d00*/  FMUL R5, R35.reuse, 0.044714998453855514526 ;  /* 0x3d37271323057820 */ /* 0x040fe20000400000 */
[----:B------:R-:W-:Y:S01]  /*1d10*/  FMUL R10, R35, 0.79788458347320556641 ;  /* 0x3f4c422a230a7820 */ /* 0x000fe20000400000 */
[----:B-----5:R-:W-:Y:S02]  /*1d20*/  FMUL R20, R31, 0.044714998453855514526 ;  /* 0x3d3727131f147820 */ /* 0x020fe40000400000 */
[----:B------:R-:W-:-:S04]  /*1d30*/  FFMA R5, R35, R5, 1 ;  /* 0x3f80000023057423 */ /* 0x000fc80000000005 */
[----:B------:R-:W-:Y:S01]  /*1d40*/  FMUL R10, R10, R5 ;  /* 0x000000050a0a7220 */ /* 0x000fe20000400000 */
[C---:B------:R-:W-:Y:S01]  /*1d50*/  FFMA R5, R31.reuse, R20, 1 ;  /* 0x3f8000001f057423 */ /* 0x040fe20000000014 */
[----:B------:R-:W-:Y:S02]  /*1d60*/  FMUL R20, R31, 0.79788458347320556641 ;  /* 0x3f4c422a1f147820 */ /* 0x000fe40000400000 */
[C---:B------:R-:W-:Y:S01]  /*1d70*/  FMUL R21, |R10|.reuse, 2.8853900432586669922 ;  /* 0x4038aa3b0a157820 */ /* 0x040fe20000400200 */
[----:B------:R-:W-:Y:S01]  /*1d80*/  FMUL R11, R10, R10 ;  /* 0x0000000a0a0b7220 */ /* 0x000fe20000400000 */
[----:B------:R-:W-:Y:S01]  /*1d90*/  FMUL R20, R20, R5 ;  /* 0x0000000514147220 */ /* 0x000fe20000400000 */
[----:B------:R-:W-:Y:S02]  /*1da0*/  FSETP.GE.AND P1, PT, |R10|, 0.60000002384185791016, PT ;  /* 0x3f19999a0a00780b */ /* 0x000fe40003f26200 */
[C---:B------:R-:W-:Y:S01]  /*1db0*/  FFMA R4, R11.reuse, R36, -0.052303962409496307373 ;  /* 0xbd563cae0b047423 */ /* 0x040fe20000000024 */
[----:B------:R-:W3:Y:S01]  /*1dc0*/  MUFU.EX2 R21, R21 ;  /* 0x0000001500157308 */ /* 0x000ee20000000800 */
[----:B0-----:R-:W-:Y:S01]  /*1dd0*/  FMUL R24, |R20|, 2.8853900432586669922 ;  /* 0x4038aa3b14187820 */ /* 0x001fe20000400200 */
[----:B------:R-:W-:Y:S01]  /*1de0*/  FSETP.GE.AND P0, PT, |R10|, 9.010913848876953125, PT ;  /* 0x41102cb40a00780b */ /* 0x000fe20003f06200 */
[----:B------:R-:W-:-:S04]  /*1df0*/  FFMA R4, R11, R4, 0.1331529766321182251 ;  /* 0x3e0859410b047423 */ /* 0x000fc80000000004 */
[C---:B------:R-:W-:Y:S01]  /*1e00*/  FFMA R4, R11.reuse, R4, -0.33332768082618713379 ;  /* 0xbeaaa9ed0b047423 */ /* 0x040fe20000000004 */
[----:B------:R-:W0:Y:S03]  /*1e10*/  MUFU.EX2 R24, R24 ;  /* 0x0000001800187308 */ /* 0x000e260000000800 */
[----:B------:R-:W-:Y:S01]  /*1e20*/  FFMA R11, R11, R4, RZ ;  /* 0x000000040b0b7223 */ /* 0x000fe200000000ff */
[----:B------:R-:W-:-:S04]  /*1e30*/  FMUL R4, R35, 0.035677410662174224854 ;  /* 0x3d12227a23047820 */ /* 0x000fc80000400000 */
[----:B------:R-:W-:Y:S01]  /*1e40*/  FFMA R4, R35, R4, 0.79788458347320556641 ;  /* 0x3f4c422a23047423 */ /* 0x000fe20000000004 */
[----:B---3--:R-:W-:-:S03]  /*1e50*/  FADD R5, R21, 1 ;  /* 0x3f80000015057421 */ /* 0x008fc60000000000 */
[----:B-1----:R-:W-:-:S03]  /*1e60*/  FMUL R28, R35, R4 ;  /* 0x00000004231c7220 */ /* 0x002fc60000400000 */
[----:B------:R-:W1:Y:S01]  /*1e70*/  MUFU.RCP R5, R5 ;  /* 0x0000000500057308 */ /* 0x000e620000001000 */
[----:B0-----:R-:W-:-:S07]  /*1e80*/  FADD R21, R24, 1 ;  /* 0x3f80000018157421 */ /* 0x001fce0000000000 */
[----:B------:R-:W0:Y:S01]  /*1e90*/  MUFU.RCP R21, R21 ;  /* 0x0000001500157308 */ /* 0x000e220000001000 */
[----:B-1----:R-:W-:Y:S01]  /*1ea0*/  FFMA R9, R5, -2, R6 ;  /* 0xc000000005097823 */ /* 0x002fe20000000006 */
[----:B------:R-:W-:-:S04]  /*1eb0*/  FMUL R5, R20, R20 ;  /* 0x0000001414057220 */ /* 0x000fc80000400000 */
[----:B------:R-:W-:Y:S01]  /*1ec0*/  FSEL R9, R9, 1, !P0 ;  /* 0x3f80000009097808 */ /* 0x000fe20004000000 */
[----:B------:R-:W-:Y:S01]  /*1ed0*/  FFMA R4, R5, R36, -0.052303962409496307373 ;  /* 0xbd563cae05047423 */ /* 0x000fe20000000024 */
[----:B------:R-:W-:Y:S02]  /*1ee0*/  FSETP.GE.AND P0, PT, |R20|, 9.010913848876953125, PT ;  /* 0x41102cb41400780b */ /* 0x000fe40003f06200 */
[--C-:B------:R-:W-:Y:S01]  /*1ef0*/  LOP3.LUT R9, R9, 0x80000000, R10.reuse, 0xb8, !PT ;  /* 0x8000000009097812 */ /* 0x100fe200078eb80a */
[----:B------:R-:W-:Y:S01]  /*1f00*/  @!P1 FFMA R9, R10, R11, R10 ;  /* 0x0000000b0a099223 */ /* 0x000fe2000000000a */
[----:B------:R-:W-:Y:S01]  /*1f10*/  FMUL R11, |R28|, 2.8853900432586669922 ;  /* 0x4038aa3b1c0b7820 */ /* 0x000fe20000400200 */
[----:B------:R-:W-:Y:S01]  /*1f20*/  FMUL R10, R31, 0.035677410662174224854 ;  /* 0x3d12227a1f0a7820 */ /* 0x000fe20000400000 */
[----:B------:R-:W-:Y:S01]  /*1f30*/  FFMA R4, R5, R4, 0.1331529766321182251 ;  /* 0x3e08594105047423 */ /* 0x000fe20000000004 */
[----:B------:R-:W-:Y:S02]  /*1f40*/  FSETP.GE.AND P1, PT, |R20|, 0.60000002384185791016, PT ;  /* 0x3f19999a1400780b */ /* 0x000fe40003f26200 */
[----:B------:R-:W-:Y:S01]  /*1f50*/  FFMA R14, R31, R10, 0.79788458347320556641 ;  /* 0x3f4c422a1f0e7423 */ /* 0x000fe2000000000a */
[----:B------:R-:W1:Y:S01]  /*1f60*/  MUFU.EX2 R11, R11 ;  /* 0x0000000b000b7308 */ /* 0x000e620000000800 */
[----:B------:R-:W-:Y:S01]  /*1f70*/  FFMA R10, R5, R4, -0.33332768082618713379 ;  /* 0xbeaaa9ed050a7423 */ /* 0x000fe20000000004 */
[----:B0-----:R-:W-:Y:S01]  /*1f80*/  FFMA R4, R21, -2, R6 ;  /* 0xc000000015047823 */ /* 0x001fe20000000006 */
[----:B------:R-:W-:-:S02]  /*1f90*/  FMUL R25, R31, R14 ;  /* 0x0000000e1f197220 */ /* 0x000fc40000400000 */
[----:B------:R-:W-:Y:S02]  /*1fa0*/  FFMA R21, R5, R10, RZ ;  /* 0x0000000a05157223 */ /* 0x000fe400000000ff */
[----:B------:R-:W-:Y:S01]  /*1fb0*/  FSEL R5, R4, 1, !P0 ;  /* 0x3f80000004057808 */ /* 0x000fe20004000000 */
[----:B------:R-:W-:Y:S01]  /*1fc0*/  FMUL R24, |R25|, 2.8853900432586669922 ;  /* 0x4038aa3b19187820 */ /* 0x000fe20000400200 */
[----:B------:R-:W-:Y:S02]  /*1fd0*/  @P2 LEA R4, P0, R38, UR21, 0x2 ;  /* 0x0000001526042c11 */ /* 0x000fe4000f8010ff */
[--C-:B------:R-:W-:Y:S01]  /*1fe0*/  LOP3.LUT R14, R5, 0x80000000, R20.reuse, 0xb8, !PT ;  /* 0x80000000050e7812 */ /* 0x100fe200078eb814 */
[----:B------:R-:W-:Y:S01]  /*1ff0*/  @!P1 FFMA R14, R20, R21, R20 ;  /* 0x00000015140e9223 */ /* 0x000fe20000000014 */
[----:B------:R-:W-:Y:S01]  /*2000*/  @P2 LEA.HI.X R5, R38, UR16, R37, 0x2, P0 ;  /* 0x0000001026052c11 */ /* 0x000fe200080f1425 */
[----:B------:R-:W-:Y:S01]  /*2010*/  @!P2 IMAD.MOV.U32 R21, RZ, RZ, RZ ;  /* 0x000000ffff15a224 */ /* 0x000fe200078e00ff */
[----:B------:R-:W-:Y:S01]  /*2020*/  @P2 IADD3 R10, P0, PT, R44, UR23, RZ ;  /* 0x000000172c0a2c10 */ /* 0x000fe2000ff1e0ff */
[----:B------:R-:W-:Y:S01]  /*2030*/  MUFU.EX2 R24, R24 ;  /* 0x0000001800187308 */ /* 0x000fe20000000800 */
[----:B-1----:R-:W-:Y:S01]  /*2040*/  FADD R37, R11, 1 ;  /* 0x3f8000000b257421 */ /* 0x002fe20000000000 */
[----:B------:R0:W3:Y:S01]  /*2050*/  @P2 LDG.E R16, desc[UR26][R4.64] ;  /* 0x0000001a04102981 */ /* 0x0000e2000c1e1900 */
[----:B------:R-:W-:-:S05]  /*2060*/  @P2 IADD3.X R11, PT, PT, R30, UR30, RZ, P0, !PT ;  /* 0x0000001e1e0b2c10 */ /* 0x000fca00087fe4ff */
[----:B------:R1:W5:Y:S01]  /*2070*/  @P2 LDG.E R21, desc[UR26][R10.64] ;  /* 0x0000001a0a152981 */ /* 0x000362000c1e1900 */
[----:B------:R-:W0:Y:S01]  /*2080*/  MUFU.RCP R30, R37 ;  /* 0x00000025001e7308 */ /* 0x000e220000001000 */
[C---:B------:R-:W-:Y:S01]  /*2090*/  FMUL R43, R28.reuse, R28 ;  /* 0x0000001c1c2b7220 */ /* 0x040fe20000400000 */
[C---:B------:R-:W-:Y:S02]  /*20a0*/  FSETP.GE.AND P0, PT, |R28|.reuse, 9.010913848876953125, PT ;  /* 0x41102cb41c00780b */ /* 0x040fe40003f06200 */
[----:B------:R-:W-:Y:S01]  /*20b0*/  FSETP.GE.AND P1, PT, |R28|, 0.60000002384185791016, PT ;  /* 0x3f19999a1c00780b */ /* 0x000fe20003f26200 */
[----:B0-----:R-:W-:Y:S01]  /*20c0*/  FFMA R30, R30, -2, R6 ;  /* 0xc00000001e1e7823 */ /* 0x001fe20000000006 */
[----:B--2---:R-:W-:-:S05]  /*20d0*/  HADD2.F32 R20, -RZ, R34.H0_H0 ;  /* 0x20000022ff147230 */ /* 0x004fca0000004100 */
[C---:B------:R-:W-:Y:S01]  /*20e0*/  FMUL R38, R20.reuse, 0.044714998453855514526 ;  /* 0x3d37271314267820 */ /* 0x040fe20000400000 */
[----:B------:R-:W-:-:S03]  /*20f0*/  FMUL R29, R20, 0.79788458347320556641 ;  /* 0x3f4c422a141d7820 */ /* 0x000fc60000400000 */
[----:B------:R-:W-:-:S04]  /*2100*/  FFMA R44, R20, R38, 1 ;  /* 0x3f800000142c7423 */ /* 0x000fc80000000026 */
[----:B------:R-:W-:Y:S01]  /*2110*/  FMUL R29, R29, R44 ;  /* 0x0000002c1d1d7220 */ /* 0x000fe20000400000 */
[----:B------:R-:W-:-:S03]  /*2120*/  FADD R38, R24, 1 ;  /* 0x3f80000018267421 */ /* 0x000fc60000000000 */
[----:B------:R-:W-:Y:S01]  /*2130*/  FMUL R5, |R29|, 2.8853900432586669922 ;  /* 0x4038aa3b1d057820 */ /* 0x000fe20000400200 */
[----:B------:R-:W-:Y:S01]  /*2140*/  FFMA R24, R43, R36, -0.052303962409496307373 ;  /* 0xbd563cae2b187423 */ /* 0x000fe20000000024 */
[----:B-1----:R-:W-:-:S04]  /*2150*/  FSEL R11, R30, 1, !P0 ;  /* 0x3f8000001e0b7808 */ /* 0x002fc80004000000 */
[----:B------:R-:W0:Y:S01]  /*2160*/  MUFU.EX2 R5, R5 ;  /* 0x0000000500057308 */ /* 0x000e220000000800 */
[----:B------:R-:W-:Y:S01]  /*2170*/  FFMA R4, R43, R24, 0.1331529766321182251 ;  /* 0x3e0859412b047423 */ /* 0x000fe20000000018 */
[----:B------:R-:W-:Y:S01]  /*2180*/  LOP3.LUT R24, R11, 0x80000000, R28, 0xb8, !PT ;  /* 0x800000000b187812 */ /* 0x000fe200078eb81c */
[----:B------:R-:W-:Y:S02]  /*2190*/  FMUL R11, R25, R25 ;  /* 0x00000019190b7220 */ /* 0x000fe40000400000 */
[----:B------:R-:W-:-:S03]  /*21a0*/  FFMA R4, R43, R4, -0.33332768082618713379 ;  /* 0xbeaaa9ed2b047423 */ /* 0x000fc60000000004 */
[----:B------:R-:W1:Y:S01]  /*21b0*/  MUFU.RCP R37, R38 ;  /* 0x0000002600257308 */ /* 0x000e620000001000 */
[----:B------:R-:W-:Y:S01]  /*21c0*/  FFMA R43, R43, R4, RZ ;  /* 0x000000042b2b7223 */ /* 0x000fe200000000ff */
[----:B------:R-:W-:-:S03]  /*21d0*/  FFMA R4, R11, R36, -0.052303962409496307373 ;  /* 0xbd563cae0b047423 */ /* 0x000fc60000000024 */
[----:B------:R-:W-:Y:S01]  /*21e0*/  @!P1 FFMA R24, R28, R43, R28 ;  /* 0x0000002b1c189223 */ /* 0x000fe2000000001c */
[----:B------:R-:W-:Y:S01]  /*21f0*/  FFMA R4, R11, R4, 0.1331529766321182251 ;  /* 0x3e0859410b047423 */ /* 0x000fe20000000004 */
[----:B------:R-:W-:Y:S01]  /*2200*/  FSETP.GE.AND P1, PT, |R25|, 0.60000002384185791016, PT ;  /* 0x3f19999a1900780b */ /* 0x000fe20003f26200 */
[----:B0-----:R-:W-:Y:S02]  /*2210*/  FADD R28, R5, 1 ;  /* 0x3f800000051c7421 */ /* 0x001fe40000000000 */
[----:B------:R-:W-:Y:S01]  /*2220*/  FFMA R4, R11, R4, -0.33332768082618713379 ;  /* 0xbeaaa9ed0b047423 */ /* 0x000fe20000000004 */
[----:B------:R-:W-:Y:S01]  /*2230*/  FSETP.GE.AND P0, PT, |R25|, 9.010913848876953125, PT ;  /* 0x41102cb41900780b */ /* 0x000fe20003f06200 */
[----:B------:R-:W0:Y:S02]  /*2240*/  MUFU.RCP R5, R28 ;  /* 0x0000001c00057308 */ /* 0x000e240000001000 */
[----:B------:R-:W-:Y:S01]  /*2250*/  FFMA R4, R11, R4, RZ ;  /* 0x000000040b047223 */ /* 0x000fe200000000ff */
[----:B-1----:R-:W-:Y:S01]  /*2260*/  FFMA R37, R37, -2, R6 ;  /* 0xc000000025257823 */ /* 0x002fe20000000006 */
[----:B------:R-:W-:-:S04]  /*2270*/  FMUL R11, R20, 0.035677410662174224854 ;  /* 0x3d12227a140b7820 */ /* 0x000fc80000400000 */
[----:B------:R-:W-:Y:S01]  /*2280*/  FSEL R10, R37, 1, !P0 ;  /* 0x3f800000250a7808 */ /* 0x000fe20004000000 */
[----:B------:R-:W-:Y:S01]  /*2290*/  FMUL R37, R29, R29 ;  /* 0x0000001d1d257220 */ /* 0x000fe20000400000 */
[----:B------:R-:W-:Y:S02]  /*22a0*/  FFMA R11, R20, R11, 0.79788458347320556641 ;  /* 0x3f4c422a140b7423 */ /* 0x000fe4000000000b */
[--C-:B------:R-:W-:Y:S01]  /*22b0*/  LOP3.LUT R10, R10, 0x80000000, R25.reuse, 0xb8, !PT ;  /* 0x800000000a0a7812 */ /* 0x100fe200078eb819 */
[----:B------:R-:W-:Y:S01]  /*22c0*/  @!P1 FFMA R10, R25, R4, R25 ;  /* 0x00000004190a9223 */ /* 0x000fe20000000019 */
[----:B------:R-:W-:Y:S01]  /*22d0*/  FFMA R4, R37, R36, -0.052303962409496307373 ;  /* 0xbd563cae25047423 */ /* 0x000fe20000000024 */
[----:B------:R-:W-:Y:S01]  /*22e0*/  FMUL R11, R20, R11 ;  /* 0x0000000b140b7220 */ /* 0x000fe20000400000 */
[----:B------:R-:W-:Y:S02]  /*22f0*/  FSETP.GE.AND P1, PT, |R29|, 0.60000002384185791016, PT ;  /* 0x3f19999a1d00780b */ /* 0x000fe40003f26200 */
[----:B------:R-:W-:Y:S01]  /*2300*/  FFMA R4, R37, R4, 0.1331529766321182251 ;  /* 0x3e08594125047423 */ /* 0x000fe20000000004 */
[----:B------:R-:W-:Y:S01]  /*2310*/  FMUL R38, |R11|, 2.8853900432586669922 ;  /* 0x4038aa3b0b267820 */ /* 0x000fe20000400200 */
[----:B0-----:R-:W-:Y:S01]  /*2320*/  FFMA R25, R5, -2, R6 ;  /* 0xc000000005197823 */ /* 0x001fe20000000006 */
[----:B------:R-:W-:Y:S01]  /*2330*/  FSETP.GE.AND P0, PT, |R29|, 9.010913848876953125, PT ;  /* 0x41102cb41d00780b */ /* 0x000fe20003f06200 */
[----:B------:R-:W-:Y:S01]  /*2340*/  FFMA R4, R37, R4, -0.33332768082618713379 ;  /* 0xbeaaa9ed25047423 */ /* 0x000fe20000000004 */
[----:B------:R-:W0:Y:S01]  /*2350*/  MUFU.EX2 R5, R38 ;  /* 0x0000002600057308 */ /* 0x000e220000000800 */
[----:B------:R-:W-:Y:S01]  /*2360*/  HADD2.F32 R34, -RZ, R34.H1_H1 ;  /* 0x30000022ff227230 */ /* 0x000fe20000004100 */
[----:B------:R-:W-:Y:S01]  /*2370*/  FSEL R28, R25, 1, !P0 ;  /* 0x3f800000191c7808 */ /* 0x000fe20004000000 */
[----:B------:R-:W-:-:S03]  /*2380*/  FFMA R30, R37, R4, RZ ;  /* 0x00000004251e7223 */ /* 0x000fc600000000ff */
[--C-:B------:R-:W-:Y:S01]  /*2390*/  LOP3.LUT R4, R28, 0x80000000, R29.reuse, 0xb8, !PT ;  /* 0x800000001c047812 */ /* 0x100fe200078eb81d */
[----:B------:R-:W-:Y:S01]  /*23a0*/  @!P1 FFMA R4, R29, R30, R29 ;  /* 0x0000001e1d049223 */ /* 0x000fe2000000001d */
[C---:B------:R-:W-:Y:S01]  /*23b0*/  FMUL R29, R34.reuse, 0.035677410662174224854 ;  /* 0x3d12227a221d7820 */ /* 0x040fe20000400000 */
[----:B------:R-:W-:-:S03]  /*23c0*/  FMUL R25, R34, 0.044714998453855514526 ;  /* 0x3d37271322197820 */ /* 0x000fc60000400000 */
[C---:B------:R-:W-:Y:S01]  /*23d0*/  FFMA R29, R34.reuse, R29, 0.79788458347320556641 ;  /* 0x3f4c422a221d7423 */ /* 0x040fe2000000001d */
[C---:B------:R-:W-:Y:S01]  /*23e0*/  FFMA R28, R34.reuse, R25, 1 ;  /* 0x3f800000221c7423 */ /* 0x040fe20000000019 */
[C---:B------:R-:W-:Y:S02]  /*23f0*/  FMUL R25, R34.reuse, 0.79788458347320556641 ;  /* 0x3f4c422a22197820 */ /* 0x040fe40000400000 */
[----:B------:R-:W-:Y:S01]  /*2400*/  FMUL R29, R34, R29 ;  /* 0x0000001d221d7220 */ /* 0x000fe20000400000 */
[----:B0-----:R-:W-:Y:S01]  /*2410*/  FADD R37, R5, 1 ;  /* 0x3f80000005257421 */ /* 0x001fe20000000000 */
[----:B------:R-:W-:Y:S01]  /*2420*/  FMUL R25, R25, R28 ;  /* 0x0000001c19197220 */ /* 0x000fe20000400000 */
[----:B------:R-:W-:Y:S01]  /*2430*/  FMUL R28, R11, R11 ;  /* 0x0000000b0b1c7220 */ /* 0x000fe20000400000 */
[----:B------:R-:W-:-:S03]  /*2440*/  FMUL R38, |R29|, 2.8853900432586669922 ;  /* 0x4038aa3b1d267820 */ /* 0x000fc60000400200 */
[----:B------:R-:W0:Y:S01]  /*2450*/  MUFU.RCP R37, R37 ;  /* 0x0000002500257308 */ /* 0x000e220000001000 */
[----:B------:R-:W-:-:S07]  /*2460*/  FFMA R5, R28, R36, -0.052303962409496307373 ;  /* 0xbd563cae1c057423 */ /* 0x000fce0000000024 */
[----:B------:R-:W1:Y:S01]  /*2470*/  MUFU.EX2 R30, R38 ;  /* 0x00000026001e7308 */ /* 0x000e620000000800 */
[----:B------:R-:W-:Y:S01]  /*2480*/  FFMA R5, R28, R5, 0.1331529766321182251 ;  /* 0x3e0859411c057423 */ /* 0x000fe20000000005 */
[----:B------:R-:W-:-:S03]  /*2490*/  FSETP.GE.AND P1, PT, |R11|, 0.60000002384185791016, PT ;  /* 0x3f19999a0b00780b */ /* 0x000fc60003f26200 */
[----:B------:R-:W-:Y:S01]  /*24a0*/  FFMA R5, R28, R5, -0.33332768082618713379 ;  /* 0xbeaaa9ed1c057423 */ /* 0x000fe20000000005 */
[----:B------:R-:W-:-:S03]  /*24b0*/  FSETP.GE.AND P0, PT, |R11|, 9.010913848876953125, PT ;  /* 0x41102cb40b00780b */ /* 0x000fc60003f06200 */
[----:B------:R-:W-:Y:S01]  /*24c0*/  FFMA R28, R28, R5, RZ ;  /* 0x000000051c1c7223 */ /* 0x000fe200000000ff */
[----:B------:R-:W-:Y:S01]  /*24d0*/  FMUL R5, |R25|, 2.8853900432586669922 ;  /* 0x4038aa3b19057820 */ /* 0x000fe20000400200 */
[----:B0-----:R-:W-:Y:S01]  /*24e0*/  FFMA R37, R37, -2, R6 ;  /* 0xc000000025257823 */ /* 0x001fe20000000006 */
[----:B-1----:R-:W-:-:S04]  /*24f0*/  FADD R43, R30, 1 ;  /* 0x3f8000001e2b7421 */ /* 0x002fc80000000000 */
[----:B------:R-:W0:Y:S01]  /*2500*/  MUFU.EX2 R5, R5 ;  /* 0x0000000500057308 */ /* 0x000e220000000800 */
[----:B------:R-:W-:-:S04]  /*2510*/  FSEL R30, R37, 1, !P0 ;  /* 0x3f800000251e7808 */ /* 0x000fc80004000000 */
[----:B------:R-:W-:-:S03]  /*2520*/  LOP3.LUT R30, R30, 0x80000000, R11, 0xb8, !PT ;  /* 0x800000001e1e7812 */ /* 0x000fc600078eb80b */
[----:B------:R-:W1:Y:S01]  /*2530*/  MUFU.RCP R37, R43 ;  /* 0x0000002b00257308 */ /* 0x000e620000001000 */
[----:B------:R-:W-:Y:S01]  /*2540*/  @!P1 FFMA R30, R11, R28, R11 ;  /* 0x0000001c0b1e9223 */ /* 0x000fe2000000000b */
[----:B------:R-:W-:-:S04]  /*2550*/  FMUL R11, R29, R29 ;  /* 0x0000001d1d0b7220 */ /* 0x000fc80000400000 */
[----:B------:R-:W-:Y:S01]  /*2560*/  FFMA R28, R11, R36, -0.052303962409496307373 ;  /* 0xbd563cae0b1c7423 */ /* 0x000fe20000000024 */
[----:B------:R-:W-:-:S03]  /*2570*/  FSETP.GE.AND P1, PT, |R29|, 0.60000002384185791016, PT ;  /* 0x3f19999a1d00780b */ /* 0x000fc60003f26200 */
[----:B------:R-:W-:Y:S01]  /*2580*/  FFMA R44, R11, R28, 0.1331529766321182251 ;  /* 0x3e0859410b2c7423 */ /* 0x000fe2000000001c */
[----:B0-----:R-:W-:Y:S01]  /*2590*/  FADD R38, R5, 1 ;  /* 0x3f80000005267421 */ /* 0x001fe20000000000 */
[----:B------:R-:W-:Y:S02]  /*25a0*/  FSETP.GE.AND P0, PT, |R29|, 9.010913848876953125, PT ;  /* 0x41102cb41d00780b */ /* 0x000fe40003f06200 */
[----:B------:R-:W-:Y:S01]  /*25b0*/  FFMA R5, R11, R44, -0.33332768082618713379 ;  /* 0xbeaaa9ed0b057423 */ /* 0x000fe2000000002c */
[----:B-1----:R-:W-:-:S03]  /*25c0*/  FFMA R28, R37, -2, R6 ;  /* 0xc0000000251c7823 */ /* 0x002fc60000000006 */
[----:B------:R-:W-:Y:S01]  /*25d0*/  FFMA R44, R11, R5, RZ ;  /* 0x000000050b2c7223 */ /* 0x000fe200000000ff */
[----:B------:R-:W0:Y:S01]  /*25e0*/  MUFU.RCP R37, R38 ;  /* 0x0000002600257308 */ /* 0x000e220000001000 */
[----:B------:R-:W1:Y:S01]  /*25f0*/  S2R R11, SR_CgaCtaId ;  /* 0x00000000000b7919 */ /* 0x000e620000008800 */
[----:B------:R-:W-:-:S04]  /*2600*/  FSEL R28, R28, 1, !P0 ;  /* 0x3f8000001c1c7808 */ /* 0x000fc80004000000 */
[--C-:B------:R-:W-:Y:S01]  /*2610*/  LOP3.LUT R28, R28, 0x80000000, R29.reuse, 0xb8, !PT ;  /* 0x800000001c1c7812 */ /* 0x100fe200078eb81d */
[----:B------:R-:W-:Y:S01]  /*2620*/  @!P1 FFMA R28, R29, R44, R29 ;  /* 0x0000002c1d1c9223 */ /* 0x000fe2000000001d */
[----:B------:R-:W-:-:S04]  /*2630*/  FMUL R29, R25, R25 ;  /* 0x00000019191d7220 */ /* 0x000fc80000400000 */
[----:B------:R-:W-:-:S04]  /*2640*/  FFMA R36, R29, R36, -0.052303962409496307373 ;  /* 0xbd563cae1d247423 */ /* 0x000fc80000000024 */
[----:B------:R-:W-:Y:S01]  /*2650*/  FFMA R36, R29, R36, 0.1331529766321182251 ;  /* 0x3e0859411d247423 */ /* 0x000fe20000000024 */
[----:B0-----:R-:W-:Y:S01]  /*2660*/  FFMA R37, R37, -2, R6 ;  /* 0xc000000025257823 */ /* 0x001fe20000000006 */
[----:B------:R-:W-:Y:S02]  /*2670*/  FSETP.GE.AND P0, PT, |R25|, 9.010913848876953125, PT ;  /* 0x41102cb41900780b */ /* 0x000fe40003f06200 */
[----:B------:R-:W-:Y:S01]  /*2680*/  FFMA R5, R29, R36, -0.33332768082618713379 ;  /* 0xbeaaa9ed1d057423 */ /* 0x000fe20000000024 */
[----:B------:R-:W-:Y:S02]  /*2690*/  FSETP.GE.AND P1, PT, |R25|, 0.60000002384185791016, PT ;  /* 0x3f19999a1900780b */ /* 0x000fe40003f26200 */
[----:B------:R-:W-:Y:S01]  /*26a0*/  FSEL R6, R37, 1, !P0 ;  /* 0x3f80000025067808 */ /* 0x000fe20004000000 */
[----:B------:R-:W-:Y:S01]  /*26b0*/  FFMA R36, R29, R5, RZ ;  /* 0x000000051d247223 */ /* 0x000fe200000000ff */
[----:B------:R-:W-:Y:S02]  /*26c0*/  MOV R5, 0x400 ;  /* 0x0000040000057802 */ /* 0x000fe40000000f00 */
[----:B------:R-:W-:-:S02]  /*26d0*/  LOP3.LUT R37, R6, 0x80000000, R25, 0xb8, !PT ;  /* 0x8000000006257812 */ /* 0x000fc400078eb819 */
[----:B------:R-:W-:Y:S02]  /*26e0*/  IADD3 R6, PT, PT, R5, 0x20, RZ ;  /* 0x0000002005067810 */ /* 0x000fe40007ffe0ff */
[----:B------:R-:W-:Y:S02]  /*26f0*/  SHF.R.U32.HI R5, RZ, 0x5, R0 ;  /* 0x00000005ff057819 */ /* 0x000fe40000011600 */
[----:B-1----:R-:W-:Y:S01]  /*2700*/  LEA R6, R11, R6, 0x18 ;  /* 0x000000060b067211 */ /* 0x002fe200078ec0ff */
[----:B------:R-:W-:Y:S01]  /*2710*/  @!P1 FFMA R37, R25, R36, R25 ;  /* 0x0000002419259223 */ /* 0x000fe20000000019 */
[----:B------:R-:W-:Y:S01]  /*2720*/  LOP3.LUT R36, R0, 0x1f, RZ, 0xc0, !PT ;  /* 0x0000001f00247812 */ /* 0x000fe200078ec0ff */
[----:B------:R-:W-:-:S04]  /*2730*/  IMAD.SHL.U32 R11, R5, 0x4, RZ ;  /* 0x00000004050b7824 */ /* 0x000fc800078e00ff */
[----:B------:R-:W-:Y:S02]  /*2740*/  IMAD.IADD R25, R0, 0x1, -R11 ;  /* 0x0000000100197824 */ /* 0x000fe400078e0a0b */
[----:B------:R-:W-:-:S03]  /*2750*/  IMAD R36, R36, 0x84, RZ ;  /* 0x0000008424247824 */ /* 0x000fc600078e02ff */
[----:B------:R-:W-:Y:S01]  /*2760*/  LOP3.LUT R38, R25, 0x1f, RZ, 0xc0, !PT ;  /* 0x0000001f19267812 */ /* 0x000fe200078ec0ff */
[----:B------:R-:W-:Y:S01]  /*2770*/  IMAD.IADD R25, R36, 0x1, R6 ;  /* 0x0000000124197824 */ /* 0x000fe200078e0206 */
[----:B------:R-:W-:-:S04]  /*2780*/  ISETP.GE.U32.AND P1, PT, R17, UR5, PT ;  /* 0x0000000511007c0c */ /* 0x000fc8000bf26070 */
[----:B------:R-:W-:Y:S02]  /*2790*/  LEA R29, R38, R25, 0x2 ;  /* 0x00000019261d7211 */ /* 0x000fe400078e10ff */
[----:B------:R-:W-:Y:S01]  /*27a0*/  IADD3 R38, P2, PT, R13, R8, RZ ;  /* 0x000000080d267210 */ /* 0x000fe20007f5e0ff */
[----:B------:R-:W-:Y:S01]  /*27b0*/  FMUL R8, R35, 0.10703222453594207764 ;  /* 0x3ddb33b623087820 */ /* 0x000fe20000400000 */
[----:B------:R-:W-:Y:S01]  /*27c0*/  ISETP.GE.U32.OR P1, PT, R7, UR7, P1 ;  /* 0x0000000707007c0c */ /* 0x000fe20008f26470 */
[----:B------:R-:W-:Y:S02]  /*27d0*/  FFMA R7, -R9, R9, 1 ;  /* 0x3f80000009077423 */ /* 0x000fe40000000109 */
[----:B------:R-:W-:Y:S01]  /*27e0*/  FFMA R8, R35, R8, 0.79788458347320556641 ;  /* 0x3f4c422a23087423 */ /* 0x000fe20000000008 */
[----:B------:R-:W-:-:S03]  /*27f0*/  ISETP.GE.U32.AND P0, PT, R15, UR5, PT ;  /* 0x000000050f007c0c */ /* 0x000fc6000bf06070 */
[----:B------:R-:W-:Y:S01]  /*2800*/  FMUL R44, R7, R8 ;  /* 0x00000008072c7220 */ /* 0x000fe20000400000 */
[----:B------:R-:W-:Y:S01]  /*2810*/  FFMA R8, R24, R41, 0.5 ;  /* 0x3f00000018087423 */ /* 0x000fe20000000029 */
[----:B------:R-:W-:Y:S01]  /*2820*/  FMUL R24, R31, 0.10703222453594207764 ;  /* 0x3ddb33b61f187820 */ /* 0x000fe20000400000 */
[----:B------:R-:W-:Y:S01]  /*2830*/  ISETP.GE.U32.OR P0, PT, R13, UR7, P0 ;  /* 0x000000070d007c0c */ /* 0x000fe20008706470 */
[----:B------:R0:W-:Y:S01]  /*2840*/  STS [R29], R22 ;  /* 0x000000161d007388 */ /* 0x0001e20000000800 */
[C---:B------:R-:W-:Y:S01]  /*2850*/  FMUL R13, R35.reuse, 0.5 ;  /* 0x3f000000230d7820 */ /* 0x040fe20000400000 */
[----:B------:R-:W-:Y:S01]  /*2860*/  FMUL R8, R35, R8 ;  /* 0x0000000823087220 */ /* 0x000fe20000400000 */
[----:B------:R-:W-:Y:S01]  /*2870*/  FFMA R7, R31, R24, 0.79788458347320556641 ;  /* 0x3f4c422a1f077423 */ /* 0x000fe20000000018 */
[----:B------:R-:W-:Y:S01]  /*2880*/  LOP3.LUT R35, RZ, R11, RZ, 0x33, !PT ;  /* 0x0000000bff237212 */ /* 0x000fe200078e33ff */
[----:B0-----:R-:W-:Y:S01]  /*2890*/  FFMA R22, -R14, R14, 1 ;  /* 0x3f8000000e167423 */ /* 0x001fe2000000010e */
[----:B------:R-:W-:-:S03]  /*28a0*/  FFMA R10, R10, R41, 0.5 ;  /* 0x3f0000000a0a7423 */ /* 0x000fc60000000029 */
[----:B------:R-:W-:Y:S01]  /*28b0*/  FMUL R22, R22, R7 ;  /* 0x0000000716167220 */ /* 0x000fe20000400000 */
[----:B------:R-:W-:Y:S02]  /*28c0*/  IMAD.IADD R7, R35, 0x1, R0 ;  /* 0x0000000123077824 */ /* 0x000fe400078e0200 */
[----:B------:R-:W-:Y:S02]  /*28d0*/  FMUL R43, R31, R10 ;  /* 0x0000000a1f2b7220 */ /* 0x000fe40000400000 */
[----:B------:R-:W-:Y:S02]  /*28e0*/  IMAD.SHL.U32 R7, R7, 0x4, RZ ;  /* 0x0000000407077824 */ /* 0x000fe400078e00ff */
[----:B------:R-:W-:Y:S01]  /*28f0*/  FMUL R31, R31, 0.5 ;  /* 0x3f0000001f1f7820 */ /* 0x000fe20000400000 */
[----:B------:R-:W-:Y:S01]  /*2900*/  FMUL R13, R13, R44 ;  /* 0x0000002c0d0d7220 */ /* 0x000fe20000400000 */
[----:B------:R-:W-:Y:S01]  /*2910*/  FADD R10, R9, 1 ;  /* 0x3f800000090a7421 */ /* 0x000fe20000000000 */
[----:B------:R-:W-:Y:S01]  /*2920*/  LOP3.LUT R24, R7, 0x7c, RZ, 0xc0, !PT ;  /* 0x0000007c07187812 */ /* 0x000fe200078ec0ff */
[----:B------:R-:W-:Y:S01]  /*2930*/  FMUL R22, R31, R22 ;  /* 0x000000161f167220 */ /* 0x000fe20000400000 */
[----:B------:R-:W-:Y:S01]  /*2940*/  FADD R31, R14, 1 ;  /* 0x3f8000000e1f7421 */ /* 0x000fe20000000000 */
[----:B------:R-:W-:-:S02]  /*2950*/  HADD2.F32 R9, -RZ, R39.H0_H0 ;  /* 0x20000027ff097230 */ /* 0x000fc40000004100 */
[----:B------:R-:W-:Y:S01]  /*2960*/  FFMA R13, R10, 0.5, R13 ;  /* 0x3f0000000a0d7823 */ /* 0x000fe2000000000d */
[----:B------:R-:W-:Y:S02]  /*2970*/  IMAD.IADD R7, R25, 0x1, R24 ;  /* 0x0000000119077824 */ /* 0x000fe400078e0218 */
[----:B------:R-:W-:Y:S01]  /*2980*/  FFMA R22, R31, 0.5, R22 ;  /* 0x3f0000001f167823 */ /* 0x000fe20000000016 */
[----:B------:R-:W-:Y:S02]  /*2990*/  HADD2.F32 R39, -RZ, R39.H1_H1 ;  /* 0x30000027ff277230 */ /* 0x000fe40000004100 */
[----:B------:R-:W-:Y:S01]  /*29a0*/  FMUL R10, R9, R8 ;  /* 0x00000008090a7220 */ /* 0x000fe20000400000 */
[----:B------:R-:W-:Y:S01]  /*29b0*/  FMUL R13, R13, R9 ;  /* 0x000000090d0d7220 */ /* 0x000fe20000400000 */
[----:B------:R0:W-:Y:S01]  /*29c0*/  STS [R7], R26 ;  /* 0x0000001a07007388 */ /* 0x0001e20000000800 */
[----:B----4-:R-:W-:Y:S02]  /*29d0*/  HADD2.F32 R9, -RZ, R42.H1_H1 ;  /* 0x3000002aff097230 */ /* 0x010fe40000004100 */
[----:B------:R-:W-:Y:S01]  /*29e0*/  FMUL R43, R39, R43 ;  /* 0x0000002b272b7220 */ /* 0x000fe20000400000 */
[----:B------:R-:W-:Y:S01]  /*29f0*/  FMUL R22, R22, R39 ;  /* 0x0000002716167220 */ /* 0x000fe20000400000 */
[----:B------:R-:W-:Y:S01]  /*2a00*/  IADD3.X R31, PT, PT, RZ, R12, RZ, P2, !PT ;  /* 0x0000000cff1f7210 */ /* 0x000fe200017fe4ff */
[----:B------:R-:W-:Y:S01]  /*2a10*/  FMUL R39, R20, 0.10703222453594207764 ;  /* 0x3ddb33b614277820 */ /* 0x000fe20000400000 */
[----:B------:R-:W-:-:S02]  /*2a20*/  @!P0 LEA R12, P2, R38, UR8, 0x3 ;  /* 0x00000008260c8c11 */ /* 0x000fc4000f8418ff */
[----:B------:R-:W-:Y:S01]  /*2a30*/  @!P0 LEA R8, P3, R38, UR31, 0x3 ;  /* 0x0000001f26088c11 */ /* 0x000fe2000f8618ff */
[----:B0-----:R-:W-:Y:S02]  /*2a40*/  HADD2.F32 R26, -RZ, R42.H0_H0 ;  /* 0x2000002aff1a7230 */ /* 0x001fe40000004100 */
[----:B------:R-:W-:Y:S01]  /*2a50*/  FMUL R24, R22, R9 ;  /* 0x0000000916187220 */ /* 0x000fe20000400000 */
[----:B------:R-:W-:Y:S01]  /*2a60*/  FFMA R39, R20, R39, 0.79788458347320556641 ;  /* 0x3f4c422a14277423 */ /* 0x000fe20000000027 */
[----:B------:R-:W-:Y:S01]  /*2a70*/  FFMA R14, -R4, R4, 1 ;  /* 0x3f800000040e7423 */ /* 0x000fe20000000104 */
[C-C-:B------:R-:W-:Y:S01]  /*2a80*/  @!P0 LEA.HI.X R9, R38.reuse, UR4, R31.reuse, 0x3, P3 ;  /* 0x0000000426098c11 */ /* 0x140fe200098f1c1f */
[----:B------:R-:W-:Y:S01]  /*2a90*/  FMUL R26, R13, R26 ;  /* 0x0000001a0d1a7220 */ /* 0x000fe20000400000 */
[----:B------:R-:W-:Y:S01]  /*2aa0*/  @!P0 LEA.HI.X R13, R38, UR9, R31, 0x3, P2 ;  /* 0x00000009260d8c11 */ /* 0x000fe200090f1c1f */
[----:B------:R-:W-:Y:S01]  /*2ab0*/  FMUL R22, R34, 0.10703222453594207764 ;  /* 0x3ddb33b622167820 */ /* 0x000fe20000400000 */
[----:B------:R-:W-:Y:S01]  /*2ac0*/  FFMA R31, R30, R41, 0.5 ;  /* 0x3f0000001e1f7423 */ /* 0x000fe20000000029 */
[----:B------:R-:W-:Y:S01]  /*2ad0*/  FMUL R14, R14, R39 ;  /* 0x000000270e0e7220 */ /* 0x000fe20000400000 */
[----:B------:R-:W-:Y:S01]  /*2ae0*/  FFMA R41, R28, R41, 0.5 ;  /* 0x3f0000001c297423 */ /* 0x000fe20000000029 */
[----:B------:R-:W-:Y:S01]  /*2af0*/  FFMA R39, R34, R22, 0.79788458347320556641 ;  /* 0x3f4c422a22277423 */ /* 0x000fe20000000016 */
[----:B------:R-:W-:Y:S01]  /*2b00*/  FFMA R28, -R37, R37, 1 ;  /* 0x3f800000251c7423 */ /* 0x000fe20000000125 */
[C---:B------:R-:W-:Y:S01]  /*2b10*/  FMUL R22, R20.reuse, R31 ;  /* 0x0000001f14167220 */ /* 0x040fe20000400000 */
[----:B------:R-:W-:Y:S01]  /*2b20*/  FMUL R31, R20, 0.5 ;  /* 0x3f000000141f7820 */ /* 0x000fe20000400000 */
[----:B------:R-:W-:Y:S01]  /*2b30*/  FMUL R20, R34, R41 ;  /* 0x0000002922147220 */ /* 0x000fe20000400000 */
[----:B------:R-:W-:Y:S01]  /*2b40*/  FMUL R39, R28, R39 ;  /* 0x000000271c277220 */ /* 0x000fe20000400000 */
[----:B------:R-:W-:Y:S01]  /*2b50*/  FMUL R34, R34, 0.5 ;  /* 0x3f00000022227820 */ /* 0x000fe20000400000 */
[----:B------:R-:W-:Y:S01]  /*2b60*/  FMUL R14, R31, R14 ;  /* 0x0000000e1f0e7220 */ /* 0x000fe20000400000 */
[----:B------:R-:W-:-:S02]  /*2b70*/  FADD R31, R4, 1 ;  /* 0x3f800000041f7421 */ /* 0x000fc40000000000 */
[----:B------:R-:W-:Y:S01]  /*2b80*/  FMUL R4, R34, R39 ;  /* 0x0000002722047220 */ /* 0x000fe20000400000 */
[--C-:B---3--:R-:W-:Y:S02]  /*2b90*/  HADD2.F32 R39, -RZ, R16.reuse.H0_H0 ;  /* 0x20000010ff277230 */ /* 0x108fe40000004100 */
[----:B------:R-:W-:Y:S01]  /*2ba0*/  FFMA R28, R31, 0.5, R14 ;  /* 0x3f0000001f1c7823 */ /* 0x000fe2000000000e */
[----:B------:R-:W-:Y:S02]  /*2bb0*/  HADD2.F32 R41, -RZ, R16.H1_H1 ;  /* 0x30000010ff297230 */ /* 0x000fe40000004100 */
[----:B------:R-:W-:Y:S01]  /*2bc0*/  FADD R37, R37, 1 ;  /* 0x3f80000025257421 */ /* 0x000fe20000000000 */
[----:B------:R-:W-:Y:S01]  /*2bd0*/  FMUL R16, R28, R39 ;  /* 0x000000271c107220 */ /* 0x000fe20000400000 */
[----:B------:R-:W-:Y:S01]  /*2be0*/  FMNMX3 R28, |R26|, R3, |R24|, !PT ;  /* 0x000000031a1c7276 */ /* 0x000fe20007800618 */
[--C-:B-----5:R-:W-:Y:S02]  /*2bf0*/  HADD2.F32 R3, -RZ, R21.reuse.H0_H0 ;  /* 0x20000015ff037230 */ /* 0x120fe40000004100 */
[----:B------:R-:W-:Y:S01]  /*2c00*/  FFMA R4, R37, 0.5, R4 ;  /* 0x3f00000025047823 */ /* 0x000fe20000000004 */
[----:B------:R-:W-:Y:S01]  /*2c10*/  FMUL R37, R39, R22 ;  /* 0x0000001627257220 */ /* 0x000fe20000400000 */
[----:B------:R-:W-:Y:S01]  /*2c20*/  FMUL R39, R24, UR22 ;  /* 0x0000001618277c20 */ /* 0x000fe20008400000 */
[----:B------:R-:W-:Y:S01]  /*2c30*/  FMUL R22, R41, R20 ;  /* 0x0000001429167220 */ /* 0x000fe20000400000 */
[----:B------:R-:W-:Y:S01]  /*2c40*/  FMUL R24, R16, R3 ;  /* 0x0000000310187220 */ /* 0x000fe20000400000 */
[----:B------:R-:W-:Y:S01]  /*2c50*/  IMAD.IADD R15, R0, 0x1, -R15 ;  /* 0x00000001000f7824 */ /* 0x000fe200078e0a0f */
[----:B------:R-:W-:Y:S01]  /*2c60*/  IADD3 R3, PT, PT, -R17, R0, RZ ;  /* 0x0000000011037210 */ /* 0x000fe20007ffe1ff */
[----:B------:R-:W-:-:S02]  /*2c70*/  HADD2.F32 R20, -RZ, R21.H1_H1 ;  /* 0x30000015ff147230 */ /* 0x000fc40000004100 */
[----:B------:R-:W-:Y:S01]  /*2c80*/  FMUL R41, R4, R41 ;  /* 0x0000002904297220 */ /* 0x000fe20000400000 */
[----:B------:R-:W-:Y:S01]  /*2c90*/  FMUL R38, R26, UR22 ;  /* 0x000000161a267c20 */ /* 0x000fe20008400000 */
[----:B------:R-:W-:Y:S01]  /*2ca0*/  FMUL R16, R10, UR22 ;  /* 0x000000160a107c20 */ /* 0x000fe20008400000 */
[----:B------:R-:W-:Y:S01]  /*2cb0*/  FMUL R17, R43, UR22 ;  /* 0x000000162b117c20 */ /* 0x000fe20008400000 */
[C---:B------:R-:W-:Y:S01]  /*2cc0*/  @!P1 LEA R30, P2, R40.reuse, UR8, 0x3 ;  /* 0x00000008281e9c11 */ /* 0x040fe2000f8418ff */
[----:B------:R-:W-:Y:S02]  /*2cd0*/  IMAD.SHL.U32 R34, R15, 0x4, RZ ;  /* 0x000000040f227824 */ /* 0x000fe400078e00ff */
[----:B------:R-:W-:Y:S01]  /*2ce0*/  FMUL R41, R41, R20 ;  /* 0x0000001429297220 */ /* 0x000fe20000400000 */
[----:B------:R-:W-:Y:S01]  /*2cf0*/  IMAD.SHL.U32 R3, R3, 0x4, RZ ;  /* 0x0000000403037824 */ /* 0x000fe200078e00ff */
[----:B------:R-:W-:Y:S01]  /*2d00*/  UIMAD UR6, UR6, UR12, URZ ;  /* 0x0000000c060672a4 */ /* 0x000fe2000f8e02ff */
[----:B------:R0:W-:Y:S01]  /*2d10*/  @!P0 STG.E.64 desc[UR26][R12.64], R38 ;  /* 0x000000260c008986 */ /* 0x0001e2000c101b1a */
[----:B------:R-:W-:Y:S01]  /*2d20*/  @!P1 LEA R14, P3, R40, UR31, 0x3 ;  /* 0x0000001f280e9c11 */ /* 0x000fe2000f8618ff */
[----:B------:R-:W-:Y:S01]  /*2d30*/  FMUL R20, R24, UR22 ;  /* 0x0000001618147c20 */ /* 0x000fe20008400000 */
[----:B------:R-:W-:Y:S01]  /*2d40*/  @!P1 LEA.HI.X R31, R40, UR9, R45, 0x3, P2 ;  /* 0x00000009281f9c11 */ /* 0x000fe200090f1c2d */
[----:B------:R-:W-:Y:S01]  /*2d50*/  @!P0 STG.E.64 desc[UR26][R8.64], R16 ;  /* 0x0000001008008986 */ /* 0x000fe2000c101b1a */
[----:B------:R-:W-:Y:S01]  /*2d60*/  LOP3.LUT R34, R34, 0x7c, RZ, 0xc0, !PT ;  /* 0x0000007c22227812 */ /* 0x000fe200078ec0ff */
[----:B------:R-:W-:Y:S01]  /*2d70*/  FMUL R21, R41, UR22 ;  /* 0x0000001629157c20 */ /* 0x000fe20008400000 */
[----:B------:R-:W-:Y:S01]  /*2d80*/  UIMAD.WIDE.U32 UR8, UR24, UR12, URZ ;  /* 0x0000000c180872a5 */ /* 0x000fe2000f8e00ff */
[----:B------:R-:W-:Y:S01]  /*2d90*/  ISETP.LT.U32.AND P0, PT, R11, UR7, PT ;  /* 0x000000070b007c0c */ /* 0x000fe2000bf01070 */
[----:B------:R-:W-:Y:S01]  /*2da0*/  UIMAD UR6, UR24, UR13, UR6 ;  /* 0x0000000d180672a4 */ /* 0x000fe2000f8e0206 */
[----:B------:R-:W-:-:S02]  /*2db0*/  LOP3.LUT R26, R3, 0x7c, RZ, 0xc0, !PT ;  /* 0x0000007c031a7812 */ /* 0x000fc400078ec0ff */
[----:B------:R-:W-:Y:S01]  /*2dc0*/  @!P1 LEA.HI.X R15, R40, UR4, R45, 0x3, P3 ;  /* 0x00000004280f9c11 */ /* 0x000fe200098f1c2d */
[----:B------:R-:W-:Y:S01]  /*2dd0*/  ULEA UR4, UP0, UR8, UR19, 0x6 ;  /* 0x0000001308047291 */ /* 0x000fe2000f8030ff */
[C---:B------:R-:W-:Y:S01]  /*2de0*/  IMAD.IADD R4, R25.reuse, 0x1, R34 ;  /* 0x0000000119047824 */ /* 0x040fe200078e0222 */
[----:B------:R-:W-:Y:S01]  /*2df0*/  UIADD3 UR6, UPT, UPT, UR9, UR6, URZ ;  /* 0x0000000609067290 */ /* 0x000fe2000fffe0ff */
[----:B------:R1:W-:Y:S01]  /*2e00*/  @!P1 STG.E.64 desc[UR26][R30.64], R20 ;  /* 0x000000141e009986 */ /* 0x0003e2000c101b1a */
[----:B------:R-:W-:Y:S02]  /*2e10*/  IMAD.IADD R3, R25, 0x1, R26 ;  /* 0x0000000119037824 */ /* 0x000fe400078e021a */
[----:B0-----:R-:W-:Y:S01]  /*2e20*/  FMUL R12, R37, UR22 ;  /* 0x00000016250c7c20 */ /* 0x001fe20008400000 */
[----:B------:R-:W-:Y:S01]  /*2e30*/  FMUL R13, R22, UR22 ;  /* 0x00000016160d7c20 */ /* 0x000fe20008400000 */
[----:B------:R-:W-:Y:S01]  /*2e40*/  FMNMX3 R28, |R10|, R28, |R43|, !PT ;  /* 0x0000001c0a1c7276 */ /* 0x000fe2000780062b */
[----:B------:R-:W-:-:S02]  /*2e50*/  ULEA UR10, UP1, UR4, UR10, 0x2 ;  /* 0x0000000a040a7291 */ /* 0x000fc4000f8210ff */
[----:B------:R-:W-:Y:S01]  /*2e60*/  ULEA.HI.X UR8, UR8, UR20, UR6, 0x6, UP0 ;  /* 0x0000001408087291 */ /* 0x000fe200080f3406 */
[----:B------:R-:W-:Y:S01]  /*2e70*/  STS [R4], R38 ;  /* 0x0000002604007388 */ /* 0x000fe20000000800 */
[----:B------:R-:W-:Y:S01]  /*2e80*/  FMNMX3 R10, |R24|, R28, |R41|, !PT ;  /* 0x0000001c180a7276 */ /* 0x000fe20007800629 */
[C---:B-1----:R-:W-:Y:S02]  /*2e90*/  IMAD.WIDE.U32 R30, R11.reuse, UR12, RZ ;  /* 0x0000000c0b1e7c25 */ /* 0x042fe4000f8e00ff */
[----:B------:R0:W-:Y:S01]  /*2ea0*/  STS [R3], R20 ;  /* 0x0000001403007388 */ /* 0x0001e20000000800 */
[----:B------:R-:W-:Y:S01]  /*2eb0*/  ULEA.HI.X UR11, UR4, UR11, UR8, 0x2, UP1 ;  /* 0x0000000b040b7291 */ /* 0x000fe200088f1408 */
[----:B------:R-:W-:Y:S02]  /*2ec0*/  IMAD R9, R11, UR13, R31 ;  /* 0x0000000d0b097c24 */ /* 0x000fe4000f8e021f */
[----:B------:R1:W-:Y:S01]  /*2ed0*/  @!P1 STG.E.64 desc[UR26][R14.64], R12 ;  /* 0x0000000c0e009986 */ /* 0x0003e2000c101b1a */
[----:B------:R-:W-:Y:S01]  /*2ee0*/  USHF.L.U64.HI UR13, UR12, 0x1, UR13 ;  /* 0x000000010c0d7899 */ /* 0x000fe2000801020d */
[----:B------:R-:W-:Y:S01]  /*2ef0*/  BSSY.RECONVERGENT B0, `(.L_x_9218) ;  /* 0x000006e000007945 */ /* 0x000fe20003800200 */
[----:B------:R-:W-:Y:S01]  /*2f00*/  USHF.L.U32 UR12, UR12, 0x1, URZ ;  /* 0x000000010c0c7899 */ /* 0x000fe200080006ff */
[----:B------:R-:W-:Y:S01]  /*2f10*/  FMNMX3 R10, |R37|, R10, |R22|, !PT ;  /* 0x0000000a250a7276 */ /* 0x000fe20007800616 */
[C---:B------:R-:W-:Y:S01]  /*2f20*/  IMAD.SHL.U32 R8, R30.reuse, 0x2, RZ ;  /* 0x000000021e087824 */ /* 0x040fe200078e00ff */
[----:B------:R-:W-:-:S02]  /*2f30*/  SHF.L.U64.HI R9, R30, 0x1, R9 ;  /* 0x000000011e097819 */ /* 0x000fc40000010209 */
[----:B0-----:R-:W-:Y:S02]  /*2f40*/  IADD3 R20, PT, PT, R35, UR7, RZ ;  /* 0x0000000723147c10 */ /* 0x001fe4000fffe0ff */
[----:B------:R-:W-:Y:S01]  /*2f50*/  IADD3 R22, PT, PT, -R11, UR7, RZ ;  /* 0x000000070b167c10 */ /* 0x000fe2000fffe1ff */
        /* <DEDUP_REMOVED lines=12> */
[----:B-1----:R-:W-:Y:S01]  /*3020*/  IMAD R15, R5, 0x10, R36 ;  /* 0x00000010050f7824 */ /* 0x002fe200078e0224 */
[----:B------:R-:W-:Y:S01]  /*3030*/  MOV R28, R2 ;  /* 0x00000002001c7202 */ /* 0x000fe20000000f00 */
[----:B------:R-:W-:Y:S02]  /*3040*/  IMAD.IADD R24, R22, 0x1, -R37 ;  /* 0x0000000116187824 */ /* 0x000fe400078e0a25 */
[----:B------:R-:W-:Y:S01]  /*3050*/  IMAD.MOV.U32 R34, RZ, RZ, R8 ;  /* 0x000000ffff227224 */ /* 0x000fe200078e0008 */
[----:B------:R-:W-:Y:S01]  /*3060*/  IADD3 R6, PT, PT, R15, 0x8, R6 ;  /* 0x000000080f067810 */ /* 0x000fe20007ffe006 */
[----:B------:R-:W-:Y:S02]  /*3070*/  IMAD.MOV.U32 R35, RZ, RZ, R9 ;  /* 0x000000ffff237224 */ /* 0x000fe400078e0009 */
[----:B------:R-:W-:-:S07]  /*3080*/  IMAD.MOV R26, RZ, RZ, -R24 ;  /* 0x000000ffff1a7224 */ /* 0x000fce00078e0a18 */
.L_x_9222:
[C---:B--2---:R-:W-:Y:S01]  /*3090*/  LOP3.LUT R15, R28.reuse, 0x1f, RZ, 0xc0, !PT ;  /* 0x0000001f1c0f7812 */ /* 0x044fe200078ec0ff */
        /* <DEDUP_REMOVED lines=47> */
.L_x_9221:
[----:B------:R-:W-:Y:S05]  /*3390*/  BSYNC.RECONVERGENT B1 ;  /* 0x0000000000017941 */ /* 0x000fea0003800200 */
.L_x_9220:
[----:B------:R-:W-:Y:S05]  /*33a0*/  @!P0 BRA `(.L_x_9219) ;  /* 0x0000000000888947 */ /* 0x000fea0003800000 */
[----:B-12---:R-:W-:Y:S01]  /*33b0*/  LOP3.LUT R15, R28, 0x1f, RZ, 0xc0, !PT ;  /* 0x0000001f1c0f7812 */ /* 0x006fe200078ec0ff */
        /* <DEDUP_REMOVED lines=33> */
.L_x_9219:
[----:B------:R-:W-:Y:S05]  /*35d0*/  BSYNC.RECONVERGENT B0 ;  /* 0x0000000000007941 */ /* 0x000fea0003800200 */
.L_x_9218:
        /* <DEDUP_REMOVED lines=20> */
[----:B-1-3--:R-:W-:Y:S01]  /*3720*/  IMAD.MOV.U32 R12, RZ, RZ, RZ ;  /* 0x000000ffff0c7224 */ /* 0x00afe200078e00ff */
[----:B------:R-:W-:Y:S01]  /*3730*/  MOV R24, R8 ;  /* 0x0000000800187202 */ /* 0x000fe20000000f00 */
[----:B------:R-:W-:Y:S01]  /*3740*/  IMAD.MOV.U32 R18, RZ, RZ, R2 ;  /* 0x000000ffff127224 */ /* 0x000fe200078e0002 */
[----:B------:R-:W-:Y:S01]  /*3750*/  LOP3.LUT R37, R37, 0x3, RZ, 0xc0, !PT ;  /* 0x0000000325257812 */ /* 0x000fe200078ec0ff */
[----:B------:R-:W-:-:S03]  /*3760*/  IMAD.MOV.U32 R26, RZ, RZ, R9 ;  /* 0x000000ffff1a7224 */ /* 0x000fc600078e0009 */
[----:B------:R-:W-:-:S03]  /*3770*/  ISETP.NE.AND P0, PT, R37, RZ, PT ;  /* 0x000000ff2500720c */ /* 0x000fc60003f05270 */
[----:B------:R-:W-:Y:S10]  /*3780*/  @!P1 BRA `(.L_x_9226) ;  /* 0x0000000000ec9947 */ /* 0x000ff40003800000 */
[----:B0-2---:R-:W0:Y:S01]  /*3790*/  S2R R15, SR_CgaCtaId ;  /* 0x00000000000f7919 */ /* 0x005e220000008800 */
[----:B------:R-:W-:Y:S01]  /*37a0*/  MOV R6, 0x400 ;  /* 0x0000040000067802 */ /* 0x000fe20000000f00 */
[----:B------:R-:W-:Y:S01]  /*37b0*/  IMAD.IADD R12, R22, 0x1, -R37 ;  /* 0x00000001160c7824 */ /* 0x000fe200078e0a25 */
[----:B------:R-:W-:Y:S01]  /*37c0*/  LEA R16, R5, R36, 0x4 ;  /* 0x0000002405107211 */ /* 0x000fe200078e20ff */
[----:B------:R-:W-:Y:S01]  /*37d0*/  IMAD.MOV.U32 R18, RZ, RZ, R2 ;  /* 0x000000ffff127224 */ /* 0x000fe200078e0002 */
[----:B------:R-:W-:Y:S01]  /*37e0*/  MOV R24, R8 ;  /* 0x0000000800187202 */ /* 0x000fe20000000f00 */
[----:B------:R-:W-:Y:S02]  /*37f0*/  VIADD R6, R6, 0x20 ;  /* 0x0000002006067836 */ /* 0x000fe40000000000 */
[----:B------:R-:W-:-:S03]  /*3800*/  IMAD.MOV.U32 R26, RZ, RZ, R9 ;  /* 0x000000ffff1a7224 */ /* 0x000fc600078e0009 */
[----:B0-----:R-:W-:Y:S01]  /*3810*/  LEA R15, R15, R6, 0x18 ;  /* 0x000000060f0f7211 */ /* 0x001fe200078ec0ff */
[----:B------:R-:W-:-:S03]  /*3820*/  IMAD.MOV R6, RZ, RZ, -R12 ;  /* 0x000000ffff067224 */ /* 0x000fc600078e0a0c */
[----:B------:R-:W-:-:S07]  /*3830*/  IADD3 R16, PT, PT, R16, 0x8, R15 ;  /* 0x0000000810107810 */ /* 0x000fce0007ffe00f */
.L_x_9227:
        /* <DEDUP_REMOVED lines=15> */
[----:B------:R-:W1:Y:S01]  /*3930*/  @!P3 LDS R45, [R16+-0x4] ;  /* 0xfffffc00102db984 */ /* 0x000e620000000800 */
[----:B------:R-:W-:Y:S02]  /*3940*/  @!P4 IADD3.X R15, PT, PT, RZ, R26, RZ, P5, !PT ;  /* 0x0000001aff0fc210 */ /* 0x000fe40002ffe4ff */
        /* <DEDUP_REMOVED lines=8> */
[----:B------:R-:W-:Y:S02]  /*39d0*/  IADD3.X R38, PT, PT, R32, UR13, RZ, P6, !PT ;  /* 0x0000000d20267c10 */ /* 0x000fe4000b7fe4ff */
[----:B------:R-:W-:Y:S02]  /*39e0*/  IADD3 R24, P5, PT, R34, UR12, RZ ;  /* 0x0000000c22187c10 */ /* 0x000fe4000ffbe0ff */
[----:B---3--:R-:W-:Y:S01]  /*39f0*/  IADD3 R16, PT, PT, R16, 0x10, RZ ;  /* 0x0000001010107810 */ /* 0x008fe20007ffe0ff */
[----:B0-----:R0:W-:Y:S01]  /*3a00*/  @!P4 STG.E desc[UR26][R30.64], R35 ;  /* 0x000000231e00c986 */ /* 0x0011e2000c10191a */
[----:B------:R-:W-:-:S04]  /*3a10*/  @!P3 LEA R14, P4, R15, UR6, 0x2 ;  /* 0x000000060f0ebc11 */ /* 0x000fc8000f8810ff */
[----:B------:R-:W-:Y:S02]  /*3a20*/  @!P3 LEA.HI.X R15, R15, UR4, R26, 0x2, P4 ;  /* 0x000000040f0fbc11 */ /* 0x000fe4000a0f141a */
[----:B------:R-:W-:Y:S02]  /*3a30*/  @!P2 IADD3 R32, P4, PT, R28, R34, RZ ;  /* 0x000000221c20a210 */ /* 0x000fe40007f9e0ff */
[----:B------:R-:W-:Y:S01]  /*3a40*/  IADD3.X R26, PT, PT, R38, UR13, RZ, P5, !PT ;  /* 0x0000000d261a7c10 */ /* 0x000fe2000affe4ff */
[----:B-1----:R1:W-:Y:S01]  /*3a50*/  @!P3 STG.E desc[UR26][R14.64], R45 ;  /* 0x0000002d0e00b986 */ /* 0x0023e2000c10191a */
[----:B------:R-:W-:Y:S01]  /*3a60*/  @!P1 IADD3 R28, P5, PT, R18, R24, RZ ;  /* 0x00000018121c9210 */ /* 0x000fe20007fbe0ff */
[----:B------:R-:W-:Y:S01]  /*3a70*/  @!P2 IMAD.X R38, RZ, RZ, R38, P4 ;  /* 0x000000ffff26a224 */ /* 0x000fe200020e0626 */
[----:B0-----:R-:W-:Y:S01]  /*3a80*/  @!P2 LEA R30, P4, R32, UR6, 0x2 ;  /* 0x00000006201eac11 */ /* 0x001fe2000f8810ff */
[----:B------:R-:W-:Y:S01]  /*3a90*/  VIADD R18, R18, 0x1f ;  /* 0x0000001f12127836 */ /* 0x000fe20000000000 */
[----:B------:R-:W-:-:S02]  /*3aa0*/  @!P1 IADD3.X R35, PT, PT, RZ, R26, RZ, P5, !PT ;  /* 0x0000001aff239210 */ /* 0x000fc40002ffe4ff */
[----:B------:R-:W-:Y:S02]  /*3ab0*/  @!P2 LEA.HI.X R31, R32, UR4, R38, 0x2, P4 ;  /* 0x00000004201fac11 */ /* 0x000fe4000a0f1426 */
        /* <DEDUP_REMOVED lines=8> */
.L_x_9226:
[----:B------:R-:W-:Y:S05]  /*3b40*/  BSYNC.RECONVERGENT B1 ;  /* 0x0000000000017941 */ /* 0x000fea0003800200 */
.L_x_9225:
[----:B------:R-:W-:Y:S05]  /*3b50*/  @!P0 BRA `(.L_x_9224) ;  /* 0x0000000000888947 */ /* 0x000fea0003800000 */
[----:B012---:R-:W-:Y:S01]  /*3b60*/  LOP3.LUT R15, R18, 0x1f, RZ, 0xc0, !PT ;  /* 0x0000001f120f7812 */ /* 0x007fe200078ec0ff */
        /* <DEDUP_REMOVED lines=33> */
.L_x_9224:
[----:B------:R-:W-:Y:S05]  /*3d80*/  BSYNC.RECONVERGENT B0 ;  /* 0x0000000000007941 */ /* 0x000fea0003800200 */
.L_x_9223:
[----:B------:R-:W-:Y:S01]  /*3d90*/  BAR.SYNC.DEFER_BLOCKING 0x0 ;  /* 0x0000000000007b1d */ /* 0x000fe20000010000 */
[----:B------:R-:W-:-:S05]  /*3da0*/  ISETP.LT.U32.AND P1, PT, R11, UR7, PT ;  /* 0x000000070b007c0c */ /* 0x000fca000bf21070 */
[----:B------:R-:W1:Y:S01]  /*3db0*/  LDCU.64 UR8, c[0x0][0x3c0] ;  /* 0x00007800ff0877ac */ /* 0x000e620008000a00 */
[----:B------:R-:W-:Y:S01]  /*3dc0*/  BSSY.RECONVERGENT B0, `(.L_x_9228) ;  /* 0x0000072000007945 */ /* 0x000fe20003800200 */
[----:B------:R0:W-:Y:S01]  /*3dd0*/  STS [R29], R23 ;  /* 0x000000171d007388 */ /* 0x0001e20000000800 */
[----:B-1-3--:R-:W-:-:S03]  /*3de0*/  IADD3 R12, P0, PT, R8, UR8, RZ ;  /* 0x00000008080c7c10 */ /* 0x00afc6000ff1e0ff */
        /* <DEDUP_REMOVED lines=20> */
[----:B------:R-:W-:Y:S01]  /*3f30*/  IMAD.IADD R16, R22, 0x1, -R21 ;  /* 0x0000000116107824 */ /* 0x000fe200078e0a15 */
[----:B------:R-:W-:Y:S01]  /*3f40*/  IADD3 R8, PT, PT, R8, 0x20, RZ ;  /* 0x0000002008087810 */ /* 0x000fe20007ffe0ff */
[----:B------:R-:W-:Y:S02]  /*3f50*/  IMAD.MOV.U32 R32, RZ, RZ, R12 ;  /* 0x000000ffff207224 */ /* 0x000fe400078e000c */
[----:B------:R-:W-:Y:S01]  /*3f60*/  IMAD.MOV.U32 R28, RZ, RZ, R6 ;  /* 0x000000ffff1c7224 */ /* 0x000fe200078e0006 */
[----:B------:R-:W-:Y:S02]  /*3f70*/  IADD3 R23, PT, PT, -R16, RZ, RZ ;  /* 0x000000ff10177210 */ /* 0x000fe40007ffe1ff */
[----:B0-----:R-:W-:-:S04]  /*3f80*/  LEA R9, R9, R8, 0x18 ;  /* 0x0000000809097211 */ /* 0x001fc800078ec0ff */
[----:B------:R-:W-:-:S07]  /*3f90*/  IADD3 R18, PT, PT, R18, 0x8, R9 ;  /* 0x0000000812127810 */ /* 0x000fce0007ffe009 */
.L_x_9232:
[C---:B0-----:R-:W-:Y:S01]  /*3fa0*/  VIADD R8, R24.reuse, 0xffffffff ;  /* 0xffffffff18087836 */ /* 0x041fe20000000000 */
[C---:B------:R-:W-:Y:S01]  /*3fb0*/  IADD3 R9, PT, PT, R24.reuse, 0x1e, RZ ;  /* 0x0000001e18097810 */ /* 0x040fe20007ffe0ff */
[C---:B--2-4-:R-:W-:Y:S01]  /*3fc0*/  VIADD R14, R24.reuse, 0x1d ;  /* 0x0000001d180e7836 */ /* 0x054fe20000000000 */
        /* <DEDUP_REMOVED lines=45> */
.L_x_9231:
[----:B------:R-:W-:Y:S05]  /*42a0*/  BSYNC.RECONVERGENT B1 ;  /* 0x0000000000017941 */ /* 0x000fea0003800200 */
.L_x_9230:
[----:B------:R-:W-:Y:S05]  /*42b0*/  @!P0 BRA `(.L_x_9229) ;  /* 0x0000000000888947 */ /* 0x000fea0003800000 */
[----:B0-----:R-:W-:Y:S01]  /*42c0*/  LOP3.LUT R9, R24, 0x1f, RZ, 0xc0, !PT ;  /* 0x0000001f18097812 */ /* 0x001fe200078ec0ff */
[----:B------:R-:W-:-:S03]  /*42d0*/  IMAD.IADD R16, R11, 0x1, R16 ;  /* 0x000000010b107824 */ /* 0x000fc600078e0210 */
[----:B------:R-:W-:Y:S02]  /*42e0*/  ISETP.GE.U32.AND P0, PT, R9, UR5, PT ;  /* 0x0000000509007c0c */ /* 0x000fe4000bf06070 */
[----:B------:R-:W-:-:S11]  /*42f0*/  LEA R16, R16, R25, 0x2 ;  /* 0x0000001910107211 */ /* 0x000fd600078e10ff */
[----:B--2-4-:R-:W0:Y:S01]  /*4300*/  @!P0 LDS R15, [R16] ;  /* 0x00000000100f8984 */ /* 0x014e220000000800 */
        /* <DEDUP_REMOVED lines=29> */
.L_x_9229:
[----:B------:R-:W-:Y:S05]  /*44e0*/  BSYNC.RECONVERGENT B0 ;  /* 0x0000000000007941 */ /* 0x000fea0003800200 */
.L_x_9228:
        /* <DEDUP_REMOVED lines=12> */
[----:B------:R-:W-:-:S03]  /*45b0*/  HFMA2 R4, -RZ, RZ, 0, 0 ;  /* 0x00000000ff047431 */ /* 0x000fc600000001ff */
[----:B------:R-:W-:-:S04]  /*45c0*/  LOP3.LUT R3, R3, 0x3, RZ, 0xc0, !PT ;  /* 0x0000000303037812 */ /* 0x000fc800078ec0ff */
[----:B------:R-:W-:-:S03]  /*45d0*/  ISETP.NE.AND P0, PT, R3, RZ, PT ;  /* 0x000000ff0300720c */ /* 0x000fc60003f05270 */
[----:B------:R-:W-:Y:S10]  /*45e0*/  @!P1 BRA `(.L_x_9236) ;  /* 0x0000000000e09947 */ /* 0x000ff40003800000 */
[----:B-1----:R-:W0:Y:S01]  /*45f0*/  S2R R8, SR_CgaCtaId ;  /* 0x0000000000087919 */ /* 0x002e220000008800 */
[----:B------:R-:W-:Y:S02]  /*4600*/  MOV R4, 0x400 ;  /* 0x0000040000047802 */ /* 0x000fe40000000f00 */
[----:B------:R-:W-:-:S03]  /*4610*/  LEA R13, R5, R36, 0x4 ;  /* 0x00000024050d7211 */ /* 0x000fc600078e20ff */
[----:B------:R-:W-:Y:S02]  /*4620*/  VIADD R7, R4, 0x20 ;  /* 0x0000002004077836 */ /* 0x000fe40000000000 */
[----:B------:R-:W-:-:S03]  /*4630*/  IMAD.IADD R4, R22, 0x1, -R3 ;  /* 0x0000000116047824 */ /* 0x000fc600078e0a03 */
[----:B0-----:R-:W-:Y:S01]  /*4640*/  LEA R8, R8, R7, 0x18 ;  /* 0x0000000708087211 */ /* 0x001fe200078ec0ff */
[----:B------:R-:W-:-:S03]  /*4650*/  IMAD.MOV R7, RZ, RZ, -R4 ;  /* 0x000000ffff077224 */ /* 0x000fc600078e0a04 */
[----:B------:R-:W-:-:S07]  /*4660*/  IADD3 R13, PT, PT, R13, 0x8, R8 ;  /* 0x000000080d0d7810 */ /* 0x000fce0007ffe008 */
.L_x_9237:
[C---:B0-2-4-:R-:W-:Y:S01]  /*4670*/  LOP3.LUT R15, R2.reuse, 0x1f, RZ, 0xc0, !PT ;  /* 0x0000001f020f7812 */ /* 0x055fe200078ec0ff */
        /* <DEDUP_REMOVED lines=24> */
[----:B------:R-:W-:Y:S01]  /*4800*/  @!P3 LEA R14, P5, R2, UR6, 0x2 ;  /* 0x00000006020ebc11 */ /* 0x000fe2000f8a10ff */
[----:B---3--:R-:W-:Y:S01]  /*4810*/  VIADD R13, R13, 0x10 ;  /* 0x000000100d0d7836 */ /* 0x008fe20000000000 */
[----:B------:R-:W-:-:S02]  /*4820*/  IADD3.X R6, PT, PT, R6, UR13, RZ, P6, !PT ;  /* 0x0000000d06067c10 */ /* 0x000fc4000b7fe4ff */
        /* <DEDUP_REMOVED lines=14> */
[----:B------:R-:W-:Y:S01]  /*4910*/  ISETP.NE.AND P2, PT, R7, RZ, PT ;  /* 0x000000ff0700720c */ /* 0x000fe20003f45270 */
[----:B------:R-:W-:-:S02]  /*4920*/  VIADD R2, R31, 0x1f ;  /* 0x0000001f1f027836 */ /* 0x000fc40000000000 */
[----:B----4-:R0:W-:Y:S01]  /*4930*/  @!P1 STG.E desc[UR26][R18.64], R29 ;  /* 0x0000001d12009986 */ /* 0x0101e2000c10191a */
[----:B------:R-:W-:-:S04]  /*4940*/  IADD3 R12, P1, PT, R12, UR12, RZ ;  /* 0x0000000c0c0c7c10 */ /* 0x000fc8000ff3e0ff */
[----:B------:R-:W-:-:S05]  /*4950*/  IADD3.X R6, PT, PT, R6, UR13, RZ, P1, !PT ;  /* 0x0000000d06067c10 */ /* 0x000fca0008ffe4ff */
[----:B------:R-:W-:Y:S05]  /*4960*/  @P2 BRA `(.L_x_9237) ;  /* 0xfffffffc00402947 */ /* 0x000fea000383ffff */
.L_x_9236:
[----:B------:R-:W-:Y:S05]  /*4970*/  BSYNC.RECONVERGENT B1 ;  /* 0x0000000000017941 */ /* 0x000fea0003800200 */
.L_x_9235:
[----:B------:R-:W-:Y:S05]  /*4980*/  @!P0 BRA `(.L_x_9234) ;  /* 0x0000000000888947 */ /* 0x000fea0003800000 */
[----:B01----:R-:W-:Y:S02]  /*4990*/  LOP3.LUT R9, R2, 0x1f, RZ, 0xc0, !PT ;  /* 0x0000001f02097812 */ /* 0x003fe400078ec0ff */
        /* <DEDUP_REMOVED lines=33> */
.L_x_9234:
[----:B------:R-:W-:Y:S05]  /*4bb0*/  BSYNC.RECONVERGENT B0 ;  /* 0x0000000000007941 */ /* 0x000fea0003800200 */
.L_x_9233:
[----:B------:R-:W5:Y:S02]  /*4bc0*/  LDCU.64 UR4, c[0x0][0x3a8] ;  /* 0x00007500ff0477ac */ /* 0x000f640008000a00 */
[----:B-----5:R-:W-:-:S04]  /*4bd0*/  UISETP.NE.U32.AND UP0, UPT, UR4, URZ, UPT ;  /* 0x000000ff0400728c */ /* 0x020fc8000bf05070 */
[----:B------:R-:W-:Y:S01]  /*4be0*/  UISETP.NE.AND.EX UP0, UPT, UR5, URZ, UPT, UP0 ;  /* 0x000000ff0500728c */ /* 0x000fe2000bf05300 */
[----:B------:R-:W-:Y:S08]  /*4bf0*/  BAR.SYNC.DEFER_BLOCKING 0x0 ;  /* 0x0000000000007b1d */ /* 0x000ff00000010000 */
[----:B------:R-:W-:Y:S05]  /*4c00*/  BRA.U !UP0, `(.L_x_9238) ;  /* 0x0000000108a07547 */ /* 0x000fea000b800000 */
[----:B0--3--:R-:W0:Y:S01]  /*4c10*/  SHFL.DOWN PT, R3, R10, 0x10, 0x1f ;  /* 0x0a001f000a037f89 */ /* 0x009e2200000e0000 */
[----:B------:R-:W-:Y:S01]  /*4c20*/  LOP3.LUT P0, RZ, R0, 0x1f, RZ, 0xc0, !PT ;  /* 0x0000001f00ff7812 */ /* 0x000fe2000780c0ff */
[----:B------:R-:W-:-:S12]  /*4c30*/  BSSY B0, `(.L_x_9238) ;  /* 0x0000025000007945 */ /* 0x000fd80003800000 */
[----:B------:R-:W3:Y:S01]  /*4c40*/  @!P0 S2R R11, SR_CgaCtaId ;  /* 0x00000000000b8919 */ /* 0x000ee20000008800 */
[----:B------:R-:W-:Y:S02]  /*4c50*/  @!P0 MOV R6, 0x400 ;  /* 0x0000040000068802 */ /* 0x000fe40000000f00 */
[----:B0-----:R-:W-:-:S05]  /*4c60*/  FMNMX R3, R10, R3, !PT ;  /* 0x000000030a037209 */ /* 0x001fca0007800000 */
[----:B------:R-:W0:Y:S01]  /*4c70*/  SHFL.DOWN PT, R2, R3, 0x8, 0x1f ;  /* 0x09001f0003027f89 */ /* 0x000e2200000e0000 */
[----:B---3--:R-:W-:-:S04]  /*4c80*/  @!P0 LEA R6, R11, R6, 0x18 ;  /* 0x000000060b068211 */ /* 0x008fc800078ec0ff */
[----:B------:R-:W-:Y:S02]  /*4c90*/  @!P0 LEA R6, R5, R6, 0x2 ;  /* 0x0000000605068211 */ /* 0x000fe400078e10ff */
[----:B0-----:R-:W-:-:S05]  /*4ca0*/  FMNMX R2, R3, R2, !PT ;  /* 0x0000000203027209 */ /* 0x001fca0007800000 */
        /* <DEDUP_REMOVED lines=24> */
.L_x_9246:
[----:B------:R-:W-:Y:S02]  /*4e30*/  ISETP.NE.AND P0, PT, R0, RZ, PT ;  /* 0x000000ff0000720c */ /* 0x000fe40003f05270 */
[----:B-1----:R-:W-:-:S11]  /*4e40*/  FMNMX R5, R4, R5, !PT ;  /* 0x0000000504057209 */ /* 0x002fd60007800000 */
[----:B------:R-:W-:Y:S05]  /*4e50*/  @P0 BRA `(.L_x_9239) ;  /* 0x0000000000080947 */ /* 0x000fea0003800000 */
[----:B------:R-:W1:Y:S02]  /*4e60*/  LDC.64 R2, c[0x0][0x3a8] ;  /* 0x0000ea00ff027b82 */ /* 0x000e640000000a00 */
[----:B-1----:R1:W-:Y:S02]  /*4e70*/  REDG.E.MAX.S32.STRONG.GPU desc[UR26][R2.64], R5 ;  /* 0x000000050200798e */ /* 0x0023e4000d12e31a */
.L_x_9239:
[----:B------:R-:W-:Y:S05]  /*4e80*/  BSYNC B0 ;  /* 0x0000000000007941 */ /* 0x000fea0003800000 */
.L_x_9238:
        /* <DEDUP_REMOVED lines=10> */
[----:B0--3--:R-:W-:-:S07]  /*4f30*/  MOV R7, 0x4f50 ;  /* 0x00004f5000077802 */ /* 0x009fce0000000f00 */
[----:B-12-4-:R-:W-:Y:S05]  /*4f40*/  CALL.REL.NOINC `($__internal_277_$__cuda_sm20_rcp_rn_f32_slowpath) ;  /* 0x0000000400987944 */ /* 0x016fea0003c00000 */
[----:B------:R-:W-:Y:S05]  /*4f50*/  BRA `(.L_x_9242) ;  /* 0x0000000000147947 */ /* 0x000fea0003800000 */
.L_x_9241:
[----:B-1----:R-:W1:Y:S01]  /*4f60*/  MUFU.RCP R5, UR22 ;  /* 0x0000001600057d08 */ /* 0x002e620008001000 */
[----:B------:R-:W-:-:S04]  /*4f70*/  IMAD.U32 R0, RZ, RZ, UR22 ;  /* 0x00000016ff007e24 */ /* 0x000fc8000f8e00ff */
[----:B-1----:R-:W-:-:S04]  /*4f80*/  FFMA R0, R5, R0, -1 ;  /* 0xbf80000005007423 */ /* 0x002fc80000000000 */
[----:B------:R-:W-:-:S04]  /*4f90*/  FADD.FTZ R0, -R0, -RZ ;  /* 0x800000ff00007221 */ /* 0x000fc80000010100 */
[----:B------:R-:W-:-:S07]  /*4fa0*/  FFMA R5, R5, R0, R5 ;  /* 0x0000000005057223 */ /* 0x000fce0000000005 */
.L_x_9242:
[----:B0--3--:R-:W0:Y:S02]  /*4fb0*/  LDC.64 R2, c[0x0][0x3b0] ;  /* 0x0000ec00ff027b82 */ /* 0x009e240000000a00 */
[----:B0-----:R-:W-:Y:S01]  /*4fc0*/  STG.E desc[UR26][R2.64], R5 ;  /* 0x0000000502007986 */ /* 0x001fe2000c10191a */
[----:B------:R-:W-:Y:S05]  /*4fd0*/  EXIT ;  /* 0x000000000000794d */ /* 0x000fea0003800000 */
.L_x_9240:
[----:B------:R-:W-:Y:S02]  /*4fe0*/  HFMA2 R9, -RZ, RZ, 0, 1.847743988037109375e-06 ;  /* 0x0000001fff097431 */ /* 0x000fe400000001ff */
[----:B------:R-:W-:Y:S02]  /*4ff0*/  IMAD.MOV.U32 R7, RZ, RZ, 0x4 ;  /* 0x00000004ff077424 */ /* 0x000fe400078e00ff */
[----:B------:R-:W-:-:S07]  /*5000*/  IMAD.MOV.U32 R6, RZ, RZ, -0x1 ;  /* 0xffffffffff067424 */ /* 0x000fce00078e00ff */
[----:B012-4-:R-:W-:Y:S05]  /*5010*/  WARPSYNC.COLLECTIVE R6, `(.L_x_9243) ;  /* 0x0000000006087348 */ /* 0x017fea0003c00000 */
[----:B-1----:R1:W3:Y:S02]  /*5020*/  SHFL.DOWN P0, R5, R2, R7, R9 ;  /* 0x0800000702057389 */ /* 0x0022e40000000009 */
[----:B01234-:R-:W-:Y:S05]  /*5030*/  ENDCOLLECTIVE ;  /* 0x000000000000791b */ /* 0x01ffea0003800000 */
.L_x_9243:
[----:B------:R-:W-:Y:S02]  /*5040*/  IMAD.MOV.U32 R7, RZ, RZ, 0x2 ;  /* 0x00000002ff077424 */ /* 0x000fe400078e00ff */
[----:B------:R-:W-:-:S05]  /*5050*/  IMAD.MOV.U32 R3, RZ, RZ, R5 ;  /* 0x000000ffff037224 */ /* 0x000fca00078e0005 */
[----:B------:R-:W-:-:S04]  /*5060*/  FMNMX R3, R3, R2, !PT ;  /* 0x0000000203037209 */ /* 0x000fc80007800000 */
[----:B------:R-:W-:-:S07]  /*5070*/  MOV R2, R3 ;  /* 0x0000000300027202 */ /* 0x000fce0000000f00 */
[----:B------:R-:W-:Y:S05]  /*5080*/  WARPSYNC.COLLECTIVE R6, `(.L_x_9244) ;  /* 0x0000000006087348 */ /* 0x000fea0003c00000 */
[----:B------:R0:W1:Y:S02]  /*5090*/  SHFL.DOWN P0, R5, R2, R7, R9 ;  /* 0x0800000702057389 */ /* 0x0000640000000009 */
[----:B01----:R-:W-:Y:S05]  /*50a0*/  ENDCOLLECTIVE ;  /* 0x000000000000791b */ /* 0x003fea0003800000 */
.L_x_9244:
[----:B------:R-:W-:Y:S02]  /*50b0*/  IMAD.MOV.U32 R7, RZ, RZ, 0x1 ;  /* 0x00000001ff077424 */ /* 0x000fe400078e00ff */
[----:B------:R-:W-:-:S05]  /*50c0*/  IMAD.MOV.U32 R4, RZ, RZ, R5 ;  /* 0x000000ffff047224 */ /* 0x000fca00078e0005 */
[----:B------:R-:W-:-:S04]  /*50d0*/  FMNMX R4, R3, R4, !PT ;  /* 0x0000000403047209 */ /* 0x000fc80007800000 */
[----:B------:R-:W-:-:S07]  /*50e0*/  MOV R2, R4 ;  /* 0x0000000400027202 */ /* 0x000fce0000000f00 */
[----:B------:R-:W-:Y:S05]  /*50f0*/  WARPSYNC.COLLECTIVE R6, `(.L_x_9245) ;  /* 0x0000000006087348 */ /* 0x000fea0003c00000 */
[----:B------:R0:W1:Y:S02]  /*5100*/  SHFL.DOWN P0, R5, R2, R7, R9 ;  /* 0x0800000702057389 */ /* 0x0000640000000009 */
[----:B01----:R-:W-:Y:S05]  /*5110*/  ENDCOLLECTIVE ;  /* 0x000000000000791b */ /* 0x003fea0003800000 */
.L_x_9245:
[----:B------:R-:W-:Y:S05]  /*5120*/  BRA `(.L_x_9246) ;  /* 0xfffffffc00407947 */ /* 0x000fea000383ffff */
        .weak           $__internal_276_$__cuda_sm20_div_u64
        .type           $__internal_276_$__cuda_sm20_div_u64,@function
        .size           $__internal_276_$__cuda_sm20_div_u64,($__internal_277_$__cuda_sm20_rcp_rn_f32_slowpath - $__internal_276_$__cuda_sm20_div_u64)
$__internal_276_$__cuda_sm20_div_u64:
        /* <DEDUP_REMOVED lines=71> */
[----:B------:R-:W-:Y:S11]  /*55a0*/  RET.REL.NODEC R2 `(_ZN18transformer_engine6detail43dgated_act_cast_transpose_kernel_notalignedILi2ELi1Ef6__halffNS_5EmptyEXadL_ZNS_5dgeluIffEET_T0_RKS3_EEXadL_ZNS_4geluIffEES5_S6_S8_EEEEvPKT2_SC_PT3_SE_PKT1_PSF_SI_mmm) ;  /* 0xffffffa802947950 */ /* 0x000ff60003c3ffff */
        .weak           $__internal_277_$__cuda_sm20_rcp_rn_f32_slowpath
        .type           $__internal_277_$__cuda_sm20_rcp_rn_f32_slowpath,@function
        .size           $__internal_277_$__cuda_sm20_rcp_rn_f32_slowpath,(.L_x_29578 - $__internal_277_$__cuda_sm20_rcp_rn_f32_slowpath)
$__internal_277_$__cuda_sm20_rcp_rn_f32_slowpath:
        /* <DEDUP_REMOVED lines=15> */
.L_x_9247:
        /* <DEDUP_REMOVED lines=29> */
[----:B------:R-:W-:-:S05]  /*5870*/  @!P0 IADD3 R3, PT, PT, R3, 0x1, RZ ;  /* 0x0000000103038810 */ /* 0x000fca0007ffe0ff */
[----:B------:R-:W-:-:S05]  /*5880*/  @!P1 IMAD.SHL.U32 R3, R3, 0x2, RZ ;  /* 0x0000000203039824 */ /* 0x000fca00078e00ff */
[----:B------:R-:W-:Y:S01]  /*5890*/  LOP3.LUT R2, R3, 0x80000000, R0, 0xf8, !PT ;  /* 0x8000000003027812 */ /* 0x000fe200078ef800 */
[----:B------:R-:W-:Y:S06]  /*58a0*/  BRA `(.L_x_9248) ;  /* 0x0000000000047947 */ /* 0x000fec0003800000 */
.L_x_9249:
[----:B------:R0:W1:Y:S02]  /*58b0*/  MUFU.RCP R2, R0 ;  /* 0x0000000000027308 */ /* 0x0000640000001000 */
.L_x_9248:
[----:B-1-3--:R-:W-:Y:S01]  /*58c0*/  IMAD.MOV.U32 R5, RZ, RZ, R2 ;  /* 0x000000ffff057224 */ /* 0x00afe200078e0002 */
[----:B------:R-:W-:Y:S01]  /*58d0*/  MOV R2, R7 ;  /* 0x0000000700027202 */ /* 0x000fe20000000f00 */
[----:B------:R-:W-:-:S04]  /*58e0*/  IMAD.MOV.U32 R3, RZ, RZ, 0x0 ;  /* 0x00000000ff037424 */ /* 0x000fc800078e00ff */
[----:B0-2---:R-:W-:Y:S05]  /*58f0*/  RET.REL.NODEC R2 `(_ZN18transformer_engine6detail43dgated_act_cast_transpose_kernel_notalignedILi2ELi1Ef6__halffNS_5EmptyEXadL_ZNS_5dgeluIffEET_T0_RKS3_EEXadL_ZNS_4geluIffEES5_S6_S8_EEEEvPKT2_SC_PT3_SE_PKT1_PSF_SI_mmm) ;  /* 0xffffffa402c07950 */ /* 0x005fea0003c3ffff */
.L_x_9250:
        /* <DEDUP_REMOVED lines=16> */
.L_x_29578:


//--------------------- .text._ZN18transformer_engine6detail32dgated_act_cast_transpose_kernelILi2ELi1Ef6__halffNS_5EmptyEXadL_ZNS_5dgeluIffEET_T0_RKS3_EEXadL_ZNS_4geluIffEES5_S6_S8_EEEEvPKT2_SC_PT3_SE_PKT1_PSF_SI_mmm --------------------------
	.section	.text._ZN18transformer_engine6detail32dgated_act_cast_transpose_kernelILi2ELi1Ef6__halffNS_5EmptyEXadL_ZNS_5dgeluIffEET_T0_RKS3_EEXadL_ZNS_4geluIffEES5_S6_S8_EEEEvPKT2_SC_PT3_SE_PKT1_PSF_SI_mmm,"ax",@progbits
	.align	128
        .global         _ZN18transformer_engine6detail32dgated_act_cast_transpose_kernelILi2ELi1Ef6__halffNS_5EmptyEXadL_ZNS_5dgeluIffEET_T0_RKS3_EEXadL_ZNS_4geluIffEES5_S6_S8_EEEEvPKT2_SC_PT3_SE_PKT1_PSF_SI_mmm
        .type           _ZN18transformer_engine6detail32dgated_act_cast_transpose_kernelILi2ELi1Ef6__halffNS_5EmptyEXadL_ZNS_5dgeluIffEET_T0_RKS3_EEXadL_ZNS_4geluIffEES5_S6_S8_EEEEvPKT2_SC_PT3_SE_PKT1_PSF_SI_mmm,@function
        .size           _ZN18transformer_engine6detail32dgated_act_cast_transpose_kernelILi2ELi1Ef6__halffNS_5EmptyEXadL_ZNS_5dgeluIffEET_T0_RKS3_EEXadL_ZNS_4geluIffEES5_S6_S8_EEEEvPKT2_SC_PT3_SE_PKT1_PSF_SI_mmm,(.L_x_29580 - _ZN18transformer_engine6detail32dgated_act_cast_transpose_kernelILi2ELi1Ef6__halffNS_5EmptyEXadL_ZNS_5dgeluIffEET_T0_RKS3_EEXadL_ZNS_4geluIffEES5_S6_S8_EEEEvPKT2_SC_PT3_SE_PKT1_PSF_SI_mmm)
        .other          _ZN18transformer_engine6detail32dgated_act_cast_transpose_kernelILi2ELi1Ef6__halffNS_5EmptyEXadL_ZNS_5dgeluIffEET_T0_RKS3_EEXadL_ZNS_4geluIffEES5_S6_S8_EEEEvPKT2_SC_PT3_SE_PKT1_PSF_SI_mmm,@"STO_CUDA_ENTRY STV_DEFAULT"
_ZN18transformer_engine6detail32dgated_act_cast_transpose_kernelILi2ELi1Ef6__halffNS_5EmptyEXadL_ZNS_5dgeluIffEET_T0_RKS3_EEXadL_ZNS_4geluIffEES5_S6_S8_EEEEvPKT2_SC_PT3_SE_PKT1_PSF_SI_mmm:
.text._ZN18transformer_engine6detail32dgated_act_cast_transpose_kernelILi2ELi1Ef6__halffNS_5EmptyEXadL_ZNS_5dgeluIffEET_T0_RKS3_EEXadL_ZNS_4geluIffEES5_S6_S8_EEEEvPKT2_SC_PT3_SE_PKT1_PSF_SI_mmm:
        /* <DEDUP_REMOVED lines=39> */
.L_x_9251:
[----:B------:R-:W-:-:S07]  /*0270*/  MOV R4, 0x290 ;  /* 0x0000029000047802 */ /* 0x000fce0000000f00 */
[----:B------:R-:W-:Y:S05]  /*0280*/  CALL.REL.NOINC `($__internal_278_$__cuda_sm20_div_u64) ;  /* 0x0000003400847944 */ /* 0x000fea0003c00000 */
        /* <DEDUP_REMOVED lines=11> */
.L_x_9252:
        /* <DEDUP_REMOVED lines=29> */
[----:B------:R-:W-:Y:S02]  /*0510*/  MOV R16, UR12 ;  /* 0x0000000c00107c02 */ /* 0x000fe40008000f00 */
[----:B------:R-:W-:Y:S02]  /*0520*/  MOV R17, UR26 ;  /* 0x0000001a00117c02 */ /* 0x000fe40008000f00 */
[----:B------:R-:W-:Y:S01]  /*0530*/  IADD3 R6, PT, PT, R6, -0x1, RZ ;  /* 0xffffffff06067810 */ /* 0x000fe20007ffe0ff */
[----:B------:R-:W-:-:S03]  /*0540*/  IMAD.WIDE.U32 R16, R27, UR12, R16 ;  /* 0x0000000c1b107c25 */ /* 0x000fc6000f8e0010 */
[----:B------:R-:W-:Y:S02]  /*0550*/  LOP3.LUT R5, R6, 0x1f, RZ, 0xc0, !PT ;  /* 0x0000001f06057812 */ /* 0x000fe400078ec0ff */
[----:B------:R-:W-:Y:S02]  /*0560*/  IADD3 R25, PT, PT, R25, R17, RZ ;  /* 0x0000001119197210 */ /* 0x000fe40007ffe0ff */
[----:B------:R-:W-:-:S04]  /*0570*/  IADD3 R16, P0, PT, R5, R16, RZ ;  /* 0x0000001005107210 */ /* 0x000fc80007f1e0ff */
[----:B------:R-:W-:Y:S02]  /*0580*/  IADD3.X R11, PT, PT, RZ, R25, RZ, P0, !PT ;  /* 0x00000019ff0b7210 */ /* 0x000fe400007fe4ff */
[C---:B------:R-:W-:Y:S02]  /*0590*/  SHF.L.U32 R28, R16.reuse, 0x2, RZ ;  /* 0x00000002101c7819 */ /* 0x040fe400000006ff */
[----:B------:R-:W-:Y:S02]  /*05a0*/  SHF.L.U64.HI R17, R16, 0x2, R11 ;  /* 0x0000000210117819 */ /* 0x000fe4000001020b */
[----:B------:R-:W-:-:S04]  /*05b0*/  IADD3 R22, P0, PT, R28, UR21, RZ ;  /* 0x000000151c167c10 */ /* 0x000fc8000ff1e0ff */
[----:B------:R-:W-:-:S05]  /*05c0*/  IADD3.X R23, PT, PT, R17, UR24, RZ, P0, !PT ;  /* 0x0000001811177c10 */ /* 0x000fca00087fe4ff */
[----:B------:R-:W3:Y:S01]  /*05d0*/  LDG.E R22, desc[UR22][R22.64] ;  /* 0x0000001616167981 */ /* 0x000ee2000c1e1900 */
[----:B------:R-:W-:Y:S01]  /*05e0*/  USHF.R.U32.HI UR28, URZ, 0x1, UR13 ;  /* 0x00000001ff1c7899 */ /* 0x000fe2000801160d */
[----:B----4-:R-:W-:Y:S01]  /*05f0*/  ISETP.NE.U32.AND P0, PT, RZ, UR30, PT ;  /* 0x0000001eff007c0c */ /* 0x010fe2000bf05070 */
[----:B------:R-:W-:Y:S02]  /*0600*/  USHF.R.U64 UR27, UR12, 0x1, UR13 ;  /* 0x000000010c1b7899 */ /* 0x000fe4000800120d */
[----:B------:R-:W-:Y:S01]  /*0610*/  ULEA UR10, UP0, UR14, UR17, 0x5 ;  /* 0x000000110e0a7291 */ /* 0x000fe2000f8028ff */
[----:B------:R-:W-:Y:S01]  /*0620*/  ISETP.NE.AND.EX P0, PT, RZ, UR31, PT, P0 ;  /* 0x0000001fff007c0c */ /* 0x000fe2000bf05300 */
[C---:B0-----:R-:W-:Y:S02]  /*0630*/  IMAD R13, R27.reuse, UR28, RZ ;  /* 0x0000001c1b0d7c24 */ /* 0x041fe4000f8e02ff */
[----:B------:R-:W-:Y:S01]  /*0640*/  ULEA UR17, UP1, UR10, UR8, 0x1 ;  /* 0x000000080a117291 */ /* 0x000fe2000f8208ff */
[----:B------:R-:W-:Y:S01]  /*0650*/  IMAD.WIDE.U32 R2, R27, UR27, R2 ;  /* 0x0000001b1b027c25 */ /* 0x000fe2000f8e0002 */
[----:B------:R-:W-:-:S02]  /*0660*/  ULEA.HI.X UR14, UR14, UR18, UR19, 0x5, UP0 ;  /* 0x000000120e0e7291 */ /* 0x000fc400080f2c13 */
[----:B------:R-:W-:Y:S02]  /*0670*/  ULEA UR19, UP0, UR12, UR21, 0x1 ;  /* 0x000000150c137291 */ /* 0x000fe4000f8008ff */
[----:B------:R-:W-:Y:S01]  /*0680*/  ULEA.HI.X UR14, UR10, UR9, UR14, 0x1, UP1 ;  /* 0x000000090a0e7291 */ /* 0x000fe200088f0c0e */
[----:B------:R-:W-:Y:S01]  /*0690*/  IADD3 R3, PT, PT, R3, R13, RZ ;  /* 0x0000000d03037210 */ /* 0x000fe20007ffe0ff */
[----:B------:R-:W-:Y:S01]  /*06a0*/  ULEA.HI.X UR25, UR12, UR24, UR13, 0x1, UP0 ;  /* 0x000000180c197291 */ /* 0x000fe200080f0c0d */
[----:B------:R-:W-:Y:S02]  /*06b0*/  LEA R18, P1, R2, UR17, 0x2 ;  /* 0x0000001102127c11 */ /* 0x000fe4000f8210ff */
[----:B------:R-:W-:Y:S02]  /*06c0*/  MOV R14, UR27 ;  /* 0x0000001b000e7c02 */ /* 0x000fe40008000f00 */
[----:B------:R-:W-:Y:S02]  /*06d0*/  MOV R15, UR28 ;  /* 0x0000001c000f7c02 */ /* 0x000fe40008000f00 */
[----:B------:R-:W-:Y:S01]  /*06e0*/  SHF.L.U64.HI R9, R4, 0x3, R9 ;  /* 0x0000000304097819 */ /* 0x000fe20000010209 */
[----:B------:R-:W-:Y:S01]  /*06f0*/  HFMA2 R38, -RZ, RZ, 1.75, 0 ;  /* 0x3f000000ff267431 */ /* 0x000fe200000001ff */
[----:B------:R-:W-:Y:S01]  /*0700*/  IADD3 R20, P2, PT, R20, UR19, RZ ;  /* 0x0000001314147c10 */ /* 0x000fe2000ff5e0ff */
[----:B------:R-:W-:Y:S01]  /*0710*/  UMOV UR18, 0x3f800000 ;  /* 0x3f80000000127882 */ /* 0x000fe20000000000 */
[----:B------:R-:W-:Y:S01]  /*0720*/  LEA.HI.X R19, R2, UR14, R3, 0x2, P1 ;  /* 0x0000000e02137c11 */ /* 0x000fe200088f1403 */
[----:B------:R-:W0:Y:S01]  /*0730*/  LDCU.128 UR8, c[0x0][0x390] ;  /* 0x00007200ff0877ac */ /* 0x000e220008000c00 */
[----:B------:R-:W-:-:S03]  /*0740*/  IADD3.X R21, PT, PT, R7, UR25, RZ, P2, !PT ;  /* 0x0000001907157c10 */ /* 0x000fc600097fe4ff */
[----:B------:R-:W4:Y:S01]  /*0750*/  LDG.E R10, desc[UR22][R18.64] ;  /* 0x00000016120a7981 */ /* 0x000f22000c1e1900 */
[----:B------:R-:W1:Y:S03]  /*0760*/  @P0 LDC.64 R2, c[0x0][0x3a0] ;  /* 0x0000e800ff020b82 */ /* 0x000e660000000a00 */
[----:B------:R-:W5:Y:S04]  /*0770*/  LDG.E R7, desc[UR22][R20.64] ;  /* 0x0000001614077981 */ /* 0x000f68000c1e1900 */
[----:B-1----:R1:W5:Y:S01]  /*0780*/  @P0 LDG.E R6, desc[UR22][R2.64] ;  /* 0x0000001602060981 */ /* 0x002362000c1e1900 */
        /* <DEDUP_REMOVED lines=10> */
[----:B0-----:R-:W-:-:S04]  /*0830*/  ULEA UR8, UP0, UR7, UR8, 0x2 ;  /* 0x0000000807087291 */ /* 0x001fc8000f8010ff */
[----:B------:R-:W-:Y:S02]  /*0840*/  ULEA.HI.X UR9, UR7, UR9, UR15, 0x2, UP0 ;  /* 0x0000000907097291 */ /* 0x000fe400080f140f */
[----:B------:R-:W-:-:S04]  /*0850*/  ULEA UR29, UP0, UR12, UR8, 0x2 ;  /* 0x000000080c1d7291 */ /* 0x000fc8000f8010ff */
[----:B------:R-:W-:Y:S01]  /*0860*/  ULEA.HI.X UR30, UR12, UR9, UR13, 0x2, UP0 ;  /* 0x000000090c1e7291 */ /* 0x000fe200080f140d */
[--C-:B--2---:R-:W-:Y:S02]  /*0870*/  HADD2.F32 R13, -RZ, R12.reuse.H0_H0 ;  /* 0x2000000cff0d7230 */ /* 0x104fe40000004100 */
[----:B------:R-:W-:-:S03]  /*0880*/  HADD2.F32 R12, -RZ, R12.H1_H1 ;  /* 0x3000000cff0c7230 */ /* 0x000fc60000004100 */
[C---:B-1----:R-:W-:Y:S01]  /*0890*/  FMUL R2, R13.reuse, 0.044714998453855514526 ;  /* 0x3d3727130d027820 */ /* 0x042fe20000400000 */
[C---:B------:R-:W-:Y:S01]  /*08a0*/  FMUL R19, R13.reuse, 0.79788458347320556641 ;  /* 0x3f4c422a0d137820 */ /* 0x040fe20000400000 */
[C---:B------:R-:W-:Y:S01]  /*08b0*/  FMUL R5, R12.reuse, 0.044714998453855514526 ;  /* 0x3d3727130c057820 */ /* 0x040fe20000400000 */
[C---:B------:R-:W-:Y:S01]  /*08c0*/  FMUL R3, R12.reuse, 0.79788458347320556641 ;  /* 0x3f4c422a0c037820 */ /* 0x040fe20000400000 */
[C---:B------:R-:W-:Y:S01]  /*08d0*/  FFMA R2, R13.reuse, R2, 1 ;  /* 0x3f8000000d027423 */ /* 0x040fe20000000002 */
[----:B------:R-:W-:Y:S01]  /*08e0*/  FMUL R14, R13, 0.035677410662174224854 ;  /* 0x3d12227a0d0e7820 */ /* 0x000fe20000400000 */
[C---:B------:R-:W-:Y:S01]  /*08f0*/  FFMA R8, R12.reuse, R5, 1 ;  /* 0x3f8000000c087423 */ /* 0x040fe20000000005 */
[----:B------:R-:W-:Y:S02]  /*0900*/  HFMA2 R5, -RZ, RZ, 1.125, -9232 ;  /* 0x3c80f082ff057431 */ /* 0x000fe400000001ff */
[----:B------:R-:W-:Y:S01]  /*0910*/  FMUL R19, R19, R2 ;  /* 0x0000000213137220 */ /* 0x000fe20000400000 */
[----:B------:R-:W-:Y:S01]  /*0920*/  FFMA R14, R13, R14, 0.79788458347320556641 ;  /* 0x3f4c422a0d0e7423 */ /* 0x000fe2000000000e */
[----:B------:R-:W-:Y:S01]  /*0930*/  FMUL R15, R3, R8 ;  /* 0x00000008030f7220 */ /* 0x000fe20000400000 */
[C---:B------:R-:W-:Y:S01]  /*0940*/  FMUL R3, R12.reuse, 0.035677410662174224854 ;  /* 0x3d12227a0c037820 */ /* 0x040fe20000400000 */
[----:B------:R-:W-:Y:S01]  /*0950*/  FMUL R2, |R19|, 2.8853900432586669922 ;  /* 0x4038aa3b13027820 */ /* 0x000fe20000400200 */
[----:B------:R-:W-:Y:S01]  /*0960*/  FMUL R21, R13, R14 ;  /* 0x0000000e0d157220 */ /* 0x000fe20000400000 */
[----:B------:R-:W-:Y:S01]  /*0970*/  FMUL R24, |R15|, 2.8853900432586669922 ;  /* 0x4038aa3b0f187820 */ /* 0x000fe20000400200 */
[C---:B------:R-:W-:Y:S01]  /*0980*/  FFMA R3, R12.reuse, R3, 0.79788458347320556641 ;  /* 0x3f4c422a0c037423 */ /* 0x040fe20000000003 */
[----:B------:R0:W1:Y:S01]  /*0990*/  MUFU.EX2 R8, R2 ;  /* 0x0000000200087308 */ /* 0x0000620000000800 */
[----:B------:R-:W-:Y:S01]  /*09a0*/  FMUL R18, |R21|, 2.8853900432586669922 ;  /* 0x4038aa3b15127820 */ /* 0x000fe20000400200 */
[----:B------:R-:W-:Y:S01]  /*09b0*/  FSETP.GE.AND P4, PT, |R19|, 0.60000002384185791016, PT ;  /* 0x3f19999a1300780b */ /* 0x000fe20003f86200 */
[----:B------:R-:W-:Y:S01]  /*09c0*/  FMUL R14, R12, R3 ;  /* 0x000000030c0e7220 */ /* 0x000fe20000400000 */
[----:B------:R-:W-:Y:S01]  /*09d0*/  FMUL R3, R15, R15 ;  /* 0x0000000f0f037220 */ /* 0x000fe20000400000 */
[----:B------:R-:W-:-:S02]  /*09e0*/  FSETP.GE.AND P3, PT, |R19|, 9.010913848876953125, PT ;  /* 0x41102cb41300780b */ /* 0x000fc40003f66200 */
[----:B------:R-:W-:Y:S01]  /*09f0*/  FMUL R23, |R14|, 2.8853900432586669922 ;  /* 0x4038aa3b0e177820 */ /* 0x000fe20000400200 */
[----:B------:R2:W3:Y:S01]  /*0a00*/  MUFU.EX2 R30, R18 ;  /* 0x00000012001e7308 */ /* 0x0004e20000000800 */
[----:B0-----:R-:W-:Y:S01]  /*0a10*/  FMUL R2, R19, R19 ;  /* 0x0000001313027220 */ /* 0x001fe20000400000 */
[-C--:B------:R-:W-:Y:S01]  /*0a20*/  FFMA R28, R3, R5.reuse, -0.052303962409496307373 ;  /* 0xbd563cae031c7423 */ /* 0x080fe20000000005 */
[----:B------:R-:W-:Y:S02]  /*0a30*/  FSETP.GE.AND P2, PT, |R21|, 0.60000002384185791016, PT ;  /* 0x3f19999a1500780b */ /* 0x000fe40003f46200 */
[----:B------:R-:W-:Y:S01]  /*0a40*/  FFMA R31, R2, R5, -0.052303962409496307373 ;  /* 0xbd563cae021f7423 */ /* 0x000fe20000000005 */
[----:B------:R-:W-:Y:S01]  /*0a50*/  FFMA R28, R3, R28, 0.1331529766321182251 ;  /* 0x3e085941031c7423 */ /* 0x000fe2000000001c */
[----:B------:R-:W-:Y:S01]  /*0a60*/  FSETP.GE.AND P1, PT, |R15|, 0.60000002384185791016, PT ;  /* 0x3f19999a0f00780b */ /* 0x000fe20003f26200 */
[----:B------:R-:W0:Y:S01]  /*0a70*/  MUFU.EX2 R24, R24 ;  /* 0x0000001800187308 */ /* 0x000e220000000800 */
[----:B-1----:R-:W-:Y:S01]  /*0a80*/  FADD R8, R8, 1 ;  /* 0x3f80000008087421 */ /* 0x002fe20000000000 */
[----:B------:R-:W-:Y:S01]  /*0a90*/  FFMA R31, R2, R31, 0.1331529766321182251 ;  /* 0x3e085941021f7423 */ /* 0x000fe2000000001f */
[----:B------:R-:W-:Y:S01]  /*0aa0*/  FFMA R28, R3, R28, -0.33332768082618713379 ;  /* 0xbeaaa9ed031c7423 */ /* 0x000fe2000000001c */
[----:B--2---:R-:W-:-:S02]  /*0ab0*/  SHF.L.U32 R18, R4, 0x3, RZ ;  /* 0x0000000304127819 */ /* 0x004fc400000006ff */
[----:B------:R-:W-:Y:S01]  /*0ac0*/  FFMA R33, R2, R31, -0.33332768082618713379 ;  /* 0xbeaaa9ed02217423 */ /* 0x000fe2000000001f */
[----:B------:R-:W-:Y:S01]  /*0ad0*/  FFMA R28, R3, R28, RZ ;  /* 0x0000001c031c7223 */ /* 0x000fe200000000ff */
[----:B------:R-:W1:Y:S01]  /*0ae0*/  MUFU.EX2 R23, R23 ;  /* 0x0000001700177308 */ /* 0x000e620000000800 */
[----:B---3--:R-:W-:Y:S01]  /*0af0*/  FADD R30, R30, 1 ;  /* 0x3f8000001e1e7421 */ /* 0x008fe20000000000 */
[C---:B------:R-:W-:Y:S01]  /*0b00*/  FMUL R3, R21.reuse, R21 ;  /* 0x0000001515037220 */ /* 0x040fe20000400000 */
[----:B------:R-:W-:Y:S02]  /*0b10*/  FSETP.GE.AND P5, PT, |R21|, 9.010913848876953125, PT ;  /* 0x41102cb41500780b */ /* 0x000fe40003fa6200 */
[----:B------:R-:W-:Y:S01]  /*0b20*/  FSETP.GE.AND P6, PT, |R15|, 9.010913848876953125, PT ;  /* 0x41102cb40f00780b */ /* 0x000fe20003fc6200 */
[C---:B------:R-:W-:Y:S02]  /*0b30*/  FFMA R4, R3.reuse, R5, -0.052303962409496307373 ;  /* 0xbd563cae03047423 */ /* 0x040fe40000000005 */
[----:B------:R2:W3:Y:S01]  /*0b40*/  MUFU.RCP R29, R8 ;  /* 0x00000008001d7308 */ /* 0x0004e20000001000 */
[----:B0-----:R-:W-:Y:S01]  /*0b50*/  FADD R32, R24, 1 ;  /* 0x3f80000018207421 */ /* 0x001fe20000000000 */
[----:B------:R-:W-:Y:S01]  /*0b60*/  FFMA R24, R2, R33, RZ ;  /* 0x0000002102187223 */ /* 0x000fe200000000ff */
[----:B------:R-:W-:Y:S01]  /*0b70*/  FMUL R2, R14, R14 ;  /* 0x0000000e0e027220 */ /* 0x000fe20000400000 */
[----:B------:R-:W-:-:S03]  /*0b80*/  FFMA R4, R3, R4, 0.1331529766321182251 ;  /* 0x3e08594103047423 */ /* 0x000fc60000000004 */
[C---:B------:R-:W-:Y:S01]  /*0b90*/  FFMA R35, R2.reuse, R5, -0.052303962409496307373 ;  /* 0xbd563cae02237423 */ /* 0x040fe20000000005 */
[----:B------:R0:W0:Y:S01]  /*0ba0*/  MUFU.RCP R33, R30 ;  /* 0x0000001e00217308 */ /* 0x0000220000001000 */
[----:B-1----:R-:W-:Y:S01]  /*0bb0*/  FADD R23, R23, 1 ;  /* 0x3f80000017177421 */ /* 0x002fe20000000000 */
[----:B--2---:R-:W-:Y:S01]  /*0bc0*/  MOV R8, 0x3f800000 ;  /* 0x3f80000000087802 */ /* 0x004fe20000000f00 */
[----:B------:R-:W-:Y:S01]  /*0bd0*/  FFMA R35, R2, R35, 0.1331529766321182251 ;  /* 0x3e08594102237423 */ /* 0x000fe20000000023 */
[----:B----4-:R-:W-:-:S03]  /*0be0*/  HADD2.F32 R36, -RZ, R10.H0_H0 ;  /* 0x2000000aff247230 */ /* 0x010fc60000004100 */
[C---:B------:R-:W-:Y:S01]  /*0bf0*/  FFMA R35, R2.reuse, R35, -0.33332768082618713379 ;  /* 0xbeaaa9ed02237423 */ /* 0x040fe20000000023 */
[----:B------:R1:W2:Y:S01]  /*0c00*/  MUFU.RCP R31, R32 ;  /* 0x00000020001f7308 */ /* 0x0002a20000001000 */
[----:B---3--:R-:W-:Y:S01]  /*0c10*/  FFMA R29, R29, -2, R8 ;  /* 0xc00000001d1d7823 */ /* 0x008fe20000000008 */
[----:B0-----:R-:W-:Y:S01]  /*0c20*/  FFMA R30, R3, R4, -0.33332768082618713379 ;  /* 0xbeaaa9ed031e7423 */ /* 0x001fe20000000004 */
[----:B------:R-:W-:-:S03]  /*0c30*/  FFMA R35, R2, R35, RZ ;  /* 0x0000002302237223 */ /* 0x000fc600000000ff */
[----:B------:R-:W-:Y:S02]  /*0c40*/  FSEL R4, R29, 1, !P3 ;  /* 0x3f8000001d047808 */ /* 0x000fe40005800000 */
[----:B------:R-:W0:Y:S01]  /*0c50*/  MUFU.RCP R23, R23 ;  /* 0x0000001700177308 */ /* 0x000e220000001000 */
[--C-:B------:R-:W-:Y:S01]  /*0c60*/  FFMA R33, R33, -2, R8.reuse ;  /* 0xc000000021217823 */ /* 0x100fe20000000008 */
[--C-:B------:R-:W-:Y:S01]  /*0c70*/  LOP3.LUT R4, R4, 0x80000000, R19.reuse, 0xb8, !PT ;  /* 0x8000000004047812 */ /* 0x100fe200078eb813 */
[----:B-1----:R-:W-:Y:S01]  /*0c80*/  FFMA R32, R3, R30, RZ ;  /* 0x0000001e03207223 */ /* 0x002fe200000000ff */
[----:B------:R-:W-:Y:S01]  /*0c90*/  @!P4 FFMA R4, R19, R24, R19 ;  /* 0x000000181304c223 */ /* 0x000fe20000000013 */
[----:B------:R-:W-:Y:S01]  /*0ca0*/  FSETP.GE.AND P4, PT, |R14|, 0.60000002384185791016, PT ;  /* 0x3f19999a0e00780b */ /* 0x000fe20003f86200 */
[----:B------:R-:W-:Y:S01]  /*0cb0*/  FMUL R24, R13, 0.10703222453594207764 ;  /* 0x3ddb33b60d187820 */ /* 0x000fe20000400000 */
[----:B------:R-:W-:Y:S01]  /*0cc0*/  FSEL R30, R33, 1, !P5 ;  /* 0x3f800000211e7808 */ /* 0x000fe20006800000 */
[----:B------:R-:W-:Y:S01]  /*0cd0*/  FFMA R3, -R4, R4, 1 ;  /* 0x3f80000004037423 */ /* 0x000fe20000000104 */
[----:B--2---:R-:W-:Y:S01]  /*0ce0*/  FFMA R31, R31, -2, R8 ;  /* 0xc00000001f1f7823 */ /* 0x004fe20000000008 */
[----:B------:R-:W-:Y:S01]  /*0cf0*/  FSETP.GE.AND P3, PT, |R14|, 9.010913848876953125, PT ;  /* 0x41102cb40e00780b */ /* 0x000fe20003f66200 */
[----:B------:R-:W-:Y:S01]  /*0d00*/  FFMA R24, R13, R24, 0.79788458347320556641 ;  /* 0x3f4c422a0d187423 */ /* 0x000fe20000000018 */
[--C-:B------:R-:W-:Y:S01]  /*0d10*/  LOP3.LUT R19, R30, 0x80000000, R21.reuse, 0xb8, !PT ;  /* 0x800000001e137812 */ /* 0x100fe200078eb815 */
[----:B------:R-:W-:Y:S01]  /*0d20*/  @!P2 FFMA R19, R21, R32, R21 ;  /* 0x000000201513a223 */ /* 0x000fe20000000015 */
[----:B------:R-:W-:Y:S01]  /*0d30*/  FSEL R34, R31, 1, !P6 ;  /* 0x3f8000001f227808 */ /* 0x000fe20007000000 */
[----:B------:R-:W-:-:S02]  /*0d40*/  HADD2.F32 R21, -RZ, R22.H0_H0 ;  /* 0x20000016ff157230 */ /* 0x000fc40000004100 */
[----:B------:R-:W-:Y:S01]  /*0d50*/  FMUL R24, R3, R24 ;  /* 0x0000001803187220 */ /* 0x000fe20000400000 */
[----:B0-----:R-:W-:Y:S01]  /*0d60*/  FFMA R23, R23, -2, R8 ;  /* 0xc000000017177823 */ /* 0x001fe20000000008 */
[--C-:B------:R-:W-:Y:S01]  /*0d70*/  LOP3.LUT R2, R34, 0x80000000, R15.reuse, 0xb8, !PT ;  /* 0x8000000022027812 */ /* 0x100fe200078eb80f */
[----:B------:R-:W-:Y:S01]  /*0d80*/  @!P1 FFMA R2, R15, R28, R15 ;  /* 0x0000001c0f029223 */ /* 0x000fe2000000000f */
[C---:B------:R-:W-:Y:S01]  /*0d90*/  FMUL R15, R12.reuse, 0.10703222453594207764 ;  /* 0x3ddb33b60c0f7820 */ /* 0x040fe20000400000 */
[----:B------:R-:W-:Y:S01]  /*0da0*/  FMUL R30, R21, 0.044714998453855514526 ;  /* 0x3d372713151e7820 */ /* 0x000fe20000400000 */
[----:B------:R-:W-:Y:S01]  /*0db0*/  FSEL R23, R23, 1, !P3 ;  /* 0x3f80000017177808 */ /* 0x000fe20005800000 */
[----:B------:R-:W-:Y:S01]  /*0dc0*/  FMUL R3, R13, 0.5 ;  /* 0x3f0000000d037820 */ /* 0x000fe20000400000 */
[----:B------:R-:W-:Y:S01]  /*0dd0*/  FFMA R28, R12, R15, 0.79788458347320556641 ;  /* 0x3f4c422a0c1c7423 */ /* 0x000fe2000000000f */
[----:B------:R-:W-:Y:S01]  /*0de0*/  FFMA R15, -R2, R2, 1 ;  /* 0x3f800000020f7423 */ /* 0x000fe20000000102 */
[--C-:B------:R-:W-:Y:S01]  /*0df0*/  LOP3.LUT R29, R23, 0x80000000, R14.reuse, 0xb8, !PT ;  /* 0x80000000171d7812 */ /* 0x100fe200078eb80e */
[----:B------:R-:W-:Y:S01]  /*0e00*/  @!P4 FFMA R29, R14, R35, R14 ;  /* 0x000000230e1dc223 */ /* 0x000fe2000000000e */
[----:B------:R-:W-:Y:S01]  /*0e10*/  FFMA R14, R19, R38, 0.5 ;  /* 0x3f000000130e7423 */ /* 0x000fe20000000026 */
[C---:B------:R-:W-:Y:S01]  /*0e20*/  FMUL R19, R21.reuse, 0.79788458347320556641 ;  /* 0x3f4c422a15137820 */ /* 0x040fe20000400000 */
[----:B------:R-:W-:Y:S01]  /*0e30*/  FFMA R30, R21, R30, 1 ;  /* 0x3f800000151e7423 */ /* 0x000fe2000000001e */
[----:B------:R-:W-:Y:S01]  /*0e40*/  FMUL R23, R15, R28 ;  /* 0x0000001c0f177220 */ /* 0x000fe20000400000 */
[----:B------:R-:W-:Y:S01]  /*0e50*/  FMUL R15, R13, R14 ;  /* 0x0000000e0d0f7220 */ /* 0x000fe20000400000 */
[----:B------:R-:W-:Y:S01]  /*0e60*/  FMUL R3, R3, R24 ;  /* 0x0000001803037220 */ /* 0x000fe20000400000 */
[----:B------:R-:W-:Y:S01]  /*0e70*/  FMUL R13, R19, R30 ;  /* 0x0000001e130d7220 */ /* 0x000fe20000400000 */
[----:B------:R-:W-:Y:S01]  /*0e80*/  FFMA R29, R29, R38, 0.5 ;  /* 0x3f0000001d1d7423 */ /* 0x000fe20000000026 */
[----:B------:R-:W-:Y:S01]  /*0e90*/  FADD R4, R4, 1 ;  /* 0x3f80000004047421 */ /* 0x000fe20000000000 */
[----:B------:R-:W-:Y:S01]  /*0ea0*/  FADD R19, R2, 1 ;  /* 0x3f80000002137421 */ /* 0x000fe20000000000 */
[----:B------:R-:W-:Y:S01]  /*0eb0*/  FMUL R24, |R13|, 2.8853900432586669922 ;  /* 0x4038aa3b0d187820 */ /* 0x000fe20000400200 */
[C---:B------:R-:W-:Y:S01]  /*0ec0*/  FMUL R14, R12.reuse, R29 ;  /* 0x0000001d0c0e7220 */ /* 0x040fe20000400000 */
[----:B------:R-:W-:Y:S01]  /*0ed0*/  FMUL R12, R12, 0.5 ;  /* 0x3f0000000c0c7820 */ /* 0x000fe20000400000 */
[----:B------:R-:W-:Y:S01]  /*0ee0*/  FFMA R3, R4, 0.5, R3 ;  /* 0x3f00000004037823 */ /* 0x000fe20000000003 */
[----:B-----5:R-:W-:Y:S01]  /*0ef0*/  HADD2.F32 R2, -RZ, R7.H0_H0 ;  /* 0x20000007ff027230 */ /* 0x020fe20000004100 */
[----:B------:R-:W-:Y:S01]  /*0f00*/  @P0 R2UR UR18, R6 ;  /* 0x00000000061202ca */ /* 0x000fe200000e0000 */
[----:B------:R-:W0:Y:S01]  /*0f10*/  MUFU.EX2 R24, R24 ;  /* 0x0000001800187308 */ /* 0x000e220000000800 */
[----:B------:R-:W-:Y:S01]  /*0f20*/  FMUL R12, R12, R23 ;  /* 0x000000170c0c7220 */ /* 0x000fe20000400000 */
[----:B------:R-:W-:-:S02]  /*0f30*/  HADD2.F32 R22, -RZ, R22.H1_H1 ;  /* 0x30000016ff167230 */ /* 0x000fc40000004100 */
[----:B------:R-:W-:Y:S01]  /*0f40*/  FMUL R3, R3, R36 ;  /* 0x0000002403037220 */ /* 0x000fe20000400000 */
[----:B------:R-:W-:Y:S02]  /*0f50*/  HADD2.F32 R7, -RZ, R7.H1_H1 ;  /* 0x30000007ff077230 */ /* 0x000fe40000004100 */
[----:B------:R-:W-:Y:S01]  /*0f60*/  FFMA R12, R19, 0.5, R12 ;  /* 0x3f000000130c7823 */ /* 0x000fe2000000000c */
[----:B------:R-:W-:Y:S02]  /*0f70*/  HADD2.F32 R19, -RZ, R10.H1_H1 ;  /* 0x3000000aff137230 */ /* 0x000fe40000004100 */
[----:B------:R-:W-:Y:S01]  /*0f80*/  FMUL R23, R3, R2 ;  /* 0x0000000203177220 */ /* 0x000fe20000400000 */
[C---:B------:R-:W-:Y:S01]  /*0f90*/  FMUL R3, R22.reuse, 0.044714998453855514526 ;  /* 0x3d37271316037820 */ /* 0x040fe20000400000 */
[C---:B------:R-:W-:Y:S01]  /*0fa0*/  FMUL R2, R21.reuse, 0.035677410662174224854 ;  /* 0x3d12227a15027820 */ /* 0x040fe20000400000 */
[----:B------:R-:W-:Y:S01]  /*0fb0*/  FMUL R31, R22, 0.79788458347320556641 ;  /* 0x3f4c422a161f7820 */ /* 0x000fe20000400000 */
[----:B------:R-:W-:Y:S01]  /*0fc0*/  FMUL R12, R12, R19 ;  /* 0x000000130c0c7220 */ /* 0x000fe20000400000 */
[----:B------:R-:W-:Y:S01]  /*0fd0*/  FFMA R4, R22, R3, 1 ;  /* 0x3f80000016047423 */ /* 0x000fe20000000003 */
[----:B------:R-:W-:Y:S01]  /*0fe0*/  FFMA R2, R21, R2, 0.79788458347320556641 ;  /* 0x3f4c422a15027423 */ /* 0x000fe20000000002 */
[----:B------:R-:W-:Y:S01]  /*0ff0*/  FMUL R36, R36, R15 ;  /* 0x0000000f24247220 */ /* 0x000fe20000400000 */
[----:B------:R-:W-:Y:S01]  /*1000*/  FMUL R30, R12, R7 ;  /* 0x000000070c1e7220 */ /* 0x000fe20000400000 */
[----:B------:R-:W-:Y:S01]  /*1010*/  FMUL R31, R31, R4 ;  /* 0x000000041f1f7220 */ /* 0x000fe20000400000 */
[----:B0-----:R-:W-:Y:S01]  /*1020*/  FADD R24, R24, 1 ;  /* 0x3f80000018187421 */ /* 0x001fe20000000000 */
[----:B------:R-:W-:Y:S01]  /*1030*/  FMUL R32, R21, R2 ;  /* 0x0000000215207220 */ /* 0x000fe20000400000 */
[----:B------:R-:W-:Y:S01]  /*1040*/  FMUL R2, R13, R13 ;  /* 0x0000000d0d027220 */ /* 0x000fe20000400000 */
[----:B------:R-:W-:Y:S01]  /*1050*/  FMUL R4, R31, R31 ;  /* 0x0000001f1f047220 */ /* 0x000fe20000400000 */
[----:B------:R-:W0:Y:S01]  /*1060*/  MUFU.RCP R7, R24 ;  /* 0x0000001800077308 */ /* 0x000e220000001000 */
[----:B------:R-:W-:Y:S01]  /*1070*/  FMUL R3, R32, R32 ;  /* 0x0000002020037220 */ /* 0x000fe20000400000 */
[----:B------:R-:W-:Y:S01]  /*1080*/  FMUL R35, R19, R14 ;  /* 0x0000000e13237220 */ /* 0x000fe20000400000 */
[-C--:B------:R-:W-:Y:S01]  /*1090*/  FFMA R15, R2, R5.reuse, -0.052303962409496307373 ;  /* 0xbd563cae020f7423 */ /* 0x080fe20000000005 */
[-C--:B------:R-:W-:Y:S01]  /*10a0*/  FFMA R19, R4, R5.reuse, -0.052303962409496307373 ;  /* 0xbd563cae04137423 */ /* 0x080fe20000000005 */
[----:B------:R-:W-:Y:S01]  /*10b0*/  FFMA R6, R3, R5, -0.052303962409496307373 ;  /* 0xbd563cae03067423 */ /* 0x000fe20000000005 */
[----:B------:R-:W-:Y:S01]  /*10c0*/  FSETP.GE.AND P0, PT, |R13|, 9.010913848876953125, PT ;  /* 0x41102cb40d00780b */ /* 0x000fe20003f06200 */
[----:B------:R-:W-:Y:S01]  /*10d0*/  FFMA R15, R2, R15, 0.1331529766321182251 ;  /* 0x3e085941020f7423 */ /* 0x000fe2000000000f */
[----:B------:R-:W-:Y:S01]  /*10e0*/  FFMA R19, R4, R19, 0.1331529766321182251 ;  /* 0x3e08594104137423 */ /* 0x000fe20000000013 */
[----:B------:R-:W-:Y:S01]  /*10f0*/  FFMA R6, R3, R6, 0.1331529766321182251 ;  /* 0x3e08594103067423 */ /* 0x000fe20000000006 */
[----:B------:R-:W-:Y:S01]  /*1100*/  FSETP.GE.AND P1, PT, |R13|, 0.60000002384185791016, PT ;  /* 0x3f19999a0d00780b */ /* 0x000fe20003f26200 */
[----:B------:R-:W-:Y:S01]  /*1110*/  FFMA R15, R2, R15, -0.33332768082618713379 ;  /* 0xbeaaa9ed020f7423 */ /* 0x000fe2000000000f */
[----:B------:R-:W-:Y:S01]  /*1120*/  FFMA R19, R4, R19, -0.33332768082618713379 ;  /* 0xbeaaa9ed04137423 */ /* 0x000fe20000000013 */
[----:B------:R-:W-:Y:S01]  /*1130*/  FFMA R10, R3, R6, -0.33332768082618713379 ;  /* 0xbeaaa9ed030a7423 */ /* 0x000fe20000000006 */
[----:B------:R-:W-:Y:S01]  /*1140*/  IADD3 R28, PT, PT, -R27, R0, RZ ;  /* 0x000000001b1c7210 */ /* 0x000fe20007ffe1ff */
[----:B------:R-:W-:Y:S01]  /*1150*/  FFMA R6, R2, R15, RZ ;  /* 0x0000000f02067223 */ /* 0x000fe200000000ff */
[----:B------:R-:W-:Y:S01]  /*1160*/  FFMA R40, R4, R19, RZ ;  /* 0x0000001304287223 */ /* 0x000fe200000000ff */
[----:B0-----:R-:W-:Y:S01]  /*1170*/  FFMA R7, R7, -2, R8 ;  /* 0xc000000007077823 */ /* 0x001fe20000000008 */
[----:B------:R-:W-:Y:S01]  /*1180*/  FMUL R4, |R32|, 2.8853900432586669922 ;  /* 0x4038aa3b20047820 */ /* 0x000fe20000400200 */
[----:B------:R-:W-:Y:S01]  /*1190*/  FFMA R37, R3, R10, RZ ;  /* 0x0000000a03257223 */ /* 0x000fe200000000ff */
[----:B------:R-:W-:Y:S01]  /*11a0*/  FMUL R3, |R31|, 2.8853900432586669922 ;  /* 0x4038aa3b1f037820 */ /* 0x000fe20000400200 */
[----:B------:R-:W-:Y:S01]  /*11b0*/  IADD3 R34, PT, PT, R28, 0x1e, RZ ;  /* 0x0000001e1c227810 */ /* 0x000fe20007ffe0ff */
[----:B------:R-:W-:Y:S01]  /*11c0*/  FMUL R15, R35, UR18 ;  /* 0x00000012230f7c20 */ /* 0x000fe20008400000 */
[----:B------:R-:W-:Y:S01]  /*11d0*/  FSEL R2, R7, 1, !P0 ;  /* 0x3f80000007027808 */ /* 0x000fe20004000000 */
[----:B------:R-:W-:Y:S01]  /*11e0*/  FMUL R7, R22, 0.035677410662174224854 ;  /* 0x3d12227a16077820 */ /* 0x000fe20000400000 */
[----:B------:R-:W0:Y:S01]  /*11f0*/  MUFU.EX2 R4, R4 ;  /* 0x0000000400047308 */ /* 0x000e220000000800 */
[----:B------:R-:W-:-:S02]  /*1200*/  IADD3 R12, P0, PT, R18, UR8, RZ ;  /* 0x00000008120c7c10 */ /* 0x000fc4000ff1e0ff */
[----:B------:R-:W-:Y:S01]  /*1210*/  FFMA R7, R22, R7, 0.79788458347320556641 ;  /* 0x3f4c422a16077423 */ /* 0x000fe20000000007 */
[--C-:B------:R-:W-:Y:S01]  /*1220*/  LOP3.LUT R29, R2, 0x80000000, R13.reuse, 0xb8, !PT ;  /* 0x80000000021d7812 */ /* 0x100fe200078eb80d */
[----:B------:R-:W-:Y:S01]  /*1230*/  @!P1 FFMA R29, R13, R6, R13 ;  /* 0x000000060d1d9223 */ /* 0x000fe2000000000d */
[----:B------:R-:W-:Y:S01]  /*1240*/  MOV R2, UR12 ;  /* 0x0000000c00027c02 */ /* 0x000fe20008000f00 */
[----:B------:R-:W-:Y:S01]  /*1250*/  FMUL R33, R22, R7 ;  /* 0x0000000716217220 */ /* 0x000fe20000400000 */
[----:B------:R1:W2:Y:S01]  /*1260*/  MUFU.EX2 R10, R3 ;  /* 0x00000003000a7308 */ /* 0x0002a20000000800 */
[----:B------:R-:W-:Y:S01]  /*1270*/  IADD3.X R13, PT, PT, R9, UR9, RZ, P0, !PT ;  /* 0x00000009090d7c10 */ /* 0x000fe200087fe4ff */
[----:B------:R-:W-:Y:S01]  /*1280*/  FMUL R6, R23, UR18 ;  /* 0x0000001217067c20 */ /* 0x000fe20008400000 */
[----:B------:R-:W-:Y:S02]  /*1290*/  IMAD R14, R27, UR12, R2 ;  /* 0x0000000c1b0e7c24 */ /* 0x000fe4000f8e0202 */
[----:B------:R-:W-:Y:S01]  /*12a0*/  FMUL R2, |R33|, 2.8853900432586669922 ;  /* 0x4038aa3b21027820 */ /* 0x000fe20000400200 */
[----:B------:R-:W-:Y:S01]  /*12b0*/  IADD3 R18, P0, PT, R18, UR29, RZ ;  /* 0x0000001d12127c10 */ /* 0x000fe2000ff1e0ff */
[----:B------:R-:W-:Y:S01]  /*12c0*/  FMUL R7, R30, UR18 ;  /* 0x000000121e077c20 */ /* 0x000fe20008400000 */
[----:B------:R-:W-:-:S02]  /*12d0*/  LOP3.LUT R34, R34, 0x1f, RZ, 0xc0, !PT ;  /* 0x0000001f22227812 */ /* 0x000fc400078ec0ff */
[----:B-1----:R-:W-:Y:S01]  /*12e0*/  IADD3 R3, P1, PT, R14, UR12, RZ ;  /* 0x0000000c0e037c10 */ /* 0x002fe2000ff3e0ff */
[----:B------:R-:W1:Y:S01]  /*12f0*/  MUFU.EX2 R2, R2 ;  /* 0x0000000200027308 */ /* 0x000e620000000800 */
[----:B0-----:R-:W-:Y:S01]  /*1300*/  FADD R43, R4, 1 ;  /* 0x3f800000042b7421 */ /* 0x001fe20000000000 */
[----:B------:R-:W-:Y:S01]  /*1310*/  IADD3.X R19, PT, PT, R9, UR30, RZ, P0, !PT ;  /* 0x0000001e09137c10 */ /* 0x000fe200087fe4ff */
[----:B------:R-:W-:Y:S01]  /*1320*/  FMUL R4, R33, R33 ;  /* 0x0000002121047220 */ /* 0x000fe20000400000 */
[----:B------:R-:W-:Y:S01]  /*1330*/  IADD3.X R25, PT, PT, R25, UR26, RZ, P1, !PT ;  /* 0x0000001a19197c10 */ /* 0x000fe20008ffe4ff */
[----:B------:R0:W-:Y:S01]  /*1340*/  STG.E.64 desc[UR22][R12.64], R6 ;  /* 0x000000060c007986 */ /* 0x0001e2000c101b16 */
[----:B------:R-:W-:Y:S01]  /*1350*/  IADD3 R9, P0, PT, R34, R3, RZ ;  /* 0x0000000322097210 */ /* 0x000fe20007f1e0ff */
[----:B--2---:R-:W-:Y:S01]  /*1360*/  FADD R41, R10, 1 ;  /* 0x3f8000000a297421 */ /* 0x004fe20000000000 */
[----:B------:R-:W-:Y:S01]  /*1370*/  FMUL R14, R36, UR18 ;  /* 0x00000012240e7c20 */ /* 0x000fe20008400000 */
[----:B------:R-:W2:Y:S01]  /*1380*/  MUFU.RCP R43, R43 ;  /* 0x0000002b002b7308 */ /* 0x000ea20000001000 */
[----:B------:R-:W-:-:S02]  /*1390*/  IADD3.X R10, PT, PT, RZ, R25, RZ, P0, !PT ;  /* 0x00000019ff0a7210 */ /* 0x000fc400007fe4ff */
[C---:B------:R-:W-:Y:S01]  /*13a0*/  SHF.L.U32 R39, R9.reuse, 0x2, RZ ;  /* 0x0000000209277819 */ /* 0x040fe200000006ff */
[----:B------:R3:W-:Y:S01]  /*13b0*/  STG.E.64 desc[UR22][R18.64], R14 ;  /* 0x0000000e12007986 */ /* 0x0007e2000c101b16 */
[----:B------:R-:W-:Y:S01]  /*13c0*/  SHF.L.U64.HI R24, R9, 0x2, R10 ;  /* 0x0000000209187819 */ /* 0x000fe2000001020a */
[----:B-1----:R-:W-:Y:S02]  /*13d0*/  FADD R45, R2, 1 ;  /* 0x3f800000022d7421 */ /* 0x002fe40000000000 */
[----:B------:R-:W1:Y:S01]  /*13e0*/  MUFU.RCP R41, R41 ;  /* 0x0000002900297308 */ /* 0x000e620000001000 */
[----:B0-----:R-:W-:Y:S01]  /*13f0*/  FFMA R13, R4, R5, -0.052303962409496307373 ;  /* 0xbd563cae040d7423 */ /* 0x001fe20000000005 */
[----:B------:R-:W-:-:S03]  /*1400*/  IADD3 R12, P0, PT, R39, UR21, RZ ;  /* 0x00000015270c7c10 */ /* 0x000fc6000ff1e0ff */
[----:B------:R-:W-:-:S03]  /*1410*/  FFMA R13, R4, R13, 0.1331529766321182251 ;  /* 0x3e085941040d7423 */ /* 0x000fc6000000000d */
[----:B------:R-:W0:Y:S01]  /*1420*/  MUFU.RCP R45, R45 ;  /* 0x0000002d002d7308 */ /* 0x000e220000001000 */
[----:B------:R-:W-:Y:S01]  /*1430*/  FFMA R2, R4, R13, -0.33332768082618713379 ;  /* 0xbeaaa9ed04027423 */ /* 0x000fe2000000000d */
[----:B------:R-:W-:-:S03]  /*1440*/  IADD3.X R13, PT, PT, R24, UR24, RZ, P0, !PT ;  /* 0x00000018180d7c10 */ /* 0x000fc600087fe4ff */
[----:B---3--:R-:W-:Y:S02]  /*1450*/  FFMA R18, R4, R2, RZ ;  /* 0x0000000204127223 */ /* 0x008fe400000000ff */
[----:B------:R3:W4:Y:S01]  /*1460*/  LDG.E R4, desc[UR22][R12.64] ;  /* 0x000000160c047981 */ /* 0x000722000c1e1900 */
[C---:B------:R-:W-:Y:S01]  /*1470*/  FSETP.GE.AND P1, PT, |R32|.reuse, 0.60000002384185791016, PT ;  /* 0x3f19999a2000780b */ /* 0x040fe20003f26200 */
[--C-:B--2---:R-:W-:Y:S01]  /*1480*/  FFMA R43, R43, -2, R8.reuse ;  /* 0xc00000002b2b7823 */ /* 0x104fe20000000008 */
[----:B------:R-:W-:Y:S01]  /*1490*/  FSETP.GE.AND P3, PT, |R31|, 0.60000002384185791016, PT ;  /* 0x3f19999a1f00780b */ /* 0x000fe20003f66200 */
[--C-:B-1----:R-:W-:Y:S01]  /*14a0*/  FFMA R41, R41, -2, R8.reuse ;  /* 0xc000000029297823 */ /* 0x102fe20000000008 */
[----:B------:R-:W-:Y:S02]  /*14b0*/  FSETP.GE.AND P0, PT, |R32|, 9.010913848876953125, PT ;  /* 0x41102cb42000780b */ /* 0x000fe40003f06200 */
[C---:B------:R-:W-:Y:S02]  /*14c0*/  FSETP.GE.AND P4, PT, |R33|.reuse, 9.010913848876953125, PT ;  /* 0x41102cb42100780b */ /* 0x040fe40003f86200 */
[----:B------:R-:W-:Y:S01]  /*14d0*/  FSETP.GE.AND P5, PT, |R33|, 0.60000002384185791016, PT ;  /* 0x3f19999a2100780b */ /* 0x000fe20003fa6200 */
[----:B0-----:R-:W-:Y:S01]  /*14e0*/  FFMA R45, R45, -2, R8 ;  /* 0xc00000002d2d7823 */ /* 0x001fe20000000008 */
[----:B------:R-:W-:-:S02]  /*14f0*/  FSETP.GE.AND P2, PT, |R31|, 9.010913848876953125, PT ;  /* 0x41102cb41f00780b */ /* 0x000fc40003f46200 */
[----:B------:R-:W-:Y:S02]  /*1500*/  FSEL R43, R43, 1, !P0 ;  /* 0x3f8000002b2b7808 */ /* 0x000fe40004000000 */
[----:B---3--:R-:W-:Y:S02]  /*1510*/  FSEL R12, R45, 1, !P4 ;  /* 0x3f8000002d0c7808 */ /* 0x008fe40006000000 */
[----:B------:R-:W-:Y:S02]  /*1520*/  FSEL R2, R41, 1, !P2 ;  /* 0x3f80000029027808 */ /* 0x000fe40005000000 */
[--C-:B------:R-:W-:Y:S01]  /*1530*/  LOP3.LUT R13, R43, 0x80000000, R32.reuse, 0xb8, !PT ;  /* 0x800000002b0d7812 */ /* 0x100fe200078eb820 */
[----:B------:R-:W-:Y:S01]  /*1540*/  @!P1 FFMA R13, R32, R37, R32 ;  /* 0x00000025200d9223 */ /* 0x000fe20000000020 */
[----:B------:R-:W-:Y:S01]  /*1550*/  LOP3.LUT R19, R12, 0x80000000, R33, 0xb8, !PT ;  /* 0x800000000c137812 */ /* 0x000fe200078eb821 */
[----:B------:R-:W-:Y:S01]  /*1560*/  FMUL R12, R21, 0.10703222453594207764 ;  /* 0x3ddb33b6150c7820 */ /* 0x000fe20000400000 */
[--C-:B------:R-:W-:Y:S01]  /*1570*/  LOP3.LUT R2, R2, 0x80000000, R31.reuse, 0xb8, !PT ;  /* 0x8000000002027812 */ /* 0x100fe200078eb81f */
[----:B------:R-:W-:Y:S01]  /*1580*/  @!P3 FFMA R2, R31, R40, R31 ;  /* 0x000000281f02b223 */ /* 0x000fe2000000001f */
[C---:B------:R-:W-:Y:S01]  /*1590*/  FMUL R37, R22.reuse, 0.10703222453594207764 ;  /* 0x3ddb33b616257820 */ /* 0x040fe20000400000 */
[----:B------:R-:W-:Y:S01]  /*15a0*/  MOV R42, UR27 ;  /* 0x0000001b002a7c02 */ /* 0x000fe20008000f00 */
[----:B------:R-:W-:Y:S01]  /*15b0*/  @!P5 FFMA R19, R33, R18, R33 ;  /* 0x000000122113d223 */ /* 0x000fe20000000021 */
[----:B------:R-:W-:Y:S01]  /*15c0*/  FFMA R31, R21, R12, 0.79788458347320556641 ;  /* 0x3f4c422a151f7423 */ /* 0x000fe2000000000c */
[----:B------:R-:W-:Y:S01]  /*15d0*/  FFMA R37, R22, R37, 0.79788458347320556641 ;  /* 0x3f4c422a16257423 */ /* 0x000fe20000000025 */
[----:B------:R-:W-:Y:S01]  /*15e0*/  FFMA R12, -R29, R29, 1 ;  /* 0x3f8000001d0c7423 */ /* 0x000fe2000000011d */
[----:B------:R-:W-:Y:S01]  /*15f0*/  FFMA R18, -R2, R2, 1 ;  /* 0x3f80000002127423 */ /* 0x000fe20000000102 */
[----:B------:R-:W-:-:S02]  /*1600*/  IMAD R27, R27, UR27, R42 ;  /* 0x0000001b1b1b7c24 */ /* 0x000fc4000f8e022a */
[----:B------:R-:W-:Y:S01]  /*1610*/  FFMA R44, R13, R38, 0.5 ;  /* 0x3f0000000d2c7423 */ /* 0x000fe20000000026 */
[----:B------:R-:W-:Y:S01]  /*1620*/  FMUL R31, R12, R31 ;  /* 0x0000001f0c1f7220 */ /* 0x000fe20000400000 */
[----:B------:R-:W-:Y:S01]  /*1630*/  FMUL R37, R18, R37 ;  /* 0x0000002512257220 */ /* 0x000fe20000400000 */
[----:B------:R-:W-:Y:S01]  /*1640*/  FMUL R12, R21, 0.5 ;  /* 0x3f000000150c7820 */ /* 0x000fe20000400000 */
[----:B------:R-:W-:Y:S01]  /*1650*/  FMUL R18, R22, 0.5 ;  /* 0x3f00000016127820 */ /* 0x000fe20000400000 */
[----:B------:R-:W-:Y:S01]  /*1660*/  IADD3 R27, P0, PT, R27, UR27, RZ ;  /* 0x0000001b1b1b7c10 */ /* 0x000fe2000ff1e0ff */
[----:B------:R-:W-:Y:S01]  /*1670*/  FMUL R44, R21, R44 ;  /* 0x0000002c152c7220 */ /* 0x000fe20000400000 */
[----:B------:R-:W-:Y:S01]  /*1680*/  FMUL R12, R12, R31 ;  /* 0x0000001f0c0c7220 */ /* 0x000fe20000400000 */
[----:B------:R-:W-:Y:S01]  /*1690*/  FMUL R18, R18, R37 ;  /* 0x0000002512127220 */ /* 0x000fe20000400000 */
[----:B------:R-:W-:Y:S01]  /*16a0*/  FADD R29, R29, 1 ;  /* 0x3f8000001d1d7421 */ /* 0x000fe20000000000 */
[----:B------:R-:W-:Y:S01]  /*16b0*/  FADD R21, R2, 1 ;  /* 0x3f80000002157421 */ /* 0x000fe20000000000 */
[----:B------:R-:W-:Y:S01]  /*16c0*/  IADD3 R32, P1, PT, R34, R27, RZ ;  /* 0x0000001b22207210 */ /* 0x000fe20007f3e0ff */
[----:B------:R-:W-:Y:S01]  /*16d0*/  FFMA R31, R19, R38, 0.5 ;  /* 0x3f000000131f7423 */ /* 0x000fe20000000026 */
[----:B------:R-:W-:Y:S01]  /*16e0*/  IADD3.X R26, PT, PT, R26, UR28, RZ, P0, !PT ;  /* 0x0000001c1a1a7c10 */ /* 0x000fe200087fe4ff */
[----:B------:R-:W-:-:S02]  /*16f0*/  HADD2.F32 R19, -RZ, R20.H0_H0 ;  /* 0x20000014ff137230 */ /* 0x000fc40000004100 */
[----:B------:R-:W-:Y:S01]  /*1700*/  FFMA R12, R29, 0.5, R12 ;  /* 0x3f0000001d0c7823 */ /* 0x000fe2000000000c */
[----:B------:R-:W-:Y:S01]  /*1710*/  FFMA R18, R21, 0.5, R18 ;  /* 0x3f00000015127823 */ /* 0x000fe20000000012 */
[----:B------:R-:W-:Y:S01]  /*1720*/  HADD2.F32 R21, -RZ, R20.H1_H1 ;  /* 0x30000014ff157230 */ /* 0x000fe20000004100 */
[----:B------:R-:W-:Y:S01]  /*1730*/  LEA RZ, P0, R32, UR17, 0x2 ;  /* 0x0000001120ff7c11 */ /* 0x000fe2000f8010ff */
[----:B------:R-:W-:Y:S01]  /*1740*/  FMUL R2, R22, R31 ;  /* 0x0000001f16027220 */ /* 0x000fe20000400000 */
[----:B------:R-:W-:Y:S01]  /*1750*/  IADD3.X R33, PT, PT, RZ, R26, RZ, P1, !PT ;  /* 0x0000001aff217210 */ /* 0x000fe20000ffe4ff */
[----:B------:R-:W-:Y:S01]  /*1760*/  FMUL R44, R19, R44 ;  /* 0x0000002c132c7220 */ /* 0x000fe20000400000 */
[----:B------:R-:W-:Y:S01]  /*1770*/  FMUL R22, R12, R19 ;  /* 0x000000130c167220 */ /* 0x000fe20000400000 */
[----:B------:R-:W-:Y:S01]  /*1780*/  IADD3 R28, PT, PT, R28, 0x1d, RZ ;  /* 0x0000001d1c1c7810 */ /* 0x000fe20007ffe0ff */
[--C-:B------:R-:W-:Y:S01]  /*1790*/  HADD2.F32 R19, -RZ, R17.reuse.H0_H0 ;  /* 0x20000011ff137230 */ /* 0x100fe20000004100 */
[----:B------:R-:W-:Y:S01]  /*17a0*/  LEA.HI.X R13, R32, UR14, R33, 0x2, P0 ;  /* 0x0000000e200d7c11 */ /* 0x000fe200080f1421 */
[----:B------:R-:W-:Y:S01]  /*17b0*/  FMUL R31, R18, R21 ;  /* 0x00000015121f7220 */ /* 0x000fe20000400000 */
[----:B------:R-:W-:Y:S01]  /*17c0*/  IADD3 R18, P0, PT, R39, UR19, RZ ;  /* 0x0000001327127c10 */ /* 0x000fe2000ff1e0ff */
[----:B------:R-:W-:Y:S01]  /*17d0*/  FMUL R43, R21, R2 ;  /* 0x00000002152b7220 */ /* 0x000fe20000400000 */
[----:B------:R-:W-:Y:S01]  /*17e0*/  LOP3.LUT R28, R28, 0x1f, RZ, 0xc0, !PT ;  /* 0x0000001f1c1c7812 */ /* 0x000fe200078ec0ff */
[----:B------:R-:W-:Y:S01]  /*17f0*/  FMUL R22, R22, R19 ;  /* 0x0000001316167220 */ /* 0x000fe20000400000 */
[----:B------:R-:W-:Y:S01]  /*1800*/  IADD3.X R19, PT, PT, R24, UR25, RZ, P0, !PT ;  /* 0x0000001918137c10 */ /* 0x000fe200087fe4ff */
[----:B------:R-:W-:Y:S01]  /*1810*/  HADD2.F32 R2, -RZ, R17.H1_H1 ;  /* 0x30000011ff027230 */ /* 0x000fe20000004100 */
[----:B------:R-:W-:-:S02]  /*1820*/  IADD3 R24, P0, P1, R28, UR12, R3 ;  /* 0x0000000c1c187c10 */ /* 0x000fc4000f91e003 */
[----:B------:R-:W-:Y:S02]  /*1830*/  IADD3 R12, PT, PT, R34, R27, RZ ;  /* 0x0000001b220c7210 */ /* 0x000fe40007ffe0ff */
[C---:B------:R-:W-:Y:S01]  /*1840*/  SHF.L.U64.HI R17, R16.reuse, 0x3, R11 ;  /* 0x0000000310117819 */ /* 0x040fe2000001020b */
[----:B------:R-:W-:Y:S01]  /*1850*/  FMUL R31, R31, R2 ;  /* 0x000000021f1f7220 */ /* 0x000fe20000400000 */
[----:B------:R-:W-:Y:S01]  /*1860*/  SHF.L.U32 R16, R16, 0x3, RZ ;  /* 0x0000000310107819 */ /* 0x000fe200000006ff */
[----:B------:R0:W2:Y:S01]  /*1870*/  LDG.E R11, desc[UR22][R18.64] ;  /* 0x00000016120b7981 */ /* 0x0000a2000c1e1900 */
[----:B------:R-:W-:Y:S02]  /*1880*/  IADD3.X R25, PT, PT, RZ, UR26, R25, P0, P1 ;  /* 0x0000001aff197c10 */ /* 0x000fe400087e2419 */
[----:B------:R-:W-:Y:S02]  /*1890*/  SHF.L.U32 R32, R24, 0x2, RZ ;  /* 0x0000000218207819 */ /* 0x000fe400000006ff */
[----:B------:R-:W-:-:S02]  /*18a0*/  LEA R12, R12, UR17, 0x2 ;  /* 0x000000110c0c7c11 */ /* 0x000fc4000f8e10ff */
[C---:B------:R-:W-:Y:S02]  /*18b0*/  IADD3 R2, P0, PT, R16.reuse, UR8, RZ ;  /* 0x0000000810027c10 */ /* 0x040fe4000ff1e0ff */
[----:B------:R-:W-:Y:S01]  /*18c0*/  IADD3 R16, P1, PT, R16, UR29, RZ ;  /* 0x0000001d10107c10 */ /* 0x000fe2000ff3e0ff */
[----:B------:R1:W3:Y:S01]  /*18d0*/  LDG.E R29, desc[UR22][R12.64] ;  /* 0x000000160c1d7981 */ /* 0x0002e2000c1e1900 */
[----:B------:R-:W-:Y:S02]  /*18e0*/  SHF.L.U64.HI R33, R24, 0x2, R25 ;  /* 0x0000000218217819 */ /* 0x000fe40000010219 */
[----:B------:R-:W-:Y:S01]  /*18f0*/  IADD3 R20, P2, PT, R32, UR21, RZ ;  /* 0x0000001520147c10 */ /* 0x000fe2000ff5e0ff */
[----:B0-----:R-:W-:Y:S01]  /*1900*/  FMUL R18, R44, UR18 ;  /* 0x000000122c127c20 */ /* 0x001fe20008400000 */
[----:B------:R-:W-:Y:S01]  /*1910*/  IADD3.X R3, PT, PT, R17, UR9, RZ, P0, !PT ;  /* 0x0000000911037c10 */ /* 0x000fe200087fe4ff */
[----:B------:R-:W-:Y:S01]  /*1920*/  FMUL R19, R43, UR18 ;  /* 0x000000122b137c20 */ /* 0x000fe20008400000 */
[----:B------:R-:W-:-:S02]  /*1930*/  IADD3.X R17, PT, PT, R17, UR30, RZ, P1, !PT ;  /* 0x0000001e11117c10 */ /* 0x000fc40008ffe4ff */
[----:B------:R-:W-:Y:S01]  /*1940*/  IADD3.X R21, PT, PT, R33, UR24, RZ, P2, !PT ;  /* 0x0000001821157c10 */ /* 0x000fe200097fe4ff */
[----:B-1----:R-:W-:Y:S01]  /*1950*/  FMUL R12, R22, UR18 ;  /* 0x00000012160c7c20 */ /* 0x002fe20008400000 */
[----:B------:R-:W-:-:S05]  /*1960*/  FMUL R13, R31, UR18 ;  /* 0x000000121f0d7c20 */ /* 0x000fca0008400000 */
[----:B------:R-:W-:Y:S04]  /*1970*/  STG.E.64 desc[UR22][R2.64], R12 ;  /* 0x0000000c02007986 */ /* 0x000fe8000c101b16 */
[----:B------:R0:W-:Y:S04]  /*1980*/  STG.E.64 desc[UR22][R16.64], R18 ;  /* 0x0000001210007986 */ /* 0x0001e8000c101b16 */
[----:B------:R-:W5:Y:S01]  /*1990*/  LDG.E R21, desc[UR22][R20.64] ;  /* 0x0000001614157981 */ /* 0x000f62000c1e1900 */
[----:B------:R-:W-:-:S04]  /*19a0*/  IADD3 R27, P0, P1, R28, UR27, R27 ;  /* 0x0000001b1c1b7c10 */ /* 0x000fc8000f91e01b */
[----:B------:R-:W-:Y:S02]  /*19b0*/  IADD3.X R42, PT, PT, RZ, UR28, R26, P0, P1 ;  /* 0x0000001cff2a7c10 */ /* 0x000fe400087e241a */
[----:B------:R-:W-:-:S04]  /*19c0*/  LEA R26, P0, R27, UR17, 0x2 ;  /* 0x000000111b1a7c11 */ /* 0x000fc8000f8010ff */
[----:B------:R-:W-:Y:S02]  /*19d0*/  LEA.HI.X R27, R27, UR14, R42, 0x2, P0 ;  /* 0x0000000e1b1b7c11 */ /* 0x000fe400080f142a */
[----:B------:R-:W-:Y:S01]  /*19e0*/  FMNMX3 R23, |R23|, RZ, |R30|, !PT ;  /* 0x000000ff17177276 */ /* 0x000fe2000780061e */
[--C-:B----4-:R-:W-:Y:S01]  /*19f0*/  HADD2.F32 R37, -RZ, R4.reuse.H0_H0 ;  /* 0x20000004ff257230 */ /* 0x110fe20000004100 */
[----:B------:R-:W-:Y:S01]  /*1a00*/  IADD3 R32, P0, PT, R32, UR19, RZ ;  /* 0x0000001320207c10 */ /* 0x000fe2000ff1e0ff */
[----:B------:R-:W4:Y:S01]  /*1a10*/  LDG.E R26, desc[UR22][R26.64] ;  /* 0x000000161a1a7981 */ /* 0x000f22000c1e1900 */
[----:B0-----:R-:W-:Y:S01]  /*1a20*/  HADD2.F32 R16, -RZ, R4.H1_H1 ;  /* 0x30000004ff107230 */ /* 0x001fe20000004100 */
[----:B------:R-:W0:Y:S01]  /*1a30*/  S2UR UR17, SR_CgaCtaId ;  /* 0x00000000001179c3 */ /* 0x000e220000008800 */
[----:B------:R-:W-:Y:S01]  /*1a40*/  IADD3.X R33, PT, PT, R33, UR25, RZ, P0, !PT ;  /* 0x0000001921217c10 */ /* 0x000fe200087fe4ff */
[----:B------:R-:W1:Y:S04]  /*1a50*/  LDCU.64 UR14, c[0x0][0x3c0] ;  /* 0x00007800ff0e77ac */ /* 0x000e680008000a00 */
[----:B------:R1:W4:Y:S01]  /*1a60*/  LDG.E R20, desc[UR22][R32.64] ;  /* 0x0000001620147981 */ /* 0x000322000c1e1900 */
[C---:B------:R-:W-:Y:S01]  /*1a70*/  FMUL R40, R37.reuse, 0.044714998453855514526 ;  /* 0x3d37271325287820 */ /* 0x040fe20000400000 */
[----:B------:R-:W-:-:S03]  /*1a80*/  FMUL R39, R37, 0.79788458347320556641 ;  /* 0x3f4c422a25277820 */ /* 0x000fc60000400000 */
[----:B------:R-:W-:Y:S01]  /*1a90*/  FFMA R40, R37, R40, 1 ;  /* 0x3f80000025287423 */ /* 0x000fe20000000028 */
[----:B------:R-:W-:-:S03]  /*1aa0*/  FMUL R3, R16, 0.044714998453855514526 ;  /* 0x3d37271310037820 */ /* 0x000fc60000400000 */
[----:B------:R-:W-:Y:S01]  /*1ab0*/  FMUL R4, R39, R40 ;  /* 0x0000002827047220 */ /* 0x000fe20000400000 */
[C---:B------:R-:W-:Y:S01]  /*1ac0*/  FFMA R2, R16.reuse, R3, 1 ;  /* 0x3f80000010027423 */ /* 0x040fe20000000003 */
[----:B------:R-:W-:Y:S02]  /*1ad0*/  FMUL R39, R16, 0.79788458347320556641 ;  /* 0x3f4c422a10277820 */ /* 0x000fe40000400000 */
[----:B------:R-:W-:Y:S02]  /*1ae0*/  FMUL R3, |R4|, 2.8853900432586669922 ;  /* 0x4038aa3b04037820 */ /* 0x000fe40000400200 */
[----:B------:R-:W-:Y:S01]  /*1af0*/  FMUL R39, R39, R2 ;  /* 0x0000000227277220 */ /* 0x000fe20000400000 */
[----:B------:R-:W-:-:S03]  /*1b00*/  FMUL R2, R37, 0.035677410662174224854 ;  /* 0x3d12227a25027820 */ /* 0x000fc60000400000 */
[----:B------:R-:W0:Y:S01]  /*1b10*/  MUFU.EX2 R3, R3 ;  /* 0x0000000300037308 */ /* 0x000e220000000800 */
[----:B------:R-:W-:Y:S01]  /*1b20*/  FFMA R2, R37, R2, 0.79788458347320556641 ;  /* 0x3f4c422a25027423 */ /* 0x000fe20000000002 */
[----:B------:R-:W-:-:S03]  /*1b30*/  FMUL R40, |R39|, 2.8853900432586669922 ;  /* 0x4038aa3b27287820 */ /* 0x000fc60000400200 */
[----:B------:R-:W-:-:S03]  /*1b40*/  FMUL R17, R37, R2 ;  /* 0x0000000225117220 */ /* 0x000fc60000400000 */
[----:B------:R-:W0:Y:S01]  /*1b50*/  MUFU.EX2 R2, R40 ;  /* 0x0000002800027308 */ /* 0x000e220000000800 */
[----:B-1----:R-:W-:Y:S01]  /*1b60*/  FMUL R32, R39, R39 ;  /* 0x0000002727207220 */ /* 0x002fe20000400000 */
[----:B------:R-:W-:Y:S01]  /*1b70*/  FMUL R27, |R17|, 2.8853900432586669922 ;  /* 0x4038aa3b111b7820 */ /* 0x000fe20000400200 */
[----:B0-----:R-:W-:Y:S01]  /*1b80*/  FADD R41, R3, 1 ;  /* 0x3f80000003297421 */ /* 0x001fe20000000000 */
[----:B------:R-:W-:Y:S01]  /*1b90*/  FMNMX3 R23, |R36|, R23, |R35|, !PT ;  /* 0x0000001724177276 */ /* 0x000fe20007800623 */
[----:B------:R-:W-:-:S04]  /*1ba0*/  FFMA R3, R32, R5, -0.052303962409496307373 ;  /* 0xbd563cae20037423 */ /* 0x000fc80000000005 */
[----:B------:R-:W0:Y:S01]  /*1bb0*/  MUFU.RCP R41, R41 ;  /* 0x0000002900297308 */ /* 0x000e220000001000 */
[----:B------:R-:W-:Y:S01]  /*1bc0*/  FADD R35, R2, 1 ;  /* 0x3f80000002237421 */ /* 0x000fe20000000000 */
[----:B------:R-:W-:Y:S01]  /*1bd0*/  FMUL R33, R4, R4 ;  /* 0x0000000404217220 */ /* 0x000fe20000400000 */
[----:B------:R-:W-:-:S05]  /*1be0*/  FFMA R3, R32, R3, 0.1331529766321182251 ;  /* 0x3e08594120037423 */ /* 0x000fca0000000003 */
[----:B------:R-:W1:Y:S01]  /*1bf0*/  MUFU.EX2 R27, R27 ;  /* 0x0000001b001b7308 */ /* 0x000e620000000800 */
[----:B------:R-:W-:Y:S01]  /*1c00*/  FFMA R30, R33, R5, -0.052303962409496307373 ;  /* 0xbd563cae211e7423 */ /* 0x000fe20000000005 */
[----:B------:R-:W-:Y:S01]  /*1c10*/  FFMA R3, R32, R3, -0.33332768082618713379 ;  /* 0xbeaaa9ed20037423 */ /* 0x000fe20000000003 */
[----:B------:R-:W-:-:S05]  /*1c20*/  FSETP.GE.AND P1, PT, |R4|, 0.60000002384185791016, PT ;  /* 0x3f19999a0400780b */ /* 0x000fca0003f26200 */
[----:B------:R-:W2:Y:S01]  /*1c30*/  MUFU.RCP R35, R35 ;  /* 0x0000002300237308 */ /* 0x000ea20000001000 */
[----:B------:R-:W-:Y:S01]  /*1c40*/  FFMA R2, R33, R30, 0.1331529766321182251 ;  /* 0x3e08594121027423 */ /* 0x000fe2000000001e */
[----:B------:R-:W-:Y:S01]  /*1c50*/  FFMA R32, R32, R3, RZ ;  /* 0x0000000320207223 */ /* 0x000fe200000000ff */
[----:B------:R-:W-:Y:S01]  /*1c60*/  FMUL R3, R16, 0.035677410662174224854 ;  /* 0x3d12227a10037820 */ /* 0x000fe20000400000 */
[----:B0-----:R-:W-:Y:S01]  /*1c70*/  FFMA R41, R41, -2, R8 ;  /* 0xc000000029297823 */ /* 0x001fe20000000008 */
[----:B------:R-:W-:Y:S01]  /*1c80*/  FSETP.GE.AND P0, PT, |R4|, 9.010913848876953125, PT ;  /* 0x41102cb40400780b */ /* 0x000fe20003f06200 */
[----:B------:R-:W-:Y:S01]  /*1c90*/  FFMA R2, R33, R2, -0.33332768082618713379 ;  /* 0xbeaaa9ed21027423 */ /* 0x000fe20000000002 */
[C---:B------:R-:W-:Y:S02]  /*1ca0*/  FFMA R45, R16.reuse, R3, 0.79788458347320556641 ;  /* 0x3f4c422a102d7423 */ /* 0x040fe40000000003 */
[----:B------:R-:W-:Y:S01]  /*1cb0*/  FSEL R41, R41, 1, !P0 ;  /* 0x3f80000029297808 */ /* 0x000fe20004000000 */
[----:B------:R-:W-:Y:S01]  /*1cc0*/  FFMA R33, R33, R2, RZ ;  /* 0x0000000221217223 */ /* 0x000fe200000000ff */
[----:B-1----:R-:W-:Y:S01]  /*1cd0*/  FADD R36, R27, 1 ;  /* 0x3f8000001b247421 */ /* 0x002fe20000000000 */
[----:B------:R-:W-:Y:S01]  /*1ce0*/  FMUL R27, R16, R45 ;  /* 0x0000002d101b7220 */ /* 0x000fe20000400000 */
[--C-:B------:R-:W-:Y:S01]  /*1cf0*/  LOP3.LUT R3, R41, 0x80000000, R4.reuse, 0xb8, !PT ;  /* 0x8000000029037812 */ /* 0x100fe200078eb804 */
[----:B------:R-:W-:-:S02]  /*1d00*/  @!P1 FFMA R3, R4, R33, R4 ;  /* 0x0000002104039223 */ /* 0x000fc40000000004 */
[----:B------:R-:W-:Y:S01]  /*1d10*/  FMUL R33, |R27|, 2.8853900432586669922 ;  /* 0x4038aa3b1b217820 */ /* 0x000fe20000400200 */
[----:B--2---:R-:W-:Y:S02]  /*1d20*/  FFMA R2, R35, -2, R8 ;  /* 0xc000000023027823 */ /* 0x004fe40000000008 */
[----:B------:R-:W0:Y:S01]  /*1d30*/  MUFU.RCP R35, R36 ;  /* 0x0000002400237308 */ /* 0x000e220000001000 */
[C---:B------:R-:W-:Y:S02]  /*1d40*/  FSETP.GE.AND P0, PT, |R39|.reuse, 0.60000002384185791016, PT ;  /* 0x3f19999a2700780b */ /* 0x040fe40003f06200 */
[----:B------:R-:W-:-:S05]  /*1d50*/  FSETP.GE.AND P2, PT, |R39|, 9.010913848876953125, PT ;  /* 0x41102cb42700780b */ /* 0x000fca0003f46200 */
[----:B------:R-:W1:Y:S01]  /*1d60*/  MUFU.EX2 R33, R33 ;  /* 0x0000002100217308 */ /* 0x000e620000000800 */
[----:B------:R-:W-:Y:S01]  /*1d70*/  FSEL R30, R2, 1, !P2 ;  /* 0x3f800000021e7808 */ /* 0x000fe20005000000 */
[----:B------:R-:W-:-:S03]  /*1d80*/  FMUL R2, R17, R17 ;  /* 0x0000001111027220 */ /* 0x000fc60000400000 */
[--C-:B------:R-:W-:Y:S01]  /*1d90*/  LOP3.LUT R30, R30, 0x80000000, R39.reuse, 0xb8, !PT ;  /* 0x800000001e1e7812 */ /* 0x100fe200078eb827 */
[C---:B------:R-:W-:Y:S01]  /*1da0*/  FFMA R41, R2.reuse, R5, -0.052303962409496307373 ;  /* 0xbd563cae02297423 */ /* 0x040fe20000000005 */
[----:B------:R-:W-:Y:S01]  /*1db0*/  @!P0 FFMA R30, R39, R32, R39 ;  /* 0x00000020271e8223 */ /* 0x000fe20000000027 */
[----:B------:R-:W-:Y:S01]  /*1dc0*/  FSETP.GE.AND P0, PT, |R17|, 9.010913848876953125, PT ;  /* 0x41102cb41100780b */ /* 0x000fe20003f06200 */
[----:B0-----:R-:W-:Y:S01]  /*1dd0*/  FFMA R35, R35, -2, R8 ;  /* 0xc000000023237823 */ /* 0x001fe20000000008 */
[----:B-----5:R-:W-:Y:S01]  /*1de0*/  HADD2.F32 R4, -RZ, R21.H0_H0 ;  /* 0x20000015ff047230 */ /* 0x020fe20000004100 */
[----:B------:R-:W-:Y:S01]  /*1df0*/  FSETP.GE.AND P1, PT, |R17|, 0.60000002384185791016, PT ;  /* 0x3f19999a1100780b */ /* 0x000fe20003f26200 */
[----:B------:R-:W-:Y:S02]  /*1e00*/  FFMA R41, R2, R41, 0.1331529766321182251 ;  /* 0x3e08594102297423 */ /* 0x000fe40000000029 */
[----:B------:R-:W-:Y:S01]  /*1e10*/  FSEL R32, R35, 1, !P0 ;  /* 0x3f80000023207808 */ /* 0x000fe20004000000 */
[----:B------:R-:W-:Y:S01]  /*1e20*/  FMUL R39, R4, 0.044714998453855514526 ;  /* 0x3d37271304277820 */ /* 0x000fe20000400000 */
[----:B-1----:R-:W-:Y:S01]  /*1e30*/  FADD R35, R33, 1 ;  /* 0x3f80000021237421 */ /* 0x002fe20000000000 */
[----:B------:R-:W-:Y:S01]  /*1e40*/  FFMA R41, R2, R41, -0.33332768082618713379 ;  /* 0xbeaaa9ed02297423 */ /* 0x000fe20000000029 */
[C---:B------:R-:W-:Y:S01]  /*1e50*/  FMUL R36, R4.reuse, 0.79788458347320556641 ;  /* 0x3f4c422a04247820 */ /* 0x040fe20000400000 */
[----:B------:R-:W-:Y:S01]  /*1e60*/  FFMA R39, R4, R39, 1 ;  /* 0x3f80000004277423 */ /* 0x000fe20000000027 */
[--C-:B------:R-:W-:Y:S01]  /*1e70*/  LOP3.LUT R33, R32, 0x80000000, R17.reuse, 0xb8, !PT ;  /* 0x8000000020217812 */ /* 0x100fe200078eb811 */
[----:B------:R-:W-:Y:S01]  /*1e80*/  FFMA R2, R2, R41, RZ ;  /* 0x0000002902027223 */ /* 0x000fe200000000ff */
[----:B------:R-:W0:Y:S01]  /*1e90*/  MUFU.RCP R35, R35 ;  /* 0x0000002300237308 */ /* 0x000e220000001000 */
[----:B------:R-:W-:Y:S01]  /*1ea0*/  FMUL R32, R36, R39 ;  /* 0x0000002724207220 */ /* 0x000fe20000400000 */
[----:B------:R-:W-:Y:S01]  /*1eb0*/  FMUL R36, R27, R27 ;  /* 0x0000001b1b247220 */ /* 0x000fe20000400000 */
[----:B------:R-:W-:-:S03]  /*1ec0*/  @!P1 FFMA R33, R17, R2, R17 ;  /* 0x0000000211219223 */ /* 0x000fc60000000011 */
[----:B------:R-:W-:Y:S01]  /*1ed0*/  FFMA R17, R36, R5, -0.052303962409496307373 ;  /* 0xbd563cae24117423 */ /* 0x000fe20000000005 */
[----:B------:R-:W-:-:S03]  /*1ee0*/  FMUL R40, |R32|, 2.8853900432586669922 ;  /* 0x4038aa3b20287820 */ /* 0x000fc60000400200 */
[C---:B------:R-:W-:Y:S02]  /*1ef0*/  FFMA R39, R36.reuse, R17, 0.1331529766321182251 ;  /* 0x3e08594124277423 */ /* 0x040fe40000000011 */
[----:B------:R-:W1:Y:S02]  /*1f00*/  MUFU.EX2 R17, R40 ;  /* 0x0000002800117308 */ /* 0x000e640000000800 */
[----:B------:R-:W-:Y:S01]  /*1f10*/  FFMA R2, R36, R39, -0.33332768082618713379 ;  /* 0xbeaaa9ed24027423 */ /* 0x000fe20000000027 */
[----:B------:R-:W-:-:S03]  /*1f20*/  FSETP.GE.AND P0, PT, |R27|, 9.010913848876953125, PT ;  /* 0x41102cb41b00780b */ /* 0x000fc60003f06200 */
        /* <DEDUP_REMOVED lines=34> */
[----:B------:R-:W-:Y:S01]  /*2150*/  FMUL R2, R37, 0.10703222453594207764 ;  /* 0x3ddb33b625027820 */ /* 0x000fe20000400000 */
[----:B------:R-:W-:-:S04]  /*2160*/  FSEL R41, R41, 1, !P0 ;  /* 0x3f80000029297808 */ /* 0x000fc80004000000 */
[--C-:B------:R-:W-:Y:S01]  /*2170*/  LOP3.LUT R35, R41, 0x80000000, R36.reuse, 0xb8, !PT ;  /* 0x8000000029237812 */ /* 0x100fe200078eb824 */
[----:B------:R-:W-:Y:S01]  /*2180*/  @!P1 FFMA R35, R36, R27, R36 ;  /* 0x0000001b24239223 */ /* 0x000fe20000000024 */
[----:B------:R-:W-:Y:S01]  /*2190*/  FFMA R41, R37, R2, 0.79788458347320556641 ;  /* 0x3f4c422a25297423 */ /* 0x000fe20000000002 */
[----:B------:R-:W-:Y:S02]  /*21a0*/  HADD2.F32 R27, -RZ, R21.H1_H1 ;  /* 0x30000015ff1b7230 */ /* 0x000fe40000004100 */
[----:B------:R-:W-:Y:S01]  /*21b0*/  FFMA R2, -R3, R3, 1 ;  /* 0x3f80000003027423 */ /* 0x000fe20000000103 */
[----:B------:R-:W-:Y:S01]  /*21c0*/  FMUL R21, R16, 0.10703222453594207764 ;  /* 0x3ddb33b610157820 */ /* 0x000fe20000400000 */
[----:B------:R-:W-:Y:S02]  /*21d0*/  FFMA R36, R33, R38, 0.5 ;  /* 0x3f00000021247423 */ /* 0x000fe40000000026 */
[----:B------:R-:W-:Y:S01]  /*21e0*/  FMUL R41, R2, R41 ;  /* 0x0000002902297220 */ /* 0x000fe20000400000 */
[----:B------:R-:W-:Y:S01]  /*21f0*/  FFMA R32, R16, R21, 0.79788458347320556641 ;  /* 0x3f4c422a10207423 */ /* 0x000fe20000000015 */
[C---:B------:R-:W-:Y:S01]  /*2200*/  FMUL R36, R37.reuse, R36 ;  /* 0x0000002425247220 */ /* 0x040fe20000400000 */
[----:B------:R-:W-:Y:S01]  /*2210*/  FMUL R2, R37, 0.5 ;  /* 0x3f00000025027820 */ /* 0x000fe20000400000 */
[----:B------:R-:W-:Y:S01]  /*2220*/  FMUL R40, R27, 0.044714998453855514526 ;  /* 0x3d3727131b287820 */ /* 0x000fe20000400000 */
[----:B------:R-:W-:Y:S01]  /*2230*/  FFMA R21, -R30, R30, 1 ;  /* 0x3f8000001e157423 */ /* 0x000fe2000000011e */
[----:B------:R-:W-:Y:S01]  /*2240*/  FFMA R37, R39, R38, 0.5 ;  /* 0x3f00000027257423 */ /* 0x000fe20000000026 */
[C---:B------:R-:W-:Y:S01]  /*2250*/  FMUL R39, R27.reuse, 0.79788458347320556641 ;  /* 0x3f4c422a1b277820 */ /* 0x040fe20000400000 */
[----:B------:R-:W-:Y:S01]  /*2260*/  FFMA R40, R27, R40, 1 ;  /* 0x3f8000001b287423 */ /* 0x000fe20000000028 */
[----:B------:R-:W-:Y:S01]  /*2270*/  FMUL R33, R21, R32 ;  /* 0x0000002015217220 */ /* 0x000fe20000400000 */
[C---:B------:R-:W-:Y:S01]  /*2280*/  FMUL R37, R16.reuse, R37 ;  /* 0x0000002510257220 */ /* 0x040fe20000400000 */
[----:B------:R-:W-:Y:S01]  /*2290*/  FMUL R32, R16, 0.5 ;  /* 0x3f00000010207820 */ /* 0x000fe20000400000 */
[----:B------:R-:W-:Y:S01]  /*22a0*/  FMUL R16, R27, 0.035677410662174224854 ;  /* 0x3d12227a1b107820 */ /* 0x000fe20000400000 */
[----:B------:R-:W-:-:S03]  /*22b0*/  FMUL R21, R39, R40 ;  /* 0x0000002827157220 */ /* 0x000fc60000400000 */
[----:B------:R-:W-:Y:S01]  /*22c0*/  FFMA R40, R27, R16, 0.79788458347320556641 ;  /* 0x3f4c422a1b287423 */ /* 0x000fe20000000010 */
[----:B------:R-:W-:Y:S01]  /*22d0*/  FMUL R32, R32, R33 ;  /* 0x0000002120207220 */ /* 0x000fe20000400000 */
[----:B------:R-:W-:Y:S01]  /*22e0*/  FMUL R16, |R21|, 2.8853900432586669922 ;  /* 0x4038aa3b15107820 */ /* 0x000fe20000400200 */
[----:B------:R-:W-:Y:S01]  /*22f0*/  FMUL R2, R2, R41 ;  /* 0x0000002902027220 */ /* 0x000fe20000400000 */
[----:B------:R-:W-:Y:S01]  /*2300*/  FADD R33, R3, 1 ;  /* 0x3f80000003217421 */ /* 0x000fe20000000000 */
[----:B------:R-:W-:Y:S01]  /*2310*/  FMUL R3, R27, R40 ;  /* 0x000000281b037220 */ /* 0x000fe20000400000 */
[----:B------:R-:W-:Y:S02]  /*2320*/  FADD R39, R30, 1 ;  /* 0x3f8000001e277421 */ /* 0x000fe40000000000 */
[----:B------:R-:W-:Y:S01]  /*2330*/  FFMA R30, R33, 0.5, R2 ;  /* 0x3f000000211e7823 */ /* 0x000fe20000000002 */
[----:B------:R-:W0:Y:S01]  /*2340*/  MUFU.EX2 R16, R16 ;  /* 0x0000001000107308 */ /* 0x000e220000000800 */
[----:B------:R-:W-:-:S07]  /*2350*/  FMUL R2, |R3|, 2.8853900432586669922 ;  /* 0x4038aa3b03027820 */ /* 0x000fce0000400200 */
[----:B------:R-:W1:Y:S01]  /*2360*/  MUFU.EX2 R2, R2 ;  /* 0x0000000200027308 */ /* 0x000e620000000800 */
[--C-:B---3--:R-:W-:Y:S02]  /*2370*/  HADD2.F32 R33, -RZ, R29.reuse.H0_H0 ;  /* 0x2000001dff217230 */ /* 0x108fe40000004100 */
[----:B------:R-:W-:Y:S01]  /*2380*/  FFMA R32, R39, 0.5, R32 ;  /* 0x3f00000027207823 */ /* 0x000fe20000000020 */
[----:B------:R-:W-:Y:S02]  /*2390*/  HADD2.F32 R29, -RZ, R29.H1_H1 ;  /* 0x3000001dff1d7230 */ /* 0x000fe40000004100 */
[----:B------:R-:W-:Y:S01]  /*23a0*/  FMUL R36, R33, R36 ;  /* 0x0000002421247220 */ /* 0x000fe20000400000 */
[----:B------:R-:W-:Y:S01]  /*23b0*/  FMUL R30, R30, R33 ;  /* 0x000000211e1e7220 */ /* 0x000fe20000400000 */
[----:B0-----:R-:W-:Y:S01]  /*23c0*/  FADD R40, R16, 1 ;  /* 0x3f80000010287421 */ /* 0x001fe20000000000 */
[----:B------:R-:W-:Y:S01]  /*23d0*/  FMUL R16, R21, R21 ;  /* 0x0000001515107220 */ /* 0x000fe20000400000 */
[----:B------:R-:W-:Y:S01]  /*23e0*/  FMUL R37, R29, R37 ;  /* 0x000000251d257220 */ /* 0x000fe20000400000 */
[----:B------:R-:W-:-:S02]  /*23f0*/  FMUL R33, R32, R29 ;  /* 0x0000001d20217220 */ /* 0x000fc40000400000 */
[----:B------:R-:W0:Y:S01]  /*2400*/  MUFU.RCP R29, R40 ;  /* 0x00000028001d7308 */ /* 0x000e220000001000 */
[----:B------:R-:W-:Y:S01]  /*2410*/  FFMA R41, R16, R5, -0.052303962409496307373 ;  /* 0xbd563cae10297423 */ /* 0x000fe20000000005 */
[----:B-1----:R-:W-:Y:S01]  /*2420*/  FADD R42, R2, 1 ;  /* 0x3f800000022a7421 */ /* 0x002fe20000000000 */
[--C-:B------:R-:W-:Y:S02]  /*2430*/  HADD2.F32 R2, -RZ, R11.reuse.H1_H1 ;  /* 0x3000000bff027230 */ /* 0x100fe40000004100 */
[C---:B------:R-:W-:Y:S01]  /*2440*/  FFMA R41, R16.reuse, R41, 0.1331529766321182251 ;  /* 0x3e08594110297423 */ /* 0x040fe20000000029 */
[----:B------:R-:W-:Y:S02]  /*2450*/  HADD2.F32 R39, -RZ, R11.H0_H0 ;  /* 0x2000000bff277230 */ /* 0x000fe40000004100 */
[----:B------:R-:W-:Y:S01]  /*2460*/  FMUL R11, R3, R3 ;  /* 0x00000003030b7220 */ /* 0x000fe20000400000 */
[----:B------:R-:W-:Y:S01]  /*2470*/  FMUL R33, R33, R2 ;  /* 0x0000000221217220 */ /* 0x000fe20000400000 */
[----:B------:R-:W-:Y:S01]  /*2480*/  FFMA R2, R16, R41, -0.33332768082618713379 ;  /* 0xbeaaa9ed10027423 */ /* 0x000fe20000000029 */
[----:B------:R-:W-:Y:S01]  /*2490*/  FMUL R32, R30, R39 ;  /* 0x000000271e207220 */ /* 0x000fe20000400000 */
[----:B------:R-:W-:-:S02]  /*24a0*/  FSETP.GE.AND P1, PT, |R21|, 0.60000002384185791016, PT ;  /* 0x3f19999a1500780b */ /* 0x000fc40003f26200 */
[----:B------:R-:W-:Y:S01]  /*24b0*/  FFMA R16, R16, R2, RZ ;  /* 0x0000000210107223 */ /* 0x000fe200000000ff */
[----:B------:R-:W-:Y:S01]  /*24c0*/  FFMA R2, R11, R5, -0.052303962409496307373 ;  /* 0xbd563cae0b027423 */ /* 0x000fe20000000005 */
[----:B------:R-:W1:Y:S01]  /*24d0*/  MUFU.RCP R39, R42 ;  /* 0x0000002a00277308 */ /* 0x000e620000001000 */
[----:B0-----:R-:W-:Y:S01]  /*24e0*/  FFMA R29, R29, -2, R8 ;  /* 0xc00000001d1d7823 */ /* 0x001fe20000000008 */
[----:B------:R-:W-:Y:S01]  /*24f0*/  FSETP.GE.AND P0, PT, |R21|, 9.010913848876953125, PT ;  /* 0x41102cb41500780b */ /* 0x000fe20003f06200 */
[----:B------:R-:W-:-:S03]  /*2500*/  FFMA R2, R11, R2, 0.1331529766321182251 ;  /* 0x3e0859410b027423 */ /* 0x000fc60000000002 */
[----:B------:R-:W-:Y:S01]  /*2510*/  FSEL R30, R29, 1, !P0 ;  /* 0x3f8000001d1e7808 */ /* 0x000fe20004000000 */
[C---:B------:R-:W-:Y:S01]  /*2520*/  FFMA R2, R11.reuse, R2, -0.33332768082618713379 ;  /* 0xbeaaa9ed0b027423 */ /* 0x040fe20000000002 */
[----:B------:R-:W-:Y:S02]  /*2530*/  FMUL R29, R4, 0.10703222453594207764 ;  /* 0x3ddb33b6041d7820 */ /* 0x000fe40000400000 */
[--C-:B------:R-:W-:Y:S01]  /*2540*/  LOP3.LUT R5, R30, 0x80000000, R21.reuse, 0xb8, !PT ;  /* 0x800000001e057812 */ /* 0x100fe200078eb815 */
[----:B------:R-:W-:Y:S01]  /*2550*/  FFMA R2, R11, R2, RZ ;  /* 0x000000020b027223 */ /* 0x000fe200000000ff */
[C---:B------:R-:W-:Y:S01]  /*2560*/  FFMA R30, R4.reuse, R29, 0.79788458347320556641 ;  /* 0x3f4c422a041e7423 */ /* 0x040fe2000000001d */
[----:B------:R-:W-:Y:S01]  /*2570*/  FFMA R11, -R17, R17, 1 ;  /* 0x3f800000110b7423 */ /* 0x000fe20000000111 */
[----:B------:R-:W-:Y:S01]  /*2580*/  @!P1 FFMA R5, R21, R16, R21 ;  /* 0x0000001015059223 */ /* 0x000fe20000000015 */
[----:B------:R-:W-:Y:S01]  /*2590*/  FMUL R16, R27, 0.10703222453594207764 ;  /* 0x3ddb33b61b107820 */ /* 0x000fe20000400000 */
[----:B------:R-:W-:Y:S01]  /*25a0*/  FSETP.GE.AND P1, PT, |R3|, 0.60000002384185791016, PT ;  /* 0x3f19999a0300780b */ /* 0x000fe20003f26200 */
[----:B------:R-:W-:Y:S01]  /*25b0*/  FMUL R21, R11, R30 ;  /* 0x0000001e0b157220 */ /* 0x000fe20000400000 */
[----:B-1----:R-:W-:Y:S01]  /*25c0*/  FFMA R8, R39, -2, R8 ;  /* 0xc000000027087823 */ /* 0x002fe20000000008 */
[----:B------:R-:W-:Y:S01]  /*25d0*/  FFMA R30, R27, R16, 0.79788458347320556641 ;  /* 0x3f4c422a1b1e7423 */ /* 0x000fe20000000010 */
[----:B------:R-:W-:Y:S01]  /*25e0*/  FFMA R11, -R5, R5, 1 ;  /* 0x3f800000050b7423 */ /* 0x000fe20000000105 */
[----:B------:R-:W-:Y:S01]  /*25f0*/  FSETP.GE.AND P0, PT, |R3|, 9.010913848876953125, PT ;  /* 0x41102cb40300780b */ /* 0x000fe20003f06200 */
[----:B------:R-:W-:-:S02]  /*2600*/  FMUL R16, R4, 0.5 ;  /* 0x3f00000004107820 */ /* 0x000fc40000400000 */
[----:B------:R-:W-:Y:S01]  /*2610*/  FMUL R11, R11, R30 ;  /* 0x0000001e0b0b7220 */ /* 0x000fe20000400000 */
[----:B------:R-:W-:Y:S01]  /*2620*/  FSEL R8, R8, 1, !P0 ;  /* 0x3f80000008087808 */ /* 0x000fe20004000000 */
[----:B------:R-:W-:Y:S01]  /*2630*/  FMUL R30, R16, R21 ;  /* 0x00000015101e7220 */ /* 0x000fe20000400000 */
[----:B------:R-:W-:Y:S01]  /*2640*/  SHF.L.U64.HI R16, R9, 0x3, R10 ;  /* 0x0000000309107819 */ /* 0x000fe2000001020a */
[----:B------:R-:W-:Y:S01]  /*2650*/  FMUL R10, R27, 0.5 ;  /* 0x3f0000001b0a7820 */ /* 0x000fe20000400000 */
[----:B------:R-:W-:Y:S02]  /*2660*/  SHF.L.U32 R9, R9, 0x3, RZ ;  /* 0x0000000309097819 */ /* 0x000fe400000006ff */
[--C-:B------:R-:W-:Y:S01]  /*2670*/  LOP3.LUT R21, R8, 0x80000000, R3.reuse, 0xb8, !PT ;  /* 0x8000000008157812 */ /* 0x100fe200078eb803 */
[----:B------:R-:W-:Y:S01]  /*2680*/  @!P1 FFMA R21, R3, R2, R3 ;  /* 0x0000000203159223 */ /* 0x000fe20000000003 */
[----:B------:R-:W-:Y:S01]  /*2690*/  FMUL R3, R10, R11 ;  /* 0x0000000b0a037220 */ /* 0x000fe20000400000 */
[----:B------:R-:W-:Y:S01]  /*26a0*/  FADD R40, R5, 1 ;  /* 0x3f80000005287421 */ /* 0x000fe20000000000 */
[----:B------:R-:W-:Y:S01]  /*26b0*/  FADD R17, R17, 1 ;  /* 0x3f80000011117421 */ /* 0x000fe20000000000 */
[----:B------:R-:W-:Y:S01]  /*26c0*/  IADD3 R8, P0, PT, R9, UR8, RZ ;  /* 0x0000000809087c10 */ /* 0x000fe2000ff1e0ff */
[-C--:B------:R-:W-:Y:S01]  /*26d0*/  FFMA R35, R35, R38.reuse, 0.5 ;  /* 0x3f00000023237423 */ /* 0x080fe20000000026 */
[----:B------:R-:W-:Y:S01]  /*26e0*/  IADD3 R2, P1, PT, R9, UR29, RZ ;  /* 0x0000001d09027c10 */ /* 0x000fe2000ff3e0ff */
[----:B------:R-:W-:Y:S01]  /*26f0*/  FFMA R38, R21, R38, 0.5 ;  /* 0x3f00000015267423 */ /* 0x000fe20000000026 */
[----:B------:R-:W-:Y:S01]  /*2700*/  FFMA R21, R40, 0.5, R3 ;  /* 0x3f00000028157823 */ /* 0x000fe20000000003 */
[----:B------:R-:W-:Y:S01]  /*2710*/  FFMA R30, R17, 0.5, R30 ;  /* 0x3f000000111e7823 */ /* 0x000fe2000000001e */
[----:B------:R-:W-:Y:S01]  /*2720*/  IADD3.X R9, PT, PT, R16, UR9, RZ, P0, !PT ;  /* 0x0000000910097c10 */ /* 0x000fe200087fe4ff */
[----:B------:R-:W-:Y:S01]  /*2730*/  FMUL R10, R32, UR18 ;  /* 0x00000012200a7c20 */ /* 0x000fe20008400000 */
[----:B------:R-:W-:Y:S01]  /*2740*/  FMUL R11, R33, UR18 ;  /* 0x00000012210b7c20 */ /* 0x000fe20008400000 */
[----:B------:R-:W-:Y:S01]  /*2750*/  IADD3.X R3, PT, PT, R16, UR30, RZ, P1, !PT ;  /* 0x0000001e10037c10 */ /* 0x000fe20008ffe4ff */
[----:B------:R-:W-:Y:S01]  /*2760*/  FMUL R16, R36, UR18 ;  /* 0x0000001224107c20 */ /* 0x000fe20008400000 */
[----:B------:R-:W-:Y:S01]  /*2770*/  FMUL R17, R37, UR18 ;  /* 0x0000001225117c20 */ /* 0x000fe20008400000 */
[--C-:B----4-:R-:W-:Y:S01]  /*2780*/  HADD2.F32 R5, -RZ, R26.reuse.H0_H0 ;  /* 0x2000001aff057230 */ /* 0x110fe20000004100 */
[----:B------:R-:W-:Y:S01]  /*2790*/  SHF.R.U32.HI R39, RZ, 0x5, R0 ;  /* 0x00000005ff277819 */ /* 0x000fe20000011600 */
[----:B------:R-:W-:Y:S01]  /*27a0*/  HADD2.F32 R26, -RZ, R26.H1_H1 ;  /* 0x3000001aff1a7230 */ /* 0x000fe20000004100 */
[----:B------:R-:W-:Y:S01]  /*27b0*/  STG.E.64 desc[UR22][R8.64], R10 ;  /* 0x0000000a08007986 */ /* 0x000fe2000c101b16 */
[----:B------:R-:W-:Y:S01]  /*27c0*/  UMOV UR19, 0x400 ;  /* 0x0000040000137882 */ /* 0x000fe20000000000 */
[----:B------:R-:W-:-:S02]  /*27d0*/  HADD2.F32 R29, -RZ, R20.H0_H0 ;  /* 0x20000014ff1d7230 */ /* 0x000fc40000004100 */
[----:B------:R0:W-:Y:S01]  /*27e0*/  STG.E.64 desc[UR22][R2.64], R16 ;  /* 0x0000001002007986 */ /* 0x0001e2000c101b16 */
[----:B------:R-:W-:Y:S01]  /*27f0*/  SHF.L.U64.HI R25, R24, 0x3, R25 ;  /* 0x0000000318197819 */ /* 0x000fe20000010219 */
[----:B------:R-:W-:Y:S01]  /*2800*/  FMUL R30, R30, R5 ;  /* 0x000000051e1e7220 */ /* 0x000fe20000400000 */
[----:B------:R-:W-:Y:S01]  /*2810*/  HADD2.F32 R40, -RZ, R20.H1_H1 ;  /* 0x30000014ff287230 */ /* 0x000fe20000004100 */
[----:B------:R-:W-:Y:S01]  /*2820*/  UIADD3 UR7, UPT, UPT, UR19, 0x20, URZ ;  /* 0x0000002013077890 */ /* 0x000fe2000fffe0ff */
[----:B------:R-:W-:Y:S01]  /*2830*/  HFMA2 R45, -RZ, RZ, 0, 7.8678131103515625e-06 ;  /* 0x00000084ff2d7431 */ /* 0x000fe200000001ff */
[----:B------:R-:W-:Y:S01]  /*2840*/  SHF.L.U32 R24, R24, 0x3, RZ ;  /* 0x0000000318187819 */ /* 0x000fe200000006ff */
[----:B------:R-:W-:Y:S01]  /*2850*/  FMUL R21, R21, R26 ;  /* 0x0000001a15157220 */ /* 0x000fe20000400000 */
[----:B------:R-:W-:Y:S01]  /*2860*/  FMUL R30, R30, R29 ;  /* 0x0000001d1e1e7220 */ /* 0x000fe20000400000 */
[----:B------:R-:W-:Y:S01]  /*2870*/  ULEA UR7, UR17, UR7, 0x18 ;  /* 0x0000000711077291 */ /* 0x000fe2000f8ec0ff */
[----:B0-----:R-:W-:Y:S01]  /*2880*/  SHF.L.U32 R3, R39, 0x2, RZ ;  /* 0x0000000227037819 */ /* 0x001fe200000006ff */
[----:B------:R-:W-:Y:S01]  /*2890*/  FMUL R29, R21, R40 ;  /* 0x00000028151d7220 */ /* 0x000fe20000400000 */
[----:B------:R-:W-:-:S02]  /*28a0*/  IADD3 R20, P0, PT, R24, UR8, RZ ;  /* 0x0000000818147c10 */ /* 0x000fc4000ff1e0ff */
[----:B------:R-:W-:Y:S02]  /*28b0*/  IADD3 R42, PT, PT, -R3, R0, RZ ;  /* 0x00000000032a7210 */ /* 0x000fe40007ffe1ff */
[----:B------:R-:W-:Y:S02]  /*28c0*/  LOP3.LUT R2, R0, 0x1f, RZ, 0xc0, !PT ;  /* 0x0000001f00027812 */ /* 0x000fe400078ec0ff */
[----:B------:R-:W-:Y:S02]  /*28d0*/  SHF.L.U32 R40, R42, 0x2, RZ ;  /* 0x000000022a287819 */ /* 0x000fe400000006ff */
[----:B------:R-:W-:Y:S01]  /*28e0*/  LOP3.LUT R41, RZ, R3, RZ, 0x33, !PT ;  /* 0x00000003ff297212 */ /* 0x000fe200078e33ff */
[----:B------:R-:W-:Y:S01]  /*28f0*/  FMUL R8, R30, UR18 ;  /* 0x000000121e087c20 */ /* 0x000fe20008400000 */
[----:B------:R-:W-:Y:S01]  /*2900*/  IADD3.X R21, PT, PT, R25, UR9, RZ, P0, !PT ;  /* 0x0000000919157c10 */ /* 0x000fe200087fe4ff */
[----:B------:R-:W-:Y:S01]  /*2910*/  FMUL R9, R29, UR18 ;  /* 0x000000121d097c20 */ /* 0x000fe20008400000 */
[----:B------:R-:W-:Y:S01]  /*2920*/  FMUL R35, R4, R35 ;  /* 0x0000002304237220 */ /* 0x000fe20000400000 */
[----:B------:R-:W-:Y:S01]  /*2930*/  IMAD R45, R2, R45, UR7 ;  /* 0x00000007022d7e24 */ /* 0x000fe2000f8e022d */
[----:B------:R-:W-:-:S02]  /*2940*/  LOP3.LUT R4, R40, 0x7c, RZ, 0xc0, !PT ;  /* 0x0000007c28047812 */ /* 0x000fc400078ec0ff */
[----:B------:R-:W-:Y:S01]  /*2950*/  IADD3 R41, PT, PT, R41, R0, RZ ;  /* 0x0000000029297210 */ /* 0x000fe20007ffe0ff */
[----:B------:R0:W-:Y:S01]  /*2960*/  STG.E.64 desc[UR22][R20.64], R8 ;  /* 0x0000000814007986 */ /* 0x0001e2000c101b16 */
[----:B------:R-:W-:Y:S01]  /*2970*/  IADD3 R4, PT, PT, R45, R4, RZ ;  /* 0x000000042d047210 */ /* 0x000fe20007ffe0ff */
[----:B------:R-:W-:Y:S01]  /*2980*/  FMUL R27, R27, R38 ;  /* 0x000000261b1b7220 */ /* 0x000fe20000400000 */
[----:B------:R-:W-:Y:S02]  /*2990*/  SHF.L.U32 R41, R41, 0x2, RZ ;  /* 0x0000000229297819 */ /* 0x000fe400000006ff */
[----:B------:R-:W-:Y:S01]  /*29a0*/  IADD3 R38, PT, PT, R40, -0xc, RZ ;  /* 0xfffffff428267810 */ /* 0x000fe20007ffe0ff */
[----:B------:R1:W-:Y:S01]  /*29b0*/  STS [R4], R6 ;  /* 0x0000000604007388 */ /* 0x0003e20000000800 */
[----:B------:R-:W-:Y:S01]  /*29c0*/  FMUL R5, R5, R35 ;  /* 0x0000002305057220 */ /* 0x000fe20000400000 */
[----:B------:R-:W-:Y:S02]  /*29d0*/  IADD3 R24, P0, PT, R24, UR29, RZ ;  /* 0x0000001d18187c10 */ /* 0x000fe4000ff1e0ff */
[----:B0-----:R-:W-:-:S02]  /*29e0*/  IADD3 R21, PT, PT, R40, -0x8, RZ ;  /* 0xfffffff828157810 */ /* 0x001fc40007ffe0ff */
[----:B------:R-:W-:Y:S02]  /*29f0*/  LOP3.LUT R20, R41, 0x7c, RZ, 0xc0, !PT ;  /* 0x0000007c29147812 */ /* 0x000fe400078ec0ff */
[----:B------:R-:W-:Y:S01]  /*2a00*/  LOP3.LUT R40, R21, 0x7c, RZ, 0xc0, !PT ;  /* 0x0000007c15287812 */ /* 0x000fe200078ec0ff */
[----:B-1----:R-:W-:Y:S01]  /*2a10*/  FMUL R6, R26, R27 ;  /* 0x0000001b1a067220 */ /* 0x002fe20000400000 */
[----:B------:R-:W-:Y:S02]  /*2a20*/  LOP3.LUT R21, R38, 0x7c, RZ, 0xc0, !PT ;  /* 0x0000007c26157812 */ /* 0x000fe400078ec0ff */
[----:B------:R-:W-:Y:S02]  /*2a30*/  LEA R38, R39, R45, 0x4 ;  /* 0x0000002d27267211 */ /* 0x000fe400078e20ff */
[----:B------:R-:W-:Y:S01]  /*2a40*/  IADD3 R41, PT, PT, R45, R20, RZ ;  /* 0x000000142d297210 */ /* 0x000fe20007ffe0ff */
[----:B------:R-:W-:Y:S01]  /*2a50*/  FMUL R20, R5, UR18 ;  /* 0x0000001205147c20 */ /* 0x000fe20008400000 */
[----:B------:R-:W-:-:S02]  /*2a60*/  IADD3 R40, PT, PT, R45, R40, RZ ;  /* 0x000000282d287210 */ /* 0x000fc40007ffe0ff */
[----:B------:R-:W-:Y:S01]  /*2a70*/  IADD3 R39, PT, PT, R45, R21, RZ ;  /* 0x000000152d277210 */ /* 0x000fe20007ffe0ff */
[----:B------:R-:W-:Y:S01]  /*2a80*/  FMUL R21, R6, UR18 ;  /* 0x0000001206157c20 */ /* 0x000fe20008400000 */
[----:B------:R-:W-:Y:S01]  /*2a90*/  IADD3.X R25, PT, PT, R25, UR30, RZ, P0, !PT ;  /* 0x0000001e19197c10 */ /* 0x000fe200087fe4ff */
[----:B------:R0:W-:Y:S04]  /*2aa0*/  STS [R41], R12 ;  /* 0x0000000c29007388 */ /* 0x0001e80000000800 */
[----:B------:R-:W-:Y:S04]  /*2ab0*/  STS [R40], R10 ;  /* 0x0000000a28007388 */ /* 0x000fe80000000800 */
[----:B------:R-:W-:Y:S04]  /*2ac0*/  STG.E.64 desc[UR22][R24.64], R20 ;  /* 0x0000001418007986 */ /* 0x000fe8000c101b16 */
[----:B------:R1:W-:Y:S01]  /*2ad0*/  STS [R39], R8 ;  /* 0x0000000827007388 */ /* 0x0003e20000000800 */
[----:B------:R-:W-:Y:S01]  /*2ae0*/  BAR.SYNC.DEFER_BLOCKING 0x0 ;  /* 0x0000000000007b1d */ /* 0x000fe20000010000 */
[----:B------:R-:W-:Y:S01]  /*2af0*/  IMAD.WIDE.U32 R26, R3, UR14, RZ ;  /* 0x0000000e031a7c25 */ /* 0x000fe2000f8e00ff */
[----:B------:R-:W-:-:S02]  /*2b00*/  UIMAD UR8, UR6, UR14, URZ ;  /* 0x0000000e060872a4 */ /* 0x000fc4000f8e02ff */
[----:B------:R-:W-:Y:S01]  /*2b10*/  UIMAD.WIDE.U32 UR6, UR20, UR14, URZ ;  /* 0x0000000e140672a5 */ /* 0x000fe2000f8e00ff */
[----:B------:R-:W-:Y:S01]  /*2b20*/  IMAD R27, R3, UR15, R27 ;  /* 0x0000000f031b7c24 */ /* 0x000fe2000f8e021b */
[----:B------:R-:W-:Y:S01]  /*2b30*/  UIMAD UR9, UR20, UR15, UR8 ;  /* 0x0000000f140972a4 */ /* 0x000fe2000f8e0208 */
[----:B------:R-:W-:Y:S01]  /*2b40*/  FMNMX3 R23, |R22|, R23, |R31|, !PT ;  /* 0x0000001716177276 */ /* 0x000fe2000780061f */
[----:B------:R-:W-:Y:S02]  /*2b50*/  USHF.L.U32 UR8, UR6, 0x6, URZ ;  /* 0x0000000606087899 */ /* 0x000fe400080006ff */
[----:B------:R-:W-:Y:S01]  /*2b60*/  UIADD3 UR9, UPT, UPT, UR7, UR9, URZ ;  /* 0x0000000907097290 */ /* 0x000fe2000fffe0ff */
[C---:B0-----:R-:W-:Y:S02]  /*2b70*/  SHF.L.U64.HI R12, R26.reuse, 0x1, R27 ;  /* 0x000000011a0c7819 */ /* 0x041fe4000001021b */
[----:B------:R-:W-:Y:S02]  /*2b80*/  SHF.L.U32 R26, R26, 0x1, RZ ;  /* 0x000000011a1a7819 */ /* 0x000fe400000006ff */
[----:B------:R-:W-:Y:S01]  /*2b90*/  LOP3.LUT R31, R42, 0x1f, RZ, 0xc0, !PT ;  /* 0x0000001f2a1f7812 */ /* 0x000fe200078ec0ff */
[----:B------:R-:W0:Y:S01]  /*2ba0*/  LDS R45, [R38] ;  /* 0x00000000262d7984 */ /* 0x000e220000000800 */
[----:B------:R-:W-:-:S02]  /*2bb0*/  ULEA UR7, UP0, UR4, UR8, 0x5 ;  /* 0x0000000804077291 */ /* 0x000fc4000f8028ff */
[----:B------:R-:W-:Y:S01]  /*2bc0*/  USHF.L.U64.HI UR6, UR6, 0x6, UR9 ;  /* 0x0000000606067899 */ /* 0x000fe20008010209 */
[----:B------:R-:W-:Y:S01]  /*2bd0*/  IADD3 R31, P0, PT, R31, R26, RZ ;  /* 0x0000001a1f1f7210 */ /* 0x000fe20007f1e0ff */
[----:B------:R-:W-:Y:S02]  /*2be0*/  ULEA UR10, UP1, UR7, UR10, 0x2 ;  /* 0x0000000a070a7291 */ /* 0x000fe4000f8210ff */
[----:B------:R-:W-:Y:S01]  /*2bf0*/  ULEA.HI.X UR4, UR4, UR6, UR5, 0x5, UP0 ;  /* 0x0000000604047291 */ /* 0x000fe200080f2c05 */
[----:B-1----:R-:W-:Y:S02]  /*2c00*/  IADD3.X R8, PT, PT, RZ, R12, RZ, P0, !PT ;  /* 0x0000000cff087210 */ /* 0x002fe400007fe4ff */
[C---:B------:R-:W-:Y:S01]  /*2c10*/  SHF.L.U32 R35, R31.reuse, 0x2, RZ ;  /* 0x000000021f237819 */ /* 0x040fe200000006ff */
[----:B------:R-:W-:Y:S01]  /*2c20*/  ULEA.HI.X UR11, UR7, UR11, UR4, 0x2, UP1 ;  /* 0x0000000b070b7291 */ /* 0x000fe200088f1404 */
[----:B------:R-:W-:Y:S01]  /*2c30*/  SHF.L.U64.HI R31, R31, 0x2, R8 ;  /* 0x000000021f1f7819 */ /* 0x000fe20000010208 */
[----:B------:R-:W-:Y:S01]  /*2c40*/  USHF.L.U32 UR4, UR14, 0x1, URZ ;  /* 0x000000010e047899 */ /* 0x000fe200080006ff */
[----:B------:R-:W-:Y:S01]  /*2c50*/  IADD3 R22, P0, PT, R35, UR10, RZ ;  /* 0x0000000a23167c10 */ /* 0x000fe2000ff1e0ff */
[----:B------:R-:W-:Y:S01]  /*2c60*/  USHF.L.U64.HI UR5, UR14, 0x1, UR15 ;  /* 0x000000010e057899 */ /* 0x000fe2000801020f */
[----:B------:R-:W-:-:S02]  /*2c70*/  IADD3 R42, PT, PT, R42, -0x1, RZ ;  /* 0xffffffff2a2a7810 */ /* 0x000fc40007ffe0ff */
[----:B------:R-:W-:Y:S02]  /*2c80*/  FMNMX3 R8, |R44|, R23, |R43|, !PT ;  /* 0x000000172c087276 */ /* 0x000fe4000780062b */
[----:B------:R-:W-:Y:S01]  /*2c90*/  IADD3.X R23, PT, PT, R31, UR11, RZ, P0, !PT ;  /* 0x0000000b1f177c10 */ /* 0x000fe200087fe4ff */
[----:B------:R-:W1:Y:S01]  /*2ca0*/  LDS R43, [R38+0x4] ;  /* 0x00000400262b7984 */ /* 0x000e620000000800 */
[----:B------:R-:W-:Y:S02]  /*2cb0*/  IADD3 R10, P0, PT, R26, UR4, RZ ;  /* 0x000000041a0a7c10 */ /* 0x000fe4000ff1e0ff */
[----:B------:R-:W-:Y:S02]  /*2cc0*/  LOP3.LUT R25, R42, 0x1f, RZ, 0xc0, !PT ;  /* 0x0000001f2a197812 */ /* 0x000fe400078ec0ff */
[----:B------:R-:W-:Y:S02]  /*2cd0*/  IADD3.X R12, PT, PT, R12, UR5, RZ, P0, !PT ;  /* 0x000000050c0c7c10 */ /* 0x000fe400087fe4ff */
[----:B------:R-:W-:-:S02]  /*2ce0*/  IADD3 R24, P0, PT, R25, R10, RZ ;  /* 0x0000000a19187210 */ /* 0x000fc40007f1e0ff */
[----:B------:R-:W-:Y:S02]  /*2cf0*/  FMNMX3 R8, |R32|, R8, |R33|, !PT ;  /* 0x0000000820087276 */ /* 0x000fe40007800621 */
[----:B------:R-:W-:Y:S02]  /*2d00*/  IADD3.X R33, PT, PT, RZ, R12, RZ, P0, !PT ;  /* 0x0000000cff217210 */ /* 0x000fe400007fe4ff */
[C---:B------:R-:W-:Y:S02]  /*2d10*/  SHF.L.U32 R32, R24.reuse, 0x2, RZ ;  /* 0x0000000218207819 */ /* 0x040fe400000006ff */
[----:B------:R-:W-:Y:S02]  /*2d20*/  SHF.L.U64.HI R33, R24, 0x2, R33 ;  /* 0x0000000218217819 */ /* 0x000fe40000010221 */
[----:B------:R-:W-:Y:S01]  /*2d30*/  IADD3 R24, P0, PT, R32, UR10, RZ ;  /* 0x0000000a20187c10 */ /* 0x000fe2000ff1e0ff */
[----:B0-----:R-:W-:Y:S01]  /*2d40*/  STG.E desc[UR22][R22.64], R45 ;  /* 0x0000002d16007986 */ /* 0x001fe2000c101916 */
[----:B------:R-:W-:-:S03]  /*2d50*/  FMNMX3 R36, |R36|, R8, |R37|, !PT ;  /* 0x0000000824247276 */ /* 0x000fc60007800625 */
[----:B------:R-:W0:Y:S01]  /*2d60*/  LDS R45, [R38+0x8] ;  /* 0x00000800262d7984 */ /* 0x000e220000000800 */
[----:B------:R-:W-:-:S03]  /*2d70*/  IADD3.X R25, PT, PT, R33, UR11, RZ, P0, !PT ;  /* 0x0000000b21197c10 */ /* 0x000fc600087fe4ff */
[----:B------:R-:W2:Y:S01]  /*2d80*/  LDS R37, [R38+0xc] ;  /* 0x00000c0026257984 */ /* 0x000ea20000000800 */
[----:B------:R-:W-:-:S04]  /*2d90*/  IADD3 R10, P0, PT, R10, UR4, RZ ;  /* 0x000000040a0a7c10 */ /* 0x000fc8000ff1e0ff */
        /* <DEDUP_REMOVED lines=128> */
.L_x_9261:
[----:B------:R-:W-:Y:S02]  /*35a0*/  ISETP.NE.AND P0, PT, R0, RZ, PT ;  /* 0x000000ff0000720c */ /* 0x000fe40003f05270 */
[----:B-1----:R-:W-:-:S11]  /*35b0*/  FMNMX R5, R4, R5, !PT ;  /* 0x0000000504057209 */ /* 0x002fd60007800000 */
[----:B------:R-:W-:Y:S05]  /*35c0*/  @P0 BRA `(.L_x_9254) ;  /* 0x0000000000080947 */ /* 0x000fea0003800000 */
[----:B------:R-:W1:Y:S02]  /*35d0*/  LDC.64 R2, c[0x0][0x3a8] ;  /* 0x0000ea00ff027b82 */ /* 0x000e640000000a00 */
[----:B-1----:R1:W-:Y:S02]  /*35e0*/  REDG.E.MAX.S32.STRONG.GPU desc[UR22][R2.64], R5 ;  /* 0x000000050200798e */ /* 0x0023e4000d12e316 */
.L_x_9254:
[----:B------:R-:W-:Y:S05]  /*35f0*/  BSYNC B0 ;  /* 0x0000000000007941 */ /* 0x000fea0003800000 */
.L_x_9253:
        /* <DEDUP_REMOVED lines=11> */
[----:B-1----:R-:W-:Y:S05]  /*36b0*/  CALL.REL.NOINC `($__internal_279_$__cuda_sm20_rcp_rn_f32_slowpath) ;  /* 0x0000000400987944 */ /* 0x002fea0003c00000 */
[----:B------:R-:W-:Y:S05]  /*36c0*/  BRA `(.L_x_9257) ;  /* 0x0000000000147947 */ /* 0x000fea0003800000 */
.L_x_9256:
[----:B-1----:R-:W1:Y:S01]  /*36d0*/  MUFU.RCP R5, UR18 ;  /* 0x0000001200057d08 */ /* 0x002e620008001000 */
[----:B------:R-:W-:-:S05]  /*36e0*/  MOV R0, UR18 ;  /* 0x0000001200007c02 */ /* 0x000fca0008000f00 */
[----:B-1----:R-:W-:-:S04]  /*36f0*/  FFMA R0, R5, R0, -1 ;  /* 0xbf80000005007423 */ /* 0x002fc80000000000 */
[----:B------:R-:W-:-:S04]  /*3700*/  FADD.FTZ R0, -R0, -RZ ;  /* 0x800000ff00007221 */ /* 0x000fc80000010100 */
[----:B------:R-:W-:-:S07]  /*3710*/  FFMA R5, R5, R0, R5 ;  /* 0x0000000005057223 */ /* 0x000fce0000000005 */
.L_x_9257:
[----:B------:R-:W1:Y:S02]  /*3720*/  LDC.64 R2, c[0x0][0x3b0] ;  /* 0x0000ec00ff027b82 */ /* 0x000e640000000a00 */
[----:B-1----:R-:W-:Y:S01]  /*3730*/  STG.E desc[UR22][R2.64], R5 ;  /* 0x0000000502007986 */ /* 0x002fe2000c101916 */
[----:B------:R-:W-:Y:S05]  /*3740*/  EXIT ;  /* 0x000000000000794d */ /* 0x000fea0003800000 */
.L_x_9255:
[----:B------:R-:W-:Y:S01]  /*3750*/  HFMA2 R7, -RZ, RZ, 0, 2.384185791015625e-07 ;  /* 0x00000004ff077431 */ /* 0x000fe200000001ff */
[----:B------:R-:W-:Y:S02]  /*3760*/  MOV R9, 0x1f ;  /* 0x0000001f00097802 */ /* 0x000fe40000000f00 */
[----:B------:R-:W-:-:S07]  /*3770*/  MOV R6, 0xffffffff ;  /* 0xffffffff00067802 */ /* 0x000fce0000000f00 */
[----:B01----:R-:W-:Y:S05]  /*3780*/  WARPSYNC.COLLECTIVE R6, `(.L_x_9258) ;  /* 0x0000000006087348 */ /* 0x003fea0003c00000 */
[----:B-1----:R1:W2:Y:S02]  /*3790*/  SHFL.DOWN P0, R5, R2, R7, R9 ;  /* 0x0800000702057389 */ /* 0x0022a40000000009 */
[----:B012---:R-:W-:Y:S05]  /*37a0*/  ENDCOLLECTIVE ;  /* 0x000000000000791b */ /* 0x007fea0003800000 */
.L_x_9258:
[----:B------:R-:W-:Y:S01]  /*37b0*/  HFMA2 R7, -RZ, RZ, 0, 1.1920928955078125e-07 ;  /* 0x00000002ff077431 */ /* 0x000fe200000001ff */
[----:B------:R-:W-:-:S04]  /*37c0*/  MOV R3, R5 ;  /* 0x0000000500037202 */ /* 0x000fc80000000f00 */
[----:B------:R-:W-:-:S04]  /*37d0*/  FMNMX R3, R3, R2, !PT ;  /* 0x0000000203037209 */ /* 0x000fc80007800000 */
[----:B------:R-:W-:-:S07]  /*37e0*/  MOV R2, R3 ;  /* 0x0000000300027202 */ /* 0x000fce0000000f00 */
[----:B------:R-:W-:Y:S05]  /*37f0*/  WARPSYNC.COLLECTIVE R6, `(.L_x_9259) ;  /* 0x0000000006087348 */ /* 0x000fea0003c00000 */
[----:B------:R0:W1:Y:S02]  /*3800*/  SHFL.DOWN P0, R5, R2, R7, R9 ;  /* 0x0800000702057389 */ /* 0x0000640000000009 */
[----:B01----:R-:W-:Y:S05]  /*3810*/  ENDCOLLECTIVE ;  /* 0x000000000000791b */ /* 0x003fea0003800000 */
.L_x_9259:
[----:B------:R-:W-:Y:S01]  /*3820*/  HFMA2 R7, -RZ, RZ, 0, 5.9604644775390625e-08 ;  /* 0x00000001ff077431 */ /* 0x000fe200000001ff */
[----:B------:R-:W-:-:S04]  /*3830*/  MOV R4, R5 ;  /* 0x0000000500047202 */ /* 0x000fc80000000f00 */
[----:B------:R-:W-:-:S04]  /*3840*/  FMNMX R4, R3, R4, !PT ;  /* 0x0000000403047209 */ /* 0x000fc80007800000 */
[----:B------:R-:W-:-:S07]  /*3850*/  MOV R2, R4 ;  /* 0x0000000400027202 */ /* 0x000fce0000000f00 */
[----:B------:R-:W-:Y:S05]  /*3860*/  WARPSYNC.COLLECTIVE R6, `(.L_x_9260) ;  /* 0x0000000006087348 */ /* 0x000fea0003c00000 */
[----:B------:R0:W1:Y:S02]  /*3870*/  SHFL.DOWN P0, R5, R2, R7, R9 ;  /* 0x0800000702057389 */ /* 0x0000640000000009 */
[----:B01----:R-:W-:Y:S05]  /*3880*/  ENDCOLLECTIVE ;  /* 0x000000000000791b */ /* 0x003fea0003800000 */
.L_x_9260:
[----:B------:R-:W-:Y:S05]  /*3890*/  BRA `(.L_x_9261) ;  /* 0xfffffffc00407947 */ /* 0x000fea000383ffff */
        .weak           $__internal_278_$__cuda_sm20_div_u64
        .type           $__internal_278_$__cuda_sm20_div_u64,@function
        .size           $__internal_278_$__cuda_sm20_div_u64,($__internal_279_$__cuda_sm20_rcp_rn_f32_slowpath - $__internal_278_$__cuda_sm20_div_u64)
$__internal_278_$__cuda_sm20_div_u64:
        /* <DEDUP_REMOVED lines=71> */
[----:B------:R-:W-:Y:S11]  /*3d10*/  RET.REL.NODEC R2 `(_ZN18transformer_engine6detail32dgated_act_cast_transpose_kernelILi2ELi1Ef6__halffNS_5EmptyEXadL_ZNS_5dgeluIffEET_T0_RKS3_EEXadL_ZNS_4geluIffEES5_S6_S8_EEEEvPKT2_SC_PT3_SE_PKT1_PSF_SI_mmm) ;  /* 0xffffffc002b87950 */ /* 0x000ff60003c3ffff */
        .weak           $__internal_279_$__cuda_sm20_rcp_rn_f32_slowpath
        .type           $__internal_279_$__cuda_sm20_rcp_rn_f32_slowpath,@function
        .size           $__internal_279_$__cuda_sm20_rcp_rn_f32_slowpath,(.L_x_29580 - $__internal_279_$__cuda_sm20_rcp_rn_f32_slowpath)
$__internal_279_$__cuda_sm20_rcp_rn_f32_slowpath:
        /* <DEDUP_REMOVED lines=15> */
.L_x_9262:
        /* <DEDUP_REMOVED lines=33> */
.L_x_9264:
[----:B------:R0:W1:Y:S02]  /*4020*/  MUFU.RCP R2, R0 ;  /* 0x0000000000027308 */ /* 0x0000640000001000 */
.L_x_9263:
[----:B------:R-:W-:Y:S01]  /*4030*/  HFMA2 R3, -RZ, RZ, 0, 0 ;  /* 0x00000000ff037431 */ /* 0x000fe200000001ff */
[----:B-1-3--:R-:W-:Y:S02]  /*4040*/  MOV R5, R2 ;  /* 0x0000000200057202 */ /* 0x00afe40000000f00 */
[----:B------:R-:W-:-:S04]  /*4050*/  MOV R2, R7 ;  /* 0x0000000700027202 */ /* 0x000fc80000000f00 */
[----:B0-2---:R-:W-:Y:S05]  /*4060*/  RET.REL.NODEC R2 `(_ZN18transformer_engine6detail32dgated_act_cast_transpose_kernelILi2ELi1Ef6__halffNS_5EmptyEXadL_ZNS_5dgeluIffEET_T0_RKS3_EEXadL_ZNS_4geluIffEES5_S6_S8_EEEEvPKT2_SC_PT3_SE_PKT1_PSF_SI_mmm) ;  /* 0xffffffbc02e47950 */ /* 0x005fea0003c3ffff */
.L_x_9265:
        /* <DEDUP_REMOVED lines=9> */
.L_x_29580:


//--------------------- .text._ZN18transformer_engine6detail43dgated_act_cast_transpose_kernel_notalignedILi1ELi4Eff13__nv_fp8_e4m3NS_5EmptyEXadL_ZNS_5dgeluIffEET_T0_RKS3_EEXadL_ZNS_4geluIffEES5_S6_S8_EEEEvPKT2_SC_PT3_SE_PKT1_PSF_SI_mmm --------------------------
	.section	.text._ZN18transformer_engine6detail43dgated_act_cast_transpose_kernel_notalignedILi1ELi4Eff13__nv_fp8_e4m3NS_5EmptyEXadL_ZNS_5dgeluIffEET_T0_RKS3_EEXadL_ZNS_4geluIffEES5_S6_S8_EEEEvPKT2_SC_PT3_SE_PKT1_PSF_SI_mmm,"ax",@progbits
	.align	128
        .global         _ZN18transformer_engine6detail43dgated_act_cast_transpose_kernel_notalignedILi1ELi4Eff13__nv_fp8_e4m3NS_5EmptyEXadL_ZNS_5dgeluIffEET_T0_RKS3_EEXadL_ZNS_4geluIffEES5_S6_S8_EEEEvPKT2_SC_PT3_SE_PKT1_PSF_SI_mmm
        .type           _ZN18transformer_engine6detail43dgated_act_cast_transpose_kernel_notalignedILi1ELi4Eff13__nv_fp8_e4m3NS_5EmptyEXadL_ZNS_5dgeluIffEET_T0_RKS3_EEXadL_ZNS_4geluIffEES5_S6_S8_EEEEvPKT2_SC_PT3_SE_PKT1_PSF_SI_mmm,@function
        .size           _ZN18transformer_engine6detail43dgated_act_cast_transpose_kernel_notalignedILi1ELi4Eff13__nv_fp8_e4m3NS_5EmptyEXadL_ZNS_5dgeluIffEET_T0_RKS3_EEXadL_ZNS_4geluIffEES5_S6_S8_EEEEvPKT2_SC_PT3_SE_PKT1_PSF_SI_mmm,(.L_x_29582 - _ZN18transformer_engine6detail43dgated_act_cast_transpose_kernel_notalignedILi1ELi4Eff13__nv_fp8_e4m3NS_5EmptyEXadL_ZNS_5dgeluIffEET_T0_RKS3_EEXadL_ZNS_4geluIffEES5_S6_S8_EEEEvPKT2_SC_PT3_SE_PKT1_PSF_SI_mmm)
        .other          _ZN18transformer_engine6detail43dgated_act_cast_transpose_kernel_notalignedILi1ELi4Eff13__nv_fp8_e4m3NS_5EmptyEXadL_ZNS_5dgeluIffEET_T0_RKS3_EEXadL_ZNS_4geluIffEES5_S6_S8_EEEEvPKT2_SC_PT3_SE_PKT1_PSF_SI_mmm,@"STO_CUDA_ENTRY STV_DEFAULT"
_ZN18transformer_engine6detail43dgated_act_cast_transpose_kernel_notalignedILi1ELi4Eff13__nv_fp8_e4m3NS_5EmptyEXadL_ZNS_5dgeluIffEET_T0_RKS3_EEXadL_ZNS_4geluIffEES5_S6_S8_EEEEvPKT2_SC_PT3_SE_PKT1_PSF_SI_mmm:
.text._ZN18transformer_engine6detail43dgated_act_cast_transpose_kernel_notalignedILi1ELi4Eff13__nv_fp8_e4m3NS_5EmptyEXadL_ZNS_5dgeluIffEET_T0_RKS3_EEXadL_ZNS_4geluIffEES5_S6_S8_EEEEvPKT2_SC_PT3_SE_PKT1_PSF_SI_mmm:
        /* <DEDUP_REMOVED lines=43> */
.L_x_9266:
[----:B------:R-:W-:-:S07]  /*02b0*/  MOV R6, 0x2d0 ;  /* 0x000002d000067802 */ /* 0x000fce0000000f00 */
[----:B------:R-:W-:Y:S05]  /*02c0*/  CALL.REL.NOINC `($__internal_280_$__cuda_sm20_div_u64) ;  /* 0x00000078009c7944 */ /* 0x000fea0003c00000 */
        /* <DEDUP_REMOVED lines=11> */
.L_x_9267:
[----:B------:R-:W0:Y:S01]  /*0380*/  LDCU.64 UR28, c[0x0][0x3b8] ;  /* 0x00007700ff1c77ac */ /* 0x000e220008000a00 */
[C---:B------:R-:W-:Y:S01]  /*0390*/  IMAD.SHL.U32 R13, R3.reuse, 0x4, RZ ;  /* 0x00000004030d7824 */ /* 0x040fe200078e00ff */
[----:B------:R-:W-:Y:S01]  /*03a0*/  SHF.L.U32 R3, R3, 0x4, RZ ;  /* 0x0000000403037819 */ /* 0x000fe200000006ff */
[----:B------:R-:W-:Y:S01]  /*03b0*/  IMAD.MOV.U32 R45, RZ, RZ, RZ ;  /* 0x000000ffff2d7224 */ /* 0x000fe200078e00ff */
[----:B------:R-:W1:Y:S01]  /*03c0*/  LDCU.64 UR16, c[0x0][0x3c0] ;  /* 0x00007800ff1077ac */ /* 0x000e620008000a00 */
[----:B------:R-:W-:Y:S01]  /*03d0*/  IMAD.IADD R4, R2, 0x1, -R13 ;  /* 0x0000000102047824 */ /* 0x000fe200078e0a0d */
[----:B------:R-:W-:Y:S01]  /*03e0*/  MOV R17, RZ ;  /* 0x000000ff00117202 */ /* 0x000fe20000000f00 */
[----:B------:R-:W-:Y:S01]  /*03f0*/  VIADD R29, R13, 0x1 ;  /* 0x000000010d1d7836 */ /* 0x000fe20000000000 */
[----:B------:R-:W2:Y:S01]  /*0400*/  LDCU.128 UR8, c[0x0][0x390] ;  /* 0x00007200ff0877ac */ /* 0x000ea20008000c00 */
[----:B------:R-:W-:Y:S01]  /*0410*/  BSSY.RECONVERGENT B0, `(.L_x_9268) ;  /* 0x000005f000007945 */ /* 0x000fe20003800200 */
[C---:B------:R-:W-:Y:S01]  /*0420*/  LOP3.LUT R16, R4.reuse, 0x1f, RZ, 0xc0, !PT ;  /* 0x0000001f04107812 */ /* 0x040fe200078ec0ff */
[----:B------:R-:W-:Y:S01]  /*0430*/  HFMA2 R26, -RZ, RZ, 0, 0 ;  /* 0x00000000ff1a7431 */ /* 0x000fe200000001ff */
[----:B------:R-:W3:Y:S01]  /*0440*/  LDCU.128 UR12, c[0x0][0x380] ;  /* 0x00007000ff0c77ac */ /* 0x000ee20008000c00 */
[----:B------:R-:W-:Y:S01]  /*0450*/  IADD3 R44, PT, PT, R4, -0x1, RZ ;  /* 0xffffffff042c7810 */ /* 0x000fe20007ffe0ff */
[----:B------:R-:W-:Y:S01]  /*0460*/  IMAD.MOV.U32 R24, RZ, RZ, RZ ;  /* 0x000000ffff187224 */ /* 0x000fe200078e00ff */
[----:B------:R-:W-:-:S02]  /*0470*/  USHF.L.U64.HI UR25, UR21, 0x5, UR6 ;  /* 0x0000000515197899 */ /* 0x000fc40008010206 */
[----:B------:R-:W-:Y:S01]  /*0480*/  LOP3.LUT R44, R44, 0x1f, RZ, 0xc0, !PT ;  /* 0x0000001f2c2c7812 */ /* 0x000fe200078ec0ff */
[----:B0-----:R-:W-:Y:S01]  /*0490*/  UIMAD UR22, UR5, UR28, URZ ;  /* 0x0000001c051672a4 */ /* 0x001fe2000f8e02ff */
[C---:B------:R-:W-:Y:S01]  /*04a0*/  IMAD R47, R3.reuse, UR29, RZ ;  /* 0x0000001d032f7c24 */ /* 0x040fe2000f8e02ff */
[----:B------:R-:W-:Y:S01]  /*04b0*/  USHF.L.U32 UR24, UR21, 0x5, URZ ;  /* 0x0000000515187899 */ /* 0x000fe200080006ff */
[----:B------:R-:W-:Y:S01]  /*04c0*/  IMAD.MOV.U32 R33, RZ, RZ, RZ ;  /* 0x000000ffff217224 */ /* 0x000fe200078e00ff */
[----:B-1----:R-:W-:Y:S01]  /*04d0*/  UIMAD UR23, UR6, UR16, URZ ;  /* 0x00000010061772a4 */ /* 0x002fe2000f8e02ff */
[----:B------:R-:W-:Y:S01]  /*04e0*/  IMAD.WIDE.U32 R14, R3, UR28, R44 ;  /* 0x0000001c030e7c25 */ /* 0x000fe2000f8e002c */
[----:B------:R-:W-:Y:S02]  /*04f0*/  UIMAD.WIDE.U32 UR6, UR21, UR16, URZ ;  /* 0x00000010150672a5 */ /* 0x000fe4000f8e00ff */
[----:B------:R-:W-:Y:S02]  /*0500*/  UIMAD.WIDE.U32 UR18, UR4, UR28, URZ ;  /* 0x0000001c041272a5 */ /* 0x000fe4000f8e00ff */
[----:B------:R-:W-:Y:S01]  /*0510*/  UIMAD UR26, UR4, UR29, UR22 ;  /* 0x0000001d041a72a4 */ /* 0x000fe2000f8e0216 */
[----:B------:R-:W-:Y:S01]  /*0520*/  IADD3 R49, PT, PT, R47, R15, RZ ;  /* 0x0000000f2f317210 */ /* 0x000fe20007ffe0ff */
[----:B------:R-:W-:-:S02]  /*0530*/  UIMAD UR27, UR21, UR17, UR23 ;  /* 0x00000011151b72a4 */ /* 0x000fc4000f8e0217 */
[----:B------:R-:W-:Y:S02]  /*0540*/  USHF.L.U32 UR21, UR6, 0x5, URZ ;  /* 0x0000000506157899 */ /* 0x000fe400080006ff */
[----:B------:R-:W-:Y:S02]  /*0550*/  UIADD3 UR26, UPT, UPT, UR19, UR26, URZ ;  /* 0x0000001a131a7290 */ /* 0x000fe4000fffe0ff */
[----:B------:R-:W-:Y:S02]  /*0560*/  ULEA UR19, UP5, UR4, UR21, 0x7 ;  /* 0x0000001504137291 */ /* 0x000fe4000f8a38ff */
[----:B------:R-:W-:Y:S02]  /*0570*/  UIADD3 UR7, UPT, UPT, UR7, UR27, URZ ;  /* 0x0000001b07077290 */ /* 0x000fe4000fffe0ff */
[----:B------:R-:W-:Y:S02]  /*0580*/  ULEA UR23, UP0, UR18, UR24, 0x7 ;  /* 0x0000001812177291 */ /* 0x000fe4000f8038ff */
[----:B--2---:R-:W-:-:S02]  /*0590*/  UIADD3 UR10, UP6, UPT, UR19, UR10, URZ ;  /* 0x0000000a130a7290 */ /* 0x004fc4000ffde0ff */
[----:B------:R-:W-:Y:S02]  /*05a0*/  USHF.L.U64.HI UR6, UR6, 0x5, UR7 ;  /* 0x0000000506067899 */ /* 0x000fe40008010207 */
[----:B---3--:R-:W-:Y:S02]  /*05b0*/  ULEA UR12, UP1, UR23, UR12, 0x2 ;  /* 0x0000000c170c7291 */ /* 0x008fe4000f8210ff */
[----:B------:R-:W-:Y:S02]  /*05c0*/  ULEA.HI.X UR19, UR18, UR25, UR26, 0x7, UP0 ;  /* 0x0000001912137291 */ /* 0x000fe400080f3c1a */
[----:B------:R-:W-:Y:S02]  /*05d0*/  USHF.R.U64 UR16, UR16, 0x2, UR17 ;  /* 0x0000000210107899 */ /* 0x000fe40008001211 */
[----:B------:R-:W-:Y:S02]  /*05e0*/  ULEA.HI.X UR6, UR4, UR6, UR5, 0x7, UP5 ;  /* 0x0000000604067291 */ /* 0x000fe4000a8f3c05 */
[----:B------:R-:W-:-:S02]  /*05f0*/  ULEA.HI.X UR13, UR23, UR13, UR19, 0x2, UP1 ;  /* 0x0000000d170d7291 */ /* 0x000fc400088f1413 */
[----:B------:R-:W-:Y:S02]  /*0600*/  USHF.L.U64.HI UR5, UR4, 0x5, UR5 ;  /* 0x0000000504057899 */ /* 0x000fe40008010205 */
[----:B------:R-:W-:Y:S02]  /*0610*/  USHF.R.U32.HI UR17, URZ, 0x2, UR17 ;  /* 0x00000002ff117899 */ /* 0x000fe40008011611 */
[----:B------:R-:W-:Y:S02]  /*0620*/  ULEA UR4, UP1, -UR4, UR16, 0x5 ;  /* 0x0000001004047291 */ /* 0x000fe4000f8229ff */
[----:B------:R-:W-:Y:S02]  /*0630*/  UIADD3.X UR11, UPT, UPT, UR6, UR11, URZ, UP6, !UPT ;  /* 0x0000000b060b7290 */ /* 0x000fe4000b7fe4ff */
[----:B------:R-:W-:Y:S02]  /*0640*/  UIADD3 UR6, UP0, UPT, -UR24, UR28, URZ ;  /* 0x0000001c18067290 */ /* 0x000fe4000ff1e1ff */
[----:B------:R-:W-:-:S02]  /*0650*/  UIADD3.X UR5, UPT, UPT, ~UR5, UR17, URZ, UP1, !UPT ;  /* 0x0000001105057290 */ /* 0x000fc40008ffe5ff */
[----:B------:R-:W-:Y:S02]  /*0660*/  UISETP.LT.U32.AND UP1, UPT, UR4, 0x20, UPT ;  /* 0x000000200400788c */ /* 0x000fe4000bf21070 */
[----:B------:R-:W-:Y:S02]  /*0670*/  UIADD3.X UR7, UPT, UPT, ~UR25, UR29, URZ, UP0, !UPT ;  /* 0x0000001d19077290 */ /* 0x000fe400087fe5ff */
        /* <DEDUP_REMOVED lines=15> */
[----:B------:R-:W-:Y:S02]  /*0770*/  UIADD3 UR8, UP4, UPT, UR22, UR8, URZ ;  /* 0x0000000816087290 */ /* 0x000fe4000ff9e0ff */
[----:B------:R-:W-:Y:S01]  /*0780*/  IADD3 R17, PT, PT, R17, R47, RZ ;  /* 0x0000002f11117210 */ /* 0x000fe20007ffe0ff */
[----:B------:R-:W-:Y:S01]  /*0790*/  ULEA.HI.X UR15, UR22, UR15, UR18, 0x2, UP3 ;  /* 0x0000000f160f7291 */ /* 0x000fe200098f1412 */
[----:B0-----:R-:W-:Y:S01]  /*07a0*/  ISETP.NE.U32.AND P0, PT, RZ, UR30, PT ;  /* 0x0000001eff007c0c */ /* 0x001fe2000bf05070 */
[----:B------:R-:W-:-:S02]  /*07b0*/  UIADD3.X UR9, UPT, UPT, UR18, UR9, URZ, UP4, !UPT ;  /* 0x0000000912097290 */ /* 0x000fc4000a7fe4ff */
[----:B------:R-:W-:Y:S01]  /*07c0*/  USHF.L.U64.HI UR24, UR28, 0x2, UR29 ;  /* 0x000000021c187899 */ /* 0x000fe2000801021d */
[----:B------:R-:W-:Y:S01]  /*07d0*/  ISETP.NE.AND.EX P0, PT, RZ, UR31, PT, P0 ;  /* 0x0000001fff007c0c */ /* 0x000fe2000bf05300 */
[----:B------:R-:W-:Y:S01]  /*07e0*/  UIADD3 UR26, UP0, UPT, UR23, UR14, URZ ;  /* 0x0000000e171a7290 */ /* 0x000fe2000ff1e0ff */
[C---:B------:R-:W-:Y:S01]  /*07f0*/  @P1 LEA R6, P5, R16.reuse, UR12, 0x2 ;  /* 0x0000000c10061c11 */ /* 0x040fe2000f8a10ff */
[----:B------:R-:W-:Y:S02]  /*0800*/  UIADD3 UR30, UP1, UPT, UR8, UR28, URZ ;  /* 0x0000001c081e7290 */ /* 0x000fe4000ff3e0ff */
[----:B------:R-:W-:Y:S01]  /*0810*/  IMAD.WIDE.U32 R10, R3, UR28, R16 ;  /* 0x0000001c030a7c25 */ /* 0x000fe2000f8e0010 */
[----:B------:R-:W-:Y:S02]  /*0820*/  USHF.L.U32 UR7, UR28, 0x1, URZ ;  /* 0x000000011c077899 */ /* 0x000fe400080006ff */
[C---:B------:R-:W-:Y:S01]  /*0830*/  @P1 IADD3 R5, P3, PT, R16.reuse, UR28, RZ ;  /* 0x0000001c10051c10 */ /* 0x040fe2000ff7e0ff */
[----:B------:R-:W0:Y:S01]  /*0840*/  LDCU.64 UR18, c[0x0][0x358] ;  /* 0x00006b00ff1277ac */ /* 0x000e220008000a00 */
[C---:B------:R-:W-:Y:S01]  /*0850*/  @P1 LEA.HI.X R7, R16.reuse, UR13, R17, 0x2, P5 ;  /* 0x0000000d10071c11 */ /* 0x040fe2000a8f1411 */
[----:B------:R-:W-:Y:S01]  /*0860*/  IMAD.IADD R9, R47, 0x1, R11 ;  /* 0x000000012f097824 */ /* 0x000fe200078e020b */
[----:B------:R-:W-:Y:S01]  /*0870*/  USHF.L.U64.HI UR21, UR28, 0x1, UR29 ;  /* 0x000000011c157899 */ /* 0x000fe2000801021d */
[----:B------:R-:W-:Y:S01]  /*0880*/  @P1 IADD3 R0, P4, PT, R16, UR7, RZ ;  /* 0x0000000710001c10 */ /* 0x000fe2000ff9e0ff */
[----:B------:R-:W-:-:S02]  /*0890*/  UIADD3.X UR27, UPT, UPT, UR24, UR15, URZ, UP0, !UPT ;  /* 0x0000000f181b7290 */ /* 0x000fc400087fe4ff */
[----:B------:R-:W-:Y:S01]  /*08a0*/  UIADD3.X UR31, UPT, UPT, UR9, UR29, URZ, UP1, !UPT ;  /* 0x0000001d091f7290 */ /* 0x000fe20008ffe4ff */
[----:B------:R-:W-:Y:S11]  /*08b0*/  @!P1 BRA `(.L_x_9269) ;  /* 0x0000000000509947 */ /* 0x000ff60003800000 */
[----:B------:R-:W-:Y:S01]  /*08c0*/  MOV R21, UR28 ;  /* 0x0000001c00157c02 */ /* 0x000fe20008000f00 */
[----:B------:R-:W-:Y:S01]  /*08d0*/  IMAD.U32 R23, RZ, RZ, UR28 ;  /* 0x0000001cff177e24 */ /* 0x000fe2000f8e00ff */
[----:B------:R-:W-:Y:S01]  /*08e0*/  MOV R8, R10 ;  /* 0x0000000a00087202 */ /* 0x000fe20000000f00 */
[----:B------:R-:W-:Y:S02]  /*08f0*/  UIMAD UR5, UR29, 0x3, URZ ;  /* 0x000000031d0578a4 */ /* 0x000fe4000f8e02ff */
[----:B------:R-:W-:Y:S01]  /*0900*/  IMAD.WIDE.U32 R20, R21, 0x3, R16 ;  /* 0x0000000315147825 */ /* 0x000fe200078e0010 */
[----:B------:R-:W-:-:S03]  /*0910*/  UIMAD UR22, UR29, 0x6, URZ ;  /* 0x000000061d1678a4 */ /* 0x000fc6000f8e02ff */
[----:B------:R-:W-:Y:S01]  /*0920*/  IMAD.WIDE.U32 R22, R23, 0x6, R8 ;  /* 0x0000000617167825 */ /* 0x000fe200078e0008 */
[----:B------:R-:W-:-:S03]  /*0930*/  LEA R18, P5, R20, UR12, 0x2 ;  /* 0x0000000c14127c11 */ /* 0x000fc6000f8a10ff */
[----:B------:R-:W-:Y:S01]  /*0940*/  VIADD R19, R21, UR5 ;  /* 0x0000000515137c36 */ /* 0x000fe20008000000 */
[----:B------:R-:W-:Y:S01]  /*0950*/  IADD3 R21, PT, PT, R23, UR22, RZ ;  /* 0x0000001617157c10 */ /* 0x000fe2000fffe0ff */
[----:B------:R-:W-:-:S03]  /*0960*/  IMAD.SHL.U32 R24, R22, 0x4, RZ ;  /* 0x0000000416187824 */ /* 0x000fc600078e00ff */
[----:B------:R-:W-:Y:S02]  /*0970*/  LEA.HI.X R19, R20, UR13, R19, 0x2, P5 ;  /* 0x0000000d14137c11 */ /* 0x000fe4000a8f1413 */
[----:B------:R-:W-:Y:S02]  /*0980*/  IADD3 R26, P5, PT, R24, UR14, RZ ;  /* 0x0000000e181a7c10 */ /* 0x000fe4000ffbe0ff */
[----:B------:R-:W-:Y:S01]  /*0990*/  SHF.L.U64.HI R22, R22, 0x2, R21 ;  /* 0x0000000216167819 */ /* 0x000fe20000010215 */
[----:B0-----:R1:W5:Y:S01]  /*09a0*/  LDG.E R33, desc[UR18][R18.64] ;  /* 0x0000001212217981 */ /* 0x001362000c1e1900 */
[----:B------:R-:W-:Y:S02]  /*09b0*/  IADD3 R24, P6, PT, R24, UR26, RZ ;  /* 0x0000001a18187c10 */ /* 0x000fe4000ffde0ff */
[C---:B------:R-:W-:Y:S02]  /*09c0*/  IADD3.X R27, PT, PT, R22.reuse, UR15, RZ, P5, !PT ;  /* 0x0000000f161b7c10 */ /* 0x040fe4000affe4ff */
[----:B------:R-:W-:-:S03]  /*09d0*/  IADD3.X R25, PT, PT, R22, UR27, RZ, P6, !PT ;  /* 0x0000001b16197c10 */ /* 0x000fc6000b7fe4ff */
[----:B------:R1:W5:Y:S04]  /*09e0*/  LDG.E R26, desc[UR18][R26.64] ;  /* 0x000000121a1a7981 */ /* 0x000368000c1e1900 */
[----:B------:R1:W5:Y:S02]  /*09f0*/  LDG.E R24, desc[UR18][R24.64] ;  /* 0x0000001218187981 */ /* 0x000364000c1e1900 */
.L_x_9269:
[----:B0-----:R-:W-:Y:S05]  /*0a00*/  BSYNC.RECONVERGENT B0 ;  /* 0x0000000000007941 */ /* 0x001fea0003800200 */
.L_x_9268:
[----:B------:R-:W-:Y:S01]  /*0a10*/  @P2 IADD3 R12, P5, PT, R14, UR23, RZ ;  /* 0x000000170e0c2c10 */ /* 0x000fe2000ffbe0ff */
[----:B------:R-:W-:Y:S01]  /*0a20*/  IMAD.MOV.U32 R22, RZ, RZ, RZ ;  /* 0x000000ffff167224 */ /* 0x000fe200078e00ff */
[C---:B------:R-:W-:Y:S01]  /*0a30*/  @P1 IADD3.X R16, PT, PT, R17.reuse, UR29, RZ, P3, !PT ;  /* 0x0000001d11101c10 */ /* 0x040fe20009ffe4ff */
[----:B------:R-:W-:Y:S01]  /*0a40*/  HFMA2 R20, -RZ, RZ, 0, 0 ;  /* 0x00000000ff147431 */ /* 0x000fe200000001ff */
[----:B------:R-:W-:Y:S02]  /*0a50*/  MOV R48, R14 ;  /* 0x0000000e00307202 */ /* 0x000fe40000000f00 */
[----:B------:R-:W-:Y:S02]  /*0a60*/  @P1 IADD3.X R17, PT, PT, R17, UR21, RZ, P4, !PT ;  /* 0x0000001511111c10 */ /* 0x000fe4000a7fe4ff */
[----:B------:R-:W-:Y:S01]  /*0a70*/  @P1 SHF.L.U32 R34, R10, 0x2, RZ ;  /* 0x000000020a221819 */ /* 0x000fe200000006ff */
[----:B------:R-:W0:Y:S01]  /*0a80*/  @P0 LDC.64 R38, c[0x0][0x3a0] ;  /* 0x0000e800ff260b82 */ /* 0x000e220000000a00 */
[----:B------:R-:W-:Y:S01]  /*0a90*/  @P2 IADD3.X R15, PT, PT, R49, UR24, RZ, P5, !PT ;  /* 0x00000018310f2c10 */ /* 0x000fe2000affe4ff */
[----:B------:R2:W5:Y:S01]  /*0aa0*/  @P1 LDG.E R22, desc[UR18][R6.64] ;  /* 0x0000001206161981 */ /* 0x000562000c1e1900 */
[----:B------:R-:W-:-:S02]  /*0ab0*/  @P1 LEA R30, P4, R0, UR12, 0x2 ;  /* 0x0000000c001e1c11 */ /* 0x000fc4000f8810ff */
[----:B------:R-:W-:Y:S02]  /*0ac0*/  @P2 LEA R14, P5, R12, UR12, 0x2 ;  /* 0x0000000c0c0e2c11 */ /* 0x000fe4000f8a10ff */
[C---:B-1----:R-:W-:Y:S02]  /*0ad0*/  @P1 LEA R18, P3, R5.reuse, UR12, 0x2 ;  /* 0x0000000c05121c11 */ /* 0x042fe4000f8610ff */
[----:B------:R-:W-:Y:S02]  /*0ae0*/  @P1 LEA.HI.X R31, R0, UR13, R17, 0x2, P4 ;  /* 0x0000000d001f1c11 */ /* 0x000fe4000a0f1411 */
[----:B------:R-:W-:Y:S02]  /*0af0*/  @P2 LEA.HI.X R15, R12, UR13, R15, 0x2, P5 ;  /* 0x0000000d0c0f2c11 */ /* 0x000fe4000a8f140f */
[----:B------:R-:W-:Y:S02]  /*0b00*/  @P1 IADD3 R0, P5, PT, R10, UR7, RZ ;  /* 0x000000070a001c10 */ /* 0x000fe4000ffbe0ff */
[----:B------:R-:W-:-:S02]  /*0b10*/  @P1 LEA.HI.X R19, R5, UR13, R16, 0x2, P3 ;  /* 0x0000000d05131c11 */ /* 0x000fc400098f1410 */
[----:B------:R-:W-:Y:S02]  /*0b20*/  @P1 IADD3.X R5, PT, PT, R9, UR21, RZ, P5, !PT ;  /* 0x0000001509051c10 */ /* 0x000fe4000affe4ff */
[----:B------:R-:W-:Y:S02]  /*0b30*/  @P1 IADD3 R42, P3, PT, R34, UR14, RZ ;  /* 0x0000000e222a1c10 */ /* 0x000fe4000ff7e0ff */
[----:B------:R-:W-:Y:S02]  /*0b40*/  MOV R25, RZ ;  /* 0x000000ff00197202 */ /* 0x000fe40000000f00 */
[----:B------:R-:W-:Y:S02]  /*0b50*/  CS2R R40, SRZ ;  /* 0x0000000000287805 */ /* 0x000fe4000001ff00 */
[C---:B------:R-:W-:Y:S01]  /*0b60*/  @P1 SHF.L.U64.HI R16, R0.reuse, 0x2, R5 ;  /* 0x0000000200101819 */ /* 0x040fe20000010205 */
[----:B------:R-:W-:Y:S01]  /*0b70*/  @P1 IMAD.SHL.U32 R0, R0, 0x4, RZ ;  /* 0x0000000400001824 */ /* 0x000fe200078e00ff */
[----:B------:R-:W-:Y:S01]  /*0b80*/  @P1 SHF.L.U64.HI R12, R10, 0x2, R9 ;  /* 0x000000020a0c1819 */ /* 0x000fe20000010209 */
[----:B------:R-:W-:Y:S01]  /*0b90*/  USHF.L.U32 UR5, UR28, 0x3, URZ ;  /* 0x000000031c057899 */ /* 0x000fe200080006ff */
[----:B------:R-:W-:Y:S01]  /*0ba0*/  @P1 IADD3 R34, P4, PT, R34, UR26, RZ ;  /* 0x0000001a22221c10 */ /* 0x000fe2000ff9e0ff */
[----:B--2---:R-:W-:Y:S01]  /*0bb0*/  IMAD.WIDE.U32 R6, R3, UR28, R48 ;  /* 0x0000001c03067c25 */ /* 0x004fe2000f8e0030 */
[C---:B------:R-:W-:Y:S01]  /*0bc0*/  @P1 IADD3.X R43, PT, PT, R12.reuse, UR15, RZ, P3, !PT ;  /* 0x0000000f0c2b1c10 */ /* 0x040fe20009ffe4ff */
[----:B------:R-:W5:Y:S01]  /*0bd0*/  @P1 LDG.E R20, desc[UR18][R18.64] ;  /* 0x0000001212141981 */ /* 0x000f62000c1e1900 */
[----:B------:R-:W-:-:S02]  /*0be0*/  @P1 IADD3.X R35, PT, PT, R12, UR27, RZ, P4, !PT ;  /* 0x0000001b0c231c10 */ /* 0x000fc4000a7fe4ff */
[----:B------:R-:W-:Y:S01]  /*0bf0*/  @P1 IADD3 R36, P3, PT, R0, UR14, RZ ;  /* 0x0000000e00241c10 */ /* 0x000fe2000ff7e0ff */
[----:B------:R-:W-:Y:S01]  /*0c00*/  IMAD.MOV.U32 R28, RZ, RZ, RZ ;  /* 0x000000ffff1c7224 */ /* 0x000fe200078e00ff */
[----:B------:R-:W-:Y:S01]  /*0c10*/  @P1 IADD3 R52, P4, PT, R10, UR23, RZ ;  /* 0x000000170a341c10 */ /* 0x000fe2000ff9e0ff */
[----:B------:R1:W5:Y:S01]  /*0c20*/  @P1 LDG.E R25, desc[UR18][R34.64] ;  /* 0x0000001222191981 */ /* 0x000362000c1e1900 */
[----:B------:R-:W-:Y:S01]  /*0c30*/  HFMA2 R12, -RZ, RZ, 0, 0 ;  /* 0x00000000ff0c7431 */ /* 0x000fe200000001ff */
[----:B------:R-:W-:Y:S02]  /*0c40*/  @P1 IADD3.X R37, PT, PT, R16, UR15, RZ, P3, !PT ;  /* 0x0000000f10251c10 */ /* 0x000fe40009ffe4ff */
[----:B------:R-:W-:Y:S01]  /*0c50*/  @P1 IADD3.X R5, PT, PT, R9, UR24, RZ, P4, !PT ;  /* 0x0000001809051c10 */ /* 0x000fe2000a7fe4ff */
[----:B------:R-:W-:Y:S01]  /*0c60*/  USHF.L.U64.HI UR22, UR28, 0x3, UR29 ;  /* 0x000000031c167899 */ /* 0x000fe2000801021d */
[----:B------:R2:W5:Y:S01]  /*0c70*/  @P2 LDG.E R40, desc[UR18][R14.64] ;  /* 0x000000120e282981 */ /* 0x000562000c1e1900 */
[----:B-1----:R-:W-:-:S03]  /*0c80*/  @P1 IADD3 R34, P3, PT, R0, UR26, RZ ;  /* 0x0000001a00221c10 */ /* 0x002fc6000ff7e0ff */
[----:B------:R1:W5:Y:S01]  /*0c90*/  @P1 LDG.E R28, desc[UR18][R30.64] ;  /* 0x000000121e1c1981 */ /* 0x000362000c1e1900 */
[C---:B------:R-:W-:Y:S01]  /*0ca0*/  @P1 SHF.L.U64.HI R5, R52.reuse, 0x2, R5 ;  /* 0x0000000234051819 */ /* 0x040fe20000010205 */
[----:B------:R-:W-:Y:S01]  /*0cb0*/  @P1 IMAD.SHL.U32 R52, R52, 0x4, RZ ;  /* 0x0000000434341824 */ /* 0x000fe200078e00ff */
[----:B------:R-:W-:Y:S01]  /*0cc0*/  @P1 IADD3.X R35, PT, PT, R16, UR27, RZ, P3, !PT ;  /* 0x0000001b10231c10 */ /* 0x000fe20009ffe4ff */
[----:B------:R3:W5:Y:S01]  /*0cd0*/  @P1 LDG.E R12, desc[UR18][R36.64] ;  /* 0x00000012240c1981 */ /* 0x000762000c1e1900 */
[----:B------:R-:W-:Y:S02]  /*0ce0*/  @P2 IADD3 R18, P3, PT, R6, UR5, RZ ;  /* 0x0000000506122c10 */ /* 0x000fe4000ff7e0ff */
[----:B--2---:R-:W-:Y:S01]  /*0cf0*/  IADD3 R15, PT, PT, R47, R7, RZ ;  /* 0x000000072f0f7210 */ /* 0x004fe20007ffe0ff */
[----:B------:R-:W-:Y:S01]  /*0d00*/  IMAD.MOV.U32 R17, RZ, RZ, RZ ;  /* 0x000000ffff117224 */ /* 0x000fe200078e00ff */
[----:B0-----:R-:W2:Y:S01]  /*0d10*/  @P0 LDG.E R38, desc[UR18][R38.64] ;  /* 0x0000001226260981 */ /* 0x001ea2000c1e1900 */
[----:B-1----:R-:W-:-:S02]  /*0d20*/  @P1 IADD3 R30, P4, PT, R52, UR14, RZ ;  /* 0x0000000e341e1c10 */ /* 0x002fc4000ff9e0ff */
[----:B------:R-:W-:Y:S01]  /*0d30*/  @P2 IADD3.X R21, PT, PT, R15, UR22, RZ, P3, !PT ;  /* 0x000000160f152c10 */ /* 0x000fe20009ffe4ff */
[----:B---3--:R-:W-:Y:S01]  /*0d40*/  @P2 IMAD.SHL.U32 R36, R18, 0x4, RZ ;  /* 0x0000000412242824 */ /* 0x008fe200078e00ff */
[----:B------:R-:W-:Y:S01]  /*0d50*/  @P1 IADD3 R52, P3, PT, R52, UR26, RZ ;  /* 0x0000001a34341c10 */ /* 0x000fe2000ff7e0ff */
[----:B------:R0:W5:Y:S01]  /*0d60*/  @P1 LDG.E R17, desc[UR18][R42.64] ;  /* 0x000000122a111981 */ /* 0x000162000c1e1900 */
[C---:B------:R-:W-:Y:S02]  /*0d70*/  @P1 IADD3.X R31, PT, PT, R5.reuse, UR15, RZ, P4, !PT ;  /* 0x0000000f051f1c10 */ /* 0x040fe4000a7fe4ff */
[----:B------:R-:W-:Y:S02]  /*0d80*/  @P2 IADD3 R50, P4, PT, R36, UR14, RZ ;  /* 0x0000000e24322c10 */ /* 0x000fe4000ff9e0ff */
[----:B------:R-:W-:Y:S02]  /*0d90*/  @P1 IADD3.X R53, PT, PT, R5, UR27, RZ, P3, !PT ;  /* 0x0000001b05351c10 */ /* 0x000fe40009ffe4ff */
[----:B------:R-:W-:-:S02]  /*0da0*/  @P2 SHF.L.U64.HI R18, R18, 0x2, R21 ;  /* 0x0000000212122819 */ /* 0x000fc40000010215 */
[----:B------:R-:W-:Y:S01]  /*0db0*/  @P2 IADD3 R36, P3, PT, R36, UR26, RZ ;  /* 0x0000001a24242c10 */ /* 0x000fe2000ff7e0ff */
[----:B0-----:R-:W-:Y:S01]  /*0dc0*/  IMAD.MOV.U32 R43, RZ, RZ, RZ ;  /* 0x000000ffff2b7224 */ /* 0x001fe200078e00ff */
[----:B------:R-:W-:Y:S02]  /*0dd0*/  MOV R16, RZ ;  /* 0x000000ff00107202 */ /* 0x000fe40000000f00 */
[C---:B------:R-:W-:Y:S02]  /*0de0*/  @P2 IADD3.X R51, PT, PT, R18.reuse, UR15, RZ, P4, !PT ;  /* 0x0000000f12332c10 */ /* 0x040fe4000a7fe4ff */
[----:B------:R-:W-:Y:S02]  /*0df0*/  @P2 IADD3.X R37, PT, PT, R18, UR27, RZ, P3, !PT ;  /* 0x0000001b12252c10 */ /* 0x000fe40009ffe4ff */
[----:B------:R-:W5:Y:S04]  /*0e00*/  @P1 LDG.E R16, desc[UR18][R52.64] ;  /* 0x0000001234101981 */ /* 0x000f68000c1e1900 */
[----:B------:R-:W5:Y:S04]  /*0e10*/  @P2 LDG.E R41, desc[UR18][R50.64] ;  /* 0x0000001232292981 */ /* 0x000f68000c1e1900 */
[----:B------:R-:W5:Y:S01]  /*0e20*/  @P2 LDG.E R43, desc[UR18][R36.64] ;  /* 0x00000012242b2981 */ /* 0x000f62000c1e1900 */
[----:B------:R-:W-:-:S02]  /*0e30*/  HFMA2 R0, -RZ, RZ, 0, 0 ;  /* 0x00000000ff007431 */ /* 0x000fc400000001ff */
[----:B------:R-:W-:Y:S01]  /*0e40*/  IMAD.MOV.U32 R19, RZ, RZ, RZ ;  /* 0x000000ffff137224 */ /* 0x000fe200078e00ff */
[----:B------:R-:W-:Y:S01]  /*0e50*/  UMOV UR5, 0x3f800000 ;  /* 0x3f80000000057882 */ /* 0x000fe20000000000 */
[----:B------:R-:W-:Y:S01]  /*0e60*/  BSSY.RECONVERGENT B0, `(.L_x_9270) ;  /* 0x000001c000007945 */ /* 0x000fe20003800200 */
[----:B------:R-:W-:-:S03]  /*0e70*/  MOV R39, RZ ;  /* 0x000000ff00277202 */ /* 0x000fc60000000f00 */
[----:B------:R0:W5:Y:S04]  /*0e80*/  @P1 LDG.E R19, desc[UR18][R30.64] ;  /* 0x000000121e131981 */ /* 0x000168000c1e1900 */
[----:B------:R1:W5:Y:S01]  /*0e90*/  @P1 LDG.E R0, desc[UR18][R34.64] ;  /* 0x0000001222001981 */ /* 0x000362000c1e1900 */
[----:B0-----:R-:W-:Y:S01]  /*0ea0*/  HFMA2 R31, -RZ, RZ, 0, 0 ;  /* 0x00000000ff1f7431 */ /* 0x001fe200000001ff */
[----:B-1----:R-:W-:Y:S02]  /*0eb0*/  CS2R R34, SRZ ;  /* 0x0000000000227805 */ /* 0x002fe4000001ff00 */
[----:B--2---:R-:W-:Y:S01]  /*0ec0*/  @P0 R2UR UR5, R38 ;  /* 0x00000000260502ca */ /* 0x004fe200000e0000 */
[----:B------:R-:W-:-:S14]  /*0ed0*/  @!P2 BRA `(.L_x_9271) ;  /* 0x000000000050a947 */ /* 0x000fdc0003800000 */
[----:B------:R-:W-:Y:S01]  /*0ee0*/  MOV R14, R6 ;  /* 0x00000006000e7202 */ /* 0x000fe20000000f00 */
        /* <DEDUP_REMOVED lines=8> */
[----:B------:R-:W-:Y:S02]  /*0f70*/  SHF.L.U64.HI R18, R30, 0x2, R21 ;  /* 0x000000021e127819 */ /* 0x000fe40000010215 */
[----:B------:R-:W-:Y:S02]  /*0f80*/  IADD3 R30, P1, PT, R36, UR14, RZ ;  /* 0x0000000e241e7c10 */ /* 0x000fe4000ff3e0ff */
[----:B------:R-:W-:Y:S02]  /*0f90*/  IADD3 R5, PT, PT, R35, UR22, RZ ;  /* 0x0000001623057c10 */ /* 0x000fe4000fffe0ff */
        /* <DEDUP_REMOVED lines=8> */
.L_x_9271:
[----:B------:R-:W-:Y:S05]  /*1020*/  BSYNC.RECONVERGENT B0 ;  /* 0x0000000000007941 */ /* 0x000fea0003800200 */
.L_x_9270:
[----:B------:R-:W-:Y:S01]  /*1030*/  BSSY.RECONVERGENT B0, `(.L_x_9272) ;  /* 0x0000019000007945 */ /* 0x000fe20003800200 */
[----:B------:R-:W-:Y:S02]  /*1040*/  HFMA2 R32, -RZ, RZ, 0, 0 ;  /* 0x00000000ff207431 */ /* 0x000fe400000001ff */
[----:B------:R-:W-:Y:S01]  /*1050*/  IMAD.MOV.U32 R27, RZ, RZ, RZ ;  /* 0x000000ffff1b7224 */ /* 0x000fe200078e00ff */
[----:B------:R-:W-:Y:S06]  /*1060*/  @!P2 BRA `(.L_x_9273) ;  /* 0x000000000054a947 */ /* 0x000fec0003800000 */
[----:B------:R-:W-:Y:S01]  /*1070*/  MOV R5, UR28 ;  /* 0x0000001c00057c02 */ /* 0x000fe20008000f00 */
[----:B------:R-:W-:Y:S01]  /*1080*/  UIMAD UR22, UR29, 0xc, URZ ;  /* 0x0000000c1d1678a4 */ /* 0x000fe2000f8e02ff */
[----:B------:R-:W-:Y:S01]  /*1090*/  MOV R38, R6 ;  /* 0x0000000600267202 */ /* 0x000fe20000000f00 */
[----:B------:R-:W-:Y:S01]  /*10a0*/  IMAD.U32 R53, RZ, RZ, UR28 ;  /* 0x0000001cff357e24 */ /* 0x000fe2000f8e00ff */
[----:B------:R-:W-:Y:S01]  /*10b0*/  MOV R39, R15 ;  /* 0x0000000f00277202 */ /* 0x000fe20000000f00 */
[----:B------:R-:W-:Y:S02]  /*10c0*/  UIMAD UR25, UR29, 0x6, URZ ;  /* 0x000000061d1978a4 */ /* 0x000fe4000f8e02ff */
[----:B------:R-:W-:-:S04]  /*10d0*/  IMAD.WIDE.U32 R52, R53, 0x6, R48 ;  /* 0x0000000635347825 */ /* 0x000fc800078e0030 */
[----:B------:R-:W-:Y:S01]  /*10e0*/  IMAD.WIDE.U32 R38, R5, 0xc, R38 ;  /* 0x0000000c05267825 */ /* 0x000fe200078e0026 */
[----:B------:R-:W-:Y:S02]  /*10f0*/  IADD3 R18, PT, PT, R53, UR25, RZ ;  /* 0x0000001935127c10 */ /* 0x000fe4000fffe0ff */
[----:B0-----:R-:W-:Y:S01]  /*1100*/  LEA R50, P0, R52, UR12, 0x2 ;  /* 0x0000000c34327c11 */ /* 0x001fe2000f8010ff */
[----:B------:R-:W-:Y:S01]  /*1110*/  VIADD R5, R39, UR22 ;  /* 0x0000001627057c36 */ /* 0x000fe20008000000 */
[----:B------:R-:W-:Y:S02]  /*1120*/  SHF.L.U32 R36, R38, 0x2, RZ ;  /* 0x0000000226247819 */ /* 0x000fe400000006ff */
[----:B------:R-:W-:Y:S02]  /*1130*/  LEA.HI.X R51, R52, UR13, R18, 0x2, P0 ;  /* 0x0000000d34337c11 */ /* 0x000fe400080f1412 */
[----:B------:R-:W-:Y:S02]  /*1140*/  SHF.L.U64.HI R5, R38, 0x2, R5 ;  /* 0x0000000226057819 */ /* 0x000fe40000010205 */
[C---:B------:R-:W-:Y:S01]  /*1150*/  IADD3 R38, P1, PT, R36.reuse, UR14, RZ ;  /* 0x0000000e24267c10 */ /* 0x040fe2000ff3e0ff */
[----:B------:R1:W5:Y:S01]  /*1160*/  LDG.E R32, desc[UR18][R50.64] ;  /* 0x0000001232207981 */ /* 0x000362000c1e1900 */
[----:B------:R-:W-:-:S02]  /*1170*/  IADD3 R36, P3, PT, R36, UR26, RZ ;  /* 0x0000001a24247c10 */ /* 0x000fc4000ff7e0ff */
[C---:B------:R-:W-:Y:S02]  /*1180*/  IADD3.X R39, PT, PT, R5.reuse, UR15, RZ, P1, !PT ;  /* 0x0000000f05277c10 */ /* 0x040fe40008ffe4ff */
[----:B------:R-:W-:-:S04]  /*1190*/  IADD3.X R37, PT, PT, R5, UR27, RZ, P3, !PT ;  /* 0x0000001b05257c10 */ /* 0x000fc80009ffe4ff */
[----:B------:R1:W5:Y:S04]  /*11a0*/  LDG.E R39, desc[UR18][R38.64] ;  /* 0x0000001226277981 */ /* 0x000368000c1e1900 */
[----:B------:R1:W5:Y:S02]  /*11b0*/  LDG.E R27, desc[UR18][R36.64] ;  /* 0x00000012241b7981 */ /* 0x000364000c1e1900 */
.L_x_9273:
[----:B------:R-:W-:Y:S05]  /*11c0*/  BSYNC.RECONVERGENT B0 ;  /* 0x0000000000007941 */ /* 0x000fea0003800200 */
.L_x_9272:
[----:B------:R-:W-:Y:S01]  /*11d0*/  BSSY.RECONVERGENT B0, `(.L_x_9274) ;  /* 0x0000019000007945 */ /* 0x000fe20003800200 */
[----:B0-----:R-:W-:Y:S02]  /*11e0*/  HFMA2 R30, -RZ, RZ, 0, 0 ;  /* 0x00000000ff1e7431 */ /* 0x001fe400000001ff */
[----:B-1----:R-:W-:Y:S01]  /*11f0*/  IMAD.MOV.U32 R37, RZ, RZ, RZ ;  /* 0x000000ffff257224 */ /* 0x002fe200078e00ff */
[----:B------:R-:W-:Y:S01]  /*1200*/  MOV R23, RZ ;  /* 0x000000ff00177202 */ /* 0x000fe20000000f00 */
[----:B------:R-:W-:Y:S06]  /*1210*/  @!P2 BRA `(.L_x_9275) ;  /* 0x000000000050a947 */ /* 0x000fec0003800000 */
        /* <DEDUP_REMOVED lines=20> */
.L_x_9275:
[----:B------:R-:W-:Y:S05]  /*1360*/  BSYNC.RECONVERGENT B0 ;  /* 0x0000000000007941 */ /* 0x000fea0003800200 */
.L_x_9274:
[C---:B0----5:R-:W-:Y:S01]  /*1370*/  FMUL R6, R17.reuse, 0.044714998453855514526 ;  /* 0x3d37271311067820 */ /* 0x061fe20000400000 */
[C---:B------:R-:W-:Y:S01]  /*1380*/  FMUL R14, R17.reuse, 0.79788458347320556641 ;  /* 0x3f4c422a110e7820 */ /* 0x040fe20000400000 */
[----:B------:R-:W-:Y:S02]  /*1390*/  USHF.L.U32 UR22, UR28, 0x3, URZ ;  /* 0x000000031c167899 */ /* 0x000fe400080006ff */
[----:B------:R-:W-:Y:S01]  /*13a0*/  FFMA R5, R6, R17, 1 ;  /* 0x3f80000006057423 */ /* 0x000fe20000000011 */
[----:B------:R-:W-:Y:S01]  /*13b0*/  FMUL R6, R17, 0.035677410662174224854 ;  /* 0x3d12227a11067820 */ /* 0x000fe20000400000 */
[----:B------:R-:W-:Y:S02]  /*13c0*/  USHF.L.U64.HI UR25, UR28, 0x3, UR29 ;  /* 0x000000031c197899 */ /* 0x000fe4000801021d */
[----:B------:R-:W-:Y:S01]  /*13d0*/  FMUL R14, R14, R5 ;  /* 0x000000050e0e7220 */ /* 0x000fe20000400000 */
[----:B------:R-:W-:Y:S01]  /*13e0*/  FFMA R6, R6, R17, 0.79788458347320556641 ;  /* 0x3f4c422a06067423 */ /* 0x000fe20000000011 */
[----:B------:R-:W-:-:S02]  /*13f0*/  IMAD.MOV.U32 R5, RZ, RZ, 0x3c80f082 ;  /* 0x3c80f082ff057424 */ /* 0x000fc400078e00ff */
[----:B------:R-:W-:Y:S01]  /*1400*/  FMUL R7, |R14|, 2.8853900432586669922 ;  /* 0x4038aa3b0e077820 */ /* 0x000fe20000400200 */
[----:B------:R-:W-:Y:S01]  /*1410*/  FMUL R11, R6, R17 ;  /* 0x00000011060b7220 */ /* 0x000fe20000400000 */
[C---:B------:R-:W-:Y:S01]  /*1420*/  FMUL R8, R14.reuse, R14 ;  /* 0x0000000e0e087220 */ /* 0x040fe20000400000 */
[----:B------:R-:W-:Y:S02]  /*1430*/  MOV R6, 0x3f800000 ;  /* 0x3f80000000067802 */ /* 0x000fe40000000f00 */
[----:B------:R-:W-:Y:S01]  /*1440*/  FMUL R15, |R11|, 2.8853900432586669922 ;  /* 0x4038aa3b0b0f7820 */ /* 0x000fe20000400200 */
[----:B------:R-:W0:Y:S01]  /*1450*/  MUFU.EX2 R7, R7 ;  /* 0x0000000700077308 */ /* 0x000e220000000800 */
[C---:B------:R-:W-:Y:S02]  /*1460*/  FSETP.GE.AND P1, PT, |R14|.reuse, 0.60000002384185791016, PT ;  /* 0x3f19999a0e00780b */ /* 0x040fe40003f26200 */
[----:B------:R-:W-:-:S05]  /*1470*/  FSETP.GE.AND P0, PT, |R14|, 9.010913848876953125, PT ;  /* 0x41102cb40e00780b */ /* 0x000fca0003f06200 */
[----:B------:R-:W-:Y:S01]  /*1480*/  MUFU.EX2 R15, R15 ;  /* 0x0000000f000f7308 */ /* 0x000fe20000000800 */
[----:B0-----:R-:W-:Y:S01]  /*1490*/  FADD R21, R7, 1 ;  /* 0x3f80000007157421 */ /* 0x001fe20000000000 */
[----:B------:R-:W-:-:S04]  /*14a0*/  FFMA R7, R8, R5, -0.052303962409496307373 ;  /* 0xbd563cae08077423 */ /* 0x000fc80000000005 */
[C---:B------:R-:W-:Y:S02]  /*14b0*/  FFMA R7, R8.reuse, R7, 0.1331529766321182251 ;  /* 0x3e08594108077423 */ /* 0x040fe40000000007 */
[----:B------:R-:W0:Y:S02]  /*14c0*/  MUFU.RCP R21, R21 ;  /* 0x0000001500157308 */ /* 0x000e240000001000 */
[----:B------:R-:W-:-:S04]  /*14d0*/  FFMA R7, R8, R7, -0.33332768082618713379 ;  /* 0xbeaaa9ed08077423 */ /* 0x000fc80000000007 */
[----:B------:R-:W-:Y:S01]  /*14e0*/  FFMA R7, R8, R7, RZ ;  /* 0x0000000708077223 */ /* 0x000fe200000000ff */
[----:B0-----:R-:W-:-:S05]  /*14f0*/  FFMA R18, R21, -2, R6 ;  /* 0xc000000015127823 */ /* 0x001fca0000000006 */
[----:B------:R-:W-:Y:S01]  /*1500*/  FSEL R21, R18, 1, !P0 ;  /* 0x3f80000012157808 */ /* 0x000fe20004000000 */
[----:B------:R-:W-:Y:S01]  /*1510*/  FADD R18, R15, 1 ;  /* 0x3f8000000f127421 */ /* 0x000fe20000000000 */
[----:B------:R-:W-:Y:S01]  /*1520*/  FMUL R15, R17, 0.5 ;  /* 0x3f000000110f7820 */ /* 0x000fe20000400000 */
[----:B------:R-:W-:Y:S02]  /*1530*/  FSETP.GE.AND P0, PT, |R11|, 9.010913848876953125, PT ;  /* 0x41102cb40b00780b */ /* 0x000fe40003f06200 */
[--C-:B------:R-:W-:Y:S01]  /*1540*/  LOP3.LUT R8, R21, 0x80000000, R14.reuse, 0xb8, !PT ;  /* 0x8000000015087812 */ /* 0x100fe200078eb80e */
[----:B------:R-:W-:Y:S01]  /*1550*/  @!P1 FFMA R8, R14, R7, R14 ;  /* 0x000000070e089223 */ /* 0x000fe2000000000e */
[----:B------:R-:W-:Y:S01]  /*1560*/  FMUL R14, R17, 0.10703222453594207764 ;  /* 0x3ddb33b6110e7820 */ /* 0x000fe20000400000 */
[----:B------:R-:W0:Y:S01]  /*1570*/  MUFU.RCP R7, R18 ;  /* 0x0000001200077308 */ /* 0x000e220000001000 */
[----:B------:R-:W-:Y:S02]  /*1580*/  FSETP.GE.AND P1, PT, |R11|, 0.60000002384185791016, PT ;  /* 0x3f19999a0b00780b */ /* 0x000fe40003f26200 */
[----:B------:R-:W-:Y:S01]  /*1590*/  FFMA R21, R14, R17, 0.79788458347320556641 ;  /* 0x3f4c422a0e157423 */ /* 0x000fe20000000011 */
[C---:B------:R-:W-:Y:S01]  /*15a0*/  FFMA R14, -R8.reuse, R8, 1 ;  /* 0x3f800000080e7423 */ /* 0x040fe20000000108 */
[----:B------:R-:W-:-:S03]  /*15b0*/  FADD R8, R8, 1 ;  /* 0x3f80000008087421 */ /* 0x000fc60000000000 */
[----:B------:R-:W-:-:S04]  /*15c0*/  FMUL R14, R14, R21 ;  /* 0x000000150e0e7220 */ /* 0x000fc80000400000 */
[----:B------:R-:W-:Y:S01]  /*15d0*/  FMUL R15, R15, R14 ;  /* 0x0000000e0f0f7220 */ /* 0x000fe20000400000 */
[----:B------:R-:W-:-:S03]  /*15e0*/  FMUL R14, R11, R11 ;  /* 0x0000000b0b0e7220 */ /* 0x000fc60000400000 */
[----:B------:R-:W-:Y:S01]  /*15f0*/  FFMA R15, R8, 0.5, R15 ;  /* 0x3f000000080f7823 */ /* 0x000fe2000000000f */
[----:B------:R-:W-:-:S04]  /*1600*/  FFMA R21, R14, R5, -0.052303962409496307373 ;  /* 0xbd563cae0e157423 */ /* 0x000fc80000000005 */
[----:B------:R-:W-:Y:S01]  /*1610*/  FFMA R49, R14, R21, 0.1331529766321182251 ;  /* 0x3e0859410e317423 */ /* 0x000fe20000000015 */
[----:B0-----:R-:W-:-:S03]  /*1620*/  FFMA R21, R7, -2, R6 ;  /* 0xc000000007157823 */ /* 0x001fc60000000006 */
[C---:B------:R-:W-:Y:S02]  /*1630*/  FFMA R7, R14.reuse, R49, -0.33332768082618713379 ;  /* 0xbeaaa9ed0e077423 */ /* 0x040fe40000000031 */
[----:B------:R-:W-:Y:S02]  /*1640*/  FSEL R18, R21, 1, !P0 ;  /* 0x3f80000015127808 */ /* 0x000fe40004000000 */
[----:B------:R-:W-:Y:S01]  /*1650*/  FFMA R14, R14, R7, RZ ;  /* 0x000000070e0e7223 */ /* 0x000fe200000000ff */
[----:B------:R-:W-:Y:S01]  /*1660*/  FMUL R7, R12, 0.044714998453855514526 ;  /* 0x3d3727130c077820 */ /* 0x000fe20000400000 */
[--C-:B------:R-:W-:Y:S02]  /*1670*/  LOP3.LUT R18, R18, 0x80000000, R11.reuse, 0xb8, !PT ;  /* 0x8000000012127812 */ /* 0x100fe400078eb80b */
[----:B------:R-:W-:Y:S01]  /*1680*/  @!P1 FFMA R18, R11, R14, R11 ;  /* 0x0000000e0b129223 */ /* 0x000fe2000000000b */
[----:B------:R-:W-:Y:S01]  /*1690*/  FFMA R7, R7, R12, 1 ;  /* 0x3f80000007077423 */ /* 0x000fe2000000000c */
[----:B------:R-:W-:-:S04]  /*16a0*/  FMUL R14, R12, 0.79788458347320556641 ;  /* 0x3f4c422a0c0e7820 */ /* 0x000fc80000400000 */
[----:B------:R-:W-:Y:S01]  /*16b0*/  FMUL R14, R14, R7 ;  /* 0x000000070e0e7220 */ /* 0x000fe20000400000 */
[----:B------:R-:W-:-:S03]  /*16c0*/  HFMA2 R7, -RZ, RZ, 1.75, 0 ;  /* 0x3f000000ff077431 */ /* 0x000fc600000001ff */
[C---:B------:R-:W-:Y:S01]  /*16d0*/  FMUL R21, |R14|.reuse, 2.8853900432586669922 ;  /* 0x4038aa3b0e157820 */ /* 0x040fe20000400200 */
[C---:B------:R-:W-:Y:S02]  /*16e0*/  FSETP.GE.AND P0, PT, |R14|.reuse, 9.010913848876953125, PT ;  /* 0x41102cb40e00780b */ /* 0x040fe40003f06200 */
[----:B------:R-:W-:-:S03]  /*16f0*/  FSETP.GE.AND P1, PT, |R14|, 0.60000002384185791016, PT ;  /* 0x3f19999a0e00780b */ /* 0x000fc60003f26200 */
[----:B------:R-:W0:Y:S01]  /*1700*/  MUFU.EX2 R21, R21 ;  /* 0x0000001500157308 */ /* 0x000e220000000800 */
[----:B------:R-:W-:-:S04]  /*1710*/  FFMA R18, R18, R7, 0.5 ;  /* 0x3f00000012127423 */ /* 0x000fc80000000007 */
[----:B------:R-:W-:Y:S01]  /*1720*/  FMUL R17, R18, R17 ;  /* 0x0000001112117220 */ /* 0x000fe20000400000 */
[----:B------:R-:W-:-:S04]  /*1730*/  FMUL R18, R14, R14 ;  /* 0x0000000e0e127220 */ /* 0x000fc80000400000 */
[----:B------:R-:W-:-:S04]  /*1740*/  FFMA R49, R18, R5, -0.052303962409496307373 ;  /* 0xbd563cae12317423 */ /* 0x000fc80000000005 */
[----:B------:R-:W-:Y:S01]  /*1750*/  FFMA R49, R18, R49, 0.1331529766321182251 ;  /* 0x3e08594112317423 */ /* 0x000fe20000000031 */
[----:B0-----:R-:W-:-:S03]  /*1760*/  FADD R11, R21, 1 ;  /* 0x3f800000150b7421 */ /* 0x001fc60000000000 */
[----:B------:R-:W-:-:S04]  /*1770*/  FFMA R8, R18, R49, -0.33332768082618713379 ;  /* 0xbeaaa9ed12087423 */ /* 0x000fc80000000031 */
[----:B------:R-:W-:Y:S01]  /*1780*/  FFMA R49, R18, R8, RZ ;  /* 0x0000000812317223 */ /* 0x000fe200000000ff */
[----:B------:R-:W0:Y:S01]  /*1790*/  MUFU.RCP R11, R11 ;  /* 0x0000000b000b7308 */ /* 0x000e220000001000 */
[-C--:B------:R-:W-:Y:S01]  /*17a0*/  FMUL R18, R15, R22.reuse ;  /* 0x000000160f127220 */ /* 0x080fe20000400000 */
[----:B------:R-:W-:Y:S01]  /*17b0*/  FMUL R22, R17, R22 ;  /* 0x0000001611167220 */ /* 0x000fe20000400000 */
[----:B------:R-:W-:Y:S02]  /*17c0*/  FMUL R15, R12, 0.10703222453594207764 ;  /* 0x3ddb33b60c0f7820 */ /* 0x000fe40000400000 */
[----:B------:R-:W-:Y:S02]  /*17d0*/  FMUL R25, R18, R25 ;  /* 0x0000001912197220 */ /* 0x000fe40000400000 */
[----:B------:R-:W-:Y:S01]  /*17e0*/  FFMA R15, R15, R12, 0.79788458347320556641 ;  /* 0x3f4c422a0f0f7423 */ /* 0x000fe2000000000c */
[----:B0-----:R-:W-:-:S05]  /*17f0*/  FFMA R21, R11, -2, R6 ;  /* 0xc00000000b157823 */ /* 0x001fca0000000006 */
[----:B------:R-:W-:-:S04]  /*1800*/  FSEL R21, R21, 1, !P0 ;  /* 0x3f80000015157808 */ /* 0x000fc80004000000 */
[--C-:B------:R-:W-:Y:S01]  /*1810*/  LOP3.LUT R11, R21, 0x80000000, R14.reuse, 0xb8, !PT ;  /* 0x80000000150b7812 */ /* 0x100fe200078eb80e */
[----:B------:R-:W-:Y:S01]  /*1820*/  FMUL R21, R12, 0.035677410662174224854 ;  /* 0x3d12227a0c157820 */ /* 0x000fe20000400000 */
[----:B------:R-:W-:-:S03]  /*1830*/  @!P1 FFMA R11, R14, R49, R14 ;  /* 0x000000310e0b9223 */ /* 0x000fc6000000000e */
[----:B------:R-:W-:-:S04]  /*1840*/  FFMA R21, R21, R12, 0.79788458347320556641 ;  /* 0x3f4c422a15157423 */ /* 0x000fc8000000000c */
[----:B------:R-:W-:-:S04]  /*1850*/  FMUL R14, R21, R12 ;  /* 0x0000000c150e7220 */ /* 0x000fc80000400000 */
[C---:B------:R-:W-:Y:S01]  /*1860*/  FMUL R21, |R14|.reuse, 2.8853900432586669922 ;  /* 0x4038aa3b0e157820 */ /* 0x040fe20000400200 */
[C---:B------:R-:W-:Y:S01]  /*1870*/  FMUL R18, R14.reuse, R14 ;  /* 0x0000000e0e127220 */ /* 0x040fe20000400000 */
[C---:B------:R-:W-:Y:S02]  /*1880*/  FSETP.GE.AND P1, PT, |R14|.reuse, 0.60000002384185791016, PT ;  /* 0x3f19999a0e00780b */ /* 0x040fe40003f26200 */
[----:B------:R0:W1:Y:S01]  /*1890*/  MUFU.EX2 R8, R21 ;  /* 0x0000001500087308 */ /* 0x0000620000000800 */
[----:B------:R-:W-:Y:S01]  /*18a0*/  FSETP.GE.AND P0, PT, |R14|, 9.010913848876953125, PT ;  /* 0x41102cb40e00780b */ /* 0x000fe20003f06200 */
[----:B0-----:R-:W-:-:S04]  /*18b0*/  FFMA R21, R18, R5, -0.052303962409496307373 ;  /* 0xbd563cae12157423 */ /* 0x001fc80000000005 */
[----:B------:R-:W-:Y:S01]  /*18c0*/  FFMA R49, R18, R21, 0.1331529766321182251 ;  /* 0x3e08594112317423 */ /* 0x000fe20000000015 */
[----:B-1----:R-:W-:Y:S01]  /*18d0*/  FADD R17, R8, 1 ;  /* 0x3f80000008117421 */ /* 0x002fe20000000000 */
[----:B------:R-:W-:-:S04]  /*18e0*/  FFMA R8, -R11, R11, 1 ;  /* 0x3f8000000b087423 */ /* 0x000fc8000000010b */
[----:B------:R-:W-:Y:S01]  /*18f0*/  FMUL R8, R8, R15 ;  /* 0x0000000f08087220 */ /* 0x000fe20000400000 */
[----:B------:R-:W0:Y:S01]  /*1900*/  MUFU.RCP R17, R17 ;  /* 0x0000001100117308 */ /* 0x000e220000001000 */
[----:B------:R-:W-:-:S04]  /*1910*/  FMUL R15, R12, 0.5 ;  /* 0x3f0000000c0f7820 */ /* 0x000fc80000400000 */
[----:B------:R-:W-:Y:S01]  /*1920*/  FMUL R15, R15, R8 ;  /* 0x000000080f0f7220 */ /* 0x000fe20000400000 */
[----:B------:R-:W-:Y:S01]  /*1930*/  FFMA R8, R18, R49, -0.33332768082618713379 ;  /* 0xbeaaa9ed12087423 */ /* 0x000fe20000000031 */
[----:B0-----:R-:W-:-:S03]  /*1940*/  FFMA R21, R17, -2, R6 ;  /* 0xc000000011157823 */ /* 0x001fc60000000006 */
[----:B------:R-:W-:Y:S01]  /*1950*/  FFMA R17, R18, R8, RZ ;  /* 0x0000000812117223 */ /* 0x000fe200000000ff */
[----:B------:R-:W-:Y:S01]  /*1960*/  FMUL R8, R19, 0.044714998453855514526 ;  /* 0x3d37271313087820 */ /* 0x000fe20000400000 */
[----:B------:R-:W-:-:S04]  /*1970*/  FSEL R21, R21, 1, !P0 ;  /* 0x3f80000015157808 */ /* 0x000fc80004000000 */
[--C-:B------:R-:W-:Y:S01]  /*1980*/  LOP3.LUT R18, R21, 0x80000000, R14.reuse, 0xb8, !PT ;  /* 0x8000000015127812 */ /* 0x100fe200078eb80e */
[----:B------:R-:W-:Y:S01]  /*1990*/  @!P1 FFMA R18, R14, R17, R14 ;  /* 0x000000110e129223 */ /* 0x000fe2000000000e */
[----:B------:R-:W-:Y:S01]  /*19a0*/  FFMA R17, R8, R19, 1 ;  /* 0x3f80000008117423 */ /* 0x000fe20000000013 */
[----:B------:R-:W-:Y:S01]  /*19b0*/  FMUL R14, R19, 0.79788458347320556641 ;  /* 0x3f4c422a130e7820 */ /* 0x000fe20000400000 */
[----:B------:R-:W-:Y:S01]  /*19c0*/  FADD R8, R11, 1 ;  /* 0x3f8000000b087421 */ /* 0x000fe20000000000 */
[----:B------:R-:W-:Y:S02]  /*19d0*/  FFMA R49, R18, R7, 0.5 ;  /* 0x3f00000012317423 */ /* 0x000fe40000000007 */
[----:B------:R-:W-:Y:S01]  /*19e0*/  FMUL R14, R14, R17 ;  /* 0x000000110e0e7220 */ /* 0x000fe20000400000 */
[----:B------:R-:W-:-:S03]  /*19f0*/  FFMA R11, R8, 0.5, R15 ;  /* 0x3f000000080b7823 */ /* 0x000fc6000000000f */
        /* <DEDUP_REMOVED lines=15> */
[----:B------:R-:W-:Y:S01]  /*1af0*/  FMUL R14, R19, 0.035677410662174224854 ;  /* 0x3d12227a130e7820 */ /* 0x000fe20000400000 */
[----:B------:R-:W-:Y:S01]  /*1b00*/  FMUL R21, R11, R20 ;  /* 0x000000140b157220 */ /* 0x000fe20000400000 */
[----:B------:R-:W-:Y:S02]  /*1b10*/  FMUL R11, R49, R12 ;  /* 0x0000000c310b7220 */ /* 0x000fe40000400000 */
[-C--:B------:R-:W-:Y:S02]  /*1b20*/  FFMA R14, R14, R19.reuse, 0.79788458347320556641 ;  /* 0x3f4c422a0e0e7423 */ /* 0x080fe40000000013 */
[----:B------:R-:W-:Y:S01]  /*1b30*/  FMUL R20, R11, R20 ;  /* 0x000000140b147220 */ /* 0x000fe20000400000 */
[----:B------:R-:W-:Y:S01]  /*1b40*/  MOV R11, UR28 ;  /* 0x0000001c000b7c02 */ /* 0x000fe20008000f00 */
[----:B------:R-:W-:Y:S01]  /*1b50*/  FMUL R15, R14, R19 ;  /* 0x000000130e0f7220 */ /* 0x000fe20000400000 */
[----:B------:R-:W-:Y:S01]  /*1b60*/  FMUL R14, R21, R0 ;  /* 0x00000000150e7220 */ /* 0x000fe20000400000 */
[----:B------:R-:W-:-:S02]  /*1b70*/  FMUL R0, R19, 0.10703222453594207764 ;  /* 0x3ddb33b613007820 */ /* 0x000fc40000400000 */
[C---:B------:R-:W-:Y:S01]  /*1b80*/  FMUL R36, |R15|.reuse, 2.8853900432586669922 ;  /* 0x4038aa3b0f247820 */ /* 0x040fe20000400200 */
[C---:B------:R-:W-:Y:S01]  /*1b90*/  FMUL R12, R15.reuse, R15 ;  /* 0x0000000f0f0c7220 */ /* 0x040fe20000400000 */
[C---:B------:R-:W-:Y:S02]  /*1ba0*/  FSETP.GE.AND P1, PT, |R15|.reuse, 0.60000002384185791016, PT ;  /* 0x3f19999a0f00780b */ /* 0x040fe40003f26200 */
[----:B------:R-:W0:Y:S01]  /*1bb0*/  MUFU.EX2 R17, R36 ;  /* 0x0000002400117308 */ /* 0x000e220000000800 */
[----:B------:R-:W-:Y:S01]  /*1bc0*/  FFMA R49, R12, R5, -0.052303962409496307373 ;  /* 0xbd563cae0c317423 */ /* 0x000fe20000000005 */
[----:B------:R-:W-:-:S03]  /*1bd0*/  FSETP.GE.AND P0, PT, |R15|, 9.010913848876953125, PT ;  /* 0x41102cb40f00780b */ /* 0x000fc60003f06200 */
[----:B------:R-:W-:Y:S01]  /*1be0*/  FFMA R49, R12, R49, 0.1331529766321182251 ;  /* 0x3e0859410c317423 */ /* 0x000fe20000000031 */
[----:B0-----:R-:W-:Y:S01]  /*1bf0*/  FADD R21, R17, 1 ;  /* 0x3f80000011157421 */ /* 0x001fe20000000000 */
[----:B------:R-:W-:Y:S01]  /*1c00*/  FFMA R17, R0, R19, 0.79788458347320556641 ;  /* 0x3f4c422a00117423 */ /* 0x000fe20000000013 */
[C---:B------:R-:W-:Y:S01]  /*1c10*/  FFMA R0, -R8.reuse, R8, 1 ;  /* 0x3f80000008007423 */ /* 0x040fe20000000108 */
[----:B------:R-:W-:-:S03]  /*1c20*/  FADD R8, R8, 1 ;  /* 0x3f80000008087421 */ /* 0x000fc60000000000 */
[----:B------:R-:W0:Y:S01]  /*1c30*/  MUFU.RCP R21, R21 ;  /* 0x0000001500157308 */ /* 0x000e220000001000 */
[----:B------:R-:W-:Y:S01]  /*1c40*/  FMUL R0, R0, R17 ;  /* 0x0000001100007220 */ /* 0x000fe20000400000 */
[----:B------:R-:W-:-:S04]  /*1c50*/  FMUL R17, R19, 0.5 ;  /* 0x3f00000013117820 */ /* 0x000fc80000400000 */
[----:B------:R-:W-:Y:S01]  /*1c60*/  FMUL R17, R17, R0 ;  /* 0x0000000011117220 */ /* 0x000fe20000400000 */
[----:B------:R-:W-:-:S03]  /*1c70*/  FFMA R0, R12, R49, -0.33332768082618713379 ;  /* 0xbeaaa9ed0c007423 */ /* 0x000fc60000000031 */
[----:B------:R-:W-:Y:S01]  /*1c80*/  FFMA R17, R8, 0.5, R17 ;  /* 0x3f00000008117823 */ /* 0x000fe20000000011 */
[----:B------:R-:W-:-:S03]  /*1c90*/  FFMA R0, R12, R0, RZ ;  /* 0x000000000c007223 */ /* 0x000fc600000000ff */
[----:B------:R-:W-:Y:S01]  /*1ca0*/  FMUL R17, R17, R28 ;  /* 0x0000001c11117220 */ /* 0x000fe20000400000 */
[----:B0-----:R-:W-:-:S05]  /*1cb0*/  FFMA R18, R21, -2, R6 ;  /* 0xc000000015127823 */ /* 0x001fca0000000006 */
[----:B------:R-:W-:-:S04]  /*1cc0*/  FSEL R18, R18, 1, !P0 ;  /* 0x3f80000012127808 */ /* 0x000fc80004000000 */
[--C-:B------:R-:W-:Y:S01]  /*1cd0*/  LOP3.LUT R12, R18, 0x80000000, R15.reuse, 0xb8, !PT ;  /* 0x80000000120c7812 */ /* 0x100fe200078eb80f */
[----:B------:R-:W-:Y:S01]  /*1ce0*/  @!P1 FFMA R12, R15, R0, R15 ;  /* 0x000000000f0c9223 */ /* 0x000fe2000000000f */
[----:B------:R-:W-:-:S03]  /*1cf0*/  FMUL R15, R26, 0.044714998453855514526 ;  /* 0x3d3727131a0f7820 */ /* 0x000fc60000400000 */
[----:B------:R-:W-:Y:S01]  /*1d00*/  FFMA R12, R12, R7, 0.5 ;  /* 0x3f0000000c0c7423 */ /* 0x000fe20000000007 */
[----:B------:R-:W-:Y:S01]  /*1d10*/  FFMA R0, R15, R26, 1 ;  /* 0x3f8000000f007423 */ /* 0x000fe2000000001a */
[----:B------:R-:W-:Y:S02]  /*1d20*/  FMUL R15, R26, 0.79788458347320556641 ;  /* 0x3f4c422a1a0f7820 */ /* 0x000fe40000400000 */
[----:B------:R-:W-:Y:S02]  /*1d30*/  FMUL R19, R12, R19 ;  /* 0x000000130c137220 */ /* 0x000fe40000400000 */
[----:B------:R-:W-:Y:S02]  /*1d40*/  FMUL R15, R15, R0 ;  /* 0x000000000f0f7220 */ /* 0x000fe40000400000 */
[----:B------:R-:W-:Y:S02]  /*1d50*/  FMUL R19, R19, R28 ;  /* 0x0000001c13137220 */ /* 0x000fe40000400000 */
        /* <DEDUP_REMOVED lines=8> */
[----:B------:R-:W-:Y:S01]  /*1de0*/  FFMA R0, R8, R49, -0.33332768082618713379 ;  /* 0xbeaaa9ed08007423 */ /* 0x000fe20000000031 */
[----:B------:R-:W-:-:S03]  /*1df0*/  IMAD.U32 R49, RZ, RZ, UR8 ;  /* 0x00000008ff317e24 */ /* 0x000fc6000f8e00ff */
[----:B------:R-:W-:Y:S01]  /*1e00*/  FFMA R8, R8, R0, RZ ;  /* 0x0000000008087223 */ /* 0x000fe200000000ff */
[----:B------:R-:W0:Y:S02]  /*1e10*/  MUFU.RCP R21, R21 ;  /* 0x0000001500157308 */ /* 0x000e240000001000 */
[----:B0-----:R-:W-:Y:S01]  /*1e20*/  FFMA R18, R21, -2, R6 ;  /* 0xc000000015127823 */ /* 0x001fe20000000006 */
[----:B------:R-:W-:-:S04]  /*1e30*/  FMUL R21, R26, 0.035677410662174224854 ;  /* 0x3d12227a1a157820 */ /* 0x000fc80000400000 */
[----:B------:R-:W-:Y:S01]  /*1e40*/  FSEL R18, R18, 1, !P0 ;  /* 0x3f80000012127808 */ /* 0x000fe20004000000 */
[----:B------:R-:W-:Y:S01]  /*1e50*/  FFMA R21, R21, R26, 0.79788458347320556641 ;  /* 0x3f4c422a15157423 */ /* 0x000fe2000000001a */
[----:B------:R-:W-:Y:S02]  /*1e60*/  ISETP.GE.U32.AND P0, PT, R13, UR4, PT ;  /* 0x000000040d007c0c */ /* 0x000fe4000bf06070 */
[--C-:B------:R-:W-:Y:S01]  /*1e70*/  LOP3.LUT R0, R18, 0x80000000, R15.reuse, 0xb8, !PT ;  /* 0x8000000012007812 */ /* 0x100fe200078eb80f */
[----:B------:R-:W-:Y:S01]  /*1e80*/  @!P1 FFMA R0, R15, R8, R15 ;  /* 0x000000080f009223 */ /* 0x000fe2000000000f */
[C---:B------:R-:W-:Y:S01]  /*1e90*/  FMUL R15, R26.reuse, 0.10703222453594207764 ;  /* 0x3ddb33b61a0f7820 */ /* 0x040fe20000400000 */
[----:B------:R-:W-:Y:S01]  /*1ea0*/  FMUL R18, R26, 0.5 ;  /* 0x3f0000001a127820 */ /* 0x000fe20000400000 */
[----:B------:R-:W-:Y:S01]  /*1eb0*/  IADD3 R13, PT, PT, R13, 0x2, RZ ;  /* 0x000000020d0d7810 */ /* 0x000fe20007ffe0ff */
[----:B------:R-:W-:Y:S01]  /*1ec0*/  FFMA R8, -R0, R0, 1 ;  /* 0x3f80000000087423 */ /* 0x000fe20000000100 */
[----:B------:R-:W-:-:S04]  /*1ed0*/  FFMA R15, R15, R26, 0.79788458347320556641 ;  /* 0x3f4c422a0f0f7423 */ /* 0x000fc8000000001a */
[----:B------:R-:W-:Y:S01]  /*1ee0*/  FMUL R15, R8, R15 ;  /* 0x0000000f080f7220 */ /* 0x000fe20000400000 */
[----:B------:R-:W-:Y:S01]  /*1ef0*/  FMUL R8, R21, R26 ;  /* 0x0000001a15087220 */ /* 0x000fe20000400000 */
[----:B------:R-:W-:Y:S02]  /*1f00*/  FADD R21, R0, 1 ;  /* 0x3f80000000157421 */ /* 0x000fe40000000000 */
[----:B------:R-:W-:Y:S01]  /*1f10*/  FMUL R18, R18, R15 ;  /* 0x0000000f12127220 */ /* 0x000fe20000400000 */
[C---:B------:R-:W-:Y:S01]  /*1f20*/  FMUL R36, |R8|.reuse, 2.8853900432586669922 ;  /* 0x4038aa3b08247820 */ /* 0x040fe20000400200 */
[C---:B------:R-:W-:Y:S02]  /*1f30*/  FSETP.GE.AND P2, PT, |R8|.reuse, 0.60000002384185791016, PT ;  /* 0x3f19999a0800780b */ /* 0x040fe40003f46200 */
[----:B------:R-:W-:Y:S01]  /*1f40*/  FFMA R18, R21, 0.5, R18 ;  /* 0x3f00000015127823 */ /* 0x000fe20000000012 */
[----:B------:R-:W0:Y:S01]  /*1f50*/  MUFU.EX2 R15, R36 ;  /* 0x00000024000f7308 */ /* 0x000e220000000800 */
[----:B------:R-:W-:-:S02]  /*1f60*/  FSETP.GE.AND P1, PT, |R8|, 9.010913848876953125, PT ;  /* 0x41102cb40800780b */ /* 0x000fc40003f26200 */
[----:B------:R-:W-:Y:S01]  /*1f70*/  FMUL R21, R18, R33 ;  /* 0x0000002112157220 */ /* 0x000fe20000400000 */
[----:B------:R-:W-:-:S03]  /*1f80*/  LOP3.LUT R18, R4, 0x1f, RZ, 0xc0, !PT ;  /* 0x0000001f04127812 */ /* 0x000fc600078ec0ff */
[----:B------:R-:W-:Y:S01]  /*1f90*/  FMUL R24, R21, R24 ;  /* 0x0000001815187220 */ /* 0x000fe20000400000 */
[----:B------:R-:W-:Y:S01]  /*1fa0*/  ISETP.GE.U32.OR P0, PT, R18, UR6, P0 ;  /* 0x0000000612007c0c */ /* 0x000fe20008706470 */
[----:B0-----:R-:W-:Y:S01]  /*1fb0*/  FADD R21, R15, 1 ;  /* 0x3f8000000f157421 */ /* 0x001fe20000000000 */
[----:B------:R-:W-:-:S04]  /*1fc0*/  FMUL R15, R8, R8 ;  /* 0x00000008080f7220 */ /* 0x000fc80000400000 */
[C---:B------:R-:W-:Y:S01]  /*1fd0*/  FFMA R0, R15.reuse, R5, -0.052303962409496307373 ;  /* 0xbd563cae0f007423 */ /* 0x040fe20000000005 */
[----:B------:R-:W0:Y:S03]  /*1fe0*/  MUFU.RCP R21, R21 ;  /* 0x0000001500157308 */ /* 0x000e260000001000 */
[----:B------:R-:W-:-:S04]  /*1ff0*/  FFMA R0, R15, R0, 0.1331529766321182251 ;  /* 0x3e0859410f007423 */ /* 0x000fc80000000000 */
[----:B------:R-:W-:-:S04]  /*2000*/  FFMA R0, R15, R0, -0.33332768082618713379 ;  /* 0xbeaaa9ed0f007423 */ /* 0x000fc80000000000 */
[----:B------:R-:W-:Y:S01]  /*2010*/  FFMA R15, R15, R0, RZ ;  /* 0x000000000f0f7223 */ /* 0x000fe200000000ff */
[----:B0-----:R-:W-:-:S05]  /*2020*/  FFMA R0, R21, -2, R6 ;  /* 0xc000000015007823 */ /* 0x001fca0000000006 */
[----:B------:R-:W-:Y:S01]  /*2030*/  FSEL R21, R0, 1, !P1 ;  /* 0x3f80000000157808 */ /* 0x000fe20004800000 */
[----:B------:R-:W-:Y:S01]  /*2040*/  FMUL R0, R25, UR5 ;  /* 0x0000000519007c20 */ /* 0x000fe20008400000 */
[----:B------:R-:W-:Y:S02]  /*2050*/  @!P0 IADD3 R50, P1, PT, R10, UR8, RZ ;  /* 0x000000080a328c10 */ /* 0x000fe4000ff3e0ff */
[--C-:B------:R-:W-:Y:S01]  /*2060*/  LOP3.LUT R18, R21, 0x80000000, R8.reuse, 0xb8, !PT ;  /* 0x8000000015127812 */ /* 0x100fe200078eb808 */
[----:B------:R-:W-:Y:S01]  /*2070*/  @!P2 FFMA R18, R8, R15, R8 ;  /* 0x0000000f0812a223 */ /* 0x000fe20000000008 */
[----:B------:R-:W-:Y:S01]  /*2080*/  @!P0 IADD3.X R51, PT, PT, R9, UR9, RZ, P1, !PT ;  /* 0x0000000909338c10 */ /* 0x000fe20008ffe4ff */
[----:B------:R-:W-:Y:S01]  /*2090*/  FMUL R21, R19, UR5 ;  /* 0x0000000513157c20 */ /* 0x000fe20008400000 */
[----:B------:R-:W-:Y:S01]  /*20a0*/  @!P0 IADD3 R48, P1, P2, R49, UR7, R10 ;  /* 0x0000000731308c10 */ /* 0x000fe2000fa3e00a */
[----:B------:R-:W-:Y:S01]  /*20b0*/  FFMA R15, R18, R7, 0.5 ;  /* 0x3f000000120f7423 */ /* 0x000fe20000000007 */
[----:B------:R-:W-:Y:S01]  /*20c0*/  MOV R8, UR9 ;  /* 0x0000000900087c02 */ /* 0x000fe20008000f00 */
[----:B------:R-:W-:Y:S01]  /*20d0*/  FMUL R18, R20, UR5 ;  /* 0x0000000514127c20 */ /* 0x000fe20008400000 */
[----:B------:R-:W-:Y:S01]  /*20e0*/  F2FP.SATFINITE.E4M3.F32.PACK_AB_MERGE_C R0, RZ, R0, RZ ;  /* 0x00000000ff00723e */ /* 0x000fe200048070ff */
[----:B------:R-:W-:Y:S01]  /*20f0*/  FMUL R26, R15, R26 ;  /* 0x0000001a0f1a7220 */ /* 0x000fe20000400000 */
[----:B------:R-:W-:Y:S01]  /*2100*/  FMUL R15, R14, UR5 ;  /* 0x000000050e0f7c20 */ /* 0x000fe20008400000 */
[----:B------:R-:W-:Y:S01]  /*2110*/  @!P0 IADD3.X R49, PT, PT, R8, UR21, R9, P1, P2 ;  /* 0x0000001508318c10 */ /* 0x000fe20008fe4409 */
[----:B------:R-:W-:Y:S01]  /*2120*/  FMUL R8, R17, R16 ;  /* 0x0000001011087220 */ /* 0x000fe20000400000 */
[----:B------:R0:W-:Y:S01]  /*2130*/  @!P0 STG.E.U8 desc[UR18][R50.64], R0 ;  /* 0x0000000032008986 */ /* 0x0001e2000c101112 */
[----:B------:R-:W-:Y:S01]  /*2140*/  IMAD.U32 R17, RZ, RZ, UR9 ;  /* 0x00000009ff117e24 */ /* 0x000fe2000f8e00ff */
[----:B------:R-:W-:Y:S01]  /*2150*/  F2FP.SATFINITE.E4M3.F32.PACK_AB_MERGE_C R15, RZ, R15, RZ ;  /* 0x0000000fff0f723e */ /* 0x000fe200048070ff */
[----:B------:R-:W-:Y:S01]  /*2160*/  FMUL R16, R8, UR5 ;  /* 0x0000000508107c20 */ /* 0x000fe20008400000 */
[----:B------:R-:W-:Y:S01]  /*2170*/  FMNMX3 R25, |R25|, RZ, |R14|, !PT ;  /* 0x000000ff19197276 */ /* 0x000fe2000780060e */
[----:B------:R-:W-:Y:S01]  /*2180*/  FMUL R14, R22, UR5 ;  /* 0x00000005160e7c20 */ /* 0x000fe20008400000 */
[----:B------:R-:W-:Y:S01]  /*2190*/  F2FP.SATFINITE.E4M3.F32.PACK_AB_MERGE_C R18, RZ, R18, RZ ;  /* 0x00000012ff12723e */ /* 0x000fe200048070ff */
[----:B------:R1:W-:Y:S01]  /*21a0*/  @!P0 STG.E.U8 desc[UR18][R48.64], R15 ;  /* 0x0000000f30008986 */ /* 0x0003e2000c101112 */
[----:B------:R-:W-:Y:S01]  /*21b0*/  F2FP.SATFINITE.E4M3.F32.PACK_AB_MERGE_C R16, RZ, R16, RZ ;  /* 0x00000010ff10723e */ /* 0x000fe200048070ff */
[----:B------:R-:W-:Y:S01]  /*21c0*/  FMUL R33, R26, R33 ;  /* 0x000000211a217220 */ /* 0x000fe20000400000 */
[----:B------:R-:W-:-:S02]  /*21d0*/  F2FP.SATFINITE.E4M3.F32.PACK_AB_MERGE_C R14, RZ, R14, RZ ;  /* 0x0000000eff0e723e */ /* 0x000fc400048070ff */
[----:B0-----:R-:W-:Y:S02]  /*21e0*/  MOV R51, UR8 ;  /* 0x0000000800337c02 */ /* 0x001fe40008000f00 */
[----:B------:R-:W-:Y:S02]  /*21f0*/  FMNMX R25, |R8|, R25, !PT ;  /* 0x0000001908197209 */ /* 0x000fe40007800200 */
[----:B------:R-:W-:Y:S02]  /*2200*/  @!P0 IADD3 R50, P1, P2, R51, UR23, R10 ;  /* 0x0000001733328c10 */ /* 0x000fe4000fa3e00a */
[----:B------:R-:W-:Y:S01]  /*2210*/  IADD3 R8, PT, PT, R4, 0x1e, RZ ;  /* 0x0000001e04087810 */ /* 0x000fe20007ffe0ff */
[--C-:B-1----:R-:W-:Y:S01]  /*2220*/  @!P0 IMAD.MOV.U32 R49, RZ, RZ, R9.reuse ;  /* 0x000000ffff318224 */ /* 0x102fe200078e0009 */
[----:B------:R-:W-:Y:S02]  /*2230*/  @!P0 MOV R48, R10 ;  /* 0x0000000a00308202 */ /* 0x000fe40000000f00 */
[----:B------:R-:W-:Y:S01]  /*2240*/  @!P0 IADD3.X R51, PT, PT, R17, UR24, R9, P1, P2 ;  /* 0x0000001811338c10 */ /* 0x000fe20008fe4409 */
[----:B------:R-:W-:Y:S01]  /*2250*/  FMUL R17, R24, UR5 ;  /* 0x0000000518117c20 */ /* 0x000fe20008400000 */
[----:B------:R-:W-:Y:S01]  /*2260*/  LOP3.LUT R8, R8, 0x1f, RZ, 0xc0, !PT ;  /* 0x0000001f08087812 */ /* 0x000fe200078ec0ff */
[----:B------:R-:W-:Y:S01]  /*2270*/  @!P0 IMAD.WIDE.U32 R48, R11, 0x6, R48 ;  /* 0x000000060b308825 */ /* 0x000fe200078e0030 */
[----:B------:R-:W-:Y:S01]  /*2280*/  MOV R11, UR29 ;  /* 0x0000001d000b7c02 */ /* 0x000fe20008000f00 */
[----:B------:R0:W-:Y:S01]  /*2290*/  @!P0 STG.E.U8 desc[UR18][R50.64], R16 ;  /* 0x0000001032008986 */ /* 0x0001e2000c101112 */
[----:B------:R-:W-:-:S02]  /*22a0*/  F2FP.SATFINITE.E4M3.F32.PACK_AB_MERGE_C R17, RZ, R17, RZ ;  /* 0x00000011ff11723e */ /* 0x000fc400048070ff */
[----:B------:R-:W-:Y:S01]  /*22b0*/  @!P0 IADD3 R52, P1, PT, R48, UR8, RZ ;  /* 0x0000000830348c10 */ /* 0x000fe2000ff3e0ff */
[----:B------:R-:W-:Y:S01]  /*22c0*/  @!P0 IMAD R11, R11, 0x6, RZ ;  /* 0x000000060b0b8824 */ /* 0x000fe200078e02ff */
[----:B------:R-:W-:-:S04]  /*22d0*/  F2FP.SATFINITE.E4M3.F32.PACK_AB_MERGE_C R21, RZ, R21, RZ ;  /* 0x00000015ff15723e */ /* 0x000fc800048070ff */
[----:B------:R-:W-:Y:S01]  /*22e0*/  @!P0 IADD3.X R53, PT, PT, R49, UR9, R11, P1, !PT ;  /* 0x0000000931358c10 */ /* 0x000fe20008ffe40b */
[----:B------:R-:W-:Y:S01]  /*22f0*/  IMAD.U32 R11, RZ, RZ, UR31 ;  /* 0x0000001fff0b7e24 */ /* 0x000fe2000f8e00ff */
[----:B------:R-:W-:Y:S02]  /*2300*/  @!P0 IADD3 R48, P1, PT, R10, UR30, RZ ;  /* 0x0000001e0a308c10 */ /* 0x000fe4000ff3e0ff */
[----:B0-----:R-:W-:Y:S01]  /*2310*/  MOV R51, UR30 ;  /* 0x0000001e00337c02 */ /* 0x001fe20008000f00 */
[----:B------:R-:W-:Y:S01]  /*2320*/  @!P0 STG.E.U8 desc[UR18][R52.64], R17 ;  /* 0x0000001134008986 */ /* 0x000fe2000c101112 */
[----:B------:R-:W-:Y:S02]  /*2330*/  @!P0 IADD3.X R49, PT, PT, R9, UR31, RZ, P1, !PT ;  /* 0x0000001f09318c10 */ /* 0x000fe40008ffe4ff */
[----:B------:R-:W-:-:S03]  /*2340*/  @!P0 IADD3 R50, P1, P2, R51, UR7, R10 ;  /* 0x0000000733328c10 */ /* 0x000fc6000fa3e00a */
[----:B------:R0:W-:Y:S01]  /*2350*/  @!P0 STG.E.U8 desc[UR18][R48.64], R14 ;  /* 0x0000000e30008986 */ /* 0x0001e2000c101112 */
[----:B------:R-:W-:Y:S02]  /*2360*/  @!P0 IADD3.X R51, PT, PT, R11, UR21, R9, P1, P2 ;  /* 0x000000150b338c10 */ /* 0x000fe40008fe4409 */
[----:B------:R-:W-:Y:S02]  /*2370*/  @!P0 MOV R11, R9 ;  /* 0x00000009000b8202 */ /* 0x000fe40000000f00 */
[----:B------:R-:W-:Y:S01]  /*2380*/  ISETP.GE.U32.AND P1, PT, R13, UR4, PT ;  /* 0x000000040d007c0c */ /* 0x000fe2000bf26070 */
[----:B------:R1:W-:Y:S01]  /*2390*/  @!P0 STG.E.U8 desc[UR18][R50.64], R18 ;  /* 0x0000001232008986 */ /* 0x0003e2000c101112 */
[----:B------:R-:W-:Y:S02]  /*23a0*/  MOV R13, UR30 ;  /* 0x0000001e000d7c02 */ /* 0x000fe40008000f00 */
[----:B------:R-:W-:Y:S02]  /*23b0*/  ISETP.LT.U32.AND P1, PT, R8, UR6, !P1 ;  /* 0x0000000608007c0c */ /* 0x000fe4000cf21070 */
[----:B------:R-:W-:Y:S01]  /*23c0*/  @!P0 IADD3 R12, P2, P3, R13, UR23, R10 ;  /* 0x000000170d0c8c10 */ /* 0x000fe2000fb5e00a */
[----:B0-----:R-:W-:-:S02]  /*23d0*/  IMAD.U32 R48, RZ, RZ, UR28 ;  /* 0x0000001cff307e24 */ /* 0x001fc4000f8e00ff */
[----:B------:R-:W-:Y:S02]  /*23e0*/  IMAD.U32 R13, RZ, RZ, UR31 ;  /* 0x0000001fff0d7e24 */ /* 0x000fe4000f8e00ff */
[----:B------:R-:W-:Y:S01]  /*23f0*/  @!P0 IMAD.WIDE.U32 R48, R48, 0x6, R10 ;  /* 0x0000000630308825 */ /* 0x000fe200078e000a */
[----:B------:R-:W-:Y:S02]  /*2400*/  MOV R11, UR29 ;  /* 0x0000001d000b7c02 */ /* 0x000fe40008000f00 */
[----:B------:R-:W-:Y:S01]  /*2410*/  @!P0 IADD3.X R13, PT, PT, R13, UR24, R9, P2, P3 ;  /* 0x000000180d0d8c10 */ /* 0x000fe200097e6409 */
[----:B------:R-:W-:Y:S01]  /*2420*/  FMUL R9, R33, UR5 ;  /* 0x0000000521097c20 */ /* 0x000fe20008400000 */
[----:B------:R-:W-:Y:S01]  /*2430*/  @!P0 IADD3 R10, P4, PT, R48, UR30, RZ ;  /* 0x0000001e300a8c10 */ /* 0x000fe2000ff9e0ff */
[----:B------:R-:W-:Y:S01]  /*2440*/  @!P0 IMAD R11, R11, 0x6, RZ ;  /* 0x000000060b0b8824 */ /* 0x000fe200078e02ff */
[----:B------:R-:W-:Y:S01]  /*2450*/  MOV R48, UR23 ;  /* 0x0000001700307c02 */ /* 0x000fe20008000f00 */
[----:B------:R0:W-:Y:S01]  /*2460*/  @!P0 STG.E.U8 desc[UR18][R12.64], R21 ;  /* 0x000000150c008986 */ /* 0x0001e2000c101112 */
[----:B-1----:R-:W-:-:S02]  /*2470*/  FMNMX R51, |R24|, R25, !PT ;  /* 0x0000001918337209 */ /* 0x002fc40007800200 */
[----:B------:R-:W-:Y:S01]  /*2480*/  @!P0 IADD3.X R11, PT, PT, R49, UR31, R11, P4, !PT ;  /* 0x0000001f310b8c10 */ /* 0x000fe2000a7fe40b */
[----:B------:R-:W-:Y:S01]  /*2490*/  IMAD.U32 R49, RZ, RZ, UR24 ;  /* 0x00000018ff317e24 */ /* 0x000fe2000f8e00ff */
[----:B------:R-:W-:Y:S01]  /*24a0*/  FMNMX R51, |R22|, R51, !PT ;  /* 0x0000003316337209 */ /* 0x000fe20007800200 */
[----:B------:R-:W-:Y:S01]  /*24b0*/  IMAD.WIDE.U32 R24, R3, UR28, R48 ;  /* 0x0000001c03187c25 */ /* 0x000fe2000f8e0030 */
[----:B------:R-:W-:Y:S02]  /*24c0*/  F2FP.SATFINITE.E4M3.F32.PACK_AB_MERGE_C R49, RZ, R9, RZ ;  /* 0x00000009ff31723e */ /* 0x000fe400048070ff */
[----:B------:R-:W-:Y:S02]  /*24d0*/  FMNMX R20, |R20|, R51, !PT ;  /* 0x0000003314147209 */ /* 0x000fe40007800200 */
[----:B------:R-:W-:Y:S01]  /*24e0*/  IADD3 R28, PT, PT, R47, R25, RZ ;  /* 0x000000192f1c7210 */ /* 0x000fe20007ffe0ff */
[----:B------:R1:W-:Y:S01]  /*24f0*/  @!P0 STG.E.U8 desc[UR18][R10.64], R49 ;  /* 0x000000310a008986 */ /* 0x0003e2000c101112 */
[----:B------:R-:W-:-:S04]  /*2500*/  IADD3 R46, P2, PT, R8, R24, RZ ;  /* 0x00000018082e7210 */ /* 0x000fc80007f5e0ff */
[----:B------:R-:W-:Y:S02]  /*2510*/  IADD3.X R47, PT, PT, RZ, R28, RZ, P2, !PT ;  /* 0x0000001cff2f7210 */ /* 0x000fe400017fe4ff */
[----:B0-----:R-:W-:-:S04]  /*2520*/  @P1 IADD3 R12, P0, P2, R46, UR22, R24 ;  /* 0x000000162e0c1c10 */ /* 0x001fc8000fa1e018 */
[----:B------:R-:W-:Y:S01]  /*2530*/  @P1 IADD3.X R9, PT, PT, R47, UR25, R28, P0, P2 ;  /* 0x000000192f091c10 */ /* 0x000fe200087e441c */
[----:B------:R-:W-:-:S03]  /*2540*/  @P1 IMAD.SHL.U32 R50, R12, 0x4, RZ ;  /* 0x000000040c321824 */ /* 0x000fc600078e00ff */
[----:B------:R-:W-:Y:S01]  /*2550*/  @P1 SHF.L.U64.HI R12, R12, 0x2, R9 ;  /* 0x000000020c0c1819 */ /* 0x000fe20000010209 */
[----:B------:R-:W-:Y:S01]  /*2560*/  HFMA2 R9, -RZ, RZ, 0, 0 ;  /* 0x00000000ff097431 */ /* 0x000fe200000001ff */
[----:B------:R-:W-:-:S04]  /*2570*/  @P1 IADD3 R52, P0, PT, R50, UR14, RZ ;  /* 0x0000000e32341c10 */ /* 0x000fc8000ff1e0ff */
[----:B------:R-:W-:Y:S02]  /*2580*/  @P1 IADD3.X R53, PT, PT, R12, UR15, RZ, P0, !PT ;  /* 0x0000000f0c351c10 */ /* 0x000fe400087fe4ff */
[----:B------:R-:W-:Y:S02]  /*2590*/  @P1 IADD3 R50, P0, PT, R50, UR26, RZ ;  /* 0x0000001a32321c10 */ /* 0x000fe4000ff1e0ff */
[----:B-1----:R-:W-:Y:S01]  /*25a0*/  MOV R10, RZ ;  /* 0x000000ff000a7202 */ /* 0x002fe20000000f00 */
[----:B------:R-:W5:Y:S01]  /*25b0*/  @P1 LDG.E R9, desc[UR18][R52.64] ;  /* 0x0000001234091981 */ /* 0x000f62000c1e1900 */
[----:B------:R-:W-:-:S05]  /*25c0*/  @P1 IADD3.X R51, PT, PT, R12, UR27, RZ, P0, !PT ;  /* 0x0000001b0c331c10 */ /* 0x000fca00087fe4ff */
[----:B------:R-:W5:Y:S01]  /*25d0*/  @P1 LDG.E R10, desc[UR18][R50.64] ;  /* 0x00000012320a1981 */ /* 0x000f62000c1e1900 */
[----:B------:R-:W-:Y:S02]  /*25e0*/  @P1 IADD3 R11, P0, PT, R46, UR23, RZ ;  /* 0x000000172e0b1c10 */ /* 0x000fe4000ff1e0ff */
[----:B------:R-:W-:Y:S02]  /*25f0*/  SHF.L.U32 R21, R21, 0x10, RZ ;  /* 0x0000001015157819 */ /* 0x000fe400000006ff */
[----:B------:R-:W-:Y:S02]  /*2600*/  @P1 IADD3.X R22, PT, PT, R47, UR24, RZ, P0, !PT ;  /* 0x000000182f161c10 */ /* 0x000fe400087fe4ff */
[----:B------:R-:W-:Y:S02]  /*2610*/  @P1 LEA R12, P0, R11, UR12, 0x2 ;  /* 0x0000000c0b0c1c11 */ /* 0x000fe4000f8010ff */
[----:B------:R-:W-:Y:S02]  /*2620*/  FMNMX R20, |R19|, R20, !PT ;  /* 0x0000001413147209 */ /* 0x000fe40007800200 */
[----:B------:R-:W-:Y:S01]  /*2630*/  @P1 LEA.HI.X R13, R11, UR13, R22, 0x2, P0 ;  /* 0x0000000d0b0d1c11 */ /* 0x000fe200080f1416 */
[----:B------:R-:W-:Y:S01]  /*2640*/  IMAD.MOV.U32 R11, RZ, RZ, RZ ;  /* 0x000000ffff0b7224 */ /* 0x000fe200078e00ff */
[----:B------:R-:W-:-:S02]  /*2650*/  LOP3.LUT R22, R21, 0xff0000, RZ, 0xc0, !PT ;  /* 0x00ff000015167812 */ /* 0x000fc400078ec0ff */
[----:B------:R-:W-:Y:S02]  /*2660*/  LOP3.LUT R19, R49, 0xffff, RZ, 0xc0, !PT ;  /* 0x0000ffff31137812 */ /* 0x000fe400078ec0ff */
[----:B------:R-:W-:Y:S01]  /*2670*/  SHF.L.U32 R21, R16, 0x10, RZ ;  /* 0x0000001010157819 */ /* 0x000fe200000006ff */
[----:B------:R0:W5:Y:S01]  /*2680*/  @P1 LDG.E R11, desc[UR18][R12.64] ;  /* 0x000000120c0b1981 */ /* 0x000162000c1e1900 */
[----:B------:R-:W-:Y:S01]  /*2690*/  MOV R16, UR22 ;  /* 0x0000001600107c02 */ /* 0x000fe20008000f00 */
[----:B------:R-:W-:Y:S01]  /*26a0*/  IMAD R19, R19, 0x1000000, R22 ;  /* 0x0100000013137824 */ /* 0x000fe200078e0216 */
[----:B------:R-:W-:Y:S01]  /*26b0*/  LOP3.LUT R22, R21, 0xff0000, RZ, 0xc0, !PT ;  /* 0x00ff000015167812 */ /* 0x000fe200078ec0ff */
[----:B------:R-:W-:Y:S01]  /*26c0*/  BSSY.RECONVERGENT B0, `(.L_x_9276) ;  /* 0x0000026000007945 */ /* 0x000fe20003800200 */
[----:B------:R-:W-:Y:S02]  /*26d0*/  LOP3.LUT R21, R17, 0xffff, RZ, 0xc0, !PT ;  /* 0x0000ffff11157812 */ /* 0x000fe400078ec0ff */
[----:B------:R-:W-:-:S02]  /*26e0*/  MOV R17, UR25 ;  /* 0x0000001900117c02 */ /* 0x000fc40008000f00 */
[----:B------:R-:W-:Y:S01]  /*26f0*/  SHF.L.U32 R18, R18, 0x8, RZ ;  /* 0x0000000812127819 */ /* 0x000fe200000006ff */
[----:B0-----:R-:W-:Y:S01]  /*2700*/  IMAD R12, R21, 0x1000000, R22 ;  /* 0x01000000150c7824 */ /* 0x001fe200078e0216 */
[----:B------:R-:W-:Y:S01]  /*2710*/  SHF.L.U32 R15, R15, 0x8, RZ ;  /* 0x000000080f0f7819 */ /* 0x000fe200000006ff */
[----:B------:R-:W-:Y:S01]  /*2720*/  IMAD.WIDE.U32 R16, R3, UR7, R16 ;  /* 0x0000000703107c25 */ /* 0x000fe2000f8e0010 */
[----:B------:R-:W-:Y:S02]  /*2730*/  LOP3.LUT R19, R19, 0xffff, R18, 0xf8, !PT ;  /* 0x0000ffff13137812 */ /* 0x000fe400078ef812 */
[----:B------:R-:W-:Y:S01]  /*2740*/  LOP3.LUT R13, R12, 0xffff, R15, 0xf8, !PT ;  /* 0x0000ffff0c0d7812 */ /* 0x000fe200078ef80f */
[----:B------:R-:W-:Y:S01]  /*2750*/  IMAD R21, R3, UR21, RZ ;  /* 0x0000001503157c24 */ /* 0x000fe2000f8e02ff */
[----:B------:R-:W-:Y:S01]  /*2760*/  IADD3 R22, P2, PT, R44, R16, RZ ;  /* 0x000000102c167210 */ /* 0x000fe20007f5e0ff */
[----:B------:R-:W-:Y:S01]  /*2770*/  HFMA2 R16, -RZ, RZ, 0, 0 ;  /* 0x00000000ff107431 */ /* 0x000fe200000001ff */
[----:B------:R-:W-:Y:S01]  /*2780*/  LOP3.LUT R12, R19, 0xff, R14, 0xf8, !PT ;  /* 0x000000ff130c7812 */ /* 0x000fe200078ef80e */
[----:B------:R-:W-:Y:S01]  /*2790*/  IMAD.IADD R38, R17, 0x1, R21 ;  /* 0x0000000111267824 */ /* 0x000fe200078e0215 */
[----:B------:R-:W-:-:S02]  /*27a0*/  FMNMX R33, |R33|, R20, !PT ;  /* 0x0000001421217209 */ /* 0x000fc40007800200 */
[----:B------:R-:W-:Y:S02]  /*27b0*/  CS2R R14, SRZ ;  /* 0x00000000000e7805 */ /* 0x000fe4000001ff00 */
[----:B------:R-:W-:Y:S01]  /*27c0*/  LOP3.LUT R13, R13, 0xff, R0, 0xf8, !PT ;  /* 0x000000ff0d0d7812 */ /* 0x000fe200078ef800 */
[----:B------:R-:W-:Y:S06]  /*27d0*/  @!P1 BRA `(.L_x_9277) ;  /* 0x0000000000509947 */ /* 0x000fec0003800000 */
[----:B------:R-:W-:Y:S01]  /*27e0*/  IADD3 R16, P0, PT, R46, R24, RZ ;  /* 0x000000182e107210 */ /* 0x000fe20007f1e0ff */
[----:B------:R-:W-:Y:S01]  /*27f0*/  IMAD.U32 R15, RZ, RZ, UR28 ;  /* 0x0000001cff0f7e24 */ /* 0x000fe2000f8e00ff */
[----:B------:R-:W-:Y:S02]  /*2800*/  UIMAD UR25, UR29, 0xa, URZ ;  /* 0x0000000a1d1978a4 */ /* 0x000fe4000f8e02ff */
[----:B------:R-:W-:Y:S01]  /*2810*/  IADD3.X R17, PT, PT, R47, R28, RZ, P0, !PT ;  /* 0x0000001c2f117210 */ /* 0x000fe200007fe4ff */
[----:B------:R-:W-:Y:S02]  /*2820*/  UIMAD UR22, UR29, 0x5, URZ ;  /* 0x000000051d1678a4 */ /* 0x000fe4000f8e02ff */
[----:B------:R-:W-:-:S04]  /*2830*/  IMAD.WIDE.U32 R16, R15, 0xa, R16 ;  /* 0x0000000a0f107825 */ /* 0x000fc800078e0010 */
[----:B------:R-:W-:Y:S01]  /*2840*/  IMAD.WIDE.U32 R14, R15, 0x5, R46 ;  /* 0x000000050f0e7825 */ /* 0x000fe200078e002e */
[----:B------:R-:W-:Y:S02]  /*2850*/  IADD3 R17, PT, PT, R17, UR25, RZ ;  /* 0x0000001911117c10 */ /* 0x000fe4000fffe0ff */
[C---:B------:R-:W-:Y:S01]  /*2860*/  SHF.L.U32 R18, R16.reuse, 0x2, RZ ;  /* 0x0000000210127819 */ /* 0x040fe200000006ff */
[----:B------:R-:W-:Y:S01]  /*2870*/  VIADD R15, R15, UR22 ;  /* 0x000000160f0f7c36 */ /* 0x000fe20008000000 */
[----:B------:R-:W-:Y:S02]  /*2880*/  SHF.L.U64.HI R0, R16, 0x2, R17 ;  /* 0x0000000210007819 */ /* 0x000fe40000010211 */
[----:B------:R-:W-:-:S04]  /*2890*/  LEA R16, P0, R14, UR12, 0x2 ;  /* 0x0000000c0e107c11 */ /* 0x000fc8000f8010ff */
        /* <DEDUP_REMOVED lines=8> */
.L_x_9277:
[----:B------:R-:W-:Y:S05]  /*2920*/  BSYNC.RECONVERGENT B0 ;  /* 0x0000000000007941 */ /* 0x000fea0003800200 */
.L_x_9276:
[----:B------:R-:W-:Y:S01]  /*2930*/  BSSY.RECONVERGENT B0, `(.L_x_9278) ;  /* 0x000001b000007945 */ /* 0x000fe20003800200 */
[----:B0-----:R-:W-:Y:S02]  /*2940*/  MOV R17, RZ ;  /* 0x000000ff00117202 */ /* 0x001fe40000000f00 */
[----:B------:R-:W-:Y:S01]  /*2950*/  CS2R R18, SRZ ;  /* 0x0000000000127805 */ /* 0x000fe2000001ff00 */
[----:B------:R-:W-:Y:S06]  /*2960*/  @!P1 BRA `(.L_x_9279) ;  /* 0x00000000005c9947 */ /* 0x000fec0003800000 */
[----:B------:R-:W-:Y:S01]  /*2970*/  MOV R17, UR28 ;  /* 0x0000001c00117c02 */ /* 0x000fe20008000f00 */
[----:B------:R-:W-:Y:S01]  /*2980*/  IMAD.MOV.U32 R18, RZ, RZ, R46 ;  /* 0x000000ffff127224 */ /* 0x000fe200078e002e */
[----:B------:R-:W-:Y:S01]  /*2990*/  MOV R19, R47 ;  /* 0x0000002f00137202 */ /* 0x000fe20000000f00 */
[----:B------:R-:W-:Y:S02]  /*29a0*/  UIMAD UR22, UR29, 0x6, URZ ;  /* 0x000000061d1678a4 */ /* 0x000fe4000f8e02ff */
[----:B------:R-:W-:-:S05]  /*29b0*/  IMAD.WIDE.U32 R18, R17, 0x6, R18 ;  /* 0x0000000611127825 */ /* 0x000fca00078e0012 */
[----:B------:R-:W-:Y:S01]  /*29c0*/  IADD3 R17, PT, PT, R19, UR22, RZ ;  /* 0x0000001613117c10 */ /* 0x000fe2000fffe0ff */
[----:B------:R-:W-:Y:S01]  /*29d0*/  UIMAD UR22, UR29, 0xc, URZ ;  /* 0x0000000c1d1678a4 */ /* 0x000fe2000f8e02ff */
[----:B------:R-:W-:-:S04]  /*29e0*/  LEA R50, P0, R18, UR12, 0x2 ;  /* 0x0000000c12327c11 */ /* 0x000fc8000f8010ff */
[----:B------:R-:W-:Y:S02]  /*29f0*/  LEA.HI.X R51, R18, UR13, R17, 0x2, P0 ;  /* 0x0000000d12337c11 */ /* 0x000fe400080f1411 */
[----:B------:R-:W-:Y:S02]  /*2a00*/  IADD3 R20, P0, PT, R46, R24, RZ ;  /* 0x000000182e147210 */ /* 0x000fe40007f1e0ff */
[----:B------:R-:W-:Y:S01]  /*2a10*/  MOV R17, UR28 ;  /* 0x0000001c00117c02 */ /* 0x000fe20008000f00 */
[----:B------:R0:W5:Y:S02]  /*2a20*/  LDG.E R19, desc[UR18][R50.64] ;  /* 0x0000001232137981 */ /* 0x000164000c1e1900 */
[----:B------:R-:W-:Y:S02]  /*2a30*/  IMAD.X R21, R47, 0x1, R28, P0 ;  /* 0x000000012f157824 */ /* 0x000fe400000e061c */
[----:B------:R-:W-:-:S05]  /*2a40*/  IMAD.WIDE.U32 R20, R17, 0xc, R20 ;  /* 0x0000000c11147825 */ /* 0x000fca00078e0014 */
[----:B------:R-:W-:-:S04]  /*2a50*/  IADD3 R17, PT, PT, R21, UR22, RZ ;  /* 0x0000001615117c10 */ /* 0x000fc8000fffe0ff */
[C---:B------:R-:W-:Y:S01]  /*2a60*/  SHF.L.U64.HI R0, R20.reuse, 0x2, R17 ;  /* 0x0000000214007819 */ /* 0x040fe20000010211 */
[----:B------:R-:W-:-:S05]  /*2a70*/  IMAD.SHL.U32 R20, R20, 0x4, RZ ;  /* 0x0000000414147824 */ /* 0x000fca00078e00ff */
[C---:B------:R-:W-:Y:S02]  /*2a80*/  IADD3 R48, P0, PT, R20.reuse, UR14, RZ ;  /* 0x0000000e14307c10 */ /* 0x040fe4000ff1e0ff */
[----:B------:R-:W-:Y:S02]  /*2a90*/  IADD3 R20, P3, PT, R20, UR26, RZ ;  /* 0x0000001a14147c10 */ /* 0x000fe4000ff7e0ff */
[C---:B------:R-:W-:Y:S02]  /*2aa0*/  IADD3.X R49, PT, PT, R0.reuse, UR15, RZ, P0, !PT ;  /* 0x0000000f00317c10 */ /* 0x040fe400087fe4ff */
[----:B------:R-:W-:-:S03]  /*2ab0*/  IADD3.X R21, PT, PT, R0, UR27, RZ, P3, !PT ;  /* 0x0000001b00157c10 */ /* 0x000fc60009ffe4ff */
[----:B------:R0:W5:Y:S04]  /*2ac0*/  LDG.E R17, desc[UR18][R48.64] ;  /* 0x0000001230117981 */ /* 0x000168000c1e1900 */
[----:B------:R0:W5:Y:S02]  /*2ad0*/  LDG.E R18, desc[UR18][R20.64] ;  /* 0x0000001214127981 */ /* 0x000164000c1e1900 */
.L_x_9279:
[----:B------:R-:W-:Y:S05]  /*2ae0*/  BSYNC.RECONVERGENT B0 ;  /* 0x0000000000007941 */ /* 0x000fea0003800200 */
.L_x_9278:
[----:B------:R-:W-:Y:S01]  /*2af0*/  BSSY.RECONVERGENT B0, `(.L_x_9280) ;  /* 0x000001b000007945 */ /* 0x000fe20003800200 */
[----:B------:R-:W-:Y:S01]  /*2b00*/  HFMA2 R26, -RZ, RZ, 0, 0 ;  /* 0x00000000ff1a7431 */ /* 0x000fe200000001ff */
[----:B0-----:R-:W-:Y:S02]  /*2b10*/  CS2R R20, SRZ ;  /* 0x0000000000147805 */ /* 0x001fe4000001ff00 */
[----:B------:R-:W-:Y:S05]  /*2b20*/  @!P1 BRA `(.L_x_9281) ;  /* 0x00000000005c9947 */ /* 0x000fea0003800000 */
[----:B------:R-:W-:Y:S01]  /*2b30*/  MOV R21, UR28 ;  /* 0x0000001c00157c02 */ /* 0x000fe20008000f00 */
[----:B------:R-:W-:Y:S01]  /*2b40*/  IMAD.MOV.U32 R48, RZ, RZ, R46 ;  /* 0x000000ffff307224 */ /* 0x000fe200078e002e */
[----:B------:R-:W-:Y:S01]  /*2b50*/  MOV R49, R47 ;  /* 0x0000002f00317202 */ /* 0x000fe20000000f00 */
[----:B------:R-:W-:Y:S02]  /*2b60*/  UIMAD UR22, UR29, 0x7, URZ ;  /* 0x000000071d1678a4 */ /* 0x000fe4000f8e02ff */
[----:B------:R-:W-:-:S05]  /*2b70*/  IMAD.WIDE.U32 R48, R21, 0x7, R48 ;  /* 0x0000000715307825 */ /* 0x000fca00078e0030 */
[----:B------:R-:W-:Y:S02]  /*2b80*/  IADD3 R0, PT, PT, R49, UR22, RZ ;  /* 0x0000001631007c10 */ /* 0x000fe4000fffe0ff */
[----:B------:R-:W-:-:S04]  /*2b90*/  LEA R20, P0, R48, UR12, 0x2 ;  /* 0x0000000c30147c11 */ /* 0x000fc8000f8010ff */
[----:B------:R-:W-:Y:S02]  /*2ba0*/  LEA.HI.X R21, R48, UR13, R0, 0x2, P0 ;  /* 0x0000000d30157c11 */ /* 0x000fe400080f1400 */
[----:B------:R-:W-:Y:S02]  /*2bb0*/  IADD3 R46, P0, PT, R46, R24, RZ ;  /* 0x000000182e2e7210 */ /* 0x000fe40007f1e0ff */
[----:B------:R-:W-:Y:S01]  /*2bc0*/  MOV R49, UR28 ;  /* 0x0000001c00317c02 */ /* 0x000fe20008000f00 */
[----:B------:R-:W-:Y:S01]  /*2bd0*/  UIMAD UR22, UR29, 0xe, URZ ;  /* 0x0000000e1d1678a4 */ /* 0x000fe2000f8e02ff */
[----:B------:R0:W5:Y:S01]  /*2be0*/  LDG.E R26, desc[UR18][R20.64] ;  /* 0x00000012141a7981 */ /* 0x000162000c1e1900 */
[----:B------:R-:W-:Y:S02]  /*2bf0*/  IMAD.X R47, R47, 0x1, R28, P0 ;  /* 0x000000012f2f7824 */ /* 0x000fe400000e061c */
[----:B------:R-:W-:-:S05]  /*2c00*/  IMAD.WIDE.U32 R46, R49, 0xe, R46 ;  /* 0x0000000e312e7825 */ /* 0x000fca00078e002e */
[----:B------:R-:W-:-:S04]  /*2c10*/  IADD3 R47, PT, PT, R47, UR22, RZ ;  /* 0x000000162f2f7c10 */ /* 0x000fc8000fffe0ff */
[C---:B------:R-:W-:Y:S01]  /*2c20*/  SHF.L.U64.HI R0, R46.reuse, 0x2, R47 ;  /* 0x000000022e007819 */ /* 0x040fe2000001022f */
[----:B------:R-:W-:-:S05]  /*2c30*/  IMAD.SHL.U32 R46, R46, 0x4, RZ ;  /* 0x000000042e2e7824 */ /* 0x000fca00078e00ff */
[----:B------:R-:W-:-:S04]  /*2c40*/  IADD3 R48, P0, PT, R46, UR14, RZ ;  /* 0x0000000e2e307c10 */ /* 0x000fc8000ff1e0ff */
[----:B------:R-:W-:Y:S02]  /*2c50*/  IADD3.X R49, PT, PT, R0, UR15, RZ, P0, !PT ;  /* 0x0000000f00317c10 */ /* 0x000fe400087fe4ff */
[----:B------:R-:W-:-:S03]  /*2c60*/  IADD3 R46, P0, PT, R46, UR26, RZ ;  /* 0x0000001a2e2e7c10 */ /* 0x000fc6000ff1e0ff */
[----:B------:R0:W5:Y:S01]  /*2c70*/  LDG.E R20, desc[UR18][R48.64] ;  /* 0x0000001230147981 */ /* 0x000162000c1e1900 */
[----:B------:R-:W-:-:S05]  /*2c80*/  IADD3.X R47, PT, PT, R0, UR27, RZ, P0, !PT ;  /* 0x0000001b002f7c10 */ /* 0x000fca00087fe4ff */
[----:B------:R0:W5:Y:S04]  /*2c90*/  LDG.E R21, desc[UR18][R46.64] ;  /* 0x000000122e157981 */ /* 0x000168000c1e1900 */
.L_x_9281:
[----:B------:R-:W-:Y:S05]  /*2ca0*/  BSYNC.RECONVERGENT B0 ;  /* 0x0000000000007941 */ /* 0x000fea0003800200 */
.L_x_9280:
[C---:B------:R-:W-:Y:S01]  /*2cb0*/  FMUL R0, R41.reuse, 0.044714998453855514526 ;  /* 0x3d37271329007820 */ /* 0x040fe20000400000 */
[----:B------:R-:W-:Y:S01]  /*2cc0*/  FMUL R42, R41, 0.79788458347320556641 ;  /* 0x3f4c422a292a7820 */ /* 0x000fe20000400000 */
[----:B------:R-:W-:Y:S02]  /*2cd0*/  USHF.L.U32 UR22, UR28, 0x3, URZ ;  /* 0x000000031c167899 */ /* 0x000fe400080006ff */
[----:B------:R-:W-:Y:S01]  /*2ce0*/  FFMA R25, R0, R41, 1 ;  /* 0x3f80000000197423 */ /* 0x000fe20000000029 */
[----:B------:R-:W-:-:S03]  /*2cf0*/  USHF.L.U64.HI UR25, UR28, 0x3, UR29 ;  /* 0x000000031c197899 */ /* 0x000fc6000801021d */
[----:B------:R-:W-:-:S04]  /*2d00*/  FMUL R42, R42, R25 ;  /* 0x000000192a2a7220 */ /* 0x000fc80000400000 */
[C---:B0-----:R-:W-:Y:S01]  /*2d10*/  FMUL R46, |R42|.reuse, 2.8853900432586669922 ;  /* 0x4038aa3b2a2e7820 */ /* 0x041fe20000400200 */
        /* <DEDUP_REMOVED lines=8> */
[----:B------:R-:W-:Y:S01]  /*2da0*/  FMUL R36, R41, 0.10703222453594207764 ;  /* 0x3ddb33b629247820 */ /* 0x000fe20000400000 */
[----:B0-----:R-:W-:-:S04]  /*2db0*/  FADD R47, R46, 1 ;  /* 0x3f8000002e2f7421 */ /* 0x001fc80000000000 */
[----:B------:R0:W1:Y:S02]  /*2dc0*/  MUFU.RCP R25, R47 ;  /* 0x0000002f00197308 */ /* 0x0000640000001000 */
[----:B0-----:R-:W-:Y:S01]  /*2dd0*/  MOV R47, UR8 ;  /* 0x00000008002f7c02 */ /* 0x001fe20008000f00 */
[----:B-1----:R-:W-:-:S05]  /*2de0*/  FFMA R25, R25, -2, R6 ;  /* 0xc000000019197823 */ /* 0x002fca0000000006 */
[----:B------:R-:W-:-:S04]  /*2df0*/  FSEL R25, R25, 1, !P0 ;  /* 0x3f80000019197808 */ /* 0x000fc80004000000 */
[--C-:B------:R-:W-:Y:S01]  /*2e00*/  LOP3.LUT R0, R25, 0x80000000, R42.reuse, 0xb8, !PT ;  /* 0x8000000019007812 */ /* 0x100fe200078eb82a */
[----:B------:R-:W-:Y:S01]  /*2e10*/  @!P1 FFMA R0, R42, R45, R42 ;  /* 0x0000002d2a009223 */ /* 0x000fe2000000002a */
[----:B------:R-:W-:-:S03]  /*2e20*/  FFMA R25, R36, R41, 0.79788458347320556641 ;  /* 0x3f4c422a24197423 */ /* 0x000fc60000000029 */
[C---:B------:R-:W-:Y:S01]  /*2e30*/  FFMA R36, -R0.reuse, R0, 1 ;  /* 0x3f80000000247423 */ /* 0x040fe20000000100 */
[----:B------:R-:W-:-:S03]  /*2e40*/  FADD R0, R0, 1 ;  /* 0x3f80000000007421 */ /* 0x000fc60000000000 */
[----:B------:R-:W-:Y:S01]  /*2e50*/  FMUL R25, R36, R25 ;  /* 0x0000001924197220 */ /* 0x000fe20000400000 */
[----:B------:R-:W-:-:S04]  /*2e60*/  FMUL R36, R41, 0.5 ;  /* 0x3f00000029247820 */ /* 0x000fc80000400000 */
[----:B------:R-:W-:-:S04]  /*2e70*/  FMUL R25, R36, R25 ;  /* 0x0000001924197220 */ /* 0x000fc80000400000 */
[----:B------:R-:W-:Y:S01]  /*2e80*/  FFMA R25, R0, 0.5, R25 ;  /* 0x3f00000000197823 */ /* 0x000fe20000000019 */
[----:B------:R-:W-:-:S03]  /*2e90*/  FMUL R0, R41, 0.035677410662174224854 ;  /* 0x3d12227a29007820 */ /* 0x000fc60000400000 */
[----:B------:R-:W-:Y:S01]  /*2ea0*/  FMUL R36, R25, R40 ;  /* 0x0000002819247220 */ /* 0x000fe20000400000 */
[----:B------:R-:W-:-:S03]  /*2eb0*/  FFMA R0, R0, R41, 0.79788458347320556641 ;  /* 0x3f4c422a00007423 */ /* 0x000fc60000000029 */
[----:B------:R-:W-:Y:S01]  /*2ec0*/  FMUL R36, R36, R43 ;  /* 0x0000002b24247220 */ /* 0x000fe20000400000 */
        /* <DEDUP_REMOVED lines=11> */
[----:B------:R-:W-:-:S03]  /*2f80*/  IMAD.U32 R45, RZ, RZ, UR28 ;  /* 0x0000001cff2d7e24 */ /* 0x000fc6000f8e00ff */
[----:B------:R-:W0:Y:S02]  /*2f90*/  MUFU.RCP R25, R46 ;  /* 0x0000002e00197308 */ /* 0x000e240000001000 */
[----:B0-----:R-:W-:-:S05]  /*2fa0*/  FFMA R25, R25, -2, R6 ;  /* 0xc000000019197823 */ /* 0x001fca0000000006 */
[----:B------:R-:W-:-:S04]  /*2fb0*/  FSEL R25, R25, 1, !P0 ;  /* 0x3f80000019197808 */ /* 0x000fc80004000000 */
[--C-:B------:R-:W-:Y:S01]  /*2fc0*/  LOP3.LUT R0, R25, 0x80000000, R42.reuse, 0xb8, !PT ;  /* 0x8000000019007812 */ /* 0x100fe200078eb82a */
[----:B------:R-:W-:Y:S01]  /*2fd0*/  @!P1 FFMA R0, R42, R43, R42 ;  /* 0x0000002b2a009223 */ /* 0x000fe2000000002a */
[----:B------:R-:W-:-:S03]  /*2fe0*/  FMUL R42, R31, 0.79788458347320556641 ;  /* 0x3f4c422a1f2a7820 */ /* 0x000fc60000400000 */
[----:B------:R-:W-:-:S04]  /*2ff0*/  FFMA R0, R0, R7, 0.5 ;  /* 0x3f00000000007423 */ /* 0x000fc80000000007 */
[----:B------:R-:W-:Y:S01]  /*3000*/  FMUL R41, R0, R41 ;  /* 0x0000002900297220 */ /* 0x000fe20000400000 */
[----:B------:R-:W-:-:S03]  /*3010*/  FMUL R0, R31, 0.044714998453855514526 ;  /* 0x3d3727131f007820 */ /* 0x000fc60000400000 */
[----:B------:R-:W-:Y:S01]  /*3020*/  FMUL R40, R41, R40 ;  /* 0x0000002829287220 */ /* 0x000fe20000400000 */
        /* <DEDUP_REMOVED lines=19> */
[----:B------:R-:W-:Y:S01]  /*3160*/  FFMA R42, R42, R31, 0.79788458347320556641 ;  /* 0x3f4c422a2a2a7423 */ /* 0x000fe2000000001f */
[----:B------:R-:W-:-:S03]  /*3170*/  FADD R0, R0, 1 ;  /* 0x3f80000000007421 */ /* 0x000fc60000000000 */
[----:B------:R-:W-:Y:S01]  /*3180*/  FMUL R42, R25, R42 ;  /* 0x0000002a192a7220 */ /* 0x000fe20000400000 */
[----:B------:R-:W-:-:S04]  /*3190*/  FMUL R25, R31, 0.5 ;  /* 0x3f0000001f197820 */ /* 0x000fc80000400000 */
[----:B------:R-:W-:Y:S01]  /*31a0*/  FMUL R25, R25, R42 ;  /* 0x0000002a19197220 */ /* 0x000fe20000400000 */
[----:B------:R-:W-:-:S03]  /*31b0*/  FMUL R42, R31, 0.035677410662174224854 ;  /* 0x3d12227a1f2a7820 */ /* 0x000fc60000400000 */
[----:B------:R-:W-:Y:S01]  /*31c0*/  FFMA R0, R0, 0.5, R25 ;  /* 0x3f00000000007823 */ /* 0x000fe20000000019 */
[----:B------:R-:W-:-:S03]  /*31d0*/  FFMA R42, R42, R31, 0.79788458347320556641 ;  /* 0x3f4c422a2a2a7423 */ /* 0x000fc6000000001f */
[----:B------:R-:W-:Y:S01]  /*31e0*/  FMUL R41, R0, R35 ;  /* 0x0000002300297220 */ /* 0x000fe20000400000 */
[----:B------:R-:W-:-:S03]  /*31f0*/  FMUL R25, R42, R31 ;  /* 0x0000001f2a197220 */ /* 0x000fc60000400000 */
[----:B------:R-:W-:Y:S01]  /*3200*/  FMUL R34, R41, R34 ;  /* 0x0000002229227220 */ /* 0x000fe20000400000 */
        /* <DEDUP_REMOVED lines=15> */
[----:B------:R-:W-:-:S03]  /*3300*/  FMUL R25, R39, 0.79788458347320556641 ;  /* 0x3f4c422a27197820 */ /* 0x000fc60000400000 */
[----:B------:R-:W-:Y:S01]  /*3310*/  FFMA R0, R42, R7, 0.5 ;  /* 0x3f0000002a007423 */ /* 0x000fe20000000007 */
[----:B------:R-:W-:-:S03]  /*3320*/  FMUL R42, R39, 0.044714998453855514526 ;  /* 0x3d372713272a7820 */ /* 0x000fc60000400000 */
[----:B------:R-:W-:Y:S01]  /*3330*/  FMUL R0, R0, R31 ;  /* 0x0000001f00007220 */ /* 0x000fe20000400000 */
[----:B------:R-:W-:-:S03]  /*3340*/  FFMA R42, R42, R39, 1 ;  /* 0x3f8000002a2a7423 */ /* 0x000fc60000000027 */
        /* <DEDUP_REMOVED lines=12> */
[----:B------:R0:W1:Y:S02]  /*3410*/  MUFU.RCP R31, R43 ;  /* 0x0000002b001f7308 */ /* 0x0000640000001000 */
[----:B0-----:R-:W-:Y:S01]  /*3420*/  MOV R43, UR8 ;  /* 0x00000008002b7c02 */ /* 0x001fe20008000f00 */
[----:B-1----:R-:W-:-:S05]  /*3430*/  FFMA R31, R31, -2, R6 ;  /* 0xc00000001f1f7823 */ /* 0x002fca0000000006 */
[----:B------:R-:W-:-:S04]  /*3440*/  FSEL R42, R31, 1, !P0 ;  /* 0x3f8000001f2a7808 */ /* 0x000fc80004000000 */
[--C-:B------:R-:W-:Y:S01]  /*3450*/  LOP3.LUT R31, R42, 0x80000000, R25.reuse, 0xb8, !PT ;  /* 0x800000002a1f7812 */ /* 0x100fe200078eb819 */
[----:B------:R-:W-:Y:S01]  /*3460*/  @!P1 FFMA R31, R25, R0, R25 ;  /* 0x00000000191f9223 */ /* 0x000fe20000000019 */
[C---:B------:R-:W-:Y:S01]  /*3470*/  FMUL R0, R39.reuse, 0.10703222453594207764 ;  /* 0x3ddb33b627007820 */ /* 0x040fe20000400000 */
[----:B------:R-:W-:-:S03]  /*3480*/  FMUL R42, R39, 0.035677410662174224854 ;  /* 0x3d12227a272a7820 */ /* 0x000fc60000400000 */
[----:B------:R-:W-:Y:S01]  /*3490*/  FFMA R25, R0, R39, 0.79788458347320556641 ;  /* 0x3f4c422a00197423 */ /* 0x000fe20000000027 */
[C---:B------:R-:W-:Y:S01]  /*34a0*/  FFMA R0, -R31.reuse, R31, 1 ;  /* 0x3f8000001f007423 */ /* 0x040fe2000000011f */
[----:B------:R-:W-:Y:S01]  /*34b0*/  FFMA R42, R42, R39, 0.79788458347320556641 ;  /* 0x3f4c422a2a2a7423 */ /* 0x000fe20000000027 */
[----:B------:R-:W-:Y:S02]  /*34c0*/  FADD R31, R31, 1 ;  /* 0x3f8000001f1f7421 */ /* 0x000fe40000000000 */
[----:B------:R-:W-:Y:S01]  /*34d0*/  FMUL R25, R0, R25 ;  /* 0x0000001900197220 */ /* 0x000fe20000400000 */
[----:B------:R-:W-:-:S04]  /*34e0*/  FMUL R0, R39, 0.5 ;  /* 0x3f00000027007820 */ /* 0x000fc80000400000 */
[----:B------:R-:W-:Y:S01]  /*34f0*/  FMUL R0, R0, R25 ;  /* 0x0000001900007220 */ /* 0x000fe20000400000 */
[----:B------:R-:W-:-:S03]  /*3500*/  FMUL R25, R42, R39 ;  /* 0x000000272a197220 */ /* 0x000fc60000400000 */
[----:B------:R-:W-:Y:S01]  /*3510*/  FFMA R31, R31, 0.5, R0 ;  /* 0x3f0000001f1f7823 */ /* 0x000fe20000000000 */
[C---:B------:R-:W-:Y:S01]  /*3520*/  FMUL R42, |R25|.reuse, 2.8853900432586669922 ;  /* 0x4038aa3b192a7820 */ /* 0x040fe20000400200 */
[C---:B------:R-:W-:Y:S01]  /*3530*/  FMUL R41, R25.reuse, R25 ;  /* 0x0000001919297220 */ /* 0x040fe20000400000 */
[----:B------:R-:W-:Y:S01]  /*3540*/  FSETP.GE.AND P1, PT, |R25|, 0.60000002384185791016, PT ;  /* 0x3f19999a1900780b */ /* 0x000fe20003f26200 */
[----:B------:R-:W-:Y:S01]  /*3550*/  FMUL R0, R31, R32 ;  /* 0x000000201f007220 */ /* 0x000fe20000400000 */
[----:B------:R-:W-:Y:S02]  /*3560*/  FSETP.GE.AND P0, PT, |R25|, 9.010913848876953125, PT ;  /* 0x41102cb41900780b */ /* 0x000fe40003f06200 */
[----:B------:R-:W0:Y:S01]  /*3570*/  MUFU.EX2 R42, R42 ;  /* 0x0000002a002a7308 */ /* 0x000e220000000800 */
[----:B------:R-:W-:Y:S01]  /*3580*/  FMUL R27, R0, R27 ;  /* 0x0000001b001b7220 */ /* 0x000fe20000400000 */
        /* <DEDUP_REMOVED lines=10> */
[C---:B------:R-:W-:Y:S01]  /*3630*/  FMUL R0, R37.reuse, 0.044714998453855514526 ;  /* 0x3d37271325007820 */ /* 0x040fe20000400000 */
[----:B------:R-:W-:Y:S02]  /*3640*/  FMUL R25, R37, 0.79788458347320556641 ;  /* 0x3f4c422a25197820 */ /* 0x000fe40000400000 */
[----:B------:R-:W-:Y:S01]  /*3650*/  FFMA R42, R42, R7, 0.5 ;  /* 0x3f0000002a2a7423 */ /* 0x000fe20000000007 */
[----:B------:R-:W-:-:S03]  /*3660*/  FFMA R0, R0, R37, 1 ;  /* 0x3f80000000007423 */ /* 0x000fc60000000025 */
        /* <DEDUP_REMOVED lines=15> */
[----:B------:R-:W-:Y:S02]  /*3760*/  FSEL R42, R41, 1, !P0 ;  /* 0x3f800000292a7808 */ /* 0x000fe40004000000 */
[----:B------:R-:W-:Y:S02]  /*3770*/  ISETP.GE.U32.AND P0, PT, R29, UR4, PT ;  /* 0x000000041d007c0c */ /* 0x000fe4000bf06070 */
[--C-:B------:R-:W-:Y:S01]  /*3780*/  LOP3.LUT R0, R42, 0x80000000, R25.reuse, 0xb8, !PT ;  /* 0x800000002a007812 */ /* 0x100fe200078eb819 */
[----:B------:R-:W-:Y:S01]  /*3790*/  @!P1 FFMA R0, R25, R46, R25 ;  /* 0x0000002e19009223 */ /* 0x000fe20000000019 */
[C---:B------:R-:W-:Y:S01]  /*37a0*/  FMUL R46, R37.reuse, 0.035677410662174224854 ;  /* 0x3d12227a252e7820 */ /* 0x040fe20000400000 */
[----:B------:R-:W-:Y:S01]  /*37b0*/  FMUL R42, R37, 0.10703222453594207764 ;  /* 0x3ddb33b6252a7820 */ /* 0x000fe20000400000 */
[----:B------:R-:W-:Y:S01]  /*37c0*/  ISETP.GE.U32.OR P0, PT, R44, UR6, P0 ;  /* 0x000000062c007c0c */ /* 0x000fe20008706470 */
[----:B------:R-:W-:Y:S01]  /*37d0*/  FFMA R25, -R0, R0, 1 ;  /* 0x3f80000000197423 */ /* 0x000fe20000000100 */
[-C--:B------:R-:W-:Y:S01]  /*37e0*/  FFMA R46, R46, R37.reuse, 0.79788458347320556641 ;  /* 0x3f4c422a2e2e7423 */ /* 0x080fe20000000025 */
[----:B------:R-:W-:Y:S01]  /*37f0*/  FFMA R42, R42, R37, 0.79788458347320556641 ;  /* 0x3f4c422a2a2a7423 */ /* 0x000fe20000000025 */
[----:B------:R-:W-:-:S02]  /*3800*/  FADD R0, R0, 1 ;  /* 0x3f80000000007421 */ /* 0x000fc40000000000 */
[----:B------:R-:W-:Y:S01]  /*3810*/  FMUL R31, R46, R37 ;  /* 0x000000252e1f7220 */ /* 0x000fe20000400000 */
[----:B------:R-:W-:Y:S01]  /*3820*/  FMUL R42, R25, R42 ;  /* 0x0000002a192a7220 */ /* 0x000fe20000400000 */
[----:B------:R-:W-:Y:S02]  /*3830*/  FMUL R25, R37, 0.5 ;  /* 0x3f00000025197820 */ /* 0x000fe40000400000 */
[C---:B------:R-:W-:Y:S01]  /*3840*/  FMUL R41, |R31|.reuse, 2.8853900432586669922 ;  /* 0x4038aa3b1f297820 */ /* 0x040fe20000400200 */
[----:B------:R-:W-:Y:S01]  /*3850*/  FMUL R39, R31, R31 ;  /* 0x0000001f1f277220 */ /* 0x000fe20000400000 */
[----:B------:R-:W-:Y:S01]  /*3860*/  FMUL R25, R25, R42 ;  /* 0x0000002a19197220 */ /* 0x000fe20000400000 */
[C---:B------:R-:W-:Y:S02]  /*3870*/  FSETP.GE.AND P3, PT, |R31|.reuse, 0.60000002384185791016, PT ;  /* 0x3f19999a1f00780b */ /* 0x040fe40003f66200 */
[----:B------:R-:W-:Y:S01]  /*3880*/  FSETP.GE.AND P1, PT, |R31|, 9.010913848876953125, PT ;  /* 0x41102cb41f00780b */ /* 0x000fe20003f26200 */
[----:B------:R-:W0:Y:S01]  /*3890*/  MUFU.EX2 R41, R41 ;  /* 0x0000002900297308 */ /* 0x000e220000000800 */
[----:B------:R-:W-:-:S04]  /*38a0*/  FFMA R25, R0, 0.5, R25 ;  /* 0x3f00000000197823 */ /* 0x000fc80000000019 */
[----:B------:R-:W-:-:S04]  /*38b0*/  FMUL R0, R25, R30 ;  /* 0x0000001e19007220 */ /* 0x000fc80000400000 */
[----:B------:R-:W-:Y:S01]  /*38c0*/  FMUL R25, R0, R23 ;  /* 0x0000001700197220 */ /* 0x000fe20000400000 */
[----:B------:R-:W-:-:S04]  /*38d0*/  FFMA R0, R39, R5, -0.052303962409496307373 ;  /* 0xbd563cae27007423 */ /* 0x000fc80000000005 */
[----:B------:R-:W-:Y:S01]  /*38e0*/  FFMA R0, R39, R0, 0.1331529766321182251 ;  /* 0x3e08594127007423 */ /* 0x000fe20000000000 */
[----:B0-----:R-:W-:-:S03]  /*38f0*/  FADD R29, R41, 1 ;  /* 0x3f800000291d7421 */ /* 0x001fc60000000000 */
[----:B------:R-:W-:Y:S01]  /*3900*/  FFMA R0, R39, R0, -0.33332768082618713379 ;  /* 0xbeaaa9ed27007423 */ /* 0x000fe20000000000 */
[----:B------:R-:W-:-:S03]  /*3910*/  MOV R41, UR9 ;  /* 0x0000000900297c02 */ /* 0x000fc60008000f00 */
[----:B------:R-:W-:Y:S01]  /*3920*/  FFMA R0, R39, R0, RZ ;  /* 0x0000000027007223 */ /* 0x000fe200000000ff */
[----:B------:R-:W0:Y:S02]  /*3930*/  MUFU.RCP R29, R29 ;  /* 0x0000001d001d7308 */ /* 0x000e240000001000 */
[----:B0-----:R-:W-:Y:S01]  /*3940*/  FFMA R23, R29, -2, R6 ;  /* 0xc00000001d177823 */ /* 0x001fe20000000006 */
[----:B------:R-:W-:-:S04]  /*3950*/  FMUL R29, R34, UR5 ;  /* 0x00000005221d7c20 */ /* 0x000fc80008400000 */
[----:B------:R-:W-:Y:S02]  /*3960*/  FSEL R44, R23, 1, !P1 ;  /* 0x3f800000172c7808 */ /* 0x000fe40004800000 */
[----:B------:R-:W-:Y:S02]  /*3970*/  IADD3.X R23, PT, PT, RZ, R38, RZ, P2, !PT ;  /* 0x00000026ff177210 */ /* 0x000fe400017fe4ff */
[--C-:B------:R-:W-:Y:S01]  /*3980*/  LOP3.LUT R44, R44, 0x80000000, R31.reuse, 0xb8, !PT ;  /* 0x800000002c2c7812 */ /* 0x100fe200078eb81f */
[----:B------:R-:W-:Y:S01]  /*3990*/  @!P3 FFMA R44, R31, R0, R31 ;  /* 0x000000001f2cb223 */ /* 0x000fe2000000001f */
[----:B------:R-:W-:Y:S01]  /*39a0*/  FMUL R0, R36, UR5 ;  /* 0x0000000524007c20 */ /* 0x000fe20008400000 */
[----:B------:R-:W-:Y:S01]  /*39b0*/  @!P0 IADD3 R38, P1, PT, R22, UR8, RZ ;  /* 0x0000000816268c10 */ /* 0x000fe2000ff3e0ff */
[----:B------:R-:W-:Y:S02]  /*39c0*/  IMAD.U32 R31, RZ, RZ, UR9 ;  /* 0x00000009ff1f7e24 */ /* 0x000fe4000f8e00ff */
[----:B------:R-:W-:Y:S01]  /*39d0*/  FFMA R44, R44, R7, 0.5 ;  /* 0x3f0000002c2c7423 */ /* 0x000fe20000000007 */
[----:B------:R-:W-:-:S02]  /*39e0*/  F2FP.SATFINITE.E4M3.F32.PACK_AB_MERGE_C R29, RZ, R29, RZ ;  /* 0x0000001dff1d723e */ /* 0x000fc400048070ff */
[----:B------:R-:W-:Y:S01]  /*39f0*/  @!P0 IADD3.X R39, PT, PT, R23, UR9, RZ, P1, !PT ;  /* 0x0000000917278c10 */ /* 0x000fe20008ffe4ff */
[----:B------:R-:W-:Y:S01]  /*3a00*/  FMUL R37, R44, R37 ;  /* 0x000000252c257220 */ /* 0x000fe20000400000 */
[----:B------:R-:W-:Y:S01]  /*3a10*/  F2FP.SATFINITE.E4M3.F32.PACK_AB_MERGE_C R0, RZ, R0, RZ ;  /* 0x00000000ff00723e */ /* 0x000fe200048070ff */
[----:B------:R-:W-:Y:S01]  /*3a20*/  @!P0 IMAD.WIDE.U32 R44, R45, 0x6, R22 ;  /* 0x000000062d2c8825 */ /* 0x000fe200078e0016 */
[----:B------:R-:W-:-:S03]  /*3a30*/  @!P0 IADD3 R46, P1, P2, R47, UR7, R22 ;  /* 0x000000072f2e8c10 */ /* 0x000fc6000fa3e016 */
[----:B------:R-:W-:Y:S01]  /*3a40*/  FMUL R30, R37, R30 ;  /* 0x0000001e251e7220 */ /* 0x000fe20000400000 */
[----:B------:R-:W-:Y:S01]  /*3a50*/  FMUL R37, R35, UR5 ;  /* 0x0000000523257c20 */ /* 0x000fe20008400000 */
[----:B------:R0:W-:Y:S01]  /*3a60*/  @!P0 STG.E.U8 desc[UR18][R38.64], R0 ;  /* 0x0000000026008986 */ /* 0x0001e2000c101112 */
[--C-:B------:R-:W-:Y:S01]  /*3a70*/  @!P0 IADD3.X R47, PT, PT, R31, UR21, R23.reuse, P1, P2 ;  /* 0x000000151f2f8c10 */ /* 0x100fe20008fe4417 */
[----:B------:R-:W-:Y:S01]  /*3a80*/  FMUL R31, R27, UR5 ;  /* 0x000000051b1f7c20 */ /* 0x000fe20008400000 */
[----:B------:R-:W-:Y:S02]  /*3a90*/  @!P0 IADD3 R42, P1, P2, R43, UR23, R22 ;  /* 0x000000172b2a8c10 */ /* 0x000fe4000fa3e016 */
[----:B------:R-:W-:Y:S01]  /*3aa0*/  F2FP.SATFINITE.E4M3.F32.PACK_AB_MERGE_C R37, RZ, R37, RZ ;  /* 0x00000025ff25723e */ /* 0x000fe200048070ff */
[----:B------:R1:W-:Y:S01]  /*3ab0*/  @!P0 STG.E.U8 desc[UR18][R46.64], R29 ;  /* 0x0000001d2e008986 */ /* 0x0003e2000c101112 */
[----:B------:R-:W-:Y:S01]  /*3ac0*/  @!P0 IADD3.X R43, PT, PT, R41, UR24, R23, P1, P2 ;  /* 0x00000018292b8c10 */ /* 0x000fe20008fe4417 */
[----:B------:R-:W-:Y:S01]  /*3ad0*/  IMAD.U32 R41, RZ, RZ, UR31 ;  /* 0x0000001fff297e24 */ /* 0x000fe2000f8e00ff */
[----:B------:R-:W-:-:S02]  /*3ae0*/  @!P0 IADD3 R44, P1, PT, R44, UR8, RZ ;  /* 0x000000082c2c8c10 */ /* 0x000fc4000ff3e0ff */
[----:B------:R-:W-:Y:S01]  /*3af0*/  F2FP.SATFINITE.E4M3.F32.PACK_AB_MERGE_C R31, RZ, R31, RZ ;  /* 0x0000001fff1f723e */ /* 0x000fe200048070ff */
[----:B0-----:R-:W-:Y:S01]  /*3b00*/  FMUL R38, R32, UR5 ;  /* 0x0000000520267c20 */ /* 0x001fe20008400000 */
[----:B------:R-:W-:Y:S01]  /*3b10*/  FMNMX R39, R33, |R36|, !PT ;  /* 0x4000002421277209 */ /* 0x000fe20007800000 */
[----:B------:R-:W-:Y:S01]  /*3b20*/  FMUL R36, R40, UR5 ;  /* 0x0000000528247c20 */ /* 0x000fe20008400000 */
[----:B------:R-:W-:Y:S01]  /*3b30*/  MOV R33, UR29 ;  /* 0x0000001d00217c02 */ /* 0x000fe20008000f00 */
[----:B------:R0:W-:Y:S01]  /*3b40*/  @!P0 STG.E.U8 desc[UR18][R42.64], R31 ;  /* 0x0000001f2a008986 */ /* 0x0001e2000c101112 */
[----:B------:R-:W-:Y:S02]  /*3b50*/  F2FP.SATFINITE.E4M3.F32.PACK_AB_MERGE_C R38, RZ, R38, RZ ;  /* 0x00000026ff26723e */ /* 0x000fe400048070ff */
[----:B-1----:R-:W-:Y:S01]  /*3b60*/  MOV R47, UR30 ;  /* 0x0000001e002f7c02 */ /* 0x002fe20008000f00 */
[----:B------:R-:W-:Y:S01]  /*3b70*/  @!P0 IMAD R33, R33, 0x6, RZ ;  /* 0x0000000621218824 */ /* 0x000fe200078e02ff */
[----:B------:R-:W-:-:S04]  /*3b80*/  F2FP.SATFINITE.E4M3.F32.PACK_AB_MERGE_C R36, RZ, R36, RZ ;  /* 0x00000024ff24723e */ /* 0x000fc800048070ff */
[----:B------:R-:W-:Y:S01]  /*3b90*/  @!P0 IADD3.X R45, PT, PT, R33, UR9, R45, P1, !PT ;  /* 0x00000009212d8c10 */ /* 0x000fe20008ffe42d */
[----:B------:R-:W-:Y:S01]  /*3ba0*/  FMUL R33, R25, UR5 ;  /* 0x0000000519217c20 */ /* 0x000fe20008400000 */
[----:B0-----:R-:W-:-:S04]  /*3bb0*/  @!P0 IADD3 R42, P1, PT, R22, UR30, RZ ;  /* 0x0000001e162a8c10 */ /* 0x001fc8000ff3e0ff */
[----:B------:R-:W-:Y:S02]  /*3bc0*/  F2FP.SATFINITE.E4M3.F32.PACK_AB_MERGE_C R33, RZ, R33, RZ ;  /* 0x00000021ff21723e */ /* 0x000fe400048070ff */
[----:B------:R-:W-:Y:S02]  /*3bd0*/  @!P0 IADD3.X R43, PT, PT, R23, UR31, RZ, P1, !PT ;  /* 0x0000001f172b8c10 */ /* 0x000fe40008ffe4ff */
[----:B------:R-:W-:Y:S01]  /*3be0*/  @!P0 IADD3 R46, P1, P2, R47, UR7, R22 ;  /* 0x000000072f2e8c10 */ /* 0x000fe2000fa3e016 */
[----:B------:R0:W-:Y:S03]  /*3bf0*/  @!P0 STG.E.U8 desc[UR18][R44.64], R33 ;  /* 0x000000212c008986 */ /* 0x0001e6000c101112 */
[----:B------:R-:W-:Y:S01]  /*3c00*/  @!P0 IADD3.X R47, PT, PT, R41, UR21, R23, P1, P2 ;  /* 0x00000015292f8c10 */ /* 0x000fe20008fe4417 */
[----:B------:R1:W-:Y:S04]  /*3c10*/  @!P0 STG.E.U8 desc[UR18][R42.64], R36 ;  /* 0x000000242a008986 */ /* 0x0003e8000c101112 */
[----:B------:R2:W-:Y:S01]  /*3c20*/  @!P0 STG.E.U8 desc[UR18][R46.64], R37 ;  /* 0x000000252e008986 */ /* 0x0005e2000c101112 */
[----:B0-----:R-:W-:-:S02]  /*3c30*/  FMNMX R44, |R34|, R39, !PT ;  /* 0x00000027222c7209 */ /* 0x001fc40007800200 */
[----:B------:R-:W-:Y:S02]  /*3c40*/  MOV R39, UR30 ;  /* 0x0000001e00277c02 */ /* 0x000fe40008000f00 */
[----:B------:R-:W-:Y:S02]  /*3c50*/  IADD3 R34, PT, PT, R4, 0x1d, RZ ;  /* 0x0000001d04227810 */ /* 0x000fe40007ffe0ff */
[----:B-1----:R-:W-:Y:S02]  /*3c60*/  @!P0 IADD3 R42, P1, P2, R39, UR23, R22 ;  /* 0x00000017272a8c10 */ /* 0x002fe4000fa3e016 */
[----:B------:R-:W-:Y:S02]  /*3c70*/  MOV R39, UR31 ;  /* 0x0000001f00277c02 */ /* 0x000fe40008000f00 */
[----:B------:R-:W-:Y:S02]  /*3c80*/  LOP3.LUT R34, R34, 0x1f, RZ, 0xc0, !PT ;  /* 0x0000001f22227812 */ /* 0x000fe400078ec0ff */
[----:B------:R-:W-:Y:S01]  /*3c90*/  @!P0 IADD3.X R43, PT, PT, R39, UR24, R23, P1, P2 ;  /* 0x00000018272b8c10 */ /* 0x000fe20008fe4417 */
[----:B------:R-:W-:Y:S01]  /*3ca0*/  IMAD.U32 R39, RZ, RZ, UR28 ;  /* 0x0000001cff277e24 */ /* 0x000fe2000f8e00ff */
[----:B------:R-:W-:-:S03]  /*3cb0*/  FMNMX R44, |R27|, R44, !PT ;  /* 0x0000002c1b2c7209 */ /* 0x000fc60007800200 */
[----:B------:R-:W-:Y:S01]  /*3cc0*/  @!P0 IMAD.WIDE.U32 R22, R39, 0x6, R22 ;  /* 0x0000000627168825 */ /* 0x000fe200078e0016 */
[----:B------:R-:W-:Y:S01]  /*3cd0*/  MOV R39, UR29 ;  /* 0x0000001d00277c02 */ /* 0x000fe20008000f00 */
[----:B------:R0:W-:Y:S01]  /*3ce0*/  @!P0 STG.E.U8 desc[UR18][R42.64], R38 ;  /* 0x000000262a008986 */ /* 0x0001e2000c101112 */
[----:B------:R-:W-:Y:S02]  /*3cf0*/  FMNMX R27, |R25|, R44, !PT ;  /* 0x0000002c191b7209 */ /* 0x000fe40007800200 */
[----:B--2---:R-:W-:Y:S01]  /*3d00*/  @!P0 IADD3 R46, P1, PT, R22, UR30, RZ ;  /* 0x0000001e162e8c10 */ /* 0x004fe2000ff3e0ff */
[----:B------:R-:W-:Y:S01]  /*3d10*/  @!P0 IMAD R39, R39, 0x6, RZ ;  /* 0x0000000627278824 */ /* 0x000fe200078e02ff */
[----:B------:R-:W-:Y:S02]  /*3d20*/  SHF.R.U32.HI R22, RZ, 0x5, R2 ;  /* 0x00000005ff167819 */ /* 0x000fe40000011602 */
[----:B------:R-:W-:Y:S02]  /*3d30*/  FMNMX R44, |R40|, R27, !PT ;  /* 0x0000001b282c7209 */ /* 0x000fe40007800200 */
[----:B------:R-:W-:Y:S01]  /*3d40*/  @!P0 IADD3.X R47, PT, PT, R39, UR31, R23, P1, !PT ;  /* 0x0000001f272f8c10 */ /* 0x000fe20008ffe417 */
[----:B------:R-:W-:Y:S01]  /*3d50*/  FMUL R39, R30, UR5 ;  /* 0x000000051e277c20 */ /* 0x000fe20008400000 */
[----:B------:R-:W-:-:S02]  /*3d60*/  SHF.L.U32 R22, R22, 0x2, RZ ;  /* 0x0000000216167819 */ /* 0x000fc400000006ff */
[----:B------:R-:W-:Y:S02]  /*3d70*/  IADD3 R23, P1, PT, R24, UR23, RZ ;  /* 0x0000001718177c10 */ /* 0x000fe4000ff3e0ff */
[----:B------:R-:W-:Y:S01]  /*3d80*/  F2FP.SATFINITE.E4M3.F32.PACK_AB_MERGE_C R39, RZ, R39, RZ ;  /* 0x00000027ff27723e */ /* 0x000fe200048070ff */
[----:B------:R-:W-:Y:S01]  /*3d90*/  VIADD R22, R22, 0x3 ;  /* 0x0000000316167836 */ /* 0x000fe20000000000 */
[----:B------:R-:W-:Y:S02]  /*3da0*/  IADD3.X R25, PT, PT, R28, UR24, RZ, P1, !PT ;  /* 0x000000181c197c10 */ /* 0x000fe40008ffe4ff */
[----:B0-----:R-:W-:Y:S01]  /*3db0*/  SHF.L.U32 R38, R38, 0x10, RZ ;  /* 0x0000001026267819 */ /* 0x001fe200000006ff */
[----:B------:R0:W-:Y:S01]  /*3dc0*/  @!P0 STG.E.U8 desc[UR18][R46.64], R39 ;  /* 0x000000272e008986 */ /* 0x0001e2000c101112 */
[----:B------:R-:W-:Y:S02]  /*3dd0*/  ISETP.GE.U32.AND P0, PT, R22, UR4, PT ;  /* 0x0000000416007c0c */ /* 0x000fe4000bf06070 */
[----:B------:R-:W-:-:S02]  /*3de0*/  IADD3 R22, P2, PT, R34, R23, RZ ;  /* 0x0000001722167210 */ /* 0x000fc40007f5e0ff */
[----:B------:R-:W-:Y:S02]  /*3df0*/  ISETP.LT.U32.AND P0, PT, R34, UR6, !P0 ;  /* 0x0000000622007c0c */ /* 0x000fe4000c701070 */
[----:B------:R-:W-:Y:S01]  /*3e00*/  IADD3 R24, P1, PT, R22, R23, RZ ;  /* 0x0000001716187210 */ /* 0x000fe20007f3e0ff */
[----:B------:R-:W-:Y:S01]  /*3e10*/  IMAD.X R23, RZ, RZ, R25, P2 ;  /* 0x000000ffff177224 */ /* 0x000fe200010e0619 */
[----:B------:R-:W-:Y:S02]  /*3e20*/  LOP3.LUT R38, R38, 0xff0000, RZ, 0xc0, !PT ;  /* 0x00ff000026267812 */ /* 0x000fe400078ec0ff */
[----:B0-----:R-:W-:Y:S02]  /*3e30*/  LOP3.LUT R39, R39, 0xffff, RZ, 0xc0, !PT ;  /* 0x0000ffff27277812 */ /* 0x001fe400078ec0ff */
[----:B------:R-:W-:Y:S02]  /*3e40*/  IADD3.X R25, PT, PT, R23, R25, RZ, P1, !PT ;  /* 0x0000001917197210 */ /* 0x000fe40000ffe4ff */
[----:B------:R-:W-:-:S03]  /*3e50*/  LEA R39, R39, R38, 0x18 ;  /* 0x0000002627277211 */ /* 0x000fc600078ec0ff */
[----:B------:R-:W-:Y:S02]  /*3e60*/  @P0 IADD3 R28, P1, PT, R24, UR22, RZ ;  /* 0x00000016181c0c10 */ /* 0x000fe4000ff3e0ff */
[----:B------:R-:W-:Y:S02]  /*3e70*/  SHF.L.U32 R31, R31, 0x10, RZ ;  /* 0x000000101f1f7819 */ /* 0x000fe400000006ff */
[----:B------:R-:W-:Y:S01]  /*3e80*/  @P0 IADD3.X R27, PT, PT, R25, UR25, RZ, P1, !PT ;  /* 0x00000019191b0c10 */ /* 0x000fe20008ffe4ff */
[C---:B------:R-:W-:Y:S01]  /*3e90*/  @P0 IMAD.SHL.U32 R42, R28.reuse, 0x4, RZ ;  /* 0x000000041c2a0824 */ /* 0x040fe200078e00ff */
[----:B------:R-:W-:Y:S02]  /*3ea0*/  MOV R38, RZ ;  /* 0x000000ff00267202 */ /* 0x000fe40000000f00 */
[----:B------:R-:W-:Y:S02]  /*3eb0*/  @P0 SHF.L.U64.HI R27, R28, 0x2, R27 ;  /* 0x000000021c1b0819 */ /* 0x000fe4000001021b */
[----:B------:R-:W-:-:S04]  /*3ec0*/  @P0 IADD3 R46, P1, PT, R42, UR14, RZ ;  /* 0x0000000e2a2e0c10 */ /* 0x000fc8000ff3e0ff */
[----:B------:R-:W-:Y:S02]  /*3ed0*/  @P0 IADD3.X R47, PT, PT, R27, UR15, RZ, P1, !PT ;  /* 0x0000000f1b2f0c10 */ /* 0x000fe40008ffe4ff */
[----:B------:R-:W-:Y:S01]  /*3ee0*/  @P0 IADD3 R42, P1, PT, R42, UR26, RZ ;  /* 0x0000001a2a2a0c10 */ /* 0x000fe2000ff3e0ff */
[----:B------:R-:W-:Y:S01]  /*3ef0*/  HFMA2 R28, -RZ, RZ, 0, 0 ;  /* 0x00000000ff1c7431 */ /* 0x000fe200000001ff */
[----:B------:R-:W-:Y:S01]  /*3f00*/  FMNMX R35, |R35|, R44, !PT ;  /* 0x0000002c23237209 */ /* 0x000fe20007800200 */
[----:B------:R-:W5:Y:S01]  /*3f10*/  @P0 LDG.E R38, desc[UR18][R46.64] ;  /* 0x000000122e260981 */ /* 0x000f62000c1e1900 */
[----:B------:R-:W-:Y:S02]  /*3f20*/  @P0 IADD3.X R43, PT, PT, R27, UR27, RZ, P1, !PT ;  /* 0x0000001b1b2b0c10 */ /* 0x000fe40008ffe4ff */
[----:B------:R-:W-:-:S04]  /*3f30*/  @P0 IADD3 R27, P1, PT, R22, UR23, RZ ;  /* 0x00000017161b0c10 */ /* 0x000fc8000ff3e0ff */
[----:B------:R-:W-:Y:S01]  /*3f40*/  @P0 IADD3.X R48, PT, PT, R23, UR24, RZ, P1, !PT ;  /* 0x0000001817300c10 */ /* 0x000fe20008ffe4ff */
[----:B------:R0:W5:Y:S01]  /*3f50*/  @P0 LDG.E R28, desc[UR18][R42.64] ;  /* 0x000000122a1c0981 */ /* 0x000162000c1e1900 */
[----:B------:R-:W-:-:S04]  /*3f60*/  @P0 LEA R40, P1, R27, UR12, 0x2 ;  /* 0x0000000c1b280c11 */ /* 0x000fc8000f8210ff */
[----:B------:R-:W-:Y:S01]  /*3f70*/  @P0 LEA.HI.X R41, R27, UR13, R48, 0x2, P1 ;  /* 0x0000000d1b290c11 */ /* 0x000fe200088f1430 */
[----:B------:R-:W-:Y:S01]  /*3f80*/  IMAD.MOV.U32 R27, RZ, RZ, RZ ;  /* 0x000000ffff1b7224 */ /* 0x000fe200078e00ff */
[----:B0-----:R-:W-:Y:S01]  /*3f90*/  MOV R43, UR25 ;  /* 0x00000019002b7c02 */ /* 0x001fe20008000f00 */
[----:B------:R-:W-:-:S04]  /*3fa0*/  IMAD.U32 R42, RZ, RZ, UR22 ;  /* 0x00000016ff2a7e24 */ /* 0x000fc8000f8e00ff */
[----:B------:R0:W5:Y:S01]  /*3fb0*/  @P0 LDG.E R27, desc[UR18][R40.64] ;  /* 0x00000012281b0981 */ /* 0x000162000c1e1900 */
[----:B------:R-:W-:Y:S01]  /*3fc0*/  LOP3.LUT R33, R33, 0xffff, RZ, 0xc0, !PT ;  /* 0x0000ffff21217812 */ /* 0x000fe200078ec0ff */
[----:B------:R-:W-:Y:S01]  /*3fd0*/  BSSY.RECONVERGENT B0, `(.L_x_9282) ;  /* 0x0000026000007945 */ /* 0x000fe20003800200 */
[----:B------:R-:W-:Y:S01]  /*3fe0*/  LOP3.LUT R44, R31, 0xff0000, RZ, 0xc0, !PT ;  /* 0x00ff00001f2c7812 */ /* 0x000fe200078ec0ff */
[----:B------:R-:W-:Y:S01]  /*3ff0*/  IMAD.WIDE.U32 R42, R3, UR7, R42 ;  /* 0x00000007032a7c25 */ /* 0x000fe2000f8e002a */
[----:B------:R-:W-:Y:S02]  /*4000*/  SHF.L.U32 R46, R37, 0x8, RZ ;  /* 0x00000008252e7819 */ /* 0x000fe400000006ff */
[----:B------:R-:W-:Y:S02]  /*4010*/  LEA R33, R33, R44, 0x18 ;  /* 0x0000002c21217211 */ /* 0x000fe400078ec0ff */
[----:B------:R-:W-:Y:S01]  /*4020*/  FMNMX R35, |R32|, R35, !PT ;  /* 0x0000002320237209 */ /* 0x000fe20007800200 */
[----:B0-----:R-:W-:Y:S01]  /*4030*/  IMAD.SHL.U32 R40, R29, 0x100, RZ ;  /* 0x000001001d287824 */ /* 0x001fe200078e00ff */
[----:B------:R-:W-:Y:S01]  /*4040*/  LOP3.LUT R39, R39, 0xffff, R46, 0xf8, !PT ;  /* 0x0000ffff27277812 */ /* 0x000fe200078ef82e */
[----:B------:R-:W-:Y:S01]  /*4050*/  IMAD R29, R3, UR21, RZ ;  /* 0x00000015031d7c24 */ /* 0x000fe2000f8e02ff */
[----:B------:R-:W-:-:S02]  /*4060*/  FMNMX R30, |R30|, R35, !PT ;  /* 0x000000231e1e7209 */ /* 0x000fc40007800200 */
[----:B------:R-:W-:Y:S02]  /*4070*/  LOP3.LUT R33, R33, 0xffff, R40, 0xf8, !PT ;  /* 0x0000ffff21217812 */ /* 0x000fe400078ef828 */
[----:B------:R-:W-:Y:S02]  /*4080*/  IADD3 R37, PT, PT, R43, R29, RZ ;  /* 0x0000001d2b257210 */ /* 0x000fe40007ffe0ff */
[----:B------:R-:W-:Y:S02]  /*4090*/  IADD3 R29, P1, PT, R42, UR22, RZ ;  /* 0x000000162a1d7c10 */ /* 0x000fe4000ff3e0ff */
[----:B------:R-:W-:Y:S02]  /*40a0*/  LOP3.LUT R0, R33, 0xff, R0, 0xf8, !PT ;  /* 0x000000ff21007812 */ /* 0x000fe400078ef800 */
[----:B------:R-:W-:Y:S02]  /*40b0*/  CS2R R32, SRZ ;  /* 0x0000000000207805 */ /* 0x000fe4000001ff00 */
[----:B------:R-:W-:-:S02]  /*40c0*/  IADD3.X R35, PT, PT, R37, UR25, RZ, P1, !PT ;  /* 0x0000001925237c10 */ /* 0x000fc40008ffe4ff */
[----:B------:R-:W-:Y:S02]  /*40d0*/  LOP3.LUT R36, R39, 0xff, R36, 0xf8, !PT ;  /* 0x000000ff27247812 */ /* 0x000fe400078ef824 */
[----:B------:R-:W-:Y:S01]  /*40e0*/  MOV R31, RZ ;  /* 0x000000ff001f7202 */ /* 0x000fe20000000f00 */
[----:B------:R-:W-:Y:S06]  /*40f0*/  @!P0 BRA `(.L_x_9283) ;  /* 0x00000000004c8947 */ /* 0x000fec0003800000 */
[----:B------:R-:W-:Y:S01]  /*4100*/  IMAD.U32 R41, RZ, RZ, UR28 ;  /* 0x0000001cff297e24 */ /* 0x000fe2000f8e00ff */
[----:B------:R-:W-:Y:S01]  /*4110*/  UIMAD UR25, UR29, 0xa, URZ ;  /* 0x0000000a1d1978a4 */ /* 0x000fe2000f8e02ff */
[----:B------:R-:W-:Y:S01]  /*4120*/  MOV R33, UR28 ;  /* 0x0000001c00217c02 */ /* 0x000fe20008000f00 */
[----:B------:R-:W-:Y:S01]  /*4130*/  UIMAD UR22, UR29, 0x5, URZ ;  /* 0x000000051d1678a4 */ /* 0x000fe2000f8e02ff */
[----:B------:R-:W-:-:S04]  /*4140*/  IMAD.WIDE.U32 R40, R41, 0xa, R24 ;  /* 0x0000000a29287825 */ /* 0x000fc800078e0018 */
[----:B------:R-:W-:Y:S01]  /*4150*/  IMAD.WIDE.U32 R32, R33, 0x5, R22 ;  /* 0x0000000521207825 */ /* 0x000fe200078e0016 */
[----:B------:R-:W-:-:S04]  /*4160*/  IADD3 R31, PT, PT, R41, UR25, RZ ;  /* 0x00000019291f7c10 */ /* 0x000fc8000fffe0ff */
[C---:B------:R-:W-:Y:S01]  /*4170*/  SHF.L.U64.HI R31, R40.reuse, 0x2, R31 ;  /* 0x00000002281f7819 */ /* 0x040fe2000001021f */
[----:B------:R-:W-:Y:S01]  /*4180*/  IMAD.SHL.U32 R40, R40, 0x4, RZ ;  /* 0x0000000428287824 */ /* 0x000fe200078e00ff */
[----:B------:R-:W-:Y:S02]  /*4190*/  IADD3 R33, PT, PT, R33, UR22, RZ ;  /* 0x0000001621217c10 */ /* 0x000fe4000fffe0ff */
        /* <DEDUP_REMOVED lines=9> */
.L_x_9283:
[----:B------:R-:W-:Y:S05]  /*4230*/  BSYNC.RECONVERGENT B0 ;  /* 0x0000000000007941 */ /* 0x000fea0003800200 */
.L_x_9282:
[----:B------:R-:W-:Y:S01]  /*4240*/  BSSY.RECONVERGENT B0, `(.L_x_9284) ;  /* 0x000001c000007945 */ /* 0x000fe20003800200 */
[----:B------:R-:W-:Y:S02]  /*4250*/  HFMA2 R37, -RZ, RZ, 0, 0 ;  /* 0x00000000ff257431 */ /* 0x000fe400000001ff */
[----:B------:R-:W-:Y:S01]  /*4260*/  IMAD.MOV.U32 R39, RZ, RZ, RZ ;  /* 0x000000ffff277224 */ /* 0x000fe200078e00ff */
[----:B0-----:R-:W-:Y:S01]  /*4270*/  MOV R40, RZ ;  /* 0x000000ff00287202 */ /* 0x001fe20000000f00 */
        /* <DEDUP_REMOVED lines=8> */
[C---:B------:R-:W-:Y:S02]  /*4300*/  LEA R46, P1, R40.reuse, UR12, 0x2 ;  /* 0x0000000c282e7c11 */ /* 0x040fe4000f8210ff */
[----:B------:R-:W-:Y:S02]  /*4310*/  MOV R41, R25 ;  /* 0x0000001900297202 */ /* 0x000fe40000000f00 */
[----:B------:R-:W-:Y:S01]  /*4320*/  LEA.HI.X R47, R40, UR13, R37, 0x2, P1 ;  /* 0x0000000d282f7c11 */ /* 0x000fe200088f1425 */
[----:B------:R-:W-:Y:S01]  /*4330*/  IMAD.U32 R37, RZ, RZ, UR28 ;  /* 0x0000001cff257e24 */ /* 0x000fe2000f8e00ff */
[----:B------:R-:W-:-:S05]  /*4340*/  MOV R40, R24 ;  /* 0x0000001800287202 */ /* 0x000fca0000000f00 */
[----:B------:R-:W-:-:S04]  /*4350*/  IMAD.WIDE.U32 R40, R37, 0xc, R40 ;  /* 0x0000000c25287825 */ /* 0x000fc800078e0028 */
[----:B------:R-:W-:Y:S01]  /*4360*/  VIADD R37, R41, UR22 ;  /* 0x0000001629257c36 */ /* 0x000fe20008000000 */
[----:B------:R-:W-:-:S04]  /*4370*/  SHF.L.U32 R41, R40, 0x2, RZ ;  /* 0x0000000228297819 */ /* 0x000fc800000006ff */
[----:B------:R-:W-:Y:S02]  /*4380*/  SHF.L.U64.HI R37, R40, 0x2, R37 ;  /* 0x0000000228257819 */ /* 0x000fe40000010225 */
[C---:B------:R-:W-:Y:S01]  /*4390*/  IADD3 R44, P1, PT, R41.reuse, UR14, RZ ;  /* 0x0000000e292c7c10 */ /* 0x040fe2000ff3e0ff */
[----:B------:R0:W5:Y:S01]  /*43a0*/  LDG.E R40, desc[UR18][R46.64] ;  /* 0x000000122e287981 */ /* 0x000162000c1e1900 */
[----:B------:R-:W-:Y:S02]  /*43b0*/  IADD3 R42, P2, PT, R41, UR26, RZ ;  /* 0x0000001a292a7c10 */ /* 0x000fe4000ff5e0ff */
[C---:B------:R-:W-:Y:S02]  /*43c0*/  IADD3.X R45, PT, PT, R37.reuse, UR15, RZ, P1, !PT ;  /* 0x0000000f252d7c10 */ /* 0x040fe40008ffe4ff */
[----:B------:R-:W-:-:S03]  /*43d0*/  IADD3.X R43, PT, PT, R37, UR27, RZ, P2, !PT ;  /* 0x0000001b252b7c10 */ /* 0x000fc600097fe4ff */
[----:B------:R0:W5:Y:S04]  /*43e0*/  LDG.E R37, desc[UR18][R44.64] ;  /* 0x000000122c257981 */ /* 0x000168000c1e1900 */
[----:B------:R0:W5:Y:S02]  /*43f0*/  LDG.E R39, desc[UR18][R42.64] ;  /* 0x000000122a277981 */ /* 0x000164000c1e1900 */
.L_x_9285:
[----:B------:R-:W-:Y:S05]  /*4400*/  BSYNC.RECONVERGENT B0 ;  /* 0x0000000000007941 */ /* 0x000fea0003800200 */
.L_x_9284:
[----:B------:R-:W-:Y:S01]  /*4410*/  BSSY.RECONVERGENT B0, `(.L_x_9286) ;  /* 0x0000019000007945 */ /* 0x000fe20003800200 */
[----:B------:R-:W-:Y:S02]  /*4420*/  HFMA2 R41, -RZ, RZ, 0, 0 ;  /* 0x00000000ff297431 */ /* 0x000fe400000001ff */
[----:B0-----:R-:W-:Y:S01]  /*4430*/  IMAD.MOV.U32 R44, RZ, RZ, RZ ;  /* 0x000000ffff2c7224 */ /* 0x001fe200078e00ff */
[----:B------:R-:W-:Y:S01]  /*4440*/  MOV R42, RZ ;  /* 0x000000ff002a7202 */ /* 0x000fe20000000f00 */
[----:B------:R-:W-:Y:S06]  /*4450*/  @!P0 BRA `(.L_x_9287) ;  /* 0x0000000000508947 */ /* 0x000fec0003800000 */
[----:B------:R-:W-:Y:S01]  /*4460*/  MOV R41, UR28 ;  /* 0x0000001c00297c02 */ /* 0x000fe20008000f00 */
[----:B------:R-:W-:-:S04]  /*4470*/  UIMAD UR22, UR29, 0x7, URZ ;  /* 0x000000071d1678a4 */ /* 0x000fc8000f8e02ff */
[----:B------:R-:W-:-:S04]  /*4480*/  IMAD.WIDE.U32 R22, R41, 0x7, R22 ;  /* 0x0000000729167825 */ /* 0x000fc800078e0016 */
[----:B------:R-:W-:Y:S01]  /*4490*/  VIADD R23, R23, UR22 ;  /* 0x0000001617177c36 */ /* 0x000fe20008000000 */
[----:B------:R-:W-:Y:S01]  /*44a0*/  LEA R42, P0, R22, UR12, 0x2 ;  /* 0x0000000c162a7c11 */ /* 0x000fe2000f8010ff */
[----:B------:R-:W-:-:S03]  /*44b0*/  UIMAD UR22, UR29, 0xe, URZ ;  /* 0x0000000e1d1678a4 */ /* 0x000fc6000f8e02ff */
[----:B------:R-:W-:Y:S02]  /*44c0*/  LEA.HI.X R43, R22, UR13, R23, 0x2, P0 ;  /* 0x0000000d162b7c11 */ /* 0x000fe400080f1417 */
[----:B------:R-:W-:Y:S02]  /*44d0*/  MOV R22, R24 ;  /* 0x0000001800167202 */ /* 0x000fe40000000f00 */
[----:B------:R-:W-:Y:S01]  /*44e0*/  MOV R23, R25 ;  /* 0x0000001900177202 */ /* 0x000fe20000000f00 */
[----:B------:R0:W5:Y:S02]  /*44f0*/  LDG.E R42, desc[UR18][R42.64] ;  /* 0x000000122a2a7981 */ /* 0x000164000c1e1900 */
[----:B------:R-:W-:-:S04]  /*4500*/  IMAD.WIDE.U32 R22, R41, 0xe, R22 ;  /* 0x0000000e29167825 */ /* 0x000fc800078e0016 */
[----:B------:R-:W-:-:S05]  /*4510*/  VIADD R23, R23, UR22 ;  /* 0x0000001617177c36 */ /* 0x000fca0008000000 */
[C---:B------:R-:W-:Y:S02]  /*4520*/  SHF.L.U64.HI R23, R22.reuse, 0x2, R23 ;  /* 0x0000000216177819 */ /* 0x040fe40000010217 */
[----:B------:R-:W-:-:S04]  /*4530*/  SHF.L.U32 R22, R22, 0x2, RZ ;  /* 0x0000000216167819 */ /* 0x000fc800000006ff */
[C---:B------:R-:W-:Y:S02]  /*4540*/  IADD3 R24, P0, PT, R22.reuse, UR14, RZ ;  /* 0x0000000e16187c10 */ /* 0x040fe4000ff1e0ff */
[----:B------:R-:W-:Y:S02]  /*4550*/  IADD3 R22, P1, PT, R22, UR26, RZ ;  /* 0x0000001a16167c10 */ /* 0x000fe4000ff3e0ff */
[C---:B------:R-:W-:Y:S02]  /*4560*/  IADD3.X R25, PT, PT, R23.reuse, UR15, RZ, P0, !PT ;  /* 0x0000000f17197c10 */ /* 0x040fe400087fe4ff */
[----:B------:R-:W-:-:S03]  /*4570*/  IADD3.X R23, PT, PT, R23, UR27, RZ, P1, !PT ;  /* 0x0000001b17177c10 */ /* 0x000fc60008ffe4ff */
[----:B------:R0:W5:Y:S04]  /*4580*/  LDG.E R41, desc[UR18][R24.64] ;  /* 0x0000001218297981 */ /* 0x000168000c1e1900 */
[----:B------:R0:W5:Y:S02]  /*4590*/  LDG.E R44, desc[UR18][R22.64] ;  /* 0x00000012162c7981 */ /* 0x000164000c1e1900 */
.L_x_9287:
[----:B------:R-:W-:Y:S05]  /*45a0*/  BSYNC.RECONVERGENT B0 ;  /* 0x0000000000007941 */ /* 0x000fea0003800200 */
.L_x_9286:
[C---:B0----5:R-:W-:Y:S01]  /*45b0*/  FMUL R22, R9.reuse, 0.044714998453855514526 ;  /* 0x3d37271309167820 */ /* 0x061fe20000400000 */
[----:B------:R-:W-:Y:S01]  /*45c0*/  FMUL R23, R9, 0.79788458347320556641 ;  /* 0x3f4c422a09177820 */ /* 0x000fe20000400000 */
[----:B------:R-:W-:Y:S01]  /*45d0*/  MOV R47, UR8 ;  /* 0x00000008002f7c02 */ /* 0x000fe20008000f00 */
[----:B------:R-:W-:Y:S01]  /*45e0*/  USHF.L.U32 UR12, UR28, 0x3, URZ ;  /* 0x000000031c0c7899 */ /* 0x000fe200080006ff */
[----:B------:R-:W-:Y:S01]  /*45f0*/  FFMA R22, R22, R9, 1 ;  /* 0x3f80000016167423 */ /* 0x000fe20000000009 */
[----:B------:R-:W-:Y:S01]  /*4600*/  USHF.L.U64.HI UR13, UR28, 0x3, UR29 ;  /* 0x000000031c0d7899 */ /* 0x000fe2000801021d */
[----:B------:R-:W-:Y:S02]  /*4610*/  BSSY.RECONVERGENT B0, `(.L_x_9288) ;  /* 0x00002b6000007945 */ /* 0x000fe40003800200 */
        /* <DEDUP_REMOVED lines=11> */
[----:B------:R-:W-:-:S04]  /*46d0*/  FMUL R24, R9, 0.10703222453594207764 ;  /* 0x3ddb33b609187820 */ /* 0x000fc80000400000 */
[----:B------:R-:W-:Y:S01]  /*46e0*/  FFMA R24, R24, R9, 0.79788458347320556641 ;  /* 0x3f4c422a18187423 */ /* 0x000fe20000000009 */
[----:B------:R-:W0:Y:S02]  /*46f0*/  MUFU.RCP R25, R25 ;  /* 0x0000001900197308 */ /* 0x000e240000001000 */
[----:B0-----:R-:W-:-:S05]  /*4700*/  FFMA R22, R25, -2, R6 ;  /* 0xc000000019167823 */ /* 0x001fca0000000006 */
[----:B------:R-:W-:-:S04]  /*4710*/  FSEL R22, R22, 1, !P0 ;  /* 0x3f80000016167808 */ /* 0x000fc80004000000 */
[--C-:B------:R-:W-:Y:S01]  /*4720*/  LOP3.LUT R22, R22, 0x80000000, R23.reuse, 0xb8, !PT ;  /* 0x8000000016167812 */ /* 0x100fe200078eb817 */
[----:B------:R-:W-:-:S04]  /*4730*/  @!P1 FFMA R22, R23, R46, R23 ;  /* 0x0000002e17169223 */ /* 0x000fc80000000017 */
[----:B------:R-:W-:-:S04]  /*4740*/  FFMA R23, -R22, R22, 1 ;  /* 0x3f80000016177423 */ /* 0x000fc80000000116 */
[----:B------:R-:W-:Y:S01]  /*4750*/  FMUL R24, R23, R24 ;  /* 0x0000001817187220 */ /* 0x000fe20000400000 */
[----:B------:R-:W-:-:S04]  /*4760*/  FMUL R23, R9, 0.5 ;  /* 0x3f00000009177820 */ /* 0x000fc80000400000 */
[----:B------:R-:W-:Y:S01]  /*4770*/  FMUL R23, R23, R24 ;  /* 0x0000001817177220 */ /* 0x000fe20000400000 */
[----:B------:R-:W-:-:S04]  /*4780*/  FMUL R24, R9, 0.035677410662174224854 ;  /* 0x3d12227a09187820 */ /* 0x000fc80000400000 */
[----:B------:R-:W-:Y:S01]  /*4790*/  FFMA R46, R24, R9, 0.79788458347320556641 ;  /* 0x3f4c422a182e7423 */ /* 0x000fe20000000009 */
[----:B------:R-:W-:-:S03]  /*47a0*/  FADD R24, R22, 1 ;  /* 0x3f80000016187421 */ /* 0x000fc60000000000 */
[----:B------:R-:W-:Y:S01]  /*47b0*/  FMUL R22, R46, R9 ;  /* 0x000000092e167220 */ /* 0x000fe20000400000 */
[----:B------:R-:W-:-:S03]  /*47c0*/  FFMA R24, R24, 0.5, R23 ;  /* 0x3f00000018187823 */ /* 0x000fc60000000017 */
[----:B------:R-:W-:Y:S01]  /*47d0*/  FMUL R43, |R22|, 2.8853900432586669922 ;  /* 0x4038aa3b162b7820 */ /* 0x000fe20000400200 */
[----:B------:R-:W-:Y:S01]  /*47e0*/  FMUL R23, R24, R11 ;  /* 0x0000000b18177220 */ /* 0x000fe20000400000 */
[C---:B------:R-:W-:Y:S01]  /*47f0*/  FMUL R24, R22.reuse, R22 ;  /* 0x0000001616187220 */ /* 0x040fe20000400000 */
[----:B------:R-:W-:Y:S02]  /*4800*/  FSETP.GE.AND P0, PT, |R22|, 9.010913848876953125, PT ;  /* 0x41102cb41600780b */ /* 0x000fe40003f06200 */
[----:B------:R-:W-:Y:S01]  /*4810*/  FMUL R23, R23, R10 ;  /* 0x0000000a17177220 */ /* 0x000fe20000400000 */
[----:B------:R-:W0:Y:S01]  /*4820*/  MUFU.EX2 R43, R43 ;  /* 0x0000002b002b7308 */ /* 0x000e220000000800 */
[----:B------:R-:W-:Y:S01]  /*4830*/  FFMA R45, R24, R5, -0.052303962409496307373 ;  /* 0xbd563cae182d7423 */ /* 0x000fe20000000005 */
[----:B------:R-:W-:Y:S02]  /*4840*/  FSETP.GE.AND P1, PT, |R22|, 0.60000002384185791016, PT ;  /* 0x3f19999a1600780b */ /* 0x000fe40003f26200 */
[----:B------:R-:W-:Y:S01]  /*4850*/  FMNMX R30, R30, |R23|, !PT ;  /* 0x400000171e1e7209 */ /* 0x000fe20007800000 */
[----:B------:R-:W-:Y:S01]  /*4860*/  FFMA R45, R24, R45, 0.1331529766321182251 ;  /* 0x3e085941182d7423 */ /* 0x000fe2000000002d */
[----:B------:R-:W-:-:S03]  /*4870*/  FMUL R23, R23, UR5 ;  /* 0x0000000517177c20 */ /* 0x000fc60008400000 */
[C---:B------:R-:W-:Y:S02]  /*4880*/  FFMA R10, R24.reuse, R45, -0.33332768082618713379 ;  /* 0xbeaaa9ed180a7423 */ /* 0x040fe4000000002d */
[----:B------:R-:W-:Y:S02]  /*4890*/  F2FP.SATFINITE.E4M3.F32.PACK_AB_MERGE_C R23, RZ, R23, RZ ;  /* 0x00000017ff17723e */ /* 0x000fe400048070ff */
[----:B------:R-:W-:Y:S01]  /*48a0*/  FFMA R45, R24, R10, RZ ;  /* 0x0000000a182d7223 */ /* 0x000fe200000000ff */
[----:B0-----:R-:W-:-:S06]  /*48b0*/  FADD R25, R43, 1 ;  /* 0x3f8000002b197421 */ /* 0x001fcc0000000000 */
[----:B------:R-:W0:Y:S02]  /*48c0*/  MUFU.RCP R25, R25 ;  /* 0x0000001900197308 */ /* 0x000e240000001000 */
[----:B0-----:R-:W-:Y:S01]  /*48d0*/  FFMA R10, R25, -2, R6 ;  /* 0xc0000000190a7823 */ /* 0x001fe20000000006 */
[----:B------:R-:W-:-:S04]  /*48e0*/  FMUL R25, R14, 0.044714998453855514526 ;  /* 0x3d3727130e197820 */ /* 0x000fc80000400000 */
[----:B------:R-:W-:Y:S01]  /*48f0*/  FSEL R43, R10, 1, !P0 ;  /* 0x3f8000000a2b7808 */ /* 0x000fe20004000000 */
[----:B------:R-:W-:Y:S01]  /*4900*/  FFMA R25, R25, R14, 1 ;  /* 0x3f80000019197423 */ /* 0x000fe2000000000e */
[----:B------:R-:W-:Y:S02]  /*4910*/  FMUL R10, R14, 0.79788458347320556641 ;  /* 0x3f4c422a0e0a7820 */ /* 0x000fe40000400000 */
[--C-:B------:R-:W-:Y:S01]  /*4920*/  LOP3.LUT R24, R43, 0x80000000, R22.reuse, 0xb8, !PT ;  /* 0x800000002b187812 */ /* 0x100fe200078eb816 */
[----:B------:R-:W-:Y:S01]  /*4930*/  @!P1 FFMA R24, R22, R45, R22 ;  /* 0x0000002d16189223 */ /* 0x000fe20000000016 */
[----:B------:R-:W-:-:S03]  /*4940*/  FMUL R10, R10, R25 ;  /* 0x000000190a0a7220 */ /* 0x000fc60000400000 */
[----:B------:R-:W-:Y:S01]  /*4950*/  FFMA R24, R24, R7, 0.5 ;  /* 0x3f00000018187423 */ /* 0x000fe20000000007 */
[C---:B------:R-:W-:Y:S01]  /*4960*/  FMUL R43, |R10|.reuse, 2.8853900432586669922 ;  /* 0x4038aa3b0a2b7820 */ /* 0x040fe20000400200 */
[----:B------:R-:W-:Y:S02]  /*4970*/  FSETP.GE.AND P1, PT, |R10|, 0.60000002384185791016, PT ;  /* 0x3f19999a0a00780b */ /* 0x000fe40003f26200 */
[----:B------:R-:W-:Y:S01]  /*4980*/  FMUL R22, R24, R9 ;  /* 0x0000000918167220 */ /* 0x000fe20000400000 */
[C---:B------:R-:W-:Y:S01]  /*4990*/  FMUL R24, R10.reuse, R10 ;  /* 0x0000000a0a187220 */ /* 0x040fe20000400000 */
[----:B------:R-:W-:Y:S01]  /*49a0*/  FSETP.GE.AND P0, PT, |R10|, 9.010913848876953125, PT ;  /* 0x41102cb40a00780b */ /* 0x000fe20003f06200 */
[----:B------:R-:W0:Y:S01]  /*49b0*/  MUFU.EX2 R43, R43 ;  /* 0x0000002b002b7308 */ /* 0x000e220000000800 */
[----:B------:R-:W-:Y:S01]  /*49c0*/  FMUL R22, R22, R11 ;  /* 0x0000000b16167220 */ /* 0x000fe20000400000 */
[----:B------:R-:W-:-:S03]  /*49d0*/  FFMA R9, R24, R5, -0.052303962409496307373 ;  /* 0xbd563cae18097423 */ /* 0x000fc60000000005 */
[----:B------:R-:W-:Y:S01]  /*49e0*/  FMUL R49, R22, UR5 ;  /* 0x0000000516317c20 */ /* 0x000fe20008400000 */
[----:B------:R-:W-:-:S04]  /*49f0*/  FFMA R9, R24, R9, 0.1331529766321182251 ;  /* 0x3e08594118097423 */ /* 0x000fc80000000009 */
[----:B------:R-:W-:Y:S01]  /*4a00*/  FFMA R9, R24, R9, -0.33332768082618713379 ;  /* 0xbeaaa9ed18097423 */ /* 0x000fe20000000009 */
[----:B------:R-:W-:Y:S01]  /*4a10*/  F2FP.SATFINITE.E4M3.F32.PACK_AB_MERGE_C R49, RZ, R49, RZ ;  /* 0x00000031ff31723e */ /* 0x000fe200048070ff */
[----:B0-----:R-:W-:-:S06]  /*4a20*/  FADD R25, R43, 1 ;  /* 0x3f8000002b197421 */ /* 0x001fcc0000000000 */
[----:B------:R-:W0:Y:S02]  /*4a30*/  MUFU.RCP R25, R25 ;  /* 0x0000001900197308 */ /* 0x000e240000001000 */
[----:B0-----:R-:W-:Y:S01]  /*4a40*/  FFMA R11, R25, -2, R6 ;  /* 0xc0000000190b7823 */ /* 0x001fe20000000006 */
[----:B------:R-:W-:-:S04]  /*4a50*/  FFMA R25, R24, R9, RZ ;  /* 0x0000000918197223 */ /* 0x000fc800000000ff */
[----:B------:R-:W-:-:S04]  /*4a60*/  FSEL R11, R11, 1, !P0 ;  /* 0x3f8000000b0b7808 */ /* 0x000fc80004000000 */
[--C-:B------:R-:W-:Y:S01]  /*4a70*/  LOP3.LUT R9, R11, 0x80000000, R10.reuse, 0xb8, !PT ;  /* 0x800000000b097812 */ /* 0x100fe200078eb80a */
[----:B------:R-:W-:Y:S01]  /*4a80*/  @!P1 FFMA R9, R10, R25, R10 ;  /* 0x000000190a099223 */ /* 0x000fe2000000000a */
[C---:B------:R-:W-:Y:S01]  /*4a90*/  FMUL R11, R14.reuse, 0.10703222453594207764 ;  /* 0x3ddb33b60e0b7820 */ /* 0x040fe20000400000 */
[----:B------:R-:W-:Y:S02]  /*4aa0*/  FMUL R25, R14, 0.035677410662174224854 ;  /* 0x3d12227a0e197820 */ /* 0x000fe40000400000 */
[----:B------:R-:W-:Y:S01]  /*4ab0*/  FFMA R10, -R9, R9, 1 ;  /* 0x3f800000090a7423 */ /* 0x000fe20000000109 */
[-C--:B------:R-:W-:Y:S01]  /*4ac0*/  FFMA R11, R11, R14.reuse, 0.79788458347320556641 ;  /* 0x3f4c422a0b0b7423 */ /* 0x080fe2000000000e */
[----:B------:R-:W-:-:S03]  /*4ad0*/  FFMA R25, R25, R14, 0.79788458347320556641 ;  /* 0x3f4c422a19197423 */ /* 0x000fc6000000000e */
[----:B------:R-:W-:Y:S01]  /*4ae0*/  FMUL R24, R10, R11 ;  /* 0x0000000b0a187220 */ /* 0x000fe20000400000 */
[----:B------:R-:W-:Y:S01]  /*4af0*/  FMUL R10, R25, R14 ;  /* 0x0000000e190a7220 */ /* 0x000fe20000400000 */
[----:B------:R-:W-:-:S03]  /*4b00*/  FMUL R11, R14, 0.5 ;  /* 0x3f0000000e0b7820 */ /* 0x000fc60000400000 */
[C---:B------:R-:W-:Y:S01]  /*4b10*/  FMUL R25, |R10|.reuse, 2.8853900432586669922 ;  /* 0x4038aa3b0a197820 */ /* 0x040fe20000400200 */
[----:B------:R-:W-:Y:S01]  /*4b20*/  FMUL R11, R11, R24 ;  /* 0x000000180b0b7220 */ /* 0x000fe20000400000 */
[----:B------:R-:W-:Y:S01]  /*4b30*/  FADD R24, R9, 1 ;  /* 0x3f80000009187421 */ /* 0x000fe20000000000 */
[C---:B------:R-:W-:Y:S02]  /*4b40*/  FSETP.GE.AND P1, PT, |R10|.reuse, 0.60000002384185791016, PT ;  /* 0x3f19999a0a00780b */ /* 0x040fe40003f26200 */
[----:B------:R-:W-:Y:S01]  /*4b50*/  FSETP.GE.AND P0, PT, |R10|, 9.010913848876953125, PT ;  /* 0x41102cb40a00780b */ /* 0x000fe20003f06200 */
[----:B------:R-:W0:Y:S01]  /*4b60*/  MUFU.EX2 R25, R25 ;  /* 0x0000001900197308 */ /* 0x000e220000000800 */
[----:B------:R-:W-:-:S04]  /*4b70*/  FFMA R11, R24, 0.5, R11 ;  /* 0x3f000000180b7823 */ /* 0x000fc8000000000b */
[----:B------:R-:W-:-:S04]  /*4b80*/  FMUL R24, R11, R16 ;  /* 0x000000100b187220 */ /* 0x000fc80000400000 */
[----:B------:R-:W-:Y:S01]  /*4b90*/  FMUL R15, R24, R15 ;  /* 0x0000000f180f7220 */ /* 0x000fe20000400000 */
[----:B------:R-:W-:-:S04]  /*4ba0*/  FMUL R24, R10, R10 ;  /* 0x0000000a0a187220 */ /* 0x000fc80000400000 */
[C---:B------:R-:W-:Y:S01]  /*4bb0*/  FFMA R11, R24.reuse, R5, -0.052303962409496307373 ;  /* 0xbd563cae180b7423 */ /* 0x040fe20000000005 */
[----:B------:R-:W-:Y:S01]  /*4bc0*/  FMNMX R51, |R15|, R30, !PT ;  /* 0x0000001e0f337209 */ /* 0x000fe20007800200 */
[----:B0-----:R-:W-:Y:S02]  /*4bd0*/  FADD R43, R25, 1 ;  /* 0x3f800000192b7421 */ /* 0x001fe40000000000 */
        /* <DEDUP_REMOVED lines=26> */
[----:B------:R-:W-:Y:S01]  /*4d80*/  FFMA R43, R14, R9, RZ ;  /* 0x000000090e2b7223 */ /* 0x000fe200000000ff */
[----:B------:R-:W-:Y:S01]  /*4d90*/  FMUL R14, R17, 0.035677410662174224854 ;  /* 0x3d12227a110e7820 */ /* 0x000fe20000400000 */
[----:B------:R-:W-:-:S03]  /*4da0*/  FSEL R25, R24, 1, !P0 ;  /* 0x3f80000018197808 */ /* 0x000fc60004000000 */
[----:B------:R-:W-:Y:S01]  /*4db0*/  FFMA R14, R14, R17, 0.79788458347320556641 ;  /* 0x3f4c422a0e0e7423 */ /* 0x000fe20000000011 */
[--C-:B------:R-:W-:Y:S01]  /*4dc0*/  LOP3.LUT R9, R25, 0x80000000, R10.reuse, 0xb8, !PT ;  /* 0x8000000019097812 */ /* 0x100fe200078eb80a */
[----:B------:R-:W-:Y:S01]  /*4dd0*/  @!P1 FFMA R9, R10, R43, R10 ;  /* 0x0000002b0a099223 */ /* 0x000fe2000000000a */
[----:B------:R-:W-:Y:S01]  /*4de0*/  FMUL R10, R17, 0.10703222453594207764 ;  /* 0x3ddb33b6110a7820 */ /* 0x000fe20000400000 */
[----:B------:R-:W-:-:S03]  /*4df0*/  FMUL R14, R14, R17 ;  /* 0x000000110e0e7220 */ /* 0x000fc60000400000 */
[----:B------:R-:W-:Y:S01]  /*4e00*/  FFMA R25, R10, R17, 0.79788458347320556641 ;  /* 0x3f4c422a0a197423 */ /* 0x000fe20000000011 */
[C---:B------:R-:W-:Y:S01]  /*4e10*/  FMUL R43, |R14|.reuse, 2.8853900432586669922 ;  /* 0x4038aa3b0e2b7820 */ /* 0x040fe20000400200 */
[C---:B------:R-:W-:Y:S01]  /*4e20*/  FFMA R10, -R9.reuse, R9, 1 ;  /* 0x3f800000090a7423 */ /* 0x040fe20000000109 */
[----:B------:R-:W-:Y:S01]  /*4e30*/  FADD R9, R9, 1 ;  /* 0x3f80000009097421 */ /* 0x000fe20000000000 */
[C---:B------:R-:W-:Y:S01]  /*4e40*/  FMUL R24, R14.reuse, R14 ;  /* 0x0000000e0e187220 */ /* 0x040fe20000400000 */
[----:B------:R-:W-:Y:S01]  /*4e50*/  FSETP.GE.AND P1, PT, |R14|, 0.60000002384185791016, PT ;  /* 0x3f19999a0e00780b */ /* 0x000fe20003f26200 */
[----:B------:R-:W-:Y:S01]  /*4e60*/  FMUL R25, R10, R25 ;  /* 0x000000190a197220 */ /* 0x000fe20000400000 */
[----:B------:R-:W0:Y:S01]  /*4e70*/  MUFU.EX2 R43, R43 ;  /* 0x0000002b002b7308 */ /* 0x000e220000000800 */
[----:B------:R-:W-:Y:S01]  /*4e80*/  FMUL R10, R17, 0.5 ;  /* 0x3f000000110a7820 */ /* 0x000fe20000400000 */
[----:B------:R-:W-:-:S03]  /*4e90*/  FSETP.GE.AND P0, PT, |R14|, 9.010913848876953125, PT ;  /* 0x41102cb40e00780b */ /* 0x000fc60003f06200 */
[----:B------:R-:W-:-:S04]  /*4ea0*/  FMUL R10, R10, R25 ;  /* 0x000000190a0a7220 */ /* 0x000fc80000400000 */
[----:B------:R-:W-:Y:S01]  /*4eb0*/  FFMA R10, R9, 0.5, R10 ;  /* 0x3f000000090a7823 */ /* 0x000fe2000000000a */
[----:B------:R-:W-:-:S04]  /*4ec0*/  FFMA R9, R24, R5, -0.052303962409496307373 ;  /* 0xbd563cae18097423 */ /* 0x000fc80000000005 */
        /* <DEDUP_REMOVED lines=9> */
[C---:B------:R-:W-:Y:S01]  /*4f60*/  FMUL R9, R20.reuse, 0.044714998453855514526 ;  /* 0x3d37271314097820 */ /* 0x040fe20000400000 */
[----:B------:R-:W-:-:S03]  /*4f70*/  FMUL R11, R20, 0.79788458347320556641 ;  /* 0x3f4c422a140b7820 */ /* 0x000fc60000400000 */
[----:B------:R-:W-:-:S04]  /*4f80*/  FFMA R14, R9, R20, 1 ;  /* 0x3f800000090e7423 */ /* 0x000fc80000000014 */
[----:B------:R-:W-:Y:S01]  /*4f90*/  FMUL R11, R11, R14 ;  /* 0x0000000e0b0b7220 */ /* 0x000fe20000400000 */
[----:B------:R-:W-:-:S03]  /*4fa0*/  FFMA R14, R24, R7, 0.5 ;  /* 0x3f000000180e7423 */ /* 0x000fc60000000007 */
[C---:B------:R-:W-:Y:S01]  /*4fb0*/  FMUL R25, |R11|.reuse, 2.8853900432586669922 ;  /* 0x4038aa3b0b197820 */ /* 0x040fe20000400200 */
[C---:B------:R-:W-:Y:S01]  /*4fc0*/  FMUL R24, R11.reuse, R11 ;  /* 0x0000000b0b187220 */ /* 0x040fe20000400000 */
[----:B------:R-:W-:Y:S01]  /*4fd0*/  FMUL R14, R14, R17 ;  /* 0x000000110e0e7220 */ /* 0x000fe20000400000 */
[C---:B------:R-:W-:Y:S02]  /*4fe0*/  FSETP.GE.AND P1, PT, |R11|.reuse, 0.60000002384185791016, PT ;  /* 0x3f19999a0b00780b */ /* 0x040fe40003f26200 */
[----:B------:R-:W-:Y:S01]  /*4ff0*/  FFMA R17, R24, R5, -0.052303962409496307373 ;  /* 0xbd563cae18117423 */ /* 0x000fe20000000005 */
[----:B------:R-:W0:Y:S01]  /*5000*/  MUFU.EX2 R25, R25 ;  /* 0x0000001900197308 */ /* 0x000e220000000800 */
[----:B------:R-:W-:Y:S01]  /*5010*/  FSETP.GE.AND P0, PT, |R11|, 9.010913848876953125, PT ;  /* 0x41102cb40b00780b */ /* 0x000fe20003f06200 */
[----:B------:R-:W-:Y:S01]  /*5020*/  FMUL R14, R14, R19 ;  /* 0x000000130e0e7220 */ /* 0x000fe20000400000 */
[----:B------:R-:W-:Y:S01]  /*5030*/  FFMA R45, R24, R17, 0.1331529766321182251 ;  /* 0x3e085941182d7423 */ /* 0x000fe20000000011 */
[----:B0-----:R-:W-:-:S04]  /*5040*/  FADD R43, R25, 1 ;  /* 0x3f800000192b7421 */ /* 0x001fc80000000000 */
[----:B------:R0:W1:Y:S02]  /*5050*/  MUFU.RCP R9, R43 ;  /* 0x0000002b00097308 */ /* 0x0000640000001000 */
[----:B0-----:R-:W-:-:S04]  /*5060*/  FMUL R43, R10, R19 ;  /* 0x000000130a2b7220 */ /* 0x001fc80000400000 */
[----:B------:R-:W-:Y:S01]  /*5070*/  FMUL R18, R43, R18 ;  /* 0x000000122b127220 */ /* 0x000fe20000400000 */
[----:B-1----:R-:W-:Y:S01]  /*5080*/  FFMA R17, R9, -2, R6 ;  /* 0xc000000009117823 */ /* 0x002fe20000000006 */
[----:B------:R-:W-:Y:S02]  /*5090*/  FFMA R9, R24, R45, -0.33332768082618713379 ;  /* 0xbeaaa9ed18097423 */ /* 0x000fe4000000002d */
[C---:B------:R-:W-:Y:S01]  /*50a0*/  FMUL R43, R18.reuse, UR5 ;  /* 0x00000005122b7c20 */ /* 0x040fe20008400000 */
[----:B------:R-:W-:Y:S02]  /*50b0*/  FMNMX R18, |R18|, R51, !PT ;  /* 0x0000003312127209 */ /* 0x000fe40007800200 */
[----:B------:R-:W-:Y:S01]  /*50c0*/  FSEL R46, R17, 1, !P0 ;  /* 0x3f800000112e7808 */ /* 0x000fe20004000000 */
[----:B------:R-:W-:Y:S01]  /*50d0*/  FFMA R24, R24, R9, RZ ;  /* 0x0000000918187223 */ /* 0x000fe200000000ff */
[----:B------:R-:W-:Y:S01]  /*50e0*/  FMUL R9, R20, 0.10703222453594207764 ;  /* 0x3ddb33b614097820 */ /* 0x000fe20000400000 */
[----:B------:R-:W-:-:S02]  /*50f0*/  F2FP.SATFINITE.E4M3.F32.PACK_AB_MERGE_C R43, RZ, R43, RZ ;  /* 0x0000002bff2b723e */ /* 0x000fc400048070ff */
[--C-:B------:R-:W-:Y:S01]  /*5100*/  LOP3.LUT R17, R46, 0x80000000, R11.reuse, 0xb8, !PT ;  /* 0x800000002e117812 */ /* 0x100fe200078eb80b */
[----:B------:R-:W-:Y:S01]  /*5110*/  @!P1 FFMA R17, R11, R24, R11 ;  /* 0x000000180b119223 */ /* 0x000fe2000000000b */
[C---:B------:R-:W-:Y:S01]  /*5120*/  FMUL R11, R20.reuse, 0.035677410662174224854 ;  /* 0x3d12227a140b7820 */ /* 0x040fe20000400000 */
[-C--:B------:R-:W-:Y:S02]  /*5130*/  FFMA R24, R9, R20.reuse, 0.79788458347320556641 ;  /* 0x3f4c422a09187423 */ /* 0x080fe40000000014 */
[----:B------:R-:W-:Y:S01]  /*5140*/  FFMA R9, -R17, R17, 1 ;  /* 0x3f80000011097423 */ /* 0x000fe20000000111 */
[----:B------:R-:W-:Y:S01]  /*5150*/  FFMA R11, R11, R20, 0.79788458347320556641 ;  /* 0x3f4c422a0b0b7423 */ /* 0x000fe20000000014 */
[----:B------:R-:W-:Y:S02]  /*5160*/  FADD R17, R17, 1 ;  /* 0x3f80000011117421 */ /* 0x000fe40000000000 */
[----:B------:R-:W-:Y:S01]  /*5170*/  FMUL R9, R9, R24 ;  /* 0x0000001809097220 */ /* 0x000fe20000400000 */
[----:B------:R-:W-:Y:S01]  /*5180*/  FMUL R11, R11, R20 ;  /* 0x000000140b0b7220 */ /* 0x000fe20000400000 */
[----:B------:R-:W-:-:S03]  /*5190*/  FMUL R24, R20, 0.5 ;  /* 0x3f00000014187820 */ /* 0x000fc60000400000 */
[C---:B------:R-:W-:Y:S01]  /*51a0*/  FMUL R25, |R11|.reuse, 2.8853900432586669922 ;  /* 0x4038aa3b0b197820 */ /* 0x040fe20000400200 */
[----:B------:R-:W-:Y:S01]  /*51b0*/  FMUL R24, R24, R9 ;  /* 0x0000000918187220 */ /* 0x000fe20000400000 */
[C---:B------:R-:W-:Y:S01]  /*51c0*/  FMUL R10, R11.reuse, R11 ;  /* 0x0000000b0b0a7220 */ /* 0x040fe20000400000 */
[----:B------:R-:W-:Y:S02]  /*51d0*/  FSETP.GE.AND P0, PT, |R11|, 9.010913848876953125, PT ;  /* 0x41102cb40b00780b */ /* 0x000fe40003f06200 */
[----:B------:R-:W-:Y:S01]  /*51e0*/  FFMA R17, R17, 0.5, R24 ;  /* 0x3f00000011117823 */ /* 0x000fe20000000018 */
[----:B------:R-:W0:Y:S01]  /*51f0*/  MUFU.EX2 R25, R25 ;  /* 0x0000001900197308 */ /* 0x000e220000000800 */
[----:B------:R-:W-:Y:S01]  /*5200*/  FFMA R19, R10, R5, -0.052303962409496307373 ;  /* 0xbd563cae0a137423 */ /* 0x000fe20000000005 */
[----:B------:R-:W-:-:S03]  /*5210*/  FSETP.GE.AND P1, PT, |R11|, 0.60000002384185791016, PT ;  /* 0x3f19999a0b00780b */ /* 0x000fc60003f26200 */
[----:B------:R-:W-:Y:S01]  /*5220*/  FFMA R45, R10, R19, 0.1331529766321182251 ;  /* 0x3e0859410a2d7423 */ /* 0x000fe20000000013 */
[----:B0-----:R-:W-:-:S06]  /*5230*/  FADD R9, R25, 1 ;  /* 0x3f80000019097421 */ /* 0x001fcc0000000000 */
[----:B------:R-:W0:Y:S02]  /*5240*/  MUFU.RCP R9, R9 ;  /* 0x0000000900097308 */ /* 0x000e240000001000 */
[----:B0-----:R-:W-:Y:S01]  /*5250*/  FFMA R19, R9, -2, R6 ;  /* 0xc000000009137823 */ /* 0x001fe20000000006 */
[----:B------:R-:W-:Y:S01]  /*5260*/  FFMA R9, R10, R45, -0.33332768082618713379 ;  /* 0xbeaaa9ed0a097423 */ /* 0x000fe2000000002d */
[----:B------:R-:W-:-:S03]  /*5270*/  IMAD.U32 R45, RZ, RZ, UR9 ;  /* 0x00000009ff2d7e24 */ /* 0x000fc6000f8e00ff */
[----:B------:R-:W-:Y:S01]  /*5280*/  FSEL R24, R19, 1, !P0 ;  /* 0x3f80000013187808 */ /* 0x000fe20004000000 */
[----:B------:R-:W-:Y:S01]  /*5290*/  FFMA R10, R10, R9, RZ ;  /* 0x000000090a0a7223 */ /* 0x000fe200000000ff */
[----:B------:R-:W-:Y:S02]  /*52a0*/  SHF.R.U32.HI R19, RZ, 0x5, R2 ;  /* 0x00000005ff137819 */ /* 0x000fe40000011602 */
[--C-:B------:R-:W-:Y:S01]  /*52b0*/  LOP3.LUT R24, R24, 0x80000000, R11.reuse, 0xb8, !PT ;  /* 0x8000000018187812 */ /* 0x100fe200078eb80b */
[----:B------:R-:W-:Y:S01]  /*52c0*/  @!P1 FFMA R24, R11, R10, R11 ;  /* 0x0000000a0b189223 */ /* 0x000fe2000000000b */
[----:B------:R-:W-:Y:S02]  /*52d0*/  SHF.L.U32 R19, R19, 0x2, RZ ;  /* 0x0000000213137819 */ /* 0x000fe400000006ff */
[----:B------:R-:W-:Y:S01]  /*52e0*/  IADD3 R10, P1, PT, R8, R29, RZ ;  /* 0x0000001d080a7210 */ /* 0x000fe20007f3e0ff */
[----:B------:R-:W-:Y:S01]  /*52f0*/  FMUL R29, R15, UR5 ;  /* 0x000000050f1d7c20 */ /* 0x000fe20008400000 */
[----:B------:R-:W-:Y:S01]  /*5300*/  FMUL R15, R16, UR5 ;  /* 0x00000005100f7c20 */ /* 0x000fe20008400000 */
[----:B------:R-:W-:Y:S01]  /*5310*/  VIADD R25, R19, 0x2 ;  /* 0x0000000213197836 */ /* 0x000fe20000000000 */
[----:B------:R-:W-:Y:S01]  /*5320*/  IADD3.X R11, PT, PT, RZ, R35, RZ, P1, !PT ;  /* 0x00000023ff0b7210 */ /* 0x000fe20000ffe4ff */
[----:B------:R-:W-:Y:S01]  /*5330*/  FFMA R35, R24, R7, 0.5 ;  /* 0x3f00000018237423 */ /* 0x000fe20000000007 */
[----:B------:R-:W-:-:S02]  /*5340*/  F2FP.SATFINITE.E4M3.F32.PACK_AB_MERGE_C R29, RZ, R29, RZ ;  /* 0x0000001dff1d723e */ /* 0x000fc400048070ff */
[----:B------:R-:W-:Y:S01]  /*5350*/  ISETP.GE.U32.AND P0, PT, R25, UR4, PT ;  /* 0x0000000419007c0c */ /* 0x000fe2000bf06070 */
[----:B------:R-:W-:Y:S01]  /*5360*/  FMUL R35, R35, R20 ;  /* 0x0000001423237220 */ /* 0x000fe20000400000 */
[----:B------:R-:W-:Y:S02]  /*5370*/  F2FP.SATFINITE.E4M3.F32.PACK_AB_MERGE_C R15, RZ, R15, RZ ;  /* 0x0000000fff0f723e */ /* 0x000fe400048070ff */
[----:B------:R-:W-:Y:S01]  /*5380*/  ISETP.GE.U32.OR P0, PT, R8, UR6, P0 ;  /* 0x0000000608007c0c */ /* 0x000fe20008706470 */
[-C--:B------:R-:W-:Y:S01]  /*5390*/  FMUL R35, R35, R26.reuse ;  /* 0x0000001a23237220 */ /* 0x080fe20000400000 */
[----:B------:R-:W-:Y:S01]  /*53a0*/  FMUL R26, R17, R26 ;  /* 0x0000001a111a7220 */ /* 0x000fe20000400000 */
[----:B------:R-:W-:-:S03]  /*53b0*/  IADD3 R25, PT, PT, -R25, R2, RZ ;  /* 0x0000000219197210 */ /* 0x000fc60007ffe1ff */
[----:B------:R-:W-:Y:S01]  /*53c0*/  FMUL R17, R26, R21 ;  /* 0x000000151a117220 */ /* 0x000fe20000400000 */
[----:B------:R-:W-:-:S06]  /*53d0*/  SHF.L.U32 R25, R25, 0x2, RZ ;  /* 0x0000000219197819 */ /* 0x000fcc00000006ff */
[----:B------:R-:W-:-:S04]  /*53e0*/  @!P0 IADD3 R8, P1, PT, R10, UR8, RZ ;  /* 0x000000080a088c10 */ /* 0x000fc8000ff3e0ff */
[----:B------:R-:W-:Y:S02]  /*53f0*/  @!P0 IADD3.X R9, PT, PT, R11, UR9, RZ, P1, !PT ;  /* 0x000000090b098c10 */ /* 0x000fe40008ffe4ff */
[----:B------:R-:W-:-:S03]  /*5400*/  @!P0 IADD3 R46, P1, P2, R47, UR7, R10 ;  /* 0x000000072f2e8c10 */ /* 0x000fc6000fa3e00a */
[----:B------:R0:W-:Y:S01]  /*5410*/  @!P0 STG.E.U8 desc[UR18][R8.64], R23 ;  /* 0x0000001708008986 */ /* 0x0001e2000c101112 */
[----:B------:R-:W-:Y:S01]  /*5420*/  @!P0 IADD3.X R47, PT, PT, R45, UR21, R11, P1, P2 ;  /* 0x000000152d2f8c10 */ /* 0x000fe20008fe440b */
[----:B------:R-:W-:-:S04]  /*5430*/  IMAD.U32 R45, RZ, RZ, UR28 ;  /* 0x0000001cff2d7e24 */ /* 0x000fc8000f8e00ff */
[----:B------:R-:W-:Y:S01]  /*5440*/  @!P0 IMAD.WIDE.U32 R20, R45, 0x6, R10 ;  /* 0x000000062d148825 */ /* 0x000fe200078e000a */
[----:B------:R-:W-:Y:S01]  /*5450*/  MOV R45, UR29 ;  /* 0x0000001d002d7c02 */ /* 0x000fe20008000f00 */
[----:B------:R1:W-:Y:S01]  /*5460*/  @!P0 STG.E.U8 desc[UR18][R46.64], R29 ;  /* 0x0000001d2e008986 */ /* 0x0003e2000c101112 */
[----:B0-----:R-:W-:-:S03]  /*5470*/  MOV R9, UR8 ;  /* 0x0000000800097c02 */ /* 0x001fc60008000f00 */
[----:B------:R-:W-:Y:S01]  /*5480*/  @!P0 IMAD R45, R45, 0x6, RZ ;  /* 0x000000062d2d8824 */ /* 0x000fe200078e02ff */
[----:B------:R-:W-:Y:S02]  /*5490*/  @!P0 IADD3 R8, P1, P2, R9, UR23, R10 ;  /* 0x0000001709088c10 */ /* 0x000fe4000fa3e00a */
[----:B------:R-:W-:Y:S02]  /*54a0*/  MOV R9, UR9 ;  /* 0x0000000900097c02 */ /* 0x000fe40008000f00 */
[----:B-1----:R-:W-:Y:S02]  /*54b0*/  MOV R47, UR30 ;  /* 0x0000001e002f7c02 */ /* 0x002fe40008000f00 */
[----:B------:R-:W-:Y:S02]  /*54c0*/  @!P0 IADD3.X R9, PT, PT, R9, UR24, R11, P1, P2 ;  /* 0x0000001809098c10 */ /* 0x000fe40008fe440b */
[----:B------:R-:W-:Y:S02]  /*54d0*/  @!P0 IADD3 R20, P1, PT, R20, UR8, RZ ;  /* 0x0000000814148c10 */ /* 0x000fe4000ff3e0ff */
[----:B------:R-:W-:Y:S01]  /*54e0*/  SHF.L.U32 R29, R29, 0x8, RZ ;  /* 0x000000081d1d7819 */ /* 0x000fe200000006ff */
[----:B------:R0:W-:Y:S01]  /*54f0*/  @!P0 STG.E.U8 desc[UR18][R8.64], R43 ;  /* 0x0000002b08008986 */ /* 0x0001e2000c101112 */
[----:B------:R-:W-:Y:S01]  /*5500*/  @!P0 IADD3.X R21, PT, PT, R45, UR9, R21, P1, !PT ;  /* 0x000000092d158c10 */ /* 0x000fe20008ffe415 */
[C---:B------:R-:W-:Y:S01]  /*5510*/  FMUL R45, R17.reuse, UR5 ;  /* 0x00000005112d7c20 */ /* 0x040fe20008400000 */
[----:B------:R-:W-:-:S02]  /*5520*/  FMNMX R17, |R17|, R18, !PT ;  /* 0x0000001211117209 */ /* 0x000fc40007800200 */
[----:B------:R-:W-:Y:S02]  /*5530*/  SHF.L.U32 R18, R43, 0x10, RZ ;  /* 0x000000102b127819 */ /* 0x000fe400000006ff */
[----:B------:R-:W-:Y:S02]  /*5540*/  F2FP.SATFINITE.E4M3.F32.PACK_AB_MERGE_C R45, RZ, R45, RZ ;  /* 0x0000002dff2d723e */ /* 0x000fe400048070ff */
[----:B------:R-:W-:Y:S02]  /*5550*/  LOP3.LUT R18, R18, 0xff0000, RZ, 0xc0, !PT ;  /* 0x00ff000012127812 */ /* 0x000fe400078ec0ff */
[----:B0-----:R-:W-:Y:S01]  /*5560*/  @!P0 IADD3 R8, P1, PT, R10, UR30, RZ ;  /* 0x0000001e0a088c10 */ /* 0x001fe2000ff3e0ff */
[----:B------:R0:W-:Y:S03]  /*5570*/  @!P0 STG.E.U8 desc[UR18][R20.64], R45 ;  /* 0x0000002d14008986 */ /* 0x0001e6000c101112 */
[----:B------:R-:W-:-:S02]  /*5580*/  @!P0 IADD3.X R9, PT, PT, R11, UR31, RZ, P1, !PT ;  /* 0x0000001f0b098c10 */ /* 0x000fc40008ffe4ff */
[----:B------:R-:W-:Y:S01]  /*5590*/  @!P0 IADD3 R46, P1, P2, R47, UR7, R10 ;  /* 0x000000072f2e8c10 */ /* 0x000fe2000fa3e00a */
[----:B------:R-:W-:Y:S02]  /*55a0*/  IMAD.U32 R47, RZ, RZ, UR31 ;  /* 0x0000001fff2f7e24 */ /* 0x000fe4000f8e00ff */
[----:B------:R1:W-:Y:S03]  /*55b0*/  @!P0 STG.E.U8 desc[UR18][R8.64], R49 ;  /* 0x0000003108008986 */ /* 0x0003e6000c101112 */
[--C-:B------:R-:W-:Y:S01]  /*55c0*/  @!P0 IADD3.X R47, PT, PT, R47, UR21, R11.reuse, P1, P2 ;  /* 0x000000152f2f8c10 */ /* 0x100fe20008fe440b */
[----:B0-----:R-:W-:Y:S01]  /*55d0*/  FMUL R20, R38, 0.79788458347320556641 ;  /* 0x3f4c422a26147820 */ /* 0x001fe20000400000 */
[----:B------:R-:W-:Y:S02]  /*55e0*/  MOV R21, UR28 ;  /* 0x0000001c00157c02 */ /* 0x000fe40008000f00 */
[----:B------:R-:W-:Y:S01]  /*55f0*/  LOP3.LUT R45, R45, 0xffff, RZ, 0xc0, !PT ;  /* 0x0000ffff2d2d7812 */ /* 0x000fe200078ec0ff */
[----:B------:R0:W-:Y:S01]  /*5600*/  @!P0 STG.E.U8 desc[UR18][R46.64], R15 ;  /* 0x0000000f2e008986 */ /* 0x0001e2000c101112 */
[----:B-1----:R-:W-:Y:S01]  /*5610*/  @!P0 MOV R8, R10 ;  /* 0x0000000a00088202 */ /* 0x002fe20000000f00 */
[----:B------:R-:W-:-:S04]  /*5620*/  @!P0 IMAD.MOV.U32 R9, RZ, RZ, R11 ;  /* 0x000000ffff098224 */ /* 0x000fc800078e000b */
[----:B------:R-:W-:Y:S01]  /*5630*/  @!P0 IMAD.WIDE.U32 R8, R21, 0x6, R8 ;  /* 0x0000000615088825 */ /* 0x000fe200078e0008 */
[----:B------:R-:W-:Y:S02]  /*5640*/  MOV R21, UR29 ;  /* 0x0000001d00157c02 */ /* 0x000fe40008000f00 */
[----:B0-----:R-:W-:Y:S02]  /*5650*/  SHF.L.U32 R15, R15, 0x8, RZ ;  /* 0x000000080f0f7819 */ /* 0x001fe400000006ff */
[----:B------:R-:W-:Y:S01]  /*5660*/  @!P0 IADD3 R8, P1, PT, R8, UR30, RZ ;  /* 0x0000001e08088c10 */ /* 0x000fe2000ff3e0ff */
[----:B------:R-:W-:-:S05]  /*5670*/  @!P0 IMAD R21, R21, 0x6, RZ ;  /* 0x0000000615158824 */ /* 0x000fca00078e02ff */
[----:B------:R-:W-:Y:S01]  /*5680*/  @!P0 IADD3.X R9, PT, PT, R21, UR31, R9, P1, !PT ;  /* 0x0000001f15098c10 */ /* 0x000fe20008ffe409 */
[----:B------:R-:W-:-:S04]  /*5690*/  FMUL R21, R38, 0.044714998453855514526 ;  /* 0x3d37271326157820 */ /* 0x000fc80000400000 */
[----:B------:R-:W-:-:S04]  /*56a0*/  FFMA R21, R21, R38, 1 ;  /* 0x3f80000015157423 */ /* 0x000fc80000000026 */
[----:B------:R-:W-:Y:S01]  /*56b0*/  FMUL R20, R20, R21 ;  /* 0x0000001514147220 */ /* 0x000fe20000400000 */
[----:B------:R-:W-:Y:S01]  /*56c0*/  FMNMX R21, |R22|, R17, !PT ;  /* 0x0000001116157209 */ /* 0x000fe20007800200 */
[----:B------:R-:W-:Y:S02]  /*56d0*/  IMAD R22, R45, 0x1000000, R18 ;  /* 0x010000002d167824 */ /* 0x000fe400078e0212 */
[C---:B------:R-:W-:Y:S01]  /*56e0*/  FMUL R24, |R20|.reuse, 2.8853900432586669922 ;  /* 0x4038aa3b14187820 */ /* 0x040fe20000400200 */
[C---:B------:R-:W-:Y:S01]  /*56f0*/  FMUL R18, R20.reuse, R20 ;  /* 0x0000001414127220 */ /* 0x040fe20000400000 */
[C---:B------:R-:W-:Y:S02]  /*5700*/  FSETP.GE.AND P2, PT, |R20|.reuse, 0.60000002384185791016, PT ;  /* 0x3f19999a1400780b */ /* 0x040fe40003f46200 */
[----:B------:R-:W-:Y:S01]  /*5710*/  FSETP.GE.AND P1, PT, |R20|, 9.010913848876953125, PT ;  /* 0x41102cb41400780b */ /* 0x000fe20003f26200 */
[----:B------:R-:W-:Y:S01]  /*5720*/  FFMA R17, R18, R5, -0.052303962409496307373 ;  /* 0xbd563cae12117423 */ /* 0x000fe20000000005 */
[----:B------:R-:W0:Y:S01]  /*5730*/  MUFU.EX2 R24, R24 ;  /* 0x0000001800187308 */ /* 0x000e220000000800 */
[----:B------:R-:W-:-:S02]  /*5740*/  LOP3.LUT R22, R22, 0xffff, R29, 0xf8, !PT ;  /* 0x0000ffff16167812 */ /* 0x000fc400078ef81d */
[----:B------:R-:W-:Y:S01]  /*5750*/  FFMA R17, R18, R17, 0.1331529766321182251 ;  /* 0x3e08594112117423 */ /* 0x000fe20000000011 */
[----:B------:R-:W-:Y:S02]  /*5760*/  FMNMX R21, |R16|, R21, !PT ;  /* 0x0000001510157209 */ /* 0x000fe40007800200 */
[----:B------:R-:W-:Y:S01]  /*5770*/  LOP3.LUT R23, R22, 0xff, R23, 0xf8, !PT ;  /* 0x000000ff16177812 */ /* 0x000fe200078ef817 */
        /* <DEDUP_REMOVED lines=8> */
[----:B------:R-:W-:-:S03]  /*5800*/  FMUL R17, R38, 0.035677410662174224854 ;  /* 0x3d12227a26117820 */ /* 0x000fc60000400000 */
[C---:B------:R-:W-:Y:S01]  /*5810*/  FFMA R22, -R18.reuse, R18, 1 ;  /* 0x3f80000012167423 */ /* 0x040fe20000000112 */
[----:B------:R-:W-:Y:S01]  /*5820*/  FFMA R17, R17, R38, 0.79788458347320556641 ;  /* 0x3f4c422a11117423 */ /* 0x000fe20000000026 */
[----:B------:R-:W-:-:S03]  /*5830*/  FADD R45, R18, 1 ;  /* 0x3f800000122d7421 */ /* 0x000fc60000000000 */
        /* <DEDUP_REMOVED lines=11> */
[----:B------:R-:W-:Y:S01]  /*58f0*/  FFMA R17, R20, R43, -0.33332768082618713379 ;  /* 0xbeaaa9ed14117423 */ /* 0x000fe2000000002b */
[----:B------:R-:W-:-:S03]  /*5900*/  IMAD.U32 R43, RZ, RZ, UR31 ;  /* 0x0000001fff2b7e24 */ /* 0x000fc6000f8e00ff */
[----:B------:R-:W-:Y:S01]  /*5910*/  FSEL R29, R29, 1, !P1 ;  /* 0x3f8000001d1d7808 */ /* 0x000fe20004800000 */
[----:B------:R-:W-:-:S03]  /*5920*/  FFMA R17, R20, R17, RZ ;  /* 0x0000001114117223 */ /* 0x000fc600000000ff */
[--C-:B------:R-:W-:Y:S01]  /*5930*/  LOP3.LUT R20, R29, 0x80000000, R24.reuse, 0xb8, !PT ;  /* 0x800000001d147812 */ /* 0x100fe200078eb818 */
[----:B------:R-:W-:Y:S01]  /*5940*/  @!P2 FFMA R20, R24, R17, R24 ;  /* 0x000000111814a223 */ /* 0x000fe20000000018 */
[C---:B------:R-:W-:Y:S01]  /*5950*/  FMUL R24, R31.reuse, 0.044714998453855514526 ;  /* 0x3d3727131f187820 */ /* 0x040fe20000400000 */
[----:B------:R-:W-:Y:S01]  /*5960*/  FMUL R17, R31, 0.79788458347320556641 ;  /* 0x3f4c422a1f117820 */ /* 0x000fe20000400000 */
[----:B------:R-:W-:Y:S02]  /*5970*/  MOV R29, UR30 ;  /* 0x0000001e001d7c02 */ /* 0x000fe40008000f00 */
[----:B------:R-:W-:Y:S02]  /*5980*/  FFMA R24, R24, R31, 1 ;  /* 0x3f80000018187423 */ /* 0x000fe4000000001f */
[----:B------:R-:W-:Y:S02]  /*5990*/  @!P0 IADD3 R10, P1, P2, R29, UR23, R10 ;  /* 0x000000171d0a8c10 */ /* 0x000fe4000fa3e00a */
[----:B------:R-:W-:-:S02]  /*59a0*/  FMUL R17, R17, R24 ;  /* 0x0000001811117220 */ /* 0x000fc40000400000 */
[----:B------:R-:W-:Y:S01]  /*59b0*/  @!P0 IADD3.X R11, PT, PT, R43, UR24, R11, P1, P2 ;  /* 0x000000182b0b8c10 */ /* 0x000fe20008fe440b */
[----:B------:R-:W-:Y:S01]  /*59c0*/  FMUL R43, R38, 0.10703222453594207764 ;  /* 0x3ddb33b6262b7820 */ /* 0x000fe20000400000 */
[C---:B------:R-:W-:Y:S01]  /*59d0*/  FMUL R24, |R17|.reuse, 2.8853900432586669922 ;  /* 0x4038aa3b11187820 */ /* 0x040fe20000400200 */
[----:B------:R-:W-:Y:S02]  /*59e0*/  FSETP.GE.AND P2, PT, |R17|, 0.60000002384185791016, PT ;  /* 0x3f19999a1100780b */ /* 0x000fe40003f46200 */
[----:B------:R-:W-:Y:S01]  /*59f0*/  FFMA R43, R43, R38, 0.79788458347320556641 ;  /* 0x3f4c422a2b2b7423 */ /* 0x000fe20000000026 */
[C---:B------:R-:W-:Y:S02]  /*5a00*/  FSETP.GE.AND P1, PT, |R17|.reuse, 9.010913848876953125, PT ;  /* 0x41102cb41100780b */ /* 0x040fe40003f26200 */
[----:B------:R-:W0:Y:S01]  /*5a10*/  MUFU.EX2 R24, R24 ;  /* 0x0000001800187308 */ /* 0x000e220000000800 */
[----:B------:R-:W-:Y:S01]  /*5a20*/  FMUL R22, R22, R43 ;  /* 0x0000002b16167220 */ /* 0x000fe20000400000 */
        /* <DEDUP_REMOVED lines=26> */
[----:B------:R-:W-:Y:S01]  /*5bd0*/  FMUL R43, R24, R33 ;  /* 0x00000021182b7220 */ /* 0x000fe20000400000 */
[----:B------:R-:W-:-:S03]  /*5be0*/  FMUL R24, R17, R17 ;  /* 0x0000001111187220 */ /* 0x000fc60000400000 */
[----:B------:R-:W-:Y:S01]  /*5bf0*/  FMUL R32, R43, R32 ;  /* 0x000000202b207220 */ /* 0x000fe20000400000 */
[----:B------:R-:W-:-:S04]  /*5c00*/  FFMA R43, R24, R5, -0.052303962409496307373 ;  /* 0xbd563cae182b7423 */ /* 0x000fc80000000005 */
[----:B------:R-:W-:Y:S01]  /*5c10*/  FFMA R43, R24, R43, 0.1331529766321182251 ;  /* 0x3e085941182b7423 */ /* 0x000fe2000000002b */
[----:B0-----:R-:W-:-:S03]  /*5c20*/  FADD R30, R26, 1 ;  /* 0x3f8000001a1e7421 */ /* 0x001fc60000000000 */
[C---:B------:R-:W-:Y:S01]  /*5c30*/  FFMA R16, R24.reuse, R43, -0.33332768082618713379 ;  /* 0xbeaaa9ed18107423 */ /* 0x040fe2000000002b */
[----:B------:R-:W0:Y:S03]  /*5c40*/  MUFU.RCP R29, R30 ;  /* 0x0000001e001d7308 */ /* 0x000e260000001000 */
[----:B------:R-:W-:Y:S01]  /*5c50*/  FFMA R24, R24, R16, RZ ;  /* 0x0000001018187223 */ /* 0x000fe200000000ff */
[----:B0-----:R-:W-:-:S05]  /*5c60*/  FFMA R29, R29, -2, R6 ;  /* 0xc00000001d1d7823 */ /* 0x001fca0000000006 */
[----:B------:R-:W-:-:S04]  /*5c70*/  FSEL R26, R29, 1, !P1 ;  /* 0x3f8000001d1a7808 */ /* 0x000fc80004800000 */
[--C-:B------:R-:W-:Y:S01]  /*5c80*/  LOP3.LUT R16, R26, 0x80000000, R17.reuse, 0xb8, !PT ;  /* 0x800000001a107812 */ /* 0x100fe200078eb811 */
[----:B------:R-:W-:Y:S01]  /*5c90*/  @!P2 FFMA R16, R17, R24, R17 ;  /* 0x000000181110a223 */ /* 0x000fe20000000011 */
[C---:B------:R-:W-:Y:S01]  /*5ca0*/  FMUL R24, R37.reuse, 0.044714998453855514526 ;  /* 0x3d37271325187820 */ /* 0x040fe20000400000 */
[----:B------:R-:W-:Y:S02]  /*5cb0*/  FMUL R17, R37, 0.79788458347320556641 ;  /* 0x3f4c422a25117820 */ /* 0x000fe40000400000 */
[----:B------:R-:W-:Y:S01]  /*5cc0*/  FFMA R16, R16, R7, 0.5 ;  /* 0x3f00000010107423 */ /* 0x000fe20000000007 */
[----:B------:R-:W-:-:S04]  /*5cd0*/  FFMA R24, R24, R37, 1 ;  /* 0x3f80000018187423 */ /* 0x000fc80000000025 */
[----:B------:R-:W-:Y:S01]  /*5ce0*/  FMUL R17, R17, R24 ;  /* 0x0000001811117220 */ /* 0x000fe20000400000 */
[----:B------:R-:W-:-:S03]  /*5cf0*/  FMUL R24, R16, R31 ;  /* 0x0000001f10187220 */ /* 0x000fc60000400000 */
[C---:B------:R-:W-:Y:S01]  /*5d00*/  FMUL R30, |R17|.reuse, 2.8853900432586669922 ;  /* 0x4038aa3b111e7820 */ /* 0x040fe20000400200 */
[C---:B------:R-:W-:Y:S01]  /*5d10*/  FMUL R26, R17.reuse, R17 ;  /* 0x00000011111a7220 */ /* 0x040fe20000400000 */
[C---:B------:R-:W-:Y:S01]  /*5d20*/  FSETP.GE.AND P2, PT, |R17|.reuse, 0.60000002384185791016, PT ;  /* 0x3f19999a1100780b */ /* 0x040fe20003f46200 */
[----:B------:R-:W-:Y:S01]  /*5d30*/  FMUL R33, R24, R33 ;  /* 0x0000002118217220 */ /* 0x000fe20000400000 */
        /* <DEDUP_REMOVED lines=13> */
[C---:B------:R-:W-:Y:S01]  /*5e10*/  FMUL R26, R37.reuse, 0.10703222453594207764 ;  /* 0x3ddb33b6251a7820 */ /* 0x040fe20000400000 */
[----:B------:R-:W-:Y:S02]  /*5e20*/  FMUL R30, R37, 0.035677410662174224854 ;  /* 0x3d12227a251e7820 */ /* 0x000fe40000400000 */
[----:B------:R-:W-:Y:S01]  /*5e30*/  FFMA R17, -R16, R16, 1 ;  /* 0x3f80000010117423 */ /* 0x000fe20000000110 */
[-C--:B------:R-:W-:Y:S01]  /*5e40*/  FFMA R26, R26, R37.reuse, 0.79788458347320556641 ;  /* 0x3f4c422a1a1a7423 */ /* 0x080fe20000000025 */
[-C--:B------:R-:W-:Y:S01]  /*5e50*/  FFMA R30, R30, R37.reuse, 0.79788458347320556641 ;  /* 0x3f4c422a1e1e7423 */ /* 0x080fe20000000025 */
[----:B------:R-:W-:Y:S02]  /*5e60*/  FADD R16, R16, 1 ;  /* 0x3f80000010107421 */ /* 0x000fe40000000000 */
[----:B------:R-:W-:Y:S01]  /*5e70*/  FMUL R26, R17, R26 ;  /* 0x0000001a111a7220 */ /* 0x000fe20000400000 */
[----:B------:R-:W-:-:S03]  /*5e80*/  FMUL R17, R30, R37 ;  /* 0x000000251e117220 */ /* 0x000fc60000400000 */
[----:B------:R-:W-:Y:S01]  /*5e90*/  FMUL R29, R29, R26 ;  /* 0x0000001a1d1d7220 */ /* 0x000fe20000400000 */
[C---:B------:R-:W-:Y:S01]  /*5ea0*/  FMUL R26, |R17|.reuse, 2.8853900432586669922 ;  /* 0x4038aa3b111a7820 */ /* 0x040fe20000400200 */
[C---:B------:R-:W-:Y:S01]  /*5eb0*/  FMUL R24, R17.reuse, R17 ;  /* 0x0000001111187220 */ /* 0x040fe20000400000 */
[C---:B------:R-:W-:Y:S01]  /*5ec0*/  FSETP.GE.AND P2, PT, |R17|.reuse, 0.60000002384185791016, PT ;  /* 0x3f19999a1100780b */ /* 0x040fe20003f46200 */
[----:B------:R-:W-:Y:S01]  /*5ed0*/  FFMA R29, R16, 0.5, R29 ;  /* 0x3f000000101d7823 */ /* 0x000fe2000000001d */
        /* <DEDUP_REMOVED lines=18> */
[-C--:B------:R-:W-:Y:S01]  /*6000*/  FMUL R37, R37, R40.reuse ;  /* 0x0000002825257220 */ /* 0x080fe20000400000 */
[C---:B------:R-:W-:Y:S01]  /*6010*/  FMUL R26, |R17|.reuse, 2.8853900432586669922 ;  /* 0x4038aa3b111a7820 */ /* 0x040fe20000400200 */
[C---:B------:R-:W-:Y:S01]  /*6020*/  FMUL R24, R17.reuse, R17 ;  /* 0x0000001111187220 */ /* 0x040fe20000400000 */
[----:B------:R-:W-:Y:S01]  /*6030*/  FSETP.GE.AND P2, PT, |R17|, 0.60000002384185791016, PT ;  /* 0x3f19999a1100780b */ /* 0x000fe20003f46200 */
[----:B------:R-:W-:Y:S01]  /*6040*/  FMUL R40, R29, R40 ;  /* 0x000000281d287220 */ /* 0x000fe20000400000 */
[----:B------:R-:W-:Y:S01]  /*6050*/  FSETP.GE.AND P1, PT, |R17|, 9.010913848876953125, PT ;  /* 0x41102cb41100780b */ /* 0x000fe20003f26200 */
[----:B------:R-:W-:Y:S01]  /*6060*/  FFMA R43, R24, R5, -0.052303962409496307373 ;  /* 0xbd563cae182b7423 */ /* 0x000fe20000000005 */
[----:B------:R-:W0:Y:S01]  /*6070*/  MUFU.EX2 R26, R26 ;  /* 0x0000001a001a7308 */ /* 0x000e220000000800 */
[----:B------:R-:W-:Y:S02]  /*6080*/  IMAD.U32 R29, RZ, RZ, UR29 ;  /* 0x0000001dff1d7e24 */ /* 0x000fe4000f8e00ff */
[----:B------:R-:W-:Y:S01]  /*6090*/  FMUL R39, R40, R39 ;  /* 0x0000002728277220 */ /* 0x000fe20000400000 */
        /* <DEDUP_REMOVED lines=8> */
[----:B------:R-:W-:-:S04]  /*6120*/  FSEL R30, R30, 1, !P1 ;  /* 0x3f8000001e1e7808 */ /* 0x000fc80004800000 */
[--C-:B------:R-:W-:Y:S01]  /*6130*/  LOP3.LUT R26, R30, 0x80000000, R17.reuse, 0xb8, !PT ;  /* 0x800000001e1a7812 */ /* 0x100fe200078eb811 */
[----:B------:R-:W-:Y:S01]  /*6140*/  @!P2 FFMA R26, R17, R16, R17 ;  /* 0x00000010111aa223 */ /* 0x000fe20000000011 */
[----:B------:R-:W-:-:S03]  /*6150*/  FMUL R16, R41, 0.10703222453594207764 ;  /* 0x3ddb33b629107820 */ /* 0x000fc60000400000 */
[----:B------:R-:W-:Y:S01]  /*6160*/  FADD R43, R26, 1 ;  /* 0x3f8000001a2b7421 */ /* 0x000fe20000000000 */
[----:B------:R-:W-:Y:S01]  /*6170*/  FFMA R17, R16, R41, 0.79788458347320556641 ;  /* 0x3f4c422a10117423 */ /* 0x000fe20000000029 */
[----:B------:R-:W-:-:S04]  /*6180*/  FFMA R16, -R26, R26, 1 ;  /* 0x3f8000001a107423 */ /* 0x000fc8000000011a */
[----:B------:R-:W-:Y:S01]  /*6190*/  FMUL R17, R16, R17 ;  /* 0x0000001110117220 */ /* 0x000fe20000400000 */
[----:B------:R-:W-:Y:S01]  /*61a0*/  FMUL R16, R24, R41 ;  /* 0x0000002918107220 */ /* 0x000fe20000400000 */
[----:B------:R-:W-:-:S04]  /*61b0*/  FMUL R24, R41, 0.5 ;  /* 0x3f00000029187820 */ /* 0x000fc80000400000 */
[----:B------:R-:W-:Y:S01]  /*61c0*/  FMUL R24, R24, R17 ;  /* 0x0000001118187220 */ /* 0x000fe20000400000 */
[C---:B------:R-:W-:Y:S01]  /*61d0*/  FMUL R17, |R16|.reuse, 2.8853900432586669922 ;  /* 0x4038aa3b10117820 */ /* 0x040fe20000400200 */
[C---:B------:R-:W-:Y:S02]  /*61e0*/  FSETP.GE.AND P2, PT, |R16|.reuse, 0.60000002384185791016, PT ;  /* 0x3f19999a1000780b */ /* 0x040fe40003f46200 */
[----:B------:R-:W-:Y:S01]  /*61f0*/  FSETP.GE.AND P1, PT, |R16|, 9.010913848876953125, PT ;  /* 0x41102cb41000780b */ /* 0x000fe20003f26200 */
[----:B------:R-:W-:Y:S01]  /*6200*/  FFMA R43, R43, 0.5, R24 ;  /* 0x3f0000002b2b7823 */ /* 0x000fe20000000018 */
[C---:B------:R-:W-:Y:S01]  /*6210*/  FMNMX R24, |R14|.reuse, R21, !PT ;  /* 0x000000150e187209 */ /* 0x040fe20007800200 */
[----:B------:R-:W0:Y:S01]  /*6220*/  MUFU.EX2 R17, R17 ;  /* 0x0000001100117308 */ /* 0x000e220000000800 */
[----:B------:R-:W-:Y:S02]  /*6230*/  FMUL R21, R14, UR5 ;  /* 0x000000050e157c20 */ /* 0x000fe40008400000 */
[----:B------:R-:W1:Y:S03]  /*6240*/  S2R R14, SR_CgaCtaId ;  /* 0x00000000000e7919 */ /* 0x000e660000008800 */
[----:B------:R-:W-:-:S05]  /*6250*/  F2FP.SATFINITE.E4M3.F32.PACK_AB_MERGE_C R21, RZ, R21, RZ ;  /* 0x00000015ff15723e */ /* 0x000fca00048070ff */
[----:B------:R2:W-:Y:S01]  /*6260*/  @!P0 STG.E.U8 desc[UR18][R10.64], R21 ;  /* 0x000000150a008986 */ /* 0x0005e2000c101112 */
[----:B0-----:R-:W-:Y:S01]  /*6270*/  FADD R30, R17, 1 ;  /* 0x3f800000111e7421 */ /* 0x001fe20000000000 */
[----:B------:R-:W-:-:S03]  /*6280*/  MOV R17, UR13 ;  /* 0x0000000d00117c02 */ /* 0x000fc60008000f00 */
[----:B------:R-:W0:Y:S01]  /*6290*/  MUFU.RCP R31, R30 ;  /* 0x0000001e001f7308 */ /* 0x000e220000001000 */
[----:B--2---:R-:W-:Y:S02]  /*62a0*/  IMAD.U32 R21, R21, 0x10000, RZ ;  /* 0x0001000015157824 */ /* 0x004fe400078e00ff */
[----:B0-----:R-:W-:Y:S01]  /*62b0*/  FFMA R31, R31, -2, R6 ;  /* 0xc00000001f1f7823 */ /* 0x001fe20000000006 */
[----:B------:R-:W-:-:S04]  /*62c0*/  FMUL R6, R16, R16 ;  /* 0x0000001010067220 */ /* 0x000fc80000400000 */
[----:B------:R-:W-:Y:S01]  /*62d0*/  FFMA R5, R6, R5, -0.052303962409496307373 ;  /* 0xbd563cae06057423 */ /* 0x000fe20000000005 */
[----:B------:R-:W-:-:S03]  /*62e0*/  FSEL R31, R31, 1, !P1 ;  /* 0x3f8000001f1f7808 */ /* 0x000fc60004800000 */
[----:B------:R-:W-:-:S04]  /*62f0*/  FFMA R5, R6, R5, 0.1331529766321182251 ;  /* 0x3e08594106057423 */ /* 0x000fc80000000005 */
[----:B------:R-:W-:-:S04]  /*6300*/  FFMA R5, R6, R5, -0.33332768082618713379 ;  /* 0xbeaaa9ed06057423 */ /* 0x000fc80000000005 */
[----:B------:R-:W-:Y:S01]  /*6310*/  FFMA R5, R6, R5, RZ ;  /* 0x0000000506057223 */ /* 0x000fe200000000ff */
[--C-:B------:R-:W-:Y:S02]  /*6320*/  LOP3.LUT R6, R31, 0x80000000, R16.reuse, 0xb8, !PT ;  /* 0x800000001f067812 */ /* 0x100fe400078eb810 */
[----:B------:R-:W-:Y:S01]  /*6330*/  MOV R31, UR28 ;  /* 0x0000001c001f7c02 */ /* 0x000fe20008000f00 */
[----:B------:R-:W-:Y:S01]  /*6340*/  @!P2 FFMA R6, R16, R5, R16 ;  /* 0x000000051006a223 */ /* 0x000fe20000000010 */
[----:B------:R-:W-:Y:S01]  /*6350*/  MOV R16, UR12 ;  /* 0x0000000c00107c02 */ /* 0x000fe20008000f00 */
[C---:B------:R-:W-:Y:S02]  /*6360*/  IMAD R5, R3.reuse, UR21, RZ ;  /* 0x0000001503057c24 */ /* 0x040fe4000f8e02ff */
[-C--:B------:R-:W-:Y:S01]  /*6370*/  FFMA R6, R6, R7.reuse, 0.5 ;  /* 0x3f00000006067423 */ /* 0x080fe20000000007 */
[----:B------:R-:W-:Y:S01]  /*6380*/  FFMA R7, R20, R7, 0.5 ;  /* 0x3f00000014077423 */ /* 0x000fe20000000007 */
[----:B------:R-:W-:-:S04]  /*6390*/  IMAD.WIDE.U32 R16, R3, UR7, R16 ;  /* 0x0000000703107c25 */ /* 0x000fc8000f8e0010 */
[----:B------:R-:W-:Y:S01]  /*63a0*/  FMUL R20, R39, UR5 ;  /* 0x0000000527147c20 */ /* 0x000fe20008400000 */
[----:B------:R-:W-:Y:S01]  /*63b0*/  FMUL R41, R6, R41 ;  /* 0x0000002906297220 */ /* 0x000fe20000400000 */
[----:B------:R-:W-:Y:S01]  /*63c0*/  FMUL R26, R7, R38 ;  /* 0x00000026071a7220 */ /* 0x000fe20000400000 */
[----:B------:R-:W-:Y:S01]  /*63d0*/  IMAD.IADD R6, R17, 0x1, R5 ;  /* 0x0000000111067824 */ /* 0x000fe200078e0205 */
[----:B------:R-:W-:Y:S02]  /*63e0*/  IADD3 R5, PT, PT, R19, 0x3, RZ ;  /* 0x0000000313057810 */ /* 0x000fe40007ffe0ff */
[----:B------:R-:W-:Y:S02]  /*63f0*/  IADD3 R17, P4, PT, R16, UR12, RZ ;  /* 0x0000000c10117c10 */ /* 0x000fe4000ff9e0ff */
[----:B------:R-:W-:Y:S02]  /*6400*/  ISETP.GE.U32.AND P1, PT, R5, UR4, PT ;  /* 0x0000000405007c0c */ /* 0x000fe4000bf26070 */
[----:B------:R-:W-:-:S02]  /*6410*/  IADD3 R16, P2, P3, R34, UR12, R17 ;  /* 0x0000000c22107c10 */ /* 0x000fc4000fb5e011 */
[----:B------:R-:W-:Y:S02]  /*6420*/  ISETP.GE.U32.OR P1, PT, R34, UR6, P1 ;  /* 0x0000000622007c0c */ /* 0x000fe40008f26470 */
[----:B------:R-:W-:Y:S02]  /*6430*/  IADD3.X R6, PT, PT, R6, UR13, RZ, P4, !PT ;  /* 0x0000000d06067c10 */ /* 0x000fe4000a7fe4ff */
[----:B------:R-:W-:Y:S02]  /*6440*/  F2FP.SATFINITE.E4M3.F32.PACK_AB_MERGE_C R7, RZ, R20, RZ ;  /* 0x00000014ff07723e */ /* 0x000fe400048070ff */
[----:B------:R-:W-:Y:S01]  /*6450*/  IADD3.X R17, PT, PT, RZ, UR13, R6, P2, P3 ;  /* 0x0000000dff117c10 */ /* 0x000fe200097e6406 */
[----:B------:R-:W-:Y:S01]  /*6460*/  FMUL R6, R41, R42 ;  /* 0x0000002a29067220 */ /* 0x000fe20000400000 */
[----:B------:R-:W-:Y:S02]  /*6470*/  SHF.L.U32 R18, R7, 0x10, RZ ;  /* 0x0000001007127819 */ /* 0x000fe400000006ff */
[----:B------:R-:W-:-:S02]  /*6480*/  IADD3 R5, PT, PT, -R5, R2, RZ ;  /* 0x0000000205057210 */ /* 0x000fc40007ffe1ff */
[----:B------:R-:W-:Y:S01]  /*6490*/  LOP3.LUT R11, R18, 0xff0000, RZ, 0xc0, !PT ;  /* 0x00ff0000120b7812 */ /* 0x000fe200078ec0ff */
[----:B------:R-:W-:Y:S01]  /*64a0*/  @!P1 IMAD.WIDE.U32 R30, R31, 0x6, R16 ;  /* 0x000000061f1e9825 */ /* 0x000fe200078e0010 */
[----:B------:R-:W-:Y:S02]  /*64b0*/  @!P1 MOV R40, R16 ;  /* 0x0000001000289202 */ /* 0x000fe40000000f00 */
[----:B------:R-:W-:Y:S01]  /*64c0*/  LOP3.LUT R20, R2, 0x1f, RZ, 0xc0, !PT ;  /* 0x0000001f02147812 */ /* 0x000fe200078ec0ff */
[----:B------:R-:W-:Y:S01]  /*64d0*/  @!P1 IMAD R29, R29, 0x6, RZ ;  /* 0x000000061d1d9824 */ /* 0x000fe200078e02ff */
[----:B------:R-:W-:Y:S01]  /*64e0*/  @!P1 IADD3 R30, P2, PT, R30, UR8, RZ ;  /* 0x000000081e1e9c10 */ /* 0x000fe2000ff5e0ff */
[----:B------:R-:W-:-:S03]  /*64f0*/  @!P1 IMAD.MOV.U32 R41, RZ, RZ, R17 ;  /* 0x000000ffff299224 */ /* 0x000fc600078e0011 */
[----:B------:R-:W-:Y:S01]  /*6500*/  @!P1 IADD3.X R31, PT, PT, R29, UR9, R31, P2, !PT ;  /* 0x000000091d1f9c10 */ /* 0x000fe200097fe41f */
[----:B------:R-:W-:Y:S01]  /*6510*/  FMUL R29, R43, R42 ;  /* 0x0000002a2b1d7220 */ /* 0x000fe20000400000 */
[----:B------:R-:W-:-:S03]  /*6520*/  MOV R43, UR28 ;  /* 0x0000001c002b7c02 */ /* 0x000fc60008000f00 */
[----:B------:R-:W-:Y:S02]  /*6530*/  FMUL R29, R29, R44 ;  /* 0x0000002c1d1d7220 */ /* 0x000fe40000400000 */
[----:B------:R-:W-:Y:S01]  /*6540*/  @!P1 IMAD.WIDE.U32 R40, R43, 0x6, R40 ;  /* 0x000000062b289825 */ /* 0x000fe200078e0028 */
[----:B------:R-:W-:-:S03]  /*6550*/  MOV R43, UR29 ;  /* 0x0000001d002b7c02 */ /* 0x000fc60008000f00 */
[----:B------:R-:W-:Y:S01]  /*6560*/  FMUL R34, R29, UR5 ;  /* 0x000000051d227c20 */ /* 0x000fe20008400000 */
[----:B------:R-:W-:Y:S01]  /*6570*/  @!P1 IADD3 R40, P2, PT, R40, UR30, RZ ;  /* 0x0000001e28289c10 */ /* 0x000fe2000ff5e0ff */
[----:B------:R-:W-:-:S05]  /*6580*/  @!P1 IMAD R43, R43, 0x6, RZ ;  /* 0x000000062b2b9824 */ /* 0x000fca00078e02ff */
[----:B------:R-:W-:Y:S01]  /*6590*/  @!P1 IADD3.X R41, PT, PT, R43, UR31, R41, P2, !PT ;  /* 0x0000001f2b299c10 */ /* 0x000fe200097fe429 */
[----:B------:R-:W-:Y:S01]  /*65a0*/  FMUL R43, R38, 0.5 ;  /* 0x3f000000262b7820 */ /* 0x000fe20000400000 */
[----:B------:R-:W-:-:S03]  /*65b0*/  IMAD.SHL.U32 R38, R5, 0x4, RZ ;  /* 0x0000000405267824 */ /* 0x000fc600078e00ff */
[----:B------:R-:W-:Y:S01]  /*65c0*/  FMUL R22, R43, R22 ;  /* 0x000000162b167220 */ /* 0x000fe20000400000 */
[----:B------:R-:W-:Y:S02]  /*65d0*/  F2FP.SATFINITE.E4M3.F32.PACK_AB_MERGE_C R43, RZ, R34, RZ ;  /* 0x00000022ff2b723e */ /* 0x000fe400048070ff */
[----:B------:R-:W-:Y:S01]  /*65e0*/  LOP3.LUT R34, R25, 0x7c, RZ, 0xc0, !PT ;  /* 0x0000007c19227812 */ /* 0x000fe200078ec0ff */
[----:B------:R-:W-:Y:S01]  /*65f0*/  FFMA R22, R45, 0.5, R22 ;  /* 0x3f0000002d167823 */ /* 0x000fe20000000016 */
[----:B------:R-:W-:Y:S01]  /*6600*/  LOP3.LUT R10, R43, 0xffff, RZ, 0xc0, !PT ;  /* 0x0000ffff2b0a7812 */ /* 0x000fe200078ec0ff */
[----:B------:R-:W-:Y:S01]  /*6610*/  FMUL R45, R32, UR5 ;  /* 0x00000005202d7c20 */ /* 0x000fe20008400000 */
[C---:B------:R-:W-:Y:S01]  /*6620*/  FMNMX R25, |R35|.reuse, R24, !PT ;  /* 0x0000001823197209 */ /* 0x040fe20007800200 */
[----:B------:R-:W-:Y:S01]  /*6630*/  FMUL R35, R35, UR5 ;  /* 0x0000000523237c20 */ /* 0x000fe20008400000 */
[----:B------:R-:W-:Y:S01]  /*6640*/  LOP3.LUT R38, R38, 0x7c, RZ, 0xc0, !PT ;  /* 0x0000007c26267812 */ /* 0x000fe200078ec0ff */
[----:B------:R-:W-:Y:S01]  /*6650*/  IMAD R18, R10, 0x1000000, R11 ;  /* 0x010000000a127824 */ /* 0x000fe200078e020b */
[----:B------:R-:W-:Y:S01]  /*6660*/  MOV R10, 0x400 ;  /* 0x00000400000a7802 */ /* 0x000fe20000000f00 */
[----:B------:R-:W-:Y:S01]  /*6670*/  FMUL R11, R22, R27 ;  /* 0x0000001b160b7220 */ /* 0x000fe20000400000 */
[----:B------:R-:W-:-:S02]  /*6680*/  F2FP.SATFINITE.E4M3.F32.PACK_AB_MERGE_C R45, RZ, R45, RZ ;  /* 0x0000002dff2d723e */ /* 0x000fc400048070ff */
[----:B------:R-:W-:Y:S01]  /*6690*/  IADD3 R47, PT, PT, R10, 0x20, RZ ;  /* 0x000000200a2f7810 */ /* 0x000fe20007ffe0ff */
[----:B------:R-:W-:Y:S01]  /*66a0*/  FMUL R28, R11, R28 ;  /* 0x0000001c0b1c7220 */ /* 0x000fe20000400000 */
[----:B------:R-:W-:Y:S02]  /*66b0*/  SHF.L.U32 R51, R45, 0x8, RZ ;  /* 0x000000082d337819 */ /* 0x000fe400000006ff */
[----:B-1----:R-:W-:Y:S01]  /*66c0*/  LEA R10, R14, R47, 0x18 ;  /* 0x0000002f0e0a7211 */ /* 0x002fe200078ec0ff */
[----:B------:R-:W-:Y:S01]  /*66d0*/  FMUL R24, R28, UR5 ;  /* 0x000000051c187c20 */ /* 0x000fe20008400000 */
[----:B------:R-:W-:Y:S01]  /*66e0*/  LOP3.LUT R22, R18, 0xffff, R51, 0xf8, !PT ;  /* 0x0000ffff12167812 */ /* 0x000fe200078ef833 */
[----:B------:R-:W-:Y:S01]  /*66f0*/  IMAD.SHL.U32 R18, R4, 0x4, RZ ;  /* 0x0000000404127824 */ /* 0x000fe200078e00ff */
[----:B------:R-:W-:Y:S01]  /*6700*/  LOP3.LUT R11, RZ, R19, RZ, 0x33, !PT ;  /* 0x00000013ff0b7212 */ /* 0x000fe200078e33ff */
[----:B------:R-:W-:Y:S01]  /*6710*/  IMAD R5, R20, 0x84, R10 ;  /* 0x0000008414057824 */ /* 0x000fe200078e020a */
[----:B------:R-:W-:-:S02]  /*6720*/  F2FP.SATFINITE.E4M3.F32.PACK_AB_MERGE_C R35, RZ, R35, RZ ;  /* 0x00000023ff23723e */ /* 0x000fc400048070ff */
[----:B------:R-:W-:Y:S01]  /*6730*/  LOP3.LUT R18, R18, 0x7c, RZ, 0xc0, !PT ;  /* 0x0000007c12127812 */ /* 0x000fe200078ec0ff */
[----:B------:R-:W-:Y:S01]  /*6740*/  IMAD.IADD R11, R11, 0x1, R2 ;  /* 0x000000010b0b7824 */ /* 0x000fe200078e0202 */
[----:B------:R-:W-:Y:S01]  /*6750*/  FMNMX R25, R25, |R28|, !PT ;  /* 0x4000001c19197209 */ /* 0x000fe20007800000 */
[----:B------:R-:W-:Y:S01]  /*6760*/  FMUL R28, R26, R27 ;  /* 0x0000001b1a1c7220 */ /* 0x000fe20000400000 */
[----:B------:R-:W-:Y:S01]  /*6770*/  IADD3 R18, PT, PT, R5, R18, RZ ;  /* 0x0000001205127210 */ /* 0x000fe20007ffe0ff */
[----:B------:R-:W-:Y:S01]  /*6780*/  @!P0 STG.E.U8 desc[UR18][R8.64], R35 ;  /* 0x0000002308008986 */ /* 0x000fe2000c101112 */
[----:B------:R-:W-:Y:S02]  /*6790*/  SHF.L.U32 R11, R11, 0x2, RZ ;  /* 0x000000020b0b7819 */ /* 0x000fe400000006ff */
[----:B------:R-:W-:Y:S01]  /*67a0*/  MOV R27, UR8 ;  /* 0x00000008001b7c02 */ /* 0x000fe20008000f00 */
[----:B------:R0:W-:Y:S01]  /*67b0*/  STS [R18], R13 ;  /* 0x0000000d12007388 */ /* 0x0001e20000000800 */
[----:B------:R-:W-:-:S02]  /*67c0*/  LOP3.LUT R14, R11, 0x7c, RZ, 0xc0, !PT ;  /* 0x0000007c0b0e7812 */ /* 0x000fc400078ec0ff */
[----:B------:R-:W-:Y:S02]  /*67d0*/  F2FP.SATFINITE.E4M3.F32.PACK_AB_MERGE_C R47, RZ, R24, RZ ;  /* 0x00000018ff2f723e */ /* 0x000fe400048070ff */
[----:B------:R-:W-:Y:S02]  /*67e0*/  @!P1 IADD3 R24, P0, PT, R16, UR8, RZ ;  /* 0x0000000810189c10 */ /* 0x000fe4000ff1e0ff */
[----:B------:R-:W-:Y:S02]  /*67f0*/  @!P1 IADD3 R26, P2, P3, R27, UR7, R16 ;  /* 0x000000071b1a9c10 */ /* 0x000fe4000fb5e010 */
[----:B------:R-:W-:Y:S01]  /*6800*/  FMNMX R32, |R32|, R25, !PT ;  /* 0x0000001920207209 */ /* 0x000fe20007800200 */
[----:B0-----:R-:W-:Y:S01]  /*6810*/  IMAD.U32 R13, RZ, RZ, UR9 ;  /* 0x00000009ff0d7e24 */ /* 0x001fe2000f8e00ff */
[----:B------:R-:W-:Y:S02]  /*6820*/  MOV R9, UR8 ;  /* 0x0000000800097c02 */ /* 0x000fe40008000f00 */
[C---:B------:R-:W-:Y:S01]  /*6830*/  IADD3 R11, PT, PT, R5.reuse, R14, RZ ;  /* 0x0000000e050b7210 */ /* 0x040fe20007ffe0ff */
[----:B------:R-:W-:Y:S01]  /*6840*/  IMAD.IADD R14, R5, 0x1, R34 ;  /* 0x00000001050e7824 */ /* 0x000fe200078e0222 */
[----:B------:R-:W-:-:S02]  /*6850*/  @!P1 IADD3.X R25, PT, PT, R17, UR9, RZ, P0, !PT ;  /* 0x0000000911199c10 */ /* 0x000fc400087fe4ff */
[----:B------:R-:W-:Y:S01]  /*6860*/  @!P1 IADD3.X R27, PT, PT, R13, UR21, R17, P2, P3 ;  /* 0x000000150d1b9c10 */ /* 0x000fe200097e6411 */
[----:B------:R-:W-:Y:S01]  /*6870*/  STS [R11], R0 ;  /* 0x000000000b007388 */ /* 0x000fe20000000800 */
[----:B------:R-:W-:Y:S02]  /*6880*/  FMNMX R32, |R39|, R32, !PT ;  /* 0x0000002027207209 */ /* 0x000fe40007800200 */
[----:B------:R-:W-:Y:S01]  /*6890*/  @!P1 IADD3 R8, P0, P2, R9, UR23, R16 ;  /* 0x0000001709089c10 */ /* 0x000fe2000fa1e010 */
[----:B------:R0:W-:Y:S01]  /*68a0*/  STS [R14], R23 ;  /* 0x000000170e007388 */ /* 0x0001e20000000800 */
[----:B------:R-:W-:Y:S02]  /*68b0*/  MOV R39, UR30 ;  /* 0x0000001e00277c02 */ /* 0x000fe40008000f00 */
[----:B------:R-:W-:Y:S01]  /*68c0*/  IADD3 R5, PT, PT, R5, R38, RZ ;  /* 0x0000002605057210 */ /* 0x000fe20007ffe0ff */
[----:B------:R1:W-:Y:S01]  /*68d0*/  @!P1 STG.E.U8 desc[UR18][R24.64], R47 ;  /* 0x0000002f18009986 */ /* 0x0003e2000c101112 */
[----:B------:R-:W-:-:S02]  /*68e0*/  LOP3.LUT R22, R22, 0xff, R47, 0xf8, !PT ;  /* 0x000000ff16167812 */ /* 0x000fc400078ef82f */
[----:B------:R-:W-:Y:S01]  /*68f0*/  @!P1 IADD3.X R9, PT, PT, R13, UR24, R17, P0, P2 ;  /* 0x000000180d099c10 */ /* 0x000fe200087e4411 */
[----:B------:R2:W-:Y:S01]  /*6900*/  @!P1 STG.E.U8 desc[UR18][R26.64], R45 ;  /* 0x0000002d1a009986 */ /* 0x0005e2000c101112 */
[----:B------:R-:W-:Y:S01]  /*6910*/  MOV R13, UR31 ;  /* 0x0000001f000d7c02 */ /* 0x000fe20008000f00 */
[----:B0-----:R-:W-:Y:S01]  /*6920*/  IMAD.U32 R23, RZ, RZ, UR30 ;  /* 0x0000001eff177e24 */ /* 0x001fe2000f8e00ff */
[----:B------:R-:W-:Y:S01]  /*6930*/  FMNMX R29, |R29|, R32, !PT ;  /* 0x000000201d1d7209 */ /* 0x000fe20007800200 */
[----:B------:R0:W-:Y:S01]  /*6940*/  STS [R5], R22 ;  /* 0x0000001605007388 */ /* 0x0001e20000000800 */
[----:B------:R-:W-:Y:S02]  /*6950*/  LOP3.LUT R35, R35, 0xffff, RZ, 0xc0, !PT ;  /* 0x0000ffff23237812 */ /* 0x000fe400078ec0ff */
[----:B------:R-:W-:Y:S01]  /*6960*/  FMNMX R0, |R28|, R29, !PT ;  /* 0x0000001d1c007209 */ /* 0x000fe20007800200 */
[----:B------:R3:W-:Y:S01]  /*6970*/  @!P1 STG.E.U8 desc[UR18][R8.64], R7 ;  /* 0x0000000708009986 */ /* 0x0007e2000c101112 */
[----:B-1----:R-:W-:-:S02]  /*6980*/  @!P1 IADD3 R24, P2, P3, R39, UR7, R16 ;  /* 0x0000000727189c10 */ /* 0x002fc4000fb5e010 */
[----:B------:R-:W-:Y:S01]  /*6990*/  MOV R47, UR31 ;  /* 0x0000001f002f7c02 */ /* 0x000fe20008000f00 */
[----:B--2---:R-:W-:Y:S01]  /*69a0*/  FMUL R27, R37, UR5 ;  /* 0x00000005251b7c20 */ /* 0x004fe20008400000 */
[--C-:B------:R-:W-:Y:S01]  /*69b0*/  @!P1 IADD3.X R25, PT, PT, R13, UR21, R17.reuse, P2, P3 ;  /* 0x000000150d199c10 */ /* 0x100fe200097e6411 */
[----:B------:R-:W-:Y:S01]  /*69c0*/  FMUL R13, R28, UR5 ;  /* 0x000000051c0d7c20 */ /* 0x000fe20008400000 */
[----:B0-----:R-:W-:Y:S01]  /*69d0*/  @!P1 IADD3 R22, P4, P5, R23, UR23, R16 ;  /* 0x0000001717169c10 */ /* 0x001fe2000fd9e010 */
[----:B------:R-:W-:Y:S01]  /*69e0*/  @!P1 STG.E.U8 desc[UR18][R30.64], R43 ;  /* 0x0000002b1e009986 */ /* 0x000fe2000c101112 */
[----:B------:R-:W-:Y:S01]  /*69f0*/  @!P1 IADD3 R16, P0, PT, R16, UR30, RZ ;  /* 0x0000001e10109c10 */ /* 0x000fe2000ff1e0ff */
[----:B------:R-:W-:Y:S01]  /*6a00*/  FMUL R26, R33, UR5 ;  /* 0x00000005211a7c20 */ /* 0x000fe20008400000 */
[----:B------:R-:W-:Y:S01]  /*6a10*/  F2FP.SATFINITE.E4M3.F32.PACK_AB_MERGE_C R27, RZ, R27, RZ ;  /* 0x0000001bff1b723e */ /* 0x000fe200048070ff */
[----:B---3--:R-:W-:Y:S01]  /*6a20*/  FMUL R7, R6, UR5 ;  /* 0x0000000506077c20 */ /* 0x008fe20008400000 */
[----:B------:R-:W-:-:S02]  /*6a30*/  @!P1 IADD3.X R23, PT, PT, R47, UR24, R17, P4, P5 ;  /* 0x000000182f179c10 */ /* 0x000fc4000a7ea411 */
[----:B------:R-:W-:Y:S02]  /*6a40*/  @!P1 IADD3.X R17, PT, PT, R17, UR31, RZ, P0, !PT ;  /* 0x0000001f11119c10 */ /* 0x000fe400087fe4ff */
[----:B------:R-:W-:Y:S02]  /*6a50*/  F2FP.SATFINITE.E4M3.F32.PACK_AB_MERGE_C R13, RZ, R13, RZ ;  /* 0x0000000dff0d723e */ /* 0x000fe400048070ff */
[----:B------:R-:W-:Y:S02]  /*6a60*/  F2FP.SATFINITE.E4M3.F32.PACK_AB_MERGE_C R39, RZ, R7, RZ ;  /* 0x00000007ff27723e */ /* 0x000fe400048070ff */
[----:B------:R-:W-:Y:S01]  /*6a70*/  SHF.L.U32 R9, R27, 0x10, RZ ;  /* 0x000000101b097819 */ /* 0x000fe200000006ff */
[----:B------:R0:W-:Y:S01]  /*6a80*/  @!P1 STG.E.U8 desc[UR18][R16.64], R13 ;  /* 0x0000000d10009986 */ /* 0x0001e2000c101112 */
[----:B------:R-:W-:Y:S02]  /*6a90*/  LOP3.LUT R7, R39, 0xffff, RZ, 0xc0, !PT ;  /* 0x0000ffff27077812 */ /* 0x000fe400078ec0ff */
[----:B------:R-:W-:-:S02]  /*6aa0*/  ISETP.GE.U32.AND P0, PT, R19, UR6, PT ;  /* 0x0000000613007c0c */ /* 0x000fc4000bf06070 */
[----:B------:R-:W-:Y:S02]  /*6ab0*/  F2FP.SATFINITE.E4M3.F32.PACK_AB_MERGE_C R29, RZ, R26, RZ ;  /* 0x0000001aff1d723e */ /* 0x000fe400048070ff */
[----:B------:R-:W-:-:S03]  /*6ac0*/  LOP3.LUT R8, R21, 0xff0000, RZ, 0xc0, !PT ;  /* 0x00ff000015087812 */ /* 0x000fc600078ec0ff */
[----:B------:R1:W-:Y:S01]  /*6ad0*/  @!P1 STG.E.U8 desc[UR18][R24.64], R29 ;  /* 0x0000001d18009986 */ /* 0x0003e2000c101112 */
[----:B------:R-:W-:Y:S02]  /*6ae0*/  LEA R8, R35, R8, 0x18 ;  /* 0x0000000823087211 */ /* 0x000fe400078ec0ff */
[----:B0-----:R-:W-:Y:S01]  /*6af0*/  LOP3.LUT R16, R9, 0xff0000, RZ, 0xc0, !PT ;  /* 0x00ff000009107812 */ /* 0x001fe200078ec0ff */
[----:B------:R0:W-:Y:S01]  /*6b00*/  @!P1 STG.E.U8 desc[UR18][R22.64], R27 ;  /* 0x0000001b16009986 */ /* 0x0001e2000c101112 */
[----:B------:R-:W-:Y:S01]  /*6b10*/  IMAD R9, R19, UR17, RZ ;  /* 0x0000001113097c24 */ /* 0x000fe2000f8e02ff */
[----:B------:R-:W-:Y:S02]  /*6b20*/  LOP3.LUT R8, R8, 0xffff, R15, 0xf8, !PT ;  /* 0x0000ffff08087812 */ /* 0x000fe400078ef80f */
[----:B------:R-:W-:Y:S01]  /*6b30*/  IMAD R7, R7, 0x1000000, R16 ;  /* 0x0100000007077824 */ /* 0x000fe200078e0210 */
[----:B------:R-:W-:Y:S01]  /*6b40*/  FMNMX R16, |R33|, R0, !PT ;  /* 0x0000000021107209 */ /* 0x000fe20007800200 */
[----:B------:R0:W-:Y:S01]  /*6b50*/  @!P1 STG.E.U8 desc[UR18][R40.64], R39 ;  /* 0x0000002728009986 */ /* 0x0001e2000c101112 */
[----:B------:R-:W-:Y:S01]  /*6b60*/  SHF.L.U32 R0, R29, 0x8, RZ ;  /* 0x000000081d007819 */ /* 0x000fe200000006ff */
[----:B-1----:R-:W-:Y:S01]  /*6b70*/  IMAD.WIDE.U32 R24, R19, UR16, RZ ;  /* 0x0000001013187c25 */ /* 0x002fe2000f8e00ff */
[----:B------:R-:W-:-:S02]  /*6b80*/  FMNMX R37, |R37|, R16, !PT ;  /* 0x0000001025257209 */ /* 0x000fc40007800200 */
[----:B------:R-:W-:Y:S01]  /*6b90*/  LOP3.LUT R26, R7, 0xffff, R0, 0xf8, !PT ;  /* 0x0000ffff071a7812 */ /* 0x000fe200078ef800 */
[----:B------:R-:W-:Y:S01]  /*6ba0*/  IMAD.IADD R0, R25, 0x1, R9 ;  /* 0x0000000119007824 */ /* 0x000fe200078e0209 */
[----:B------:R-:W-:Y:S02]  /*6bb0*/  LOP3.LUT R49, R8, 0xff, R49, 0xf8, !PT ;  /* 0x000000ff08317812 */ /* 0x000fe400078ef831 */
[----:B------:R-:W-:Y:S02]  /*6bc0*/  LOP3.LUT R26, R26, 0xff, R13, 0xf8, !PT ;  /* 0x000000ff1a1a7812 */ /* 0x000fe400078ef80d */
[----:B------:R-:W-:Y:S01]  /*6bd0*/  FMNMX R13, |R6|, R37, !PT ;  /* 0x00000025060d7209 */ /* 0x000fe20007800200 */
[----:B------:R-:W-:Y:S06]  /*6be0*/  BAR.SYNC.DEFER_BLOCKING 0x0 ;  /* 0x0000000000007b1d */ /* 0x000fec0000010000 */
[----:B0-----:R-:W-:Y:S05]  /*6bf0*/  @P0 BRA `(.L_x_9289) ;  /* 0x00000004005c0947 */ /* 0x001fea0003800000 */
[----:B------:R-:W-:Y:S01]  /*6c00*/  IADD3 R6, PT, PT, R19, -UR6, RZ ;  /* 0x8000000613067c10 */ /* 0x000fe2000fffe0ff */
[----:B------:R-:W-:Y:S01]  /*6c10*/  BSSY.RECONVERGENT B1, `(.L_x_9290) ;  /* 0x0000041000017945 */ /* 0x000fe20003800200 */
[----:B------:R-:W-:Y:S01]  /*6c20*/  MOV R28, UR6 ;  /* 0x00000006001c7c02 */ /* 0x000fe20008000f00 */
[----:B------:R-:W-:Y:S01]  /*6c30*/  IMAD.MOV.U32 R15, RZ, RZ, RZ ;  /* 0x000000ffff0f7224 */ /* 0x000fe200078e00ff */
[----:B------:R-:W-:Y:S01]  /*6c40*/  ISETP.GT.U32.AND P1, PT, R6, -0x4, PT ;  /* 0xfffffffc0600780c */ /* 0x000fe20003f24070 */
[----:B------:R-:W-:Y:S01]  /*6c50*/  IMAD.MOV.U32 R29, RZ, RZ, R0 ;  /* 0x000000ffff1d7224 */ /* 0x000fe200078e0000 */
[----:B------:R-:W-:Y:S02]  /*6c60*/  LOP3.LUT R28, R28, 0x3, RZ, 0xc0, !PT ;  /* 0x000000031c1c7812 */ /* 0x000fe400078ec0ff */
[----:B------:R-:W-:Y:S02]  /*6c70*/  MOV R27, R4 ;  /* 0x00000004001b7202 */ /* 0x000fe40000000f00 */
[----:B------:R-:W-:-:S02]  /*6c80*/  ISETP.NE.AND P0, PT, R28, RZ, PT ;  /* 0x000000ff1c00720c */ /* 0x000fc40003f05270 */
[----:B------:R-:W-:-:S05]  /*6c90*/  MOV R30, R24 ;  /* 0x00000018001e7202 */ /* 0x000fca0000000f00 */
[----:B------:R-:W-:Y:S06]  /*6ca0*/  @P1 BRA `(.L_x_9291) ;  /* 0x0000000000dc1947 */ /* 0x000fec0003800000 */
[----:B------:R-:W-:Y:S01]  /*6cb0*/  IMAD R21, R20, 0x84, R3 ;  /* 0x0000008414157824 */ /* 0x000fe200078e0203 */
[----:B------:R-:W-:Y:S01]  /*6cc0*/  IADD3 R15, PT, PT, -R19, UR6, -R28 ;  /* 0x00000006130f7c10 */ /* 0x000fe2000fffe91c */
[----:B------:R-:W-:Y:S01]  /*6cd0*/  IMAD.MOV.U32 R29, RZ, RZ, R0 ;  /* 0x000000ffff1d7224 */ /* 0x000fe200078e0000 */
[----:B------:R-:W-:Y:S02]  /*6ce0*/  MOV R27, R4 ;  /* 0x00000004001b7202 */ /* 0x000fe40000000f00 */
[----:B------:R-:W-:Y:S02]  /*6cf0*/  MOV R30, R24 ;  /* 0x00000018001e7202 */ /* 0x000fe40000000f00 */
[----:B------:R-:W-:Y:S02]  /*6d00*/  IADD3 R21, PT, PT, R21, 0x8, R10 ;  /* 0x0000000815157810 */ /* 0x000fe40007ffe00a */
[----:B------:R-:W-:-:S07]  /*6d10*/  IADD3 R25, PT, PT, -R15, RZ, RZ ;  /* 0x000000ff0f197210 */ /* 0x000fce0007ffe1ff */
.L_x_9292:
        /* <DEDUP_REMOVED lines=18> */
[----:B------:R-:W-:Y:S02]  /*6e40*/  @!P4 IADD3.X R8, PT, PT, RZ, R29, RZ, P6, !PT ;  /* 0x0000001dff08c210 */ /* 0x000fe400037fe4ff */
        /* <DEDUP_REMOVED lines=17> */
[----:B------:R-:W-:-:S02]  /*6f60*/  @!P1 IADD3.X R30, PT, PT, RZ, R29, RZ, P5, !PT ;  /* 0x0000001dff1e9210 */ /* 0x000fc40002ffe4ff */
[----:B------:R-:W-:Y:S01]  /*6f70*/  @!P1 LEA R22, P5, R23, UR10, 0x2 ;  /* 0x0000000a17169c11 */ /* 0x000fe2000f8a10ff */
[----:B0-----:R0:W-:Y:S01]  /*6f80*/  @!P4 STG.E desc[UR18][R6.64], R31 ;  /* 0x0000001f0600c986 */ /* 0x0011e2000c101912 */
[----:B---3--:R-:W-:Y:S02]  /*6f90*/  IADD3 R21, PT, PT, R21, 0x10, RZ ;  /* 0x0000001015157810 */ /* 0x008fe40007ffe0ff */
        /* <DEDUP_REMOVED lines=8> */
.L_x_9291:
[----:B------:R-:W-:Y:S05]  /*7020*/  BSYNC.RECONVERGENT B1 ;  /* 0x0000000000017941 */ /* 0x000fea0003800200 */
.L_x_9290:
[----:B------:R-:W-:Y:S05]  /*7030*/  @!P0 BRA `(.L_x_9289) ;  /* 0x00000000004c8947 */ /* 0x000fea0003800000 */
[----:B0-----:R-:W-:Y:S01]  /*7040*/  IMAD R6, R20, 0x84, R3 ;  /* 0x0000008414067824 */ /* 0x001fe200078e0203 */
[----:B------:R-:W-:-:S03]  /*7050*/  IADD3 R28, PT, PT, -R28, RZ, RZ ;  /* 0x000000ff1c1c7210 */ /* 0x000fc60007ffe1ff */
[----:B------:R-:W-:-:S05]  /*7060*/  IMAD R15, R15, 0x4, R6 ;  /* 0x000000040f0f7824 */ /* 0x000fca00078e0206 */
[----:B------:R-:W-:-:S07]  /*7070*/  IADD3 R15, PT, PT, R10, R15, RZ ;  /* 0x0000000f0a0f7210 */ /* 0x000fce0007ffe0ff */
.L_x_9293:
[----:B------:R-:W-:Y:S02]  /*7080*/  LOP3.LUT R27, R27, 0x1f, RZ, 0xc0, !PT ;  /* 0x0000001f1b1b7812 */ /* 0x000fe400078ec0ff */
[----:B------:R-:W-:Y:S02]  /*7090*/  IADD3 R28, PT, PT, R28, 0x1, RZ ;  /* 0x000000011c1c7810 */ /* 0x000fe40007ffe0ff */
[----:B------:R-:W-:-:S13]  /*70a0*/  ISETP.GE.U32.AND P0, PT, R27, UR4, PT ;  /* 0x000000041b007c0c */ /* 0x000fda000bf06070 */
[----:B-1----:R0:W1:Y:S01]  /*70b0*/  @!P0 LDS R9, [R15] ;  /* 0x000000000f098984 */ /* 0x0020620000000800 */
[C---:B------:R-:W-:Y:S02]  /*70c0*/  @!P0 IADD3 R7, P1, PT, R27.reuse, R30, RZ ;  /* 0x0000001e1b078210 */ /* 0x040fe40007f3e0ff */
[----:B------:R-:W-:-:S03]  /*70d0*/  IADD3 R27, PT, PT, R27, 0x1f, RZ ;  /* 0x0000001f1b1b7810 */ /* 0x000fc60007ffe0ff */
        /* <DEDUP_REMOVED lines=9> */
.L_x_9289:
[----:B------:R-:W-:Y:S05]  /*7170*/  BSYNC.RECONVERGENT B0 ;  /* 0x0000000000007941 */ /* 0x000fea0003800200 */
.L_x_9288:
        /* <DEDUP_REMOVED lines=12> */
[----:B01----:R-:W-:Y:S01]  /*7240*/  MOV R6, UR10 ;  /* 0x0000000a00067c02 */ /* 0x003fe20008000f00 */
[----:B------:R-:W-:Y:S01]  /*7250*/  BSSY.RECONVERGENT B1, `(.L_x_9296) ;  /* 0x0000040000017945 */ /* 0x000fe20003800200 */
[----:B------:R-:W-:Y:S01]  /*7260*/  MOV R7, UR11 ;  /* 0x0000000b00077c02 */ /* 0x000fe20008000f00 */
[----:B------:R-:W-:Y:S01]  /*7270*/  HFMA2 R11, -RZ, RZ, 0, 0 ;  /* 0x00000000ff0b7431 */ /* 0x000fe200000001ff */
[----:B------:R-:W-:Y:S02]  /*7280*/  ISETP.GT.U32.AND P1, PT, R5, -0x4, PT ;  /* 0xfffffffc0500780c */ /* 0x000fe40003f24070 */
[----:B------:R-:W-:-:S04]  /*7290*/  MOV R12, UR6 ;  /* 0x00000006000c7c02 */ /* 0x000fc80008000f00 */
[----:B------:R-:W-:-:S04]  /*72a0*/  LOP3.LUT R12, R12, 0x3, RZ, 0xc0, !PT ;  /* 0x000000030c0c7812 */ /* 0x000fc800078ec0ff */
[----:B------:R-:W-:Y:S01]  /*72b0*/  ISETP.NE.AND P0, PT, R12, RZ, PT ;  /* 0x000000ff0c00720c */ /* 0x000fe20003f05270 */
[C---:B--2---:R-:W-:Y:S02]  /*72c0*/  IMAD R8, R14.reuse, UR9, RZ ;  /* 0x000000090e087c24 */ /* 0x044fe4000f8e02ff */
[----:B------:R-:W-:-:S04]  /*72d0*/  IMAD.WIDE.U32 R6, R14, UR8, R6 ;  /* 0x000000080e067c25 */ /* 0x000fc8000f8e0006 */
[----:B------:R-:W-:-:S04]  /*72e0*/  IMAD R5, R15, UR8, R8 ;  /* 0x000000080f057c24 */ /* 0x000fc8000f8e0208 */
[----:B------:R-:W-:Y:S01]  /*72f0*/  IMAD.IADD R5, R7, 0x1, R5 ;  /* 0x0000000107057824 */ /* 0x000fe200078e0205 */
[----:B------:R-:W-:Y:S06]  /*7300*/  @P1 BRA `(.L_x_9297) ;  /* 0x0000000000d01947 */ /* 0x000fec0003800000 */
[----:B------:R-:W-:Y:S01]  /*7310*/  IMAD R9, R20, 0x84, R3 ;  /* 0x0000008414097824 */ /* 0x000fe200078e0203 */
[----:B------:R-:W-:-:S04]  /*7320*/  IADD3 R11, PT, PT, -R19, UR6, -R12 ;  /* 0x00000006130b7c10 */ /* 0x000fc8000fffe90c */
[----:B------:R-:W-:Y:S02]  /*7330*/  IADD3 R19, PT, PT, R9, 0x8, R10 ;  /* 0x0000000809137810 */ /* 0x000fe40007ffe00a */
[----:B------:R-:W-:-:S07]  /*7340*/  IADD3 R18, PT, PT, -R11, RZ, RZ ;  /* 0x000000ff0b127210 */ /* 0x000fce0007ffe1ff */
.L_x_9298:
        /* <DEDUP_REMOVED lines=19> */
[C---:B------:R-:W-:Y:S02]  /*7480*/  @!P4 LEA R8, P6, R4.reuse, R6, 0x2 ;  /* 0x000000060408c211 */ /* 0x040fe400078c10ff */
[----:B------:R-:W-:Y:S01]  /*7490*/  @!P3 IADD3 R0, P5, PT, R17, R24, RZ ;  /* 0x000000181100b210 */ /* 0x000fe20007fbe0ff */
[----:B------:R3:W4:Y:S01]  /*74a0*/  @!P1 LDS R29, [R19+0x4] ;  /* 0x00000400131d9984 */ /* 0x0007220000000800 */
[----:B------:R-:W-:-:S02]  /*74b0*/  @!P4 LEA.HI.X R9, R4, R5, R9, 0x2, P6 ;  /* 0x000000050409c211 */ /* 0x000fc400030f1409 */
[----:B------:R-:W-:Y:S01]  /*74c0*/  IADD3 R24, P6, PT, R24, UR16, RZ ;  /* 0x0000001018187c10 */ /* 0x000fe2000ffde0ff */
[----:B------:R-:W-:Y:S01]  /*74d0*/  @!P3 IMAD.X R4, RZ, RZ, R16, P5 ;  /* 0x000000ffff04b224 */ /* 0x000fe200028e0610 */
[----:B------:R-:W-:Y:S02]  /*74e0*/  @!P3 LEA R14, P5, R0, R6, 0x2 ;  /* 0x00000006000eb211 */ /* 0x000fe400078a10ff */
[----:B------:R-:W-:Y:S02]  /*74f0*/  IADD3.X R22, PT, PT, R16, UR17, RZ, P6, !PT ;  /* 0x0000001110167c10 */ /* 0x000fe4000b7fe4ff */
[----:B------:R-:W-:Y:S02]  /*7500*/  @!P3 LEA.HI.X R15, R0, R5, R4, 0x2, P5 ;  /* 0x00000005000fb211 */ /* 0x000fe400028f1404 */
[----:B------:R-:W-:Y:S02]  /*7510*/  @!P2 IADD3 R0, P5, PT, R23, R24, RZ ;  /* 0x000000181700a210 */ /* 0x000fe40007fbe0ff */
[----:B------:R-:W-:-:S02]  /*7520*/  IADD3 R24, P6, PT, R24, UR16, RZ ;  /* 0x0000001018187c10 */ /* 0x000fc4000ffde0ff */
[----:B------:R-:W-:Y:S02]  /*7530*/  @!P2 IADD3.X R4, PT, PT, RZ, R22, RZ, P5, !PT ;  /* 0x00000016ff04a210 */ /* 0x000fe40002ffe4ff */
[----:B------:R-:W-:Y:S02]  /*7540*/  @!P2 LEA R16, P5, R0, R6, 0x2 ;  /* 0x000000060010a211 */ /* 0x000fe400078a10ff */
[----:B------:R-:W-:Y:S02]  /*7550*/  IADD3.X R26, PT, PT, R22, UR17, RZ, P6, !PT ;  /* 0x00000011161a7c10 */ /* 0x000fe4000b7fe4ff */
[----:B------:R-:W-:Y:S02]  /*7560*/  @!P2 LEA.HI.X R17, R0, R5, R4, 0x2, P5 ;  /* 0x000000050011a211 */ /* 0x000fe400028f1404 */
[----:B------:R-:W-:Y:S02]  /*7570*/  @!P1 IADD3 R0, P5, PT, R31, R24, RZ ;  /* 0x000000181f009210 */ /* 0x000fe40007fbe0ff */
[----:B---3--:R-:W-:-:S02]  /*7580*/  IADD3 R19, PT, PT, R19, 0x10, RZ ;  /* 0x0000001013137810 */ /* 0x008fc40007ffe0ff */
[----:B------:R-:W-:Y:S01]  /*7590*/  @!P1 IADD3.X R4, PT, PT, RZ, R26, RZ, P5, !PT ;  /* 0x0000001aff049210 */ /* 0x000fe20002ffe4ff */
[----:B0-----:R0:W-:Y:S01]  /*75a0*/  @!P4 STG.E desc[UR18][R8.64], R21 ;  /* 0x000000150800c986 */ /* 0x0011e2000c101912 */
[----:B------:R-:W-:-:S03]  /*75b0*/  @!P1 LEA R22, P5, R0, R6, 0x2 ;  /* 0x0000000600169211 */ /* 0x000fc600078a10ff */
[----:B-1----:R0:W-:Y:S01]  /*75c0*/  @!P3 STG.E desc[UR18][R14.64], R25 ;  /* 0x000000190e00b986 */ /* 0x0021e2000c101912 */
[----:B------:R-:W-:Y:S02]  /*75d0*/  @!P1 LEA.HI.X R23, R0, R5, R4, 0x2, P5 ;  /* 0x0000000500179211 */ /* 0x000fe400028f1404 */
[----:B------:R-:W-:Y:S01]  /*75e0*/  IADD3 R4, PT, PT, R31, 0x1f, RZ ;  /* 0x0000001f1f047810 */ /* 0x000fe20007ffe0ff */
[----:B--2---:R0:W-:Y:S01]  /*75f0*/  @!P2 STG.E desc[UR18][R16.64], R27 ;  /* 0x0000001b1000a986 */ /* 0x0041e2000c101912 */
[----:B------:R-:W-:-:S03]  /*7600*/  ISETP.NE.AND P2, PT, R18, RZ, PT ;  /* 0x000000ff1200720c */ /* 0x000fc60003f45270 */
[----:B----4-:R0:W-:Y:S01]  /*7610*/  @!P1 STG.E desc[UR18][R22.64], R29 ;  /* 0x0000001d16009986 */ /* 0x0101e2000c101912 */
[----:B------:R-:W-:-:S04]  /*7620*/  IADD3 R24, P1, PT, R24, UR16, RZ ;  /* 0x0000001018187c10 */ /* 0x000fc8000ff3e0ff */
[----:B------:R-:W-:-:S05]  /*7630*/  IADD3.X R0, PT, PT, R26, UR17, RZ, P1, !PT ;  /* 0x000000111a007c10 */ /* 0x000fca0008ffe4ff */
[----:B------:R-:W-:Y:S05]  /*7640*/  @P2 BRA `(.L_x_9298) ;  /* 0xfffffffc00402947 */ /* 0x000fea000383ffff */
.L_x_9297:
[----:B------:R-:W-:Y:S05]  /*7650*/  BSYNC.RECONVERGENT B1 ;  /* 0x0000000000017941 */ /* 0x000fea0003800200 */
.L_x_9296:
[----:B------:R-:W-:Y:S05]  /*7660*/  @!P0 BRA `(.L_x_9295) ;  /* 0x00000000004c8947 */ /* 0x000fea0003800000 */
[----:B0-----:R-:W-:Y:S01]  /*7670*/  IMAD R8, R20, 0x84, R3 ;  /* 0x0000008414087824 */ /* 0x001fe200078e0203 */
[----:B------:R-:W-:-:S03]  /*7680*/  IADD3 R12, PT, PT, -R12, RZ, RZ ;  /* 0x000000ff0c0c7210 */ /* 0x000fc60007ffe1ff */
[----:B------:R-:W-:-:S05]  /*7690*/  IMAD R11, R11, 0x4, R8 ;  /* 0x000000040b0b7824 */ /* 0x000fca00078e0208 */
[----:B------:R-:W-:-:S07]  /*76a0*/  IADD3 R10, PT, PT, R10, R11, RZ ;  /* 0x0000000b0a0a7210 */ /* 0x000fce0007ffe0ff */
.L_x_9299:
[----:B------:R-:W-:Y:S02]  /*76b0*/  LOP3.LUT R11, R4, 0x1f, RZ, 0xc0, !PT ;  /* 0x0000001f040b7812 */ /* 0x000fe400078ec0ff */
[----:B------:R-:W-:Y:S02]  /*76c0*/  IADD3 R12, PT, PT, R12, 0x1, RZ ;  /* 0x000000010c0c7810 */ /* 0x000fe40007ffe0ff */
[----:B------:R-:W-:-:S13]  /*76d0*/  ISETP.GE.U32.AND P0, PT, R11, UR4, PT ;  /* 0x000000040b007c0c */ /* 0x000fda000bf06070 */
[----:B---3--:R0:W1:Y:S01]  /*76e0*/  @!P0 LDS R3, [R10] ;  /* 0x000000000a038984 */ /* 0x0080620000000800 */
[----:B------:R-:W-:-:S05]  /*76f0*/  @!P0 IADD3 R4, P1, PT, R11, R24, RZ ;  /* 0x000000180b048210 */ /* 0x000fca0007f3e0ff */
[----:B------:R-:W-:Y:S01]  /*7700*/  @!P0 IMAD.X R9, RZ, RZ, R0, P1 ;  /* 0x000000ffff098224 */ /* 0x000fe200008e0600 */
[----:B------:R-:W-:Y:S01]  /*7710*/  @!P0 LEA R8, P1, R4, R6, 0x2 ;  /* 0x0000000604088211 */ /* 0x000fe200078210ff */
[----:B0-----:R-:W-:-:S03]  /*7720*/  VIADD R10, R10, 0x4 ;  /* 0x000000040a0a7836 */ /* 0x001fc60000000000 */
[----:B------:R-:W-:Y:S02]  /*7730*/  @!P0 LEA.HI.X R9, R4, R5, R9, 0x2, P1 ;  /* 0x0000000504098211 */ /* 0x000fe400008f1409 */
[----:B------:R-:W-:Y:S02]  /*7740*/  ISETP.NE.AND P1, PT, R12, RZ, PT ;  /* 0x000000ff0c00720c */ /* 0x000fe40003f25270 */
[----:B------:R-:W-:Y:S01]  /*7750*/  IADD3 R4, PT, PT, R11, 0x1f, RZ ;  /* 0x0000001f0b047810 */ /* 0x000fe20007ffe0ff */
[----:B-1----:R3:W-:Y:S01]  /*7760*/  @!P0 STG.E desc[UR18][R8.64], R3 ;  /* 0x0000000308008986 */ /* 0x0027e2000c101912 */
[----:B------:R-:W-:-:S04]  /*7770*/  IADD3 R24, P0, PT, R24, UR16, RZ ;  /* 0x0000001018187c10 */ /* 0x000fc8000ff1e0ff */
[----:B------:R-:W-:-:S05]  /*7780*/  IADD3.X R0, PT, PT, R0, UR17, RZ, P0, !PT ;  /* 0x0000001100007c10 */ /* 0x000fca00087fe4ff */
[----:B------:R-:W-:Y:S05]  /*7790*/  @P1 BRA `(.L_x_9299) ;  /* 0xfffffffc00c41947 */ /* 0x000fea000383ffff */
.L_x_9295:
[----:B------:R-:W-:Y:S05]  /*77a0*/  BSYNC.RECONVERGENT B0 ;  /* 0x0000000000007941 */ /* 0x000fea0003800200 */
.L_x_9294:
        /* <DEDUP_REMOVED lines=8> */
[----:B01-3--:R-:W0:Y:S01]  /*7830*/  @!P0 S2R R9, SR_CgaCtaId ;  /* 0x0000000000098919 */ /* 0x00be220000008800 */
[----:B------:R-:W-:Y:S02]  /*7840*/  @!P0 MOV R8, 0x400 ;  /* 0x0000040000088802 */ /* 0x000fe40000000f00 */
[----:B------:R-:W-:-:S04]  /*7850*/  @!P0 SHF.R.U32.HI R7, RZ, 0x3, R2 ;  /* 0x00000003ff078819 */ /* 0x000fc80000011602 */
[----:B------:R-:W-:Y:S02]  /*7860*/  @!P0 LOP3.LUT R7, R7, 0x7c, RZ, 0xc0, !PT ;  /* 0x0000007c07078812 */ /* 0x000fe400078ec0ff */
[----:B----4-:R-:W-:-:S05]  /*7870*/  FMNMX R0, R13, R0, !PT ;  /* 0x000000000d007209 */ /* 0x010fca0007800000 */
[----:B------:R-:W1:Y:S02]  /*7880*/  SHFL.DOWN PT, R3, R0, 0x8, 0x1f ;  /* 0x09001f0000037f89 */ /* 0x000e6400000e0000 */
[----:B-1----:R-:W-:Y:S02]  /*7890*/  FMNMX R3, R0, R3, !PT ;  /* 0x0000000300037209 */ /* 0x002fe40007800000 */
[----:B0-----:R-:W-:-:S03]  /*78a0*/  @!P0 LEA R0, R9, R8, 0x18 ;  /* 0x0000000809008211 */ /* 0x001fc600078ec0ff */
[----:B------:R-:W0:Y:S01]  /*78b0*/  SHFL.DOWN PT, R4, R3, 0x4, 0x1f ;  /* 0x08801f0003047f89 */ /* 0x000e2200000e0000 */
[----:B------:R-:W-:Y:S02]  /*78c0*/  @!P0 IADD3 R0, PT, PT, R7, R0, RZ ;  /* 0x0000000007008210 */ /* 0x000fe40007ffe0ff */
        /* <DEDUP_REMOVED lines=23> */
.L_x_9308:
[----:B------:R-:W-:Y:S02]  /*7a40*/  ISETP.NE.AND P0, PT, R2, RZ, PT ;  /* 0x000000ff0200720c */ /* 0x000fe40003f05270 */
[----:B-1----:R-:W-:-:S11]  /*7a50*/  FMNMX R3, R4, R5, !PT ;  /* 0x0000000504037209 */ /* 0x002fd60007800000 */
[----:B------:R-:W-:Y:S05]  /*7a60*/  @P0 BRA `(.L_x_9301) ;  /* 0x0000000000080947 */ /* 0x000fea0003800000 */
[----:B0-----:R-:W0:Y:S02]  /*7a70*/  LDC.64 R4, c[0x0][0x3a8] ;  /* 0x0000ea00ff047b82 */ /* 0x001e240000000a00 */
[----:B0-----:R1:W-:Y:S02]  /*7a80*/  REDG.E.MAX.S32.STRONG.GPU desc[UR18][R4.64], R3 ;  /* 0x000000030400798e */ /* 0x0013e4000d12e312 */
.L_x_9301:
[----:B------:R-:W-:Y:S05]  /*7a90*/  BSYNC B0 ;  /* 0x0000000000007941 */ /* 0x000fea0003800000 */
.L_x_9300:
        /* <DEDUP_REMOVED lines=10> */
[----:B01----:R-:W-:-:S07]  /*7b40*/  MOV R7, 0x7b60 ;  /* 0x00007b6000077802 */ /* 0x003fce0000000f00 */
[----:B--23--:R-:W-:Y:S05]  /*7b50*/  CALL.REL.NOINC `($__internal_281_$__cuda_sm20_rcp_rn_f32_slowpath) ;  /* 0x0000000400987944 */ /* 0x00cfea0003c00000 */
[----:B------:R-:W-:Y:S05]  /*7b60*/  BRA `(.L_x_9304) ;  /* 0x0000000000147947 */ /* 0x000fea0003800000 */
.L_x_9303:
[----:B-12---:R-:W1:Y:S01]  /*7b70*/  MUFU.RCP R5, UR5 ;  /* 0x0000000500057d08 */ /* 0x006e620008001000 */
[----:B------:R-:W-:-:S05]  /*7b80*/  MOV R0, UR5 ;  /* 0x0000000500007c02 */ /* 0x000fca0008000f00 */
[----:B-1----:R-:W-:-:S04]  /*7b90*/  FFMA R0, R5, R0, -1 ;  /* 0xbf80000005007423 */ /* 0x002fc80000000000 */
[----:B------:R-:W-:-:S04]  /*7ba0*/  FADD.FTZ R0, -R0, -RZ ;  /* 0x800000ff00007221 */ /* 0x000fc80000010100 */
[----:B------:R-:W-:-:S07]  /*7bb0*/  FFMA R5, R5, R0, R5 ;  /* 0x0000000005057223 */ /* 0x000fce0000000005 */
.L_x_9304:
[----:B---3--:R-:W1:Y:S02]  /*7bc0*/  LDC.64 R2, c[0x0][0x3b0] ;  /* 0x0000ec00ff027b82 */ /* 0x008e640000000a00 */
[----:B-1----:R-:W-:Y:S01]  /*7bd0*/  STG.E desc[UR18][R2.64], R5 ;  /* 0x0000000502007986 */ /* 0x002fe2000c101912 */
[----:B------:R-:W-:Y:S05]  /*7be0*/  EXIT ;  /* 0x000000000000794d */ /* 0x000fea0003800000 */
.L_x_9302:
[----:B------:R-:W-:Y:S02]  /*7bf0*/  HFMA2 R9, -RZ, RZ, 0, 1.847743988037109375e-06 ;  /* 0x0000001fff097431 */ /* 0x000fe400000001ff */
[----:B------:R-:W-:Y:S01]  /*7c00*/  IMAD.MOV.U32 R7, RZ, RZ, 0x4 ;  /* 0x00000004ff077424 */ /* 0x000fe200078e00ff */
[----:B------:R-:W-:-:S07]  /*7c10*/  MOV R6, 0xffffffff ;  /* 0xffffffff00067802 */ /* 0x000fce0000000f00 */
[----:B01----:R-:W-:Y:S05]  /*7c20*/  WARPSYNC.COLLECTIVE R6, `(.L_x_9305) ;  /* 0x0000000006087348 */ /* 0x003fea0003c00000 */
[----:B-1----:R1:W2:Y:S02]  /*7c30*/  SHFL.DOWN P0, R5, R0, R7, R9 ;  /* 0x0800000700057389 */ /* 0x0022a40000000009 */
[----:B012---:R-:W-:Y:S05]  /*7c40*/  ENDCOLLECTIVE ;  /* 0x000000000000791b */ /* 0x007fea0003800000 */
.L_x_9305:
[----:B------:R-:W-:Y:S02]  /*7c50*/  HFMA2 R7, -RZ, RZ, 0, 1.1920928955078125e-07 ;  /* 0x00000002ff077431 */ /* 0x000fe400000001ff */
[----:B------:R-:W-:-:S05]  /*7c60*/  IMAD.MOV.U32 R3, RZ, RZ, R5 ;  /* 0x000000ffff037224 */ /* 0x000fca00078e0005 */
[----:B------:R-:W-:-:S04]  /*7c70*/  FMNMX R3, R3, R0, !PT ;  /* 0x0000000003037209 */ /* 0x000fc80007800000 */
[----:B------:R-:W-:-:S07]  /*7c80*/  MOV R0, R3 ;  /* 0x0000000300007202 */ /* 0x000fce0000000f00 */
[----:B------:R-:W-:Y:S05]  /*7c90*/  WARPSYNC.COLLECTIVE R6, `(.L_x_9306) ;  /* 0x0000000006087348 */ /* 0x000fea0003c00000 */
[----:B------:R0:W1:Y:S02]  /*7ca0*/  SHFL.DOWN P0, R5, R0, R7, R9 ;  /* 0x0800000700057389 */ /* 0x0000640000000009 */
[----:B01----:R-:W-:Y:S05]  /*7cb0*/  ENDCOLLECTIVE ;  /* 0x000000000000791b */ /* 0x003fea0003800000 */
.L_x_9306:
[----:B------:R-:W-:Y:S02]  /*7cc0*/  HFMA2 R7, -RZ, RZ, 0, 5.9604644775390625e-08 ;  /* 0x00000001ff077431 */ /* 0x000fe400000001ff */
[----:B------:R-:W-:-:S05]  /*7cd0*/  IMAD.MOV.U32 R4, RZ, RZ, R5 ;  /* 0x000000ffff047224 */ /* 0x000fca00078e0005 */
[----:B------:R-:W-:-:S04]  /*7ce0*/  FMNMX R4, R3, R4, !PT ;  /* 0x0000000403047209 */ /* 0x000fc80007800000 */
[----:B------:R-:W-:-:S07]  /*7cf0*/  MOV R0, R4 ;  /* 0x0000000400007202 */ /* 0x000fce0000000f00 */
[----:B------:R-:W-:Y:S05]  /*7d00*/  WARPSYNC.COLLECTIVE R6, `(.L_x_9307) ;  /* 0x0000000006087348 */ /* 0x000fea0003c00000 */
[----:B------:R0:W1:Y:S02]  /*7d10*/  SHFL.DOWN P0, R5, R0, R7, R9 ;  /* 0x0800000700057389 */ /* 0x0000640000000009 */
[----:B01----:R-:W-:Y:S05]  /*7d20*/  ENDCOLLECTIVE ;  /* 0x000000000000791b */ /* 0x003fea0003800000 */
.L_x_9307:
[----:B------:R-:W-:Y:S05]  /*7d30*/  BRA `(.L_x_9308) ;  /* 0xfffffffc00407947 */ /* 0x000fea000383ffff */
        .weak           $__internal_280_$__cuda_sm20_div_u64
        .type           $__internal_280_$__cuda_sm20_div_u64,@function
        .size           $__internal_280_$__cuda_sm20_div_u64,($__internal_281_$__cuda_sm20_rcp_rn_f32_slowpath - $__internal_280_$__cuda_sm20_div_u64)
$__internal_280_$__cuda_sm20_div_u64:
        /* <DEDUP_REMOVED lines=71> */
[----:B------:R-:W-:Y:S11]  /*81b0*/  RET.REL.NODEC R4 `(_ZN18transformer_engine6detail43dgated_act_cast_transpose_kernel_notalignedILi1ELi4Eff13__nv_fp8_e4m3NS_5EmptyEXadL_ZNS_5dgeluIffEET_T0_RKS3_EEXadL_ZNS_4geluIffEES5_S6_S8_EEEEvPKT2_SC_PT3_SE_PKT1_PSF_SI_mmm) ;  /* 0xffffff7c04907950 */ /* 0x000ff60003c3ffff */
        .weak           $__internal_281_$__cuda_sm20_rcp_rn_f32_slowpath
        .type           $__internal_281_$__cuda_sm20_rcp_rn_f32_slowpath,@function
        .size           $__internal_281_$__cuda_sm20_rcp_rn_f32_slowpath,(.L_x_29582 - $__internal_281_$__cuda_sm20_rcp_rn_f32_slowpath)
$__internal_281_$__cuda_sm20_rcp_rn_f32_slowpath:
        /* <DEDUP_REMOVED lines=15> */
.L_x_9309:
        /* <DEDUP_REMOVED lines=33> */
.L_x_9311:
[----:B------:R0:W1:Y:S02]  /*84c0*/  MUFU.RCP R2, R0 ;  /* 0x0000000000027308 */ /* 0x0000640000001000 */
.L_x_9310:
[----:B------:R-:W-:Y:S02]  /*84d0*/  HFMA2 R3, -RZ, RZ, 0, 0 ;  /* 0x00000000ff037431 */ /* 0x000fe400000001ff */
[----:B-1-3--:R-:W-:Y:S01]  /*84e0*/  IMAD.MOV.U32 R5, RZ, RZ, R2 ;  /* 0x000000ffff057224 */ /* 0x00afe200078e0002 */
[----:B------:R-:W-:-:S04]  /*84f0*/  MOV R2, R7 ;  /* 0x0000000700027202 */ /* 0x000fc80000000f00 */
[----:B0-2---:R-:W-:Y:S05]  /*8500*/  RET.REL.NODEC R2 `(_ZN18transformer_engine6detail43dgated_act_cast_transpose_kernel_notalignedILi1ELi4Eff13__nv_fp8_e4m3NS_5EmptyEXadL_ZNS_5dgeluIffEET_T0_RKS3_EEXadL_ZNS_4geluIffEES5_S6_S8_EEEEvPKT2_SC_PT3_SE_PKT1_PSF_SI_mmm) ;  /* 0xffffff7802bc7950 */ /* 0x005fea0003c3ffff */
.L_x_9312:
        /* <DEDUP_REMOVED lines=15> */
.L_x_29582:


//--------------------- .text._ZN18transformer_engine6detail32dgated_act_cast_transpose_kernelILi1ELi4Eff13__nv_fp8_e4m3NS_5EmptyEXadL_ZNS_5dgeluIffEET_T0_RKS3_EEXadL_ZNS_4geluIffEES5_S6_S8_EEEEvPKT2_SC_PT3_SE_PKT1_PSF_SI_mmm --------------------------
	.section	.text._ZN18transformer_engine6detail32dgated_act_cast_transpose_kernelILi1ELi4Eff13__nv_fp8_e4m3NS_5EmptyEXadL_ZNS_5dgeluIffEET_T0_RKS3_EEXadL_ZNS_4geluIffEES5_S6_S8_EEEEvPKT2_SC_PT3_SE_PKT1_PSF_SI_mmm,"ax",@progbits
	.align	128
        .global         _ZN18transformer_engine6detail32dgated_act_cast_transpose_kernelILi1ELi4Eff13__nv_fp8_e4m3NS_5EmptyEXadL_ZNS_5dgeluIffEET_T0_RKS3_EEXadL_ZNS_4geluIffEES5_S6_S8_EEEEvPKT2_SC_PT3_SE_PKT1_PSF_SI_mmm
        .type           _ZN18transformer_engine6detail32dgated_act_cast_transpose_kernelILi1ELi4Eff13__nv_fp8_e4m3NS_5EmptyEXadL_ZNS_5dgeluIffEET_T0_RKS3_EEXadL_ZNS_4geluIffEES5_S6_S8_EEEEvPKT2_SC_PT3_SE_PKT1_PSF_SI_mmm,@function
        .size           _ZN18transformer_engine6detail32dgated_act_cast_transpose_kernelILi1ELi4Eff13__nv_fp8_e4m3NS_5EmptyEXadL_ZNS_5dgeluIffEET_T0_RKS3_EEXadL_ZNS_4geluIffEES5_S6_S8_EEEEvPKT2_SC_PT3_SE_PKT1_PSF_SI_mmm,(.L_x_29584 - _ZN18transformer_engine6detail32dgated_act_cast_transpose_kernelILi1ELi4Eff13__nv_fp8_e4m3NS_5EmptyEXadL_ZNS_5dgeluIffEET_T0_RKS3_EEXadL_ZNS_4geluIffEES5_S6_S8_EEEEvPKT2_SC_PT3_SE_PKT1_PSF_SI_mmm)
        .other          _ZN18transformer_engine6detail32dgated_act_cast_transpose_kernelILi1ELi4Eff13__nv_fp8_e4m3NS_5EmptyEXadL_ZNS_5dgeluIffEET_T0_RKS3_EEXadL_ZNS_4geluIffEES5_S6_S8_EEEEvPKT2_SC_PT3_SE_PKT1_PSF_SI_mmm,@"STO_CUDA_ENTRY STV_DEFAULT"
_ZN18transformer_engine6detail32dgated_act_cast_transpose_kernelILi1ELi4Eff13__nv_fp8_e4m3NS_5EmptyEXadL_ZNS_5dgeluIffEET_T0_RKS3_EEXadL_ZNS_4geluIffEES5_S6_S8_EEEEvPKT2_SC_PT3_SE_PKT1_PSF_SI_mmm:
.text._ZN18transformer_engine6detail32dgated_act_cast_transpose_kernelILi1ELi4Eff13__nv_fp8_e4m3NS_5EmptyEXadL_ZNS_5dgeluIffEET_T0_RKS3_EEXadL_ZNS_4geluIffEES5_S6_S8_EEEEvPKT2_SC_PT3_SE_PKT1_PSF_SI_mmm:
        /* <DEDUP_REMOVED lines=39> */
.L_x_9313:
[----:B------:R-:W-:-:S07]  /*0270*/  MOV R4, 0x290 ;  /* 0x0000029000047802 */ /* 0x000fce0000000f00 */
[----:B------:R-:W-:Y:S05]  /*0280*/  CALL.REL.NOINC `($__internal_282_$__cuda_sm20_div_u64) ;  /* 0x0000005c00147944 */ /* 0x000fea0003c00000 */
        /* <DEDUP_REMOVED lines=11> */
.L_x_9314:
        /* <DEDUP_REMOVED lines=12> */
[----:B------:R-:W-:Y:S02]  /*0400*/  UIADD3 UR17, UPT, UPT, UR13, UR17, URZ ;  /* 0x000000110d117290 */ /* 0x000fe4000fffe0ff */
[----:B--2---:R-:W-:Y:S01]  /*0410*/  ULEA UR19, UP1, UR7, UR10, 0x2 ;  /* 0x0000000a07137291 */ /* 0x004fe2000f8210ff */
[----:B0-----:R-:W-:Y:S01]  /*0420*/  SHF.R.U32.HI R35, RZ, 0x5, R0 ;  /* 0x00000005ff237819 */ /* 0x001fe20000011600 */
[----:B------:R-:W-:-:S03]  /*0430*/  ULEA.HI.X UR13, UR12, UR16, UR17, 0x8, UP0 ;  /* 0x000000100c0d7291 */ /* 0x000fc600080f4411 */
[C---:B------:R-:W-:Y:S01]  /*0440*/  SHF.L.U32 R21, R35.reuse, 0x2, RZ ;  /* 0x0000000223157819 */ /* 0x040fe200000006ff */
[----:B------:R-:W-:Y:S01]  /*0450*/  ULEA.HI.X UR20, UR7, UR11, UR13, 0x2, UP1 ;  /* 0x0000000b07147291 */ /* 0x000fe200088f140d */
[----:B------:R-:W-:Y:S02]  /*0460*/  SHF.L.U32 R35, R35, 0x4, RZ ;  /* 0x0000000423237819 */ /* 0x000fe400000006ff */
[----:B------:R-:W-:-:S03]  /*0470*/  IADD3 R17, PT, PT, -R21, R0, RZ ;  /* 0x0000000015117210 */ /* 0x000fc60007ffe1ff */
[----:B------:R-:W-:Y:S01]  /*0480*/  IMAD R15, R35, UR25, RZ ;  /* 0x00000019230f7c24 */ /* 0x000fe2000f8e02ff */
[----:B------:R-:W-:-:S05]  /*0490*/  LOP3.LUT R2, R17, 0x1f, RZ, 0xc0, !PT ;  /* 0x0000001f11027812 */ /* 0x000fca00078ec0ff */
[----:B------:R-:W-:-:S05]  /*04a0*/  IMAD.WIDE.U32 R2, R35, UR24, R2 ;  /* 0x0000001823027c25 */ /* 0x000fca000f8e0002 */
[----:B------:R-:W-:-:S03]  /*04b0*/  IADD3 R3, PT, PT, R3, R15, RZ ;  /* 0x0000000f03037210 */ /* 0x000fc60007ffe0ff */
[----:B------:R-:W-:-:S05]  /*04c0*/  IMAD.WIDE.U32 R4, R35, UR24, R2 ;  /* 0x0000001823047c25 */ /* 0x000fca000f8e0002 */
[----:B------:R-:W-:Y:S02]  /*04d0*/  IADD3 R24, PT, PT, R15, R5, RZ ;  /* 0x000000050f187210 */ /* 0x000fe40007ffe0ff */
[C---:B------:R-:W-:Y:S02]  /*04e0*/  SHF.L.U32 R14, R4.reuse, 0x2, RZ ;  /* 0x00000002040e7819 */ /* 0x040fe400000006ff */
[----:B------:R-:W-:Y:S02]  /*04f0*/  SHF.L.U64.HI R16, R4, 0x2, R24 ;  /* 0x0000000204107819 */ /* 0x000fe40000010218 */
[----:B------:R-:W-:-:S04]  /*0500*/  IADD3 R6, P0, PT, R14, UR19, RZ ;  /* 0x000000130e067c10 */ /* 0x000fc8000ff1e0ff */
[----:B------:R-:W-:-:S05]  /*0510*/  IADD3.X R7, PT, PT, R16, UR20, RZ, P0, !PT ;  /* 0x0000001410077c10 */ /* 0x000fca00087fe4ff */
[----:B---3--:R0:W2:Y:S01]  /*0520*/  LDG.E R43, desc[UR22][R6.64] ;  /* 0x00000016062b7981 */ /* 0x0080a2000c1e1900 */
[----:B------:R-:W-:Y:S02]  /*0530*/  USHF.L.U32 UR21, UR24, 0x3, URZ ;  /* 0x0000000318157899 */ /* 0x000fe400080006ff */
[----:B------:R-:W-:-:S04]  /*0540*/  USHF.L.U64.HI UR26, UR24, 0x3, UR25 ;  /* 0x00000003181a7899 */ /* 0x000fc80008010219 */
[----:B------:R-:W-:-:S04]  /*0550*/  IADD3 R8, P0, PT, R6, UR21, RZ ;  /* 0x0000001506087c10 */ /* 0x000fc8000ff1e0ff */
[----:B------:R-:W-:-:S05]  /*0560*/  IADD3.X R9, PT, PT, R7, UR26, RZ, P0, !PT ;  /* 0x0000001a07097c10 */ /* 0x000fca00087fe4ff */
[----:B------:R1:W3:Y:S01]  /*0570*/  LDG.E R40, desc[UR22][R8.64] ;  /* 0x0000001608287981 */ /* 0x0002e2000c1e1900 */
[----:B------:R-:W-:-:S04]  /*0580*/  IADD3 R10, P0, PT, R8, UR21, RZ ;  /* 0x00000015080a7c10 */ /* 0x000fc8000ff1e0ff */
[----:B------:R-:W-:-:S05]  /*0590*/  IADD3.X R11, PT, PT, R9, UR26, RZ, P0, !PT ;  /* 0x0000001a090b7c10 */ /* 0x000fca00087fe4ff */
[----:B------:R5:W3:Y:S01]  /*05a0*/  LDG.E R42, desc[UR22][R10.64] ;  /* 0x000000160a2a7981 */ /* 0x000ae2000c1e1900 */
[----:B------:R-:W-:-:S04]  /*05b0*/  IADD3 R32, P0, PT, R10, UR21, RZ ;  /* 0x000000150a207c10 */ /* 0x000fc8000ff1e0ff */
[----:B------:R-:W-:-:S05]  /*05c0*/  IADD3.X R33, PT, PT, R11, UR26, RZ, P0, !PT ;  /* 0x0000001a0b217c10 */ /* 0x000fca00087fe4ff */
[----:B------:R-:W3:Y:S01]  /*05d0*/  LDG.E R32, desc[UR22][R32.64] ;  /* 0x0000001620207981 */ /* 0x000ee2000c1e1900 */
[----:B------:R-:W-:Y:S01]  /*05e0*/  ULEA UR10, UP0, UR12, UR15, 0x7 ;  /* 0x0000000f0c0a7291 */ /* 0x000fe2000f8038ff */
[----:B0-----:R-:W-:Y:S01]  /*05f0*/  IADD3 R6, PT, PT, R17, -0x1, RZ ;  /* 0xffffffff11067810 */ /* 0x001fe20007ffe0ff */
[----:B------:R-:W-:Y:S01]  /*0600*/  USHF.L.U32 UR29, UR24, 0x2, URZ ;  /* 0x00000002181d7899 */ /* 0x000fe200080006ff */
[----:B------:R-:W-:Y:S01]  /*0610*/  MOV R7, RZ ;  /* 0x000000ff00077202 */ /* 0x000fe20000000f00 */
[----:B------:R-:W-:Y:S01]  /*0620*/  ULEA UR15, UP1, UR10, UR8, 0x2 ;  /* 0x000000080a0f7291 */ /* 0x000fe2000f8210ff */
[----:B------:R-:W-:Y:S01]  /*0630*/  LOP3.LUT R6, R6, 0x1f, RZ, 0xc0, !PT ;  /* 0x0000001f06067812 */ /* 0x000fe200078ec0ff */
[----:B------:R-:W-:Y:S02]  /*0640*/  ULEA.HI.X UR12, UR12, UR16, UR17, 0x7, UP0 ;  /* 0x000000100c0c7291 */ /* 0x000fe400080f3c11 */
[----:B------:R-:W-:Y:S02]  /*0650*/  USHF.L.U64.HI UR30, UR24, 0x2, UR25 ;  /* 0x00000002181e7899 */ /* 0x000fe40008010219 */
[----:B------:R-:W-:Y:S01]  /*0660*/  ULEA.HI.X UR12, UR10, UR9, UR12, 0x2, UP1 ;  /* 0x000000090a0c7291 */ /* 0x000fe200088f140c */
[C---:B-1----:R-:W-:Y:S01]  /*0670*/  LEA R8, P0, R2.reuse, UR15, 0x2 ;  /* 0x0000000f02087c11 */ /* 0x042fe2000f8010ff */
[----:B------:R-:W-:Y:S01]  /*0680*/  IMAD.WIDE.U32 R6, R35, UR24, R6 ;  /* 0x0000001823067c25 */ /* 0x000fe2000f8e0006 */
[----:B------:R-:W-:Y:S01]  /*0690*/  UIADD3 UR27, UP0, UPT, UR29, UR19, URZ ;  /* 0x000000131d1b7290 */ /* 0x000fe2000ff1e0ff */
[----:B------:R-:W-:Y:S01]  /*06a0*/  MOV R28, 0x3f800000 ;  /* 0x3f800000001c7802 */ /* 0x000fe20000000f00 */
[----:B------:R-:W0:Y:S01]  /*06b0*/  LDCU.128 UR8, c[0x0][0x390] ;  /* 0x00007200ff0877ac */ /* 0x000e220008000c00 */
[----:B------:R-:W-:-:S02]  /*06c0*/  LEA.HI.X R9, R2, UR12, R3, 0x2, P0 ;  /* 0x0000000c02097c11 */ /* 0x000fc400080f1403 */
[----:B----4-:R-:W-:Y:S02]  /*06d0*/  ISETP.NE.U32.AND P0, PT, RZ, UR32, PT ;  /* 0x00000020ff007c0c */ /* 0x010fe4000bf05070 */
[----:B------:R-:W-:Y:S02]  /*06e0*/  IADD3 R2, P1, PT, R8, UR29, RZ ;  /* 0x0000001d08027c10 */ /* 0x000fe4000ff3e0ff */
[----:B------:R-:W-:Y:S01]  /*06f0*/  IADD3 R7, PT, PT, R15, R7, RZ ;  /* 0x000000070f077210 */ /* 0x000fe20007ffe0ff */
[----:B------:R-:W-:Y:S01]  /*0700*/  UIADD3.X UR28, UPT, UPT, UR30, UR20, URZ, UP0, !UPT ;  /* 0x000000141e1c7290 */ /* 0x000fe200087fe4ff */
[----:B------:R-:W-:Y:S01]  /*0710*/  ISETP.NE.AND.EX P0, PT, RZ, UR33, PT, P0 ;  /* 0x00000021ff007c0c */ /* 0x000fe2000bf05300 */
[----:B------:R1:W4:Y:S01]  /*0720*/  LDG.E R38, desc[UR22][R8.64] ;  /* 0x0000001608267981 */ /* 0x000322000c1e1900 */
[----:B------:R-:W-:Y:S01]  /*0730*/  IADD3.X R3, PT, PT, R9, UR30, RZ, P1, !PT ;  /* 0x0000001e09037c10 */ /* 0x000fe20008ffe4ff */
[----:B-----5:R-:W-:Y:S01]  /*0740*/  IMAD.WIDE.U32 R10, R35, UR24, R6 ;  /* 0x00000018230a7c25 */ /* 0x020fe2000f8e0006 */
[----:B------:R-:W-:-:S03]  /*0750*/  IADD3 R12, P1, PT, R2, UR29, RZ ;  /* 0x0000001d020c7c10 */ /* 0x000fc6000ff3e0ff */
[----:B------:R5:W4:Y:S01]  /*0760*/  LDG.E R37, desc[UR22][R2.64] ;  /* 0x0000001602257981 */ /* 0x000b22000c1e1900 */
[----:B------:R-:W-:Y:S02]  /*0770*/  IADD3.X R13, PT, PT, R3, UR30, RZ, P1, !PT ;  /* 0x0000001e030d7c10 */ /* 0x000fe40008ffe4ff */
[----:B------:R-:W-:Y:S02]  /*0780*/  IADD3 R44, P2, PT, R10, UR21, RZ ;  /* 0x000000150a2c7c10 */ /* 0x000fe4000ff5e0ff */
[----:B-1----:R-:W-:Y:S01]  /*0790*/  IADD3 R8, P1, PT, R14, UR27, RZ ;  /* 0x0000001b0e087c10 */ /* 0x002fe2000ff3e0ff */
[----:B------:R-:W1:Y:S01]  /*07a0*/  @P0 LDC.64 R22, c[0x0][0x3a0] ;  /* 0x0000e800ff160b82 */ /* 0x000e620000000a00 */
[----:B------:R-:W4:Y:S02]  /*07b0*/  LDG.E R34, desc[UR22][R12.64] ;  /* 0x000000160c227981 */ /* 0x000f24000c1e1900 */
[----:B------:R-:W-:Y:S02]  /*07c0*/  IADD3.X R9, PT, PT, R16, UR28, RZ, P1, !PT ;  /* 0x0000001c10097c10 */ /* 0x000fe40008ffe4ff */
[----:B------:R-:W-:-:S02]  /*07d0*/  IADD3 R10, P1, PT, R8, UR21, RZ ;  /* 0x00000015080a7c10 */ /* 0x000fc4000ff3e0ff */
[----:B------:R-:W-:Y:S01]  /*07e0*/  IADD3.X R5, PT, PT, R15, UR26, R11, P2, !PT ;  /* 0x0000001a0f057c10 */ /* 0x000fe200097fe40b */
[----:B------:R-:W4:Y:S01]  /*07f0*/  LDG.E R33, desc[UR22][R8.64] ;  /* 0x0000001608217981 */ /* 0x000f22000c1e1900 */
[----:B------:R-:W-:Y:S02]  /*0800*/  IADD3.X R11, PT, PT, R9, UR26, RZ, P1, !PT ;  /* 0x0000001a090b7c10 */ /* 0x000fe40008ffe4ff */
[----:B------:R-:W-:Y:S02]  /*0810*/  IADD3 R14, P1, PT, R10, UR21, RZ ;  /* 0x000000150a0e7c10 */ /* 0x000fe4000ff3e0ff */
[----:B------:R-:W-:Y:S01]  /*0820*/  IADD3 R18, P2, PT, R12, UR29, RZ ;  /* 0x0000001d0c127c10 */ /* 0x000fe2000ff5e0ff */
[----:B------:R0:W4:Y:S01]  /*0830*/  LDG.E R31, desc[UR22][R10.64] ;  /* 0x000000160a1f7981 */ /* 0x000122000c1e1900 */
[C---:B------:R-:W-:Y:S02]  /*0840*/  SHF.L.U64.HI R5, R44.reuse, 0x2, R5 ;  /* 0x000000022c057819 */ /* 0x040fe40000010205 */
[----:B------:R-:W-:-:S02]  /*0850*/  SHF.L.U32 R44, R44, 0x2, RZ ;  /* 0x000000022c2c7819 */ /* 0x000fc400000006ff */
[----:B------:R-:W-:Y:S02]  /*0860*/  IADD3.X R15, PT, PT, R11, UR26, RZ, P1, !PT ;  /* 0x0000001a0b0f7c10 */ /* 0x000fe40008ffe4ff */
[----:B------:R-:W-:Y:S02]  /*0870*/  IADD3.X R19, PT, PT, R13, UR30, RZ, P2, !PT ;  /* 0x0000001e0d137c10 */ /* 0x000fe400097fe4ff */
[----:B------:R-:W-:Y:S01]  /*0880*/  IADD3 R26, P1, PT, R14, UR21, RZ ;  /* 0x000000150e1a7c10 */ /* 0x000fe2000ff3e0ff */
[----:B-1----:R-:W4:Y:S01]  /*0890*/  @P0 LDG.E R22, desc[UR22][R22.64] ;  /* 0x0000001616160981 */ /* 0x002f22000c1e1900 */
[----:B------:R-:W-:Y:S02]  /*08a0*/  IADD3 R46, P2, PT, R44, UR19, RZ ;  /* 0x000000132c2e7c10 */ /* 0x000fe4000ff5e0ff */
[----:B------:R-:W-:Y:S01]  /*08b0*/  IADD3.X R27, PT, PT, R15, UR26, RZ, P1, !PT ;  /* 0x0000001a0f1b7c10 */ /* 0x000fe20008ffe4ff */
[----:B------:R-:W4:Y:S01]  /*08c0*/  LDG.E R29, desc[UR22][R18.64] ;  /* 0x00000016121d7981 */ /* 0x000f22000c1e1900 */
[----:B------:R-:W-:-:S02]  /*08d0*/  IADD3.X R47, PT, PT, R5, UR20, RZ, P2, !PT ;  /* 0x00000014052f7c10 */ /* 0x000fc400097fe4ff */
[----:B-----5:R-:W-:Y:S01]  /*08e0*/  IADD3 R2, P1, PT, R46, UR21, RZ ;  /* 0x000000152e027c10 */ /* 0x020fe2000ff3e0ff */
[----:B------:R1:W5:Y:S03]  /*08f0*/  LDG.E R30, desc[UR22][R14.64] ;  /* 0x000000160e1e7981 */ /* 0x000366000c1e1900 */
[----:B------:R-:W-:Y:S01]  /*0900*/  IADD3.X R3, PT, PT, R47, UR26, RZ, P1, !PT ;  /* 0x0000001a2f037c10 */ /* 0x000fe20008ffe4ff */
[----:B------:R-:W5:Y:S04]  /*0910*/  LDG.E R16, desc[UR22][R46.64] ;  /* 0x000000162e107981 */ /* 0x000f68000c1e1900 */
[----:B------:R-:W5:Y:S04]  /*0920*/  LDG.E R12, desc[UR22][R2.64] ;  /* 0x00000016020c7981 */ /* 0x000f68000c1e1900 */
[----:B------:R-:W5:Y:S01]  /*0930*/  LDG.E R27, desc[UR22][R26.64] ;  /* 0x000000161a1b7981 */ /* 0x000f62000c1e1900 */
[----:B------:R-:W-:-:S04]  /*0940*/  IADD3 R6, P1, PT, R6, UR29, RZ ;  /* 0x0000001d06067c10 */ /* 0x000fc8000ff3e0ff */
[----:B------:R-:W-:Y:S02]  /*0950*/  IADD3.X R7, PT, PT, R7, UR30, RZ, P1, !PT ;  /* 0x0000001e07077c10 */ /* 0x000fe40008ffe4ff */
[----:B0-----:R-:W-:-:S04]  /*0960*/  LEA R10, P1, R6, UR15, 0x2 ;  /* 0x0000000f060a7c11 */ /* 0x001fc8000f8210ff */
[----:B------:R-:W-:Y:S02]  /*0970*/  LEA.HI.X R11, R6, UR12, R7, 0x2, P1 ;  /* 0x0000000c060b7c11 */ /* 0x000fe400088f1407 */
[----:B-1----:R-:W-:-:S03]  /*0980*/  IADD3 R14, P2, PT, R10, UR29, RZ ;  /* 0x0000001d0a0e7c10 */ /* 0x002fc6000ff5e0ff */
[----:B------:R0:W5:Y:S01]  /*0990*/  LDG.E R13, desc[UR22][R10.64] ;  /* 0x000000160a0d7981 */ /* 0x000162000c1e1900 */
[----:B------:R-:W-:Y:S02]  /*09a0*/  IADD3.X R15, PT, PT, R11, UR30, RZ, P2, !PT ;  /* 0x0000001e0b0f7c10 */ /* 0x000fe400097fe4ff */
[----:B------:R-:W-:-:S03]  /*09b0*/  IADD3 R6, P2, PT, R14, UR29, RZ ;  /* 0x0000001d0e067c10 */ /* 0x000fc6000ff5e0ff */
[----:B------:R-:W5:Y:S01]  /*09c0*/  LDG.E R14, desc[UR22][R14.64] ;  /* 0x000000160e0e7981 */ /* 0x000f62000c1e1900 */
[----:B0-----:R-:W-:-:S04]  /*09d0*/  IADD3 R10, P3, PT, R2, UR21, RZ ;  /* 0x00000015020a7c10 */ /* 0x001fc8000ff7e0ff */
[----:B------:R-:W-:Y:S02]  /*09e0*/  IADD3.X R11, PT, PT, R3, UR26, RZ, P3, !PT ;  /* 0x0000001a030b7c10 */ /* 0x000fe40009ffe4ff */
[----:B------:R-:W-:-:S03]  /*09f0*/  IADD3.X R7, PT, PT, R15, UR30, RZ, P2, !PT ;  /* 0x0000001e0f077c10 */ /* 0x000fc600097fe4ff */
[----:B------:R-:W5:Y:S01]  /*0a00*/  LDG.E R15, desc[UR22][R10.64] ;  /* 0x000000160a0f7981 */ /* 0x000f62000c1e1900 */
[----:B------:R-:W-:-:S03]  /*0a10*/  HFMA2 R26, -RZ, RZ, 1.125, -9232 ;  /* 0x3c80f082ff1a7431 */ /* 0x000fc600000001ff */
[----:B------:R0:W5:Y:S01]  /*0a20*/  LDG.E R20, desc[UR22][R6.64] ;  /* 0x0000001606147981 */ /* 0x000162000c1e1900 */
[C---:B--2---:R-:W-:Y:S01]  /*0a30*/  FMUL R8, R43.reuse, 0.044714998453855514526 ;  /* 0x3d3727132b087820 */ /* 0x044fe20000400000 */
[----:B------:R-:W-:-:S03]  /*0a40*/  FMUL R39, R43, 0.79788458347320556641 ;  /* 0x3f4c422a2b277820 */ /* 0x000fc60000400000 */
[----:B------:R-:W-:Y:S01]  /*0a50*/  FFMA R18, R43, R8, 1 ;  /* 0x3f8000002b127423 */ /* 0x000fe20000000008 */
[----:B------:R-:W-:-:S03]  /*0a60*/  IADD3 R8, P2, PT, R6, UR29, RZ ;  /* 0x0000001d06087c10 */ /* 0x000fc6000ff5e0ff */
[----:B------:R-:W-:Y:S01]  /*0a70*/  FMUL R39, R39, R18 ;  /* 0x0000001227277220 */ /* 0x000fe20000400000 */
[----:B------:R-:W-:Y:S01]  /*0a80*/  FMUL R18, R43, 0.035677410662174224854 ;  /* 0x3d12227a2b127820 */ /* 0x000fe20000400000 */
[----:B------:R-:W-:Y:S02]  /*0a90*/  IADD3.X R9, PT, PT, R7, UR30, RZ, P2, !PT ;  /* 0x0000001e07097c10 */ /* 0x000fe400097fe4ff */
[----:B------:R-:W-:Y:S01]  /*0aa0*/  FMUL R23, |R39|, 2.8853900432586669922 ;  /* 0x4038aa3b27177820 */ /* 0x000fe20000400200 */
[----:B------:R-:W-:Y:S01]  /*0ab0*/  FFMA R18, R43, R18, 0.79788458347320556641 ;  /* 0x3f4c422a2b127423 */ /* 0x000fe20000000012 */
[----:B------:R-:W-:Y:S01]  /*0ac0*/  IADD3 R44, P2, PT, R44, UR27, RZ ;  /* 0x0000001b2c2c7c10 */ /* 0x000fe2000ff5e0ff */
[----:B------:R-:W-:Y:S01]  /*0ad0*/  FMUL R3, R39, R39 ;  /* 0x0000002727037220 */ /* 0x000fe20000400000 */
[----:B------:R1:W2:Y:S01]  /*0ae0*/  LDG.E R36, desc[UR22][R8.64] ;  /* 0x0000001608247981 */ /* 0x0002a2000c1e1900 */
[----:B------:R-:W-:Y:S01]  /*0af0*/  FMUL R41, R43, R18 ;  /* 0x000000122b297220 */ /* 0x000fe20000400000 */
[----:B------:R-:W-:Y:S01]  /*0b00*/  IADD3.X R45, PT, PT, R5, UR28, RZ, P2, !PT ;  /* 0x0000001c052d7c10 */ /* 0x000fe200097fe4ff */
[----:B------:R-:W3:Y:S01]  /*0b10*/  MUFU.EX2 R23, R23 ;  /* 0x0000001700177308 */ /* 0x000ee20000000800 */
[----:B------:R-:W-:Y:S01]  /*0b20*/  IADD3 R18, P2, PT, R44, UR21, RZ ;  /* 0x000000152c127c10 */ /* 0x000fe2000ff5e0ff */
[----:B------:R-:W-:Y:S01]  /*0b30*/  FMUL R5, |R41|, 2.8853900432586669922 ;  /* 0x4038aa3b29057820 */ /* 0x000fe20000400200 */
[----:B------:R-:W-:Y:S01]  /*0b40*/  FSETP.GE.AND P3, PT, |R39|, 0.60000002384185791016, PT ;  /* 0x3f19999a2700780b */ /* 0x000fe20003f66200 */
[----:B------:R-:W2:Y:S01]  /*0b50*/  LDG.E R44, desc[UR22][R44.64] ;  /* 0x000000162c2c7981 */ /* 0x000ea2000c1e1900 */
[----:B------:R-:W-:-:S02]  /*0b60*/  IADD3.X R19, PT, PT, R45, UR26, RZ, P2, !PT ;  /* 0x0000001a2d137c10 */ /* 0x000fc400097fe4ff */
[----:B0-----:R-:W-:Y:S01]  /*0b70*/  IADD3 R6, P2, PT, R18, UR21, RZ ;  /* 0x0000001512067c10 */ /* 0x001fe2000ff5e0ff */
[----:B------:R0:W3:Y:S02]  /*0b80*/  MUFU.EX2 R25, R5 ;  /* 0x0000000500197308 */ /* 0x0000e40000000800 */
[----:B------:R3:W2:Y:S01]  /*0b90*/  LDG.E R46, desc[UR22][R18.64] ;  /* 0x00000016122e7981 */ /* 0x0006a2000c1e1900 */
[----:B------:R-:W-:Y:S02]  /*0ba0*/  IADD3.X R7, PT, PT, R19, UR26, RZ, P2, !PT ;  /* 0x0000001a13077c10 */ /* 0x000fe400097fe4ff */
[----:B-1----:R-:W-:Y:S01]  /*0bb0*/  IADD3 R8, P2, PT, R10, UR21, RZ ;  /* 0x000000150a087c10 */ /* 0x002fe2000ff5e0ff */
[----:B------:R-:W-:Y:S01]  /*0bc0*/  FFMA R10, R3, R26, -0.052303962409496307373 ;  /* 0xbd563cae030a7423 */ /* 0x000fe2000000001a */
[----:B0-----:R-:W-:-:S03]  /*0bd0*/  FMUL R5, R41, R41 ;  /* 0x0000002929057220 */ /* 0x001fc60000400000 */
[----:B------:R-:W-:Y:S01]  /*0be0*/  FFMA R10, R3, R10, 0.1331529766321182251 ;  /* 0x3e085941030a7423 */ /* 0x000fe2000000000a */
[----:B---3--:R-:W-:Y:S01]  /*0bf0*/  FADD R2, R23, 1 ;  /* 0x3f80000017027421 */ /* 0x008fe20000000000 */
[----:B------:R-:W-:Y:S02]  /*0c00*/  FFMA R48, R5, R26, -0.052303962409496307373 ;  /* 0xbd563cae05307423 */ /* 0x000fe4000000001a */
[----:B------:R-:W-:Y:S01]  /*0c10*/  FFMA R10, R3, R10, -0.33332768082618713379 ;  /* 0xbeaaa9ed030a7423 */ /* 0x000fe2000000000a */
[----:B------:R-:W0:Y:S01]  /*0c20*/  MUFU.RCP R47, R2 ;  /* 0x00000002002f7308 */ /* 0x000e220000001000 */
[----:B------:R-:W-:Y:S01]  /*0c30*/  IADD3.X R9, PT, PT, R11, UR26, RZ, P2, !PT ;  /* 0x0000001a0b097c10 */ /* 0x000fe200097fe4ff */
[----:B------:R-:W-:Y:S01]  /*0c40*/  FADD R18, R25, 1 ;  /* 0x3f80000019127421 */ /* 0x000fe20000000000 */
[----:B------:R-:W-:Y:S01]  /*0c50*/  FFMA R48, R5, R48, 0.1331529766321182251 ;  /* 0x3e08594105307423 */ /* 0x000fe20000000030 */
[----:B------:R-:W-:Y:S01]  /*0c60*/  FFMA R10, R3, R10, RZ ;  /* 0x0000000a030a7223 */ /* 0x000fe200000000ff */
[C---:B------:R-:W-:Y:S01]  /*0c70*/  FMUL R3, R40.reuse, 0.044714998453855514526 ;  /* 0x3d37271328037820 */ /* 0x040fe20000400000 */
[----:B------:R1:W3:Y:S01]  /*0c80*/  LDG.E R25, desc[UR22][R8.64] ;  /* 0x0000001608197981 */ /* 0x0002e2000c1e1900 */
[----:B------:R-:W-:Y:S01]  /*0c90*/  FFMA R48, R5, R48, -0.33332768082618713379 ;  /* 0xbeaaa9ed05307423 */ /* 0x000fe20000000030 */
[----:B------:R0:W0:Y:S01]  /*0ca0*/  MUFU.RCP R11, R18 ;  /* 0x00000012000b7308 */ /* 0x0000220000001000 */
[----:B------:R-:W-:Y:S01]  /*0cb0*/  FSETP.GE.AND P4, PT, |R41|, 0.60000002384185791016, PT ;  /* 0x3f19999a2900780b */ /* 0x000fe20003f86200 */
[----:B------:R0:W2:Y:S01]  /*0cc0*/  LDG.E R23, desc[UR22][R6.64] ;  /* 0x0000001606177981 */ /* 0x0000a2000c1e1900 */
[----:B------:R-:W-:Y:S01]  /*0cd0*/  FFMA R48, R5, R48, RZ ;  /* 0x0000003005307223 */ /* 0x000fe200000000ff */
[C---:B------:R-:W-:Y:S01]  /*0ce0*/  FMUL R5, R40.reuse, 0.79788458347320556641 ;  /* 0x3f4c422a28057820 */ /* 0x040fe20000400000 */
[C---:B-1----:R-:W-:Y:S01]  /*0cf0*/  FFMA R8, R40.reuse, R3, 1 ;  /* 0x3f80000028087423 */ /* 0x042fe20000000003 */
[----:B------:R-:W-:-:S04]  /*0d00*/  FMUL R3, R40, 0.035677410662174224854 ;  /* 0x3d12227a28037820 */ /* 0x000fc80000400000 */
[C---:B------:R-:W-:Y:S01]  /*0d10*/  FFMA R3, R40.reuse, R3, 0.79788458347320556641 ;  /* 0x3f4c422a28037423 */ /* 0x040fe20000000003 */
[----:B------:R-:W-:Y:S01]  /*0d20*/  FMUL R5, R5, R8 ;  /* 0x0000000805057220 */ /* 0x000fe20000400000 */
[----:B0-----:R-:W-:Y:S02]  /*0d30*/  FFMA R47, R47, -2, R28 ;  /* 0xc00000002f2f7823 */ /* 0x001fe4000000001c */
[----:B------:R-:W-:Y:S01]  /*0d40*/  FMUL R8, R40, R3 ;  /* 0x0000000328087220 */ /* 0x000fe20000400000 */
[----:B------:R-:W-:-:S03]  /*0d50*/  FSETP.GE.AND P2, PT, |R39|, 9.010913848876953125, PT ;  /* 0x41102cb42700780b */ /* 0x000fc60003f46200 */
[----:B------:R-:W-:Y:S01]  /*0d60*/  FMUL R18, |R8|, 2.8853900432586669922 ;  /* 0x4038aa3b08127820 */ /* 0x000fe20000400200 */
[----:B------:R-:W-:Y:S01]  /*0d70*/  FSEL R2, R47, 1, !P2 ;  /* 0x3f8000002f027808 */ /* 0x000fe20005000000 */
[----:B------:R-:W-:Y:S01]  /*0d80*/  FFMA R11, R11, -2, R28 ;  /* 0xc00000000b0b7823 */ /* 0x000fe2000000001c */
[----:B------:R-:W-:Y:S02]  /*0d90*/  FSETP.GE.AND P2, PT, |R41|, 9.010913848876953125, PT ;  /* 0x41102cb42900780b */ /* 0x000fe40003f46200 */
[--C-:B------:R-:W-:Y:S01]  /*0da0*/  LOP3.LUT R9, R2, 0x80000000, R39.reuse, 0xb8, !PT ;  /* 0x8000000002097812 */ /* 0x100fe200078eb827 */
[----:B------:R-:W0:Y:S01]  /*0db0*/  MUFU.EX2 R18, R18 ;  /* 0x0000001200127308 */ /* 0x000e220000000800 */
[----:B------:R-:W-:Y:S01]  /*0dc0*/  @!P3 FFMA R9, R39, R10, R39 ;  /* 0x0000000a2709b223 */ /* 0x000fe20000000027 */
[----:B------:R-:W-:Y:S01]  /*0dd0*/  FSEL R2, R11, 1, !P2 ;  /* 0x3f8000000b027808 */ /* 0x000fe20005000000 */
[C---:B------:R-:W-:Y:S01]  /*0de0*/  FMUL R39, R42.reuse, 0.044714998453855514526 ;  /* 0x3d3727132a277820 */ /* 0x040fe20000400000 */
[----:B------:R-:W-:Y:S01]  /*0df0*/  FMUL R11, |R5|, 2.8853900432586669922 ;  /* 0x4038aa3b050b7820 */ /* 0x000fe20000400200 */
[----:B------:R-:W-:Y:S01]  /*0e00*/  FMUL R3, R42, 0.79788458347320556641 ;  /* 0x3f4c422a2a037820 */ /* 0x000fe20000400000 */
[----:B------:R-:W-:Y:S01]  /*0e10*/  LOP3.LUT R50, R2, 0x80000000, R41, 0xb8, !PT ;  /* 0x8000000002327812 */ /* 0x000fe200078eb829 */
[----:B------:R-:W-:Y:S01]  /*0e20*/  FFMA R10, R42, R39, 1 ;  /* 0x3f8000002a0a7423 */ /* 0x000fe20000000027 */
[----:B------:R1:W0:Y:S01]  /*0e30*/  MUFU.EX2 R19, R11 ;  /* 0x0000000b00137308 */ /* 0x0002220000000800 */
[----:B------:R-:W-:-:S02]  /*0e40*/  IADD3 R2, P2, PT, R6, UR21, RZ ;  /* 0x0000001506027c10 */ /* 0x000fc4000ff5e0ff */
[----:B------:R-:W-:Y:S02]  /*0e50*/  FMUL R6, R3, R10 ;  /* 0x0000000a03067220 */ /* 0x000fe40000400000 */
[----:B------:R-:W-:Y:S01]  /*0e60*/  IADD3.X R3, PT, PT, R7, UR26, RZ, P2, !PT ;  /* 0x0000001a07037c10 */ /* 0x000fe200097fe4ff */
[----:B------:R-:W-:Y:S01]  /*0e70*/  FMUL R10, R43, 0.10703222453594207764 ;  /* 0x3ddb33b62b0a7820 */ /* 0x000fe20000400000 */
[----:B------:R-:W-:-:S03]  /*0e80*/  @!P4 FFMA R50, R41, R48, R41 ;  /* 0x000000302932c223 */ /* 0x000fc60000000029 */
[----:B------:R0:W2:Y:S01]  /*0e90*/  LDG.E R41, desc[UR22][R2.64] ;  /* 0x0000001602297981 */ /* 0x0000a2000c1e1900 */
[----:B------:R-:W-:Y:S01]  /*0ea0*/  FFMA R48, R43, R10, 0.79788458347320556641 ;  /* 0x3f4c422a2b307423 */ /* 0x000fe2000000000a */
[----:B------:R-:W-:Y:S01]  /*0eb0*/  FMUL R10, |R6|, 2.8853900432586669922 ;  /* 0x4038aa3b060a7820 */ /* 0x000fe20000400200 */
[----:B------:R-:W-:Y:S01]  /*0ec0*/  FFMA R7, -R9, R9, 1 ;  /* 0x3f80000009077423 */ /* 0x000fe20000000109 */
[----:B-1----:R-:W-:Y:S01]  /*0ed0*/  FMUL R11, R43, 0.5 ;  /* 0x3f0000002b0b7820 */ /* 0x002fe20000400000 */
[----:B0-----:R-:W-:Y:S02]  /*0ee0*/  FADD R3, R18, 1 ;  /* 0x3f80000012037421 */ /* 0x001fe40000000000 */
[----:B------:R-:W-:Y:S01]  /*0ef0*/  FMUL R48, R7, R48 ;  /* 0x0000003007307220 */ /* 0x000fe20000400000 */
[----:B------:R-:W0:Y:S01]  /*0f00*/  MUFU.EX2 R10, R10 ;  /* 0x0000000a000a7308 */ /* 0x000e220000000800 */
[----:B------:R-:W-:Y:S01]  /*0f10*/  FADD R19, R19, 1 ;  /* 0x3f80000013137421 */ /* 0x000fe20000000000 */
[----:B------:R-:W-:Y:S01]  /*0f20*/  FMUL R45, R5, R5 ;  /* 0x00000005052d7220 */ /* 0x000fe20000400000 */
[----:B------:R-:W-:-:S05]  /*0f30*/  FMUL R11, R11, R48 ;  /* 0x000000300b0b7220 */ /* 0x000fca0000400000 */
[----:B------:R-:W1:Y:S01]  /*0f40*/  MUFU.RCP R3, R3 ;  /* 0x0000000300037308 */ /* 0x000e620000001000 */
[C---:B------:R-:W-:Y:S01]  /*0f50*/  FFMA R48, R45.reuse, R26, -0.052303962409496307373 ;  /* 0xbd563cae2d307423 */ /* 0x040fe2000000001a */
[----:B------:R-:W-:Y:S01]  /*0f60*/  FMUL R47, R8, R8 ;  /* 0x00000008082f7220 */ /* 0x000fe20000400000 */
[----:B------:R-:W-:Y:S02]  /*0f70*/  FMUL R7, R42, 0.035677410662174224854 ;  /* 0x3d12227a2a077820 */ /* 0x000fe40000400000 */
[----:B------:R-:W-:-:S03]  /*0f80*/  FFMA R2, R45, R48, 0.1331529766321182251 ;  /* 0x3e0859412d027423 */ /* 0x000fc60000000030 */
[----:B------:R-:W4:Y:S01]  /*0f90*/  MUFU.RCP R19, R19 ;  /* 0x0000001300137308 */ /* 0x000f220000001000 */
[----:B------:R-:W-:Y:S01]  /*0fa0*/  FFMA R18, R47, R26, -0.052303962409496307373 ;  /* 0xbd563cae2f127423 */ /* 0x000fe2000000001a */
[----:B------:R-:W-:Y:S01]  /*0fb0*/  FFMA R2, R45, R2, -0.33332768082618713379 ;  /* 0xbeaaa9ed2d027423 */ /* 0x000fe20000000002 */
[----:B------:R-:W-:Y:S01]  /*0fc0*/  FFMA R7, R42, R7, 0.79788458347320556641 ;  /* 0x3f4c422a2a077423 */ /* 0x000fe20000000007 */
[C---:B------:R-:W-:Y:S01]  /*0fd0*/  FSETP.GE.AND P5, PT, |R8|.reuse, 0.60000002384185791016, PT ;  /* 0x3f19999a0800780b */ /* 0x040fe20003fa6200 */
[----:B------:R-:W-:Y:S01]  /*0fe0*/  FFMA R48, R47, R18, 0.1331529766321182251 ;  /* 0x3e0859412f307423 */ /* 0x000fe20000000012 */
[----:B------:R-:W-:Y:S01]  /*0ff0*/  FFMA R18, R45, R2, RZ ;  /* 0x000000022d127223 */ /* 0x000fe200000000ff */
[----:B------:R-:W-:Y:S01]  /*1000*/  FSETP.GE.AND P4, PT, |R8|, 9.010913848876953125, PT ;  /* 0x41102cb40800780b */ /* 0x000fe20003f86200 */
[----:B0-----:R-:W-:Y:S01]  /*1010*/  FADD R45, R10, 1 ;  /* 0x3f8000000a2d7421 */ /* 0x001fe20000000000 */
[----:B-1----:R-:W-:Y:S01]  /*1020*/  FFMA R3, R3, -2, R28 ;  /* 0xc000000003037823 */ /* 0x002fe2000000001c */
[----:B------:R-:W-:Y:S01]  /*1030*/  FMUL R7, R42, R7 ;  /* 0x000000072a077220 */ /* 0x000fe20000400000 */
[----:B------:R-:W-:Y:S01]  /*1040*/  FSETP.GE.AND P3, PT, |R5|, 0.60000002384185791016, PT ;  /* 0x3f19999a0500780b */ /* 0x000fe20003f66200 */
[----:B------:R-:W-:-:S02]  /*1050*/  FFMA R2, R47, R48, -0.33332768082618713379 ;  /* 0xbeaaa9ed2f027423 */ /* 0x000fc40000000030 */
[----:B------:R-:W-:Y:S01]  /*1060*/  FSEL R3, R3, 1, !P4 ;  /* 0x3f80000003037808 */ /* 0x000fe20006000000 */
[----:B------:R-:W-:Y:S01]  /*1070*/  FMUL R48, |R7|, 2.8853900432586669922 ;  /* 0x4038aa3b07307820 */ /* 0x000fe20000400200 */
[----:B------:R-:W0:Y:S01]  /*1080*/  MUFU.RCP R45, R45 ;  /* 0x0000002d002d7308 */ /* 0x000e220000001000 */
[----:B----4-:R-:W-:Y:S01]  /*1090*/  FFMA R19, R19, -2, R28 ;  /* 0xc000000013137823 */ /* 0x010fe2000000001c */
[----:B------:R-:W-:Y:S01]  /*10a0*/  FSETP.GE.AND P2, PT, |R5|, 9.010913848876953125, PT ;  /* 0x41102cb40500780b */ /* 0x000fe20003f46200 */
[----:B------:R-:W-:Y:S01]  /*10b0*/  FFMA R47, R47, R2, RZ ;  /* 0x000000022f2f7223 */ /* 0x000fe200000000ff */
[--C-:B------:R-:W-:Y:S01]  /*10c0*/  LOP3.LUT R10, R3, 0x80000000, R8.reuse, 0xb8, !PT ;  /* 0x80000000030a7812 */ /* 0x100fe200078eb808 */
[----:B------:R-:W-:Y:S01]  /*10d0*/  FMUL R3, R6, R6 ;  /* 0x0000000606037220 */ /* 0x000fe20000400000 */
[----:B------:R-:W-:Y:S02]  /*10e0*/  FSEL R2, R19, 1, !P2 ;  /* 0x3f80000013027808 */ /* 0x000fe40005000000 */
[----:B------:R1:W4:Y:S01]  /*10f0*/  MUFU.EX2 R49, R48 ;  /* 0x0000003000317308 */ /* 0x0003220000000800 */
[----:B------:R-:W-:Y:S01]  /*1100*/  @!P5 FFMA R10, R8, R47, R8 ;  /* 0x0000002f080ad223 */ /* 0x000fe20000000008 */
[----:B------:R-:W-:Y:S01]  /*1110*/  FFMA R8, R3, R26, -0.052303962409496307373 ;  /* 0xbd563cae03087423 */ /* 0x000fe2000000001a */
[--C-:B------:R-:W-:Y:S01]  /*1120*/  LOP3.LUT R2, R2, 0x80000000, R5.reuse, 0xb8, !PT ;  /* 0x8000000002027812 */ /* 0x100fe200078eb805 */
[----:B------:R-:W-:Y:S01]  /*1130*/  @!P3 FFMA R2, R5, R18, R5 ;  /* 0x000000120502b223 */ /* 0x000fe20000000005 */
[----:B------:R-:W-:Y:S01]  /*1140*/  FMUL R5, R32, 0.044714998453855514526 ;  /* 0x3d37271320057820 */ /* 0x000fe20000400000 */
[----:B------:R-:W-:Y:S01]  /*1150*/  FFMA R8, R3, R8, 0.1331529766321182251 ;  /* 0x3e08594103087423 */ /* 0x000fe20000000008 */
[----:B-1----:R-:W-:Y:S01]  /*1160*/  FADD R48, R9, 1 ;  /* 0x3f80000009307421 */ /* 0x002fe20000000000 */
[----:B------:R-:W-:-:S02]  /*1170*/  FSETP.GE.AND P3, PT, |R6|, 0.60000002384185791016, PT ;  /* 0x3f19999a0600780b */ /* 0x000fc40003f66200 */
[----:B------:R-:W-:Y:S01]  /*1180*/  FFMA R18, R3, R8, -0.33332768082618713379 ;  /* 0xbeaaa9ed03127423 */ /* 0x000fe20000000008 */
[----:B------:R-:W-:Y:S01]  /*1190*/  FFMA R9, R48, 0.5, R11 ;  /* 0x3f00000030097823 */ /* 0x000fe2000000000b */
[----:B------:R-:W-:Y:S01]  /*11a0*/  FFMA R48, R32, R5, 1 ;  /* 0x3f80000020307423 */ /* 0x000fe20000000005 */
[----:B------:R-:W-:Y:S01]  /*11b0*/  FMUL R5, R7, R7 ;  /* 0x0000000707057220 */ /* 0x000fe20000400000 */
[----:B------:R-:W-:Y:S02]  /*11c0*/  HFMA2 R39, -RZ, RZ, 1.75, 0 ;  /* 0x3f000000ff277431 */ /* 0x000fe400000001ff */
[----:B0-----:R-:W-:Y:S01]  /*11d0*/  FFMA R45, R45, -2, R28 ;  /* 0xc00000002d2d7823 */ /* 0x001fe2000000001c */
[----:B------:R-:W-:Y:S01]  /*11e0*/  FSETP.GE.AND P2, PT, |R6|, 9.010913848876953125, PT ;  /* 0x41102cb40600780b */ /* 0x000fe20003f46200 */
[----:B------:R-:W-:Y:S01]  /*11f0*/  FFMA R3, R3, R18, RZ ;  /* 0x0000001203037223 */ /* 0x000fe200000000ff */
[----:B----4-:R-:W-:Y:S01]  /*1200*/  FADD R49, R49, 1 ;  /* 0x3f80000031317421 */ /* 0x010fe20000000000 */
[C---:B------:R-:W-:Y:S01]  /*1210*/  FMUL R11, R32.reuse, 0.79788458347320556641 ;  /* 0x3f4c422a200b7820 */ /* 0x040fe20000400000 */
[----:B------:R-:W-:Y:S01]  /*1220*/  FFMA R18, R5, R26, -0.052303962409496307373 ;  /* 0xbd563cae05127423 */ /* 0x000fe2000000001a */
[----:B------:R-:W-:Y:S01]  /*1230*/  FSEL R45, R45, 1, !P2 ;  /* 0x3f8000002d2d7808 */ /* 0x000fe20005000000 */
[----:B------:R-:W-:Y:S01]  /*1240*/  FMUL R19, R32, 0.035677410662174224854 ;  /* 0x3d12227a20137820 */ /* 0x000fe20000400000 */
[----:B------:R-:W-:Y:S01]  /*1250*/  FMUL R11, R11, R48 ;  /* 0x000000300b0b7220 */ /* 0x000fe20000400000 */
[----:B------:R-:W-:Y:S01]  /*1260*/  FFMA R18, R5, R18, 0.1331529766321182251 ;  /* 0x3e08594105127423 */ /* 0x000fe20000000012 */
[----:B------:R-:W0:Y:S01]  /*1270*/  MUFU.RCP R49, R49 ;  /* 0x0000003100317308 */ /* 0x000e220000001000 */
[--C-:B------:R-:W-:Y:S01]  /*1280*/  LOP3.LUT R8, R45, 0x80000000, R6.reuse, 0xb8, !PT ;  /* 0x800000002d087812 */ /* 0x100fe200078eb806 */
[----:B------:R-:W-:Y:S01]  /*1290*/  FFMA R50, R50, R39, 0.5 ;  /* 0x3f00000032327423 */ /* 0x000fe20000000027 */
[----:B------:R-:W-:Y:S01]  /*12a0*/  @!P3 FFMA R8, R6, R3, R6 ;  /* 0x000000030608b223 */ /* 0x000fe20000000006 */
[----:B------:R-:W-:Y:S01]  /*12b0*/  FFMA R45, R32, R19, 0.79788458347320556641 ;  /* 0x3f4c422a202d7423 */ /* 0x000fe20000000013 */
[----:B------:R-:W-:Y:S01]  /*12c0*/  FMUL R19, |R11|, 2.8853900432586669922 ;  /* 0x4038aa3b0b137820 */ /* 0x000fe20000400200 */
[----:B------:R-:W-:Y:S01]  /*12d0*/  FFMA R6, R5, R18, -0.33332768082618713379 ;  /* 0xbeaaa9ed05067423 */ /* 0x000fe20000000012 */
[----:B------:R-:W-:-:S03]  /*12e0*/  FMUL R43, R43, R50 ;  /* 0x000000322b2b7220 */ /* 0x000fc60000400000 */
[----:B------:R-:W-:Y:S01]  /*12f0*/  FFMA R50, R5, R6, RZ ;  /* 0x0000000605327223 */ /* 0x000fe200000000ff */
[----:B------:R-:W-:Y:S01]  /*1300*/  FMUL R6, R32, R45 ;  /* 0x0000002d20067220 */ /* 0x000fe20000400000 */
[----:B------:R-:W1:Y:S01]  /*1310*/  MUFU.EX2 R19, R19 ;  /* 0x0000001300137308 */ /* 0x000e620000000800 */
[----:B------:R-:W-:Y:S02]  /*1320*/  FMUL R3, R40, 0.10703222453594207764 ;  /* 0x3ddb33b628037820 */ /* 0x000fe40000400000 */
[----:B------:R-:W-:Y:S01]  /*1330*/  FMUL R45, |R6|, 2.8853900432586669922 ;  /* 0x4038aa3b062d7820 */ /* 0x000fe20000400200 */
[----:B------:R-:W-:Y:S01]  /*1340*/  FSETP.GE.AND P3, PT, |R7|, 0.60000002384185791016, PT ;  /* 0x3f19999a0700780b */ /* 0x000fe20003f66200 */
[----:B0-----:R-:W-:Y:S01]  /*1350*/  FFMA R49, R49, -2, R28 ;  /* 0xc000000031317823 */ /* 0x001fe2000000001c */
[----:B------:R-:W-:Y:S01]  /*1360*/  FFMA R48, R40, R3, 0.79788458347320556641 ;  /* 0x3f4c422a28307423 */ /* 0x000fe20000000003 */
[----:B------:R-:W-:Y:S01]  /*1370*/  FSETP.GE.AND P2, PT, |R7|, 9.010913848876953125, PT ;  /* 0x41102cb40700780b */ /* 0x000fe20003f46200 */
[----:B------:R-:W-:Y:S01]  /*1380*/  FFMA R3, -R2, R2, 1 ;  /* 0x3f80000002037423 */ /* 0x000fe20000000102 */
[----:B------:R-:W0:Y:S02]  /*1390*/  MUFU.EX2 R45, R45 ;  /* 0x0000002d002d7308 */ /* 0x000e240000000800 */
[----:B------:R-:W-:Y:S01]  /*13a0*/  FSEL R18, R49, 1, !P2 ;  /* 0x3f80000031127808 */ /* 0x000fe20005000000 */
[----:B------:R-:W-:Y:S01]  /*13b0*/  FMUL R48, R3, R48 ;  /* 0x0000003003307220 */ /* 0x000fe20000400000 */
[----:B------:R-:W-:Y:S01]  /*13c0*/  FMUL R3, R40, 0.5 ;  /* 0x3f00000028037820 */ /* 0x000fe20000400000 */
[----:B------:R-:W-:Y:S01]  /*13d0*/  FMUL R5, R42, 0.10703222453594207764 ;  /* 0x3ddb33b62a057820 */ /* 0x000fe20000400000 */
[--C-:B------:R-:W-:Y:S01]  /*13e0*/  LOP3.LUT R18, R18, 0x80000000, R7.reuse, 0xb8, !PT ;  /* 0x8000000012127812 */ /* 0x100fe200078eb807 */
[----:B-1----:R-:W-:Y:S01]  /*13f0*/  FADD R19, R19, 1 ;  /* 0x3f80000013137421 */ /* 0x002fe20000000000 */
[----:B------:R-:W-:Y:S01]  /*1400*/  @!P3 FFMA R18, R7, R50, R7 ;  /* 0x000000320712b223 */ /* 0x000fe20000000007 */
[----:B------:R-:W-:Y:S01]  /*1410*/  FMUL R3, R3, R48 ;  /* 0x0000003003037220 */ /* 0x000fe20000400000 */
[----:B------:R-:W-:Y:S01]  /*1420*/  FFMA R48, R42, R5, 0.79788458347320556641 ;  /* 0x3f4c422a2a307423 */ /* 0x000fe20000000005 */
[----:B------:R-:W-:-:S02]  /*1430*/  FFMA R7, -R8, R8, 1 ;  /* 0x3f80000008077423 */ /* 0x000fc40000000108 */
[----:B------:R-:W1:Y:S01]  /*1440*/  MUFU.RCP R19, R19 ;  /* 0x0000001300137308 */ /* 0x000e620000001000 */
[----:B------:R-:W-:Y:S01]  /*1450*/  FADD R2, R2, 1 ;  /* 0x3f80000002027421 */ /* 0x000fe20000000000 */
[----:B------:R-:W-:Y:S01]  /*1460*/  FMUL R48, R7, R48 ;  /* 0x0000003007307220 */ /* 0x000fe20000400000 */
[-C--:B------:R-:W-:Y:S01]  /*1470*/  FFMA R7, R18, R39.reuse, 0.5 ;  /* 0x3f00000012077423 */ /* 0x080fe20000000027 */
[----:B0-----:R-:W-:Y:S01]  /*1480*/  FADD R18, R45, 1 ;  /* 0x3f8000002d127421 */ /* 0x001fe20000000000 */
[----:B------:R-:W-:Y:S01]  /*1490*/  FFMA R5, R10, R39, 0.5 ;  /* 0x3f0000000a057423 */ /* 0x000fe20000000027 */
[----:B------:R-:W-:Y:S01]  /*14a0*/  FFMA R2, R2, 0.5, R3 ;  /* 0x3f00000002027823 */ /* 0x000fe20000000003 */
[----:B------:R-:W-:Y:S01]  /*14b0*/  FMUL R3, R11, R11 ;  /* 0x0000000b0b037220 */ /* 0x000fe20000400000 */
[----:B------:R0:W4:Y:S01]  /*14c0*/  MUFU.RCP R47, R18 ;  /* 0x00000012002f7308 */ /* 0x0001220000001000 */
[----:B------:R-:W-:Y:S01]  /*14d0*/  FMUL R40, R40, R5 ;  /* 0x0000000528287220 */ /* 0x000fe20000400000 */
[----:B------:R-:W-:Y:S01]  /*14e0*/  FMUL R5, R42, 0.5 ;  /* 0x3f0000002a057820 */ /* 0x000fe20000400000 */
[----:B------:R-:W-:Y:S01]  /*14f0*/  FFMA R10, R3, R26, -0.052303962409496307373 ;  /* 0xbd563cae030a7423 */ /* 0x000fe2000000001a */
[----:B------:R-:W-:-:S02]  /*1500*/  FSETP.GE.AND P3, PT, |R11|, 0.60000002384185791016, PT ;  /* 0x3f19999a0b00780b */ /* 0x000fc40003f66200 */
[----:B------:R-:W-:Y:S01]  /*1510*/  FMUL R48, R5, R48 ;  /* 0x0000003005307220 */ /* 0x000fe20000400000 */
[----:B------:R-:W-:Y:S01]  /*1520*/  FMUL R5, R6, R6 ;  /* 0x0000000606057220 */ /* 0x000fe20000400000 */
[----:B------:R-:W-:Y:S01]  /*1530*/  FFMA R10, R3, R10, 0.1331529766321182251 ;  /* 0x3e085941030a7423 */ /* 0x000fe2000000000a */
[----:B------:R-:W-:Y:S01]  /*1540*/  FADD R45, R8, 1 ;  /* 0x3f800000082d7421 */ /* 0x000fe20000000000 */
[--C-:B-1----:R-:W-:Y:S01]  /*1550*/  FFMA R8, R19, -2, R28.reuse ;  /* 0xc000000013087823 */ /* 0x102fe2000000001c */
[----:B------:R-:W-:Y:S01]  /*1560*/  FSETP.GE.AND P2, PT, |R11|, 9.010913848876953125, PT ;  /* 0x41102cb40b00780b */ /* 0x000fe20003f46200 */
[----:B0-----:R-:W-:Y:S01]  /*1570*/  FFMA R18, R5, R26, -0.052303962409496307373 ;  /* 0xbd563cae05127423 */ /* 0x001fe2000000001a */
[----:B------:R-:W-:Y:S01]  /*1580*/  FFMA R10, R3, R10, -0.33332768082618713379 ;  /* 0xbeaaa9ed030a7423 */ /* 0x000fe2000000000a */
[----:B------:R-:W-:Y:S02]  /*1590*/  FSETP.GE.AND P4, PT, |R6|, 0.60000002384185791016, PT ;  /* 0x3f19999a0600780b */ /* 0x000fe40003f86200 */
[----:B------:R-:W-:Y:S01]  /*15a0*/  FSEL R8, R8, 1, !P2 ;  /* 0x3f80000008087808 */ /* 0x000fe20005000000 */
[----:B------:R-:W-:Y:S01]  /*15b0*/  FFMA R18, R5, R18, 0.1331529766321182251 ;  /* 0x3e08594105127423 */ /* 0x000fe20000000012 */
[----:B------:R-:W-:Y:S01]  /*15c0*/  FFMA R10, R3, R10, RZ ;  /* 0x0000000a030a7223 */ /* 0x000fe200000000ff */
[----:B----4-:R-:W-:Y:S01]  /*15d0*/  FFMA R47, R47, -2, R28 ;  /* 0xc00000002f2f7823 */ /* 0x010fe2000000001c */
[----:B------:R-:W-:Y:S01]  /*15e0*/  FSETP.GE.AND P2, PT, |R6|, 9.010913848876953125, PT ;  /* 0x41102cb40600780b */ /* 0x000fe20003f46200 */
[----:B------:R-:W-:Y:S01]  /*15f0*/  FFMA R18, R5, R18, -0.33332768082618713379 ;  /* 0xbeaaa9ed05127423 */ /* 0x000fe20000000012 */
[--C-:B------:R-:W-:Y:S01]  /*1600*/  LOP3.LUT R8, R8, 0x80000000, R11.reuse, 0xb8, !PT ;  /* 0x8000000008087812 */ /* 0x100fe200078eb80b */
[C---:B------:R-:W-:Y:S01]  /*1610*/  FMUL R3, R32.reuse, 0.10703222453594207764 ;  /* 0x3ddb33b620037820 */ /* 0x040fe20000400000 */
[----:B------:R-:W-:Y:S01]  /*1620*/  @!P3 FFMA R8, R11, R10, R11 ;  /* 0x0000000a0b08b223 */ /* 0x000fe2000000000b */
[----:B------:R-:W-:Y:S01]  /*1630*/  FSEL R47, R47, 1, !P2 ;  /* 0x3f8000002f2f7808 */ /* 0x000fe20005000000 */
[----:B------:R-:W-:Y:S01]  /*1640*/  FFMA R5, R5, R18, RZ ;  /* 0x0000001205057223 */ /* 0x000fe200000000ff */
[----:B------:R-:W-:Y:S01]  /*1650*/  FFMA R10, R32, R3, 0.79788458347320556641 ;  /* 0x3f4c422a200a7423 */ /* 0x000fe20000000003 */
[----:B------:R-:W-:Y:S01]  /*1660*/  FFMA R3, -R8, R8, 1 ;  /* 0x3f80000008037423 */ /* 0x000fe20000000108 */
[--C-:B------:R-:W-:Y:S01]  /*1670*/  LOP3.LUT R18, R47, 0x80000000, R6.reuse, 0xb8, !PT ;  /* 0x800000002f127812 */ /* 0x100fe200078eb806 */
[----:B------:R-:W-:-:S02]  /*1680*/  @!P4 FFMA R18, R6, R5, R6 ;  /* 0x000000050612c223 */ /* 0x000fc40000000006 */
[----:B------:R-:W-:Y:S01]  /*1690*/  FMUL R10, R3, R10 ;  /* 0x0000000a030a7220 */ /* 0x000fe20000400000 */
[----:B------:R-:W-:Y:S01]  /*16a0*/  FMUL R3, R32, 0.5 ;  /* 0x3f00000020037820 */ /* 0x000fe20000400000 */
[----:B------:R-:W-:Y:S01]  /*16b0*/  UIADD3 UR16, UP0, UPT, UR7, UR8, URZ ;  /* 0x0000000807107290 */ /* 0x000fe2000ff1e0ff */
[----:B------:R-:W-:Y:S01]  /*16c0*/  FFMA R5, R18, R39, 0.5 ;  /* 0x3f00000012057423 */ /* 0x000fe20000000027 */
[----:B------:R-:W-:Y:S01]  /*16d0*/  FADD R8, R8, 1 ;  /* 0x3f80000008087421 */ /* 0x000fe20000000000 */
[----:B------:R-:W-:Y:S01]  /*16e0*/  FMUL R3, R3, R10 ;  /* 0x0000000a03037220 */ /* 0x000fe20000400000 */
[----:B------:R-:W-:Y:S01]  /*16f0*/  FMUL R7, R42, R7 ;  /* 0x000000072a077220 */ /* 0x000fe20000400000 */
[----:B------:R-:W-:Y:S01]  /*1700*/  FMUL R32, R32, R5 ;  /* 0x0000000520207220 */ /* 0x000fe20000400000 */
[----:B------:R-:W-:Y:S01]  /*1710*/  USHF.L.U32 UR31, UR24, 0x1, URZ ;  /* 0x00000001181f7899 */ /* 0x000fe200080006ff */
[----:B------:R-:W-:Y:S01]  /*1720*/  FMUL R43, R38, R43 ;  /* 0x0000002b262b7220 */ /* 0x000fe20000400000 */
[----:B------:R-:W-:Y:S01]  /*1730*/  UIADD3.X UR13, UPT, UPT, UR13, UR9, URZ, UP0, !UPT ;  /* 0x000000090d0d7290 */ /* 0x000fe200087fe4ff */
[----:B-----5:R-:W-:Y:S01]  /*1740*/  FMUL R5, R12, 0.044714998453855514526 ;  /* 0x3d3727130c057820 */ /* 0x020fe20000400000 */
[----:B------:R-:W-:Y:S01]  /*1750*/  UMOV UR17, 0x3f800000 ;  /* 0x3f80000000117882 */ /* 0x000fe20000000000 */
[----:B------:R-:W-:Y:S01]  /*1760*/  IADD3 R4, P1, PT, R4, UR16, RZ ;  /* 0x0000001004047c10 */ /* 0x000fe2000ff3e0ff */
[----:B------:R-:W-:Y:S01]  /*1770*/  FFMA R19, R45, 0.5, R48 ;  /* 0x3f0000002d137823 */ /* 0x000fe20000000030 */
[----:B------:R-:W-:Y:S01]  /*1780*/  FMUL R38, R38, R9 ;  /* 0x0000000926267220 */ /* 0x000fe20000400000 */
[----:B------:R-:W-:Y:S01]  /*1790*/  FMUL R2, R37, R2 ;  /* 0x0000000225027220 */ /* 0x000fe20000400000 */
[----:B------:R-:W-:Y:S01]  /*17a0*/  FFMA R8, R8, 0.5, R3 ;  /* 0x3f00000008087823 */ /* 0x000fe20000000003 */
[----:B------:R-:W-:Y:S01]  /*17b0*/  @P0 R2UR UR17, R22 ;  /* 0x00000000161102ca */ /* 0x000fe200000e0000 */
[----:B------:R-:W-:Y:S01]  /*17c0*/  FMUL R42, R34, R7 ;  /* 0x00000007222a7220 */ /* 0x000fe20000400000 */
[----:B------:R-:W-:Y:S01]  /*17d0*/  USHF.L.U64.HI UR32, UR24, 0x1, UR25 ;  /* 0x0000000118207899 */ /* 0x000fe20008010219 */
[----:B------:R-:W-:Y:S01]  /*17e0*/  FFMA R7, R12, R5, 1 ;  /* 0x3f8000000c077423 */ /* 0x000fe20000000005 */
[----:B------:R-:W-:Y:S01]  /*17f0*/  FMUL R19, R34, R19 ;  /* 0x0000001322137220 */ /* 0x000fe20000400000 */
[----:B------:R-:W-:Y:S01]  /*1800*/  FMUL R38, R33, R38 ;  /* 0x0000002621267220 */ /* 0x000fe20000400000 */
[----:B------:R-:W-:Y:S01]  /*1810*/  FMUL R31, R31, R2 ;  /* 0x000000021f1f7220 */ /* 0x000fe20000400000 */
[----:B------:R-:W-:Y:S01]  /*1820*/  FMUL R8, R29, R8 ;  /* 0x000000081d087220 */ /* 0x000fe20000400000 */
[----:B------:R-:W-:Y:S01]  /*1830*/  FMUL R3, R16, 0.044714998453855514526 ;  /* 0x3d37271310037820 */ /* 0x000fe20000400000 */
[----:B------:R-:W-:-:S02]  /*1840*/  IADD3.X R5, PT, PT, R24, UR13, RZ, P1, !PT ;  /* 0x0000000d18057c10 */ /* 0x000fc40008ffe4ff */
[----:B------:R-:W-:Y:S01]  /*1850*/  IADD3 R10, P0, PT, R4, UR31, RZ ;  /* 0x0000001f040a7c10 */ /* 0x000fe2000ff1e0ff */
[----:B------:R-:W-:Y:S01]  /*1860*/  FMUL R33, R29, R32 ;  /* 0x000000201d217220 */ /* 0x000fe20000400000 */
[----:B------:R-:W-:Y:S01]  /*1870*/  FMUL R19, R30, R19 ;  /* 0x000000131e137220 */ /* 0x000fe20000400000 */
[----:B------:R-:W-:Y:S01]  /*1880*/  FMUL R2, R27, R8 ;  /* 0x000000081b027220 */ /* 0x000fe20000400000 */
[C---:B------:R-:W-:Y:S01]  /*1890*/  FMUL R32, R16.reuse, 0.79788458347320556641 ;  /* 0x3f4c422a10207820 */ /* 0x040fe20000400000 */
[----:B------:R-:W-:Y:S01]  /*18a0*/  FFMA R3, R16, R3, 1 ;  /* 0x3f80000010037423 */ /* 0x000fe20000000003 */
[----:B------:R-:W-:Y:S02]  /*18b0*/  IADD3.X R11, PT, PT, R5, UR32, RZ, P0, !PT ;  /* 0x00000020050b7c10 */ /* 0x000fe400087fe4ff */
[----:B------:R-:W-:Y:S02]  /*18c0*/  IADD3 R8, P0, PT, R10, UR31, RZ ;  /* 0x0000001f0a087c10 */ /* 0x000fe4000ff1e0ff */
[----:B------:R-:W-:Y:S01]  /*18d0*/  FMNMX3 R6, |R38|, RZ, |R31|, !PT ;  /* 0x000000ff26067276 */ /* 0x000fe2000780061f */
[----:B------:R-:W-:Y:S01]  /*18e0*/  FMUL R32, R32, R3 ;  /* 0x0000000320207220 */ /* 0x000fe20000400000 */
[----:B------:R-:W-:Y:S01]  /*18f0*/  FMUL R30, R12, 0.79788458347320556641 ;  /* 0x3f4c422a0c1e7820 */ /* 0x000fe20000400000 */
[----:B------:R-:W-:Y:S01]  /*1900*/  FMUL R3, R38, UR17 ;  /* 0x0000001126037c20 */ /* 0x000fe20008400000 */
[----:B------:R-:W-:-:S02]  /*1910*/  FMNMX3 R34, |R19|, R6, |R2|, !PT ;  /* 0x0000000613227276 */ /* 0x000fc40007800602 */
[----:B------:R-:W-:Y:S02]  /*1920*/  IADD3.X R9, PT, PT, R11, UR32, RZ, P0, !PT ;  /* 0x000000200b097c10 */ /* 0x000fe400087fe4ff */
[----:B------:R-:W-:Y:S01]  /*1930*/  IADD3 R6, P0, PT, R8, UR31, RZ ;  /* 0x0000001f08067c10 */ /* 0x000fe2000ff1e0ff */
[----:B------:R-:W-:Y:S01]  /*1940*/  FMUL R30, R30, R7 ;  /* 0x000000071e1e7220 */ /* 0x000fe20000400000 */
[----:B------:R-:W-:Y:S02]  /*1950*/  F2FP.SATFINITE.E4M3.F32.PACK_AB_MERGE_C R38, RZ, R3, RZ ;  /* 0x00000003ff26723e */ /* 0x000fe400048070ff */
[----:B------:R-:W-:Y:S02]  /*1960*/  IADD3.X R7, PT, PT, R9, UR32, RZ, P0, !PT ;  /* 0x0000002009077c10 */ /* 0x000fe400087fe4ff */
[----:B------:R-:W-:Y:S01]  /*1970*/  IADD3 R18, P0, PT, R4, UR24, RZ ;  /* 0x0000001804127c10 */ /* 0x000fe2000ff1e0ff */
[----:B------:R-:W-:Y:S01]  /*1980*/  FMUL R29, R19, UR17 ;  /* 0x00000011131d7c20 */ /* 0x000fe20008400000 */
[----:B------:R-:W-:Y:S01]  /*1990*/  FMUL R40, R37, R40 ;  /* 0x0000002825287220 */ /* 0x000fe20000400000 */
[----:B------:R0:W-:Y:S01]  /*19a0*/  STG.E.U8 desc[UR22][R4.64], R38 ;  /* 0x0000002604007986 */ /* 0x0001e2000c101116 */
[----:B------:R-:W-:Y:S01]  /*19b0*/  IADD3.X R19, PT, PT, R5, UR25, RZ, P0, !PT ;  /* 0x0000001905137c10 */ /* 0x000fe200087fe4ff */
[----:B------:R-:W-:Y:S01]  /*19c0*/  FMUL R37, R2, UR17 ;  /* 0x0000001102257c20 */ /* 0x000fe20008400000 */
[----:B------:R-:W-:-:S02]  /*19d0*/  MOV R2, UR29 ;  /* 0x0000001d00027c02 */ /* 0x000fc40008000f00 */
[----:B------:R-:W-:Y:S02]  /*19e0*/  MOV R3, UR30 ;  /* 0x0000001e00037c02 */ /* 0x000fe40008000f00 */
[----:B------:R-:W-:Y:S01]  /*19f0*/  IADD3 R17, PT, PT, R17, 0x1e, RZ ;  /* 0x0000001e11117810 */ /* 0x000fe20007ffe0ff */
[C---:B0-----:R-:W-:Y:S01]  /*1a00*/  FMUL R5, R16.reuse, 0.035677410662174224854 ;  /* 0x3d12227a10057820 */ /* 0x041fe20000400000 */
[----:B------:R-:W-:Y:S01]  /*1a10*/  FMUL R24, R31, UR17 ;  /* 0x000000111f187c20 */ /* 0x000fe20008400000 */
[C---:B------:R-:W-:Y:S02]  /*1a20*/  IMAD R31, R35.reuse, UR25, RZ ;  /* 0x00000019231f7c24 */ /* 0x040fe4000f8e02ff */
[----:B------:R-:W-:Y:S01]  /*1a30*/  FFMA R5, R16, R5, 0.79788458347320556641 ;  /* 0x3f4c422a10057423 */ /* 0x000fe20000000005 */
[----:B------:R-:W-:Y:S01]  /*1a40*/  IMAD.WIDE.U32 R2, R35, UR24, R2 ;  /* 0x0000001823027c25 */ /* 0x000fe2000f8e0002 */
[----:B------:R-:W-:-:S03]  /*1a50*/  LOP3.LUT R17, R17, 0x1f, RZ, 0xc0, !PT ;  /* 0x0000001f11117812 */ /* 0x000fc600078ec0ff */
[----:B------:R-:W-:Y:S01]  /*1a60*/  FMUL R48, |R32|, 2.8853900432586669922 ;  /* 0x4038aa3b20307820 */ /* 0x000fe20000400200 */
[----:B------:R-:W-:Y:S01]  /*1a70*/  FMUL R45, R16, R5 ;  /* 0x00000005102d7220 */ /* 0x000fe20000400000 */
[----:B------:R-:W-:Y:S01]  /*1a80*/  F2FP.SATFINITE.E4M3.F32.PACK_AB_MERGE_C R24, RZ, R24, RZ ;  /* 0x00000018ff18723e */ /* 0x000fe200048070ff */
[----:B------:R-:W-:Y:S01]  /*1a90*/  FMUL R27, R43, UR17 ;  /* 0x000000112b1b7c20 */ /* 0x000fe20008400000 */
[----:B------:R-:W-:Y:S01]  /*1aa0*/  IADD3 R22, PT, PT, R31, R3, RZ ;  /* 0x000000031f167210 */ /* 0x000fe20007ffe0ff */
[----:B------:R-:W-:Y:S01]  /*1ab0*/  FMUL R3, |R45|, 2.8853900432586669922 ;  /* 0x4038aa3b2d037820 */ /* 0x000fe20000400200 */
[----:B------:R-:W-:Y:S01]  /*1ac0*/  IADD3 R17, P1, PT, R17, R2, RZ ;  /* 0x0000000211117210 */ /* 0x000fe20007f3e0ff */
[----:B------:R-:W0:Y:S01]  /*1ad0*/  MUFU.EX2 R48, R48 ;  /* 0x0000003000307308 */ /* 0x000e220000000800 */
[----:B------:R-:W-:Y:S01]  /*1ae0*/  F2FP.SATFINITE.E4M3.F32.PACK_AB_MERGE_C R29, RZ, R29, RZ ;  /* 0x0000001dff1d723e */ /* 0x000fe200048070ff */
[----:B------:R1:W-:Y:S01]  /*1af0*/  STG.E.U8 desc[UR22][R10.64], R24 ;  /* 0x000000180a007986 */ /* 0x0003e2000c101116 */
[----:B------:R-:W-:-:S02]  /*1b00*/  FMNMX3 R34, |R43|, R34, |R40|, !PT ;  /* 0x000000222b227276 */ /* 0x000fc40007800628 */
[----:B------:R-:W-:Y:S02]  /*1b10*/  F2FP.SATFINITE.E4M3.F32.PACK_AB_MERGE_C R37, RZ, R37, RZ ;  /* 0x00000025ff25723e */ /* 0x000fe400048070ff */
[----:B------:R-:W-:Y:S01]  /*1b20*/  IADD3 R4, P0, PT, R10, UR24, RZ ;  /* 0x000000180a047c10 */ /* 0x000fe2000ff1e0ff */
[----:B------:R4:W5:Y:S01]  /*1b30*/  MUFU.EX2 R50, R3 ;  /* 0x0000000300327308 */ /* 0x0009620000000800 */
[----:B------:R-:W-:Y:S02]  /*1b40*/  IADD3.X R31, PT, PT, RZ, R22, RZ, P1, !PT ;  /* 0x00000016ff1f7210 */ /* 0x000fe40000ffe4ff */
[----:B------:R-:W-:Y:S01]  /*1b50*/  F2FP.SATFINITE.E4M3.F32.PACK_AB_MERGE_C R27, RZ, R27, RZ ;  /* 0x0000001bff1b723e */ /* 0x000fe200048070ff */
[----:B------:R-:W-:Y:S01]  /*1b60*/  FMUL R40, R40, UR17 ;  /* 0x0000001128287c20 */ /* 0x000fe20008400000 */
[----:B-1----:R-:W-:Y:S01]  /*1b70*/  IADD3 R10, P1, P2, R17, UR21, R2 ;  /* 0x00000015110a7c10 */ /* 0x002fe2000fa3e002 */
[C---:B------:R-:W-:Y:S01]  /*1b80*/  FMUL R47, R42.reuse, UR17 ;  /* 0x000000112a2f7c20 */ /* 0x040fe20008400000 */
[----:B------:R-:W-:Y:S01]  /*1b90*/  FMNMX3 R43, |R42|, R34, |R33|, !PT ;  /* 0x000000222a2b7276 */ /* 0x000fe20007800621 */
[----:B------:R-:W-:Y:S01]  /*1ba0*/  STG.E.U8 desc[UR22][R8.64], R29 ;  /* 0x0000001d08007986 */ /* 0x000fe2000c101116 */
[----:B------:R-:W-:Y:S01]  /*1bb0*/  IADD3.X R5, PT, PT, R11, UR25, RZ, P0, !PT ;  /* 0x000000190b057c10 */ /* 0x000fe200087fe4ff */
[----:B------:R-:W-:Y:S01]  /*1bc0*/  FMUL R42, |R30|, 2.8853900432586669922 ;  /* 0x4038aa3b1e2a7820 */ /* 0x000fe20000400200 */
[----:B------:R-:W-:Y:S01]  /*1bd0*/  IADD3.X R11, PT, PT, R31, UR26, R22, P1, P2 ;  /* 0x0000001a1f0b7c10 */ /* 0x000fe20008fe4416 */
[----:B------:R-:W-:Y:S01]  /*1be0*/  STG.E.U8 desc[UR22][R6.64], R37 ;  /* 0x0000002506007986 */ /* 0x000fe2000c101116 */
[----:B----4-:R-:W-:Y:S01]  /*1bf0*/  FMUL R3, R32, R32 ;  /* 0x0000002020037220 */ /* 0x010fe20000400000 */
[----:B------:R-:W-:-:S02]  /*1c00*/  F2FP.SATFINITE.E4M3.F32.PACK_AB_MERGE_C R40, RZ, R40, RZ ;  /* 0x00000028ff28723e */ /* 0x000fc400048070ff */
[----:B------:R1:W-:Y:S01]  /*1c10*/  STG.E.U8 desc[UR22][R18.64], R27 ;  /* 0x0000001b12007986 */ /* 0x0003e2000c101116 */
[C---:B------:R-:W-:Y:S01]  /*1c20*/  SHF.L.U64.HI R11, R10.reuse, 0x2, R11 ;  /* 0x000000020a0b7819 */ /* 0x040fe2000001020b */
[----:B------:R-:W-:Y:S01]  /*1c30*/  FFMA R34, R3, R26, -0.052303962409496307373 ;  /* 0xbd563cae03227423 */ /* 0x000fe2000000001a */
[----:B------:R-:W4:Y:S01]  /*1c40*/  MUFU.EX2 R42, R42 ;  /* 0x0000002a002a7308 */ /* 0x000f220000000800 */
[----:B------:R-:W-:Y:S01]  /*1c50*/  SHF.L.U32 R10, R10, 0x2, RZ ;  /* 0x000000020a0a7819 */ /* 0x000fe200000006ff */
[----:B------:R-:W-:Y:S01]  /*1c60*/  FMUL R33, R33, UR17 ;  /* 0x0000001121217c20 */ /* 0x000fe20008400000 */
[----:B------:R-:W-:Y:S02]  /*1c70*/  F2FP.SATFINITE.E4M3.F32.PACK_AB_MERGE_C R47, RZ, R47, RZ ;  /* 0x0000002fff2f723e */ /* 0x000fe400048070ff */
[----:B-1----:R-:W-:Y:S01]  /*1c80*/  IADD3 R18, P0, PT, R8, UR24, RZ ;  /* 0x0000001808127c10 */ /* 0x002fe2000ff1e0ff */
[----:B------:R1:W-:Y:S01]  /*1c90*/  STG.E.U8 desc[UR22][R4.64], R40 ;  /* 0x0000002804007986 */ /* 0x0003e2000c101116 */
[----:B------:R-:W-:-:S02]  /*1ca0*/  FFMA R34, R3, R34, 0.1331529766321182251 ;  /* 0x3e08594103227423 */ /* 0x000fc40000000022 */
[----:B------:R-:W-:Y:S02]  /*1cb0*/  IADD3.X R19, PT, PT, R9, UR25, RZ, P0, !PT ;  /* 0x0000001909137c10 */ /* 0x000fe400087fe4ff */
[----:B------:R-:W-:Y:S01]  /*1cc0*/  IADD3 R8, P0, PT, R6, UR24, RZ ;  /* 0x0000001806087c10 */ /* 0x000fe2000ff1e0ff */
[----:B0-----:R-:W-:Y:S01]  /*1cd0*/  FADD R48, R48, 1 ;  /* 0x3f80000030307421 */ /* 0x001fe20000000000 */
[----:B------:R-:W-:Y:S01]  /*1ce0*/  IADD3 R6, P1, PT, R10, UR19, RZ ;  /* 0x000000130a067c10 */ /* 0x000fe2000ff3e0ff */
[----:B------:R0:W-:Y:S01]  /*1cf0*/  STG.E.U8 desc[UR22][R18.64], R47 ;  /* 0x0000002f12007986 */ /* 0x0001e2000c101116 */
[----:B------:R-:W-:Y:S01]  /*1d00*/  IADD3.X R9, PT, PT, R7, UR25, RZ, P0, !PT ;  /* 0x0000001907097c10 */ /* 0x000fe200087fe4ff */
[----:B-1----:R-:W-:Y:S01]  /*1d10*/  FMUL R5, R45, R45 ;  /* 0x0000002d2d057220 */ /* 0x002fe20000400000 */
[----:B------:R-:W-:Y:S01]  /*1d20*/  FFMA R34, R3, R34, -0.33332768082618713379 ;  /* 0xbeaaa9ed03227423 */ /* 0x000fe20000000022 */
[----:B-----5:R-:W-:Y:S01]  /*1d30*/  FADD R50, R50, 1 ;  /* 0x3f80000032327421 */ /* 0x020fe20000000000 */
[----:B------:R-:W-:Y:S01]  /*1d40*/  IADD3.X R7, PT, PT, R11, UR20, RZ, P1, !PT ;  /* 0x000000140b077c10 */ /* 0x000fe20008ffe4ff */
[----:B------:R-:W-:Y:S01]  /*1d50*/  FFMA R4, R5, R26, -0.052303962409496307373 ;  /* 0xbd563cae05047423 */ /* 0x000fe2000000001a */
[----:B------:R-:W1:Y:S01]  /*1d60*/  MUFU.RCP R49, R48 ;  /* 0x0000003000317308 */ /* 0x000e620000001000 */
[----:B0-----:R-:W-:Y:S01]  /*1d70*/  F2FP.SATFINITE.E4M3.F32.PACK_AB_MERGE_C R19, RZ, R33, RZ ;  /* 0x00000021ff13723e */ /* 0x001fe200048070ff */
[----:B------:R-:W-:Y:S01]  /*1d80*/  FFMA R3, R3, R34, RZ ;  /* 0x0000002203037223 */ /* 0x000fe200000000ff */
[----:B------:R-:W-:-:S05]  /*1d90*/  FFMA R4, R5, R4, 0.1331529766321182251 ;  /* 0x3e08594105047423 */ /* 0x000fca0000000004 */
[----:B------:R-:W0:Y:S01]  /*1da0*/  MUFU.RCP R51, R50 ;  /* 0x0000003200337308 */ /* 0x000e220000001000 */
[----:B------:R5:W-:Y:S01]  /*1db0*/  STG.E.U8 desc[UR22][R8.64], R19 ;  /* 0x0000001308007986 */ /* 0x000be2000c101116 */
[----:B------:R-:W-:-:S03]  /*1dc0*/  FFMA R4, R5, R4, -0.33332768082618713379 ;  /* 0xbeaaa9ed05047423 */ /* 0x000fc60000000004 */
[----:B------:R2:W2:Y:S01]  /*1dd0*/  LDG.E R34, desc[UR22][R6.64] ;  /* 0x0000001606227981 */ /* 0x0004a2000c1e1900 */
[----:B----4-:R-:W-:Y:S01]  /*1de0*/  FADD R42, R42, 1 ;  /* 0x3f8000002a2a7421 */ /* 0x010fe20000000000 */
[----:B------:R-:W-:Y:S01]  /*1df0*/  FFMA R4, R5, R4, RZ ;  /* 0x0000000405047223 */ /* 0x000fe200000000ff */
[----:B------:R-:W-:Y:S02]  /*1e00*/  FSETP.GE.AND P1, PT, |R32|, 0.60000002384185791016, PT ;  /* 0x3f19999a2000780b */ /* 0x000fe40003f26200 */
[----:B------:R4:W3:Y:S01]  /*1e10*/  MUFU.RCP R5, R42 ;  /* 0x0000002a00057308 */ /* 0x0008e20000001000 */
[C---:B-----5:R-:W-:Y:S01]  /*1e20*/  FMUL R9, R12.reuse, 0.035677410662174224854 ;  /* 0x3d12227a0c097820 */ /* 0x060fe20000400000 */
[--C-:B-1----:R-:W-:Y:S01]  /*1e30*/  FFMA R49, R49, -2, R28.reuse ;  /* 0xc000000031317823 */ /* 0x102fe2000000001c */
[----:B------:R-:W-:Y:S02]  /*1e40*/  FSETP.GE.AND P3, PT, |R45|, 0.60000002384185791016, PT ;  /* 0x3f19999a2d00780b */ /* 0x000fe40003f66200 */
[----:B------:R-:W-:Y:S01]  /*1e50*/  FFMA R9, R12, R9, 0.79788458347320556641 ;  /* 0x3f4c422a0c097423 */ /* 0x000fe20000000009 */
[----:B------:R-:W-:Y:S01]  /*1e60*/  FSETP.GE.AND P0, PT, |R32|, 9.010913848876953125, PT ;  /* 0x41102cb42000780b */ /* 0x000fe20003f06200 */
[----:B0-----:R-:W-:-:S02]  /*1e70*/  FFMA R51, R51, -2, R28 ;  /* 0xc000000033337823 */ /* 0x001fc4000000001c */
[----:B------:R-:W-:Y:S01]  /*1e80*/  FMUL R9, R12, R9 ;  /* 0x000000090c097220 */ /* 0x000fe20000400000 */
[----:B------:R-:W-:Y:S02]  /*1e90*/  FSETP.GE.AND P2, PT, |R45|, 9.010913848876953125, PT ;  /* 0x41102cb42d00780b */ /* 0x000fe40003f46200 */
[----:B------:R-:W-:Y:S01]  /*1ea0*/  FSEL R49, R49, 1, !P0 ;  /* 0x3f80000031317808 */ /* 0x000fe20004000000 */
[----:B----4-:R-:W-:Y:S01]  /*1eb0*/  FMUL R42, |R9|, 2.8853900432586669922 ;  /* 0x4038aa3b092a7820 */ /* 0x010fe20000400200 */
[----:B------:R-:W-:Y:S01]  /*1ec0*/  FSEL R18, R51, 1, !P2 ;  /* 0x3f80000033127808 */ /* 0x000fe20005000000 */
[----:B------:R-:W-:Y:S01]  /*1ed0*/  FMUL R48, R15, 0.044714998453855514526 ;  /* 0x3d3727130f307820 */ /* 0x000fe20000400000 */
[--C-:B------:R-:W-:Y:S01]  /*1ee0*/  LOP3.LUT R8, R49, 0x80000000, R32.reuse, 0xb8, !PT ;  /* 0x8000000031087812 */ /* 0x100fe200078eb820 */
[----:B------:R-:W-:Y:S01]  /*1ef0*/  @!P1 FFMA R8, R32, R3, R32 ;  /* 0x0000000320089223 */ /* 0x000fe20000000020 */
[----:B------:R-:W-:Y:S01]  /*1f00*/  FMUL R32, R30, R30 ;  /* 0x0000001e1e207220 */ /* 0x000fe20000400000 */
[--C-:B------:R-:W-:Y:S01]  /*1f10*/  LOP3.LUT R18, R18, 0x80000000, R45.reuse, 0xb8, !PT ;  /* 0x8000000012127812 */ /* 0x100fe200078eb82d */
[----:B---3--:R-:W-:Y:S01]  /*1f20*/  FFMA R5, R5, -2, R28 ;  /* 0xc000000005057823 */ /* 0x008fe2000000001c */
[----:B------:R-:W0:Y:S01]  /*1f30*/  MUFU.EX2 R42, R42 ;  /* 0x0000002a002a7308 */ /* 0x000e220000000800 */
[----:B------:R-:W-:Y:S01]  /*1f40*/  @!P3 FFMA R18, R45, R4, R45 ;  /* 0x000000042d12b223 */ /* 0x000fe2000000002d */
[----:B------:R-:W-:Y:S01]  /*1f50*/  FSETP.GE.AND P0, PT, |R30|, 9.010913848876953125, PT ;  /* 0x41102cb41e00780b */ /* 0x000fe20003f06200 */
[C---:B------:R-:W-:Y:S01]  /*1f60*/  FFMA R45, R15.reuse, R48, 1 ;  /* 0x3f8000000f2d7423 */ /* 0x040fe20000000030 */
[----:B------:R-:W-:Y:S01]  /*1f70*/  FMUL R4, R15, 0.79788458347320556641 ;  /* 0x3f4c422a0f047820 */ /* 0x000fe20000400000 */
[----:B------:R-:W-:Y:S01]  /*1f80*/  FFMA R3, R32, R26, -0.052303962409496307373 ;  /* 0xbd563cae20037423 */ /* 0x000fe2000000001a */
[----:B------:R-:W-:-:S02]  /*1f90*/  FSEL R33, R5, 1, !P0 ;  /* 0x3f80000005217808 */ /* 0x000fc40004000000 */
[----:B------:R-:W-:Y:S01]  /*1fa0*/  FSETP.GE.AND P1, PT, |R30|, 0.60000002384185791016, PT ;  /* 0x3f19999a1e00780b */ /* 0x000fe20003f26200 */
[----:B------:R-:W-:Y:S01]  /*1fb0*/  FMUL R5, R4, R45 ;  /* 0x0000002d04057220 */ /* 0x000fe20000400000 */
[----:B------:R-:W-:-:S03]  /*1fc0*/  FFMA R3, R32, R3, 0.1331529766321182251 ;  /* 0x3e08594120037423 */ /* 0x000fc60000000003 */
[----:B------:R-:W-:Y:S01]  /*1fd0*/  FMUL R45, |R5|, 2.8853900432586669922 ;  /* 0x4038aa3b052d7820 */ /* 0x000fe20000400200 */
[C---:B------:R-:W-:Y:S01]  /*1fe0*/  FFMA R3, R32.reuse, R3, -0.33332768082618713379 ;  /* 0xbeaaa9ed20037423 */ /* 0x040fe20000000003 */
[----:B------:R-:W-:Y:S02]  /*1ff0*/  SHF.L.U32 R47, R47, 0x10, RZ ;  /* 0x000000102f2f7819 */ /* 0x000fe400000006ff */
[----:B------:R-:W1:Y:S01]  /*2000*/  MUFU.EX2 R49, R45 ;  /* 0x0000002d00317308 */ /* 0x000e620000000800 */
[----:B------:R-:W-:Y:S01]  /*2010*/  FFMA R3, R32, R3, RZ ;  /* 0x0000000320037223 */ /* 0x000fe200000000ff */
[----:B0-----:R-:W-:Y:S01]  /*2020*/  FADD R48, R42, 1 ;  /* 0x3f8000002a307421 */ /* 0x001fe20000000000 */
[--C-:B------:R-:W-:Y:S02]  /*2030*/  LOP3.LUT R4, R33, 0x80000000, R30.reuse, 0xb8, !PT ;  /* 0x8000000021047812 */ /* 0x100fe400078eb81e */
[----:B------:R-:W-:Y:S01]  /*2040*/  @!P1 FFMA R4, R30, R3, R30 ;  /* 0x000000031e049223 */ /* 0x000fe2000000001e */
[----:B------:R-:W-:-:S02]  /*2050*/  LOP3.LUT R30, R47, 0xff0000, RZ, 0xc0, !PT ;  /* 0x00ff00002f1e7812 */ /* 0x000fc400078ec0ff */
[----:B------:R-:W0:Y:S01]  /*2060*/  MUFU.RCP R47, R48 ;  /* 0x00000030002f7308 */ /* 0x000e220000001000 */
[----:B------:R-:W-:Y:S01]  /*2070*/  FMUL R3, R16, 0.10703222453594207764 ;  /* 0x3ddb33b610037820 */ /* 0x000fe20000400000 */
[----:B------:R-:W-:-:S03]  /*2080*/  LOP3.LUT R33, R19, 0xffff, RZ, 0xc0, !PT ;  /* 0x0000ffff13217812 */ /* 0x000fc600078ec0ff */
[----:B------:R-:W-:Y:S01]  /*2090*/  FFMA R32, R16, R3, 0.79788458347320556641 ;  /* 0x3f4c422a10207423 */ /* 0x000fe20000000003 */
[----:B------:R-:W-:Y:S01]  /*20a0*/  FMUL R3, R9, R9 ;  /* 0x0000000909037220 */ /* 0x000fe20000400000 */
[----:B------:R-:W-:Y:S01]  /*20b0*/  LEA R33, R33, R30, 0x18 ;  /* 0x0000001e21217211 */ /* 0x000fe200078ec0ff */
[----:B-1----:R-:W-:Y:S02]  /*20c0*/  FADD R49, R49, 1 ;  /* 0x3f80000031317421 */ /* 0x002fe40000000000 */
[----:B------:R-:W-:Y:S01]  /*20d0*/  FFMA R30, R3, R26, -0.052303962409496307373 ;  /* 0xbd563cae031e7423 */ /* 0x000fe2000000001a */
[----:B------:R-:W-:Y:S01]  /*20e0*/  FFMA R19, -R8, R8, 1 ;  /* 0x3f80000008137423 */ /* 0x000fe20000000108 */
[----:B------:R-:W-:Y:S01]  /*20f0*/  FSETP.GE.AND P1, PT, |R9|, 0.60000002384185791016, PT ;  /* 0x3f19999a0900780b */ /* 0x000fe20003f26200 */
[----:B------:R-:W-:Y:S01]  /*2100*/  FFMA R45, R18, R39, 0.5 ;  /* 0x3f000000122d7423 */ /* 0x000fe20000000027 */
[----:B------:R-:W-:Y:S01]  /*2110*/  FFMA R30, R3, R30, 0.1331529766321182251 ;  /* 0x3e085941031e7423 */ /* 0x000fe2000000001e */
[----:B------:R-:W1:Y:S01]  /*2120*/  MUFU.RCP R49, R49 ;  /* 0x0000003100317308 */ /* 0x000e620000001000 */
[----:B------:R-:W-:Y:S01]  /*2130*/  FMUL R19, R19, R32 ;  /* 0x0000002013137220 */ /* 0x000fe20000400000 */
[--C-:B0-----:R-:W-:Y:S01]  /*2140*/  FFMA R47, R47, -2, R28.reuse ;  /* 0xc00000002f2f7823 */ /* 0x101fe2000000001c */
[C---:B------:R-:W-:Y:S01]  /*2150*/  FMUL R18, R16.reuse, 0.5 ;  /* 0x3f00000010127820 */ /* 0x040fe20000400000 */
[----:B------:R-:W-:Y:S01]  /*2160*/  FSETP.GE.AND P0, PT, |R9|, 9.010913848876953125, PT ;  /* 0x41102cb40900780b */ /* 0x000fe20003f06200 */
[----:B------:R-:W-:Y:S01]  /*2170*/  FFMA R30, R3, R30, -0.33332768082618713379 ;  /* 0xbeaaa9ed031e7423 */ /* 0x000fe2000000001e */
[----:B------:R-:W-:Y:S01]  /*2180*/  FMUL R42, R16, R45 ;  /* 0x0000002d102a7220 */ /* 0x000fe20000400000 */
[----:B------:R-:W-:Y:S01]  /*2190*/  FMUL R18, R18, R19 ;  /* 0x0000001312127220 */ /* 0x000fe20000400000 */
[----:B------:R-:W-:Y:S01]  /*21a0*/  FSEL R16, R47, 1, !P0 ;  /* 0x3f8000002f107808 */ /* 0x000fe20004000000 */
[----:B------:R-:W-:Y:S01]  /*21b0*/  FMUL R19, R5, R5 ;  /* 0x0000000505137220 */ /* 0x000fe20000400000 */
[----:B------:R-:W-:Y:S01]  /*21c0*/  FFMA R32, R3, R30, RZ ;  /* 0x0000001e03207223 */ /* 0x000fe200000000ff */
[----:B------:R-:W-:Y:S01]  /*21d0*/  FADD R3, R8, 1 ;  /* 0x3f80000008037421 */ /* 0x000fe20000000000 */
[--C-:B------:R-:W-:Y:S01]  /*21e0*/  LOP3.LUT R8, R16, 0x80000000, R9.reuse, 0xb8, !PT ;  /* 0x8000000010087812 */ /* 0x100fe200078eb809 */
[----:B------:R-:W-:Y:S01]  /*21f0*/  FFMA R16, R19, R26, -0.052303962409496307373 ;  /* 0xbd563cae13107423 */ /* 0x000fe2000000001a */
[----:B------:R-:W-:Y:S01]  /*2200*/  @!P1 FFMA R8, R9, R32, R9 ;  /* 0x0000002009089223 */ /* 0x000fe20000000009 */
[----:B------:R-:W-:Y:S01]  /*2210*/  FMUL R48, R15, 0.035677410662174224854 ;  /* 0x3d12227a0f307820 */ /* 0x000fe20000400000 */
[----:B------:R-:W-:Y:S01]  /*2220*/  FSETP.GE.AND P1, PT, |R5|, 0.60000002384185791016, PT ;  /* 0x3f19999a0500780b */ /* 0x000fe20003f26200 */
[----:B------:R-:W-:Y:S01]  /*2230*/  FFMA R16, R19, R16, 0.1331529766321182251 ;  /* 0x3e08594113107423 */ /* 0x000fe20000000010 */
[----:B-1----:R-:W-:Y:S01]  /*2240*/  FFMA R49, R49, -2, R28 ;  /* 0xc000000031317823 */ /* 0x002fe2000000001c */
[----:B------:R-:W-:Y:S01]  /*2250*/  FFMA R48, R15, R48, 0.79788458347320556641 ;  /* 0x3f4c422a0f307423 */ /* 0x000fe20000000030 */
[----:B------:R-:W-:Y:S01]  /*2260*/  FFMA R30, R3, 0.5, R18 ;  /* 0x3f000000031e7823 */ /* 0x000fe20000000012 */
[----:B------:R-:W-:Y:S01]  /*2270*/  FSETP.GE.AND P0, PT, |R5|, 9.010913848876953125, PT ;  /* 0x41102cb40500780b */ /* 0x000fe20003f06200 */
[----:B------:R-:W-:Y:S01]  /*2280*/  FFMA R3, R19, R16, -0.33332768082618713379 ;  /* 0xbeaaa9ed13037423 */ /* 0x000fe20000000010 */
[C---:B------:R-:W-:Y:S01]  /*2290*/  FMUL R9, R12.reuse, 0.10703222453594207764 ;  /* 0x3ddb33b60c097820 */ /* 0x040fe20000400000 */
[----:B------:R-:W-:Y:S01]  /*22a0*/  FMUL R18, R15, R48 ;  /* 0x000000300f127220 */ /* 0x000fe20000400000 */
[----:B------:R-:W-:Y:S01]  /*22b0*/  FSEL R16, R49, 1, !P0 ;  /* 0x3f80000031107808 */ /* 0x000fe20004000000 */
[----:B------:R-:W-:Y:S01]  /*22c0*/  FFMA R48, R19, R3, RZ ;  /* 0x0000000313307223 */ /* 0x000fe200000000ff */
[----:B------:R-:W-:Y:S01]  /*22d0*/  FFMA R32, R12, R9, 0.79788458347320556641 ;  /* 0x3f4c422a0c207423 */ /* 0x000fe20000000009 */
[----:B------:R-:W-:Y:S01]  /*22e0*/  FFMA R9, R8, R39, 0.5 ;  /* 0x3f00000008097423 */ /* 0x000fe20000000027 */
[----:B------:R-:W-:-:S02]  /*22f0*/  IADD3 R8, P0, PT, R6, UR21, RZ ;  /* 0x0000001506087c10 */ /* 0x000fc4000ff1e0ff */
[--C-:B------:R-:W-:Y:S01]  /*2300*/  LOP3.LUT R16, R16, 0x80000000, R5.reuse, 0xb8, !PT ;  /* 0x8000000010107812 */ /* 0x100fe200078eb805 */
[----:B------:R-:W-:Y:S01]  /*2310*/  @!P1 FFMA R16, R5, R48, R5 ;  /* 0x0000003005109223 */ /* 0x000fe20000000005 */
[----:B------:R-:W-:Y:S01]  /*2320*/  FMUL R45, |R18|, 2.8853900432586669922 ;  /* 0x4038aa3b122d7820 */ /* 0x000fe20000400200 */
[----:B------:R-:W-:Y:S01]  /*2330*/  FMUL R5, R12, R9 ;  /* 0x000000090c057220 */ /* 0x000fe20000400000 */
[----:B------:R-:W-:Y:S01]  /*2340*/  FFMA R3, -R4, R4, 1 ;  /* 0x3f80000004037423 */ /* 0x000fe20000000104 */
[----:B------:R-:W-:-:S03]  /*2350*/  IADD3.X R9, PT, PT, R7, UR26, RZ, P0, !PT ;  /* 0x0000001a07097c10 */ /* 0x000fc600087fe4ff */
[----:B------:R-:W-:Y:S01]  /*2360*/  FMUL R3, R3, R32 ;  /* 0x0000002003037220 */ /* 0x000fe20000400000 */
[----:B------:R-:W0:Y:S01]  /*2370*/  MUFU.EX2 R45, R45 ;  /* 0x0000002d002d7308 */ /* 0x000e220000000800 */
[----:B------:R1:W3:Y:S01]  /*2380*/  LDG.E R32, desc[UR22][R8.64] ;  /* 0x0000001608207981 */ /* 0x0002e2000c1e1900 */
[----:B------:R-:W-:Y:S01]  /*2390*/  FMUL R19, R13, R30 ;  /* 0x0000001e0d137220 */ /* 0x000fe20000400000 */
[C---:B------:R-:W-:Y:S01]  /*23a0*/  FMUL R30, R25.reuse, 0.044714998453855514526 ;  /* 0x3d372713191e7820 */ /* 0x040fe20000400000 */
[C---:B--2---:R-:W-:Y:S01]  /*23b0*/  FMUL R6, R25.reuse, 0.79788458347320556641 ;  /* 0x3f4c422a19067820 */ /* 0x044fe20000400000 */
[C---:B------:R-:W-:Y:S02]  /*23c0*/  FMUL R48, R25.reuse, 0.035677410662174224854 ;  /* 0x3d12227a19307820 */ /* 0x040fe40000400000 */
[C---:B------:R-:W-:Y:S02]  /*23d0*/  FFMA R47, R25.reuse, R30, 1 ;  /* 0x3f800000192f7423 */ /* 0x040fe4000000001e */
[----:B------:R-:W-:Y:S01]  /*23e0*/  FFMA R48, R25, R48, 0.79788458347320556641 ;  /* 0x3f4c422a19307423 */ /* 0x000fe20000000030 */
[----:B0-----:R-:W-:Y:S01]  /*23f0*/  FADD R45, R45, 1 ;  /* 0x3f8000002d2d7421 */ /* 0x001fe20000000000 */
[----:B------:R-:W-:-:S05]  /*2400*/  FMUL R6, R6, R47 ;  /* 0x0000002f06067220 */ /* 0x000fca0000400000 */
[----:B------:R-:W0:Y:S01]  /*2410*/  MUFU.RCP R45, R45 ;  /* 0x0000002d002d7308 */ /* 0x000e220000001000 */
[----:B------:R-:W-:Y:S01]  /*2420*/  FMUL R7, |R6|, 2.8853900432586669922 ;  /* 0x4038aa3b06077820 */ /* 0x000fe20000400200 */
[----:B------:R-:W-:Y:S01]  /*2430*/  FMUL R47, R25, R48 ;  /* 0x00000030192f7220 */ /* 0x000fe20000400000 */
[----:B------:R-:W-:Y:S01]  /*2440*/  FMUL R42, R13, R42 ;  /* 0x0000002a0d2a7220 */ /* 0x000fe20000400000 */
[----:B------:R-:W-:Y:S02]  /*2450*/  FMUL R13, R18, R18 ;  /* 0x00000012120d7220 */ /* 0x000fe40000400000 */
[----:B------:R-:W-:Y:S02]  /*2460*/  FMUL R48, |R47|, 2.8853900432586669922 ;  /* 0x4038aa3b2f307820 */ /* 0x000fe40000400200 */
[----:B------:R-:W2:Y:S01]  /*2470*/  MUFU.EX2 R7, R7 ;  /* 0x0000000700077308 */ /* 0x000ea20000000800 */
[----:B------:R-:W-:Y:S01]  /*2480*/  FFMA R30, R13, R26, -0.052303962409496307373 ;  /* 0xbd563cae0d1e7423 */ /* 0x000fe2000000001a */
[----:B------:R-:W-:Y:S01]  /*2490*/  FMUL R12, R12, 0.5 ;  /* 0x3f0000000c0c7820 */ /* 0x000fe20000400000 */
[----:B------:R-:W-:-:S02]  /*24a0*/  FSETP.GE.AND P1, PT, |R18|, 0.60000002384185791016, PT ;  /* 0x3f19999a1200780b */ /* 0x000fc40003f26200 */
[----:B------:R-:W-:Y:S01]  /*24b0*/  FFMA R30, R13, R30, 0.1331529766321182251 ;  /* 0x3e0859410d1e7423 */ /* 0x000fe2000000001e */
[----:B------:R-:W-:Y:S02]  /*24c0*/  FSETP.GE.AND P0, PT, |R18|, 9.010913848876953125, PT ;  /* 0x41102cb41200780b */ /* 0x000fe40003f06200 */
[----:B------:R-:W4:Y:S01]  /*24d0*/  MUFU.EX2 R48, R48 ;  /* 0x0000003000307308 */ /* 0x000f220000000800 */
[----:B0-----:R-:W-:Y:S01]  /*24e0*/  FFMA R45, R45, -2, R28 ;  /* 0xc00000002d2d7823 */ /* 0x001fe2000000001c */
[----:B------:R-:W-:Y:S01]  /*24f0*/  FMUL R12, R12, R3 ;  /* 0x000000030c0c7220 */ /* 0x000fe20000400000 */
[----:B------:R-:W-:-:S03]  /*2500*/  FFMA R3, R13, R30, -0.33332768082618713379 ;  /* 0xbeaaa9ed0d037423 */ /* 0x000fc6000000001e */
[----:B------:R-:W-:Y:S01]  /*2510*/  FSEL R45, R45, 1, !P0 ;  /* 0x3f8000002d2d7808 */ /* 0x000fe20004000000 */
[----:B------:R-:W-:Y:S01]  /*2520*/  FFMA R13, R13, R3, RZ ;  /* 0x000000030d0d7223 */ /* 0x000fe200000000ff */
[----:B------:R-:W-:Y:S01]  /*2530*/  FADD R3, R4, 1 ;  /* 0x3f80000004037421 */ /* 0x000fe20000000000 */
[----:B------:R-:W-:Y:S01]  /*2540*/  FMUL R4, R15, 0.10703222453594207764 ;  /* 0x3ddb33b60f047820 */ /* 0x000fe20000400000 */
[----:B------:R-:W-:Y:S02]  /*2550*/  LOP3.LUT R30, R45, 0x80000000, R18, 0xb8, !PT ;  /* 0x800000002d1e7812 */ /* 0x000fe400078eb812 */
[----:B------:R-:W-:Y:S01]  /*2560*/  IADD3 R45, P0, PT, R17, UR29, RZ ;  /* 0x0000001d112d7c10 */ /* 0x000fe2000ff1e0ff */
[----:B--2---:R-:W-:Y:S01]  /*2570*/  FADD R17, R7, 1 ;  /* 0x3f80000007117421 */ /* 0x004fe20000000000 */
[----:B------:R-:W-:Y:S01]  /*2580*/  FFMA R49, R3, 0.5, R12 ;  /* 0x3f00000003317823 */ /* 0x000fe2000000000c */
[----:B------:R-:W-:Y:S01]  /*2590*/  @!P1 FFMA R30, R18, R13, R18 ;  /* 0x0000000d121e9223 */ /* 0x000fe20000000012 */
[----:B------:R-:W-:Y:S01]  /*25a0*/  IADD3.X R18, PT, PT, R31, UR30, RZ, P0, !PT ;  /* 0x0000001e1f127c10 */ /* 0x000fe200087fe4ff */
[----:B------:R-:W-:Y:S01]  /*25b0*/  FFMA R4, R15, R4, 0.79788458347320556641 ;  /* 0x3f4c422a0f047423 */ /* 0x000fe20000000004 */
[----:B------:R-:W-:Y:S01]  /*25c0*/  FFMA R3, -R16, R16, 1 ;  /* 0x3f80000010037423 */ /* 0x000fe20000000110 */
[----:B------:R-:W-:Y:S01]  /*25d0*/  LEA R12, P0, R45, UR15, 0x2 ;  /* 0x0000000f2d0c7c11 */ /* 0x000fe2000f8010ff */
[----:B----4-:R-:W-:Y:S01]  /*25e0*/  FADD R48, R48, 1 ;  /* 0x3f80000030307421 */ /* 0x010fe20000000000 */
[----:B------:R-:W0:Y:S01]  /*25f0*/  MUFU.RCP R17, R17 ;  /* 0x0000001100117308 */ /* 0x000e220000001000 */
[----:B------:R-:W-:Y:S01]  /*2600*/  FMUL R7, R3, R4 ;  /* 0x0000000403077220 */ /* 0x000fe20000400000 */
[----:B------:R-:W-:Y:S01]  /*2610*/  LEA.HI.X R13, R45, UR12, R18, 0x2, P0 ;  /* 0x0000000c2d0d7c11 */ /* 0x000fe200080f1412 */
[----:B------:R-:W-:Y:S01]  /*2620*/  FMUL R4, R15, 0.5 ;  /* 0x3f0000000f047820 */ /* 0x000fe20000400000 */
[----:B------:R-:W-:Y:S01]  /*2630*/  FFMA R30, R30, R39, 0.5 ;  /* 0x3f0000001e1e7423 */ /* 0x000fe20000000027 */
[----:B------:R-:W-:-:S03]  /*2640*/  FMUL R3, R14, R5 ;  /* 0x000000050e037220 */ /* 0x000fc60000400000 */
[----:B------:R-:W2:Y:S01]  /*2650*/  MUFU.RCP R45, R48 ;  /* 0x00000030002d7308 */ /* 0x000ea20000001000 */
[----:B------:R-:W-:Y:S01]  /*2660*/  FMUL R4, R4, R7 ;  /* 0x0000000704047220 */ /* 0x000fe20000400000 */
[----:B------:R-:W-:Y:S01]  /*2670*/  FADD R31, R16, 1 ;  /* 0x3f800000101f7421 */ /* 0x000fe20000000000 */
[C---:B------:R-:W-:Y:S01]  /*2680*/  FMUL R5, R6.reuse, R6 ;  /* 0x0000000606057220 */ /* 0x040fe20000400000 */
[----:B------:R-:W-:Y:S02]  /*2690*/  FMUL R51, R15, R30 ;  /* 0x0000001e0f337220 */ /* 0x000fe40000400000 */
[----:B------:R-:W-:Y:S01]  /*26a0*/  FFMA R15, R31, 0.5, R4 ;  /* 0x3f0000001f0f7823 */ /* 0x000fe20000000004 */
[----:B------:R-:W-:Y:S01]  /*26b0*/  FFMA R4, R5, R26, -0.052303962409496307373 ;  /* 0xbd563cae05047423 */ /* 0x000fe2000000001a */
[C---:B------:R-:W-:Y:S01]  /*26c0*/  FSETP.GE.AND P1, PT, |R6|.reuse, 0.60000002384185791016, PT ;  /* 0x3f19999a0600780b */ /* 0x040fe20003f26200 */
[----:B0-----:R-:W-:Y:S02]  /*26d0*/  FFMA R17, R17, -2, R28 ;  /* 0xc000000011117823 */ /* 0x001fe4000000001c */
[----:B------:R-:W-:Y:S01]  /*26e0*/  FFMA R4, R5, R4, 0.1331529766321182251 ;  /* 0x3e08594105047423 */ /* 0x000fe20000000004 */
[----:B------:R-:W-:-:S03]  /*26f0*/  FSETP.GE.AND P0, PT, |R6|, 9.010913848876953125, PT ;  /* 0x41102cb40600780b */ /* 0x000fc60003f06200 */
[----:B------:R-:W-:Y:S01]  /*2700*/  FFMA R4, R5, R4, -0.33332768082618713379 ;  /* 0xbeaaa9ed05047423 */ /* 0x000fe20000000004 */
[----:B------:R-:W-:Y:S01]  /*2710*/  FSETP.GE.AND P2, PT, |R47|, 9.010913848876953125, PT ;  /* 0x41102cb42f00780b */ /* 0x000fe20003f46200 */
[----:B--2---:R-:W-:Y:S01]  /*2720*/  FFMA R45, R45, -2, R28 ;  /* 0xc00000002d2d7823 */ /* 0x004fe2000000001c */
[----:B------:R-:W-:Y:S01]  /*2730*/  FSEL R17, R17, 1, !P0 ;  /* 0x3f80000011117808 */ /* 0x000fe20004000000 */
[----:B------:R-:W-:-:S03]  /*2740*/  FFMA R5, R5, R4, RZ ;  /* 0x0000000405057223 */ /* 0x000fc600000000ff */
[----:B------:R-:W-:Y:S02]  /*2750*/  FSEL R30, R45, 1, !P2 ;  /* 0x3f8000002d1e7808 */ /* 0x000fe40005000000 */
[--C-:B------:R-:W-:Y:S01]  /*2760*/  LOP3.LUT R45, R17, 0x80000000, R6.reuse, 0xb8, !PT ;  /* 0x80000000112d7812 */ /* 0x100fe200078eb806 */
[----:B------:R-:W-:Y:S01]  /*2770*/  @!P1 FFMA R45, R6, R5, R6 ;  /* 0x00000005062d9223 */ /* 0x000fe20000000006 */
[----:B-1----:R-:W-:-:S04]  /*2780*/  IADD3 R8, P1, PT, R8, UR21, RZ ;  /* 0x0000001508087c10 */ /* 0x002fc8000ff3e0ff */
[----:B------:R-:W-:Y:S01]  /*2790*/  IADD3.X R9, PT, PT, R9, UR26, RZ, P1, !PT ;  /* 0x0000001a09097c10 */ /* 0x000fe20008ffe4ff */
[----:B------:R-:W-:-:S04]  /*27a0*/  FMUL R31, R20, R51 ;  /* 0x00000033141f7220 */ /* 0x000fc80000400000 */
[----:B------:R-:W2:Y:S01]  /*27b0*/  LDG.E R51, desc[UR22][R8.64] ;  /* 0x0000001608337981 */ /* 0x000ea2000c1e1900 */
[----:B------:R-:W-:Y:S01]  /*27c0*/  FMUL R7, R47, R47 ;  /* 0x0000002f2f077220 */ /* 0x000fe20000400000 */
[----:B------:R-:W-:-:S03]  /*27d0*/  FMUL R49, R14, R49 ;  /* 0x000000310e317220 */ /* 0x000fc60000400000 */
[----:B------:R-:W-:Y:S01]  /*27e0*/  FFMA R14, R7, R26, -0.052303962409496307373 ;  /* 0xbd563cae070e7423 */ /* 0x000fe2000000001a */
[----:B------:R-:W-:Y:S02]  /*27f0*/  FSETP.GE.AND P3, PT, |R47|, 0.60000002384185791016, PT ;  /* 0x3f19999a2f00780b */ /* 0x000fe40003f66200 */
[----:B------:R-:W-:Y:S01]  /*2800*/  IADD3 R16, P0, PT, R12, UR29, RZ ;  /* 0x0000001d0c107c10 */ /* 0x000fe2000ff1e0ff */
[----:B------:R-:W-:-:S03]  /*2810*/  FFMA R14, R7, R14, 0.1331529766321182251 ;  /* 0x3e085941070e7423 */ /* 0x000fc6000000000e */
[----:B------:R-:W-:Y:S01]  /*2820*/  IADD3.X R17, PT, PT, R13, UR30, RZ, P0, !PT ;  /* 0x0000001e0d117c10 */ /* 0x000fe200087fe4ff */
[----:B------:R-:W-:Y:S01]  /*2830*/  FFMA R14, R7, R14, -0.33332768082618713379 ;  /* 0xbeaaa9ed070e7423 */ /* 0x000fe2000000000e */
[----:B------:R-:W-:-:S03]  /*2840*/  IADD3 R6, P0, PT, R16, UR29, RZ ;  /* 0x0000001d10067c10 */ /* 0x000fc6000ff1e0ff */
[----:B------:R-:W-:Y:S01]  /*2850*/  FFMA R14, R7, R14, RZ ;  /* 0x0000000e070e7223 */ /* 0x000fe200000000ff */
[----:B------:R-:W-:Y:S02]  /*2860*/  IADD3.X R7, PT, PT, R17, UR30, RZ, P0, !PT ;  /* 0x0000001e11077c10 */ /* 0x000fe400087fe4ff */
[--C-:B------:R-:W-:Y:S01]  /*2870*/  LOP3.LUT R30, R30, 0x80000000, R47.reuse, 0xb8, !PT ;  /* 0x800000001e1e7812 */ /* 0x100fe200078eb82f */
[----:B------:R-:W-:Y:S01]  /*2880*/  FMUL R20, R20, R15 ;  /* 0x0000000f14147220 */ /* 0x000fe20000400000 */
[----:B------:R-:W-:Y:S01]  /*2890*/  IADD3 R4, P2, PT, R6, UR29, RZ ;  /* 0x0000001d06047c10 */ /* 0x000fe2000ff5e0ff */
[----:B------:R-:W-:Y:S01]  /*28a0*/  @!P3 FFMA R30, R47, R14, R47 ;  /* 0x0000000e2f1eb223 */ /* 0x000fe2000000002f */
[----:B------:R-:W-:Y:S01]  /*28b0*/  IADD3 R10, P0, PT, R10, UR27, RZ ;  /* 0x0000001b0a0a7c10 */ /* 0x000fe2000ff1e0ff */
[----:B------:R0:W4:Y:S01]  /*28c0*/  LDG.E R47, desc[UR22][R12.64] ;  /* 0x000000160c2f7981 */ /* 0x000122000c1e1900 */
[----:B------:R-:W-:Y:S02]  /*28d0*/  IADD3.X R5, PT, PT, R7, UR30, RZ, P2, !PT ;  /* 0x0000001e07057c10 */ /* 0x000fe400097fe4ff */
[----:B------:R-:W-:Y:S01]  /*28e0*/  IADD3 R14, P1, PT, R8, UR21, RZ ;  /* 0x00000015080e7c10 */ /* 0x000fe2000ff3e0ff */
[----:B------:R-:W-:Y:S01]  /*28f0*/  FMUL R44, R44, R19 ;  /* 0x000000132c2c7220 */ /* 0x000fe20000400000 */
[----:B------:R-:W-:Y:S01]  /*2900*/  IADD3.X R11, PT, PT, R11, UR28, RZ, P0, !PT ;  /* 0x0000001c0b0b7c10 */ /* 0x000fe200087fe4ff */
[----:B------:R1:W5:Y:S01]  /*2910*/  LDG.E R50, desc[UR22][R4.64] ;  /* 0x0000001604327981 */ /* 0x000362000c1e1900 */
[----:B------:R-:W-:-:S02]  /*2920*/  IADD3.X R15, PT, PT, R9, UR26, RZ, P1, !PT ;  /* 0x0000001a090f7c10 */ /* 0x000fc40008ffe4ff */
[----:B------:R-:W-:Y:S01]  /*2930*/  MOV R18, UR21 ;  /* 0x0000001500127c02 */ /* 0x000fe20008000f00 */
[----:B------:R-:W-:Y:S01]  /*2940*/  FMUL R46, R46, R49 ;  /* 0x000000312e2e7220 */ /* 0x000fe20000400000 */
[----:B0-----:R-:W-:Y:S01]  /*2950*/  IADD3 R12, P0, PT, R10, UR21, RZ ;  /* 0x000000150a0c7c10 */ /* 0x001fe2000ff1e0ff */
[----:B------:R0:W5:Y:S01]  /*2960*/  LDG.E R49, desc[UR22][R6.64] ;  /* 0x0000001606317981 */ /* 0x000162000c1e1900 */
[----:B------:R-:W-:Y:S02]  /*2970*/  MOV R19, UR26 ;  /* 0x0000001a00137c02 */ /* 0x000fe40008000f00 */
[----:B-1----:R-:W-:Y:S01]  /*2980*/  IADD3 R4, PT, PT, -R21, R0, RZ ;  /* 0x0000000015047210 */ /* 0x002fe20007ffe1ff */
[----:B------:R1:W4:Y:S01]  /*2990*/  LDG.E R14, desc[UR22][R14.64] ;  /* 0x000000160e0e7981 */ /* 0x000322000c1e1900 */
[----:B------:R-:W-:Y:S02]  /*29a0*/  IADD3.X R13, PT, PT, R11, UR26, RZ, P0, !PT ;  /* 0x0000001a0b0d7c10 */ /* 0x000fe400087fe4ff */
[----:B------:R-:W-:Y:S01]  /*29b0*/  IADD3 R9, PT, PT, R4, -0x1, RZ ;  /* 0xffffffff04097810 */ /* 0x000fe20007ffe0ff */
[----:B------:R-:W-:Y:S01]  /*29c0*/  IMAD.WIDE.U32 R4, R35, UR31, R18 ;  /* 0x0000001f23047c25 */ /* 0x000fe2000f8e0012 */
[----:B0-----:R-:W-:-:S03]  /*29d0*/  IADD3 R6, P0, PT, R12, UR21, RZ ;  /* 0x000000150c067c10 */ /* 0x001fc6000ff1e0ff */
[----:B------:R-:W-:Y:S01]  /*29e0*/  FMUL R8, R25, 0.10703222453594207764 ;  /* 0x3ddb33b619087820 */ /* 0x000fe20000400000 */
[----:B------:R0:W5:Y:S01]  /*29f0*/  LDG.E R48, desc[UR22][R16.64] ;  /* 0x0000001610307981 */ /* 0x000162000c1e1900 */
[----:B-1----:R-:W-:Y:S01]  /*2a00*/  IMAD R15, R35, UR32, RZ ;  /* 0x00000020230f7c24 */ /* 0x002fe2000f8e02ff */
[----:B------:R-:W-:Y:S01]  /*2a10*/  IADD3.X R7, PT, PT, R13, UR26, RZ, P0, !PT ;  /* 0x0000001a0d077c10 */ /* 0x000fe200087fe4ff */
[----:B------:R-:W-:Y:S01]  /*2a20*/  FFMA R8, R25, R8, 0.79788458347320556641 ;  /* 0x3f4c422a19087423 */ /* 0x000fe20000000008 */
[----:B------:R-:W-:Y:S01]  /*2a30*/  LOP3.LUT R9, R9, 0x1f, RZ, 0xc0, !PT ;  /* 0x0000001f09097812 */ /* 0x000fe200078ec0ff */
[----:B------:R-:W-:Y:S01]  /*2a40*/  FFMA R30, R30, R39, 0.5 ;  /* 0x3f0000001e1e7423 */ /* 0x000fe20000000027 */
[----:B------:R-:W-:Y:S01]  /*2a50*/  IADD3 R15, PT, PT, R5, R15, RZ ;  /* 0x0000000f050f7210 */ /* 0x000fe20007ffe0ff */
[----:B------:R-:W5:Y:S01]  /*2a60*/  LDG.E R52, desc[UR22][R10.64] ;  /* 0x000000160a347981 */ /* 0x000f62000c1e1900 */
[----:B0-----:R-:W-:Y:S01]  /*2a70*/  IADD3 R16, P0, PT, R6, UR21, RZ ;  /* 0x0000001506107c10 */ /* 0x001fe2000ff1e0ff */
[----:B------:R-:W-:-:S02]  /*2a80*/  FFMA R5, -R45, R45, 1 ;  /* 0x3f8000002d057423 */ /* 0x000fc4000000012d */
[----:B------:R0:W5:Y:S01]  /*2a90*/  LDG.E R53, desc[UR22][R6.64] ;  /* 0x0000001606357981 */ /* 0x000162000c1e1900 */
[----:B------:R-:W-:Y:S01]  /*2aa0*/  IADD3.X R17, PT, PT, R7, UR26, RZ, P0, !PT ;  /* 0x0000001a07117c10 */ /* 0x000fe200087fe4ff */
[----:B------:R-:W-:Y:S01]  /*2ab0*/  FADD R45, R45, 1 ;  /* 0x3f8000002d2d7421 */ /* 0x000fe20000000000 */
[----:B------:R-:W-:Y:S01]  /*2ac0*/  FMUL R20, R23, R20 ;  /* 0x0000001417147220 */ /* 0x000fe20000400000 */
[----:B------:R-:W-:Y:S01]  /*2ad0*/  FMNMX3 R43, |R44|, R43, |R46|, !PT ;  /* 0x0000002b2c2b7276 */ /* 0x000fe2000780062e */
[----:B------:R1:W5:Y:S01]  /*2ae0*/  LDG.E R54, desc[UR22][R12.64] ;  /* 0x000000160c367981 */ /* 0x000362000c1e1900 */
[----:B0-----:R-:W-:Y:S01]  /*2af0*/  IADD3 R6, P0, P1, R4, UR16, R9 ;  /* 0x0000001004067c10 */ /* 0x001fe2000f91e009 */
[----:B------:R-:W-:Y:S01]  /*2b00*/  FMUL R9, R5, R8 ;  /* 0x0000000805097220 */ /* 0x000fe20000400000 */
[----:B------:R-:W-:Y:S01]  /*2b10*/  FMUL R8, R25, 0.5 ;  /* 0x3f00000019087820 */ /* 0x000fe20000400000 */
[----:B------:R-:W-:Y:S01]  /*2b20*/  FMUL R7, R44, UR17 ;  /* 0x000000112c077c20 */ /* 0x000fe20008400000 */
[----:B------:R0:W5:Y:S02]  /*2b30*/  LDG.E R16, desc[UR22][R16.64] ;  /* 0x0000001610107981 */ /* 0x000164000c1e1900 */
[----:B------:R-:W-:-:S04]  /*2b40*/  FMUL R8, R8, R9 ;  /* 0x0000000908087220 */ /* 0x000fc80000400000 */
[----:B------:R-:W-:Y:S01]  /*2b50*/  FFMA R45, R45, 0.5, R8 ;  /* 0x3f0000002d2d7823 */ /* 0x000fe20000000008 */
[----:B------:R-:W-:-:S03]  /*2b60*/  FMUL R25, R25, R30 ;  /* 0x0000001e19197220 */ /* 0x000fc60000400000 */
[C---:B------:R-:W-:Y:S01]  /*2b70*/  FMUL R10, R36.reuse, R45 ;  /* 0x0000002d240a7220 */ /* 0x040fe20000400000 */
[----:B------:R-:W-:-:S03]  /*2b80*/  FMUL R36, R36, R25 ;  /* 0x0000001924247220 */ /* 0x000fc60000400000 */
[----:B------:R-:W-:Y:S01]  /*2b90*/  FMUL R41, R41, R10 ;  /* 0x0000000a29297220 */ /* 0x000fe20000400000 */
[----:B------:R-:W-:Y:S01]  /*2ba0*/  FMUL R25, R34, 0.044714998453855514526 ;  /* 0x3d37271322197820 */ /* 0x000fe20000400000 */
[----:B------:R-:W-:-:S03]  /*2bb0*/  FMUL R19, R20, UR17 ;  /* 0x0000001114137c20 */ /* 0x000fc60008400000 */
[----:B------:R-:W-:Y:S01]  /*2bc0*/  FMNMX3 R43, |R20|, R43, |R41|, !PT ;  /* 0x0000002b142b7276 */ /* 0x000fe20007800629 */
[C---:B------:R-:W-:Y:S01]  /*2bd0*/  FFMA R25, R34.reuse, R25, 1 ;  /* 0x3f80000022197423 */ /* 0x040fe20000000019 */
[----:B------:R-:W-:-:S04]  /*2be0*/  FMUL R20, R34, 0.79788458347320556641 ;  /* 0x3f4c422a22147820 */ /* 0x000fc80000400000 */
[----:B------:R-:W-:-:S04]  /*2bf0*/  FMUL R20, R20, R25 ;  /* 0x0000001914147220 */ /* 0x000fc80000400000 */
[----:B------:R-:W-:-:S06]  /*2c00*/  FMUL R18, |R20|, 2.8853900432586669922 ;  /* 0x4038aa3b14127820 */ /* 0x000fcc0000400200 */
[----:B------:R-:W1:Y:S01]  /*2c10*/  MUFU.EX2 R18, R18 ;  /* 0x0000001200127308 */ /* 0x000e620000000800 */
[----:B------:R-:W-:Y:S02]  /*2c20*/  F2FP.SATFINITE.E4M3.F32.PACK_AB_MERGE_C R5, RZ, R7, RZ ;  /* 0x00000007ff05723e */ /* 0x000fe400048070ff */
[----:B------:R-:W-:Y:S01]  /*2c30*/  IADD3.X R7, PT, PT, R15, UR13, RZ, P0, P1 ;  /* 0x0000000d0f077c10 */ /* 0x000fe200087e24ff */
[----:B------:R-:W-:Y:S01]  /*2c40*/  FMUL R23, R41, UR17 ;  /* 0x0000001129177c20 */ /* 0x000fe20008400000 */
[----:B------:R-:W-:-:S04]  /*2c50*/  IADD3 R8, P0, PT, R6, UR31, RZ ;  /* 0x0000001f06087c10 */ /* 0x000fc8000ff1e0ff */
[----:B------:R-:W-:Y:S01]  /*2c60*/  IADD3.X R9, PT, PT, R7, UR32, RZ, P0, !PT ;  /* 0x0000002007097c10 */ /* 0x000fe200087fe4ff */
[----:B-1----:R-:W-:Y:S01]  /*2c70*/  FADD R30, R18, 1 ;  /* 0x3f800000121e7421 */ /* 0x002fe20000000000 */
[----:B------:R-:W-:-:S03]  /*2c80*/  IADD3 R10, P0, PT, R8, UR31, RZ ;  /* 0x0000001f080a7c10 */ /* 0x000fc6000ff1e0ff */
[----:B------:R-:W1:Y:S01]  /*2c90*/  MUFU.RCP R41, R30 ;  /* 0x0000001e00297308 */ /* 0x000e620000001000 */
[----:B------:R-:W-:Y:S01]  /*2ca0*/  IADD3.X R11, PT, PT, R9, UR32, RZ, P0, !PT ;  /* 0x00000020090b7c10 */ /* 0x000fe200087fe4ff */
[----:B------:R-:W-:Y:S01]  /*2cb0*/  FMUL R45, R20, R20 ;  /* 0x00000014142d7220 */ /* 0x000fe20000400000 */
[----:B------:R-:W-:Y:S01]  /*2cc0*/  IADD3 R12, P0, PT, R10, UR31, RZ ;  /* 0x0000001f0a0c7c10 */ /* 0x000fe2000ff1e0ff */
[----:B------:R0:W-:Y:S01]  /*2cd0*/  STG.E.U8 desc[UR22][R6.64], R5 ;  /* 0x0000000506007986 */ /* 0x0001e2000c101116 */
[C---:B------:R-:W-:Y:S01]  /*2ce0*/  FMNMX3 R43, |R42|.reuse, R43, |R3|, !PT ;  /* 0x0000002b2a2b7276 */ /* 0x040fe20007800603 */
[----:B------:R-:W-:Y:S01]  /*2cf0*/  FMUL R25, R42, UR17 ;  /* 0x000000112a197c20 */ /* 0x000fe20008400000 */
[----:B------:R-:W-:Y:S01]  /*2d00*/  IADD3.X R13, PT, PT, R11, UR32, RZ, P0, !PT ;  /* 0x000000200b0d7c10 */ /* 0x000fe200087fe4ff */
[----:B------:R-:W-:-:S04]  /*2d10*/  FFMA R42, R45, R26, -0.052303962409496307373 ;  /* 0xbd563cae2d2a7423 */ /* 0x000fc8000000001a */
[----:B------:R-:W-:Y:S01]  /*2d20*/  FFMA R18, R45, R42, 0.1331529766321182251 ;  /* 0x3e0859412d127423 */ /* 0x000fe2000000002a */
[----:B0-----:R-:W-:Y:S01]  /*2d30*/  IADD3 R6, P0, PT, R6, UR24, RZ ;  /* 0x0000001806067c10 */ /* 0x001fe2000ff1e0ff */
[----:B-1----:R-:W-:-:S03]  /*2d40*/  FFMA R41, R41, -2, R28 ;  /* 0xc000000029297823 */ /* 0x002fc6000000001c */
[----:B------:R-:W-:Y:S02]  /*2d50*/  IADD3.X R7, PT, PT, R7, UR25, RZ, P0, !PT ;  /* 0x0000001907077c10 */ /* 0x000fe400087fe4ff */
[----:B------:R-:W-:Y:S01]  /*2d60*/  FSETP.GE.AND P0, PT, |R20|, 9.010913848876953125, PT ;  /* 0x41102cb41400780b */ /* 0x000fe20003f06200 */
[----:B------:R-:W-:Y:S01]  /*2d70*/  FMUL R17, R46, UR17 ;  /* 0x000000112e117c20 */ /* 0x000fe20008400000 */
[----:B------:R-:W-:Y:S02]  /*2d80*/  FFMA R18, R45, R18, -0.33332768082618713379 ;  /* 0xbeaaa9ed2d127423 */ /* 0x000fe40000000012 */
[----:B------:R-:W-:Y:S02]  /*2d90*/  FSEL R41, R41, 1, !P0 ;  /* 0x3f80000029297808 */ /* 0x000fe40004000000 */
[----:B------:R-:W-:Y:S01]  /*2da0*/  FFMA R45, R45, R18, RZ ;  /* 0x000000122d2d7223 */ /* 0x000fe200000000ff */
[----:B------:R-:W-:Y:S02]  /*2db0*/  F2FP.SATFINITE.E4M3.F32.PACK_AB_MERGE_C R17, RZ, R17, RZ ;  /* 0x00000011ff11723e */ /* 0x000fe400048070ff */
[----:B------:R-:W-:-:S02]  /*2dc0*/  FSETP.GE.AND P1, PT, |R20|, 0.60000002384185791016, PT ;  /* 0x3f19999a1400780b */ /* 0x000fc40003f26200 */
[----:B------:R-:W-:Y:S01]  /*2dd0*/  LOP3.LUT R18, R41, 0x80000000, R20, 0xb8, !PT ;  /* 0x8000000029127812 */ /* 0x000fe200078eb814 */
[----:B------:R-:W-:Y:S01]  /*2de0*/  FMUL R41, R3, UR17 ;  /* 0x0000001103297c20 */ /* 0x000fe20008400000 */
[----:B------:R-:W-:Y:S01]  /*2df0*/  F2FP.SATFINITE.E4M3.F32.PACK_AB_MERGE_C R19, RZ, R19, RZ ;  /* 0x00000013ff13723e */ /* 0x000fe200048070ff */
[C---:B------:R-:W-:Y:S01]  /*2e00*/  FMUL R3, R34.reuse, 0.035677410662174224854 ;  /* 0x3d12227a22037820 */ /* 0x040fe20000400000 */
[----:B------:R-:W-:Y:S02]  /*2e10*/  F2FP.SATFINITE.E4M3.F32.PACK_AB_MERGE_C R23, RZ, R23, RZ ;  /* 0x00000017ff17723e */ /* 0x000fe400048070ff */
[----:B------:R-:W-:Y:S01]  /*2e20*/  F2FP.SATFINITE.E4M3.F32.PACK_AB_MERGE_C R25, RZ, R25, RZ ;  /* 0x00000019ff19723e */ /* 0x000fe200048070ff */
[----:B------:R-:W-:Y:S01]  /*2e30*/  STG.E.U8 desc[UR22][R8.64], R17 ;  /* 0x0000001108007986 */ /* 0x000fe2000c101116 */
[----:B------:R-:W-:-:S03]  /*2e40*/  FFMA R3, R34, R3, 0.79788458347320556641 ;  /* 0x3f4c422a22037423 */ /* 0x000fc60000000003 */
[----:B------:R-:W-:Y:S04]  /*2e50*/  STG.E.U8 desc[UR22][R10.64], R19 ;  /* 0x000000130a007986 */ /* 0x000fe8000c101116 */
[----:B------:R-:W-:Y:S04]  /*2e60*/  STG.E.U8 desc[UR22][R12.64], R23 ;  /* 0x000000170c007986 */ /* 0x000fe8000c101116 */
[----:B------:R0:W-:Y:S01]  /*2e70*/  STG.E.U8 desc[UR22][R6.64], R25 ;  /* 0x0000001906007986 */ /* 0x0001e2000c101116 */
[----:B------:R-:W-:Y:S01]  /*2e80*/  @!P1 FFMA R18, R20, R45, R20 ;  /* 0x0000002d14129223 */ /* 0x000fe20000000014 */
[----:B0-----:R-:W-:Y:S01]  /*2e90*/  IADD3 R6, P0, PT, R8, UR24, RZ ;  /* 0x0000001808067c10 */ /* 0x001fe2000ff1e0ff */
[----:B------:R-:W-:-:S04]  /*2ea0*/  FMUL R8, R34, R3 ;  /* 0x0000000322087220 */ /* 0x000fc80000400000 */
[----:B------:R-:W-:Y:S01]  /*2eb0*/  FMUL R20, R8, R8 ;  /* 0x0000000808147220 */ /* 0x000fe20000400000 */
[----:B------:R-:W-:-:S03]  /*2ec0*/  IADD3.X R7, PT, PT, R9, UR25, RZ, P0, !PT ;  /* 0x0000001909077c10 */ /* 0x000fc600087fe4ff */
[----:B------:R-:W-:Y:S01]  /*2ed0*/  FFMA R3, R20, R26, -0.052303962409496307373 ;  /* 0xbd563cae14037423 */ /* 0x000fe2000000001a */
[----:B------:R-:W-:-:S03]  /*2ee0*/  FMUL R9, |R8|, 2.8853900432586669922 ;  /* 0x4038aa3b08097820 */ /* 0x000fc60000400200 */
[----:B------:R-:W-:Y:S01]  /*2ef0*/  FFMA R3, R20, R3, 0.1331529766321182251 ;  /* 0x3e08594114037423 */ /* 0x000fe20000000003 */
[----:B------:R-:W-:-:S03]  /*2f00*/  F2FP.SATFINITE.E4M3.F32.PACK_AB_MERGE_C R41, RZ, R41, RZ ;  /* 0x00000029ff29723e */ /* 0x000fc600048070ff */
[C---:B------:R-:W-:Y:S01]  /*2f10*/  FFMA R3, R20.reuse, R3, -0.33332768082618713379 ;  /* 0xbeaaa9ed14037423 */ /* 0x040fe20000000003 */
[----:B------:R-:W0:Y:S03]  /*2f20*/  MUFU.EX2 R9, R9 ;  /* 0x0000000900097308 */ /* 0x000e260000000800 */
[----:B------:R-:W-:Y:S01]  /*2f30*/  FFMA R45, R20, R3, RZ ;  /* 0x00000003142d7223 */ /* 0x000fe200000000ff */
[C---:B---3--:R-:W-:Y:S01]  /*2f40*/  FMUL R3, R32.reuse, 0.044714998453855514526 ;  /* 0x3d37271320037820 */ /* 0x048fe20000400000 */
[----:B------:R1:W-:Y:S03]  /*2f50*/  STG.E.U8 desc[UR22][R6.64], R41 ;  /* 0x0000002906007986 */ /* 0x0003e6000c101116 */
[C---:B------:R-:W-:Y:S01]  /*2f60*/  FFMA R3, R32.reuse, R3, 1 ;  /* 0x3f80000020037423 */ /* 0x040fe20000000003 */
[----:B-1----:R-:W-:-:S04]  /*2f70*/  FMUL R6, R32, 0.79788458347320556641 ;  /* 0x3f4c422a20067820 */ /* 0x002fc80000400000 */
[----:B------:R-:W-:Y:S01]  /*2f80*/  FMUL R6, R6, R3 ;  /* 0x0000000306067220 */ /* 0x000fe20000400000 */
[----:B0-----:R-:W-:-:S03]  /*2f90*/  FADD R3, R9, 1 ;  /* 0x3f80000009037421 */ /* 0x001fc60000000000 */
[----:B------:R-:W-:-:S03]  /*2fa0*/  FMUL R20, |R6|, 2.8853900432586669922 ;  /* 0x4038aa3b06147820 */ /* 0x000fc60000400200 */
[----:B------:R-:W0:Y:S08]  /*2fb0*/  MUFU.RCP R3, R3 ;  /* 0x0000000300037308 */ /* 0x000e300000001000 */
[----:B------:R-:W1:Y:S01]  /*2fc0*/  MUFU.EX2 R20, R20 ;  /* 0x0000001400147308 */ /* 0x000e620000000800 */
[C---:B------:R-:W-:Y:S02]  /*2fd0*/  FSETP.GE.AND P1, PT, |R8|.reuse, 0.60000002384185791016, PT ;  /* 0x3f19999a0800780b */ /* 0x040fe40003f26200 */
[----:B------:R-:W-:Y:S01]  /*2fe0*/  FSETP.GE.AND P0, PT, |R8|, 9.010913848876953125, PT ;  /* 0x41102cb40800780b */ /* 0x000fe20003f06200 */
        /* <DEDUP_REMOVED lines=17> */
[----:B------:R-:W-:Y:S01]  /*3100*/  FMUL R3, R32, 0.035677410662174224854 ;  /* 0x3d12227a20037820 */ /* 0x000fe20000400000 */
[----:B------:R-:W-:-:S03]  /*3110*/  IADD3 R6, P0, PT, R10, UR24, RZ ;  /* 0x000000180a067c10 */ /* 0x000fc6000ff1e0ff */
[----:B------:R-:W-:Y:S01]  /*3120*/  FFMA R3, R32, R3, 0.79788458347320556641 ;  /* 0x3f4c422a20037423 */ /* 0x000fe20000000003 */
[----:B------:R-:W-:-:S03]  /*3130*/  FMNMX3 R10, |R31|, R43, |R36|, !PT ;  /* 0x0000002b1f0a7276 */ /* 0x000fc60007800624 */
[----:B------:R-:W-:Y:S01]  /*3140*/  FMUL R8, R32, R3 ;  /* 0x0000000320087220 */ /* 0x000fe20000400000 */
[----:B------:R-:W-:Y:S01]  /*3150*/  FMUL R9, R31, UR17 ;  /* 0x000000111f097c20 */ /* 0x000fe20008400000 */
[----:B------:R-:W-:Y:S02]  /*3160*/  IADD3.X R7, PT, PT, R11, UR25, RZ, P0, !PT ;  /* 0x000000190b077c10 */ /* 0x000fe400087fe4ff */
[C---:B------:R-:W-:Y:S01]  /*3170*/  FMUL R31, R8.reuse, R8 ;  /* 0x00000008081f7220 */ /* 0x040fe20000400000 */
[----:B------:R-:W-:-:S03]  /*3180*/  FMUL R11, |R8|, 2.8853900432586669922 ;  /* 0x4038aa3b080b7820 */ /* 0x000fc60000400200 */
[C---:B------:R-:W-:Y:S01]  /*3190*/  FFMA R42, R31.reuse, R26, -0.052303962409496307373 ;  /* 0xbd563cae1f2a7423 */ /* 0x040fe2000000001a */
[----:B------:R-:W-:Y:S02]  /*31a0*/  F2FP.SATFINITE.E4M3.F32.PACK_AB_MERGE_C R9, RZ, R9, RZ ;  /* 0x00000009ff09723e */ /* 0x000fe400048070ff */
[----:B------:R-:W0:Y:S01]  /*31b0*/  MUFU.EX2 R11, R11 ;  /* 0x0000000b000b7308 */ /* 0x000e220000000800 */
[C---:B------:R-:W-:Y:S02]  /*31c0*/  FFMA R42, R31.reuse, R42, 0.1331529766321182251 ;  /* 0x3e0859411f2a7423 */ /* 0x040fe4000000002a */
[----:B------:R2:W-:Y:S02]  /*31d0*/  STG.E.U8 desc[UR22][R6.64], R9 ;  /* 0x0000000906007986 */ /* 0x0005e4000c101116 */
[----:B------:R-:W-:-:S04]  /*31e0*/  FFMA R3, R31, R42, -0.33332768082618713379 ;  /* 0xbeaaa9ed1f037423 */ /* 0x000fc8000000002a */
[----:B------:R-:W-:Y:S01]  /*31f0*/  FFMA R31, R31, R3, RZ ;  /* 0x000000031f1f7223 */ /* 0x000fe200000000ff */
[----:B--2---:R-:W-:-:S04]  /*3200*/  FMUL R6, R51, 0.044714998453855514526 ;  /* 0x3d37271333067820 */ /* 0x004fc80000400000 */
[C---:B------:R-:W-:Y:S01]  /*3210*/  FFMA R3, R51.reuse, R6, 1 ;  /* 0x3f80000033037423 */ /* 0x040fe20000000006 */
[----:B------:R-:W-:-:S04]  /*3220*/  FMUL R6, R51, 0.79788458347320556641 ;  /* 0x3f4c422a33067820 */ /* 0x000fc80000400000 */
[----:B------:R-:W-:Y:S01]  /*3230*/  FMUL R6, R6, R3 ;  /* 0x0000000306067220 */ /* 0x000fe20000400000 */
[----:B0-----:R-:W-:-:S03]  /*3240*/  FADD R3, R11, 1 ;  /* 0x3f8000000b037421 */ /* 0x001fc60000000000 */
[----:B------:R-:W-:-:S03]  /*3250*/  FMUL R43, |R6|, 2.8853900432586669922 ;  /* 0x4038aa3b062b7820 */ /* 0x000fc60000400200 */
[----:B------:R-:W0:Y:S08]  /*3260*/  MUFU.RCP R3, R3 ;  /* 0x0000000300037308 */ /* 0x000e300000001000 */
[----:B------:R-:W1:Y:S01]  /*3270*/  MUFU.EX2 R43, R43 ;  /* 0x0000002b002b7308 */ /* 0x000e620000000800 */
[C---:B------:R-:W-:Y:S02]  /*3280*/  FSETP.GE.AND P1, PT, |R8|.reuse, 0.60000002384185791016, PT ;  /* 0x3f19999a0800780b */ /* 0x040fe40003f26200 */
[----:B------:R-:W-:Y:S01]  /*3290*/  FSETP.GE.AND P0, PT, |R8|, 9.010913848876953125, PT ;  /* 0x41102cb40800780b */ /* 0x000fe20003f06200 */
[----:B0-----:R-:W-:-:S05]  /*32a0*/  FFMA R7, R3, -2, R28 ;  /* 0xc000000003077823 */ /* 0x001fca000000001c */
[----:B------:R-:W-:Y:S01]  /*32b0*/  FSEL R7, R7, 1, !P0 ;  /* 0x3f80000007077808 */ /* 0x000fe20004000000 */
[----:B-1----:R-:W-:-:S03]  /*32c0*/  FADD R11, R43, 1 ;  /* 0x3f8000002b0b7421 */ /* 0x002fc60000000000 */
[--C-:B------:R-:W-:Y:S01]  /*32d0*/  LOP3.LUT R42, R7, 0x80000000, R8.reuse, 0xb8, !PT ;  /* 0x80000000072a7812 */ /* 0x100fe200078eb808 */
[----:B------:R-:W-:Y:S01]  /*32e0*/  @!P1 FFMA R42, R8, R31, R8 ;  /* 0x0000001f082a9223 */ /* 0x000fe20000000008 */
[----:B------:R-:W-:Y:S01]  /*32f0*/  FMUL R8, R6, R6 ;  /* 0x0000000606087220 */ /* 0x000fe20000400000 */
[----:B------:R-:W0:Y:S03]  /*3300*/  MUFU.RCP R11, R11 ;  /* 0x0000000b000b7308 */ /* 0x000e260000001000 */
        /* <DEDUP_REMOVED lines=8> */
[----:B------:R-:W-:Y:S02]  /*3390*/  FFMA R8, R51, R8, 0.79788458347320556641 ;  /* 0x3f4c422a33087423 */ /* 0x000fe40000000008 */
[----:B------:R-:W-:Y:S02]  /*33a0*/  FSEL R7, R7, 1, !P0 ;  /* 0x3f80000007077808 */ /* 0x000fe40004000000 */
[----:B------:R-:W-:Y:S01]  /*33b0*/  FMUL R8, R51, R8 ;  /* 0x0000000833087220 */ /* 0x000fe20000400000 */
[----:B------:R-:W-:Y:S01]  /*33c0*/  FMUL R36, R36, UR17 ;  /* 0x0000001124247c20 */ /* 0x000fe20008400000 */
[--C-:B------:R-:W-:Y:S01]  /*33d0*/  LOP3.LUT R11, R7, 0x80000000, R6.reuse, 0xb8, !PT ;  /* 0x80000000070b7812 */ /* 0x100fe200078eb806 */
[----:B------:R-:W-:Y:S01]  /*33e0*/  @!P1 FFMA R11, R6, R3, R6 ;  /* 0x00000003060b9223 */ /* 0x000fe20000000006 */
[----:B------:R-:W-:Y:S01]  /*33f0*/  IADD3 R6, P0, PT, R12, UR24, RZ ;  /* 0x000000180c067c10 */ /* 0x000fe2000ff1e0ff */
[----:B------:R-:W-:-:S03]  /*3400*/  FMUL R31, R8, R8 ;  /* 0x00000008081f7220 */ /* 0x000fc60000400000 */
[----:B------:R-:W-:Y:S02]  /*3410*/  IADD3.X R7, PT, PT, R13, UR25, RZ, P0, !PT ;  /* 0x000000190d077c10 */ /* 0x000fe400087fe4ff */
[----:B------:R-:W-:Y:S01]  /*3420*/  F2FP.SATFINITE.E4M3.F32.PACK_AB_MERGE_C R13, RZ, R36, RZ ;  /* 0x00000024ff0d723e */ /* 0x000fe200048070ff */
[----:B------:R-:W-:Y:S01]  /*3430*/  FFMA R36, R31, R26, -0.052303962409496307373 ;  /* 0xbd563cae1f247423 */ /* 0x000fe2000000001a */
[----:B------:R-:W-:-:S03]  /*3440*/  FMUL R12, |R8|, 2.8853900432586669922 ;  /* 0x4038aa3b080c7820 */ /* 0x000fc60000400200 */
[----:B------:R-:W-:-:S04]  /*3450*/  FFMA R36, R31, R36, 0.1331529766321182251 ;  /* 0x3e0859411f247423 */ /* 0x000fc80000000024 */
[C---:B------:R-:W-:Y:S01]  /*3460*/  FFMA R3, R31.reuse, R36, -0.33332768082618713379 ;  /* 0xbeaaa9ed1f037423 */ /* 0x040fe20000000024 */
[----:B------:R-:W0:Y:S03]  /*3470*/  MUFU.EX2 R12, R12 ;  /* 0x0000000c000c7308 */ /* 0x000e260000000800 */
[----:B------:R-:W-:Y:S01]  /*3480*/  FFMA R31, R31, R3, RZ ;  /* 0x000000031f1f7223 */ /* 0x000fe200000000ff */
[C---:B----4-:R-:W-:Y:S01]  /*3490*/  FMUL R3, R14.reuse, 0.044714998453855514526 ;  /* 0x3d3727130e037820 */ /* 0x050fe20000400000 */
        /* <DEDUP_REMOVED lines=31> */
[----:B------:R-:W0:Y:S02]  /*3690*/  MUFU.EX2 R7, R7 ;  /* 0x0000000700077308 */ /* 0x000e240000000800 */
[----:B0-----:R-:W-:-:S06]  /*36a0*/  FADD R8, R7, 1 ;  /* 0x3f80000007087421 */ /* 0x001fcc0000000000 */
[----:B------:R-:W0:Y:S01]  /*36b0*/  MUFU.RCP R31, R8 ;  /* 0x00000008001f7308 */ /* 0x000e220000001000 */
[----:B------:R-:W-:Y:S01]  /*36c0*/  FMUL R45, R6, R6 ;  /* 0x00000006062d7220 */ /* 0x000fe20000400000 */
[----:B------:R-:W-:Y:S02]  /*36d0*/  IADD3 R3, P2, PT, R2, UR29, RZ ;  /* 0x0000001d02037c10 */ /* 0x000fe4000ff5e0ff */
[----:B------:R-:W-:Y:S01]  /*36e0*/  FSETP.GE.AND P0, PT, |R6|, 9.010913848876953125, PT ;  /* 0x41102cb40600780b */ /* 0x000fe20003f06200 */
[----:B------:R-:W-:-:S04]  /*36f0*/  FFMA R2, R45, R26, -0.052303962409496307373 ;  /* 0xbd563cae2d027423 */ /* 0x000fc8000000001a */
[----:B------:R-:W-:Y:S01]  /*3700*/  FFMA R2, R45, R2, 0.1331529766321182251 ;  /* 0x3e0859412d027423 */ /* 0x000fe20000000002 */
[----:B0-----:R-:W-:Y:S01]  /*3710*/  FFMA R31, R31, -2, R28 ;  /* 0xc00000001f1f7823 */ /* 0x001fe2000000001c */
[----:B------:R-:W-:-:S04]  /*3720*/  FSETP.GE.AND P1, PT, |R6|, 0.60000002384185791016, PT ;  /* 0x3f19999a0600780b */ /* 0x000fc80003f26200 */
[----:B------:R-:W-:Y:S01]  /*3730*/  FSEL R31, R31, 1, !P0 ;  /* 0x3f8000001f1f7808 */ /* 0x000fe20004000000 */
[----:B------:R-:W-:Y:S01]  /*3740*/  FFMA R2, R45, R2, -0.33332768082618713379 ;  /* 0xbeaaa9ed2d027423 */ /* 0x000fe20000000002 */
[----:B------:R-:W-:Y:S02]  /*3750*/  SHF.L.U32 R40, R40, 0x8, RZ ;  /* 0x0000000828287819 */ /* 0x000fe400000006ff */
[----:B------:R-:W-:Y:S02]  /*3760*/  LOP3.LUT R36, R31, 0x80000000, R6, 0xb8, !PT ;  /* 0x800000001f247812 */ /* 0x000fe400078eb806 */
[----:B------:R-:W-:Y:S02]  /*3770*/  IADD3 R31, P0, PT, R4, UR21, RZ ;  /* 0x00000015041f7c10 */ /* 0x000fe4000ff1e0ff */
[----:B------:R-:W-:Y:S01]  /*3780*/  IADD3 R4, PT, PT, -R21, R0, RZ ;  /* 0x0000000015047210 */ /* 0x000fe20007ffe1ff */
[----:B------:R-:W-:Y:S01]  /*3790*/  FFMA R45, R45, R2, RZ ;  /* 0x000000022d2d7223 */ /* 0x000fe200000000ff */
[----:B------:R-:W-:-:S02]  /*37a0*/  LOP3.LUT R2, R33, 0xffff, R40, 0xf8, !PT ;  /* 0x0000ffff21027812 */ /* 0x000fc400078ef828 */
[----:B------:R-:W-:Y:S01]  /*37b0*/  IADD3 R40, PT, PT, R4, 0x1d, RZ ;  /* 0x0000001d04287810 */ /* 0x000fe20007ffe0ff */
[----:B------:R-:W-:-:S03]  /*37c0*/  @!P1 FFMA R36, R6, R45, R6 ;  /* 0x0000002d06249223 */ /* 0x000fc60000000006 */
[----:B------:R-:W-:Y:S02]  /*37d0*/  LOP3.LUT R40, R40, 0x1f, RZ, 0xc0, !PT ;  /* 0x0000001f28287812 */ /* 0x000fe400078ec0ff */
[----:B------:R-:W-:Y:S02]  /*37e0*/  IADD3.X R22, PT, PT, R22, UR30, RZ, P2, !PT ;  /* 0x0000001e16167c10 */ /* 0x000fe400097fe4ff */
[----:B------:R-:W-:Y:S02]  /*37f0*/  IADD3 R44, P1, PT, R40, R3, RZ ;  /* 0x00000003282c7210 */ /* 0x000fe40007f3e0ff */
[----:B------:R-:W-:Y:S02]  /*3800*/  SHF.L.U32 R29, R29, 0x10, RZ ;  /* 0x000000101d1d7819 */ /* 0x000fe400000006ff */
[----:B------:R-:W-:Y:S02]  /*3810*/  IADD3 R6, P2, P3, R44, UR21, R3 ;  /* 0x000000152c067c10 */ /* 0x000fe4000fb5e003 */
[----:B------:R-:W-:-:S02]  /*3820*/  IADD3.X R45, PT, PT, RZ, R22, RZ, P1, !PT ;  /* 0x00000016ff2d7210 */ /* 0x000fc40000ffe4ff */
[----:B------:R-:W-:Y:S02]  /*3830*/  LOP3.LUT R27, R2, 0xff, R27, 0xf8, !PT ;  /* 0x000000ff021b7812 */ /* 0x000fe400078ef81b */
[----:B------:R-:W-:Y:S02]  /*3840*/  IADD3.X R3, PT, PT, R45, UR26, R22, P2, P3 ;  /* 0x0000001a2d037c10 */ /* 0x000fe400097e6416 */
[----:B------:R-:W-:Y:S02]  /*3850*/  LOP3.LUT R2, R29, 0xff0000, RZ, 0xc0, !PT ;  /* 0x00ff00001d027812 */ /* 0x000fe400078ec0ff */
[----:B------:R-:W-:Y:S02]  /*3860*/  LOP3.LUT R37, R37, 0xffff, RZ, 0xc0, !PT ;  /* 0x0000ffff25257812 */ /* 0x000fe400078ec0ff */
[----:B------:R-:W-:Y:S02]  /*3870*/  SHF.L.U64.HI R22, R6, 0x2, R3 ;  /* 0x0000000206167819 */ /* 0x000fe40000010203 */
[----:B------:R-:W-:-:S02]  /*3880*/  LEA R2, R37, R2, 0x18 ;  /* 0x0000000225027211 */ /* 0x000fc400078ec0ff */
[----:B------:R-:W-:Y:S02]  /*3890*/  SHF.L.U32 R3, R24, 0x8, RZ ;  /* 0x0000000818037819 */ /* 0x000fe400000006ff */
[----:B------:R-:W-:Y:S02]  /*38a0*/  SHF.L.U32 R24, R6, 0x2, RZ ;  /* 0x0000000206187819 */ /* 0x000fe400000006ff */
[----:B------:R-:W-:Y:S02]  /*38b0*/  LOP3.LUT R33, R2, 0xffff, R3, 0xf8, !PT ;  /* 0x0000ffff02217812 */ /* 0x000fe400078ef803 */
[----:B------:R-:W-:-:S04]  /*38c0*/  IADD3 R2, P1, PT, R24, UR19, RZ ;  /* 0x0000001318027c10 */ /* 0x000fc8000ff3e0ff */
[----:B------:R-:W-:-:S05]  /*38d0*/  IADD3.X R3, PT, PT, R22, UR20, RZ, P1, !PT ;  /* 0x0000001416037c10 */ /* 0x000fca0008ffe4ff */
[----:B------:R0:W2:Y:S01]  /*38e0*/  LDG.E R29, desc[UR22][R2.64] ;  /* 0x00000016021d7981 */ /* 0x0000a2000c1e1900 */
[----:B------:R-:W-:-:S04]  /*38f0*/  IADD3 R6, P1, PT, R2, UR21, RZ ;  /* 0x0000001502067c10 */ /* 0x000fc8000ff3e0ff */
[----:B------:R-:W-:Y:S02]  /*3900*/  IADD3.X R7, PT, PT, R3, UR26, RZ, P1, !PT ;  /* 0x0000001a03077c10 */ /* 0x000fe40008ffe4ff */
[----:B------:R-:W-:-:S03]  /*3910*/  LOP3.LUT R38, R33, 0xff, R38, 0xf8, !PT ;  /* 0x000000ff21267812 */ /* 0x000fc600078ef826 */
[----:B------:R2:W3:Y:S01]  /*3920*/  LDG.E R33, desc[UR22][R6.64] ;  /* 0x0000001606217981 */ /* 0x0004e2000c1e1900 */
[----:B------:R-:W-:Y:S02]  /*3930*/  IADD3 R8, P1, PT, R6, UR21, RZ ;  /* 0x0000001506087c10 */ /* 0x000fe4000ff3e0ff */
[----:B------:R-:W-:Y:S02]  /*3940*/  SHF.L.U32 R37, R9, 0x10, RZ ;  /* 0x0000001009257819 */ /* 0x000fe400000006ff */
[----:B------:R-:W-:Y:S02]  /*3950*/  IADD3.X R9, PT, PT, R7, UR26, RZ, P1, !PT ;  /* 0x0000001a07097c10 */ /* 0x000fe40008ffe4ff */
[----:B------:R-:W-:Y:S02]  /*3960*/  LOP3.LUT R46, R37, 0xff0000, RZ, 0xc0, !PT ;  /* 0x00ff0000252e7812 */ /* 0x000fe400078ec0ff */
[----:B------:R-:W-:Y:S02]  /*3970*/  LOP3.LUT R37, R13, 0xffff, RZ, 0xc0, !PT ;  /* 0x0000ffff0d257812 */ /* 0x000fe400078ec0ff */
[----:B------:R-:W4:Y:S01]  /*3980*/  LDG.E R13, desc[UR22][R8.64] ;  /* 0x00000016080d7981 */ /* 0x000f22000c1e1900 */
[----:B------:R-:W-:-:S04]  /*3990*/  SHF.L.U32 R19, R19, 0x10, RZ ;  /* 0x0000001013137819 */ /* 0x000fc800000006ff */
[----:B0-----:R-:W-:Y:S02]  /*39a0*/  LOP3.LUT R2, R19, 0xff0000, RZ, 0xc0, !PT ;  /* 0x00ff000013027812 */ /* 0x001fe400078ec0ff */
[----:B------:R-:W-:Y:S02]  /*39b0*/  LOP3.LUT R23, R23, 0xffff, RZ, 0xc0, !PT ;  /* 0x0000ffff17177812 */ /* 0x000fe400078ec0ff */
[----:B------:R-:W-:Y:S02]  /*39c0*/  SHF.L.U32 R17, R17, 0x8, RZ ;  /* 0x0000000811117819 */ /* 0x000fe400000006ff */
[----:B------:R-:W-:Y:S02]  /*39d0*/  LEA R2, R23, R2, 0x18 ;  /* 0x0000000217027211 */ /* 0x000fe400078ec0ff */
[----:B------:R-:W-:Y:S02]  /*39e0*/  LEA R37, R37, R46, 0x18 ;  /* 0x0000002e25257211 */ /* 0x000fe400078ec0ff */
[----:B------:R-:W-:-:S04]  /*39f0*/  LOP3.LUT R46, R2, 0xffff, R17, 0xf8, !PT ;  /* 0x0000ffff022e7812 */ /* 0x000fc800078ef811 */
[----:B------:R-:W-:Y:S01]  /*3a00*/  LOP3.LUT R5, R46, 0xff, R5, 0xf8, !PT ;  /* 0x000000ff2e057812 */ /* 0x000fe200078ef805 */
[C---:B--2---:R-:W-:Y:S01]  /*3a10*/  FMUL R6, R29.reuse, 0.044714998453855514526 ;  /* 0x3d3727131d067820 */ /* 0x044fe20000400000 */
        /* <DEDUP_REMOVED lines=18> */
[C---:B---3--:R-:W-:Y:S01]  /*3b40*/  FMUL R2, R33.reuse, 0.044714998453855514526 ;  /* 0x3d37271321027820 */ /* 0x048fe20000400000 */
[----:B------:R-:W-:-:S03]  /*3b50*/  FMUL R3, R33, 0.79788458347320556641 ;  /* 0x3f4c422a21037820 */ /* 0x000fc60000400000 */
[----:B------:R-:W-:-:S04]  /*3b60*/  FFMA R2, R33, R2, 1 ;  /* 0x3f80000021027423 */ /* 0x000fc80000000002 */
[----:B------:R-:W-:-:S04]  /*3b70*/  FMUL R3, R3, R2 ;  /* 0x0000000203037220 */ /* 0x000fc80000400000 */
[----:B------:R-:W-:-:S06]  /*3b80*/  FMUL R19, |R3|, 2.8853900432586669922 ;  /* 0x4038aa3b03137820 */ /* 0x000fcc0000400200 */
[----:B------:R-:W0:Y:S01]  /*3b90*/  MUFU.EX2 R19, R19 ;  /* 0x0000001300137308 */ /* 0x000e220000000800 */
[----:B------:R-:W-:-:S04]  /*3ba0*/  SHF.L.U32 R6, R41, 0x8, RZ ;  /* 0x0000000829067819 */ /* 0x000fc800000006ff */
[----:B------:R-:W-:Y:S01]  /*3bb0*/  LOP3.LUT R6, R37, 0xffff, R6, 0xf8, !PT ;  /* 0x0000ffff25067812 */ /* 0x000fe200078ef806 */
[----:B------:R-:W-:-:S03]  /*3bc0*/  FMUL R7, R34, 0.10703222453594207764 ;  /* 0x3ddb33b622077820 */ /* 0x000fc60000400000 */
[----:B------:R-:W-:Y:S01]  /*3bd0*/  LOP3.LUT R37, R6, 0xff, R25, 0xf8, !PT ;  /* 0x000000ff06257812 */ /* 0x000fe200078ef819 */
[----:B------:R-:W-:Y:S01]  /*3be0*/  FFMA R7, R34, R7, 0.79788458347320556641 ;  /* 0x3f4c422a22077423 */ /* 0x000fe20000000007 */
[----:B------:R-:W-:Y:S01]  /*3bf0*/  FFMA R2, -R18, R18, 1 ;  /* 0x3f80000012027423 */ /* 0x000fe20000000112 */
[----:B0-----:R-:W-:-:S04]  /*3c00*/  FADD R6, R19, 1 ;  /* 0x3f80000013067421 */ /* 0x001fc80000000000 */
[----:B------:R-:W0:Y:S01]  /*3c10*/  MUFU.RCP R23, R6 ;  /* 0x0000000600177308 */ /* 0x000e220000001000 */
[----:B------:R-:W-:Y:S01]  /*3c20*/  FMUL R7, R2, R7 ;  /* 0x0000000702077220 */ /* 0x000fe20000400000 */
[----:B------:R-:W-:Y:S01]  /*3c30*/  FMUL R2, R34, 0.5 ;  /* 0x3f00000022027820 */ /* 0x000fe20000400000 */
        /* <DEDUP_REMOVED lines=12> */
[----:B------:R-:W-:Y:S01]  /*3d00*/  FFMA R3, R30, R39, 0.5 ;  /* 0x3f0000001e037423 */ /* 0x000fe20000000027 */
[----:B------:R-:W-:Y:S01]  /*3d10*/  FADD R18, R18, 1 ;  /* 0x3f80000012127421 */ /* 0x000fe20000000000 */
[C---:B----4-:R-:W-:Y:S02]  /*3d20*/  FMUL R2, R13.reuse, 0.044714998453855514526 ;  /* 0x3d3727130d027820 */ /* 0x050fe40000400000 */
[----:B------:R-:W-:Y:S01]  /*3d30*/  FMUL R30, R34, R3 ;  /* 0x00000003221e7220 */ /* 0x000fe20000400000 */
[----:B------:R-:W-:Y:S01]  /*3d40*/  FMUL R3, R32, 0.10703222453594207764 ;  /* 0x3ddb33b620037820 */ /* 0x000fe20000400000 */
[----:B------:R-:W-:Y:S01]  /*3d50*/  FFMA R18, R18, 0.5, R7 ;  /* 0x3f00000012127823 */ /* 0x000fe20000000007 */
[----:B------:R-:W-:Y:S01]  /*3d60*/  FFMA R7, R13, R2, 1 ;  /* 0x3f8000000d077423 */ /* 0x000fe20000000002 */
[----:B------:R-:W-:Y:S01]  /*3d70*/  FFMA R2, -R20, R20, 1 ;  /* 0x3f80000014027423 */ /* 0x000fe20000000114 */
[----:B------:R-:W-:-:S04]  /*3d80*/  FFMA R3, R32, R3, 0.79788458347320556641 ;  /* 0x3f4c422a20037423 */ /* 0x000fc80000000003 */
[----:B------:R-:W-:Y:S01]  /*3d90*/  FMUL R3, R2, R3 ;  /* 0x0000000302037220 */ /* 0x000fe20000400000 */
[----:B------:R-:W-:-:S04]  /*3da0*/  FMUL R2, R32, 0.5 ;  /* 0x3f00000020027820 */ /* 0x000fc80000400000 */
[----:B------:R-:W-:Y:S01]  /*3db0*/  FMUL R2, R2, R3 ;  /* 0x0000000302027220 */ /* 0x000fe20000400000 */
[----:B------:R-:W-:Y:S01]  /*3dc0*/  FADD R3, R20, 1 ;  /* 0x3f80000014037421 */ /* 0x000fe20000000000 */
[----:B------:R-:W-:Y:S01]  /*3dd0*/  FMUL R19, R47, R18 ;  /* 0x000000122f137220 */ /* 0x000fe20000400000 */
[----:B------:R-:W-:Y:S02]  /*3de0*/  FMUL R18, R13, 0.79788458347320556641 ;  /* 0x3f4c422a0d127820 */ /* 0x000fe40000400000 */
[----:B------:R-:W-:Y:S01]  /*3df0*/  FFMA R3, R3, 0.5, R2 ;  /* 0x3f00000003037823 */ /* 0x000fe20000000002 */
[C---:B------:R-:W-:Y:S01]  /*3e00*/  FMUL R6, R51.reuse, 0.10703222453594207764 ;  /* 0x3ddb33b633067820 */ /* 0x040fe20000400000 */
[----:B------:R-:W-:Y:S02]  /*3e10*/  FMUL R18, R18, R7 ;  /* 0x0000000712127220 */ /* 0x000fe40000400000 */
[----:B-----5:R-:W-:Y:S01]  /*3e20*/  FMUL R55, R48, R3 ;  /* 0x0000000330377220 */ /* 0x020fe20000400000 */
[----:B------:R-:W-:Y:S01]  /*3e30*/  FMUL R3, R14, 0.10703222453594207764 ;  /* 0x3ddb33b60e037820 */ /* 0x000fe20000400000 */
[----:B------:R-:W-:Y:S01]  /*3e40*/  FFMA R23, R51, R6, 0.79788458347320556641 ;  /* 0x3f4c422a33177423 */ /* 0x000fe20000000006 */
[----:B------:R-:W-:-:S02]  /*3e50*/  FMUL R25, |R18|, 2.8853900432586669922 ;  /* 0x4038aa3b12197820 */ /* 0x000fc40000400200 */
[----:B------:R-:W-:Y:S01]  /*3e60*/  FFMA R6, R14, R3, 0.79788458347320556641 ;  /* 0x3f4c422a0e067423 */ /* 0x000fe20000000003 */
[----:B------:R-:W-:Y:S01]  /*3e70*/  FFMA R3, -R43, R43, 1 ;  /* 0x3f8000002b037423 */ /* 0x000fe2000000012b */
[----:B------:R-:W-:Y:S02]  /*3e80*/  FFMA R7, R42, R39, 0.5 ;  /* 0x3f0000002a077423 */ /* 0x000fe40000000027 */
[----:B------:R-:W0:Y:S01]  /*3e90*/  MUFU.EX2 R25, R25 ;  /* 0x0000001900197308 */ /* 0x000e220000000800 */
[----:B------:R-:W-:Y:S01]  /*3ea0*/  FMUL R6, R3, R6 ;  /* 0x0000000603067220 */ /* 0x000fe20000400000 */
[----:B------:R-:W-:Y:S01]  /*3eb0*/  FMUL R3, R14, 0.5 ;  /* 0x3f0000000e037820 */ /* 0x000fe20000400000 */
[----:B------:R-:W-:-:S03]  /*3ec0*/  IADD3 R42, P3, PT, R8, UR21, RZ ;  /* 0x00000015082a7c10 */ /* 0x000fc6000ff7e0ff */
[----:B------:R-:W-:Y:S01]  /*3ed0*/  FMUL R3, R3, R6 ;  /* 0x0000000603037220 */ /* 0x000fe20000400000 */
[----:B------:R-:W-:Y:S01]  /*3ee0*/  FADD R6, R43, 1 ;  /* 0x3f8000002b067421 */ /* 0x000fe20000000000 */
[----:B------:R-:W-:Y:S01]  /*3ef0*/  IADD3.X R43, PT, PT, R9, UR26, RZ, P3, !PT ;  /* 0x0000001a092b7c10 */ /* 0x000fe20009ffe4ff */
[----:B------:R-:W-:-:S04]  /*3f00*/  FFMA R2, -R11, R11, 1 ;  /* 0x3f8000000b027423 */ /* 0x000fc8000000010b */
[----:B------:R1:W2:Y:S01]  /*3f10*/  LDG.E R42, desc[UR22][R42.64] ;  /* 0x000000162a2a7981 */ /* 0x0002a2000c1e1900 */
[----:B------:R-:W-:Y:S01]  /*3f20*/  FMUL R23, R2, R23 ;  /* 0x0000001702177220 */ /* 0x000fe20000400000 */
[----:B------:R-:W-:Y:S01]  /*3f30*/  FMUL R2, R51, 0.5 ;  /* 0x3f00000033027820 */ /* 0x000fe20000400000 */
[----:B0-----:R-:W-:Y:S01]  /*3f40*/  FADD R25, R25, 1 ;  /* 0x3f80000019197421 */ /* 0x001fe20000000000 */
[----:B------:R-:W-:Y:S02]  /*3f50*/  FADD R11, R11, 1 ;  /* 0x3f8000000b0b7421 */ /* 0x000fe40000000000 */
[----:B------:R-:W-:Y:S01]  /*3f60*/  FMUL R2, R2, R23 ;  /* 0x0000001702027220 */ /* 0x000fe20000400000 */
[----:B------:R-:W-:Y:S01]  /*3f70*/  IADD3 R44, P1, PT, R44, UR29, RZ ;  /* 0x0000001d2c2c7c10 */ /* 0x000fe2000ff3e0ff */
[----:B------:R-:W-:Y:S01]  /*3f80*/  FMUL R7, R32, R7 ;  /* 0x0000000720077220 */ /* 0x000fe20000400000 */
[----:B------:R-:W0:Y:S01]  /*3f90*/  MUFU.RCP R25, R25 ;  /* 0x0000001900197308 */ /* 0x000e220000001000 */
[----:B------:R-:W-:Y:S01]  /*3fa0*/  FFMA R20, R11, 0.5, R2 ;  /* 0x3f0000000b147823 */ /* 0x000fe20000000002 */
[----:B------:R-:W-:Y:S01]  /*3fb0*/  IADD3.X R45, PT, PT, R45, UR30, RZ, P1, !PT ;  /* 0x0000001e2d2d7c10 */ /* 0x000fe20008ffe4ff */
[----:B------:R-:W-:Y:S01]  /*3fc0*/  FMUL R30, R47, R30 ;  /* 0x0000001e2f1e7220 */ /* 0x000fe20000400000 */
[----:B------:R-:W-:Y:S01]  /*3fd0*/  LEA R2, P1, R44, UR15, 0x2 ;  /* 0x0000000f2c027c11 */ /* 0x000fe2000f8210ff */
[----:B------:R-:W-:Y:S01]  /*3fe0*/  FMUL R47, R48, R7 ;  /* 0x00000007302f7220 */ /* 0x000fe20000400000 */
[----:B------:R-:W-:Y:S01]  /*3ff0*/  FMUL R7, R18, R18 ;  /* 0x0000001212077220 */ /* 0x000fe20000400000 */
[----:B------:R-:W-:Y:S01]  /*4000*/  FFMA R11, R6, 0.5, R3 ;  /* 0x3f000000060b7823 */ /* 0x000fe20000000003 */
[----:B------:R-:W-:-:S02]  /*4010*/  LEA.HI.X R3, R44, UR12, R45, 0x2, P1 ;  /* 0x0000000c2c037c11 */ /* 0x000fc400088f142d */
[C---:B------:R-:W-:Y:S01]  /*4020*/  FFMA R6, R7.reuse, R26, -0.052303962409496307373 ;  /* 0xbd563cae07067423 */ /* 0x040fe2000000001a */
[C---:B------:R-:W-:Y:S02]  /*4030*/  FSETP.GE.AND P2, PT, |R18|.reuse, 0.60000002384185791016, PT ;  /* 0x3f19999a1200780b */ /* 0x040fe40003f46200 */
[----:B------:R3:W4:Y:S01]  /*4040*/  LDG.E R34, desc[UR22][R2.64] ;  /* 0x0000001602227981 */ /* 0x000722000c1e1900 */
[----:B------:R-:W-:Y:S01]  /*4050*/  FFMA R6, R7, R6, 0.1331529766321182251 ;  /* 0x3e08594107067423 */ /* 0x000fe20000000006 */
[----:B------:R-:W-:Y:S01]  /*4060*/  FSETP.GE.AND P1, PT, |R18|, 9.010913848876953125, PT ;  /* 0x41102cb41200780b */ /* 0x000fe20003f26200 */
[----:B0-----:R-:W-:Y:S02]  /*4070*/  FFMA R25, R25, -2, R28 ;  /* 0xc000000019197823 */ /* 0x001fe4000000001c */
[----:B------:R-:W-:Y:S01]  /*4080*/  FFMA R8, R7, R6, -0.33332768082618713379 ;  /* 0xbeaaa9ed07087423 */ /* 0x000fe20000000006 */
[----:B------:R-:W-:Y:S02]  /*4090*/  FMUL R6, R29, 0.035677410662174224854 ;  /* 0x3d12227a1d067820 */ /* 0x000fe40000400000 */
[----:B------:R-:W-:Y:S01]  /*40a0*/  FSEL R25, R25, 1, !P1 ;  /* 0x3f80000019197808 */ /* 0x000fe20004800000 */
[----:B------:R-:W-:Y:S01]  /*40b0*/  FFMA R7, R7, R8, RZ ;  /* 0x0000000807077223 */ /* 0x000fe200000000ff */
[----:B------:R-:W-:Y:S01]  /*40c0*/  FFMA R44, R29, R6, 0.79788458347320556641 ;  /* 0x3f4c422a1d2c7423 */ /* 0x000fe20000000006 */
[----:B------:R-:W-:-:S02]  /*40d0*/  IADD3 R6, P1, PT, R2, UR29, RZ ;  /* 0x0000001d02067c10 */ /* 0x000fc4000ff3e0ff */
[--C-:B------:R-:W-:Y:S01]  /*40e0*/  LOP3.LUT R32, R25, 0x80000000, R18.reuse, 0xb8, !PT ;  /* 0x8000000019207812 */ /* 0x100fe200078eb812 */
[----:B------:R-:W-:Y:S01]  /*40f0*/  @!P2 FFMA R32, R18, R7, R18 ;  /* 0x000000071220a223 */ /* 0x000fe20000000012 */
[----:B------:R-:W-:Y:S02]  /*4100*/  IADD3.X R7, PT, PT, R3, UR30, RZ, P1, !PT ;  /* 0x0000001e03077c10 */ /* 0x000fe40008ffe4ff */
[----:B------:R-:W-:-:S04]  /*4110*/  IADD3 R8, P1, PT, R6, UR29, RZ ;  /* 0x0000001d06087c10 */ /* 0x000fc8000ff3e0ff */
[----:B------:R-:W-:Y:S02]  /*4120*/  IADD3.X R9, PT, PT, R7, UR30, RZ, P1, !PT ;  /* 0x0000001e07097c10 */ /* 0x000fe40008ffe4ff */
[----:B------:R-:W5:Y:S01]  /*4130*/  LDG.E R7, desc[UR22][R6.64] ;  /* 0x0000001606077981 */ /* 0x000f62000c1e1900 */
[----:B------:R-:W-:-:S04]  /*4140*/  FMUL R44, R29, R44 ;  /* 0x0000002c1d2c7220 */ /* 0x000fc80000400000 */
[----:B------:R-:W-:-:S06]  /*4150*/  FMUL R46, |R44|, 2.8853900432586669922 ;  /* 0x4038aa3b2c2e7820 */ /* 0x000fcc0000400200 */
[----:B------:R-:W0:Y:S01]  /*4160*/  MUFU.EX2 R46, R46 ;  /* 0x0000002e002e7308 */ /* 0x000e220000000800 */
[----:B------:R-:W-:-:S04]  /*4170*/  IADD3 R24, P1, PT, R24, UR27, RZ ;  /* 0x0000001b18187c10 */ /* 0x000fc8000ff3e0ff */
[----:B------:R-:W-:Y:S02]  /*4180*/  IADD3.X R25, PT, PT, R22, UR28, RZ, P1, !PT ;  /* 0x0000001c16197c10 */ /* 0x000fe40008ffe4ff */
[----:B------:R-:W-:Y:S02]  /*4190*/  IADD3 R22, P1, PT, R24, UR21, RZ ;  /* 0x0000001518167c10 */ /* 0x000fe4000ff3e0ff */
[----:B------:R-:W-:Y:S01]  /*41a0*/  IADD3 R18, P2, PT, R8, UR29, RZ ;  /* 0x0000001d08127c10 */ /* 0x000fe2000ff5e0ff */
[----:B------:R-:W-:Y:S01]  /*41b0*/  FMUL R45, R52, R19 ;  /* 0x00000013342d7220 */ /* 0x000fe20000400000 */
[----:B------:R-:W5:Y:S01]  /*41c0*/  LDG.E R8, desc[UR22][R8.64] ;  /* 0x0000001608087981 */ /* 0x000f62000c1e1900 */
[----:B0-----:R-:W-:Y:S01]  /*41d0*/  FADD R46, R46, 1 ;  /* 0x3f8000002e2e7421 */ /* 0x001fe20000000000 */
[----:B------:R-:W-:Y:S02]  /*41e0*/  IADD3.X R23, PT, PT, R25, UR26, RZ, P1, !PT ;  /* 0x0000001a19177c10 */ /* 0x000fe40008ffe4ff */
[----:B------:R-:W5:Y:S01]  /*41f0*/  LDG.E R24, desc[UR22][R24.64] ;  /* 0x0000001618187981 */ /* 0x000f62000c1e1900 */
[----:B------:R-:W-:Y:S01]  /*4200*/  FMUL R57, R44, R44 ;  /* 0x0000002c2c397220 */ /* 0x000fe20000400000 */
[----:B-1----:R-:W0:Y:S01]  /*4210*/  MUFU.RCP R43, R46 ;  /* 0x0000002e002b7308 */ /* 0x002e220000001000 */
[----:B---3--:R-:W-:Y:S01]  /*4220*/  IADD3 R2, P1, PT, R22, UR21, RZ ;  /* 0x0000001516027c10 */ /* 0x008fe2000ff3e0ff */
[----:B------:R-:W1:Y:S01]  /*4230*/  S2UR UR15, SR_CgaCtaId ;  /* 0x00000000000f79c3 */ /* 0x000e620000008800 */
[----:B------:R-:W-:Y:S01]  /*4240*/  IADD3.X R19, PT, PT, R9, UR30, RZ, P2, !PT ;  /* 0x0000001e09137c10 */ /* 0x000fe200097fe4ff */
[----:B------:R-:W3:Y:S01]  /*4250*/  LDG.E R22, desc[UR22][R22.64] ;  /* 0x0000001616167981 */ /* 0x000ee2000c1e1900 */
[----:B------:R-:W-:Y:S01]  /*4260*/  IADD3.X R3, PT, PT, R23, UR26, RZ, P1, !PT ;  /* 0x0000001a17037c10 */ /* 0x000fe20008ffe4ff */
[----:B------:R-:W-:Y:S01]  /*4270*/  UMOV UR12, 0x400 ;  /* 0x00000400000c7882 */ /* 0x000fe20000000000 */
[----:B------:R-:W-:Y:S01]  /*4280*/  FMUL R20, R49, R20 ;  /* 0x0000001431147220 */ /* 0x000fe20000400000 */
[----:B------:R-:W3:Y:S01]  /*4290*/  LDG.E R18, desc[UR22][R18.64] ;  /* 0x0000001612127981 */ /* 0x000ee2000c1e1900 */
[----:B------:R-:W-:Y:S01]  /*42a0*/  FSETP.GE.AND P1, PT, |R44|, 9.010913848876953125, PT ;  /* 0x41102cb42c00780b */ /* 0x000fe20003f26200 */
[----:B------:R-:W-:Y:S01]  /*42b0*/  FMUL R54, R54, R55 ;  /* 0x0000003736367220 */ /* 0x000fe20000400000 */
[----:B------:R-:W-:Y:S01]  /*42c0*/  FMUL R11, R50, R11 ;  /* 0x0000000b320b7220 */ /* 0x000fe20000400000 */
[----:B------:R1:W3:Y:S01]  /*42d0*/  LDG.E R9, desc[UR22][R2.64] ;  /* 0x0000001602097981 */ /* 0x0002e2000c1e1900 */
[----:B------:R-:W-:Y:S01]  /*42e0*/  FFMA R12, R12, R39, 0.5 ;  /* 0x3f0000000c0c7423 */ /* 0x000fe20000000027 */
[----:B------:R-:W3:Y:S01]  /*42f0*/  LDCU.64 UR28, c[0x0][0x3c0] ;  /* 0x00007800ff1c77ac */ /* 0x000ee20008000a00 */
[----:B0-----:R-:W-:-:S05]  /*4300*/  FFMA R43, R43, -2, R28 ;  /* 0xc00000002b2b7823 */ /* 0x001fca000000001c */
[----:B------:R-:W-:Y:S02]  /*4310*/  FSEL R43, R43, 1, !P1 ;  /* 0x3f8000002b2b7808 */ /* 0x000fe40004800000 */
[----:B-1----:R-:W-:-:S04]  /*4320*/  IADD3 R2, P1, PT, R2, UR21, RZ ;  /* 0x0000001502027c10 */ /* 0x002fc8000ff3e0ff */
[----:B------:R-:W-:Y:S01]  /*4330*/  IADD3.X R3, PT, PT, R3, UR26, RZ, P1, !PT ;  /* 0x0000001a03037c10 */ /* 0x000fe20008ffe4ff */
[----:B------:R-:W-:-:S04]  /*4340*/  FFMA R6, R57, R26, -0.052303962409496307373 ;  /* 0xbd563cae39067423 */ /* 0x000fc8000000001a */
[----:B------:R0:W3:Y:S01]  /*4350*/  LDG.E R19, desc[UR22][R2.64] ;  /* 0x0000001602137981 */ /* 0x0000e2000c1e1900 */
[----:B------:R-:W-:-:S04]  /*4360*/  FFMA R6, R57, R6, 0.1331529766321182251 ;  /* 0x3e08594139067423 */ /* 0x000fc80000000006 */
[----:B------:R-:W-:-:S04]  /*4370*/  FFMA R6, R57, R6, -0.33332768082618713379 ;  /* 0xbeaaa9ed39067423 */ /* 0x000fc80000000006 */
[----:B------:R-:W-:Y:S01]  /*4380*/  FFMA R57, R57, R6, RZ ;  /* 0x0000000639397223 */ /* 0x000fe200000000ff */
[----:B------:R-:W-:-:S04]  /*4390*/  FMUL R6, R33, 0.035677410662174224854 ;  /* 0x3d12227a21067820 */ /* 0x000fc80000400000 */
[----:B------:R-:W-:-:S04]  /*43a0*/  FFMA R6, R33, R6, 0.79788458347320556641 ;  /* 0x3f4c422a21067423 */ /* 0x000fc80000000006 */
[----:B------:R-:W-:-:S04]  /*43b0*/  FMUL R23, R33, R6 ;  /* 0x0000000621177220 */ /* 0x000fc80000400000 */
[----:B------:R-:W-:-:S06]  /*43c0*/  FMUL R6, |R23|, 2.8853900432586669922 ;  /* 0x4038aa3b17067820 */ /* 0x000fcc0000400200 */
[----:B------:R-:W1:Y:S01]  /*43d0*/  MUFU.EX2 R6, R6 ;  /* 0x0000000600067308 */ /* 0x000e620000000800 */
[----:B------:R-:W-:Y:S01]  /*43e0*/  FSETP.GE.AND P2, PT, |R44|, 0.60000002384185791016, PT ;  /* 0x3f19999a2c00780b */ /* 0x000fe20003f46200 */
[----:B0-----:R-:W-:-:S04]  /*43f0*/  FMUL R2, R13, 0.035677410662174224854 ;  /* 0x3d12227a0d027820 */ /* 0x001fc80000400000 */
[----:B------:R-:W-:-:S04]  /*4400*/  FFMA R2, R13, R2, 0.79788458347320556641 ;  /* 0x3f4c422a0d027423 */ /* 0x000fc80000000002 */
[----:B------:R-:W-:Y:S01]  /*4410*/  FMUL R3, R13, R2 ;  /* 0x000000020d037220 */ /* 0x000fe20000400000 */
[----:B-1----:R-:W-:Y:S01]  /*4420*/  FADD R25, R6, 1 ;  /* 0x3f80000006197421 */ /* 0x002fe20000000000 */
[----:B------:R-:W-:-:S05]  /*4430*/  LOP3.LUT R46, R43, 0x80000000, R44, 0xb8, !PT ;  /* 0x800000002b2e7812 */ /* 0x000fca00078eb82c */
[----:B------:R-:W0:Y:S01]  /*4440*/  MUFU.RCP R25, R25 ;  /* 0x0000001900197308 */ /* 0x000e220000001000 */
[----:B------:R-:W-:Y:S01]  /*4450*/  FMUL R2, |R3|, 2.8853900432586669922 ;  /* 0x4038aa3b03027820 */ /* 0x000fe20000400200 */
[----:B------:R-:W-:Y:S01]  /*4460*/  @!P2 FFMA R46, R44, R57, R44 ;  /* 0x000000392c2ea223 */ /* 0x000fe2000000002c */
[C---:B------:R-:W-:Y:S01]  /*4470*/  FMUL R57, R23.reuse, R23 ;  /* 0x0000001717397220 */ /* 0x040fe20000400000 */
[----:B------:R-:W-:-:S03]  /*4480*/  FSETP.GE.AND P2, PT, |R23|, 0.60000002384185791016, PT ;  /* 0x3f19999a1700780b */ /* 0x000fc60003f46200 */
[C---:B------:R-:W-:Y:S01]  /*4490*/  FFMA R44, R57.reuse, R26, -0.052303962409496307373 ;  /* 0xbd563cae392c7423 */ /* 0x040fe2000000001a */
[----:B------:R-:W1:Y:S03]  /*44a0*/  MUFU.EX2 R2, R2 ;  /* 0x0000000200027308 */ /* 0x000e660000000800 */
        /* <DEDUP_REMOVED lines=8> */
[----:B-1----:R-:W-:-:S04]  /*4530*/  FADD R6, R2, 1 ;  /* 0x3f80000002067421 */ /* 0x002fc80000000000 */
[----:B------:R-:W0:Y:S01]  /*4540*/  MUFU.RCP R23, R6 ;  /* 0x0000000600177308 */ /* 0x000e220000001000 */
[C---:B------:R-:W-:Y:S01]  /*4550*/  FMUL R25, R3.reuse, R3 ;  /* 0x0000000303197220 */ /* 0x040fe20000400000 */
[----:B------:R-:W-:-:S03]  /*4560*/  FSETP.GE.AND P2, PT, |R3|, 0.60000002384185791016, PT ;  /* 0x3f19999a0300780b */ /* 0x000fc60003f46200 */
[----:B------:R-:W-:Y:S01]  /*4570*/  FFMA R44, R25, R26, -0.052303962409496307373 ;  /* 0xbd563cae192c7423 */ /* 0x000fe2000000001a */
[----:B------:R-:W-:-:S03]  /*4580*/  FSETP.GE.AND P1, PT, |R3|, 9.010913848876953125, PT ;  /* 0x41102cb40300780b */ /* 0x000fc60003f26200 */
[----:B------:R-:W-:Y:S01]  /*4590*/  FFMA R44, R25, R44, 0.1331529766321182251 ;  /* 0x3e085941192c7423 */ /* 0x000fe2000000002c */
[----:B------:R-:W-:-:S03]  /*45a0*/  UIADD3 UR7, UPT, UPT, UR12, 0x20, URZ ;  /* 0x000000200c077890 */ /* 0x000fc6000fffe0ff */
[----:B------:R-:W-:Y:S01]  /*45b0*/  FFMA R2, R25, R44, -0.33332768082618713379 ;  /* 0xbeaaa9ed19027423 */ /* 0x000fe2000000002c */
[----:B0-----:R-:W-:-:S03]  /*45c0*/  FFMA R23, R23, -2, R28 ;  /* 0xc000000017177823 */ /* 0x001fc6000000001c */
[----:B------:R-:W-:Y:S02]  /*45d0*/  FFMA R2, R25, R2, RZ ;  /* 0x0000000219027223 */ /* 0x000fe400000000ff */
[----:B------:R-:W-:Y:S01]  /*45e0*/  FSEL R52, R23, 1, !P1 ;  /* 0x3f80000017347808 */ /* 0x000fe20004800000 */
[----:B------:R-:W-:Y:S01]  /*45f0*/  HFMA2 R23, -RZ, RZ, 0, 7.8678131103515625e-06 ;  /* 0x00000084ff177431 */ /* 0x000fe200000001ff */
[----:B------:R-:W-:Y:S01]  /*4600*/  ULEA UR7, UR15, UR7, 0x18 ;  /* 0x000000070f077291 */ /* 0x000fe2000f8ec0ff */
[----:B------:R-:W-:Y:S02]  /*4610*/  LOP3.LUT R6, R0, 0x1f, RZ, 0xc0, !PT ;  /* 0x0000001f00067812 */ /* 0x000fe400078ec0ff */
[--C-:B------:R-:W-:Y:S01]  /*4620*/  LOP3.LUT R52, R52, 0x80000000, R3.reuse, 0xb8, !PT ;  /* 0x8000000034347812 */ /* 0x100fe200078eb803 */
[----:B------:R-:W-:Y:S01]  /*4630*/  @!P2 FFMA R52, R3, R2, R3 ;  /* 0x000000020334a223 */ /* 0x000fe20000000003 */
[----:B------:R-:W-:Y:S01]  /*4640*/  SHF.L.U32 R3, R4, 0x2, RZ ;  /* 0x0000000204037819 */ /* 0x000fe200000006ff */
[----:B------:R-:W-:-:S03]  /*4650*/  IMAD R2, R6, R23, UR7 ;  /* 0x0000000706027e24 */ /* 0x000fc6000f8e0217 */
[----:B------:R-:W-:Y:S01]  /*4660*/  LOP3.LUT R23, R3, 0x7c, RZ, 0xc0, !PT ;  /* 0x0000007c03177812 */ /* 0x000fe200078ec0ff */
[----:B------:R-:W-:-:S03]  /*4670*/  FMUL R53, R53, R20 ;  /* 0x0000001435357220 */ /* 0x000fc60000400000 */
[----:B------:R-:W-:Y:S02]  /*4680*/  IADD3 R20, PT, PT, R2, R23, RZ ;  /* 0x0000001702147210 */ /* 0x000fe40007ffe0ff */
[----:B------:R-:W-:-:S04]  /*4690*/  LOP3.LUT R23, RZ, R21, RZ, 0x33, !PT ;  /* 0x00000015ff177212 */ /* 0x000fc800078e33ff */
[----:B------:R-:W-:-:S04]  /*46a0*/  IADD3 R23, PT, PT, R23, R0, RZ ;  /* 0x0000000017177210 */ /* 0x000fc80007ffe0ff */
[----:B------:R-:W-:-:S04]  /*46b0*/  SHF.L.U32 R23, R23, 0x2, RZ ;  /* 0x0000000217177819 */ /* 0x000fc800000006ff */
[----:B------:R-:W-:-:S04]  /*46c0*/  LOP3.LUT R23, R23, 0x7c, RZ, 0xc0, !PT ;  /* 0x0000007c17177812 */ /* 0x000fc800078ec0ff */
[----:B------:R-:W-:Y:S02]  /*46d0*/  IADD3 R44, PT, PT, R2, R23, RZ ;  /* 0x00000017022c7210 */ /* 0x000fe40007ffe0ff */
[C---:B------:R-:W-:Y:S02]  /*46e0*/  IADD3 R23, PT, PT, R3.reuse, -0x8, RZ ;  /* 0xfffffff803177810 */ /* 0x040fe40007ffe0ff */
[----:B------:R-:W-:Y:S01]  /*46f0*/  IADD3 R3, PT, PT, R3, -0xc, RZ ;  /* 0xfffffff403037810 */ /* 0x000fe20007ffe0ff */
[----:B------:R-:W-:Y:S01]  /*4700*/  STS [R20], R38 ;  /* 0x0000002614007388 */ /* 0x000fe20000000800 */
[----:B------:R-:W-:Y:S01]  /*4710*/  LOP3.LUT R23, R23, 0x7c, RZ, 0xc0, !PT ;  /* 0x0000007c17177812 */ /* 0x000fe200078ec0ff */
[----:B------:R-:W-:Y:S01]  /*4720*/  FMUL R16, R16, R11 ;  /* 0x0000000b10107220 */ /* 0x000fe20000400000 */
[----:B------:R-:W-:Y:S01]  /*4730*/  LOP3.LUT R3, R3, 0x7c, RZ, 0xc0, !PT ;  /* 0x0000007c03037812 */ /* 0x000fe200078ec0ff */
[----:B------:R0:W-:Y:S01]  /*4740*/  STS [R44], R5 ;  /* 0x000000052c007388 */ /* 0x0001e20000000800 */
[----:B------:R-:W-:-:S02]  /*4750*/  FMNMX3 R10, |R45|, R10, |R54|, !PT ;  /* 0x0000000a2d0a7276 */ /* 0x000fc40007800636 */
[C---:B------:R-:W-:Y:S02]  /*4760*/  IADD3 R25, PT, PT, R2.reuse, R23, RZ ;  /* 0x0000001702197210 */ /* 0x040fe40007ffe0ff */
[C---:B------:R-:W-:Y:S02]  /*4770*/  IADD3 R35, PT, PT, R2.reuse, R35, RZ ;  /* 0x0000002302237210 */ /* 0x040fe40007ffe0ff */
[----:B------:R-:W-:Y:S01]  /*4780*/  IADD3 R23, PT, PT, R2, R3, RZ ;  /* 0x0000000302177210 */ /* 0x000fe20007ffe0ff */
[----:B0-----:R-:W-:Y:S01]  /*4790*/  FMUL R5, R53, UR17 ;  /* 0x0000001135057c20 */ /* 0x001fe20008400000 */
[----:B------:R-:W-:Y:S01]  /*47a0*/  FMUL R2, R51, R12 ;  /* 0x0000000c33027220 */ /* 0x000fe20000400000 */
[----:B------:R-:W-:Y:S01]  /*47b0*/  FMNMX3 R12, |R53|, R10, |R16|, !PT ;  /* 0x0000000a350c7276 */ /* 0x000fe20007800610 */
[----:B------:R-:W-:Y:S02]  /*47c0*/  FMUL R16, R16, UR17 ;  /* 0x0000001110107c20 */ /* 0x000fe40008400000 */
[----:B------:R-:W-:Y:S01]  /*47d0*/  F2FP.SATFINITE.E4M3.F32.PACK_AB_MERGE_C R5, RZ, R5, RZ ;  /* 0x00000005ff05723e */ /* 0x000fe200048070ff */
[----:B------:R-:W-:Y:S01]  /*47e0*/  FMUL R49, R49, R2 ;  /* 0x0000000231317220 */ /* 0x000fe20000400000 */
[----:B------:R-:W-:Y:S01]  /*47f0*/  FMUL R43, R54, UR17 ;  /* 0x00000011362b7c20 */ /* 0x000fe20008400000 */
[----:B------:R-:W-:-:S02]  /*4800*/  F2FP.SATFINITE.E4M3.F32.PACK_AB_MERGE_C R16, RZ, R16, RZ ;  /* 0x00000010ff10723e */ /* 0x000fc400048070ff */
[----:B------:R-:W-:Y:S02]  /*4810*/  SHF.L.U32 R2, R5, 0x10, RZ ;  /* 0x0000001005027819 */ /* 0x000fe400000006ff */
[----:B------:R-:W-:Y:S02]  /*4820*/  F2FP.SATFINITE.E4M3.F32.PACK_AB_MERGE_C R43, RZ, R43, RZ ;  /* 0x0000002bff2b723e */ /* 0x000fe400048070ff */
[----:B------:R-:W-:Y:S02]  /*4830*/  LOP3.LUT R3, R2, 0xff0000, RZ, 0xc0, !PT ;  /* 0x00ff000002037812 */ /* 0x000fe400078ec0ff */
[----:B------:R-:W-:-:S04]  /*4840*/  LOP3.LUT R2, R16, 0xffff, RZ, 0xc0, !PT ;  /* 0x0000ffff10027812 */ /* 0x000fc800078ec0ff */
[----:B------:R-:W-:Y:S02]  /*4850*/  LEA R2, R2, R3, 0x18 ;  /* 0x0000000302027211 */ /* 0x000fe400078ec0ff */
[----:B------:R-:W-:-:S04]  /*4860*/  SHF.L.U32 R3, R43, 0x8, RZ ;  /* 0x000000082b037819 */ /* 0x000fc800000006ff */
[----:B------:R-:W-:Y:S01]  /*4870*/  LOP3.LUT R2, R2, 0xffff, R3, 0xf8, !PT ;  /* 0x0000ffff02027812 */ /* 0x000fe200078ef803 */
[----:B------:R-:W-:Y:S01]  /*4880*/  FFMA R3, R36, R39, 0.5 ;  /* 0x3f00000024037423 */ /* 0x000fe20000000027 */
[----:B------:R-:W-:-:S03]  /*4890*/  FMUL R10, R29, 0.10703222453594207764 ;  /* 0x3ddb33b61d0a7820 */ /* 0x000fc60000400000 */
[----:B------:R-:W-:Y:S01]  /*48a0*/  FMUL R3, R14, R3 ;  /* 0x000000030e037220 */ /* 0x000fe20000400000 */
[----:B------:R-:W-:Y:S01]  /*48b0*/  FFMA R10, R29, R10, 0.79788458347320556641 ;  /* 0x3f4c422a1d0a7423 */ /* 0x000fe2000000000a */
[----:B--2---:R-:W-:Y:S02]  /*48c0*/  FMUL R11, R42, 0.044714998453855514526 ;  /* 0x3d3727132a0b7820 */ /* 0x004fe40000400000 */
[----:B------:R-:W-:Y:S01]  /*48d0*/  FMUL R50, R50, R3 ;  /* 0x0000000332327220 */ /* 0x000fe20000400000 */
[----:B------:R-:W-:Y:S01]  /*48e0*/  FFMA R3, -R17, R17, 1 ;  /* 0x3f80000011037423 */ /* 0x000fe20000000111 */
[----:B------:R-:W-:Y:S01]  /*48f0*/  FFMA R46, R46, R39, 0.5 ;  /* 0x3f0000002e2e7423 */ /* 0x000fe20000000027 */
[C---:B------:R-:W-:Y:S02]  /*4900*/  FFMA R11, R42.reuse, R11, 1 ;  /* 0x3f8000002a0b7423 */ /* 0x040fe4000000000b */
[----:B------:R-:W-:Y:S01]  /*4910*/  FMUL R14, R3, R10 ;  /* 0x0000000a030e7220 */ /* 0x000fe20000400000 */
[----:B------:R-:W-:Y:S01]  /*4920*/  FMUL R10, R42, 0.79788458347320556641 ;  /* 0x3f4c422a2a0a7820 */ /* 0x000fe20000400000 */
[----:B------:R-:W-:Y:S01]  /*4930*/  FMUL R45, R45, UR17 ;  /* 0x000000112d2d7c20 */ /* 0x000fe20008400000 */
[C---:B------:R-:W-:Y:S01]  /*4940*/  FMUL R3, R29.reuse, R46 ;  /* 0x0000002e1d037220 */ /* 0x040fe20000400000 */
[----:B------:R-:W-:Y:S01]  /*4950*/  FMUL R29, R29, 0.5 ;  /* 0x3f0000001d1d7820 */ /* 0x000fe20000400000 */
[----:B------:R-:W-:Y:S01]  /*4960*/  FMUL R10, R10, R11 ;  /* 0x0000000b0a0a7220 */ /* 0x000fe20000400000 */
[C---:B------:R-:W-:Y:S01]  /*4970*/  FMUL R11, R42.reuse, 0.035677410662174224854 ;  /* 0x3d12227a2a0b7820 */ /* 0x040fe20000400000 */
[----:B------:R-:W-:Y:S01]  /*4980*/  F2FP.SATFINITE.E4M3.F32.PACK_AB_MERGE_C R45, RZ, R45, RZ ;  /* 0x0000002dff2d723e */ /* 0x000fe200048070ff */
[----:B------:R-:W-:Y:S01]  /*4990*/  FMUL R14, R29, R14 ;  /* 0x0000000e1d0e7220 */ /* 0x000fe20000400000 */
[----:B------:R-:W-:Y:S01]  /*49a0*/  FADD R17, R17, 1 ;  /* 0x3f80000011117421 */ /* 0x000fe20000000000 */
[----:B------:R-:W-:Y:S01]  /*49b0*/  FFMA R51, R42, R11, 0.79788458347320556641 ;  /* 0x3f4c422a2a337423 */ /* 0x000fe2000000000b */
[----:B------:R-:W-:Y:S01]  /*49c0*/  FMUL R29, |R10|, 2.8853900432586669922 ;  /* 0x4038aa3b0a1d7820 */ /* 0x000fe20000400200 */
[----:B------:R-:W-:Y:S01]  /*49d0*/  LOP3.LUT R2, R2, 0xff, R45, 0xf8, !PT ;  /* 0x000000ff02027812 */ /* 0x000fe200078ef82d */
[----:B------:R-:W-:Y:S01]  /*49e0*/  FFMA R11, R17, 0.5, R14 ;  /* 0x3f000000110b7823 */ /* 0x000fe2000000000e */
[----:B------:R-:W-:-:S03]  /*49f0*/  FMUL R14, R42, R51 ;  /* 0x000000332a0e7220 */ /* 0x000fc60000400000 */
[----:B------:R-:W0:Y:S01]  /*4a00*/  MUFU.EX2 R29, R29 ;  /* 0x0000001d001d7308 */ /* 0x000e220000000800 */
[----:B------:R1:W-:Y:S01]  /*4a10*/  STS [R25], R2 ;  /* 0x0000000219007388 */ /* 0x0003e20000000800 */
[----:B------:R-:W-:Y:S01]  /*4a20*/  FMUL R36, |R14|, 2.8853900432586669922 ;  /* 0x4038aa3b0e247820 */ /* 0x000fe20000400200 */
[----:B----4-:R-:W-:Y:S01]  /*4a30*/  FMUL R17, R34, R3 ;  /* 0x0000000322117220 */ /* 0x010fe20000400000 */
[----:B-1----:R-:W-:-:S04]  /*4a40*/  FMUL R2, R33, 0.10703222453594207764 ;  /* 0x3ddb33b621027820 */ /* 0x002fc80000400000 */
[----:B------:R-:W1:Y:S01]  /*4a50*/  MUFU.EX2 R36, R36 ;  /* 0x0000002400247308 */ /* 0x000e620000000800 */
[----:B------:R-:W-:Y:S01]  /*4a60*/  FFMA R3, R33, R2, 0.79788458347320556641 ;  /* 0x3f4c422a21037423 */ /* 0x000fe20000000002 */
[----:B------:R-:W-:-:S04]  /*4a70*/  FFMA R2, -R41, R41, 1 ;  /* 0x3f80000029027423 */ /* 0x000fc80000000129 */
[----:B------:R-:W-:Y:S01]  /*4a80*/  FMUL R3, R2, R3 ;  /* 0x0000000302037220 */ /* 0x000fe20000400000 */
[----:B------:R-:W-:Y:S01]  /*4a90*/  FMUL R2, R33, 0.5 ;  /* 0x3f00000021027820 */ /* 0x000fe20000400000 */
[----:B------:R-:W-:Y:S01]  /*4aa0*/  FFMA R48, R48, R39, 0.5 ;  /* 0x3f00000030307423 */ /* 0x000fe20000000027 */
[----:B------:R-:W-:Y:S02]  /*4ab0*/  FADD R41, R41, 1 ;  /* 0x3f80000029297421 */ /* 0x000fe40000000000 */
[----:B------:R-:W-:Y:S01]  /*4ac0*/  FMUL R2, R2, R3 ;  /* 0x0000000302027220 */ /* 0x000fe20000400000 */
[----:B0-----:R-:W-:Y:S01]  /*4ad0*/  FADD R3, R29, 1 ;  /* 0x3f8000001d037421 */ /* 0x001fe20000000000 */
[----:B------:R-:W-:Y:S01]  /*4ae0*/  FMUL R11, R34, R11 ;  /* 0x0000000b220b7220 */ /* 0x000fe20000400000 */
[----:B------:R-:W-:Y:S01]  /*4af0*/  FMUL R34, R33, R48 ;  /* 0x0000003021227220 */ /* 0x000fe20000400000 */
[----:B------:R-:W-:Y:S01]  /*4b00*/  FFMA R2, R41, 0.5, R2 ;  /* 0x3f00000029027823 */ /* 0x000fe20000000002 */
[----:B------:R-:W-:Y:S01]  /*4b10*/  FMUL R33, R10, R10 ;  /* 0x0000000a0a217220 */ /* 0x000fe20000400000 */
[----:B-1----:R-:W-:Y:S01]  /*4b20*/  FADD R36, R36, 1 ;  /* 0x3f80000024247421 */ /* 0x002fe20000000000 */
[----:B------:R-:W0:Y:S01]  /*4b30*/  MUFU.RCP R3, R3 ;  /* 0x0000000300037308 */ /* 0x000e220000001000 */
[C---:B-----5:R-:W-:Y:S01]  /*4b40*/  FMUL R29, R7.reuse, R2 ;  /* 0x00000002071d7220 */ /* 0x060fe20000400000 */
[----:B------:R-:W-:Y:S01]  /*4b50*/  FMUL R34, R7, R34 ;  /* 0x0000002207227220 */ /* 0x000fe20000400000 */
[----:B------:R-:W-:-:S05]  /*4b60*/  FFMA R2, R33, R26, -0.052303962409496307373 ;  /* 0xbd563cae21027423 */ /* 0x000fca000000001a */
[----:B------:R-:W1:Y:S01]  /*4b70*/  MUFU.RCP R7, R36 ;  /* 0x0000002400077308 */ /* 0x000e620000001000 */
[----:B------:R-:W-:-:S04]  /*4b80*/  FFMA R2, R33, R2, 0.1331529766321182251 ;  /* 0x3e08594121027423 */ /* 0x000fc80000000002 */
[----:B------:R-:W-:Y:S01]  /*4b90*/  FFMA R2, R33, R2, -0.33332768082618713379 ;  /* 0xbeaaa9ed21027423 */ /* 0x000fe20000000002 */
[----:B------:R-:W-:-:S03]  /*4ba0*/  FSETP.GE.AND P2, PT, |R10|, 0.60000002384185791016, PT ;  /* 0x3f19999a0a00780b */ /* 0x000fc60003f46200 */
[----:B------:R-:W-:Y:S01]  /*4bb0*/  FFMA R41, R33, R2, RZ ;  /* 0x0000000221297223 */ /* 0x000fe200000000ff */
[--C-:B0-----:R-:W-:Y:S01]  /*4bc0*/  FFMA R33, R3, -2, R28.reuse ;  /* 0xc000000003217823 */ /* 0x101fe2000000001c */
[----:B------:R-:W-:Y:S01]  /*4bd0*/  FMUL R3, R14, R14 ;  /* 0x0000000e0e037220 */ /* 0x000fe20000400000 */
[----:B------:R-:W-:Y:S01]  /*4be0*/  FMUL R2, R13, 0.10703222453594207764 ;  /* 0x3ddb33b60d027820 */ /* 0x000fe20000400000 */
[----:B------:R-:W-:Y:S02]  /*4bf0*/  FSETP.GE.AND P1, PT, |R10|, 9.010913848876953125, PT ;  /* 0x41102cb40a00780b */ /* 0x000fe40003f26200 */
[----:B------:R-:W-:Y:S01]  /*4c00*/  FFMA R26, R3, R26, -0.052303962409496307373 ;  /* 0xbd563cae031a7423 */ /* 0x000fe2000000001a */
[----:B-1----:R-:W-:Y:S01]  /*4c10*/  FFMA R28, R7, -2, R28 ;  /* 0xc0000000071c7823 */ /* 0x002fe2000000001c */
[----:B------:R-:W-:Y:S01]  /*4c20*/  FFMA R7, R13, R2, 0.79788458347320556641 ;  /* 0x3f4c422a0d077423 */ /* 0x000fe20000000002 */
[----:B------:R-:W-:Y:S01]  /*4c30*/  FFMA R2, -R32, R32, 1 ;  /* 0x3f80000020027423 */ /* 0x000fe20000000120 */
[----:B------:R-:W-:Y:S01]  /*4c40*/  FSEL R33, R33, 1, !P1 ;  /* 0x3f80000021217808 */ /* 0x000fe20004800000 */
[----:B------:R-:W-:Y:S01]  /*4c50*/  FFMA R26, R3, R26, 0.1331529766321182251 ;  /* 0x3e085941031a7423 */ /* 0x000fe2000000001a */
[----:B------:R-:W-:Y:S01]  /*4c60*/  FSETP.GE.AND P3, PT, |R14|, 0.60000002384185791016, PT ;  /* 0x3f19999a0e00780b */ /* 0x000fe20003f66200 */
[----:B------:R-:W-:Y:S01]  /*4c70*/  FMUL R2, R2, R7 ;  /* 0x0000000702027220 */ /* 0x000fe20000400000 */
[--C-:B------:R-:W-:Y:S01]  /*4c80*/  LOP3.LUT R7, R33, 0x80000000, R10.reuse, 0xb8, !PT ;  /* 0x8000000021077812 */ /* 0x100fe200078eb80a */
[----:B------:R-:W-:Y:S01]  /*4c90*/  FFMA R52, R52, R39, 0.5 ;  /* 0x3f00000034347423 */ /* 0x000fe20000000027 */
[----:B------:R-:W-:Y:S01]  /*4ca0*/  FSETP.GE.AND P1, PT, |R14|, 9.010913848876953125, PT ;  /* 0x41102cb40e00780b */ /* 0x000fe20003f26200 */
[----:B------:R-:W-:Y:S01]  /*4cb0*/  @!P2 FFMA R7, R10, R41, R10 ;  /* 0x000000290a07a223 */ /* 0x000fe2000000000a */
[----:B------:R-:W-:Y:S01]  /*4cc0*/  FFMA R26, R3, R26, -0.33332768082618713379 ;  /* 0xbeaaa9ed031a7423 */ /* 0x000fe2000000001a */
[----:B------:R-:W-:Y:S01]  /*4cd0*/  FMUL R41, R42, 0.10703222453594207764 ;  /* 0x3ddb33b62a297820 */ /* 0x000fe20000400000 */
[----:B------:R-:W-:Y:S01]  /*4ce0*/  FSEL R51, R28, 1, !P1 ;  /* 0x3f8000001c337808 */ /* 0x000fe20004800000 */
[----:B------:R-:W-:Y:S01]  /*4cf0*/  FMUL R33, R13, R52 ;  /* 0x000000340d217220 */ /* 0x000fe20000400000 */
[----:B------:R-:W-:Y:S01]  /*4d00*/  FFMA R3, R3, R26, RZ ;  /* 0x0000001a03037223 */ /* 0x000fe200000000ff */
[----:B------:R-:W-:Y:S01]  /*4d10*/  FMUL R13, R13, 0.5 ;  /* 0x3f0000000d0d7820 */ /* 0x000fe20000400000 */
[----:B------:R-:W-:Y:S01]  /*4d20*/  FFMA R41, R42, R41, 0.79788458347320556641 ;  /* 0x3f4c422a2a297423 */ /* 0x000fe20000000029 */
[----:B------:R-:W-:Y:S01]  /*4d30*/  FFMA R10, -R7, R7, 1 ;  /* 0x3f800000070a7423 */ /* 0x000fe20000000107 */
[----:B------:R-:W-:-:S02]  /*4d40*/  IADD3 R26, PT, PT, R4, 0x1e, RZ ;  /* 0x0000001e041a7810 */ /* 0x000fc40007ffe0ff */
[--C-:B------:R-:W-:Y:S01]  /*4d50*/  LOP3.LUT R28, R51, 0x80000000, R14.reuse, 0xb8, !PT ;  /* 0x80000000331c7812 */ /* 0x100fe200078eb80e */
[----:B------:R-:W-:Y:S01]  /*4d60*/  @!P3 FFMA R28, R14, R3, R14 ;  /* 0x000000030e1cb223 */ /* 0x000fe2000000000e */
[----:B------:R-:W-:Y:S01]  /*4d70*/  FMUL R2, R13, R2 ;  /* 0x000000020d027220 */ /* 0x000fe20000400000 */
[----:B------:R-:W-:Y:S01]  /*4d80*/  FADD R3, R32, 1 ;  /* 0x3f80000020037421 */ /* 0x000fe20000000000 */
[----:B------:R-:W-:Y:S01]  /*4d90*/  FMUL R41, R10, R41 ;  /* 0x000000290a297220 */ /* 0x000fe20000400000 */
[----:B------:R-:W-:Y:S01]  /*4da0*/  FMUL R10, R42, 0.5 ;  /* 0x3f0000002a0a7820 */ /* 0x000fe20000400000 */
[----:B------:R-:W-:Y:S01]  /*4db0*/  LOP3.LUT R26, R26, 0x1f, RZ, 0xc0, !PT ;  /* 0x0000001f1a1a7812 */ /* 0x000fe200078ec0ff */
[----:B------:R-:W-:Y:S01]  /*4dc0*/  FFMA R3, R3, 0.5, R2 ;  /* 0x3f00000003037823 */ /* 0x000fe20000000002 */
[----:B------:R-:W-:Y:S01]  /*4dd0*/  IADD3.X R46, PT, PT, R15, UR26, RZ, P0, !PT ;  /* 0x0000001a0f2e7c10 */ /* 0x000fe200087fe4ff */
[----:B------:R-:W-:Y:S01]  /*4de0*/  FMUL R10, R10, R41 ;  /* 0x000000290a0a7220 */ /* 0x000fe20000400000 */
[----:B------:R-:W-:Y:S01]  /*4df0*/  IADD3 R2, P0, P1, R31, UR16, R26 ;  /* 0x000000101f027c10 */ /* 0x000fe2000f91e01a */
[----:B------:R-:W-:Y:S01]  /*4e00*/  FADD R13, R7, 1 ;  /* 0x3f800000070d7421 */ /* 0x000fe20000000000 */
[----:B------:R-:W-:Y:S01]  /*4e10*/  FMUL R14, R8, R3 ;  /* 0x00000003080e7220 */ /* 0x000fe20000400000 */
[----:B------:R-:W-:Y:S01]  /*4e20*/  FFMA R39, R28, R39, 0.5 ;  /* 0x3f0000001c277423 */ /* 0x000fe20000000027 */
[----:B------:R-:W-:Y:S01]  /*4e30*/  IADD3.X R3, PT, PT, R46, UR13, RZ, P0, P1 ;  /* 0x0000000d2e037c10 */ /* 0x000fe200087e24ff */
[----:B------:R-:W-:Y:S01]  /*4e40*/  FFMA R13, R13, 0.5, R10 ;  /* 0x3f0000000d0d7823 */ /* 0x000fe2000000000a */
[----:B------:R-:W-:Y:S01]  /*4e50*/  IADD3 R10, P0, PT, R2, UR31, RZ ;  /* 0x0000001f020a7c10 */ /* 0x000fe2000ff1e0ff */
[----:B------:R-:W-:Y:S01]  /*4e60*/  FMUL R39, R42, R39 ;  /* 0x000000272a277220 */ /* 0x000fe20000400000 */
[----:B------:R-:W-:Y:S01]  /*4e70*/  FMUL R24, R24, R11 ;  /* 0x0000000b18187220 */ /* 0x000fe20000400000 */
[----:B------:R-:W-:Y:S01]  /*4e80*/  FMUL R7, R8, R33 ;  /* 0x0000002108077220 */ /* 0x000fe20000400000 */
[----:B------:R-:W-:-:S02]  /*4e90*/  IADD3.X R11, PT, PT, R3, UR32, RZ, P0, !PT ;  /* 0x00000020030b7c10 */ /* 0x000fc400087fe4ff */
[----:B------:R-:W-:Y:S01]  /*4ea0*/  IADD3 R8, P0, PT, R10, UR31, RZ ;  /* 0x0000001f0a087c10 */ /* 0x000fe2000ff1e0ff */
[----:B---3--:R-:W-:Y:S01]  /*4eb0*/  FMUL R36, R18, R39 ;  /* 0x0000002712247220 */ /* 0x008fe20000400000 */
[----:B------:R-:W-:Y:S01]  /*4ec0*/  IADD3 R28, P1, PT, R2, UR24, RZ ;  /* 0x00000018021c7c10 */ /* 0x000fe2000ff3e0ff */
[----:B------:R-:W-:Y:S01]  /*4ed0*/  FMUL R48, R18, R13 ;  /* 0x0000000d12307220 */ /* 0x000fe20000400000 */
[----:B------:R-:W-:Y:S01]  /*4ee0*/  FMUL R18, R9, R14 ;  /* 0x0000000e09127220 */ /* 0x000fe20000400000 */
[----:B------:R-:W-:Y:S01]  /*4ef0*/  FMUL R13, R22, R29 ;  /* 0x0000001d160d7220 */ /* 0x000fe20000400000 */
[----:B------:R-:W-:Y:S02]  /*4f00*/  IADD3.X R9, PT, PT, R11, UR32, RZ, P0, !PT ;  /* 0x000000200b097c10 */ /* 0x000fe400087fe4ff */
[----:B------:R-:W-:Y:S02]  /*4f10*/  IADD3 R14, P0, PT, R8, UR31, RZ ;  /* 0x0000001f080e7c10 */ /* 0x000fe4000ff1e0ff */
[----:B------:R-:W-:-:S02]  /*4f20*/  IADD3.X R29, PT, PT, R3, UR25, RZ, P1, !PT ;  /* 0x00000019031d7c10 */ /* 0x000fc40008ffe4ff */
[----:B------:R-:W-:Y:S01]  /*4f30*/  IADD3 R38, P1, PT, R8, UR24, RZ ;  /* 0x0000001808267c10 */ /* 0x000fe2000ff3e0ff */
[----:B------:R-:W-:Y:S01]  /*4f40*/  FMUL R41, R30, UR17 ;  /* 0x000000111e297c20 */ /* 0x000fe20008400000 */
[----:B------:R-:W-:Y:S01]  /*4f50*/  IADD3.X R15, PT, PT, R9, UR32, RZ, P0, !PT ;  /* 0x00000020090f7c10 */ /* 0x000fe200087fe4ff */
[----:B------:R0:W-:Y:S01]  /*4f60*/  STG.E.U8 desc[UR22][R2.64], R45 ;  /* 0x0000002d02007986 */ /* 0x0001e2000c101116 */
[----:B------:R-:W-:Y:S01]  /*4f70*/  IADD3 R32, P0, PT, R10, UR24, RZ ;  /* 0x000000180a207c10 */ /* 0x000fe2000ff1e0ff */
[----:B------:R-:W-:Y:S01]  /*4f80*/  FMUL R22, R47, UR17 ;  /* 0x000000112f167c20 */ /* 0x000fe20008400000 */
[----:B------:R-:W-:Y:S02]  /*4f90*/  IADD3.X R39, PT, PT, R9, UR25, RZ, P1, !PT ;  /* 0x0000001909277c10 */ /* 0x000fe40008ffe4ff */
[----:B------:R-:W-:Y:S01]  /*4fa0*/  IADD3 R31, P1, P2, R40, UR21, R31 ;  /* 0x00000015281f7c10 */ /* 0x000fe2000fa3e01f */
[----:B------:R1:W-:Y:S01]  /*4fb0*/  STG.E.U8 desc[UR22][R10.64], R43 ;  /* 0x0000002b0a007986 */ /* 0x0003e2000c101116 */
[----:B------:R-:W-:Y:S01]  /*4fc0*/  IADD3.X R33, PT, PT, R11, UR25, RZ, P0, !PT ;  /* 0x000000190b217c10 */ /* 0x000fe200087fe4ff */
[----:B------:R-:W-:Y:S01]  /*4fd0*/  FMUL R51, R50, UR17 ;  /* 0x0000001132337c20 */ /* 0x000fe20008400000 */
[----:B------:R-:W-:Y:S01]  /*4fe0*/  F2FP.SATFINITE.E4M3.F32.PACK_AB_MERGE_C R41, RZ, R41, RZ ;  /* 0x00000029ff29723e */ /* 0x000fe200048070ff */
[----:B------:R2:W-:Y:S01]  /*4ff0*/  STG.E.U8 desc[UR22][R8.64], R5 ;  /* 0x0000000508007986 */ /* 0x0005e2000c101116 */
[----:B0-----:R-:W-:Y:S01]  /*5000*/  FMUL R2, R49, UR17 ;  /* 0x0000001131027c20 */ /* 0x001fe20008400000 */
[----:B------:R-:W-:-:S02]  /*5010*/  IADD3 R42, P0, PT, R14, UR24, RZ ;  /* 0x000000180e2a7c10 */ /* 0x000fc4000ff1e0ff */
[----:B------:R0:W-:Y:S01]  /*5020*/  STG.E.U8 desc[UR22][R14.64], R16 ;  /* 0x000000100e007986 */ /* 0x0001e2000c101116 */
[----:B------:R-:W-:Y:S02]  /*5030*/  IADD3.X R46, PT, PT, RZ, UR26, R46, P1, P2 ;  /* 0x0000001aff2e7c10 */ /* 0x000fe40008fe442e */
[----:B------:R-:W-:Y:S01]  /*5040*/  F2FP.SATFINITE.E4M3.F32.PACK_AB_MERGE_C R45, RZ, R22, RZ ;  /* 0x00000016ff2d723e */ /* 0x000fe200048070ff */
[----:B------:R-:W-:Y:S01]  /*5050*/  FMUL R19, R19, R48 ;  /* 0x0000003013137220 */ /* 0x000fe20000400000 */
[----:B------:R-:W-:Y:S01]  /*5060*/  FMUL R3, R24, UR17 ;  /* 0x0000001118037c20 */ /* 0x000fe20008400000 */
[----:B-1----:R-:W-:Y:S02]  /*5070*/  IADD3.X R43, PT, PT, R15, UR25, RZ, P0, !PT ;  /* 0x000000190f2b7c10 */ /* 0x002fe400087fe4ff */
[----:B--2---:R-:W-:Y:S01]  /*5080*/  F2FP.SATFINITE.E4M3.F32.PACK_AB_MERGE_C R5, RZ, R2, RZ ;  /* 0x00000002ff05723e */ /* 0x004fe200048070ff */
[----:B------:R-:W-:Y:S01]  /*5090*/  FMUL R8, R18, UR17 ;  /* 0x0000001112087c20 */ /* 0x000fe20008400000 */
[----:B0-----:R-:W-:Y:S01]  /*50a0*/  IADD3 R14, P1, PT, R31, UR16, RZ ;  /* 0x000000101f0e7c10 */ /* 0x001fe2000ff3e0ff */
[----:B------:R-:W-:Y:S01]  /*50b0*/  STG.E.U8 desc[UR22][R28.64], R41 ;  /* 0x000000291c007986 */ /* 0x000fe2000c101116 */
[----:B------:R-:W-:-:S02]  /*50c0*/  F2FP.SATFINITE.E4M3.F32.PACK_AB_MERGE_C R51, RZ, R51, RZ ;  /* 0x00000033ff33723e */ /* 0x000fc400048070ff */
[----:B------:R-:W-:Y:S01]  /*50d0*/  IADD3.X R15, PT, PT, R46, UR13, RZ, P1, !PT ;  /* 0x0000000d2e0f7c10 */ /* 0x000fe20008ffe4ff */
[----:B------:R0:W-:Y:S01]  /*50e0*/  STG.E.U8 desc[UR22][R32.64], R45 ;  /* 0x0000002d20007986 */ /* 0x0001e2000c101116 */
[----:B------:R-:W-:Y:S01]  /*50f0*/  IADD3 R2, P0, PT, R14, UR31, RZ ;  /* 0x0000001f0e027c10 */ /* 0x000fe2000ff1e0ff */
[----:B------:R-:W-:Y:S02]  /*5100*/  FMUL R16, R19, UR17 ;  /* 0x0000001113107c20 */ /* 0x000fe40008400000 */
[----:B------:R1:W-:Y:S01]  /*5110*/  STG.E.U8 desc[UR22][R38.64], R5 ;  /* 0x0000000526007986 */ /* 0x0003e2000c101116 */
[----:B------:R-:W-:-:S03]  /*5120*/  FMUL R9, R13, UR17 ;  /* 0x000000110d097c20 */ /* 0x000fc60008400000 */
[----:B------:R2:W-:Y:S01]  /*5130*/  STG.E.U8 desc[UR22][R42.64], R51 ;  /* 0x000000332a007986 */ /* 0x0005e2000c101116 */
[----:B0-----:R-:W-:Y:S02]  /*5140*/  F2FP.SATFINITE.E4M3.F32.PACK_AB_MERGE_C R33, RZ, R8, RZ ;  /* 0x00000008ff21723e */ /* 0x001fe400048070ff */
[----:B-1----:R-:W-:Y:S02]  /*5150*/  F2FP.SATFINITE.E4M3.F32.PACK_AB_MERGE_C R39, RZ, R3, RZ ;  /* 0x00000003ff27723e */ /* 0x002fe400048070ff */
[----:B------:R-:W-:Y:S02]  /*5160*/  IADD3.X R3, PT, PT, R15, UR32, RZ, P0, !PT ;  /* 0x000000200f037c10 */ /* 0x000fe400087fe4ff */
[----:B------:R-:W-:Y:S02]  /*5170*/  IADD3 R10, P0, PT, R2, UR31, RZ ;  /* 0x0000001f020a7c10 */ /* 0x000fe4000ff1e0ff */
[----:B--2---:R-:W-:Y:S02]  /*5180*/  F2FP.SATFINITE.E4M3.F32.PACK_AB_MERGE_C R43, RZ, R16, RZ ;  /* 0x00000010ff2b723e */ /* 0x004fe400048070ff */
[----:B------:R-:W-:-:S02]  /*5190*/  SHF.L.U32 R22, R33, 0x10, RZ ;  /* 0x0000001021167819 */ /* 0x000fc400000006ff */
[----:B------:R-:W-:Y:S02]  /*51a0*/  IADD3.X R11, PT, PT, R3, UR32, RZ, P0, !PT ;  /* 0x00000020030b7c10 */ /* 0x000fe400087fe4ff */
[----:B------:R-:W-:Y:S02]  /*51b0*/  IADD3 R8, P0, PT, R10, UR31, RZ ;  /* 0x0000001f0a087c10 */ /* 0x000fe4000ff1e0ff */
[----:B------:R-:W-:Y:S02]  /*51c0*/  F2FP.SATFINITE.E4M3.F32.PACK_AB_MERGE_C R31, RZ, R9, RZ ;  /* 0x00000009ff1f723e */ /* 0x000fe400048070ff */
[----:B------:R-:W-:Y:S02]  /*51d0*/  LOP3.LUT R16, R43, 0xffff, RZ, 0xc0, !PT ;  /* 0x0000ffff2b107812 */ /* 0x000fe400078ec0ff */
[----:B------:R-:W-:Y:S01]  /*51e0*/  LOP3.LUT R29, R22, 0xff0000, RZ, 0xc0, !PT ;  /* 0x00ff0000161d7812 */ /* 0x000fe200078ec0ff */
[----:B------:R0:W-:Y:S01]  /*51f0*/  STG.E.U8 desc[UR22][R14.64], R39 ;  /* 0x000000270e007986 */ /* 0x0001e2000c101116 */
[----:B------:R-:W-:-:S02]  /*5200*/  IADD3.X R9, PT, PT, R11, UR32, RZ, P0, !PT ;  /* 0x000000200b097c10 */ /* 0x000fc400087fe4ff */
[----:B------:R-:W-:Y:S02]  /*5210*/  LEA R29, R16, R29, 0x18 ;  /* 0x0000001d101d7211 */ /* 0x000fe400078ec0ff */
[----:B------:R-:W-:Y:S01]  /*5220*/  SHF.L.U32 R32, R31, 0x8, RZ ;  /* 0x000000081f207819 */ /* 0x000fe200000006ff */
[----:B------:R-:W-:Y:S01]  /*5230*/  FMUL R16, R17, UR17 ;  /* 0x0000001111107c20 */ /* 0x000fe20008400000 */
[----:B------:R-:W-:Y:S01]  /*5240*/  IADD3 R28, P1, PT, R2, UR24, RZ ;  /* 0x00000018021c7c10 */ /* 0x000fe2000ff3e0ff */
[----:B------:R-:W-:Y:S01]  /*5250*/  FMUL R22, R34, UR17 ;  /* 0x0000001122167c20 */ /* 0x000fe20008400000 */
[----:B0-----:R-:W-:Y:S01]  /*5260*/  IADD3 R14, P0, PT, R14, UR24, RZ ;  /* 0x000000180e0e7c10 */ /* 0x001fe2000ff1e0ff */
[----:B------:R0:W-:Y:S01]  /*5270*/  STG.E.U8 desc[UR22][R2.64], R31 ;  /* 0x0000001f02007986 */ /* 0x0001e2000c101116 */
[----:B------:R-:W-:Y:S01]  /*5280*/  LOP3.LUT R32, R29, 0xffff, R32, 0xf8, !PT ;  /* 0x0000ffff1d207812 */ /* 0x000fe200078ef820 */
[----:B------:R-:W-:Y:S01]  /*5290*/  FMUL R55, R7, UR17 ;  /* 0x0000001107377c20 */ /* 0x000fe20008400000 */
[----:B------:R-:W-:Y:S01]  /*52a0*/  IADD3.X R15, PT, PT, R15, UR25, RZ, P0, !PT ;  /* 0x000000190f0f7c10 */ /* 0x000fe200087fe4ff */
[----:B------:R1:W-:Y:S01]  /*52b0*/  STG.E.U8 desc[UR22][R10.64], R33 ;  /* 0x000000210a007986 */ /* 0x0003e2000c101116 */
[----:B------:R-:W-:Y:S01]  /*52c0*/  IADD3.X R29, PT, PT, R3, UR25, RZ, P1, !PT ;  /* 0x00000019031d7c10 */ /* 0x000fe20008ffe4ff */
[----:B------:R-:W-:Y:S01]  /*52d0*/  FMUL R57, R36, UR17 ;  /* 0x0000001124397c20 */ /* 0x000fe20008400000 */
[----:B------:R-:W-:-:S02]  /*52e0*/  F2FP.SATFINITE.E4M3.F32.PACK_AB_MERGE_C R55, RZ, R55, RZ ;  /* 0x00000037ff37723e */ /* 0x000fc400048070ff */
[----:B0-----:R-:W-:Y:S02]  /*52f0*/  IADD3 R2, P0, PT, R10, UR24, RZ ;  /* 0x000000180a027c10 */ /* 0x001fe4000ff1e0ff */
[----:B------:R-:W-:Y:S02]  /*5300*/  F2FP.SATFINITE.E4M3.F32.PACK_AB_MERGE_C R31, RZ, R16, RZ ;  /* 0x00000010ff1f723e */ /* 0x000fe400048070ff */
[----:B-1----:R-:W-:Y:S02]  /*5310*/  IADD3 R10, P1, PT, R8, UR24, RZ ;  /* 0x00000018080a7c10 */ /* 0x002fe4000ff3e0ff */
[----:B------:R-:W-:Y:S02]  /*5320*/  F2FP.SATFINITE.E4M3.F32.PACK_AB_MERGE_C R33, RZ, R22, RZ ;  /* 0x00000016ff21723e */ /* 0x000fe400048070ff */
[----:B------:R-:W-:Y:S01]  /*5330*/  IADD3.X R3, PT, PT, R11, UR25, RZ, P0, !PT ;  /* 0x000000190b037c10 */ /* 0x000fe200087fe4ff */
[----:B------:R0:W-:Y:S01]  /*5340*/  STG.E.U8 desc[UR22][R8.64], R43 ;  /* 0x0000002b08007986 */ /* 0x0001e2000c101116 */
[----:B------:R-:W-:-:S02]  /*5350*/  LOP3.LUT R32, R32, 0xff, R39, 0xf8, !PT ;  /* 0x000000ff20207812 */ /* 0x000fc400078ef827 */
[----:B------:R-:W-:Y:S02]  /*5360*/  IADD3.X R11, PT, PT, R9, UR25, RZ, P1, !PT ;  /* 0x00000019090b7c10 */ /* 0x000fe40008ffe4ff */
[----:B------:R-:W-:Y:S01]  /*5370*/  F2FP.SATFINITE.E4M3.F32.PACK_AB_MERGE_C R57, RZ, R57, RZ ;  /* 0x00000039ff39723e */ /* 0x000fe200048070ff */
[----:B------:R1:W-:Y:S04]  /*5380*/  STG.E.U8 desc[UR22][R14.64], R31 ;  /* 0x0000001f0e007986 */ /* 0x0003e8000c101116 */
[----:B------:R-:W-:Y:S04]  /*5390*/  STG.E.U8 desc[UR22][R28.64], R33 ;  /* 0x000000211c007986 */ /* 0x000fe8000c101116 */
[----:B------:R2:W-:Y:S04]  /*53a0*/  STG.E.U8 desc[UR22][R2.64], R55 ;  /* 0x0000003702007986 */ /* 0x0005e8000c101116 */
[----:B------:R-:W-:Y:S04]  /*53b0*/  STS [R23], R32 ;  /* 0x0000002017007388 */ /* 0x000fe80000000800 */
[----:B------:R3:W-:Y:S01]  /*53c0*/  STG.E.U8 desc[UR22][R10.64], R57 ;  /* 0x000000390a007986 */ /* 0x0007e2000c101116 */
[----:B------:R-:W-:Y:S01]  /*53d0*/  BAR.SYNC.DEFER_BLOCKING 0x0 ;  /* 0x0000000000007b1d */ /* 0x000fe20000010000 */
[----:B------:R-:W-:-:S02]  /*53e0*/  UIMAD UR7, UR6, UR28, URZ ;  /* 0x0000001c060772a4 */ /* 0x000fc4000f8e02ff */
[----:B------:R-:W-:Y:S02]  /*53f0*/  UIMAD.WIDE.U32 UR8, UR18, UR28, URZ ;  /* 0x0000001c120872a5 */ /* 0x000fe4000f8e00ff */
[----:B------:R-:W-:Y:S02]  /*5400*/  UIMAD UR7, UR18, UR29, UR7 ;  /* 0x0000001d120772a4 */ /* 0x000fe4000f8e0207 */
[----:B------:R-:W-:Y:S02]  /*5410*/  USHF.L.U32 UR6, UR8, 0x5, URZ ;  /* 0x0000000508067899 */ /* 0x000fe400080006ff */
[----:B------:R-:W-:Y:S02]  /*5420*/  UIADD3 UR7, UPT, UPT, UR9, UR7, URZ ;  /* 0x0000000709077290 */ /* 0x000fe4000fffe0ff */
[----:B------:R-:W-:Y:S02]  /*5430*/  ULEA UR6, UP0, UR4, UR6, 0x7 ;  /* 0x0000000604067291 */ /* 0x000fe4000f8038ff */
[----:B------:R-:W-:-:S02]  /*5440*/  USHF.L.U64.HI UR8, UR8, 0x5, UR7 ;  /* 0x0000000508087899 */ /* 0x000fc40008010207 */
[----:B------:R-:W-:Y:S02]  /*5450*/  USHF.R.U64 UR7, UR28, 0x2, UR29 ;  /* 0x000000021c077899 */ /* 0x000fe4000800121d */
[----:B------:R-:W-:Y:S02]  /*5460*/  ULEA.HI.X UR4, UR4, UR8, UR5, 0x7, UP0 ;  /* 0x0000000804047291 */ /* 0x000fe400080f3c05 */
[----:B------:R-:W-:Y:S01]  /*5470*/  USHF.R.U32.HI UR5, URZ, 0x2, UR29 ;  /* 0x00000002ff057899 */ /* 0x000fe2000801161d */
[----:B------:R-:W4:Y:S04]  /*5480*/  LDS R29, [R35] ;  /* 0x00000000231d7984 */ /* 0x000f280000000800 */
[----:B------:R-:W5:Y:S04]  /*5490*/  LDS R39, [R35+0x4] ;  /* 0x0000040023277984 */ /* 0x000f680000000800 */
[----:B------:R-:W5:Y:S04]  /*54a0*/  LDS R53, [R35+0x8] ;  /* 0x0000080023357984 */ /* 0x000f680000000800 */
[----:B------:R-:W5:Y:S01]  /*54b0*/  LDS R43, [R35+0xc] ;  /* 0x00000c00232b7984 */ /* 0x000f620000000800 */
[----:B0-----:R-:W-:-:S02]  /*54c0*/  MOV R8, UR7 ;  /* 0x0000000700087c02 */ /* 0x001fc40008000f00 */
[----:B------:R-:W-:Y:S02]  /*54d0*/  MOV R9, UR5 ;  /* 0x0000000500097c02 */ /* 0x000fe40008000f00 */
[C---:B-1----:R-:W-:Y:S02]  /*54e0*/  LOP3.LUT R14, R4.reuse, 0x1f, RZ, 0xc0, !PT ;  /* 0x0000001f040e7812 */ /* 0x042fe400078ec0ff */
[----:B------:R-:W-:Y:S01]  /*54f0*/  MOV R15, RZ ;  /* 0x000000ff000f7202 */ /* 0x000fe20000000f00 */
[----:B------:R-:W-:Y:S01]  /*5500*/  UIADD3 UR6, UP1, UPT, UR6, UR10, URZ ;  /* 0x0000000a06067290 */ /* 0x000fe2000ff3e0ff */
[----:B------:R-:W-:Y:S01]  /*5510*/  IADD3 R4, PT, PT, R4, -0x1, RZ ;  /* 0xffffffff04047810 */ /* 0x000fe20007ffe0ff */
[----:B------:R-:W-:-:S04]  /*5520*/  IMAD.WIDE.U32 R8, R21, UR7, R8 ;  /* 0x0000000715087c25 */ /* 0x000fc8000f8e0008 */
[C---:B------:R-:W-:Y:S02]  /*5530*/  IMAD R59, R21.reuse, UR5, RZ ;  /* 0x00000005153b7c24 */ /* 0x040fe4000f8e02ff */
[----:B------:R-:W-:Y:S01]  /*5540*/  IMAD.WIDE.U32 R14, R21, UR7, R14 ;  /* 0x00000007150e7c25 */ /* 0x000fe2000f8e000e */
[----:B------:R-:W-:Y:S01]  /*5550*/  LOP3.LUT R61, R4, 0x1f, RZ, 0xc0, !PT ;  /* 0x0000001f043d7812 */ /* 0x000fe200078ec0ff */
[----:B------:R-:W-:Y:S01]  /*5560*/  UIADD3.X UR4, UPT, UPT, UR4, UR11, URZ, UP1, !UPT ;  /* 0x0000000b04047290 */ /* 0x000fe20008ffe4ff */
[----:B--2---:R-:W-:Y:S02]  /*5570*/  IADD3 R3, P3, PT, R8, UR7, RZ ;  /* 0x0000000708037c10 */ /* 0x004fe4000ff7e0ff */
[----:B---3--:R-:W-:Y:S02]  /*5580*/  IADD3 R11, PT, PT, R59, R9, RZ ;  /* 0x000000093b0b7210 */ /* 0x008fe40007ffe0ff */
[----:B------:R-:W-:Y:S02]  /*5590*/  IADD3 R15, PT, PT, R15, R59, RZ ;  /* 0x0000003b0f0f7210 */ /* 0x000fe40007ffe0ff */
[----:B------:R-:W-:-:S02]  /*55a0*/  LEA R2, P4, R14, UR6, 0x2 ;  /* 0x000000060e027c11 */ /* 0x000fc4000f8810ff */
[----:B------:R-:W-:Y:S02]  /*55b0*/  IADD3 R9, P5, PT, R61, R8, RZ ;  /* 0x000000083d097210 */ /* 0x000fe40007fbe0ff */
[----:B------:R-:W-:Y:S02]  /*55c0*/  IADD3 R26, P2, PT, R26, R3, RZ ;  /* 0x000000031a1a7210 */ /* 0x000fe40007f5e0ff */
[----:B------:R-:W-:Y:S02]  /*55d0*/  IADD3 R40, P0, P1, R40, UR7, R3 ;  /* 0x0000000728287c10 */ /* 0x000fe4000f91e003 */
[----:B------:R-:W-:Y:S02]  /*55e0*/  SHF.L.U32 R5, R5, 0x10, RZ ;  /* 0x0000001005057819 */ /* 0x000fe400000006ff */
[----:B------:R-:W-:Y:S02]  /*55f0*/  LEA.HI.X R3, R14, UR4, R15, 0x2, P4 ;  /* 0x000000040e037c11 */ /* 0x000fe4000a0f140f */
[----:B------:R-:W-:-:S02]  /*5600*/  SHF.L.U32 R55, R55, 0x10, RZ ;  /* 0x0000001037377819 */ /* 0x000fc400000006ff */
[----:B------:R-:W-:Y:S02]  /*5610*/  IADD3.X R14, PT, PT, RZ, R11, RZ, P5, !PT ;  /* 0x0000000bff0e7210 */ /* 0x000fe40002ffe4ff */
[----:B------:R-:W-:Y:S02]  /*5620*/  LEA R4, P4, R9, UR6, 0x2 ;  /* 0x0000000609047c11 */ /* 0x000fe4000f8810ff */
[----:B------:R-:W-:Y:S02]  /*5630*/  IADD3.X R11, PT, PT, R11, UR5, RZ, P3, !PT ;  /* 0x000000050b0b7c10 */ /* 0x000fe40009ffe4ff */
[----:B------:R-:W-:Y:S02]  /*5640*/  LOP3.LUT R51, R51, 0xffff, RZ, 0xc0, !PT ;  /* 0x0000ffff33337812 */ /* 0x000fe400078ec0ff */
[----:B------:R-:W-:Y:S02]  /*5650*/  LOP3.LUT R8, R5, 0xff0000, RZ, 0xc0, !PT ;  /* 0x00ff000005087812 */ /* 0x000fe400078ec0ff */
[----:B------:R-:W-:-:S02]  /*5660*/  LOP3.LUT R57, R57, 0xffff, RZ, 0xc0, !PT ;  /* 0x0000ffff39397812 */ /* 0x000fc400078ec0ff */
[----:B------:R-:W-:Y:S02]  /*5670*/  LOP3.LUT R10, R55, 0xff0000, RZ, 0xc0, !PT ;  /* 0x00ff0000370a7812 */ /* 0x000fe400078ec0ff */
[----:B------:R-:W-:Y:S02]  /*5680*/  LEA.HI.X R5, R9, UR4, R14, 0x2, P4 ;  /* 0x0000000409057c11 */ /* 0x000fe4000a0f140e */
[----:B------:R-:W-:Y:S02]  /*5690*/  IADD3.X R9, PT, PT, RZ, R11, RZ, P2, !PT ;  /* 0x0000000bff097210 */ /* 0x000fe400017fe4ff */
[----:B------:R-:W-:Y:S02]  /*56a0*/  LEA R51, R51, R8, 0x18 ;  /* 0x0000000833337211 */ /* 0x000fe400078ec0ff */
[----:B------:R-:W-:Y:S02]  /*56b0*/  IADD3.X R11, PT, PT, RZ, UR5, R11, P0, P1 ;  /* 0x00000005ff0b7c10 */ /* 0x000fe400087e240b */
[----:B------:R-:W-:-:S02]  /*56c0*/  LEA R57, R57, R10, 0x18 ;  /* 0x0000000a39397211 */ /* 0x000fc400078ec0ff */
[----:B------:R-:W-:Y:S02]  /*56d0*/  LEA R8, P0, R26, UR6, 0x2 ;  /* 0x000000061a087c11 */ /* 0x000fe4000f8010ff */
[----:B------:R-:W-:Y:S02]  /*56e0*/  LEA R10, P1, R40, UR6, 0x2 ;  /* 0x00000006280a7c11 */ /* 0x000fe4000f8210ff */
[----:B------:R-:W-:Y:S02]  /*56f0*/  LEA.HI.X R9, R26, UR4, R9, 0x2, P0 ;  /* 0x000000041a097c11 */ /* 0x000fe400080f1409 */
[----:B------:R-:W-:Y:S01]  /*5700*/  LEA.HI.X R11, R40, UR4, R11, 0x2, P1 ;  /* 0x00000004280b7c11 */ /* 0x000fe200088f140b */
[----:B----4-:R-:W-:Y:S04]  /*5710*/  STG.E desc[UR22][R2.64], R29 ;  /* 0x0000001d02007986 */ /* 0x010fe8000c101916 */
[----:B-----5:R0:W-:Y:S04]  /*5720*/  STG.E desc[UR22][R4.64], R39 ;  /* 0x0000002704007986 */ /* 0x0201e8000c101916 */
[----:B------:R1:W-:Y:S04]  /*5730*/  STG.E desc[UR22][R8.64], R53 ;  /* 0x0000003508007986 */ /* 0x0003e8000c101916 */
[----:B------:R2:W-:Y:S01]  /*5740*/  STG.E desc[UR22][R10.64], R43 ;  /* 0x0000002b0a007986 */ /* 0x0005e2000c101916 */
[----:B------:R-:W-:Y:S01]  /*5750*/  BAR.SYNC.DEFER_BLOCKING 0x0 ;  /* 0x0000000000007b1d */ /* 0x000fe20000010000 */
[----:B------:R-:W-:-:S02]  /*5760*/  SHF.L.U32 R14, R45, 0x8, RZ ;  /* 0x000000082d0e7819 */ /* 0x000fc400000006ff */
[----:B------:R-:W-:Y:S02]  /*5770*/  SHF.L.U32 R16, R33, 0x8, RZ ;  /* 0x0000000821107819 */ /* 0x000fe400000006ff */
[----:B------:R-:W-:Y:S02]  /*5780*/  LOP3.LUT R14, R51, 0xffff, R14, 0xf8, !PT ;  /* 0x0000ffff330e7812 */ /* 0x000fe400078ef80e */
[----:B------:R-:W-:Y:S02]  /*5790*/  LOP3.LUT R16, R57, 0xffff, R16, 0xf8, !PT ;  /* 0x0000ffff39107812 */ /* 0x000fe400078ef810 */
[----:B------:R-:W-:Y:S02]  /*57a0*/  LOP3.LUT R14, R14, 0xff, R41, 0xf8, !PT ;  /* 0x000000ff0e0e7812 */ /* 0x000fe400078ef829 */
[----:B------:R-:W-:Y:S01]  /*57b0*/  LOP3.LUT R16, R16, 0xff, R31, 0xf8, !PT ;  /* 0x000000ff10107812 */ /* 0x000fe200078ef81f */
[----:B------:R-:W-:Y:S04]  /*57c0*/  STS [R20], R27 ;  /* 0x0000001b14007388 */ /* 0x000fe80000000800 */
[----:B------:R-:W-:Y:S04]  /*57d0*/  STS [R44], R37 ;  /* 0x000000252c007388 */ /* 0x000fe80000000800 */
[----:B------:R-:W-:Y:S04]  /*57e0*/  STS [R25], R14 ;  /* 0x0000000e19007388 */ /* 0x000fe80000000800 */
[----:B------:R-:W-:Y:S01]  /*57f0*/  STS [R23], R16 ;  /* 0x0000001017007388 */ /* 0x000fe20000000800 */
[----:B------:R-:W-:Y:S01]  /*5800*/  BAR.SYNC.DEFER_BLOCKING 0x0 ;  /* 0x0000000000007b1d */ /* 0x000fe20000010000 */
[----:B------:R-:W-:-:S02]  /*5810*/  UIMAD UR4, UR29, UR24, URZ ;  /* 0x000000181d0472a4 */ /* 0x000fc4000f8e02ff */
[----:B0-----:R-:W-:-:S03]  /*5820*/  MOV R39, UR24 ;  /* 0x0000001800277c02 */ /* 0x001fc60008000f00 */
[----:B------:R-:W0:Y:S04]  /*5830*/  LDS R15, [R35] ;  /* 0x00000000230f7984 */ /* 0x000e280000000800 */
[----:B------:R-:W3:Y:S04]  /*5840*/  LDS R29, [R35+0x4] ;  /* 0x00000400231d7984 */ /* 0x000ee80000000800 */
[----:B------:R-:W4:Y:S04]  /*5850*/  LDS R31, [R35+0x8] ;  /* 0x00000800231f7984 */ /* 0x000f280000000800 */
[----:B------:R-:W5:Y:S01]  /*5860*/  LDS R33, [R35+0xc] ;  /* 0x00000c0023217984 */ /* 0x000f620000000800 */
[----:B------:R-:W-:-:S02]  /*5870*/  UIMAD UR4, UR25, UR28, UR4 ;  /* 0x0000001c190472a4 */ /* 0x000fc4000f8e0204 */
[----:B------:R-:W-:-:S04]  /*5880*/  IMAD.WIDE.U32 R2, R39, UR28, R2 ;  /* 0x0000001c27027c25 */ /* 0x000fc8000f8e0002 */
[----:B------:R-:W-:-:S04]  /*5890*/  IMAD.WIDE.U32 R4, R39, UR28, R4 ;  /* 0x0000001c27047c25 */ /* 0x000fc8000f8e0004 */
[----:B-1----:R-:W-:-:S04]  /*58a0*/  IMAD.WIDE.U32 R8, R39, UR28, R8 ;  /* 0x0000001c27087c25 */ /* 0x002fc8000f8e0008 */
[----:B--2---:R-:W-:Y:S01]  /*58b0*/  IMAD.WIDE.U32 R10, R39, UR28, R10 ;  /* 0x0000001c270a7c25 */ /* 0x004fe2000f8e000a */
[----:B------:R-:W-:Y:S02]  /*58c0*/  IADD3 R3, PT, PT, R3, UR4, RZ ;  /* 0x0000000403037c10 */ /* 0x000fe4000fffe0ff */
[----:B------:R-:W-:Y:S02]  /*58d0*/  IADD3 R5, PT, PT, R5, UR4, RZ ;  /* 0x0000000405057c10 */ /* 0x000fe4000fffe0ff */
[----:B------:R-:W-:Y:S02]  /*58e0*/  IADD3 R9, PT, PT, R9, UR4, RZ ;  /* 0x0000000409097c10 */ /* 0x000fe4000fffe0ff */
[----:B------:R-:W-:Y:S01]  /*58f0*/  IADD3 R11, PT, PT, R11, UR4, RZ ;  /* 0x000000040b0b7c10 */ /* 0x000fe2000fffe0ff */
[----:B------:R-:W1:Y:S01]  /*5900*/  LDCU.64 UR4, c[0x0][0x3a8] ;  /* 0x00007500ff0477ac */ /* 0x000e620008000a00 */
[----:B------:R-:W-:Y:S01]  /*5910*/  FMNMX3 R12, |R30|, R12, |R47|, !PT ;  /* 0x0000000c1e0c7276 */ /* 0x000fe2000780062f */
[----:B0-----:R0:W-:Y:S04]  /*5920*/  STG.E desc[UR22][R2.64], R15 ;  /* 0x0000000f02007986 */ /* 0x0011e8000c101916 */
        /* <DEDUP_REMOVED lines=43> */
.L_x_9323:
[----:B------:R-:W-:Y:S02]  /*5be0*/  ISETP.NE.AND P0, PT, R0, RZ, PT ;  /* 0x000000ff0000720c */ /* 0x000fe40003f05270 */
[----:B-1----:R-:W-:-:S11]  /*5bf0*/  FMNMX R5, R4, R5, !PT ;  /* 0x0000000504057209 */ /* 0x002fd60007800000 */
[----:B------:R-:W-:Y:S05]  /*5c00*/  @P0 BRA `(.L_x_9316) ;  /* 0x0000000000080947 */ /* 0x000fea0003800000 */
[----:B------:R-:W1:Y:S02]  /*5c10*/  LDC.64 R2, c[0x0][0x3a8] ;  /* 0x0000ea00ff027b82 */ /* 0x000e640000000a00 */
[----:B-1----:R1:W-:Y:S02]  /*5c20*/  REDG.E.MAX.S32.STRONG.GPU desc[UR22][R2.64], R5 ;  /* 0x000000050200798e */ /* 0x0023e4000d12e316 */
.L_x_9316:
[----:B------:R-:W-:Y:S05]  /*5c30*/  BSYNC B0 ;  /* 0x0000000000007941 */ /* 0x000fea0003800000 */
.L_x_9315:
        /* <DEDUP_REMOVED lines=11> */
[----:B01----:R-:W-:Y:S05]  /*5cf0*/  CALL.REL.NOINC `($__internal_283_$__cuda_sm20_rcp_rn_f32_slowpath) ;  /* 0x0000000400987944 */ /* 0x003fea0003c00000 */
[----:B------:R-:W-:Y:S05]  /*5d00*/  BRA `(.L_x_9319) ;  /* 0x0000000000147947 */ /* 0x000fea0003800000 */
.L_x_9318:
[----:B-1----:R-:W1:Y:S01]  /*5d10*/  MUFU.RCP R5, UR17 ;  /* 0x0000001100057d08 */ /* 0x002e620008001000 */
[----:B------:R-:W-:-:S05]  /*5d20*/  MOV R0, UR17 ;  /* 0x0000001100007c02 */ /* 0x000fca0008000f00 */
[----:B-1----:R-:W-:-:S04]  /*5d30*/  FFMA R0, R5, R0, -1 ;  /* 0xbf80000005007423 */ /* 0x002fc80000000000 */
[----:B------:R-:W-:-:S04]  /*5d40*/  FADD.FTZ R0, -R0, -RZ ;  /* 0x800000ff00007221 */ /* 0x000fc80000010100 */
[----:B------:R-:W-:-:S07]  /*5d50*/  FFMA R5, R5, R0, R5 ;  /* 0x0000000005057223 */ /* 0x000fce0000000005 */
.L_x_9319:
[----:B------:R-:W1:Y:S02]  /*5d60*/  LDC.64 R2, c[0x0][0x3b0] ;  /* 0x0000ec00ff027b82 */ /* 0x000e640000000a00 */
[----:B-1----:R-:W-:Y:S01]  /*5d70*/  STG.E desc[UR22][R2.64], R5 ;  /* 0x0000000502007986 */ /* 0x002fe2000c101916 */
[----:B------:R-:W-:Y:S05]  /*5d80*/  EXIT ;  /* 0x000000000000794d */ /* 0x000fea0003800000 */
.L_x_9317:
[----:B------:R-:W-:Y:S02]  /*5d90*/  MOV R7, 0x4 ;  /* 0x0000000400077802 */ /* 0x000fe40000000f00 */
[----:B------:R-:W-:Y:S02]  /*5da0*/  MOV R9, 0x1f ;  /* 0x0000001f00097802 */ /* 0x000fe40000000f00 */
[----:B------:R-:W-:-:S07]  /*5db0*/  MOV R6, 0xffffffff ;  /* 0xffffffff00067802 */ /* 0x000fce0000000f00 */
[----:B01----:R-:W-:Y:S05]  /*5dc0*/  WARPSYNC.COLLECTIVE R6, `(.L_x_9320) ;  /* 0x0000000006087348 */ /* 0x003fea0003c00000 */
[----:B-1----:R1:W2:Y:S02]  /*5dd0*/  SHFL.DOWN P0, R5, R2, R7, R9 ;  /* 0x0800000702057389 */ /* 0x0022a40000000009 */
[----:B012---:R-:W-:Y:S05]  /*5de0*/  ENDCOLLECTIVE ;  /* 0x000000000000791b */ /* 0x007fea0003800000 */
.L_x_9320:
[----:B------:R-:W-:Y:S02]  /*5df0*/  MOV R7, 0x2 ;  /* 0x0000000200077802 */ /* 0x000fe40000000f00 */
[----:B------:R-:W-:-:S04]  /*5e00*/  MOV R3, R5 ;  /* 0x0000000500037202 */ /* 0x000fc80000000f00 */
[----:B------:R-:W-:-:S04]  /*5e10*/  FMNMX R3, R3, R2, !PT ;  /* 0x0000000203037209 */ /* 0x000fc80007800000 */
[----:B------:R-:W-:-:S07]  /*5e20*/  MOV R2, R3 ;  /* 0x0000000300027202 */ /* 0x000fce0000000f00 */
[----:B------:R-:W-:Y:S05]  /*5e30*/  WARPSYNC.COLLECTIVE R6, `(.L_x_9321) ;  /* 0x0000000006087348 */ /* 0x000fea0003c00000 */
[----:B------:R0:W1:Y:S02]  /*5e40*/  SHFL.DOWN P0, R5, R2, R7, R9 ;  /* 0x0800000702057389 */ /* 0x0000640000000009 */
[----:B01----:R-:W-:Y:S05]  /*5e50*/  ENDCOLLECTIVE ;  /* 0x000000000000791b */ /* 0x003fea0003800000 */
.L_x_9321:
[----:B------:R-:W-:Y:S02]  /*5e60*/  MOV R7, 0x1 ;  /* 0x0000000100077802 */ /* 0x000fe40000000f00 */
[----:B------:R-:W-:-:S04]  /*5e70*/  MOV R4, R5 ;  /* 0x0000000500047202 */ /* 0x000fc80000000f00 */
[----:B------:R-:W-:-:S04]  /*5e80*/  FMNMX R4, R3, R4, !PT ;  /* 0x0000000403047209 */ /* 0x000fc80007800000 */
[----:B------:R-:W-:-:S07]  /*5e90*/  MOV R2, R4 ;  /* 0x0000000400027202 */ /* 0x000fce0000000f00 */
[----:B------:R-:W-:Y:S05]  /*5ea0*/  WARPSYNC.COLLECTIVE R6, `(.L_x_9322) ;  /* 0x0000000006087348 */ /* 0x000fea0003c00000 */
[----:B------:R0:W1:Y:S02]  /*5eb0*/  SHFL.DOWN P0, R5, R2, R7, R9 ;  /* 0x0800000702057389 */ /* 0x0000640000000009 */
[----:B01----:R-:W-:Y:S05]  /*5ec0*/  ENDCOLLECTIVE ;  /* 0x000000000000791b */ /* 0x003fea0003800000 */
.L_x_9322:
[----:B------:R-:W-:Y:S05]  /*5ed0*/  BRA `(.L_x_9323) ;  /* 0xfffffffc00407947 */ /* 0x000fea000383ffff */
        .weak           $__internal_282_$__cuda_sm20_div_u64
        .type           $__internal_282_$__cuda_sm20_div_u64,@function
        .size           $__internal_282_$__cuda_sm20_div_u64,($__internal_283_$__cuda_sm20_rcp_rn_f32_slowpath - $__internal_282_$__cuda_sm20_div_u64)
$__internal_282_$__cuda_sm20_div_u64:
        /* <DEDUP_REMOVED lines=71> */
[----:B------:R-:W-:Y:S11]  /*6350*/  RET.REL.NODEC R2 `(_ZN18transformer_engine6detail32dgated_act_cast_transpose_kernelILi1ELi4Eff13__nv_fp8_e4m3NS_5EmptyEXadL_ZNS_5dgeluIffEET_T0_RKS3_EEXadL_ZNS_4geluIffEES5_S6_S8_EEEEvPKT2_SC_PT3_SE_PKT1_PSF_SI_mmm) ;  /* 0xffffff9c02287950 */ /* 0x000ff60003c3ffff */
        .weak           $__internal_283_$__cuda_sm20_rcp_rn_f32_slowpath
        .type           $__internal_283_$__cuda_sm20_rcp_rn_f32_slowpath,@function
        .size           $__internal_283_$__cuda_sm20_rcp_rn_f32_slowpath,(.L_x_29584 - $__internal_283_$__cuda_sm20_rcp_rn_f32_slowpath)
$__internal_283_$__cuda_sm20_rcp_rn_f32_slowpath:
        /* <DEDUP_REMOVED lines=15> */
.L_x_9324:
        /* <DEDUP_REMOVED lines=33> */
.L_x_9326:
[----:B------:R0:W1:Y:S02]  /*6660*/  MUFU.RCP R2, R0 ;  /* 0x0000000000027308 */ /* 0x0000640000001000 */
.L_x_9325:
[----:B------:R-:W-:Y:S01]  /*6670*/  HFMA2 R3, -RZ, RZ, 0, 0 ;  /* 0x00000000ff037431 */ /* 0x000fe200000001ff */
[----:B-1-3--:R-:W-:Y:S02]  /*6680*/  MOV R5, R2 ;  /* 0x0000000200057202 */ /* 0x00afe40000000f00 */
[----:B------:R-:W-:-:S04]  /*6690*/  MOV R2, R7 ;  /* 0x0000000700027202 */ /* 0x000fc80000000f00 */
[----:B0-2---:R-:W-:Y:S05]  /*66a0*/  RET.REL.NODEC R2 `(_ZN18transformer_engine6detail32dgated_act_cast_transpose_kernelILi1ELi4Eff13__nv_fp8_e4m3NS_5EmptyEXadL_ZNS_5dgeluIffEET_T0_RKS3_EEXadL_ZNS_4geluIffEES5_S6_S8_EEEEvPKT2_SC_PT3_SE_PKT1_PSF_SI_mmm) ;  /* 0xffffff9802547950 */ /* 0x005fea0003c3ffff */
.L_x_9327:
        /* <DEDUP_REMOVED lines=13> */
.L_x_29584:


//--------------------- .text._ZN18transformer_engine6detail43dgated_act_cast_transpose_kernel_notalignedILi1ELi4Eff13__nv_fp8_e5m2NS_5EmptyEXadL_ZNS_5dgeluIffEET_T0_RKS3_EEXadL_ZNS_4geluIffEES5_S6_S8_EEEEvPKT2_SC_PT3_SE_PKT1_PSF_SI_mmm --------------------------
	.section	.text._ZN18transformer_engine6detail43dgated_act_cast_transpose_kernel_notalignedILi1ELi4Eff13__nv_fp8_e5m2NS_5EmptyEXadL_ZNS_5dgeluIffEET_T0_RKS3_EEXadL_ZNS_4geluIffEES5_S6_S8_EEEEvPKT2_SC_PT3_SE_PKT1_PSF_SI_mmm,"ax",@progbits
	.align	128
        .global         _ZN18transformer_engine6detail43dgated_act_cast_transpose_kernel_notalignedILi1ELi4Eff13__nv_fp8_e5m2NS_5EmptyEXadL_ZNS_5dgeluIffEET_T0_RKS3_EEXadL_ZNS_4geluIffEES5_S6_S8_EEEEvPKT2_SC_PT3_SE_PKT1_PSF_SI_mmm
        .type           _ZN18transformer_engine6detail43dgated_act_cast_transpose_kernel_notalignedILi1ELi4Eff13__nv_fp8_e5m2NS_5EmptyEXadL_ZNS_5dgeluIffEET_T0_RKS3_EEXadL_ZNS_4geluIffEES5_S6_S8_EEEEvPKT2_SC_PT3_SE_PKT1_PSF_SI_mmm,@function
        .size           _ZN18transformer_engine6detail43dgated_act_cast_transpose_kernel_notalignedILi1ELi4Eff13__nv_fp8_e5m2NS_5EmptyEXadL_ZNS_5dgeluIffEET_T0_RKS3_EEXadL_ZNS_4geluIffEES5_S6_S8_EEEEvPKT2_SC_PT3_SE_PKT1_PSF_SI_mmm,(.L_x_29586 - _ZN18transformer_engine6detail43dgated_act_cast_transpose_kernel_notalignedILi1ELi4Eff13__nv_fp8_e5m2NS_5EmptyEXadL_ZNS_5dgeluIffEET_T0_RKS3_EEXadL_ZNS_4geluIffEES5_S6_S8_EEEEvPKT2_SC_PT3_SE_PKT1_PSF_SI_mmm)
        .other          _ZN18transformer_engine6detail43dgated_act_cast_transpose_kernel_notalignedILi1ELi4Eff13__nv_fp8_e5m2NS_5EmptyEXadL_ZNS_5dgeluIffEET_T0_RKS3_EEXadL_ZNS_4geluIffEES5_S6_S8_EEEEvPKT2_SC_PT3_SE_PKT1_PSF_SI_mmm,@"STO_CUDA_ENTRY STV_DEFAULT"
_ZN18transformer_engine6detail43dgated_act_cast_transpose_kernel_notalignedILi1ELi4Eff13__nv_fp8_e5m2NS_5EmptyEXadL_ZNS_5dgeluIffEET_T0_RKS3_EEXadL_ZNS_4geluIffEES5_S6_S8_EEEEvPKT2_SC_PT3_SE_PKT1_PSF_SI_mmm:
.text._ZN18transformer_engine6detail43dgated_act_cast_transpose_kernel_notalignedILi1ELi4Eff13__nv_fp8_e5m2NS_5EmptyEXadL_ZNS_5dgeluIffEET_T0_RKS3_EEXadL_ZNS_4geluIffEES5_S6_S8_EEEEvPKT2_SC_PT3_SE_PKT1_PSF_SI_mmm:
        /* <DEDUP_REMOVED lines=43> */
.L_x_9328:
[----:B------:R-:W-:-:S07]  /*02b0*/  MOV R6, 0x2d0 ;  /* 0x000002d000067802 */ /* 0x000fce0000000f00 */
[----:B------:R-:W-:Y:S05]  /*02c0*/  CALL.REL.NOINC `($__internal_284_$__cuda_sm20_div_u64) ;  /* 0x00000078009c7944 */ /* 0x000fea0003c00000 */
        /* <DEDUP_REMOVED lines=11> */
.L_x_9329:
        /* <DEDUP_REMOVED lines=104> */
.L_x_9331:
[----:B0-----:R-:W-:Y:S05]  /*0a00*/  BSYNC.RECONVERGENT B0 ;  /* 0x0000000000007941 */ /* 0x001fea0003800200 */
.L_x_9330:
        /* <DEDUP_REMOVED lines=97> */
.L_x_9333:
[----:B------:R-:W-:Y:S05]  /*1020*/  BSYNC.RECONVERGENT B0 ;  /* 0x0000000000007941 */ /* 0x000fea0003800200 */
.L_x_9332:
        /* <DEDUP_REMOVED lines=25> */
.L_x_9335:
[----:B------:R-:W-:Y:S05]  /*11c0*/  BSYNC.RECONVERGENT B0 ;  /* 0x0000000000007941 */ /* 0x000fea0003800200 */
.L_x_9334:
        /* <DEDUP_REMOVED lines=25> */
.L_x_9337:
[----:B------:R-:W-:Y:S05]  /*1360*/  BSYNC.RECONVERGENT B0 ;  /* 0x0000000000007941 */ /* 0x000fea0003800200 */
.L_x_9336:
        /* <DEDUP_REMOVED lines=215> */
[----:B------:R-:W-:Y:S01]  /*20e0*/  F2FP.SATFINITE.E5M2.F32.PACK_AB_MERGE_C R0, RZ, R0, RZ ;  /* 0x00000000ff00723e */ /* 0x000fe200048060ff */
[----:B------:R-:W-:Y:S01]  /*20f0*/  FMUL R26, R15, R26 ;  /* 0x0000001a0f1a7220 */ /* 0x000fe20000400000 */
[----:B------:R-:W-:Y:S01]  /*2100*/  FMUL R15, R14, UR5 ;  /* 0x000000050e0f7c20 */ /* 0x000fe20008400000 */
[----:B------:R-:W-:Y:S01]  /*2110*/  @!P0 IADD3.X R49, PT, PT, R8, UR21, R9, P1, P2 ;  /* 0x0000001508318c10 */ /* 0x000fe20008fe4409 */
[----:B------:R-:W-:Y:S01]  /*2120*/  FMUL R8, R17, R16 ;  /* 0x0000001011087220 */ /* 0x000fe20000400000 */
[----:B------:R0:W-:Y:S01]  /*2130*/  @!P0 STG.E.U8 desc[UR18][R50.64], R0 ;  /* 0x0000000032008986 */ /* 0x0001e2000c101112 */
[----:B------:R-:W-:Y:S01]  /*2140*/  IMAD.U32 R17, RZ, RZ, UR9 ;  /* 0x00000009ff117e24 */ /* 0x000fe2000f8e00ff */
[----:B------:R-:W-:Y:S01]  /*2150*/  F2FP.SATFINITE.E5M2.F32.PACK_AB_MERGE_C R15, RZ, R15, RZ ;  /* 0x0000000fff0f723e */ /* 0x000fe200048060ff */
[----:B------:R-:W-:Y:S01]  /*2160*/  FMUL R16, R8, UR5 ;  /* 0x0000000508107c20 */ /* 0x000fe20008400000 */
[----:B------:R-:W-:Y:S01]  /*2170*/  FMNMX3 R25, |R25|, RZ, |R14|, !PT ;  /* 0x000000ff19197276 */ /* 0x000fe2000780060e */
[----:B------:R-:W-:Y:S01]  /*2180*/  FMUL R14, R22, UR5 ;  /* 0x00000005160e7c20 */ /* 0x000fe20008400000 */
[----:B------:R-:W-:Y:S01]  /*2190*/  F2FP.SATFINITE.E5M2.F32.PACK_AB_MERGE_C R18, RZ, R18, RZ ;  /* 0x00000012ff12723e */ /* 0x000fe200048060ff */
[----:B------:R1:W-:Y:S01]  /*21a0*/  @!P0 STG.E.U8 desc[UR18][R48.64], R15 ;  /* 0x0000000f30008986 */ /* 0x0003e2000c101112 */
[----:B------:R-:W-:Y:S01]  /*21b0*/  F2FP.SATFINITE.E5M2.F32.PACK_AB_MERGE_C R16, RZ, R16, RZ ;  /* 0x00000010ff10723e */ /* 0x000fe200048060ff */
[----:B------:R-:W-:Y:S01]  /*21c0*/  FMUL R33, R26, R33 ;  /* 0x000000211a217220 */ /* 0x000fe20000400000 */
[----:B------:R-:W-:-:S02]  /*21d0*/  F2FP.SATFINITE.E5M2.F32.PACK_AB_MERGE_C R14, RZ, R14, RZ ;  /* 0x0000000eff0e723e */ /* 0x000fc400048060ff */
        /* <DEDUP_REMOVED lines=12> */
[----:B------:R-:W-:-:S02]  /*22a0*/  F2FP.SATFINITE.E5M2.F32.PACK_AB_MERGE_C R17, RZ, R17, RZ ;  /* 0x00000011ff11723e */ /* 0x000fc400048060ff */
[----:B------:R-:W-:Y:S01]  /*22b0*/  @!P0 IADD3 R52, P1, PT, R48, UR8, RZ ;  /* 0x0000000830348c10 */ /* 0x000fe2000ff3e0ff */
[----:B------:R-:W-:Y:S01]  /*22c0*/  @!P0 IMAD R11, R11, 0x6, RZ ;  /* 0x000000060b0b8824 */ /* 0x000fe200078e02ff */
[----:B------:R-:W-:-:S04]  /*22d0*/  F2FP.SATFINITE.E5M2.F32.PACK_AB_MERGE_C R21, RZ, R21, RZ ;  /* 0x00000015ff15723e */ /* 0x000fc800048060ff */
        /* <DEDUP_REMOVED lines=30> */
[----:B------:R-:W-:Y:S02]  /*24c0*/  F2FP.SATFINITE.E5M2.F32.PACK_AB_MERGE_C R49, RZ, R9, RZ ;  /* 0x00000009ff31723e */ /* 0x000fe400048060ff */
        /* <DEDUP_REMOVED lines=69> */
.L_x_9339:
[----:B------:R-:W-:Y:S05]  /*2920*/  BSYNC.RECONVERGENT B0 ;  /* 0x0000000000007941 */ /* 0x000fea0003800200 */
.L_x_9338:
        /* <DEDUP_REMOVED lines=27> */
.L_x_9341:
[----:B------:R-:W-:Y:S05]  /*2ae0*/  BSYNC.RECONVERGENT B0 ;  /* 0x0000000000007941 */ /* 0x000fea0003800200 */
.L_x_9340:
        /* <DEDUP_REMOVED lines=27> */
.L_x_9343:
[----:B------:R-:W-:Y:S05]  /*2ca0*/  BSYNC.RECONVERGENT B0 ;  /* 0x0000000000007941 */ /* 0x000fea0003800200 */
.L_x_9342:
        /* <DEDUP_REMOVED lines=211> */
[----:B------:R-:W-:-:S02]  /*39e0*/  F2FP.SATFINITE.E5M2.F32.PACK_AB_MERGE_C R29, RZ, R29, RZ ;  /* 0x0000001dff1d723e */ /* 0x000fc400048060ff */
[----:B------:R-:W-:Y:S01]  /*39f0*/  @!P0 IADD3.X R39, PT, PT, R23, UR9, RZ, P1, !PT ;  /* 0x0000000917278c10 */ /* 0x000fe20008ffe4ff */
[----:B------:R-:W-:Y:S01]  /*3a00*/  FMUL R37, R44, R37 ;  /* 0x000000252c257220 */ /* 0x000fe20000400000 */
[----:B------:R-:W-:Y:S01]  /*3a10*/  F2FP.SATFINITE.E5M2.F32.PACK_AB_MERGE_C R0, RZ, R0, RZ ;  /* 0x00000000ff00723e */ /* 0x000fe200048060ff */
        /* <DEDUP_REMOVED lines=8> */
[----:B------:R-:W-:Y:S01]  /*3aa0*/  F2FP.SATFINITE.E5M2.F32.PACK_AB_MERGE_C R37, RZ, R37, RZ ;  /* 0x00000025ff25723e */ /* 0x000fe200048060ff */
[----:B------:R1:W-:Y:S01]  /*3ab0*/  @!P0 STG.E.U8 desc[UR18][R46.64], R29 ;  /* 0x0000001d2e008986 */ /* 0x0003e2000c101112 */
[----:B------:R-:W-:Y:S01]  /*3ac0*/  @!P0 IADD3.X R43, PT, PT, R41, UR24, R23, P1, P2 ;  /* 0x00000018292b8c10 */ /* 0x000fe20008fe4417 */
[----:B------:R-:W-:Y:S01]  /*3ad0*/  IMAD.U32 R41, RZ, RZ, UR31 ;  /* 0x0000001fff297e24 */ /* 0x000fe2000f8e00ff */
[----:B------:R-:W-:-:S02]  /*3ae0*/  @!P0 IADD3 R44, P1, PT, R44, UR8, RZ ;  /* 0x000000082c2c8c10 */ /* 0x000fc4000ff3e0ff */
[----:B------:R-:W-:Y:S01]  /*3af0*/  F2FP.SATFINITE.E5M2.F32.PACK_AB_MERGE_C R31, RZ, R31, RZ ;  /* 0x0000001fff1f723e */ /* 0x000fe200048060ff */
[----:B0-----:R-:W-:Y:S01]  /*3b00*/  FMUL R38, R32, UR5 ;  /* 0x0000000520267c20 */ /* 0x001fe20008400000 */
[----:B------:R-:W-:Y:S01]  /*3b10*/  FMNMX R39, R33, |R36|, !PT ;  /* 0x4000002421277209 */ /* 0x000fe20007800000 */
[----:B------:R-:W-:Y:S01]  /*3b20*/  FMUL R36, R40, UR5 ;  /* 0x0000000528247c20 */ /* 0x000fe20008400000 */
[----:B------:R-:W-:Y:S01]  /*3b30*/  MOV R33, UR29 ;  /* 0x0000001d00217c02 */ /* 0x000fe20008000f00 */
[----:B------:R0:W-:Y:S01]  /*3b40*/  @!P0 STG.E.U8 desc[UR18][R42.64], R31 ;  /* 0x0000001f2a008986 */ /* 0x0001e2000c101112 */
[----:B------:R-:W-:Y:S02]  /*3b50*/  F2FP.SATFINITE.E5M2.F32.PACK_AB_MERGE_C R38, RZ, R38, RZ ;  /* 0x00000026ff26723e */ /* 0x000fe400048060ff */
[----:B-1----:R-:W-:Y:S01]  /*3b60*/  MOV R47, UR30 ;  /* 0x0000001e002f7c02 */ /* 0x002fe20008000f00 */
[----:B------:R-:W-:Y:S01]  /*3b70*/  @!P0 IMAD R33, R33, 0x6, RZ ;  /* 0x0000000621218824 */ /* 0x000fe200078e02ff */
[----:B------:R-:W-:-:S04]  /*3b80*/  F2FP.SATFINITE.E5M2.F32.PACK_AB_MERGE_C R36, RZ, R36, RZ ;  /* 0x00000024ff24723e */ /* 0x000fc800048060ff */
[----:B------:R-:W-:Y:S01]  /*3b90*/  @!P0 IADD3.X R45, PT, PT, R33, UR9, R45, P1, !PT ;  /* 0x00000009212d8c10 */ /* 0x000fe20008ffe42d */
[----:B------:R-:W-:Y:S01]  /*3ba0*/  FMUL R33, R25, UR5 ;  /* 0x0000000519217c20 */ /* 0x000fe20008400000 */
[----:B0-----:R-:W-:-:S04]  /*3bb0*/  @!P0 IADD3 R42, P1, PT, R22, UR30, RZ ;  /* 0x0000001e162a8c10 */ /* 0x001fc8000ff3e0ff */
[----:B------:R-:W-:Y:S02]  /*3bc0*/  F2FP.SATFINITE.E5M2.F32.PACK_AB_MERGE_C R33, RZ, R33, RZ ;  /* 0x00000021ff21723e */ /* 0x000fe400048060ff */
        /* <DEDUP_REMOVED lines=27> */
[----:B------:R-:W-:Y:S01]  /*3d80*/  F2FP.SATFINITE.E5M2.F32.PACK_AB_MERGE_C R39, RZ, R39, RZ ;  /* 0x00000027ff27723e */ /* 0x000fe200048060ff */
        /* <DEDUP_REMOVED lines=74> */
.L_x_9345:
[----:B------:R-:W-:Y:S05]  /*4230*/  BSYNC.RECONVERGENT B0 ;  /* 0x0000000000007941 */ /* 0x000fea0003800200 */
.L_x_9344:
        /* <DEDUP_REMOVED lines=28> */
.L_x_9347:
[----:B------:R-:W-:Y:S05]  /*4400*/  BSYNC.RECONVERGENT B0 ;  /* 0x0000000000007941 */ /* 0x000fea0003800200 */
.L_x_9346:
        /* <DEDUP_REMOVED lines=25> */
.L_x_9349:
[----:B------:R-:W-:Y:S05]  /*45a0*/  BSYNC.RECONVERGENT B0 ;  /* 0x0000000000007941 */ /* 0x000fea0003800200 */
.L_x_9348:
        /* <DEDUP_REMOVED lines=46> */
[----:B------:R-:W-:Y:S02]  /*4890*/  F2FP.SATFINITE.E5M2.F32.PACK_AB_MERGE_C R23, RZ, R23, RZ ;  /* 0x00000017ff17723e */ /* 0x000fe400048060ff */
        /* <DEDUP_REMOVED lines=23> */
[----:B------:R-:W-:Y:S01]  /*4a10*/  F2FP.SATFINITE.E5M2.F32.PACK_AB_MERGE_C R49, RZ, R49, RZ ;  /* 0x00000031ff31723e */ /* 0x000fe200048060ff */
        /* <DEDUP_REMOVED lines=109> */
[----:B------:R-:W-:-:S02]  /*50f0*/  F2FP.SATFINITE.E5M2.F32.PACK_AB_MERGE_C R43, RZ, R43, RZ ;  /* 0x0000002bff2b723e */ /* 0x000fc400048060ff */
        /* <DEDUP_REMOVED lines=36> */
[----:B------:R-:W-:-:S02]  /*5340*/  F2FP.SATFINITE.E5M2.F32.PACK_AB_MERGE_C R29, RZ, R29, RZ ;  /* 0x0000001dff1d723e */ /* 0x000fc400048060ff */
[----:B------:R-:W-:Y:S01]  /*5350*/  ISETP.GE.U32.AND P0, PT, R25, UR4, PT ;  /* 0x0000000419007c0c */ /* 0x000fe2000bf06070 */
[----:B------:R-:W-:Y:S01]  /*5360*/  FMUL R35, R35, R20 ;  /* 0x0000001423237220 */ /* 0x000fe20000400000 */
[----:B------:R-:W-:Y:S02]  /*5370*/  F2FP.SATFINITE.E5M2.F32.PACK_AB_MERGE_C R15, RZ, R15, RZ ;  /* 0x0000000fff0f723e */ /* 0x000fe400048060ff */
        /* <DEDUP_REMOVED lines=28> */
[----:B------:R-:W-:Y:S02]  /*5540*/  F2FP.SATFINITE.E5M2.F32.PACK_AB_MERGE_C R45, RZ, R45, RZ ;  /* 0x0000002dff2d723e */ /* 0x000fe400048060ff */
        /* <DEDUP_REMOVED lines=208> */
[----:B------:R-:W-:-:S05]  /*6250*/  F2FP.SATFINITE.E5M2.F32.PACK_AB_MERGE_C R21, RZ, R21, RZ ;  /* 0x00000015ff15723e */ /* 0x000fca00048060ff */
        /* <DEDUP_REMOVED lines=30> */
[----:B------:R-:W-:Y:S02]  /*6440*/  F2FP.SATFINITE.E5M2.F32.PACK_AB_MERGE_C R7, RZ, R20, RZ ;  /* 0x00000014ff07723e */ /* 0x000fe400048060ff */
        /* <DEDUP_REMOVED lines=24> */
[----:B------:R-:W-:Y:S02]  /*65d0*/  F2FP.SATFINITE.E5M2.F32.PACK_AB_MERGE_C R43, RZ, R34, RZ ;  /* 0x00000022ff2b723e */ /* 0x000fe400048060ff */
        /* <DEDUP_REMOVED lines=10> */
[----:B------:R-:W-:-:S02]  /*6680*/  F2FP.SATFINITE.E5M2.F32.PACK_AB_MERGE_C R45, RZ, R45, RZ ;  /* 0x0000002dff2d723e */ /* 0x000fc400048060ff */
        /* <DEDUP_REMOVED lines=9> */
[----:B------:R-:W-:-:S02]  /*6720*/  F2FP.SATFINITE.E5M2.F32.PACK_AB_MERGE_C R35, RZ, R35, RZ ;  /* 0x00000023ff23723e */ /* 0x000fc400048060ff */
        /* <DEDUP_REMOVED lines=10> */
[----:B------:R-:W-:Y:S02]  /*67d0*/  F2FP.SATFINITE.E5M2.F32.PACK_AB_MERGE_C R47, RZ, R24, RZ ;  /* 0x00000018ff2f723e */ /* 0x000fe400048060ff */
        /* <DEDUP_REMOVED lines=35> */
[----:B------:R-:W-:Y:S01]  /*6a10*/  F2FP.SATFINITE.E5M2.F32.PACK_AB_MERGE_C R27, RZ, R27, RZ ;  /* 0x0000001bff1b723e */ /* 0x000fe200048060ff */
[----:B---3--:R-:W-:Y:S01]  /*6a20*/  FMUL R7, R6, UR5 ;  /* 0x0000000506077c20 */ /* 0x008fe20008400000 */
[----:B------:R-:W-:-:S02]  /*6a30*/  @!P1 IADD3.X R23, PT, PT, R47, UR24, R17, P4, P5 ;  /* 0x000000182f179c10 */ /* 0x000fc4000a7ea411 */
[----:B------:R-:W-:Y:S02]  /*6a40*/  @!P1 IADD3.X R17, PT, PT, R17, UR31, RZ, P0, !PT ;  /* 0x0000001f11119c10 */ /* 0x000fe400087fe4ff */
[----:B------:R-:W-:Y:S02]  /*6a50*/  F2FP.SATFINITE.E5M2.F32.PACK_AB_MERGE_C R13, RZ, R13, RZ ;  /* 0x0000000dff0d723e */ /* 0x000fe400048060ff */
[----:B------:R-:W-:Y:S02]  /*6a60*/  F2FP.SATFINITE.E5M2.F32.PACK_AB_MERGE_C R39, RZ, R7, RZ ;  /* 0x00000007ff27723e */ /* 0x000fe400048060ff */
[----:B------:R-:W-:Y:S01]  /*6a70*/  SHF.L.U32 R9, R27, 0x10, RZ ;  /* 0x000000101b097819 */ /* 0x000fe200000006ff */
[----:B------:R0:W-:Y:S01]  /*6a80*/  @!P1 STG.E.U8 desc[UR18][R16.64], R13 ;  /* 0x0000000d10009986 */ /* 0x0001e2000c101112 */
[----:B------:R-:W-:Y:S02]  /*6a90*/  LOP3.LUT R7, R39, 0xffff, RZ, 0xc0, !PT ;  /* 0x0000ffff27077812 */ /* 0x000fe400078ec0ff */
[----:B------:R-:W-:-:S02]  /*6aa0*/  ISETP.GE.U32.AND P0, PT, R19, UR6, PT ;  /* 0x0000000613007c0c */ /* 0x000fc4000bf06070 */
[----:B------:R-:W-:Y:S02]  /*6ab0*/  F2FP.SATFINITE.E5M2.F32.PACK_AB_MERGE_C R29, RZ, R26, RZ ;  /* 0x0000001aff1d723e */ /* 0x000fe400048060ff */
        /* <DEDUP_REMOVED lines=38> */
.L_x_9354:
        /* <DEDUP_REMOVED lines=48> */
.L_x_9353:
[----:B------:R-:W-:Y:S05]  /*7020*/  BSYNC.RECONVERGENT B1 ;  /* 0x0000000000017941 */ /* 0x000fea0003800200 */
.L_x_9352:
[----:B------:R-:W-:Y:S05]  /*7030*/  @!P0 BRA `(.L_x_9351) ;  /* 0x00000000004c8947 */ /* 0x000fea0003800000 */
[----:B0-----:R-:W-:Y:S01]  /*7040*/  IMAD R6, R20, 0x84, R3 ;  /* 0x0000008414067824 */ /* 0x001fe200078e0203 */
[----:B------:R-:W-:-:S03]  /*7050*/  IADD3 R28, PT, PT, -R28, RZ, RZ ;  /* 0x000000ff1c1c7210 */ /* 0x000fc60007ffe1ff */
[----:B------:R-:W-:-:S05]  /*7060*/  IMAD R15, R15, 0x4, R6 ;  /* 0x000000040f0f7824 */ /* 0x000fca00078e0206 */
[----:B------:R-:W-:-:S07]  /*7070*/  IADD3 R15, PT, PT, R10, R15, RZ ;  /* 0x0000000f0a0f7210 */ /* 0x000fce0007ffe0ff */
.L_x_9355:
        /* <DEDUP_REMOVED lines=15> */
.L_x_9351:
[----:B------:R-:W-:Y:S05]  /*7170*/  BSYNC.RECONVERGENT B0 ;  /* 0x0000000000007941 */ /* 0x000fea0003800200 */
.L_x_9350:
        /* <DEDUP_REMOVED lines=29> */
.L_x_9360:
        /* <DEDUP_REMOVED lines=48> */
.L_x_9359:
[----:B------:R-:W-:Y:S05]  /*7650*/  BSYNC.RECONVERGENT B1 ;  /* 0x0000000000017941 */ /* 0x000fea0003800200 */
.L_x_9358:
[----:B------:R-:W-:Y:S05]  /*7660*/  @!P0 BRA `(.L_x_9357) ;  /* 0x00000000004c8947 */ /* 0x000fea0003800000 */
[----:B0-----:R-:W-:Y:S01]  /*7670*/  IMAD R8, R20, 0x84, R3 ;  /* 0x0000008414087824 */ /* 0x001fe200078e0203 */
[----:B------:R-:W-:-:S03]  /*7680*/  IADD3 R12, PT, PT, -R12, RZ, RZ ;  /* 0x000000ff0c0c7210 */ /* 0x000fc60007ffe1ff */
[----:B------:R-:W-:-:S05]  /*7690*/  IMAD R11, R11, 0x4, R8 ;  /* 0x000000040b0b7824 */ /* 0x000fca00078e0208 */
[----:B------:R-:W-:-:S07]  /*76a0*/  IADD3 R10, PT, PT, R10, R11, RZ ;  /* 0x0000000b0a0a7210 */ /* 0x000fce0007ffe0ff */
.L_x_9361:
        /* <DEDUP_REMOVED lines=15> */
.L_x_9357:
[----:B------:R-:W-:Y:S05]  /*77a0*/  BSYNC.RECONVERGENT B0 ;  /* 0x0000000000007941 */ /* 0x000fea0003800200 */
.L_x_9356:
        /* <DEDUP_REMOVED lines=41> */
.L_x_9370:
[----:B------:R-:W-:Y:S02]  /*7a40*/  ISETP.NE.AND P0, PT, R2, RZ, PT ;  /* 0x000000ff0200720c */ /* 0x000fe40003f05270 */
[----:B-1----:R-:W-:-:S11]  /*7a50*/  FMNMX R3, R4, R5, !PT ;  /* 0x0000000504037209 */ /* 0x002fd60007800000 */
[----:B------:R-:W-:Y:S05]  /*7a60*/  @P0 BRA `(.L_x_9363) ;  /* 0x0000000000080947 */ /* 0x000fea0003800000 */
[----:B0-----:R-:W0:Y:S02]  /*7a70*/  LDC.64 R4, c[0x0][0x3a8] ;  /* 0x0000ea00ff047b82 */ /* 0x001e240000000a00 */
[----:B0-----:R1:W-:Y:S02]  /*7a80*/  REDG.E.MAX.S32.STRONG.GPU desc[UR18][R4.64], R3 ;  /* 0x000000030400798e */ /* 0x0013e4000d12e312 */
.L_x_9363:
[----:B------:R-:W-:Y:S05]  /*7a90*/  BSYNC B0 ;  /* 0x0000000000007941 */ /* 0x000fea0003800000 */
.L_x_9362:
        /* <DEDUP_REMOVED lines=11> */
[----:B--23--:R-:W-:Y:S05]  /*7b50*/  CALL.REL.NOINC `($__internal_285_$__cuda_sm20_rcp_rn_f32_slowpath) ;  /* 0x0000000400987944 */ /* 0x00cfea0003c00000 */
[----:B------:R-:W-:Y:S05]  /*7b60*/  BRA `(.L_x_9366) ;  /* 0x0000000000147947 */ /* 0x000fea0003800000 */
.L_x_9365:
[----:B-12---:R-:W1:Y:S01]  /*7b70*/  MUFU.RCP R5, UR5 ;  /* 0x0000000500057d08 */ /* 0x006e620008001000 */
[----:B------:R-:W-:-:S05]  /*7b80*/  MOV R0, UR5 ;  /* 0x0000000500007c02 */ /* 0x000fca0008000f00 */
[----:B-1----:R-:W-:-:S04]  /*7b90*/  FFMA R0, R5, R0, -1 ;  /* 0xbf80000005007423 */ /* 0x002fc80000000000 */
[----:B------:R-:W-:-:S04]  /*7ba0*/  FADD.FTZ R0, -R0, -RZ ;  /* 0x800000ff00007221 */ /* 0x000fc80000010100 */
[----:B------:R-:W-:-:S07]  /*7bb0*/  FFMA R5, R5, R0, R5 ;  /* 0x0000000005057223 */ /* 0x000fce0000000005 */
.L_x_9366:
[----:B---3--:R-:W1:Y:S02]  /*7bc0*/  LDC.64 R2, c[0x0][0x3b0] ;  /* 0x0000ec00ff027b82 */ /* 0x008e640000000a00 */
[----:B-1----:R-:W-:Y:S01]  /*7bd0*/  STG.E desc[UR18][R2.64], R5 ;  /* 0x0000000502007986 */ /* 0x002fe2000c101912 */
[----:B------:R-:W-:Y:S05]  /*7be0*/  EXIT ;  /* 0x000000000000794d */ /* 0x000fea0003800000 */
.L_x_9364:
[----:B------:R-:W-:Y:S02]  /*7bf0*/  HFMA2 R9, -RZ, RZ, 0, 1.847743988037109375e-06 ;  /* 0x0000001fff097431 */ /* 0x000fe400000001ff */
[----:B------:R-:W-:Y:S01]  /*7c00*/  IMAD.MOV.U32 R7, RZ, RZ, 0x4 ;  /* 0x00000004ff077424 */ /* 0x000fe200078e00ff */
[----:B------:R-:W-:-:S07]  /*7c10*/  MOV R6, 0xffffffff ;  /* 0xffffffff00067802 */ /* 0x000fce0000000f00 */
[----:B01----:R-:W-:Y:S05]  /*7c20*/  WARPSYNC.COLLECTIVE R6, `(.L_x_9367) ;  /* 0x0000000006087348 */ /* 0x003fea0003c00000 */
[----:B-1----:R1:W2:Y:S02]  /*7c30*/  SHFL.DOWN P0, R5, R0, R7, R9 ;  /* 0x0800000700057389 */ /* 0x0022a40000000009 */
[----:B012---:R-:W-:Y:S05]  /*7c40*/  ENDCOLLECTIVE ;  /* 0x000000000000791b */ /* 0x007fea0003800000 */
.L_x_9367:
[----:B------:R-:W-:Y:S02]  /*7c50*/  HFMA2 R7, -RZ, RZ, 0, 1.1920928955078125e-07 ;  /* 0x00000002ff077431 */ /* 0x000fe400000001ff */
[----:B------:R-:W-:-:S05]  /*7c60*/  IMAD.MOV.U32 R3, RZ, RZ, R5 ;  /* 0x000000ffff037224 */ /* 0x000fca00078e0005 */
[----:B------:R-:W-:-:S04]  /*7c70*/  FMNMX R3, R3, R0, !PT ;  /* 0x0000000003037209 */ /* 0x000fc80007800000 */
[----:B------:R-:W-:-:S07]  /*7c80*/  MOV R0, R3 ;  /* 0x0000000300007202 */ /* 0x000fce0000000f00 */
[----:B------:R-:W-:Y:S05]  /*7c90*/  WARPSYNC.COLLECTIVE R6, `(.L_x_9368) ;  /* 0x0000000006087348 */ /* 0x000fea0003c00000 */
[----:B------:R0:W1:Y:S02]  /*7ca0*/  SHFL.DOWN P0, R5, R0, R7, R9 ;  /* 0x0800000700057389 */ /* 0x0000640000000009 */
[----:B01----:R-:W-:Y:S05]  /*7cb0*/  ENDCOLLECTIVE ;  /* 0x000000000000791b */ /* 0x003fea0003800000 */
.L_x_9368:
[----:B------:R-:W-:Y:S02]  /*7cc0*/  HFMA2 R7, -RZ, RZ, 0, 5.9604644775390625e-08 ;  /* 0x00000001ff077431 */ /* 0x000fe400000001ff */
[----:B------:R-:W-:-:S05]  /*7cd0*/  IMAD.MOV.U32 R4, RZ, RZ, R5 ;  /* 0x000000ffff047224 */ /* 0x000fca00078e0005 */
[----:B------:R-:W-:-:S04]  /*7ce0*/  FMNMX R4, R3, R4, !PT ;  /* 0x0000000403047209 */ /* 0x000fc80007800000 */
[----:B------:R-:W-:-:S07]  /*7cf0*/  MOV R0, R4 ;  /* 0x0000000400007202 */ /* 0x000fce0000000f00 */
[----:B------:R-:W-:Y:S05]  /*7d00*/  WARPSYNC.COLLECTIVE R6, `(.L_x_9369) ;  /* 0x0000000006087348 */ /* 0x000fea0003c00000 */
[----:B------:R0:W1:Y:S02]  /*7d10*/  SHFL.DOWN P0, R5, R0, R7, R9 ;  /* 0x0800000700057389 */ /* 0x0000640000000009 */
[----:B01----:R-:W-:Y:S05]  /*7d20*/  ENDCOLLECTIVE ;  /* 0x000000000000791b */ /* 0x003fea0003800000 */
.L_x_9369:
[----:B------:R-:W-:Y:S05]  /*7d30*/  BRA `(.L_x_9370) ;  /* 0xfffffffc00407947 */ /* 0x000fea000383ffff */
        .weak           $__internal_284_$__cuda_sm20_div_u64
        .type           $__internal_284_$__cuda_sm20_div_u64,@function
        .size           $__internal_284_$__cuda_sm20_div_u64,($__internal_285_$__cuda_sm20_rcp_rn_f32_slowpath - $__internal_284_$__cuda_sm20_div_u64)
$__internal_284_$__cuda_sm20_div_u64:
        /* <DEDUP_REMOVED lines=71> */
[----:B------:R-:W-:Y:S11]  /*81b0*/  RET.REL.NODEC R4 `(_ZN18transformer_engine6detail43dgated_act_cast_transpose_kernel_notalignedILi1ELi4Eff13__nv_fp8_e5m2NS_5EmptyEXadL_ZNS_5dgeluIffEET_T0_RKS3_EEXadL_ZNS_4geluIffEES5_S6_S8_EEEEvPKT2_SC_PT3_SE_PKT1_PSF_SI_mmm) ;  /* 0xffffff7c04907950 */ /* 0x000ff60003c3ffff */
        .weak           $__internal_285_$__cuda_sm20_rcp_rn_f32_slowpath
        .type           $__internal_285_$__cuda_sm20_rcp_rn_f32_slowpath,@function
        .size           $__internal_285_$__cuda_sm20_rcp_rn_f32_slowpath,(.L_x_29586 - $__internal_285_$__cuda_sm20_rcp_rn_f32_slowpath)
$__internal_285_$__cuda_sm20_rcp_rn_f32_slowpath:
        /* <DEDUP_REMOVED lines=15> */
.L_x_9371:
        /* <DEDUP_REMOVED lines=33> */
.L_x_9373:
[----:B------:R0:W1:Y:S02]  /*84c0*/  MUFU.RCP R2, R0 ;  /* 0x0000000000027308 */ /* 0x0000640000001000 */
.L_x_9372:
[----:B------:R-:W-:Y:S02]  /*84d0*/  HFMA2 R3, -RZ, RZ, 0, 0 ;  /* 0x00000000ff037431 */ /* 0x000fe400000001ff */
[----:B-1-3--:R-:W-:Y:S01]  /*84e0*/  IMAD.MOV.U32 R5, RZ, RZ, R2 ;  /* 0x000000ffff057224 */ /* 0x00afe200078e0002 */
[----:B------:R-:W-:-:S04]  /*84f0*/  MOV R2, R7 ;  /* 0x0000000700027202 */ /* 0x000fc80000000f00 */
[----:B0-2---:R-:W-:Y:S05]  /*8500*/  RET.REL.NODEC R2 `(_ZN18transformer_engine6detail43dgated_act_cast_transpose_kernel_notalignedILi1ELi4Eff13__nv_fp8_e5m2NS_5EmptyEXadL_ZNS_5dgeluIffEET_T0_RKS3_EEXadL_ZNS_4geluIffEES5_S6_S8_EEEEvPKT2_SC_PT3_SE_PKT1_PSF_SI_mmm) ;  /* 0xffffff7802bc7950 */ /* 0x005fea0003c3ffff */
.L_x_9374:
        /* <DEDUP_REMOVED lines=15> */
.L_x_29586:


//--------------------- .text._ZN18transformer_engine6detail32dgated_act_cast_transpose_kernelILi1ELi4Eff13__nv_fp8_e5m2NS_5EmptyEXadL_ZNS_5dgeluIffEET_T0_RKS3_EEXadL_ZNS_4geluIffEES5_S6_S8_EEEEvPKT2_SC_PT3_SE_PKT1_PSF_SI_mmm --------------------------
	.section	.text._ZN18transformer_engine6detail32dgated_act_cast_transpose_kernelILi1ELi4Eff13__nv_fp8_e5m2NS_5EmptyEXadL_ZNS_5dgeluIffEET_T0_RKS3_EEXadL_ZNS_4geluIffEES5_S6_S8_EEEEvPKT2_SC_PT3_SE_PKT1_PSF_SI_mmm,"ax",@progbits
	.align	128
        .global         _ZN18transformer_engine6detail32dgated_act_cast_transpose_kernelILi1ELi4Eff13__nv_fp8_e5m2NS_5EmptyEXadL_ZNS_5dgeluIffEET_T0_RKS3_EEXadL_ZNS_4geluIffEES5_S6_S8_EEEEvPKT2_SC_PT3_SE_PKT1_PSF_SI_mmm
        .type           _ZN18transformer_engine6detail32dgated_act_cast_transpose_kernelILi1ELi4Eff13__nv_fp8_e5m2NS_5EmptyEXadL_ZNS_5dgeluIffEET_T0_RKS3_EEXadL_ZNS_4geluIffEES5_S6_S8_EEEEvPKT2_SC_PT3_SE_PKT1_PSF_SI_mmm,@function
        .size           _ZN18transformer_engine6detail32dgated_act_cast_transpose_kernelILi1ELi4Eff13__nv_fp8_e5m2NS_5EmptyEXadL_ZNS_5dgeluIffEET_T0_RKS3_EEXadL_ZNS_4geluIffEES5_S6_S8_EEEEvPKT2_SC_PT3_SE_PKT1_PSF_SI_mmm,(.L_x_29588 - _ZN18transformer_engine6detail32dgated_act_cast_transpose_kernelILi1ELi4Eff13__nv_fp8_e5m2NS_5EmptyEXadL_ZNS_5dgeluIffEET_T0_RKS3_EEXadL_ZNS_4geluIffEES5_S6_S8_EEEEvPKT2_SC_PT3_SE_PKT1_PSF_SI_mmm)
        .other          _ZN18transformer_engine6detail32dgated_act_cast_transpose_kernelILi1ELi4Eff13__nv_fp8_e5m2NS_5EmptyEXadL_ZNS_5dgeluIffEET_T0_RKS3_EEXadL_ZNS_4geluIffEES5_S6_S8_EEEEvPKT2_SC_PT3_SE_PKT1_PSF_SI_mmm,@"STO_CUDA_ENTRY STV_DEFAULT"
_ZN18transformer_engine6detail32dgated_act_cast_transpose_kernelILi1ELi4Eff13__nv_fp8_e5m2NS_5EmptyEXadL_ZNS_5dgeluIffEET_T0_RKS3_EEXadL_ZNS_4geluIffEES5_S6_S8_EEEEvPKT2_SC_PT3_SE_PKT1_PSF_SI_mmm:
.text._ZN18transformer_engine6detail32dgated_act_cast_transpose_kernelILi1ELi4Eff13__nv_fp8_e5m2NS_5EmptyEXadL_ZNS_5dgeluIffEET_T0_RKS3_EEXadL_ZNS_4geluIffEES5_S6_S8_EEEEvPKT2_SC_PT3_SE_PKT1_PSF_SI_mmm:
        /* <DEDUP_REMOVED lines=39> */
.L_x_9375:
[----:B------:R-:W-:-:S07]  /*0270*/  MOV R4, 0x290 ;  /* 0x0000029000047802 */ /* 0x000fce0000000f00 */
[----:B------:R-:W-:Y:S05]  /*0280*/  CALL.REL.NOINC `($__internal_286_$__cuda_sm20_div_u64) ;  /* 0x0000005c00147944 */ /* 0x000fea0003c00000 */
        /* <DEDUP_REMOVED lines=11> */
.L_x_9376:
        /* <DEDUP_REMOVED lines=353> */
[----:B------:R-:W-:Y:S02]  /*1950*/  F2FP.SATFINITE.E5M2.F32.PACK_AB_MERGE_C R38, RZ, R3, RZ ;  /* 0x00000003ff26723e */ /* 0x000fe400048060ff */
        /* <DEDUP_REMOVED lines=18> */
[----:B------:R-:W-:Y:S01]  /*1a80*/  F2FP.SATFINITE.E5M2.F32.PACK_AB_MERGE_C R24, RZ, R24, RZ ;  /* 0x00000018ff18723e */ /* 0x000fe200048060ff */
[----:B------:R-:W-:Y:S01]  /*1a90*/  FMUL R27, R43, UR17 ;  /* 0x000000112b1b7c20 */ /* 0x000fe20008400000 */
[----:B------:R-:W-:Y:S01]  /*1aa0*/  IADD3 R22, PT, PT, R31, R3, RZ ;  /* 0x000000031f167210 */ /* 0x000fe20007ffe0ff */
[----:B------:R-:W-:Y:S01]  /*1ab0*/  FMUL R3, |R45|, 2.8853900432586669922 ;  /* 0x4038aa3b2d037820 */ /* 0x000fe20000400200 */
[----:B------:R-:W-:Y:S01]  /*1ac0*/  IADD3 R17, P1, PT, R17, R2, RZ ;  /* 0x0000000211117210 */ /* 0x000fe20007f3e0ff */
[----:B------:R-:W0:Y:S01]  /*1ad0*/  MUFU.EX2 R48, R48 ;  /* 0x0000003000307308 */ /* 0x000e220000000800 */
[----:B------:R-:W-:Y:S01]  /*1ae0*/  F2FP.SATFINITE.E5M2.F32.PACK_AB_MERGE_C R29, RZ, R29, RZ ;  /* 0x0000001dff1d723e */ /* 0x000fe200048060ff */
[----:B------:R1:W-:Y:S01]  /*1af0*/  STG.E.U8 desc[UR22][R10.64], R24 ;  /* 0x000000180a007986 */ /* 0x0003e2000c101116 */
[----:B------:R-:W-:-:S02]  /*1b00*/  FMNMX3 R34, |R43|, R34, |R40|, !PT ;  /* 0x000000222b227276 */ /* 0x000fc40007800628 */
[----:B------:R-:W-:Y:S02]  /*1b10*/  F2FP.SATFINITE.E5M2.F32.PACK_AB_MERGE_C R37, RZ, R37, RZ ;  /* 0x00000025ff25723e */ /* 0x000fe400048060ff */
[----:B------:R-:W-:Y:S01]  /*1b20*/  IADD3 R4, P0, PT, R10, UR24, RZ ;  /* 0x000000180a047c10 */ /* 0x000fe2000ff1e0ff */
[----:B------:R4:W5:Y:S01]  /*1b30*/  MUFU.EX2 R50, R3 ;  /* 0x0000000300327308 */ /* 0x0009620000000800 */
[----:B------:R-:W-:Y:S02]  /*1b40*/  IADD3.X R31, PT, PT, RZ, R22, RZ, P1, !PT ;  /* 0x00000016ff1f7210 */ /* 0x000fe40000ffe4ff */
[----:B------:R-:W-:Y:S01]  /*1b50*/  F2FP.SATFINITE.E5M2.F32.PACK_AB_MERGE_C R27, RZ, R27, RZ ;  /* 0x0000001bff1b723e */ /* 0x000fe200048060ff */
        /* <DEDUP_REMOVED lines=10> */
[----:B------:R-:W-:-:S02]  /*1c00*/  F2FP.SATFINITE.E5M2.F32.PACK_AB_MERGE_C R40, RZ, R40, RZ ;  /* 0x00000028ff28723e */ /* 0x000fc400048060ff */
[----:B------:R1:W-:Y:S01]  /*1c10*/  STG.E.U8 desc[UR22][R18.64], R27 ;  /* 0x0000001b12007986 */ /* 0x0003e2000c101116 */
[C---:B------:R-:W-:Y:S01]  /*1c20*/  SHF.L.U64.HI R11, R10.reuse, 0x2, R11 ;  /* 0x000000020a0b7819 */ /* 0x040fe2000001020b */
[----:B------:R-:W-:Y:S01]  /*1c30*/  FFMA R34, R3, R26, -0.052303962409496307373 ;  /* 0xbd563cae03227423 */ /* 0x000fe2000000001a */
[----:B------:R-:W4:Y:S01]  /*1c40*/  MUFU.EX2 R42, R42 ;  /* 0x0000002a002a7308 */ /* 0x000f220000000800 */
[----:B------:R-:W-:Y:S01]  /*1c50*/  SHF.L.U32 R10, R10, 0x2, RZ ;  /* 0x000000020a0a7819 */ /* 0x000fe200000006ff */
[----:B------:R-:W-:Y:S01]  /*1c60*/  FMUL R33, R33, UR17 ;  /* 0x0000001121217c20 */ /* 0x000fe20008400000 */
[----:B------:R-:W-:Y:S02]  /*1c70*/  F2FP.SATFINITE.E5M2.F32.PACK_AB_MERGE_C R47, RZ, R47, RZ ;  /* 0x0000002fff2f723e */ /* 0x000fe400048060ff */
        /* <DEDUP_REMOVED lines=15> */
[----:B0-----:R-:W-:Y:S01]  /*1d70*/  F2FP.SATFINITE.E5M2.F32.PACK_AB_MERGE_C R19, RZ, R33, RZ ;  /* 0x00000021ff13723e */ /* 0x001fe200048060ff */
        /* <DEDUP_REMOVED lines=234> */
[----:B------:R-:W-:Y:S02]  /*2c20*/  F2FP.SATFINITE.E5M2.F32.PACK_AB_MERGE_C R5, RZ, R7, RZ ;  /* 0x00000007ff05723e */ /* 0x000fe400048060ff */
        /* <DEDUP_REMOVED lines=24> */
[----:B------:R-:W-:Y:S02]  /*2db0*/  F2FP.SATFINITE.E5M2.F32.PACK_AB_MERGE_C R17, RZ, R17, RZ ;  /* 0x00000011ff11723e */ /* 0x000fe400048060ff */
[----:B------:R-:W-:-:S02]  /*2dc0*/  FSETP.GE.AND P1, PT, |R20|, 0.60000002384185791016, PT ;  /* 0x3f19999a1400780b */ /* 0x000fc40003f26200 */
[----:B------:R-:W-:Y:S01]  /*2dd0*/  LOP3.LUT R18, R41, 0x80000000, R20, 0xb8, !PT ;  /* 0x8000000029127812 */ /* 0x000fe200078eb814 */
[----:B------:R-:W-:Y:S01]  /*2de0*/  FMUL R41, R3, UR17 ;  /* 0x0000001103297c20 */ /* 0x000fe20008400000 */
[----:B------:R-:W-:Y:S01]  /*2df0*/  F2FP.SATFINITE.E5M2.F32.PACK_AB_MERGE_C R19, RZ, R19, RZ ;  /* 0x00000013ff13723e */ /* 0x000fe200048060ff */
[C---:B------:R-:W-:Y:S01]  /*2e00*/  FMUL R3, R34.reuse, 0.035677410662174224854 ;  /* 0x3d12227a22037820 */ /* 0x040fe20000400000 */
[----:B------:R-:W-:Y:S02]  /*2e10*/  F2FP.SATFINITE.E5M2.F32.PACK_AB_MERGE_C R23, RZ, R23, RZ ;  /* 0x00000017ff17723e */ /* 0x000fe400048060ff */
[----:B------:R-:W-:Y:S01]  /*2e20*/  F2FP.SATFINITE.E5M2.F32.PACK_AB_MERGE_C R25, RZ, R25, RZ ;  /* 0x00000019ff19723e */ /* 0x000fe200048060ff */
        /* <DEDUP_REMOVED lines=13> */
[----:B------:R-:W-:-:S03]  /*2f00*/  F2FP.SATFINITE.E5M2.F32.PACK_AB_MERGE_C R41, RZ, R41, RZ ;  /* 0x00000029ff29723e */ /* 0x000fc600048060ff */
        /* <DEDUP_REMOVED lines=41> */
[----:B------:R-:W-:Y:S02]  /*31a0*/  F2FP.SATFINITE.E5M2.F32.PACK_AB_MERGE_C R9, RZ, R9, RZ ;  /* 0x00000009ff09723e */ /* 0x000fe400048060ff */
        /* <DEDUP_REMOVED lines=39> */
[----:B------:R-:W-:Y:S01]  /*3420*/  F2FP.SATFINITE.E5M2.F32.PACK_AB_MERGE_C R13, RZ, R36, RZ ;  /* 0x00000024ff0d723e */ /* 0x000fe200048060ff */
        /* <DEDUP_REMOVED lines=314> */
[----:B------:R-:W-:Y:S01]  /*47d0*/  F2FP.SATFINITE.E5M2.F32.PACK_AB_MERGE_C R5, RZ, R5, RZ ;  /* 0x00000005ff05723e */ /* 0x000fe200048060ff */
[----:B------:R-:W-:Y:S01]  /*47e0*/  FMUL R49, R49, R2 ;  /* 0x0000000231317220 */ /* 0x000fe20000400000 */
[----:B------:R-:W-:Y:S01]  /*47f0*/  FMUL R43, R54, UR17 ;  /* 0x00000011362b7c20 */ /* 0x000fe20008400000 */
[----:B------:R-:W-:-:S02]  /*4800*/  F2FP.SATFINITE.E5M2.F32.PACK_AB_MERGE_C R16, RZ, R16, RZ ;  /* 0x00000010ff10723e */ /* 0x000fc400048060ff */
[----:B------:R-:W-:Y:S02]  /*4810*/  SHF.L.U32 R2, R5, 0x10, RZ ;  /* 0x0000001005027819 */ /* 0x000fe400000006ff */
[----:B------:R-:W-:Y:S02]  /*4820*/  F2FP.SATFINITE.E5M2.F32.PACK_AB_MERGE_C R43, RZ, R43, RZ ;  /* 0x0000002bff2b723e */ /* 0x000fe400048060ff */
        /* <DEDUP_REMOVED lines=21> */
[----:B------:R-:W-:Y:S01]  /*4980*/  F2FP.SATFINITE.E5M2.F32.PACK_AB_MERGE_C R45, RZ, R45, RZ ;  /* 0x0000002dff2d723e */ /* 0x000fe200048060ff */
        /* <DEDUP_REMOVED lines=101> */
[----:B------:R-:W-:Y:S01]  /*4fe0*/  F2FP.SATFINITE.E5M2.F32.PACK_AB_MERGE_C R41, RZ, R41, RZ ;  /* 0x00000029ff29723e */ /* 0x000fe200048060ff */
[----:B------:R2:W-:Y:S01]  /*4ff0*/  STG.E.U8 desc[UR22][R8.64], R5 ;  /* 0x0000000508007986 */ /* 0x0005e2000c101116 */
[----:B0-----:R-:W-:Y:S01]  /*5000*/  FMUL R2, R49, UR17 ;  /* 0x0000001131027c20 */ /* 0x001fe20008400000 */
[----:B------:R-:W-:-:S02]  /*5010*/  IADD3 R42, P0, PT, R14, UR24, RZ ;  /* 0x000000180e2a7c10 */ /* 0x000fc4000ff1e0ff */
[----:B------:R0:W-:Y:S01]  /*5020*/  STG.E.U8 desc[UR22][R14.64], R16 ;  /* 0x000000100e007986 */ /* 0x0001e2000c101116 */
[----:B------:R-:W-:Y:S02]  /*5030*/  IADD3.X R46, PT, PT, RZ, UR26, R46, P1, P2 ;  /* 0x0000001aff2e7c10 */ /* 0x000fe40008fe442e */
[----:B------:R-:W-:Y:S01]  /*5040*/  F2FP.SATFINITE.E5M2.F32.PACK_AB_MERGE_C R45, RZ, R22, RZ ;  /* 0x00000016ff2d723e */ /* 0x000fe200048060ff */
[----:B------:R-:W-:Y:S01]  /*5050*/  FMUL R19, R19, R48 ;  /* 0x0000003013137220 */ /* 0x000fe20000400000 */
[----:B------:R-:W-:Y:S01]  /*5060*/  FMUL R3, R24, UR17 ;  /* 0x0000001118037c20 */ /* 0x000fe20008400000 */
[----:B-1----:R-:W-:Y:S02]  /*5070*/  IADD3.X R43, PT, PT, R15, UR25, RZ, P0, !PT ;  /* 0x000000190f2b7c10 */ /* 0x002fe400087fe4ff */
[----:B--2---:R-:W-:Y:S01]  /*5080*/  F2FP.SATFINITE.E5M2.F32.PACK_AB_MERGE_C R5, RZ, R2, RZ ;  /* 0x00000002ff05723e */ /* 0x004fe200048060ff */
[----:B------:R-:W-:Y:S01]  /*5090*/  FMUL R8, R18, UR17 ;  /* 0x0000001112087c20 */ /* 0x000fe20008400000 */
[----:B0-----:R-:W-:Y:S01]  /*50a0*/  IADD3 R14, P1, PT, R31, UR16, RZ ;  /* 0x000000101f0e7c10 */ /* 0x001fe2000ff3e0ff */
[----:B------:R-:W-:Y:S01]  /*50b0*/  STG.E.U8 desc[UR22][R28.64], R41 ;  /* 0x000000291c007986 */ /* 0x000fe2000c101116 */
[----:B------:R-:W-:-:S02]  /*50c0*/  F2FP.SATFINITE.E5M2.F32.PACK_AB_MERGE_C R51, RZ, R51, RZ ;  /* 0x00000033ff33723e */ /* 0x000fc400048060ff */
[----:B------:R-:W-:Y:S01]  /*50d0*/  IADD3.X R15, PT, PT, R46, UR13, RZ, P1, !PT ;  /* 0x0000000d2e0f7c10 */ /* 0x000fe20008ffe4ff */
[----:B------:R0:W-:Y:S01]  /*50e0*/  STG.E.U8 desc[UR22][R32.64], R45 ;  /* 0x0000002d20007986 */ /* 0x0001e2000c101116 */
[----:B------:R-:W-:Y:S01]  /*50f0*/  IADD3 R2, P0, PT, R14, UR31, RZ ;  /* 0x0000001f0e027c10 */ /* 0x000fe2000ff1e0ff */
[----:B------:R-:W-:Y:S02]  /*5100*/  FMUL R16, R19, UR17 ;  /* 0x0000001113107c20 */ /* 0x000fe40008400000 */
[----:B------:R1:W-:Y:S01]  /*5110*/  STG.E.U8 desc[UR22][R38.64], R5 ;  /* 0x0000000526007986 */ /* 0x0003e2000c101116 */
[----:B------:R-:W-:-:S03]  /*5120*/  FMUL R9, R13, UR17 ;  /* 0x000000110d097c20 */ /* 0x000fc60008400000 */
[----:B------:R2:W-:Y:S01]  /*5130*/  STG.E.U8 desc[UR22][R42.64], R51 ;  /* 0x000000332a007986 */ /* 0x0005e2000c101116 */
[----:B0-----:R-:W-:Y:S02]  /*5140*/  F2FP.SATFINITE.E5M2.F32.PACK_AB_MERGE_C R33, RZ, R8, RZ ;  /* 0x00000008ff21723e */ /* 0x001fe400048060ff */
[----:B-1----:R-:W-:Y:S02]  /*5150*/  F2FP.SATFINITE.E5M2.F32.PACK_AB_MERGE_C R39, RZ, R3, RZ ;  /* 0x00000003ff27723e */ /* 0x002fe400048060ff */
[----:B------:R-:W-:Y:S02]  /*5160*/  IADD3.X R3, PT, PT, R15, UR32, RZ, P0, !PT ;  /* 0x000000200f037c10 */ /* 0x000fe400087fe4ff */
[----:B------:R-:W-:Y:S02]  /*5170*/  IADD3 R10, P0, PT, R2, UR31, RZ ;  /* 0x0000001f020a7c10 */ /* 0x000fe4000ff1e0ff */
[----:B--2---:R-:W-:Y:S02]  /*5180*/  F2FP.SATFINITE.E5M2.F32.PACK_AB_MERGE_C R43, RZ, R16, RZ ;  /* 0x00000010ff2b723e */ /* 0x004fe400048060ff */
[----:B------:R-:W-:-:S02]  /*5190*/  SHF.L.U32 R22, R33, 0x10, RZ ;  /* 0x0000001021167819 */ /* 0x000fc400000006ff */
[----:B------:R-:W-:Y:S02]  /*51a0*/  IADD3.X R11, PT, PT, R3, UR32, RZ, P0, !PT ;  /* 0x00000020030b7c10 */ /* 0x000fe400087fe4ff */
[----:B------:R-:W-:Y:S02]  /*51b0*/  IADD3 R8, P0, PT, R10, UR31, RZ ;  /* 0x0000001f0a087c10 */ /* 0x000fe4000ff1e0ff */
[----:B------:R-:W-:Y:S02]  /*51c0*/  F2FP.SATFINITE.E5M2.F32.PACK_AB_MERGE_C R31, RZ, R9, RZ ;  /* 0x00000009ff1f723e */ /* 0x000fe400048060ff */
        /* <DEDUP_REMOVED lines=17> */
[----:B------:R-:W-:-:S02]  /*52e0*/  F2FP.SATFINITE.E5M2.F32.PACK_AB_MERGE_C R55, RZ, R55, RZ ;  /* 0x00000037ff37723e */ /* 0x000fc400048060ff */
[----:B0-----:R-:W-:Y:S02]  /*52f0*/  IADD3 R2, P0, PT, R10, UR24, RZ ;  /* 0x000000180a027c10 */ /* 0x001fe4000ff1e0ff */
[----:B------:R-:W-:Y:S02]  /*5300*/  F2FP.SATFINITE.E5M2.F32.PACK_AB_MERGE_C R31, RZ, R16, RZ ;  /* 0x00000010ff1f723e */ /* 0x000fe400048060ff */
[----:B-1----:R-:W-:Y:S02]  /*5310*/  IADD3 R10, P1, PT, R8, UR24, RZ ;  /* 0x00000018080a7c10 */ /* 0x002fe4000ff3e0ff */
[----:B------:R-:W-:Y:S02]  /*5320*/  F2FP.SATFINITE.E5M2.F32.PACK_AB_MERGE_C R33, RZ, R22, RZ ;  /* 0x00000016ff21723e */ /* 0x000fe400048060ff */
[----:B------:R-:W-:Y:S01]  /*5330*/  IADD3.X R3, PT, PT, R11, UR25, RZ, P0, !PT ;  /* 0x000000190b037c10 */ /* 0x000fe200087fe4ff */
[----:B------:R0:W-:Y:S01]  /*5340*/  STG.E.U8 desc[UR22][R8.64], R43 ;  /* 0x0000002b08007986 */ /* 0x0001e2000c101116 */
[----:B------:R-:W-:-:S02]  /*5350*/  LOP3.LUT R32, R32, 0xff, R39, 0xf8, !PT ;  /* 0x000000ff20207812 */ /* 0x000fc400078ef827 */
[----:B------:R-:W-:Y:S02]  /*5360*/  IADD3.X R11, PT, PT, R9, UR25, RZ, P1, !PT ;  /* 0x00000019090b7c10 */ /* 0x000fe40008ffe4ff */
[----:B------:R-:W-:Y:S01]  /*5370*/  F2FP.SATFINITE.E5M2.F32.PACK_AB_MERGE_C R57, RZ, R57, RZ ;  /* 0x00000039ff39723e */ /* 0x000fe200048060ff */
        /* <DEDUP_REMOVED lines=134> */
.L_x_9385:
[----:B------:R-:W-:Y:S02]  /*5be0*/  ISETP.NE.AND P0, PT, R0, RZ, PT ;  /* 0x000000ff0000720c */ /* 0x000fe40003f05270 */
[----:B-1----:R-:W-:-:S11]  /*5bf0*/  FMNMX R5, R4, R5, !PT ;  /* 0x0000000504057209 */ /* 0x002fd60007800000 */
[----:B------:R-:W-:Y:S05]  /*5c00*/  @P0 BRA `(.L_x_9378) ;  /* 0x0000000000080947 */ /* 0x000fea0003800000 */
[----:B------:R-:W1:Y:S02]  /*5c10*/  LDC.64 R2, c[0x0][0x3a8] ;  /* 0x0000ea00ff027b82 */ /* 0x000e640000000a00 */
[----:B-1----:R1:W-:Y:S02]  /*5c20*/  REDG.E.MAX.S32.STRONG.GPU desc[UR22][R2.64], R5 ;  /* 0x000000050200798e */ /* 0x0023e4000d12e316 */
.L_x_9378:
[----:B------:R-:W-:Y:S05]  /*5c30*/  BSYNC B0 ;  /* 0x0000000000007941 */ /* 0x000fea0003800000 */
.L_x_9377:
        /* <DEDUP_REMOVED lines=11> */
[----:B01----:R-:W-:Y:S05]  /*5cf0*/  CALL.REL.NOINC `($__internal_287_$__cuda_sm20_rcp_rn_f32_slowpath) ;  /* 0x0000000400987944 */ /* 0x003fea0003c00000 */
[----:B------:R-:W-:Y:S05]  /*5d00*/  BRA `(.L_x_9381) ;  /* 0x0000000000147947 */ /* 0x000fea0003800000 */
.L_x_9380:
[----:B-1----:R-:W1:Y:S01]  /*5d10*/  MUFU.RCP R5, UR17 ;  /* 0x0000001100057d08 */ /* 0x002e620008001000 */
[----:B------:R-:W-:-:S05]  /*5d20*/  MOV R0, UR17 ;  /* 0x0000001100007c02 */ /* 0x000fca0008000f00 */
[----:B-1----:R-:W-:-:S04]  /*5d30*/  FFMA R0, R5, R0, -1 ;  /* 0xbf80000005007423 */ /* 0x002fc80000000000 */
[----:B------:R-:W-:-:S04]  /*5d40*/  FADD.FTZ R0, -R0, -RZ ;  /* 0x800000ff00007221 */ /* 0x000fc80000010100 */
[----:B------:R-:W-:-:S07]  /*5d50*/  FFMA R5, R5, R0, R5 ;  /* 0x0000000005057223 */ /* 0x000fce0000000005 */
.L_x_9381:
[----:B------:R-:W1:Y:S02]  /*5d60*/  LDC.64 R2, c[0x0][0x3b0] ;  /* 0x0000ec00ff027b82 */ /* 0x000e640000000a00 */
[----:B-1----:R-:W-:Y:S01]  /*5d70*/  STG.E desc[UR22][R2.64], R5 ;  /* 0x0000000502007986 */ /* 0x002fe2000c101916 */
[----:B------:R-:W-:Y:S05]  /*5d80*/  EXIT ;  /* 0x000000000000794d */ /* 0x000fea0003800000 */
.L_x_9379:
[----:B------:R-:W-:Y:S02]  /*5d90*/  MOV R7, 0x4 ;  /* 0x0000000400077802 */ /* 0x000fe40000000f00 */
[----:B------:R-:W-:Y:S02]  /*5da0*/  MOV R9, 0x1f ;  /* 0x0000001f00097802 */ /* 0x000fe40000000f00 */
[----:B------:R-:W-:-:S07]  /*5db0*/  MOV R6, 0xffffffff ;  /* 0xffffffff00067802 */ /* 0x000fce0000000f00 */
[----:B01----:R-:W-:Y:S05]  /*5dc0*/  WARPSYNC.COLLECTIVE R6, `(.L_x_9382) ;  /* 0x0000000006087348 */ /* 0x003fea0003c00000 */
[----:B-1----:R1:W2:Y:S02]  /*5dd0*/  SHFL.DOWN P0, R5, R2, R7, R9 ;  /* 0x0800000702057389 */ /* 0x0022a40000000009 */
[----:B012---:R-:W-:Y:S05]  /*5de0*/  ENDCOLLECTIVE ;  /* 0x000000000000791b */ /* 0x007fea0003800000 */
.L_x_9382:
[----:B------:R-:W-:Y:S02]  /*5df0*/  MOV R7, 0x2 ;  /* 0x0000000200077802 */ /* 0x000fe40000000f00 */
[----:B------:R-:W-:-:S04]  /*5e00*/  MOV R3, R5 ;  /* 0x0000000500037202 */ /* 0x000fc80000000f00 */
[----:B------:R-:W-:-:S04]  /*5e10*/  FMNMX R3, R3, R2, !PT ;  /* 0x0000000203037209 */ /* 0x000fc80007800000 */
[----:B------:R-:W-:-:S07]  /*5e20*/  MOV R2, R3 ;  /* 0x0000000300027202 */ /* 0x000fce0000000f00 */
[----:B------:R-:W-:Y:S05]  /*5e30*/  WARPSYNC.COLLECTIVE R6, `(.L_x_9383) ;  /* 0x0000000006087348 */ /* 0x000fea0003c00000 */
[----:B------:R0:W1:Y:S02]  /*5e40*/  SHFL.DOWN P0, R5, R2, R7, R9 ;  /* 0x0800000702057389 */ /* 0x0000640000000009 */
[----:B01----:R-:W-:Y:S05]  /*5e50*/  ENDCOLLECTIVE ;  /* 0x000000000000791b */ /* 0x003fea0003800000 */
.L_x_9383:
[----:B------:R-:W-:Y:S02]  /*5e60*/  MOV R7, 0x1 ;  /* 0x0000000100077802 */ /* 0x000fe40000000f00 */
[----:B------:R-:W-:-:S04]  /*5e70*/  MOV R4, R5 ;  /* 0x0000000500047202 */ /* 0x000fc80000000f00 */
[----:B------:R-:W-:-:S04]  /*5e80*/  FMNMX R4, R3, R4, !PT ;  /* 0x0000000403047209 */ /* 0x000fc80007800000 */
[----:B------:R-:W-:-:S07]  /*5e90*/  MOV R2, R4 ;  /* 0x0000000400027202 */ /* 0x000fce0000000f00 */
[----:B------:R-:W-:Y:S05]  /*5ea0*/  WARPSYNC.COLLECTIVE R6, `(.L_x_9384) ;  /* 0x0000000006087348 */ /* 0x000fea0003c00000 */
[----:B------:R0:W1:Y:S02]  /*5eb0*/  SHFL.DOWN P0, R5, R2, R7, R9 ;  /* 0x0800000702057389 */ /* 0x0000640000000009 */
[----:B01----:R-:W-:Y:S05]  /*5ec0*/  ENDCOLLECTIVE ;  /* 0x000000000000791b */ /* 0x003fea0003800000 */
.L_x_9384:
[----:B------:R-:W-:Y:S05]  /*5ed0*/  BRA `(.L_x_9385) ;  /* 0xfffffffc00407947 */ /* 0x000fea000383ffff */
        .weak           $__internal_286_$__cuda_sm20_div_u64
        .type           $__internal_286_$__cuda_sm20_div_u64,@function
        .size           $__internal_286_$__cuda_sm20_div_u64,($__internal_287_$__cuda_sm20_rcp_rn_f32_slowpath - $__internal_286_$__cuda_sm20_div_u64)
$__internal_286_$__cuda_sm20_div_u64:
        /* <DEDUP_REMOVED lines=71> */
[----:B------:R-:W-:Y:S11]  /*6350*/  RET.REL.NODEC R2 `(_ZN18transformer_engine6detail32dgated_act_cast_transpose_kernelILi1ELi4Eff13__nv_fp8_e5m2NS_5EmptyEXadL_ZNS_5dgeluIffEET_T0_RKS3_EEXadL_ZNS_4geluIffEES5_S6_S8_EEEEvPKT2_SC_PT3_SE_PKT1_PSF_SI_mmm) ;  /* 0xffffff9c02287950 */ /* 0x000ff60003c3ffff */
        .weak           $__internal_287_$__cuda_sm20_rcp_rn_f32_slowpath
        .type           $__internal_287_$__cuda_sm20_rcp_rn_f32_slowpath,@function
        .size           $__internal_287_$__cuda_sm20_rcp_rn_f32_slowpath,(.L_x_29588 - $__internal_287_$__cuda_sm20_rcp_rn_f32_slowpath)
$__internal_287_$__cuda_sm20_rcp_rn_f32_slowpath:
        /* <DEDUP_REMOVED lines=15> */
.L_x_9386:
        /* <DEDUP_REMOVED lines=33> */
.L_x_9388:
[----:B------:R0:W1:Y:S02]  /*6660*/  MUFU.RCP R2, R0 ;  /* 0x0000000000027308 */ /* 0x0000640000001000 */
.L_x_9387:
[----:B------:R-:W-:Y:S01]  /*6670*/  HFMA2 R3, -RZ, RZ, 0, 0 ;  /* 0x00000000ff037431 */ /* 0x000fe200000001ff */
[----:B-1-3--:R-:W-:Y:S02]  /*6680*/  MOV R5, R2 ;  /* 0x0000000200057202 */ /* 0x00afe40000000f00 */
[----:B------:R-:W-:-:S04]  /*6690*/  MOV R2, R7 ;  /* 0x0000000700027202 */ /* 0x000fc80000000f00 */
[----:B0-2---:R-:W-:Y:S05]  /*66a0*/  RET.REL.NODEC R2 `(_ZN18transformer_engine6detail32dgated_act_cast_transpose_kernelILi1ELi4Eff13__nv_fp8_e5m2NS_5EmptyEXadL_ZNS_5dgeluIffEET_T0_RKS3_EEXadL_ZNS_4geluIffEES5_S6_S8_EEEEvPKT2_SC_PT3_SE_PKT1_PSF_SI_mmm) ;  /* 0xffffff9802547950 */ /* 0x005fea0003c3ffff */
.L_x_9389:
        /* <DEDUP_REMOVED lines=13> */
.L_x_29588:


//--------------------- .text._ZN18transformer_engine6detail43dgated_act_cast_transpose_kernel_notalignedILi1ELi2Eff13__nv_bfloat16NS_5EmptyEXadL_ZNS_5dgeluIffEET_T0_RKS3_EEXadL_ZNS_4geluIffEES5_S6_S8_EEEEvPKT2_SC_PT3_SE_PKT1_PSF_SI_mmm --------------------------
	.section	.text._ZN18transformer_engine6detail43dgated_act_cast_transpose_kernel_notalignedILi1ELi2Eff13__nv_bfloat16NS_5EmptyEXadL_ZNS_5dgeluIffEET_T0_RKS3_EEXadL_ZNS_4geluIffEES5_S6_S8_EEEEvPKT2_SC_PT3_SE_PKT1_PSF_SI_mmm,"ax",@progbits
	.align	128
        .global         _ZN18transformer_engine6detail43dgated_act_cast_transpose_kernel_notalignedILi1ELi2Eff13__nv_bfloat16NS_5EmptyEXadL_ZNS_5dgeluIffEET_T0_RKS3_EEXadL_ZNS_4geluIffEES5_S6_S8_EEEEvPKT2_SC_PT3_SE_PKT1_PSF_SI_mmm
        .type           _ZN18transformer_engine6detail43dgated_act_cast_transpose_kernel_notalignedILi1ELi2Eff13__nv_bfloat16NS_5EmptyEXadL_ZNS_5dgeluIffEET_T0_RKS3_EEXadL_ZNS_4geluIffEES5_S6_S8_EEEEvPKT2_SC_PT3_SE_PKT1_PSF_SI_mmm,@function
        .size           _ZN18transformer_engine6detail43dgated_act_cast_transpose_kernel_notalignedILi1ELi2Eff13__nv_bfloat16NS_5EmptyEXadL_ZNS_5dgeluIffEET_T0_RKS3_EEXadL_ZNS_4geluIffEES5_S6_S8_EEEEvPKT2_SC_PT3_SE_PKT1_PSF_SI_mmm,(.L_x_29590 - _ZN18transformer_engine6detail43dgated_act_cast_transpose_kernel_notalignedILi1ELi2Eff13__nv_bfloat16NS_5EmptyEXadL_ZNS_5dgeluIffEET_T0_RKS3_EEXadL_ZNS_4geluIffEES5_S6_S8_EEEEvPKT2_SC_PT3_SE_PKT1_PSF_SI_mmm)
        .other          _ZN18transformer_engine6detail43dgated_act_cast_transpose_kernel_notalignedILi1ELi2Eff13__nv_bfloat16NS_5EmptyEXadL_ZNS_5dgeluIffEET_T0_RKS3_EEXadL_ZNS_4geluIffEES5_S6_S8_EEEEvPKT2_SC_PT3_SE_PKT1_PSF_SI_mmm,@"STO_CUDA_ENTRY STV_DEFAULT"
_ZN18transformer_engine6detail43dgated_act_cast_transpose_kernel_notalignedILi1ELi2Eff13__nv_bfloat16NS_5EmptyEXadL_ZNS_5dgeluIffEET_T0_RKS3_EEXadL_ZNS_4geluIffEES5_S6_S8_EEEEvPKT2_SC_PT3_SE_PKT1_PSF_SI_mmm:
.text._ZN18transformer_engine6detail43dgated_act_cast_transpose_kernel_notalignedILi1ELi2Eff13__nv_bfloat16NS_5EmptyEXadL_ZNS_5dgeluIffEET_T0_RKS3_EEXadL_ZNS_4geluIffEES5_S6_S8_EEEEvPKT2_SC_PT3_SE_PKT1_PSF_SI_mmm:
        /* <DEDUP_REMOVED lines=43> */
.L_x_9390:
[----:B------:R-:W-:-:S07]  /*02b0*/  MOV R5, 0x2d0 ;  /* 0x000002d000057802 */ /* 0x000fce0000000f00 */
[----:B------:R-:W-:Y:S05]  /*02c0*/  CALL.REL.NOINC `($__internal_288_$__cuda_sm20_div_u64) ;  /* 0x0000004400e47944 */ /* 0x000fea0003c00000 */
        /* <DEDUP_REMOVED lines=11> */
.L_x_9391:
[----:B------:R-:W0:Y:S01]  /*0380*/  LDCU.64 UR26, c[0x0][0x3b8] ;  /* 0x00007700ff1a77ac */ /* 0x000e220008000a00 */
[C---:B------:R-:W-:Y:S02]  /*0390*/  IMAD.SHL.U32 R25, R23.reuse, 0x4, RZ ;  /* 0x0000000417197824 */ /* 0x040fe400078e00ff */
[----:B------:R-:W-:Y:S01]  /*03a0*/  IMAD.SHL.U32 R23, R23, 0x8, RZ ;  /* 0x0000000817177824 */ /* 0x000fe200078e00ff */
[----:B------:R-:W1:Y:S01]  /*03b0*/  LDCU.64 UR12, c[0x0][0x3c0] ;  /* 0x00007800ff0c77ac */ /* 0x000e620008000a00 */
[----:B------:R-:W-:Y:S01]  /*03c0*/  IMAD.IADD R2, R0, 0x1, -R25 ;  /* 0x0000000100027824 */ /* 0x000fe200078e0a19 */
[----:B------:R-:W-:Y:S01]  /*03d0*/  IADD3 R3, PT, PT, R25, 0x1, RZ ;  /* 0x0000000119037810 */ /* 0x000fe20007ffe0ff */
[----:B------:R-:W-:Y:S01]  /*03e0*/  IMAD.MOV.U32 R5, RZ, RZ, RZ ;  /* 0x000000ffff057224 */ /* 0x000fe200078e00ff */
[----:B------:R-:W2:Y:S01]  /*03f0*/  LDCU.128 UR8, c[0x0][0x380] ;  /* 0x00007000ff0877ac */ /* 0x000ea20008000c00 */
[----:B------:R-:W-:Y:S01]  /*0400*/  IMAD.MOV.U32 R11, RZ, RZ, RZ ;  /* 0x000000ffff0b7224 */ /* 0x000fe200078e00ff */
[C---:B------:R-:W-:Y:S01]  /*0410*/  LOP3.LUT R4, R2.reuse, 0x1f, RZ, 0xc0, !PT ;  /* 0x0000001f02047812 */ /* 0x040fe200078ec0ff */
[----:B------:R-:W-:Y:S01]  /*0420*/  IMAD.MOV.U32 R22, RZ, RZ, RZ ;  /* 0x000000ffff167224 */ /* 0x000fe200078e00ff */
[----:B------:R-:W-:Y:S01]  /*0430*/  USHF.L.U32 UR19, UR22, 0x5, URZ ;  /* 0x0000000516137899 */ /* 0x000fe200080006ff */
[----:B------:R-:W-:Y:S01]  /*0440*/  IADD3 R10, PT, PT, R2, -0x1, RZ ;  /* 0xffffffff020a7810 */ /* 0x000fe20007ffe0ff */
[----:B------:R-:W-:-:S02]  /*0450*/  USHF.L.U64.HI UR17, UR4, 0x5, UR5 ;  /* 0x0000000504117899 */ /* 0x000fc40008010205 */
[----:B------:R-:W-:Y:S01]  /*0460*/  USHF.L.U64.HI UR21, UR22, 0x5, UR6 ;  /* 0x0000000516157899 */ /* 0x000fe20008010206 */
[----:B------:R-:W-:Y:S01]  /*0470*/  LOP3.LUT R10, R10, 0x1f, RZ, 0xc0, !PT ;  /* 0x0000001f0a0a7812 */ /* 0x000fe200078ec0ff */
[----:B0-----:R-:W-:Y:S01]  /*0480*/  UIMAD.WIDE.U32 UR14, UR4, UR26, URZ ;  /* 0x0000001a040e72a5 */ /* 0x001fe2000f8e00ff */
[C---:B------:R-:W-:Y:S01]  /*0490*/  IMAD R19, R23.reuse, UR27, RZ ;  /* 0x0000001b17137c24 */ /* 0x040fe2000f8e02ff */
[----:B------:R-:W-:Y:S02]  /*04a0*/  UIMAD UR7, UR5, UR26, URZ ;  /* 0x0000001a050772a4 */ /* 0x000fe4000f8e02ff */
[----:B-1----:R-:W-:Y:S01]  /*04b0*/  USHF.R.U64 UR25, UR12, 0x1, UR13 ;  /* 0x000000010c197899 */ /* 0x002fe2000800120d */
[----:B------:R-:W-:Y:S01]  /*04c0*/  IMAD.WIDE.U32 R28, R23, UR26, R10 ;  /* 0x0000001a171c7c25 */ /* 0x000fe2000f8e000a */
[----:B------:R-:W-:Y:S02]  /*04d0*/  UIMAD UR23, UR4, UR27, UR7 ;  /* 0x0000001b041772a4 */ /* 0x000fe4000f8e0207 */
[----:B------:R-:W-:Y:S01]  /*04e0*/  ULEA UR20, UP3, UR14, UR19, 0x6 ;  /* 0x000000130e147291 */ /* 0x000fe2000f8630ff */
[----:B------:R-:W-:Y:S01]  /*04f0*/  IMAD.IADD R29, R19, 0x1, R29 ;  /* 0x00000001131d7824 */ /* 0x000fe200078e021d */
[----:B------:R-:W-:-:S02]  /*0500*/  USHF.R.U32.HI UR30, URZ, 0x1, UR13 ;  /* 0x00000001ff1e7899 */ /* 0x000fc4000801160d */
[----:B------:R-:W-:Y:S02]  /*0510*/  ULEA UR7, UP1, -UR4, UR25, 0x5 ;  /* 0x0000001904077291 */ /* 0x000fe4000f8229ff */
[----:B--2---:R-:W-:Y:S02]  /*0520*/  ULEA UR24, UP2, UR20, UR8, 0x2 ;  /* 0x0000000814187291 */ /* 0x004fe4000f8410ff */
[----:B------:R-:W-:Y:S02]  /*0530*/  UIADD3 UR18, UP0, UPT, -UR19, UR26, URZ ;  /* 0x0000001a13127290 */ /* 0x000fe4000ff1e1ff */
[----:B------:R-:W-:Y:S02]  /*0540*/  UIADD3.X UR8, UPT, UPT, ~UR17, UR30, URZ, UP1, !UPT ;  /* 0x0000001e11087290 */ /* 0x000fe40008ffe5ff */
[----:B------:R-:W-:Y:S02]  /*0550*/  UISETP.LT.U32.AND UP1, UPT, UR7, 0x20, UPT ;  /* 0x000000200700788c */ /* 0x000fe4000bf21070 */
[----:B------:R-:W-:-:S02]  /*0560*/  UIADD3.X UR28, UPT, UPT, ~UR21, UR27, URZ, UP0, !UPT ;  /* 0x0000001b151c7290 */ /* 0x000fc400087fe5ff */
[----:B------:R-:W-:Y:S02]  /*0570*/  UIADD3 UR15, UPT, UPT, UR15, UR23, URZ ;  /* 0x000000170f0f7290 */ /* 0x000fe4000fffe0ff */
[----:B------:R-:W-:Y:S02]  /*0580*/  UISETP.LT.U32.AND UP0, UPT, UR18, 0x20, UPT ;  /* 0x000000201200788c */ /* 0x000fe4000bf01070 */
[----:B------:R-:W-:Y:S02]  /*0590*/  UISETP.LT.U32.AND.EX UP1, UPT, UR8, URZ, UPT, UP1 ;  /* 0x000000ff0800728c */ /* 0x000fe4000bf21110 */
[----:B------:R-:W-:Y:S02]  /*05a0*/  ULEA.HI.X UR8, UR14, UR21, UR15, 0x6, UP3 ;  /* 0x000000150e087291 */ /* 0x000fe400098f340f */
[----:B------:R-:W-:Y:S02]  /*05b0*/  USEL UR23, UR7, 0x20, UP1 ;  /* 0x0000002007177887 */ /* 0x000fe40008800000 */
[----:B------:R-:W-:-:S02]  /*05c0*/  UISETP.LT.U32.AND.EX UP0, UPT, UR28, URZ, UPT, UP0 ;  /* 0x000000ff1c00728c */ /* 0x000fc4000bf01100 */
[----:B------:R-:W-:Y:S02]  /*05d0*/  ULEA.HI.X UR20, UR20, UR9, UR8, 0x2, UP2 ;  /* 0x0000000914147291 */ /* 0x000fe400090f1408 */
[----:B------:R-:W-:Y:S01]  /*05e0*/  USEL UR18, UR18, 0x20, UP0 ;  /* 0x0000002012127887 */ /* 0x000fe20008000000 */
[----:B------:R-:W-:Y:S01]  /*05f0*/  ISETP.GE.U32.AND P1, PT, R25, UR23, PT ;  /* 0x0000001719007c0c */ /* 0x000fe2000bf26070 */
[----:B------:R-:W-:Y:S01]  /*0600*/  USHF.L.U32 UR31, UR26, 0x1, URZ ;  /* 0x000000011a1f7899 */ /* 0x000fe200080006ff */
[----:B------:R-:W-:Y:S01]  /*0610*/  ISETP.GE.U32.AND P2, PT, R3, UR23, PT ;  /* 0x0000001703007c0c */ /* 0x000fe2000bf46070 */
[----:B------:R-:W0:Y:S02]  /*0620*/  LDCU.64 UR8, c[0x0][0x3a0] ;  /* 0x00007400ff0877ac */ /* 0x000e240008000a00 */
[----:B------:R-:W-:Y:S01]  /*0630*/  ISETP.LT.U32.AND P1, PT, R4, UR18, !P1 ;  /* 0x0000001204007c0c */ /* 0x000fe2000cf21070 */
[----:B------:R-:W-:Y:S01]  /*0640*/  IMAD.WIDE.U32 R4, R23, UR26, R4 ;  /* 0x0000001a17047c25 */ /* 0x000fe2000f8e0004 */
[----:B------:R-:W-:Y:S01]  /*0650*/  ISETP.LT.U32.AND P2, PT, R10, UR18, !P2 ;  /* 0x000000120a007c0c */ /* 0x000fe2000d741070 */
[----:B------:R-:W1:Y:S03]  /*0660*/  LDCU.64 UR28, c[0x0][0x358] ;  /* 0x00006b00ff1c77ac */ /* 0x000e660008000a00 */
[----:B------:R-:W-:Y:S01]  /*0670*/  IADD3 R5, PT, PT, R5, R19, RZ ;  /* 0x0000001305057210 */ /* 0x000fe20007ffe0ff */
[----:B------:R-:W-:-:S02]  /*0680*/  USHF.L.U64.HI UR32, UR26, 0x1, UR27 ;  /* 0x000000011a207899 */ /* 0x000fc4000801021b */
[----:B------:R-:W-:Y:S01]  /*0690*/  ULEA UR19, UP4, UR14, UR19, 0x7 ;  /* 0x000000130e137291 */ /* 0x000fe2000f8838ff */
[----:B------:R-:W-:-:S03]  /*06a0*/  IMAD.WIDE.U32 R6, R23, UR26, R4 ;  /* 0x0000001a17067c25 */ /* 0x000fc6000f8e0004 */
[----:B------:R-:W-:Y:S01]  /*06b0*/  @P1 LEA R12, P0, R4, UR24, 0x2 ;  /* 0x00000018040c1c11 */ /* 0x000fe2000f8010ff */
[----:B------:R-:W-:Y:S01]  /*06c0*/  ULEA UR17, UP5, UR19, UR10, 0x2 ;  /* 0x0000000a13117291 */ /* 0x000fe2000f8a10ff */
[----:B------:R-:W-:Y:S01]  /*06d0*/  @P2 IADD3 R3, P4, PT, R28, UR31, RZ ;  /* 0x0000001f1c032c10 */ /* 0x000fe2000ff9e0ff */
[----:B------:R-:W-:Y:S01]  /*06e0*/  ULEA.HI.X UR14, UR14, UR21, UR15, 0x7, UP4 ;  /* 0x000000150e0e7291 */ /* 0x000fe2000a0f3c0f */
[----:B------:R-:W-:Y:S01]  /*06f0*/  @P1 LEA.HI.X R13, R4, UR20, R5, 0x2, P0 ;  /* 0x00000014040d1c11 */ /* 0x000fe200080f1405 */
[----:B------:R-:W-:Y:S01]  /*0700*/  @P1 IMAD.SHL.U32 R34, R6, 0x4, RZ ;  /* 0x0000000406221824 */ /* 0x000fe200078e00ff */
[----:B0-----:R-:W-:Y:S01]  /*0710*/  ISETP.NE.U32.AND P0, PT, RZ, UR8, PT ;  /* 0x00000008ff007c0c */ /* 0x001fe2000bf05070 */
[----:B------:R-:W-:Y:S02]  /*0720*/  USHF.L.U32 UR33, UR26, 0x2, URZ ;  /* 0x000000021a217899 */ /* 0x000fe400080006ff */
[----:B------:R-:W-:Y:S01]  /*0730*/  @P1 IADD3 R9, P3, PT, R4, UR26, RZ ;  /* 0x0000001a04091c10 */ /* 0x000fe2000ff7e0ff */
[----:B------:R-:W-:Y:S01]  /*0740*/  ULEA.HI.X UR21, UR19, UR11, UR14, 0x2, UP5 ;  /* 0x0000000b13157291 */ /* 0x000fe2000a8f140e */
[----:B------:R-:W-:-:S02]  /*0750*/  ISETP.NE.AND.EX P0, PT, RZ, UR9, PT, P0 ;  /* 0x00000009ff007c0c */ /* 0x000fc4000bf05300 */
[----:B------:R-:W-:Y:S01]  /*0760*/  @P2 IADD3.X R8, PT, PT, R29, UR32, RZ, P4, !PT ;  /* 0x000000201d082c10 */ /* 0x000fe2000a7fe4ff */
[----:B------:R-:W-:Y:S02]  /*0770*/  USHF.L.U64.HI UR34, UR26, 0x2, UR27 ;  /* 0x000000021a227899 */ /* 0x000fe4000801021b */
[----:B------:R-:W-:Y:S01]  /*0780*/  @P1 IADD3.X R14, PT, PT, R5, UR27, RZ, P3, !PT ;  /* 0x0000001b050e1c10 */ /* 0x000fe20009ffe4ff */
[----:B------:R-:W-:Y:S01]  /*0790*/  UIADD3 UR35, UP0, UPT, UR33, UR17, URZ ;  /* 0x0000001121237290 */ /* 0x000fe2000ff1e0ff */
[----:B------:R-:W-:Y:S01]  /*07a0*/  @P1 LEA R16, P3, R9, UR24, 0x2 ;  /* 0x0000001809101c11 */ /* 0x000fe2000f8610ff */
[----:B-1----:R0:W5:Y:S01]  /*07b0*/  @P1 LDG.E R22, desc[UR28][R12.64] ;  /* 0x0000001c0c161981 */ /* 0x002162000c1e1900 */
[----:B------:R-:W-:Y:S01]  /*07c0*/  @P2 LEA R40, P4, R3, UR24, 0x2 ;  /* 0x0000001803282c11 */ /* 0x000fe2000f8810ff */
[----:B------:R-:W-:Y:S01]  /*07d0*/  IMAD.MOV.U32 R36, RZ, RZ, RZ ;  /* 0x000000ffff247224 */ /* 0x000fe200078e00ff */
[----:B------:R-:W-:Y:S01]  /*07e0*/  IADD3 R4, PT, PT, R19, R7, RZ ;  /* 0x0000000713047210 */ /* 0x000fe20007ffe0ff */
[----:B------:R-:W1:Y:S01]  /*07f0*/  LDCU.128 UR8, c[0x0][0x390] ;  /* 0x00007200ff0877ac */ /* 0x000e620008000c00 */
[----:B------:R-:W-:Y:S01]  /*0800*/  @P1 LEA.HI.X R17, R9, UR20, R14, 0x2, P3 ;  /* 0x0000001409111c11 */ /* 0x000fe200098f140e */
[----:B------:R-:W2:Y:S01]  /*0810*/  @P0 LDC.64 R32, c[0x0][0x3a0] ;  /* 0x0000e800ff200b82 */ /* 0x000ea20000000a00 */
[----:B------:R-:W-:Y:S01]  /*0820*/  @P2 LEA.HI.X R41, R3, UR20, R8, 0x2, P4 ;  /* 0x0000001403292c11 */ /* 0x000fe2000a0f1408 */
[----:B------:R-:W-:Y:S01]  /*0830*/  HFMA2 R14, -RZ, RZ, 0, 0 ;  /* 0x00000000ff0e7431 */ /* 0x000fe200000001ff */
[----:B------:R-:W-:-:S02]  /*0840*/  @P1 SHF.L.U64.HI R8, R6, 0x2, R4 ;  /* 0x0000000206081819 */ /* 0x000fc40000010204 */
[----:B------:R-:W-:Y:S01]  /*0850*/  @P1 IADD3 R20, P3, PT, R34, UR17, RZ ;  /* 0x0000001122141c10 */ /* 0x000fe2000ff7e0ff */
[----:B------:R-:W-:Y:S01]  /*0860*/  UIADD3.X UR36, UPT, UPT, UR34, UR21, URZ, UP0, !UPT ;  /* 0x0000001522247290 */ /* 0x000fe200087fe4ff */
[----:B------:R-:W-:Y:S01]  /*0870*/  @P1 IADD3 R30, P4, PT, R6, UR31, RZ ;  /* 0x0000001f061e1c10 */ /* 0x000fe2000ff9e0ff */
[----:B0-----:R-:W-:Y:S01]  /*0880*/  IMAD.WIDE.U32 R12, R23, UR26, R28 ;  /* 0x0000001a170c7c25 */ /* 0x001fe2000f8e001c */
[----:B------:R-:W-:Y:S02]  /*0890*/  @P1 IADD3.X R21, PT, PT, R8, UR21, RZ, P3, !PT ;  /* 0x0000001508151c10 */ /* 0x000fe40009ffe4ff */
[----:B------:R-:W-:Y:S02]  /*08a0*/  @P1 IADD3 R34, P3, PT, R34, UR35, RZ ;  /* 0x0000002322221c10 */ /* 0x000fe4000ff7e0ff */
[----:B------:R-:W-:Y:S01]  /*08b0*/  @P1 IADD3.X R5, PT, PT, R4, UR32, RZ, P4, !PT ;  /* 0x0000002004051c10 */ /* 0x000fe2000a7fe4ff */
[----:B------:R-:W-:Y:S01]  /*08c0*/  IMAD.IADD R27, R19, 0x1, R13 ;  /* 0x00000001131b7824 */ /* 0x000fe200078e020d */
[----:B------:R-:W-:Y:S01]  /*08d0*/  @P1 IADD3.X R35, PT, PT, R8, UR36, RZ, P3, !PT ;  /* 0x0000002408231c10 */ /* 0x000fe20009ffe4ff */
[----:B------:R-:W-:Y:S01]  /*08e0*/  IMAD.MOV.U32 R9, RZ, RZ, RZ ;  /* 0x000000ffff097224 */ /* 0x000fe200078e00ff */
[----:B------:R-:W-:Y:S01]  /*08f0*/  @P2 IADD3 R18, P3, PT, R12, UR33, RZ ;  /* 0x000000210c122c10 */ /* 0x000fe2000ff7e0ff */
[----:B------:R-:W3:Y:S01]  /*0900*/  @P1 LDG.E R14, desc[UR28][R20.64] ;  /* 0x0000001c140e1981 */ /* 0x000ee2000c1e1900 */
[----:B------:R-:W-:-:S02]  /*0910*/  @P1 SHF.L.U64.HI R5, R30, 0x2, R5 ;  /* 0x000000021e051819 */ /* 0x000fc40000010205 */
[----:B------:R-:W-:Y:S01]  /*0920*/  @P1 SHF.L.U32 R30, R30, 0x2, RZ ;  /* 0x000000021e1e1819 */ /* 0x000fe200000006ff */
[----:B------:R0:W5:Y:S01]  /*0930*/  @P1 LDG.E R9, desc[UR28][R16.64] ;  /* 0x0000001c10091981 */ /* 0x000162000c1e1900 */
[----:B------:R-:W-:Y:S02]  /*0940*/  @P2 IADD3.X R15, PT, PT, R27, UR34, RZ, P3, !PT ;  /* 0x000000221b0f2c10 */ /* 0x000fe40009ffe4ff */
[----:B------:R-:W-:-:S04]  /*0950*/  @P1 IADD3 R38, P3, PT, R30, UR17, RZ ;  /* 0x000000111e261c10 */ /* 0x000fc8000ff7e0ff */
[----:B------:R-:W-:Y:S01]  /*0960*/  @P1 IADD3.X R39, PT, PT, R5, UR21, RZ, P3, !PT ;  /* 0x0000001505271c10 */ /* 0x000fe20009ffe4ff */
[----:B0-----:R-:W-:Y:S01]  /*0970*/  IMAD.MOV.U32 R16, RZ, RZ, RZ ;  /* 0x000000ffff107224 */ /* 0x001fe200078e00ff */
[----:B--2---:R-:W5:Y:S04]  /*0980*/  @P0 LDG.E R17, desc[UR28][R32.64] ;  /* 0x0000001c20110981 */ /* 0x004f68000c1e1900 */
[----:B------:R-:W5:Y:S04]  /*0990*/  @P1 LDG.E R36, desc[UR28][R38.64] ;  /* 0x0000001c26241981 */ /* 0x000f68000c1e1900 */
[----:B------:R-:W5:Y:S01]  /*09a0*/  @P2 LDG.E R16, desc[UR28][R40.64] ;  /* 0x0000001c28102981 */ /* 0x000f62000c1e1900 */
[----:B------:R-:W-:-:S02]  /*09b0*/  UIMAD UR15, UR6, UR12, URZ ;  /* 0x0000000c060f72a4 */ /* 0x000fc4000f8e02ff */
[----:B------:R-:W-:Y:S02]  /*09c0*/  UIMAD.WIDE.U32 UR6, UR22, UR12, URZ ;  /* 0x0000000c160672a5 */ /* 0x000fe4000f8e00ff */
[----:B------:R-:W-:Y:S01]  /*09d0*/  UIMAD UR13, UR22, UR13, UR15 ;  /* 0x0000000d160d72a4 */ /* 0x000fe2000f8e020f */
[----:B------:R-:W-:Y:S01]  /*09e0*/  IMAD.MOV.U32 R3, RZ, RZ, RZ ;  /* 0x000000ffff037224 */ /* 0x000fe200078e00ff */
[----:B------:R-:W-:Y:S02]  /*09f0*/  USHF.L.U32 UR12, UR6, 0x5, URZ ;  /* 0x00000005060c7899 */ /* 0x000fe400080006ff */
[----:B------:R-:W-:Y:S01]  /*0a00*/  UIADD3 UR13, UPT, UPT, UR7, UR13, URZ ;  /* 0x0000000d070d7290 */ /* 0x000fe2000fffe0ff */
[----:B------:R-:W-:Y:S01]  /*0a10*/  @P2 SHF.L.U64.HI R8, R18, 0x2, R15 ;  /* 0x0000000212082819 */ /* 0x000fe2000001020f */
[----:B------:R-:W-:Y:S01]  /*0a20*/  ULEA UR7, UP1, UR4, UR12, 0x6 ;  /* 0x0000000c04077291 */ /* 0x000fe2000f8230ff */
[----:B------:R-:W-:Y:S01]  /*0a30*/  @P1 IADD3 R30, P3, PT, R30, UR35, RZ ;  /* 0x000000231e1e1c10 */ /* 0x000fe2000ff7e0ff */
[----:B------:R-:W-:Y:S01]  /*0a40*/  USHF.L.U64.HI UR6, UR6, 0x5, UR13 ;  /* 0x0000000506067899 */ /* 0x000fe2000801020d */
[----:B------:R-:W-:Y:S01]  /*0a50*/  @P2 SHF.L.U32 R18, R18, 0x2, RZ ;  /* 0x0000000212122819 */ /* 0x000fe200000006ff */
[----:B------:R0:W5:Y:S01]  /*0a60*/  @P1 LDG.E R3, desc[UR28][R34.64] ;  /* 0x0000001c22031981 */ /* 0x000162000c1e1900 */
[----:B-1----:R-:W-:Y:S01]  /*0a70*/  ULEA UR8, UP0, UR19, UR8, 0x1 ;  /* 0x0000000813087291 */ /* 0x002fe2000f8008ff */
[----:B------:R-:W-:Y:S01]  /*0a80*/  @P1 IADD3.X R31, PT, PT, R5, UR36, RZ, P3, !PT ;  /* 0x00000024051f1c10 */ /* 0x000fe20009ffe4ff */
[----:B------:R-:W-:-:S02]  /*0a90*/  ULEA UR10, UP2, UR7, UR10, 0x1 ;  /* 0x0000000a070a7291 */ /* 0x000fc4000f8408ff */
[----:B------:R-:W-:Y:S01]  /*0aa0*/  ULEA.HI.X UR4, UR4, UR6, UR5, 0x6, UP1 ;  /* 0x0000000604047291 */ /* 0x000fe200088f3405 */
[----:B------:R-:W-:Y:S01]  /*0ab0*/  @P2 IADD3 R20, P4, PT, R18, UR17, RZ ;  /* 0x0000001112142c10 */ /* 0x000fe2000ff9e0ff */
[----:B0-----:R-:W-:Y:S01]  /*0ac0*/  IMAD.MOV.U32 R34, RZ, RZ, RZ ;  /* 0x000000ffff227224 */ /* 0x001fe200078e00ff */
[----:B------:R-:W-:Y:S01]  /*0ad0*/  ULEA.HI.X UR9, UR19, UR9, UR14, 0x1, UP0 ;  /* 0x0000000913097291 */ /* 0x000fe200080f0c0e */
[----:B------:R-:W-:Y:S01]  /*0ae0*/  IMAD.MOV.U32 R24, RZ, RZ, RZ ;  /* 0x000000ffff187224 */ /* 0x000fe200078e00ff */
[----:B------:R-:W-:Y:S01]  /*0af0*/  ULEA.HI.X UR4, UR7, UR11, UR4, 0x1, UP2 ;  /* 0x0000000b07047291 */ /* 0x000fe200090f0c04 */
[----:B------:R-:W-:Y:S01]  /*0b00*/  @P2 IADD3.X R21, PT, PT, R8, UR21, RZ, P4, !PT ;  /* 0x0000001508152c10 */ /* 0x000fe2000a7fe4ff */
[----:B------:R-:W-:Y:S01]  /*0b10*/  UIADD3 UR7, UP0, UPT, UR31, UR8, URZ ;  /* 0x000000081f077290 */ /* 0x000fe2000ff1e0ff */
[----:B------:R-:W5:Y:S01]  /*0b20*/  @P1 LDG.E R34, desc[UR28][R30.64] ;  /* 0x0000001c1e221981 */ /* 0x000f62000c1e1900 */
[----:B------:R-:W-:Y:S01]  /*0b30*/  BSSY.RECONVERGENT B0, `(.L_x_9392) ;  /* 0x000001f000007945 */ /* 0x000fe20003800200 */
[----:B------:R-:W-:Y:S01]  /*0b40*/  HFMA2 R15, -RZ, RZ, 0, 0 ;  /* 0x00000000ff0f7431 */ /* 0x000fe200000001ff */
[----:B------:R-:W-:Y:S01]  /*0b50*/  UIADD3.X UR11, UPT, UPT, UR32, UR9, URZ, UP0, !UPT ;  /* 0x00000009200b7290 */ /* 0x000fe200087fe4ff */
[----:B------:R0:W5:Y:S02]  /*0b60*/  @P2 LDG.E R24, desc[UR28][R20.64] ;  /* 0x0000001c14182981 */ /* 0x000164000c1e1900 */
[----:B0-----:R-:W-:-:S02]  /*0b70*/  IMAD.MOV.U32 R21, RZ, RZ, RZ ;  /* 0x000000ffff157224 */ /* 0x001fc400078e00ff */
[C---:B---3--:R-:W-:Y:S01]  /*0b80*/  FMUL R5, R14.reuse, 0.044714998453855514526 ;  /* 0x3d3727130e057820 */ /* 0x048fe20000400000 */
[----:B------:R-:W-:-:S03]  /*0b90*/  FMUL R30, R14, 0.79788458347320556641 ;  /* 0x3f4c422a0e1e7820 */ /* 0x000fc60000400000 */
[----:B------:R-:W-:-:S04]  /*0ba0*/  FFMA R5, R5, R14, 1 ;  /* 0x3f80000005057423 */ /* 0x000fc8000000000e */
[----:B------:R-:W-:Y:S01]  /*0bb0*/  FMUL R30, R30, R5 ;  /* 0x000000051e1e7220 */ /* 0x000fe20000400000 */
[----:B------:R-:W-:Y:S01]  /*0bc0*/  IMAD.MOV.U32 R5, RZ, RZ, RZ ;  /* 0x000000ffff057224 */ /* 0x000fe200078e00ff */
        /* <DEDUP_REMOVED lines=21> */
.L_x_9393:
[----:B------:R-:W-:Y:S05]  /*0d20*/  BSYNC.RECONVERGENT B0 ;  /* 0x0000000000007941 */ /* 0x000fea0003800200 */
.L_x_9392:
[----:B0----5:R-:W-:Y:S01]  /*0d30*/  FMUL R13, R36, 0.044714998453855514526 ;  /* 0x3d372713240d7820 */ /* 0x021fe20000400000 */
[----:B------:R-:W-:Y:S01]  /*0d40*/  FMUL R7, |R30|, 2.8853900432586669922 ;  /* 0x4038aa3b1e077820 */ /* 0x000fe20000400200 */
[----:B------:R-:W-:Y:S01]  /*0d50*/  FMUL R26, R36, 0.79788458347320556641 ;  /* 0x3f4c422a241a7820 */ /* 0x000fe20000400000 */
[----:B------:R-:W-:Y:S01]  /*0d60*/  @P2 IADD3 R12, P1, PT, R18, UR35, RZ ;  /* 0x00000023120c2c10 */ /* 0x000fe2000ff3e0ff */
[----:B------:R-:W-:Y:S01]  /*0d70*/  FFMA R13, R13, R36, 1 ;  /* 0x3f8000000d0d7423 */ /* 0x000fe20000000024 */
[----:B------:R-:W-:Y:S01]  /*0d80*/  MOV R18, RZ ;  /* 0x000000ff00127202 */ /* 0x000fe20000000f00 */
[----:B------:R-:W-:Y:S01]  /*0d90*/  FMUL R27, R30, R30 ;  /* 0x0000001e1e1b7220 */ /* 0x000fe20000400000 */
[----:B------:R-:W0:Y:S01]  /*0da0*/  MUFU.EX2 R7, R7 ;  /* 0x0000000700077308 */ /* 0x000e220000000800 */
[----:B------:R-:W-:Y:S01]  /*0db0*/  FMUL R26, R26, R13 ;  /* 0x0000000d1a1a7220 */ /* 0x000fe20000400000 */
[----:B------:R-:W-:Y:S01]  /*0dc0*/  @P2 IADD3.X R13, PT, PT, R8, UR36, RZ, P1, !PT ;  /* 0x00000024080d2c10 */ /* 0x000fe20008ffe4ff */
[----:B------:R-:W-:-:S02]  /*0dd0*/  IMAD.MOV.U32 R8, RZ, RZ, 0x3c80f082 ;  /* 0x3c80f082ff087424 */ /* 0x000fc400078e00ff */
[----:B------:R-:W-:Y:S01]  /*0de0*/  FMUL R29, |R26|, 2.8853900432586669922 ;  /* 0x4038aa3b1a1d7820 */ /* 0x000fe20000400200 */
[----:B------:R-:W-:Y:S01]  /*0df0*/  IMAD.MOV.U32 R20, RZ, RZ, 0x3f800000 ;  /* 0x3f800000ff147424 */ /* 0x000fe200078e00ff */
[----:B------:R1:W5:Y:S04]  /*0e00*/  @P2 LDG.E R18, desc[UR28][R12.64] ;  /* 0x0000001c0c122981 */ /* 0x000368000c1e1900 */
[----:B------:R-:W2:Y:S01]  /*0e10*/  MUFU.EX2 R29, R29 ;  /* 0x0000001d001d7308 */ /* 0x000ea20000000800 */
[----:B0-----:R-:W-:-:S07]  /*0e20*/  FADD R28, R7, 1 ;  /* 0x3f800000071c7421 */ /* 0x001fce0000000000 */
[----:B------:R-:W0:Y:S01]  /*0e30*/  MUFU.RCP R31, R28 ;  /* 0x0000001c001f7308 */ /* 0x000e220000001000 */
[----:B--2---:R-:W-:-:S07]  /*0e40*/  FADD R35, R29, 1 ;  /* 0x3f8000001d237421 */ /* 0x004fce0000000000 */
[----:B------:R-:W2:Y:S01]  /*0e50*/  MUFU.RCP R29, R35 ;  /* 0x00000023001d7308 */ /* 0x000ea20000001000 */
[----:B------:R-:W-:Y:S01]  /*0e60*/  FFMA R32, R27, R8, -0.052303962409496307373 ;  /* 0xbd563cae1b207423 */ /* 0x000fe20000000008 */
[----:B------:R-:W-:-:S03]  /*0e70*/  FSETP.GE.AND P2, PT, |R30|, 0.60000002384185791016, PT ;  /* 0x3f19999a1e00780b */ /* 0x000fc60003f46200 */
[----:B------:R-:W-:Y:S01]  /*0e80*/  FFMA R32, R27, R32, 0.1331529766321182251 ;  /* 0x3e0859411b207423 */ /* 0x000fe20000000020 */
[--C-:B0-----:R-:W-:Y:S01]  /*0e90*/  FFMA R28, R31, -2, R20.reuse ;  /* 0xc00000001f1c7823 */ /* 0x101fe20000000014 */
[----:B------:R-:W-:Y:S01]  /*0ea0*/  FMUL R31, R26, R26 ;  /* 0x0000001a1a1f7220 */ /* 0x000fe20000400000 */
[----:B------:R-:W-:Y:S01]  /*0eb0*/  FSETP.GE.AND P1, PT, |R30|, 9.010913848876953125, PT ;  /* 0x41102cb41e00780b */ /* 0x000fe20003f26200 */
[----:B------:R-:W-:Y:S02]  /*0ec0*/  FFMA R7, R27, R32, -0.33332768082618713379 ;  /* 0xbeaaa9ed1b077423 */ /* 0x000fe40000000020 */
[----:B-1----:R-:W-:Y:S01]  /*0ed0*/  FFMA R12, R31, R8, -0.052303962409496307373 ;  /* 0xbd563cae1f0c7423 */ /* 0x002fe20000000008 */
[----:B------:R-:W-:Y:S01]  /*0ee0*/  FSEL R33, R28, 1, !P1 ;  /* 0x3f8000001c217808 */ /* 0x000fe20004800000 */
[----:B------:R-:W-:Y:S01]  /*0ef0*/  FFMA R7, R27, R7, RZ ;  /* 0x000000071b077223 */ /* 0x000fe200000000ff */
[----:B------:R-:W-:Y:S01]  /*0f00*/  FSETP.GE.AND P3, PT, |R26|, 0.60000002384185791016, PT ;  /* 0x3f19999a1a00780b */ /* 0x000fe20003f66200 */
[----:B------:R-:W-:Y:S01]  /*0f10*/  FFMA R12, R31, R12, 0.1331529766321182251 ;  /* 0x3e0859411f0c7423 */ /* 0x000fe2000000000c */
[----:B------:R-:W-:Y:S01]  /*0f20*/  FMUL R13, R14, 0.035677410662174224854 ;  /* 0x3d12227a0e0d7820 */ /* 0x000fe20000400000 */
[----:B--2---:R-:W-:Y:S01]  /*0f30*/  FFMA R29, R29, -2, R20 ;  /* 0xc00000001d1d7823 */ /* 0x004fe20000000014 */
[----:B------:R-:W-:-:S02]  /*0f40*/  FSETP.GE.AND P1, PT, |R26|, 9.010913848876953125, PT ;  /* 0x41102cb41a00780b */ /* 0x000fc40003f26200 */
[--C-:B------:R-:W-:Y:S01]  /*0f50*/  LOP3.LUT R28, R33, 0x80000000, R30.reuse, 0xb8, !PT ;  /* 0x80000000211c7812 */ /* 0x100fe200078eb81e */
[----:B------:R-:W-:Y:S01]  /*0f60*/  @!P2 FFMA R28, R30, R7, R30 ;  /* 0x000000071e1ca223 */ /* 0x000fe2000000001e */
[----:B------:R-:W-:Y:S01]  /*0f70*/  FFMA R7, R31, R12, -0.33332768082618713379 ;  /* 0xbeaaa9ed1f077423 */ /* 0x000fe2000000000c */
[-C--:B------:R-:W-:Y:S01]  /*0f80*/  FFMA R13, R13, R14.reuse, 0.79788458347320556641 ;  /* 0x3f4c422a0d0d7423 */ /* 0x080fe2000000000e */
[----:B------:R-:W-:Y:S02]  /*0f90*/  FSEL R29, R29, 1, !P1 ;  /* 0x3f8000001d1d7808 */ /* 0x000fe40004800000 */
[----:B------:R-:W-:Y:S01]  /*0fa0*/  FFMA R7, R31, R7, RZ ;  /* 0x000000071f077223 */ /* 0x000fe200000000ff */
[----:B------:R-:W-:Y:S01]  /*0fb0*/  FMUL R27, R13, R14 ;  /* 0x0000000e0d1b7220 */ /* 0x000fe20000400000 */
[--C-:B------:R-:W-:Y:S01]  /*0fc0*/  LOP3.LUT R12, R29, 0x80000000, R26.reuse, 0xb8, !PT ;  /* 0x800000001d0c7812 */ /* 0x100fe200078eb81a */
[----:B------:R-:W-:Y:S01]  /*0fd0*/  FMUL R29, R36, 0.035677410662174224854 ;  /* 0x3d12227a241d7820 */ /* 0x000fe20000400000 */
[----:B------:R-:W-:Y:S01]  /*0fe0*/  @!P3 FFMA R12, R26, R7, R26 ;  /* 0x000000071a0cb223 */ /* 0x000fe2000000001a */
[C---:B------:R-:W-:Y:S01]  /*0ff0*/  FMUL R30, |R27|.reuse, 2.8853900432586669922 ;  /* 0x4038aa3b1b1e7820 */ /* 0x040fe20000400200 */
[----:B------:R-:W-:Y:S01]  /*1000*/  FMUL R26, R27, R27 ;  /* 0x0000001b1b1a7220 */ /* 0x000fe20000400000 */
[----:B------:R-:W-:-:S03]  /*1010*/  FFMA R13, R29, R36, 0.79788458347320556641 ;  /* 0x3f4c422a1d0d7423 */ /* 0x000fc60000000024 */
[C---:B------:R-:W-:Y:S01]  /*1020*/  FFMA R7, R26.reuse, R8, -0.052303962409496307373 ;  /* 0xbd563cae1a077423 */ /* 0x040fe20000000008 */
[----:B------:R-:W-:Y:S01]  /*1030*/  FMUL R13, R13, R36 ;  /* 0x000000240d0d7220 */ /* 0x000fe20000400000 */
[----:B------:R-:W0:Y:S02]  /*1040*/  MUFU.EX2 R30, R30 ;  /* 0x0000001e001e7308 */ /* 0x000e240000000800 */
[----:B------:R-:W-:Y:S01]  /*1050*/  FFMA R7, R26, R7, 0.1331529766321182251 ;  /* 0x3e0859411a077423 */ /* 0x000fe20000000007 */
[----:B------:R-:W-:-:S03]  /*1060*/  FMUL R33, |R13|, 2.8853900432586669922 ;  /* 0x4038aa3b0d217820 */ /* 0x000fc60000400200 */
[C---:B------:R-:W-:Y:S02]  /*1070*/  FFMA R7, R26.reuse, R7, -0.33332768082618713379 ;  /* 0xbeaaa9ed1a077423 */ /* 0x040fe40000000007 */
[----:B------:R-:W1:Y:S02]  /*1080*/  MUFU.EX2 R29, R33 ;  /* 0x00000021001d7308 */ /* 0x000e640000000800 */
[----:B------:R-:W-:Y:S01]  /*1090*/  FFMA R26, R26, R7, RZ ;  /* 0x000000071a1a7223 */ /* 0x000fe200000000ff */
[----:B------:R-:W-:-:S04]  /*10a0*/  FMUL R7, R14, 0.10703222453594207764 ;  /* 0x3ddb33b60e077820 */ /* 0x000fc80000400000 */
[----:B------:R-:W-:Y:S01]  /*10b0*/  FFMA R32, R7, R14, 0.79788458347320556641 ;  /* 0x3f4c422a07207423 */ /* 0x000fe2000000000e */
[----:B------:R-:W-:Y:S01]  /*10c0*/  FFMA R7, -R28, R28, 1 ;  /* 0x3f8000001c077423 */ /* 0x000fe2000000011c */
[----:B0-----:R-:W-:Y:S01]  /*10d0*/  FADD R31, R30, 1 ;  /* 0x3f8000001e1f7421 */ /* 0x001fe20000000000 */
[----:B------:R-:W-:Y:S02]  /*10e0*/  FMUL R30, R13, R13 ;  /* 0x0000000d0d1e7220 */ /* 0x000fe40000400000 */
[----:B------:R-:W-:Y:S02]  /*10f0*/  FMUL R32, R7, R32 ;  /* 0x0000002007207220 */ /* 0x000fe40000400000 */
[C---:B------:R-:W-:Y:S01]  /*1100*/  FFMA R7, R30.reuse, R8, -0.052303962409496307373 ;  /* 0xbd563cae1e077423 */ /* 0x040fe20000000008 */
[----:B------:R-:W0:Y:S01]  /*1110*/  MUFU.RCP R31, R31 ;  /* 0x0000001f001f7308 */ /* 0x000e220000001000 */
[----:B-1----:R-:W-:Y:S02]  /*1120*/  FADD R35, R29, 1 ;  /* 0x3f8000001d237421 */ /* 0x002fe40000000000 */
[----:B------:R-:W-:-:S04]  /*1130*/  FFMA R7, R30, R7, 0.1331529766321182251 ;  /* 0x3e0859411e077423 */ /* 0x000fc80000000007 */
[----:B------:R-:W-:Y:S01]  /*1140*/  FFMA R7, R30, R7, -0.33332768082618713379 ;  /* 0xbeaaa9ed1e077423 */ /* 0x000fe20000000007 */
[----:B------:R-:W1:Y:S01]  /*1150*/  MUFU.RCP R33, R35 ;  /* 0x0000002300217308 */ /* 0x000e620000001000 */
[----:B------:R-:W-:Y:S02]  /*1160*/  FMUL R29, R14, 0.5 ;  /* 0x3f0000000e1d7820 */ /* 0x000fe40000400000 */
[----:B------:R-:W-:Y:S01]  /*1170*/  FFMA R30, R30, R7, RZ ;  /* 0x000000071e1e7223 */ /* 0x000fe200000000ff */
[----:B------:R-:W-:Y:S01]  /*1180*/  IADD3 R7, PT, PT, R25, 0x2, RZ ;  /* 0x0000000219077810 */ /* 0x000fe20007ffe0ff */
[----:B------:R-:W-:Y:S01]  /*1190*/  FMUL R29, R29, R32 ;  /* 0x000000201d1d7220 */ /* 0x000fe20000400000 */
[----:B------:R-:W-:Y:S02]  /*11a0*/  FADD R28, R28, 1 ;  /* 0x3f8000001c1c7421 */ /* 0x000fe40000000000 */
[----:B------:R-:W-:Y:S01]  /*11b0*/  ISETP.GE.U32.AND P1, PT, R7, UR23, PT ;  /* 0x0000001707007c0c */ /* 0x000fe2000bf26070 */
[----:B------:R-:W-:Y:S01]  /*11c0*/  FMUL R7, R36, 0.10703222453594207764 ;  /* 0x3ddb33b624077820 */ /* 0x000fe20000400000 */
[--C-:B0-----:R-:W-:Y:S01]  /*11d0*/  FFMA R31, R31, -2, R20.reuse ;  /* 0xc00000001f1f7823 */ /* 0x101fe20000000014 */
[C---:B------:R-:W-:Y:S01]  /*11e0*/  FSETP.GE.AND P3, PT, |R27|.reuse, 0.60000002384185791016, PT ;  /* 0x3f19999a1b00780b */ /* 0x040fe20003f66200 */
[----:B------:R-:W-:Y:S01]  /*11f0*/  FFMA R29, R28, 0.5, R29 ;  /* 0x3f0000001c1d7823 */ /* 0x000fe2000000001d */
[----:B------:R-:W-:Y:S01]  /*1200*/  FSETP.GE.AND P2, PT, |R27|, 9.010913848876953125, PT ;  /* 0x41102cb41b00780b */ /* 0x000fe20003f46200 */
[----:B------:R-:W-:Y:S01]  /*1210*/  UMOV UR5, 0x3f800000 ;  /* 0x3f80000000057882 */ /* 0x000fe20000000000 */
[----:B------:R-:W-:Y:S01]  /*1220*/  FFMA R28, R7, R36, 0.79788458347320556641 ;  /* 0x3f4c422a071c7423 */ /* 0x000fe20000000024 */
[----:B------:R-:W-:Y:S01]  /*1230*/  FSETP.GE.AND P5, PT, |R13|, 0.60000002384185791016, PT ;  /* 0x3f19999a0d00780b */ /* 0x000fe20003fa6200 */
[----:B------:R-:W-:Y:S01]  /*1240*/  FFMA R7, -R12, R12, 1 ;  /* 0x3f8000000c077423 */ /* 0x000fe2000000010c */
[----:B------:R-:W-:Y:S01]  /*1250*/  @P0 R2UR UR5, R17 ;  /* 0x00000000110502ca */ /* 0x000fe200000e0000 */
[----:B-1----:R-:W-:Y:S01]  /*1260*/  FFMA R33, R33, -2, R20 ;  /* 0xc000000021217823 */ /* 0x002fe20000000014 */
[----:B------:R-:W-:-:S02]  /*1270*/  LOP3.LUT R17, R2, 0x1f, RZ, 0xc0, !PT ;  /* 0x0000001f02117812 */ /* 0x000fc400078ec0ff */
[----:B------:R-:W-:Y:S02]  /*1280*/  ISETP.GE.U32.AND P0, PT, R25, UR23, PT ;  /* 0x0000001719007c0c */ /* 0x000fe4000bf06070 */
[----:B------:R-:W-:Y:S01]  /*1290*/  FSEL R20, R31, 1, !P2 ;  /* 0x3f8000001f147808 */ /* 0x000fe20005000000 */
[----:B------:R-:W-:Y:S01]  /*12a0*/  FMUL R31, R7, R28 ;  /* 0x0000001c071f7220 */ /* 0x000fe20000400000 */
[----:B------:R-:W-:Y:S01]  /*12b0*/  FSETP.GE.AND P4, PT, |R13|, 9.010913848876953125, PT ;  /* 0x41102cb40d00780b */ /* 0x000fe20003f86200 */
[----:B------:R-:W-:Y:S01]  /*12c0*/  FMUL R28, R36, 0.5 ;  /* 0x3f000000241c7820 */ /* 0x000fe20000400000 */
[----:B------:R-:W-:Y:S02]  /*12d0*/  ISETP.GE.U32.OR P0, PT, R17, UR18, P0 ;  /* 0x0000001211007c0c */ /* 0x000fe40008706470 */
[--C-:B------:R-:W-:Y:S01]  /*12e0*/  LOP3.LUT R17, R20, 0x80000000, R27.reuse, 0xb8, !PT ;  /* 0x8000000014117812 */ /* 0x100fe200078eb81b */
[----:B------:R-:W-:Y:S01]  /*12f0*/  FMUL R20, R29, R22 ;  /* 0x000000161d147220 */ /* 0x000fe20000400000 */
[----:B------:R-:W-:Y:S01]  /*1300*/  FSEL R32, R33, 1, !P4 ;  /* 0x3f80000021207808 */ /* 0x000fe20006000000 */
[----:B------:R-:W-:Y:S01]  /*1310*/  FMUL R28, R28, R31 ;  /* 0x0000001f1c1c7220 */ /* 0x000fe20000400000 */
[----:B------:R-:W-:Y:S01]  /*1320*/  FADD R29, R12, 1 ;  /* 0x3f8000000c1d7421 */ /* 0x000fe20000000000 */
[----:B------:R-:W-:Y:S01]  /*1330*/  @!P3 FFMA R17, R27, R26, R27 ;  /* 0x0000001a1b11b223 */ /* 0x000fe2000000001b */
[--C-:B------:R-:W-:Y:S01]  /*1340*/  LOP3.LUT R7, R32, 0x80000000, R13.reuse, 0xb8, !PT ;  /* 0x8000000020077812 */ /* 0x100fe200078eb80d */
[----:B------:R-:W-:Y:S01]  /*1350*/  FMUL R27, R20, R3 ;  /* 0x00000003141b7220 */ /* 0x000fe20000400000 */
[----:B------:R-:W-:Y:S01]  /*1360*/  @!P5 FFMA R7, R13, R30, R13 ;  /* 0x0000001e0d07d223 */ /* 0x000fe2000000000d */
[----:B------:R-:W-:-:S02]  /*1370*/  IMAD.MOV.U32 R20, RZ, RZ, 0x3f000000 ;  /* 0x3f000000ff147424 */ /* 0x000fc400078e00ff */
[----:B------:R-:W-:Y:S02]  /*1380*/  FFMA R26, R29, 0.5, R28 ;  /* 0x3f0000001d1a7823 */ /* 0x000fe4000000001c */
[-C--:B------:R-:W-:Y:S02]  /*1390*/  FFMA R31, R7, R20.reuse, 0.5 ;  /* 0x3f000000071f7423 */ /* 0x080fe40000000014 */
[----:B------:R-:W-:Y:S01]  /*13a0*/  FMUL R7, R26, R9 ;  /* 0x000000091a077220 */ /* 0x000fe20000400000 */
[----:B------:R-:W-:Y:S01]  /*13b0*/  IADD3 R26, PT, PT, R2, 0x1e, RZ ;  /* 0x0000001e021a7810 */ /* 0x000fe20007ffe0ff */
[----:B------:R-:W-:Y:S01]  /*13c0*/  FFMA R17, R17, R20, 0.5 ;  /* 0x3f00000011117423 */ /* 0x000fe20000000014 */
[C---:B------:R-:W-:Y:S02]  /*13d0*/  @!P0 LEA R32, P3, R6.reuse, UR8, 0x1 ;  /* 0x0000000806208c11 */ /* 0x040fe4000f8608ff */
[----:B------:R-:W-:Y:S01]  /*13e0*/  @!P0 LEA R28, P4, R6, UR7, 0x1 ;  /* 0x00000007061c8c11 */ /* 0x000fe2000f8808ff */
[----:B------:R-:W-:Y:S01]  /*13f0*/  FMUL R12, R27, UR5 ;  /* 0x000000051b0c7c20 */ /* 0x000fe20008400000 */
[----:B------:R-:W-:Y:S01]  /*1400*/  LOP3.LUT R26, R26, 0x1f, RZ, 0xc0, !PT ;  /* 0x0000001f1a1a7812 */ /* 0x000fe200078ec0ff */
[----:B------:R-:W-:Y:S01]  /*1410*/  FMUL R34, R7, R34 ;  /* 0x0000002207227220 */ /* 0x000fe20000400000 */
[C---:B------:R-:W-:Y:S01]  /*1420*/  @!P0 IADD3 R3, P5, PT, R6.reuse, UR31, RZ ;  /* 0x0000001f06038c10 */ /* 0x040fe2000ffbe0ff */
[----:B------:R-:W-:Y:S01]  /*1430*/  FMUL R17, R17, R14 ;  /* 0x0000000e11117220 */ /* 0x000fe20000400000 */
[C---:B------:R-:W-:Y:S01]  /*1440*/  @!P0 IADD3 R13, P2, PT, R6.reuse, UR31, RZ ;  /* 0x0000001f060d8c10 */ /* 0x040fe2000ff5e0ff */
[----:B------:R-:W-:Y:S01]  /*1450*/  IMAD.U32 R7, RZ, RZ, UR32 ;  /* 0x00000020ff077e24 */ /* 0x000fe2000f8e00ff */
[----:B------:R-:W-:-:S02]  /*1460*/  @!P0 LEA.HI.X R33, R6, UR9, R4, 0x1, P3 ;  /* 0x0000000906218c11 */ /* 0x000fc400098f0c04 */
[----:B------:R-:W-:Y:S01]  /*1470*/  @!P0 LEA.HI.X R29, R6, UR11, R4, 0x1, P4 ;  /* 0x0000000b061d8c11 */ /* 0x000fe2000a0f0c04 */
[----:B------:R-:W-:Y:S01]  /*1480*/  IMAD.U32 R6, RZ, RZ, UR31 ;  /* 0x0000001fff067e24 */ /* 0x000fe2000f8e00ff */
[----:B------:R-:W-:Y:S01]  /*1490*/  ISETP.LT.U32.AND P1, PT, R26, UR18, !P1 ;  /* 0x000000121a007c0c */ /* 0x000fe2000cf21070 */
[----:B------:R-:W-:Y:S01]  /*14a0*/  FMUL R22, R17, R22 ;  /* 0x0000001611167220 */ /* 0x000fe20000400000 */
[----:B------:R-:W-:Y:S01]  /*14b0*/  F2FP.BF16.F32.PACK_AB R12, RZ, R12 ;  /* 0x0000000cff0c723e */ /* 0x000fe200000010ff */
[----:B------:R-:W-:Y:S01]  /*14c0*/  IMAD.WIDE.U32 R6, R23, UR26, R6 ;  /* 0x0000001a17067c25 */ /* 0x000fe2000f8e0006 */
[----:B------:R-:W-:Y:S02]  /*14d0*/  @!P0 IADD3.X R38, PT, PT, R4, UR32, RZ, P5, !PT ;  /* 0x0000002004268c10 */ /* 0x000fe4000affe4ff */
[----:B------:R-:W-:Y:S01]  /*14e0*/  @!P0 LEA R30, P3, R3, UR8, 0x1 ;  /* 0x00000008031e8c11 */ /* 0x000fe2000f8608ff */
[----:B------:R-:W-:Y:S01]  /*14f0*/  FMUL R36, R31, R36 ;  /* 0x000000241f247220 */ /* 0x000fe20000400000 */
[----:B------:R0:W-:Y:S01]  /*1500*/  @!P0 STG.E.U16 desc[UR28][R32.64], R12 ;  /* 0x0000000c20008986 */ /* 0x0001e2000c10151c */
[----:B------:R-:W-:Y:S01]  /*1510*/  FMUL R17, R22, UR5 ;  /* 0x0000000516117c20 */ /* 0x000fe20008400000 */
[----:B------:R-:W-:Y:S01]  /*1520*/  @!P0 LEA.HI.X R31, R3, UR9, R38, 0x1, P3 ;  /* 0x00000009031f8c11 */ /* 0x000fe200098f0c26 */
[----:B------:R-:W-:-:S02]  /*1530*/  IMAD.IADD R19, R19, 0x1, R7 ;  /* 0x0000000113137824 */ /* 0x000fc400078e0207 */
[----:B------:R-:W-:Y:S01]  /*1540*/  FMUL R14, R34, UR5 ;  /* 0x00000005220e7c20 */ /* 0x000fe20008400000 */
[----:B------:R-:W-:Y:S01]  /*1550*/  FMUL R9, R36, R9 ;  /* 0x0000000924097220 */ /* 0x000fe20000400000 */
[----:B------:R-:W-:Y:S02]  /*1560*/  F2FP.BF16.F32.PACK_AB R3, RZ, R17 ;  /* 0x00000011ff03723e */ /* 0x000fe400000010ff */
[----:B0-----:R-:W-:-:S04]  /*1570*/  IADD3 R32, P3, PT, R26, R6, RZ ;  /* 0x000000061a207210 */ /* 0x001fc80007f7e0ff */
[----:B------:R-:W-:Y:S02]  /*1580*/  IADD3.X R33, PT, PT, RZ, R19, RZ, P3, !PT ;  /* 0x00000013ff217210 */ /* 0x000fe40001ffe4ff */
[----:B------:R-:W-:Y:S01]  /*1590*/  @P1 IADD3 R17, P3, P4, R32, UR33, R6 ;  /* 0x0000002120111c10 */ /* 0x000fe2000fc7e006 */
[----:B------:R-:W-:Y:S01]  /*15a0*/  FMUL R35, R9, UR5 ;  /* 0x0000000509237c20 */ /* 0x000fe20008400000 */
[----:B------:R-:W-:Y:S02]  /*15b0*/  F2FP.BF16.F32.PACK_AB R14, RZ, R14 ;  /* 0x0000000eff0e723e */ /* 0x000fe400000010ff */
[----:B------:R-:W-:Y:S01]  /*15c0*/  @!P0 IADD3.X R42, PT, PT, R4, UR32, RZ, P2, !PT ;  /* 0x00000020042a8c10 */ /* 0x000fe200097fe4ff */
[----:B------:R-:W-:Y:S01]  /*15d0*/  @P1 IMAD.SHL.U32 R36, R17, 0x4, RZ ;  /* 0x0000000411241824 */ /* 0x000fe200078e00ff */
[----:B------:R-:W-:Y:S02]  /*15e0*/  @!P0 LEA R40, P2, R13, UR7, 0x1 ;  /* 0x000000070d288c11 */ /* 0x000fe4000f8408ff */
[----:B------:R-:W-:Y:S01]  /*15f0*/  @P1 IADD3.X R38, PT, PT, R33, UR34, R19, P3, P4 ;  /* 0x0000002221261c10 */ /* 0x000fe20009fe8413 */
[----:B------:R-:W-:Y:S01]  /*1600*/  @!P0 STG.E.U16 desc[UR28][R30.64], R14 ;  /* 0x0000000e1e008986 */ /* 0x000fe2000c10151c */
[----:B------:R-:W-:-:S02]  /*1610*/  F2FP.BF16.F32.PACK_AB R4, RZ, R35 ;  /* 0x00000023ff04723e */ /* 0x000fc400000010ff */
[----:B------:R-:W-:Y:S01]  /*1620*/  @!P0 LEA.HI.X R41, R13, UR11, R42, 0x1, P2 ;  /* 0x0000000b0d298c11 */ /* 0x000fe200090f0c2a */
[----:B------:R0:W-:Y:S01]  /*1630*/  @!P0 STG.E.U16 desc[UR28][R28.64], R3 ;  /* 0x000000031c008986 */ /* 0x0001e2000c10151c */
[----:B------:R-:W-:-:S03]  /*1640*/  @P1 SHF.L.U64.HI R17, R17, 0x2, R38 ;  /* 0x0000000211111819 */ /* 0x000fc60000010226 */
[----:B------:R1:W-:Y:S01]  /*1650*/  @!P0 STG.E.U16 desc[UR28][R40.64], R4 ;  /* 0x0000000428008986 */ /* 0x0003e2000c10151c */
[----:B------:R-:W-:Y:S02]  /*1660*/  @P1 IADD3 R13, P0, PT, R32, UR31, RZ ;  /* 0x0000001f200d1c10 */ /* 0x000fe4000ff1e0ff */
[----:B0-----:R-:W-:-:S04]  /*1670*/  @P1 IADD3 R28, P2, PT, R36, UR17, RZ ;  /* 0x00000011241c1c10 */ /* 0x001fc8000ff5e0ff */
[----:B------:R-:W-:Y:S02]  /*1680*/  @P1 IADD3.X R29, PT, PT, R17, UR21, RZ, P2, !PT ;  /* 0x00000015111d1c10 */ /* 0x000fe400097fe4ff */
[----:B------:R-:W-:Y:S02]  /*1690*/  @P1 IADD3 R36, P2, PT, R36, UR35, RZ ;  /* 0x0000002324241c10 */ /* 0x000fe4000ff5e0ff */
[----:B------:R-:W-:Y:S02]  /*16a0*/  @P1 IADD3.X R42, PT, PT, R33, UR32, RZ, P0, !PT ;  /* 0x00000020212a1c10 */ /* 0x000fe400087fe4ff */
[----:B------:R-:W-:Y:S02]  /*16b0*/  @P1 LEA R38, P0, R13, UR24, 0x2 ;  /* 0x000000180d261c11 */ /* 0x000fe4000f8010ff */
[----:B------:R-:W-:Y:S01]  /*16c0*/  @P1 IADD3.X R37, PT, PT, R17, UR36, RZ, P2, !PT ;  /* 0x0000002411251c10 */ /* 0x000fe200097fe4ff */
[----:B------:R-:W-:Y:S01]  /*16d0*/  HFMA2 R17, -RZ, RZ, 0, 0 ;  /* 0x00000000ff117431 */ /* 0x000fe200000001ff */
[----:B------:R-:W-:Y:S01]  /*16e0*/  @P1 LEA.HI.X R39, R13, UR20, R42, 0x2, P0 ;  /* 0x000000140d271c11 */ /* 0x000fe200080f142a */
[----:B------:R-:W-:-:S06]  /*16f0*/  IMAD.MOV.U32 R13, RZ, RZ, RZ ;  /* 0x000000ffff0d7224 */ /* 0x000fcc00078e00ff */
[----:B------:R-:W5:Y:S04]  /*1700*/  @P1 LDG.E R13, desc[UR28][R38.64] ;  /* 0x0000001c260d1981 */ /* 0x000f68000c1e1900 */
[----:B------:R-:W5:Y:S01]  /*1710*/  @P1 LDG.E R17, desc[UR28][R36.64] ;  /* 0x0000001c24111981 */ /* 0x000f62000c1e1900 */
[----:B------:R-:W-:Y:S01]  /*1720*/  FMNMX3 R27, |R27|, RZ, |R34|, !PT ;  /* 0x000000ff1b1b7276 */ /* 0x000fe20007800622 */
[----:B------:R-:W-:Y:S01]  /*1730*/  IMAD.MOV.U32 R30, RZ, RZ, RZ ;  /* 0x000000ffff1e7224 */ /* 0x000fe200078e00ff */
[----:B------:R-:W-:Y:S02]  /*1740*/  BSSY.RECONVERGENT B0, `(.L_x_9394) ;  /* 0x000001d000007945 */ /* 0x000fe40003800200 */
[----:B------:R-:W-:Y:S02]  /*1750*/  FMNMX R22, |R22|, R27, !PT ;  /* 0x0000001b16167209 */ /* 0x000fe40007800200 */
[----:B------:R-:W-:Y:S01]  /*1760*/  MOV R35, RZ ;  /* 0x000000ff00237202 */ /* 0x000fe20000000f00 */
[----:B------:R0:W5:Y:S01]  /*1770*/  @P1 LDG.E R30, desc[UR28][R28.64] ;  /* 0x0000001c1c1e1981 */ /* 0x000162000c1e1900 */
[----:B------:R-:W-:Y:S01]  /*1780*/  FMNMX R9, |R9|, R22, !PT ;  /* 0x0000001609097209 */ /* 0x000fe20007800200 */
[----:B------:R-:W-:-:S02]  /*1790*/  IMAD.MOV.U32 R22, RZ, RZ, RZ ;  /* 0x000000ffff167224 */ /* 0x000fc400078e00ff */
[----:B0-----:R-:W-:Y:S01]  /*17a0*/  IMAD.MOV.U32 R28, RZ, RZ, RZ ;  /* 0x000000ffff1c7224 */ /* 0x001fe200078e00ff */
[----:B-1----:R-:W-:Y:S06]  /*17b0*/  @!P1 BRA `(.L_x_9395) ;  /* 0x0000000000549947 */ /* 0x002fec0003800000 */
[----:B------:R-:W-:Y:S01]  /*17c0*/  IADD3 R28, P0, PT, R32, R6, RZ ;  /* 0x00000006201c7210 */ /* 0x000fe20007f1e0ff */
[----:B------:R-:W-:Y:S01]  /*17d0*/  UIMAD UR12, UR27, 0x6, URZ ;  /* 0x000000061b0c78a4 */ /* 0x000fe2000f8e02ff */
[----:B------:R-:W-:Y:S01]  /*17e0*/  MOV R27, UR26 ;  /* 0x0000001a001b7c02 */ /* 0x000fe20008000f00 */
[----:B------:R-:W-:Y:S01]  /*17f0*/  IMAD.U32 R35, RZ, RZ, UR26 ;  /* 0x0000001aff237e24 */ /* 0x000fe2000f8e00ff */
[----:B------:R-:W-:Y:S01]  /*1800*/  UIMAD UR6, UR27, 0x3, URZ ;  /* 0x000000031b0678a4 */ /* 0x000fe2000f8e02ff */
[----:B------:R-:W-:Y:S02]  /*1810*/  IMAD.X R29, R33, 0x1, R19, P0 ;  /* 0x00000001211d7824 */ /* 0x000fe400000e0613 */
[----:B------:R-:W-:-:S04]  /*1820*/  IMAD.WIDE.U32 R34, R35, 0x3, R32 ;  /* 0x0000000323227825 */ /* 0x000fc800078e0020 */
[----:B------:R-:W-:Y:S01]  /*1830*/  IMAD.WIDE.U32 R28, R27, 0x6, R28 ;  /* 0x000000061b1c7825 */ /* 0x000fe200078e001c */
[----:B------:R-:W-:-:S03]  /*1840*/  LEA R36, P0, R34, UR24, 0x2 ;  /* 0x0000001822247c11 */ /* 0x000fc6000f8010ff */
[----:B------:R-:W-:Y:S01]  /*1850*/  VIADD R31, R29, UR12 ;  /* 0x0000000c1d1f7c36 */ /* 0x000fe20008000000 */
[----:B------:R-:W-:Y:S01]  /*1860*/  SHF.L.U32 R29, R28, 0x2, RZ ;  /* 0x000000021c1d7819 */ /* 0x000fe200000006ff */
        /* <DEDUP_REMOVED lines=10> */
.L_x_9395:
[----:B------:R-:W-:Y:S05]  /*1910*/  BSYNC.RECONVERGENT B0 ;  /* 0x0000000000007941 */ /* 0x000fea0003800200 */
.L_x_9394:
[C---:B------:R-:W-:Y:S01]  /*1920*/  FMUL R7, R24.reuse, 0.044714998453855514526 ;  /* 0x3d37271318077820 */ /* 0x040fe20000400000 */
[C---:B------:R-:W-:Y:S01]  /*1930*/  FMUL R31, R24.reuse, 0.79788458347320556641 ;  /* 0x3f4c422a181f7820 */ /* 0x040fe20000400000 */
[----:B------:R-:W-:Y:S02]  /*1940*/  IMAD.U32 R41, RZ, RZ, UR34 ;  /* 0x00000022ff297e24 */ /* 0x000fe4000f8e00ff */
[----:B0-----:R-:W-:Y:S01]  /*1950*/  FFMA R32, R7, R24, 1 ;  /* 0x3f80000007207423 */ /* 0x001fe20000000018 */
[----:B------:R-:W-:-:S03]  /*1960*/  FMUL R7, R24, 0.035677410662174224854 ;  /* 0x3d12227a18077820 */ /* 0x000fc60000400000 */
[----:B------:R-:W-:Y:S01]  /*1970*/  FMUL R31, R31, R32 ;  /* 0x000000201f1f7220 */ /* 0x000fe20000400000 */
[----:B------:R-:W-:-:S03]  /*1980*/  FFMA R27, R7, R24, 0.79788458347320556641 ;  /* 0x3f4c422a071b7423 */ /* 0x000fc60000000018 */
[----:B------:R-:W-:Y:S01]  /*1990*/  FMUL R7, |R31|, 2.8853900432586669922 ;  /* 0x4038aa3b1f077820 */ /* 0x000fe20000400200 */
[----:B------:R-:W-:Y:S01]  /*19a0*/  FMUL R27, R27, R24 ;  /* 0x000000181b1b7220 */ /* 0x000fe20000400000 */
[C---:B------:R-:W-:Y:S01]  /*19b0*/  FMUL R33, R31.reuse, R31 ;  /* 0x0000001f1f217220 */ /* 0x040fe20000400000 */
[----:B------:R-:W-:Y:S02]  /*19c0*/  FSETP.GE.AND P1, PT, |R31|, 0.60000002384185791016, PT ;  /* 0x3f19999a1f00780b */ /* 0x000fe40003f26200 */
[C---:B------:R-:W-:Y:S01]  /*19d0*/  FMUL R11, |R27|.reuse, 2.8853900432586669922 ;  /* 0x4038aa3b1b0b7820 */ /* 0x040fe20000400200 */
[----:B------:R-:W0:Y:S01]  /*19e0*/  MUFU.EX2 R7, R7 ;  /* 0x0000000700077308 */ /* 0x000e220000000800 */
[----:B------:R-:W-:Y:S01]  /*19f0*/  FMUL R29, R27, R27 ;  /* 0x0000001b1b1d7220 */ /* 0x000fe20000400000 */
[-C--:B------:R-:W-:Y:S01]  /*1a00*/  FFMA R38, R33, R8.reuse, -0.052303962409496307373 ;  /* 0xbd563cae21267423 */ /* 0x080fe20000000008 */
[----:B------:R-:W-:Y:S02]  /*1a10*/  FSETP.GE.AND P3, PT, |R27|, 0.60000002384185791016, PT ;  /* 0x3f19999a1b00780b */ /* 0x000fe40003f66200 */
[----:B------:R-:W-:Y:S01]  /*1a20*/  FFMA R36, R29, R8, -0.052303962409496307373 ;  /* 0xbd563cae1d247423 */ /* 0x000fe20000000008 */
[----:B------:R-:W-:Y:S01]  /*1a30*/  FFMA R38, R33, R38, 0.1331529766321182251 ;  /* 0x3e08594121267423 */ /* 0x000fe20000000026 */
[----:B------:R-:W-:Y:S01]  /*1a40*/  FSETP.GE.AND P0, PT, |R31|, 9.010913848876953125, PT ;  /* 0x41102cb41f00780b */ /* 0x000fe20003f06200 */
[----:B------:R-:W1:Y:S01]  /*1a50*/  MUFU.EX2 R11, R11 ;  /* 0x0000000b000b7308 */ /* 0x000e620000000800 */
[----:B------:R-:W-:Y:S01]  /*1a60*/  FFMA R36, R29, R36, 0.1331529766321182251 ;  /* 0x3e0859411d247423 */ /* 0x000fe20000000024 */
[----:B------:R-:W-:Y:S01]  /*1a70*/  FSETP.GE.AND P2, PT, |R27|, 9.010913848876953125, PT ;  /* 0x41102cb41b00780b */ /* 0x000fe20003f46200 */
[----:B0-----:R-:W-:Y:S01]  /*1a80*/  FADD R32, R7, 1 ;  /* 0x3f80000007207421 */ /* 0x001fe20000000000 */
[----:B------:R-:W-:-:S05]  /*1a90*/  FFMA R7, R33, R38, -0.33332768082618713379 ;  /* 0xbeaaa9ed21077423 */ /* 0x000fca0000000026 */
[----:B------:R-:W0:Y:S01]  /*1aa0*/  MUFU.RCP R32, R32 ;  /* 0x0000002000207308 */ /* 0x000e220000001000 */
[----:B-1----:R-:W-:Y:S01]  /*1ab0*/  FADD R34, R11, 1 ;  /* 0x3f8000000b227421 */ /* 0x002fe20000000000 */
[----:B------:R-:W-:Y:S01]  /*1ac0*/  FFMA R11, R29, R36, -0.33332768082618713379 ;  /* 0xbeaaa9ed1d0b7423 */ /* 0x000fe20000000024 */
[----:B------:R-:W-:Y:S01]  /*1ad0*/  FFMA R36, R33, R7, RZ ;  /* 0x0000000721247223 */ /* 0x000fe200000000ff */
[----:B------:R-:W-:Y:S02]  /*1ae0*/  FMUL R33, R21, 0.79788458347320556641 ;  /* 0x3f4c422a15217820 */ /* 0x000fe40000400000 */
[----:B------:R-:W-:Y:S02]  /*1af0*/  FFMA R38, R29, R11, RZ ;  /* 0x0000000b1d267223 */ /* 0x000fe400000000ff */
[----:B------:R-:W1:Y:S01]  /*1b00*/  MUFU.RCP R34, R34 ;  /* 0x0000002200227308 */ /* 0x000e620000001000 */
[----:B------:R-:W-:-:S04]  /*1b10*/  IMAD.MOV.U32 R29, RZ, RZ, 0x3f800000 ;  /* 0x3f800000ff1d7424 */ /* 0x000fc800078e00ff */
[----:B0-----:R-:W-:-:S05]  /*1b20*/  FFMA R32, R32, -2, R29 ;  /* 0xc000000020207823 */ /* 0x001fca000000001d */
[----:B------:R-:W-:Y:S01]  /*1b30*/  FSEL R32, R32, 1, !P0 ;  /* 0x3f80000020207808 */ /* 0x000fe20004000000 */
[----:B-1----:R-:W-:-:S03]  /*1b40*/  FFMA R34, R34, -2, R29 ;  /* 0xc000000022227823 */ /* 0x002fc6000000001d */
[--C-:B------:R-:W-:Y:S01]  /*1b50*/  LOP3.LUT R7, R32, 0x80000000, R31.reuse, 0xb8, !PT ;  /* 0x8000000020077812 */ /* 0x100fe200078eb81f */
[----:B------:R-:W-:Y:S01]  /*1b60*/  FMUL R32, R21, 0.044714998453855514526 ;  /* 0x3d37271315207820 */ /* 0x000fe20000400000 */
[----:B------:R-:W-:Y:S01]  /*1b70*/  @!P1 FFMA R7, R31, R36, R31 ;  /* 0x000000241f079223 */ /* 0x000fe2000000001f */
[----:B------:R-:W-:-:S04]  /*1b80*/  FSEL R34, R34, 1, !P2 ;  /* 0x3f80000022227808 */ /* 0x000fc80005000000 */
[--C-:B------:R-:W-:Y:S01]  /*1b90*/  LOP3.LUT R11, R34, 0x80000000, R27.reuse, 0xb8, !PT ;  /* 0x80000000220b7812 */ /* 0x100fe200078eb81b */
[----:B------:R-:W-:Y:S01]  /*1ba0*/  @!P3 FFMA R11, R27, R38, R27 ;  /* 0x000000261b0bb223 */ /* 0x000fe2000000001b */
[----:B------:R-:W-:Y:S01]  /*1bb0*/  FMUL R27, R24, 0.10703222453594207764 ;  /* 0x3ddb33b6181b7820 */ /* 0x000fe20000400000 */
[----:B------:R-:W-:Y:S01]  /*1bc0*/  FFMA R34, R32, R21, 1 ;  /* 0x3f80000020227423 */ /* 0x000fe20000000015 */
[----:B------:R-:W-:Y:S01]  /*1bd0*/  FFMA R32, -R7, R7, 1 ;  /* 0x3f80000007207423 */ /* 0x000fe20000000107 */
[----:B------:R-:W-:Y:S01]  /*1be0*/  FFMA R11, R11, R20, 0.5 ;  /* 0x3f0000000b0b7423 */ /* 0x000fe20000000014 */
[----:B------:R-:W-:-:S03]  /*1bf0*/  FFMA R27, R27, R24, 0.79788458347320556641 ;  /* 0x3f4c422a1b1b7423 */ /* 0x000fc60000000018 */
[----:B------:R-:W-:Y:S01]  /*1c00*/  FMUL R11, R11, R24 ;  /* 0x000000180b0b7220 */ /* 0x000fe20000400000 */
[----:B------:R-:W-:Y:S01]  /*1c10*/  FMUL R31, R32, R27 ;  /* 0x0000001b201f7220 */ /* 0x000fe20000400000 */
[----:B------:R-:W-:Y:S01]  /*1c20*/  FMUL R24, R24, 0.5 ;  /* 0x3f00000018187820 */ /* 0x000fe20000400000 */
[----:B------:R-:W-:Y:S01]  /*1c30*/  FMUL R32, R21, 0.035677410662174224854 ;  /* 0x3d12227a15207820 */ /* 0x000fe20000400000 */
[----:B------:R-:W-:Y:S02]  /*1c40*/  FMUL R27, R33, R34 ;  /* 0x00000022211b7220 */ /* 0x000fe40000400000 */
[----:B------:R-:W-:Y:S01]  /*1c50*/  FMUL R31, R24, R31 ;  /* 0x0000001f181f7220 */ /* 0x000fe20000400000 */
[----:B------:R-:W-:Y:S01]  /*1c60*/  FFMA R24, R32, R21, 0.79788458347320556641 ;  /* 0x3f4c422a20187423 */ /* 0x000fe20000000015 */
[----:B------:R-:W-:Y:S01]  /*1c70*/  FADD R32, R7, 1 ;  /* 0x3f80000007207421 */ /* 0x000fe20000000000 */
[C---:B------:R-:W-:Y:S01]  /*1c80*/  FMUL R33, |R27|.reuse, 2.8853900432586669922 ;  /* 0x4038aa3b1b217820 */ /* 0x040fe20000400200 */
[----:B------:R-:W-:Y:S01]  /*1c90*/  FMUL R34, R27, R27 ;  /* 0x0000001b1b227220 */ /* 0x000fe20000400000 */
[----:B------:R-:W-:Y:S01]  /*1ca0*/  FMUL R24, R24, R21 ;  /* 0x0000001518187220 */ /* 0x000fe20000400000 */
[----:B------:R-:W-:Y:S01]  /*1cb0*/  FFMA R31, R32, 0.5, R31 ;  /* 0x3f000000201f7823 */ /* 0x000fe2000000001f */
[----:B------:R-:W-:Y:S01]  /*1cc0*/  FMUL R7, R11, R16 ;  /* 0x000000100b077220 */ /* 0x000fe20000400000 */
[----:B------:R-:W-:Y:S01]  /*1cd0*/  FFMA R11, R34, R8, -0.052303962409496307373 ;  /* 0xbd563cae220b7423 */ /* 0x000fe20000000008 */
[----:B------:R-:W-:Y:S01]  /*1ce0*/  FMUL R37, |R24|, 2.8853900432586669922 ;  /* 0x4038aa3b18257820 */ /* 0x000fe20000400200 */
[----:B------:R-:W0:Y:S01]  /*1cf0*/  MUFU.EX2 R33, R33 ;  /* 0x0000002100217308 */ /* 0x000e220000000800 */
[----:B------:R-:W-:Y:S01]  /*1d00*/  FMUL R31, R31, R16 ;  /* 0x000000101f1f7220 */ /* 0x000fe20000400000 */
[----:B------:R-:W-:Y:S01]  /*1d10*/  FFMA R11, R34, R11, 0.1331529766321182251 ;  /* 0x3e085941220b7423 */ /* 0x000fe2000000000b */
[----:B------:R-:W-:-:S02]  /*1d20*/  FSETP.GE.AND P3, PT, |R24|, 0.60000002384185791016, PT ;  /* 0x3f19999a1800780b */ /* 0x000fc40003f66200 */
[C---:B------:R-:W-:Y:S01]  /*1d30*/  FSETP.GE.AND P1, PT, |R27|.reuse, 0.60000002384185791016, PT ;  /* 0x3f19999a1b00780b */ /* 0x040fe20003f26200 */
[----:B------:R-:W-:Y:S01]  /*1d40*/  FFMA R11, R34, R11, -0.33332768082618713379 ;  /* 0xbeaaa9ed220b7423 */ /* 0x000fe2000000000b */
[----:B------:R-:W-:Y:S01]  /*1d50*/  FSETP.GE.AND P2, PT, |R24|, 9.010913848876953125, PT ;  /* 0x41102cb41800780b */ /* 0x000fe20003f46200 */
[----:B------:R-:W1:Y:S01]  /*1d60*/  MUFU.EX2 R32, R37 ;  /* 0x0000002500207308 */ /* 0x000e620000000800 */
[----:B------:R-:W-:Y:S01]  /*1d70*/  FSETP.GE.AND P0, PT, |R27|, 9.010913848876953125, PT ;  /* 0x41102cb41b00780b */ /* 0x000fe20003f06200 */
[----:B-----5:R-:W-:-:S04]  /*1d80*/  FMUL R18, R31, R18 ;  /* 0x000000121f127220 */ /* 0x020fc80000400000 */
[----:B------:R-:W-:Y:S01]  /*1d90*/  FMUL R31, R18, UR5 ;  /* 0x00000005121f7c20 */ /* 0x000fe20008400000 */
[----:B0-----:R-:W-:Y:S01]  /*1da0*/  FADD R36, R33, 1 ;  /* 0x3f80000021247421 */ /* 0x001fe20000000000 */
[----:B------:R-:W-:-:S03]  /*1db0*/  FMUL R33, R24, R24 ;  /* 0x0000001818217220 */ /* 0x000fc60000400000 */
[----:B------:R-:W-:Y:S01]  /*1dc0*/  F2FP.BF16.F32.PACK_AB R31, RZ, R31 ;  /* 0x0000001fff1f723e */ /* 0x000fe200000010ff */
[----:B------:R-:W0:Y:S01]  /*1dd0*/  MUFU.RCP R16, R36 ;  /* 0x0000002400107308 */ /* 0x000e220000001000 */
[C---:B------:R-:W-:Y:S01]  /*1de0*/  FFMA R40, R33.reuse, R8, -0.052303962409496307373 ;  /* 0xbd563cae21287423 */ /* 0x040fe20000000008 */
[----:B-1----:R-:W-:Y:S01]  /*1df0*/  FADD R38, R32, 1 ;  /* 0x3f80000020267421 */ /* 0x002fe20000000000 */
[----:B------:R-:W-:Y:S02]  /*1e00*/  FFMA R32, R34, R11, RZ ;  /* 0x0000000b22207223 */ /* 0x000fe400000000ff */
[----:B------:R-:W-:-:S03]  /*1e10*/  FFMA R40, R33, R40, 0.1331529766321182251 ;  /* 0x3e08594121287423 */ /* 0x000fc60000000028 */
[----:B------:R-:W1:Y:S01]  /*1e20*/  MUFU.RCP R34, R38 ;  /* 0x0000002600227308 */ /* 0x000e620000001000 */
[----:B------:R-:W-:Y:S01]  /*1e30*/  FFMA R11, R33, R40, -0.33332768082618713379 ;  /* 0xbeaaa9ed210b7423 */ /* 0x000fe20000000028 */
[----:B------:R-:W-:-:S03]  /*1e40*/  IMAD.U32 R40, RZ, RZ, UR33 ;  /* 0x00000021ff287e24 */ /* 0x000fc6000f8e00ff */
[----:B------:R-:W-:Y:S01]  /*1e50*/  FFMA R33, R33, R11, RZ ;  /* 0x0000000b21217223 */ /* 0x000fe200000000ff */
[----:B------:R-:W-:-:S04]  /*1e60*/  IMAD.WIDE.U32 R40, R23, UR31, R40 ;  /* 0x0000001f17287c25 */ /* 0x000fc8000f8e0028 */
[----:B0-----:R-:W-:Y:S01]  /*1e70*/  FFMA R16, R16, -2, R29 ;  /* 0xc000000010107823 */ /* 0x001fe2000000001d */
[----:B------:R-:W-:-:S04]  /*1e80*/  IMAD R23, R23, UR32, RZ ;  /* 0x0000002017177c24 */ /* 0x000fc8000f8e02ff */
[----:B------:R-:W-:Y:S01]  /*1e90*/  FSEL R16, R16, 1, !P0 ;  /* 0x3f80000010107808 */ /* 0x000fe20004000000 */
[----:B-1----:R-:W-:-:S03]  /*1ea0*/  FFMA R34, R34, -2, R29 ;  /* 0xc000000022227823 */ /* 0x002fc6000000001d */
[--C-:B------:R-:W-:Y:S01]  /*1eb0*/  LOP3.LUT R16, R16, 0x80000000, R27.reuse, 0xb8, !PT ;  /* 0x8000000010107812 */ /* 0x100fe200078eb81b */
[----:B------:R-:W-:Y:S01]  /*1ec0*/  @!P1 FFMA R16, R27, R32, R27 ;  /* 0x000000201b109223 */ /* 0x000fe2000000001b */
[C---:B------:R-:W-:Y:S01]  /*1ed0*/  IADD3 R29, PT, PT, R25.reuse, 0x1, RZ ;  /* 0x00000001191d7810 */ /* 0x040fe20007ffe0ff */
[----:B------:R-:W-:Y:S01]  /*1ee0*/  VIADD R25, R25, 0x3 ;  /* 0x0000000319197836 */ /* 0x000fe20000000000 */
[----:B------:R-:W-:Y:S02]  /*1ef0*/  FSEL R11, R34, 1, !P2 ;  /* 0x3f800000220b7808 */ /* 0x000fe40005000000 */
[----:B------:R-:W-:Y:S02]  /*1f00*/  ISETP.GE.U32.AND P0, PT, R29, UR23, PT ;  /* 0x000000171d007c0c */ /* 0x000fe4000bf06070 */
[--C-:B------:R-:W-:Y:S01]  /*1f10*/  LOP3.LUT R11, R11, 0x80000000, R24.reuse, 0xb8, !PT ;  /* 0x800000000b0b7812 */ /* 0x100fe200078eb818 */
[----:B------:R-:W-:Y:S01]  /*1f20*/  @!P3 FFMA R11, R24, R33, R24 ;  /* 0x00000021180bb223 */ /* 0x000fe20000000018 */
[----:B------:R-:W-:Y:S01]  /*1f30*/  FMUL R24, R21, 0.10703222453594207764 ;  /* 0x3ddb33b615187820 */ /* 0x000fe20000400000 */
[----:B------:R-:W-:-:S03]  /*1f40*/  ISETP.GE.U32.OR P0, PT, R10, UR18, P0 ;  /* 0x000000120a007c0c */ /* 0x000fc60008706470 */
[----:B------:R-:W-:Y:S01]  /*1f50*/  FFMA R27, R24, R21, 0.79788458347320556641 ;  /* 0x3f4c422a181b7423 */ /* 0x000fe20000000015 */
[----:B------:R-:W-:-:S04]  /*1f60*/  FFMA R24, -R16, R16, 1 ;  /* 0x3f80000010187423 */ /* 0x000fc80000000110 */
[----:B------:R-:W-:Y:S01]  /*1f70*/  FMUL R27, R24, R27 ;  /* 0x0000001b181b7220 */ /* 0x000fe20000400000 */
[----:B------:R-:W-:-:S04]  /*1f80*/  FMUL R24, R21, 0.5 ;  /* 0x3f00000015187820 */ /* 0x000fc80000400000 */
[----:B------:R-:W-:Y:S01]  /*1f90*/  FMUL R24, R24, R27 ;  /* 0x0000001b18187220 */ /* 0x000fe20000400000 */
[----:B------:R-:W-:Y:S01]  /*1fa0*/  FADD R27, R16, 1 ;  /* 0x3f800000101b7421 */ /* 0x000fe20000000000 */
[----:B------:R-:W-:Y:S02]  /*1fb0*/  IADD3 R16, PT, PT, R41, R23, RZ ;  /* 0x0000001729107210 */ /* 0x000fe40007ffe0ff */
[----:B------:R-:W-:Y:S01]  /*1fc0*/  IADD3 R23, P1, PT, R10, R40, RZ ;  /* 0x000000280a177210 */ /* 0x000fe20007f3e0ff */
[----:B------:R-:W-:Y:S01]  /*1fd0*/  FFMA R24, R27, 0.5, R24 ;  /* 0x3f0000001b187823 */ /* 0x000fe20000000018 */
[----:B------:R-:W-:-:S03]  /*1fe0*/  IMAD.MOV.U32 R27, RZ, RZ, RZ ;  /* 0x000000ffff1b7224 */ /* 0x000fc600078e00ff */
[----:B------:R-:W-:Y:S02]  /*1ff0*/  IMAD.X R34, RZ, RZ, R16, P1 ;  /* 0x000000ffff227224 */ /* 0x000fe400008e0610 */
[----:B------:R-:W-:Y:S01]  /*2000*/  FMUL R24, R24, R5 ;  /* 0x0000000518187220 */ /* 0x000fe20000400000 */
[----:B------:R-:W-:-:S03]  /*2010*/  @!P0 LEA R36, P1, R23, UR8, 0x1 ;  /* 0x0000000817248c11 */ /* 0x000fc6000f8208ff */
[----:B------:R-:W-:Y:S01]  /*2020*/  FMUL R15, R24, R15 ;  /* 0x0000000f180f7220 */ /* 0x000fe20000400000 */
[----:B------:R-:W-:Y:S01]  /*2030*/  @!P0 LEA.HI.X R37, R23, UR9, R34, 0x1, P1 ;  /* 0x0000000917258c11 */ /* 0x000fe200088f0c22 */
[----:B------:R-:W-:Y:S01]  /*2040*/  FFMA R24, R11, R20, 0.5 ;  /* 0x3f0000000b187423 */ /* 0x000fe20000000014 */
[----:B------:R-:W-:Y:S01]  /*2050*/  @!P0 IADD3 R11, P1, PT, R23, UR31, RZ ;  /* 0x0000001f170b8c10 */ /* 0x000fe2000ff3e0ff */
[----:B------:R-:W-:Y:S02]  /*2060*/  FMUL R32, R15, UR5 ;  /* 0x000000050f207c20 */ /* 0x000fe40008400000 */
[----:B------:R-:W-:Y:S01]  /*2070*/  FMUL R24, R24, R21 ;  /* 0x0000001518187220 */ /* 0x000fe20000400000 */
[----:B------:R-:W-:Y:S01]  /*2080*/  @!P0 IADD3.X R38, PT, PT, R34, UR32, RZ, P1, !PT ;  /* 0x0000002022268c10 */ /* 0x000fe20008ffe4ff */
[----:B------:R0:W-:Y:S01]  /*2090*/  @!P0 STG.E.U16 desc[UR28][R36.64], R31 ;  /* 0x0000001f24008986 */ /* 0x0001e2000c10151c */
[----:B------:R-:W-:Y:S02]  /*20a0*/  @!P0 LEA R10, P1, R11, UR8, 0x1 ;  /* 0x000000080b0a8c11 */ /* 0x000fe4000f8208ff */
[----:B------:R-:W-:-:S02]  /*20b0*/  F2FP.BF16.F32.PACK_AB R32, RZ, R32 ;  /* 0x00000020ff20723e */ /* 0x000fc400000010ff */
[----:B------:R-:W-:Y:S02]  /*20c0*/  @!P0 LEA.HI.X R11, R11, UR9, R38, 0x1, P1 ;  /* 0x000000090b0b8c11 */ /* 0x000fe400088f0c26 */
[C---:B------:R-:W-:Y:S02]  /*20d0*/  @!P0 LEA R44, P1, R23.reuse, UR7, 0x1 ;  /* 0x00000007172c8c11 */ /* 0x040fe4000f8208ff */
[----:B------:R-:W-:Y:S01]  /*20e0*/  IADD3 R21, P2, PT, R6, UR31, RZ ;  /* 0x0000001f06157c10 */ /* 0x000fe2000ff5e0ff */
[----:B------:R1:W-:Y:S01]  /*20f0*/  @!P0 STG.E.U16 desc[UR28][R10.64], R32 ;  /* 0x000000200a008986 */ /* 0x0003e2000c10151c */
[----:B------:R-:W-:Y:S01]  /*2100*/  @!P0 LEA.HI.X R45, R23, UR11, R34, 0x1, P1 ;  /* 0x0000000b172d8c11 */ /* 0x000fe200088f0c22 */
[----:B0-----:R-:W-:Y:S01]  /*2110*/  FMUL R36, R24, R5 ;  /* 0x0000000518247220 */ /* 0x001fe20000400000 */
[----:B------:R-:W-:Y:S01]  /*2120*/  IADD3 R24, PT, PT, R2, 0x1d, RZ ;  /* 0x0000001d02187810 */ /* 0x000fe20007ffe0ff */
[----:B------:R-:W-:Y:S01]  /*2130*/  FMUL R5, R7, UR5 ;  /* 0x0000000507057c20 */ /* 0x000fe20008400000 */
[----:B------:R-:W-:Y:S01]  /*2140*/  ISETP.GE.U32.AND P1, PT, R25, UR23, PT ;  /* 0x0000001719007c0c */ /* 0x000fe2000bf26070 */
[----:B------:R-:W-:Y:S01]  /*2150*/  FMUL R6, R36, UR5 ;  /* 0x0000000524067c20 */ /* 0x000fe20008400000 */
[----:B------:R-:W-:-:S02]  /*2160*/  LOP3.LUT R24, R24, 0x1f, RZ, 0xc0, !PT ;  /* 0x0000001f18187812 */ /* 0x000fc400078ec0ff */
[----:B------:R-:W-:Y:S02]  /*2170*/  IADD3.X R19, PT, PT, R19, UR32, RZ, P2, !PT ;  /* 0x0000002013137c10 */ /* 0x000fe400097fe4ff */
[C---:B------:R-:W-:Y:S02]  /*2180*/  ISETP.LT.U32.AND P1, PT, R24.reuse, UR18, !P1 ;  /* 0x0000001218007c0c */ /* 0x040fe4000cf21070 */
[----:B-1----:R-:W-:Y:S02]  /*2190*/  @!P0 IADD3 R11, P4, PT, R23, UR31, RZ ;  /* 0x0000001f170b8c10 */ /* 0x002fe4000ff9e0ff */
[-C--:B------:R-:W-:Y:S02]  /*21a0*/  IADD3 R38, P3, PT, R24, R21.reuse, RZ ;  /* 0x0000001518267210 */ /* 0x080fe40007f7e0ff */
[----:B------:R-:W-:Y:S02]  /*21b0*/  @!P0 IADD3.X R34, PT, PT, R34, UR32, RZ, P4, !PT ;  /* 0x0000002022228c10 */ /* 0x000fe4000a7fe4ff */
[----:B------:R-:W-:Y:S01]  /*21c0*/  @!P0 LEA R42, P2, R11, UR7, 0x1 ;  /* 0x000000070b2a8c11 */ /* 0x000fe2000f8408ff */
[----:B------:R-:W-:Y:S01]  /*21d0*/  IMAD.X R39, RZ, RZ, R19, P3 ;  /* 0x000000ffff277224 */ /* 0x000fe200018e0613 */
[----:B------:R-:W-:-:S02]  /*21e0*/  IADD3 R10, P4, PT, R38, R21, RZ ;  /* 0x00000015260a7210 */ /* 0x000fc40007f9e0ff */
[----:B------:R-:W-:Y:S02]  /*21f0*/  F2FP.BF16.F32.PACK_AB R5, RZ, R5 ;  /* 0x00000005ff05723e */ /* 0x000fe400000010ff */
[----:B------:R-:W-:Y:S01]  /*2200*/  @!P0 LEA.HI.X R43, R11, UR11, R34, 0x1, P2 ;  /* 0x0000000b0b2b8c11 */ /* 0x000fe200090f0c22 */
[----:B------:R-:W-:Y:S01]  /*2210*/  IMAD.X R11, R39, 0x1, R19, P4 ;  /* 0x00000001270b7824 */ /* 0x000fe200020e0613 */
[----:B------:R-:W-:Y:S01]  /*2220*/  @P1 IADD3 R19, P2, PT, R10, UR33, RZ ;  /* 0x000000210a131c10 */ /* 0x000fe2000ff5e0ff */
[----:B------:R0:W-:Y:S01]  /*2230*/  @!P0 STG.E.U16 desc[UR28][R44.64], R5 ;  /* 0x000000052c008986 */ /* 0x0001e2000c10151c */
[----:B------:R-:W-:Y:S02]  /*2240*/  F2FP.BF16.F32.PACK_AB R6, RZ, R6 ;  /* 0x00000006ff06723e */ /* 0x000fe400000010ff */
[----:B------:R-:W-:-:S03]  /*2250*/  @P1 IADD3.X R34, PT, PT, R11, UR34, RZ, P2, !PT ;  /* 0x000000220b221c10 */ /* 0x000fc600097fe4ff */
[----:B------:R1:W-:Y:S01]  /*2260*/  @!P0 STG.E.U16 desc[UR28][R42.64], R6 ;  /* 0x000000062a008986 */ /* 0x0003e2000c10151c */
[C---:B0-----:R-:W-:Y:S02]  /*2270*/  @P1 SHF.L.U32 R44, R19.reuse, 0x2, RZ ;  /* 0x00000002132c1819 */ /* 0x041fe400000006ff */
[----:B------:R-:W-:Y:S02]  /*2280*/  @P1 SHF.L.U64.HI R19, R19, 0x2, R34 ;  /* 0x0000000213131819 */ /* 0x000fe40000010222 */
[----:B-1----:R-:W-:-:S04]  /*2290*/  @P1 IADD3 R42, P0, PT, R44, UR17, RZ ;  /* 0x000000112c2a1c10 */ /* 0x002fc8000ff1e0ff */
[C---:B------:R-:W-:Y:S02]  /*22a0*/  @P1 IADD3.X R43, PT, PT, R19.reuse, UR21, RZ, P0, !PT ;  /* 0x00000015132b1c10 */ /* 0x040fe400087fe4ff */
[----:B------:R-:W-:Y:S01]  /*22b0*/  @P1 IADD3 R44, P0, PT, R44, UR35, RZ ;  /* 0x000000232c2c1c10 */ /* 0x000fe2000ff1e0ff */
[----:B------:R-:W-:Y:S02]  /*22c0*/  HFMA2 R25, -RZ, RZ, 0, 0 ;  /* 0x00000000ff197431 */ /* 0x000fe400000001ff */
[----:B------:R0:W5:Y:S01]  /*22d0*/  @P1 LDG.E R27, desc[UR28][R42.64] ;  /* 0x0000001c2a1b1981 */ /* 0x000162000c1e1900 */
[----:B------:R-:W-:Y:S01]  /*22e0*/  @P1 IADD3.X R45, PT, PT, R19, UR36, RZ, P0, !PT ;  /* 0x00000024132d1c10 */ /* 0x000fe200087fe4ff */
[----:B------:R-:W-:Y:S01]  /*22f0*/  IMAD.MOV.U32 R19, RZ, RZ, RZ ;  /* 0x000000ffff137224 */ /* 0x000fe200078e00ff */
[----:B------:R-:W-:-:S04]  /*2300*/  @P1 IADD3 R21, P0, PT, R38, UR31, RZ ;  /* 0x0000001f26151c10 */ /* 0x000fc8000ff1e0ff */
[----:B------:R-:W-:Y:S01]  /*2310*/  @P1 IADD3.X R34, PT, PT, R39, UR32, RZ, P0, !PT ;  /* 0x0000002027221c10 */ /* 0x000fe200087fe4ff */
[----:B------:R1:W5:Y:S01]  /*2320*/  @P1 LDG.E R19, desc[UR28][R44.64] ;  /* 0x0000001c2c131981 */ /* 0x000362000c1e1900 */
[----:B0-----:R-:W-:-:S04]  /*2330*/  @P1 LEA R42, P0, R21, UR24, 0x2 ;  /* 0x00000018152a1c11 */ /* 0x001fc8000f8010ff */
[----:B------:R-:W-:-:S05]  /*2340*/  @P1 LEA.HI.X R43, R21, UR20, R34, 0x2, P0 ;  /* 0x00000014152b1c11 */ /* 0x000fca00080f1422 */
[----:B------:R1:W5:Y:S01]  /*2350*/  @P1 LDG.E R25, desc[UR28][R42.64] ;  /* 0x0000001c2a191981 */ /* 0x000362000c1e1900 */
[----:B------:R-:W-:Y:S01]  /*2360*/  FMNMX R18, R9, |R18|, !PT ;  /* 0x4000001209127209 */ /* 0x000fe20007800000 */
[----:B------:R-:W-:Y:S01]  /*2370*/  BSSY.RECONVERGENT B0, `(.L_x_9396) ;  /* 0x000001c000007945 */ /* 0x000fe20003800200 */
[----:B------:R-:W-:Y:S01]  /*2380*/  IADD3 R41, P2, PT, R40, UR33, RZ ;  /* 0x0000002128297c10 */ /* 0x000fe2000ff5e0ff */
[----:B------:R-:W-:Y:S01]  /*2390*/  IMAD.MOV.U32 R33, RZ, RZ, RZ ;  /* 0x000000ffff217224 */ /* 0x000fe200078e00ff */
[----:B------:R-:W-:Y:S01]  /*23a0*/  FMNMX R18, |R15|, R18, !PT ;  /* 0x000000120f127209 */ /* 0x000fe20007800200 */
[----:B------:R-:W-:Y:S01]  /*23b0*/  IMAD.MOV.U32 R15, RZ, RZ, RZ ;  /* 0x000000ffff0f7224 */ /* 0x000fe200078e00ff */
[----:B------:R-:W-:Y:S02]  /*23c0*/  MOV R21, RZ ;  /* 0x000000ff00157202 */ /* 0x000fe40000000f00 */
[----:B------:R-:W-:-:S04]  /*23d0*/  FMNMX R7, |R7|, R18, !PT ;  /* 0x0000001207077209 */ /* 0x000fc80007800200 */
[----:B------:R-:W-:Y:S01]  /*23e0*/  FMNMX R36, |R36|, R7, !PT ;  /* 0x0000000724247209 */ /* 0x000fe20007800200 */
[----:B-1----:R-:W-:Y:S06]  /*23f0*/  @!P1 BRA `(.L_x_9397) ;  /* 0x00000000004c9947 */ /* 0x002fec0003800000 */
        /* <DEDUP_REMOVED lines=19> */
.L_x_9397:
[----:B------:R-:W-:Y:S05]  /*2530*/  BSYNC.RECONVERGENT B0 ;  /* 0x0000000000007941 */ /* 0x000fea0003800200 */
.L_x_9396:
[C---:B------:R-:W-:Y:S01]  /*2540*/  FMUL R7, R30.reuse, 0.044714998453855514526 ;  /* 0x3d3727131e077820 */ /* 0x040fe20000400000 */
[C---:B------:R-:W-:Y:S01]  /*2550*/  FMUL R23, R30.reuse, 0.79788458347320556641 ;  /* 0x3f4c422a1e177820 */ /* 0x040fe20000400000 */
[----:B------:R-:W-:Y:S01]  /*2560*/  FMUL R9, R30, 0.035677410662174224854 ;  /* 0x3d12227a1e097820 */ /* 0x000fe20000400000 */
[----:B0-----:R-:W-:Y:S01]  /*2570*/  FMUL R38, R35, 0.044714998453855514526 ;  /* 0x3d37271323267820 */ /* 0x001fe20000400000 */
[-C--:B------:R-:W-:Y:S01]  /*2580*/  FFMA R10, R7, R30.reuse, 1 ;  /* 0x3f800000070a7423 */ /* 0x080fe2000000001e */
[----:B------:R-:W-:Y:S01]  /*2590*/  IADD3.X R16, PT, PT, R16, UR34, RZ, P2, !PT ;  /* 0x0000002210107c10 */ /* 0x000fe200097fe4ff */
[----:B------:R-:W-:Y:S01]  /*25a0*/  FFMA R11, R9, R30, 0.79788458347320556641 ;  /* 0x3f4c422a090b7423 */ /* 0x000fe2000000001e */
[----:B------:R-:W-:Y:S01]  /*25b0*/  PRMT R14, R12, 0x5410, R14 ;  /* 0x000054100c0e7816 */ /* 0x000fe2000000000e */
[----:B------:R-:W-:Y:S01]  /*25c0*/  FMUL R23, R23, R10 ;  /* 0x0000000a17177220 */ /* 0x000fe20000400000 */
[----:B------:R-:W-:Y:S02]  /*25d0*/  HFMA2 R10, -RZ, RZ, 1.875, 0 ;  /* 0x3f800000ff0a7431 */ /* 0x000fe400000001ff */
[----:B------:R-:W-:Y:S01]  /*25e0*/  FMUL R18, R11, R30 ;  /* 0x0000001e0b127220 */ /* 0x000fe20000400000 */
[----:B------:R-:W-:Y:S01]  /*25f0*/  PRMT R31, R31, 0x5410, R32 ;  /* 0x000054101f1f7816 */ /* 0x000fe20000000020 */
[C---:B------:R-:W-:Y:S01]  /*2600*/  FMUL R7, |R23|.reuse, 2.8853900432586669922 ;  /* 0x4038aa3b17077820 */ /* 0x040fe20000400200 */
[C---:B------:R-:W-:Y:S01]  /*2610*/  FMUL R34, R23.reuse, R23 ;  /* 0x0000001717227220 */ /* 0x040fe20000400000 */
[----:B------:R-:W-:Y:S01]  /*2620*/  FMUL R37, |R18|, 2.8853900432586669922 ;  /* 0x4038aa3b12257820 */ /* 0x000fe20000400200 */
[C---:B------:R-:W-:Y:S01]  /*2630*/  FSETP.GE.AND P1, PT, |R23|.reuse, 0.60000002384185791016, PT ;  /* 0x3f19999a1700780b */ /* 0x040fe20003f26200 */
[----:B------:R-:W-:Y:S01]  /*2640*/  BSSY.RECONVERGENT B0, `(.L_x_9398) ;  /* 0x0000183000007945 */ /* 0x000fe20003800200 */
[----:B------:R-:W-:Y:S01]  /*2650*/  FFMA R11, R34, R8, -0.052303962409496307373 ;  /* 0xbd563cae220b7423 */ /* 0x000fe20000000008 */
[----:B------:R-:W0:Y:S01]  /*2660*/  MUFU.EX2 R7, R7 ;  /* 0x0000000700077308 */ /* 0x000e220000000800 */
[----:B------:R-:W-:-:S02]  /*2670*/  FSETP.GE.AND P0, PT, |R23|, 9.010913848876953125, PT ;  /* 0x41102cb41700780b */ /* 0x000fc40003f06200 */
[----:B------:R-:W-:-:S05]  /*2680*/  FFMA R11, R34, R11, 0.1331529766321182251 ;  /* 0x3e085941220b7423 */ /* 0x000fca000000000b */
[----:B------:R-:W1:Y:S01]  /*2690*/  MUFU.EX2 R29, R37 ;  /* 0x00000025001d7308 */ /* 0x000e620000000800 */
[----:B0-----:R-:W-:Y:S01]  /*26a0*/  FADD R9, R7, 1 ;  /* 0x3f80000007097421 */ /* 0x001fe20000000000 */
[----:B------:R-:W-:Y:S01]  /*26b0*/  FFMA R7, R34, R11, -0.33332768082618713379 ;  /* 0xbeaaa9ed22077423 */ /* 0x000fe2000000000b */
[----:B------:R-:W-:Y:S01]  /*26c0*/  FFMA R11, R38, R35, 1 ;  /* 0x3f800000260b7423 */ /* 0x000fe20000000023 */
[----:B------:R-:W-:Y:S02]  /*26d0*/  FMUL R38, R35, 0.79788458347320556641 ;  /* 0x3f4c422a23267820 */ /* 0x000fe40000400000 */
[----:B------:R-:W-:Y:S02]  /*26e0*/  FFMA R34, R34, R7, RZ ;  /* 0x0000000722227223 */ /* 0x000fe400000000ff */
[----:B------:R-:W0:Y:S01]  /*26f0*/  MUFU.RCP R9, R9 ;  /* 0x0000000900097308 */ /* 0x000e220000001000 */
[----:B------:R-:W-:Y:S01]  /*2700*/  FMUL R11, R38, R11 ;  /* 0x0000000b260b7220 */ /* 0x000fe20000400000 */
[----:B-1----:R-:W-:-:S03]  /*2710*/  FADD R29, R29, 1 ;  /* 0x3f8000001d1d7421 */ /* 0x002fc60000000000 */
[----:B------:R-:W-:-:S03]  /*2720*/  FMUL R38, |R11|, 2.8853900432586669922 ;  /* 0x4038aa3b0b267820 */ /* 0x000fc60000400200 */
[----:B------:R-:W1:Y:S01]  /*2730*/  MUFU.RCP R29, R29 ;  /* 0x0000001d001d7308 */ /* 0x000e620000001000 */
[----:B0-----:R-:W-:-:S05]  /*2740*/  FFMA R40, R9, -2, R10 ;  /* 0xc000000009287823 */ /* 0x001fca000000000a */
[----:B------:R-:W-:Y:S02]  /*2750*/  FSEL R40, R40, 1, !P0 ;  /* 0x3f80000028287808 */ /* 0x000fe40004000000 */
[----:B------:R-:W-:Y:S02]  /*2760*/  FSETP.GE.AND P0, PT, |R18|, 9.010913848876953125, PT ;  /* 0x41102cb41200780b */ /* 0x000fe40003f06200 */
[--C-:B------:R-:W-:Y:S01]  /*2770*/  LOP3.LUT R9, R40, 0x80000000, R23.reuse, 0xb8, !PT ;  /* 0x8000000028097812 */ /* 0x100fe200078eb817 */
[----:B------:R-:W-:Y:S01]  /*2780*/  @!P1 FFMA R9, R23, R34, R23 ;  /* 0x0000002217099223 */ /* 0x000fe20000000017 */
[C---:B------:R-:W-:Y:S01]  /*2790*/  FMUL R34, R18.reuse, R18 ;  /* 0x0000001212227220 */ /* 0x040fe20000400000 */
[----:B------:R-:W0:Y:S01]  /*27a0*/  MUFU.EX2 R23, R38 ;  /* 0x0000002600177308 */ /* 0x000e220000000800 */
[----:B------:R-:W-:Y:S01]  /*27b0*/  FSETP.GE.AND P1, PT, |R18|, 0.60000002384185791016, PT ;  /* 0x3f19999a1200780b */ /* 0x000fe20003f26200 */
[----:B------:R-:W-:Y:S01]  /*27c0*/  FMUL R40, R35, 0.10703222453594207764 ;  /* 0x3ddb33b623287820 */ /* 0x000fe20000400000 */
[----:B------:R-:W-:-:S03]  /*27d0*/  FFMA R7, R34, R8, -0.052303962409496307373 ;  /* 0xbd563cae22077423 */ /* 0x000fc60000000008 */
[----:B------:R-:W-:Y:S01]  /*27e0*/  FFMA R40, R40, R35, 0.79788458347320556641 ;  /* 0x3f4c422a28287423 */ /* 0x000fe20000000023 */
[----:B------:R-:W-:-:S04]  /*27f0*/  FFMA R7, R34, R7, 0.1331529766321182251 ;  /* 0x3e08594122077423 */ /* 0x000fc80000000007 */
[----:B------:R-:W-:-:S04]  /*2800*/  FFMA R7, R34, R7, -0.33332768082618713379 ;  /* 0xbeaaa9ed22077423 */ /* 0x000fc80000000007 */
[----:B------:R-:W-:Y:S01]  /*2810*/  FFMA R7, R34, R7, RZ ;  /* 0x0000000722077223 */ /* 0x000fe200000000ff */
[----:B-1----:R-:W-:Y:S01]  /*2820*/  FFMA R34, R29, -2, R10 ;  /* 0xc00000001d227823 */ /* 0x002fe2000000000a */
[----:B0-----:R-:W-:-:S04]  /*2830*/  FADD R23, R23, 1 ;  /* 0x3f80000017177421 */ /* 0x001fc80000000000 */
[----:B------:R-:W-:Y:S02]  /*2840*/  FSEL R37, R34, 1, !P0 ;  /* 0x3f80000022257808 */ /* 0x000fe40004000000 */
[----:B------:R-:W0:Y:S01]  /*2850*/  MUFU.RCP R23, R23 ;  /* 0x0000001700177308 */ /* 0x000e220000001000 */
[----:B------:R-:W-:Y:S02]  /*2860*/  FSETP.GE.AND P0, PT, |R11|, 9.010913848876953125, PT ;  /* 0x41102cb40b00780b */ /* 0x000fe40003f06200 */
[--C-:B------:R-:W-:Y:S01]  /*2870*/  LOP3.LUT R37, R37, 0x80000000, R18.reuse, 0xb8, !PT ;  /* 0x8000000025257812 */ /* 0x100fe200078eb812 */
[----:B------:R-:W-:Y:S01]  /*2880*/  @!P1 FFMA R37, R18, R7, R18 ;  /* 0x0000000712259223 */ /* 0x000fe20000000012 */
[C---:B------:R-:W-:Y:S01]  /*2890*/  FMUL R18, R11.reuse, R11 ;  /* 0x0000000b0b127220 */ /* 0x040fe20000400000 */
[----:B------:R-:W-:Y:S02]  /*28a0*/  FSETP.GE.AND P1, PT, |R11|, 0.60000002384185791016, PT ;  /* 0x3f19999a0b00780b */ /* 0x000fe40003f26200 */
[----:B------:R-:W-:Y:S01]  /*28b0*/  FFMA R37, R37, R20, 0.5 ;  /* 0x3f00000025257423 */ /* 0x000fe20000000014 */
[----:B------:R-:W-:-:S04]  /*28c0*/  FFMA R7, R18, R8, -0.052303962409496307373 ;  /* 0xbd563cae12077423 */ /* 0x000fc80000000008 */
[----:B------:R-:W-:Y:S01]  /*28d0*/  FFMA R7, R18, R7, 0.1331529766321182251 ;  /* 0x3e08594112077423 */ /* 0x000fe20000000007 */
[----:B0-----:R-:W-:-:S03]  /*28e0*/  FFMA R29, R23, -2, R10 ;  /* 0xc0000000171d7823 */ /* 0x001fc6000000000a */
[C---:B------:R-:W-:Y:S02]  /*28f0*/  FFMA R7, R18.reuse, R7, -0.33332768082618713379 ;  /* 0xbeaaa9ed12077423 */ /* 0x040fe40000000007 */
[----:B------:R-:W-:Y:S02]  /*2900*/  FSEL R34, R29, 1, !P0 ;  /* 0x3f8000001d227808 */ /* 0x000fe40004000000 */
[----:B------:R-:W-:Y:S01]  /*2910*/  FFMA R18, R18, R7, RZ ;  /* 0x0000000712127223 */ /* 0x000fe200000000ff */
[----:B------:R-:W-:Y:S01]  /*2920*/  FMUL R7, R30, 0.10703222453594207764 ;  /* 0x3ddb33b61e077820 */ /* 0x000fe20000400000 */
[--C-:B------:R-:W-:Y:S02]  /*2930*/  LOP3.LUT R34, R34, 0x80000000, R11.reuse, 0xb8, !PT ;  /* 0x8000000022227812 */ /* 0x100fe400078eb80b */
[----:B------:R-:W-:Y:S01]  /*2940*/  @!P1 FFMA R34, R11, R18, R11 ;  /* 0x000000120b229223 */ /* 0x000fe2000000000b */
[----:B------:R-:W-:Y:S01]  /*2950*/  FMUL R18, R35, 0.035677410662174224854 ;  /* 0x3d12227a23127820 */ /* 0x000fe20000400000 */
[----:B------:R-:W-:Y:S01]  /*2960*/  FFMA R38, R7, R30, 0.79788458347320556641 ;  /* 0x3f4c422a07267423 */ /* 0x000fe2000000001e */
[----:B------:R-:W-:Y:S01]  /*2970*/  FFMA R7, -R9, R9, 1 ;  /* 0x3f80000009077423 */ /* 0x000fe20000000109 */
[----:B------:R-:W-:Y:S01]  /*2980*/  FFMA R39, -R34, R34, 1 ;  /* 0x3f80000022277423 */ /* 0x000fe20000000122 */
[-C--:B------:R-:W-:Y:S01]  /*2990*/  FFMA R18, R18, R35.reuse, 0.79788458347320556641 ;  /* 0x3f4c422a12127423 */ /* 0x080fe20000000023 */
[----:B------:R-:W-:Y:S01]  /*29a0*/  FADD R34, R34, 1 ;  /* 0x3f80000022227421 */ /* 0x000fe20000000000 */
[----:B------:R-:W-:Y:S01]  /*29b0*/  FMUL R38, R7, R38 ;  /* 0x0000002607267220 */ /* 0x000fe20000400000 */
[----:B------:R-:W-:Y:S01]  /*29c0*/  FMUL R7, R30, 0.5 ;  /* 0x3f0000001e077820 */ /* 0x000fe20000400000 */
[----:B------:R-:W-:Y:S01]  /*29d0*/  FMUL R18, R18, R35 ;  /* 0x0000002312127220 */ /* 0x000fe20000400000 */
[----:B------:R-:W-:Y:S01]  /*29e0*/  FMUL R39, R39, R40 ;  /* 0x0000002827277220 */ /* 0x000fe20000400000 */
[----:B------:R-:W-:Y:S01]  /*29f0*/  FMUL R40, R35, 0.5 ;  /* 0x3f00000023287820 */ /* 0x000fe20000400000 */
[----:B------:R-:W-:Y:S01]  /*2a00*/  FMUL R7, R7, R38 ;  /* 0x0000002607077220 */ /* 0x000fe20000400000 */
[C---:B------:R-:W-:Y:S01]  /*2a10*/  FMUL R11, |R18|.reuse, 2.8853900432586669922 ;  /* 0x4038aa3b120b7820 */ /* 0x040fe20000400200 */
[----:B------:R-:W-:Y:S01]  /*2a20*/  FADD R38, R9, 1 ;  /* 0x3f80000009267421 */ /* 0x000fe20000000000 */
[----:B------:R-:W-:Y:S01]  /*2a30*/  FSETP.GE.AND P3, PT, |R18|, 0.60000002384185791016, PT ;  /* 0x3f19999a1200780b */ /* 0x000fe20003f66200 */
[----:B------:R-:W-:Y:S01]  /*2a40*/  FMUL R39, R40, R39 ;  /* 0x0000002728277220 */ /* 0x000fe20000400000 */
[----:B------:R0:W1:Y:S01]  /*2a50*/  MUFU.EX2 R9, R11 ;  /* 0x0000000b00097308 */ /* 0x0000620000000800 */
[----:B------:R-:W-:Y:S01]  /*2a60*/  FFMA R38, R38, 0.5, R7 ;  /* 0x3f00000026267823 */ /* 0x000fe20000000007 */
[C---:B------:R-:W-:Y:S01]  /*2a70*/  FMUL R7, R18.reuse, R18 ;  /* 0x0000001212077220 */ /* 0x040fe20000400000 */
[----:B------:R-:W-:Y:S01]  /*2a80*/  FSETP.GE.AND P1, PT, |R18|, 9.010913848876953125, PT ;  /* 0x41102cb41200780b */ /* 0x000fe20003f26200 */
[----:B------:R-:W-:Y:S01]  /*2a90*/  FFMA R39, R34, 0.5, R39 ;  /* 0x3f00000022277823 */ /* 0x000fe20000000027 */
[----:B------:R-:W-:Y:S01]  /*2aa0*/  FMUL R38, R38, R13 ;  /* 0x0000000d26267220 */ /* 0x000fe20000400000 */
[----:B------:R-:W-:-:S02]  /*2ab0*/  FMUL R30, R37, R30 ;  /* 0x0000001e251e7220 */ /* 0x000fc40000400000 */
[----:B------:R-:W-:Y:S01]  /*2ac0*/  FMUL R39, R39, R22 ;  /* 0x0000001627277220 */ /* 0x000fe20000400000 */
[----:B------:R-:W-:Y:S01]  /*2ad0*/  FMUL R17, R38, R17 ;  /* 0x0000001126117220 */ /* 0x000fe20000400000 */
[----:B------:R-:W-:Y:S01]  /*2ae0*/  FFMA R38, R7, R8, -0.052303962409496307373 ;  /* 0xbd563cae07267423 */ /* 0x000fe20000000008 */
[----:B0-----:R-:W-:Y:S01]  /*2af0*/  SHF.R.U32.HI R11, RZ, 0x5, R0 ;  /* 0x00000005ff0b7819 */ /* 0x001fe20000011600 */
[----:B------:R-:W-:Y:S01]  /*2b00*/  FMUL R28, R39, R28 ;  /* 0x0000001c271c7220 */ /* 0x000fe20000400000 */
[----:B------:R-:W-:Y:S01]  /*2b10*/  FMUL R30, R30, R13 ;  /* 0x0000000d1e1e7220 */ /* 0x000fe20000400000 */
[----:B------:R-:W-:Y:S01]  /*2b20*/  FFMA R38, R7, R38, 0.1331529766321182251 ;  /* 0x3e08594107267423 */ /* 0x000fe20000000026 */
[----:B-1----:R-:W-:-:S03]  /*2b30*/  FADD R9, R9, 1 ;  /* 0x3f80000009097421 */ /* 0x002fc60000000000 */
[C---:B------:R-:W-:Y:S01]  /*2b40*/  FFMA R23, R7.reuse, R38, -0.33332768082618713379 ;  /* 0xbeaaa9ed07177423 */ /* 0x040fe20000000026 */
[----:B------:R-:W-:Y:S01]  /*2b50*/  FMUL R12, R30, UR5 ;  /* 0x000000051e0c7c20 */ /* 0x000fe20008400000 */
[----:B------:R0:W1:Y:S02]  /*2b60*/  MUFU.RCP R29, R9 ;  /* 0x00000009001d7308 */ /* 0x0000640000001000 */
[----:B------:R-:W-:Y:S01]  /*2b70*/  FFMA R23, R7, R23, RZ ;  /* 0x0000001707177223 */ /* 0x000fe200000000ff */
[----:B------:R-:W-:Y:S01]  /*2b80*/  IMAD.SHL.U32 R7, R11, 0x4, RZ ;  /* 0x000000040b077824 */ /* 0x000fe200078e00ff */
[----:B------:R-:W-:-:S03]  /*2b90*/  F2FP.BF16.F32.PACK_AB R12, RZ, R12 ;  /* 0x0000000cff0c723e */ /* 0x000fc600000010ff */
[----:B0-----:R-:W-:-:S05]  /*2ba0*/  VIADD R9, R7, 0x2 ;  /* 0x0000000207097836 */ /* 0x001fca0000000000 */
[----:B------:R-:W-:Y:S01]  /*2bb0*/  ISETP.GE.U32.AND P0, PT, R9, UR23, PT ;  /* 0x0000001709007c0c */ /* 0x000fe2000bf06070 */
[----:B-1----:R-:W-:-:S03]  /*2bc0*/  FFMA R29, R29, -2, R10 ;  /* 0xc00000001d1d7823 */ /* 0x002fc6000000000a */
[C---:B------:R-:W-:Y:S02]  /*2bd0*/  ISETP.GE.U32.OR P0, PT, R26.reuse, UR18, P0 ;  /* 0x000000121a007c0c */ /* 0x040fe40008706470 */
[----:B------:R-:W-:Y:S02]  /*2be0*/  FSEL R29, R29, 1, !P1 ;  /* 0x3f8000001d1d7808 */ /* 0x000fe40004800000 */
[----:B------:R-:W-:Y:S01]  /*2bf0*/  IADD3 R34, P1, PT, R26, R41, RZ ;  /* 0x000000291a227210 */ /* 0x000fe20007f3e0ff */
[----:B------:R-:W-:Y:S01]  /*2c00*/  FMUL R26, R28, UR5 ;  /* 0x000000051c1a7c20 */ /* 0x000fe20008400000 */
[--C-:B------:R-:W-:Y:S01]  /*2c10*/  LOP3.LUT R29, R29, 0x80000000, R18.reuse, 0xb8, !PT ;  /* 0x800000001d1d7812 */ /* 0x100fe200078eb812 */
[----:B------:R-:W-:Y:S01]  /*2c20*/  @!P3 FFMA R29, R18, R23, R18 ;  /* 0x00000017121db223 */ /* 0x000fe20000000012 */
[----:B------:R-:W-:Y:S01]  /*2c30*/  IADD3.X R23, PT, PT, RZ, R16, RZ, P1, !PT ;  /* 0x00000010ff177210 */ /* 0x000fe20000ffe4ff */
[----:B------:R-:W-:Y:S01]  /*2c40*/  FMUL R18, R17, UR5 ;  /* 0x0000000511127c20 */ /* 0x000fe20008400000 */
[----:B------:R-:W-:-:S03]  /*2c50*/  F2FP.BF16.F32.PACK_AB R26, RZ, R26 ;  /* 0x0000001aff1a723e */ /* 0x000fc600000010ff */
[C---:B------:R-:W-:Y:S02]  /*2c60*/  @!P0 LEA R42, P1, R34.reuse, UR8, 0x1 ;  /* 0x00000008222a8c11 */ /* 0x040fe4000f8208ff */
[----:B------:R-:W-:Y:S02]  /*2c70*/  F2FP.BF16.F32.PACK_AB R18, RZ, R18 ;  /* 0x00000012ff12723e */ /* 0x000fe400000010ff */
[C---:B------:R-:W-:Y:S02]  /*2c80*/  @!P0 LEA.HI.X R43, R34.reuse, UR9, R23, 0x1, P1 ;  /* 0x00000009222b8c11 */ /* 0x040fe400088f0c17 */
[----:B------:R-:W-:Y:S02]  /*2c90*/  @!P0 IADD3 R40, P1, PT, R34, UR31, RZ ;  /* 0x0000001f22288c10 */ /* 0x000fe4000ff3e0ff */
[----:B------:R-:W-:Y:S01]  /*2ca0*/  FMNMX R17, R36, |R17|, !PT ;  /* 0x4000001124117209 */ /* 0x000fe20007800000 */
[----:B------:R0:W-:Y:S01]  /*2cb0*/  @!P0 STG.E.U16 desc[UR28][R42.64], R18 ;  /* 0x000000122a008986 */ /* 0x0001e2000c10151c */
[----:B------:R-:W-:-:S02]  /*2cc0*/  @!P0 IADD3.X R37, PT, PT, R23, UR32, RZ, P1, !PT ;  /* 0x0000002017258c10 */ /* 0x000fc40008ffe4ff */
[----:B------:R-:W-:Y:S02]  /*2cd0*/  @!P0 LEA R38, P1, R40, UR8, 0x1 ;  /* 0x0000000828268c11 */ /* 0x000fe4000f8208ff */
[----:B------:R-:W-:Y:S02]  /*2ce0*/  FMNMX R17, |R28|, R17, !PT ;  /* 0x000000111c117209 */ /* 0x000fe40007800200 */
[----:B------:R-:W-:Y:S01]  /*2cf0*/  @!P0 LEA.HI.X R39, R40, UR9, R37, 0x1, P1 ;  /* 0x0000000928278c11 */ /* 0x000fe200088f0c25 */
[C---:B-----5:R-:W-:Y:S01]  /*2d00*/  FMUL R40, R27.reuse, 0.044714998453855514526 ;  /* 0x3d3727131b287820 */ /* 0x060fe20000400000 */
[----:B------:R-:W-:Y:S01]  /*2d10*/  FMUL R37, R27, 0.79788458347320556641 ;  /* 0x3f4c422a1b257820 */ /* 0x000fe20000400000 */
[----:B------:R-:W-:Y:S02]  /*2d20*/  FMNMX R17, |R30|, R17, !PT ;  /* 0x000000111e117209 */ /* 0x000fe40007800200 */
[----:B------:R-:W-:Y:S01]  /*2d30*/  FFMA R40, R40, R27, 1 ;  /* 0x3f80000028287423 */ /* 0x000fe2000000001b */
[----:B------:R1:W-:Y:S01]  /*2d40*/  @!P0 STG.E.U16 desc[UR28][R38.64], R26 ;  /* 0x0000001a26008986 */ /* 0x0003e2000c10151c */
[----:B0-----:R-:W-:-:S02]  /*2d50*/  PRMT R18, R18, 0x5410, R26 ;  /* 0x0000541012127816 */ /* 0x001fc4000000001a */
[----:B------:R-:W-:-:S04]  /*2d60*/  FMUL R40, R37, R40 ;  /* 0x0000002825287220 */ /* 0x000fc80000400000 */
[C---:B------:R-:W-:Y:S01]  /*2d70*/  FMUL R43, |R40|.reuse, 2.8853900432586669922 ;  /* 0x4038aa3b282b7820 */ /* 0x040fe20000400200 */
[C---:B------:R-:W-:Y:S01]  /*2d80*/  FMUL R41, R40.reuse, R40 ;  /* 0x0000002828297220 */ /* 0x040fe20000400000 */
[C---:B------:R-:W-:Y:S02]  /*2d90*/  FSETP.GE.AND P2, PT, |R40|.reuse, 0.60000002384185791016, PT ;  /* 0x3f19999a2800780b */ /* 0x040fe40003f46200 */
[----:B------:R-:W0:Y:S01]  /*2da0*/  MUFU.EX2 R42, R43 ;  /* 0x0000002b002a7308 */ /* 0x000e220000000800 */
[----:B-1----:R-:W-:Y:S01]  /*2db0*/  FFMA R38, R41, R8, -0.052303962409496307373 ;  /* 0xbd563cae29267423 */ /* 0x002fe20000000008 */
[----:B------:R-:W-:-:S03]  /*2dc0*/  FSETP.GE.AND P1, PT, |R40|, 9.010913848876953125, PT ;  /* 0x41102cb42800780b */ /* 0x000fc60003f26200 */
[----:B------:R-:W-:-:S04]  /*2dd0*/  FFMA R13, R41, R38, 0.1331529766321182251 ;  /* 0x3e085941290d7423 */ /* 0x000fc80000000026 */
[----:B------:R-:W-:-:S04]  /*2de0*/  FFMA R38, R41, R13, -0.33332768082618713379 ;  /* 0xbeaaa9ed29267423 */ /* 0x000fc8000000000d */
[----:B------:R-:W-:Y:S01]  /*2df0*/  FFMA R41, R41, R38, RZ ;  /* 0x0000002629297223 */ /* 0x000fe200000000ff */
[----:B------:R-:W-:Y:S01]  /*2e00*/  FMUL R38, R27, 0.035677410662174224854 ;  /* 0x3d12227a1b267820 */ /* 0x000fe20000400000 */
[----:B0-----:R-:W-:-:S03]  /*2e10*/  FADD R42, R42, 1 ;  /* 0x3f8000002a2a7421 */ /* 0x001fc60000000000 */
[-C--:B------:R-:W-:Y:S01]  /*2e20*/  FFMA R38, R38, R27.reuse, 0.79788458347320556641 ;  /* 0x3f4c422a26267423 */ /* 0x080fe2000000001b */
[----:B------:R-:W0:Y:S03]  /*2e30*/  MUFU.RCP R37, R42 ;  /* 0x0000002a00257308 */ /* 0x000e260000001000 */
[----:B------:R-:W-:Y:S01]  /*2e40*/  FMUL R13, R38, R27 ;  /* 0x0000001b260d7220 */ /* 0x000fe20000400000 */
[----:B------:R-:W-:-:S04]  /*2e50*/  FFMA R38, R29, R20, 0.5 ;  /* 0x3f0000001d267423 */ /* 0x000fc80000000014 */
[----:B------:R-:W-:Y:S01]  /*2e60*/  FMUL R35, R38, R35 ;  /* 0x0000002326237220 */ /* 0x000fe20000400000 */
[----:B------:R-:W-:-:S03]  /*2e70*/  FMUL R38, R13, R13 ;  /* 0x0000000d0d267220 */ /* 0x000fc60000400000 */
[----:B------:R-:W-:Y:S01]  /*2e80*/  FMUL R22, R35, R22 ;  /* 0x0000001623167220 */ /* 0x000fe20000400000 */
[----:B------:R-:W-:-:S04]  /*2e90*/  FFMA R29, R38, R8, -0.052303962409496307373 ;  /* 0xbd563cae261d7423 */ /* 0x000fc80000000008 */
[----:B------:R-:W-:Y:S01]  /*2ea0*/  FFMA R29, R38, R29, 0.1331529766321182251 ;  /* 0x3e085941261d7423 */ /* 0x000fe2000000001d */
[----:B0-----:R-:W-:-:S03]  /*2eb0*/  FFMA R37, R37, -2, R10 ;  /* 0xc000000025257823 */ /* 0x001fc6000000000a */
[C---:B------:R-:W-:Y:S02]  /*2ec0*/  FFMA R29, R38.reuse, R29, -0.33332768082618713379 ;  /* 0xbeaaa9ed261d7423 */ /* 0x040fe4000000001d */
[----:B------:R-:W-:Y:S02]  /*2ed0*/  FSEL R37, R37, 1, !P1 ;  /* 0x3f80000025257808 */ /* 0x000fe40004800000 */
[----:B------:R-:W-:Y:S01]  /*2ee0*/  FFMA R38, R38, R29, RZ ;  /* 0x0000001d26267223 */ /* 0x000fe200000000ff */
[----:B------:R-:W-:Y:S02]  /*2ef0*/  FSETP.GE.AND P1, PT, |R13|, 9.010913848876953125, PT ;  /* 0x41102cb40d00780b */ /* 0x000fe40003f26200 */
[--C-:B------:R-:W-:Y:S01]  /*2f00*/  LOP3.LUT R37, R37, 0x80000000, R40.reuse, 0xb8, !PT ;  /* 0x8000000025257812 */ /* 0x100fe200078eb828 */
[----:B------:R-:W-:Y:S01]  /*2f10*/  @!P2 FFMA R37, R40, R41, R40 ;  /* 0x000000292825a223 */ /* 0x000fe20000000028 */
[C---:B------:R-:W-:Y:S01]  /*2f20*/  FMUL R40, |R13|.reuse, 2.8853900432586669922 ;  /* 0x4038aa3b0d287820 */ /* 0x040fe20000400200 */
[----:B------:R-:W-:-:S03]  /*2f30*/  FSETP.GE.AND P2, PT, |R13|, 0.60000002384185791016, PT ;  /* 0x3f19999a0d00780b */ /* 0x000fc60003f46200 */
[----:B------:R-:W0:Y:S02]  /*2f40*/  MUFU.EX2 R41, R40 ;  /* 0x0000002800297308 */ /* 0x000e240000000800 */
[----:B0-----:R-:W-:-:S06]  /*2f50*/  FADD R41, R41, 1 ;  /* 0x3f80000029297421 */ /* 0x001fcc0000000000 */
[----:B------:R-:W0:Y:S02]  /*2f60*/  MUFU.RCP R39, R41 ;  /* 0x0000002900277308 */ /* 0x000e240000001000 */
[----:B0-----:R-:W-:-:S05]  /*2f70*/  FFMA R39, R39, -2, R10 ;  /* 0xc000000027277823 */ /* 0x001fca000000000a */
[----:B------:R-:W-:-:S04]  /*2f80*/  FSEL R40, R39, 1, !P1 ;  /* 0x3f80000027287808 */ /* 0x000fc80004800000 */
[--C-:B------:R-:W-:Y:S01]  /*2f90*/  LOP3.LUT R29, R40, 0x80000000, R13.reuse, 0xb8, !PT ;  /* 0x80000000281d7812 */ /* 0x100fe200078eb80d */
[----:B------:R-:W-:Y:S01]  /*2fa0*/  @!P2 FFMA R29, R13, R38, R13 ;  /* 0x000000260d1da223 */ /* 0x000fe2000000000d */
[----:B------:R-:W-:-:S03]  /*2fb0*/  FMUL R38, R33, 0.044714998453855514526 ;  /* 0x3d37271321267820 */ /* 0x000fc60000400000 */
[----:B------:R-:W-:Y:S01]  /*2fc0*/  FFMA R30, R29, R20, 0.5 ;  /* 0x3f0000001d1e7423 */ /* 0x000fe20000000014 */
[----:B------:R-:W-:Y:S01]  /*2fd0*/  FFMA R13, R38, R33, 1 ;  /* 0x3f800000260d7423 */ /* 0x000fe20000000021 */
[----:B------:R-:W-:-:S04]  /*2fe0*/  FMUL R38, R33, 0.79788458347320556641 ;  /* 0x3f4c422a21267820 */ /* 0x000fc80000400000 */
[----:B------:R-:W-:Y:S01]  /*2ff0*/  FMUL R13, R38, R13 ;  /* 0x0000000d260d7220 */ /* 0x000fe20000400000 */
[----:B------:R-:W-:-:S03]  /*3000*/  FMUL R38, R27, 0.10703222453594207764 ;  /* 0x3ddb33b61b267820 */ /* 0x000fc60000400000 */
[----:B------:R-:W-:Y:S01]  /*3010*/  FMUL R40, |R13|, 2.8853900432586669922 ;  /* 0x4038aa3b0d287820 */ /* 0x000fe20000400200 */
[----:B------:R-:W-:Y:S01]  /*3020*/  FFMA R35, R38, R27, 0.79788458347320556641 ;  /* 0x3f4c422a26237423 */ /* 0x000fe2000000001b */
[----:B------:R-:W-:Y:S02]  /*3030*/  FFMA R38, -R37, R37, 1 ;  /* 0x3f80000025267423 */ /* 0x000fe40000000125 */
[----:B------:R-:W0:Y:S02]  /*3040*/  MUFU.EX2 R36, R40 ;  /* 0x0000002800247308 */ /* 0x000e240000000800 */
[----:B------:R-:W-:Y:S01]  /*3050*/  FMUL R35, R38, R35 ;  /* 0x0000002326237220 */ /* 0x000fe20000400000 */
[----:B------:R-:W-:-:S04]  /*3060*/  FMUL R38, R27, 0.5 ;  /* 0x3f0000001b267820 */ /* 0x000fc80000400000 */
[----:B------:R-:W-:Y:S01]  /*3070*/  FMUL R35, R38, R35 ;  /* 0x0000002326237220 */ /* 0x000fe20000400000 */
[----:B------:R-:W-:-:S04]  /*3080*/  FADD R38, R37, 1 ;  /* 0x3f80000025267421 */ /* 0x000fc80000000000 */
[----:B------:R-:W-:Y:S01]  /*3090*/  FFMA R28, R38, 0.5, R35 ;  /* 0x3f000000261c7823 */ /* 0x000fe20000000023 */
[C---:B------:R-:W-:Y:S02]  /*30a0*/  @!P0 LEA R38, P1, R34.reuse, UR7, 0x1 ;  /* 0x0000000722268c11 */ /* 0x040fe4000f8208ff */
[----:B------:R-:W-:Y:S01]  /*30b0*/  @!P0 IADD3 R35, P2, PT, R34, UR31, RZ ;  /* 0x0000001f22238c10 */ /* 0x000fe2000ff5e0ff */
[----:B------:R-:W-:Y:S01]  /*30c0*/  FMUL R28, R28, R25 ;  /* 0x000000191c1c7220 */ /* 0x000fe20000400000 */
[----:B0-----:R-:W-:Y:S01]  /*30d0*/  FADD R36, R36, 1 ;  /* 0x3f80000024247421 */ /* 0x001fe20000000000 */
[----:B------:R-:W-:Y:S02]  /*30e0*/  @!P0 LEA.HI.X R39, R34, UR11, R23, 0x1, P1 ;  /* 0x0000000b22278c11 */ /* 0x000fe400088f0c17 */
[----:B------:R-:W-:Y:S01]  /*30f0*/  @!P0 IADD3.X R34, PT, PT, R23, UR32, RZ, P2, !PT ;  /* 0x0000002017228c10 */ /* 0x000fe200097fe4ff */
[----:B------:R-:W0:Y:S01]  /*3100*/  MUFU.RCP R37, R36 ;  /* 0x0000002400257308 */ /* 0x000e220000001000 */
[----:B------:R-:W-:Y:S01]  /*3110*/  @!P0 LEA R40, P1, R35, UR7, 0x1 ;  /* 0x0000000723288c11 */ /* 0x000fe2000f8208ff */
[----:B------:R-:W-:Y:S01]  /*3120*/  FMUL R19, R28, R19 ;  /* 0x000000131c137220 */ /* 0x000fe20000400000 */
[----:B------:R-:W-:Y:S01]  /*3130*/  FSETP.GE.AND P2, PT, |R13|, 0.60000002384185791016, PT ;  /* 0x3f19999a0d00780b */ /* 0x000fe20003f46200 */
[----:B------:R-:W-:Y:S01]  /*3140*/  @!P0 STG.E.U16 desc[UR28][R38.64], R12 ;  /* 0x0000000c26008986 */ /* 0x000fe2000c10151c */
[----:B------:R-:W-:Y:S01]  /*3150*/  @!P0 LEA.HI.X R41, R35, UR11, R34, 0x1, P1 ;  /* 0x0000000b23298c11 */ /* 0x000fe200088f0c22 */
[C---:B------:R-:W-:Y:S01]  /*3160*/  FMUL R34, R13.reuse, R13 ;  /* 0x0000000d0d227220 */ /* 0x040fe20000400000 */
[----:B------:R-:W-:-:S03]  /*3170*/  FSETP.GE.AND P1, PT, |R13|, 9.010913848876953125, PT ;  /* 0x41102cb40d00780b */ /* 0x000fc60003f26200 */
        /* <DEDUP_REMOVED lines=8> */
[C---:B------:R-:W-:Y:S01]  /*3200*/  FMUL R36, R33.reuse, 0.10703222453594207764 ;  /* 0x3ddb33b621247820 */ /* 0x040fe20000400000 */
[----:B------:R-:W-:-:S03]  /*3210*/  FMUL R34, R33, 0.035677410662174224854 ;  /* 0x3d12227a21227820 */ /* 0x000fc60000400000 */
[-C--:B------:R-:W-:Y:S01]  /*3220*/  FFMA R13, R36, R33.reuse, 0.79788458347320556641 ;  /* 0x3f4c422a240d7423 */ /* 0x080fe20000000021 */
        /* <DEDUP_REMOVED lines=8> */
[----:B------:R-:W-:Y:S01]  /*32b0*/  FSETP.GE.AND P1, PT, |R34|, 9.010913848876953125, PT ;  /* 0x41102cb42200780b */ /* 0x000fe20003f26200 */
[----:B------:R-:W0:Y:S02]  /*32c0*/  MUFU.EX2 R36, R37 ;  /* 0x0000002500247308 */ /* 0x000e240000000800 */
[----:B0-----:R-:W-:-:S06]  /*32d0*/  FADD R36, R36, 1 ;  /* 0x3f80000024247421 */ /* 0x001fcc0000000000 */
[----:B------:R0:W1:Y:S02]  /*32e0*/  MUFU.RCP R35, R36 ;  /* 0x0000002400237308 */ /* 0x0000640000001000 */
[----:B0-----:R-:W-:Y:S01]  /*32f0*/  FADD R36, R23, 1 ;  /* 0x3f80000017247421 */ /* 0x001fe20000000000 */
[----:B------:R-:W-:-:S03]  /*3300*/  IMAD.IADD R23, R0, 0x1, -R9 ;  /* 0x0000000100177824 */ /* 0x000fc600078e0a09 */
[----:B------:R-:W-:Y:S01]  /*3310*/  FFMA R36, R36, 0.5, R13 ;  /* 0x3f00000024247823 */ /* 0x000fe2000000000d */
[----:B------:R-:W-:Y:S01]  /*3320*/  MOV R13, 0x400 ;  /* 0x00000400000d7802 */ /* 0x000fe20000000f00 */
[----:B------:R-:W-:Y:S02]  /*3330*/  IMAD.SHL.U32 R23, R23, 0x4, RZ ;  /* 0x0000000417177824 */ /* 0x000fe400078e00ff */
[----:B-1----:R-:W-:Y:S01]  /*3340*/  FFMA R10, R35, -2, R10 ;  /* 0xc0000000230a7823 */ /* 0x002fe2000000000a */
[----:B------:R-:W-:Y:S01]  /*3350*/  FMUL R35, R34, R34 ;  /* 0x0000002222237220 */ /* 0x000fe20000400000 */
[----:B------:R-:W-:Y:S01]  /*3360*/  VIADD R13, R13, 0x20 ;  /* 0x000000200d0d7836 */ /* 0x000fe20000000000 */
[----:B------:R-:W-:Y:S02]  /*3370*/  LOP3.LUT R23, R23, 0x7c, RZ, 0xc0, !PT ;  /* 0x0000007c17177812 */ /* 0x000fe400078ec0ff */
[----:B------:R-:W-:Y:S01]  /*3380*/  FFMA R8, R35, R8, -0.052303962409496307373 ;  /* 0xbd563cae23087423 */ /* 0x000fe20000000008 */
[----:B------:R-:W-:Y:S01]  /*3390*/  FSEL R37, R10, 1, !P1 ;  /* 0x3f8000000a257808 */ /* 0x000fe20004800000 */
[----:B------:R-:W-:-:S02]  /*33a0*/  IMAD.SHL.U32 R10, R11, 0x8, RZ ;  /* 0x000000080b0a7824 */ /* 0x000fc400078e00ff */
[----:B------:R-:W-:Y:S01]  /*33b0*/  FFMA R8, R35, R8, 0.1331529766321182251 ;  /* 0x3e08594123087423 */ /* 0x000fe20000000008 */
[----:B------:R-:W-:Y:S01]  /*33c0*/  LOP3.LUT R37, R37, 0x80000000, R34, 0xb8, !PT ;  /* 0x8000000025257812 */ /* 0x000fe200078eb822 */
[----:B------:R-:W-:Y:S02]  /*33d0*/  IMAD.U32 R11, RZ, RZ, UR33 ;  /* 0x00000021ff0b7e24 */ /* 0x000fe4000f8e00ff */
[C---:B------:R-:W-:Y:S02]  /*33e0*/  FFMA R8, R35.reuse, R8, -0.33332768082618713379 ;  /* 0xbeaaa9ed23087423 */ /* 0x040fe40000000008 */
[----:B------:R-:W-:Y:S02]  /*33f0*/  IMAD R10, R10, UR31, R11 ;  /* 0x0000001f0a0a7c24 */ /* 0x000fe4000f8e020b */
[----:B------:R-:W-:Y:S02]  /*3400*/  FFMA R35, R35, R8, RZ ;  /* 0x0000000823237223 */ /* 0x000fe400000000ff */
[----:B------:R-:W0:Y:S01]  /*3410*/  S2R R8, SR_CgaCtaId ;  /* 0x0000000000087919 */ /* 0x000e220000008800 */
[----:B------:R-:W-:-:S02]  /*3420*/  VIADD R11, R10, UR33 ;  /* 0x000000210a0b7c36 */ /* 0x000fc40008000000 */
[----:B------:R-:W-:-:S04]  /*3430*/  @!P2 FFMA R37, R34, R35, R34 ;  /* 0x000000232225a223 */ /* 0x000fc80000000022 */
[----:B------:R-:W-:Y:S01]  /*3440*/  FFMA R34, R37, R20, 0.5 ;  /* 0x3f00000025227423 */ /* 0x000fe20000000014 */
[----:B------:R-:W-:Y:S02]  /*3450*/  IADD3 R10, P2, P3, R24, UR33, R11 ;  /* 0x00000021180a7c10 */ /* 0x000fe4000fb5e00b */
[----:B------:R-:W-:Y:S01]  /*3460*/  FMNMX R20, |R22|, R17, !PT ;  /* 0x0000001116147209 */ /* 0x000fe20007800200 */
[----:B------:R-:W-:Y:S01]  /*3470*/  FMUL R34, R34, R33 ;  /* 0x0000002122227220 */ /* 0x000fe20000400000 */
[----:B------:R-:W-:Y:S02]  /*3480*/  IADD3 R33, PT, PT, R7, 0x3, RZ ;  /* 0x0000000307217810 */ /* 0x000fe40007ffe0ff */
[----:B------:R-:W-:Y:S01]  /*3490*/  IADD3.X R29, PT, PT, RZ, UR34, R16, P2, P3 ;  /* 0x00000022ff1d7c10 */ /* 0x000fe200097e6410 */
[----:B------:R-:W-:Y:S01]  /*34a0*/  FMUL R11, R34, R21 ;  /* 0x00000015220b7220 */ /* 0x000fe20000400000 */
[----:B------:R-:W-:Y:S02]  /*34b0*/  ISETP.GE.U32.AND P1, PT, R33, UR23, PT ;  /* 0x0000001721007c0c */ /* 0x000fe4000bf26070 */
[----:B------:R-:W-:-:S02]  /*34c0*/  SHF.L.U32 R34, R2, 0x2, RZ ;  /* 0x0000000202227819 */ /* 0x000fc400000006ff */
[----:B------:R-:W-:Y:S01]  /*34d0*/  ISETP.GE.U32.OR P1, PT, R24, UR18, P1 ;  /* 0x0000001218007c0c */ /* 0x000fe20008f26470 */
[----:B------:R-:W-:Y:S01]  /*34e0*/  FMUL R24, R36, R21 ;  /* 0x0000001524187220 */ /* 0x000fe20000400000 */
[----:B------:R-:W-:Y:S02]  /*34f0*/  LOP3.LUT R9, R34, 0x7c, RZ, 0xc0, !PT ;  /* 0x0000007c22097812 */ /* 0x000fe400078ec0ff */
[----:B------:R-:W-:Y:S01]  /*3500*/  IADD3 R33, PT, PT, -R33, R0, RZ ;  /* 0x0000000021217210 */ /* 0x000fe20007ffe1ff */
[----:B------:R-:W-:-:S03]  /*3510*/  FMUL R24, R24, R15 ;  /* 0x0000000f18187220 */ /* 0x000fc60000400000 */
[----:B------:R-:W-:-:S04]  /*3520*/  SHF.L.U32 R33, R33, 0x2, RZ ;  /* 0x0000000221217819 */ /* 0x000fc800000006ff */
[----:B------:R-:W-:Y:S02]  /*3530*/  LOP3.LUT R33, R33, 0x7c, RZ, 0xc0, !PT ;  /* 0x0000007c21217812 */ /* 0x000fe400078ec0ff */
[----:B0-----:R-:W-:Y:S02]  /*3540*/  LEA R8, R8, R13, 0x18 ;  /* 0x0000000d08087211 */ /* 0x001fe400078ec0ff */
[----:B------:R-:W-:Y:S02]  /*3550*/  LOP3.LUT R13, RZ, R7, RZ, 0x33, !PT ;  /* 0x00000007ff0d7212 */ /* 0x000fe400078e33ff */
[C---:B------:R-:W-:Y:S02]  /*3560*/  @!P1 LEA R16, P4, R10.reuse, UR7, 0x1 ;  /* 0x000000070a109c11 */ /* 0x040fe4000f8808ff */
[----:B------:R-:W-:Y:S01]  /*3570*/  @!P1 IADD3 R15, P5, PT, R10, UR31, RZ ;  /* 0x0000001f0a0f9c10 */ /* 0x000fe2000ffbe0ff */
[----:B------:R-:W-:Y:S01]  /*3580*/  IMAD.IADD R21, R13, 0x1, R0 ;  /* 0x000000010d157824 */ /* 0x000fe200078e0200 */
[----:B------:R-:W-:-:S02]  /*3590*/  LOP3.LUT R13, R0, 0x1f, RZ, 0xc0, !PT ;  /* 0x0000001f000d7812 */ /* 0x000fc400078ec0ff */
[----:B------:R-:W-:Y:S01]  /*35a0*/  @!P1 LEA.HI.X R17, R10, UR11, R29, 0x1, P4 ;  /* 0x0000000b0a119c11 */ /* 0x000fe2000a0f0c1d */
[----:B------:R-:W-:Y:S02]  /*35b0*/  IMAD.SHL.U32 R21, R21, 0x4, RZ ;  /* 0x0000000415157824 */ /* 0x000fe400078e00ff */
[----:B------:R-:W-:-:S03]  /*35c0*/  IMAD R35, R13, 0x84, RZ ;  /* 0x000000840d237824 */ /* 0x000fc600078e02ff */
[----:B------:R-:W-:Y:S01]  /*35d0*/  LOP3.LUT R21, R21, 0x7c, RZ, 0xc0, !PT ;  /* 0x0000007c15157812 */ /* 0x000fe200078ec0ff */
[----:B------:R-:W-:-:S04]  /*35e0*/  IMAD.IADD R34, R35, 0x1, R8 ;  /* 0x0000000123227824 */ /* 0x000fc800078e0208 */
[C---:B------:R-:W-:Y:S01]  /*35f0*/  IMAD.IADD R9, R34.reuse, 0x1, R9 ;  /* 0x0000000122097824 */ /* 0x040fe200078e0209 */
[C---:B------:R-:W-:Y:S01]  /*3600*/  IADD3 R21, PT, PT, R34.reuse, R21, RZ ;  /* 0x0000001522157210 */ /* 0x040fe20007ffe0ff */
[C---:B------:R-:W-:Y:S02]  /*3610*/  IMAD.IADD R23, R34.reuse, 0x1, R23 ;  /* 0x0000000122177824 */ /* 0x040fe400078e0217 */
[----:B------:R-:W-:Y:S01]  /*3620*/  IMAD.IADD R33, R34, 0x1, R33 ;  /* 0x0000000122217824 */ /* 0x000fe200078e0221 */
[----:B------:R0:W-:Y:S04]  /*3630*/  STS [R9], R14 ;  /* 0x0000000e09007388 */ /* 0x0001e80000000800 */
[----:B------:R1:W-:Y:S04]  /*3640*/  STS [R21], R31 ;  /* 0x0000001f15007388 */ /* 0x0003e80000000800 */
[----:B------:R2:W-:Y:S01]  /*3650*/  STS [R23], R18 ;  /* 0x0000001217007388 */ /* 0x0005e20000000800 */
[----:B0-----:R-:W-:Y:S01]  /*3660*/  FMUL R14, R22, UR5 ;  /* 0x00000005160e7c20 */ /* 0x001fe20008400000 */
[----:B------:R-:W-:Y:S01]  /*3670*/  FMUL R22, R30, R27 ;  /* 0x0000001b1e167220 */ /* 0x000fe20000400000 */
[----:B------:R-:W-:-:S02]  /*3680*/  @!P1 LEA R30, P2, R10, UR8, 0x1 ;  /* 0x000000080a1e9c11 */ /* 0x000fc4000f8408ff */
[----:B------:R-:W-:Y:S01]  /*3690*/  @!P1 IADD3 R27, P3, PT, R10, UR31, RZ ;  /* 0x0000001f0a1b9c10 */ /* 0x000fe2000ff7e0ff */
[----:B------:R-:W-:Y:S01]  /*36a0*/  FMUL R22, R22, R25 ;  /* 0x0000001916167220 */ /* 0x000fe20000400000 */
[----:B-1----:R-:W-:Y:S02]  /*36b0*/  @!P1 LEA.HI.X R31, R10, UR9, R29, 0x1, P2 ;  /* 0x000000090a1f9c11 */ /* 0x002fe400090f0c1d */
[----:B------:R-:W-:Y:S02]  /*36c0*/  @!P1 IADD3.X R32, PT, PT, R29, UR32, RZ, P3, !PT ;  /* 0x000000201d209c10 */ /* 0x000fe40009ffe4ff */
[----:B------:R-:W-:Y:S02]  /*36d0*/  @!P1 LEA R28, P2, R27, UR8, 0x1 ;  /* 0x000000081b1c9c11 */ /* 0x000fe4000f8408ff */
[----:B------:R-:W-:Y:S02]  /*36e0*/  @!P1 IADD3.X R10, PT, PT, R29, UR32, RZ, P5, !PT ;  /* 0x000000201d0a9c10 */ /* 0x000fe4000affe4ff */
[----:B------:R-:W-:-:S02]  /*36f0*/  @!P1 LEA R36, P3, R15, UR7, 0x1 ;  /* 0x000000070f249c11 */ /* 0x000fc4000f8608ff */
[----:B------:R-:W-:Y:S01]  /*3700*/  @!P1 LEA.HI.X R29, R27, UR9, R32, 0x1, P2 ;  /* 0x000000091b1d9c11 */ /* 0x000fe200090f0c20 */
[----:B------:R-:W-:Y:S01]  /*3710*/  FMUL R27, R24, UR5 ;  /* 0x00000005181b7c20 */ /* 0x000fe20008400000 */
[----:B------:R-:W-:Y:S01]  /*3720*/  @!P1 LEA.HI.X R37, R15, UR11, R10, 0x1, P3 ;  /* 0x0000000b0f259c11 */ /* 0x000fe200098f0c0a */
[----:B------:R-:W-:Y:S01]  /*3730*/  FMUL R10, R19, UR5 ;  /* 0x00000005130a7c20 */ /* 0x000fe20008400000 */
[----:B------:R-:W-:Y:S01]  /*3740*/  F2FP.BF16.F32.PACK_AB R14, RZ, R14 ;  /* 0x0000000eff0e723e */ /* 0x000fe200000010ff */
[----:B------:R-:W-:Y:S01]  /*3750*/  FMUL R15, R22, UR5 ;  /* 0x00000005160f7c20 */ /* 0x000fe20008400000 */
[----:B------:R-:W-:Y:S02]  /*3760*/  F2FP.BF16.F32.PACK_AB R27, RZ, R27 ;  /* 0x0000001bff1b723e */ /* 0x000fe400000010ff */
[----:B------:R-:W-:Y:S01]  /*3770*/  F2FP.BF16.F32.PACK_AB R25, RZ, R10 ;  /* 0x0000000aff19723e */ /* 0x000fe200000010ff */
[----:B------:R-:W-:Y:S01]  /*3780*/  @!P0 STG.E.U16 desc[UR28][R40.64], R14 ;  /* 0x0000000e28008986 */ /* 0x000fe2000c10151c */
[----:B------:R-:W-:Y:S01]  /*3790*/  ISETP.GE.U32.AND P0, PT, R7, UR18, PT ;  /* 0x0000001207007c0c */ /* 0x000fe2000bf06070 */
[----:B------:R-:W-:Y:S01]  /*37a0*/  FMUL R10, R11, UR5 ;  /* 0x000000050b0a7c20 */ /* 0x000fe20008400000 */
[----:B--2---:R-:W-:-:S02]  /*37b0*/  PRMT R18, R25, 0x5410, R27 ;  /* 0x0000541019127816 */ /* 0x004fc4000000001b */
[----:B------:R-:W-:Y:S02]  /*37c0*/  PRMT R26, R25, 0x7610, R26 ;  /* 0x00007610191a7816 */ /* 0x000fe4000000001a */
[----:B------:R-:W-:Y:S01]  /*37d0*/  FMNMX R25, R20, |R19|, !PT ;  /* 0x4000001314197209 */ /* 0x000fe20007800000 */
[----:B------:R-:W-:Y:S01]  /*37e0*/  IMAD R19, R7, UR30, RZ ;  /* 0x0000001e07137c24 */ /* 0x000fe2000f8e02ff */
[----:B------:R-:W-:Y:S01]  /*37f0*/  PRMT R32, R27, 0x7610, R32 ;  /* 0x000076101b207816 */ /* 0x000fe20000000020 */
[----:B------:R-:W-:Y:S01]  /*3800*/  @!P1 STG.E.U16 desc[UR28][R30.64], R26 ;  /* 0x0000001a1e009986 */ /* 0x000fe2000c10151c */
[----:B------:R-:W-:Y:S02]  /*3810*/  F2FP.BF16.F32.PACK_AB R15, RZ, R15 ;  /* 0x0000000fff0f723e */ /* 0x000fe400000010ff */
[----:B------:R-:W-:Y:S01]  /*3820*/  F2FP.BF16.F32.PACK_AB R10, RZ, R10 ;  /* 0x0000000aff0a723e */ /* 0x000fe200000010ff */
[----:B------:R-:W-:Y:S01]  /*3830*/  @!P1 STG.E.U16 desc[UR28][R28.64], R32 ;  /* 0x000000201c009986 */ /* 0x000fe2000c10151c */
[----:B------:R-:W-:Y:S01]  /*3840*/  FMNMX R27, |R24|, R25, !PT ;  /* 0x00000019181b7209 */ /* 0x000fe20007800200 */
[----:B------:R-:W-:-:S02]  /*3850*/  IMAD.WIDE.U32 R24, R7, UR25, RZ ;  /* 0x0000001907187c25 */ /* 0x000fc4000f8e00ff */
[----:B------:R-:W-:Y:S01]  /*3860*/  @!P1 STG.E.U16 desc[UR28][R16.64], R15 ;  /* 0x0000000f10009986 */ /* 0x000fe2000c10151c */
[----:B------:R-:W-:Y:S01]  /*3870*/  FMNMX R22, |R22|, R27, !PT ;  /* 0x0000001b16167209 */ /* 0x000fe20007800200 */
[----:B------:R-:W-:Y:S02]  /*3880*/  IMAD.MOV.U32 R20, RZ, RZ, R24 ;  /* 0x000000ffff147224 */ /* 0x000fe400078e0018 */
[----:B------:R0:W-:Y:S01]  /*3890*/  STS [R33], R18 ;  /* 0x0000001221007388 */ /* 0x0001e20000000800 */
[----:B------:R-:W-:Y:S02]  /*38a0*/  FMNMX R11, |R11|, R22, !PT ;  /* 0x000000160b0b7209 */ /* 0x000fe40007800200 */
[----:B------:R-:W-:Y:S01]  /*38b0*/  SHF.R.U32.HI R22, RZ, 0x5, R0 ;  /* 0x00000005ff167819 */ /* 0x000fe20000011600 */
[----:B------:R1:W-:Y:S01]  /*38c0*/  @!P1 STG.E.U16 desc[UR28][R36.64], R10 ;  /* 0x0000000a24009986 */ /* 0x0003e2000c10151c */
[----:B0-----:R-:W-:Y:S01]  /*38d0*/  IADD3 R18, PT, PT, R25, R19, RZ ;  /* 0x0000001319127210 */ /* 0x001fe20007ffe0ff */
        /* <DEDUP_REMOVED lines=13> */
[----:B------:R-:W-:Y:S01]  /*39b0*/  IMAD R27, R22, 0x10, R35 ;  /* 0x00000010161b7824 */ /* 0x000fe200078e0223 */
[----:B------:R-:W-:Y:S01]  /*39c0*/  IADD3 R19, PT, PT, -R7, UR18, -R24 ;  /* 0x0000001207137c10 */ /* 0x000fe2000fffe918 */
[----:B------:R-:W-:Y:S01]  /*39d0*/  IMAD.MOV.U32 R32, RZ, RZ, R20 ;  /* 0x000000ffff207224 */ /* 0x000fe200078e0014 */
[----:B------:R-:W-:Y:S01]  /*39e0*/  MOV R26, R2 ;  /* 0x00000002001a7202 */ /* 0x000fe20000000f00 */
[----:B------:R-:W-:Y:S01]  /*39f0*/  IMAD.MOV.U32 R29, RZ, RZ, R18 ;  /* 0x000000ffff1d7224 */ /* 0x000fe200078e0012 */
[----:B------:R-:W-:Y:S02]  /*3a00*/  IADD3 R27, PT, PT, R27, 0x8, R8 ;  /* 0x000000081b1b7810 */ /* 0x000fe40007ffe008 */
[----:B------:R-:W-:-:S07]  /*3a10*/  IADD3 R28, PT, PT, -R19, RZ, RZ ;  /* 0x000000ff131c7210 */ /* 0x000fce0007ffe1ff */
.L_x_9402:
[C---:B---3--:R-:W-:Y:S01]  /*3a20*/  LOP3.LUT R17, R26.reuse, 0x1f, RZ, 0xc0, !PT ;  /* 0x0000001f1a117812 */ /* 0x048fe200078ec0ff */
[C---:B------:R-:W-:Y:S01]  /*3a30*/  VIADD R25, R26.reuse, 0xffffffff ;  /* 0xffffffff1a197836 */ /* 0x040fe20000000000 */
[C---:B-1----:R-:W-:Y:S01]  /*3a40*/  IADD3 R37, PT, PT, R26.reuse, 0x1e, RZ ;  /* 0x0000001e1a257810 */ /* 0x042fe20007ffe0ff */
        /* <DEDUP_REMOVED lines=13> */
[----:B------:R-:W-:-:S04]  /*3b20*/  @!P4 LEA R16, P5, R17, UR10, 0x2 ;  /* 0x0000000a1110cc11 */ /* 0x000fc8000f8a10ff */
[----:B------:R-:W-:Y:S02]  /*3b30*/  @!P4 LEA.HI.X R17, R17, UR4, R30, 0x2, P5 ;  /* 0x000000041111cc11 */ /* 0x000fe4000a8f141e */
[----:B------:R-:W2:Y:S04]  /*3b40*/  @!P2 LDS R30, [R27] ;  /* 0x000000001b1ea984 */ /* 0x000ea80000000800 */
        /* <DEDUP_REMOVED lines=11> */
[----:B------:R-:W-:Y:S02]  /*3c00*/  IADD3 R29, P5, PT, R34, UR25, RZ ;  /* 0x00000019221d7c10 */ /* 0x000fe4000ffbe0ff */
[----:B------:R-:W-:Y:S01]  /*3c10*/  @!P2 IADD3 R37, P4, PT, R37, R34, RZ ;  /* 0x000000222525a210 */ /* 0x000fe20007f9e0ff */
[----:B-1----:R3:W-:Y:S01]  /*3c20*/  @!P3 STG.E desc[UR28][R38.64], R41 ;  /* 0x000000292600b986 */ /* 0x0027e2000c10191c */
[----:B------:R-:W-:-:S02]  /*3c30*/  IADD3.X R25, PT, PT, R32, UR30, RZ, P5, !PT ;  /* 0x0000001e20197c10 */ /* 0x000fc4000affe4ff */
[----:B------:R-:W-:Y:S02]  /*3c40*/  @!P2 IADD3.X R32, PT, PT, RZ, R32, RZ, P4, !PT ;  /* 0x00000020ff20a210 */ /* 0x000fe400027fe4ff */
[C---:B------:R-:W-:Y:S02]  /*3c50*/  @!P2 LEA R36, P3, R37.reuse, UR10, 0x2 ;  /* 0x0000000a2524ac11 */ /* 0x040fe4000f8610ff */
[C---:B0-----:R-:W-:Y:S02]  /*3c60*/  @!P1 IADD3 R17, P5, PT, R26.reuse, R29, RZ ;  /* 0x0000001d1a119210 */ /* 0x041fe40007fbe0ff */
[----:B------:R-:W-:Y:S02]  /*3c70*/  @!P2 LEA.HI.X R37, R37, UR4, R32, 0x2, P3 ;  /* 0x000000042525ac11 */ /* 0x000fe400098f1420 */
[----:B------:R-:W-:Y:S01]  /*3c80*/  @!P1 LEA R16, P4, R17, UR10, 0x2 ;  /* 0x0000000a11109c11 */ /* 0x000fe2000f8810ff */
[----:B------:R-:W-:Y:S01]  /*3c90*/  @!P1 IMAD.X R34, RZ, RZ, R25, P5 ;  /* 0x000000ffff229224 */ /* 0x000fe200028e0619 */
[----:B------:R-:W-:Y:S01]  /*3ca0*/  IADD3 R26, PT, PT, R26, 0x1f, RZ ;  /* 0x0000001f1a1a7810 */ /* 0x000fe20007ffe0ff */
[----:B--2---:R3:W-:Y:S01]  /*3cb0*/  @!P2 STG.E desc[UR28][R36.64], R30 ;  /* 0x0000001e2400a986 */ /* 0x0047e2000c10191c */
[----:B------:R-:W-:-:S02]  /*3cc0*/  ISETP.NE.AND P2, PT, R28, RZ, PT ;  /* 0x000000ff1c00720c */ /* 0x000fc40003f45270 */
[----:B------:R-:W-:-:S05]  /*3cd0*/  @!P1 LEA.HI.X R17, R17, UR4, R34, 0x2, P4 ;  /* 0x0000000411119c11 */ /* 0x000fca000a0f1422 */
[----:B----4-:R3:W-:Y:S01]  /*3ce0*/  @!P1 STG.E desc[UR28][R16.64], R31 ;  /* 0x0000001f10009986 */ /* 0x0107e2000c10191c */
[----:B------:R-:W-:-:S04]  /*3cf0*/  IADD3 R32, P1, PT, R29, UR25, RZ ;  /* 0x000000191d207c10 */ /* 0x000fc8000ff3e0ff */
[----:B------:R-:W-:Y:S01]  /*3d00*/  IADD3.X R29, PT, PT, R25, UR30, RZ, P1, !PT ;  /* 0x0000001e191d7c10 */ /* 0x000fe20008ffe4ff */
[----:B------:R-:W-:Y:S08]  /*3d10*/  @P2 BRA `(.L_x_9402) ;  /* 0xfffffffc00402947 */ /* 0x000ff0000383ffff */
.L_x_9401:
[----:B------:R-:W-:Y:S05]  /*3d20*/  BSYNC.RECONVERGENT B1 ;  /* 0x0000000000017941 */ /* 0x000fea0003800200 */
.L_x_9400:
[----:B------:R-:W-:Y:S05]  /*3d30*/  @!P0 BRA `(.L_x_9399) ;  /* 0x00000000004c8947 */ /* 0x000fea0003800000 */
[----:B---3--:R-:W-:Y:S02]  /*3d40*/  IMAD R16, R22, 0x10, R35 ;  /* 0x0000001016107824 */ /* 0x008fe400078e0223 */
[----:B------:R-:W-:-:S03]  /*3d50*/  IMAD.MOV R24, RZ, RZ, -R24 ;  /* 0x000000ffff187224 */ /* 0x000fc600078e0a18 */
[----:B------:R-:W-:-:S05]  /*3d60*/  LEA R19, R19, R16, 0x2 ;  /* 0x0000001013137211 */ /* 0x000fca00078e10ff */
[----:B------:R-:W-:-:S07]  /*3d70*/  IMAD.IADD R19, R8, 0x1, R19 ;  /* 0x0000000108137824 */ /* 0x000fce00078e0213 */
.L_x_9403:
[----:B------:R-:W-:Y:S01]  /*3d80*/  LOP3.LUT R27, R26, 0x1f, RZ, 0xc0, !PT ;  /* 0x0000001f1a1b7812 */ /* 0x000fe200078ec0ff */
[----:B------:R-:W-:-:S03]  /*3d90*/  VIADD R24, R24, 0x1 ;  /* 0x0000000118187836 */ /* 0x000fc60000000000 */
[----:B------:R-:W-:-:S13]  /*3da0*/  ISETP.GE.U32.AND P0, PT, R27, UR23, PT ;  /* 0x000000171b007c0c */ /* 0x000fda000bf06070 */
[----:B0-----:R0:W2:Y:S01]  /*3db0*/  @!P0 LDS R25, [R19] ;  /* 0x0000000013198984 */ /* 0x0010a20000000800 */
[----:B------:R-:W-:-:S04]  /*3dc0*/  @!P0 IADD3 R17, P1, PT, R27, R32, RZ ;  /* 0x000000201b118210 */ /* 0x000fc80007f3e0ff */
[----:B------:R-:W-:Y:S02]  /*3dd0*/  @!P0 IADD3.X R26, PT, PT, RZ, R29, RZ, P1, !PT ;  /* 0x0000001dff1a8210 */ /* 0x000fe40000ffe4ff */
[----:B------:R-:W-:Y:S02]  /*3de0*/  @!P0 LEA R16, P1, R17, UR10, 0x2 ;  /* 0x0000000a11108c11 */ /* 0x000fe4000f8210ff */
[----:B0-----:R-:W-:Y:S02]  /*3df0*/  IADD3 R19, PT, PT, R19, 0x4, RZ ;  /* 0x0000000413137810 */ /* 0x001fe40007ffe0ff */
[----:B------:R-:W-:Y:S01]  /*3e00*/  @!P0 LEA.HI.X R17, R17, UR4, R26, 0x2, P1 ;  /* 0x0000000411118c11 */ /* 0x000fe200088f141a */
[----:B------:R-:W-:Y:S01]  /*3e10*/  VIADD R26, R27, 0x1f ;  /* 0x0000001f1b1a7836 */ /* 0x000fe20000000000 */
[----:B------:R-:W-:-:S03]  /*3e20*/  ISETP.NE.AND P1, PT, R24, RZ, PT ;  /* 0x000000ff1800720c */ /* 0x000fc60003f25270 */
[----:B--2---:R0:W-:Y:S01]  /*3e30*/  @!P0 STG.E desc[UR28][R16.64], R25 ;  /* 0x0000001910008986 */ /* 0x0041e2000c10191c */
[----:B------:R-:W-:-:S04]  /*3e40*/  IADD3 R32, P0, PT, R32, UR25, RZ ;  /* 0x0000001920207c10 */ /* 0x000fc8000ff1e0ff */
[----:B------:R-:W-:-:S05]  /*3e50*/  IADD3.X R29, PT, PT, R29, UR30, RZ, P0, !PT ;  /* 0x0000001e1d1d7c10 */ /* 0x000fca00087fe4ff */
[----:B------:R-:W-:Y:S05]  /*3e60*/  @P1 BRA `(.L_x_9403) ;  /* 0xfffffffc00c41947 */ /* 0x000fea000383ffff */
.L_x_9399:
[----:B------:R-:W-:Y:S05]  /*3e70*/  BSYNC.RECONVERGENT B0 ;  /* 0x0000000000007941 */ /* 0x000fea0003800200 */
.L_x_9398:
        /* <DEDUP_REMOVED lines=17> */
[----:B-1----:R-:W-:Y:S02]  /*3f90*/  IMAD.U32 R10, RZ, RZ, UR18 ;  /* 0x00000012ff0a7e24 */ /* 0x002fe4000f8e00ff */
[----:B------:R-:W-:Y:S01]  /*3fa0*/  IMAD.MOV.U32 R12, RZ, RZ, RZ ;  /* 0x000000ffff0c7224 */ /* 0x000fe200078e00ff */
[----:B------:R-:W-:Y:S02]  /*3fb0*/  ISETP.GT.U32.AND P2, PT, R3, -0x4, PT ;  /* 0xfffffffc0300780c */ /* 0x000fe40003f44070 */
[----:B------:R-:W-:-:S04]  /*3fc0*/  LOP3.LUT R10, R10, 0x3, RZ, 0xc0, !PT ;  /* 0x000000030a0a7812 */ /* 0x000fc800078ec0ff */
[----:B------:R-:W-:Y:S01]  /*3fd0*/  ISETP.NE.AND P0, PT, R10, RZ, PT ;  /* 0x000000ff0a00720c */ /* 0x000fe20003f05270 */
[C---:B--2---:R-:W-:Y:S02]  /*3fe0*/  IMAD R6, R14.reuse, UR7, RZ ;  /* 0x000000070e067c24 */ /* 0x044fe4000f8e02ff */
[----:B------:R-:W-:-:S04]  /*3ff0*/  IMAD.WIDE.U32 R4, R14, UR6, RZ ;  /* 0x000000060e047c25 */ /* 0x000fc8000f8e00ff */
[----:B------:R-:W-:Y:S01]  /*4000*/  IMAD R9, R15, UR6, R6 ;  /* 0x000000060f097c24 */ /* 0x000fe2000f8e0206 */
[----:B------:R-:W-:-:S04]  /*4010*/  LEA R3, P1, R4, UR10, 0x1 ;  /* 0x0000000a04037c11 */ /* 0x000fc8000f8208ff */
[----:B------:R-:W-:-:S04]  /*4020*/  IADD3 R9, PT, PT, R5, R9, RZ ;  /* 0x0000000905097210 */ /* 0x000fc80007ffe0ff */
[----:B------:R-:W-:Y:S01]  /*4030*/  LEA.HI.X R9, R4, UR4, R9, 0x1, P1 ;  /* 0x0000000404097c11 */ /* 0x000fe200088f0c09 */
[----:B------:R-:W-:Y:S06]  /*4040*/  @P2 BRA `(.L_x_9407) ;  /* 0x0000000000d02947 */ /* 0x000fec0003800000 */
[----:B------:R-:W-:Y:S01]  /*4050*/  IMAD R19, R22, 0x10, R35 ;  /* 0x0000001016137824 */ /* 0x000fe200078e0223 */
[----:B------:R-:W-:-:S04]  /*4060*/  IADD3 R12, PT, PT, -R7, UR18, -R10 ;  /* 0x00000012070c7c10 */ /* 0x000fc8000fffe90a */
[----:B------:R-:W-:Y:S02]  /*4070*/  IADD3 R19, PT, PT, R19, 0x8, R8 ;  /* 0x0000000813137810 */ /* 0x000fe40007ffe008 */
[----:B------:R-:W-:-:S07]  /*4080*/  IADD3 R21, PT, PT, -R12, RZ, RZ ;  /* 0x000000ff0c157210 */ /* 0x000fce0007ffe1ff */
.L_x_9408:
[C---:B0-----:R-:W-:Y:S01]  /*4090*/  VIADD R4, R2.reuse, 0xffffffff ;  /* 0xffffffff02047836 */ /* 0x041fe20000000000 */
[C---:B------:R-:W-:Y:S01]  /*40a0*/  IADD3 R5, PT, PT, R2.reuse, 0x1e, RZ ;  /* 0x0000001e02057810 */ /* 0x040fe20007ffe0ff */
[C---:B------:R-:W-:Y:S01]  /*40b0*/  VIADD R6, R2.reuse, 0x1d ;  /* 0x0000001d02067836 */ /* 0x040fe20000000000 */
[----:B------:R-:W-:Y:S01]  /*40c0*/  LOP3.LUT R7, R2, 0x1f, RZ, 0xc0, !PT ;  /* 0x0000001f02077812 */ /* 0x000fe200078ec0ff */
[----:B------:R-:W-:Y:S01]  /*40d0*/  VIADD R21, R21, 0x4 ;  /* 0x0000000415157836 */ /* 0x000fe20000000000 */
[----:B------:R-:W-:Y:S02]  /*40e0*/  LOP3.LUT R15, R4, 0x1f, RZ, 0xc0, !PT ;  /* 0x0000001f040f7812 */ /* 0x000fe400078ec0ff */
[----:B0--3--:R-:W-:Y:S02]  /*40f0*/  LOP3.LUT R17, R5, 0x1f, RZ, 0xc0, !PT ;  /* 0x0000001f05117812 */ /* 0x009fe400078ec0ff */
        /* <DEDUP_REMOVED lines=23> */
[----:B------:R-:W-:-:S02]  /*4270*/  IADD3 R31, P6, PT, R20, UR25, RZ ;  /* 0x00000019141f7c10 */ /* 0x000fc4000ffde0ff */
[----:B------:R-:W-:Y:S02]  /*4280*/  @!P2 IADD3.X R15, PT, PT, RZ, R18, RZ, P5, !PT ;  /* 0x00000012ff0fa210 */ /* 0x000fe40002ffe4ff */
[----:B------:R-:W-:Y:S02]  /*4290*/  @!P2 LEA R14, P5, R16, R3, 0x2 ;  /* 0x00000003100ea211 */ /* 0x000fe400078a10ff */
        /* <DEDUP_REMOVED lines=15> */
.L_x_9407:
[----:B------:R-:W-:Y:S05]  /*4390*/  BSYNC.RECONVERGENT B1 ;  /* 0x0000000000017941 */ /* 0x000fea0003800200 */
.L_x_9406:
[----:B------:R-:W-:Y:S05]  /*43a0*/  @!P0 BRA `(.L_x_9405) ;  /* 0x00000000004c8947 */ /* 0x000fea0003800000 */
[----:B0-----:R-:W-:Y:S02]  /*43b0*/  IMAD R5, R22, 0x10, R35 ;  /* 0x0000001016057824 */ /* 0x001fe400078e0223 */
[----:B------:R-:W-:-:S03]  /*43c0*/  IMAD.MOV R10, RZ, RZ, -R10 ;  /* 0x000000ffff0a7224 */ /* 0x000fc600078e0a0a */
[----:B------:R-:W-:-:S05]  /*43d0*/  LEA R5, R12, R5, 0x2 ;  /* 0x000000050c057211 */ /* 0x000fca00078e10ff */
[----:B------:R-:W-:-:S07]  /*43e0*/  IMAD.IADD R8, R8, 0x1, R5 ;  /* 0x0000000108087824 */ /* 0x000fce00078e0205 */
.L_x_9409:
[----:B------:R-:W-:Y:S01]  /*43f0*/  LOP3.LUT R15, R2, 0x1f, RZ, 0xc0, !PT ;  /* 0x0000001f020f7812 */ /* 0x000fe200078ec0ff */
[----:B------:R-:W-:-:S03]  /*4400*/  VIADD R10, R10, 0x1 ;  /* 0x000000010a0a7836 */ /* 0x000fc60000000000 */
[----:B------:R-:W-:-:S13]  /*4410*/  ISETP.GE.U32.AND P0, PT, R15, UR23, PT ;  /* 0x000000170f007c0c */ /* 0x000fda000bf06070 */
[----:B----4-:R0:W1:Y:S01]  /*4420*/  @!P0 LDS R7, [R8] ;  /* 0x0000000008078984 */ /* 0x0100620000000800 */
[----:B------:R-:W-:-:S04]  /*4430*/  @!P0 IADD3 R2, P1, PT, R15, R20, RZ ;  /* 0x000000140f028210 */ /* 0x000fc80007f3e0ff */
[----:B------:R-:W-:Y:S02]  /*4440*/  @!P0 IADD3.X R5, PT, PT, RZ, R18, RZ, P1, !PT ;  /* 0x00000012ff058210 */ /* 0x000fe40000ffe4ff */
[----:B------:R-:W-:Y:S02]  /*4450*/  @!P0 LEA R4, P1, R2, R3, 0x2 ;  /* 0x0000000302048211 */ /* 0x000fe400078210ff */
        /* <DEDUP_REMOVED lines=8> */
.L_x_9405:
[----:B------:R-:W-:Y:S05]  /*44e0*/  BSYNC.RECONVERGENT B0 ;  /* 0x0000000000007941 */ /* 0x000fea0003800200 */
.L_x_9404:
        /* <DEDUP_REMOVED lines=8> */
[----:B------:R-:W1:Y:S01]  /*4570*/  @!P0 S2R R8, SR_CgaCtaId ;  /* 0x0000000000088919 */ /* 0x000e620000008800 */
[----:B0---4-:R-:W-:Y:S02]  /*4580*/  @!P0 MOV R7, 0x400 ;  /* 0x0000040000078802 */ /* 0x011fe40000000f00 */
[----:B-----5:R-:W-:-:S05]  /*4590*/  FMNMX R2, R11, R2, !PT ;  /* 0x000000020b027209 */ /* 0x020fca0007800000 */
[----:B--2---:R-:W0:Y:S01]  /*45a0*/  SHFL.DOWN PT, R3, R2, 0x8, 0x1f ;  /* 0x09001f0002037f89 */ /* 0x004e2200000e0000 */
        /* <DEDUP_REMOVED lines=27> */
.L_x_9418:
[----:B------:R-:W-:Y:S02]  /*4760*/  ISETP.NE.AND P0, PT, R0, RZ, PT ;  /* 0x000000ff0000720c */ /* 0x000fe40003f05270 */
[----:B-1----:R-:W-:-:S11]  /*4770*/  FMNMX R5, R4, R5, !PT ;  /* 0x0000000504057209 */ /* 0x002fd60007800000 */
[----:B------:R-:W-:Y:S05]  /*4780*/  @P0 BRA `(.L_x_9411) ;  /* 0x0000000000080947 */ /* 0x000fea0003800000 */
[----:B------:R-:W1:Y:S02]  /*4790*/  LDC.64 R2, c[0x0][0x3a8] ;  /* 0x0000ea00ff027b82 */ /* 0x000e640000000a00 */
[----:B-1----:R1:W-:Y:S02]  /*47a0*/  REDG.E.MAX.S32.STRONG.GPU desc[UR28][R2.64], R5 ;  /* 0x000000050200798e */ /* 0x0023e4000d12e31c */
.L_x_9411:
[----:B------:R-:W-:Y:S05]  /*47b0*/  BSYNC B0 ;  /* 0x0000000000007941 */ /* 0x000fea0003800000 */
.L_x_9410:
        /* <DEDUP_REMOVED lines=10> */
[----:B0---4-:R-:W-:-:S07]  /*4860*/  MOV R7, 0x4880 ;  /* 0x0000488000077802 */ /* 0x011fce0000000f00 */
[----:B-123--:R-:W-:Y:S05]  /*4870*/  CALL.REL.NOINC `($__internal_289_$__cuda_sm20_rcp_rn_f32_slowpath) ;  /* 0x0000000400987944 */ /* 0x00efea0003c00000 */
[----:B------:R-:W-:Y:S05]  /*4880*/  BRA `(.L_x_9414) ;  /* 0x0000000000147947 */ /* 0x000fea0003800000 */
.L_x_9413:
[----:B012-4-:R-:W0:Y:S01]  /*4890*/  MUFU.RCP R5, UR5 ;  /* 0x0000000500057d08 */ /* 0x017e220008001000 */
[----:B------:R-:W-:-:S04]  /*48a0*/  IMAD.U32 R0, RZ, RZ, UR5 ;  /* 0x00000005ff007e24 */ /* 0x000fc8000f8e00ff */
[----:B0-----:R-:W-:-:S04]  /*48b0*/  FFMA R0, R5, R0, -1 ;  /* 0xbf80000005007423 */ /* 0x001fc80000000000 */
[----:B------:R-:W-:-:S04]  /*48c0*/  FADD.FTZ R0, -R0, -RZ ;  /* 0x800000ff00007221 */ /* 0x000fc80000010100 */
[----:B------:R-:W-:-:S07]  /*48d0*/  FFMA R5, R5, R0, R5 ;  /* 0x0000000005057223 */ /* 0x000fce0000000005 */
.L_x_9414:
[----:B------:R-:W0:Y:S02]  /*48e0*/  LDC.64 R2, c[0x0][0x3b0] ;  /* 0x0000ec00ff027b82 */ /* 0x000e240000000a00 */
[----:B0-----:R-:W-:Y:S01]  /*48f0*/  STG.E desc[UR28][R2.64], R5 ;  /* 0x0000000502007986 */ /* 0x001fe2000c10191c */
[----:B------:R-:W-:Y:S05]  /*4900*/  EXIT ;  /* 0x000000000000794d */ /* 0x000fea0003800000 */
.L_x_9412:
[----:B------:R-:W-:Y:S02]  /*4910*/  HFMA2 R7, -RZ, RZ, 0, 2.384185791015625e-07 ;  /* 0x00000004ff077431 */ /* 0x000fe400000001ff */
[----:B------:R-:W-:Y:S02]  /*4920*/  IMAD.MOV.U32 R9, RZ, RZ, 0x1f ;  /* 0x0000001fff097424 */ /* 0x000fe400078e00ff */
[----:B------:R-:W-:-:S07]  /*4930*/  IMAD.MOV.U32 R6, RZ, RZ, -0x1 ;  /* 0xffffffffff067424 */ /* 0x000fce00078e00ff */
[----:B01-3--:R-:W-:Y:S05]  /*4940*/  WARPSYNC.COLLECTIVE R6, `(.L_x_9415) ;  /* 0x0000000006087348 */ /* 0x00bfea0003c00000 */
[----:B-1----:R1:W2:Y:S02]  /*4950*/  SHFL.DOWN P0, R5, R2, R7, R9 ;  /* 0x0800000702057389 */ /* 0x0022a40000000009 */
[----:B0123--:R-:W-:Y:S05]  /*4960*/  ENDCOLLECTIVE ;  /* 0x000000000000791b */ /* 0x00ffea0003800000 */
.L_x_9415:
[----:B------:R-:W-:Y:S01]  /*4970*/  HFMA2 R7, -RZ, RZ, 0, 1.1920928955078125e-07 ;  /* 0x00000002ff077431 */ /* 0x000fe200000001ff */
[----:B------:R-:W-:-:S04]  /*4980*/  MOV R3, R5 ;  /* 0x0000000500037202 */ /* 0x000fc80000000f00 */
[----:B------:R-:W-:-:S05]  /*4990*/  FMNMX R3, R3, R2, !PT ;  /* 0x0000000203037209 */ /* 0x000fca0007800000 */
[----:B------:R-:W-:-:S07]  /*49a0*/  IMAD.MOV.U32 R2, RZ, RZ, R3 ;  /* 0x000000ffff027224 */ /* 0x000fce00078e0003 */
[----:B------:R-:W-:Y:S05]  /*49b0*/  WARPSYNC.COLLECTIVE R6, `(.L_x_9416) ;  /* 0x0000000006087348 */ /* 0x000fea0003c00000 */
[----:B------:R0:W1:Y:S02]  /*49c0*/  SHFL.DOWN P0, R5, R2, R7, R9 ;  /* 0x0800000702057389 */ /* 0x0000640000000009 */
[----:B01----:R-:W-:Y:S05]  /*49d0*/  ENDCOLLECTIVE ;  /* 0x000000000000791b */ /* 0x003fea0003800000 */
.L_x_9416:
[----:B------:R-:W-:Y:S02]  /*49e0*/  IMAD.MOV.U32 R7, RZ, RZ, 0x1 ;  /* 0x00000001ff077424 */ /* 0x000fe400078e00ff */
[----:B------:R-:W-:-:S05]  /*49f0*/  IMAD.MOV.U32 R4, RZ, RZ, R5 ;  /* 0x000000ffff047224 */ /* 0x000fca00078e0005 */
[----:B------:R-:W-:-:S04]  /*4a00*/  FMNMX R4, R3, R4, !PT ;  /* 0x0000000403047209 */ /* 0x000fc80007800000 */
[----:B------:R-:W-:-:S07]  /*4a10*/  MOV R2, R4 ;  /* 0x0000000400027202 */ /* 0x000fce0000000f00 */
[----:B------:R-:W-:Y:S05]  /*4a20*/  WARPSYNC.COLLECTIVE R6, `(.L_x_9417) ;  /* 0x0000000006087348 */ /* 0x000fea0003c00000 */
[----:B------:R0:W1:Y:S02]  /*4a30*/  SHFL.DOWN P0, R5, R2, R7, R9 ;  /* 0x0800000702057389 */ /* 0x0000640000000009 */
[----:B01----:R-:W-:Y:S05]  /*4a40*/  ENDCOLLECTIVE ;  /* 0x000000000000791b */ /* 0x003fea0003800000 */
.L_x_9417:
[----:B------:R-:W-:Y:S05]  /*4a50*/  BRA `(.L_x_9418) ;  /* 0xfffffffc00407947 */ /* 0x000fea000383ffff */
        .weak           $__internal_288_$__cuda_sm20_div_u64
        .type           $__internal_288_$__cuda_sm20_div_u64,@function
        .size           $__internal_288_$__cuda_sm20_div_u64,($__internal_289_$__cuda_sm20_rcp_rn_f32_slowpath - $__internal_288_$__cuda_sm20_div_u64)
$__internal_288_$__cuda_sm20_div_u64:
        /* <DEDUP_REMOVED lines=71> */
[----:B------:R-:W-:Y:S11]  /*4ed0*/  RET.REL.NODEC R2 `(_ZN18transformer_engine6detail43dgated_act_cast_transpose_kernel_notalignedILi1ELi2Eff13__nv_bfloat16NS_5EmptyEXadL_ZNS_5dgeluIffEET_T0_RKS3_EEXadL_ZNS_4geluIffEES5_S6_S8_EEEEvPKT2_SC_PT3_SE_PKT1_PSF_SI_mmm) ;  /* 0xffffffb002487950 */ /* 0x000ff60003c3ffff */
        .weak           $__internal_289_$__cuda_sm20_rcp_rn_f32_slowpath
        .type           $__internal_289_$__cuda_sm20_rcp_rn_f32_slowpath,@function
        .size           $__internal_289_$__cuda_sm20_rcp_rn_f32_slowpath,(.L_x_29590 - $__internal_289_$__cuda_sm20_rcp_rn_f32_slowpath)
$__internal_289_$__cuda_sm20_rcp_rn_f32_slowpath:
        /* <DEDUP_REMOVED lines=15> */
.L_x_9419:
        /* <DEDUP_REMOVED lines=33> */
.L_x_9421:
[----:B------:R0:W1:Y:S02]  /*51e0*/  MUFU.RCP R2, R0 ;  /* 0x0000000000027308 */ /* 0x0000640000001000 */
.L_x_9420:
[----:B------:R-:W-:Y:S01]  /*51f0*/  HFMA2 R3, -RZ, RZ, 0, 0 ;  /* 0x00000000ff037431 */ /* 0x000fe200000001ff */
[----:B-1-3--:R-:W-:Y:S01]  /*5200*/  MOV R5, R2 ;  /* 0x0000000200057202 */ /* 0x00afe20000000f00 */
[----:B------:R-:W-:-:S04]  /*5210*/  IMAD.MOV.U32 R2, RZ, RZ, R7 ;  /* 0x000000ffff027224 */ /* 0x000fc800078e0007 */
[----:B0-2---:R-:W-:Y:S05]  /*5220*/  RET.REL.NODEC R2 `(_ZN18transformer_engine6detail43dgated_act_cast_transpose_kernel_notalignedILi1ELi2Eff13__nv_bfloat16NS_5EmptyEXadL_ZNS_5dgeluIffEET_T0_RKS3_EEXadL_ZNS_4geluIffEES5_S6_S8_EEEEvPKT2_SC_PT3_SE_PKT1_PSF_SI_mmm) ;  /* 0xffffffac02747950 */ /* 0x005fea0003c3ffff */
.L_x_9422:
        /* <DEDUP_REMOVED lines=13> */
.L_x_29590:


//--------------------- .text._ZN18transformer_engine6detail32dgated_act_cast_transpose_kernelILi1ELi2Eff13__nv_bfloat16NS_5EmptyEXadL_ZNS_5dgeluIffEET_T0_RKS3_EEXadL_ZNS_4geluIffEES5_S6_S8_EEEEvPKT2_SC_PT3_SE_PKT1_PSF_SI_mmm --------------------------
	.section	.text._ZN18transformer_engine6detail32dgated_act_cast_transpose_kernelILi1ELi2Eff13__nv_bfloat16NS_5EmptyEXadL_ZNS_5dgeluIffEET_T0_RKS3_EEXadL_ZNS_4geluIffEES5_S6_S8_EEEEvPKT2_SC_PT3_SE_PKT1_PSF_SI_mmm,"ax",@progbits
	.align	128
        .global         _ZN18transformer_engine6detail32dgated_act_cast_transpose_kernelILi1ELi2Eff13__nv_bfloat16NS_5EmptyEXadL_ZNS_5dgeluIffEET_T0_RKS3_EEXadL_ZNS_4geluIffEES5_S6_S8_EEEEvPKT2_SC_PT3_SE_PKT1_PSF_SI_mmm
        .type           _ZN18transformer_engine6detail32dgated_act_cast_transpose_kernelILi1ELi2Eff13__nv_bfloat16NS_5EmptyEXadL_ZNS_5dgeluIffEET_T0_RKS3_EEXadL_ZNS_4geluIffEES5_S6_S8_EEEEvPKT2_SC_PT3_SE_PKT1_PSF_SI_mmm,@function
        .size           _ZN18transformer_engine6detail32dgated_act_cast_transpose_kernelILi1ELi2Eff13__nv_bfloat16NS_5EmptyEXadL_ZNS_5dgeluIffEET_T0_RKS3_EEXadL_ZNS_4geluIffEES5_S6_S8_EEEEvPKT2_SC_PT3_SE_PKT1_PSF_SI_mmm,(.L_x_29592 - _ZN18transformer_engine6detail32dgated_act_cast_transpose_kernelILi1ELi2Eff13__nv_bfloat16NS_5EmptyEXadL_ZNS_5dgeluIffEET_T0_RKS3_EEXadL_ZNS_4geluIffEES5_S6_S8_EEEEvPKT2_SC_PT3_SE_PKT1_PSF_SI_mmm)
        .other          _ZN18transformer_engine6detail32dgated_act_cast_transpose_kernelILi1ELi2Eff13__nv_bfloat16NS_5EmptyEXadL_ZNS_5dgeluIffEET_T0_RKS3_EEXadL_ZNS_4geluIffEES5_S6_S8_EEEEvPKT2_SC_PT3_SE_PKT1_PSF_SI_mmm,@"STO_CUDA_ENTRY STV_DEFAULT"
_ZN18transformer_engine6detail32dgated_act_cast_transpose_kernelILi1ELi2Eff13__nv_bfloat16NS_5EmptyEXadL_ZNS_5dgeluIffEET_T0_RKS3_EEXadL_ZNS_4geluIffEES5_S6_S8_EEEEvPKT2_SC_PT3_SE_PKT1_PSF_SI_mmm:
.text._ZN18transformer_engine6detail32dgated_act_cast_transpose_kernelILi1ELi2Eff13__nv_bfloat16NS_5EmptyEXadL_ZNS_5dgeluIffEET_T0_RKS3_EEXadL_ZNS_4geluIffEES5_S6_S8_EEEEvPKT2_SC_PT3_SE_PKT1_PSF_SI_mmm:
        /* <DEDUP_REMOVED lines=41> */
.L_x_9423:
[----:B------:R-:W-:-:S07]  /*0290*/  MOV R2, 0x2b0 ;  /* 0x000002b000027802 */ /* 0x000fce0000000f00 */
[----:B------:R-:W-:Y:S05]  /*02a0*/  CALL.REL.NOINC `($__internal_290_$__cuda_sm20_div_u64) ;  /* 0x0000003400c87944 */ /* 0x000fea0003c00000 */
        /* <DEDUP_REMOVED lines=11> */
.L_x_9424:
[----:B------:R-:W0:Y:S01]  /*0360*/  LDCU.64 UR12, c[0x0][0x3b8] ;  /* 0x00007700ff0c77ac */ /* 0x000e220008000a00 */
[C---:B------:R-:W-:Y:S01]  /*0370*/  SHF.L.U32 R2, R9.reuse, 0x2, RZ ;  /* 0x0000000209027819 */ /* 0x040fe200000006ff */
[----:B------:R-:W-:Y:S02]  /*0380*/  HFMA2 R5, -RZ, RZ, 0, 0 ;  /* 0x00000000ff057431 */ /* 0x000fe400000001ff */
[----:B------:R-:W-:Y:S01]  /*0390*/  IMAD.SHL.U32 R11, R9, 0x8, RZ ;  /* 0x00000008090b7824 */ /* 0x000fe200078e00ff */
[----:B------:R-:W1:Y:S01]  /*03a0*/  LDCU.128 UR8, c[0x0][0x380] ;  /* 0x00007000ff0877ac */ /* 0x000e620008000c00 */
[----:B------:R-:W-:Y:S01]  /*03b0*/  IADD3 R4, PT, PT, -R2, R3, RZ ;  /* 0x0000000302047210 */ /* 0x000fe20007ffe1ff */
[----:B------:R-:W-:-:S03]  /*03c0*/  USHF.L.U32 UR17, UR20, 0x5, URZ ;  /* 0x0000000514117899 */ /* 0x000fc600080006ff */
[----:B------:R-:W-:Y:S01]  /*03d0*/  LOP3.LUT R4, R4, 0x1f, RZ, 0xc0, !PT ;  /* 0x0000001f04047812 */ /* 0x000fe200078ec0ff */
[----:B------:R-:W-:Y:S01]  /*03e0*/  USHF.L.U64.HI UR18, UR20, 0x5, UR6 ;  /* 0x0000000514127899 */ /* 0x000fe20008010206 */
[----:B------:R-:W2:Y:S01]  /*03f0*/  LDCU.64 UR22, c[0x0][0x358] ;  /* 0x00006b00ff1677ac */ /* 0x000ea20008000a00 */
[----:B------:R-:W-:Y:S01]  /*0400*/  IMAD.MOV.U32 R27, RZ, RZ, 0x3c80f082 ;  /* 0x3c80f082ff1b7424 */ /* 0x000fe200078e00ff */
[----:B------:R-:W3:Y:S01]  /*0410*/  LDCU.64 UR30, c[0x0][0x3a0] ;  /* 0x00007400ff1e77ac */ /* 0x000ee20008000a00 */
[C---:B0-----:R-:W-:Y:S02]  /*0420*/  IMAD R17, R11.reuse, UR13, RZ ;  /* 0x0000000d0b117c24 */ /* 0x041fe4000f8e02ff */
[----:B------:R-:W-:Y:S01]  /*0430*/  IMAD.WIDE.U32 R4, R11, UR12, R4 ;  /* 0x0000000c0b047c25 */ /* 0x000fe2000f8e0004 */
[----:B------:R-:W-:Y:S02]  /*0440*/  UIMAD UR7, UR5, UR12, URZ ;  /* 0x0000000c050772a4 */ /* 0x000fe4000f8e02ff */
[----:B------:R-:W-:-:S02]  /*0450*/  UIMAD.WIDE.U32 UR14, UR4, UR12, URZ ;  /* 0x0000000c040e72a5 */ /* 0x000fc4000f8e00ff */
[----:B------:R-:W-:Y:S01]  /*0460*/  UIMAD UR19, UR4, UR13, UR7 ;  /* 0x0000000d041372a4 */ /* 0x000fe2000f8e0207 */
[----:B------:R-:W-:Y:S01]  /*0470*/  IADD3 R7, PT, PT, R5, R17, RZ ;  /* 0x0000001105077210 */ /* 0x000fe20007ffe0ff */
[----:B------:R-:W-:Y:S01]  /*0480*/  ULEA UR7, UP0, UR14, UR17, 0x7 ;  /* 0x000000110e077291 */ /* 0x000fe2000f8038ff */
[----:B------:R-:W-:Y:S01]  /*0490*/  MOV R6, R4 ;  /* 0x0000000400067202 */ /* 0x000fe20000000f00 */
[----:B------:R-:W-:Y:S02]  /*04a0*/  UIADD3 UR19, UPT, UPT, UR15, UR19, URZ ;  /* 0x000000130f137290 */ /* 0x000fe4000fffe0ff */
[----:B-1----:R-:W-:Y:S02]  /*04b0*/  ULEA UR21, UP1, UR7, UR10, 0x2 ;  /* 0x0000000a07157291 */ /* 0x002fe4000f8210ff */
[----:B------:R-:W-:Y:S01]  /*04c0*/  IMAD.WIDE.U32 R10, R11, UR12, R6 ;  /* 0x0000000c0b0a7c25 */ /* 0x000fe2000f8e0006 */
[----:B------:R-:W-:-:S03]  /*04d0*/  ULEA.HI.X UR15, UR14, UR18, UR19, 0x7, UP0 ;  /* 0x000000120e0f7291 */ /* 0x000fc600080f3c13 */
[----:B------:R-:W-:Y:S01]  /*04e0*/  IMAD.IADD R5, R17, 0x1, R11 ;  /* 0x0000000111057824 */ /* 0x000fe200078e020b */
[----:B------:R-:W-:Y:S01]  /*04f0*/  SHF.L.U32 R14, R10, 0x2, RZ ;  /* 0x000000020a0e7819 */ /* 0x000fe200000006ff */
[----:B------:R-:W-:-:S03]  /*0500*/  ULEA.HI.X UR24, UR7, UR11, UR15, 0x2, UP1 ;  /* 0x0000000b07187291 */ /* 0x000fc600088f140f */
[----:B------:R-:W-:Y:S02]  /*0510*/  SHF.L.U64.HI R0, R10, 0x2, R5 ;  /* 0x000000020a007819 */ /* 0x000fe40000010205 */
[----:B------:R-:W-:-:S04]  /*0520*/  IADD3 R12, P0, PT, R14, UR21, RZ ;  /* 0x000000150e0c7c10 */ /* 0x000fc8000ff1e0ff */
[----:B------:R-:W-:-:S05]  /*0530*/  IADD3.X R13, PT, PT, R0, UR24, RZ, P0, !PT ;  /* 0x00000018000d7c10 */ /* 0x000fca00087fe4ff */
[----:B--2---:R-:W2:Y:S01]  /*0540*/  LDG.E R5, desc[UR22][R12.64] ;  /* 0x000000160c057981 */ /* 0x004ea2000c1e1900 */
[----:B------:R-:W-:Y:S02]  /*0550*/  USHF.L.U32 UR25, UR12, 0x3, URZ ;  /* 0x000000030c197899 */ /* 0x000fe400080006ff */
[----:B------:R-:W-:-:S04]  /*0560*/  USHF.L.U64.HI UR26, UR12, 0x3, UR13 ;  /* 0x000000030c1a7899 */ /* 0x000fc8000801020d */
[----:B------:R-:W-:-:S04]  /*0570*/  IADD3 R18, P0, PT, R12, UR25, RZ ;  /* 0x000000190c127c10 */ /* 0x000fc8000ff1e0ff */
[----:B------:R-:W-:-:S05]  /*0580*/  IADD3.X R19, PT, PT, R13, UR26, RZ, P0, !PT ;  /* 0x0000001a0d137c10 */ /* 0x000fca00087fe4ff */
[----:B------:R-:W4:Y:S01]  /*0590*/  LDG.E R16, desc[UR22][R18.64] ;  /* 0x0000001612107981 */ /* 0x000f22000c1e1900 */
[----:B------:R-:W-:-:S04]  /*05a0*/  ULEA UR10, UP0, UR14, UR17, 0x6 ;  /* 0x000000110e0a7291 */ /* 0x000fc8000f8030ff */
[----:B------:R-:W-:Y:S02]  /*05b0*/  ULEA UR17, UP1, UR10, UR8, 0x2 ;  /* 0x000000080a117291 */ /* 0x000fe4000f8210ff */
[----:B------:R-:W-:-:S04]  /*05c0*/  ULEA.HI.X UR14, UR14, UR18, UR19, 0x6, UP0 ;  /* 0x000000120e0e7291 */ /* 0x000fc800080f3413 */
[----:B------:R-:W-:Y:S01]  /*05d0*/  ULEA.HI.X UR14, UR10, UR9, UR14, 0x2, UP1 ;  /* 0x000000090a0e7291 */ /* 0x000fe200088f140e */
[C---:B------:R-:W-:Y:S01]  /*05e0*/  LEA R6, P0, R4.reuse, UR17, 0x2 ;  /* 0x0000001104067c11 */ /* 0x040fe2000f8010ff */
[----:B------:R-:W0:Y:S04]  /*05f0*/  LDCU.128 UR8, c[0x0][0x390] ;  /* 0x00007200ff0877ac */ /* 0x000e280008000c00 */
[----:B------:R-:W-:-:S05]  /*0600*/  LEA.HI.X R7, R4, UR14, R7, 0x2, P0 ;  /* 0x0000000e04077c11 */ /* 0x000fca00080f1407 */
[----:B------:R1:W5:Y:S01]  /*0610*/  LDG.E R13, desc[UR22][R6.64] ;  /* 0x00000016060d7981 */ /* 0x000362000c1e1900 */
[----:B------:R-:W-:Y:S01]  /*0620*/  USHF.L.U32 UR28, UR12, 0x2, URZ ;  /* 0x000000020c1c7899 */ /* 0x000fe200080006ff */
[----:B------:R-:W-:Y:S01]  /*0630*/  IADD3 R11, PT, PT, R17, R11, RZ ;  /* 0x0000000b110b7210 */ /* 0x000fe20007ffe0ff */
[----:B------:R-:W-:Y:S01]  /*0640*/  USHF.L.U64.HI UR29, UR12, 0x2, UR13 ;  /* 0x000000020c1d7899 */ /* 0x000fe2000801020d */
[----:B------:R-:W-:Y:S01]  /*0650*/  IADD3 R2, PT, PT, -R2, R3, RZ ;  /* 0x0000000302027210 */ /* 0x000fe20007ffe1ff */
[----:B------:R-:W-:Y:S02]  /*0660*/  UIADD3 UR19, UP1, UPT, UR28, UR21, URZ ;  /* 0x000000151c137290 */ /* 0x000fe4000ff3e0ff */
[----:B------:R-:W-:Y:S01]  /*0670*/  IADD3 R20, P0, PT, R6, UR28, RZ ;  /* 0x0000001c06147c10 */ /* 0x000fe2000ff1e0ff */
[----:B0-----:R-:W-:-:S03]  /*0680*/  ULEA UR8, UP0, UR7, UR8, 0x1 ;  /* 0x0000000807087291 */ /* 0x001fc6000f8008ff */
[----:B------:R-:W-:Y:S01]  /*0690*/  IADD3.X R21, PT, PT, R7, UR29, RZ, P0, !PT ;  /* 0x0000001d07157c10 */ /* 0x000fe200087fe4ff */
[----:B------:R-:W-:Y:S01]  /*06a0*/  ULEA.HI.X UR9, UR7, UR9, UR15, 0x1, UP0 ;  /* 0x0000000907097291 */ /* 0x000fe200080f0c0f */
[----:B------:R-:W-:Y:S01]  /*06b0*/  IADD3 R14, P0, PT, R14, UR19, RZ ;  /* 0x000000130e0e7c10 */ /* 0x000fe2000ff1e0ff */
[----:B------:R-:W-:Y:S01]  /*06c0*/  UIADD3.X UR7, UPT, UPT, UR29, UR24, URZ, UP1, !UPT ;  /* 0x000000181d077290 */ /* 0x000fe20008ffe4ff */
[----:B-1----:R-:W-:-:S04]  /*06d0*/  LEA R6, P1, R10, UR8, 0x1 ;  /* 0x000000080a067c11 */ /* 0x002fc8000f8208ff */
[----:B------:R-:W-:Y:S01]  /*06e0*/  LEA.HI.X R7, R10, UR9, R11, 0x1, P1 ;  /* 0x000000090a077c11 */ /* 0x000fe200088f0c0b */
[----:B------:R-:W-:Y:S01]  /*06f0*/  HFMA2 R33, -RZ, RZ, 0, 0 ;  /* 0x00000000ff217431 */ /* 0x000fe200000001ff */
[----:B------:R-:W-:-:S04]  /*0700*/  IADD3 R32, PT, PT, R2, -0x1, RZ ;  /* 0xffffffff02207810 */ /* 0x000fc80007ffe0ff */
[----:B------:R-:W-:Y:S01]  /*0710*/  LOP3.LUT R32, R32, 0x1f, RZ, 0xc0, !PT ;  /* 0x0000001f20207812 */ /* 0x000fe200078ec0ff */
[----:B------:R-:W-:Y:S02]  /*0720*/  USHF.L.U32 UR15, UR12, 0x1, URZ ;  /* 0x000000010c0f7899 */ /* 0x000fe400080006ff */
[----:B------:R-:W-:Y:S01]  /*0730*/  USHF.L.U64.HI UR27, UR12, 0x1, UR13 ;  /* 0x000000010c1b7899 */ /* 0x000fe2000801020d */
[C---:B--2---:R-:W-:Y:S01]  /*0740*/  FMUL R8, R5.reuse, 0.044714998453855514526 ;  /* 0x3d37271305087820 */ /* 0x044fe20000400000 */
[----:B------:R-:W-:-:S03]  /*0750*/  FMUL R4, R5, 0.79788458347320556641 ;  /* 0x3f4c422a05047820 */ /* 0x000fc60000400000 */
[C---:B------:R-:W-:Y:S01]  /*0760*/  FFMA R15, R5.reuse, R8, 1 ;  /* 0x3f800000050f7423 */ /* 0x040fe20000000008 */
[----:B------:R-:W-:-:S03]  /*0770*/  FMUL R8, R5, 0.035677410662174224854 ;  /* 0x3d12227a05087820 */ /* 0x000fc60000400000 */
[----:B------:R-:W-:Y:S01]  /*0780*/  FMUL R4, R4, R15 ;  /* 0x0000000f04047220 */ /* 0x000fe20000400000 */
[----:B------:R-:W-:-:S03]  /*0790*/  FFMA R8, R5, R8, 0.79788458347320556641 ;  /* 0x3f4c422a05087423 */ /* 0x000fc60000000008 */
[----:B------:R-:W-:Y:S01]  /*07a0*/  FMUL R12, |R4|, 2.8853900432586669922 ;  /* 0x4038aa3b040c7820 */ /* 0x000fe20000400200 */
[----:B------:R-:W-:Y:S01]  /*07b0*/  FMUL R18, R5, R8 ;  /* 0x0000000805127220 */ /* 0x000fe20000400000 */
[----:B----4-:R-:W-:-:S03]  /*07c0*/  FMUL R3, R16, 0.044714998453855514526 ;  /* 0x3d37271310037820 */ /* 0x010fc60000400000 */
[----:B------:R-:W-:Y:S01]  /*07d0*/  FMUL R8, |R18|, 2.8853900432586669922 ;  /* 0x4038aa3b12087820 */ /* 0x000fe20000400200 */
[----:B------:R-:W0:Y:S01]  /*07e0*/  MUFU.EX2 R12, R12 ;  /* 0x0000000c000c7308 */ /* 0x000e220000000800 */
[C---:B------:R-:W-:Y:S01]  /*07f0*/  FMUL R19, R16.reuse, 0.79788458347320556641 ;  /* 0x3f4c422a10137820 */ /* 0x040fe20000400000 */
[----:B------:R-:W-:-:S06]  /*0800*/  FFMA R10, R16, R3, 1 ;  /* 0x3f800000100a7423 */ /* 0x000fcc0000000003 */
[----:B------:R-:W1:Y:S01]  /*0810*/  MUFU.EX2 R8, R8 ;  /* 0x0000000800087308 */ /* 0x000e620000000800 */
[----:B------:R-:W-:Y:S01]  /*0820*/  IADD3.X R15, PT, PT, R0, UR7, RZ, P0, !PT ;  /* 0x00000007000f7c10 */ /* 0x000fe200087fe4ff */
[----:B------:R-:W-:Y:S01]  /*0830*/  FMUL R0, R4, R4 ;  /* 0x0000000404007220 */ /* 0x000fe20000400000 */
[----:B------:R-:W-:-:S03]  /*0840*/  FMUL R19, R19, R10 ;  /* 0x0000000a13137220 */ /* 0x000fc60000400000 */
[----:B------:R-:W-:Y:S01]  /*0850*/  FFMA R3, R0, R27, -0.052303962409496307373 ;  /* 0xbd563cae00037423 */ /* 0x000fe2000000001b */
[----:B0-----:R-:W-:Y:S02]  /*0860*/  FADD R22, R12, 1 ;  /* 0x3f8000000c167421 */ /* 0x001fe40000000000 */
[----:B------:R0:W2:Y:S01]  /*0870*/  LDG.E R12, desc[UR22][R20.64] ;  /* 0x00000016140c7981 */ /* 0x0000a2000c1e1900 */
[----:B------:R-:W-:Y:S01]  /*0880*/  FMUL R25, |R19|, 2.8853900432586669922 ;  /* 0x4038aa3b13197820 */ /* 0x000fe20000400200 */
[----:B------:R-:W-:Y:S01]  /*0890*/  FFMA R3, R0, R3, 0.1331529766321182251 ;  /* 0x3e08594100037423 */ /* 0x000fe20000000003 */
[----:B------:R-:W-:Y:S01]  /*08a0*/  IADD3 R10, P0, PT, R14, UR25, RZ ;  /* 0x000000190e0a7c10 */ /* 0x000fe2000ff1e0ff */
[----:B------:R-:W4:Y:S01]  /*08b0*/  MUFU.RCP R22, R22 ;  /* 0x0000001600167308 */ /* 0x000f220000001000 */
[----:B-1----:R-:W-:Y:S01]  /*08c0*/  FADD R24, R8, 1 ;  /* 0x3f80000008187421 */ /* 0x002fe20000000000 */
[----:B0-----:R-:W-:Y:S01]  /*08d0*/  FMUL R21, R16, 0.035677410662174224854 ;  /* 0x3d12227a10157820 */ /* 0x001fe20000400000 */
[----:B------:R-:W-:-:S05]  /*08e0*/  FFMA R3, R0, R3, -0.33332768082618713379 ;  /* 0xbeaaa9ed00037423 */ /* 0x000fca0000000003 */
[----:B------:R-:W0:Y:S01]  /*08f0*/  MUFU.EX2 R25, R25 ;  /* 0x0000001900197308 */ /* 0x000e220000000800 */
[----:B------:R1:W2:Y:S01]  /*0900*/  LDG.E R20, desc[UR22][R14.64] ;  /* 0x000000160e147981 */ /* 0x0002a2000c1e1900 */
[----:B------:R-:W-:Y:S01]  /*0910*/  FFMA R21, R16, R21, 0.79788458347320556641 ;  /* 0x3f4c422a10157423 */ /* 0x000fe20000000015 */
[----:B------:R-:W-:-:S03]  /*0920*/  IADD3.X R11, PT, PT, R15, UR26, RZ, P0, !PT ;  /* 0x0000001a0f0b7c10 */ /* 0x000fc600087fe4ff */
[----:B------:R-:W-:Y:S02]  /*0930*/  FMUL R8, R16, R21 ;  /* 0x0000001510087220 */ /* 0x000fe40000400000 */
[----:B------:R-:W3:Y:S01]  /*0940*/  MUFU.RCP R24, R24 ;  /* 0x0000001800187308 */ /* 0x000ee20000001000 */
[----:B------:R-:W-:Y:S01]  /*0950*/  FFMA R23, R0, R3, RZ ;  /* 0x0000000300177223 */ /* 0x000fe200000000ff */
[----:B------:R-:W-:Y:S01]  /*0960*/  FMUL R26, |R8|, 2.8853900432586669922 ;  /* 0x4038aa3b081a7820 */ /* 0x000fe20000400200 */
[----:B------:R-:W-:Y:S02]  /*0970*/  HFMA2 R3, -RZ, RZ, 1.875, 0 ;  /* 0x3f800000ff037431 */ /* 0x000fe400000001ff */
[----:B------:R-:W-:Y:S01]  /*0980*/  FMUL R0, R18, R18 ;  /* 0x0000001212007220 */ /* 0x000fe20000400000 */
[----:B------:R-:W-:Y:S01]  /*0990*/  FSETP.GE.AND P1, PT, |R4|, 0.60000002384185791016, PT ;  /* 0x3f19999a0400780b */ /* 0x000fe20003f26200 */
[----:B------:R5:W2:Y:S01]  /*09a0*/  LDG.E R21, desc[UR22][R10.64] ;  /* 0x000000160a157981 */ /* 0x000aa2000c1e1900 */
[----:B-1----:R-:W1:Y:S01]  /*09b0*/  MUFU.EX2 R14, R26 ;  /* 0x0000001a000e7308 */ /* 0x002e620000000800 */
[----:B------:R-:W-:Y:S01]  /*09c0*/  FFMA R15, R0, R27, -0.052303962409496307373 ;  /* 0xbd563cae000f7423 */ /* 0x000fe2000000001b */
[----:B------:R-:W-:-:S02]  /*09d0*/  FSETP.GE.AND P3, PT, |R18|, 0.60000002384185791016, PT ;  /* 0x3f19999a1200780b */ /* 0x000fc40003f66200 */
[----:B------:R-:W-:Y:S01]  /*09e0*/  FSETP.GE.AND P0, PT, |R4|, 9.010913848876953125, PT ;  /* 0x41102cb40400780b */ /* 0x000fe20003f06200 */
[--C-:B----4-:R-:W-:Y:S01]  /*09f0*/  FFMA R22, R22, -2, R3.reuse ;  /* 0xc000000016167823 */ /* 0x110fe20000000003 */
[----:B-----5:R-:W-:Y:S01]  /*0a00*/  FFMA R11, R0, R15, 0.1331529766321182251 ;  /* 0x3e085941000b7423 */ /* 0x020fe2000000000f */
[----:B0-----:R-:W-:Y:S01]  /*0a10*/  FADD R10, R25, 1 ;  /* 0x3f800000190a7421 */ /* 0x001fe20000000000 */
[----:B---3--:R-:W-:Y:S01]  /*0a20*/  FFMA R24, R24, -2, R3 ;  /* 0xc000000018187823 */ /* 0x008fe20000000003 */
[----:B------:R-:W-:Y:S01]  /*0a30*/  FSETP.GE.AND P2, PT, |R18|, 9.010913848876953125, PT ;  /* 0x41102cb41200780b */ /* 0x000fe20003f46200 */
[----:B------:R-:W-:Y:S01]  /*0a40*/  FFMA R11, R0, R11, -0.33332768082618713379 ;  /* 0xbeaaa9ed000b7423 */ /* 0x000fe2000000000b */
[----:B------:R-:W-:Y:S02]  /*0a50*/  FSEL R15, R22, 1, !P0 ;  /* 0x3f800000160f7808 */ /* 0x000fe40004000000 */
[----:B------:R-:W-:Y:S01]  /*0a60*/  FSEL R29, R24, 1, !P2 ;  /* 0x3f800000181d7808 */ /* 0x000fe20005000000 */
[----:B------:R-:W0:Y:S01]  /*0a70*/  MUFU.RCP R10, R10 ;  /* 0x0000000a000a7308 */ /* 0x000e220000001000 */
[--C-:B------:R-:W-:Y:S01]  /*0a80*/  LOP3.LUT R15, R15, 0x80000000, R4.reuse, 0xb8, !PT ;  /* 0x800000000f0f7812 */ /* 0x100fe200078eb804 */
[----:B------:R-:W-:Y:S01]  /*0a90*/  FFMA R11, R0, R11, RZ ;  /* 0x0000000b000b7223 */ /* 0x000fe200000000ff */
[----:B------:R-:W-:Y:S01]  /*0aa0*/  FMUL R0, R5, 0.10703222453594207764 ;  /* 0x3ddb33b605007820 */ /* 0x000fe20000400000 */
[----:B-1----:R-:W-:Y:S01]  /*0ab0*/  FADD R14, R14, 1 ;  /* 0x3f8000000e0e7421 */ /* 0x002fe20000000000 */
[----:B------:R-:W-:Y:S01]  /*0ac0*/  @!P1 FFMA R15, R4, R23, R4 ;  /* 0x00000017040f9223 */ /* 0x000fe20000000004 */
[--C-:B------:R-:W-:Y:S01]  /*0ad0*/  LOP3.LUT R29, R29, 0x80000000, R18.reuse, 0xb8, !PT ;  /* 0x800000001d1d7812 */ /* 0x100fe200078eb812 */
[----:B------:R-:W-:Y:S01]  /*0ae0*/  @!P3 FFMA R29, R18, R11, R18 ;  /* 0x0000000b121db223 */ /* 0x000fe20000000012 */
[----:B------:R-:W-:Y:S01]  /*0af0*/  FFMA R11, R5, R0, 0.79788458347320556641 ;  /* 0x3f4c422a050b7423 */ /* 0x000fe20000000000 */
[----:B------:R-:W-:Y:S01]  /*0b00*/  FFMA R18, -R15, R15, 1 ;  /* 0x3f8000000f127423 */ /* 0x000fe2000000010f */
[C---:B------:R-:W-:Y:S01]  /*0b10*/  FMUL R4, R19.reuse, R19 ;  /* 0x0000001313047220 */ /* 0x040fe20000400000 */
[----:B------:R-:W1:Y:S01]  /*0b20*/  MUFU.RCP R14, R14 ;  /* 0x0000000e000e7308 */ /* 0x000e620000001000 */
[----:B------:R-:W-:Y:S01]  /*0b30*/  FMUL R0, R8, R8 ;  /* 0x0000000808007220 */ /* 0x000fe20000400000 */
[----:B------:R-:W-:Y:S01]  /*0b40*/  FMUL R18, R18, R11 ;  /* 0x0000000b12127220 */ /* 0x000fe20000400000 */
[-C--:B------:R-:W-:Y:S01]  /*0b50*/  FFMA R11, R4, R27.reuse, -0.052303962409496307373 ;  /* 0xbd563cae040b7423 */ /* 0x080fe2000000001b */
[----:B------:R-:W-:Y:S01]  /*0b60*/  FSETP.GE.AND P1, PT, |R19|, 0.60000002384185791016, PT ;  /* 0x3f19999a1300780b */ /* 0x000fe20003f26200 */
[----:B------:R-:W-:-:S02]  /*0b70*/  FFMA R23, R0, R27, -0.052303962409496307373 ;  /* 0xbd563cae00177423 */ /* 0x000fc4000000001b */
[----:B------:R-:W-:Y:S01]  /*0b80*/  FFMA R11, R4, R11, 0.1331529766321182251 ;  /* 0x3e085941040b7423 */ /* 0x000fe2000000000b */
[--C-:B0-----:R-:W-:Y:S01]  /*0b90*/  FFMA R10, R10, -2, R3.reuse ;  /* 0xc00000000a0a7823 */ /* 0x101fe20000000003 */
[----:B------:R-:W-:Y:S01]  /*0ba0*/  FFMA R23, R0, R23, 0.1331529766321182251 ;  /* 0x3e08594100177423 */ /* 0x000fe20000000017 */
[----:B------:R-:W-:Y:S01]  /*0bb0*/  ISETP.NE.U32.AND P0, PT, RZ, UR30, PT ;  /* 0x0000001eff007c0c */ /* 0x000fe2000bf05070 */
[----:B------:R-:W-:Y:S01]  /*0bc0*/  FFMA R11, R4, R11, -0.33332768082618713379 ;  /* 0xbeaaa9ed040b7423 */ /* 0x000fe2000000000b */
[----:B------:R-:W-:Y:S01]  /*0bd0*/  FSETP.GE.AND P3, PT, |R19|, 9.010913848876953125, PT ;  /* 0x41102cb41300780b */ /* 0x000fe20003f66200 */
[----:B------:R-:W-:Y:S01]  /*0be0*/  FFMA R31, R0, R23, -0.33332768082618713379 ;  /* 0xbeaaa9ed001f7423 */ /* 0x000fe20000000017 */
[----:B------:R-:W-:Y:S01]  /*0bf0*/  ISETP.NE.AND.EX P0, PT, RZ, UR31, PT, P0 ;  /* 0x0000001fff007c0c */ /* 0x000fe2000bf05300 */
[----:B------:R-:W-:Y:S01]  /*0c00*/  FFMA R4, R4, R11, RZ ;  /* 0x0000000b04047223 */ /* 0x000fe200000000ff */
[----:B------:R-:W-:Y:S02]  /*0c10*/  FSEL R10, R10, 1, !P3 ;  /* 0x3f8000000a0a7808 */ /* 0x000fe40005800000 */
[----:B------:R-:W-:Y:S01]  /*0c20*/  FSETP.GE.AND P3, PT, |R8|, 0.60000002384185791016, PT ;  /* 0x3f19999a0800780b */ /* 0x000fe20003f66200 */
[----:B-1----:R-:W-:Y:S01]  /*0c30*/  FFMA R14, R14, -2, R3 ;  /* 0xc00000000e0e7823 */ /* 0x002fe20000000003 */
[----:B------:R-:W-:Y:S01]  /*0c40*/  FFMA R31, R0, R31, RZ ;  /* 0x0000001f001f7223 */ /* 0x000fe200000000ff */
[----:B------:R-:W-:-:S02]  /*0c50*/  FSETP.GE.AND P2, PT, |R8|, 9.010913848876953125, PT ;  /* 0x41102cb40800780b */ /* 0x000fc40003f46200 */
[--C-:B------:R-:W-:Y:S01]  /*0c60*/  LOP3.LUT R23, R10, 0x80000000, R19.reuse, 0xb8, !PT ;  /* 0x800000000a177812 */ /* 0x100fe200078eb813 */
[----:B------:R-:W-:Y:S01]  /*0c70*/  @!P1 FFMA R23, R19, R4, R19 ;  /* 0x0000000413179223 */ /* 0x000fe20000000013 */
[----:B------:R-:W-:Y:S01]  /*0c80*/  MOV R0, 0x3f000000 ;  /* 0x3f00000000007802 */ /* 0x000fe20000000f00 */
[----:B------:R-:W-:Y:S01]  /*0c90*/  IMAD.SHL.U32 R4, R9, 0x8, RZ ;  /* 0x0000000809047824 */ /* 0x000fe200078e00ff */
[----:B------:R-:W-:-:S03]  /*0ca0*/  FSEL R25, R14, 1, !P2 ;  /* 0x3f8000000e197808 */ /* 0x000fc60005000000 */
[----:B------:R-:W-:Y:S01]  /*0cb0*/  FFMA R14, R29, R0, 0.5 ;  /* 0x3f0000001d0e7423 */ /* 0x000fe20000000000 */
[----:B------:R-:W-:Y:S01]  /*0cc0*/  IMAD.WIDE.U32 R28, R4, UR12, R32 ;  /* 0x0000000c041c7c25 */ /* 0x000fe2000f8e0020 */
[--C-:B------:R-:W-:Y:S01]  /*0cd0*/  LOP3.LUT R25, R25, 0x80000000, R8.reuse, 0xb8, !PT ;  /* 0x8000000019197812 */ /* 0x100fe200078eb808 */
[----:B------:R-:W0:Y:S02]  /*0ce0*/  @P0 LDC.64 R10, c[0x0][0x3a0] ;  /* 0x0000e800ff0a0b82 */ /* 0x000e240000000a00 */
[----:B------:R-:W-:Y:S01]  /*0cf0*/  @!P3 FFMA R25, R8, R31, R8 ;  /* 0x0000001f0819b223 */ /* 0x000fe20000000008 */
[C---:B------:R-:W-:Y:S01]  /*0d00*/  FMUL R14, R5.reuse, R14 ;  /* 0x0000000e050e7220 */ /* 0x040fe20000400000 */
[----:B------:R-:W-:Y:S01]  /*0d10*/  FMUL R5, R5, 0.5 ;  /* 0x3f00000005057820 */ /* 0x000fe20000400000 */
[----:B------:R-:W-:Y:S02]  /*0d20*/  IADD3 R29, PT, PT, R17, R29, RZ ;  /* 0x0000001d111d7210 */ /* 0x000fe40007ffe0ff */
[----:B------:R-:W-:Y:S01]  /*0d30*/  IADD3 R8, P1, PT, R28, UR15, RZ ;  /* 0x0000000f1c087c10 */ /* 0x000fe2000ff3e0ff */
[----:B------:R-:W-:-:S03]  /*0d40*/  FMUL R5, R5, R18 ;  /* 0x0000001205057220 */ /* 0x000fc60000400000 */
[----:B------:R-:W-:Y:S02]  /*0d50*/  IADD3.X R9, PT, PT, R29, UR27, RZ, P1, !PT ;  /* 0x0000001b1d097c10 */ /* 0x000fe40008ffe4ff */
[----:B------:R-:W-:Y:S01]  /*0d60*/  LEA R18, P1, R8, UR17, 0x2 ;  /* 0x0000001108127c11 */ /* 0x000fe2000f8210ff */
[----:B------:R-:W-:-:S03]  /*0d70*/  IMAD.WIDE.U32 R28, R4, UR12, R28 ;  /* 0x0000000c041c7c25 */ /* 0x000fc6000f8e001c */
[----:B------:R-:W-:Y:S02]  /*0d80*/  LEA.HI.X R19, R8, UR14, R9, 0x2, P1 ;  /* 0x0000000e08137c11 */ /* 0x000fe400088f1409 */
[----:B------:R-:W-:-:S03]  /*0d90*/  IADD3 R8, P1, PT, R18, UR28, RZ ;  /* 0x0000001c12087c10 */ /* 0x000fc6000ff3e0ff */
[----:B------:R1:W3:Y:S01]  /*0da0*/  LDG.E R22, desc[UR22][R18.64] ;  /* 0x0000001612167981 */ /* 0x0002e2000c1e1900 */
[----:B------:R-:W-:Y:S02]  /*0db0*/  IADD3.X R9, PT, PT, R19, UR29, RZ, P1, !PT ;  /* 0x0000001d13097c10 */ /* 0x000fe40008ffe4ff */
[----:B------:R-:W-:Y:S01]  /*0dc0*/  IADD3 R26, P1, PT, R28, UR28, RZ ;  /* 0x0000001c1c1a7c10 */ /* 0x000fe2000ff3e0ff */
[----:B0-----:R0:W4:Y:S03]  /*0dd0*/  @P0 LDG.E R10, desc[UR22][R10.64] ;  /* 0x000000160a0a0981 */ /* 0x001126000c1e1900 */
[----:B------:R-:W-:Y:S01]  /*0de0*/  IADD3.X R29, PT, PT, R17, UR29, R29, P1, !PT ;  /* 0x0000001d111d7c10 */ /* 0x000fe20008ffe41d */
[----:B------:R5:W3:Y:S01]  /*0df0*/  LDG.E R24, desc[UR22][R8.64] ;  /* 0x0000001608187981 */ /* 0x000ae2000c1e1900 */
[C---:B-1----:R-:W-:Y:S02]  /*0e00*/  SHF.L.U32 R18, R26.reuse, 0x2, RZ ;  /* 0x000000021a127819 */ /* 0x042fe400000006ff */
[----:B0-----:R-:W-:-:S02]  /*0e10*/  SHF.L.U64.HI R11, R26, 0x2, R29 ;  /* 0x000000021a0b7819 */ /* 0x001fc4000001021d */
[----:B-----5:R-:W-:-:S04]  /*0e20*/  IADD3 R8, P1, PT, R18, UR21, RZ ;  /* 0x0000001512087c10 */ /* 0x020fc8000ff3e0ff */
[----:B------:R-:W-:Y:S01]  /*0e30*/  IADD3.X R9, PT, PT, R11, UR24, RZ, P1, !PT ;  /* 0x000000180b097c10 */ /* 0x000fe20008ffe4ff */
[----:B------:R-:W-:-:S04]  /*0e40*/  FADD R26, R15, 1 ;  /* 0x3f8000000f1a7421 */ /* 0x000fc80000000000 */
[----:B------:R0:W5:Y:S01]  /*0e50*/  LDG.E R15, desc[UR22][R8.64] ;  /* 0x00000016080f7981 */ /* 0x000162000c1e1900 */
[----:B------:R-:W-:Y:S01]  /*0e60*/  FFMA R26, R26, 0.5, R5 ;  /* 0x3f0000001a1a7823 */ /* 0x000fe20000000005 */
[----:B------:R-:W-:Y:S01]  /*0e70*/  FMUL R5, R13, R14 ;  /* 0x0000000e0d057220 */ /* 0x000fe20000400000 */
[----:B0-----:R-:W-:-:S04]  /*0e80*/  IADD3 R8, P1, PT, R8, UR25, RZ ;  /* 0x0000001908087c10 */ /* 0x001fc8000ff3e0ff */
[----:B------:R-:W-:Y:S01]  /*0e90*/  IADD3.X R9, PT, PT, R9, UR26, RZ, P1, !PT ;  /* 0x0000001a09097c10 */ /* 0x000fe20008ffe4ff */
[----:B------:R-:W-:-:S04]  /*0ea0*/  FMUL R19, R13, R26 ;  /* 0x0000001a0d137220 */ /* 0x000fc80000400000 */
[----:B------:R-:W3:Y:S01]  /*0eb0*/  LDG.E R13, desc[UR22][R8.64] ;  /* 0x00000016080d7981 */ /* 0x000ee2000c1e1900 */
[----:B------:R-:W-:Y:S01]  /*0ec0*/  UMOV UR18, 0x3f800000 ;  /* 0x3f80000000127882 */ /* 0x000fe20000000000 */
[----:B------:R-:W-:Y:S01]  /*0ed0*/  FMUL R26, R16, 0.5 ;  /* 0x3f000000101a7820 */ /* 0x000fe20000400000 */
[----:B------:R-:W-:Y:S01]  /*0ee0*/  FFMA R25, R25, R0, 0.5 ;  /* 0x3f00000019197423 */ /* 0x000fe20000000000 */
[----:B--2---:R-:W-:Y:S01]  /*0ef0*/  FMUL R20, R20, R19 ;  /* 0x0000001314147220 */ /* 0x004fe20000400000 */
[----:B------:R-:W-:-:S04]  /*0f00*/  FMUL R19, R16, 0.10703222453594207764 ;  /* 0x3ddb33b610137820 */ /* 0x000fc80000400000 */
[----:B------:R-:W-:Y:S01]  /*0f10*/  FFMA R19, R16, R19, 0.79788458347320556641 ;  /* 0x3f4c422a10137423 */ /* 0x000fe20000000013 */
[----:B----4-:R-:W-:Y:S01]  /*0f20*/  @P0 R2UR UR18, R10 ;  /* 0x000000000a1202ca */ /* 0x010fe200000e0000 */
[----:B------:R-:W-:-:S04]  /*0f30*/  FFMA R10, -R23, R23, 1 ;  /* 0x3f800000170a7423 */ /* 0x000fc80000000117 */
[----:B------:R-:W-:-:S04]  /*0f40*/  FMUL R29, R10, R19 ;  /* 0x000000130a1d7220 */ /* 0x000fc80000400000 */
[----:B------:R-:W-:Y:S01]  /*0f50*/  FMUL R26, R26, R29 ;  /* 0x0000001d1a1a7220 */ /* 0x000fe20000400000 */
[----:B-----5:R-:W-:-:S04]  /*0f60*/  FMUL R28, R15, 0.044714998453855514526 ;  /* 0x3d3727130f1c7820 */ /* 0x020fc80000400000 */
[C---:B------:R-:W-:Y:S01]  /*0f70*/  FFMA R29, R15.reuse, R28, 1 ;  /* 0x3f8000000f1d7423 */ /* 0x040fe2000000001c */
[----:B------:R-:W-:-:S04]  /*0f80*/  FMUL R28, R15, 0.79788458347320556641 ;  /* 0x3f4c422a0f1c7820 */ /* 0x000fc80000400000 */
[----:B------:R-:W-:-:S04]  /*0f90*/  FMUL R28, R28, R29 ;  /* 0x0000001d1c1c7220 */ /* 0x000fc80000400000 */
[----:B------:R-:W-:-:S06]  /*0fa0*/  FMUL R29, |R28|, 2.8853900432586669922 ;  /* 0x4038aa3b1c1d7820 */ /* 0x000fcc0000400200 */
[----:B------:R-:W0:Y:S01]  /*0fb0*/  MUFU.EX2 R29, R29 ;  /* 0x0000001d001d7308 */ /* 0x000e220000000800 */
[----:B------:R-:W-:-:S04]  /*0fc0*/  IADD3 R18, P0, PT, R18, UR19, RZ ;  /* 0x0000001312127c10 */ /* 0x000fc8000ff1e0ff */
[----:B------:R-:W-:Y:S02]  /*0fd0*/  IADD3.X R19, PT, PT, R11, UR7, RZ, P0, !PT ;  /* 0x000000070b137c10 */ /* 0x000fe400087fe4ff */
[----:B------:R-:W-:-:S03]  /*0fe0*/  IADD3 R10, P0, PT, R18, UR25, RZ ;  /* 0x00000019120a7c10 */ /* 0x000fc6000ff1e0ff */
[----:B------:R0:W2:Y:S01]  /*0ff0*/  LDG.E R8, desc[UR22][R18.64] ;  /* 0x0000001612087981 */ /* 0x0000a2000c1e1900 */
[----:B------:R-:W-:-:S05]  /*1000*/  IADD3.X R11, PT, PT, R19, UR26, RZ, P0, !PT ;  /* 0x0000001a130b7c10 */ /* 0x000fca00087fe4ff */
[----:B------:R1:W4:Y:S01]  /*1010*/  LDG.E R14, desc[UR22][R10.64] ;  /* 0x000000160a0e7981 */ /* 0x000322000c1e1900 */
[----:B0-----:R-:W-:-:S06]  /*1020*/  FADD R18, R29, 1 ;  /* 0x3f8000001d127421 */ /* 0x001fcc0000000000 */
[----:B------:R-:W0:Y:S01]  /*1030*/  MUFU.RCP R18, R18 ;  /* 0x0000001200127308 */ /* 0x000e220000001000 */
[----:B-1----:R-:W-:-:S04]  /*1040*/  FMUL R11, R28, R28 ;  /* 0x0000001c1c0b7220 */ /* 0x002fc80000400000 */
[----:B------:R-:W-:Y:S01]  /*1050*/  FFMA R10, R11, R27, -0.052303962409496307373 ;  /* 0xbd563cae0b0a7423 */ /* 0x000fe2000000001b */
[----:B------:R-:W-:Y:S01]  /*1060*/  FADD R19, R23, 1 ;  /* 0x3f80000017137421 */ /* 0x000fe20000000000 */
[----:B------:R-:W-:Y:S02]  /*1070*/  FMUL R23, R16, R25 ;  /* 0x0000001910177220 */ /* 0x000fe40000400000 */
[----:B------:R-:W-:Y:S01]  /*1080*/  FFMA R10, R11, R10, 0.1331529766321182251 ;  /* 0x3e0859410b0a7423 */ /* 0x000fe2000000000a */
[----:B------:R-:W-:-:S03]  /*1090*/  FSETP.GE.AND P0, PT, |R28|, 9.010913848876953125, PT ;  /* 0x41102cb41c00780b */ /* 0x000fc60003f06200 */
[----:B------:R-:W-:Y:S01]  /*10a0*/  FFMA R10, R11, R10, -0.33332768082618713379 ;  /* 0xbeaaa9ed0b0a7423 */ /* 0x000fe2000000000a */
[----:B0-----:R-:W-:-:S03]  /*10b0*/  FFMA R16, R18, -2, R3 ;  /* 0xc000000012107823 */ /* 0x001fc60000000003 */
[----:B------:R-:W-:Y:S01]  /*10c0*/  FFMA R29, R11, R10, RZ ;  /* 0x0000000a0b1d7223 */ /* 0x000fe200000000ff */
[C---:B---3--:R-:W-:Y:S01]  /*10d0*/  FMUL R10, R13.reuse, 0.044714998453855514526 ;  /* 0x3d3727130d0a7820 */ /* 0x048fe20000400000 */
[----:B------:R-:W-:Y:S01]  /*10e0*/  FSEL R25, R16, 1, !P0 ;  /* 0x3f80000010197808 */ /* 0x000fe20004000000 */
[----:B------:R-:W-:-:S03]  /*10f0*/  FMUL R18, R13, 0.79788458347320556641 ;  /* 0x3f4c422a0d127820 */ /* 0x000fc60000400000 */
[----:B------:R-:W-:Y:S01]  /*1100*/  LOP3.LUT R11, R25, 0x80000000, R28, 0xb8, !PT ;  /* 0x80000000190b7812 */ /* 0x000fe200078eb81c */
[----:B------:R-:W-:-:S04]  /*1110*/  FFMA R25, R13, R10, 1 ;  /* 0x3f8000000d197423 */ /* 0x000fc8000000000a */
[----:B------:R-:W-:-:S04]  /*1120*/  FMUL R18, R18, R25 ;  /* 0x0000001912127220 */ /* 0x000fc80000400000 */
[----:B------:R-:W-:-:S06]  /*1130*/  FMUL R25, |R18|, 2.8853900432586669922 ;  /* 0x4038aa3b12197820 */ /* 0x000fcc0000400200 */
[----:B------:R-:W0:Y:S01]  /*1140*/  MUFU.EX2 R25, R25 ;  /* 0x0000001900197308 */ /* 0x000e220000000800 */
[----:B------:R-:W-:Y:S01]  /*1150*/  FSETP.GE.AND P1, PT, |R28|, 0.60000002384185791016, PT ;  /* 0x3f19999a1c00780b */ /* 0x000fe20003f26200 */
[----:B------:R-:W-:Y:S01]  /*1160*/  FFMA R19, R19, 0.5, R26 ;  /* 0x3f00000013137823 */ /* 0x000fe2000000001a */
[C---:B------:R-:W-:Y:S01]  /*1170*/  FMUL R16, R12.reuse, R23 ;  /* 0x000000170c107220 */ /* 0x040fe20000400000 */
[----:B------:R-:W-:Y:S02]  /*1180*/  FMUL R26, R15, 0.10703222453594207764 ;  /* 0x3ddb33b60f1a7820 */ /* 0x000fe40000400000 */
[----:B------:R-:W-:-:S04]  /*1190*/  FMUL R12, R12, R19 ;  /* 0x000000130c0c7220 */ /* 0x000fc80000400000 */
[----:B------:R-:W-:Y:S01]  /*11a0*/  FMUL R19, R21, R12 ;  /* 0x0000000c15137220 */ /* 0x000fe20000400000 */
[----:B0-----:R-:W-:-:S03]  /*11b0*/  FADD R10, R25, 1 ;  /* 0x3f800000190a7421 */ /* 0x001fc60000000000 */
[----:B------:R-:W-:Y:S01]  /*11c0*/  @!P1 FFMA R11, R28, R29, R28 ;  /* 0x0000001d1c0b9223 */ /* 0x000fe2000000001c */
[----:B------:R-:W-:Y:S02]  /*11d0*/  FFMA R21, R15, R26, 0.79788458347320556641 ;  /* 0x3f4c422a0f157423 */ /* 0x000fe4000000001a */
[----:B------:R-:W0:Y:S01]  /*11e0*/  MUFU.RCP R10, R10 ;  /* 0x0000000a000a7308 */ /* 0x000e220000001000 */
[----:B------:R-:W-:-:S04]  /*11f0*/  FFMA R12, -R11, R11, 1 ;  /* 0x3f8000000b0c7423 */ /* 0x000fc8000000010b */
[----:B------:R-:W-:Y:S01]  /*1200*/  FMUL R23, R12, R21 ;  /* 0x000000150c177220 */ /* 0x000fe20000400000 */
[----:B------:R-:W-:Y:S01]  /*1210*/  FMUL R21, R18, R18 ;  /* 0x0000001212157220 */ /* 0x000fe20000400000 */
[----:B------:R-:W-:-:S03]  /*1220*/  FMUL R12, R15, 0.5 ;  /* 0x3f0000000f0c7820 */ /* 0x000fc60000400000 */
[C---:B------:R-:W-:Y:S01]  /*1230*/  FFMA R26, R21.reuse, R27, -0.052303962409496307373 ;  /* 0xbd563cae151a7423 */ /* 0x040fe2000000001b */
[----:B------:R-:W-:Y:S01]  /*1240*/  FSETP.GE.AND P1, PT, |R18|, 0.60000002384185791016, PT ;  /* 0x3f19999a1200780b */ /* 0x000fe20003f26200 */
[----:B------:R-:W-:Y:S02]  /*1250*/  FMUL R12, R12, R23 ;  /* 0x000000170c0c7220 */ /* 0x000fe40000400000 */
[C---:B------:R-:W-:Y:S01]  /*1260*/  FFMA R26, R21.reuse, R26, 0.1331529766321182251 ;  /* 0x3e085941151a7423 */ /* 0x040fe2000000001a */
[----:B------:R-:W-:Y:S01]  /*1270*/  FSETP.GE.AND P0, PT, |R18|, 9.010913848876953125, PT ;  /* 0x41102cb41200780b */ /* 0x000fe20003f06200 */
[----:B0-----:R-:W-:Y:S02]  /*1280*/  FFMA R23, R10, -2, R3 ;  /* 0xc00000000a177823 */ /* 0x001fe40000000003 */
[----:B------:R-:W-:-:S03]  /*1290*/  FFMA R10, R21, R26, -0.33332768082618713379 ;  /* 0xbeaaa9ed150a7423 */ /* 0x000fc6000000001a */
[----:B------:R-:W-:Y:S01]  /*12a0*/  FSEL R23, R23, 1, !P0 ;  /* 0x3f80000017177808 */ /* 0x000fe20004000000 */
[----:B------:R-:W-:Y:S01]  /*12b0*/  FFMA R25, R21, R10, RZ ;  /* 0x0000000a15197223 */ /* 0x000fe200000000ff */
[----:B------:R-:W-:Y:S02]  /*12c0*/  FADD R11, R11, 1 ;  /* 0x3f8000000b0b7421 */ /* 0x000fe40000000000 */
[--C-:B------:R-:W-:Y:S01]  /*12d0*/  LOP3.LUT R21, R23, 0x80000000, R18.reuse, 0xb8, !PT ;  /* 0x8000000017157812 */ /* 0x100fe200078eb812 */
[----:B------:R-:W-:Y:S01]  /*12e0*/  @!P1 FFMA R21, R18, R25, R18 ;  /* 0x0000001912159223 */ /* 0x000fe20000000012 */
[----:B------:R-:W-:Y:S01]  /*12f0*/  FMUL R18, R13, 0.10703222453594207764 ;  /* 0x3ddb33b60d127820 */ /* 0x000fe20000400000 */
[----:B------:R-:W-:Y:S02]  /*1300*/  FFMA R10, R11, 0.5, R12 ;  /* 0x3f0000000b0a7823 */ /* 0x000fe4000000000c */
[----:B------:R-:W-:Y:S01]  /*1310*/  FFMA R11, -R21, R21, 1 ;  /* 0x3f800000150b7423 */ /* 0x000fe20000000115 */
[----:B------:R-:W-:-:S04]  /*1320*/  FFMA R18, R13, R18, 0.79788458347320556641 ;  /* 0x3f4c422a0d127423 */ /* 0x000fc80000000012 */
[----:B------:R-:W-:Y:S01]  /*1330*/  FMUL R26, R11, R18 ;  /* 0x000000120b1a7220 */ /* 0x000fe20000400000 */
[----:B------:R-:W-:Y:S01]  /*1340*/  FMUL R11, R13, 0.5 ;  /* 0x3f0000000d0b7820 */ /* 0x000fe20000400000 */
[----:B------:R-:W-:-:S03]  /*1350*/  FMUL R9, R20, UR18 ;  /* 0x0000001214097c20 */ /* 0x000fc60008400000 */
[----:B------:R-:W-:Y:S01]  /*1360*/  FMUL R11, R11, R26 ;  /* 0x0000001a0b0b7220 */ /* 0x000fe20000400000 */
[----:B------:R-:W-:Y:S01]  /*1370*/  FADD R26, R21, 1 ;  /* 0x3f800000151a7421 */ /* 0x000fe20000000000 */
[----:B------:R-:W-:Y:S01]  /*1380*/  IADD3 R18, P0, PT, R6, UR28, RZ ;  /* 0x0000001c06127c10 */ /* 0x000fe2000ff1e0ff */
[----:B------:R-:W-:Y:S01]  /*1390*/  FMUL R12, R19, UR18 ;  /* 0x00000012130c7c20 */ /* 0x000fe20008400000 */
[----:B------:R-:W-:Y:S01]  /*13a0*/  F2FP.BF16.F32.PACK_AB R9, RZ, R9 ;  /* 0x00000009ff09723e */ /* 0x000fe200000010ff */
[----:B------:R-:W-:Y:S01]  /*13b0*/  FFMA R11, R26, 0.5, R11 ;  /* 0x3f0000001a0b7823 */ /* 0x000fe2000000000b */
[----:B------:R-:W-:Y:S01]  /*13c0*/  FMNMX3 R20, |R20|, RZ, |R19|, !PT ;  /* 0x000000ff14147276 */ /* 0x000fe20007800613 */
[----:B------:R-:W-:Y:S01]  /*13d0*/  FMUL R26, R15, 0.035677410662174224854 ;  /* 0x3d12227a0f1a7820 */ /* 0x000fe20000400000 */
[----:B------:R-:W-:Y:S01]  /*13e0*/  IADD3.X R19, PT, PT, R7, UR29, RZ, P0, !PT ;  /* 0x0000001d07137c10 */ /* 0x000fe200087fe4ff */
[----:B------:R-:W-:Y:S01]  /*13f0*/  FMUL R21, R5, UR18 ;  /* 0x0000001205157c20 */ /* 0x000fe20008400000 */
[----:B------:R-:W-:Y:S01]  /*1400*/  IADD3 R28, P0, PT, R6, UR15, RZ ;  /* 0x0000000f061c7c10 */ /* 0x000fe2000ff1e0ff */
[----:B------:R-:W-:Y:S01]  /*1410*/  FFMA R26, R15, R26, 0.79788458347320556641 ;  /* 0x3f4c422a0f1a7423 */ /* 0x000fe2000000001a */
[----:B------:R0:W-:Y:S01]  /*1420*/  STG.E.U16 desc[UR22][R6.64], R9 ;  /* 0x0000000906007986 */ /* 0x0001e2000c101516 */
[----:B------:R-:W-:-:S02]  /*1430*/  F2FP.BF16.F32.PACK_AB R12, RZ, R12 ;  /* 0x0000000cff0c723e */ /* 0x000fc400000010ff */
[----:B------:R-:W-:Y:S01]  /*1440*/  IADD3.X R29, PT, PT, R7, UR27, RZ, P0, !PT ;  /* 0x0000001b071d7c10 */ /* 0x000fe200087fe4ff */
[----:B------:R-:W-:Y:S02]  /*1450*/  FMUL R23, R15, R26 ;  /* 0x0000001a0f177220 */ /* 0x000fe40000400000 */
[----:B------:R-:W-:Y:S01]  /*1460*/  STG.E.U16 desc[UR22][R18.64], R12 ;  /* 0x0000000c12007986 */ /* 0x000fe2000c101516 */
[----:B0-----:R-:W-:Y:S01]  /*1470*/  F2FP.BF16.F32.PACK_AB R6, RZ, R21 ;  /* 0x00000015ff06723e */ /* 0x001fe200000010ff */
[----:B------:R-:W-:-:S04]  /*1480*/  FMUL R30, |R23|, 2.8853900432586669922 ;  /* 0x4038aa3b171e7820 */ /* 0x000fc80000400200 */
[----:B------:R0:W-:Y:S01]  /*1490*/  STG.E.U16 desc[UR22][R28.64], R6 ;  /* 0x000000061c007986 */ /* 0x0001e2000c101516 */
[----:B------:R-:W1:Y:S01]  /*14a0*/  MUFU.EX2 R26, R30 ;  /* 0x0000001e001a7308 */ /* 0x000e620000000800 */
[----:B0-----:R-:W-:-:S04]  /*14b0*/  FMUL R28, R13, 0.035677410662174224854 ;  /* 0x3d12227a0d1c7820 */ /* 0x001fc80000400000 */
[----:B------:R-:W-:-:S04]  /*14c0*/  FFMA R28, R13, R28, 0.79788458347320556641 ;  /* 0x3f4c422a0d1c7423 */ /* 0x000fc8000000001c */
[----:B------:R-:W-:-:S04]  /*14d0*/  FMUL R21, R13, R28 ;  /* 0x0000001c0d157220 */ /* 0x000fc80000400000 */
[----:B------:R-:W-:Y:S01]  /*14e0*/  FMUL R25, |R21|, 2.8853900432586669922 ;  /* 0x4038aa3b15197820 */ /* 0x000fe20000400200 */
[----:B-1----:R-:W-:-:S05]  /*14f0*/  FADD R28, R26, 1 ;  /* 0x3f8000001a1c7421 */ /* 0x002fca0000000000 */
[----:B------:R-:W0:Y:S01]  /*1500*/  MUFU.EX2 R25, R25 ;  /* 0x0000001900197308 */ /* 0x000e220000000800 */
[----:B------:R-:W-:Y:S01]  /*1510*/  FMUL R7, R16, UR18 ;  /* 0x0000001210077c20 */ /* 0x000fe20008400000 */
[----:B------:R-:W-:Y:S01]  /*1520*/  IADD3 R18, P0, PT, R18, UR15, RZ ;  /* 0x0000000f12127c10 */ /* 0x000fe2000ff1e0ff */
[----:B------:R-:W-:-:S03]  /*1530*/  FMUL R26, R23, R23 ;  /* 0x00000017171a7220 */ /* 0x000fc60000400000 */
[----:B------:R-:W-:Y:S02]  /*1540*/  F2FP.BF16.F32.PACK_AB R7, RZ, R7 ;  /* 0x00000007ff07723e */ /* 0x000fe400000010ff */
[----:B------:R-:W1:Y:S01]  /*1550*/  MUFU.RCP R28, R28 ;  /* 0x0000001c001c7308 */ /* 0x000e620000001000 */
[----:B------:R-:W-:Y:S02]  /*1560*/  IADD3.X R19, PT, PT, R19, UR27, RZ, P0, !PT ;  /* 0x0000001b13137c10 */ /* 0x000fe400087fe4ff */
[----:B------:R-:W-:Y:S01]  /*1570*/  FMNMX3 R20, |R5|, R20, |R16|, !PT ;  /* 0x0000001405147276 */ /* 0x000fe20007800610 */
[C---:B------:R-:W-:Y:S02]  /*1580*/  FFMA R5, R26.reuse, R27, -0.052303962409496307373 ;  /* 0xbd563cae1a057423 */ /* 0x040fe4000000001b */
[----:B------:R0:W-:Y:S02]  /*1590*/  STG.E.U16 desc[UR22][R18.64], R7 ;  /* 0x0000000712007986 */ /* 0x0001e4000c101516 */
[----:B------:R-:W-:Y:S01]  /*15a0*/  FFMA R5, R26, R5, 0.1331529766321182251 ;  /* 0x3e0859411a057423 */ /* 0x000fe20000000005 */
[----:B------:R-:W-:Y:S01]  /*15b0*/  FSETP.GE.AND P1, PT, |R23|, 0.60000002384185791016, PT ;  /* 0x3f19999a1700780b */ /* 0x000fe20003f26200 */
[----:B0-----:R-:W-:-:S02]  /*15c0*/  FADD R18, R25, 1 ;  /* 0x3f80000019127421 */ /* 0x001fc40000000000 */
[----:B------:R-:W-:Y:S01]  /*15d0*/  FFMA R5, R26, R5, -0.33332768082618713379 ;  /* 0xbeaaa9ed1a057423 */ /* 0x000fe20000000005 */
[----:B-1----:R-:W-:-:S03]  /*15e0*/  FFMA R16, R28, -2, R3 ;  /* 0xc00000001c107823 */ /* 0x002fc60000000003 */
[----:B------:R-:W0:Y:S01]  /*15f0*/  MUFU.RCP R18, R18 ;  /* 0x0000001200127308 */ /* 0x000e220000001000 */
[----:B------:R-:W-:Y:S01]  /*1600*/  FSETP.GE.AND P0, PT, |R23|, 9.010913848876953125, PT ;  /* 0x41102cb41700780b */ /* 0x000fe20003f06200 */
[----:B------:R-:W-:Y:S01]  /*1610*/  FFMA R28, R26, R5, RZ ;  /* 0x000000051a1c7223 */ /* 0x000fe200000000ff */
[----:B------:R-:W-:Y:S02]  /*1620*/  FMUL R26, R21, R21 ;  /* 0x00000015151a7220 */ /* 0x000fe40000400000 */
[----:B------:R-:W-:Y:S02]  /*1630*/  FSEL R16, R16, 1, !P0 ;  /* 0x3f80000010107808 */ /* 0x000fe40004000000 */
[----:B------:R-:W-:Y:S02]  /*1640*/  FFMA R5, R26, R27, -0.052303962409496307373 ;  /* 0xbd563cae1a057423 */ /* 0x000fe4000000001b */
[--C-:B------:R-:W-:Y:S01]  /*1650*/  LOP3.LUT R16, R16, 0x80000000, R23.reuse, 0xb8, !PT ;  /* 0x8000000010107812 */ /* 0x100fe200078eb817 */
[----:B------:R-:W-:Y:S01]  /*1660*/  @!P1 FFMA R16, R23, R28, R23 ;  /* 0x0000001c17109223 */ /* 0x000fe20000000017 */
[C---:B------:R-:W-:Y:S01]  /*1670*/  FSETP.GE.AND P1, PT, |R21|.reuse, 0.60000002384185791016, PT ;  /* 0x3f19999a1500780b */ /* 0x040fe20003f26200 */
[----:B------:R-:W-:Y:S01]  /*1680*/  FFMA R23, R26, R5, 0.1331529766321182251 ;  /* 0x3e0859411a177423 */ /* 0x000fe20000000005 */
[----:B------:R-:W-:-:S02]  /*1690*/  FSETP.GE.AND P0, PT, |R21|, 9.010913848876953125, PT ;  /* 0x41102cb41500780b */ /* 0x000fc40003f06200 */
[----:B------:R-:W-:Y:S01]  /*16a0*/  MOV R19, UR27 ;  /* 0x0000001b00137c02 */ /* 0x000fe20008000f00 */
[----:B0-----:R-:W-:Y:S01]  /*16b0*/  FFMA R5, R18, -2, R3 ;  /* 0xc000000012057823 */ /* 0x001fe20000000003 */
[----:B------:R-:W-:Y:S02]  /*16c0*/  IMAD.U32 R18, RZ, RZ, UR15 ;  /* 0x0000000fff127e24 */ /* 0x000fe4000f8e00ff */
[----:B------:R-:W-:Y:S01]  /*16d0*/  FFMA R23, R26, R23, -0.33332768082618713379 ;  /* 0xbeaaa9ed1a177423 */ /* 0x000fe20000000017 */
[----:B------:R-:W-:Y:S02]  /*16e0*/  IADD3 R31, PT, PT, R2, 0x1e, RZ ;  /* 0x0000001e021f7810 */ /* 0x000fe40007ffe0ff */
[----:B------:R-:W-:Y:S01]  /*16f0*/  FSEL R28, R5, 1, !P0 ;  /* 0x3f800000051c7808 */ /* 0x000fe20004000000 */
[----:B------:R-:W-:Y:S01]  /*1700*/  FFMA R23, R26, R23, RZ ;  /* 0x000000171a177223 */ /* 0x000fe200000000ff */
[----:B------:R-:W-:Y:S01]  /*1710*/  IMAD.WIDE.U32 R18, R4, UR12, R18 ;  /* 0x0000000c04127c25 */ /* 0x000fe2000f8e0012 */
[----:B------:R-:W-:-:S02]  /*1720*/  LOP3.LUT R31, R31, 0x1f, RZ, 0xc0, !PT ;  /* 0x0000001f1f1f7812 */ /* 0x000fc400078ec0ff */
[--C-:B------:R-:W-:Y:S01]  /*1730*/  LOP3.LUT R5, R28, 0x80000000, R21.reuse, 0xb8, !PT ;  /* 0x800000001c057812 */ /* 0x100fe200078eb815 */
[----:B------:R-:W-:Y:S01]  /*1740*/  @!P1 FFMA R5, R21, R23, R21 ;  /* 0x0000001715059223 */ /* 0x000fe20000000015 */
[----:B------:R-:W-:Y:S01]  /*1750*/  IADD3 R17, PT, PT, R17, R19, RZ ;  /* 0x0000001311117210 */ /* 0x000fe20007ffe0ff */
[----:B------:R-:W-:Y:S01]  /*1760*/  FFMA R16, R16, R0, 0.5 ;  /* 0x3f00000010107423 */ /* 0x000fe20000000000 */
[----:B------:R-:W-:-:S03]  /*1770*/  IADD3 R21, P0, PT, R31, R18, RZ ;  /* 0x000000121f157210 */ /* 0x000fc60007f1e0ff */
[----:B------:R-:W-:Y:S01]  /*1780*/  FMUL R23, R15, R16 ;  /* 0x000000100f177220 */ /* 0x000fe20000400000 */
[----:B------:R-:W-:Y:S01]  /*1790*/  FFMA R16, R5, R0, 0.5 ;  /* 0x3f00000005107423 */ /* 0x000fe20000000000 */
[--C-:B------:R-:W-:Y:S01]  /*17a0*/  IMAD.X R19, RZ, RZ, R17.reuse, P0 ;  /* 0x000000ffff137224 */ /* 0x100fe200000e0611 */
[----:B------:R-:W-:Y:S01]  /*17b0*/  IADD3 R15, P0, P1, R21, UR28, R18 ;  /* 0x0000001c150f7c10 */ /* 0x000fe2000f91e012 */
[C---:B------:R-:W-:Y:S01]  /*17c0*/  FMUL R5, R22.reuse, R23 ;  /* 0x0000001716057220 */ /* 0x040fe20000400000 */
[----:B------:R-:W-:Y:S01]  /*17d0*/  FMUL R22, R22, R10 ;  /* 0x0000000a16167220 */ /* 0x000fe20000400000 */
[----:B------:R-:W-:Y:S01]  /*17e0*/  FMUL R13, R13, R16 ;  /* 0x000000100d0d7220 */ /* 0x000fe20000400000 */
[----:B------:R-:W-:Y:S02]  /*17f0*/  IADD3.X R10, PT, PT, R19, UR29, R17, P0, P1 ;  /* 0x0000001d130a7c10 */ /* 0x000fe400087e2411 */
[C---:B------:R-:W-:Y:S02]  /*1800*/  SHF.L.U32 R16, R15.reuse, 0x2, RZ ;  /* 0x000000020f107819 */ /* 0x040fe400000006ff */
[----:B------:R-:W-:-:S02]  /*1810*/  SHF.L.U64.HI R15, R15, 0x2, R10 ;  /* 0x000000020f0f7819 */ /* 0x000fc4000001020a */
[----:B------:R-:W-:Y:S01]  /*1820*/  IADD3 R10, P0, PT, R16, UR21, RZ ;  /* 0x00000015100a7c10 */ /* 0x000fe2000ff1e0ff */
[C---:B------:R-:W-:Y:S01]  /*1830*/  FMUL R13, R24.reuse, R13 ;  /* 0x0000000d180d7220 */ /* 0x040fe20000400000 */
[----:B------:R-:W-:Y:S02]  /*1840*/  FMUL R24, R24, R11 ;  /* 0x0000000b18187220 */ /* 0x000fe40000400000 */
[----:B------:R-:W-:-:S05]  /*1850*/  IADD3.X R11, PT, PT, R15, UR24, RZ, P0, !PT ;  /* 0x000000180f0b7c10 */ /* 0x000fca00087fe4ff */
[----:B------:R0:W3:Y:S02]  /*1860*/  LDG.E R23, desc[UR22][R10.64] ;  /* 0x000000160a177981 */ /* 0x0000e4000c1e1900 */
[----:B0-----:R-:W-:-:S04]  /*1870*/  IADD3 R10, P0, PT, R10, UR25, RZ ;  /* 0x000000190a0a7c10 */ /* 0x001fc8000ff1e0ff */
[----:B------:R-:W-:Y:S01]  /*1880*/  IADD3.X R11, PT, PT, R11, UR26, RZ, P0, !PT ;  /* 0x0000001a0b0b7c10 */ /* 0x000fe200087fe4ff */
[----:B--2---:R-:W-:-:S04]  /*1890*/  FMUL R8, R8, R22 ;  /* 0x0000001608087220 */ /* 0x004fc80000400000 */
[----:B------:R4:W2:Y:S02]  /*18a0*/  LDG.E R22, desc[UR22][R10.64] ;  /* 0x000000160a167981 */ /* 0x0008a4000c1e1900 */
[----:B----4-:R-:W-:Y:S01]  /*18b0*/  FMUL R10, R14, R24 ;  /* 0x000000180e0a7220 */ /* 0x010fe20000400000 */
[----:B------:R-:W-:-:S04]  /*18c0*/  FMUL R11, R5, UR18 ;  /* 0x00000012050b7c20 */ /* 0x000fc80008400000 */
[----:B------:R-:W-:-:S04]  /*18d0*/  FMNMX3 R20, |R8|, R20, |R10|, !PT ;  /* 0x0000001408147276 */ /* 0x000fc8000780060a */
[----:B------:R-:W-:Y:S02]  /*18e0*/  FMNMX3 R20, |R5|, R20, |R13|, !PT ;  /* 0x0000001405147276 */ /* 0x000fe4000780060d */
[----:B------:R-:W-:-:S04]  /*18f0*/  IADD3 R21, P3, PT, R21, UR15, RZ ;  /* 0x0000000f15157c10 */ /* 0x000fc8000ff7e0ff */
[----:B------:R-:W-:Y:S01]  /*1900*/  IADD3.X R19, PT, PT, R19, UR27, RZ, P3, !PT ;  /* 0x0000001b13137c10 */ /* 0x000fe20009ffe4ff */
[C---:B---3--:R-:W-:Y:S01]  /*1910*/  FMUL R26, R23.reuse, 0.044714998453855514526 ;  /* 0x3d372713171a7820 */ /* 0x048fe20000400000 */
        /* <DEDUP_REMOVED lines=8> */
[----:B------:R-:W-:-:S04]  /*19a0*/  FFMA R5, R24, R27, -0.052303962409496307373 ;  /* 0xbd563cae18057423 */ /* 0x000fc8000000001b */
[----:B------:R-:W-:Y:S01]  /*19b0*/  FFMA R5, R24, R5, 0.1331529766321182251 ;  /* 0x3e08594118057423 */ /* 0x000fe20000000005 */
[----:B------:R-:W-:-:S03]  /*19c0*/  FSETP.GE.AND P2, PT, |R14|, 9.010913848876953125, PT ;  /* 0x41102cb40e00780b */ /* 0x000fc60003f46200 */
[----:B------:R-:W-:Y:S01]  /*19d0*/  FFMA R5, R24, R5, -0.33332768082618713379 ;  /* 0xbeaaa9ed18057423 */ /* 0x000fe20000000005 */
[----:B------:R-:W-:Y:S01]  /*19e0*/  FSETP.GE.AND P1, PT, |R14|, 0.60000002384185791016, PT ;  /* 0x3f19999a0e00780b */ /* 0x000fe20003f26200 */
[----:B0-----:R-:W-:Y:S02]  /*19f0*/  FFMA R26, R26, -2, R3 ;  /* 0xc00000001a1a7823 */ /* 0x001fe40000000003 */
[----:B------:R-:W-:-:S03]  /*1a00*/  FFMA R5, R24, R5, RZ ;  /* 0x0000000518057223 */ /* 0x000fc600000000ff */
[----:B------:R-:W-:Y:S02]  /*1a10*/  FSEL R26, R26, 1, !P2 ;  /* 0x3f8000001a1a7808 */ /* 0x000fe40005000000 */
[----:B------:R-:W-:-:S04]  /*1a20*/  LEA R24, P2, R21, UR17, 0x2 ;  /* 0x0000001115187c11 */ /* 0x000fc8000f8410ff */
[----:B------:R-:W-:Y:S02]  /*1a30*/  LEA.HI.X R25, R21, UR14, R19, 0x2, P2 ;  /* 0x0000000e15197c11 */ /* 0x000fe400090f1413 */
[----:B------:R-:W-:-:S03]  /*1a40*/  IADD3 R28, P2, PT, R16, UR19, RZ ;  /* 0x00000013101c7c10 */ /* 0x000fc6000ff5e0ff */
[----:B------:R0:W3:Y:S01]  /*1a50*/  LDG.E R16, desc[UR22][R24.64] ;  /* 0x0000001618107981 */ /* 0x0000e2000c1e1900 */
[----:B------:R-:W-:Y:S02]  /*1a60*/  IADD3.X R29, PT, PT, R15, UR7, RZ, P2, !PT ;  /* 0x000000070f1d7c10 */ /* 0x000fe400097fe4ff */
[--C-:B------:R-:W-:Y:S01]  /*1a70*/  LOP3.LUT R26, R26, 0x80000000, R14.reuse, 0xb8, !PT ;  /* 0x800000001a1a7812 */ /* 0x100fe200078eb80e */
[----:B------:R-:W-:Y:S01]  /*1a80*/  @!P1 FFMA R26, R14, R5, R14 ;  /* 0x000000050e1a9223 */ /* 0x000fe2000000000e */
[----:B------:R-:W-:Y:S01]  /*1a90*/  IADD3 R34, P3, PT, R24, UR28, RZ ;  /* 0x0000001c18227c10 */ /* 0x000fe2000ff7e0ff */
[----:B------:R1:W4:Y:S01]  /*1aa0*/  LDG.E R14, desc[UR22][R28.64] ;  /* 0x000000161c0e7981 */ /* 0x000322000c1e1900 */
[----:B------:R-:W-:Y:S02]  /*1ab0*/  IADD3 R36, P1, PT, R28, UR25, RZ ;  /* 0x000000191c247c10 */ /* 0x000fe4000ff3e0ff */
[----:B------:R-:W-:Y:S02]  /*1ac0*/  IADD3.X R35, PT, PT, R25, UR29, RZ, P3, !PT ;  /* 0x0000001d19237c10 */ /* 0x000fe40009ffe4ff */
[----:B------:R-:W-:-:S03]  /*1ad0*/  IADD3.X R37, PT, PT, R29, UR26, RZ, P1, !PT ;  /* 0x0000001a1d257c10 */ /* 0x000fc60008ffe4ff */
[----:B------:R5:W5:Y:S04]  /*1ae0*/  LDG.E R25, desc[UR22][R34.64] ;  /* 0x0000001622197981 */ /* 0x000b68000c1e1900 */
[----:B------:R-:W5:Y:S01]  /*1af0*/  LDG.E R15, desc[UR22][R36.64] ;  /* 0x00000016240f7981 */ /* 0x000f62000c1e1900 */
[C---:B--2---:R-:W-:Y:S01]  /*1b00*/  FMUL R5, R22.reuse, 0.044714998453855514526 ;  /* 0x3d37271316057820 */ /* 0x044fe20000400000 */
[----:B------:R-:W-:-:S03]  /*1b10*/  FMUL R19, R22, 0.79788458347320556641 ;  /* 0x3f4c422a16137820 */ /* 0x000fc60000400000 */
[----:B------:R-:W-:-:S04]  /*1b20*/  FFMA R30, R22, R5, 1 ;  /* 0x3f800000161e7423 */ /* 0x000fc80000000005 */
[----:B------:R-:W-:-:S04]  /*1b30*/  FMUL R19, R19, R30 ;  /* 0x0000001e13137220 */ /* 0x000fc80000400000 */
[----:B------:R-:W-:-:S04]  /*1b40*/  FMUL R30, |R19|, 2.8853900432586669922 ;  /* 0x4038aa3b131e7820 */ /* 0x000fc80000400200 */
[----:B------:R-:W2:Y:S01]  /*1b50*/  MUFU.EX2 R5, R30 ;  /* 0x0000001e00057308 */ /* 0x000ea20000000800 */
[----:B0-----:R-:W-:-:S04]  /*1b60*/  FMUL R24, R23, 0.10703222453594207764 ;  /* 0x3ddb33b617187820 */ /* 0x001fc80000400000 */
[----:B------:R-:W-:Y:S01]  /*1b70*/  FFMA R21, R23, R24, 0.79788458347320556641 ;  /* 0x3f4c422a17157423 */ /* 0x000fe20000000018 */
[----:B------:R-:W-:-:S04]  /*1b80*/  FFMA R24, -R26, R26, 1 ;  /* 0x3f8000001a187423 */ /* 0x000fc8000000011a */
[----:B------:R-:W-:Y:S01]  /*1b90*/  FMUL R21, R24, R21 ;  /* 0x0000001518157220 */ /* 0x000fe20000400000 */
[----:B------:R-:W-:Y:S01]  /*1ba0*/  FMUL R24, R23, 0.5 ;  /* 0x3f00000017187820 */ /* 0x000fe20000400000 */
[----:B--2---:R-:W-:-:S03]  /*1bb0*/  FADD R5, R5, 1 ;  /* 0x3f80000005057421 */ /* 0x004fc60000000000 */
[----:B------:R-:W-:Y:S01]  /*1bc0*/  FMUL R21, R24, R21 ;  /* 0x0000001518157220 */ /* 0x000fe20000400000 */
[----:B------:R-:W-:Y:S02]  /*1bd0*/  FADD R26, R26, 1 ;  /* 0x3f8000001a1a7421 */ /* 0x000fe40000000000 */
[----:B------:R-:W0:Y:S02]  /*1be0*/  MUFU.RCP R5, R5 ;  /* 0x0000000500057308 */ /* 0x000e240000001000 */
[----:B------:R-:W-:Y:S01]  /*1bf0*/  FFMA R21, R26, 0.5, R21 ;  /* 0x3f0000001a157823 */ /* 0x000fe20000000015 */
        /* <DEDUP_REMOVED lines=11> */
[C---:B------:R-:W-:Y:S01]  /*1cb0*/  FMUL R19, R22.reuse, 0.10703222453594207764 ;  /* 0x3ddb33b616137820 */ /* 0x040fe20000400000 */
[----:B-1----:R-:W-:Y:S02]  /*1cc0*/  MOV R28, UR28 ;  /* 0x0000001c001c7c02 */ /* 0x002fe40008000f00 */
[----:B------:R-:W-:Y:S01]  /*1cd0*/  MOV R29, UR29 ;  /* 0x0000001d001d7c02 */ /* 0x000fe20008000f00 */
[----:B------:R-:W-:Y:S01]  /*1ce0*/  FFMA R24, R22, R19, 0.79788458347320556641 ;  /* 0x3f4c422a16187423 */ /* 0x000fe20000000013 */
[----:B------:R-:W-:Y:S01]  /*1cf0*/  FFMA R19, -R5, R5, 1 ;  /* 0x3f80000005137423 */ /* 0x000fe20000000105 */
[----:B------:R-:W-:-:S04]  /*1d00*/  IMAD.WIDE.U32 R28, R4, UR15, R28 ;  /* 0x0000000f041c7c25 */ /* 0x000fc8000f8e001c */
[----:B------:R-:W-:Y:S01]  /*1d10*/  FMUL R19, R19, R24 ;  /* 0x0000001813137220 */ /* 0x000fe20000400000 */
[----:B------:R-:W-:Y:S01]  /*1d20*/  FMUL R24, R22, 0.5 ;  /* 0x3f00000016187820 */ /* 0x000fe20000400000 */
[----:B------:R-:W-:Y:S02]  /*1d30*/  IMAD R4, R4, UR27, RZ ;  /* 0x0000001b04047c24 */ /* 0x000fe4000f8e02ff */
[----:B------:R-:W-:Y:S01]  /*1d40*/  FADD R5, R5, 1 ;  /* 0x3f80000005057421 */ /* 0x000fe20000000000 */
[----:B------:R-:W-:Y:S01]  /*1d50*/  FMUL R24, R24, R19 ;  /* 0x0000001318187220 */ /* 0x000fe20000400000 */
[----:B------:R-:W-:Y:S01]  /*1d60*/  IADD3 R19, P2, PT, R32, R28, RZ ;  /* 0x0000001c20137210 */ /* 0x000fe20007f5e0ff */
[----:B------:R-:W-:Y:S02]  /*1d70*/  IMAD.IADD R4, R29, 0x1, R4 ;  /* 0x000000011d047824 */ /* 0x000fe400078e0204 */
[----:B------:R-:W-:Y:S01]  /*1d80*/  FMUL R8, R8, UR18 ;  /* 0x0000001208087c20 */ /* 0x000fe20008400000 */
[----:B------:R-:W-:Y:S01]  /*1d90*/  FFMA R24, R5, 0.5, R24 ;  /* 0x3f00000005187823 */ /* 0x000fe20000000018 */
[----:B------:R-:W-:-:S03]  /*1da0*/  IADD3 R5, P1, PT, R28, UR28, RZ ;  /* 0x0000001c1c057c10 */ /* 0x000fc6000ff3e0ff */
[----:B------:R-:W-:Y:S01]  /*1db0*/  F2FP.BF16.F32.PACK_AB R8, RZ, R8 ;  /* 0x00000008ff08723e */ /* 0x000fe200000010ff */
[----:B------:R-:W-:Y:S01]  /*1dc0*/  FMUL R10, R10, UR18 ;  /* 0x000000120a0a7c20 */ /* 0x000fe20008400000 */
[----:B------:R-:W-:-:S04]  /*1dd0*/  F2FP.BF16.F32.PACK_AB R11, RZ, R11 ;  /* 0x0000000bff0b723e */ /* 0x000fc800000010ff */
[----:B------:R-:W-:Y:S02]  /*1de0*/  F2FP.BF16.F32.PACK_AB R10, RZ, R10 ;  /* 0x0000000aff0a723e */ /* 0x000fe400000010ff */
[----:B------:R-:W-:Y:S02]  /*1df0*/  IADD3 R30, PT, PT, R2, 0x1d, RZ ;  /* 0x0000001d021e7810 */ /* 0x000fe40007ffe0ff */
[----:B------:R-:W-:Y:S02]  /*1e00*/  IADD3 R18, P0, PT, R18, UR15, RZ ;  /* 0x0000000f12127c10 */ /* 0x000fe4000ff1e0ff */
[----:B------:R-:W-:Y:S02]  /*1e10*/  LOP3.LUT R30, R30, 0x1f, RZ, 0xc0, !PT ;  /* 0x0000001f1e1e7812 */ /* 0x000fe400078ec0ff */
[----:B------:R-:W-:Y:S01]  /*1e20*/  IADD3.X R17, PT, PT, R17, UR27, RZ, P0, !PT ;  /* 0x0000001b11117c10 */ /* 0x000fe200087fe4ff */
[----:B------:R-:W-:-:S05]  /*1e30*/  FMUL R13, R13, UR18 ;  /* 0x000000120d0d7c20 */ /* 0x000fca0008400000 */
[----:B------:R-:W-:Y:S01]  /*1e40*/  F2FP.BF16.F32.PACK_AB R13, RZ, R13 ;  /* 0x0000000dff0d723e */ /* 0x000fe200000010ff */
[----:B---3--:R-:W-:-:S04]  /*1e50*/  FMUL R21, R16, R21 ;  /* 0x0000001510157220 */ /* 0x008fc80000400000 */
[----:B----4-:R-:W-:Y:S01]  /*1e60*/  FMUL R14, R14, R21 ;  /* 0x000000150e0e7220 */ /* 0x010fe20000400000 */
[----:B------:R-:W-:Y:S02]  /*1e70*/  IADD3.X R21, PT, PT, RZ, R4, RZ, P2, !PT ;  /* 0x00000004ff157210 */ /* 0x000fe400017fe4ff */
[----:B------:R-:W-:-:S04]  /*1e80*/  LEA R28, P2, R19, UR8, 0x1 ;  /* 0x00000008131c7c11 */ /* 0x000fc8000f8408ff */
[----:B------:R-:W-:Y:S02]  /*1e90*/  LEA.HI.X R29, R19, UR9, R21, 0x1, P2 ;  /* 0x00000009131d7c11 */ /* 0x000fe400090f0c15 */
[C---:B-----5:R-:W-:Y:S01]  /*1ea0*/  IADD3 R34, P2, PT, R28.reuse, UR28, RZ ;  /* 0x0000001c1c227c10 */ /* 0x060fe2000ff5e0ff */
[----:B------:R-:W-:Y:S02]  /*1eb0*/  FMUL R24, R25, R24 ;  /* 0x0000001819187220 */ /* 0x000fe40000400000 */
[----:B------:R0:W-:Y:S01]  /*1ec0*/  STG.E.U16 desc[UR22][R28.64], R8 ;  /* 0x000000081c007986 */ /* 0x0001e2000c101516 */
[----:B------:R-:W-:Y:S01]  /*1ed0*/  IADD3.X R35, PT, PT, R29, UR29, RZ, P2, !PT ;  /* 0x0000001d1d237c10 */ /* 0x000fe200097fe4ff */
[----:B------:R-:W-:Y:S01]  /*1ee0*/  FMUL R15, R15, R24 ;  /* 0x000000180f0f7220 */ /* 0x000fe20000400000 */
[----:B------:R-:W-:Y:S01]  /*1ef0*/  FMUL R24, R23, 0.035677410662174224854 ;  /* 0x3d12227a17187820 */ /* 0x000fe20000400000 */
[----:B0-----:R-:W-:-:S03]  /*1f00*/  IADD3 R28, P2, PT, R28, UR15, RZ ;  /* 0x0000000f1c1c7c10 */ /* 0x001fc6000ff5e0ff */
[----:B------:R-:W-:Y:S01]  /*1f10*/  FFMA R24, R23, R24, 0.79788458347320556641 ;  /* 0x3f4c422a17187423 */ /* 0x000fe20000000018 */
[----:B------:R-:W-:Y:S01]  /*1f20*/  IADD3.X R29, PT, PT, R29, UR27, RZ, P2, !PT ;  /* 0x0000001b1d1d7c10 */ /* 0x000fe200097fe4ff */
[----:B------:R-:W-:Y:S04]  /*1f30*/  STG.E.U16 desc[UR22][R34.64], R10 ;  /* 0x0000000a22007986 */ /* 0x000fe8000c101516 */
[----:B------:R0:W-:Y:S02]  /*1f40*/  STG.E.U16 desc[UR22][R28.64], R11 ;  /* 0x0000000b1c007986 */ /* 0x0001e4000c101516 */
[----:B0-----:R-:W-:-:S04]  /*1f50*/  FMUL R28, R23, R24 ;  /* 0x00000018171c7220 */ /* 0x001fc80000400000 */
[----:B------:R-:W-:-:S06]  /*1f60*/  FMUL R19, |R28|, 2.8853900432586669922 ;  /* 0x4038aa3b1c137820 */ /* 0x000fcc0000400200 */
[----:B------:R-:W0:Y:S01]  /*1f70*/  MUFU.EX2 R19, R19 ;  /* 0x0000001300137308 */ /* 0x000e220000000800 */
[----:B------:R-:W-:-:S04]  /*1f80*/  FMUL R24, R22, 0.035677410662174224854 ;  /* 0x3d12227a16187820 */ /* 0x000fc80000400000 */
[----:B------:R-:W-:Y:S01]  /*1f90*/  FFMA R24, R22, R24, 0.79788458347320556641 ;  /* 0x3f4c422a16187423 */ /* 0x000fe20000000018 */
[----:B0-----:R-:W-:Y:S01]  /*1fa0*/  FADD R21, R19, 1 ;  /* 0x3f80000013157421 */ /* 0x001fe20000000000 */
[----:B------:R-:W-:-:S04]  /*1fb0*/  FMUL R19, R28, R28 ;  /* 0x0000001c1c137220 */ /* 0x000fc80000400000 */
[----:B------:R-:W-:-:S04]  /*1fc0*/  FFMA R26, R19, R27, -0.052303962409496307373 ;  /* 0xbd563cae131a7423 */ /* 0x000fc8000000001b */
[----:B------:R-:W-:Y:S01]  /*1fd0*/  FFMA R26, R19, R26, 0.1331529766321182251 ;  /* 0x3e085941131a7423 */ /* 0x000fe2000000001a */
[----:B------:R-:W-:-:S03]  /*1fe0*/  FMUL R24, R22, R24 ;  /* 0x0000001816187220 */ /* 0x000fc60000400000 */
[C---:B------:R-:W-:Y:S01]  /*1ff0*/  FFMA R26, R19.reuse, R26, -0.33332768082618713379 ;  /* 0xbeaaa9ed131a7423 */ /* 0x040fe2000000001a */
[----:B------:R-:W0:Y:S03]  /*2000*/  MUFU.RCP R21, R21 ;  /* 0x0000001500157308 */ /* 0x000e260000001000 */
[----:B------:R-:W-:Y:S01]  /*2010*/  FFMA R26, R19, R26, RZ ;  /* 0x0000001a131a7223 */ /* 0x000fe200000000ff */
[----:B------:R-:W-:-:S06]  /*2020*/  FMUL R19, |R24|, 2.8853900432586669922 ;  /* 0x4038aa3b18137820 */ /* 0x000fcc0000400200 */
[----:B------:R-:W1:Y:S01]  /*2030*/  MUFU.EX2 R19, R19 ;  /* 0x0000001300137308 */ /* 0x000e620000000800 */
[----:B------:R-:W-:Y:S02]  /*2040*/  IADD3 R34, P2, PT, R34, UR15, RZ ;  /* 0x0000000f22227c10 */ /* 0x000fe4000ff5e0ff */
[C---:B------:R-:W-:Y:S02]  /*2050*/  FSETP.GE.AND P3, PT, |R28|.reuse, 0.60000002384185791016, PT ;  /* 0x3f19999a1c00780b */ /* 0x040fe40003f66200 */
[----:B------:R-:W-:Y:S01]  /*2060*/  IADD3.X R35, PT, PT, R35, UR27, RZ, P2, !PT ;  /* 0x0000001b23237c10 */ /* 0x000fe200097fe4ff */
[----:B0-----:R-:W-:Y:S01]  /*2070*/  FFMA R21, R21, -2, R3 ;  /* 0xc000000015157823 */ /* 0x001fe20000000003 */
[----:B------:R-:W-:-:S04]  /*2080*/  FSETP.GE.AND P2, PT, |R28|, 9.010913848876953125, PT ;  /* 0x41102cb41c00780b */ /* 0x000fc80003f46200 */
[----:B------:R-:W-:Y:S01]  /*2090*/  FSEL R21, R21, 1, !P2 ;  /* 0x3f80000015157808 */ /* 0x000fe20005000000 */
[----:B-1----:R-:W-:-:S03]  /*20a0*/  FADD R29, R19, 1 ;  /* 0x3f800000131d7421 */ /* 0x002fc60000000000 */
[--C-:B------:R-:W-:Y:S01]  /*20b0*/  LOP3.LUT R21, R21, 0x80000000, R28.reuse, 0xb8, !PT ;  /* 0x8000000015157812 */ /* 0x100fe200078eb81c */
[----:B------:R-:W-:Y:S02]  /*20c0*/  @!P3 FFMA R21, R28, R26, R28 ;  /* 0x0000001a1c15b223 */ /* 0x000fe4000000001c */
        /* <DEDUP_REMOVED lines=12> */
[----:B------:R-:W-:Y:S01]  /*2190*/  IADD3 R19, P2, PT, R30, R18, RZ ;  /* 0x000000121e137210 */ /* 0x000fe20007f5e0ff */
[----:B------:R-:W-:-:S03]  /*21a0*/  FFMA R24, R21, R0, 0.5 ;  /* 0x3f00000015187423 */ /* 0x000fc60000000000 */
[----:B------:R-:W-:Y:S02]  /*21b0*/  IADD3 R18, P0, P3, R19, UR28, R18 ;  /* 0x0000001c13127c10 */ /* 0x000fe4000fb1e012 */
[----:B------:R-:W-:Y:S01]  /*21c0*/  IADD3.X R21, PT, PT, RZ, R17, RZ, P2, !PT ;  /* 0x00000011ff157210 */ /* 0x000fe200017fe4ff */
[----:B------:R-:W-:-:S03]  /*21d0*/  FMUL R23, R23, R24 ;  /* 0x0000001817177220 */ /* 0x000fc60000400000 */
[----:B------:R-:W-:Y:S01]  /*21e0*/  IADD3.X R24, PT, PT, R21, UR29, R17, P0, P3 ;  /* 0x0000001d15187c10 */ /* 0x000fe200087e6411 */
[----:B------:R-:W-:-:S03]  /*21f0*/  IMAD.SHL.U32 R17, R18, 0x4, RZ ;  /* 0x0000000412117824 */ /* 0x000fc600078e00ff */
[----:B------:R-:W-:Y:S02]  /*2200*/  SHF.L.U64.HI R18, R18, 0x2, R24 ;  /* 0x0000000212127819 */ /* 0x000fe40000010218 */
[----:B------:R-:W-:Y:S01]  /*2210*/  IADD3 R28, P0, PT, R17, UR21, RZ ;  /* 0x00000015111c7c10 */ /* 0x000fe2000ff1e0ff */
[----:B------:R-:W-:-:S03]  /*2220*/  FFMA R2, R2, R0, 0.5 ;  /* 0x3f00000002027423 */ /* 0x000fc60000000000 */
[----:B------:R-:W-:Y:S01]  /*2230*/  IADD3.X R29, PT, PT, R18, UR24, RZ, P0, !PT ;  /* 0x00000018121d7c10 */ /* 0x000fe200087fe4ff */
[----:B------:R0:W-:Y:S01]  /*2240*/  STG.E.U16 desc[UR22][R34.64], R13 ;  /* 0x0000000d22007986 */ /* 0x0001e2000c101516 */
[----:B------:R-:W-:-:S03]  /*2250*/  FMUL R22, R22, R2 ;  /* 0x0000000216167220 */ /* 0x000fc60000400000 */
[----:B------:R1:W2:Y:S01]  /*2260*/  LDG.E R2, desc[UR22][R28.64] ;  /* 0x000000161c027981 */ /* 0x0002a2000c1e1900 */
[----:B------:R-:W-:Y:S01]  /*2270*/  FMUL R23, R16, R23 ;  /* 0x0000001710177220 */ /* 0x000fe20000400000 */
[----:B-1----:R-:W-:-:S04]  /*2280*/  IADD3 R28, P0, PT, R28, UR25, RZ ;  /* 0x000000191c1c7c10 */ /* 0x002fc8000ff1e0ff */
[----:B------:R-:W-:-:S05]  /*2290*/  IADD3.X R29, PT, PT, R29, UR26, RZ, P0, !PT ;  /* 0x0000001a1d1d7c10 */ /* 0x000fca00087fe4ff */
[----:B------:R1:W3:Y:S01]  /*22a0*/  LDG.E R24, desc[UR22][R28.64] ;  /* 0x000000161c187981 */ /* 0x0002e2000c1e1900 */
[----:B------:R-:W-:Y:S01]  /*22b0*/  FMUL R22, R25, R22 ;  /* 0x0000001619167220 */ /* 0x000fe20000400000 */
[C---:B--2---:R-:W-:Y:S01]  /*22c0*/  FMUL R26, R2.reuse, 0.044714998453855514526 ;  /* 0x3d372713021a7820 */ /* 0x044fe20000400000 */
[----:B------:R-:W-:-:S03]  /*22d0*/  FMUL R16, R2, 0.79788458347320556641 ;  /* 0x3f4c422a02107820 */ /* 0x000fc60000400000 */
[----:B------:R-:W-:-:S04]  /*22e0*/  FFMA R26, R2, R26, 1 ;  /* 0x3f800000021a7423 */ /* 0x000fc8000000001a */
[----:B------:R-:W-:-:S04]  /*22f0*/  FMUL R26, R16, R26 ;  /* 0x0000001a101a7220 */ /* 0x000fc80000400000 */
[----:B------:R-:W-:-:S06]  /*2300*/  FMUL R16, |R26|, 2.8853900432586669922 ;  /* 0x4038aa3b1a107820 */ /* 0x000fcc0000400200 */
[----:B------:R-:W2:Y:S01]  /*2310*/  MUFU.EX2 R16, R16 ;  /* 0x0000001000107308 */ /* 0x000ea20000000800 */
[----:B-1----:R-:W-:Y:S01]  /*2320*/  FMUL R28, R26, R26 ;  /* 0x0000001a1a1c7220 */ /* 0x002fe20000400000 */
[----:B--2---:R-:W-:-:S06]  /*2330*/  FADD R16, R16, 1 ;  /* 0x3f80000010107421 */ /* 0x004fcc0000000000 */
[----:B------:R-:W1:Y:S01]  /*2340*/  MUFU.RCP R16, R16 ;  /* 0x0000001000107308 */ /* 0x000e620000001000 */
[----:B------:R-:W-:Y:S01]  /*2350*/  FFMA R25, R28, R27, -0.052303962409496307373 ;  /* 0xbd563cae1c197423 */ /* 0x000fe2000000001b */
[----:B------:R-:W-:-:S03]  /*2360*/  FSETP.GE.AND P2, PT, |R26|, 0.60000002384185791016, PT ;  /* 0x3f19999a1a00780b */ /* 0x000fc60003f46200 */
[----:B------:R-:W-:Y:S01]  /*2370*/  FFMA R25, R28, R25, 0.1331529766321182251 ;  /* 0x3e0859411c197423 */ /* 0x000fe20000000019 */
[----:B------:R-:W-:-:S03]  /*2380*/  FSETP.GE.AND P0, PT, |R26|, 9.010913848876953125, PT ;  /* 0x41102cb41a00780b */ /* 0x000fc60003f06200 */
[----:B------:R-:W-:Y:S01]  /*2390*/  FFMA R25, R28, R25, -0.33332768082618713379 ;  /* 0xbeaaa9ed1c197423 */ /* 0x000fe20000000019 */
[----:B-1----:R-:W-:-:S03]  /*23a0*/  FFMA R16, R16, -2, R3 ;  /* 0xc000000010107823 */ /* 0x002fc60000000003 */
[----:B------:R-:W-:Y:S02]  /*23b0*/  FFMA R25, R28, R25, RZ ;  /* 0x000000191c197223 */ /* 0x000fe400000000ff */
[----:B------:R-:W-:Y:S02]  /*23c0*/  FSEL R16, R16, 1, !P0 ;  /* 0x3f80000010107808 */ /* 0x000fe40004000000 */
[----:B------:R-:W-:Y:S02]  /*23d0*/  IADD3 R19, P0, PT, R19, UR15, RZ ;  /* 0x0000000f13137c10 */ /* 0x000fe4000ff1e0ff */
[--C-:B------:R-:W-:Y:S01]  /*23e0*/  LOP3.LUT R16, R16, 0x80000000, R26.reuse, 0xb8, !PT ;  /* 0x8000000010107812 */ /* 0x100fe200078eb81a */
[----:B------:R-:W-:Y:S01]  /*23f0*/  @!P2 FFMA R16, R26, R25, R26 ;  /* 0x000000191a10a223 */ /* 0x000fe2000000001a */
[C---:B------:R-:W-:Y:S01]  /*2400*/  FMUL R25, R2.reuse, 0.10703222453594207764 ;  /* 0x3ddb33b602197820 */ /* 0x040fe20000400000 */
[----:B------:R-:W-:Y:S02]  /*2410*/  IADD3.X R21, PT, PT, R21, UR27, RZ, P0, !PT ;  /* 0x0000001b15157c10 */ /* 0x000fe400087fe4ff */
[----:B------:R-:W-:Y:S01]  /*2420*/  LEA R28, P0, R19, UR17, 0x2 ;  /* 0x00000011131c7c11 */ /* 0x000fe2000f8010ff */
[----:B------:R-:W-:Y:S01]  /*2430*/  FFMA R25, R2, R25, 0.79788458347320556641 ;  /* 0x3f4c422a02197423 */ /* 0x000fe20000000019 */
[----:B------:R-:W-:-:S02]  /*2440*/  FFMA R26, -R16, R16, 1 ;  /* 0x3f800000101a7423 */ /* 0x000fc40000000110 */
[----:B------:R-:W-:Y:S01]  /*2450*/  LEA.HI.X R29, R19, UR14, R21, 0x2, P0 ;  /* 0x0000000e131d7c11 */ /* 0x000fe200080f1415 */
[----:B------:R-:W-:Y:S01]  /*2460*/  FMUL R21, R2, 0.5 ;  /* 0x3f00000002157820 */ /* 0x000fe20000400000 */
[----:B------:R-:W-:Y:S01]  /*2470*/  FMUL R19, R26, R25 ;  /* 0x000000191a137220 */ /* 0x000fe20000400000 */
[----:B0-----:R-:W-:-:S03]  /*2480*/  IADD3 R34, P2, PT, R28, UR28, RZ ;  /* 0x0000001c1c227c10 */ /* 0x001fc6000ff5e0ff */
[----:B------:R-:W-:Y:S02]  /*2490*/  FMUL R19, R21, R19 ;  /* 0x0000001315137220 */ /* 0x000fe40000400000 */
[----:B------:R0:W2:Y:S01]  /*24a0*/  LDG.E R21, desc[UR22][R28.64] ;  /* 0x000000161c157981 */ /* 0x0000a2000c1e1900 */
[----:B------:R-:W-:-:S05]  /*24b0*/  IADD3.X R35, PT, PT, R29, UR29, RZ, P2, !PT ;  /* 0x0000001d1d237c10 */ /* 0x000fca00097fe4ff */
[----:B------:R-:W4:Y:S01]  /*24c0*/  LDG.E R25, desc[UR22][R34.64] ;  /* 0x0000001622197981 */ /* 0x000f22000c1e1900 */
[----:B0-----:R-:W-:-:S04]  /*24d0*/  IADD3 R28, P0, PT, R17, UR19, RZ ;  /* 0x00000013111c7c10 */ /* 0x001fc8000ff1e0ff */
[----:B------:R-:W-:-:S05]  /*24e0*/  IADD3.X R29, PT, PT, R18, UR7, RZ, P0, !PT ;  /* 0x00000007121d7c10 */ /* 0x000fca00087fe4ff */
[----:B------:R0:W5:Y:S02]  /*24f0*/  LDG.E R26, desc[UR22][R28.64] ;  /* 0x000000161c1a7981 */ /* 0x000164000c1e1900 */
[----:B0-----:R-:W-:-:S04]  /*2500*/  IADD3 R28, P0, PT, R28, UR25, RZ ;  /* 0x000000191c1c7c10 */ /* 0x001fc8000ff1e0ff */
[----:B------:R-:W-:-:S05]  /*2510*/  IADD3.X R29, PT, PT, R29, UR26, RZ, P0, !PT ;  /* 0x0000001a1d1d7c10 */ /* 0x000fca00087fe4ff */
[----:B------:R0:W4:Y:S01]  /*2520*/  LDG.E R17, desc[UR22][R28.64] ;  /* 0x000000161c117981 */ /* 0x000122000c1e1900 */
[----:B---3--:R-:W-:-:S04]  /*2530*/  FMUL R18, R24, 0.044714998453855514526 ;  /* 0x3d37271318127820 */ /* 0x008fc80000400000 */
[C---:B------:R-:W-:Y:S01]  /*2540*/  FFMA R18, R24.reuse, R18, 1 ;  /* 0x3f80000018127423 */ /* 0x040fe20000000012 */
[----:B0-----:R-:W-:-:S04]  /*2550*/  FMUL R28, R24, 0.79788458347320556641 ;  /* 0x3f4c422a181c7820 */ /* 0x001fc80000400000 */
[----:B------:R-:W-:-:S04]  /*2560*/  FMUL R18, R28, R18 ;  /* 0x000000121c127220 */ /* 0x000fc80000400000 */
[----:B------:R-:W-:-:S06]  /*2570*/  FMUL R28, |R18|, 2.8853900432586669922 ;  /* 0x4038aa3b121c7820 */ /* 0x000fcc0000400200 */
[----:B------:R-:W0:Y:S01]  /*2580*/  MUFU.EX2 R28, R28 ;  /* 0x0000001c001c7308 */ /* 0x000e220000000800 */
[----:B------:R-:W-:-:S04]  /*2590*/  FADD R16, R16, 1 ;  /* 0x3f80000010107421 */ /* 0x000fc80000000000 */
[----:B------:R-:W-:Y:S01]  /*25a0*/  FFMA R16, R16, 0.5, R19 ;  /* 0x3f00000010107823 */ /* 0x000fe20000000013 */
[----:B0-----:R-:W-:-:S06]  /*25b0*/  FADD R28, R28, 1 ;  /* 0x3f8000001c1c7421 */ /* 0x001fcc0000000000 */
[----:B------:R-:W0:Y:S01]  /*25c0*/  MUFU.RCP R28, R28 ;  /* 0x0000001c001c7308 */ /* 0x000e220000001000 */
[C---:B------:R-:W-:Y:S02]  /*25d0*/  FSETP.GE.AND P2, PT, |R18|.reuse, 0.60000002384185791016, PT ;  /* 0x3f19999a1200780b */ /* 0x040fe40003f46200 */
[----:B------:R-:W-:Y:S01]  /*25e0*/  FSETP.GE.AND P0, PT, |R18|, 9.010913848876953125, PT ;  /* 0x41102cb41200780b */ /* 0x000fe20003f06200 */
[----:B0-----:R-:W-:-:S05]  /*25f0*/  FFMA R28, R28, -2, R3 ;  /* 0xc00000001c1c7823 */ /* 0x001fca0000000003 */
[----:B------:R-:W-:-:S04]  /*2600*/  FSEL R28, R28, 1, !P0 ;  /* 0x3f8000001c1c7808 */ /* 0x000fc80004000000 */
[----:B------:R-:W-:Y:S02]  /*2610*/  LOP3.LUT R28, R28, 0x80000000, R18, 0xb8, !PT ;  /* 0x800000001c1c7812 */ /* 0x000fe400078eb812 */
[----:B------:R-:W-:Y:S02]  /*2620*/  IADD3.X R4, PT, PT, R4, UR29, RZ, P1, !PT ;  /* 0x0000001d04047c10 */ /* 0x000fe40008ffe4ff */
[C---:B------:R-:W-:Y:S01]  /*2630*/  FMNMX3 R20, |R14|.reuse, R20, |R15|, !PT ;  /* 0x000000140e147276 */ /* 0x040fe2000780060f */
[----:B------:R-:W-:Y:S01]  /*2640*/  FMUL R14, R14, UR18 ;  /* 0x000000120e0e7c20 */ /* 0x000fe20008400000 */
[----:B------:R-:W-:-:S04]  /*2650*/  FMUL R15, R15, UR18 ;  /* 0x000000120f0f7c20 */ /* 0x000fc80008400000 */
[----:B------:R-:W-:Y:S02]  /*2660*/  F2FP.BF16.F32.PACK_AB R14, RZ, R14 ;  /* 0x0000000eff0e723e */ /* 0x000fe400000010ff */
[----:B------:R-:W-:Y:S02]  /*2670*/  F2FP.BF16.F32.PACK_AB R15, RZ, R15 ;  /* 0x0000000fff0f723e */ /* 0x000fe400000010ff */
[----:B------:R-:W-:Y:S01]  /*2680*/  FMNMX3 R20, |R23|, R20, |R22|, !PT ;  /* 0x0000001417147276 */ /* 0x000fe20007800616 */
[----:B--2---:R-:W-:-:S04]  /*2690*/  FMUL R16, R21, R16 ;  /* 0x0000001015107220 */ /* 0x004fc80000400000 */
[----:B-----5:R-:W-:Y:S01]  /*26a0*/  FMUL R16, R26, R16 ;  /* 0x000000101a107220 */ /* 0x020fe20000400000 */
[----:B------:R-:W-:-:S04]  /*26b0*/  FMUL R26, R18, R18 ;  /* 0x00000012121a7220 */ /* 0x000fc80000400000 */
[----:B------:R-:W-:-:S04]  /*26c0*/  FFMA R19, R26, R27, -0.052303962409496307373 ;  /* 0xbd563cae1a137423 */ /* 0x000fc8000000001b */
[----:B------:R-:W-:-:S04]  /*26d0*/  FFMA R19, R26, R19, 0.1331529766321182251 ;  /* 0x3e0859411a137423 */ /* 0x000fc80000000013 */
[----:B------:R-:W-:-:S04]  /*26e0*/  FFMA R19, R26, R19, -0.33332768082618713379 ;  /* 0xbeaaa9ed1a137423 */ /* 0x000fc80000000013 */
[----:B------:R-:W-:-:S04]  /*26f0*/  FFMA R19, R26, R19, RZ ;  /* 0x000000131a137223 */ /* 0x000fc800000000ff */
[----:B------:R-:W-:Y:S01]  /*2700*/  @!P2 FFMA R28, R18, R19, R18 ;  /* 0x00000013121ca223 */ /* 0x000fe20000000012 */
[----:B------:R-:W-:-:S03]  /*2710*/  FMUL R18, R24, 0.10703222453594207764 ;  /* 0x3ddb33b618127820 */ /* 0x000fc60000400000 */
[----:B------:R-:W-:Y:S01]  /*2720*/  FFMA R19, -R28, R28, 1 ;  /* 0x3f8000001c137423 */ /* 0x000fe2000000011c */
[----:B------:R-:W-:-:S04]  /*2730*/  FFMA R18, R24, R18, 0.79788458347320556641 ;  /* 0x3f4c422a18127423 */ /* 0x000fc80000000012 */
[----:B------:R-:W-:Y:S01]  /*2740*/  FMUL R18, R19, R18 ;  /* 0x0000001213127220 */ /* 0x000fe20000400000 */
[----:B------:R-:W-:Y:S01]  /*2750*/  FMUL R19, R24, 0.5 ;  /* 0x3f00000018137820 */ /* 0x000fe20000400000 */
[----:B------:R-:W-:-:S03]  /*2760*/  FADD R28, R28, 1 ;  /* 0x3f8000001c1c7421 */ /* 0x000fc60000000000 */
[----:B------:R-:W-:-:S04]  /*2770*/  FMUL R18, R19, R18 ;  /* 0x0000001213127220 */ /* 0x000fc80000400000 */
[----:B------:R-:W-:Y:S01]  /*2780*/  FFMA R18, R28, 0.5, R18 ;  /* 0x3f0000001c127823 */ /* 0x000fe20000000012 */
[----:B------:R-:W-:-:S03]  /*2790*/  IADD3 R26, P0, PT, R31, R5, RZ ;  /* 0x000000051f1a7210 */ /* 0x000fc60007f1e0ff */
[----:B----4-:R-:W-:Y:S01]  /*27a0*/  FMUL R18, R25, R18 ;  /* 0x0000001219127220 */ /* 0x010fe20000400000 */
[----:B------:R-:W-:-:S03]  /*27b0*/  IADD3.X R19, PT, PT, RZ, R4, RZ, P0, !PT ;  /* 0x00000004ff137210 */ /* 0x000fc600007fe4ff */
[----:B------:R-:W-:Y:S01]  /*27c0*/  FMUL R17, R17, R18 ;  /* 0x0000001211117220 */ /* 0x000fe20000400000 */
[----:B------:R-:W-:-:S04]  /*27d0*/  LEA R18, P0, R26, UR8, 0x1 ;  /* 0x000000081a127c11 */ /* 0x000fc8000f8008ff */
[----:B------:R-:W-:Y:S02]  /*27e0*/  LEA.HI.X R19, R26, UR9, R19, 0x1, P0 ;  /* 0x000000091a137c11 */ /* 0x000fe400080f0c13 */
[----:B------:R-:W-:-:S04]  /*27f0*/  IADD3 R28, P0, PT, R18, UR28, RZ ;  /* 0x0000001c121c7c10 */ /* 0x000fc8000ff1e0ff */
[----:B------:R-:W-:Y:S02]  /*2800*/  IADD3.X R29, PT, PT, R19, UR29, RZ, P0, !PT ;  /* 0x0000001d131d7c10 */ /* 0x000fe400087fe4ff */
[----:B------:R-:W-:Y:S01]  /*2810*/  IADD3 R34, P0, PT, R18, UR15, RZ ;  /* 0x0000000f12227c10 */ /* 0x000fe2000ff1e0ff */
[----:B------:R0:W-:Y:S01]  /*2820*/  STG.E.U16 desc[UR22][R18.64], R14 ;  /* 0x0000000e12007986 */ /* 0x0001e2000c101516 */
[----:B------:R-:W-:Y:S02]  /*2830*/  FMUL R26, R23, UR18 ;  /* 0x00000012171a7c20 */ /* 0x000fe40008400000 */
[----:B------:R-:W-:Y:S01]  /*2840*/  IADD3.X R35, PT, PT, R19, UR27, RZ, P0, !PT ;  /* 0x0000001b13237c10 */ /* 0x000fe200087fe4ff */
[----:B------:R1:W-:Y:S01]  /*2850*/  STG.E.U16 desc[UR22][R28.64], R15 ;  /* 0x0000000f1c007986 */ /* 0x0003e2000c101516 */
[----:B0-----:R-:W-:Y:S01]  /*2860*/  FMUL R19, R22, UR18 ;  /* 0x0000001216137c20 */ /* 0x001fe20008400000 */
[----:B------:R-:W-:Y:S02]  /*2870*/  F2FP.BF16.F32.PACK_AB R18, RZ, R26 ;  /* 0x0000001aff12723e */ /* 0x000fe400000010ff */
[----:B-1----:R-:W-:-:S02]  /*2880*/  IADD3 R28, P0, PT, R28, UR15, RZ ;  /* 0x0000000f1c1c7c10 */ /* 0x002fc4000ff1e0ff */
[----:B------:R-:W-:Y:S02]  /*2890*/  F2FP.BF16.F32.PACK_AB R19, RZ, R19 ;  /* 0x00000013ff13723e */ /* 0x000fe400000010ff */
[----:B------:R-:W-:Y:S01]  /*28a0*/  IADD3.X R29, PT, PT, R29, UR27, RZ, P0, !PT ;  /* 0x0000001b1d1d7c10 */ /* 0x000fe200087fe4ff */
[----:B------:R-:W-:Y:S04]  /*28b0*/  STG.E.U16 desc[UR22][R34.64], R18 ;  /* 0x0000001222007986 */ /* 0x000fe8000c101516 */
[----:B------:R0:W-:Y:S02]  /*28c0*/  STG.E.U16 desc[UR22][R28.64], R19 ;  /* 0x000000131c007986 */ /* 0x0001e4000c101516 */
[----:B0-----:R-:W-:-:S04]  /*28d0*/  FMUL R29, R2, 0.035677410662174224854 ;  /* 0x3d12227a021d7820 */ /* 0x001fc80000400000 */
[----:B------:R-:W-:-:S04]  /*28e0*/  FFMA R29, R2, R29, 0.79788458347320556641 ;  /* 0x3f4c422a021d7423 */ /* 0x000fc8000000001d */
[----:B------:R-:W-:-:S04]  /*28f0*/  FMUL R29, R2, R29 ;  /* 0x0000001d021d7220 */ /* 0x000fc80000400000 */
[C---:B------:R-:W-:Y:S01]  /*2900*/  FMUL R26, |R29|.reuse, 2.8853900432586669922 ;  /* 0x4038aa3b1d1a7820 */ /* 0x040fe20000400200 */
[----:B------:R-:W-:Y:S01]  /*2910*/  FMUL R28, R29, R29 ;  /* 0x0000001d1d1c7220 */ /* 0x000fe20000400000 */
[----:B------:R-:W-:-:S04]  /*2920*/  FMUL R22, R24, 0.035677410662174224854 ;  /* 0x3d12227a18167820 */ /* 0x000fc80000400000 */
[----:B------:R-:W0:Y:S01]  /*2930*/  MUFU.EX2 R26, R26 ;  /* 0x0000001a001a7308 */ /* 0x000e220000000800 */
[----:B------:R-:W-:Y:S01]  /*2940*/  FFMA R23, R28, R27, -0.052303962409496307373 ;  /* 0xbd563cae1c177423 */ /* 0x000fe2000000001b */
[----:B------:R-:W-:-:S03]  /*2950*/  FFMA R22, R24, R22, 0.79788458347320556641 ;  /* 0x3f4c422a18167423 */ /* 0x000fc60000000016 */
[----:B------:R-:W-:Y:S01]  /*2960*/  FFMA R23, R28, R23, 0.1331529766321182251 ;  /* 0x3e0859411c177423 */ /* 0x000fe20000000017 */
[----:B------:R-:W-:-:S03]  /*2970*/  FMUL R22, R24, R22 ;  /* 0x0000001618167220 */ /* 0x000fc60000400000 */
[----:B------:R-:W-:-:S04]  /*2980*/  FFMA R23, R28, R23, -0.33332768082618713379 ;  /* 0xbeaaa9ed1c177423 */ /* 0x000fc80000000017 */
        /* <DEDUP_REMOVED lines=13> */
[----:B------:R-:W-:-:S04]  /*2a60*/  FMUL R23, R22, R22 ;  /* 0x0000001616177220 */ /* 0x000fc80000400000 */
[----:B------:R-:W-:Y:S01]  /*2a70*/  FFMA R27, R23, R27, -0.052303962409496307373 ;  /* 0xbd563cae171b7423 */ /* 0x000fe2000000001b */
[----:B------:R-:W-:-:S03]  /*2a80*/  FSETP.GE.AND P1, PT, |R22|, 0.60000002384185791016, PT ;  /* 0x3f19999a1600780b */ /* 0x000fc60003f26200 */
[C---:B------:R-:W-:Y:S01]  /*2a90*/  FFMA R27, R23.reuse, R27, 0.1331529766321182251 ;  /* 0x3e085941171b7423 */ /* 0x040fe2000000001b */
[----:B0-----:R-:W-:Y:S01]  /*2aa0*/  FFMA R3, R28, -2, R3 ;  /* 0xc00000001c037823 */ /* 0x001fe20000000003 */
[----:B------:R-:W-:Y:S02]  /*2ab0*/  FSETP.GE.AND P0, PT, |R22|, 9.010913848876953125, PT ;  /* 0x41102cb41600780b */ /* 0x000fe40003f06200 */
[----:B------:R-:W-:Y:S02]  /*2ac0*/  FFMA R27, R23, R27, -0.33332768082618713379 ;  /* 0xbeaaa9ed171b7423 */ /* 0x000fe4000000001b */
[----:B------:R-:W-:Y:S02]  /*2ad0*/  FSEL R3, R3, 1, !P0 ;  /* 0x3f80000003037808 */ /* 0x000fe40004000000 */
[----:B------:R-:W-:Y:S01]  /*2ae0*/  FFMA R27, R23, R27, RZ ;  /* 0x0000001b171b7223 */ /* 0x000fe200000000ff */
[----:B------:R-:W-:Y:S02]  /*2af0*/  IADD3 R23, P0, P2, R30, UR28, R5 ;  /* 0x0000001c1e177c10 */ /* 0x000fe4000fa1e005 */
[----:B------:R-:W0:Y:S01]  /*2b00*/  S2R R5, SR_TID.X ;  /* 0x0000000000057919 */ /* 0x000e220000002100 */
[--C-:B------:R-:W-:Y:S01]  /*2b10*/  LOP3.LUT R3, R3, 0x80000000, R22.reuse, 0xb8, !PT ;  /* 0x8000000003037812 */ /* 0x100fe200078eb816 */
[----:B------:R-:W-:Y:S01]  /*2b20*/  @!P1 FFMA R3, R22, R27, R22 ;  /* 0x0000001b16039223 */ /* 0x000fe20000000016 */
[----:B------:R-:W-:Y:S01]  /*2b30*/  FFMA R22, R26, R0, 0.5 ;  /* 0x3f0000001a167423 */ /* 0x000fe20000000000 */
[----:B------:R-:W-:-:S02]  /*2b40*/  IADD3.X R4, PT, PT, RZ, UR29, R4, P0, P2 ;  /* 0x0000001dff047c10 */ /* 0x000fc400087e4404 */
[----:B------:R-:W-:Y:S01]  /*2b50*/  LEA R26, P0, R23, UR8, 0x1 ;  /* 0x00000008171a7c11 */ /* 0x000fe2000f8008ff */
[----:B------:R-:W-:Y:S01]  /*2b60*/  FMUL R2, R2, R22 ;  /* 0x0000001602027220 */ /* 0x000fe20000400000 */
[----:B------:R-:W-:Y:S01]  /*2b70*/  FMUL R22, R16, UR18 ;  /* 0x0000001210167c20 */ /* 0x000fe20008400000 */
[----:B------:R-:W-:Y:S01]  /*2b80*/  FFMA R3, R3, R0, 0.5 ;  /* 0x3f00000003037423 */ /* 0x000fe20000000000 */
[----:B------:R-:W-:Y:S02]  /*2b90*/  LEA.HI.X R27, R23, UR9, R4, 0x1, P0 ;  /* 0x00000009171b7c11 */ /* 0x000fe400080f0c04 */
[----:B------:R-:W1:Y:S01]  /*2ba0*/  S2R R4, SR_CgaCtaId ;  /* 0x0000000000047919 */ /* 0x000e620000008800 */
[----:B------:R-:W-:Y:S01]  /*2bb0*/  F2FP.BF16.F32.PACK_AB R22, RZ, R22 ;  /* 0x00000016ff16723e */ /* 0x000fe200000010ff */
[----:B------:R-:W-:Y:S01]  /*2bc0*/  FMUL R24, R24, R3 ;  /* 0x0000000318187220 */ /* 0x000fe20000400000 */
[----:B------:R-:W-:Y:S01]  /*2bd0*/  FMUL R21, R21, R2 ;  /* 0x0000000215157220 */ /* 0x000fe20000400000 */
[----:B------:R-:W-:Y:S01]  /*2be0*/  FMUL R23, R17, UR18 ;  /* 0x0000001211177c20 */ /* 0x000fe20008400000 */
[----:B------:R-:W-:Y:S01]  /*2bf0*/  IADD3 R2, P0, PT, R26, UR28, RZ ;  /* 0x0000001c1a027c10 */ /* 0x000fe2000ff1e0ff */
[----:B------:R-:W-:Y:S01]  /*2c00*/  FMUL R24, R25, R24 ;  /* 0x0000001819187220 */ /* 0x000fe20000400000 */
[----:B------:R-:W-:Y:S01]  /*2c10*/  PRMT R0, R22, 0x7610, R0 ;  /* 0x0000761016007816 */ /* 0x000fe20000000000 */
[----:B------:R-:W-:Y:S01]  /*2c20*/  FMUL R25, R21, UR18 ;  /* 0x0000001215197c20 */ /* 0x000fe20008400000 */
[----:B------:R-:W-:-:S02]  /*2c30*/  IADD3.X R3, PT, PT, R27, UR29, RZ, P0, !PT ;  /* 0x0000001d1b037c10 */ /* 0x000fc400087fe4ff */
[----:B------:R-:W-:Y:S01]  /*2c40*/  F2FP.BF16.F32.PACK_AB R23, RZ, R23 ;  /* 0x00000017ff17723e */ /* 0x000fe200000010ff */
[----:B------:R2:W-:Y:S01]  /*2c50*/  STG.E.U16 desc[UR22][R26.64], R0 ;  /* 0x000000001a007986 */ /* 0x0005e2000c101516 */
[----:B------:R-:W-:Y:S02]  /*2c60*/  IADD3 R34, P0, PT, R26, UR15, RZ ;  /* 0x0000000f1a227c10 */ /* 0x000fe4000ff1e0ff */
[----:B------:R-:W-:Y:S01]  /*2c70*/  F2FP.BF16.F32.PACK_AB R25, RZ, R25 ;  /* 0x00000019ff19723e */ /* 0x000fe200000010ff */
[----:B------:R3:W-:Y:S01]  /*2c80*/  STG.E.U16 desc[UR22][R2.64], R23 ;  /* 0x0000001702007986 */ /* 0x0007e2000c101516 */
[----:B------:R-:W-:Y:S02]  /*2c90*/  IADD3.X R35, PT, PT, R27, UR27, RZ, P0, !PT ;  /* 0x0000001b1b237c10 */ /* 0x000fe400087fe4ff */
[----:B------:R-:W-:Y:S01]  /*2ca0*/  IADD3 R28, P0, PT, R2, UR15, RZ ;  /* 0x0000000f021c7c10 */ /* 0x000fe2000ff1e0ff */
[----:B------:R-:W4:Y:S01]  /*2cb0*/  LDCU.64 UR14, c[0x0][0x3c0] ;  /* 0x00007800ff0e77ac */ /* 0x000f220008000a00 */
[----:B--2---:R-:W-:Y:S01]  /*2cc0*/  FMUL R26, R24, UR18 ;  /* 0x00000012181a7c20 */ /* 0x004fe20008400000 */
[----:B0-----:R-:W-:-:S02]  /*2cd0*/  SHF.R.U32.HI R27, RZ, 0x5, R5 ;  /* 0x00000005ff1b7819 */ /* 0x001fc40000011605 */
[----:B---3--:R-:W-:Y:S02]  /*2ce0*/  PRMT R2, R25, 0x7610, R2 ;  /* 0x0000761019027816 */ /* 0x008fe40000000002 */
[----:B------:R-:W-:Y:S02]  /*2cf0*/  F2FP.BF16.F32.PACK_AB R26, RZ, R26 ;  /* 0x0000001aff1a723e */ /* 0x000fe400000010ff */
[----:B------:R-:W-:Y:S01]  /*2d00*/  IADD3.X R29, PT, PT, R3, UR27, RZ, P0, !PT ;  /* 0x0000001b031d7c10 */ /* 0x000fe200087fe4ff */
[----:B------:R0:W-:Y:S01]  /*2d10*/  STG.E.U16 desc[UR22][R34.64], R2 ;  /* 0x0000000222007986 */ /* 0x0001e2000c101516 */
[----:B------:R-:W-:Y:S02]  /*2d20*/  PRMT R0, R26, 0x7610, R0 ;  /* 0x000076101a007816 */ /* 0x000fe40000000000 */
[----:B------:R-:W-:-:S03]  /*2d30*/  MOV R3, 0x400 ;  /* 0x0000040000037802 */ /* 0x000fc60000000f00 */
[----:B------:R2:W-:Y:S01]  /*2d40*/  STG.E.U16 desc[UR22][R28.64], R0 ;  /* 0x000000001c007986 */ /* 0x0005e2000c101516 */
[----:B0-----:R-:W-:Y:S02]  /*2d50*/  SHF.L.U32 R2, R27, 0x2, RZ ;  /* 0x000000021b027819 */ /* 0x001fe400000006ff */
[----:B--2---:R-:W-:-:S03]  /*2d60*/  IADD3 R29, PT, PT, R3, 0x20, RZ ;  /* 0x00000020031d7810 */ /* 0x004fc60007ffe0ff */
[C---:B------:R-:W-:Y:S01]  /*2d70*/  IMAD.IADD R28, R5.reuse, 0x1, -R2 ;  /* 0x00000001051c7824 */ /* 0x040fe200078e0a02 */
[----:B------:R-:W-:Y:S02]  /*2d80*/  LOP3.LUT R0, R5, 0x1f, RZ, 0xc0, !PT ;  /* 0x0000001f05007812 */ /* 0x000fe400078ec0ff */
[----:B-1----:R-:W-:Y:S02]  /*2d90*/  LEA R29, R4, R29, 0x18 ;  /* 0x0000001d041d7211 */ /* 0x002fe400078ec0ff */
[----:B------:R-:W-:-:S03]  /*2da0*/  SHF.L.U32 R34, R28, 0x2, RZ ;  /* 0x000000021c227819 */ /* 0x000fc600000006ff */
[----:B------:R-:W-:Y:S01]  /*2db0*/  IMAD R29, R0, 0x84, R29 ;  /* 0x00000084001d7824 */ /* 0x000fe200078e021d */
[----:B------:R-:W-:Y:S02]  /*2dc0*/  LOP3.LUT R33, R34, 0x7c, RZ, 0xc0, !PT ;  /* 0x0000007c22217812 */ /* 0x000fe400078ec0ff */
[----:B------:R-:W-:Y:S02]  /*2dd0*/  PRMT R9, R9, 0x5410, R12 ;  /* 0x0000541009097816 */ /* 0x000fe4000000000c */
[----:B------:R-:W-:-:S05]  /*2de0*/  IADD3 R33, PT, PT, R29, R33, RZ ;  /* 0x000000211d217210 */ /* 0x000fca0007ffe0ff */
[----:B------:R0:W-:Y:S02]  /*2df0*/  STS [R33], R9 ;  /* 0x0000000921007388 */ /* 0x0001e40000000800 */
[----:B0-----:R-:W-:-:S04]  /*2e00*/  LOP3.LUT R9, RZ, R2, RZ, 0x33, !PT ;  /* 0x00000002ff097212 */ /* 0x001fc800078e33ff */
[----:B------:R-:W-:-:S05]  /*2e10*/  IADD3 R9, PT, PT, R9, R5, RZ ;  /* 0x0000000509097210 */ /* 0x000fca0007ffe0ff */
[----:B------:R-:W-:Y:S01]  /*2e20*/  IMAD.SHL.U32 R9, R9, 0x4, RZ ;  /* 0x0000000409097824 */ /* 0x000fe200078e00ff */
[----:B------:R-:W-:-:S04]  /*2e30*/  PRMT R8, R8, 0x5410, R10 ;  /* 0x0000541008087816 */ /* 0x000fc8000000000a */
[----:B------:R-:W-:-:S04]  /*2e40*/  LOP3.LUT R9, R9, 0x7c, RZ, 0xc0, !PT ;  /* 0x0000007c09097812 */ /* 0x000fc800078ec0ff */
[----:B------:R-:W-:-:S05]  /*2e50*/  IADD3 R9, PT, PT, R29, R9, RZ ;  /* 0x000000091d097210 */ /* 0x000fca0007ffe0ff */
[----:B------:R0:W-:Y:S01]  /*2e60*/  STS [R9], R8 ;  /* 0x0000000809007388 */ /* 0x0001e20000000800 */
[----:B------:R-:W-:Y:S02]  /*2e70*/  PRMT R14, R14, 0x5410, R15 ;  /* 0x000054100e0e7816 */ /* 0x000fe4000000000f */
[C---:B0-----:R-:W-:Y:S02]  /*2e80*/  IADD3 R8, PT, PT, R34.reuse, -0x8, RZ ;  /* 0xfffffff822087810 */ /* 0x041fe40007ffe0ff */
[----:B------:R-:W-:Y:S02]  /*2e90*/  IADD3 R34, PT, PT, R34, -0xc, RZ ;  /* 0xfffffff422227810 */ /* 0x000fe40007ffe0ff */
[----:B------:R-:W-:Y:S02]  /*2ea0*/  LOP3.LUT R8, R8, 0x7c, RZ, 0xc0, !PT ;  /* 0x0000007c08087812 */ /* 0x000fe400078ec0ff */
[----:B------:R-:W-:Y:S02]  /*2eb0*/  LOP3.LUT R34, R34, 0x7c, RZ, 0xc0, !PT ;  /* 0x0000007c22227812 */ /* 0x000fe400078ec0ff */
[----:B------:R-:W-:Y:S01]  /*2ec0*/  PRMT R22, R22, 0x5410, R23 ;  /* 0x0000541016167816 */ /* 0x000fe20000000017 */
[C---:B------:R-:W-:Y:S01]  /*2ed0*/  IMAD.IADD R8, R29.reuse, 0x1, R8 ;  /* 0x000000011d087824 */ /* 0x040fe200078e0208 */
[----:B------:R-:W-:-:S04]  /*2ee0*/  IADD3 R34, PT, PT, R29, R34, RZ ;  /* 0x000000221d227210 */ /* 0x000fc80007ffe0ff */
[----:B------:R0:W-:Y:S04]  /*2ef0*/  STS [R8], R14 ;  /* 0x0000000e08007388 */ /* 0x0001e80000000800 */
[----:B------:R-:W-:Y:S01]  /*2f00*/  STS [R34], R22 ;  /* 0x0000001622007388 */ /* 0x000fe20000000800 */
[----:B------:R-:W-:Y:S01]  /*2f10*/  LEA R27, R27, R29, 0x4 ;  /* 0x0000001d1b1b7211 */ /* 0x000fe200078e20ff */
[----:B------:R-:W-:Y:S01]  /*2f20*/  BAR.SYNC.DEFER_BLOCKING 0x0 ;  /* 0x0000000000007b1d */ /* 0x000fe20000010000 */
[----:B------:R-:W-:Y:S01]  /*2f30*/  HFMA2 R29, -RZ, RZ, 0, 0 ;  /* 0x00000000ff1d7431 */ /* 0x000fe200000001ff */
[----:B----4-:R-:W-:Y:S01]  /*2f40*/  UIMAD UR6, UR6, UR14, URZ ;  /* 0x0000000e060672a4 */ /* 0x010fe2000f8e02ff */
[----:B------:R-:W-:Y:S01]  /*2f50*/  LOP3.LUT R28, R28, 0x1f, RZ, 0xc0, !PT ;  /* 0x0000001f1c1c7812 */ /* 0x000fe200078ec0ff */
[----:B------:R-:W-:-:S02]  /*2f60*/  USHF.R.U64 UR17, UR14, 0x1, UR15 ;  /* 0x000000010e117899 */ /* 0x000fc4000800120f */
[----:B------:R-:W-:Y:S02]  /*2f70*/  USHF.R.U32.HI UR19, URZ, 0x1, UR15 ;  /* 0x00000001ff137899 */ /* 0x000fe4000801160f */
[----:B------:R-:W-:Y:S02]  /*2f80*/  UIMAD.WIDE.U32 UR8, UR20, UR14, URZ ;  /* 0x0000000e140872a5 */ /* 0x000fe4000f8e00ff */
[----:B------:R-:W-:Y:S01]  /*2f90*/  UIMAD UR7, UR20, UR15, UR6 ;  /* 0x0000000f140772a4 */ /* 0x000fe2000f8e0206 */
[----:B------:R-:W1:Y:S01]  /*2fa0*/  LDS R10, [R27] ;  /* 0x000000001b0a7984 */ /* 0x000e620000000800 */
[----:B------:R-:W-:Y:S01]  /*2fb0*/  USHF.L.U32 UR6, UR8, 0x5, URZ ;  /* 0x0000000508067899 */ /* 0x000fe200080006ff */
[C---:B------:R-:W-:Y:S01]  /*2fc0*/  IMAD R12, R2.reuse, UR19, RZ ;  /* 0x00000013020c7c24 */ /* 0x040fe2000f8e02ff */
[----:B------:R-:W-:Y:S01]  /*2fd0*/  UIADD3 UR7, UPT, UPT, UR9, UR7, URZ ;  /* 0x0000000709077290 */ /* 0x000fe2000fffe0ff */
[----:B0-----:R-:W-:Y:S01]  /*2fe0*/  IMAD.WIDE.U32 R14, R2, UR17, R28 ;  /* 0x00000011020e7c25 */ /* 0x001fe2000f8e001c */
[----:B------:R-:W-:-:S02]  /*2ff0*/  ULEA UR6, UP0, UR4, UR6, 0x6 ;  /* 0x0000000604067291 */ /* 0x000fc4000f8030ff */
[----:B------:R-:W-:Y:S01]  /*3000*/  USHF.L.U64.HI UR8, UR8, 0x5, UR7 ;  /* 0x0000000508087899 */ /* 0x000fe20008010207 */
[----:B------:R-:W-:Y:S01]  /*3010*/  IMAD.IADD R15, R15, 0x1, R12 ;  /* 0x000000010f0f7824 */ /* 0x000fe200078e020c */
[----:B------:R-:W-:Y:S02]  /*3020*/  ULEA UR10, UP1, UR6, UR10, 0x1 ;  /* 0x0000000a060a7291 */ /* 0x000fe4000f8208ff */
[----:B------:R-:W-:Y:S02]  /*3030*/  ULEA.HI.X UR4, UR4, UR8, UR5, 0x6, UP0 ;  /* 0x0000000804047291 */ /* 0x000fe400080f3405 */
[C---:B------:R-:W-:Y:S02]  /*3040*/  SHF.L.U64.HI R15, R14.reuse, 0x2, R15 ;  /* 0x000000020e0f7819 */ /* 0x040fe4000001020f */
[----:B------:R-:W-:Y:S01]  /*3050*/  SHF.L.U32 R14, R14, 0x2, RZ ;  /* 0x000000020e0e7819 */ /* 0x000fe200000006ff */
[----:B------:R-:W-:Y:S01]  /*3060*/  ULEA.HI.X UR11, UR6, UR11, UR4, 0x1, UP1 ;  /* 0x0000000b060b7291 */ /* 0x000fe200088f0c04 */
[----:B------:R-:W-:-:S02]  /*3070*/  FMNMX3 R20, |R16|, R20, |R17|, !PT ;  /* 0x0000001410147276 */ /* 0x000fc40007800611 */
[----:B------:R-:W-:-:S04]  /*3080*/  IADD3 R16, P0, PT, R14, UR10, RZ ;  /* 0x0000000a0e107c10 */ /* 0x000fc8000ff1e0ff */
[----:B------:R-:W-:-:S05]  /*3090*/  IADD3.X R17, PT, PT, R15, UR11, RZ, P0, !PT ;  /* 0x0000000b0f117c10 */ /* 0x000fca00087fe4ff */
[----:B-1----:R0:W-:Y:S04]  /*30a0*/  STG.E desc[UR22][R16.64], R10 ;  /* 0x0000000a10007986 */ /* 0x0021e8000c101916 */
[----:B------:R-:W1:Y:S01]  /*30b0*/  LDS R10, [R27+0x4] ;  /* 0x000004001b0a7984 */ /* 0x000e620000000800 */
[----:B0-----:R-:W-:Y:S02]  /*30c0*/  MOV R16, UR17 ;  /* 0x0000001100107c02 */ /* 0x001fe40008000f00 */
[----:B------:R-:W-:-:S03]  /*30d0*/  MOV R17, UR19 ;  /* 0x0000001300117c02 */ /* 0x000fc60008000f00 */
[----:B------:R-:W-:-:S04]  /*30e0*/  IMAD.WIDE.U32 R16, R2, UR17, R16 ;  /* 0x0000001102107c25 */ /* 0x000fc8000f8e0010 */
[----:B------:R-:W-:Y:S01]  /*30f0*/  IMAD.IADD R12, R12, 0x1, R17 ;  /* 0x000000010c0c7824 */ /* 0x000fe200078e0211 */
[----:B------:R-:W-:Y:S02]  /*3100*/  IADD3 R32, P0, PT, R32, R16, RZ ;  /* 0x0000001020207210 */ /* 0x000fe40007f1e0ff */
[----:B------:R-:W-:Y:S02]  /*3110*/  FMNMX3 R20, |R21|, R20, |R24|, !PT ;  /* 0x0000001415147276 */ /* 0x000fe40007800618 */
[----:B------:R-:W-:Y:S02]  /*3120*/  IADD3.X R21, PT, PT, RZ, R12, RZ, P0, !PT ;  /* 0x0000000cff157210 */ /* 0x000fe400007fe4ff */
[C---:B------:R-:W-:Y:S02]  /*3130*/  SHF.L.U32 R17, R32.reuse, 0x2, RZ ;  /* 0x0000000220117819 */ /* 0x040fe400000006ff */
[----:B------:R-:W-:Y:S02]  /*3140*/  SHF.L.U64.HI R32, R32, 0x2, R21 ;  /* 0x0000000220207819 */ /* 0x000fe40000010215 */
[----:B------:R-:W-:-:S04]  /*3150*/  IADD3 R22, P0, PT, R17, UR10, RZ ;  /* 0x0000000a11167c10 */ /* 0x000fc8000ff1e0ff */
[----:B------:R-:W-:-:S05]  /*3160*/  IADD3.X R23, PT, PT, R32, UR11, RZ, P0, !PT ;  /* 0x0000000b20177c10 */ /* 0x000fca00087fe4ff */
[----:B-1----:R0:W-:Y:S04]  /*3170*/  STG.E desc[UR22][R22.64], R10 ;  /* 0x0000000a16007986 */ /* 0x0021e8000c101916 */
[----:B------:R-:W1:Y:S01]  /*3180*/  LDS R10, [R27+0x8] ;  /* 0x000008001b0a7984 */ /* 0x000e620000000800 */
[----:B------:R-:W-:-:S04]  /*3190*/  IADD3 R16, P1, PT, R16, UR17, RZ ;  /* 0x0000001110107c10 */ /* 0x000fc8000ff3e0ff */
[----:B------:R-:W-:Y:S02]  /*31a0*/  IADD3 R31, P0, PT, R31, R16, RZ ;  /* 0x000000101f1f7210 */ /* 0x000fe40007f1e0ff */
[----:B------:R-:W-:Y:S02]  /*31b0*/  IADD3.X R12, PT, PT, R12, UR19, RZ, P1, !PT ;  /* 0x000000130c0c7c10 */ /* 0x000fe40008ffe4ff */
[----:B------:R-:W-:Y:S01]  /*31c0*/  IADD3 R30, P1, P2, R30, UR17, R16 ;  /* 0x000000111e1e7c10 */ /* 0x000fe2000fa3e010 */
[----:B------:R-:W-:Y:S01]  /*31d0*/  IMAD.SHL.U32 R16, R31, 0x4, RZ ;  /* 0x000000041f107824 */ /* 0x000fe200078e00ff */
[----:B------:R-:W-:-:S04]  /*31e0*/  IADD3.X R24, PT, PT, RZ, R12, RZ, P0, !PT ;  /* 0x0000000cff187210 */ /* 0x000fc800007fe4ff */
[----:B------:R-:W-:Y:S02]  /*31f0*/  SHF.L.U64.HI R31, R31, 0x2, R24 ;  /* 0x000000021f1f7819 */ /* 0x000fe40000010218 */
[----:B0-----:R-:W-:-:S04]  /*3200*/  IADD3 R22, P0, PT, R16, UR10, RZ ;  /* 0x0000000a10167c10 */ /* 0x001fc8000ff1e0ff */
[----:B------:R-:W-:-:S05]  /*3210*/  IADD3.X R23, PT, PT, R31, UR11, RZ, P0, !PT ;  /* 0x0000000b1f177c10 */ /* 0x000fca00087fe4ff */
[----:B-1----:R0:W-:Y:S04]  /*3220*/  STG.E desc[UR22][R22.64], R10 ;  /* 0x0000000a16007986 */ /* 0x0021e8000c101916 */
[----:B------:R-:W1:Y:S01]  /*3230*/  LDS R10, [R27+0xc] ;  /* 0x00000c001b0a7984 */ /* 0x000e620000000800 */
[----:B------:R-:W-:-:S04]  /*3240*/  IADD3.X R21, PT, PT, RZ, UR19, R12, P1, P2 ;  /* 0x00000013ff157c10 */ /* 0x000fc80008fe440c */
[C---:B------:R-:W-:Y:S02]  /*3250*/  SHF.L.U64.HI R12, R30.reuse, 0x2, R21 ;  /* 0x000000021e0c7819 */ /* 0x040fe40000010215 */
[----:B------:R-:W-:-:S04]  /*3260*/  SHF.L.U32 R30, R30, 0x2, RZ ;  /* 0x000000021e1e7819 */ /* 0x000fc800000006ff */
[----:B0-----:R-:W-:-:S04]  /*3270*/  IADD3 R22, P0, PT, R30, UR10, RZ ;  /* 0x0000000a1e167c10 */ /* 0x001fc8000ff1e0ff */
[----:B------:R-:W-:Y:S02]  /*3280*/  IADD3.X R23, PT, PT, R12, UR11, RZ, P0, !PT ;  /* 0x0000000b0c177c10 */ /* 0x000fe400087fe4ff */
[----:B------:R-:W-:Y:S02]  /*3290*/  PRMT R6, R6, 0x5410, R7 ;  /* 0x0000541006067816 */ /* 0x000fe40000000007 */
[----:B------:R-:W-:Y:S01]  /*32a0*/  PRMT R11, R11, 0x5410, R13 ;  /* 0x000054100b0b7816 */ /* 0x000fe2000000000d */
[----:B-1----:R-:W-:Y:S01]  /*32b0*/  STG.E desc[UR22][R22.64], R10 ;  /* 0x0000000a16007986 */ /* 0x002fe2000c101916 */
[----:B------:R-:W-:Y:S01]  /*32c0*/  BAR.SYNC.DEFER_BLOCKING 0x0 ;  /* 0x0000000000007b1d */ /* 0x000fe20000010000 */
[----:B------:R-:W-:Y:S02]  /*32d0*/  PRMT R18, R18, 0x5410, R19 ;  /* 0x0000541012127816 */ /* 0x000fe40000000013 */
[----:B------:R-:W-:-:S03]  /*32e0*/  PRMT R25, R25, 0x5410, R26 ;  /* 0x0000541019197816 */ /* 0x000fc6000000001a */
[----:B------:R0:W-:Y:S04]  /*32f0*/  STS [R33], R6 ;  /* 0x0000000621007388 */ /* 0x0001e80000000800 */
        /* <DEDUP_REMOVED lines=15> */
[----:B0-----:R-:W-:Y:S01]  /*33f0*/  IADD3 R6, P1, PT, R17, UR5, RZ ;  /* 0x0000000511067c10 */ /* 0x001fe2000ff3e0ff */
[----:B------:R-:W0:Y:S01]  /*3400*/  LDCU.64 UR6, c[0x0][0x3a8] ;  /* 0x00007500ff0677ac */ /* 0x000e220008000a00 */
[----:B------:R-:W-:Y:S02]  /*3410*/  IADD3 R16, P2, PT, R16, UR5, RZ ;  /* 0x0000000510107c10 */ /* 0x000fe4000ff5e0ff */
[----:B------:R-:W-:Y:S02]  /*3420*/  IADD3.X R15, PT, PT, R15, UR4, RZ, P0, !PT ;  /* 0x000000040f0f7c10 */ /* 0x000fe400087fe4ff */
[----:B------:R-:W-:-:S02]  /*3430*/  IADD3 R30, P0, PT, R30, UR5, RZ ;  /* 0x000000051e1e7c10 */ /* 0x000fc4000ff1e0ff */
[----:B------:R-:W-:Y:S02]  /*3440*/  IADD3.X R7, PT, PT, R32, UR4, RZ, P1, !PT ;  /* 0x0000000420077c10 */ /* 0x000fe40008ffe4ff */
[----:B------:R-:W-:Y:S02]  /*3450*/  IADD3.X R17, PT, PT, R31, UR4, RZ, P2, !PT ;  /* 0x000000041f117c10 */ /* 0x000fe400097fe4ff */
[----:B------:R-:W-:Y:S01]  /*3460*/  IADD3.X R31, PT, PT, R12, UR4, RZ, P0, !PT ;  /* 0x000000040c1f7c10 */ /* 0x000fe200087fe4ff */
[----:B-1----:R1:W-:Y:S04]  /*3470*/  STG.E desc[UR22][R14.64], R13 ;  /* 0x0000000d0e007986 */ /* 0x0023e8000c101916 */
[----:B--2---:R1:W-:Y:S04]  /*3480*/  STG.E desc[UR22][R6.64], R19 ;  /* 0x0000001306007986 */ /* 0x0043e8000c101916 */
[----:B---3--:R1:W-:Y:S04]  /*3490*/  STG.E desc[UR22][R16.64], R21 ;  /* 0x0000001510007986 */ /* 0x0083e8000c101916 */
[----:B----4-:R1:W-:Y:S01]  /*34a0*/  STG.E desc[UR22][R30.64], R23 ;  /* 0x000000171e007986 */ /* 0x0103e2000c101916 */
[----:B0-----:R-:W-:-:S04]  /*34b0*/  UISETP.NE.U32.AND UP0, UPT, UR6, URZ, UPT ;  /* 0x000000ff0600728c */ /* 0x001fc8000bf05070 */
[----:B------:R-:W-:Y:S01]  /*34c0*/  UISETP.NE.AND.EX UP0, UPT, UR7, URZ, UPT, UP0 ;  /* 0x000000ff0700728c */ /* 0x000fe2000bf05300 */
[----:B------:R-:W-:Y:S08]  /*34d0*/  BAR.SYNC.DEFER_BLOCKING 0x0 ;  /* 0x0000000000007b1d */ /* 0x000ff00000010000 */
[----:B-1----:R-:W-:Y:S05]  /*34e0*/  BRA.U !UP0, `(.L_x_9425) ;  /* 0x0000000108907547 */ /* 0x002fea000b800000 */
[----:B------:R-:W0:Y:S01]  /*34f0*/  SHFL.DOWN PT, R7, R20, 0x10, 0x1f ;  /* 0x0a001f0014077f89 */ /* 0x000e2200000e0000 */
[----:B------:R-:W-:Y:S01]  /*3500*/  ISETP.NE.AND P0, PT, R0, RZ, PT ;  /* 0x000000ff0000720c */ /* 0x000fe20003f05270 */
[----:B------:R-:W-:-:S12]  /*3510*/  BSSY B0, `(.L_x_9425) ;  /* 0x0000021000007945 */ /* 0x000fd80003800000 */
[----:B------:R-:W-:-:S04]  /*3520*/  @!P0 LEA R13, R4, R3, 0x18 ;  /* 0x00000003040d8211 */ /* 0x000fc800078ec0ff */
        /* <DEDUP_REMOVED lines=15> */
[----:B------:R-:W-:Y:S01]  /*3620*/  UMOV UR4, 0xffffffff ;  /* 0xffffffff00047882 */ /* 0x000fe20000000000 */
[----:B------:R-:W-:-:S11]  /*3630*/  MOV R0, RZ ;  /* 0x000000ff00007202 */ /* 0x000fd60000000f00 */
[----:B------:R-:W-:-:S04]  /*3640*/  @!P0 LEA R2, R4, R3, 0x18 ;  /* 0x0000000304028211 */ /* 0x000fc800078ec0ff */
        /* <DEDUP_REMOVED lines=8> */
.L_x_9433:
[----:B------:R-:W-:Y:S02]  /*36d0*/  ISETP.NE.AND P0, PT, R5, RZ, PT ;  /* 0x000000ff0500720c */ /* 0x000fe40003f05270 */
[----:B-1----:R-:W-:-:S11]  /*36e0*/  FMNMX R7, R2, R7, !PT ;  /* 0x0000000702077209 */ /* 0x002fd60007800000 */
[----:B------:R-:W-:Y:S05]  /*36f0*/  @P0 BRA `(.L_x_9426) ;  /* 0x0000000000080947 */ /* 0x000fea0003800000 */
[----:B0-----:R-:W0:Y:S02]  /*3700*/  LDC.64 R2, c[0x0][0x3a8] ;  /* 0x0000ea00ff027b82 */ /* 0x001e240000000a00 */
[----:B0-----:R1:W-:Y:S02]  /*3710*/  REDG.E.MAX.S32.STRONG.GPU desc[UR22][R2.64], R7 ;  /* 0x000000070200798e */ /* 0x0013e4000d12e316 */
.L_x_9426:
[----:B------:R-:W-:Y:S05]  /*3720*/  BSYNC B0 ;  /* 0x0000000000007941 */ /* 0x000fea0003800000 */
.L_x_9425:
        /* <DEDUP_REMOVED lines=11> */
[----:B------:R-:W-:Y:S05]  /*37e0*/  CALL.REL.NOINC `($__internal_291_$__cuda_sm20_rcp_rn_f32_slowpath) ;  /* 0x0000000400987944 */ /* 0x000fea0003c00000 */
[----:B------:R-:W-:Y:S05]  /*37f0*/  BRA `(.L_x_9429) ;  /* 0x0000000000147947 */ /* 0x000fea0003800000 */
.L_x_9428:
[----:B------:R-:W2:Y:S01]  /*3800*/  MUFU.RCP R5, UR18 ;  /* 0x0000001200057d08 */ /* 0x000ea20008001000 */
[----:B------:R-:W-:-:S05]  /*3810*/  MOV R0, UR18 ;  /* 0x0000001200007c02 */ /* 0x000fca0008000f00 */
[----:B--2---:R-:W-:-:S04]  /*3820*/  FFMA R0, R5, R0, -1 ;  /* 0xbf80000005007423 */ /* 0x004fc80000000000 */
[----:B------:R-:W-:-:S04]  /*3830*/  FADD.FTZ R0, -R0, -RZ ;  /* 0x800000ff00007221 */ /* 0x000fc80000010100 */
[----:B------:R-:W-:-:S07]  /*3840*/  FFMA R5, R5, R0, R5 ;  /* 0x0000000005057223 */ /* 0x000fce0000000005 */
.L_x_9429:
[----:B01----:R-:W0:Y:S02]  /*3850*/  LDC.64 R2, c[0x0][0x3b0] ;  /* 0x0000ec00ff027b82 */ /* 0x003e240000000a00 */
[----:B0-----:R-:W-:Y:S01]  /*3860*/  STG.E desc[UR22][R2.64], R5 ;  /* 0x0000000502007986 */ /* 0x001fe2000c101916 */
[----:B------:R-:W-:Y:S05]  /*3870*/  EXIT ;  /* 0x000000000000794d */ /* 0x000fea0003800000 */
.L_x_9427:
[----:B------:R-:W-:Y:S01]  /*3880*/  HFMA2 R9, -RZ, RZ, 0, 2.384185791015625e-07 ;  /* 0x00000004ff097431 */ /* 0x000fe200000001ff */
[----:B------:R-:W-:Y:S02]  /*3890*/  MOV R11, 0x1f ;  /* 0x0000001f000b7802 */ /* 0x000fe40000000f00 */
[----:B------:R-:W-:-:S07]  /*38a0*/  MOV R4, 0xffffffff ;  /* 0xffffffff00047802 */ /* 0x000fce0000000f00 */
[----:B01----:R-:W-:Y:S05]  /*38b0*/  WARPSYNC.COLLECTIVE R4, `(.L_x_9430) ;  /* 0x0000000004087348 */ /* 0x003fea0003c00000 */
[----:B-1----:R1:W2:Y:S02]  /*38c0*/  SHFL.DOWN P0, R7, R0, R9, R11 ;  /* 0x0800000900077389 */ /* 0x0022a4000000000b */
[----:B012---:R-:W-:Y:S05]  /*38d0*/  ENDCOLLECTIVE ;  /* 0x000000000000791b */ /* 0x007fea0003800000 */
.L_x_9430:
[----:B------:R-:W-:Y:S02]  /*38e0*/  HFMA2 R9, -RZ, RZ, 0, 1.1920928955078125e-07 ;  /* 0x00000002ff097431 */ /* 0x000fe400000001ff */
[----:B------:R-:W-:-:S05]  /*38f0*/  IMAD.MOV.U32 R3, RZ, RZ, R7 ;  /* 0x000000ffff037224 */ /* 0x000fca00078e0007 */
[----:B------:R-:W-:-:S04]  /*3900*/  FMNMX R3, R3, R0, !PT ;  /* 0x0000000003037209 */ /* 0x000fc80007800000 */
[----:B------:R-:W-:-:S07]  /*3910*/  MOV R0, R3 ;  /* 0x0000000300007202 */ /* 0x000fce0000000f00 */
[----:B------:R-:W-:Y:S05]  /*3920*/  WARPSYNC.COLLECTIVE R4, `(.L_x_9431) ;  /* 0x0000000004087348 */ /* 0x000fea0003c00000 */
[----:B------:R0:W1:Y:S02]  /*3930*/  SHFL.DOWN P0, R7, R0, R9, R11 ;  /* 0x0800000900077389 */ /* 0x000064000000000b */
[----:B01----:R-:W-:Y:S05]  /*3940*/  ENDCOLLECTIVE ;  /* 0x000000000000791b */ /* 0x003fea0003800000 */
.L_x_9431:
[----:B------:R-:W-:Y:S01]  /*3950*/  IMAD.MOV.U32 R9, RZ, RZ, 0x1 ;  /* 0x00000001ff097424 */ /* 0x000fe200078e00ff */
[----:B------:R-:W-:-:S04]  /*3960*/  MOV R2, R7 ;  /* 0x0000000700027202 */ /* 0x000fc80000000f00 */
[----:B------:R-:W-:-:S04]  /*3970*/  FMNMX R2, R3, R2, !PT ;  /* 0x0000000203027209 */ /* 0x000fc80007800000 */
[----:B------:R-:W-:-:S07]  /*3980*/  MOV R0, R2 ;  /* 0x0000000200007202 */ /* 0x000fce0000000f00 */
[----:B------:R-:W-:Y:S05]  /*3990*/  WARPSYNC.COLLECTIVE R4, `(.L_x_9432) ;  /* 0x0000000004087348 */ /* 0x000fea0003c00000 */
[----:B------:R0:W1:Y:S02]  /*39a0*/  SHFL.DOWN P0, R7, R0, R9, R11 ;  /* 0x0800000900077389 */ /* 0x000064000000000b */
[----:B01----:R-:W-:Y:S05]  /*39b0*/  ENDCOLLECTIVE ;  /* 0x000000000000791b */ /* 0x003fea0003800000 */
.L_x_9432:
[----:B------:R-:W-:Y:S05]  /*39c0*/  BRA `(.L_x_9433) ;  /* 0xfffffffc00407947 */ /* 0x000fea000383ffff */
        .weak           $__internal_290_$__cuda_sm20_div_u64
        .type           $__internal_290_$__cuda_sm20_div_u64,@function
        .size           $__internal_290_$__cuda_sm20_div_u64,($__internal_291_$__cuda_sm20_rcp_rn_f32_slowpath - $__internal_290_$__cuda_sm20_div_u64)
$__internal_290_$__cuda_sm20_div_u64:
        /* <DEDUP_REMOVED lines=71> */
[----:B------:R-:W-:Y:S11]  /*3e40*/  RET.REL.NODEC R4 `(_ZN18transformer_engine6detail32dgated_act_cast_transpose_kernelILi1ELi2Eff13__nv_bfloat16NS_5EmptyEXadL_ZNS_5dgeluIffEET_T0_RKS3_EEXadL_ZNS_4geluIffEES5_S6_S8_EEEEvPKT2_SC_PT3_SE_PKT1_PSF_SI_mmm) ;  /* 0xffffffc0046c7950 */ /* 0x000ff60003c3ffff */
        .weak           $__internal_291_$__cuda_sm20_rcp_rn_f32_slowpath
        .type           $__internal_291_$__cuda_sm20_rcp_rn_f32_slowpath,@function
        .size           $__internal_291_$__cuda_sm20_rcp_rn_f32_slowpath,(.L_x_29592 - $__internal_291_$__cuda_sm20_rcp_rn_f32_slowpath)
$__internal_291_$__cuda_sm20_rcp_rn_f32_slowpath:
        /* <DEDUP_REMOVED lines=15> */
.L_x_9434:
        /* <DEDUP_REMOVED lines=33> */
.L_x_9436:
[----:B------:R0:W1:Y:S02]  /*4150*/  MUFU.RCP R3, R0 ;  /* 0x0000000000037308 */ /* 0x0000640000001000 */
.L_x_9435:
[----:B-1-3--:R-:W-:Y:S01]  /*4160*/  MOV R5, R3 ;  /* 0x0000000300057202 */ /* 0x00afe20000000f00 */
[----:B------:R-:W-:-:S04]  /*4170*/  HFMA2 R3, -RZ, RZ, 0, 0 ;  /* 0x00000000ff037431 */ /* 0x000fc800000001ff */
[----:B0-2---:R-:W-:Y:S05]  /*4180*/  RET.REL.NODEC R2 `(_ZN18transformer_engine6detail32dgated_act_cast_transpose_kernelILi1ELi2Eff13__nv_bfloat16NS_5EmptyEXadL_ZNS_5dgeluIffEET_T0_RKS3_EEXadL_ZNS_4geluIffEES5_S6_S8_EEEEvPKT2_SC_PT3_SE_PKT1_PSF_SI_mmm) ;  /* 0xffffffbc029c7950 */ /* 0x005fea0003c3ffff */
.L_x_9437:
        /* <DEDUP_REMOVED lines=15> */
.L_x_29592:


//--------------------- .text._ZN18transformer_engine6detail43dgated_act_cast_transpose_kernel_notalignedILi1ELi2Eff6__halfNS_5EmptyEXadL_ZNS_5dgeluIffEET_T0_RKS3_EEXadL_ZNS_4geluIffEES5_S6_S8_EEEEvPKT2_SC_PT3_SE_PKT1_PSF_SI_mmm --------------------------
	.section	.text._ZN18transformer_engine6detail43dgated_act_cast_transpose_kernel_notalignedILi1ELi2Eff6__halfNS_5EmptyEXadL_ZNS_5dgeluIffEET_T0_RKS3_EEXadL_ZNS_4geluIffEES5_S6_S8_EEEEvPKT2_SC_PT3_SE_PKT1_PSF_SI_mmm,"ax",@progbits
	.align	128
        .global         _ZN18transformer_engine6detail43dgated_act_cast_transpose_kernel_notalignedILi1ELi2Eff6__halfNS_5EmptyEXadL_ZNS_5dgeluIffEET_T0_RKS3_EEXadL_ZNS_4geluIffEES5_S6_S8_EEEEvPKT2_SC_PT3_SE_PKT1_PSF_SI_mmm
        .type           _ZN18transformer_engine6detail43dgated_act_cast_transpose_kernel_notalignedILi1ELi2Eff6__halfNS_5EmptyEXadL_ZNS_5dgeluIffEET_T0_RKS3_EEXadL_ZNS_4geluIffEES5_S6_S8_EEEEvPKT2_SC_PT3_SE_PKT1_PSF_SI_mmm,@function
        .size           _ZN18transformer_engine6detail43dgated_act_cast_transpose_kernel_notalignedILi1ELi2Eff6__halfNS_5EmptyEXadL_ZNS_5dgeluIffEET_T0_RKS3_EEXadL_ZNS_4geluIffEES5_S6_S8_EEEEvPKT2_SC_PT3_SE_PKT1_PSF_SI_mmm,(.L_x_29594 - _ZN18transformer_engine6detail43dgated_act_cast_transpose_kernel_notalignedILi1ELi2Eff6__halfNS_5EmptyEXadL_ZNS_5dgeluIffEET_T0_RKS3_EEXadL_ZNS_4geluIffEES5_S6_S8_EEEEvPKT2_SC_PT3_SE_PKT1_PSF_SI_mmm)
        .other          _ZN18transformer_engine6detail43dgated_act_cast_transpose_kernel_notalignedILi1ELi2Eff6__halfNS_5EmptyEXadL_ZNS_5dgeluIffEET_T0_RKS3_EEXadL_ZNS_4geluIffEES5_S6_S8_EEEEvPKT2_SC_PT3_SE_PKT1_PSF_SI_mmm,@"STO_CUDA_ENTRY STV_DEFAULT"
_ZN18transformer_engine6detail43dgated_act_cast_transpose_kernel_notalignedILi1ELi2Eff6__halfNS_5EmptyEXadL_ZNS_5dgeluIffEET_T0_RKS3_EEXadL_ZNS_4geluIffEES5_S6_S8_EEEEvPKT2_SC_PT3_SE_PKT1_PSF_SI_mmm:
.text._ZN18transformer_engine6detail43dgated_act_cast_transpose_kernel_notalignedILi1ELi2Eff6__halfNS_5EmptyEXadL_ZNS_5dgeluIffEET_T0_RKS3_EEXadL_ZNS_4geluIffEES5_S6_S8_EEEEvPKT2_SC_PT3_SE_PKT1_PSF_SI_mmm:
        /* <DEDUP_REMOVED lines=43> */
.L_x_9438:
[----:B------:R-:W-:-:S07]  /*02b0*/  MOV R5, 0x2d0 ;  /* 0x000002d000057802 */ /* 0x000fce0000000f00 */
[----:B------:R-:W-:Y:S05]  /*02c0*/  CALL.REL.NOINC `($__internal_292_$__cuda_sm20_div_u64) ;  /* 0x0000004400e47944 */ /* 0x000fea0003c00000 */
        /* <DEDUP_REMOVED lines=11> */
.L_x_9439:
        /* <DEDUP_REMOVED lines=154> */
.L_x_9441:
[----:B------:R-:W-:Y:S05]  /*0d20*/  BSYNC.RECONVERGENT B0 ;  /* 0x0000000000007941 */ /* 0x000fea0003800200 */
.L_x_9440:
        /* <DEDUP_REMOVED lines=120> */
[----:B------:R-:W-:Y:S01]  /*14b0*/  F2FP.F16.F32.PACK_AB R12, RZ, R12 ;  /* 0x0000000cff0c723e */ /* 0x000fe200000000ff */
        /* <DEDUP_REMOVED lines=10> */
[----:B------:R-:W-:Y:S02]  /*1560*/  F2FP.F16.F32.PACK_AB R3, RZ, R17 ;  /* 0x00000011ff03723e */ /* 0x000fe400000000ff */
[----:B0-----:R-:W-:-:S04]  /*1570*/  IADD3 R32, P3, PT, R26, R6, RZ ;  /* 0x000000061a207210 */ /* 0x001fc80007f7e0ff */
[----:B------:R-:W-:Y:S02]  /*1580*/  IADD3.X R33, PT, PT, RZ, R19, RZ, P3, !PT ;  /* 0x00000013ff217210 */ /* 0x000fe40001ffe4ff */
[----:B------:R-:W-:Y:S01]  /*1590*/  @P1 IADD3 R17, P3, P4, R32, UR33, R6 ;  /* 0x0000002120111c10 */ /* 0x000fe2000fc7e006 */
[----:B------:R-:W-:Y:S01]  /*15a0*/  FMUL R35, R9, UR5 ;  /* 0x0000000509237c20 */ /* 0x000fe20008400000 */
[----:B------:R-:W-:Y:S02]  /*15b0*/  F2FP.F16.F32.PACK_AB R14, RZ, R14 ;  /* 0x0000000eff0e723e */ /* 0x000fe400000000ff */
[----:B------:R-:W-:Y:S01]  /*15c0*/  @!P0 IADD3.X R42, PT, PT, R4, UR32, RZ, P2, !PT ;  /* 0x00000020042a8c10 */ /* 0x000fe200097fe4ff */
[----:B------:R-:W-:Y:S01]  /*15d0*/  @P1 IMAD.SHL.U32 R36, R17, 0x4, RZ ;  /* 0x0000000411241824 */ /* 0x000fe200078e00ff */
[----:B------:R-:W-:Y:S02]  /*15e0*/  @!P0 LEA R40, P2, R13, UR7, 0x1 ;  /* 0x000000070d288c11 */ /* 0x000fe4000f8408ff */
[----:B------:R-:W-:Y:S01]  /*15f0*/  @P1 IADD3.X R38, PT, PT, R33, UR34, R19, P3, P4 ;  /* 0x0000002221261c10 */ /* 0x000fe20009fe8413 */
[----:B------:R-:W-:Y:S01]  /*1600*/  @!P0 STG.E.U16 desc[UR28][R30.64], R14 ;  /* 0x0000000e1e008986 */ /* 0x000fe2000c10151c */
[----:B------:R-:W-:-:S02]  /*1610*/  F2FP.F16.F32.PACK_AB R4, RZ, R35 ;  /* 0x00000023ff04723e */ /* 0x000fc400000000ff */
        /* <DEDUP_REMOVED lines=47> */
.L_x_9443:
[----:B------:R-:W-:Y:S05]  /*1910*/  BSYNC.RECONVERGENT B0 ;  /* 0x0000000000007941 */ /* 0x000fea0003800200 */
.L_x_9442:
        /* <DEDUP_REMOVED lines=74> */
[----:B------:R-:W-:Y:S01]  /*1dc0*/  F2FP.F16.F32.PACK_AB R31, RZ, R31 ;  /* 0x0000001fff1f723e */ /* 0x000fe200000000ff */
        /* <DEDUP_REMOVED lines=46> */
[----:B------:R-:W-:-:S02]  /*20b0*/  F2FP.F16.F32.PACK_AB R32, RZ, R32 ;  /* 0x00000020ff20723e */ /* 0x000fc400000000ff */
        /* <DEDUP_REMOVED lines=19> */
[----:B------:R-:W-:Y:S02]  /*21f0*/  F2FP.F16.F32.PACK_AB R5, RZ, R5 ;  /* 0x00000005ff05723e */ /* 0x000fe400000000ff */
[----:B------:R-:W-:Y:S01]  /*2200*/  @!P0 LEA.HI.X R43, R11, UR11, R34, 0x1, P2 ;  /* 0x0000000b0b2b8c11 */ /* 0x000fe200090f0c22 */
[----:B------:R-:W-:Y:S01]  /*2210*/  IMAD.X R11, R39, 0x1, R19, P4 ;  /* 0x00000001270b7824 */ /* 0x000fe200020e0613 */
[----:B------:R-:W-:Y:S01]  /*2220*/  @P1 IADD3 R19, P2, PT, R10, UR33, RZ ;  /* 0x000000210a131c10 */ /* 0x000fe2000ff5e0ff */
[----:B------:R0:W-:Y:S01]  /*2230*/  @!P0 STG.E.U16 desc[UR28][R44.64], R5 ;  /* 0x000000052c008986 */ /* 0x0001e2000c10151c */
[----:B------:R-:W-:Y:S02]  /*2240*/  F2FP.F16.F32.PACK_AB R6, RZ, R6 ;  /* 0x00000006ff06723e */ /* 0x000fe400000000ff */
        /* <DEDUP_REMOVED lines=46> */
.L_x_9445:
[----:B------:R-:W-:Y:S05]  /*2530*/  BSYNC.RECONVERGENT B0 ;  /* 0x0000000000007941 */ /* 0x000fea0003800200 */
.L_x_9444:
        /* <DEDUP_REMOVED lines=101> */
[----:B------:R-:W-:-:S03]  /*2b90*/  F2FP.F16.F32.PACK_AB R12, RZ, R12 ;  /* 0x0000000cff0c723e */ /* 0x000fc600000000ff */
        /* <DEDUP_REMOVED lines=11> */
[----:B------:R-:W-:-:S03]  /*2c50*/  F2FP.F16.F32.PACK_AB R26, RZ, R26 ;  /* 0x0000001aff1a723e */ /* 0x000fc600000000ff */
[C---:B------:R-:W-:Y:S02]  /*2c60*/  @!P0 LEA R42, P1, R34.reuse, UR8, 0x1 ;  /* 0x00000008222a8c11 */ /* 0x040fe4000f8208ff */
[----:B------:R-:W-:Y:S02]  /*2c70*/  F2FP.F16.F32.PACK_AB R18, RZ, R18 ;  /* 0x00000012ff12723e */ /* 0x000fe400000000ff */
        /* <DEDUP_REMOVED lines=172> */
[----:B------:R-:W-:Y:S01]  /*3740*/  F2FP.F16.F32.PACK_AB R14, RZ, R14 ;  /* 0x0000000eff0e723e */ /* 0x000fe200000000ff */
[----:B------:R-:W-:Y:S01]  /*3750*/  FMUL R15, R22, UR5 ;  /* 0x00000005160f7c20 */ /* 0x000fe20008400000 */
[----:B------:R-:W-:Y:S02]  /*3760*/  F2FP.F16.F32.PACK_AB R27, RZ, R27 ;  /* 0x0000001bff1b723e */ /* 0x000fe400000000ff */
[----:B------:R-:W-:Y:S01]  /*3770*/  F2FP.F16.F32.PACK_AB R25, RZ, R10 ;  /* 0x0000000aff19723e */ /* 0x000fe200000000ff */
        /* <DEDUP_REMOVED lines=9> */
[----:B------:R-:W-:Y:S02]  /*3810*/  F2FP.F16.F32.PACK_AB R15, RZ, R15 ;  /* 0x0000000fff0f723e */ /* 0x000fe400000000ff */
[----:B------:R-:W-:Y:S01]  /*3820*/  F2FP.F16.F32.PACK_AB R10, RZ, R10 ;  /* 0x0000000aff0a723e */ /* 0x000fe200000000ff */
        /* <DEDUP_REMOVED lines=31> */
.L_x_9450:
        /* <DEDUP_REMOVED lines=48> */
.L_x_9449:
[----:B------:R-:W-:Y:S05]  /*3d20*/  BSYNC.RECONVERGENT B1 ;  /* 0x0000000000017941 */ /* 0x000fea0003800200 */
.L_x_9448:
[----:B------:R-:W-:Y:S05]  /*3d30*/  @!P0 BRA `(.L_x_9447) ;  /* 0x00000000004c8947 */ /* 0x000fea0003800000 */
[----:B---3--:R-:W-:Y:S02]  /*3d40*/  IMAD R16, R22, 0x10, R35 ;  /* 0x0000001016107824 */ /* 0x008fe400078e0223 */
[----:B------:R-:W-:-:S03]  /*3d50*/  IMAD.MOV R24, RZ, RZ, -R24 ;  /* 0x000000ffff187224 */ /* 0x000fc600078e0a18 */
[----:B------:R-:W-:-:S05]  /*3d60*/  LEA R19, R19, R16, 0x2 ;  /* 0x0000001013137211 */ /* 0x000fca00078e10ff */
[----:B------:R-:W-:-:S07]  /*3d70*/  IMAD.IADD R19, R8, 0x1, R19 ;  /* 0x0000000108137824 */ /* 0x000fce00078e0213 */
.L_x_9451:
        /* <DEDUP_REMOVED lines=15> */
.L_x_9447:
[----:B------:R-:W-:Y:S05]  /*3e70*/  BSYNC.RECONVERGENT B0 ;  /* 0x0000000000007941 */ /* 0x000fea0003800200 */
.L_x_9446:
        /* <DEDUP_REMOVED lines=33> */
.L_x_9456:
        /* <DEDUP_REMOVED lines=48> */
.L_x_9455:
[----:B------:R-:W-:Y:S05]  /*4390*/  BSYNC.RECONVERGENT B1 ;  /* 0x0000000000017941 */ /* 0x000fea0003800200 */
.L_x_9454:
[----:B------:R-:W-:Y:S05]  /*43a0*/  @!P0 BRA `(.L_x_9453) ;  /* 0x00000000004c8947 */ /* 0x000fea0003800000 */
[----:B0-----:R-:W-:Y:S02]  /*43b0*/  IMAD R5, R22, 0x10, R35 ;  /* 0x0000001016057824 */ /* 0x001fe400078e0223 */
[----:B------:R-:W-:-:S03]  /*43c0*/  IMAD.MOV R10, RZ, RZ, -R10 ;  /* 0x000000ffff0a7224 */ /* 0x000fc600078e0a0a */
[----:B------:R-:W-:-:S05]  /*43d0*/  LEA R5, R12, R5, 0x2 ;  /* 0x000000050c057211 */ /* 0x000fca00078e10ff */
[----:B------:R-:W-:-:S07]  /*43e0*/  IMAD.IADD R8, R8, 0x1, R5 ;  /* 0x0000000108087824 */ /* 0x000fce00078e0205 */
.L_x_9457:
        /* <DEDUP_REMOVED lines=15> */
.L_x_9453:
[----:B------:R-:W-:Y:S05]  /*44e0*/  BSYNC.RECONVERGENT B0 ;  /* 0x0000000000007941 */ /* 0x000fea0003800200 */
.L_x_9452:
        /* <DEDUP_REMOVED lines=39> */
.L_x_9466:
[----:B------:R-:W-:Y:S02]  /*4760*/  ISETP.NE.AND P0, PT, R0, RZ, PT ;  /* 0x000000ff0000720c */ /* 0x000fe40003f05270 */
[----:B-1----:R-:W-:-:S11]  /*4770*/  FMNMX R5, R4, R5, !PT ;  /* 0x0000000504057209 */ /* 0x002fd60007800000 */
[----:B------:R-:W-:Y:S05]  /*4780*/  @P0 BRA `(.L_x_9459) ;  /* 0x0000000000080947 */ /* 0x000fea0003800000 */
[----:B------:R-:W1:Y:S02]  /*4790*/  LDC.64 R2, c[0x0][0x3a8] ;  /* 0x0000ea00ff027b82 */ /* 0x000e640000000a00 */
[----:B-1----:R1:W-:Y:S02]  /*47a0*/  REDG.E.MAX.S32.STRONG.GPU desc[UR28][R2.64], R5 ;  /* 0x000000050200798e */ /* 0x0023e4000d12e31c */
.L_x_9459:
[----:B------:R-:W-:Y:S05]  /*47b0*/  BSYNC B0 ;  /* 0x0000000000007941 */ /* 0x000fea0003800000 */
.L_x_9458:
        /* <DEDUP_REMOVED lines=11> */
[----:B-123--:R-:W-:Y:S05]  /*4870*/  CALL.REL.NOINC `($__internal_293_$__cuda_sm20_rcp_rn_f32_slowpath) ;  /* 0x0000000400987944 */ /* 0x00efea0003c00000 */
[----:B------:R-:W-:Y:S05]  /*4880*/  BRA `(.L_x_9462) ;  /* 0x0000000000147947 */ /* 0x000fea0003800000 */
.L_x_9461:
[----:B012-4-:R-:W0:Y:S01]  /*4890*/  MUFU.RCP R5, UR5 ;  /* 0x0000000500057d08 */ /* 0x017e220008001000 */
[----:B------:R-:W-:-:S04]  /*48a0*/  IMAD.U32 R0, RZ, RZ, UR5 ;  /* 0x00000005ff007e24 */ /* 0x000fc8000f8e00ff */
[----:B0-----:R-:W-:-:S04]  /*48b0*/  FFMA R0, R5, R0, -1 ;  /* 0xbf80000005007423 */ /* 0x001fc80000000000 */
[----:B------:R-:W-:-:S04]  /*48c0*/  FADD.FTZ R0, -R0, -RZ ;  /* 0x800000ff00007221 */ /* 0x000fc80000010100 */
[----:B------:R-:W-:-:S07]  /*48d0*/  FFMA R5, R5, R0, R5 ;  /* 0x0000000005057223 */ /* 0x000fce0000000005 */
.L_x_9462:
[----:B------:R-:W0:Y:S02]  /*48e0*/  LDC.64 R2, c[0x0][0x3b0] ;  /* 0x0000ec00ff027b82 */ /* 0x000e240000000a00 */
[----:B0-----:R-:W-:Y:S01]  /*48f0*/  STG.E desc[UR28][R2.64], R5 ;  /* 0x0000000502007986 */ /* 0x001fe2000c10191c */
[----:B------:R-:W-:Y:S05]  /*4900*/  EXIT ;  /* 0x000000000000794d */ /* 0x000fea0003800000 */
.L_x_9460:
[----:B------:R-:W-:Y:S02]  /*4910*/  HFMA2 R7, -RZ, RZ, 0, 2.384185791015625e-07 ;  /* 0x00000004ff077431 */ /* 0x000fe400000001ff */
[----:B------:R-:W-:Y:S02]  /*4920*/  IMAD.MOV.U32 R9, RZ, RZ, 0x1f ;  /* 0x0000001fff097424 */ /* 0x000fe400078e00ff */
[----:B------:R-:W-:-:S07]  /*4930*/  IMAD.MOV.U32 R6, RZ, RZ, -0x1 ;  /* 0xffffffffff067424 */ /* 0x000fce00078e00ff */
[----:B01-3--:R-:W-:Y:S05]  /*4940*/  WARPSYNC.COLLECTIVE R6, `(.L_x_9463) ;  /* 0x0000000006087348 */ /* 0x00bfea0003c00000 */
[----:B-1----:R1:W2:Y:S02]  /*4950*/  SHFL.DOWN P0, R5, R2, R7, R9 ;  /* 0x0800000702057389 */ /* 0x0022a40000000009 */
[----:B0123--:R-:W-:Y:S05]  /*4960*/  ENDCOLLECTIVE ;  /* 0x000000000000791b */ /* 0x00ffea0003800000 */
.L_x_9463:
[----:B------:R-:W-:Y:S01]  /*4970*/  HFMA2 R7, -RZ, RZ, 0, 1.1920928955078125e-07 ;  /* 0x00000002ff077431 */ /* 0x000fe200000001ff */
[----:B------:R-:W-:-:S04]  /*4980*/  MOV R3, R5 ;  /* 0x0000000500037202 */ /* 0x000fc80000000f00 */
[----:B------:R-:W-:-:S05]  /*4990*/  FMNMX R3, R3, R2, !PT ;  /* 0x0000000203037209 */ /* 0x000fca0007800000 */
[----:B------:R-:W-:-:S07]  /*49a0*/  IMAD.MOV.U32 R2, RZ, RZ, R3 ;  /* 0x000000ffff027224 */ /* 0x000fce00078e0003 */
[----:B------:R-:W-:Y:S05]  /*49b0*/  WARPSYNC.COLLECTIVE R6, `(.L_x_9464) ;  /* 0x0000000006087348 */ /* 0x000fea0003c00000 */
[----:B------:R0:W1:Y:S02]  /*49c0*/  SHFL.DOWN P0, R5, R2, R7, R9 ;  /* 0x0800000702057389 */ /* 0x0000640000000009 */
[----:B01----:R-:W-:Y:S05]  /*49d0*/  ENDCOLLECTIVE ;  /* 0x000000000000791b */ /* 0x003fea0003800000 */
.L_x_9464:
[----:B------:R-:W-:Y:S02]  /*49e0*/  IMAD.MOV.U32 R7, RZ, RZ, 0x1 ;  /* 0x00000001ff077424 */ /* 0x000fe400078e00ff */
[----:B------:R-:W-:-:S05]  /*49f0*/  IMAD.MOV.U32 R4, RZ, RZ, R5 ;  /* 0x000000ffff047224 */ /* 0x000fca00078e0005 */
[----:B------:R-:W-:-:S04]  /*4a00*/  FMNMX R4, R3, R4, !PT ;  /* 0x0000000403047209 */ /* 0x000fc80007800000 */
[----:B------:R-:W-:-:S07]  /*4a10*/  MOV R2, R4 ;  /* 0x0000000400027202 */ /* 0x000fce0000000f00 */
[----:B------:R-:W-:Y:S05]  /*4a20*/  WARPSYNC.COLLECTIVE R6, `(.L_x_9465) ;  /* 0x0000000006087348 */ /* 0x000fea0003c00000 */
[----:B------:R0:W1:Y:S02]  /*4a30*/  SHFL.DOWN P0, R5, R2, R7, R9 ;  /* 0x0800000702057389 */ /* 0x0000640000000009 */
[----:B01----:R-:W-:Y:S05]  /*4a40*/  ENDCOLLECTIVE ;  /* 0x000000000000791b */ /* 0x003fea0003800000 */
.L_x_9465:
[----:B------:R-:W-:Y:S05]  /*4a50*/  BRA `(.L_x_9466) ;  /* 0xfffffffc00407947 */ /* 0x000fea000383ffff */
        .weak           $__internal_292_$__cuda_sm20_div_u64
        .type           $__internal_292_$__cuda_sm20_div_u64,@function
        .size           $__internal_292_$__cuda_sm20_div_u64,($__internal_293_$__cuda_sm20_rcp_rn_f32_slowpath - $__internal_292_$__cuda_sm20_div_u64)
$__internal_292_$__cuda_sm20_div_u64:
        /* <DEDUP_REMOVED lines=71> */
[----:B------:R-:W-:Y:S11]  /*4ed0*/  RET.REL.NODEC R2 `(_ZN18transformer_engine6detail43dgated_act_cast_transpose_kernel_notalignedILi1ELi2Eff6__halfNS_5EmptyEXadL_ZNS_5dgeluIffEET_T0_RKS3_EEXadL_ZNS_4geluIffEES5_S6_S8_EEEEvPKT2_SC_PT3_SE_PKT1_PSF_SI_mmm) ;  /* 0xffffffb002487950 */ /* 0x000ff60003c3ffff */
        .weak           $__internal_293_$__cuda_sm20_rcp_rn_f32_slowpath
        .type           $__internal_293_$__cuda_sm20_rcp_rn_f32_slowpath,@function
        .size           $__internal_293_$__cuda_sm20_rcp_rn_f32_slowpath,(.L_x_29594 - $__internal_293_$__cuda_sm20_rcp_rn_f32_slowpath)
$__internal_293_$__cuda_sm20_rcp_rn_f32_slowpath:
        /* <DEDUP_REMOVED lines=15> */
.L_x_9467:
        /* <DEDUP_REMOVED lines=33> */
.L_x_9469:
[----:B------:R0:W1:Y:S02]  /*51e0*/  MUFU.RCP R2, R0 ;  /* 0x0000000000027308 */ /* 0x0000640000001000 */
.L_x_9468:
[----:B------:R-:W-:Y:S01]  /*51f0*/  HFMA2 R3, -RZ, RZ, 0, 0 ;  /* 0x00000000ff037431 */ /* 0x000fe200000001ff */
[----:B-1-3--:R-:W-:Y:S01]  /*5200*/  MOV R5, R2 ;  /* 0x0000000200057202 */ /* 0x00afe20000000f00 */
[----:B------:R-:W-:-:S04]  /*5210*/  IMAD.MOV.U32 R2, RZ, RZ, R7 ;  /* 0x000000ffff027224 */ /* 0x000fc800078e0007 */
[----:B0-2---:R-:W-:Y:S05]  /*5220*/  RET.REL.NODEC R2 `(_ZN18transformer_engine6detail43dgated_act_cast_transpose_kernel_notalignedILi1ELi2Eff6__halfNS_5EmptyEXadL_ZNS_5dgeluIffEET_T0_RKS3_EEXadL_ZNS_4geluIffEES5_S6_S8_EEEEvPKT2_SC_PT3_SE_PKT1_PSF_SI_mmm) ;  /* 0xffffffac02747950 */ /* 0x005fea0003c3ffff */
.L_x_9470:
        /* <DEDUP_REMOVED lines=13> */
.L_x_29594:


//--------------------- .text._ZN18transformer_engine6detail32dgated_act_cast_transpose_kernelILi1ELi2Eff6__halfNS_5EmptyEXadL_ZNS_5dgeluIffEET_T0_RKS3_EEXadL_ZNS_4geluIffEES5_S6_S8_EEEEvPKT2_SC_PT3_SE_PKT1_PSF_SI_mmm --------------------------
	.section	.text._ZN18transformer_engine6detail32dgated_act_cast_transpose_kernelILi1ELi2Eff6__halfNS_5EmptyEXadL_ZNS_5dgeluIffEET_T0_RKS3_EEXadL_ZNS_4geluIffEES5_S6_S8_EEEEvPKT2_SC_PT3_SE_PKT1_PSF_SI_mmm,"ax",@progbits
	.align	128
        .global         _ZN18transformer_engine6detail32dgated_act_cast_transpose_kernelILi1ELi2Eff6__halfNS_5EmptyEXadL_ZNS_5dgeluIffEET_T0_RKS3_EEXadL_ZNS_4geluIffEES5_S6_S8_EEEEvPKT2_SC_PT3_SE_PKT1_PSF_SI_mmm
        .type           _ZN18transformer_engine6detail32dgated_act_cast_transpose_kernelILi1ELi2Eff6__halfNS_5EmptyEXadL_ZNS_5dgeluIffEET_T0_RKS3_EEXadL_ZNS_4geluIffEES5_S6_S8_EEEEvPKT2_SC_PT3_SE_PKT1_PSF_SI_mmm,@function
        .size           _ZN18transformer_engine6detail32dgated_act_cast_transpose_kernelILi1ELi2Eff6__halfNS_5EmptyEXadL_ZNS_5dgeluIffEET_T0_RKS3_EEXadL_ZNS_4geluIffEES5_S6_S8_EEEEvPKT2_SC_PT3_SE_PKT1_PSF_SI_mmm,(.L_x_29596 - _ZN18transformer_engine6detail32dgated_act_cast_transpose_kernelILi1ELi2Eff6__halfNS_5EmptyEXadL_ZNS_5dgeluIffEET_T0_RKS3_EEXadL_ZNS_4geluIffEES5_S6_S8_EEEEvPKT2_SC_PT3_SE_PKT1_PSF_SI_mmm)
        .other          _ZN18transformer_engine6detail32dgated_act_cast_transpose_kernelILi1ELi2Eff6__halfNS_5EmptyEXadL_ZNS_5dgeluIffEET_T0_RKS3_EEXadL_ZNS_4geluIffEES5_S6_S8_EEEEvPKT2_SC_PT3_SE_PKT1_PSF_SI_mmm,@"STO_CUDA_ENTRY STV_DEFAULT"
_ZN18transformer_engine6detail32dgated_act_cast_transpose_kernelILi1ELi2Eff6__halfNS_5EmptyEXadL_ZNS_5dgeluIffEET_T0_RKS3_EEXadL_ZNS_4geluIffEES5_S6_S8_EEEEvPKT2_SC_PT3_SE_PKT1_PSF_SI_mmm:
.text._ZN18transformer_engine6detail32dgated_act_cast_transpose_kernelILi1ELi2Eff6__halfNS_5EmptyEXadL_ZNS_5dgeluIffEET_T0_RKS3_EEXadL_ZNS_4geluIffEES5_S6_S8_EEEEvPKT2_SC_PT3_SE_PKT1_PSF_SI_mmm:
        /* <DEDUP_REMOVED lines=41> */
.L_x_9471:
[----:B------:R-:W-:-:S07]  /*0290*/  MOV R2, 0x2b0 ;  /* 0x000002b000027802 */ /* 0x000fce0000000f00 */
[----:B------:R-:W-:Y:S05]  /*02a0*/  CALL.REL.NOINC `($__internal_294_$__cuda_sm20_div_u64) ;  /* 0x0000003400c87944 */ /* 0x000fea0003c00000 */
        /* <DEDUP_REMOVED lines=11> */
.L_x_9472:
        /* <DEDUP_REMOVED lines=260> */
[----:B------:R-:W-:Y:S01]  /*13a0*/  F2FP.F16.F32.PACK_AB R9, RZ, R9 ;  /* 0x00000009ff09723e */ /* 0x000fe200000000ff */
        /* <DEDUP_REMOVED lines=8> */
[----:B------:R-:W-:-:S02]  /*1430*/  F2FP.F16.F32.PACK_AB R12, RZ, R12 ;  /* 0x0000000cff0c723e */ /* 0x000fc400000000ff */
[----:B------:R-:W-:Y:S01]  /*1440*/  IADD3.X R29, PT, PT, R7, UR27, RZ, P0, !PT ;  /* 0x0000001b071d7c10 */ /* 0x000fe200087fe4ff */
[----:B------:R-:W-:Y:S02]  /*1450*/  FMUL R23, R15, R26 ;  /* 0x0000001a0f177220 */ /* 0x000fe40000400000 */
[----:B------:R-:W-:Y:S01]  /*1460*/  STG.E.U16 desc[UR22][R18.64], R12 ;  /* 0x0000000c12007986 */ /* 0x000fe2000c101516 */
[----:B0-----:R-:W-:Y:S01]  /*1470*/  F2FP.F16.F32.PACK_AB R6, RZ, R21 ;  /* 0x00000015ff06723e */ /* 0x001fe200000000ff */
        /* <DEDUP_REMOVED lines=12> */
[----:B------:R-:W-:Y:S02]  /*1540*/  F2FP.F16.F32.PACK_AB R7, RZ, R7 ;  /* 0x00000007ff07723e */ /* 0x000fe400000000ff */
        /* <DEDUP_REMOVED lines=134> */
[----:B------:R-:W-:Y:S01]  /*1db0*/  F2FP.F16.F32.PACK_AB R8, RZ, R8 ;  /* 0x00000008ff08723e */ /* 0x000fe200000000ff */
[----:B------:R-:W-:Y:S01]  /*1dc0*/  FMUL R10, R10, UR18 ;  /* 0x000000120a0a7c20 */ /* 0x000fe20008400000 */
[----:B------:R-:W-:-:S04]  /*1dd0*/  F2FP.F16.F32.PACK_AB R11, RZ, R11 ;  /* 0x0000000bff0b723e */ /* 0x000fc800000000ff */
[----:B------:R-:W-:Y:S02]  /*1de0*/  F2FP.F16.F32.PACK_AB R10, RZ, R10 ;  /* 0x0000000aff0a723e */ /* 0x000fe400000000ff */
[----:B------:R-:W-:Y:S02]  /*1df0*/  IADD3 R30, PT, PT, R2, 0x1d, RZ ;  /* 0x0000001d021e7810 */ /* 0x000fe40007ffe0ff */
[----:B------:R-:W-:Y:S02]  /*1e00*/  IADD3 R18, P0, PT, R18, UR15, RZ ;  /* 0x0000000f12127c10 */ /* 0x000fe4000ff1e0ff */
[----:B------:R-:W-:Y:S02]  /*1e10*/  LOP3.LUT R30, R30, 0x1f, RZ, 0xc0, !PT ;  /* 0x0000001f1e1e7812 */ /* 0x000fe400078ec0ff */
[----:B------:R-:W-:Y:S01]  /*1e20*/  IADD3.X R17, PT, PT, R17, UR27, RZ, P0, !PT ;  /* 0x0000001b11117c10 */ /* 0x000fe200087fe4ff */
[----:B------:R-:W-:-:S05]  /*1e30*/  FMUL R13, R13, UR18 ;  /* 0x000000120d0d7c20 */ /* 0x000fca0008400000 */
[----:B------:R-:W-:Y:S01]  /*1e40*/  F2FP.F16.F32.PACK_AB R13, RZ, R13 ;  /* 0x0000000dff0d723e */ /* 0x000fe200000000ff */
        /* <DEDUP_REMOVED lines=129> */
[----:B------:R-:W-:Y:S02]  /*2660*/  F2FP.F16.F32.PACK_AB R14, RZ, R14 ;  /* 0x0000000eff0e723e */ /* 0x000fe400000000ff */
[----:B------:R-:W-:Y:S02]  /*2670*/  F2FP.F16.F32.PACK_AB R15, RZ, R15 ;  /* 0x0000000fff0f723e */ /* 0x000fe400000000ff */
        /* <DEDUP_REMOVED lines=31> */
[----:B------:R-:W-:Y:S02]  /*2870*/  F2FP.F16.F32.PACK_AB R18, RZ, R26 ;  /* 0x0000001aff12723e */ /* 0x000fe400000000ff */
[----:B-1----:R-:W-:-:S02]  /*2880*/  IADD3 R28, P0, PT, R28, UR15, RZ ;  /* 0x0000000f1c1c7c10 */ /* 0x002fc4000ff1e0ff */
[----:B------:R-:W-:Y:S02]  /*2890*/  F2FP.F16.F32.PACK_AB R19, RZ, R19 ;  /* 0x00000013ff13723e */ /* 0x000fe400000000ff */
        /* <DEDUP_REMOVED lines=49> */
[----:B------:R-:W-:Y:S01]  /*2bb0*/  F2FP.F16.F32.PACK_AB R22, RZ, R22 ;  /* 0x00000016ff16723e */ /* 0x000fe200000000ff */
        /* <DEDUP_REMOVED lines=8> */
[----:B------:R-:W-:Y:S01]  /*2c40*/  F2FP.F16.F32.PACK_AB R23, RZ, R23 ;  /* 0x00000017ff17723e */ /* 0x000fe200000000ff */
[----:B------:R2:W-:Y:S01]  /*2c50*/  STG.E.U16 desc[UR22][R26.64], R0 ;  /* 0x000000001a007986 */ /* 0x0005e2000c101516 */
[----:B------:R-:W-:Y:S02]  /*2c60*/  IADD3 R34, P0, PT, R26, UR15, RZ ;  /* 0x0000000f1a227c10 */ /* 0x000fe4000ff1e0ff */
[----:B------:R-:W-:Y:S01]  /*2c70*/  F2FP.F16.F32.PACK_AB R25, RZ, R25 ;  /* 0x00000019ff19723e */ /* 0x000fe200000000ff */
[----:B------:R3:W-:Y:S01]  /*2c80*/  STG.E.U16 desc[UR22][R2.64], R23 ;  /* 0x0000001702007986 */ /* 0x0007e2000c101516 */
[----:B------:R-:W-:Y:S02]  /*2c90*/  IADD3.X R35, PT, PT, R27, UR27, RZ, P0, !PT ;  /* 0x0000001b1b237c10 */ /* 0x000fe400087fe4ff */
[----:B------:R-:W-:Y:S01]  /*2ca0*/  IADD3 R28, P0, PT, R2, UR15, RZ ;  /* 0x0000000f021c7c10 */ /* 0x000fe2000ff1e0ff */
[----:B------:R-:W4:Y:S01]  /*2cb0*/  LDCU.64 UR14, c[0x0][0x3c0] ;  /* 0x00007800ff0e77ac */ /* 0x000f220008000a00 */
[----:B--2---:R-:W-:Y:S01]  /*2cc0*/  FMUL R26, R24, UR18 ;  /* 0x00000012181a7c20 */ /* 0x004fe20008400000 */
[----:B0-----:R-:W-:-:S02]  /*2cd0*/  SHF.R.U32.HI R27, RZ, 0x5, R5 ;  /* 0x00000005ff1b7819 */ /* 0x001fc40000011605 */
[----:B---3--:R-:W-:Y:S02]  /*2ce0*/  PRMT R2, R25, 0x7610, R2 ;  /* 0x0000761019027816 */ /* 0x008fe40000000002 */
[----:B------:R-:W-:Y:S02]  /*2cf0*/  F2FP.F16.F32.PACK_AB R26, RZ, R26 ;  /* 0x0000001aff1a723e */ /* 0x000fe400000000ff */
        /* <DEDUP_REMOVED lines=157> */
.L_x_9481:
[----:B------:R-:W-:Y:S02]  /*36d0*/  ISETP.NE.AND P0, PT, R5, RZ, PT ;  /* 0x000000ff0500720c */ /* 0x000fe40003f05270 */
[----:B-1----:R-:W-:-:S11]  /*36e0*/  FMNMX R7, R2, R7, !PT ;  /* 0x0000000702077209 */ /* 0x002fd60007800000 */
[----:B------:R-:W-:Y:S05]  /*36f0*/  @P0 BRA `(.L_x_9474) ;  /* 0x0000000000080947 */ /* 0x000fea0003800000 */
[----:B0-----:R-:W0:Y:S02]  /*3700*/  LDC.64 R2, c[0x0][0x3a8] ;  /* 0x0000ea00ff027b82 */ /* 0x001e240000000a00 */
[----:B0-----:R1:W-:Y:S02]  /*3710*/  REDG.E.MAX.S32.STRONG.GPU desc[UR22][R2.64], R7 ;  /* 0x000000070200798e */ /* 0x0013e4000d12e316 */
.L_x_9474:
[----:B------:R-:W-:Y:S05]  /*3720*/  BSYNC B0 ;  /* 0x0000000000007941 */ /* 0x000fea0003800000 */
.L_x_9473:
        /* <DEDUP_REMOVED lines=11> */
[----:B------:R-:W-:Y:S05]  /*37e0*/  CALL.REL.NOINC `($__internal_295_$__cuda_sm20_rcp_rn_f32_slowpath) ;  /* 0x0000000400987944 */ /* 0x000fea0003c00000 */
[----:B------:R-:W-:Y:S05]  /*37f0*/  BRA `(.L_x_9477) ;  /* 0x0000000000147947 */ /* 0x000fea0003800000 */
.L_x_9476:
[----:B------:R-:W2:Y:S01]  /*3800*/  MUFU.RCP R5, UR18 ;  /* 0x0000001200057d08 */ /* 0x000ea20008001000 */
[----:B------:R-:W-:-:S05]  /*3810*/  MOV R0, UR18 ;  /* 0x0000001200007c02 */ /* 0x000fca0008000f00 */
[----:B--2---:R-:W-:-:S04]  /*3820*/  FFMA R0, R5, R0, -1 ;  /* 0xbf80000005007423 */ /* 0x004fc80000000000 */
[----:B------:R-:W-:-:S04]  /*3830*/  FADD.FTZ R0, -R0, -RZ ;  /* 0x800000ff00007221 */ /* 0x000fc80000010100 */
[----:B------:R-:W-:-:S07]  /*3840*/  FFMA R5, R5, R0, R5 ;  /* 0x0000000005057223 */ /* 0x000fce0000000005 */
.L_x_9477:
[----:B01----:R-:W0:Y:S02]  /*3850*/  LDC.64 R2, c[0x0][0x3b0] ;  /* 0x0000ec00ff027b82 */ /* 0x003e240000000a00 */
[----:B0-----:R-:W-:Y:S01]  /*3860*/  STG.E desc[UR22][R2.64], R5 ;  /* 0x0000000502007986 */ /* 0x001fe2000c101916 */
[----:B------:R-:W-:Y:S05]  /*3870*/  EXIT ;  /* 0x000000000000794d */ /* 0x000fea0003800000 */
.L_x_9475:
[----:B------:R-:W-:Y:S01]  /*3880*/  HFMA2 R9, -RZ, RZ, 0, 2.384185791015625e-07 ;  /* 0x00000004ff097431 */ /* 0x000fe200000001ff */
[----:B------:R-:W-:Y:S02]  /*3890*/  MOV R11, 0x1f ;  /* 0x0000001f000b7802 */ /* 0x000fe40000000f00 */
[----:B------:R-:W-:-:S07]  /*38a0*/  MOV R4, 0xffffffff ;  /* 0xffffffff00047802 */ /* 0x000fce0000000f00 */
[----:B01----:R-:W-:Y:S05]  /*38b0*/  WARPSYNC.COLLECTIVE R4, `(.L_x_9478) ;  /* 0x0000000004087348 */ /* 0x003fea0003c00000 */
[----:B-1----:R1:W2:Y:S02]  /*38c0*/  SHFL.DOWN P0, R7, R0, R9, R11 ;  /* 0x0800000900077389 */ /* 0x0022a4000000000b */
[----:B012---:R-:W-:Y:S05]  /*38d0*/  ENDCOLLECTIVE ;  /* 0x000000000000791b */ /* 0x007fea0003800000 */
.L_x_9478:
[----:B------:R-:W-:Y:S02]  /*38e0*/  HFMA2 R9, -RZ, RZ, 0, 1.1920928955078125e-07 ;  /* 0x00000002ff097431 */ /* 0x000fe400000001ff */
[----:B------:R-:W-:-:S05]  /*38f0*/  IMAD.MOV.U32 R3, RZ, RZ, R7 ;  /* 0x000000ffff037224 */ /* 0x000fca00078e0007 */
[----:B------:R-:W-:-:S04]  /*3900*/  FMNMX R3, R3, R0, !PT ;  /* 0x0000000003037209 */ /* 0x000fc80007800000 */
[----:B------:R-:W-:-:S07]  /*3910*/  MOV R0, R3 ;  /* 0x0000000300007202 */ /* 0x000fce0000000f00 */
[----:B------:R-:W-:Y:S05]  /*3920*/  WARPSYNC.COLLECTIVE R4, `(.L_x_9479) ;  /* 0x0000000004087348 */ /* 0x000fea0003c00000 */
[----:B------:R0:W1:Y:S02]  /*3930*/  SHFL.DOWN P0, R7, R0, R9, R11 ;  /* 0x0800000900077389 */ /* 0x000064000000000b */
[----:B01----:R-:W-:Y:S05]  /*3940*/  ENDCOLLECTIVE ;  /* 0x000000000000791b */ /* 0x003fea0003800000 */
.L_x_9479:
[----:B------:R-:W-:Y:S01]  /*3950*/  IMAD.MOV.U32 R9, RZ, RZ, 0x1 ;  /* 0x00000001ff097424 */ /* 0x000fe200078e00ff */
[----:B------:R-:W-:-:S04]  /*3960*/  MOV R2, R7 ;  /* 0x0000000700027202 */ /* 0x000fc80000000f00 */
[----:B------:R-:W-:-:S04]  /*3970*/  FMNMX R2, R3, R2, !PT ;  /* 0x0000000203027209 */ /* 0x000fc80007800000 */
[----:B------:R-:W-:-:S07]  /*3980*/  MOV R0, R2 ;  /* 0x0000000200007202 */ /* 0x000fce0000000f00 */
[----:B------:R-:W-:Y:S05]  /*3990*/  WARPSYNC.COLLECTIVE R4, `(.L_x_9480) ;  /* 0x0000000004087348 */ /* 0x000fea0003c00000 */
[----:B------:R0:W1:Y:S02]  /*39a0*/  SHFL.DOWN P0, R7, R0, R9, R11 ;  /* 0x0800000900077389 */ /* 0x000064000000000b */
[----:B01----:R-:W-:Y:S05]  /*39b0*/  ENDCOLLECTIVE ;  /* 0x000000000000791b */ /* 0x003fea0003800000 */
.L_x_9480:
[----:B------:R-:W-:Y:S05]  /*39c0*/  BRA `(.L_x_9481) ;  /* 0xfffffffc00407947 */ /* 0x000fea000383ffff */
        .weak           $__internal_294_$__cuda_sm20_div_u64
        .type           $__internal_294_$__cuda_sm20_div_u64,@function
        .size           $__internal_294_$__cuda_sm20_div_u64,($__internal_295_$__cuda_sm20_rcp_rn_f32_slowpath - $__internal_294_$__cuda_sm20_div_u64)
$__internal_294_$__cuda_sm20_div_u64:
        /* <DEDUP_REMOVED lines=71> */
[----:B------:R-:W-:Y:S11]  /*3e40*/  RET.REL.NODEC R4 `(_ZN18transformer_engine6detail32dgated_act_cast_transpose_kernelILi1ELi2Eff6__halfNS_5EmptyEXadL_ZNS_5dgeluIffEET_T0_RKS3_EEXadL_ZNS_4geluIffEES5_S6_S8_EEEEvPKT2_SC_PT3_SE_PKT1_PSF_SI_mmm) ;  /* 0xffffffc0046c7950 */ /* 0x000ff60003c3ffff */
        .weak           $__internal_295_$__cuda_sm20_rcp_rn_f32_slowpath
        .type           $__internal_295_$__cuda_sm20_rcp_rn_f32_slowpath,@function
        .size           $__internal_295_$__cuda_sm20_rcp_rn_f32_slowpath,(.L_x_29596 - $__internal_295_$__cuda_sm20_rcp_rn_f32_slowpath)
$__internal_295_$__cuda_sm20_rcp_rn_f32_slowpath:
        /* <DEDUP_REMOVED lines=15> */
.L_x_9482:
        /* <DEDUP_REMOVED lines=33> */
.L_x_9484:
[----:B------:R0:W1:Y:S02]  /*4150*/  MUFU.RCP R3, R0 ;  /* 0x0000000000037308 */ /* 0x0000640000001000 */
.L_x_9483:
[----:B-1-3--:R-:W-:Y:S01]  /*4160*/  MOV R5, R3 ;  /* 0x0000000300057202 */ /* 0x00afe20000000f00 */
[----:B------:R-:W-:-:S04]  /*4170*/  HFMA2 R3, -RZ, RZ, 0, 0 ;  /* 0x00000000ff037431 */ /* 0x000fc800000001ff */
[----:B0-2---:R-:W-:Y:S05]  /*4180*/  RET.REL.NODEC R2 `(_ZN18transformer_engine6detail32dgated_act_cast_transpose_kernelILi1ELi2Eff6__halfNS_5EmptyEXadL_ZNS_5dgeluIffEET_T0_RKS3_EEXadL_ZNS_4geluIffEES5_S6_S8_EEEEvPKT2_SC_PT3_SE_PKT1_PSF_SI_mmm) ;  /* 0xffffffbc029c7950 */ /* 0x005fea0003c3ffff */
.L_x_9485:
        /* <DEDUP_REMOVED lines=15> */
.L_x_29596:


//--------------------- .text._ZN18transformer_engine6detail43dgated_act_cast_transpose_kernel_notalignedILi1ELi1EfffNS_5EmptyEXadL_ZNS_5dgeluIffEET_T0_RKS2_EEXadL_ZNS_4geluIffEES4_S5_S7_EEEEvPKT2_SB_PT3_SD_PKT1_PSE_SH_mmm --------------------------
	.section	.text._ZN18transformer_engine6detail43dgated_act_cast_transpose_kernel_notalignedILi1ELi1EfffNS_5EmptyEXadL_ZNS_5dgeluIffEET_T0_RKS2_EEXadL_ZNS_4geluIffEES4_S5_S7_EEEEvPKT2_SB_PT3_SD_PKT1_PSE_SH_mmm,"ax",@progbits
	.align	128
        .global         _ZN18transformer_engine6detail43dgated_act_cast_transpose_kernel_notalignedILi1ELi1EfffNS_5EmptyEXadL_ZNS_5dgeluIffEET_T0_RKS2_EEXadL_ZNS_4geluIffEES4_S5_S7_EEEEvPKT2_SB_PT3_SD_PKT1_PSE_SH_mmm
        .type           _ZN18transformer_engine6detail43dgated_act_cast_transpose_kernel_notalignedILi1ELi1EfffNS_5EmptyEXadL_ZNS_5dgeluIffEET_T0_RKS2_EEXadL_ZNS_4geluIffEES4_S5_S7_EEEEvPKT2_SB_PT3_SD_PKT1_PSE_SH_mmm,@function
        .size           _ZN18transformer_engine6detail43dgated_act_cast_transpose_kernel_notalignedILi1ELi1EfffNS_5EmptyEXadL_ZNS_5dgeluIffEET_T0_RKS2_EEXadL_ZNS_4geluIffEES4_S5_S7_EEEEvPKT2_SB_PT3_SD_PKT1_PSE_SH_mmm,(.L_x_29598 - _ZN18transformer_engine6detail43dgated_act_cast_transpose_kernel_notalignedILi1ELi1EfffNS_5EmptyEXadL_ZNS_5dgeluIffEET_T0_RKS2_EEXadL_ZNS_4geluIffEES4_S5_S7_EEEEvPKT2_SB_PT3_SD_PKT1_PSE_SH_mmm)
        .other          _ZN18transformer_engine6detail43dgated_act_cast_transpose_kernel_notalignedILi1ELi1EfffNS_5EmptyEXadL_ZNS_5dgeluIffEET_T0_RKS2_EEXadL_ZNS_4geluIffEES4_S5_S7_EEEEvPKT2_SB_PT3_SD_PKT1_PSE_SH_mmm,@"STO_CUDA_ENTRY STV_DEFAULT"
_ZN18transformer_engine6detail43dgated_act_cast_transpose_kernel_notalignedILi1ELi1EfffNS_5EmptyEXadL_ZNS_5dgeluIffEET_T0_RKS2_EEXadL_ZNS_4geluIffEES4_S5_S7_EEEEvPKT2_SB_PT3_SD_PKT1_PSE_SH_mmm:
.text._ZN18transformer_engine6detail43dgated_act_cast_transpose_kernel_notalignedILi1ELi1EfffNS_5EmptyEXadL_ZNS_5dgeluIffEET_T0_RKS2_EEXadL_ZNS_4geluIffEES4_S5_S7_EEEEvPKT2_SB_PT3_SD_PKT1_PSE_SH_mmm:
        /* <DEDUP_REMOVED lines=42> */
.L_x_9486:
[----:B------:R-:W-:-:S07]  /*02a0*/  MOV R3, 0x2c0 ;  /* 0x000002c000037802 */ /* 0x000fce0000000f00 */
[----:B------:R-:W-:Y:S05]  /*02b0*/  CALL.REL.NOINC `($__internal_296_$__cuda_sm20_div_u64) ;  /* 0x0000003000507944 */ /* 0x000fea0003c00000 */
        /* <DEDUP_REMOVED lines=11> */
.L_x_9487:
[----:B------:R-:W0:Y:S01]  /*0370*/  LDCU.64 UR8, c[0x0][0x3a0] ;  /* 0x00007400ff0877ac */ /* 0x000e220008000a00 */
[----:B------:R-:W1:Y:S01]  /*0380*/  LDCU.64 UR18, c[0x0][0x3c0] ;  /* 0x00007800ff1277ac */ /* 0x000e620008000a00 */
[----:B------:R-:W2:Y:S01]  /*0390*/  LDCU.64 UR30, c[0x0][0x3b8] ;  /* 0x00007700ff1e77ac */ /* 0x000ea20008000a00 */
[----:B------:R-:W3:Y:S01]  /*03a0*/  LDCU.128 UR12, c[0x0][0x390] ;  /* 0x00007200ff0c77ac */ /* 0x000ee20008000c00 */
[----:B------:R-:W4:Y:S01]  /*03b0*/  LDCU.64 UR26, c[0x0][0x358] ;  /* 0x00006b00ff1a77ac */ /* 0x000f220008000a00 */
[----:B0-----:R-:W-:-:S04]  /*03c0*/  ISETP.NE.U32.AND P2, PT, RZ, UR8, PT ;  /* 0x00000008ff007c0c */ /* 0x001fc8000bf45070 */
[----:B------:R-:W-:Y:S01]  /*03d0*/  ISETP.NE.AND.EX P2, PT, RZ, UR9, PT, P2 ;  /* 0x00000009ff007c0c */ /* 0x000fe2000bf45320 */
[----:B------:R-:W0:Y:S01]  /*03e0*/  LDCU.128 UR8, c[0x0][0x380] ;  /* 0x00007000ff0877ac */ /* 0x000e220008000c00 */
[----:B-1----:R-:W-:Y:S02]  /*03f0*/  IMAD.U32 R3, RZ, RZ, UR18 ;  /* 0x00000012ff037e24 */ /* 0x002fe4000f8e00ff */
[----:B------:R-:W-:-:S03]  /*0400*/  IMAD.U32 R10, RZ, RZ, UR19 ;  /* 0x00000013ff0a7e24 */ /* 0x000fc6000f8e00ff */
[C---:B------:R-:W-:Y:S01]  /*0410*/  R2UR UR32, R3.reuse ;  /* 0x00000000032072ca */ /* 0x040fe200000e0000 */
[----:B--2---:R-:W-:Y:S01]  /*0420*/  UIMAD.WIDE.U32 UR16, UR4, UR30, URZ ;  /* 0x0000001e041072a5 */ /* 0x004fe2000f8e00ff */
[----:B------:R-:W-:Y:S01]  /*0430*/  R2UR UR29, R3 ;  /* 0x00000000031d72ca */ /* 0x000fe200000e0000 */
[----:B------:R-:W-:Y:S01]  /*0440*/  UIMAD UR7, UR5, UR30, URZ ;  /* 0x0000001e050772a4 */ /* 0x000fe2000f8e02ff */
[----:B------:R-:W-:Y:S01]  /*0450*/  R2UR UR33, R10 ;  /* 0x000000000a2172ca */ /* 0x000fe200000e0000 */
[----:B------:R-:W-:Y:S01]  /*0460*/  UIADD3 UR24, UP0, UPT, UR25, UR16, URZ ;  /* 0x0000001019187290 */ /* 0x000fe2000ff1e0ff */
[----:B------:R-:W4:Y:S01]  /*0470*/  @P2 LDC.64 R4, c[0x0][0x3a0] ;  /* 0x0000e800ff042b82 */ /* 0x000f220000000a00 */
[----:B------:R-:W-:Y:S02]  /*0480*/  USHF.L.U32 UR22, UR25, 0x5, URZ ;  /* 0x0000000519167899 */ /* 0x000fe400080006ff */
[----:B------:R-:W-:Y:S02]  /*0490*/  UIMAD UR7, UR4, UR31, UR7 ;  /* 0x0000001f040772a4 */ /* 0x000fe4000f8e0207 */
[----:B------:R-:W-:-:S02]  /*04a0*/  ULEA UR21, UP2, UR16, UR22, 0x6 ;  /* 0x0000001610157291 */ /* 0x000fc4000f8430ff */
[----:B0-----:R-:W-:Y:S02]  /*04b0*/  ULEA UR28, UP1, UR24, UR8, 0x7 ;  /* 0x00000008181c7291 */ /* 0x001fe4000f8238ff */
[----:B------:R-:W-:Y:S02]  /*04c0*/  UIADD3 UR8, UPT, UPT, UR17, UR7, URZ ;  /* 0x0000000711087290 */ /* 0x000fe4000fffe0ff */
[----:B------:R-:W-:Y:S02]  /*04d0*/  UIMAD UR17, UR6, UR32, URZ ;  /* 0x00000020061172a4 */ /* 0x000fe4000f8e02ff */
[----:B------:R-:W-:Y:S01]  /*04e0*/  USHF.L.U64.HI UR23, UR25, 0x5, UR6 ;  /* 0x0000000519177899 */ /* 0x000fe20008010206 */
[----:B------:R-:W-:Y:S01]  /*04f0*/  UMOV UR18, UR4 ;  /* 0x0000000400127c82 */ /* 0x000fe20008000000 */
[----:B------:R-:W-:Y:S01]  /*0500*/  UMOV UR19, UR5 ;  /* 0x0000000500137c82 */ /* 0x000fe20008000000 */
[----:B------:R-:W-:Y:S02]  /*0510*/  USHF.L.U32 UR7, UR21, 0x2, URZ ;  /* 0x0000000215077899 */ /* 0x000fe400080006ff */
[----:B------:R-:W-:-:S02]  /*0520*/  UIADD3.X UR6, UPT, UPT, UR6, UR8, URZ, UP0, !UPT ;  /* 0x0000000806067290 */ /* 0x000fc400087fe4ff */
[----:B------:R-:W-:Y:S02]  /*0530*/  UIMAD.WIDE.U32 UR18, UR25, UR29, UR18 ;  /* 0x0000001d191272a5 */ /* 0x000fe4000f8e0012 */
[----:B------:R-:W-:Y:S01]  /*0540*/  UIMAD UR17, UR25, UR33, UR17 ;  /* 0x00000021191172a4 */ /* 0x000fe2000f8e0211 */
[----:B------:R-:W-:Y:S01]  /*0550*/  SHF.R.U32.HI R29, RZ, 0x3, R2 ;  /* 0x00000003ff1d7819 */ /* 0x000fe20000011602 */
[----:B------:R-:W-:Y:S01]  /*0560*/  UIADD3 UR10, UP3, UPT, UR7, UR10, URZ ;  /* 0x0000000a070a7290 */ /* 0x000fe2000ff7e0ff */
[----:B----4-:R0:W5:Y:S01]  /*0570*/  @P2 LDG.E R19, desc[UR26][R4.64] ;  /* 0x0000001a04132981 */ /* 0x010162000c1e1900 */
[----:B---3--:R-:W-:Y:S01]  /*0580*/  UIADD3 UR12, UP4, UPT, UR7, UR12, URZ ;  /* 0x0000000c070c7290 */ /* 0x008fe2000ff9e0ff */
[----:B------:R-:W-:Y:S01]  /*0590*/  LOP3.LUT R29, R29, 0x7c, RZ, 0xc0, !PT ;  /* 0x0000007c1d1d7812 */ /* 0x000fe200078ec0ff */
[----:B------:R-:W-:Y:S01]  /*05a0*/  ULEA.HI.X UR9, UR24, UR9, UR6, 0x7, UP1 ;  /* 0x0000000918097291 */ /* 0x000fe200088f3c06 */
[----:B------:R-:W-:Y:S01]  /*05b0*/  BSSY.RECONVERGENT B0, `(.L_x_9488) ;  /* 0x0000036000007945 */ /* 0x000fe20003800200 */
[----:B------:R-:W-:Y:S01]  /*05c0*/  ULEA UR14, UP5, UR18, UR14, 0x7 ;  /* 0x0000000e120e7291 */ /* 0x000fe2000f8a38ff */
[C---:B------:R-:W-:Y:S01]  /*05d0*/  IADD3 R11, PT, PT, -R29.reuse, R2, RZ ;  /* 0x000000021d0b7210 */ /* 0x040fe20007ffe1ff */
[----:B------:R-:W-:Y:S01]  /*05e0*/  ULEA.HI.X UR7, UR16, UR23, UR8, 0x6, UP2 ;  /* 0x0000001710077291 */ /* 0x000fe200090f3408 */
[----:B------:R-:W-:Y:S01]  /*05f0*/  VIADD R0, R29, 0x1 ;  /* 0x000000011d007836 */ /* 0x000fe20000000000 */
[----:B------:R-:W-:Y:S01]  /*0600*/  UIADD3 UR6, UPT, UPT, UR19, UR17, URZ ;  /* 0x0000001113067290 */ /* 0x000fe2000fffe0ff */
[C---:B0-----:R-:W-:Y:S01]  /*0610*/  LOP3.LUT R4, R11.reuse, 0x1f, RZ, 0xc0, !PT ;  /* 0x0000001f0b047812 */ /* 0x041fe200078ec0ff */
[----:B------:R-:W-:Y:S01]  /*0620*/  USHF.L.U64.HI UR5, UR4, 0x5, UR5 ;  /* 0x0000000504057899 */ /* 0x000fe20008010205 */
[----:B------:R-:W-:Y:S01]  /*0630*/  VIADD R31, R11, 0xffffffff ;  /* 0xffffffff0b1f7836 */ /* 0x000fe20000000000 */
[----:B------:R-:W-:Y:S01]  /*0640*/  ULEA UR4, UP1, -UR4, UR32, 0x5 ;  /* 0x0000002004047291 */ /* 0x000fe2000f8229ff */
[----:B------:R-:W-:Y:S01]  /*0650*/  IMAD.MOV.U32 R15, RZ, RZ, RZ ;  /* 0x000000ffff0f7224 */ /* 0x000fe200078e00ff */
[----:B------:R-:W-:Y:S01]  /*0660*/  USHF.L.U64.HI UR7, UR21, 0x2, UR7 ;  /* 0x0000000215077899 */ /* 0x000fe20008010207 */
[----:B------:R-:W-:Y:S01]  /*0670*/  CS2R R20, SRZ ;  /* 0x0000000000147805 */ /* 0x000fe2000001ff00 */
[----:B------:R-:W-:Y:S01]  /*0680*/  ULEA.HI.X UR15, UR18, UR15, UR6, 0x7, UP5 ;  /* 0x0000000f120f7291 */ /* 0x000fe2000a8f3c06 */
[----:B------:R-:W-:Y:S01]  /*0690*/  LOP3.LUT R31, R31, 0x1f, RZ, 0xc0, !PT ;  /* 0x0000001f1f1f7812 */ /* 0x000fe200078ec0ff */
[----:B------:R-:W-:-:S02]  /*06a0*/  UIADD3 UR6, UP0, UPT, -UR22, UR30, URZ ;  /* 0x0000001e16067290 */ /* 0x000fc4000ff1e1ff */
[----:B------:R-:W-:Y:S02]  /*06b0*/  UIADD3.X UR5, UPT, UPT, ~UR5, UR33, URZ, UP1, !UPT ;  /* 0x0000002105057290 */ /* 0x000fe40008ffe5ff */
[----:B------:R-:W-:Y:S02]  /*06c0*/  UISETP.LT.U32.AND UP1, UPT, UR4, 0x20, UPT ;  /* 0x000000200400788c */ /* 0x000fe4000bf21070 */
[----:B------:R-:W-:Y:S02]  /*06d0*/  UIADD3.X UR11, UPT, UPT, UR7, UR11, URZ, UP3, !UPT ;  /* 0x0000000b070b7290 */ /* 0x000fe40009ffe4ff */
[----:B------:R-:W-:Y:S02]  /*06e0*/  UIADD3.X UR13, UPT, UPT, UR7, UR13, URZ, UP4, !UPT ;  /* 0x0000000d070d7290 */ /* 0x000fe4000a7fe4ff */
[----:B------:R-:W-:Y:S02]  /*06f0*/  UIADD3.X UR7, UPT, UPT, ~UR23, UR31, URZ, UP0, !UPT ;  /* 0x0000001f17077290 */ /* 0x000fe400087fe5ff */
        /* <DEDUP_REMOVED lines=16> */
[----:B------:R-:W-:Y:S02]  /*0800*/  HFMA2 R5, -RZ, RZ, 0, 0 ;  /* 0x00000000ff057431 */ /* 0x000fe400000001ff */
[C---:B------:R-:W-:Y:S02]  /*0810*/  IMAD R7, R29.reuse, UR31, RZ ;  /* 0x0000001f1d077c24 */ /* 0x040fe4000f8e02ff */
[----:B------:R-:W-:-:S04]  /*0820*/  IMAD.WIDE.U32 R4, R29, UR30, R4 ;  /* 0x0000001e1d047c25 */ /* 0x000fc8000f8e0004 */
[----:B------:R-:W-:Y:S01]  /*0830*/  IMAD.IADD R5, R5, 0x1, R7 ;  /* 0x0000000105057824 */ /* 0x000fe200078e0207 */
[----:B------:R-:W-:Y:S01]  /*0840*/  LEA R6, P1, R4, UR28, 0x2 ;  /* 0x0000001c04067c11 */ /* 0x000fe2000f8210ff */
[----:B------:R-:W-:-:S04]  /*0850*/  IMAD.WIDE.U32 R8, R29, UR30, R4 ;  /* 0x0000001e1d087c25 */ /* 0x000fc8000f8e0004 */
[----:B------:R-:W-:Y:S02]  /*0860*/  IMAD.IADD R7, R7, 0x1, R9 ;  /* 0x0000000107077824 */ /* 0x000fe400078e0209 */
[----:B------:R-:W-:-:S03]  /*0870*/  IMAD.SHL.U32 R12, R8, 0x4, RZ ;  /* 0x00000004080c7824 */ /* 0x000fc600078e00ff */
[----:B------:R-:W-:Y:S02]  /*0880*/  SHF.L.U64.HI R0, R8, 0x2, R7 ;  /* 0x0000000208007819 */ /* 0x000fe40000010207 */
        /* <DEDUP_REMOVED lines=8> */
.L_x_9489:
[----:B------:R-:W-:Y:S05]  /*0910*/  BSYNC.RECONVERGENT B0 ;  /* 0x0000000000007941 */ /* 0x000fea0003800200 */
.L_x_9488:
[----:B------:R-:W-:Y:S01]  /*0920*/  BSSY.RECONVERGENT B0, `(.L_x_9490) ;  /* 0x0000017000007945 */ /* 0x000fe20003800200 */
[----:B------:R-:W-:Y:S01]  /*0930*/  MOV R17, RZ ;  /* 0x000000ff00117202 */ /* 0x000fe20000000f00 */
[----:B------:R-:W-:Y:S02]  /*0940*/  IMAD.MOV.U32 R28, RZ, RZ, RZ ;  /* 0x000000ffff1c7224 */ /* 0x000fe400078e00ff */
[----:B------:R-:W-:Y:S01]  /*0950*/  IMAD.MOV.U32 R18, RZ, RZ, RZ ;  /* 0x000000ffff127224 */ /* 0x000fe200078e00ff */
[----:B------:R-:W-:Y:S06]  /*0960*/  @P0 BRA `(.L_x_9491) ;  /* 0x0000000000480947 */ /* 0x000fec0003800000 */
[----:B------:R-:W1:Y:S02]  /*0970*/  LDC.64 R4, c[0x0][0x3b8] ;  /* 0x0000ee00ff047b82 */ /* 0x000e640000000a00 */
[----:B-1----:R-:W-:-:S04]  /*0980*/  IMAD.WIDE.U32 R4, R29, UR30, R4 ;  /* 0x0000001e1d047c25 */ /* 0x002fc8000f8e0004 */
[----:B------:R-:W-:Y:S01]  /*0990*/  IMAD R5, R29, UR31, R5 ;  /* 0x0000001f1d057c24 */ /* 0x000fe2000f8e0205 */
[----:B0-----:R-:W-:-:S04]  /*09a0*/  IADD3 R7, P1, PT, R31, R4, RZ ;  /* 0x000000041f077210 */ /* 0x001fc80007f3e0ff */
[C---:B------:R-:W-:Y:S01]  /*09b0*/  IADD3 R0, P4, PT, R7.reuse, R4, RZ ;  /* 0x0000000407007210 */ /* 0x040fe20007f9e0ff */
[----:B------:R-:W-:Y:S01]  /*09c0*/  IMAD.X R12, RZ, RZ, R5, P1 ;  /* 0x000000ffff0c7224 */ /* 0x000fe200008e0605 */
[----:B------:R-:W-:-:S03]  /*09d0*/  LEA R4, P1, R7, UR28, 0x2 ;  /* 0x0000001c07047c11 */ /* 0x000fc6000f8210ff */
[----:B------:R-:W-:Y:S01]  /*09e0*/  IMAD.SHL.U32 R8, R0, 0x4, RZ ;  /* 0x0000000400087824 */ /* 0x000fe200078e00ff */
[----:B------:R-:W-:-:S04]  /*09f0*/  IADD3.X R5, PT, PT, R12, R5, RZ, P4, !PT ;  /* 0x000000050c057210 */ /* 0x000fc800027fe4ff */
        /* <DEDUP_REMOVED lines=9> */
.L_x_9491:
[----:B------:R-:W-:Y:S05]  /*0a90*/  BSYNC.RECONVERGENT B0 ;  /* 0x0000000000007941 */ /* 0x000fea0003800200 */
.L_x_9490:
[C---:B-----5:R-:W-:Y:S01]  /*0aa0*/  FMUL R0, R15.reuse, 0.044714998453855514526 ;  /* 0x3d3727130f007820 */ /* 0x060fe20000400000 */
[----:B------:R-:W-:Y:S01]  /*0ab0*/  FMUL R14, R15, 0.79788458347320556641 ;  /* 0x3f4c422a0f0e7820 */ /* 0x000fe20000400000 */
[----:B-1----:R-:W-:Y:S01]  /*0ac0*/  LOP3.LUT R4, R11, 0x1f, RZ, 0xc0, !PT ;  /* 0x0000001f0b047812 */ /* 0x002fe200078ec0ff */
[----:B0-----:R-:W-:Y:S01]  /*0ad0*/  FMUL R7, R28, 0.035677410662174224854 ;  /* 0x3d12227a1c077820 */ /* 0x001fe20000400000 */
[----:B------:R-:W-:Y:S01]  /*0ae0*/  FFMA R5, R0, R15, 1 ;  /* 0x3f80000000057423 */ /* 0x000fe2000000000f */
[----:B------:R-:W-:Y:S01]  /*0af0*/  FMUL R0, R15, 0.035677410662174224854 ;  /* 0x3d12227a0f007820 */ /* 0x000fe20000400000 */
[----:B------:R-:W-:Y:S01]  /*0b00*/  ISETP.GE.U32.OR P3, PT, R4, UR8, P3 ;  /* 0x0000000804007c0c */ /* 0x000fe20009f66470 */
[----:B------:R-:W-:Y:S01]  /*0b10*/  FMUL R30, R28, 0.79788458347320556641 ;  /* 0x3f4c422a1c1e7820 */ /* 0x000fe20000400000 */
[----:B------:R-:W-:Y:S01]  /*0b20*/  FMUL R14, R14, R5 ;  /* 0x000000050e0e7220 */ /* 0x000fe20000400000 */
[-C--:B------:R-:W-:Y:S01]  /*0b30*/  FFMA R0, R0, R15.reuse, 0.79788458347320556641 ;  /* 0x3f4c422a00007423 */ /* 0x080fe2000000000f */
[----:B------:R-:W-:Y:S01]  /*0b40*/  FMUL R5, R28, 0.044714998453855514526 ;  /* 0x3d3727131c057820 */ /* 0x000fe20000400000 */
[----:B------:R-:W-:Y:S01]  /*0b50*/  SHF.R.U32.HI R27, RZ, 0x3, R2 ;  /* 0x00000003ff1b7819 */ /* 0x000fe20000011602 */
[----:B------:R-:W-:Y:S01]  /*0b60*/  FMUL R6, |R14|, 2.8853900432586669922 ;  /* 0x4038aa3b0e067820 */ /* 0x000fe20000400200 */
[----:B------:R-:W-:Y:S01]  /*0b70*/  FMUL R22, R0, R15 ;  /* 0x0000000f00167220 */ /* 0x000fe20000400000 */
[-C--:B------:R-:W-:Y:S01]  /*0b80*/  FFMA R5, R5, R28.reuse, 1 ;  /* 0x3f80000005057423 */ /* 0x080fe2000000001c */
[----:B------:R-:W-:Y:S01]  /*0b90*/  USHF.L.U32 UR4, UR30, 0x1, URZ ;  /* 0x000000011e047899 */ /* 0x000fe200080006ff */
[----:B------:R-:W-:Y:S01]  /*0ba0*/  FFMA R7, R7, R28, 0.79788458347320556641 ;  /* 0x3f4c422a07077423 */ /* 0x000fe2000000001c */
[----:B------:R-:W-:Y:S01]  /*0bb0*/  FMUL R0, |R22|, 2.8853900432586669922 ;  /* 0x4038aa3b16007820 */ /* 0x000fe20000400200 */
[----:B------:R-:W0:Y:S01]  /*0bc0*/  MUFU.EX2 R6, R6 ;  /* 0x0000000600067308 */ /* 0x000e220000000800 */
[----:B------:R-:W-:Y:S01]  /*0bd0*/  USHF.L.U64.HI UR18, UR30, 0x1, UR31 ;  /* 0x000000011e127899 */ /* 0x000fe2000801021f */
[----:B------:R-:W-:Y:S01]  /*0be0*/  LOP3.LUT R27, R27, 0x7c, RZ, 0xc0, !PT ;  /* 0x0000007c1b1b7812 */ /* 0x000fe200078ec0ff */
[----:B------:R-:W-:Y:S01]  /*0bf0*/  FMUL R30, R30, R5 ;  /* 0x000000051e1e7220 */ /* 0x000fe20000400000 */
[----:B------:R-:W-:Y:S01]  /*0c00*/  @!P3 MOV R13, RZ ;  /* 0x000000ff000db202 */ /* 0x000fe20000000f00 */
[----:B------:R-:W-:-:S02]  /*0c10*/  @!P3 IMAD.MOV.U32 R12, RZ, RZ, R4 ;  /* 0x000000ffff0cb224 */ /* 0x000fc400078e0004 */
[----:B------:R-:W-:Y:S01]  /*0c20*/  FMUL R32, R7, R28 ;  /* 0x0000001c07207220 */ /* 0x000fe20000400000 */
[----:B------:R-:W-:Y:S01]  /*0c30*/  @!P3 IMAD.MOV.U32 R5, RZ, RZ, RZ ;  /* 0x000000ffff05b224 */ /* 0x000fe200078e00ff */
[----:B------:R-:W1:Y:S01]  /*0c40*/  MUFU.EX2 R0, R0 ;  /* 0x0000000000007308 */ /* 0x000e620000000800 */
[----:B------:R-:W-:-:S04]  /*0c50*/  @!P3 IMAD.WIDE.U32 R12, R27, UR4, R12 ;  /* 0x000000041b0cbc25 */ /* 0x000fc8000f8e000c */
[----:B------:R-:W-:Y:S01]  /*0c60*/  FMUL R2, R14, R14 ;  /* 0x0000000e0e027220 */ /* 0x000fe20000400000 */
[----:B------:R-:W-:Y:S01]  /*0c70*/  FMUL R16, |R30|, 2.8853900432586669922 ;  /* 0x4038aa3b1e107820 */ /* 0x000fe20000400200 */
[----:B------:R-:W-:Y:S01]  /*0c80*/  FMUL R23, |R32|, 2.8853900432586669922 ;  /* 0x4038aa3b20177820 */ /* 0x000fe20000400200 */
[----:B------:R-:W-:Y:S01]  /*0c90*/  @!P3 IMAD R7, R27, UR18, RZ ;  /* 0x000000121b07bc24 */ /* 0x000fe2000f8e02ff */
[----:B------:R-:W-:Y:S01]  /*0ca0*/  @!P3 LEA R8, P4, R12, UR6, 0x2 ;  /* 0x000000060c08bc11 */ /* 0x000fe2000f8810ff */
[----:B------:R-:W-:Y:S01]  /*0cb0*/  @!P3 IMAD.WIDE.U32 R4, R29, UR4, R4 ;  /* 0x000000041d04bc25 */ /* 0x000fe2000f8e0004 */
[----:B------:R-:W-:-:S03]  /*0cc0*/  FSETP.GE.AND P5, PT, |R22|, 0.60000002384185791016, PT ;  /* 0x3f19999a1600780b */ /* 0x000fc60003fa6200 */
[----:B0-----:R-:W-:Y:S01]  /*0cd0*/  FADD R24, R6, 1 ;  /* 0x3f80000006187421 */ /* 0x001fe20000000000 */
[----:B------:R-:W0:Y:S01]  /*0ce0*/  MUFU.EX2 R16, R16 ;  /* 0x0000001000107308 */ /* 0x000e220000000800 */
[----:B------:R-:W-:Y:S01]  /*0cf0*/  IMAD.MOV.U32 R25, RZ, RZ, 0x3c80f082 ;  /* 0x3c80f082ff197424 */ /* 0x000fe200078e00ff */
[----:B------:R-:W-:Y:S01]  /*0d00*/  @!P3 LEA R6, P1, R4, UR12, 0x2 ;  /* 0x0000000c0406bc11 */ /* 0x000fe2000f8210ff */
[----:B------:R-:W-:Y:S01]  /*0d10*/  IMAD R29, R29, UR18, RZ ;  /* 0x000000121d1d7c24 */ /* 0x000fe2000f8e02ff */
[----:B------:R-:W-:Y:S01]  /*0d20*/  UMOV UR17, 0x3f800000 ;  /* 0x3f80000000117882 */ /* 0x000fe20000000000 */
[----:B------:R-:W-:Y:S02]  /*0d30*/  @!P3 IMAD.IADD R33, R13, 0x1, R7 ;  /* 0x000000010d21b824 */ /* 0x000fe400078e0207 */
[----:B------:R-:W-:Y:S01]  /*0d40*/  FFMA R7, R2, R25, -0.052303962409496307373 ;  /* 0xbd563cae02077423 */ /* 0x000fe20000000019 */
[----:B------:R-:W-:Y:S01]  /*0d50*/  @!P3 IMAD.IADD R9, R5, 0x1, R29 ;  /* 0x000000010509b824 */ /* 0x000fe200078e021d */
[----:B------:R-:W2:Y:S01]  /*0d60*/  MUFU.EX2 R23, R23 ;  /* 0x0000001700177308 */ /* 0x000ea20000000800 */
[----:B-1----:R-:W-:Y:S01]  /*0d70*/  FADD R26, R0, 1 ;  /* 0x3f800000001a7421 */ /* 0x002fe20000000000 */
[----:B------:R-:W-:Y:S01]  /*0d80*/  FFMA R13, R2, R7, 0.1331529766321182251 ;  /* 0x3e085941020d7423 */ /* 0x000fe20000000007 */
[----:B------:R-:W-:Y:S01]  /*0d90*/  FMUL R0, R22, R22 ;  /* 0x0000001616007220 */ /* 0x000fe20000400000 */
[----:B------:R-:W-:Y:S01]  /*0da0*/  @!P3 LEA.HI.X R7, R4, UR13, R9, 0x2, P1 ;  /* 0x0000000d0407bc11 */ /* 0x000fe200088f1409 */
[----:B------:R-:W-:-:S02]  /*0db0*/  IMAD.MOV.U32 R37, RZ, RZ, 0x3c80f082 ;  /* 0x3c80f082ff257424 */ /* 0x000fc400078e00ff */
[----:B------:R-:W-:Y:S01]  /*0dc0*/  FFMA R35, R2, R13, -0.33332768082618713379 ;  /* 0xbeaaa9ed02237423 */ /* 0x000fe2000000000d */
[----:B------:R-:W-:Y:S01]  /*0dd0*/  HFMA2 R13, -RZ, RZ, 1.875, 0 ;  /* 0x3f800000ff0d7431 */ /* 0x000fe200000001ff */
[----:B------:R1:W3:Y:S01]  /*0de0*/  MUFU.RCP R5, R24 ;  /* 0x0000001800057308 */ /* 0x0002e20000001000 */
[----:B------:R-:W-:Y:S01]  /*0df0*/  @!P3 LEA.HI.X R9, R12, UR7, R33, 0x2, P4 ;  /* 0x000000070c09bc11 */ /* 0x000fe2000a0f1421 */
[----:B------:R-:W-:Y:S01]  /*0e00*/  FFMA R35, R2, R35, RZ ;  /* 0x0000002302237223 */ /* 0x000fe200000000ff */
[----:B------:R-:W-:Y:S01]  /*0e10*/  FSETP.GE.AND P4, PT, |R14|, 0.60000002384185791016, PT ;  /* 0x3f19999a0e00780b */ /* 0x000fe20003f86200 */
[----:B------:R-:W-:Y:S01]  /*0e20*/  FFMA R25, R0, R25, -0.052303962409496307373 ;  /* 0xbd563cae00197423 */ /* 0x000fe20000000019 */
[----:B------:R-:W-:Y:S01]  /*0e30*/  FSETP.GE.AND P1, PT, |R14|, 9.010913848876953125, PT ;  /* 0x41102cb40e00780b */ /* 0x000fe20003f26200 */
[----:B0-----:R-:W-:Y:S01]  /*0e40*/  FADD R33, R16, 1 ;  /* 0x3f80000010217421 */ /* 0x001fe20000000000 */
[----:B------:R-:W-:Y:S01]  /*0e50*/  VIADD R16, R11, 0x1e ;  /* 0x0000001e0b107836 */ /* 0x000fe20000000000 */
[----:B------:R-:W0:Y:S01]  /*0e60*/  MUFU.RCP R12, R26 ;  /* 0x0000001a000c7308 */ /* 0x000e220000001000 */
[----:B------:R-:W-:Y:S01]  /*0e70*/  FFMA R25, R0, R25, 0.1331529766321182251 ;  /* 0x3e08594100197423 */ /* 0x000fe20000000019 */
[----:B--2---:R-:W-:Y:S01]  /*0e80*/  FADD R34, R23, 1 ;  /* 0x3f80000017227421 */ /* 0x004fe20000000000 */
[----:B-1----:R-:W-:Y:S01]  /*0e90*/  IMAD.MOV.U32 R24, RZ, RZ, 0x3f800000 ;  /* 0x3f800000ff187424 */ /* 0x002fe200078e00ff */
[----:B------:R-:W-:Y:S01]  /*0ea0*/  LOP3.LUT R16, R16, 0x1f, RZ, 0xc0, !PT ;  /* 0x0000001f10107812 */ /* 0x000fe200078ec0ff */
[----:B------:R-:W-:Y:S01]  /*0eb0*/  FFMA R25, R0, R25, -0.33332768082618713379 ;  /* 0xbeaaa9ed00197423 */ /* 0x000fe20000000019 */
[----:B------:R-:W-:-:S02]  /*0ec0*/  @P2 R2UR UR17, R19 ;  /* 0x00000000131122ca */ /* 0x000fc400000e0000 */
[----:B------:R-:W1:Y:S01]  /*0ed0*/  MUFU.RCP R33, R33 ;  /* 0x0000002100217308 */ /* 0x000e620000001000 */
[--C-:B---3--:R-:W-:Y:S02]  /*0ee0*/  FFMA R2, R5, -2, R13.reuse ;  /* 0xc000000005027823 */ /* 0x108fe4000000000d */
[----:B------:R-:W2:Y:S03]  /*0ef0*/  LDC.64 R4, c[0x0][0x3b8] ;  /* 0x0000ee00ff047b82 */ /* 0x000ea60000000a00 */
[----:B------:R-:W-:Y:S02]  /*0f00*/  FSEL R23, R2, 1, !P1 ;  /* 0x3f80000002177808 */ /* 0x000fe40004800000 */
[----:B------:R-:W3:Y:S01]  /*0f10*/  MUFU.RCP R34, R34 ;  /* 0x0000002200227308 */ /* 0x000ee20000001000 */
[----:B0-----:R-:W-:Y:S01]  /*0f20*/  FFMA R12, R12, -2, R13 ;  /* 0xc00000000c0c7823 */ /* 0x001fe2000000000d */
[--C-:B------:R-:W-:Y:S01]  /*0f30*/  LOP3.LUT R2, R23, 0x80000000, R14.reuse, 0xb8, !PT ;  /* 0x8000000017027812 */ /* 0x100fe200078eb80e */
[----:B------:R-:W-:Y:S01]  /*0f40*/  @!P4 FFMA R2, R14, R35, R14 ;  /* 0x000000230e02c223 */ /* 0x000fe2000000000e */
[----:B------:R-:W-:Y:S01]  /*0f50*/  FFMA R13, R0, R25, RZ ;  /* 0x00000019000d7223 */ /* 0x000fe200000000ff */
[----:B------:R-:W-:Y:S01]  /*0f60*/  VIADD R14, R27, 0x2 ;  /* 0x000000021b0e7836 */ /* 0x000fe20000000000 */
[----:B------:R-:W-:Y:S01]  /*0f70*/  FSETP.GE.AND P4, PT, |R22|, 9.010913848876953125, PT ;  /* 0x41102cb41600780b */ /* 0x000fe20003f86200 */
[----:B------:R-:W-:Y:S01]  /*0f80*/  FMUL R0, R15, 0.10703222453594207764 ;  /* 0x3ddb33b60f007820 */ /* 0x000fe20000400000 */
[----:B------:R-:W-:Y:S01]  /*0f90*/  ISETP.GE.U32.AND P1, PT, R16, UR8, PT ;  /* 0x0000000810007c0c */ /* 0x000fe2000bf26070 */
[----:B-1----:R-:W-:Y:S01]  /*0fa0*/  FFMA R33, R33, -2, R24 ;  /* 0xc000000021217823 */ /* 0x002fe20000000018 */
[----:B------:R-:W-:Y:S01]  /*0fb0*/  FSEL R25, R12, 1, !P4 ;  /* 0x3f8000000c197808 */ /* 0x000fe20006000000 */
[----:B------:R-:W-:Y:S01]  /*0fc0*/  FFMA R23, R0, R15, 0.79788458347320556641 ;  /* 0x3f4c422a00177423 */ /* 0x000fe2000000000f */
[----:B------:R-:W-:Y:S01]  /*0fd0*/  ISETP.GE.U32.OR P1, PT, R14, UR16, P1 ;  /* 0x000000100e007c0c */ /* 0x000fe20008f26470 */
[----:B------:R-:W-:Y:S01]  /*0fe0*/  FFMA R12, -R2, R2, 1 ;  /* 0x3f800000020c7423 */ /* 0x000fe20000000102 */
[--C-:B------:R-:W-:Y:S01]  /*0ff0*/  LOP3.LUT R0, R25, 0x80000000, R22.reuse, 0xb8, !PT ;  /* 0x8000000019007812 */ /* 0x100fe200078eb816 */
[----:B------:R-:W-:-:S02]  /*1000*/  @!P5 FFMA R0, R22, R13, R22 ;  /* 0x0000000d1600d223 */ /* 0x000fc40000000016 */
[----:B------:R-:W-:Y:S01]  /*1010*/  FMUL R23, R12, R23 ;  /* 0x000000170c177220 */ /* 0x000fe20000400000 */
[----:B------:R-:W-:Y:S01]  /*1020*/  FMUL R12, R15, 0.5 ;  /* 0x3f0000000f0c7820 */ /* 0x000fe20000400000 */
[----:B--2---:R-:W-:-:S04]  /*1030*/  IMAD.WIDE.U32 R4, R27, UR30, R4 ;  /* 0x0000001e1b047c25 */ /* 0x004fc8000f8e0004 */
[----:B---3--:R-:W-:Y:S01]  /*1040*/  FFMA R34, R34, -2, R24 ;  /* 0xc000000022227823 */ /* 0x008fe20000000018 */
[----:B------:R-:W-:Y:S01]  /*1050*/  MOV R25, RZ ;  /* 0x000000ff00197202 */ /* 0x000fe20000000f00 */
[----:B------:R-:W-:Y:S01]  /*1060*/  FMUL R12, R12, R23 ;  /* 0x000000170c0c7220 */ /* 0x000fe20000400000 */
[----:B------:R-:W-:Y:S02]  /*1070*/  IMAD R26, R27, UR31, R5 ;  /* 0x0000001f1b1a7c24 */ /* 0x000fe4000f8e0205 */
[----:B------:R-:W-:Y:S02]  /*1080*/  HFMA2 R23, -RZ, RZ, 1.75, 0 ;  /* 0x3f000000ff177431 */ /* 0x000fe400000001ff */
[----:B------:R-:W-:Y:S01]  /*1090*/  FADD R5, R2, 1 ;  /* 0x3f80000002057421 */ /* 0x000fe20000000000 */
[----:B------:R-:W-:Y:S01]  /*10a0*/  @!P1 IADD3 R24, P4, PT, R4, UR30, RZ ;  /* 0x0000001e04189c10 */ /* 0x000fe2000ff9e0ff */
[----:B------:R-:W-:Y:S02]  /*10b0*/  FMUL R2, R30, R30 ;  /* 0x0000001e1e027220 */ /* 0x000fe40000400000 */
[----:B------:R-:W-:Y:S01]  /*10c0*/  FFMA R12, R5, 0.5, R12 ;  /* 0x3f000000050c7823 */ /* 0x000fe2000000000c */
[----:B------:R-:W-:-:S02]  /*10d0*/  @!P1 IADD3 R19, P2, PT, R16, R24, RZ ;  /* 0x0000001810139210 */ /* 0x000fc40007f5e0ff */
[----:B------:R-:W-:Y:S01]  /*10e0*/  @!P1 IADD3.X R13, PT, PT, R26, UR31, RZ, P4, !PT ;  /* 0x0000001f1a0d9c10 */ /* 0x000fe2000a7fe4ff */
[----:B------:R-:W-:Y:S01]  /*10f0*/  FMUL R5, R12, R21 ;  /* 0x000000150c057220 */ /* 0x000fe20000400000 */
[----:B------:R-:W-:Y:S01]  /*1100*/  FFMA R0, R0, R23, 0.5 ;  /* 0x3f00000000007423 */ /* 0x000fe20000000017 */
[----:B------:R-:W-:Y:S02]  /*1110*/  @!P1 IADD3 R24, P4, PT, R19, R24, RZ ;  /* 0x0000001813189210 */ /* 0x000fe40007f9e0ff */
[--C-:B------:R-:W-:Y:S02]  /*1120*/  @!P1 IMAD.X R22, RZ, RZ, R13.reuse, P2 ;  /* 0x000000ffff169224 */ /* 0x100fe400010e060d */
[----:B------:R-:W-:Y:S01]  /*1130*/  FMUL R20, R5, R20 ;  /* 0x0000001405147220 */ /* 0x000fe20000400000 */
[----:B------:R-:W-:Y:S01]  /*1140*/  FMUL R0, R0, R15 ;  /* 0x0000000f00007220 */ /* 0x000fe20000400000 */
[----:B------:R-:W-:Y:S02]  /*1150*/  @!P1 IMAD.SHL.U32 R23, R24, 0x4, RZ ;  /* 0x0000000418179824 */ /* 0x000fe400078e00ff */
[----:B------:R-:W-:-:S02]  /*1160*/  @!P1 IMAD.X R5, R22, 0x1, R13, P4 ;  /* 0x0000000116059824 */ /* 0x000fc400020e060d */
[----:B------:R-:W-:Y:S01]  /*1170*/  FMUL R15, R20, UR17 ;  /* 0x00000011140f7c20 */ /* 0x000fe20008400000 */
[----:B------:R-:W-:Y:S01]  /*1180*/  FMUL R21, R0, R21 ;  /* 0x0000001500157220 */ /* 0x000fe20000400000 */
[----:B------:R-:W-:Y:S01]  /*1190*/  FMUL R0, R32, R32 ;  /* 0x0000002020007220 */ /* 0x000fe20000400000 */
[----:B------:R-:W-:Y:S02]  /*11a0*/  @!P1 IADD3 R12, P2, PT, R23, UR10, RZ ;  /* 0x0000000a170c9c10 */ /* 0x000fe4000ff5e0ff */
[----:B------:R-:W-:Y:S01]  /*11b0*/  @!P1 SHF.L.U64.HI R24, R24, 0x2, R5 ;  /* 0x0000000218189819 */ /* 0x000fe20000010205 */
[----:B------:R-:W-:Y:S01]  /*11c0*/  FMUL R5, R21, UR17 ;  /* 0x0000001115057c20 */ /* 0x000fe20008400000 */
[----:B------:R0:W-:Y:S01]  /*11d0*/  @!P3 STG.E desc[UR26][R6.64], R15 ;  /* 0x0000000f0600b986 */ /* 0x0001e2000c10191a */
[----:B------:R-:W-:Y:S01]  /*11e0*/  FFMA R35, R2, R37, -0.052303962409496307373 ;  /* 0xbd563cae02237423 */ /* 0x000fe20000000025 */
[----:B------:R-:W-:Y:S02]  /*11f0*/  FSETP.GE.AND P5, PT, |R32|, 0.60000002384185791016, PT ;  /* 0x3f19999a2000780b */ /* 0x000fe40003fa6200 */
[----:B------:R1:W-:Y:S01]  /*1200*/  @!P3 STG.E desc[UR26][R8.64], R5 ;  /* 0x000000050800b986 */ /* 0x0003e2000c10191a */
[----:B------:R-:W-:Y:S01]  /*1210*/  @!P1 IADD3.X R13, PT, PT, R24, UR11, RZ, P2, !PT ;  /* 0x0000000b180d9c10 */ /* 0x000fe200097fe4ff */
[----:B------:R-:W-:Y:S01]  /*1220*/  FFMA R35, R2, R35, 0.1331529766321182251 ;  /* 0x3e08594102237423 */ /* 0x000fe20000000023 */
[----:B------:R-:W-:Y:S01]  /*1230*/  FSETP.GE.AND P3, PT, |R30|, 0.60000002384185791016, PT ;  /* 0x3f19999a1e00780b */ /* 0x000fe20003f66200 */
[----:B0-----:R-:W-:Y:S01]  /*1240*/  FFMA R7, R0, R37, -0.052303962409496307373 ;  /* 0xbd563cae00077423 */ /* 0x001fe20000000025 */
[----:B------:R-:W-:Y:S01]  /*1250*/  FSETP.GE.AND P4, PT, |R32|, 9.010913848876953125, PT ;  /* 0x41102cb42000780b */ /* 0x000fe20003f86200 */
[----:B------:R0:W2:Y:S01]  /*1260*/  @!P1 LDG.E R25, desc[UR26][R12.64] ;  /* 0x0000001a0c199981 */ /* 0x0000a2000c1e1900 */
[----:B------:R-:W-:Y:S01]  /*1270*/  FSETP.GE.AND P2, PT, |R30|, 9.010913848876953125, PT ;  /* 0x41102cb41e00780b */ /* 0x000fe20003f46200 */
[----:B------:R-:W-:Y:S01]  /*1280*/  FFMA R7, R0, R7, 0.1331529766321182251 ;  /* 0x3e08594100077423 */ /* 0x000fe20000000007 */
[----:B------:R-:W-:Y:S01]  /*1290*/  FFMA R35, R2, R35, -0.33332768082618713379 ;  /* 0xbeaaa9ed02237423 */ /* 0x000fe20000000023 */
[----:B-1----:R-:W-:Y:S01]  /*12a0*/  FSEL R9, R34, 1, !P4 ;  /* 0x3f80000022097808 */ /* 0x002fe20006000000 */
[----:B------:R-:W-:-:S02]  /*12b0*/  IMAD.U32 R6, RZ, RZ, UR4 ;  /* 0x00000004ff067e24 */ /* 0x000fc4000f8e00ff */
[----:B------:R-:W-:Y:S01]  /*12c0*/  FFMA R7, R0, R7, -0.33332768082618713379 ;  /* 0xbeaaa9ed00077423 */ /* 0x000fe20000000007 */
[----:B------:R-:W-:Y:S01]  /*12d0*/  FSEL R33, R33, 1, !P2 ;  /* 0x3f80000021217808 */ /* 0x000fe20005000000 */
[----:B------:R-:W-:Y:S01]  /*12e0*/  FFMA R35, R2, R35, RZ ;  /* 0x0000002302237223 */ /* 0x000fe200000000ff */
[----:B------:R-:W-:Y:S01]  /*12f0*/  LOP3.LUT R9, R9, 0x80000000, R32, 0xb8, !PT ;  /* 0x8000000009097812 */ /* 0x000fe200078eb820 */
[----:B0-----:R-:W-:Y:S01]  /*1300*/  FFMA R13, R0, R7, RZ ;  /* 0x00000007000d7223 */ /* 0x001fe200000000ff */
[----:B------:R-:W-:Y:S01]  /*1310*/  FMUL R7, R28, 0.10703222453594207764 ;  /* 0x3ddb33b61c077820 */ /* 0x000fe20000400000 */
[----:B------:R-:W-:Y:S01]  /*1320*/  VIADD R2, R11, 0x1d ;  /* 0x0000001d0b027836 */ /* 0x000fe20000000000 */
[----:B------:R-:W-:Y:S01]  /*1330*/  LOP3.LUT R8, R33, 0x80000000, R30, 0xb8, !PT ;  /* 0x8000000021087812 */ /* 0x000fe200078eb81e */
[----:B------:R-:W-:Y:S01]  /*1340*/  @!P5 FFMA R9, R32, R13, R32 ;  /* 0x0000000d2009d223 */ /* 0x000fe20000000020 */
[----:B------:R-:W-:Y:S01]  /*1350*/  FFMA R13, R7, R28, 0.79788458347320556641 ;  /* 0x3f4c422a070d7423 */ /* 0x000fe2000000001c */
[----:B------:R-:W-:Y:S01]  /*1360*/  @!P3 FFMA R8, R30, R35, R30 ;  /* 0x000000231e08b223 */ /* 0x000fe2000000001e */
[----:B------:R-:W-:Y:S01]  /*1370*/  MOV R7, UR18 ;  /* 0x0000001200077c02 */ /* 0x000fe20008000f00 */
[----:B------:R-:W-:Y:S01]  /*1380*/  IMAD.MOV.U32 R12, RZ, RZ, 0x3f000000 ;  /* 0x3f000000ff0c7424 */ /* 0x000fe200078e00ff */
[----:B------:R-:W-:Y:S01]  /*1390*/  LOP3.LUT R2, R2, 0x1f, RZ, 0xc0, !PT ;  /* 0x0000001f02027812 */ /* 0x000fe200078ec0ff */
[C---:B------:R-:W-:Y:S01]  /*13a0*/  FFMA R0, -R8.reuse, R8, 1 ;  /* 0x3f80000008007423 */ /* 0x040fe20000000108 */
[----:B------:R-:W-:Y:S01]  /*13b0*/  FADD R8, R8, 1 ;  /* 0x3f80000008087421 */ /* 0x000fe20000000000 */
[----:B------:R-:W-:Y:S01]  /*13c0*/  IMAD.WIDE.U32 R6, R27, UR4, R6 ;  /* 0x000000041b067c25 */ /* 0x000fe2000f8e0006 */
[----:B------:R-:W-:-:S03]  /*13d0*/  ISETP.GE.U32.AND P2, PT, R2, UR8, PT ;  /* 0x0000000802007c0c */ /* 0x000fc6000bf46070 */
[----:B------:R-:W-:Y:S01]  /*13e0*/  FMUL R13, R0, R13 ;  /* 0x0000000d000d7220 */ /* 0x000fe20000400000 */
[----:B------:R-:W-:Y:S01]  /*13f0*/  FMUL R0, R28, 0.5 ;  /* 0x3f0000001c007820 */ /* 0x000fe20000400000 */
[----:B------:R-:W-:Y:S02]  /*1400*/  VIADD R27, R27, 0x3 ;  /* 0x000000031b1b7836 */ /* 0x000fe40000000000 */
[----:B------:R-:W-:Y:S01]  /*1410*/  FFMA R9, R9, R12, 0.5 ;  /* 0x3f00000009097423 */ /* 0x000fe2000000000c */
[----:B------:R-:W-:Y:S02]  /*1420*/  IMAD.IADD R29, R29, 0x1, R7 ;  /* 0x000000011d1d7824 */ /* 0x000fe400078e0207 */
[----:B------:R-:W-:Y:S01]  /*1430*/  FMUL R13, R0, R13 ;  /* 0x0000000d000d7220 */ /* 0x000fe20000400000 */
[-C--:B------:R-:W-:Y:S01]  /*1440*/  @!P0 IADD3 R0, P3, PT, R6, R31.reuse, RZ ;  /* 0x0000001f06008210 */ /* 0x080fe20007f7e0ff */
[----:B------:R-:W-:Y:S01]  /*1450*/  FMUL R7, R9, R28 ;  /* 0x0000001c09077220 */ /* 0x000fe20000400000 */
[----:B------:R-:W-:Y:S01]  /*1460*/  ISETP.GE.U32.OR P2, PT, R27, UR16, P2 ;  /* 0x000000101b007c0c */ /* 0x000fe20009746470 */
[----:B------:R-:W-:Y:S01]  /*1470*/  FFMA R33, R8, 0.5, R13 ;  /* 0x3f00000008217823 */ /* 0x000fe2000000000d */
[----:B------:R-:W-:-:S02]  /*1480*/  @!P0 IADD3 R28, P4, PT, R6, R31, RZ ;  /* 0x0000001f061c8210 */ /* 0x000fc40007f9e0ff */
[----:B------:R-:W-:Y:S02]  /*1490*/  @!P0 IADD3.X R9, PT, PT, RZ, R29, RZ, P3, !PT ;  /* 0x0000001dff098210 */ /* 0x000fe40001ffe4ff */
[----:B------:R-:W-:Y:S01]  /*14a0*/  @!P0 LEA R8, P3, R0, UR12, 0x2 ;  /* 0x0000000c00088c11 */ /* 0x000fe2000f8610ff */
[----:B------:R-:W-:Y:S01]  /*14b0*/  @!P0 IMAD.X R13, RZ, RZ, R29, P4 ;  /* 0x000000ffff0d8224 */ /* 0x000fe200020e061d */
[----:B------:R-:W-:Y:S02]  /*14c0*/  @!P0 LEA R12, P4, R28, UR6, 0x2 ;  /* 0x000000061c0c8c11 */ /* 0x000fe4000f8810ff */
[----:B------:R-:W-:Y:S02]  /*14d0*/  @!P0 LEA.HI.X R9, R0, UR13, R9, 0x2, P3 ;  /* 0x0000000d00098c11 */ /* 0x000fe400098f1409 */
[----:B------:R-:W-:Y:S01]  /*14e0*/  @!P0 LEA.HI.X R13, R28, UR7, R13, 0x2, P4 ;  /* 0x000000071c0d8c11 */ /* 0x000fe2000a0f140d */
[-C--:B------:R-:W-:Y:S01]  /*14f0*/  FMUL R28, R33, R18.reuse ;  /* 0x00000012211c7220 */ /* 0x080fe20000400000 */
[----:B------:R-:W-:Y:S01]  /*1500*/  @!P2 IADD3 R31, P3, PT, R4, UR4, RZ ;  /* 0x00000004041fac10 */ /* 0x000fe2000ff7e0ff */
[----:B------:R-:W-:Y:S01]  /*1510*/  FMUL R4, R7, R18 ;  /* 0x0000001207047220 */ /* 0x000fe20000400000 */
[----:B------:R-:W-:-:S02]  /*1520*/  IMAD.MOV.U32 R7, RZ, RZ, RZ ;  /* 0x000000ffff077224 */ /* 0x000fc400078e00ff */
[----:B------:R-:W-:Y:S01]  /*1530*/  FMUL R17, R28, R17 ;  /* 0x000000111c117220 */ /* 0x000fe20000400000 */
[-C--:B------:R-:W-:Y:S02]  /*1540*/  @!P2 IADD3 R0, P4, PT, R2, R31.reuse, RZ ;  /* 0x0000001f0200a210 */ /* 0x080fe40007f9e0ff */
[----:B------:R-:W-:Y:S02]  /*1550*/  @!P2 IADD3.X R26, PT, PT, R26, UR18, RZ, P3, !PT ;  /* 0x000000121a1aac10 */ /* 0x000fe40009ffe4ff */
[C---:B------:R-:W-:Y:S02]  /*1560*/  @!P1 LEA R18, P3, R19.reuse, UR28, 0x2 ;  /* 0x0000001c13129c11 */ /* 0x040fe4000f8610ff */
[----:B------:R-:W-:Y:S01]  /*1570*/  @!P2 IADD3 R28, P5, PT, R0, R31, RZ ;  /* 0x0000001f001ca210 */ /* 0x000fe20007fbe0ff */
[----:B------:R-:W-:Y:S01]  /*1580*/  @!P2 IMAD.X R33, RZ, RZ, R26, P4 ;  /* 0x000000ffff21a224 */ /* 0x000fe200020e061a */
[----:B------:R-:W-:Y:S02]  /*1590*/  @!P1 LEA.HI.X R19, R19, UR9, R22, 0x2, P3 ;  /* 0x0000000913139c11 */ /* 0x000fe400098f1416 */
[----:B------:R-:W-:-:S02]  /*15a0*/  @!P1 IADD3 R22, P3, PT, R23, UR19, RZ ;  /* 0x0000001317169c10 */ /* 0x000fc4000ff7e0ff */
[----:B------:R-:W-:Y:S01]  /*15b0*/  @!P2 IADD3.X R31, PT, PT, R33, R26, RZ, P5, !PT ;  /* 0x0000001a211fa210 */ /* 0x000fe20002ffe4ff */
[----:B------:R-:W-:Y:S01]  /*15c0*/  IMAD.MOV.U32 R26, RZ, RZ, RZ ;  /* 0x000000ffff1a7224 */ /* 0x000fe200078e00ff */
[----:B------:R-:W-:Y:S01]  /*15d0*/  @!P1 IADD3.X R23, PT, PT, R24, UR21, RZ, P3, !PT ;  /* 0x0000001518179c10 */ /* 0x000fe20009ffe4ff */
[----:B------:R-:W-:Y:S01]  /*15e0*/  FMUL R35, R17, UR17 ;  /* 0x0000001111237c20 */ /* 0x000fe20008400000 */
[C---:B------:R-:W-:Y:S01]  /*15f0*/  @!P2 SHF.L.U64.HI R24, R28.reuse, 0x2, R31 ;  /* 0x000000021c18a819 */ /* 0x040fe2000001021f */
[----:B------:R-:W-:Y:S02]  /*1600*/  @!P2 IMAD.SHL.U32 R28, R28, 0x4, RZ ;  /* 0x000000041c1ca824 */ /* 0x000fe400078e00ff */
[----:B------:R-:W-:Y:S01]  /*1610*/  FMUL R37, R4, UR17 ;  /* 0x0000001104257c20 */ /* 0x000fe20008400000 */
[----:B------:R-:W-:Y:S01]  /*1620*/  IMAD.MOV.U32 R34, RZ, RZ, RZ ;  /* 0x000000ffff227224 */ /* 0x000fe200078e00ff */
[----:B------:R-:W3:Y:S01]  /*1630*/  @!P1 LDG.E R7, desc[UR26][R18.64] ;  /* 0x0000001a12079981 */ /* 0x000ee2000c1e1900 */
[----:B------:R-:W-:-:S03]  /*1640*/  @!P2 IADD3 R30, P3, PT, R28, UR10, RZ ;  /* 0x0000000a1c1eac10 */ /* 0x000fc6000ff7e0ff */
[----:B------:R0:W4:Y:S01]  /*1650*/  @!P1 LDG.E R26, desc[UR26][R22.64] ;  /* 0x0000001a161a9981 */ /* 0x000122000c1e1900 */
[----:B------:R-:W-:-:S03]  /*1660*/  @!P2 IADD3.X R31, PT, PT, R24, UR11, RZ, P3, !PT ;  /* 0x0000000b181fac10 */ /* 0x000fc60009ffe4ff */
[----:B------:R1:W-:Y:S04]  /*1670*/  @!P0 STG.E desc[UR26][R8.64], R35 ;  /* 0x0000002308008986 */ /* 0x0003e8000c10191a */
[----:B------:R2:W-:Y:S04]  /*1680*/  @!P0 STG.E desc[UR26][R12.64], R37 ;  /* 0x000000250c008986 */ /* 0x0005e8000c10191a */
[----:B------:R2:W3:Y:S01]  /*1690*/  @!P2 LDG.E R34, desc[UR26][R30.64] ;  /* 0x0000001a1e22a981 */ /* 0x0004e2000c1e1900 */
[----:B------:R-:W-:Y:S01]  /*16a0*/  @!P2 LEA R32, P0, R0, UR28, 0x2 ;  /* 0x0000001c0020ac11 */ /* 0x000fe2000f8010ff */
[----:B0-----:R-:W-:-:S03]  /*16b0*/  IMAD.MOV.U32 R22, RZ, RZ, RZ ;  /* 0x000000ffff167224 */ /* 0x001fc600078e00ff */
[----:B------:R-:W-:Y:S02]  /*16c0*/  @!P2 LEA.HI.X R33, R0, UR9, R33, 0x2, P0 ;  /* 0x000000090021ac11 */ /* 0x000fe400080f1421 */
[----:B------:R-:W-:Y:S01]  /*16d0*/  @!P2 IADD3 R18, P0, PT, R28, UR19, RZ ;  /* 0x000000131c12ac10 */ /* 0x000fe2000ff1e0ff */
[----:B------:R-:W-:-:S03]  /*16e0*/  HFMA2 R28, -RZ, RZ, 0, 0 ;  /* 0x00000000ff1c7431 */ /* 0x000fc600000001ff */
[----:B------:R-:W-:-:S05]  /*16f0*/  @!P2 IADD3.X R19, PT, PT, R24, UR21, RZ, P0, !PT ;  /* 0x000000151813ac10 */ /* 0x000fca00087fe4ff */
[----:B------:R0:W4:Y:S04]  /*1700*/  @!P2 LDG.E R22, desc[UR26][R18.64] ;  /* 0x0000001a1216a981 */ /* 0x000128000c1e1900 */
[----:B------:R3:W4:Y:S01]  /*1710*/  @!P2 LDG.E R28, desc[UR26][R32.64] ;  /* 0x0000001a201ca981 */ /* 0x000722000c1e1900 */
[----:B-1----:R-:W-:Y:S01]  /*1720*/  IMAD.MOV.U32 R9, RZ, RZ, 0x3c80f082 ;  /* 0x3c80f082ff097424 */ /* 0x002fe200078e00ff */
[----:B------:R-:W-:-:S04]  /*1730*/  IADD3 RZ, P3, PT, R6, UR4, RZ ;  /* 0x0000000406ff7c10 */ /* 0x000fc8000ff7e0ff */
[----:B------:R-:W-:Y:S01]  /*1740*/  IADD3.X R29, PT, PT, R29, UR18, RZ, P3, !PT ;  /* 0x000000121d1d7c10 */ /* 0x000fe20009ffe4ff */
[----:B------:R-:W1:Y:S01]  /*1750*/  S2UR UR5, SR_CgaCtaId ;  /* 0x00000000000579c3 */ /* 0x000e620000008800 */
[C---:B--2---:R-:W-:Y:S01]  /*1760*/  FMUL R0, R25.reuse, 0.044714998453855514526 ;  /* 0x3d37271319007820 */ /* 0x044fe20000400000 */
[----:B------:R-:W-:-:S03]  /*1770*/  FMUL R23, R25, 0.79788458347320556641 ;  /* 0x3f4c422a19177820 */ /* 0x000fc60000400000 */
[----:B------:R-:W-:-:S04]  /*1780*/  FFMA R0, R0, R25, 1 ;  /* 0x3f80000000007423 */ /* 0x000fc80000000019 */
[----:B------:R-:W-:-:S04]  /*1790*/  FMUL R23, R23, R0 ;  /* 0x0000000017177220 */ /* 0x000fc80000400000 */
[----:B------:R-:W-:Y:S01]  /*17a0*/  FMUL R0, |R23|, 2.8853900432586669922 ;  /* 0x4038aa3b17007820 */ /* 0x000fe20000400200 */
[----:B------:R-:W-:-:S05]  /*17b0*/  FMUL R8, R25, 0.035677410662174224854 ;  /* 0x3d12227a19087820 */ /* 0x000fca0000400000 */
[----:B------:R-:W2:Y:S01]  /*17c0*/  MUFU.EX2 R0, R0 ;  /* 0x0000000000007308 */ /* 0x000ea20000000800 */
[----:B------:R-:W-:-:S04]  /*17d0*/  FFMA R8, R8, R25, 0.79788458347320556641 ;  /* 0x3f4c422a08087423 */ /* 0x000fc80000000019 */
[----:B------:R-:W-:-:S04]  /*17e0*/  FMUL R30, R8, R25 ;  /* 0x00000019081e7220 */ /* 0x000fc80000400000 */
[----:B------:R-:W-:Y:S01]  /*17f0*/  FMUL R24, |R30|, 2.8853900432586669922 ;  /* 0x4038aa3b1e187820 */ /* 0x000fe20000400200 */
[----:B0-----:R-:W-:-:S05]  /*1800*/  FMUL R18, R23, R23 ;  /* 0x0000001717127220 */ /* 0x001fca0000400000 */
[----:B------:R-:W0:Y:S01]  /*1810*/  MUFU.EX2 R24, R24 ;  /* 0x0000001800187308 */ /* 0x000e220000000800 */
[----:B--2---:R-:W-:Y:S01]  /*1820*/  FADD R12, R0, 1 ;  /* 0x3f800000000c7421 */ /* 0x004fe20000000000 */
[----:B------:R-:W-:-:S06]  /*1830*/  FFMA R19, R18, R9, -0.052303962409496307373 ;  /* 0xbd563cae12137423 */ /* 0x000fcc0000000009 */
[----:B------:R-:W2:Y:S01]  /*1840*/  MUFU.RCP R13, R12 ;  /* 0x0000000c000d7308 */ /* 0x000ea20000001000 */
[C---:B------:R-:W-:Y:S01]  /*1850*/  FFMA R19, R18.reuse, R19, 0.1331529766321182251 ;  /* 0x3e08594112137423 */ /* 0x040fe20000000013 */
[----:B------:R-:W-:Y:S01]  /*1860*/  IMAD.MOV.U32 R8, RZ, RZ, 0x3f800000 ;  /* 0x3f800000ff087424 */ /* 0x000fe200078e00ff */
[C---:B------:R-:W-:Y:S02]  /*1870*/  FSETP.GE.AND P4, PT, |R23|.reuse, 0.60000002384185791016, PT ;  /* 0x3f19999a1700780b */ /* 0x040fe40003f86200 */
[----:B------:R-:W-:Y:S01]  /*1880*/  FFMA R0, R18, R19, -0.33332768082618713379 ;  /* 0xbeaaa9ed12007423 */ /* 0x000fe20000000013 */
[----:B0-----:R-:W-:Y:S01]  /*1890*/  FADD R19, R24, 1 ;  /* 0x3f80000018137421 */ /* 0x001fe20000000000 */
[----:B------:R-:W-:Y:S02]  /*18a0*/  FSETP.GE.AND P0, PT, |R23|, 9.010913848876953125, PT ;  /* 0x41102cb41700780b */ /* 0x000fe40003f06200 */
[----:B------:R-:W-:-:S03]  /*18b0*/  FFMA R18, R18, R0, RZ ;  /* 0x0000000012127223 */ /* 0x000fc600000000ff */
[----:B------:R-:W0:Y:S01]  /*18c0*/  MUFU.RCP R19, R19 ;  /* 0x0000001300137308 */ /* 0x000e220000001000 */
[----:B--2---:R-:W-:Y:S01]  /*18d0*/  FFMA R13, R13, -2, R8 ;  /* 0xc00000000d0d7823 */ /* 0x004fe20000000008 */
[----:B------:R-:W-:-:S04]  /*18e0*/  FMUL R0, R30, R30 ;  /* 0x0000001e1e007220 */ /* 0x000fc80000400000 */
[----:B------:R-:W-:-:S04]  /*18f0*/  FSEL R12, R13, 1, !P0 ;  /* 0x3f8000000d0c7808 */ /* 0x000fc80004000000 */
[--C-:B------:R-:W-:Y:S01]  /*1900*/  LOP3.LUT R13, R12, 0x80000000, R23.reuse, 0xb8, !PT ;  /* 0x800000000c0d7812 */ /* 0x100fe200078eb817 */
[----:B------:R-:W-:Y:S01]  /*1910*/  @!P4 FFMA R13, R23, R18, R23 ;  /* 0x00000012170dc223 */ /* 0x000fe20000000017 */
[C---:B------:R-:W-:Y:S01]  /*1920*/  FFMA R23, R0.reuse, R9, -0.052303962409496307373 ;  /* 0xbd563cae00177423 */ /* 0x040fe20000000009 */
[----:B------:R-:W2:Y:S03]  /*1930*/  S2R R12, SR_TID.X ;  /* 0x00000000000c7919 */ /* 0x000ea60000002100 */
[----:B------:R-:W-:Y:S01]  /*1940*/  FFMA R23, R0, R23, 0.1331529766321182251 ;  /* 0x3e08594100177423 */ /* 0x000fe20000000017 */
[----:B0-----:R-:W-:Y:S01]  /*1950*/  FFMA R19, R19, -2, R8 ;  /* 0xc000000013137823 */ /* 0x001fe20000000008 */
[----:B------:R-:W-:Y:S01]  /*1960*/  FSETP.GE.AND P0, PT, |R30|, 9.010913848876953125, PT ;  /* 0x41102cb41e00780b */ /* 0x000fe20003f06200 */
[C---:B---3--:R-:W-:Y:S01]  /*1970*/  FMUL R31, R34.reuse, 0.044714998453855514526 ;  /* 0x3d372713221f7820 */ /* 0x048fe20000400000 */
[----:B------:R-:W-:-:S03]  /*1980*/  FMUL R18, R34, 0.79788458347320556641 ;  /* 0x3f4c422a22127820 */ /* 0x000fc60000400000 */
[----:B------:R-:W-:Y:S01]  /*1990*/  FFMA R31, R31, R34, 1 ;  /* 0x3f8000001f1f7423 */ /* 0x000fe20000000022 */
[----:B------:R-:W-:-:S03]  /*19a0*/  FFMA R23, R0, R23, -0.33332768082618713379 ;  /* 0xbeaaa9ed00177423 */ /* 0x000fc60000000017 */
[----:B------:R-:W-:Y:S01]  /*19b0*/  FMUL R18, R18, R31 ;  /* 0x0000001f12127220 */ /* 0x000fe20000400000 */
[----:B------:R-:W-:-:S03]  /*19c0*/  FFMA R31, R0, R23, RZ ;  /* 0x00000017001f7223 */ /* 0x000fc600000000ff */
[----:B------:R-:W-:Y:S01]  /*19d0*/  FMUL R32, |R18|, 2.8853900432586669922 ;  /* 0x4038aa3b12207820 */ /* 0x000fe20000400200 */
[----:B------:R-:W-:-:S03]  /*19e0*/  FSEL R23, R19, 1, !P0 ;  /* 0x3f80000013177808 */ /* 0x000fc60004000000 */
[----:B------:R-:W0:Y:S01]  /*19f0*/  MUFU.EX2 R19, R32 ;  /* 0x0000002000137308 */ /* 0x000e220000000800 */
[----:B------:R-:W-:Y:S01]  /*1a00*/  FSETP.GE.AND P4, PT, |R30|, 0.60000002384185791016, PT ;  /* 0x3f19999a1e00780b */ /* 0x000fe20003f86200 */
[----:B------:R-:W-:Y:S01]  /*1a10*/  FMUL R33, R34, 0.035677410662174224854 ;  /* 0x3d12227a22217820 */ /* 0x000fe20000400000 */
[----:B------:R-:W-:-:S03]  /*1a20*/  LOP3.LUT R24, R23, 0x80000000, R30, 0xb8, !PT ;  /* 0x8000000017187812 */ /* 0x000fc600078eb81e */
[----:B------:R-:W-:-:S04]  /*1a30*/  FFMA R33, R33, R34, 0.79788458347320556641 ;  /* 0x3f4c422a21217423 */ /* 0x000fc80000000022 */
[----:B------:R-:W-:Y:S01]  /*1a40*/  FMUL R23, R33, R34 ;  /* 0x0000002221177220 */ /* 0x000fe20000400000 */
[----:B--2---:R-:W-:-:S03]  /*1a50*/  SHF.R.U32.HI R6, RZ, 0x3, R12 ;  /* 0x00000003ff067819 */ /* 0x004fc6000001160c */
[----:B------:R-:W-:Y:S01]  /*1a60*/  @!P4 FFMA R24, R30, R31, R30 ;  /* 0x0000001f1e18c223 */ /* 0x000fe2000000001e */
[----:B------:R-:W-:Y:S01]  /*1a70*/  FMUL R0, |R23|, 2.8853900432586669922 ;  /* 0x4038aa3b17007820 */ /* 0x000fe20000400200 */
[----:B0-----:R-:W-:Y:S01]  /*1a80*/  FADD R31, R19, 1 ;  /* 0x3f800000131f7421 */ /* 0x001fe20000000000 */
[----:B------:R-:W-:Y:S02]  /*1a90*/  LOP3.LUT R6, R6, 0x7c, RZ, 0xc0, !PT ;  /* 0x0000007c06067812 */ /* 0x000fe400078ec0ff */
[----:B------:R-:W-:Y:S02]  /*1aa0*/  MOV R33, UR4 ;  /* 0x0000000400217c02 */ /* 0x000fe40008000f00 */
[----:B------:R-:W0:Y:S08]  /*1ab0*/  MUFU.EX2 R0, R0 ;  /* 0x0000000000007308 */ /* 0x000e300000000800 */
[----:B------:R-:W2:Y:S01]  /*1ac0*/  MUFU.RCP R31, R31 ;  /* 0x0000001f001f7308 */ /* 0x000ea20000001000 */
[----:B------:R-:W-:Y:S01]  /*1ad0*/  IMAD R33, R6, UR4, R33 ;  /* 0x0000000406217c24 */ /* 0x000fe2000f8e0221 */
[----:B------:R-:W-:-:S03]  /*1ae0*/  FMNMX3 R30, |R20|, RZ, |R21|, !PT ;  /* 0x000000ff141e7276 */ /* 0x000fc60007800615 */
[----:B------:R-:W-:Y:S01]  /*1af0*/  VIADD R33, R33, UR4 ;  /* 0x0000000421217c36 */ /* 0x000fe20008000000 */
[----:B------:R-:W-:-:S04]  /*1b00*/  FMNMX R21, R30, |R17|, !PT ;  /* 0x400000111e157209 */ /* 0x000fc80007800000 */
[CC--:B------:R-:W-:Y:S02]  /*1b10*/  @!P1 IADD3 R20, P5, PT, R33.reuse, R16.reuse, RZ ;  /* 0x0000001021149210 */ /* 0x0c0fe40007fbe0ff */
[----:B------:R-:W-:Y:S01]  /*1b20*/  @!P1 IADD3 R19, P0, PT, R33, R16, RZ ;  /* 0x0000001021139210 */ /* 0x000fe20007f1e0ff */
[----:B------:R-:W-:Y:S01]  /*1b30*/  FMUL R16, R18, R18 ;  /* 0x0000001212107220 */ /* 0x000fe20000400000 */
[----:B0-----:R-:W-:Y:S01]  /*1b40*/  FADD R17, R0, 1 ;  /* 0x3f80000000117421 */ /* 0x001fe20000000000 */
[----:B------:R-:W-:Y:S01]  /*1b50*/  IADD3 R2, P3, P4, R2, UR4, R33 ;  /* 0x0000000402027c10 */ /* 0x000fe2000fc7e021 */
[----:B--2---:R-:W-:Y:S01]  /*1b60*/  FFMA R31, R31, -2, R8 ;  /* 0xc00000001f1f7823 */ /* 0x004fe20000000008 */
[----:B------:R-:W-:Y:S01]  /*1b70*/  FSETP.GE.AND P6, PT, |R18|, 9.010913848876953125, PT ;  /* 0x41102cb41200780b */ /* 0x000fe20003fc6200 */
[C---:B------:R-:W-:Y:S02]  /*1b80*/  FFMA R33, R16.reuse, R9, -0.052303962409496307373 ;  /* 0xbd563cae10217423 */ /* 0x040fe40000000009 */
[----:B------:R-:W0:Y:S01]  /*1b90*/  MUFU.RCP R17, R17 ;  /* 0x0000001100117308 */ /* 0x000e220000001000 */
[----:B------:R-:W-:Y:S01]  /*1ba0*/  FSEL R31, R31, 1, !P6 ;  /* 0x3f8000001f1f7808 */ /* 0x000fe20007000000 */
[----:B------:R-:W-:Y:S01]  /*1bb0*/  FFMA R33, R16, R33, 0.1331529766321182251 ;  /* 0x3e08594110217423 */ /* 0x000fe20000000021 */
[----:B------:R-:W-:-:S03]  /*1bc0*/  FSETP.GE.AND P6, PT, |R18|, 0.60000002384185791016, PT ;  /* 0x3f19999a1200780b */ /* 0x000fc60003fc6200 */
[----:B------:R-:W-:Y:S01]  /*1bd0*/  FFMA R0, R16, R33, -0.33332768082618713379 ;  /* 0xbeaaa9ed10007423 */ /* 0x000fe20000000021 */
[----:B------:R-:W-:-:S03]  /*1be0*/  FMNMX R4, |R4|, R21, !PT ;  /* 0x0000001504047209 */ /* 0x000fc60007800200 */
[----:B------:R-:W-:Y:S01]  /*1bf0*/  FFMA R21, R16, R0, RZ ;  /* 0x0000000010157223 */ /* 0x000fe200000000ff */
[----:B------:R-:W-:Y:S01]  /*1c00*/  FMUL R0, R23, R23 ;  /* 0x0000001717007220 */ /* 0x000fe20000400000 */
[----:B------:R-:W-:-:S03]  /*1c10*/  LOP3.LUT R16, R31, 0x80000000, R18, 0xb8, !PT ;  /* 0x800000001f107812 */ /* 0x000fc600078eb812 */
[----:B------:R-:W-:Y:S01]  /*1c20*/  FFMA R9, R0, R9, -0.052303962409496307373 ;  /* 0xbd563cae00097423 */ /* 0x000fe20000000009 */
[----:B------:R-:W-:Y:S01]  /*1c30*/  @!P6 FFMA R16, R18, R21, R18 ;  /* 0x000000151210e223 */ /* 0x000fe20000000012 */
[----:B------:R-:W-:Y:S01]  /*1c40*/  FMUL R18, R25, 0.10703222453594207764 ;  /* 0x3ddb33b619127820 */ /* 0x000fe20000400000 */
[----:B0-----:R-:W-:Y:S01]  /*1c50*/  FFMA R8, R17, -2, R8 ;  /* 0xc000000011087823 */ /* 0x001fe20000000008 */
[----:B------:R-:W-:Y:S01]  /*1c60*/  FFMA R21, R0, R9, 0.1331529766321182251 ;  /* 0x3e08594100157423 */ /* 0x000fe20000000009 */
[----:B------:R-:W-:Y:S01]  /*1c70*/  FSETP.GE.AND P6, PT, |R23|, 9.010913848876953125, PT ;  /* 0x41102cb41700780b */ /* 0x000fe20003fc6200 */
[----:B------:R-:W-:Y:S01]  /*1c80*/  FFMA R9, R18, R25, 0.79788458347320556641 ;  /* 0x3f4c422a12097423 */ /* 0x000fe20000000019 */
[----:B------:R-:W-:Y:S01]  /*1c90*/  FFMA R32, -R13, R13, 1 ;  /* 0x3f8000000d207423 */ /* 0x000fe2000000010d */
[----:B------:R-:W-:Y:S01]  /*1ca0*/  IMAD.MOV.U32 R17, RZ, RZ, 0x3f000000 ;  /* 0x3f000000ff117424 */ /* 0x000fe200078e00ff */
[----:B------:R-:W-:Y:S02]  /*1cb0*/  FSEL R8, R8, 1, !P6 ;  /* 0x3f80000008087808 */ /* 0x000fe40007000000 */
[----:B------:R-:W-:Y:S01]  /*1cc0*/  FMUL R32, R32, R9 ;  /* 0x0000000920207220 */ /* 0x000fe20000400000 */
[----:B------:R-:W-:Y:S01]  /*1cd0*/  FMUL R9, R34, 0.10703222453594207764 ;  /* 0x3ddb33b622097820 */ /* 0x000fe20000400000 */
[----:B------:R-:W-:Y:S01]  /*1ce0*/  FFMA R21, R0, R21, -0.33332768082618713379 ;  /* 0xbeaaa9ed00157423 */ /* 0x000fe20000000015 */
[----:B------:R-:W-:Y:S01]  /*1cf0*/  FFMA R24, R24, R17, 0.5 ;  /* 0x3f00000018187423 */ /* 0x000fe20000000011 */
[----:B------:R-:W-:Y:S01]  /*1d00*/  LOP3.LUT R18, R8, 0x80000000, R23, 0xb8, !PT ;  /* 0x8000000008127812 */ /* 0x000fe200078eb817 */
[----:B------:R-:W-:Y:S01]  /*1d10*/  FFMA R9, R9, R34, 0.79788458347320556641 ;  /* 0x3f4c422a09097423 */ /* 0x000fe20000000022 */
[----:B------:R-:W-:Y:S01]  /*1d20*/  FFMA R8, -R16, R16, 1 ;  /* 0x3f80000010087423 */ /* 0x000fe20000000110 */
[----:B------:R-:W-:Y:S01]  /*1d30*/  FFMA R30, R0, R21, RZ ;  /* 0x00000015001e7223 */ /* 0x000fe200000000ff */
[----:B------:R-:W-:Y:S01]  /*1d40*/  FSETP.GE.AND P6, PT, |R23|, 0.60000002384185791016, PT ;  /* 0x3f19999a1700780b */ /* 0x000fe20003fc6200 */
[----:B------:R-:W-:Y:S01]  /*1d50*/  FMUL R0, R24, R25 ;  /* 0x0000001918007220 */ /* 0x000fe20000400000 */
[----:B------:R-:W-:Y:S01]  /*1d60*/  FMUL R24, R8, R9 ;  /* 0x0000000908187220 */ /* 0x000fe20000400000 */
[----:B------:R-:W-:Y:S01]  /*1d70*/  @!P1 IMAD.X R9, RZ, RZ, R29, P5 ;  /* 0x000000ffff099224 */ /* 0x000fe200028e061d */
[----:B------:R-:W-:-:S02]  /*1d80*/  @!P1 LEA R8, P5, R20, UR12, 0x2 ;  /* 0x0000000c14089c11 */ /* 0x000fc4000f8a10ff */
[----:B------:R-:W-:Y:S01]  /*1d90*/  LOP3.LUT R21, R12, 0x1f, RZ, 0xc0, !PT ;  /* 0x0000001f0c157812 */ /* 0x000fe200078ec0ff */
[----:B------:R-:W-:Y:S01]  /*1da0*/  UMOV UR4, 0x400 ;  /* 0x0000040000047882 */ /* 0x000fe20000000000 */
[----:B------:R-:W-:Y:S01]  /*1db0*/  @!P1 LEA.HI.X R9, R20, UR13, R9, 0x2, P5 ;  /* 0x0000000d14099c11 */ /* 0x000fe2000a8f1409 */
[----:B------:R-:W-:Y:S02]  /*1dc0*/  UIADD3 UR4, UPT, UPT, UR4, 0x20, URZ ;  /* 0x0000002004047890 */ /* 0x000fe4000fffe0ff */
[----:B------:R-:W-:Y:S01]  /*1dd0*/  IMAD R20, R21, 0x84, RZ ;  /* 0x0000008415147824 */ /* 0x000fe200078e02ff */
[----:B------:R-:W-:Y:S01]  /*1de0*/  LOP3.LUT R21, RZ, R6, RZ, 0x33, !PT ;  /* 0x00000006ff157212 */ /* 0x000fe200078e33ff */
[----:B------:R-:W-:Y:S01]  /*1df0*/  FMUL R25, R25, 0.5 ;  /* 0x3f00000019197820 */ /* 0x000fe20000400000 */
[----:B------:R-:W-:Y:S01]  /*1e00*/  @!P6 FFMA R18, R23, R30, R23 ;  /* 0x0000001e1712e223 */ /* 0x000fe20000000017 */
[----:B-1----:R-:W-:Y:S01]  /*1e10*/  ULEA UR4, UR5, UR4, 0x18 ;  /* 0x0000000405047291 */ /* 0x002fe2000f8ec0ff */
[----:B------:R-:W-:Y:S01]  /*1e20*/  FMUL R31, R34, 0.5 ;  /* 0x3f000000221f7820 */ /* 0x000fe20000400000 */
[----:B------:R-:W-:Y:S01]  /*1e30*/  IADD3 R23, PT, PT, -R14, R12, RZ ;  /* 0x0000000c0e177210 */ /* 0x000fe20007ffe1ff */
[----:B------:R-:W-:-:S02]  /*1e40*/  IMAD.IADD R21, R21, 0x1, R12 ;  /* 0x0000000115157824 */ /* 0x000fc400078e020c */
[----:B------:R-:W-:Y:S01]  /*1e50*/  FMUL R32, R25, R32 ;  /* 0x0000002019207220 */ /* 0x000fe20000400000 */
[----:B------:R-:W-:Y:S02]  /*1e60*/  IMAD.IADD R14, R12, 0x1, -R27 ;  /* 0x000000010c0e7824 */ /* 0x000fe400078e0a1b */
[----:B------:R-:W-:Y:S01]  /*1e70*/  FMUL R31, R31, R24 ;  /* 0x000000181f1f7220 */ /* 0x000fe20000400000 */
[----:B------:R-:W-:Y:S02]  /*1e80*/  IMAD.SHL.U32 R25, R21, 0x4, RZ ;  /* 0x0000000415197824 */ /* 0x000fe400078e00ff */
[----:B------:R-:W-:Y:S02]  /*1e90*/  IMAD.SHL.U32 R23, R23, 0x4, RZ ;  /* 0x0000000417177824 */ /* 0x000fe400078e00ff */
[----:B------:R-:W-:Y:S02]  /*1ea0*/  IMAD.SHL.U32 R24, R11, 0x4, RZ ;  /* 0x000000040b187824 */ /* 0x000fe400078e00ff */
[----:B------:R-:W-:Y:S01]  /*1eb0*/  IMAD.U32 R21, RZ, RZ, UR4 ;  /* 0x00000004ff157e24 */ /* 0x000fe2000f8e00ff */
[----:B------:R-:W-:Y:S01]  /*1ec0*/  SHF.L.U32 R14, R14, 0x2, RZ ;  /* 0x000000020e0e7819 */ /* 0x000fe200000006ff */
[----:B------:R-:W-:Y:S01]  /*1ed0*/  FADD R13, R13, 1 ;  /* 0x3f8000000d0d7421 */ /* 0x000fe20000000000 */
[----:B------:R-:W-:Y:S01]  /*1ee0*/  LOP3.LUT R30, R25, 0x7c, RZ, 0xc0, !PT ;  /* 0x0000007c191e7812 */ /* 0x000fe200078ec0ff */
[----:B------:R-:W-:Y:S01]  /*1ef0*/  FADD R16, R16, 1 ;  /* 0x3f80000010107421 */ /* 0x000fe20000000000 */
[----:B------:R-:W-:-:S02]  /*1f00*/  LOP3.LUT R24, R24, 0x7c, RZ, 0xc0, !PT ;  /* 0x0000007c18187812 */ /* 0x000fc400078ec0ff */
[----:B------:R-:W-:Y:S02]  /*1f10*/  IADD3 R25, PT, PT, R20, R21, RZ ;  /* 0x0000001514197210 */ /* 0x000fe40007ffe0ff */
[----:B------:R-:W-:Y:S01]  /*1f20*/  LOP3.LUT R36, R23, 0x7c, RZ, 0xc0, !PT ;  /* 0x0000007c17247812 */ /* 0x000fe200078ec0ff */
[----:B------:R-:W-:Y:S01]  /*1f30*/  FFMA R32, R13, 0.5, R32 ;  /* 0x3f0000000d207823 */ /* 0x000fe20000000020 */
[----:B------:R-:W-:Y:S01]  /*1f40*/  LOP3.LUT R14, R14, 0x7c, RZ, 0xc0, !PT ;  /* 0x0000007c0e0e7812 */ /* 0x000fe200078ec0ff */
[C---:B------:R-:W-:Y:S02]  /*1f50*/  IMAD.IADD R24, R25.reuse, 0x1, R24 ;  /* 0x0000000119187824 */ /* 0x040fe400078e0218 */
[----:B------:R-:W-:Y:S01]  /*1f60*/  FFMA R31, R16, 0.5, R31 ;  /* 0x3f000000101f7823 */ /* 0x000fe2000000001f */
[C---:B------:R-:W-:Y:S02]  /*1f70*/  IMAD.IADD R30, R25.reuse, 0x1, R30 ;  /* 0x00000001191e7824 */ /* 0x040fe400078e021e */
[----:B------:R-:W-:Y:S01]  /*1f80*/  FFMA R13, R18, R17, 0.5 ;  /* 0x3f000000120d7423 */ /* 0x000fe20000000011 */
[C---:B------:R-:W-:Y:S01]  /*1f90*/  IMAD.IADD R23, R25.reuse, 0x1, R36 ;  /* 0x0000000119177824 */ /* 0x040fe200078e0224 */
[----:B------:R-:W-:Y:S01]  /*1fa0*/  IADD3 R25, PT, PT, R25, R14, RZ ;  /* 0x0000000e19197210 */ /* 0x000fe20007ffe0ff */
[----:B------:R-:W-:-:S02]  /*1fb0*/  @!P1 IMAD.X R36, RZ, RZ, R29, P0 ;  /* 0x000000ffff249224 */ /* 0x000fc400000e061d */
[-C--:B------:R-:W-:Y:S01]  /*1fc0*/  FMUL R27, R32, R7.reuse ;  /* 0x00000007201b7220 */ /* 0x080fe20000400000 */
[----:B------:R-:W-:Y:S02]  /*1fd0*/  IADD3.X R29, PT, PT, RZ, UR18, R29, P3, P4 ;  /* 0x00000012ff1d7c10 */ /* 0x000fe40009fe841d */
[C---:B------:R-:W-:Y:S01]  /*1fe0*/  @!P2 LEA R14, P0, R2.reuse, UR6, 0x2 ;  /* 0x00000006020eac11 */ /* 0x040fe2000f8010ff */
[----:B----4-:R-:W-:Y:S01]  /*1ff0*/  FMUL R31, R31, R28 ;  /* 0x0000001c1f1f7220 */ /* 0x010fe20000400000 */
[----:B------:R-:W-:Y:S01]  /*2000*/  @!P1 LEA R16, P6, R19, UR6, 0x2 ;  /* 0x0000000613109c11 */ /* 0x000fe2000f8c10ff */
[----:B------:R0:W-:Y:S01]  /*2010*/  STS [R24], R15 ;  /* 0x0000000f18007388 */ /* 0x0001e20000000800 */
[----:B------:R-:W-:Y:S01]  /*2020*/  @!P2 LEA R18, P5, R2, UR12, 0x2 ;  /* 0x0000000c0212ac11 */ /* 0x000fe2000f8a10ff */
[----:B------:R-:W-:Y:S01]  /*2030*/  FMUL R27, R27, R26 ;  /* 0x0000001a1b1b7220 */ /* 0x000fe20000400000 */
[----:B------:R-:W-:Y:S01]  /*2040*/  FMUL R13, R13, R34 ;  /* 0x000000220d0d7220 */ /* 0x000fe20000400000 */
[----:B------:R-:W-:Y:S01]  /*2050*/  @!P1 LEA.HI.X R17, R19, UR7, R36, 0x2, P6 ;  /* 0x0000000713119c11 */ /* 0x000fe2000b0f1424 */
[----:B------:R-:W-:Y:S01]  /*2060*/  FMUL R26, R0, R7 ;  /* 0x00000007001a7220 */ /* 0x000fe20000400000 */
[C-C-:B------:R-:W-:Y:S01]  /*2070*/  @!P2 LEA.HI.X R19, R2.reuse, UR13, R29.reuse, 0x2, P5 ;  /* 0x0000000d0213ac11 */ /* 0x140fe2000a8f141d */
[----:B------:R-:W-:Y:S01]  /*2080*/  FMUL R22, R31, R22 ;  /* 0x000000161f167220 */ /* 0x000fe20000400000 */
[----:B0-----:R-:W-:-:S02]  /*2090*/  @!P2 LEA.HI.X R15, R2, UR7, R29, 0x2, P0 ;  /* 0x00000007020fac11 */ /* 0x001fc400080f141d */
[----:B------:R-:W-:Y:S01]  /*20a0*/  ISETP.GE.U32.AND P0, PT, R6, UR8, PT ;  /* 0x0000000806007c0c */ /* 0x000fe2000bf06070 */
[----:B------:R-:W-:Y:S01]  /*20b0*/  FMUL R29, R27, UR17 ;  /* 0x000000111b1d7c20 */ /* 0x000fe20008400000 */
[----:B------:R-:W-:Y:S01]  /*20c0*/  FMUL R7, R13, R28 ;  /* 0x0000001c0d077220 */ /* 0x000fe20000400000 */
[----:B------:R-:W-:Y:S01]  /*20d0*/  FMNMX R27, R4, |R27|, !PT ;  /* 0x4000001b041b7209 */ /* 0x000fe20007800000 */
[----:B------:R-:W-:Y:S01]  /*20e0*/  FMUL R0, R26, UR17 ;  /* 0x000000111a007c20 */ /* 0x000fe20008400000 */
[----:B------:R-:W-:Y:S01]  /*20f0*/  FMUL R28, R22, UR17 ;  /* 0x00000011161c7c20 */ /* 0x000fe20008400000 */
[----:B------:R-:W-:Y:S01]  /*2100*/  FMUL R2, R7, UR17 ;  /* 0x0000001107027c20 */ /* 0x000fe20008400000 */
[----:B------:R-:W-:Y:S01]  /*2110*/  FMNMX R13, |R26|, R27, !PT ;  /* 0x0000001b1a0d7209 */ /* 0x000fe20007800200 */
[----:B------:R0:W-:Y:S01]  /*2120*/  @!P1 STG.E desc[UR26][R8.64], R29 ;  /* 0x0000001d08009986 */ /* 0x0001e2000c10191a */
[----:B------:R-:W-:-:S03]  /*2130*/  IMAD.WIDE.U32 R26, R6, R3, RZ ;  /* 0x00000003061a7225 */ /* 0x000fc600078e00ff */
[----:B------:R1:W-:Y:S01]  /*2140*/  STS [R30], R35 ;  /* 0x000000231e007388 */ /* 0x0003e20000000800 */
[----:B------:R-:W-:Y:S03]  /*2150*/  BSSY.RECONVERGENT B0, `(.L_x_9492) ;  /* 0x000006a000007945 */ /* 0x000fe60003800200 */
[----:B------:R1:W-:Y:S04]  /*2160*/  @!P1 STG.E desc[UR26][R16.64], R0 ;  /* 0x0000000010009986 */ /* 0x0003e8000c10191a */
[----:B------:R1:W-:Y:S01]  /*2170*/  STS [R23], R29 ;  /* 0x0000001d17007388 */ /* 0x0003e20000000800 */
[----:B0-----:R-:W-:-:S03]  /*2180*/  FMNMX R8, R13, |R22|, !PT ;  /* 0x400000160d087209 */ /* 0x001fc60007800000 */
[----:B------:R1:W-:Y:S04]  /*2190*/  @!P2 STG.E desc[UR26][R18.64], R28 ;  /* 0x0000001c1200a986 */ /* 0x0003e8000c10191a */
[----:B------:R1:W-:Y:S04]  /*21a0*/  STS [R25], R28 ;  /* 0x0000001c19007388 */ /* 0x0003e80000000800 */
[----:B------:R1:W-:Y:S01]  /*21b0*/  @!P2 STG.E desc[UR26][R14.64], R2 ;  /* 0x000000020e00a986 */ /* 0x0003e2000c10191a */
[----:B------:R-:W-:Y:S01]  /*21c0*/  IMAD R4, R6, R10, R27 ;  /* 0x0000000a06047224 */ /* 0x000fe200078e021b */
[----:B------:R-:W-:Y:S01]  /*21d0*/  FMNMX R7, |R7|, R8, !PT ;  /* 0x0000000807077209 */ /* 0x000fe20007800200 */
[----:B------:R-:W-:Y:S01]  /*21e0*/  IMAD.MOV.U32 R22, RZ, RZ, R26 ;  /* 0x000000ffff167224 */ /* 0x000fe200078e001a */
[----:B------:R-:W-:Y:S01]  /*21f0*/  SHF.R.U32.HI R13, RZ, 0x5, R12 ;  /* 0x00000005ff0d7819 */ /* 0x000fe2000001160c */
[----:B------:R-:W-:Y:S06]  /*2200*/  BAR.SYNC.DEFER_BLOCKING 0x0 ;  /* 0x0000000000007b1d */ /* 0x000fec0000010000 */
[----:B------:R-:W-:Y:S05]  /*2210*/  @P0 BRA `(.L_x_9493) ;  /* 0x0000000400740947 */ /* 0x000fea0003800000 */
[----:B------:R-:W-:Y:S01]  /*2220*/  IADD3 R8, PT, PT, R6, -UR8, RZ ;  /* 0x8000000806087c10 */ /* 0x000fe2000fffe0ff */
[----:B-1----:R-:W-:Y:S01]  /*2230*/  IMAD.U32 R19, RZ, RZ, UR8 ;  /* 0x00000008ff137e24 */ /* 0x002fe2000f8e00ff */
        /* <DEDUP_REMOVED lines=9> */
[----:B------:R-:W0:Y:S01]  /*22d0*/  LDC.64 R8, c[0x0][0x3c0] ;  /* 0x0000f000ff087b82 */ /* 0x000e220000000a00 */
[----:B------:R-:W-:Y:S01]  /*22e0*/  IMAD R26, R13, 0x10, R20 ;  /* 0x000000100d1a7824 */ /* 0x000fe200078e0214 */
[----:B------:R-:W-:Y:S01]  /*22f0*/  IADD3 R18, PT, PT, -R6, UR8, -R19 ;  /* 0x0000000806127c10 */ /* 0x000fe2000fffe913 */
[----:B------:R-:W-:Y:S01]  /*2300*/  IMAD.MOV.U32 R28, RZ, RZ, R11 ;  /* 0x000000ffff1c7224 */ /* 0x000fe200078e000b */
[----:B------:R-:W-:Y:S01]  /*2310*/  MOV R17, R4 ;  /* 0x0000000400117202 */ /* 0x000fe20000000f00 */
[----:B------:R-:W-:Y:S01]  /*2320*/  IMAD.MOV.U32 R32, RZ, RZ, R22 ;  /* 0x000000ffff207224 */ /* 0x000fe200078e0016 */
[----:B------:R-:W-:Y:S01]  /*2330*/  IADD3 R26, PT, PT, R26, 0x8, R21 ;  /* 0x000000081a1a7810 */ /* 0x000fe20007ffe015 */
[----:B------:R-:W-:-:S07]  /*2340*/  IMAD.MOV R27, RZ, RZ, -R18 ;  /* 0x000000ffff1b7224 */ /* 0x000fce00078e0a12 */
.L_x_9496:
[C---:B------:R-:W-:Y:S01]  /*2350*/  LOP3.LUT R3, R28.reuse, 0x1f, RZ, 0xc0, !PT ;  /* 0x0000001f1c037812 */ /* 0x040fe200078ec0ff */
[C---:B-1----:R-:W-:Y:S01]  /*2360*/  VIADD R31, R28.reuse, 0xffffffff ;  /* 0xffffffff1c1f7836 */ /* 0x042fe20000000000 */
[C---:B------:R-:W-:Y:S01]  /*2370*/  IADD3 R16, PT, PT, R28.reuse, 0x1e, RZ ;  /* 0x0000001e1c107810 */ /* 0x040fe20007ffe0ff */
[----:B------:R-:W-:Y:S01]  /*2380*/  VIADD R28, R28, 0x1d ;  /* 0x0000001d1c1c7836 */ /* 0x000fe20000000000 */
[----:B------:R-:W-:Y:S01]  /*2390*/  ISETP.GE.U32.AND P3, PT, R3, UR16, PT ;  /* 0x0000001003007c0c */ /* 0x000fe2000bf66070 */
[----:B------:R-:W-:Y:S01]  /*23a0*/  VIADD R27, R27, 0x4 ;  /* 0x000000041b1b7836 */ /* 0x000fe20000000000 */
[----:B------:R-:W-:Y:S02]  /*23b0*/  LOP3.LUT R31, R31, 0x1f, RZ, 0xc0, !PT ;  /* 0x0000001f1f1f7812 */ /* 0x000fe400078ec0ff */
        /* <DEDUP_REMOVED lines=10> */
[----:B------:R-:W-:Y:S01]  /*2460*/  ISETP.GE.U32.AND P2, PT, R16, UR16, PT ;  /* 0x0000001010007c0c */ /* 0x000fe2000bf46070 */
[----:B------:R-:W-:-:S12]  /*2470*/  IMAD.MOV.U32 R10, RZ, RZ, R9 ;  /* 0x000000ffff0a7224 */ /* 0x000fd800078e0009 */
[----:B------:R-:W0:Y:S04]  /*2480*/  @!P2 LDS R33, [R26] ;  /* 0x000000001a21a984 */ /* 0x000e280000000800 */
[----:B-1----:R1:W-:Y:S01]  /*2490*/  @!P3 STG.E desc[UR26][R14.64], R35 ;  /* 0x000000230e00b986 */ /* 0x0023e2000c10191a */
[----:B------:R-:W-:-:S04]  /*24a0*/  IADD3 R32, P3, PT, R32, R3, RZ ;  /* 0x0000000320207210 */ /* 0x000fc80007f7e0ff */
[----:B------:R-:W-:Y:S02]  /*24b0*/  IADD3.X R17, PT, PT, R17, R10, RZ, P3, !PT ;  /* 0x0000000a11117210 */ /* 0x000fe40001ffe4ff */
[----:B------:R-:W-:Y:S02]  /*24c0*/  @!P1 IADD3 R31, P4, PT, R31, R32, RZ ;  /* 0x000000201f1f9210 */ /* 0x000fe40007f9e0ff */
[----:B------:R-:W-:-:S03]  /*24d0*/  ISETP.GE.U32.AND P3, PT, R28, UR16, PT ;  /* 0x000000101c007c0c */ /* 0x000fc6000bf66070 */
[----:B------:R-:W-:Y:S01]  /*24e0*/  @!P1 IMAD.X R34, RZ, RZ, R17, P4 ;  /* 0x000000ffff229224 */ /* 0x000fe200020e0611 */
[----:B-1----:R-:W-:-:S04]  /*24f0*/  @!P1 LEA R14, P4, R31, UR14, 0x2 ;  /* 0x0000000e1f0e9c11 */ /* 0x002fc8000f8810ff */
[----:B------:R-:W-:-:S05]  /*2500*/  @!P1 LEA.HI.X R15, R31, UR15, R34, 0x2, P4 ;  /* 0x0000000f1f0f9c11 */ /* 0x000fca000a0f1422 */
[----:B------:R1:W3:Y:S04]  /*2510*/  @!P3 LDS R31, [R26+0x4] ;  /* 0x000004001a1fb984 */ /* 0x0002e80000000800 */
[----:B--2---:R2:W-:Y:S01]  /*2520*/  @!P1 STG.E desc[UR26][R14.64], R29 ;  /* 0x0000001d0e009986 */ /* 0x0045e2000c10191a */
[----:B------:R-:W-:Y:S02]  /*2530*/  IADD3 R34, P1, PT, R32, R3, RZ ;  /* 0x0000000320227210 */ /* 0x000fe40007f3e0ff */
[----:B-1----:R-:W-:-:S03]  /*2540*/  IADD3 R26, PT, PT, R26, 0x10, RZ ;  /* 0x000000101a1a7810 */ /* 0x002fc60007ffe0ff */
[----:B------:R-:W-:Y:S01]  /*2550*/  IMAD.X R35, R17, 0x1, R10, P1 ;  /* 0x0000000111237824 */ /* 0x000fe200008e060a */
[----:B------:R-:W-:-:S05]  /*2560*/  @!P2 IADD3 R17, P1, PT, R16, R34, RZ ;  /* 0x000000221011a210 */ /* 0x000fca0007f3e0ff */
[----:B------:R-:W-:Y:S01]  /*2570*/  @!P2 IMAD.X R32, RZ, RZ, R35, P1 ;  /* 0x000000ffff20a224 */ /* 0x000fe200008e0623 */
[----:B------:R-:W-:-:S04]  /*2580*/  @!P2 LEA R16, P1, R17, UR14, 0x2 ;  /* 0x0000000e1110ac11 */ /* 0x000fc8000f8210ff */
[----:B------:R-:W-:Y:S02]  /*2590*/  @!P2 LEA.HI.X R17, R17, UR15, R32, 0x2, P1 ;  /* 0x0000000f1111ac11 */ /* 0x000fe400088f1420 */
[----:B------:R-:W-:-:S03]  /*25a0*/  IADD3 R34, P1, PT, R34, R3, RZ ;  /* 0x0000000322227210 */ /* 0x000fc60007f3e0ff */
[----:B0-----:R0:W-:Y:S01]  /*25b0*/  @!P2 STG.E desc[UR26][R16.64], R33 ;  /* 0x000000211000a986 */ /* 0x0011e2000c10191a */
[----:B------:R-:W-:Y:S02]  /*25c0*/  IADD3.X R35, PT, PT, R35, R10, RZ, P1, !PT ;  /* 0x0000000a23237210 */ /* 0x000fe40000ffe4ff */
[C---:B--2---:R-:W-:Y:S01]  /*25d0*/  @!P3 IADD3 R15, P1, PT, R28.reuse, R34, RZ ;  /* 0x000000221c0fb210 */ /* 0x044fe20007f3e0ff */
[----:B------:R-:W-:Y:S01]  /*25e0*/  VIADD R28, R28, 0x1f ;  /* 0x0000001f1c1c7836 */ /* 0x000fe20000000000 */
[----:B------:R-:W-:-:S03]  /*25f0*/  ISETP.NE.AND P2, PT, R27, RZ, PT ;  /* 0x000000ff1b00720c */ /* 0x000fc60003f45270 */
[----:B------:R-:W-:Y:S01]  /*2600*/  @!P3 IMAD.X R32, RZ, RZ, R35, P1 ;  /* 0x000000ffff20b224 */ /* 0x000fe200008e0623 */
[----:B------:R-:W-:-:S04]  /*2610*/  @!P3 LEA R14, P1, R15, UR14, 0x2 ;  /* 0x0000000e0f0ebc11 */ /* 0x000fc8000f8210ff */
[----:B------:R-:W-:Y:S02]  /*2620*/  @!P3 LEA.HI.X R15, R15, UR15, R32, 0x2, P1 ;  /* 0x0000000f0f0fbc11 */ /* 0x000fe400088f1420 */
[----:B------:R-:W-:-:S03]  /*2630*/  IADD3 R32, P1, PT, R34, R3, RZ ;  /* 0x0000000322207210 */ /* 0x000fc60007f3e0ff */
[----:B---3--:R1:W-:Y:S02]  /*2640*/  @!P3 STG.E desc[UR26][R14.64], R31 ;  /* 0x0000001f0e00b986 */ /* 0x0083e4000c10191a */
[----:B0-----:R-:W-:Y:S01]  /*2650*/  IMAD.X R17, R35, 0x1, R10, P1 ;  /* 0x0000000123117824 */ /* 0x001fe200008e060a */
[----:B------:R-:W-:Y:S07]  /*2660*/  @P2 BRA `(.L_x_9496) ;  /* 0xfffffffc00382947 */ /* 0x000fee000383ffff */
.L_x_9495:
[----:B------:R-:W-:Y:S05]  /*2670*/  BSYNC.RECONVERGENT B1 ;  /* 0x0000000000017941 */ /* 0x000fea0003800200 */
.L_x_9494:
[----:B------:R-:W-:Y:S05]  /*2680*/  @!P0 BRA `(.L_x_9493) ;  /* 0x0000000000588947 */ /* 0x000fea0003800000 */
[----:B------:R-:W-:Y:S01]  /*2690*/  IMAD R3, R13, 0x10, R20 ;  /* 0x000000100d037824 */ /* 0x000fe200078e0214 */
[----:B------:R-:W-:Y:S01]  /*26a0*/  IADD3 R19, PT, PT, -R19, RZ, RZ ;  /* 0x000000ff13137210 */ /* 0x000fe20007ffe1ff */
[----:B------:R-:W0:Y:S02]  /*26b0*/  LDCU.64 UR4, c[0x0][0x3c0] ;  /* 0x00007800ff0477ac */ /* 0x000e240008000a00 */
[----:B------:R-:W-:-:S04]  /*26c0*/  IMAD R18, R18, 0x4, R3 ;  /* 0x0000000412127824 */ /* 0x000fc800078e0203 */
[----:B------:R-:W-:-:S07]  /*26d0*/  IMAD.IADD R18, R21, 0x1, R18 ;  /* 0x0000000115127824 */ /* 0x000fce00078e0212 */
.L_x_9497:
[----:B------:R-:W-:Y:S01]  /*26e0*/  LOP3.LUT R27, R28, 0x1f, RZ, 0xc0, !PT ;  /* 0x0000001f1c1b7812 */ /* 0x000fe200078ec0ff */
[----:B------:R-:W-:-:S03]  /*26f0*/  VIADD R19, R19, 0x1 ;  /* 0x0000000113137836 */ /* 0x000fc60000000000 */
[C---:B------:R-:W-:Y:S01]  /*2700*/  ISETP.GE.U32.AND P0, PT, R27.reuse, UR16, PT ;  /* 0x000000101b007c0c */ /* 0x040fe2000bf06070 */
[----:B------:R-:W-:-:S12]  /*2710*/  VIADD R28, R27, 0x1f ;  /* 0x0000001f1b1c7836 */ /* 0x000fd80000000000 */
[----:B-12---:R1:W2:Y:S01]  /*2720*/  @!P0 LDS R15, [R18] ;  /* 0x00000000120f8984 */ /* 0x0062a20000000800 */
[----:B------:R-:W-:-:S05]  /*2730*/  @!P0 IADD3 R3, P1, PT, R27, R32, RZ ;  /* 0x000000201b038210 */ /* 0x000fca0007f3e0ff */
[----:B------:R-:W-:Y:S01]  /*2740*/  @!P0 IMAD.X R10, RZ, RZ, R17, P1 ;  /* 0x000000ffff0a8224 */ /* 0x000fe200008e0611 */
[----:B------:R-:W-:Y:S01]  /*2750*/  @!P0 LEA R8, P1, R3, UR14, 0x2 ;  /* 0x0000000e03088c11 */ /* 0x000fe2000f8210ff */
[----:B-1----:R-:W-:-:S03]  /*2760*/  VIADD R18, R18, 0x4 ;  /* 0x0000000412127836 */ /* 0x002fc60000000000 */
[----:B------:R-:W-:Y:S01]  /*2770*/  @!P0 LEA.HI.X R9, R3, UR15, R10, 0x2, P1 ;  /* 0x0000000f03098c11 */ /* 0x000fe200088f140a */
[----:B0-----:R-:W-:Y:S01]  /*2780*/  IMAD.U32 R10, RZ, RZ, UR5 ;  /* 0x00000005ff0a7e24 */ /* 0x001fe2000f8e00ff */
[----:B------:R-:W-:Y:S02]  /*2790*/  ISETP.NE.AND P1, PT, R19, RZ, PT ;  /* 0x000000ff1300720c */ /* 0x000fe40003f25270 */
[----:B------:R-:W-:Y:S01]  /*27a0*/  MOV R3, UR4 ;  /* 0x0000000400037c02 */ /* 0x000fe20008000f00 */
[----:B--2---:R2:W-:Y:S03]  /*27b0*/  @!P0 STG.E desc[UR26][R8.64], R15 ;  /* 0x0000000f08008986 */ /* 0x0045e6000c10191a */
[----:B------:R-:W-:-:S04]  /*27c0*/  IADD3 R32, P0, PT, R32, R3, RZ ;  /* 0x0000000320207210 */ /* 0x000fc80007f1e0ff */
[----:B------:R-:W-:-:S03]  /*27d0*/  IADD3.X R17, PT, PT, R17, R10, RZ, P0, !PT ;  /* 0x0000000a11117210 */ /* 0x000fc600007fe4ff */
[----:B------:R-:W-:Y:S06]  /*27e0*/  @P1 BRA `(.L_x_9497) ;  /* 0xfffffffc00bc1947 */ /* 0x000fec000383ffff */
.L_x_9493:
[----:B------:R-:W-:Y:S05]  /*27f0*/  BSYNC.RECONVERGENT B0 ;  /* 0x0000000000007941 */ /* 0x000fea0003800200 */
.L_x_9492:
        /* <DEDUP_REMOVED lines=11> */
[----:B-1-3--:R-:W-:Y:S01]  /*28b0*/  VIADD R0, R6, -UR8 ;  /* 0x8000000806007c36 */ /* 0x00afe20008000000 */
[----:B------:R-:W-:Y:S01]  /*28c0*/  BSSY.RECONVERGENT B1, `(.L_x_9500) ;  /* 0x0000046000017945 */ /* 0x000fe20003800200 */
[----:B------:R-:W-:-:S03]  /*28d0*/  IMAD.U32 R19, RZ, RZ, UR8 ;  /* 0x00000008ff137e24 */ /* 0x000fc6000f8e00ff */
[----:B------:R-:W-:Y:S02]  /*28e0*/  ISETP.GT.U32.AND P2, PT, R0, -0x4, PT ;  /* 0xfffffffc0000780c */ /* 0x000fe40003f44070 */
[----:B------:R-:W-:-:S04]  /*28f0*/  LOP3.LUT R19, R19, 0x3, RZ, 0xc0, !PT ;  /* 0x0000000313137812 */ /* 0x000fc800078ec0ff */
[----:B------:R-:W-:Y:S01]  /*2900*/  ISETP.NE.AND P0, PT, R19, RZ, PT ;  /* 0x000000ff1300720c */ /* 0x000fe20003f05270 */
[----:B0-----:R-:W-:Y:S02]  /*2910*/  IMAD R10, R10, UR4, RZ ;  /* 0x000000040a0a7c24 */ /* 0x001fe4000f8e02ff */
[----:B--2---:R-:W-:-:S04]  /*2920*/  IMAD.WIDE.U32 R8, R3, UR4, RZ ;  /* 0x0000000403087c25 */ /* 0x004fc8000f8e00ff */
[----:B------:R-:W-:Y:S01]  /*2930*/  IMAD R5, R3, UR5, R10 ;  /* 0x0000000503057c24 */ /* 0x000fe2000f8e020a */
[----:B------:R-:W-:Y:S01]  /*2940*/  LEA R0, P1, R8, UR14, 0x2 ;  /* 0x0000000e08007c11 */ /* 0x000fe2000f8210ff */
[----:B------:R-:W-:Y:S02]  /*2950*/  HFMA2 R10, -RZ, RZ, 0, 0 ;  /* 0x00000000ff0a7431 */ /* 0x000fe400000001ff */
        /* <DEDUP_REMOVED lines=12> */
.L_x_9502:
[C---:B0-----:R-:W-:Y:S01]  /*2a20*/  IADD3 R2, PT, PT, R11.reuse, -0x1, RZ ;  /* 0xffffffff0b027810 */ /* 0x041fe20007ffe0ff */
        /* <DEDUP_REMOVED lines=24> */
[----:B------:R-:W-:Y:S02]  /*2bb0*/  IADD3 R22, P6, PT, R22, UR6, RZ ;  /* 0x0000000616167c10 */ /* 0x000fe4000ffde0ff */
[----:B------:R-:W-:Y:S02]  /*2bc0*/  @!P3 LEA.HI.X R9, R4, R5, R9, 0x2, P5 ;  /* 0x000000050409b211 */ /* 0x000fe400028f1409 */
[----:B------:R-:W-:Y:S02]  /*2bd0*/  IADD3.X R16, PT, PT, R14, UR7, RZ, P6, !PT ;  /* 0x000000070e107c10 */ /* 0x000fe4000b7fe4ff */
[----:B------:R-:W-:Y:S02]  /*2be0*/  @!P2 IADD3 R4, P5, PT, R17, R22, RZ ;  /* 0x000000161104a210 */ /* 0x000fe40007fbe0ff */
[----:B------:R-:W-:-:S02]  /*2bf0*/  IADD3 R22, P6, PT, R22, UR6, RZ ;  /* 0x0000000616167c10 */ /* 0x000fc4000ffde0ff */
[----:B---3--:R-:W-:Y:S01]  /*2c00*/  IADD3 R6, PT, PT, R6, 0x10, RZ ;  /* 0x0000001006067810 */ /* 0x008fe20007ffe0ff */
        /* <DEDUP_REMOVED lines=17> */
.L_x_9501:
[----:B------:R-:W-:Y:S05]  /*2d20*/  BSYNC.RECONVERGENT B1 ;  /* 0x0000000000017941 */ /* 0x000fea0003800200 */
.L_x_9500:
[----:B------:R-:W-:Y:S05]  /*2d30*/  @!P0 BRA `(.L_x_9499) ;  /* 0x0000000000508947 */ /* 0x000fea0003800000 */
[----:B0-----:R-:W-:Y:S01]  /*2d40*/  IMAD R3, R13, 0x10, R20 ;  /* 0x000000100d037824 */ /* 0x001fe200078e0214 */
[----:B------:R-:W-:Y:S01]  /*2d50*/  IADD3 R19, PT, PT, -R19, RZ, RZ ;  /* 0x000000ff13137210 */ /* 0x000fe20007ffe1ff */
[----:B------:R-:W0:Y:S02]  /*2d60*/  LDCU.64 UR4, c[0x0][0x3c0] ;  /* 0x00007800ff0477ac */ /* 0x000e240008000a00 */
[----:B------:R-:W-:-:S04]  /*2d70*/  IMAD R10, R10, 0x4, R3 ;  /* 0x000000040a0a7824 */ /* 0x000fc800078e0203 */
[----:B------:R-:W-:-:S07]  /*2d80*/  IMAD.IADD R10, R21, 0x1, R10 ;  /* 0x00000001150a7824 */ /* 0x000fce00078e020a */
.L_x_9503:
[----:B------:R-:W-:Y:S02]  /*2d90*/  LOP3.LUT R11, R11, 0x1f, RZ, 0xc0, !PT ;  /* 0x0000001f0b0b7812 */ /* 0x000fe400078ec0ff */
[----:B------:R-:W-:Y:S02]  /*2da0*/  IADD3 R19, PT, PT, R19, 0x1, RZ ;  /* 0x0000000113137810 */ /* 0x000fe40007ffe0ff */
[----:B------:R-:W-:-:S13]  /*2db0*/  ISETP.GE.U32.AND P0, PT, R11, UR16, PT ;  /* 0x000000100b007c0c */ /* 0x000fda000bf06070 */
[----:B----4-:R1:W2:Y:S01]  /*2dc0*/  @!P0 LDS R9, [R10] ;  /* 0x000000000a098984 */ /* 0x0102a20000000800 */
[C---:B------:R-:W-:Y:S01]  /*2dd0*/  @!P0 IADD3 R3, P1, PT, R11.reuse, R22, RZ ;  /* 0x000000160b038210 */ /* 0x040fe20007f3e0ff */
[----:B------:R-:W-:-:S04]  /*2de0*/  VIADD R11, R11, 0x1f ;  /* 0x0000001f0b0b7836 */ /* 0x000fc80000000000 */
        /* <DEDUP_REMOVED lines=9> */
.L_x_9499:
[----:B------:R-:W-:Y:S05]  /*2e80*/  BSYNC.RECONVERGENT B0 ;  /* 0x0000000000007941 */ /* 0x000fea0003800200 */
.L_x_9498:
[----:B------:R-:W5:Y:S02]  /*2e90*/  LDCU.64 UR4, c[0x0][0x3a8] ;  /* 0x00007500ff0477ac */ /* 0x000f640008000a00 */
[----:B-----5:R-:W-:-:S04]  /*2ea0*/  UISETP.NE.U32.AND UP0, UPT, UR4, URZ, UPT ;  /* 0x000000ff0400728c */ /* 0x020fc8000bf05070 */
[----:B------:R-:W-:Y:S01]  /*2eb0*/  UISETP.NE.AND.EX UP0, UPT, UR5, URZ, UPT, UP0 ;  /* 0x000000ff0500728c */ /* 0x000fe2000bf05300 */
[----:B------:R-:W-:Y:S08]  /*2ec0*/  BAR.SYNC.DEFER_BLOCKING 0x0 ;  /* 0x0000000000007b1d */ /* 0x000ff00000010000 */
[----:B------:R-:W-:Y:S05]  /*2ed0*/  BRA.U !UP0, `(.L_x_9504) ;  /* 0x0000000108a07547 */ /* 0x000fea000b800000 */
[----:B-1-3--:R-:W1:Y:S01]  /*2ee0*/  SHFL.DOWN PT, R0, R7, 0x10, 0x1f ;  /* 0x0a001f0007007f89 */ /* 0x00ae6200000e0000 */
[----:B------:R-:W-:Y:S01]  /*2ef0*/  LOP3.LUT P0, RZ, R12, 0x1f, RZ, 0xc0, !PT ;  /* 0x0000001f0cff7812 */ /* 0x000fe2000780c0ff */
[----:B------:R-:W-:-:S12]  /*2f00*/  BSSY B0, `(.L_x_9504) ;  /* 0x0000025000007945 */ /* 0x000fd80003800000 */
[----:B0-2-4-:R-:W0:Y:S01]  /*2f10*/  @!P0 S2R R9, SR_CgaCtaId ;  /* 0x0000000000098919 */ /* 0x015e220000008800 */
[----:B------:R-:W-:Y:S02]  /*2f20*/  @!P0 MOV R6, 0x400 ;  /* 0x0000040000068802 */ /* 0x000fe40000000f00 */
[----:B-1----:R-:W-:-:S05]  /*2f30*/  FMNMX R0, R7, R0, !PT ;  /* 0x0000000007007209 */ /* 0x002fca0007800000 */
[----:B------:R-:W1:Y:S01]  /*2f40*/  SHFL.DOWN PT, R3, R0, 0x8, 0x1f ;  /* 0x09001f0000037f89 */ /* 0x000e6200000e0000 */
        /* <DEDUP_REMOVED lines=27> */
.L_x_9512:
[----:B------:R-:W-:Y:S02]  /*3100*/  ISETP.NE.AND P0, PT, R12, RZ, PT ;  /* 0x000000ff0c00720c */ /* 0x000fe40003f05270 */
[----:B-1----:R-:W-:-:S11]  /*3110*/  FMNMX R5, R2, R5, !PT ;  /* 0x0000000502057209 */ /* 0x002fd60007800000 */
[----:B------:R-:W-:Y:S05]  /*3120*/  @P0 BRA `(.L_x_9505) ;  /* 0x0000000000080947 */ /* 0x000fea0003800000 */
[----:B0-----:R-:W0:Y:S02]  /*3130*/  LDC.64 R2, c[0x0][0x3a8] ;  /* 0x0000ea00ff027b82 */ /* 0x001e240000000a00 */
[----:B0-----:R1:W-:Y:S02]  /*3140*/  REDG.E.MAX.S32.STRONG.GPU desc[UR26][R2.64], R5 ;  /* 0x000000050200798e */ /* 0x0013e4000d12e31a */
.L_x_9505:
[----:B------:R-:W-:Y:S05]  /*3150*/  BSYNC B0 ;  /* 0x0000000000007941 */ /* 0x000fea0003800000 */
.L_x_9504:
        /* <DEDUP_REMOVED lines=9> */
[----:B-1-3--:R-:W-:Y:S02]  /*31f0*/  MOV R0, UR17 ;  /* 0x0000001100007c02 */ /* 0x00afe40008000f00 */
[----:B------:R-:W-:-:S07]  /*3200*/  MOV R7, 0x3220 ;  /* 0x0000322000077802 */ /* 0x000fce0000000f00 */
[----:B0-2-4-:R-:W-:Y:S05]  /*3210*/  CALL.REL.NOINC `($__internal_297_$__cuda_sm20_rcp_rn_f32_slowpath) ;  /* 0x0000000400987944 */ /* 0x015fea0003c00000 */
[----:B------:R-:W-:Y:S05]  /*3220*/  BRA `(.L_x_9508) ;  /* 0x0000000000147947 */ /* 0x000fea0003800000 */
.L_x_9507:
[----:B-1-3--:R-:W1:Y:S01]  /*3230*/  MUFU.RCP R5, UR17 ;  /* 0x0000001100057d08 */ /* 0x00ae620008001000 */
[----:B------:R-:W-:-:S04]  /*3240*/  IMAD.U32 R0, RZ, RZ, UR17 ;  /* 0x00000011ff007e24 */ /* 0x000fc8000f8e00ff */
[----:B-1----:R-:W-:-:S04]  /*3250*/  FFMA R0, R5, R0, -1 ;  /* 0xbf80000005007423 */ /* 0x002fc80000000000 */
[----:B------:R-:W-:-:S04]  /*3260*/  FADD.FTZ R0, -R0, -RZ ;  /* 0x800000ff00007221 */ /* 0x000fc80000010100 */
[----:B------:R-:W-:-:S07]  /*3270*/  FFMA R5, R5, R0, R5 ;  /* 0x0000000005057223 */ /* 0x000fce0000000005 */
.L_x_9508:
[----:B0---4-:R-:W0:Y:S02]  /*3280*/  LDC.64 R2, c[0x0][0x3b0] ;  /* 0x0000ec00ff027b82 */ /* 0x011e240000000a00 */
[----:B0-----:R-:W-:Y:S01]  /*3290*/  STG.E desc[UR26][R2.64], R5 ;  /* 0x0000000502007986 */ /* 0x001fe2000c10191a */
[----:B------:R-:W-:Y:S05]  /*32a0*/  EXIT ;  /* 0x000000000000794d */ /* 0x000fea0003800000 */
.L_x_9506:
[----:B------:R-:W-:Y:S02]  /*32b0*/  HFMA2 R9, -RZ, RZ, 0, 1.847743988037109375e-06 ;  /* 0x0000001fff097431 */ /* 0x000fe400000001ff */
[----:B------:R-:W-:Y:S02]  /*32c0*/  IMAD.MOV.U32 R7, RZ, RZ, 0x4 ;  /* 0x00000004ff077424 */ /* 0x000fe400078e00ff */
[----:B------:R-:W-:-:S07]  /*32d0*/  IMAD.MOV.U32 R4, RZ, RZ, -0x1 ;  /* 0xffffffffff047424 */ /* 0x000fce00078e00ff */
[----:B01----:R-:W-:Y:S05]  /*32e0*/  WARPSYNC.COLLECTIVE R4, `(.L_x_9509) ;  /* 0x0000000004087348 */ /* 0x003fea0003c00000 */
[----:B-1----:R1:W2:Y:S02]  /*32f0*/  SHFL.DOWN P0, R5, R0, R7, R9 ;  /* 0x0800000700057389 */ /* 0x0022a40000000009 */
[----:B012---:R-:W-:Y:S05]  /*3300*/  ENDCOLLECTIVE ;  /* 0x000000000000791b */ /* 0x007fea0003800000 */
.L_x_9509:
[----:B------:R-:W-:Y:S02]  /*3310*/  IMAD.MOV.U32 R7, RZ, RZ, 0x2 ;  /* 0x00000002ff077424 */ /* 0x000fe400078e00ff */
[----:B------:R-:W-:-:S05]  /*3320*/  IMAD.MOV.U32 R3, RZ, RZ, R5 ;  /* 0x000000ffff037224 */ /* 0x000fca00078e0005 */
[----:B------:R-:W-:-:S04]  /*3330*/  FMNMX R3, R3, R0, !PT ;  /* 0x0000000003037209 */ /* 0x000fc80007800000 */
[----:B------:R-:W-:-:S07]  /*3340*/  MOV R0, R3 ;  /* 0x0000000300007202 */ /* 0x000fce0000000f00 */
[----:B------:R-:W-:Y:S05]  /*3350*/  WARPSYNC.COLLECTIVE R4, `(.L_x_9510) ;  /* 0x0000000004087348 */ /* 0x000fea0003c00000 */
[----:B------:R0:W1:Y:S02]  /*3360*/  SHFL.DOWN P0, R5, R0, R7, R9 ;  /* 0x0800000700057389 */ /* 0x0000640000000009 */
[----:B01----:R-:W-:Y:S05]  /*3370*/  ENDCOLLECTIVE ;  /* 0x000000000000791b */ /* 0x003fea0003800000 */
.L_x_9510:
[----:B------:R-:W-:Y:S02]  /*3380*/  IMAD.MOV.U32 R7, RZ, RZ, 0x1 ;  /* 0x00000001ff077424 */ /* 0x000fe400078e00ff */
[----:B------:R-:W-:-:S05]  /*3390*/  IMAD.MOV.U32 R2, RZ, RZ, R5 ;  /* 0x000000ffff027224 */ /* 0x000fca00078e0005 */
[----:B------:R-:W-:-:S04]  /*33a0*/  FMNMX R2, R3, R2, !PT ;  /* 0x0000000203027209 */ /* 0x000fc80007800000 */
[----:B------:R-:W-:-:S07]  /*33b0*/  MOV R0, R2 ;  /* 0x0000000200007202 */ /* 0x000fce0000000f00 */
[----:B------:R-:W-:Y:S05]  /*33c0*/  WARPSYNC.COLLECTIVE R4, `(.L_x_9511) ;  /* 0x0000000004087348 */ /* 0x000fea0003c00000 */
[----:B------:R0:W1:Y:S02]  /*33d0*/  SHFL.DOWN P0, R5, R0, R7, R9 ;  /* 0x0800000700057389 */ /* 0x0000640000000009 */
[----:B01----:R-:W-:Y:S05]  /*33e0*/  ENDCOLLECTIVE ;  /* 0x000000000000791b */ /* 0x003fea0003800000 */
.L_x_9511:
[----:B------:R-:W-:Y:S05]  /*33f0*/  BRA `(.L_x_9512) ;  /* 0xfffffffc00407947 */ /* 0x000fea000383ffff */
        .weak           $__internal_296_$__cuda_sm20_div_u64
        .type           $__internal_296_$__cuda_sm20_div_u64,@function
        .size           $__internal_296_$__cuda_sm20_div_u64,($__internal_297_$__cuda_sm20_rcp_rn_f32_slowpath - $__internal_296_$__cuda_sm20_div_u64)
$__internal_296_$__cuda_sm20_div_u64:
        /* <DEDUP_REMOVED lines=71> */
[----:B------:R-:W-:Y:S11]  /*3870*/  RET.REL.NODEC R4 `(_ZN18transformer_engine6detail43dgated_act_cast_transpose_kernel_notalignedILi1ELi1EfffNS_5EmptyEXadL_ZNS_5dgeluIffEET_T0_RKS2_EEXadL_ZNS_4geluIffEES4_S5_S7_EEEEvPKT2_SB_PT3_SD_PKT1_PSE_SH_mmm) ;  /* 0xffffffc404e07950 */ /* 0x000ff60003c3ffff */
        .weak           $__internal_297_$__cuda_sm20_rcp_rn_f32_slowpath
        .type           $__internal_297_$__cuda_sm20_rcp_rn_f32_slowpath,@function
        .size           $__internal_297_$__cuda_sm20_rcp_rn_f32_slowpath,(.L_x_29598 - $__internal_297_$__cuda_sm20_rcp_rn_f32_slowpath)
$__internal_297_$__cuda_sm20_rcp_rn_f32_slowpath:
        /* <DEDUP_REMOVED lines=15> */
.L_x_9513:
        /* <DEDUP_REMOVED lines=33> */
.L_x_9515:
[----:B------:R0:W1:Y:S02]  /*3b80*/  MUFU.RCP R2, R0 ;  /* 0x0000000000027308 */ /* 0x0000640000001000 */
.L_x_9514:
[----:B-1-3--:R-:W-:Y:S01]  /*3b90*/  IMAD.MOV.U32 R5, RZ, RZ, R2 ;  /* 0x000000ffff057224 */ /* 0x00afe200078e0002 */
[----:B------:R-:W-:Y:S01]  /*3ba0*/  MOV R2, R7 ;  /* 0x0000000700027202 */ /* 0x000fe20000000f00 */
[----:B------:R-:W-:-:S04]  /*3bb0*/  IMAD.MOV.U32 R3, RZ, RZ, 0x0 ;  /* 0x00000000ff037424 */ /* 0x000fc800078e00ff */
[----:B0-2---:R-:W-:Y:S05]  /*3bc0*/  RET.REL.NODEC R2 `(_ZN18transformer_engine6detail43dgated_act_cast_transpose_kernel_notalignedILi1ELi1EfffNS_5EmptyEXadL_ZNS_5dgeluIffEET_T0_RKS2_EEXadL_ZNS_4geluIffEES4_S5_S7_EEEEvPKT2_SB_PT3_SD_PKT1_PSE_SH_mmm) ;  /* 0xffffffc4020c7950 */ /* 0x005fea0003c3ffff */
.L_x_9516:
        /* <DEDUP_REMOVED lines=11> */
.L_x_29598:


//--------------------- .text._ZN18transformer_engine6detail32dgated_act_cast_transpose_kernelILi1ELi1EfffNS_5EmptyEXadL_ZNS_5dgeluIffEET_T0_RKS2_EEXadL_ZNS_4geluIffEES4_S5_S7_EEEEvPKT2_SB_PT3_SD_PKT1_PSE_SH_mmm --------------------------
	.section	.text._ZN18transformer_engine6detail32dgated_act_cast_transpose_kernelILi1ELi1EfffNS_5EmptyEXadL_ZNS_5dgeluIffEET_T0_RKS2_EEXadL_ZNS_4geluIffEES4_S5_S7_EEEEvPKT2_SB_PT3_SD_PKT1_PSE_SH_mmm,"ax",@progbits
	.align	128
        .global         _ZN18transformer_engine6detail32dgated_act_cast_transpose_kernelILi1ELi1EfffNS_5EmptyEXadL_ZNS_5dgeluIffEET_T0_RKS2_EEXadL_ZNS_4geluIffEES4_S5_S7_EEEEvPKT2_SB_PT3_SD_PKT1_PSE_SH_mmm
        .type           _ZN18transformer_engine6detail32dgated_act_cast_transpose_kernelILi1ELi1EfffNS_5EmptyEXadL_ZNS_5dgeluIffEET_T0_RKS2_EEXadL_ZNS_4geluIffEES4_S5_S7_EEEEvPKT2_SB_PT3_SD_PKT1_PSE_SH_mmm,@function
        .size           _ZN18transformer_engine6detail32dgated_act_cast_transpose_kernelILi1ELi1EfffNS_5EmptyEXadL_ZNS_5dgeluIffEET_T0_RKS2_EEXadL_ZNS_4geluIffEES4_S5_S7_EEEEvPKT2_SB_PT3_SD_PKT1_PSE_SH_mmm,(.L_x_29600 - _ZN18transformer_engine6detail32dgated_act_cast_transpose_kernelILi1ELi1EfffNS_5EmptyEXadL_ZNS_5dgeluIffEET_T0_RKS2_EEXadL_ZNS_4geluIffEES4_S5_S7_EEEEvPKT2_SB_PT3_SD_PKT1_PSE_SH_mmm)
        .other          _ZN18transformer_engine6detail32dgated_act_cast_transpose_kernelILi1ELi1EfffNS_5EmptyEXadL_ZNS_5dgeluIffEET_T0_RKS2_EEXadL_ZNS_4geluIffEES4_S5_S7_EEEEvPKT2_SB_PT3_SD_PKT1_PSE_SH_mmm,@"STO_CUDA_ENTRY STV_DEFAULT"
_ZN18transformer_engine6detail32dgated_act_cast_transpose_kernelILi1ELi1EfffNS_5EmptyEXadL_ZNS_5dgeluIffEET_T0_RKS2_EEXadL_ZNS_4geluIffEES4_S5_S7_EEEEvPKT2_SB_PT3_SD_PKT1_PSE_SH_mmm:
.text._ZN18transformer_engine6detail32dgated_act_cast_transpose_kernelILi1ELi1EfffNS_5EmptyEXadL_ZNS_5dgeluIffEET_T0_RKS2_EEXadL_ZNS_4geluIffEES4_S5_S7_EEEEvPKT2_SB_PT3_SD_PKT1_PSE_SH_mmm:
        /* <DEDUP_REMOVED lines=39> */
.L_x_9517:
[----:B------:R-:W-:-:S07]  /*0270*/  MOV R4, 0x290 ;  /* 0x0000029000047802 */ /* 0x000fce0000000f00 */
[----:B------:R-:W-:Y:S05]  /*0280*/  CALL.REL.NOINC `($__internal_298_$__cuda_sm20_div_u64) ;  /* 0x0000002000bc7944 */ /* 0x000fea0003c00000 */
        /* <DEDUP_REMOVED lines=11> */
.L_x_9518:
[----:B------:R-:W0:Y:S01]  /*0340*/  S2R R3, SR_TID.X ;  /* 0x0000000000037919 */ /* 0x000e220000002100 */
[----:B------:R-:W1:Y:S01]  /*0350*/  LDCU.64 UR12, c[0x0][0x3b8] ;  /* 0x00007700ff0c77ac */ /* 0x000e620008000a00 */
[----:B------:R-:W-:Y:S01]  /*0360*/  IMAD.MOV.U32 R7, RZ, RZ, RZ ;  /* 0x000000ffff077224 */ /* 0x000fe200078e00ff */
[----:B------:R-:W2:Y:S01]  /*0370*/  LDCU.128 UR8, c[0x0][0x380] ;  /* 0x00007000ff0877ac */ /* 0x000ea20008000c00 */
[----:B------:R-:W-:Y:S01]  /*0380*/  USHF.L.U32 UR20, UR23, 0x5, URZ ;  /* 0x0000000517147899 */ /* 0x000fe200080006ff */
[----:B------:R-:W3:Y:S01]  /*0390*/  LDCU.64 UR24, c[0x0][0x358] ;  /* 0x00006b00ff1877ac */ /* 0x000ee20008000a00 */
[----:B-1----:R-:W-:Y:S02]  /*03a0*/  UIMAD UR7, UR5, UR12, URZ ;  /* 0x0000000c050772a4 */ /* 0x002fe4000f8e02ff */
[----:B------:R-:W-:Y:S02]  /*03b0*/  UIMAD.WIDE.U32 UR14, UR4, UR12, URZ ;  /* 0x0000000c040e72a5 */ /* 0x000fe4000f8e00ff */
[----:B------:R-:W-:-:S02]  /*03c0*/  UIMAD UR22, UR4, UR13, UR7 ;  /* 0x0000000d041672a4 */ /* 0x000fc4000f8e0207 */
[----:B------:R-:W-:Y:S02]  /*03d0*/  USHF.L.U64.HI UR7, UR23, 0x5, UR6 ;  /* 0x0000000517077899 */ /* 0x000fe40008010206 */
[----:B------:R-:W-:Y:S02]  /*03e0*/  ULEA UR20, UP0, UR14, UR20, 0x6 ;  /* 0x000000140e147291 */ /* 0x000fe4000f8030ff */
[----:B------:R-:W-:Y:S02]  /*03f0*/  UIADD3 UR22, UPT, UPT, UR15, UR22, URZ ;  /* 0x000000160f167290 */ /* 0x000fe4000fffe0ff */
[----:B------:R-:W-:Y:S01]  /*0400*/  USHF.L.U32 UR19, UR20, 0x2, URZ ;  /* 0x0000000214137899 */ /* 0x000fe200080006ff */
[----:B0-----:R-:W-:Y:S01]  /*0410*/  SHF.R.U32.HI R10, RZ, 0x5, R3 ;  /* 0x00000005ff0a7819 */ /* 0x001fe20000011603 */
[----:B------:R-:W-:Y:S02]  /*0420*/  ULEA.HI.X UR7, UR14, UR7, UR22, 0x6, UP0 ;  /* 0x000000070e077291 */ /* 0x000fe400080f3416 */
[----:B--2---:R-:W-:-:S02]  /*0430*/  UIADD3 UR17, UP0, UPT, UR19, UR10, URZ ;  /* 0x0000000a13117290 */ /* 0x004fc4000ff1e0ff */
[----:B------:R-:W-:Y:S01]  /*0440*/  IMAD.SHL.U32 R10, R10, 0x4, RZ ;  /* 0x000000040a0a7824 */ /* 0x000fe200078e00ff */
[----:B------:R-:W-:-:S04]  /*0450*/  USHF.L.U64.HI UR20, UR20, 0x2, UR7 ;  /* 0x0000000214147899 */ /* 0x000fc80008010207 */
[C---:B------:R-:W-:Y:S01]  /*0460*/  IADD3 R2, PT, PT, -R10.reuse, R3, RZ ;  /* 0x000000030a027210 */ /* 0x040fe20007ffe1ff */
[----:B------:R-:W-:Y:S01]  /*0470*/  IMAD R3, R10, UR13, RZ ;  /* 0x0000000d0a037c24 */ /* 0x000fe2000f8e02ff */
[----:B------:R-:W-:Y:S02]  /*0480*/  UIADD3.X UR18, UPT, UPT, UR20, UR11, URZ, UP0, !UPT ;  /* 0x0000000b14127290 */ /* 0x000fe400087fe4ff */
[----:B------:R-:W-:Y:S01]  /*0490*/  LOP3.LUT R6, R2, 0x1f, RZ, 0xc0, !PT ;  /* 0x0000001f02067812 */ /* 0x000fe200078ec0ff */
[----:B------:R-:W0:Y:S04]  /*04a0*/  LDCU.64 UR10, c[0x0][0x3a0] ;  /* 0x00007400ff0a77ac */ /* 0x000e280008000a00 */
[----:B------:R-:W-:-:S05]  /*04b0*/  IMAD.WIDE.U32 R6, R10, UR12, R6 ;  /* 0x0000000c0a067c25 */ /* 0x000fca000f8e0006 */
[----:B------:R-:W-:-:S03]  /*04c0*/  IADD3 R7, PT, PT, R7, R3, RZ ;  /* 0x0000000307077210 */ /* 0x000fc60007ffe0ff */
[----:B------:R-:W-:-:S04]  /*04d0*/  IMAD.WIDE.U32 R4, R10, UR12, R6 ;  /* 0x0000000c0a047c25 */ /* 0x000fc8000f8e0006 */
[----:B------:R-:W-:Y:S01]  /*04e0*/  IMAD.IADD R17, R3, 0x1, R5 ;  /* 0x0000000103117824 */ /* 0x000fe200078e0205 */
[----:B------:R-:W-:-:S04]  /*04f0*/  SHF.L.U32 R16, R4, 0x2, RZ ;  /* 0x0000000204107819 */ /* 0x000fc800000006ff */
[----:B------:R-:W-:Y:S02]  /*0500*/  SHF.L.U64.HI R17, R4, 0x2, R17 ;  /* 0x0000000204117819 */ /* 0x000fe40000010211 */
[----:B------:R-:W-:-:S04]  /*0510*/  IADD3 R8, P0, PT, R16, UR17, RZ ;  /* 0x0000001110087c10 */ /* 0x000fc8000ff1e0ff */
[----:B------:R-:W-:-:S05]  /*0520*/  IADD3.X R9, PT, PT, R17, UR18, RZ, P0, !PT ;  /* 0x0000001211097c10 */ /* 0x000fca00087fe4ff */
[----:B---3--:R1:W2:Y:S01]  /*0530*/  LDG.E R15, desc[UR24][R8.64] ;  /* 0x00000018080f7981 */ /* 0x0082a2000c1e1900 */
[----:B0-----:R-:W-:Y:S01]  /*0540*/  ISETP.NE.U32.AND P0, PT, RZ, UR10, PT ;  /* 0x0000000aff007c0c */ /* 0x001fe2000bf05070 */
[----:B------:R-:W-:Y:S02]  /*0550*/  UIADD3 UR14, UP0, UPT, UR23, UR14, URZ ;  /* 0x0000000e170e7290 */ /* 0x000fe4000ff1e0ff */
[----:B------:R-:W-:Y:S01]  /*0560*/  USHF.L.U32 UR7, UR12, 0x2, URZ ;  /* 0x000000020c077899 */ /* 0x000fe200080006ff */
[----:B------:R-:W-:Y:S01]  /*0570*/  ISETP.NE.AND.EX P0, PT, RZ, UR11, PT, P0 ;  /* 0x0000000bff007c0c */ /* 0x000fe2000bf05300 */
[----:B------:R-:W-:Y:S02]  /*0580*/  ULEA UR21, UP1, UR14, UR8, 0x7 ;  /* 0x000000080e157291 */ /* 0x000fe4000f8238ff */
[----:B------:R-:W-:Y:S02]  /*0590*/  UIADD3.X UR22, UPT, UPT, UR6, UR22, URZ, UP0, !UPT ;  /* 0x0000001606167290 */ /* 0x000fe400087fe4ff */
[----:B------:R-:W-:Y:S01]  /*05a0*/  USHF.L.U64.HI UR15, UR12, 0x2, UR13 ;  /* 0x000000020c0f7899 */ /* 0x000fe2000801020d */
[----:B-1----:R-:W0:Y:S01]  /*05b0*/  LDC.64 R8, c[0x0][0x3b8] ;  /* 0x0000ee00ff087b82 */ /* 0x002e220000000a00 */
[----:B------:R-:W-:Y:S01]  /*05c0*/  ULEA.HI.X UR22, UR14, UR9, UR22, 0x7, UP1 ;  /* 0x000000090e167291 */ /* 0x000fe200088f3c16 */
[----:B------:R-:W-:Y:S01]  /*05d0*/  LEA R20, P1, R6, UR21, 0x2 ;  /* 0x0000001506147c11 */ /* 0x000fe2000f8210ff */
[----:B------:R-:W-:Y:S01]  /*05e0*/  UIADD3 UR27, UP0, UPT, UR7, UR17, URZ ;  /* 0x00000011071b7290 */ /* 0x000fe2000ff1e0ff */
[----:B------:R-:W-:Y:S01]  /*05f0*/  VIADD R0, R2, 0xffffffff ;  /* 0xffffffff02007836 */ /* 0x000fe20000000000 */
[----:B------:R-:W1:Y:S02]  /*0600*/  LDCU.128 UR8, c[0x0][0x390] ;  /* 0x00007200ff0877ac */ /* 0x000e640008000c00 */
[----:B------:R-:W-:Y:S01]  /*0610*/  LEA.HI.X R21, R6, UR22, R7, 0x2, P1 ;  /* 0x0000001606157c11 */ /* 0x000fe200088f1407 */
[----:B------:R-:W3:Y:S01]  /*0620*/  @P0 LDC.64 R4, c[0x0][0x3a0] ;  /* 0x0000e800ff040b82 */ /* 0x000ee20000000a00 */
[----:B------:R-:W-:Y:S01]  /*0630*/  UIADD3.X UR28, UPT, UPT, UR15, UR18, URZ, UP0, !UPT ;  /* 0x000000120f1c7290 */ /* 0x000fe200087fe4ff */
[----:B------:R-:W-:-:S02]  /*0640*/  IADD3 R6, P1, PT, R16, UR27, RZ ;  /* 0x0000001b10067c10 */ /* 0x000fc4000ff3e0ff */
[----:B------:R-:W4:Y:S03]  /*0650*/  LDG.E R18, desc[UR24][R20.64] ;  /* 0x0000001814127981 */ /* 0x000f26000c1e1900 */
[----:B------:R-:W-:-:S05]  /*0660*/  IADD3.X R7, PT, PT, R17, UR28, RZ, P1, !PT ;  /* 0x0000001c11077c10 */ /* 0x000fca0008ffe4ff */
[----:B------:R-:W5:Y:S04]  /*0670*/  LDG.E R19, desc[UR24][R6.64] ;  /* 0x0000001806137981 */ /* 0x000f68000c1e1900 */
[----:B---3--:R3:W4:Y:S01]  /*0680*/  @P0 LDG.E R14, desc[UR24][R4.64] ;  /* 0x00000018040e0981 */ /* 0x008722000c1e1900 */
[----:B0-----:R-:W-:Y:S01]  /*0690*/  IMAD.WIDE.U32 R10, R10, UR12, R8 ;  /* 0x0000000c0a0a7c25 */ /* 0x001fe2000f8e0008 */
[----:B------:R-:W-:-:S04]  /*06a0*/  LOP3.LUT R13, R0, 0x1f, RZ, 0xc0, !PT ;  /* 0x0000001f000d7812 */ /* 0x000fc800078ec0ff */
[----:B------:R-:W-:Y:S02]  /*06b0*/  IADD3 R11, PT, PT, R3, R11, RZ ;  /* 0x0000000b030b7210 */ /* 0x000fe40007ffe0ff */
[----:B------:R-:W-:-:S05]  /*06c0*/  IADD3 R13, P1, PT, R13, R10, RZ ;  /* 0x0000000a0d0d7210 */ /* 0x000fca0007f3e0ff */
[----:B------:R-:W-:Y:S01]  /*06d0*/  IMAD.X R8, RZ, RZ, R11, P1 ;  /* 0x000000ffff087224 */ /* 0x000fe200008e060b */
[----:B---3--:R-:W-:-:S04]  /*06e0*/  IADD3 R5, P1, PT, R13, R10, RZ ;  /* 0x0000000a0d057210 */ /* 0x008fc80007f3e0ff */
[----:B------:R-:W-:Y:S01]  /*06f0*/  IADD3.X R0, PT, PT, R8, R11, RZ, P1, !PT ;  /* 0x0000000b08007210 */ /* 0x000fe20000ffe4ff */
[----:B------:R-:W-:-:S03]  /*0700*/  IMAD.SHL.U32 R3, R5, 0x4, RZ ;  /* 0x0000000405037824 */ /* 0x000fc600078e00ff */
[----:B------:R-:W-:Y:S02]  /*0710*/  SHF.L.U64.HI R5, R5, 0x2, R0 ;  /* 0x0000000205057819 */ /* 0x000fe40000010200 */
[----:B------:R-:W-:-:S04]  /*0720*/  IADD3 R6, P1, PT, R3, UR17, RZ ;  /* 0x0000001103067c10 */ /* 0x000fc8000ff3e0ff */
[----:B------:R-:W-:-:S05]  /*0730*/  IADD3.X R7, PT, PT, R5, UR18, RZ, P1, !PT ;  /* 0x0000001205077c10 */ /* 0x000fca0008ffe4ff */
[----:B------:R0:W3:Y:S01]  /*0740*/  LDG.E R6, desc[UR24][R6.64] ;  /* 0x0000001806067981 */ /* 0x0000e2000c1e1900 */
[----:B------:R-:W-:Y:S01]  /*0750*/  HFMA2 R4, -RZ, RZ, 1.125, -9232 ;  /* 0x3c80f082ff047431 */ /* 0x000fe200000001ff */
[----:B------:R-:W-:Y:S01]  /*0760*/  UMOV UR26, 0x3f800000 ;  /* 0x3f800000001a7882 */ /* 0x000fe20000000000 */
[----:B-1----:R-:W-:-:S04]  /*0770*/  UIADD3 UR14, UP0, UPT, UR19, UR8, URZ ;  /* 0x00000008130e7290 */ /* 0x002fc8000ff1e0ff */
[----:B------:R-:W-:Y:S02]  /*0780*/  UIADD3.X UR9, UPT, UPT, UR20, UR9, URZ, UP0, !UPT ;  /* 0x0000000914097290 */ /* 0x000fe400087fe4ff */
[----:B------:R-:W-:-:S04]  /*0790*/  UIADD3 UR7, UP0, UPT, UR14, UR7, URZ ;  /* 0x000000070e077290 */ /* 0x000fc8000ff1e0ff */
[----:B------:R-:W-:Y:S01]  /*07a0*/  UIADD3.X UR8, UPT, UPT, UR9, UR15, URZ, UP0, !UPT ;  /* 0x0000000f09087290 */ /* 0x000fe200087fe4ff */
[C---:B--2---:R-:W-:Y:S01]  /*07b0*/  FMUL R0, R15.reuse, 0.044714998453855514526 ;  /* 0x3d3727130f007820 */ /* 0x044fe20000400000 */
[----:B------:R-:W-:-:S03]  /*07c0*/  FMUL R12, R15, 0.79788458347320556641 ;  /* 0x3f4c422a0f0c7820 */ /* 0x000fc60000400000 */
[C---:B------:R-:W-:Y:S01]  /*07d0*/  FFMA R9, R15.reuse, R0, 1 ;  /* 0x3f8000000f097423 */ /* 0x040fe20000000000 */
[----:B------:R-:W-:-:S03]  /*07e0*/  FMUL R0, R15, 0.035677410662174224854 ;  /* 0x3d12227a0f007820 */ /* 0x000fc60000400000 */
[----:B------:R-:W-:Y:S01]  /*07f0*/  FMUL R12, R12, R9 ;  /* 0x000000090c0c7220 */ /* 0x000fe20000400000 */
[----:B------:R-:W-:-:S03]  /*0800*/  FFMA R20, R15, R0, 0.79788458347320556641 ;  /* 0x3f4c422a0f147423 */ /* 0x000fc60000000000 */
[----:B------:R-:W-:Y:S01]  /*0810*/  FMUL R0, |R12|, 2.8853900432586669922 ;  /* 0x4038aa3b0c007820 */ /* 0x000fe20000400200 */
[----:B------:R-:W-:-:S04]  /*0820*/  FMUL R20, R15, R20 ;  /* 0x000000140f147220 */ /* 0x000fc80000400000 */
[----:B------:R-:W-:Y:S01]  /*0830*/  FMUL R25, |R20|, 2.8853900432586669922 ;  /* 0x4038aa3b14197820 */ /* 0x000fe20000400200 */
[----:B------:R-:W1:Y:S08]  /*0840*/  MUFU.EX2 R0, R0 ;  /* 0x0000000000007308 */ /* 0x000e700000000800 */
[----:B------:R-:W2:Y:S01]  /*0850*/  MUFU.EX2 R25, R25 ;  /* 0x0000001900197308 */ /* 0x000ea20000000800 */
[----:B------:R-:W-:Y:S01]  /*0860*/  FMUL R9, R12, R12 ;  /* 0x0000000c0c097220 */ /* 0x000fe20000400000 */
[----:B-1----:R-:W-:-:S06]  /*0870*/  FADD R22, R0, 1 ;  /* 0x3f80000000167421 */ /* 0x002fcc0000000000 */
[----:B------:R-:W1:Y:S01]  /*0880*/  MUFU.RCP R23, R22 ;  /* 0x0000001600177308 */ /* 0x000e620000001000 */
[----:B--2---:R-:W-:Y:S01]  /*0890*/  FADD R21, R25, 1 ;  /* 0x3f80000019157421 */ /* 0x004fe20000000000 */
[----:B------:R-:W-:-:S06]  /*08a0*/  FFMA R24, R9, R4, -0.052303962409496307373 ;  /* 0xbd563cae09187423 */ /* 0x000fcc0000000004 */
[----:B------:R-:W2:Y:S01]  /*08b0*/  MUFU.RCP R21, R21 ;  /* 0x0000001500157308 */ /* 0x000ea20000001000 */
[C---:B------:R-:W-:Y:S01]  /*08c0*/  FFMA R24, R9.reuse, R24, 0.1331529766321182251 ;  /* 0x3e08594109187423 */ /* 0x040fe20000000018 */
[----:B------:R-:W-:Y:S02]  /*08d0*/  IMAD.MOV.U32 R0, RZ, RZ, 0x3f800000 ;  /* 0x3f800000ff007424 */ /* 0x000fe400078e00ff */
[----:B0-----:R-:W-:Y:S01]  /*08e0*/  FMUL R7, R20, R20 ;  /* 0x0000001414077220 */ /* 0x001fe20000400000 */
[C---:B------:R-:W-:Y:S01]  /*08f0*/  FSETP.GE.AND P1, PT, |R12|.reuse, 0.60000002384185791016, PT ;  /* 0x3f19999a0c00780b */ /* 0x040fe20003f26200 */
[----:B------:R-:W-:Y:S01]  /*0900*/  FFMA R24, R9, R24, -0.33332768082618713379 ;  /* 0xbeaaa9ed09187423 */ /* 0x000fe20000000018 */
[----:B------:R-:W-:Y:S01]  /*0910*/  FSETP.GE.AND P3, PT, |R12|, 9.010913848876953125, PT ;  /* 0x41102cb40c00780b */ /* 0x000fe20003f66200 */
[----:B-1----:R-:W-:Y:S02]  /*0920*/  FFMA R22, R23, -2, R0 ;  /* 0xc000000017167823 */ /* 0x002fe40000000000 */
[----:B------:R-:W-:Y:S01]  /*0930*/  FFMA R23, R9, R24, RZ ;  /* 0x0000001809177223 */ /* 0x000fe200000000ff */
[----:B------:R-:W-:Y:S01]  /*0940*/  FFMA R24, R7, R4, -0.052303962409496307373 ;  /* 0xbd563cae07187423 */ /* 0x000fe20000000004 */
[----:B------:R-:W-:-:S02]  /*0950*/  FSETP.GE.AND P2, PT, |R20|, 9.010913848876953125, PT ;  /* 0x41102cb41400780b */ /* 0x000fc40003f46200 */
[----:B------:R-:W-:Y:S01]  /*0960*/  FSEL R9, R22, 1, !P3 ;  /* 0x3f80000016097808 */ /* 0x000fe20005800000 */
[----:B------:R-:W-:Y:S01]  /*0970*/  FFMA R24, R7, R24, 0.1331529766321182251 ;  /* 0x3e08594107187423 */ /* 0x000fe20000000018 */
[----:B------:R-:W-:Y:S01]  /*0980*/  FSETP.GE.AND P3, PT, |R20|, 0.60000002384185791016, PT ;  /* 0x3f19999a1400780b */ /* 0x000fe20003f66200 */
[----:B--2---:R-:W-:Y:S01]  /*0990*/  FFMA R21, R21, -2, R0 ;  /* 0xc000000015157823 */ /* 0x004fe20000000000 */
[--C-:B------:R-:W-:Y:S01]  /*09a0*/  LOP3.LUT R9, R9, 0x80000000, R12.reuse, 0xb8, !PT ;  /* 0x8000000009097812 */ /* 0x100fe200078eb80c */
[----:B------:R-:W-:Y:S01]  /*09b0*/  FFMA R26, R7, R24, -0.33332768082618713379 ;  /* 0xbeaaa9ed071a7423 */ /* 0x000fe20000000018 */
[----:B------:R-:W-:Y:S02]  /*09c0*/  @!P1 FFMA R9, R12, R23, R12 ;  /* 0x000000170c099223 */ /* 0x000fe4000000000c */
[----:B------:R-:W-:Y:S01]  /*09d0*/  FSEL R21, R21, 1, !P2 ;  /* 0x3f80000015157808 */ /* 0x000fe20005000000 */
[----:B------:R-:W-:-:S03]  /*09e0*/  FMUL R22, R15, 0.10703222453594207764 ;  /* 0x3ddb33b60f167820 */ /* 0x000fc60000400000 */
[--C-:B------:R-:W-:Y:S01]  /*09f0*/  LOP3.LUT R24, R21, 0x80000000, R20.reuse, 0xb8, !PT ;  /* 0x8000000015187812 */ /* 0x100fe200078eb814 */
[----:B------:R-:W-:Y:S01]  /*0a00*/  FFMA R21, R7, R26, RZ ;  /* 0x0000001a07157223 */ /* 0x000fe200000000ff */
[----:B------:R-:W-:Y:S01]  /*0a10*/  FFMA R26, R15, R22, 0.79788458347320556641 ;  /* 0x3f4c422a0f1a7423 */ /* 0x000fe20000000016 */
[----:B------:R-:W-:Y:S01]  /*0a20*/  FFMA R7, -R9, R9, 1 ;  /* 0x3f80000009077423 */ /* 0x000fe20000000109 */
[----:B------:R-:W-:Y:S01]  /*0a30*/  LEA R12, P1, R13, UR21, 0x2 ;  /* 0x000000150d0c7c11 */ /* 0x000fe2000f8210ff */
[----:B------:R-:W-:Y:S01]  /*0a40*/  @!P3 FFMA R24, R20, R21, R20 ;  /* 0x000000151418b223 */ /* 0x000fe20000000014 */
[----:B------:R-:W-:Y:S01]  /*0a50*/  FMUL R20, R15, 0.5 ;  /* 0x3f0000000f147820 */ /* 0x000fe20000400000 */
[----:B------:R-:W-:Y:S01]  /*0a60*/  FMUL R21, R7, R26 ;  /* 0x0000001a07157220 */ /* 0x000fe20000400000 */
[----:B------:R-:W-:Y:S01]  /*0a70*/  VIADD R25, R2, 0x1e ;  /* 0x0000001e02197836 */ /* 0x000fe20000000000 */
[----:B------:R-:W-:Y:S02]  /*0a80*/  IADD3 R22, P2, PT, R3, UR27, RZ ;  /* 0x0000001b03167c10 */ /* 0x000fe4000ff5e0ff */
[----:B------:R-:W-:Y:S01]  /*0a90*/  LEA.HI.X R13, R13, UR22, R8, 0x2, P1 ;  /* 0x000000160d0d7c11 */ /* 0x000fe200088f1408 */
[----:B------:R-:W-:Y:S01]  /*0aa0*/  FMUL R20, R20, R21 ;  /* 0x0000001514147220 */ /* 0x000fe20000400000 */
[----:B------:R-:W-:Y:S01]  /*0ab0*/  MOV R7, 0x3f000000 ;  /* 0x3f00000000077802 */ /* 0x000fe20000000f00 */
[----:B------:R-:W-:Y:S01]  /*0ac0*/  FADD R21, R9, 1 ;  /* 0x3f80000009157421 */ /* 0x000fe20000000000 */
[----:B------:R-:W-:Y:S01]  /*0ad0*/  IADD3 R9, P1, PT, R10, UR12, RZ ;  /* 0x0000000c0a097c10 */ /* 0x000fe2000ff3e0ff */
[----:B------:R0:W2:Y:S01]  /*0ae0*/  LDG.E R8, desc[UR24][R12.64] ;  /* 0x000000180c087981 */ /* 0x0000a2000c1e1900 */
[----:B------:R-:W-:-:S02]  /*0af0*/  IADD3.X R23, PT, PT, R5, UR28, RZ, P2, !PT ;  /* 0x0000001c05177c10 */ /* 0x000fc400097fe4ff */
[----:B------:R-:W-:Y:S01]  /*0b00*/  LOP3.LUT R10, R25, 0x1f, RZ, 0xc0, !PT ;  /* 0x0000001f190a7812 */ /* 0x000fe200078ec0ff */
[----:B------:R-:W-:Y:S01]  /*0b10*/  FFMA R24, R24, R7, 0.5 ;  /* 0x3f00000018187423 */ /* 0x000fe20000000007 */
[----:B------:R-:W-:Y:S01]  /*0b20*/  IADD3.X R11, PT, PT, R11, UR13, RZ, P1, !PT ;  /* 0x0000000d0b0b7c10 */ /* 0x000fe20008ffe4ff */
[----:B------:R1:W2:Y:S01]  /*0b30*/  LDG.E R22, desc[UR24][R22.64] ;  /* 0x0000001816167981 */ /* 0x0002a2000c1e1900 */
[----:B------:R-:W-:Y:S01]  /*0b40*/  IADD3 R27, P1, PT, R10, R9, RZ ;  /* 0x000000090a1b7210 */ /* 0x000fe20007f3e0ff */
[----:B------:R-:W-:Y:S01]  /*0b50*/  FFMA R21, R21, 0.5, R20 ;  /* 0x3f00000015157823 */ /* 0x000fe20000000014 */
[----:B------:R-:W-:Y:S01]  /*0b60*/  FMUL R15, R15, R24 ;  /* 0x000000180f0f7220 */ /* 0x000fe20000400000 */
[----:B----4-:R-:W-:Y:S02]  /*0b70*/  @P0 R2UR UR26, R14 ;  /* 0x000000000e1a02ca */ /* 0x010fe400000e0000 */
[----:B------:R-:W-:Y:S02]  /*0b80*/  IADD3.X R24, PT, PT, RZ, R11, RZ, P1, !PT ;  /* 0x0000000bff187210 */ /* 0x000fe40000ffe4ff */
[----:B0-----:R-:W-:Y:S01]  /*0b90*/  IADD3 R13, P0, PT, R27, R9, RZ ;  /* 0x000000091b0d7210 */ /* 0x001fe20007f1e0ff */
[----:B------:R-:W-:-:S04]  /*0ba0*/  FMUL R12, R18, R21 ;  /* 0x00000015120c7220 */ /* 0x000fc80000400000 */
[----:B------:R-:W-:Y:S02]  /*0bb0*/  IMAD.X R20, R24, 0x1, R11, P0 ;  /* 0x0000000118147824 */ /* 0x000fe400000e060b */
[----:B-----5:R-:W-:Y:S01]  /*0bc0*/  FMUL R19, R19, R12 ;  /* 0x0000000c13137220 */ /* 0x020fe20000400000 */
[----:B------:R-:W-:Y:S02]  /*0bd0*/  IADD3 R12, P0, PT, R16, UR14, RZ ;  /* 0x0000000e100c7c10 */ /* 0x000fe4000ff1e0ff */
[C---:B------:R-:W-:Y:S02]  /*0be0*/  SHF.L.U32 R21, R13.reuse, 0x2, RZ ;  /* 0x000000020d157819 */ /* 0x040fe400000006ff */
[----:B------:R-:W-:Y:S01]  /*0bf0*/  SHF.L.U64.HI R20, R13, 0x2, R20 ;  /* 0x000000020d147819 */ /* 0x000fe20000010214 */
[----:B------:R-:W-:Y:S01]  /*0c00*/  FMUL R18, R18, R15 ;  /* 0x0000000f12127220 */ /* 0x000fe20000400000 */
[----:B------:R-:W-:Y:S02]  /*0c10*/  IADD3.X R13, PT, PT, R17, UR9, RZ, P0, !PT ;  /* 0x00000009110d7c10 */ /* 0x000fe400087fe4ff */
[----:B------:R-:W-:-:S02]  /*0c20*/  IADD3 R16, P0, PT, R16, UR7, RZ ;  /* 0x0000000710107c10 */ /* 0x000fc4000ff1e0ff */
[----:B------:R-:W-:Y:S01]  /*0c30*/  IADD3 R14, P1, PT, R21, UR17, RZ ;  /* 0x00000011150e7c10 */ /* 0x000fe2000ff3e0ff */
[----:B-1----:R-:W-:Y:S01]  /*0c40*/  FMUL R23, R19, UR26 ;  /* 0x0000001a13177c20 */ /* 0x002fe20008400000 */
[----:B------:R-:W-:Y:S01]  /*0c50*/  IADD3.X R17, PT, PT, R17, UR8, RZ, P0, !PT ;  /* 0x0000000811117c10 */ /* 0x000fe200087fe4ff */
[----:B------:R-:W-:Y:S01]  /*0c60*/  FMUL R25, R18, UR26 ;  /* 0x0000001a12197c20 */ /* 0x000fe20008400000 */
[----:B------:R-:W-:Y:S02]  /*0c70*/  IADD3.X R15, PT, PT, R20, UR18, RZ, P1, !PT ;  /* 0x00000012140f7c10 */ /* 0x000fe40008ffe4ff */
[----:B------:R0:W-:Y:S04]  /*0c80*/  STG.E desc[UR24][R12.64], R23 ;  /* 0x000000170c007986 */ /* 0x0001e8000c101918 */
[----:B------:R1:W-:Y:S04]  /*0c90*/  STG.E desc[UR24][R16.64], R25 ;  /* 0x0000001910007986 */ /* 0x0003e8000c101918 */
[----:B------:R4:W5:Y:S01]  /*0ca0*/  LDG.E R26, desc[UR24][R14.64] ;  /* 0x000000180e1a7981 */ /* 0x000962000c1e1900 */
[C---:B---3--:R-:W-:Y:S01]  /*0cb0*/  FMUL R29, R6.reuse, 0.044714998453855514526 ;  /* 0x3d372713061d7820 */ /* 0x048fe20000400000 */
[----:B------:R-:W-:-:S03]  /*0cc0*/  FMUL R28, R6, 0.79788458347320556641 ;  /* 0x3f4c422a061c7820 */ /* 0x000fc60000400000 */
[----:B------:R-:W-:-:S04]  /*0cd0*/  FFMA R29, R6, R29, 1 ;  /* 0x3f800000061d7423 */ /* 0x000fc8000000001d */
[----:B------:R-:W-:-:S04]  /*0ce0*/  FMUL R28, R28, R29 ;  /* 0x0000001d1c1c7220 */ /* 0x000fc80000400000 */
[----:B------:R-:W-:-:S06]  /*0cf0*/  FMUL R29, |R28|, 2.8853900432586669922 ;  /* 0x4038aa3b1c1d7820 */ /* 0x000fcc0000400200 */
[----:B------:R-:W3:Y:S01]  /*0d00*/  MUFU.EX2 R29, R29 ;  /* 0x0000001d001d7308 */ /* 0x000ee20000000800 */
[----:B----4-:R-:W-:-:S04]  /*0d10*/  FMUL R15, R28, R28 ;  /* 0x0000001c1c0f7220 */ /* 0x010fc80000400000 */
[----:B0-----:R-:W-:Y:S01]  /*0d20*/  FFMA R12, R15, R4, -0.052303962409496307373 ;  /* 0xbd563cae0f0c7423 */ /* 0x001fe20000000004 */
[----:B---3--:R-:W-:-:S06]  /*0d30*/  FADD R13, R29, 1 ;  /* 0x3f8000001d0d7421 */ /* 0x008fcc0000000000 */
[----:B------:R-:W0:Y:S01]  /*0d40*/  MUFU.RCP R13, R13 ;  /* 0x0000000d000d7308 */ /* 0x000e220000001000 */
[----:B------:R-:W-:Y:S01]  /*0d50*/  FFMA R12, R15, R12, 0.1331529766321182251 ;  /* 0x3e0859410f0c7423 */ /* 0x000fe2000000000c */
[----:B------:R-:W-:-:S03]  /*0d60*/  FSETP.GE.AND P1, PT, |R28|, 0.60000002384185791016, PT ;  /* 0x3f19999a1c00780b */ /* 0x000fc60003f26200 */
[C---:B------:R-:W-:Y:S01]  /*0d70*/  FFMA R12, R15.reuse, R12, -0.33332768082618713379 ;  /* 0xbeaaa9ed0f0c7423 */ /* 0x040fe2000000000c */
[----:B------:R-:W-:Y:S01]  /*0d80*/  FMUL R29, R6, 0.035677410662174224854 ;  /* 0x3d12227a061d7820 */ /* 0x000fe20000400000 */
[----:B------:R-:W-:Y:S02]  /*0d90*/  FSETP.GE.AND P0, PT, |R28|, 9.010913848876953125, PT ;  /* 0x41102cb41c00780b */ /* 0x000fe40003f06200 */
[----:B------:R-:W-:Y:S01]  /*0da0*/  FFMA R15, R15, R12, RZ ;  /* 0x0000000c0f0f7223 */ /* 0x000fe200000000ff */
[----:B------:R-:W-:Y:S01]  /*0db0*/  FFMA R29, R6, R29, 0.79788458347320556641 ;  /* 0x3f4c422a061d7423 */ /* 0x000fe2000000001d */
[----:B0-----:R-:W-:-:S03]  /*0dc0*/  FFMA R12, R13, -2, R0 ;  /* 0xc00000000d0c7823 */ /* 0x001fc60000000000 */
[----:B------:R-:W-:Y:S02]  /*0dd0*/  FMUL R14, R6, R29 ;  /* 0x0000001d060e7220 */ /* 0x000fe40000400000 */
[----:B-1----:R-:W-:-:S04]  /*0de0*/  FSEL R17, R12, 1, !P0 ;  /* 0x3f8000000c117808 */ /* 0x002fc80004000000 */
[--C-:B------:R-:W-:Y:S01]  /*0df0*/  LOP3.LUT R13, R17, 0x80000000, R28.reuse, 0xb8, !PT ;  /* 0x80000000110d7812 */ /* 0x100fe200078eb81c */
[----:B------:R-:W-:Y:S01]  /*0e00*/  @!P1 FFMA R13, R28, R15, R28 ;  /* 0x0000000f1c0d9223 */ /* 0x000fe2000000001c */
[----:B------:R-:W-:-:S04]  /*0e10*/  FMUL R15, R14, R14 ;  /* 0x0000000e0e0f7220 */ /* 0x000fc80000400000 */
[----:B------:R-:W-:-:S04]  /*0e20*/  FFMA R12, R15, R4, -0.052303962409496307373 ;  /* 0xbd563cae0f0c7423 */ /* 0x000fc80000000004 */
[----:B------:R-:W-:-:S04]  /*0e30*/  FFMA R12, R15, R12, 0.1331529766321182251 ;  /* 0x3e0859410f0c7423 */ /* 0x000fc8000000000c */
[----:B------:R-:W-:-:S04]  /*0e40*/  FFMA R12, R15, R12, -0.33332768082618713379 ;  /* 0xbeaaa9ed0f0c7423 */ /* 0x000fc8000000000c */
[----:B------:R-:W-:Y:S01]  /*0e50*/  FFMA R15, R15, R12, RZ ;  /* 0x0000000c0f0f7223 */ /* 0x000fe200000000ff */
[----:B------:R-:W-:-:S06]  /*0e60*/  FMUL R12, |R14|, 2.8853900432586669922 ;  /* 0x4038aa3b0e0c7820 */ /* 0x000fcc0000400200 */
[----:B------:R-:W0:Y:S02]  /*0e70*/  MUFU.EX2 R12, R12 ;  /* 0x0000000c000c7308 */ /* 0x000e240000000800 */
[----:B0-----:R-:W-:-:S06]  /*0e80*/  FADD R16, R12, 1 ;  /* 0x3f8000000c107421 */ /* 0x001fcc0000000000 */
[----:B------:R-:W0:Y:S01]  /*0e90*/  MUFU.RCP R17, R16 ;  /* 0x0000001000117308 */ /* 0x000e220000001000 */
[C---:B------:R-:W-:Y:S02]  /*0ea0*/  FSETP.GE.AND P1, PT, |R14|.reuse, 0.60000002384185791016, PT ;  /* 0x3f19999a0e00780b */ /* 0x040fe40003f26200 */
[----:B------:R-:W-:Y:S01]  /*0eb0*/  FSETP.GE.AND P0, PT, |R14|, 9.010913848876953125, PT ;  /* 0x41102cb40e00780b */ /* 0x000fe20003f06200 */
[----:B0-----:R-:W-:-:S05]  /*0ec0*/  FFMA R17, R17, -2, R0 ;  /* 0xc000000011117823 */ /* 0x001fca0000000000 */
[----:B------:R-:W-:-:S04]  /*0ed0*/  FSEL R17, R17, 1, !P0 ;  /* 0x3f80000011117808 */ /* 0x000fc80004000000 */
[--C-:B------:R-:W-:Y:S01]  /*0ee0*/  LOP3.LUT R28, R17, 0x80000000, R14.reuse, 0xb8, !PT ;  /* 0x80000000111c7812 */ /* 0x100fe200078eb80e */
[----:B------:R-:W-:Y:S01]  /*0ef0*/  @!P1 FFMA R28, R14, R15, R14 ;  /* 0x0000000f0e1c9223 */ /* 0x000fe2000000000e */
[----:B------:R-:W-:Y:S01]  /*0f00*/  FMUL R15, R6, 0.10703222453594207764 ;  /* 0x3ddb33b6060f7820 */ /* 0x000fe20000400000 */
[----:B------:R-:W-:-:S03]  /*0f10*/  FFMA R12, -R13, R13, 1 ;  /* 0x3f8000000d0c7423 */ /* 0x000fc6000000010d */
[----:B------:R-:W-:-:S04]  /*0f20*/  FFMA R15, R6, R15, 0.79788458347320556641 ;  /* 0x3f4c422a060f7423 */ /* 0x000fc8000000000f */
[----:B------:R-:W-:Y:S01]  /*0f30*/  FMUL R15, R12, R15 ;  /* 0x0000000f0c0f7220 */ /* 0x000fe20000400000 */
[----:B------:R-:W-:Y:S01]  /*0f40*/  FMUL R12, R6, 0.5 ;  /* 0x3f000000060c7820 */ /* 0x000fe20000400000 */
[----:B------:R-:W-:-:S03]  /*0f50*/  FADD R13, R13, 1 ;  /* 0x3f8000000d0d7421 */ /* 0x000fc60000000000 */
[----:B------:R-:W-:Y:S01]  /*0f60*/  FMUL R12, R12, R15 ;  /* 0x0000000f0c0c7220 */ /* 0x000fe20000400000 */
[----:B------:R-:W-:-:S03]  /*0f70*/  LEA R14, P0, R27, UR21, 0x2 ;  /* 0x000000151b0e7c11 */ /* 0x000fc6000f8010ff */
[----:B------:R-:W-:Y:S01]  /*0f80*/  FFMA R13, R13, 0.5, R12 ;  /* 0x3f0000000d0d7823 */ /* 0x000fe2000000000c */
[----:B------:R-:W-:Y:S02]  /*0f90*/  LEA.HI.X R15, R27, UR22, R24, 0x2, P0 ;  /* 0x000000161b0f7c11 */ /* 0x000fe400080f1418 */
[----:B------:R-:W-:Y:S01]  /*0fa0*/  IADD3 R12, P0, PT, R21, UR27, RZ ;  /* 0x0000001b150c7c10 */ /* 0x000fe2000ff1e0ff */
[----:B------:R-:W-:Y:S02]  /*0fb0*/  VIADD R29, R2, 0x1d ;  /* 0x0000001d021d7836 */ /* 0x000fe40000000000 */
[----:B------:R-:W-:Y:S01]  /*0fc0*/  FFMA R28, R28, R7, 0.5 ;  /* 0x3f0000001c1c7423 */ /* 0x000fe20000000007 */
[----:B------:R-:W3:Y:S02]  /*0fd0*/  LDG.E R14, desc[UR24][R14.64] ;  /* 0x000000180e0e7981 */ /* 0x000ee4000c1e1900 */
[----:B------:R-:W-:Y:S01]  /*0fe0*/  LOP3.LUT R29, R29, 0x1f, RZ, 0xc0, !PT ;  /* 0x0000001f1d1d7812 */ /* 0x000fe200078ec0ff */
[----:B------:R-:W-:Y:S01]  /*0ff0*/  FMUL R28, R6, R28 ;  /* 0x0000001c061c7220 */ /* 0x000fe20000400000 */
[----:B--2---:R-:W-:-:S04]  /*1000*/  FMUL R13, R8, R13 ;  /* 0x0000000d080d7220 */ /* 0x004fc80000400000 */
[----:B------:R-:W-:Y:S01]  /*1010*/  FMUL R22, R22, R13 ;  /* 0x0000000d16167220 */ /* 0x000fe20000400000 */
[----:B------:R-:W-:Y:S02]  /*1020*/  IADD3.X R13, PT, PT, R20, UR28, RZ, P0, !PT ;  /* 0x0000001c140d7c10 */ /* 0x000fe400087fe4ff */
[----:B------:R-:W-:Y:S01]  /*1030*/  IADD3 R16, P0, PT, R3, UR14, RZ ;  /* 0x0000000e03107c10 */ /* 0x000fe2000ff1e0ff */
[----:B------:R-:W-:Y:S02]  /*1040*/  FMUL R28, R8, R28 ;  /* 0x0000001c081c7220 */ /* 0x000fe40000400000 */
[----:B------:R0:W2:Y:S01]  /*1050*/  LDG.E R24, desc[UR24][R12.64] ;  /* 0x000000180c187981 */ /* 0x0000a2000c1e1900 */
[----:B------:R-:W-:Y:S02]  /*1060*/  IADD3.X R17, PT, PT, R5, UR9, RZ, P0, !PT ;  /* 0x0000000905117c10 */ /* 0x000fe400087fe4ff */
[----:B------:R-:W-:-:S04]  /*1070*/  IADD3 R9, P0, PT, R9, UR12, RZ ;  /* 0x0000000c09097c10 */ /* 0x000fc8000ff1e0ff */
[-C--:B------:R-:W-:Y:S02]  /*1080*/  IADD3 R6, P1, PT, R29, R9.reuse, RZ ;  /* 0x000000091d067210 */ /* 0x080fe40007f3e0ff */
[----:B------:R-:W-:Y:S02]  /*1090*/  IADD3.X R11, PT, PT, R11, UR13, RZ, P0, !PT ;  /* 0x0000000d0b0b7c10 */ /* 0x000fe400087fe4ff */
[----:B0-----:R-:W-:Y:S02]  /*10a0*/  IADD3 R12, P0, PT, R3, UR7, RZ ;  /* 0x00000007030c7c10 */ /* 0x001fe4000ff1e0ff */
[----:B------:R-:W-:Y:S02]  /*10b0*/  IADD3 R8, P2, PT, R6, R9, RZ ;  /* 0x0000000906087210 */ /* 0x000fe40007f5e0ff */
[----:B------:R-:W-:Y:S02]  /*10c0*/  IADD3.X R15, PT, PT, RZ, R11, RZ, P1, !PT ;  /* 0x0000000bff0f7210 */ /* 0x000fe40000ffe4ff */
[----:B------:R-:W-:-:S03]  /*10d0*/  IADD3.X R13, PT, PT, R5, UR8, RZ, P0, !PT ;  /* 0x00000008050d7c10 */ /* 0x000fc600087fe4ff */
[----:B------:R-:W-:Y:S01]  /*10e0*/  IMAD.X R5, R15, 0x1, R11, P2 ;  /* 0x000000010f057824 */ /* 0x000fe200010e060b */
[----:B------:R-:W-:Y:S01]  /*10f0*/  SHF.L.U32 R11, R8, 0x2, RZ ;  /* 0x00000002080b7819 */ /* 0x000fe200000006ff */
[----:B------:R-:W-:-:S03]  /*1100*/  FMUL R27, R22, UR26 ;  /* 0x0000001a161b7c20 */ /* 0x000fc60008400000 */
[----:B------:R-:W-:Y:S02]  /*1110*/  SHF.L.U64.HI R5, R8, 0x2, R5 ;  /* 0x0000000208057819 */ /* 0x000fe40000010205 */
[----:B------:R-:W-:Y:S01]  /*1120*/  IADD3 R8, P0, PT, R11, UR17, RZ ;  /* 0x000000110b087c10 */ /* 0x000fe2000ff1e0ff */
[----:B------:R0:W-:Y:S01]  /*1130*/  STG.E desc[UR24][R16.64], R27 ;  /* 0x0000001b10007986 */ /* 0x0001e2000c101918 */
[----:B------:R-:W-:Y:S01]  /*1140*/  FMUL R3, R28, UR26 ;  /* 0x0000001a1c037c20 */ /* 0x000fe20008400000 */
[----:B-----5:R-:W-:-:S04]  /*1150*/  FMUL R9, R26, 0.044714998453855514526 ;  /* 0x3d3727131a097820 */ /* 0x020fc80000400000 */
[----:B------:R1:W-:Y:S01]  /*1160*/  STG.E desc[UR24][R12.64], R3 ;  /* 0x000000030c007986 */ /* 0x0003e2000c101918 */
[C---:B0-----:R-:W-:Y:S01]  /*1170*/  FFMA R16, R26.reuse, R9, 1 ;  /* 0x3f8000001a107423 */ /* 0x041fe20000000009 */
[----:B------:R-:W-:Y:S01]  /*1180*/  FMUL R17, R26, 0.79788458347320556641 ;  /* 0x3f4c422a1a117820 */ /* 0x000fe20000400000 */
[----:B------:R-:W-:-:S03]  /*1190*/  IADD3.X R9, PT, PT, R5, UR18, RZ, P0, !PT ;  /* 0x0000001205097c10 */ /* 0x000fc600087fe4ff */
[----:B------:R-:W-:Y:S02]  /*11a0*/  FMUL R17, R17, R16 ;  /* 0x0000001011117220 */ /* 0x000fe40000400000 */
[----:B------:R0:W4:Y:S02]  /*11b0*/  LDG.E R16, desc[UR24][R8.64] ;  /* 0x0000001808107981 */ /* 0x000124000c1e1900 */
[----:B-1----:R-:W-:-:S06]  /*11c0*/  FMUL R13, |R17|, 2.8853900432586669922 ;  /* 0x4038aa3b110d7820 */ /* 0x002fcc0000400200 */
[----:B------:R-:W1:Y:S01]  /*11d0*/  MUFU.EX2 R13, R13 ;  /* 0x0000000d000d7308 */ /* 0x000e620000000800 */
[----:B0-----:R-:W-:Y:S01]  /*11e0*/  FMUL R9, R26, 0.035677410662174224854 ;  /* 0x3d12227a1a097820 */ /* 0x001fe20000400000 */
[----:B------:R-:W-:-:S03]  /*11f0*/  FMNMX3 R19, |R19|, RZ, |R18|, !PT ;  /* 0x000000ff13137276 */ /* 0x000fc60007800612 */
[----:B------:R-:W-:Y:S01]  /*1200*/  FFMA R9, R26, R9, 0.79788458347320556641 ;  /* 0x3f4c422a1a097423 */ /* 0x000fe20000000009 */
[----:B------:R-:W-:-:S03]  /*1210*/  FMNMX3 R22, |R22|, R19, |R28|, !PT ;  /* 0x0000001316167276 */ /* 0x000fc6000780061c */
[----:B------:R-:W-:Y:S01]  /*1220*/  FMUL R9, R26, R9 ;  /* 0x000000091a097220 */ /* 0x000fe20000400000 */
[----:B-1----:R-:W-:-:S04]  /*1230*/  FADD R18, R13, 1 ;  /* 0x3f8000000d127421 */ /* 0x002fc80000000000 */
[----:B------:R0:W1:Y:S02]  /*1240*/  MUFU.RCP R19, R18 ;  /* 0x0000001200137308 */ /* 0x0000640000001000 */
[----:B0-----:R-:W-:-:S06]  /*1250*/  FMUL R18, |R9|, 2.8853900432586669922 ;  /* 0x4038aa3b09127820 */ /* 0x001fcc0000400200 */
[----:B------:R-:W0:Y:S01]  /*1260*/  MUFU.EX2 R18, R18 ;  /* 0x0000001200127308 */ /* 0x000e220000000800 */
[----:B------:R-:W-:Y:S01]  /*1270*/  FMUL R28, R17, R17 ;  /* 0x00000011111c7220 */ /* 0x000fe20000400000 */
[----:B-1----:R-:W-:Y:S01]  /*1280*/  FFMA R19, R19, -2, R0 ;  /* 0xc000000013137823 */ /* 0x002fe20000000000 */
[C---:B------:R-:W-:Y:S02]  /*1290*/  FSETP.GE.AND P0, PT, |R17|.reuse, 9.010913848876953125, PT ;  /* 0x41102cb41100780b */ /* 0x040fe40003f06200 */
[C---:B------:R-:W-:Y:S01]  /*12a0*/  FFMA R12, R28.reuse, R4, -0.052303962409496307373 ;  /* 0xbd563cae1c0c7423 */ /* 0x040fe20000000004 */
[----:B------:R-:W-:Y:S02]  /*12b0*/  FSETP.GE.AND P1, PT, |R17|, 0.60000002384185791016, PT ;  /* 0x3f19999a1100780b */ /* 0x000fe40003f26200 */
[----:B------:R-:W-:Y:S01]  /*12c0*/  FSEL R8, R19, 1, !P0 ;  /* 0x3f80000013087808 */ /* 0x000fe20004000000 */
[----:B------:R-:W-:-:S04]  /*12d0*/  FFMA R12, R28, R12, 0.1331529766321182251 ;  /* 0x3e0859411c0c7423 */ /* 0x000fc8000000000c */
[----:B------:R-:W-:Y:S01]  /*12e0*/  FFMA R12, R28, R12, -0.33332768082618713379 ;  /* 0xbeaaa9ed1c0c7423 */ /* 0x000fe2000000000c */
[----:B0-----:R-:W-:-:S03]  /*12f0*/  FADD R19, R18, 1 ;  /* 0x3f80000012137421 */ /* 0x001fc60000000000 */
[----:B------:R-:W-:-:S03]  /*1300*/  FFMA R12, R28, R12, RZ ;  /* 0x0000000c1c0c7223 */ /* 0x000fc600000000ff */
[----:B------:R-:W0:Y:S01]  /*1310*/  MUFU.RCP R19, R19 ;  /* 0x0000001300137308 */ /* 0x000e220000001000 */
        /* <DEDUP_REMOVED lines=14> */
[----:B------:R-:W-:Y:S01]  /*1400*/  LEA R8, P0, R6, UR21, 0x2 ;  /* 0x0000001506087c11 */ /* 0x000fe2000f8010ff */
[----:B------:R-:W-:-:S03]  /*1410*/  FFMA R17, R26, R17, 0.79788458347320556641 ;  /* 0x3f4c422a1a117423 */ /* 0x000fc60000000011 */
[----:B------:R-:W-:Y:S01]  /*1420*/  LEA.HI.X R9, R6, UR22, R15, 0x2, P0 ;  /* 0x0000001606097c11 */ /* 0x000fe200080f140f */
[----:B------:R-:W-:-:S04]  /*1430*/  FFMA R6, -R13, R13, 1 ;  /* 0x3f8000000d067423 */ /* 0x000fc8000000010d */
[----:B------:R-:W-:Y:S01]  /*1440*/  FMUL R17, R6, R17 ;  /* 0x0000001106117220 */ /* 0x000fe20000400000 */
[----:B------:R-:W-:-:S04]  /*1450*/  FMUL R6, R26, 0.5 ;  /* 0x3f0000001a067820 */ /* 0x000fc80000400000 */
[----:B------:R-:W-:Y:S01]  /*1460*/  FMUL R6, R6, R17 ;  /* 0x0000001106067220 */ /* 0x000fe20000400000 */
[C---:B----4-:R-:W-:Y:S01]  /*1470*/  FMUL R19, R16.reuse, 0.035677410662174224854 ;  /* 0x3d12227a10137820 */ /* 0x050fe20000400000 */
[----:B------:R-:W-:-:S03]  /*1480*/  FMUL R15, R16, 0.044714998453855514526 ;  /* 0x3d372713100f7820 */ /* 0x000fc60000400000 */
[C---:B------:R-:W-:Y:S01]  /*1490*/  FFMA R19, R16.reuse, R19, 0.79788458347320556641 ;  /* 0x3f4c422a10137423 */ /* 0x040fe20000000013 */
[C---:B------:R-:W-:Y:S01]  /*14a0*/  FFMA R18, R16.reuse, R15, 1 ;  /* 0x3f80000010127423 */ /* 0x040fe2000000000f */
[----:B------:R-:W-:Y:S02]  /*14b0*/  FADD R15, R13, 1 ;  /* 0x3f8000000d0f7421 */ /* 0x000fe40000000000 */
[C---:B------:R-:W-:Y:S01]  /*14c0*/  FMUL R19, R16.reuse, R19 ;  /* 0x0000001310137220 */ /* 0x040fe20000400000 */
[----:B------:R-:W-:Y:S01]  /*14d0*/  FMUL R13, R16, 0.79788458347320556641 ;  /* 0x3f4c422a100d7820 */ /* 0x000fe20000400000 */
[----:B------:R-:W-:Y:S02]  /*14e0*/  FFMA R15, R15, 0.5, R6 ;  /* 0x3f0000000f0f7823 */ /* 0x000fe40000000006 */
[----:B------:R-:W-:Y:S01]  /*14f0*/  FMUL R28, |R19|, 2.8853900432586669922 ;  /* 0x4038aa3b131c7820 */ /* 0x000fe20000400200 */
[----:B------:R-:W-:Y:S01]  /*1500*/  FMUL R13, R13, R18 ;  /* 0x000000120d0d7220 */ /* 0x000fe20000400000 */
[----:B---3--:R-:W-:Y:S01]  /*1510*/  FMUL R15, R14, R15 ;  /* 0x0000000f0e0f7220 */ /* 0x008fe20000400000 */
[----:B------:R0:W3:Y:S03]  /*1520*/  LDG.E R6, desc[UR24][R8.64] ;  /* 0x0000001808067981 */ /* 0x0000e6000c1e1900 */
[----:B------:R-:W1:Y:S01]  /*1530*/  MUFU.EX2 R28, R28 ;  /* 0x0000001c001c7308 */ /* 0x000e620000000800 */
[----:B--2---:R-:W-:Y:S01]  /*1540*/  FMUL R15, R24, R15 ;  /* 0x0000000f180f7220 */ /* 0x004fe20000400000 */
[C---:B------:R-:W-:Y:S01]  /*1550*/  FMUL R24, |R13|.reuse, 2.8853900432586669922 ;  /* 0x4038aa3b0d187820 */ /* 0x040fe20000400200 */
[----:B------:R-:W-:-:S05]  /*1560*/  FMUL R17, R13, R13 ;  /* 0x0000000d0d117220 */ /* 0x000fca0000400000 */
[----:B------:R-:W2:Y:S01]  /*1570*/  MUFU.EX2 R24, R24 ;  /* 0x0000001800187308 */ /* 0x000ea20000000800 */
[----:B------:R-:W-:-:S04]  /*1580*/  FFMA R18, R17, R4, -0.052303962409496307373 ;  /* 0xbd563cae11127423 */ /* 0x000fc80000000004 */
[----:B------:R-:W-:Y:S01]  /*1590*/  FFMA R18, R17, R18, 0.1331529766321182251 ;  /* 0x3e08594111127423 */ /* 0x000fe20000000012 */
[----:B-1----:R-:W-:-:S03]  /*15a0*/  FADD R28, R28, 1 ;  /* 0x3f8000001c1c7421 */ /* 0x002fc60000000000 */
[C---:B------:R-:W-:Y:S01]  /*15b0*/  FFMA R18, R17.reuse, R18, -0.33332768082618713379 ;  /* 0xbeaaa9ed11127423 */ /* 0x040fe20000000012 */
[----:B0-----:R-:W0:Y:S03]  /*15c0*/  MUFU.RCP R9, R28 ;  /* 0x0000001c00097308 */ /* 0x001e260000001000 */
[----:B------:R-:W-:Y:S01]  /*15d0*/  FFMA R18, R17, R18, RZ ;  /* 0x0000001211127223 */ /* 0x000fe200000000ff */
[----:B--2---:R-:W-:-:S04]  /*15e0*/  FADD R8, R24, 1 ;  /* 0x3f80000018087421 */ /* 0x004fc80000000000 */
[----:B------:R0:W1:Y:S02]  /*15f0*/  MUFU.RCP R17, R8 ;  /* 0x0000000800117308 */ /* 0x0000640000001000 */
[----:B0-----:R-:W-:Y:S01]  /*1600*/  FFMA R8, R9, -2, R0 ;  /* 0xc000000009087823 */ /* 0x001fe20000000000 */
[----:B------:R-:W-:-:S04]  /*1610*/  FMUL R9, R19, R19 ;  /* 0x0000001313097220 */ /* 0x000fc80000400000 */
[----:B------:R-:W-:Y:S01]  /*1620*/  FFMA R4, R9, R4, -0.052303962409496307373 ;  /* 0xbd563cae09047423 */ /* 0x000fe20000000004 */
[----:B------:R-:W-:Y:S01]  /*1630*/  FSETP.GE.AND P0, PT, |R19|, 9.010913848876953125, PT ;  /* 0x41102cb41300780b */ /* 0x000fe20003f06200 */
[----:B-1----:R-:W-:Y:S02]  /*1640*/  FFMA R17, R17, -2, R0 ;  /* 0xc000000011117823 */ /* 0x002fe40000000000 */
[----:B------:R-:W-:Y:S01]  /*1650*/  FFMA R0, R9, R4, 0.1331529766321182251 ;  /* 0x3e08594109007423 */ /* 0x000fe20000000004 */
[----:B------:R-:W-:-:S03]  /*1660*/  FSEL R8, R8, 1, !P0 ;  /* 0x3f80000008087808 */ /* 0x000fc60004000000 */
[----:B------:R-:W-:-:S04]  /*1670*/  FFMA R0, R9, R0, -0.33332768082618713379 ;  /* 0xbeaaa9ed09007423 */ /* 0x000fc80000000000 */
[----:B------:R-:W-:Y:S01]  /*1680*/  FFMA R4, R9, R0, RZ ;  /* 0x0000000009047223 */ /* 0x000fe200000000ff */
[----:B------:R-:W-:Y:S02]  /*1690*/  LOP3.LUT R0, R8, 0x80000000, R19, 0xb8, !PT ;  /* 0x8000000008007812 */ /* 0x000fe400078eb813 */
[----:B------:R-:W-:-:S04]  /*16a0*/  IADD3 R8, P0, PT, R11, UR27, RZ ;  /* 0x0000001b0b087c10 */ /* 0x000fc8000ff1e0ff */
[----:B------:R-:W-:-:S05]  /*16b0*/  IADD3.X R9, PT, PT, R5, UR28, RZ, P0, !PT ;  /* 0x0000001c05097c10 */ /* 0x000fca00087fe4ff */
[----:B------:R0:W2:Y:S01]  /*16c0*/  LDG.E R8, desc[UR24][R8.64] ;  /* 0x0000001808087981 */ /* 0x0000a2000c1e1900 */
[----:B------:R-:W-:Y:S01]  /*16d0*/  FSETP.GE.AND P1, PT, |R19|, 0.60000002384185791016, PT ;  /* 0x3f19999a1300780b */ /* 0x000fe20003f26200 */
[----:B------:R-:W1:-:S12]  /*16e0*/  S2UR UR17, SR_CgaCtaId ;  /* 0x00000000001179c3 */ /* 0x000e580000008800 */
[----:B------:R-:W-:Y:S02]  /*16f0*/  @!P1 FFMA R0, R19, R4, R19 ;  /* 0x0000000413009223 */ /* 0x000fe40000000013 */
[----:B------:R-:W4:Y:S01]  /*1700*/  S2R R4, SR_TID.X ;  /* 0x0000000000047919 */ /* 0x000f220000002100 */
[C---:B------:R-:W-:Y:S01]  /*1710*/  FSETP.GE.AND P1, PT, |R13|.reuse, 0.60000002384185791016, PT ;  /* 0x3f19999a0d00780b */ /* 0x040fe20003f26200 */
[----:B------:R-:W-:Y:S01]  /*1720*/  FFMA R19, R12, R7, 0.5 ;  /* 0x3f0000000c137423 */ /* 0x000fe20000000007 */
[----:B------:R-:W-:Y:S01]  /*1730*/  FSETP.GE.AND P0, PT, |R13|, 9.010913848876953125, PT ;  /* 0x41102cb40d00780b */ /* 0x000fe20003f06200 */
[----:B------:R-:W-:Y:S02]  /*1740*/  UMOV UR18, 0x400 ;  /* 0x0000040000127882 */ /* 0x000fe40000000000 */
[----:B------:R-:W-:Y:S01]  /*1750*/  FMUL R19, R26, R19 ;  /* 0x000000131a137220 */ /* 0x000fe20000400000 */
[----:B------:R-:W-:Y:S01]  /*1760*/  FSEL R24, R17, 1, !P0 ;  /* 0x3f80000011187808 */ /* 0x000fe20004000000 */
[----:B------:R-:W-:-:S02]  /*1770*/  UIADD3 UR15, UPT, UPT, UR18, 0x20, URZ ;  /* 0x00000020120f7890 */ /* 0x000fc4000fffe0ff */
[----:B------:R-:W-:Y:S01]  /*1780*/  FMUL R14, R14, R19 ;  /* 0x000000130e0e7220 */ /* 0x000fe20000400000 */
[--C-:B------:R-:W-:Y:S01]  /*1790*/  LOP3.LUT R17, R24, 0x80000000, R13.reuse, 0xb8, !PT ;  /* 0x8000000018117812 */ /* 0x100fe200078eb80d */
[----:B------:R-:W-:Y:S01]  /*17a0*/  FMUL R19, R16, 0.10703222453594207764 ;  /* 0x3ddb33b610137820 */ /* 0x000fe20000400000 */
[----:B-1----:R-:W-:Y:S01]  /*17b0*/  ULEA UR15, UR17, UR15, 0x18 ;  /* 0x0000000f110f7291 */ /* 0x002fe2000f8ec0ff */
[----:B------:R-:W-:Y:S01]  /*17c0*/  @!P1 FFMA R17, R13, R18, R13 ;  /* 0x000000120d119223 */ /* 0x000fe2000000000d */
[----:B------:R-:W-:Y:S01]  /*17d0*/  IADD3 R12, P0, PT, R21, UR14, RZ ;  /* 0x0000000e150c7c10 */ /* 0x000fe2000ff1e0ff */
[----:B------:R-:W-:Y:S01]  /*17e0*/  IMAD.MOV.U32 R28, RZ, RZ, 0x84 ;  /* 0x00000084ff1c7424 */ /* 0x000fe200078e00ff */
[----:B------:R-:W-:Y:S01]  /*17f0*/  SHF.L.U32 R24, R2, 0x2, RZ ;  /* 0x0000000202187819 */ /* 0x000fe200000006ff */
[----:B------:R-:W-:Y:S01]  /*1800*/  FFMA R7, R0, R7, 0.5 ;  /* 0x3f00000000077423 */ /* 0x000fe20000000007 */
[----:B------:R-:W-:Y:S01]  /*1810*/  FFMA R19, R16, R19, 0.79788458347320556641 ;  /* 0x3f4c422a10137423 */ /* 0x000fe20000000013 */
[----:B------:R-:W-:Y:S01]  /*1820*/  FFMA R0, -R17, R17, 1 ;  /* 0x3f80000011007423 */ /* 0x000fe20000000111 */
[----:B------:R-:W-:Y:S01]  /*1830*/  IADD3.X R13, PT, PT, R20, UR9, RZ, P0, !PT ;  /* 0x00000009140d7c10 */ /* 0x000fe200087fe4ff */
[----:B0-----:R-:W-:Y:S01]  /*1840*/  FMUL R9, R15, UR26 ;  /* 0x0000001a0f097c20 */ /* 0x001fe20008400000 */
[----:B------:R-:W-:Y:S01]  /*1850*/  LOP3.LUT R2, R24, 0x7c, RZ, 0xc0, !PT ;  /* 0x0000007c18027812 */ /* 0x000fe200078ec0ff */
[----:B------:R-:W-:Y:S01]  /*1860*/  FMUL R7, R16, R7 ;  /* 0x0000000710077220 */ /* 0x000fe20000400000 */
[----:B------:R-:W-:Y:S01]  /*1870*/  FMUL R19, R0, R19 ;  /* 0x0000001300137220 */ /* 0x000fe20000400000 */
[----:B------:R-:W-:Y:S01]  /*1880*/  FMUL R16, R16, 0.5 ;  /* 0x3f00000010107820 */ /* 0x000fe20000400000 */
[----:B----4-:R-:W-:-:S02]  /*1890*/  LOP3.LUT R18, R4, 0x1f, RZ, 0xc0, !PT ;  /* 0x0000001f04127812 */ /* 0x010fc400078ec0ff */
[----:B------:R-:W-:-:S03]  /*18a0*/  SHF.R.U32.HI R0, RZ, 0x5, R4 ;  /* 0x00000005ff007819 */ /* 0x000fc60000011604 */
[----:B------:R-:W-:Y:S01]  /*18b0*/  IMAD R28, R18, R28, UR15 ;  /* 0x0000000f121c7e24 */ /* 0x000fe2000f8e021c */
[----:B------:R0:W-:Y:S03]  /*18c0*/  STG.E desc[UR24][R12.64], R9 ;  /* 0x000000090c007986 */ /* 0x0001e6000c101918 */
[----:B------:R-:W-:-:S05]  /*18d0*/  IMAD.IADD R2, R28, 0x1, R2 ;  /* 0x000000011c027824 */ /* 0x000fca00078e0202 */
[----:B------:R1:W-:Y:S01]  /*18e0*/  STS [R2], R23 ;  /* 0x0000001702007388 */ /* 0x0003e20000000800 */
[----:B0-----:R-:W-:Y:S01]  /*18f0*/  FMUL R13, R16, R19 ;  /* 0x00000013100d7220 */ /* 0x001fe20000400000 */
[----:B------:R-:W-:-:S04]  /*1900*/  SHF.L.U32 R19, R0, 0x2, RZ ;  /* 0x0000000200137819 */ /* 0x000fc800000006ff */
[----:B-1----:R-:W-:Y:S01]  /*1910*/  LOP3.LUT R23, RZ, R19, RZ, 0x33, !PT ;  /* 0x00000013ff177212 */ /* 0x002fe200078e33ff */
[----:B------:R-:W-:-:S04]  /*1920*/  FADD R12, R17, 1 ;  /* 0x3f800000110c7421 */ /* 0x000fc80000000000 */
[----:B------:R-:W-:Y:S02]  /*1930*/  IMAD.IADD R23, R23, 0x1, R4 ;  /* 0x0000000117177824 */ /* 0x000fe400078e0204 */
[----:B------:R-:W-:Y:S01]  /*1940*/  FFMA R13, R12, 0.5, R13 ;  /* 0x3f0000000c0d7823 */ /* 0x000fe2000000000d */
[C---:B------:R-:W-:Y:S01]  /*1950*/  VIADD R12, R24.reuse, 0xfffffff8 ;  /* 0xfffffff8180c7836 */ /* 0x040fe20000000000 */
[----:B------:R-:W-:Y:S02]  /*1960*/  IADD3 R24, PT, PT, R24, -0xc, RZ ;  /* 0xfffffff418187810 */ /* 0x000fe40007ffe0ff */
[----:B------:R-:W-:Y:S02]  /*1970*/  SHF.L.U32 R23, R23, 0x2, RZ ;  /* 0x0000000217177819 */ /* 0x000fe400000006ff */
[----:B------:R-:W-:Y:S02]  /*1980*/  LOP3.LUT R17, R12, 0x7c, RZ, 0xc0, !PT ;  /* 0x0000007c0c117812 */ /* 0x000fe400078ec0ff */
[----:B------:R-:W-:-:S02]  /*1990*/  LOP3.LUT R23, R23, 0x7c, RZ, 0xc0, !PT ;  /* 0x0000007c17177812 */ /* 0x000fc400078ec0ff */
[----:B------:R-:W-:-:S03]  /*19a0*/  LOP3.LUT R12, R24, 0x7c, RZ, 0xc0, !PT ;  /* 0x0000007c180c7812 */ /* 0x000fc600078ec0ff */
[C---:B------:R-:W-:Y:S01]  /*19b0*/  IMAD.IADD R26, R28.reuse, 0x1, R23 ;  /* 0x000000011c1a7824 */ /* 0x040fe200078e0217 */
[C---:B------:R-:W-:Y:S02]  /*19c0*/  IADD3 R23, PT, PT, R28.reuse, R12, RZ ;  /* 0x0000000c1c177210 */ /* 0x040fe40007ffe0ff */
[----:B------:R-:W-:Y:S01]  /*19d0*/  IADD3 R12, P0, PT, R21, UR7, RZ ;  /* 0x00000007150c7c10 */ /* 0x000fe2000ff1e0ff */
[----:B------:R-:W-:Y:S01]  /*19e0*/  IMAD.IADD R24, R28, 0x1, R17 ;  /* 0x000000011c187824 */ /* 0x000fe200078e0211 */
[----:B------:R-:W-:Y:S01]  /*19f0*/  LEA R0, R0, R28, 0x4 ;  /* 0x0000001c00007211 */ /* 0x000fe200078e20ff */
[----:B------:R0:W-:Y:S04]  /*1a00*/  STS [R26], R27 ;  /* 0x0000001b1a007388 */ /* 0x0001e80000000800 */
[----:B------:R-:W-:Y:S01]  /*1a10*/  STS [R24], R9 ;  /* 0x0000000918007388 */ /* 0x000fe20000000800 */
[----:B0-----:R-:W-:Y:S01]  /*1a20*/  IMAD.IADD R27, R4, 0x1, -R19 ;  /* 0x00000001041b7824 */ /* 0x001fe200078e0a13 */
[----:B------:R-:W-:Y:S01]  /*1a30*/  FMNMX3 R22, |R15|, R22, |R14|, !PT ;  /* 0x000000160f167276 */ /* 0x000fe2000780060e */
[C---:B---3--:R-:W-:Y:S01]  /*1a40*/  FMUL R17, R6.reuse, R13 ;  /* 0x0000000d06117220 */ /* 0x048fe20000400000 */
[----:B------:R-:W-:Y:S01]  /*1a50*/  FMUL R21, R6, R7 ;  /* 0x0000000706157220 */ /* 0x000fe20000400000 */
[----:B------:R-:W-:-:S02]  /*1a60*/  IADD3.X R13, PT, PT, R20, UR8, RZ, P0, !PT ;  /* 0x00000008140d7c10 */ /* 0x000fc400087fe4ff */
[----:B------:R-:W-:-:S04]  /*1a70*/  IADD3 R6, P0, PT, R11, UR14, RZ ;  /* 0x0000000e0b067c10 */ /* 0x000fc8000ff1e0ff */
[----:B------:R-:W-:Y:S02]  /*1a80*/  IADD3.X R7, PT, PT, R5, UR9, RZ, P0, !PT ;  /* 0x0000000905077c10 */ /* 0x000fe400087fe4ff */
[----:B------:R-:W-:Y:S01]  /*1a90*/  IADD3 R16, P0, PT, R11, UR7, RZ ;  /* 0x000000070b107c10 */ /* 0x000fe2000ff1e0ff */
[----:B------:R-:W-:-:S05]  /*1aa0*/  FMUL R20, R14, UR26 ;  /* 0x0000001a0e147c20 */ /* 0x000fca0008400000 */
[----:B------:R0:W-:Y:S02]  /*1ab0*/  STG.E desc[UR24][R12.64], R20 ;  /* 0x000000140c007986 */ /* 0x0001e4000c101918 */
[----:B0-----:R-:W-:Y:S02]  /*1ac0*/  HFMA2 R13, -RZ, RZ, 0, 0 ;  /* 0x00000000ff0d7431 */ /* 0x001fe400000001ff */
[----:B--2---:R-:W-:Y:S01]  /*1ad0*/  FMUL R8, R8, R17 ;  /* 0x0000001108087220 */ /* 0x004fe20000400000 */
[----:B------:R-:W-:Y:S01]  /*1ae0*/  IADD3.X R17, PT, PT, R5, UR8, RZ, P0, !PT ;  /* 0x0000000805117c10 */ /* 0x000fe200087fe4ff */
[----:B------:R-:W0:Y:S01]  /*1af0*/  LDCU.64 UR8, c[0x0][0x3c0] ;  /* 0x00007800ff0877ac */ /* 0x000e220008000a00 */
[----:B------:R-:W-:Y:S01]  /*1b00*/  FMUL R5, R21, UR26 ;  /* 0x0000001a15057c20 */ /* 0x000fe20008400000 */
[----:B------:R-:W-:-:S05]  /*1b10*/  FMUL R28, R8, UR26 ;  /* 0x0000001a081c7c20 */ /* 0x000fca0008400000 */
[----:B------:R-:W-:Y:S04]  /*1b20*/  STG.E desc[UR24][R6.64], R28 ;  /* 0x0000001c06007986 */ /* 0x000fe8000c101918 */
[----:B------:R-:W-:Y:S04]  /*1b30*/  STS [R23], R28 ;  /* 0x0000001c17007388 */ /* 0x000fe80000000800 */
[----:B------:R1:W-:Y:S01]  /*1b40*/  STG.E desc[UR24][R16.64], R5 ;  /* 0x0000000510007986 */ /* 0x0003e2000c101918 */
[----:B------:R-:W-:Y:S01]  /*1b50*/  BAR.SYNC.DEFER_BLOCKING 0x0 ;  /* 0x0000000000007b1d */ /* 0x000fe20000010000 */
[----:B0-----:R-:W-:-:S02]  /*1b60*/  UIMAD UR6, UR6, UR8, URZ ;  /* 0x00000008060672a4 */ /* 0x001fc4000f8e02ff */
[----:B------:R-:W-:Y:S02]  /*1b70*/  UIMAD.WIDE.U32 UR4, UR23, UR8, UR4 ;  /* 0x00000008170472a5 */ /* 0x000fe4000f8e0004 */
[----:B------:R-:W-:-:S04]  /*1b80*/  UIMAD UR6, UR23, UR9, UR6 ;  /* 0x00000009170672a4 */ /* 0x000fc8000f8e0206 */
[----:B------:R-:W-:Y:S02]  /*1b90*/  UIADD3 UR5, UPT, UPT, UR5, UR6, URZ ;  /* 0x0000000605057290 */ /* 0x000fe4000fffe0ff */
[----:B------:R-:W-:-:S04]  /*1ba0*/  ULEA UR10, UP0, UR4, UR10, 0x7 ;  /* 0x0000000a040a7291 */ /* 0x000fc8000f8038ff */
[----:B------:R-:W-:Y:S01]  /*1bb0*/  ULEA.HI.X UR11, UR4, UR11, UR5, 0x7, UP0 ;  /* 0x0000000b040b7291 */ /* 0x000fe200080f3c05 */
[----:B------:R-:W-:-:S04]  /*1bc0*/  LOP3.LUT R12, R27, 0x1f, RZ, 0xc0, !PT ;  /* 0x0000001f1b0c7812 */ /* 0x000fc800078ec0ff */
[----:B------:R-:W0:Y:S01]  /*1bd0*/  LDCU.64 UR4, c[0x0][0x3c0] ;  /* 0x00007800ff0477ac */ /* 0x000e220008000a00 */
[----:B------:R-:W2:Y:S01]  /*1be0*/  LDS R28, [R0] ;  /* 0x00000000001c7984 */ /* 0x000ea20000000800 */
[----:B------:R-:W-:-:S03]  /*1bf0*/  IMAD R11, R19, UR9, RZ ;  /* 0x00000009130b7c24 */ /* 0x000fc6000f8e02ff */
[----:B------:R-:W3:Y:S01]  /*1c00*/  LDS R17, [R0+0x4] ;  /* 0x0000040000117984 */ /* 0x000ee20000000800 */
[----:B------:R-:W-:-:S04]  /*1c10*/  IMAD.WIDE.U32 R12, R19, UR8, R12 ;  /* 0x00000008130c7c25 */ /* 0x000fc8000f8e000c */
[----:B------:R-:W-:Y:S01]  /*1c20*/  IMAD.IADD R9, R13, 0x1, R11 ;  /* 0x000000010d097824 */ /* 0x000fe200078e020b */
[----:B-1----:R-:W-:Y:S01]  /*1c30*/  SHF.L.U32 R16, R12, 0x2, RZ ;  /* 0x000000020c107819 */ /* 0x002fe200000006ff */
[----:B------:R-:W-:-:S03]  /*1c40*/  VIADD R27, R27, 0xffffffff ;  /* 0xffffffff1b1b7836 */ /* 0x000fc60000000000 */
[----:B------:R-:W-:Y:S01]  /*1c50*/  SHF.L.U64.HI R9, R12, 0x2, R9 ;  /* 0x000000020c097819 */ /* 0x000fe20000010209 */
[----:B0-----:R-:W-:Y:S01]  /*1c60*/  IMAD.U32 R12, RZ, RZ, UR4 ;  /* 0x00000004ff0c7e24 */ /* 0x001fe2000f8e00ff */
[----:B------:R-:W-:Y:S02]  /*1c70*/  MOV R13, UR5 ;  /* 0x00000005000d7c02 */ /* 0x000fe40008000f00 */
[----:B------:R-:W-:Y:S02]  /*1c80*/  IADD3 R6, P0, PT, R16, UR10, RZ ;  /* 0x0000000a10067c10 */ /* 0x000fe4000ff1e0ff */
[----:B------:R-:W-:Y:S01]  /*1c90*/  LOP3.LUT R15, R27, 0x1f, RZ, 0xc0, !PT ;  /* 0x0000001f1b0f7812 */ /* 0x000fe200078ec0ff */
[----:B------:R-:W-:Y:S01]  /*1ca0*/  IMAD.WIDE.U32 R12, R19, UR8, R12 ;  /* 0x00000008130c7c25 */ /* 0x000fe2000f8e000c */
[----:B------:R-:W-:-:S04]  /*1cb0*/  IADD3.X R7, PT, PT, R9, UR11, RZ, P0, !PT ;  /* 0x0000000b09077c10 */ /* 0x000fc800087fe4ff */
[----:B------:R-:W-:Y:S02]  /*1cc0*/  IADD3 R11, PT, PT, R11, R13, RZ ;  /* 0x0000000d0b0b7210 */ /* 0x000fe40007ffe0ff */
[----:B------:R-:W-:Y:S02]  /*1cd0*/  IADD3 R15, P0, PT, R15, R12, RZ ;  /* 0x0000000c0f0f7210 */ /* 0x000fe40007f1e0ff */
[----:B------:R-:W-:Y:S02]  /*1ce0*/  IADD3 R14, P1, PT, R12, UR8, RZ ;  /* 0x000000080c0e7c10 */ /* 0x000fe4000ff3e0ff */
[----:B------:R-:W-:Y:S01]  /*1cf0*/  SHF.L.U32 R13, R15, 0x2, RZ ;  /* 0x000000020f0d7819 */ /* 0x000fe200000006ff */
[----:B------:R-:W-:-:S05]  /*1d00*/  IMAD.X R12, RZ, RZ, R11, P0 ;  /* 0x000000ffff0c7224 */ /* 0x000fca00000e060b */
[----:B------:R-:W-:Y:S01]  /*1d10*/  SHF.L.U64.HI R12, R15, 0x2, R12 ;  /* 0x000000020f0c7819 */ /* 0x000fe2000001020c */
[----:B--2---:R0:W-:Y:S01]  /*1d20*/  STG.E desc[UR24][R6.64], R28 ;  /* 0x0000001c06007986 */ /* 0x0041e2000c101918 */
[----:B------:R-:W-:Y:S02]  /*1d30*/  IADD3.X R27, PT, PT, R11, UR9, RZ, P1, !PT ;  /* 0x000000090b1b7c10 */ /* 0x000fe40008ffe4ff */
[----:B0-----:R-:W-:-:S04]  /*1d40*/  IADD3 R6, P0, PT, R13, UR10, RZ ;  /* 0x0000000a0d067c10 */ /* 0x001fc8000ff1e0ff */
[----:B------:R-:W-:Y:S02]  /*1d50*/  IADD3.X R7, PT, PT, R12, UR11, RZ, P0, !PT ;  /* 0x0000000b0c077c10 */ /* 0x000fe400087fe4ff */
[----:B------:R-:W-:Y:S02]  /*1d60*/  IADD3 R28, P1, P2, R29, UR8, R14 ;  /* 0x000000081d1c7c10 */ /* 0x000fe4000fa3e00e */
[----:B------:R-:W-:Y:S04]  /*1d70*/  LDS R29, [R0+0xc] ;  /* 0x00000c00001d7984 */ /* 0x000fe80000000800 */
[----:B---3--:R0:W-:Y:S04]  /*1d80*/  STG.E desc[UR24][R6.64], R17 ;  /* 0x0000001106007986 */ /* 0x0081e8000c101918 */
[----:B------:R-:W1:Y:S01]  /*1d90*/  LDS R17, [R0+0x8] ;  /* 0x0000080000117984 */ /* 0x000e620000000800 */
[----:B------:R-:W-:-:S05]  /*1da0*/  IADD3 R10, P0, PT, R10, R14, RZ ;  /* 0x0000000e0a0a7210 */ /* 0x000fca0007f1e0ff */
[--C-:B------:R-:W-:Y:S01]  /*1db0*/  IMAD.X R15, RZ, RZ, R27.reuse, P0 ;  /* 0x000000ffff0f7224 */ /* 0x100fe200000e061b */
[----:B------:R-:W-:Y:S02]  /*1dc0*/  IADD3.X R27, PT, PT, RZ, UR9, R27, P1, P2 ;  /* 0x00000009ff1b7c10 */ /* 0x000fe40008fe441b */
[C---:B------:R-:W-:Y:S02]  /*1dd0*/  SHF.L.U32 R14, R10.reuse, 0x2, RZ ;  /* 0x000000020a0e7819 */ /* 0x040fe400000006ff */
[----:B------:R-:W-:Y:S02]  /*1de0*/  SHF.L.U64.HI R15, R10, 0x2, R15 ;  /* 0x000000020a0f7819 */ /* 0x000fe4000001020f */
[C---:B------:R-:W-:Y:S01]  /*1df0*/  SHF.L.U64.HI R27, R28.reuse, 0x2, R27 ;  /* 0x000000021c1b7819 */ /* 0x040fe2000001021b */
[----:B------:R-:W-:Y:S01]  /*1e00*/  IMAD.SHL.U32 R28, R28, 0x4, RZ ;  /* 0x000000041c1c7824 */ /* 0x000fe200078e00ff */
[----:B------:R-:W-:-:S04]  /*1e10*/  IADD3 R10, P0, PT, R14, UR10, RZ ;  /* 0x0000000a0e0a7c10 */ /* 0x000fc8000ff1e0ff */
[----:B------:R-:W-:Y:S02]  /*1e20*/  IADD3.X R11, PT, PT, R15, UR11, RZ, P0, !PT ;  /* 0x0000000b0f0b7c10 */ /* 0x000fe400087fe4ff */
[----:B0-----:R-:W-:-:S04]  /*1e30*/  IADD3 R6, P0, PT, R28, UR10, RZ ;  /* 0x0000000a1c067c10 */ /* 0x001fc8000ff1e0ff */
[----:B------:R-:W-:Y:S01]  /*1e40*/  IADD3.X R7, PT, PT, R27, UR11, RZ, P0, !PT ;  /* 0x0000000b1b077c10 */ /* 0x000fe200087fe4ff */
[----:B-1----:R-:W-:Y:S04]  /*1e50*/  STG.E desc[UR24][R10.64], R17 ;  /* 0x000000110a007986 */ /* 0x002fe8000c101918 */
[----:B------:R-:W-:Y:S01]  /*1e60*/  STG.E desc[UR24][R6.64], R29 ;  /* 0x0000001d06007986 */ /* 0x000fe2000c101918 */
[----:B------:R-:W-:Y:S06]  /*1e70*/  BAR.SYNC.DEFER_BLOCKING 0x0 ;  /* 0x0000000000007b1d */ /* 0x000fec0000010000 */
[----:B------:R0:W-:Y:S04]  /*1e80*/  STS [R2], R25 ;  /* 0x0000001902007388 */ /* 0x0001e80000000800 */
[----:B------:R1:W-:Y:S04]  /*1e90*/  STS [R26], R3 ;  /* 0x000000031a007388 */ /* 0x0003e80000000800 */
        /* <DEDUP_REMOVED lines=19> */
[----:B-1----:R-:W-:Y:S02]  /*1fd0*/  IADD3.X R3, PT, PT, R12, UR4, RZ, P1, !PT ;  /* 0x000000040c037c10 */ /* 0x002fe40008ffe4ff */
[----:B------:R-:W-:Y:S02]  /*1fe0*/  IADD3.X R15, PT, PT, R15, UR4, RZ, P2, !PT ;  /* 0x000000040f0f7c10 */ /* 0x000fe400097fe4ff */
[----:B------:R-:W-:Y:S01]  /*1ff0*/  IADD3.X R29, PT, PT, R27, UR4, RZ, P0, !PT ;  /* 0x000000041b1d7c10 */ /* 0x000fe200087fe4ff */
[----:B--2---:R1:W-:Y:S04]  /*2000*/  STG.E desc[UR24][R16.64], R11 ;  /* 0x0000000b10007986 */ /* 0x0043e8000c101918 */
[----:B---3--:R1:W-:Y:S04]  /*2010*/  STG.E desc[UR24][R2.64], R10 ;  /* 0x0000000a02007986 */ /* 0x0083e8000c101918 */
[----:B----4-:R1:W-:Y:S04]  /*2020*/  STG.E desc[UR24][R14.64], R5 ;  /* 0x000000050e007986 */ /* 0x0103e8000c101918 */
        /* <DEDUP_REMOVED lines=37> */
.L_x_9527:
[----:B------:R-:W-:Y:S02]  /*2280*/  ISETP.NE.AND P0, PT, R4, RZ, PT ;  /* 0x000000ff0400720c */ /* 0x000fe40003f05270 */
[----:B-1----:R-:W-:-:S11]  /*2290*/  FMNMX R5, R2, R5, !PT ;  /* 0x0000000502057209 */ /* 0x002fd60007800000 */
[----:B------:R-:W-:Y:S05]  /*22a0*/  @P0 BRA `(.L_x_9520) ;  /* 0x0000000000080947 */ /* 0x000fea0003800000 */
[----:B0-----:R-:W0:Y:S02]  /*22b0*/  LDC.64 R2, c[0x0][0x3a8] ;  /* 0x0000ea00ff027b82 */ /* 0x001e240000000a00 */
[----:B0-----:R1:W-:Y:S02]  /*22c0*/  REDG.E.MAX.S32.STRONG.GPU desc[UR24][R2.64], R5 ;  /* 0x000000050200798e */ /* 0x0013e4000d12e318 */
.L_x_9520:
[----:B------:R-:W-:Y:S05]  /*22d0*/  BSYNC B0 ;  /* 0x0000000000007941 */ /* 0x000fea0003800000 */
.L_x_9519:
        /* <DEDUP_REMOVED lines=11> */
[----:B------:R-:W-:Y:S05]  /*2390*/  CALL.REL.NOINC `($__internal_299_$__cuda_sm20_rcp_rn_f32_slowpath) ;  /* 0x0000000400987944 */ /* 0x000fea0003c00000 */
[----:B------:R-:W-:Y:S05]  /*23a0*/  BRA `(.L_x_9523) ;  /* 0x0000000000147947 */ /* 0x000fea0003800000 */
.L_x_9522:
[----:B-1----:R-:W1:Y:S01]  /*23b0*/  MUFU.RCP R5, UR26 ;  /* 0x0000001a00057d08 */ /* 0x002e620008001000 */
[----:B------:R-:W-:-:S05]  /*23c0*/  MOV R0, UR26 ;  /* 0x0000001a00007c02 */ /* 0x000fca0008000f00 */
[----:B-1----:R-:W-:-:S04]  /*23d0*/  FFMA R0, R5, R0, -1 ;  /* 0xbf80000005007423 */ /* 0x002fc80000000000 */
[----:B------:R-:W-:-:S04]  /*23e0*/  FADD.FTZ R0, -R0, -RZ ;  /* 0x800000ff00007221 */ /* 0x000fc80000010100 */
[----:B------:R-:W-:-:S07]  /*23f0*/  FFMA R5, R5, R0, R5 ;  /* 0x0000000005057223 */ /* 0x000fce0000000005 */
.L_x_9523:
[----:B0-----:R-:W0:Y:S02]  /*2400*/  LDC.64 R2, c[0x0][0x3b0] ;  /* 0x0000ec00ff027b82 */ /* 0x001e240000000a00 */
[----:B0-----:R-:W-:Y:S01]  /*2410*/  STG.E desc[UR24][R2.64], R5 ;  /* 0x0000000502007986 */ /* 0x001fe2000c101918 */
[----:B------:R-:W-:Y:S05]  /*2420*/  EXIT ;  /* 0x000000000000794d */ /* 0x000fea0003800000 */
.L_x_9521:
[----:B------:R-:W-:Y:S02]  /*2430*/  HFMA2 R9, -RZ, RZ, 0, 1.847743988037109375e-06 ;  /* 0x0000001fff097431 */ /* 0x000fe400000001ff */
[----:B------:R-:W-:Y:S02]  /*2440*/  IMAD.MOV.U32 R7, RZ, RZ, 0x4 ;  /* 0x00000004ff077424 */ /* 0x000fe400078e00ff */
[----:B------:R-:W-:-:S07]  /*2450*/  IMAD.MOV.U32 R6, RZ, RZ, -0x1 ;  /* 0xffffffffff067424 */ /* 0x000fce00078e00ff */
[----:B01----:R-:W-:Y:S05]  /*2460*/  WARPSYNC.COLLECTIVE R6, `(.L_x_9524) ;  /* 0x0000000006087348 */ /* 0x003fea0003c00000 */
[----:B-1----:R1:W2:Y:S02]  /*2470*/  SHFL.DOWN P0, R5, R0, R7, R9 ;  /* 0x0800000700057389 */ /* 0x0022a40000000009 */
[----:B012---:R-:W-:Y:S05]  /*2480*/  ENDCOLLECTIVE ;  /* 0x000000000000791b */ /* 0x007fea0003800000 */
.L_x_9524:
[----:B------:R-:W-:Y:S01]  /*2490*/  HFMA2 R7, -RZ, RZ, 0, 1.1920928955078125e-07 ;  /* 0x00000002ff077431 */ /* 0x000fe200000001ff */
[----:B------:R-:W-:-:S04]  /*24a0*/  MOV R3, R5 ;  /* 0x0000000500037202 */ /* 0x000fc80000000f00 */
[----:B------:R-:W-:-:S05]  /*24b0*/  FMNMX R3, R3, R0, !PT ;  /* 0x0000000003037209 */ /* 0x000fca0007800000 */
[----:B------:R-:W-:-:S07]  /*24c0*/  IMAD.MOV.U32 R0, RZ, RZ, R3 ;  /* 0x000000ffff007224 */ /* 0x000fce00078e0003 */
[----:B------:R-:W-:Y:S05]  /*24d0*/  WARPSYNC.COLLECTIVE R6, `(.L_x_9525) ;  /* 0x0000000006087348 */ /* 0x000fea0003c00000 */
[----:B------:R0:W1:Y:S02]  /*24e0*/  SHFL.DOWN P0, R5, R0, R7, R9 ;  /* 0x0800000700057389 */ /* 0x0000640000000009 */
[----:B01----:R-:W-:Y:S05]  /*24f0*/  ENDCOLLECTIVE ;  /* 0x000000000000791b */ /* 0x003fea0003800000 */
.L_x_9525:
[----:B------:R-:W-:Y:S02]  /*2500*/  IMAD.MOV.U32 R7, RZ, RZ, 0x1 ;  /* 0x00000001ff077424 */ /* 0x000fe400078e00ff */
[----:B------:R-:W-:-:S05]  /*2510*/  IMAD.MOV.U32 R2, RZ, RZ, R5 ;  /* 0x000000ffff027224 */ /* 0x000fca00078e0005 */
[----:B------:R-:W-:-:S04]  /*2520*/  FMNMX R2, R3, R2, !PT ;  /* 0x0000000203027209 */ /* 0x000fc80007800000 */
[----:B------:R-:W-:-:S07]  /*2530*/  MOV R0, R2 ;  /* 0x0000000200007202 */ /* 0x000fce0000000f00 */
[----:B------:R-:W-:Y:S05]  /*2540*/  WARPSYNC.COLLECTIVE R6, `(.L_x_9526) ;  /* 0x0000000006087348 */ /* 0x000fea0003c00000 */
[----:B------:R0:W1:Y:S02]  /*2550*/  SHFL.DOWN P0, R5, R0, R7, R9 ;  /* 0x0800000700057389 */ /* 0x0000640000000009 */
[----:B01----:R-:W-:Y:S05]  /*2560*/  ENDCOLLECTIVE ;  /* 0x000000000000791b */ /* 0x003fea0003800000 */
.L_x_9526:
[----:B------:R-:W-:Y:S05]  /*2570*/  BRA `(.L_x_9527) ;  /* 0xfffffffc00407947 */ /* 0x000fea000383ffff */
        .weak           $__internal_298_$__cuda_sm20_div_u64
        .type           $__internal_298_$__cuda_sm20_div_u64,@function
        .size           $__internal_298_$__cuda_sm20_div_u64,($__internal_299_$__cuda_sm20_rcp_rn_f32_slowpath - $__internal_298_$__cuda_sm20_div_u64)
$__internal_298_$__cuda_sm20_div_u64:
        /* <DEDUP_REMOVED lines=71> */
[----:B------:R-:W-:Y:S11]  /*29f0*/  RET.REL.NODEC R2 `(_ZN18transformer_engine6detail32dgated_act_cast_transpose_kernelILi1ELi1EfffNS_5EmptyEXadL_ZNS_5dgeluIffEET_T0_RKS2_EEXadL_ZNS_4geluIffEES4_S5_S7_EEEEvPKT2_SB_PT3_SD_PKT1_PSE_SH_mmm) ;  /* 0xffffffd402807950 */ /* 0x000ff60003c3ffff */
        .weak           $__internal_299_$__cuda_sm20_rcp_rn_f32_slowpath
        .type           $__internal_299_$__cuda_sm20_rcp_rn_f32_slowpath,@function
        .size           $__internal_299_$__cuda_sm20_rcp_rn_f32_slowpath,(.L_x_29600 - $__internal_299_$__cuda_sm20_rcp_rn_f32_slowpath)
$__internal_299_$__cuda_sm20_rcp_rn_f32_slowpath:
        /* <DEDUP_REMOVED lines=15> */
.L_x_9528:
        /* <DEDUP_REMOVED lines=33> */
.L_x_9530:
[----:B------:R0:W1:Y:S02]  /*2d00*/  MUFU.RCP R3, R0 ;  /* 0x0000000000037308 */ /* 0x0000640000001000 */
.L_x_9529:
[----:B-1-3--:R-:W-:Y:S01]  /*2d10*/  MOV R5, R3 ;  /* 0x0000000300057202 */ /* 0x00afe20000000f00 */
[----:B------:R-:W-:-:S04]  /*2d20*/  HFMA2 R3, -RZ, RZ, 0, 0 ;  /* 0x00000000ff037431 */ /* 0x000fc800000001ff */
[----:B0-2---:R-:W-:Y:S05]  /*2d30*/  RET.REL.NODEC R2 `(_ZN18transformer_engine6detail32dgated_act_cast_transpose_kernelILi1ELi1EfffNS_5EmptyEXadL_ZNS_5dgeluIffEET_T0_RKS2_EEXadL_ZNS_4geluIffEES4_S5_S7_EEEEvPKT2_SB_PT3_SD_PKT1_PSE_SH_mmm) ;  /* 0xffffffd002b07950 */ /* 0x005fea0003c3ffff */
.L_x_9531:
        /* <DEDUP_REMOVED lines=12> */
.L_x_29600:


//--------------------- .text._ZN18transformer_engine6detail38cast_transpose_fused_kernel_notalignedILb1ELb1ELb0EfNS_16CTDBiasDActParamI13__nv_bfloat16S3_13__nv_fp8_e4m3fEELi2ELi4ENS_5EmptyEXadL_ZNS_6dqgeluIffEET_T0_RKS6_EEEEvT3_mmm --------------------------
	.section	.text._ZN18transformer_engine6detail38cast_transpose_fused_kernel_notalignedILb1ELb1ELb0EfNS_16CTDBiasDActParamI13__nv_bfloat16S3_13__nv_fp8_e4m3fEELi2ELi4ENS_5EmptyEXadL_ZNS_6dqgeluIffEET_T0_RKS6_EEEEvT3_mmm,"ax",@progbits
	.align	128
        .global         _ZN18transformer_engine6detail38cast_transpose_fused_kernel_notalignedILb1ELb1ELb0EfNS_16CTDBiasDActParamI13__nv_bfloat16S3_13__nv_fp8_e4m3fEELi2ELi4ENS_5EmptyEXadL_ZNS_6dqgeluIffEET_T0_RKS6_EEEEvT3_mmm
        .type           _ZN18transformer_engine6detail38cast_transpose_fused_kernel_notalignedILb1ELb1ELb0EfNS_16CTDBiasDActParamI13__nv_bfloat16S3_13__nv_fp8_e4m3fEELi2ELi4ENS_5EmptyEXadL_ZNS_6dqgeluIffEET_T0_RKS6_EEEEvT3_mmm,@function
        .size           _ZN18transformer_engine6detail38cast_transpose_fused_kernel_notalignedILb1ELb1ELb0EfNS_16CTDBiasDActParamI13__nv_bfloat16S3_13__nv_fp8_e4m3fEELi2ELi4ENS_5EmptyEXadL_ZNS_6dqgeluIffEET_T0_RKS6_EEEEvT3_mmm,(.L_x_29602 - _ZN18transformer_engine6detail38cast_transpose_fused_kernel_notalignedILb1ELb1ELb0EfNS_16CTDBiasDActParamI13__nv_bfloat16S3_13__nv_fp8_e4m3fEELi2ELi4ENS_5EmptyEXadL_ZNS_6dqgeluIffEET_T0_RKS6_EEEEvT3_mmm)
        .other          _ZN18transformer_engine6detail38cast_transpose_fused_kernel_notalignedILb1ELb1ELb0EfNS_16CTDBiasDActParamI13__nv_bfloat16S3_13__nv_fp8_e4m3fEELi2ELi4ENS_5EmptyEXadL_ZNS_6dqgeluIffEET_T0_RKS6_EEEEvT3_mmm,@"STO_CUDA_ENTRY STV_DEFAULT"
_ZN18transformer_engine6detail38cast_transpose_fused_kernel_notalignedILb1ELb1ELb0EfNS_16CTDBiasDActParamI13__nv_bfloat16S3_13__nv_fp8_e4m3fEELi2ELi4ENS_5EmptyEXadL_ZNS_6dqgeluIffEET_T0_RKS6_EEEEvT3_mmm:
.text._ZN18transformer_engine6detail38cast_transpose_fused_kernel_notalignedILb1ELb1ELb0EfNS_16CTDBiasDActParamI13__nv_bfloat16S3_13__nv_fp8_e4m3fEELi2ELi4ENS_5EmptyEXadL_ZNS_6dqgeluIffEET_T0_RKS6_EEEEvT3_mmm:
        /* <DEDUP_REMOVED lines=44> */
.L_x_9532:
[----:B------:R-:W-:-:S07]  /*02c0*/  MOV R4, 0x2e0 ;  /* 0x000002e000047802 */ /* 0x000fce0000000f00 */
[----:B------:R-:W-:Y:S05]  /*02d0*/  CALL.REL.NOINC `($__internal_300_$__cuda_sm20_div_u64) ;  /* 0x0000008000387944 */ /* 0x000fea0003c00000 */
        /* <DEDUP_REMOVED lines=11> */
.L_x_9533:
[----:B------:R-:W0:Y:S01]  /*0390*/  LDCU.64 UR18, c[0x0][0x3c8] ;  /* 0x00007900ff1277ac */ /* 0x000e220008000a00 */
[C---:B------:R-:W-:Y:S01]  /*03a0*/  IMAD.SHL.U32 R48, R49.reuse, 0x4, RZ ;  /* 0x0000000431307824 */ /* 0x040fe200078e00ff */
[----:B------:R-:W-:Y:S01]  /*03b0*/  SHF.L.U32 R47, R49, 0x4, RZ ;  /* 0x00000004312f7819 */ /* 0x000fe200000006ff */
[----:B------:R-:W1:Y:S02]  /*03c0*/  LDCU.64 UR16, c[0x0][0x3d0] ;  /* 0x00007a00ff1077ac */ /* 0x000e640008000a00 */
[----:B------:R-:W-:Y:S02]  /*03d0*/  IMAD.IADD R46, R51, 0x1, -R48 ;  /* 0x00000001332e7824 */ /* 0x000fe400078e0a30 */
[----:B------:R-:W-:Y:S01]  /*03e0*/  VIADD R45, R48, 0x1 ;  /* 0x00000001302d7836 */ /* 0x000fe20000000000 */
[----:B------:R-:W-:Y:S02]  /*03f0*/  USHF.L.U64.HI UR21, UR26, 0x5, UR6 ;  /* 0x000000051a157899 */ /* 0x000fe40008010206 */
[----:B------:R-:W-:Y:S01]  /*0400*/  USHF.L.U64.HI UR15, UR4, 0x5, UR5 ;  /* 0x00000005040f7899 */ /* 0x000fe20008010205 */
[C---:B------:R-:W-:Y:S01]  /*0410*/  IADD3 R14, PT, PT, R46.reuse, -0x1, RZ ;  /* 0xffffffff2e0e7810 */ /* 0x040fe20007ffe0ff */
[----:B------:R-:W2:Y:S01]  /*0420*/  LDCU.128 UR8, c[0x0][0x380] ;  /* 0x00007000ff0877ac */ /* 0x000ea20008000c00 */
[----:B------:R-:W-:-:S02]  /*0430*/  LOP3.LUT R44, R46, 0x1f, RZ, 0xc0, !PT ;  /* 0x0000001f2e2c7812 */ /* 0x000fc400078ec0ff */
[----:B------:R-:W-:Y:S01]  /*0440*/  LOP3.LUT R14, R14, 0x1f, RZ, 0xc0, !PT ;  /* 0x0000001f0e0e7812 */ /* 0x000fe200078ec0ff */
[----:B------:R-:W-:Y:S02]  /*0450*/  USHF.L.U32 UR14, UR26, 0x6, URZ ;  /* 0x000000061a0e7899 */ /* 0x000fe400080006ff */
[----:B0-----:R-:W-:Y:S02]  /*0460*/  UIMAD UR7, UR5, UR18, URZ ;  /* 0x00000012050772a4 */ /* 0x001fe4000f8e02ff */
[----:B------:R-:W-:Y:S02]  /*0470*/  USHF.R.U64 UR30, UR18, 0x1, UR19 ;  /* 0x00000001121e7899 */ /* 0x000fe40008001213 */
[----:B-1----:R-:W-:Y:S02]  /*0480*/  USHF.R.U64 UR32, UR16, 0x2, UR17 ;  /* 0x0000000210207899 */ /* 0x002fe40008001211 */
[----:B------:R-:W-:Y:S02]  /*0490*/  USHF.R.U32.HI UR31, URZ, 0x1, UR19 ;  /* 0x00000001ff1f7899 */ /* 0x000fe40008011613 */
[----:B------:R-:W-:Y:S01]  /*04a0*/  UIMAD UR25, UR4, UR19, UR7 ;  /* 0x00000013041972a4 */ /* 0x000fe2000f8e0207 */
[----:B------:R-:W-:Y:S01]  /*04b0*/  IMAD.WIDE.U32 R12, R47, UR30, RZ ;  /* 0x0000001e2f0c7c25 */ /* 0x000fe2000f8e00ff */
[----:B------:R-:W-:-:S02]  /*04c0*/  ULEA UR20, UP0, -UR26, UR30, 0x5 ;  /* 0x0000001e1a147291 */ /* 0x000fc4000f8029ff */
[----:B------:R-:W-:Y:S01]  /*04d0*/  MOV R3, UR30 ;  /* 0x0000001e00037c02 */ /* 0x000fe20008000f00 */
[----:B------:R-:W-:Y:S01]  /*04e0*/  USHF.R.U32.HI UR33, URZ, 0x2, UR17 ;  /* 0x00000002ff217899 */ /* 0x000fe20008011611 */
[----:B------:R-:W-:Y:S01]  /*04f0*/  IMAD R27, R47, UR31, RZ ;  /* 0x0000001f2f1b7c24 */ /* 0x000fe2000f8e02ff */
[----:B------:R-:W-:Y:S01]  /*0500*/  ULEA UR7, UP1, -UR4, UR32, 0x5 ;  /* 0x0000002004077291 */ /* 0x000fe2000f8229ff */
[-C--:B------:R-:W-:Y:S01]  /*0510*/  IADD3 R4, P1, PT, R14, R12.reuse, RZ ;  /* 0x0000000c0e047210 */ /* 0x080fe20007f3e0ff */
[----:B------:R-:W-:Y:S01]  /*0520*/  UIADD3.X UR21, UPT, UPT, ~UR21, UR31, URZ, UP0, !UPT ;  /* 0x0000001f15157290 */ /* 0x000fe200087fe5ff */
[----:B------:R-:W-:Y:S01]  /*0530*/  IMAD.IADD R27, R13, 0x1, R27 ;  /* 0x000000010d1b7824 */ /* 0x000fe200078e021b */
[----:B------:R-:W-:Y:S01]  /*0540*/  UIADD3.X UR15, UPT, UPT, ~UR15, UR33, URZ, UP1, !UPT ;  /* 0x000000210f0f7290 */ /* 0x000fe20008ffe5ff */
[----:B------:R-:W-:Y:S01]  /*0550*/  IMAD.U32 R9, RZ, RZ, UR30 ;  /* 0x0000001eff097e24 */ /* 0x000fe2000f8e00ff */
[----:B------:R-:W-:Y:S01]  /*0560*/  UISETP.LT.U32.AND UP0, UPT, UR7, 0x20, UPT ;  /* 0x000000200700788c */ /* 0x000fe2000bf01070 */
[----:B------:R-:W-:Y:S01]  /*0570*/  IMAD.X R5, RZ, RZ, R27, P1 ;  /* 0x000000ffff057224 */ /* 0x000fe200008e061b */
[----:B------:R-:W-:Y:S01]  /*0580*/  UISETP.LT.U32.AND UP1, UPT, UR20, 0x20, UPT ;  /* 0x000000201400788c */ /* 0x000fe2000bf21070 */
[----:B------:R-:W-:Y:S01]  /*0590*/  IMAD.U32 R15, RZ, RZ, UR30 ;  /* 0x0000001eff0f7e24 */ /* 0x000fe2000f8e00ff */
[----:B------:R-:W-:Y:S01]  /*05a0*/  UISETP.LT.U32.AND.EX UP0, UPT, UR15, URZ, UPT, UP0 ;  /* 0x000000ff0f00728c */ /* 0x000fe2000bf01100 */
[----:B------:R-:W-:Y:S01]  /*05b0*/  IADD3 R32, P2, PT, R44, R12, RZ ;  /* 0x0000000c2c207210 */ /* 0x000fe20007f5e0ff */
[----:B------:R-:W-:-:S02]  /*05c0*/  UIMAD.WIDE.U32 UR12, UR4, UR18, URZ ;  /* 0x00000012040c72a5 */ /* 0x000fc4000f8e00ff */
[----:B------:R-:W-:Y:S02]  /*05d0*/  UISETP.LT.U32.AND.EX UP1, UPT, UR21, URZ, UPT, UP1 ;  /* 0x000000ff1500728c */ /* 0x000fe4000bf21110 */
[----:B------:R-:W-:Y:S01]  /*05e0*/  USEL UR7, UR7, 0x20, UP0 ;  /* 0x0000002007077887 */ /* 0x000fe20008000000 */
[----:B------:R-:W-:Y:S01]  /*05f0*/  IMAD.X R33, RZ, RZ, R27, P2 ;  /* 0x000000ffff217224 */ /* 0x000fe200010e061b */
[----:B------:R-:W-:Y:S02]  /*0600*/  UIADD3 UR25, UPT, UPT, UR13, UR25, URZ ;  /* 0x000000190d197290 */ /* 0x000fe4000fffe0ff */
[----:B------:R-:W-:Y:S02]  /*0610*/  USEL UR13, UR20, 0x20, UP1 ;  /* 0x00000020140d7887 */ /* 0x000fe40008800000 */
[----:B------:R-:W-:Y:S01]  /*0620*/  ISETP.GE.U32.AND P0, PT, R45, UR7, PT ;  /* 0x000000072d007c0c */ /* 0x000fe2000bf06070 */
[----:B------:R-:W-:Y:S01]  /*0630*/  ULEA UR14, UP2, UR12, UR14, 0x7 ;  /* 0x0000000e0c0e7291 */ /* 0x000fe2000f8438ff */
[----:B------:R-:W-:Y:S01]  /*0640*/  ISETP.GE.U32.AND P1, PT, R48, UR7, PT ;  /* 0x0000000730007c0c */ /* 0x000fe2000bf26070 */
[----:B------:R-:W-:Y:S01]  /*0650*/  USHF.L.U64.HI UR22, UR26, 0x6, UR6 ;  /* 0x000000061a167899 */ /* 0x000fe20008010206 */
[----:B------:R-:W-:Y:S01]  /*0660*/  ISETP.LT.U32.AND P0, PT, R14, UR13, !P0 ;  /* 0x0000000d0e007c0c */ /* 0x000fe2000c701070 */
[----:B------:R-:W-:Y:S01]  /*0670*/  USHF.L.U32 UR21, UR14, 0x1, URZ ;  /* 0x000000010e157899 */ /* 0x000fe200080006ff */
[----:B------:R-:W-:Y:S01]  /*0680*/  ISETP.LT.U32.AND P1, PT, R44, UR13, !P1 ;  /* 0x0000000d2c007c0c */ /* 0x000fe2000cf21070 */
[----:B------:R-:W-:-:S02]  /*0690*/  ULEA.HI.X UR15, UR12, UR22, UR25, 0x7, UP2 ;  /* 0x000000160c0f7291 */ /* 0x000fc400090f3c19 */
[----:B--2---:R-:W-:Y:S02]  /*06a0*/  UIADD3 UR20, UP0, UPT, UR21, UR8, URZ ;  /* 0x0000000815147290 */ /* 0x004fe4000ff1e0ff */
[----:B------:R-:W-:Y:S02]  /*06b0*/  UIADD3 UR21, UP1, UPT, UR21, UR10, URZ ;  /* 0x0000000a15157290 */ /* 0x000fe4000ff3e0ff */
[----:B------:R-:W-:Y:S01]  /*06c0*/  USHF.L.U64.HI UR23, UR14, 0x1, UR15 ;  /* 0x000000010e177899 */ /* 0x000fe2000801020f */
[----:B------:R-:W0:Y:S03]  /*06d0*/  LDCU.64 UR28, c[0x0][0x358] ;  /* 0x00006b00ff1c77ac */ /* 0x000e260008000a00 */
[--C-:B------:R-:W-:Y:S01]  /*06e0*/  @P0 IMAD.WIDE.U32 R2, R3, 0x5, R4.reuse ;  /* 0x0000000503020825 */ /* 0x100fe200078e0004 */
[----:B------:R-:W-:Y:S01]  /*06f0*/  @P0 MOV R7, R5 ;  /* 0x0000000500070202 */ /* 0x000fe20000000f00 */
[----:B------:R-:W-:Y:S01]  /*0700*/  UIADD3.X UR22, UPT, UPT, UR23, UR9, URZ, UP0, !UPT ;  /* 0x0000000917167290 */ /* 0x000fe200087fe4ff */
[----:B------:R-:W-:Y:S01]  /*0710*/  @P0 MOV R10, R4 ;  /* 0x00000004000a0202 */ /* 0x000fe20000000f00 */
[----:B------:R-:W-:Y:S01]  /*0720*/  UIADD3.X UR23, UPT, UPT, UR23, UR11, URZ, UP1, !UPT ;  /* 0x0000000b17177290 */ /* 0x000fe20008ffe4ff */
[----:B------:R-:W-:Y:S01]  /*0730*/  @P0 IMAD.MOV.U32 R6, RZ, RZ, R4 ;  /* 0x000000ffff060224 */ /* 0x000fe200078e0004 */
[----:B------:R-:W-:Y:S01]  /*0740*/  VOTEU.ANY UP1, P0 ;  /* 0x0000000000ff7886 */ /* 0x000fe20000020100 */
[----:B------:R-:W-:Y:S01]  /*0750*/  @P0 IMAD.MOV.U32 R11, RZ, RZ, R5 ;  /* 0x000000ffff0b0224 */ /* 0x000fe200078e0005 */
[----:B------:R-:W-:Y:S01]  /*0760*/  VOTEU.ANY UP0, P1 ;  /* 0x0000000000ff7886 */ /* 0x000fe20000800100 */
[----:B------:R-:W-:Y:S01]  /*0770*/  @P0 IMAD.WIDE.U32 R6, R9, 0x6, R6 ;  /* 0x0000000609060825 */ /* 0x000fe200078e0006 */
[----:B------:R-:W1:Y:S03]  /*0780*/  LDCU.64 UR10, c[0x0][0x3a0] ;  /* 0x00007400ff0a77ac */ /* 0x000e660008000a00 */
[----:B------:R-:W-:Y:S01]  /*0790*/  @P0 IMAD.WIDE.U32 R10, R15, 0x7, R10 ;  /* 0x000000070f0a0825 */ /* 0x000fe200078e000a */
[----:B------:R-:W-:-:S02]  /*07a0*/  @UP1 UIMAD UR8, UR31, 0x5, URZ ;  /* 0x000000051f0818a4 */ /* 0x000fc4000f8e02ff */
[----:B------:R-:W-:Y:S01]  /*07b0*/  @UP1 UIMAD UR9, UR31, 0x6, URZ ;  /* 0x000000061f0918a4 */ /* 0x000fe2000f8e02ff */
[----:B------:R-:W-:Y:S01]  /*07c0*/  @P1 IMAD.SHL.U32 R30, R32, 0x4, RZ ;  /* 0x00000004201e1824 */ /* 0x000fe200078e00ff */
[----:B------:R-:W-:Y:S01]  /*07d0*/  USHF.L.U32 UR34, UR30, 0x2, URZ ;  /* 0x000000021e227899 */ /* 0x000fe200080006ff */
[----:B------:R-:W-:Y:S01]  /*07e0*/  @P0 IMAD.SHL.U32 R40, R6, 0x4, RZ ;  /* 0x0000000406280824 */ /* 0x000fe200078e00ff */
[----:B------:R-:W-:Y:S01]  /*07f0*/  USHF.L.U64.HI UR35, UR30, 0x2, UR31 ;  /* 0x000000021e237899 */ /* 0x000fe2000801021f */
[----:B------:R-:W-:Y:S01]  /*0800*/  @P0 VIADD R3, R3, UR8 ;  /* 0x0000000803030c36 */ /* 0x000fe20008000000 */
[----:B------:R-:W-:Y:S01]  /*0810*/  @UP1 UIMAD UR8, UR31, 0x7, URZ ;  /* 0x000000071f0818a4 */ /* 0x000fe2000f8e02ff */
[----:B------:R-:W-:Y:S01]  /*0820*/  @P0 IADD3 R15, PT, PT, R7, UR9, RZ ;  /* 0x00000009070f0c10 */ /* 0x000fe2000fffe0ff */
[----:B------:R-:W-:Y:S02]  /*0830*/  @P0 IMAD.SHL.U32 R52, R10, 0x4, RZ ;  /* 0x000000040a340824 */ /* 0x000fe400078e00ff */
[----:B------:R-:W-:Y:S01]  /*0840*/  @P0 SHF.L.U64.HI R16, R2, 0x2, R3 ;  /* 0x0000000202100819 */ /* 0x000fe20000010203 */
[----:B------:R-:W-:Y:S01]  /*0850*/  @P1 IMAD.WIDE.U32 R8, R9, 0x3, R32 ;  /* 0x0000000309081825 */ /* 0x000fe200078e0020 */
[----:B------:R-:W-:Y:S01]  /*0860*/  @P0 IADD3 R3, PT, PT, R11, UR8, RZ ;  /* 0x000000080b030c10 */ /* 0x000fe2000fffe0ff */
[----:B------:R-:W-:Y:S01]  /*0870*/  @UP0 UIMAD UR8, UR31, 0x3, URZ ;  /* 0x000000031f0808a4 */ /* 0x000fe2000f8e02ff */
[----:B------:R-:W-:Y:S01]  /*0880*/  @P0 SHF.L.U64.HI R15, R6, 0x2, R15 ;  /* 0x00000002060f0819 */ /* 0x000fe2000001020f */
[----:B------:R-:W-:Y:S01]  /*0890*/  @P0 IMAD.SHL.U32 R36, R2, 0x4, RZ ;  /* 0x0000000402240824 */ /* 0x000fe200078e00ff */
[----:B------:R-:W-:Y:S01]  /*08a0*/  @P0 SHF.L.U64.HI R3, R10, 0x2, R3 ;  /* 0x000000020a030819 */ /* 0x000fe20000010203 */
[----:B------:R-:W-:Y:S01]  /*08b0*/  @P1 IMAD.SHL.U32 R2, R8, 0x4, RZ ;  /* 0x0000000408021824 */ /* 0x000fe200078e00ff */
[----:B------:R-:W-:-:S02]  /*08c0*/  @P1 SHF.L.U64.HI R10, R32, 0x2, R33 ;  /* 0x00000002200a1819 */ /* 0x000fc40000010221 */
[----:B------:R-:W-:Y:S02]  /*08d0*/  @P1 IADD3 R6, P3, PT, R30, UR21, RZ ;  /* 0x000000151e061c10 */ /* 0x000fe4000ff7e0ff */
[----:B------:R-:W-:Y:S02]  /*08e0*/  @P1 IADD3 R9, PT, PT, R9, UR8, RZ ;  /* 0x0000000809091c10 */ /* 0x000fe4000fffe0ff */
[----:B------:R-:W-:Y:S02]  /*08f0*/  @P1 IADD3.X R7, PT, PT, R10, UR23, RZ, P3, !PT ;  /* 0x000000170a071c10 */ /* 0x000fe40009ffe4ff */
[----:B------:R-:W-:Y:S02]  /*0900*/  @P1 IADD3 R30, P2, PT, R30, UR20, RZ ;  /* 0x000000141e1e1c10 */ /* 0x000fe4000ff5e0ff */
[----:B------:R-:W-:Y:S01]  /*0910*/  @P1 SHF.L.U64.HI R0, R8, 0x2, R9 ;  /* 0x0000000208001819 */ /* 0x000fe20000010209 */
[----:B0-----:R0:W2:Y:S01]  /*0920*/  @P1 LDG.E R17, desc[UR28][R6.64] ;  /* 0x0000001c06111981 */ /* 0x0010a2000c1e1900 */
[----:B------:R-:W-:-:S02]  /*0930*/  @P1 IADD3.X R31, PT, PT, R10, UR22, RZ, P2, !PT ;  /* 0x000000160a1f1c10 */ /* 0x000fc400097fe4ff */
[----:B------:R-:W-:Y:S02]  /*0940*/  @P1 IADD3 R9, P3, PT, R32, UR30, RZ ;  /* 0x0000001e20091c10 */ /* 0x000fe4000ff7e0ff */
[----:B------:R-:W-:Y:S02]  /*0950*/  @P0 IADD3 R20, P2, PT, R4, UR34, RZ ;  /* 0x0000002204140c10 */ /* 0x000fe4000ff5e0ff */
[----:B------:R-:W-:Y:S02]  /*0960*/  @!P1 CS2R R28, SRZ ;  /* 0x00000000001c9805 */ /* 0x000fe4000001ff00 */
[----:B------:R-:W-:Y:S01]  /*0970*/  @P1 IADD3.X R4, PT, PT, R33, UR31, RZ, P3, !PT ;  /* 0x0000001f21041c10 */ /* 0x000fe20009ffe4ff */
[----:B------:R-:W-:Y:S01]  /*0980*/  @!P1 IMAD.MOV.U32 R39, RZ, RZ, RZ ;  /* 0x000000ffff279224 */ /* 0x000fe200078e00ff */
[----:B------:R-:W-:Y:S01]  /*0990*/  @P0 IADD3.X R5, PT, PT, R5, UR35, RZ, P2, !PT ;  /* 0x0000002305050c10 */ /* 0x000fe200097fe4ff */
[----:B------:R-:W-:Y:S01]  /*09a0*/  @UP0 ULOP3.LUT UR18, UR18, 0xfffffffe, URZ, 0xc0, !UPT ;  /* 0xfffffffe12120892 */ /* 0x000fe2000f8ec0ff */
[----:B-1----:R-:W-:Y:S01]  /*09b0*/  ISETP.NE.U32.AND P2, PT, RZ, UR10, PT ;  /* 0x0000000aff007c0c */ /* 0x002fe2000bf45070 */
[----:B------:R-:W-:Y:S01]  /*09c0*/  @!P0 IMAD.MOV.U32 R22, RZ, RZ, RZ ;  /* 0x000000ffff168224 */ /* 0x000fe200078e00ff */
[C---:B------:R-:W-:Y:S01]  /*09d0*/  @P1 SHF.L.U64.HI R11, R9.reuse, 0x2, R4 ;  /* 0x00000002090b1819 */ /* 0x040fe20000010204 */
[----:B------:R-:W-:Y:S01]  /*09e0*/  @P1 IMAD.SHL.U32 R9, R9, 0x4, RZ ;  /* 0x0000000409091824 */ /* 0x000fe200078e00ff */
[----:B------:R-:W-:Y:S01]  /*09f0*/  ISETP.NE.AND.EX P2, PT, RZ, UR11, PT, P2 ;  /* 0x0000000bff007c0c */ /* 0x000fe2000bf45320 */
[----:B------:R-:W-:Y:S01]  /*0a00*/  @UP0 ULOP3.LUT UR19, UR19, 0x3fffffff, URZ, 0xc0, !UPT ;  /* 0x3fffffff13130892 */ /* 0x000fe2000f8ec0ff */
[C---:B------:R-:W-:Y:S01]  /*0a10*/  @P0 SHF.L.U64.HI R8, R20.reuse, 0x2, R5 ;  /* 0x0000000214080819 */ /* 0x040fe20000010205 */
[----:B------:R-:W-:Y:S01]  /*0a20*/  @!P0 IMAD.MOV.U32 R26, RZ, RZ, RZ ;  /* 0x000000ffff1a8224 */ /* 0x000fe200078e00ff */
[----:B------:R-:W-:Y:S01]  /*0a30*/  @P0 SHF.L.U32 R20, R20, 0x2, RZ ;  /* 0x0000000214140819 */ /* 0x000fe200000006ff */
[----:B------:R-:W3:Y:S01]  /*0a40*/  @P1 LDG.E R30, desc[UR28][R30.64] ;  /* 0x0000001c1e1e1981 */ /* 0x000ee2000c1e1900 */
[----:B------:R-:W-:Y:S01]  /*0a50*/  @P1 IADD3 R4, P3, PT, R9, UR20, RZ ;  /* 0x0000001409041c10 */ /* 0x000fe2000ff7e0ff */
[----:B------:R-:W1:Y:S01]  /*0a60*/  LDCU.128 UR8, c[0x0][0x390] ;  /* 0x00007200ff0877ac */ /* 0x000e620008000c00 */
[----:B------:R-:W-:-:S02]  /*0a70*/  @P0 IADD3 R10, P5, PT, R20, UR20, RZ ;  /* 0x00000014140a0c10 */ /* 0x000fc4000ffbe0ff */
[----:B------:R-:W-:Y:S02]  /*0a80*/  @P1 IADD3.X R5, PT, PT, R11, UR22, RZ, P3, !PT ;  /* 0x000000160b051c10 */ /* 0x000fe40009ffe4ff */
[----:B0-----:R-:W-:Y:S02]  /*0a90*/  @P1 IADD3 R6, P4, PT, R9, UR21, RZ ;  /* 0x0000001509061c10 */ /* 0x001fe4000ff9e0ff */
[----:B------:R-:W-:Y:S01]  /*0aa0*/  @P0 IADD3 R20, P3, PT, R20, UR21, RZ ;  /* 0x0000001514140c10 */ /* 0x000fe2000ff7e0ff */
[----:B------:R-:W0:Y:S01]  /*0ab0*/  @P2 LDC.64 R18, c[0x0][0x3a0] ;  /* 0x0000e800ff122b82 */ /* 0x000e220000000a00 */
[----:B------:R-:W-:Y:S01]  /*0ac0*/  @P1 IADD3.X R7, PT, PT, R11, UR23, RZ, P4, !PT ;  /* 0x000000170b071c10 */ /* 0x000fe2000a7fe4ff */
[----:B------:R4:W5:Y:S01]  /*0ad0*/  @P1 LDG.E R39, desc[UR28][R4.64] ;  /* 0x0000001c04271981 */ /* 0x000962000c1e1900 */
[----:B------:R-:W-:Y:S02]  /*0ae0*/  @P0 IADD3.X R21, PT, PT, R8, UR23, RZ, P3, !PT ;  /* 0x0000001708150c10 */ /* 0x000fe40009ffe4ff */
[C---:B------:R-:W-:Y:S01]  /*0af0*/  @P0 IADD3 R34, P3, PT, R36.reuse, UR20, RZ ;  /* 0x0000001424220c10 */ /* 0x040fe2000ff7e0ff */
[----:B------:R1:W5:Y:S01]  /*0b00*/  @P1 LDG.E R28, desc[UR28][R6.64] ;  /* 0x0000001c061c1981 */ /* 0x000362000c1e1900 */
[----:B------:R-:W-:-:S02]  /*0b10*/  @P0 IADD3 R36, P4, PT, R36, UR21, RZ ;  /* 0x0000001524240c10 */ /* 0x000fc4000ff9e0ff */
[C---:B------:R-:W-:Y:S01]  /*0b20*/  @P0 IADD3.X R35, PT, PT, R16.reuse, UR22, RZ, P3, !PT ;  /* 0x0000001610230c10 */ /* 0x040fe20009ffe4ff */
[----:B------:R-:W5:Y:S01]  /*0b30*/  @P0 LDG.E R25, desc[UR28][R20.64] ;  /* 0x0000001c14190981 */ /* 0x000f62000c1e1900 */
[----:B------:R-:W-:Y:S01]  /*0b40*/  @P0 IADD3.X R37, PT, PT, R16, UR23, RZ, P4, !PT ;  /* 0x0000001710250c10 */ /* 0x000fe2000a7fe4ff */
[----:B----4-:R-:W-:Y:S01]  /*0b50*/  @!P0 IMAD.MOV.U32 R5, RZ, RZ, RZ ;  /* 0x000000ffff058224 */ /* 0x010fe200078e00ff */
[----:B------:R-:W-:Y:S01]  /*0b60*/  @P0 IADD3.X R11, PT, PT, R8, UR22, RZ, P5, !PT ;  /* 0x00000016080b0c10 */ /* 0x000fe2000affe4ff */
[----:B------:R-:W4:Y:S01]  /*0b70*/  @P0 LDG.E R26, desc[UR28][R34.64] ;  /* 0x0000001c221a0981 */ /* 0x000f22000c1e1900 */
[C---:B-1----:R-:W-:Y:S02]  /*0b80*/  @P0 IADD3 R6, P3, PT, R40.reuse, UR20, RZ ;  /* 0x0000001428060c10 */ /* 0x042fe4000ff7e0ff */
[----:B------:R-:W-:Y:S01]  /*0b90*/  @P0 IADD3 R40, P4, PT, R40, UR21, RZ ;  /* 0x0000001528280c10 */ /* 0x000fe2000ff9e0ff */
[----:B------:R-:W4:Y:S01]  /*0ba0*/  @P0 LDG.E R10, desc[UR28][R10.64] ;  /* 0x0000001c0a0a0981 */ /* 0x000f22000c1e1900 */
[----:B------:R-:W-:-:S02]  /*0bb0*/  @P0 IADD3.X R7, PT, PT, R15, UR22, RZ, P3, !PT ;  /* 0x000000160f070c10 */ /* 0x000fc40009ffe4ff */
[----:B------:R-:W-:Y:S02]  /*0bc0*/  @P0 IADD3 R42, P3, PT, R52, UR20, RZ ;  /* 0x00000014342a0c10 */ /* 0x000fe4000ff7e0ff */
[----:B------:R-:W-:Y:S01]  /*0bd0*/  @!P0 MOV R8, RZ ;  /* 0x000000ff00088202 */ /* 0x000fe20000000f00 */
[----:B------:R1:W4:Y:S01]  /*0be0*/  @P0 LDG.E R22, desc[UR28][R6.64] ;  /* 0x0000001c06160981 */ /* 0x000322000c1e1900 */
[----:B------:R-:W-:Y:S02]  /*0bf0*/  @P0 IADD3.X R41, PT, PT, R15, UR23, RZ, P4, !PT ;  /* 0x000000170f290c10 */ /* 0x000fe4000a7fe4ff */
[----:B------:R-:W-:Y:S01]  /*0c00*/  @P0 IADD3.X R43, PT, PT, R3, UR22, RZ, P3, !PT ;  /* 0x00000016032b0c10 */ /* 0x000fe20009ffe4ff */
[----:B0-----:R-:W3:Y:S01]  /*0c10*/  @P2 LDG.E R4, desc[UR28][R18.64] ;  /* 0x0000001c12042981 */ /* 0x001ee2000c1e1900 */
[----:B------:R-:W-:Y:S02]  /*0c20*/  @P1 IADD3 R9, P3, PT, R32, UR18, RZ ;  /* 0x0000001220091c10 */ /* 0x000fe4000ff7e0ff */
[----:B------:R-:W-:Y:S01]  /*0c30*/  @!P0 MOV R20, RZ ;  /* 0x000000ff00148202 */ /* 0x000fe20000000f00 */
[----:B------:R0:W4:Y:S01]  /*0c40*/  @P0 LDG.E R8, desc[UR28][R36.64] ;  /* 0x0000001c24080981 */ /* 0x000122000c1e1900 */
[----:B------:R-:W-:-:S03]  /*0c50*/  @P0 IADD3 R52, P5, PT, R52, UR21, RZ ;  /* 0x0000001534340c10 */ /* 0x000fc6000ffbe0ff */
[----:B------:R0:W4:Y:S01]  /*0c60*/  @P0 LDG.E R5, desc[UR28][R40.64] ;  /* 0x0000001c28050981 */ /* 0x000122000c1e1900 */
[----:B-1----:R-:W-:-:S03]  /*0c70*/  @P1 IADD3.X R6, PT, PT, R33, UR19, RZ, P3, !PT ;  /* 0x0000001321061c10 */ /* 0x002fc60009ffe4ff */
[----:B------:R1:W4:Y:S01]  /*0c80*/  @P0 LDG.E R20, desc[UR28][R42.64] ;  /* 0x0000001c2a140981 */ /* 0x000322000c1e1900 */
[----:B0-----:R-:W-:Y:S02]  /*0c90*/  @P1 IADD3 R36, P4, PT, R2, UR20, RZ ;  /* 0x0000001402241c10 */ /* 0x001fe4000ff9e0ff */
[----:B------:R-:W-:Y:S02]  /*0ca0*/  @P1 SHF.L.U32 R40, R9, 0x2, RZ ;  /* 0x0000000209281819 */ /* 0x000fe400000006ff */
[----:B------:R-:W-:Y:S02]  /*0cb0*/  @P0 IADD3.X R53, PT, PT, R3, UR23, RZ, P5, !PT ;  /* 0x0000001703350c10 */ /* 0x000fe4000affe4ff */
[----:B------:R-:W-:Y:S02]  /*0cc0*/  @P1 IADD3.X R37, PT, PT, R0, UR22, RZ, P4, !PT ;  /* 0x0000001600251c10 */ /* 0x000fe4000a7fe4ff */
[----:B------:R-:W-:Y:S02]  /*0cd0*/  @P1 IADD3 R18, P3, PT, R40, UR20, RZ ;  /* 0x0000001428121c10 */ /* 0x000fe4000ff7e0ff */
[----:B------:R-:W-:Y:S01]  /*0ce0*/  @P1 SHF.L.U64.HI R6, R9, 0x2, R6 ;  /* 0x0000000209061819 */ /* 0x000fe20000010206 */
[----:B------:R-:W-:Y:S01]  /*0cf0*/  @!P0 IMAD.MOV.U32 R7, RZ, RZ, RZ ;  /* 0x000000ffff078224 */ /* 0x000fe200078e00ff */
[----:B-1----:R-:W-:Y:S01]  /*0d00*/  @P1 IADD3 R42, P5, PT, R2, UR21, RZ ;  /* 0x00000015022a1c10 */ /* 0x002fe2000ffbe0ff */
[----:B------:R-:W-:Y:S01]  /*0d10*/  @!P1 IMAD.MOV.U32 R34, RZ, RZ, RZ ;  /* 0x000000ffff229224 */ /* 0x000fe200078e00ff */
[----:B------:R-:W-:Y:S01]  /*0d20*/  @P1 IADD3 R40, P4, PT, R40, UR21, RZ ;  /* 0x0000001528281c10 */ /* 0x000fe2000ff9e0ff */
[----:B------:R-:W-:Y:S01]  /*0d30*/  @!P1 IMAD.MOV.U32 R3, RZ, RZ, RZ ;  /* 0x000000ffff039224 */ /* 0x000fe200078e00ff */
[----:B------:R-:W-:Y:S01]  /*0d40*/  @!P1 MOV R11, RZ ;  /* 0x000000ff000b9202 */ /* 0x000fe20000000f00 */
[----:B------:R-:W4:Y:S01]  /*0d50*/  @P0 LDG.E R7, desc[UR28][R52.64] ;  /* 0x0000001c34070981 */ /* 0x000f22000c1e1900 */
[----:B------:R-:W-:-:S02]  /*0d60*/  @P1 IADD3.X R43, PT, PT, R0, UR23, RZ, P5, !PT ;  /* 0x00000017002b1c10 */ /* 0x000fc4000affe4ff */
[C---:B------:R-:W-:Y:S01]  /*0d70*/  @P1 IADD3.X R19, PT, PT, R6.reuse, UR22, RZ, P3, !PT ;  /* 0x0000001606131c10 */ /* 0x040fe20009ffe4ff */
[----:B------:R2:W4:Y:S01]  /*0d80*/  @P1 LDG.E R29, desc[UR28][R36.64] ;  /* 0x0000001c241d1981 */ /* 0x000522000c1e1900 */
[----:B------:R-:W-:-:S03]  /*0d90*/  @P1 IADD3.X R41, PT, PT, R6, UR23, RZ, P4, !PT ;  /* 0x0000001706291c10 */ /* 0x000fc6000a7fe4ff */
[----:B------:R0:W4:Y:S04]  /*0da0*/  @P1 LDG.E R11, desc[UR28][R42.64] ;  /* 0x0000001c2a0b1981 */ /* 0x000128000c1e1900 */
[----:B------:R-:W4:Y:S04]  /*0db0*/  @P1 LDG.E R34, desc[UR28][R18.64] ;  /* 0x0000001c12221981 */ /* 0x000f28000c1e1900 */
[----:B------:R1:W4:Y:S01]  /*0dc0*/  @P1 LDG.E R3, desc[UR28][R40.64] ;  /* 0x0000001c28031981 */ /* 0x000322000c1e1900 */
[----:B------:R-:W-:Y:S02]  /*0dd0*/  HFMA2 R0, -RZ, RZ, 0.96630859375, -0.0022525787353515625 ;  /* 0x3bbb989dff007431 */ /* 0x000fe400000001ff */
[----:B------:R-:W-:Y:S01]  /*0de0*/  IMAD.MOV.U32 R9, RZ, RZ, 0x437c0000 ;  /* 0x437c0000ff097424 */ /* 0x000fe200078e00ff */
[----:B------:R-:W-:-:S02]  /*0df0*/  UIMAD UR6, UR6, UR16, URZ ;  /* 0x00000010060672a4 */ /* 0x000fc4000f8e02ff */
[----:B------:R-:W-:Y:S02]  /*0e00*/  UIMAD.WIDE.U32 UR18, UR26, UR16, URZ ;  /* 0x000000101a1272a5 */ /* 0x000fe4000f8e00ff */
[----:B------:R-:W-:Y:S01]  /*0e10*/  UIMAD UR17, UR26, UR17, UR6 ;  /* 0x000000111a1172a4 */ /* 0x000fe2000f8e0206 */
[----:B------:R-:W0:Y:S01]  /*0e20*/  LDCU.64 UR26, c[0x0][0x3b8] ;  /* 0x00007700ff1a77ac */ /* 0x000e220008000a00 */
[----:B------:R-:W-:Y:S02]  /*0e30*/  UIADD3 UR16, UP1, UPT, UR14, UR8, URZ ;  /* 0x000000080e107290 */ /* 0x000fe4000ff3e0ff */
[----:B------:R-:W-:Y:S02]  /*0e40*/  USHF.L.U32 UR6, UR18, 0x6, URZ ;  /* 0x0000000612067899 */ /* 0x000fe400080006ff */
[----:B------:R-:W-:Y:S02]  /*0e50*/  UIADD3 UR8, UPT, UPT, UR19, UR17, URZ ;  /* 0x0000001113087290 */ /* 0x000fe4000fffe0ff */
[----:B------:R-:W-:-:S02]  /*0e60*/  ULEA UR6, UP0, UR4, UR6, 0x7 ;  /* 0x0000000604067291 */ /* 0x000fc4000f8038ff */
[----:B------:R-:W-:Y:S02]  /*0e70*/  USHF.L.U64.HI UR18, UR18, 0x6, UR8 ;  /* 0x0000000612127899 */ /* 0x000fe40008010208 */
[----:B------:R-:W-:Y:S02]  /*0e80*/  UIADD3.X UR9, UPT, UPT, UR15, UR9, URZ, UP1, !UPT ;  /* 0x000000090f097290 */ /* 0x000fe40008ffe4ff */
[----:B------:R-:W-:Y:S02]  /*0e90*/  UIMAD UR25, UR25, -0x7f, URZ ;  /* 0xffffff81191978a4 */ /* 0x000fe4000f8e02ff */
[----:B------:R-:W-:Y:S02]  /*0ea0*/  UIMAD.WIDE.U32 UR14, UR12, -0x7f, UR14 ;  /* 0xffffff810c0e78a5 */ /* 0x000fe4000f8e000e */
[----:B------:R-:W-:Y:S02]  /*0eb0*/  ULEA.HI.X UR4, UR4, UR18, UR5, 0x7, UP0 ;  /* 0x0000001204047291 */ /* 0x000fe400080f3c05 */
[----:B------:R-:W-:-:S02]  /*0ec0*/  UIADD3 UR6, UP2, UPT, UR6, UR10, URZ ;  /* 0x0000000a06067290 */ /* 0x000fc4000ff5e0ff */
[----:B------:R-:W-:Y:S02]  /*0ed0*/  UIADD3 UR12, UPT, UPT, UR15, -UR12, UR25 ;  /* 0x8000000c0f0c7290 */ /* 0x000fe4000fffe019 */
[----:B0-----:R-:W-:Y:S01]  /*0ee0*/  ULEA UR26, UP0, UR14, UR26, 0x2 ;  /* 0x0000001a0e1a7291 */ /* 0x001fe2000f8010ff */
[----:B------:R-:W-:Y:S01]  /*0ef0*/  BSSY.RECONVERGENT B1, `(.L_x_9534) ;  /* 0x0000030000017945 */ /* 0x000fe20003800200 */
[----:B------:R-:W-:Y:S01]  /*0f00*/  UMOV UR10, 0x3f800000 ;  /* 0x3f800000000a7882 */ /* 0x000fe20000000000 */
[----:B------:R-:W-:Y:S02]  /*0f10*/  UIADD3.X UR11, UPT, UPT, UR4, UR11, URZ, UP2, !UPT ;  /* 0x0000000b040b7290 */ /* 0x000fe400097fe4ff */
[----:B------:R-:W-:Y:S01]  /*0f20*/  ULEA.HI.X UR12, UR14, UR27, UR12, 0x2, UP0 ;  /* 0x0000001b0e0c7291 */ /* 0x000fe200080f140c */
[----:B------:R-:W-:-:S05]  /*0f30*/  @!P1 MOV R17, RZ ;  /* 0x000000ff00119202 */ /* 0x000fca0000000f00 */
[----:B--2---:R-:W-:-:S04]  /*0f40*/  IMAD.U32 R37, R17, 0x10000, RZ ;  /* 0x0001000011257824 */ /* 0x004fc800078e00ff */
[----:B------:R-:W-:-:S04]  /*0f50*/  FMUL R37, R37, 1.7020000219345092773 ;  /* 0x3fd9db2325257820 */ /* 0x000fc80000400000 */
[----:B------:R-:W-:-:S04]  /*0f60*/  FFMA.SAT R0, R37, -R0, 0.5 ;  /* 0x3f00000025007423 */ /* 0x000fc80000002800 */
[----:B------:R-:W-:-:S04]  /*0f70*/  FFMA.RM R0, R0, R9, 12582913 ;  /* 0x4b40000100007423 */ /* 0x000fc80000004009 */
[----:B------:R-:W-:-:S04]  /*0f80*/  FADD R2, R0, -12583039 ;  /* 0xcb40007f00027421 */ /* 0x000fc80000000000 */
[----:B------:R-:W-:-:S04]  /*0f90*/  FFMA R2, R37, -1.4426950216293334961, -R2 ;  /* 0xbfb8aa3b25027823 */ /* 0x000fc80000000802 */
[----:B------:R-:W-:-:S04]  /*0fa0*/  FFMA R2, R37, -1.925963033500011079e-08, R2 ;  /* 0xb2a5706025027823 */ /* 0x000fc80000000002 */
[----:B------:R-:W0:Y:S01]  /*0fb0*/  MUFU.EX2 R9, R2 ;  /* 0x0000000200097308 */ /* 0x000e220000000800 */
[----:B------:R-:W-:-:S05]  /*0fc0*/  SHF.L.U32 R0, R0, 0x17, RZ ;  /* 0x0000001700007819 */ /* 0x000fca00000006ff */
[----:B0-----:R-:W-:-:S04]  /*0fd0*/  FFMA R43, R0, R9, 1 ;  /* 0x3f800000002b7423 */ /* 0x001fc80000000009 */
[----:B------:R-:W-:-:S05]  /*0fe0*/  VIADD R0, R43, 0x1800000 ;  /* 0x018000002b007836 */ /* 0x000fca0000000000 */
[----:B------:R-:W-:-:S04]  /*0ff0*/  LOP3.LUT R0, R0, 0x7f800000, RZ, 0xc0, !PT ;  /* 0x7f80000000007812 */ /* 0x000fc800078ec0ff */
[----:B------:R-:W-:Y:S01]  /*1000*/  ISETP.GT.U32.AND P3, PT, R0, 0x1ffffff, PT ;  /* 0x01ffffff0000780c */ /* 0x000fe20003f64070 */
[----:B------:R-:W-:Y:S01]  /*1010*/  @!P0 IMAD.MOV.U32 R10, RZ, RZ, RZ ;  /* 0x000000ffff0a8224 */ /* 0x000fe200078e00ff */
[----:B------:R-:W-:Y:S02]  /*1020*/  @!P1 MOV R30, RZ ;  /* 0x000000ff001e9202 */ /* 0x000fe40000000f00 */
[----:B------:R-:W-:Y:S02]  /*1030*/  @!P0 MOV R25, RZ ;  /* 0x000000ff00198202 */ /* 0x000fe40000000f00 */
[----:B---3--:R-:W-:Y:S02]  /*1040*/  @P2 R2UR UR10, R4 ;  /* 0x00000000040a22ca */ /* 0x008fe400000e0000 */
[C---:B-1----:R-:W-:Y:S01]  /*1050*/  PRMT R40, R30.reuse, 0x7632, R40 ;  /* 0x000076321e287816 */ /* 0x042fe20000000028 */
[----:B------:R-:W-:Y:S01]  /*1060*/  IMAD.U32 R30, R30, 0x10000, RZ ;  /* 0x000100001e1e7824 */ /* 0x000fe200078e00ff */
[----:B-----5:R-:W-:-:S02]  /*1070*/  PRMT R36, R39, 0x7632, R36 ;  /* 0x0000763227247816 */ /* 0x020fc40000000024 */
[----:B------:R-:W-:Y:S02]  /*1080*/  PRMT R35, R28, 0x7632, R35 ;  /* 0x000076321c237816 */ /* 0x000fe40000000023 */
[----:B------:R-:W-:Y:S02]  /*1090*/  PRMT R17, R17, 0x7632, R17 ;  /* 0x0000763211117816 */ /* 0x000fe40000000011 */
[----:B----4-:R-:W-:Y:S02]  /*10a0*/  PRMT R24, R26, 0x7632, R24 ;  /* 0x000076321a187816 */ /* 0x010fe40000000018 */
        /* <DEDUP_REMOVED lines=12> */
[----:B------:R-:W-:Y:S02]  /*1170*/  MOV R0, R43 ;  /* 0x0000002b00007202 */ /* 0x000fe40000000f00 */
[----:B------:R-:W-:-:S07]  /*1180*/  MOV R52, 0x11a0 ;  /* 0x000011a000347802 */ /* 0x000fce0000000f00 */
[----:B------:R-:W-:Y:S05]  /*1190*/  CALL.REL.NOINC `($__internal_301_$__cuda_sm20_rcp_rn_f32_slowpath) ;  /* 0x0000007400a87944 */ /* 0x000fea0003c00000 */
[----:B------:R-:W-:Y:S05]  /*11a0*/  BRA `(.L_x_9536) ;  /* 0x0000000000107947 */ /* 0x000fea0003800000 */
.L_x_9535:
[----:B------:R-:W0:Y:S02]  /*11b0*/  MUFU.RCP R60, R43 ;  /* 0x0000002b003c7308 */ /* 0x000e240000001000 */
[----:B0-----:R-:W-:-:S04]  /*11c0*/  FFMA R0, R43, R60, -1 ;  /* 0xbf8000002b007423 */ /* 0x001fc8000000003c */
[----:B------:R-:W-:-:S04]  /*11d0*/  FADD.FTZ R41, -R0, -RZ ;  /* 0x800000ff00297221 */ /* 0x000fc80000010100 */
[----:B------:R-:W-:-:S07]  /*11e0*/  FFMA R60, R60, R41, R60 ;  /* 0x000000293c3c7223 */ /* 0x000fce000000003c */
.L_x_9536:
[----:B------:R-:W-:Y:S05]  /*11f0*/  BSYNC.RECONVERGENT B1 ;  /* 0x0000000000017941 */ /* 0x000fea0003800200 */
.L_x_9534:
        /* <DEDUP_REMOVED lines=20> */
[----:B------:R-:W-:-:S12]  /*1340*/  FMUL R30, R30, R41 ;  /* 0x000000291e1e7220 */ /* 0x000fd80000400000 */
[----:B------:R-:W-:Y:S05]  /*1350*/  @P0 BRA `(.L_x_9538) ;  /* 0x0000000000100947 */ /* 0x000fea0003800000 */
[----:B------:R-:W-:Y:S01]  /*1360*/  IMAD.MOV.U32 R0, RZ, RZ, R43 ;  /* 0x000000ffff007224 */ /* 0x000fe200078e002b */
[----:B------:R-:W-:-:S07]  /*1370*/  MOV R52, 0x1390 ;  /* 0x0000139000347802 */ /* 0x000fce0000000f00 */
[----:B------:R-:W-:Y:S05]  /*1380*/  CALL.REL.NOINC `($__internal_301_$__cuda_sm20_rcp_rn_f32_slowpath) ;  /* 0x00000074002c7944 */ /* 0x000fea0003c00000 */
[----:B------:R-:W-:Y:S05]  /*1390*/  BRA `(.L_x_9539) ;  /* 0x0000000000107947 */ /* 0x000fea0003800000 */
.L_x_9538:
[----:B------:R-:W0:Y:S02]  /*13a0*/  MUFU.RCP R60, R43 ;  /* 0x0000002b003c7308 */ /* 0x000e240000001000 */
[----:B0-----:R-:W-:-:S04]  /*13b0*/  FFMA R0, R43, R60, -1 ;  /* 0xbf8000002b007423 */ /* 0x001fc8000000003c */
[----:B------:R-:W-:-:S04]  /*13c0*/  FADD.FTZ R41, -R0, -RZ ;  /* 0x800000ff00297221 */ /* 0x000fc80000010100 */
[----:B------:R-:W-:-:S07]  /*13d0*/  FFMA R60, R60, R41, R60 ;  /* 0x000000293c3c7223 */ /* 0x000fce000000003c */
.L_x_9539:
[----:B------:R-:W-:Y:S05]  /*13e0*/  BSYNC.RECONVERGENT B1 ;  /* 0x0000000000017941 */ /* 0x000fea0003800200 */
.L_x_9537:
[----:B------:R-:W-:Y:S01]  /*13f0*/  SHF.L.U32 R28, R28, 0x10, RZ ;  /* 0x000000101c1c7819 */ /* 0x000fe200000006ff */
[----:B------:R-:W-:Y:S01]  /*1400*/  IMAD.MOV.U32 R41, RZ, RZ, 0x3bbb989d ;  /* 0x3bbb989dff297424 */ /* 0x000fe200078e00ff */
[----:B------:R-:W-:Y:S01]  /*1410*/  MOV R43, 0x437c0000 ;  /* 0x437c0000002b7802 */ /* 0x000fe20000000f00 */
[----:B------:R-:W-:Y:S01]  /*1420*/  BSSY.RECONVERGENT B1, `(.L_x_9540) ;  /* 0x000001b000017945 */ /* 0x000fe20003800200 */
[----:B------:R-:W-:Y:S02]  /*1430*/  IMAD.U32 R39, R39, 0x10000, RZ ;  /* 0x0001000027277824 */ /* 0x000fe400078e00ff */
        /* <DEDUP_REMOVED lines=15> */
[----:B------:R-:W-:-:S12]  /*1530*/  FMUL R17, R37, R60 ;  /* 0x0000003c25117220 */ /* 0x000fd80000400000 */
[----:B------:R-:W-:Y:S05]  /*1540*/  @P0 BRA `(.L_x_9541) ;  /* 0x0000000000100947 */ /* 0x000fea0003800000 */
[----:B------:R-:W-:Y:S02]  /*1550*/  MOV R0, R43 ;  /* 0x0000002b00007202 */ /* 0x000fe40000000f00 */
[----:B------:R-:W-:-:S07]  /*1560*/  MOV R52, 0x1580 ;  /* 0x0000158000347802 */ /* 0x000fce0000000f00 */
[----:B------:R-:W-:Y:S05]  /*1570*/  CALL.REL.NOINC `($__internal_301_$__cuda_sm20_rcp_rn_f32_slowpath) ;  /* 0x0000007000b07944 */ /* 0x000fea0003c00000 */
[----:B------:R-:W-:Y:S05]  /*1580*/  BRA `(.L_x_9542) ;  /* 0x0000000000107947 */ /* 0x000fea0003800000 */
.L_x_9541:
[----:B------:R-:W0:Y:S02]  /*1590*/  MUFU.RCP R60, R43 ;  /* 0x0000002b003c7308 */ /* 0x000e240000001000 */
[----:B0-----:R-:W-:-:S04]  /*15a0*/  FFMA R0, R43, R60, -1 ;  /* 0xbf8000002b007423 */ /* 0x001fc8000000003c */
[----:B------:R-:W-:-:S04]  /*15b0*/  FADD.FTZ R37, -R0, -RZ ;  /* 0x800000ff00257221 */ /* 0x000fc80000010100 */
[----:B------:R-:W-:-:S07]  /*15c0*/  FFMA R60, R60, R37, R60 ;  /* 0x000000253c3c7223 */ /* 0x000fce000000003c */
.L_x_9542:
[----:B------:R-:W-:Y:S05]  /*15d0*/  BSYNC.RECONVERGENT B1 ;  /* 0x0000000000017941 */ /* 0x000fea0003800200 */
.L_x_9540:
[----:B------:R-:W-:Y:S02]  /*15e0*/  HFMA2 R0, -RZ, RZ, 0.96630859375, -0.0022525787353515625 ;  /* 0x3bbb989dff007431 */ /* 0x000fe400000001ff */
[----:B------:R-:W-:Y:S01]  /*15f0*/  IMAD.U32 R35, R35, 0x10000, RZ ;  /* 0x0001000023237824 */ /* 0x000fe200078e00ff */
[----:B------:R-:W-:Y:S01]  /*1600*/  BSSY.RECONVERGENT B1, `(.L_x_9543) ;  /* 0x000001c000017945 */ /* 0x000fe20003800200 */
[----:B------:R-:W-:Y:S01]  /*1610*/  IMAD.MOV.U32 R37, RZ, RZ, 0x437c0000 ;  /* 0x437c0000ff257424 */ /* 0x000fe200078e00ff */
[----:B------:R-:W-:Y:S01]  /*1620*/  SHF.L.U32 R36, R36, 0x10, RZ ;  /* 0x0000001024247819 */ /* 0x000fe200000006ff */
        /* <DEDUP_REMOVED lines=15> */
[----:B------:R-:W-:-:S12]  /*1720*/  FMUL R28, R39, R28 ;  /* 0x0000001c271c7220 */ /* 0x000fd80000400000 */
[----:B------:R-:W-:Y:S05]  /*1730*/  @P0 BRA `(.L_x_9544) ;  /* 0x0000000000100947 */ /* 0x000fea0003800000 */
[----:B------:R-:W-:Y:S01]  /*1740*/  IMAD.MOV.U32 R0, RZ, RZ, R41 ;  /* 0x000000ffff007224 */ /* 0x000fe200078e0029 */
[----:B------:R-:W-:-:S07]  /*1750*/  MOV R52, 0x1770 ;  /* 0x0000177000347802 */ /* 0x000fce0000000f00 */
[----:B------:R-:W-:Y:S05]  /*1760*/  CALL.REL.NOINC `($__internal_301_$__cuda_sm20_rcp_rn_f32_slowpath) ;  /* 0x0000007000347944 */ /* 0x000fea0003c00000 */
[----:B------:R-:W-:Y:S05]  /*1770*/  BRA `(.L_x_9545) ;  /* 0x0000000000107947 */ /* 0x000fea0003800000 */
.L_x_9544:
[----:B------:R-:W0:Y:S02]  /*1780*/  MUFU.RCP R60, R41 ;  /* 0x00000029003c7308 */ /* 0x000e240000001000 */
[----:B0-----:R-:W-:-:S04]  /*1790*/  FFMA R0, R41, R60, -1 ;  /* 0xbf80000029007423 */ /* 0x001fc8000000003c */
[----:B------:R-:W-:-:S04]  /*17a0*/  FADD.FTZ R37, -R0, -RZ ;  /* 0x800000ff00257221 */ /* 0x000fc80000010100 */
[----:B------:R-:W-:-:S07]  /*17b0*/  FFMA R60, R60, R37, R60 ;  /* 0x000000253c3c7223 */ /* 0x000fce000000003c */
.L_x_9545:
[----:B------:R-:W-:Y:S05]  /*17c0*/  BSYNC.RECONVERGENT B1 ;  /* 0x0000000000017941 */ /* 0x000fea0003800200 */
.L_x_9543:
        /* <DEDUP_REMOVED lines=26> */
.L_x_9547:
[----:B------:R-:W0:Y:S02]  /*1970*/  MUFU.RCP R60, R39 ;  /* 0x00000027003c7308 */ /* 0x000e240000001000 */
[----:B0-----:R-:W-:-:S04]  /*1980*/  FFMA R0, R39, R60, -1 ;  /* 0xbf80000027007423 */ /* 0x001fc8000000003c */
[----:B------:R-:W-:-:S04]  /*1990*/  FADD.FTZ R35, -R0, -RZ ;  /* 0x800000ff00237221 */ /* 0x000fc80000010100 */
[----:B------:R-:W-:-:S07]  /*19a0*/  FFMA R60, R60, R35, R60 ;  /* 0x000000233c3c7223 */ /* 0x000fce000000003c */
.L_x_9548:
[----:B------:R-:W-:Y:S05]  /*19b0*/  BSYNC.RECONVERGENT B1 ;  /* 0x0000000000017941 */ /* 0x000fea0003800200 */
.L_x_9546:
        /* <DEDUP_REMOVED lines=26> */
.L_x_9550:
[----:B------:R-:W0:Y:S02]  /*1b60*/  MUFU.RCP R60, R39 ;  /* 0x00000027003c7308 */ /* 0x000e240000001000 */
[----:B0-----:R-:W-:-:S04]  /*1b70*/  FFMA R0, R39, R60, -1 ;  /* 0xbf80000027007423 */ /* 0x001fc8000000003c */
[----:B------:R-:W-:-:S04]  /*1b80*/  FADD.FTZ R37, -R0, -RZ ;  /* 0x800000ff00257221 */ /* 0x000fc80000010100 */
[----:B------:R-:W-:-:S07]  /*1b90*/  FFMA R60, R60, R37, R60 ;  /* 0x000000253c3c7223 */ /* 0x000fce000000003c */
.L_x_9551:
[----:B------:R-:W-:Y:S05]  /*1ba0*/  BSYNC.RECONVERGENT B1 ;  /* 0x0000000000017941 */ /* 0x000fea0003800200 */
.L_x_9549:
        /* <DEDUP_REMOVED lines=26> */
.L_x_9553:
[----:B------:R-:W0:Y:S02]  /*1d50*/  MUFU.RCP R60, R37 ;  /* 0x00000025003c7308 */ /* 0x000e240000001000 */
[----:B0-----:R-:W-:-:S04]  /*1d60*/  FFMA R0, R37, R60, -1 ;  /* 0xbf80000025007423 */ /* 0x001fc8000000003c */
[----:B------:R-:W-:-:S04]  /*1d70*/  FADD.FTZ R31, -R0, -RZ ;  /* 0x800000ff001f7221 */ /* 0x000fc80000010100 */
[----:B------:R-:W-:-:S07]  /*1d80*/  FFMA R60, R60, R31, R60 ;  /* 0x0000001f3c3c7223 */ /* 0x000fce000000003c */
.L_x_9554:
[----:B------:R-:W-:Y:S05]  /*1d90*/  BSYNC.RECONVERGENT B1 ;  /* 0x0000000000017941 */ /* 0x000fea0003800200 */
.L_x_9552:
        /* <DEDUP_REMOVED lines=26> */
.L_x_9556:
[----:B------:R-:W0:Y:S02]  /*1f40*/  MUFU.RCP R60, R35 ;  /* 0x00000023003c7308 */ /* 0x000e240000001000 */
[----:B0-----:R-:W-:-:S04]  /*1f50*/  FFMA R0, R35, R60, -1 ;  /* 0xbf80000023007423 */ /* 0x001fc8000000003c */
[----:B------:R-:W-:-:S04]  /*1f60*/  FADD.FTZ R29, -R0, -RZ ;  /* 0x800000ff001d7221 */ /* 0x000fc80000010100 */
[----:B------:R-:W-:-:S07]  /*1f70*/  FFMA R60, R60, R29, R60 ;  /* 0x0000001d3c3c7223 */ /* 0x000fce000000003c */
.L_x_9557:
[----:B------:R-:W-:Y:S05]  /*1f80*/  BSYNC.RECONVERGENT B1 ;  /* 0x0000000000017941 */ /* 0x000fea0003800200 */
.L_x_9555:
[----:B------:R-:W-:Y:S01]  /*1f90*/  ISETP.GE.U32.AND P0, PT, R48, UR7, PT ;  /* 0x0000000730007c0c */ /* 0x000fe2000bf06070 */
[----:B------:R-:W-:Y:S01]  /*1fa0*/  FADD R13, -R60, 1 ;  /* 0x3f8000003c0d7421 */ /* 0x000fe20000000100 */
[----:B------:R-:W-:Y:S01]  /*1fb0*/  FMUL R56, R30, UR10 ;  /* 0x0000000a1e387c20 */ /* 0x000fe20008400000 */
[----:B------:R-:W-:Y:S01]  /*1fc0*/  FMUL R29, R17, UR10 ;  /* 0x0000000a111d7c20 */ /* 0x000fe20008400000 */
[----:B------:R-:W-:Y:S01]  /*1fd0*/  ISETP.GE.U32.OR P0, PT, R44, UR13, P0 ;  /* 0x0000000d2c007c0c */ /* 0x000fe20008706470 */
[----:B------:R-:W-:Y:S01]  /*1fe0*/  FMUL R13, R13, R60 ;  /* 0x0000003c0d0d7220 */ /* 0x000fe20000400000 */
[----:B------:R-:W-:Y:S01]  /*1ff0*/  FMUL R39, R28, UR10 ;  /* 0x0000000a1c277c20 */ /* 0x000fe20008400000 */
[----:B------:R-:W-:Y:S01]  /*2000*/  FMUL R64, R3, UR10 ;  /* 0x0000000a03407c20 */ /* 0x000fe20008400000 */
[----:B------:R-:W-:Y:S02]  /*2010*/  VIADD R43, R48, 0x2 ;  /* 0x00000002302b7836 */ /* 0x000fe40000000000 */
[----:B------:R-:W-:Y:S01]  /*2020*/  FFMA R60, R19, R13, R60 ;  /* 0x0000000d133c7223 */ /* 0x000fe2000000003c */
[----:B------:R-:W-:Y:S01]  /*2030*/  IADD3 R19, P3, PT, R12, UR34, RZ ;  /* 0x000000220c137c10 */ /* 0x000fe2000ff7e0ff */
[----:B------:R-:W-:Y:S01]  /*2040*/  FMUL R2, R16, UR10 ;  /* 0x0000000a10027c20 */ /* 0x000fe20008400000 */
[----:B------:R-:W-:Y:S01]  /*2050*/  IADD3 R42, PT, PT, R46, 0x1e, RZ ;  /* 0x0000001e2e2a7810 */ /* 0x000fe20007ffe0ff */
[----:B------:R-:W-:Y:S01]  /*2060*/  FMUL R31, R31, R60 ;  /* 0x0000003c1f1f7220 */ /* 0x000fe20000400000 */
[----:B------:R-:W-:Y:S01]  /*2070*/  F2FP.SATFINITE.E4M3.F32.PACK_AB_MERGE_C R56, RZ, R56, RZ ;  /* 0x00000038ff38723e */ /* 0x000fe200048070ff */
[----:B------:R-:W-:Y:S01]  /*2080*/  FMUL R65, R4, UR10 ;  /* 0x0000000a04417c20 */ /* 0x000fe20008400000 */
[----:B------:R-:W-:Y:S01]  /*2090*/  F2FP.SATFINITE.E4M3.F32.PACK_AB_MERGE_C R29, RZ, R29, RZ ;  /* 0x0000001dff1d723e */ /* 0x000fe200048070ff */
[----:B------:R-:W-:Y:S01]  /*20a0*/  BSSY.RECONVERGENT B0, `(.L_x_9558) ;  /* 0x000002d000007945 */ /* 0x000fe20003800200 */
[----:B------:R-:W-:-:S02]  /*20b0*/  @!P0 IADD3 R0, P1, PT, R32, UR30, RZ ;  /* 0x0000001e20008c10 */ /* 0x000fc4000ff3e0ff */
[----:B------:R-:W-:Y:S02]  /*20c0*/  @!P0 LEA R54, P2, R32, UR16, 0x1 ;  /* 0x0000001020368c11 */ /* 0x000fe4000f8408ff */
[----:B------:R-:W-:Y:S02]  /*20d0*/  @!P0 IADD3.X R13, PT, PT, R33, UR31, RZ, P1, !PT ;  /* 0x0000001f210d8c10 */ /* 0x000fe40008ffe4ff */
[C---:B------:R-:W-:Y:S02]  /*20e0*/  @!P0 LEA R40, P1, R0.reuse, UR16, 0x1 ;  /* 0x0000001000288c11 */ /* 0x040fe4000f8208ff */
[----:B------:R-:W-:Y:S02]  /*20f0*/  F2FP.SATFINITE.E4M3.F32.PACK_AB_MERGE_C R39, RZ, R39, RZ ;  /* 0x00000027ff27723e */ /* 0x000fe400048070ff */
[----:B------:R-:W-:Y:S02]  /*2100*/  F2FP.SATFINITE.E4M3.F32.PACK_AB_MERGE_C R64, RZ, R64, RZ ;  /* 0x00000040ff40723e */ /* 0x000fe400048070ff */
[----:B------:R-:W-:Y:S01]  /*2110*/  @!P0 LEA.HI.X R41, R0, UR9, R13, 0x1, P1 ;  /* 0x0000000900298c11 */ /* 0x000fe200088f0c0d */
[----:B------:R-:W-:Y:S01]  /*2120*/  FMUL R0, R11, UR10 ;  /* 0x0000000a0b007c20 */ /* 0x000fe20008400000 */
[----:B------:R-:W-:-:S02]  /*2130*/  IADD3.X R13, PT, PT, R27, UR35, RZ, P3, !PT ;  /* 0x000000231b0d7c10 */ /* 0x000fc40009ffe4ff */
[----:B------:R-:W-:Y:S02]  /*2140*/  LOP3.LUT R42, R42, 0x1f, RZ, 0xc0, !PT ;  /* 0x0000001f2a2a7812 */ /* 0x000fe400078ec0ff */
[----:B------:R-:W-:Y:S02]  /*2150*/  ISETP.GE.U32.AND P1, PT, R43, UR7, PT ;  /* 0x000000072b007c0c */ /* 0x000fe4000bf26070 */
[----:B------:R-:W-:Y:S02]  /*2160*/  @!P0 LEA.HI.X R55, R32, UR9, R33, 0x1, P2 ;  /* 0x0000000920378c11 */ /* 0x000fe400090f0c21 */
[----:B------:R-:W-:Y:S02]  /*2170*/  @!P0 PRMT R27, R29, 0x7604, R56 ;  /* 0x000076041d1b8816 */ /* 0x000fe40000000038 */
[----:B------:R-:W-:Y:S02]  /*2180*/  @!P0 PRMT R57, R64, 0x7604, R39 ;  /* 0x0000760440398816 */ /* 0x000fe40000000027 */
[C---:B------:R-:W-:Y:S01]  /*2190*/  ISETP.LT.U32.AND P1, PT, R42.reuse, UR13, !P1 ;  /* 0x0000000d2a007c0c */ /* 0x040fe2000cf21070 */
[----:B------:R0:W-:Y:S01]  /*21a0*/  @!P0 STG.E.U16 desc[UR28][R54.64], R27 ;  /* 0x0000001b36008986 */ /* 0x0001e2000c10151c */
[----:B------:R-:W-:-:S02]  /*21b0*/  IADD3 R52, P3, PT, R42, R19, RZ ;  /* 0x000000132a347210 */ /* 0x000fc40007f7e0ff */
[----:B------:R-:W-:Y:S01]  /*21c0*/  MOV R37, UR30 ;  /* 0x0000001e00257c02 */ /* 0x000fe20008000f00 */
[----:B------:R1:W-:Y:S01]  /*21d0*/  @!P0 STG.E.U16 desc[UR28][R40.64], R57 ;  /* 0x0000003928008986 */ /* 0x0003e2000c10151c */
[----:B------:R-:W-:Y:S01]  /*21e0*/  MOV R59, UR30 ;  /* 0x0000001e003b7c02 */ /* 0x000fe20008000f00 */
[----:B------:R-:W-:Y:S01]  /*21f0*/  IMAD.X R53, RZ, RZ, R13, P3 ;  /* 0x000000ffff357224 */ /* 0x000fe200018e060d */
[----:B------:R-:W-:Y:S02]  /*2200*/  F2FP.SATFINITE.E4M3.F32.PACK_AB_MERGE_C R0, RZ, R0, RZ ;  /* 0x00000000ff00723e */ /* 0x000fe400048070ff */
[----:B------:R-:W-:Y:S02]  /*2210*/  F2FP.SATFINITE.E4M3.F32.PACK_AB_MERGE_C R2, RZ, R2, RZ ;  /* 0x00000002ff02723e */ /* 0x000fe400048070ff */
[----:B------:R-:W-:Y:S01]  /*2220*/  F2FP.SATFINITE.E4M3.F32.PACK_AB_MERGE_C R65, RZ, R65, RZ ;  /* 0x00000041ff41723e */ /* 0x000fe200048070ff */
[----:B0-----:R-:W-:Y:S01]  /*2230*/  FMUL R27, R31, UR10 ;  /* 0x0000000a1f1b7c20 */ /* 0x001fe20008400000 */
[----:B------:R-:W-:Y:S01]  /*2240*/  @P1 IADD3 R58, P2, PT, R52, UR34, RZ ;  /* 0x00000022343a1c10 */ /* 0x000fe2000ff5e0ff */
[--C-:B------:R-:W-:Y:S01]  /*2250*/  @P1 IMAD.MOV.U32 R34, RZ, RZ, R52.reuse ;  /* 0x000000ffff221224 */ /* 0x100fe200078e0034 */
[----:B------:R-:W-:Y:S01]  /*2260*/  @P1 MOV R35, R53 ;  /* 0x0000003500231202 */ /* 0x000fe20000000f00 */
[----:B------:R-:W-:Y:S01]  /*2270*/  @P1 IMAD.WIDE.U32 R36, R37, 0x5, R52 ;  /* 0x0000000525241825 */ /* 0x000fe200078e0034 */
[----:B------:R-:W-:-:S02]  /*2280*/  @P1 IADD3.X R55, PT, PT, R53, UR35, RZ, P2, !PT ;  /* 0x0000002335371c10 */ /* 0x000fc400097fe4ff */
[----:B------:R-:W-:Y:S01]  /*2290*/  F2FP.SATFINITE.E4M3.F32.PACK_AB_MERGE_C R27, RZ, R27, RZ ;  /* 0x0000001bff1b723e */ /* 0x000fe200048070ff */
[----:B------:R-:W-:Y:S01]  /*22a0*/  @P1 IMAD.WIDE.U32 R34, R59, 0x6, R34 ;  /* 0x000000063b221825 */ /* 0x000fe200078e0022 */
[----:B------:R-:W-:-:S03]  /*22b0*/  @P1 SHF.L.U64.HI R12, R58, 0x2, R55 ;  /* 0x000000023a0c1819 */ /* 0x000fc60000010237 */
[----:B------:R-:W-:Y:S01]  /*22c0*/  @P1 IMAD.SHL.U32 R58, R58, 0x4, RZ ;  /* 0x000000043a3a1824 */ /* 0x000fe200078e00ff */
[----:B-1----:R-:W-:Y:S06]  /*22d0*/  @P0 BRA `(.L_x_9559) ;  /* 0x0000000000240947 */ /* 0x002fec0003800000 */
[----:B------:R-:W0:Y:S01]  /*22e0*/  LDCU.64 UR4, c[0x0][0x3c8] ;  /* 0x00007900ff0477ac */ /* 0x000e220008000a00 */
[----:B------:R-:W-:Y:S01]  /*22f0*/  PRMT R55, R0, 0x7604, R65 ;  /* 0x0000760400377816 */ /* 0x000fe20000000041 */
[----:B0-----:R-:W-:Y:S02]  /*2300*/  ULOP3.LUT UR8, UR4, 0xfffffffe, URZ, 0xc0, !UPT ;  /* 0xfffffffe04087892 */ /* 0x001fe4000f8ec0ff */
[----:B------:R-:W-:-:S04]  /*2310*/  ULOP3.LUT UR4, UR5, 0x7fffffff, URZ, 0xc0, !UPT ;  /* 0x7fffffff05047892 */ /* 0x000fc8000f8ec0ff */
[----:B------:R-:W-:-:S04]  /*2320*/  IADD3 R54, P2, PT, R32, UR8, RZ ;  /* 0x0000000820367c10 */ /* 0x000fc8000ff5e0ff */
[----:B------:R-:W-:Y:S02]  /*2330*/  IADD3.X R41, PT, PT, R33, UR4, RZ, P2, !PT ;  /* 0x0000000421297c10 */ /* 0x000fe400097fe4ff */
[----:B------:R-:W-:-:S04]  /*2340*/  LEA R40, P2, R54, UR16, 0x1 ;  /* 0x0000001036287c11 */ /* 0x000fc8000f8408ff */
[----:B------:R-:W-:-:S05]  /*2350*/  LEA.HI.X R41, R54, UR9, R41, 0x1, P2 ;  /* 0x0000000936297c11 */ /* 0x000fca00090f0c29 */
[----:B------:R0:W-:Y:S04]  /*2360*/  STG.E.U16 desc[UR28][R40.64], R55 ;  /* 0x0000003728007986 */ /* 0x0001e8000c10151c */
.L_x_9559:
[----:B------:R-:W-:Y:S05]  /*2370*/  BSYNC.RECONVERGENT B0 ;  /* 0x0000000000007941 */ /* 0x000fea0003800200 */
.L_x_9558:
[----:B------:R-:W-:Y:S04]  /*2380*/  BSSY.RECONVERGENT B0, `(.L_x_9560) ;  /* 0x000000a000007945 */ /* 0x000fe80003800200 */
[----:B------:R-:W-:Y:S05]  /*2390*/  @P0 BRA `(.L_x_9561) ;  /* 0x0000000000200947 */ /* 0x000fea0003800000 */
[----:B0-----:R-:W-:Y:S01]  /*23a0*/  MOV R41, UR30 ;  /* 0x0000001e00297c02 */ /* 0x001fe20008000f00 */
[----:B------:R-:W-:-:S04]  /*23b0*/  UIMAD UR4, UR31, 0x3, URZ ;  /* 0x000000031f0478a4 */ /* 0x000fc8000f8e02ff */
[----:B------:R-:W-:-:S04]  /*23c0*/  IMAD.WIDE.U32 R32, R41, 0x3, R32 ;  /* 0x0000000329207825 */ /* 0x000fc800078e0020 */
[----:B------:R-:W-:Y:S01]  /*23d0*/  VIADD R33, R33, UR4 ;  /* 0x0000000421217c36 */ /* 0x000fe20008000000 */
[----:B------:R-:W-:-:S04]  /*23e0*/  LEA R40, P0, R32, UR16, 0x1 ;  /* 0x0000001020287c11 */ /* 0x000fc8000f8008ff */
[----:B------:R-:W-:Y:S02]  /*23f0*/  LEA.HI.X R41, R32, UR9, R33, 0x1, P0 ;  /* 0x0000000920297c11 */ /* 0x000fe400080f0c21 */
[----:B------:R-:W-:-:S05]  /*2400*/  PRMT R33, R27, 0x7604, R2 ;  /* 0x000076041b217816 */ /* 0x000fca0000000002 */
[----:B------:R1:W-:Y:S02]  /*2410*/  STG.E.U16 desc[UR28][R40.64], R33 ;  /* 0x0000002128007986 */ /* 0x0003e4000c10151c */
.L_x_9561:
[----:B------:R-:W-:Y:S05]  /*2420*/  BSYNC.RECONVERGENT B0 ;  /* 0x0000000000007941 */ /* 0x000fea0003800200 */
.L_x_9560:
[----:B------:R-:W-:Y:S01]  /*2430*/  VOTEU.ANY UP0, P1 ;  /* 0x0000000000ff7886 */ /* 0x000fe20000800100 */
[----:B01----:R-:W-:Y:S01]  /*2440*/  MOV R41, UR30 ;  /* 0x0000001e00297c02 */ /* 0x003fe20008000f00 */
[----:B------:R-:W-:Y:S01]  /*2450*/  @P1 IMAD.MOV.U32 R33, RZ, RZ, R53 ;  /* 0x000000ffff211224 */ /* 0x000fe200078e0035 */
[----:B------:R-:W-:Y:S01]  /*2460*/  @P1 MOV R32, R52 ;  /* 0x0000003400201202 */ /* 0x000fe20000000f00 */
[----:B------:R-:W-:Y:S01]  /*2470*/  @!P1 IMAD.MOV.U32 R57, RZ, RZ, RZ ;  /* 0x000000ffff399224 */ /* 0x000fe200078e00ff */
[----:B------:R-:W-:Y:S01]  /*2480*/  @UP0 UIMAD UR4, UR31, 0x5, URZ ;  /* 0x000000051f0408a4 */ /* 0x000fe2000f8e02ff */
[C---:B------:R-:W-:Y:S01]  /*2490*/  @P1 IADD3 R54, P0, PT, R58.reuse, UR20, RZ ;  /* 0x000000143a361c10 */ /* 0x040fe2000ff1e0ff */
[----:B------:R-:W-:Y:S01]  /*24a0*/  @UP0 UIMAD UR5, UR31, 0x6, URZ ;  /* 0x000000061f0508a4 */ /* 0x000fe2000f8e02ff */
[----:B------:R-:W-:Y:S01]  /*24b0*/  @P1 IADD3 R40, P2, PT, R58, UR21, RZ ;  /* 0x000000153a281c10 */ /* 0x000fe2000ff5e0ff */
[----:B------:R-:W-:Y:S01]  /*24c0*/  @UP0 UIMAD UR8, UR31, 0x7, URZ ;  /* 0x000000071f0808a4 */ /* 0x000fe2000f8e02ff */
[----:B------:R-:W-:Y:S01]  /*24d0*/  @P1 SHF.L.U32 R60, R36, 0x2, RZ ;  /* 0x00000002243c1819 */ /* 0x000fe200000006ff */
[----:B------:R-:W-:Y:S01]  /*24e0*/  @P1 VIADD R53, R37, UR4 ;  /* 0x0000000425351c36 */ /* 0x000fe20008000000 */
[C---:B------:R-:W-:Y:S01]  /*24f0*/  @P1 IADD3.X R55, PT, PT, R12.reuse, UR22, RZ, P0, !PT ;  /* 0x000000160c371c10 */ /* 0x040fe200087fe4ff */
[----:B------:R-:W-:Y:S01]  /*2500*/  @P1 IMAD.WIDE.U32 R32, R41, 0x7, R32 ;  /* 0x0000000729201825 */ /* 0x000fe200078e0020 */
[----:B------:R-:W-:-:S03]  /*2510*/  @P1 IADD3.X R41, PT, PT, R12, UR23, RZ, P2, !PT ;  /* 0x000000170c291c10 */ /* 0x000fc600097fe4ff */
[----:B------:R-:W-:Y:S02]  /*2520*/  @P1 VIADD R37, R35, UR5 ;  /* 0x0000000523251c36 */ /* 0x000fe40008000000 */
[----:B------:R-:W-:Y:S01]  /*2530*/  @P1 IMAD.SHL.U32 R52, R34, 0x4, RZ ;  /* 0x0000000422341824 */ /* 0x000fe200078e00ff */
[----:B------:R-:W-:Y:S01]  /*2540*/  @!P1 MOV R12, RZ ;  /* 0x000000ff000c9202 */ /* 0x000fe20000000f00 */
[----:B------:R-:W2:Y:S01]  /*2550*/  @P1 LDG.E R57, desc[UR28][R54.64] ;  /* 0x0000001c36391981 */ /* 0x000ea2000c1e1900 */
[----:B------:R-:W-:Y:S02]  /*2560*/  @P1 SHF.L.U64.HI R36, R36, 0x2, R53 ;  /* 0x0000000224241819 */ /* 0x000fe40000010235 */
[----:B------:R-:W-:Y:S02]  /*2570*/  @P1 IADD3 R62, P0, PT, R60, UR20, RZ ;  /* 0x000000143c3e1c10 */ /* 0x000fe4000ff1e0ff */
[----:B------:R-:W-:Y:S01]  /*2580*/  @P1 IADD3 R35, PT, PT, R33, UR8, RZ ;  /* 0x0000000821231c10 */ /* 0x000fe2000fffe0ff */
[----:B------:R0:W3:Y:S01]  /*2590*/  @P1 LDG.E R12, desc[UR28][R40.64] ;  /* 0x0000001c280c1981 */ /* 0x0000e2000c1e1900 */
[----:B------:R-:W-:-:S02]  /*25a0*/  @P1 SHF.L.U64.HI R34, R34, 0x2, R37 ;  /* 0x0000000222221819 */ /* 0x000fc40000010225 */
[----:B------:R-:W-:Y:S02]  /*25b0*/  @P1 IADD3 R60, P2, PT, R60, UR21, RZ ;  /* 0x000000153c3c1c10 */ /* 0x000fe4000ff5e0ff */
[----:B------:R-:W-:Y:S02]  /*25c0*/  @!P1 CS2R R54, SRZ ;  /* 0x0000000000369805 */ /* 0x000fe4000001ff00 */
[----:B------:R-:W-:Y:S02]  /*25d0*/  @P1 IADD3 R58, P3, PT, R52, UR20, RZ ;  /* 0x00000014343a1c10 */ /* 0x000fe4000ff7e0ff */
[----:B------:R-:W-:Y:S02]  /*25e0*/  @P1 SHF.L.U32 R33, R32, 0x2, RZ ;  /* 0x0000000220211819 */ /* 0x000fe400000006ff */
[----:B------:R-:W-:Y:S02]  /*25f0*/  @P1 IADD3.X R63, PT, PT, R36, UR22, RZ, P0, !PT ;  /* 0x00000016243f1c10 */ /* 0x000fe400087fe4ff */
[----:B------:R-:W-:-:S02]  /*2600*/  @P1 IADD3 R52, P0, PT, R52, UR21, RZ ;  /* 0x0000001534341c10 */ /* 0x000fc4000ff1e0ff */
[----:B------:R-:W-:Y:S01]  /*2610*/  @P1 SHF.L.U64.HI R66, R32, 0x2, R35 ;  /* 0x0000000220421819 */ /* 0x000fe20000010223 */
[----:B------:R-:W4:Y:S01]  /*2620*/  @P1 LDG.E R54, desc[UR28][R62.64] ;  /* 0x0000001c3e361981 */ /* 0x000f22000c1e1900 */
[----:B------:R-:W-:Y:S02]  /*2630*/  @P1 IADD3.X R61, PT, PT, R36, UR23, RZ, P2, !PT ;  /* 0x00000017243d1c10 */ /* 0x000fe400097fe4ff */
[----:B------:R-:W-:Y:S02]  /*2640*/  @!P1 CS2R R36, SRZ ;  /* 0x0000000000249805 */ /* 0x000fe4000001ff00 */
[----:B------:R-:W-:Y:S02]  /*2650*/  @P1 IADD3.X R59, PT, PT, R34, UR22, RZ, P3, !PT ;  /* 0x00000016223b1c10 */ /* 0x000fe40009ffe4ff */
[C---:B0-----:R-:W-:Y:S01]  /*2660*/  @P1 IADD3 R40, P2, PT, R33.reuse, UR20, RZ ;  /* 0x0000001421281c10 */ /* 0x041fe2000ff5e0ff */
[----:B------:R-:W5:Y:S01]  /*2670*/  @P1 LDG.E R55, desc[UR28][R60.64] ;  /* 0x0000001c3c371981 */ /* 0x000f62000c1e1900 */
[----:B------:R-:W-:-:S02]  /*2680*/  @P1 IADD3 R32, P3, PT, R33, UR21, RZ ;  /* 0x0000001521201c10 */ /* 0x000fc4000ff7e0ff */
[----:B------:R-:W-:Y:S02]  /*2690*/  @P1 IADD3.X R53, PT, PT, R34, UR23, RZ, P0, !PT ;  /* 0x0000001722351c10 */ /* 0x000fe400087fe4ff */
[----:B------:R-:W-:Y:S02]  /*26a0*/  @!P1 CS2R R34, SRZ ;  /* 0x0000000000229805 */ /* 0x000fe4000001ff00 */
[C---:B------:R-:W-:Y:S01]  /*26b0*/  @P1 IADD3.X R41, PT, PT, R66.reuse, UR22, RZ, P2, !PT ;  /* 0x0000001642291c10 */ /* 0x040fe200097fe4ff */
[----:B------:R0:W5:Y:S01]  /*26c0*/  @P1 LDG.E R37, desc[UR28][R58.64] ;  /* 0x0000001c3a251981 */ /* 0x000162000c1e1900 */
[----:B------:R-:W-:-:S03]  /*26d0*/  @P1 IADD3.X R33, PT, PT, R66, UR23, RZ, P3, !PT ;  /* 0x0000001742211c10 */ /* 0x000fc60009ffe4ff */
[----:B------:R-:W5:Y:S04]  /*26e0*/  @P1 LDG.E R36, desc[UR28][R52.64] ;  /* 0x0000001c34241981 */ /* 0x000f68000c1e1900 */
[----:B------:R1:W5:Y:S04]  /*26f0*/  @P1 LDG.E R35, desc[UR28][R40.64] ;  /* 0x0000001c28231981 */ /* 0x000368000c1e1900 */
[----:B------:R1:W5:Y:S01]  /*2700*/  @P1 LDG.E R34, desc[UR28][R32.64] ;  /* 0x0000001c20221981 */ /* 0x000362000c1e1900 */
[----:B0-----:R-:W-:Y:S02]  /*2710*/  HFMA2 R58, -RZ, RZ, 0.96630859375, -0.0022525787353515625 ;  /* 0x3bbb989dff3a7431 */ /* 0x001fe400000001ff */
[----:B------:R-:W-:-:S04]  /*2720*/  IMAD.U32 R25, R25, 0x10000, RZ ;  /* 0x0001000019197824 */ /* 0x000fc800078e00ff */
[----:B------:R-:W-:Y:S01]  /*2730*/  FMUL R25, R25, 1.7020000219345092773 ;  /* 0x3fd9db2319197820 */ /* 0x000fe20000400000 */
[----:B------:R-:W-:-:S03]  /*2740*/  IMAD.MOV.U32 R59, RZ, RZ, 0x437c0000 ;  /* 0x437c0000ff3b7424 */ /* 0x000fc600078e00ff */
[----:B------:R-:W-:-:S04]  /*2750*/  FFMA.SAT R58, R25, -R58, 0.5 ;  /* 0x3f000000193a7423 */ /* 0x000fc8000000283a */
[----:B------:R-:W-:-:S04]  /*2760*/  FFMA.RM R58, R58, R59, 12582913 ;  /* 0x4b4000013a3a7423 */ /* 0x000fc8000000403b */
[----:B------:R-:W-:-:S04]  /*2770*/  FADD R60, R58, -12583039 ;  /* 0xcb40007f3a3c7421 */ /* 0x000fc80000000000 */
[----:B------:R-:W-:-:S04]  /*2780*/  FFMA R60, R25, -1.4426950216293334961, -R60 ;  /* 0xbfb8aa3b193c7823 */ /* 0x000fc8000000083c */
[----:B------:R-:W-:-:S04]  /*2790*/  FFMA R60, R25, -1.925963033500011079e-08, R60 ;  /* 0xb2a57060193c7823 */ /* 0x000fc8000000003c */
[----:B-1----:R-:W0:Y:S01]  /*27a0*/  MUFU.EX2 R41, R60 ;  /* 0x0000003c00297308 */ /* 0x002e220000000800 */
[----:B------:R-:W-:Y:S01]  /*27b0*/  FADD R53, RZ, R30 ;  /* 0x0000001eff357221 */ /* 0x000fe20000000000 */
[--C-:B------:R-:W-:Y:S01]  /*27c0*/  FMNMX3 R30, |R30|, RZ, |R17|.reuse, !PT ;  /* 0x000000ff1e1e7276 */ /* 0x100fe20007800611 */
[----:B------:R-:W-:Y:S01]  /*27d0*/  FADD R32, RZ, R17 ;  /* 0x00000011ff207221 */ /* 0x000fe20000000000 */
[----:B------:R-:W-:Y:S01]  /*27e0*/  LOP3.LUT R29, R29, 0xff, RZ, 0xc0, !PT ;  /* 0x000000ff1d1d7812 */ /* 0x000fe200078ec0ff */
[----:B------:R-:W-:Y:S01]  /*27f0*/  FADD R53, R28, R53 ;  /* 0x000000351c357221 */ /* 0x000fe20000000000 */
[----:B------:R-:W-:Y:S02]  /*2800*/  SHF.L.U32 R58, R58, 0x17, RZ ;  /* 0x000000173a3a7819 */ /* 0x000fe400000006ff */
[----:B------:R-:W-:Y:S01]  /*2810*/  FMNMX3 R30, |R28|, R30, |R3|, !PT ;  /* 0x0000001e1c1e7276 */ /* 0x000fe20007800603 */
[----:B------:R-:W-:Y:S01]  /*2820*/  FADD R32, R3, R32 ;  /* 0x0000002003207221 */ /* 0x000fe20000000000 */
[----:B------:R-:W-:-:S02]  /*2830*/  IMAD R29, R64, 0x100, R29 ;  /* 0x00000100401d7824 */ /* 0x000fc400078e021d */
[C---:B------:R-:W-:Y:S01]  /*2840*/  FADD R53, R4.reuse, R53 ;  /* 0x0000003504357221 */ /* 0x040fe20000000000 */
[----:B------:R-:W-:Y:S01]  /*2850*/  FMNMX3 R30, |R4|, R30, |R11|, !PT ;  /* 0x0000001e041e7276 */ /* 0x000fe2000780060b */
[----:B------:R-:W-:Y:S01]  /*2860*/  FADD R32, R11, R32 ;  /* 0x000000200b207221 */ /* 0x000fe20000000000 */
[----:B------:R-:W-:Y:S02]  /*2870*/  IMAD.U32 R0, R0, 0x10000, RZ ;  /* 0x0001000000007824 */ /* 0x000fe400078e00ff */
[----:B0-----:R-:W-:Y:S01]  /*2880*/  FFMA R41, R58, R41, 1 ;  /* 0x3f8000003a297423 */ /* 0x001fe20000000029 */
[C---:B------:R-:W-:Y:S01]  /*2890*/  FADD R4, R16.reuse, R53 ;  /* 0x0000003510047221 */ /* 0x040fe20000000000 */
[----:B------:R-:W-:Y:S02]  /*28a0*/  FMNMX3 R11, |R16|, R30, |R31|, !PT ;  /* 0x0000001e100b7276 */ /* 0x000fe4000780061f */
[----:B------:R-:W-:Y:S02]  /*28b0*/  LOP3.LUT R29, R29, 0xffff, RZ, 0xc0, !PT ;  /* 0x0000ffff1d1d7812 */ /* 0x000fe400078ec0ff */
[----:B------:R-:W-:Y:S01]  /*28c0*/  IADD3 R16, PT, PT, R41, 0x1800000, RZ ;  /* 0x0180000029107810 */ /* 0x000fe20007ffe0ff */
[----:B------:R-:W-:Y:S01]  /*28d0*/  FADD R28, R31, R32 ;  /* 0x000000201f1c7221 */ /* 0x000fe20000000000 */
[----:B------:R-:W-:-:S02]  /*28e0*/  LOP3.LUT R32, R29, 0xff0000, R0, 0xf8, !PT ;  /* 0x00ff00001d207812 */ /* 0x000fc400078ef800 */
[----:B------:R-:W-:Y:S01]  /*28f0*/  LOP3.LUT R0, R16, 0x7f800000, RZ, 0xc0, !PT ;  /* 0x7f80000010007812 */ /* 0x000fe200078ec0ff */
[----:B------:R-:W-:-:S03]  /*2900*/  IMAD.U32 R65, R65, 0x10000, RZ ;  /* 0x0001000041417824 */ /* 0x000fc600078e00ff */
[----:B------:R-:W-:Y:S02]  /*2910*/  ISETP.GT.U32.AND P0, PT, R0, 0x1ffffff, PT ;  /* 0x01ffffff0000780c */ /* 0x000fe40003f04070 */
[----:B------:R-:W-:Y:S02]  /*2920*/  LOP3.LUT R56, R56, 0xff, RZ, 0xc0, !PT ;  /* 0x000000ff38387812 */ /* 0x000fe400078ec0ff */
[----:B------:R-:W-:Y:S02]  /*2930*/  IADD3 R3, PT, PT, R48, R51, RZ ;  /* 0x0000003330037210 */ /* 0x000fe40007ffe0ff */
[----:B------:R-:W-:Y:S02]  /*2940*/  LOP3.LUT R2, R2, 0xffff, RZ, 0xc0, !PT ;  /* 0x0000ffff02027812 */ /* 0x000fe400078ec0ff */
[----:B------:R-:W-:Y:S02]  /*2950*/  LOP3.LUT R27, R27, 0xffff, RZ, 0xc0, !PT ;  /* 0x0000ffff1b1b7812 */ /* 0x000fe400078ec0ff */
[----:B------:R-:W-:-:S02]  /*2960*/  LEA R56, R39, R56, 0x8 ;  /* 0x0000003827387211 */ /* 0x000fc400078e40ff */
[----:B------:R-:W-:Y:S02]  /*2970*/  LOP3.LUT R17, R3, 0x1f, RZ, 0xc0, !PT ;  /* 0x0000001f03117812 */ /* 0x000fe400078ec0ff */
[----:B------:R-:W-:Y:S01]  /*2980*/  LOP3.LUT R65, R65, 0xff0000, RZ, 0xc0, !PT ;  /* 0x00ff000041417812 */ /* 0x000fe200078ec0ff */
[----:B------:R-:W-:Y:S01]  /*2990*/  IMAD.SHL.U32 R2, R2, 0x1000000, RZ ;  /* 0x0100000002027824 */ /* 0x000fe200078e00ff */
[----:B------:R-:W-:Y:S01]  /*29a0*/  SHF.L.U32 R27, R27, 0x18, RZ ;  /* 0x000000181b1b7819 */ /* 0x000fe200000006ff */
[----:B------:R-:W0:Y:S01]  /*29b0*/  SHFL.IDX PT, R4, R4, R17, 0x1f ;  /* 0x00001f1104047589 */ /* 0x000e2200000e0000 */
[----:B------:R-:W-:Y:S01]  /*29c0*/  LOP3.LUT R33, R65, 0xffff, R56, 0xf8, !PT ;  /* 0x0000ffff41217812 */ /* 0x000fe200078ef838 */
[----:B------:R-:W-:Y:S01]  /*29d0*/  BSSY.RECONVERGENT B1, `(.L_x_9562) ;  /* 0x0000018000017945 */ /* 0x000fe20003800200 */
[----:B------:R-:W-:Y:S01]  /*29e0*/  IADD3 R16, P1, PT, R14, R19, RZ ;  /* 0x000000130e107210 */ /* 0x000fe20007f3e0ff */
[----:B------:R1:W0:Y:S01]  /*29f0*/  SHFL.IDX PT, R3, R28, R17, 0x1f ;  /* 0x00001f111c037589 */ /* 0x00022200000e0000 */
[----:B------:R-:W-:Y:S01]  /*2a00*/  LOP3.LUT R32, R32, R27, RZ, 0xfc, !PT ;  /* 0x0000001b20207212 */ /* 0x000fe200078efcff */
[----:B------:R-:W-:Y:S01]  /*2a10*/  IMAD.U32 R10, R10, 0x10000, RZ ;  /* 0x000100000a0a7824 */ /* 0x000fe200078e00ff */
[----:B------:R-:W-:-:S02]  /*2a20*/  LOP3.LUT R33, R33, R2, RZ, 0xfc, !PT ;  /* 0x0000000221217212 */ /* 0x000fc400078efcff */
[----:B-1----:R-:W-:Y:S02]  /*2a30*/  IADD3.X R17, PT, PT, RZ, R13, RZ, P1, !PT ;  /* 0x0000000dff117210 */ /* 0x002fe40000ffe4ff */
[----:B--2---:R-:W-:Y:S02]  /*2a40*/  PRMT R58, R57, 0x7632, R58 ;  /* 0x00007632393a7816 */ /* 0x004fe4000000003a */
[----:B---3--:R-:W-:Y:S02]  /*2a50*/  PRMT R56, R12, 0x7632, R56 ;  /* 0x000076320c387816 */ /* 0x008fe40000000038 */
[----:B----4-:R-:W-:Y:S02]  /*2a60*/  PRMT R31, R54, 0x7632, R31 ;  /* 0x00007632361f7816 */ /* 0x010fe4000000001f */
[----:B-----5:R-:W-:Y:S02]  /*2a70*/  PRMT R53, R55, 0x7632, R53 ;  /* 0x0000763237357816 */ /* 0x020fe40000000035 */
[----:B------:R-:W-:-:S02]  /*2a80*/  PRMT R30, R37, 0x7632, R30 ;  /* 0x00007632251e7816 */ /* 0x000fc4000000001e */
[----:B------:R-:W-:Y:S02]  /*2a90*/  PRMT R29, R36, 0x7632, R29 ;  /* 0x00007632241d7816 */ /* 0x000fe4000000001d */
[----:B------:R-:W-:Y:S02]  /*2aa0*/  PRMT R28, R35, 0x7632, R28 ;  /* 0x00007632231c7816 */ /* 0x000fe4000000001c */
[----:B------:R-:W-:Y:S01]  /*2ab0*/  PRMT R27, R34, 0x7632, R27 ;  /* 0x00007632221b7816 */ /* 0x000fe2000000001b */
[----:B0-----:R-:W-:Y:S06]  /*2ac0*/  @P0 BRA `(.L_x_9563) ;  /* 0x0000000000100947 */ /* 0x001fec0003800000 */
[----:B------:R-:W-:Y:S01]  /*2ad0*/  IMAD.MOV.U32 R0, RZ, RZ, R41 ;  /* 0x000000ffff007224 */ /* 0x000fe200078e0029 */
[----:B------:R-:W-:-:S07]  /*2ae0*/  MOV R52, 0x2b00 ;  /* 0x00002b0000347802 */ /* 0x000fce0000000f00 */
[----:B------:R-:W-:Y:S05]  /*2af0*/  CALL.REL.NOINC `($__internal_301_$__cuda_sm20_rcp_rn_f32_slowpath) ;  /* 0x0000005c00507944 */ /* 0x000fea0003c00000 */
[----:B------:R-:W-:Y:S05]  /*2b00*/  BRA `(.L_x_9564) ;  /* 0x0000000000107947 */ /* 0x000fea0003800000 */
.L_x_9563:
[----:B------:R-:W0:Y:S02]  /*2b10*/  MUFU.RCP R60, R41 ;  /* 0x00000029003c7308 */ /* 0x000e240000001000 */
[----:B0-----:R-:W-:-:S04]  /*2b20*/  FFMA R0, R41, R60, -1 ;  /* 0xbf80000029007423 */ /* 0x001fc8000000003c */
[----:B------:R-:W-:-:S04]  /*2b30*/  FADD.FTZ R39, -R0, -RZ ;  /* 0x800000ff00277221 */ /* 0x000fc80000010100 */
[----:B------:R-:W-:-:S07]  /*2b40*/  FFMA R60, R60, R39, R60 ;  /* 0x000000273c3c7223 */ /* 0x000fce000000003c */
.L_x_9564:
[----:B------:R-:W-:Y:S05]  /*2b50*/  BSYNC.RECONVERGENT B1 ;  /* 0x0000000000017941 */ /* 0x000fea0003800200 */
.L_x_9562:
        /* <DEDUP_REMOVED lines=20> */
[----:B------:R-:W-:-:S12]  /*2ca0*/  FMUL R10, R10, R39 ;  /* 0x000000270a0a7220 */ /* 0x000fd80000400000 */
[----:B------:R-:W-:Y:S05]  /*2cb0*/  @P0 BRA `(.L_x_9566) ;  /* 0x0000000000100947 */ /* 0x000fea0003800000 */
[----:B------:R-:W-:Y:S02]  /*2cc0*/  MOV R0, R41 ;  /* 0x0000002900007202 */ /* 0x000fe40000000f00 */
[----:B------:R-:W-:-:S07]  /*2cd0*/  MOV R52, 0x2cf0 ;  /* 0x00002cf000347802 */ /* 0x000fce0000000f00 */
[----:B------:R-:W-:Y:S05]  /*2ce0*/  CALL.REL.NOINC `($__internal_301_$__cuda_sm20_rcp_rn_f32_slowpath) ;  /* 0x0000005800d47944 */ /* 0x000fea0003c00000 */
[----:B------:R-:W-:Y:S05]  /*2cf0*/  BRA `(.L_x_9567) ;  /* 0x0000000000107947 */ /* 0x000fea0003800000 */
.L_x_9566:
[----:B------:R-:W0:Y:S02]  /*2d00*/  MUFU.RCP R60, R41 ;  /* 0x00000029003c7308 */ /* 0x000e240000001000 */
[----:B0-----:R-:W-:-:S04]  /*2d10*/  FFMA R0, R41, R60, -1 ;  /* 0xbf80000029007423 */ /* 0x001fc8000000003c */
[----:B------:R-:W-:-:S04]  /*2d20*/  FADD.FTZ R39, -R0, -RZ ;  /* 0x800000ff00277221 */ /* 0x000fc80000010100 */
[----:B------:R-:W-:-:S07]  /*2d30*/  FFMA R60, R60, R39, R60 ;  /* 0x000000273c3c7223 */ /* 0x000fce000000003c */
.L_x_9567:
[----:B------:R-:W-:Y:S05]  /*2d40*/  BSYNC.RECONVERGENT B1 ;  /* 0x0000000000017941 */ /* 0x000fea0003800200 */
.L_x_9565:
        /* <DEDUP_REMOVED lines=26> */
.L_x_9569:
[----:B------:R-:W0:Y:S02]  /*2ef0*/  MUFU.RCP R60, R41 ;  /* 0x00000029003c7308 */ /* 0x000e240000001000 */
[----:B0-----:R-:W-:-:S04]  /*2f00*/  FFMA R0, R41, R60, -1 ;  /* 0xbf80000029007423 */ /* 0x001fc8000000003c */
[----:B------:R-:W-:-:S04]  /*2f10*/  FADD.FTZ R25, -R0, -RZ ;  /* 0x800000ff00197221 */ /* 0x000fc80000010100 */
[----:B------:R-:W-:-:S07]  /*2f20*/  FFMA R60, R60, R25, R60 ;  /* 0x000000193c3c7223 */ /* 0x000fce000000003c */
.L_x_9570:
[----:B------:R-:W-:Y:S05]  /*2f30*/  BSYNC.RECONVERGENT B1 ;  /* 0x0000000000017941 */ /* 0x000fea0003800200 */
.L_x_9568:
        /* <DEDUP_REMOVED lines=26> */
.L_x_9572:
[----:B------:R-:W0:Y:S02]  /*30e0*/  MUFU.RCP R60, R39 ;  /* 0x00000027003c7308 */ /* 0x000e240000001000 */
[----:B0-----:R-:W-:-:S04]  /*30f0*/  FFMA R0, R39, R60, -1 ;  /* 0xbf80000027007423 */ /* 0x001fc8000000003c */
[----:B------:R-:W-:-:S04]  /*3100*/  FADD.FTZ R25, -R0, -RZ ;  /* 0x800000ff00197221 */ /* 0x000fc80000010100 */
[----:B------:R-:W-:-:S07]  /*3110*/  FFMA R60, R60, R25, R60 ;  /* 0x000000193c3c7223 */ /* 0x000fce000000003c */
.L_x_9573:
[----:B------:R-:W-:Y:S05]  /*3120*/  BSYNC.RECONVERGENT B1 ;  /* 0x0000000000017941 */ /* 0x000fea0003800200 */
.L_x_9571:
        /* <DEDUP_REMOVED lines=26> */
.L_x_9575:
[----:B------:R-:W0:Y:S02]  /*32d0*/  MUFU.RCP R60, R39 ;  /* 0x00000027003c7308 */ /* 0x000e240000001000 */
[----:B0-----:R-:W-:-:S04]  /*32e0*/  FFMA R0, R39, R60, -1 ;  /* 0xbf80000027007423 */ /* 0x001fc8000000003c */
[----:B------:R-:W-:-:S04]  /*32f0*/  FADD.FTZ R23, -R0, -RZ ;  /* 0x800000ff00177221 */ /* 0x000fc80000010100 */
[----:B------:R-:W-:-:S07]  /*3300*/  FFMA R60, R60, R23, R60 ;  /* 0x000000173c3c7223 */ /* 0x000fce000000003c */
.L_x_9576:
[----:B------:R-:W-:Y:S05]  /*3310*/  BSYNC.RECONVERGENT B1 ;  /* 0x0000000000017941 */ /* 0x000fea0003800200 */
.L_x_9574:
        /* <DEDUP_REMOVED lines=26> */
.L_x_9578:
[----:B------:R-:W0:Y:S02]  /*34c0*/  MUFU.RCP R60, R41 ;  /* 0x00000029003c7308 */ /* 0x000e240000001000 */
[----:B0-----:R-:W-:-:S04]  /*34d0*/  FFMA R0, R41, R60, -1 ;  /* 0xbf80000029007423 */ /* 0x001fc8000000003c */
[----:B------:R-:W-:-:S04]  /*34e0*/  FADD.FTZ R25, -R0, -RZ ;  /* 0x800000ff00197221 */ /* 0x000fc80000010100 */
[----:B------:R-:W-:-:S07]  /*34f0*/  FFMA R60, R60, R25, R60 ;  /* 0x000000193c3c7223 */ /* 0x000fce000000003c */
.L_x_9579:
[----:B------:R-:W-:Y:S05]  /*3500*/  BSYNC.RECONVERGENT B1 ;  /* 0x0000000000017941 */ /* 0x000fea0003800200 */
.L_x_9577:
[----:B------:R-:W-:Y:S02]  /*3510*/  IMAD.U32 R22, R7, 0x10000, RZ ;  /* 0x0001000007167824 */ /* 0x000fe400078e00ff */
[----:B------:R-:W-:Y:S02]  /*3520*/  HFMA2 R7, -RZ, RZ, 0.96630859375, -0.0022525787353515625 ;  /* 0x3bbb989dff077431 */ /* 0x000fe400000001ff */
[----:B------:R-:W-:Y:S01]  /*3530*/  IMAD.MOV.U32 R25, RZ, RZ, 0x437c0000 ;  /* 0x437c0000ff197424 */ /* 0x000fe200078e00ff */
[----:B------:R-:W-:Y:S01]  /*3540*/  BSSY.RECONVERGENT B1, `(.L_x_9580) ;  /* 0x000001b000017945 */ /* 0x000fe20003800200 */
[----:B------:R-:W-:Y:S01]  /*3550*/  FMUL R22, R22, 1.7020000219345092773 ;  /* 0x3fd9db2316167820 */ /* 0x000fe20000400000 */
[----:B------:R-:W-:-:S03]  /*3560*/  SHF.L.U32 R20, R20, 0x10, RZ ;  /* 0x0000001014147819 */ /* 0x000fc600000006ff */
        /* <DEDUP_REMOVED lines=20> */
.L_x_9581:
[----:B------:R-:W0:Y:S02]  /*36b0*/  MUFU.RCP R60, R25 ;  /* 0x00000019003c7308 */ /* 0x000e240000001000 */
[----:B0-----:R-:W-:-:S04]  /*36c0*/  FFMA R0, R25, R60, -1 ;  /* 0xbf80000019007423 */ /* 0x001fc8000000003c */
[----:B------:R-:W-:-:S04]  /*36d0*/  FADD.FTZ R21, -R0, -RZ ;  /* 0x800000ff00157221 */ /* 0x000fc80000010100 */
[----:B------:R-:W-:-:S07]  /*36e0*/  FFMA R60, R60, R21, R60 ;  /* 0x000000153c3c7223 */ /* 0x000fce000000003c */
.L_x_9582:
[----:B------:R-:W-:Y:S05]  /*36f0*/  BSYNC.RECONVERGENT B1 ;  /* 0x0000000000017941 */ /* 0x000fea0003800200 */
.L_x_9580:
        /* <DEDUP_REMOVED lines=26> */
.L_x_9584:
[----:B------:R-:W0:Y:S02]  /*38a0*/  MUFU.RCP R60, R25 ;  /* 0x00000019003c7308 */ /* 0x000e240000001000 */
[----:B0-----:R-:W-:-:S04]  /*38b0*/  FFMA R0, R25, R60, -1 ;  /* 0xbf80000019007423 */ /* 0x001fc8000000003c */
[----:B------:R-:W-:-:S04]  /*38c0*/  FADD.FTZ R23, -R0, -RZ ;  /* 0x800000ff00177221 */ /* 0x000fc80000010100 */
[----:B------:R-:W-:-:S07]  /*38d0*/  FFMA R60, R60, R23, R60 ;  /* 0x000000173c3c7223 */ /* 0x000fce000000003c */
.L_x_9585:
[----:B------:R-:W-:Y:S05]  /*38e0*/  BSYNC.RECONVERGENT B1 ;  /* 0x0000000000017941 */ /* 0x000fea0003800200 */
.L_x_9583:
        /* <DEDUP_REMOVED lines=8> */
[----:B------:R-:W-:Y:S01]  /*3970*/  IADD3 R2, P2, PT, R19, UR34, RZ ;  /* 0x0000002213027c10 */ /* 0x000fe2000ff5e0ff */
[----:B------:R-:W-:Y:S01]  /*3980*/  FFMA R64, R18, R23, R60 ;  /* 0x0000001712407223 */ /* 0x000fe2000000003c */
[----:B------:R-:W-:Y:S01]  /*3990*/  VIADD R25, R46, 0x1d ;  /* 0x0000001d2e197836 */ /* 0x000fe20000000000 */
[----:B------:R-:W-:Y:S01]  /*39a0*/  F2FP.SATFINITE.E4M3.F32.PACK_AB_MERGE_C R67, RZ, R67, RZ ;  /* 0x00000043ff43723e */ /* 0x000fe200048070ff */
[----:B------:R-:W-:Y:S01]  /*39b0*/  FMUL R68, R7, UR10 ;  /* 0x0000000a07447c20 */ /* 0x000fe20008400000 */
[----:B------:R-:W-:Y:S01]  /*39c0*/  F2FP.SATFINITE.E4M3.F32.PACK_AB_MERGE_C R52, RZ, R52, RZ ;  /* 0x00000034ff34723e */ /* 0x000fe200048070ff */
[----:B------:R-:W-:Y:S01]  /*39d0*/  FMUL R64, R21, R64 ;  /* 0x0000004015407220 */ /* 0x000fe20000400000 */
[----:B------:R-:W-:Y:S01]  /*39e0*/  IADD3 R26, PT, PT, R48, 0x3, RZ ;  /* 0x00000003301a7810 */ /* 0x000fe20007ffe0ff */
[----:B------:R-:W-:Y:S01]  /*39f0*/  FMUL R66, R15, UR10 ;  /* 0x0000000a0f427c20 */ /* 0x000fe20008400000 */
[----:B------:R-:W-:Y:S01]  /*3a00*/  @!P0 IADD3 R0, P4, PT, R16, UR30, RZ ;  /* 0x0000001e10008c10 */ /* 0x000fe2000ff9e0ff */
[----:B------:R-:W-:Y:S01]  /*3a10*/  FMUL R69, R6, UR10 ;  /* 0x0000000a06457c20 */ /* 0x000fe20008400000 */
[----:B------:R-:W-:Y:S01]  /*3a20*/  @!P0 LEA R22, P3, R16, UR16, 0x1 ;  /* 0x0000001010168c11 */ /* 0x000fe2000f8608ff */
[----:B------:R-:W-:Y:S01]  /*3a30*/  BSSY.RECONVERGENT B0, `(.L_x_9586) ;  /* 0x0000025000007945 */ /* 0x000fe20003800200 */
[----:B------:R-:W-:-:S02]  /*3a40*/  @!P0 IADD3.X R19, PT, PT, R17, UR31, RZ, P4, !PT ;  /* 0x0000001f11138c10 */ /* 0x000fc4000a7fe4ff */
[----:B------:R-:W-:Y:S02]  /*3a50*/  F2FP.SATFINITE.E4M3.F32.PACK_AB_MERGE_C R65, RZ, R65, RZ ;  /* 0x00000041ff41723e */ /* 0x000fe400048070ff */
[----:B------:R-:W-:Y:S02]  /*3a60*/  @!P0 LEA R20, P4, R0, UR16, 0x1 ;  /* 0x0000001000148c11 */ /* 0x000fe4000f8808ff */
[----:B------:R-:W-:Y:S02]  /*3a70*/  F2FP.SATFINITE.E4M3.F32.PACK_AB_MERGE_C R14, RZ, R14, RZ ;  /* 0x0000000eff0e723e */ /* 0x000fe400048070ff */
[----:B------:R-:W-:Y:S02]  /*3a80*/  @!P0 LEA.HI.X R23, R16, UR9, R17, 0x1, P3 ;  /* 0x0000000910178c11 */ /* 0x000fe400098f0c11 */
[----:B------:R-:W-:Y:S02]  /*3a90*/  @!P0 PRMT R41, R52, 0x7604, R67 ;  /* 0x0000760434298816 */ /* 0x000fe40000000043 */
[----:B------:R-:W-:-:S02]  /*3aa0*/  LOP3.LUT R25, R25, 0x1f, RZ, 0xc0, !PT ;  /* 0x0000001f19197812 */ /* 0x000fc400078ec0ff */
[----:B------:R-:W-:Y:S01]  /*3ab0*/  ISETP.GE.U32.AND P1, PT, R26, UR7, PT ;  /* 0x000000071a007c0c */ /* 0x000fe2000bf26070 */
[----:B------:R0:W-:Y:S01]  /*3ac0*/  @!P0 STG.E.U16 desc[UR28][R22.64], R41 ;  /* 0x0000002916008986 */ /* 0x0001e2000c10151c */
[----:B------:R-:W-:Y:S02]  /*3ad0*/  @!P0 LEA.HI.X R21, R0, UR9, R19, 0x1, P4 ;  /* 0x0000000900158c11 */ /* 0x000fe4000a0f0c13 */
[----:B------:R-:W-:Y:S02]  /*3ae0*/  @!P0 PRMT R59, R14, 0x7604, R65 ;  /* 0x000076040e3b8816 */ /* 0x000fe40000000041 */
[C---:B------:R-:W-:Y:S02]  /*3af0*/  ISETP.LT.U32.AND P1, PT, R25.reuse, UR13, !P1 ;  /* 0x0000000d19007c0c */ /* 0x040fe4000cf21070 */
[----:B------:R-:W-:Y:S01]  /*3b00*/  IADD3 R38, P3, PT, R25, R2, RZ ;  /* 0x0000000219267210 */ /* 0x000fe20007f7e0ff */
[----:B------:R1:W-:Y:S01]  /*3b10*/  @!P0 STG.E.U16 desc[UR28][R20.64], R59 ;  /* 0x0000003b14008986 */ /* 0x0003e2000c10151c */
[----:B------:R-:W-:Y:S01]  /*3b20*/  IADD3.X R0, PT, PT, R13, UR35, RZ, P2, !PT ;  /* 0x000000230d007c10 */ /* 0x000fe200097fe4ff */
[----:B------:R-:W-:Y:S01]  /*3b30*/  FMUL R13, R64, UR10 ;  /* 0x0000000a400d7c20 */ /* 0x000fe20008400000 */
[----:B------:R-:W-:-:S02]  /*3b40*/  F2FP.SATFINITE.E4M3.F32.PACK_AB_MERGE_C R68, RZ, R68, RZ ;  /* 0x00000044ff44723e */ /* 0x000fc400048070ff */
[----:B------:R-:W-:Y:S01]  /*3b50*/  F2FP.SATFINITE.E4M3.F32.PACK_AB_MERGE_C R66, RZ, R66, RZ ;  /* 0x00000042ff42723e */ /* 0x000fe200048070ff */
[----:B------:R-:W-:Y:S01]  /*3b60*/  IMAD.X R39, RZ, RZ, R0, P3 ;  /* 0x000000ffff277224 */ /* 0x000fe200018e0600 */
[----:B------:R-:W-:Y:S02]  /*3b70*/  F2FP.SATFINITE.E4M3.F32.PACK_AB_MERGE_C R13, RZ, R13, RZ ;  /* 0x0000000dff0d723e */ /* 0x000fe400048070ff */
[----:B------:R-:W-:Y:S02]  /*3b80*/  F2FP.SATFINITE.E4M3.F32.PACK_AB_MERGE_C R69, RZ, R69, RZ ;  /* 0x00000045ff45723e */ /* 0x000fe400048070ff */
[----:B------:R-:W-:-:S04]  /*3b90*/  @P1 IADD3 R19, P2, PT, R38, UR34, RZ ;  /* 0x0000002226131c10 */ /* 0x000fc8000ff5e0ff */
[----:B------:R-:W-:Y:S02]  /*3ba0*/  @P1 SHF.L.U32 R60, R19, 0x2, RZ ;  /* 0x00000002133c1819 */ /* 0x000fe400000006ff */
[----:B------:R-:W-:Y:S02]  /*3bb0*/  @P1 IADD3.X R24, PT, PT, R39, UR35, RZ, P2, !PT ;  /* 0x0000002327181c10 */ /* 0x000fe400097fe4ff */
[----:B------:R-:W-:Y:S02]  /*3bc0*/  @P1 IADD3 R18, P3, PT, R60, UR20, RZ ;  /* 0x000000143c121c10 */ /* 0x000fe4000ff7e0ff */
[----:B0-----:R-:W-:Y:S01]  /*3bd0*/  @P1 SHF.L.U64.HI R22, R19, 0x2, R24 ;  /* 0x0000000213161819 */ /* 0x001fe20000010218 */
[----:B-1----:R-:W-:Y:S10]  /*3be0*/  @P0 BRA `(.L_x_9587) ;  /* 0x0000000000240947 */ /* 0x002ff40003800000 */
        /* <DEDUP_REMOVED lines=9> */
.L_x_9587:
[----:B------:R-:W-:Y:S05]  /*3c80*/  BSYNC.RECONVERGENT B0 ;  /* 0x0000000000007941 */ /* 0x000fea0003800200 */
.L_x_9586:
[----:B------:R-:W-:Y:S04]  /*3c90*/  BSSY.RECONVERGENT B0, `(.L_x_9588) ;  /* 0x000000a000007945 */ /* 0x000fe80003800200 */
[----:B------:R-:W-:Y:S05]  /*3ca0*/  @P0 BRA `(.L_x_9589) ;  /* 0x0000000000200947 */ /* 0x000fea0003800000 */
[----:B0-----:R-:W-:Y:S01]  /*3cb0*/  IMAD.U32 R21, RZ, RZ, UR30 ;  /* 0x0000001eff157e24 */ /* 0x001fe2000f8e00ff */
[----:B------:R-:W-:-:S03]  /*3cc0*/  UIMAD UR4, UR31, 0x3, URZ ;  /* 0x000000031f0478a4 */ /* 0x000fc6000f8e02ff */
[----:B------:R-:W-:-:S05]  /*3cd0*/  IMAD.WIDE.U32 R20, R21, 0x3, R16 ;  /* 0x0000000315147825 */ /* 0x000fca00078e0010 */
[----:B------:R-:W-:Y:S02]  /*3ce0*/  IADD3 R17, PT, PT, R21, UR4, RZ ;  /* 0x0000000415117c10 */ /* 0x000fe4000fffe0ff */
[C---:B------:R-:W-:Y:S02]  /*3cf0*/  LEA R16, P0, R20.reuse, UR16, 0x1 ;  /* 0x0000001014107c11 */ /* 0x040fe4000f8008ff */
[----:B------:R-:W-:Y:S02]  /*3d00*/  PRMT R21, R13, 0x7604, R66 ;  /* 0x000076040d157816 */ /* 0x000fe40000000042 */
[----:B------:R-:W-:-:S05]  /*3d10*/  LEA.HI.X R17, R20, UR9, R17, 0x1, P0 ;  /* 0x0000000914117c11 */ /* 0x000fca00080f0c11 */
[----:B------:R1:W-:Y:S04]  /*3d20*/  STG.E.U16 desc[UR28][R16.64], R21 ;  /* 0x0000001510007986 */ /* 0x0003e8000c10151c */
.L_x_9589:
[----:B------:R-:W-:Y:S05]  /*3d30*/  BSYNC.RECONVERGENT B0 ;  /* 0x0000000000007941 */ /* 0x000fea0003800200 */
.L_x_9588:
[----:B------:R-:W-:Y:S01]  /*3d40*/  VOTEU.ANY UP0, P1 ;  /* 0x0000000000ff7886 */ /* 0x000fe20000800100 */
[----:B-1----:R-:W-:Y:S01]  /*3d50*/  IMAD.U32 R17, RZ, RZ, UR30 ;  /* 0x0000001eff117e24 */ /* 0x002fe2000f8e00ff */
[----:B------:R-:W-:Y:S02]  /*3d60*/  @!P1 MOV R24, RZ ;  /* 0x000000ff00189202 */ /* 0x000fe40000000f00 */
[----:B------:R-:W-:Y:S01]  /*3d70*/  @P1 IADD3.X R19, PT, PT, R22, UR22, RZ, P3, !PT ;  /* 0x0000001616131c10 */ /* 0x000fe20009ffe4ff */
[----:B------:R-:W-:Y:S01]  /*3d80*/  @UP0 UIMAD UR4, UR31, 0x5, URZ ;  /* 0x000000051f0408a4 */ /* 0x000fe2000f8e02ff */
[----:B------:R-:W-:Y:S01]  /*3d90*/  @P1 IMAD.WIDE.U32 R16, R17, 0x5, R38 ;  /* 0x0000000511101825 */ /* 0x000fe200078e0026 */
[----:B------:R-:W-:Y:S02]  /*3da0*/  @P1 IADD3 R60, P0, PT, R60, UR21, RZ ;  /* 0x000000153c3c1c10 */ /* 0x000fe4000ff1e0ff */
[----:B------:R1:W2:Y:S02]  /*3db0*/  @P1 LDG.E R24, desc[UR28][R18.64] ;  /* 0x0000001c12181981 */ /* 0x0002a4000c1e1900 */
[----:B0-----:R-:W-:Y:S01]  /*3dc0*/  @P1 VIADD R21, R17, UR4 ;  /* 0x0000000411151c36 */ /* 0x001fe20008000000 */
[----:B------:R-:W-:-:S02]  /*3dd0*/  @P1 SHF.L.U32 R17, R16, 0x2, RZ ;  /* 0x0000000210111819 */ /* 0x000fc400000006ff */
[----:B------:R-:W-:Y:S01]  /*3de0*/  @P1 IADD3.X R61, PT, PT, R22, UR23, RZ, P0, !PT ;  /* 0x00000017163d1c10 */ /* 0x000fe200087fe4ff */
[----:B------:R-:W-:Y:S01]  /*3df0*/  @UP0 UIMAD UR4, UR31, 0x6, URZ ;  /* 0x000000061f0408a4 */ /* 0x000fe2000f8e02ff */
[----:B------:R-:W-:Y:S02]  /*3e00*/  @P1 SHF.L.U64.HI R20, R16, 0x2, R21 ;  /* 0x0000000210141819 */ /* 0x000fe40000010215 */
[----:B------:R-:W-:Y:S02]  /*3e10*/  @!P1 CS2R R22, SRZ ;  /* 0x0000000000169805 */ /* 0x000fe4000001ff00 */
[C---:B------:R-:W-:Y:S01]  /*3e20*/  @P1 IADD3 R40, P0, PT, R17.reuse, UR20, RZ ;  /* 0x0000001411281c10 */ /* 0x040fe2000ff1e0ff */
[----:B-1----:R-:W-:Y:S01]  /*3e30*/  IMAD.U32 R19, RZ, RZ, UR30 ;  /* 0x0000001eff137e24 */ /* 0x002fe2000f8e00ff */
[----:B------:R-:W-:Y:S02]  /*3e40*/  @P1 MOV R16, R38 ;  /* 0x0000002600101202 */ /* 0x000fe40000000f00 */
[----:B------:R-:W-:Y:S01]  /*3e50*/  @P1 IADD3.X R41, PT, PT, R20, UR22, RZ, P0, !PT ;  /* 0x0000001614291c10 */ /* 0x000fe200087fe4ff */
[----:B------:R0:W3:Y:S01]  /*3e60*/  @P1 LDG.E R23, desc[UR28][R60.64] ;  /* 0x0000001c3c171981 */ /* 0x0000e2000c1e1900 */
[----:B------:R-:W-:Y:S01]  /*3e70*/  @P1 IADD3 R18, P0, PT, R17, UR21, RZ ;  /* 0x0000001511121c10 */ /* 0x000fe2000ff1e0ff */
[----:B------:R-:W-:-:S02]  /*3e80*/  @P1 IMAD.MOV.U32 R17, RZ, RZ, R39 ;  /* 0x000000ffff111224 */ /* 0x000fc400078e0027 */
[----:B------:R1:W4:Y:S01]  /*3e90*/  @P1 LDG.E R22, desc[UR28][R40.64] ;  /* 0x0000001c28161981 */ /* 0x000322000c1e1900 */
[----:B------:R-:W-:Y:S01]  /*3ea0*/  @P1 IMAD.WIDE.U32 R16, R19, 0x6, R16 ;  /* 0x0000000613101825 */ /* 0x000fe200078e0010 */
[----:B------:R-:W-:Y:S02]  /*3eb0*/  @P1 IADD3.X R19, PT, PT, R20, UR23, RZ, P0, !PT ;  /* 0x0000001714131c10 */ /* 0x000fe400087fe4ff */
[----:B------:R-:W-:Y:S02]  /*3ec0*/  @!P1 CS2R R20, SRZ ;  /* 0x0000000000149805 */ /* 0x000fe4000001ff00 */
[----:B------:R-:W-:Y:S01]  /*3ed0*/  @P1 IADD3 R59, PT, PT, R17, UR4, RZ ;  /* 0x00000004113b1c10 */ /* 0x000fe2000fffe0ff */
[----:B0-----:R-:W-:Y:S01]  /*3ee0*/  IMAD.U32 R61, RZ, RZ, UR30 ;  /* 0x0000001eff3d7e24 */ /* 0x001fe2000f8e00ff */
[C---:B------:R-:W-:Y:S02]  /*3ef0*/  @P1 SHF.L.U32 R62, R16.reuse, 0x2, RZ ;  /* 0x00000002103e1819 */ /* 0x040fe400000006ff */
[----:B------:R-:W5:Y:S01]  /*3f00*/  @P1 LDG.E R21, desc[UR28][R18.64] ;  /* 0x0000001c12151981 */ /* 0x000f62000c1e1900 */
[----:B------:R-:W-:Y:S01]  /*3f10*/  @P1 SHF.L.U64.HI R59, R16, 0x2, R59 ;  /* 0x00000002103b1819 */ /* 0x000fe2000001023b */
[----:B------:R-:W-:Y:S01]  /*3f20*/  @P1 IMAD.MOV.U32 R16, RZ, RZ, R38 ;  /* 0x000000ffff101224 */ /* 0x000fe200078e0026 */
[----:B------:R-:W-:Y:S01]  /*3f30*/  @P1 MOV R17, R39 ;  /* 0x0000002700111202 */ /* 0x000fe20000000f00 */
[----:B------:R-:W-:Y:S01]  /*3f40*/  @UP0 UIMAD UR4, UR31, 0x7, URZ ;  /* 0x000000071f0408a4 */ /* 0x000fe2000f8e02ff */
[----:B-1----:R-:W-:Y:S01]  /*3f50*/  @P1 IADD3 R40, P0, PT, R62, UR20, RZ ;  /* 0x000000143e281c10 */ /* 0x002fe2000ff1e0ff */
[----:B------:R-:W-:-:S03]  /*3f60*/  @P1 IMAD.WIDE.U32 R16, R61, 0x7, R16 ;  /* 0x000000073d101825 */ /* 0x000fc600078e0010 */
[----:B------:R-:W-:Y:S01]  /*3f70*/  @P1 IADD3.X R41, PT, PT, R59, UR22, RZ, P0, !PT ;  /* 0x000000163b291c10 */ /* 0x000fe200087fe4ff */
[----:B------:R-:W-:Y:S01]  /*3f80*/  @P1 VIADD R17, R17, UR4 ;  /* 0x0000000411111c36 */ /* 0x000fe20008000000 */
[----:B------:R-:W-:-:S03]  /*3f90*/  @P1 IADD3 R62, P0, PT, R62, UR21, RZ ;  /* 0x000000153e3e1c10 */ /* 0x000fc6000ff1e0ff */
[----:B------:R0:W5:Y:S01]  /*3fa0*/  @P1 LDG.E R20, desc[UR28][R40.64] ;  /* 0x0000001c28141981 */ /* 0x000162000c1e1900 */
[----:B------:R-:W-:Y:S02]  /*3fb0*/  @!P1 CS2R R18, SRZ ;  /* 0x0000000000129805 */ /* 0x000fe4000001ff00 */
[C---:B------:R-:W-:Y:S02]  /*3fc0*/  @P1 SHF.L.U64.HI R17, R16.reuse, 0x2, R17 ;  /* 0x0000000210111819 */ /* 0x040fe40000010211 */
[----:B------:R-:W-:Y:S02]  /*3fd0*/  @P1 SHF.L.U32 R16, R16, 0x2, RZ ;  /* 0x0000000210101819 */ /* 0x000fe400000006ff */
[----:B------:R-:W-:Y:S02]  /*3fe0*/  @P1 IADD3.X R63, PT, PT, R59, UR23, RZ, P0, !PT ;  /* 0x000000173b3f1c10 */ /* 0x000fe400087fe4ff */
[----:B------:R-:W-:-:S03]  /*3ff0*/  @P1 IADD3 R60, P0, PT, R16, UR20, RZ ;  /* 0x00000014103c1c10 */ /* 0x000fc6000ff1e0ff */
[----:B------:R1:W5:Y:S01]  /*4000*/  @P1 LDG.E R19, desc[UR28][R62.64] ;  /* 0x0000001c3e131981 */ /* 0x000362000c1e1900 */
[----:B------:R-:W-:Y:S02]  /*4010*/  @P1 IADD3.X R61, PT, PT, R17, UR22, RZ, P0, !PT ;  /* 0x00000016113d1c10 */ /* 0x000fe400087fe4ff */
[----:B0-----:R-:W-:-:S03]  /*4020*/  @P1 IADD3 R40, P0, PT, R16, UR21, RZ ;  /* 0x0000001510281c10 */ /* 0x001fc6000ff1e0ff */
[----:B------:R-:W5:Y:S01]  /*4030*/  @P1 LDG.E R18, desc[UR28][R60.64] ;  /* 0x0000001c3c121981 */ /* 0x000f62000c1e1900 */
[----:B------:R-:W-:Y:S01]  /*4040*/  @P1 IADD3.X R41, PT, PT, R17, UR23, RZ, P0, !PT ;  /* 0x0000001711291c10 */ /* 0x000fe200087fe4ff */
[----:B------:R-:W-:-:S06]  /*4050*/  @!P1 IMAD.MOV.U32 R17, RZ, RZ, RZ ;  /* 0x000000ffff119224 */ /* 0x000fcc00078e00ff */
[----:B------:R0:W5:Y:S01]  /*4060*/  @P1 LDG.E R17, desc[UR28][R40.64] ;  /* 0x0000001c28111981 */ /* 0x000162000c1e1900 */
[----:B------:R-:W-:Y:S01]  /*4070*/  SHF.L.U32 R59, R12, 0x10, RZ ;  /* 0x000000100c3b7819 */ /* 0x000fe200000006ff */
[----:B-1----:R-:W-:Y:S02]  /*4080*/  HFMA2 R63, -RZ, RZ, 3.7421875, 0 ;  /* 0x437c0000ff3f7431 */ /* 0x002fe400000001ff */
[----:B------:R-:W-:Y:S01]  /*4090*/  IMAD.MOV.U32 R62, RZ, RZ, 0x3bbb989d ;  /* 0x3bbb989dff3e7424 */ /* 0x000fe200078e00ff */
[--C-:B------:R-:W-:Y:S01]  /*40a0*/  FMNMX3 R12, |R10|, R11, |R9|.reuse, !PT ;  /* 0x0000000b0a0c7276 */ /* 0x100fe20007800609 */
[----:B------:R-:W-:Y:S01]  /*40b0*/  FADD R11, RZ, R10 ;  /* 0x0000000aff0b7221 */ /* 0x000fe20000000000 */
[----:B------:R-:W-:Y:S01]  /*40c0*/  FMUL R59, R59, 1.7020000219345092773 ;  /* 0x3fd9db233b3b7820 */ /* 0x000fe20000400000 */
[----:B------:R-:W-:Y:S01]  /*40d0*/  FADD R10, RZ, R9 ;  /* 0x00000009ff0a7221 */ /* 0x000fe20000000000 */
[C---:B------:R-:W-:Y:S01]  /*40e0*/  FMNMX3 R12, |R8|.reuse, R12, |R5|, !PT ;  /* 0x0000000c080c7276 */ /* 0x040fe20007800605 */
[----:B------:R-:W-:Y:S01]  /*40f0*/  FADD R11, R8, R11 ;  /* 0x0000000b080b7221 */ /* 0x000fe20000000000 */
[----:B------:R-:W-:Y:S01]  /*4100*/  FFMA.SAT R62, R59, -R62, 0.5 ;  /* 0x3f0000003b3e7423 */ /* 0x000fe2000000283e */
[----:B------:R-:W-:Y:S01]  /*4110*/  FADD R10, R5, R10 ;  /* 0x0000000a050a7221 */ /* 0x000fe20000000000 */
[----:B------:R-:W-:-:S02]  /*4120*/  IMAD.IADD R16, R45, 0x1, R51 ;  /* 0x000000012d107824 */ /* 0x000fc400078e0233 */
[----:B0-----:R-:W-:Y:S01]  /*4130*/  FADD R40, R6, R11 ;  /* 0x0000000b06287221 */ /* 0x001fe20000000000 */
[----:B------:R-:W-:Y:S01]  /*4140*/  FFMA.RM R62, R62, R63, 12582913 ;  /* 0x4b4000013e3e7423 */ /* 0x000fe2000000403f */
[----:B------:R-:W-:Y:S01]  /*4150*/  FMNMX3 R6, |R6|, R12, |R7|, !PT ;  /* 0x0000000c06067276 */ /* 0x000fe20007800607 */
[----:B------:R-:W-:Y:S01]  /*4160*/  FADD R7, R7, R10 ;  /* 0x0000000a07077221 */ /* 0x000fe20000000000 */
[----:B------:R-:W-:Y:S01]  /*4170*/  FADD R12, R15, R40 ;  /* 0x000000280f0c7221 */ /* 0x000fe20000000000 */
[----:B------:R-:W-:Y:S01]  /*4180*/  FADD R8, R62, -12583039 ;  /* 0xcb40007f3e087421 */ /* 0x000fe20000000000 */
[----:B------:R-:W-:Y:S01]  /*4190*/  LOP3.LUT R5, R16, 0x1f, RZ, 0xc0, !PT ;  /* 0x0000001f10057812 */ /* 0x000fe200078ec0ff */
[----:B------:R-:W-:Y:S01]  /*41a0*/  FADD R10, R64, R7 ;  /* 0x00000007400a7221 */ /* 0x000fe20000000000 */
[----:B------:R-:W-:Y:S01]  /*41b0*/  LOP3.LUT R7, R52, 0xff, RZ, 0xc0, !PT ;  /* 0x000000ff34077812 */ /* 0x000fe200078ec0ff */
[----:B------:R-:W-:Y:S01]  /*41c0*/  FFMA R8, R59, -1.4426950216293334961, -R8 ;  /* 0xbfb8aa3b3b087823 */ /* 0x000fe20000000808 */
[----:B------:R-:W-:Y:S01]  /*41d0*/  SHF.L.U32 R52, R62, 0x17, RZ ;  /* 0x000000173e347819 */ /* 0x000fe200000006ff */
[----:B------:R-:W0:Y:S01]  /*41e0*/  SHFL.IDX PT, R12, R12, R5, 0x1f ;  /* 0x00001f050c0c7589 */ /* 0x000e2200000e0000 */
[----:B------:R-:W-:Y:S01]  /*41f0*/  FMNMX3 R15, |R15|, R6, |R64|, !PT ;  /* 0x000000060f0f7276 */ /* 0x000fe20007800640 */
[----:B------:R-:W-:Y:S01]  /*4200*/  FFMA R9, R59, -1.925963033500011079e-08, R8 ;  /* 0xb2a570603b097823 */ /* 0x000fe20000000008 */
[----:B------:R-:W-:Y:S01]  /*4210*/  IMAD.U32 R69, R69, 0x10000, RZ ;  /* 0x0001000045457824 */ /* 0x000fe200078e00ff */
[----:B------:R1:W0:Y:S01]  /*4220*/  SHFL.IDX PT, R11, R10, R5, 0x1f ;  /* 0x00001f050a0b7589 */ /* 0x00022200000e0000 */
[----:B------:R-:W-:Y:S01]  /*4230*/  IMAD R7, R14, 0x100, R7 ;  /* 0x000001000e077824 */ /* 0x000fe200078e0207 */
[----:B------:R-:W-:Y:S01]  /*4240*/  LOP3.LUT R8, R67, 0xff, RZ, 0xc0, !PT ;  /* 0x000000ff43087812 */ /* 0x000fe200078ec0ff */
[----:B------:R-:W-:Y:S01]  /*4250*/  BSSY.RECONVERGENT B1, `(.L_x_9590) ;  /* 0x000002a000017945 */ /* 0x000fe20003800200 */
[----:B------:R-:W1:Y:S01]  /*4260*/  MUFU.EX2 R9, R9 ;  /* 0x0000000900097308 */ /* 0x000e620000000800 */
[----:B------:R-:W-:-:S02]  /*4270*/  LOP3.LUT R66, R66, 0xffff, RZ, 0xc0, !PT ;  /* 0x0000ffff42427812 */ /* 0x000fc400078ec0ff */
[----:B------:R-:W-:Y:S02]  /*4280*/  LOP3.LUT R13, R13, 0xffff, RZ, 0xc0, !PT ;  /* 0x0000ffff0d0d7812 */ /* 0x000fe400078ec0ff */
[----:B------:R-:W-:Y:S01]  /*4290*/  LEA R8, R65, R8, 0x8 ;  /* 0x0000000841087211 */ /* 0x000fe200078e40ff */
[----:B------:R-:W-:Y:S01]  /*42a0*/  IMAD.SHL.U32 R14, R66, 0x1000000, RZ ;  /* 0x01000000420e7824 */ /* 0x000fe200078e00ff */
[----:B------:R-:W-:Y:S01]  /*42b0*/  LOP3.LUT R69, R69, 0xff0000, RZ, 0xc0, !PT ;  /* 0x00ff000045457812 */ /* 0x000fe200078ec0ff */
[----:B------:R-:W-:Y:S01]  /*42c0*/  IMAD.SHL.U32 R13, R13, 0x1000000, RZ ;  /* 0x010000000d0d7824 */ /* 0x000fe200078e00ff */
[----:B------:R-:W-:Y:S02]  /*42d0*/  SHF.L.U32 R68, R68, 0x10, RZ ;  /* 0x0000001044447819 */ /* 0x000fe400000006ff */
[----:B------:R-:W-:Y:S02]  /*42e0*/  LOP3.LUT R7, R7, 0xffff, RZ, 0xc0, !PT ;  /* 0x0000ffff07077812 */ /* 0x000fe400078ec0ff */
[----:B------:R-:W-:-:S02]  /*42f0*/  IADD3 R40, P1, PT, R42, R2, RZ ;  /* 0x000000022a287210 */ /* 0x000fc40007f3e0ff */
[----:B------:R-:W-:Y:S01]  /*4300*/  LOP3.LUT R69, R69, 0xffff, R8, 0xf8, !PT ;  /* 0x0000ffff45457812 */ /* 0x000fe200078ef808 */
[----:B-1----:R-:W-:Y:S01]  /*4310*/  FFMA R52, R52, R9, 1 ;  /* 0x3f80000034347423 */ /* 0x002fe20000000009 */
[----:B------:R-:W-:Y:S01]  /*4320*/  LOP3.LUT R68, R7, 0xff0000, R68, 0xf8, !PT ;  /* 0x00ff000007447812 */ /* 0x000fe200078ef844 */
[----:B------:R-:W-:Y:S01]  /*4330*/  IMAD.X R41, RZ, RZ, R0, P1 ;  /* 0x000000ffff297224 */ /* 0x000fe200008e0600 */
[----:B------:R-:W-:Y:S02]  /*4340*/  LOP3.LUT R14, R69, R14, RZ, 0xfc, !PT ;  /* 0x0000000e450e7212 */ /* 0x000fe400078efcff */
[----:B------:R-:W-:Y:S02]  /*4350*/  IADD3 R5, PT, PT, R52, 0x1800000, RZ ;  /* 0x0180000034057810 */ /* 0x000fe40007ffe0ff */
[----:B------:R-:W-:Y:S02]  /*4360*/  LOP3.LUT R13, R68, R13, RZ, 0xfc, !PT ;  /* 0x0000000d440d7212 */ /* 0x000fe400078efcff */
[----:B------:R-:W-:Y:S01]  /*4370*/  LOP3.LUT R6, R5, 0x7f800000, RZ, 0xc0, !PT ;  /* 0x7f80000005067812 */ /* 0x000fe200078ec0ff */
[----:B------:R-:W-:Y:S01]  /*4380*/  FADD R5, RZ, R4 ;  /* 0x00000004ff057221 */ /* 0x000fe20000000000 */
[----:B------:R-:W-:Y:S01]  /*4390*/  FADD R4, RZ, R3 ;  /* 0x00000003ff047221 */ /* 0x000fe20000000000 */
[----:B------:R-:W-:-:S02]  /*43a0*/  SHF.L.U32 R57, R57, 0x10, RZ ;  /* 0x0000001039397819 */ /* 0x000fc400000006ff */
[----:B------:R-:W-:Y:S01]  /*43b0*/  ISETP.GT.U32.AND P0, PT, R6, 0x1ffffff, PT ;  /* 0x01ffffff0600780c */ /* 0x000fe20003f04070 */
[----:B0-----:R-:W-:Y:S01]  /*43c0*/  FADD R12, R12, R5 ;  /* 0x000000050c0c7221 */ /* 0x001fe20000000000 */
[----:B------:R-:W-:Y:S01]  /*43d0*/  FADD R11, R11, R4 ;  /* 0x000000040b0b7221 */ /* 0x000fe20000000000 */
        /* <DEDUP_REMOVED lines=8> */
[----:B------:R-:W-:Y:S06]  /*4460*/  @P0 BRA `(.L_x_9591) ;  /* 0x0000000000100947 */ /* 0x000fec0003800000 */
[----:B------:R-:W-:Y:S02]  /*4470*/  MOV R0, R52 ;  /* 0x0000003400007202 */ /* 0x000fe40000000f00 */
[----:B------:R-:W-:-:S07]  /*4480*/  MOV R52, 0x44a0 ;  /* 0x000044a000347802 */ /* 0x000fce0000000f00 */
[----:B------:R-:W-:Y:S05]  /*4490*/  CALL.REL.NOINC `($__internal_301_$__cuda_sm20_rcp_rn_f32_slowpath) ;  /* 0x0000004000e87944 */ /* 0x000fea0003c00000 */
[----:B------:R-:W-:Y:S05]  /*44a0*/  BRA `(.L_x_9592) ;  /* 0x0000000000107947 */ /* 0x000fea0003800000 */
.L_x_9591:
[----:B------:R-:W0:Y:S02]  /*44b0*/  MUFU.RCP R61, R52 ;  /* 0x00000034003d7308 */ /* 0x000e240000001000 */
[----:B0-----:R-:W-:-:S04]  /*44c0*/  FFMA R0, R52, R61, -1 ;  /* 0xbf80000034007423 */ /* 0x001fc8000000003d */
[----:B------:R-:W-:-:S04]  /*44d0*/  FADD.FTZ R0, -R0, -RZ ;  /* 0x800000ff00007221 */ /* 0x000fc80000010100 */
[----:B------:R-:W-:-:S07]  /*44e0*/  FFMA R60, R61, R0, R61 ;  /* 0x000000003d3c7223 */ /* 0x000fce000000003d */
.L_x_9592:
[----:B------:R-:W-:Y:S05]  /*44f0*/  BSYNC.RECONVERGENT B1 ;  /* 0x0000000000017941 */ /* 0x000fea0003800200 */
.L_x_9590:
[----:B------:R-:W-:Y:S01]  /*4500*/  IMAD.U32 R56, R56, 0x10000, RZ ;  /* 0x0001000038387824 */ /* 0x000fe200078e00ff */
[----:B------:R-:W-:Y:S01]  /*4510*/  MOV R61, 0x3bbb989d ;  /* 0x3bbb989d003d7802 */ /* 0x000fe20000000f00 */
        /* <DEDUP_REMOVED lines=24> */
.L_x_9594:
[----:B------:R-:W0:Y:S02]  /*46a0*/  MUFU.RCP R60, R63 ;  /* 0x0000003f003c7308 */ /* 0x000e240000001000 */
[----:B0-----:R-:W-:-:S04]  /*46b0*/  FFMA R0, R63, R60, -1 ;  /* 0xbf8000003f007423 */ /* 0x001fc8000000003c */
[----:B------:R-:W-:-:S04]  /*46c0*/  FADD.FTZ R57, -R0, -RZ ;  /* 0x800000ff00397221 */ /* 0x000fc80000010100 */
[----:B------:R-:W-:-:S07]  /*46d0*/  FFMA R60, R60, R57, R60 ;  /* 0x000000393c3c7223 */ /* 0x000fce000000003c */
.L_x_9595:
[----:B------:R-:W-:Y:S05]  /*46e0*/  BSYNC.RECONVERGENT B1 ;  /* 0x0000000000017941 */ /* 0x000fea0003800200 */
.L_x_9593:
[----:B------:R-:W-:Y:S01]  /*46f0*/  SHF.L.U32 R55, R55, 0x10, RZ ;  /* 0x0000001037377819 */ /* 0x000fe200000006ff */
[----:B------:R-:W-:Y:S02]  /*4700*/  HFMA2 R57, -RZ, RZ, 3.7421875, 0 ;  /* 0x437c0000ff397431 */ /* 0x000fe400000001ff */
[----:B------:R-:W-:Y:S01]  /*4710*/  IMAD.MOV.U32 R0, RZ, RZ, 0x3bbb989d ;  /* 0x3bbb989dff007424 */ /* 0x000fe200078e00ff */
        /* <DEDUP_REMOVED lines=23> */
.L_x_9597:
[----:B------:R-:W0:Y:S02]  /*4890*/  MUFU.RCP R60, R59 ;  /* 0x0000003b003c7308 */ /* 0x000e240000001000 */
[----:B0-----:R-:W-:-:S04]  /*48a0*/  FFMA R0, R59, R60, -1 ;  /* 0xbf8000003b007423 */ /* 0x001fc8000000003c */
[----:B------:R-:W-:-:S04]  /*48b0*/  FADD.FTZ R57, -R0, -RZ ;  /* 0x800000ff00397221 */ /* 0x000fc80000010100 */
[----:B------:R-:W-:-:S07]  /*48c0*/  FFMA R60, R60, R57, R60 ;  /* 0x000000393c3c7223 */ /* 0x000fce000000003c */
.L_x_9598:
[----:B------:R-:W-:Y:S05]  /*48d0*/  BSYNC.RECONVERGENT B1 ;  /* 0x0000000000017941 */ /* 0x000fea0003800200 */
.L_x_9596:
        /* <DEDUP_REMOVED lines=26> */
.L_x_9600:
[----:B------:R-:W0:Y:S02]  /*4a80*/  MUFU.RCP R60, R59 ;  /* 0x0000003b003c7308 */ /* 0x000e240000001000 */
[----:B0-----:R-:W-:-:S04]  /*4a90*/  FFMA R0, R59, R60, -1 ;  /* 0xbf8000003b007423 */ /* 0x001fc8000000003c */
[----:B------:R-:W-:-:S04]  /*4aa0*/  FADD.FTZ R55, -R0, -RZ ;  /* 0x800000ff00377221 */ /* 0x000fc80000010100 */
[----:B------:R-:W-:-:S07]  /*4ab0*/  FFMA R60, R60, R55, R60 ;  /* 0x000000373c3c7223 */ /* 0x000fce000000003c */
.L_x_9601:
[----:B------:R-:W-:Y:S05]  /*4ac0*/  BSYNC.RECONVERGENT B1 ;  /* 0x0000000000017941 */ /* 0x000fea0003800200 */
.L_x_9599:
        /* <DEDUP_REMOVED lines=26> */
.L_x_9603:
[----:B------:R-:W0:Y:S02]  /*4c70*/  MUFU.RCP R60, R57 ;  /* 0x00000039003c7308 */ /* 0x000e240000001000 */
[----:B0-----:R-:W-:-:S04]  /*4c80*/  FFMA R0, R57, R60, -1 ;  /* 0xbf80000039007423 */ /* 0x001fc8000000003c */
[----:B------:R-:W-:-:S04]  /*4c90*/  FADD.FTZ R53, -R0, -RZ ;  /* 0x800000ff00357221 */ /* 0x000fc80000010100 */
[----:B------:R-:W-:-:S07]  /*4ca0*/  FFMA R60, R60, R53, R60 ;  /* 0x000000353c3c7223 */ /* 0x000fce000000003c */
.L_x_9604:
[----:B------:R-:W-:Y:S05]  /*4cb0*/  BSYNC.RECONVERGENT B1 ;  /* 0x0000000000017941 */ /* 0x000fea0003800200 */
.L_x_9602:
        /* <DEDUP_REMOVED lines=26> */
.L_x_9606:
[----:B------:R-:W0:Y:S02]  /*4e60*/  MUFU.RCP R60, R55 ;  /* 0x00000037003c7308 */ /* 0x000e240000001000 */
[----:B0-----:R-:W-:-:S04]  /*4e70*/  FFMA R0, R55, R60, -1 ;  /* 0xbf80000037007423 */ /* 0x001fc8000000003c */
[----:B------:R-:W-:-:S04]  /*4e80*/  FADD.FTZ R53, -R0, -RZ ;  /* 0x800000ff00357221 */ /* 0x000fc80000010100 */
[----:B------:R-:W-:-:S07]  /*4e90*/  FFMA R60, R60, R53, R60 ;  /* 0x000000353c3c7223 */ /* 0x000fce000000003c */
.L_x_9607:
[----:B------:R-:W-:Y:S05]  /*4ea0*/  BSYNC.RECONVERGENT B1 ;  /* 0x0000000000017941 */ /* 0x000fea0003800200 */
.L_x_9605:
        /* <DEDUP_REMOVED lines=26> */
.L_x_9609:
[----:B------:R-:W0:Y:S02]  /*5050*/  MUFU.RCP R60, R55 ;  /* 0x00000037003c7308 */ /* 0x000e240000001000 */
[----:B0-----:R-:W-:-:S04]  /*5060*/  FFMA R0, R55, R60, -1 ;  /* 0xbf80000037007423 */ /* 0x001fc8000000003c */
[----:B------:R-:W-:-:S04]  /*5070*/  FADD.FTZ R29, -R0, -RZ ;  /* 0x800000ff001d7221 */ /* 0x000fc80000010100 */
[----:B------:R-:W-:-:S07]  /*5080*/  FFMA R60, R60, R29, R60 ;  /* 0x0000001d3c3c7223 */ /* 0x000fce000000003c */
.L_x_9610:
[----:B------:R-:W-:Y:S05]  /*5090*/  BSYNC.RECONVERGENT B1 ;  /* 0x0000000000017941 */ /* 0x000fea0003800200 */
.L_x_9608:
        /* <DEDUP_REMOVED lines=26> */
.L_x_9612:
[----:B------:R-:W0:Y:S02]  /*5240*/  MUFU.RCP R60, R53 ;  /* 0x00000035003c7308 */ /* 0x000e240000001000 */
[----:B0-----:R-:W-:-:S04]  /*5250*/  FFMA R0, R53, R60, -1 ;  /* 0xbf80000035007423 */ /* 0x001fc8000000003c */
[----:B------:R-:W-:-:S04]  /*5260*/  FADD.FTZ R29, -R0, -RZ ;  /* 0x800000ff001d7221 */ /* 0x000fc80000010100 */
[----:B------:R-:W-:-:S07]  /*5270*/  FFMA R60, R60, R29, R60 ;  /* 0x0000001d3c3c7223 */ /* 0x000fce000000003c */
.L_x_9613:
[----:B------:R-:W-:Y:S05]  /*5280*/  BSYNC.RECONVERGENT B1 ;  /* 0x0000000000017941 */ /* 0x000fea0003800200 */
.L_x_9611:
[----:B------:R-:W-:Y:S01]  /*5290*/  FADD R29, -R60, 1 ;  /* 0x3f8000003c1d7421 */ /* 0x000fe20000000100 */
[----:B------:R-:W-:Y:S01]  /*52a0*/  SHF.L.U32 R23, R23, 0x10, RZ ;  /* 0x0000001017177819 */ /* 0x000fe200000006ff */
[----:B------:R-:W-:Y:S01]  /*52b0*/  IMAD.MOV.U32 R2, RZ, RZ, 0x3bbb989d ;  /* 0x3bbb989dff027424 */ /* 0x000fe200078e00ff */
[----:B------:R-:W-:Y:S01]  /*52c0*/  ISETP.GE.U32.AND P0, PT, R43, UR7, PT ;  /* 0x000000072b007c0c */ /* 0x000fe2000bf06070 */
[----:B------:R-:W-:Y:S01]  /*52d0*/  FMUL R29, R29, R60 ;  /* 0x0000003c1d1d7220 */ /* 0x000fe20000400000 */
[----:B------:R-:W-:Y:S01]  /*52e0*/  FMUL R36, R64, UR10 ;  /* 0x0000000a40247c20 */ /* 0x000fe20008400000 */
[----:B------:R-:W-:Y:S01]  /*52f0*/  FMUL R23, R23, 1.7020000219345092773 ;  /* 0x3fd9db2317177820 */ /* 0x000fe20000400000 */
[----:B------:R-:W-:Y:S01]  /*5300*/  ISETP.GE.U32.OR P0, PT, R42, UR13, P0 ;  /* 0x0000000d2a007c0c */ /* 0x000fe20008706470 */
[----:B------:R-:W-:Y:S01]  /*5310*/  FFMA R29, R27, R29, R60 ;  /* 0x0000001d1b1d7223 */ /* 0x000fe2000000003c */
[----:B------:R-:W-:Y:S02]  /*5320*/  HFMA2 R27, -RZ, RZ, 3.7421875, 0 ;  /* 0x437c0000ff1b7431 */ /* 0x000fe400000001ff */
[----:B------:R-:W-:Y:S01]  /*5330*/  FFMA.SAT R2, R23, -R2, 0.5 ;  /* 0x3f00000017027423 */ /* 0x000fe20000002802 */
[----:B------:R-:W-:Y:S01]  /*5340*/  FMUL R34, R54, UR10 ;  /* 0x0000000a36227c20 */ /* 0x000fe20008400000 */
[----:B------:R-:W-:Y:S01]  /*5350*/  FMUL R0, R28, R29 ;  /* 0x0000001d1c007220 */ /* 0x000fe20000400000 */
[----:B------:R-:W-:Y:S01]  /*5360*/  FMNMX3 R28, |R64|, R15, |R58|, !PT ;  /* 0x0000000f401c7276 */ /* 0x000fe2000780063a */
[----:B------:R-:W-:Y:S01]  /*5370*/  FADD R15, RZ, R64 ;  /* 0x00000040ff0f7221 */ /* 0x000fe20000000000 */
[----:B------:R-:W-:Y:S01]  /*5380*/  F2FP.SATFINITE.E4M3.F32.PACK_AB_MERGE_C R36, RZ, R36, RZ ;  /* 0x00000024ff24723e */ /* 0x000fe200048070ff */
[----:B------:R-:W-:Y:S01]  /*5390*/  FMUL R56, R37, UR10 ;  /* 0x0000000a25387c20 */ /* 0x000fe20008400000 */
[----:B------:R-:W-:Y:S01]  /*53a0*/  F2FP.SATFINITE.E4M3.F32.PACK_AB_MERGE_C R34, RZ, R34, RZ ;  /* 0x00000022ff22723e */ /* 0x000fe200048070ff */
[----:B------:R-:W-:Y:S01]  /*53b0*/  FADD R60, R54, R15 ;  /* 0x0000000f363c7221 */ /* 0x000fe20000000000 */
[----:B------:R-:W-:Y:S01]  /*53c0*/  FFMA.RM R2, R2, R27, 12582913 ;  /* 0x4b40000102027423 */ /* 0x000fe2000000401b */
[----:B------:R-:W-:Y:S01]  /*53d0*/  FMUL R27, R58, UR10 ;  /* 0x0000000a3a1b7c20 */ /* 0x000fe20008400000 */
[----:B------:R-:W-:Y:S01]  /*53e0*/  FADD R58, RZ, R58 ;  /* 0x0000003aff3a7221 */ /* 0x000fe20000000000 */
[----:B------:R-:W-:Y:S01]  /*53f0*/  FMNMX3 R15, |R54|, R28, |R31|, !PT ;  /* 0x0000001c360f7276 */ /* 0x000fe2000780061f */
[----:B------:R-:W-:Y:S01]  /*5400*/  FADD R42, R2, -12583039 ;  /* 0xcb40007f022a7421 */ /* 0x000fe20000000000 */
[C---:B------:R-:W-:Y:S01]  /*5410*/  @!P0 IADD3 R29, P2, PT, R40.reuse, UR30, RZ ;  /* 0x0000001e281d8c10 */ /* 0x040fe2000ff5e0ff */
[C---:B------:R-:W-:Y:S01]  /*5420*/  FADD R63, R31.reuse, R58 ;  /* 0x0000003a1f3f7221 */ /* 0x040fe20000000000 */
[----:B------:R-:W-:Y:S01]  /*5430*/  FMUL R31, R31, UR10 ;  /* 0x0000000a1f1f7c20 */ /* 0x000fe20008400000 */
[----:B------:R-:W-:Y:S01]  /*5440*/  F2FP.SATFINITE.E4M3.F32.PACK_AB_MERGE_C R27, RZ, R27, RZ ;  /* 0x0000001bff1b723e */ /* 0x000fe200048070ff */
[----:B------:R-:W-:Y:S01]  /*5450*/  FFMA R42, R23, -1.4426950216293334961, -R42 ;  /* 0xbfb8aa3b172a7823 */ /* 0x000fe2000000082a */
[----:B------:R-:W-:Y:S01]  /*5460*/  @!P0 LEA R52, P1, R40, UR16, 0x1 ;  /* 0x0000001028348c11 */ /* 0x000fe2000f8208ff */
[----:B------:R-:W-:Y:S01]  /*5470*/  VIADD R55, R16, 0x1 ;  /* 0x0000000110377836 */ /* 0x000fe20000000000 */
[----:B------:R-:W-:Y:S01]  /*5480*/  @!P0 IADD3.X R54, PT, PT, R41, UR31, RZ, P2, !PT ;  /* 0x0000001f29368c10 */ /* 0x000fe200097fe4ff */
[----:B------:R-:W-:Y:S01]  /*5490*/  FMUL R57, R35, UR10 ;  /* 0x0000000a23397c20 */ /* 0x000fe20008400000 */
[----:B------:R-:W-:Y:S01]  /*54a0*/  F2FP.SATFINITE.E4M3.F32.PACK_AB_MERGE_C R31, RZ, R31, RZ ;  /* 0x0000001fff1f723e */ /* 0x000fe200048070ff */
[----:B------:R-:W-:Y:S01]  /*54b0*/  FADD R60, R37, R60 ;  /* 0x0000003c253c7221 */ /* 0x000fe20000000000 */
[----:B------:R-:W-:Y:S01]  /*54c0*/  @!P0 LEA R28, P2, R29, UR16, 0x1 ;  /* 0x000000101d1c8c11 */ /* 0x000fe2000f8408ff */
[----:B------:R-:W-:Y:S01]  /*54d0*/  FADD R63, R30, R63 ;  /* 0x0000003f1e3f7221 */ /* 0x000fe20000000000 */
[----:B------:R-:W-:Y:S01]  /*54e0*/  @!P0 LEA.HI.X R53, R40, UR9, R41, 0x1, P1 ;  /* 0x0000000928358c11 */ /* 0x000fe200088f0c29 */
[----:B------:R-:W-:Y:S01]  /*54f0*/  BSSY.RECONVERGENT B0, `(.L_x_9614) ;  /* 0x000001b000007945 */ /* 0x000fe20003800200 */
[----:B------:R-:W-:Y:S01]  /*5500*/  @!P0 PRMT R59, R27, 0x7604, R36 ;  /* 0x000076041b3b8816 */ /* 0x000fe20000000024 */
[----:B------:R-:W-:Y:S01]  /*5510*/  FADD R60, R35, R60 ;  /* 0x0000003c233c7221 */ /* 0x000fe20000000000 */
[----:B------:R-:W-:Y:S01]  /*5520*/  @!P0 LEA.HI.X R29, R29, UR9, R54, 0x1, P2 ;  /* 0x000000091d1d8c11 */ /* 0x000fe200090f0c36 */
[----:B------:R-:W-:Y:S01]  /*5530*/  FFMA R54, R23, -1.925963033500011079e-08, R42 ;  /* 0xb2a5706017367823 */ /* 0x000fe2000000002a */
[----:B------:R-:W-:Y:S01]  /*5540*/  @!P0 PRMT R61, R31, 0x7604, R34 ;  /* 0x000076041f3d8816 */ /* 0x000fe20000000022 */
[----:B------:R0:W-:Y:S01]  /*5550*/  @!P0 STG.E.U16 desc[UR28][R52.64], R59 ;  /* 0x0000003b34008986 */ /* 0x0001e2000c10151c */
[----:B------:R-:W-:Y:S01]  /*5560*/  FMUL R42, R30, UR10 ;  /* 0x0000000a1e2a7c20 */ /* 0x000fe20008400000 */
[----:B------:R-:W-:Y:S01]  /*5570*/  LOP3.LUT R55, R55, 0x1f, RZ, 0xc0, !PT ;  /* 0x0000001f37377812 */ /* 0x000fe200078ec0ff */
[C---:B------:R-:W-:Y:S01]  /*5580*/  FADD R58, R0.reuse, R63 ;  /* 0x0000003f003a7221 */ /* 0x040fe20000000000 */
[----:B------:R1:W-:Y:S01]  /*5590*/  @!P0 STG.E.U16 desc[UR28][R28.64], R61 ;  /* 0x0000003d1c008986 */ /* 0x0003e2000c10151c */
[----:B------:R-:W2:Y:S01]  /*55a0*/  MUFU.EX2 R54, R54 ;  /* 0x0000003600367308 */ /* 0x000ea20000000800 */
[----:B------:R-:W-:Y:S01]  /*55b0*/  F2FP.SATFINITE.E4M3.F32.PACK_AB_MERGE_C R42, RZ, R42, RZ ;  /* 0x0000002aff2a723e */ /* 0x000fe200048070ff */
[----:B0-----:R-:W-:Y:S01]  /*55c0*/  FMUL R53, R0, UR10 ;  /* 0x0000000a00357c20 */ /* 0x001fe20008400000 */
[----:B------:R-:W-:-:S02]  /*55d0*/  F2FP.SATFINITE.E4M3.F32.PACK_AB_MERGE_C R52, RZ, R57, RZ ;  /* 0x00000039ff34723e */ /* 0x000fc400048070ff */
[----:B------:R-:W-:Y:S02]  /*55e0*/  F2FP.SATFINITE.E4M3.F32.PACK_AB_MERGE_C R59, RZ, R56, RZ ;  /* 0x00000038ff3b723e */ /* 0x000fe400048070ff */
[----:B------:R-:W-:Y:S01]  /*55f0*/  F2FP.SATFINITE.E4M3.F32.PACK_AB_MERGE_C R53, RZ, R53, RZ ;  /* 0x00000035ff35723e */ /* 0x000fe200048070ff */
        /* <DEDUP_REMOVED lines=10> */
.L_x_9615:
[----:B------:R-:W-:Y:S05]  /*56a0*/  BSYNC.RECONVERGENT B0 ;  /* 0x0000000000007941 */ /* 0x000fea0003800200 */
.L_x_9614:
[----:B------:R-:W-:Y:S04]  /*56b0*/  BSSY.RECONVERGENT B0, `(.L_x_9616) ;  /* 0x000000a000007945 */ /* 0x000fe80003800200 */
[----:B------:R-:W-:Y:S05]  /*56c0*/  @P0 BRA `(.L_x_9617) ;  /* 0x0000000000200947 */ /* 0x000fea0003800000 */
[----:B0-----:R-:W-:Y:S01]  /*56d0*/  MOV R29, UR30 ;  /* 0x0000001e001d7c02 */ /* 0x001fe20008000f00 */
[----:B------:R-:W-:-:S04]  /*56e0*/  UIMAD UR4, UR31, 0x3, URZ ;  /* 0x000000031f0478a4 */ /* 0x000fc8000f8e02ff */
[----:B------:R-:W-:-:S04]  /*56f0*/  IMAD.WIDE.U32 R40, R29, 0x3, R40 ;  /* 0x000000031d287825 */ /* 0x000fc800078e0028 */
[----:B------:R-:W-:Y:S01]  /*5700*/  VIADD R29, R41, UR4 ;  /* 0x00000004291d7c36 */ /* 0x000fe20008000000 */
[C---:B------:R-:W-:Y:S02]  /*5710*/  LEA R28, P0, R40.reuse, UR16, 0x1 ;  /* 0x00000010281c7c11 */ /* 0x040fe4000f8008ff */
[----:B------:R-:W-:Y:S02]  /*5720*/  PRMT R41, R53, 0x7604, R52 ;  /* 0x0000760435297816 */ /* 0x000fe40000000034 */
[----:B------:R-:W-:-:S05]  /*5730*/  LEA.HI.X R29, R40, UR9, R29, 0x1, P0 ;  /* 0x00000009281d7c11 */ /* 0x000fca00080f0c1d */
[----:B------:R1:W-:Y:S04]  /*5740*/  STG.E.U16 desc[UR28][R28.64], R41 ;  /* 0x000000291c007986 */ /* 0x0003e8000c10151c */
.L_x_9617:
[----:B------:R-:W-:Y:S05]  /*5750*/  BSYNC.RECONVERGENT B0 ;  /* 0x0000000000007941 */ /* 0x000fea0003800200 */
.L_x_9616:
[----:B0-----:R-:W-:Y:S01]  /*5760*/  IMAD.SHL.U32 R57, R2, 0x800000, RZ ;  /* 0x0080000002397824 */ /* 0x001fe200078e00ff */
[----:B------:R-:W-:Y:S01]  /*5770*/  LOP3.LUT R2, R27, 0xff, RZ, 0xc0, !PT ;  /* 0x000000ff1b027812 */ /* 0x000fe200078ec0ff */
[----:B-1----:R-:W0:Y:S01]  /*5780*/  SHFL.IDX PT, R29, R60, R55, 0x1f ;  /* 0x00001f373c1d7589 */ /* 0x002e2200000e0000 */
[----:B------:R-:W-:Y:S01]  /*5790*/  FMNMX3 R15, |R37|, R15, |R30|, !PT ;  /* 0x0000000f250f7276 */ /* 0x000fe2000780061e */
[----:B--2---:R-:W-:Y:S01]  /*57a0*/  FFMA R57, R57, R54, 1 ;  /* 0x3f80000039397423 */ /* 0x004fe20000000036 */
[----:B------:R-:W-:Y:S01]  /*57b0*/  LOP3.LUT R41, R36, 0xff, RZ, 0xc0, !PT ;  /* 0x000000ff24297812 */ /* 0x000fe200078ec0ff */
[----:B------:R-:W-:Y:S01]  /*57c0*/  IMAD R2, R31, 0x100, R2 ;  /* 0x000001001f027824 */ /* 0x000fe200078e0202 */
[----:B------:R-:W-:Y:S01]  /*57d0*/  FMNMX3 R35, |R35|, R15, |R0|, !PT ;  /* 0x0000000f23237276 */ /* 0x000fe20007800600 */
[----:B------:R-:W1:Y:S01]  /*57e0*/  SHFL.IDX PT, R40, R58, R55, 0x1f ;  /* 0x00001f373a287589 */ /* 0x000e6200000e0000 */
[----:B------:R-:W-:Y:S01]  /*57f0*/  VIADD R15, R57, 0x1800000 ;  /* 0x01800000390f7836 */ /* 0x000fe20000000000 */
[----:B------:R-:W-:Y:S01]  /*5800*/  SHF.L.U32 R28, R59, 0x10, RZ ;  /* 0x000000103b1c7819 */ /* 0x000fe200000006ff */
[----:B------:R-:W-:Y:S01]  /*5810*/  BSSY.RECONVERGENT B1, `(.L_x_9618) ;  /* 0x000001d000017945 */ /* 0x000fe20003800200 */
[----:B------:R-:W-:-:S02]  /*5820*/  LOP3.LUT R27, R2, 0xffff, RZ, 0xc0, !PT ;  /* 0x0000ffff021b7812 */ /* 0x000fc400078ec0ff */
[----:B------:R-:W-:Y:S02]  /*5830*/  LOP3.LUT R2, R15, 0x7f800000, RZ, 0xc0, !PT ;  /* 0x7f8000000f027812 */ /* 0x000fe400078ec0ff */
[----:B------:R-:W-:Y:S02]  /*5840*/  LOP3.LUT R53, R53, 0xffff, RZ, 0xc0, !PT ;  /* 0x0000ffff35357812 */ /* 0x000fe400078ec0ff */
[----:B------:R-:W-:Y:S02]  /*5850*/  ISETP.GT.U32.AND P0, PT, R2, 0x1ffffff, PT ;  /* 0x01ffffff0200780c */ /* 0x000fe40003f04070 */
[----:B------:R-:W-:Y:S01]  /*5860*/  LEA R41, R34, R41, 0x8 ;  /* 0x0000002922297211 */ /* 0x000fe200078e40ff */
[----:B------:R-:W-:Y:S01]  /*5870*/  IMAD.SHL.U32 R15, R53, 0x1000000, RZ ;  /* 0x01000000350f7824 */ /* 0x000fe200078e00ff */
[----:B------:R-:W-:Y:S02]  /*5880*/  LOP3.LUT R28, R28, 0xff0000, RZ, 0xc0, !PT ;  /* 0x00ff00001c1c7812 */ /* 0x000fe400078ec0ff */
[----:B------:R-:W-:-:S02]  /*5890*/  SHF.L.U32 R42, R42, 0x10, RZ ;  /* 0x000000102a2a7819 */ /* 0x000fc400000006ff */
[----:B------:R-:W-:Y:S01]  /*58a0*/  LOP3.LUT R52, R52, 0xffff, RZ, 0xc0, !PT ;  /* 0x0000ffff34347812 */ /* 0x000fe200078ec0ff */
[----:B0-----:R-:W-:Y:S01]  /*58b0*/  FADD R12, R12, R29 ;  /* 0x0000001d0c0c7221 */ /* 0x001fe20000000000 */
[----:B------:R-:W-:Y:S02]  /*58c0*/  LOP3.LUT R0, R28, 0xffff, R41, 0xf8, !PT ;  /* 0x0000ffff1c007812 */ /* 0x000fe400078ef829 */
[----:B------:R-:W-:Y:S02]  /*58d0*/  LOP3.LUT R42, R27, 0xff0000, R42, 0xf8, !PT ;  /* 0x00ff00001b2a7812 */ /* 0x000fe400078ef82a */
[----:B------:R-:W-:Y:S01]  /*58e0*/  SHF.L.U32 R27, R52, 0x18, RZ ;  /* 0x00000018341b7819 */ /* 0x000fe200000006ff */
[----:B-1----:R-:W-:Y:S01]  /*58f0*/  FADD R11, R11, R40 ;  /* 0x000000280b0b7221 */ /* 0x002fe20000000000 */
[----:B------:R-:W-:Y:S02]  /*5900*/  IADD3 R28, P1, PT, R38, UR34, RZ ;  /* 0x00000022261c7c10 */ /* 0x000fe4000ff3e0ff */
[----:B------:R-:W-:-:S02]  /*5910*/  LOP3.LUT R27, R0, R27, RZ, 0xfc, !PT ;  /* 0x0000001b001b7212 */ /* 0x000fc400078efcff */
[----:B------:R-:W-:Y:S02]  /*5920*/  LOP3.LUT R15, R42, R15, RZ, 0xfc, !PT ;  /* 0x0000000f2a0f7212 */ /* 0x000fe400078efcff */
[----:B------:R-:W-:Y:S02]  /*5930*/  SHF.L.U32 R24, R24, 0x10, RZ ;  /* 0x0000001018187819 */ /* 0x000fe400000006ff */
[----:B------:R-:W-:Y:S01]  /*5940*/  IADD3.X R29, PT, PT, R39, UR35, RZ, P1, !PT ;  /* 0x00000023271d7c10 */ /* 0x000fe20008ffe4ff */
[----:B------:R-:W-:Y:S06]  /*5950*/  @P0 BRA `(.L_x_9619) ;  /* 0x0000000000100947 */ /* 0x000fec0003800000 */
[----:B------:R-:W-:Y:S01]  /*5960*/  IMAD.MOV.U32 R0, RZ, RZ, R57 ;  /* 0x000000ffff007224 */ /* 0x000fe200078e0039 */
[----:B------:R-:W-:-:S07]  /*5970*/  MOV R52, 0x5990 ;  /* 0x0000599000347802 */ /* 0x000fce0000000f00 */
[----:B------:R-:W-:Y:S05]  /*5980*/  CALL.REL.NOINC `($__internal_301_$__cuda_sm20_rcp_rn_f32_slowpath) ;  /* 0x0000002c00ac7944 */ /* 0x000fea0003c00000 */
[----:B------:R-:W-:Y:S05]  /*5990*/  BRA `(.L_x_9620) ;  /* 0x0000000000107947 */ /* 0x000fea0003800000 */
.L_x_9619:
[----:B------:R-:W0:Y:S02]  /*59a0*/  MUFU.RCP R60, R57 ;  /* 0x00000039003c7308 */ /* 0x000e240000001000 */
[----:B0-----:R-:W-:-:S04]  /*59b0*/  FFMA R0, R57, R60, -1 ;  /* 0xbf80000039007423 */ /* 0x001fc8000000003c */
[----:B------:R-:W-:-:S04]  /*59c0*/  FADD.FTZ R31, -R0, -RZ ;  /* 0x800000ff001f7221 */ /* 0x000fc80000010100 */
[----:B------:R-:W-:-:S07]  /*59d0*/  FFMA R60, R60, R31, R60 ;  /* 0x0000001f3c3c7223 */ /* 0x000fce000000003c */
.L_x_9620:
[----:B------:R-:W-:Y:S05]  /*59e0*/  BSYNC.RECONVERGENT B1 ;  /* 0x0000000000017941 */ /* 0x000fea0003800200 */
.L_x_9618:
        /* <DEDUP_REMOVED lines=26> */
.L_x_9622:
[----:B------:R-:W0:Y:S02]  /*5b90*/  MUFU.RCP R60, R37 ;  /* 0x00000025003c7308 */ /* 0x000e240000001000 */
[----:B0-----:R-:W-:-:S04]  /*5ba0*/  FFMA R0, R37, R60, -1 ;  /* 0xbf80000025007423 */ /* 0x001fc8000000003c */
[----:B------:R-:W-:-:S04]  /*5bb0*/  FADD.FTZ R23, -R0, -RZ ;  /* 0x800000ff00177221 */ /* 0x000fc80000010100 */
[----:B------:R-:W-:-:S07]  /*5bc0*/  FFMA R60, R60, R23, R60 ;  /* 0x000000173c3c7223 */ /* 0x000fce000000003c */
.L_x_9623:
[----:B------:R-:W-:Y:S05]  /*5bd0*/  BSYNC.RECONVERGENT B1 ;  /* 0x0000000000017941 */ /* 0x000fea0003800200 */
.L_x_9621:
        /* <DEDUP_REMOVED lines=26> */
.L_x_9625:
[----:B------:R-:W0:Y:S02]  /*5d80*/  MUFU.RCP R60, R31 ;  /* 0x0000001f003c7308 */ /* 0x000e240000001000 */
[----:B0-----:R-:W-:-:S04]  /*5d90*/  FFMA R0, R31, R60, -1 ;  /* 0xbf8000001f007423 */ /* 0x001fc8000000003c */
[----:B------:R-:W-:-:S04]  /*5da0*/  FADD.FTZ R23, -R0, -RZ ;  /* 0x800000ff00177221 */ /* 0x000fc80000010100 */
[----:B------:R-:W-:-:S07]  /*5db0*/  FFMA R60, R60, R23, R60 ;  /* 0x000000173c3c7223 */ /* 0x000fce000000003c */
.L_x_9626:
[----:B------:R-:W-:Y:S05]  /*5dc0*/  BSYNC.RECONVERGENT B1 ;  /* 0x0000000000017941 */ /* 0x000fea0003800200 */
.L_x_9624:
[----:B------:R-:W-:Y:S01]  /*5dd0*/  SHF.L.U32 R7, R7, 0x10, RZ ;  /* 0x0000001007077819 */ /* 0x000fe200000006ff */
[----:B------:R-:W-:Y:S01]  /*5de0*/  IMAD.MOV.U32 R23, RZ, RZ, 0x3bbb989d ;  /* 0x3bbb989dff177424 */ /* 0x000fe200078e00ff */
[----:B------:R-:W-:Y:S01]  /*5df0*/  BSSY.RECONVERGENT B1, `(.L_x_9627) ;  /* 0x000001c000017945 */ /* 0x000fe20003800200 */
[----:B------:R-:W-:Y:S02]  /*5e00*/  IMAD.U32 R8, R8, 0x10000, RZ ;  /* 0x0001000008087824 */ /* 0x000fe400078e00ff */
[----:B------:R-:W-:Y:S01]  /*5e10*/  FMUL R10, R7, 1.7020000219345092773 ;  /* 0x3fd9db23070a7820 */ /* 0x000fe20000400000 */
[----:B------:R-:W-:-:S03]  /*5e20*/  MOV R7, 0x437c0000 ;  /* 0x437c000000077802 */ /* 0x000fc60000000f00 */
        /* <DEDUP_REMOVED lines=20> */
.L_x_9628:
[----:B------:R-:W0:Y:S02]  /*5f70*/  MUFU.RCP R60, R23 ;  /* 0x00000017003c7308 */ /* 0x000e240000001000 */
[----:B0-----:R-:W-:-:S04]  /*5f80*/  FFMA R0, R23, R60, -1 ;  /* 0xbf80000017007423 */ /* 0x001fc8000000003c */
[----:B------:R-:W-:-:S04]  /*5f90*/  FADD.FTZ R21, -R0, -RZ ;  /* 0x800000ff00157221 */ /* 0x000fc80000010100 */
[----:B------:R-:W-:-:S07]  /*5fa0*/  FFMA R60, R60, R21, R60 ;  /* 0x000000153c3c7223 */ /* 0x000fce000000003c */
.L_x_9629:
[----:B------:R-:W-:Y:S05]  /*5fb0*/  BSYNC.RECONVERGENT B1 ;  /* 0x0000000000017941 */ /* 0x000fea0003800200 */
.L_x_9627:
        /* <DEDUP_REMOVED lines=26> */
.L_x_9631:
[----:B------:R-:W0:Y:S02]  /*6160*/  MUFU.RCP R60, R23 ;  /* 0x00000017003c7308 */ /* 0x000e240000001000 */
[----:B0-----:R-:W-:-:S04]  /*6170*/  FFMA R0, R23, R60, -1 ;  /* 0xbf80000017007423 */ /* 0x001fc8000000003c */
[----:B------:R-:W-:-:S04]  /*6180*/  FADD.FTZ R21, -R0, -RZ ;  /* 0x800000ff00157221 */ /* 0x000fc80000010100 */
[----:B------:R-:W-:-:S07]  /*6190*/  FFMA R60, R60, R21, R60 ;  /* 0x000000153c3c7223 */ /* 0x000fce000000003c */
.L_x_9632:
[----:B------:R-:W-:Y:S05]  /*61a0*/  BSYNC.RECONVERGENT B1 ;  /* 0x0000000000017941 */ /* 0x000fea0003800200 */
.L_x_9630:
        /* <DEDUP_REMOVED lines=26> */
.L_x_9634:
[----:B------:R-:W0:Y:S02]  /*6350*/  MUFU.RCP R60, R21 ;  /* 0x00000015003c7308 */ /* 0x000e240000001000 */
[----:B0-----:R-:W-:-:S04]  /*6360*/  FFMA R0, R21, R60, -1 ;  /* 0xbf80000015007423 */ /* 0x001fc8000000003c */
[----:B------:R-:W-:-:S04]  /*6370*/  FADD.FTZ R19, -R0, -RZ ;  /* 0x800000ff00137221 */ /* 0x000fc80000010100 */
[----:B------:R-:W-:-:S07]  /*6380*/  FFMA R60, R60, R19, R60 ;  /* 0x000000133c3c7223 */ /* 0x000fce000000003c */
.L_x_9635:
[----:B------:R-:W-:Y:S05]  /*6390*/  BSYNC.RECONVERGENT B1 ;  /* 0x0000000000017941 */ /* 0x000fea0003800200 */
.L_x_9633:
        /* <DEDUP_REMOVED lines=26> */
.L_x_9637:
[----:B------:R-:W0:Y:S02]  /*6540*/  MUFU.RCP R60, R21 ;  /* 0x00000015003c7308 */ /* 0x000e240000001000 */
[----:B0-----:R-:W-:-:S04]  /*6550*/  FFMA R0, R21, R60, -1 ;  /* 0xbf80000015007423 */ /* 0x001fc8000000003c */
[----:B------:R-:W-:-:S04]  /*6560*/  FADD.FTZ R19, -R0, -RZ ;  /* 0x800000ff00137221 */ /* 0x000fc80000010100 */
[----:B------:R-:W-:-:S07]  /*6570*/  FFMA R60, R60, R19, R60 ;  /* 0x000000133c3c7223 */ /* 0x000fce000000003c */
.L_x_9638:
[----:B------:R-:W-:Y:S05]  /*6580*/  BSYNC.RECONVERGENT B1 ;  /* 0x0000000000017941 */ /* 0x000fea0003800200 */
.L_x_9636:
        /* <DEDUP_REMOVED lines=26> */
.L_x_9640:
[----:B------:R-:W0:Y:S02]  /*6730*/  MUFU.RCP R60, R19 ;  /* 0x00000013003c7308 */ /* 0x000e240000001000 */
[----:B0-----:R-:W-:-:S04]  /*6740*/  FFMA R0, R19, R60, -1 ;  /* 0xbf80000013007423 */ /* 0x001fc8000000003c */
[----:B------:R-:W-:-:S04]  /*6750*/  FADD.FTZ R17, -R0, -RZ ;  /* 0x800000ff00117221 */ /* 0x000fc80000010100 */
[----:B------:R-:W-:-:S07]  /*6760*/  FFMA R60, R60, R17, R60 ;  /* 0x000000113c3c7223 */ /* 0x000fce000000003c */
.L_x_9641:
[----:B------:R-:W-:Y:S05]  /*6770*/  BSYNC.RECONVERGENT B1 ;  /* 0x0000000000017941 */ /* 0x000fea0003800200 */
.L_x_9639:
[----:B------:R-:W0:Y:S01]  /*6780*/  S2R R19, SR_CgaCtaId ;  /* 0x0000000000137919 */ /* 0x000e220000008800 */
[----:B------:R-:W-:Y:S01]  /*6790*/  ISETP.GE.U32.AND P0, PT, R26, UR7, PT ;  /* 0x000000071a007c0c */ /* 0x000fe2000bf06070 */
[----:B------:R-:W-:Y:S01]  /*67a0*/  FADD R17, -R60, 1 ;  /* 0x3f8000003c117421 */ /* 0x000fe20000000100 */
[----:B------:R-:W-:Y:S01]  /*67b0*/  MOV R0, 0x400 ;  /* 0x0000040000007802 */ /* 0x000fe20000000f00 */
[----:B------:R-:W-:Y:S01]  /*67c0*/  BSSY.RECONVERGENT B0, `(.L_x_9642) ;  /* 0x0000038000007945 */ /* 0x000fe20003800200 */
[----:B------:R-:W-:Y:S01]  /*67d0*/  ISETP.GE.U32.OR P0, PT, R25, UR13, P0 ;  /* 0x0000000d19007c0c */ /* 0x000fe20008706470 */
[----:B------:R-:W-:Y:S01]  /*67e0*/  FMUL R17, R17, R60 ;  /* 0x0000003c11117220 */ /* 0x000fe20000400000 */
[----:B------:R-:W-:Y:S01]  /*67f0*/  FMNMX3 R35, |R24|, R35, |R9|, !PT ;  /* 0x0000002318237276 */ /* 0x000fe20007800609 */
[----:B------:R-:W-:Y:S02]  /*6800*/  VIADD R0, R0, 0x20 ;  /* 0x0000002000007836 */ /* 0x000fe40000000000 */
[----:B------:R-:W-:Y:S01]  /*6810*/  FFMA R17, R10, R17, R60 ;  /* 0x000000110a117223 */ /* 0x000fe2000000003c */
[----:B------:R-:W-:Y:S01]  /*6820*/  FADD R10, RZ, R24 ;  /* 0x00000018ff0a7221 */ /* 0x000fe20000000000 */
[----:B------:R-:W-:-:S02]  /*6830*/  FMUL R24, R24, UR10 ;  /* 0x0000000a18187c20 */ /* 0x000fc40008400000 */
[----:B------:R-:W-:Y:S01]  /*6840*/  FMUL R4, R4, R17 ;  /* 0x0000001104047220 */ /* 0x000fe20000400000 */
[----:B------:R-:W-:Y:S01]  /*6850*/  FADD R17, RZ, R9 ;  /* 0x00000009ff117221 */ /* 0x000fe20000000000 */
[C---:B------:R-:W-:Y:S01]  /*6860*/  FADD R22, R7.reuse, R10 ;  /* 0x0000000a07167221 */ /* 0x040fe20000000000 */
[C---:B------:R-:W-:Y:S01]  /*6870*/  FMNMX3 R10, |R7|.reuse, R35, |R8|, !PT ;  /* 0x00000023070a7276 */ /* 0x040fe20007800608 */
[----:B------:R-:W-:Y:S01]  /*6880*/  FMUL R7, R7, UR10 ;  /* 0x0000000a07077c20 */ /* 0x000fe20008400000 */
[----:B------:R-:W-:Y:S01]  /*6890*/  @!P0 IADD3 R2, P1, PT, R28, UR30, RZ ;  /* 0x0000001e1c028c10 */ /* 0x000fe2000ff3e0ff */
[C---:B------:R-:W-:Y:S01]  /*68a0*/  FADD R31, R8.reuse, R17 ;  /* 0x00000011081f7221 */ /* 0x040fe20000000000 */
[----:B------:R-:W-:Y:S01]  /*68b0*/  FMUL R17, R8, UR10 ;  /* 0x0000000a08117c20 */ /* 0x000fe20008400000 */
[----:B------:R-:W-:Y:S01]  /*68c0*/  FMUL R8, R3, UR10 ;  /* 0x0000000a03087c20 */ /* 0x000fe20008400000 */
[----:B------:R-:W-:Y:S02]  /*68d0*/  @!P0 IADD3.X R21, PT, PT, R29, UR31, RZ, P1, !PT ;  /* 0x0000001f1d158c10 */ /* 0x000fe40008ffe4ff */
[----:B------:R-:W-:-:S02]  /*68e0*/  @!P0 LEA R18, P1, R2, UR16, 0x1 ;  /* 0x0000001002128c11 */ /* 0x000fc4000f8208ff */
[----:B------:R-:W-:Y:S02]  /*68f0*/  F2FP.SATFINITE.E4M3.F32.PACK_AB_MERGE_C R23, RZ, R24, RZ ;  /* 0x00000018ff17723e */ /* 0x000fe400048070ff */
[----:B------:R-:W-:Y:S02]  /*6900*/  F2FP.SATFINITE.E4M3.F32.PACK_AB_MERGE_C R34, RZ, R8, RZ ;  /* 0x00000008ff22723e */ /* 0x000fe400048070ff */
[----:B------:R-:W-:Y:S02]  /*6910*/  F2FP.SATFINITE.E4M3.F32.PACK_AB_MERGE_C R24, RZ, R7, RZ ;  /* 0x00000007ff18723e */ /* 0x000fe400048070ff */
[----:B0-----:R-:W-:Y:S02]  /*6920*/  LEA R0, R19, R0, 0x18 ;  /* 0x0000000013007211 */ /* 0x001fe400078ec0ff */
[----:B------:R-:W-:Y:S01]  /*6930*/  @!P0 LEA.HI.X R19, R2, UR9, R21, 0x1, P1 ;  /* 0x0000000902138c11 */ /* 0x000fe200088f0c15 */
[----:B------:R-:W-:Y:S01]  /*6940*/  FMUL R2, R9, UR10 ;  /* 0x0000000a09027c20 */ /* 0x000fe20008400000 */
[----:B------:R-:W-:Y:S01]  /*6950*/  FMUL R9, R5, UR10 ;  /* 0x0000000a05097c20 */ /* 0x000fe20008400000 */
[----:B------:R-:W-:-:S02]  /*6960*/  @!P0 LEA R8, P1, R28, UR16, 0x1 ;  /* 0x000000101c088c11 */ /* 0x000fc4000f8208ff */
[----:B------:R-:W-:Y:S02]  /*6970*/  F2FP.SATFINITE.E4M3.F32.PACK_AB_MERGE_C R17, RZ, R17, RZ ;  /* 0x00000011ff11723e */ /* 0x000fe400048070ff */
[----:B------:R-:W-:Y:S02]  /*6980*/  F2FP.SATFINITE.E4M3.F32.PACK_AB_MERGE_C R30, RZ, R9, RZ ;  /* 0x00000009ff1e723e */ /* 0x000fe400048070ff */
[----:B------:R-:W-:Y:S02]  /*6990*/  F2FP.SATFINITE.E4M3.F32.PACK_AB_MERGE_C R2, RZ, R2, RZ ;  /* 0x00000002ff02723e */ /* 0x000fe400048070ff */
[----:B------:R-:W-:Y:S02]  /*69a0*/  SHF.L.U32 R9, R30, 0x10, RZ ;  /* 0x000000101e097819 */ /* 0x000fe400000006ff */
[----:B------:R-:W-:Y:S02]  /*69b0*/  LOP3.LUT R7, R23, 0xff, RZ, 0xc0, !PT ;  /* 0x000000ff17077812 */ /* 0x000fe400078ec0ff */
[----:B------:R-:W-:-:S02]  /*69c0*/  LOP3.LUT R20, R9, 0xff0000, RZ, 0xc0, !PT ;  /* 0x00ff000009147812 */ /* 0x000fc400078ec0ff */
[----:B------:R-:W-:Y:S01]  /*69d0*/  @!P0 LEA.HI.X R9, R28, UR9, R29, 0x1, P1 ;  /* 0x000000091c098c11 */ /* 0x000fe200088f0c1d */
[----:B------:R-:W-:Y:S01]  /*69e0*/  IMAD R21, R24, 0x100, R7 ;  /* 0x0000010018157824 */ /* 0x000fe200078e0207 */
[----:B------:R-:W-:Y:S02]  /*69f0*/  @!P0 PRMT R23, R2, 0x7604, R23 ;  /* 0x0000760402178816 */ /* 0x000fe40000000017 */
[----:B------:R-:W-:Y:S02]  /*6a00*/  @!P0 PRMT R25, R17, 0x7604, R24 ;  /* 0x0000760411198816 */ /* 0x000fe40000000018 */
[----:B------:R-:W-:Y:S01]  /*6a10*/  LOP3.LUT R7, R34, 0xffff, RZ, 0xc0, !PT ;  /* 0x0000ffff22077812 */ /* 0x000fe200078ec0ff */
[----:B------:R0:W-:Y:S01]  /*6a20*/  @!P0 STG.E.U16 desc[UR28][R8.64], R23 ;  /* 0x0000001708008986 */ /* 0x0001e2000c10151c */
[----:B------:R-:W-:Y:S02]  /*6a30*/  LOP3.LUT R21, R20, 0xffff, R21, 0xf8, !PT ;  /* 0x0000ffff14157812 */ /* 0x000fe400078ef815 */
[----:B------:R-:W-:Y:S01]  /*6a40*/  SHF.L.U32 R20, R7, 0x18, RZ ;  /* 0x0000001807147819 */ /* 0x000fe200000006ff */
[----:B------:R0:W-:Y:S01]  /*6a50*/  @!P0 STG.E.U16 desc[UR28][R18.64], R25 ;  /* 0x0000001912008986 */ /* 0x0001e2000c10151c */
[----:B------:R-:W-:-:S02]  /*6a60*/  FMUL R7, R6, UR10 ;  /* 0x0000000a06077c20 */ /* 0x000fc40008400000 */
[----:B------:R-:W-:Y:S01]  /*6a70*/  LOP3.LUT R20, R21, R20, RZ, 0xfc, !PT ;  /* 0x0000001415147212 */ /* 0x000fe200078efcff */
[----:B------:R-:W-:Y:S02]  /*6a80*/  FMUL R21, R4, UR10 ;  /* 0x0000000a04157c20 */ /* 0x000fe40008400000 */
[----:B------:R-:W-:Y:S01]  /*6a90*/  F2FP.SATFINITE.E4M3.F32.PACK_AB_MERGE_C R35, RZ, R7, RZ ;  /* 0x00000007ff23723e */ /* 0x000fe200048070ff */
[----:B------:R-:W-:Y:S06]  /*6aa0*/  @P0 BRA `(.L_x_9643) ;  /* 0x0000000000240947 */ /* 0x000fec0003800000 */
[----:B------:R-:W1:Y:S02]  /*6ab0*/  LDCU.64 UR4, c[0x0][0x3c8] ;  /* 0x00007900ff0477ac */ /* 0x000e640008000a00 */
[----:B-1----:R-:W-:Y:S02]  /*6ac0*/  ULOP3.LUT UR4, UR4, 0xfffffffe, URZ, 0xc0, !UPT ;  /* 0xfffffffe04047892 */ /* 0x002fe4000f8ec0ff */
[----:B------:R-:W-:-:S04]  /*6ad0*/  ULOP3.LUT UR5, UR5, 0x7fffffff, URZ, 0xc0, !UPT ;  /* 0x7fffffff05057892 */ /* 0x000fc8000f8ec0ff */
[----:B------:R-:W-:-:S04]  /*6ae0*/  IADD3 R7, P1, PT, R28, UR4, RZ ;  /* 0x000000041c077c10 */ /* 0x000fc8000ff3e0ff */
[----:B0-----:R-:W-:Y:S02]  /*6af0*/  IADD3.X R18, PT, PT, R29, UR5, RZ, P1, !PT ;  /* 0x000000051d127c10 */ /* 0x001fe40008ffe4ff */
[----:B------:R-:W-:-:S04]  /*6b00*/  LEA R8, P1, R7, UR16, 0x1 ;  /* 0x0000001007087c11 */ /* 0x000fc8000f8208ff */
[----:B------:R-:W-:Y:S02]  /*6b10*/  LEA.HI.X R9, R7, UR9, R18, 0x1, P1 ;  /* 0x0000000907097c11 */ /* 0x000fe400088f0c12 */
[----:B------:R-:W-:-:S05]  /*6b20*/  PRMT R7, R35, 0x7604, R30 ;  /* 0x0000760423077816 */ /* 0x000fca000000001e */
[----:B------:R1:W-:Y:S02]  /*6b30*/  STG.E.U16 desc[UR28][R8.64], R7 ;  /* 0x0000000708007986 */ /* 0x0003e4000c10151c */
.L_x_9643:
[----:B------:R-:W-:Y:S05]  /*6b40*/  BSYNC.RECONVERGENT B0 ;  /* 0x0000000000007941 */ /* 0x000fea0003800200 */
.L_x_9642:
[----:B------:R-:W-:Y:S01]  /*6b50*/  BSSY.RECONVERGENT B0, `(.L_x_9644) ;  /* 0x000000b000007945 */ /* 0x000fe20003800200 */
[----:B------:R-:W-:-:S03]  /*6b60*/  F2FP.SATFINITE.E4M3.F32.PACK_AB_MERGE_C R21, RZ, R21, RZ ;  /* 0x00000015ff15723e */ /* 0x000fc600048070ff */
[----:B------:R-:W-:Y:S05]  /*6b70*/  @P0 BRA `(.L_x_9645) ;  /* 0x0000000000200947 */ /* 0x000fea0003800000 */
[----:B-1----:R-:W-:Y:S01]  /*6b80*/  IMAD.U32 R7, RZ, RZ, UR30 ;  /* 0x0000001eff077e24 */ /* 0x002fe2000f8e00ff */
[----:B------:R-:W-:-:S03]  /*6b90*/  UIMAD UR4, UR31, 0x3, URZ ;  /* 0x000000031f0478a4 */ /* 0x000fc6000f8e02ff */
[----:B------:R-:W-:-:S05]  /*6ba0*/  IMAD.WIDE.U32 R28, R7, 0x3, R28 ;  /* 0x00000003071c7825 */ /* 0x000fca00078e001c */
[----:B------:R-:W-:Y:S02]  /*6bb0*/  IADD3 R7, PT, PT, R29, UR4, RZ ;  /* 0x000000041d077c10 */ /* 0x000fe4000fffe0ff */
[----:B0-----:R-:W-:-:S04]  /*6bc0*/  LEA R8, P0, R28, UR16, 0x1 ;  /* 0x000000101c087c11 */ /* 0x001fc8000f8008ff */
[----:B------:R-:W-:Y:S02]  /*6bd0*/  LEA.HI.X R9, R28, UR9, R7, 0x1, P0 ;  /* 0x000000091c097c11 */ /* 0x000fe400080f0c07 */
[----:B------:R-:W-:-:S05]  /*6be0*/  PRMT R7, R21, 0x7604, R34 ;  /* 0x0000760415077816 */ /* 0x000fca0000000022 */
[----:B------:R2:W-:Y:S02]  /*6bf0*/  STG.E.U16 desc[UR28][R8.64], R7 ;  /* 0x0000000708007986 */ /* 0x0005e4000c10151c */
.L_x_9645:
[----:B------:R-:W-:Y:S05]  /*6c00*/  BSYNC.RECONVERGENT B0 ;  /* 0x0000000000007941 */ /* 0x000fea0003800200 */
.L_x_9644:
[----:B------:R-:W-:Y:S02]  /*6c10*/  VIADD R16, R16, 0x2 ;  /* 0x0000000210107836 */ /* 0x000fe40000000000 */
[----:B------:R-:W-:Y:S01]  /*6c20*/  FADD R22, R5, R22 ;  /* 0x0000001605167221 */ /* 0x000fe20000000000 */
[----:B------:R-:W-:Y:S01]  /*6c30*/  FADD R31, R6, R31 ;  /* 0x0000001f061f7221 */ /* 0x000fe20000000000 */
[----:B------:R-:W-:Y:S01]  /*6c40*/  LOP3.LUT R24, RZ, R48, RZ, 0x33, !PT ;  /* 0x00000030ff187212 */ /* 0x000fe200078e33ff */
[----:B------:R-:W-:Y:S02]  /*6c50*/  IMAD.IADD R26, R51, 0x1, -R26 ;  /* 0x00000001331a7824 */ /* 0x000fe400078e0a1a */
[----:B0-----:R-:W-:Y:S01]  /*6c60*/  FADD R19, R3, R22 ;  /* 0x0000001603137221 */ /* 0x001fe20000000000 */
[----:B------:R-:W-:Y:S01]  /*6c70*/  LOP3.LUT R16, R16, 0x1f, RZ, 0xc0, !PT ;  /* 0x0000001f10107812 */ /* 0x000fe200078ec0ff */
[----:B------:R-:W-:Y:S01]  /*6c80*/  FADD R31, R4, R31 ;  /* 0x0000001f041f7221 */ /* 0x000fe20000000000 */
[-C--:B------:R-:W-:Y:S01]  /*6c90*/  IADD3 R43, PT, PT, -R43, R51.reuse, RZ ;  /* 0x000000332b2b7210 */ /* 0x080fe20007ffe1ff */
[----:B------:R-:W-:Y:S01]  /*6ca0*/  IMAD.SHL.U32 R26, R26, 0x4, RZ ;  /* 0x000000041a1a7824 */ /* 0x000fe200078e00ff */
[----:B-12---:R-:W-:Y:S01]  /*6cb0*/  IADD3 R7, PT, PT, R24, R51, RZ ;  /* 0x0000003318077210 */ /* 0x006fe20007ffe0ff */
[----:B------:R-:W0:Y:S01]  /*6cc0*/  SHFL.IDX PT, R19, R19, R16, 0x1f ;  /* 0x00001f1013137589 */ /* 0x000e2200000e0000 */
[----:B------:R-:W-:Y:S01]  /*6cd0*/  LOP3.LUT R18, R2, 0xff, RZ, 0xc0, !PT ;  /* 0x000000ff02127812 */ /* 0x000fe200078ec0ff */
[----:B------:R-:W-:Y:S01]  /*6ce0*/  IMAD.SHL.U32 R43, R43, 0x4, RZ ;  /* 0x000000042b2b7824 */ /* 0x000fe200078e00ff */
[----:B------:R-:W-:Y:S01]  /*6cf0*/  SHF.L.U32 R8, R7, 0x2, RZ ;  /* 0x0000000207087819 */ /* 0x000fe200000006ff */
[----:B------:R-:W1:Y:S01]  /*6d00*/  SHFL.IDX PT, R22, R31, R16, 0x1f ;  /* 0x00001f101f167589 */ /* 0x000e6200000e0000 */
[----:B------:R-:W-:Y:S01]  /*6d10*/  IMAD R7, R50, 0x84, R0 ;  /* 0x0000008432077824 */ /* 0x000fe200078e0200 */
[----:B------:R-:W-:Y:S01]  /*6d20*/  ISETP.LT.U32.AND P0, PT, R48, UR13, PT ;  /* 0x0000000d30007c0c */ /* 0x000fe2000bf01070 */
[----:B------:R-:W-:Y:S01]  /*6d30*/  USHF.L.U64.HI UR5, UR32, 0x1, UR33 ;  /* 0x0000000120057899 */ /* 0x000fe20008010221 */
[----:B------:R-:W-:Y:S01]  /*6d40*/  LOP3.LUT R2, R8, 0x7c, RZ, 0xc0, !PT ;  /* 0x0000007c08027812 */ /* 0x000fe200078ec0ff */
[----:B------:R-:W-:Y:S01]  /*6d50*/  USHF.L.U32 UR4, UR32, 0x1, URZ ;  /* 0x0000000120047899 */ /* 0x000fe200080006ff */
[----:B------:R-:W-:Y:S01]  /*6d60*/  LOP3.LUT R8, R43, 0x7c, RZ, 0xc0, !PT ;  /* 0x0000007c2b087812 */ /* 0x000fe200078ec0ff */
[----:B------:R-:W-:Y:S01]  /*6d70*/  BSSY.RECONVERGENT B0, `(.L_x_9646) ;  /* 0x000007f000007945 */ /* 0x000fe20003800200 */
[----:B------:R-:W-:Y:S01]  /*6d80*/  LOP3.LUT R26, R26, 0x7c, RZ, 0xc0, !PT ;  /* 0x0000007c1a1a7812 */ /* 0x000fe200078ec0ff */
[----:B------:R-:W-:Y:S01]  /*6d90*/  IMAD.IADD R2, R7, 0x1, R2 ;  /* 0x0000000107027824 */ /* 0x000fe200078e0202 */
[----:B------:R-:W-:-:S02]  /*6da0*/  LEA R18, R17, R18, 0x8 ;  /* 0x0000001211127211 */ /* 0x000fc400078e40ff */
[----:B------:R-:W-:Y:S01]  /*6db0*/  LEA R44, R44, R7, 0x2 ;  /* 0x000000072c2c7211 */ /* 0x000fe200078e10ff */
[----:B------:R-:W-:Y:S01]  /*6dc0*/  IMAD.IADD R9, R7, 0x1, R26 ;  /* 0x0000000107097824 */ /* 0x000fe200078e021a */
[----:B------:R-:W-:Y:S01]  /*6dd0*/  FMNMX3 R10, |R5|, R10, |R6|, !PT ;  /* 0x0000000a050a7276 */ /* 0x000fe20007800606 */
[----:B------:R-:W-:Y:S01]  /*6de0*/  IMAD.U32 R5, R35, 0x10000, RZ ;  /* 0x0001000023057824 */ /* 0x000fe200078e00ff */
[----:B------:R-:W-:Y:S01]  /*6df0*/  IADD3 R8, PT, PT, R7, R8, RZ ;  /* 0x0000000807087210 */ /* 0x000fe20007ffe0ff */
[----:B------:R-:W-:Y:S01]  /*6e00*/  STS [R44], R33 ;  /* 0x000000212c007388 */ /* 0x000fe20000000800 */
[----:B------:R-:W-:Y:S02]  /*6e10*/  LOP3.LUT R18, R18, 0xffff, RZ, 0xc0, !PT ;  /* 0x0000ffff12127812 */ /* 0x000fe400078ec0ff */
[----:B------:R-:W-:Y:S01]  /*6e20*/  LOP3.LUT R6, R21, 0xffff, RZ, 0xc0, !PT ;  /* 0x0000ffff15067812 */ /* 0x000fe200078ec0ff */
[----:B------:R2:W-:Y:S01]  /*6e30*/  STS [R2], R14 ;  /* 0x0000000e02007388 */ /* 0x0005e20000000800 */
[----:B------:R-:W-:-:S02]  /*6e40*/  LOP3.LUT R5, R18, 0xff0000, R5, 0xf8, !PT ;  /* 0x00ff000012057812 */ /* 0x000fc400078ef805 */
[----:B------:R-:W-:Y:S01]  /*6e50*/  SHF.L.U32 R6, R6, 0x18, RZ ;  /* 0x0000001806067819 */ /* 0x000fe200000006ff */
[----:B------:R3:W-:Y:S01]  /*6e60*/  STS [R8], R27 ;  /* 0x0000001b08007388 */ /* 0x0007e20000000800 */
[----:B------:R-:W-:Y:S01]  /*6e70*/  FMNMX3 R3, |R3|, R10, |R4|, !PT ;  /* 0x0000000a03037276 */ /* 0x000fe20007800604 */
[----:B0-----:R-:W-:Y:S01]  /*6e80*/  FADD R10, R12, R19 ;  /* 0x000000130c0a7221 */ /* 0x001fe20000000000 */
[----:B-1----:R-:W-:Y:S01]  /*6e90*/  FADD R11, R11, R22 ;  /* 0x000000160b0b7221 */ /* 0x002fe20000000000 */
[----:B------:R3:W-:Y:S01]  /*6ea0*/  STS [R9], R20 ;  /* 0x0000001409007388 */ /* 0x0007e20000000800 */
[----:B------:R-:W-:Y:S01]  /*6eb0*/  VIADD R12, R24, UR13 ;  /* 0x0000000d180c7c36 */ /* 0x000fe20008000000 */
[----:B--2---:R-:W-:Y:S02]  /*6ec0*/  LOP3.LUT R14, R5, R6, RZ, 0xfc, !PT ;  /* 0x00000006050e7212 */ /* 0x004fe400078efcff */
[----:B------:R-:W-:Y:S01]  /*6ed0*/  IADD3 R6, PT, PT, -R48, UR13, RZ ;  /* 0x0000000d30067c10 */ /* 0x000fe2000fffe1ff */
[----:B------:R-:W-:Y:S06]  /*6ee0*/  BAR.SYNC.DEFER_BLOCKING 0x0 ;  /* 0x0000000000007b1d */ /* 0x000fec0000010000 */
[----:B---3--:R-:W-:Y:S05]  /*6ef0*/  @!P0 BRA `(.L_x_9647) ;  /* 0x0000000400988947 */ /* 0x008fea0003800000 */
[----:B------:R-:W-:Y:S01]  /*6f00*/  ISETP.GE.U32.AND P1, PT, R12, 0x3, PT ;  /* 0x000000030c00780c */ /* 0x000fe20003f26070 */
[----:B------:R-:W-:Y:S01]  /*6f10*/  IMAD.SHL.U32 R4, R49, 0x8, RZ ;  /* 0x0000000831047824 */ /* 0x000fe200078e00ff */
[----:B------:R-:W-:Y:S01]  /*6f20*/  MOV R21, UR13 ;  /* 0x0000000d00157c02 */ /* 0x000fe20008000f00 */
[----:B------:R-:W-:Y:S01]  /*6f30*/  BSSY.RECONVERGENT B1, `(.L_x_9648) ;  /* 0x000003f000017945 */ /* 0x000fe20003800200 */
[----:B------:R-:W-:Y:S02]  /*6f40*/  HFMA2 R25, -RZ, RZ, 0, 0 ;  /* 0x00000000ff197431 */ /* 0x000fe400000001ff */
[C---:B------:R-:W-:Y:S01]  /*6f50*/  IMAD R17, R4.reuse, UR33, RZ ;  /* 0x0000002104117c24 */ /* 0x040fe2000f8e02ff */
[----:B------:R-:W-:Y:S01]  /*6f60*/  LOP3.LUT R21, R21, 0x3, RZ, 0xc0, !PT ;  /* 0x0000000315157812 */ /* 0x000fe200078ec0ff */
[----:B------:R-:W-:-:S03]  /*6f70*/  IMAD.WIDE.U32 R4, R4, UR32, RZ ;  /* 0x0000002004047c25 */ /* 0x000fc6000f8e00ff */
[----:B------:R-:W-:Y:S01]  /*6f80*/  ISETP.NE.AND P0, PT, R21, RZ, PT ;  /* 0x000000ff1500720c */ /* 0x000fe20003f05270 */
[----:B------:R-:W-:Y:S01]  /*6f90*/  IMAD.MOV.U32 R28, RZ, RZ, R4 ;  /* 0x000000ffff1c7224 */ /* 0x000fe200078e0004 */
[----:B------:R-:W-:Y:S01]  /*6fa0*/  IADD3 R30, PT, PT, R5, R17, RZ ;  /* 0x00000011051e7210 */ /* 0x000fe20007ffe0ff */
[----:B------:R-:W-:Y:S01]  /*6fb0*/  IMAD.MOV.U32 R20, RZ, RZ, R46 ;  /* 0x000000ffff147224 */ /* 0x000fe200078e002e */
[----:B------:R-:W-:Y:S09]  /*6fc0*/  @!P1 BRA `(.L_x_9649) ;  /* 0x0000000000d49947 */ /* 0x000ff20003800000 */
[----:B------:R-:W-:Y:S01]  /*6fd0*/  IMAD R5, R50, 0x84, R47 ;  /* 0x0000008432057824 */ /* 0x000fe200078e022f */
[----:B------:R-:W-:Y:S01]  /*6fe0*/  IADD3 R25, PT, PT, R6, -R21, RZ ;  /* 0x8000001506197210 */ /* 0x000fe20007ffe0ff */
[----:B------:R-:W-:-:S03]  /*6ff0*/  IMAD.MOV.U32 R20, RZ, RZ, R46 ;  /* 0x000000ffff147224 */ /* 0x000fc600078e002e */
[----:B------:R-:W-:Y:S02]  /*7000*/  IADD3 R26, PT, PT, R5, 0x8, R0 ;  /* 0x00000008051a7810 */ /* 0x000fe40007ffe000 */
[----:B------:R-:W-:-:S07]  /*7010*/  IADD3 R24, PT, PT, -R25, RZ, RZ ;  /* 0x000000ff19187210 */ /* 0x000fce0007ffe1ff */
.L_x_9650:
        /* <DEDUP_REMOVED lines=30> */
[----:B------:R-:W-:Y:S02]  /*7200*/  @!P2 IADD3.X R20, PT, PT, RZ, R30, RZ, P5, !PT ;  /* 0x0000001eff14a210 */ /* 0x000fe40002ffe4ff */
[C---:B------:R-:W-:Y:S02]  /*7210*/  @!P2 LEA R18, P5, R19.reuse, UR6, 0x2 ;  /* 0x000000061312ac11 */ /* 0x040fe4000f8a10ff */
[----:B------:R-:W-:Y:S02]  /*7220*/  IADD3.X R30, PT, PT, R30, UR5, RZ, P6, !PT ;  /* 0x000000051e1e7c10 */ /* 0x000fe4000b7fe4ff */
[----:B------:R-:W-:Y:S02]  /*7230*/  @!P2 LEA.HI.X R19, R19, UR11, R20, 0x2, P5 ;  /* 0x0000000b1313ac11 */ /* 0x000fe4000a8f1414 */
[C---:B------:R-:W-:Y:S02]  /*7240*/  @!P1 IADD3 R20, P5, PT, R35.reuse, R28, RZ ;  /* 0x0000001c23149210 */ /* 0x040fe40007fbe0ff */
[----:B---3--:R-:W-:Y:S01]  /*7250*/  IADD3 R26, PT, PT, R26, 0x10, RZ ;  /* 0x000000101a1a7810 */ /* 0x008fe20007ffe0ff */
[----:B0-----:R0:W-:Y:S02]  /*7260*/  @!P4 STG.E desc[UR28][R4.64], R27 ;  /* 0x0000001b0400c986 */ /* 0x0011e4000c10191c */
        /* <DEDUP_REMOVED lines=11> */
.L_x_9649:
[----:B------:R-:W-:Y:S05]  /*7320*/  BSYNC.RECONVERGENT B1 ;  /* 0x0000000000017941 */ /* 0x000fea0003800200 */
.L_x_9648:
        /* <DEDUP_REMOVED lines=35> */
.L_x_9647:
[----:B------:R-:W-:Y:S05]  /*7560*/  BSYNC.RECONVERGENT B0 ;  /* 0x0000000000007941 */ /* 0x000fea0003800200 */
.L_x_9646:
[----:B------:R-:W-:Y:S01]  /*7570*/  BAR.SYNC.DEFER_BLOCKING 0x0 ;  /* 0x0000000000007b1d */ /* 0x000fe20000010000 */
[C---:B------:R-:W-:Y:S01]  /*7580*/  ISETP.LT.U32.AND P0, PT, R48.reuse, UR13, PT ;  /* 0x0000000d30007c0c */ /* 0x040fe2000bf01070 */
[----:B01----:R-:W-:-:S04]  /*7590*/  IMAD.IADD R4, R48, 0x1, R45 ;  /* 0x0000000130047824 */ /* 0x003fc800078e022d */
[----:B------:R-:W-:Y:S01]  /*75a0*/  BSSY.RECONVERGENT B0, `(.L_x_9651) ;  /* 0x000006a000007945 */ /* 0x000fe20003800200 */
[C---:B------:R-:W-:Y:S02]  /*75b0*/  IMAD R17, R4.reuse, UR33, RZ ;  /* 0x0000002104117c24 */ /* 0x040fe4000f8e02ff */
[----:B------:R-:W-:Y:S01]  /*75c0*/  IMAD.WIDE.U32 R4, R4, UR32, RZ ;  /* 0x0000002004047c25 */ /* 0x000fe2000f8e00ff */
        /* <DEDUP_REMOVED lines=9> */
[----:B------:R-:W-:Y:S01]  /*7660*/  IMAD.IADD R18, R5, 0x1, R17 ;  /* 0x0000000105127824 */ /* 0x000fe200078e0211 */
[----:B------:R-:W-:Y:S01]  /*7670*/  MOV R16, R4 ;  /* 0x0000000400107202 */ /* 0x000fe20000000f00 */
[----:B------:R-:W-:Y:S01]  /*7680*/  IMAD.MOV.U32 R17, RZ, RZ, RZ ;  /* 0x000000ffff117224 */ /* 0x000fe200078e00ff */
[----:B------:R-:W-:-:S04]  /*7690*/  LOP3.LUT R29, R29, 0x3, RZ, 0xc0, !PT ;  /* 0x000000031d1d7812 */ /* 0x000fc800078ec0ff */
[----:B------:R-:W-:-:S03]  /*76a0*/  ISETP.NE.AND P0, PT, R29, RZ, PT ;  /* 0x000000ff1d00720c */ /* 0x000fc60003f05270 */
[----:B------:R-:W-:Y:S10]  /*76b0*/  @!P1 BRA `(.L_x_9654) ;  /* 0x0000000000d09947 */ /* 0x000ff40003800000 */
[----:B------:R-:W-:Y:S01]  /*76c0*/  IMAD R47, R50, 0x84, R47 ;  /* 0x00000084322f7824 */ /* 0x000fe200078e022f */
[----:B------:R-:W-:-:S04]  /*76d0*/  IADD3 R17, PT, PT, R6, -R29, RZ ;  /* 0x8000001d06117210 */ /* 0x000fc80007ffe0ff */
[----:B------:R-:W-:Y:S01]  /*76e0*/  IADD3 R6, PT, PT, R47, 0x8, R0 ;  /* 0x000000082f067810 */ /* 0x000fe20007ffe000 */
[----:B0-----:R-:W-:-:S07]  /*76f0*/  IMAD.MOV R2, RZ, RZ, -R17 ;  /* 0x000000ffff027224 */ /* 0x001fce00078e0a11 */
.L_x_9655:
[C---:B---3--:R-:W-:Y:S01]  /*7700*/  LOP3.LUT R9, R46.reuse, 0x1f, RZ, 0xc0, !PT ;  /* 0x0000001f2e097812 */ /* 0x048fe200078ec0ff */
        /* <DEDUP_REMOVED lines=10> */
[C---:B------:R-:W-:Y:S02]  /*77b0*/  ISETP.GE.U32.AND P1, PT, R27.reuse, UR7, PT ;  /* 0x000000071b007c0c */ /* 0x040fe4000bf26070 */
[----:B------:R-:W-:Y:S01]  /*77c0*/  IADD3 R46, PT, PT, R27, 0x1f, RZ ;  /* 0x0000001f1b2e7810 */ /* 0x000fe20007ffe0ff */
[----:B------:R-:W0:Y:S01]  /*77d0*/  @!P4 LDS R19, [R6+-0x8] ;  /* 0xfffff8000613c984 */ /* 0x000e220000000800 */
[----:B------:R-:W-:Y:S02]  /*77e0*/  @!P4 IADD3 R5, P6, PT, R9, R16, RZ ;  /* 0x000000100905c210 */ /* 0x000fe40007fde0ff */
[----:B------:R-:W-:Y:S01]  /*77f0*/  IADD3 R16, P5, PT, R16, UR4, RZ ;  /* 0x0000000410107c10 */ /* 0x000fe2000ffbe0ff */
[----:B------:R-:W1:Y:S02]  /*7800*/  @!P3 LDS R21, [R6+-0x4] ;  /* 0xfffffc000615b984 */ /* 0x000e640000000800 */
[----:B------:R-:W-:Y:S01]  /*7810*/  @!P4 IMAD.X R8, RZ, RZ, R18, P6 ;  /* 0x000000ffff08c224 */ /* 0x000fe200030e0612 */
[----:B------:R-:W-:Y:S01]  /*7820*/  IADD3.X R18, PT, PT, R18, UR5, RZ, P5, !PT ;  /* 0x0000000512127c10 */ /* 0x000fe2000affe4ff */
[----:B------:R-:W2:Y:S01]  /*7830*/  @!P2 LDS R23, [R6] ;  /* 0x000000000617a984 */ /* 0x000ea20000000800 */
[----:B------:R-:W-:-:S02]  /*7840*/  @!P4 LEA R4, P6, R5, UR6, 0x2 ;  /* 0x000000060504cc11 */ /* 0x000fc4000f8c10ff */
[----:B------:R-:W-:Y:S01]  /*7850*/  @!P3 IADD3 R9, P5, PT, R13, R16, RZ ;  /* 0x000000100d09b210 */ /* 0x000fe20007fbe0ff */
[----:B------:R3:W4:Y:S01]  /*7860*/  @!P1 LDS R25, [R6+0x4] ;  /* 0x0000040006199984 */ /* 0x0007220000000800 */
[----:B------:R-:W-:Y:S02]  /*7870*/  @!P4 LEA.HI.X R5, R5, UR11, R8, 0x2, P6 ;  /* 0x0000000b0505cc11 */ /* 0x000fe4000b0f1408 */
[----:B------:R-:W-:Y:S02]  /*7880*/  @!P3 IADD3.X R12, PT, PT, RZ, R18, RZ, P5, !PT ;  /* 0x00000012ff0cb210 */ /* 0x000fe40002ffe4ff */
        /* <DEDUP_REMOVED lines=23> */
.L_x_9654:
[----:B------:R-:W-:Y:S05]  /*7a00*/  BSYNC.RECONVERGENT B1 ;  /* 0x0000000000017941 */ /* 0x000fea0003800200 */
.L_x_9653:
[----:B------:R-:W-:Y:S05]  /*7a10*/  @!P0 BRA `(.L_x_9652) ;  /* 0x0000000000888947 */ /* 0x000fea0003800000 */
[----:B---3--:R-:W-:Y:S02]  /*7a20*/  LOP3.LUT R5, R46, 0x1f, RZ, 0xc0, !PT ;  /* 0x0000001f2e057812 */ /* 0x008fe400078ec0ff */
[----:B------:R-:W-:Y:S02]  /*7a30*/  IADD3 R48, PT, PT, R48, R17, RZ ;  /* 0x0000001130307210 */ /* 0x000fe40007ffe0ff */
[----:B------:R-:W-:-:S03]  /*7a40*/  ISETP.GE.U32.AND P0, PT, R5, UR7, PT ;  /* 0x0000000705007c0c */ /* 0x000fc6000bf06070 */
[----:B------:R-:W-:-:S10]  /*7a50*/  IMAD R48, R48, 0x4, R7 ;  /* 0x0000000430307824 */ /* 0x000fd400078e0207 */
[----:B------:R-:W1:Y:S01]  /*7a60*/  @!P0 LDS R7, [R48] ;  /* 0x0000000030078984 */ /* 0x000e620000000800 */
[----:B0-----:R-:W-:-:S04]  /*7a70*/  @!P0 IADD3 R2, P1, PT, R5, R16, RZ ;  /* 0x0000001005028210 */ /* 0x001fc80007f3e0ff */
[----:B------:R-:W-:Y:S02]  /*7a80*/  @!P0 IADD3.X R5, PT, PT, RZ, R18, RZ, P1, !PT ;  /* 0x00000012ff058210 */ /* 0x000fe40000ffe4ff */
        /* <DEDUP_REMOVED lines=27> */
.L_x_9652:
[----:B------:R-:W-:Y:S05]  /*7c40*/  BSYNC.RECONVERGENT B0 ;  /* 0x0000000000007941 */ /* 0x000fea0003800200 */
.L_x_9651:
[----:B------:R-:W-:Y:S01]  /*7c50*/  BAR.SYNC.DEFER_BLOCKING 0x0 ;  /* 0x0000000000007b1d */ /* 0x000fe20000010000 */
[C---:B------:R-:W-:Y:S02]  /*7c60*/  ISETP.GT.U32.AND P0, PT, R51.reuse, 0x1f, PT ;  /* 0x0000001f3300780c */ /* 0x040fe40003f04070 */
[----:B------:R-:W-:-:S03]  /*7c70*/  LEA R0, R51, R0, 0x3 ;  /* 0x0000000033007211 */ /* 0x000fc600078e18ff */
[----:B------:R-:W-:Y:S02]  /*7c80*/  BSSY.RECONVERGENT B0, `(.L_x_9656) ;  /* 0x000001e000007945 */ /* 0x000fe40003800200 */
[----:B------:R2:W-:Y:S01]  /*7c90*/  STS.64 [R0], R10 ;  /* 0x0000000a00007388 */ /* 0x0005e20000000a00 */
[----:B------:R-:W-:Y:S06]  /*7ca0*/  BAR.SYNC.DEFER_BLOCKING 0x0 ;  /* 0x0000000000007b1d */ /* 0x000fec0000010000 */
[----:B------:R-:W-:Y:S05]  /*7cb0*/  @P0 BRA `(.L_x_9657) ;  /* 0x0000000000680947 */ /* 0x000fea0003800000 */
[----:B-1-3--:R-:W1:Y:S01]  /*7cc0*/  LDS.64 R4, [R0+0x100] ;  /* 0x0001000000047984 */ /* 0x00ae620000000a00 */
[----:B------:R-:W-:-:S03]  /*7cd0*/  ISETP.GE.U32.AND P1, PT, R50, UR13, PT ;  /* 0x0000000d32007c0c */ /* 0x000fc6000bf26070 */
[----:B0-----:R-:W0:Y:S04]  /*7ce0*/  LDS.64 R8, [R0+0x200] ;  /* 0x0002000000087984 */ /* 0x001e280000000a00 */
[----:B------:R-:W3:Y:S04]  /*7cf0*/  LDS.64 R12, [R0+0x300] ;  /* 0x00030000000c7984 */ /* 0x000ee80000000a00 */
[----:B------:R-:W4:Y:S04]  /*7d00*/  LDS.64 R14, [R0+0x400] ;  /* 0x00040000000e7984 */ /* 0x000f280000000a00 */
[----:B------:R-:W5:Y:S04]  /*7d10*/  LDS.64 R16, [R0+0x500] ;  /* 0x0005000000107984 */ /* 0x000f680000000a00 */
[----:B------:R-:W2:Y:S04]  /*7d20*/  LDS.64 R18, [R0+0x600] ;  /* 0x0006000000127984 */ /* 0x000ea80000000a00 */
[----:B------:R-:W2:Y:S01]  /*7d30*/  LDS.64 R20, [R0+0x700] ;  /* 0x0007000000147984 */ /* 0x000ea20000000a00 */
[----:B-1----:R-:W-:Y:S01]  /*7d40*/  FADD R7, R10, R4 ;  /* 0x000000040a077221 */ /* 0x002fe20000000000 */
[----:B------:R-:W-:Y:S01]  /*7d50*/  FADD R2, R11, R5 ;  /* 0x000000050b027221 */ /* 0x000fe20000000000 */
[----:B------:R-:W-:Y:S01]  /*7d60*/  MOV R5, UR12 ;  /* 0x0000000c00057c02 */ /* 0x000fe20008000f00 */
[----:B------:R-:W-:-:S02]  /*7d70*/  IMAD.U32 R4, RZ, RZ, UR26 ;  /* 0x0000001aff047e24 */ /* 0x000fc4000f8e00ff */
[----:B0-----:R-:W-:Y:S01]  /*7d80*/  FADD R7, R7, R8 ;  /* 0x0000000807077221 */ /* 0x001fe20000000000 */
[----:B------:R-:W-:Y:S01]  /*7d90*/  FADD R2, R2, R9 ;  /* 0x0000000902027221 */ /* 0x000fe20000000000 */
[----:B------:R-:W-:-:S04]  /*7da0*/  @!P1 IMAD.WIDE.U32 R4, R50, 0x8, R4 ;  /* 0x0000000832049825 */ /* 0x000fc800078e0004 */
[----:B---3--:R-:W-:Y:S01]  /*7db0*/  FADD R7, R7, R12 ;  /* 0x0000000c07077221 */ /* 0x008fe20000000000 */
[----:B------:R-:W-:-:S03]  /*7dc0*/  FADD R2, R2, R13 ;  /* 0x0000000d02027221 */ /* 0x000fc60000000000 */
[----:B----4-:R-:W-:Y:S01]  /*7dd0*/  FADD R7, R7, R14 ;  /* 0x0000000e07077221 */ /* 0x010fe20000000000 */
[----:B------:R-:W-:-:S03]  /*7de0*/  FADD R2, R2, R15 ;  /* 0x0000000f02027221 */ /* 0x000fc60000000000 */
[----:B-----5:R-:W-:Y:S01]  /*7df0*/  FADD R7, R7, R16 ;  /* 0x0000001007077221 */ /* 0x020fe20000000000 */
[----:B------:R-:W-:-:S03]  /*7e00*/  FADD R2, R2, R17 ;  /* 0x0000001102027221 */ /* 0x000fc60000000000 */
[----:B--2---:R-:W-:Y:S01]  /*7e10*/  FADD R7, R7, R18 ;  /* 0x0000001207077221 */ /* 0x004fe20000000000 */
[----:B------:R-:W-:-:S03]  /*7e20*/  FADD R2, R2, R19 ;  /* 0x0000001302027221 */ /* 0x000fc60000000000 */
[----:B------:R-:W-:Y:S01]  /*7e30*/  FADD R20, R7, R20 ;  /* 0x0000001407147221 */ /* 0x000fe20000000000 */
[----:B------:R-:W-:-:S05]  /*7e40*/  FADD R21, R2, R21 ;  /* 0x0000001502157221 */ /* 0x000fca0000000000 */
[----:B------:R4:W-:Y:S02]  /*7e50*/  @!P1 STG.E.64 desc[UR28][R4.64], R20 ;  /* 0x0000001404009986 */ /* 0x0009e4000c101b1c */
.L_x_9657:
[----:B------:R-:W-:Y:S05]  /*7e60*/  BSYNC.RECONVERGENT B0 ;  /* 0x0000000000007941 */ /* 0x000fea0003800200 */
.L_x_9656:
[----:B------:R-:W5:Y:S02]  /*7e70*/  LDCU.64 UR4, c[0x0][0x3a8] ;  /* 0x00007500ff0477ac */ /* 0x000f640008000a00 */
[----:B-----5:R-:W-:-:S04]  /*7e80*/  UISETP.NE.U32.AND UP0, UPT, UR4, URZ, UPT ;  /* 0x000000ff0400728c */ /* 0x020fc8000bf05070 */
[----:B------:R-:W-:-:S09]  /*7e90*/  UISETP.NE.AND.EX UP0, UPT, UR5, URZ, UPT, UP0 ;  /* 0x000000ff0500728c */ /* 0x000fd2000bf05300 */
[----:B------:R-:W-:Y:S05]  /*7ea0*/  BRA.U !UP0, `(.L_x_9658) ;  /* 0x00000001089c7547 */ /* 0x000fea000b800000 */
[----:B--2---:R-:W2:Y:S01]  /*7eb0*/  SHFL.DOWN PT, R0, R3, 0x10, 0x1f ;  /* 0x0a001f0003007f89 */ /* 0x004ea200000e0000 */
[----:B------:R-:W-:Y:S01]  /*7ec0*/  ISETP.NE.AND P1, PT, R50, RZ, PT ;  /* 0x000000ff3200720c */ /* 0x000fe20003f25270 */
[----:B------:R-:W-:-:S12]  /*7ed0*/  BSSY B0, `(.L_x_9658) ;  /* 0x0000024000007945 */ /* 0x000fd80003800000 */
[----:B0--3--:R-:W0:Y:S01]  /*7ee0*/  @!P1 S2R R9, SR_CgaCtaId ;  /* 0x0000000000099919 */ /* 0x009e220000008800 */
[----:B------:R-:W-:Y:S02]  /*7ef0*/  @!P1 MOV R6, 0x400 ;  /* 0x0000040000069802 */ /* 0x000fe40000000f00 */
[----:B--2---:R-:W-:-:S05]  /*7f00*/  FMNMX R0, R3, R0, !PT ;  /* 0x0000000003007209 */ /* 0x004fca0007800000 */
[----:B-1--4-:R-:W1:Y:S01]  /*7f10*/  SHFL.DOWN PT, R5, R0, 0x8, 0x1f ;  /* 0x09001f0000057f89 */ /* 0x012e6200000e0000 */
        /* <DEDUP_REMOVED lines=10> */
[----:B------:R-:W-:Y:S06]  /*7fc0*/  BAR.SYNC.DEFER_BLOCKING 0x0 ;  /* 0x0000000000007b1d */ /* 0x000fec0000010000 */
[----:B------:R-:W-:Y:S05]  /*7fd0*/  @P0 BRA `(.L_x_9659) ;  /* 0x00000000004c0947 */ /* 0x000fea0003800000 */
[----:B------:R-:W-:Y:S01]  /*7fe0*/  ISETP.GT.U32.AND P0, PT, R51, 0x7, PT ;  /* 0x000000073300780c */ /* 0x000fe20003f04070 */
[----:B------:R-:W-:-:S12]  /*7ff0*/  UMOV UR4, 0xffffffff ;  /* 0xffffffff00047882 */ /* 0x000fd80000000000 */
[----:B0-----:R-:W0:Y:S01]  /*8000*/  @!P0 S2R R3, SR_CgaCtaId ;  /* 0x0000000000038919 */ /* 0x001e220000008800 */
        /* <DEDUP_REMOVED lines=11> */
.L_x_9666:
[----:B------:R-:W-:Y:S02]  /*80c0*/  ISETP.NE.AND P0, PT, R51, RZ, PT ;  /* 0x000000ff3300720c */ /* 0x000fe40003f05270 */
[----:B-1----:R-:W-:-:S11]  /*80d0*/  FMNMX R5, R2, R5, !PT ;  /* 0x0000000502057209 */ /* 0x002fd60007800000 */
[----:B------:R-:W-:Y:S05]  /*80e0*/  @P0 BRA `(.L_x_9659) ;  /* 0x0000000000080947 */ /* 0x000fea0003800000 */
[----:B0-----:R-:W0:Y:S02]  /*80f0*/  LDC.64 R2, c[0x0][0x3a8] ;  /* 0x0000ea00ff027b82 */ /* 0x001e240000000a00 */
[----:B0-----:R1:W-:Y:S02]  /*8100*/  REDG.E.MAX.S32.STRONG.GPU desc[UR28][R2.64], R5 ;  /* 0x000000050200798e */ /* 0x0013e4000d12e31c */
.L_x_9659:
[----:B------:R-:W-:Y:S05]  /*8110*/  BSYNC B0 ;  /* 0x0000000000007941 */ /* 0x000fea0003800000 */
.L_x_9658:
        /* <DEDUP_REMOVED lines=9> */
[----:B--2---:R-:W-:Y:S02]  /*81b0*/  MOV R0, UR10 ;  /* 0x0000000a00007c02 */ /* 0x004fe40008000f00 */
[----:B------:R-:W-:-:S07]  /*81c0*/  MOV R52, 0x81e0 ;  /* 0x000081e000347802 */ /* 0x000fce0000000f00 */
[----:B01-34-:R-:W-:Y:S05]  /*81d0*/  CALL.REL.NOINC `($__internal_301_$__cuda_sm20_rcp_rn_f32_slowpath) ;  /* 0x0000000400987944 */ /* 0x01bfea0003c00000 */
[----:B------:R-:W-:Y:S05]  /*81e0*/  BRA `(.L_x_9662) ;  /* 0x0000000000147947 */ /* 0x000fea0003800000 */
.L_x_9661:
[----:B------:R-:W2:Y:S01]  /*81f0*/  MUFU.RCP R60, UR10 ;  /* 0x0000000a003c7d08 */ /* 0x000ea20008001000 */
[----:B01----:R-:W-:-:S04]  /*8200*/  IMAD.U32 R3, RZ, RZ, UR10 ;  /* 0x0000000aff037e24 */ /* 0x003fc8000f8e00ff */
[----:B--2---:R-:W-:-:S04]  /*8210*/  FFMA R0, R60, R3, -1 ;  /* 0xbf8000003c007423 */ /* 0x004fc80000000003 */
[----:B------:R-:W-:-:S04]  /*8220*/  FADD.FTZ R3, -R0, -RZ ;  /* 0x800000ff00037221 */ /* 0x000fc80000010100 */
[----:B------:R-:W-:-:S07]  /*8230*/  FFMA R60, R60, R3, R60 ;  /* 0x000000033c3c7223 */ /* 0x000fce000000003c */
.L_x_9662:
[----:B------:R-:W0:Y:S02]  /*8240*/  LDC.64 R2, c[0x0][0x3b0] ;  /* 0x0000ec00ff027b82 */ /* 0x000e240000000a00 */
[----:B0-----:R-:W-:Y:S01]  /*8250*/  STG.E desc[UR28][R2.64], R60 ;  /* 0x0000003c02007986 */ /* 0x001fe2000c10191c */
[----:B------:R-:W-:Y:S05]  /*8260*/  EXIT ;  /* 0x000000000000794d */ /* 0x000fea0003800000 */
.L_x_9660:
[----:B------:R-:W-:Y:S01]  /*8270*/  MOV R7, 0x4 ;  /* 0x0000000400077802 */ /* 0x000fe20000000f00 */
[----:B------:R-:W-:Y:S01]  /*8280*/  IMAD.MOV.U32 R9, RZ, RZ, 0x1f ;  /* 0x0000001fff097424 */ /* 0x000fe200078e00ff */
[----:B------:R-:W-:-:S07]  /*8290*/  MOV R4, 0xffffffff ;  /* 0xffffffff00047802 */ /* 0x000fce0000000f00 */
[----:B01----:R-:W-:Y:S05]  /*82a0*/  WARPSYNC.COLLECTIVE R4, `(.L_x_9663) ;  /* 0x0000000004087348 */ /* 0x003fea0003c00000 */
[----:B-1----:R1:W2:Y:S02]  /*82b0*/  SHFL.DOWN P0, R5, R0, R7, R9 ;  /* 0x0800000700057389 */ /* 0x0022a40000000009 */
[----:B012---:R-:W-:Y:S05]  /*82c0*/  ENDCOLLECTIVE ;  /* 0x000000000000791b */ /* 0x007fea0003800000 */
.L_x_9663:
[----:B------:R-:W-:Y:S02]  /*82d0*/  IMAD.MOV.U32 R7, RZ, RZ, 0x2 ;  /* 0x00000002ff077424 */ /* 0x000fe400078e00ff */
[----:B------:R-:W-:-:S05]  /*82e0*/  IMAD.MOV.U32 R3, RZ, RZ, R5 ;  /* 0x000000ffff037224 */ /* 0x000fca00078e0005 */
[----:B------:R-:W-:-:S04]  /*82f0*/  FMNMX R3, R3, R0, !PT ;  /* 0x0000000003037209 */ /* 0x000fc80007800000 */
[----:B------:R-:W-:-:S07]  /*8300*/  MOV R0, R3 ;  /* 0x0000000300007202 */ /* 0x000fce0000000f00 */
[----:B------:R-:W-:Y:S05]  /*8310*/  WARPSYNC.COLLECTIVE R4, `(.L_x_9664) ;  /* 0x0000000004087348 */ /* 0x000fea0003c00000 */
[----:B------:R0:W1:Y:S02]  /*8320*/  SHFL.DOWN P0, R5, R0, R7, R9 ;  /* 0x0800000700057389 */ /* 0x0000640000000009 */
[----:B01----:R-:W-:Y:S05]  /*8330*/  ENDCOLLECTIVE ;  /* 0x000000000000791b */ /* 0x003fea0003800000 */
.L_x_9664:
[----:B------:R-:W-:Y:S02]  /*8340*/  MOV R7, 0x1 ;  /* 0x0000000100077802 */ /* 0x000fe40000000f00 */
[----:B------:R-:W-:-:S04]  /*8350*/  MOV R2, R5 ;  /* 0x0000000500027202 */ /* 0x000fc80000000f00 */
[----:B------:R-:W-:-:S05]  /*8360*/  FMNMX R2, R3, R2, !PT ;  /* 0x0000000203027209 */ /* 0x000fca0007800000 */
[----:B------:R-:W-:-:S07]  /*8370*/  IMAD.MOV.U32 R0, RZ, RZ, R2 ;  /* 0x000000ffff007224 */ /* 0x000fce00078e0002 */
[----:B------:R-:W-:Y:S05]  /*8380*/  WARPSYNC.COLLECTIVE R4, `(.L_x_9665) ;  /* 0x0000000004087348 */ /* 0x000fea0003c00000 */
[----:B------:R0:W1:Y:S02]  /*8390*/  SHFL.DOWN P0, R5, R0, R7, R9 ;  /* 0x0800000700057389 */ /* 0x0000640000000009 */
[----:B01----:R-:W-:Y:S05]  /*83a0*/  ENDCOLLECTIVE ;  /* 0x000000000000791b */ /* 0x003fea0003800000 */
.L_x_9665:
[----:B------:R-:W-:Y:S05]  /*83b0*/  BRA `(.L_x_9666) ;  /* 0xfffffffc00407947 */ /* 0x000fea000383ffff */
        .weak           $__internal_300_$__cuda_sm20_div_u64
        .type           $__internal_300_$__cuda_sm20_div_u64,@function
        .size           $__internal_300_$__cuda_sm20_div_u64,($__internal_301_$__cuda_sm20_rcp_rn_f32_slowpath - $__internal_300_$__cuda_sm20_div_u64)
$__internal_300_$__cuda_sm20_div_u64:
        /* <DEDUP_REMOVED lines=71> */
[----:B------:R-:W-:Y:S11]  /*8830*/  RET.REL.NODEC R2 `(_ZN18transformer_engine6detail38cast_transpose_fused_kernel_notalignedILb1ELb1ELb0EfNS_16CTDBiasDActParamI13__nv_bfloat16S3_13__nv_fp8_e4m3fEELi2ELi4ENS_5EmptyEXadL_ZNS_6dqgeluIffEET_T0_RKS6_EEEEvT3_mmm) ;  /* 0xffffff7402f07950 */ /* 0x000ff60003c3ffff */
        .weak           $__internal_301_$__cuda_sm20_rcp_rn_f32_slowpath
        .type           $__internal_301_$__cuda_sm20_rcp_rn_f32_slowpath,@function
        .size           $__internal_301_$__cuda_sm20_rcp_rn_f32_slowpath,(.L_x_29602 - $__internal_301_$__cuda_sm20_rcp_rn_f32_slowpath)
$__internal_301_$__cuda_sm20_rcp_rn_f32_slowpath:
        /* <DEDUP_REMOVED lines=15> */
.L_x_9668:
        /* <DEDUP_REMOVED lines=13> */
[----:B------:R-:W-:-:S04]  /*8a00*/  LOP3.LUT R62, R62, 0x7fffff, RZ, 0xc0, !PT ;  /* 0x007fffff3e3e7812 */ /* 0x000fc800078ec0ff */
[-C--:B------:R-:W-:Y:S02]  /*8a10*/  SHF.L.U32 R66, R61, R60.reuse, RZ ;  /* 0x0000003c3d427219 */ /* 0x080fe400000006ff */
[----:B------:R-:W-:Y:S02]  /*8a20*/  LOP3.LUT R61, R62, 0x800000, RZ, 0xfc, !PT ;  /* 0x008000003e3d7812 */ /* 0x000fe400078efcff */
[----:B------:R-:W-:Y:S02]  /*8a30*/  SEL R62, RZ, 0xffffffff, !P0 ;  /* 0xffffffffff3e7807 */ /* 0x000fe40004000000 */
[----:B------:R-:W-:Y:S02]  /*8a40*/  LOP3.LUT R63, R66, R61, RZ, 0xc0, !PT ;  /* 0x0000003d423f7212 */ /* 0x000fe400078ec0ff */
[----:B------:R-:W-:Y:S02]  /*8a50*/  IADD3 R62, PT, PT, -R62, RZ, RZ ;  /* 0x000000ff3e3e7210 */ /* 0x000fe40007ffe1ff */
[----:B------:R-:W-:-:S02]  /*8a60*/  SHF.R.U32.HI R63, RZ, R60, R63 ;  /* 0x0000003cff3f7219 */ /* 0x000fc4000001163f */
[--C-:B------:R-:W-:Y:S02]  /*8a70*/  LOP3.LUT P1, RZ, R62, R60, R61.reuse, 0xf8, !PT ;  /* 0x0000003c3eff7212 */ /* 0x100fe4000782f83d */
[C---:B------:R-:W-:Y:S02]  /*8a80*/  LOP3.LUT P0, RZ, R63.reuse, 0x1, RZ, 0xc0, !PT ;  /* 0x000000013fff7812 */ /* 0x040fe4000780c0ff */
[----:B------:R-:W-:Y:S02]  /*8a90*/  LOP3.LUT P2, RZ, R63, 0x2, RZ, 0xc0, !PT ;  /* 0x000000023fff7812 */ /* 0x000fe4000784c0ff */
[----:B------:R-:W-:Y:S02]  /*8aa0*/  SHF.R.U32.HI R61, RZ, R2, R61 ;  /* 0x00000002ff3d7219 */ /* 0x000fe4000001163d */
[----:B------:R-:W-:Y:S02]  /*8ab0*/  PLOP3.LUT P0, PT, P0, P1, P2, 0xe0, 0x0 ;  /* 0x000000000000781c */ /* 0x000fe40000703c20 */
[----:B------:R-:W-:-:S02]  /*8ac0*/  LOP3.LUT P1, RZ, R0, 0x7fffff, RZ, 0xc0, !PT ;  /* 0x007fffff00ff7812 */ /* 0x000fc4000782c0ff */
[----:B------:R-:W-:-:S05]  /*8ad0*/  SEL R60, RZ, 0x1, !P0 ;  /* 0x00000001ff3c7807 */ /* 0x000fca0004000000 */
[----:B------:R-:W-:-:S05]  /*8ae0*/  IMAD.MOV R60, RZ, RZ, -R60 ;  /* 0x000000ffff3c7224 */ /* 0x000fca00078e0a3c */
[----:B------:R-:W-:-:S13]  /*8af0*/  ISETP.GE.AND P0, PT, R60, RZ, PT ;  /* 0x000000ff3c00720c */ /* 0x000fda0003f06270 */
[----:B------:R-:W-:-:S05]  /*8b00*/  @!P0 VIADD R61, R61, 0x1 ;  /* 0x000000013d3d8836 */ /* 0x000fca0000000000 */
[----:B------:R-:W-:-:S04]  /*8b10*/  @!P1 SHF.L.U32 R61, R61, 0x1, RZ ;  /* 0x000000013d3d9819 */ /* 0x000fc800000006ff */
[----:B------:R-:W-:Y:S01]  /*8b20*/  LOP3.LUT R60, R61, 0x80000000, R0, 0xf8, !PT ;  /* 0x800000003d3c7812 */ /* 0x000fe200078ef800 */
[----:B------:R-:W-:Y:S06]  /*8b30*/  BRA `(.L_x_9669) ;  /* 0x0000000000047947 */ /* 0x000fec0003800000 */
.L_x_9670:
[----:B------:R0:W1:Y:S02]  /*8b40*/  MUFU.RCP R60, R0 ;  /* 0x00000000003c7308 */ /* 0x0000640000001000 */
.L_x_9669:
[----:B------:R-:W-:Y:S05]  /*8b50*/  BSYNC B0 ;  /* 0x0000000000007941 */ /* 0x000fea0003800000 */
.L_x_9667:
[----:B------:R-:W-:Y:S02]  /*8b60*/  HFMA2 R63, -RZ, RZ, 0, 0 ;  /* 0x00000000ff3f7431 */ /* 0x000fe400000001ff */
[----:B------:R-:W-:-:S04]  /*8b70*/  IMAD.MOV.U32 R62, RZ, RZ, R52 ;  /* 0x000000ffff3e7224 */ /* 0x000fc800078e0034 */
[----:B01----:R-:W-:Y:S05]  /*8b80*/  RET.REL.NODEC R62 `(_ZN18transformer_engine6detail38cast_transpose_fused_kernel_notalignedILb1ELb1ELb0EfNS_16CTDBiasDActParamI13__nv_bfloat16S3_13__nv_fp8_e4m3fEELi2ELi4ENS_5EmptyEXadL_ZNS_6dqgeluIffEET_T0_RKS6_EEEEvT3_mmm) ;  /* 0xffffff743e1c7950 */ /* 0x003fea0003c3ffff */
.L_x_9671:
        /* <DEDUP_REMOVED lines=15> */
.L_x_29602:


//--------------------- .text._ZN18transformer_engine6detail38cast_transpose_fused_kernel_notalignedILb1ELb1ELb0EfNS_16CTDBiasDActParamI13__nv_bfloat16S3_13__nv_fp8_e5m2fEELi2ELi4ENS_5EmptyEXadL_ZNS_6dqgeluIffEET_T0_RKS6_EEEEvT3_mmm --------------------------
	.section	.text._ZN18transformer_engine6detail38cast_transpose_fused_kernel_notalignedILb1ELb1ELb0EfNS_16CTDBiasDActParamI13__nv_bfloat16S3_13__nv_fp8_e5m2fEELi2ELi4ENS_5EmptyEXadL_ZNS_6dqgeluIffEET_T0_RKS6_EEEEvT3_mmm,"ax",@progbits
	.align	128
        .global         _ZN18transformer_engine6detail38cast_transpose_fused_kernel_notalignedILb1ELb1ELb0EfNS_16CTDBiasDActParamI13__nv_bfloat16S3_13__nv_fp8_e5m2fEELi2ELi4ENS_5EmptyEXadL_ZNS_6dqgeluIffEET_T0_RKS6_EEEEvT3_mmm
        .type           _ZN18transformer_engine6detail38cast_transpose_fused_kernel_notalignedILb1ELb1ELb0EfNS_16CTDBiasDActParamI13__nv_bfloat16S3_13__nv_fp8_e5m2fEELi2ELi4ENS_5EmptyEXadL_ZNS_6dqgeluIffEET_T0_RKS6_EEEEvT3_mmm,@function
        .size           _ZN18transformer_engine6detail38cast_transpose_fused_kernel_notalignedILb1ELb1ELb0EfNS_16CTDBiasDActParamI13__nv_bfloat16S3_13__nv_fp8_e5m2fEELi2ELi4ENS_5EmptyEXadL_ZNS_6dqgeluIffEET_T0_RKS6_EEEEvT3_mmm,(.L_x_29604 - _ZN18transformer_engine6detail38cast_transpose_fused_kernel_notalignedILb1ELb1ELb0EfNS_16CTDBiasDActParamI13__nv_bfloat16S3_13__nv_fp8_e5m2fEELi2ELi4ENS_5EmptyEXadL_ZNS_6dqgeluIffEET_T0_RKS6_EEEEvT3_mmm)
        .other          _ZN18transformer_engine6detail38cast_transpose_fused_kernel_notalignedILb1ELb1ELb0EfNS_16CTDBiasDActParamI13__nv_bfloat16S3_13__nv_fp8_e5m2fEELi2ELi4ENS_5EmptyEXadL_ZNS_6dqgeluIffEET_T0_RKS6_EEEEvT3_mmm,@"STO_CUDA_ENTRY STV_DEFAULT"
_ZN18transformer_engine6detail38cast_transpose_fused_kernel_notalignedILb1ELb1ELb0EfNS_16CTDBiasDActParamI13__nv_bfloat16S3_13__nv_fp8_e5m2fEELi2ELi4ENS_5EmptyEXadL_ZNS_6dqgeluIffEET_T0_RKS6_EEEEvT3_mmm:
.text._ZN18transformer_engine6detail38cast_transpose_fused_kernel_notalignedILb1ELb1ELb0EfNS_16CTDBiasDActParamI13__nv_bfloat16S3_13__nv_fp8_e5m2fEELi2ELi4ENS_5EmptyEXadL_ZNS_6dqgeluIffEET_T0_RKS6_EEEEvT3_mmm:
        /* <DEDUP_REMOVED lines=44> */
.L_x_9672:
[----:B------:R-:W-:-:S07]  /*02c0*/  MOV R4, 0x2e0 ;  /* 0x000002e000047802 */ /* 0x000fce0000000f00 */
[----:B------:R-:W-:Y:S05]  /*02d0*/  CALL.REL.NOINC `($__internal_302_$__cuda_sm20_div_u64) ;  /* 0x0000008000387944 */ /* 0x000fea0003c00000 */
        /* <DEDUP_REMOVED lines=11> */
.L_x_9673:
        /* <DEDUP_REMOVED lines=224> */
[----:B------:R-:W-:Y:S05]  /*1190*/  CALL.REL.NOINC `($__internal_303_$__cuda_sm20_rcp_rn_f32_slowpath) ;  /* 0x0000007400a87944 */ /* 0x000fea0003c00000 */
[----:B------:R-:W-:Y:S05]  /*11a0*/  BRA `(.L_x_9676) ;  /* 0x0000000000107947 */ /* 0x000fea0003800000 */
.L_x_9675:
[----:B------:R-:W0:Y:S02]  /*11b0*/  MUFU.RCP R60, R43 ;  /* 0x0000002b003c7308 */ /* 0x000e240000001000 */
[----:B0-----:R-:W-:-:S04]  /*11c0*/  FFMA R0, R43, R60, -1 ;  /* 0xbf8000002b007423 */ /* 0x001fc8000000003c */
[----:B------:R-:W-:-:S04]  /*11d0*/  FADD.FTZ R41, -R0, -RZ ;  /* 0x800000ff00297221 */ /* 0x000fc80000010100 */
[----:B------:R-:W-:-:S07]  /*11e0*/  FFMA R60, R60, R41, R60 ;  /* 0x000000293c3c7223 */ /* 0x000fce000000003c */
.L_x_9676:
[----:B------:R-:W-:Y:S05]  /*11f0*/  BSYNC.RECONVERGENT B1 ;  /* 0x0000000000017941 */ /* 0x000fea0003800200 */
.L_x_9674:
        /* <DEDUP_REMOVED lines=24> */
[----:B------:R-:W-:Y:S05]  /*1380*/  CALL.REL.NOINC `($__internal_303_$__cuda_sm20_rcp_rn_f32_slowpath) ;  /* 0x00000074002c7944 */ /* 0x000fea0003c00000 */
[----:B------:R-:W-:Y:S05]  /*1390*/  BRA `(.L_x_9679) ;  /* 0x0000000000107947 */ /* 0x000fea0003800000 */
.L_x_9678:
[----:B------:R-:W0:Y:S02]  /*13a0*/  MUFU.RCP R60, R43 ;  /* 0x0000002b003c7308 */ /* 0x000e240000001000 */
[----:B0-----:R-:W-:-:S04]  /*13b0*/  FFMA R0, R43, R60, -1 ;  /* 0xbf8000002b007423 */ /* 0x001fc8000000003c */
[----:B------:R-:W-:-:S04]  /*13c0*/  FADD.FTZ R41, -R0, -RZ ;  /* 0x800000ff00297221 */ /* 0x000fc80000010100 */
[----:B------:R-:W-:-:S07]  /*13d0*/  FFMA R60, R60, R41, R60 ;  /* 0x000000293c3c7223 */ /* 0x000fce000000003c */
.L_x_9679:
[----:B------:R-:W-:Y:S05]  /*13e0*/  BSYNC.RECONVERGENT B1 ;  /* 0x0000000000017941 */ /* 0x000fea0003800200 */
.L_x_9677:
        /* <DEDUP_REMOVED lines=24> */
[----:B------:R-:W-:Y:S05]  /*1570*/  CALL.REL.NOINC `($__internal_303_$__cuda_sm20_rcp_rn_f32_slowpath) ;  /* 0x0000007000b07944 */ /* 0x000fea0003c00000 */
[----:B------:R-:W-:Y:S05]  /*1580*/  BRA `(.L_x_9682) ;  /* 0x0000000000107947 */ /* 0x000fea0003800000 */
.L_x_9681:
[----:B------:R-:W0:Y:S02]  /*1590*/  MUFU.RCP R60, R43 ;  /* 0x0000002b003c7308 */ /* 0x000e240000001000 */
[----:B0-----:R-:W-:-:S04]  /*15a0*/  FFMA R0, R43, R60, -1 ;  /* 0xbf8000002b007423 */ /* 0x001fc8000000003c */
[----:B------:R-:W-:-:S04]  /*15b0*/  FADD.FTZ R37, -R0, -RZ ;  /* 0x800000ff00257221 */ /* 0x000fc80000010100 */
[----:B------:R-:W-:-:S07]  /*15c0*/  FFMA R60, R60, R37, R60 ;  /* 0x000000253c3c7223 */ /* 0x000fce000000003c */
.L_x_9682:
[----:B------:R-:W-:Y:S05]  /*15d0*/  BSYNC.RECONVERGENT B1 ;  /* 0x0000000000017941 */ /* 0x000fea0003800200 */
.L_x_9680:
        /* <DEDUP_REMOVED lines=24> */
[----:B------:R-:W-:Y:S05]  /*1760*/  CALL.REL.NOINC `($__internal_303_$__cuda_sm20_rcp_rn_f32_slowpath) ;  /* 0x0000007000347944 */ /* 0x000fea0003c00000 */
[----:B------:R-:W-:Y:S05]  /*1770*/  BRA `(.L_x_9685) ;  /* 0x0000000000107947 */ /* 0x000fea0003800000 */
.L_x_9684:
[----:B------:R-:W0:Y:S02]  /*1780*/  MUFU.RCP R60, R41 ;  /* 0x00000029003c7308 */ /* 0x000e240000001000 */
[----:B0-----:R-:W-:-:S04]  /*1790*/  FFMA R0, R41, R60, -1 ;  /* 0xbf80000029007423 */ /* 0x001fc8000000003c */
[----:B------:R-:W-:-:S04]  /*17a0*/  FADD.FTZ R37, -R0, -RZ ;  /* 0x800000ff00257221 */ /* 0x000fc80000010100 */
[----:B------:R-:W-:-:S07]  /*17b0*/  FFMA R60, R60, R37, R60 ;  /* 0x000000253c3c7223 */ /* 0x000fce000000003c */
.L_x_9685:
[----:B------:R-:W-:Y:S05]  /*17c0*/  BSYNC.RECONVERGENT B1 ;  /* 0x0000000000017941 */ /* 0x000fea0003800200 */
.L_x_9683:
        /* <DEDUP_REMOVED lines=26> */
.L_x_9687:
[----:B------:R-:W0:Y:S02]  /*1970*/  MUFU.RCP R60, R39 ;  /* 0x00000027003c7308 */ /* 0x000e240000001000 */
[----:B0-----:R-:W-:-:S04]  /*1980*/  FFMA R0, R39, R60, -1 ;  /* 0xbf80000027007423 */ /* 0x001fc8000000003c */
[----:B------:R-:W-:-:S04]  /*1990*/  FADD.FTZ R35, -R0, -RZ ;  /* 0x800000ff00237221 */ /* 0x000fc80000010100 */
[----:B------:R-:W-:-:S07]  /*19a0*/  FFMA R60, R60, R35, R60 ;  /* 0x000000233c3c7223 */ /* 0x000fce000000003c */
.L_x_9688:
[----:B------:R-:W-:Y:S05]  /*19b0*/  BSYNC.RECONVERGENT B1 ;  /* 0x0000000000017941 */ /* 0x000fea0003800200 */
.L_x_9686:
        /* <DEDUP_REMOVED lines=26> */
.L_x_9690:
[----:B------:R-:W0:Y:S02]  /*1b60*/  MUFU.RCP R60, R39 ;  /* 0x00000027003c7308 */ /* 0x000e240000001000 */
[----:B0-----:R-:W-:-:S04]  /*1b70*/  FFMA R0, R39, R60, -1 ;  /* 0xbf80000027007423 */ /* 0x001fc8000000003c */
[----:B------:R-:W-:-:S04]  /*1b80*/  FADD.FTZ R37, -R0, -RZ ;  /* 0x800000ff00257221 */ /* 0x000fc80000010100 */
[----:B------:R-:W-:-:S07]  /*1b90*/  FFMA R60, R60, R37, R60 ;  /* 0x000000253c3c7223 */ /* 0x000fce000000003c */
.L_x_9691:
[----:B------:R-:W-:Y:S05]  /*1ba0*/  BSYNC.RECONVERGENT B1 ;  /* 0x0000000000017941 */ /* 0x000fea0003800200 */
.L_x_9689:
        /* <DEDUP_REMOVED lines=26> */
.L_x_9693:
[----:B------:R-:W0:Y:S02]  /*1d50*/  MUFU.RCP R60, R37 ;  /* 0x00000025003c7308 */ /* 0x000e240000001000 */
[----:B0-----:R-:W-:-:S04]  /*1d60*/  FFMA R0, R37, R60, -1 ;  /* 0xbf80000025007423 */ /* 0x001fc8000000003c */
[----:B------:R-:W-:-:S04]  /*1d70*/  FADD.FTZ R31, -R0, -RZ ;  /* 0x800000ff001f7221 */ /* 0x000fc80000010100 */
[----:B------:R-:W-:-:S07]  /*1d80*/  FFMA R60, R60, R31, R60 ;  /* 0x0000001f3c3c7223 */ /* 0x000fce000000003c */
.L_x_9694:
[----:B------:R-:W-:Y:S05]  /*1d90*/  BSYNC.RECONVERGENT B1 ;  /* 0x0000000000017941 */ /* 0x000fea0003800200 */
.L_x_9692:
        /* <DEDUP_REMOVED lines=26> */
.L_x_9696:
[----:B------:R-:W0:Y:S02]  /*1f40*/  MUFU.RCP R60, R35 ;  /* 0x00000023003c7308 */ /* 0x000e240000001000 */
[----:B0-----:R-:W-:-:S04]  /*1f50*/  FFMA R0, R35, R60, -1 ;  /* 0xbf80000023007423 */ /* 0x001fc8000000003c */
[----:B------:R-:W-:-:S04]  /*1f60*/  FADD.FTZ R29, -R0, -RZ ;  /* 0x800000ff001d7221 */ /* 0x000fc80000010100 */
[----:B------:R-:W-:-:S07]  /*1f70*/  FFMA R60, R60, R29, R60 ;  /* 0x0000001d3c3c7223 */ /* 0x000fce000000003c */
.L_x_9697:
[----:B------:R-:W-:Y:S05]  /*1f80*/  BSYNC.RECONVERGENT B1 ;  /* 0x0000000000017941 */ /* 0x000fea0003800200 */
.L_x_9695:
        /* <DEDUP_REMOVED lines=14> */
[----:B------:R-:W-:Y:S01]  /*2070*/  F2FP.SATFINITE.E5M2.F32.PACK_AB_MERGE_C R56, RZ, R56, RZ ;  /* 0x00000038ff38723e */ /* 0x000fe200048060ff */
[----:B------:R-:W-:Y:S01]  /*2080*/  FMUL R65, R4, UR10 ;  /* 0x0000000a04417c20 */ /* 0x000fe20008400000 */
[----:B------:R-:W-:Y:S01]  /*2090*/  F2FP.SATFINITE.E5M2.F32.PACK_AB_MERGE_C R29, RZ, R29, RZ ;  /* 0x0000001dff1d723e */ /* 0x000fe200048060ff */
[----:B------:R-:W-:Y:S01]  /*20a0*/  BSSY.RECONVERGENT B0, `(.L_x_9698) ;  /* 0x000002d000007945 */ /* 0x000fe20003800200 */
[----:B------:R-:W-:-:S02]  /*20b0*/  @!P0 IADD3 R0, P1, PT, R32, UR30, RZ ;  /* 0x0000001e20008c10 */ /* 0x000fc4000ff3e0ff */
[----:B------:R-:W-:Y:S02]  /*20c0*/  @!P0 LEA R54, P2, R32, UR16, 0x1 ;  /* 0x0000001020368c11 */ /* 0x000fe4000f8408ff */
[----:B------:R-:W-:Y:S02]  /*20d0*/  @!P0 IADD3.X R13, PT, PT, R33, UR31, RZ, P1, !PT ;  /* 0x0000001f210d8c10 */ /* 0x000fe40008ffe4ff */
[C---:B------:R-:W-:Y:S02]  /*20e0*/  @!P0 LEA R40, P1, R0.reuse, UR16, 0x1 ;  /* 0x0000001000288c11 */ /* 0x040fe4000f8208ff */
[----:B------:R-:W-:Y:S02]  /*20f0*/  F2FP.SATFINITE.E5M2.F32.PACK_AB_MERGE_C R39, RZ, R39, RZ ;  /* 0x00000027ff27723e */ /* 0x000fe400048060ff */
[----:B------:R-:W-:Y:S02]  /*2100*/  F2FP.SATFINITE.E5M2.F32.PACK_AB_MERGE_C R64, RZ, R64, RZ ;  /* 0x00000040ff40723e */ /* 0x000fe400048060ff */
        /* <DEDUP_REMOVED lines=15> */
[----:B------:R-:W-:Y:S02]  /*2200*/  F2FP.SATFINITE.E5M2.F32.PACK_AB_MERGE_C R0, RZ, R0, RZ ;  /* 0x00000000ff00723e */ /* 0x000fe400048060ff */
[----:B------:R-:W-:Y:S02]  /*2210*/  F2FP.SATFINITE.E5M2.F32.PACK_AB_MERGE_C R2, RZ, R2, RZ ;  /* 0x00000002ff02723e */ /* 0x000fe400048060ff */
[----:B------:R-:W-:Y:S01]  /*2220*/  F2FP.SATFINITE.E5M2.F32.PACK_AB_MERGE_C R65, RZ, R65, RZ ;  /* 0x00000041ff41723e */ /* 0x000fe200048060ff */
[----:B0-----:R-:W-:Y:S01]  /*2230*/  FMUL R27, R31, UR10 ;  /* 0x0000000a1f1b7c20 */ /* 0x001fe20008400000 */
[----:B------:R-:W-:Y:S01]  /*2240*/  @P1 IADD3 R58, P2, PT, R52, UR34, RZ ;  /* 0x00000022343a1c10 */ /* 0x000fe2000ff5e0ff */
[--C-:B------:R-:W-:Y:S01]  /*2250*/  @P1 IMAD.MOV.U32 R34, RZ, RZ, R52.reuse ;  /* 0x000000ffff221224 */ /* 0x100fe200078e0034 */
[----:B------:R-:W-:Y:S01]  /*2260*/  @P1 MOV R35, R53 ;  /* 0x0000003500231202 */ /* 0x000fe20000000f00 */
[----:B------:R-:W-:Y:S01]  /*2270*/  @P1 IMAD.WIDE.U32 R36, R37, 0x5, R52 ;  /* 0x0000000525241825 */ /* 0x000fe200078e0034 */
[----:B------:R-:W-:-:S02]  /*2280*/  @P1 IADD3.X R55, PT, PT, R53, UR35, RZ, P2, !PT ;  /* 0x0000002335371c10 */ /* 0x000fc400097fe4ff */
[----:B------:R-:W-:Y:S01]  /*2290*/  F2FP.SATFINITE.E5M2.F32.PACK_AB_MERGE_C R27, RZ, R27, RZ ;  /* 0x0000001bff1b723e */ /* 0x000fe200048060ff */
        /* <DEDUP_REMOVED lines=13> */
.L_x_9699:
[----:B------:R-:W-:Y:S05]  /*2370*/  BSYNC.RECONVERGENT B0 ;  /* 0x0000000000007941 */ /* 0x000fea0003800200 */
.L_x_9698:
        /* <DEDUP_REMOVED lines=10> */
.L_x_9701:
[----:B------:R-:W-:Y:S05]  /*2420*/  BSYNC.RECONVERGENT B0 ;  /* 0x0000000000007941 */ /* 0x000fea0003800200 */
.L_x_9700:
        /* <DEDUP_REMOVED lines=108> */
[----:B------:R-:W-:Y:S05]  /*2af0*/  CALL.REL.NOINC `($__internal_303_$__cuda_sm20_rcp_rn_f32_slowpath) ;  /* 0x0000005c00507944 */ /* 0x000fea0003c00000 */
[----:B------:R-:W-:Y:S05]  /*2b00*/  BRA `(.L_x_9704) ;  /* 0x0000000000107947 */ /* 0x000fea0003800000 */
.L_x_9703:
[----:B------:R-:W0:Y:S02]  /*2b10*/  MUFU.RCP R60, R41 ;  /* 0x00000029003c7308 */ /* 0x000e240000001000 */
[----:B0-----:R-:W-:-:S04]  /*2b20*/  FFMA R0, R41, R60, -1 ;  /* 0xbf80000029007423 */ /* 0x001fc8000000003c */
[----:B------:R-:W-:-:S04]  /*2b30*/  FADD.FTZ R39, -R0, -RZ ;  /* 0x800000ff00277221 */ /* 0x000fc80000010100 */
[----:B------:R-:W-:-:S07]  /*2b40*/  FFMA R60, R60, R39, R60 ;  /* 0x000000273c3c7223 */ /* 0x000fce000000003c */
.L_x_9704:
[----:B------:R-:W-:Y:S05]  /*2b50*/  BSYNC.RECONVERGENT B1 ;  /* 0x0000000000017941 */ /* 0x000fea0003800200 */
.L_x_9702:
        /* <DEDUP_REMOVED lines=24> */
[----:B------:R-:W-:Y:S05]  /*2ce0*/  CALL.REL.NOINC `($__internal_303_$__cuda_sm20_rcp_rn_f32_slowpath) ;  /* 0x0000005800d47944 */ /* 0x000fea0003c00000 */
[----:B------:R-:W-:Y:S05]  /*2cf0*/  BRA `(.L_x_9707) ;  /* 0x0000000000107947 */ /* 0x000fea0003800000 */
.L_x_9706:
[----:B------:R-:W0:Y:S02]  /*2d00*/  MUFU.RCP R60, R41 ;  /* 0x00000029003c7308 */ /* 0x000e240000001000 */
[----:B0-----:R-:W-:-:S04]  /*2d10*/  FFMA R0, R41, R60, -1 ;  /* 0xbf80000029007423 */ /* 0x001fc8000000003c */
[----:B------:R-:W-:-:S04]  /*2d20*/  FADD.FTZ R39, -R0, -RZ ;  /* 0x800000ff00277221 */ /* 0x000fc80000010100 */
[----:B------:R-:W-:-:S07]  /*2d30*/  FFMA R60, R60, R39, R60 ;  /* 0x000000273c3c7223 */ /* 0x000fce000000003c */
.L_x_9707:
[----:B------:R-:W-:Y:S05]  /*2d40*/  BSYNC.RECONVERGENT B1 ;  /* 0x0000000000017941 */ /* 0x000fea0003800200 */
.L_x_9705:
        /* <DEDUP_REMOVED lines=26> */
.L_x_9709:
[----:B------:R-:W0:Y:S02]  /*2ef0*/  MUFU.RCP R60, R41 ;  /* 0x00000029003c7308 */ /* 0x000e240000001000 */
[----:B0-----:R-:W-:-:S04]  /*2f00*/  FFMA R0, R41, R60, -1 ;  /* 0xbf80000029007423 */ /* 0x001fc8000000003c */
[----:B------:R-:W-:-:S04]  /*2f10*/  FADD.FTZ R25, -R0, -RZ ;  /* 0x800000ff00197221 */ /* 0x000fc80000010100 */
[----:B------:R-:W-:-:S07]  /*2f20*/  FFMA R60, R60, R25, R60 ;  /* 0x000000193c3c7223 */ /* 0x000fce000000003c */
.L_x_9710:
[----:B------:R-:W-:Y:S05]  /*2f30*/  BSYNC.RECONVERGENT B1 ;  /* 0x0000000000017941 */ /* 0x000fea0003800200 */
.L_x_9708:
        /* <DEDUP_REMOVED lines=26> */
.L_x_9712:
[----:B------:R-:W0:Y:S02]  /*30e0*/  MUFU.RCP R60, R39 ;  /* 0x00000027003c7308 */ /* 0x000e240000001000 */
[----:B0-----:R-:W-:-:S04]  /*30f0*/  FFMA R0, R39, R60, -1 ;  /* 0xbf80000027007423 */ /* 0x001fc8000000003c */
[----:B------:R-:W-:-:S04]  /*3100*/  FADD.FTZ R25, -R0, -RZ ;  /* 0x800000ff00197221 */ /* 0x000fc80000010100 */
[----:B------:R-:W-:-:S07]  /*3110*/  FFMA R60, R60, R25, R60 ;  /* 0x000000193c3c7223 */ /* 0x000fce000000003c */
.L_x_9713:
[----:B------:R-:W-:Y:S05]  /*3120*/  BSYNC.RECONVERGENT B1 ;  /* 0x0000000000017941 */ /* 0x000fea0003800200 */
.L_x_9711:
        /* <DEDUP_REMOVED lines=26> */
.L_x_9715:
[----:B------:R-:W0:Y:S02]  /*32d0*/  MUFU.RCP R60, R39 ;  /* 0x00000027003c7308 */ /* 0x000e240000001000 */
[----:B0-----:R-:W-:-:S04]  /*32e0*/  FFMA R0, R39, R60, -1 ;  /* 0xbf80000027007423 */ /* 0x001fc8000000003c */
[----:B------:R-:W-:-:S04]  /*32f0*/  FADD.FTZ R23, -R0, -RZ ;  /* 0x800000ff00177221 */ /* 0x000fc80000010100 */
[----:B------:R-:W-:-:S07]  /*3300*/  FFMA R60, R60, R23, R60 ;  /* 0x000000173c3c7223 */ /* 0x000fce000000003c */
.L_x_9716:
[----:B------:R-:W-:Y:S05]  /*3310*/  BSYNC.RECONVERGENT B1 ;  /* 0x0000000000017941 */ /* 0x000fea0003800200 */
.L_x_9714:
        /* <DEDUP_REMOVED lines=26> */
.L_x_9718:
[----:B------:R-:W0:Y:S02]  /*34c0*/  MUFU.RCP R60, R41 ;  /* 0x00000029003c7308 */ /* 0x000e240000001000 */
[----:B0-----:R-:W-:-:S04]  /*34d0*/  FFMA R0, R41, R60, -1 ;  /* 0xbf80000029007423 */ /* 0x001fc8000000003c */
[----:B------:R-:W-:-:S04]  /*34e0*/  FADD.FTZ R25, -R0, -RZ ;  /* 0x800000ff00197221 */ /* 0x000fc80000010100 */
[----:B------:R-:W-:-:S07]  /*34f0*/  FFMA R60, R60, R25, R60 ;  /* 0x000000193c3c7223 */ /* 0x000fce000000003c */
.L_x_9719:
[----:B------:R-:W-:Y:S05]  /*3500*/  BSYNC.RECONVERGENT B1 ;  /* 0x0000000000017941 */ /* 0x000fea0003800200 */
.L_x_9717:
        /* <DEDUP_REMOVED lines=26> */
.L_x_9721:
[----:B------:R-:W0:Y:S02]  /*36b0*/  MUFU.RCP R60, R25 ;  /* 0x00000019003c7308 */ /* 0x000e240000001000 */
[----:B0-----:R-:W-:-:S04]  /*36c0*/  FFMA R0, R25, R60, -1 ;  /* 0xbf80000019007423 */ /* 0x001fc8000000003c */
[----:B------:R-:W-:-:S04]  /*36d0*/  FADD.FTZ R21, -R0, -RZ ;  /* 0x800000ff00157221 */ /* 0x000fc80000010100 */
[----:B------:R-:W-:-:S07]  /*36e0*/  FFMA R60, R60, R21, R60 ;  /* 0x000000153c3c7223 */ /* 0x000fce000000003c */
.L_x_9722:
[----:B------:R-:W-:Y:S05]  /*36f0*/  BSYNC.RECONVERGENT B1 ;  /* 0x0000000000017941 */ /* 0x000fea0003800200 */
.L_x_9720:
        /* <DEDUP_REMOVED lines=26> */
.L_x_9724:
[----:B------:R-:W0:Y:S02]  /*38a0*/  MUFU.RCP R60, R25 ;  /* 0x00000019003c7308 */ /* 0x000e240000001000 */
[----:B0-----:R-:W-:-:S04]  /*38b0*/  FFMA R0, R25, R60, -1 ;  /* 0xbf80000019007423 */ /* 0x001fc8000000003c */
[----:B------:R-:W-:-:S04]  /*38c0*/  FADD.FTZ R23, -R0, -RZ ;  /* 0x800000ff00177221 */ /* 0x000fc80000010100 */
[----:B------:R-:W-:-:S07]  /*38d0*/  FFMA R60, R60, R23, R60 ;  /* 0x000000173c3c7223 */ /* 0x000fce000000003c */
.L_x_9725:
[----:B------:R-:W-:Y:S05]  /*38e0*/  BSYNC.RECONVERGENT B1 ;  /* 0x0000000000017941 */ /* 0x000fea0003800200 */
.L_x_9723:
        /* <DEDUP_REMOVED lines=11> */
[----:B------:R-:W-:Y:S01]  /*39a0*/  F2FP.SATFINITE.E5M2.F32.PACK_AB_MERGE_C R67, RZ, R67, RZ ;  /* 0x00000043ff43723e */ /* 0x000fe200048060ff */
[----:B------:R-:W-:Y:S01]  /*39b0*/  FMUL R68, R7, UR10 ;  /* 0x0000000a07447c20 */ /* 0x000fe20008400000 */
[----:B------:R-:W-:Y:S01]  /*39c0*/  F2FP.SATFINITE.E5M2.F32.PACK_AB_MERGE_C R52, RZ, R52, RZ ;  /* 0x00000034ff34723e */ /* 0x000fe200048060ff */
        /* <DEDUP_REMOVED lines=8> */
[----:B------:R-:W-:Y:S02]  /*3a50*/  F2FP.SATFINITE.E5M2.F32.PACK_AB_MERGE_C R65, RZ, R65, RZ ;  /* 0x00000041ff41723e */ /* 0x000fe400048060ff */
[----:B------:R-:W-:Y:S02]  /*3a60*/  @!P0 LEA R20, P4, R0, UR16, 0x1 ;  /* 0x0000001000148c11 */ /* 0x000fe4000f8808ff */
[----:B------:R-:W-:Y:S02]  /*3a70*/  F2FP.SATFINITE.E5M2.F32.PACK_AB_MERGE_C R14, RZ, R14, RZ ;  /* 0x0000000eff0e723e */ /* 0x000fe400048060ff */
        /* <DEDUP_REMOVED lines=12> */
[----:B------:R-:W-:-:S02]  /*3b40*/  F2FP.SATFINITE.E5M2.F32.PACK_AB_MERGE_C R68, RZ, R68, RZ ;  /* 0x00000044ff44723e */ /* 0x000fc400048060ff */
[----:B------:R-:W-:Y:S01]  /*3b50*/  F2FP.SATFINITE.E5M2.F32.PACK_AB_MERGE_C R66, RZ, R66, RZ ;  /* 0x00000042ff42723e */ /* 0x000fe200048060ff */
[----:B------:R-:W-:Y:S01]  /*3b60*/  IMAD.X R39, RZ, RZ, R0, P3 ;  /* 0x000000ffff277224 */ /* 0x000fe200018e0600 */
[----:B------:R-:W-:Y:S02]  /*3b70*/  F2FP.SATFINITE.E5M2.F32.PACK_AB_MERGE_C R13, RZ, R13, RZ ;  /* 0x0000000dff0d723e */ /* 0x000fe400048060ff */
[----:B------:R-:W-:Y:S02]  /*3b80*/  F2FP.SATFINITE.E5M2.F32.PACK_AB_MERGE_C R69, RZ, R69, RZ ;  /* 0x00000045ff45723e */ /* 0x000fe400048060ff */
        /* <DEDUP_REMOVED lines=15> */
.L_x_9727:
[----:B------:R-:W-:Y:S05]  /*3c80*/  BSYNC.RECONVERGENT B0 ;  /* 0x0000000000007941 */ /* 0x000fea0003800200 */
.L_x_9726:
        /* <DEDUP_REMOVED lines=10> */
.L_x_9729:
[----:B------:R-:W-:Y:S05]  /*3d30*/  BSYNC.RECONVERGENT B0 ;  /* 0x0000000000007941 */ /* 0x000fea0003800200 */
.L_x_9728:
        /* <DEDUP_REMOVED lines=117> */
[----:B------:R-:W-:Y:S05]  /*4490*/  CALL.REL.NOINC `($__internal_303_$__cuda_sm20_rcp_rn_f32_slowpath) ;  /* 0x0000004000e87944 */ /* 0x000fea0003c00000 */
[----:B------:R-:W-:Y:S05]  /*44a0*/  BRA `(.L_x_9732) ;  /* 0x0000000000107947 */ /* 0x000fea0003800000 */
.L_x_9731:
[----:B------:R-:W0:Y:S02]  /*44b0*/  MUFU.RCP R61, R52 ;  /* 0x00000034003d7308 */ /* 0x000e240000001000 */
[----:B0-----:R-:W-:-:S04]  /*44c0*/  FFMA R0, R52, R61, -1 ;  /* 0xbf80000034007423 */ /* 0x001fc8000000003d */
[----:B------:R-:W-:-:S04]  /*44d0*/  FADD.FTZ R0, -R0, -RZ ;  /* 0x800000ff00007221 */ /* 0x000fc80000010100 */
[----:B------:R-:W-:-:S07]  /*44e0*/  FFMA R60, R61, R0, R61 ;  /* 0x000000003d3c7223 */ /* 0x000fce000000003d */
.L_x_9732:
[----:B------:R-:W-:Y:S05]  /*44f0*/  BSYNC.RECONVERGENT B1 ;  /* 0x0000000000017941 */ /* 0x000fea0003800200 */
.L_x_9730:
        /* <DEDUP_REMOVED lines=26> */
.L_x_9734:
[----:B------:R-:W0:Y:S02]  /*46a0*/  MUFU.RCP R60, R63 ;  /* 0x0000003f003c7308 */ /* 0x000e240000001000 */
[----:B0-----:R-:W-:-:S04]  /*46b0*/  FFMA R0, R63, R60, -1 ;  /* 0xbf8000003f007423 */ /* 0x001fc8000000003c */
[----:B------:R-:W-:-:S04]  /*46c0*/  FADD.FTZ R57, -R0, -RZ ;  /* 0x800000ff00397221 */ /* 0x000fc80000010100 */
[----:B------:R-:W-:-:S07]  /*46d0*/  FFMA R60, R60, R57, R60 ;  /* 0x000000393c3c7223 */ /* 0x000fce000000003c */
.L_x_9735:
[----:B------:R-:W-:Y:S05]  /*46e0*/  BSYNC.RECONVERGENT B1 ;  /* 0x0000000000017941 */ /* 0x000fea0003800200 */
.L_x_9733:
        /* <DEDUP_REMOVED lines=26> */
.L_x_9737:
[----:B------:R-:W0:Y:S02]  /*4890*/  MUFU.RCP R60, R59 ;  /* 0x0000003b003c7308 */ /* 0x000e240000001000 */
[----:B0-----:R-:W-:-:S04]  /*48a0*/  FFMA R0, R59, R60, -1 ;  /* 0xbf8000003b007423 */ /* 0x001fc8000000003c */
[----:B------:R-:W-:-:S04]  /*48b0*/  FADD.FTZ R57, -R0, -RZ ;  /* 0x800000ff00397221 */ /* 0x000fc80000010100 */
[----:B------:R-:W-:-:S07]  /*48c0*/  FFMA R60, R60, R57, R60 ;  /* 0x000000393c3c7223 */ /* 0x000fce000000003c */
.L_x_9738:
[----:B------:R-:W-:Y:S05]  /*48d0*/  BSYNC.RECONVERGENT B1 ;  /* 0x0000000000017941 */ /* 0x000fea0003800200 */
.L_x_9736:
        /* <DEDUP_REMOVED lines=26> */
.L_x_9740:
[----:B------:R-:W0:Y:S02]  /*4a80*/  MUFU.RCP R60, R59 ;  /* 0x0000003b003c7308 */ /* 0x000e240000001000 */
[----:B0-----:R-:W-:-:S04]  /*4a90*/  FFMA R0, R59, R60, -1 ;  /* 0xbf8000003b007423 */ /* 0x001fc8000000003c */
[----:B------:R-:W-:-:S04]  /*4aa0*/  FADD.FTZ R55, -R0, -RZ ;  /* 0x800000ff00377221 */ /* 0x000fc80000010100 */
[----:B------:R-:W-:-:S07]  /*4ab0*/  FFMA R60, R60, R55, R60 ;  /* 0x000000373c3c7223 */ /* 0x000fce000000003c */
.L_x_9741:
[----:B------:R-:W-:Y:S05]  /*4ac0*/  BSYNC.RECONVERGENT B1 ;  /* 0x0000000000017941 */ /* 0x000fea0003800200 */
.L_x_9739:
        /* <DEDUP_REMOVED lines=26> */
.L_x_9743:
[----:B------:R-:W0:Y:S02]  /*4c70*/  MUFU.RCP R60, R57 ;  /* 0x00000039003c7308 */ /* 0x000e240000001000 */
[----:B0-----:R-:W-:-:S04]  /*4c80*/  FFMA R0, R57, R60, -1 ;  /* 0xbf80000039007423 */ /* 0x001fc8000000003c */
[----:B------:R-:W-:-:S04]  /*4c90*/  FADD.FTZ R53, -R0, -RZ ;  /* 0x800000ff00357221 */ /* 0x000fc80000010100 */
[----:B------:R-:W-:-:S07]  /*4ca0*/  FFMA R60, R60, R53, R60 ;  /* 0x000000353c3c7223 */ /* 0x000fce000000003c */
.L_x_9744:
[----:B------:R-:W-:Y:S05]  /*4cb0*/  BSYNC.RECONVERGENT B1 ;  /* 0x0000000000017941 */ /* 0x000fea0003800200 */
.L_x_9742:
        /* <DEDUP_REMOVED lines=26> */
.L_x_9746:
[----:B------:R-:W0:Y:S02]  /*4e60*/  MUFU.RCP R60, R55 ;  /* 0x00000037003c7308 */ /* 0x000e240000001000 */
[----:B0-----:R-:W-:-:S04]  /*4e70*/  FFMA R0, R55, R60, -1 ;  /* 0xbf80000037007423 */ /* 0x001fc8000000003c */
[----:B------:R-:W-:-:S04]  /*4e80*/  FADD.FTZ R53, -R0, -RZ ;  /* 0x800000ff00357221 */ /* 0x000fc80000010100 */
[----:B------:R-:W-:-:S07]  /*4e90*/  FFMA R60, R60, R53, R60 ;  /* 0x000000353c3c7223 */ /* 0x000fce000000003c */
.L_x_9747:
[----:B------:R-:W-:Y:S05]  /*4ea0*/  BSYNC.RECONVERGENT B1 ;  /* 0x0000000000017941 */ /* 0x000fea0003800200 */
.L_x_9745:
        /* <DEDUP_REMOVED lines=26> */
.L_x_9749:
[----:B------:R-:W0:Y:S02]  /*5050*/  MUFU.RCP R60, R55 ;  /* 0x00000037003c7308 */ /* 0x000e240000001000 */
[----:B0-----:R-:W-:-:S04]  /*5060*/  FFMA R0, R55, R60, -1 ;  /* 0xbf80000037007423 */ /* 0x001fc8000000003c */
[----:B------:R-:W-:-:S04]  /*5070*/  FADD.FTZ R29, -R0, -RZ ;  /* 0x800000ff001d7221 */ /* 0x000fc80000010100 */
[----:B------:R-:W-:-:S07]  /*5080*/  FFMA R60, R60, R29, R60 ;  /* 0x0000001d3c3c7223 */ /* 0x000fce000000003c */
.L_x_9750:
[----:B------:R-:W-:Y:S05]  /*5090*/  BSYNC.RECONVERGENT B1 ;  /* 0x0000000000017941 */ /* 0x000fea0003800200 */
.L_x_9748:
        /* <DEDUP_REMOVED lines=26> */
.L_x_9752:
[----:B------:R-:W0:Y:S02]  /*5240*/  MUFU.RCP R60, R53 ;  /* 0x00000035003c7308 */ /* 0x000e240000001000 */
[----:B0-----:R-:W-:-:S04]  /*5250*/  FFMA R0, R53, R60, -1 ;  /* 0xbf80000035007423 */ /* 0x001fc8000000003c */
[----:B------:R-:W-:-:S04]  /*5260*/  FADD.FTZ R29, -R0, -RZ ;  /* 0x800000ff001d7221 */ /* 0x000fc80000010100 */
[----:B------:R-:W-:-:S07]  /*5270*/  FFMA R60, R60, R29, R60 ;  /* 0x0000001d3c3c7223 */ /* 0x000fce000000003c */
.L_x_9753:
[----:B------:R-:W-:Y:S05]  /*5280*/  BSYNC.RECONVERGENT B1 ;  /* 0x0000000000017941 */ /* 0x000fea0003800200 */
.L_x_9751:
        /* <DEDUP_REMOVED lines=15> */
[----:B------:R-:W-:Y:S01]  /*5380*/  F2FP.SATFINITE.E5M2.F32.PACK_AB_MERGE_C R36, RZ, R36, RZ ;  /* 0x00000024ff24723e */ /* 0x000fe200048060ff */
[----:B------:R-:W-:Y:S01]  /*5390*/  FMUL R56, R37, UR10 ;  /* 0x0000000a25387c20 */ /* 0x000fe20008400000 */
[----:B------:R-:W-:Y:S01]  /*53a0*/  F2FP.SATFINITE.E5M2.F32.PACK_AB_MERGE_C R34, RZ, R34, RZ ;  /* 0x00000022ff22723e */ /* 0x000fe200048060ff */
        /* <DEDUP_REMOVED lines=9> */
[----:B------:R-:W-:Y:S01]  /*5440*/  F2FP.SATFINITE.E5M2.F32.PACK_AB_MERGE_C R27, RZ, R27, RZ ;  /* 0x0000001bff1b723e */ /* 0x000fe200048060ff */
[----:B------:R-:W-:Y:S01]  /*5450*/  FFMA R42, R23, -1.4426950216293334961, -R42 ;  /* 0xbfb8aa3b172a7823 */ /* 0x000fe2000000082a */
[----:B------:R-:W-:Y:S01]  /*5460*/  @!P0 LEA R52, P1, R40, UR16, 0x1 ;  /* 0x0000001028348c11 */ /* 0x000fe2000f8208ff */
[----:B------:R-:W-:Y:S01]  /*5470*/  VIADD R55, R16, 0x1 ;  /* 0x0000000110377836 */ /* 0x000fe20000000000 */
[----:B------:R-:W-:Y:S01]  /*5480*/  @!P0 IADD3.X R54, PT, PT, R41, UR31, RZ, P2, !PT ;  /* 0x0000001f29368c10 */ /* 0x000fe200097fe4ff */
[----:B------:R-:W-:Y:S01]  /*5490*/  FMUL R57, R35, UR10 ;  /* 0x0000000a23397c20 */ /* 0x000fe20008400000 */
[----:B------:R-:W-:Y:S01]  /*54a0*/  F2FP.SATFINITE.E5M2.F32.PACK_AB_MERGE_C R31, RZ, R31, RZ ;  /* 0x0000001fff1f723e */ /* 0x000fe200048060ff */
        /* <DEDUP_REMOVED lines=16> */
[----:B------:R-:W-:Y:S01]  /*55b0*/  F2FP.SATFINITE.E5M2.F32.PACK_AB_MERGE_C R42, RZ, R42, RZ ;  /* 0x0000002aff2a723e */ /* 0x000fe200048060ff */
[----:B0-----:R-:W-:Y:S01]  /*55c0*/  FMUL R53, R0, UR10 ;  /* 0x0000000a00357c20 */ /* 0x001fe20008400000 */
[----:B------:R-:W-:-:S02]  /*55d0*/  F2FP.SATFINITE.E5M2.F32.PACK_AB_MERGE_C R52, RZ, R57, RZ ;  /* 0x00000039ff34723e */ /* 0x000fc400048060ff */
[----:B------:R-:W-:Y:S02]  /*55e0*/  F2FP.SATFINITE.E5M2.F32.PACK_AB_MERGE_C R59, RZ, R56, RZ ;  /* 0x00000038ff3b723e */ /* 0x000fe400048060ff */
[----:B------:R-:W-:Y:S01]  /*55f0*/  F2FP.SATFINITE.E5M2.F32.PACK_AB_MERGE_C R53, RZ, R53, RZ ;  /* 0x00000035ff35723e */ /* 0x000fe200048060ff */
        /* <DEDUP_REMOVED lines=10> */
.L_x_9755:
[----:B------:R-:W-:Y:S05]  /*56a0*/  BSYNC.RECONVERGENT B0 ;  /* 0x0000000000007941 */ /* 0x000fea0003800200 */
.L_x_9754:
        /* <DEDUP_REMOVED lines=10> */
.L_x_9757:
[----:B------:R-:W-:Y:S05]  /*5750*/  BSYNC.RECONVERGENT B0 ;  /* 0x0000000000007941 */ /* 0x000fea0003800200 */
.L_x_9756:
        /* <DEDUP_REMOVED lines=34> */
[----:B------:R-:W-:Y:S05]  /*5980*/  CALL.REL.NOINC `($__internal_303_$__cuda_sm20_rcp_rn_f32_slowpath) ;  /* 0x0000002c00ac7944 */ /* 0x000fea0003c00000 */
[----:B------:R-:W-:Y:S05]  /*5990*/  BRA `(.L_x_9760) ;  /* 0x0000000000107947 */ /* 0x000fea0003800000 */
.L_x_9759:
[----:B------:R-:W0:Y:S02]  /*59a0*/  MUFU.RCP R60, R57 ;  /* 0x00000039003c7308 */ /* 0x000e240000001000 */
[----:B0-----:R-:W-:-:S04]  /*59b0*/  FFMA R0, R57, R60, -1 ;  /* 0xbf80000039007423 */ /* 0x001fc8000000003c */
[----:B------:R-:W-:-:S04]  /*59c0*/  FADD.FTZ R31, -R0, -RZ ;  /* 0x800000ff001f7221 */ /* 0x000fc80000010100 */
[----:B------:R-:W-:-:S07]  /*59d0*/  FFMA R60, R60, R31, R60 ;  /* 0x0000001f3c3c7223 */ /* 0x000fce000000003c */
.L_x_9760:
[----:B------:R-:W-:Y:S05]  /*59e0*/  BSYNC.RECONVERGENT B1 ;  /* 0x0000000000017941 */ /* 0x000fea0003800200 */
.L_x_9758:
        /* <DEDUP_REMOVED lines=26> */
.L_x_9762:
[----:B------:R-:W0:Y:S02]  /*5b90*/  MUFU.RCP R60, R37 ;  /* 0x00000025003c7308 */ /* 0x000e240000001000 */
[----:B0-----:R-:W-:-:S04]  /*5ba0*/  FFMA R0, R37, R60, -1 ;  /* 0xbf80000025007423 */ /* 0x001fc8000000003c */
[----:B------:R-:W-:-:S04]  /*5bb0*/  FADD.FTZ R23, -R0, -RZ ;  /* 0x800000ff00177221 */ /* 0x000fc80000010100 */
[----:B------:R-:W-:-:S07]  /*5bc0*/  FFMA R60, R60, R23, R60 ;  /* 0x000000173c3c7223 */ /* 0x000fce000000003c */
.L_x_9763:
[----:B------:R-:W-:Y:S05]  /*5bd0*/  BSYNC.RECONVERGENT B1 ;  /* 0x0000000000017941 */ /* 0x000fea0003800200 */
.L_x_9761:
        /* <DEDUP_REMOVED lines=26> */
.L_x_9765:
[----:B------:R-:W0:Y:S02]  /*5d80*/  MUFU.RCP R60, R31 ;  /* 0x0000001f003c7308 */ /* 0x000e240000001000 */
[----:B0-----:R-:W-:-:S04]  /*5d90*/  FFMA R0, R31, R60, -1 ;  /* 0xbf8000001f007423 */ /* 0x001fc8000000003c */
[----:B------:R-:W-:-:S04]  /*5da0*/  FADD.FTZ R23, -R0, -RZ ;  /* 0x800000ff00177221 */ /* 0x000fc80000010100 */
[----:B------:R-:W-:-:S07]  /*5db0*/  FFMA R60, R60, R23, R60 ;  /* 0x000000173c3c7223 */ /* 0x000fce000000003c */
.L_x_9766:
[----:B------:R-:W-:Y:S05]  /*5dc0*/  BSYNC.RECONVERGENT B1 ;  /* 0x0000000000017941 */ /* 0x000fea0003800200 */
.L_x_9764:
        /* <DEDUP_REMOVED lines=26> */
.L_x_9768:
[----:B------:R-:W0:Y:S02]  /*5f70*/  MUFU.RCP R60, R23 ;  /* 0x00000017003c7308 */ /* 0x000e240000001000 */
[----:B0-----:R-:W-:-:S04]  /*5f80*/  FFMA R0, R23, R60, -1 ;  /* 0xbf80000017007423 */ /* 0x001fc8000000003c */
[----:B------:R-:W-:-:S04]  /*5f90*/  FADD.FTZ R21, -R0, -RZ ;  /* 0x800000ff00157221 */ /* 0x000fc80000010100 */
[----:B------:R-:W-:-:S07]  /*5fa0*/  FFMA R60, R60, R21, R60 ;  /* 0x000000153c3c7223 */ /* 0x000fce000000003c */
.L_x_9769:
[----:B------:R-:W-:Y:S05]  /*5fb0*/  BSYNC.RECONVERGENT B1 ;  /* 0x0000000000017941 */ /* 0x000fea0003800200 */
.L_x_9767:
        /* <DEDUP_REMOVED lines=26> */
.L_x_9771:
[----:B------:R-:W0:Y:S02]  /*6160*/  MUFU.RCP R60, R23 ;  /* 0x00000017003c7308 */ /* 0x000e240000001000 */
[----:B0-----:R-:W-:-:S04]  /*6170*/  FFMA R0, R23, R60, -1 ;  /* 0xbf80000017007423 */ /* 0x001fc8000000003c */
[----:B------:R-:W-:-:S04]  /*6180*/  FADD.FTZ R21, -R0, -RZ ;  /* 0x800000ff00157221 */ /* 0x000fc80000010100 */
[----:B------:R-:W-:-:S07]  /*6190*/  FFMA R60, R60, R21, R60 ;  /* 0x000000153c3c7223 */ /* 0x000fce000000003c */
.L_x_9772:
[----:B------:R-:W-:Y:S05]  /*61a0*/  BSYNC.RECONVERGENT B1 ;  /* 0x0000000000017941 */ /* 0x000fea0003800200 */
.L_x_9770:
        /* <DEDUP_REMOVED lines=26> */
.L_x_9774:
[----:B------:R-:W0:Y:S02]  /*6350*/  MUFU.RCP R60, R21 ;  /* 0x00000015003c7308 */ /* 0x000e240000001000 */
[----:B0-----:R-:W-:-:S04]  /*6360*/  FFMA R0, R21, R60, -1 ;  /* 0xbf80000015007423 */ /* 0x001fc8000000003c */
[----:B------:R-:W-:-:S04]  /*6370*/  FADD.FTZ R19, -R0, -RZ ;  /* 0x800000ff00137221 */ /* 0x000fc80000010100 */
[----:B------:R-:W-:-:S07]  /*6380*/  FFMA R60, R60, R19, R60 ;  /* 0x000000133c3c7223 */ /* 0x000fce000000003c */
.L_x_9775:
[----:B------:R-:W-:Y:S05]  /*6390*/  BSYNC.RECONVERGENT B1 ;  /* 0x0000000000017941 */ /* 0x000fea0003800200 */
.L_x_9773:
        /* <DEDUP_REMOVED lines=26> */
.L_x_9777:
[----:B------:R-:W0:Y:S02]  /*6540*/  MUFU.RCP R60, R21 ;  /* 0x00000015003c7308 */ /* 0x000e240000001000 */
[----:B0-----:R-:W-:-:S04]  /*6550*/  FFMA R0, R21, R60, -1 ;  /* 0xbf80000015007423 */ /* 0x001fc8000000003c */
[----:B------:R-:W-:-:S04]  /*6560*/  FADD.FTZ R19, -R0, -RZ ;  /* 0x800000ff00137221 */ /* 0x000fc80000010100 */
[----:B------:R-:W-:-:S07]  /*6570*/  FFMA R60, R60, R19, R60 ;  /* 0x000000133c3c7223 */ /* 0x000fce000000003c */
.L_x_9778:
[----:B------:R-:W-:Y:S05]  /*6580*/  BSYNC.RECONVERGENT B1 ;  /* 0x0000000000017941 */ /* 0x000fea0003800200 */
.L_x_9776:
        /* <DEDUP_REMOVED lines=26> */
.L_x_9780:
[----:B------:R-:W0:Y:S02]  /*6730*/  MUFU.RCP R60, R19 ;  /* 0x00000013003c7308 */ /* 0x000e240000001000 */
[----:B0-----:R-:W-:-:S04]  /*6740*/  FFMA R0, R19, R60, -1 ;  /* 0xbf80000013007423 */ /* 0x001fc8000000003c */
[----:B------:R-:W-:-:S04]  /*6750*/  FADD.FTZ R17, -R0, -RZ ;  /* 0x800000ff00117221 */ /* 0x000fc80000010100 */
[----:B------:R-:W-:-:S07]  /*6760*/  FFMA R60, R60, R17, R60 ;  /* 0x000000113c3c7223 */ /* 0x000fce000000003c */
.L_x_9781:
[----:B------:R-:W-:Y:S05]  /*6770*/  BSYNC.RECONVERGENT B1 ;  /* 0x0000000000017941 */ /* 0x000fea0003800200 */
.L_x_9779:
        /* <DEDUP_REMOVED lines=23> */
[----:B------:R-:W-:Y:S02]  /*68f0*/  F2FP.SATFINITE.E5M2.F32.PACK_AB_MERGE_C R23, RZ, R24, RZ ;  /* 0x00000018ff17723e */ /* 0x000fe400048060ff */
[----:B------:R-:W-:Y:S02]  /*6900*/  F2FP.SATFINITE.E5M2.F32.PACK_AB_MERGE_C R34, RZ, R8, RZ ;  /* 0x00000008ff22723e */ /* 0x000fe400048060ff */
[----:B------:R-:W-:Y:S02]  /*6910*/  F2FP.SATFINITE.E5M2.F32.PACK_AB_MERGE_C R24, RZ, R7, RZ ;  /* 0x00000007ff18723e */ /* 0x000fe400048060ff */
[----:B0-----:R-:W-:Y:S02]  /*6920*/  LEA R0, R19, R0, 0x18 ;  /* 0x0000000013007211 */ /* 0x001fe400078ec0ff */
[----:B------:R-:W-:Y:S01]  /*6930*/  @!P0 LEA.HI.X R19, R2, UR9, R21, 0x1, P1 ;  /* 0x0000000902138c11 */ /* 0x000fe200088f0c15 */
[----:B------:R-:W-:Y:S01]  /*6940*/  FMUL R2, R9, UR10 ;  /* 0x0000000a09027c20 */ /* 0x000fe20008400000 */
[----:B------:R-:W-:Y:S01]  /*6950*/  FMUL R9, R5, UR10 ;  /* 0x0000000a05097c20 */ /* 0x000fe20008400000 */
[----:B------:R-:W-:-:S02]  /*6960*/  @!P0 LEA R8, P1, R28, UR16, 0x1 ;  /* 0x000000101c088c11 */ /* 0x000fc4000f8208ff */
[----:B------:R-:W-:Y:S02]  /*6970*/  F2FP.SATFINITE.E5M2.F32.PACK_AB_MERGE_C R17, RZ, R17, RZ ;  /* 0x00000011ff11723e */ /* 0x000fe400048060ff */
[----:B------:R-:W-:Y:S02]  /*6980*/  F2FP.SATFINITE.E5M2.F32.PACK_AB_MERGE_C R30, RZ, R9, RZ ;  /* 0x00000009ff1e723e */ /* 0x000fe400048060ff */
[----:B------:R-:W-:Y:S02]  /*6990*/  F2FP.SATFINITE.E5M2.F32.PACK_AB_MERGE_C R2, RZ, R2, RZ ;  /* 0x00000002ff02723e */ /* 0x000fe400048060ff */
        /* <DEDUP_REMOVED lines=15> */
[----:B------:R-:W-:Y:S01]  /*6a90*/  F2FP.SATFINITE.E5M2.F32.PACK_AB_MERGE_C R35, RZ, R7, RZ ;  /* 0x00000007ff23723e */ /* 0x000fe200048060ff */
        /* <DEDUP_REMOVED lines=10> */
.L_x_9783:
[----:B------:R-:W-:Y:S05]  /*6b40*/  BSYNC.RECONVERGENT B0 ;  /* 0x0000000000007941 */ /* 0x000fea0003800200 */
.L_x_9782:
[----:B------:R-:W-:Y:S01]  /*6b50*/  BSSY.RECONVERGENT B0, `(.L_x_9784) ;  /* 0x000000b000007945 */ /* 0x000fe20003800200 */
[----:B------:R-:W-:-:S03]  /*6b60*/  F2FP.SATFINITE.E5M2.F32.PACK_AB_MERGE_C R21, RZ, R21, RZ ;  /* 0x00000015ff15723e */ /* 0x000fc600048060ff */
        /* <DEDUP_REMOVED lines=9> */
.L_x_9785:
[----:B------:R-:W-:Y:S05]  /*6c00*/  BSYNC.RECONVERGENT B0 ;  /* 0x0000000000007941 */ /* 0x000fea0003800200 */
.L_x_9784:
        /* <DEDUP_REMOVED lines=65> */
.L_x_9790:
        /* <DEDUP_REMOVED lines=48> */
.L_x_9789:
[----:B------:R-:W-:Y:S05]  /*7320*/  BSYNC.RECONVERGENT B1 ;  /* 0x0000000000017941 */ /* 0x000fea0003800200 */
.L_x_9788:
        /* <DEDUP_REMOVED lines=35> */
.L_x_9787:
[----:B------:R-:W-:Y:S05]  /*7560*/  BSYNC.RECONVERGENT B0 ;  /* 0x0000000000007941 */ /* 0x000fea0003800200 */
.L_x_9786:
        /* <DEDUP_REMOVED lines=25> */
.L_x_9795:
        /* <DEDUP_REMOVED lines=48> */
.L_x_9794:
[----:B------:R-:W-:Y:S05]  /*7a00*/  BSYNC.RECONVERGENT B1 ;  /* 0x0000000000017941 */ /* 0x000fea0003800200 */
.L_x_9793:
        /* <DEDUP_REMOVED lines=35> */
.L_x_9792:
[----:B------:R-:W-:Y:S05]  /*7c40*/  BSYNC.RECONVERGENT B0 ;  /* 0x0000000000007941 */ /* 0x000fea0003800200 */
.L_x_9791:
        /* <DEDUP_REMOVED lines=33> */
.L_x_9797:
[----:B------:R-:W-:Y:S05]  /*7e60*/  BSYNC.RECONVERGENT B0 ;  /* 0x0000000000007941 */ /* 0x000fea0003800200 */
.L_x_9796:
        /* <DEDUP_REMOVED lines=37> */
.L_x_9806:
[----:B------:R-:W-:Y:S02]  /*80c0*/  ISETP.NE.AND P0, PT, R51, RZ, PT ;  /* 0x000000ff3300720c */ /* 0x000fe40003f05270 */
[----:B-1----:R-:W-:-:S11]  /*80d0*/  FMNMX R5, R2, R5, !PT ;  /* 0x0000000502057209 */ /* 0x002fd60007800000 */
[----:B------:R-:W-:Y:S05]  /*80e0*/  @P0 BRA `(.L_x_9799) ;  /* 0x0000000000080947 */ /* 0x000fea0003800000 */
[----:B0-----:R-:W0:Y:S02]  /*80f0*/  LDC.64 R2, c[0x0][0x3a8] ;  /* 0x0000ea00ff027b82 */ /* 0x001e240000000a00 */
[----:B0-----:R1:W-:Y:S02]  /*8100*/  REDG.E.MAX.S32.STRONG.GPU desc[UR28][R2.64], R5 ;  /* 0x000000050200798e */ /* 0x0013e4000d12e31c */
.L_x_9799:
[----:B------:R-:W-:Y:S05]  /*8110*/  BSYNC B0 ;  /* 0x0000000000007941 */ /* 0x000fea0003800000 */
.L_x_9798:
        /* <DEDUP_REMOVED lines=11> */
[----:B01-34-:R-:W-:Y:S05]  /*81d0*/  CALL.REL.NOINC `($__internal_303_$__cuda_sm20_rcp_rn_f32_slowpath) ;  /* 0x0000000400987944 */ /* 0x01bfea0003c00000 */
[----:B------:R-:W-:Y:S05]  /*81e0*/  BRA `(.L_x_9802) ;  /* 0x0000000000147947 */ /* 0x000fea0003800000 */
.L_x_9801:
[----:B------:R-:W2:Y:S01]  /*81f0*/  MUFU.RCP R60, UR10 ;  /* 0x0000000a003c7d08 */ /* 0x000ea20008001000 */
[----:B01----:R-:W-:-:S04]  /*8200*/  IMAD.U32 R3, RZ, RZ, UR10 ;  /* 0x0000000aff037e24 */ /* 0x003fc8000f8e00ff */
[----:B--2---:R-:W-:-:S04]  /*8210*/  FFMA R0, R60, R3, -1 ;  /* 0xbf8000003c007423 */ /* 0x004fc80000000003 */
[----:B------:R-:W-:-:S04]  /*8220*/  FADD.FTZ R3, -R0, -RZ ;  /* 0x800000ff00037221 */ /* 0x000fc80000010100 */
[----:B------:R-:W-:-:S07]  /*8230*/  FFMA R60, R60, R3, R60 ;  /* 0x000000033c3c7223 */ /* 0x000fce000000003c */
.L_x_9802:
[----:B------:R-:W0:Y:S02]  /*8240*/  LDC.64 R2, c[0x0][0x3b0] ;  /* 0x0000ec00ff027b82 */ /* 0x000e240000000a00 */
[----:B0-----:R-:W-:Y:S01]  /*8250*/  STG.E desc[UR28][R2.64], R60 ;  /* 0x0000003c02007986 */ /* 0x001fe2000c10191c */
[----:B------:R-:W-:Y:S05]  /*8260*/  EXIT ;  /* 0x000000000000794d */ /* 0x000fea0003800000 */
.L_x_9800:
[----:B------:R-:W-:Y:S01]  /*8270*/  MOV R7, 0x4 ;  /* 0x0000000400077802 */ /* 0x000fe20000000f00 */
[----:B------:R-:W-:Y:S01]  /*8280*/  IMAD.MOV.U32 R9, RZ, RZ, 0x1f ;  /* 0x0000001fff097424 */ /* 0x000fe200078e00ff */
[----:B------:R-:W-:-:S07]  /*8290*/  MOV R4, 0xffffffff ;  /* 0xffffffff00047802 */ /* 0x000fce0000000f00 */
[----:B01----:R-:W-:Y:S05]  /*82a0*/  WARPSYNC.COLLECTIVE R4, `(.L_x_9803) ;  /* 0x0000000004087348 */ /* 0x003fea0003c00000 */
[----:B-1----:R1:W2:Y:S02]  /*82b0*/  SHFL.DOWN P0, R5, R0, R7, R9 ;  /* 0x0800000700057389 */ /* 0x0022a40000000009 */
[----:B012---:R-:W-:Y:S05]  /*82c0*/  ENDCOLLECTIVE ;  /* 0x000000000000791b */ /* 0x007fea0003800000 */
.L_x_9803:
[----:B------:R-:W-:Y:S02]  /*82d0*/  IMAD.MOV.U32 R7, RZ, RZ, 0x2 ;  /* 0x00000002ff077424 */ /* 0x000fe400078e00ff */
[----:B------:R-:W-:-:S05]  /*82e0*/  IMAD.MOV.U32 R3, RZ, RZ, R5 ;  /* 0x000000ffff037224 */ /* 0x000fca00078e0005 */
[----:B------:R-:W-:-:S04]  /*82f0*/  FMNMX R3, R3, R0, !PT ;  /* 0x0000000003037209 */ /* 0x000fc80007800000 */
[----:B------:R-:W-:-:S07]  /*8300*/  MOV R0, R3 ;  /* 0x0000000300007202 */ /* 0x000fce0000000f00 */
[----:B------:R-:W-:Y:S05]  /*8310*/  WARPSYNC.COLLECTIVE R4, `(.L_x_9804) ;  /* 0x0000000004087348 */ /* 0x000fea0003c00000 */
[----:B------:R0:W1:Y:S02]  /*8320*/  SHFL.DOWN P0, R5, R0, R7, R9 ;  /* 0x0800000700057389 */ /* 0x0000640000000009 */
[----:B01----:R-:W-:Y:S05]  /*8330*/  ENDCOLLECTIVE ;  /* 0x000000000000791b */ /* 0x003fea0003800000 */
.L_x_9804:
[----:B------:R-:W-:Y:S02]  /*8340*/  MOV R7, 0x1 ;  /* 0x0000000100077802 */ /* 0x000fe40000000f00 */
[----:B------:R-:W-:-:S04]  /*8350*/  MOV R2, R5 ;  /* 0x0000000500027202 */ /* 0x000fc80000000f00 */
[----:B------:R-:W-:-:S05]  /*8360*/  FMNMX R2, R3, R2, !PT ;  /* 0x0000000203027209 */ /* 0x000fca0007800000 */
[----:B------:R-:W-:-:S07]  /*8370*/  IMAD.MOV.U32 R0, RZ, RZ, R2 ;  /* 0x000000ffff007224 */ /* 0x000fce00078e0002 */
[----:B------:R-:W-:Y:S05]  /*8380*/  WARPSYNC.COLLECTIVE R4, `(.L_x_9805) ;  /* 0x0000000004087348 */ /* 0x000fea0003c00000 */
[----:B------:R0:W1:Y:S02]  /*8390*/  SHFL.DOWN P0, R5, R0, R7, R9 ;  /* 0x0800000700057389 */ /* 0x0000640000000009 */
[----:B01----:R-:W-:Y:S05]  /*83a0*/  ENDCOLLECTIVE ;  /* 0x000000000000791b */ /* 0x003fea0003800000 */
.L_x_9805:
[----:B------:R-:W-:Y:S05]  /*83b0*/  BRA `(.L_x_9806) ;  /* 0xfffffffc00407947 */ /* 0x000fea000383ffff */
        .weak           $__internal_302_$__cuda_sm20_div_u64
        .type           $__internal_302_$__cuda_sm20_div_u64,@function
        .size           $__internal_302_$__cuda_sm20_div_u64,($__internal_303_$__cuda_sm20_rcp_rn_f32_slowpath - $__internal_302_$__cuda_sm20_div_u64)
$__internal_302_$__cuda_sm20_div_u64:
        /* <DEDUP_REMOVED lines=71> */
[----:B------:R-:W-:Y:S11]  /*8830*/  RET.REL.NODEC R2 `(_ZN18transformer_engine6detail38cast_transpose_fused_kernel_notalignedILb1ELb1ELb0EfNS_16CTDBiasDActParamI13__nv_bfloat16S3_13__nv_fp8_e5m2fEELi2ELi4ENS_5EmptyEXadL_ZNS_6dqgeluIffEET_T0_RKS6_EEEEvT3_mmm) ;  /* 0xffffff7402f07950 */ /* 0x000ff60003c3ffff */
        .weak           $__internal_303_$__cuda_sm20_rcp_rn_f32_slowpath
        .type           $__internal_303_$__cuda_sm20_rcp_rn_f32_slowpath,@function
        .size           $__internal_303_$__cuda_sm20_rcp_rn_f32_slowpath,(.L_x_29604 - $__internal_303_$__cuda_sm20_rcp_rn_f32_slowpath)
$__internal_303_$__cuda_sm20_rcp_rn_f32_slowpath:
        /* <DEDUP_REMOVED lines=15> */
.L_x_9808:
        /* <DEDUP_REMOVED lines=33> */
.L_x_9810:
[----:B------:R0:W1:Y:S02]  /*8b40*/  MUFU.RCP R60, R0 ;  /* 0x00000000003c7308 */ /* 0x0000640000001000 */
.L_x_9809:
[----:B------:R-:W-:Y:S05]  /*8b50*/  BSYNC B0 ;  /* 0x0000000000007941 */ /* 0x000fea0003800000 */
.L_x_9807:
[----:B------:R-:W-:Y:S02]  /*8b60*/  HFMA2 R63, -RZ, RZ, 0, 0 ;  /* 0x00000000ff3f7431 */ /* 0x000fe400000001ff */
[----:B------:R-:W-:-:S04]  /*8b70*/  IMAD.MOV.U32 R62, RZ, RZ, R52 ;  /* 0x000000ffff3e7224 */ /* 0x000fc800078e0034 */
[----:B01----:R-:W-:Y:S05]  /*8b80*/  RET.REL.NODEC R62 `(_ZN18transformer_engine6detail38cast_transpose_fused_kernel_notalignedILb1ELb1ELb0EfNS_16CTDBiasDActParamI13__nv_bfloat16S3_13__nv_fp8_e5m2fEELi2ELi4ENS_5EmptyEXadL_ZNS_6dqgeluIffEET_T0_RKS6_EEEEvT3_mmm) ;  /* 0xffffff743e1c7950 */ /* 0x003fea0003c3ffff */
.L_x_9811:
        /* <DEDUP_REMOVED lines=15> */
.L_x_29604:


//--------------------- .text._ZN18transformer_engine6detail38cast_transpose_fused_kernel_notalignedILb1ELb1ELb0EfNS_16CTDBiasDActParamI13__nv_bfloat16S3_S3_fEELi2ELi2ENS_5EmptyEXadL_ZNS_6dqgeluIffEET_T0_RKS5_EEEEvT3_mmm --------------------------
	.section	.text._ZN18transformer_engine6detail38cast_transpose_fused_kernel_notalignedILb1ELb1ELb0EfNS_16CTDBiasDActParamI13__nv_bfloat16S3_S3_fEELi2ELi2ENS_5EmptyEXadL_ZNS_6dqgeluIffEET_T0_RKS5_EEEEvT3_mmm,"ax",@progbits
	.align	128
        .global         _ZN18transformer_engine6detail38cast_transpose_fused_kernel_notalignedILb1ELb1ELb0EfNS_16CTDBiasDActParamI13__nv_bfloat16S3_S3_fEELi2ELi2ENS_5EmptyEXadL_ZNS_6dqgeluIffEET_T0_RKS5_EEEEvT3_mmm
        .type           _ZN18transformer_engine6detail38cast_transpose_fused_kernel_notalignedILb1ELb1ELb0EfNS_16CTDBiasDActParamI13__nv_bfloat16S3_S3_fEELi2ELi2ENS_5EmptyEXadL_ZNS_6dqgeluIffEET_T0_RKS5_EEEEvT3_mmm,@function
        .size           _ZN18transformer_engine6detail38cast_transpose_fused_kernel_notalignedILb1ELb1ELb0EfNS_16CTDBiasDActParamI13__nv_bfloat16S3_S3_fEELi2ELi2ENS_5EmptyEXadL_ZNS_6dqgeluIffEET_T0_RKS5_EEEEvT3_mmm,(.L_x_29606 - _ZN18transformer_engine6detail38cast_transpose_fused_kernel_notalignedILb1ELb1ELb0EfNS_16CTDBiasDActParamI13__nv_bfloat16S3_S3_fEELi2ELi2ENS_5EmptyEXadL_ZNS_6dqgeluIffEET_T0_RKS5_EEEEvT3_mmm)
        .other          _ZN18transformer_engine6detail38cast_transpose_fused_kernel_notalignedILb1ELb1ELb0EfNS_16CTDBiasDActParamI13__nv_bfloat16S3_S3_fEELi2ELi2ENS_5EmptyEXadL_ZNS_6dqgeluIffEET_T0_RKS5_EEEEvT3_mmm,@"STO_CUDA_ENTRY STV_DEFAULT"
_ZN18transformer_engine6detail38cast_transpose_fused_kernel_notalignedILb1ELb1ELb0EfNS_16CTDBiasDActParamI13__nv_bfloat16S3_S3_fEELi2ELi2ENS_5EmptyEXadL_ZNS_6dqgeluIffEET_T0_RKS5_EEEEvT3_mmm:
.text._ZN18transformer_engine6detail38cast_transpose_fused_kernel_notalignedILb1ELb1ELb0EfNS_16CTDBiasDActParamI13__nv_bfloat16S3_S3_fEELi2ELi2ENS_5EmptyEXadL_ZNS_6dqgeluIffEET_T0_RKS5_EEEEvT3_mmm:
        /* <DEDUP_REMOVED lines=44> */
.L_x_9812:
[----:B------:R-:W-:-:S07]  /*02c0*/  MOV R4, 0x2e0 ;  /* 0x000002e000047802 */ /* 0x000fce0000000f00 */
[----:B------:R-:W-:Y:S05]  /*02d0*/  CALL.REL.NOINC `($__internal_304_$__cuda_sm20_div_u64) ;  /* 0x0000004c00407944 */ /* 0x000fea0003c00000 */
        /* <DEDUP_REMOVED lines=11> */
.L_x_9813:
        /* <DEDUP_REMOVED lines=22> */
[----:B------:R-:W-:Y:S01]  /*04f0*/  UISETP.LT.U32.AND UP0, UPT, UR19, 0x20, UPT ;  /* 0x000000201300788c */ /* 0x000fe2000bf01070 */
[----:B------:R-:W-:Y:S01]  /*0500*/  IMAD.IADD R23, R47, 0x1, R23 ;  /* 0x000000012f177824 */ /* 0x000fe200078e0217 */
[----:B------:R-:W-:Y:S02]  /*0510*/  UISETP.LT.U32.AND.EX UP1, UPT, UR7, URZ, UPT, UP1 ;  /* 0x000000ff0700728c */ /* 0x000fe4000bf21110 */
[----:B------:R-:W-:Y:S01]  /*0520*/  UISETP.LT.U32.AND.EX UP0, UPT, UR14, URZ, UPT, UP0 ;  /* 0x000000ff0e00728c */ /* 0x000fe2000bf01100 */
[----:B------:R-:W-:Y:S01]  /*0530*/  IMAD.X R9, RZ, RZ, R23, P1 ;  /* 0x000000ffff097224 */ /* 0x000fe200008e0617 */
[----:B------:R-:W-:-:S02]  /*0540*/  USEL UR18, UR18, 0x20, UP1 ;  /* 0x0000002012127887 */ /* 0x000fc40008800000 */
[----:B------:R-:W-:Y:S02]  /*0550*/  USEL UR19, UR19, 0x20, UP0 ;  /* 0x0000002013137887 */ /* 0x000fe40008000000 */
[----:B------:R-:W-:Y:S02]  /*0560*/  UIMAD UR7, UR5, UR20, URZ ;  /* 0x00000014050772a4 */ /* 0x000fe4000f8e02ff */
[----:B------:R-:W-:Y:S01]  /*0570*/  ISETP.GE.U32.AND P0, PT, R18, UR18, PT ;  /* 0x0000001212007c0c */ /* 0x000fe2000bf06070 */
[----:B------:R-:W-:Y:S02]  /*0580*/  UIMAD.WIDE.U32 UR12, UR4, UR20, URZ ;  /* 0x00000014040c72a5 */ /* 0x000fe4000f8e00ff */
[----:B------:R-:W-:Y:S01]  /*0590*/  UIMAD UR7, UR4, UR21, UR7 ;  /* 0x00000015040772a4 */ /* 0x000fe2000f8e0207 */
[----:B------:R-:W-:Y:S01]  /*05a0*/  ISETP.LT.U32.AND P0, PT, R12, UR19, !P0 ;  /* 0x000000130c007c0c */ /* 0x000fe2000c701070 */
[----:B------:R-:W-:Y:S02]  /*05b0*/  USHF.L.U64.HI UR24, UR26, 0x6, UR6 ;  /* 0x000000061a187899 */ /* 0x000fe40008010206 */
[----:B------:R-:W-:-:S02]  /*05c0*/  ULEA UR14, UP0, UR12, UR15, 0x6 ;  /* 0x0000000f0c0e7291 */ /* 0x000fc4000f8030ff */
[----:B------:R-:W-:Y:S02]  /*05d0*/  UIADD3 UR25, UPT, UPT, UR13, UR7, URZ ;  /* 0x000000070d197290 */ /* 0x000fe4000fffe0ff */
[----:B------:R-:W-:Y:S02]  /*05e0*/  USHF.L.U32 UR23, UR14, 0x1, URZ ;  /* 0x000000010e177899 */ /* 0x000fe400080006ff */
[----:B------:R-:W-:Y:S01]  /*05f0*/  ULEA.HI.X UR15, UR12, UR24, UR25, 0x6, UP0 ;  /* 0x000000180c0f7291 */ /* 0x000fe200080f3419 */
[----:B------:R-:W0:Y:S03]  /*0600*/  LDCU.64 UR28, c[0x0][0x358] ;  /* 0x00006b00ff1c77ac */ /* 0x000e260008000a00 */
[C---:B------:R-:W-:Y:S01]  /*0610*/  @P0 IMAD.SHL.U32 R40, R10.reuse, 0x4, RZ ;  /* 0x000000040a280824 */ /* 0x040fe200078e00ff */
[----:B------:R-:W-:Y:S01]  /*0620*/  @P0 SHF.L.U64.HI R8, R10, 0x2, R9 ;  /* 0x000000020a080819 */ /* 0x000fe20000010209 */
[----:B--2---:R-:W-:-:S02]  /*0630*/  UIADD3 UR31, UP0, UPT, UR23, UR10, URZ ;  /* 0x0000000a171f7290 */ /* 0x004fc4000ff1e0ff */
[----:B------:R-:W-:-:S04]  /*0640*/  USHF.L.U64.HI UR24, UR14, 0x1, UR15 ;  /* 0x000000010e187899 */ /* 0x000fc8000801020f */
[----:B------:R-:W-:Y:S01]  /*0650*/  UIADD3.X UR32, UPT, UPT, UR24, UR11, URZ, UP0, !UPT ;  /* 0x0000000b18207290 */ /* 0x000fe200087fe4ff */
[----:B------:R-:W-:Y:S01]  /*0660*/  @P0 IADD3 R4, P1, PT, R40, UR31, RZ ;  /* 0x0000001f28040c10 */ /* 0x000fe2000ff3e0ff */
[----:B------:R-:W1:Y:S04]  /*0670*/  LDCU.64 UR10, c[0x0][0x3a0] ;  /* 0x00007400ff0a77ac */ /* 0x000e680008000a00 */
[----:B------:R-:W-:-:S05]  /*0680*/  @P0 IADD3.X R5, PT, PT, R8, UR32, RZ, P1, !PT ;  /* 0x0000002008050c10 */ /* 0x000fca0008ffe4ff */
[----:B0-----:R0:W2:Y:S01]  /*0690*/  @P0 LDG.E R14, desc[UR28][R4.64] ;  /* 0x0000001c040e0981 */ /* 0x0010a2000c1e1900 */
[----:B------:R-:W-:Y:S01]  /*06a0*/  VIADD R15, R18, 0x1 ;  /* 0x00000001120f7836 */ /* 0x000fe20000000000 */
[----:B------:R-:W-:Y:S01]  /*06b0*/  IADD3 R3, PT, PT, R17, -0x1, RZ ;  /* 0xffffffff11037810 */ /* 0x000fe20007ffe0ff */
[----:B------:R-:W-:Y:S01]  /*06c0*/  ULOP3.LUT UR13, UR20, 0xfffffffe, URZ, 0xc0, !UPT ;  /* 0xfffffffe140d7892 */ /* 0x000fe2000f8ec0ff */
[----:B------:R-:W-:Y:S01]  /*06d0*/  @!P0 MOV R26, RZ ;  /* 0x000000ff001a8202 */ /* 0x000fe20000000f00 */
[----:B------:R-:W-:Y:S01]  /*06e0*/  UIADD3 UR27, UP0, UPT, UR23, UR8, URZ ;  /* 0x00000008171b7290 */ /* 0x000fe2000ff1e0ff */
[----:B------:R-:W-:Y:S02]  /*06f0*/  LOP3.LUT R3, R3, 0x1f, RZ, 0xc0, !PT ;  /* 0x0000001f03037812 */ /* 0x000fe400078ec0ff */
[----:B------:R-:W-:Y:S01]  /*0700*/  ISETP.GE.U32.AND P1, PT, R15, UR18, PT ;  /* 0x000000120f007c0c */ /* 0x000fe2000bf26070 */
[----:B------:R-:W-:Y:S01]  /*0710*/  UIADD3.X UR30, UPT, UPT, UR24, UR9, URZ, UP0, !UPT ;  /* 0x00000009181e7290 */ /* 0x000fe200087fe4ff */
[----:B-1----:R-:W-:Y:S01]  /*0720*/  ISETP.NE.U32.AND P2, PT, RZ, UR10, PT ;  /* 0x0000000aff007c0c */ /* 0x002fe2000bf45070 */
[----:B0-----:R-:W-:Y:S01]  /*0730*/  IMAD.U32 R5, RZ, RZ, UR35 ;  /* 0x00000023ff057e24 */ /* 0x001fe2000f8e00ff */
[----:B------:R-:W-:-:S02]  /*0740*/  ISETP.LT.U32.AND P1, PT, R3, UR19, !P1 ;  /* 0x0000001303007c0c */ /* 0x000fc4000cf21070 */
[----:B------:R-:W-:Y:S01]  /*0750*/  ISETP.NE.AND.EX P2, PT, RZ, UR11, PT, P2 ;  /* 0x0000000bff007c0c */ /* 0x000fe2000bf45320 */
[----:B------:R-:W-:Y:S01]  /*0760*/  UIMAD UR6, UR6, UR16, URZ ;  /* 0x00000010060672a4 */ /* 0x000fe2000f8e02ff */
[----:B------:R-:W-:Y:S01]  /*0770*/  IADD3 R38, P3, PT, R3, R46, RZ ;  /* 0x0000002e03267210 */ /* 0x000fe20007f7e0ff */
[----:B------:R-:W0:Y:S04]  /*0780*/  LDCU.128 UR8, c[0x0][0x390] ;  /* 0x00007200ff0877ac */ /* 0x000e280008000c00 */
[----:B------:R-:W-:Y:S01]  /*0790*/  IMAD.X R39, RZ, RZ, R23, P3 ;  /* 0x000000ffff277224 */ /* 0x000fe200018e0617 */
[----:B------:R-:W-:-:S03]  /*07a0*/  @P0 IADD3 R28, P3, PT, R10, UR35, RZ ;  /* 0x000000230a1c0c10 */ /* 0x000fc6000ff7e0ff */
[----:B------:R-:W-:Y:S01]  /*07b0*/  VOTEU.ANY UP1, P1 ;  /* 0x0000000000ff7886 */ /* 0x000fe20000820100 */
[----:B------:R-:W-:Y:S01]  /*07c0*/  @P1 IADD3 R6, P4, PT, R38, UR13, RZ ;  /* 0x0000000d26061c10 */ /* 0x000fe2000ff9e0ff */
[----:B------:R-:W1:Y:S01]  /*07d0*/  @P2 LDC.64 R34, c[0x0][0x3a0] ;  /* 0x0000e800ff222b82 */ /* 0x000e620000000a00 */
[----:B------:R-:W-:Y:S01]  /*07e0*/  @P1 IMAD.WIDE.U32 R4, R5, 0x3, R38 ;  /* 0x0000000305041825 */ /* 0x000fe200078e0026 */
[----:B------:R-:W-:Y:S01]  /*07f0*/  @P0 IADD3.X R11, PT, PT, R9, UR36, RZ, P3, !PT ;  /* 0x00000024090b0c10 */ /* 0x000fe20009ffe4ff */
[----:B------:R-:W-:Y:S01]  /*0800*/  @UP1 UIMAD UR7, UR36, 0x3, URZ ;  /* 0x00000003240718a4 */ /* 0x000fe2000f8e02ff */
[----:B------:R-:W-:Y:S01]  /*0810*/  @P1 IADD3.X R7, PT, PT, R39, UR21, RZ, P4, !PT ;  /* 0x0000001527071c10 */ /* 0x000fe2000a7fe4ff */
[----:B------:R-:W-:Y:S01]  /*0820*/  @P1 IMAD.SHL.U32 R32, R4, 0x4, RZ ;  /* 0x0000000404201824 */ /* 0x000fe200078e00ff */
[C---:B------:R-:W-:Y:S01]  /*0830*/  @P0 SHF.L.U64.HI R2, R28.reuse, 0x2, R11 ;  /* 0x000000021c020819 */ /* 0x040fe2000001020b */
[----:B------:R-:W-:Y:S01]  /*0840*/  @P0 IMAD.SHL.U32 R28, R28, 0x4, RZ ;  /* 0x000000041c1c0824 */ /* 0x000fe200078e00ff */
[C---:B------:R-:W-:Y:S01]  /*0850*/  @P1 SHF.L.U64.HI R7, R6.reuse, 0x2, R7 ;  /* 0x0000000206071819 */ /* 0x040fe20000010207 */
[----:B------:R-:W-:Y:S01]  /*0860*/  @P1 IMAD.SHL.U32 R6, R6, 0x4, RZ ;  /* 0x0000000406061824 */ /* 0x000fe200078e00ff */
[----:B------:R-:W-:-:S02]  /*0870*/  @P1 IADD3 R5, PT, PT, R5, UR7, RZ ;  /* 0x0000000705051c10 */ /* 0x000fc4000fffe0ff */
[----:B------:R-:W-:Y:S02]  /*0880*/  @P0 IADD3 R40, P3, PT, R40, UR27, RZ ;  /* 0x0000001b28280c10 */ /* 0x000fe4000ff7e0ff */
[----:B------:R-:W-:Y:S02]  /*0890*/  @P1 SHF.L.U64.HI R0, R4, 0x2, R5 ;  /* 0x0000000204001819 */ /* 0x000fe40000010205 */
[----:B------:R-:W-:Y:S02]  /*08a0*/  @P0 IADD3.X R41, PT, PT, R8, UR30, RZ, P3, !PT ;  /* 0x0000001e08290c10 */ /* 0x000fe40009ffe4ff */
[----:B------:R-:W-:Y:S02]  /*08b0*/  @P0 IADD3 R4, P3, PT, R28, UR27, RZ ;  /* 0x0000001b1c040c10 */ /* 0x000fe4000ff7e0ff */
[C---:B------:R-:W-:Y:S01]  /*08c0*/  @P1 IADD3 R24, P4, PT, R6.reuse, UR27, RZ ;  /* 0x0000001b06181c10 */ /* 0x040fe2000ff9e0ff */
[----:B------:R-:W-:Y:S01]  /*08d0*/  @!P1 IMAD.MOV.U32 R36, RZ, RZ, RZ ;  /* 0x000000ffff249224 */ /* 0x000fe200078e00ff */
[----:B------:R-:W-:Y:S01]  /*08e0*/  @P1 IADD3 R6, P5, PT, R6, UR31, RZ ;  /* 0x0000001f06061c10 */ /* 0x000fe2000ffbe0ff */
[----:B------:R-:W-:Y:S01]  /*08f0*/  @!P0 IMAD.MOV.U32 R8, RZ, RZ, RZ ;  /* 0x000000ffff088224 */ /* 0x000fe200078e00ff */
[----:B------:R-:W-:Y:S01]  /*0900*/  @P0 IADD3.X R5, PT, PT, R2, UR30, RZ, P3, !PT ;  /* 0x0000001e02050c10 */ /* 0x000fe20009ffe4ff */
[----:B------:R-:W3:Y:S01]  /*0910*/  @P0 LDG.E R40, desc[UR28][R40.64] ;  /* 0x0000001c28280981 */ /* 0x000ee2000c1e1900 */
[----:B------:R-:W-:-:S02]  /*0920*/  @P1 IADD3.X R25, PT, PT, R7, UR30, RZ, P4, !PT ;  /* 0x0000001e07191c10 */ /* 0x000fc4000a7fe4ff */
[----:B------:R-:W-:Y:S01]  /*0930*/  @P1 IADD3.X R7, PT, PT, R7, UR32, RZ, P5, !PT ;  /* 0x0000002007071c10 */ /* 0x000fe2000affe4ff */
[----:B------:R4:W5:Y:S01]  /*0940*/  @P0 LDG.E R26, desc[UR28][R4.64] ;  /* 0x0000001c041a0981 */ /* 0x000962000c1e1900 */
[----:B------:R-:W-:Y:S02]  /*0950*/  @P1 IADD3 R30, P4, PT, R32, UR27, RZ ;  /* 0x0000001b201e1c10 */ /* 0x000fe4000ff9e0ff */
[----:B------:R-:W-:Y:S01]  /*0960*/  @P0 IADD3 R28, P3, PT, R28, UR31, RZ ;  /* 0x0000001f1c1c0c10 */ /* 0x000fe2000ff7e0ff */
[----:B------:R-:W5:Y:S01]  /*0970*/  @P1 LDG.E R25, desc[UR28][R24.64] ;  /* 0x0000001c18191981 */ /* 0x000f62000c1e1900 */
[----:B------:R-:W-:Y:S02]  /*0980*/  @P1 IADD3 R32, P5, PT, R32, UR31, RZ ;  /* 0x0000001f20201c10 */ /* 0x000fe4000ffbe0ff */
[----:B------:R-:W-:Y:S01]  /*0990*/  @P0 IADD3.X R29, PT, PT, R2, UR32, RZ, P3, !PT ;  /* 0x00000020021d0c10 */ /* 0x000fe20009ffe4ff */
[----:B------:R3:W5:Y:S01]  /*09a0*/  @P1 LDG.E R7, desc[UR28][R6.64] ;  /* 0x0000001c06071981 */ /* 0x000762000c1e1900 */
[C---:B------:R-:W-:Y:S01]  /*09b0*/  @P1 IADD3.X R31, PT, PT, R0.reuse, UR30, RZ, P4, !PT ;  /* 0x0000001e001f1c10 */ /* 0x040fe2000a7fe4ff */
[----:B----4-:R-:W-:Y:S01]  /*09c0*/  @!P1 IMAD.MOV.U32 R4, RZ, RZ, RZ ;  /* 0x000000ffff049224 */ /* 0x010fe200078e00ff */
[----:B------:R-:W-:Y:S01]  /*09d0*/  @P1 IADD3.X R33, PT, PT, R0, UR32, RZ, P5, !PT ;  /* 0x0000002000211c10 */ /* 0x000fe2000affe4ff */
[----:B-1----:R-:W4:Y:S04]  /*09e0*/  @P2 LDG.E R34, desc[UR28][R34.64] ;  /* 0x0000001c22222981 */ /* 0x002f28000c1e1900 */
[----:B------:R-:W5:Y:S04]  /*09f0*/  @P0 LDG.E R8, desc[UR28][R28.64] ;  /* 0x0000001c1c080981 */ /* 0x000f68000c1e1900 */
[----:B------:R-:W5:Y:S04]  /*0a00*/  @P1 LDG.E R36, desc[UR28][R30.64] ;  /* 0x0000001c1e241981 */ /* 0x000f68000c1e1900 */
[----:B------:R-:W5:Y:S01]  /*0a10*/  @P1 LDG.E R4, desc[UR28][R32.64] ;  /* 0x0000001c20041981 */ /* 0x000f62000c1e1900 */
[----:B------:R-:W-:-:S02]  /*0a20*/  HFMA2 R11, -RZ, RZ, 3.7421875, 0 ;  /* 0x437c0000ff0b7431 */ /* 0x000fc400000001ff */
[----:B------:R-:W-:Y:S01]  /*0a30*/  IMAD.MOV.U32 R0, RZ, RZ, 0x3bbb989d ;  /* 0x3bbb989dff007424 */ /* 0x000fe200078e00ff */
[----:B------:R-:W-:Y:S01]  /*0a40*/  UIMAD UR17, UR26, UR17, UR6 ;  /* 0x000000111a1172a4 */ /* 0x000fe2000f8e0206 */
[----:B------:R-:W1:Y:S01]  /*0a50*/  LDCU.64 UR6, c[0x0][0x3b8] ;  /* 0x00007700ff0677ac */ /* 0x000e620008000a00 */
[----:B------:R-:W-:-:S04]  /*0a60*/  UIMAD.WIDE.U32 UR20, UR26, UR16, URZ ;  /* 0x000000101a1472a5 */ /* 0x000fc8000f8e00ff */
[----:B------:R-:W-:Y:S02]  /*0a70*/  USHF.L.U32 UR16, UR20, 0x6, URZ ;  /* 0x0000000614107899 */ /* 0x000fe400080006ff */
[----:B------:R-:W-:Y:S02]  /*0a80*/  UIADD3 UR17, UPT, UPT, UR21, UR17, URZ ;  /* 0x0000001115117290 */ /* 0x000fe4000fffe0ff */
[----:B------:R-:W-:Y:S02]  /*0a90*/  ULEA UR16, UP0, UR4, UR16, 0x6 ;  /* 0x0000001004107291 */ /* 0x000fe4000f8030ff */
[----:B------:R-:W-:Y:S02]  /*0aa0*/  USHF.L.U64.HI UR20, UR20, 0x6, UR17 ;  /* 0x0000000614147899 */ /* 0x000fe40008010211 */
[----:B------:R-:W-:Y:S02]  /*0ab0*/  UIMAD UR25, UR25, -0x3f, URZ ;  /* 0xffffffc1191978a4 */ /* 0x000fe4000f8e02ff */
[----:B------:R-:W-:-:S02]  /*0ac0*/  UIMAD.WIDE.U32 UR14, UR12, -0x3f, UR14 ;  /* 0xffffffc10c0e78a5 */ /* 0x000fc4000f8e000e */
[----:B------:R-:W-:Y:S02]  /*0ad0*/  ULEA.HI.X UR4, UR4, UR20, UR5, 0x6, UP0 ;  /* 0x0000001404047291 */ /* 0x000fe400080f3405 */
[----:B0-----:R-:W-:Y:S02]  /*0ae0*/  UIADD3 UR8, UP1, UPT, UR23, UR8, URZ ;  /* 0x0000000817087290 */ /* 0x001fe4000ff3e0ff */
[----:B------:R-:W-:Y:S02]  /*0af0*/  ULEA UR10, UP2, UR16, UR10, 0x1 ;  /* 0x0000000a100a7291 */ /* 0x000fe4000f8408ff */
[----:B------:R-:W-:Y:S02]  /*0b00*/  UIADD3 UR12, UPT, UPT, UR15, -UR12, UR25 ;  /* 0x8000000c0f0c7290 */ /* 0x000fe4000fffe019 */
[----:B-1----:R-:W-:Y:S01]  /*0b10*/  ULEA UR6, UP0, UR14, UR6, 0x2 ;  /* 0x000000060e067291 */ /* 0x002fe2000f8010ff */
[----:B------:R-:W-:Y:S01]  /*0b20*/  BSSY.RECONVERGENT B1, `(.L_x_9814) ;  /* 0x0000029000017945 */ /* 0x000fe20003800200 */
[----:B------:R-:W-:Y:S01]  /*0b30*/  UMOV UR5, 0x3f800000 ;  /* 0x3f80000000057882 */ /* 0x000fe20000000000 */
[----:B------:R-:W-:-:S02]  /*0b40*/  UIADD3.X UR9, UPT, UPT, UR24, UR9, URZ, UP1, !UPT ;  /* 0x0000000918097290 */ /* 0x000fc40008ffe4ff */
[----:B------:R-:W-:Y:S02]  /*0b50*/  ULEA.HI.X UR11, UR16, UR11, UR4, 0x1, UP2 ;  /* 0x0000000b100b7291 */ /* 0x000fe400090f0c04 */
        /* <DEDUP_REMOVED lines=15> */
[----:B------:R-:W-:Y:S01]  /*0c50*/  @!P1 IMAD.MOV.U32 R25, RZ, RZ, RZ ;  /* 0x000000ffff199224 */ /* 0x000fe200078e00ff */
[----:B------:R-:W-:Y:S01]  /*0c60*/  @!P0 MOV R40, RZ ;  /* 0x000000ff00288202 */ /* 0x000fe20000000f00 */
[----:B------:R-:W-:Y:S01]  /*0c70*/  @!P1 IMAD.MOV.U32 R7, RZ, RZ, RZ ;  /* 0x000000ffff079224 */ /* 0x000fe200078e00ff */
[----:B----4-:R-:W-:Y:S02]  /*0c80*/  @P2 R2UR UR5, R34 ;  /* 0x00000000220522ca */ /* 0x010fe400000e0000 */
[C---:B---3--:R-:W-:Y:S02]  /*0c90*/  PRMT R22, R40.reuse, 0x7632, R22 ;  /* 0x0000763228167816 */ /* 0x048fe40000000016 */
[----:B------:R-:W-:Y:S02]  /*0ca0*/  SHF.L.U32 R6, R40, 0x10, RZ ;  /* 0x0000001028067819 */ /* 0x000fe400000006ff */
[----:B------:R-:W-:-:S02]  /*0cb0*/  PRMT R14, R14, 0x7632, R14 ;  /* 0x000076320e0e7816 */ /* 0x000fc4000000000e */
[----:B-----5:R-:W-:Y:S02]  /*0cc0*/  PRMT R13, R26, 0x7632, R13 ;  /* 0x000076321a0d7816 */ /* 0x020fe4000000000d */
        /* <DEDUP_REMOVED lines=8> */
[----:B------:R-:W-:Y:S05]  /*0d50*/  CALL.REL.NOINC `($__internal_305_$__cuda_sm20_rcp_rn_f32_slowpath) ;  /* 0x0000004400c07944 */ /* 0x000fea0003c00000 */
[----:B------:R-:W-:Y:S05]  /*0d60*/  BRA `(.L_x_9816) ;  /* 0x0000000000107947 */ /* 0x000fea0003800000 */
.L_x_9815:
[----:B------:R-:W0:Y:S02]  /*0d70*/  MUFU.RCP R49, R20 ;  /* 0x0000001400317308 */ /* 0x000e240000001000 */
[----:B0-----:R-:W-:-:S04]  /*0d80*/  FFMA R0, R20, R49, -1 ;  /* 0xbf80000014007423 */ /* 0x001fc80000000031 */
[----:B------:R-:W-:-:S04]  /*0d90*/  FADD.FTZ R0, -R0, -RZ ;  /* 0x800000ff00007221 */ /* 0x000fc80000010100 */
[----:B------:R-:W-:-:S07]  /*0da0*/  FFMA R49, R49, R0, R49 ;  /* 0x0000000031317223 */ /* 0x000fce0000000031 */
.L_x_9816:
[----:B------:R-:W-:Y:S05]  /*0db0*/  BSYNC.RECONVERGENT B1 ;  /* 0x0000000000017941 */ /* 0x000fea0003800200 */
.L_x_9814:
        /* <DEDUP_REMOVED lines=22> */
[----:B------:R-:W-:Y:S01]  /*0f20*/  IMAD.MOV.U32 R0, RZ, RZ, R30 ;  /* 0x000000ffff007224 */ /* 0x000fe200078e001e */
[----:B------:R-:W-:-:S07]  /*0f30*/  MOV R20, 0xf50 ;  /* 0x00000f5000147802 */ /* 0x000fce0000000f00 */
[----:B------:R-:W-:Y:S05]  /*0f40*/  CALL.REL.NOINC `($__internal_305_$__cuda_sm20_rcp_rn_f32_slowpath) ;  /* 0x0000004400447944 */ /* 0x000fea0003c00000 */
[----:B------:R-:W-:Y:S05]  /*0f50*/  BRA `(.L_x_9819) ;  /* 0x0000000000107947 */ /* 0x000fea0003800000 */
.L_x_9818:
[----:B------:R-:W0:Y:S02]  /*0f60*/  MUFU.RCP R49, R30 ;  /* 0x0000001e00317308 */ /* 0x000e240000001000 */
[----:B0-----:R-:W-:-:S04]  /*0f70*/  FFMA R0, R30, R49, -1 ;  /* 0xbf8000001e007423 */ /* 0x001fc80000000031 */
[----:B------:R-:W-:-:S04]  /*0f80*/  FADD.FTZ R0, -R0, -RZ ;  /* 0x800000ff00007221 */ /* 0x000fc80000010100 */
[----:B------:R-:W-:-:S07]  /*0f90*/  FFMA R49, R49, R0, R49 ;  /* 0x0000000031317223 */ /* 0x000fce0000000031 */
.L_x_9819:
[----:B------:R-:W-:Y:S05]  /*0fa0*/  BSYNC.RECONVERGENT B1 ;  /* 0x0000000000017941 */ /* 0x000fea0003800200 */
.L_x_9817:
[----:B------:R-:W-:Y:S01]  /*0fb0*/  SHF.L.U32 R8, R8, 0x10, RZ ;  /* 0x0000001008087819 */ /* 0x000fe200000006ff */
[----:B------:R-:W-:Y:S01]  /*0fc0*/  IMAD.MOV.U32 R27, RZ, RZ, 0x3bbb989d ;  /* 0x3bbb989dff1b7424 */ /* 0x000fe200078e00ff */
[----:B------:R-:W-:Y:S01]  /*0fd0*/  BSSY.RECONVERGENT B1, `(.L_x_9820) ;  /* 0x000001c000017945 */ /* 0x000fe20003800200 */
[----:B------:R-:W-:Y:S02]  /*0fe0*/  IMAD.MOV.U32 R29, RZ, RZ, 0x437c0000 ;  /* 0x437c0000ff1d7424 */ /* 0x000fe400078e00ff */
[----:B------:R-:W-:Y:S01]  /*0ff0*/  FMUL R8, R8, 1.7020000219345092773 ;  /* 0x3fd9db2308087820 */ /* 0x000fe20000400000 */
[----:B------:R-:W-:-:S03]  /*1000*/  IMAD.U32 R26, R26, 0x10000, RZ ;  /* 0x000100001a1a7824 */ /* 0x000fc600078e00ff */
        /* <DEDUP_REMOVED lines=18> */
[----:B------:R-:W-:Y:S05]  /*1130*/  CALL.REL.NOINC `($__internal_305_$__cuda_sm20_rcp_rn_f32_slowpath) ;  /* 0x0000004000c87944 */ /* 0x000fea0003c00000 */
[----:B------:R-:W-:Y:S05]  /*1140*/  BRA `(.L_x_9822) ;  /* 0x0000000000107947 */ /* 0x000fea0003800000 */
.L_x_9821:
[----:B------:R-:W0:Y:S02]  /*1150*/  MUFU.RCP R49, R22 ;  /* 0x0000001600317308 */ /* 0x000e240000001000 */
[----:B0-----:R-:W-:-:S04]  /*1160*/  FFMA R0, R22, R49, -1 ;  /* 0xbf80000016007423 */ /* 0x001fc80000000031 */
[----:B------:R-:W-:-:S04]  /*1170*/  FADD.FTZ R0, -R0, -RZ ;  /* 0x800000ff00007221 */ /* 0x000fc80000010100 */
[----:B------:R-:W-:-:S07]  /*1180*/  FFMA R49, R49, R0, R49 ;  /* 0x0000000031317223 */ /* 0x000fce0000000031 */
.L_x_9822:
[----:B------:R-:W-:Y:S05]  /*1190*/  BSYNC.RECONVERGENT B1 ;  /* 0x0000000000017941 */ /* 0x000fea0003800200 */
.L_x_9820:
[----:B------:R-:W-:Y:S02]  /*11a0*/  IMAD.U32 R11, R11, 0x10000, RZ ;  /* 0x000100000b0b7824 */ /* 0x000fe400078e00ff */
[----:B------:R-:W-:Y:S02]  /*11b0*/  HFMA2 R27, -RZ, RZ, 3.7421875, 0 ;  /* 0x437c0000ff1b7431 */ /* 0x000fe400000001ff */
        /* <DEDUP_REMOVED lines=22> */
[----:B------:R-:W-:Y:S05]  /*1320*/  CALL.REL.NOINC `($__internal_305_$__cuda_sm20_rcp_rn_f32_slowpath) ;  /* 0x00000040004c7944 */ /* 0x000fea0003c00000 */
[----:B------:R-:W-:Y:S05]  /*1330*/  BRA `(.L_x_9825) ;  /* 0x0000000000107947 */ /* 0x000fea0003800000 */
.L_x_9824:
[----:B------:R-:W0:Y:S02]  /*1340*/  MUFU.RCP R49, R22 ;  /* 0x0000001600317308 */ /* 0x000e240000001000 */
[----:B0-----:R-:W-:-:S04]  /*1350*/  FFMA R0, R22, R49, -1 ;  /* 0xbf80000016007423 */ /* 0x001fc80000000031 */
[----:B------:R-:W-:-:S04]  /*1360*/  FADD.FTZ R0, -R0, -RZ ;  /* 0x800000ff00007221 */ /* 0x000fc80000010100 */
[----:B------:R-:W-:-:S07]  /*1370*/  FFMA R49, R49, R0, R49 ;  /* 0x0000000031317223 */ /* 0x000fce0000000031 */
.L_x_9825:
[----:B------:R-:W-:Y:S05]  /*1380*/  BSYNC.RECONVERGENT B1 ;  /* 0x0000000000017941 */ /* 0x000fea0003800200 */
.L_x_9823:
[C---:B------:R-:W-:Y:S01]  /*1390*/  ISETP.GE.U32.AND P0, PT, R18.reuse, UR18, PT ;  /* 0x0000001212007c0c */ /* 0x040fe2000bf06070 */
[----:B------:R-:W0:Y:S01]  /*13a0*/  LDCU UR4, c[0x0][0x3cc] ;  /* 0x00007980ff0477ac */ /* 0x000e220008000800 */
[----:B------:R-:W-:Y:S01]  /*13b0*/  VIADD R13, R17, 0x1e ;  /* 0x0000001e110d7836 */ /* 0x000fe20000000000 */
[----:B------:R-:W-:Y:S01]  /*13c0*/  IADD3 R14, PT, PT, R18, 0x2, RZ ;  /* 0x00000002120e7810 */ /* 0x000fe20007ffe0ff */
[----:B------:R-:W-:Y:S01]  /*13d0*/  FADD R0, -R49, 1 ;  /* 0x3f80000031007421 */ /* 0x000fe20000000100 */
[----:B------:R-:W-:Y:S01]  /*13e0*/  ISETP.GE.U32.OR P0, PT, R12, UR19, P0 ;  /* 0x000000130c007c0c */ /* 0x000fe20008706470 */
[----:B------:R-:W-:Y:S01]  /*13f0*/  FMUL R12, R6, UR5 ;  /* 0x00000005060c7c20 */ /* 0x000fe20008400000 */
[----:B------:R-:W-:Y:S01]  /*1400*/  LOP3.LUT R13, R13, 0x1f, RZ, 0xc0, !PT ;  /* 0x0000001f0d0d7812 */ /* 0x000fe200078ec0ff */
[----:B------:R-:W-:Y:S01]  /*1410*/  FMUL R0, R0, R49 ;  /* 0x0000003100007220 */ /* 0x000fe20000400000 */
[----:B------:R-:W-:Y:S01]  /*1420*/  ISETP.GE.U32.AND P1, PT, R14, UR18, PT ;  /* 0x000000120e007c0c */ /* 0x000fe2000bf26070 */
[----:B------:R-:W-:Y:S01]  /*1430*/  IMAD.U32 R45, RZ, RZ, UR35 ;  /* 0x00000023ff2d7e24 */ /* 0x000fe2000f8e00ff */
[----:B------:R-:W-:Y:S01]  /*1440*/  IADD3 R46, P2, PT, R46, UR13, RZ ;  /* 0x0000000d2e2e7c10 */ /* 0x000fe2000ff5e0ff */
[----:B------:R-:W-:Y:S01]  /*1450*/  FFMA R43, R11, R0, R49 ;  /* 0x000000000b2b7223 */ /* 0x000fe20000000031 */
[----:B------:R-:W-:-:S02]  /*1460*/  ISETP.LT.U32.AND P1, PT, R13, UR19, !P1 ;  /* 0x000000130d007c0c */ /* 0x000fc4000cf21070 */
[----:B------:R-:W-:Y:S01]  /*1470*/  IADD3 R34, P4, PT, R13, R46, RZ ;  /* 0x0000002e0d227210 */ /* 0x000fe20007f9e0ff */
[----:B------:R-:W-:Y:S01]  /*1480*/  FMUL R43, R8, R43 ;  /* 0x0000002b082b7220 */ /* 0x000fe20000400000 */
[----:B------:R-:W-:Y:S02]  /*1490*/  F2FP.BF16.F32.PACK_AB R12, RZ, R12 ;  /* 0x0000000cff0c723e */ /* 0x000fe400000010ff */
[----:B------:R-:W-:Y:S01]  /*14a0*/  @!P0 IADD3 R0, P3, PT, R10, UR35, RZ ;  /* 0x000000230a008c10 */ /* 0x000fe2000ff7e0ff */
[----:B------:R-:W-:Y:S01]  /*14b0*/  FMUL R20, R43, UR5 ;  /* 0x000000052b147c20 */ /* 0x000fe20008400000 */
[----:B0-----:R-:W-:Y:S02]  /*14c0*/  IADD3.X R23, PT, PT, R23, UR4, RZ, P2, !PT ;  /* 0x0000000417177c10 */ /* 0x001fe400097fe4ff */
[----:B------:R-:W-:Y:S02]  /*14d0*/  @!P0 IADD3.X R11, PT, PT, R9, UR36, RZ, P3, !PT ;  /* 0x00000024090b8c10 */ /* 0x000fe40009ffe4ff */
[----:B------:R-:W-:Y:S01]  /*14e0*/  @!P0 LEA R30, P3, R0, UR8, 0x2 ;  /* 0x00000008001e8c11 */ /* 0x000fe2000f8610ff */
[----:B------:R-:W-:Y:S01]  /*14f0*/  IMAD.X R35, RZ, RZ, R23, P4 ;  /* 0x000000ffff237224 */ /* 0x000fe200020e0617 */
[----:B------:R-:W-:Y:S01]  /*1500*/  @!P0 LEA R40, P2, R10, UR8, 0x2 ;  /* 0x000000080a288c11 */ /* 0x000fe2000f8410ff */
[----:B------:R-:W-:Y:S01]  /*1510*/  VOTEU.ANY UP0, P1 ;  /* 0x0000000000ff7886 */ /* 0x000fe20000800100 */
[----:B------:R-:W-:Y:S01]  /*1520*/  @!P0 LEA.HI.X R31, R0, UR9, R11, 0x2, P3 ;  /* 0x00000009001f8c11 */ /* 0x000fe200098f140b */
[----:B------:R-:W-:Y:S01]  /*1530*/  FMUL R0, R5, UR5 ;  /* 0x0000000505007c20 */ /* 0x000fe20008400000 */
[----:B------:R-:W-:Y:S01]  /*1540*/  @!P0 LEA.HI.X R41, R10, UR9, R9, 0x2, P2 ;  /* 0x000000090a298c11 */ /* 0x000fe200090f1409 */
[----:B------:R-:W-:Y:S01]  /*1550*/  FMUL R11, R26, UR5 ;  /* 0x000000051a0b7c20 */ /* 0x000fe20008400000 */
[----:B------:R-:W-:Y:S01]  /*1560*/  @P1 IADD3 R48, P2, PT, R34, UR13, RZ ;  /* 0x0000000d22301c10 */ /* 0x000fe2000ff5e0ff */
[----:B------:R-:W-:Y:S01]  /*1570*/  @UP0 UIMAD UR12, UR36, 0x3, URZ ;  /* 0x00000003240c08a4 */ /* 0x000fe2000f8e02ff */
[----:B------:R-:W-:Y:S01]  /*1580*/  F2FP.BF16.F32.PACK_AB R0, RZ, R0 ;  /* 0x00000000ff00723e */ /* 0x000fe200000010ff */
[----:B------:R-:W-:Y:S01]  /*1590*/  @P1 IMAD.WIDE.U32 R44, R45, 0x3, R34 ;  /* 0x000000032d2c1825 */ /* 0x000fe200078e0022 */
[----:B------:R-:W-:-:S02]  /*15a0*/  @P1 IADD3.X R9, PT, PT, R35, UR4, RZ, P2, !PT ;  /* 0x0000000423091c10 */ /* 0x000fc400097fe4ff */
[----:B------:R-:W-:Y:S01]  /*15b0*/  F2FP.BF16.F32.PACK_AB R11, RZ, R11 ;  /* 0x0000000bff0b723e */ /* 0x000fe200000010ff */
[----:B------:R-:W-:Y:S01]  /*15c0*/  @P1 VIADD R27, R45, UR12 ;  /* 0x0000000c2d1b1c36 */ /* 0x000fe20008000000 */
[----:B------:R-:W-:Y:S01]  /*15d0*/  F2FP.BF16.F32.PACK_AB R20, RZ, R20 ;  /* 0x00000014ff14723e */ /* 0x000fe200000010ff */
[----:B------:R-:W-:Y:S01]  /*15e0*/  @!P1 IMAD.MOV.U32 R32, RZ, RZ, RZ ;  /* 0x000000ffff209224 */ /* 0x000fe200078e00ff */
[----:B------:R-:W-:Y:S02]  /*15f0*/  @!P0 PRMT R12, R12, 0x5410, R0 ;  /* 0x000054100c0c8816 */ /* 0x000fe40000000000 */
[C---:B------:R-:W-:Y:S02]  /*1600*/  @P1 SHF.L.U64.HI R8, R48.reuse, 0x2, R9 ;  /* 0x0000000230081819 */ /* 0x040fe40000010209 */
[----:B------:R-:W-:Y:S01]  /*1610*/  @!P0 PRMT R11, R11, 0x5410, R20 ;  /* 0x000054100b0b8816 */ /* 0x000fe20000000014 */
[----:B------:R0:W-:Y:S01]  /*1620*/  @!P0 STG.E desc[UR28][R40.64], R12 ;  /* 0x0000000c28008986 */ /* 0x0001e2000c10191c */
[----:B------:R-:W-:-:S02]  /*1630*/  @P1 SHF.L.U32 R48, R48, 0x2, RZ ;  /* 0x0000000230301819 */ /* 0x000fc400000006ff */
[----:B------:R-:W-:Y:S01]  /*1640*/  @P1 SHF.L.U32 R9, R44, 0x2, RZ ;  /* 0x000000022c091819 */ /* 0x000fe200000006ff */
[----:B------:R1:W-:Y:S01]  /*1650*/  @!P0 STG.E desc[UR28][R30.64], R11 ;  /* 0x0000000b1e008986 */ /* 0x0003e2000c10191c */
[C---:B------:R-:W-:Y:S02]  /*1660*/  @P1 IADD3 R50, P2, PT, R48.reuse, UR27, RZ ;  /* 0x0000001b30321c10 */ /* 0x040fe4000ff5e0ff */
[----:B------:R-:W-:Y:S02]  /*1670*/  @P1 IADD3 R48, P0, PT, R48, UR31, RZ ;  /* 0x0000001f30301c10 */ /* 0x000fe4000ff1e0ff */
[----:B------:R-:W-:Y:S02]  /*1680*/  @P1 IADD3.X R51, PT, PT, R8, UR30, RZ, P2, !PT ;  /* 0x0000001e08331c10 */ /* 0x000fe400097fe4ff */
[----:B------:R-:W-:Y:S02]  /*1690*/  @P1 SHF.L.U64.HI R22, R44, 0x2, R27 ;  /* 0x000000022c161819 */ /* 0x000fe4000001021b */
[----:B------:R-:W-:Y:S01]  /*16a0*/  @P1 IADD3.X R49, PT, PT, R8, UR32, RZ, P0, !PT ;  /* 0x0000002008311c10 */ /* 0x000fe200087fe4ff */
[----:B------:R-:W-:Y:S01]  /*16b0*/  @!P1 IMAD.MOV.U32 R10, RZ, RZ, RZ ;  /* 0x000000ffff0a9224 */ /* 0x000fe200078e00ff */
[C---:B------:R-:W-:Y:S01]  /*16c0*/  @P1 IADD3 R44, P2, PT, R9.reuse, UR27, RZ ;  /* 0x0000001b092c1c10 */ /* 0x040fe2000ff5e0ff */
[----:B------:R-:W2:Y:S01]  /*16d0*/  @P1 LDG.E R32, desc[UR28][R50.64] ;  /* 0x0000001c32201981 */ /* 0x000ea2000c1e1900 */
[----:B0-----:R-:W-:Y:S01]  /*16e0*/  @P1 IADD3 R40, P0, PT, R9, UR31, RZ ;  /* 0x0000001f09281c10 */ /* 0x001fe2000ff1e0ff */
[----:B------:R-:W-:Y:S01]  /*16f0*/  @!P1 IMAD.MOV.U32 R27, RZ, RZ, RZ ;  /* 0x000000ffff1b9224 */ /* 0x000fe200078e00ff */
[----:B------:R-:W-:-:S02]  /*1700*/  @!P1 MOV R9, RZ ;  /* 0x000000ff00099202 */ /* 0x000fc40000000f00 */
[C---:B------:R-:W-:Y:S02]  /*1710*/  @P1 IADD3.X R45, PT, PT, R22.reuse, UR30, RZ, P2, !PT ;  /* 0x0000001e162d1c10 */ /* 0x040fe400097fe4ff */
[----:B------:R-:W-:Y:S01]  /*1720*/  @P1 IADD3.X R41, PT, PT, R22, UR32, RZ, P0, !PT ;  /* 0x0000002016291c10 */ /* 0x000fe200087fe4ff */
[----:B------:R-:W3:Y:S04]  /*1730*/  @P1 LDG.E R27, desc[UR28][R48.64] ;  /* 0x0000001c301b1981 */ /* 0x000ee8000c1e1900 */
[----:B------:R0:W4:Y:S04]  /*1740*/  @P1 LDG.E R10, desc[UR28][R44.64] ;  /* 0x0000001c2c0a1981 */ /* 0x000128000c1e1900 */
[----:B------:R5:W4:Y:S01]  /*1750*/  @P1 LDG.E R9, desc[UR28][R40.64] ;  /* 0x0000001c28091981 */ /* 0x000b22000c1e1900 */
[----:B-1----:R-:W-:-:S02]  /*1760*/  IMAD.U32 R31, R7, 0x10000, RZ ;  /* 0x00010000071f7824 */ /* 0x002fc400078e00ff */
[----:B------:R-:W-:Y:S02]  /*1770*/  HFMA2 R22, -RZ, RZ, 3.7421875, 0 ;  /* 0x437c0000ff167431 */ /* 0x000fe400000001ff */
[----:B------:R-:W-:Y:S02]  /*1780*/  IMAD.MOV.U32 R8, RZ, RZ, 0x3bbb989d ;  /* 0x3bbb989dff087424 */ /* 0x000fe400078e00ff */
[----:B------:R-:W-:Y:S01]  /*1790*/  FADD R33, RZ, R6 ;  /* 0x00000006ff217221 */ /* 0x000fe20000000000 */
[----:B------:R-:W-:Y:S01]  /*17a0*/  FMUL R31, R31, 1.7020000219345092773 ;  /* 0x3fd9db231f1f7820 */ /* 0x000fe20000400000 */
[--C-:B------:R-:W-:Y:S01]  /*17b0*/  FADD R30, RZ, R5.reuse ;  /* 0x00000005ff1e7221 */ /* 0x100fe20000000000 */
[----:B------:R-:W-:Y:S01]  /*17c0*/  FMNMX3 R5, |R6|, RZ, |R5|, !PT ;  /* 0x000000ff06057276 */ /* 0x000fe20007800605 */
[----:B------:R-:W-:Y:S01]  /*17d0*/  FADD R42, R26, R33 ;  /* 0x000000211a2a7221 */ /* 0x000fe20000000000 */
[----:B------:R-:W-:Y:S01]  /*17e0*/  FFMA.SAT R7, R31, -R8, 0.5 ;  /* 0x3f0000001f077423 */ /* 0x000fe20000002808 */
[----:B0-----:R-:W-:Y:S01]  /*17f0*/  FADD R44, R43, R30 ;  /* 0x0000001e2b2c7221 */ /* 0x001fe20000000000 */
[----:B------:R-:W-:Y:S01]  /*1800*/  IADD3 R33, P1, PT, R38, UR13, RZ ;  /* 0x0000000d26217c10 */ /* 0x000fe2000ff3e0ff */
[----:B------:R-:W-:Y:S01]  /*1810*/  BSSY.RECONVERGENT B1, `(.L_x_9826) ;  /* 0x0000020000017945 */ /* 0x000fe20003800200 */
[----:B------:R-:W-:Y:S01]  /*1820*/  FFMA.RM R8, R7, R22, 12582913 ;  /* 0x4b40000107087423 */ /* 0x000fe20000004016 */
[----:B------:R-:W-:Y:S01]  /*1830*/  IMAD.IADD R7, R18, 0x1, R21 ;  /* 0x0000000112077824 */ /* 0x000fe200078e0215 */
[----:B------:R-:W-:Y:S01]  /*1840*/  FMNMX3 R26, |R26|, R5, |R43|, !PT ;  /* 0x000000051a1a7276 */ /* 0x000fe2000780062b */
[----:B------:R-:W-:-:S02]  /*1850*/  IMAD.U32 R25, R25, 0x10000, RZ ;  /* 0x0001000019197824 */ /* 0x000fc400078e00ff */
[C---:B------:R-:W-:Y:S01]  /*1860*/  FADD R22, R8.reuse, -12583039 ;  /* 0xcb40007f08167421 */ /* 0x040fe20000000000 */
[----:B-----5:R-:W-:Y:S01]  /*1870*/  IMAD.SHL.U32 R40, R8, 0x800000, RZ ;  /* 0x0080000008287824 */ /* 0x020fe200078e00ff */
[----:B------:R-:W-:Y:S02]  /*1880*/  LOP3.LUT R7, R7, 0x1f, RZ, 0xc0, !PT ;  /* 0x0000001f07077812 */ /* 0x000fe400078ec0ff */
[C---:B------:R-:W-:Y:S01]  /*1890*/  FFMA R22, R31.reuse, -1.4426950216293334961, -R22 ;  /* 0xbfb8aa3b1f167823 */ /* 0x040fe20000000816 */
[----:B------:R-:W-:Y:S02]  /*18a0*/  PRMT R5, R0, 0x5410, R20 ;  /* 0x0000541000057816 */ /* 0x000fe40000000014 */
[----:B------:R-:W0:Y:S01]  /*18b0*/  SHFL.IDX PT, R30, R42, R7, 0x1f ;  /* 0x00001f072a1e7589 */ /* 0x000e2200000e0000 */
[----:B------:R-:W-:-:S04]  /*18c0*/  FFMA R22, R31, -1.925963033500011079e-08, R22 ;  /* 0xb2a570601f167823 */ /* 0x000fc80000000016 */
[----:B------:R1:W5:Y:S02]  /*18d0*/  MUFU.EX2 R29, R22 ;  /* 0x00000016001d7308 */ /* 0x0003640000000800 */
[----:B-1----:R-:W-:Y:S01]  /*18e0*/  IADD3.X R22, PT, PT, R39, UR4, RZ, P1, !PT ;  /* 0x0000000427167c10 */ /* 0x002fe20008ffe4ff */
[----:B-----5:R-:W-:Y:S02]  /*18f0*/  FFMA R40, R40, R29, 1 ;  /* 0x3f80000028287423 */ /* 0x020fe4000000001d */
[----:B------:R4:W1:Y:S03]  /*1900*/  SHFL.IDX PT, R29, R44, R7, 0x1f ;  /* 0x00001f072c1d7589 */ /* 0x00086600000e0000 */
[----:B------:R-:W-:-:S04]  /*1910*/  IADD3 R8, PT, PT, R40, 0x1800000, RZ ;  /* 0x0180000028087810 */ /* 0x000fc80007ffe0ff */
[----:B------:R-:W-:-:S04]  /*1920*/  LOP3.LUT R8, R8, 0x7f800000, RZ, 0xc0, !PT ;  /* 0x7f80000008087812 */ /* 0x000fc800078ec0ff */
[----:B------:R-:W-:Y:S02]  /*1930*/  ISETP.GT.U32.AND P0, PT, R8, 0x1ffffff, PT ;  /* 0x01ffffff0800780c */ /* 0x000fe40003f04070 */
[----:B--2---:R-:W-:Y:S02]  /*1940*/  PRMT R8, R32, 0x7632, R8 ;  /* 0x0000763220087816 */ /* 0x004fe40000000008 */
[----:B---3--:R-:W-:Y:S02]  /*1950*/  PRMT R39, R27, 0x7632, R39 ;  /* 0x000076321b277816 */ /* 0x008fe40000000027 */
[----:B----4-:R-:W-:Y:S02]  /*1960*/  PRMT R7, R10, 0x7632, R7 ;  /* 0x000076320a077816 */ /* 0x010fe40000000007 */
[----:B------:R-:W-:-:S05]  /*1970*/  PRMT R6, R9, 0x7632, R6 ;  /* 0x0000763209067816 */ /* 0x000fca0000000006 */
[----:B01----:R-:W-:Y:S05]  /*1980*/  @P0 BRA `(.L_x_9827) ;  /* 0x0000000000100947 */ /* 0x003fea0003800000 */
[----:B------:R-:W-:Y:S01]  /*1990*/  IMAD.MOV.U32 R0, RZ, RZ, R40 ;  /* 0x000000ffff007224 */ /* 0x000fe200078e0028 */
[----:B------:R-:W-:-:S07]  /*19a0*/  MOV R20, 0x19c0 ;  /* 0x000019c000147802 */ /* 0x000fce0000000f00 */
[----:B------:R-:W-:Y:S05]  /*19b0*/  CALL.REL.NOINC `($__internal_305_$__cuda_sm20_rcp_rn_f32_slowpath) ;  /* 0x0000003800a87944 */ /* 0x000fea0003c00000 */
[----:B------:R-:W-:Y:S05]  /*19c0*/  BRA `(.L_x_9828) ;  /* 0x0000000000107947 */ /* 0x000fea0003800000 */
.L_x_9827:
[----:B------:R-:W0:Y:S02]  /*19d0*/  MUFU.RCP R49, R40 ;  /* 0x0000002800317308 */ /* 0x000e240000001000 */
[----:B0-----:R-:W-:-:S04]  /*19e0*/  FFMA R0, R40, R49, -1 ;  /* 0xbf80000028007423 */ /* 0x001fc80000000031 */
[----:B------:R-:W-:-:S04]  /*19f0*/  FADD.FTZ R0, -R0, -RZ ;  /* 0x800000ff00007221 */ /* 0x000fc80000010100 */
[----:B------:R-:W-:-:S07]  /*1a00*/  FFMA R49, R49, R0, R49 ;  /* 0x0000000031317223 */ /* 0x000fce0000000031 */
.L_x_9828:
[----:B------:R-:W-:Y:S05]  /*1a10*/  BSYNC.RECONVERGENT B1 ;  /* 0x0000000000017941 */ /* 0x000fea0003800200 */
.L_x_9826:
[----:B------:R-:W-:Y:S01]  /*1a20*/  SHF.L.U32 R28, R28, 0x10, RZ ;  /* 0x000000101c1c7819 */ /* 0x000fe200000006ff */
[----:B------:R-:W-:Y:S02]  /*1a30*/  IMAD.MOV.U32 R41, RZ, RZ, 0x3bbb989d ;  /* 0x3bbb989dff297424 */ /* 0x000fe400078e00ff */
[----:B------:R-:W-:Y:S01]  /*1a40*/  FADD R20, -R49, 1 ;  /* 0x3f80000031147421 */ /* 0x000fe20000000100 */
[----:B------:R-:W-:Y:S01]  /*1a50*/  IMAD.MOV.U32 R43, RZ, RZ, 0x437c0000 ;  /* 0x437c0000ff2b7424 */ /* 0x000fe200078e00ff */
[----:B------:R-:W-:Y:S01]  /*1a60*/  BSSY.RECONVERGENT B1, `(.L_x_9829) ;  /* 0x0000019000017945 */ /* 0x000fe20003800200 */
[----:B------:R-:W-:Y:S01]  /*1a70*/  FMUL R28, R28, 1.7020000219345092773 ;  /* 0x3fd9db231c1c7820 */ /* 0x000fe20000400000 */
[----:B------:R-:W-:-:S03]  /*1a80*/  FMUL R20, R20, R49 ;  /* 0x0000003114147220 */ /* 0x000fc60000400000 */
[----:B------:R-:W-:Y:S01]  /*1a90*/  FFMA.SAT R0, R28, -R41, 0.5 ;  /* 0x3f0000001c007423 */ /* 0x000fe20000002829 */
[----:B------:R-:W-:Y:S01]  /*1aa0*/  FFMA R20, R31, R20, R49 ;  /* 0x000000141f147223 */ /* 0x000fe20000000031 */
[----:B------:R-:W-:Y:S02]  /*1ab0*/  IMAD.U32 R31, R37, 0x10000, RZ ;  /* 0x00010000251f7824 */ /* 0x000fe400078e00ff */
        /* <DEDUP_REMOVED lines=13> */
[----:B------:R-:W-:Y:S05]  /*1b90*/  CALL.REL.NOINC `($__internal_305_$__cuda_sm20_rcp_rn_f32_slowpath) ;  /* 0x0000003800307944 */ /* 0x000fea0003c00000 */
[----:B------:R-:W-:Y:S05]  /*1ba0*/  BRA `(.L_x_9831) ;  /* 0x0000000000107947 */ /* 0x000fea0003800000 */
.L_x_9830:
[----:B------:R-:W0:Y:S02]  /*1bb0*/  MUFU.RCP R49, R0 ;  /* 0x0000000000317308 */ /* 0x000e240000001000 */
[----:B0-----:R-:W-:-:S04]  /*1bc0*/  FFMA R20, R0, R49, -1 ;  /* 0xbf80000000147423 */ /* 0x001fc80000000031 */
[----:B------:R-:W-:-:S04]  /*1bd0*/  FADD.FTZ R20, -R20, -RZ ;  /* 0x800000ff14147221 */ /* 0x000fc80000010100 */
[----:B------:R-:W-:-:S07]  /*1be0*/  FFMA R49, R49, R20, R49 ;  /* 0x0000001431317223 */ /* 0x000fce0000000031 */
.L_x_9831:
[----:B------:R-:W-:Y:S05]  /*1bf0*/  BSYNC.RECONVERGENT B1 ;  /* 0x0000000000017941 */ /* 0x000fea0003800200 */
.L_x_9829:
        /* <DEDUP_REMOVED lines=25> */
.L_x_9833:
[----:B------:R-:W0:Y:S02]  /*1d90*/  MUFU.RCP R49, R0 ;  /* 0x0000000000317308 */ /* 0x000e240000001000 */
[----:B0-----:R-:W-:-:S04]  /*1da0*/  FFMA R20, R0, R49, -1 ;  /* 0xbf80000000147423 */ /* 0x001fc80000000031 */
[----:B------:R-:W-:-:S04]  /*1db0*/  FADD.FTZ R20, -R20, -RZ ;  /* 0x800000ff14147221 */ /* 0x000fc80000010100 */
[----:B------:R-:W-:-:S07]  /*1dc0*/  FFMA R49, R49, R20, R49 ;  /* 0x0000001431317223 */ /* 0x000fce0000000031 */
.L_x_9834:
[----:B------:R-:W-:Y:S05]  /*1dd0*/  BSYNC.RECONVERGENT B1 ;  /* 0x0000000000017941 */ /* 0x000fea0003800200 */
.L_x_9832:
        /* <DEDUP_REMOVED lines=26> */
.L_x_9836:
[----:B------:R-:W0:Y:S02]  /*1f80*/  MUFU.RCP R49, R36 ;  /* 0x0000002400317308 */ /* 0x000e240000001000 */
[----:B0-----:R-:W-:-:S04]  /*1f90*/  FFMA R0, R36, R49, -1 ;  /* 0xbf80000024007423 */ /* 0x001fc80000000031 */
[----:B------:R-:W-:-:S04]  /*1fa0*/  FADD.FTZ R0, -R0, -RZ ;  /* 0x800000ff00007221 */ /* 0x000fc80000010100 */
[----:B------:R-:W-:-:S07]  /*1fb0*/  FFMA R49, R49, R0, R49 ;  /* 0x0000000031317223 */ /* 0x000fce0000000031 */
.L_x_9837:
[----:B------:R-:W-:Y:S05]  /*1fc0*/  BSYNC.RECONVERGENT B1 ;  /* 0x0000000000017941 */ /* 0x000fea0003800200 */
.L_x_9835:
[----:B------:R-:W-:Y:S01]  /*1fd0*/  ISETP.GE.U32.AND P0, PT, R15, UR18, PT ;  /* 0x000000120f007c0c */ /* 0x000fe2000bf06070 */
[----:B------:R-:W-:Y:S01]  /*1fe0*/  VIADD R4, R18, 0x3 ;  /* 0x0000000312047836 */ /* 0x000fe20000000000 */
[----:B------:R-:W0:Y:S01]  /*1ff0*/  LDCU UR4, c[0x0][0x3cc] ;  /* 0x00007980ff0477ac */ /* 0x000e220008000800 */
[----:B------:R-:W-:Y:S01]  /*2000*/  FADD R0, -R49, 1 ;  /* 0x3f80000031007421 */ /* 0x000fe20000000100 */
[----:B------:R-:W-:Y:S01]  /*2010*/  ISETP.GE.U32.OR P0, PT, R3, UR19, P0 ;  /* 0x0000001303007c0c */ /* 0x000fe20008706470 */
[----:B------:R-:W-:Y:S01]  /*2020*/  VIADD R3, R17, 0x1d ;  /* 0x0000001d11037836 */ /* 0x000fe20000000000 */
[----:B------:R-:W-:Y:S01]  /*2030*/  ISETP.GE.U32.AND P1, PT, R4, UR18, PT ;  /* 0x0000001204007c0c */ /* 0x000fe2000bf26070 */
[----:B------:R-:W-:Y:S01]  /*2040*/  FMUL R0, R0, R49 ;  /* 0x0000003100007220 */ /* 0x000fe20000400000 */
[----:B------:R-:W-:Y:S01]  /*2050*/  FMUL R20, R25, UR5 ;  /* 0x0000000519147c20 */ /* 0x000fe20008400000 */
[----:B------:R-:W-:Y:S01]  /*2060*/  FMUL R38, R31, UR5 ;  /* 0x000000051f267c20 */ /* 0x000fe20008400000 */
[----:B------:R-:W-:Y:S01]  /*2070*/  LOP3.LUT R3, R3, 0x1f, RZ, 0xc0, !PT ;  /* 0x0000001f03037812 */ /* 0x000fe200078ec0ff */
[----:B------:R-:W-:Y:S01]  /*2080*/  FFMA R49, R2, R0, R49 ;  /* 0x0000000002317223 */ /* 0x000fe20000000031 */
[----:B------:R-:W-:Y:S01]  /*2090*/  FMUL R42, R28, UR5 ;  /* 0x000000051c2a7c20 */ /* 0x000fe20008400000 */
[----:B------:R-:W-:-:S02]  /*20a0*/  F2FP.BF16.F32.PACK_AB R2, RZ, R20 ;  /* 0x00000014ff02723e */ /* 0x000fc400000010ff */
[----:B------:R-:W-:Y:S01]  /*20b0*/  ISETP.LT.U32.AND P1, PT, R3, UR19, !P1 ;  /* 0x0000001303007c0c */ /* 0x000fe2000cf21070 */
[----:B------:R-:W-:Y:S01]  /*20c0*/  FMUL R36, R24, R49 ;  /* 0x0000003118247220 */ /* 0x000fe20000400000 */
[----:B------:R-:W-:Y:S02]  /*20d0*/  @!P0 LEA R40, P2, R33, UR8, 0x2 ;  /* 0x0000000821288c11 */ /* 0x000fe4000f8410ff */
[----:B------:R-:W-:Y:S01]  /*20e0*/  IADD3 R46, P3, P4, R3, UR13, R46 ;  /* 0x0000000d032e7c10 */ /* 0x000fe2000fc7e02e */
[----:B------:R-:W-:Y:S01]  /*20f0*/  FMUL R0, R36, UR5 ;  /* 0x0000000524007c20 */ /* 0x000fe20008400000 */
[C---:B------:R-:W-:Y:S02]  /*2100*/  @!P0 LEA.HI.X R41, R33.reuse, UR9, R22, 0x2, P2 ;  /* 0x0000000921298c11 */ /* 0x040fe400090f1416 */
[----:B------:R-:W-:Y:S02]  /*2110*/  @!P0 IADD3 R33, P2, PT, R33, UR35, RZ ;  /* 0x0000002321218c10 */ /* 0x000fe4000ff5e0ff */
[----:B0-----:R-:W-:-:S02]  /*2120*/  IADD3.X R47, PT, PT, RZ, UR4, R23, P3, P4 ;  /* 0x00000004ff2f7c10 */ /* 0x001fc40009fe8417 */
[----:B------:R-:W-:Y:S01]  /*2130*/  F2FP.BF16.F32.PACK_AB R38, RZ, R38 ;  /* 0x00000026ff26723e */ /* 0x000fe200000010ff */
[----:B------:R-:W-:Y:S01]  /*2140*/  VOTEU.ANY UP0, P1 ;  /* 0x0000000000ff7886 */ /* 0x000fe20000800100 */
[----:B------:R-:W-:Y:S02]  /*2150*/  @P1 IADD3 R50, P3, PT, R46, UR13, RZ ;  /* 0x0000000d2e321c10 */ /* 0x000fe4000ff7e0ff */
[----:B------:R-:W-:Y:S02]  /*2160*/  @!P0 IADD3.X R22, PT, PT, R22, UR36, RZ, P2, !PT ;  /* 0x0000002416168c10 */ /* 0x000fe400097fe4ff */
[----:B------:R-:W-:Y:S01]  /*2170*/  @!P0 LEA R48, P2, R33, UR8, 0x2 ;  /* 0x0000000821308c11 */ /* 0x000fe2000f8410ff */
[----:B------:R-:W-:Y:S01]  /*2180*/  @UP0 UIMAD UR12, UR36, 0x3, URZ ;  /* 0x00000003240c08a4 */ /* 0x000fe2000f8e02ff */
[----:B------:R-:W-:Y:S02]  /*2190*/  F2FP.BF16.F32.PACK_AB R42, RZ, R42 ;  /* 0x0000002aff2a723e */ /* 0x000fe400000010ff */
[----:B------:R-:W-:-:S02]  /*21a0*/  @P1 IADD3.X R23, PT, PT, R47, UR4, RZ, P3, !PT ;  /* 0x000000042f171c10 */ /* 0x000fc40009ffe4ff */
[----:B------:R-:W-:Y:S02]  /*21b0*/  F2FP.BF16.F32.PACK_AB R0, RZ, R0 ;  /* 0x00000000ff00723e */ /* 0x000fe400000010ff */
[----:B------:R-:W-:Y:S02]  /*21c0*/  @!P0 PRMT R2, R2, 0x5410, R38 ;  /* 0x0000541002028816 */ /* 0x000fe40000000026 */
[----:B------:R-:W-:Y:S02]  /*21d0*/  @!P0 LEA.HI.X R49, R33, UR9, R22, 0x2, P2 ;  /* 0x0000000921318c11 */ /* 0x000fe400090f1416 */
[C---:B------:R-:W-:Y:S01]  /*21e0*/  @P1 SHF.L.U64.HI R20, R50.reuse, 0x2, R23 ;  /* 0x0000000232141819 */ /* 0x040fe20000010217 */
[----:B------:R-:W-:Y:S01]  /*21f0*/  @P1 IMAD.SHL.U32 R50, R50, 0x4, RZ ;  /* 0x0000000432321824 */ /* 0x000fe200078e00ff */
[----:B------:R-:W-:Y:S01]  /*2200*/  @!P0 PRMT R42, R42, 0x5410, R0 ;  /* 0x000054102a2a8816 */ /* 0x000fe20000000000 */
[----:B------:R0:W-:Y:S01]  /*2210*/  @!P0 STG.E desc[UR28][R40.64], R2 ;  /* 0x0000000228008986 */ /* 0x0001e2000c10191c */
[----:B------:R-:W-:Y:S01]  /*2220*/  MOV R45, UR35 ;  /* 0x00000023002d7c02 */ /* 0x000fe20008000f00 */
[----:B------:R-:W-:Y:S01]  /*2230*/  FADD R43, RZ, R25 ;  /* 0x00000019ff2b7221 */ /* 0x000fe20000000000 */
[----:B------:R-:W-:Y:S01]  /*2240*/  FMNMX R37, R26, |R25|, !PT ;  /* 0x400000191a257209 */ /* 0x000fe20007800000 */
[----:B------:R1:W-:Y:S01]  /*2250*/  @!P0 STG.E desc[UR28][R48.64], R42 ;  /* 0x0000002a30008986 */ /* 0x0003e2000c10191c */
[----:B------:R-:W-:Y:S01]  /*2260*/  @!P1 CS2R R22, SRZ ;  /* 0x0000000000169805 */ /* 0x000fe2000001ff00 */
[----:B------:R-:W-:Y:S01]  /*2270*/  @P1 IMAD.WIDE.U32 R44, R45, 0x3, R46 ;  /* 0x000000032d2c1825 */ /* 0x000fe200078e002e */
[----:B0-----:R-:W-:-:S03]  /*2280*/  @P1 IADD3 R40, P0, PT, R50, UR27, RZ ;  /* 0x0000001b32281c10 */ /* 0x001fc6000ff1e0ff */
[----:B------:R-:W-:Y:S01]  /*2290*/  @P1 VIADD R33, R45, UR12 ;  /* 0x0000000c2d211c36 */ /* 0x000fe20008000000 */
[----:B------:R-:W-:Y:S02]  /*22a0*/  @P1 IADD3.X R41, PT, PT, R20, UR30, RZ, P0, !PT ;  /* 0x0000001e14291c10 */ /* 0x000fe400087fe4ff */
[----:B------:R-:W-:Y:S01]  /*22b0*/  @P1 IADD3 R50, P0, PT, R50, UR31, RZ ;  /* 0x0000001f32321c10 */ /* 0x000fe2000ff1e0ff */
[----:B------:R-:W-:Y:S01]  /*22c0*/  @!P1 IMAD.MOV.U32 R25, RZ, RZ, RZ ;  /* 0x000000ffff199224 */ /* 0x000fe200078e00ff */
[----:B------:R-:W-:Y:S01]  /*22d0*/  @!P1 MOV R26, RZ ;  /* 0x000000ff001a9202 */ /* 0x000fe20000000f00 */
[----:B------:R0:W2:Y:S01]  /*22e0*/  @P1 LDG.E R22, desc[UR28][R40.64] ;  /* 0x0000001c28161981 */ /* 0x0000a2000c1e1900 */
[----:B------:R-:W-:Y:S02]  /*22f0*/  @P1 IADD3.X R51, PT, PT, R20, UR32, RZ, P0, !PT ;  /* 0x0000002014331c10 */ /* 0x000fe400087fe4ff */
[C---:B------:R-:W-:Y:S02]  /*2300*/  @P1 SHF.L.U64.HI R20, R44.reuse, 0x2, R33 ;  /* 0x000000022c141819 */ /* 0x040fe40000010221 */
[----:B------:R-:W-:Y:S01]  /*2310*/  @P1 SHF.L.U32 R44, R44, 0x2, RZ ;  /* 0x000000022c2c1819 */ /* 0x000fe200000006ff */
[----:B------:R-:W3:Y:S01]  /*2320*/  @P1 LDG.E R23, desc[UR28][R50.64] ;  /* 0x0000001c32171981 */ /* 0x000ee2000c1e1900 */
[----:B------:R-:W-:-:S02]  /*2330*/  IMAD.U32 R27, R27, 0x10000, RZ ;  /* 0x000100001b1b7824 */ /* 0x000fc400078e00ff */
[----:B------:R-:W-:Y:S01]  /*2340*/  FADD R33, RZ, R31 ;  /* 0x0000001fff217221 */ /* 0x000fe20000000000 */
[----:B-1----:R-:W-:Y:S01]  /*2350*/  @P1 IADD3 R48, P0, PT, R44, UR27, RZ ;  /* 0x0000001b2c301c10 */ /* 0x002fe2000ff1e0ff */
[----:B0-----:R-:W-:Y:S02]  /*2360*/  HFMA2 R41, -RZ, RZ, 3.7421875, 0 ;  /* 0x437c0000ff297431 */ /* 0x001fe400000001ff */
[----:B------:R-:W-:Y:S01]  /*2370*/  FMUL R27, R27, 1.7020000219345092773 ;  /* 0x3fd9db231b1b7820 */ /* 0x000fe20000400000 */
[----:B------:R-:W-:Y:S01]  /*2380*/  IMAD.IADD R24, R15, 0x1, R21 ;  /* 0x000000010f187824 */ /* 0x000fe200078e0215 */
[----:B------:R-:W-:Y:S01]  /*2390*/  @P1 IADD3.X R49, PT, PT, R20, UR30, RZ, P0, !PT ;  /* 0x0000001e14311c10 */ /* 0x000fe200087fe4ff */
[----:B------:R-:W-:Y:S01]  /*23a0*/  FADD R43, R28, R43 ;  /* 0x0000002b1c2b7221 */ /* 0x000fe20000000000 */
[----:B------:R-:W-:Y:S01]  /*23b0*/  @P1 IADD3 R44, P0, PT, R44, UR31, RZ ;  /* 0x0000001f2c2c1c10 */ /* 0x000fe2000ff1e0ff */
[----:B------:R-:W-:Y:S01]  /*23c0*/  FADD R33, R36, R33 ;  /* 0x0000002124217221 */ /* 0x000fe20000000000 */
[----:B------:R-:W-:Y:S01]  /*23d0*/  LOP3.LUT R52, R24, 0x1f, RZ, 0xc0, !PT ;  /* 0x0000001f18347812 */ /* 0x000fe200078ec0ff */
[----:B------:R0:W4:Y:S01]  /*23e0*/  @P1 LDG.E R25, desc[UR28][R48.64] ;  /* 0x0000001c30191981 */ /* 0x000122000c1e1900 */
[----:B------:R-:W-:-:S03]  /*23f0*/  @P1 IADD3.X R45, PT, PT, R20, UR32, RZ, P0, !PT ;  /* 0x00000020142d1c10 */ /* 0x000fc600087fe4ff */
[----:B------:R-:W1:Y:S04]  /*2400*/  SHFL.IDX PT, R40, R43, R52, 0x1f ;  /* 0x00001f342b287589 */ /* 0x000e6800000e0000 */
[----:B------:R-:W5:Y:S01]  /*2410*/  @P1 LDG.E R26, desc[UR28][R44.64] ;  /* 0x0000001c2c1a1981 */ /* 0x000f62000c1e1900 */
[----:B------:R-:W-:Y:S01]  /*2420*/  IMAD.MOV.U32 R20, RZ, RZ, 0x3bbb989d ;  /* 0x3bbb989dff147424 */ /* 0x000fe200078e00ff */
[----:B------:R-:W-:Y:S02]  /*2430*/  FMNMX3 R37, |R31|, R37, |R28|, !PT ;  /* 0x000000251f257276 */ /* 0x000fe4000780061c */
[----:B------:R-:W1:Y:S01]  /*2440*/  SHFL.IDX PT, R33, R33, R52, 0x1f ;  /* 0x00001f3421217589 */ /* 0x000e6200000e0000 */
[----:B------:R-:W-:-:S04]  /*2450*/  FFMA.SAT R20, R27, -R20, 0.5 ;  /* 0x3f0000001b147423 */ /* 0x000fc80000002814 */
[----:B------:R-:W-:-:S04]  /*2460*/  FFMA.RM R20, R20, R41, 12582913 ;  /* 0x4b40000114147423 */ /* 0x000fc80000004029 */
[----:B0-----:R-:W-:-:S04]  /*2470*/  FADD R48, R20, -12583039 ;  /* 0xcb40007f14307421 */ /* 0x001fc80000000000 */
[----:B------:R-:W-:-:S04]  /*2480*/  FFMA R48, R27, -1.4426950216293334961, -R48 ;  /* 0xbfb8aa3b1b307823 */ /* 0x000fc80000000830 */
[----:B------:R-:W-:-:S04]  /*2490*/  FFMA R48, R27, -1.925963033500011079e-08, R48 ;  /* 0xb2a570601b307823 */ /* 0x000fc80000000030 */
[----:B------:R-:W0:Y:S01]  /*24a0*/  MUFU.EX2 R41, R48 ;  /* 0x0000003000297308 */ /* 0x000e220000000800 */
[----:B------:R-:W-:Y:S02]  /*24b0*/  IMAD.SHL.U32 R20, R20, 0x800000, RZ ;  /* 0x0080000014147824 */ /* 0x000fe400078e00ff */
[----:B------:R-:W-:Y:S02]  /*24c0*/  FADD R31, RZ, R30 ;  /* 0x0000001eff1f7221 */ /* 0x000fe40000000000 */
[----:B0-----:R-:W-:-:S04]  /*24d0*/  FFMA R20, R20, R41, 1 ;  /* 0x3f80000014147423 */ /* 0x001fc80000000029 */
[----:B------:R-:W-:-:S05]  /*24e0*/  VIADD R30, R20, 0x1800000 ;  /* 0x01800000141e7836 */ /* 0x000fca0000000000 */
[----:B------:R-:W-:-:S04]  /*24f0*/  LOP3.LUT R41, R30, 0x7f800000, RZ, 0xc0, !PT ;  /* 0x7f8000001e297812 */ /* 0x000fc800078ec0ff */
[----:B------:R-:W-:Y:S01]  /*2500*/  ISETP.GT.U32.AND P0, PT, R41, 0x1ffffff, PT ;  /* 0x01ffffff2900780c */ /* 0x000fe20003f04070 */
[----:B-1----:R-:W-:Y:S01]  /*2510*/  FADD R28, R40, R31 ;  /* 0x0000001f281c7221 */ /* 0x002fe20000000000 */
[----:B------:R-:W-:Y:S01]  /*2520*/  FADD R40, RZ, R29 ;  /* 0x0000001dff287221 */ /* 0x000fe20000000000 */
[----:B------:R-:W-:Y:S01]  /*2530*/  IADD3 R30, P1, PT, R34, UR13, RZ ;  /* 0x0000000d221e7c10 */ /* 0x000fe2000ff3e0ff */
[----:B------:R-:W-:Y:S02]  /*2540*/  BSSY.RECONVERGENT B1, `(.L_x_9838) ;  /* 0x0000013000017945 */ /* 0x000fe40003800200 */
[----:B------:R-:W-:Y:S01]  /*2550*/  FADD R31, R33, R40 ;  /* 0x00000028211f7221 */ /* 0x000fe20000000000 */
[----:B------:R-:W-:Y:S02]  /*2560*/  IADD3.X R33, PT, PT, R35, UR4, RZ, P1, !PT ;  /* 0x0000000423217c10 */ /* 0x000fe40008ffe4ff */
[----:B------:R-:W-:Y:S02]  /*2570*/  FMNMX R29, |R36|, R37, !PT ;  /* 0x00000025241d7209 */ /* 0x000fe40007800200 */
[----:B------:R-:W-:-:S02]  /*2580*/  SHF.L.U32 R32, R32, 0x10, RZ ;  /* 0x0000001020207819 */ /* 0x000fc400000006ff */
[----:B------:R-:W-:Y:S02]  /*2590*/  PRMT R38, R38, 0x5410, R0 ;  /* 0x0000541026267816 */ /* 0x000fe40000000000 */
[----:B--2---:R-:W-:Y:S02]  /*25a0*/  PRMT R34, R22, 0x7632, R34 ;  /* 0x0000763216227816 */ /* 0x004fe40000000022 */
[----:B---3--:R-:W-:Y:S02]  /*25b0*/  PRMT R35, R23, 0x7632, R35 ;  /* 0x0000763217237816 */ /* 0x008fe40000000023 */
[----:B----4-:R-:W-:Y:S02]  /*25c0*/  PRMT R36, R25, 0x7632, R36 ;  /* 0x0000763219247816 */ /* 0x010fe40000000024 */
[----:B-----5:R-:W-:Y:S01]  /*25d0*/  PRMT R37, R26, 0x7632, R37 ;  /* 0x000076321a257816 */ /* 0x020fe20000000025 */
[----:B------:R-:W-:Y:S06]  /*25e0*/  @P0 BRA `(.L_x_9839) ;  /* 0x0000000000100947 */ /* 0x000fec0003800000 */
[----:B------:R-:W-:Y:S01]  /*25f0*/  IMAD.MOV.U32 R0, RZ, RZ, R20 ;  /* 0x000000ffff007224 */ /* 0x000fe200078e0014 */
[----:B------:R-:W-:-:S07]  /*2600*/  MOV R20, 0x2620 ;  /* 0x0000262000147802 */ /* 0x000fce0000000f00 */
[----:B------:R-:W-:Y:S05]  /*2610*/  CALL.REL.NOINC `($__internal_305_$__cuda_sm20_rcp_rn_f32_slowpath) ;  /* 0x0000002c00907944 */ /* 0x000fea0003c00000 */
[----:B------:R-:W-:Y:S05]  /*2620*/  BRA `(.L_x_9840) ;  /* 0x0000000000107947 */ /* 0x000fea0003800000 */
.L_x_9839:
[----:B------:R-:W0:Y:S02]  /*2630*/  MUFU.RCP R49, R20 ;  /* 0x0000001400317308 */ /* 0x000e240000001000 */
[----:B0-----:R-:W-:-:S04]  /*2640*/  FFMA R0, R20, R49, -1 ;  /* 0xbf80000014007423 */ /* 0x001fc80000000031 */
[----:B------:R-:W-:-:S04]  /*2650*/  FADD.FTZ R0, -R0, -RZ ;  /* 0x800000ff00007221 */ /* 0x000fc80000010100 */
[----:B------:R-:W-:-:S07]  /*2660*/  FFMA R49, R49, R0, R49 ;  /* 0x0000000031317223 */ /* 0x000fce0000000031 */
.L_x_9840:
[----:B------:R-:W-:Y:S05]  /*2670*/  BSYNC.RECONVERGENT B1 ;  /* 0x0000000000017941 */ /* 0x000fea0003800200 */
.L_x_9838:
[----:B------:R-:W-:Y:S01]  /*2680*/  IMAD.U32 R39, R39, 0x10000, RZ ;  /* 0x0001000027277824 */ /* 0x000fe200078e00ff */
[----:B------:R-:W-:Y:S01]  /*2690*/  MOV R0, 0x3bbb989d ;  /* 0x3bbb989d00007802 */ /* 0x000fe20000000f00 */
[----:B------:R-:W-:Y:S01]  /*26a0*/  IMAD.MOV.U32 R41, RZ, RZ, 0x437c0000 ;  /* 0x437c0000ff297424 */ /* 0x000fe200078e00ff */
[----:B------:R-:W-:Y:S01]  /*26b0*/  BSSY.RECONVERGENT B1, `(.L_x_9841) ;  /* 0x000001a000017945 */ /* 0x000fe20003800200 */
[----:B------:R-:W-:Y:S01]  /*26c0*/  FMUL R39, R39, 1.7020000219345092773 ;  /* 0x3fd9db2327277820 */ /* 0x000fe20000400000 */
[----:B------:R-:W-:-:S03]  /*26d0*/  IMAD.U32 R8, R8, 0x10000, RZ ;  /* 0x0001000008087824 */ /* 0x000fc600078e00ff */
        /* <DEDUP_REMOVED lines=11> */
[----:B------:R-:W-:-:S04]  /*2790*/  FADD R20, -R49, 1 ;  /* 0x3f80000031147421 */ /* 0x000fc80000000100 */
[----:B------:R-:W-:-:S04]  /*27a0*/  FMUL R20, R20, R49 ;  /* 0x0000003114147220 */ /* 0x000fc80000400000 */
[----:B------:R-:W-:-:S04]  /*27b0*/  FFMA R27, R27, R20, R49 ;  /* 0x000000141b1b7223 */ /* 0x000fc80000000031 */
[----:B------:R-:W-:Y:S01]  /*27c0*/  FMUL R32, R32, R27 ;  /* 0x0000001b20207220 */ /* 0x000fe20000400000 */
[----:B------:R-:W-:Y:S06]  /*27d0*/  @P0 BRA `(.L_x_9842) ;  /* 0x00000000000c0947 */ /* 0x000fec0003800000 */
[----:B------:R-:W-:-:S07]  /*27e0*/  MOV R20, 0x2800 ;  /* 0x0000280000147802 */ /* 0x000fce0000000f00 */
[----:B------:R-:W-:Y:S05]  /*27f0*/  CALL.REL.NOINC `($__internal_305_$__cuda_sm20_rcp_rn_f32_slowpath) ;  /* 0x0000002c00187944 */ /* 0x000fea0003c00000 */
[----:B------:R-:W-:Y:S05]  /*2800*/  BRA `(.L_x_9843) ;  /* 0x0000000000107947 */ /* 0x000fea0003800000 */
.L_x_9842:
[----:B------:R-:W0:Y:S02]  /*2810*/  MUFU.RCP R49, R0 ;  /* 0x0000000000317308 */ /* 0x000e240000001000 */
[----:B0-----:R-:W-:-:S04]  /*2820*/  FFMA R20, R0, R49, -1 ;  /* 0xbf80000000147423 */ /* 0x001fc80000000031 */
[----:B------:R-:W-:-:S04]  /*2830*/  FADD.FTZ R20, -R20, -RZ ;  /* 0x800000ff14147221 */ /* 0x000fc80000010100 */
[----:B------:R-:W-:-:S07]  /*2840*/  FFMA R49, R49, R20, R49 ;  /* 0x0000001431317223 */ /* 0x000fce0000000031 */
.L_x_9843:
[----:B------:R-:W-:Y:S05]  /*2850*/  BSYNC.RECONVERGENT B1 ;  /* 0x0000000000017941 */ /* 0x000fea0003800200 */
.L_x_9841:
[----:B------:R-:W-:Y:S02]  /*2860*/  HFMA2 R0, -RZ, RZ, 0.96630859375, -0.0022525787353515625 ;  /* 0x3bbb989dff007431 */ /* 0x000fe400000001ff */
[----:B------:R-:W-:Y:S01]  /*2870*/  IMAD.U32 R9, R9, 0x10000, RZ ;  /* 0x0001000009097824 */ /* 0x000fe200078e00ff */
[----:B------:R-:W-:Y:S01]  /*2880*/  BSSY.RECONVERGENT B1, `(.L_x_9844) ;  /* 0x000001b000017945 */ /* 0x000fe20003800200 */
[----:B------:R-:W-:Y:S02]  /*2890*/  IMAD.MOV.U32 R27, RZ, RZ, 0x437c0000 ;  /* 0x437c0000ff1b7424 */ /* 0x000fe400078e00ff */
[----:B------:R-:W-:Y:S01]  /*28a0*/  FMUL R9, R9, 1.7020000219345092773 ;  /* 0x3fd9db2309097820 */ /* 0x000fe20000400000 */
[----:B------:R-:W-:-:S03]  /*28b0*/  IMAD.U32 R10, R10, 0x10000, RZ ;  /* 0x000100000a0a7824 */ /* 0x000fc600078e00ff */
        /* <DEDUP_REMOVED lines=19> */
.L_x_9845:
[----:B------:R-:W0:Y:S02]  /*29f0*/  MUFU.RCP R49, R0 ;  /* 0x0000000000317308 */ /* 0x000e240000001000 */
[----:B0-----:R-:W-:-:S04]  /*2a00*/  FFMA R20, R0, R49, -1 ;  /* 0xbf80000000147423 */ /* 0x001fc80000000031 */
[----:B------:R-:W-:-:S04]  /*2a10*/  FADD.FTZ R20, -R20, -RZ ;  /* 0x800000ff14147221 */ /* 0x000fc80000010100 */
[----:B------:R-:W-:-:S07]  /*2a20*/  FFMA R49, R49, R20, R49 ;  /* 0x0000001431317223 */ /* 0x000fce0000000031 */
.L_x_9846:
[----:B------:R-:W-:Y:S05]  /*2a30*/  BSYNC.RECONVERGENT B1 ;  /* 0x0000000000017941 */ /* 0x000fea0003800200 */
.L_x_9844:
[----:B------:R-:W-:Y:S01]  /*2a40*/  IMAD.U32 R6, R6, 0x10000, RZ ;  /* 0x0001000006067824 */ /* 0x000fe200078e00ff */
[----:B------:R-:W-:Y:S01]  /*2a50*/  MOV R27, 0x3bbb989d ;  /* 0x3bbb989d001b7802 */ /* 0x000fe20000000f00 */
[----:B------:R-:W-:Y:S02]  /*2a60*/  IMAD.MOV.U32 R39, RZ, RZ, 0x437c0000 ;  /* 0x437c0000ff277424 */ /* 0x000fe400078e00ff */
[----:B------:R-:W-:Y:S01]  /*2a70*/  FADD R20, -R49, 1 ;  /* 0x3f80000031147421 */ /* 0x000fe20000000100 */
[----:B------:R-:W-:Y:S01]  /*2a80*/  FMUL R6, R6, 1.7020000219345092773 ;  /* 0x3fd9db2306067820 */ /* 0x000fe20000400000 */
[----:B------:R-:W-:Y:S01]  /*2a90*/  BSSY.RECONVERGENT B1, `(.L_x_9847) ;  /* 0x0000018000017945 */ /* 0x000fe20003800200 */
[----:B------:R-:W-:Y:S02]  /*2aa0*/  IMAD.U32 R7, R7, 0x10000, RZ ;  /* 0x0001000007077824 */ /* 0x000fe400078e00ff */
[----:B------:R-:W-:Y:S01]  /*2ab0*/  FMUL R20, R20, R49 ;  /* 0x0000003114147220 */ /* 0x000fe20000400000 */
[----:B------:R-:W-:-:S03]  /*2ac0*/  FFMA.SAT R0, R6, -R27, 0.5 ;  /* 0x3f00000006007423 */ /* 0x000fc6000000281b */
        /* <DEDUP_REMOVED lines=14> */
[----:B------:R-:W-:Y:S05]  /*2bb0*/  CALL.REL.NOINC `($__internal_305_$__cuda_sm20_rcp_rn_f32_slowpath) ;  /* 0x0000002800287944 */ /* 0x000fea0003c00000 */
[----:B------:R-:W-:Y:S05]  /*2bc0*/  BRA `(.L_x_9849) ;  /* 0x0000000000107947 */ /* 0x000fea0003800000 */
.L_x_9848:
[----:B------:R-:W0:Y:S02]  /*2bd0*/  MUFU.RCP R49, R0 ;  /* 0x0000000000317308 */ /* 0x000e240000001000 */
[----:B0-----:R-:W-:-:S04]  /*2be0*/  FFMA R10, R0, R49, -1 ;  /* 0xbf800000000a7423 */ /* 0x001fc80000000031 */
[----:B------:R-:W-:-:S04]  /*2bf0*/  FADD.FTZ R10, -R10, -RZ ;  /* 0x800000ff0a0a7221 */ /* 0x000fc80000010100 */
[----:B------:R-:W-:-:S07]  /*2c00*/  FFMA R49, R49, R10, R49 ;  /* 0x0000000a31317223 */ /* 0x000fce0000000031 */
.L_x_9849:
[----:B------:R-:W-:Y:S05]  /*2c10*/  BSYNC.RECONVERGENT B1 ;  /* 0x0000000000017941 */ /* 0x000fea0003800200 */
.L_x_9847:
[----:B------:R-:W-:Y:S01]  /*2c20*/  ISETP.GE.U32.AND P0, PT, R14, UR18, PT ;  /* 0x000000120e007c0c */ /* 0x000fe2000bf06070 */
[----:B------:R-:W-:Y:S01]  /*2c30*/  FADD R0, -R49, 1 ;  /* 0x3f80000031007421 */ /* 0x000fe20000000100 */
[----:B------:R-:W-:Y:S02]  /*2c40*/  IMAD.U32 R10, R23, 0x10000, RZ ;  /* 0x00010000170a7824 */ /* 0x000fe400078e00ff */
[----:B------:R-:W-:Y:S01]  /*2c50*/  FADD R48, RZ, R32 ;  /* 0x00000020ff307221 */ /* 0x000fe20000000000 */
[----:B------:R-:W-:Y:S01]  /*2c60*/  ISETP.GE.U32.OR P0, PT, R13, UR19, P0 ;  /* 0x000000130d007c0c */ /* 0x000fe20008706470 */
[----:B------:R-:W-:Y:S02]  /*2c70*/  HFMA2 R13, -RZ, RZ, 0.96630859375, -0.0022525787353515625 ;  /* 0x3bbb989dff0d7431 */ /* 0x000fe400000001ff */
[----:B------:R-:W-:Y:S01]  /*2c80*/  FMUL R0, R0, R49 ;  /* 0x0000003100007220 */ /* 0x000fe20000400000 */
[----:B------:R-:W-:Y:S01]  /*2c90*/  FMUL R10, R10, 1.7020000219345092773 ;  /* 0x3fd9db230a0a7820 */ /* 0x000fe20000400000 */
[----:B------:R-:W-:-:S02]  /*2ca0*/  IMAD.MOV.U32 R23, RZ, RZ, 0x437c0000 ;  /* 0x437c0000ff177424 */ /* 0x000fc400078e00ff */
[----:B------:R-:W-:Y:S01]  /*2cb0*/  FADD R39, R9, R48 ;  /* 0x0000003009277221 */ /* 0x000fe20000000000 */
[----:B------:R-:W-:Y:S01]  /*2cc0*/  FFMA R20, R6, R0, R49 ;  /* 0x0000000006147223 */ /* 0x000fe20000000031 */
[----:B------:R-:W-:Y:S01]  /*2cd0*/  FMUL R6, R32, UR5 ;  /* 0x0000000520067c20 */ /* 0x000fe20008400000 */
[----:B------:R-:W-:Y:S01]  /*2ce0*/  VIADD R44, R24, 0x1 ;  /* 0x00000001182c7836 */ /* 0x000fe20000000000 */
[----:B------:R-:W0:Y:S01]  /*2cf0*/  LDCU UR4, c[0x0][0x3cc] ;  /* 0x00007980ff0477ac */ /* 0x000e220008000800 */
[----:B------:R-:W-:Y:S01]  /*2d00*/  FMNMX R32, R29, |R32|, !PT ;  /* 0x400000201d207209 */ /* 0x000fe20007800000 */
[----:B------:R-:W-:Y:S01]  /*2d10*/  FFMA.SAT R0, R10, -R13, 0.5 ;  /* 0x3f0000000a007423 */ /* 0x000fe2000000280d */
[----:B------:R-:W-:Y:S01]  /*2d20*/  FMUL R13, R8, UR5 ;  /* 0x00000005080d7c20 */ /* 0x000fe20008400000 */
[----:B------:R-:W-:Y:S01]  /*2d30*/  @!P0 LEA R40, P1, R30, UR8, 0x2 ;  /* 0x000000081e288c11 */ /* 0x000fe2000f8210ff */
[----:B------:R-:W-:Y:S01]  /*2d40*/  BSSY.RECONVERGENT B1, `(.L_x_9850) ;  /* 0x0000030000017945 */ /* 0x000fe20003800200 */
[----:B------:R-:W-:Y:S01]  /*2d50*/  FFMA.RM R0, R0, R23, 12582913 ;  /* 0x4b40000100007423 */ /* 0x000fe20000004017 */
[----:B------:R-:W-:Y:S01]  /*2d60*/  FMUL R23, R7, R20 ;  /* 0x0000001407177220 */ /* 0x000fe20000400000 */
[----:B------:R-:W-:Y:S01]  /*2d70*/  F2FP.BF16.F32.PACK_AB R6, RZ, R6 ;  /* 0x00000006ff06723e */ /* 0x000fe200000010ff */
[----:B------:R-:W-:Y:S01]  /*2d80*/  FADD R20, RZ, R8 ;  /* 0x00000008ff147221 */ /* 0x000fe20000000000 */
[----:B------:R-:W-:Y:S01]  /*2d90*/  FADD R7, R0, -12583039 ;  /* 0xcb40007f00077421 */ /* 0x000fe20000000000 */
[----:B------:R-:W-:Y:S01]  /*2da0*/  F2FP.BF16.F32.PACK_AB R13, RZ, R13 ;  /* 0x0000000dff0d723e */ /* 0x000fe200000010ff */
[----:B------:R-:W-:Y:S01]  /*2db0*/  IMAD.U32 R22, R22, 0x10000, RZ ;  /* 0x0001000016167824 */ /* 0x000fe200078e00ff */
[----:B------:R-:W-:Y:S01]  /*2dc0*/  @!P0 LEA.HI.X R41, R30, UR9, R33, 0x2, P1 ;  /* 0x000000091e298c11 */ /* 0x000fe200088f1421 */
[----:B------:R-:W-:Y:S01]  /*2dd0*/  FFMA R7, R10, -1.4426950216293334961, -R7 ;  /* 0xbfb8aa3b0a077823 */ /* 0x000fe20000000807 */
[----:B------:R-:W-:Y:S01]  /*2de0*/  @!P0 PRMT R6, R6, 0x5410, R13 ;  /* 0x0000541006068816 */ /* 0x000fe2000000000d */
[----:B------:R-:W-:Y:S01]  /*2df0*/  FADD R43, R23, R20 ;  /* 0x00000014172b7221 */ /* 0x000fe20000000000 */
[----:B------:R-:W-:Y:S01]  /*2e00*/  @!P0 IADD3 R30, P1, PT, R30, UR35, RZ ;  /* 0x000000231e1e8c10 */ /* 0x000fe2000ff3e0ff */
[----:B------:R-:W-:Y:S01]  /*2e10*/  FFMA R27, R10, -1.925963033500011079e-08, R7 ;  /* 0xb2a570600a1b7823 */ /* 0x000fe20000000007 */
[----:B------:R-:W-:Y:S01]  /*2e20*/  SHF.L.U32 R0, R0, 0x17, RZ ;  /* 0x0000001700007819 */ /* 0x000fe200000006ff */
[----:B------:R1:W-:Y:S01]  /*2e30*/  @!P0 STG.E desc[UR28][R40.64], R6 ;  /* 0x0000000628008986 */ /* 0x0003e2000c10191c */
[----:B------:R-:W-:Y:S01]  /*2e40*/  @!P0 IADD3.X R33, PT, PT, R33, UR36, RZ, P1, !PT ;  /* 0x0000002421218c10 */ /* 0x000fe20008ffe4ff */
[----:B------:R-:W-:Y:S01]  /*2e50*/  FMUL R7, R9, UR5 ;  /* 0x0000000509077c20 */ /* 0x000fe20008400000 */
[----:B------:R-:W-:Y:S01]  /*2e60*/  FMUL R20, R23, UR5 ;  /* 0x0000000517147c20 */ /* 0x000fe20008400000 */
[----:B------:R-:W2:Y:S01]  /*2e70*/  MUFU.EX2 R27, R27 ;  /* 0x0000001b001b7308 */ /* 0x000ea20000000800 */
[----:B------:R-:W-:-:S02]  /*2e80*/  LOP3.LUT R44, R44, 0x1f, RZ, 0xc0, !PT ;  /* 0x0000001f2c2c7812 */ /* 0x000fc400078ec0ff */
[----:B------:R-:W-:Y:S02]  /*2e90*/  F2FP.BF16.F32.PACK_AB R7, RZ, R7 ;  /* 0x00000007ff07723e */ /* 0x000fe400000010ff */
[----:B------:R-:W-:Y:S02]  /*2ea0*/  F2FP.BF16.F32.PACK_AB R20, RZ, R20 ;  /* 0x00000014ff14723e */ /* 0x000fe400000010ff */
[----:B------:R-:W-:Y:S02]  /*2eb0*/  FMNMX3 R32, |R8|, R32, |R9|, !PT ;  /* 0x0000002008207276 */ /* 0x000fe40007800609 */
[C---:B-1----:R-:W-:Y:S02]  /*2ec0*/  @!P0 LEA R40, P1, R30.reuse, UR8, 0x2 ;  /* 0x000000081e288c11 */ /* 0x042fe4000f8210ff */
[----:B------:R-:W-:Y:S02]  /*2ed0*/  @!P0 PRMT R7, R7, 0x5410, R20 ;  /* 0x0000541007078816 */ /* 0x000fe40000000014 */
[----:B------:R-:W-:-:S02]  /*2ee0*/  @!P0 LEA.HI.X R41, R30, UR9, R33, 0x2, P1 ;  /* 0x000000091e298c11 */ /* 0x000fc400088f1421 */
[----:B------:R-:W1:Y:S01]  /*2ef0*/  SHFL.IDX PT, R33, R39, R44, 0x1f ;  /* 0x00001f2c27217589 */ /* 0x000e6200000e0000 */
[----:B------:R-:W-:Y:S01]  /*2f00*/  IADD3 R8, P1, PT, R46, UR13, RZ ;  /* 0x0000000d2e087c10 */ /* 0x000fe2000ff3e0ff */
[----:B--2---:R-:W-:Y:S01]  /*2f10*/  FFMA R0, R0, R27, 1 ;  /* 0x3f80000000007423 */ /* 0x004fe2000000001b */
[----:B------:R-:W-:Y:S01]  /*2f20*/  FMNMX R9, |R23|, R32, !PT ;  /* 0x0000002017097209 */ /* 0x000fe20007800200 */
[----:B------:R-:W2:Y:S01]  /*2f30*/  SHFL.IDX PT, R30, R43, R44, 0x1f ;  /* 0x00001f2c2b1e7589 */ /* 0x000ea200000e0000 */
[----:B0-----:R-:W-:Y:S01]  /*2f40*/  IADD3.X R47, PT, PT, R47, UR4, RZ, P1, !PT ;  /* 0x000000042f2f7c10 */ /* 0x001fe20008ffe4ff */
[----:B------:R-:W-:Y:S01]  /*2f50*/  VIADD R27, R0, 0x1800000 ;  /* 0x01800000001b7836 */ /* 0x000fe20000000000 */
[----:B------:R-:W-:Y:S01]  /*2f60*/  PRMT R13, R13, 0x5410, R20 ;  /* 0x000054100d0d7816 */ /* 0x000fe20000000014 */
[----:B------:R0:W-:Y:S03]  /*2f70*/  @!P0 STG.E desc[UR28][R40.64], R7 ;  /* 0x0000000728008986 */ /* 0x0001e6000c10191c */
[----:B------:R-:W-:-:S04]  /*2f80*/  LOP3.LUT R27, R27, 0x7f800000, RZ, 0xc0, !PT ;  /* 0x7f8000001b1b7812 */ /* 0x000fc800078ec0ff */
[----:B------:R-:W-:Y:S01]  /*2f90*/  ISETP.GT.U32.AND P0, PT, R27, 0x1ffffff, PT ;  /* 0x01ffffff1b00780c */ /* 0x000fe20003f04070 */
[----:B-1----:R-:W-:Y:S01]  /*2fa0*/  FADD R28, R28, R33 ;  /* 0x000000211c1c7221 */ /* 0x002fe20000000000 */
[----:B--2---:R-:W-:-:S11]  /*2fb0*/  FADD R31, R31, R30 ;  /* 0x0000001e1f1f7221 */ /* 0x004fd60000000000 */
[----:B0-----:R-:W-:Y:S05]  /*2fc0*/  @P0 BRA `(.L_x_9851) ;  /* 0x00000000000c0947 */ /* 0x001fea0003800000 */
[----:B------:R-:W-:-:S07]  /*2fd0*/  MOV R20, 0x2ff0 ;  /* 0x00002ff000147802 */ /* 0x000fce0000000f00 */
[----:B------:R-:W-:Y:S05]  /*2fe0*/  CALL.REL.NOINC `($__internal_305_$__cuda_sm20_rcp_rn_f32_slowpath) ;  /* 0x00000024001c7944 */ /* 0x000fea0003c00000 */
[----:B------:R-:W-:Y:S05]  /*2ff0*/  BRA `(.L_x_9852) ;  /* 0x0000000000107947 */ /* 0x000fea0003800000 */
.L_x_9851:
[----:B------:R-:W0:Y:S02]  /*3000*/  MUFU.RCP R49, R0 ;  /* 0x0000000000317308 */ /* 0x000e240000001000 */
[----:B0-----:R-:W-:-:S04]  /*3010*/  FFMA R20, R0, R49, -1 ;  /* 0xbf80000000147423 */ /* 0x001fc80000000031 */
[----:B------:R-:W-:-:S04]  /*3020*/  FADD.FTZ R20, -R20, -RZ ;  /* 0x800000ff14147221 */ /* 0x000fc80000010100 */
[----:B------:R-:W-:-:S07]  /*3030*/  FFMA R49, R49, R20, R49 ;  /* 0x0000001431317223 */ /* 0x000fce0000000031 */
.L_x_9852:
[----:B------:R-:W-:Y:S05]  /*3040*/  BSYNC.RECONVERGENT B1 ;  /* 0x0000000000017941 */ /* 0x000fea0003800200 */
.L_x_9850:
        /* <DEDUP_REMOVED lines=26> */
.L_x_9854:
[----:B------:R-:W0:Y:S02]  /*31f0*/  MUFU.RCP R49, R30 ;  /* 0x0000001e00317308 */ /* 0x000e240000001000 */
[----:B0-----:R-:W-:-:S04]  /*3200*/  FFMA R0, R30, R49, -1 ;  /* 0xbf8000001e007423 */ /* 0x001fc80000000031 */
[----:B------:R-:W-:-:S04]  /*3210*/  FADD.FTZ R0, -R0, -RZ ;  /* 0x800000ff00007221 */ /* 0x000fc80000010100 */
[----:B------:R-:W-:-:S07]  /*3220*/  FFMA R49, R49, R0, R49 ;  /* 0x0000000031317223 */ /* 0x000fce0000000031 */
.L_x_9855:
[----:B------:R-:W-:Y:S05]  /*3230*/  BSYNC.RECONVERGENT B1 ;  /* 0x0000000000017941 */ /* 0x000fea0003800200 */
.L_x_9853:
[----:B------:R-:W-:Y:S02]  /*3240*/  IMAD.U32 R10, R26, 0x10000, RZ ;  /* 0x000100001a0a7824 */ /* 0x000fe400078e00ff */
[----:B------:R-:W-:Y:S02]  /*3250*/  HFMA2 R29, -RZ, RZ, 3.7421875, 0 ;  /* 0x437c0000ff1d7431 */ /* 0x000fe400000001ff */
[----:B------:R-:W-:Y:S01]  /*3260*/  IMAD.MOV.U32 R27, RZ, RZ, 0x3bbb989d ;  /* 0x3bbb989dff1b7424 */ /* 0x000fe200078e00ff */
[----:B------:R-:W-:Y:S01]  /*3270*/  BSSY.RECONVERGENT B1, `(.L_x_9856) ;  /* 0x000001b000017945 */ /* 0x000fe20003800200 */
[----:B------:R-:W-:Y:S01]  /*3280*/  FMUL R10, R10, 1.7020000219345092773 ;  /* 0x3fd9db230a0a7820 */ /* 0x000fe20000400000 */
[----:B------:R-:W-:-:S03]  /*3290*/  SHF.L.U32 R25, R25, 0x10, RZ ;  /* 0x0000001019197819 */ /* 0x000fc600000006ff */
        /* <DEDUP_REMOVED lines=18> */
[----:B------:R-:W-:Y:S05]  /*33c0*/  CALL.REL.NOINC `($__internal_305_$__cuda_sm20_rcp_rn_f32_slowpath) ;  /* 0x0000002000247944 */ /* 0x000fea0003c00000 */
[----:B------:R-:W-:Y:S05]  /*33d0*/  BRA `(.L_x_9858) ;  /* 0x0000000000107947 */ /* 0x000fea0003800000 */
.L_x_9857:
[----:B------:R-:W0:Y:S02]  /*33e0*/  MUFU.RCP R49, R26 ;  /* 0x0000001a00317308 */ /* 0x000e240000001000 */
[----:B0-----:R-:W-:-:S04]  /*33f0*/  FFMA R0, R26, R49, -1 ;  /* 0xbf8000001a007423 */ /* 0x001fc80000000031 */
[----:B------:R-:W-:-:S04]  /*3400*/  FADD.FTZ R0, -R0, -RZ ;  /* 0x800000ff00007221 */ /* 0x000fc80000010100 */
[----:B------:R-:W-:-:S07]  /*3410*/  FFMA R49, R49, R0, R49 ;  /* 0x0000000031317223 */ /* 0x000fce0000000031 */
.L_x_9858:
[----:B------:R-:W-:Y:S05]  /*3420*/  BSYNC.RECONVERGENT B1 ;  /* 0x0000000000017941 */ /* 0x000fea0003800200 */
.L_x_9856:
        /* <DEDUP_REMOVED lines=26> */
.L_x_9860:
[----:B------:R-:W0:Y:S02]  /*35d0*/  MUFU.RCP R49, R30 ;  /* 0x0000001e00317308 */ /* 0x000e240000001000 */
[----:B0-----:R-:W-:-:S04]  /*35e0*/  FFMA R0, R30, R49, -1 ;  /* 0xbf8000001e007423 */ /* 0x001fc80000000031 */
[----:B------:R-:W-:-:S04]  /*35f0*/  FADD.FTZ R0, -R0, -RZ ;  /* 0x800000ff00007221 */ /* 0x000fc80000010100 */
[----:B------:R-:W-:-:S07]  /*3600*/  FFMA R49, R49, R0, R49 ;  /* 0x0000000031317223 */ /* 0x000fce0000000031 */
.L_x_9861:
[----:B------:R-:W-:Y:S05]  /*3610*/  BSYNC.RECONVERGENT B1 ;  /* 0x0000000000017941 */ /* 0x000fea0003800200 */
.L_x_9859:
[----:B------:R-:W0:Y:S01]  /*3620*/  S2R R10, SR_CgaCtaId ;  /* 0x00000000000a7919 */ /* 0x000e220000008800 */
[----:B------:R-:W-:Y:S01]  /*3630*/  ISETP.GE.U32.AND P0, PT, R4, UR18, PT ;  /* 0x0000001204007c0c */ /* 0x000fe2000bf06070 */
[----:B------:R-:W-:Y:S01]  /*3640*/  FADD R0, -R49, 1 ;  /* 0x3f80000031007421 */ /* 0x000fe20000000100 */
[----:B------:R-:W-:Y:S01]  /*3650*/  FMUL R20, R34, UR5 ;  /* 0x0000000522147c20 */ /* 0x000fe20008400000 */
[----:B------:R-:W-:Y:S01]  /*3660*/  VIADD R35, R24, 0x2 ;  /* 0x0000000218237836 */ /* 0x000fe20000000000 */
[----:B------:R-:W-:Y:S01]  /*3670*/  ISETP.GE.U32.OR P0, PT, R3, UR19, P0 ;  /* 0x0000001303007c0c */ /* 0x000fe20008706470 */
[----:B------:R-:W-:Y:S01]  /*3680*/  FMUL R0, R0, R49 ;  /* 0x0000003100007220 */ /* 0x000fe20000400000 */
[----:B------:R-:W-:Y:S01]  /*3690*/  MOV R3, 0x400 ;  /* 0x0000040000037802 */ /* 0x000fe20000000f00 */
[----:B------:R-:W-:Y:S01]  /*36a0*/  IMAD.IADD R14, R21, 0x1, -R14 ;  /* 0x00000001150e7824 */ /* 0x000fe200078e0a0e */
[----:B------:R-:W-:Y:S01]  /*36b0*/  F2FP.BF16.F32.PACK_AB R20, RZ, R20 ;  /* 0x00000014ff14723e */ /* 0x000fe200000010ff */
[----:B------:R-:W-:Y:S01]  /*36c0*/  FFMA R23, R23, R0, R49 ;  /* 0x0000000017177223 */ /* 0x000fe20000000031 */
[----:B------:R-:W-:Y:S01]  /*36d0*/  IADD3 R3, PT, PT, R3, 0x20, RZ ;  /* 0x0000002003037810 */ /* 0x000fe20007ffe0ff */
[----:B------:R-:W-:Y:S01]  /*36e0*/  FADD R37, RZ, R34 ;  /* 0x00000022ff257221 */ /* 0x000fe20000000000 */
[----:B------:R-:W-:Y:S01]  /*36f0*/  LOP3.LUT R30, RZ, R18, RZ, 0x33, !PT ;  /* 0x00000012ff1e7212 */ /* 0x000fe200078e33ff */
[----:B------:R-:W-:Y:S01]  /*3700*/  FMUL R36, R36, R23 ;  /* 0x0000001724247220 */ /* 0x000fe20000400000 */
[----:B------:R-:W-:Y:S01]  /*3710*/  IMAD.IADD R4, R21, 0x1, -R4 ;  /* 0x0000000115047824 */ /* 0x000fe200078e0a04 */
[----:B------:R-:W-:Y:S01]  /*3720*/  PRMT R12, R12, 0x5410, R11 ;  /* 0x000054100c0c7816 */ /* 0x000fe2000000000b */
[----:B------:R-:W-:Y:S01]  /*3730*/  IMAD.SHL.U32 R14, R14, 0x4, RZ ;  /* 0x000000040e0e7824 */ /* 0x000fe200078e00ff */
[----:B------:R-:W-:Y:S01]  /*3740*/  @!P0 IADD3 R27, P2, PT, R8, UR35, RZ ;  /* 0x00000023081b8c10 */ /* 0x000fe2000ff5e0ff */
[----:B------:R-:W-:Y:S01]  /*3750*/  FADD R44, R36, R37 ;  /* 0x00000025242c7221 */ /* 0x000fe20000000000 */
[----:B------:R-:W-:Y:S01]  /*3760*/  @!P0 LEA R32, P1, R8, UR8, 0x2 ;  /* 0x0000000808208c11 */ /* 0x000fe2000f8210ff */
[----:B------:R-:W-:Y:S01]  /*3770*/  IMAD.SHL.U32 R4, R4, 0x4, RZ ;  /* 0x0000000404047824 */ /* 0x000fe200078e00ff */
[----:B------:R-:W-:Y:S01]  /*3780*/  PRMT R42, R2, 0x5410, R42 ;  /* 0x00005410022a7816 */ /* 0x000fe2000000002a */
[----:B------:R-:W-:Y:S01]  /*3790*/  FMUL R2, R25, UR5 ;  /* 0x0000000519027c20 */ /* 0x000fe20008400000 */
[----:B------:R-:W-:Y:S01]  /*37a0*/  @!P0 LEA.HI.X R33, R8, UR9, R47, 0x2, P1 ;  /* 0x0000000908218c11 */ /* 0x000fe200088f142f */
[----:B------:R-:W-:Y:S01]  /*37b0*/  IMAD.SHL.U32 R8, R17, 0x4, RZ ;  /* 0x0000000411087824 */ /* 0x000fe200078e00ff */
[----:B------:R-:W-:Y:S01]  /*37c0*/  LOP3.LUT R35, R35, 0x1f, RZ, 0xc0, !PT ;  /* 0x0000001f23237812 */ /* 0x000fe200078ec0ff */
[----:B------:R-:W1:Y:S01]  /*37d0*/  LDCU UR4, c[0x0][0x3d0] ;  /* 0x00007a00ff0477ac */ /* 0x000e620008000800 */
[----:B------:R-:W-:Y:S01]  /*37e0*/  IADD3 R24, PT, PT, R30, R21, RZ ;  /* 0x000000151e187210 */ /* 0x000fe20007ffe0ff */
[----:B------:R-:W-:Y:S01]  /*37f0*/  BSSY.RECONVERGENT B0, `(.L_x_9862) ;  /* 0x0000097000007945 */ /* 0x000fe20003800200 */
[----:B------:R-:W-:Y:S01]  /*3800*/  LOP3.LUT R29, R8, 0x7c, RZ, 0xc0, !PT ;  /* 0x0000007c081d7812 */ /* 0x000fe200078ec0ff */
[----:B------:R-:W-:Y:S01]  /*3810*/  VIADD R30, R30, UR19 ;  /* 0x000000131e1e7c36 */ /* 0x000fe20008000000 */
[----:B0-----:R-:W-:Y:S01]  /*3820*/  LEA R0, R10, R3, 0x18 ;  /* 0x000000030a007211 */ /* 0x001fe200078ec0ff */
[----:B------:R-:W-:Y:S01]  /*3830*/  FMUL R3, R22, UR5 ;  /* 0x0000000516037c20 */ /* 0x000fe20008400000 */
[----:B------:R-:W-:-:S02]  /*3840*/  @!P0 IADD3.X R10, PT, PT, R47, UR36, RZ, P2, !PT ;  /* 0x000000242f0a8c10 */ /* 0x000fc400097fe4ff */
[----:B------:R-:W-:Y:S01]  /*3850*/  @!P0 LEA R26, P2, R27, UR8, 0x2 ;  /* 0x000000081b1a8c11 */ /* 0x000fe2000f8410ff */
[----:B------:R-:W0:Y:S01]  /*3860*/  LDCU UR8, c[0x0][0x3d4] ;  /* 0x00007a80ff0877ac */ /* 0x000e220008000800 */
[----:B------:R-:W-:Y:S01]  /*3870*/  F2FP.BF16.F32.PACK_AB R23, RZ, R3 ;  /* 0x00000003ff17723e */ /* 0x000fe200000010ff */
[----:B------:R-:W-:Y:S01]  /*3880*/  IMAD R3, R19, 0x84, RZ ;  /* 0x0000008413037824 */ /* 0x000fe200078e02ff */
[----:B------:R-:W-:Y:S01]  /*3890*/  @!P0 LEA.HI.X R27, R27, UR9, R10, 0x2, P2 ;  /* 0x000000091b1b8c11 */ /* 0x000fe200090f140a */
[----:B------:R-:W-:Y:S01]  /*38a0*/  FADD R10, RZ, R22 ;  /* 0x00000016ff0a7221 */ /* 0x000fe20000000000 */
[----:B------:R-:W-:Y:S01]  /*38b0*/  @!P0 PRMT R23, R23, 0x5410, R20 ;  /* 0x0000541017178816 */ /* 0x000fe20000000014 */
[----:B------:R-:W-:Y:S01]  /*38c0*/  IMAD.IADD R8, R3, 0x1, R0 ;  /* 0x0000000103087824 */ /* 0x000fe200078e0200 */
[----:B------:R-:W-:Y:S01]  /*38d0*/  SHF.L.U32 R37, R24, 0x2, RZ ;  /* 0x0000000218257819 */ /* 0x000fe200000006ff */
[----:B------:R-:W-:Y:S01]  /*38e0*/  FADD R40, R25, R10 ;  /* 0x0000000a19287221 */ /* 0x000fe20000000000 */
[----:B------:R-:W-:Y:S01]  /*38f0*/  SHFL.IDX PT, R24, R44, R35, 0x1f ;  /* 0x00001f232c187589 */ /* 0x000fe200000e0000 */
[----:B------:R-:W-:Y:S01]  /*3900*/  IMAD.IADD R10, R8, 0x1, R29 ;  /* 0x00000001080a7824 */ /* 0x000fe200078e021d */
[----:B------:R-:W-:Y:S01]  /*3910*/  LOP3.LUT R11, R37, 0x7c, RZ, 0xc0, !PT ;  /* 0x0000007c250b7812 */ /* 0x000fe200078ec0ff */
[----:B-1----:R-:W-:Y:S01]  /*3920*/  ULOP3.LUT UR4, UR4, 0xfffffffe, URZ, 0xc0, !UPT ;  /* 0xfffffffe04047892 */ /* 0x002fe2000f8ec0ff */
[----:B------:R1:W-:Y:S01]  /*3930*/  @!P0 STG.E desc[UR28][R32.64], R23 ;  /* 0x0000001720008986 */ /* 0x0003e2000c10191c */
[----:B------:R-:W-:-:S02]  /*3940*/  PRMT R6, R6, 0x5410, R7 ;  /* 0x0000541006067816 */ /* 0x000fc40000000007 */
[----:B------:R-:W-:Y:S01]  /*3950*/  IADD3 R11, PT, PT, R8, R11, RZ ;  /* 0x0000000b080b7210 */ /* 0x000fe20007ffe0ff */
[----:B------:R2:W-:Y:S01]  /*3960*/  STS [R10], R12 ;  /* 0x0000000c0a007388 */ /* 0x0005e20000000800 */
[----:B------:R-:W-:-:S03]  /*3970*/  FMNMX R9, R9, |R22|, !PT ;  /* 0x4000001609097209 */ /* 0x000fc60007800000 */
[----:B------:R3:W4:Y:S01]  /*3980*/  SHFL.IDX PT, R29, R40, R35, 0x1f ;  /* 0x00001f23281d7589 */ /* 0x00072200000e0000 */
[----:B------:R-:W-:Y:S01]  /*3990*/  FMNMX3 R9, |R34|, R9, |R25|, !PT ;  /* 0x0000000922097276 */ /* 0x000fe20007800619 */
[----:B-1----:R-:W-:Y:S01]  /*39a0*/  FMUL R32, R36, UR5 ;  /* 0x0000000524207c20 */ /* 0x002fe20008400000 */
[----:B------:R-:W-:Y:S01]  /*39b0*/  LOP3.LUT R33, R14, 0x7c, RZ, 0xc0, !PT ;  /* 0x0000007c0e217812 */ /* 0x000fe200078ec0ff */
[----:B------:R1:W-:Y:S01]  /*39c0*/  STS [R11], R42 ;  /* 0x0000002a0b007388 */ /* 0x0003e20000000800 */
[----:B--2---:R-:W-:Y:S02]  /*39d0*/  F2FP.BF16.F32.PACK_AB R12, RZ, R2 ;  /* 0x00000002ff0c723e */ /* 0x004fe400000010ff */
[----:B------:R-:W-:Y:S02]  /*39e0*/  F2FP.BF16.F32.PACK_AB R32, RZ, R32 ;  /* 0x00000020ff20723e */ /* 0x000fe400000010ff */
[----:B---3--:R-:W-:Y:S02]  /*39f0*/  LOP3.LUT R35, R4, 0x7c, RZ, 0xc0, !PT ;  /* 0x0000007c04237812 */ /* 0x008fe400078ec0ff */
[----:B------:R-:W-:-:S02]  /*3a00*/  IADD3 R4, PT, PT, R8, R33, RZ ;  /* 0x0000002108047210 */ /* 0x000fc40007ffe0ff */
[----:B------:R-:W-:Y:S01]  /*3a10*/  @!P0 PRMT R33, R12, 0x5410, R32 ;  /* 0x000054100c218816 */ /* 0x000fe20000000020 */
[----:B------:R-:W-:Y:S01]  /*3a20*/  IMAD.IADD R2, R8, 0x1, R35 ;  /* 0x0000000108027824 */ /* 0x000fe200078e0223 */
[----:B------:R-:W-:Y:S01]  /*3a30*/  PRMT R23, R23, 0x5410, R12 ;  /* 0x0000541017177816 */ /* 0x000fe2000000000c */
[----:B------:R1:W-:Y:S01]  /*3a40*/  STS [R4], R6 ;  /* 0x0000000604007388 */ /* 0x0003e20000000800 */
[----:B------:R-:W-:Y:S02]  /*3a50*/  FMNMX R9, |R36|, R9, !PT ;  /* 0x0000000924097209 */ /* 0x000fe40007800200 */
[----:B------:R-:W-:Y:S01]  /*3a60*/  SHF.R.U32.HI R12, RZ, 0x5, R21 ;  /* 0x00000005ff0c7819 */ /* 0x000fe20000011615 */
[----:B------:R1:W-:Y:S01]  /*3a70*/  @!P0 STG.E desc[UR28][R26.64], R33 ;  /* 0x000000211a008986 */ /* 0x0003e2000c10191c */
[----:B------:R-:W-:Y:S01]  /*3a80*/  ISETP.LT.U32.AND P0, PT, R18, UR19, PT ;  /* 0x0000001312007c0c */ /* 0x000fe2000bf01070 */
[----:B----4-:R-:W-:Y:S01]  /*3a90*/  FADD R28, R28, R29 ;  /* 0x0000001d1c1c7221 */ /* 0x010fe20000000000 */
[----:B------:R-:W-:Y:S01]  /*3aa0*/  FADD R29, R31, R24 ;  /* 0x000000181f1d7221 */ /* 0x000fe20000000000 */
[----:B------:R1:W-:Y:S01]  /*3ab0*/  STS [R2], R23 ;  /* 0x0000001702007388 */ /* 0x0003e20000000800 */
[----:B------:R-:W-:-:S02]  /*3ac0*/  IADD3 R14, PT, PT, -R18, UR19, RZ ;  /* 0x00000013120e7c10 */ /* 0x000fc4000fffe1ff */
[----:B------:R-:W-:Y:S01]  /*3ad0*/  PRMT R20, R20, 0x5410, R32 ;  /* 0x0000541014147816 */ /* 0x000fe20000000020 */
[----:B------:R-:W-:Y:S06]  /*3ae0*/  BAR.SYNC.DEFER_BLOCKING 0x0 ;  /* 0x0000000000007b1d */ /* 0x000fec0000010000 */
[----:B01----:R-:W-:Y:S05]  /*3af0*/  @!P0 BRA `(.L_x_9863) ;  /* 0x0000000400988947 */ /* 0x003fea0003800000 */
[----:B------:R-:W-:Y:S01]  /*3b00*/  ISETP.GE.U32.AND P1, PT, R30, 0x3, PT ;  /* 0x000000031e00780c */ /* 0x000fe20003f26070 */
[C---:B------:R-:W-:Y:S01]  /*3b10*/  IMAD R23, R16.reuse, UR34, RZ ;  /* 0x0000002210177c24 */ /* 0x040fe2000f8e02ff */
[----:B------:R-:W-:Y:S01]  /*3b20*/  MOV R31, UR19 ;  /* 0x00000013001f7c02 */ /* 0x000fe20008000f00 */
[----:B------:R-:W-:Y:S01]  /*3b30*/  IMAD.WIDE.U32 R6, R16, UR33, RZ ;  /* 0x0000002110067c25 */ /* 0x000fe2000f8e00ff */
[----:B------:R-:W-:Y:S03]  /*3b40*/  BSSY.RECONVERGENT B1, `(.L_x_9864) ;  /* 0x000003d000017945 */ /* 0x000fe60003800200 */
[----:B------:R-:W-:Y:S01]  /*3b50*/  HFMA2 R33, -RZ, RZ, 0, 0 ;  /* 0x00000000ff217431 */ /* 0x000fe200000001ff */
[----:B------:R-:W-:Y:S01]  /*3b60*/  LOP3.LUT R31, R31, 0x3, RZ, 0xc0, !PT ;  /* 0x000000031f1f7812 */ /* 0x000fe200078ec0ff */
[----:B------:R-:W-:Y:S02]  /*3b70*/  IMAD.IADD R34, R7, 0x1, R23 ;  /* 0x0000000107227824 */ /* 0x000fe400078e0217 */
[----:B------:R-:W-:Y:S01]  /*3b80*/  IMAD.MOV.U32 R27, RZ, RZ, R6 ;  /* 0x000000ffff1b7224 */ /* 0x000fe200078e0006 */
[----:B------:R-:W-:Y:S01]  /*3b90*/  ISETP.NE.AND P0, PT, R31, RZ, PT ;  /* 0x000000ff1f00720c */ /* 0x000fe20003f05270 */
[----:B------:R-:W-:Y:S01]  /*3ba0*/  IMAD.MOV.U32 R35, RZ, RZ, R17 ;  /* 0x000000ffff237224 */ /* 0x000fe200078e0011 */
[----:B------:R-:W-:Y:S11]  /*3bb0*/  @!P1 BRA `(.L_x_9865) ;  /* 0x0000000000d49947 */ /* 0x000ff60003800000 */
[----:B------:R-:W-:Y:S01]  /*3bc0*/  IMAD R7, R12, 0x10, R3 ;  /* 0x000000100c077824 */ /* 0x000fe200078e0203 */
[----:B------:R-:W-:Y:S01]  /*3bd0*/  IADD3 R33, PT, PT, R14, -R31, RZ ;  /* 0x8000001f0e217210 */ /* 0x000fe20007ffe0ff */
[----:B------:R-:W-:-:S03]  /*3be0*/  IMAD.MOV.U32 R35, RZ, RZ, R17 ;  /* 0x000000ffff237224 */ /* 0x000fc600078e0011 */
[----:B------:R-:W-:Y:S01]  /*3bf0*/  IADD3 R16, PT, PT, R7, 0x8, R0 ;  /* 0x0000000807107810 */ /* 0x000fe20007ffe000 */
[----:B------:R-:W-:-:S07]  /*3c00*/  IMAD.MOV R32, RZ, RZ, -R33 ;  /* 0x000000ffff207224 */ /* 0x000fce00078e0a21 */
.L_x_9866:
        /* <DEDUP_REMOVED lines=15> */
[----:B------:R-:W1:Y:S01]  /*3d00*/  @!P3 LDS R41, [R16+-0x4] ;  /* 0xfffffc001029b984 */ /* 0x000e620000000800 */
[----:B------:R-:W-:Y:S02]  /*3d10*/  @!P4 IADD3.X R7, PT, PT, RZ, R34, RZ, P5, !PT ;  /* 0x00000022ff07c210 */ /* 0x000fe40002ffe4ff */
        /* <DEDUP_REMOVED lines=12> */
[----:B---3--:R-:W-:Y:S02]  /*3de0*/  IADD3 R16, PT, PT, R16, 0x10, RZ ;  /* 0x0000001010107810 */ /* 0x008fe40007ffe0ff */
[----:B------:R-:W-:-:S02]  /*3df0*/  IADD3.X R42, PT, PT, R40, UR8, RZ, P5, !PT ;  /* 0x00000008282a7c10 */ /* 0x000fc4000affe4ff */
[C---:B------:R-:W-:Y:S01]  /*3e00*/  @!P1 IADD3 R25, P5, PT, R35.reuse, R34, RZ ;  /* 0x0000002223199210 */ /* 0x040fe20007fbe0ff */
[----:B------:R-:W-:-:S03]  /*3e10*/  VIADD R35, R35, 0x1f ;  /* 0x0000001f23237836 */ /* 0x000fc60000000000 */
[----:B------:R-:W-:Y:S02]  /*3e20*/  @!P1 IADD3.X R36, PT, PT, RZ, R42, RZ, P5, !PT ;  /* 0x0000002aff249210 */ /* 0x000fe40002ffe4ff */
[C---:B------:R-:W-:Y:S01]  /*3e30*/  @!P1 LEA R24, P5, R25.reuse, UR10, 0x2 ;  /* 0x0000000a19189c11 */ /* 0x040fe2000f8a10ff */
[----:B0-----:R0:W-:Y:S01]  /*3e40*/  @!P4 STG.E desc[UR28][R26.64], R43 ;  /* 0x0000002b1a00c986 */ /* 0x0011e2000c10191c */
[----:B------:R-:W-:Y:S02]  /*3e50*/  @!P2 IADD3 R23, P4, PT, R22, R23, RZ ;  /* 0x000000171617a210 */ /* 0x000fe40007f9e0ff */
[----:B------:R-:W-:-:S03]  /*3e60*/  @!P1 LEA.HI.X R25, R25, UR11, R36, 0x2, P5 ;  /* 0x0000000b19199c11 */ /* 0x000fc6000a8f1424 */
[----:B------:R-:W-:Y:S01]  /*3e70*/  @!P2 IMAD.X R40, RZ, RZ, R40, P4 ;  /* 0x000000ffff28a224 */ /* 0x000fe200020e0628 */
[C---:B------:R-:W-:Y:S01]  /*3e80*/  @!P2 LEA R22, P4, R23.reuse, UR10, 0x2 ;  /* 0x0000000a1716ac11 */ /* 0x040fe2000f8810ff */
[----:B-1----:R1:W-:Y:S03]  /*3e90*/  @!P3 STG.E desc[UR28][R6.64], R41 ;  /* 0x000000290600b986 */ /* 0x0023e6000c10191c */
[----:B------:R-:W-:-:S05]  /*3ea0*/  @!P2 LEA.HI.X R23, R23, UR11, R40, 0x2, P4 ;  /* 0x0000000b1717ac11 */ /* 0x000fca000a0f1428 */
[----:B--2---:R1:W-:Y:S01]  /*3eb0*/  @!P2 STG.E desc[UR28][R22.64], R39 ;  /* 0x000000271600a986 */ /* 0x0043e2000c10191c */
[----:B------:R-:W-:-:S03]  /*3ec0*/  ISETP.NE.AND P2, PT, R32, RZ, PT ;  /* 0x000000ff2000720c */ /* 0x000fc60003f45270 */
[----:B----4-:R1:W-:Y:S01]  /*3ed0*/  @!P1 STG.E desc[UR28][R24.64], R37 ;  /* 0x0000002518009986 */ /* 0x0103e2000c10191c */
[----:B0-----:R-:W-:-:S04]  /*3ee0*/  IADD3 R27, P1, PT, R34, UR4, RZ ;  /* 0x00000004221b7c10 */ /* 0x001fc8000ff3e0ff */
[----:B------:R-:W-:-:S05]  /*3ef0*/  IADD3.X R34, PT, PT, R42, UR8, RZ, P1, !PT ;  /* 0x000000082a227c10 */ /* 0x000fca0008ffe4ff */
[----:B------:R-:W-:Y:S05]  /*3f00*/  @P2 BRA `(.L_x_9866) ;  /* 0xfffffffc00402947 */ /* 0x000fea000383ffff */
.L_x_9865:
[----:B------:R-:W-:Y:S05]  /*3f10*/  BSYNC.RECONVERGENT B1 ;  /* 0x0000000000017941 */ /* 0x000fea0003800200 */
.L_x_9864:
[----:B------:R-:W-:Y:S05]  /*3f20*/  @!P0 BRA `(.L_x_9863) ;  /* 0x00000000008c8947 */ /* 0x000fea0003800000 */
[----:B-1----:R-:W-:Y:S01]  /*3f30*/  LOP3.LUT R6, R35, 0x1f, RZ, 0xc0, !PT ;  /* 0x0000001f23067812 */ /* 0x002fe200078ec0ff */
[----:B------:R-:W-:Y:S01]  /*3f40*/  IMAD.IADD R33, R18, 0x1, R33 ;  /* 0x0000000112217824 */ /* 0x000fe200078e0221 */
[----:B------:R-:W0:Y:S02]  /*3f50*/  LDCU UR9, c[0x0][0x3d4] ;  /* 0x00007a80ff0977ac */ /* 0x000e240008000800 */
[----:B------:R-:W-:Y:S01]  /*3f60*/  ISETP.GE.U32.AND P0, PT, R6, UR18, PT ;  /* 0x0000001206007c0c */ /* 0x000fe2000bf06070 */
[----:B------:R-:W-:-:S12]  /*3f70*/  IMAD R33, R33, 0x4, R8 ;  /* 0x0000000421217824 */ /* 0x000fd800078e0208 */
[----:B------:R-:W1:Y:S01]  /*3f80*/  @!P0 LDS R23, [R33] ;  /* 0x0000000021178984 */ /* 0x000e620000000800 */
[----:B------:R-:W-:-:S04]  /*3f90*/  @!P0 IADD3 R7, P1, PT, R6, R27, RZ ;  /* 0x0000001b06078210 */ /* 0x000fc80007f3e0ff */
[----:B------:R-:W-:Y:S02]  /*3fa0*/  @!P0 IADD3.X R16, PT, PT, RZ, R34, RZ, P1, !PT ;  /* 0x00000022ff108210 */ /* 0x000fe40000ffe4ff */
        /* <DEDUP_REMOVED lines=27> */
.L_x_9863:
[----:B------:R-:W-:Y:S05]  /*4160*/  BSYNC.RECONVERGENT B0 ;  /* 0x0000000000007941 */ /* 0x000fea0003800200 */
.L_x_9862:
[----:B------:R-:W-:Y:S01]  /*4170*/  BAR.SYNC.DEFER_BLOCKING 0x0 ;  /* 0x0000000000007b1d */ /* 0x000fe20000010000 */
[C---:B------:R-:W-:Y:S01]  /*4180*/  ISETP.LT.U32.AND P0, PT, R18.reuse, UR19, PT ;  /* 0x0000001312007c0c */ /* 0x040fe2000bf01070 */
[----:B01----:R-:W-:-:S04]  /*4190*/  IMAD.IADD R6, R18, 0x1, R15 ;  /* 0x0000000112067824 */ /* 0x003fc800078e020f */
[----:B------:R-:W0:Y:S01]  /*41a0*/  LDCU UR8, c[0x0][0x3d4] ;  /* 0x00007a80ff0877ac */ /* 0x000e220008000800 */
        /* <DEDUP_REMOVED lines=8> */
[----:B0-----:R-:W-:Y:S05]  /*4230*/  @!P0 BRA `(.L_x_9868) ;  /* 0x0000000400888947 */ /* 0x001fea0003800000 */
[----:B------:R-:W-:Y:S01]  /*4240*/  ISETP.GE.U32.AND P1, PT, R30, 0x3, PT ;  /* 0x000000031e00780c */ /* 0x000fe20003f26070 */
[----:B-1----:R-:W-:Y:S01]  /*4250*/  IMAD.U32 R5, RZ, RZ, UR19 ;  /* 0x00000013ff057e24 */ /* 0x002fe2000f8e00ff */
[----:B------:R-:W-:Y:S01]  /*4260*/  BSSY.RECONVERGENT B1, `(.L_x_9869) ;  /* 0x000003b000017945 */ /* 0x000fe20003800200 */
[----:B------:R-:W-:Y:S01]  /*4270*/  IADD3 R22, PT, PT, R7, R15, RZ ;  /* 0x0000000f07167210 */ /* 0x000fe20007ffe0ff */
[----:B------:R-:W-:Y:S02]  /*4280*/  IMAD.MOV.U32 R20, RZ, RZ, R6 ;  /* 0x000000ffff147224 */ /* 0x000fe400078e0006 */
[----:B------:R-:W-:Y:S01]  /*4290*/  LOP3.LUT R5, R5, 0x3, RZ, 0xc0, !PT ;  /* 0x0000000305057812 */ /* 0x000fe200078ec0ff */
[----:B------:R-:W-:-:S03]  /*42a0*/  IMAD.MOV.U32 R13, RZ, RZ, RZ ;  /* 0x000000ffff0d7224 */ /* 0x000fc600078e00ff */
[----:B------:R-:W-:-:S03]  /*42b0*/  ISETP.NE.AND P0, PT, R5, RZ, PT ;  /* 0x000000ff0500720c */ /* 0x000fc60003f05270 */
[----:B------:R-:W-:Y:S10]  /*42c0*/  @!P1 BRA `(.L_x_9870) ;  /* 0x0000000000d09947 */ /* 0x000ff40003800000 */
[----:B------:R-:W-:Y:S01]  /*42d0*/  LEA R3, R12, R3, 0x4 ;  /* 0x000000030c037211 */ /* 0x000fe200078e20ff */
[----:B------:R-:W-:-:S03]  /*42e0*/  IMAD.IADD R13, R14, 0x1, -R5 ;  /* 0x000000010e0d7824 */ /* 0x000fc600078e0a05 */
[----:B------:R-:W-:Y:S01]  /*42f0*/  IADD3 R4, PT, PT, R3, 0x8, R0 ;  /* 0x0000000803047810 */ /* 0x000fe20007ffe000 */
[----:B------:R-:W-:-:S07]  /*4300*/  IMAD.MOV R16, RZ, RZ, -R13 ;  /* 0x000000ffff107224 */ /* 0x000fce00078e0a0d */
.L_x_9871:
        /* <DEDUP_REMOVED lines=36> */
[----:B------:R-:W-:Y:S01]  /*4550*/  VIADD R17, R17, 0x1f ;  /* 0x0000001f11117836 */ /* 0x000fe20000000000 */
[----:B0-----:R0:W-:Y:S02]  /*4560*/  @!P4 STG.E desc[UR28][R10.64], R23 ;  /* 0x000000170a00c986 */ /* 0x0011e4000c10191c */
        /* <DEDUP_REMOVED lines=10> */
.L_x_9870:
[----:B------:R-:W-:Y:S05]  /*4610*/  BSYNC.RECONVERGENT B1 ;  /* 0x0000000000017941 */ /* 0x000fea0003800200 */
.L_x_9869:
[----:B------:R-:W-:Y:S05]  /*4620*/  @!P0 BRA `(.L_x_9868) ;  /* 0x00000000008c8947 */ /* 0x000fea0003800000 */
[----:B0-----:R-:W-:Y:S01]  /*4630*/  LOP3.LUT R3, R17, 0x1f, RZ, 0xc0, !PT ;  /* 0x0000001f11037812 */ /* 0x001fe200078ec0ff */
        /* <DEDUP_REMOVED lines=34> */
.L_x_9868:
[----:B------:R-:W-:Y:S05]  /*4860*/  BSYNC.RECONVERGENT B0 ;  /* 0x0000000000007941 */ /* 0x000fea0003800200 */
.L_x_9867:
[----:B------:R-:W-:Y:S01]  /*4870*/  BAR.SYNC.DEFER_BLOCKING 0x0 ;  /* 0x0000000000007b1d */ /* 0x000fe20000010000 */
[C---:B------:R-:W-:Y:S01]  /*4880*/  ISETP.GT.U32.AND P0, PT, R21.reuse, 0x1f, PT ;  /* 0x0000001f1500780c */ /* 0x040fe20003f04070 */
[----:B------:R-:W-:-:S04]  /*4890*/  IMAD R0, R21, 0x8, R0 ;  /* 0x0000000815007824 */ /* 0x000fc800078e0200 */
[----:B------:R-:W-:Y:S01]  /*48a0*/  BSSY.RECONVERGENT B0, `(.L_x_9872) ;  /* 0x000001e000007945 */ /* 0x000fe20003800200 */
[----:B------:R3:W-:Y:S01]  /*48b0*/  STS.64 [R0], R28 ;  /* 0x0000001c00007388 */ /* 0x0007e20000000a00 */
[----:B------:R-:W-:Y:S06]  /*48c0*/  BAR.SYNC.DEFER_BLOCKING 0x0 ;  /* 0x0000000000007b1d */ /* 0x000fec0000010000 */
[----:B------:R-:W-:Y:S05]  /*48d0*/  @P0 BRA `(.L_x_9873) ;  /* 0x0000000000680947 */ /* 0x000fea0003800000 */
[----:B0-----:R-:W0:Y:S01]  /*48e0*/  LDS.64 R6, [R0+0x100] ;  /* 0x0001000000067984 */ /* 0x001e220000000a00 */
[----:B------:R-:W-:-:S03]  /*48f0*/  ISETP.GE.U32.AND P1, PT, R19, UR19, PT ;  /* 0x0000001313007c0c */ /* 0x000fc6000bf26070 */
[----:B------:R-:W4:Y:S04]  /*4900*/  LDS.64 R14, [R0+0x200] ;  /* 0x00020000000e7984 */ /* 0x000f280000000a00 */
[----:B------:R-:W5:Y:S04]  /*4910*/  LDS.64 R16, [R0+0x300] ;  /* 0x0003000000107984 */ /* 0x000f680000000a00 */
[----:B------:R-:W3:Y:S04]  /*4920*/  LDS.64 R22, [R0+0x400] ;  /* 0x0004000000167984 */ /* 0x000ee80000000a00 */
[----:B------:R-:W3:Y:S04]  /*4930*/  LDS.64 R24, [R0+0x500] ;  /* 0x0005000000187984 */ /* 0x000ee80000000a00 */
[----:B-12---:R-:W1:Y:S04]  /*4940*/  LDS.64 R4, [R0+0x600] ;  /* 0x0006000000047984 */ /* 0x006e680000000a00 */
[----:B------:R2:W1:Y:S01]  /*4950*/  LDS.64 R2, [R0+0x700] ;  /* 0x0007000000027984 */ /* 0x0004620000000a00 */
[----:B0-----:R-:W-:Y:S01]  /*4960*/  FADD R11, R28, R6 ;  /* 0x000000061c0b7221 */ /* 0x001fe20000000000 */
[----:B------:R-:W-:Y:S01]  /*4970*/  FADD R6, R29, R7 ;  /* 0x000000071d067221 */ /* 0x000fe20000000000 */
[----:B------:R-:W-:-:S02]  /*4980*/  MOV R7, UR7 ;  /* 0x0000000700077c02 */ /* 0x000fc40008000f00 */
[----:B----4-:R-:W-:Y:S01]  /*4990*/  FADD R11, R11, R14 ;  /* 0x0000000e0b0b7221 */ /* 0x010fe20000000000 */
[----:B------:R-:W-:-:S03]  /*49a0*/  FADD R6, R6, R15 ;  /* 0x0000000f06067221 */ /* 0x000fc60000000000 */
[----:B-----5:R-:W-:Y:S01]  /*49b0*/  FADD R11, R11, R16 ;  /* 0x000000100b0b7221 */ /* 0x020fe20000000000 */
[----:B------:R-:W-:-:S03]  /*49c0*/  FADD R6, R6, R17 ;  /* 0x0000001106067221 */ /* 0x000fc60000000000 */
[----:B---3--:R-:W-:Y:S01]  /*49d0*/  FADD R11, R11, R22 ;  /* 0x000000160b0b7221 */ /* 0x008fe20000000000 */
[----:B------:R-:W-:-:S03]  /*49e0*/  FADD R6, R6, R23 ;  /* 0x0000001706067221 */ /* 0x000fc60000000000 */
[----:B------:R-:W-:Y:S01]  /*49f0*/  FADD R11, R11, R24 ;  /* 0x000000180b0b7221 */ /* 0x000fe20000000000 */
[----:B--2---:R-:W-:Y:S01]  /*4a00*/  FADD R0, R6, R25 ;  /* 0x0000001906007221 */ /* 0x004fe20000000000 */
[----:B------:R-:W-:Y:S02]  /*4a10*/  IMAD.U32 R6, RZ, RZ, UR6 ;  /* 0x00000006ff067e24 */ /* 0x000fe4000f8e00ff */
[----:B-1----:R-:W-:Y:S01]  /*4a20*/  FADD R11, R11, R4 ;  /* 0x000000040b0b7221 */ /* 0x002fe20000000000 */
[----:B------:R-:W-:Y:S01]  /*4a30*/  FADD R0, R0, R5 ;  /* 0x0000000500007221 */ /* 0x000fe20000000000 */
[----:B------:R-:W-:-:S04]  /*4a40*/  @!P1 IMAD.WIDE.U32 R4, R19, 0x8, R6 ;  /* 0x0000000813049825 */ /* 0x000fc800078e0006 */
[----:B------:R-:W-:Y:S01]  /*4a50*/  FADD R2, R11, R2 ;  /* 0x000000020b027221 */ /* 0x000fe20000000000 */
[----:B------:R-:W-:-:S05]  /*4a60*/  FADD R3, R0, R3 ;  /* 0x0000000300037221 */ /* 0x000fca0000000000 */
[----:B------:R4:W-:Y:S02]  /*4a70*/  @!P1 STG.E.64 desc[UR28][R4.64], R2 ;  /* 0x0000000204009986 */ /* 0x0009e4000c101b1c */
.L_x_9873:
[----:B------:R-:W-:Y:S05]  /*4a80*/  BSYNC.RECONVERGENT B0 ;  /* 0x0000000000007941 */ /* 0x000fea0003800200 */
.L_x_9872:
[----:B------:R-:W5:Y:S02]  /*4a90*/  LDCU.64 UR6, c[0x0][0x3a8] ;  /* 0x00007500ff0677ac */ /* 0x000f640008000a00 */
[----:B-----5:R-:W-:-:S04]  /*4aa0*/  UISETP.NE.U32.AND UP0, UPT, UR6, URZ, UPT ;  /* 0x000000ff0600728c */ /* 0x020fc8000bf05070 */
[----:B------:R-:W-:-:S09]  /*4ab0*/  UISETP.NE.AND.EX UP0, UPT, UR7, URZ, UPT, UP0 ;  /* 0x000000ff0700728c */ /* 0x000fd2000bf05300 */
[----:B------:R-:W-:Y:S05]  /*4ac0*/  BRA.U !UP0, `(.L_x_9874) ;  /* 0x00000001089c7547 */ /* 0x000fea000b800000 */
[----:B---3--:R-:W3:Y:S01]  /*4ad0*/  SHFL.DOWN PT, R0, R9, 0x10, 0x1f ;  /* 0x0a001f0009007f89 */ /* 0x008ee200000e0000 */
[----:B------:R-:W-:Y:S01]  /*4ae0*/  ISETP.NE.AND P1, PT, R19, RZ, PT ;  /* 0x000000ff1300720c */ /* 0x000fe20003f25270 */
[----:B------:R-:W-:-:S12]  /*4af0*/  BSSY B0, `(.L_x_9874) ;  /* 0x0000024000007945 */ /* 0x000fd80003800000 */
[----:B0-----:R-:W0:Y:S01]  /*4b00*/  @!P1 S2R R6, SR_CgaCtaId ;  /* 0x0000000000069919 */ /* 0x001e220000008800 */
[----:B------:R-:W-:Y:S02]  /*4b10*/  @!P1 MOV R7, 0x400 ;  /* 0x0000040000079802 */ /* 0x000fe40000000f00 */
[----:B---3--:R-:W-:-:S05]  /*4b20*/  FMNMX R0, R9, R0, !PT ;  /* 0x0000000009007209 */ /* 0x008fca0007800000 */
[----:B--2-4-:R-:W2:Y:S01]  /*4b30*/  SHFL.DOWN PT, R3, R0, 0x8, 0x1f ;  /* 0x09001f0000037f89 */ /* 0x014ea200000e0000 */
[----:B0-----:R-:W-:-:S05]  /*4b40*/  @!P1 LEA R7, R6, R7, 0x18 ;  /* 0x0000000706079211 */ /* 0x001fca00078ec0ff */
[----:B------:R-:W-:Y:S01]  /*4b50*/  @!P1 IMAD R7, R12, 0x4, R7 ;  /* 0x000000040c079824 */ /* 0x000fe200078e0207 */
        /* <DEDUP_REMOVED lines=24> */
.L_x_9882:
[----:B------:R-:W-:Y:S02]  /*4ce0*/  ISETP.NE.AND P0, PT, R21, RZ, PT ;  /* 0x000000ff1500720c */ /* 0x000fe40003f05270 */
[----:B--2---:R-:W-:-:S11]  /*4cf0*/  FMNMX R5, R2, R5, !PT ;  /* 0x0000000502057209 */ /* 0x004fd60007800000 */
[----:B------:R-:W-:Y:S05]  /*4d00*/  @P0 BRA `(.L_x_9875) ;  /* 0x0000000000080947 */ /* 0x000fea0003800000 */
[----:B-1----:R-:W1:Y:S02]  /*4d10*/  LDC.64 R2, c[0x0][0x3a8] ;  /* 0x0000ea00ff027b82 */ /* 0x002e640000000a00 */
[----:B-1----:R2:W-:Y:S02]  /*4d20*/  REDG.E.MAX.S32.STRONG.GPU desc[UR28][R2.64], R5 ;  /* 0x000000050200798e */ /* 0x0025e4000d12e31c */
.L_x_9875:
[----:B------:R-:W-:Y:S05]  /*4d30*/  BSYNC B0 ;  /* 0x0000000000007941 */ /* 0x000fea0003800000 */
.L_x_9874:
        /* <DEDUP_REMOVED lines=9> */
[----:B---3--:R-:W-:Y:S01]  /*4dd0*/  IMAD.U32 R0, RZ, RZ, UR5 ;  /* 0x00000005ff007e24 */ /* 0x008fe2000f8e00ff */
[----:B-1----:R-:W-:-:S07]  /*4de0*/  MOV R20, 0x4e00 ;  /* 0x00004e0000147802 */ /* 0x002fce0000000f00 */
[----:B0-2-4-:R-:W-:Y:S05]  /*4df0*/  CALL.REL.NOINC `($__internal_305_$__cuda_sm20_rcp_rn_f32_slowpath) ;  /* 0x0000000400987944 */ /* 0x015fea0003c00000 */
[----:B------:R-:W-:Y:S05]  /*4e00*/  BRA `(.L_x_9878) ;  /* 0x0000000000147947 */ /* 0x000fea0003800000 */
.L_x_9877:
[----:B------:R-:W5:Y:S01]  /*4e10*/  MUFU.RCP R49, UR5 ;  /* 0x0000000500317d08 */ /* 0x000f620008001000 */
[----:B---3--:R-:W-:-:S04]  /*4e20*/  IMAD.U32 R0, RZ, RZ, UR5 ;  /* 0x00000005ff007e24 */ /* 0x008fc8000f8e00ff */
[----:B-----5:R-:W-:-:S04]  /*4e30*/  FFMA R0, R49, R0, -1 ;  /* 0xbf80000031007423 */ /* 0x020fc80000000000 */
[----:B------:R-:W-:-:S04]  /*4e40*/  FADD.FTZ R0, -R0, -RZ ;  /* 0x800000ff00007221 */ /* 0x000fc80000010100 */
[----:B------:R-:W-:-:S07]  /*4e50*/  FFMA R49, R49, R0, R49 ;  /* 0x0000000031317223 */ /* 0x000fce0000000031 */
.L_x_9878:
[----:B012-4-:R-:W0:Y:S02]  /*4e60*/  LDC.64 R2, c[0x0][0x3b0] ;  /* 0x0000ec00ff027b82 */ /* 0x017e240000000a00 */
[----:B0-----:R-:W-:Y:S01]  /*4e70*/  STG.E desc[UR28][R2.64], R49 ;  /* 0x0000003102007986 */ /* 0x001fe2000c10191c */
[----:B------:R-:W-:Y:S05]  /*4e80*/  EXIT ;  /* 0x000000000000794d */ /* 0x000fea0003800000 */
.L_x_9876:
[----:B0-----:R-:W-:Y:S02]  /*4e90*/  HFMA2 R7, -RZ, RZ, 0, 2.384185791015625e-07 ;  /* 0x00000004ff077431 */ /* 0x001fe400000001ff */
[----:B------:R-:W-:Y:S02]  /*4ea0*/  IMAD.MOV.U32 R9, RZ, RZ, 0x1f ;  /* 0x0000001fff097424 */ /* 0x000fe400078e00ff */
[----:B------:R-:W-:-:S07]  /*4eb0*/  IMAD.MOV.U32 R4, RZ, RZ, -0x1 ;  /* 0xffffffffff047424 */ /* 0x000fce00078e00ff */
[----:B-12---:R-:W-:Y:S05]  /*4ec0*/  WARPSYNC.COLLECTIVE R4, `(.L_x_9879) ;  /* 0x0000000004087348 */ /* 0x006fea0003c00000 */
[----:B--2---:R0:W2:Y:S02]  /*4ed0*/  SHFL.DOWN P0, R5, R0, R7, R9 ;  /* 0x0800000700057389 */ /* 0x0040a40000000009 */
[----:B012---:R-:W-:Y:S05]  /*4ee0*/  ENDCOLLECTIVE ;  /* 0x000000000000791b */ /* 0x007fea0003800000 */
.L_x_9879:
[----:B------:R-:W-:Y:S01]  /*4ef0*/  IMAD.MOV.U32 R7, RZ, RZ, 0x2 ;  /* 0x00000002ff077424 */ /* 0x000fe200078e00ff */
[----:B------:R-:W-:-:S04]  /*4f00*/  MOV R3, R5 ;  /* 0x0000000500037202 */ /* 0x000fc80000000f00 */
[----:B------:R-:W-:-:S05]  /*4f10*/  FMNMX R3, R3, R0, !PT ;  /* 0x0000000003037209 */ /* 0x000fca0007800000 */
[----:B------:R-:W-:-:S07]  /*4f20*/  IMAD.MOV.U32 R0, RZ, RZ, R3 ;  /* 0x000000ffff007224 */ /* 0x000fce00078e0003 */
[----:B------:R-:W-:Y:S05]  /*4f30*/  WARPSYNC.COLLECTIVE R4, `(.L_x_9880) ;  /* 0x0000000004087348 */ /* 0x000fea0003c00000 */
[----:B------:R0:W1:Y:S02]  /*4f40*/  SHFL.DOWN P0, R5, R0, R7, R9 ;  /* 0x0800000700057389 */ /* 0x0000640000000009 */
[----:B01----:R-:W-:Y:S05]  /*4f50*/  ENDCOLLECTIVE ;  /* 0x000000000000791b */ /* 0x003fea0003800000 */
.L_x_9880:
[----:B------:R-:W-:Y:S01]  /*4f60*/  IMAD.MOV.U32 R7, RZ, RZ, 0x1 ;  /* 0x00000001ff077424 */ /* 0x000fe200078e00ff */
[----:B------:R-:W-:-:S04]  /*4f70*/  MOV R2, R5 ;  /* 0x0000000500027202 */ /* 0x000fc80000000f00 */
[----:B------:R-:W-:-:S05]  /*4f80*/  FMNMX R2, R3, R2, !PT ;  /* 0x0000000203027209 */ /* 0x000fca0007800000 */
[----:B------:R-:W-:-:S07]  /*4f90*/  IMAD.MOV.U32 R0, RZ, RZ, R2 ;  /* 0x000000ffff007224 */ /* 0x000fce00078e0002 */
[----:B------:R-:W-:Y:S05]  /*4fa0*/  WARPSYNC.COLLECTIVE R4, `(.L_x_9881) ;  /* 0x0000000004087348 */ /* 0x000fea0003c00000 */
[----:B------:R0:W1:Y:S02]  /*4fb0*/  SHFL.DOWN P0, R5, R0, R7, R9 ;  /* 0x0800000700057389 */ /* 0x0000640000000009 */
[----:B01----:R-:W-:Y:S05]  /*4fc0*/  ENDCOLLECTIVE ;  /* 0x000000000000791b */ /* 0x003fea0003800000 */
.L_x_9881:
[----:B------:R-:W-:Y:S05]  /*4fd0*/  BRA `(.L_x_9882) ;  /* 0xfffffffc00407947 */ /* 0x000fea000383ffff */
        .weak           $__internal_304_$__cuda_sm20_div_u64
        .type           $__internal_304_$__cuda_sm20_div_u64,@function
        .size           $__internal_304_$__cuda_sm20_div_u64,($__internal_305_$__cuda_sm20_rcp_rn_f32_slowpath - $__internal_304_$__cuda_sm20_div_u64)
$__internal_304_$__cuda_sm20_div_u64:
        /* <DEDUP_REMOVED lines=71> */
[----:B------:R-:W-:Y:S11]  /*5450*/  RET.REL.NODEC R2 `(_ZN18transformer_engine6detail38cast_transpose_fused_kernel_notalignedILb1ELb1ELb0EfNS_16CTDBiasDActParamI13__nv_bfloat16S3_S3_fEELi2ELi2ENS_5EmptyEXadL_ZNS_6dqgeluIffEET_T0_RKS5_EEEEvT3_mmm) ;  /* 0xffffffa802e87950 */ /* 0x000ff60003c3ffff */
        .weak           $__internal_305_$__cuda_sm20_rcp_rn_f32_slowpath
        .type           $__internal_305_$__cuda_sm20_rcp_rn_f32_slowpath,@function
        .size           $__internal_305_$__cuda_sm20_rcp_rn_f32_slowpath,(.L_x_29606 - $__internal_305_$__cuda_sm20_rcp_rn_f32_slowpath)
$__internal_305_$__cuda_sm20_rcp_rn_f32_slowpath:
        /* <DEDUP_REMOVED lines=15> */
.L_x_9884:
[----:B------:R-:W-:-:S05]  /*5550*/  VIADD R41, R40, 0xffffff03 ;  /* 0xffffff0328297836 */ /* 0x000fca0000000000 */
[----:B------:R-:W-:-:S13]  /*5560*/  ISETP.GT.U32.AND P0, PT, R41, 0x1, PT ;  /* 0x000000012900780c */ /* 0x000fda0003f04070 */
[----:B------:R-:W-:Y:S05]  /*5570*/  @P0 BRA `(.L_x_9886) ;  /* 0x0000000000780947 */ /* 0x000fea0003800000 */
[----:B------:R-:W-:Y:S01]  /*5580*/  LOP3.LUT R50, R0, 0x7fffff, RZ, 0xc0, !PT ;  /* 0x007fffff00327812 */ /* 0x000fe200078ec0ff */
[----:B------:R-:W-:Y:S02]  /*5590*/  HFMA2 R48, -RZ, RZ, 0, 1.78813934326171875e-07 ;  /* 0x00000003ff307431 */ /* 0x000fe400000001ff */
[----:B------:R-:W-:Y:S01]  /*55a0*/  VIADD R49, R40, 0xffffff04 ;  /* 0xffffff0428317836 */ /* 0x000fe20000000000 */
        /* <DEDUP_REMOVED lines=9> */
[----:B------:R-:W-:Y:S02]  /*5640*/  LOP3.LUT R44, R44, 0x800000, RZ, 0xfc, !PT ;  /* 0x008000002c2c7812 */ /* 0x000fe400078efcff */
[----:B------:R-:W-:Y:S02]  /*5650*/  SEL R45, RZ, 0xffffffff, !P0 ;  /* 0xffffffffff2d7807 */ /* 0x000fe40004000000 */
[----:B------:R-:W-:-:S02]  /*5660*/  LOP3.LUT R43, R43, R44, RZ, 0xc0, !PT ;  /* 0x0000002c2b2b7212 */ /* 0x000fc400078ec0ff */
        /* <DEDUP_REMOVED lines=10> */
[----:B------:R-:W-:-:S13]  /*5710*/  ISETP.GE.AND P0, PT, R40, RZ, PT ;  /* 0x000000ff2800720c */ /* 0x000fda0003f06270 */
[----:B------:R-:W-:-:S04]  /*5720*/  @!P0 VIADD R49, R49, 0x1 ;  /* 0x0000000131318836 */ /* 0x000fc80000000000 */
[----:B------:R-:W-:-:S05]  /*5730*/  @!P1 IMAD.SHL.U32 R49, R49, 0x2, RZ ;  /* 0x0000000231319824 */ /* 0x000fca00078e00ff */
[----:B------:R-:W-:Y:S01]  /*5740*/  LOP3.LUT R49, R49, 0x80000000, R0, 0xf8, !PT ;  /* 0x8000000031317812 */ /* 0x000fe200078ef800 */
[----:B------:R-:W-:Y:S06]  /*5750*/  BRA `(.L_x_9885) ;  /* 0x0000000000047947 */ /* 0x000fec0003800000 */
.L_x_9886:
[----:B------:R0:W1:Y:S02]  /*5760*/  MUFU.RCP R49, R0 ;  /* 0x0000000000317308 */ /* 0x0000640000001000 */
.L_x_9885:
[----:B------:R-:W-:Y:S05]  /*5770*/  BSYNC B0 ;  /* 0x0000000000007941 */ /* 0x000fea0003800000 */
.L_x_9883:
[----:B------:R-:W-:Y:S01]  /*5780*/  MOV R40, R20 ;  /* 0x0000001400287202 */ /* 0x000fe20000000f00 */
[----:B------:R-:W-:-:S04]  /*5790*/  IMAD.MOV.U32 R41, RZ, RZ, 0x0 ;  /* 0x00000000ff297424 */ /* 0x000fc800078e00ff */
[----:B01----:R-:W-:Y:S05]  /*57a0*/  RET.REL.NODEC R40 `(_ZN18transformer_engine6detail38cast_transpose_fused_kernel_notalignedILb1ELb1ELb0EfNS_16CTDBiasDActParamI13__nv_bfloat16S3_S3_fEELi2ELi2ENS_5EmptyEXadL_ZNS_6dqgeluIffEET_T0_RKS5_EEEEvT3_mmm) ;  /* 0xffffffa828147950 */ /* 0x003fea0003c3ffff */
.L_x_9887:
        /* <DEDUP_REMOVED lines=13> */
.L_x_29606:


//--------------------- .text._ZN18transformer_engine6detail38cast_transpose_fused_kernel_notalignedILb1ELb1ELb0EfNS_16CTDBiasDActParamI13__nv_bfloat16S3_6__halffEELi2ELi2ENS_5EmptyEXadL_ZNS_6dqgeluIffEET_T0_RKS6_EEEEvT3_mmm --------------------------
	.section	.text._ZN18transformer_engine6detail38cast_transpose_fused_kernel_notalignedILb1ELb1ELb0EfNS_16CTDBiasDActParamI13__nv_bfloat16S3_6__halffEELi2ELi2ENS_5EmptyEXadL_ZNS_6dqgeluIffEET_T0_RKS6_EEEEvT3_mmm,"ax",@progbits
	.align	128
        .global         _ZN18transformer_engine6detail38cast_transpose_fused_kernel_notalignedILb1ELb1ELb0EfNS_16CTDBiasDActParamI13__nv_bfloat16S3_6__halffEELi2ELi2ENS_5EmptyEXadL_ZNS_6dqgeluIffEET_T0_RKS6_EEEEvT3_mmm
        .type           _ZN18transformer_engine6detail38cast_transpose_fused_kernel_notalignedILb1ELb1ELb0EfNS_16CTDBiasDActParamI13__nv_bfloat16S3_6__halffEELi2ELi2ENS_5EmptyEXadL_ZNS_6dqgeluIffEET_T0_RKS6_EEEEvT3_mmm,@function
        .size           _ZN18transformer_engine6detail38cast_transpose_fused_kernel_notalignedILb1ELb1ELb0EfNS_16CTDBiasDActParamI13__nv_bfloat16S3_6__halffEELi2ELi2ENS_5EmptyEXadL_ZNS_6dqgeluIffEET_T0_RKS6_EEEEvT3_mmm,(.L_x_29608 - _ZN18transformer_engine6detail38cast_transpose_fused_kernel_notalignedILb1ELb1ELb0EfNS_16CTDBiasDActParamI13__nv_bfloat16S3_6__halffEELi2ELi2ENS_5EmptyEXadL_ZNS_6dqgeluIffEET_T0_RKS6_EEEEvT3_mmm)
        .other          _ZN18transformer_engine6detail38cast_transpose_fused_kernel_notalignedILb1ELb1ELb0EfNS_16CTDBiasDActParamI13__nv_bfloat16S3_6__halffEELi2ELi2ENS_5EmptyEXadL_ZNS_6dqgeluIffEET_T0_RKS6_EEEEvT3_mmm,@"STO_CUDA_ENTRY STV_DEFAULT"
_ZN18transformer_engine6detail38cast_transpose_fused_kernel_notalignedILb1ELb1ELb0EfNS_16CTDBiasDActParamI13__nv_bfloat16S3_6__halffEELi2ELi2ENS_5EmptyEXadL_ZNS_6dqgeluIffEET_T0_RKS6_EEEEvT3_mmm:
.text._ZN18transformer_engine6detail38cast_transpose_fused_kernel_notalignedILb1ELb1ELb0EfNS_16CTDBiasDActParamI13__nv_bfloat16S3_6__halffEELi2ELi2ENS_5EmptyEXadL_ZNS_6dqgeluIffEET_T0_RKS6_EEEEvT3_mmm:
        /* <DEDUP_REMOVED lines=44> */
.L_x_9888:
[----:B------:R-:W-:-:S07]  /*02c0*/  MOV R4, 0x2e0 ;  /* 0x000002e000047802 */ /* 0x000fce0000000f00 */
[----:B------:R-:W-:Y:S05]  /*02d0*/  CALL.REL.NOINC `($__internal_306_$__cuda_sm20_div_u64) ;  /* 0x0000004c00407944 */ /* 0x000fea0003c00000 */
        /* <DEDUP_REMOVED lines=11> */
.L_x_9889:
        /* <DEDUP_REMOVED lines=156> */
[----:B------:R-:W-:Y:S05]  /*0d50*/  CALL.REL.NOINC `($__internal_307_$__cuda_sm20_rcp_rn_f32_slowpath) ;  /* 0x0000004400c07944 */ /* 0x000fea0003c00000 */
[----:B------:R-:W-:Y:S05]  /*0d60*/  BRA `(.L_x_9892) ;  /* 0x0000000000107947 */ /* 0x000fea0003800000 */
.L_x_9891:
[----:B------:R-:W0:Y:S02]  /*0d70*/  MUFU.RCP R49, R20 ;  /* 0x0000001400317308 */ /* 0x000e240000001000 */
[----:B0-----:R-:W-:-:S04]  /*0d80*/  FFMA R0, R20, R49, -1 ;  /* 0xbf80000014007423 */ /* 0x001fc80000000031 */
[----:B------:R-:W-:-:S04]  /*0d90*/  FADD.FTZ R0, -R0, -RZ ;  /* 0x800000ff00007221 */ /* 0x000fc80000010100 */
[----:B------:R-:W-:-:S07]  /*0da0*/  FFMA R49, R49, R0, R49 ;  /* 0x0000000031317223 */ /* 0x000fce0000000031 */
.L_x_9892:
[----:B------:R-:W-:Y:S05]  /*0db0*/  BSYNC.RECONVERGENT B1 ;  /* 0x0000000000017941 */ /* 0x000fea0003800200 */
.L_x_9890:
        /* <DEDUP_REMOVED lines=24> */
[----:B------:R-:W-:Y:S05]  /*0f40*/  CALL.REL.NOINC `($__internal_307_$__cuda_sm20_rcp_rn_f32_slowpath) ;  /* 0x0000004400447944 */ /* 0x000fea0003c00000 */
[----:B------:R-:W-:Y:S05]  /*0f50*/  BRA `(.L_x_9895) ;  /* 0x0000000000107947 */ /* 0x000fea0003800000 */
.L_x_9894:
[----:B------:R-:W0:Y:S02]  /*0f60*/  MUFU.RCP R49, R30 ;  /* 0x0000001e00317308 */ /* 0x000e240000001000 */
[----:B0-----:R-:W-:-:S04]  /*0f70*/  FFMA R0, R30, R49, -1 ;  /* 0xbf8000001e007423 */ /* 0x001fc80000000031 */
[----:B------:R-:W-:-:S04]  /*0f80*/  FADD.FTZ R0, -R0, -RZ ;  /* 0x800000ff00007221 */ /* 0x000fc80000010100 */
[----:B------:R-:W-:-:S07]  /*0f90*/  FFMA R49, R49, R0, R49 ;  /* 0x0000000031317223 */ /* 0x000fce0000000031 */
.L_x_9895:
[----:B------:R-:W-:Y:S05]  /*0fa0*/  BSYNC.RECONVERGENT B1 ;  /* 0x0000000000017941 */ /* 0x000fea0003800200 */
.L_x_9893:
        /* <DEDUP_REMOVED lines=24> */
[----:B------:R-:W-:Y:S05]  /*1130*/  CALL.REL.NOINC `($__internal_307_$__cuda_sm20_rcp_rn_f32_slowpath) ;  /* 0x0000004000c87944 */ /* 0x000fea0003c00000 */
[----:B------:R-:W-:Y:S05]  /*1140*/  BRA `(.L_x_9898) ;  /* 0x0000000000107947 */ /* 0x000fea0003800000 */
.L_x_9897:
[----:B------:R-:W0:Y:S02]  /*1150*/  MUFU.RCP R49, R22 ;  /* 0x0000001600317308 */ /* 0x000e240000001000 */
[----:B0-----:R-:W-:-:S04]  /*1160*/  FFMA R0, R22, R49, -1 ;  /* 0xbf80000016007423 */ /* 0x001fc80000000031 */
[----:B------:R-:W-:-:S04]  /*1170*/  FADD.FTZ R0, -R0, -RZ ;  /* 0x800000ff00007221 */ /* 0x000fc80000010100 */
[----:B------:R-:W-:-:S07]  /*1180*/  FFMA R49, R49, R0, R49 ;  /* 0x0000000031317223 */ /* 0x000fce0000000031 */
.L_x_9898:
[----:B------:R-:W-:Y:S05]  /*1190*/  BSYNC.RECONVERGENT B1 ;  /* 0x0000000000017941 */ /* 0x000fea0003800200 */
.L_x_9896:
        /* <DEDUP_REMOVED lines=24> */
[----:B------:R-:W-:Y:S05]  /*1320*/  CALL.REL.NOINC `($__internal_307_$__cuda_sm20_rcp_rn_f32_slowpath) ;  /* 0x00000040004c7944 */ /* 0x000fea0003c00000 */
[----:B------:R-:W-:Y:S05]  /*1330*/  BRA `(.L_x_9901) ;  /* 0x0000000000107947 */ /* 0x000fea0003800000 */
.L_x_9900:
[----:B------:R-:W0:Y:S02]  /*1340*/  MUFU.RCP R49, R22 ;  /* 0x0000001600317308 */ /* 0x000e240000001000 */
[----:B0-----:R-:W-:-:S04]  /*1350*/  FFMA R0, R22, R49, -1 ;  /* 0xbf80000016007423 */ /* 0x001fc80000000031 */
[----:B------:R-:W-:-:S04]  /*1360*/  FADD.FTZ R0, -R0, -RZ ;  /* 0x800000ff00007221 */ /* 0x000fc80000010100 */
[----:B------:R-:W-:-:S07]  /*1370*/  FFMA R49, R49, R0, R49 ;  /* 0x0000000031317223 */ /* 0x000fce0000000031 */
.L_x_9901:
[----:B------:R-:W-:Y:S05]  /*1380*/  BSYNC.RECONVERGENT B1 ;  /* 0x0000000000017941 */ /* 0x000fea0003800200 */
.L_x_9899:
        /* <DEDUP_REMOVED lines=16> */
[----:B------:R-:W-:Y:S02]  /*1490*/  F2FP.F16.F32.PACK_AB R12, RZ, R12 ;  /* 0x0000000cff0c723e */ /* 0x000fe400000000ff */
        /* <DEDUP_REMOVED lines=14> */
[----:B------:R-:W-:Y:S01]  /*1580*/  F2FP.F16.F32.PACK_AB R0, RZ, R0 ;  /* 0x00000000ff00723e */ /* 0x000fe200000000ff */
[----:B------:R-:W-:Y:S01]  /*1590*/  @P1 IMAD.WIDE.U32 R44, R45, 0x3, R34 ;  /* 0x000000032d2c1825 */ /* 0x000fe200078e0022 */
[----:B------:R-:W-:-:S02]  /*15a0*/  @P1 IADD3.X R9, PT, PT, R35, UR4, RZ, P2, !PT ;  /* 0x0000000423091c10 */ /* 0x000fc400097fe4ff */
[----:B------:R-:W-:Y:S01]  /*15b0*/  F2FP.F16.F32.PACK_AB R11, RZ, R11 ;  /* 0x0000000bff0b723e */ /* 0x000fe200000000ff */
[----:B------:R-:W-:Y:S01]  /*15c0*/  @P1 VIADD R27, R45, UR12 ;  /* 0x0000000c2d1b1c36 */ /* 0x000fe20008000000 */
[----:B------:R-:W-:Y:S01]  /*15d0*/  F2FP.F16.F32.PACK_AB R20, RZ, R20 ;  /* 0x00000014ff14723e */ /* 0x000fe200000000ff */
        /* <DEDUP_REMOVED lines=61> */
[----:B------:R-:W-:Y:S05]  /*19b0*/  CALL.REL.NOINC `($__internal_307_$__cuda_sm20_rcp_rn_f32_slowpath) ;  /* 0x0000003800a87944 */ /* 0x000fea0003c00000 */
[----:B------:R-:W-:Y:S05]  /*19c0*/  BRA `(.L_x_9904) ;  /* 0x0000000000107947 */ /* 0x000fea0003800000 */
.L_x_9903:
[----:B------:R-:W0:Y:S02]  /*19d0*/  MUFU.RCP R49, R40 ;  /* 0x0000002800317308 */ /* 0x000e240000001000 */
[----:B0-----:R-:W-:-:S04]  /*19e0*/  FFMA R0, R40, R49, -1 ;  /* 0xbf80000028007423 */ /* 0x001fc80000000031 */
[----:B------:R-:W-:-:S04]  /*19f0*/  FADD.FTZ R0, -R0, -RZ ;  /* 0x800000ff00007221 */ /* 0x000fc80000010100 */
[----:B------:R-:W-:-:S07]  /*1a00*/  FFMA R49, R49, R0, R49 ;  /* 0x0000000031317223 */ /* 0x000fce0000000031 */
.L_x_9904:
[----:B------:R-:W-:Y:S05]  /*1a10*/  BSYNC.RECONVERGENT B1 ;  /* 0x0000000000017941 */ /* 0x000fea0003800200 */
.L_x_9902:
        /* <DEDUP_REMOVED lines=23> */
[----:B------:R-:W-:Y:S05]  /*1b90*/  CALL.REL.NOINC `($__internal_307_$__cuda_sm20_rcp_rn_f32_slowpath) ;  /* 0x0000003800307944 */ /* 0x000fea0003c00000 */
[----:B------:R-:W-:Y:S05]  /*1ba0*/  BRA `(.L_x_9907) ;  /* 0x0000000000107947 */ /* 0x000fea0003800000 */
.L_x_9906:
[----:B------:R-:W0:Y:S02]  /*1bb0*/  MUFU.RCP R49, R0 ;  /* 0x0000000000317308 */ /* 0x000e240000001000 */
[----:B0-----:R-:W-:-:S04]  /*1bc0*/  FFMA R20, R0, R49, -1 ;  /* 0xbf80000000147423 */ /* 0x001fc80000000031 */
[----:B------:R-:W-:-:S04]  /*1bd0*/  FADD.FTZ R20, -R20, -RZ ;  /* 0x800000ff14147221 */ /* 0x000fc80000010100 */
[----:B------:R-:W-:-:S07]  /*1be0*/  FFMA R49, R49, R20, R49 ;  /* 0x0000001431317223 */ /* 0x000fce0000000031 */
.L_x_9907:
[----:B------:R-:W-:Y:S05]  /*1bf0*/  BSYNC.RECONVERGENT B1 ;  /* 0x0000000000017941 */ /* 0x000fea0003800200 */
.L_x_9905:
        /* <DEDUP_REMOVED lines=25> */
.L_x_9909:
[----:B------:R-:W0:Y:S02]  /*1d90*/  MUFU.RCP R49, R0 ;  /* 0x0000000000317308 */ /* 0x000e240000001000 */
[----:B0-----:R-:W-:-:S04]  /*1da0*/  FFMA R20, R0, R49, -1 ;  /* 0xbf80000000147423 */ /* 0x001fc80000000031 */
[----:B------:R-:W-:-:S04]  /*1db0*/  FADD.FTZ R20, -R20, -RZ ;  /* 0x800000ff14147221 */ /* 0x000fc80000010100 */
[----:B------:R-:W-:-:S07]  /*1dc0*/  FFMA R49, R49, R20, R49 ;  /* 0x0000001431317223 */ /* 0x000fce0000000031 */
.L_x_9910:
[----:B------:R-:W-:Y:S05]  /*1dd0*/  BSYNC.RECONVERGENT B1 ;  /* 0x0000000000017941 */ /* 0x000fea0003800200 */
.L_x_9908:
        /* <DEDUP_REMOVED lines=26> */
.L_x_9912:
[----:B------:R-:W0:Y:S02]  /*1f80*/  MUFU.RCP R49, R36 ;  /* 0x0000002400317308 */ /* 0x000e240000001000 */
[----:B0-----:R-:W-:-:S04]  /*1f90*/  FFMA R0, R36, R49, -1 ;  /* 0xbf80000024007423 */ /* 0x001fc80000000031 */
[----:B------:R-:W-:-:S04]  /*1fa0*/  FADD.FTZ R0, -R0, -RZ ;  /* 0x800000ff00007221 */ /* 0x000fc80000010100 */
[----:B------:R-:W-:-:S07]  /*1fb0*/  FFMA R49, R49, R0, R49 ;  /* 0x0000000031317223 */ /* 0x000fce0000000031 */
.L_x_9913:
[----:B------:R-:W-:Y:S05]  /*1fc0*/  BSYNC.RECONVERGENT B1 ;  /* 0x0000000000017941 */ /* 0x000fea0003800200 */
.L_x_9911:
        /* <DEDUP_REMOVED lines=13> */
[----:B------:R-:W-:-:S02]  /*20a0*/  F2FP.F16.F32.PACK_AB R2, RZ, R20 ;  /* 0x00000014ff02723e */ /* 0x000fc400000000ff */
        /* <DEDUP_REMOVED lines=8> */
[----:B------:R-:W-:Y:S01]  /*2130*/  F2FP.F16.F32.PACK_AB R38, RZ, R38 ;  /* 0x00000026ff26723e */ /* 0x000fe200000000ff */
[----:B------:R-:W-:Y:S01]  /*2140*/  VOTEU.ANY UP0, P1 ;  /* 0x0000000000ff7886 */ /* 0x000fe20000800100 */
[----:B------:R-:W-:Y:S02]  /*2150*/  @P1 IADD3 R50, P3, PT, R46, UR13, RZ ;  /* 0x0000000d2e321c10 */ /* 0x000fe4000ff7e0ff */
[----:B------:R-:W-:Y:S02]  /*2160*/  @!P0 IADD3.X R22, PT, PT, R22, UR36, RZ, P2, !PT ;  /* 0x0000002416168c10 */ /* 0x000fe400097fe4ff */
[----:B------:R-:W-:Y:S01]  /*2170*/  @!P0 LEA R48, P2, R33, UR8, 0x2 ;  /* 0x0000000821308c11 */ /* 0x000fe2000f8410ff */
[----:B------:R-:W-:Y:S01]  /*2180*/  @UP0 UIMAD UR12, UR36, 0x3, URZ ;  /* 0x00000003240c08a4 */ /* 0x000fe2000f8e02ff */
[----:B------:R-:W-:Y:S02]  /*2190*/  F2FP.F16.F32.PACK_AB R42, RZ, R42 ;  /* 0x0000002aff2a723e */ /* 0x000fe400000000ff */
[----:B------:R-:W-:-:S02]  /*21a0*/  @P1 IADD3.X R23, PT, PT, R47, UR4, RZ, P3, !PT ;  /* 0x000000042f171c10 */ /* 0x000fc40009ffe4ff */
[----:B------:R-:W-:Y:S02]  /*21b0*/  F2FP.F16.F32.PACK_AB R0, RZ, R0 ;  /* 0x00000000ff00723e */ /* 0x000fe400000000ff */
        /* <DEDUP_REMOVED lines=69> */
[----:B------:R-:W-:Y:S05]  /*2610*/  CALL.REL.NOINC `($__internal_307_$__cuda_sm20_rcp_rn_f32_slowpath) ;  /* 0x0000002c00907944 */ /* 0x000fea0003c00000 */
[----:B------:R-:W-:Y:S05]  /*2620*/  BRA `(.L_x_9916) ;  /* 0x0000000000107947 */ /* 0x000fea0003800000 */
.L_x_9915:
[----:B------:R-:W0:Y:S02]  /*2630*/  MUFU.RCP R49, R20 ;  /* 0x0000001400317308 */ /* 0x000e240000001000 */
[----:B0-----:R-:W-:-:S04]  /*2640*/  FFMA R0, R20, R49, -1 ;  /* 0xbf80000014007423 */ /* 0x001fc80000000031 */
[----:B------:R-:W-:-:S04]  /*2650*/  FADD.FTZ R0, -R0, -RZ ;  /* 0x800000ff00007221 */ /* 0x000fc80000010100 */
[----:B------:R-:W-:-:S07]  /*2660*/  FFMA R49, R49, R0, R49 ;  /* 0x0000000031317223 */ /* 0x000fce0000000031 */
.L_x_9916:
[----:B------:R-:W-:Y:S05]  /*2670*/  BSYNC.RECONVERGENT B1 ;  /* 0x0000000000017941 */ /* 0x000fea0003800200 */
.L_x_9914:
        /* <DEDUP_REMOVED lines=23> */
[----:B------:R-:W-:Y:S05]  /*27f0*/  CALL.REL.NOINC `($__internal_307_$__cuda_sm20_rcp_rn_f32_slowpath) ;  /* 0x0000002c00187944 */ /* 0x000fea0003c00000 */
[----:B------:R-:W-:Y:S05]  /*2800*/  BRA `(.L_x_9919) ;  /* 0x0000000000107947 */ /* 0x000fea0003800000 */
.L_x_9918:
[----:B------:R-:W0:Y:S02]  /*2810*/  MUFU.RCP R49, R0 ;  /* 0x0000000000317308 */ /* 0x000e240000001000 */
[----:B0-----:R-:W-:-:S04]  /*2820*/  FFMA R20, R0, R49, -1 ;  /* 0xbf80000000147423 */ /* 0x001fc80000000031 */
[----:B------:R-:W-:-:S04]  /*2830*/  FADD.FTZ R20, -R20, -RZ ;  /* 0x800000ff14147221 */ /* 0x000fc80000010100 */
[----:B------:R-:W-:-:S07]  /*2840*/  FFMA R49, R49, R20, R49 ;  /* 0x0000001431317223 */ /* 0x000fce0000000031 */
.L_x_9919:
[----:B------:R-:W-:Y:S05]  /*2850*/  BSYNC.RECONVERGENT B1 ;  /* 0x0000000000017941 */ /* 0x000fea0003800200 */
.L_x_9917:
        /* <DEDUP_REMOVED lines=25> */
.L_x_9921:
[----:B------:R-:W0:Y:S02]  /*29f0*/  MUFU.RCP R49, R0 ;  /* 0x0000000000317308 */ /* 0x000e240000001000 */
[----:B0-----:R-:W-:-:S04]  /*2a00*/  FFMA R20, R0, R49, -1 ;  /* 0xbf80000000147423 */ /* 0x001fc80000000031 */
[----:B------:R-:W-:-:S04]  /*2a10*/  FADD.FTZ R20, -R20, -RZ ;  /* 0x800000ff14147221 */ /* 0x000fc80000010100 */
[----:B------:R-:W-:-:S07]  /*2a20*/  FFMA R49, R49, R20, R49 ;  /* 0x0000001431317223 */ /* 0x000fce0000000031 */
.L_x_9922:
[----:B------:R-:W-:Y:S05]  /*2a30*/  BSYNC.RECONVERGENT B1 ;  /* 0x0000000000017941 */ /* 0x000fea0003800200 */
.L_x_9920:
        /* <DEDUP_REMOVED lines=23> */
[----:B------:R-:W-:Y:S05]  /*2bb0*/  CALL.REL.NOINC `($__internal_307_$__cuda_sm20_rcp_rn_f32_slowpath) ;  /* 0x0000002800287944 */ /* 0x000fea0003c00000 */
[----:B------:R-:W-:Y:S05]  /*2bc0*/  BRA `(.L_x_9925) ;  /* 0x0000000000107947 */ /* 0x000fea0003800000 */
.L_x_9924:
[----:B------:R-:W0:Y:S02]  /*2bd0*/  MUFU.RCP R49, R0 ;  /* 0x0000000000317308 */ /* 0x000e240000001000 */
[----:B0-----:R-:W-:-:S04]  /*2be0*/  FFMA R10, R0, R49, -1 ;  /* 0xbf800000000a7423 */ /* 0x001fc80000000031 */
[----:B------:R-:W-:-:S04]  /*2bf0*/  FADD.FTZ R10, -R10, -RZ ;  /* 0x800000ff0a0a7221 */ /* 0x000fc80000010100 */
[----:B------:R-:W-:-:S07]  /*2c00*/  FFMA R49, R49, R10, R49 ;  /* 0x0000000a31317223 */ /* 0x000fce0000000031 */
.L_x_9925:
[----:B------:R-:W-:Y:S05]  /*2c10*/  BSYNC.RECONVERGENT B1 ;  /* 0x0000000000017941 */ /* 0x000fea0003800200 */
.L_x_9923:
        /* <DEDUP_REMOVED lines=21> */
[----:B------:R-:W-:Y:S01]  /*2d70*/  F2FP.F16.F32.PACK_AB R6, RZ, R6 ;  /* 0x00000006ff06723e */ /* 0x000fe200000000ff */
[----:B------:R-:W-:Y:S01]  /*2d80*/  FADD R20, RZ, R8 ;  /* 0x00000008ff147221 */ /* 0x000fe20000000000 */
[----:B------:R-:W-:Y:S01]  /*2d90*/  FADD R7, R0, -12583039 ;  /* 0xcb40007f00077421 */ /* 0x000fe20000000000 */
[----:B------:R-:W-:Y:S01]  /*2da0*/  F2FP.F16.F32.PACK_AB R13, RZ, R13 ;  /* 0x0000000dff0d723e */ /* 0x000fe200000000ff */
        /* <DEDUP_REMOVED lines=14> */
[----:B------:R-:W-:Y:S02]  /*2e90*/  F2FP.F16.F32.PACK_AB R7, RZ, R7 ;  /* 0x00000007ff07723e */ /* 0x000fe400000000ff */
[----:B------:R-:W-:Y:S02]  /*2ea0*/  F2FP.F16.F32.PACK_AB R20, RZ, R20 ;  /* 0x00000014ff14723e */ /* 0x000fe400000000ff */
        /* <DEDUP_REMOVED lines=19> */
[----:B------:R-:W-:Y:S05]  /*2fe0*/  CALL.REL.NOINC `($__internal_307_$__cuda_sm20_rcp_rn_f32_slowpath) ;  /* 0x00000024001c7944 */ /* 0x000fea0003c00000 */
[----:B------:R-:W-:Y:S05]  /*2ff0*/  BRA `(.L_x_9928) ;  /* 0x0000000000107947 */ /* 0x000fea0003800000 */
.L_x_9927:
[----:B------:R-:W0:Y:S02]  /*3000*/  MUFU.RCP R49, R0 ;  /* 0x0000000000317308 */ /* 0x000e240000001000 */
[----:B0-----:R-:W-:-:S04]  /*3010*/  FFMA R20, R0, R49, -1 ;  /* 0xbf80000000147423 */ /* 0x001fc80000000031 */
[----:B------:R-:W-:-:S04]  /*3020*/  FADD.FTZ R20, -R20, -RZ ;  /* 0x800000ff14147221 */ /* 0x000fc80000010100 */
[----:B------:R-:W-:-:S07]  /*3030*/  FFMA R49, R49, R20, R49 ;  /* 0x0000001431317223 */ /* 0x000fce0000000031 */
.L_x_9928:
[----:B------:R-:W-:Y:S05]  /*3040*/  BSYNC.RECONVERGENT B1 ;  /* 0x0000000000017941 */ /* 0x000fea0003800200 */
.L_x_9926:
        /* <DEDUP_REMOVED lines=26> */
.L_x_9930:
[----:B------:R-:W0:Y:S02]  /*31f0*/  MUFU.RCP R49, R30 ;  /* 0x0000001e00317308 */ /* 0x000e240000001000 */
[----:B0-----:R-:W-:-:S04]  /*3200*/  FFMA R0, R30, R49, -1 ;  /* 0xbf8000001e007423 */ /* 0x001fc80000000031 */
[----:B------:R-:W-:-:S04]  /*3210*/  FADD.FTZ R0, -R0, -RZ ;  /* 0x800000ff00007221 */ /* 0x000fc80000010100 */
[----:B------:R-:W-:-:S07]  /*3220*/  FFMA R49, R49, R0, R49 ;  /* 0x0000000031317223 */ /* 0x000fce0000000031 */
.L_x_9931:
[----:B------:R-:W-:Y:S05]  /*3230*/  BSYNC.RECONVERGENT B1 ;  /* 0x0000000000017941 */ /* 0x000fea0003800200 */
.L_x_9929:
        /* <DEDUP_REMOVED lines=24> */
[----:B------:R-:W-:Y:S05]  /*33c0*/  CALL.REL.NOINC `($__internal_307_$__cuda_sm20_rcp_rn_f32_slowpath) ;  /* 0x0000002000247944 */ /* 0x000fea0003c00000 */
[----:B------:R-:W-:Y:S05]  /*33d0*/  BRA `(.L_x_9934) ;  /* 0x0000000000107947 */ /* 0x000fea0003800000 */
.L_x_9933:
[----:B------:R-:W0:Y:S02]  /*33e0*/  MUFU.RCP R49, R26 ;  /* 0x0000001a00317308 */ /* 0x000e240000001000 */
[----:B0-----:R-:W-:-:S04]  /*33f0*/  FFMA R0, R26, R49, -1 ;  /* 0xbf8000001a007423 */ /* 0x001fc80000000031 */
[----:B------:R-:W-:-:S04]  /*3400*/  FADD.FTZ R0, -R0, -RZ ;  /* 0x800000ff00007221 */ /* 0x000fc80000010100 */
[----:B------:R-:W-:-:S07]  /*3410*/  FFMA R49, R49, R0, R49 ;  /* 0x0000000031317223 */ /* 0x000fce0000000031 */
.L_x_9934:
[----:B------:R-:W-:Y:S05]  /*3420*/  BSYNC.RECONVERGENT B1 ;  /* 0x0000000000017941 */ /* 0x000fea0003800200 */
.L_x_9932:
        /* <DEDUP_REMOVED lines=26> */
.L_x_9936:
[----:B------:R-:W0:Y:S02]  /*35d0*/  MUFU.RCP R49, R30 ;  /* 0x0000001e00317308 */ /* 0x000e240000001000 */
[----:B0-----:R-:W-:-:S04]  /*35e0*/  FFMA R0, R30, R49, -1 ;  /* 0xbf8000001e007423 */ /* 0x001fc80000000031 */
[----:B------:R-:W-:-:S04]  /*35f0*/  FADD.FTZ R0, -R0, -RZ ;  /* 0x800000ff00007221 */ /* 0x000fc80000010100 */
[----:B------:R-:W-:-:S07]  /*3600*/  FFMA R49, R49, R0, R49 ;  /* 0x0000000031317223 */ /* 0x000fce0000000031 */
.L_x_9937:
[----:B------:R-:W-:Y:S05]  /*3610*/  BSYNC.RECONVERGENT B1 ;  /* 0x0000000000017941 */ /* 0x000fea0003800200 */
.L_x_9935:
        /* <DEDUP_REMOVED lines=9> */
[----:B------:R-:W-:Y:S01]  /*36b0*/  F2FP.F16.F32.PACK_AB R20, RZ, R20 ;  /* 0x00000014ff14723e */ /* 0x000fe200000000ff */
        /* <DEDUP_REMOVED lines=27> */
[----:B------:R-:W-:Y:S01]  /*3870*/  F2FP.F16.F32.PACK_AB R23, RZ, R3 ;  /* 0x00000003ff17723e */ /* 0x000fe200000000ff */
        /* <DEDUP_REMOVED lines=21> */
[----:B--2---:R-:W-:Y:S02]  /*39d0*/  F2FP.F16.F32.PACK_AB R12, RZ, R2 ;  /* 0x00000002ff0c723e */ /* 0x004fe400000000ff */
[----:B------:R-:W-:Y:S02]  /*39e0*/  F2FP.F16.F32.PACK_AB R32, RZ, R32 ;  /* 0x00000020ff20723e */ /* 0x000fe400000000ff */
        /* <DEDUP_REMOVED lines=34> */
.L_x_9942:
        /* <DEDUP_REMOVED lines=48> */
.L_x_9941:
[----:B------:R-:W-:Y:S05]  /*3f10*/  BSYNC.RECONVERGENT B1 ;  /* 0x0000000000017941 */ /* 0x000fea0003800200 */
.L_x_9940:
        /* <DEDUP_REMOVED lines=36> */
.L_x_9939:
[----:B------:R-:W-:Y:S05]  /*4160*/  BSYNC.RECONVERGENT B0 ;  /* 0x0000000000007941 */ /* 0x000fea0003800200 */
.L_x_9938:
        /* <DEDUP_REMOVED lines=26> */
.L_x_9947:
        /* <DEDUP_REMOVED lines=48> */
.L_x_9946:
[----:B------:R-:W-:Y:S05]  /*4610*/  BSYNC.RECONVERGENT B1 ;  /* 0x0000000000017941 */ /* 0x000fea0003800200 */
.L_x_9945:
        /* <DEDUP_REMOVED lines=36> */
.L_x_9944:
[----:B------:R-:W-:Y:S05]  /*4860*/  BSYNC.RECONVERGENT B0 ;  /* 0x0000000000007941 */ /* 0x000fea0003800200 */
.L_x_9943:
        /* <DEDUP_REMOVED lines=33> */
.L_x_9949:
[----:B------:R-:W-:Y:S05]  /*4a80*/  BSYNC.RECONVERGENT B0 ;  /* 0x0000000000007941 */ /* 0x000fea0003800200 */
.L_x_9948:
        /* <DEDUP_REMOVED lines=37> */
.L_x_9958:
[----:B------:R-:W-:Y:S02]  /*4ce0*/  ISETP.NE.AND P0, PT, R21, RZ, PT ;  /* 0x000000ff1500720c */ /* 0x000fe40003f05270 */
[----:B--2---:R-:W-:-:S11]  /*4cf0*/  FMNMX R5, R2, R5, !PT ;  /* 0x0000000502057209 */ /* 0x004fd60007800000 */
[----:B------:R-:W-:Y:S05]  /*4d00*/  @P0 BRA `(.L_x_9951) ;  /* 0x0000000000080947 */ /* 0x000fea0003800000 */
[----:B-1----:R-:W1:Y:S02]  /*4d10*/  LDC.64 R2, c[0x0][0x3a8] ;  /* 0x0000ea00ff027b82 */ /* 0x002e640000000a00 */
[----:B-1----:R2:W-:Y:S02]  /*4d20*/  REDG.E.MAX.S32.STRONG.GPU desc[UR28][R2.64], R5 ;  /* 0x000000050200798e */ /* 0x0025e4000d12e31c */
.L_x_9951:
[----:B------:R-:W-:Y:S05]  /*4d30*/  BSYNC B0 ;  /* 0x0000000000007941 */ /* 0x000fea0003800000 */
.L_x_9950:
        /* <DEDUP_REMOVED lines=11> */
[----:B0-2-4-:R-:W-:Y:S05]  /*4df0*/  CALL.REL.NOINC `($__internal_307_$__cuda_sm20_rcp_rn_f32_slowpath) ;  /* 0x0000000400987944 */ /* 0x015fea0003c00000 */
[----:B------:R-:W-:Y:S05]  /*4e00*/  BRA `(.L_x_9954) ;  /* 0x0000000000147947 */ /* 0x000fea0003800000 */
.L_x_9953:
[----:B------:R-:W5:Y:S01]  /*4e10*/  MUFU.RCP R49, UR5 ;  /* 0x0000000500317d08 */ /* 0x000f620008001000 */
[----:B---3--:R-:W-:-:S04]  /*4e20*/  IMAD.U32 R0, RZ, RZ, UR5 ;  /* 0x00000005ff007e24 */ /* 0x008fc8000f8e00ff */
[----:B-----5:R-:W-:-:S04]  /*4e30*/  FFMA R0, R49, R0, -1 ;  /* 0xbf80000031007423 */ /* 0x020fc80000000000 */
[----:B------:R-:W-:-:S04]  /*4e40*/  FADD.FTZ R0, -R0, -RZ ;  /* 0x800000ff00007221 */ /* 0x000fc80000010100 */
[----:B------:R-:W-:-:S07]  /*4e50*/  FFMA R49, R49, R0, R49 ;  /* 0x0000000031317223 */ /* 0x000fce0000000031 */
.L_x_9954:
[----:B012-4-:R-:W0:Y:S02]  /*4e60*/  LDC.64 R2, c[0x0][0x3b0] ;  /* 0x0000ec00ff027b82 */ /* 0x017e240000000a00 */
[----:B0-----:R-:W-:Y:S01]  /*4e70*/  STG.E desc[UR28][R2.64], R49 ;  /* 0x0000003102007986 */ /* 0x001fe2000c10191c */
[----:B------:R-:W-:Y:S05]  /*4e80*/  EXIT ;  /* 0x000000000000794d */ /* 0x000fea0003800000 */
.L_x_9952:
[----:B0-----:R-:W-:Y:S02]  /*4e90*/  HFMA2 R7, -RZ, RZ, 0, 2.384185791015625e-07 ;  /* 0x00000004ff077431 */ /* 0x001fe400000001ff */
[----:B------:R-:W-:Y:S02]  /*4ea0*/  IMAD.MOV.U32 R9, RZ, RZ, 0x1f ;  /* 0x0000001fff097424 */ /* 0x000fe400078e00ff */
[----:B------:R-:W-:-:S07]  /*4eb0*/  IMAD.MOV.U32 R4, RZ, RZ, -0x1 ;  /* 0xffffffffff047424 */ /* 0x000fce00078e00ff */
[----:B-12---:R-:W-:Y:S05]  /*4ec0*/  WARPSYNC.COLLECTIVE R4, `(.L_x_9955) ;  /* 0x0000000004087348 */ /* 0x006fea0003c00000 */
[----:B--2---:R0:W2:Y:S02]  /*4ed0*/  SHFL.DOWN P0, R5, R0, R7, R9 ;  /* 0x0800000700057389 */ /* 0x0040a40000000009 */
[----:B012---:R-:W-:Y:S05]  /*4ee0*/  ENDCOLLECTIVE ;  /* 0x000000000000791b */ /* 0x007fea0003800000 */
.L_x_9955:
[----:B------:R-:W-:Y:S01]  /*4ef0*/  IMAD.MOV.U32 R7, RZ, RZ, 0x2 ;  /* 0x00000002ff077424 */ /* 0x000fe200078e00ff */
[----:B------:R-:W-:-:S04]  /*4f00*/  MOV R3, R5 ;  /* 0x0000000500037202 */ /* 0x000fc80000000f00 */
[----:B------:R-:W-:-:S05]  /*4f10*/  FMNMX R3, R3, R0, !PT ;  /* 0x0000000003037209 */ /* 0x000fca0007800000 */
[----:B------:R-:W-:-:S07]  /*4f20*/  IMAD.MOV.U32 R0, RZ, RZ, R3 ;  /* 0x000000ffff007224 */ /* 0x000fce00078e0003 */
[----:B------:R-:W-:Y:S05]  /*4f30*/  WARPSYNC.COLLECTIVE R4, `(.L_x_9956) ;  /* 0x0000000004087348 */ /* 0x000fea0003c00000 */
[----:B------:R0:W1:Y:S02]  /*4f40*/  SHFL.DOWN P0, R5, R0, R7, R9 ;  /* 0x0800000700057389 */ /* 0x0000640000000009 */
[----:B01----:R-:W-:Y:S05]  /*4f50*/  ENDCOLLECTIVE ;  /* 0x000000000000791b */ /* 0x003fea0003800000 */
.L_x_9956:
[----:B------:R-:W-:Y:S01]  /*4f60*/  IMAD.MOV.U32 R7, RZ, RZ, 0x1 ;  /* 0x00000001ff077424 */ /* 0x000fe200078e00ff */
[----:B------:R-:W-:-:S04]  /*4f70*/  MOV R2, R5 ;  /* 0x0000000500027202 */ /* 0x000fc80000000f00 */
[----:B------:R-:W-:-:S05]  /*4f80*/  FMNMX R2, R3, R2, !PT ;  /* 0x0000000203027209 */ /* 0x000fca0007800000 */
[----:B------:R-:W-:-:S07]  /*4f90*/  IMAD.MOV.U32 R0, RZ, RZ, R2 ;  /* 0x000000ffff007224 */ /* 0x000fce00078e0002 */
[----:B------:R-:W-:Y:S05]  /*4fa0*/  WARPSYNC.COLLECTIVE R4, `(.L_x_9957) ;  /* 0x0000000004087348 */ /* 0x000fea0003c00000 */
[----:B------:R0:W1:Y:S02]  /*4fb0*/  SHFL.DOWN P0, R5, R0, R7, R9 ;  /* 0x0800000700057389 */ /* 0x0000640000000009 */
[----:B01----:R-:W-:Y:S05]  /*4fc0*/  ENDCOLLECTIVE ;  /* 0x000000000000791b */ /* 0x003fea0003800000 */
.L_x_9957:
[----:B------:R-:W-:Y:S05]  /*4fd0*/  BRA `(.L_x_9958) ;  /* 0xfffffffc00407947 */ /* 0x000fea000383ffff */
        .weak           $__internal_306_$__cuda_sm20_div_u64
        .type           $__internal_306_$__cuda_sm20_div_u64,@function
        .size           $__internal_306_$__cuda_sm20_div_u64,($__internal_307_$__cuda_sm20_rcp_rn_f32_slowpath - $__internal_306_$__cuda_sm20_div_u64)
$__internal_306_$__cuda_sm20_div_u64:
        /* <DEDUP_REMOVED lines=71> */
[----:B------:R-:W-:Y:S11]  /*5450*/  RET.REL.NODEC R2 `(_ZN18transformer_engine6detail38cast_transpose_fused_kernel_notalignedILb1ELb1ELb0EfNS_16CTDBiasDActParamI13__nv_bfloat16S3_6__halffEELi2ELi2ENS_5EmptyEXadL_ZNS_6dqgeluIffEET_T0_RKS6_EEEEvT3_mmm) ;  /* 0xffffffa802e87950 */ /* 0x000ff60003c3ffff */
        .weak           $__internal_307_$__cuda_sm20_rcp_rn_f32_slowpath
        .type           $__internal_307_$__cuda_sm20_rcp_rn_f32_slowpath,@function
        .size           $__internal_307_$__cuda_sm20_rcp_rn_f32_slowpath,(.L_x_29608 - $__internal_307_$__cuda_sm20_rcp_rn_f32_slowpath)
$__internal_307_$__cuda_sm20_rcp_rn_f32_slowpath:
        /* <DEDUP_REMOVED lines=15> */
.L_x_9960:
        /* <DEDUP_REMOVED lines=33> */
.L_x_9962:
[----:B------:R0:W1:Y:S02]  /*5760*/  MUFU.RCP R49, R0 ;  /* 0x0000000000317308 */ /* 0x0000640000001000 */
.L_x_9961:
[----:B------:R-:W-:Y:S05]  /*5770*/  BSYNC B0 ;  /* 0x0000000000007941 */ /* 0x000fea0003800000 */
.L_x_9959:
[----:B------:R-:W-:Y:S01]  /*5780*/  MOV R40, R20 ;  /* 0x0000001400287202 */ /* 0x000fe20000000f00 */
[----:B------:R-:W-:-:S04]  /*5790*/  IMAD.MOV.U32 R41, RZ, RZ, 0x0 ;  /* 0x00000000ff297424 */ /* 0x000fc800078e00ff */
[----:B01----:R-:W-:Y:S05]  /*57a0*/  RET.REL.NODEC R40 `(_ZN18transformer_engine6detail38cast_transpose_fused_kernel_notalignedILb1ELb1ELb0EfNS_16CTDBiasDActParamI13__nv_bfloat16S3_6__halffEELi2ELi2ENS_5EmptyEXadL_ZNS_6dqgeluIffEET_T0_RKS6_EEEEvT3_mmm) ;  /* 0xffffffa828147950 */ /* 0x003fea0003c3ffff */
.L_x_9963:
        /* <DEDUP_REMOVED lines=13> */
.L_x_29608:


//--------------------- .text._ZN18transformer_engine6detail38cast_transpose_fused_kernel_notalignedILb1ELb1ELb0EfNS_16CTDBiasDActParamI13__nv_bfloat16S3_ffEELi2ELi1ENS_5EmptyEXadL_ZNS_6dqgeluIffEET_T0_RKS5_EEEEvT3_mmm --------------------------
	.section	.text._ZN18transformer_engine6detail38cast_transpose_fused_kernel_notalignedILb1ELb1ELb0EfNS_16CTDBiasDActParamI13__nv_bfloat16S3_ffEELi2ELi1ENS_5EmptyEXadL_ZNS_6dqgeluIffEET_T0_RKS5_EEEEvT3_mmm,"ax",@progbits
	.align	128
        .global         _ZN18transformer_engine6detail38cast_transpose_fused_kernel_notalignedILb1ELb1ELb0EfNS_16CTDBiasDActParamI13__nv_bfloat16S3_ffEELi2ELi1ENS_5EmptyEXadL_ZNS_6dqgeluIffEET_T0_RKS5_EEEEvT3_mmm
        .type           _ZN18transformer_engine6detail38cast_transpose_fused_kernel_notalignedILb1ELb1ELb0EfNS_16CTDBiasDActParamI13__nv_bfloat16S3_ffEELi2ELi1ENS_5EmptyEXadL_ZNS_6dqgeluIffEET_T0_RKS5_EEEEvT3_mmm,@function
        .size           _ZN18transformer_engine6detail38cast_transpose_fused_kernel_notalignedILb1ELb1ELb0EfNS_16CTDBiasDActParamI13__nv_bfloat16S3_ffEELi2ELi1ENS_5EmptyEXadL_ZNS_6dqgeluIffEET_T0_RKS5_EEEEvT3_mmm,(.L_x_29610 - _ZN18transformer_engine6detail38cast_transpose_fused_kernel_notalignedILb1ELb1ELb0EfNS_16CTDBiasDActParamI13__nv_bfloat16S3_ffEELi2ELi1ENS_5EmptyEXadL_ZNS_6dqgeluIffEET_T0_RKS5_EEEEvT3_mmm)
        .other          _ZN18transformer_engine6detail38cast_transpose_fused_kernel_notalignedILb1ELb1ELb0EfNS_16CTDBiasDActParamI13__nv_bfloat16S3_ffEELi2ELi1ENS_5EmptyEXadL_ZNS_6dqgeluIffEET_T0_RKS5_EEEEvT3_mmm,@"STO_CUDA_ENTRY STV_DEFAULT"
_ZN18transformer_engine6detail38cast_transpose_fused_kernel_notalignedILb1ELb1ELb0EfNS_16CTDBiasDActParamI13__nv_bfloat16S3_ffEELi2ELi1ENS_5EmptyEXadL_ZNS_6dqgeluIffEET_T0_RKS5_EEEEvT3_mmm:
.text._ZN18transformer_engine6detail38cast_transpose_fused_kernel_notalignedILb1ELb1ELb0EfNS_16CTDBiasDActParamI13__nv_bfloat16S3_ffEELi2ELi1ENS_5EmptyEXadL_ZNS_6dqgeluIffEET_T0_RKS5_EEEEvT3_mmm:
        /* <DEDUP_REMOVED lines=44> */
.L_x_9964:
[----:B------:R-:W-:-:S07]  /*02c0*/  MOV R4, 0x2e0 ;  /* 0x000002e000047802 */ /* 0x000fce0000000f00 */
[----:B------:R-:W-:Y:S05]  /*02d0*/  CALL.REL.NOINC `($__internal_308_$__cuda_sm20_div_u64) ;  /* 0x0000003400287944 */ /* 0x000fea0003c00000 */
        /* <DEDUP_REMOVED lines=11> */
.L_x_9965:
        /* <DEDUP_REMOVED lines=8> */
[----:B------:R-:W2:Y:S01]  /*0410*/  LDCU.64 UR28, c[0x0][0x358] ;  /* 0x00006b00ff1c77ac */ /* 0x000ea20008000a00 */
[----:B0-----:R-:W-:-:S02]  /*0420*/  UIMAD UR7, UR5, UR8, URZ ;  /* 0x00000008050772a4 */ /* 0x001fc4000f8e02ff */
[----:B------:R-:W-:Y:S02]  /*0430*/  UIMAD.WIDE.U32 UR12, UR4, UR8, URZ ;  /* 0x00000008040c72a5 */ /* 0x000fe4000f8e00ff */
[----:B------:R-:W-:Y:S02]  /*0440*/  UIMAD UR20, UR4, UR9, UR7 ;  /* 0x00000009041472a4 */ /* 0x000fe4000f8e0207 */
[----:B------:R-:W-:Y:S02]  /*0450*/  USHF.R.U64 UR17, UR8, 0x1, UR9 ;  /* 0x0000000108117899 */ /* 0x000fe40008001209 */
[----:B-1----:R-:W-:Y:S02]  /*0460*/  UIADD3 UR4, UP1, UPT, -UR18, UR14, URZ ;  /* 0x0000000e12047290 */ /* 0x002fe4000ff3e1ff */
[----:B------:R-:W-:Y:S02]  /*0470*/  USHF.R.U32.HI UR32, URZ, 0x1, UR9 ;  /* 0x00000001ff207899 */ /* 0x000fe40008011609 */
[----:B------:R-:W-:Y:S01]  /*0480*/  USHF.L.U64.HI UR7, UR21, 0x5, UR6 ;  /* 0x0000000515077899 */ /* 0x000fe20008010206 */
[----:B------:R-:W-:Y:S01]  /*0490*/  IMAD.WIDE.U32 R18, R10, UR17, RZ ;  /* 0x000000110a127c25 */ /* 0x000fe2000f8e00ff */
[----:B------:R-:W-:-:S02]  /*04a0*/  ULEA UR5, UP0, -UR21, UR17, 0x5 ;  /* 0x0000001115057291 */ /* 0x000fc4000f8029ff */
[----:B------:R-:W-:Y:S01]  /*04b0*/  UIADD3.X UR8, UPT, UPT, ~UR19, UR15, URZ, UP1, !UPT ;  /* 0x0000000f13087290 */ /* 0x000fe20008ffe5ff */
[----:B------:R-:W-:Y:S01]  /*04c0*/  IMAD R3, R10, UR32, RZ ;  /* 0x000000200a037c24 */ /* 0x000fe2000f8e02ff */
[----:B------:R-:W-:Y:S02]  /*04d0*/  UISETP.LT.U32.AND UP1, UPT, UR4, 0x20, UPT ;  /* 0x000000200400788c */ /* 0x000fe4000bf21070 */
[----:B------:R-:W-:Y:S01]  /*04e0*/  UIADD3.X UR7, UPT, UPT, ~UR7, UR32, URZ, UP0, !UPT ;  /* 0x0000002007077290 */ /* 0x000fe200087fe5ff */
[----:B------:R-:W-:Y:S01]  /*04f0*/  IMAD.IADD R6, R19, 0x1, R3 ;  /* 0x0000000113067824 */ /* 0x000fe200078e0203 */
[----:B------:R-:W-:Y:S02]  /*0500*/  UISETP.LT.U32.AND UP0, UPT, UR5, 0x20, UPT ;  /* 0x000000200500788c */ /* 0x000fe4000bf01070 */
[----:B------:R-:W-:Y:S02]  /*0510*/  UISETP.LT.U32.AND.EX UP1, UPT, UR8, URZ, UPT, UP1 ;  /* 0x000000ff0800728c */ /* 0x000fe4000bf21110 */
[----:B------:R-:W-:-:S02]  /*0520*/  UISETP.LT.U32.AND.EX UP0, UPT, UR7, URZ, UPT, UP0 ;  /* 0x000000ff0700728c */ /* 0x000fc4000bf01100 */
[----:B------:R-:W-:Y:S02]  /*0530*/  USEL UR31, UR4, 0x20, UP1 ;  /* 0x00000020041f7887 */ /* 0x000fe40008800000 */
[----:B------:R-:W-:Y:S01]  /*0540*/  USEL UR30, UR5, 0x20, UP0 ;  /* 0x00000020051e7887 */ /* 0x000fe20008000000 */
[----:B------:R-:W0:Y:S03]  /*0550*/  LDCU.128 UR8, c[0x0][0x380] ;  /* 0x00007000ff0877ac */ /* 0x000e260008000c00 */
[----:B------:R-:W-:Y:S01]  /*0560*/  ISETP.GE.U32.AND P0, PT, R10, UR31, PT ;  /* 0x0000001f0a007c0c */ /* 0x000fe2000bf06070 */
[----:B------:R-:W-:-:S03]  /*0570*/  USHF.L.U32 UR4, UR21, 0x6, URZ ;  /* 0x0000000615047899 */ /* 0x000fc600080006ff */
[----:B------:R-:W-:Y:S01]  /*0580*/  ISETP.LT.U32.AND P0, PT, R8, UR30, !P0 ;  /* 0x0000001e08007c0c */ /* 0x000fe2000c701070 */
[----:B------:R-:W-:Y:S02]  /*0590*/  UIADD3 UR20, UPT, UPT, UR13, UR20, URZ ;  /* 0x000000140d147290 */ /* 0x000fe4000fffe0ff */
[----:B------:R-:W-:-:S04]  /*05a0*/  ULEA UR4, UP0, UR12, UR4, 0x5 ;  /* 0x000000040c047291 */ /* 0x000fc8000f8028ff */
[----:B------:R-:W-:Y:S02]  /*05b0*/  USHF.L.U32 UR7, UR4, 0x1, URZ ;  /* 0x0000000104077899 */ /* 0x000fe400080006ff */
[----:B------:R-:W-:Y:S01]  /*05c0*/  ULEA.HI.X UR5, UR12, UR22, UR20, 0x5, UP0 ;  /* 0x000000160c057291 */ /* 0x000fe200080f2c14 */
[----:B------:R-:W1:Y:S03]  /*05d0*/  LDCU.64 UR22, c[0x0][0x3a0] ;  /* 0x00007400ff1677ac */ /* 0x000e660008000a00 */
[----:B------:R-:W-:Y:S01]  /*05e0*/  @P0 IADD3 R4, P1, PT, R8, R18, RZ ;  /* 0x0000001208040210 */ /* 0x000fe20007f3e0ff */
[----:B------:R-:W-:Y:S01]  /*05f0*/  @!P0 IMAD.MOV.U32 R5, RZ, RZ, RZ ;  /* 0x000000ffff058224 */ /* 0x000fe200078e00ff */
[----:B0-----:R-:W-:Y:S02]  /*0600*/  UIADD3 UR26, UP0, UPT, UR7, UR10, URZ ;  /* 0x0000000a071a7290 */ /* 0x001fe4000ff1e0ff */
[----:B------:R-:W-:Y:S01]  /*0610*/  USHF.L.U64.HI UR10, UR4, 0x1, UR5 ;  /* 0x00000001040a7899 */ /* 0x000fe20008010205 */
[----:B------:R-:W-:Y:S01]  /*0620*/  @P0 IMAD.X R3, RZ, RZ, R6, P1 ;  /* 0x000000ffff030224 */ /* 0x000fe200008e0606 */
[----:B------:R-:W-:-:S02]  /*0630*/  @P0 SHF.L.U32 R24, R4, 0x2, RZ ;  /* 0x0000000204180819 */ /* 0x000fc400000006ff */
[----:B------:R-:W-:Y:S02]  /*0640*/  UIADD3.X UR27, UPT, UPT, UR10, UR11, URZ, UP0, !UPT ;  /* 0x0000000b0a1b7290 */ /* 0x000fe400087fe4ff */
[----:B------:R-:W-:Y:S02]  /*0650*/  @P0 SHF.L.U64.HI R4, R4, 0x2, R3 ;  /* 0x0000000204040819 */ /* 0x000fe40000010203 */
[----:B------:R-:W-:-:S04]  /*0660*/  @P0 IADD3 R2, P1, PT, R24, UR26, RZ ;  /* 0x0000001a18020c10 */ /* 0x000fc8000ff3e0ff */
[----:B------:R-:W-:-:S05]  /*0670*/  @P0 IADD3.X R3, PT, PT, R4, UR27, RZ, P1, !PT ;  /* 0x0000001b04030c10 */ /* 0x000fca0008ffe4ff */
[----:B--2---:R0:W2:Y:S01]  /*0680*/  @P0 LDG.E R5, desc[UR28][R2.64] ;  /* 0x0000001c02050981 */ /* 0x0040a2000c1e1900 */
[----:B------:R-:W-:Y:S01]  /*0690*/  VIADD R17, R9, 0xffffffff ;  /* 0xffffffff09117836 */ /* 0x000fe20000000000 */
[----:B-1----:R-:W-:Y:S01]  /*06a0*/  ISETP.NE.U32.AND P1, PT, RZ, UR22, PT ;  /* 0x00000016ff007c0c */ /* 0x002fe2000bf25070 */
[----:B------:R-:W-:Y:S01]  /*06b0*/  VIADD R14, R10, 0x1 ;  /* 0x000000010a0e7836 */ /* 0x000fe20000000000 */
[----:B------:R-:W-:Y:S02]  /*06c0*/  UIADD3 UR24, UP0, UPT, UR7, UR8, URZ ;  /* 0x0000000807187290 */ /* 0x000fe4000ff1e0ff */
[----:B------:R-:W-:Y:S02]  /*06d0*/  LOP3.LUT R17, R17, 0x1f, RZ, 0xc0, !PT ;  /* 0x0000001f11117812 */ /* 0x000fe400078ec0ff */
[----:B------:R-:W-:Y:S01]  /*06e0*/  ISETP.GE.U32.AND P2, PT, R14, UR31, PT ;  /* 0x0000001f0e007c0c */ /* 0x000fe2000bf46070 */
[----:B------:R-:W-:Y:S01]  /*06f0*/  UIADD3.X UR25, UPT, UPT, UR10, UR9, URZ, UP0, !UPT ;  /* 0x000000090a197290 */ /* 0x000fe200087fe4ff */
[----:B------:R-:W-:Y:S01]  /*0700*/  ISETP.NE.AND.EX P1, PT, RZ, UR23, PT, P1 ;  /* 0x00000017ff007c0c */ /* 0x000fe2000bf25310 */
[----:B------:R-:W-:Y:S01]  /*0710*/  IMAD.MOV.U32 R15, RZ, RZ, 0x437c0000 ;  /* 0x437c0000ff0f7424 */ /* 0x000fe200078e00ff */
[C---:B------:R-:W-:Y:S01]  /*0720*/  ISETP.GE.U32.OR P2, PT, R17.reuse, UR30, P2 ;  /* 0x0000001e11007c0c */ /* 0x040fe20009746470 */
[----:B------:R-:W1:Y:S01]  /*0730*/  LDCU.128 UR8, c[0x0][0x390] ;  /* 0x00007200ff0877ac */ /* 0x000e620008000c00 */
[----:B------:R-:W3:Y:S09]  /*0740*/  LDCU.64 UR22, c[0x0][0x3b8] ;  /* 0x00007700ff1677ac */ /* 0x000ef20008000a00 */
[----:B------:R-:W4:Y:S02]  /*0750*/  @P1 LDC.64 R20, c[0x0][0x3a0] ;  /* 0x0000e800ff141b82 */ /* 0x000f240000000a00 */
[----:B0-----:R-:W-:-:S04]  /*0760*/  @!P2 IADD3 R3, P3, P4, R17, UR17, R18 ;  /* 0x000000111103ac10 */ /* 0x001fc8000fc7e012 */
[----:B------:R-:W-:Y:S01]  /*0770*/  @!P2 IADD3.X R0, PT, PT, RZ, UR32, R6, P3, P4 ;  /* 0x00000020ff00ac10 */ /* 0x000fe20009fe8406 */
[C---:B------:R-:W-:Y:S01]  /*0780*/  @!P2 IMAD.SHL.U32 R2, R3.reuse, 0x4, RZ ;  /* 0x000000040302a824 */ /* 0x040fe200078e00ff */
[----:B------:R-:W-:Y:S02]  /*0790*/  @P0 IADD3 R24, P3, PT, R24, UR24, RZ ;  /* 0x0000001818180c10 */ /* 0x000fe4000ff7e0ff */
[----:B------:R-:W-:Y:S01]  /*07a0*/  @!P2 SHF.L.U64.HI R3, R3, 0x2, R0 ;  /* 0x000000020303a819 */ /* 0x000fe20000010200 */
[----:B------:R-:W-:Y:S01]  /*07b0*/  @!P0 IMAD.MOV.U32 R0, RZ, RZ, RZ ;  /* 0x000000ffff008224 */ /* 0x000fe200078e00ff */
[C---:B------:R-:W-:Y:S02]  /*07c0*/  @!P2 IADD3 R22, P4, PT, R2.reuse, UR24, RZ ;  /* 0x000000180216ac10 */ /* 0x040fe4000ff9e0ff */
[----:B------:R-:W-:Y:S02]  /*07d0*/  @!P2 IADD3 R2, P5, PT, R2, UR26, RZ ;  /* 0x0000001a0202ac10 */ /* 0x000fe4000ffbe0ff */
[----:B------:R-:W-:-:S02]  /*07e0*/  @!P2 IADD3.X R23, PT, PT, R3, UR25, RZ, P4, !PT ;  /* 0x000000190317ac10 */ /* 0x000fc4000a7fe4ff */
[----:B------:R-:W-:Y:S02]  /*07f0*/  @!P2 IADD3.X R3, PT, PT, R3, UR27, RZ, P5, !PT ;  /* 0x0000001b0303ac10 */ /* 0x000fe4000affe4ff */
[----:B------:R-:W-:Y:S01]  /*0800*/  @P0 IADD3.X R25, PT, PT, R4, UR25, RZ, P3, !PT ;  /* 0x0000001904190c10 */ /* 0x000fe20009ffe4ff */
[----:B------:R-:W5:Y:S04]  /*0810*/  @!P2 LDG.E R22, desc[UR28][R22.64] ;  /* 0x0000001c1616a981 */ /* 0x000f68000c1e1900 */
[----:B------:R0:W5:Y:S04]  /*0820*/  @!P2 LDG.E R2, desc[UR28][R2.64] ;  /* 0x0000001c0202a981 */ /* 0x000168000c1e1900 */
[----:B----4-:R4:W5:Y:S04]  /*0830*/  @P1 LDG.E R20, desc[UR28][R20.64] ;  /* 0x0000001c14141981 */ /* 0x010968000c1e1900 */
[----:B------:R-:W5:Y:S01]  /*0840*/  @P0 LDG.E R0, desc[UR28][R24.64] ;  /* 0x0000001c18000981 */ /* 0x000f62000c1e1900 */
[----:B------:R-:W-:Y:S01]  /*0850*/  IMAD.MOV.U32 R4, RZ, RZ, 0x3bbb989d ;  /* 0x3bbb989dff047424 */ /* 0x000fe200078e00ff */
[----:B------:R-:W-:-:S02]  /*0860*/  UIMAD UR13, UR6, UR14, URZ ;  /* 0x0000000e060d72a4 */ /* 0x000fc4000f8e02ff */
[----:B------:R-:W-:Y:S02]  /*0870*/  UIMAD.WIDE.U32 UR6, UR21, UR14, URZ ;  /* 0x0000000e150672a5 */ /* 0x000fe4000f8e00ff */
[----:B------:R-:W-:Y:S02]  /*0880*/  UIMAD UR15, UR21, UR15, UR13 ;  /* 0x0000000f150f72a4 */ /* 0x000fe4000f8e020d */
[----:B-1----:R-:W-:Y:S02]  /*0890*/  ULEA UR8, UP1, UR4, UR8, 0x2 ;  /* 0x0000000804087291 */ /* 0x002fe4000f8210ff */
[----:B------:R-:W-:Y:S02]  /*08a0*/  ULEA UR13, UP0, UR6, UR18, 0x6 ;  /* 0x00000012060d7291 */ /* 0x000fe4000f8030ff */
[----:B------:R-:W-:Y:S02]  /*08b0*/  UIADD3 UR7, UPT, UPT, UR7, UR15, URZ ;  /* 0x0000000f07077290 */ /* 0x000fe4000fffe0ff */
[----:B------:R-:W-:-:S02]  /*08c0*/  ULEA.HI.X UR9, UR4, UR9, UR5, 0x2, UP1 ;  /* 0x0000000904097291 */ /* 0x000fc400088f1405 */
[----:B------:R-:W-:Y:S02]  /*08d0*/  UIMAD UR20, UR20, -0x1f, URZ ;  /* 0xffffffe1141478a4 */ /* 0x000fe4000f8e02ff */
[----:B------:R-:W-:Y:S02]  /*08e0*/  UIMAD.WIDE.U32 UR4, UR12, -0x1f, UR4 ;  /* 0xffffffe10c0478a5 */ /* 0x000fe4000f8e0004 */
[----:B------:R-:W-:Y:S02]  /*08f0*/  ULEA.HI.X UR6, UR6, UR19, UR7, 0x6, UP0 ;  /* 0x0000001306067291 */ /* 0x000fe400080f3407 */
[----:B------:R-:W-:Y:S02]  /*0900*/  ULEA UR10, UP2, UR13, UR10, 0x2 ;  /* 0x0000000a0d0a7291 */ /* 0x000fe4000f8410ff */
[----:B------:R-:W-:Y:S02]  /*0910*/  UIADD3 UR12, UPT, UPT, UR5, -UR12, UR20 ;  /* 0x8000000c050c7290 */ /* 0x000fe4000fffe014 */
[----:B---3--:R-:W-:Y:S01]  /*0920*/  ULEA UR22, UP0, UR4, UR22, 0x2 ;  /* 0x0000001604167291 */ /* 0x008fe2000f8010ff */
[----:B------:R-:W-:Y:S01]  /*0930*/  BSSY.RECONVERGENT B0, `(.L_x_9966) ;  /* 0x0000022000007945 */ /* 0x000fe20003800200 */
[----:B------:R-:W-:Y:S01]  /*0940*/  UMOV UR7, 0x3f800000 ;  /* 0x3f80000000077882 */ /* 0x000fe20000000000 */
[----:B------:R-:W-:-:S02]  /*0950*/  ULEA.HI.X UR6, UR13, UR11, UR6, 0x2, UP2 ;  /* 0x0000000b0d067291 */ /* 0x000fc400090f1406 */
[----:B------:R-:W-:Y:S01]  /*0960*/  ULEA.HI.X UR12, UR4, UR23, UR12, 0x2, UP0 ;  /* 0x00000017040c7291 */ /* 0x000fe200080f140c */
[----:B--2---:R-:W-:-:S05]  /*0970*/  SHF.L.U32 R7, R5, 0x10, RZ ;  /* 0x0000001005077819 */ /* 0x004fca00000006ff */
[----:B------:R-:W-:-:S04]  /*0980*/  FMUL R7, R7, 1.7020000219345092773 ;  /* 0x3fd9db2307077820 */ /* 0x000fc80000400000 */
[----:B------:R-:W-:-:S04]  /*0990*/  FFMA.SAT R4, R7, -R4, 0.5 ;  /* 0x3f00000007047423 */ /* 0x000fc80000002804 */
[----:B------:R-:W-:-:S04]  /*09a0*/  FFMA.RM R4, R4, R15, 12582913 ;  /* 0x4b40000104047423 */ /* 0x000fc8000000400f */
[----:B------:R-:W-:-:S04]  /*09b0*/  FADD R12, R4, -12583039 ;  /* 0xcb40007f040c7421 */ /* 0x000fc80000000000 */
[----:B------:R-:W-:-:S04]  /*09c0*/  FFMA R12, R7, -1.4426950216293334961, -R12 ;  /* 0xbfb8aa3b070c7823 */ /* 0x000fc8000000080c */
[----:B------:R-:W-:-:S04]  /*09d0*/  FFMA R12, R7, -1.925963033500011079e-08, R12 ;  /* 0xb2a57060070c7823 */ /* 0x000fc8000000000c */
[----:B0-----:R-:W4:Y:S01]  /*09e0*/  MUFU.EX2 R3, R12 ;  /* 0x0000000c00037308 */ /* 0x001f220000000800 */
[----:B------:R-:W-:-:S04]  /*09f0*/  IMAD.SHL.U32 R4, R4, 0x800000, RZ ;  /* 0x0080000004047824 */ /* 0x000fc800078e00ff */
[----:B----4-:R-:W-:-:S04]  /*0a00*/  FFMA R21, R4, R3, 1 ;  /* 0x3f80000004157423 */ /* 0x010fc80000000003 */
[----:B------:R-:W-:-:S05]  /*0a10*/  VIADD R3, R21, 0x1800000 ;  /* 0x0180000015037836 */ /* 0x000fca0000000000 */
[----:B------:R-:W-:-:S04]  /*0a20*/  LOP3.LUT R3, R3, 0x7f800000, RZ, 0xc0, !PT ;  /* 0x7f80000003037812 */ /* 0x000fc800078ec0ff */
[----:B------:R-:W-:Y:S01]  /*0a30*/  ISETP.GT.U32.AND P0, PT, R3, 0x1ffffff, PT ;  /* 0x01ffffff0300780c */ /* 0x000fe20003f04070 */
[----:B------:R-:W-:Y:S01]  /*0a40*/  @P2 IMAD.MOV.U32 R22, RZ, RZ, RZ ;  /* 0x000000ffff162224 */ /* 0x000fe200078e00ff */
[----:B------:R-:W-:Y:S02]  /*0a50*/  @P2 MOV R2, RZ ;  /* 0x000000ff00022202 */ /* 0x000fe40000000f00 */
[----:B-----5:R-:W-:Y:S01]  /*0a60*/  @P1 R2UR UR7, R20 ;  /* 0x00000000140712ca */ /* 0x020fe200000e0000 */
[C---:B------:R-:W-:Y:S01]  /*0a70*/  IMAD.U32 R25, R0.reuse, 0x10000, RZ ;  /* 0x0001000000197824 */ /* 0x040fe200078e00ff */
[----:B------:R-:W-:Y:S02]  /*0a80*/  PRMT R24, R0, 0x7632, R24 ;  /* 0x0000763200187816 */ /* 0x000fe40000000018 */
[----:B------:R-:W-:Y:S02]  /*0a90*/  PRMT R5, R5, 0x7632, R5 ;  /* 0x0000763205057816 */ /* 0x000fe40000000005 */
[----:B------:R-:W-:-:S02]  /*0aa0*/  PRMT R4, R22, 0x7632, R4 ;  /* 0x0000763216047816 */ /* 0x000fc40000000004 */
[----:B------:R-:W-:Y:S01]  /*0ab0*/  PRMT R3, R2, 0x7632, R3 ;  /* 0x0000763202037816 */ /* 0x000fe20000000003 */
[----:B------:R-:W-:Y:S06]  /*0ac0*/  @P0 BRA `(.L_x_9967) ;  /* 0x0000000000100947 */ /* 0x000fec0003800000 */
[----:B------:R-:W-:Y:S01]  /*0ad0*/  IMAD.MOV.U32 R0, RZ, RZ, R21 ;  /* 0x000000ffff007224 */ /* 0x000fe200078e0015 */
[----:B------:R-:W-:-:S07]  /*0ae0*/  MOV R12, 0xb00 ;  /* 0x00000b00000c7802 */ /* 0x000fce0000000f00 */
[----:B------:R-:W-:Y:S05]  /*0af0*/  CALL.REL.NOINC `($__internal_309_$__cuda_sm20_rcp_rn_f32_slowpath) ;  /* 0x0000003000407944 */ /* 0x000fea0003c00000 */
[----:B------:R-:W-:Y:S05]  /*0b00*/  BRA `(.L_x_9968) ;  /* 0x0000000000107947 */ /* 0x000fea0003800000 */
.L_x_9967:
[----:B------:R-:W0:Y:S02]  /*0b10*/  MUFU.RCP R28, R21 ;  /* 0x00000015001c7308 */ /* 0x000e240000001000 */
[----:B0-----:R-:W-:-:S04]  /*0b20*/  FFMA R0, R21, R28, -1 ;  /* 0xbf80000015007423 */ /* 0x001fc8000000001c */
[----:B------:R-:W-:-:S04]  /*0b30*/  FADD.FTZ R15, -R0, -RZ ;  /* 0x800000ff000f7221 */ /* 0x000fc80000010100 */
[----:B------:R-:W-:-:S07]  /*0b40*/  FFMA R28, R28, R15, R28 ;  /* 0x0000000f1c1c7223 */ /* 0x000fce000000001c */
.L_x_9968:
[----:B------:R-:W-:Y:S05]  /*0b50*/  BSYNC.RECONVERGENT B0 ;  /* 0x0000000000007941 */ /* 0x000fea0003800200 */
.L_x_9966:
[----:B------:R-:W-:Y:S01]  /*0b60*/  IMAD.U32 R5, R5, 0x10000, RZ ;  /* 0x0001000005057824 */ /* 0x000fe200078e00ff */
[----:B------:R-:W-:Y:S01]  /*0b70*/  BSSY.RECONVERGENT B0, `(.L_x_9969) ;  /* 0x000001d000007945 */ /* 0x000fe20003800200 */
[----:B------:R-:W-:Y:S02]  /*0b80*/  IMAD.MOV.U32 R0, RZ, RZ, 0x3bbb989d ;  /* 0x3bbb989dff007424 */ /* 0x000fe400078e00ff */
[----:B------:R-:W-:Y:S01]  /*0b90*/  FMUL R5, R5, 1.7020000219345092773 ;  /* 0x3fd9db2305057820 */ /* 0x000fe20000400000 */
[----:B------:R-:W-:Y:S02]  /*0ba0*/  IMAD.MOV.U32 R15, RZ, RZ, 0x437c0000 ;  /* 0x437c0000ff0f7424 */ /* 0x000fe400078e00ff */
[----:B------:R-:W-:Y:S02]  /*0bb0*/  IMAD.U32 R24, R24, 0x10000, RZ ;  /* 0x0001000018187824 */ /* 0x000fe400078e00ff */
        /* <DEDUP_REMOVED lines=18> */
[----:B------:R-:W-:Y:S05]  /*0ce0*/  CALL.REL.NOINC `($__internal_309_$__cuda_sm20_rcp_rn_f32_slowpath) ;  /* 0x0000002c00c47944 */ /* 0x000fea0003c00000 */
[----:B------:R-:W-:Y:S05]  /*0cf0*/  BRA `(.L_x_9971) ;  /* 0x0000000000107947 */ /* 0x000fea0003800000 */
.L_x_9970:
[----:B------:R-:W0:Y:S02]  /*0d00*/  MUFU.RCP R28, R21 ;  /* 0x00000015001c7308 */ /* 0x000e240000001000 */
[----:B0-----:R-:W-:-:S04]  /*0d10*/  FFMA R0, R21, R28, -1 ;  /* 0xbf80000015007423 */ /* 0x001fc8000000001c */
[----:B------:R-:W-:-:S04]  /*0d20*/  FADD.FTZ R7, -R0, -RZ ;  /* 0x800000ff00077221 */ /* 0x000fc80000010100 */
[----:B------:R-:W-:-:S07]  /*0d30*/  FFMA R28, R28, R7, R28 ;  /* 0x000000071c1c7223 */ /* 0x000fce000000001c */
.L_x_9971:
[----:B------:R-:W-:Y:S05]  /*0d40*/  BSYNC.RECONVERGENT B0 ;  /* 0x0000000000007941 */ /* 0x000fea0003800200 */
.L_x_9969:
[----:B------:R-:W-:Y:S01]  /*0d50*/  VIADD R21, R9, 0x1e ;  /* 0x0000001e09157836 */ /* 0x000fe20000000000 */
[C---:B------:R-:W-:Y:S01]  /*0d60*/  ISETP.GE.U32.AND P0, PT, R10.reuse, UR31, PT ;  /* 0x0000001f0a007c0c */ /* 0x040fe2000bf06070 */
[----:B------:R-:W-:Y:S02]  /*0d70*/  VIADD R7, R10, 0x2 ;  /* 0x000000020a077836 */ /* 0x000fe40000000000 */
[----:B------:R-:W-:Y:S01]  /*0d80*/  FADD R15, -R28, 1 ;  /* 0x3f8000001c0f7421 */ /* 0x000fe20000000100 */
[----:B------:R-:W-:Y:S02]  /*0d90*/  IADD3 R32, P2, PT, R18, UR17, RZ ;  /* 0x0000001112207c10 */ /* 0x000fe4000ff5e0ff */
[----:B------:R-:W-:Y:S01]  /*0da0*/  LOP3.LUT R21, R21, 0x1f, RZ, 0xc0, !PT ;  /* 0x0000001f15157812 */ /* 0x000fe200078ec0ff */
[----:B------:R-:W-:Y:S01]  /*0db0*/  FMUL R15, R15, R28 ;  /* 0x0000001c0f0f7220 */ /* 0x000fe20000400000 */
[----:B------:R-:W-:Y:S02]  /*0dc0*/  ISETP.GE.U32.AND P1, PT, R7, UR31, PT ;  /* 0x0000001f07007c0c */ /* 0x000fe4000bf26070 */
[----:B------:R-:W-:Y:S01]  /*0dd0*/  ISETP.GE.U32.OR P0, PT, R8, UR30, P0 ;  /* 0x0000001e08007c0c */ /* 0x000fe20008706470 */
[----:B------:R-:W-:Y:S01]  /*0de0*/  FFMA R15, R5, R15, R28 ;  /* 0x0000000f050f7223 */ /* 0x000fe2000000001c */
[----:B------:R-:W-:-:S02]  /*0df0*/  ISETP.LT.U32.AND P1, PT, R21, UR30, !P1 ;  /* 0x0000001e15007c0c */ /* 0x000fc4000cf21070 */
[----:B------:R-:W-:Y:S01]  /*0e00*/  IADD3.X R16, PT, PT, R6, UR32, RZ, P2, !PT ;  /* 0x0000002006107c10 */ /* 0x000fe200097fe4ff */
[----:B------:R-:W-:-:S08]  /*0e10*/  FMUL R24, R24, R15 ;  /* 0x0000000f18187220 */ /* 0x000fd00000400000 */
[----:B------:R-:W-:Y:S02]  /*0e20*/  @!P0 IADD3 R18, P5, PT, R8, R18, RZ ;  /* 0x0000001208128210 */ /* 0x000fe40007fbe0ff */
[----:B------:R-:W-:Y:S01]  /*0e30*/  @P1 IADD3 R0, P3, P4, R21, UR17, R32 ;  /* 0x0000001115001c10 */ /* 0x000fe2000fc7e020 */
[----:B------:R-:W-:Y:S01]  /*0e40*/  @!P1 IMAD.MOV.U32 R27, RZ, RZ, RZ ;  /* 0x000000ffff1b9224 */ /* 0x000fe200078e00ff */
[----:B------:R-:W-:Y:S01]  /*0e50*/  @!P0 IADD3.X R19, PT, PT, RZ, R6, RZ, P5, !PT ;  /* 0x00000006ff138210 */ /* 0x000fe20002ffe4ff */
[----:B------:R-:W-:Y:S01]  /*0e60*/  @!P1 IMAD.MOV.U32 R33, RZ, RZ, RZ ;  /* 0x000000ffff219224 */ /* 0x000fe200078e00ff */
[----:B------:R-:W-:Y:S01]  /*0e70*/  @!P0 LEA R28, P2, R18, UR8, 0x3 ;  /* 0x00000008121c8c11 */ /* 0x000fe2000f8418ff */
[----:B------:R-:W-:Y:S01]  /*0e80*/  @P1 IMAD.SHL.U32 R30, R0, 0x4, RZ ;  /* 0x00000004001e1824 */ /* 0x000fe200078e00ff */
[----:B------:R-:W-:Y:S02]  /*0e90*/  @P1 IADD3.X R5, PT, PT, RZ, UR32, R16, P3, P4 ;  /* 0x00000020ff051c10 */ /* 0x000fe40009fe8410 */
[----:B------:R-:W-:Y:S01]  /*0ea0*/  @!P0 LEA.HI.X R29, R18, UR9, R19, 0x3, P2 ;  /* 0x00000009121d8c11 */ /* 0x000fe200090f1c13 */
[----:B------:R-:W-:Y:S01]  /*0eb0*/  FMUL R18, R25, UR7 ;  /* 0x0000000719127c20 */ /* 0x000fe20008400000 */
[----:B------:R-:W-:Y:S01]  /*0ec0*/  @P1 IADD3 R34, P2, PT, R30, UR24, RZ ;  /* 0x000000181e221c10 */ /* 0x000fe2000ff5e0ff */
[----:B------:R-:W-:Y:S01]  /*0ed0*/  FMUL R19, R24, UR7 ;  /* 0x0000000718137c20 */ /* 0x000fe20008400000 */
[----:B------:R-:W-:-:S02]  /*0ee0*/  @P1 SHF.L.U64.HI R0, R0, 0x2, R5 ;  /* 0x0000000200001819 */ /* 0x000fc40000010205 */
[----:B------:R-:W-:Y:S02]  /*0ef0*/  @P1 IADD3 R30, P3, PT, R30, UR26, RZ ;  /* 0x0000001a1e1e1c10 */ /* 0x000fe4000ff7e0ff */
[C---:B------:R-:W-:Y:S01]  /*0f00*/  @P1 IADD3.X R35, PT, PT, R0.reuse, UR25, RZ, P2, !PT ;  /* 0x0000001900231c10 */ /* 0x040fe200097fe4ff */
[----:B------:R0:W-:Y:S01]  /*0f10*/  @!P0 STG.E.64 desc[UR28][R28.64], R18 ;  /* 0x000000121c008986 */ /* 0x0001e2000c101b1c */
[----:B------:R-:W-:-:S03]  /*0f20*/  @P1 IADD3.X R31, PT, PT, R0, UR27, RZ, P3, !PT ;  /* 0x0000001b001f1c10 */ /* 0x000fc60009ffe4ff */
[----:B------:R-:W2:Y:S04]  /*0f30*/  @P1 LDG.E R27, desc[UR28][R34.64] ;  /* 0x0000001c221b1981 */ /* 0x000ea8000c1e1900 */
[----:B------:R-:W3:Y:S01]  /*0f40*/  @P1 LDG.E R33, desc[UR28][R30.64] ;  /* 0x0000001c1e211981 */ /* 0x000ee2000c1e1900 */
[----:B------:R-:W-:Y:S02]  /*0f50*/  IMAD.U32 R2, R2, 0x10000, RZ ;  /* 0x0001000002027824 */ /* 0x000fe400078e00ff */
[----:B------:R-:W-:Y:S02]  /*0f60*/  HFMA2 R15, -RZ, RZ, 3.7421875, 0 ;  /* 0x437c0000ff0f7431 */ /* 0x000fe400000001ff */
[----:B------:R-:W-:Y:S02]  /*0f70*/  IMAD.MOV.U32 R5, RZ, RZ, 0x3bbb989d ;  /* 0x3bbb989dff057424 */ /* 0x000fe400078e00ff */
[----:B------:R-:W-:Y:S01]  /*0f80*/  FADD R23, RZ, R25 ;  /* 0x00000019ff177221 */ /* 0x000fe20000000000 */
[----:B------:R-:W-:Y:S01]  /*0f90*/  FMUL R2, R2, 1.7020000219345092773 ;  /* 0x3fd9db2302027820 */ /* 0x000fe20000400000 */
[----:B------:R-:W-:Y:S01]  /*0fa0*/  BSSY.RECONVERGENT B0, `(.L_x_9972) ;  /* 0x000001d000007945 */ /* 0x000fe20003800200 */
[----:B------:R-:W-:-:S02]  /*0fb0*/  IMAD.U32 R22, R22, 0x10000, RZ ;  /* 0x0001000016167824 */ /* 0x000fc400078e00ff */
[----:B------:R-:W-:-:S04]  /*0fc0*/  FFMA.SAT R0, R2, -R5, 0.5 ;  /* 0x3f00000002007423 */ /* 0x000fc80000002805 */
[----:B------:R-:W-:Y:S01]  /*0fd0*/  FFMA.RM R5, R0, R15, 12582913 ;  /* 0x4b40000100057423 */ /* 0x000fe2000000400f */
[----:B------:R-:W-:-:S03]  /*0fe0*/  IMAD.IADD R0, R10, 0x1, R13 ;  /* 0x000000010a007824 */ /* 0x000fc600078e020d */
[C---:B------:R-:W-:Y:S01]  /*0ff0*/  FADD R15, R5.reuse, -12583039 ;  /* 0xcb40007f050f7421 */ /* 0x040fe20000000000 */
[----:B------:R-:W-:Y:S01]  /*1000*/  IMAD.SHL.U32 R5, R5, 0x800000, RZ ;  /* 0x0080000005057824 */ /* 0x000fe200078e00ff */
[----:B------:R-:W-:Y:S02]  /*1010*/  LOP3.LUT R0, R0, 0x1f, RZ, 0xc0, !PT ;  /* 0x0000001f00007812 */ /* 0x000fe400078ec0ff */
[----:B------:R-:W-:-:S03]  /*1020*/  FFMA R15, R2, -1.4426950216293334961, -R15 ;  /* 0xbfb8aa3b020f7823 */ /* 0x000fc6000000080f */
[----:B------:R1:W4:Y:S01]  /*1030*/  SHFL.IDX PT, R23, R23, R0, 0x1f ;  /* 0x00001f0017177589 */ /* 0x00032200000e0000 */
[----:B------:R-:W-:Y:S01]  /*1040*/  FFMA R6, R2, -1.925963033500011079e-08, R15 ;  /* 0xb2a5706002067823 */ /* 0x000fe2000000000f */
[----:B------:R-:W-:-:S05]  /*1050*/  FADD R15, RZ, R24 ;  /* 0x00000018ff0f7221 */ /* 0x000fca0000000000 */
[----:B------:R-:W0:Y:S01]  /*1060*/  MUFU.EX2 R6, R6 ;  /* 0x0000000600067308 */ /* 0x000e220000000800 */
[----:B------:R1:W1:Y:S01]  /*1070*/  SHFL.IDX PT, R15, R15, R0, 0x1f ;  /* 0x00001f000f0f7589 */ /* 0x00026200000e0000 */
[----:B0-----:R-:W-:-:S04]  /*1080*/  FFMA R29, R5, R6, 1 ;  /* 0x3f800000051d7423 */ /* 0x001fc80000000006 */
[----:B------:R-:W-:-:S05]  /*1090*/  VIADD R5, R29, 0x1800000 ;  /* 0x018000001d057836 */ /* 0x000fca0000000000 */
[----:B------:R-:W-:-:S04]  /*10a0*/  LOP3.LUT R5, R5, 0x7f800000, RZ, 0xc0, !PT ;  /* 0x7f80000005057812 */ /* 0x000fc800078ec0ff */
[----:B------:R-:W-:Y:S02]  /*10b0*/  ISETP.GT.U32.AND P0, PT, R5, 0x1ffffff, PT ;  /* 0x01ffffff0500780c */ /* 0x000fe40003f04070 */
[----:B--2---:R-:W-:Y:S02]  /*10c0*/  PRMT R34, R27, 0x7632, R34 ;  /* 0x000076321b227816 */ /* 0x004fe40000000022 */
[----:B---3--:R-:W-:-:S09]  /*10d0*/  PRMT R20, R33, 0x7632, R20 ;  /* 0x0000763221147816 */ /* 0x008fd20000000014 */
[----:B-1--4-:R-:W-:Y:S05]  /*10e0*/  @P0 BRA `(.L_x_9973) ;  /* 0x0000000000100947 */ /* 0x012fea0003800000 */
[----:B------:R-:W-:Y:S01]  /*10f0*/  IMAD.MOV.U32 R0, RZ, RZ, R29 ;  /* 0x000000ffff007224 */ /* 0x000fe200078e001d */
[----:B------:R-:W-:-:S07]  /*1100*/  MOV R12, 0x1120 ;  /* 0x00001120000c7802 */ /* 0x000fce0000000f00 */
[----:B------:R-:W-:Y:S05]  /*1110*/  CALL.REL.NOINC `($__internal_309_$__cuda_sm20_rcp_rn_f32_slowpath) ;  /* 0x0000002800b87944 */ /* 0x000fea0003c00000 */
[----:B------:R-:W-:Y:S05]  /*1120*/  BRA `(.L_x_9974) ;  /* 0x0000000000107947 */ /* 0x000fea0003800000 */
.L_x_9973:
[----:B------:R-:W0:Y:S02]  /*1130*/  MUFU.RCP R28, R29 ;  /* 0x0000001d001c7308 */ /* 0x000e240000001000 */
[----:B0-----:R-:W-:-:S04]  /*1140*/  FFMA R0, R29, R28, -1 ;  /* 0xbf8000001d007423 */ /* 0x001fc8000000001c */
[----:B------:R-:W-:-:S04]  /*1150*/  FADD.FTZ R5, -R0, -RZ ;  /* 0x800000ff00057221 */ /* 0x000fc80000010100 */
[----:B------:R-:W-:-:S07]  /*1160*/  FFMA R28, R28, R5, R28 ;  /* 0x000000051c1c7223 */ /* 0x000fce000000001c */
.L_x_9974:
[----:B------:R-:W-:Y:S05]  /*1170*/  BSYNC.RECONVERGENT B0 ;  /* 0x0000000000007941 */ /* 0x000fea0003800200 */
.L_x_9972:
        /* <DEDUP_REMOVED lines=24> */
[----:B------:R-:W-:Y:S05]  /*1300*/  CALL.REL.NOINC `($__internal_309_$__cuda_sm20_rcp_rn_f32_slowpath) ;  /* 0x00000028003c7944 */ /* 0x000fea0003c00000 */
[----:B------:R-:W-:Y:S05]  /*1310*/  BRA `(.L_x_9977) ;  /* 0x0000000000107947 */ /* 0x000fea0003800000 */
.L_x_9976:
[----:B------:R-:W0:Y:S02]  /*1320*/  MUFU.RCP R28, R29 ;  /* 0x0000001d001c7308 */ /* 0x000e240000001000 */
[----:B0-----:R-:W-:-:S04]  /*1330*/  FFMA R0, R29, R28, -1 ;  /* 0xbf8000001d007423 */ /* 0x001fc8000000001c */
[----:B------:R-:W-:-:S04]  /*1340*/  FADD.FTZ R5, -R0, -RZ ;  /* 0x800000ff00057221 */ /* 0x000fc80000010100 */
[----:B------:R-:W-:-:S07]  /*1350*/  FFMA R28, R28, R5, R28 ;  /* 0x000000051c1c7223 */ /* 0x000fce000000001c */
.L_x_9977:
[----:B------:R-:W-:Y:S05]  /*1360*/  BSYNC.RECONVERGENT B0 ;  /* 0x0000000000007941 */ /* 0x000fea0003800200 */
.L_x_9975:
[----:B------:R-:W-:Y:S01]  /*1370*/  VIADD R5, R9, 0x1d ;  /* 0x0000001d09057836 */ /* 0x000fe20000000000 */
[----:B------:R-:W-:Y:S01]  /*1380*/  ISETP.GE.U32.AND P0, PT, R14, UR31, PT ;  /* 0x0000001f0e007c0c */ /* 0x000fe2000bf06070 */
        /* <DEDUP_REMOVED lines=14> */
[----:B------:R-:W-:Y:S01]  /*1470*/  @!P1 MOV R32, RZ ;  /* 0x000000ff00209202 */ /* 0x000fe20000000f00 */
[----:B------:R-:W-:Y:S01]  /*1480*/  @!P0 IMAD.X R16, RZ, RZ, R16, P2 ;  /* 0x000000ffff108224 */ /* 0x000fe200010e0610 */
[C---:B------:R-:W-:Y:S01]  /*1490*/  @!P0 LEA R36, P2, R17.reuse, UR8, 0x3 ;  /* 0x0000000811248c11 */ /* 0x040fe2000f8418ff */
        /* <DEDUP_REMOVED lines=11> */
[----:B------:R1:W2:Y:S04]  /*1550*/  @P1 LDG.E R2, desc[UR28][R30.64] ;  /* 0x0000001c1e021981 */ /* 0x0002a8000c1e1900 */
[----:B------:R3:W4:Y:S01]  /*1560*/  @P1 LDG.E R32, desc[UR28][R28.64] ;  /* 0x0000001c1c201981 */ /* 0x000722000c1e1900 */
[----:B------:R-:W-:Y:S01]  /*1570*/  IMAD.U32 R33, R33, 0x10000, RZ ;  /* 0x0001000021217824 */ /* 0x000fe200078e00ff */
[----:B------:R-:W-:Y:S01]  /*1580*/  FMNMX3 R24, |R25|, RZ, |R24|, !PT ;  /* 0x000000ff19187276 */ /* 0x000fe20007800618 */
[----:B------:R-:W-:Y:S02]  /*1590*/  IMAD.MOV.U32 R0, RZ, RZ, 0x3bbb989d ;  /* 0x3bbb989dff007424 */ /* 0x000fe400078e00ff */
[----:B------:R-:W-:Y:S01]  /*15a0*/  FADD R23, RZ, R23 ;  /* 0x00000017ff177221 */ /* 0x000fe20000000000 */
[----:B------:R-:W-:Y:S01]  /*15b0*/  FMUL R33, R33, 1.7020000219345092773 ;  /* 0x3fd9db2321217820 */ /* 0x000fe20000400000 */
[----:B------:R-:W-:-:S02]  /*15c0*/  IMAD.MOV.U32 R12, RZ, RZ, 0x437c0000 ;  /* 0x437c0000ff0c7424 */ /* 0x000fc400078e00ff */
[----:B-1----:R-:W-:Y:S01]  /*15d0*/  FADD R31, RZ, R22 ;  /* 0x00000016ff1f7221 */ /* 0x002fe20000000000 */
[----:B------:R-:W-:Y:S02]  /*15e0*/  IMAD.IADD R14, R14, 0x1, R13 ;  /* 0x000000010e0e7824 */ /* 0x000fe400078e020d */
[----:B------:R-:W-:Y:S01]  /*15f0*/  FFMA.SAT R0, R33, -R0, 0.5 ;  /* 0x3f00000021007423 */ /* 0x000fe20000002800 */
[----:B0-----:R-:W-:Y:S01]  /*1600*/  FADD R37, RZ, R35 ;  /* 0x00000023ff257221 */ /* 0x001fe20000000000 */
[----:B------:R-:W-:Y:S01]  /*1610*/  FADD R25, RZ, R15 ;  /* 0x0000000fff197221 */ /* 0x000fe20000000000 */
[----:B------:R-:W-:Y:S01]  /*1620*/  BSSY.RECONVERGENT B0, `(.L_x_9978) ;  /* 0x000001c000007945 */ /* 0x000fe20003800200 */
[----:B------:R-:W-:Y:S01]  /*1630*/  FFMA.RM R0, R0, R12, 12582913 ;  /* 0x4b40000100007423 */ /* 0x000fe2000000400c */
[----:B---3--:R-:W-:Y:S01]  /*1640*/  LOP3.LUT R28, R14, 0x1f, RZ, 0xc0, !PT ;  /* 0x0000001f0e1c7812 */ /* 0x008fe200078ec0ff */
[----:B------:R-:W-:Y:S01]  /*1650*/  IMAD.U32 R27, R27, 0x10000, RZ ;  /* 0x000100001b1b7824 */ /* 0x000fe200078e00ff */
[----:B------:R-:W-:Y:S01]  /*1660*/  FMNMX3 R22, |R22|, R24, |R35|, !PT ;  /* 0x0000001816167276 */ /* 0x000fe20007800623 */
[C---:B------:R-:W-:Y:S01]  /*1670*/  FADD R12, R0.reuse, -12583039 ;  /* 0xcb40007f000c7421 */ /* 0x040fe20000000000 */
[----:B------:R-:W-:Y:S01]  /*1680*/  IMAD.SHL.U32 R0, R0, 0x800000, RZ ;  /* 0x0080000000007824 */ /* 0x000fe200078e00ff */
[----:B------:R-:W0:Y:S02]  /*1690*/  SHFL.IDX PT, R26, R31, R28, 0x1f ;  /* 0x00001f1c1f1a7589 */ /* 0x000e2400000e0000 */
[----:B------:R-:W-:-:S04]  /*16a0*/  FFMA R12, R33, -1.4426950216293334961, -R12 ;  /* 0xbfb8aa3b210c7823 */ /* 0x000fc8000000080c */
[----:B------:R-:W-:Y:S02]  /*16b0*/  FFMA R36, R33, -1.925963033500011079e-08, R12 ;  /* 0xb2a5706021247823 */ /* 0x000fe4000000000c */
[----:B------:R-:W1:Y:S02]  /*16c0*/  SHFL.IDX PT, R12, R37, R28, 0x1f ;  /* 0x00001f1c250c7589 */ /* 0x000e6400000e0000 */
[----:B------:R-:W3:Y:S01]  /*16d0*/  MUFU.EX2 R29, R36 ;  /* 0x00000024001d7308 */ /* 0x000ee20000000800 */
[----:B0-----:R-:W-:Y:S01]  /*16e0*/  FADD R15, R26, R23 ;  /* 0x000000171a0f7221 */ /* 0x001fe20000000000 */
[----:B---3--:R-:W-:-:S05]  /*16f0*/  FFMA R0, R0, R29, 1 ;  /* 0x3f80000000007423 */ /* 0x008fca000000001d */
[----:B------:R-:W-:Y:S01]  /*1700*/  IADD3 R29, PT, PT, R0, 0x1800000, RZ ;  /* 0x01800000001d7810 */ /* 0x000fe20007ffe0ff */
[----:B-1----:R-:W-:-:S03]  /*1710*/  FADD R23, R12, R25 ;  /* 0x000000190c177221 */ /* 0x002fc60000000000 */
[----:B------:R-:W-:-:S04]  /*1720*/  LOP3.LUT R29, R29, 0x7f800000, RZ, 0xc0, !PT ;  /* 0x7f8000001d1d7812 */ /* 0x000fc800078ec0ff */
[----:B------:R-:W-:Y:S02]  /*1730*/  ISETP.GT.U32.AND P0, PT, R29, 0x1ffffff, PT ;  /* 0x01ffffff1d00780c */ /* 0x000fe40003f04070 */
[----:B--2---:R-:W-:Y:S02]  /*1740*/  PRMT R24, R2, 0x7632, R24 ;  /* 0x0000763202187816 */ /* 0x004fe40000000018 */
[----:B----4-:R-:W-:-:S09]  /*1750*/  PRMT R25, R32, 0x7632, R25 ;  /* 0x0000763220197816 */ /* 0x010fd20000000019 */
[----:B------:R-:W-:Y:S05]  /*1760*/  @P0 BRA `(.L_x_9979) ;  /* 0x00000000000c0947 */ /* 0x000fea0003800000 */
[----:B------:R-:W-:-:S07]  /*1770*/  MOV R12, 0x1790 ;  /* 0x00001790000c7802 */ /* 0x000fce0000000f00 */
[----:B------:R-:W-:Y:S05]  /*1780*/  CALL.REL.NOINC `($__internal_309_$__cuda_sm20_rcp_rn_f32_slowpath) ;  /* 0x00000024001c7944 */ /* 0x000fea0003c00000 */
[----:B------:R-:W-:Y:S05]  /*1790*/  BRA `(.L_x_9980) ;  /* 0x0000000000107947 */ /* 0x000fea0003800000 */
.L_x_9979:
[----:B------:R-:W0:Y:S02]  /*17a0*/  MUFU.RCP R29, R0 ;  /* 0x00000000001d7308 */ /* 0x000e240000001000 */
[----:B0-----:R-:W-:-:S04]  /*17b0*/  FFMA R12, R0, R29, -1 ;  /* 0xbf800000000c7423 */ /* 0x001fc8000000001d */
[----:B------:R-:W-:-:S04]  /*17c0*/  FADD.FTZ R12, -R12, -RZ ;  /* 0x800000ff0c0c7221 */ /* 0x000fc80000010100 */
[----:B------:R-:W-:-:S07]  /*17d0*/  FFMA R28, R29, R12, R29 ;  /* 0x0000000c1d1c7223 */ /* 0x000fce000000001d */
.L_x_9980:
[----:B------:R-:W-:Y:S05]  /*17e0*/  BSYNC.RECONVERGENT B0 ;  /* 0x0000000000007941 */ /* 0x000fea0003800200 */
.L_x_9978:
        /* <DEDUP_REMOVED lines=24> */
[----:B------:R-:W-:Y:S05]  /*1970*/  CALL.REL.NOINC `($__internal_309_$__cuda_sm20_rcp_rn_f32_slowpath) ;  /* 0x0000002000a07944 */ /* 0x000fea0003c00000 */
[----:B------:R-:W-:Y:S05]  /*1980*/  BRA `(.L_x_9983) ;  /* 0x0000000000107947 */ /* 0x000fea0003800000 */
.L_x_9982:
[----:B------:R-:W0:Y:S02]  /*1990*/  MUFU.RCP R28, R31 ;  /* 0x0000001f001c7308 */ /* 0x000e240000001000 */
[----:B0-----:R-:W-:-:S04]  /*19a0*/  FFMA R0, R31, R28, -1 ;  /* 0xbf8000001f007423 */ /* 0x001fc8000000001c */
[----:B------:R-:W-:-:S04]  /*19b0*/  FADD.FTZ R29, -R0, -RZ ;  /* 0x800000ff001d7221 */ /* 0x000fc80000010100 */
[----:B------:R-:W-:-:S07]  /*19c0*/  FFMA R28, R28, R29, R28 ;  /* 0x0000001d1c1c7223 */ /* 0x000fce000000001c */
.L_x_9983:
[----:B------:R-:W-:Y:S05]  /*19d0*/  BSYNC.RECONVERGENT B0 ;  /* 0x0000000000007941 */ /* 0x000fea0003800200 */
.L_x_9981:
[----:B------:R-:W-:Y:S01]  /*19e0*/  IMAD.U32 R32, R32, 0x10000, RZ ;  /* 0x0001000020207824 */ /* 0x000fe200078e00ff */
[----:B------:R-:W-:Y:S01]  /*19f0*/  ISETP.GE.U32.AND P0, PT, R7, UR31, PT ;  /* 0x0000001f07007c0c */ /* 0x000fe2000bf06070 */
[----:B------:R-:W-:Y:S01]  /*1a00*/  IMAD.MOV.U32 R29, RZ, RZ, 0x3bbb989d ;  /* 0x3bbb989dff1d7424 */ /* 0x000fe200078e00ff */
[----:B------:R-:W-:Y:S01]  /*1a10*/  IADD3 R12, PT, PT, R14, 0x1, RZ ;  /* 0x000000010e0c7810 */ /* 0x000fe20007ffe0ff */
[----:B------:R-:W-:Y:S01]  /*1a20*/  FMUL R32, R32, 1.7020000219345092773 ;  /* 0x3fd9db2320207820 */ /* 0x000fe20000400000 */
[----:B------:R-:W-:Y:S01]  /*1a30*/  IMAD.MOV.U32 R31, RZ, RZ, 0x437c0000 ;  /* 0x437c0000ff1f7424 */ /* 0x000fe200078e00ff */
[----:B------:R-:W-:Y:S01]  /*1a40*/  ISETP.GE.U32.OR P0, PT, R21, UR30, P0 ;  /* 0x0000001e15007c0c */ /* 0x000fe20008706470 */
[----:B------:R-:W-:Y:S01]  /*1a50*/  FADD R26, RZ, R27 ;  /* 0x0000001bff1a7221 */ /* 0x000fe20000000000 */
[----:B------:R-:W-:Y:S01]  /*1a60*/  FFMA.SAT R0, R32, -R29, 0.5 ;  /* 0x3f00000020007423 */ /* 0x000fe2000000281d */
[----:B------:R-:W-:Y:S01]  /*1a70*/  FADD R29, -R28, 1 ;  /* 0x3f8000001c1d7421 */ /* 0x000fe20000000100 */
[----:B------:R-:W-:Y:S01]  /*1a80*/  BSSY.RECONVERGENT B0, `(.L_x_9984) ;  /* 0x0000027000007945 */ /* 0x000fe20003800200 */
[----:B------:R-:W-:-:S02]  /*1a90*/  IMAD.U32 R2, R2, 0x10000, RZ ;  /* 0x0001000002027824 */ /* 0x000fc400078e00ff */
[----:B------:R-:W-:Y:S01]  /*1aa0*/  FFMA.RM R0, R0, R31, 12582913 ;  /* 0x4b40000100007423 */ /* 0x000fe2000000401f */
[----:B------:R-:W-:-:S03]  /*1ab0*/  FMUL R29, R29, R28 ;  /* 0x0000001c1d1d7220 */ /* 0x000fc60000400000 */
[----:B------:R-:W-:Y:S01]  /*1ac0*/  FADD R31, R0, -12583039 ;  /* 0xcb40007f001f7421 */ /* 0x000fe20000000000 */
[----:B------:R-:W-:Y:S01]  /*1ad0*/  FFMA R20, R20, R29, R28 ;  /* 0x0000001d14147223 */ /* 0x000fe2000000001c */
[----:B------:R-:W-:Y:S01]  /*1ae0*/  IMAD.SHL.U32 R35, R0, 0x800000, RZ ;  /* 0x0080000000237824 */ /* 0x000fe200078e00ff */
[----:B------:R-:W-:Y:S01]  /*1af0*/  @!P0 IADD3 R21, P1, PT, R21, R4, RZ ;  /* 0x0000000415158210 */ /* 0x000fe20007f3e0ff */
[----:B------:R-:W-:Y:S01]  /*1b00*/  FFMA R31, R32, -1.4426950216293334961, -R31 ;  /* 0xbfb8aa3b201f7823 */ /* 0x000fe2000000081f */
[----:B------:R-:W-:-:S03]  /*1b10*/  FMUL R33, R33, R20 ;  /* 0x0000001421217220 */ /* 0x000fc60000400000 */
[----:B------:R-:W-:Y:S01]  /*1b20*/  FFMA R30, R32, -1.925963033500011079e-08, R31 ;  /* 0xb2a57060201e7823 */ /* 0x000fe2000000001f */
[----:B------:R-:W-:Y:S01]  /*1b30*/  LOP3.LUT R31, R12, 0x1f, RZ, 0xc0, !PT ;  /* 0x0000001f0c1f7812 */ /* 0x000fe200078ec0ff */
[----:B------:R-:W-:Y:S01]  /*1b40*/  FADD R12, RZ, R33 ;  /* 0x00000021ff0c7221 */ /* 0x000fe20000000000 */
[----:B------:R-:W-:Y:S01]  /*1b50*/  @!P0 IMAD.X R20, RZ, RZ, R3, P1 ;  /* 0x000000ffff148224 */ /* 0x000fe200008e0603 */
[C---:B------:R-:W-:Y:S02]  /*1b60*/  @!P0 LEA R28, P1, R21.reuse, UR8, 0x3 ;  /* 0x00000008151c8c11 */ /* 0x040fe4000f8218ff */
[----:B------:R-:W0:Y:S01]  /*1b70*/  MUFU.EX2 R30, R30 ;  /* 0x0000001e001e7308 */ /* 0x000e220000000800 */
[----:B------:R-:W1:Y:S01]  /*1b80*/  SHFL.IDX PT, R26, R26, R31, 0x1f ;  /* 0x00001f1f1a1a7589 */ /* 0x000e6200000e0000 */
[----:B------:R-:W-:Y:S01]  /*1b90*/  @!P0 LEA.HI.X R29, R21, UR9, R20, 0x3, P1 ;  /* 0x00000009151d8c11 */ /* 0x000fe200088f1c14 */
[----:B------:R-:W-:Y:S01]  /*1ba0*/  FMUL R20, R27, UR7 ;  /* 0x000000071b147c20 */ /* 0x000fe20008400000 */
[----:B------:R-:W-:Y:S01]  /*1bb0*/  FMUL R21, R33, UR7 ;  /* 0x0000000721157c20 */ /* 0x000fe20008400000 */
[----:B------:R-:W2:Y:S01]  /*1bc0*/  SHFL.IDX PT, R12, R12, R31, 0x1f ;  /* 0x00001f1f0c0c7589 */ /* 0x000ea200000e0000 */
[----:B------:R-:W-:-:S02]  /*1bd0*/  IADD3 R4, P1, P2, R5, UR17, R4 ;  /* 0x0000001105047c10 */ /* 0x000fc4000fa3e004 */
[----:B------:R-:W-:Y:S01]  /*1be0*/  FMNMX3 R22, |R27|, R22, |R33|, !PT ;  /* 0x000000161b167276 */ /* 0x000fe20007800621 */
[----:B------:R3:W-:Y:S01]  /*1bf0*/  @!P0 STG.E.64 desc[UR28][R28.64], R20 ;  /* 0x000000141c008986 */ /* 0x0007e2000c101b1c */
[----:B------:R-:W-:Y:S01]  /*1c00*/  IADD3.X R3, PT, PT, RZ, UR32, R3, P1, P2 ;  /* 0x00000020ff037c10 */ /* 0x000fe20008fe4403 */
[----:B0-----:R-:W-:-:S04]  /*1c10*/  FFMA R0, R35, R30, 1 ;  /* 0x3f80000023007423 */ /* 0x001fc8000000001e */
[----:B------:R-:W-:Y:S02]  /*1c20*/  VIADD R30, R0, 0x1800000 ;  /* 0x01800000001e7836 */ /* 0x000fe40000000000 */
[----:B-1----:R-:W-:-:S03]  /*1c30*/  FADD R15, R15, R26 ;  /* 0x0000001a0f0f7221 */ /* 0x002fc60000000000 */
[----:B------:R-:W-:Y:S01]  /*1c40*/  LOP3.LUT R30, R30, 0x7f800000, RZ, 0xc0, !PT ;  /* 0x7f8000001e1e7812 */ /* 0x000fe200078ec0ff */
[----:B--2---:R-:W-:-:S03]  /*1c50*/  FADD R23, R23, R12 ;  /* 0x0000000c17177221 */ /* 0x004fc60000000000 */
[----:B------:R-:W-:-:S13]  /*1c60*/  ISETP.GT.U32.AND P0, PT, R30, 0x1ffffff, PT ;  /* 0x01ffffff1e00780c */ /* 0x000fda0003f04070 */
[----:B---3--:R-:W-:Y:S05]  /*1c70*/  @P0 BRA `(.L_x_9985) ;  /* 0x00000000000c0947 */ /* 0x008fea0003800000 */
[----:B------:R-:W-:-:S07]  /*1c80*/  MOV R12, 0x1ca0 ;  /* 0x00001ca0000c7802 */ /* 0x000fce0000000f00 */
[----:B------:R-:W-:Y:S05]  /*1c90*/  CALL.REL.NOINC `($__internal_309_$__cuda_sm20_rcp_rn_f32_slowpath) ;  /* 0x0000001c00d87944 */ /* 0x000fea0003c00000 */
[----:B------:R-:W-:Y:S05]  /*1ca0*/  BRA `(.L_x_9986) ;  /* 0x0000000000107947 */ /* 0x000fea0003800000 */
.L_x_9985:
[----:B------:R-:W0:Y:S02]  /*1cb0*/  MUFU.RCP R27, R0 ;  /* 0x00000000001b7308 */ /* 0x000e240000001000 */
[----:B0-----:R-:W-:-:S04]  /*1cc0*/  FFMA R12, R0, R27, -1 ;  /* 0xbf800000000c7423 */ /* 0x001fc8000000001b */
[----:B------:R-:W-:-:S04]  /*1cd0*/  FADD.FTZ R12, -R12, -RZ ;  /* 0x800000ff0c0c7221 */ /* 0x000fc80000010100 */
[----:B------:R-:W-:-:S07]  /*1ce0*/  FFMA R28, R27, R12, R27 ;  /* 0x0000000c1b1c7223 */ /* 0x000fce000000001b */
.L_x_9986:
[----:B------:R-:W-:Y:S05]  /*1cf0*/  BSYNC.RECONVERGENT B0 ;  /* 0x0000000000007941 */ /* 0x000fea0003800200 */
.L_x_9984:
        /* <DEDUP_REMOVED lines=24> */
[----:B------:R-:W-:Y:S05]  /*1e80*/  CALL.REL.NOINC `($__internal_309_$__cuda_sm20_rcp_rn_f32_slowpath) ;  /* 0x0000001c005c7944 */ /* 0x000fea0003c00000 */
[----:B------:R-:W-:Y:S05]  /*1e90*/  BRA `(.L_x_9989) ;  /* 0x0000000000107947 */ /* 0x000fea0003800000 */
.L_x_9988:
[----:B------:R-:W0:Y:S02]  /*1ea0*/  MUFU.RCP R28, R31 ;  /* 0x0000001f001c7308 */ /* 0x000e240000001000 */
[----:B0-----:R-:W-:-:S04]  /*1eb0*/  FFMA R0, R31, R28, -1 ;  /* 0xbf8000001f007423 */ /* 0x001fc8000000001c */
[----:B------:R-:W-:-:S04]  /*1ec0*/  FADD.FTZ R29, -R0, -RZ ;  /* 0x800000ff001d7221 */ /* 0x000fc80000010100 */
[----:B------:R-:W-:-:S07]  /*1ed0*/  FFMA R28, R28, R29, R28 ;  /* 0x0000001d1c1c7223 */ /* 0x000fce000000001c */
.L_x_9989:
[----:B------:R-:W-:Y:S05]  /*1ee0*/  BSYNC.RECONVERGENT B0 ;  /* 0x0000000000007941 */ /* 0x000fea0003800200 */
.L_x_9987:
[----:B------:R-:W0:Y:S01]  /*1ef0*/  S2R R31, SR_CgaCtaId ;  /* 0x00000000001f7919 */ /* 0x000e220000008800 */
[----:B------:R-:W-:Y:S01]  /*1f00*/  FADD R29, -R28, 1 ;  /* 0x3f8000001c1d7421 */ /* 0x000fe20000000100 */
[----:B------:R-:W-:Y:S01]  /*1f10*/  ISETP.GE.U32.AND P0, PT, R6, UR31, PT ;  /* 0x0000001f06007c0c */ /* 0x000fe2000bf06070 */
[----:B------:R-:W-:Y:S01]  /*1f20*/  VIADD R14, R14, 0x2 ;  /* 0x000000020e0e7836 */ /* 0x000fe20000000000 */
[----:B------:R-:W-:Y:S01]  /*1f30*/  MOV R0, 0x400 ;  /* 0x0000040000007802 */ /* 0x000fe20000000f00 */
[----:B------:R-:W-:Y:S01]  /*1f40*/  FMUL R29, R29, R28 ;  /* 0x0000001c1d1d7220 */ /* 0x000fe20000400000 */
[----:B------:R-:W-:Y:S01]  /*1f50*/  ISETP.GE.U32.OR P0, PT, R5, UR30, P0 ;  /* 0x0000001e05007c0c */ /* 0x000fe20008706470 */
[----:B------:R-:W-:Y:S01]  /*1f60*/  FADD R5, RZ, R27 ;  /* 0x0000001bff057221 */ /* 0x000fe20000000000 */
[----:B------:R-:W-:Y:S01]  /*1f70*/  LOP3.LUT R14, R14, 0x1f, RZ, 0xc0, !PT ;  /* 0x0000001f0e0e7812 */ /* 0x000fe200078ec0ff */
[----:B------:R-:W-:Y:S01]  /*1f80*/  FFMA R29, R25, R29, R28 ;  /* 0x0000001d191d7223 */ /* 0x000fe2000000001c */
[----:B------:R-:W-:Y:S01]  /*1f90*/  VIADD R0, R0, 0x20 ;  /* 0x0000002000007836 */ /* 0x000fe20000000000 */
[----:B------:R-:W-:Y:S01]  /*1fa0*/  LOP3.LUT R26, RZ, R10, RZ, 0x33, !PT ;  /* 0x0000000aff1a7212 */ /* 0x000fe200078e33ff */
[----:B------:R-:W1:Y:S01]  /*1fb0*/  LDCU.64 UR4, c[0x0][0x3d0] ;  /* 0x00007a00ff0477ac */ /* 0x000e620008000a00 */
[----:B------:R-:W-:Y:S01]  /*1fc0*/  FMUL R28, R24, R29 ;  /* 0x0000001d181c7220 */ /* 0x000fe20000400000 */
[----:B------:R2:W-:Y:S01]  /*1fd0*/  SHFL.IDX PT, R30, R5, R14, 0x1f ;  /* 0x00001f0e051e7589 */ /* 0x0005e200000e0000 */
[C---:B------:R-:W-:Y:S01]  /*1fe0*/  IMAD.IADD R7, R13.reuse, 0x1, -R7 ;  /* 0x000000010d077824 */ /* 0x040fe200078e0a07 */
[----:B------:R-:W-:Y:S01]  /*1ff0*/  BSSY.RECONVERGENT B0, `(.L_x_9990) ;  /* 0x000008e000007945 */ /* 0x000fe20003800200 */
[----:B------:R-:W-:Y:S01]  /*2000*/  FADD R25, RZ, R28 ;  /* 0x0000001cff197221 */ /* 0x000fe20000000000 */
[----:B------:R-:W-:Y:S01]  /*2010*/  IMAD.IADD R6, R13, 0x1, -R6 ;  /* 0x000000010d067824 */ /* 0x000fe200078e0a06 */
[----:B------:R-:W-:Y:S01]  /*2020*/  @!P0 LEA R2, P1, R4, UR8, 0x3 ;  /* 0x0000000804028c11 */ /* 0x000fe2000f8218ff */
[----:B------:R-:W-:-:S02]  /*2030*/  IMAD.SHL.U32 R7, R7, 0x4, RZ ;  /* 0x0000000407077824 */ /* 0x000fc400078e00ff */
[----:B------:R3:W4:Y:S01]  /*2040*/  SHFL.IDX PT, R32, R25, R14, 0x1f ;  /* 0x00001f0e19207589 */ /* 0x00072200000e0000 */
[----:B------:R-:W-:Y:S01]  /*2050*/  @!P0 LEA.HI.X R3, R4, UR9, R3, 0x3, P1 ;  /* 0x0000000904038c11 */ /* 0x000fe200088f1c03 */
[----:B------:R-:W-:Y:S01]  /*2060*/  FMUL R4, R27, UR7 ;  /* 0x000000071b047c20 */ /* 0x000fe20008400000 */
[----:B--2---:R-:W-:Y:S01]  /*2070*/  FMUL R5, R28, UR7 ;  /* 0x000000071c057c20 */ /* 0x004fe20008400000 */
[----:B------:R-:W-:Y:S01]  /*2080*/  IMAD.SHL.U32 R6, R6, 0x4, RZ ;  /* 0x0000000406067824 */ /* 0x000fe200078e00ff */
[----:B------:R-:W-:-:S03]  /*2090*/  LOP3.LUT R12, R7, 0x7c, RZ, 0xc0, !PT ;  /* 0x0000007c070c7812 */ /* 0x000fc600078ec0ff */
[----:B------:R2:W-:Y:S01]  /*20a0*/  @!P0 STG.E.64 desc[UR28][R2.64], R4 ;  /* 0x0000000402008986 */ /* 0x0005e2000c101b1c */
[----:B------:R-:W-:Y:S01]  /*20b0*/  LOP3.LUT R6, R6, 0x7c, RZ, 0xc0, !PT ;  /* 0x0000007c06067812 */ /* 0x000fe200078ec0ff */
[----:B-1----:R-:W-:Y:S01]  /*20c0*/  USHF.L.U64.HI UR8, UR4, 0x1, UR5 ;  /* 0x0000000104087899 */ /* 0x002fe20008010205 */
[----:B0-----:R-:W-:Y:S02]  /*20d0*/  LEA R24, R31, R0, 0x18 ;  /* 0x000000001f187211 */ /* 0x001fe400078ec0ff */
[----:B------:R-:W-:Y:S02]  /*20e0*/  IADD3 R0, PT, PT, R26, R13, RZ ;  /* 0x0000000d1a007210 */ /* 0x000fe40007ffe0ff */
[----:B------:R-:W-:Y:S01]  /*20f0*/  ISETP.LT.U32.AND P0, PT, R10, UR30, PT ;  /* 0x0000001e0a007c0c */ /* 0x000fe2000bf01070 */
[----:B---3--:R-:W-:Y:S02]  /*2100*/  IMAD R25, R11, 0x84, R24 ;  /* 0x000000840b197824 */ /* 0x008fe400078e0218 */
[----:B------:R-:W-:-:S02]  /*2110*/  IMAD.SHL.U32 R0, R0, 0x4, RZ ;  /* 0x0000000400007824 */ /* 0x000fc400078e00ff */
[----:B------:R-:W-:Y:S02]  /*2120*/  IMAD R8, R8, 0x4, R25 ;  /* 0x0000000408087824 */ /* 0x000fe400078e0219 */
[C---:B------:R-:W-:Y:S01]  /*2130*/  IMAD.IADD R12, R25.reuse, 0x1, R12 ;  /* 0x00000001190c7824 */ /* 0x040fe200078e020c */
[----:B------:R-:W-:Y:S01]  /*2140*/  LOP3.LUT R0, R0, 0x7c, RZ, 0xc0, !PT ;  /* 0x0000007c00007812 */ /* 0x000fe200078ec0ff */
[C---:B------:R-:W-:Y:S01]  /*2150*/  IMAD.IADD R14, R25.reuse, 0x1, R6 ;  /* 0x00000001190e7824 */ /* 0x040fe200078e0206 */
[----:B------:R-:W-:Y:S01]  /*2160*/  STS [R8], R18 ;  /* 0x0000001208007388 */ /* 0x000fe20000000800 */
[C---:B------:R-:W-:Y:S01]  /*2170*/  IMAD.WIDE.U32 R6, R10.reuse, UR4, RZ ;  /* 0x000000040a067c25 */ /* 0x040fe2000f8e00ff */
[----:B------:R-:W-:Y:S01]  /*2180*/  IADD3 R0, PT, PT, R25, R0, RZ ;  /* 0x0000000019007210 */ /* 0x000fe20007ffe0ff */
[----:B------:R-:W-:Y:S02]  /*2190*/  USHF.L.U32 UR4, UR4, 0x1, URZ ;  /* 0x0000000104047899 */ /* 0x000fe400080006ff */
[----:B----4-:R-:W-:Y:S01]  /*21a0*/  FADD R23, R23, R32 ;  /* 0x0000002017177221 */ /* 0x010fe20000000000 */
[----:B------:R-:W-:Y:S01]  /*21b0*/  IMAD R7, R10, UR5, R7 ;  /* 0x000000050a077c24 */ /* 0x000fe2000f8e0207 */
[----:B------:R0:W-:Y:S01]  /*21c0*/  STS [R0], R16 ;  /* 0x0000001000007388 */ /* 0x0001e20000000800 */
[----:B--2---:R-:W-:-:S03]  /*21d0*/  IMAD.SHL.U32 R2, R6, 0x2, RZ ;  /* 0x0000000206027824 */ /* 0x004fc600078e00ff */
[----:B------:R-:W-:Y:S01]  /*21e0*/  SHF.L.U64.HI R3, R6, 0x1, R7 ;  /* 0x0000000106037819 */ /* 0x000fe20000010207 */
[----:B------:R-:W-:Y:S04]  /*21f0*/  STS [R12], R20 ;  /* 0x000000140c007388 */ /* 0x000fe80000000800 */
[----:B------:R1:W-:Y:S01]  /*2200*/  STS [R14], R4 ;  /* 0x000000040e007388 */ /* 0x0003e20000000800 */
[----:B0-----:R-:W-:Y:S01]  /*2210*/  FMNMX3 R16, |R27|, R22, |R28|, !PT ;  /* 0x000000161b107276 */ /* 0x001fe2000780061c */
[----:B------:R-:W-:Y:S01]  /*2220*/  FADD R22, R15, R30 ;  /* 0x0000001e0f167221 */ /* 0x000fe20000000000 */
[----:B-1----:R-:W-:Y:S01]  /*2230*/  VIADD R4, R26, UR30 ;  /* 0x0000001e1a047c36 */ /* 0x002fe20008000000 */
[----:B------:R-:W-:Y:S06]  /*2240*/  BAR.SYNC.DEFER_BLOCKING 0x0 ;  /* 0x0000000000007b1d */ /* 0x000fec0000010000 */
[----:B------:R-:W-:Y:S05]  /*2250*/  @!P0 BRA `(.L_x_9991) ;  /* 0x00000004009c8947 */ /* 0x000fea0003800000 */
[----:B------:R-:W-:Y:S01]  /*2260*/  ISETP.GE.U32.AND P1, PT, R4, 0x3, PT ;  /* 0x000000030400780c */ /* 0x000fe20003f26070 */
[----:B------:R-:W-:Y:S01]  /*2270*/  BSSY.RECONVERGENT B1, `(.L_x_9992) ;  /* 0x0000042000017945 */ /* 0x000fe20003800200 */
[----:B------:R-:W-:Y:S01]  /*2280*/  MOV R15, UR30 ;  /* 0x0000001e000f7c02 */ /* 0x000fe20008000f00 */
        /* <DEDUP_REMOVED lines=8> */
[----:B------:R-:W-:Y:S01]  /*2310*/  IMAD.MOV.U32 R28, RZ, RZ, R2 ;  /* 0x000000ffff1c7224 */ /* 0x000fe200078e0002 */
[----:B------:R-:W-:Y:S01]  /*2320*/  IADD3 R31, PT, PT, -R15, UR30, -R10 ;  /* 0x0000001e0f1f7c10 */ /* 0x000fe2000fffe90a */
[----:B------:R-:W-:Y:S01]  /*2330*/  IMAD.MOV.U32 R29, RZ, RZ, R3 ;  /* 0x000000ffff1d7224 */ /* 0x000fe200078e0003 */
[----:B------:R-:W-:Y:S02]  /*2340*/  LOP3.LUT R6, R6, 0x1f0, RZ, 0xc0, !PT ;  /* 0x000001f006067812 */ /* 0x000fe400078ec0ff */
[----:B------:R-:W-:Y:S01]  /*2350*/  MOV R20, R9 ;  /* 0x0000000900147202 */ /* 0x000fe20000000f00 */
[----:B------:R-:W-:Y:S02]  /*2360*/  IMAD.MOV R18, RZ, RZ, -R31 ;  /* 0x000000ffff127224 */ /* 0x000fe400078e0a1f */
[----:B------:R-:W-:-:S05]  /*2370*/  IMAD R7, R11, 0x84, R6 ;  /* 0x000000840b077824 */ /* 0x000fca00078e0206 */
[----:B------:R-:W-:-:S07]  /*2380*/  IADD3 R24, PT, PT, R7, 0x8, R24 ;  /* 0x0000000807187810 */ /* 0x000fce0007ffe018 */
.L_x_9994:
        /* <DEDUP_REMOVED lines=39> */
[----:B------:R-:W-:Y:S02]  /*2600*/  @!P1 IADD3.X R34, PT, PT, RZ, R32, RZ, P4, !PT ;  /* 0x00000020ff229210 */ /* 0x000fe400027fe4ff */
[C---:B------:R-:W-:Y:S01]  /*2610*/  @!P1 LEA R26, P3, R27.reuse, UR10, 0x2 ;  /* 0x0000000a1b1a9c11 */ /* 0x040fe2000f8610ff */
[----:B--2---:R1:W-:Y:S01]  /*2620*/  @!P2 STG.E desc[UR28][R6.64], R33 ;  /* 0x000000210600a986 */ /* 0x0043e2000c10191c */
[----:B------:R-:W-:Y:S02]  /*2630*/  ISETP.NE.AND P2, PT, R18, RZ, PT ;  /* 0x000000ff1200720c */ /* 0x000fe40003f45270 */
[----:B------:R-:W-:-:S05]  /*2640*/  @!P1 LEA.HI.X R27, R27, UR6, R34, 0x2, P3 ;  /* 0x000000061b1b9c11 */ /* 0x000fca00098f1422 */
[----:B----4-:R1:W-:Y:S01]  /*2650*/  @!P1 STG.E desc[UR28][R26.64], R35 ;  /* 0x000000231a009986 */ /* 0x0103e2000c10191c */
[----:B0-----:R-:W-:-:S04]  /*2660*/  IADD3 R28, P1, PT, R30, UR4, RZ ;  /* 0x000000041e1c7c10 */ /* 0x001fc8000ff3e0ff */
[----:B------:R-:W-:Y:S01]  /*2670*/  IADD3.X R29, PT, PT, R32, UR8, RZ, P1, !PT ;  /* 0x00000008201d7c10 */ /* 0x000fe20008ffe4ff */
[----:B------:R-:W-:Y:S08]  /*2680*/  @P2 BRA `(.L_x_9994) ;  /* 0xfffffffc00402947 */ /* 0x000ff0000383ffff */
.L_x_9993:
[----:B------:R-:W-:Y:S05]  /*2690*/  BSYNC.RECONVERGENT B1 ;  /* 0x0000000000017941 */ /* 0x000fea0003800200 */
.L_x_9992:
        /* <DEDUP_REMOVED lines=35> */
.L_x_9991:
[----:B------:R-:W-:Y:S05]  /*28d0*/  BSYNC.RECONVERGENT B0 ;  /* 0x0000000000007941 */ /* 0x000fea0003800200 */
.L_x_9990:
[----:B------:R-:W-:Y:S01]  /*28e0*/  BAR.SYNC.DEFER_BLOCKING 0x0 ;  /* 0x0000000000007b1d */ /* 0x000fe20000010000 */
[----:B------:R-:W-:-:S05]  /*28f0*/  ISETP.LT.U32.AND P1, PT, R10, UR30, PT ;  /* 0x0000001e0a007c0c */ /* 0x000fca000bf21070 */
[----:B------:R-:W2:Y:S01]  /*2900*/  LDCU.64 UR14, c[0x0][0x3d0] ;  /* 0x00007a00ff0e77ac */ /* 0x000ea20008000a00 */
[----:B------:R-:W-:Y:S01]  /*2910*/  BSSY.RECONVERGENT B0, `(.L_x_9995) ;  /* 0x000006f000007945 */ /* 0x000fe20003800200 */
[----:B------:R3:W-:Y:S01]  /*2920*/  STS [R8], R19 ;  /* 0x0000001308007388 */ /* 0x0007e20000000800 */
[----:B--2---:R-:W-:Y:S02]  /*2930*/  IADD3 R20, P0, PT, R2, UR14, RZ ;  /* 0x0000000e02147c10 */ /* 0x004fe4000ff1e0ff */
[----:B------:R-:W-:Y:S01]  /*2940*/  SHF.R.U32.HI R2, RZ, 0x5, R13 ;  /* 0x00000005ff027819 */ /* 0x000fe2000001160d */
[----:B------:R3:W-:Y:S01]  /*2950*/  STS [R0], R17 ;  /* 0x0000001100007388 */ /* 0x0007e20000000800 */
[----:B01----:R-:W-:-:S03]  /*2960*/  IADD3.X R6, PT, PT, R3, UR15, RZ, P0, !PT ;  /* 0x0000000f03067c10 */ /* 0x003fc600087fe4ff */
[----:B------:R3:W-:Y:S04]  /*2970*/  STS [R12], R21 ;  /* 0x000000150c007388 */ /* 0x0007e80000000800 */
[----:B------:R3:W-:Y:S01]  /*2980*/  STS [R14], R5 ;  /* 0x000000050e007388 */ /* 0x0007e20000000800 */
[----:B------:R-:W-:Y:S06]  /*2990*/  BAR.SYNC.DEFER_BLOCKING 0x0 ;  /* 0x0000000000007b1d */ /* 0x000fec0000010000 */
[----:B------:R-:W-:Y:S05]  /*29a0*/  @!P1 BRA `(.L_x_9996) ;  /* 0x0000000400949947 */ /* 0x000fea0003800000 */
[----:B------:R-:W-:Y:S01]  /*29b0*/  ISETP.GE.U32.AND P1, PT, R4, 0x3, PT ;  /* 0x000000030400780c */ /* 0x000fe20003f26070 */
[----:B------:R-:W-:Y:S01]  /*29c0*/  BSSY.RECONVERGENT B1, `(.L_x_9997) ;  /* 0x0000040000017945 */ /* 0x000fe20003800200 */
[----:B------:R-:W-:Y:S01]  /*29d0*/  MOV R3, UR30 ;  /* 0x0000001e00037c02 */ /* 0x000fe20008000f00 */
[----:B---3--:R-:W-:Y:S02]  /*29e0*/  IMAD.MOV.U32 R12, RZ, RZ, R6 ;  /* 0x000000ffff0c7224 */ /* 0x008fe400078e0006 */
[----:B------:R-:W-:Y:S01]  /*29f0*/  IMAD.MOV.U32 R17, RZ, RZ, RZ ;  /* 0x000000ffff117224 */ /* 0x000fe200078e00ff */
[----:B------:R-:W-:-:S04]  /*2a00*/  LOP3.LUT R3, R3, 0x3, RZ, 0xc0, !PT ;  /* 0x0000000303037812 */ /* 0x000fc800078ec0ff */
[----:B------:R-:W-:-:S03]  /*2a10*/  ISETP.NE.AND P0, PT, R3, RZ, PT ;  /* 0x000000ff0300720c */ /* 0x000fc60003f05270 */
[----:B------:R-:W-:Y:S10]  /*2a20*/  @!P1 BRA `(.L_x_9998) ;  /* 0x0000000000e49947 */ /* 0x000ff40003800000 */
[----:B------:R-:W0:Y:S01]  /*2a30*/  S2R R5, SR_CgaCtaId ;  /* 0x0000000000057919 */ /* 0x000e220000008800 */
[----:B------:R-:W-:Y:S01]  /*2a40*/  MOV R4, 0x400 ;  /* 0x0000040000047802 */ /* 0x000fe20000000f00 */
[----:B------:R-:W-:Y:S01]  /*2a50*/  IMAD.SHL.U32 R0, R2, 0x10, RZ ;  /* 0x0000001002007824 */ /* 0x000fe200078e00ff */
[----:B------:R-:W-:-:S03]  /*2a60*/  IADD3 R17, PT, PT, -R3, UR30, -R10 ;  /* 0x0000001e03117c10 */ /* 0x000fc6000fffe90a */
[----:B------:R-:W-:Y:S02]  /*2a70*/  VIADD R4, R4, 0x20 ;  /* 0x0000002004047836 */ /* 0x000fe40000000000 */
[----:B------:R-:W-:Y:S01]  /*2a80*/  IMAD R8, R11, 0x84, R0 ;  /* 0x000000840b087824 */ /* 0x000fe200078e0200 */
[----:B------:R-:W-:Y:S02]  /*2a90*/  IADD3 R0, PT, PT, -R17, RZ, RZ ;  /* 0x000000ff11007210 */ /* 0x000fe40007ffe1ff */
[----:B0-----:R-:W-:-:S04]  /*2aa0*/  LEA R5, R5, R4, 0x18 ;  /* 0x0000000405057211 */ /* 0x001fc800078ec0ff */
[----:B------:R-:W-:-:S07]  /*2ab0*/  IADD3 R8, PT, PT, R8, 0x8, R5 ;  /* 0x0000000808087810 */ /* 0x000fce0007ffe005 */
.L_x_9999:
        /* <DEDUP_REMOVED lines=30> */
[----:B---3--:R-:W-:Y:S01]  /*2ca0*/  IADD3 R8, PT, PT, R8, 0x10, RZ ;  /* 0x0000001008087810 */ /* 0x008fe20007ffe0ff */
        /* <DEDUP_REMOVED lines=17> */
.L_x_9998:
[----:B------:R-:W-:Y:S05]  /*2dc0*/  BSYNC.RECONVERGENT B1 ;  /* 0x0000000000017941 */ /* 0x000fea0003800200 */
.L_x_9997:
        /* <DEDUP_REMOVED lines=35> */
.L_x_9996:
[----:B------:R-:W-:Y:S05]  /*3000*/  BSYNC.RECONVERGENT B0 ;  /* 0x0000000000007941 */ /* 0x000fea0003800200 */
.L_x_9995:
[----:B---3--:R-:W2:Y:S01]  /*3010*/  S2R R0, SR_CgaCtaId ;  /* 0x0000000000007919 */ /* 0x008ea20000008800 */
[----:B-1----:R-:W-:Y:S01]  /*3020*/  MOV R3, 0x400 ;  /* 0x0000040000037802 */ /* 0x002fe20000000f00 */
[----:B------:R-:W-:Y:S01]  /*3030*/  BSSY.RECONVERGENT B0, `(.L_x_10000) ;  /* 0x0000023000007945 */ /* 0x000fe20003800200 */
[----:B------:R-:W-:Y:S01]  /*3040*/  BAR.SYNC.DEFER_BLOCKING 0x0 ;  /* 0x0000000000007b1d */ /* 0x000fe20000010000 */
[----:B------:R-:W-:Y:S02]  /*3050*/  ISETP.GT.U32.AND P0, PT, R13, 0x1f, PT ;  /* 0x0000001f0d00780c */ /* 0x000fe40003f04070 */
[----:B0-----:R-:W-:-:S05]  /*3060*/  VIADD R5, R3, 0x20 ;  /* 0x0000002003057836 */ /* 0x001fca0000000000 */
[----:B--2---:R-:W-:-:S05]  /*3070*/  LEA R10, R0, R5, 0x18 ;  /* 0x00000005000a7211 */ /* 0x004fca00078ec0ff */
[----:B------:R-:W-:-:S05]  /*3080*/  IMAD R10, R13, 0x8, R10 ;  /* 0x000000080d0a7824 */ /* 0x000fca00078e020a */
[----:B------:R0:W-:Y:S01]  /*3090*/  STS.64 [R10], R22 ;  /* 0x000000160a007388 */ /* 0x0001e20000000a00 */
[----:B------:R-:W-:Y:S06]  /*30a0*/  BAR.SYNC.DEFER_BLOCKING 0x0 ;  /* 0x0000000000007b1d */ /* 0x000fec0000010000 */
[----:B------:R-:W-:Y:S05]  /*30b0*/  @P0 BRA `(.L_x_10001) ;  /* 0x0000000000680947 */ /* 0x000fea0003800000 */
[----:B------:R-:W1:Y:S01]  /*30c0*/  LDS.64 R20, [R10+0x100] ;  /* 0x000100000a147984 */ /* 0x000e620000000a00 */
[----:B------:R-:W-:-:S03]  /*30d0*/  ISETP.GE.U32.AND P1, PT, R11, UR30, PT ;  /* 0x0000001e0b007c0c */ /* 0x000fc6000bf26070 */
[----:B------:R-:W2:Y:S04]  /*30e0*/  LDS.64 R24, [R10+0x200] ;  /* 0x000200000a187984 */ /* 0x000ea80000000a00 */
[----:B------:R-:W3:Y:S04]  /*30f0*/  LDS.64 R18, [R10+0x300] ;  /* 0x000300000a127984 */ /* 0x000ee80000000a00 */
[----:B------:R-:W4:Y:S04]  /*3100*/  LDS.64 R14, [R10+0x400] ;  /* 0x000400000a0e7984 */ /* 0x000f280000000a00 */
[----:B------:R-:W5:Y:S04]  /*3110*/  LDS.64 R8, [R10+0x500] ;  /* 0x000500000a087984 */ /* 0x000f680000000a00 */
[----:B------:R-:W0:Y:S04]  /*3120*/  LDS.64 R6, [R10+0x600] ;  /* 0x000600000a067984 */ /* 0x000e280000000a00 */
[----:B------:R-:W0:Y:S01]  /*3130*/  LDS.64 R4, [R10+0x700] ;  /* 0x000700000a047984 */ /* 0x000e220000000a00 */
[----:B-1----:R-:W-:Y:S01]  /*3140*/  FADD R17, R22, R20 ;  /* 0x0000001416117221 */ /* 0x002fe20000000000 */
[----:B------:R-:W-:-:S03]  /*3150*/  FADD R12, R23, R21 ;  /* 0x00000015170c7221 */ /* 0x000fc60000000000 */
[----:B--2---:R-:W-:Y:S01]  /*3160*/  FADD R17, R17, R24 ;  /* 0x0000001811117221 */ /* 0x004fe20000000000 */
[----:B------:R-:W-:-:S03]  /*3170*/  FADD R12, R12, R25 ;  /* 0x000000190c0c7221 */ /* 0x000fc60000000000 */
[----:B---3--:R-:W-:Y:S01]  /*3180*/  FADD R17, R17, R18 ;  /* 0x0000001211117221 */ /* 0x008fe20000000000 */
[----:B------:R-:W-:-:S03]  /*3190*/  FADD R12, R12, R19 ;  /* 0x000000130c0c7221 */ /* 0x000fc60000000000 */
[----:B----4-:R-:W-:Y:S01]  /*31a0*/  FADD R17, R17, R14 ;  /* 0x0000000e11117221 */ /* 0x010fe20000000000 */
[----:B------:R-:W-:-:S03]  /*31b0*/  FADD R12, R12, R15 ;  /* 0x0000000f0c0c7221 */ /* 0x000fc60000000000 */
[----:B-----5:R-:W-:Y:S01]  /*31c0*/  FADD R17, R17, R8 ;  /* 0x0000000811117221 */ /* 0x020fe20000000000 */
[----:B------:R-:W-:Y:S01]  /*31d0*/  FADD R12, R12, R9 ;  /* 0x000000090c0c7221 */ /* 0x000fe20000000000 */
[----:B------:R-:W-:Y:S01]  /*31e0*/  MOV R9, UR12 ;  /* 0x0000000c00097c02 */ /* 0x000fe20008000f00 */
[----:B------:R-:W-:Y:S02]  /*31f0*/  IMAD.U32 R8, RZ, RZ, UR22 ;  /* 0x00000016ff087e24 */ /* 0x000fe4000f8e00ff */
[----:B0-----:R-:W-:Y:S01]  /*3200*/  FADD R17, R17, R6 ;  /* 0x0000000611117221 */ /* 0x001fe20000000000 */
[----:B------:R-:W-:Y:S01]  /*3210*/  FADD R12, R12, R7 ;  /* 0x000000070c0c7221 */ /* 0x000fe20000000000 */
[----:B------:R-:W-:-:S04]  /*3220*/  @!P1 IMAD.WIDE.U32 R6, R11, 0x8, R8 ;  /* 0x000000080b069825 */ /* 0x000fc800078e0008 */
[----:B------:R-:W-:Y:S01]  /*3230*/  FADD R4, R17, R4 ;  /* 0x0000000411047221 */ /* 0x000fe20000000000 */
[----:B------:R-:W-:-:S05]  /*3240*/  FADD R5, R12, R5 ;  /* 0x000000050c057221 */ /* 0x000fca0000000000 */
[----:B------:R1:W-:Y:S02]  /*3250*/  @!P1 STG.E.64 desc[UR28][R6.64], R4 ;  /* 0x0000000406009986 */ /* 0x0003e4000c101b1c */
.L_x_10001:
[----:B------:R-:W-:Y:S05]  /*3260*/  BSYNC.RECONVERGENT B0 ;  /* 0x0000000000007941 */ /* 0x000fea0003800200 */
.L_x_10000:
[----:B------:R-:W2:Y:S02]  /*3270*/  LDCU.64 UR4, c[0x0][0x3a8] ;  /* 0x00007500ff0477ac */ /* 0x000ea40008000a00 */
[----:B--2---:R-:W-:-:S04]  /*3280*/  UISETP.NE.U32.AND UP0, UPT, UR4, URZ, UPT ;  /* 0x000000ff0400728c */ /* 0x004fc8000bf05070 */
[----:B------:R-:W-:-:S09]  /*3290*/  UISETP.NE.AND.EX UP0, UPT, UR5, URZ, UPT, UP0 ;  /* 0x000000ff0500728c */ /* 0x000fd2000bf05300 */
[----:B------:R-:W-:Y:S05]  /*32a0*/  BRA.U !UP0, `(.L_x_10002) ;  /* 0x00000001088c7547 */ /* 0x000fea000b800000 */
[----:B-1----:R-:W1:Y:S01]  /*32b0*/  SHFL.DOWN PT, R5, R16, 0x10, 0x1f ;  /* 0x0a001f0010057f89 */ /* 0x002e6200000e0000 */
[----:B------:R-:W-:Y:S01]  /*32c0*/  ISETP.NE.AND P1, PT, R11, RZ, PT ;  /* 0x000000ff0b00720c */ /* 0x000fe20003f25270 */
[----:B------:R-:W-:-:S12]  /*32d0*/  BSSY B0, `(.L_x_10002) ;  /* 0x0000020000007945 */ /* 0x000fd80003800000 */
[----:B------:R-:W-:-:S05]  /*32e0*/  @!P1 LEA R11, R0, R3, 0x18 ;  /* 0x00000003000b9211 */ /* 0x000fca00078ec0ff */
        /* <DEDUP_REMOVED lines=11> */
[----:B------:R-:W-:Y:S06]  /*33a0*/  BAR.SYNC.DEFER_BLOCKING 0x0 ;  /* 0x0000000000007b1d */ /* 0x000fec0000010000 */
[----:B------:R-:W-:Y:S05]  /*33b0*/  @P0 BRA `(.L_x_10003) ;  /* 0x0000000000440947 */ /* 0x000fea0003800000 */
[----:B------:R-:W-:Y:S01]  /*33c0*/  ISETP.GT.U32.AND P0, PT, R13, 0x7, PT ;  /* 0x000000070d00780c */ /* 0x000fe20003f04070 */
[----:B------:R-:W-:-:S12]  /*33d0*/  UMOV UR4, 0xffffffff ;  /* 0xffffffff00047882 */ /* 0x000fd80000000000 */
[----:B-1----:R-:W-:Y:S01]  /*33e0*/  @!P0 LEA R2, R0, R3, 0x18 ;  /* 0x0000000300028211 */ /* 0x002fe200078ec0ff */
[----:B------:R-:W-:-:S04]  /*33f0*/  IMAD.MOV.U32 R0, RZ, RZ, RZ ;  /* 0x000000ffff007224 */ /* 0x000fc800078e00ff */
        /* <DEDUP_REMOVED lines=8> */
.L_x_10010:
[----:B------:R-:W-:Y:S02]  /*3480*/  ISETP.NE.AND P0, PT, R13, RZ, PT ;  /* 0x000000ff0d00720c */ /* 0x000fe40003f05270 */
[----:B--2---:R-:W-:-:S11]  /*3490*/  FMNMX R5, R2, R5, !PT ;  /* 0x0000000502057209 */ /* 0x004fd60007800000 */
[----:B------:R-:W-:Y:S05]  /*34a0*/  @P0 BRA `(.L_x_10003) ;  /* 0x0000000000080947 */ /* 0x000fea0003800000 */
[----:B-1----:R-:W1:Y:S02]  /*34b0*/  LDC.64 R2, c[0x0][0x3a8] ;  /* 0x0000ea00ff027b82 */ /* 0x002e640000000a00 */
[----:B-1----:R2:W-:Y:S02]  /*34c0*/  REDG.E.MAX.S32.STRONG.GPU desc[UR28][R2.64], R5 ;  /* 0x000000050200798e */ /* 0x0025e4000d12e31c */
.L_x_10003:
[----:B------:R-:W-:Y:S05]  /*34d0*/  BSYNC B0 ;  /* 0x0000000000007941 */ /* 0x000fea0003800000 */
.L_x_10002:
        /* <DEDUP_REMOVED lines=11> */
[----:B012---:R-:W-:Y:S05]  /*3590*/  CALL.REL.NOINC `($__internal_309_$__cuda_sm20_rcp_rn_f32_slowpath) ;  /* 0x0000000400987944 */ /* 0x007fea0003c00000 */
[----:B------:R-:W-:Y:S05]  /*35a0*/  BRA `(.L_x_10006) ;  /* 0x0000000000147947 */ /* 0x000fea0003800000 */
.L_x_10005:
[----:B------:R-:W3:Y:S01]  /*35b0*/  MUFU.RCP R28, UR7 ;  /* 0x00000007001c7d08 */ /* 0x000ee20008001000 */
[----:B--2---:R-:W-:-:S05]  /*35c0*/  MOV R3, UR7 ;  /* 0x0000000700037c02 */ /* 0x004fca0008000f00 */
[----:B---3--:R-:W-:-:S04]  /*35d0*/  FFMA R0, R28, R3, -1 ;  /* 0xbf8000001c007423 */ /* 0x008fc80000000003 */
[----:B------:R-:W-:-:S04]  /*35e0*/  FADD.FTZ R3, -R0, -RZ ;  /* 0x800000ff00037221 */ /* 0x000fc80000010100 */
[----:B------:R-:W-:-:S07]  /*35f0*/  FFMA R28, R28, R3, R28 ;  /* 0x000000031c1c7223 */ /* 0x000fce000000001c */
.L_x_10006:
[----:B-1----:R-:W1:Y:S02]  /*3600*/  LDC.64 R2, c[0x0][0x3b0] ;  /* 0x0000ec00ff027b82 */ /* 0x002e640000000a00 */
[----:B-1----:R-:W-:Y:S01]  /*3610*/  STG.E desc[UR28][R2.64], R28 ;  /* 0x0000001c02007986 */ /* 0x002fe2000c10191c */
[----:B------:R-:W-:Y:S05]  /*3620*/  EXIT ;  /* 0x000000000000794d */ /* 0x000fea0003800000 */
.L_x_10004:
[----:B------:R-:W-:Y:S02]  /*3630*/  IMAD.MOV.U32 R7, RZ, RZ, 0x4 ;  /* 0x00000004ff077424 */ /* 0x000fe400078e00ff */
[----:B------:R-:W-:Y:S02]  /*3640*/  IMAD.MOV.U32 R9, RZ, RZ, 0x1f ;  /* 0x0000001fff097424 */ /* 0x000fe400078e00ff */
[----:B------:R-:W-:-:S07]  /*3650*/  IMAD.MOV.U32 R4, RZ, RZ, -0x1 ;  /* 0xffffffffff047424 */ /* 0x000fce00078e00ff */
[----:B012---:R-:W-:Y:S05]  /*3660*/  WARPSYNC.COLLECTIVE R4, `(.L_x_10007) ;  /* 0x0000000004087348 */ /* 0x007fea0003c00000 */
[----:B--2---:R2:W3:Y:S02]  /*3670*/  SHFL.DOWN P0, R5, R0, R7, R9 ;  /* 0x0800000700057389 */ /* 0x0044e40000000009 */
[----:B0123--:R-:W-:Y:S05]  /*3680*/  ENDCOLLECTIVE ;  /* 0x000000000000791b */ /* 0x00ffea0003800000 */
.L_x_10007:
[----:B------:R-:W-:Y:S02]  /*3690*/  IMAD.MOV.U32 R7, RZ, RZ, 0x2 ;  /* 0x00000002ff077424 */ /* 0x000fe400078e00ff */
[----:B------:R-:W-:-:S05]  /*36a0*/  IMAD.MOV.U32 R3, RZ, RZ, R5 ;  /* 0x000000ffff037224 */ /* 0x000fca00078e0005 */
[----:B------:R-:W-:-:S04]  /*36b0*/  FMNMX R3, R3, R0, !PT ;  /* 0x0000000003037209 */ /* 0x000fc80007800000 */
[----:B------:R-:W-:-:S07]  /*36c0*/  MOV R0, R3 ;  /* 0x0000000300007202 */ /* 0x000fce0000000f00 */
[----:B------:R-:W-:Y:S05]  /*36d0*/  WARPSYNC.COLLECTIVE R4, `(.L_x_10008) ;  /* 0x0000000004087348 */ /* 0x000fea0003c00000 */
[----:B------:R0:W1:Y:S02]  /*36e0*/  SHFL.DOWN P0, R5, R0, R7, R9 ;  /* 0x0800000700057389 */ /* 0x0000640000000009 */
[----:B01----:R-:W-:Y:S05]  /*36f0*/  ENDCOLLECTIVE ;  /* 0x000000000000791b */ /* 0x003fea0003800000 */
.L_x_10008:
[----:B------:R-:W-:Y:S02]  /*3700*/  IMAD.MOV.U32 R7, RZ, RZ, 0x1 ;  /* 0x00000001ff077424 */ /* 0x000fe400078e00ff */
[----:B------:R-:W-:-:S05]  /*3710*/  IMAD.MOV.U32 R2, RZ, RZ, R5 ;  /* 0x000000ffff027224 */ /* 0x000fca00078e0005 */
[----:B------:R-:W-:-:S05]  /*3720*/  FMNMX R2, R3, R2, !PT ;  /* 0x0000000203027209 */ /* 0x000fca0007800000 */
[----:B------:R-:W-:-:S07]  /*3730*/  IMAD.MOV.U32 R0, RZ, RZ, R2 ;  /* 0x000000ffff007224 */ /* 0x000fce00078e0002 */
[----:B------:R-:W-:Y:S05]  /*3740*/  WARPSYNC.COLLECTIVE R4, `(.L_x_10009) ;  /* 0x0000000004087348 */ /* 0x000fea0003c00000 */
[----:B------:R0:W1:Y:S02]  /*3750*/  SHFL.DOWN P0, R5, R0, R7, R9 ;  /* 0x0800000700057389 */ /* 0x0000640000000009 */
[----:B01----:R-:W-:Y:S05]  /*3760*/  ENDCOLLECTIVE ;  /* 0x000000000000791b */ /* 0x003fea0003800000 */
.L_x_10009:
[----:B------:R-:W-:Y:S05]  /*3770*/  BRA `(.L_x_10010) ;  /* 0xfffffffc00407947 */ /* 0x000fea000383ffff */
        .weak           $__internal_308_$__cuda_sm20_div_u64
        .type           $__internal_308_$__cuda_sm20_div_u64,@function
        .size           $__internal_308_$__cuda_sm20_div_u64,($__internal_309_$__cuda_sm20_rcp_rn_f32_slowpath - $__internal_308_$__cuda_sm20_div_u64)
$__internal_308_$__cuda_sm20_div_u64:
        /* <DEDUP_REMOVED lines=71> */
[----:B------:R-:W-:Y:S11]  /*3bf0*/  RET.REL.NODEC R2 `(_ZN18transformer_engine6detail38cast_transpose_fused_kernel_notalignedILb1ELb1ELb0EfNS_16CTDBiasDActParamI13__nv_bfloat16S3_ffEELi2ELi1ENS_5EmptyEXadL_ZNS_6dqgeluIffEET_T0_RKS5_EEEEvT3_mmm) ;  /* 0xffffffc402007950 */ /* 0x000ff60003c3ffff */
        .weak           $__internal_309_$__cuda_sm20_rcp_rn_f32_slowpath
        .type           $__internal_309_$__cuda_sm20_rcp_rn_f32_slowpath,@function
        .size           $__internal_309_$__cuda_sm20_rcp_rn_f32_slowpath,(.L_x_29610 - $__internal_309_$__cuda_sm20_rcp_rn_f32_slowpath)
$__internal_309_$__cuda_sm20_rcp_rn_f32_slowpath:
        /* <DEDUP_REMOVED lines=15> */
.L_x_10012:
        /* <DEDUP_REMOVED lines=22> */
[--C-:B------:R-:W-:Y:S02]  /*3e50*/  LOP3.LUT P1, RZ, R30, R28, R29.reuse, 0xf8, !PT ;  /* 0x0000001c1eff7212 */ /* 0x100fe4000782f81d */
[----:B------:R-:W-:Y:S02]  /*3e60*/  SHF.R.U32.HI R29, RZ, R26, R29 ;  /* 0x0000001aff1d7219 */ /* 0x000fe4000001161d */
[----:B------:R-:W-:Y:S02]  /*3e70*/  PLOP3.LUT P0, PT, P0, P1, P2, 0xe0, 0x0 ;  /* 0x000000000000781c */ /* 0x000fe40000703c20 */
[----:B------:R-:W-:-:S02]  /*3e80*/  LOP3.LUT P1, RZ, R0, 0x7fffff, RZ, 0xc0, !PT ;  /* 0x007fffff00ff7812 */ /* 0x000fc4000782c0ff */
[----:B------:R-:W-:-:S05]  /*3e90*/  SEL R28, RZ, 0x1, !P0 ;  /* 0x00000001ff1c7807 */ /* 0x000fca0004000000 */
[----:B------:R-:W-:-:S05]  /*3ea0*/  IMAD.MOV R28, RZ, RZ, -R28 ;  /* 0x000000ffff1c7224 */ /* 0x000fca00078e0a1c */
[----:B------:R-:W-:-:S13]  /*3eb0*/  ISETP.GE.AND P0, PT, R28, RZ, PT ;  /* 0x000000ff1c00720c */ /* 0x000fda0003f06270 */
[----:B------:R-:W-:-:S05]  /*3ec0*/  @!P0 IADD3 R29, PT, PT, R29, 0x1, RZ ;  /* 0x000000011d1d8810 */ /* 0x000fca0007ffe0ff */
[----:B------:R-:W-:-:S05]  /*3ed0*/  @!P1 IMAD.SHL.U32 R29, R29, 0x2, RZ ;  /* 0x000000021d1d9824 */ /* 0x000fca00078e00ff */
[----:B------:R-:W-:Y:S01]  /*3ee0*/  LOP3.LUT R28, R29, 0x80000000, R0, 0xf8, !PT ;  /* 0x800000001d1c7812 */ /* 0x000fe200078ef800 */
[----:B------:R-:W-:Y:S06]  /*3ef0*/  BRA `(.L_x_10013) ;  /* 0x0000000000047947 */ /* 0x000fec0003800000 */
.L_x_10014:
[----:B------:R0:W1:Y:S02]  /*3f00*/  MUFU.RCP R28, R0 ;  /* 0x00000000001c7308 */ /* 0x0000640000001000 */
.L_x_10013:
[----:B------:R-:W-:Y:S05]  /*3f10*/  BSYNC B1 ;  /* 0x0000000000017941 */ /* 0x000fea0003800000 */
.L_x_10011:
[----:B------:R-:W-:Y:S02]  /*3f20*/  IMAD.MOV.U32 R30, RZ, RZ, R12 ;  /* 0x000000ffff1e7224 */ /* 0x000fe400078e000c */
[----:B------:R-:W-:-:S04]  /*3f30*/  IMAD.MOV.U32 R31, RZ, RZ, 0x0 ;  /* 0x00000000ff1f7424 */ /* 0x000fc800078e00ff */
[----:B01----:R-:W-:Y:S05]  /*3f40*/  RET.REL.NODEC R30 `(_ZN18transformer_engine6detail38cast_transpose_fused_kernel_notalignedILb1ELb1ELb0EfNS_16CTDBiasDActParamI13__nv_bfloat16S3_ffEELi2ELi1ENS_5EmptyEXadL_ZNS_6dqgeluIffEET_T0_RKS5_EEEEvT3_mmm) ;  /* 0xffffffc01e2c7950 */ /* 0x003fea0003c3ffff */
.L_x_10015:
        /* <DEDUP_REMOVED lines=11> */
.L_x_29610:


//--------------------- .text._ZN18transformer_engine6detail38cast_transpose_fused_kernel_notalignedILb1ELb1ELb0EfNS_16CTDBiasDActParamI6__halfS3_13__nv_fp8_e4m3fEELi2ELi4ENS_5EmptyEXadL_ZNS_6dqgeluIffEET_T0_RKS6_EEEEvT3_mmm --------------------------
	.section	.text._ZN18transformer_engine6detail38cast_transpose_fused_kernel_notalignedILb1ELb1ELb0EfNS_16CTDBiasDActParamI6__halfS3_13__nv_fp8_e4m3fEELi2ELi4ENS_5EmptyEXadL_ZNS_6dqgeluIffEET_T0_RKS6_EEEEvT3_mmm,"ax",@progbits
	.align	128
        .global         _ZN18transformer_engine6detail38cast_transpose_fused_kernel_notalignedILb1ELb1ELb0EfNS_16CTDBiasDActParamI6__halfS3_13__nv_fp8_e4m3fEELi2ELi4ENS_5EmptyEXadL_ZNS_6dqgeluIffEET_T0_RKS6_EEEEvT3_mmm
        .type           _ZN18transformer_engine6detail38cast_transpose_fused_kernel_notalignedILb1ELb1ELb0EfNS_16CTDBiasDActParamI6__halfS3_13__nv_fp8_e4m3fEELi2ELi4ENS_5EmptyEXadL_ZNS_6dqgeluIffEET_T0_RKS6_EEEEvT3_mmm,@function
        .size           _ZN18transformer_engine6detail38cast_transpose_fused_kernel_notalignedILb1ELb1ELb0EfNS_16CTDBiasDActParamI6__halfS3_13__nv_fp8_e4m3fEELi2ELi4ENS_5EmptyEXadL_ZNS_6dqgeluIffEET_T0_RKS6_EEEEvT3_mmm,(.L_x_29612 - _ZN18transformer_engine6detail38cast_transpose_fused_kernel_notalignedILb1ELb1ELb0EfNS_16CTDBiasDActParamI6__halfS3_13__nv_fp8_e4m3fEELi2ELi4ENS_5EmptyEXadL_ZNS_6dqgeluIffEET_T0_RKS6_EEEEvT3_mmm)
        .other          _ZN18transformer_engine6detail38cast_transpose_fused_kernel_notalignedILb1ELb1ELb0EfNS_16CTDBiasDActParamI6__halfS3_13__nv_fp8_e4m3fEELi2ELi4ENS_5EmptyEXadL_ZNS_6dqgeluIffEET_T0_RKS6_EEEEvT3_mmm,@"STO_CUDA_ENTRY STV_DEFAULT"
_ZN18transformer_engine6detail38cast_transpose_fused_kernel_notalignedILb1ELb1ELb0EfNS_16CTDBiasDActParamI6__halfS3_13__nv_fp8_e4m3fEELi2ELi4ENS_5EmptyEXadL_ZNS_6dqgeluIffEET_T0_RKS6_EEEEvT3_mmm:
.text._ZN18transformer_engine6detail38cast_transpose_fused_kernel_notalignedILb1ELb1ELb0EfNS_16CTDBiasDActParamI6__halfS3_13__nv_fp8_e4m3fEELi2ELi4ENS_5EmptyEXadL_ZNS_6dqgeluIffEET_T0_RKS6_EEEEvT3_mmm:
        /* <DEDUP_REMOVED lines=44> */
.L_x_10016:
[----:B------:R-:W-:-:S07]  /*02c0*/  MOV R2, 0x2e0 ;  /* 0x000002e000027802 */ /* 0x000fce0000000f00 */
[----:B------:R-:W-:Y:S05]  /*02d0*/  CALL.REL.NOINC `($__internal_310_$__cuda_sm20_div_u64) ;  /* 0x0000007c00c07944 */ /* 0x000fea0003c00000 */
        /* <DEDUP_REMOVED lines=11> */
.L_x_10017:
[----:B------:R-:W0:Y:S01]  /*0390*/  LDCU.64 UR18, c[0x0][0x3c8] ;  /* 0x00007900ff1277ac */ /* 0x000e220008000a00 */
[C---:B------:R-:W-:Y:S01]  /*03a0*/  IMAD.SHL.U32 R6, R4.reuse, 0x4, RZ ;  /* 0x0000000404067824 */ /* 0x040fe200078e00ff */
[----:B------:R-:W-:Y:S01]  /*03b0*/  SHF.L.U32 R8, R4, 0x4, RZ ;  /* 0x0000000404087819 */ /* 0x000fe200000006ff */
[----:B------:R-:W1:Y:S02]  /*03c0*/  LDCU.64 UR16, c[0x0][0x3d0] ;  /* 0x00007a00ff1077ac */ /* 0x000e640008000a00 */
[----:B------:R-:W-:Y:S01]  /*03d0*/  IMAD.IADD R7, R3, 0x1, -R6 ;  /* 0x0000000103077824 */ /* 0x000fe200078e0a06 */
[----:B------:R-:W-:Y:S01]  /*03e0*/  IADD3 R9, PT, PT, R6, 0x1, RZ ;  /* 0x0000000106097810 */ /* 0x000fe20007ffe0ff */
[----:B------:R-:W-:Y:S02]  /*03f0*/  USHF.L.U64.HI UR21, UR26, 0x5, UR6 ;  /* 0x000000051a157899 */ /* 0x000fe40008010206 */
[C---:B------:R-:W-:Y:S01]  /*0400*/  VIADD R21, R7.reuse, 0xffffffff ;  /* 0xffffffff07157836 */ /* 0x040fe20000000000 */
[----:B------:R-:W-:Y:S01]  /*0410*/  USHF.L.U64.HI UR15, UR4, 0x5, UR5 ;  /* 0x00000005040f7899 */ /* 0x000fe20008010205 */
[----:B------:R-:W-:Y:S01]  /*0420*/  LOP3.LUT R10, R7, 0x1f, RZ, 0xc0, !PT ;  /* 0x0000001f070a7812 */ /* 0x000fe200078ec0ff */
[----:B------:R-:W2:Y:S02]  /*0430*/  LDCU.128 UR8, c[0x0][0x380] ;  /* 0x00007000ff0877ac */ /* 0x000ea40008000c00 */
[----:B------:R-:W-:Y:S01]  /*0440*/  LOP3.LUT R21, R21, 0x1f, RZ, 0xc0, !PT ;  /* 0x0000001f15157812 */ /* 0x000fe200078ec0ff */
[----:B------:R-:W-:-:S02]  /*0450*/  USHF.L.U32 UR14, UR26, 0x6, URZ ;  /* 0x000000061a0e7899 */ /* 0x000fc400080006ff */
        /* <DEDUP_REMOVED lines=13> */
[----:B------:R-:W-:Y:S01]  /*0530*/  IADD3 R14, P2, PT, R10, R36, RZ ;  /* 0x000000240a0e7210 */ /* 0x000fe20007f5e0ff */
[----:B------:R-:W-:Y:S01]  /*0540*/  UIADD3.X UR15, UPT, UPT, ~UR15, UR33, URZ, UP1, !UPT ;  /* 0x000000210f0f7290 */ /* 0x000fe20008ffe5ff */
[----:B------:R-:W-:Y:S01]  /*0550*/  IADD3 R20, PT, PT, R37, R11, RZ ;  /* 0x0000000b25147210 */ /* 0x000fe20007ffe0ff */
[----:B------:R-:W-:Y:S01]  /*0560*/  UISETP.LT.U32.AND UP0, UPT, UR7, 0x20, UPT ;  /* 0x000000200700788c */ /* 0x000fe2000bf01070 */
[----:B------:R-:W-:Y:S01]  /*0570*/  IMAD.U32 R11, RZ, RZ, UR30 ;  /* 0x0000001eff0b7e24 */ /* 0x000fe2000f8e00ff */
[----:B------:R-:W-:Y:S01]  /*0580*/  UISETP.LT.U32.AND UP1, UPT, UR20, 0x20, UPT ;  /* 0x000000201400788c */ /* 0x000fe2000bf21070 */
[----:B------:R-:W-:Y:S01]  /*0590*/  MOV R19, UR30 ;  /* 0x0000001e00137c02 */ /* 0x000fe20008000f00 */
[----:B------:R-:W-:Y:S01]  /*05a0*/  UISETP.LT.U32.AND.EX UP0, UPT, UR15, URZ, UPT, UP0 ;  /* 0x000000ff0f00728c */ /* 0x000fe2000bf01100 */
[--C-:B------:R-:W-:Y:S01]  /*05b0*/  IMAD.X R13, RZ, RZ, R20.reuse, P1 ;  /* 0x000000ffff0d7224 */ /* 0x100fe200008e0614 */
[----:B------:R-:W-:Y:S01]  /*05c0*/  UIMAD.WIDE.U32 UR12, UR4, UR18, URZ ;  /* 0x00000012040c72a5 */ /* 0x000fe2000f8e00ff */
[----:B------:R-:W-:Y:S01]  /*05d0*/  IMAD.X R15, RZ, RZ, R20, P2 ;  /* 0x000000ffff0f7224 */ /* 0x000fe200010e0614 */
[----:B------:R-:W-:-:S02]  /*05e0*/  UISETP.LT.U32.AND.EX UP1, UPT, UR21, URZ, UPT, UP1 ;  /* 0x000000ff1500728c */ /* 0x000fc4000bf21110 */
[----:B------:R-:W-:Y:S02]  /*05f0*/  USEL UR7, UR7, 0x20, UP0 ;  /* 0x0000002007077887 */ /* 0x000fe40008000000 */
        /* <DEDUP_REMOVED lines=14> */
[-C--:B------:R-:W-:Y:S01]  /*06e0*/  @P0 MOV R16, R12.reuse ;  /* 0x0000000c00100202 */ /* 0x080fe20000000f00 */
[----:B------:R-:W-:Y:S01]  /*06f0*/  @P0 IMAD.WIDE.U32 R24, R25, 0x5, R12 ;  /* 0x0000000519180825 */ /* 0x000fe200078e000c */
[----:B------:R-:W-:Y:S01]  /*0700*/  UIADD3.X UR22, UPT, UPT, UR23, UR9, URZ, UP0, !UPT ;  /* 0x0000000917167290 */ /* 0x000fe200087fe4ff */
[----:B------:R-:W-:Y:S01]  /*0710*/  @P0 MOV R22, R12 ;  /* 0x0000000c00160202 */ /* 0x000fe20000000f00 */
[----:B------:R-:W-:Y:S01]  /*0720*/  UIADD3.X UR23, UPT, UPT, UR23, UR11, URZ, UP1, !UPT ;  /* 0x0000000b17177290 */ /* 0x000fe20008ffe4ff */
[--C-:B------:R-:W-:Y:S01]  /*0730*/  @P0 IMAD.MOV.U32 R17, RZ, RZ, R13.reuse ;  /* 0x000000ffff110224 */ /* 0x100fe200078e000d */
[----:B------:R-:W-:Y:S01]  /*0740*/  VOTEU.ANY UP1, P0 ;  /* 0x0000000000ff7886 */ /* 0x000fe20000020100 */
[----:B------:R-:W-:Y:S01]  /*0750*/  @P0 IMAD.MOV.U32 R23, RZ, RZ, R13 ;  /* 0x000000ffff170224 */ /* 0x000fe200078e000d */
[----:B------:R-:W-:Y:S01]  /*0760*/  VOTEU.ANY UP0, P1 ;  /* 0x0000000000ff7886 */ /* 0x000fe20000800100 */
[C---:B------:R-:W-:Y:S01]  /*0770*/  @P0 IMAD.WIDE.U32 R16, R11.reuse, 0x6, R16 ;  /* 0x000000060b100825 */ /* 0x040fe200078e0010 */
[C---:B------:R-:W-:Y:S01]  /*0780*/  @P1 SHF.L.U64.HI R26, R14.reuse, 0x2, R15 ;  /* 0x000000020e1a1819 */ /* 0x040fe2000001020f */
[----:B------:R-:W-:Y:S01]  /*0790*/  @UP1 UIMAD UR8, UR31, 0x5, URZ ;  /* 0x000000051f0818a4 */ /* 0x000fe2000f8e02ff */
[----:B------:R-:W-:Y:S01]  /*07a0*/  @P1 IADD3 R38, P3, PT, R14, UR30, RZ ;  /* 0x0000001e0e261c10 */ /* 0x000fe2000ff7e0ff */
[----:B------:R-:W-:Y:S01]  /*07b0*/  @P0 IMAD.WIDE.U32 R22, R11, 0x7, R22 ;  /* 0x000000070b160825 */ /* 0x000fe200078e0016 */
[----:B------:R-:W-:Y:S01]  /*07c0*/  @UP1 UIMAD UR9, UR31, 0x6, URZ ;  /* 0x000000061f0918a4 */ /* 0x000fe2000f8e02ff */
[----:B------:R-:W-:Y:S01]  /*07d0*/  @P0 SHF.L.U32 R34, R16, 0x2, RZ ;  /* 0x0000000210220819 */ /* 0x000fe200000006ff */
[----:B------:R-:W-:Y:S01]  /*07e0*/  USHF.L.U32 UR34, UR30, 0x2, URZ ;  /* 0x000000021e227899 */ /* 0x000fe200080006ff */
[----:B------:R-:W-:Y:S01]  /*07f0*/  @P0 IADD3 R11, PT, PT, R25, UR8, RZ ;  /* 0x00000008190b0c10 */ /* 0x000fe2000fffe0ff */
[----:B------:R-:W-:Y:S01]  /*0800*/  @UP0 UIMAD UR8, UR31, 0x3, URZ ;  /* 0x000000031f0808a4 */ /* 0x000fe2000f8e02ff */
[----:B------:R-:W-:Y:S01]  /*0810*/  @P1 IMAD.WIDE.U32 R18, R19, 0x3, R14 ;  /* 0x0000000313121825 */ /* 0x000fe200078e000e */
[----:B------:R-:W-:Y:S01]  /*0820*/  @UP1 UIMAD UR10, UR31, 0x7, URZ ;  /* 0x000000071f0a18a4 */ /* 0x000fe2000f8e02ff */
[----:B------:R-:W-:-:S02]  /*0830*/  @P0 SHF.L.U32 R44, R22, 0x2, RZ ;  /* 0x00000002162c0819 */ /* 0x000fc400000006ff */
[----:B------:R-:W-:Y:S01]  /*0840*/  @P1 IMAD.SHL.U32 R25, R14, 0x4, RZ ;  /* 0x000000040e191824 */ /* 0x000fe200078e00ff */
[----:B------:R-:W-:Y:S01]  /*0850*/  @P1 SHF.L.U32 R2, R18, 0x2, RZ ;  /* 0x0000000212021819 */ /* 0x000fe200000006ff */
[C---:B------:R-:W-:Y:S01]  /*0860*/  @P0 IMAD.SHL.U32 R40, R24.reuse, 0x4, RZ ;  /* 0x0000000418280824 */ /* 0x040fe200078e00ff */
[----:B------:R-:W-:Y:S02]  /*0870*/  @P0 SHF.L.U64.HI R24, R24, 0x2, R11 ;  /* 0x0000000218180819 */ /* 0x000fe4000001020b */
[----:B------:R-:W-:Y:S01]  /*0880*/  @P0 IADD3 R11, PT, PT, R17, UR9, RZ ;  /* 0x00000009110b0c10 */ /* 0x000fe2000fffe0ff */
[----:B------:R-:W-:Y:S01]  /*0890*/  @P1 VIADD R17, R19, UR8 ;  /* 0x0000000813111c36 */ /* 0x000fe20008000000 */
[----:B------:R-:W-:Y:S01]  /*08a0*/  @P1 IADD3 R32, P2, PT, R25, UR20, RZ ;  /* 0x0000001419201c10 */ /* 0x000fe2000ff5e0ff */
[----:B------:R-:W-:Y:S01]  /*08b0*/  USHF.L.U64.HI UR35, UR30, 0x2, UR31 ;  /* 0x000000021e237899 */ /* 0x000fe2000801021f */
[----:B------:R-:W-:Y:S01]  /*08c0*/  @P0 SHF.L.U64.HI R16, R16, 0x2, R11 ;  /* 0x0000000210100819 */ /* 0x000fe2000001020b */
[----:B------:R-:W-:Y:S01]  /*08d0*/  @P0 VIADD R11, R23, UR10 ;  /* 0x0000000a170b0c36 */ /* 0x000fe20008000000 */
[----:B------:R-:W-:Y:S01]  /*08e0*/  @P1 IADD3.X R33, PT, PT, R26, UR22, RZ, P2, !PT ;  /* 0x000000161a211c10 */ /* 0x000fe200097fe4ff */
[----:B------:R-:W1:Y:S01]  /*08f0*/  LDCU.64 UR8, c[0x0][0x3a0] ;  /* 0x00007400ff0877ac */ /* 0x000e620008000a00 */
[----:B------:R-:W-:-:S02]  /*0900*/  @P1 SHF.L.U64.HI R0, R18, 0x2, R17 ;  /* 0x0000000212001819 */ /* 0x000fc40000010211 */
[----:B------:R-:W-:Y:S01]  /*0910*/  @P1 IADD3 R18, P2, PT, R25, UR21, RZ ;  /* 0x0000001519121c10 */ /* 0x000fe2000ff5e0ff */
[----:B------:R-:W-:Y:S01]  /*0920*/  @UP0 ULOP3.LUT UR18, UR18, 0xfffffffe, URZ, 0xc0, !UPT ;  /* 0xfffffffe12120892 */ /* 0x000fe2000f8ec0ff */
[----:B------:R-:W-:Y:S01]  /*0930*/  @P0 SHF.L.U64.HI R11, R22, 0x2, R11 ;  /* 0x00000002160b0819 */ /* 0x000fe2000001020b */
[----:B------:R-:W-:Y:S01]  /*0940*/  @UP0 ULOP3.LUT UR19, UR19, 0x3fffffff, URZ, 0xc0, !UPT ;  /* 0x3fffffff13130892 */ /* 0x000fe2000f8ec0ff */
[----:B------:R-:W-:Y:S01]  /*0950*/  @P1 IADD3.X R19, PT, PT, R26, UR23, RZ, P2, !PT ;  /* 0x000000171a131c10 */ /* 0x000fe200097fe4ff */
[----:B0-----:R0:W2:Y:S01]  /*0960*/  @P1 LDG.E R32, desc[UR28][R32.64] ;  /* 0x0000001c20201981 */ /* 0x0010a2000c1e1900 */
[----:B------:R-:W-:Y:S02]  /*0970*/  @P1 IADD3.X R17, PT, PT, R15, UR31, RZ, P3, !PT ;  /* 0x0000001f0f111c10 */ /* 0x000fe40009ffe4ff */
[----:B------:R-:W-:Y:S01]  /*0980*/  @P0 IADD3 R30, P3, PT, R12, UR34, RZ ;  /* 0x000000220c1e0c10 */ /* 0x000fe2000ff7e0ff */
[----:B------:R3:W4:Y:S01]  /*0990*/  @P1 LDG.E R29, desc[UR28][R18.64] ;  /* 0x0000001c121d1981 */ /* 0x000722000c1e1900 */
[C---:B------:R-:W-:Y:S01]  /*09a0*/  @P1 SHF.L.U64.HI R17, R38.reuse, 0x2, R17 ;  /* 0x0000000226111819 */ /* 0x040fe20000010211 */
[----:B------:R-:W-:Y:S01]  /*09b0*/  @P1 IMAD.SHL.U32 R38, R38, 0x4, RZ ;  /* 0x0000000426261824 */ /* 0x000fe200078e00ff */
[----:B------:R-:W-:-:S04]  /*09c0*/  @P0 IADD3.X R13, PT, PT, R13, UR35, RZ, P3, !PT ;  /* 0x000000230d0d0c10 */ /* 0x000fc80009ffe4ff */
[----:B------:R-:W-:Y:S02]  /*09d0*/  @P1 IADD3 R12, P2, PT, R38, UR20, RZ ;  /* 0x00000014260c1c10 */ /* 0x000fe4000ff5e0ff */
[C---:B------:R-:W-:Y:S02]  /*09e0*/  @P0 SHF.L.U64.HI R22, R30.reuse, 0x2, R13 ;  /* 0x000000021e160819 */ /* 0x040fe4000001020d */
[----:B------:R-:W-:Y:S02]  /*09f0*/  @P0 SHF.L.U32 R30, R30, 0x2, RZ ;  /* 0x000000021e1e0819 */ /* 0x000fe400000006ff */
[----:B------:R-:W-:Y:S02]  /*0a00*/  @P1 IADD3.X R13, PT, PT, R17, UR22, RZ, P2, !PT ;  /* 0x00000016110d1c10 */ /* 0x000fe400097fe4ff */
[----:B------:R-:W-:-:S04]  /*0a10*/  @P0 IADD3 R26, P2, PT, R30, UR20, RZ ;  /* 0x000000141e1a0c10 */ /* 0x000fc8000ff5e0ff */
[----:B------:R-:W-:-:S06]  /*0a20*/  @P0 IADD3.X R27, PT, PT, R22, UR22, RZ, P2, !PT ;  /* 0x00000016161b0c10 */ /* 0x000fcc00097fe4ff */
[----:B------:R-:W5:Y:S01]  /*0a30*/  @P0 LDG.E R27, desc[UR28][R26.64] ;  /* 0x0000001c1a1b0981 */ /* 0x000f62000c1e1900 */
[----:B-1----:R-:W-:-:S04]  /*0a40*/  ISETP.NE.U32.AND P2, PT, RZ, UR8, PT ;  /* 0x00000008ff007c0c */ /* 0x002fc8000bf45070 */
[----:B------:R-:W-:Y:S01]  /*0a50*/  ISETP.NE.AND.EX P2, PT, RZ, UR9, PT, P2 ;  /* 0x00000009ff007c0c */ /* 0x000fe2000bf45320 */
[----:B0-----:R-:W-:Y:S01]  /*0a60*/  HFMA2 R33, -RZ, RZ, 0.96630859375, -0.0022525787353515625 ;  /* 0x3bbb989dff217431 */ /* 0x001fe200000001ff */
[----:B------:R-:W-:Y:S01]  /*0a70*/  @P1 IADD3 R38, P3, PT, R38, UR21, RZ ;  /* 0x0000001526261c10 */ /* 0x000fe2000ff7e0ff */
[----:B------:R-:W0:Y:S03]  /*0a80*/  LDCU.128 UR8, c[0x0][0x390] ;  /* 0x00007200ff0877ac */ /* 0x000e260008000c00 */
[----:B------:R-:W-:-:S07]  /*0a90*/  @P1 IADD3.X R39, PT, PT, R17, UR23, RZ, P3, !PT ;  /* 0x0000001711271c10 */ /* 0x000fce0009ffe4ff */
[----:B------:R-:W1:Y:S01]  /*0aa0*/  @P2 LDC.64 R42, c[0x0][0x3a0] ;  /* 0x0000e800ff2a2b82 */ /* 0x000e620000000a00 */
[----:B------:R-:W-:-:S04]  /*0ab0*/  @P0 IADD3 R30, P3, PT, R30, UR21, RZ ;  /* 0x000000151e1e0c10 */ /* 0x000fc8000ff7e0ff */
[----:B------:R-:W-:Y:S02]  /*0ac0*/  @P0 IADD3.X R31, PT, PT, R22, UR23, RZ, P3, !PT ;  /* 0x00000017161f0c10 */ /* 0x000fe40009ffe4ff */
[C---:B---3--:R-:W-:Y:S01]  /*0ad0*/  @P0 IADD3 R18, P3, PT, R40.reuse, UR20, RZ ;  /* 0x0000001428120c10 */ /* 0x048fe2000ff7e0ff */
[----:B------:R-:W-:Y:S01]  /*0ae0*/  @!P1 IMAD.MOV.U32 R17, RZ, RZ, RZ ;  /* 0x000000ffff119224 */ /* 0x000fe200078e00ff */
[----:B------:R-:W-:Y:S01]  /*0af0*/  @P0 IADD3 R40, P4, PT, R40, UR21, RZ ;  /* 0x0000001528280c10 */ /* 0x000fe2000ff9e0ff */
[----:B------:R-:W5:Y:S01]  /*0b00*/  @P0 LDG.E R23, desc[UR28][R30.64] ;  /* 0x0000001c1e170981 */ /* 0x000f62000c1e1900 */
[C---:B------:R-:W-:Y:S02]  /*0b10*/  @P0 IADD3.X R19, PT, PT, R24.reuse, UR22, RZ, P3, !PT ;  /* 0x0000001618130c10 */ /* 0x040fe40009ffe4ff */
[----:B------:R-:W-:Y:S01]  /*0b20*/  @P0 IADD3.X R41, PT, PT, R24, UR23, RZ, P4, !PT ;  /* 0x0000001718290c10 */ /* 0x000fe2000a7fe4ff */
[----:B------:R-:W5:Y:S01]  /*0b30*/  @P1 LDG.E R17, desc[UR28][R38.64] ;  /* 0x0000001c26111981 */ /* 0x000f62000c1e1900 */
[----:B------:R-:W-:Y:S01]  /*0b40*/  @!P0 CS2R R24, SRZ ;  /* 0x0000000000188805 */ /* 0x000fe2000001ff00 */
[----:B------:R-:W-:-:S02]  /*0b50*/  @!P0 IMAD.MOV.U32 R31, RZ, RZ, RZ ;  /* 0x000000ffff1f8224 */ /* 0x000fc400078e00ff */
[----:B-1----:R-:W3:Y:S01]  /*0b60*/  @P2 LDG.E R42, desc[UR28][R42.64] ;  /* 0x0000001c2a2a2981 */ /* 0x002ee2000c1e1900 */
[----:B------:R-:W-:-:S03]  /*0b70*/  @!P0 MOV R22, RZ ;  /* 0x000000ff00168202 */ /* 0x000fc60000000f00 */
[----:B------:R-:W5:Y:S04]  /*0b80*/  @P0 LDG.E R25, desc[UR28][R40.64] ;  /* 0x0000001c28190981 */ /* 0x000f68000c1e1900 */
[----:B------:R-:W5:Y:S01]  /*0b90*/  @P0 LDG.E R22, desc[UR28][R18.64] ;  /* 0x0000001c12160981 */ /* 0x000f62000c1e1900 */
[----:B------:R-:W-:Y:S02]  /*0ba0*/  @!P0 MOV R18, RZ ;  /* 0x000000ff00128202 */ /* 0x000fe40000000f00 */
[----:B------:R-:W-:-:S06]  /*0bb0*/  @!P1 CS2R R28, SRZ ;  /* 0x00000000001c9805 */ /* 0x000fcc000001ff00 */
[----:B------:R1:W5:Y:S02]  /*0bc0*/  @P1 LDG.E R28, desc[UR28][R12.64] ;  /* 0x0000001c0c1c1981 */ /* 0x000364000c1e1900 */
[C---:B-1----:R-:W-:Y:S02]  /*0bd0*/  @P0 IADD3 R12, P3, PT, R34.reuse, UR20, RZ ;  /* 0x00000014220c0c10 */ /* 0x042fe4000ff7e0ff */
[----:B------:R-:W-:Y:S02]  /*0be0*/  @P0 IADD3 R34, P4, PT, R34, UR21, RZ ;  /* 0x0000001522220c10 */ /* 0x000fe4000ff9e0ff */
[----:B------:R-:W-:Y:S02]  /*0bf0*/  @P0 IADD3.X R13, PT, PT, R16, UR22, RZ, P3, !PT ;  /* 0x00000016100d0c10 */ /* 0x000fe40009ffe4ff */
[----:B------:R-:W-:Y:S02]  /*0c00*/  @P0 IADD3 R38, P3, PT, R44, UR20, RZ ;  /* 0x000000142c260c10 */ /* 0x000fe4000ff7e0ff */
[----:B------:R-:W-:Y:S01]  /*0c10*/  @P0 IADD3.X R35, PT, PT, R16, UR23, RZ, P4, !PT ;  /* 0x0000001710230c10 */ /* 0x000fe2000a7fe4ff */
[----:B------:R1:W5:Y:S01]  /*0c20*/  @P0 LDG.E R24, desc[UR28][R12.64] ;  /* 0x0000001c0c180981 */ /* 0x000362000c1e1900 */
[----:B------:R-:W-:-:S02]  /*0c30*/  @P0 IADD3.X R39, PT, PT, R11, UR22, RZ, P3, !PT ;  /* 0x000000160b270c10 */ /* 0x000fc40009ffe4ff */
[----:B------:R-:W-:Y:S02]  /*0c40*/  @P0 IADD3 R44, P5, PT, R44, UR21, RZ ;  /* 0x000000152c2c0c10 */ /* 0x000fe4000ffbe0ff */
[----:B------:R-:W-:Y:S01]  /*0c50*/  @P1 IADD3 R16, P3, PT, R14, UR18, RZ ;  /* 0x000000120e101c10 */ /* 0x000fe2000ff7e0ff */
[----:B------:R0:W5:Y:S01]  /*0c60*/  @P0 LDG.E R31, desc[UR28][R38.64] ;  /* 0x0000001c261f0981 */ /* 0x000162000c1e1900 */
[----:B------:R-:W-:Y:S02]  /*0c70*/  @P0 IADD3.X R45, PT, PT, R11, UR23, RZ, P5, !PT ;  /* 0x000000170b2d0c10 */ /* 0x000fe4000affe4ff */
[----:B------:R-:W-:Y:S02]  /*0c80*/  @P1 IADD3.X R11, PT, PT, R15, UR19, RZ, P3, !PT ;  /* 0x000000130f0b1c10 */ /* 0x000fe40009ffe4ff */
[----:B------:R-:W-:Y:S01]  /*0c90*/  @P1 IADD3 R46, P4, PT, R2, UR20, RZ ;  /* 0x00000014022e1c10 */ /* 0x000fe2000ff9e0ff */
[----:B-1----:R-:W-:Y:S01]  /*0ca0*/  @!P1 IMAD.MOV.U32 R13, RZ, RZ, RZ ;  /* 0x000000ffff0d9224 */ /* 0x002fe200078e00ff */
[C---:B0-----:R-:W-:Y:S01]  /*0cb0*/  @P1 SHF.L.U32 R38, R16.reuse, 0x2, RZ ;  /* 0x0000000210261819 */ /* 0x041fe200000006ff */
[----:B------:R-:W5:Y:S01]  /*0cc0*/  @P0 LDG.E R18, desc[UR28][R44.64] ;  /* 0x0000001c2c120981 */ /* 0x000f62000c1e1900 */
[----:B------:R-:W-:-:S02]  /*0cd0*/  @P1 SHF.L.U64.HI R12, R16, 0x2, R11 ;  /* 0x00000002100c1819 */ /* 0x000fc4000001020b */
[----:B------:R-:W-:Y:S01]  /*0ce0*/  @P1 IADD3 R40, P3, PT, R38, UR20, RZ ;  /* 0x0000001426281c10 */ /* 0x000fe2000ff7e0ff */
[----:B------:R-:W-:Y:S01]  /*0cf0*/  @!P1 IMAD.MOV.U32 R16, RZ, RZ, RZ ;  /* 0x000000ffff109224 */ /* 0x000fe200078e00ff */
[----:B------:R-:W-:Y:S02]  /*0d00*/  @P1 IADD3.X R47, PT, PT, R0, UR22, RZ, P4, !PT ;  /* 0x00000016002f1c10 */ /* 0x000fe4000a7fe4ff */
[----:B------:R-:W-:-:S03]  /*0d10*/  @P1 IADD3.X R41, PT, PT, R12, UR22, RZ, P3, !PT ;  /* 0x000000160c291c10 */ /* 0x000fc60009ffe4ff */
[----:B------:R-:W5:Y:S04]  /*0d20*/  @P1 LDG.E R13, desc[UR28][R46.64] ;  /* 0x0000001c2e0d1981 */ /* 0x000f68000c1e1900 */
[----:B------:R-:W5:Y:S01]  /*0d30*/  @P1 LDG.E R16, desc[UR28][R40.64] ;  /* 0x0000001c28101981 */ /* 0x000f62000c1e1900 */
[----:B------:R-:W-:Y:S02]  /*0d40*/  @P1 IADD3 R38, P4, PT, R38, UR21, RZ ;  /* 0x0000001526261c10 */ /* 0x000fe4000ff9e0ff */
[----:B------:R-:W-:Y:S02]  /*0d50*/  @!P0 CS2R R26, SRZ ;  /* 0x00000000001a8805 */ /* 0x000fe4000001ff00 */
[----:B------:R-:W-:Y:S01]  /*0d60*/  @P1 IADD3.X R39, PT, PT, R12, UR23, RZ, P4, !PT ;  /* 0x000000170c271c10 */ /* 0x000fe2000a7fe4ff */
[----:B----4-:R-:W-:-:S03]  /*0d70*/  HADD2.F32 R12, -RZ, R29.H0_H0 ;  /* 0x2000001dff0c7230 */ /* 0x010fc60000004100 */
[----:B------:R0:W5:Y:S02]  /*0d80*/  @P0 LDG.E R26, desc[UR28][R34.64] ;  /* 0x0000001c221a0981 */ /* 0x000164000c1e1900 */
[----:B------:R-:W-:Y:S01]  /*0d90*/  FMUL R12, R12, 1.7020000219345092773 ;  /* 0x3fd9db230c0c7820 */ /* 0x000fe20000400000 */
[----:B------:R-:W-:Y:S01]  /*0da0*/  IMAD.MOV.U32 R43, RZ, RZ, 0x437c0000 ;  /* 0x437c0000ff2b7424 */ /* 0x000fe200078e00ff */
[----:B0-----:R-:W-:-:S04]  /*0db0*/  @P1 IADD3 R34, P5, PT, R2, UR21, RZ ;  /* 0x0000001502221c10 */ /* 0x001fc8000ffbe0ff */
[----:B------:R-:W-:Y:S01]  /*0dc0*/  @P1 IADD3.X R35, PT, PT, R0, UR23, RZ, P5, !PT ;  /* 0x0000001700231c10 */ /* 0x000fe2000affe4ff */
[----:B------:R-:W-:-:S04]  /*0dd0*/  FFMA.SAT R0, R12, -R33, 0.5 ;  /* 0x3f0000000c007423 */ /* 0x000fc80000002821 */
[----:B------:R-:W-:-:S04]  /*0de0*/  FFMA.RM R0, R0, R43, 12582913 ;  /* 0x4b40000100007423 */ /* 0x000fc8000000402b */
[----:B------:R-:W-:-:S04]  /*0df0*/  FADD R33, R0, -12583039 ;  /* 0xcb40007f00217421 */ /* 0x000fc80000000000 */
[----:B------:R-:W-:-:S04]  /*0e00*/  FFMA R33, R12, -1.4426950216293334961, -R33 ;  /* 0xbfb8aa3b0c217823 */ /* 0x000fc80000000821 */
[----:B------:R-:W-:-:S06]  /*0e10*/  FFMA R33, R12, -1.925963033500011079e-08, R33 ;  /* 0xb2a570600c217823 */ /* 0x000fcc0000000021 */
[----:B------:R-:W0:Y:S01]  /*0e20*/  MUFU.EX2 R33, R33 ;  /* 0x0000002100217308 */ /* 0x000e220000000800 */
[----:B------:R-:W-:Y:S01]  /*0e30*/  @!P1 IMAD.MOV.U32 R19, RZ, RZ, RZ ;  /* 0x000000ffff139224 */ /* 0x000fe200078e00ff */
[----:B------:R-:W-:Y:S01]  /*0e40*/  SHF.L.U32 R0, R0, 0x17, RZ ;  /* 0x0000001700007819 */ /* 0x000fe200000006ff */
[----:B------:R-:W-:Y:S02]  /*0e50*/  UIMAD UR6, UR6, UR16, URZ ;  /* 0x00000010060672a4 */ /* 0x000fe4000f8e02ff */
[----:B------:R-:W-:Y:S02]  /*0e60*/  UIMAD.WIDE.U32 UR18, UR26, UR16, URZ ;  /* 0x000000101a1272a5 */ /* 0x000fe4000f8e00ff */
[----:B------:R0:W5:Y:S01]  /*0e70*/  @P1 LDG.E R19, desc[UR28][R38.64] ;  /* 0x0000001c26131981 */ /* 0x000162000c1e1900 */
[----:B------:R-:W-:Y:S02]  /*0e80*/  UIMAD UR17, UR26, UR17, UR6 ;  /* 0x000000111a1172a4 */ /* 0x000fe4000f8e0206 */
[----:B------:R-:W-:Y:S01]  /*0e90*/  USHF.L.U32 UR6, UR18, 0x6, URZ ;  /* 0x0000000612067899 */ /* 0x000fe200080006ff */
[----:B------:R-:W1:Y:S01]  /*0ea0*/  LDCU.64 UR26, c[0x0][0x3b8] ;  /* 0x00007700ff1a77ac */ /* 0x000e620008000a00 */
[----:B0-----:R-:W-:-:S02]  /*0eb0*/  FFMA R39, R0, R33, 1 ;  /* 0x3f80000000277423 */ /* 0x001fc40000000021 */
[----:B------:R-:W-:Y:S02]  /*0ec0*/  ULEA UR6, UP0, UR4, UR6, 0x7 ;  /* 0x0000000604067291 */ /* 0x000fe4000f8038ff */
[----:B------:R-:W-:Y:S02]  /*0ed0*/  VIADD R0, R39, 0x1800000 ;  /* 0x0180000027007836 */ /* 0x000fe40000000000 */
[----:B------:R-:W-:Y:S02]  /*0ee0*/  UIADD3 UR6, UP2, UPT, UR6, UR10, URZ ;  /* 0x0000000a06067290 */ /* 0x000fe4000ff5e0ff */
[----:B------:R-:W-:Y:S01]  /*0ef0*/  UIADD3 UR16, UP1, UPT, UR14, UR8, URZ ;  /* 0x000000080e107290 */ /* 0x000fe2000ff3e0ff */
[----:B------:R-:W-:Y:S01]  /*0f00*/  LOP3.LUT R0, R0, 0x7f800000, RZ, 0xc0, !PT ;  /* 0x7f80000000007812 */ /* 0x000fe200078ec0ff */
[----:B------:R-:W-:Y:S01]  /*0f10*/  UMOV UR10, 0x3f800000 ;  /* 0x3f800000000a7882 */ /* 0x000fe20000000000 */
[----:B------:R-:W-:Y:S01]  /*0f20*/  UIADD3 UR8, UPT, UPT, UR19, UR17, URZ ;  /* 0x0000001113087290 */ /* 0x000fe2000fffe0ff */
[----:B---3--:R-:W-:-:S02]  /*0f30*/  @P2 R2UR UR10, R42 ;  /* 0x000000002a0a22ca */ /* 0x008fc400000e0000 */
[----:B------:R-:W-:Y:S01]  /*0f40*/  ISETP.GT.U32.AND P2, PT, R0, 0x1ffffff, PT ;  /* 0x01ffffff0000780c */ /* 0x000fe20003f44070 */
[----:B------:R-:W-:Y:S02]  /*0f50*/  USHF.L.U64.HI UR18, UR18, 0x6, UR8 ;  /* 0x0000000612127899 */ /* 0x000fe40008010208 */
[----:B------:R-:W-:Y:S02]  /*0f60*/  UIADD3.X UR9, UPT, UPT, UR15, UR9, URZ, UP1, !UPT ;  /* 0x000000090f097290 */ /* 0x000fe40008ffe4ff */
[----:B------:R-:W-:Y:S02]  /*0f70*/  UIMAD UR25, UR25, -0x7f, URZ ;  /* 0xffffff81191978a4 */ /* 0x000fe4000f8e02ff */
[----:B------:R-:W-:Y:S01]  /*0f80*/  UIMAD.WIDE.U32 UR14, UR12, -0x7f, UR14 ;  /* 0xffffff810c0e78a5 */ /* 0x000fe2000f8e000e */
[----:B------:R-:W-:Y:S01]  /*0f90*/  @!P1 MOV R11, RZ ;  /* 0x000000ff000b9202 */ /* 0x000fe20000000f00 */
[----:B------:R-:W-:Y:S02]  /*0fa0*/  ULEA.HI.X UR4, UR4, UR18, UR5, 0x7, UP0 ;  /* 0x0000001204047291 */ /* 0x000fe400080f3c05 */
[----:B------:R-:W-:-:S02]  /*0fb0*/  UIADD3 UR12, UPT, UPT, UR15, -UR12, UR25 ;  /* 0x8000000c0f0c7290 */ /* 0x000fc4000fffe019 */
[----:B-1----:R-:W-:Y:S01]  /*0fc0*/  ULEA UR26, UP0, UR14, UR26, 0x2 ;  /* 0x0000001a0e1a7291 */ /* 0x002fe2000f8010ff */
[----:B------:R-:W-:Y:S01]  /*0fd0*/  @!P1 MOV R32, RZ ;  /* 0x000000ff00209202 */ /* 0x000fe20000000f00 */
[----:B------:R-:W-:Y:S01]  /*0fe0*/  UIADD3.X UR11, UPT, UPT, UR4, UR11, URZ, UP2, !UPT ;  /* 0x0000000b040b7290 */ /* 0x000fe200097fe4ff */
[----:B------:R-:W-:Y:S01]  /*0ff0*/  BSSY.RECONVERGENT B1, `(.L_x_10018) ;  /* 0x000000e000017945 */ /* 0x000fe20003800200 */
[----:B------:R-:W-:Y:S01]  /*1000*/  ULEA.HI.X UR12, UR14, UR27, UR12, 0x2, UP0 ;  /* 0x0000001b0e0c7291 */ /* 0x000fe200080f140c */
[----:B------:R2:W5:Y:S01]  /*1010*/  @P1 LDG.E R11, desc[UR28][R34.64] ;  /* 0x0000001c220b1981 */ /* 0x000562000c1e1900 */
[----:B------:R-:W-:Y:S02]  /*1020*/  @!P0 IMAD.MOV.U32 R23, RZ, RZ, RZ ;  /* 0x000000ffff178224 */ /* 0x000fe400078e00ff */
[----:B--2---:R-:W-:Y:S01]  /*1030*/  HADD2.F32 R35, -RZ, R32.H0_H0 ;  /* 0x20000020ff237230 */ /* 0x004fe20000004100 */
[----:B------:R-:W-:Y:S07]  /*1040*/  @P2 BRA `(.L_x_10019) ;  /* 0x0000000000102947 */ /* 0x000fee0003800000 */
[----:B------:R-:W-:Y:S02]  /*1050*/  MOV R0, R39 ;  /* 0x0000002700007202 */ /* 0x000fe40000000f00 */
[----:B------:R-:W-:-:S07]  /*1060*/  MOV R2, 0x1080 ;  /* 0x0000108000027802 */ /* 0x000fce0000000f00 */
[----:B-----5:R-:W-:Y:S05]  /*1070*/  CALL.REL.NOINC `($__internal_311_$__cuda_sm20_rcp_rn_f32_slowpath) ;  /* 0x0000007400787944 */ /* 0x020fea0003c00000 */
[----:B------:R-:W-:Y:S05]  /*1080*/  BRA `(.L_x_10020) ;  /* 0x0000000000107947 */ /* 0x000fea0003800000 */
.L_x_10019:
[----:B------:R-:W0:Y:S02]  /*1090*/  MUFU.RCP R44, R39 ;  /* 0x00000027002c7308 */ /* 0x000e240000001000 */
[----:B0-----:R-:W-:-:S04]  /*10a0*/  FFMA R0, R39, R44, -1 ;  /* 0xbf80000027007423 */ /* 0x001fc8000000002c */
[----:B------:R-:W-:-:S04]  /*10b0*/  FADD.FTZ R33, -R0, -RZ ;  /* 0x800000ff00217221 */ /* 0x000fc80000010100 */
[----:B------:R-:W-:-:S07]  /*10c0*/  FFMA R44, R44, R33, R44 ;  /* 0x000000212c2c7223 */ /* 0x000fce000000002c */
.L_x_10020:
[----:B------:R-:W-:Y:S05]  /*10d0*/  BSYNC.RECONVERGENT B1 ;  /* 0x0000000000017941 */ /* 0x000fea0003800200 */
.L_x_10018:
[----:B------:R-:W-:Y:S02]  /*10e0*/  HADD2.F32 R29, -RZ, R29.H1_H1 ;  /* 0x3000001dff1d7230 */ /* 0x000fe40000004100 */
[----:B------:R-:W-:Y:S02]  /*10f0*/  HFMA2 R33, -RZ, RZ, 3.7421875, 0 ;  /* 0x437c0000ff217431 */ /* 0x000fe400000001ff */
[----:B------:R-:W-:Y:S01]  /*1100*/  IMAD.MOV.U32 R0, RZ, RZ, 0x3bbb989d ;  /* 0x3bbb989dff007424 */ /* 0x000fe200078e00ff */
[----:B------:R-:W-:Y:S01]  /*1110*/  BSSY.RECONVERGENT B1, `(.L_x_10021) ;  /* 0x000001b000017945 */ /* 0x000fe20003800200 */
[----:B------:R-:W-:Y:S02]  /*1120*/  HADD2.F32 R32, -RZ, R32.H1_H1 ;  /* 0x30000020ff207230 */ /* 0x000fe40000004100 */
        /* <DEDUP_REMOVED lines=19> */
[----:B-----5:R-:W-:Y:S05]  /*1260*/  CALL.REL.NOINC `($__internal_311_$__cuda_sm20_rcp_rn_f32_slowpath) ;  /* 0x0000007000fc7944 */ /* 0x020fea0003c00000 */
[----:B------:R-:W-:Y:S05]  /*1270*/  BRA `(.L_x_10023) ;  /* 0x0000000000107947 */ /* 0x000fea0003800000 */
.L_x_10022:
[----:B------:R-:W0:Y:S02]  /*1280*/  MUFU.RCP R44, R39 ;  /* 0x00000027002c7308 */ /* 0x000e240000001000 */
[----:B0-----:R-:W-:-:S04]  /*1290*/  FFMA R0, R39, R44, -1 ;  /* 0xbf80000027007423 */ /* 0x001fc8000000002c */
[----:B------:R-:W-:-:S04]  /*12a0*/  FADD.FTZ R33, -R0, -RZ ;  /* 0x800000ff00217221 */ /* 0x000fc80000010100 */
[----:B------:R-:W-:-:S07]  /*12b0*/  FFMA R44, R44, R33, R44 ;  /* 0x000000212c2c7223 */ /* 0x000fce000000002c */
.L_x_10023:
[----:B------:R-:W-:Y:S05]  /*12c0*/  BSYNC.RECONVERGENT B1 ;  /* 0x0000000000017941 */ /* 0x000fea0003800200 */
.L_x_10021:
[----:B-----5:R-:W-:Y:S01]  /*12d0*/  HADD2.F32 R12, -RZ, R17.H0_H0 ;  /* 0x20000011ff0c7230 */ /* 0x020fe20000004100 */
        /* <DEDUP_REMOVED lines=19> */
[----:B------:R-:W-:-:S12]  /*1410*/  FMUL R32, R32, R29 ;  /* 0x0000001d20207220 */ /* 0x000fd80000400000 */
[----:B------:R-:W-:Y:S05]  /*1420*/  @P0 BRA `(.L_x_10025) ;  /* 0x0000000000100947 */ /* 0x000fea0003800000 */
[----:B------:R-:W-:Y:S02]  /*1430*/  MOV R0, R39 ;  /* 0x0000002700007202 */ /* 0x000fe40000000f00 */
[----:B------:R-:W-:-:S07]  /*1440*/  MOV R2, 0x1460 ;  /* 0x0000146000027802 */ /* 0x000fce0000000f00 */
[----:B------:R-:W-:Y:S05]  /*1450*/  CALL.REL.NOINC `($__internal_311_$__cuda_sm20_rcp_rn_f32_slowpath) ;  /* 0x0000007000807944 */ /* 0x000fea0003c00000 */
[----:B------:R-:W-:Y:S05]  /*1460*/  BRA `(.L_x_10026) ;  /* 0x0000000000107947 */ /* 0x000fea0003800000 */
.L_x_10025:
[----:B------:R-:W0:Y:S02]  /*1470*/  MUFU.RCP R44, R39 ;  /* 0x00000027002c7308 */ /* 0x000e240000001000 */
[----:B0-----:R-:W-:-:S04]  /*1480*/  FFMA R0, R39, R44, -1 ;  /* 0xbf80000027007423 */ /* 0x001fc8000000002c */
[----:B------:R-:W-:-:S04]  /*1490*/  FADD.FTZ R29, -R0, -RZ ;  /* 0x800000ff001d7221 */ /* 0x000fc80000010100 */
[----:B------:R-:W-:-:S07]  /*14a0*/  FFMA R44, R44, R29, R44 ;  /* 0x0000001d2c2c7223 */ /* 0x000fce000000002c */
.L_x_10026:
[----:B------:R-:W-:Y:S05]  /*14b0*/  BSYNC.RECONVERGENT B1 ;  /* 0x0000000000017941 */ /* 0x000fea0003800200 */
.L_x_10024:
        /* <DEDUP_REMOVED lines=24> */
[----:B------:R-:W-:Y:S05]  /*1640*/  CALL.REL.NOINC `($__internal_311_$__cuda_sm20_rcp_rn_f32_slowpath) ;  /* 0x0000007000047944 */ /* 0x000fea0003c00000 */
[----:B------:R-:W-:Y:S05]  /*1650*/  BRA `(.L_x_10029) ;  /* 0x0000000000107947 */ /* 0x000fea0003800000 */
.L_x_10028:
[----:B------:R-:W0:Y:S02]  /*1660*/  MUFU.RCP R44, R39 ;  /* 0x00000027002c7308 */ /* 0x000e240000001000 */
[----:B0-----:R-:W-:-:S04]  /*1670*/  FFMA R0, R39, R44, -1 ;  /* 0xbf80000027007423 */ /* 0x001fc8000000002c */
[----:B------:R-:W-:-:S04]  /*1680*/  FADD.FTZ R29, -R0, -RZ ;  /* 0x800000ff001d7221 */ /* 0x000fc80000010100 */
[----:B------:R-:W-:-:S07]  /*1690*/  FFMA R44, R44, R29, R44 ;  /* 0x0000001d2c2c7223 */ /* 0x000fce000000002c */
.L_x_10029:
[----:B------:R-:W-:Y:S05]  /*16a0*/  BSYNC.RECONVERGENT B1 ;  /* 0x0000000000017941 */ /* 0x000fea0003800200 */
.L_x_10027:
        /* <DEDUP_REMOVED lines=26> */
.L_x_10031:
[----:B------:R-:W0:Y:S02]  /*1850*/  MUFU.RCP R44, R39 ;  /* 0x00000027002c7308 */ /* 0x000e240000001000 */
[----:B0-----:R-:W-:-:S04]  /*1860*/  FFMA R0, R39, R44, -1 ;  /* 0xbf80000027007423 */ /* 0x001fc8000000002c */
[----:B------:R-:W-:-:S04]  /*1870*/  FADD.FTZ R29, -R0, -RZ ;  /* 0x800000ff001d7221 */ /* 0x000fc80000010100 */
[----:B------:R-:W-:-:S07]  /*1880*/  FFMA R44, R44, R29, R44 ;  /* 0x0000001d2c2c7223 */ /* 0x000fce000000002c */
.L_x_10032:
[----:B------:R-:W-:Y:S05]  /*1890*/  BSYNC.RECONVERGENT B1 ;  /* 0x0000000000017941 */ /* 0x000fea0003800200 */
.L_x_10030:
        /* <DEDUP_REMOVED lines=26> */
.L_x_10034:
[----:B------:R-:W0:Y:S02]  /*1a40*/  MUFU.RCP R44, R39 ;  /* 0x00000027002c7308 */ /* 0x000e240000001000 */
[----:B0-----:R-:W-:-:S04]  /*1a50*/  FFMA R0, R39, R44, -1 ;  /* 0xbf80000027007423 */ /* 0x001fc8000000002c */
[----:B------:R-:W-:-:S04]  /*1a60*/  FADD.FTZ R29, -R0, -RZ ;  /* 0x800000ff001d7221 */ /* 0x000fc80000010100 */
[----:B------:R-:W-:-:S07]  /*1a70*/  FFMA R44, R44, R29, R44 ;  /* 0x0000001d2c2c7223 */ /* 0x000fce000000002c */
.L_x_10035:
[----:B------:R-:W-:Y:S05]  /*1a80*/  BSYNC.RECONVERGENT B1 ;  /* 0x0000000000017941 */ /* 0x000fea0003800200 */
.L_x_10033:
        /* <DEDUP_REMOVED lines=26> */
.L_x_10037:
[----:B------:R-:W0:Y:S02]  /*1c30*/  MUFU.RCP R44, R39 ;  /* 0x00000027002c7308 */ /* 0x000e240000001000 */
[----:B0-----:R-:W-:-:S04]  /*1c40*/  FFMA R0, R39, R44, -1 ;  /* 0xbf80000027007423 */ /* 0x001fc8000000002c */
[----:B------:R-:W-:-:S04]  /*1c50*/  FADD.FTZ R19, -R0, -RZ ;  /* 0x800000ff00137221 */ /* 0x000fc80000010100 */
[----:B------:R-:W-:-:S07]  /*1c60*/  FFMA R44, R44, R19, R44 ;  /* 0x000000132c2c7223 */ /* 0x000fce000000002c */
.L_x_10038:
[----:B------:R-:W-:Y:S05]  /*1c70*/  BSYNC.RECONVERGENT B1 ;  /* 0x0000000000017941 */ /* 0x000fea0003800200 */
.L_x_10036:
        /* <DEDUP_REMOVED lines=20> */
[----:B------:R-:W-:-:S12]  /*1dc0*/  FMUL R29, R29, R44 ;  /* 0x0000002c1d1d7220 */ /* 0x000fd80000400000 */
[----:B------:R-:W-:Y:S05]  /*1dd0*/  @P0 BRA `(.L_x_10040) ;  /* 0x0000000000100947 */ /* 0x000fea0003800000 */
[----:B------:R-:W-:Y:S01]  /*1de0*/  IMAD.MOV.U32 R0, RZ, RZ, R39 ;  /* 0x000000ffff007224 */ /* 0x000fe200078e0027 */
[----:B------:R-:W-:-:S07]  /*1df0*/  MOV R2, 0x1e10 ;  /* 0x00001e1000027802 */ /* 0x000fce0000000f00 */
[----:B------:R-:W-:Y:S05]  /*1e00*/  CALL.REL.NOINC `($__internal_311_$__cuda_sm20_rcp_rn_f32_slowpath) ;  /* 0x0000006800147944 */ /* 0x000fea0003c00000 */
[----:B------:R-:W-:Y:S05]  /*1e10*/  BRA `(.L_x_10041) ;  /* 0x0000000000107947 */ /* 0x000fea0003800000 */
.L_x_10040:
[----:B------:R-:W0:Y:S02]  /*1e20*/  MUFU.RCP R44, R39 ;  /* 0x00000027002c7308 */ /* 0x000e240000001000 */
[----:B0-----:R-:W-:-:S04]  /*1e30*/  FFMA R0, R39, R44, -1 ;  /* 0xbf80000027007423 */ /* 0x001fc8000000002c */
[----:B------:R-:W-:-:S04]  /*1e40*/  FADD.FTZ R13, -R0, -RZ ;  /* 0x800000ff000d7221 */ /* 0x000fc80000010100 */
[----:B------:R-:W-:-:S07]  /*1e50*/  FFMA R44, R44, R13, R44 ;  /* 0x0000000d2c2c7223 */ /* 0x000fce000000002c */
.L_x_10041:
[----:B------:R-:W-:Y:S05]  /*1e60*/  BSYNC.RECONVERGENT B1 ;  /* 0x0000000000017941 */ /* 0x000fea0003800200 */
.L_x_10039:
[----:B------:R-:W-:Y:S01]  /*1e70*/  ISETP.GE.U32.AND P0, PT, R6, UR7, PT ;  /* 0x0000000706007c0c */ /* 0x000fe2000bf06070 */
[----:B------:R-:W-:Y:S01]  /*1e80*/  FADD R13, -R44, 1 ;  /* 0x3f8000002c0d7421 */ /* 0x000fe20000000100 */
[----:B------:R-:W-:Y:S01]  /*1e90*/  FMUL R53, R35, UR10 ;  /* 0x0000000a23357c20 */ /* 0x000fe20008400000 */
[----:B------:R-:W-:Y:S01]  /*1ea0*/  FMUL R48, R32, UR10 ;  /* 0x0000000a20307c20 */ /* 0x000fe20008400000 */
[----:B------:R-:W-:Y:S01]  /*1eb0*/  ISETP.GE.U32.OR P0, PT, R10, UR13, P0 ;  /* 0x0000000d0a007c0c */ /* 0x000fe20008706470 */
[----:B------:R-:W-:Y:S01]  /*1ec0*/  FMUL R13, R13, R44 ;  /* 0x0000002c0d0d7220 */ /* 0x000fe20000400000 */
[----:B------:R-:W-:Y:S01]  /*1ed0*/  FMUL R51, R33, UR10 ;  /* 0x0000000a21337c20 */ /* 0x000fe20008400000 */
[----:B------:R-:W-:Y:S01]  /*1ee0*/  IADD3 R30, P3, PT, R36, UR34, RZ ;  /* 0x00000022241e7c10 */ /* 0x000fe2000ff7e0ff */
[----:B------:R-:W-:Y:S01]  /*1ef0*/  FMUL R34, R16, UR10 ;  /* 0x0000000a10227c20 */ /* 0x000fe20008400000 */
[----:B------:R-:W-:Y:S01]  /*1f00*/  FFMA R13, R11, R13, R44 ;  /* 0x0000000d0b0d7223 */ /* 0x000fe2000000002c */
[----:B------:R-:W-:Y:S01]  /*1f10*/  FMUL R44, R28, UR10 ;  /* 0x0000000a1c2c7c20 */ /* 0x000fe20008400000 */
[----:B------:R-:W-:Y:S01]  /*1f20*/  F2FP.SATFINITE.E4M3.F32.PACK_AB_MERGE_C R53, RZ, R53, RZ ;  /* 0x00000035ff35723e */ /* 0x000fe200048070ff */
[----:B------:R-:W-:Y:S01]  /*1f30*/  FMUL R49, R29, UR10 ;  /* 0x0000000a1d317c20 */ /* 0x000fe20008400000 */
[----:B------:R-:W-:Y:S01]  /*1f40*/  F2FP.SATFINITE.E4M3.F32.PACK_AB_MERGE_C R48, RZ, R48, RZ ;  /* 0x00000030ff30723e */ /* 0x000fe200048070ff */
[----:B------:R-:W-:Y:S01]  /*1f50*/  FMUL R0, R12, R13 ;  /* 0x0000000d0c007220 */ /* 0x000fe20000400000 */
[----:B------:R-:W-:Y:S01]  /*1f60*/  F2FP.SATFINITE.E4M3.F32.PACK_AB_MERGE_C R51, RZ, R51, RZ ;  /* 0x00000033ff33723e */ /* 0x000fe200048070ff */
[----:B------:R-:W-:Y:S01]  /*1f70*/  VIADD R12, R6, 0x2 ;  /* 0x00000002060c7836 */ /* 0x000fe20000000000 */
[C---:B------:R-:W-:Y:S01]  /*1f80*/  @!P0 IADD3 R2, P2, PT, R14.reuse, UR30, RZ ;  /* 0x0000001e0e028c10 */ /* 0x040fe2000ff5e0ff */
[----:B------:R-:W-:Y:S01]  /*1f90*/  FMUL R55, R17, UR10 ;  /* 0x0000000a11377c20 */ /* 0x000fe20008400000 */
[----:B------:R-:W-:Y:S01]  /*1fa0*/  @!P0 LEA R40, P1, R14, UR16, 0x1 ;  /* 0x000000100e288c11 */ /* 0x000fe2000f8208ff */
[----:B------:R-:W-:Y:S01]  /*1fb0*/  BSSY.RECONVERGENT B0, `(.L_x_10042) ;  /* 0x0000020000007945 */ /* 0x000fe20003800200 */
[----:B------:R-:W-:-:S02]  /*1fc0*/  @!P0 IADD3.X R11, PT, PT, R15, UR31, RZ, P2, !PT ;  /* 0x0000001f0f0b8c10 */ /* 0x000fc400097fe4ff */
[----:B------:R-:W-:Y:S02]  /*1fd0*/  F2FP.SATFINITE.E4M3.F32.PACK_AB_MERGE_C R44, RZ, R44, RZ ;  /* 0x0000002cff2c723e */ /* 0x000fe400048070ff */
[----:B------:R-:W-:Y:S02]  /*1fe0*/  @!P0 LEA R36, P2, R2, UR16, 0x1 ;  /* 0x0000001002248c11 */ /* 0x000fe4000f8408ff */
[----:B------:R-:W-:Y:S02]  /*1ff0*/  @!P0 LEA.HI.X R41, R14, UR9, R15, 0x1, P1 ;  /* 0x000000090e298c11 */ /* 0x000fe400088f0c0f */
[----:B------:R-:W-:Y:S02]  /*2000*/  @!P0 PRMT R19, R48, 0x7604, R53 ;  /* 0x0000760430138816 */ /* 0x000fe40000000035 */
[----:B------:R-:W-:Y:S01]  /*2010*/  @!P0 LEA.HI.X R37, R2, UR9, R11, 0x1, P2 ;  /* 0x0000000902258c11 */ /* 0x000fe200090f0c0b */
[----:B------:R-:W-:Y:S01]  /*2020*/  FMUL R2, R0, UR10 ;  /* 0x0000000a00027c20 */ /* 0x000fe20008400000 */
[----:B------:R-:W-:Y:S01]  /*2030*/  @!P0 PRMT R13, R44, 0x7604, R51 ;  /* 0x000076042c0d8816 */ /* 0x000fe20000000033 */
[----:B------:R0:W-:Y:S01]  /*2040*/  @!P0 STG.E.U16 desc[UR28][R40.64], R19 ;  /* 0x0000001328008986 */ /* 0x0001e2000c10151c */
[----:B------:R-:W-:-:S02]  /*2050*/  IADD3 R11, PT, PT, R7, 0x1e, RZ ;  /* 0x0000001e070b7810 */ /* 0x000fc40007ffe0ff */
[----:B------:R-:W-:Y:S01]  /*2060*/  ISETP.GE.U32.AND P1, PT, R12, UR7, PT ;  /* 0x000000070c007c0c */ /* 0x000fe2000bf26070 */
[----:B------:R0:W-:Y:S01]  /*2070*/  @!P0 STG.E.U16 desc[UR28][R36.64], R13 ;  /* 0x0000000d24008986 */ /* 0x0001e2000c10151c */
[----:B------:R-:W-:Y:S02]  /*2080*/  LOP3.LUT R11, R11, 0x1f, RZ, 0xc0, !PT ;  /* 0x0000001f0b0b7812 */ /* 0x000fe400078ec0ff */
[----:B------:R-:W-:Y:S02]  /*2090*/  IADD3.X R20, PT, PT, R20, UR35, RZ, P3, !PT ;  /* 0x0000002314147c10 */ /* 0x000fe40009ffe4ff */
[C---:B------:R-:W-:Y:S02]  /*20a0*/  IADD3 R38, P2, PT, R11.reuse, R30, RZ ;  /* 0x0000001e0b267210 */ /* 0x040fe40007f5e0ff */
[----:B------:R-:W-:Y:S02]  /*20b0*/  ISETP.LT.U32.AND P1, PT, R11, UR13, !P1 ;  /* 0x0000000d0b007c0c */ /* 0x000fe4000cf21070 */
[----:B------:R-:W-:-:S02]  /*20c0*/  F2FP.SATFINITE.E4M3.F32.PACK_AB_MERGE_C R34, RZ, R34, RZ ;  /* 0x00000022ff22723e */ /* 0x000fc400048070ff */
[----:B------:R-:W-:Y:S02]  /*20d0*/  F2FP.SATFINITE.E4M3.F32.PACK_AB_MERGE_C R49, RZ, R49, RZ ;  /* 0x00000031ff31723e */ /* 0x000fe400048070ff */
[----:B------:R-:W-:Y:S02]  /*20e0*/  IADD3.X R39, PT, PT, RZ, R20, RZ, P2, !PT ;  /* 0x00000014ff277210 */ /* 0x000fe400017fe4ff */
[----:B------:R-:W-:Y:S02]  /*20f0*/  F2FP.SATFINITE.E4M3.F32.PACK_AB_MERGE_C R2, RZ, R2, RZ ;  /* 0x00000002ff02723e */ /* 0x000fe400048070ff */
[----:B------:R-:W-:Y:S01]  /*2100*/  F2FP.SATFINITE.E4M3.F32.PACK_AB_MERGE_C R55, RZ, R55, RZ ;  /* 0x00000037ff37723e */ /* 0x000fe200048070ff */
[----:B0-----:R-:W-:Y:S06]  /*2110*/  @P0 BRA `(.L_x_10043) ;  /* 0x0000000000240947 */ /* 0x001fec0003800000 */
[----:B------:R-:W0:Y:S02]  /*2120*/  LDCU.64 UR4, c[0x0][0x3c8] ;  /* 0x00007900ff0477ac */ /* 0x000e240008000a00 */
[----:B0-----:R-:W-:Y:S02]  /*2130*/  ULOP3.LUT UR8, UR4, 0xfffffffe, URZ, 0xc0, !UPT ;  /* 0xfffffffe04087892 */ /* 0x001fe4000f8ec0ff */
[----:B------:R-:W-:-:S04]  /*2140*/  ULOP3.LUT UR4, UR5, 0x7fffffff, URZ, 0xc0, !UPT ;  /* 0x7fffffff05047892 */ /* 0x000fc8000f8ec0ff */
[----:B------:R-:W-:-:S04]  /*2150*/  IADD3 R40, P2, PT, R14, UR8, RZ ;  /* 0x000000080e287c10 */ /* 0x000fc8000ff5e0ff */
[----:B------:R-:W-:Y:S02]  /*2160*/  IADD3.X R13, PT, PT, R15, UR4, RZ, P2, !PT ;  /* 0x000000040f0d7c10 */ /* 0x000fe400097fe4ff */
[----:B------:R-:W-:-:S04]  /*2170*/  LEA R36, P2, R40, UR16, 0x1 ;  /* 0x0000001028247c11 */ /* 0x000fc8000f8408ff */
[----:B------:R-:W-:Y:S02]  /*2180*/  LEA.HI.X R37, R40, UR9, R13, 0x1, P2 ;  /* 0x0000000928257c11 */ /* 0x000fe400090f0c0d */
[----:B------:R-:W-:-:S05]  /*2190*/  PRMT R13, R34, 0x7604, R55 ;  /* 0x00007604220d7816 */ /* 0x000fca0000000037 */
[----:B------:R0:W-:Y:S02]  /*21a0*/  STG.E.U16 desc[UR28][R36.64], R13 ;  /* 0x0000000d24007986 */ /* 0x0001e4000c10151c */
.L_x_10043:
[----:B------:R-:W-:Y:S05]  /*21b0*/  BSYNC.RECONVERGENT B0 ;  /* 0x0000000000007941 */ /* 0x000fea0003800200 */
.L_x_10042:
[----:B------:R-:W-:Y:S04]  /*21c0*/  BSSY.RECONVERGENT B0, `(.L_x_10044) ;  /* 0x000000a000007945 */ /* 0x000fe80003800200 */
[----:B------:R-:W-:Y:S05]  /*21d0*/  @P0 BRA `(.L_x_10045) ;  /* 0x0000000000200947 */ /* 0x000fea0003800000 */
[----:B0-----:R-:W-:Y:S01]  /*21e0*/  IMAD.U32 R13, RZ, RZ, UR30 ;  /* 0x0000001eff0d7e24 */ /* 0x001fe2000f8e00ff */
[----:B------:R-:W-:-:S03]  /*21f0*/  UIMAD UR4, UR31, 0x3, URZ ;  /* 0x000000031f0478a4 */ /* 0x000fc6000f8e02ff */
[----:B------:R-:W-:-:S05]  /*2200*/  IMAD.WIDE.U32 R14, R13, 0x3, R14 ;  /* 0x000000030d0e7825 */ /* 0x000fca00078e000e */
[----:B------:R-:W-:Y:S02]  /*2210*/  IADD3 R13, PT, PT, R15, UR4, RZ ;  /* 0x000000040f0d7c10 */ /* 0x000fe4000fffe0ff */
[----:B------:R-:W-:-:S04]  /*2220*/  LEA R36, P0, R14, UR16, 0x1 ;  /* 0x000000100e247c11 */ /* 0x000fc8000f8008ff */
[----:B------:R-:W-:Y:S02]  /*2230*/  LEA.HI.X R37, R14, UR9, R13, 0x1, P0 ;  /* 0x000000090e257c11 */ /* 0x000fe400080f0c0d */
[----:B------:R-:W-:-:S05]  /*2240*/  PRMT R13, R2, 0x7604, R49 ;  /* 0x00007604020d7816 */ /* 0x000fca0000000031 */
[----:B------:R1:W-:Y:S02]  /*2250*/  STG.E.U16 desc[UR28][R36.64], R13 ;  /* 0x0000000d24007986 */ /* 0x0003e4000c10151c */
.L_x_10045:
[----:B------:R-:W-:Y:S05]  /*2260*/  BSYNC.RECONVERGENT B0 ;  /* 0x0000000000007941 */ /* 0x000fea0003800200 */
.L_x_10044:
[----:B------:R-:W-:Y:S01]  /*2270*/  VOTEU.ANY UP0, P1 ;  /* 0x0000000000ff7886 */ /* 0x000fe20000800100 */
[----:B01----:R-:W-:Y:S01]  /*2280*/  IMAD.U32 R37, RZ, RZ, UR30 ;  /* 0x0000001eff257e24 */ /* 0x003fe2000f8e00ff */
[----:B------:R-:W-:Y:S01]  /*2290*/  MOV R13, UR30 ;  /* 0x0000001e000d7c02 */ /* 0x000fe20008000f00 */
[--C-:B------:R-:W-:Y:S01]  /*22a0*/  @P1 IMAD.MOV.U32 R14, RZ, RZ, R38.reuse ;  /* 0x000000ffff0e1224 */ /* 0x100fe200078e0026 */
[----:B------:R-:W-:Y:S01]  /*22b0*/  @P1 MOV R15, R39 ;  /* 0x00000027000f1202 */ /* 0x000fe20000000f00 */
[----:B------:R-:W-:Y:S01]  /*22c0*/  @UP0 UIMAD UR4, UR31, 0x5, URZ ;  /* 0x000000051f0408a4 */ /* 0x000fe2000f8e02ff */
[----:B------:R-:W-:Y:S01]  /*22d0*/  @P1 IMAD.WIDE.U32 R36, R37, 0x5, R38 ;  /* 0x0000000525241825 */ /* 0x000fe200078e0026 */
[----:B------:R-:W-:Y:S01]  /*22e0*/  @UP0 UIMAD UR5, UR31, 0x6, URZ ;  /* 0x000000061f0508a4 */ /* 0x000fe2000f8e02ff */
[----:B------:R-:W-:Y:S02]  /*22f0*/  @!P1 CS2R R46, SRZ ;  /* 0x00000000002e9805 */ /* 0x000fe4000001ff00 */
[----:B------:R-:W-:-:S04]  /*2300*/  @P1 IMAD.WIDE.U32 R14, R13, 0x6, R14 ;  /* 0x000000060d0e1825 */ /* 0x000fc800078e000e */
[----:B------:R-:W-:Y:S01]  /*2310*/  @P1 VIADD R13, R37, UR4 ;  /* 0x00000004250d1c36 */ /* 0x000fe20008000000 */
[----:B------:R-:W-:Y:S01]  /*2320*/  @P1 SHF.L.U32 R37, R36, 0x2, RZ ;  /* 0x0000000224251819 */ /* 0x000fe200000006ff */
[----:B------:R-:W-:Y:S01]  /*2330*/  @P1 VIADD R19, R15, UR5 ;  /* 0x000000050f131c36 */ /* 0x000fe20008000000 */
[----:B------:R-:W-:Y:S02]  /*2340*/  @P1 SHF.L.U32 R42, R14, 0x2, RZ ;  /* 0x000000020e2a1819 */ /* 0x000fe400000006ff */
[----:B------:R-:W-:Y:S02]  /*2350*/  @P1 SHF.L.U64.HI R13, R36, 0x2, R13 ;  /* 0x00000002240d1819 */ /* 0x000fe4000001020d */
[----:B------:R-:W-:Y:S02]  /*2360*/  @P1 IADD3 R40, P0, PT, R37, UR20, RZ ;  /* 0x0000001425281c10 */ /* 0x000fe4000ff1e0ff */
[----:B------:R-:W-:Y:S02]  /*2370*/  @P1 SHF.L.U64.HI R19, R14, 0x2, R19 ;  /* 0x000000020e131819 */ /* 0x000fe40000010213 */
[----:B------:R-:W-:-:S02]  /*2380*/  @P1 IADD3.X R41, PT, PT, R13, UR22, RZ, P0, !PT ;  /* 0x000000160d291c10 */ /* 0x000fc400087fe4ff */
[----:B------:R-:W-:Y:S01]  /*2390*/  @P1 IADD3 R36, P0, PT, R37, UR21, RZ ;  /* 0x0000001525241c10 */ /* 0x000fe2000ff1e0ff */
[----:B------:R-:W-:Y:S02]  /*23a0*/  @UP0 UIMAD UR4, UR31, 0x7, URZ ;  /* 0x000000071f0408a4 */ /* 0x000fe4000f8e02ff */
[----:B------:R-:W5:Y:S01]  /*23b0*/  @P1 LDG.E R46, desc[UR28][R40.64] ;  /* 0x0000001c282e1981 */ /* 0x000f62000c1e1900 */
[----:B------:R-:W-:Y:S02]  /*23c0*/  @P1 IADD3.X R37, PT, PT, R13, UR23, RZ, P0, !PT ;  /* 0x000000170d251c10 */ /* 0x000fe400087fe4ff */
[----:B------:R-:W-:Y:S01]  /*23d0*/  @P1 IADD3 R14, P0, PT, R42, UR20, RZ ;  /* 0x000000142a0e1c10 */ /* 0x000fe2000ff1e0ff */
[----:B------:R-:W-:Y:S02]  /*23e0*/  @!P1 IMAD.MOV.U32 R13, RZ, RZ, RZ ;  /* 0x000000ffff0d9224 */ /* 0x000fe400078e00ff */
[----:B------:R0:W5:Y:S01]  /*23f0*/  @P1 LDG.E R47, desc[UR28][R36.64] ;  /* 0x0000001c242f1981 */ /* 0x000162000c1e1900 */
[----:B------:R-:W-:-:S02]  /*2400*/  @P1 IADD3.X R15, PT, PT, R19, UR22, RZ, P0, !PT ;  /* 0x00000016130f1c10 */ /* 0x000fc400087fe4ff */
[----:B------:R-:W-:-:S03]  /*2410*/  @P1 IADD3 R45, P0, PT, R38, UR34, RZ ;  /* 0x00000022262d1c10 */ /* 0x000fc6000ff1e0ff */
[----:B------:R1:W5:Y:S01]  /*2420*/  @P1 LDG.E R13, desc[UR28][R14.64] ;  /* 0x0000001c0e0d1981 */ /* 0x000362000c1e1900 */
[----:B------:R-:W-:Y:S02]  /*2430*/  @P1 IADD3.X R50, PT, PT, R39, UR35, RZ, P0, !PT ;  /* 0x0000002327321c10 */ /* 0x000fe400087fe4ff */
[C---:B------:R-:W-:Y:S02]  /*2440*/  @P1 SHF.L.U32 R43, R45.reuse, 0x2, RZ ;  /* 0x000000022d2b1819 */ /* 0x040fe400000006ff */
[----:B0-----:R-:W-:Y:S02]  /*2450*/  MOV R37, UR30 ;  /* 0x0000001e00257c02 */ /* 0x001fe40008000f00 */
[----:B------:R-:W-:Y:S01]  /*2460*/  @P1 SHF.L.U64.HI R40, R45, 0x2, R50 ;  /* 0x000000022d281819 */ /* 0x000fe20000010232 */
[----:B------:R-:W-:Y:S01]  /*2470*/  IMAD.U32 R55, R55, 0x10000, RZ ;  /* 0x0001000037377824 */ /* 0x000fe200078e00ff */
[----:B------:R-:W-:Y:S01]  /*2480*/  @P1 IADD3 R56, P0, PT, R43, UR20, RZ ;  /* 0x000000142b381c10 */ /* 0x000fe2000ff1e0ff */
[----:B-1----:R-:W-:Y:S01]  /*2490*/  @P1 IMAD.MOV.U32 R14, RZ, RZ, R38 ;  /* 0x000000ffff0e1224 */ /* 0x002fe200078e0026 */
[----:B------:R-:W-:Y:S01]  /*24a0*/  @P1 MOV R15, R39 ;  /* 0x00000027000f1202 */ /* 0x000fe20000000f00 */
[----:B------:R-:W-:Y:S01]  /*24b0*/  @!P1 IMAD.MOV.U32 R45, RZ, RZ, RZ ;  /* 0x000000ffff2d9224 */ /* 0x000fe200078e00ff */
[----:B------:R-:W-:Y:S01]  /*24c0*/  @P1 IADD3.X R57, PT, PT, R40, UR22, RZ, P0, !PT ;  /* 0x0000001628391c10 */ /* 0x000fe200087fe4ff */
[----:B------:R-:W-:Y:S01]  /*24d0*/  @P1 IMAD.WIDE.U32 R14, R37, 0x7, R14 ;  /* 0x00000007250e1825 */ /* 0x000fe200078e000e */
[----:B------:R-:W-:-:S03]  /*24e0*/  @P1 IADD3 R36, P0, PT, R43, UR21, RZ ;  /* 0x000000152b241c10 */ /* 0x000fc6000ff1e0ff */
[----:B------:R-:W5:Y:S01]  /*24f0*/  @P1 LDG.E R45, desc[UR28][R56.64] ;  /* 0x0000001c382d1981 */ /* 0x000f62000c1e1900 */
[----:B------:R-:W-:Y:S01]  /*2500*/  @!P1 IMAD.MOV.U32 R43, RZ, RZ, RZ ;  /* 0x000000ffff2b9224 */ /* 0x000fe200078e00ff */
[----:B------:R-:W-:Y:S02]  /*2510*/  @P1 IADD3 R15, PT, PT, R15, UR4, RZ ;  /* 0x000000040f0f1c10 */ /* 0x000fe4000fffe0ff */
[----:B------:R-:W-:Y:S02]  /*2520*/  @P1 IADD3.X R37, PT, PT, R40, UR23, RZ, P0, !PT ;  /* 0x0000001728251c10 */ /* 0x000fe400087fe4ff */
[C---:B------:R-:W-:Y:S01]  /*2530*/  @P1 SHF.L.U64.HI R50, R14.reuse, 0x2, R15 ;  /* 0x000000020e321819 */ /* 0x040fe2000001020f */
[----:B------:R-:W-:Y:S01]  /*2540*/  @P1 IMAD.SHL.U32 R15, R14, 0x4, RZ ;  /* 0x000000040e0f1824 */ /* 0x000fe200078e00ff */
[----:B------:R-:W-:Y:S01]  /*2550*/  @P1 IADD3 R40, P0, PT, R42, UR21, RZ ;  /* 0x000000152a281c10 */ /* 0x000fe2000ff1e0ff */
[----:B------:R0:W5:Y:S01]  /*2560*/  @P1 LDG.E R43, desc[UR28][R36.64] ;  /* 0x0000001c242b1981 */ /* 0x000162000c1e1900 */
[----:B------:R-:W-:-:S02]  /*2570*/  @!P1 MOV R42, RZ ;  /* 0x000000ff002a9202 */ /* 0x000fc40000000f00 */
[----:B------:R-:W-:Y:S02]  /*2580*/  @P1 IADD3.X R41, PT, PT, R19, UR23, RZ, P0, !PT ;  /* 0x0000001713291c10 */ /* 0x000fe400087fe4ff */
[C---:B------:R-:W-:Y:S01]  /*2590*/  @P1 IADD3 R38, P0, PT, R15.reuse, UR20, RZ ;  /* 0x000000140f261c10 */ /* 0x040fe2000ff1e0ff */
[----:B------:R-:W-:Y:S02]  /*25a0*/  HADD2.F32 R19, -RZ, R23.H0_H0 ;  /* 0x20000017ff137230 */ /* 0x000fe40000004100 */
[----:B------:R1:W5:Y:S01]  /*25b0*/  @P1 LDG.E R42, desc[UR28][R40.64] ;  /* 0x0000001c282a1981 */ /* 0x000362000c1e1900 */
[----:B------:R-:W-:Y:S01]  /*25c0*/  @P1 IADD3.X R39, PT, PT, R50, UR22, RZ, P0, !PT ;  /* 0x0000001632271c10 */ /* 0x000fe200087fe4ff */
[----:B------:R-:W-:Y:S01]  /*25d0*/  @!P1 IMAD.MOV.U32 R14, RZ, RZ, RZ ;  /* 0x000000ffff0e9224 */ /* 0x000fe200078e00ff */
[----:B0-----:R-:W-:Y:S01]  /*25e0*/  @P1 IADD3 R36, P0, PT, R15, UR21, RZ ;  /* 0x000000150f241c10 */ /* 0x001fe2000ff1e0ff */
[----:B------:R-:W-:-:S03]  /*25f0*/  FMUL R19, R19, 1.7020000219345092773 ;  /* 0x3fd9db2313137820 */ /* 0x000fc60000400000 */
[----:B------:R-:W-:Y:S01]  /*2600*/  @P1 IADD3.X R37, PT, PT, R50, UR23, RZ, P0, !PT ;  /* 0x0000001732251c10 */ /* 0x000fe200087fe4ff */
[----:B------:R-:W-:Y:S01]  /*2610*/  IMAD.MOV.U32 R50, RZ, RZ, 0x3bbb989d ;  /* 0x3bbb989dff327424 */ /* 0x000fe200078e00ff */
[----:B------:R0:W5:Y:S01]  /*2620*/  @P1 LDG.E R14, desc[UR28][R38.64] ;  /* 0x0000001c260e1981 */ /* 0x000162000c1e1900 */
[----:B-1----:R-:W-:Y:S01]  /*2630*/  HFMA2 R41, -RZ, RZ, 3.7421875, 0 ;  /* 0x437c0000ff297431 */ /* 0x002fe200000001ff */
[----:B------:R-:W-:Y:S01]  /*2640*/  @!P1 MOV R15, RZ ;  /* 0x000000ff000f9202 */ /* 0x000fe20000000f00 */
[----:B------:R-:W-:-:S05]  /*2650*/  FFMA.SAT R40, R19, -R50, 0.5 ;  /* 0x3f00000013287423 */ /* 0x000fca0000002832 */
[----:B------:R1:W5:Y:S01]  /*2660*/  @P1 LDG.E R15, desc[UR28][R36.64] ;  /* 0x0000001c240f1981 */ /* 0x000362000c1e1900 */
[----:B------:R-:W-:Y:S01]  /*2670*/  LOP3.LUT R2, R2, 0xffff, RZ, 0xc0, !PT ;  /* 0x0000ffff02027812 */ /* 0x000fe200078ec0ff */
[--C-:B0-----:R-:W-:Y:S01]  /*2680*/  FADD R39, RZ, R32.reuse ;  /* 0x00000020ff277221 */ /* 0x101fe20000000000 */
[----:B------:R-:W-:Y:S01]  /*2690*/  FMNMX3 R32, |R35|, RZ, |R32|, !PT ;  /* 0x000000ff23207276 */ /* 0x000fe20007800620 */
[----:B------:R-:W-:Y:S01]  /*26a0*/  FFMA.RM R40, R40, R41, 12582913 ;  /* 0x4b40000128287423 */ /* 0x000fe20000004029 */
[----:B------:R-:W-:Y:S01]  /*26b0*/  FADD R38, RZ, R35 ;  /* 0x00000023ff267221 */ /* 0x000fe20000000000 */
[----:B------:R-:W-:Y:S01]  /*26c0*/  FADD R39, R28, R39 ;  /* 0x000000271c277221 */ /* 0x000fe20000000000 */
[C---:B------:R-:W-:Y:S01]  /*26d0*/  FMNMX3 R28, |R33|.reuse, R32, |R28|, !PT ;  /* 0x00000020211c7276 */ /* 0x040fe2000780061c */
[C---:B------:R-:W-:Y:S01]  /*26e0*/  FADD R32, R40.reuse, -12583039 ;  /* 0xcb40007f28207421 */ /* 0x040fe20000000000 */
[----:B------:R-:W-:Y:S01]  /*26f0*/  SHF.L.U32 R40, R40, 0x17, RZ ;  /* 0x0000001728287819 */ /* 0x000fe200000006ff */
[----:B------:R-:W-:Y:S01]  /*2700*/  FADD R38, R33, R38 ;  /* 0x0000002621267221 */ /* 0x000fe20000000000 */
[----:B------:R-:W-:Y:S01]  /*2710*/  LOP3.LUT R33, R48, 0xff, RZ, 0xc0, !PT ;  /* 0x000000ff30217812 */ /* 0x000fe200078ec0ff */
[----:B------:R-:W-:Y:S01]  /*2720*/  FFMA R32, R19, -1.4426950216293334961, -R32 ;  /* 0xbfb8aa3b13207823 */ /* 0x000fe20000000820 */
[----:B------:R-:W-:Y:S01]  /*2730*/  FADD R39, R16, R39 ;  /* 0x0000002710277221 */ /* 0x000fe20000000000 */
[----:B------:R-:W-:Y:S01]  /*2740*/  FADD R38, R17, R38 ;  /* 0x0000002611267221 */ /* 0x000fe20000000000 */
[----:B------:R-:W-:Y:S01]  /*2750*/  LEA R44, R44, R33, 0x8 ;  /* 0x000000212c2c7211 */ /* 0x000fe200078e40ff */
[----:B-1----:R-:W-:Y:S01]  /*2760*/  FFMA R36, R19, -1.925963033500011079e-08, R32 ;  /* 0xb2a5706013247823 */ /* 0x002fe20000000020 */
[----:B------:R-:W-:Y:S01]  /*2770*/  LOP3.LUT R32, R53, 0xff, RZ, 0xc0, !PT ;  /* 0x000000ff35207812 */ /* 0x000fe200078ec0ff */
[----:B------:R-:W-:Y:S01]  /*2780*/  FADD R48, R29, R38 ;  /* 0x000000261d307221 */ /* 0x000fe20000000000 */
[----:B------:R-:W-:Y:S01]  /*2790*/  SHF.L.U32 R34, R34, 0x10, RZ ;  /* 0x0000001022227819 */ /* 0x000fe200000006ff */
[----:B------:R-:W0:Y:S01]  /*27a0*/  MUFU.EX2 R37, R36 ;  /* 0x0000002400257308 */ /* 0x000e220000000800 */
[----:B------:R-:W-:Y:S01]  /*27b0*/  LOP3.LUT R38, R55, 0xff0000, RZ, 0xc0, !PT ;  /* 0x00ff000037267812 */ /* 0x000fe200078ec0ff */
[----:B------:R-:W-:Y:S01]  /*27c0*/  IMAD R51, R51, 0x100, R32 ;  /* 0x0000010033337824 */ /* 0x000fe200078e0220 */
[----:B------:R-:W-:Y:S01]  /*27d0*/  LOP3.LUT R49, R49, 0xffff, RZ, 0xc0, !PT ;  /* 0x0000ffff31317812 */ /* 0x000fe200078ec0ff */
[----:B------:R-:W-:Y:S01]  /*27e0*/  IMAD.IADD R32, R6, 0x1, R3 ;  /* 0x0000000106207824 */ /* 0x000fe200078e0203 */
[----:B------:R-:W-:Y:S01]  /*27f0*/  FMNMX3 R28, |R17|, R28, |R16|, !PT ;  /* 0x0000001c111c7276 */ /* 0x000fe20007800610 */
[----:B------:R-:W-:Y:S01]  /*2800*/  IMAD.SHL.U32 R2, R2, 0x1000000, RZ ;  /* 0x0100000002027824 */ /* 0x000fe200078e00ff */
[----:B------:R-:W-:Y:S01]  /*2810*/  LOP3.LUT R51, R38, 0xffff, R51, 0xf8, !PT ;  /* 0x0000ffff26337812 */ /* 0x000fe200078ef833 */
[----:B------:R-:W-:Y:S01]  /*2820*/  BSSY.RECONVERGENT B1, `(.L_x_10046) ;  /* 0x000001b000017945 */ /* 0x000fe20003800200 */
[----:B------:R-:W-:Y:S01]  /*2830*/  LOP3.LUT R35, R32, 0x1f, RZ, 0xc0, !PT ;  /* 0x0000001f20237812 */ /* 0x000fe200078ec0ff */
[----:B------:R-:W-:Y:S01]  /*2840*/  FADD R32, R0, R39 ;  /* 0x0000002700207221 */ /* 0x000fe20000000000 */
[----:B------:R-:W-:-:S02]  /*2850*/  LOP3.LUT R39, R44, 0xffff, RZ, 0xc0, !PT ;  /* 0x0000ffff2c277812 */ /* 0x000fc400078ec0ff */
[----:B------:R-:W-:Y:S01]  /*2860*/  SHF.L.U32 R16, R49, 0x18, RZ ;  /* 0x0000001831107819 */ /* 0x000fe200000006ff */
[----:B------:R-:W1:Y:S01]  /*2870*/  SHFL.IDX PT, R33, R48, R35, 0x1f ;  /* 0x00001f2330217589 */ /* 0x000e6200000e0000 */
[----:B------:R-:W-:Y:S01]  /*2880*/  LOP3.LUT R17, R39, 0xff0000, R34, 0xf8, !PT ;  /* 0x00ff000027117812 */ /* 0x000fe200078ef822 */
[----:B0-----:R-:W-:Y:S01]  /*2890*/  FFMA R36, R40, R37, 1 ;  /* 0x3f80000028247423 */ /* 0x001fe20000000025 */
[----:B------:R-:W-:Y:S01]  /*28a0*/  IADD3 R34, P1, PT, R21, R30, RZ ;  /* 0x0000001e15227210 */ /* 0x000fe20007f3e0ff */
[----:B------:R0:W2:Y:S01]  /*28b0*/  SHFL.IDX PT, R32, R32, R35, 0x1f ;  /* 0x00001f2320207589 */ /* 0x0000a200000e0000 */
[----:B------:R-:W-:Y:S01]  /*28c0*/  FMNMX3 R29, |R29|, R28, |R0|, !PT ;  /* 0x0000001c1d1d7276 */ /* 0x000fe20007800600 */
[----:B------:R-:W-:Y:S01]  /*28d0*/  VIADD R37, R36, 0x1800000 ;  /* 0x0180000024257836 */ /* 0x000fe20000000000 */
[----:B------:R-:W-:Y:S01]  /*28e0*/  LOP3.LUT R16, R51, R16, RZ, 0xfc, !PT ;  /* 0x0000001033107212 */ /* 0x000fe200078efcff */
[----:B------:R-:W-:Y:S01]  /*28f0*/  HADD2.F32 R28, -RZ, R27.H0_H0 ;  /* 0x2000001bff1c7230 */ /* 0x000fe20000004100 */
[----:B------:R-:W-:-:S02]  /*2900*/  LOP3.LUT R17, R17, R2, RZ, 0xfc, !PT ;  /* 0x0000000211117212 */ /* 0x000fc400078efcff */
[----:B------:R-:W-:Y:S02]  /*2910*/  LOP3.LUT R37, R37, 0x7f800000, RZ, 0xc0, !PT ;  /* 0x7f80000025257812 */ /* 0x000fe400078ec0ff */
[----:B0-----:R-:W-:Y:S02]  /*2920*/  IADD3.X R35, PT, PT, RZ, R20, RZ, P1, !PT ;  /* 0x00000014ff237210 */ /* 0x001fe40000ffe4ff */
[----:B------:R-:W-:-:S13]  /*2930*/  ISETP.GT.U32.AND P0, PT, R37, 0x1ffffff, PT ;  /* 0x01ffffff2500780c */ /* 0x000fda0003f04070 */
[----:B-12---:R-:W-:Y:S05]  /*2940*/  @P0 BRA `(.L_x_10047) ;  /* 0x0000000000100947 */ /* 0x006fea0003800000 */
[----:B------:R-:W-:Y:S01]  /*2950*/  IMAD.MOV.U32 R0, RZ, RZ, R36 ;  /* 0x000000ffff007224 */ /* 0x000fe200078e0024 */
[----:B------:R-:W-:-:S07]  /*2960*/  MOV R2, 0x2980 ;  /* 0x0000298000027802 */ /* 0x000fce0000000f00 */
[----:B-----5:R-:W-:Y:S05]  /*2970*/  CALL.REL.NOINC `($__internal_311_$__cuda_sm20_rcp_rn_f32_slowpath) ;  /* 0x0000005c00387944 */ /* 0x020fea0003c00000 */
[----:B------:R-:W-:Y:S05]  /*2980*/  BRA `(.L_x_10048) ;  /* 0x0000000000107947 */ /* 0x000fea0003800000 */
.L_x_10047:
[----:B------:R-:W0:Y:S02]  /*2990*/  MUFU.RCP R37, R36 ;  /* 0x0000002400257308 */ /* 0x000e240000001000 */
[----:B0-----:R-:W-:-:S04]  /*29a0*/  FFMA R0, R36, R37, -1 ;  /* 0xbf80000024007423 */ /* 0x001fc80000000025 */
[----:B------:R-:W-:-:S04]  /*29b0*/  FADD.FTZ R0, -R0, -RZ ;  /* 0x800000ff00007221 */ /* 0x000fc80000010100 */
[----:B------:R-:W-:-:S07]  /*29c0*/  FFMA R44, R37, R0, R37 ;  /* 0x00000000252c7223 */ /* 0x000fce0000000025 */
.L_x_10048:
[----:B------:R-:W-:Y:S05]  /*29d0*/  BSYNC.RECONVERGENT B1 ;  /* 0x0000000000017941 */ /* 0x000fea0003800200 */
.L_x_10046:
[----:B------:R-:W-:Y:S01]  /*29e0*/  HADD2.F32 R23, -RZ, R23.H1_H1 ;  /* 0x30000017ff177230 */ /* 0x000fe20000004100 */
[----:B------:R-:W-:Y:S01]  /*29f0*/  MOV R0, 0x3bbb989d ;  /* 0x3bbb989d00007802 */ /* 0x000fe20000000f00 */
[----:B------:R-:W-:Y:S01]  /*2a00*/  IMAD.MOV.U32 R37, RZ, RZ, 0x437c0000 ;  /* 0x437c0000ff257424 */ /* 0x000fe200078e00ff */
[----:B------:R-:W-:Y:S01]  /*2a10*/  BSSY.RECONVERGENT B1, `(.L_x_10049) ;  /* 0x000001b000017945 */ /* 0x000fe20003800200 */
[----:B------:R-:W-:Y:S02]  /*2a20*/  HADD2.F32 R27, -RZ, R27.H1_H1 ;  /* 0x3000001bff1b7230 */ /* 0x000fe40000004100 */
        /* <DEDUP_REMOVED lines=19> */
[----:B-----5:R-:W-:Y:S05]  /*2b60*/  CALL.REL.NOINC `($__internal_311_$__cuda_sm20_rcp_rn_f32_slowpath) ;  /* 0x0000005800bc7944 */ /* 0x020fea0003c00000 */
[----:B------:R-:W-:Y:S05]  /*2b70*/  BRA `(.L_x_10051) ;  /* 0x0000000000107947 */ /* 0x000fea0003800000 */
.L_x_10050:
[----:B------:R-:W0:Y:S02]  /*2b80*/  MUFU.RCP R44, R39 ;  /* 0x00000027002c7308 */ /* 0x000e240000001000 */
[----:B0-----:R-:W-:-:S04]  /*2b90*/  FFMA R0, R39, R44, -1 ;  /* 0xbf80000027007423 */ /* 0x001fc8000000002c */
[----:B------:R-:W-:-:S04]  /*2ba0*/  FADD.FTZ R19, -R0, -RZ ;  /* 0x800000ff00137221 */ /* 0x000fc80000010100 */
[----:B------:R-:W-:-:S07]  /*2bb0*/  FFMA R44, R44, R19, R44 ;  /* 0x000000132c2c7223 */ /* 0x000fce000000002c */
.L_x_10051:
[----:B------:R-:W-:Y:S05]  /*2bc0*/  BSYNC.RECONVERGENT B1 ;  /* 0x0000000000017941 */ /* 0x000fea0003800200 */
.L_x_10049:
[----:B------:R-:W-:Y:S02]  /*2bd0*/  HADD2.F32 R19, -RZ, R25.H0_H0 ;  /* 0x20000019ff137230 */ /* 0x000fe40000004100 */
        /* <DEDUP_REMOVED lines=23> */
[----:B-----5:R-:W-:Y:S05]  /*2d50*/  CALL.REL.NOINC `($__internal_311_$__cuda_sm20_rcp_rn_f32_slowpath) ;  /* 0x0000005800407944 */ /* 0x020fea0003c00000 */
[----:B------:R-:W-:Y:S05]  /*2d60*/  BRA `(.L_x_10054) ;  /* 0x0000000000107947 */ /* 0x000fea0003800000 */
.L_x_10053:
[----:B------:R-:W0:Y:S02]  /*2d70*/  MUFU.RCP R44, R39 ;  /* 0x00000027002c7308 */ /* 0x000e240000001000 */
[----:B0-----:R-:W-:-:S04]  /*2d80*/  FFMA R0, R39, R44, -1 ;  /* 0xbf80000027007423 */ /* 0x001fc8000000002c */
[----:B------:R-:W-:-:S04]  /*2d90*/  FADD.FTZ R37, -R0, -RZ ;  /* 0x800000ff00257221 */ /* 0x000fc80000010100 */
[----:B------:R-:W-:-:S07]  /*2da0*/  FFMA R44, R44, R37, R44 ;  /* 0x000000252c2c7223 */ /* 0x000fce000000002c */
.L_x_10054:
[----:B------:R-:W-:Y:S05]  /*2db0*/  BSYNC.RECONVERGENT B1 ;  /* 0x0000000000017941 */ /* 0x000fea0003800200 */
.L_x_10052:
        /* <DEDUP_REMOVED lines=26> */
.L_x_10056:
[----:B------:R-:W0:Y:S02]  /*2f60*/  MUFU.RCP R44, R39 ;  /* 0x00000027002c7308 */ /* 0x000e240000001000 */
[----:B0-----:R-:W-:-:S04]  /*2f70*/  FFMA R0, R39, R44, -1 ;  /* 0xbf80000027007423 */ /* 0x001fc8000000002c */
[----:B------:R-:W-:-:S04]  /*2f80*/  FADD.FTZ R19, -R0, -RZ ;  /* 0x800000ff00137221 */ /* 0x000fc80000010100 */
[----:B------:R-:W-:-:S07]  /*2f90*/  FFMA R44, R44, R19, R44 ;  /* 0x000000132c2c7223 */ /* 0x000fce000000002c */
.L_x_10057:
[----:B------:R-:W-:Y:S05]  /*2fa0*/  BSYNC.RECONVERGENT B1 ;  /* 0x0000000000017941 */ /* 0x000fea0003800200 */
.L_x_10055:
        /* <DEDUP_REMOVED lines=26> */
.L_x_10059:
[----:B------:R-:W0:Y:S02]  /*3150*/  MUFU.RCP R44, R39 ;  /* 0x00000027002c7308 */ /* 0x000e240000001000 */
[----:B0-----:R-:W-:-:S04]  /*3160*/  FFMA R0, R39, R44, -1 ;  /* 0xbf80000027007423 */ /* 0x001fc8000000002c */
[----:B------:R-:W-:-:S04]  /*3170*/  FADD.FTZ R37, -R0, -RZ ;  /* 0x800000ff00257221 */ /* 0x000fc80000010100 */
[----:B------:R-:W-:-:S07]  /*3180*/  FFMA R44, R44, R37, R44 ;  /* 0x000000252c2c7223 */ /* 0x000fce000000002c */
.L_x_10060:
[----:B------:R-:W-:Y:S05]  /*3190*/  BSYNC.RECONVERGENT B1 ;  /* 0x0000000000017941 */ /* 0x000fea0003800200 */
.L_x_10058:
        /* <DEDUP_REMOVED lines=26> */
.L_x_10062:
[----:B------:R-:W0:Y:S02]  /*3340*/  MUFU.RCP R44, R39 ;  /* 0x00000027002c7308 */ /* 0x000e240000001000 */
[----:B0-----:R-:W-:-:S04]  /*3350*/  FFMA R0, R39, R44, -1 ;  /* 0xbf80000027007423 */ /* 0x001fc8000000002c */
[----:B------:R-:W-:-:S04]  /*3360*/  FADD.FTZ R19, -R0, -RZ ;  /* 0x800000ff00137221 */ /* 0x000fc80000010100 */
[----:B------:R-:W-:-:S07]  /*3370*/  FFMA R44, R44, R19, R44 ;  /* 0x000000132c2c7223 */ /* 0x000fce000000002c */
.L_x_10063:
[----:B------:R-:W-:Y:S05]  /*3380*/  BSYNC.RECONVERGENT B1 ;  /* 0x0000000000017941 */ /* 0x000fea0003800200 */
.L_x_10061:
        /* <DEDUP_REMOVED lines=22> */
[----:B------:R-:W-:Y:S01]  /*34f0*/  IMAD.MOV.U32 R0, RZ, RZ, R39 ;  /* 0x000000ffff007224 */ /* 0x000fe200078e0027 */
[----:B------:R-:W-:-:S07]  /*3500*/  MOV R2, 0x3520 ;  /* 0x0000352000027802 */ /* 0x000fce0000000f00 */
[----:B-----5:R-:W-:Y:S05]  /*3510*/  CALL.REL.NOINC `($__internal_311_$__cuda_sm20_rcp_rn_f32_slowpath) ;  /* 0x0000005000507944 */ /* 0x020fea0003c00000 */
[----:B------:R-:W-:Y:S05]  /*3520*/  BRA `(.L_x_10066) ;  /* 0x0000000000107947 */ /* 0x000fea0003800000 */
.L_x_10065:
[----:B------:R-:W0:Y:S02]  /*3530*/  MUFU.RCP R44, R39 ;  /* 0x00000027002c7308 */ /* 0x000e240000001000 */
[----:B0-----:R-:W-:-:S04]  /*3540*/  FFMA R0, R39, R44, -1 ;  /* 0xbf80000027007423 */ /* 0x001fc8000000002c */
[----:B------:R-:W-:-:S04]  /*3550*/  FADD.FTZ R37, -R0, -RZ ;  /* 0x800000ff00257221 */ /* 0x000fc80000010100 */
[----:B------:R-:W-:-:S07]  /*3560*/  FFMA R44, R44, R37, R44 ;  /* 0x000000252c2c7223 */ /* 0x000fce000000002c */
.L_x_10066:
[----:B------:R-:W-:Y:S05]  /*3570*/  BSYNC.RECONVERGENT B1 ;  /* 0x0000000000017941 */ /* 0x000fea0003800200 */
.L_x_10064:
        /* <DEDUP_REMOVED lines=22> */
[----:B------:R-:W-:Y:S02]  /*36e0*/  MOV R0, R39 ;  /* 0x0000002700007202 */ /* 0x000fe40000000f00 */
[----:B------:R-:W-:-:S07]  /*36f0*/  MOV R2, 0x3710 ;  /* 0x0000371000027802 */ /* 0x000fce0000000f00 */
[----:B-----5:R-:W-:Y:S05]  /*3700*/  CALL.REL.NOINC `($__internal_311_$__cuda_sm20_rcp_rn_f32_slowpath) ;  /* 0x0000004c00d47944 */ /* 0x020fea0003c00000 */
[----:B------:R-:W-:Y:S05]  /*3710*/  BRA `(.L_x_10069) ;  /* 0x0000000000107947 */ /* 0x000fea0003800000 */
.L_x_10068:
[----:B------:R-:W0:Y:S02]  /*3720*/  MUFU.RCP R44, R39 ;  /* 0x00000027002c7308 */ /* 0x000e240000001000 */
[----:B0-----:R-:W-:-:S04]  /*3730*/  FFMA R0, R39, R44, -1 ;  /* 0xbf80000027007423 */ /* 0x001fc8000000002c */
[----:B------:R-:W-:-:S04]  /*3740*/  FADD.FTZ R31, -R0, -RZ ;  /* 0x800000ff001f7221 */ /* 0x000fc80000010100 */
[----:B------:R-:W-:-:S07]  /*3750*/  FFMA R44, R44, R31, R44 ;  /* 0x0000001f2c2c7223 */ /* 0x000fce000000002c */
.L_x_10069:
[----:B------:R-:W-:Y:S05]  /*3760*/  BSYNC.RECONVERGENT B1 ;  /* 0x0000000000017941 */ /* 0x000fea0003800200 */
.L_x_10067:
        /* <DEDUP_REMOVED lines=8> */
[----:B------:R-:W-:Y:S01]  /*37f0*/  F2FP.SATFINITE.E4M3.F32.PACK_AB_MERGE_C R38, RZ, R38, RZ ;  /* 0x00000026ff26723e */ /* 0x000fe200048070ff */
[----:B------:R-:W-:Y:S01]  /*3800*/  FFMA R18, R18, R31, R44 ;  /* 0x0000001f12127223 */ /* 0x000fe2000000002c */
[----:B------:R-:W-:Y:S01]  /*3810*/  F2FP.SATFINITE.E4M3.F32.PACK_AB_MERGE_C R39, RZ, R39, RZ ;  /* 0x00000027ff27723e */ /* 0x000fe200048070ff */
[----:B------:R-:W-:Y:S01]  /*3820*/  FMUL R41, R24, UR10 ;  /* 0x0000000a18297c20 */ /* 0x000fe20008400000 */
[----:B------:R-:W-:Y:S01]  /*3830*/  F2FP.SATFINITE.E4M3.F32.PACK_AB_MERGE_C R51, RZ, R51, RZ ;  /* 0x00000033ff33723e */ /* 0x000fe200048070ff */
[----:B------:R-:W-:Y:S01]  /*3840*/  FMUL R53, R19, R18 ;  /* 0x0000001213357220 */ /* 0x000fe20000400000 */
[----:B------:R-:W-:Y:S01]  /*3850*/  F2FP.SATFINITE.E4M3.F32.PACK_AB_MERGE_C R2, RZ, R2, RZ ;  /* 0x00000002ff02723e */ /* 0x000fe200048070ff */
[----:B------:R-:W-:Y:S01]  /*3860*/  VIADD R19, R7, 0x1d ;  /* 0x0000001d07137836 */ /* 0x000fe20000000000 */
[----:B------:R-:W-:Y:S01]  /*3870*/  IADD3 R18, PT, PT, R6, 0x3, RZ ;  /* 0x0000000306127810 */ /* 0x000fe20007ffe0ff */
[----:B------:R-:W-:Y:S01]  /*3880*/  FMUL R44, R26, UR10 ;  /* 0x0000000a1a2c7c20 */ /* 0x000fe20008400000 */
[C---:B------:R-:W-:Y:S01]  /*3890*/  @!P0 IADD3 R0, P2, PT, R34.reuse, UR30, RZ ;  /* 0x0000001e22008c10 */ /* 0x040fe2000ff5e0ff */
[----:B------:R-:W-:Y:S01]  /*38a0*/  BSSY.RECONVERGENT B0, `(.L_x_10070) ;  /* 0x0000020000007945 */ /* 0x000fe20003800200 */
[----:B------:R-:W-:-:S02]  /*38b0*/  @!P0 LEA R48, P1, R34, UR16, 0x1 ;  /* 0x0000001022308c11 */ /* 0x000fc4000f8208ff */
[----:B------:R-:W-:Y:S02]  /*38c0*/  @!P0 IADD3.X R31, PT, PT, R35, UR31, RZ, P2, !PT ;  /* 0x0000001f231f8c10 */ /* 0x000fe400097fe4ff */
[----:B------:R-:W-:Y:S02]  /*38d0*/  @!P0 LEA R36, P2, R0, UR16, 0x1 ;  /* 0x0000001000248c11 */ /* 0x000fe4000f8408ff */
[----:B------:R-:W-:Y:S02]  /*38e0*/  @!P0 LEA.HI.X R49, R34, UR9, R35, 0x1, P1 ;  /* 0x0000000922318c11 */ /* 0x000fe400088f0c23 */
[----:B------:R-:W-:Y:S02]  /*38f0*/  @!P0 PRMT R21, R39, 0x7604, R38 ;  /* 0x0000760427158816 */ /* 0x000fe40000000026 */
[----:B------:R-:W-:Y:S02]  /*3900*/  @!P0 LEA.HI.X R37, R0, UR9, R31, 0x1, P2 ;  /* 0x0000000900258c11 */ /* 0x000fe400090f0c1f */
[----:B------:R-:W-:Y:S01]  /*3910*/  @!P0 PRMT R55, R2, 0x7604, R51 ;  /* 0x0000760402378816 */ /* 0x000fe20000000033 */
[----:B------:R0:W-:Y:S01]  /*3920*/  @!P0 STG.E.U16 desc[UR28][R48.64], R21 ;  /* 0x0000001530008986 */ /* 0x0001e2000c10151c */
[----:B------:R-:W-:-:S02]  /*3930*/  LOP3.LUT R19, R19, 0x1f, RZ, 0xc0, !PT ;  /* 0x0000001f13137812 */ /* 0x000fc400078ec0ff */
[----:B------:R-:W-:Y:S01]  /*3940*/  ISETP.GE.U32.AND P1, PT, R18, UR7, PT ;  /* 0x0000000712007c0c */ /* 0x000fe2000bf26070 */
[----:B------:R1:W-:Y:S01]  /*3950*/  @!P0 STG.E.U16 desc[UR28][R36.64], R55 ;  /* 0x0000003724008986 */ /* 0x0003e2000c10151c */
[----:B------:R-:W-:Y:S02]  /*3960*/  IADD3 R40, P2, PT, R30, UR34, RZ ;  /* 0x000000221e287c10 */ /* 0x000fe4000ff5e0ff */
[C---:B------:R-:W-:Y:S02]  /*3970*/  ISETP.LT.U32.AND P1, PT, R19.reuse, UR13, !P1 ;  /* 0x0000000d13007c0c */ /* 0x040fe4000cf21070 */
[----:B------:R-:W-:Y:S02]  /*3980*/  IADD3 R30, P3, PT, R19, R40, RZ ;  /* 0x00000028131e7210 */ /* 0x000fe40007f7e0ff */
[----:B------:R-:W-:Y:S01]  /*3990*/  F2FP.SATFINITE.E4M3.F32.PACK_AB_MERGE_C R41, RZ, R41, RZ ;  /* 0x00000029ff29723e */ /* 0x000fe200048070ff */
[----:B0-----:R-:W-:Y:S01]  /*39a0*/  FMUL R49, R53, UR10 ;  /* 0x0000000a35317c20 */ /* 0x001fe20008400000 */
[----:B------:R-:W-:Y:S01]  /*39b0*/  FMUL R48, R25, UR10 ;  /* 0x0000000a19307c20 */ /* 0x000fe20008400000 */
[----:B------:R-:W-:-:S02]  /*39c0*/  F2FP.SATFINITE.E4M3.F32.PACK_AB_MERGE_C R44, RZ, R44, RZ ;  /* 0x0000002cff2c723e */ /* 0x000fc400048070ff */
[----:B------:R-:W-:Y:S02]  /*39d0*/  IADD3.X R0, PT, PT, R20, UR35, RZ, P2, !PT ;  /* 0x0000002314007c10 */ /* 0x000fe400097fe4ff */
        /* <DEDUP_REMOVED lines=12> */
.L_x_10071:
[----:B------:R-:W-:Y:S05]  /*3aa0*/  BSYNC.RECONVERGENT B0 ;  /* 0x0000000000007941 */ /* 0x000fea0003800200 */
.L_x_10070:
        /* <DEDUP_REMOVED lines=10> */
.L_x_10073:
[----:B------:R-:W-:Y:S05]  /*3b50*/  BSYNC.RECONVERGENT B0 ;  /* 0x0000000000007941 */ /* 0x000fea0003800200 */
.L_x_10072:
[----:B------:R-:W-:Y:S01]  /*3b60*/  VOTEU.ANY UP0, P1 ;  /* 0x0000000000ff7886 */ /* 0x000fe20000800100 */
[----:B------:R-:W-:Y:S02]  /*3b70*/  IADD3.X R31, PT, PT, RZ, R0, RZ, P3, !PT ;  /* 0x00000000ff1f7210 */ /* 0x000fe40001ffe4ff */
[----:B01----:R-:W-:Y:S02]  /*3b80*/  MOV R21, UR30 ;  /* 0x0000001e00157c02 */ /* 0x003fe40008000f00 */
[----:B------:R-:W-:-:S03]  /*3b90*/  @UP0 UIMAD UR4, UR31, 0x5, URZ ;  /* 0x000000051f0408a4 */ /* 0x000fc6000f8e02ff */
[----:B------:R-:W-:Y:S01]  /*3ba0*/  @P1 IMAD.WIDE.U32 R20, R21, 0x5, R30 ;  /* 0x0000000515141825 */ /* 0x000fe200078e001e */
[----:B------:R-:W-:-:S03]  /*3bb0*/  MOV R57, UR30 ;  /* 0x0000001e00397c02 */ /* 0x000fc60008000f00 */
[----:B------:R-:W-:Y:S01]  /*3bc0*/  @P1 VIADD R21, R21, UR4 ;  /* 0x0000000415151c36 */ /* 0x000fe20008000000 */
[C---:B------:R-:W-:Y:S01]  /*3bd0*/  @P1 SHF.L.U32 R36, R20.reuse, 0x2, RZ ;  /* 0x0000000214241819 */ /* 0x040fe200000006ff */
[----:B------:R-:W-:Y:S01]  /*3be0*/  @P1 IMAD.MOV.U32 R35, RZ, RZ, R31 ;  /* 0x000000ffff231224 */ /* 0x000fe200078e001f */
[----:B------:R-:W-:Y:S02]  /*3bf0*/  @P1 MOV R34, R30 ;  /* 0x0000001e00221202 */ /* 0x000fe40000000f00 */
[----:B------:R-:W-:Y:S02]  /*3c00*/  @P1 SHF.L.U64.HI R21, R20, 0x2, R21 ;  /* 0x0000000214151819 */ /* 0x000fe40000010215 */
[----:B------:R-:W-:Y:S01]  /*3c10*/  @P1 IADD3 R54, P0, PT, R36, UR20, RZ ;  /* 0x0000001424361c10 */ /* 0x000fe2000ff1e0ff */
[----:B------:R-:W-:Y:S01]  /*3c20*/  @UP0 UIMAD UR4, UR31, 0x6, URZ ;  /* 0x000000061f0408a4 */ /* 0x000fe2000f8e02ff */
[----:B------:R-:W-:Y:S01]  /*3c30*/  @P1 IMAD.WIDE.U32 R34, R57, 0x6, R34 ;  /* 0x0000000639221825 */ /* 0x000fe200078e0022 */
[----:B------:R-:W-:-:S02]  /*3c40*/  FMNMX3 R29, |R28|, R29, |R27|, !PT ;  /* 0x0000001d1c1d7276 */ /* 0x000fc4000780061b */
[----:B------:R-:W-:Y:S02]  /*3c50*/  @P1 IADD3.X R55, PT, PT, R21, UR22, RZ, P0, !PT ;  /* 0x0000001615371c10 */ /* 0x000fe400087fe4ff */
[----:B------:R-:W-:Y:S02]  /*3c60*/  @P1 IADD3 R36, P0, PT, R36, UR21, RZ ;  /* 0x0000001524241c10 */ /* 0x000fe4000ff1e0ff */
[----:B------:R-:W-:Y:S02]  /*3c70*/  @P1 IADD3 R35, PT, PT, R35, UR4, RZ ;  /* 0x0000000423231c10 */ /* 0x000fe4000fffe0ff */
[----:B------:R-:W-:Y:S01]  /*3c80*/  @P1 IADD3.X R37, PT, PT, R21, UR23, RZ, P0, !PT ;  /* 0x0000001715251c10 */ /* 0x000fe200087fe4ff */
[----:B------:R-:W-:Y:S01]  /*3c90*/  @!P1 IMAD.MOV.U32 R21, RZ, RZ, RZ ;  /* 0x000000ffff159224 */ /* 0x000fe200078e00ff */
[C---:B------:R-:W-:Y:S01]  /*3ca0*/  @P1 SHF.L.U32 R52, R34.reuse, 0x2, RZ ;  /* 0x0000000222341819 */ /* 0x040fe200000006ff */
[----:B------:R-:W-:Y:S01]  /*3cb0*/  FADD R28, RZ, R28 ;  /* 0x0000001cff1c7221 */ /* 0x000fe20000000000 */
[----:B------:R-:W-:-:S02]  /*3cc0*/  @P1 SHF.L.U64.HI R50, R34, 0x2, R35 ;  /* 0x0000000222321819 */ /* 0x000fc40000010223 */
[----:B------:R-:W-:Y:S01]  /*3cd0*/  @P1 IADD3 R34, P0, PT, R52, UR20, RZ ;  /* 0x0000001434221c10 */ /* 0x000fe2000ff1e0ff */
[----:B------:R0:W5:Y:S01]  /*3ce0*/  @P1 LDG.E R21, desc[UR28][R36.64] ;  /* 0x0000001c24151981 */ /* 0x000162000c1e1900 */
[----:B------:R-:W-:Y:S01]  /*3cf0*/  @!P1 MOV R20, RZ ;  /* 0x000000ff00149202 */ /* 0x000fe20000000f00 */
[----:B------:R-:W-:Y:S01]  /*3d00*/  FADD R27, RZ, R27 ;  /* 0x0000001bff1b7221 */ /* 0x000fe20000000000 */
[----:B------:R-:W-:-:S04]  /*3d10*/  @P1 IADD3.X R35, PT, PT, R50, UR22, RZ, P0, !PT ;  /* 0x0000001632231c10 */ /* 0x000fc800087fe4ff */
[----:B------:R1:W5:Y:S01]  /*3d20*/  @P1 LDG.E R20, desc[UR28][R54.64] ;  /* 0x0000001c36141981 */ /* 0x000362000c1e1900 */
[----:B0-----:R-:W-:Y:S01]  /*3d30*/  FADD R36, R23, R28 ;  /* 0x0000001c17247221 */ /* 0x001fe20000000000 */
[----:B------:R-:W-:Y:S01]  /*3d40*/  @P1 IADD3 R28, P0, PT, R52, UR21, RZ ;  /* 0x00000015341c1c10 */ /* 0x000fe2000ff1e0ff */
[----:B------:R-:W-:Y:S02]  /*3d50*/  FADD R37, R22, R27 ;  /* 0x0000001b16257221 */ /* 0x000fe40000000000 */
[----:B------:R-:W-:Y:S01]  /*3d60*/  FADD R27, R25, R36 ;  /* 0x00000024191b7221 */ /* 0x000fe20000000000 */
[----:B-1----:R-:W-:Y:S02]  /*3d70*/  FMNMX3 R54, |R23|, R29, |R22|, !PT ;  /* 0x0000001d17367276 */ /* 0x002fe40007800616 */
[----:B------:R-:W-:Y:S02]  /*3d80*/  @P1 IADD3.X R29, PT, PT, R50, UR23, RZ, P0, !PT ;  /* 0x00000017321d1c10 */ /* 0x000fe400087fe4ff */
[----:B------:R-:W-:-:S02]  /*3d90*/  @P1 IADD3 R36, P0, PT, R30, UR34, RZ ;  /* 0x000000221e241c10 */ /* 0x000fc4000ff1e0ff */
[----:B------:R-:W-:Y:S02]  /*3da0*/  @!P1 CS2R R22, SRZ ;  /* 0x0000000000169805 */ /* 0x000fe4000001ff00 */
[----:B------:R-:W-:Y:S01]  /*3db0*/  FMNMX3 R52, |R25|, R54, |R24|, !PT ;  /* 0x0000003619347276 */ /* 0x000fe20007800618 */
[----:B------:R-:W-:Y:S01]  /*3dc0*/  FADD R50, R24, R37 ;  /* 0x0000002518327221 */ /* 0x000fe20000000000 */
[----:B------:R-:W-:Y:S01]  /*3dd0*/  @P1 IADD3.X R37, PT, PT, R31, UR35, RZ, P0, !PT ;  /* 0x000000231f251c10 */ /* 0x000fe200087fe4ff */
[C---:B------:R-:W-:Y:S01]  /*3de0*/  @P1 IMAD.SHL.U32 R25, R36.reuse, 0x4, RZ ;  /* 0x0000000424191824 */ /* 0x040fe200078e00ff */
[----:B------:R0:W5:Y:S04]  /*3df0*/  @P1 LDG.E R22, desc[UR28][R34.64] ;  /* 0x0000001c22161981 */ /* 0x000168000c1e1900 */
[----:B------:R1:W5:Y:S01]  /*3e00*/  @P1 LDG.E R23, desc[UR28][R28.64] ;  /* 0x0000001c1c171981 */ /* 0x000362000c1e1900 */
[----:B0-----:R-:W-:-:S02]  /*3e10*/  @P1 SHF.L.U64.HI R34, R36, 0x2, R37 ;  /* 0x0000000224221819 */ /* 0x001fc40000010225 */
[----:B------:R-:W-:-:S04]  /*3e20*/  @P1 IADD3 R36, P0, PT, R25, UR20, RZ ;  /* 0x0000001419241c10 */ /* 0x000fc8000ff1e0ff */
[C---:B------:R-:W-:Y:S02]  /*3e30*/  @P1 IADD3.X R37, PT, PT, R34.reuse, UR22, RZ, P0, !PT ;  /* 0x0000001622251c10 */ /* 0x040fe400087fe4ff */
[----:B-1----:R-:W-:Y:S01]  /*3e40*/  @P1 IADD3 R28, P0, PT, R25, UR21, RZ ;  /* 0x00000015191c1c10 */ /* 0x002fe2000ff1e0ff */
[----:B------:R-:W-:Y:S01]  /*3e50*/  @P1 IMAD.MOV.U32 R35, RZ, RZ, R31 ;  /* 0x000000ffff231224 */ /* 0x000fe200078e001f */
[----:B------:R-:W-:Y:S02]  /*3e60*/  MOV R55, UR30 ;  /* 0x0000001e00377c02 */ /* 0x000fe40008000f00 */
[----:B------:R-:W-:Y:S02]  /*3e70*/  @P1 IADD3.X R29, PT, PT, R34, UR23, RZ, P0, !PT ;  /* 0x00000017221d1c10 */ /* 0x000fe400087fe4ff */
[----:B------:R-:W-:Y:S01]  /*3e80*/  @P1 MOV R34, R30 ;  /* 0x0000001e00221202 */ /* 0x000fe20000000f00 */
[----:B------:R-:W-:Y:S01]  /*3e90*/  @UP0 UIMAD UR4, UR31, 0x7, URZ ;  /* 0x000000071f0408a4 */ /* 0x000fe2000f8e02ff */
[----:B------:R-:W-:-:S03]  /*3ea0*/  @!P1 MOV R25, RZ ;  /* 0x000000ff00199202 */ /* 0x000fc60000000f00 */
[----:B------:R-:W-:-:S04]  /*3eb0*/  @P1 IMAD.WIDE.U32 R34, R55, 0x7, R34 ;  /* 0x0000000737221825 */ /* 0x000fc800078e0022 */
[----:B------:R-:W-:Y:S01]  /*3ec0*/  FADD R54, R26, R27 ;  /* 0x0000001b1a367221 */ /* 0x000fe20000000000 */
[----:B------:R0:W5:Y:S01]  /*3ed0*/  @P1 LDG.E R25, desc[UR28][R28.64] ;  /* 0x0000001c1c191981 */ /* 0x000162000c1e1900 */
[----:B------:R-:W-:Y:S02]  /*3ee0*/  @P1 IADD3 R27, PT, PT, R35, UR4, RZ ;  /* 0x00000004231b1c10 */ /* 0x000fe4000fffe0ff */
[----:B------:R-:W-:Y:S01]  /*3ef0*/  LOP3.LUT R38, R38, 0xff, RZ, 0xc0, !PT ;  /* 0x000000ff26267812 */ /* 0x000fe200078ec0ff */
[----:B------:R-:W-:Y:S01]  /*3f00*/  FADD R50, R53, R50 ;  /* 0x0000003235327221 */ /* 0x000fe20000000000 */
[----:B0-----:R-:W-:Y:S01]  /*3f10*/  @P1 SHF.L.U64.HI R29, R34, 0x2, R27 ;  /* 0x00000002221d1819 */ /* 0x001fe2000001021b */
[----:B------:R-:W-:Y:S01]  /*3f20*/  IMAD.IADD R27, R9, 0x1, R3 ;  /* 0x00000001091b7824 */ /* 0x000fe200078e0203 */
[----:B------:R-:W-:Y:S01]  /*3f30*/  FMNMX3 R26, |R26|, R52, |R53|, !PT ;  /* 0x000000341a1a7276 */ /* 0x000fe20007800635 */
[----:B------:R-:W-:-:S03]  /*3f40*/  IMAD R51, R51, 0x100, R38 ;  /* 0x0000010033337824 */ /* 0x000fc600078e0226 */
[----:B------:R-:W-:Y:S01]  /*3f50*/  LOP3.LUT R53, R27, 0x1f, RZ, 0xc0, !PT ;  /* 0x0000001f1b357812 */ /* 0x000fe200078ec0ff */
[----:B-----5:R-:W-:Y:S01]  /*3f60*/  HADD2.F32 R38, -RZ, R43.H0_H0 ;  /* 0x2000002bff267230 */ /* 0x020fe20000004100 */
[----:B------:R-:W-:Y:S02]  /*3f70*/  @!P1 MOV R24, RZ ;  /* 0x000000ff00189202 */ /* 0x000fe40000000f00 */
[----:B------:R-:W-:Y:S01]  /*3f80*/  @P1 SHF.L.U32 R34, R34, 0x2, RZ ;  /* 0x0000000222221819 */ /* 0x000fe200000006ff */
[----:B------:R0:W1:Y:S01]  /*3f90*/  SHFL.IDX PT, R52, R54, R53, 0x1f ;  /* 0x00001f3536347589 */ /* 0x00006200000e0000 */
[----:B------:R-:W-:-:S03]  /*3fa0*/  FMUL R38, R38, 1.7020000219345092773 ;  /* 0x3fd9db2326267820 */ /* 0x000fc60000400000 */
[----:B------:R2:W3:Y:S04]  /*3fb0*/  SHFL.IDX PT, R50, R50, R53, 0x1f ;  /* 0x00001f3532327589 */ /* 0x0004e800000e0000 */
[----:B------:R4:W5:Y:S01]  /*3fc0*/  @P1 LDG.E R24, desc[UR28][R36.64] ;  /* 0x0000001c24181981 */ /* 0x000962000c1e1900 */
[----:B0-----:R-:W-:Y:S02]  /*3fd0*/  HFMA2 R54, -RZ, RZ, 3.7421875, 0 ;  /* 0x437c0000ff367431 */ /* 0x001fe400000001ff */
[----:B--2---:R-:W-:Y:S01]  /*3fe0*/  IMAD.MOV.U32 R53, RZ, RZ, 0x3bbb989d ;  /* 0x3bbb989dff357424 */ /* 0x004fe200078e00ff */
[----:B------:R-:W-:Y:S02]  /*3ff0*/  @!P1 MOV R28, RZ ;  /* 0x000000ff001c9202 */ /* 0x000fe40000000f00 */
[----:B----4-:R-:W-:Y:S01]  /*4000*/  @P1 IADD3 R36, P0, PT, R34, UR20, RZ ;  /* 0x0000001422241c10 */ /* 0x010fe2000ff1e0ff */
[----:B------:R-:W-:-:S03]  /*4010*/  FFMA.SAT R53, R38, -R53, 0.5 ;  /* 0x3f00000026357423 */ /* 0x000fc60000002835 */
[----:B------:R-:W-:Y:S01]  /*4020*/  @P1 IADD3.X R37, PT, PT, R29, UR22, RZ, P0, !PT ;  /* 0x000000161d251c10 */ /* 0x000fe200087fe4ff */
[----:B------:R-:W-:-:S04]  /*4030*/  FFMA.RM R53, R53, R54, 12582913 ;  /* 0x4b40000135357423 */ /* 0x000fc80000004036 */
[----:B------:R0:W5:Y:S02]  /*4040*/  @P1 LDG.E R28, desc[UR28][R36.64] ;  /* 0x0000001c241c1981 */ /* 0x000164000c1e1900 */
[----:B0-----:R-:W-:-:S04]  /*4050*/  FADD R37, R53, -12583039 ;  /* 0xcb40007f35257421 */ /* 0x001fc80000000000 */
[----:B------:R-:W-:-:S04]  /*4060*/  FFMA R37, R38, -1.4426950216293334961, -R37 ;  /* 0xbfb8aa3b26257823 */ /* 0x000fc80000000825 */
[----:B------:R-:W-:-:S04]  /*4070*/  FFMA R37, R38, -1.925963033500011079e-08, R37 ;  /* 0xb2a5706026257823 */ /* 0x000fc80000000025 */
[----:B------:R-:W0:Y:S01]  /*4080*/  MUFU.EX2 R36, R37 ;  /* 0x0000002500247308 */ /* 0x000e220000000800 */
[----:B------:R-:W-:Y:S02]  /*4090*/  SHF.L.U32 R53, R53, 0x17, RZ ;  /* 0x0000001735357819 */ /* 0x000fe400000006ff */
[----:B------:R-:W-:Y:S02]  /*40a0*/  LOP3.LUT R39, R39, 0xff, RZ, 0xc0, !PT ;  /* 0x000000ff27277812 */ /* 0x000fe400078ec0ff */
[----:B------:R-:W-:Y:S02]  /*40b0*/  @P1 IADD3 R34, P0, PT, R34, UR21, RZ ;  /* 0x0000001522221c10 */ /* 0x000fe4000ff1e0ff */
[----:B------:R-:W-:Y:S01]  /*40c0*/  LEA R39, R2, R39, 0x8 ;  /* 0x0000002702277211 */ /* 0x000fe200078e40ff */
[----:B0-----:R-:W-:-:S05]  /*40d0*/  FFMA R53, R53, R36, 1 ;  /* 0x3f80000035357423 */ /* 0x001fca0000000024 */
[----:B------:R-:W-:Y:S02]  /*40e0*/  IADD3 R2, PT, PT, R53, 0x1800000, RZ ;  /* 0x0180000035027810 */ /* 0x000fe40007ffe0ff */
[----:B------:R-:W-:Y:S02]  /*40f0*/  @P1 IADD3.X R35, PT, PT, R29, UR23, RZ, P0, !PT ;  /* 0x000000171d231c10 */ /* 0x000fe400087fe4ff */
[----:B------:R-:W-:Y:S02]  /*4100*/  LOP3.LUT R2, R2, 0x7f800000, RZ, 0xc0, !PT ;  /* 0x7f80000002027812 */ /* 0x000fe400078ec0ff */
[----:B------:R-:W-:Y:S02]  /*4110*/  @!P1 MOV R29, RZ ;  /* 0x000000ff001d9202 */ /* 0x000fe40000000f00 */
[----:B------:R-:W-:Y:S01]  /*4120*/  ISETP.GT.U32.AND P0, PT, R2, 0x1ffffff, PT ;  /* 0x01ffffff0200780c */ /* 0x000fe20003f04070 */
[----:B------:R-:W-:Y:S01]  /*4130*/  IMAD.U32 R48, R48, 0x10000, RZ ;  /* 0x0001000030307824 */ /* 0x000fe200078e00ff */
[----:B------:R-:W-:Y:S01]  /*4140*/  LOP3.LUT R49, R49, 0xffff, RZ, 0xc0, !PT ;  /* 0x0000ffff31317812 */ /* 0x000fe200078ec0ff */
[----:B------:R-:W-:Y:S01]  /*4150*/  IMAD.U32 R41, R41, 0x10000, RZ ;  /* 0x0001000029297824 */ /* 0x000fe200078e00ff */
[----:B------:R0:W5:Y:S01]  /*4160*/  @P1 LDG.E R29, desc[UR28][R34.64] ;  /* 0x0000001c221d1981 */ /* 0x000162000c1e1900 */
[----:B------:R-:W-:-:S02]  /*4170*/  LOP3.LUT R44, R44, 0xffff, RZ, 0xc0, !PT ;  /* 0x0000ffff2c2c7812 */ /* 0x000fc400078ec0ff */
[----:B------:R-:W-:Y:S01]  /*4180*/  LOP3.LUT R48, R48, 0xff0000, RZ, 0xc0, !PT ;  /* 0x00ff000030307812 */ /* 0x000fe200078ec0ff */
[----:B------:R-:W-:Y:S01]  /*4190*/  FADD R37, RZ, R32 ;  /* 0x00000020ff257221 */ /* 0x000fe20000000000 */
[----:B------:R-:W-:Y:S01]  /*41a0*/  FADD R33, RZ, R33 ;  /* 0x00000021ff217221 */ /* 0x000fe20000000000 */
[----:B0-----:R-:W-:Y:S02]  /*41b0*/  LOP3.LUT R34, R39, 0xffff, RZ, 0xc0, !PT ;  /* 0x0000ffff27227812 */ /* 0x001fe400078ec0ff */
[----:B------:R-:W-:Y:S02]  /*41c0*/  SHF.L.U32 R35, R49, 0x18, RZ ;  /* 0x0000001831237819 */ /* 0x000fe400000006ff */
[----:B------:R-:W-:Y:S02]  /*41d0*/  LOP3.LUT R36, R34, 0xff0000, R41, 0xf8, !PT ;  /* 0x00ff000022247812 */ /* 0x000fe400078ef829 */
[----:B------:R-:W-:Y:S01]  /*41e0*/  IADD3 R32, P1, PT, R11, R40, RZ ;  /* 0x000000280b207210 */ /* 0x000fe20007f3e0ff */
[----:B------:R-:W-:Y:S01]  /*41f0*/  BSSY.RECONVERGENT B1, `(.L_x_10074) ;  /* 0x0000012000017945 */ /* 0x000fe20003800200 */
[----:B------:R-:W-:-:S02]  /*4200*/  LOP3.LUT R51, R48, 0xffff, R51, 0xf8, !PT ;  /* 0x0000ffff30337812 */ /* 0x000fc400078ef833 */
[----:B------:R-:W-:Y:S02]  /*4210*/  SHF.L.U32 R34, R44, 0x18, RZ ;  /* 0x000000182c227819 */ /* 0x000fe400000006ff */
[----:B------:R-:W-:Y:S01]  /*4220*/  LOP3.LUT R35, R36, R35, RZ, 0xfc, !PT ;  /* 0x0000002324237212 */ /* 0x000fe200078efcff */
[----:B-1----:R-:W-:Y:S01]  /*4230*/  FADD R36, R52, R33 ;  /* 0x0000002134247221 */ /* 0x002fe20000000000 */
[----:B------:R-:W-:Y:S01]  /*4240*/  LOP3.LUT R34, R51, R34, RZ, 0xfc, !PT ;  /* 0x0000002233227212 */ /* 0x000fe200078efcff */
[----:B---3--:R-:W-:Y:S01]  /*4250*/  FADD R37, R50, R37 ;  /* 0x0000002532257221 */ /* 0x008fe20000000000 */
[----:B------:R-:W-:Y:S02]  /*4260*/  HADD2.F32 R39, -RZ, R45.H0_H0 ;  /* 0x2000002dff277230 */ /* 0x000fe40000004100 */
[----:B------:R-:W-:Y:S01]  /*4270*/  IMAD.X R33, RZ, RZ, R0, P1 ;  /* 0x000000ffff217224 */ /* 0x000fe200008e0600 */
[----:B------:R-:W-:Y:S06]  /*4280*/  @P0 BRA `(.L_x_10075) ;  /* 0x0000000000100947 */ /* 0x000fec0003800000 */
[----:B------:R-:W-:Y:S02]  /*4290*/  MOV R0, R53 ;  /* 0x0000003500007202 */ /* 0x000fe40000000f00 */
[----:B------:R-:W-:-:S07]  /*42a0*/  MOV R2, 0x42c0 ;  /* 0x000042c000027802 */ /* 0x000fce0000000f00 */
[----:B-----5:R-:W-:Y:S05]  /*42b0*/  CALL.REL.NOINC `($__internal_311_$__cuda_sm20_rcp_rn_f32_slowpath) ;  /* 0x0000004000e87944 */ /* 0x020fea0003c00000 */
[----:B------:R-:W-:Y:S05]  /*42c0*/  BRA `(.L_x_10076) ;  /* 0x0000000000107947 */ /* 0x000fea0003800000 */
.L_x_10075:
[----:B------:R-:W0:Y:S02]  /*42d0*/  MUFU.RCP R44, R53 ;  /* 0x00000035002c7308 */ /* 0x000e240000001000 */
[----:B0-----:R-:W-:-:S04]  /*42e0*/  FFMA R0, R53, R44, -1 ;  /* 0xbf80000035007423 */ /* 0x001fc8000000002c */
[----:B------:R-:W-:-:S04]  /*42f0*/  FADD.FTZ R41, -R0, -RZ ;  /* 0x800000ff00297221 */ /* 0x000fc80000010100 */
[----:B------:R-:W-:-:S07]  /*4300*/  FFMA R44, R44, R41, R44 ;  /* 0x000000292c2c7223 */ /* 0x000fce000000002c */
.L_x_10076:
[----:B------:R-:W-:Y:S05]  /*4310*/  BSYNC.RECONVERGENT B1 ;  /* 0x0000000000017941 */ /* 0x000fea0003800200 */
.L_x_10074:
        /* <DEDUP_REMOVED lines=24> */
[----:B-----5:R-:W-:Y:S05]  /*44a0*/  CALL.REL.NOINC `($__internal_311_$__cuda_sm20_rcp_rn_f32_slowpath) ;  /* 0x00000040006c7944 */ /* 0x020fea0003c00000 */
[----:B------:R-:W-:Y:S05]  /*44b0*/  BRA `(.L_x_10079) ;  /* 0x0000000000107947 */ /* 0x000fea0003800000 */
.L_x_10078:
[----:B------:R-:W0:Y:S02]  /*44c0*/  MUFU.RCP R44, R49 ;  /* 0x00000031002c7308 */ /* 0x000e240000001000 */
[----:B0-----:R-:W-:-:S04]  /*44d0*/  FFMA R0, R49, R44, -1 ;  /* 0xbf80000031007423 */ /* 0x001fc8000000002c */
[----:B------:R-:W-:-:S04]  /*44e0*/  FADD.FTZ R41, -R0, -RZ ;  /* 0x800000ff00297221 */ /* 0x000fc80000010100 */
[----:B------:R-:W-:-:S07]  /*44f0*/  FFMA R44, R44, R41, R44 ;  /* 0x000000292c2c7223 */ /* 0x000fce000000002c */
.L_x_10079:
[----:B------:R-:W-:Y:S05]  /*4500*/  BSYNC.RECONVERGENT B1 ;  /* 0x0000000000017941 */ /* 0x000fea0003800200 */
.L_x_10077:
        /* <DEDUP_REMOVED lines=26> */
.L_x_10081:
[----:B------:R-:W0:Y:S02]  /*46b0*/  MUFU.RCP R44, R49 ;  /* 0x00000031002c7308 */ /* 0x000e240000001000 */
[----:B0-----:R-:W-:-:S04]  /*46c0*/  FFMA R0, R49, R44, -1 ;  /* 0xbf80000031007423 */ /* 0x001fc8000000002c */
[----:B------:R-:W-:-:S04]  /*46d0*/  FADD.FTZ R41, -R0, -RZ ;  /* 0x800000ff00297221 */ /* 0x000fc80000010100 */
[----:B------:R-:W-:-:S07]  /*46e0*/  FFMA R44, R44, R41, R44 ;  /* 0x000000292c2c7223 */ /* 0x000fce000000002c */
.L_x_10082:
[----:B------:R-:W-:Y:S05]  /*46f0*/  BSYNC.RECONVERGENT B1 ;  /* 0x0000000000017941 */ /* 0x000fea0003800200 */
.L_x_10080:
        /* <DEDUP_REMOVED lines=26> */
.L_x_10084:
[----:B------:R-:W0:Y:S02]  /*48a0*/  MUFU.RCP R44, R49 ;  /* 0x00000031002c7308 */ /* 0x000e240000001000 */
[----:B0-----:R-:W-:-:S04]  /*48b0*/  FFMA R0, R49, R44, -1 ;  /* 0xbf80000031007423 */ /* 0x001fc8000000002c */
[----:B------:R-:W-:-:S04]  /*48c0*/  FADD.FTZ R41, -R0, -RZ ;  /* 0x800000ff00297221 */ /* 0x000fc80000010100 */
[----:B------:R-:W-:-:S07]  /*48d0*/  FFMA R44, R44, R41, R44 ;  /* 0x000000292c2c7223 */ /* 0x000fce000000002c */
.L_x_10085:
[----:B------:R-:W-:Y:S05]  /*48e0*/  BSYNC.RECONVERGENT B1 ;  /* 0x0000000000017941 */ /* 0x000fea0003800200 */
.L_x_10083:
        /* <DEDUP_REMOVED lines=26> */
.L_x_10087:
[----:B------:R-:W0:Y:S02]  /*4a90*/  MUFU.RCP R44, R49 ;  /* 0x00000031002c7308 */ /* 0x000e240000001000 */
[----:B0-----:R-:W-:-:S04]  /*4aa0*/  FFMA R0, R49, R44, -1 ;  /* 0xbf80000031007423 */ /* 0x001fc8000000002c */
[----:B------:R-:W-:-:S04]  /*4ab0*/  FADD.FTZ R41, -R0, -RZ ;  /* 0x800000ff00297221 */ /* 0x000fc80000010100 */
[----:B------:R-:W-:-:S07]  /*4ac0*/  FFMA R44, R44, R41, R44 ;  /* 0x000000292c2c7223 */ /* 0x000fce000000002c */
.L_x_10088:
[----:B------:R-:W-:Y:S05]  /*4ad0*/  BSYNC.RECONVERGENT B1 ;  /* 0x0000000000017941 */ /* 0x000fea0003800200 */
.L_x_10086:
[----:B------:R-:W-:Y:S02]  /*4ae0*/  HFMA2 R41, -RZ, RZ, 0.96630859375, -0.0022525787353515625 ;  /* 0x3bbb989dff297431 */ /* 0x000fe400000001ff */
[----:B------:R-:W-:Y:S01]  /*4af0*/  HADD2.F32 R42, -RZ, R42.H1_H1 ;  /* 0x3000002aff2a7230 */ /* 0x000fe20000004100 */
[----:B------:R-:W-:Y:S01]  /*4b00*/  MOV R49, 0x437c0000 ;  /* 0x437c000000317802 */ /* 0x000fe20000000f00 */
        /* <DEDUP_REMOVED lines=23> */
.L_x_10090:
[----:B------:R-:W0:Y:S02]  /*4c80*/  MUFU.RCP R44, R49 ;  /* 0x00000031002c7308 */ /* 0x000e240000001000 */
[----:B0-----:R-:W-:-:S04]  /*4c90*/  FFMA R0, R49, R44, -1 ;  /* 0xbf80000031007423 */ /* 0x001fc8000000002c */
[----:B------:R-:W-:-:S04]  /*4ca0*/  FADD.FTZ R41, -R0, -RZ ;  /* 0x800000ff00297221 */ /* 0x000fc80000010100 */
[----:B------:R-:W-:-:S07]  /*4cb0*/  FFMA R44, R44, R41, R44 ;  /* 0x000000292c2c7223 */ /* 0x000fce000000002c */
.L_x_10091:
[----:B------:R-:W-:Y:S05]  /*4cc0*/  BSYNC.RECONVERGENT B1 ;  /* 0x0000000000017941 */ /* 0x000fea0003800200 */
.L_x_10089:
        /* <DEDUP_REMOVED lines=26> */
.L_x_10093:
[----:B------:R-:W0:Y:S02]  /*4e70*/  MUFU.RCP R44, R49 ;  /* 0x00000031002c7308 */ /* 0x000e240000001000 */
[----:B0-----:R-:W-:-:S04]  /*4e80*/  FFMA R0, R49, R44, -1 ;  /* 0xbf80000031007423 */ /* 0x001fc8000000002c */
[----:B------:R-:W-:-:S04]  /*4e90*/  FADD.FTZ R13, -R0, -RZ ;  /* 0x800000ff000d7221 */ /* 0x000fc80000010100 */
[----:B------:R-:W-:-:S07]  /*4ea0*/  FFMA R44, R44, R13, R44 ;  /* 0x0000000d2c2c7223 */ /* 0x000fce000000002c */
.L_x_10094:
[----:B------:R-:W-:Y:S05]  /*4eb0*/  BSYNC.RECONVERGENT B1 ;  /* 0x0000000000017941 */ /* 0x000fea0003800200 */
.L_x_10092:
        /* <DEDUP_REMOVED lines=25> */
[----:B------:R-:W-:Y:S01]  /*5050*/  MOV R48, R44 ;  /* 0x0000002c00307202 */ /* 0x000fe20000000f00 */
[----:B------:R-:W-:Y:S06]  /*5060*/  BRA `(.L_x_10097) ;  /* 0x0000000000107947 */ /* 0x000fec0003800000 */
.L_x_10096:
[----:B------:R-:W0:Y:S02]  /*5070*/  MUFU.RCP R48, R41 ;  /* 0x0000002900307308 */ /* 0x000e240000001000 */
[----:B0-----:R-:W-:-:S04]  /*5080*/  FFMA R0, R41, R48, -1 ;  /* 0xbf80000029007423 */ /* 0x001fc80000000030 */
[----:B------:R-:W-:-:S04]  /*5090*/  FADD.FTZ R15, -R0, -RZ ;  /* 0x800000ff000f7221 */ /* 0x000fc80000010100 */
[----:B------:R-:W-:-:S07]  /*50a0*/  FFMA R48, R48, R15, R48 ;  /* 0x0000000f30307223 */ /* 0x000fce0000000030 */
.L_x_10097:
[----:B------:R-:W-:Y:S05]  /*50b0*/  BSYNC.RECONVERGENT B1 ;  /* 0x0000000000017941 */ /* 0x000fea0003800200 */
.L_x_10095:
[----:B------:R-:W-:Y:S01]  /*50c0*/  ISETP.GE.U32.AND P0, PT, R12, UR7, PT ;  /* 0x000000070c007c0c */ /* 0x000fe2000bf06070 */
[----:B------:R-:W-:Y:S01]  /*50d0*/  FMUL R49, R39, UR10 ;  /* 0x0000000a27317c20 */ /* 0x000fe20008400000 */
[----:B------:R-:W-:Y:S01]  /*50e0*/  FMUL R0, R38, UR10 ;  /* 0x0000000a26007c20 */ /* 0x000fe20008400000 */
[----:B------:R-:W-:Y:S01]  /*50f0*/  FMUL R51, R43, UR10 ;  /* 0x0000000a2b337c20 */ /* 0x000fe20008400000 */
[----:B------:R-:W-:Y:S01]  /*5100*/  ISETP.GE.U32.OR P0, PT, R11, UR13, P0 ;  /* 0x0000000d0b007c0c */ /* 0x000fe20008706470 */
[----:B------:R-:W-:Y:S01]  /*5110*/  FMUL R2, R46, UR10 ;  /* 0x0000000a2e027c20 */ /* 0x000fe20008400000 */
[----:B------:R-:W-:Y:S01]  /*5120*/  F2FP.SATFINITE.E4M3.F32.PACK_AB_MERGE_C R49, RZ, R49, RZ ;  /* 0x00000031ff31723e */ /* 0x000fe200048070ff */
[----:B------:R-:W-:Y:S01]  /*5130*/  BSSY.RECONVERGENT B0, `(.L_x_10098) ;  /* 0x0000021000007945 */ /* 0x000fe20003800200 */
[----:B------:R-:W-:Y:S02]  /*5140*/  F2FP.SATFINITE.E4M3.F32.PACK_AB_MERGE_C R0, RZ, R0, RZ ;  /* 0x00000000ff00723e */ /* 0x000fe400048070ff */
[----:B------:R-:W-:-:S02]  /*5150*/  F2FP.SATFINITE.E4M3.F32.PACK_AB_MERGE_C R51, RZ, R51, RZ ;  /* 0x00000033ff33723e */ /* 0x000fc400048070ff */
[----:B------:R-:W-:-:S05]  /*5160*/  F2FP.SATFINITE.E4M3.F32.PACK_AB_MERGE_C R2, RZ, R2, RZ ;  /* 0x00000002ff02723e */ /* 0x000fca00048070ff */
[----:B------:R-:W-:Y:S02]  /*5170*/  @!P0 LEA R44, P1, R32, UR16, 0x1 ;  /* 0x00000010202c8c11 */ /* 0x000fe4000f8208ff */
[----:B------:R-:W-:Y:S02]  /*5180*/  @!P0 PRMT R11, R0, 0x7604, R49 ;  /* 0x00007604000b8816 */ /* 0x000fe40000000031 */
[C---:B------:R-:W-:Y:S02]  /*5190*/  @!P0 LEA.HI.X R45, R32.reuse, UR9, R33, 0x1, P1 ;  /* 0x00000009202d8c11 */ /* 0x040fe400088f0c21 */
[----:B------:R-:W-:-:S03]  /*51a0*/  @!P0 IADD3 R15, P1, PT, R32, UR30, RZ ;  /* 0x0000001e200f8c10 */ /* 0x000fc6000ff3e0ff */
[----:B------:R0:W-:Y:S01]  /*51b0*/  @!P0 STG.E.U16 desc[UR28][R44.64], R11 ;  /* 0x0000000b2c008986 */ /* 0x0001e2000c10151c */
[----:B------:R-:W-:Y:S02]  /*51c0*/  @!P0 IADD3.X R52, PT, PT, R33, UR31, RZ, P1, !PT ;  /* 0x0000001f21348c10 */ /* 0x000fe40008ffe4ff */
[----:B------:R-:W-:-:S04]  /*51d0*/  @!P0 LEA R40, P1, R15, UR16, 0x1 ;  /* 0x000000100f288c11 */ /* 0x000fc8000f8208ff */
[----:B------:R-:W-:Y:S02]  /*51e0*/  @!P0 LEA.HI.X R41, R15, UR9, R52, 0x1, P1 ;  /* 0x000000090f298c11 */ /* 0x000fe400088f0c34 */
[----:B------:R-:W-:Y:S01]  /*51f0*/  @!P0 PRMT R15, R2, 0x7604, R51 ;  /* 0x00007604020f8816 */ /* 0x000fe20000000033 */
[----:B0-----:R-:W-:Y:S01]  /*5200*/  FADD R11, -R48, 1 ;  /* 0x3f800000300b7421 */ /* 0x001fe20000000100 */
[----:B------:R-:W-:-:S03]  /*5210*/  FMUL R44, R47, UR10 ;  /* 0x0000000a2f2c7c20 */ /* 0x000fc60008400000 */
[----:B------:R0:W-:Y:S01]  /*5220*/  @!P0 STG.E.U16 desc[UR28][R40.64], R15 ;  /* 0x0000000f28008986 */ /* 0x0001e2000c10151c */
[----:B------:R-:W-:Y:S01]  /*5230*/  FMUL R11, R11, R48 ;  /* 0x000000300b0b7220 */ /* 0x000fe20000400000 */
[----:B------:R-:W-:-:S03]  /*5240*/  F2FP.SATFINITE.E4M3.F32.PACK_AB_MERGE_C R44, RZ, R44, RZ ;  /* 0x0000002cff2c723e */ /* 0x000fc600048070ff */
[----:B------:R-:W-:Y:S01]  /*5250*/  FFMA R11, R13, R11, R48 ;  /* 0x0000000b0d0b7223 */ /* 0x000fe20000000030 */
[----:B------:R-:W-:-:S03]  /*5260*/  FMUL R13, R50, UR10 ;  /* 0x0000000a320d7c20 */ /* 0x000fc60008400000 */
[----:B------:R-:W-:Y:S01]  /*5270*/  FMUL R45, R14, R11 ;  /* 0x0000000b0e2d7220 */ /* 0x000fe20000400000 */
[----:B------:R-:W-:Y:S01]  /*5280*/  FMUL R11, R42, UR10 ;  /* 0x0000000a2a0b7c20 */ /* 0x000fe20008400000 */
[----:B------:R-:W-:Y:S01]  /*5290*/  F2FP.SATFINITE.E4M3.F32.PACK_AB_MERGE_C R13, RZ, R13, RZ ;  /* 0x0000000dff0d723e */ /* 0x000fe200048070ff */
[----:B0-----:R-:W-:Y:S06]  /*52a0*/  @P0 BRA `(.L_x_10099) ;  /* 0x0000000000240947 */ /* 0x001fec0003800000 */
        /* <DEDUP_REMOVED lines=9> */
.L_x_10099:
[----:B------:R-:W-:Y:S05]  /*5340*/  BSYNC.RECONVERGENT B0 ;  /* 0x0000000000007941 */ /* 0x000fea0003800200 */
.L_x_10098:
[----:B0-----:R-:W-:Y:S01]  /*5350*/  FMUL R41, R45, UR10 ;  /* 0x0000000a2d297c20 */ /* 0x001fe20008400000 */
[----:B------:R-:W-:Y:S01]  /*5360*/  BSSY.RECONVERGENT B0, `(.L_x_10100) ;  /* 0x000000c000007945 */ /* 0x000fe20003800200 */
[----:B------:R-:W-:-:S03]  /*5370*/  F2FP.SATFINITE.E4M3.F32.PACK_AB_MERGE_C R40, RZ, R11, RZ ;  /* 0x0000000bff28723e */ /* 0x000fc600048070ff */
[----:B------:R-:W-:Y:S01]  /*5380*/  F2FP.SATFINITE.E4M3.F32.PACK_AB_MERGE_C R41, RZ, R41, RZ ;  /* 0x00000029ff29723e */ /* 0x000fe200048070ff */
[----:B------:R-:W-:Y:S06]  /*5390*/  @P0 BRA `(.L_x_10101) ;  /* 0x0000000000200947 */ /* 0x000fec0003800000 */
[----:B------:R-:W-:Y:S01]  /*53a0*/  MOV R11, UR30 ;  /* 0x0000001e000b7c02 */ /* 0x000fe20008000f00 */
[----:B------:R-:W-:-:S04]  /*53b0*/  UIMAD UR4, UR31, 0x3, URZ ;  /* 0x000000031f0478a4 */ /* 0x000fc8000f8e02ff */
[----:B------:R-:W-:-:S04]  /*53c0*/  IMAD.WIDE.U32 R32, R11, 0x3, R32 ;  /* 0x000000030b207825 */ /* 0x000fc800078e0020 */
[----:B------:R-:W-:Y:S01]  /*53d0*/  VIADD R11, R33, UR4 ;  /* 0x00000004210b7c36 */ /* 0x000fe20008000000 */
[----:B------:R-:W-:-:S04]  /*53e0*/  LEA R14, P0, R32, UR16, 0x1 ;  /* 0x00000010200e7c11 */ /* 0x000fc8000f8008ff */
[----:B------:R-:W-:Y:S02]  /*53f0*/  LEA.HI.X R15, R32, UR9, R11, 0x1, P0 ;  /* 0x00000009200f7c11 */ /* 0x000fe400080f0c0b */
[----:B------:R-:W-:-:S05]  /*5400*/  PRMT R11, R41, 0x7604, R40 ;  /* 0x00007604290b7816 */ /* 0x000fca0000000028 */
[----:B------:R0:W-:Y:S02]  /*5410*/  STG.E.U16 desc[UR28][R14.64], R11 ;  /* 0x0000000b0e007986 */ /* 0x0001e4000c10151c */
.L_x_10101:
[----:B------:R-:W-:Y:S05]  /*5420*/  BSYNC.RECONVERGENT B0 ;  /* 0x0000000000007941 */ /* 0x000fea0003800200 */
.L_x_10100:
[----:B0-----:R-:W-:Y:S02]  /*5430*/  HFMA2 R14, -RZ, RZ, 0.96630859375, -0.0022525787353515625 ;  /* 0x3bbb989dff0e7431 */ /* 0x001fe400000001ff */
[----:B------:R-:W-:Y:S01]  /*5440*/  HADD2.F32 R11, -RZ, R25.H0_H0 ;  /* 0x20000019ff0b7230 */ /* 0x000fe20000004100 */
[----:B------:R-:W-:Y:S01]  /*5450*/  MOV R33, 0x437c0000 ;  /* 0x437c000000217802 */ /* 0x000fe20000000f00 */
[----:B------:R-:W-:Y:S01]  /*5460*/  BSSY.RECONVERGENT B1, `(.L_x_10102) ;  /* 0x000003a000017945 */ /* 0x000fe20003800200 */
[----:B------:R-:W-:Y:S01]  /*5470*/  FMNMX3 R15, |R39|, R26, |R38|, !PT ;  /* 0x0000001a270f7276 */ /* 0x000fe20007800626 */
[----:B------:R-:W-:Y:S01]  /*5480*/  FADD R26, RZ, R39 ;  /* 0x00000027ff1a7221 */ /* 0x000fe20000000000 */
[----:B------:R-:W-:Y:S01]  /*5490*/  FMUL R11, R11, 1.7020000219345092773 ;  /* 0x3fd9db230b0b7820 */ /* 0x000fe20000400000 */
[----:B------:R-:W-:Y:S02]  /*54a0*/  SHF.L.U32 R44, R44, 0x10, RZ ;  /* 0x000000102c2c7819 */ /* 0x000fe400000006ff */
[----:B------:R-:W-:Y:S01]  /*54b0*/  FADD R32, R43, R26 ;  /* 0x0000001a2b207221 */ /* 0x000fe20000000000 */
[----:B------:R-:W-:Y:S01]  /*54c0*/  FFMA.SAT R14, R11, -R14, 0.5 ;  /* 0x3f0000000b0e7423 */ /* 0x000fe2000000280e */
[----:B------:R-:W-:Y:S01]  /*54d0*/  FMNMX3 R43, |R43|, R15, |R46|, !PT ;  /* 0x0000000f2b2b7276 */ /* 0x000fe2000780062e */
[----:B------:R-:W-:Y:S01]  /*54e0*/  FADD R15, RZ, R38 ;  /* 0x00000026ff0f7221 */ /* 0x000fe20000000000 */
[----:B------:R-:W-:Y:S01]  /*54f0*/  FADD R53, R47, R32 ;  /* 0x000000202f357221 */ /* 0x000fe20000000000 */
[----:B------:R-:W-:Y:S01]  /*5500*/  FFMA.RM R14, R14, R33, 12582913 ;  /* 0x4b4000010e0e7423 */ /* 0x000fe20000004021 */
[----:B------:R-:W-:Y:S01]  /*5510*/  LOP3.LUT R38, R49, 0xff, RZ, 0xc0, !PT ;  /* 0x000000ff31267812 */ /* 0x000fe200078ec0ff */
[----:B------:R-:W-:Y:S01]  /*5520*/  FADD R33, R46, R15 ;  /* 0x0000000f2e217221 */ /* 0x000fe20000000000 */
[----:B------:R-:W-:-:S02]  /*5530*/  VIADD R15, R27, 0x1 ;  /* 0x000000011b0f7836 */ /* 0x000fc40000000000 */
[C---:B------:R-:W-:Y:S01]  /*5540*/  FADD R26, R14.reuse, -12583039 ;  /* 0xcb40007f0e1a7421 */ /* 0x040fe20000000000 */
[----:B------:R-:W-:Y:S01]  /*5550*/  SHF.L.U32 R14, R14, 0x17, RZ ;  /* 0x000000170e0e7819 */ /* 0x000fe200000006ff */
[----:B------:R-:W-:Y:S01]  /*5560*/  IMAD R51, R51, 0x100, R38 ;  /* 0x0000010033337824 */ /* 0x000fe200078e0226 */
[----:B------:R-:W-:Y:S01]  /*5570*/  SHF.L.U32 R13, R13, 0x10, RZ ;  /* 0x000000100d0d7819 */ /* 0x000fe200000006ff */
[----:B------:R-:W-:Y:S01]  /*5580*/  FFMA R26, R11, -1.4426950216293334961, -R26 ;  /* 0xbfb8aa3b0b1a7823 */ /* 0x000fe2000000081a */
[----:B------:R-:W-:Y:S01]  /*5590*/  LOP3.LUT R32, R15, 0x1f, RZ, 0xc0, !PT ;  /* 0x0000001f0f207812 */ /* 0x000fe200078ec0ff */
[----:B------:R-:W-:Y:S01]  /*55a0*/  FADD R15, R42, R53 ;  /* 0x000000352a0f7221 */ /* 0x000fe20000000000 */
[----:B------:R-:W-:Y:S01]  /*55b0*/  LOP3.LUT R44, R44, 0xff0000, RZ, 0xc0, !PT ;  /* 0x00ff00002c2c7812 */ /* 0x000fe200078ec0ff */
[----:B------:R-:W-:Y:S01]  /*55c0*/  FFMA R39, R11, -1.925963033500011079e-08, R26 ;  /* 0xb2a570600b277823 */ /* 0x000fe2000000001a */
[----:B------:R-:W-:Y:S01]  /*55d0*/  FADD R26, R50, R33 ;  /* 0x00000021321a7221 */ /* 0x000fe20000000000 */
[----:B------:R-:W-:-:S02]  /*55e0*/  LOP3.LUT R33, R0, 0xff, RZ, 0xc0, !PT ;  /* 0x000000ff00217812 */ /* 0x000fc400078ec0ff */
[----:B------:R-:W0:Y:S01]  /*55f0*/  SHFL.IDX PT, R15, R15, R32, 0x1f ;  /* 0x00001f200f0f7589 */ /* 0x000e2200000e0000 */
[----:B------:R-:W-:Y:S01]  /*5600*/  FADD R53, R45, R26 ;  /* 0x0000001a2d357221 */ /* 0x000fe20000000000 */
[----:B------:R-:W1:Y:S01]  /*5610*/  MUFU.EX2 R39, R39 ;  /* 0x0000002700277308 */ /* 0x000e620000000800 */
[----:B------:R-:W-:Y:S02]  /*5620*/  LEA R33, R2, R33, 0x8 ;  /* 0x0000002102217211 */ /* 0x000fe400078e40ff */
[----:B------:R-:W-:Y:S01]  /*5630*/  LOP3.LUT R40, R40, 0xffff, RZ, 0xc0, !PT ;  /* 0x0000ffff28287812 */ /* 0x000fe200078ec0ff */
[----:B------:R2:W3:Y:S01]  /*5640*/  SHFL.IDX PT, R26, R53, R32, 0x1f ;  /* 0x00001f20351a7589 */ /* 0x0004e200000e0000 */
[----:B------:R-:W-:Y:S02]  /*5650*/  LOP3.LUT R41, R41, 0xffff, RZ, 0xc0, !PT ;  /* 0x0000ffff29297812 */ /* 0x000fe400078ec0ff */
[----:B------:R-:W-:Y:S02]  /*5660*/  FMNMX3 R43, |R47|, R43, |R50|, !PT ;  /* 0x0000002b2f2b7276 */ /* 0x000fe40007800632 */
[----:B------:R-:W-:-:S02]  /*5670*/  IADD3 R30, P1, PT, R30, UR34, RZ ;  /* 0x000000221e1e7c10 */ /* 0x000fc4000ff3e0ff */
[----:B------:R-:W-:Y:S02]  /*5680*/  FMNMX3 R42, |R42|, R43, |R45|, !PT ;  /* 0x0000002b2a2a7276 */ /* 0x000fe4000780062d */
[----:B------:R-:W-:Y:S01]  /*5690*/  IADD3.X R31, PT, PT, R31, UR35, RZ, P1, !PT ;  /* 0x000000231f1f7c10 */ /* 0x000fe20008ffe4ff */
[----:B-1----:R-:W-:Y:S01]  /*56a0*/  FFMA R0, R14, R39, 1 ;  /* 0x3f8000000e007423 */ /* 0x002fe20000000027 */
[----:B------:R-:W-:Y:S02]  /*56b0*/  LOP3.LUT R14, R33, 0xffff, RZ, 0xc0, !PT ;  /* 0x0000ffff210e7812 */ /* 0x000fe400078ec0ff */
[----:B------:R-:W-:Y:S01]  /*56c0*/  LOP3.LUT R39, R44, 0xffff, R51, 0xf8, !PT ;  /* 0x0000ffff2c277812 */ /* 0x000fe200078ef833 */
[----:B------:R-:W-:Y:S01]  /*56d0*/  VIADD R2, R0, 0x1800000 ;  /* 0x0180000000027836 */ /* 0x000fe20000000000 */
[----:B--2---:R-:W-:Y:S01]  /*56e0*/  LOP3.LUT R32, R14, 0xff0000, R13, 0xf8, !PT ;  /* 0x00ff00000e207812 */ /* 0x004fe200078ef80d */
[----:B0-----:R-:W-:Y:S01]  /*56f0*/  FADD R36, R36, R15 ;  /* 0x0000000f24247221 */ /* 0x001fe20000000000 */
[----:B------:R-:W-:Y:S01]  /*5700*/  SHF.L.U32 R14, R40, 0x18, RZ ;  /* 0x00000018280e7819 */ /* 0x000fe200000006ff */
[----:B-----5:R-:W-:Y:S01]  /*5710*/  HADD2.F32 R15, -RZ, R24.H0_H0 ;  /* 0x20000018ff0f7230 */ /* 0x020fe20000004100 */
[----:B------:R-:W-:-:S02]  /*5720*/  LOP3.LUT R2, R2, 0x7f800000, RZ, 0xc0, !PT ;  /* 0x7f80000002027812 */ /* 0x000fc400078ec0ff */
[----:B------:R-:W-:Y:S01]  /*5730*/  SHF.L.U32 R13, R41, 0x18, RZ ;  /* 0x00000018290d7819 */ /* 0x000fe200000006ff */
[----:B---3--:R-:W-:Y:S01]  /*5740*/  FADD R37, R37, R26 ;  /* 0x0000001a25257221 */ /* 0x008fe20000000000 */
[----:B------:R-:W-:Y:S02]  /*5750*/  ISETP.GT.U32.AND P0, PT, R2, 0x1ffffff, PT ;  /* 0x01ffffff0200780c */ /* 0x000fe40003f04070 */
[----:B------:R-:W-:Y:S02]  /*5760*/  LOP3.LUT R14, R39, R14, RZ, 0xfc, !PT ;  /* 0x0000000e270e7212 */ /* 0x000fe400078efcff */
[----:B------:R-:W-:-:S09]  /*5770*/  LOP3.LUT R13, R32, R13, RZ, 0xfc, !PT ;  /* 0x0000000d200d7212 */ /* 0x000fd200078efcff */
[----:B------:R-:W-:Y:S05]  /*5780*/  @P0 BRA `(.L_x_10103) ;  /* 0x00000000000c0947 */ /* 0x000fea0003800000 */
[----:B------:R-:W-:-:S07]  /*5790*/  MOV R2, 0x57b0 ;  /* 0x000057b000027802 */ /* 0x000fce0000000f00 */
[----:B------:R-:W-:Y:S05]  /*57a0*/  CALL.REL.NOINC `($__internal_311_$__cuda_sm20_rcp_rn_f32_slowpath) ;  /* 0x0000002c00ac7944 */ /* 0x000fea0003c00000 */
[----:B------:R-:W-:Y:S05]  /*57b0*/  BRA `(.L_x_10104) ;  /* 0x0000000000107947 */ /* 0x000fea0003800000 */
.L_x_10103:
[----:B------:R-:W0:Y:S02]  /*57c0*/  MUFU.RCP R33, R0 ;  /* 0x0000000000217308 */ /* 0x000e240000001000 */
[----:B0-----:R-:W-:-:S04]  /*57d0*/  FFMA R2, R0, R33, -1 ;  /* 0xbf80000000027423 */ /* 0x001fc80000000021 */
[----:B------:R-:W-:-:S04]  /*57e0*/  FADD.FTZ R2, -R2, -RZ ;  /* 0x800000ff02027221 */ /* 0x000fc80000010100 */
[----:B------:R-:W-:-:S07]  /*57f0*/  FFMA R44, R33, R2, R33 ;  /* 0x00000002212c7223 */ /* 0x000fce0000000021 */
.L_x_10104:
[----:B------:R-:W-:Y:S05]  /*5800*/  BSYNC.RECONVERGENT B1 ;  /* 0x0000000000017941 */ /* 0x000fea0003800200 */
.L_x_10102:
        /* <DEDUP_REMOVED lines=24> */
[----:B------:R-:W-:Y:S05]  /*5990*/  CALL.REL.NOINC `($__internal_311_$__cuda_sm20_rcp_rn_f32_slowpath) ;  /* 0x0000002c00307944 */ /* 0x000fea0003c00000 */
[----:B------:R-:W-:Y:S05]  /*59a0*/  BRA `(.L_x_10107) ;  /* 0x0000000000107947 */ /* 0x000fea0003800000 */
.L_x_10106:
[----:B------:R-:W0:Y:S02]  /*59b0*/  MUFU.RCP R44, R39 ;  /* 0x00000027002c7308 */ /* 0x000e240000001000 */
[----:B0-----:R-:W-:-:S04]  /*59c0*/  FFMA R0, R39, R44, -1 ;  /* 0xbf80000027007423 */ /* 0x001fc8000000002c */
[----:B------:R-:W-:-:S04]  /*59d0*/  FADD.FTZ R11, -R0, -RZ ;  /* 0x800000ff000b7221 */ /* 0x000fc80000010100 */
[----:B------:R-:W-:-:S07]  /*59e0*/  FFMA R44, R44, R11, R44 ;  /* 0x0000000b2c2c7223 */ /* 0x000fce000000002c */
.L_x_10107:
[----:B------:R-:W-:Y:S05]  /*59f0*/  BSYNC.RECONVERGENT B1 ;  /* 0x0000000000017941 */ /* 0x000fea0003800200 */
.L_x_10105:
        /* <DEDUP_REMOVED lines=24> */
[----:B------:R-:W-:Y:S05]  /*5b80*/  CALL.REL.NOINC `($__internal_311_$__cuda_sm20_rcp_rn_f32_slowpath) ;  /* 0x0000002800b47944 */ /* 0x000fea0003c00000 */
[----:B------:R-:W-:Y:S05]  /*5b90*/  BRA `(.L_x_10110) ;  /* 0x0000000000107947 */ /* 0x000fea0003800000 */
.L_x_10109:
[----:B------:R-:W0:Y:S02]  /*5ba0*/  MUFU.RCP R44, R39 ;  /* 0x00000027002c7308 */ /* 0x000e240000001000 */
[----:B0-----:R-:W-:-:S04]  /*5bb0*/  FFMA R0, R39, R44, -1 ;  /* 0xbf80000027007423 */ /* 0x001fc8000000002c */
[----:B------:R-:W-:-:S04]  /*5bc0*/  FADD.FTZ R33, -R0, -RZ ;  /* 0x800000ff00217221 */ /* 0x000fc80000010100 */
[----:B------:R-:W-:-:S07]  /*5bd0*/  FFMA R44, R44, R33, R44 ;  /* 0x000000212c2c7223 */ /* 0x000fce000000002c */
.L_x_10110:
[----:B------:R-:W-:Y:S05]  /*5be0*/  BSYNC.RECONVERGENT B1 ;  /* 0x0000000000017941 */ /* 0x000fea0003800200 */
.L_x_10108:
        /* <DEDUP_REMOVED lines=26> */
.L_x_10112:
[----:B------:R-:W0:Y:S02]  /*5d90*/  MUFU.RCP R44, R39 ;  /* 0x00000027002c7308 */ /* 0x000e240000001000 */
[----:B0-----:R-:W-:-:S04]  /*5da0*/  FFMA R0, R39, R44, -1 ;  /* 0xbf80000027007423 */ /* 0x001fc8000000002c */
[----:B------:R-:W-:-:S04]  /*5db0*/  FADD.FTZ R11, -R0, -RZ ;  /* 0x800000ff000b7221 */ /* 0x000fc80000010100 */
[----:B------:R-:W-:-:S07]  /*5dc0*/  FFMA R44, R44, R11, R44 ;  /* 0x0000000b2c2c7223 */ /* 0x000fce000000002c */
.L_x_10113:
[----:B------:R-:W-:Y:S05]  /*5dd0*/  BSYNC.RECONVERGENT B1 ;  /* 0x0000000000017941 */ /* 0x000fea0003800200 */
.L_x_10111:
        /* <DEDUP_REMOVED lines=26> */
.L_x_10115:
[----:B------:R-:W0:Y:S02]  /*5f80*/  MUFU.RCP R44, R39 ;  /* 0x00000027002c7308 */ /* 0x000e240000001000 */
[----:B0-----:R-:W-:-:S04]  /*5f90*/  FFMA R0, R39, R44, -1 ;  /* 0xbf80000027007423 */ /* 0x001fc8000000002c */
[----:B------:R-:W-:-:S04]  /*5fa0*/  FADD.FTZ R33, -R0, -RZ ;  /* 0x800000ff00217221 */ /* 0x000fc80000010100 */
[----:B------:R-:W-:-:S07]  /*5fb0*/  FFMA R44, R44, R33, R44 ;  /* 0x000000212c2c7223 */ /* 0x000fce000000002c */
.L_x_10116:
[----:B------:R-:W-:Y:S05]  /*5fc0*/  BSYNC.RECONVERGENT B1 ;  /* 0x0000000000017941 */ /* 0x000fea0003800200 */
.L_x_10114:
        /* <DEDUP_REMOVED lines=26> */
.L_x_10118:
[----:B------:R-:W0:Y:S02]  /*6170*/  MUFU.RCP R44, R39 ;  /* 0x00000027002c7308 */ /* 0x000e240000001000 */
[----:B0-----:R-:W-:-:S04]  /*6180*/  FFMA R0, R39, R44, -1 ;  /* 0xbf80000027007423 */ /* 0x001fc8000000002c */
[----:B------:R-:W-:-:S04]  /*6190*/  FADD.FTZ R11, -R0, -RZ ;  /* 0x800000ff000b7221 */ /* 0x000fc80000010100 */
[----:B------:R-:W-:-:S07]  /*61a0*/  FFMA R44, R44, R11, R44 ;  /* 0x0000000b2c2c7223 */ /* 0x000fce000000002c */
.L_x_10119:
[----:B------:R-:W-:Y:S05]  /*61b0*/  BSYNC.RECONVERGENT B1 ;  /* 0x0000000000017941 */ /* 0x000fea0003800200 */
.L_x_10117:
        /* <DEDUP_REMOVED lines=26> */
.L_x_10121:
[----:B------:R-:W0:Y:S02]  /*6360*/  MUFU.RCP R44, R39 ;  /* 0x00000027002c7308 */ /* 0x000e240000001000 */
[----:B0-----:R-:W-:-:S04]  /*6370*/  FFMA R0, R39, R44, -1 ;  /* 0xbf80000027007423 */ /* 0x001fc8000000002c */
[----:B------:R-:W-:-:S04]  /*6380*/  FADD.FTZ R33, -R0, -RZ ;  /* 0x800000ff00217221 */ /* 0x000fc80000010100 */
[----:B------:R-:W-:-:S07]  /*6390*/  FFMA R44, R44, R33, R44 ;  /* 0x000000212c2c7223 */ /* 0x000fce000000002c */
.L_x_10122:
[----:B------:R-:W-:Y:S05]  /*63a0*/  BSYNC.RECONVERGENT B1 ;  /* 0x0000000000017941 */ /* 0x000fea0003800200 */
.L_x_10120:
        /* <DEDUP_REMOVED lines=26> */
.L_x_10124:
[----:B------:R-:W0:Y:S02]  /*6550*/  MUFU.RCP R44, R33 ;  /* 0x00000021002c7308 */ /* 0x000e240000001000 */
[----:B0-----:R-:W-:-:S04]  /*6560*/  FFMA R0, R33, R44, -1 ;  /* 0xbf80000021007423 */ /* 0x001fc8000000002c */
[----:B------:R-:W-:-:S04]  /*6570*/  FADD.FTZ R11, -R0, -RZ ;  /* 0x800000ff000b7221 */ /* 0x000fc80000010100 */
[----:B------:R-:W-:-:S07]  /*6580*/  FFMA R44, R44, R11, R44 ;  /* 0x0000000b2c2c7223 */ /* 0x000fce000000002c */
.L_x_10125:
[----:B------:R-:W-:Y:S05]  /*6590*/  BSYNC.RECONVERGENT B1 ;  /* 0x0000000000017941 */ /* 0x000fea0003800200 */
.L_x_10123:
[----:B------:R-:W-:Y:S01]  /*65a0*/  ISETP.GE.U32.AND P0, PT, R18, UR7, PT ;  /* 0x0000000712007c0c */ /* 0x000fe2000bf06070 */
[----:B------:R-:W0:Y:S01]  /*65b0*/  S2R R29, SR_CgaCtaId ;  /* 0x00000000001d7919 */ /* 0x000e220000008800 */
[----:B------:R-:W-:Y:S01]  /*65c0*/  FADD R11, -R44, 1 ;  /* 0x3f8000002c0b7421 */ /* 0x000fe20000000100 */
[----:B------:R-:W-:Y:S01]  /*65d0*/  MOV R0, 0x400 ;  /* 0x0000040000007802 */ /* 0x000fe20000000f00 */
[----:B------:R-:W-:Y:S01]  /*65e0*/  FMUL R39, R23, UR10 ;  /* 0x0000000a17277c20 */ /* 0x000fe20008400000 */
[----:B------:R-:W-:Y:S01]  /*65f0*/  ISETP.GE.U32.OR P0, PT, R19, UR13, P0 ;  /* 0x0000000d13007c0c */ /* 0x000fe20008706470 */
[----:B------:R-:W-:Y:S01]  /*6600*/  FMUL R11, R11, R44 ;  /* 0x0000002c0b0b7220 */ /* 0x000fe20000400000 */
[----:B------:R-:W-:Y:S01]  /*6610*/  IADD3 R0, PT, PT, R0, 0x20, RZ ;  /* 0x0000002000007810 */ /* 0x000fe20007ffe0ff */
[----:B------:R-:W-:Y:S01]  /*6620*/  BSSY.RECONVERGENT B0, `(.L_x_10126) ;  /* 0x0000034000007945 */ /* 0x000fe20003800200 */
[----:B------:R-:W-:Y:S01]  /*6630*/  F2FP.SATFINITE.E4M3.F32.PACK_AB_MERGE_C R39, RZ, R39, RZ ;  /* 0x00000027ff27723e */ /* 0x000fe200048070ff */
[----:B------:R-:W-:Y:S01]  /*6640*/  FFMA R11, R26, R11, R44 ;  /* 0x0000000b1a0b7223 */ /* 0x000fe2000000002c */
[----:B------:R-:W-:-:S03]  /*6650*/  FADD R26, RZ, R15 ;  /* 0x0000000fff1a7221 */ /* 0x000fc60000000000 */
[----:B------:R-:W-:Y:S01]  /*6660*/  FMUL R28, R28, R11 ;  /* 0x0000000b1c1c7220 */ /* 0x000fe20000400000 */
[----:B------:R-:W-:Y:S01]  /*6670*/  FADD R11, RZ, R24 ;  /* 0x00000018ff0b7221 */ /* 0x000fe20000000000 */
[----:B------:R-:W-:Y:S02]  /*6680*/  FADD R26, R25, R26 ;  /* 0x0000001a191a7221 */ /* 0x000fe40000000000 */
[----:B------:R-:W-:Y:S01]  /*6690*/  @!P0 IADD3 R2, P1, PT, R30, UR30, RZ ;  /* 0x0000001e1e028c10 */ /* 0x000fe2000ff3e0ff */
[----:B------:R-:W-:-:S03]  /*66a0*/  FADD R11, R20, R11 ;  /* 0x0000000b140b7221 */ /* 0x000fc60000000000 */
[----:B------:R-:W-:Y:S02]  /*66b0*/  @!P0 IADD3.X R19, PT, PT, R31, UR31, RZ, P1, !PT ;  /* 0x0000001f1f138c10 */ /* 0x000fe40008ffe4ff */
[----:B------:R-:W-:-:S04]  /*66c0*/  @!P0 LEA R32, P1, R2, UR16, 0x1 ;  /* 0x0000001002208c11 */ /* 0x000fc8000f8208ff */
[----:B------:R-:W-:Y:S01]  /*66d0*/  @!P0 LEA.HI.X R33, R2, UR9, R19, 0x1, P1 ;  /* 0x0000000902218c11 */ /* 0x000fe200088f0c13 */
[----:B------:R-:W-:Y:S01]  /*66e0*/  FMUL R19, R24, UR10 ;  /* 0x0000000a18137c20 */ /* 0x000fe20008400000 */
[----:B------:R-:W-:Y:S01]  /*66f0*/  FMNMX3 R2, |R15|, R42, |R24|, !PT ;  /* 0x0000002a0f027276 */ /* 0x000fe20007800618 */
[----:B------:R-:W-:Y:S01]  /*6700*/  FMUL R24, R21, UR10 ;  /* 0x0000000a15187c20 */ /* 0x000fe20008400000 */
[----:B------:R-:W-:Y:S01]  /*6710*/  FMUL R15, R15, UR10 ;  /* 0x0000000a0f0f7c20 */ /* 0x000fe20008400000 */
[----:B0-----:R-:W-:Y:S02]  /*6720*/  LEA R0, R29, R0, 0x18 ;  /* 0x000000001d007211 */ /* 0x001fe400078ec0ff */
[C---:B------:R-:W-:Y:S01]  /*6730*/  FMNMX3 R2, |R25|.reuse, R2, |R20|, !PT ;  /* 0x0000000219027276 */ /* 0x040fe20007800614 */
[----:B------:R-:W-:Y:S01]  /*6740*/  FMUL R25, R25, UR10 ;  /* 0x0000000a19197c20 */ /* 0x000fe20008400000 */
[----:B------:R-:W-:Y:S01]  /*6750*/  F2FP.SATFINITE.E4M3.F32.PACK_AB_MERGE_C R42, RZ, R24, RZ ;  /* 0x00000018ff2a723e */ /* 0x000fe200048070ff */
[----:B------:R-:W-:Y:S01]  /*6760*/  FMUL R20, R20, UR10 ;  /* 0x0000000a14147c20 */ /* 0x000fe20008400000 */
[----:B------:R-:W-:-:S02]  /*6770*/  F2FP.SATFINITE.E4M3.F32.PACK_AB_MERGE_C R38, RZ, R15, RZ ;  /* 0x0000000fff26723e */ /* 0x000fc400048070ff */
[----:B------:R-:W-:Y:S01]  /*6780*/  F2FP.SATFINITE.E4M3.F32.PACK_AB_MERGE_C R45, RZ, R25, RZ ;  /* 0x00000019ff2d723e */ /* 0x000fe200048070ff */
[----:B------:R-:W-:Y:S01]  /*6790*/  IMAD.U32 R25, R42, 0x10000, RZ ;  /* 0x000100002a197824 */ /* 0x000fe200078e00ff */
[----:B------:R-:W-:Y:S02]  /*67a0*/  F2FP.SATFINITE.E4M3.F32.PACK_AB_MERGE_C R15, RZ, R20, RZ ;  /* 0x00000014ff0f723e */ /* 0x000fe400048070ff */
[----:B------:R-:W-:Y:S02]  /*67b0*/  F2FP.SATFINITE.E4M3.F32.PACK_AB_MERGE_C R19, RZ, R19, RZ ;  /* 0x00000013ff13723e */ /* 0x000fe400048070ff */
[----:B------:R-:W-:Y:S02]  /*67c0*/  LOP3.LUT R20, R38, 0xff, RZ, 0xc0, !PT ;  /* 0x000000ff26147812 */ /* 0x000fe400078ec0ff */
[----:B------:R-:W-:Y:S02]  /*67d0*/  @!P0 LEA R24, P1, R30, UR16, 0x1 ;  /* 0x000000101e188c11 */ /* 0x000fe4000f8208ff */
[----:B------:R-:W-:-:S02]  /*67e0*/  LOP3.LUT R29, R25, 0xff0000, RZ, 0xc0, !PT ;  /* 0x00ff0000191d7812 */ /* 0x000fc400078ec0ff */
[----:B------:R-:W-:Y:S02]  /*67f0*/  LEA R40, R45, R20, 0x8 ;  /* 0x000000142d287211 */ /* 0x000fe400078e40ff */
[----:B------:R-:W-:Y:S02]  /*6800*/  @!P0 LEA.HI.X R25, R30, UR9, R31, 0x1, P1 ;  /* 0x000000091e198c11 */ /* 0x000fe400088f0c1f */
[----:B------:R-:W-:Y:S01]  /*6810*/  @!P0 PRMT R43, R19, 0x7604, R38 ;  /* 0x00007604132b8816 */ /* 0x000fe20000000026 */
[----:B------:R-:W-:Y:S01]  /*6820*/  FMUL R38, R28, UR10 ;  /* 0x0000000a1c267c20 */ /* 0x000fe20008400000 */
[----:B------:R-:W-:Y:S02]  /*6830*/  @!P0 PRMT R45, R15, 0x7604, R45 ;  /* 0x000076040f2d8816 */ /* 0x000fe4000000002d */
[----:B------:R-:W-:Y:S01]  /*6840*/  LOP3.LUT R20, R39, 0xffff, RZ, 0xc0, !PT ;  /* 0x0000ffff27147812 */ /* 0x000fe200078ec0ff */
[----:B------:R0:W-:Y:S01]  /*6850*/  @!P0 STG.E.U16 desc[UR28][R24.64], R43 ;  /* 0x0000002b18008986 */ /* 0x0001e2000c10151c */
[----:B------:R-:W-:Y:S01]  /*6860*/  LOP3.LUT R41, R29, 0xffff, R40, 0xf8, !PT ;  /* 0x0000ffff1d297812 */ /* 0x000fe200078ef828 */
[----:B------:R-:W-:Y:S01]  /*6870*/  FMUL R29, R22, UR10 ;  /* 0x0000000a161d7c20 */ /* 0x000fe20008400000 */
[----:B------:R-:W-:Y:S01]  /*6880*/  SHF.L.U32 R20, R20, 0x18, RZ ;  /* 0x0000001814147819 */ /* 0x000fe200000006ff */
[----:B------:R0:W-:Y:S03]  /*6890*/  @!P0 STG.E.U16 desc[UR28][R32.64], R45 ;  /* 0x0000002d20008986 */ /* 0x0001e6000c10151c */
[----:B------:R-:W-:-:S02]  /*68a0*/  LOP3.LUT R20, R41, R20, RZ, 0xfc, !PT ;  /* 0x0000001429147212 */ /* 0x000fc400078efcff */
[----:B------:R-:W-:Y:S01]  /*68b0*/  F2FP.SATFINITE.E4M3.F32.PACK_AB_MERGE_C R29, RZ, R29, RZ ;  /* 0x0000001dff1d723e */ /* 0x000fe200048070ff */
[----:B------:R-:W-:Y:S06]  /*68c0*/  @P0 BRA `(.L_x_10127) ;  /* 0x0000000000240947 */ /* 0x000fec0003800000 */
[----:B------:R-:W1:Y:S01]  /*68d0*/  LDCU.64 UR4, c[0x0][0x3c8] ;  /* 0x00007900ff0477ac */ /* 0x000e620008000a00 */
[----:B0-----:R-:W-:Y:S01]  /*68e0*/  PRMT R33, R29, 0x7604, R42 ;  /* 0x000076041d217816 */ /* 0x001fe2000000002a */
[----:B-1----:R-:W-:Y:S02]  /*68f0*/  ULOP3.LUT UR4, UR4, 0xfffffffe, URZ, 0xc0, !UPT ;  /* 0xfffffffe04047892 */ /* 0x002fe4000f8ec0ff */
[----:B------:R-:W-:-:S04]  /*6900*/  ULOP3.LUT UR5, UR5, 0x7fffffff, URZ, 0xc0, !UPT ;  /* 0x7fffffff05057892 */ /* 0x000fc8000f8ec0ff */
[----:B------:R-:W-:-:S04]  /*6910*/  IADD3 R25, P1, PT, R30, UR4, RZ ;  /* 0x000000041e197c10 */ /* 0x000fc8000ff3e0ff */
[----:B------:R-:W-:Y:S02]  /*6920*/  IADD3.X R32, PT, PT, R31, UR5, RZ, P1, !PT ;  /* 0x000000051f207c10 */ /* 0x000fe40008ffe4ff */
[----:B------:R-:W-:-:S04]  /*6930*/  LEA R24, P1, R25, UR16, 0x1 ;  /* 0x0000001019187c11 */ /* 0x000fc8000f8208ff */
[----:B------:R-:W-:-:S05]  /*6940*/  LEA.HI.X R25, R25, UR9, R32, 0x1, P1 ;  /* 0x0000000919197c11 */ /* 0x000fca00088f0c20 */
[----:B------:R1:W-:Y:S04]  /*6950*/  STG.E.U16 desc[UR28][R24.64], R33 ;  /* 0x0000002118007986 */ /* 0x0003e8000c10151c */
.L_x_10127:
[----:B------:R-:W-:Y:S05]  /*6960*/  BSYNC.RECONVERGENT B0 ;  /* 0x0000000000007941 */ /* 0x000fea0003800200 */
.L_x_10126:
[----:B------:R-:W-:Y:S01]  /*6970*/  BSSY.RECONVERGENT B0, `(.L_x_10128) ;  /* 0x000000b000007945 */ /* 0x000fe20003800200 */
[----:B0-----:R-:W-:-:S03]  /*6980*/  F2FP.SATFINITE.E4M3.F32.PACK_AB_MERGE_C R32, RZ, R38, RZ ;  /* 0x00000026ff20723e */ /* 0x001fc600048070ff */
[----:B------:R-:W-:Y:S05]  /*6990*/  @P0 BRA `(.L_x_10129) ;  /* 0x0000000000200947 */ /* 0x000fea0003800000 */
[----:B-1----:R-:W-:Y:S01]  /*69a0*/  IMAD.U32 R25, RZ, RZ, UR30 ;  /* 0x0000001eff197e24 */ /* 0x002fe2000f8e00ff */
[----:B------:R-:W-:Y:S01]  /*69b0*/  UIMAD UR4, UR31, 0x3, URZ ;  /* 0x000000031f0478a4 */ /* 0x000fe2000f8e02ff */
[----:B------:R-:W-:Y:S02]  /*69c0*/  PRMT R39, R32, 0x7604, R39 ;  /* 0x0000760420277816 */ /* 0x000fe40000000027 */
[----:B------:R-:W-:-:S05]  /*69d0*/  IMAD.WIDE.U32 R30, R25, 0x3, R30 ;  /* 0x00000003191e7825 */ /* 0x000fca00078e001e */
[----:B------:R-:W-:Y:S02]  /*69e0*/  IADD3 R25, PT, PT, R31, UR4, RZ ;  /* 0x000000041f197c10 */ /* 0x000fe4000fffe0ff */
[----:B------:R-:W-:-:S04]  /*69f0*/  LEA R24, P0, R30, UR16, 0x1 ;  /* 0x000000101e187c11 */ /* 0x000fc8000f8008ff */
[----:B------:R-:W-:-:S05]  /*6a00*/  LEA.HI.X R25, R30, UR9, R25, 0x1, P0 ;  /* 0x000000091e197c11 */ /* 0x000fca00080f0c19 */
[----:B------:R0:W-:Y:S04]  /*6a10*/  STG.E.U16 desc[UR28][R24.64], R39 ;  /* 0x0000002718007986 */ /* 0x0001e8000c10151c */
.L_x_10129:
[----:B------:R-:W-:Y:S05]  /*6a20*/  BSYNC.RECONVERGENT B0 ;  /* 0x0000000000007941 */ /* 0x000fea0003800200 */
.L_x_10128:
[----:B------:R-:W-:Y:S01]  /*6a30*/  FADD R11, R22, R11 ;  /* 0x0000000b160b7221 */ /* 0x000fe20000000000 */
[----:B------:R-:W-:Y:S01]  /*6a40*/  IADD3 R27, PT, PT, R27, 0x2, RZ ;  /* 0x000000021b1b7810 */ /* 0x000fe20007ffe0ff */
[----:B------:R-:W-:Y:S01]  /*6a50*/  FADD R26, R21, R26 ;  /* 0x0000001a151a7221 */ /* 0x000fe20000000000 */
[----:B01----:R-:W-:Y:S01]  /*6a60*/  LOP3.LUT R24, RZ, R6, RZ, 0x33, !PT ;  /* 0x00000006ff187212 */ /* 0x003fe200078e33ff */
[----:B------:R-:W-:Y:S01]  /*6a70*/  FADD R30, R28, R11 ;  /* 0x0000000b1c1e7221 */ /* 0x000fe20000000000 */
[----:B------:R-:W-:Y:S01]  /*6a80*/  LOP3.LUT R27, R27, 0x1f, RZ, 0xc0, !PT ;  /* 0x0000001f1b1b7812 */ /* 0x000fe200078ec0ff */
[----:B------:R-:W-:Y:S01]  /*6a90*/  FADD R40, R23, R26 ;  /* 0x0000001a17287221 */ /* 0x000fe20000000000 */
[----:B------:R-:W-:Y:S01]  /*6aa0*/  IMAD.IADD R12, R3, 0x1, -R12 ;  /* 0x00000001030c7824 */ /* 0x000fe200078e0a0c */
[-C--:B------:R-:W-:Y:S01]  /*6ab0*/  IADD3 R11, PT, PT, R24, R3.reuse, RZ ;  /* 0x00000003180b7210 */ /* 0x080fe20007ffe0ff */
[----:B------:R-:W-:Y:S01]  /*6ac0*/  USHF.L.U64.HI UR5, UR32, 0x1, UR33 ;  /* 0x0000000120057899 */ /* 0x000fe20008010221 */
[----:B------:R-:W0:Y:S01]  /*6ad0*/  SHFL.IDX PT, R30, R30, R27, 0x1f ;  /* 0x00001f1b1e1e7589 */ /* 0x000e2200000e0000 */
[----:B------:R-:W-:Y:S01]  /*6ae0*/  IADD3 R26, PT, PT, -R18, R3, RZ ;  /* 0x00000003121a7210 */ /* 0x000fe20007ffe1ff */
[----:B------:R-:W-:Y:S01]  /*6af0*/  IMAD.SHL.U32 R18, R12, 0x4, RZ ;  /* 0x000000040c127824 */ /* 0x000fe200078e00ff */
[----:B------:R-:W-:Y:S01]  /*6b00*/  SHF.L.U32 R12, R11, 0x2, RZ ;  /* 0x000000020b0c7819 */ /* 0x000fe200000006ff */
[----:B------:R-:W1:Y:S01]  /*6b10*/  SHFL.IDX PT, R25, R40, R27, 0x1f ;  /* 0x00001f1b28197589 */ /* 0x000e6200000e0000 */
[----:B------:R-:W-:Y:S01]  /*6b20*/  SHF.L.U32 R31, R26, 0x2, RZ ;  /* 0x000000021a1f7819 */ /* 0x000fe200000006ff */
[----:B------:R-:W-:Y:S01]  /*6b30*/  IMAD R11, R5, 0x84, R0 ;  /* 0x00000084050b7824 */ /* 0x000fe200078e0200 */
[----:B------:R-:W-:Y:S01]  /*6b40*/  LOP3.LUT R26, R19, 0xff, RZ, 0xc0, !PT ;  /* 0x000000ff131a7812 */ /* 0x000fe200078ec0ff */
[----:B------:R-:W-:Y:S01]  /*6b50*/  USHF.L.U32 UR4, UR32, 0x1, URZ ;  /* 0x0000000120047899 */ /* 0x000fe200080006ff */
[----:B------:R-:W-:Y:S01]  /*6b60*/  LOP3.LUT R12, R12, 0x7c, RZ, 0xc0, !PT ;  /* 0x0000007c0c0c7812 */ /* 0x000fe200078ec0ff */
[----:B------:R-:W-:Y:S01]  /*6b70*/  IMAD R10, R10, 0x4, R11 ;  /* 0x000000040a0a7824 */ /* 0x000fe200078e020b */
[----:B------:R-:W-:Y:S01]  /*6b80*/  ISETP.LT.U32.AND P0, PT, R6, UR13, PT ;  /* 0x0000000d06007c0c */ /* 0x000fe2000bf01070 */
[----:B------:R-:W-:Y:S01]  /*6b90*/  BSSY.RECONVERGENT B0, `(.L_x_10130) ;  /* 0x000007f000007945 */ /* 0x000fe20003800200 */
[----:B------:R-:W-:-:S02]  /*6ba0*/  LOP3.LUT R18, R18, 0x7c, RZ, 0xc0, !PT ;  /* 0x0000007c12127812 */ /* 0x000fc400078ec0ff */
[----:B------:R-:W-:Y:S01]  /*6bb0*/  LOP3.LUT R38, R31, 0x7c, RZ, 0xc0, !PT ;  /* 0x0000007c1f267812 */ /* 0x000fe200078ec0ff */
[----:B------:R2:W-:Y:S01]  /*6bc0*/  STS [R10], R16 ;  /* 0x000000100a007388 */ /* 0x0005e20000000800 */
[----:B------:R-:W-:Y:S02]  /*6bd0*/  LEA R26, R15, R26, 0x8 ;  /* 0x0000001a0f1a7211 */ /* 0x000fe400078e40ff */
[C---:B------:R-:W-:Y:S01]  /*6be0*/  IADD3 R12, PT, PT, R11.reuse, R12, RZ ;  /* 0x0000000c0b0c7210 */ /* 0x040fe20007ffe0ff */
[C---:B------:R-:W-:Y:S01]  /*6bf0*/  IMAD.IADD R19, R11.reuse, 0x1, R38 ;  /* 0x000000010b137824 */ /* 0x040fe200078e0226 */
[----:B------:R-:W-:Y:S02]  /*6c00*/  IADD3 R18, PT, PT, R11, R18, RZ ;  /* 0x000000120b127210 */ /* 0x000fe40007ffe0ff */
[----:B------:R-:W-:Y:S01]  /*6c10*/  FMNMX3 R2, |R21|, R2, |R22|, !PT ;  /* 0x0000000215027276 */ /* 0x000fe20007800616 */
[----:B------:R3:W-:Y:S01]  /*6c20*/  STS [R12], R34 ;  /* 0x000000220c007388 */ /* 0x0007e20000000800 */
[----:B------:R-:W-:Y:S01]  /*6c30*/  LOP3.LUT R32, R32, 0xffff, RZ, 0xc0, !PT ;  /* 0x0000ffff20207812 */ /* 0x000fe200078ec0ff */
[----:B0-----:R-:W-:Y:S01]  /*6c40*/  FADD R37, R37, R30 ;  /* 0x0000001e25257221 */ /* 0x001fe20000000000 */
[----:B------:R-:W-:Y:S01]  /*6c50*/  SHF.L.U32 R29, R29, 0x10, RZ ;  /* 0x000000101d1d7819 */ /* 0x000fe200000006ff */
[----:B------:R3:W-:Y:S01]  /*6c60*/  STS [R18], R14 ;  /* 0x0000000e12007388 */ /* 0x0007e20000000800 */
[----:B------:R-:W-:Y:S01]  /*6c70*/  LOP3.LUT R26, R26, 0xffff, RZ, 0xc0, !PT ;  /* 0x0000ffff1a1a7812 */ /* 0x000fe200078ec0ff */
[----:B-1----:R-:W-:Y:S01]  /*6c80*/  FADD R36, R36, R25 ;  /* 0x0000001924247221 */ /* 0x002fe20000000000 */
[----:B------:R-:W-:Y:S01]  /*6c90*/  FMNMX3 R23, |R23|, R2, |R28|, !PT ;  /* 0x0000000217177276 */ /* 0x000fe2000780061c */
[----:B------:R-:W-:Y:S01]  /*6ca0*/  IMAD.SHL.U32 R2, R32, 0x1000000, RZ ;  /* 0x0100000020027824 */ /* 0x000fe200078e00ff */
[----:B------:R3:W-:Y:S01]  /*6cb0*/  STS [R19], R20 ;  /* 0x0000001413007388 */ /* 0x0007e20000000800 */
[----:B------:R-:W-:-:S02]  /*6cc0*/  LOP3.LUT R29, R26, 0xff0000, R29, 0xf8, !PT ;  /* 0x00ff00001a1d7812 */ /* 0x000fc400078ef81d */
[----:B--2---:R-:W-:Y:S02]  /*6cd0*/  IADD3 R16, PT, PT, -R6, UR13, RZ ;  /* 0x0000000d06107c10 */ /* 0x004fe4000fffe1ff */
[----:B------:R-:W-:Y:S02]  /*6ce0*/  LOP3.LUT R2, R29, R2, RZ, 0xfc, !PT ;  /* 0x000000021d027212 */ /* 0x000fe400078efcff */
[----:B------:R-:W-:Y:S01]  /*6cf0*/  IADD3 R22, PT, PT, R24, UR13, RZ ;  /* 0x0000000d18167c10 */ /* 0x000fe2000fffe0ff */
[----:B------:R-:W-:Y:S06]  /*6d00*/  BAR.SYNC.DEFER_BLOCKING 0x0 ;  /* 0x0000000000007b1d */ /* 0x000fec0000010000 */
[----:B---3--:R-:W-:Y:S05]  /*6d10*/  @!P0 BRA `(.L_x_10131) ;  /* 0x0000000400988947 */ /* 0x008fea0003800000 */
[----:B------:R-:W-:Y:S01]  /*6d20*/  ISETP.GE.U32.AND P1, PT, R22, 0x3, PT ;  /* 0x000000031600780c */ /* 0x000fe20003f26070 */
[----:B------:R-:W-:Y:S01]  /*6d30*/  IMAD.SHL.U32 R14, R4, 0x8, RZ ;  /* 0x00000008040e7824 */ /* 0x000fe200078e00ff */
[----:B------:R-:W-:Y:S01]  /*6d40*/  MOV R29, UR13 ;  /* 0x0000000d001d7c02 */ /* 0x000fe20008000f00 */
[----:B------:R-:W-:Y:S01]  /*6d50*/  BSSY.RECONVERGENT B1, `(.L_x_10132) ;  /* 0x000003f000017945 */ /* 0x000fe20003800200 */
[----:B------:R-:W-:Y:S01]  /*6d60*/  IMAD.MOV.U32 R31, RZ, RZ, RZ ;  /* 0x000000ffff1f7224 */ /* 0x000fe200078e00ff */
[----:B------:R-:W-:Y:S01]  /*6d70*/  MOV R32, R7 ;  /* 0x0000000700207202 */ /* 0x000fe20000000f00 */
[C---:B------:R-:W-:Y:S01]  /*6d80*/  IMAD R21, R14.reuse, UR33, RZ ;  /* 0x000000210e157c24 */ /* 0x040fe2000f8e02ff */
[----:B------:R-:W-:Y:S01]  /*6d90*/  LOP3.LUT R29, R29, 0x3, RZ, 0xc0, !PT ;  /* 0x000000031d1d7812 */ /* 0x000fe200078ec0ff */
[----:B------:R-:W-:-:S03]  /*6da0*/  IMAD.WIDE.U32 R14, R14, UR32, RZ ;  /* 0x000000200e0e7c25 */ /* 0x000fc6000f8e00ff */
[----:B------:R-:W-:Y:S02]  /*6db0*/  ISETP.NE.AND P0, PT, R29, RZ, PT ;  /* 0x000000ff1d00720c */ /* 0x000fe40003f05270 */
[----:B------:R-:W-:Y:S02]  /*6dc0*/  IADD3 R38, PT, PT, R15, R21, RZ ;  /* 0x000000150f267210 */ /* 0x000fe40007ffe0ff */
[----:B------:R-:W-:Y:S01]  /*6dd0*/  MOV R34, R14 ;  /* 0x0000000e00227202 */ /* 0x000fe20000000f00 */
[----:B------:R-:W-:Y:S08]  /*6de0*/  @!P1 BRA `(.L_x_10133) ;  /* 0x0000000000d49947 */ /* 0x000ff00003800000 */
[----:B------:R-:W-:Y:S01]  /*6df0*/  IMAD R15, R5, 0x84, R8 ;  /* 0x00000084050f7824 */ /* 0x000fe200078e0208 */
[----:B------:R-:W-:Y:S01]  /*6e00*/  IADD3 R31, PT, PT, R16, -R29, RZ ;  /* 0x8000001d101f7210 */ /* 0x000fe20007ffe0ff */
[----:B------:R-:W-:-:S03]  /*6e10*/  IMAD.MOV.U32 R32, RZ, RZ, R7 ;  /* 0x000000ffff207224 */ /* 0x000fc600078e0007 */
[----:B------:R-:W-:Y:S02]  /*6e20*/  IADD3 R30, PT, PT, R15, 0x8, R0 ;  /* 0x000000080f1e7810 */ /* 0x000fe40007ffe000 */
[----:B------:R-:W-:-:S07]  /*6e30*/  IADD3 R28, PT, PT, -R31, RZ, RZ ;  /* 0x000000ff1f1c7210 */ /* 0x000fce0007ffe1ff */
.L_x_10134:
        /* <DEDUP_REMOVED lines=34> */
[----:B------:R-:W-:Y:S02]  /*7060*/  @!P1 IADD3 R27, P5, PT, R45, R34, RZ ;  /* 0x000000222d1b9210 */ /* 0x000fe40007fbe0ff */
[----:B---3--:R-:W-:Y:S01]  /*7070*/  IADD3 R30, PT, PT, R30, 0x10, RZ ;  /* 0x000000101e1e7810 */ /* 0x008fe20007ffe0ff */
[----:B0-----:R0:W-:Y:S01]  /*7080*/  @!P4 STG.E desc[UR28][R14.64], R33 ;  /* 0x000000210e00c986 */ /* 0x0011e2000c10191c */
        /* <DEDUP_REMOVED lines=11> */
.L_x_10133:
[----:B------:R-:W-:Y:S05]  /*7140*/  BSYNC.RECONVERGENT B1 ;  /* 0x0000000000017941 */ /* 0x000fea0003800200 */
.L_x_10132:
[----:B------:R-:W-:Y:S05]  /*7150*/  @!P0 BRA `(.L_x_10131) ;  /* 0x0000000000888947 */ /* 0x000fea0003800000 */
[----:B0-----:R-:W-:Y:S01]  /*7160*/  LOP3.LUT R15, R32, 0x1f, RZ, 0xc0, !PT ;  /* 0x0000001f200f7812 */ /* 0x001fe200078ec0ff */
        /* <DEDUP_REMOVED lines=33> */
.L_x_10131:
[----:B------:R-:W-:Y:S05]  /*7380*/  BSYNC.RECONVERGENT B0 ;  /* 0x0000000000007941 */ /* 0x000fea0003800200 */
.L_x_10130:
[----:B------:R-:W-:Y:S01]  /*7390*/  BAR.SYNC.DEFER_BLOCKING 0x0 ;  /* 0x0000000000007b1d */ /* 0x000fe20000010000 */
[C---:B------:R-:W-:Y:S01]  /*73a0*/  ISETP.LT.U32.AND P0, PT, R6.reuse, UR13, PT ;  /* 0x0000000d06007c0c */ /* 0x040fe2000bf01070 */
[----:B------:R-:W-:-:S04]  /*73b0*/  IMAD.IADD R9, R6, 0x1, R9 ;  /* 0x0000000106097824 */ /* 0x000fc800078e0209 */
[----:B------:R-:W-:Y:S01]  /*73c0*/  BSSY.RECONVERGENT B0, `(.L_x_10135) ;  /* 0x000006a000007945 */ /* 0x000fe20003800200 */
[C---:B01----:R-:W-:Y:S02]  /*73d0*/  IMAD R21, R9.reuse, UR33, RZ ;  /* 0x0000002109157c24 */ /* 0x043fe4000f8e02ff */
        /* <DEDUP_REMOVED lines=10> */
[----:B------:R-:W-:Y:S01]  /*7480*/  IMAD.MOV.U32 R12, RZ, RZ, R14 ;  /* 0x000000ffff0c7224 */ /* 0x000fe200078e000e */
[----:B------:R-:W-:Y:S01]  /*7490*/  IADD3 R20, PT, PT, R15, R21, RZ ;  /* 0x000000150f147210 */ /* 0x000fe20007ffe0ff */
[----:B------:R-:W-:Y:S01]  /*74a0*/  HFMA2 R21, -RZ, RZ, 0, 0 ;  /* 0x00000000ff157431 */ /* 0x000fe200000001ff */
[----:B------:R-:W-:-:S04]  /*74b0*/  LOP3.LUT R13, R13, 0x3, RZ, 0xc0, !PT ;  /* 0x000000030d0d7812 */ /* 0x000fc800078ec0ff */
[----:B------:R-:W-:-:S03]  /*74c0*/  ISETP.NE.AND P0, PT, R13, RZ, PT ;  /* 0x000000ff0d00720c */ /* 0x000fc60003f05270 */
[----:B------:R-:W-:Y:S10]  /*74d0*/  @!P1 BRA `(.L_x_10138) ;  /* 0x0000000000d09947 */ /* 0x000ff40003800000 */
[----:B------:R-:W-:Y:S01]  /*74e0*/  IMAD R9, R5, 0x84, R8 ;  /* 0x0000008405097824 */ /* 0x000fe200078e0208 */
[----:B------:R-:W-:-:S04]  /*74f0*/  IADD3 R21, PT, PT, R16, -R13, RZ ;  /* 0x8000000d10157210 */ /* 0x000fc80007ffe0ff */
[----:B------:R-:W-:Y:S01]  /*7500*/  IADD3 R10, PT, PT, R9, 0x8, R0 ;  /* 0x00000008090a7810 */ /* 0x000fe20007ffe000 */
[----:B------:R-:W-:-:S07]  /*7510*/  IMAD.MOV R2, RZ, RZ, -R21 ;  /* 0x000000ffff027224 */ /* 0x000fce00078e0a15 */
.L_x_10139:
[C---:B0-----:R-:W-:Y:S02]  /*7520*/  LOP3.LUT R15, R7.reuse, 0x1f, RZ, 0xc0, !PT ;  /* 0x0000001f070f7812 */ /* 0x041fe400078ec0ff */
[C---:B------:R-:W-:Y:S02]  /*7530*/  IADD3 R8, PT, PT, R7.reuse, -0x1, RZ ;  /* 0xffffffff07087810 */ /* 0x040fe40007ffe0ff */
        /* <DEDUP_REMOVED lines=23> */
[C---:B------:R-:W-:Y:S02]  /*76b0*/  @!P3 LEA R14, P5, R7.reuse, UR6, 0x2 ;  /* 0x00000006070ebc11 */ /* 0x040fe4000f8a10ff */
[----:B------:R-:W-:Y:S02]  /*76c0*/  IADD3.X R20, PT, PT, R20, UR5, RZ, P6, !PT ;  /* 0x0000000514147c10 */ /* 0x000fe4000b7fe4ff */
[----:B------:R-:W-:Y:S02]  /*76d0*/  @!P3 LEA.HI.X R15, R7, UR11, R12, 0x2, P5 ;  /* 0x0000000b070fbc11 */ /* 0x000fe4000a8f140c */
[----:B------:R-:W-:-:S02]  /*76e0*/  @!P2 IADD3 R7, P5, PT, R16, R17, RZ ;  /* 0x000000111007a210 */ /* 0x000fc40007fbe0ff */
[----:B------:R-:W-:Y:S02]  /*76f0*/  IADD3 R22, P6, PT, R17, UR4, RZ ;  /* 0x0000000411167c10 */ /* 0x000fe4000ffde0ff */
[----:B---3--:R-:W-:Y:S01]  /*7700*/  IADD3 R10, PT, PT, R10, 0x10, RZ ;  /* 0x000000100a0a7810 */ /* 0x008fe20007ffe0ff */
        /* <DEDUP_REMOVED lines=17> */
.L_x_10138:
[----:B------:R-:W-:Y:S05]  /*7820*/  BSYNC.RECONVERGENT B1 ;  /* 0x0000000000017941 */ /* 0x000fea0003800200 */
.L_x_10137:
        /* <DEDUP_REMOVED lines=35> */
.L_x_10136:
[----:B------:R-:W-:Y:S05]  /*7a60*/  BSYNC.RECONVERGENT B0 ;  /* 0x0000000000007941 */ /* 0x000fea0003800200 */
.L_x_10135:
[----:B------:R-:W-:Y:S01]  /*7a70*/  BAR.SYNC.DEFER_BLOCKING 0x0 ;  /* 0x0000000000007b1d */ /* 0x000fe20000010000 */
[C---:B------:R-:W-:Y:S02]  /*7a80*/  ISETP.GT.U32.AND P0, PT, R3.reuse, 0x1f, PT ;  /* 0x0000001f0300780c */ /* 0x040fe40003f04070 */
[----:B------:R-:W-:-:S03]  /*7a90*/  LEA R0, R3, R0, 0x3 ;  /* 0x0000000003007211 */ /* 0x000fc600078e18ff */
[----:B------:R-:W-:Y:S02]  /*7aa0*/  BSSY.RECONVERGENT B0, `(.L_x_10140) ;  /* 0x000001e000007945 */ /* 0x000fe40003800200 */
[----:B------:R2:W-:Y:S01]  /*7ab0*/  STS.64 [R0], R36 ;  /* 0x0000002400007388 */ /* 0x0005e20000000a00 */
[----:B------:R-:W-:Y:S06]  /*7ac0*/  BAR.SYNC.DEFER_BLOCKING 0x0 ;  /* 0x0000000000007b1d */ /* 0x000fec0000010000 */
[----:B------:R-:W-:Y:S05]  /*7ad0*/  @P0 BRA `(.L_x_10141) ;  /* 0x0000000000680947 */ /* 0x000fea0003800000 */
[----:B-1----:R-:W1:Y:S01]  /*7ae0*/  LDS.64 R6, [R0+0x100] ;  /* 0x0001000000067984 */ /* 0x002e620000000a00 */
        /* <DEDUP_REMOVED lines=25> */
.L_x_10141:
[----:B------:R-:W-:Y:S05]  /*7c80*/  BSYNC.RECONVERGENT B0 ;  /* 0x0000000000007941 */ /* 0x000fea0003800200 */
.L_x_10140:
[----:B------:R-:W4:Y:S02]  /*7c90*/  LDCU.64 UR4, c[0x0][0x3a8] ;  /* 0x00007500ff0477ac */ /* 0x000f240008000a00 */
[----:B----4-:R-:W-:-:S04]  /*7ca0*/  UISETP.NE.U32.AND UP0, UPT, UR4, URZ, UPT ;  /* 0x000000ff0400728c */ /* 0x010fc8000bf05070 */
[----:B------:R-:W-:-:S09]  /*7cb0*/  UISETP.NE.AND.EX UP0, UPT, UR5, URZ, UPT, UP0 ;  /* 0x000000ff0500728c */ /* 0x000fd2000bf05300 */
[----:B------:R-:W-:Y:S05]  /*7cc0*/  BRA.U !UP0, `(.L_x_10142) ;  /* 0x00000001089c7547 */ /* 0x000fea000b800000 */
[----:B--2---:R-:W2:Y:S01]  /*7cd0*/  SHFL.DOWN PT, R0, R23, 0x10, 0x1f ;  /* 0x0a001f0017007f89 */ /* 0x004ea200000e0000 */
[----:B------:R-:W-:Y:S01]  /*7ce0*/  ISETP.NE.AND P1, PT, R5, RZ, PT ;  /* 0x000000ff0500720c */ /* 0x000fe20003f25270 */
[----:B------:R-:W-:-:S12]  /*7cf0*/  BSSY B0, `(.L_x_10142) ;  /* 0x0000024000007945 */ /* 0x000fd80003800000 */
[----:B0-----:R-:W0:Y:S01]  /*7d00*/  @!P1 S2R R8, SR_CgaCtaId ;  /* 0x0000000000089919 */ /* 0x001e220000008800 */
[----:B------:R-:W-:Y:S02]  /*7d10*/  @!P1 MOV R5, 0x400 ;  /* 0x0000040000059802 */ /* 0x000fe40000000f00 */
[----:B--2---:R-:W-:-:S05]  /*7d20*/  FMNMX R0, R23, R0, !PT ;  /* 0x0000000017007209 */ /* 0x004fca0007800000 */
[----:B-1-3--:R-:W1:Y:S01]  /*7d30*/  SHFL.DOWN PT, R7, R0, 0x8, 0x1f ;  /* 0x09001f0000077f89 */ /* 0x00ae6200000e0000 */
        /* <DEDUP_REMOVED lines=26> */
.L_x_10150:
[----:B------:R-:W-:Y:S02]  /*7ee0*/  ISETP.NE.AND P0, PT, R3, RZ, PT ;  /* 0x000000ff0300720c */ /* 0x000fe40003f05270 */
[----:B-1----:R-:W-:-:S11]  /*7ef0*/  FMNMX R7, R2, R7, !PT ;  /* 0x0000000702077209 */ /* 0x002fd60007800000 */
[----:B------:R-:W-:Y:S05]  /*7f00*/  @P0 BRA `(.L_x_10143) ;  /* 0x0000000000080947 */ /* 0x000fea0003800000 */
[----:B------:R-:W1:Y:S02]  /*7f10*/  LDC.64 R4, c[0x0][0x3a8] ;  /* 0x0000ea00ff047b82 */ /* 0x000e640000000a00 */
[----:B-1----:R1:W-:Y:S02]  /*7f20*/  REDG.E.MAX.S32.STRONG.GPU desc[UR28][R4.64], R7 ;  /* 0x000000070400798e */ /* 0x0023e4000d12e31c */
.L_x_10143:
[----:B------:R-:W-:Y:S05]  /*7f30*/  BSYNC B0 ;  /* 0x0000000000007941 */ /* 0x000fea0003800000 */
.L_x_10142:
        /* <DEDUP_REMOVED lines=9> */
[----:B--2---:R-:W-:Y:S02]  /*7fd0*/  MOV R0, UR10 ;  /* 0x0000000a00007c02 */ /* 0x004fe40008000f00 */
[----:B0-----:R-:W-:-:S07]  /*7fe0*/  MOV R2, 0x8000 ;  /* 0x0000800000027802 */ /* 0x001fce0000000f00 */
[----:B-1-3--:R-:W-:Y:S05]  /*7ff0*/  CALL.REL.NOINC `($__internal_311_$__cuda_sm20_rcp_rn_f32_slowpath) ;  /* 0x0000000400987944 */ /* 0x00afea0003c00000 */
[----:B------:R-:W-:Y:S05]  /*8000*/  BRA `(.L_x_10146) ;  /* 0x0000000000147947 */ /* 0x000fea0003800000 */
.L_x_10145:
[----:B------:R-:W2:Y:S01]  /*8010*/  MUFU.RCP R44, UR10 ;  /* 0x0000000a002c7d08 */ /* 0x000ea20008001000 */
[----:B------:R-:W-:-:S04]  /*8020*/  IMAD.U32 R3, RZ, RZ, UR10 ;  /* 0x0000000aff037e24 */ /* 0x000fc8000f8e00ff */
[----:B--2---:R-:W-:-:S04]  /*8030*/  FFMA R0, R44, R3, -1 ;  /* 0xbf8000002c007423 */ /* 0x004fc80000000003 */
[----:B------:R-:W-:-:S04]  /*8040*/  FADD.FTZ R3, -R0, -RZ ;  /* 0x800000ff00037221 */ /* 0x000fc80000010100 */
[----:B------:R-:W-:-:S07]  /*8050*/  FFMA R44, R44, R3, R44 ;  /* 0x000000032c2c7223 */ /* 0x000fce000000002c */
.L_x_10146:
[----:B0-----:R-:W0:Y:S02]  /*8060*/  LDC.64 R2, c[0x0][0x3b0] ;  /* 0x0000ec00ff027b82 */ /* 0x001e240000000a00 */
[----:B0-----:R-:W-:Y:S01]  /*8070*/  STG.E desc[UR28][R2.64], R44 ;  /* 0x0000002c02007986 */ /* 0x001fe2000c10191c */
[----:B------:R-:W-:Y:S05]  /*8080*/  EXIT ;  /* 0x000000000000794d */ /* 0x000fea0003800000 */
.L_x_10144:
[----:B------:R-:W-:Y:S01]  /*8090*/  HFMA2 R9, -RZ, RZ, 0, 2.384185791015625e-07 ;  /* 0x00000004ff097431 */ /* 0x000fe200000001ff */
[----:B------:R-:W-:Y:S01]  /*80a0*/  MOV R11, 0x1f ;  /* 0x0000001f000b7802 */ /* 0x000fe20000000f00 */
[----:B------:R-:W-:-:S07]  /*80b0*/  IMAD.MOV.U32 R4, RZ, RZ, -0x1 ;  /* 0xffffffffff047424 */ /* 0x000fce00078e00ff */
[----:B01----:R-:W-:Y:S05]  /*80c0*/  WARPSYNC.COLLECTIVE R4, `(.L_x_10147) ;  /* 0x0000000004087348 */ /* 0x003fea0003c00000 */
[----:B-1----:R1:W2:Y:S02]  /*80d0*/  SHFL.DOWN P0, R7, R0, R9, R11 ;  /* 0x0800000900077389 */ /* 0x0022a4000000000b */
[----:B012---:R-:W-:Y:S05]  /*80e0*/  ENDCOLLECTIVE ;  /* 0x000000000000791b */ /* 0x007fea0003800000 */
.L_x_10147:
[----:B------:R-:W-:Y:S01]  /*80f0*/  IMAD.MOV.U32 R9, RZ, RZ, 0x2 ;  /* 0x00000002ff097424 */ /* 0x000fe200078e00ff */
[----:B------:R-:W-:-:S04]  /*8100*/  MOV R5, R7 ;  /* 0x0000000700057202 */ /* 0x000fc80000000f00 */
[----:B------:R-:W-:-:S04]  /*8110*/  FMNMX R5, R5, R0, !PT ;  /* 0x0000000005057209 */ /* 0x000fc80007800000 */
[----:B------:R-:W-:-:S07]  /*8120*/  MOV R0, R5 ;  /* 0x0000000500007202 */ /* 0x000fce0000000f00 */
[----:B------:R-:W-:Y:S05]  /*8130*/  WARPSYNC.COLLECTIVE R4, `(.L_x_10148) ;  /* 0x0000000004087348 */ /* 0x000fea0003c00000 */
[----:B------:R0:W1:Y:S02]  /*8140*/  SHFL.DOWN P0, R7, R0, R9, R11 ;  /* 0x0800000900077389 */ /* 0x000064000000000b */
[----:B01----:R-:W-:Y:S05]  /*8150*/  ENDCOLLECTIVE ;  /* 0x000000000000791b */ /* 0x003fea0003800000 */
.L_x_10148:
[----:B------:R-:W-:Y:S01]  /*8160*/  IMAD.MOV.U32 R9, RZ, RZ, 0x1 ;  /* 0x00000001ff097424 */ /* 0x000fe200078e00ff */
[----:B------:R-:W-:-:S04]  /*8170*/  MOV R2, R7 ;  /* 0x0000000700027202 */ /* 0x000fc80000000f00 */
[----:B------:R-:W-:-:S04]  /*8180*/  FMNMX R2, R5, R2, !PT ;  /* 0x0000000205027209 */ /* 0x000fc80007800000 */
[----:B------:R-:W-:-:S07]  /*8190*/  MOV R0, R2 ;  /* 0x0000000200007202 */ /* 0x000fce0000000f00 */
[----:B------:R-:W-:Y:S05]  /*81a0*/  WARPSYNC.COLLECTIVE R4, `(.L_x_10149) ;  /* 0x0000000004087348 */ /* 0x000fea0003c00000 */
[----:B------:R0:W1:Y:S02]  /*81b0*/  SHFL.DOWN P0, R7, R0, R9, R11 ;  /* 0x0800000900077389 */ /* 0x000064000000000b */
[----:B01----:R-:W-:Y:S05]  /*81c0*/  ENDCOLLECTIVE ;  /* 0x000000000000791b */ /* 0x003fea0003800000 */
.L_x_10149:
[----:B------:R-:W-:Y:S05]  /*81d0*/  BRA `(.L_x_10150) ;  /* 0xfffffffc00407947 */ /* 0x000fea000383ffff */
        .weak           $__internal_310_$__cuda_sm20_div_u64
        .type           $__internal_310_$__cuda_sm20_div_u64,@function
        .size           $__internal_310_$__cuda_sm20_div_u64,($__internal_311_$__cuda_sm20_rcp_rn_f32_slowpath - $__internal_310_$__cuda_sm20_div_u64)
$__internal_310_$__cuda_sm20_div_u64:
        /* <DEDUP_REMOVED lines=71> */
[----:B------:R-:W-:Y:S11]  /*8650*/  RET.REL.NODEC R6 `(_ZN18transformer_engine6detail38cast_transpose_fused_kernel_notalignedILb1ELb1ELb0EfNS_16CTDBiasDActParamI6__halfS3_13__nv_fp8_e4m3fEELi2ELi4ENS_5EmptyEXadL_ZNS_6dqgeluIffEET_T0_RKS6_EEEEvT3_mmm) ;  /* 0xffffff7806687950 */ /* 0x000ff60003c3ffff */
        .weak           $__internal_311_$__cuda_sm20_rcp_rn_f32_slowpath
        .type           $__internal_311_$__cuda_sm20_rcp_rn_f32_slowpath,@function
        .size           $__internal_311_$__cuda_sm20_rcp_rn_f32_slowpath,(.L_x_29612 - $__internal_311_$__cuda_sm20_rcp_rn_f32_slowpath)
$__internal_311_$__cuda_sm20_rcp_rn_f32_slowpath:
        /* <DEDUP_REMOVED lines=15> */
.L_x_10152:
        /* <DEDUP_REMOVED lines=29> */
[----:B------:R-:W-:-:S05]  /*8920*/  @!P0 IADD3 R41, PT, PT, R41, 0x1, RZ ;  /* 0x0000000129298810 */ /* 0x000fca0007ffe0ff */
[----:B------:R-:W-:-:S05]  /*8930*/  @!P1 IMAD.SHL.U32 R41, R41, 0x2, RZ ;  /* 0x0000000229299824 */ /* 0x000fca00078e00ff */
[----:B------:R-:W-:Y:S01]  /*8940*/  LOP3.LUT R44, R41, 0x80000000, R0, 0xf8, !PT ;  /* 0x80000000292c7812 */ /* 0x000fe200078ef800 */
[----:B------:R-:W-:Y:S06]  /*8950*/  BRA `(.L_x_10153) ;  /* 0x0000000000047947 */ /* 0x000fec0003800000 */
.L_x_10154:
[----:B------:R0:W1:Y:S02]  /*8960*/  MUFU.RCP R44, R0 ;  /* 0x00000000002c7308 */ /* 0x0000640000001000 */
.L_x_10153:
[----:B------:R-:W-:Y:S05]  /*8970*/  BSYNC B0 ;  /* 0x0000000000007941 */ /* 0x000fea0003800000 */
.L_x_10151:
[----:B------:R-:W-:Y:S01]  /*8980*/  HFMA2 R41, -RZ, RZ, 0, 0 ;  /* 0x00000000ff297431 */ /* 0x000fe200000001ff */
[----:B------:R-:W-:-:S04]  /*8990*/  MOV R40, R2 ;  /* 0x0000000200287202 */ /* 0x000fc80000000f00 */
[----:B01----:R-:W-:Y:S05]  /*89a0*/  RET.REL.NODEC R40 `(_ZN18transformer_engine6detail38cast_transpose_fused_kernel_notalignedILb1ELb1ELb0EfNS_16CTDBiasDActParamI6__halfS3_13__nv_fp8_e4m3fEELi2ELi4ENS_5EmptyEXadL_ZNS_6dqgeluIffEET_T0_RKS6_EEEEvT3_mmm) ;  /* 0xffffff7428947950 */ /* 0x003fea0003c3ffff */
.L_x_10155:
        /* <DEDUP_REMOVED lines=13> */
.L_x_29612:


//--------------------- .text._ZN18transformer_engine6detail38cast_transpose_fused_kernel_notalignedILb1ELb1ELb0EfNS_16CTDBiasDActParamI6__halfS3_13__nv_fp8_e5m2fEELi2ELi4ENS_5EmptyEXadL_ZNS_6dqgeluIffEET_T0_RKS6_EEEEvT3_mmm --------------------------
	.section	.text._ZN18transformer_engine6detail38cast_transpose_fused_kernel_notalignedILb1ELb1ELb0EfNS_16CTDBiasDActParamI6__halfS3_13__nv_fp8_e5m2fEELi2ELi4ENS_5EmptyEXadL_ZNS_6dqgeluIffEET_T0_RKS6_EEEEvT3_mmm,"ax",@progbits
	.align	128
        .global         _ZN18transformer_engine6detail38cast_transpose_fused_kernel_notalignedILb1ELb1ELb0EfNS_16CTDBiasDActParamI6__halfS3_13__nv_fp8_e5m2fEELi2ELi4ENS_5EmptyEXadL_ZNS_6dqgeluIffEET_T0_RKS6_EEEEvT3_mmm
        .type           _ZN18transformer_engine6detail38cast_transpose_fused_kernel_notalignedILb1ELb1ELb0EfNS_16CTDBiasDActParamI6__halfS3_13__nv_fp8_e5m2fEELi2ELi4ENS_5EmptyEXadL_ZNS_6dqgeluIffEET_T0_RKS6_EEEEvT3_mmm,@function
        .size           _ZN18transformer_engine6detail38cast_transpose_fused_kernel_notalignedILb1ELb1ELb0EfNS_16CTDBiasDActParamI6__halfS3_13__nv_fp8_e5m2fEELi2ELi4ENS_5EmptyEXadL_ZNS_6dqgeluIffEET_T0_RKS6_EEEEvT3_mmm,(.L_x_29614 - _ZN18transformer_engine6detail38cast_transpose_fused_kernel_notalignedILb1ELb1ELb0EfNS_16CTDBiasDActParamI6__halfS3_13__nv_fp8_e5m2fEELi2ELi4ENS_5EmptyEXadL_ZNS_6dqgeluIffEET_T0_RKS6_EEEEvT3_mmm)
        .other          _ZN18transformer_engine6detail38cast_transpose_fused_kernel_notalignedILb1ELb1ELb0EfNS_16CTDBiasDActParamI6__halfS3_13__nv_fp8_e5m2fEELi2ELi4ENS_5EmptyEXadL_ZNS_6dqgeluIffEET_T0_RKS6_EEEEvT3_mmm,@"STO_CUDA_ENTRY STV_DEFAULT"
_ZN18transformer_engine6detail38cast_transpose_fused_kernel_notalignedILb1ELb1ELb0EfNS_16CTDBiasDActParamI6__halfS3_13__nv_fp8_e5m2fEELi2ELi4ENS_5EmptyEXadL_ZNS_6dqgeluIffEET_T0_RKS6_EEEEvT3_mmm:
.text._ZN18transformer_engine6detail38cast_transpose_fused_kernel_notalignedILb1ELb1ELb0EfNS_16CTDBiasDActParamI6__halfS3_13__nv_fp8_e5m2fEELi2ELi4ENS_5EmptyEXadL_ZNS_6dqgeluIffEET_T0_RKS6_EEEEvT3_mmm:
        /* <DEDUP_REMOVED lines=44> */
.L_x_10156:
[----:B------:R-:W-:-:S07]  /*02c0*/  MOV R2, 0x2e0 ;  /* 0x000002e000027802 */ /* 0x000fce0000000f00 */
[----:B------:R-:W-:Y:S05]  /*02d0*/  CALL.REL.NOINC `($__internal_312_$__cuda_sm20_div_u64) ;  /* 0x0000007c00c07944 */ /* 0x000fea0003c00000 */
        /* <DEDUP_REMOVED lines=11> */
.L_x_10157:
        /* <DEDUP_REMOVED lines=206> */
[----:B-----5:R-:W-:Y:S05]  /*1070*/  CALL.REL.NOINC `($__internal_313_$__cuda_sm20_rcp_rn_f32_slowpath) ;  /* 0x0000007400787944 */ /* 0x020fea0003c00000 */
[----:B------:R-:W-:Y:S05]  /*1080*/  BRA `(.L_x_10160) ;  /* 0x0000000000107947 */ /* 0x000fea0003800000 */
.L_x_10159:
[----:B------:R-:W0:Y:S02]  /*1090*/  MUFU.RCP R44, R39 ;  /* 0x00000027002c7308 */ /* 0x000e240000001000 */
[----:B0-----:R-:W-:-:S04]  /*10a0*/  FFMA R0, R39, R44, -1 ;  /* 0xbf80000027007423 */ /* 0x001fc8000000002c */
[----:B------:R-:W-:-:S04]  /*10b0*/  FADD.FTZ R33, -R0, -RZ ;  /* 0x800000ff00217221 */ /* 0x000fc80000010100 */
[----:B------:R-:W-:-:S07]  /*10c0*/  FFMA R44, R44, R33, R44 ;  /* 0x000000212c2c7223 */ /* 0x000fce000000002c */
.L_x_10160:
[----:B------:R-:W-:Y:S05]  /*10d0*/  BSYNC.RECONVERGENT B1 ;  /* 0x0000000000017941 */ /* 0x000fea0003800200 */
.L_x_10158:
        /* <DEDUP_REMOVED lines=24> */
[----:B-----5:R-:W-:Y:S05]  /*1260*/  CALL.REL.NOINC `($__internal_313_$__cuda_sm20_rcp_rn_f32_slowpath) ;  /* 0x0000007000fc7944 */ /* 0x020fea0003c00000 */
[----:B------:R-:W-:Y:S05]  /*1270*/  BRA `(.L_x_10163) ;  /* 0x0000000000107947 */ /* 0x000fea0003800000 */
.L_x_10162:
[----:B------:R-:W0:Y:S02]  /*1280*/  MUFU.RCP R44, R39 ;  /* 0x00000027002c7308 */ /* 0x000e240000001000 */
[----:B0-----:R-:W-:-:S04]  /*1290*/  FFMA R0, R39, R44, -1 ;  /* 0xbf80000027007423 */ /* 0x001fc8000000002c */
[----:B------:R-:W-:-:S04]  /*12a0*/  FADD.FTZ R33, -R0, -RZ ;  /* 0x800000ff00217221 */ /* 0x000fc80000010100 */
[----:B------:R-:W-:-:S07]  /*12b0*/  FFMA R44, R44, R33, R44 ;  /* 0x000000212c2c7223 */ /* 0x000fce000000002c */
.L_x_10163:
[----:B------:R-:W-:Y:S05]  /*12c0*/  BSYNC.RECONVERGENT B1 ;  /* 0x0000000000017941 */ /* 0x000fea0003800200 */
.L_x_10161:
        /* <DEDUP_REMOVED lines=24> */
[----:B------:R-:W-:Y:S05]  /*1450*/  CALL.REL.NOINC `($__internal_313_$__cuda_sm20_rcp_rn_f32_slowpath) ;  /* 0x0000007000807944 */ /* 0x000fea0003c00000 */
[----:B------:R-:W-:Y:S05]  /*1460*/  BRA `(.L_x_10166) ;  /* 0x0000000000107947 */ /* 0x000fea0003800000 */
.L_x_10165:
[----:B------:R-:W0:Y:S02]  /*1470*/  MUFU.RCP R44, R39 ;  /* 0x00000027002c7308 */ /* 0x000e240000001000 */
[----:B0-----:R-:W-:-:S04]  /*1480*/  FFMA R0, R39, R44, -1 ;  /* 0xbf80000027007423 */ /* 0x001fc8000000002c */
[----:B------:R-:W-:-:S04]  /*1490*/  FADD.FTZ R29, -R0, -RZ ;  /* 0x800000ff001d7221 */ /* 0x000fc80000010100 */
[----:B------:R-:W-:-:S07]  /*14a0*/  FFMA R44, R44, R29, R44 ;  /* 0x0000001d2c2c7223 */ /* 0x000fce000000002c */
.L_x_10166:
[----:B------:R-:W-:Y:S05]  /*14b0*/  BSYNC.RECONVERGENT B1 ;  /* 0x0000000000017941 */ /* 0x000fea0003800200 */
.L_x_10164:
        /* <DEDUP_REMOVED lines=24> */
[----:B------:R-:W-:Y:S05]  /*1640*/  CALL.REL.NOINC `($__internal_313_$__cuda_sm20_rcp_rn_f32_slowpath) ;  /* 0x0000007000047944 */ /* 0x000fea0003c00000 */
[----:B------:R-:W-:Y:S05]  /*1650*/  BRA `(.L_x_10169) ;  /* 0x0000000000107947 */ /* 0x000fea0003800000 */
.L_x_10168:
[----:B------:R-:W0:Y:S02]  /*1660*/  MUFU.RCP R44, R39 ;  /* 0x00000027002c7308 */ /* 0x000e240000001000 */
[----:B0-----:R-:W-:-:S04]  /*1670*/  FFMA R0, R39, R44, -1 ;  /* 0xbf80000027007423 */ /* 0x001fc8000000002c */
[----:B------:R-:W-:-:S04]  /*1680*/  FADD.FTZ R29, -R0, -RZ ;  /* 0x800000ff001d7221 */ /* 0x000fc80000010100 */
[----:B------:R-:W-:-:S07]  /*1690*/  FFMA R44, R44, R29, R44 ;  /* 0x0000001d2c2c7223 */ /* 0x000fce000000002c */
.L_x_10169:
[----:B------:R-:W-:Y:S05]  /*16a0*/  BSYNC.RECONVERGENT B1 ;  /* 0x0000000000017941 */ /* 0x000fea0003800200 */
.L_x_10167:
        /* <DEDUP_REMOVED lines=26> */
.L_x_10171:
[----:B------:R-:W0:Y:S02]  /*1850*/  MUFU.RCP R44, R39 ;  /* 0x00000027002c7308 */ /* 0x000e240000001000 */
[----:B0-----:R-:W-:-:S04]  /*1860*/  FFMA R0, R39, R44, -1 ;  /* 0xbf80000027007423 */ /* 0x001fc8000000002c */
[----:B------:R-:W-:-:S04]  /*1870*/  FADD.FTZ R29, -R0, -RZ ;  /* 0x800000ff001d7221 */ /* 0x000fc80000010100 */
[----:B------:R-:W-:-:S07]  /*1880*/  FFMA R44, R44, R29, R44 ;  /* 0x0000001d2c2c7223 */ /* 0x000fce000000002c */
.L_x_10172:
[----:B------:R-:W-:Y:S05]  /*1890*/  BSYNC.RECONVERGENT B1 ;  /* 0x0000000000017941 */ /* 0x000fea0003800200 */
.L_x_10170:
        /* <DEDUP_REMOVED lines=26> */
.L_x_10174:
[----:B------:R-:W0:Y:S02]  /*1a40*/  MUFU.RCP R44, R39 ;  /* 0x00000027002c7308 */ /* 0x000e240000001000 */
[----:B0-----:R-:W-:-:S04]  /*1a50*/  FFMA R0, R39, R44, -1 ;  /* 0xbf80000027007423 */ /* 0x001fc8000000002c */
[----:B------:R-:W-:-:S04]  /*1a60*/  FADD.FTZ R29, -R0, -RZ ;  /* 0x800000ff001d7221 */ /* 0x000fc80000010100 */
[----:B------:R-:W-:-:S07]  /*1a70*/  FFMA R44, R44, R29, R44 ;  /* 0x0000001d2c2c7223 */ /* 0x000fce000000002c */
.L_x_10175:
[----:B------:R-:W-:Y:S05]  /*1a80*/  BSYNC.RECONVERGENT B1 ;  /* 0x0000000000017941 */ /* 0x000fea0003800200 */
.L_x_10173:
        /* <DEDUP_REMOVED lines=26> */
.L_x_10177:
[----:B------:R-:W0:Y:S02]  /*1c30*/  MUFU.RCP R44, R39 ;  /* 0x00000027002c7308 */ /* 0x000e240000001000 */
[----:B0-----:R-:W-:-:S04]  /*1c40*/  FFMA R0, R39, R44, -1 ;  /* 0xbf80000027007423 */ /* 0x001fc8000000002c */
[----:B------:R-:W-:-:S04]  /*1c50*/  FADD.FTZ R19, -R0, -RZ ;  /* 0x800000ff00137221 */ /* 0x000fc80000010100 */
[----:B------:R-:W-:-:S07]  /*1c60*/  FFMA R44, R44, R19, R44 ;  /* 0x000000132c2c7223 */ /* 0x000fce000000002c */
.L_x_10178:
[----:B------:R-:W-:Y:S05]  /*1c70*/  BSYNC.RECONVERGENT B1 ;  /* 0x0000000000017941 */ /* 0x000fea0003800200 */
.L_x_10176:
        /* <DEDUP_REMOVED lines=24> */
[----:B------:R-:W-:Y:S05]  /*1e00*/  CALL.REL.NOINC `($__internal_313_$__cuda_sm20_rcp_rn_f32_slowpath) ;  /* 0x0000006800147944 */ /* 0x000fea0003c00000 */
[----:B------:R-:W-:Y:S05]  /*1e10*/  BRA `(.L_x_10181) ;  /* 0x0000000000107947 */ /* 0x000fea0003800000 */
.L_x_10180:
[----:B------:R-:W0:Y:S02]  /*1e20*/  MUFU.RCP R44, R39 ;  /* 0x00000027002c7308 */ /* 0x000e240000001000 */
[----:B0-----:R-:W-:-:S04]  /*1e30*/  FFMA R0, R39, R44, -1 ;  /* 0xbf80000027007423 */ /* 0x001fc8000000002c */
[----:B------:R-:W-:-:S04]  /*1e40*/  FADD.FTZ R13, -R0, -RZ ;  /* 0x800000ff000d7221 */ /* 0x000fc80000010100 */
[----:B------:R-:W-:-:S07]  /*1e50*/  FFMA R44, R44, R13, R44 ;  /* 0x0000000d2c2c7223 */ /* 0x000fce000000002c */
.L_x_10181:
[----:B------:R-:W-:Y:S05]  /*1e60*/  BSYNC.RECONVERGENT B1 ;  /* 0x0000000000017941 */ /* 0x000fea0003800200 */
.L_x_10179:
        /* <DEDUP_REMOVED lines=11> */
[----:B------:R-:W-:Y:S01]  /*1f20*/  F2FP.SATFINITE.E5M2.F32.PACK_AB_MERGE_C R53, RZ, R53, RZ ;  /* 0x00000035ff35723e */ /* 0x000fe200048060ff */
[----:B------:R-:W-:Y:S01]  /*1f30*/  FMUL R49, R29, UR10 ;  /* 0x0000000a1d317c20 */ /* 0x000fe20008400000 */
[----:B------:R-:W-:Y:S01]  /*1f40*/  F2FP.SATFINITE.E5M2.F32.PACK_AB_MERGE_C R48, RZ, R48, RZ ;  /* 0x00000030ff30723e */ /* 0x000fe200048060ff */
[----:B------:R-:W-:Y:S01]  /*1f50*/  FMUL R0, R12, R13 ;  /* 0x0000000d0c007220 */ /* 0x000fe20000400000 */
[----:B------:R-:W-:Y:S01]  /*1f60*/  F2FP.SATFINITE.E5M2.F32.PACK_AB_MERGE_C R51, RZ, R51, RZ ;  /* 0x00000033ff33723e */ /* 0x000fe200048060ff */
[----:B------:R-:W-:Y:S01]  /*1f70*/  VIADD R12, R6, 0x2 ;  /* 0x00000002060c7836 */ /* 0x000fe20000000000 */
[C---:B------:R-:W-:Y:S01]  /*1f80*/  @!P0 IADD3 R2, P2, PT, R14.reuse, UR30, RZ ;  /* 0x0000001e0e028c10 */ /* 0x040fe2000ff5e0ff */
[----:B------:R-:W-:Y:S01]  /*1f90*/  FMUL R55, R17, UR10 ;  /* 0x0000000a11377c20 */ /* 0x000fe20008400000 */
[----:B------:R-:W-:Y:S01]  /*1fa0*/  @!P0 LEA R40, P1, R14, UR16, 0x1 ;  /* 0x000000100e288c11 */ /* 0x000fe2000f8208ff */
[----:B------:R-:W-:Y:S01]  /*1fb0*/  BSSY.RECONVERGENT B0, `(.L_x_10182) ;  /* 0x0000020000007945 */ /* 0x000fe20003800200 */
[----:B------:R-:W-:-:S02]  /*1fc0*/  @!P0 IADD3.X R11, PT, PT, R15, UR31, RZ, P2, !PT ;  /* 0x0000001f0f0b8c10 */ /* 0x000fc400097fe4ff */
[----:B------:R-:W-:Y:S02]  /*1fd0*/  F2FP.SATFINITE.E5M2.F32.PACK_AB_MERGE_C R44, RZ, R44, RZ ;  /* 0x0000002cff2c723e */ /* 0x000fe400048060ff */
        /* <DEDUP_REMOVED lines=14> */
[----:B------:R-:W-:-:S02]  /*20c0*/  F2FP.SATFINITE.E5M2.F32.PACK_AB_MERGE_C R34, RZ, R34, RZ ;  /* 0x00000022ff22723e */ /* 0x000fc400048060ff */
[----:B------:R-:W-:Y:S02]  /*20d0*/  F2FP.SATFINITE.E5M2.F32.PACK_AB_MERGE_C R49, RZ, R49, RZ ;  /* 0x00000031ff31723e */ /* 0x000fe400048060ff */
[----:B------:R-:W-:Y:S02]  /*20e0*/  IADD3.X R39, PT, PT, RZ, R20, RZ, P2, !PT ;  /* 0x00000014ff277210 */ /* 0x000fe400017fe4ff */
[----:B------:R-:W-:Y:S02]  /*20f0*/  F2FP.SATFINITE.E5M2.F32.PACK_AB_MERGE_C R2, RZ, R2, RZ ;  /* 0x00000002ff02723e */ /* 0x000fe400048060ff */
[----:B------:R-:W-:Y:S01]  /*2100*/  F2FP.SATFINITE.E5M2.F32.PACK_AB_MERGE_C R55, RZ, R55, RZ ;  /* 0x00000037ff37723e */ /* 0x000fe200048060ff */
        /* <DEDUP_REMOVED lines=10> */
.L_x_10183:
[----:B------:R-:W-:Y:S05]  /*21b0*/  BSYNC.RECONVERGENT B0 ;  /* 0x0000000000007941 */ /* 0x000fea0003800200 */
.L_x_10182:
        /* <DEDUP_REMOVED lines=10> */
.L_x_10185:
[----:B------:R-:W-:Y:S05]  /*2260*/  BSYNC.RECONVERGENT B0 ;  /* 0x0000000000007941 */ /* 0x000fea0003800200 */
.L_x_10184:
        /* <DEDUP_REMOVED lines=112> */
[----:B-----5:R-:W-:Y:S05]  /*2970*/  CALL.REL.NOINC `($__internal_313_$__cuda_sm20_rcp_rn_f32_slowpath) ;  /* 0x0000005c00387944 */ /* 0x020fea0003c00000 */
[----:B------:R-:W-:Y:S05]  /*2980*/  BRA `(.L_x_10188) ;  /* 0x0000000000107947 */ /* 0x000fea0003800000 */
.L_x_10187:
[----:B------:R-:W0:Y:S02]  /*2990*/  MUFU.RCP R37, R36 ;  /* 0x0000002400257308 */ /* 0x000e240000001000 */
[----:B0-----:R-:W-:-:S04]  /*29a0*/  FFMA R0, R36, R37, -1 ;  /* 0xbf80000024007423 */ /* 0x001fc80000000025 */
[----:B------:R-:W-:-:S04]  /*29b0*/  FADD.FTZ R0, -R0, -RZ ;  /* 0x800000ff00007221 */ /* 0x000fc80000010100 */
[----:B------:R-:W-:-:S07]  /*29c0*/  FFMA R44, R37, R0, R37 ;  /* 0x00000000252c7223 */ /* 0x000fce0000000025 */
.L_x_10188:
[----:B------:R-:W-:Y:S05]  /*29d0*/  BSYNC.RECONVERGENT B1 ;  /* 0x0000000000017941 */ /* 0x000fea0003800200 */
.L_x_10186:
        /* <DEDUP_REMOVED lines=24> */
[----:B-----5:R-:W-:Y:S05]  /*2b60*/  CALL.REL.NOINC `($__internal_313_$__cuda_sm20_rcp_rn_f32_slowpath) ;  /* 0x0000005800bc7944 */ /* 0x020fea0003c00000 */
[----:B------:R-:W-:Y:S05]  /*2b70*/  BRA `(.L_x_10191) ;  /* 0x0000000000107947 */ /* 0x000fea0003800000 */
.L_x_10190:
[----:B------:R-:W0:Y:S02]  /*2b80*/  MUFU.RCP R44, R39 ;  /* 0x00000027002c7308 */ /* 0x000e240000001000 */
[----:B0-----:R-:W-:-:S04]  /*2b90*/  FFMA R0, R39, R44, -1 ;  /* 0xbf80000027007423 */ /* 0x001fc8000000002c */
[----:B------:R-:W-:-:S04]  /*2ba0*/  FADD.FTZ R19, -R0, -RZ ;  /* 0x800000ff00137221 */ /* 0x000fc80000010100 */
[----:B------:R-:W-:-:S07]  /*2bb0*/  FFMA R44, R44, R19, R44 ;  /* 0x000000132c2c7223 */ /* 0x000fce000000002c */
.L_x_10191:
[----:B------:R-:W-:Y:S05]  /*2bc0*/  BSYNC.RECONVERGENT B1 ;  /* 0x0000000000017941 */ /* 0x000fea0003800200 */
.L_x_10189:
        /* <DEDUP_REMOVED lines=24> */
[----:B-----5:R-:W-:Y:S05]  /*2d50*/  CALL.REL.NOINC `($__internal_313_$__cuda_sm20_rcp_rn_f32_slowpath) ;  /* 0x0000005800407944 */ /* 0x020fea0003c00000 */
[----:B------:R-:W-:Y:S05]  /*2d60*/  BRA `(.L_x_10194) ;  /* 0x0000000000107947 */ /* 0x000fea0003800000 */
.L_x_10193:
[----:B------:R-:W0:Y:S02]  /*2d70*/  MUFU.RCP R44, R39 ;  /* 0x00000027002c7308 */ /* 0x000e240000001000 */
[----:B0-----:R-:W-:-:S04]  /*2d80*/  FFMA R0, R39, R44, -1 ;  /* 0xbf80000027007423 */ /* 0x001fc8000000002c */
[----:B------:R-:W-:-:S04]  /*2d90*/  FADD.FTZ R37, -R0, -RZ ;  /* 0x800000ff00257221 */ /* 0x000fc80000010100 */
[----:B------:R-:W-:-:S07]  /*2da0*/  FFMA R44, R44, R37, R44 ;  /* 0x000000252c2c7223 */ /* 0x000fce000000002c */
.L_x_10194:
[----:B------:R-:W-:Y:S05]  /*2db0*/  BSYNC.RECONVERGENT B1 ;  /* 0x0000000000017941 */ /* 0x000fea0003800200 */
.L_x_10192:
        /* <DEDUP_REMOVED lines=26> */
.L_x_10196:
[----:B------:R-:W0:Y:S02]  /*2f60*/  MUFU.RCP R44, R39 ;  /* 0x00000027002c7308 */ /* 0x000e240000001000 */
[----:B0-----:R-:W-:-:S04]  /*2f70*/  FFMA R0, R39, R44, -1 ;  /* 0xbf80000027007423 */ /* 0x001fc8000000002c */
[----:B------:R-:W-:-:S04]  /*2f80*/  FADD.FTZ R19, -R0, -RZ ;  /* 0x800000ff00137221 */ /* 0x000fc80000010100 */
[----:B------:R-:W-:-:S07]  /*2f90*/  FFMA R44, R44, R19, R44 ;  /* 0x000000132c2c7223 */ /* 0x000fce000000002c */
.L_x_10197:
[----:B------:R-:W-:Y:S05]  /*2fa0*/  BSYNC.RECONVERGENT B1 ;  /* 0x0000000000017941 */ /* 0x000fea0003800200 */
.L_x_10195:
        /* <DEDUP_REMOVED lines=26> */
.L_x_10199:
[----:B------:R-:W0:Y:S02]  /*3150*/  MUFU.RCP R44, R39 ;  /* 0x00000027002c7308 */ /* 0x000e240000001000 */
[----:B0-----:R-:W-:-:S04]  /*3160*/  FFMA R0, R39, R44, -1 ;  /* 0xbf80000027007423 */ /* 0x001fc8000000002c */
[----:B------:R-:W-:-:S04]  /*3170*/  FADD.FTZ R37, -R0, -RZ ;  /* 0x800000ff00257221 */ /* 0x000fc80000010100 */
[----:B------:R-:W-:-:S07]  /*3180*/  FFMA R44, R44, R37, R44 ;  /* 0x000000252c2c7223 */ /* 0x000fce000000002c */
.L_x_10200:
[----:B------:R-:W-:Y:S05]  /*3190*/  BSYNC.RECONVERGENT B1 ;  /* 0x0000000000017941 */ /* 0x000fea0003800200 */
.L_x_10198:
        /* <DEDUP_REMOVED lines=26> */
.L_x_10202:
[----:B------:R-:W0:Y:S02]  /*3340*/  MUFU.RCP R44, R39 ;  /* 0x00000027002c7308 */ /* 0x000e240000001000 */
[----:B0-----:R-:W-:-:S04]  /*3350*/  FFMA R0, R39, R44, -1 ;  /* 0xbf80000027007423 */ /* 0x001fc8000000002c */
[----:B------:R-:W-:-:S04]  /*3360*/  FADD.FTZ R19, -R0, -RZ ;  /* 0x800000ff00137221 */ /* 0x000fc80000010100 */
[----:B------:R-:W-:-:S07]  /*3370*/  FFMA R44, R44, R19, R44 ;  /* 0x000000132c2c7223 */ /* 0x000fce000000002c */
.L_x_10203:
[----:B------:R-:W-:Y:S05]  /*3380*/  BSYNC.RECONVERGENT B1 ;  /* 0x0000000000017941 */ /* 0x000fea0003800200 */
.L_x_10201:
        /* <DEDUP_REMOVED lines=24> */
[----:B-----5:R-:W-:Y:S05]  /*3510*/  CALL.REL.NOINC `($__internal_313_$__cuda_sm20_rcp_rn_f32_slowpath) ;  /* 0x0000005000507944 */ /* 0x020fea0003c00000 */
[----:B------:R-:W-:Y:S05]  /*3520*/  BRA `(.L_x_10206) ;  /* 0x0000000000107947 */ /* 0x000fea0003800000 */
.L_x_10205:
[----:B------:R-:W0:Y:S02]  /*3530*/  MUFU.RCP R44, R39 ;  /* 0x00000027002c7308 */ /* 0x000e240000001000 */
[----:B0-----:R-:W-:-:S04]  /*3540*/  FFMA R0, R39, R44, -1 ;  /* 0xbf80000027007423 */ /* 0x001fc8000000002c */
[----:B------:R-:W-:-:S04]  /*3550*/  FADD.FTZ R37, -R0, -RZ ;  /* 0x800000ff00257221 */ /* 0x000fc80000010100 */
[----:B------:R-:W-:-:S07]  /*3560*/  FFMA R44, R44, R37, R44 ;  /* 0x000000252c2c7223 */ /* 0x000fce000000002c */
.L_x_10206:
[----:B------:R-:W-:Y:S05]  /*3570*/  BSYNC.RECONVERGENT B1 ;  /* 0x0000000000017941 */ /* 0x000fea0003800200 */
.L_x_10204:
        /* <DEDUP_REMOVED lines=24> */
[----:B-----5:R-:W-:Y:S05]  /*3700*/  CALL.REL.NOINC `($__internal_313_$__cuda_sm20_rcp_rn_f32_slowpath) ;  /* 0x0000004c00d47944 */ /* 0x020fea0003c00000 */
[----:B------:R-:W-:Y:S05]  /*3710*/  BRA `(.L_x_10209) ;  /* 0x0000000000107947 */ /* 0x000fea0003800000 */
.L_x_10208:
[----:B------:R-:W0:Y:S02]  /*3720*/  MUFU.RCP R44, R39 ;  /* 0x00000027002c7308 */ /* 0x000e240000001000 */
[----:B0-----:R-:W-:-:S04]  /*3730*/  FFMA R0, R39, R44, -1 ;  /* 0xbf80000027007423 */ /* 0x001fc8000000002c */
[----:B------:R-:W-:-:S04]  /*3740*/  FADD.FTZ R31, -R0, -RZ ;  /* 0x800000ff001f7221 */ /* 0x000fc80000010100 */
[----:B------:R-:W-:-:S07]  /*3750*/  FFMA R44, R44, R31, R44 ;  /* 0x0000001f2c2c7223 */ /* 0x000fce000000002c */
.L_x_10209:
[----:B------:R-:W-:Y:S05]  /*3760*/  BSYNC.RECONVERGENT B1 ;  /* 0x0000000000017941 */ /* 0x000fea0003800200 */
.L_x_10207:
        /* <DEDUP_REMOVED lines=8> */
[----:B------:R-:W-:Y:S01]  /*37f0*/  F2FP.SATFINITE.E5M2.F32.PACK_AB_MERGE_C R38, RZ, R38, RZ ;  /* 0x00000026ff26723e */ /* 0x000fe200048060ff */
[----:B------:R-:W-:Y:S01]  /*3800*/  FFMA R18, R18, R31, R44 ;  /* 0x0000001f12127223 */ /* 0x000fe2000000002c */
[----:B------:R-:W-:Y:S01]  /*3810*/  F2FP.SATFINITE.E5M2.F32.PACK_AB_MERGE_C R39, RZ, R39, RZ ;  /* 0x00000027ff27723e */ /* 0x000fe200048060ff */
[----:B------:R-:W-:Y:S01]  /*3820*/  FMUL R41, R24, UR10 ;  /* 0x0000000a18297c20 */ /* 0x000fe20008400000 */
[----:B------:R-:W-:Y:S01]  /*3830*/  F2FP.SATFINITE.E5M2.F32.PACK_AB_MERGE_C R51, RZ, R51, RZ ;  /* 0x00000033ff33723e */ /* 0x000fe200048060ff */
[----:B------:R-:W-:Y:S01]  /*3840*/  FMUL R53, R19, R18 ;  /* 0x0000001213357220 */ /* 0x000fe20000400000 */
[----:B------:R-:W-:Y:S01]  /*3850*/  F2FP.SATFINITE.E5M2.F32.PACK_AB_MERGE_C R2, RZ, R2, RZ ;  /* 0x00000002ff02723e */ /* 0x000fe200048060ff */
        /* <DEDUP_REMOVED lines=19> */
[----:B------:R-:W-:Y:S01]  /*3990*/  F2FP.SATFINITE.E5M2.F32.PACK_AB_MERGE_C R41, RZ, R41, RZ ;  /* 0x00000029ff29723e */ /* 0x000fe200048060ff */
[----:B0-----:R-:W-:Y:S01]  /*39a0*/  FMUL R49, R53, UR10 ;  /* 0x0000000a35317c20 */ /* 0x001fe20008400000 */
[----:B------:R-:W-:Y:S01]  /*39b0*/  FMUL R48, R25, UR10 ;  /* 0x0000000a19307c20 */ /* 0x000fe20008400000 */
[----:B------:R-:W-:-:S02]  /*39c0*/  F2FP.SATFINITE.E5M2.F32.PACK_AB_MERGE_C R44, RZ, R44, RZ ;  /* 0x0000002cff2c723e */ /* 0x000fc400048060ff */
[----:B------:R-:W-:Y:S02]  /*39d0*/  IADD3.X R0, PT, PT, R20, UR35, RZ, P2, !PT ;  /* 0x0000002314007c10 */ /* 0x000fe400097fe4ff */
        /* <DEDUP_REMOVED lines=12> */
.L_x_10211:
[----:B------:R-:W-:Y:S05]  /*3aa0*/  BSYNC.RECONVERGENT B0 ;  /* 0x0000000000007941 */ /* 0x000fea0003800200 */
.L_x_10210:
        /* <DEDUP_REMOVED lines=10> */
.L_x_10213:
[----:B------:R-:W-:Y:S05]  /*3b50*/  BSYNC.RECONVERGENT B0 ;  /* 0x0000000000007941 */ /* 0x000fea0003800200 */
.L_x_10212:
        /* <DEDUP_REMOVED lines=117> */
[----:B-----5:R-:W-:Y:S05]  /*42b0*/  CALL.REL.NOINC `($__internal_313_$__cuda_sm20_rcp_rn_f32_slowpath) ;  /* 0x0000004000e87944 */ /* 0x020fea0003c00000 */
[----:B------:R-:W-:Y:S05]  /*42c0*/  BRA `(.L_x_10216) ;  /* 0x0000000000107947 */ /* 0x000fea0003800000 */
.L_x_10215:
[----:B------:R-:W0:Y:S02]  /*42d0*/  MUFU.RCP R44, R53 ;  /* 0x00000035002c7308 */ /* 0x000e240000001000 */
[----:B0-----:R-:W-:-:S04]  /*42e0*/  FFMA R0, R53, R44, -1 ;  /* 0xbf80000035007423 */ /* 0x001fc8000000002c */
[----:B------:R-:W-:-:S04]  /*42f0*/  FADD.FTZ R41, -R0, -RZ ;  /* 0x800000ff00297221 */ /* 0x000fc80000010100 */
[----:B------:R-:W-:-:S07]  /*4300*/  FFMA R44, R44, R41, R44 ;  /* 0x000000292c2c7223 */ /* 0x000fce000000002c */
.L_x_10216:
[----:B------:R-:W-:Y:S05]  /*4310*/  BSYNC.RECONVERGENT B1 ;  /* 0x0000000000017941 */ /* 0x000fea0003800200 */
.L_x_10214:
        /* <DEDUP_REMOVED lines=24> */
[----:B-----5:R-:W-:Y:S05]  /*44a0*/  CALL.REL.NOINC `($__internal_313_$__cuda_sm20_rcp_rn_f32_slowpath) ;  /* 0x00000040006c7944 */ /* 0x020fea0003c00000 */
[----:B------:R-:W-:Y:S05]  /*44b0*/  BRA `(.L_x_10219) ;  /* 0x0000000000107947 */ /* 0x000fea0003800000 */
.L_x_10218:
[----:B------:R-:W0:Y:S02]  /*44c0*/  MUFU.RCP R44, R49 ;  /* 0x00000031002c7308 */ /* 0x000e240000001000 */
[----:B0-----:R-:W-:-:S04]  /*44d0*/  FFMA R0, R49, R44, -1 ;  /* 0xbf80000031007423 */ /* 0x001fc8000000002c */
[----:B------:R-:W-:-:S04]  /*44e0*/  FADD.FTZ R41, -R0, -RZ ;  /* 0x800000ff00297221 */ /* 0x000fc80000010100 */
[----:B------:R-:W-:-:S07]  /*44f0*/  FFMA R44, R44, R41, R44 ;  /* 0x000000292c2c7223 */ /* 0x000fce000000002c */
.L_x_10219:
[----:B------:R-:W-:Y:S05]  /*4500*/  BSYNC.RECONVERGENT B1 ;  /* 0x0000000000017941 */ /* 0x000fea0003800200 */
.L_x_10217:
        /* <DEDUP_REMOVED lines=26> */
.L_x_10221:
[----:B------:R-:W0:Y:S02]  /*46b0*/  MUFU.RCP R44, R49 ;  /* 0x00000031002c7308 */ /* 0x000e240000001000 */
[----:B0-----:R-:W-:-:S04]  /*46c0*/  FFMA R0, R49, R44, -1 ;  /* 0xbf80000031007423 */ /* 0x001fc8000000002c */
[----:B------:R-:W-:-:S04]  /*46d0*/  FADD.FTZ R41, -R0, -RZ ;  /* 0x800000ff00297221 */ /* 0x000fc80000010100 */
[----:B------:R-:W-:-:S07]  /*46e0*/  FFMA R44, R44, R41, R44 ;  /* 0x000000292c2c7223 */ /* 0x000fce000000002c */
.L_x_10222:
[----:B------:R-:W-:Y:S05]  /*46f0*/  BSYNC.RECONVERGENT B1 ;  /* 0x0000000000017941 */ /* 0x000fea0003800200 */
.L_x_10220:
        /* <DEDUP_REMOVED lines=26> */
.L_x_10224:
[----:B------:R-:W0:Y:S02]  /*48a0*/  MUFU.RCP R44, R49 ;  /* 0x00000031002c7308 */ /* 0x000e240000001000 */
[----:B0-----:R-:W-:-:S04]  /*48b0*/  FFMA R0, R49, R44, -1 ;  /* 0xbf80000031007423 */ /* 0x001fc8000000002c */
[----:B------:R-:W-:-:S04]  /*48c0*/  FADD.FTZ R41, -R0, -RZ ;  /* 0x800000ff00297221 */ /* 0x000fc80000010100 */
[----:B------:R-:W-:-:S07]  /*48d0*/  FFMA R44, R44, R41, R44 ;  /* 0x000000292c2c7223 */ /* 0x000fce000000002c */
.L_x_10225:
[----:B------:R-:W-:Y:S05]  /*48e0*/  BSYNC.RECONVERGENT B1 ;  /* 0x0000000000017941 */ /* 0x000fea0003800200 */
.L_x_10223:
        /* <DEDUP_REMOVED lines=26> */
.L_x_10227:
[----:B------:R-:W0:Y:S02]  /*4a90*/  MUFU.RCP R44, R49 ;  /* 0x00000031002c7308 */ /* 0x000e240000001000 */
[----:B0-----:R-:W-:-:S04]  /*4aa0*/  FFMA R0, R49, R44, -1 ;  /* 0xbf80000031007423 */ /* 0x001fc8000000002c */
[----:B------:R-:W-:-:S04]  /*4ab0*/  FADD.FTZ R41, -R0, -RZ ;  /* 0x800000ff00297221 */ /* 0x000fc80000010100 */
[----:B------:R-:W-:-:S07]  /*4ac0*/  FFMA R44, R44, R41, R44 ;  /* 0x000000292c2c7223 */ /* 0x000fce000000002c */
.L_x_10228:
[----:B------:R-:W-:Y:S05]  /*4ad0*/  BSYNC.RECONVERGENT B1 ;  /* 0x0000000000017941 */ /* 0x000fea0003800200 */
.L_x_10226:
        /* <DEDUP_REMOVED lines=26> */
.L_x_10230:
[----:B------:R-:W0:Y:S02]  /*4c80*/  MUFU.RCP R44, R49 ;  /* 0x00000031002c7308 */ /* 0x000e240000001000 */
[----:B0-----:R-:W-:-:S04]  /*4c90*/  FFMA R0, R49, R44, -1 ;  /* 0xbf80000031007423 */ /* 0x001fc8000000002c */
[----:B------:R-:W-:-:S04]  /*4ca0*/  FADD.FTZ R41, -R0, -RZ ;  /* 0x800000ff00297221 */ /* 0x000fc80000010100 */
[----:B------:R-:W-:-:S07]  /*4cb0*/  FFMA R44, R44, R41, R44 ;  /* 0x000000292c2c7223 */ /* 0x000fce000000002c */
.L_x_10231:
[----:B------:R-:W-:Y:S05]  /*4cc0*/  BSYNC.RECONVERGENT B1 ;  /* 0x0000000000017941 */ /* 0x000fea0003800200 */
.L_x_10229:
        /* <DEDUP_REMOVED lines=26> */
.L_x_10233:
[----:B------:R-:W0:Y:S02]  /*4e70*/  MUFU.RCP R44, R49 ;  /* 0x00000031002c7308 */ /* 0x000e240000001000 */
[----:B0-----:R-:W-:-:S04]  /*4e80*/  FFMA R0, R49, R44, -1 ;  /* 0xbf80000031007423 */ /* 0x001fc8000000002c */
[----:B------:R-:W-:-:S04]  /*4e90*/  FADD.FTZ R13, -R0, -RZ ;  /* 0x800000ff000d7221 */ /* 0x000fc80000010100 */
[----:B------:R-:W-:-:S07]  /*4ea0*/  FFMA R44, R44, R13, R44 ;  /* 0x0000000d2c2c7223 */ /* 0x000fce000000002c */
.L_x_10234:
[----:B------:R-:W-:Y:S05]  /*4eb0*/  BSYNC.RECONVERGENT B1 ;  /* 0x0000000000017941 */ /* 0x000fea0003800200 */
.L_x_10232:
        /* <DEDUP_REMOVED lines=25> */
[----:B------:R-:W-:Y:S01]  /*5050*/  MOV R48, R44 ;  /* 0x0000002c00307202 */ /* 0x000fe20000000f00 */
[----:B------:R-:W-:Y:S06]  /*5060*/  BRA `(.L_x_10237) ;  /* 0x0000000000107947 */ /* 0x000fec0003800000 */
.L_x_10236:
[----:B------:R-:W0:Y:S02]  /*5070*/  MUFU.RCP R48, R41 ;  /* 0x0000002900307308 */ /* 0x000e240000001000 */
[----:B0-----:R-:W-:-:S04]  /*5080*/  FFMA R0, R41, R48, -1 ;  /* 0xbf80000029007423 */ /* 0x001fc80000000030 */
[----:B------:R-:W-:-:S04]  /*5090*/  FADD.FTZ R15, -R0, -RZ ;  /* 0x800000ff000f7221 */ /* 0x000fc80000010100 */
[----:B------:R-:W-:-:S07]  /*50a0*/  FFMA R48, R48, R15, R48 ;  /* 0x0000000f30307223 */ /* 0x000fce0000000030 */
.L_x_10237:
[----:B------:R-:W-:Y:S05]  /*50b0*/  BSYNC.RECONVERGENT B1 ;  /* 0x0000000000017941 */ /* 0x000fea0003800200 */
.L_x_10235:
[----:B------:R-:W-:Y:S01]  /*50c0*/  ISETP.GE.U32.AND P0, PT, R12, UR7, PT ;  /* 0x000000070c007c0c */ /* 0x000fe2000bf06070 */
[----:B------:R-:W-:Y:S01]  /*50d0*/  FMUL R49, R39, UR10 ;  /* 0x0000000a27317c20 */ /* 0x000fe20008400000 */
[----:B------:R-:W-:Y:S01]  /*50e0*/  FMUL R0, R38, UR10 ;  /* 0x0000000a26007c20 */ /* 0x000fe20008400000 */
[----:B------:R-:W-:Y:S01]  /*50f0*/  FMUL R51, R43, UR10 ;  /* 0x0000000a2b337c20 */ /* 0x000fe20008400000 */
[----:B------:R-:W-:Y:S01]  /*5100*/  ISETP.GE.U32.OR P0, PT, R11, UR13, P0 ;  /* 0x0000000d0b007c0c */ /* 0x000fe20008706470 */
[----:B------:R-:W-:Y:S01]  /*5110*/  FMUL R2, R46, UR10 ;  /* 0x0000000a2e027c20 */ /* 0x000fe20008400000 */
[----:B------:R-:W-:Y:S01]  /*5120*/  F2FP.SATFINITE.E5M2.F32.PACK_AB_MERGE_C R49, RZ, R49, RZ ;  /* 0x00000031ff31723e */ /* 0x000fe200048060ff */
[----:B------:R-:W-:Y:S01]  /*5130*/  BSSY.RECONVERGENT B0, `(.L_x_10238) ;  /* 0x0000021000007945 */ /* 0x000fe20003800200 */
[----:B------:R-:W-:Y:S02]  /*5140*/  F2FP.SATFINITE.E5M2.F32.PACK_AB_MERGE_C R0, RZ, R0, RZ ;  /* 0x00000000ff00723e */ /* 0x000fe400048060ff */
[----:B------:R-:W-:-:S02]  /*5150*/  F2FP.SATFINITE.E5M2.F32.PACK_AB_MERGE_C R51, RZ, R51, RZ ;  /* 0x00000033ff33723e */ /* 0x000fc400048060ff */
[----:B------:R-:W-:-:S05]  /*5160*/  F2FP.SATFINITE.E5M2.F32.PACK_AB_MERGE_C R2, RZ, R2, RZ ;  /* 0x00000002ff02723e */ /* 0x000fca00048060ff */
        /* <DEDUP_REMOVED lines=13> */
[----:B------:R-:W-:-:S03]  /*5240*/  F2FP.SATFINITE.E5M2.F32.PACK_AB_MERGE_C R44, RZ, R44, RZ ;  /* 0x0000002cff2c723e */ /* 0x000fc600048060ff */
[----:B------:R-:W-:Y:S01]  /*5250*/  FFMA R11, R13, R11, R48 ;  /* 0x0000000b0d0b7223 */ /* 0x000fe20000000030 */
[----:B------:R-:W-:-:S03]  /*5260*/  FMUL R13, R50, UR10 ;  /* 0x0000000a320d7c20 */ /* 0x000fc60008400000 */
[----:B------:R-:W-:Y:S01]  /*5270*/  FMUL R45, R14, R11 ;  /* 0x0000000b0e2d7220 */ /* 0x000fe20000400000 */
[----:B------:R-:W-:Y:S01]  /*5280*/  FMUL R11, R42, UR10 ;  /* 0x0000000a2a0b7c20 */ /* 0x000fe20008400000 */
[----:B------:R-:W-:Y:S01]  /*5290*/  F2FP.SATFINITE.E5M2.F32.PACK_AB_MERGE_C R13, RZ, R13, RZ ;  /* 0x0000000dff0d723e */ /* 0x000fe200048060ff */
        /* <DEDUP_REMOVED lines=10> */
.L_x_10239:
[----:B------:R-:W-:Y:S05]  /*5340*/  BSYNC.RECONVERGENT B0 ;  /* 0x0000000000007941 */ /* 0x000fea0003800200 */
.L_x_10238:
[----:B0-----:R-:W-:Y:S01]  /*5350*/  FMUL R41, R45, UR10 ;  /* 0x0000000a2d297c20 */ /* 0x001fe20008400000 */
[----:B------:R-:W-:Y:S01]  /*5360*/  BSSY.RECONVERGENT B0, `(.L_x_10240) ;  /* 0x000000c000007945 */ /* 0x000fe20003800200 */
[----:B------:R-:W-:-:S03]  /*5370*/  F2FP.SATFINITE.E5M2.F32.PACK_AB_MERGE_C R40, RZ, R11, RZ ;  /* 0x0000000bff28723e */ /* 0x000fc600048060ff */
[----:B------:R-:W-:Y:S01]  /*5380*/  F2FP.SATFINITE.E5M2.F32.PACK_AB_MERGE_C R41, RZ, R41, RZ ;  /* 0x00000029ff29723e */ /* 0x000fe200048060ff */
        /* <DEDUP_REMOVED lines=9> */
.L_x_10241:
[----:B------:R-:W-:Y:S05]  /*5420*/  BSYNC.RECONVERGENT B0 ;  /* 0x0000000000007941 */ /* 0x000fea0003800200 */
.L_x_10240:
        /* <DEDUP_REMOVED lines=55> */
[----:B------:R-:W-:Y:S05]  /*57a0*/  CALL.REL.NOINC `($__internal_313_$__cuda_sm20_rcp_rn_f32_slowpath) ;  /* 0x0000002c00ac7944 */ /* 0x000fea0003c00000 */
[----:B------:R-:W-:Y:S05]  /*57b0*/  BRA `(.L_x_10244) ;  /* 0x0000000000107947 */ /* 0x000fea0003800000 */
.L_x_10243:
[----:B------:R-:W0:Y:S02]  /*57c0*/  MUFU.RCP R33, R0 ;  /* 0x0000000000217308 */ /* 0x000e240000001000 */
[----:B0-----:R-:W-:-:S04]  /*57d0*/  FFMA R2, R0, R33, -1 ;  /* 0xbf80000000027423 */ /* 0x001fc80000000021 */
[----:B------:R-:W-:-:S04]  /*57e0*/  FADD.FTZ R2, -R2, -RZ ;  /* 0x800000ff02027221 */ /* 0x000fc80000010100 */
[----:B------:R-:W-:-:S07]  /*57f0*/  FFMA R44, R33, R2, R33 ;  /* 0x00000002212c7223 */ /* 0x000fce0000000021 */
.L_x_10244:
[----:B------:R-:W-:Y:S05]  /*5800*/  BSYNC.RECONVERGENT B1 ;  /* 0x0000000000017941 */ /* 0x000fea0003800200 */
.L_x_10242:
        /* <DEDUP_REMOVED lines=24> */
[----:B------:R-:W-:Y:S05]  /*5990*/  CALL.REL.NOINC `($__internal_313_$__cuda_sm20_rcp_rn_f32_slowpath) ;  /* 0x0000002c00307944 */ /* 0x000fea0003c00000 */
[----:B------:R-:W-:Y:S05]  /*59a0*/  BRA `(.L_x_10247) ;  /* 0x0000000000107947 */ /* 0x000fea0003800000 */
.L_x_10246:
[----:B------:R-:W0:Y:S02]  /*59b0*/  MUFU.RCP R44, R39 ;  /* 0x00000027002c7308 */ /* 0x000e240000001000 */
[----:B0-----:R-:W-:-:S04]  /*59c0*/  FFMA R0, R39, R44, -1 ;  /* 0xbf80000027007423 */ /* 0x001fc8000000002c */
[----:B------:R-:W-:-:S04]  /*59d0*/  FADD.FTZ R11, -R0, -RZ ;  /* 0x800000ff000b7221 */ /* 0x000fc80000010100 */
[----:B------:R-:W-:-:S07]  /*59e0*/  FFMA R44, R44, R11, R44 ;  /* 0x0000000b2c2c7223 */ /* 0x000fce000000002c */
.L_x_10247:
[----:B------:R-:W-:Y:S05]  /*59f0*/  BSYNC.RECONVERGENT B1 ;  /* 0x0000000000017941 */ /* 0x000fea0003800200 */
.L_x_10245:
        /* <DEDUP_REMOVED lines=24> */
[----:B------:R-:W-:Y:S05]  /*5b80*/  CALL.REL.NOINC `($__internal_313_$__cuda_sm20_rcp_rn_f32_slowpath) ;  /* 0x0000002800b47944 */ /* 0x000fea0003c00000 */
[----:B------:R-:W-:Y:S05]  /*5b90*/  BRA `(.L_x_10250) ;  /* 0x0000000000107947 */ /* 0x000fea0003800000 */
.L_x_10249:
[----:B------:R-:W0:Y:S02]  /*5ba0*/  MUFU.RCP R44, R39 ;  /* 0x00000027002c7308 */ /* 0x000e240000001000 */
[----:B0-----:R-:W-:-:S04]  /*5bb0*/  FFMA R0, R39, R44, -1 ;  /* 0xbf80000027007423 */ /* 0x001fc8000000002c */
[----:B------:R-:W-:-:S04]  /*5bc0*/  FADD.FTZ R33, -R0, -RZ ;  /* 0x800000ff00217221 */ /* 0x000fc80000010100 */
[----:B------:R-:W-:-:S07]  /*5bd0*/  FFMA R44, R44, R33, R44 ;  /* 0x000000212c2c7223 */ /* 0x000fce000000002c */
.L_x_10250:
[----:B------:R-:W-:Y:S05]  /*5be0*/  BSYNC.RECONVERGENT B1 ;  /* 0x0000000000017941 */ /* 0x000fea0003800200 */
.L_x_10248:
        /* <DEDUP_REMOVED lines=26> */
.L_x_10252:
[----:B------:R-:W0:Y:S02]  /*5d90*/  MUFU.RCP R44, R39 ;  /* 0x00000027002c7308 */ /* 0x000e240000001000 */
[----:B0-----:R-:W-:-:S04]  /*5da0*/  FFMA R0, R39, R44, -1 ;  /* 0xbf80000027007423 */ /* 0x001fc8000000002c */
[----:B------:R-:W-:-:S04]  /*5db0*/  FADD.FTZ R11, -R0, -RZ ;  /* 0x800000ff000b7221 */ /* 0x000fc80000010100 */
[----:B------:R-:W-:-:S07]  /*5dc0*/  FFMA R44, R44, R11, R44 ;  /* 0x0000000b2c2c7223 */ /* 0x000fce000000002c */
.L_x_10253:
[----:B------:R-:W-:Y:S05]  /*5dd0*/  BSYNC.RECONVERGENT B1 ;  /* 0x0000000000017941 */ /* 0x000fea0003800200 */
.L_x_10251:
        /* <DEDUP_REMOVED lines=26> */
.L_x_10255:
[----:B------:R-:W0:Y:S02]  /*5f80*/  MUFU.RCP R44, R39 ;  /* 0x00000027002c7308 */ /* 0x000e240000001000 */
[----:B0-----:R-:W-:-:S04]  /*5f90*/  FFMA R0, R39, R44, -1 ;  /* 0xbf80000027007423 */ /* 0x001fc8000000002c */
[----:B------:R-:W-:-:S04]  /*5fa0*/  FADD.FTZ R33, -R0, -RZ ;  /* 0x800000ff00217221 */ /* 0x000fc80000010100 */
[----:B------:R-:W-:-:S07]  /*5fb0*/  FFMA R44, R44, R33, R44 ;  /* 0x000000212c2c7223 */ /* 0x000fce000000002c */
.L_x_10256:
[----:B------:R-:W-:Y:S05]  /*5fc0*/  BSYNC.RECONVERGENT B1 ;  /* 0x0000000000017941 */ /* 0x000fea0003800200 */
.L_x_10254:
        /* <DEDUP_REMOVED lines=26> */
.L_x_10258:
[----:B------:R-:W0:Y:S02]  /*6170*/  MUFU.RCP R44, R39 ;  /* 0x00000027002c7308 */ /* 0x000e240000001000 */
[----:B0-----:R-:W-:-:S04]  /*6180*/  FFMA R0, R39, R44, -1 ;  /* 0xbf80000027007423 */ /* 0x001fc8000000002c */
[----:B------:R-:W-:-:S04]  /*6190*/  FADD.FTZ R11, -R0, -RZ ;  /* 0x800000ff000b7221 */ /* 0x000fc80000010100 */
[----:B------:R-:W-:-:S07]  /*61a0*/  FFMA R44, R44, R11, R44 ;  /* 0x0000000b2c2c7223 */ /* 0x000fce000000002c */
.L_x_10259:
[----:B------:R-:W-:Y:S05]  /*61b0*/  BSYNC.RECONVERGENT B1 ;  /* 0x0000000000017941 */ /* 0x000fea0003800200 */
.L_x_10257:
        /* <DEDUP_REMOVED lines=26> */
.L_x_10261:
[----:B------:R-:W0:Y:S02]  /*6360*/  MUFU.RCP R44, R39 ;  /* 0x00000027002c7308 */ /* 0x000e240000001000 */
[----:B0-----:R-:W-:-:S04]  /*6370*/  FFMA R0, R39, R44, -1 ;  /* 0xbf80000027007423 */ /* 0x001fc8000000002c */
[----:B------:R-:W-:-:S04]  /*6380*/  FADD.FTZ R33, -R0, -RZ ;  /* 0x800000ff00217221 */ /* 0x000fc80000010100 */
[----:B------:R-:W-:-:S07]  /*6390*/  FFMA R44, R44, R33, R44 ;  /* 0x000000212c2c7223 */ /* 0x000fce000000002c */
.L_x_10262:
[----:B------:R-:W-:Y:S05]  /*63a0*/  BSYNC.RECONVERGENT B1 ;  /* 0x0000000000017941 */ /* 0x000fea0003800200 */
.L_x_10260:
        /* <DEDUP_REMOVED lines=26> */
.L_x_10264:
[----:B------:R-:W0:Y:S02]  /*6550*/  MUFU.RCP R44, R33 ;  /* 0x00000021002c7308 */ /* 0x000e240000001000 */
[----:B0-----:R-:W-:-:S04]  /*6560*/  FFMA R0, R33, R44, -1 ;  /* 0xbf80000021007423 */ /* 0x001fc8000000002c */
[----:B------:R-:W-:-:S04]  /*6570*/  FADD.FTZ R11, -R0, -RZ ;  /* 0x800000ff000b7221 */ /* 0x000fc80000010100 */
[----:B------:R-:W-:-:S07]  /*6580*/  FFMA R44, R44, R11, R44 ;  /* 0x0000000b2c2c7223 */ /* 0x000fce000000002c */
.L_x_10265:
[----:B------:R-:W-:Y:S05]  /*6590*/  BSYNC.RECONVERGENT B1 ;  /* 0x0000000000017941 */ /* 0x000fea0003800200 */
.L_x_10263:
        /* <DEDUP_REMOVED lines=9> */
[----:B------:R-:W-:Y:S01]  /*6630*/  F2FP.SATFINITE.E5M2.F32.PACK_AB_MERGE_C R39, RZ, R39, RZ ;  /* 0x00000027ff27723e */ /* 0x000fe200048060ff */
        /* <DEDUP_REMOVED lines=17> */
[----:B------:R-:W-:Y:S01]  /*6750*/  F2FP.SATFINITE.E5M2.F32.PACK_AB_MERGE_C R42, RZ, R24, RZ ;  /* 0x00000018ff2a723e */ /* 0x000fe200048060ff */
[----:B------:R-:W-:Y:S01]  /*6760*/  FMUL R20, R20, UR10 ;  /* 0x0000000a14147c20 */ /* 0x000fe20008400000 */
[----:B------:R-:W-:-:S02]  /*6770*/  F2FP.SATFINITE.E5M2.F32.PACK_AB_MERGE_C R38, RZ, R15, RZ ;  /* 0x0000000fff26723e */ /* 0x000fc400048060ff */
[----:B------:R-:W-:Y:S01]  /*6780*/  F2FP.SATFINITE.E5M2.F32.PACK_AB_MERGE_C R45, RZ, R25, RZ ;  /* 0x00000019ff2d723e */ /* 0x000fe200048060ff */
[----:B------:R-:W-:Y:S01]  /*6790*/  IMAD.U32 R25, R42, 0x10000, RZ ;  /* 0x000100002a197824 */ /* 0x000fe200078e00ff */
[----:B------:R-:W-:Y:S02]  /*67a0*/  F2FP.SATFINITE.E5M2.F32.PACK_AB_MERGE_C R15, RZ, R20, RZ ;  /* 0x00000014ff0f723e */ /* 0x000fe400048060ff */
[----:B------:R-:W-:Y:S02]  /*67b0*/  F2FP.SATFINITE.E5M2.F32.PACK_AB_MERGE_C R19, RZ, R19, RZ ;  /* 0x00000013ff13723e */ /* 0x000fe400048060ff */
        /* <DEDUP_REMOVED lines=15> */
[----:B------:R-:W-:Y:S01]  /*68b0*/  F2FP.SATFINITE.E5M2.F32.PACK_AB_MERGE_C R29, RZ, R29, RZ ;  /* 0x0000001dff1d723e */ /* 0x000fe200048060ff */
        /* <DEDUP_REMOVED lines=10> */
.L_x_10267:
[----:B------:R-:W-:Y:S05]  /*6960*/  BSYNC.RECONVERGENT B0 ;  /* 0x0000000000007941 */ /* 0x000fea0003800200 */
.L_x_10266:
[----:B------:R-:W-:Y:S01]  /*6970*/  BSSY.RECONVERGENT B0, `(.L_x_10268) ;  /* 0x000000b000007945 */ /* 0x000fe20003800200 */
[----:B0-----:R-:W-:-:S03]  /*6980*/  F2FP.SATFINITE.E5M2.F32.PACK_AB_MERGE_C R32, RZ, R38, RZ ;  /* 0x00000026ff20723e */ /* 0x001fc600048060ff */
        /* <DEDUP_REMOVED lines=9> */
.L_x_10269:
[----:B------:R-:W-:Y:S05]  /*6a20*/  BSYNC.RECONVERGENT B0 ;  /* 0x0000000000007941 */ /* 0x000fea0003800200 */
.L_x_10268:
        /* <DEDUP_REMOVED lines=65> */
.L_x_10274:
        /* <DEDUP_REMOVED lines=48> */
.L_x_10273:
[----:B------:R-:W-:Y:S05]  /*7140*/  BSYNC.RECONVERGENT B1 ;  /* 0x0000000000017941 */ /* 0x000fea0003800200 */
.L_x_10272:
        /* <DEDUP_REMOVED lines=35> */
.L_x_10271:
[----:B------:R-:W-:Y:S05]  /*7380*/  BSYNC.RECONVERGENT B0 ;  /* 0x0000000000007941 */ /* 0x000fea0003800200 */
.L_x_10270:
        /* <DEDUP_REMOVED lines=25> */
.L_x_10279:
        /* <DEDUP_REMOVED lines=48> */
.L_x_10278:
[----:B------:R-:W-:Y:S05]  /*7820*/  BSYNC.RECONVERGENT B1 ;  /* 0x0000000000017941 */ /* 0x000fea0003800200 */
.L_x_10277:
        /* <DEDUP_REMOVED lines=35> */
.L_x_10276:
[----:B------:R-:W-:Y:S05]  /*7a60*/  BSYNC.RECONVERGENT B0 ;  /* 0x0000000000007941 */ /* 0x000fea0003800200 */
.L_x_10275:
        /* <DEDUP_REMOVED lines=33> */
.L_x_10281:
[----:B------:R-:W-:Y:S05]  /*7c80*/  BSYNC.RECONVERGENT B0 ;  /* 0x0000000000007941 */ /* 0x000fea0003800200 */
.L_x_10280:
        /* <DEDUP_REMOVED lines=37> */
.L_x_10290:
[----:B------:R-:W-:Y:S02]  /*7ee0*/  ISETP.NE.AND P0, PT, R3, RZ, PT ;  /* 0x000000ff0300720c */ /* 0x000fe40003f05270 */
[----:B-1----:R-:W-:-:S11]  /*7ef0*/  FMNMX R7, R2, R7, !PT ;  /* 0x0000000702077209 */ /* 0x002fd60007800000 */
[----:B------:R-:W-:Y:S05]  /*7f00*/  @P0 BRA `(.L_x_10283) ;  /* 0x0000000000080947 */ /* 0x000fea0003800000 */
[----:B------:R-:W1:Y:S02]  /*7f10*/  LDC.64 R4, c[0x0][0x3a8] ;  /* 0x0000ea00ff047b82 */ /* 0x000e640000000a00 */
[----:B-1----:R1:W-:Y:S02]  /*7f20*/  REDG.E.MAX.S32.STRONG.GPU desc[UR28][R4.64], R7 ;  /* 0x000000070400798e */ /* 0x0023e4000d12e31c */
.L_x_10283:
[----:B------:R-:W-:Y:S05]  /*7f30*/  BSYNC B0 ;  /* 0x0000000000007941 */ /* 0x000fea0003800000 */
.L_x_10282:
        /* <DEDUP_REMOVED lines=11> */
[----:B-1-3--:R-:W-:Y:S05]  /*7ff0*/  CALL.REL.NOINC `($__internal_313_$__cuda_sm20_rcp_rn_f32_slowpath) ;  /* 0x0000000400987944 */ /* 0x00afea0003c00000 */
[----:B------:R-:W-:Y:S05]  /*8000*/  BRA `(.L_x_10286) ;  /* 0x0000000000147947 */ /* 0x000fea0003800000 */
.L_x_10285:
[----:B------:R-:W2:Y:S01]  /*8010*/  MUFU.RCP R44, UR10 ;  /* 0x0000000a002c7d08 */ /* 0x000ea20008001000 */
[----:B------:R-:W-:-:S04]  /*8020*/  IMAD.U32 R3, RZ, RZ, UR10 ;  /* 0x0000000aff037e24 */ /* 0x000fc8000f8e00ff */
[----:B--2---:R-:W-:-:S04]  /*8030*/  FFMA R0, R44, R3, -1 ;  /* 0xbf8000002c007423 */ /* 0x004fc80000000003 */
[----:B------:R-:W-:-:S04]  /*8040*/  FADD.FTZ R3, -R0, -RZ ;  /* 0x800000ff00037221 */ /* 0x000fc80000010100 */
[----:B------:R-:W-:-:S07]  /*8050*/  FFMA R44, R44, R3, R44 ;  /* 0x000000032c2c7223 */ /* 0x000fce000000002c */
.L_x_10286:
[----:B0-----:R-:W0:Y:S02]  /*8060*/  LDC.64 R2, c[0x0][0x3b0] ;  /* 0x0000ec00ff027b82 */ /* 0x001e240000000a00 */
[----:B0-----:R-:W-:Y:S01]  /*8070*/  STG.E desc[UR28][R2.64], R44 ;  /* 0x0000002c02007986 */ /* 0x001fe2000c10191c */
[----:B------:R-:W-:Y:S05]  /*8080*/  EXIT ;  /* 0x000000000000794d */ /* 0x000fea0003800000 */
.L_x_10284:
[----:B------:R-:W-:Y:S01]  /*8090*/  HFMA2 R9, -RZ, RZ, 0, 2.384185791015625e-07 ;  /* 0x00000004ff097431 */ /* 0x000fe200000001ff */
[----:B------:R-:W-:Y:S01]  /*80a0*/  MOV R11, 0x1f ;  /* 0x0000001f000b7802 */ /* 0x000fe20000000f00 */
[----:B------:R-:W-:-:S07]  /*80b0*/  IMAD.MOV.U32 R4, RZ, RZ, -0x1 ;  /* 0xffffffffff047424 */ /* 0x000fce00078e00ff */
[----:B01----:R-:W-:Y:S05]  /*80c0*/  WARPSYNC.COLLECTIVE R4, `(.L_x_10287) ;  /* 0x0000000004087348 */ /* 0x003fea0003c00000 */
[----:B-1----:R1:W2:Y:S02]  /*80d0*/  SHFL.DOWN P0, R7, R0, R9, R11 ;  /* 0x0800000900077389 */ /* 0x0022a4000000000b */
[----:B012---:R-:W-:Y:S05]  /*80e0*/  ENDCOLLECTIVE ;  /* 0x000000000000791b */ /* 0x007fea0003800000 */
.L_x_10287:
[----:B------:R-:W-:Y:S01]  /*80f0*/  IMAD.MOV.U32 R9, RZ, RZ, 0x2 ;  /* 0x00000002ff097424 */ /* 0x000fe200078e00ff */
[----:B------:R-:W-:-:S04]  /*8100*/  MOV R5, R7 ;  /* 0x0000000700057202 */ /* 0x000fc80000000f00 */
[----:B------:R-:W-:-:S04]  /*8110*/  FMNMX R5, R5, R0, !PT ;  /* 0x0000000005057209 */ /* 0x000fc80007800000 */
[----:B------:R-:W-:-:S07]  /*8120*/  MOV R0, R5 ;  /* 0x0000000500007202 */ /* 0x000fce0000000f00 */
[----:B------:R-:W-:Y:S05]  /*8130*/  WARPSYNC.COLLECTIVE R4, `(.L_x_10288) ;  /* 0x0000000004087348 */ /* 0x000fea0003c00000 */
[----:B------:R0:W1:Y:S02]  /*8140*/  SHFL.DOWN P0, R7, R0, R9, R11 ;  /* 0x0800000900077389 */ /* 0x000064000000000b */
[----:B01----:R-:W-:Y:S05]  /*8150*/  ENDCOLLECTIVE ;  /* 0x000000000000791b */ /* 0x003fea0003800000 */
.L_x_10288:
[----:B------:R-:W-:Y:S01]  /*8160*/  IMAD.MOV.U32 R9, RZ, RZ, 0x1 ;  /* 0x00000001ff097424 */ /* 0x000fe200078e00ff */
[----:B------:R-:W-:-:S04]  /*8170*/  MOV R2, R7 ;  /* 0x0000000700027202 */ /* 0x000fc80000000f00 */
[----:B------:R-:W-:-:S04]  /*8180*/  FMNMX R2, R5, R2, !PT ;  /* 0x0000000205027209 */ /* 0x000fc80007800000 */
[----:B------:R-:W-:-:S07]  /*8190*/  MOV R0, R2 ;  /* 0x0000000200007202 */ /* 0x000fce0000000f00 */
[----:B------:R-:W-:Y:S05]  /*81a0*/  WARPSYNC.COLLECTIVE R4, `(.L_x_10289) ;  /* 0x0000000004087348 */ /* 0x000fea0003c00000 */
[----:B------:R0:W1:Y:S02]  /*81b0*/  SHFL.DOWN P0, R7, R0, R9, R11 ;  /* 0x0800000900077389 */ /* 0x000064000000000b */
[----:B01----:R-:W-:Y:S05]  /*81c0*/  ENDCOLLECTIVE ;  /* 0x000000000000791b */ /* 0x003fea0003800000 */
.L_x_10289:
[----:B------:R-:W-:Y:S05]  /*81d0*/  BRA `(.L_x_10290) ;  /* 0xfffffffc00407947 */ /* 0x000fea000383ffff */
        .weak           $__internal_312_$__cuda_sm20_div_u64
        .type           $__internal_312_$__cuda_sm20_div_u64,@function
        .size           $__internal_312_$__cuda_sm20_div_u64,($__internal_313_$__cuda_sm20_rcp_rn_f32_slowpath - $__internal_312_$__cuda_sm20_div_u64)
$__internal_312_$__cuda_sm20_div_u64:
        /* <DEDUP_REMOVED lines=71> */
[----:B------:R-:W-:Y:S11]  /*8650*/  RET.REL.NODEC R6 `(_ZN18transformer_engine6detail38cast_transpose_fused_kernel_notalignedILb1ELb1ELb0EfNS_16CTDBiasDActParamI6__halfS3_13__nv_fp8_e5m2fEELi2ELi4ENS_5EmptyEXadL_ZNS_6dqgeluIffEET_T0_RKS6_EEEEvT3_mmm) ;  /* 0xffffff7806687950 */ /* 0x000ff60003c3ffff */
        .weak           $__internal_313_$__cuda_sm20_rcp_rn_f32_slowpath
        .type           $__internal_313_$__cuda_sm20_rcp_rn_f32_slowpath,@function
        .size           $__internal_313_$__cuda_sm20_rcp_rn_f32_slowpath,(.L_x_29614 - $__internal_313_$__cuda_sm20_rcp_rn_f32_slowpath)
$__internal_313_$__cuda_sm20_rcp_rn_f32_slowpath:
        /* <DEDUP_REMOVED lines=15> */
.L_x_10292:
        /* <DEDUP_REMOVED lines=33> */
.L_x_10294:
[----:B------:R0:W1:Y:S02]  /*8960*/  MUFU.RCP R44, R0 ;  /* 0x00000000002c7308 */ /* 0x0000640000001000 */
.L_x_10293:
[----:B------:R-:W-:Y:S05]  /*8970*/  BSYNC B0 ;  /* 0x0000000000007941 */ /* 0x000fea0003800000 */
.L_x_10291:
[----:B------:R-:W-:Y:S01]  /*8980*/  HFMA2 R41, -RZ, RZ, 0, 0 ;  /* 0x00000000ff297431 */ /* 0x000fe200000001ff */
[----:B------:R-:W-:-:S04]  /*8990*/  MOV R40, R2 ;  /* 0x0000000200287202 */ /* 0x000fc80000000f00 */
[----:B01----:R-:W-:Y:S05]  /*89a0*/  RET.REL.NODEC R40 `(_ZN18transformer_engine6detail38cast_transpose_fused_kernel_notalignedILb1ELb1ELb0EfNS_16CTDBiasDActParamI6__halfS3_13__nv_fp8_e5m2fEELi2ELi4ENS_5EmptyEXadL_ZNS_6dqgeluIffEET_T0_RKS6_EEEEvT3_mmm) ;  /* 0xffffff7428947950 */ /* 0x003fea0003c3ffff */
.L_x_10295:
        /* <DEDUP_REMOVED lines=13> */
.L_x_29614:


//--------------------- .text._ZN18transformer_engine6detail38cast_transpose_fused_kernel_notalignedILb1ELb1ELb0EfNS_16CTDBiasDActParamI6__halfS3_13__nv_bfloat16fEELi2ELi2ENS_5EmptyEXadL_ZNS_6dqgeluIffEET_T0_RKS6_EEEEvT3_mmm --------------------------
	.section	.text._ZN18transformer_engine6detail38cast_transpose_fused_kernel_notalignedILb1ELb1ELb0EfNS_16CTDBiasDActParamI6__halfS3_13__nv_bfloat16fEELi2ELi2ENS_5EmptyEXadL_ZNS_6dqgeluIffEET_T0_RKS6_EEEEvT3_mmm,"ax",@progbits
	.align	128
        .global         _ZN18transformer_engine6detail38cast_transpose_fused_kernel_notalignedILb1ELb1ELb0EfNS_16CTDBiasDActParamI6__halfS3_13__nv_bfloat16fEELi2ELi2ENS_5EmptyEXadL_ZNS_6dqgeluIffEET_T0_RKS6_EEEEvT3_mmm
        .type           _ZN18transformer_engine6detail38cast_transpose_fused_kernel_notalignedILb1ELb1ELb0EfNS_16CTDBiasDActParamI6__halfS3_13__nv_bfloat16fEELi2ELi2ENS_5EmptyEXadL_ZNS_6dqgeluIffEET_T0_RKS6_EEEEvT3_mmm,@function
        .size           _ZN18transformer_engine6detail38cast_transpose_fused_kernel_notalignedILb1ELb1ELb0EfNS_16CTDBiasDActParamI6__halfS3_13__nv_bfloat16fEELi2ELi2ENS_5EmptyEXadL_ZNS_6dqgeluIffEET_T0_RKS6_EEEEvT3_mmm,(.L_x_29616 - _ZN18transformer_engine6detail38cast_transpose_fused_kernel_notalignedILb1ELb1ELb0EfNS_16CTDBiasDActParamI6__halfS3_13__nv_bfloat16fEELi2ELi2ENS_5EmptyEXadL_ZNS_6dqgeluIffEET_T0_RKS6_EEEEvT3_mmm)
        .other          _ZN18transformer_engine6detail38cast_transpose_fused_kernel_notalignedILb1ELb1ELb0EfNS_16CTDBiasDActParamI6__halfS3_13__nv_bfloat16fEELi2ELi2ENS_5EmptyEXadL_ZNS_6dqgeluIffEET_T0_RKS6_EEEEvT3_mmm,@"STO_CUDA_ENTRY STV_DEFAULT"
_ZN18transformer_engine6detail38cast_transpose_fused_kernel_notalignedILb1ELb1ELb0EfNS_16CTDBiasDActParamI6__halfS3_13__nv_bfloat16fEELi2ELi2ENS_5EmptyEXadL_ZNS_6dqgeluIffEET_T0_RKS6_EEEEvT3_mmm:
.text._ZN18transformer_engine6detail38cast_transpose_fused_kernel_notalignedILb1ELb1ELb0EfNS_16CTDBiasDActParamI6__halfS3_13__nv_bfloat16fEELi2ELi2ENS_5EmptyEXadL_ZNS_6dqgeluIffEET_T0_RKS6_EEEEvT3_mmm:
        /* <DEDUP_REMOVED lines=44> */
.L_x_10296:
[----:B------:R-:W-:-:S07]  /*02c0*/  MOV R5, 0x2e0 ;  /* 0x000002e000057802 */ /* 0x000fce0000000f00 */
[----:B------:R-:W-:Y:S05]  /*02d0*/  CALL.REL.NOINC `($__internal_314_$__cuda_sm20_div_u64) ;  /* 0x0000004c00207944 */ /* 0x000fea0003c00000 */
        /* <DEDUP_REMOVED lines=11> */
.L_x_10297:
        /* <DEDUP_REMOVED lines=25> */
[----:B------:R-:W-:-:S02]  /*0520*/  UISETP.LT.U32.AND.EX UP0, UPT, UR14, URZ, UPT, UP0 ;  /* 0x000000ff0e00728c */ /* 0x000fc4000bf01100 */
[----:B------:R-:W-:Y:S01]  /*0530*/  USEL UR18, UR18, 0x20, UP1 ;  /* 0x0000002012127887 */ /* 0x000fe20008800000 */
[----:B------:R-:W-:Y:S01]  /*0540*/  IADD3.X R12, PT, PT, RZ, R21, RZ, P1, !PT ;  /* 0x00000015ff0c7210 */ /* 0x000fe20000ffe4ff */
[----:B------:R-:W-:Y:S02]  /*0550*/  USEL UR19, UR19, 0x20, UP0 ;  /* 0x0000002013137887 */ /* 0x000fe40008000000 */
[----:B------:R-:W-:Y:S02]  /*0560*/  UIMAD UR7, UR5, UR20, URZ ;  /* 0x00000014050772a4 */ /* 0x000fe4000f8e02ff */
[----:B------:R-:W-:Y:S01]  /*0570*/  ISETP.GE.U32.AND P0, PT, R6, UR18, PT ;  /* 0x0000001206007c0c */ /* 0x000fe2000bf06070 */
[----:B------:R-:W-:Y:S02]  /*0580*/  UIMAD.WIDE.U32 UR12, UR4, UR20, URZ ;  /* 0x00000014040c72a5 */ /* 0x000fe4000f8e00ff */
[----:B------:R-:W-:Y:S01]  /*0590*/  UIMAD UR7, UR4, UR21, UR7 ;  /* 0x00000015040772a4 */ /* 0x000fe2000f8e0207 */
[----:B------:R-:W-:Y:S01]  /*05a0*/  ISETP.LT.U32.AND P0, PT, R9, UR19, !P0 ;  /* 0x0000001309007c0c */ /* 0x000fe2000c701070 */
[----:B------:R-:W-:-:S02]  /*05b0*/  USHF.L.U64.HI UR24, UR28, 0x6, UR6 ;  /* 0x000000061c187899 */ /* 0x000fc40008010206 */
[----:B------:R-:W-:Y:S02]  /*05c0*/  ULEA UR14, UP0, UR12, UR15, 0x6 ;  /* 0x0000000f0c0e7291 */ /* 0x000fe4000f8030ff */
        /* <DEDUP_REMOVED lines=14> */
[----:B------:R-:W-:Y:S01]  /*06b0*/  IADD3 R8, PT, PT, R6, 0x1, RZ ;  /* 0x0000000106087810 */ /* 0x000fe20007ffe0ff */
[----:B------:R-:W-:Y:S01]  /*06c0*/  IMAD.U32 R11, RZ, RZ, UR35 ;  /* 0x00000023ff0b7e24 */ /* 0x000fe2000f8e00ff */
[----:B------:R-:W-:Y:S02]  /*06d0*/  ULOP3.LUT UR13, UR20, 0xfffffffe, URZ, 0xc0, !UPT ;  /* 0xfffffffe140d7892 */ /* 0x000fe4000f8ec0ff */
[----:B------:R-:W-:Y:S01]  /*06e0*/  LOP3.LUT R15, R15, 0x1f, RZ, 0xc0, !PT ;  /* 0x0000001f0f0f7812 */ /* 0x000fe200078ec0ff */
[----:B------:R-:W-:Y:S01]  /*06f0*/  UIADD3 UR29, UP0, UPT, UR23, UR8, URZ ;  /* 0x00000008171d7290 */ /* 0x000fe2000ff1e0ff */
[----:B------:R-:W-:Y:S02]  /*0700*/  ISETP.GE.U32.AND P1, PT, R8, UR18, PT ;  /* 0x0000001208007c0c */ /* 0x000fe4000bf26070 */
[----:B-1----:R-:W-:Y:S01]  /*0710*/  ISETP.NE.U32.AND P2, PT, RZ, UR10, PT ;  /* 0x0000000aff007c0c */ /* 0x002fe2000bf45070 */
[----:B------:R-:W-:Y:S01]  /*0720*/  UIADD3.X UR30, UPT, UPT, UR24, UR9, URZ, UP0, !UPT ;  /* 0x00000009181e7290 */ /* 0x000fe200087fe4ff */
[----:B------:R-:W-:-:S02]  /*0730*/  ISETP.LT.U32.AND P1, PT, R15, UR19, !P1 ;  /* 0x000000130f007c0c */ /* 0x000fc4000cf21070 */
[----:B------:R-:W-:Y:S01]  /*0740*/  ISETP.NE.AND.EX P2, PT, RZ, UR11, PT, P2 ;  /* 0x0000000bff007c0c */ /* 0x000fe2000bf45320 */
[----:B------:R-:W-:Y:S01]  /*0750*/  UIMAD UR6, UR6, UR16, URZ ;  /* 0x00000010060672a4 */ /* 0x000fe2000f8e02ff */
[----:B------:R-:W-:Y:S01]  /*0760*/  IADD3 R24, P3, PT, R15, R28, RZ ;  /* 0x0000001c0f187210 */ /* 0x000fe20007f7e0ff */
[----:B------:R-:W1:Y:S04]  /*0770*/  LDCU.128 UR8, c[0x0][0x390] ;  /* 0x00007200ff0877ac */ /* 0x000e680008000c00 */
[----:B------:R-:W-:Y:S01]  /*0780*/  IMAD.X R25, RZ, RZ, R21, P3 ;  /* 0x000000ffff197224 */ /* 0x000fe200018e0615 */
[----:B------:R-:W-:-:S03]  /*0790*/  @P0 IADD3 R34, P3, PT, R13, UR35, RZ ;  /* 0x000000230d220c10 */ /* 0x000fc6000ff7e0ff */
[----:B------:R-:W-:Y:S01]  /*07a0*/  VOTEU.ANY UP1, P1 ;  /* 0x0000000000ff7886 */ /* 0x000fe20000820100 */
[----:B------:R-:W-:Y:S01]  /*07b0*/  @P1 IMAD.WIDE.U32 R10, R11, 0x3, R24 ;  /* 0x000000030b0a1825 */ /* 0x000fe200078e0018 */
[----:B------:R-:W3:Y:S01]  /*07c0*/  @P2 LDC.64 R36, c[0x0][0x3a0] ;  /* 0x0000e800ff242b82 */ /* 0x000ee20000000a00 */
[----:B------:R-:W-:Y:S02]  /*07d0*/  @P1 IADD3 R22, P4, PT, R24, UR13, RZ ;  /* 0x0000000d18161c10 */ /* 0x000fe4000ff9e0ff */
[----:B------:R-:W-:Y:S02]  /*07e0*/  @UP1 UIMAD UR7, UR36, 0x3, URZ ;  /* 0x00000003240718a4 */ /* 0x000fe4000f8e02ff */
[----:B------:R-:W-:Y:S01]  /*07f0*/  @P0 IADD3.X R17, PT, PT, R12, UR36, RZ, P3, !PT ;  /* 0x000000240c110c10 */ /* 0x000fe20009ffe4ff */
[----:B------:R-:W-:Y:S01]  /*0800*/  @P1 IMAD.SHL.U32 R30, R10, 0x4, RZ ;  /* 0x000000040a1e1824 */ /* 0x000fe200078e00ff */
[----:B------:R-:W-:Y:S02]  /*0810*/  @P0 IADD3 R16, P3, PT, R16, UR29, RZ ;  /* 0x0000001d10100c10 */ /* 0x000fe4000ff7e0ff */
[C---:B------:R-:W-:Y:S01]  /*0820*/  @P0 SHF.L.U64.HI R2, R34.reuse, 0x2, R17 ;  /* 0x0000000222020819 */ /* 0x040fe20000010211 */
[----:B------:R-:W-:Y:S01]  /*0830*/  @P0 IMAD.SHL.U32 R34, R34, 0x4, RZ ;  /* 0x0000000422220824 */ /* 0x000fe200078e00ff */
[----:B------:R-:W-:-:S02]  /*0840*/  @P1 IADD3 R11, PT, PT, R11, UR7, RZ ;  /* 0x000000070b0b1c10 */ /* 0x000fc4000fffe0ff */
[----:B------:R-:W-:Y:S02]  /*0850*/  @P0 IADD3.X R17, PT, PT, R14, UR30, RZ, P3, !PT ;  /* 0x0000001e0e110c10 */ /* 0x000fe40009ffe4ff */
[----:B------:R-:W-:Y:S02]  /*0860*/  @P1 SHF.L.U64.HI R0, R10, 0x2, R11 ;  /* 0x000000020a001819 */ /* 0x000fe4000001020b */
[----:B------:R-:W-:Y:S01]  /*0870*/  @P1 IADD3.X R11, PT, PT, R25, UR21, RZ, P4, !PT ;  /* 0x00000015190b1c10 */ /* 0x000fe2000a7fe4ff */
[----:B------:R4:W2:Y:S01]  /*0880*/  @P0 LDG.E R14, desc[UR26][R16.64] ;  /* 0x0000001a100e0981 */ /* 0x0008a2000c1e1900 */
[----:B------:R-:W-:Y:S02]  /*0890*/  @P0 IADD3 R38, P3, PT, R34, UR29, RZ ;  /* 0x0000001d22260c10 */ /* 0x000fe4000ff7e0ff */
[C---:B------:R-:W-:Y:S01]  /*08a0*/  @P1 SHF.L.U64.HI R10, R22.reuse, 0x2, R11 ;  /* 0x00000002160a1819 */ /* 0x040fe2000001020b */
[----:B------:R-:W-:Y:S01]  /*08b0*/  @!P0 IMAD.MOV.U32 R11, RZ, RZ, RZ ;  /* 0x000000ffff0b8224 */ /* 0x000fe200078e00ff */
[----:B------:R-:W-:Y:S01]  /*08c0*/  @P1 SHF.L.U32 R22, R22, 0x2, RZ ;  /* 0x0000000216161819 */ /* 0x000fe200000006ff */
[----:B---3--:R3:W2:Y:S01]  /*08d0*/  @P2 LDG.E R36, desc[UR26][R36.64] ;  /* 0x0000001a24242981 */ /* 0x0086a2000c1e1900 */
[----:B------:R-:W-:-:S02]  /*08e0*/  @P0 IADD3.X R39, PT, PT, R2, UR30, RZ, P3, !PT ;  /* 0x0000001e02270c10 */ /* 0x000fc40009ffe4ff */
[C---:B------:R-:W-:Y:S02]  /*08f0*/  @P1 IADD3 R26, P4, PT, R22.reuse, UR29, RZ ;  /* 0x0000001d161a1c10 */ /* 0x040fe4000ff9e0ff */
[----:B------:R-:W-:Y:S01]  /*0900*/  @P1 IADD3 R22, P5, PT, R22, UR31, RZ ;  /* 0x0000001f16161c10 */ /* 0x000fe2000ffbe0ff */
[----:B------:R-:W-:Y:S01]  /*0910*/  @!P1 IMAD.MOV.U32 R20, RZ, RZ, RZ ;  /* 0x000000ffff149224 */ /* 0x000fe200078e00ff */
[C---:B------:R-:W-:Y:S01]  /*0920*/  @P1 IADD3.X R27, PT, PT, R10.reuse, UR30, RZ, P4, !PT ;  /* 0x0000001e0a1b1c10 */ /* 0x040fe2000a7fe4ff */
[----:B0-----:R-:W-:Y:S01]  /*0930*/  @!P1 IMAD.MOV.U32 R19, RZ, RZ, RZ ;  /* 0x000000ffff139224 */ /* 0x001fe200078e00ff */
[----:B------:R-:W-:Y:S01]  /*0940*/  @P1 IADD3.X R23, PT, PT, R10, UR32, RZ, P5, !PT ;  /* 0x000000200a171c10 */ /* 0x000fe2000affe4ff */
[----:B------:R0:W5:Y:S01]  /*0950*/  @P0 LDG.E R11, desc[UR26][R38.64] ;  /* 0x0000001a260b0981 */ /* 0x000162000c1e1900 */
[----:B------:R-:W-:Y:S02]  /*0960*/  @P1 IADD3 R32, P4, PT, R30, UR29, RZ ;  /* 0x0000001d1e201c10 */ /* 0x000fe4000ff9e0ff */
[----:B------:R-:W-:Y:S01]  /*0970*/  @P0 IADD3 R34, P3, PT, R34, UR31, RZ ;  /* 0x0000001f22220c10 */ /* 0x000fe2000ff7e0ff */
[----:B------:R0:W5:Y:S01]  /*0980*/  @P1 LDG.E R27, desc[UR26][R26.64] ;  /* 0x0000001a1a1b1981 */ /* 0x000162000c1e1900 */
[----:B------:R-:W-:-:S02]  /*0990*/  @P1 IADD3 R30, P5, PT, R30, UR31, RZ ;  /* 0x0000001f1e1e1c10 */ /* 0x000fc4000ffbe0ff */
[----:B------:R-:W-:Y:S01]  /*09a0*/  @!P0 MOV R16, RZ ;  /* 0x000000ff00108202 */ /* 0x000fe20000000f00 */
[----:B------:R0:W5:Y:S01]  /*09b0*/  @P1 LDG.E R23, desc[UR26][R22.64] ;  /* 0x0000001a16171981 */ /* 0x000162000c1e1900 */
[----:B------:R-:W-:Y:S02]  /*09c0*/  @P0 IADD3.X R35, PT, PT, R2, UR32, RZ, P3, !PT ;  /* 0x0000002002230c10 */ /* 0x000fe40009ffe4ff */
[C---:B------:R-:W-:Y:S02]  /*09d0*/  @P1 IADD3.X R33, PT, PT, R0.reuse, UR30, RZ, P4, !PT ;  /* 0x0000001e00211c10 */ /* 0x040fe4000a7fe4ff */
[----:B------:R-:W-:Y:S01]  /*09e0*/  @P1 IADD3.X R31, PT, PT, R0, UR32, RZ, P5, !PT ;  /* 0x00000020001f1c10 */ /* 0x000fe2000affe4ff */
[----:B------:R0:W5:Y:S04]  /*09f0*/  @P0 LDG.E R16, desc[UR26][R34.64] ;  /* 0x0000001a22100981 */ /* 0x000168000c1e1900 */
[----:B------:R0:W5:Y:S04]  /*0a00*/  @P1 LDG.E R20, desc[UR26][R32.64] ;  /* 0x0000001a20141981 */ /* 0x000168000c1e1900 */
[----:B------:R0:W5:Y:S01]  /*0a10*/  @P1 LDG.E R19, desc[UR26][R30.64] ;  /* 0x0000001a1e131981 */ /* 0x000162000c1e1900 */
[----:B----4-:R-:W-:-:S02]  /*0a20*/  HFMA2 R17, -RZ, RZ, 0.96630859375, -0.0022525787353515625 ;  /* 0x3bbb989dff117431 */ /* 0x010fc400000001ff */
[----:B---3--:R-:W-:Y:S01]  /*0a30*/  IMAD.MOV.U32 R37, RZ, RZ, 0x437c0000 ;  /* 0x437c0000ff257424 */ /* 0x008fe200078e00ff */
[----:B------:R-:W-:Y:S01]  /*0a40*/  UIMAD UR17, UR28, UR17, UR6 ;  /* 0x000000111c1172a4 */ /* 0x000fe2000f8e0206 */
[----:B------:R-:W3:Y:S01]  /*0a50*/  LDCU.64 UR6, c[0x0][0x3b8] ;  /* 0x00007700ff0677ac */ /* 0x000ee20008000a00 */
[----:B------:R-:W-:Y:S02]  /*0a60*/  UIMAD.WIDE.U32 UR14, UR12, -0x3f, UR14 ;  /* 0xffffffc10c0e78a5 */ /* 0x000fe4000f8e000e */
[----:B------:R-:W-:Y:S02]  /*0a70*/  UIMAD UR25, UR25, -0x3f, URZ ;  /* 0xffffffc1191978a4 */ /* 0x000fe4000f8e02ff */
[----:B------:R-:W-:Y:S02]  /*0a80*/  UIMAD.WIDE.U32 UR20, UR28, UR16, URZ ;  /* 0x000000101c1472a5 */ /* 0x000fe4000f8e00ff */
[----:B------:R-:W-:Y:S02]  /*0a90*/  UIADD3 UR12, UPT, UPT, UR15, -UR12, UR25 ;  /* 0x8000000c0f0c7290 */ /* 0x000fe4000fffe019 */
[----:B------:R-:W-:Y:S01]  /*0aa0*/  USHF.L.U32 UR16, UR20, 0x6, URZ ;  /* 0x0000000614107899 */ /* 0x000fe200080006ff */
[----:B------:R-:W-:Y:S01]  /*0ab0*/  UMOV UR15, 0x3f800000 ;  /* 0x3f800000000f7882 */ /* 0x000fe20000000000 */
[----:B------:R-:W-:-:S02]  /*0ac0*/  UIADD3 UR17, UPT, UPT, UR21, UR17, URZ ;  /* 0x0000001115117290 */ /* 0x000fc4000fffe0ff */
[----:B------:R-:W-:Y:S02]  /*0ad0*/  ULEA UR16, UP0, UR4, UR16, 0x6 ;  /* 0x0000001004107291 */ /* 0x000fe4000f8030ff */
[----:B------:R-:W-:Y:S02]  /*0ae0*/  USHF.L.U64.HI UR20, UR20, 0x6, UR17 ;  /* 0x0000000614147899 */ /* 0x000fe40008010211 */
[----:B-1----:R-:W-:Y:S02]  /*0af0*/  UIADD3 UR8, UP1, UPT, UR23, UR8, URZ ;  /* 0x0000000817087290 */ /* 0x002fe4000ff3e0ff */
[----:B------:R-:W-:Y:S02]  /*0b00*/  ULEA.HI.X UR4, UR4, UR20, UR5, 0x6, UP0 ;  /* 0x0000001404047291 */ /* 0x000fe400080f3405 */
[----:B------:R-:W-:Y:S02]  /*0b10*/  ULEA UR10, UP2, UR16, UR10, 0x1 ;  /* 0x0000000a100a7291 */ /* 0x000fe4000f8408ff */
[----:B---3--:R-:W-:Y:S01]  /*0b20*/  ULEA UR6, UP0, UR14, UR6, 0x2 ;  /* 0x000000060e067291 */ /* 0x008fe2000f8010ff */
[----:B------:R-:W-:Y:S01]  /*0b30*/  BSSY.RECONVERGENT B1, `(.L_x_10298) ;  /* 0x0000020000017945 */ /* 0x000fe20003800200 */
[----:B------:R-:W-:-:S02]  /*0b40*/  UIADD3.X UR9, UPT, UPT, UR24, UR9, URZ, UP1, !UPT ;  /* 0x0000000918097290 */ /* 0x000fc40008ffe4ff */
[----:B------:R-:W-:Y:S02]  /*0b50*/  ULEA.HI.X UR11, UR16, UR11, UR4, 0x1, UP2 ;  /* 0x0000000b100b7291 */ /* 0x000fe400090f0c04 */
[----:B------:R-:W-:Y:S01]  /*0b60*/  ULEA.HI.X UR7, UR14, UR7, UR12, 0x2, UP0 ;  /* 0x000000070e077291 */ /* 0x000fe200080f140c */
        /* <DEDUP_REMOVED lines=12> */
[----:B------:R-:W-:Y:S02]  /*0c30*/  LOP3.LUT R0, R0, 0x7f800000, RZ, 0xc0, !PT ;  /* 0x7f80000000007812 */ /* 0x000fe400078ec0ff */
[----:B------:R-:W-:Y:S02]  /*0c40*/  @P2 R2UR UR15, R36 ;  /* 0x00000000240f22ca */ /* 0x000fe400000e0000 */
[----:B------:R-:W-:Y:S01]  /*0c50*/  ISETP.GT.U32.AND P2, PT, R0, 0x1ffffff, PT ;  /* 0x01ffffff0000780c */ /* 0x000fe20003f44070 */
[----:B------:R-:W-:Y:S02]  /*0c60*/  @!P0 IMAD.MOV.U32 R14, RZ, RZ, RZ ;  /* 0x000000ffff0e8224 */ /* 0x000fe400078e00ff */
[----:B------:R-:W-:Y:S01]  /*0c70*/  @!P1 IMAD.MOV.U32 R27, RZ, RZ, RZ ;  /* 0x000000ffff1b9224 */ /* 0x000fe200078e00ff */
[----:B------:R-:W-:Y:S02]  /*0c80*/  @!P1 MOV R23, RZ ;  /* 0x000000ff00179202 */ /* 0x000fe40000000f00 */
[----:B------:R-:W-:-:S07]  /*0c90*/  HADD2.F32 R17, -RZ, R14.H0_H0 ;  /* 0x2000000eff117230 */ /* 0x000fce0000004100 */
[----:B0-----:R-:W-:Y:S05]  /*0ca0*/  @P2 BRA `(.L_x_10299) ;  /* 0x0000000000102947 */ /* 0x001fea0003800000 */
[----:B------:R-:W-:Y:S01]  /*0cb0*/  IMAD.MOV.U32 R0, RZ, RZ, R2 ;  /* 0x000000ffff007224 */ /* 0x000fe200078e0002 */
[----:B------:R-:W-:-:S07]  /*0cc0*/  MOV R2, 0xce0 ;  /* 0x00000ce000027802 */ /* 0x000fce0000000f00 */
[----:B-----5:R-:W-:Y:S05]  /*0cd0*/  CALL.REL.NOINC `($__internal_315_$__cuda_sm20_rcp_rn_f32_slowpath) ;  /* 0x0000004400c07944 */ /* 0x020fea0003c00000 */
[----:B------:R-:W-:Y:S05]  /*0ce0*/  BRA `(.L_x_10300) ;  /* 0x0000000000107947 */ /* 0x000fea0003800000 */
.L_x_10299:
[----:B------:R-:W0:Y:S02]  /*0cf0*/  MUFU.RCP R37, R2 ;  /* 0x0000000200257308 */ /* 0x000e240000001000 */
[----:B0-----:R-:W-:-:S04]  /*0d00*/  FFMA R0, R2, R37, -1 ;  /* 0xbf80000002007423 */ /* 0x001fc80000000025 */
[----:B------:R-:W-:-:S04]  /*0d10*/  FADD.FTZ R0, -R0, -RZ ;  /* 0x800000ff00007221 */ /* 0x000fc80000010100 */
[----:B------:R-:W-:-:S07]  /*0d20*/  FFMA R37, R37, R0, R37 ;  /* 0x0000000025257223 */ /* 0x000fce0000000025 */
.L_x_10300:
[----:B------:R-:W-:Y:S05]  /*0d30*/  BSYNC.RECONVERGENT B1 ;  /* 0x0000000000017941 */ /* 0x000fea0003800200 */
.L_x_10298:
        /* <DEDUP_REMOVED lines=24> */
[----:B-----5:R-:W-:Y:S05]  /*0ec0*/  CALL.REL.NOINC `($__internal_315_$__cuda_sm20_rcp_rn_f32_slowpath) ;  /* 0x0000004400447944 */ /* 0x020fea0003c00000 */
[----:B------:R-:W-:Y:S05]  /*0ed0*/  BRA `(.L_x_10303) ;  /* 0x0000000000107947 */ /* 0x000fea0003800000 */
.L_x_10302:
[----:B------:R-:W0:Y:S02]  /*0ee0*/  MUFU.RCP R37, R22 ;  /* 0x0000001600257308 */ /* 0x000e240000001000 */
[----:B0-----:R-:W-:-:S04]  /*0ef0*/  FFMA R0, R22, R37, -1 ;  /* 0xbf80000016007423 */ /* 0x001fc80000000025 */
[----:B------:R-:W-:-:S04]  /*0f00*/  FADD.FTZ R0, -R0, -RZ ;  /* 0x800000ff00007221 */ /* 0x000fc80000010100 */
[----:B------:R-:W-:-:S07]  /*0f10*/  FFMA R37, R37, R0, R37 ;  /* 0x0000000025257223 */ /* 0x000fce0000000025 */
.L_x_10303:
[----:B------:R-:W-:Y:S05]  /*0f20*/  BSYNC.RECONVERGENT B1 ;  /* 0x0000000000017941 */ /* 0x000fea0003800200 */
.L_x_10301:
[----:B-----5:R-:W-:Y:S01]  /*0f30*/  HADD2.F32 R10, -RZ, R16.H0_H0 ;  /* 0x20000010ff0a7230 */ /* 0x020fe20000004100 */
[----:B------:R-:W-:Y:S01]  /*0f40*/  BSSY.RECONVERGENT B1, `(.L_x_10304) ;  /* 0x000001d000017945 */ /* 0x000fe20003800200 */
[----:B------:R-:W-:Y:S02]  /*0f50*/  IMAD.MOV.U32 R31, RZ, RZ, 0x3bbb989d ;  /* 0x3bbb989dff1f7424 */ /* 0x000fe400078e00ff */
[----:B------:R-:W-:Y:S02]  /*0f60*/  IMAD.MOV.U32 R33, RZ, RZ, 0x437c0000 ;  /* 0x437c0000ff217424 */ /* 0x000fe400078e00ff */
[----:B------:R-:W-:Y:S01]  /*0f70*/  FMUL R10, R10, 1.7020000219345092773 ;  /* 0x3fd9db230a0a7820 */ /* 0x000fe20000400000 */
[----:B------:R-:W-:-:S03]  /*0f80*/  HADD2.F32 R43, -RZ, R11.H0_H0 ;  /* 0x2000000bff2b7230 */ /* 0x000fc60000004100 */
        /* <DEDUP_REMOVED lines=18> */
[----:B------:R-:W-:Y:S05]  /*10b0*/  CALL.REL.NOINC `($__internal_315_$__cuda_sm20_rcp_rn_f32_slowpath) ;  /* 0x0000004000c87944 */ /* 0x000fea0003c00000 */
[----:B------:R-:W-:Y:S05]  /*10c0*/  BRA `(.L_x_10306) ;  /* 0x0000000000107947 */ /* 0x000fea0003800000 */
.L_x_10305:
[----:B------:R-:W0:Y:S02]  /*10d0*/  MUFU.RCP R37, R22 ;  /* 0x0000001600257308 */ /* 0x000e240000001000 */
[----:B0-----:R-:W-:-:S04]  /*10e0*/  FFMA R0, R22, R37, -1 ;  /* 0xbf80000016007423 */ /* 0x001fc80000000025 */
[----:B------:R-:W-:-:S04]  /*10f0*/  FADD.FTZ R0, -R0, -RZ ;  /* 0x800000ff00007221 */ /* 0x000fc80000010100 */
[----:B------:R-:W-:-:S07]  /*1100*/  FFMA R37, R37, R0, R37 ;  /* 0x0000000025257223 */ /* 0x000fce0000000025 */
.L_x_10306:
[----:B------:R-:W-:Y:S05]  /*1110*/  BSYNC.RECONVERGENT B1 ;  /* 0x0000000000017941 */ /* 0x000fea0003800200 */
.L_x_10304:
        /* <DEDUP_REMOVED lines=26> */
.L_x_10308:
[----:B------:R-:W0:Y:S02]  /*12c0*/  MUFU.RCP R37, R18 ;  /* 0x0000001200257308 */ /* 0x000e240000001000 */
[----:B0-----:R-:W-:-:S04]  /*12d0*/  FFMA R0, R18, R37, -1 ;  /* 0xbf80000012007423 */ /* 0x001fc80000000025 */
[----:B------:R-:W-:-:S04]  /*12e0*/  FADD.FTZ R0, -R0, -RZ ;  /* 0x800000ff00007221 */ /* 0x000fc80000010100 */
[----:B------:R-:W-:-:S07]  /*12f0*/  FFMA R37, R37, R0, R37 ;  /* 0x0000000025257223 */ /* 0x000fce0000000025 */
.L_x_10309:
[----:B------:R-:W-:Y:S05]  /*1300*/  BSYNC.RECONVERGENT B1 ;  /* 0x0000000000017941 */ /* 0x000fea0003800200 */
.L_x_10307:
[C---:B------:R-:W-:Y:S01]  /*1310*/  ISETP.GE.U32.AND P0, PT, R6.reuse, UR18, PT ;  /* 0x0000001206007c0c */ /* 0x040fe2000bf06070 */
[----:B------:R-:W0:Y:S01]  /*1320*/  LDCU UR4, c[0x0][0x3cc] ;  /* 0x00007980ff0477ac */ /* 0x000e220008000800 */
[----:B------:R-:W-:Y:S01]  /*1330*/  IADD3 R10, PT, PT, R6, 0x2, RZ ;  /* 0x00000002060a7810 */ /* 0x000fe20007ffe0ff */
[----:B------:R-:W-:Y:S01]  /*1340*/  FADD R0, -R37, 1 ;  /* 0x3f80000025007421 */ /* 0x000fe20000000100 */
[----:B------:R-:W-:Y:S01]  /*1350*/  ISETP.GE.U32.OR P0, PT, R9, UR19, P0 ;  /* 0x0000001309007c0c */ /* 0x000fe20008706470 */
[----:B------:R-:W-:Y:S01]  /*1360*/  VIADD R9, R5, 0x1e ;  /* 0x0000001e05097836 */ /* 0x000fe20000000000 */
[----:B------:R-:W-:Y:S01]  /*1370*/  ISETP.GE.U32.AND P1, PT, R10, UR18, PT ;  /* 0x000000120a007c0c */ /* 0x000fe2000bf26070 */
[----:B------:R-:W-:Y:S01]  /*1380*/  FMUL R0, R0, R37 ;  /* 0x0000002500007220 */ /* 0x000fe20000400000 */
[----:B------:R-:W-:Y:S01]  /*1390*/  IADD3 R22, P2, PT, R28, UR13, RZ ;  /* 0x0000000d1c167c10 */ /* 0x000fe2000ff5e0ff */
[----:B------:R-:W-:Y:S01]  /*13a0*/  IMAD.U32 R35, RZ, RZ, UR35 ;  /* 0x00000023ff237e24 */ /* 0x000fe2000f8e00ff */
[----:B------:R-:W-:Y:S01]  /*13b0*/  LOP3.LUT R9, R9, 0x1f, RZ, 0xc0, !PT ;  /* 0x0000001f09097812 */ /* 0x000fe200078ec0ff */
[----:B------:R-:W-:-:S03]  /*13c0*/  FFMA R0, R16, R0, R37 ;  /* 0x0000000010007223 */ /* 0x000fc60000000025 */
[----:B------:R-:W-:Y:S01]  /*13d0*/  ISETP.LT.U32.AND P1, PT, R9, UR19, !P1 ;  /* 0x0000001309007c0c */ /* 0x000fe2000cf21070 */
[----:B------:R-:W-:Y:S01]  /*13e0*/  FMUL R26, R11, R0 ;  /* 0x000000000b1a7220 */ /* 0x000fe20000400000 */
[----:B------:R-:W-:Y:S01]  /*13f0*/  IADD3 R30, P4, PT, R9, R22, RZ ;  /* 0x00000016091e7210 */ /* 0x000fe20007f9e0ff */
[----:B------:R-:W-:Y:S01]  /*1400*/  FMUL R11, R17, UR15 ;  /* 0x0000000f110b7c20 */ /* 0x000fe20008400000 */
[----:B------:R-:W-:Y:S01]  /*1410*/  @!P0 IADD3 R2, P3, PT, R13, UR35, RZ ;  /* 0x000000230d028c10 */ /* 0x000fe2000ff7e0ff */
[----:B------:R-:W-:Y:S01]  /*1420*/  FMUL R0, R14, UR15 ;  /* 0x0000000f0e007c20 */ /* 0x000fe20008400000 */
[----:B0-----:R-:W-:Y:S02]  /*1430*/  IADD3.X R21, PT, PT, R21, UR4, RZ, P2, !PT ;  /* 0x0000000415157c10 */ /* 0x001fe400097fe4ff */
[----:B------:R-:W-:Y:S02]  /*1440*/  @!P0 IADD3.X R33, PT, PT, R12, UR36, RZ, P3, !PT ;  /* 0x000000240c218c10 */ /* 0x000fe40009ffe4ff */
[C---:B------:R-:W-:Y:S01]  /*1450*/  @!P0 LEA R28, P2, R13.reuse, UR8, 0x2 ;  /* 0x000000080d1c8c11 */ /* 0x040fe2000f8410ff */
[----:B------:R-:W-:Y:S01]  /*1460*/  IMAD.X R31, RZ, RZ, R21, P4 ;  /* 0x000000ffff1f7224 */ /* 0x000fe200020e0615 */
[C---:B------:R-:W-:Y:S01]  /*1470*/  @!P0 LEA R38, P3, R2.reuse, UR8, 0x2 ;  /* 0x0000000802268c11 */ /* 0x040fe2000f8610ff */
        /* <DEDUP_REMOVED lines=9> */
[----:B------:R-:W-:-:S02]  /*1510*/  F2FP.BF16.F32.PACK_AB R0, RZ, R0 ;  /* 0x00000000ff00723e */ /* 0x000fc400000010ff */
[----:B------:R-:W-:Y:S01]  /*1520*/  @P1 IADD3.X R13, PT, PT, R31, UR4, RZ, P2, !PT ;  /* 0x000000041f0d1c10 */ /* 0x000fe200097fe4ff */
[----:B------:R-:W-:Y:S01]  /*1530*/  @P1 VIADD R33, R33, UR5 ;  /* 0x0000000521211c36 */ /* 0x000fe20008000000 */
[----:B------:R-:W-:Y:S01]  /*1540*/  F2FP.BF16.F32.PACK_AB R12, RZ, R12 ;  /* 0x0000000cff0c723e */ /* 0x000fe200000010ff */
[----:B------:R-:W-:Y:S01]  /*1550*/  @!P1 IMAD.MOV.U32 R34, RZ, RZ, RZ ;  /* 0x000000ffff229224 */ /* 0x000fe200078e00ff */
[----:B------:R-:W-:Y:S01]  /*1560*/  F2FP.BF16.F32.PACK_AB R2, RZ, R2 ;  /* 0x00000002ff02723e */ /* 0x000fe200000010ff */
[----:B------:R-:W-:Y:S01]  /*1570*/  @!P1 IMAD.MOV.U32 R40, RZ, RZ, RZ ;  /* 0x000000ffff289224 */ /* 0x000fe200078e00ff */
[----:B------:R-:W-:Y:S02]  /*1580*/  @!P0 PRMT R11, R11, 0x5410, R0 ;  /* 0x000054100b0b8816 */ /* 0x000fe40000000000 */
[----:B------:R-:W-:Y:S02]  /*1590*/  @P1 SHF.L.U64.HI R13, R36, 0x2, R13 ;  /* 0x00000002240d1819 */ /* 0x000fe4000001020d */
[----:B------:R-:W-:Y:S01]  /*15a0*/  @!P0 PRMT R12, R12, 0x5410, R2 ;  /* 0x000054100c0c8816 */ /* 0x000fe20000000002 */
[----:B------:R-:W-:Y:S01]  /*15b0*/  @!P0 STG.E desc[UR26][R28.64], R11 ;  /* 0x0000000b1c008986 */ /* 0x000fe2000c10191a */
[----:B------:R-:W-:-:S02]  /*15c0*/  @P1 SHF.L.U32 R36, R36, 0x2, RZ ;  /* 0x0000000224241819 */ /* 0x000fc400000006ff */
[----:B------:R-:W-:Y:S01]  /*15d0*/  @P1 SHF.L.U32 R16, R32, 0x2, RZ ;  /* 0x0000000220101819 */ /* 0x000fe200000006ff */
[----:B------:R0:W-:Y:S01]  /*15e0*/  @!P0 STG.E desc[UR26][R38.64], R12 ;  /* 0x0000000c26008986 */ /* 0x0001e2000c10191a */
[C---:B------:R-:W-:Y:S02]  /*15f0*/  @P1 IADD3 R44, P2, PT, R36.reuse, UR29, RZ ;  /* 0x0000001d242c1c10 */ /* 0x040fe4000ff5e0ff */
[----:B------:R-:W-:Y:S02]  /*1600*/  @P1 IADD3 R36, P0, PT, R36, UR31, RZ ;  /* 0x0000001f24241c10 */ /* 0x000fe4000ff1e0ff */
[C---:B------:R-:W-:Y:S02]  /*1610*/  @P1 IADD3.X R45, PT, PT, R13.reuse, UR30, RZ, P2, !PT ;  /* 0x0000001e0d2d1c10 */ /* 0x040fe400097fe4ff */
[----:B------:R-:W-:Y:S02]  /*1620*/  @P1 SHF.L.U64.HI R18, R32, 0x2, R33 ;  /* 0x0000000220121819 */ /* 0x000fe40000010221 */
[----:B------:R-:W-:Y:S01]  /*1630*/  @P1 IADD3.X R37, PT, PT, R13, UR32, RZ, P0, !PT ;  /* 0x000000200d251c10 */ /* 0x000fe200087fe4ff */
[----:B------:R-:W-:Y:S01]  /*1640*/  IMAD.MOV.U32 R35, RZ, RZ, 0x3bbb989d ;  /* 0x3bbb989dff237424 */ /* 0x000fe200078e00ff */
[C---:B------:R-:W-:Y:S01]  /*1650*/  @P1 IADD3 R32, P2, PT, R16.reuse, UR29, RZ ;  /* 0x0000001d10201c10 */ /* 0x040fe2000ff5e0ff */
[----:B0-----:R-:W-:Y:S01]  /*1660*/  IMAD.MOV.U32 R39, RZ, RZ, 0x437c0000 ;  /* 0x437c0000ff277424 */ /* 0x001fe200078e00ff */
[----:B------:R-:W-:Y:S01]  /*1670*/  @P1 IADD3 R28, P0, PT, R16, UR31, RZ ;  /* 0x0000001f101c1c10 */ /* 0x000fe2000ff1e0ff */
[----:B------:R-:W-:Y:S01]  /*1680*/  HADD2.F32 R16, -RZ, R23.H0_H0 ;  /* 0x20000017ff107230 */ /* 0x000fe20000004100 */
[----:B------:R-:W-:Y:S01]  /*1690*/  @P1 IADD3.X R33, PT, PT, R18, UR30, RZ, P2, !PT ;  /* 0x0000001e12211c10 */ /* 0x000fe200097fe4ff */
[----:B------:R-:W-:Y:S01]  /*16a0*/  @!P1 IMAD.MOV.U32 R13, RZ, RZ, RZ ;  /* 0x000000ffff0d9224 */ /* 0x000fe200078e00ff */
[----:B------:R-:W-:Y:S01]  /*16b0*/  @!P1 MOV R38, RZ ;  /* 0x000000ff00269202 */ /* 0x000fe20000000f00 */
[----:B------:R-:W5:Y:S01]  /*16c0*/  @P1 LDG.E R34, desc[UR26][R36.64] ;  /* 0x0000001a24221981 */ /* 0x000f62000c1e1900 */
[----:B------:R-:W-:Y:S01]  /*16d0*/  FMUL R16, R16, 1.7020000219345092773 ;  /* 0x3fd9db2310107820 */ /* 0x000fe20000400000 */
[----:B------:R-:W-:-:S02]  /*16e0*/  @P1 IADD3.X R29, PT, PT, R18, UR32, RZ, P0, !PT ;  /* 0x00000020121d1c10 */ /* 0x000fc400087fe4ff */
[----:B------:R0:W5:Y:S01]  /*16f0*/  @P1 LDG.E R13, desc[UR26][R32.64] ;  /* 0x0000001a200d1981 */ /* 0x000162000c1e1900 */
[----:B------:R-:W-:-:S03]  /*1700*/  FFMA.SAT R18, R16, -R35, 0.5 ;  /* 0x3f00000010127423 */ /* 0x000fc60000002823 */
[----:B------:R1:W5:Y:S01]  /*1710*/  @P1 LDG.E R38, desc[UR26][R28.64] ;  /* 0x0000001a1c261981 */ /* 0x000362000c1e1900 */
[----:B------:R-:W-:-:S03]  /*1720*/  FFMA.RM R35, R18, R39, 12582913 ;  /* 0x4b40000112237423 */ /* 0x000fc60000004027 */
[----:B------:R2:W5:Y:S01]  /*1730*/  @P1 LDG.E R40, desc[UR26][R44.64] ;  /* 0x0000001a2c281981 */ /* 0x000562000c1e1900 */
[----:B------:R-:W-:-:S04]  /*1740*/  FADD R39, R35, -12583039 ;  /* 0xcb40007f23277421 */ /* 0x000fc80000000000 */
[----:B------:R-:W-:-:S04]  /*1750*/  FFMA R39, R16, -1.4426950216293334961, -R39 ;  /* 0xbfb8aa3b10277823 */ /* 0x000fc80000000827 */
[----:B------:R-:W-:-:S06]  /*1760*/  FFMA R39, R16, -1.925963033500011079e-08, R39 ;  /* 0xb2a5706010277823 */ /* 0x000fcc0000000027 */
[----:B------:R-:W3:Y:S01]  /*1770*/  MUFU.EX2 R39, R39 ;  /* 0x0000002700277308 */ /* 0x000ee20000000800 */
[----:B0-----:R-:W-:Y:S01]  /*1780*/  IMAD.SHL.U32 R32, R35, 0x800000, RZ ;  /* 0x0080000023207824 */ /* 0x001fe200078e00ff */
[----:B------:R-:W-:-:S04]  /*1790*/  IADD3 R18, PT, PT, R6, R3, RZ ;  /* 0x0000000306127210 */ /* 0x000fc80007ffe0ff */
[----:B------:R-:W-:Y:S01]  /*17a0*/  LOP3.LUT R35, R18, 0x1f, RZ, 0xc0, !PT ;  /* 0x0000001f12237812 */ /* 0x000fe200078ec0ff */
[----:B---3--:R-:W-:-:S04]  /*17b0*/  FFMA R32, R32, R39, 1 ;  /* 0x3f80000020207423 */ /* 0x008fc80000000027 */
[----:B------:R-:W-:-:S05]  /*17c0*/  VIADD R18, R32, 0x1800000 ;  /* 0x0180000020127836 */ /* 0x000fca0000000000 */
[----:B------:R-:W-:Y:S01]  /*17d0*/  LOP3.LUT R18, R18, 0x7f800000, RZ, 0xc0, !PT ;  /* 0x7f80000012127812 */ /* 0x000fe200078ec0ff */
[----:B-1----:R-:W-:-:S03]  /*17e0*/  FADD R28, RZ, R17 ;  /* 0x00000011ff1c7221 */ /* 0x002fc60000000000 */
[----:B------:R-:W-:Y:S01]  /*17f0*/  ISETP.GT.U32.AND P0, PT, R18, 0x1ffffff, PT ;  /* 0x01ffffff1200780c */ /* 0x000fe20003f04070 */
[----:B------:R-:W-:Y:S01]  /*1800*/  FADD R29, RZ, R14 ;  /* 0x0000000eff1d7221 */ /* 0x000fe20000000000 */
[----:B------:R-:W-:Y:S01]  /*1810*/  FADD R36, R43, R28 ;  /* 0x0000001c2b247221 */ /* 0x000fe20000000000 */
[----:B------:R-:W-:Y:S02]  /*1820*/  IADD3 R18, P1, PT, R24, UR13, RZ ;  /* 0x0000000d18127c10 */ /* 0x000fe4000ff3e0ff */
[----:B------:R-:W-:Y:S01]  /*1830*/  FADD R42, R26, R29 ;  /* 0x0000001d1a2a7221 */ /* 0x000fe20000000000 */
[----:B------:R-:W-:Y:S01]  /*1840*/  FMNMX3 R14, |R17|, RZ, |R14|, !PT ;  /* 0x000000ff110e7276 */ /* 0x000fe2000780060e */
[----:B------:R2:W0:Y:S01]  /*1850*/  SHFL.IDX PT, R33, R36, R35, 0x1f ;  /* 0x00001f2324217589 */ /* 0x00042200000e0000 */
[----:B------:R-:W-:Y:S01]  /*1860*/  IADD3.X R17, PT, PT, R25, UR4, RZ, P1, !PT ;  /* 0x0000000419117c10 */ /* 0x000fe20008ffe4ff */
[----:B------:R-:W-:Y:S02]  /*1870*/  BSSY.RECONVERGENT B1, `(.L_x_10310) ;  /* 0x000000e000017945 */ /* 0x000fe40003800200 */
[----:B------:R2:W1:Y:S01]  /*1880*/  SHFL.IDX PT, R29, R42, R35, 0x1f ;  /* 0x00001f232a1d7589 */ /* 0x00046200000e0000 */
[----:B------:R-:W-:Y:S01]  /*1890*/  FMNMX3 R43, |R43|, R14, |R26|, !PT ;  /* 0x0000000e2b2b7276 */ /* 0x000fe2000780061a */
[----:B------:R-:W-:Y:S01]  /*18a0*/  HADD2.F32 R28, -RZ, R27.H0_H0 ;  /* 0x2000001bff1c7230 */ /* 0x000fe20000004100 */
[----:B------:R-:W-:Y:S01]  /*18b0*/  PRMT R14, R0, 0x5410, R2 ;  /* 0x00005410000e7816 */ /* 0x000fe20000000002 */
[----:B------:R-:W-:Y:S06]  /*18c0*/  @P0 BRA `(.L_x_10311) ;  /* 0x0000000000100947 */ /* 0x000fec0003800000 */
[----:B------:R-:W-:Y:S02]  /*18d0*/  MOV R0, R32 ;  /* 0x0000002000007202 */ /* 0x000fe40000000f00 */
[----:B------:R-:W-:-:S07]  /*18e0*/  MOV R2, 0x1900 ;  /* 0x0000190000027802 */ /* 0x000fce0000000f00 */
[----:B012--5:R-:W-:Y:S05]  /*18f0*/  CALL.REL.NOINC `($__internal_315_$__cuda_sm20_rcp_rn_f32_slowpath) ;  /* 0x0000003800b87944 */ /* 0x027fea0003c00000 */
[----:B------:R-:W-:Y:S05]  /*1900*/  BRA `(.L_x_10312) ;  /* 0x0000000000107947 */ /* 0x000fea0003800000 */
.L_x_10311:
[----:B------:R-:W3:Y:S02]  /*1910*/  MUFU.RCP R37, R32 ;  /* 0x0000002000257308 */ /* 0x000ee40000001000 */
[----:B---3--:R-:W-:-:S04]  /*1920*/  FFMA R0, R32, R37, -1 ;  /* 0xbf80000020007423 */ /* 0x008fc80000000025 */
[----:B------:R-:W-:-:S04]  /*1930*/  FADD.FTZ R0, -R0, -RZ ;  /* 0x800000ff00007221 */ /* 0x000fc80000010100 */
[----:B------:R-:W-:-:S07]  /*1940*/  FFMA R37, R37, R0, R37 ;  /* 0x0000000025257223 */ /* 0x000fce0000000025 */
.L_x_10312:
[----:B------:R-:W-:Y:S05]  /*1950*/  BSYNC.RECONVERGENT B1 ;  /* 0x0000000000017941 */ /* 0x000fea0003800200 */
.L_x_10310:
[----:B------:R-:W-:Y:S01]  /*1960*/  HADD2.F32 R23, -RZ, R23.H1_H1 ;  /* 0x30000017ff177230 */ /* 0x000fe20000004100 */
[----:B------:R-:W-:Y:S01]  /*1970*/  BSSY.RECONVERGENT B1, `(.L_x_10313) ;  /* 0x000001d000017945 */ /* 0x000fe20003800200 */
[----:B------:R-:W-:Y:S02]  /*1980*/  IMAD.MOV.U32 R0, RZ, RZ, 0x3bbb989d ;  /* 0x3bbb989dff007424 */ /* 0x000fe400078e00ff */
[----:B------:R-:W-:Y:S02]  /*1990*/  IMAD.MOV.U32 R25, RZ, RZ, 0x437c0000 ;  /* 0x437c0000ff197424 */ /* 0x000fe400078e00ff */
[----:B------:R-:W-:Y:S01]  /*19a0*/  FMUL R23, R23, 1.7020000219345092773 ;  /* 0x3fd9db2317177820 */ /* 0x000fe20000400000 */
[----:B------:R-:W-:-:S03]  /*19b0*/  HADD2.F32 R27, -RZ, R27.H1_H1 ;  /* 0x3000001bff1b7230 */ /* 0x000fc60000004100 */
[----:B------:R-:W-:-:S04]  /*19c0*/  FFMA.SAT R0, R23, -R0, 0.5 ;  /* 0x3f00000017007423 */ /* 0x000fc80000002800 */
[----:B------:R-:W-:-:S04]  /*19d0*/  FFMA.RM R0, R0, R25, 12582913 ;  /* 0x4b40000100007423 */ /* 0x000fc80000004019 */
[C---:B------:R-:W-:Y:S01]  /*19e0*/  FADD R2, R0.reuse, -12583039 ;  /* 0xcb40007f00027421 */ /* 0x040fe20000000000 */
[----:B------:R-:W-:-:S03]  /*19f0*/  SHF.L.U32 R0, R0, 0x17, RZ ;  /* 0x0000001700007819 */ /* 0x000fc600000006ff */
[----:B------:R-:W-:-:S04]  /*1a00*/  FFMA R2, R23, -1.4426950216293334961, -R2 ;  /* 0xbfb8aa3b17027823 */ /* 0x000fc80000000802 */
[----:B------:R-:W-:-:S04]  /*1a10*/  FFMA R2, R23, -1.925963033500011079e-08, R2 ;  /* 0xb2a5706017027823 */ /* 0x000fc80000000002 */
[----:B------:R-:W3:Y:S02]  /*1a20*/  MUFU.EX2 R25, R2 ;  /* 0x0000000200197308 */ /* 0x000ee40000000800 */
[----:B---3--:R-:W-:Y:S01]  /*1a30*/  FFMA R26, R0, R25, 1 ;  /* 0x3f800000001a7423 */ /* 0x008fe20000000019 */
        /* <DEDUP_REMOVED lines=10> */
[----:B012--5:R-:W-:Y:S05]  /*1ae0*/  CALL.REL.NOINC `($__internal_315_$__cuda_sm20_rcp_rn_f32_slowpath) ;  /* 0x00000038003c7944 */ /* 0x027fea0003c00000 */
[----:B------:R-:W-:Y:S05]  /*1af0*/  BRA `(.L_x_10315) ;  /* 0x0000000000107947 */ /* 0x000fea0003800000 */
.L_x_10314:
[----:B------:R-:W3:Y:S02]  /*1b00*/  MUFU.RCP R37, R26 ;  /* 0x0000001a00257308 */ /* 0x000ee40000001000 */
[----:B---3--:R-:W-:-:S04]  /*1b10*/  FFMA R0, R26, R37, -1 ;  /* 0xbf8000001a007423 */ /* 0x008fc80000000025 */
[----:B------:R-:W-:-:S04]  /*1b20*/  FADD.FTZ R0, -R0, -RZ ;  /* 0x800000ff00007221 */ /* 0x000fc80000010100 */
[----:B------:R-:W-:-:S07]  /*1b30*/  FFMA R37, R37, R0, R37 ;  /* 0x0000000025257223 */ /* 0x000fce0000000025 */
.L_x_10315:
[----:B------:R-:W-:Y:S05]  /*1b40*/  BSYNC.RECONVERGENT B1 ;  /* 0x0000000000017941 */ /* 0x000fea0003800200 */
.L_x_10313:
[----:B------:R-:W-:Y:S02]  /*1b50*/  HFMA2 R25, -RZ, RZ, 0.96630859375, -0.0022525787353515625 ;  /* 0x3bbb989dff197431 */ /* 0x000fe400000001ff */
[----:B------:R-:W-:Y:S01]  /*1b60*/  HADD2.F32 R16, -RZ, R19.H0_H0 ;  /* 0x20000013ff107230 */ /* 0x000fe20000004100 */
[----:B------:R-:W-:Y:S01]  /*1b70*/  BSSY.RECONVERGENT B1, `(.L_x_10316) ;  /* 0x000001c000017945 */ /* 0x000fe20003800200 */
[----:B--2---:R-:W-:Y:S02]  /*1b80*/  IMAD.MOV.U32 R35, RZ, RZ, 0x437c0000 ;  /* 0x437c0000ff237424 */ /* 0x004fe400078e00ff */
[----:B------:R-:W-:Y:S02]  /*1b90*/  HADD2.F32 R26, -RZ, R20.H0_H0 ;  /* 0x20000014ff1a7230 */ /* 0x000fe40000004100 */
[----:B------:R-:W-:-:S04]  /*1ba0*/  FMUL R16, R16, 1.7020000219345092773 ;  /* 0x3fd9db2310107820 */ /* 0x000fc80000400000 */
[----:B------:R-:W-:-:S04]  /*1bb0*/  FFMA.SAT R0, R16, -R25, 0.5 ;  /* 0x3f00000010007423 */ /* 0x000fc80000002819 */
[----:B------:R-:W-:-:S04]  /*1bc0*/  FFMA.RM R0, R0, R35, 12582913 ;  /* 0x4b40000100007423 */ /* 0x000fc80000004023 */
[C---:B------:R-:W-:Y:S01]  /*1bd0*/  FADD R25, R0.reuse, -12583039 ;  /* 0xcb40007f00197421 */ /* 0x040fe20000000000 */
[----:B------:R-:W-:-:S03]  /*1be0*/  IMAD.SHL.U32 R0, R0, 0x800000, RZ ;  /* 0x0080000000007824 */ /* 0x000fc600078e00ff */
[----:B------:R-:W-:-:S04]  /*1bf0*/  FFMA R25, R16, -1.4426950216293334961, -R25 ;  /* 0xbfb8aa3b10197823 */ /* 0x000fc80000000819 */
[----:B------:R-:W-:-:S06]  /*1c00*/  FFMA R25, R16, -1.925963033500011079e-08, R25 ;  /* 0xb2a5706010197823 */ /* 0x000fcc0000000019 */
[----:B------:R-:W2:Y:S02]  /*1c10*/  MUFU.EX2 R25, R25 ;  /* 0x0000001900197308 */ /* 0x000ea40000000800 */
[----:B--2---:R-:W-:Y:S01]  /*1c20*/  FFMA R24, R0, R25, 1 ;  /* 0x3f80000000187423 */ /* 0x004fe20000000019 */
        /* <DEDUP_REMOVED lines=10> */
[----:B01---5:R-:W-:Y:S05]  /*1cd0*/  CALL.REL.NOINC `($__internal_315_$__cuda_sm20_rcp_rn_f32_slowpath) ;  /* 0x0000003400c07944 */ /* 0x023fea0003c00000 */
[----:B------:R-:W-:Y:S05]  /*1ce0*/  BRA `(.L_x_10318) ;  /* 0x0000000000107947 */ /* 0x000fea0003800000 */
.L_x_10317:
[----:B------:R-:W2:Y:S02]  /*1cf0*/  MUFU.RCP R37, R24 ;  /* 0x0000001800257308 */ /* 0x000ea40000001000 */
[----:B--2---:R-:W-:-:S04]  /*1d00*/  FFMA R0, R24, R37, -1 ;  /* 0xbf80000018007423 */ /* 0x004fc80000000025 */
[----:B------:R-:W-:-:S04]  /*1d10*/  FADD.FTZ R0, -R0, -RZ ;  /* 0x800000ff00007221 */ /* 0x000fc80000010100 */
[----:B------:R-:W-:-:S07]  /*1d20*/  FFMA R37, R37, R0, R37 ;  /* 0x0000000025257223 */ /* 0x000fce0000000025 */
.L_x_10318:
[----:B------:R-:W-:Y:S05]  /*1d30*/  BSYNC.RECONVERGENT B1 ;  /* 0x0000000000017941 */ /* 0x000fea0003800200 */
.L_x_10316:
        /* <DEDUP_REMOVED lines=24> */
[----:B01---5:R-:W-:Y:S05]  /*1ec0*/  CALL.REL.NOINC `($__internal_315_$__cuda_sm20_rcp_rn_f32_slowpath) ;  /* 0x0000003400447944 */ /* 0x023fea0003c00000 */
[----:B------:R-:W-:Y:S05]  /*1ed0*/  BRA `(.L_x_10321) ;  /* 0x0000000000107947 */ /* 0x000fea0003800000 */
.L_x_10320:
[----:B------:R-:W2:Y:S02]  /*1ee0*/  MUFU.RCP R37, R24 ;  /* 0x0000001800257308 */ /* 0x000ea40000001000 */
[----:B--2---:R-:W-:-:S04]  /*1ef0*/  FFMA R0, R24, R37, -1 ;  /* 0xbf80000018007423 */ /* 0x004fc80000000025 */
[----:B------:R-:W-:-:S04]  /*1f00*/  FADD.FTZ R0, -R0, -RZ ;  /* 0x800000ff00007221 */ /* 0x000fc80000010100 */
[----:B------:R-:W-:-:S07]  /*1f10*/  FFMA R37, R37, R0, R37 ;  /* 0x0000000025257223 */ /* 0x000fce0000000025 */
.L_x_10321:
[----:B------:R-:W-:Y:S05]  /*1f20*/  BSYNC.RECONVERGENT B1 ;  /* 0x0000000000017941 */ /* 0x000fea0003800200 */
.L_x_10319:
[----:B------:R-:W-:Y:S01]  /*1f30*/  ISETP.GE.U32.AND P0, PT, R8, UR18, PT ;  /* 0x0000001208007c0c */ /* 0x000fe2000bf06070 */
[----:B------:R-:W-:Y:S01]  /*1f40*/  VIADD R16, R6, 0x3 ;  /* 0x0000000306107836 */ /* 0x000fe20000000000 */
[----:B------:R-:W2:Y:S01]  /*1f50*/  LDCU UR4, c[0x0][0x3cc] ;  /* 0x00007980ff0477ac */ /* 0x000ea20008000800 */
[----:B------:R-:W-:Y:S01]  /*1f60*/  FADD R0, -R37, 1 ;  /* 0x3f80000025007421 */ /* 0x000fe20000000100 */
[----:B------:R-:W-:Y:S01]  /*1f70*/  ISETP.GE.U32.OR P0, PT, R15, UR19, P0 ;  /* 0x000000130f007c0c */ /* 0x000fe20008706470 */
[----:B------:R-:W-:Y:S01]  /*1f80*/  VIADD R15, R5, 0x1d ;  /* 0x0000001d050f7836 */ /* 0x000fe20000000000 */
[----:B------:R-:W-:Y:S01]  /*1f90*/  ISETP.GE.U32.AND P1, PT, R16, UR18, PT ;  /* 0x0000001210007c0c */ /* 0x000fe2000bf26070 */
[----:B------:R-:W-:-:S03]  /*1fa0*/  FMUL R0, R0, R37 ;  /* 0x0000002500007220 */ /* 0x000fc60000400000 */
[----:B------:R-:W-:Y:S01]  /*1fb0*/  LOP3.LUT R15, R15, 0x1f, RZ, 0xc0, !PT ;  /* 0x0000001f0f0f7812 */ /* 0x000fe200078ec0ff */
[----:B------:R-:W-:Y:S01]  /*1fc0*/  FFMA R39, R19, R0, R37 ;  /* 0x0000000013277223 */ /* 0x000fe20000000025 */
[----:B------:R-:W-:Y:S01]  /*1fd0*/  FMUL R0, R27, UR15 ;  /* 0x0000000f1b007c20 */ /* 0x000fe20008400000 */
[----:B------:R-:W-:Y:S02]  /*1fe0*/  MOV R37, UR35 ;  /* 0x0000002300257c02 */ /* 0x000fe40008000f00 */
[----:B------:R-:W-:Y:S01]  /*1ff0*/  ISETP.LT.U32.AND P1, PT, R15, UR19, !P1 ;  /* 0x000000130f007c0c */ /* 0x000fe2000cf21070 */
[----:B------:R-:W-:Y:S01]  /*2000*/  FMUL R39, R20, R39 ;  /* 0x0000002714277220 */ /* 0x000fe20000400000 */
[C---:B------:R-:W-:Y:S02]  /*2010*/  @!P0 IADD3 R2, P3, PT, R18.reuse, UR35, RZ ;  /* 0x0000002312028c10 */ /* 0x040fe4000ff7e0ff */
[----:B------:R-:W-:Y:S02]  /*2020*/  @!P0 LEA R24, P2, R18, UR8, 0x2 ;  /* 0x0000000812188c11 */ /* 0x000fe4000f8410ff */
[----:B------:R-:W-:-:S02]  /*2030*/  @!P0 IADD3.X R19, PT, PT, R17, UR36, RZ, P3, !PT ;  /* 0x0000002411138c10 */ /* 0x000fc40009ffe4ff */
[----:B------:R-:W-:Y:S02]  /*2040*/  @!P0 LEA R50, P3, R2, UR8, 0x2 ;  /* 0x0000000802328c11 */ /* 0x000fe4000f8610ff */
[----:B------:R-:W-:Y:S02]  /*2050*/  IADD3 R22, P4, P5, R15, UR13, R22 ;  /* 0x0000000d0f167c10 */ /* 0x000fe4000fd9e016 */
[----:B------:R-:W-:Y:S01]  /*2060*/  @!P0 LEA.HI.X R25, R18, UR9, R17, 0x2, P2 ;  /* 0x0000000912198c11 */ /* 0x000fe200090f1411 */
[----:B------:R-:W-:Y:S01]  /*2070*/  FMUL R17, R28, UR15 ;  /* 0x0000000f1c117c20 */ /* 0x000fe20008400000 */
[----:B------:R-:W-:Y:S01]  /*2080*/  @!P0 LEA.HI.X R51, R2, UR9, R19, 0x2, P3 ;  /* 0x0000000902338c11 */ /* 0x000fe200098f1413 */
[----:B------:R-:W-:Y:S01]  /*2090*/  FMUL R18, R26, UR15 ;  /* 0x0000000f1a127c20 */ /* 0x000fe20008400000 */
[----:B--2---:R-:W-:Y:S01]  /*20a0*/  IADD3.X R23, PT, PT, RZ, UR4, R21, P4, P5 ;  /* 0x00000004ff177c10 */ /* 0x004fe2000a7ea415 */
[----:B------:R-:W-:Y:S01]  /*20b0*/  FMUL R2, R39, UR15 ;  /* 0x0000000f27027c20 */ /* 0x000fe20008400000 */
[----:B------:R-:W-:Y:S01]  /*20c0*/  @P1 IADD3 R46, P2, PT, R22, UR13, RZ ;  /* 0x0000000d162e1c10 */ /* 0x000fe2000ff5e0ff */
[----:B------:R-:W-:Y:S01]  /*20d0*/  VOTEU.ANY UP0, P1 ;  /* 0x0000000000ff7886 */ /* 0x000fe20000800100 */
[----:B------:R-:W-:Y:S01]  /*20e0*/  F2FP.BF16.F32.PACK_AB R17, RZ, R17 ;  /* 0x00000011ff11723e */ /* 0x000fe200000010ff */
[----:B------:R-:W-:Y:S01]  /*20f0*/  @P1 IMAD.WIDE.U32 R36, R37, 0x3, R22 ;  /* 0x0000000325241825 */ /* 0x000fe200078e0016 */
[----:B------:R-:W-:-:S02]  /*2100*/  F2FP.BF16.F32.PACK_AB R0, RZ, R0 ;  /* 0x00000000ff00723e */ /* 0x000fc400000010ff */
[----:B------:R-:W-:Y:S01]  /*2110*/  @P1 IADD3.X R21, PT, PT, R23, UR4, RZ, P2, !PT ;  /* 0x0000000417151c10 */ /* 0x000fe200097fe4ff */
[----:B------:R-:W-:Y:S01]  /*2120*/  @UP0 UIMAD UR5, UR36, 0x3, URZ ;  /* 0x00000003240508a4 */ /* 0x000fe2000f8e02ff */
[----:B------:R-:W-:Y:S02]  /*2130*/  F2FP.BF16.F32.PACK_AB R18, RZ, R18 ;  /* 0x00000012ff12723e */ /* 0x000fe400000010ff */
[----:B------:R-:W-:Y:S02]  /*2140*/  F2FP.BF16.F32.PACK_AB R2, RZ, R2 ;  /* 0x00000002ff02723e */ /* 0x000fe400000010ff */
[C---:B------:R-:W-:Y:S01]  /*2150*/  @P1 SHF.L.U64.HI R21, R46.reuse, 0x2, R21 ;  /* 0x000000022e151819 */ /* 0x040fe20000010215 */
[----:B------:R-:W-:Y:S01]  /*2160*/  @P1 IMAD.SHL.U32 R46, R46, 0x4, RZ ;  /* 0x000000042e2e1824 */ /* 0x000fe200078e00ff */
[----:B------:R-:W-:Y:S01]  /*2170*/  @!P0 PRMT R17, R17, 0x5410, R0 ;  /* 0x0000541011118816 */ /* 0x000fe20000000000 */
[----:B------:R-:W-:Y:S01]  /*2180*/  @P1 VIADD R35, R37, UR5 ;  /* 0x0000000525231c36 */ /* 0x000fe20008000000 */
[----:B------:R-:W-:Y:S01]  /*2190*/  @!P0 PRMT R18, R18, 0x5410, R2 ;  /* 0x0000541012128816 */ /* 0x000fe20000000002 */
[----:B------:R-:W-:Y:S01]  /*21a0*/  @P1 IMAD.SHL.U32 R37, R36, 0x4, RZ ;  /* 0x0000000424251824 */ /* 0x000fe200078e00ff */
[----:B------:R-:W-:Y:S01]  /*21b0*/  @P1 IADD3 R48, P2, PT, R46, UR29, RZ ;  /* 0x0000001d2e301c10 */ /* 0x000fe2000ff5e0ff */
[----:B------:R2:W-:Y:S01]  /*21c0*/  @!P0 STG.E desc[UR26][R24.64], R17 ;  /* 0x0000001118008986 */ /* 0x0005e2000c10191a */
[----:B------:R-:W-:-:S02]  /*21d0*/  @P1 SHF.L.U64.HI R32, R36, 0x2, R35 ;  /* 0x0000000224201819 */ /* 0x000fc40000010223 */
[----:B------:R-:W-:Y:S01]  /*21e0*/  @P1 IADD3.X R49, PT, PT, R21, UR30, RZ, P2, !PT ;  /* 0x0000001e15311c10 */ /* 0x000fe200097fe4ff */
[----:B------:R-:W-:Y:S01]  /*21f0*/  @!P0 STG.E desc[UR26][R50.64], R18 ;  /* 0x0000001232008986 */ /* 0x000fe2000c10191a */
[----:B------:R-:W-:Y:S02]  /*2200*/  @P1 IADD3 R46, P0, PT, R46, UR31, RZ ;  /* 0x0000001f2e2e1c10 */ /* 0x000fe4000ff1e0ff */
[----:B------:R-:W-:Y:S02]  /*2210*/  @P1 IADD3 R44, P2, PT, R37, UR29, RZ ;  /* 0x0000001d252c1c10 */ /* 0x000fe4000ff5e0ff */
[----:B------:R-:W-:Y:S02]  /*2220*/  @P1 IADD3.X R47, PT, PT, R21, UR32, RZ, P0, !PT ;  /* 0x00000020152f1c10 */ /* 0x000fe400087fe4ff */
[----:B------:R-:W-:Y:S01]  /*2230*/  @P1 IADD3 R36, P0, PT, R37, UR31, RZ ;  /* 0x0000001f25241c10 */ /* 0x000fe2000ff1e0ff */
[----:B------:R-:W-:Y:S01]  /*2240*/  HFMA2 R35, -RZ, RZ, 0.96630859375, -0.0022525787353515625 ;  /* 0x3bbb989dff237431 */ /* 0x000fe200000001ff */
[----:B------:R-:W-:-:S02]  /*2250*/  @P1 IADD3.X R45, PT, PT, R32, UR30, RZ, P2, !PT ;  /* 0x0000001e202d1c10 */ /* 0x000fc400097fe4ff */
[----:B------:R-:W-:Y:S01]  /*2260*/  @P1 IADD3.X R37, PT, PT, R32, UR32, RZ, P0, !PT ;  /* 0x0000002020251c10 */ /* 0x000fe200087fe4ff */
[----:B-----5:R-:W-:Y:S01]  /*2270*/  HADD2.F32 R32, -RZ, R34.H0_H0 ;  /* 0x20000022ff207230 */ /* 0x020fe20000004100 */
[----:B------:R-:W-:-:S04]  /*2280*/  @!P1 MOV R19, RZ ;  /* 0x000000ff00139202 */ /* 0x000fc80000000f00 */
[----:B------:R-:W-:Y:S01]  /*2290*/  FMUL R32, R32, 1.7020000219345092773 ;  /* 0x3fd9db2320207820 */ /* 0x000fe20000400000 */
[----:B------:R-:W-:Y:S01]  /*22a0*/  IMAD.MOV.U32 R42, RZ, RZ, 0x437c0000 ;  /* 0x437c0000ff2a7424 */ /* 0x000fe200078e00ff */
[----:B------:R-:W-:Y:S01]  /*22b0*/  @!P1 CS2R R20, SRZ ;  /* 0x0000000000149805 */ /* 0x000fe2000001ff00 */
[----:B--2---:R-:W-:Y:S02]  /*22c0*/  @!P1 IMAD.MOV.U32 R24, RZ, RZ, RZ ;  /* 0x000000ffff189224 */ /* 0x004fe400078e00ff */
[C---:B------:R-:W-:Y:S01]  /*22d0*/  FFMA.SAT R35, R32.reuse, -R35, 0.5 ;  /* 0x3f00000020237423 */ /* 0x040fe20000002823 */
[----:B------:R-:W5:Y:S03]  /*22e0*/  @P1 LDG.E R19, desc[UR26][R48.64] ;  /* 0x0000001a30131981 */ /* 0x000f66000c1e1900 */
[----:B------:R-:W-:Y:S01]  /*22f0*/  FFMA.RM R35, R35, R42, 12582913 ;  /* 0x4b40000123237423 */ /* 0x000fe2000000402a */
[----:B------:R2:W5:Y:S03]  /*2300*/  @P1 LDG.E R21, desc[UR26][R44.64] ;  /* 0x0000001a2c151981 */ /* 0x000566000c1e1900 */
[----:B------:R-:W-:Y:S01]  /*2310*/  FADD R25, R35, -12583039 ;  /* 0xcb40007f23197421 */ /* 0x000fe20000000000 */
[----:B------:R3:W5:Y:S03]  /*2320*/  @P1 LDG.E R24, desc[UR26][R36.64] ;  /* 0x0000001a24181981 */ /* 0x000766000c1e1900 */
[C---:B------:R-:W-:Y:S01]  /*2330*/  FFMA R25, R32.reuse, -1.4426950216293334961, -R25 ;  /* 0xbfb8aa3b20197823 */ /* 0x040fe20000000819 */
[----:B------:R4:W5:Y:S03]  /*2340*/  @P1 LDG.E R20, desc[UR26][R46.64] ;  /* 0x0000001a2e141981 */ /* 0x000966000c1e1900 */
[----:B------:R-:W-:-:S06]  /*2350*/  FFMA R41, R32, -1.925963033500011079e-08, R25 ;  /* 0xb2a5706020297823 */ /* 0x000fcc0000000019 */
[----:B------:R-:W0:Y:S01]  /*2360*/  MUFU.EX2 R41, R41 ;  /* 0x0000002900297308 */ /* 0x000e220000000800 */
[----:B--2---:R-:W-:Y:S01]  /*2370*/  FADD R45, RZ, R28 ;  /* 0x0000001cff2d7221 */ /* 0x004fe20000000000 */
[----:B------:R-:W-:Y:S02]  /*2380*/  IMAD.IADD R25, R8, 0x1, R3 ;  /* 0x0000000108197824 */ /* 0x000fe400078e0203 */
[----:B---3--:R-:W-:Y:S01]  /*2390*/  FADD R36, RZ, R27 ;  /* 0x0000001bff247221 */ /* 0x008fe20000000000 */
[----:B------:R-:W-:Y:S01]  /*23a0*/  SHF.L.U32 R44, R35, 0x17, RZ ;  /* 0x00000017232c7819 */ /* 0x000fe200000006ff */
[----:B------:R-:W-:Y:S01]  /*23b0*/  FADD R37, R26, R45 ;  /* 0x0000002d1a257221 */ /* 0x000fe20000000000 */
[----:B------:R-:W-:Y:S01]  /*23c0*/  LOP3.LUT R42, R25, 0x1f, RZ, 0xc0, !PT ;  /* 0x0000001f192a7812 */ /* 0x000fe200078ec0ff */
[----:B------:R-:W-:-:S04]  /*23d0*/  FADD R45, R39, R36 ;  /* 0x00000024272d7221 */ /* 0x000fc80000000000 */
[----:B------:R-:W2:Y:S01]  /*23e0*/  SHFL.IDX PT, R37, R37, R42, 0x1f ;  /* 0x00001f2a25257589 */ /* 0x000ea200000e0000 */
[----:B0-----:R-:W-:-:S03]  /*23f0*/  FFMA R35, R44, R41, 1 ;  /* 0x3f8000002c237423 */ /* 0x001fc60000000029 */
[----:B------:R-:W0:Y:S01]  /*2400*/  SHFL.IDX PT, R36, R45, R42, 0x1f ;  /* 0x00001f2a2d247589 */ /* 0x000e2200000e0000 */
[----:B------:R-:W-:-:S05]  /*2410*/  VIADD R44, R35, 0x1800000 ;  /* 0x01800000232c7836 */ /* 0x000fca0000000000 */
[----:B------:R-:W-:-:S04]  /*2420*/  LOP3.LUT R44, R44, 0x7f800000, RZ, 0xc0, !PT ;  /* 0x7f8000002c2c7812 */ /* 0x000fc800078ec0ff */
[----:B------:R-:W-:Y:S02]  /*2430*/  ISETP.GT.U32.AND P0, PT, R44, 0x1ffffff, PT ;  /* 0x01ffffff2c00780c */ /* 0x000fe40003f04070 */
[----:B------:R-:W-:-:S04]  /*2440*/  FMNMX R28, R43, |R28|, !PT ;  /* 0x4000001c2b1c7209 */ /* 0x000fc80007800000 */
[----:B------:R-:W-:Y:S02]  /*2450*/  FMNMX3 R28, |R27|, R28, |R26|, !PT ;  /* 0x0000001c1b1c7276 */ /* 0x000fe4000780061a */
[----:B------:R-:W-:Y:S01]  /*2460*/  IADD3 R26, P1, PT, R30, UR13, RZ ;  /* 0x0000000d1e1a7c10 */ /* 0x000fe2000ff3e0ff */
[----:B------:R-:W-:Y:S01]  /*2470*/  FADD R44, RZ, R33 ;  /* 0x00000021ff2c7221 */ /* 0x000fe20000000000 */
[----:B-1----:R-:W-:Y:S01]  /*2480*/  FADD R29, RZ, R29 ;  /* 0x0000001dff1d7221 */ /* 0x002fe20000000000 */
[----:B------:R-:W-:Y:S01]  /*2490*/  BSSY.RECONVERGENT B1, `(.L_x_10322) ;  /* 0x0000010000017945 */ /* 0x000fe20003800200 */
[----:B------:R-:W-:Y:S01]  /*24a0*/  IADD3.X R31, PT, PT, R31, UR4, RZ, P1, !PT ;  /* 0x000000041f1f7c10 */ /* 0x000fe20008ffe4ff */
[----:B--2---:R-:W-:Y:S01]  /*24b0*/  FADD R27, R37, R44 ;  /* 0x0000002c251b7221 */ /* 0x004fe20000000000 */
[----:B------:R-:W-:Y:S01]  /*24c0*/  FMNMX R28, |R39|, R28, !PT ;  /* 0x0000001c271c7209 */ /* 0x000fe20007800200 */
[----:B0-----:R-:W-:Y:S01]  /*24d0*/  FADD R29, R36, R29 ;  /* 0x0000001d241d7221 */ /* 0x001fe20000000000 */
[----:B------:R-:W-:Y:S01]  /*24e0*/  HADD2.F32 R33, -RZ, R40.H0_H0 ;  /* 0x20000028ff217230 */ /* 0x000fe20000004100 */
[----:B------:R-:W-:Y:S01]  /*24f0*/  PRMT R30, R0, 0x5410, R2 ;  /* 0x00005410001e7816 */ /* 0x000fe20000000002 */
[----:B----4-:R-:W-:Y:S06]  /*2500*/  @P0 BRA `(.L_x_10323) ;  /* 0x0000000000100947 */ /* 0x010fec0003800000 */
[----:B------:R-:W-:Y:S01]  /*2510*/  IMAD.MOV.U32 R0, RZ, RZ, R35 ;  /* 0x000000ffff007224 */ /* 0x000fe200078e0023 */
[----:B------:R-:W-:-:S07]  /*2520*/  MOV R2, 0x2540 ;  /* 0x0000254000027802 */ /* 0x000fce0000000f00 */
[----:B-----5:R-:W-:Y:S05]  /*2530*/  CALL.REL.NOINC `($__internal_315_$__cuda_sm20_rcp_rn_f32_slowpath) ;  /* 0x0000002c00a87944 */ /* 0x020fea0003c00000 */
[----:B------:R-:W-:Y:S05]  /*2540*/  BRA `(.L_x_10324) ;  /* 0x0000000000107947 */ /* 0x000fea0003800000 */
.L_x_10323:
[----:B------:R-:W0:Y:S02]  /*2550*/  MUFU.RCP R0, R35 ;  /* 0x0000002300007308 */ /* 0x000e240000001000 */
[----:B0-----:R-:W-:-:S04]  /*2560*/  FFMA R2, R35, R0, -1 ;  /* 0xbf80000023027423 */ /* 0x001fc80000000000 */
[----:B------:R-:W-:-:S04]  /*2570*/  FADD.FTZ R37, -R2, -RZ ;  /* 0x800000ff02257221 */ /* 0x000fc80000010100 */
[----:B------:R-:W-:-:S07]  /*2580*/  FFMA R37, R0, R37, R0 ;  /* 0x0000002500257223 */ /* 0x000fce0000000000 */
.L_x_10324:
[----:B------:R-:W-:Y:S05]  /*2590*/  BSYNC.RECONVERGENT B1 ;  /* 0x0000000000017941 */ /* 0x000fea0003800200 */
.L_x_10322:
        /* <DEDUP_REMOVED lines=24> */
[----:B-----5:R-:W-:Y:S05]  /*2720*/  CALL.REL.NOINC `($__internal_315_$__cuda_sm20_rcp_rn_f32_slowpath) ;  /* 0x0000002c002c7944 */ /* 0x020fea0003c00000 */
[----:B------:R-:W-:Y:S05]  /*2730*/  BRA `(.L_x_10327) ;  /* 0x0000000000107947 */ /* 0x000fea0003800000 */
.L_x_10326:
[----:B------:R-:W0:Y:S02]  /*2740*/  MUFU.RCP R37, R36 ;  /* 0x0000002400257308 */ /* 0x000e240000001000 */
[----:B0-----:R-:W-:-:S04]  /*2750*/  FFMA R0, R36, R37, -1 ;  /* 0xbf80000024007423 */ /* 0x001fc80000000025 */
[----:B------:R-:W-:-:S04]  /*2760*/  FADD.FTZ R0, -R0, -RZ ;  /* 0x800000ff00007221 */ /* 0x000fc80000010100 */
[----:B------:R-:W-:-:S07]  /*2770*/  FFMA R37, R37, R0, R37 ;  /* 0x0000000025257223 */ /* 0x000fce0000000025 */
.L_x_10327:
[----:B------:R-:W-:Y:S05]  /*2780*/  BSYNC.RECONVERGENT B1 ;  /* 0x0000000000017941 */ /* 0x000fea0003800200 */
.L_x_10325:
        /* <DEDUP_REMOVED lines=24> */
[----:B-----5:R-:W-:Y:S05]  /*2910*/  CALL.REL.NOINC `($__internal_315_$__cuda_sm20_rcp_rn_f32_slowpath) ;  /* 0x0000002800b07944 */ /* 0x020fea0003c00000 */
[----:B------:R-:W-:Y:S05]  /*2920*/  BRA `(.L_x_10330) ;  /* 0x0000000000107947 */ /* 0x000fea0003800000 */
.L_x_10329:
[----:B------:R-:W0:Y:S02]  /*2930*/  MUFU.RCP R37, R36 ;  /* 0x0000002400257308 */ /* 0x000e240000001000 */
[----:B0-----:R-:W-:-:S04]  /*2940*/  FFMA R0, R36, R37, -1 ;  /* 0xbf80000024007423 */ /* 0x001fc80000000025 */
[----:B------:R-:W-:-:S04]  /*2950*/  FADD.FTZ R0, -R0, -RZ ;  /* 0x800000ff00007221 */ /* 0x000fc80000010100 */
[----:B------:R-:W-:-:S07]  /*2960*/  FFMA R37, R37, R0, R37 ;  /* 0x0000000025257223 */ /* 0x000fce0000000025 */
.L_x_10330:
[----:B------:R-:W-:Y:S05]  /*2970*/  BSYNC.RECONVERGENT B1 ;  /* 0x0000000000017941 */ /* 0x000fea0003800200 */
.L_x_10328:
        /* <DEDUP_REMOVED lines=26> */
.L_x_10332:
[----:B------:R-:W0:Y:S02]  /*2b20*/  MUFU.RCP R37, R36 ;  /* 0x0000002400257308 */ /* 0x000e240000001000 */
[----:B0-----:R-:W-:-:S04]  /*2b30*/  FFMA R0, R36, R37, -1 ;  /* 0xbf80000024007423 */ /* 0x001fc80000000025 */
[----:B------:R-:W-:-:S04]  /*2b40*/  FADD.FTZ R0, -R0, -RZ ;  /* 0x800000ff00007221 */ /* 0x000fc80000010100 */
[----:B------:R-:W-:-:S07]  /*2b50*/  FFMA R37, R37, R0, R37 ;  /* 0x0000000025257223 */ /* 0x000fce0000000025 */
.L_x_10333:
[----:B------:R-:W-:Y:S05]  /*2b60*/  BSYNC.RECONVERGENT B1 ;  /* 0x0000000000017941 */ /* 0x000fea0003800200 */
.L_x_10331:
[----:B------:R-:W-:Y:S01]  /*2b70*/  FADD R0, -R37, 1 ;  /* 0x3f80000025007421 */ /* 0x000fe20000000100 */
[----:B-----5:R-:W-:Y:S01]  /*2b80*/  HADD2.F32 R32, -RZ, R20.H0_H0 ;  /* 0x20000014ff207230 */ /* 0x020fe20000004100 */
[----:B------:R-:W-:Y:S01]  /*2b90*/  MOV R35, 0x3bbb989d ;  /* 0x3bbb989d00237802 */ /* 0x000fe20000000f00 */
[----:B------:R-:W-:Y:S01]  /*2ba0*/  FADD R34, RZ, R33 ;  /* 0x00000021ff227221 */ /* 0x000fe20000000000 */
[----:B------:R-:W-:Y:S01]  /*2bb0*/  FMUL R0, R0, R37 ;  /* 0x0000002500007220 */ /* 0x000fe20000400000 */
[----:B------:R-:W-:Y:S01]  /*2bc0*/  ISETP.GE.U32.AND P0, PT, R10, UR18, PT ;  /* 0x000000120a007c0c */ /* 0x000fe2000bf06070 */
[----:B------:R-:W-:Y:S01]  /*2bd0*/  FMUL R32, R32, 1.7020000219345092773 ;  /* 0x3fd9db2320207820 */ /* 0x000fe20000400000 */
[----:B------:R-:W-:Y:S01]  /*2be0*/  FADD R45, R43, R34 ;  /* 0x000000222b2d7221 */ /* 0x000fe20000000000 */
[----:B------:R-:W-:Y:S01]  /*2bf0*/  FFMA R0, R38, R0, R37 ;  /* 0x0000000026007223 */ /* 0x000fe20000000025 */
[----:B------:R-:W-:Y:S02]  /*2c00*/  IMAD.MOV.U32 R37, RZ, RZ, 0x437c0000 ;  /* 0x437c0000ff257424 */ /* 0x000fe400078e00ff */
[----:B------:R-:W-:Y:S01]  /*2c10*/  FFMA.SAT R2, R32, -R35, 0.5 ;  /* 0x3f00000020027423 */ /* 0x000fe20000002823 */
[----:B------:R-:W-:Y:S01]  /*2c20*/  ISETP.GE.U32.OR P0, PT, R9, UR19, P0 ;  /* 0x0000001309007c0c */ /* 0x000fe20008706470 */
[----:B------:R-:W-:Y:S01]  /*2c30*/  FMUL R39, R13, R0 ;  /* 0x000000000d277220 */ /* 0x000fe20000400000 */
[----:B------:R-:W-:Y:S01]  /*2c40*/  FMUL R41, R43, UR15 ;  /* 0x0000000f2b297c20 */ /* 0x000fe20008400000 */
[----:B------:R-:W-:Y:S01]  /*2c50*/  FFMA.RM R0, R2, R37, 12582913 ;  /* 0x4b40000102007423 */ /* 0x000fe20000004025 */
[----:B------:R-:W-:Y:S01]  /*2c60*/  FADD R2, RZ, R40 ;  /* 0x00000028ff027221 */ /* 0x000fe20000000000 */
[----:B------:R-:W-:Y:S01]  /*2c70*/  FMUL R37, R40, UR15 ;  /* 0x0000000f28257c20 */ /* 0x000fe20008400000 */
[----:B------:R-:W-:-:S02]  /*2c80*/  VIADD R9, R25, 0x1 ;  /* 0x0000000119097836 */ /* 0x000fc40000000000 */
[----:B------:R-:W-:Y:S01]  /*2c90*/  FADD R13, R0, -12583039 ;  /* 0xcb40007f000d7421 */ /* 0x000fe20000000000 */
[----:B------:R-:W-:Y:S01]  /*2ca0*/  FADD R47, R39, R2 ;  /* 0x00000002272f7221 */ /* 0x000fe20000000000 */
[----:B------:R-:W0:Y:S01]  /*2cb0*/  LDCU UR4, c[0x0][0x3cc] ;  /* 0x00007980ff0477ac */ /* 0x000e220008000800 */
[----:B------:R-:W-:Y:S01]  /*2cc0*/  BSSY.RECONVERGENT B1, `(.L_x_10334) ;  /* 0x000002e000017945 */ /* 0x000fe20003800200 */
[----:B------:R-:W-:Y:S01]  /*2cd0*/  FFMA R13, R32, -1.4426950216293334961, -R13 ;  /* 0xbfb8aa3b200d7823 */ /* 0x000fe2000000080d */
[----:B------:R-:W-:Y:S01]  /*2ce0*/  LOP3.LUT R44, R9, 0x1f, RZ, 0xc0, !PT ;  /* 0x0000001f092c7812 */ /* 0x000fe200078ec0ff */
[----:B------:R-:W-:Y:S01]  /*2cf0*/  FMUL R9, R33, UR15 ;  /* 0x0000000f21097c20 */ /* 0x000fe20008400000 */
[----:B------:R-:W-:Y:S01]  /*2d00*/  @!P0 LEA R34, P1, R26, UR8, 0x2 ;  /* 0x000000081a228c11 */ /* 0x000fe2000f8210ff */
[----:B------:R-:W-:Y:S01]  /*2d10*/  FFMA R2, R32, -1.925963033500011079e-08, R13 ;  /* 0xb2a5706020027823 */ /* 0x000fe2000000000d */
[C---:B------:R-:W-:Y:S01]  /*2d20*/  @!P0 IADD3 R13, P2, PT, R26.reuse, UR35, RZ ;  /* 0x000000231a0d8c10 */ /* 0x040fe2000ff5e0ff */
[----:B------:R-:W1:Y:S01]  /*2d30*/  SHFL.IDX PT, R42, R45, R44, 0x1f ;  /* 0x00001f2c2d2a7589 */ /* 0x000e6200000e0000 */
[----:B------:R-:W-:Y:S01]  /*2d40*/  @!P0 LEA.HI.X R35, R26, UR9, R31, 0x2, P1 ;  /* 0x000000091a238c11 */ /* 0x000fe200088f141f */
[----:B------:R-:W-:Y:S01]  /*2d50*/  FMUL R26, R39, UR15 ;  /* 0x0000000f271a7c20 */ /* 0x000fe20008400000 */
[----:B------:R-:W-:Y:S01]  /*2d60*/  @!P0 IADD3.X R46, PT, PT, R31, UR36, RZ, P2, !PT ;  /* 0x000000241f2e8c10 */ /* 0x000fe200097fe4ff */
[----:B------:R-:W2:Y:S01]  /*2d70*/  MUFU.EX2 R2, R2 ;  /* 0x0000000200027308 */ /* 0x000ea20000000800 */
[----:B------:R-:W-:Y:S01]  /*2d80*/  @!P0 LEA R36, P1, R13, UR8, 0x2 ;  /* 0x000000080d248c11 */ /* 0x000fe2000f8210ff */
[----:B------:R-:W3:Y:S01]  /*2d90*/  SHFL.IDX PT, R38, R47, R44, 0x1f ;  /* 0x00001f2c2f267589 */ /* 0x000ee200000e0000 */
[----:B------:R-:W-:-:S02]  /*2da0*/  F2FP.BF16.F32.PACK_AB R31, RZ, R37 ;  /* 0x00000025ff1f723e */ /* 0x000fc400000010ff */
[----:B------:R-:W-:Y:S02]  /*2db0*/  @!P0 LEA.HI.X R37, R13, UR9, R46, 0x2, P1 ;  /* 0x000000090d258c11 */ /* 0x000fe400088f142e */
[----:B------:R-:W-:Y:S02]  /*2dc0*/  F2FP.BF16.F32.PACK_AB R13, RZ, R41 ;  /* 0x00000029ff0d723e */ /* 0x000fe400000010ff */
[----:B------:R-:W-:Y:S02]  /*2dd0*/  SHF.L.U32 R41, R0, 0x17, RZ ;  /* 0x0000001700297819 */ /* 0x000fe400000006ff */
[----:B------:R-:W-:Y:S02]  /*2de0*/  F2FP.BF16.F32.PACK_AB R9, RZ, R9 ;  /* 0x00000009ff09723e */ /* 0x000fe400000010ff */
[----:B------:R-:W-:Y:S02]  /*2df0*/  F2FP.BF16.F32.PACK_AB R0, RZ, R26 ;  /* 0x0000001aff00723e */ /* 0x000fe400000010ff */
[----:B------:R-:W-:Y:S01]  /*2e00*/  @!P0 PRMT R9, R9, 0x5410, R31 ;  /* 0x0000541009098816 */ /* 0x000fe2000000001f */
[----:B--2---:R-:W-:Y:S01]  /*2e10*/  FFMA R2, R41, R2, 1 ;  /* 0x3f80000029027423 */ /* 0x004fe20000000002 */
[----:B------:R-:W-:-:S02]  /*2e20*/  @!P0 PRMT R13, R13, 0x5410, R0 ;  /* 0x000054100d0d8816 */ /* 0x000fc40000000000 */
[----:B------:R-:W-:Y:S01]  /*2e30*/  FMNMX R33, R28, |R33|, !PT ;  /* 0x400000211c217209 */ /* 0x000fe20007800000 */
[----:B------:R-:W-:Y:S01]  /*2e40*/  VIADD R26, R2, 0x1800000 ;  /* 0x01800000021a7836 */ /* 0x000fe20000000000 */
[----:B------:R2:W-:Y:S01]  /*2e50*/  @!P0 STG.E desc[UR26][R34.64], R9 ;  /* 0x0000000922008986 */ /* 0x0005e2000c10191a */
[----:B------:R-:W-:Y:S01]  /*2e60*/  IADD3 R22, P1, PT, R22, UR13, RZ ;  /* 0x0000000d16167c10 */ /* 0x000fe2000ff3e0ff */
[----:B-1----:R-:W-:Y:S01]  /*2e70*/  FADD R27, R27, R42 ;  /* 0x0000002a1b1b7221 */ /* 0x002fe20000000000 */
[----:B------:R-:W-:Y:S01]  /*2e80*/  PRMT R31, R31, 0x5410, R0 ;  /* 0x000054101f1f7816 */ /* 0x000fe20000000000 */
[----:B------:R2:W-:Y:S01]  /*2e90*/  @!P0 STG.E desc[UR26][R36.64], R13 ;  /* 0x0000000d24008986 */ /* 0x0005e2000c10191a */
[----:B------:R-:W-:Y:S01]  /*2ea0*/  LOP3.LUT R28, R26, 0x7f800000, RZ, 0xc0, !PT ;  /* 0x7f8000001a1c7812 */ /* 0x000fe200078ec0ff */
[----:B---3--:R-:W-:Y:S01]  /*2eb0*/  FADD R29, R29, R38 ;  /* 0x000000261d1d7221 */ /* 0x008fe20000000000 */
[----:B------:R-:W-:Y:S02]  /*2ec0*/  FMNMX3 R26, |R40|, R33, |R43|, !PT ;  /* 0x00000021281a7276 */ /* 0x000fe4000780062b */
[----:B------:R-:W-:Y:S01]  /*2ed0*/  ISETP.GT.U32.AND P0, PT, R28, 0x1ffffff, PT ;  /* 0x01ffffff1c00780c */ /* 0x000fe20003f04070 */
[----:B------:R-:W-:Y:S01]  /*2ee0*/  HADD2.F32 R28, -RZ, R19.H0_H0 ;  /* 0x20000013ff1c7230 */ /* 0x000fe20000004100 */
[----:B0-----:R-:W-:-:S02]  /*2ef0*/  IADD3.X R23, PT, PT, R23, UR4, RZ, P1, !PT ;  /* 0x0000000417177c10 */ /* 0x001fc40008ffe4ff */
[----:B------:R-:W-:-:S09]  /*2f00*/  FMNMX R26, |R39|, R26, !PT ;  /* 0x0000001a271a7209 */ /* 0x000fd20007800200 */
[----:B--2---:R-:W-:Y:S05]  /*2f10*/  @P0 BRA `(.L_x_10335) ;  /* 0x0000000000100947 */ /* 0x004fea0003800000 */
[----:B------:R-:W-:Y:S01]  /*2f20*/  IMAD.MOV.U32 R0, RZ, RZ, R2 ;  /* 0x000000ffff007224 */ /* 0x000fe200078e0002 */
[----:B------:R-:W-:-:S07]  /*2f30*/  MOV R2, 0x2f50 ;  /* 0x00002f5000027802 */ /* 0x000fce0000000f00 */
[----:B------:R-:W-:Y:S05]  /*2f40*/  CALL.REL.NOINC `($__internal_315_$__cuda_sm20_rcp_rn_f32_slowpath) ;  /* 0x0000002400247944 */ /* 0x000fea0003c00000 */
[----:B------:R-:W-:Y:S05]  /*2f50*/  BRA `(.L_x_10336) ;  /* 0x0000000000107947 */ /* 0x000fea0003800000 */
.L_x_10335:
[----:B------:R-:W0:Y:S02]  /*2f60*/  MUFU.RCP R37, R2 ;  /* 0x0000000200257308 */ /* 0x000e240000001000 */
[----:B0-----:R-:W-:-:S04]  /*2f70*/  FFMA R0, R2, R37, -1 ;  /* 0xbf80000002007423 */ /* 0x001fc80000000025 */
[----:B------:R-:W-:-:S04]  /*2f80*/  FADD.FTZ R0, -R0, -RZ ;  /* 0x800000ff00007221 */ /* 0x000fc80000010100 */
[----:B------:R-:W-:-:S07]  /*2f90*/  FFMA R37, R37, R0, R37 ;  /* 0x0000000025257223 */ /* 0x000fce0000000025 */
.L_x_10336:
[----:B------:R-:W-:Y:S05]  /*2fa0*/  BSYNC.RECONVERGENT B1 ;  /* 0x0000000000017941 */ /* 0x000fea0003800200 */
.L_x_10334:
[----:B------:R-:W-:Y:S02]  /*2fb0*/  HFMA2 R33, -RZ, RZ, 0.96630859375, -0.0022525787353515625 ;  /* 0x3bbb989dff217431 */ /* 0x000fe400000001ff */
[----:B------:R-:W-:Y:S01]  /*2fc0*/  HADD2.F32 R20, -RZ, R20.H1_H1 ;  /* 0x30000014ff147230 */ /* 0x000fe20000004100 */
[----:B------:R-:W-:Y:S01]  /*2fd0*/  BSSY.RECONVERGENT B1, `(.L_x_10337) ;  /* 0x000001c000017945 */ /* 0x000fe20003800200 */
[----:B------:R-:W-:Y:S02]  /*2fe0*/  IMAD.MOV.U32 R35, RZ, RZ, 0x437c0000 ;  /* 0x437c0000ff237424 */ /* 0x000fe400078e00ff */
        /* <DEDUP_REMOVED lines=13> */
[----:B------:R-:W-:-:S04]  /*30c0*/  LOP3.LUT R33, R33, 0x7f800000, RZ, 0xc0, !PT ;  /* 0x7f80000021217812 */ /* 0x000fc800078ec0ff */
[----:B------:R-:W-:Y:S01]  /*30d0*/  ISETP.GT.U32.AND P0, PT, R33, 0x1ffffff, PT ;  /* 0x01ffffff2100780c */ /* 0x000fe20003f04070 */
[----:B------:R-:W-:-:S04]  /*30e0*/  FFMA R33, R32, R0, R37 ;  /* 0x0000000020217223 */ /* 0x000fc80000000025 */
[----:B------:R-:W-:-:S08]  /*30f0*/  FMUL R33, R28, R33 ;  /* 0x000000211c217220 */ /* 0x000fd00000400000 */
[----:B------:R-:W-:Y:S05]  /*3100*/  @P0 BRA `(.L_x_10338) ;  /* 0x0000000000100947 */ /* 0x000fea0003800000 */
[----:B------:R-:W-:Y:S01]  /*3110*/  IMAD.MOV.U32 R0, RZ, RZ, R34 ;  /* 0x000000ffff007224 */ /* 0x000fe200078e0022 */
[----:B------:R-:W-:-:S07]  /*3120*/  MOV R2, 0x3140 ;  /* 0x0000314000027802 */ /* 0x000fce0000000f00 */
[----:B------:R-:W-:Y:S05]  /*3130*/  CALL.REL.NOINC `($__internal_315_$__cuda_sm20_rcp_rn_f32_slowpath) ;  /* 0x0000002000a87944 */ /* 0x000fea0003c00000 */
[----:B------:R-:W-:Y:S05]  /*3140*/  BRA `(.L_x_10339) ;  /* 0x0000000000107947 */ /* 0x000fea0003800000 */
.L_x_10338:
[----:B------:R-:W0:Y:S02]  /*3150*/  MUFU.RCP R37, R34 ;  /* 0x0000002200257308 */ /* 0x000e240000001000 */
[----:B0-----:R-:W-:-:S04]  /*3160*/  FFMA R0, R34, R37, -1 ;  /* 0xbf80000022007423 */ /* 0x001fc80000000025 */
[----:B------:R-:W-:-:S04]  /*3170*/  FADD.FTZ R0, -R0, -RZ ;  /* 0x800000ff00007221 */ /* 0x000fc80000010100 */
[----:B------:R-:W-:-:S07]  /*3180*/  FFMA R37, R37, R0, R37 ;  /* 0x0000000025257223 */ /* 0x000fce0000000025 */
.L_x_10339:
[----:B------:R-:W-:Y:S05]  /*3190*/  BSYNC.RECONVERGENT B1 ;  /* 0x0000000000017941 */ /* 0x000fea0003800200 */
.L_x_10337:
        /* <DEDUP_REMOVED lines=24> */
[----:B------:R-:W-:Y:S05]  /*3320*/  CALL.REL.NOINC `($__internal_315_$__cuda_sm20_rcp_rn_f32_slowpath) ;  /* 0x00000020002c7944 */ /* 0x000fea0003c00000 */
[----:B------:R-:W-:Y:S05]  /*3330*/  BRA `(.L_x_10342) ;  /* 0x0000000000107947 */ /* 0x000fea0003800000 */
.L_x_10341:
[----:B------:R-:W0:Y:S02]  /*3340*/  MUFU.RCP R37, R32 ;  /* 0x0000002000257308 */ /* 0x000e240000001000 */
[----:B0-----:R-:W-:-:S04]  /*3350*/  FFMA R0, R32, R37, -1 ;  /* 0xbf80000020007423 */ /* 0x001fc80000000025 */
[----:B------:R-:W-:-:S04]  /*3360*/  FADD.FTZ R0, -R0, -RZ ;  /* 0x800000ff00007221 */ /* 0x000fc80000010100 */
[----:B------:R-:W-:-:S07]  /*3370*/  FFMA R37, R37, R0, R37 ;  /* 0x0000000025257223 */ /* 0x000fce0000000025 */
.L_x_10342:
[----:B------:R-:W-:Y:S05]  /*3380*/  BSYNC.RECONVERGENT B1 ;  /* 0x0000000000017941 */ /* 0x000fea0003800200 */
.L_x_10340:
        /* <DEDUP_REMOVED lines=26> */
.L_x_10344:
[----:B------:R-:W0:Y:S02]  /*3530*/  MUFU.RCP R37, R32 ;  /* 0x0000002000257308 */ /* 0x000e240000001000 */
[----:B0-----:R-:W-:-:S04]  /*3540*/  FFMA R0, R32, R37, -1 ;  /* 0xbf80000020007423 */ /* 0x001fc80000000025 */
[----:B------:R-:W-:-:S04]  /*3550*/  FADD.FTZ R0, -R0, -RZ ;  /* 0x800000ff00007221 */ /* 0x000fc80000010100 */
[----:B------:R-:W-:-:S07]  /*3560*/  FFMA R37, R37, R0, R37 ;  /* 0x0000000025257223 */ /* 0x000fce0000000025 */
.L_x_10345:
[----:B------:R-:W-:Y:S05]  /*3570*/  BSYNC.RECONVERGENT B1 ;  /* 0x0000000000017941 */ /* 0x000fea0003800200 */
.L_x_10343:
[----:B------:R-:W-:Y:S01]  /*3580*/  ISETP.GE.U32.AND P0, PT, R16, UR18, PT ;  /* 0x0000001210007c0c */ /* 0x000fe2000bf06070 */
[----:B------:R-:W0:Y:S01]  /*3590*/  S2UR UR5, SR_CgaCtaId ;  /* 0x00000000000579c3 */ /* 0x000e220000008800 */
[----:B------:R-:W-:Y:S01]  /*35a0*/  FADD R0, -R37, 1 ;  /* 0x3f80000025007421 */ /* 0x000fe20000000100 */
[----:B------:R-:W-:Y:S01]  /*35b0*/  FMUL R2, R19, UR15 ;  /* 0x0000000f13027c20 */ /* 0x000fe20008400000 */
[----:B------:R-:W-:Y:S01]  /*35c0*/  ISETP.GE.U32.OR P0, PT, R15, UR19, P0 ;  /* 0x000000130f007c0c */ /* 0x000fe20008706470 */
[----:B------:R-:W-:Y:S01]  /*35d0*/  UMOV UR4, 0x400 ;  /* 0x0000040000047882 */ /* 0x000fe20000000000 */
[----:B------:R-:W-:Y:S01]  /*35e0*/  FMUL R0, R0, R37 ;  /* 0x0000002500007220 */ /* 0x000fe20000400000 */
[----:B------:R-:W-:Y:S01]  /*35f0*/  UIADD3 UR4, UPT, UPT, UR4, 0x20, URZ ;  /* 0x0000002004047890 */ /* 0x000fe2000fffe0ff */
[----:B------:R-:W-:Y:S01]  /*3600*/  PRMT R12, R11, 0x5410, R12 ;  /* 0x000054100b0c7816 */ /* 0x000fe2000000000c */
[----:B------:R-:W-:Y:S01]  /*3610*/  FADD R39, RZ, R19 ;  /* 0x00000013ff277221 */ /* 0x000fe20000000000 */
[----:B------:R-:W-:Y:S01]  /*3620*/  FFMA R0, R24, R0, R37 ;  /* 0x0000000018007223 */ /* 0x000fe20000000025 */
[-C--:B------:R-:W-:Y:S01]  /*3630*/  IADD3 R11, PT, PT, -R10, R3.reuse, RZ ;  /* 0x000000030a0b7210 */ /* 0x080fe20007ffe1ff */
[----:B------:R-:W-:Y:S01]  /*3640*/  FMUL R32, R33, UR15 ;  /* 0x0000000f21207c20 */ /* 0x000fe20008400000 */
[----:B------:R-:W-:Y:S01]  /*3650*/  IADD3 R25, PT, PT, R25, 0x2, RZ ;  /* 0x0000000219197810 */ /* 0x000fe20007ffe0ff */
[----:B------:R-:W-:Y:S01]  /*3660*/  FMUL R28, R21, R0 ;  /* 0x00000000151c7220 */ /* 0x000fe20000400000 */
[----:B------:R-:W-:Y:S01]  /*3670*/  IMAD R0, R4, 0x84, RZ ;  /* 0x0000008404007824 */ /* 0x000fe200078e02ff */
[----:B------:R-:W-:Y:S01]  /*3680*/  PRMT R17, R17, 0x5410, R18 ;  /* 0x0000541011117816 */ /* 0x000fe20000000012 */
[----:B------:R-:W-:Y:S01]  /*3690*/  IMAD.IADD R18, R3, 0x1, -R16 ;  /* 0x0000000103127824 */ /* 0x000fe200078e0a10 */
[----:B------:R-:W-:Y:S01]  /*36a0*/  @!P0 IADD3 R15, P2, PT, R22, UR35, RZ ;  /* 0x00000023160f8c10 */ /* 0x000fe2000ff5e0ff */
[----:B------:R-:W-:Y:S01]  /*36b0*/  FMUL R10, R20, UR15 ;  /* 0x0000000f140a7c20 */ /* 0x000fe20008400000 */
[----:B------:R-:W-:Y:S01]  /*36c0*/  @!P0 LEA R36, P1, R22, UR8, 0x2 ;  /* 0x0000000816248c11 */ /* 0x000fe2000f8210ff */
[----:B------:R-:W-:Y:S01]  /*36d0*/  IMAD.SHL.U32 R16, R11, 0x4, RZ ;  /* 0x000000040b107824 */ /* 0x000fe200078e00ff */
[----:B------:R-:W-:Y:S01]  /*36e0*/  @!P0 IADD3.X R24, PT, PT, R23, UR36, RZ, P2, !PT ;  /* 0x0000002417188c10 */ /* 0x000fe200097fe4ff */
[----:B------:R-:W-:Y:S01]  /*36f0*/  FADD R40, R28, R39 ;  /* 0x000000271c287221 */ /* 0x000fe20000000000 */
[C---:B------:R-:W-:Y:S01]  /*3700*/  @!P0 LEA R34, P2, R15.reuse, UR8, 0x2 ;  /* 0x000000080f228c11 */ /* 0x040fe2000f8410ff */
[----:B0-----:R-:W-:Y:S01]  /*3710*/  ULEA UR4, UR5, UR4, 0x18 ;  /* 0x0000000405047291 */ /* 0x001fe2000f8ec0ff */
[----:B------:R-:W-:Y:S01]  /*3720*/  @!P0 LEA.HI.X R37, R22, UR9, R23, 0x2, P1 ;  /* 0x0000000916258c11 */ /* 0x000fe200088f1417 */
[----:B------:R-:W-:Y:S01]  /*3730*/  FMUL R11, R28, UR15 ;  /* 0x0000000f1c0b7c20 */ /* 0x000fe20008400000 */
[----:B------:R-:W-:Y:S01]  /*3740*/  @!P0 LEA.HI.X R35, R15, UR9, R24, 0x2, P2 ;  /* 0x000000090f238c11 */ /* 0x000fe200090f1418 */
[----:B------:R-:W-:Y:S01]  /*3750*/  FADD R15, RZ, R33 ;  /* 0x00000021ff0f7221 */ /* 0x000fe20000000000 */
[----:B------:R-:W-:Y:S01]  /*3760*/  F2FP.BF16.F32.PACK_AB R23, RZ, R2 ;  /* 0x00000002ff17723e */ /* 0x000fe200000010ff */
[----:B------:R-:W-:Y:S01]  /*3770*/  IMAD.SHL.U32 R2, R5, 0x4, RZ ;  /* 0x0000000405027824 */ /* 0x000fe200078e00ff */
[----:B------:R-:W-:Y:S01]  /*3780*/  LOP3.LUT R24, RZ, R6, RZ, 0x33, !PT ;  /* 0x00000006ff187212 */ /* 0x000fe200078e33ff */
[----:B------:R-:W-:Y:S01]  /*3790*/  FADD R38, R20, R15 ;  /* 0x0000000f14267221 */ /* 0x000fe20000000000 */
[----:B------:R-:W-:Y:S01]  /*37a0*/  LOP3.LUT R25, R25, 0x1f, RZ, 0xc0, !PT ;  /* 0x0000001f19197812 */ /* 0x000fe200078ec0ff */
[----:B------:R-:W0:Y:S01]  /*37b0*/  LDCU UR5, c[0x0][0x3d0] ;  /* 0x00007a00ff0577ac */ /* 0x000e220008000800 */
[----:B------:R-:W-:Y:S01]  /*37c0*/  LOP3.LUT R15, R2, 0x7c, RZ, 0xc0, !PT ;  /* 0x0000007c020f7812 */ /* 0x000fe200078ec0ff */
[----:B------:R-:W-:Y:S01]  /*37d0*/  VIADD R2, R0, UR4 ;  /* 0x0000000400027c36 */ /* 0x000fe20008000000 */
[----:B------:R-:W-:Y:S01]  /*37e0*/  F2FP.BF16.F32.PACK_AB R32, RZ, R32 ;  /* 0x00000020ff20723e */ /* 0x000fe200000010ff */
[----:B------:R-:W-:Y:S01]  /*37f0*/  SHFL.IDX PT, R38, R38, R25, 0x1f ;  /* 0x00001f1926267589 */ /* 0x000fe200000e0000 */
[----:B------:R-:W-:Y:S01]  /*3800*/  IADD3 R21, PT, PT, R24, R3, RZ ;  /* 0x0000000318157210 */ /* 0x000fe20007ffe0ff */
[----:B------:R-:W1:Y:S01]  /*3810*/  LDCU UR8, c[0x0][0x3d4] ;  /* 0x00007a80ff0877ac */ /* 0x000e620008000800 */
[----:B------:R-:W-:Y:S01]  /*3820*/  IADD3 R15, PT, PT, R2, R15, RZ ;  /* 0x0000000f020f7210 */ /* 0x000fe20007ffe0ff */
[----:B------:R2:W3:Y:S01]  /*3830*/  SHFL.IDX PT, R40, R40, R25, 0x1f ;  /* 0x00001f1928287589 */ /* 0x0004e200000e0000 */
[----:B------:R-:W-:Y:S01]  /*3840*/  @!P0 PRMT R32, R32, 0x5410, R23 ;  /* 0x0000541020208816 */ /* 0x000fe20000000017 */
[----:B------:R-:W-:Y:S01]  /*3850*/  IMAD.SHL.U32 R21, R21, 0x4, RZ ;  /* 0x0000000415157824 */ /* 0x000fe200078e00ff */
[----:B------:R-:W-:Y:S01]  /*3860*/  SHF.L.U32 R18, R18, 0x2, RZ ;  /* 0x0000000212127819 */ /* 0x000fe200000006ff */
[----:B------:R4:W-:Y:S01]  /*3870*/  STS [R15], R12 ;  /* 0x0000000c0f007388 */ /* 0x0009e20000000800 */
[----:B------:R-:W-:Y:S01]  /*3880*/  PRMT R13, R9, 0x5410, R13 ;  /* 0x00005410090d7816 */ /* 0x000fe2000000000d */
[----:B------:R-:W-:Y:S01]  /*3890*/  BSSY.RECONVERGENT B0, `(.L_x_10346) ;  /* 0x0000084000007945 */ /* 0x000fe20003800200 */
[----:B------:R-:W-:Y:S01]  /*38a0*/  LOP3.LUT R21, R21, 0x7c, RZ, 0xc0, !PT ;  /* 0x0000007c15157812 */ /* 0x000fe200078ec0ff */
[----:B------:R5:W-:Y:S01]  /*38b0*/  @!P0 STG.E desc[UR26][R36.64], R32 ;  /* 0x0000002024008986 */ /* 0x000be2000c10191a */
[----:B------:R-:W-:Y:S01]  /*38c0*/  FMNMX R9, R26, |R33|, !PT ;  /* 0x400000211a097209 */ /* 0x000fe20007800000 */
[----:B0-----:R-:W-:Y:S01]  /*38d0*/  ULOP3.LUT UR5, UR5, 0xfffffffe, URZ, 0xc0, !UPT ;  /* 0xfffffffe05057892 */ /* 0x001fe2000f8ec0ff */
[----:B--2---:R-:W-:Y:S01]  /*38e0*/  LOP3.LUT R25, R16, 0x7c, RZ, 0xc0, !PT ;  /* 0x0000007c10197812 */ /* 0x004fe200078ec0ff */
[----:B------:R-:W-:Y:S01]  /*38f0*/  VIADD R26, R24, UR19 ;  /* 0x00000013181a7c36 */ /* 0x000fe20008000000 */
[----:B------:R-:W-:-:S02]  /*3900*/  IADD3 R21, PT, PT, R2, R21, RZ ;  /* 0x0000001502157210 */ /* 0x000fc40007ffe0ff */
[----:B----4-:R-:W-:Y:S01]  /*3910*/  F2FP.BF16.F32.PACK_AB R12, RZ, R10 ;  /* 0x0000000aff0c723e */ /* 0x010fe200000010ff */
[----:B------:R-:W-:Y:S01]  /*3920*/  IMAD.IADD R22, R2, 0x1, R25 ;  /* 0x0000000102167824 */ /* 0x000fe200078e0219 */
[----:B------:R-:W-:Y:S01]  /*3930*/  F2FP.BF16.F32.PACK_AB R10, RZ, R11 ;  /* 0x0000000bff0a723e */ /* 0x000fe200000010ff */
[----:B------:R0:W-:Y:S01]  /*3940*/  STS [R21], R17 ;  /* 0x0000001115007388 */ /* 0x0001e20000000800 */
[----:B------:R-:W-:Y:S02]  /*3950*/  FMNMX3 R9, |R19|, R9, |R20|, !PT ;  /* 0x0000000913097276 */ /* 0x000fe40007800614 */
[----:B------:R-:W-:Y:S01]  /*3960*/  @!P0 PRMT R11, R12, 0x5410, R10 ;  /* 0x000054100c0b8816 */ /* 0x000fe2000000000a */
[----:B------:R0:W-:Y:S01]  /*3970*/  STS [R22], R13 ;  /* 0x0000000d16007388 */ /* 0x0001e20000000800 */
[----:B-----5:R-:W-:Y:S01]  /*3980*/  LOP3.LUT R37, R18, 0x7c, RZ, 0xc0, !PT ;  /* 0x0000007c12257812 */ /* 0x020fe200078ec0ff */
[----:B---3--:R-:W-:Y:S01]  /*3990*/  FADD R29, R29, R40 ;  /* 0x000000281d1d7221 */ /* 0x008fe20000000000 */
[----:B------:R-:W-:Y:S01]  /*39a0*/  PRMT R32, R32, 0x5410, R12 ;  /* 0x0000541020207816 */ /* 0x000fe2000000000c */
[----:B------:R0:W-:Y:S01]  /*39b0*/  @!P0 STG.E desc[UR26][R34.64], R11 ;  /* 0x0000000b22008986 */ /* 0x0001e2000c10191a */
[----:B------:R-:W-:-:S02]  /*39c0*/  ISETP.LT.U32.AND P0, PT, R6, UR19, PT ;  /* 0x0000001306007c0c */ /* 0x000fc4000bf01070 */
[----:B------:R-:W-:Y:S02]  /*39d0*/  IADD3 R18, PT, PT, R2, R37, RZ ;  /* 0x0000002502127210 */ /* 0x000fe40007ffe0ff */
[----:B------:R-:W-:Y:S01]  /*39e0*/  FMNMX R9, |R28|, R9, !PT ;  /* 0x000000091c097209 */ /* 0x000fe20007800200 */
[----:B------:R-:W-:Y:S01]  /*39f0*/  FADD R28, R27, R38 ;  /* 0x000000261b1c7221 */ /* 0x000fe20000000000 */
[----:B------:R-:W-:Y:S01]  /*3a00*/  SHF.R.U32.HI R19, RZ, 0x5, R3 ;  /* 0x00000005ff137819 */ /* 0x000fe20000011603 */
[----:B------:R0:W-:Y:S01]  /*3a10*/  STS [R18], R32 ;  /* 0x0000002012007388 */ /* 0x0001e20000000800 */
[----:B------:R-:W-:Y:S02]  /*3a20*/  IADD3 R20, PT, PT, -R6, UR19, RZ ;  /* 0x0000001306147c10 */ /* 0x000fe4000fffe1ff */
[----:B------:R-:W-:Y:S01]  /*3a30*/  PRMT R23, R23, 0x5410, R10 ;  /* 0x0000541017177816 */ /* 0x000fe2000000000a */
[----:B------:R-:W-:Y:S06]  /*3a40*/  BAR.SYNC.DEFER_BLOCKING 0x0 ;  /* 0x0000000000007b1d */ /* 0x000fec0000010000 */
[----:B01----:R-:W-:Y:S05]  /*3a50*/  @!P0 BRA `(.L_x_10347) ;  /* 0x00000004009c8947 */ /* 0x003fea0003800000 */
[----:B------:R-:W-:Y:S01]  /*3a60*/  ISETP.GE.U32.AND P1, PT, R26, 0x3, PT ;  /* 0x000000031a00780c */ /* 0x000fe20003f26070 */
[C---:B------:R-:W-:Y:S01]  /*3a70*/  IMAD.WIDE.U32 R10, R7.reuse, UR34, RZ ;  /* 0x00000022070a7c25 */ /* 0x040fe2000f8e00ff */
[----:B------:R-:W-:Y:S01]  /*3a80*/  MOV R27, UR19 ;  /* 0x00000013001b7c02 */ /* 0x000fe20008000f00 */
[----:B------:R-:W-:Y:S01]  /*3a90*/  BSSY.RECONVERGENT B1, `(.L_x_10348) ;  /* 0x000003f000017945 */ /* 0x000fe20003800200 */
[----:B------:R-:W-:Y:S01]  /*3aa0*/  MOV R35, R5 ;  /* 0x0000000500237202 */ /* 0x000fe20000000f00 */
[----:B------:R-:W-:Y:S01]  /*3ab0*/  IMAD R13, R7, UR33, RZ ;  /* 0x00000021070d7c24 */ /* 0x000fe2000f8e02ff */
[----:B------:R-:W-:Y:S01]  /*3ac0*/  LOP3.LUT R27, R27, 0x3, RZ, 0xc0, !PT ;  /* 0x000000031b1b7812 */ /* 0x000fe200078ec0ff */
[----:B------:R-:W-:Y:S01]  /*3ad0*/  IMAD.MOV.U32 R7, RZ, RZ, RZ ;  /* 0x000000ffff077224 */ /* 0x000fe200078e00ff */
[----:B------:R-:W-:Y:S01]  /*3ae0*/  MOV R25, R10 ;  /* 0x0000000a00197202 */ /* 0x000fe20000000f00 */
[----:B------:R-:W-:Y:S01]  /*3af0*/  IMAD.IADD R34, R11, 0x1, R13 ;  /* 0x000000010b227824 */ /* 0x000fe200078e020d */
[----:B------:R-:W-:-:S03]  /*3b00*/  ISETP.NE.AND P0, PT, R27, RZ, PT ;  /* 0x000000ff1b00720c */ /* 0x000fc60003f05270 */
[----:B------:R-:W-:Y:S10]  /*3b10*/  @!P1 BRA `(.L_x_10349) ;  /* 0x0000000000d89947 */ /* 0x000ff40003800000 */
[----:B------:R-:W-:Y:S01]  /*3b20*/  IMAD R32, R19, 0x10, R0 ;  /* 0x0000001013207824 */ /* 0x000fe200078e0200 */
[----:B------:R-:W-:Y:S01]  /*3b30*/  MOV R11, UR4 ;  /* 0x00000004000b7c02 */ /* 0x000fe20008000f00 */
[----:B------:R-:W-:Y:S01]  /*3b40*/  IMAD.IADD R7, R20, 0x1, -R27 ;  /* 0x0000000114077824 */ /* 0x000fe200078e0a1b */
[----:B------:R-:W-:Y:S02]  /*3b50*/  MOV R35, R5 ;  /* 0x0000000500237202 */ /* 0x000fe40000000f00 */
[----:B------:R-:W-:Y:S01]  /*3b60*/  IADD3 R32, PT, PT, R32, 0x8, R11 ;  /* 0x0000000820207810 */ /* 0x000fe20007ffe00b */
[----:B------:R-:W-:-:S07]  /*3b70*/  IMAD.MOV R33, RZ, RZ, -R7 ;  /* 0x000000ffff217224 */ /* 0x000fce00078e0a07 */
.L_x_10350:
[C---:B-1----:R-:W-:Y:S01]  /*3b80*/  LOP3.LUT R16, R35.reuse, 0x1f, RZ, 0xc0, !PT ;  /* 0x0000001f23107812 */ /* 0x042fe200078ec0ff */
[C---:B------:R-:W-:Y:S01]  /*3b90*/  VIADD R11, R35.reuse, 0x1d ;  /* 0x0000001d230b7836 */ /* 0x040fe20000000000 */
[----:B------:R-:W-:Y:S01]  /*3ba0*/  IADD3 R10, PT, PT, R35, -0x1, RZ ;  /* 0xffffffff230a7810 */ /* 0x000fe20007ffe0ff */
[----:B------:R-:W-:Y:S01]  /*3bb0*/  VIADD R33, R33, 0x4 ;  /* 0x0000000421217836 */ /* 0x000fe20000000000 */
[----:B------:R-:W-:Y:S02]  /*3bc0*/  ISETP.GE.U32.AND P4, PT, R16, UR18, PT ;  /* 0x0000001210007c0c */ /* 0x000fe4000bf86070 */
[----:B------:R-:W-:Y:S02]  /*3bd0*/  IADD3 R12, PT, PT, R35, 0x1e, RZ ;  /* 0x0000001e230c7810 */ /* 0x000fe40007ffe0ff */
[----:B------:R-:W-:Y:S02]  /*3be0*/  LOP3.LUT R36, R10, 0x1f, RZ, 0xc0, !PT ;  /* 0x0000001f0a247812 */ /* 0x000fe400078ec0ff */
[----:B------:R-:W-:-:S02]  /*3bf0*/  LOP3.LUT R12, R12, 0x1f, RZ, 0xc0, !PT ;  /* 0x0000001f0c0c7812 */ /* 0x000fc400078ec0ff */
[----:B------:R-:W-:Y:S02]  /*3c00*/  ISETP.GE.U32.AND P3, PT, R36, UR18, PT ;  /* 0x0000001224007c0c */ /* 0x000fe4000bf66070 */
[----:B------:R-:W-:Y:S02]  /*3c10*/  ISETP.GE.U32.AND P2, PT, R12, UR18, PT ;  /* 0x000000120c007c0c */ /* 0x000fe4000bf46070 */
[----:B------:R-:W-:Y:S01]  /*3c20*/  LOP3.LUT R35, R11, 0x1f, RZ, 0xc0, !PT ;  /* 0x0000001f0b237812 */ /* 0x000fe200078ec0ff */
[----:B------:R-:W0:Y:S01]  /*3c30*/  @!P4 LDS R43, [R32+-0x8] ;  /* 0xfffff800202bc984 */ /* 0x000e220000000800 */
[----:B------:R-:W-:Y:S02]  /*3c40*/  @!P4 IADD3 R10, P5, PT, R16, R25, RZ ;  /* 0x00000019100ac210 */ /* 0x000fe40007fbe0ff */
[----:B------:R-:W-:Y:S02]  /*3c50*/  ISETP.GE.U32.AND P1, PT, R35, UR18, PT ;  /* 0x0000001223007c0c */ /* 0x000fe4000bf26070 */
[----:B------:R-:W-:Y:S01]  /*3c60*/  IADD3 R13, P6, PT, R25, UR5, RZ ;  /* 0x00000005190d7c10 */ /* 0x000fe2000ffde0ff */
        /* <DEDUP_REMOVED lines=8> */
[----:B------:R3:W4:Y:S01]  /*3cf0*/  @!P1 LDS R37, [R32+0x4] ;  /* 0x0000040020259984 */ /* 0x0007220000000800 */
[----:B------:R-:W-:Y:S02]  /*3d00*/  @!P3 IADD3.X R16, PT, PT, RZ, R34, RZ, P5, !PT ;  /* 0x00000022ff10b210 */ /* 0x000fe40002ffe4ff */
[----:B------:R-:W-:Y:S02]  /*3d10*/  @!P3 LEA R10, P5, R11, UR10, 0x2 ;  /* 0x0000000a0b0abc11 */ /* 0x000fe4000f8a10ff */
[----:B------:R-:W-:-:S02]  /*3d20*/  IADD3.X R38, PT, PT, R34, UR8, RZ, P6, !PT ;  /* 0x0000000822267c10 */ /* 0x000fc4000b7fe4ff */
[----:B------:R-:W-:Y:S01]  /*3d30*/  @!P3 LEA.HI.X R11, R11, UR11, R16, 0x2, P5 ;  /* 0x0000000b0b0bbc11 */ /* 0x000fe2000a8f1410 */
[----:B---3--:R-:W-:Y:S01]  /*3d40*/  VIADD R32, R32, 0x10 ;  /* 0x0000001020207836 */ /* 0x008fe20000000000 */
[----:B------:R-:W-:-:S04]  /*3d50*/  IADD3 R34, P5, PT, R13, UR5, RZ ;  /* 0x000000050d227c10 */ /* 0x000fc8000ffbe0ff */
[----:B------:R-:W-:Y:S02]  /*3d60*/  IADD3.X R40, PT, PT, R38, UR8, RZ, P5, !PT ;  /* 0x0000000826287c10 */ /* 0x000fe4000affe4ff */
[C---:B------:R-:W-:Y:S02]  /*3d70*/  @!P1 IADD3 R17, P5, PT, R35.reuse, R34, RZ ;  /* 0x0000002223119210 */ /* 0x040fe40007fbe0ff */
[----:B------:R-:W-:Y:S02]  /*3d80*/  IADD3 R35, PT, PT, R35, 0x1f, RZ ;  /* 0x0000001f23237810 */ /* 0x000fe40007ffe0ff */
[----:B------:R-:W-:Y:S02]  /*3d90*/  @!P1 IADD3.X R36, PT, PT, RZ, R40, RZ, P5, !PT ;  /* 0x00000028ff249210 */ /* 0x000fe40002ffe4ff */
[----:B------:R-:W-:Y:S01]  /*3da0*/  @!P1 LEA R16, P5, R17, UR10, 0x2 ;  /* 0x0000000a11109c11 */ /* 0x000fe2000f8a10ff */
[----:B0-----:R0:W-:Y:S01]  /*3db0*/  @!P4 STG.E desc[UR26][R24.64], R43 ;  /* 0x0000002b1800c986 */ /* 0x0011e2000c10191a */
[----:B------:R-:W-:-:S02]  /*3dc0*/  @!P2 IADD3 R13, P4, PT, R12, R13, RZ ;  /* 0x0000000d0c0da210 */ /* 0x000fc40007f9e0ff */
        /* <DEDUP_REMOVED lines=11> */
.L_x_10349:
[----:B------:R-:W-:Y:S05]  /*3e80*/  BSYNC.RECONVERGENT B1 ;  /* 0x0000000000017941 */ /* 0x000fea0003800200 */
.L_x_10348:
[----:B------:R-:W-:Y:S05]  /*3e90*/  @!P0 BRA `(.L_x_10347) ;  /* 0x00000000008c8947 */ /* 0x000fea0003800000 */
[----:B-1----:R-:W-:Y:S01]  /*3ea0*/  LOP3.LUT R10, R35, 0x1f, RZ, 0xc0, !PT ;  /* 0x0000001f230a7812 */ /* 0x002fe200078ec0ff */
[----:B------:R-:W0:Y:S01]  /*3eb0*/  LDCU UR9, c[0x0][0x3d4] ;  /* 0x00007a80ff0977ac */ /* 0x000e220008000800 */
[----:B------:R-:W-:Y:S02]  /*3ec0*/  IADD3 R7, PT, PT, R6, R7, RZ ;  /* 0x0000000706077210 */ /* 0x000fe40007ffe0ff */
[----:B------:R-:W-:-:S03]  /*3ed0*/  ISETP.GE.U32.AND P0, PT, R10, UR18, PT ;  /* 0x000000120a007c0c */ /* 0x000fc6000bf06070 */
[----:B------:R-:W-:-:S10]  /*3ee0*/  IMAD R13, R7, 0x4, R2 ;  /* 0x00000004070d7824 */ /* 0x000fd400078e0202 */
        /* <DEDUP_REMOVED lines=30> */
.L_x_10347:
[----:B------:R-:W-:Y:S05]  /*40d0*/  BSYNC.RECONVERGENT B0 ;  /* 0x0000000000007941 */ /* 0x000fea0003800200 */
.L_x_10346:
[----:B------:R-:W-:Y:S01]  /*40e0*/  BAR.SYNC.DEFER_BLOCKING 0x0 ;  /* 0x0000000000007b1d */ /* 0x000fe20000010000 */
[C---:B------:R-:W-:Y:S02]  /*40f0*/  ISETP.LT.U32.AND P0, PT, R6.reuse, UR19, PT ;  /* 0x0000001306007c0c */ /* 0x040fe4000bf01070 */
[----:B------:R-:W-:-:S03]  /*4100*/  IADD3 R8, PT, PT, R6, R8, RZ ;  /* 0x0000000806087210 */ /* 0x000fc60007ffe0ff */
[----:B------:R-:W2:Y:S01]  /*4110*/  LDCU UR8, c[0x0][0x3d4] ;  /* 0x00007a80ff0877ac */ /* 0x000ea20008000800 */
[----:B------:R-:W-:Y:S01]  /*4120*/  BSSY.RECONVERGENT B0, `(.L_x_10351) ;  /* 0x000006c000007945 */ /* 0x000fe20003800200 */
[C---:B-1----:R-:W-:Y:S02]  /*4130*/  IMAD R13, R8.reuse, UR33, RZ ;  /* 0x00000021080d7c24 */ /* 0x042fe4000f8e02ff */
[----:B0-----:R-:W-:Y:S01]  /*4140*/  IMAD.WIDE.U32 R10, R8, UR34, RZ ;  /* 0x00000022080a7c25 */ /* 0x001fe2000f8e00ff */
[----:B------:R0:W-:Y:S04]  /*4150*/  STS [R15], R14 ;  /* 0x0000000e0f007388 */ /* 0x0001e80000000800 */
[----:B------:R0:W-:Y:S04]  /*4160*/  STS [R21], R30 ;  /* 0x0000001e15007388 */ /* 0x0001e80000000800 */
[----:B------:R0:W-:Y:S04]  /*4170*/  STS [R22], R31 ;  /* 0x0000001f16007388 */ /* 0x0001e80000000800 */
[----:B------:R0:W-:Y:S01]  /*4180*/  STS [R18], R23 ;  /* 0x0000001712007388 */ /* 0x0001e20000000800 */
[----:B------:R-:W-:Y:S06]  /*4190*/  BAR.SYNC.DEFER_BLOCKING 0x0 ;  /* 0x0000000000007b1d */ /* 0x000fec0000010000 */
[----:B--2---:R-:W-:Y:S05]  /*41a0*/  @!P0 BRA `(.L_x_10352) ;  /* 0x00000004008c8947 */ /* 0x004fea0003800000 */
[----:B------:R-:W-:Y:S01]  /*41b0*/  ISETP.GE.U32.AND P1, PT, R26, 0x3, PT ;  /* 0x000000031a00780c */ /* 0x000fe20003f26070 */
[----:B------:R-:W-:Y:S01]  /*41c0*/  IMAD.U32 R7, RZ, RZ, UR19 ;  /* 0x00000013ff077e24 */ /* 0x000fe2000f8e00ff */
[----:B------:R-:W-:Y:S01]  /*41d0*/  BSSY.RECONVERGENT B1, `(.L_x_10353) ;  /* 0x000003c000017945 */ /* 0x000fe20003800200 */
[----:B------:R-:W-:Y:S01]  /*41e0*/  HFMA2 R17, -RZ, RZ, 0, 0 ;  /* 0x00000000ff117431 */ /* 0x000fe200000001ff */
[----:B0-----:R-:W-:Y:S01]  /*41f0*/  IADD3 R18, PT, PT, R11, R13, RZ ;  /* 0x0000000d0b127210 */ /* 0x001fe20007ffe0ff */
[----:B------:R-:W-:Y:S01]  /*4200*/  IMAD.MOV.U32 R16, RZ, RZ, R10 ;  /* 0x000000ffff107224 */ /* 0x000fe200078e000a */
[----:B------:R-:W-:-:S04]  /*4210*/  LOP3.LUT R7, R7, 0x3, RZ, 0xc0, !PT ;  /* 0x0000000307077812 */ /* 0x000fc800078ec0ff */
[----:B------:R-:W-:-:S03]  /*4220*/  ISETP.NE.AND P0, PT, R7, RZ, PT ;  /* 0x000000ff0700720c */ /* 0x000fc60003f05270 */
[----:B------:R-:W-:Y:S10]  /*4230*/  @!P1 BRA `(.L_x_10354) ;  /* 0x0000000000d49947 */ /* 0x000ff40003800000 */
[----:B------:R-:W-:Y:S01]  /*4240*/  IMAD R0, R19, 0x10, R0 ;  /* 0x0000001013007824 */ /* 0x000fe200078e0200 */
[----:B------:R-:W-:Y:S01]  /*4250*/  MOV R11, UR4 ;  /* 0x00000004000b7c02 */ /* 0x000fe20008000f00 */
[----:B------:R-:W-:-:S03]  /*4260*/  IMAD.IADD R17, R20, 0x1, -R7 ;  /* 0x0000000114117824 */ /* 0x000fc600078e0a07 */
[----:B------:R-:W-:Y:S02]  /*4270*/  IADD3 R8, PT, PT, R0, 0x8, R11 ;  /* 0x0000000800087810 */ /* 0x000fe40007ffe00b */
[----:B------:R-:W-:-:S07]  /*4280*/  IADD3 R0, PT, PT, -R17, RZ, RZ ;  /* 0x000000ff11007210 */ /* 0x000fce0007ffe1ff */
.L_x_10355:
        /* <DEDUP_REMOVED lines=17> */
[C---:B------:R-:W-:Y:S01]  /*43a0*/  @!P4 LEA R10, P6, R5.reuse, UR10, 0x2 ;  /* 0x0000000a050acc11 */ /* 0x040fe2000f8c10ff */
        /* <DEDUP_REMOVED lines=30> */
.L_x_10354:
[----:B------:R-:W-:Y:S05]  /*4590*/  BSYNC.RECONVERGENT B1 ;  /* 0x0000000000017941 */ /* 0x000fea0003800200 */
.L_x_10353:
[----:B------:R-:W-:Y:S05]  /*45a0*/  @!P0 BRA `(.L_x_10352) ;  /* 0x00000000008c8947 */ /* 0x000fea0003800000 */
[----:B0-----:R-:W-:Y:S01]  /*45b0*/  LOP3.LUT R11, R5, 0x1f, RZ, 0xc0, !PT ;  /* 0x0000001f050b7812 */ /* 0x001fe200078ec0ff */
[----:B------:R-:W-:Y:S01]  /*45c0*/  IMAD.IADD R17, R6, 0x1, R17 ;  /* 0x0000000106117824 */ /* 0x000fe200078e0211 */
[----:B------:R-:W0:Y:S02]  /*45d0*/  LDCU UR9, c[0x0][0x3d4] ;  /* 0x00007a80ff0977ac */ /* 0x000e240008000800 */
        /* <DEDUP_REMOVED lines=32> */
.L_x_10352:
[----:B------:R-:W-:Y:S05]  /*47e0*/  BSYNC.RECONVERGENT B0 ;  /* 0x0000000000007941 */ /* 0x000fea0003800200 */
.L_x_10351:
[----:B------:R-:W-:Y:S01]  /*47f0*/  BAR.SYNC.DEFER_BLOCKING 0x0 ;  /* 0x0000000000007b1d */ /* 0x000fe20000010000 */
[C---:B------:R-:W-:Y:S02]  /*4800*/  ISETP.GT.U32.AND P0, PT, R3.reuse, 0x1f, PT ;  /* 0x0000001f0300780c */ /* 0x040fe40003f04070 */
[----:B------:R-:W-:-:S03]  /*4810*/  LEA R0, R3, UR4, 0x3 ;  /* 0x0000000403007c11 */ /* 0x000fc6000f8e18ff */
[----:B------:R-:W-:Y:S02]  /*4820*/  BSSY.RECONVERGENT B0, `(.L_x_10356) ;  /* 0x000001e000007945 */ /* 0x000fe40003800200 */
[----:B------:R2:W-:Y:S01]  /*4830*/  STS.64 [R0], R28 ;  /* 0x0000001c00007388 */ /* 0x0005e20000000a00 */
[----:B------:R-:W-:Y:S06]  /*4840*/  BAR.SYNC.DEFER_BLOCKING 0x0 ;  /* 0x0000000000007b1d */ /* 0x000fec0000010000 */
[----:B------:R-:W-:Y:S05]  /*4850*/  @P0 BRA `(.L_x_10357) ;  /* 0x0000000000680947 */ /* 0x000fea0003800000 */
[----:B0-----:R-:W0:Y:S01]  /*4860*/  LDS.64 R12, [R0+0x100] ;  /* 0x00010000000c7984 */ /* 0x001e220000000a00 */
[----:B------:R-:W-:-:S03]  /*4870*/  ISETP.GE.U32.AND P1, PT, R4, UR19, PT ;  /* 0x0000001304007c0c */ /* 0x000fc6000bf26070 */
[----:B------:R-:W3:Y:S04]  /*4880*/  LDS.64 R14, [R0+0x200] ;  /* 0x00020000000e7984 */ /* 0x000ee80000000a00 */
[----:B------:R-:W4:Y:S04]  /*4890*/  LDS.64 R16, [R0+0x300] ;  /* 0x0003000000107984 */ /* 0x000f280000000a00 */
[----:B------:R-:W5:Y:S04]  /*48a0*/  LDS.64 R20, [R0+0x400] ;  /* 0x0004000000147984 */ /* 0x000f680000000a00 */
[----:B------:R-:W2:Y:S04]  /*48b0*/  LDS.64 R22, [R0+0x500] ;  /* 0x0005000000167984 */ /* 0x000ea80000000a00 */
[----:B------:R-:W2:Y:S04]  /*48c0*/  LDS.64 R10, [R0+0x600] ;  /* 0x00060000000a7984 */ /* 0x000ea80000000a00 */
[----:B-1----:R-:W1:Y:S01]  /*48d0*/  LDS.64 R6, [R0+0x700] ;  /* 0x0007000000067984 */ /* 0x002e620000000a00 */
[----:B0-----:R-:W-:Y:S01]  /*48e0*/  FADD R5, R28, R12 ;  /* 0x0000000c1c057221 */ /* 0x001fe20000000000 */
[----:B------:R-:W-:Y:S01]  /*48f0*/  FADD R2, R29, R13 ;  /* 0x0000000d1d027221 */ /* 0x000fe20000000000 */
[----:B------:R-:W-:Y:S01]  /*4900*/  MOV R13, UR7 ;  /* 0x00000007000d7c02 */ /* 0x000fe20008000f00 */
[----:B------:R-:W-:-:S02]  /*4910*/  IMAD.U32 R12, RZ, RZ, UR6 ;  /* 0x00000006ff0c7e24 */ /* 0x000fc4000f8e00ff */
        /* <DEDUP_REMOVED lines=9> */
[----:B------:R-:W-:Y:S01]  /*49b0*/  FADD R2, R2, R11 ;  /* 0x0000000b02027221 */ /* 0x000fe20000000000 */
[----:B------:R-:W-:-:S04]  /*49c0*/  @!P1 IMAD.WIDE.U32 R10, R4, 0x8, R12 ;  /* 0x00000008040a9825 */ /* 0x000fc800078e000c */
[----:B-1----:R-:W-:Y:S01]  /*49d0*/  FADD R6, R5, R6 ;  /* 0x0000000605067221 */ /* 0x002fe20000000000 */
[----:B------:R-:W-:-:S05]  /*49e0*/  FADD R7, R2, R7 ;  /* 0x0000000702077221 */ /* 0x000fca0000000000 */
[----:B------:R3:W-:Y:S02]  /*49f0*/  @!P1 STG.E.64 desc[UR26][R10.64], R6 ;  /* 0x000000060a009986 */ /* 0x0007e4000c101b1a */
.L_x_10357:
[----:B------:R-:W-:Y:S05]  /*4a00*/  BSYNC.RECONVERGENT B0 ;  /* 0x0000000000007941 */ /* 0x000fea0003800200 */
.L_x_10356:
[----:B------:R-:W4:Y:S02]  /*4a10*/  LDCU.64 UR4, c[0x0][0x3a8] ;  /* 0x00007500ff0477ac */ /* 0x000f240008000a00 */
[----:B----4-:R-:W-:-:S04]  /*4a20*/  UISETP.NE.U32.AND UP0, UPT, UR4, URZ, UPT ;  /* 0x000000ff0400728c */ /* 0x010fc8000bf05070 */
[----:B------:R-:W-:-:S09]  /*4a30*/  UISETP.NE.AND.EX UP0, UPT, UR5, URZ, UPT, UP0 ;  /* 0x000000ff0500728c */ /* 0x000fd2000bf05300 */
[----:B------:R-:W-:Y:S05]  /*4a40*/  BRA.U !UP0, `(.L_x_10358) ;  /* 0x00000001089c7547 */ /* 0x000fea000b800000 */
[----:B--2---:R-:W2:Y:S01]  /*4a50*/  SHFL.DOWN PT, R0, R9, 0x10, 0x1f ;  /* 0x0a001f0009007f89 */ /* 0x004ea200000e0000 */
[----:B------:R-:W-:Y:S01]  /*4a60*/  ISETP.NE.AND P1, PT, R4, RZ, PT ;  /* 0x000000ff0400720c */ /* 0x000fe20003f25270 */
[----:B------:R-:W-:-:S12]  /*4a70*/  BSSY B0, `(.L_x_10358) ;  /* 0x0000024000007945 */ /* 0x000fd80003800000 */
[----:B0--3--:R-:W0:Y:S01]  /*4a80*/  @!P1 S2R R11, SR_CgaCtaId ;  /* 0x00000000000b9919 */ /* 0x009e220000008800 */
[----:B-1----:R-:W-:Y:S02]  /*4a90*/  @!P1 MOV R6, 0x400 ;  /* 0x0000040000069802 */ /* 0x002fe40000000f00 */
[----:B--2---:R-:W-:-:S05]  /*4aa0*/  FMNMX R0, R9, R0, !PT ;  /* 0x0000000009007209 */ /* 0x004fca0007800000 */
[----:B------:R-:W1:Y:S01]  /*4ab0*/  SHFL.DOWN PT, R5, R0, 0x8, 0x1f ;  /* 0x09001f0000057f89 */ /* 0x000e6200000e0000 */
        /* <DEDUP_REMOVED lines=16> */
[----:B-1----:R-:W-:Y:S02]  /*4bc0*/  @!P0 LEA R2, R5, R0, 0x18 ;  /* 0x0000000005028211 */ /* 0x002fe400078ec0ff */
[----:B------:R-:W-:-:S03]  /*4bd0*/  MOV R0, RZ ;  /* 0x000000ff00007202 */ /* 0x000fc60000000f00 */
        /* <DEDUP_REMOVED lines=8> */
.L_x_10366:
[----:B------:R-:W-:Y:S02]  /*4c60*/  ISETP.NE.AND P0, PT, R3, RZ, PT ;  /* 0x000000ff0300720c */ /* 0x000fe40003f05270 */
[----:B--2---:R-:W-:-:S11]  /*4c70*/  FMNMX R7, R2, R7, !PT ;  /* 0x0000000702077209 */ /* 0x004fd60007800000 */
[----:B------:R-:W-:Y:S05]  /*4c80*/  @P0 BRA `(.L_x_10359) ;  /* 0x0000000000080947 */ /* 0x000fea0003800000 */
[----:B------:R-:W2:Y:S02]  /*4c90*/  LDC.64 R4, c[0x0][0x3a8] ;  /* 0x0000ea00ff047b82 */ /* 0x000ea40000000a00 */
[----:B--2---:R2:W-:Y:S02]  /*4ca0*/  REDG.E.MAX.S32.STRONG.GPU desc[UR26][R4.64], R7 ;  /* 0x000000070400798e */ /* 0x0045e4000d12e31a */
.L_x_10359:
[----:B------:R-:W-:Y:S05]  /*4cb0*/  BSYNC B0 ;  /* 0x0000000000007941 */ /* 0x000fea0003800000 */
.L_x_10358:
        /* <DEDUP_REMOVED lines=10> */
[----:B-1----:R-:W-:-:S07]  /*4d60*/  MOV R2, 0x4d80 ;  /* 0x00004d8000027802 */ /* 0x002fce0000000f00 */
[----:B0--3--:R-:W-:Y:S05]  /*4d70*/  CALL.REL.NOINC `($__internal_315_$__cuda_sm20_rcp_rn_f32_slowpath) ;  /* 0x0000000400987944 */ /* 0x009fea0003c00000 */
[----:B------:R-:W-:Y:S05]  /*4d80*/  BRA `(.L_x_10362) ;  /* 0x0000000000147947 */ /* 0x000fea0003800000 */
.L_x_10361:
[----:B------:R-:W4:Y:S01]  /*4d90*/  MUFU.RCP R37, UR15 ;  /* 0x0000000f00257d08 */ /* 0x000f220008001000 */
[----:B--2---:R-:W-:-:S04]  /*4da0*/  IMAD.U32 R0, RZ, RZ, UR15 ;  /* 0x0000000fff007e24 */ /* 0x004fc8000f8e00ff */
[----:B----4-:R-:W-:-:S04]  /*4db0*/  FFMA R0, R37, R0, -1 ;  /* 0xbf80000025007423 */ /* 0x010fc80000000000 */
[----:B------:R-:W-:-:S04]  /*4dc0*/  FADD.FTZ R0, -R0, -RZ ;  /* 0x800000ff00007221 */ /* 0x000fc80000010100 */
[----:B------:R-:W-:-:S07]  /*4dd0*/  FFMA R37, R37, R0, R37 ;  /* 0x0000000025257223 */ /* 0x000fce0000000025 */
.L_x_10362:
[----:B-1----:R-:W1:Y:S02]  /*4de0*/  LDC.64 R2, c[0x0][0x3b0] ;  /* 0x0000ec00ff027b82 */ /* 0x002e640000000a00 */
[----:B-1----:R-:W-:Y:S01]  /*4df0*/  STG.E desc[UR26][R2.64], R37 ;  /* 0x0000002502007986 */ /* 0x002fe2000c10191a */
[----:B------:R-:W-:Y:S05]  /*4e00*/  EXIT ;  /* 0x000000000000794d */ /* 0x000fea0003800000 */
.L_x_10360:
[----:B0-----:R-:W-:Y:S02]  /*4e10*/  HFMA2 R9, -RZ, RZ, 0, 2.384185791015625e-07 ;  /* 0x00000004ff097431 */ /* 0x001fe400000001ff */
[----:B------:R-:W-:Y:S01]  /*4e20*/  IMAD.MOV.U32 R11, RZ, RZ, 0x1f ;  /* 0x0000001fff0b7424 */ /* 0x000fe200078e00ff */
[----:B------:R-:W-:-:S07]  /*4e30*/  MOV R4, 0xffffffff ;  /* 0xffffffff00047802 */ /* 0x000fce0000000f00 */
[----:B-12---:R-:W-:Y:S05]  /*4e40*/  WARPSYNC.COLLECTIVE R4, `(.L_x_10363) ;  /* 0x0000000004087348 */ /* 0x006fea0003c00000 */
[----:B--2---:R0:W2:Y:S02]  /*4e50*/  SHFL.DOWN P0, R7, R0, R9, R11 ;  /* 0x0800000900077389 */ /* 0x0040a4000000000b */
[----:B012---:R-:W-:Y:S05]  /*4e60*/  ENDCOLLECTIVE ;  /* 0x000000000000791b */ /* 0x007fea0003800000 */
.L_x_10363:
[----:B------:R-:W-:Y:S02]  /*4e70*/  IMAD.MOV.U32 R9, RZ, RZ, 0x2 ;  /* 0x00000002ff097424 */ /* 0x000fe400078e00ff */
[----:B------:R-:W-:-:S05]  /*4e80*/  IMAD.MOV.U32 R5, RZ, RZ, R7 ;  /* 0x000000ffff057224 */ /* 0x000fca00078e0007 */
[----:B------:R-:W-:-:S04]  /*4e90*/  FMNMX R5, R5, R0, !PT ;  /* 0x0000000005057209 */ /* 0x000fc80007800000 */
[----:B------:R-:W-:-:S07]  /*4ea0*/  MOV R0, R5 ;  /* 0x0000000500007202 */ /* 0x000fce0000000f00 */
[----:B------:R-:W-:Y:S05]  /*4eb0*/  WARPSYNC.COLLECTIVE R4, `(.L_x_10364) ;  /* 0x0000000004087348 */ /* 0x000fea0003c00000 */
[----:B------:R0:W1:Y:S02]  /*4ec0*/  SHFL.DOWN P0, R7, R0, R9, R11 ;  /* 0x0800000900077389 */ /* 0x000064000000000b */
[----:B01----:R-:W-:Y:S05]  /*4ed0*/  ENDCOLLECTIVE ;  /* 0x000000000000791b */ /* 0x003fea0003800000 */
.L_x_10364:
[----:B------:R-:W-:Y:S01]  /*4ee0*/  HFMA2 R9, -RZ, RZ, 0, 5.9604644775390625e-08 ;  /* 0x00000001ff097431 */ /* 0x000fe200000001ff */
[----:B------:R-:W-:-:S04]  /*4ef0*/  MOV R2, R7 ;  /* 0x0000000700027202 */ /* 0x000fc80000000f00 */
[----:B------:R-:W-:-:S05]  /*4f00*/  FMNMX R2, R5, R2, !PT ;  /* 0x0000000205027209 */ /* 0x000fca0007800000 */
[----:B------:R-:W-:-:S07]  /*4f10*/  IMAD.MOV.U32 R0, RZ, RZ, R2 ;  /* 0x000000ffff007224 */ /* 0x000fce00078e0002 */
[----:B------:R-:W-:Y:S05]  /*4f20*/  WARPSYNC.COLLECTIVE R4, `(.L_x_10365) ;  /* 0x0000000004087348 */ /* 0x000fea0003c00000 */
[----:B------:R0:W1:Y:S02]  /*4f30*/  SHFL.DOWN P0, R7, R0, R9, R11 ;  /* 0x0800000900077389 */ /* 0x000064000000000b */
[----:B01----:R-:W-:Y:S05]  /*4f40*/  ENDCOLLECTIVE ;  /* 0x000000000000791b */ /* 0x003fea0003800000 */
.L_x_10365:
[----:B------:R-:W-:Y:S05]  /*4f50*/  BRA `(.L_x_10366) ;  /* 0xfffffffc00407947 */ /* 0x000fea000383ffff */
        .weak           $__internal_314_$__cuda_sm20_div_u64
        .type           $__internal_314_$__cuda_sm20_div_u64,@function
        .size           $__internal_314_$__cuda_sm20_div_u64,($__internal_315_$__cuda_sm20_rcp_rn_f32_slowpath - $__internal_314_$__cuda_sm20_div_u64)
$__internal_314_$__cuda_sm20_div_u64:
        /* <DEDUP_REMOVED lines=71> */
[----:B------:R-:W-:Y:S11]  /*53d0*/  RET.REL.NODEC R6 `(_ZN18transformer_engine6detail38cast_transpose_fused_kernel_notalignedILb1ELb1ELb0EfNS_16CTDBiasDActParamI6__halfS3_13__nv_bfloat16fEELi2ELi2ENS_5EmptyEXadL_ZNS_6dqgeluIffEET_T0_RKS6_EEEEvT3_mmm) ;  /* 0xffffffac06087950 */ /* 0x000ff60003c3ffff */
        .weak           $__internal_315_$__cuda_sm20_rcp_rn_f32_slowpath
        .type           $__internal_315_$__cuda_sm20_rcp_rn_f32_slowpath,@function
        .size           $__internal_315_$__cuda_sm20_rcp_rn_f32_slowpath,(.L_x_29616 - $__internal_315_$__cuda_sm20_rcp_rn_f32_slowpath)
$__internal_315_$__cuda_sm20_rcp_rn_f32_slowpath:
        /* <DEDUP_REMOVED lines=15> */
.L_x_10368:
        /* <DEDUP_REMOVED lines=33> */
.L_x_10370:
[----:B------:R0:W1:Y:S02]  /*56e0*/  MUFU.RCP R37, R0 ;  /* 0x0000000000257308 */ /* 0x0000640000001000 */
.L_x_10369:
[----:B------:R-:W-:Y:S05]  /*56f0*/  BSYNC B0 ;  /* 0x0000000000007941 */ /* 0x000fea0003800000 */
.L_x_10367:
[----:B------:R-:W-:Y:S02]  /*5700*/  HFMA2 R45, -RZ, RZ, 0, 0 ;  /* 0x00000000ff2d7431 */ /* 0x000fe400000001ff */
[----:B------:R-:W-:-:S04]  /*5710*/  IMAD.MOV.U32 R44, RZ, RZ, R2 ;  /* 0x000000ffff2c7224 */ /* 0x000fc800078e0002 */
[----:B01----:R-:W-:Y:S05]  /*5720*/  RET.REL.NODEC R44 `(_ZN18transformer_engine6detail38cast_transpose_fused_kernel_notalignedILb1ELb1ELb0EfNS_16CTDBiasDActParamI6__halfS3_13__nv_bfloat16fEELi2ELi2ENS_5EmptyEXadL_ZNS_6dqgeluIffEET_T0_RKS6_EEEEvT3_mmm) ;  /* 0xffffffa82c347950 */ /* 0x003fea0003c3ffff */
.L_x_10371:
        /* <DEDUP_REMOVED lines=13> */
.L_x_29616:


//--------------------- .text._ZN18transformer_engine6detail38cast_transpose_fused_kernel_notalignedILb1ELb1ELb0EfNS_16CTDBiasDActParamI6__halfS3_S3_fEELi2ELi2ENS_5EmptyEXadL_ZNS_6dqgeluIffEET_T0_RKS5_EEEEvT3_mmm --------------------------
	.section	.text._ZN18transformer_engine6detail38cast_transpose_fused_kernel_notalignedILb1ELb1ELb0EfNS_16CTDBiasDActParamI6__halfS3_S3_fEELi2ELi2ENS_5EmptyEXadL_ZNS_6dqgeluIffEET_T0_RKS5_EEEEvT3_mmm,"ax",@progbits
	.align	128
        .global         _ZN18transformer_engine6detail38cast_transpose_fused_kernel_notalignedILb1ELb1ELb0EfNS_16CTDBiasDActParamI6__halfS3_S3_fEELi2ELi2ENS_5EmptyEXadL_ZNS_6dqgeluIffEET_T0_RKS5_EEEEvT3_mmm
        .type           _ZN18transformer_engine6detail38cast_transpose_fused_kernel_notalignedILb1ELb1ELb0EfNS_16CTDBiasDActParamI6__halfS3_S3_fEELi2ELi2ENS_5EmptyEXadL_ZNS_6dqgeluIffEET_T0_RKS5_EEEEvT3_mmm,@function
        .size           _ZN18transformer_engine6detail38cast_transpose_fused_kernel_notalignedILb1ELb1ELb0EfNS_16CTDBiasDActParamI6__halfS3_S3_fEELi2ELi2ENS_5EmptyEXadL_ZNS_6dqgeluIffEET_T0_RKS5_EEEEvT3_mmm,(.L_x_29618 - _ZN18transformer_engine6detail38cast_transpose_fused_kernel_notalignedILb1ELb1ELb0EfNS_16CTDBiasDActParamI6__halfS3_S3_fEELi2ELi2ENS_5EmptyEXadL_ZNS_6dqgeluIffEET_T0_RKS5_EEEEvT3_mmm)
        .other          _ZN18transformer_engine6detail38cast_transpose_fused_kernel_notalignedILb1ELb1ELb0EfNS_16CTDBiasDActParamI6__halfS3_S3_fEELi2ELi2ENS_5EmptyEXadL_ZNS_6dqgeluIffEET_T0_RKS5_EEEEvT3_mmm,@"STO_CUDA_ENTRY STV_DEFAULT"
_ZN18transformer_engine6detail38cast_transpose_fused_kernel_notalignedILb1ELb1ELb0EfNS_16CTDBiasDActParamI6__halfS3_S3_fEELi2ELi2ENS_5EmptyEXadL_ZNS_6dqgeluIffEET_T0_RKS5_EEEEvT3_mmm:
.text._ZN18transformer_engine6detail38cast_transpose_fused_kernel_notalignedILb1ELb1ELb0EfNS_16CTDBiasDActParamI6__halfS3_S3_fEELi2ELi2ENS_5EmptyEXadL_ZNS_6dqgeluIffEET_T0_RKS5_EEEEvT3_mmm:
        /* <DEDUP_REMOVED lines=44> */
.L_x_10372:
[----:B------:R-:W-:-:S07]  /*02c0*/  MOV R5, 0x2e0 ;  /* 0x000002e000057802 */ /* 0x000fce0000000f00 */
[----:B------:R-:W-:Y:S05]  /*02d0*/  CALL.REL.NOINC `($__internal_316_$__cuda_sm20_div_u64) ;  /* 0x0000004c00207944 */ /* 0x000fea0003c00000 */
        /* <DEDUP_REMOVED lines=11> */
.L_x_10373:
        /* <DEDUP_REMOVED lines=148> */
[----:B-----5:R-:W-:Y:S05]  /*0cd0*/  CALL.REL.NOINC `($__internal_317_$__cuda_sm20_rcp_rn_f32_slowpath) ;  /* 0x0000004400c07944 */ /* 0x020fea0003c00000 */
[----:B------:R-:W-:Y:S05]  /*0ce0*/  BRA `(.L_x_10376) ;  /* 0x0000000000107947 */ /* 0x000fea0003800000 */
.L_x_10375:
[----:B------:R-:W0:Y:S02]  /*0cf0*/  MUFU.RCP R37, R2 ;  /* 0x0000000200257308 */ /* 0x000e240000001000 */
[----:B0-----:R-:W-:-:S04]  /*0d00*/  FFMA R0, R2, R37, -1 ;  /* 0xbf80000002007423 */ /* 0x001fc80000000025 */
[----:B------:R-:W-:-:S04]  /*0d10*/  FADD.FTZ R0, -R0, -RZ ;  /* 0x800000ff00007221 */ /* 0x000fc80000010100 */
[----:B------:R-:W-:-:S07]  /*0d20*/  FFMA R37, R37, R0, R37 ;  /* 0x0000000025257223 */ /* 0x000fce0000000025 */
.L_x_10376:
[----:B------:R-:W-:Y:S05]  /*0d30*/  BSYNC.RECONVERGENT B1 ;  /* 0x0000000000017941 */ /* 0x000fea0003800200 */
.L_x_10374:
        /* <DEDUP_REMOVED lines=24> */
[----:B-----5:R-:W-:Y:S05]  /*0ec0*/  CALL.REL.NOINC `($__internal_317_$__cuda_sm20_rcp_rn_f32_slowpath) ;  /* 0x0000004400447944 */ /* 0x020fea0003c00000 */
[----:B------:R-:W-:Y:S05]  /*0ed0*/  BRA `(.L_x_10379) ;  /* 0x0000000000107947 */ /* 0x000fea0003800000 */
.L_x_10378:
[----:B------:R-:W0:Y:S02]  /*0ee0*/  MUFU.RCP R37, R22 ;  /* 0x0000001600257308 */ /* 0x000e240000001000 */
[----:B0-----:R-:W-:-:S04]  /*0ef0*/  FFMA R0, R22, R37, -1 ;  /* 0xbf80000016007423 */ /* 0x001fc80000000025 */
[----:B------:R-:W-:-:S04]  /*0f00*/  FADD.FTZ R0, -R0, -RZ ;  /* 0x800000ff00007221 */ /* 0x000fc80000010100 */
[----:B------:R-:W-:-:S07]  /*0f10*/  FFMA R37, R37, R0, R37 ;  /* 0x0000000025257223 */ /* 0x000fce0000000025 */
.L_x_10379:
[----:B------:R-:W-:Y:S05]  /*0f20*/  BSYNC.RECONVERGENT B1 ;  /* 0x0000000000017941 */ /* 0x000fea0003800200 */
.L_x_10377:
        /* <DEDUP_REMOVED lines=24> */
[----:B------:R-:W-:Y:S05]  /*10b0*/  CALL.REL.NOINC `($__internal_317_$__cuda_sm20_rcp_rn_f32_slowpath) ;  /* 0x0000004000c87944 */ /* 0x000fea0003c00000 */
[----:B------:R-:W-:Y:S05]  /*10c0*/  BRA `(.L_x_10382) ;  /* 0x0000000000107947 */ /* 0x000fea0003800000 */
.L_x_10381:
[----:B------:R-:W0:Y:S02]  /*10d0*/  MUFU.RCP R37, R22 ;  /* 0x0000001600257308 */ /* 0x000e240000001000 */
[----:B0-----:R-:W-:-:S04]  /*10e0*/  FFMA R0, R22, R37, -1 ;  /* 0xbf80000016007423 */ /* 0x001fc80000000025 */
[----:B------:R-:W-:-:S04]  /*10f0*/  FADD.FTZ R0, -R0, -RZ ;  /* 0x800000ff00007221 */ /* 0x000fc80000010100 */
[----:B------:R-:W-:-:S07]  /*1100*/  FFMA R37, R37, R0, R37 ;  /* 0x0000000025257223 */ /* 0x000fce0000000025 */
.L_x_10382:
[----:B------:R-:W-:Y:S05]  /*1110*/  BSYNC.RECONVERGENT B1 ;  /* 0x0000000000017941 */ /* 0x000fea0003800200 */
.L_x_10380:
        /* <DEDUP_REMOVED lines=26> */
.L_x_10384:
[----:B------:R-:W0:Y:S02]  /*12c0*/  MUFU.RCP R37, R18 ;  /* 0x0000001200257308 */ /* 0x000e240000001000 */
[----:B0-----:R-:W-:-:S04]  /*12d0*/  FFMA R0, R18, R37, -1 ;  /* 0xbf80000012007423 */ /* 0x001fc80000000025 */
[----:B------:R-:W-:-:S04]  /*12e0*/  FADD.FTZ R0, -R0, -RZ ;  /* 0x800000ff00007221 */ /* 0x000fc80000010100 */
[----:B------:R-:W-:-:S07]  /*12f0*/  FFMA R37, R37, R0, R37 ;  /* 0x0000000025257223 */ /* 0x000fce0000000025 */
.L_x_10385:
[----:B------:R-:W-:Y:S05]  /*1300*/  BSYNC.RECONVERGENT B1 ;  /* 0x0000000000017941 */ /* 0x000fea0003800200 */
.L_x_10383:
        /* <DEDUP_REMOVED lines=32> */
[----:B------:R-:W-:-:S02]  /*1510*/  F2FP.F16.F32.PACK_AB R0, RZ, R0 ;  /* 0x00000000ff00723e */ /* 0x000fc400000000ff */
[----:B------:R-:W-:Y:S01]  /*1520*/  @P1 IADD3.X R13, PT, PT, R31, UR4, RZ, P2, !PT ;  /* 0x000000041f0d1c10 */ /* 0x000fe200097fe4ff */
[----:B------:R-:W-:Y:S01]  /*1530*/  @P1 VIADD R33, R33, UR5 ;  /* 0x0000000521211c36 */ /* 0x000fe20008000000 */
[----:B------:R-:W-:Y:S01]  /*1540*/  F2FP.F16.F32.PACK_AB R12, RZ, R12 ;  /* 0x0000000cff0c723e */ /* 0x000fe200000000ff */
[----:B------:R-:W-:Y:S01]  /*1550*/  @!P1 IMAD.MOV.U32 R34, RZ, RZ, RZ ;  /* 0x000000ffff229224 */ /* 0x000fe200078e00ff */
[----:B------:R-:W-:Y:S01]  /*1560*/  F2FP.F16.F32.PACK_AB R2, RZ, R2 ;  /* 0x00000002ff02723e */ /* 0x000fe200000000ff */
        /* <DEDUP_REMOVED lines=56> */
[----:B012--5:R-:W-:Y:S05]  /*18f0*/  CALL.REL.NOINC `($__internal_317_$__cuda_sm20_rcp_rn_f32_slowpath) ;  /* 0x0000003800b87944 */ /* 0x027fea0003c00000 */
[----:B------:R-:W-:Y:S05]  /*1900*/  BRA `(.L_x_10388) ;  /* 0x0000000000107947 */ /* 0x000fea0003800000 */
.L_x_10387:
[----:B------:R-:W3:Y:S02]  /*1910*/  MUFU.RCP R37, R32 ;  /* 0x0000002000257308 */ /* 0x000ee40000001000 */
[----:B---3--:R-:W-:-:S04]  /*1920*/  FFMA R0, R32, R37, -1 ;  /* 0xbf80000020007423 */ /* 0x008fc80000000025 */
[----:B------:R-:W-:-:S04]  /*1930*/  FADD.FTZ R0, -R0, -RZ ;  /* 0x800000ff00007221 */ /* 0x000fc80000010100 */
[----:B------:R-:W-:-:S07]  /*1940*/  FFMA R37, R37, R0, R37 ;  /* 0x0000000025257223 */ /* 0x000fce0000000025 */
.L_x_10388:
[----:B------:R-:W-:Y:S05]  /*1950*/  BSYNC.RECONVERGENT B1 ;  /* 0x0000000000017941 */ /* 0x000fea0003800200 */
.L_x_10386:
        /* <DEDUP_REMOVED lines=24> */
[----:B012--5:R-:W-:Y:S05]  /*1ae0*/  CALL.REL.NOINC `($__internal_317_$__cuda_sm20_rcp_rn_f32_slowpath) ;  /* 0x00000038003c7944 */ /* 0x027fea0003c00000 */
[----:B------:R-:W-:Y:S05]  /*1af0*/  BRA `(.L_x_10391) ;  /* 0x0000000000107947 */ /* 0x000fea0003800000 */
.L_x_10390:
[----:B------:R-:W3:Y:S02]  /*1b00*/  MUFU.RCP R37, R26 ;  /* 0x0000001a00257308 */ /* 0x000ee40000001000 */
[----:B---3--:R-:W-:-:S04]  /*1b10*/  FFMA R0, R26, R37, -1 ;  /* 0xbf8000001a007423 */ /* 0x008fc80000000025 */
[----:B------:R-:W-:-:S04]  /*1b20*/  FADD.FTZ R0, -R0, -RZ ;  /* 0x800000ff00007221 */ /* 0x000fc80000010100 */
[----:B------:R-:W-:-:S07]  /*1b30*/  FFMA R37, R37, R0, R37 ;  /* 0x0000000025257223 */ /* 0x000fce0000000025 */
.L_x_10391:
[----:B------:R-:W-:Y:S05]  /*1b40*/  BSYNC.RECONVERGENT B1 ;  /* 0x0000000000017941 */ /* 0x000fea0003800200 */
.L_x_10389:
        /* <DEDUP_REMOVED lines=24> */
[----:B01---5:R-:W-:Y:S05]  /*1cd0*/  CALL.REL.NOINC `($__internal_317_$__cuda_sm20_rcp_rn_f32_slowpath) ;  /* 0x0000003400c07944 */ /* 0x023fea0003c00000 */
[----:B------:R-:W-:Y:S05]  /*1ce0*/  BRA `(.L_x_10394) ;  /* 0x0000000000107947 */ /* 0x000fea0003800000 */
.L_x_10393:
[----:B------:R-:W2:Y:S02]  /*1cf0*/  MUFU.RCP R37, R24 ;  /* 0x0000001800257308 */ /* 0x000ea40000001000 */
[----:B--2---:R-:W-:-:S04]  /*1d00*/  FFMA R0, R24, R37, -1 ;  /* 0xbf80000018007423 */ /* 0x004fc80000000025 */
[----:B------:R-:W-:-:S04]  /*1d10*/  FADD.FTZ R0, -R0, -RZ ;  /* 0x800000ff00007221 */ /* 0x000fc80000010100 */
[----:B------:R-:W-:-:S07]  /*1d20*/  FFMA R37, R37, R0, R37 ;  /* 0x0000000025257223 */ /* 0x000fce0000000025 */
.L_x_10394:
[----:B------:R-:W-:Y:S05]  /*1d30*/  BSYNC.RECONVERGENT B1 ;  /* 0x0000000000017941 */ /* 0x000fea0003800200 */
.L_x_10392:
        /* <DEDUP_REMOVED lines=24> */
[----:B01---5:R-:W-:Y:S05]  /*1ec0*/  CALL.REL.NOINC `($__internal_317_$__cuda_sm20_rcp_rn_f32_slowpath) ;  /* 0x0000003400447944 */ /* 0x023fea0003c00000 */
[----:B------:R-:W-:Y:S05]  /*1ed0*/  BRA `(.L_x_10397) ;  /* 0x0000000000107947 */ /* 0x000fea0003800000 */
.L_x_10396:
[----:B------:R-:W2:Y:S02]  /*1ee0*/  MUFU.RCP R37, R24 ;  /* 0x0000001800257308 */ /* 0x000ea40000001000 */
[----:B--2---:R-:W-:-:S04]  /*1ef0*/  FFMA R0, R24, R37, -1 ;  /* 0xbf80000018007423 */ /* 0x004fc80000000025 */
[----:B------:R-:W-:-:S04]  /*1f00*/  FADD.FTZ R0, -R0, -RZ ;  /* 0x800000ff00007221 */ /* 0x000fc80000010100 */
[----:B------:R-:W-:-:S07]  /*1f10*/  FFMA R37, R37, R0, R37 ;  /* 0x0000000025257223 */ /* 0x000fce0000000025 */
.L_x_10397:
[----:B------:R-:W-:Y:S05]  /*1f20*/  BSYNC.RECONVERGENT B1 ;  /* 0x0000000000017941 */ /* 0x000fea0003800200 */
.L_x_10395:
        /* <DEDUP_REMOVED lines=27> */
[----:B------:R-:W-:Y:S01]  /*20e0*/  F2FP.F16.F32.PACK_AB R17, RZ, R17 ;  /* 0x00000011ff11723e */ /* 0x000fe200000000ff */
[----:B------:R-:W-:Y:S01]  /*20f0*/  @P1 IMAD.WIDE.U32 R36, R37, 0x3, R22 ;  /* 0x0000000325241825 */ /* 0x000fe200078e0016 */
[----:B------:R-:W-:-:S02]  /*2100*/  F2FP.F16.F32.PACK_AB R0, RZ, R0 ;  /* 0x00000000ff00723e */ /* 0x000fc400000000ff */
[----:B------:R-:W-:Y:S01]  /*2110*/  @P1 IADD3.X R21, PT, PT, R23, UR4, RZ, P2, !PT ;  /* 0x0000000417151c10 */ /* 0x000fe200097fe4ff */
[----:B------:R-:W-:Y:S01]  /*2120*/  @UP0 UIMAD UR5, UR36, 0x3, URZ ;  /* 0x00000003240508a4 */ /* 0x000fe2000f8e02ff */
[----:B------:R-:W-:Y:S02]  /*2130*/  F2FP.F16.F32.PACK_AB R18, RZ, R18 ;  /* 0x00000012ff12723e */ /* 0x000fe400000000ff */
[----:B------:R-:W-:Y:S02]  /*2140*/  F2FP.F16.F32.PACK_AB R2, RZ, R2 ;  /* 0x00000002ff02723e */ /* 0x000fe400000000ff */
        /* <DEDUP_REMOVED lines=62> */
[----:B-----5:R-:W-:Y:S05]  /*2530*/  CALL.REL.NOINC `($__internal_317_$__cuda_sm20_rcp_rn_f32_slowpath) ;  /* 0x0000002c00a87944 */ /* 0x020fea0003c00000 */
[----:B------:R-:W-:Y:S05]  /*2540*/  BRA `(.L_x_10400) ;  /* 0x0000000000107947 */ /* 0x000fea0003800000 */
.L_x_10399:
[----:B------:R-:W0:Y:S02]  /*2550*/  MUFU.RCP R0, R35 ;  /* 0x0000002300007308 */ /* 0x000e240000001000 */
[----:B0-----:R-:W-:-:S04]  /*2560*/  FFMA R2, R35, R0, -1 ;  /* 0xbf80000023027423 */ /* 0x001fc80000000000 */
[----:B------:R-:W-:-:S04]  /*2570*/  FADD.FTZ R37, -R2, -RZ ;  /* 0x800000ff02257221 */ /* 0x000fc80000010100 */
[----:B------:R-:W-:-:S07]  /*2580*/  FFMA R37, R0, R37, R0 ;  /* 0x0000002500257223 */ /* 0x000fce0000000000 */
.L_x_10400:
[----:B------:R-:W-:Y:S05]  /*2590*/  BSYNC.RECONVERGENT B1 ;  /* 0x0000000000017941 */ /* 0x000fea0003800200 */
.L_x_10398:
        /* <DEDUP_REMOVED lines=24> */
[----:B-----5:R-:W-:Y:S05]  /*2720*/  CALL.REL.NOINC `($__internal_317_$__cuda_sm20_rcp_rn_f32_slowpath) ;  /* 0x0000002c002c7944 */ /* 0x020fea0003c00000 */
[----:B------:R-:W-:Y:S05]  /*2730*/  BRA `(.L_x_10403) ;  /* 0x0000000000107947 */ /* 0x000fea0003800000 */
.L_x_10402:
[----:B------:R-:W0:Y:S02]  /*2740*/  MUFU.RCP R37, R36 ;  /* 0x0000002400257308 */ /* 0x000e240000001000 */
[----:B0-----:R-:W-:-:S04]  /*2750*/  FFMA R0, R36, R37, -1 ;  /* 0xbf80000024007423 */ /* 0x001fc80000000025 */
[----:B------:R-:W-:-:S04]  /*2760*/  FADD.FTZ R0, -R0, -RZ ;  /* 0x800000ff00007221 */ /* 0x000fc80000010100 */
[----:B------:R-:W-:-:S07]  /*2770*/  FFMA R37, R37, R0, R37 ;  /* 0x0000000025257223 */ /* 0x000fce0000000025 */
.L_x_10403:
[----:B------:R-:W-:Y:S05]  /*2780*/  BSYNC.RECONVERGENT B1 ;  /* 0x0000000000017941 */ /* 0x000fea0003800200 */
.L_x_10401:
        /* <DEDUP_REMOVED lines=24> */
[----:B-----5:R-:W-:Y:S05]  /*2910*/  CALL.REL.NOINC `($__internal_317_$__cuda_sm20_rcp_rn_f32_slowpath) ;  /* 0x0000002800b07944 */ /* 0x020fea0003c00000 */
[----:B------:R-:W-:Y:S05]  /*2920*/  BRA `(.L_x_10406) ;  /* 0x0000000000107947 */ /* 0x000fea0003800000 */
.L_x_10405:
[----:B------:R-:W0:Y:S02]  /*2930*/  MUFU.RCP R37, R36 ;  /* 0x0000002400257308 */ /* 0x000e240000001000 */
[----:B0-----:R-:W-:-:S04]  /*2940*/  FFMA R0, R36, R37, -1 ;  /* 0xbf80000024007423 */ /* 0x001fc80000000025 */
[----:B------:R-:W-:-:S04]  /*2950*/  FADD.FTZ R0, -R0, -RZ ;  /* 0x800000ff00007221 */ /* 0x000fc80000010100 */
[----:B------:R-:W-:-:S07]  /*2960*/  FFMA R37, R37, R0, R37 ;  /* 0x0000000025257223 */ /* 0x000fce0000000025 */
.L_x_10406:
[----:B------:R-:W-:Y:S05]  /*2970*/  BSYNC.RECONVERGENT B1 ;  /* 0x0000000000017941 */ /* 0x000fea0003800200 */
.L_x_10404:
        /* <DEDUP_REMOVED lines=26> */
.L_x_10408:
[----:B------:R-:W0:Y:S02]  /*2b20*/  MUFU.RCP R37, R36 ;  /* 0x0000002400257308 */ /* 0x000e240000001000 */
[----:B0-----:R-:W-:-:S04]  /*2b30*/  FFMA R0, R36, R37, -1 ;  /* 0xbf80000024007423 */ /* 0x001fc80000000025 */
[----:B------:R-:W-:-:S04]  /*2b40*/  FADD.FTZ R0, -R0, -RZ ;  /* 0x800000ff00007221 */ /* 0x000fc80000010100 */
[----:B------:R-:W-:-:S07]  /*2b50*/  FFMA R37, R37, R0, R37 ;  /* 0x0000000025257223 */ /* 0x000fce0000000025 */
.L_x_10409:
[----:B------:R-:W-:Y:S05]  /*2b60*/  BSYNC.RECONVERGENT B1 ;  /* 0x0000000000017941 */ /* 0x000fea0003800200 */
.L_x_10407:
        /* <DEDUP_REMOVED lines=35> */
[----:B------:R-:W-:-:S02]  /*2da0*/  F2FP.F16.F32.PACK_AB R31, RZ, R37 ;  /* 0x00000025ff1f723e */ /* 0x000fc400000000ff */
[----:B------:R-:W-:Y:S02]  /*2db0*/  @!P0 LEA.HI.X R37, R13, UR9, R46, 0x2, P1 ;  /* 0x000000090d258c11 */ /* 0x000fe400088f142e */
[----:B------:R-:W-:Y:S02]  /*2dc0*/  F2FP.F16.F32.PACK_AB R13, RZ, R41 ;  /* 0x00000029ff0d723e */ /* 0x000fe400000000ff */
[----:B------:R-:W-:Y:S02]  /*2dd0*/  SHF.L.U32 R41, R0, 0x17, RZ ;  /* 0x0000001700297819 */ /* 0x000fe400000006ff */
[----:B------:R-:W-:Y:S02]  /*2de0*/  F2FP.F16.F32.PACK_AB R9, RZ, R9 ;  /* 0x00000009ff09723e */ /* 0x000fe400000000ff */
[----:B------:R-:W-:Y:S02]  /*2df0*/  F2FP.F16.F32.PACK_AB R0, RZ, R26 ;  /* 0x0000001aff00723e */ /* 0x000fe400000000ff */
        /* <DEDUP_REMOVED lines=20> */
[----:B------:R-:W-:Y:S05]  /*2f40*/  CALL.REL.NOINC `($__internal_317_$__cuda_sm20_rcp_rn_f32_slowpath) ;  /* 0x0000002400247944 */ /* 0x000fea0003c00000 */
[----:B------:R-:W-:Y:S05]  /*2f50*/  BRA `(.L_x_10412) ;  /* 0x0000000000107947 */ /* 0x000fea0003800000 */
.L_x_10411:
[----:B------:R-:W0:Y:S02]  /*2f60*/  MUFU.RCP R37, R2 ;  /* 0x0000000200257308 */ /* 0x000e240000001000 */
[----:B0-----:R-:W-:-:S04]  /*2f70*/  FFMA R0, R2, R37, -1 ;  /* 0xbf80000002007423 */ /* 0x001fc80000000025 */
[----:B------:R-:W-:-:S04]  /*2f80*/  FADD.FTZ R0, -R0, -RZ ;  /* 0x800000ff00007221 */ /* 0x000fc80000010100 */
[----:B------:R-:W-:-:S07]  /*2f90*/  FFMA R37, R37, R0, R37 ;  /* 0x0000000025257223 */ /* 0x000fce0000000025 */
.L_x_10412:
[----:B------:R-:W-:Y:S05]  /*2fa0*/  BSYNC.RECONVERGENT B1 ;  /* 0x0000000000017941 */ /* 0x000fea0003800200 */
.L_x_10410:
        /* <DEDUP_REMOVED lines=24> */
[----:B------:R-:W-:Y:S05]  /*3130*/  CALL.REL.NOINC `($__internal_317_$__cuda_sm20_rcp_rn_f32_slowpath) ;  /* 0x0000002000a87944 */ /* 0x000fea0003c00000 */
[----:B------:R-:W-:Y:S05]  /*3140*/  BRA `(.L_x_10415) ;  /* 0x0000000000107947 */ /* 0x000fea0003800000 */
.L_x_10414:
[----:B------:R-:W0:Y:S02]  /*3150*/  MUFU.RCP R37, R34 ;  /* 0x0000002200257308 */ /* 0x000e240000001000 */
[----:B0-----:R-:W-:-:S04]  /*3160*/  FFMA R0, R34, R37, -1 ;  /* 0xbf80000022007423 */ /* 0x001fc80000000025 */
[----:B------:R-:W-:-:S04]  /*3170*/  FADD.FTZ R0, -R0, -RZ ;  /* 0x800000ff00007221 */ /* 0x000fc80000010100 */
[----:B------:R-:W-:-:S07]  /*3180*/  FFMA R37, R37, R0, R37 ;  /* 0x0000000025257223 */ /* 0x000fce0000000025 */
.L_x_10415:
[----:B------:R-:W-:Y:S05]  /*3190*/  BSYNC.RECONVERGENT B1 ;  /* 0x0000000000017941 */ /* 0x000fea0003800200 */
.L_x_10413:
        /* <DEDUP_REMOVED lines=24> */
[----:B------:R-:W-:Y:S05]  /*3320*/  CALL.REL.NOINC `($__internal_317_$__cuda_sm20_rcp_rn_f32_slowpath) ;  /* 0x00000020002c7944 */ /* 0x000fea0003c00000 */
[----:B------:R-:W-:Y:S05]  /*3330*/  BRA `(.L_x_10418) ;  /* 0x0000000000107947 */ /* 0x000fea0003800000 */
.L_x_10417:
[----:B------:R-:W0:Y:S02]  /*3340*/  MUFU.RCP R37, R32 ;  /* 0x0000002000257308 */ /* 0x000e240000001000 */
[----:B0-----:R-:W-:-:S04]  /*3350*/  FFMA R0, R32, R37, -1 ;  /* 0xbf80000020007423 */ /* 0x001fc80000000025 */
[----:B------:R-:W-:-:S04]  /*3360*/  FADD.FTZ R0, -R0, -RZ ;  /* 0x800000ff00007221 */ /* 0x000fc80000010100 */
[----:B------:R-:W-:-:S07]  /*3370*/  FFMA R37, R37, R0, R37 ;  /* 0x0000000025257223 */ /* 0x000fce0000000025 */
.L_x_10418:
[----:B------:R-:W-:Y:S05]  /*3380*/  BSYNC.RECONVERGENT B1 ;  /* 0x0000000000017941 */ /* 0x000fea0003800200 */
.L_x_10416:
        /* <DEDUP_REMOVED lines=26> */
.L_x_10420:
[----:B------:R-:W0:Y:S02]  /*3530*/  MUFU.RCP R37, R32 ;  /* 0x0000002000257308 */ /* 0x000e240000001000 */
[----:B0-----:R-:W-:-:S04]  /*3540*/  FFMA R0, R32, R37, -1 ;  /* 0xbf80000020007423 */ /* 0x001fc80000000025 */
[----:B------:R-:W-:-:S04]  /*3550*/  FADD.FTZ R0, -R0, -RZ ;  /* 0x800000ff00007221 */ /* 0x000fc80000010100 */
[----:B------:R-:W-:-:S07]  /*3560*/  FFMA R37, R37, R0, R37 ;  /* 0x0000000025257223 */ /* 0x000fce0000000025 */
.L_x_10421:
[----:B------:R-:W-:Y:S05]  /*3570*/  BSYNC.RECONVERGENT B1 ;  /* 0x0000000000017941 */ /* 0x000fea0003800200 */
.L_x_10419:
        /* <DEDUP_REMOVED lines=30> */
[----:B------:R-:W-:Y:S01]  /*3760*/  F2FP.F16.F32.PACK_AB R23, RZ, R2 ;  /* 0x00000002ff17723e */ /* 0x000fe200000000ff */
[----:B------:R-:W-:Y:S01]  /*3770*/  IMAD.SHL.U32 R2, R5, 0x4, RZ ;  /* 0x0000000405027824 */ /* 0x000fe200078e00ff */
[----:B------:R-:W-:Y:S01]  /*3780*/  LOP3.LUT R24, RZ, R6, RZ, 0x33, !PT ;  /* 0x00000006ff187212 */ /* 0x000fe200078e33ff */
[----:B------:R-:W-:Y:S01]  /*3790*/  FADD R38, R20, R15 ;  /* 0x0000000f14267221 */ /* 0x000fe20000000000 */
[----:B------:R-:W-:Y:S01]  /*37a0*/  LOP3.LUT R25, R25, 0x1f, RZ, 0xc0, !PT ;  /* 0x0000001f19197812 */ /* 0x000fe200078ec0ff */
[----:B------:R-:W0:Y:S01]  /*37b0*/  LDCU UR5, c[0x0][0x3d0] ;  /* 0x00007a00ff0577ac */ /* 0x000e220008000800 */
[----:B------:R-:W-:Y:S01]  /*37c0*/  LOP3.LUT R15, R2, 0x7c, RZ, 0xc0, !PT ;  /* 0x0000007c020f7812 */ /* 0x000fe200078ec0ff */
[----:B------:R-:W-:Y:S01]  /*37d0*/  VIADD R2, R0, UR4 ;  /* 0x0000000400027c36 */ /* 0x000fe20008000000 */
[----:B------:R-:W-:Y:S01]  /*37e0*/  F2FP.F16.F32.PACK_AB R32, RZ, R32 ;  /* 0x00000020ff20723e */ /* 0x000fe200000000ff */
        /* <DEDUP_REMOVED lines=18> */
[----:B----4-:R-:W-:Y:S01]  /*3910*/  F2FP.F16.F32.PACK_AB R12, RZ, R10 ;  /* 0x0000000aff0c723e */ /* 0x010fe200000000ff */
[----:B------:R-:W-:Y:S01]  /*3920*/  IMAD.IADD R22, R2, 0x1, R25 ;  /* 0x0000000102167824 */ /* 0x000fe200078e0219 */
[----:B------:R-:W-:Y:S01]  /*3930*/  F2FP.F16.F32.PACK_AB R10, RZ, R11 ;  /* 0x0000000bff0a723e */ /* 0x000fe200000000ff */
        /* <DEDUP_REMOVED lines=36> */
.L_x_10426:
        /* <DEDUP_REMOVED lines=48> */
.L_x_10425:
[----:B------:R-:W-:Y:S05]  /*3e80*/  BSYNC.RECONVERGENT B1 ;  /* 0x0000000000017941 */ /* 0x000fea0003800200 */
.L_x_10424:
        /* <DEDUP_REMOVED lines=36> */
.L_x_10423:
[----:B------:R-:W-:Y:S05]  /*40d0*/  BSYNC.RECONVERGENT B0 ;  /* 0x0000000000007941 */ /* 0x000fea0003800200 */
.L_x_10422:
        /* <DEDUP_REMOVED lines=27> */
.L_x_10431:
        /* <DEDUP_REMOVED lines=48> */
.L_x_10430:
[----:B------:R-:W-:Y:S05]  /*4590*/  BSYNC.RECONVERGENT B1 ;  /* 0x0000000000017941 */ /* 0x000fea0003800200 */
.L_x_10429:
        /* <DEDUP_REMOVED lines=36> */
.L_x_10428:
[----:B------:R-:W-:Y:S05]  /*47e0*/  BSYNC.RECONVERGENT B0 ;  /* 0x0000000000007941 */ /* 0x000fea0003800200 */
.L_x_10427:
        /* <DEDUP_REMOVED lines=33> */
.L_x_10433:
[----:B------:R-:W-:Y:S05]  /*4a00*/  BSYNC.RECONVERGENT B0 ;  /* 0x0000000000007941 */ /* 0x000fea0003800200 */
.L_x_10432:
        /* <DEDUP_REMOVED lines=37> */
.L_x_10442:
[----:B------:R-:W-:Y:S02]  /*4c60*/  ISETP.NE.AND P0, PT, R3, RZ, PT ;  /* 0x000000ff0300720c */ /* 0x000fe40003f05270 */
[----:B--2---:R-:W-:-:S11]  /*4c70*/  FMNMX R7, R2, R7, !PT ;  /* 0x0000000702077209 */ /* 0x004fd60007800000 */
[----:B------:R-:W-:Y:S05]  /*4c80*/  @P0 BRA `(.L_x_10435) ;  /* 0x0000000000080947 */ /* 0x000fea0003800000 */
[----:B------:R-:W2:Y:S02]  /*4c90*/  LDC.64 R4, c[0x0][0x3a8] ;  /* 0x0000ea00ff047b82 */ /* 0x000ea40000000a00 */
[----:B--2---:R2:W-:Y:S02]  /*4ca0*/  REDG.E.MAX.S32.STRONG.GPU desc[UR26][R4.64], R7 ;  /* 0x000000070400798e */ /* 0x0045e4000d12e31a */
.L_x_10435:
[----:B------:R-:W-:Y:S05]  /*4cb0*/  BSYNC B0 ;  /* 0x0000000000007941 */ /* 0x000fea0003800000 */
.L_x_10434:
        /* <DEDUP_REMOVED lines=11> */
[----:B0--3--:R-:W-:Y:S05]  /*4d70*/  CALL.REL.NOINC `($__internal_317_$__cuda_sm20_rcp_rn_f32_slowpath) ;  /* 0x0000000400987944 */ /* 0x009fea0003c00000 */
[----:B------:R-:W-:Y:S05]  /*4d80*/  BRA `(.L_x_10438) ;  /* 0x0000000000147947 */ /* 0x000fea0003800000 */
.L_x_10437:
[----:B------:R-:W4:Y:S01]  /*4d90*/  MUFU.RCP R37, UR15 ;  /* 0x0000000f00257d08 */ /* 0x000f220008001000 */
[----:B--2---:R-:W-:-:S04]  /*4da0*/  IMAD.U32 R0, RZ, RZ, UR15 ;  /* 0x0000000fff007e24 */ /* 0x004fc8000f8e00ff */
[----:B----4-:R-:W-:-:S04]  /*4db0*/  FFMA R0, R37, R0, -1 ;  /* 0xbf80000025007423 */ /* 0x010fc80000000000 */
[----:B------:R-:W-:-:S04]  /*4dc0*/  FADD.FTZ R0, -R0, -RZ ;  /* 0x800000ff00007221 */ /* 0x000fc80000010100 */
[----:B------:R-:W-:-:S07]  /*4dd0*/  FFMA R37, R37, R0, R37 ;  /* 0x0000000025257223 */ /* 0x000fce0000000025 */
.L_x_10438:
[----:B-1----:R-:W1:Y:S02]  /*4de0*/  LDC.64 R2, c[0x0][0x3b0] ;  /* 0x0000ec00ff027b82 */ /* 0x002e640000000a00 */
[----:B-1----:R-:W-:Y:S01]  /*4df0*/  STG.E desc[UR26][R2.64], R37 ;  /* 0x0000002502007986 */ /* 0x002fe2000c10191a */
[----:B------:R-:W-:Y:S05]  /*4e00*/  EXIT ;  /* 0x000000000000794d */ /* 0x000fea0003800000 */
.L_x_10436:
[----:B0-----:R-:W-:Y:S02]  /*4e10*/  HFMA2 R9, -RZ, RZ, 0, 2.384185791015625e-07 ;  /* 0x00000004ff097431 */ /* 0x001fe400000001ff */
[----:B------:R-:W-:Y:S01]  /*4e20*/  IMAD.MOV.U32 R11, RZ, RZ, 0x1f ;  /* 0x0000001fff0b7424 */ /* 0x000fe200078e00ff */
[----:B------:R-:W-:-:S07]  /*4e30*/  MOV R4, 0xffffffff ;  /* 0xffffffff00047802 */ /* 0x000fce0000000f00 */
[----:B-12---:R-:W-:Y:S05]  /*4e40*/  WARPSYNC.COLLECTIVE R4, `(.L_x_10439) ;  /* 0x0000000004087348 */ /* 0x006fea0003c00000 */
[----:B--2---:R0:W2:Y:S02]  /*4e50*/  SHFL.DOWN P0, R7, R0, R9, R11 ;  /* 0x0800000900077389 */ /* 0x0040a4000000000b */
[----:B012---:R-:W-:Y:S05]  /*4e60*/  ENDCOLLECTIVE ;  /* 0x000000000000791b */ /* 0x007fea0003800000 */
.L_x_10439:
[----:B------:R-:W-:Y:S02]  /*4e70*/  IMAD.MOV.U32 R9, RZ, RZ, 0x2 ;  /* 0x00000002ff097424 */ /* 0x000fe400078e00ff */
[----:B------:R-:W-:-:S05]  /*4e80*/  IMAD.MOV.U32 R5, RZ, RZ, R7 ;  /* 0x000000ffff057224 */ /* 0x000fca00078e0007 */
[----:B------:R-:W-:-:S04]  /*4e90*/  FMNMX R5, R5, R0, !PT ;  /* 0x0000000005057209 */ /* 0x000fc80007800000 */
[----:B------:R-:W-:-:S07]  /*4ea0*/  MOV R0, R5 ;  /* 0x0000000500007202 */ /* 0x000fce0000000f00 */
[----:B------:R-:W-:Y:S05]  /*4eb0*/  WARPSYNC.COLLECTIVE R4, `(.L_x_10440) ;  /* 0x0000000004087348 */ /* 0x000fea0003c00000 */
[----:B------:R0:W1:Y:S02]  /*4ec0*/  SHFL.DOWN P0, R7, R0, R9, R11 ;  /* 0x0800000900077389 */ /* 0x000064000000000b */
[----:B01----:R-:W-:Y:S05]  /*4ed0*/  ENDCOLLECTIVE ;  /* 0x000000000000791b */ /* 0x003fea0003800000 */
.L_x_10440:
[----:B------:R-:W-:Y:S01]  /*4ee0*/  HFMA2 R9, -RZ, RZ, 0, 5.9604644775390625e-08 ;  /* 0x00000001ff097431 */ /* 0x000fe200000001ff */
[----:B------:R-:W-:-:S04]  /*4ef0*/  MOV R2, R7 ;  /* 0x0000000700027202 */ /* 0x000fc80000000f00 */
[----:B------:R-:W-:-:S05]  /*4f00*/  FMNMX R2, R5, R2, !PT ;  /* 0x0000000205027209 */ /* 0x000fca0007800000 */
[----:B------:R-:W-:-:S07]  /*4f10*/  IMAD.MOV.U32 R0, RZ, RZ, R2 ;  /* 0x000000ffff007224 */ /* 0x000fce00078e0002 */
[----:B------:R-:W-:Y:S05]  /*4f20*/  WARPSYNC.COLLECTIVE R4, `(.L_x_10441) ;  /* 0x0000000004087348 */ /* 0x000fea0003c00000 */
[----:B------:R0:W1:Y:S02]  /*4f30*/  SHFL.DOWN P0, R7, R0, R9, R11 ;  /* 0x0800000900077389 */ /* 0x000064000000000b */
[----:B01----:R-:W-:Y:S05]  /*4f40*/  ENDCOLLECTIVE ;  /* 0x000000000000791b */ /* 0x003fea0003800000 */
.L_x_10441:
[----:B------:R-:W-:Y:S05]  /*4f50*/  BRA `(.L_x_10442) ;  /* 0xfffffffc00407947 */ /* 0x000fea000383ffff */
        .weak           $__internal_316_$__cuda_sm20_div_u64
        .type           $__internal_316_$__cuda_sm20_div_u64,@function
        .size           $__internal_316_$__cuda_sm20_div_u64,($__internal_317_$__cuda_sm20_rcp_rn_f32_slowpath - $__internal_316_$__cuda_sm20_div_u64)
$__internal_316_$__cuda_sm20_div_u64:
        /* <DEDUP_REMOVED lines=71> */
[----:B------:R-:W-:Y:S11]  /*53d0*/  RET.REL.NODEC R6 `(_ZN18transformer_engine6detail38cast_transpose_fused_kernel_notalignedILb1ELb1ELb0EfNS_16CTDBiasDActParamI6__halfS3_S3_fEELi2ELi2ENS_5EmptyEXadL_ZNS_6dqgeluIffEET_T0_RKS5_EEEEvT3_mmm) ;  /* 0xffffffac06087950 */ /* 0x000ff60003c3ffff */
        .weak           $__internal_317_$__cuda_sm20_rcp_rn_f32_slowpath
        .type           $__internal_317_$__cuda_sm20_rcp_rn_f32_slowpath,@function
        .size           $__internal_317_$__cuda_sm20_rcp_rn_f32_slowpath,(.L_x_29618 - $__internal_317_$__cuda_sm20_rcp_rn_f32_slowpath)
$__internal_317_$__cuda_sm20_rcp_rn_f32_slowpath:
        /* <DEDUP_REMOVED lines=15> */
.L_x_10444:
        /* <DEDUP_REMOVED lines=33> */
.L_x_10446:
[----:B------:R0:W1:Y:S02]  /*56e0*/  MUFU.RCP R37, R0 ;  /* 0x0000000000257308 */ /* 0x0000640000001000 */
.L_x_10445:
[----:B------:R-:W-:Y:S05]  /*56f0*/  BSYNC B0 ;  /* 0x0000000000007941 */ /* 0x000fea0003800000 */
.L_x_10443:
[----:B------:R-:W-:Y:S02]  /*5700*/  HFMA2 R45, -RZ, RZ, 0, 0 ;  /* 0x00000000ff2d7431 */ /* 0x000fe400000001ff */
[----:B------:R-:W-:-:S04]  /*5710*/  IMAD.MOV.U32 R44, RZ, RZ, R2 ;  /* 0x000000ffff2c7224 */ /* 0x000fc800078e0002 */
[----:B01----:R-:W-:Y:S05]  /*5720*/  RET.REL.NODEC R44 `(_ZN18transformer_engine6detail38cast_transpose_fused_kernel_notalignedILb1ELb1ELb0EfNS_16CTDBiasDActParamI6__halfS3_S3_fEELi2ELi2ENS_5EmptyEXadL_ZNS_6dqgeluIffEET_T0_RKS5_EEEEvT3_mmm) ;  /* 0xffffffa82c347950 */ /* 0x003fea0003c3ffff */
.L_x_10447:
        /* <DEDUP_REMOVED lines=13> */
.L_x_29618:


//--------------------- .text._ZN18transformer_engine6detail38cast_transpose_fused_kernel_notalignedILb1ELb1ELb0EfNS_16CTDBiasDActParamI6__halfS3_ffEELi2ELi1ENS_5EmptyEXadL_ZNS_6dqgeluIffEET_T0_RKS5_EEEEvT3_mmm --------------------------
	.section	.text._ZN18transformer_engine6detail38cast_transpose_fused_kernel_notalignedILb1ELb1ELb0EfNS_16CTDBiasDActParamI6__halfS3_ffEELi2ELi1ENS_5EmptyEXadL_ZNS_6dqgeluIffEET_T0_RKS5_EEEEvT3_mmm,"ax",@progbits
	.align	128
        .global         _ZN18transformer_engine6detail38cast_transpose_fused_kernel_notalignedILb1ELb1ELb0EfNS_16CTDBiasDActParamI6__halfS3_ffEELi2ELi1ENS_5EmptyEXadL_ZNS_6dqgeluIffEET_T0_RKS5_EEEEvT3_mmm
        .type           _ZN18transformer_engine6detail38cast_transpose_fused_kernel_notalignedILb1ELb1ELb0EfNS_16CTDBiasDActParamI6__halfS3_ffEELi2ELi1ENS_5EmptyEXadL_ZNS_6dqgeluIffEET_T0_RKS5_EEEEvT3_mmm,@function
        .size           _ZN18transformer_engine6detail38cast_transpose_fused_kernel_notalignedILb1ELb1ELb0EfNS_16CTDBiasDActParamI6__halfS3_ffEELi2ELi1ENS_5EmptyEXadL_ZNS_6dqgeluIffEET_T0_RKS5_EEEEvT3_mmm,(.L_x_29620 - _ZN18transformer_engine6detail38cast_transpose_fused_kernel_notalignedILb1ELb1ELb0EfNS_16CTDBiasDActParamI6__halfS3_ffEELi2ELi1ENS_5EmptyEXadL_ZNS_6dqgeluIffEET_T0_RKS5_EEEEvT3_mmm)
        .other          _ZN18transformer_engine6detail38cast_transpose_fused_kernel_notalignedILb1ELb1ELb0EfNS_16CTDBiasDActParamI6__halfS3_ffEELi2ELi1ENS_5EmptyEXadL_ZNS_6dqgeluIffEET_T0_RKS5_EEEEvT3_mmm,@"STO_CUDA_ENTRY STV_DEFAULT"
_ZN18transformer_engine6detail38cast_transpose_fused_kernel_notalignedILb1ELb1ELb0EfNS_16CTDBiasDActParamI6__halfS3_ffEELi2ELi1ENS_5EmptyEXadL_ZNS_6dqgeluIffEET_T0_RKS5_EEEEvT3_mmm:
.text._ZN18transformer_engine6detail38cast_transpose_fused_kernel_notalignedILb1ELb1ELb0EfNS_16CTDBiasDActParamI6__halfS3_ffEELi2ELi1ENS_5EmptyEXadL_ZNS_6dqgeluIffEET_T0_RKS5_EEEEvT3_mmm:
        /* <DEDUP_REMOVED lines=44> */
.L_x_10448:
[----:B------:R-:W-:-:S07]  /*02c0*/  MOV R2, 0x2e0 ;  /* 0x000002e000027802 */ /* 0x000fce0000000f00 */
[----:B------:R-:W-:Y:S05]  /*02d0*/  CALL.REL.NOINC `($__internal_318_$__cuda_sm20_div_u64) ;  /* 0x0000003400107944 */ /* 0x000fea0003c00000 */
        /* <DEDUP_REMOVED lines=11> */
.L_x_10449:
        /* <DEDUP_REMOVED lines=38> */
[----:B0-----:R-:W-:Y:S02]  /*05f0*/  UIADD3 UR26, UP0, UPT, UR7, UR10, URZ ;  /* 0x0000000a071a7290 */ /* 0x001fe4000ff1e0ff */
[----:B------:R-:W-:Y:S02]  /*0600*/  USHF.L.U64.HI UR10, UR4, 0x1, UR5 ;  /* 0x00000001040a7899 */ /* 0x000fe40008010205 */
[----:B------:R-:W-:Y:S01]  /*0610*/  @P0 IMAD.SHL.U32 R0, R8, 0x4, RZ ;  /* 0x0000000408000824 */ /* 0x000fe200078e00ff */
[----:B------:R-:W-:Y:S01]  /*0620*/  @P0 IADD3.X R9, PT, PT, RZ, R11, RZ, P1, !PT ;  /* 0x0000000bff090210 */ /* 0x000fe20000ffe4ff */
[----:B------:R-:W-:-:S03]  /*0630*/  UIADD3.X UR27, UPT, UPT, UR10, UR11, URZ, UP0, !UPT ;  /* 0x0000000b0a1b7290 */ /* 0x000fc600087fe4ff */
[----:B------:R-:W-:Y:S01]  /*0640*/  @P0 SHF.L.U64.HI R8, R8, 0x2, R9 ;  /* 0x0000000208080819 */ /* 0x000fe20000010209 */
[----:B------:R-:W-:Y:S01]  /*0650*/  @!P0 IMAD.MOV.U32 R9, RZ, RZ, RZ ;  /* 0x000000ffff098224 */ /* 0x000fe200078e00ff */
[----:B------:R-:W-:-:S04]  /*0660*/  @P0 IADD3 R18, P1, PT, R0, UR26, RZ ;  /* 0x0000001a00120c10 */ /* 0x000fc8000ff3e0ff */
[----:B------:R-:W-:-:S05]  /*0670*/  @P0 IADD3.X R19, PT, PT, R8, UR27, RZ, P1, !PT ;  /* 0x0000001b08130c10 */ /* 0x000fca0008ffe4ff */
[----:B--2---:R0:W2:Y:S01]  /*0680*/  @P0 LDG.E R9, desc[UR28][R18.64] ;  /* 0x0000001c12090981 */ /* 0x0040a2000c1e1900 */
[----:B-1----:R-:W-:Y:S01]  /*0690*/  ISETP.NE.U32.AND P2, PT, RZ, UR22, PT ;  /* 0x00000016ff007c0c */ /* 0x002fe2000bf45070 */
[----:B------:R-:W-:Y:S01]  /*06a0*/  VIADD R12, R6, 0xffffffff ;  /* 0xffffffff060c7836 */ /* 0x000fe20000000000 */
[----:B------:R-:W-:Y:S01]  /*06b0*/  UIADD3 UR24, UP0, UPT, UR7, UR8, URZ ;  /* 0x0000000807187290 */ /* 0x000fe2000ff1e0ff */
[----:B------:R-:W-:Y:S01]  /*06c0*/  VIADD R15, R5, 0x1 ;  /* 0x00000001050f7836 */ /* 0x000fe20000000000 */
[----:B------:R-:W-:Y:S01]  /*06d0*/  ISETP.NE.AND.EX P2, PT, RZ, UR23, PT, P2 ;  /* 0x00000017ff007c0c */ /* 0x000fe2000bf45320 */
[----:B------:R-:W-:Y:S01]  /*06e0*/  @!P0 IMAD.MOV.U32 R27, RZ, RZ, RZ ;  /* 0x000000ffff1b8224 */ /* 0x000fe200078e00ff */
[----:B------:R-:W-:Y:S01]  /*06f0*/  LOP3.LUT R12, R12, 0x1f, RZ, 0xc0, !PT ;  /* 0x0000001f0c0c7812 */ /* 0x000fe200078ec0ff */
[----:B------:R-:W-:Y:S01]  /*0700*/  UIADD3.X UR25, UPT, UPT, UR10, UR9, URZ, UP0, !UPT ;  /* 0x000000090a197290 */ /* 0x000fe200087fe4ff */
[----:B------:R-:W-:Y:S01]  /*0710*/  ISETP.GE.U32.AND P1, PT, R15, UR31, PT ;  /* 0x0000001f0f007c0c */ /* 0x000fe2000bf26070 */
[----:B------:R-:W1:Y:S03]  /*0720*/  LDCU.128 UR8, c[0x0][0x390] ;  /* 0x00007200ff0877ac */ /* 0x000e660008000c00 */
[C---:B------:R-:W-:Y:S01]  /*0730*/  ISETP.GE.U32.OR P1, PT, R12.reuse, UR30, P1 ;  /* 0x0000001e0c007c0c */ /* 0x040fe20008f26470 */
[----:B------:R-:W3:Y:S04]  /*0740*/  LDCU.64 UR22, c[0x0][0x3b8] ;  /* 0x00007700ff1677ac */ /* 0x000ee80008000a00 */
[----:B------:R-:W4:Y:S08]  /*0750*/  @P2 LDC.64 R20, c[0x0][0x3a0] ;  /* 0x0000e800ff142b82 */ /* 0x000f300000000a00 */
[----:B------:R-:W-:-:S04]  /*0760*/  @!P1 IADD3 R2, P3, P4, R12, UR17, R16 ;  /* 0x000000110c029c10 */ /* 0x000fc8000fc7e010 */
[----:B------:R-:W-:Y:S02]  /*0770*/  @!P1 SHF.L.U32 R24, R2, 0x2, RZ ;  /* 0x0000000202189819 */ /* 0x000fe400000006ff */
[----:B------:R-:W-:Y:S02]  /*0780*/  @!P1 IADD3.X R13, PT, PT, RZ, UR32, R11, P3, P4 ;  /* 0x00000020ff0d9c10 */ /* 0x000fe40009fe840b */
[----:B------:R-:W-:Y:S02]  /*0790*/  @!P1 IADD3 R22, P4, PT, R24, UR24, RZ ;  /* 0x0000001818169c10 */ /* 0x000fe4000ff9e0ff */
[----:B------:R-:W-:Y:S02]  /*07a0*/  @!P1 SHF.L.U64.HI R2, R2, 0x2, R13 ;  /* 0x0000000202029819 */ /* 0x000fe4000001020d */
[----:B0-----:R-:W-:Y:S02]  /*07b0*/  @P0 IADD3 R18, P3, PT, R0, UR24, RZ ;  /* 0x0000001800120c10 */ /* 0x001fe4000ff7e0ff */
[----:B------:R-:W-:-:S02]  /*07c0*/  @!P1 IADD3 R24, P5, PT, R24, UR26, RZ ;  /* 0x0000001a18189c10 */ /* 0x000fc4000ffbe0ff */
[----:B------:R-:W-:Y:S01]  /*07d0*/  @P0 IADD3.X R19, PT, PT, R8, UR25, RZ, P3, !PT ;  /* 0x0000001908130c10 */ /* 0x000fe20009ffe4ff */
[----:B----4-:R0:W4:Y:S01]  /*07e0*/  @P2 LDG.E R0, desc[UR28][R20.64] ;  /* 0x0000001c14002981 */ /* 0x010122000c1e1900 */
[C---:B------:R-:W-:Y:S02]  /*07f0*/  @!P1 IADD3.X R23, PT, PT, R2.reuse, UR25, RZ, P4, !PT ;  /* 0x0000001902179c10 */ /* 0x040fe4000a7fe4ff */
[----:B------:R-:W-:Y:S01]  /*0800*/  @!P1 IADD3.X R25, PT, PT, R2, UR27, RZ, P5, !PT ;  /* 0x0000001b02199c10 */ /* 0x000fe2000affe4ff */
[----:B------:R-:W4:Y:S04]  /*0810*/  @P0 LDG.E R27, desc[UR28][R18.64] ;  /* 0x0000001c121b0981 */ /* 0x000f28000c1e1900 */
[----:B------:R1:W5:Y:S04]  /*0820*/  @!P1 LDG.E R14, desc[UR28][R22.64] ;  /* 0x0000001c160e9981 */ /* 0x000368000c1e1900 */
[----:B------:R2:W5:Y:S01]  /*0830*/  @!P1 LDG.E R10, desc[UR28][R24.64] ;  /* 0x0000001c180a9981 */ /* 0x000562000c1e1900 */
[----:B------:R-:W-:Y:S01]  /*0840*/  IMAD.MOV.U32 R13, RZ, RZ, 0x3bbb989d ;  /* 0x3bbb989dff0d7424 */ /* 0x000fe200078e00ff */
[----:B------:R-:W-:Y:S01]  /*0850*/  UIMAD UR13, UR6, UR14, URZ ;  /* 0x0000000e060d72a4 */ /* 0x000fe2000f8e02ff */
[----:B0-----:R-:W-:Y:S01]  /*0860*/  IMAD.MOV.U32 R21, RZ, RZ, 0x437c0000 ;  /* 0x437c0000ff157424 */ /* 0x001fe200078e00ff */
[----:B------:R-:W-:Y:S01]  /*0870*/  UIMAD.WIDE.U32 UR6, UR21, UR14, URZ ;  /* 0x0000000e150672a5 */ /* 0x000fe2000f8e00ff */
[----:B------:R-:W-:Y:S01]  /*0880*/  BSSY.RECONVERGENT B0, `(.L_x_10450) ;  /* 0x0000029000007945 */ /* 0x000fe20003800200 */
[----:B------:R-:W-:-:S02]  /*0890*/  UIMAD UR15, UR21, UR15, UR13 ;  /* 0x0000000f150f72a4 */ /* 0x000fc4000f8e020d */
[----:B-1----:R-:W-:Y:S02]  /*08a0*/  ULEA UR14, UP2, UR4, UR8, 0x2 ;  /* 0x00000008040e7291 */ /* 0x002fe4000f8410ff */
[----:B------:R-:W-:Y:S02]  /*08b0*/  ULEA UR13, UP1, UR6, UR18, 0x6 ;  /* 0x00000012060d7291 */ /* 0x000fe4000f8230ff */
[----:B------:R-:W-:Y:S02]  /*08c0*/  UIADD3 UR8, UPT, UPT, UR7, UR15, URZ ;  /* 0x0000000f07087290 */ /* 0x000fe4000fffe0ff */
[----:B------:R-:W-:Y:S02]  /*08d0*/  UIMAD UR20, UR20, -0x1f, URZ ;  /* 0xffffffe1141478a4 */ /* 0x000fe4000f8e02ff */
[----:B------:R-:W-:Y:S02]  /*08e0*/  ULEA.HI.X UR8, UR6, UR19, UR8, 0x6, UP1 ;  /* 0x0000001306087291 */ /* 0x000fe400088f3408 */
[----:B------:R-:W-:-:S02]  /*08f0*/  UIMAD.WIDE.U32 UR6, UR12, -0x1f, UR4 ;  /* 0xffffffe10c0678a5 */ /* 0x000fc4000f8e0004 */
[----:B------:R-:W-:Y:S02]  /*0900*/  ULEA UR10, UP0, UR13, UR10, 0x2 ;  /* 0x0000000a0d0a7291 */ /* 0x000fe4000f8010ff */
[----:B------:R-:W-:Y:S02]  /*0910*/  UIADD3 UR12, UPT, UPT, UR7, -UR12, UR20 ;  /* 0x8000000c070c7290 */ /* 0x000fe4000fffe014 */
[----:B---3--:R-:W-:Y:S01]  /*0920*/  ULEA UR22, UP1, UR6, UR22, 0x2 ;  /* 0x0000001606167291 */ /* 0x008fe2000f8210ff */
[----:B------:R-:W-:Y:S01]  /*0930*/  UMOV UR21, 0x3f800000 ;  /* 0x3f80000000157882 */ /* 0x000fe20000000000 */
[----:B------:R-:W-:Y:S02]  /*0940*/  ULEA.HI.X UR9, UR4, UR9, UR5, 0x2, UP2 ;  /* 0x0000000904097291 */ /* 0x000fe400090f1405 */
[----:B------:R-:W-:Y:S02]  /*0950*/  ULEA.HI.X UR8, UR13, UR11, UR8, 0x2, UP0 ;  /* 0x0000000b0d087291 */ /* 0x000fe400080f1408 */
[----:B------:R-:W-:Y:S01]  /*0960*/  ULEA.HI.X UR12, UR6, UR23, UR12, 0x2, UP1 ;  /* 0x00000017060c7291 */ /* 0x000fe200088f140c */
[----:B--2---:R-:W-:-:S05]  /*0970*/  HADD2.F32 R8, -RZ, R9.H0_H0 ;  /* 0x20000009ff087230 */ /* 0x004fca0000004100 */
[----:B------:R-:W-:-:S04]  /*0980*/  FMUL R8, R8, 1.7020000219345092773 ;  /* 0x3fd9db2308087820 */ /* 0x000fc80000400000 */
[----:B------:R-:W-:-:S04]  /*0990*/  FFMA.SAT R2, R8, -R13, 0.5 ;  /* 0x3f00000008027423 */ /* 0x000fc8000000280d */
[----:B------:R-:W-:-:S04]  /*09a0*/  FFMA.RM R2, R2, R21, 12582913 ;  /* 0x4b40000102027423 */ /* 0x000fc80000004015 */
[C---:B------:R-:W-:Y:S01]  /*09b0*/  FADD R13, R2.reuse, -12583039 ;  /* 0xcb40007f020d7421 */ /* 0x040fe20000000000 */
[----:B------:R-:W-:-:S03]  /*09c0*/  IMAD.SHL.U32 R2, R2, 0x800000, RZ ;  /* 0x0080000002027824 */ /* 0x000fc600078e00ff */
[----:B------:R-:W-:-:S04]  /*09d0*/  FFMA R13, R8, -1.4426950216293334961, -R13 ;  /* 0xbfb8aa3b080d7823 */ /* 0x000fc8000000080d */
[----:B------:R-:W-:-:S06]  /*09e0*/  FFMA R13, R8, -1.925963033500011079e-08, R13 ;  /* 0xb2a57060080d7823 */ /* 0x000fcc000000000d */
[----:B------:R-:W0:Y:S01]  /*09f0*/  MUFU.EX2 R13, R13 ;  /* 0x0000000d000d7308 */ /* 0x000e220000000800 */
[----:B----4-:R-:W-:Y:S01]  /*0a00*/  @P2 R2UR UR21, R0 ;  /* 0x00000000001522ca */ /* 0x010fe200000e0000 */
[----:B------:R-:W-:Y:S02]  /*0a10*/  HADD2.F32 R34, -RZ, R27.H0_H0 ;  /* 0x2000001bff227230 */ /* 0x000fe40000004100 */
[----:B0-----:R-:W-:Y:S01]  /*0a20*/  FFMA R19, R2, R13, 1 ;  /* 0x3f80000002137423 */ /* 0x001fe2000000000d */
[----:B------:R-:W-:-:S04]  /*0a30*/  @P1 IMAD.MOV.U32 R14, RZ, RZ, RZ ;  /* 0x000000ffff0e1224 */ /* 0x000fc800078e00ff */
[----:B------:R-:W-:Y:S01]  /*0a40*/  IADD3 R2, PT, PT, R19, 0x1800000, RZ ;  /* 0x0180000013027810 */ /* 0x000fe20007ffe0ff */
[----:B------:R-:W-:-:S03]  /*0a50*/  @P1 IMAD.MOV.U32 R10, RZ, RZ, RZ ;  /* 0x000000ffff0a1224 */ /* 0x000fc600078e00ff */
[----:B------:R-:W-:-:S04]  /*0a60*/  LOP3.LUT R2, R2, 0x7f800000, RZ, 0xc0, !PT ;  /* 0x7f80000002027812 */ /* 0x000fc800078ec0ff */
[----:B------:R-:W-:-:S13]  /*0a70*/  ISETP.GT.U32.AND P0, PT, R2, 0x1ffffff, PT ;  /* 0x01ffffff0200780c */ /* 0x000fda0003f04070 */
[----:B------:R-:W-:Y:S05]  /*0a80*/  @P0 BRA `(.L_x_10451) ;  /* 0x0000000000100947 */ /* 0x000fea0003800000 */
[----:B------:R-:W-:Y:S01]  /*0a90*/  IMAD.MOV.U32 R0, RZ, RZ, R19 ;  /* 0x000000ffff007224 */ /* 0x000fe200078e0013 */
[----:B------:R-:W-:-:S07]  /*0aa0*/  MOV R2, 0xac0 ;  /* 0x00000ac000027802 */ /* 0x000fce0000000f00 */
[----:B-----5:R-:W-:Y:S05]  /*0ab0*/  CALL.REL.NOINC `($__internal_319_$__cuda_sm20_rcp_rn_f32_slowpath) ;  /* 0x0000003000387944 */ /* 0x020fea0003c00000 */
[----:B------:R-:W-:Y:S05]  /*0ac0*/  BRA `(.L_x_10452) ;  /* 0x0000000000107947 */ /* 0x000fea0003800000 */
.L_x_10451:
[----:B------:R-:W0:Y:S02]  /*0ad0*/  MUFU.RCP R0, R19 ;  /* 0x0000001300007308 */ /* 0x000e240000001000 */
[----:B0-----:R-:W-:-:S04]  /*0ae0*/  FFMA R2, R19, R0, -1 ;  /* 0xbf80000013027423 */ /* 0x001fc80000000000 */
[----:B------:R-:W-:-:S04]  /*0af0*/  FADD.FTZ R13, -R2, -RZ ;  /* 0x800000ff020d7221 */ /* 0x000fc80000010100 */
[----:B------:R-:W-:-:S07]  /*0b00*/  FFMA R0, R0, R13, R0 ;  /* 0x0000000d00007223 */ /* 0x000fce0000000000 */
.L_x_10452:
[----:B------:R-:W-:Y:S05]  /*0b10*/  BSYNC.RECONVERGENT B0 ;  /* 0x0000000000007941 */ /* 0x000fea0003800200 */
.L_x_10450:
        /* <DEDUP_REMOVED lines=24> */
[----:B-----5:R-:W-:Y:S05]  /*0ca0*/  CALL.REL.NOINC `($__internal_319_$__cuda_sm20_rcp_rn_f32_slowpath) ;  /* 0x0000002c00bc7944 */ /* 0x020fea0003c00000 */
[----:B------:R-:W-:Y:S05]  /*0cb0*/  BRA `(.L_x_10455) ;  /* 0x0000000000107947 */ /* 0x000fea0003800000 */
.L_x_10454:
[----:B------:R-:W0:Y:S02]  /*0cc0*/  MUFU.RCP R0, R19 ;  /* 0x0000001300007308 */ /* 0x000e240000001000 */
[----:B0-----:R-:W-:-:S04]  /*0cd0*/  FFMA R2, R19, R0, -1 ;  /* 0xbf80000013027423 */ /* 0x001fc80000000000 */
[----:B------:R-:W-:-:S04]  /*0ce0*/  FADD.FTZ R13, -R2, -RZ ;  /* 0x800000ff020d7221 */ /* 0x000fc80000010100 */
[----:B------:R-:W-:-:S07]  /*0cf0*/  FFMA R0, R0, R13, R0 ;  /* 0x0000000d00007223 */ /* 0x000fce0000000000 */
.L_x_10455:
[----:B------:R-:W-:Y:S05]  /*0d00*/  BSYNC.RECONVERGENT B0 ;  /* 0x0000000000007941 */ /* 0x000fea0003800200 */
.L_x_10453:
[----:B------:R-:W-:Y:S01]  /*0d10*/  VIADD R20, R6, 0x1e ;  /* 0x0000001e06147836 */ /* 0x000fe20000000000 */
[C---:B------:R-:W-:Y:S01]  /*0d20*/  IADD3 R8, PT, PT, R5.reuse, 0x2, RZ ;  /* 0x0000000205087810 */ /* 0x040fe20007ffe0ff */
[----:B------:R-:W-:Y:S01]  /*0d30*/  FADD R13, -R0, 1 ;  /* 0x3f800000000d7421 */ /* 0x000fe20000000100 */
[----:B------:R-:W-:Y:S02]  /*0d40*/  ISETP.GE.U32.AND P0, PT, R5, UR31, PT ;  /* 0x0000001f05007c0c */ /* 0x000fe4000bf06070 */
[----:B------:R-:W-:Y:S01]  /*0d50*/  LOP3.LUT R20, R20, 0x1f, RZ, 0xc0, !PT ;  /* 0x0000001f14147812 */ /* 0x000fe200078ec0ff */
[----:B------:R-:W-:Y:S01]  /*0d60*/  FMUL R13, R13, R0 ;  /* 0x000000000d0d7220 */ /* 0x000fe20000400000 */
[----:B------:R-:W-:Y:S02]  /*0d70*/  ISETP.GE.U32.AND P1, PT, R8, UR31, PT ;  /* 0x0000001f08007c0c */ /* 0x000fe4000bf26070 */
[----:B------:R-:W-:Y:S01]  /*0d80*/  ISETP.GE.U32.OR P0, PT, R7, UR30, P0 ;  /* 0x0000001e07007c0c */ /* 0x000fe20008706470 */
[----:B------:R-:W-:Y:S01]  /*0d90*/  FFMA R0, R9, R13, R0 ;  /* 0x0000000d09007223 */ /* 0x000fe20000000000 */
[----:B------:R-:W-:-:S02]  /*0da0*/  ISETP.LT.U32.AND P1, PT, R20, UR30, !P1 ;  /* 0x0000001e14007c0c */ /* 0x000fc4000cf21070 */
[----:B------:R-:W-:Y:S01]  /*0db0*/  IADD3 R17, P2, PT, R16, UR17, RZ ;  /* 0x0000001110117c10 */ /* 0x000fe2000ff5e0ff */
[----:B------:R-:W-:-:S04]  /*0dc0*/  FMUL R27, R27, R0 ;  /* 0x000000001b1b7220 */ /* 0x000fc80000400000 */
[----:B------:R-:W-:-:S04]  /*0dd0*/  FMUL R19, R27, UR21 ;  /* 0x000000151b137c20 */ /* 0x000fc80008400000 */
[----:B------:R-:W-:Y:S02]  /*0de0*/  @!P0 IADD3 R18, P5, PT, R7, R16, RZ ;  /* 0x0000001007128210 */ /* 0x000fe40007fbe0ff */
[----:B------:R-:W-:Y:S01]  /*0df0*/  @P1 IADD3 R2, P3, P4, R20, UR17, R17 ;  /* 0x0000001114021c10 */ /* 0x000fe2000fc7e011 */
[----:B------:R-:W-:Y:S01]  /*0e00*/  @!P1 IMAD.MOV.U32 R33, RZ, RZ, RZ ;  /* 0x000000ffff219224 */ /* 0x000fe200078e00ff */
[----:B------:R-:W-:Y:S01]  /*0e10*/  IADD3.X R16, PT, PT, R11, UR32, RZ, P2, !PT ;  /* 0x000000200b107c10 */ /* 0x000fe200097fe4ff */
[----:B------:R-:W-:Y:S01]  /*0e20*/  @!P0 IMAD.X R11, RZ, RZ, R11, P5 ;  /* 0x000000ffff0b8224 */ /* 0x000fe200028e060b */
[----:B------:R-:W-:Y:S01]  /*0e30*/  @!P0 LEA R22, P2, R18, UR14, 0x3 ;  /* 0x0000000e12168c11 */ /* 0x000fe2000f8418ff */
[----:B------:R-:W-:Y:S01]  /*0e40*/  @P1 IMAD.SHL.U32 R24, R2, 0x4, RZ ;  /* 0x0000000402181824 */ /* 0x000fe200078e00ff */
[----:B------:R-:W-:Y:S01]  /*0e50*/  @P1 IADD3.X R9, PT, PT, RZ, UR32, R16, P3, P4 ;  /* 0x00000020ff091c10 */ /* 0x000fe20009fe8410 */
[----:B------:R-:W-:Y:S01]  /*0e60*/  @!P1 IMAD.MOV.U32 R21, RZ, RZ, RZ ;  /* 0x000000ffff159224 */ /* 0x000fe200078e00ff */
[----:B------:R-:W-:Y:S01]  /*0e70*/  @!P0 LEA.HI.X R23, R18, UR9, R11, 0x3, P2 ;  /* 0x0000000912178c11 */ /* 0x000fe200090f1c0b */
[----:B------:R-:W-:Y:S01]  /*0e80*/  FMUL R18, R34, UR21 ;  /* 0x0000001522127c20 */ /* 0x000fe20008400000 */
[----:B------:R-:W-:-:S02]  /*0e90*/  @P1 IADD3 R28, P2, PT, R24, UR24, RZ ;  /* 0x00000018181c1c10 */ /* 0x000fc4000ff5e0ff */
[----:B------:R-:W-:Y:S01]  /*0ea0*/  @P1 SHF.L.U64.HI R0, R2, 0x2, R9 ;  /* 0x0000000202001819 */ /* 0x000fe20000010209 */
[----:B-----5:R-:W-:Y:S01]  /*0eb0*/  HADD2.F32 R9, -RZ, R10.H0_H0 ;  /* 0x2000000aff097230 */ /* 0x020fe20000004100 */
[----:B------:R-:W-:Y:S01]  /*0ec0*/  @P1 IADD3 R24, P3, PT, R24, UR26, RZ ;  /* 0x0000001a18181c10 */ /* 0x000fe2000ff7e0ff */
[----:B------:R-:W-:Y:S01]  /*0ed0*/  IMAD.MOV.U32 R11, RZ, RZ, 0x437c0000 ;  /* 0x437c0000ff0b7424 */ /* 0x000fe200078e00ff */
[C---:B------:R-:W-:Y:S01]  /*0ee0*/  @P1 IADD3.X R29, PT, PT, R0.reuse, UR25, RZ, P2, !PT ;  /* 0x00000019001d1c10 */ /* 0x040fe200097fe4ff */
[----:B------:R0:W-:Y:S01]  /*0ef0*/  @!P0 STG.E.64 desc[UR28][R22.64], R18 ;  /* 0x0000001216008986 */ /* 0x0001e2000c101b1c */
[----:B------:R-:W-:Y:S01]  /*0f00*/  @P1 IADD3.X R25, PT, PT, R0, UR27, RZ, P3, !PT ;  /* 0x0000001b00191c10 */ /* 0x000fe20009ffe4ff */
[----:B------:R-:W-:Y:S01]  /*0f10*/  FMUL R9, R9, 1.7020000219345092773 ;  /* 0x3fd9db2309097820 */ /* 0x000fe20000400000 */
[----:B------:R-:W-:Y:S01]  /*0f20*/  MOV R0, 0x3bbb989d ;  /* 0x3bbb989d00007802 */ /* 0x000fe20000000f00 */
[----:B------:R-:W5:Y:S04]  /*0f30*/  @P1 LDG.E R33, desc[UR28][R28.64] ;  /* 0x0000001c1c211981 */ /* 0x000f68000c1e1900 */
[----:B------:R-:W-:Y:S01]  /*0f40*/  FFMA.SAT R0, R9, -R0, 0.5 ;  /* 0x3f00000009007423 */ /* 0x000fe20000002800 */
[----:B------:R1:W5:Y:S01]  /*0f50*/  @P1 LDG.E R21, desc[UR28][R24.64] ;  /* 0x0000001c18151981 */ /* 0x000362000c1e1900 */
[----:B------:R-:W-:Y:S01]  /*0f60*/  FADD R13, RZ, R34 ;  /* 0x00000022ff0d7221 */ /* 0x000fe20000000000 */
[----:B------:R-:W-:Y:S01]  /*0f70*/  BSSY.RECONVERGENT B0, `(.L_x_10456) ;  /* 0x000001a000007945 */ /* 0x000fe20003800200 */
[----:B------:R-:W-:Y:S01]  /*0f80*/  FFMA.RM R2, R0, R11, 12582913 ;  /* 0x4b40000100027423 */ /* 0x000fe2000000400b */
[----:B0-----:R-:W-:-:S03]  /*0f90*/  HADD2.F32 R23, -RZ, R14.H0_H0 ;  /* 0x2000000eff177230 */ /* 0x001fc60000004100 */
[C---:B------:R-:W-:Y:S01]  /*0fa0*/  FADD R0, R2.reuse, -12583039 ;  /* 0xcb40007f02007421 */ /* 0x040fe20000000000 */
[----:B------:R-:W-:Y:S02]  /*0fb0*/  IMAD.SHL.U32 R2, R2, 0x800000, RZ ;  /* 0x0080000002027824 */ /* 0x000fe400078e00ff */
[----:B-1----:R-:W-:Y:S01]  /*0fc0*/  FADD R25, RZ, R27 ;  /* 0x0000001bff197221 */ /* 0x002fe20000000000 */
[----:B------:R-:W-:-:S04]  /*0fd0*/  FFMA R0, R9, -1.4426950216293334961, -R0 ;  /* 0xbfb8aa3b09007823 */ /* 0x000fc80000000800 */
[----:B------:R-:W-:Y:S01]  /*0fe0*/  FFMA R11, R9, -1.925963033500011079e-08, R0 ;  /* 0xb2a57060090b7823 */ /* 0x000fe20000000000 */
[----:B------:R-:W-:-:S05]  /*0ff0*/  IMAD.IADD R0, R5, 0x1, R3 ;  /* 0x0000000105007824 */ /* 0x000fca00078e0203 */
[----:B------:R-:W0:Y:S01]  /*1000*/  MUFU.EX2 R11, R11 ;  /* 0x0000000b000b7308 */ /* 0x000e220000000800 */
[----:B------:R-:W-:-:S05]  /*1010*/  LOP3.LUT R0, R0, 0x1f, RZ, 0xc0, !PT ;  /* 0x0000001f00007812 */ /* 0x000fca00078ec0ff */
[----:B------:R1:W2:Y:S04]  /*1020*/  SHFL.IDX PT, R24, R13, R0, 0x1f ;  /* 0x00001f000d187589 */ /* 0x0002a800000e0000 */
[----:B------:R1:W3:Y:S01]  /*1030*/  SHFL.IDX PT, R22, R25, R0, 0x1f ;  /* 0x00001f0019167589 */ /* 0x0002e200000e0000 */
[----:B0-----:R-:W-:-:S04]  /*1040*/  FFMA R29, R2, R11, 1 ;  /* 0x3f800000021d7423 */ /* 0x001fc8000000000b */
[----:B------:R-:W-:-:S05]  /*1050*/  VIADD R2, R29, 0x1800000 ;  /* 0x018000001d027836 */ /* 0x000fca0000000000 */
[----:B------:R-:W-:-:S04]  /*1060*/  LOP3.LUT R2, R2, 0x7f800000, RZ, 0xc0, !PT ;  /* 0x7f80000002027812 */ /* 0x000fc800078ec0ff */
[----:B------:R-:W-:-:S13]  /*1070*/  ISETP.GT.U32.AND P0, PT, R2, 0x1ffffff, PT ;  /* 0x01ffffff0200780c */ /* 0x000fda0003f04070 */
[----:B-123--:R-:W-:Y:S05]  /*1080*/  @P0 BRA `(.L_x_10457) ;  /* 0x0000000000100947 */ /* 0x00efea0003800000 */
[----:B------:R-:W-:Y:S02]  /*1090*/  MOV R0, R29 ;  /* 0x0000001d00007202 */ /* 0x000fe40000000f00 */
[----:B------:R-:W-:-:S07]  /*10a0*/  MOV R2, 0x10c0 ;  /* 0x000010c000027802 */ /* 0x000fce0000000f00 */
[----:B-----5:R-:W-:Y:S05]  /*10b0*/  CALL.REL.NOINC `($__internal_319_$__cuda_sm20_rcp_rn_f32_slowpath) ;  /* 0x0000002800b87944 */ /* 0x020fea0003c00000 */
[----:B------:R-:W-:Y:S05]  /*10c0*/  BRA `(.L_x_10458) ;  /* 0x0000000000107947 */ /* 0x000fea0003800000 */
.L_x_10457:
[----:B------:R-:W0:Y:S02]  /*10d0*/  MUFU.RCP R0, R29 ;  /* 0x0000001d00007308 */ /* 0x000e240000001000 */
[----:B0-----:R-:W-:-:S04]  /*10e0*/  FFMA R2, R29, R0, -1 ;  /* 0xbf8000001d027423 */ /* 0x001fc80000000000 */
[----:B------:R-:W-:-:S04]  /*10f0*/  FADD.FTZ R11, -R2, -RZ ;  /* 0x800000ff020b7221 */ /* 0x000fc80000010100 */
[----:B------:R-:W-:-:S07]  /*1100*/  FFMA R0, R0, R11, R0 ;  /* 0x0000000b00007223 */ /* 0x000fce0000000000 */
.L_x_10458:
[----:B------:R-:W-:Y:S05]  /*1110*/  BSYNC.RECONVERGENT B0 ;  /* 0x0000000000007941 */ /* 0x000fea0003800200 */
.L_x_10456:
        /* <DEDUP_REMOVED lines=24> */
[----:B-----5:R-:W-:Y:S05]  /*12a0*/  CALL.REL.NOINC `($__internal_319_$__cuda_sm20_rcp_rn_f32_slowpath) ;  /* 0x00000028003c7944 */ /* 0x020fea0003c00000 */
[----:B------:R-:W-:Y:S05]  /*12b0*/  BRA `(.L_x_10461) ;  /* 0x0000000000107947 */ /* 0x000fea0003800000 */
.L_x_10460:
[----:B------:R-:W0:Y:S02]  /*12c0*/  MUFU.RCP R0, R25 ;  /* 0x0000001900007308 */ /* 0x000e240000001000 */
[----:B0-----:R-:W-:-:S04]  /*12d0*/  FFMA R2, R25, R0, -1 ;  /* 0xbf80000019027423 */ /* 0x001fc80000000000 */
[----:B------:R-:W-:-:S04]  /*12e0*/  FADD.FTZ R9, -R2, -RZ ;  /* 0x800000ff02097221 */ /* 0x000fc80000010100 */
[----:B------:R-:W-:-:S07]  /*12f0*/  FFMA R0, R0, R9, R0 ;  /* 0x0000000900007223 */ /* 0x000fce0000000000 */
.L_x_10461:
[----:B------:R-:W-:Y:S05]  /*1300*/  BSYNC.RECONVERGENT B0 ;  /* 0x0000000000007941 */ /* 0x000fea0003800200 */
.L_x_10459:
[----:B------:R-:W-:Y:S01]  /*1310*/  VIADD R10, R6, 0x1d ;  /* 0x0000001d060a7836 */ /* 0x000fe20000000000 */
[----:B------:R-:W-:Y:S01]  /*1320*/  ISETP.GE.U32.AND P0, PT, R15, UR31, PT ;  /* 0x0000001f0f007c0c */ /* 0x000fe2000bf06070 */
[----:B------:R-:W-:Y:S01]  /*1330*/  VIADD R9, R5, 0x3 ;  /* 0x0000000305097836 */ /* 0x000fe20000000000 */
[----:B------:R-:W-:Y:S01]  /*1340*/  IADD3 R11, P3, PT, R17, UR17, RZ ;  /* 0x00000011110b7c10 */ /* 0x000fe2000ff7e0ff */
[----:B------:R-:W-:Y:S01]  /*1350*/  FADD R25, -R0, 1 ;  /* 0x3f80000000197421 */ /* 0x000fe20000000100 */
[----:B------:R-:W-:Y:S02]  /*1360*/  LOP3.LUT R10, R10, 0x1f, RZ, 0xc0, !PT ;  /* 0x0000001f0a0a7812 */ /* 0x000fe400078ec0ff */
[----:B------:R-:W-:Y:S01]  /*1370*/  ISETP.GE.U32.AND P1, PT, R9, UR31, PT ;  /* 0x0000001f09007c0c */ /* 0x000fe2000bf26070 */
[----:B------:R-:W-:Y:S01]  /*1380*/  FMUL R25, R25, R0 ;  /* 0x0000000019197220 */ /* 0x000fe20000400000 */
[----:B------:R-:W-:Y:S02]  /*1390*/  ISETP.GE.U32.OR P0, PT, R12, UR30, P0 ;  /* 0x0000001e0c007c0c */ /* 0x000fe40008706470 */
[----:B------:R-:W-:Y:S01]  /*13a0*/  ISETP.LT.U32.AND P1, PT, R10, UR30, !P1 ;  /* 0x0000001e0a007c0c */ /* 0x000fe2000cf21070 */
[----:B------:R-:W-:-:S04]  /*13b0*/  FFMA R25, R13, R25, R0 ;  /* 0x000000190d197223 */ /* 0x000fc80000000000 */
[----:B------:R-:W-:-:S06]  /*13c0*/  FMUL R0, R14, R25 ;  /* 0x000000190e007220 */ /* 0x000fcc0000400000 */
[----:B------:R-:W-:Y:S02]  /*13d0*/  @!P0 IADD3 R17, P2, PT, R12, R17, RZ ;  /* 0x000000110c118210 */ /* 0x000fe40007f5e0ff */
[----:B------:R-:W-:Y:S01]  /*13e0*/  IADD3.X R12, PT, PT, R16, UR32, RZ, P3, !PT ;  /* 0x00000020100c7c10 */ /* 0x000fe20009ffe4ff */
[----:B------:R-:W-:Y:S01]  /*13f0*/  @!P1 IMAD.MOV.U32 R14, RZ, RZ, RZ ;  /* 0x000000ffff0e9224 */ /* 0x000fe200078e00ff */
[----:B------:R-:W-:Y:S01]  /*1400*/  @P1 IADD3 R2, P3, P4, R10, UR17, R11 ;  /* 0x000000110a021c10 */ /* 0x000fe2000fc7e00b */
[----:B------:R-:W-:Y:S01]  /*1410*/  @!P0 IMAD.X R16, RZ, RZ, R16, P2 ;  /* 0x000000ffff108224 */ /* 0x000fe200010e0610 */
[C---:B------:R-:W-:Y:S02]  /*1420*/  @!P0 LEA R28, P2, R17.reuse, UR14, 0x3 ;  /* 0x0000000e111c8c11 */ /* 0x040fe4000f8418ff */
[----:B------:R-:W-:Y:S01]  /*1430*/  @P1 IADD3.X R13, PT, PT, RZ, UR32, R12, P3, P4 ;  /* 0x00000020ff0d1c10 */ /* 0x000fe20009fe840c */
[C---:B------:R-:W-:Y:S01]  /*1440*/  @P1 IMAD.SHL.U32 R30, R2.reuse, 0x4, RZ ;  /* 0x00000004021e1824 */ /* 0x040fe200078e00ff */
[----:B------:R-:W-:Y:S01]  /*1450*/  @!P0 LEA.HI.X R29, R17, UR9, R16, 0x3, P2 ;  /* 0x00000009111d8c11 */ /* 0x000fe200090f1c10 */
[----:B------:R-:W-:Y:S01]  /*1460*/  FMUL R16, R23, UR21 ;  /* 0x0000001517107c20 */ /* 0x000fe20008400000 */
[----:B------:R-:W-:Y:S01]  /*1470*/  @P1 SHF.L.U64.HI R2, R2, 0x2, R13 ;  /* 0x0000000202021819 */ /* 0x000fe2000001020d */
[----:B------:R-:W-:Y:S01]  /*1480*/  FMUL R17, R0, UR21 ;  /* 0x0000001500117c20 */ /* 0x000fe20008400000 */
[----:B------:R-:W-:-:S02]  /*1490*/  @P1 IADD3 R36, P2, PT, R30, UR24, RZ ;  /* 0x000000181e241c10 */ /* 0x000fc4000ff5e0ff */
[----:B------:R-:W-:Y:S02]  /*14a0*/  @!P1 MOV R13, RZ ;  /* 0x000000ff000d9202 */ /* 0x000fe40000000f00 */
[----:B------:R-:W-:Y:S01]  /*14b0*/  @P1 IADD3.X R37, PT, PT, R2, UR25, RZ, P2, !PT ;  /* 0x0000001902251c10 */ /* 0x000fe200097fe4ff */
[----:B------:R0:W-:Y:S01]  /*14c0*/  @!P0 STG.E.64 desc[UR28][R28.64], R16 ;  /* 0x000000101c008986 */ /* 0x0001e2000c101b1c */
[----:B------:R-:W-:-:S03]  /*14d0*/  @P1 IADD3 R30, P3, PT, R30, UR26, RZ ;  /* 0x0000001a1e1e1c10 */ /* 0x000fc6000ff7e0ff */
[----:B------:R-:W5:Y:S01]  /*14e0*/  @P1 LDG.E R13, desc[UR28][R36.64] ;  /* 0x0000001c240d1981 */ /* 0x000f62000c1e1900 */
[----:B------:R-:W-:Y:S01]  /*14f0*/  @P1 IADD3.X R31, PT, PT, R2, UR27, RZ, P3, !PT ;  /* 0x0000001b021f1c10 */ /* 0x000fe20009ffe4ff */
[----:B-----5:R-:W-:Y:S02]  /*1500*/  HADD2.F32 R2, -RZ, R21.H0_H0 ;  /* 0x20000015ff027230 */ /* 0x020fe40000004100 */
[----:B------:R-:W-:Y:S02]  /*1510*/  IMAD.MOV.U32 R25, RZ, RZ, 0x3bbb989d ;  /* 0x3bbb989dff197424 */ /* 0x000fe400078e00ff */
[----:B------:R1:W5:Y:S01]  /*1520*/  @P1 LDG.E R14, desc[UR28][R30.64] ;  /* 0x0000001c1e0e1981 */ /* 0x000362000c1e1900 */
[----:B0-----:R-:W-:Y:S01]  /*1530*/  FMUL R28, R2, 1.7020000219345092773 ;  /* 0x3fd9db23021c7820 */ /* 0x001fe20000400000 */
[----:B------:R-:W-:-:S03]  /*1540*/  IMAD.MOV.U32 R2, RZ, RZ, 0x437c0000 ;  /* 0x437c0000ff027424 */ /* 0x000fc600078e00ff */
[----:B------:R-:W-:-:S04]  /*1550*/  FFMA.SAT R25, R28, -R25, 0.5 ;  /* 0x3f0000001c197423 */ /* 0x000fc80000002819 */
[----:B------:R-:W-:-:S04]  /*1560*/  FFMA.RM R25, R25, R2, 12582913 ;  /* 0x4b40000119197423 */ /* 0x000fc80000004002 */
[----:B------:R-:W-:-:S04]  /*1570*/  FADD R35, R25, -12583039 ;  /* 0xcb40007f19237421 */ /* 0x000fc80000000000 */
[----:B------:R-:W-:-:S04]  /*1580*/  FFMA R35, R28, -1.4426950216293334961, -R35 ;  /* 0xbfb8aa3b1c237823 */ /* 0x000fc80000000823 */
[----:B------:R-:W-:-:S04]  /*1590*/  FFMA R35, R28, -1.925963033500011079e-08, R35 ;  /* 0xb2a570601c237823 */ /* 0x000fc80000000023 */
[----:B-1----:R-:W0:Y:S01]  /*15a0*/  MUFU.EX2 R30, R35 ;  /* 0x00000023001e7308 */ /* 0x002e220000000800 */
[----:B------:R-:W-:Y:S01]  /*15b0*/  IMAD.IADD R15, R15, 0x1, R3 ;  /* 0x000000010f0f7824 */ /* 0x000fe200078e0203 */
[----:B------:R-:W-:Y:S01]  /*15c0*/  SHF.L.U32 R25, R25, 0x17, RZ ;  /* 0x0000001719197819 */ /* 0x000fe200000006ff */
[----:B------:R-:W-:Y:S01]  /*15d0*/  FADD R26, RZ, R23 ;  /* 0x00000017ff1a7221 */ /* 0x000fe20000000000 */
[----:B------:R-:W-:Y:S02]  /*15e0*/  FADD R2, RZ, R0 ;  /* 0x00000000ff027221 */ /* 0x000fe40000000000 */
[----:B------:R-:W-:-:S05]  /*15f0*/  LOP3.LUT R29, R15, 0x1f, RZ, 0xc0, !PT ;  /* 0x0000001f0f1d7812 */ /* 0x000fca00078ec0ff */
[----:B------:R-:W1:Y:S01]  /*1600*/  SHFL.IDX PT, R26, R26, R29, 0x1f ;  /* 0x00001f1d1a1a7589 */ /* 0x000e6200000e0000 */
[----:B0-----:R-:W-:-:S03]  /*1610*/  FFMA R25, R25, R30, 1 ;  /* 0x3f80000019197423 */ /* 0x001fc6000000001e */
[----:B------:R-:W0:Y:S01]  /*1620*/  SHFL.IDX PT, R2, R2, R29, 0x1f ;  /* 0x00001f1d02027589 */ /* 0x000e2200000e0000 */
[----:B------:R-:W-:-:S05]  /*1630*/  VIADD R30, R25, 0x1800000 ;  /* 0x01800000191e7836 */ /* 0x000fca0000000000 */
[----:B------:R-:W-:-:S04]  /*1640*/  LOP3.LUT R30, R30, 0x7f800000, RZ, 0xc0, !PT ;  /* 0x7f8000001e1e7812 */ /* 0x000fc800078ec0ff */
[----:B------:R-:W-:Y:S01]  /*1650*/  ISETP.GT.U32.AND P0, PT, R30, 0x1ffffff, PT ;  /* 0x01ffffff1e00780c */ /* 0x000fe20003f04070 */
[----:B------:R-:W-:Y:S01]  /*1660*/  FADD R31, RZ, R24 ;  /* 0x00000018ff1f7221 */ /* 0x000fe20000000000 */
[----:B------:R-:W-:Y:S01]  /*1670*/  FMNMX3 R27, |R34|, RZ, |R27|, !PT ;  /* 0x000000ff221b7276 */ /* 0x000fe2000780061b */
[----:B------:R-:W-:Y:S01]  /*1680*/  FADD R35, RZ, R22 ;  /* 0x00000016ff237221 */ /* 0x000fe20000000000 */
[----:B------:R-:W-:Y:S01]  /*1690*/  BSSY.RECONVERGENT B0, `(.L_x_10462) ;  /* 0x000000e000007945 */ /* 0x000fe20003800200 */
[----:B-1----:R-:W-:Y:S01]  /*16a0*/  FADD R22, R26, R31 ;  /* 0x0000001f1a167221 */ /* 0x002fe20000000000 */
[----:B------:R-:W-:Y:S01]  /*16b0*/  FMNMX3 R23, |R23|, R27, |R0|, !PT ;  /* 0x0000001b17177276 */ /* 0x000fe20007800600 */
[----:B------:R-:W-:Y:S02]  /*16c0*/  HADD2.F32 R27, -RZ, R33.H0_H0 ;  /* 0x20000021ff1b7230 */ /* 0x000fe40000004100 */
[----:B0-----:R-:W-:-:S04]  /*16d0*/  FADD R24, R2, R35 ;  /* 0x0000002302187221 */ /* 0x001fc80000000000 */
[----:B------:R-:W-:Y:S05]  /*16e0*/  @P0 BRA `(.L_x_10463) ;  /* 0x0000000000100947 */ /* 0x000fea0003800000 */
[----:B------:R-:W-:Y:S01]  /*16f0*/  IMAD.MOV.U32 R0, RZ, RZ, R25 ;  /* 0x000000ffff007224 */ /* 0x000fe200078e0019 */
[----:B------:R-:W-:-:S07]  /*1700*/  MOV R2, 0x1720 ;  /* 0x0000172000027802 */ /* 0x000fce0000000f00 */
[----:B-----5:R-:W-:Y:S05]  /*1710*/  CALL.REL.NOINC `($__internal_319_$__cuda_sm20_rcp_rn_f32_slowpath) ;  /* 0x0000002400207944 */ /* 0x020fea0003c00000 */
[----:B------:R-:W-:Y:S05]  /*1720*/  BRA `(.L_x_10464) ;  /* 0x0000000000107947 */ /* 0x000fea0003800000 */
.L_x_10463:
[----:B------:R-:W0:Y:S02]  /*1730*/  MUFU.RCP R0, R25 ;  /* 0x0000001900007308 */ /* 0x000e240000001000 */
[----:B0-----:R-:W-:-:S04]  /*1740*/  FFMA R2, R25, R0, -1 ;  /* 0xbf80000019027423 */ /* 0x001fc80000000000 */
[----:B------:R-:W-:-:S04]  /*1750*/  FADD.FTZ R29, -R2, -RZ ;  /* 0x800000ff021d7221 */ /* 0x000fc80000010100 */
[----:B------:R-:W-:-:S07]  /*1760*/  FFMA R0, R0, R29, R0 ;  /* 0x0000001d00007223 */ /* 0x000fce0000000000 */
.L_x_10464:
[----:B------:R-:W-:Y:S05]  /*1770*/  BSYNC.RECONVERGENT B0 ;  /* 0x0000000000007941 */ /* 0x000fea0003800200 */
.L_x_10462:
        /* <DEDUP_REMOVED lines=25> */
[----:B------:R-:W-:Y:S01]  /*1910*/  IMAD.MOV.U32 R2, RZ, RZ, R0 ;  /* 0x000000ffff027224 */ /* 0x000fe200078e0000 */
[----:B------:R-:W-:Y:S06]  /*1920*/  BRA `(.L_x_10467) ;  /* 0x0000000000107947 */ /* 0x000fec0003800000 */
.L_x_10466:
[----:B------:R-:W0:Y:S02]  /*1930*/  MUFU.RCP R2, R29 ;  /* 0x0000001d00027308 */ /* 0x000e240000001000 */
[----:B0-----:R-:W-:-:S04]  /*1940*/  FFMA R0, R29, R2, -1 ;  /* 0xbf8000001d007423 */ /* 0x001fc80000000002 */
[----:B------:R-:W-:-:S04]  /*1950*/  FADD.FTZ R25, -R0, -RZ ;  /* 0x800000ff00197221 */ /* 0x000fc80000010100 */
[----:B------:R-:W-:-:S07]  /*1960*/  FFMA R2, R2, R25, R2 ;  /* 0x0000001902027223 */ /* 0x000fce0000000002 */
.L_x_10467:
[----:B------:R-:W-:Y:S05]  /*1970*/  BSYNC.RECONVERGENT B0 ;  /* 0x0000000000007941 */ /* 0x000fea0003800200 */
.L_x_10465:
[----:B-----5:R-:W-:Y:S02]  /*1980*/  HADD2.F32 R28, -RZ, R14.H0_H0 ;  /* 0x2000000eff1c7230 */ /* 0x020fe40000004100 */
[----:B------:R-:W-:Y:S02]  /*1990*/  HFMA2 R29, -RZ, RZ, 3.7421875, 0 ;  /* 0x437c0000ff1d7431 */ /* 0x000fe400000001ff */
[----:B------:R-:W-:Y:S01]  /*19a0*/  IMAD.MOV.U32 R25, RZ, RZ, 0x3bbb989d ;  /* 0x3bbb989dff197424 */ /* 0x000fe200078e00ff */
[----:B------:R-:W-:Y:S01]  /*19b0*/  ISETP.GE.U32.AND P0, PT, R8, UR31, PT ;  /* 0x0000001f08007c0c */ /* 0x000fe2000bf06070 */
[----:B------:R-:W-:Y:S01]  /*19c0*/  BSSY.RECONVERGENT B0, `(.L_x_10468) ;  /* 0x000002e000007945 */ /* 0x000fe20003800200 */
[----:B------:R-:W-:Y:S02]  /*19d0*/  FMUL R28, R28, 1.7020000219345092773 ;  /* 0x3fd9db231c1c7820 */ /* 0x000fe40000400000 */
[----:B------:R-:W-:Y:S02]  /*19e0*/  ISETP.GE.U32.OR P0, PT, R20, UR30, P0 ;  /* 0x0000001e14007c0c */ /* 0x000fe40008706470 */
[----:B------:R-:W-:Y:S01]  /*19f0*/  FFMA.SAT R0, R28, -R25, 0.5 ;  /* 0x3f0000001c007423 */ /* 0x000fe20000002819 */
[----:B------:R-:W-:-:S03]  /*1a00*/  FADD R25, -R2, 1 ;  /* 0x3f80000002197421 */ /* 0x000fc60000000100 */
[----:B------:R-:W-:Y:S01]  /*1a10*/  FFMA.RM R0, R0, R29, 12582913 ;  /* 0x4b40000100007423 */ /* 0x000fe2000000401d */
[----:B------:R-:W-:-:S03]  /*1a20*/  FMUL R25, R25, R2 ;  /* 0x0000000219197220 */ /* 0x000fc60000400000 */
[----:B------:R-:W-:Y:S01]  /*1a30*/  FADD R29, R0, -12583039 ;  /* 0xcb40007f001d7421 */ /* 0x000fe20000000000 */
[----:B------:R-:W-:Y:S01]  /*1a40*/  FFMA R2, R21, R25, R2 ;  /* 0x0000001915027223 */ /* 0x000fe20000000002 */
[----:B------:R-:W-:Y:S01]  /*1a50*/  VIADD R21, R15, 0x1 ;  /* 0x000000010f157836 */ /* 0x000fe20000000000 */
[----:B------:R-:W-:Y:S01]  /*1a60*/  @!P0 IADD3 R20, P1, PT, R20, R11, RZ ;  /* 0x0000000b14148210 */ /* 0x000fe20007f3e0ff */
[----:B------:R-:W-:Y:S01]  /*1a70*/  FFMA R29, R28, -1.4426950216293334961, -R29 ;  /* 0xbfb8aa3b1c1d7823 */ /* 0x000fe2000000081d */
[----:B------:R-:W-:Y:S01]  /*1a80*/  FMUL R2, R33, R2 ;  /* 0x0000000221027220 */ /* 0x000fe20000400000 */
[----:B------:R-:W-:Y:S01]  /*1a90*/  IMAD.SHL.U32 R33, R0, 0x800000, RZ ;  /* 0x0080000000217824 */ /* 0x000fe200078e00ff */
[----:B------:R-:W-:Y:S01]  /*1aa0*/  LOP3.LUT R32, R21, 0x1f, RZ, 0xc0, !PT ;  /* 0x0000001f15207812 */ /* 0x000fe200078ec0ff */
[----:B------:R-:W-:Y:S01]  /*1ab0*/  FFMA R26, R28, -1.925963033500011079e-08, R29 ;  /* 0xb2a570601c1a7823 */ /* 0x000fe2000000001d */
[----:B------:R-:W-:Y:S01]  /*1ac0*/  FADD R25, RZ, R2 ;  /* 0x00000002ff197221 */ /* 0x000fe20000000000 */
[----:B------:R-:W-:Y:S01]  /*1ad0*/  FADD R29, RZ, R27 ;  /* 0x0000001bff1d7221 */ /* 0x000fe20000000000 */
[----:B------:R-:W-:Y:S01]  /*1ae0*/  @!P0 IMAD.X R21, RZ, RZ, R12, P1 ;  /* 0x000000ffff158224 */ /* 0x000fe200008e060c */
[----:B------:R-:W-:-:S02]  /*1af0*/  @!P0 LEA R30, P1, R20, UR14, 0x3 ;  /* 0x0000000e141e8c11 */ /* 0x000fc4000f8218ff */
[----:B------:R-:W0:Y:S01]  /*1b00*/  MUFU.EX2 R26, R26 ;  /* 0x0000001a001a7308 */ /* 0x000e220000000800 */
[----:B------:R-:W1:Y:S01]  /*1b10*/  SHFL.IDX PT, R25, R25, R32, 0x1f ;  /* 0x00001f2019197589 */ /* 0x000e6200000e0000 */
[----:B------:R-:W-:Y:S01]  /*1b20*/  @!P0 LEA.HI.X R31, R20, UR9, R21, 0x3, P1 ;  /* 0x00000009141f8c11 */ /* 0x000fe200088f1c15 */
[C---:B------:R-:W-:Y:S01]  /*1b30*/  FMUL R20, R27.reuse, UR21 ;  /* 0x000000151b147c20 */ /* 0x040fe20008400000 */
[----:B------:R-:W-:Y:S01]  /*1b40*/  FMUL R21, R2, UR21 ;  /* 0x0000001502157c20 */ /* 0x000fe20008400000 */
[----:B------:R-:W2:Y:S01]  /*1b50*/  SHFL.IDX PT, R29, R29, R32, 0x1f ;  /* 0x00001f201d1d7589 */ /* 0x000ea200000e0000 */
[----:B------:R-:W-:Y:S02]  /*1b60*/  IADD3 R11, P1, P2, R10, UR17, R11 ;  /* 0x000000110a0b7c10 */ /* 0x000fe4000fa3e00b */
[----:B------:R-:W-:Y:S01]  /*1b70*/  FMNMX3 R23, |R27|, R23, |R2|, !PT ;  /* 0x000000171b177276 */ /* 0x000fe20007800602 */
[----:B------:R3:W-:Y:S01]  /*1b80*/  @!P0 STG.E.64 desc[UR28][R30.64], R20 ;  /* 0x000000141e008986 */ /* 0x0007e2000c101b1c */
[----:B------:R-:W-:Y:S01]  /*1b90*/  IADD3.X R12, PT, PT, RZ, UR32, R12, P1, P2 ;  /* 0x00000020ff0c7c10 */ /* 0x000fe20008fe440c */
[----:B0-----:R-:W-:-:S05]  /*1ba0*/  FFMA R0, R33, R26, 1 ;  /* 0x3f80000021007423 */ /* 0x001fca000000001a */
[----:B------:R-:W-:Y:S01]  /*1bb0*/  IADD3 R26, PT, PT, R0, 0x1800000, RZ ;  /* 0x01800000001a7810 */ /* 0x000fe20007ffe0ff */
[----:B-1----:R-:W-:-:S03]  /*1bc0*/  FADD R27, R24, R25 ;  /* 0x00000019181b7221 */ /* 0x002fc60000000000 */
[----:B------:R-:W-:Y:S01]  /*1bd0*/  LOP3.LUT R26, R26, 0x7f800000, RZ, 0xc0, !PT ;  /* 0x7f8000001a1a7812 */ /* 0x000fe200078ec0ff */
[----:B------:R-:W-:Y:S02]  /*1be0*/  HADD2.F32 R24, -RZ, R13.H0_H0 ;  /* 0x2000000dff187230 */ /* 0x000fe40000004100 */
[----:B--2---:R-:W-:Y:S01]  /*1bf0*/  FADD R22, R22, R29 ;  /* 0x0000001d16167221 */ /* 0x004fe20000000000 */
[----:B------:R-:W-:-:S13]  /*1c00*/  ISETP.GT.U32.AND P0, PT, R26, 0x1ffffff, PT ;  /* 0x01ffffff1a00780c */ /* 0x000fda0003f04070 */
[----:B---3--:R-:W-:Y:S05]  /*1c10*/  @P0 BRA `(.L_x_10469) ;  /* 0x0000000000100947 */ /* 0x008fea0003800000 */
[----:B------:R-:W-:-:S07]  /*1c20*/  MOV R2, 0x1c40 ;  /* 0x00001c4000027802 */ /* 0x000fce0000000f00 */
[----:B------:R-:W-:Y:S05]  /*1c30*/  CALL.REL.NOINC `($__internal_319_$__cuda_sm20_rcp_rn_f32_slowpath) ;  /* 0x0000001c00d87944 */ /* 0x000fea0003c00000 */
[----:B------:R-:W-:Y:S01]  /*1c40*/  IMAD.MOV.U32 R25, RZ, RZ, R0 ;  /* 0x000000ffff197224 */ /* 0x000fe200078e0000 */
[----:B------:R-:W-:Y:S06]  /*1c50*/  BRA `(.L_x_10470) ;  /* 0x0000000000107947 */ /* 0x000fec0003800000 */
.L_x_10469:
[----:B------:R-:W0:Y:S02]  /*1c60*/  MUFU.RCP R25, R0 ;  /* 0x0000000000197308 */ /* 0x000e240000001000 */
[----:B0-----:R-:W-:-:S04]  /*1c70*/  FFMA R2, R0, R25, -1 ;  /* 0xbf80000000027423 */ /* 0x001fc80000000019 */
[----:B------:R-:W-:-:S04]  /*1c80*/  FADD.FTZ R2, -R2, -RZ ;  /* 0x800000ff02027221 */ /* 0x000fc80000010100 */
[----:B------:R-:W-:-:S07]  /*1c90*/  FFMA R25, R25, R2, R25 ;  /* 0x0000000219197223 */ /* 0x000fce0000000019 */
.L_x_10470:
[----:B------:R-:W-:Y:S05]  /*1ca0*/  BSYNC.RECONVERGENT B0 ;  /* 0x0000000000007941 */ /* 0x000fea0003800200 */
.L_x_10468:
        /* <DEDUP_REMOVED lines=24> */
[----:B------:R-:W-:Y:S05]  /*1e30*/  CALL.REL.NOINC `($__internal_319_$__cuda_sm20_rcp_rn_f32_slowpath) ;  /* 0x0000001c00587944 */ /* 0x000fea0003c00000 */
[----:B------:R-:W-:Y:S05]  /*1e40*/  BRA `(.L_x_10473) ;  /* 0x0000000000107947 */ /* 0x000fea0003800000 */
.L_x_10472:
[----:B------:R-:W0:Y:S02]  /*1e50*/  MUFU.RCP R0, R31 ;  /* 0x0000001f00007308 */ /* 0x000e240000001000 */
[----:B0-----:R-:W-:-:S04]  /*1e60*/  FFMA R2, R31, R0, -1 ;  /* 0xbf8000001f027423 */ /* 0x001fc80000000000 */
[----:B------:R-:W-:-:S04]  /*1e70*/  FADD.FTZ R25, -R2, -RZ ;  /* 0x800000ff02197221 */ /* 0x000fc80000010100 */
[----:B------:R-:W-:-:S07]  /*1e80*/  FFMA R0, R0, R25, R0 ;  /* 0x0000001900007223 */ /* 0x000fce0000000000 */
.L_x_10473:
[----:B------:R-:W-:Y:S05]  /*1e90*/  BSYNC.RECONVERGENT B0 ;  /* 0x0000000000007941 */ /* 0x000fea0003800200 */
.L_x_10471:
[----:B------:R-:W0:Y:S01]  /*1ea0*/  S2R R29, SR_CgaCtaId ;  /* 0x00000000001d7919 */ /* 0x000e220000008800 */
[----:B------:R-:W-:Y:S01]  /*1eb0*/  FADD R25, -R0, 1 ;  /* 0x3f80000000197421 */ /* 0x000fe20000000100 */
[----:B------:R-:W-:Y:S01]  /*1ec0*/  ISETP.GE.U32.AND P0, PT, R9, UR31, PT ;  /* 0x0000001f09007c0c */ /* 0x000fe2000bf06070 */
[----:B------:R-:W-:Y:S01]  /*1ed0*/  VIADD R15, R15, 0x2 ;  /* 0x000000020f0f7836 */ /* 0x000fe20000000000 */
[----:B------:R-:W-:Y:S01]  /*1ee0*/  LOP3.LUT R26, RZ, R5, RZ, 0x33, !PT ;  /* 0x00000005ff1a7212 */ /* 0x000fe200078e33ff */
[----:B------:R-:W-:Y:S01]  /*1ef0*/  FMUL R25, R25, R0 ;  /* 0x0000000019197220 */ /* 0x000fe20000400000 */
[----:B------:R-:W-:Y:S01]  /*1f00*/  ISETP.GE.U32.OR P0, PT, R10, UR30, P0 ;  /* 0x0000001e0a007c0c */ /* 0x000fe20008706470 */
[----:B------:R-:W-:Y:S01]  /*1f10*/  IMAD.IADD R8, R3, 0x1, -R8 ;  /* 0x0000000103087824 */ /* 0x000fe200078e0a08 */
[----:B------:R-:W-:Y:S01]  /*1f20*/  LOP3.LUT R15, R15, 0x1f, RZ, 0xc0, !PT ;  /* 0x0000001f0f0f7812 */ /* 0x000fe200078ec0ff */
[----:B------:R-:W-:Y:S01]  /*1f30*/  FFMA R28, R14, R25, R0 ;  /* 0x000000190e1c7223 */ /* 0x000fe20000000000 */
[----:B------:R-:W-:Y:S01]  /*1f40*/  MOV R0, 0x400 ;  /* 0x0000040000007802 */ /* 0x000fe20000000f00 */
[----:B------:R-:W-:Y:S01]  /*1f50*/  FADD R14, RZ, R24 ;  /* 0x00000018ff0e7221 */ /* 0x000fe20000000000 */
[----:B------:R-:W-:-:S02]  /*1f60*/  IMAD.IADD R2, R3, 0x1, -R9 ;  /* 0x0000000103027824 */ /* 0x000fc400078e0a09 */
[----:B------:R-:W-:Y:S01]  /*1f70*/  FMUL R28, R13, R28 ;  /* 0x0000001c0d1c7220 */ /* 0x000fe20000400000 */
[----:B------:R-:W-:Y:S01]  /*1f80*/  IADD3 R0, PT, PT, R0, 0x20, RZ ;  /* 0x0000002000007810 */ /* 0x000fe20007ffe0ff */
[----:B------:R-:W1:Y:S01]  /*1f90*/  LDCU.64 UR4, c[0x0][0x3d0] ;  /* 0x00007a00ff0477ac */ /* 0x000e620008000a00 */
[----:B------:R-:W-:Y:S01]  /*1fa0*/  SHF.L.U32 R9, R8, 0x2, RZ ;  /* 0x0000000208097819 */ /* 0x000fe200000006ff */
[----:B------:R-:W-:Y:S01]  /*1fb0*/  FADD R30, RZ, R28 ;  /* 0x0000001cff1e7221 */ /* 0x000fe20000000000 */
[----:B------:R-:W-:Y:S01]  /*1fc0*/  FMUL R8, R24, UR21 ;  /* 0x0000001518087c20 */ /* 0x000fe20008400000 */
[----:B------:R-:W-:Y:S01]  /*1fd0*/  @!P0 LEA R10, P1, R11, UR14, 0x3 ;  /* 0x0000000e0b0a8c11 */ /* 0x000fe2000f8218ff */
[----:B------:R-:W-:Y:S01]  /*1fe0*/  BSSY.RECONVERGENT B0, `(.L_x_10474) ;  /* 0x000008a000007945 */ /* 0x000fe20003800200 */
[----:B------:R-:W-:Y:S01]  /*1ff0*/  LOP3.LUT R31, R9, 0x7c, RZ, 0xc0, !PT ;  /* 0x0000007c091f7812 */ /* 0x000fe200078ec0ff */
[----:B------:R-:W-:Y:S01]  /*2000*/  FMUL R9, R28, UR21 ;  /* 0x000000151c097c20 */ /* 0x000fe20008400000 */
[----:B------:R-:W-:Y:S01]  /*2010*/  SHFL.IDX PT, R30, R30, R15, 0x1f ;  /* 0x00001f0f1e1e7589 */ /* 0x000fe200000e0000 */
[----:B------:R-:W-:Y:S01]  /*2020*/  @!P0 LEA.HI.X R11, R11, UR9, R12, 0x3, P1 ;  /* 0x000000090b0b8c11 */ /* 0x000fe200088f1c0c */
[----:B------:R-:W-:-:S04]  /*2030*/  IMAD.SHL.U32 R12, R2, 0x4, RZ ;  /* 0x00000004020c7824 */ /* 0x000fc800078e00ff */
[----:B------:R-:W-:Y:S01]  /*2040*/  @!P0 STG.E.64 desc[UR28][R10.64], R8 ;  /* 0x000000080a008986 */ /* 0x000fe2000c101b1c */
[----:B------:R-:W-:Y:S02]  /*2050*/  ISETP.LT.U32.AND P0, PT, R5, UR30, PT ;  /* 0x0000001e05007c0c */ /* 0x000fe4000bf01070 */
[----:B0-----:R-:W-:Y:S01]  /*2060*/  LEA R25, R29, R0, 0x18 ;  /* 0x000000001d197211 */ /* 0x001fe200078ec0ff */
[----:B------:R-:W-:Y:S01]  /*2070*/  IMAD.IADD R0, R26, 0x1, R3 ;  /* 0x000000011a007824 */ /* 0x000fe200078e0203 */
[----:B------:R0:W2:Y:S01]  /*2080*/  SHFL.IDX PT, R29, R14, R15, 0x1f ;  /* 0x00001f0f0e1d7589 */ /* 0x0000a200000e0000 */
[----:B-1----:R-:W-:Y:S02]  /*2090*/  USHF.L.U64.HI UR6, UR4, 0x1, UR5 ;  /* 0x0000000104067899 */ /* 0x002fe40008010205 */
[----:B------:R-:W-:Y:S02]  /*20a0*/  IMAD.SHL.U32 R2, R0, 0x4, RZ ;  /* 0x0000000400027824 */ /* 0x000fe400078e00ff */
[----:B------:R-:W-:-:S03]  /*20b0*/  IMAD R0, R4, 0x84, R25 ;  /* 0x0000008404007824 */ /* 0x000fc600078e0219 */
[----:B------:R-:W-:Y:S01]  /*20c0*/  LOP3.LUT R13, R2, 0x7c, RZ, 0xc0, !PT ;  /* 0x0000007c020d7812 */ /* 0x000fe200078ec0ff */
[----:B------:R-:W-:Y:S01]  /*20d0*/  IMAD R7, R7, 0x4, R0 ;  /* 0x0000000407077824 */ /* 0x000fe200078e0200 */
[----:B0-----:R-:W-:Y:S01]  /*20e0*/  LOP3.LUT R15, R12, 0x7c, RZ, 0xc0, !PT ;  /* 0x0000007c0c0f7812 */ /* 0x001fe200078ec0ff */
[C---:B------:R-:W-:Y:S01]  /*20f0*/  IMAD.IADD R14, R0.reuse, 0x1, R31 ;  /* 0x00000001000e7824 */ /* 0x040fe200078e021f */
[C---:B------:R-:W-:Y:S01]  /*2100*/  IADD3 R2, PT, PT, R0.reuse, R13, RZ ;  /* 0x0000000d00027210 */ /* 0x040fe20007ffe0ff */
[C---:B------:R-:W-:Y:S01]  /*2110*/  IMAD.WIDE.U32 R12, R5.reuse, UR4, RZ ;  /* 0x00000004050c7c25 */ /* 0x040fe2000f8e00ff */
[----:B------:R-:W-:Y:S01]  /*2120*/  STS [R7], R18 ;  /* 0x0000001207007388 */ /* 0x000fe20000000800 */
[----:B------:R-:W-:Y:S02]  /*2130*/  USHF.L.U32 UR4, UR4, 0x1, URZ ;  /* 0x0000000104047899 */ /* 0x000fe400080006ff */
[----:B------:R-:W-:Y:S01]  /*2140*/  IMAD.IADD R15, R0, 0x1, R15 ;  /* 0x00000001000f7824 */ /* 0x000fe200078e020f */
[----:B------:R0:W-:Y:S01]  /*2150*/  STS [R2], R16 ;  /* 0x0000001002007388 */ /* 0x0001e20000000800 */
[----:B------:R-:W-:-:S02]  /*2160*/  IMAD R13, R5, UR5, R13 ;  /* 0x00000005050d7c24 */ /* 0x000fc4000f8e020d */
[C---:B------:R-:W-:Y:S01]  /*2170*/  IMAD.SHL.U32 R10, R12.reuse, 0x2, RZ ;  /* 0x000000020c0a7824 */ /* 0x040fe200078e00ff */
[----:B------:R-:W-:Y:S02]  /*2180*/  STS [R14], R20 ;  /* 0x000000140e007388 */ /* 0x000fe40000000800 */
[----:B------:R-:W-:Y:S01]  /*2190*/  SHF.L.U64.HI R11, R12, 0x1, R13 ;  /* 0x000000010c0b7819 */ /* 0x000fe2000001020d */
[----:B--2---:R-:W-:Y:S01]  /*21a0*/  FADD R22, R22, R29 ;  /* 0x0000001d16167221 */ /* 0x004fe20000000000 */
[----:B------:R1:W-:Y:S01]  /*21b0*/  STS [R15], R8 ;  /* 0x000000080f007388 */ /* 0x0003e20000000800 */
[----:B0-----:R-:W-:Y:S01]  /*21c0*/  FMNMX3 R16, |R24|, R23, |R28|, !PT ;  /* 0x0000001718107276 */ /* 0x001fe2000780061c */
[----:B------:R-:W-:Y:S01]  /*21d0*/  FADD R23, R27, R30 ;  /* 0x0000001e1b177221 */ /* 0x000fe20000000000 */
[----:B-1----:R-:W-:Y:S01]  /*21e0*/  IADD3 R8, PT, PT, R26, UR30, RZ ;  /* 0x0000001e1a087c10 */ /* 0x002fe2000fffe0ff */
        /* <DEDUP_REMOVED lines=21> */
.L_x_10478:
        /* <DEDUP_REMOVED lines=48> */
.L_x_10477:
[----:B------:R-:W-:Y:S05]  /*2640*/  BSYNC.RECONVERGENT B1 ;  /* 0x0000000000017941 */ /* 0x000fea0003800200 */
.L_x_10476:
[----:B------:R-:W-:Y:S05]  /*2650*/  @!P0 BRA `(.L_x_10475) ;  /* 0x0000000000888947 */ /* 0x000fea0003800000 */
[----:B------:R-:W-:Y:S02]  /*2660*/  LOP3.LUT R29, R30, 0x1f, RZ, 0xc0, !PT ;  /* 0x0000001f1e1d7812 */ /* 0x000fe400078ec0ff */
[----:B-1----:R-:W-:Y:S02]  /*2670*/  IADD3 R13, PT, PT, R5, R20, RZ ;  /* 0x00000014050d7210 */ /* 0x002fe40007ffe0ff */
        /* <DEDUP_REMOVED lines=32> */
.L_x_10475:
[----:B------:R-:W-:Y:S05]  /*2880*/  BSYNC.RECONVERGENT B0 ;  /* 0x0000000000007941 */ /* 0x000fea0003800200 */
.L_x_10474:
        /* <DEDUP_REMOVED lines=8> */
[----:B-1----:R-:W-:-:S03]  /*2910*/  IADD3.X R24, PT, PT, R11, UR15, RZ, P0, !PT ;  /* 0x0000000f0b187c10 */ /* 0x002fc600087fe4ff */
[----:B------:R3:W-:Y:S04]  /*2920*/  STS [R14], R21 ;  /* 0x000000150e007388 */ /* 0x0007e80000000800 */
[----:B------:R3:W-:Y:S01]  /*2930*/  STS [R15], R9 ;  /* 0x000000090f007388 */ /* 0x0007e20000000800 */
[----:B------:R-:W-:Y:S06]  /*2940*/  BAR.SYNC.DEFER_BLOCKING 0x0 ;  /* 0x0000000000007b1d */ /* 0x000fec0000010000 */
[----:B------:R-:W-:Y:S05]  /*2950*/  @!P1 BRA `(.L_x_10480) ;  /* 0x0000000400909947 */ /* 0x000fea0003800000 */
[----:B------:R-:W-:Y:S01]  /*2960*/  ISETP.GE.U32.AND P1, PT, R8, 0x3, PT ;  /* 0x000000030800780c */ /* 0x000fe20003f26070 */
[----:B---3--:R-:W-:Y:S01]  /*2970*/  IMAD.U32 R2, RZ, RZ, UR30 ;  /* 0x0000001eff027e24 */ /* 0x008fe2000f8e00ff */
[----:B------:R-:W-:Y:S01]  /*2980*/  BSSY.RECONVERGENT B1, `(.L_x_10481) ;  /* 0x000003e000017945 */ /* 0x000fe20003800200 */
[----:B------:R-:W-:-:S03]  /*2990*/  IMAD.MOV.U32 R20, RZ, RZ, RZ ;  /* 0x000000ffff147224 */ /* 0x000fc600078e00ff */
[----:B------:R-:W-:-:S04]  /*29a0*/  LOP3.LUT R2, R2, 0x3, RZ, 0xc0, !PT ;  /* 0x0000000302027812 */ /* 0x000fc800078ec0ff */
[----:B------:R-:W-:-:S03]  /*29b0*/  ISETP.NE.AND P0, PT, R2, RZ, PT ;  /* 0x000000ff0200720c */ /* 0x000fc60003f05270 */
[----:B------:R-:W-:Y:S10]  /*29c0*/  @!P1 BRA `(.L_x_10482) ;  /* 0x0000000000e49947 */ /* 0x000ff40003800000 */
[----:B------:R-:W1:Y:S01]  /*29d0*/  S2R R9, SR_CgaCtaId ;  /* 0x0000000000097919 */ /* 0x000e620000008800 */
[----:B------:R-:W-:Y:S02]  /*29e0*/  MOV R8, 0x400 ;  /* 0x0000040000087802 */ /* 0x000fe40000000f00 */
[----:B------:R-:W-:Y:S02]  /*29f0*/  SHF.L.U32 R7, R10, 0x4, RZ ;  /* 0x000000040a077819 */ /* 0x000fe400000006ff */
[----:B------:R-:W-:Y:S01]  /*2a00*/  IADD3 R20, PT, PT, -R2, UR30, -R5 ;  /* 0x0000001e02147c10 */ /* 0x000fe2000fffe905 */
[----:B------:R-:W-:Y:S02]  /*2a10*/  VIADD R8, R8, 0x20 ;  /* 0x0000002008087836 */ /* 0x000fe40000000000 */
[----:B------:R-:W-:Y:S02]  /*2a20*/  IMAD R11, R4, 0x84, R7 ;  /* 0x00000084040b7824 */ /* 0x000fe400078e0207 */
[----:B------:R-:W-:Y:S01]  /*2a30*/  IMAD.MOV R7, RZ, RZ, -R20 ;  /* 0x000000ffff077224 */ /* 0x000fe200078e0a14 */
[----:B-1----:R-:W-:-:S04]  /*2a40*/  LEA R8, R9, R8, 0x18 ;  /* 0x0000000809087211 */ /* 0x002fc800078ec0ff */
[----:B------:R-:W-:-:S07]  /*2a50*/  IADD3 R11, PT, PT, R11, 0x8, R8 ;  /* 0x000000080b0b7810 */ /* 0x000fce0007ffe008 */
.L_x_10483:
[C---:B---3--:R-:W-:Y:S01]  /*2a60*/  VIADD R8, R6.reuse, 0xffffffff ;  /* 0xffffffff06087836 */ /* 0x048fe20000000000 */
[C---:B0-----:R-:W-:Y:S01]  /*2a70*/  LOP3.LUT R13, R6.reuse, 0x1f, RZ, 0xc0, !PT ;  /* 0x0000001f060d7812 */ /* 0x041fe200078ec0ff */
        /* <DEDUP_REMOVED lines=32> */
[C---:B------:R-:W-:Y:S01]  /*2c80*/  @!P1 IADD3 R19, P5, PT, R6.reuse, R29, RZ ;  /* 0x0000001d06139210 */ /* 0x040fe20007fbe0ff */
[----:B------:R-:W-:Y:S01]  /*2c90*/  VIADD R6, R6, 0x1f ;  /* 0x0000001f06067836 */ /* 0x000fe20000000000 */
[----:B---3--:R-:W-:Y:S01]  /*2ca0*/  IADD3 R11, PT, PT, R11, 0x10, RZ ;  /* 0x000000100b0b7810 */ /* 0x008fe20007ffe0ff */
        /* <DEDUP_REMOVED lines=11> */
.L_x_10482:
[----:B------:R-:W-:Y:S05]  /*2d60*/  BSYNC.RECONVERGENT B1 ;  /* 0x0000000000017941 */ /* 0x000fea0003800200 */
.L_x_10481:
[----:B------:R-:W-:Y:S05]  /*2d70*/  @!P0 BRA `(.L_x_10480) ;  /* 0x0000000000888947 */ /* 0x000fea0003800000 */
[----:B------:R-:W-:Y:S01]  /*2d80*/  LOP3.LUT R7, R6, 0x1f, RZ, 0xc0, !PT ;  /* 0x0000001f06077812 */ /* 0x000fe200078ec0ff */
[----:B------:R-:W-:-:S03]  /*2d90*/  IMAD.IADD R5, R5, 0x1, R20 ;  /* 0x0000000105057824 */ /* 0x000fc600078e0214 */
[----:B------:R-:W-:Y:S01]  /*2da0*/  ISETP.GE.U32.AND P0, PT, R7, UR31, PT ;  /* 0x0000001f07007c0c */ /* 0x000fe2000bf06070 */
[----:B------:R-:W-:-:S12]  /*2db0*/  IMAD R11, R5, 0x4, R0 ;  /* 0x00000004050b7824 */ /* 0x000fd800078e0200 */
[----:B------:R-:W1:Y:S01]  /*2dc0*/  @!P0 LDS R5, [R11] ;  /* 0x000000000b058984 */ /* 0x000e620000000800 */
[----:B------:R-:W-:-:S05]  /*2dd0*/  @!P0 IADD3 R0, P1, PT, R7, R26, RZ ;  /* 0x0000001a07008210 */ /* 0x000fca0007f3e0ff */
[----:B------:R-:W-:Y:S01]  /*2de0*/  @!P0 IMAD.X R7, RZ, RZ, R24, P1 ;  /* 0x000000ffff078224 */ /* 0x000fe200008e0618 */
[----:B---3--:R-:W-:-:S04]  /*2df0*/  @!P0 LEA R8, P1, R0, UR10, 0x2 ;  /* 0x0000000a00088c11 */ /* 0x008fc8000f8210ff */
[----:B------:R-:W-:Y:S02]  /*2e00*/  @!P0 LEA.HI.X R9, R0, UR8, R7, 0x2, P1 ;  /* 0x0000000800098c11 */ /* 0x000fe400088f1407 */
[----:B------:R-:W-:-:S04]  /*2e10*/  IADD3 R26, P1, PT, R26, UR4, RZ ;  /* 0x000000041a1a7c10 */ /* 0x000fc8000ff3e0ff */
[----:B------:R-:W-:Y:S01]  /*2e20*/  IADD3.X R24, PT, PT, R24, UR6, RZ, P1, !PT ;  /* 0x0000000618187c10 */ /* 0x000fe20008ffe4ff */
[----:B-1----:R1:W-:Y:S01]  /*2e30*/  @!P0 STG.E desc[UR28][R8.64], R5 ;  /* 0x0000000508008986 */ /* 0x0023e2000c10191c */
[----:B------:R-:W-:-:S13]  /*2e40*/  ISETP.NE.AND P0, PT, R2, 0x1, PT ;  /* 0x000000010200780c */ /* 0x000fda0003f05270 */
[----:B-1----:R-:W-:Y:S05]  /*2e50*/  @!P0 BRA `(.L_x_10480) ;  /* 0x0000000000508947 */ /* 0x002fea0003800000 */
[----:B------:R-:W-:-:S04]  /*2e60*/  IADD3 R0, PT, PT, R6, -0x1, RZ ;  /* 0xffffffff06007810 */ /* 0x000fc80007ffe0ff */
        /* <DEDUP_REMOVED lines=19> */
.L_x_10480:
[----:B------:R-:W-:Y:S05]  /*2fa0*/  BSYNC.RECONVERGENT B0 ;  /* 0x0000000000007941 */ /* 0x000fea0003800200 */
.L_x_10479:
[----:B------:R-:W2:Y:S01]  /*2fb0*/  S2R R0, SR_CgaCtaId ;  /* 0x0000000000007919 */ /* 0x000ea20000008800 */
[----:B-1----:R-:W-:Y:S01]  /*2fc0*/  MOV R5, 0x400 ;  /* 0x0000040000057802 */ /* 0x002fe20000000f00 */
[----:B------:R-:W-:Y:S01]  /*2fd0*/  BSSY.RECONVERGENT B0, `(.L_x_10484) ;  /* 0x0000023000007945 */ /* 0x000fe20003800200 */
[----:B------:R-:W-:Y:S01]  /*2fe0*/  BAR.SYNC.DEFER_BLOCKING 0x0 ;  /* 0x0000000000007b1d */ /* 0x000fe20000010000 */
[----:B------:R-:W-:Y:S02]  /*2ff0*/  ISETP.GT.U32.AND P0, PT, R3, 0x1f, PT ;  /* 0x0000001f0300780c */ /* 0x000fe40003f04070 */
[----:B---3--:R-:W-:-:S05]  /*3000*/  VIADD R7, R5, 0x20 ;  /* 0x0000002005077836 */ /* 0x008fca0000000000 */
[----:B--2---:R-:W-:-:S04]  /*3010*/  LEA R2, R0, R7, 0x18 ;  /* 0x0000000700027211 */ /* 0x004fc800078ec0ff */
[----:B------:R-:W-:-:S05]  /*3020*/  LEA R2, R3, R2, 0x3 ;  /* 0x0000000203027211 */ /* 0x000fca00078e18ff */
[----:B------:R1:W-:Y:S01]  /*3030*/  STS.64 [R2], R22 ;  /* 0x0000001602007388 */ /* 0x0003e20000000a00 */
[----:B------:R-:W-:Y:S06]  /*3040*/  BAR.SYNC.DEFER_BLOCKING 0x0 ;  /* 0x0000000000007b1d */ /* 0x000fec0000010000 */
[----:B------:R-:W-:Y:S05]  /*3050*/  @P0 BRA `(.L_x_10485) ;  /* 0x0000000000680947 */ /* 0x000fea0003800000 */
[----:B------:R-:W2:Y:S01]  /*3060*/  LDS.64 R20, [R2+0x100] ;  /* 0x0001000002147984 */ /* 0x000ea20000000a00 */
[----:B------:R-:W-:-:S03]  /*3070*/  ISETP.GE.U32.AND P1, PT, R4, UR30, PT ;  /* 0x0000001e04007c0c */ /* 0x000fc6000bf26070 */
[----:B0-----:R-:W0:Y:S04]  /*3080*/  LDS.64 R24, [R2+0x200] ;  /* 0x0002000002187984 */ /* 0x001e280000000a00 */
[----:B------:R-:W3:Y:S04]  /*3090*/  LDS.64 R18, [R2+0x300] ;  /* 0x0003000002127984 */ /* 0x000ee80000000a00 */
[----:B------:R-:W4:Y:S04]  /*30a0*/  LDS.64 R14, [R2+0x400] ;  /* 0x00040000020e7984 */ /* 0x000f280000000a00 */
[----:B------:R-:W5:Y:S04]  /*30b0*/  LDS.64 R12, [R2+0x500] ;  /* 0x00050000020c7984 */ /* 0x000f680000000a00 */
[----:B------:R-:W1:Y:S04]  /*30c0*/  LDS.64 R8, [R2+0x600] ;  /* 0x0006000002087984 */ /* 0x000e680000000a00 */
[----:B------:R-:W1:Y:S01]  /*30d0*/  LDS.64 R6, [R2+0x700] ;  /* 0x0007000002067984 */ /* 0x000e620000000a00 */
[----:B--2---:R-:W-:Y:S01]  /*30e0*/  FADD R11, R22, R20 ;  /* 0x00000014160b7221 */ /* 0x004fe20000000000 */
[----:B------:R-:W-:-:S03]  /*30f0*/  FADD R20, R23, R21 ;  /* 0x0000001517147221 */ /* 0x000fc60000000000 */
[----:B0-----:R-:W-:Y:S01]  /*3100*/  FADD R11, R11, R24 ;  /* 0x000000180b0b7221 */ /* 0x001fe20000000000 */
[----:B------:R-:W-:-:S03]  /*3110*/  FADD R20, R20, R25 ;  /* 0x0000001914147221 */ /* 0x000fc60000000000 */
[----:B---3--:R-:W-:Y:S01]  /*3120*/  FADD R11, R11, R18 ;  /* 0x000000120b0b7221 */ /* 0x008fe20000000000 */
[----:B------:R-:W-:-:S03]  /*3130*/  FADD R20, R20, R19 ;  /* 0x0000001314147221 */ /* 0x000fc60000000000 */
[----:B----4-:R-:W-:Y:S01]  /*3140*/  FADD R11, R11, R14 ;  /* 0x0000000e0b0b7221 */ /* 0x010fe20000000000 */
[----:B------:R-:W-:-:S03]  /*3150*/  FADD R20, R20, R15 ;  /* 0x0000000f14147221 */ /* 0x000fc60000000000 */
[----:B-----5:R-:W-:Y:S01]  /*3160*/  FADD R11, R11, R12 ;  /* 0x0000000c0b0b7221 */ /* 0x020fe20000000000 */
[----:B------:R-:W-:Y:S01]  /*3170*/  FADD R20, R20, R13 ;  /* 0x0000000d14147221 */ /* 0x000fe20000000000 */
[----:B------:R-:W-:Y:S02]  /*3180*/  IMAD.U32 R12, RZ, RZ, UR22 ;  /* 0x00000016ff0c7e24 */ /* 0x000fe4000f8e00ff */
[----:B------:R-:W-:Y:S02]  /*3190*/  IMAD.U32 R13, RZ, RZ, UR12 ;  /* 0x0000000cff0d7e24 */ /* 0x000fe4000f8e00ff */
[----:B-1----:R-:W-:Y:S01]  /*31a0*/  FADD R11, R11, R8 ;  /* 0x000000080b0b7221 */ /* 0x002fe20000000000 */
[----:B------:R-:W-:Y:S01]  /*31b0*/  FADD R20, R20, R9 ;  /* 0x0000000914147221 */ /* 0x000fe20000000000 */
[----:B------:R-:W-:-:S04]  /*31c0*/  @!P1 IMAD.WIDE.U32 R8, R4, 0x8, R12 ;  /* 0x0000000804089825 */ /* 0x000fc800078e000c */
[----:B------:R-:W-:Y:S01]  /*31d0*/  FADD R6, R11, R6 ;  /* 0x000000060b067221 */ /* 0x000fe20000000000 */
[----:B------:R-:W-:-:S05]  /*31e0*/  FADD R7, R20, R7 ;  /* 0x0000000714077221 */ /* 0x000fca0000000000 */
[----:B------:R2:W-:Y:S02]  /*31f0*/  @!P1 STG.E.64 desc[UR28][R8.64], R6 ;  /* 0x0000000608009986 */ /* 0x0005e4000c101b1c */
.L_x_10485:
[----:B------:R-:W-:Y:S05]  /*3200*/  BSYNC.RECONVERGENT B0 ;  /* 0x0000000000007941 */ /* 0x000fea0003800200 */
.L_x_10484:
[----:B------:R-:W3:Y:S02]  /*3210*/  LDCU.64 UR4, c[0x0][0x3a8] ;  /* 0x00007500ff0477ac */ /* 0x000ee40008000a00 */
[----:B---3--:R-:W-:-:S04]  /*3220*/  UISETP.NE.U32.AND UP0, UPT, UR4, URZ, UPT ;  /* 0x000000ff0400728c */ /* 0x008fc8000bf05070 */
[----:B------:R-:W-:-:S09]  /*3230*/  UISETP.NE.AND.EX UP0, UPT, UR5, URZ, UPT, UP0 ;  /* 0x000000ff0500728c */ /* 0x000fd2000bf05300 */
[----:B------:R-:W-:Y:S05]  /*3240*/  BRA.U !UP0, `(.L_x_10486) ;  /* 0x00000001088c7547 */ /* 0x000fea000b800000 */
[----:B--2---:R-:W2:Y:S01]  /*3250*/  SHFL.DOWN PT, R7, R16, 0x10, 0x1f ;  /* 0x0a001f0010077f89 */ /* 0x004ea200000e0000 */
[----:B------:R-:W-:Y:S01]  /*3260*/  ISETP.NE.AND P1, PT, R4, RZ, PT ;  /* 0x000000ff0400720c */ /* 0x000fe20003f25270 */
[----:B------:R-:W-:-:S12]  /*3270*/  BSSY B0, `(.L_x_10486) ;  /* 0x0000020000007945 */ /* 0x000fd80003800000 */
        /* <DEDUP_REMOVED lines=16> */
[----:B------:R-:W-:Y:S01]  /*3380*/  @!P0 LEA R2, R0, R5, 0x18 ;  /* 0x0000000500028211 */ /* 0x000fe200078ec0ff */
        /* <DEDUP_REMOVED lines=9> */
.L_x_10494:
[----:B------:R-:W-:Y:S02]  /*3420*/  ISETP.NE.AND P0, PT, R3, RZ, PT ;  /* 0x000000ff0300720c */ /* 0x000fe40003f05270 */
[----:B--2---:R-:W-:-:S11]  /*3430*/  FMNMX R7, R2, R7, !PT ;  /* 0x0000000702077209 */ /* 0x004fd60007800000 */
[----:B------:R-:W-:Y:S05]  /*3440*/  @P0 BRA `(.L_x_10487) ;  /* 0x0000000000080947 */ /* 0x000fea0003800000 */
[----:B0-----:R-:W0:Y:S02]  /*3450*/  LDC.64 R4, c[0x0][0x3a8] ;  /* 0x0000ea00ff047b82 */ /* 0x001e240000000a00 */
[----:B0-----:R2:W-:Y:S02]  /*3460*/  REDG.E.MAX.S32.STRONG.GPU desc[UR28][R4.64], R7 ;  /* 0x000000070400798e */ /* 0x0015e4000d12e31c */
.L_x_10487:
[----:B------:R-:W-:Y:S05]  /*3470*/  BSYNC B0 ;  /* 0x0000000000007941 */ /* 0x000fea0003800000 */
.L_x_10486:
        /* <DEDUP_REMOVED lines=11> */
[----:B0-2---:R-:W-:Y:S05]  /*3530*/  CALL.REL.NOINC `($__internal_319_$__cuda_sm20_rcp_rn_f32_slowpath) ;  /* 0x0000000400987944 */ /* 0x005fea0003c00000 */
[----:B------:R-:W-:Y:S05]  /*3540*/  BRA `(.L_x_10490) ;  /* 0x0000000000147947 */ /* 0x000fea0003800000 */
.L_x_10489:
[----:B------:R-:W1:Y:S01]  /*3550*/  MUFU.RCP R0, UR21 ;  /* 0x0000001500007d08 */ /* 0x000e620008001000 */
[----:B------:R-:W-:-:S04]  /*3560*/  IMAD.U32 R3, RZ, RZ, UR21 ;  /* 0x00000015ff037e24 */ /* 0x000fc8000f8e00ff */
[----:B-1----:R-:W-:-:S04]  /*3570*/  FFMA R2, R0, R3, -1 ;  /* 0xbf80000000027423 */ /* 0x002fc80000000003 */
[----:B------:R-:W-:-:S04]  /*3580*/  FADD.FTZ R3, -R2, -RZ ;  /* 0x800000ff02037221 */ /* 0x000fc80000010100 */
[----:B------:R-:W-:-:S07]  /*3590*/  FFMA R0, R0, R3, R0 ;  /* 0x0000000300007223 */ /* 0x000fce0000000000 */
.L_x_10490:
[----:B------:R-:W1:Y:S02]  /*35a0*/  LDC.64 R2, c[0x0][0x3b0] ;  /* 0x0000ec00ff027b82 */ /* 0x000e640000000a00 */
[----:B-1----:R-:W-:Y:S01]  /*35b0*/  STG.E desc[UR28][R2.64], R0 ;  /* 0x0000000002007986 */ /* 0x002fe2000c10191c */
[----:B------:R-:W-:Y:S05]  /*35c0*/  EXIT ;  /* 0x000000000000794d */ /* 0x000fea0003800000 */
.L_x_10488:
[----:B------:R-:W-:Y:S01]  /*35d0*/  MOV R9, 0x4 ;  /* 0x0000000400097802 */ /* 0x000fe20000000f00 */
[----:B------:R-:W-:Y:S02]  /*35e0*/  IMAD.MOV.U32 R11, RZ, RZ, 0x1f ;  /* 0x0000001fff0b7424 */ /* 0x000fe400078e00ff */
[----:B0-----:R-:W-:-:S07]  /*35f0*/  IMAD.MOV.U32 R4, RZ, RZ, -0x1 ;  /* 0xffffffffff047424 */ /* 0x001fce00078e00ff */
[----:B-12---:R-:W-:Y:S05]  /*3600*/  WARPSYNC.COLLECTIVE R4, `(.L_x_10491) ;  /* 0x0000000004087348 */ /* 0x006fea0003c00000 */
[----:B--2---:R0:W2:Y:S02]  /*3610*/  SHFL.DOWN P0, R7, R0, R9, R11 ;  /* 0x0800000900077389 */ /* 0x0040a4000000000b */
[----:B012---:R-:W-:Y:S05]  /*3620*/  ENDCOLLECTIVE ;  /* 0x000000000000791b */ /* 0x007fea0003800000 */
.L_x_10491:
[----:B------:R-:W-:Y:S02]  /*3630*/  IMAD.MOV.U32 R9, RZ, RZ, 0x2 ;  /* 0x00000002ff097424 */ /* 0x000fe400078e00ff */
[----:B------:R-:W-:-:S05]  /*3640*/  IMAD.MOV.U32 R5, RZ, RZ, R7 ;  /* 0x000000ffff057224 */ /* 0x000fca00078e0007 */
[----:B------:R-:W-:-:S04]  /*3650*/  FMNMX R5, R5, R0, !PT ;  /* 0x0000000005057209 */ /* 0x000fc80007800000 */
[----:B------:R-:W-:-:S07]  /*3660*/  MOV R0, R5 ;  /* 0x0000000500007202 */ /* 0x000fce0000000f00 */
[----:B------:R-:W-:Y:S05]  /*3670*/  WARPSYNC.COLLECTIVE R4, `(.L_x_10492) ;  /* 0x0000000004087348 */ /* 0x000fea0003c00000 */
[----:B------:R0:W1:Y:S02]  /*3680*/  SHFL.DOWN P0, R7, R0, R9, R11 ;  /* 0x0800000900077389 */ /* 0x000064000000000b */
[----:B01----:R-:W-:Y:S05]  /*3690*/  ENDCOLLECTIVE ;  /* 0x000000000000791b */ /* 0x003fea0003800000 */
.L_x_10492:
[----:B------:R-:W-:Y:S01]  /*36a0*/  MOV R9, 0x1 ;  /* 0x0000000100097802 */ /* 0x000fe20000000f00 */
[----:B------:R-:W-:-:S05]  /*36b0*/  IMAD.MOV.U32 R2, RZ, RZ, R7 ;  /* 0x000000ffff027224 */ /* 0x000fca00078e0007 */
[----:B------:R-:W-:-:S05]  /*36c0*/  FMNMX R2, R5, R2, !PT ;  /* 0x0000000205027209 */ /* 0x000fca0007800000 */
[----:B------:R-:W-:-:S07]  /*36d0*/  IMAD.MOV.U32 R0, RZ, RZ, R2 ;  /* 0x000000ffff007224 */ /* 0x000fce00078e0002 */
[----:B------:R-:W-:Y:S05]  /*36e0*/  WARPSYNC.COLLECTIVE R4, `(.L_x_10493) ;  /* 0x0000000004087348 */ /* 0x000fea0003c00000 */
[----:B------:R0:W1:Y:S02]  /*36f0*/  SHFL.DOWN P0, R7, R0, R9, R11 ;  /* 0x0800000900077389 */ /* 0x000064000000000b */
[----:B01----:R-:W-:Y:S05]  /*3700*/  ENDCOLLECTIVE ;  /* 0x000000000000791b */ /* 0x003fea0003800000 */
.L_x_10493:
[----:B------:R-:W-:Y:S05]  /*3710*/  BRA `(.L_x_10494) ;  /* 0xfffffffc00407947 */ /* 0x000fea000383ffff */
        .weak           $__internal_318_$__cuda_sm20_div_u64
        .type           $__internal_318_$__cuda_sm20_div_u64,@function
        .size           $__internal_318_$__cuda_sm20_div_u64,($__internal_319_$__cuda_sm20_rcp_rn_f32_slowpath - $__internal_318_$__cuda_sm20_div_u64)
$__internal_318_$__cuda_sm20_div_u64:
        /* <DEDUP_REMOVED lines=71> */
[----:B------:R-:W-:Y:S11]  /*3b90*/  RET.REL.NODEC R6 `(_ZN18transformer_engine6detail38cast_transpose_fused_kernel_notalignedILb1ELb1ELb0EfNS_16CTDBiasDActParamI6__halfS3_ffEELi2ELi1ENS_5EmptyEXadL_ZNS_6dqgeluIffEET_T0_RKS5_EEEEvT3_mmm) ;  /* 0xffffffc406187950 */ /* 0x000ff60003c3ffff */
        .weak           $__internal_319_$__cuda_sm20_rcp_rn_f32_slowpath
        .type           $__internal_319_$__cuda_sm20_rcp_rn_f32_slowpath,@function
        .size           $__internal_319_$__cuda_sm20_rcp_rn_f32_slowpath,(.L_x_29620 - $__internal_319_$__cuda_sm20_rcp_rn_f32_slowpath)
$__internal_319_$__cuda_sm20_rcp_rn_f32_slowpath:
        /* <DEDUP_REMOVED lines=15> */
.L_x_10496:
        /* <DEDUP_REMOVED lines=33> */
.L_x_10498:
[----:B------:R-:W0:Y:S02]  /*3ea0*/  MUFU.RCP R0, R0 ;  /* 0x0000000000007308 */ /* 0x000e240000001000 */
.L_x_10497:
[----:B------:R-:W-:Y:S05]  /*3eb0*/  BSYNC B1 ;  /* 0x0000000000017941 */ /* 0x000fea0003800000 */
.L_x_10495:
[----:B------:R-:W-:Y:S02]  /*3ec0*/  IMAD.MOV.U32 R30, RZ, RZ, R2 ;  /* 0x000000ffff1e7224 */ /* 0x000fe400078e0002 */
[----:B------:R-:W-:-:S04]  /*3ed0*/  IMAD.MOV.U32 R31, RZ, RZ, 0x0 ;  /* 0x00000000ff1f7424 */ /* 0x000fc800078e00ff */
[----:B0-----:R-:W-:Y:S05]  /*3ee0*/  RET.REL.NODEC R30 `(_ZN18transformer_engine6detail38cast_transpose_fused_kernel_notalignedILb1ELb1ELb0EfNS_16CTDBiasDActParamI6__halfS3_ffEELi2ELi1ENS_5EmptyEXadL_ZNS_6dqgeluIffEET_T0_RKS5_EEEEvT3_mmm) ;  /* 0xffffffc01e447950 */ /* 0x001fea0003c3ffff */
.L_x_10499:
        /* <DEDUP_REMOVED lines=9> */
.L_x_29620:


//--------------------- .text._ZN18transformer_engine6detail38cast_transpose_fused_kernel_notalignedILb1ELb1ELb0EfNS_16CTDBiasDActParamIff13__nv_fp8_e4m3fEELi1ELi4ENS_5EmptyEXadL_ZNS_6dqgeluIffEET_T0_RKS5_EEEEvT3_mmm --------------------------
	.section	.text._ZN18transformer_engine6detail38cast_transpose_fused_kernel_notalignedILb1ELb1ELb0EfNS_16CTDBiasDActParamIff13__nv_fp8_e4m3fEELi1ELi4ENS_5EmptyEXadL_ZNS_6dqgeluIffEET_T0_RKS5_EEEEvT3_mmm,"ax",@progbits
	.align	128
        .global         _ZN18transformer_engine6detail38cast_transpose_fused_kernel_notalignedILb1ELb1ELb0EfNS_16CTDBiasDActParamIff13__nv_fp8_e4m3fEELi1ELi4ENS_5EmptyEXadL_ZNS_6dqgeluIffEET_T0_RKS5_EEEEvT3_mmm
        .type           _ZN18transformer_engine6detail38cast_transpose_fused_kernel_notalignedILb1ELb1ELb0EfNS_16CTDBiasDActParamIff13__nv_fp8_e4m3fEELi1ELi4ENS_5EmptyEXadL_ZNS_6dqgeluIffEET_T0_RKS5_EEEEvT3_mmm,@function
        .size           _ZN18transformer_engine6detail38cast_transpose_fused_kernel_notalignedILb1ELb1ELb0EfNS_16CTDBiasDActParamIff13__nv_fp8_e4m3fEELi1ELi4ENS_5EmptyEXadL_ZNS_6dqgeluIffEET_T0_RKS5_EEEEvT3_mmm,(.L_x_29622 - _ZN18transformer_engine6detail38cast_transpose_fused_kernel_notalignedILb1ELb1ELb0EfNS_16CTDBiasDActParamIff13__nv_fp8_e4m3fEELi1ELi4ENS_5EmptyEXadL_ZNS_6dqgeluIffEET_T0_RKS5_EEEEvT3_mmm)
        .other          _ZN18transformer_engine6detail38cast_transpose_fused_kernel_notalignedILb1ELb1ELb0EfNS_16CTDBiasDActParamIff13__nv_fp8_e4m3fEELi1ELi4ENS_5EmptyEXadL_ZNS_6dqgeluIffEET_T0_RKS5_EEEEvT3_mmm,@"STO_CUDA_ENTRY STV_DEFAULT"
_ZN18transformer_engine6detail38cast_transpose_fused_kernel_notalignedILb1ELb1ELb0EfNS_16CTDBiasDActParamIff13__nv_fp8_e4m3fEELi1ELi4ENS_5EmptyEXadL_ZNS_6dqgeluIffEET_T0_RKS5_EEEEvT3_mmm:
.text._ZN18transformer_engine6detail38cast_transpose_fused_kernel_notalignedILb1ELb1ELb0EfNS_16CTDBiasDActParamIff13__nv_fp8_e4m3fEELi1ELi4ENS_5EmptyEXadL_ZNS_6dqgeluIffEET_T0_RKS5_EEEEvT3_mmm:
        /* <DEDUP_REMOVED lines=43> */
.L_x_10500:
[----:B------:R-:W-:-:S07]  /*02b0*/  MOV R6, 0x2d0 ;  /* 0x000002d000067802 */ /* 0x000fce0000000f00 */
[----:B------:R-:W-:Y:S05]  /*02c0*/  CALL.REL.NOINC `($__internal_320_$__cuda_sm20_div_u64) ;  /* 0x0000005000387944 */ /* 0x000fea0003c00000 */
        /* <DEDUP_REMOVED lines=11> */
.L_x_10501:
[----:B------:R-:W0:Y:S01]  /*0380*/  LDCU.64 UR16, c[0x0][0x3d0] ;  /* 0x00007a00ff1077ac */ /* 0x000e220008000a00 */
[C---:B------:R-:W-:Y:S02]  /*0390*/  IMAD.SHL.U32 R3, R0.reuse, 0x4, RZ ;  /* 0x0000000400037824 */ /* 0x040fe400078e00ff */
[----:B------:R-:W-:Y:S01]  /*03a0*/  IMAD.SHL.U32 R13, R0, 0x10, RZ ;  /* 0x00000010000d7824 */ /* 0x000fe200078e00ff */
[----:B------:R-:W1:Y:S01]  /*03b0*/  LDCU.64 UR22, c[0x0][0x3c8] ;  /* 0x00007900ff1677ac */ /* 0x000e620008000a00 */
[----:B------:R-:W-:Y:S01]  /*03c0*/  IMAD.IADD R5, R2, 0x1, -R3 ;  /* 0x0000000102057824 */ /* 0x000fe200078e0a03 */
[----:B------:R-:W-:Y:S01]  /*03d0*/  IADD3 R4, PT, PT, R3, 0x1, RZ ;  /* 0x0000000103047810 */ /* 0x000fe20007ffe0ff */
[----:B------:R-:W-:Y:S02]  /*03e0*/  USHF.L.U64.HI UR15, UR4, 0x5, UR5 ;  /* 0x00000005040f7899 */ /* 0x000fe40008010205 */
[----:B------:R-:W-:Y:S02]  /*03f0*/  USHF.L.U32 UR14, UR20, 0x5, URZ ;  /* 0x00000005140e7899 */ /* 0x000fe400080006ff */
[----:B------:R-:W-:Y:S01]  /*0400*/  USHF.L.U64.HI UR21, UR20, 0x5, UR6 ;  /* 0x0000000514157899 */ /* 0x000fe20008010206 */
[----:B------:R-:W2:Y:S01]  /*0410*/  LDCU.128 UR8, c[0x0][0x380] ;  /* 0x00007000ff0877ac */ /* 0x000ea20008000c00 */
[----:B0-----:R-:W-:-:S02]  /*0420*/  USHF.R.U64 UR32, UR16, 0x2, UR17 ;  /* 0x0000000210207899 */ /* 0x001fc40008001211 */
[----:B------:R-:W-:Y:S02]  /*0430*/  USHF.R.U32.HI UR33, URZ, 0x2, UR17 ;  /* 0x00000002ff217899 */ /* 0x000fe40008011611 */
[----:B------:R-:W-:Y:S01]  /*0440*/  ULEA UR7, UP0, -UR4, UR32, 0x5 ;  /* 0x0000002004077291 */ /* 0x000fe2000f8029ff */
[----:B-1----:R-:W-:Y:S01]  /*0450*/  IMAD R15, R13, UR23, RZ ;  /* 0x000000170d0f7c24 */ /* 0x002fe2000f8e02ff */
[----:B------:R-:W-:Y:S02]  /*0460*/  UIADD3 UR18, UP2, UPT, -UR14, UR22, URZ ;  /* 0x000000160e127290 */ /* 0x000fe4000ff5e1ff */
[----:B------:R-:W-:Y:S01]  /*0470*/  MOV R7, UR22 ;  /* 0x0000001600077c02 */ /* 0x000fe20008000f00 */
[----:B------:R-:W-:Y:S02]  /*0480*/  UIADD3.X UR15, UPT, UPT, ~UR15, UR33, URZ, UP0, !UPT ;  /* 0x000000210f0f7290 */ /* 0x000fe400087fe5ff */
[----:B------:R-:W-:Y:S02]  /*0490*/  UISETP.LT.U32.AND UP0, UPT, UR7, 0x20, UPT ;  /* 0x000000200700788c */ /* 0x000fe4000bf01070 */
[----:B------:R-:W-:-:S02]  /*04a0*/  UIMAD UR19, UR5, UR22, URZ ;  /* 0x00000016051372a4 */ /* 0x000fc4000f8e02ff */
[----:B------:R-:W-:Y:S02]  /*04b0*/  UISETP.LT.U32.AND.EX UP0, UPT, UR15, URZ, UPT, UP0 ;  /* 0x000000ff0f00728c */ /* 0x000fe4000bf01100 */
[----:B------:R-:W-:Y:S02]  /*04c0*/  UIADD3.X UR15, UPT, UPT, ~UR21, UR23, URZ, UP2, !UPT ;  /* 0x00000017150f7290 */ /* 0x000fe400097fe5ff */
[----:B------:R-:W-:Y:S02]  /*04d0*/  UISETP.LT.U32.AND UP2, UPT, UR18, 0x20, UPT ;  /* 0x000000201200788c */ /* 0x000fe4000bf41070 */
[----:B------:R-:W-:Y:S02]  /*04e0*/  USEL UR31, UR7, 0x20, UP0 ;  /* 0x00000020071f7887 */ /* 0x000fe40008000000 */
[----:B------:R-:W-:Y:S02]  /*04f0*/  UISETP.LT.U32.AND.EX UP0, UPT, UR15, URZ, UPT, UP2 ;  /* 0x000000ff0f00728c */ /* 0x000fe4000bf01120 */
[----:B------:R-:W-:-:S02]  /*0500*/  UIMAD.WIDE.U32 UR12, UR4, UR22, URZ ;  /* 0x00000016040c72a5 */ /* 0x000fc4000f8e00ff */
[----:B------:R-:W-:Y:S01]  /*0510*/  ISETP.GE.U32.AND P1, PT, R4, UR31, PT ;  /* 0x0000001f04007c0c */ /* 0x000fe2000bf26070 */
[----:B------:R-:W-:Y:S01]  /*0520*/  USEL UR30, UR18, 0x20, UP0 ;  /* 0x00000020121e7887 */ /* 0x000fe20008000000 */
[C---:B------:R-:W-:Y:S01]  /*0530*/  LOP3.LUT R4, R5.reuse, 0x1f, RZ, 0xc0, !PT ;  /* 0x0000001f05047812 */ /* 0x040fe200078ec0ff */
[----:B------:R-:W-:Y:S01]  /*0540*/  UIMAD UR19, UR4, UR23, UR19 ;  /* 0x00000017041372a4 */ /* 0x000fe2000f8e0213 */
[----:B------:R-:W-:Y:S01]  /*0550*/  IADD3 R5, PT, PT, R5, -0x1, RZ ;  /* 0xffffffff05057810 */ /* 0x000fe20007ffe0ff */
[----:B------:R-:W-:Y:S01]  /*0560*/  ULEA UR14, UP1, UR12, UR14, 0x7 ;  /* 0x0000000e0c0e7291 */ /* 0x000fe2000f8238ff */
[----:B------:R-:W-:Y:S01]  /*0570*/  ISETP.GE.U32.AND P0, PT, R3, UR31, PT ;  /* 0x0000001f03007c0c */ /* 0x000fe2000bf06070 */
[----:B------:R-:W-:Y:S01]  /*0580*/  UIADD3 UR19, UPT, UPT, UR13, UR19, URZ ;  /* 0x000000130d137290 */ /* 0x000fe2000fffe0ff */
[----:B------:R-:W-:Y:S01]  /*0590*/  LOP3.LUT R10, R5, 0x1f, RZ, 0xc0, !PT ;  /* 0x0000001f050a7812 */ /* 0x000fe200078ec0ff */
[----:B------:R-:W-:Y:S01]  /*05a0*/  USHF.L.U32 UR7, UR14, 0x2, URZ ;  /* 0x000000020e077899 */ /* 0x000fe200080006ff */
[----:B------:R-:W-:Y:S01]  /*05b0*/  ISETP.LT.U32.AND P0, PT, R4, UR30, !P0 ;  /* 0x0000001e04007c0c */ /* 0x000fe2000c701070 */
[----:B------:R-:W-:Y:S01]  /*05c0*/  ULEA.HI.X UR15, UR12, UR21, UR19, 0x7, UP1 ;  /* 0x000000150c0f7291 */ /* 0x000fe200088f3c13 */
[----:B------:R-:W-:Y:S01]  /*05d0*/  ISETP.LT.U32.AND P1, PT, R10, UR30, !P1 ;  /* 0x0000001e0a007c0c */ /* 0x000fe2000cf21070 */
[----:B--2---:R-:W-:Y:S01]  /*05e0*/  UIADD3 UR26, UP0, UPT, UR7, UR10, URZ ;  /* 0x0000000a071a7290 */ /* 0x004fe2000ff1e0ff */
[----:B------:R-:W-:Y:S01]  /*05f0*/  IMAD.MOV.U32 R5, RZ, RZ, RZ ;  /* 0x000000ffff057224 */ /* 0x000fe200078e00ff */
[----:B------:R-:W-:-:S02]  /*0600*/  UIADD3 UR24, UP2, UPT, UR7, UR8, URZ ;  /* 0x0000000807187290 */ /* 0x000fc4000ff5e0ff */
[----:B------:R-:W-:Y:S01]  /*0610*/  USHF.L.U64.HI UR8, UR14, 0x2, UR15 ;  /* 0x000000020e087899 */ /* 0x000fe2000801020f */
[----:B------:R-:W-:Y:S01]  /*0620*/  IMAD.WIDE.U32 R4, R13, UR22, R4 ;  /* 0x000000160d047c25 */ /* 0x000fe2000f8e0004 */
[----:B------:R-:W0:Y:S03]  /*0630*/  LDCU.64 UR28, c[0x0][0x358] ;  /* 0x00006b00ff1c77ac */ /* 0x000e260008000a00 */
[----:B------:R-:W-:Y:S01]  /*0640*/  IMAD.IADD R5, R5, 0x1, R15 ;  /* 0x0000000105057824 */ /* 0x000fe200078e020f */
[----:B------:R-:W-:Y:S01]  /*0650*/  UIADD3.X UR27, UPT, UPT, UR8, UR11, URZ, UP0, !UPT ;  /* 0x0000000b081b7290 */ /* 0x000fe200087fe4ff */
[C---:B------:R-:W-:Y:S01]  /*0660*/  @P0 IMAD.SHL.U32 R14, R4.reuse, 0x4, RZ ;  /* 0x00000004040e0824 */ /* 0x040fe200078e00ff */
[----:B------:R-:W-:Y:S01]  /*0670*/  VOTEU.ANY UP0, P0 ;  /* 0x0000000000ff7886 */ /* 0x000fe20000000100 */
[----:B------:R-:W-:Y:S01]  /*0680*/  @P1 MOV R21, RZ ;  /* 0x000000ff00151202 */ /* 0x000fe20000000f00 */
[----:B------:R-:W-:Y:S01]  /*0690*/  @P1 IMAD.MOV.U32 R20, RZ, RZ, R10 ;  /* 0x000000ffff141224 */ /* 0x000fe200078e000a */
[----:B------:R-:W-:Y:S01]  /*06a0*/  @P1 MOV R18, R10 ;  /* 0x0000000a00121202 */ /* 0x000fe20000000f00 */
[----:B------:R-:W-:Y:S01]  /*06b0*/  @P0 IMAD.WIDE.U32 R6, R7, 0x3, R4 ;  /* 0x0000000307060825 */ /* 0x000fe200078e0004 */
[----:B------:R-:W-:Y:S01]  /*06c0*/  @UP0 UIMAD UR7, UR23, 0x3, URZ ;  /* 0x00000003170708a4 */ /* 0x000fe2000f8e02ff */
[----:B------:R-:W-:Y:S01]  /*06d0*/  @P0 SHF.L.U64.HI R17, R4, 0x2, R5 ;  /* 0x0000000204110819 */ /* 0x000fe20000010205 */
[----:B------:R-:W-:Y:S01]  /*06e0*/  USHF.L.U32 UR13, UR22, 0x2, URZ ;  /* 0x00000002160d7899 */ /* 0x000fe200080006ff */
[----:B------:R-:W-:Y:S01]  /*06f0*/  @P1 IMAD.MOV.U32 R11, RZ, RZ, RZ ;  /* 0x000000ffff0b1224 */ /* 0x000fe200078e00ff */
[----:B------:R-:W-:Y:S01]  /*0700*/  USHF.L.U64.HI UR18, UR22, 0x2, UR23 ;  /* 0x0000000216127899 */ /* 0x000fe20008010217 */
[----:B------:R-:W-:Y:S01]  /*0710*/  @P1 IMAD.MOV.U32 R19, RZ, RZ, RZ ;  /* 0x000000ffff131224 */ /* 0x000fe200078e00ff */
[----:B------:R-:W-:Y:S01]  /*0720*/  @P0 IADD3 R24, P3, PT, R14, UR26, RZ ;  /* 0x0000001a0e180c10 */ /* 0x000fe2000ff7e0ff */
[----:B------:R-:W-:Y:S01]  /*0730*/  @P1 IMAD.MOV.U32 R8, RZ, RZ, R10 ;  /* 0x000000ffff081224 */ /* 0x000fe200078e000a */
[----:B------:R-:W-:Y:S01]  /*0740*/  UIADD3.X UR25, UPT, UPT, UR8, UR9, URZ, UP2, !UPT ;  /* 0x0000000908197290 */ /* 0x000fe200097fe4ff */
[----:B------:R-:W-:Y:S01]  /*0750*/  @P1 IMAD.MOV.U32 R9, RZ, RZ, RZ ;  /* 0x000000ffff091224 */ /* 0x000fe200078e00ff */
[----:B------:R-:W-:-:S02]  /*0760*/  UIMAD.WIDE.U32 UR8, UR22, 0x2, URZ ;  /* 0x00000002160878a5 */ /* 0x000fc4000f8e00ff */
[----:B------:R-:W-:Y:S01]  /*0770*/  @P1 IMAD.WIDE.U32 R20, R13, UR22, R20 ;  /* 0x000000160d141c25 */ /* 0x000fe2000f8e0014 */
[----:B------:R-:W-:Y:S02]  /*0780*/  @P0 IADD3.X R25, PT, PT, R17, UR27, RZ, P3, !PT ;  /* 0x0000001b11190c10 */ /* 0x000fe40009ffe4ff */
[----:B------:R-:W-:Y:S01]  /*0790*/  @P0 IADD3 R12, P4, PT, R4, UR22, RZ ;  /* 0x00000016040c0c10 */ /* 0x000fe2000ff9e0ff */
[----:B------:R-:W-:Y:S01]  /*07a0*/  @P1 IMAD.WIDE.U32 R10, R13, UR22, R10 ;  /* 0x000000160d0a1c25 */ /* 0x000fe2000f8e000a */
[----:B------:R-:W-:-:S03]  /*07b0*/  @P1 IADD3 R22, P2, PT, R20, UR13, RZ ;  /* 0x0000000d14161c10 */ /* 0x000fc6000ff5e0ff */
[----:B------:R-:W-:Y:S01]  /*07c0*/  HFMA2 R20, -RZ, RZ, 0, 0 ;  /* 0x00000000ff147431 */ /* 0x000fe200000001ff */
[----:B------:R-:W-:Y:S01]  /*07d0*/  @P0 IADD3 R16, P5, PT, R4, UR8, RZ ;  /* 0x0000000804100c10 */ /* 0x000fe2000ffbe0ff */
[----:B------:R-:W-:Y:S01]  /*07e0*/  @P1 IMAD.WIDE.U32 R18, R13, UR22, R18 ;  /* 0x000000160d121c25 */ /* 0x000fe2000f8e0012 */
[----:B------:R-:W-:-:S03]  /*07f0*/  @P0 SHF.L.U32 R32, R6, 0x2, RZ ;  /* 0x0000000206200819 */ /* 0x000fc600000006ff */
[----:B------:R-:W-:Y:S01]  /*0800*/  @P1 IMAD.WIDE.U32 R8, R13, UR22, R8 ;  /* 0x000000160d081c25 */ /* 0x000fe2000f8e0008 */
[----:B------:R-:W-:Y:S01]  /*0810*/  @P0 IADD3 R13, PT, PT, R7, UR7, RZ ;  /* 0x00000007070d0c10 */ /* 0x000fe2000fffe0ff */
[----:B------:R-:W-:Y:S02]  /*0820*/  USHF.L.U32 UR7, UR23, 0x1, URZ ;  /* 0x0000000117077899 */ /* 0x000fe400080006ff */
[C---:B------:R-:W-:Y:S01]  /*0830*/  @P1 IMAD.IADD R11, R15.reuse, 0x1, R11 ;  /* 0x000000010f0b1824 */ /* 0x040fe200078e020b */
[----:B------:R-:W-:Y:S01]  /*0840*/  @P0 SHF.L.U64.HI R0, R6, 0x2, R13 ;  /* 0x0000000206000819 */ /* 0x000fe2000001020d */
[C---:B------:R-:W-:Y:S01]  /*0850*/  @P1 IMAD.IADD R7, R15.reuse, 0x1, R19 ;  /* 0x000000010f071824 */ /* 0x040fe200078e0213 */
[C---:B------:R-:W-:Y:S01]  /*0860*/  @P1 IADD3.X R13, PT, PT, R15.reuse, UR18, R21, P2, !PT ;  /* 0x000000120f0d1c10 */ /* 0x040fe200097fe415 */
[----:B------:R-:W-:Y:S01]  /*0870*/  @P1 IMAD.IADD R15, R15, 0x1, R9 ;  /* 0x000000010f0f1824 */ /* 0x000fe200078e0209 */
[----:B------:R-:W-:Y:S01]  /*0880*/  MOV R4, UR7 ;  /* 0x0000000700047c02 */ /* 0x000fe20008000f00 */
[----:B------:R-:W-:Y:S01]  /*0890*/  IMAD.U32 R9, RZ, RZ, UR22 ;  /* 0x00000016ff097e24 */ /* 0x000fe2000f8e00ff */
[----:B0-----:R0:W2:Y:S01]  /*08a0*/  @P0 LDG.E R21, desc[UR28][R24.64] ;  /* 0x0000001c18150981 */ /* 0x0010a2000c1e1900 */
[----:B------:R-:W-:Y:S01]  /*08b0*/  @P1 IMAD.MOV.U32 R6, RZ, RZ, R18 ;  /* 0x000000ffff061224 */ /* 0x000fe200078e0012 */
[----:B------:R-:W-:Y:S01]  /*08c0*/  @P0 IADD3 R18, P2, PT, R14, UR24, RZ ;  /* 0x000000180e120c10 */ /* 0x000fe2000ff5e0ff */
[----:B------:R-:W-:-:S02]  /*08d0*/  @P1 IMAD.MOV.U32 R14, RZ, RZ, R8 ;  /* 0x000000ffff0e1224 */ /* 0x000fc400078e0008 */
[----:B------:R-:W-:Y:S01]  /*08e0*/  @P1 IMAD.WIDE.U32 R8, R9, 0x5, R10 ;  /* 0x0000000509081825 */ /* 0x000fe200078e000a */
[C---:B------:R-:W-:Y:S01]  /*08f0*/  @P0 IADD3.X R11, PT, PT, R5.reuse, UR9, R4, P5, !PT ;  /* 0x00000009050b0c10 */ /* 0x040fe2000affe404 */
[----:B------:R-:W1:Y:S01]  /*0900*/  LDCU.64 UR8, c[0x0][0x3a0] ;  /* 0x00007400ff0877ac */ /* 0x000e620008000a00 */
[----:B------:R-:W-:Y:S02]  /*0910*/  @P0 IADD3.X R5, PT, PT, R5, UR23, RZ, P4, !PT ;  /* 0x0000001705050c10 */ /* 0x000fe4000a7fe4ff */
[----:B------:R-:W-:Y:S02]  /*0920*/  @P0 SHF.L.U64.HI R10, R16, 0x2, R11 ;  /* 0x00000002100a0819 */ /* 0x000fe4000001020b */
[C---:B------:R-:W-:Y:S01]  /*0930*/  @P0 SHF.L.U64.HI R11, R12.reuse, 0x2, R5 ;  /* 0x000000020c0b0819 */ /* 0x040fe20000010205 */
[----:B------:R-:W-:Y:S01]  /*0940*/  @P0 IMAD.SHL.U32 R12, R12, 0x4, RZ ;  /* 0x000000040c0c0824 */ /* 0x000fe200078e00ff */
[----:B------:R-:W-:-:S04]  /*0950*/  @P0 IADD3.X R19, PT, PT, R17, UR25, RZ, P2, !PT ;  /* 0x0000001911130c10 */ /* 0x000fc800097fe4ff */
[C---:B0-----:R-:W-:Y:S01]  /*0960*/  @P0 IADD3 R24, P2, PT, R12.reuse, UR24, RZ ;  /* 0x000000180c180c10 */ /* 0x041fe2000ff5e0ff */
[----:B------:R0:W5:Y:S03]  /*0970*/  @P0 LDG.E R20, desc[UR28][R18.64] ;  /* 0x0000001c12140981 */ /* 0x000166000c1e1900 */
[----:B------:R-:W-:Y:S02]  /*0980*/  @P0 IADD3.X R25, PT, PT, R11, UR25, RZ, P2, !PT ;  /* 0x000000190b190c10 */ /* 0x000fe400097fe4ff */
[----:B------:R-:W-:-:S04]  /*0990*/  @P0 IADD3 R28, P2, PT, R12, UR26, RZ ;  /* 0x0000001a0c1c0c10 */ /* 0x000fc8000ff5e0ff */
[----:B------:R-:W-:Y:S02]  /*09a0*/  @P0 IADD3.X R29, PT, PT, R11, UR27, RZ, P2, !PT ;  /* 0x0000001b0b1d0c10 */ /* 0x000fe400097fe4ff */
[----:B-1----:R-:W-:Y:S02]  /*09b0*/  ISETP.NE.U32.AND P2, PT, RZ, UR8, PT ;  /* 0x00000008ff007c0c */ /* 0x002fe4000bf45070 */
[----:B------:R-:W-:Y:S02]  /*09c0*/  @P0 SHF.L.U32 R16, R16, 0x2, RZ ;  /* 0x0000000210100819 */ /* 0x000fe400000006ff */
[----:B0-----:R-:W-:Y:S01]  /*09d0*/  MOV R19, RZ ;  /* 0x000000ff00137202 */ /* 0x001fe20000000f00 */
[----:B------:R-:W-:Y:S01]  /*09e0*/  VOTEU.ANY UP0, P1 ;  /* 0x0000000000ff7886 */ /* 0x000fe20000800100 */
[----:B------:R-:W-:Y:S01]  /*09f0*/  ISETP.NE.AND.EX P2, PT, RZ, UR9, PT, P2 ;  /* 0x00000009ff007c0c */ /* 0x000fe2000bf45320 */
[----:B------:R-:W-:Y:S01]  /*0a00*/  IMAD.MOV.U32 R18, RZ, RZ, RZ ;  /* 0x000000ffff127224 */ /* 0x000fe200078e00ff */
[----:B------:R-:W-:Y:S01]  /*0a10*/  @P0 IADD3 R4, P3, PT, R16, UR24, RZ ;  /* 0x0000001810040c10 */ /* 0x000fe2000ff7e0ff */
[----:B------:R-:W-:Y:S01]  /*0a20*/  IMAD.U32 R23, RZ, RZ, UR22 ;  /* 0x00000016ff177e24 */ /* 0x000fe2000f8e00ff */
[----:B------:R0:W5:Y:S02]  /*0a30*/  @P0 LDG.E R19, desc[UR28][R24.64] ;  /* 0x0000001c18130981 */ /* 0x000164000c1e1900 */
[----:B------:R-:W-:-:S02]  /*0a40*/  @P0 IADD3.X R5, PT, PT, R10, UR25, RZ, P3, !PT ;  /* 0x000000190a050c10 */ /* 0x000fc40009ffe4ff */
[----:B------:R-:W-:Y:S01]  /*0a50*/  @P0 IADD3 R30, P3, PT, R16, UR26, RZ ;  /* 0x0000001a101e0c10 */ /* 0x000fe2000ff7e0ff */
[----:B------:R-:W-:Y:S01]  /*0a60*/  @UP0 UIMAD UR7, UR23, 0x5, URZ ;  /* 0x00000005170708a4 */ /* 0x000fe2000f8e02ff */
[----:B------:R-:W-:Y:S01]  /*0a70*/  IMAD.U32 R17, RZ, RZ, UR22 ;  /* 0x00000016ff117e24 */ /* 0x000fe2000f8e00ff */
[----:B------:R1:W5:Y:S01]  /*0a80*/  @P0 LDG.E R18, desc[UR28][R4.64] ;  /* 0x0000001c04120981 */ /* 0x000362000c1e1900 */
[----:B------:R-:W-:Y:S01]  /*0a90*/  @P0 IADD3.X R31, PT, PT, R10, UR27, RZ, P3, !PT ;  /* 0x0000001b0a1f0c10 */ /* 0x000fe20009ffe4ff */
[----:B0-----:R-:W0:Y:S01]  /*0aa0*/  @P2 LDC.64 R24, c[0x0][0x3a0] ;  /* 0x0000e800ff182b82 */ /* 0x001e220000000a00 */
[----:B------:R-:W-:Y:S01]  /*0ab0*/  @P0 IADD3 R26, P3, PT, R32, UR24, RZ ;  /* 0x00000018201a0c10 */ /* 0x000fe2000ff7e0ff */
[----:B------:R-:W3:Y:S01]  /*0ac0*/  @P0 LDG.E R11, desc[UR28][R28.64] ;  /* 0x0000001c1c0b0981 */ /* 0x000ee2000c1e1900 */
[----:B------:R-:W-:Y:S02]  /*0ad0*/  @P1 IMAD.WIDE.U32 R14, R23, 0x7, R14 ;  /* 0x00000007170e1825 */ /* 0x000fe400078e000e */
[----:B------:R-:W-:Y:S01]  /*0ae0*/  @P0 IADD3.X R27, PT, PT, R0, UR25, RZ, P3, !PT ;  /* 0x00000019001b0c10 */ /* 0x000fe20009ffe4ff */
[----:B------:R4:W3:Y:S01]  /*0af0*/  @P0 LDG.E R12, desc[UR28][R30.64] ;  /* 0x0000001c1e0c0981 */ /* 0x0008e2000c1e1900 */
[----:B-1----:R-:W-:Y:S01]  /*0b00*/  @P1 VIADD R5, R9, UR7 ;  /* 0x0000000709051c36 */ /* 0x002fe20008000000 */
[----:B------:R-:W-:Y:S01]  /*0b10*/  @UP0 UIMAD UR7, UR23, 0x7, URZ ;  /* 0x00000007170708a4 */ /* 0x000fe2000f8e02ff */
[----:B------:R-:W-:Y:S01]  /*0b20*/  @P0 IADD3 R32, P3, PT, R32, UR26, RZ ;  /* 0x0000001a20200c10 */ /* 0x000fe2000ff7e0ff */
[----:B------:R-:W-:Y:S01]  /*0b30*/  @UP0 UIMAD UR8, UR23, 0x6, URZ ;  /* 0x00000006170808a4 */ /* 0x000fe2000f8e02ff */
[----:B------:R-:W-:Y:S01]  /*0b40*/  @P1 IMAD.WIDE.U32 R6, R17, 0x6, R6 ;  /* 0x0000000611061825 */ /* 0x000fe200078e0006 */
[----:B------:R-:W-:-:S03]  /*0b50*/  CS2R R16, SRZ ;  /* 0x0000000000107805 */ /* 0x000fc6000001ff00 */
[----:B----4-:R-:W-:Y:S01]  /*0b60*/  @P1 IMAD.SHL.U32 R30, R22, 0x4, RZ ;  /* 0x00000004161e1824 */ /* 0x010fe200078e00ff */
[C---:B------:R-:W-:Y:S01]  /*0b70*/  @P1 SHF.L.U64.HI R5, R8.reuse, 0x2, R5 ;  /* 0x0000000208051819 */ /* 0x040fe20000010205 */
[----:B------:R-:W-:Y:S01]  /*0b80*/  @P1 IMAD.SHL.U32 R4, R8, 0x4, RZ ;  /* 0x0000000408041824 */ /* 0x000fe200078e00ff */
[----:B------:R-:W-:Y:S01]  /*0b90*/  @P0 IADD3.X R33, PT, PT, R0, UR27, RZ, P3, !PT ;  /* 0x0000001b00210c10 */ /* 0x000fe20009ffe4ff */
[----:B------:R-:W-:Y:S01]  /*0ba0*/  @P1 IMAD.SHL.U32 R10, R6, 0x4, RZ ;  /* 0x00000004060a1824 */ /* 0x000fe200078e00ff */
[----:B------:R-:W-:Y:S01]  /*0bb0*/  @P1 SHF.L.U64.HI R13, R22, 0x2, R13 ;  /* 0x00000002160d1819 */ /* 0x000fe2000001020d */
[----:B------:R-:W-:Y:S01]  /*0bc0*/  @P1 IMAD.SHL.U32 R22, R14, 0x4, RZ ;  /* 0x000000040e161824 */ /* 0x000fe200078e00ff */
[C---:B------:R-:W-:Y:S01]  /*0bd0*/  @P1 IADD3 R8, P3, PT, R30.reuse, UR24, RZ ;  /* 0x000000181e081c10 */ /* 0x040fe2000ff7e0ff */
[----:B------:R1:W5:Y:S01]  /*0be0*/  @P0 LDG.E R16, desc[UR28][R26.64] ;  /* 0x0000001c1a100981 */ /* 0x000362000c1e1900 */
[----:B------:R-:W-:Y:S01]  /*0bf0*/  @P1 IADD3 R23, PT, PT, R15, UR7, RZ ;  /* 0x000000070f171c10 */ /* 0x000fe2000fffe0ff */
[----:B------:R-:W4:Y:S01]  /*0c00*/  LDCU.64 UR22, c[0x0][0x3b8] ;  /* 0x00007700ff1677ac */ /* 0x000f220008000a00 */
[----:B------:R-:W-:Y:S01]  /*0c10*/  @P1 IADD3 R30, P4, PT, R30, UR26, RZ ;  /* 0x0000001a1e1e1c10 */ /* 0x000fe2000ff9e0ff */
[----:B0-----:R-:W3:Y:S01]  /*0c20*/  @P2 LDG.E R24, desc[UR28][R24.64] ;  /* 0x0000001c18182981 */ /* 0x001ee2000c1e1900 */
[----:B------:R-:W-:Y:S01]  /*0c30*/  @P1 IADD3 R7, PT, PT, R7, UR8, RZ ;  /* 0x0000000807071c10 */ /* 0x000fe2000fffe0ff */
[----:B------:R-:W0:Y:S01]  /*0c40*/  LDCU.128 UR8, c[0x0][0x390] ;  /* 0x00007200ff0877ac */ /* 0x000e220008000c00 */
[----:B------:R-:W-:-:S02]  /*0c50*/  @P1 SHF.L.U64.HI R23, R14, 0x2, R23 ;  /* 0x000000020e171819 */ /* 0x000fc40000010217 */
[C---:B------:R-:W-:Y:S02]  /*0c60*/  @P1 IADD3.X R9, PT, PT, R13.reuse, UR25, RZ, P3, !PT ;  /* 0x000000190d091c10 */ /* 0x040fe40009ffe4ff */
[----:B------:R-:W-:Y:S02]  /*0c70*/  @P1 IADD3.X R31, PT, PT, R13, UR27, RZ, P4, !PT ;  /* 0x0000001b0d1f1c10 */ /* 0x000fe4000a7fe4ff */
[----:B------:R-:W-:Y:S01]  /*0c80*/  @P1 SHF.L.U64.HI R7, R6, 0x2, R7 ;  /* 0x0000000206071819 */ /* 0x000fe20000010207 */
[----:B------:R-:W5:Y:S01]  /*0c90*/  @P1 LDG.E R17, desc[UR28][R8.64] ;  /* 0x0000001c08111981 */ /* 0x000f62000c1e1900 */
[----:B-1----:R-:W-:Y:S02]  /*0ca0*/  @P1 IADD3 R26, P3, PT, R4, UR26, RZ ;  /* 0x0000001a041a1c10 */ /* 0x002fe4000ff7e0ff */
[----:B------:R-:W-:Y:S01]  /*0cb0*/  @P1 IADD3 R28, P4, PT, R10, UR26, RZ ;  /* 0x0000001a0a1c1c10 */ /* 0x000fe2000ff9e0ff */
[----:B------:R-:W3:Y:S01]  /*0cc0*/  @P0 LDG.E R6, desc[UR28][R32.64] ;  /* 0x0000001c20060981 */ /* 0x000ee2000c1e1900 */
[----:B------:R-:W-:-:S02]  /*0cd0*/  @P1 IADD3 R14, P5, PT, R22, UR26, RZ ;  /* 0x0000001a160e1c10 */ /* 0x000fc4000ffbe0ff */
[----:B------:R-:W-:Y:S01]  /*0ce0*/  @P1 IADD3.X R27, PT, PT, R5, UR27, RZ, P3, !PT ;  /* 0x0000001b051b1c10 */ /* 0x000fe20009ffe4ff */
[----:B------:R1:W3:Y:S01]  /*0cf0*/  @P1 LDG.E R0, desc[UR28][R30.64] ;  /* 0x0000001c1e001981 */ /* 0x0002e2000c1e1900 */
[----:B------:R-:W-:Y:S02]  /*0d00*/  @P1 IADD3.X R29, PT, PT, R7, UR27, RZ, P4, !PT ;  /* 0x0000001b071d1c10 */ /* 0x000fe4000a7fe4ff */
[----:B------:R-:W-:Y:S01]  /*0d10*/  @P1 IADD3.X R15, PT, PT, R23, UR27, RZ, P5, !PT ;  /* 0x0000001b170f1c10 */ /* 0x000fe2000affe4ff */
[----:B------:R-:W3:Y:S04]  /*0d20*/  @P1 LDG.E R26, desc[UR28][R26.64] ;  /* 0x0000001c1a1a1981 */ /* 0x000ee8000c1e1900 */
[----:B------:R-:W3:Y:S04]  /*0d30*/  @P1 LDG.E R28, desc[UR28][R28.64] ;  /* 0x0000001c1c1c1981 */ /* 0x000ee8000c1e1900 */
[----:B------:R4:W3:Y:S01]  /*0d40*/  @P1 LDG.E R32, desc[UR28][R14.64] ;  /* 0x0000001c0e201981 */ /* 0x0008e2000c1e1900 */
[----:B-1----:R-:W-:-:S02]  /*0d50*/  IMAD.MOV.U32 R30, RZ, RZ, 0x437c0000 ;  /* 0x437c0000ff1e7424 */ /* 0x002fc400078e00ff */
[----:B----4-:R-:W-:Y:S01]  /*0d60*/  IMAD.MOV.U32 R14, RZ, RZ, RZ ;  /* 0x000000ffff0e7224 */ /* 0x010fe200078e00ff */
[----:B------:R-:W-:Y:S02]  /*0d70*/  MOV R15, 0x3bbb989d ;  /* 0x3bbb989d000f7802 */ /* 0x000fe40000000f00 */
[----:B------:R-:W-:Y:S01]  /*0d80*/  @P1 IADD3 R4, P3, PT, R4, UR24, RZ ;  /* 0x0000001804041c10 */ /* 0x000fe2000ff7e0ff */
[----:B------:R-:W-:-:S03]  /*0d90*/  IMAD.MOV.U32 R13, RZ, RZ, RZ ;  /* 0x000000ffff0d7224 */ /* 0x000fc600078e00ff */
[----:B------:R-:W-:-:S05]  /*0da0*/  @P1 IADD3.X R5, PT, PT, R5, UR25, RZ, P3, !PT ;  /* 0x0000001905051c10 */ /* 0x000fca0009ffe4ff */
[----:B------:R-:W5:Y:S01]  /*0db0*/  @P1 LDG.E R13, desc[UR28][R4.64] ;  /* 0x0000001c040d1981 */ /* 0x000f62000c1e1900 */
[----:B------:R-:W-:Y:S02]  /*0dc0*/  @P1 IADD3 R8, P4, PT, R10, UR24, RZ ;  /* 0x000000180a081c10 */ /* 0x000fe4000ff9e0ff */
[----:B------:R-:W-:Y:S02]  /*0dd0*/  @P1 IADD3 R22, P5, PT, R22, UR24, RZ ;  /* 0x0000001816161c10 */ /* 0x000fe4000ffbe0ff */
[----:B------:R-:W-:Y:S01]  /*0de0*/  @P1 IADD3.X R9, PT, PT, R7, UR25, RZ, P4, !PT ;  /* 0x0000001907091c10 */ /* 0x000fe2000a7fe4ff */
[----:B------:R-:W-:Y:S01]  /*0df0*/  IMAD.MOV.U32 R7, RZ, RZ, RZ ;  /* 0x000000ffff077224 */ /* 0x000fe200078e00ff */
[----:B------:R-:W-:-:S05]  /*0e00*/  @P1 IADD3.X R23, PT, PT, R23, UR25, RZ, P5, !PT ;  /* 0x0000001917171c10 */ /* 0x000fca000affe4ff */
[----:B------:R-:W5:Y:S01]  /*0e10*/  @P1 LDG.E R7, desc[UR28][R22.64] ;  /* 0x0000001c16071981 */ /* 0x000f62000c1e1900 */
[----:B------:R-:W-:Y:S01]  /*0e20*/  UIMAD UR21, UR6, UR16, URZ ;  /* 0x00000010061572a4 */ /* 0x000fe2000f8e02ff */
[----:B------:R-:W-:Y:S01]  /*0e30*/  HFMA2 R10, -RZ, RZ, 0, 0 ;  /* 0x00000000ff0a7431 */ /* 0x000fe200000001ff */
[----:B------:R-:W-:Y:S02]  /*0e40*/  UIMAD.WIDE.U32 UR6, UR20, UR16, URZ ;  /* 0x00000010140672a5 */ /* 0x000fe4000f8e00ff */
[----:B------:R-:W-:Y:S02]  /*0e50*/  UIMAD UR21, UR20, UR17, UR21 ;  /* 0x00000011141572a4 */ /* 0x000fe4000f8e0215 */
[----:B0-----:R-:W-:Y:S02]  /*0e60*/  UIADD3 UR17, UP1, UPT, UR14, UR8, URZ ;  /* 0x000000080e117290 */ /* 0x001fe4000ff3e0ff */
[----:B------:R-:W-:Y:S02]  /*0e70*/  USHF.L.U32 UR16, UR6, 0x5, URZ ;  /* 0x0000000506107899 */ /* 0x000fe400080006ff */
[----:B------:R-:W-:Y:S01]  /*0e80*/  UIADD3 UR8, UPT, UPT, UR7, UR21, URZ ;  /* 0x0000001507087290 */ /* 0x000fe2000fffe0ff */
[----:B------:R0:W5:Y:S01]  /*0e90*/  @P1 LDG.E R10, desc[UR28][R8.64] ;  /* 0x0000001c080a1981 */ /* 0x000162000c1e1900 */
[----:B------:R-:W-:-:S02]  /*0ea0*/  ULEA UR7, UP0, UR4, UR16, 0x7 ;  /* 0x0000001004077291 */ /* 0x000fc4000f8038ff */
[----:B------:R-:W-:Y:S02]  /*0eb0*/  USHF.L.U64.HI UR6, UR6, 0x5, UR8 ;  /* 0x0000000506067899 */ /* 0x000fe40008010208 */
[----:B------:R-:W-:Y:S02]  /*0ec0*/  UIADD3.X UR9, UPT, UPT, UR15, UR9, URZ, UP1, !UPT ;  /* 0x000000090f097290 */ /* 0x000fe40008ffe4ff */
[----:B------:R-:W-:Y:S02]  /*0ed0*/  UIMAD UR19, UR19, -0x7f, URZ ;  /* 0xffffff81131378a4 */ /* 0x000fe4000f8e02ff */
[----:B------:R-:W-:Y:S01]  /*0ee0*/  UIMAD.WIDE.U32 UR14, UR12, -0x7f, UR14 ;  /* 0xffffff810c0e78a5 */ /* 0x000fe2000f8e000e */
[----:B0-----:R-:W-:Y:S01]  /*0ef0*/  HFMA2 R8, -RZ, RZ, 0, 0 ;  /* 0x00000000ff087431 */ /* 0x001fe200000001ff */
[----:B------:R-:W-:Y:S01]  /*0f00*/  ULEA.HI.X UR4, UR4, UR6, UR5, 0x7, UP0 ;  /* 0x0000000604047291 */ /* 0x000fe200080f3c05 */
[----:B------:R-:W-:Y:S01]  /*0f10*/  IMAD.MOV.U32 R5, RZ, RZ, RZ ;  /* 0x000000ffff057224 */ /* 0x000fe200078e00ff */
[----:B------:R-:W-:-:S02]  /*0f20*/  UIADD3 UR7, UP2, UPT, UR7, UR10, URZ ;  /* 0x0000000a07077290 */ /* 0x000fc4000ff5e0ff */
[----:B------:R-:W-:Y:S02]  /*0f30*/  UIADD3 UR12, UPT, UPT, UR15, -UR12, UR19 ;  /* 0x8000000c0f0c7290 */ /* 0x000fe4000fffe013 */
[----:B------:R-:W-:Y:S01]  /*0f40*/  ULEA UR22, UP0, UR14, UR22, 0x2 ;  /* 0x000000160e167291 */ /* 0x000fe2000f8010ff */
[----:B------:R-:W-:Y:S01]  /*0f50*/  BSSY.RECONVERGENT B1, `(.L_x_10502) ;  /* 0x0000028000017945 */ /* 0x000fe20003800200 */
[----:B------:R-:W-:Y:S01]  /*0f60*/  UMOV UR6, 0x3f800000 ;  /* 0x3f80000000067882 */ /* 0x000fe20000000000 */
[----:B------:R-:W-:Y:S02]  /*0f70*/  UIADD3.X UR11, UPT, UPT, UR4, UR11, URZ, UP2, !UPT ;  /* 0x0000000b040b7290 */ /* 0x000fe400097fe4ff */
[----:B------:R-:W-:Y:S01]  /*0f80*/  ULEA.HI.X UR12, UR14, UR23, UR12, 0x2, UP0 ;  /* 0x000000170e0c7291 */ /* 0x000fe200080f140c */
[----:B------:R-:W-:Y:S02]  /*0f90*/  IMAD.MOV.U32 R9, RZ, RZ, RZ ;  /* 0x000000ffff097224 */ /* 0x000fe400078e00ff */
[----:B--2---:R-:W-:-:S04]  /*0fa0*/  @P0 FMUL R14, R21, 1.7020000219345092773 ;  /* 0x3fd9db23150e0820 */ /* 0x004fc80000400000 */
        /* <DEDUP_REMOVED lines=11> */
[----:B------:R-:W-:Y:S02]  /*1060*/  HFMA2 R15, -RZ, RZ, 0, 0 ;  /* 0x00000000ff0f7431 */ /* 0x000fe400000001ff */
[----:B---3--:R-:W-:Y:S01]  /*1070*/  @P0 FMUL R5, R12, 1.7020000219345092773 ;  /* 0x3fd9db230c050820 */ /* 0x008fe20000400000 */
[----:B------:R-:W-:Y:S01]  /*1080*/  SHF.R.U32.HI R12, RZ, 0x1, R2 ;  /* 0x00000001ff0c7819 */ /* 0x000fe20000011602 */
[----:B------:R-:W-:Y:S01]  /*1090*/  @P0 FMUL R8, R11, 1.7020000219345092773 ;  /* 0x3fd9db230b080820 */ /* 0x000fe20000400000 */
[----:B------:R-:W-:Y:S01]  /*10a0*/  MOV R4, RZ ;  /* 0x000000ff00047202 */ /* 0x000fe20000000f00 */
[----:B------:R-:W-:Y:S01]  /*10b0*/  IMAD.MOV.U32 R11, RZ, RZ, RZ ;  /* 0x000000ffff0b7224 */ /* 0x000fe200078e00ff */
[----:B------:R-:W-:Y:S02]  /*10c0*/  LOP3.LUT R12, R12, 0x1f0, RZ, 0xc0, !PT ;  /* 0x000001f00c0c7812 */ /* 0x000fe400078ec0ff */
[----:B------:R-:W-:Y:S01]  /*10d0*/  @P2 R2UR UR6, R24 ;  /* 0x00000000180622ca */ /* 0x000fe200000e0000 */
[----:B------:R-:W-:Y:S01]  /*10e0*/  @P0 FMUL R4, R6, 1.7020000219345092773 ;  /* 0x3fd9db2306040820 */ /* 0x000fe20000400000 */
[----:B------:R-:W-:-:S02]  /*10f0*/  IMAD.MOV.U32 R6, RZ, RZ, RZ ;  /* 0x000000ffff067224 */ /* 0x000fc400078e00ff */
[----:B------:R-:W-:Y:S01]  /*1100*/  @P1 FMUL R15, R0, 1.7020000219345092773 ;  /* 0x3fd9db23000f1820 */ /* 0x000fe20000400000 */
[----:B------:R-:W-:Y:S01]  /*1110*/  @P1 FMUL R11, R26, 1.7020000219345092773 ;  /* 0x3fd9db231a0b1820 */ /* 0x000fe20000400000 */
[----:B------:R-:W-:Y:S01]  /*1120*/  @P1 FMUL R9, R28, 1.7020000219345092773 ;  /* 0x3fd9db231c091820 */ /* 0x000fe20000400000 */
[----:B------:R-:W-:Y:S01]  /*1130*/  @P1 FMUL R6, R32, 1.7020000219345092773 ;  /* 0x3fd9db2320061820 */ /* 0x000fe20000400000 */
[----:B------:R-:W-:Y:S07]  /*1140*/  @P3 BRA `(.L_x_10503) ;  /* 0x0000000000103947 */ /* 0x000fee0003800000 */
[----:B------:R-:W-:Y:S01]  /*1150*/  IMAD.MOV.U32 R0, RZ, RZ, R23 ;  /* 0x000000ffff007224 */ /* 0x000fe200078e0017 */
[----:B------:R-:W-:-:S07]  /*1160*/  MOV R21, 0x1180 ;  /* 0x0000118000157802 */ /* 0x000fce0000000f00 */
[----:B-----5:R-:W-:Y:S05]  /*1170*/  CALL.REL.NOINC `($__internal_321_$__cuda_sm20_rcp_rn_f32_slowpath) ;  /* 0x0000004400ac7944 */ /* 0x020fea0003c00000 */
[----:B------:R-:W-:Y:S05]  /*1180*/  BRA `(.L_x_10504) ;  /* 0x0000000000107947 */ /* 0x000fea0003800000 */
.L_x_10503:
[----:B------:R-:W0:Y:S02]  /*1190*/  MUFU.RCP R0, R23 ;  /* 0x0000001700007308 */ /* 0x000e240000001000 */
[----:B0-----:R-:W-:-:S04]  /*11a0*/  FFMA R21, R23, R0, -1 ;  /* 0xbf80000017157423 */ /* 0x001fc80000000000 */
[----:B------:R-:W-:-:S04]  /*11b0*/  FADD.FTZ R21, -R21, -RZ ;  /* 0x800000ff15157221 */ /* 0x000fc80000010100 */
[----:B------:R-:W-:-:S07]  /*11c0*/  FFMA R0, R0, R21, R0 ;  /* 0x0000001500007223 */ /* 0x000fce0000000000 */
.L_x_10504:
[----:B------:R-:W-:Y:S05]  /*11d0*/  BSYNC.RECONVERGENT B1 ;  /* 0x0000000000017941 */ /* 0x000fea0003800200 */
.L_x_10502:
        /* <DEDUP_REMOVED lines=17> */
[----:B-----5:R-:W-:-:S12]  /*12f0*/  FMUL R14, R21, R20 ;  /* 0x00000014150e7220 */ /* 0x020fd80000400000 */
[----:B------:R-:W-:Y:S05]  /*1300*/  @P0 BRA `(.L_x_10506) ;  /* 0x0000000000100947 */ /* 0x000fea0003800000 */
[----:B------:R-:W-:Y:S01]  /*1310*/  IMAD.MOV.U32 R0, RZ, RZ, R25 ;  /* 0x000000ffff007224 */ /* 0x000fe200078e0019 */
[----:B------:R-:W-:-:S07]  /*1320*/  MOV R21, 0x1340 ;  /* 0x0000134000157802 */ /* 0x000fce0000000f00 */
[----:B------:R-:W-:Y:S05]  /*1330*/  CALL.REL.NOINC `($__internal_321_$__cuda_sm20_rcp_rn_f32_slowpath) ;  /* 0x00000044003c7944 */ /* 0x000fea0003c00000 */
[----:B------:R-:W-:Y:S05]  /*1340*/  BRA `(.L_x_10507) ;  /* 0x0000000000107947 */ /* 0x000fea0003800000 */
.L_x_10506:
[----:B------:R-:W0:Y:S02]  /*1350*/  MUFU.RCP R0, R25 ;  /* 0x0000001900007308 */ /* 0x000e240000001000 */
[----:B0-----:R-:W-:-:S04]  /*1360*/  FFMA R20, R25, R0, -1 ;  /* 0xbf80000019147423 */ /* 0x001fc80000000000 */
[----:B------:R-:W-:-:S04]  /*1370*/  FADD.FTZ R21, -R20, -RZ ;  /* 0x800000ff14157221 */ /* 0x000fc80000010100 */
[----:B------:R-:W-:-:S07]  /*1380*/  FFMA R0, R0, R21, R0 ;  /* 0x0000001500007223 */ /* 0x000fce0000000000 */
.L_x_10507:
[----:B------:R-:W-:Y:S05]  /*1390*/  BSYNC.RECONVERGENT B1 ;  /* 0x0000000000017941 */ /* 0x000fea0003800200 */
.L_x_10505:
        /* <DEDUP_REMOVED lines=21> */
[----:B------:R-:W-:Y:S05]  /*14f0*/  CALL.REL.NOINC `($__internal_321_$__cuda_sm20_rcp_rn_f32_slowpath) ;  /* 0x0000004000cc7944 */ /* 0x000fea0003c00000 */
[----:B------:R-:W-:Y:S05]  /*1500*/  BRA `(.L_x_10510) ;  /* 0x0000000000107947 */ /* 0x000fea0003800000 */
.L_x_10509:
[----:B------:R-:W0:Y:S02]  /*1510*/  MUFU.RCP R0, R23 ;  /* 0x0000001700007308 */ /* 0x000e240000001000 */
[----:B0-----:R-:W-:-:S04]  /*1520*/  FFMA R19, R23, R0, -1 ;  /* 0xbf80000017137423 */ /* 0x001fc80000000000 */
[----:B------:R-:W-:-:S04]  /*1530*/  FADD.FTZ R19, -R19, -RZ ;  /* 0x800000ff13137221 */ /* 0x000fc80000010100 */
[----:B------:R-:W-:-:S07]  /*1540*/  FFMA R0, R0, R19, R0 ;  /* 0x0000001300007223 */ /* 0x000fce0000000000 */
.L_x_10510:
[----:B------:R-:W-:Y:S05]  /*1550*/  BSYNC.RECONVERGENT B1 ;  /* 0x0000000000017941 */ /* 0x000fea0003800200 */
.L_x_10508:
        /* <DEDUP_REMOVED lines=21> */
[----:B------:R-:W-:Y:S05]  /*16b0*/  CALL.REL.NOINC `($__internal_321_$__cuda_sm20_rcp_rn_f32_slowpath) ;  /* 0x00000040005c7944 */ /* 0x000fea0003c00000 */
[----:B------:R-:W-:Y:S01]  /*16c0*/  MOV R23, R0 ;  /* 0x0000000000177202 */ /* 0x000fe20000000f00 */
[----:B------:R-:W-:Y:S06]  /*16d0*/  BRA `(.L_x_10513) ;  /* 0x0000000000107947 */ /* 0x000fec0003800000 */
.L_x_10512:
[----:B------:R-:W0:Y:S02]  /*16e0*/  MUFU.RCP R23, R22 ;  /* 0x0000001600177308 */ /* 0x000e240000001000 */
[----:B0-----:R-:W-:-:S04]  /*16f0*/  FFMA R0, R22, R23, -1 ;  /* 0xbf80000016007423 */ /* 0x001fc80000000017 */
[----:B------:R-:W-:-:S04]  /*1700*/  FADD.FTZ R0, -R0, -RZ ;  /* 0x800000ff00007221 */ /* 0x000fc80000010100 */
[----:B------:R-:W-:-:S07]  /*1710*/  FFMA R23, R23, R0, R23 ;  /* 0x0000000017177223 */ /* 0x000fce0000000017 */
.L_x_10513:
[----:B------:R-:W-:Y:S05]  /*1720*/  BSYNC.RECONVERGENT B1 ;  /* 0x0000000000017941 */ /* 0x000fea0003800200 */
.L_x_10511:
[----:B------:R-:W-:Y:S01]  /*1730*/  IMAD.IADD R0, R2, 0x1, -R3 ;  /* 0x0000000102007824 */ /* 0x000fe200078e0a03 */
[----:B------:R-:W-:Y:S01]  /*1740*/  ISETP.GE.U32.AND P0, PT, R3, UR31, PT ;  /* 0x0000001f03007c0c */ /* 0x000fe2000bf06070 */
[----:B------:R-:W-:Y:S01]  /*1750*/  FADD R22, -R23, 1 ;  /* 0x3f80000017167421 */ /* 0x000fe20000000100 */
[----:B------:R-:W-:Y:S01]  /*1760*/  VIADD R24, R3, 0x2 ;  /* 0x0000000203187836 */ /* 0x000fe20000000000 */
[----:B------:R-:W-:Y:S01]  /*1770*/  BSSY.RECONVERGENT B0, `(.L_x_10514) ;  /* 0x000002d000007945 */ /* 0x000fe20003800200 */
[----:B------:R-:W-:Y:S01]  /*1780*/  LOP3.LUT R26, R0, 0x1f, RZ, 0xc0, !PT ;  /* 0x0000001f001a7812 */ /* 0x000fe200078ec0ff */
[----:B------:R-:W-:Y:S01]  /*1790*/  FMUL R22, R22, R23 ;  /* 0x0000001716167220 */ /* 0x000fe20000400000 */
[----:B------:R-:W-:Y:S01]  /*17a0*/  IADD3 R28, PT, PT, R0, 0x1e, RZ ;  /* 0x0000001e001c7810 */ /* 0x000fe20007ffe0ff */
[----:B------:R-:W-:Y:S01]  /*17b0*/  FMUL R0, R5, UR6 ;  /* 0x0000000605007c20 */ /* 0x000fe20008400000 */
[----:B------:R-:W-:Y:S01]  /*17c0*/  ISETP.GE.U32.OR P0, PT, R26, UR30, P0 ;  /* 0x0000001e1a007c0c */ /* 0x000fe20008706470 */
[----:B------:R-:W-:Y:S01]  /*17d0*/  FFMA R25, R22, R4, R23 ;  /* 0x0000000416197223 */ /* 0x000fe20000000017 */
[----:B------:R-:W-:-:S02]  /*17e0*/  ISETP.GE.U32.AND P1, PT, R24, UR31, PT ;  /* 0x0000001f18007c0c */ /* 0x000fc4000bf26070 */
[----:B------:R-:W-:Y:S01]  /*17f0*/  LOP3.LUT R28, R28, 0x1f, RZ, 0xc0, !PT ;  /* 0x0000001f1c1c7812 */ /* 0x000fe200078ec0ff */
[----:B------:R-:W-:Y:S01]  /*1800*/  FMUL R16, R25, R16 ;  /* 0x0000001019107220 */ /* 0x000fe20000400000 */
[----:B------:R-:W-:Y:S02]  /*1810*/  F2FP.SATFINITE.E4M3.F32.PACK_AB_MERGE_C R0, RZ, R0, RZ ;  /* 0x00000000ff00723e */ /* 0x000fe400048070ff */
[----:B------:R-:W-:-:S05]  /*1820*/  ISETP.LT.U32.AND P1, PT, R28, UR30, !P1 ;  /* 0x0000001e1c007c0c */ /* 0x000fca000cf21070 */
[----:B------:R-:W0:Y:S01]  /*1830*/  @!P0 LDC.64 R18, c[0x0][0x3c8] ;  /* 0x0000f200ff128b82 */ /* 0x000e220000000a00 */
[----:B------:R-:W-:Y:S01]  /*1840*/  @!P0 MOV R27, RZ ;  /* 0x000000ff001b8202 */ /* 0x000fe20000000f00 */
[----:B------:R-:W-:Y:S02]  /*1850*/  @!P0 IMAD.MOV.U32 R30, RZ, RZ, R26 ;  /* 0x000000ffff1e8224 */ /* 0x000fe400078e001a */
[----:B------:R-:W-:-:S04]  /*1860*/  @!P0 IMAD.MOV.U32 R31, RZ, RZ, RZ ;  /* 0x000000ffff1f8224 */ /* 0x000fc800078e00ff */
[----:B------:R-:W1:Y:S01]  /*1870*/  @!P0 LDC.64 R20, c[0x0][0x3c8] ;  /* 0x0000f200ff148b82 */ /* 0x000e620000000a00 */
[----:B0-----:R-:W-:-:S04]  /*1880*/  @!P0 IMAD.WIDE.U32 R22, R12, R18, R26 ;  /* 0x000000120c168225 */ /* 0x001fc800078e001a */
[----:B------:R-:W-:Y:S01]  /*1890*/  @!P0 IMAD R24, R12, R19, R23 ;  /* 0x000000130c188224 */ /* 0x000fe200078e0217 */
[----:B------:R-:W-:Y:S01]  /*18a0*/  @!P0 IADD3 R18, P3, P4, R18, UR17, R22 ;  /* 0x0000001112128c10 */ /* 0x000fe2000fc7e016 */
[----:B------:R-:W-:Y:S01]  /*18b0*/  FMUL R23, R8, UR6 ;  /* 0x0000000608177c20 */ /* 0x000fe20008400000 */
[----:B------:R-:W-:Y:S01]  /*18c0*/  FMUL R22, R16, UR6 ;  /* 0x0000000610167c20 */ /* 0x000fe20008400000 */
[----:B-1----:R-:W-:Y:S01]  /*18d0*/  @!P0 IMAD.WIDE.U32 R30, R12, R20, R30 ;  /* 0x000000140c1e8225 */ /* 0x002fe200078e001e */
[----:B------:R-:W-:-:S03]  /*18e0*/  @!P0 IADD3.X R19, PT, PT, R19, UR9, R24, P3, P4 ;  /* 0x0000000913138c10 */ /* 0x000fc60009fe8418 */
[----:B------:R-:W-:Y:S01]  /*18f0*/  FMUL R24, R14, UR6 ;  /* 0x000000060e187c20 */ /* 0x000fe20008400000 */
[----:B------:R-:W-:Y:S01]  /*1900*/  F2FP.SATFINITE.E4M3.F32.PACK_AB_MERGE_C R23, RZ, R23, RZ ;  /* 0x00000017ff17723e */ /* 0x000fe200048070ff */
[----:B------:R-:W-:Y:S01]  /*1910*/  @!P0 IMAD R4, R12, R21, R31 ;  /* 0x000000150c048224 */ /* 0x000fe200078e021f */
[----:B------:R-:W-:Y:S01]  /*1920*/  @!P0 IADD3 R30, P2, PT, R30, UR17, RZ ;  /* 0x000000111e1e8c10 */ /* 0x000fe2000ff5e0ff */
[----:B------:R-:W0:Y:S01]  /*1930*/  LDC.64 R20, c[0x0][0x3c8] ;  /* 0x0000f200ff147b82 */ /* 0x000e220000000a00 */
[----:B------:R-:W-:Y:S02]  /*1940*/  F2FP.SATFINITE.E4M3.F32.PACK_AB_MERGE_C R24, RZ, R24, RZ ;  /* 0x00000018ff18723e */ /* 0x000fe400048070ff */
[----:B------:R-:W-:Y:S02]  /*1950*/  @!P0 IADD3.X R31, PT, PT, R4, UR9, RZ, P2, !PT ;  /* 0x00000009041f8c10 */ /* 0x000fe400097fe4ff */
[----:B------:R-:W-:-:S03]  /*1960*/  F2FP.SATFINITE.E4M3.F32.PACK_AB_MERGE_C R22, RZ, R22, RZ ;  /* 0x00000016ff16723e */ /* 0x000fc600048070ff */
[----:B------:R1:W-:Y:S04]  /*1970*/  @!P0 STG.E.U8 desc[UR28][R30.64], R24 ;  /* 0x000000181e008986 */ /* 0x0003e8000c10111c */
[----:B------:R1:W-:Y:S01]  /*1980*/  @!P0 STG.E.U8 desc[UR28][R18.64], R23 ;  /* 0x0000001712008986 */ /* 0x0003e2000c10111c */
[----:B------:R-:W-:Y:S05]  /*1990*/  @P0 BRA `(.L_x_10515) ;  /* 0x0000000000280947 */ /* 0x000fea0003800000 */
[----:B-1----:R-:W1:Y:S01]  /*19a0*/  LDC.64 R18, c[0x0][0x3c8] ;  /* 0x0000f200ff127b82 */ /* 0x002e620000000a00 */
[----:B------:R-:W-:Y:S02]  /*19b0*/  IMAD.MOV.U32 R30, RZ, RZ, R26 ;  /* 0x000000ffff1e7224 */ /* 0x000fe400078e001a */
[----:B------:R-:W-:Y:S02]  /*19c0*/  IMAD.MOV.U32 R31, RZ, RZ, RZ ;  /* 0x000000ffff1f7224 */ /* 0x000fe400078e00ff */
[----:B-1----:R-:W-:-:S04]  /*19d0*/  IMAD.WIDE.U32 R30, R12, R18, R30 ;  /* 0x000000120c1e7225 */ /* 0x002fc800078e001e */
[----:B------:R-:W-:Y:S01]  /*19e0*/  IMAD R4, R12, R19, R31 ;  /* 0x000000130c047224 */ /* 0x000fe200078e021f */
[----:B------:R-:W-:-:S04]  /*19f0*/  LEA R30, P2, R18, R30, 0x1 ;  /* 0x0000001e121e7211 */ /* 0x000fc800078408ff */
[----:B------:R-:W-:Y:S02]  /*1a00*/  LEA.HI.X R19, R18, R4, R19, 0x1, P2 ;  /* 0x0000000412137211 */ /* 0x000fe400010f0c13 */
[----:B------:R-:W-:-:S04]  /*1a10*/  IADD3 R18, P2, PT, R30, UR17, RZ ;  /* 0x000000111e127c10 */ /* 0x000fc8000ff5e0ff */
[----:B------:R-:W-:-:S05]  /*1a20*/  IADD3.X R19, PT, PT, R19, UR9, RZ, P2, !PT ;  /* 0x0000000913137c10 */ /* 0x000fca00097fe4ff */
[----:B------:R2:W-:Y:S04]  /*1a30*/  STG.E.U8 desc[UR28][R18.64], R0 ;  /* 0x0000000012007986 */ /* 0x0005e8000c10111c */
.L_x_10515:
[----:B------:R-:W-:Y:S05]  /*1a40*/  BSYNC.RECONVERGENT B0 ;  /* 0x0000000000007941 */ /* 0x000fea0003800200 */
.L_x_10514:
[----:B------:R-:W-:Y:S04]  /*1a50*/  BSSY.RECONVERGENT B0, `(.L_x_10516) ;  /* 0x000000b000007945 */ /* 0x000fe80003800200 */
[----:B------:R-:W-:Y:S05]  /*1a60*/  @P0 BRA `(.L_x_10517) ;  /* 0x0000000000240947 */ /* 0x000fea0003800000 */
[----:B-12---:R-:W1:Y:S01]  /*1a70*/  LDC.64 R18, c[0x0][0x3c8] ;  /* 0x0000f200ff127b82 */ /* 0x006e620000000a00 */
[----:B------:R-:W-:-:S03]  /*1a80*/  HFMA2 R27, -RZ, RZ, 0, 0 ;  /* 0x00000000ff1b7431 */ /* 0x000fc600000001ff */
[----:B-1----:R-:W-:-:S04]  /*1a90*/  IMAD.WIDE.U32 R26, R12, R18, R26 ;  /* 0x000000120c1a7225 */ /* 0x002fc800078e001a */
[----:B------:R-:W-:Y:S02]  /*1aa0*/  IMAD R27, R12, R19, R27 ;  /* 0x000000130c1b7224 */ /* 0x000fe400078e021b */
[----:B------:R-:W-:Y:S02]  /*1ab0*/  IMAD R19, R19, 0x3, RZ ;  /* 0x0000000313137824 */ /* 0x000fe400078e02ff */
[----:B------:R-:W-:-:S03]  /*1ac0*/  IMAD.WIDE.U32 R26, R18, 0x3, R26 ;  /* 0x00000003121a7825 */ /* 0x000fc600078e001a */
[----:B------:R-:W-:-:S04]  /*1ad0*/  IADD3 R18, P0, PT, R26, UR17, RZ ;  /* 0x000000111a127c10 */ /* 0x000fc8000ff1e0ff */
[----:B------:R-:W-:-:S05]  /*1ae0*/  IADD3.X R19, PT, PT, R19, UR9, R27, P0, !PT ;  /* 0x0000000913137c10 */ /* 0x000fca00087fe41b */
[----:B------:R3:W-:Y:S04]  /*1af0*/  STG.E.U8 desc[UR28][R18.64], R22 ;  /* 0x0000001612007986 */ /* 0x0007e8000c10111c */
.L_x_10517:
[----:B------:R-:W-:Y:S05]  /*1b00*/  BSYNC.RECONVERGENT B0 ;  /* 0x0000000000007941 */ /* 0x000fea0003800200 */
.L_x_10516:
[----:B------:R-:W-:Y:S01]  /*1b10*/  UMOV UR4, UR13 ;  /* 0x0000000d00047c82 */ /* 0x000fe20008000000 */
[----:B------:R-:W-:Y:S01]  /*1b20*/  UMOV UR5, UR18 ;  /* 0x0000001200057c82 */ /* 0x000fe20008000000 */
[----:B------:R-:W-:Y:S01]  /*1b30*/  @P1 IADD3 R4, PT, PT, R2, 0x1e, -R3 ;  /* 0x0000001e02041810 */ /* 0x000fe20007ffe803 */
[----:B0123--:R-:W-:-:S04]  /*1b40*/  IMAD.WIDE.U32 R18, R12, R20, UR4 ;  /* 0x000000040c127e25 */ /* 0x00ffc8000f8e0014 */
[----:B------:R-:W-:Y:S01]  /*1b50*/  HFMA2 R36, -RZ, RZ, 0, 0 ;  /* 0x00000000ff247431 */ /* 0x000fe200000001ff */
[----:B------:R-:W-:Y:S01]  /*1b60*/  @P1 LOP3.LUT R35, R4, 0x1f, RZ, 0xc0, !PT ;  /* 0x0000001f04231812 */ /* 0x000fe200078ec0ff */
[----:B------:R-:W-:Y:S01]  /*1b70*/  IMAD R12, R12, R21, R19 ;  /* 0x000000150c0c7224 */ /* 0x000fe200078e0213 */
[----:B------:R-:W-:-:S04]  /*1b80*/  @P1 IADD3 R26, P0, P2, R18, UR13, R28 ;  /* 0x0000000d121a1c10 */ /* 0x000fc8000fa1e01c */
[----:B------:R-:W-:Y:S01]  /*1b90*/  @P1 IADD3.X R25, PT, PT, R12, UR18, RZ, P0, P2 ;  /* 0x000000120c191c10 */ /* 0x000fe200087e44ff */
[C---:B------:R-:W-:Y:S01]  /*1ba0*/  @P1 IMAD.SHL.U32 R33, R26.reuse, 0x4, RZ ;  /* 0x000000041a211824 */ /* 0x040fe200078e00ff */
[----:B------:R-:W-:Y:S02]  /*1bb0*/  @P1 IADD3 R34, P2, PT, R35, R18, RZ ;  /* 0x0000001223221210 */ /* 0x000fe40007f5e0ff */
[----:B------:R-:W-:Y:S01]  /*1bc0*/  @P1 SHF.L.U64.HI R26, R26, 0x2, R25 ;  /* 0x000000021a1a1819 */ /* 0x000fe20000010219 */
[----:B------:R-:W-:Y:S01]  /*1bd0*/  @P1 IMAD R25, R21, 0x7, RZ ;  /* 0x0000000715191824 */ /* 0x000fe200078e02ff */
[----:B------:R-:W-:Y:S01]  /*1be0*/  @P1 IADD3 R30, P0, PT, R33, UR24, RZ ;  /* 0x00000018211e1c10 */ /* 0x000fe2000ff1e0ff */
[----:B------:R-:W-:-:S03]  /*1bf0*/  @P1 IMAD.X R35, RZ, RZ, R12, P2 ;  /* 0x000000ffff231224 */ /* 0x000fc600010e060c */
[----:B------:R-:W-:Y:S01]  /*1c00*/  @P1 IADD3.X R31, PT, PT, R26, UR25, RZ, P0, !PT ;  /* 0x000000191a1f1c10 */ /* 0x000fe200087fe4ff */
[----:B------:R-:W-:-:S04]  /*1c10*/  @P1 IMAD.WIDE.U32 R34, R20, 0x7, R34 ;  /* 0x0000000714221825 */ /* 0x000fc800078e0022 */
[----:B------:R0:W5:Y:S01]  /*1c20*/  @P1 LDG.E R36, desc[UR28][R30.64] ;  /* 0x0000001c1e241981 */ /* 0x000162000c1e1900 */
[----:B------:R-:W-:Y:S01]  /*1c30*/  @P1 IMAD.IADD R25, R25, 0x1, R35 ;  /* 0x0000000119191824 */ /* 0x000fe200078e0223 */
[C---:B------:R-:W-:Y:S01]  /*1c40*/  @P1 SHF.L.U32 R27, R34.reuse, 0x2, RZ ;  /* 0x00000002221b1819 */ /* 0x040fe200000006ff */
[----:B------:R-:W-:Y:S02]  /*1c50*/  @P1 IMAD R35, R21, 0x5, RZ ;  /* 0x0000000515231824 */ /* 0x000fe400078e02ff */
[----:B------:R-:W-:Y:S01]  /*1c60*/  IMAD.MOV.U32 R38, RZ, RZ, 0x3bbb989d ;  /* 0x3bbb989dff267424 */ /* 0x000fe200078e00ff */
[----:B------:R-:W-:Y:S01]  /*1c70*/  @P1 SHF.L.U64.HI R25, R34, 0x2, R25 ;  /* 0x0000000222191819 */ /* 0x000fe20000010219 */
[----:B------:R-:W-:Y:S01]  /*1c80*/  IMAD.MOV.U32 R4, RZ, RZ, RZ ;  /* 0x000000ffff047224 */ /* 0x000fe200078e00ff */
[----:B0-----:R-:W-:-:S05]  /*1c90*/  @P1 IADD3 R30, P0, PT, R28, R18, RZ ;  /* 0x000000121c1e1210 */ /* 0x001fca0007f1e0ff */
[----:B------:R-:W-:Y:S01]  /*1ca0*/  @P1 IMAD.X R31, RZ, RZ, R12, P0 ;  /* 0x000000ffff1f1224 */ /* 0x000fe200000e060c */
[----:B------:R-:W-:Y:S01]  /*1cb0*/  @P1 IADD3 R28, P0, PT, R28, R18, RZ ;  /* 0x000000121c1c1210 */ /* 0x000fe20007f1e0ff */
[----:B------:R-:W-:-:S04]  /*1cc0*/  @P1 IMAD.WIDE.U32 R30, R20, 0x5, R30 ;  /* 0x00000005141e1825 */ /* 0x000fc800078e001e */
[----:B------:R-:W-:Y:S01]  /*1cd0*/  @P1 IMAD.X R29, RZ, RZ, R12, P0 ;  /* 0x000000ffff1d1224 */ /* 0x000fe200000e060c */
[----:B------:R-:W-:Y:S01]  /*1ce0*/  @P1 IADD3 R34, P0, PT, R27, UR24, RZ ;  /* 0x000000181b221c10 */ /* 0x000fe2000ff1e0ff */
[----:B------:R-:W-:Y:S02]  /*1cf0*/  @P1 IMAD.IADD R35, R35, 0x1, R31 ;  /* 0x0000000123231824 */ /* 0x000fe400078e021f */
[----:B------:R-:W-:-:S03]  /*1d00*/  @P1 IMAD.WIDE.U32 R28, R20, 0x6, R28 ;  /* 0x00000006141c1825 */ /* 0x000fc600078e001c */
[C---:B------:R-:W-:Y:S01]  /*1d10*/  @P1 SHF.L.U64.HI R31, R30.reuse, 0x2, R35 ;  /* 0x000000021e1f1819 */ /* 0x040fe20000010223 */
[----:B------:R-:W-:Y:S01]  /*1d20*/  @P1 IMAD R21, R21, 0x6, RZ ;  /* 0x0000000615151824 */ /* 0x000fe200078e02ff */
[----:B------:R-:W-:Y:S02]  /*1d30*/  @P1 SHF.L.U32 R30, R30, 0x2, RZ ;  /* 0x000000021e1e1819 */ /* 0x000fe400000006ff */
[----:B------:R-:W-:Y:S01]  /*1d40*/  @P1 IADD3.X R35, PT, PT, R25, UR25, RZ, P0, !PT ;  /* 0x0000001919231c10 */ /* 0x000fe200087fe4ff */
[----:B------:R-:W-:Y:S01]  /*1d50*/  @P1 IMAD.IADD R29, R21, 0x1, R29 ;  /* 0x00000001151d1824 */ /* 0x000fe200078e021d */
[----:B------:R-:W-:Y:S02]  /*1d60*/  @P1 IADD3 R20, P0, PT, R30, UR24, RZ ;  /* 0x000000181e141c10 */ /* 0x000fe4000ff1e0ff */
[C---:B------:R-:W-:Y:S01]  /*1d70*/  @P1 SHF.L.U32 R32, R28.reuse, 0x2, RZ ;  /* 0x000000021c201819 */ /* 0x040fe200000006ff */
[----:B------:R-:W5:Y:S01]  /*1d80*/  @P1 LDG.E R4, desc[UR28][R34.64] ;  /* 0x0000001c22041981 */ /* 0x000f62000c1e1900 */
[----:B------:R-:W-:Y:S01]  /*1d90*/  @P1 SHF.L.U64.HI R29, R28, 0x2, R29 ;  /* 0x000000021c1d1819 */ /* 0x000fe2000001021d */
[----:B------:R-:W-:Y:S01]  /*1da0*/  IMAD.MOV.U32 R28, RZ, RZ, RZ ;  /* 0x000000ffff1c7224 */ /* 0x000fe200078e00ff */
[----:B------:R-:W-:-:S05]  /*1db0*/  @P1 IADD3.X R21, PT, PT, R31, UR25, RZ, P0, !PT ;  /* 0x000000191f151c10 */ /* 0x000fca00087fe4ff */
[----:B------:R0:W5:Y:S02]  /*1dc0*/  @P1 LDG.E R28, desc[UR28][R20.64] ;  /* 0x0000001c141c1981 */ /* 0x000164000c1e1900 */
[----:B0-----:R-:W-:-:S04]  /*1dd0*/  @P1 IADD3 R20, P0, PT, R33, UR26, RZ ;  /* 0x0000001a21141c10 */ /* 0x001fc8000ff1e0ff */
[----:B------:R-:W-:Y:S02]  /*1de0*/  @P1 IADD3.X R21, PT, PT, R26, UR27, RZ, P0, !PT ;  /* 0x0000001b1a151c10 */ /* 0x000fe400087fe4ff */
[----:B------:R-:W-:Y:S02]  /*1df0*/  @P1 IADD3 R26, P2, PT, R27, UR26, RZ ;  /* 0x0000001a1b1a1c10 */ /* 0x000fe4000ff5e0ff */
[----:B------:R-:W-:Y:S02]  /*1e00*/  @P1 IADD3 R30, P0, PT, R30, UR26, RZ ;  /* 0x0000001a1e1e1c10 */ /* 0x000fe4000ff1e0ff */
[----:B------:R-:W-:Y:S02]  /*1e10*/  @P1 IADD3.X R27, PT, PT, R25, UR27, RZ, P2, !PT ;  /* 0x0000001b191b1c10 */ /* 0x000fe400097fe4ff */
[----:B------:R0:W2:Y:S01]  /*1e20*/  @P1 LDG.E R25, desc[UR28][R20.64] ;  /* 0x0000001c14191981 */ /* 0x0000a2000c1e1900 */
[----:B------:R-:W-:-:S03]  /*1e30*/  @P1 IADD3.X R31, PT, PT, R31, UR27, RZ, P0, !PT ;  /* 0x0000001b1f1f1c10 */ /* 0x000fc600087fe4ff */
[----:B------:R1:W3:Y:S04]  /*1e40*/  @P1 LDG.E R26, desc[UR28][R26.64] ;  /* 0x0000001c1a1a1981 */ /* 0x0002e8000c1e1900 */
[----:B------:R-:W4:Y:S01]  /*1e50*/  @P1 LDG.E R30, desc[UR28][R30.64] ;  /* 0x0000001c1e1e1981 */ /* 0x000f22000c1e1900 */
[----:B0-----:R-:W-:-:S04]  /*1e60*/  @P1 IADD3 R20, P2, PT, R32, UR26, RZ ;  /* 0x0000001a20141c10 */ /* 0x001fc8000ff5e0ff */
[----:B------:R-:W-:-:S06]  /*1e70*/  @P1 IADD3.X R21, PT, PT, R29, UR27, RZ, P2, !PT ;  /* 0x0000001b1d151c10 */ /* 0x000fcc00097fe4ff */
[----:B------:R0:W4:Y:S01]  /*1e80*/  @P1 LDG.E R21, desc[UR28][R20.64] ;  /* 0x0000001c14151981 */ /* 0x000122000c1e1900 */
[----:B------:R-:W-:Y:S02]  /*1e90*/  @P1 IADD3 R32, P0, PT, R32, UR24, RZ ;  /* 0x0000001820201c10 */ /* 0x000fe4000ff1e0ff */
[----:B------:R-:W-:Y:S02]  /*1ea0*/  MOV R40, 0x437c0000 ;  /* 0x437c000000287802 */ /* 0x000fe40000000f00 */
[----:B------:R-:W-:Y:S01]  /*1eb0*/  @P1 IADD3.X R33, PT, PT, R29, UR25, RZ, P0, !PT ;  /* 0x000000191d211c10 */ /* 0x000fe200087fe4ff */
[----:B------:R-:W-:-:S04]  /*1ec0*/  FFMA.SAT R29, R15, -R38, 0.5 ;  /* 0x3f0000000f1d7423 */ /* 0x000fc80000002826 */
[----:B-1----:R-:W-:-:S04]  /*1ed0*/  FFMA.RM R27, R29, R40, 12582913 ;  /* 0x4b4000011d1b7423 */ /* 0x002fc80000004028 */
[----:B------:R-:W-:-:S04]  /*1ee0*/  FADD R38, R27, -12583039 ;  /* 0xcb40007f1b267421 */ /* 0x000fc80000000000 */
[----:B------:R-:W-:-:S04]  /*1ef0*/  FFMA R38, R15, -1.4426950216293334961, -R38 ;  /* 0xbfb8aa3b0f267823 */ /* 0x000fc80000000826 */
[----:B------:R-:W-:-:S04]  /*1f00*/  FFMA R38, R15, -1.925963033500011079e-08, R38 ;  /* 0xb2a570600f267823 */ /* 0x000fc80000000026 */
[----:B0-----:R-:W0:Y:S01]  /*1f10*/  MUFU.EX2 R20, R38 ;  /* 0x0000002600147308 */ /* 0x001e220000000800 */
[----:B------:R-:W-:Y:S01]  /*1f20*/  CS2R R34, SRZ ;  /* 0x0000000000227805 */ /* 0x000fe2000001ff00 */
[----:B------:R-:W-:Y:S01]  /*1f30*/  FADD R29, RZ, R14 ;  /* 0x0000000eff1d7221 */ /* 0x000fe20000000000 */
[----:B------:R-:W-:Y:S01]  /*1f40*/  IMAD.SHL.U32 R27, R27, 0x800000, RZ ;  /* 0x008000001b1b7824 */ /* 0x000fe200078e00ff */
[----:B------:R-:W-:-:S03]  /*1f50*/  FMNMX3 R14, |R14|, RZ, |R8|, !PT ;  /* 0x000000ff0e0e7276 */ /* 0x000fc60007800608 */
[----:B------:R1:W5:Y:S01]  /*1f60*/  @P1 LDG.E R34, desc[UR28][R32.64] ;  /* 0x0000001c20221981 */ /* 0x000362000c1e1900 */
[----:B------:R-:W-:Y:S01]  /*1f70*/  LOP3.LUT R24, R24, 0xff, RZ, 0xc0, !PT ;  /* 0x000000ff18187812 */ /* 0x000fe200078ec0ff */
[----:B-1----:R-:W-:Y:S01]  /*1f80*/  FADD R32, R8, R29 ;  /* 0x0000001d08207221 */ /* 0x002fe20000000000 */
[----:B------:R-:W-:Y:S02]  /*1f90*/  IMAD.U32 R8, R0, 0x10000, RZ ;  /* 0x0001000000087824 */ /* 0x000fe400078e00ff */
[----:B0-----:R-:W-:-:S04]  /*1fa0*/  FFMA R0, R27, R20, 1 ;  /* 0x3f8000001b007423 */ /* 0x001fc80000000014 */
[----:B------:R-:W-:Y:S01]  /*1fb0*/  VIADD R20, R0, 0x1800000 ;  /* 0x0180000000147836 */ /* 0x000fe20000000000 */
[----:B------:R-:W-:Y:S01]  /*1fc0*/  LOP3.LUT R8, R8, 0xff0000, RZ, 0xc0, !PT ;  /* 0x00ff000008087812 */ /* 0x000fe200078ec0ff */
[----:B------:R-:W-:-:S03]  /*1fd0*/  IMAD R23, R23, 0x100, R24 ;  /* 0x0000010017177824 */ /* 0x000fc600078e0218 */
[----:B------:R-:W-:Y:S02]  /*1fe0*/  LOP3.LUT R20, R20, 0x7f800000, RZ, 0xc0, !PT ;  /* 0x7f80000014147812 */ /* 0x000fe400078ec0ff */
[----:B------:R-:W-:Y:S02]  /*1ff0*/  LOP3.LUT R22, R22, 0xffff, RZ, 0xc0, !PT ;  /* 0x0000ffff16167812 */ /* 0x000fe400078ec0ff */
[----:B------:R-:W-:Y:S01]  /*2000*/  ISETP.GT.U32.AND P0, PT, R20, 0x1ffffff, PT ;  /* 0x01ffffff1400780c */ /* 0x000fe20003f04070 */
[----:B------:R-:W-:Y:S01]  /*2010*/  FADD R29, R5, R32 ;  /* 0x00000020051d7221 */ /* 0x000fe20000000000 */
[----:B------:R-:W-:Y:S02]  /*2020*/  IADD3 R24, PT, PT, R3, R2, RZ ;  /* 0x0000000203187210 */ /* 0x000fe40007ffe0ff */
[----:B------:R-:W-:Y:S02]  /*2030*/  FMNMX R27, |R5|, R14, !PT ;  /* 0x0000000e051b7209 */ /* 0x000fe40007800200 */
[----:B------:R-:W-:-:S02]  /*2040*/  LOP3.LUT R8, R8, 0xffff, R23, 0xf8, !PT ;  /* 0x0000ffff08087812 */ /* 0x000fc400078ef817 */
[----:B------:R-:W-:Y:S02]  /*2050*/  SHF.L.U32 R5, R22, 0x18, RZ ;  /* 0x0000001816057819 */ /* 0x000fe400000006ff */
[----:B------:R-:W-:Y:S01]  /*2060*/  LOP3.LUT R23, RZ, R3, RZ, 0x33, !PT ;  /* 0x00000003ff177212 */ /* 0x000fe200078e33ff */
[----:B------:R-:W-:Y:S01]  /*2070*/  FADD R31, R16, R29 ;  /* 0x0000001d101f7221 */ /* 0x000fe20000000000 */
[----:B------:R-:W-:Y:S01]  /*2080*/  LOP3.LUT R24, R24, 0x1f, RZ, 0xc0, !PT ;  /* 0x0000001f18187812 */ /* 0x000fe200078ec0ff */
[----:B------:R-:W-:Y:S01]  /*2090*/  HFMA2 R29, -RZ, RZ, 0, 0 ;  /* 0x00000000ff1d7431 */ /* 0x000fe200000001ff */
[----:B------:R-:W-:Y:S01]  /*20a0*/  LOP3.LUT R5, R8, R5, RZ, 0xfc, !PT ;  /* 0x0000000508057212 */ /* 0x000fe200078efcff */
[----:B------:R-:W-:Y:S01]  /*20b0*/  IMAD.IADD R8, R23, 0x1, R2 ;  /* 0x0000000117087824 */ /* 0x000fe200078e0202 */
[----:B------:R-:W-:Y:S01]  /*20c0*/  BSSY.RECONVERGENT B1, `(.L_x_10518) ;  /* 0x0000012000017945 */ /* 0x000fe20003800200 */
[----:B------:R0:W1:Y:S01]  /*20d0*/  SHFL.IDX PT, R14, R31, R24, 0x1f ;  /* 0x00001f181f0e7589 */ /* 0x00006200000e0000 */
[----:B------:R-:W-:Y:S01]  /*20e0*/  FMNMX R16, |R16|, R27, !PT ;  /* 0x0000001b10107209 */ /* 0x000fe20007800200 */
[----:B------:R-:W-:Y:S01]  /*20f0*/  IMAD.MOV.U32 R27, RZ, RZ, RZ ;  /* 0x000000ffff1b7224 */ /* 0x000fe200078e00ff */
[----:B------:R-:W-:Y:S01]  /*2100*/  LOP3.LUT R8, R8, 0x1f, RZ, 0xc0, !PT ;  /* 0x0000001f08087812 */ /* 0x000fe200078ec0ff */
[----:B------:R-:W-:-:S02]  /*2110*/  IMAD.MOV.U32 R20, RZ, RZ, RZ ;  /* 0x000000ffff147224 */ /* 0x000fc400078e00ff */
[----:B--2---:R-:W-:Y:S01]  /*2120*/  @P1 FMUL R27, R25, 1.7020000219345092773 ;  /* 0x3fd9db23191b1820 */ /* 0x004fe20000400000 */
[----:B---3--:R-:W-:Y:S01]  /*2130*/  @P1 FMUL R20, R26, 1.7020000219345092773 ;  /* 0x3fd9db231a141820 */ /* 0x008fe20000400000 */
[----:B----4-:R-:W-:Y:S01]  /*2140*/  @P1 FMUL R35, R30, 1.7020000219345092773 ;  /* 0x3fd9db231e231820 */ /* 0x010fe20000400000 */
[----:B------:R-:W-:Y:S01]  /*2150*/  @P1 FMUL R29, R21, 1.7020000219345092773 ;  /* 0x3fd9db23151d1820 */ /* 0x000fe20000400000 */
[----:B01----:R-:W-:Y:S06]  /*2160*/  @P0 BRA `(.L_x_10519) ;  /* 0x00000000000c0947 */ /* 0x003fec0003800000 */
[----:B------:R-:W-:-:S07]  /*2170*/  MOV R21, 0x2190 ;  /* 0x0000219000157802 */ /* 0x000fce0000000f00 */
[----:B-----5:R-:W-:Y:S05]  /*2180*/  CALL.REL.NOINC `($__internal_321_$__cuda_sm20_rcp_rn_f32_slowpath) ;  /* 0x0000003400a87944 */ /* 0x020fea0003c00000 */
[----:B------:R-:W-:Y:S05]  /*2190*/  BRA `(.L_x_10520) ;  /* 0x0000000000107947 */ /* 0x000fea0003800000 */
.L_x_10519:
[----:B------:R-:W0:Y:S02]  /*21a0*/  MUFU.RCP R21, R0 ;  /* 0x0000000000157308 */ /* 0x000e240000001000 */
[----:B0-----:R-:W-:-:S04]  /*21b0*/  FFMA R22, R0, R21, -1 ;  /* 0xbf80000000167423 */ /* 0x001fc80000000015 */
[----:B------:R-:W-:-:S04]  /*21c0*/  FADD.FTZ R22, -R22, -RZ ;  /* 0x800000ff16167221 */ /* 0x000fc80000010100 */
[----:B------:R-:W-:-:S07]  /*21d0*/  FFMA R0, R21, R22, R21 ;  /* 0x0000001615007223 */ /* 0x000fce0000000015 */
.L_x_10520:
[----:B------:R-:W-:Y:S05]  /*21e0*/  BSYNC.RECONVERGENT B1 ;  /* 0x0000000000017941 */ /* 0x000fea0003800200 */
.L_x_10518:
        /* <DEDUP_REMOVED lines=21> */
[----:B-----5:R-:W-:Y:S05]  /*2340*/  CALL.REL.NOINC `($__internal_321_$__cuda_sm20_rcp_rn_f32_slowpath) ;  /* 0x0000003400387944 */ /* 0x020fea0003c00000 */
[----:B------:R-:W-:Y:S05]  /*2350*/  BRA `(.L_x_10523) ;  /* 0x0000000000107947 */ /* 0x000fea0003800000 */
.L_x_10522:
[----:B------:R-:W0:Y:S02]  /*2360*/  MUFU.RCP R0, R25 ;  /* 0x0000001900007308 */ /* 0x000e240000001000 */
[----:B0-----:R-:W-:-:S04]  /*2370*/  FFMA R17, R25, R0, -1 ;  /* 0xbf80000019117423 */ /* 0x001fc80000000000 */
[----:B------:R-:W-:-:S04]  /*2380*/  FADD.FTZ R17, -R17, -RZ ;  /* 0x800000ff11117221 */ /* 0x000fc80000010100 */
[----:B------:R-:W-:-:S07]  /*2390*/  FFMA R0, R0, R17, R0 ;  /* 0x0000001100007223 */ /* 0x000fce0000000000 */
.L_x_10523:
[----:B------:R-:W-:Y:S05]  /*23a0*/  BSYNC.RECONVERGENT B1 ;  /* 0x0000000000017941 */ /* 0x000fea0003800200 */
.L_x_10521:
        /* <DEDUP_REMOVED lines=21> */
[----:B-----5:R-:W-:Y:S05]  /*2500*/  CALL.REL.NOINC `($__internal_321_$__cuda_sm20_rcp_rn_f32_slowpath) ;  /* 0x0000003000c87944 */ /* 0x020fea0003c00000 */
[----:B------:R-:W-:Y:S05]  /*2510*/  BRA `(.L_x_10526) ;  /* 0x0000000000107947 */ /* 0x000fea0003800000 */
.L_x_10525:
[----:B------:R-:W0:Y:S02]  /*2520*/  MUFU.RCP R0, R23 ;  /* 0x0000001700007308 */ /* 0x000e240000001000 */
[----:B0-----:R-:W-:-:S04]  /*2530*/  FFMA R13, R23, R0, -1 ;  /* 0xbf800000170d7423 */ /* 0x001fc80000000000 */
[----:B------:R-:W-:-:S04]  /*2540*/  FADD.FTZ R13, -R13, -RZ ;  /* 0x800000ff0d0d7221 */ /* 0x000fc80000010100 */
[----:B------:R-:W-:-:S07]  /*2550*/  FFMA R0, R0, R13, R0 ;  /* 0x0000000d00007223 */ /* 0x000fce0000000000 */
.L_x_10526:
[----:B------:R-:W-:Y:S05]  /*2560*/  BSYNC.RECONVERGENT B1 ;  /* 0x0000000000017941 */ /* 0x000fea0003800200 */
.L_x_10524:
        /* <DEDUP_REMOVED lines=23> */
.L_x_10528:
[----:B------:R-:W0:Y:S02]  /*26e0*/  MUFU.RCP R0, R23 ;  /* 0x0000001700007308 */ /* 0x000e240000001000 */
[----:B0-----:R-:W-:-:S04]  /*26f0*/  FFMA R9, R23, R0, -1 ;  /* 0xbf80000017097423 */ /* 0x001fc80000000000 */
[----:B------:R-:W-:-:S04]  /*2700*/  FADD.FTZ R9, -R9, -RZ ;  /* 0x800000ff09097221 */ /* 0x000fc80000010100 */
[----:B------:R-:W-:-:S07]  /*2710*/  FFMA R0, R0, R9, R0 ;  /* 0x0000000900007223 */ /* 0x000fce0000000000 */
.L_x_10529:
[----:B------:R-:W-:Y:S05]  /*2720*/  BSYNC.RECONVERGENT B1 ;  /* 0x0000000000017941 */ /* 0x000fea0003800200 */
.L_x_10527:
[----:B------:R-:W-:Y:S02]  /*2730*/  VIADD R9, R3, 0x1 ;  /* 0x0000000103097836 */ /* 0x000fe40000000000 */
[----:B------:R-:W-:Y:S01]  /*2740*/  FMUL R25, R15, UR6 ;  /* 0x000000060f197c20 */ /* 0x000fe20008400000 */
[----:B------:R-:W-:Y:S01]  /*2750*/  FMUL R23, R10, UR6 ;  /* 0x000000060a177c20 */ /* 0x000fe20008400000 */
[----:B------:R-:W-:Y:S01]  /*2760*/  FMUL R24, R11, UR6 ;  /* 0x000000060b187c20 */ /* 0x000fe20008400000 */
[----:B------:R-:W-:Y:S01]  /*2770*/  BSSY.RECONVERGENT B0, `(.L_x_10530) ;  /* 0x000001f000007945 */ /* 0x000fe20003800200 */
[----:B------:R-:W-:Y:S01]  /*2780*/  ISETP.GE.U32.AND P0, PT, R9, UR31, PT ;  /* 0x0000001f09007c0c */ /* 0x000fe2000bf06070 */
[----:B------:R-:W-:Y:S01]  /*2790*/  FADD R9, -R0, 1 ;  /* 0x3f80000000097421 */ /* 0x000fe20000000100 */
[----:B------:R-:W-:Y:S02]  /*27a0*/  F2FP.SATFINITE.E4M3.F32.PACK_AB_MERGE_C R25, RZ, R25, RZ ;  /* 0x00000019ff19723e */ /* 0x000fe400048070ff */
[----:B------:R-:W-:Y:S01]  /*27b0*/  ISETP.GE.U32.OR P0, PT, R8, UR30, P0 ;  /* 0x0000001e08007c0c */ /* 0x000fe20008706470 */
[----:B------:R-:W-:Y:S01]  /*27c0*/  FMUL R9, R9, R0 ;  /* 0x0000000009097220 */ /* 0x000fe20000400000 */
[----:B------:R-:W-:-:S02]  /*27d0*/  F2FP.SATFINITE.E4M3.F32.PACK_AB_MERGE_C R23, RZ, R23, RZ ;  /* 0x00000017ff17723e */ /* 0x000fc400048070ff */
[----:B------:R-:W-:Y:S01]  /*27e0*/  F2FP.SATFINITE.E4M3.F32.PACK_AB_MERGE_C R24, RZ, R24, RZ ;  /* 0x00000018ff18723e */ /* 0x000fe200048070ff */
[----:B------:R-:W-:Y:S01]  /*27f0*/  FFMA R0, R9, R6, R0 ;  /* 0x0000000609007223 */ /* 0x000fe20000000000 */
[----:B------:R-:W-:-:S03]  /*2800*/  IADD3 R6, PT, PT, -R3, R2, RZ ;  /* 0x0000000203067210 */ /* 0x000fc60007ffe1ff */
[----:B------:R-:W-:Y:S01]  /*2810*/  FMUL R17, R0, R7 ;  /* 0x0000000700117220 */ /* 0x000fe20000400000 */
[----:B------:R-:W-:Y:S02]  /*2820*/  VIADD R7, R3, 0x3 ;  /* 0x0000000303077836 */ /* 0x000fe40000000000 */
[----:B------:R-:W-:Y:S01]  /*2830*/  VIADD R13, R6, 0x1d ;  /* 0x0000001d060d7836 */ /* 0x000fe20000000000 */
[----:B------:R-:W-:Y:S01]  /*2840*/  @!P0 IADD3 R8, P2, P3, R18, UR17, R8 ;  /* 0x0000001112088c10 */ /* 0x000fe2000fb5e008 */
[----:B------:R-:W-:Y:S01]  /*2850*/  FMUL R22, R17, UR6 ;  /* 0x0000000611167c20 */ /* 0x000fe20008400000 */
[----:B------:R-:W-:Y:S02]  /*2860*/  ISETP.GE.U32.AND P1, PT, R7, UR31, PT ;  /* 0x0000001f07007c0c */ /* 0x000fe4000bf26070 */
[----:B------:R-:W-:Y:S02]  /*2870*/  @!P0 IADD3.X R9, PT, PT, R12, UR9, RZ, P2, P3 ;  /* 0x000000090c098c10 */ /* 0x000fe400097e64ff */
[----:B------:R-:W-:-:S02]  /*2880*/  LOP3.LUT R13, R13, 0x1f, RZ, 0xc0, !PT ;  /* 0x0000001f0d0d7812 */ /* 0x000fc400078ec0ff */
[----:B------:R-:W-:Y:S01]  /*2890*/  F2FP.SATFINITE.E4M3.F32.PACK_AB_MERGE_C R22, RZ, R22, RZ ;  /* 0x00000016ff16723e */ /* 0x000fe200048070ff */
[----:B------:R0:W-:Y:S01]  /*28a0*/  @!P0 STG.E.U8 desc[UR28][R8.64], R25 ;  /* 0x0000001908008986 */ /* 0x0001e2000c10111c */
[----:B------:R-:W-:Y:S01]  /*28b0*/  ISETP.LT.U32.AND P1, PT, R13, UR30, !P1 ;  /* 0x0000001e0d007c0c */ /* 0x000fe2000cf21070 */
[----:B------:R-:W-:-:S12]  /*28c0*/  @P0 BRA `(.L_x_10531) ;  /* 0x0000000000240947 */ /* 0x000fd80003800000 */
[----:B------:R-:W1:Y:S01]  /*28d0*/  LDCU.64 UR4, c[0x0][0x3c8] ;  /* 0x00007900ff0477ac */ /* 0x000e620008000a00 */
[----:B0-----:R-:W-:-:S04]  /*28e0*/  LOP3.LUT R9, RZ, R3, RZ, 0x33, !PT ;  /* 0x00000003ff097212 */ /* 0x001fc800078e33ff */
[----:B------:R-:W-:-:S04]  /*28f0*/  IADD3 R9, PT, PT, R9, R2, RZ ;  /* 0x0000000209097210 */ /* 0x000fc80007ffe0ff */
[----:B------:R-:W-:-:S04]  /*2900*/  LOP3.LUT R9, R9, 0x1f, RZ, 0xc0, !PT ;  /* 0x0000001f09097812 */ /* 0x000fc800078ec0ff */
[----:B-1----:R-:W-:-:S04]  /*2910*/  IADD3 R8, P2, P3, R18, UR4, R9 ;  /* 0x0000000412087c10 */ /* 0x002fc8000fb5e009 */
[----:B------:R-:W-:Y:S02]  /*2920*/  IADD3.X R0, PT, PT, R12, UR5, RZ, P2, P3 ;  /* 0x000000050c007c10 */ /* 0x000fe400097e64ff */
[----:B------:R-:W-:-:S04]  /*2930*/  IADD3 R8, P2, PT, R8, UR17, RZ ;  /* 0x0000001108087c10 */ /* 0x000fc8000ff5e0ff */
[----:B------:R-:W-:-:S05]  /*2940*/  IADD3.X R9, PT, PT, R0, UR9, RZ, P2, !PT ;  /* 0x0000000900097c10 */ /* 0x000fca00097fe4ff */
[----:B------:R1:W-:Y:S04]  /*2950*/  STG.E.U8 desc[UR28][R8.64], R24 ;  /* 0x0000001808007986 */ /* 0x0003e8000c10111c */
.L_x_10531:
[----:B------:R-:W-:Y:S05]  /*2960*/  BSYNC.RECONVERGENT B0 ;  /* 0x0000000000007941 */ /* 0x000fea0003800200 */
.L_x_10530:
[----:B------:R-:W-:Y:S04]  /*2970*/  BSSY.RECONVERGENT B0, `(.L_x_10532) ;  /* 0x000000d000007945 */ /* 0x000fe80003800200 */
[----:B------:R-:W-:Y:S05]  /*2980*/  @P0 BRA `(.L_x_10533) ;  /* 0x00000000002c0947 */ /* 0x000fea0003800000 */
[----:B01----:R-:W0:Y:S01]  /*2990*/  LDC.64 R8, c[0x0][0x3c8] ;  /* 0x0000f200ff087b82 */ /* 0x003e220000000a00 */
[----:B------:R-:W-:-:S05]  /*29a0*/  LOP3.LUT R21, RZ, R3, RZ, 0x33, !PT ;  /* 0x00000003ff157212 */ /* 0x000fca00078e33ff */
[----:B------:R-:W-:-:S05]  /*29b0*/  IMAD.IADD R21, R21, 0x1, R2 ;  /* 0x0000000115157824 */ /* 0x000fca00078e0202 */
[----:B------:R-:W-:-:S04]  /*29c0*/  LOP3.LUT R21, R21, 0x1f, RZ, 0xc0, !PT ;  /* 0x0000001f15157812 */ /* 0x000fc800078ec0ff */
[----:B------:R-:W-:-:S05]  /*29d0*/  IADD3 R21, P2, PT, R21, R18, RZ ;  /* 0x0000001215157210 */ /* 0x000fca0007f5e0ff */
[----:B------:R-:W-:Y:S01]  /*29e0*/  IMAD.X R26, RZ, RZ, R12, P2 ;  /* 0x000000ffff1a7224 */ /* 0x000fe200010e060c */
[----:B0-----:R-:W-:-:S04]  /*29f0*/  LEA R0, P2, R8, R21, 0x1 ;  /* 0x0000001508007211 */ /* 0x001fc800078408ff */
[----:B------:R-:W-:Y:S02]  /*2a00*/  LEA.HI.X R9, R8, R26, R9, 0x1, P2 ;  /* 0x0000001a08097211 */ /* 0x000fe400010f0c09 */
[----:B------:R-:W-:-:S04]  /*2a10*/  IADD3 R8, P2, PT, R0, UR17, RZ ;  /* 0x0000001100087c10 */ /* 0x000fc8000ff5e0ff */
[----:B------:R-:W-:-:S05]  /*2a20*/  IADD3.X R9, PT, PT, R9, UR9, RZ, P2, !PT ;  /* 0x0000000909097c10 */ /* 0x000fca00097fe4ff */
[----:B------:R2:W-:Y:S04]  /*2a30*/  STG.E.U8 desc[UR28][R8.64], R23 ;  /* 0x0000001708007986 */ /* 0x0005e8000c10111c */
.L_x_10533:
[----:B------:R-:W-:Y:S05]  /*2a40*/  BSYNC.RECONVERGENT B0 ;  /* 0x0000000000007941 */ /* 0x000fea0003800200 */
.L_x_10532:
[----:B------:R-:W-:Y:S04]  /*2a50*/  BSSY.RECONVERGENT B0, `(.L_x_10534) ;  /* 0x000000d000007945 */ /* 0x000fe80003800200 */
[----:B------:R-:W-:Y:S05]  /*2a60*/  @P0 BRA `(.L_x_10535) ;  /* 0x00000000002c0947 */ /* 0x000fea0003800000 */
[----:B012---:R-:W0:Y:S01]  /*2a70*/  LDC.64 R8, c[0x0][0x3c8] ;  /* 0x0000f200ff087b82 */ /* 0x007e220000000a00 */
[----:B------:R-:W-:-:S04]  /*2a80*/  LOP3.LUT R21, RZ, R3, RZ, 0x33, !PT ;  /* 0x00000003ff157212 */ /* 0x000fc800078e33ff */
[----:B------:R-:W-:-:S04]  /*2a90*/  IADD3 R21, PT, PT, R21, R2, RZ ;  /* 0x0000000215157210 */ /* 0x000fc80007ffe0ff */
[----:B------:R-:W-:-:S04]  /*2aa0*/  LOP3.LUT R21, R21, 0x1f, RZ, 0xc0, !PT ;  /* 0x0000001f15157812 */ /* 0x000fc800078ec0ff */
[----:B------:R-:W-:-:S05]  /*2ab0*/  IADD3 R30, P0, PT, R21, R18, RZ ;  /* 0x00000012151e7210 */ /* 0x000fca0007f1e0ff */
[----:B------:R-:W-:Y:S02]  /*2ac0*/  IMAD.X R31, RZ, RZ, R12, P0 ;  /* 0x000000ffff1f7224 */ /* 0x000fe400000e060c */
[----:B0-----:R-:W-:-:S04]  /*2ad0*/  IMAD.WIDE.U32 R30, R8, 0x3, R30 ;  /* 0x00000003081e7825 */ /* 0x001fc800078e001e */
[----:B------:R-:W-:Y:S01]  /*2ae0*/  IMAD R9, R9, 0x3, RZ ;  /* 0x0000000309097824 */ /* 0x000fe200078e02ff */
[----:B------:R-:W-:-:S04]  /*2af0*/  IADD3 R8, P0, PT, R30, UR17, RZ ;  /* 0x000000111e087c10 */ /* 0x000fc8000ff1e0ff */
[----:B------:R-:W-:-:S05]  /*2b00*/  IADD3.X R9, PT, PT, R9, UR9, R31, P0, !PT ;  /* 0x0000000909097c10 */ /* 0x000fca00087fe41f */
[----:B------:R3:W-:Y:S04]  /*2b10*/  STG.E.U8 desc[UR28][R8.64], R22 ;  /* 0x0000001608007986 */ /* 0x0007e8000c10111c */
.L_x_10535:
[----:B------:R-:W-:Y:S05]  /*2b20*/  BSYNC.RECONVERGENT B0 ;  /* 0x0000000000007941 */ /* 0x000fea0003800200 */
.L_x_10534:
[----:B0123--:R-:W0:Y:S01]  /*2b30*/  @P1 LDC.64 R8, c[0x0][0x3c8] ;  /* 0x0000f200ff081b82 */ /* 0x00fe220000000a00 */
[----:B------:R-:W-:-:S04]  /*2b40*/  IADD3 R21, P0, PT, R18, UR13, RZ ;  /* 0x0000000d12157c10 */ /* 0x000fc8000ff1e0ff */
[----:B------:R-:W-:Y:S02]  /*2b50*/  IADD3.X R0, PT, PT, R12, UR18, RZ, P0, !PT ;  /* 0x000000120c007c10 */ /* 0x000fe400087fe4ff */
[----:B------:R-:W-:Y:S02]  /*2b60*/  IADD3 R18, P0, PT, R13, R21, RZ ;  /* 0x000000150d127210 */ /* 0x000fe40007f1e0ff */
[----:B------:R-:W1:Y:S03]  /*2b70*/  @P1 LDC.64 R12, c[0x0][0x3c8] ;  /* 0x0000f200ff0c1b82 */ /* 0x000e660000000a00 */
[----:B------:R-:W-:Y:S02]  /*2b80*/  IMAD.X R19, RZ, RZ, R0, P0 ;  /* 0x000000ffff137224 */ /* 0x000fe400000e0600 */
[----:B0-----:R-:W-:-:S04]  /*2b90*/  @P1 IMAD.WIDE.U32 R30, R8, 0x5, R18 ;  /* 0x00000005081e1825 */ /* 0x001fc800078e0012 */
[----:B------:R-:W-:Y:S02]  /*2ba0*/  @P1 IMAD R9, R9, 0x5, RZ ;  /* 0x0000000509091824 */ /* 0x000fe400078e02ff */
[----:B------:R-:W-:-:S03]  /*2bb0*/  @P1 IMAD.SHL.U32 R26, R30, 0x4, RZ ;  /* 0x000000041e1a1824 */ /* 0x000fc600078e00ff */
[----:B------:R-:W-:Y:S02]  /*2bc0*/  @P1 IADD3 R9, PT, PT, R9, R31, RZ ;  /* 0x0000001f09091210 */ /* 0x000fe40007ffe0ff */
[----:B------:R-:W-:Y:S02]  /*2bd0*/  @P1 IADD3 R32, P0, PT, R26, UR24, RZ ;  /* 0x000000181a201c10 */ /* 0x000fe4000ff1e0ff */
[----:B------:R-:W-:Y:S02]  /*2be0*/  @P1 SHF.L.U64.HI R30, R30, 0x2, R9 ;  /* 0x000000021e1e1819 */ /* 0x000fe40000010209 */
[----:B------:R-:W-:Y:S02]  /*2bf0*/  CS2R R8, SRZ ;  /* 0x0000000000087805 */ /* 0x000fe4000001ff00 */
[----:B------:R-:W-:-:S05]  /*2c00*/  @P1 IADD3.X R33, PT, PT, R30, UR25, RZ, P0, !PT ;  /* 0x000000191e211c10 */ /* 0x000fca00087fe4ff */
[----:B------:R0:W5:Y:S01]  /*2c10*/  @P1 LDG.E R8, desc[UR28][R32.64] ;  /* 0x0000001c20081981 */ /* 0x000162000c1e1900 */
[----:B-1----:R-:W-:Y:S01]  /*2c20*/  @P1 IMAD R13, R13, 0x6, RZ ;  /* 0x000000060d0d1824 */ /* 0x002fe200078e02ff */
[----:B------:R-:W-:Y:S02]  /*2c30*/  FMNMX3 R37, |R15|, R16, |R11|, !PT ;  /* 0x000000100f257276 */ /* 0x000fe4000780060b */
[----:B0-----:R-:W-:Y:S01]  /*2c40*/  @P1 MOV R33, R19 ;  /* 0x0000001300211202 */ /* 0x001fe20000000f00 */
[----:B------:R-:W-:-:S04]  /*2c50*/  @P1 IMAD.MOV.U32 R32, RZ, RZ, R18 ;  /* 0x000000ffff201224 */ /* 0x000fc800078e0012 */
[----:B------:R-:W-:-:S04]  /*2c60*/  @P1 IMAD.WIDE.U32 R32, R12, 0x6, R32 ;  /* 0x000000060c201825 */ /* 0x000fc800078e0020 */
[----:B------:R-:W-:Y:S01]  /*2c70*/  FADD R12, RZ, R15 ;  /* 0x0000000fff0c7221 */ /* 0x000fe20000000000 */
[----:B------:R-:W-:-:S03]  /*2c80*/  @P1 IMAD.IADD R31, R13, 0x1, R33 ;  /* 0x000000010d1f1824 */ /* 0x000fc600078e0221 */
[----:B------:R-:W-:Y:S02]  /*2c90*/  FADD R11, R11, R12 ;  /* 0x0000000c0b0b7221 */ /* 0x000fe40000000000 */
[C---:B------:R-:W-:Y:S01]  /*2ca0*/  @P1 SHF.L.U64.HI R31, R32.reuse, 0x2, R31 ;  /* 0x00000002201f1819 */ /* 0x040fe2000001021f */
[----:B------:R-:W-:Y:S01]  /*2cb0*/  @P1 IMAD.SHL.U32 R32, R32, 0x4, RZ ;  /* 0x0000000420201824 */ /* 0x000fe200078e00ff */
[----:B------:R-:W-:Y:S02]  /*2cc0*/  LOP3.LUT R25, R25, 0xff, RZ, 0xc0, !PT ;  /* 0x000000ff19197812 */ /* 0x000fe400078ec0ff */
[----:B------:R-:W-:Y:S02]  /*2cd0*/  SHF.L.U32 R23, R23, 0x10, RZ ;  /* 0x0000001017177819 */ /* 0x000fe400000006ff */
[----:B------:R-:W-:Y:S01]  /*2ce0*/  @P1 IADD3 R12, P0, PT, R32, UR24, RZ ;  /* 0x00000018200c1c10 */ /* 0x000fe2000ff1e0ff */
[----:B------:R-:W-:Y:S01]  /*2cf0*/  IMAD R24, R24, 0x100, R25 ;  /* 0x0000010018187824 */ /* 0x000fe200078e0219 */
[----:B------:R-:W-:-:S02]  /*2d00*/  LOP3.LUT R23, R23, 0xff0000, RZ, 0xc0, !PT ;  /* 0x00ff000017177812 */ /* 0x000fc400078ec0ff */
[----:B------:R-:W-:Y:S02]  /*2d10*/  @P1 IADD3.X R13, PT, PT, R31, UR25, RZ, P0, !PT ;  /* 0x000000191f0d1c10 */ /* 0x000fe400087fe4ff */
[----:B------:R-:W-:Y:S02]  /*2d20*/  @P1 IADD3 R16, P0, PT, R18, UR13, RZ ;  /* 0x0000000d12101c10 */ /* 0x000fe4000ff1e0ff */
[----:B------:R-:W-:Y:S01]  /*2d30*/  LOP3.LUT R24, R23, 0xffff, R24, 0xf8, !PT ;  /* 0x0000ffff17187812 */ /* 0x000fe200078ef818 */
[----:B------:R-:W-:Y:S01]  /*2d40*/  FADD R11, R10, R11 ;  /* 0x0000000b0a0b7221 */ /* 0x000fe20000000000 */
[----:B------:R-:W-:Y:S01]  /*2d50*/  @P1 IADD3.X R23, PT, PT, R19, UR18, RZ, P0, !PT ;  /* 0x0000001213171c10 */ /* 0x000fe200087fe4ff */
[----:B------:R-:W-:Y:S01]  /*2d60*/  @P1 IMAD.SHL.U32 R40, R16, 0x4, RZ ;  /* 0x0000000410281824 */ /* 0x000fe200078e00ff */
[----:B------:R-:W-:Y:S01]  /*2d70*/  FMNMX R15, |R10|, R37, !PT ;  /* 0x000000250a0f7209 */ /* 0x000fe20007800200 */
[----:B------:R0:W5:Y:S01]  /*2d80*/  @P1 LDG.E R9, desc[UR28][R12.64] ;  /* 0x0000001c0c091981 */ /* 0x000162000c1e1900 */
[----:B------:R-:W-:Y:S01]  /*2d90*/  HFMA2 R10, -RZ, RZ, 0, 0 ;  /* 0x00000000ff0a7431 */ /* 0x000fe200000001ff */
[----:B------:R-:W-:-:S02]  /*2da0*/  @P1 SHF.L.U64.HI R16, R16, 0x2, R23 ;  /* 0x0000000210101819 */ /* 0x000fc40000010217 */
[----:B0-----:R-:W-:-:S04]  /*2db0*/  @P1 IADD3 R12, P0, PT, R40, UR24, RZ ;  /* 0x00000018280c1c10 */ /* 0x001fc8000ff1e0ff */
[----:B------:R-:W-:-:S05]  /*2dc0*/  @P1 IADD3.X R13, PT, PT, R16, UR25, RZ, P0, !PT ;  /* 0x00000019100d1c10 */ /* 0x000fca00087fe4ff */
[----:B------:R0:W5:Y:S01]  /*2dd0*/  @P1 LDG.E R10, desc[UR28][R12.64] ;  /* 0x0000001c0c0a1981 */ /* 0x000162000c1e1900 */
[----:B------:R-:W-:Y:S02]  /*2de0*/  @P1 IADD3 R38, P2, PT, R26, UR26, RZ ;  /* 0x0000001a1a261c10 */ /* 0x000fe4000ff5e0ff */
[----:B------:R-:W-:Y:S02]  /*2df0*/  @P1 IADD3 R40, P0, PT, R40, UR26, RZ ;  /* 0x0000001a28281c10 */ /* 0x000fe4000ff1e0ff */
[----:B------:R-:W-:Y:S02]  /*2e00*/  @P1 IADD3.X R39, PT, PT, R30, UR27, RZ, P2, !PT ;  /* 0x0000001b1e271c10 */ /* 0x000fe400097fe4ff */
[----:B------:R-:W-:Y:S01]  /*2e10*/  @P1 IADD3.X R41, PT, PT, R16, UR27, RZ, P0, !PT ;  /* 0x0000001b10291c10 */ /* 0x000fe200087fe4ff */
[----:B0-----:R-:W0:Y:S02]  /*2e20*/  @P1 LDC.64 R12, c[0x0][0x3c8] ;  /* 0x0000f200ff0c1b82 */ /* 0x001e240000000a00 */
[----:B------:R1:W2:Y:S01]  /*2e30*/  @P1 LDG.E R16, desc[UR28][R38.64] ;  /* 0x0000001c26101981 */ /* 0x0002a2000c1e1900 */
[----:B------:R-:W-:-:S03]  /*2e40*/  @P1 IADD3 R32, P0, PT, R32, UR26, RZ ;  /* 0x0000001a20201c10 */ /* 0x000fc6000ff1e0ff */
[----:B------:R-:W3:Y:S01]  /*2e50*/  @P1 LDG.E R23, desc[UR28][R40.64] ;  /* 0x0000001c28171981 */ /* 0x000ee2000c1e1900 */
[----:B-1----:R-:W-:Y:S02]  /*2e60*/  @P1 IMAD.MOV.U32 R38, RZ, RZ, R18 ;  /* 0x000000ffff261224 */ /* 0x002fe400078e0012 */
[----:B------:R-:W-:Y:S01]  /*2e70*/  @P1 IMAD.MOV.U32 R39, RZ, RZ, R19 ;  /* 0x000000ffff271224 */ /* 0x000fe200078e0013 */
[----:B------:R-:W-:Y:S01]  /*2e80*/  @P1 IADD3.X R33, PT, PT, R31, UR27, RZ, P0, !PT ;  /* 0x0000001b1f211c10 */ /* 0x000fe200087fe4ff */
[----:B0-----:R-:W-:-:S04]  /*2e90*/  @P1 IMAD.WIDE.U32 R38, R12, 0x7, R38 ;  /* 0x000000070c261825 */ /* 0x001fc800078e0026 */
[----:B------:R-:W-:Y:S02]  /*2ea0*/  @P1 IMAD R25, R13, 0x7, RZ ;  /* 0x000000070d191824 */ /* 0x000fe400078e02ff */
[----:B------:R-:W-:-:S03]  /*2eb0*/  @P1 IMAD.SHL.U32 R12, R38, 0x4, RZ ;  /* 0x00000004260c1824 */ /* 0x000fc600078e00ff */
[----:B------:R-:W-:Y:S02]  /*2ec0*/  @P1 IADD3 R13, PT, PT, R25, R39, RZ ;  /* 0x00000027190d1210 */ /* 0x000fe40007ffe0ff */
[----:B------:R-:W-:Y:S01]  /*2ed0*/  @P1 IADD3 R30, P0, PT, R12, UR26, RZ ;  /* 0x0000001a0c1e1c10 */ /* 0x000fe2000ff1e0ff */
[----:B------:R0:W4:Y:S01]  /*2ee0*/  @P1 LDG.E R25, desc[UR28][R32.64] ;  /* 0x0000001c20191981 */ /* 0x000122000c1e1900 */
[----:B------:R-:W-:-:S04]  /*2ef0*/  @P1 SHF.L.U64.HI R13, R38, 0x2, R13 ;  /* 0x00000002260d1819 */ /* 0x000fc8000001020d */
[----:B------:R-:W-:-:S06]  /*2f00*/  @P1 IADD3.X R31, PT, PT, R13, UR27, RZ, P0, !PT ;  /* 0x0000001b0d1f1c10 */ /* 0x000fcc00087fe4ff */
[----:B------:R1:W3:Y:S01]  /*2f10*/  @P1 LDG.E R31, desc[UR28][R30.64] ;  /* 0x0000001c1e1f1981 */ /* 0x0002e2000c1e1900 */
[----:B0-----:R-:W-:Y:S01]  /*2f20*/  MOV R32, 0x3bbb989d ;  /* 0x3bbb989d00207802 */ /* 0x001fe20000000f00 */
[----:B------:R-:W-:-:S04]  /*2f30*/  IMAD.MOV.U32 R33, RZ, RZ, 0x437c0000 ;  /* 0x437c0000ff217424 */ /* 0x000fc800078e00ff */
[----:B------:R-:W-:-:S04]  /*2f40*/  FFMA.SAT R32, R27, -R32, 0.5 ;  /* 0x3f0000001b207423 */ /* 0x000fc80000002820 */
[----:B------:R-:W-:-:S04]  /*2f50*/  FFMA.RM R32, R32, R33, 12582913 ;  /* 0x4b40000120207423 */ /* 0x000fc80000004021 */
[----:B-1----:R-:W-:-:S04]  /*2f60*/  FADD R30, R32, -12583039 ;  /* 0xcb40007f201e7421 */ /* 0x002fc80000000000 */
[----:B------:R-:W-:-:S04]  /*2f70*/  FFMA R30, R27, -1.4426950216293334961, -R30 ;  /* 0xbfb8aa3b1b1e7823 */ /* 0x000fc8000000081e */
[----:B------:R-:W-:Y:S01]  /*2f80*/  FFMA R33, R27, -1.925963033500011079e-08, R30 ;  /* 0xb2a570601b217823 */ /* 0x000fe2000000001e */
[----:B------:R-:W-:-:S05]  /*2f90*/  IADD3 R26, PT, PT, R3, 0x1, R2 ;  /* 0x00000001031a7810 */ /* 0x000fca0007ffe002 */
[----:B------:R-:W0:Y:S01]  /*2fa0*/  MUFU.EX2 R33, R33 ;  /* 0x0000002100217308 */ /* 0x000e220000000800 */
[----:B------:R-:W-:Y:S01]  /*2fb0*/  LOP3.LUT R26, R26, 0x1f, RZ, 0xc0, !PT ;  /* 0x0000001f1a1a7812 */ /* 0x000fe200078ec0ff */
[----:B------:R-:W-:Y:S01]  /*2fc0*/  FADD R37, R17, R11 ;  /* 0x0000000b11257221 */ /* 0x000fe20000000000 */
[----:B------:R-:W-:Y:S01]  /*2fd0*/  @P1 IADD3 R12, P0, PT, R12, UR24, RZ ;  /* 0x000000180c0c1c10 */ /* 0x000fe2000ff1e0ff */
[----:B------:R-:W-:Y:S02]  /*2fe0*/  IMAD.MOV.U32 R11, RZ, RZ, RZ ;  /* 0x000000ffff0b7224 */ /* 0x000fe400078e00ff */
[----:B------:R-:W-:Y:S01]  /*2ff0*/  IMAD.SHL.U32 R30, R32, 0x800000, RZ ;  /* 0x00800000201e7824 */ /* 0x000fe200078e00ff */
[----:B------:R-:W1:Y:S01]  /*3000*/  SHFL.IDX PT, R26, R37, R26, 0x1f ;  /* 0x00001f1a251a7589 */ /* 0x000e6200000e0000 */
[----:B------:R-:W-:-:S05]  /*3010*/  @P1 IADD3.X R13, PT, PT, R13, UR25, RZ, P0, !PT ;  /* 0x000000190d0d1c10 */ /* 0x000fca00087fe4ff */
[----:B------:R0:W5:Y:S02]  /*3020*/  @P1 LDG.E R11, desc[UR28][R12.64] ;  /* 0x0000001c0c0b1981 */ /* 0x000164000c1e1900 */
[----:B0-----:R-:W-:Y:S01]  /*3030*/  FFMA R30, R30, R33, 1 ;  /* 0x3f8000001e1e7423 */ /* 0x001fe20000000021 */
[----:B------:R-:W-:-:S03]  /*3040*/  FMNMX R12, |R17|, R15, !PT ;  /* 0x0000000f110c7209 */ /* 0x000fc60007800200 */
[----:B------:R-:W-:Y:S01]  /*3050*/  VIADD R15, R30, 0x1800000 ;  /* 0x018000001e0f7836 */ /* 0x000fe20000000000 */
[----:B------:R-:W-:-:S04]  /*3060*/  LOP3.LUT R22, R22, 0xffff, RZ, 0xc0, !PT ;  /* 0x0000ffff16167812 */ /* 0x000fc800078ec0ff */
[----:B------:R-:W-:Y:S02]  /*3070*/  LOP3.LUT R17, R15, 0x7f800000, RZ, 0xc0, !PT ;  /* 0x7f8000000f117812 */ /* 0x000fe400078ec0ff */
[----:B------:R-:W-:Y:S02]  /*3080*/  SHF.L.U32 R13, R22, 0x18, RZ ;  /* 0x00000018160d7819 */ /* 0x000fe400000006ff */
[----:B------:R-:W-:Y:S02]  /*3090*/  ISETP.GT.U32.AND P0, PT, R17, 0x1ffffff, PT ;  /* 0x01ffffff1100780c */ /* 0x000fe40003f04070 */
[----:B------:R-:W-:Y:S01]  /*30a0*/  IADD3 R22, PT, PT, R6, 0x1e, RZ ;  /* 0x0000001e06167810 */ /* 0x000fe20007ffe0ff */
[----:B------:R-:W-:Y:S01]  /*30b0*/  FADD R15, RZ, R14 ;  /* 0x0000000eff0f7221 */ /* 0x000fe20000000000 */
[----:B------:R-:W-:Y:S02]  /*30c0*/  IMAD.MOV.U32 R14, RZ, RZ, RZ ;  /* 0x000000ffff0e7224 */ /* 0x000fe400078e00ff */
[----:B------:R-:W-:Y:S01]  /*30d0*/  LOP3.LUT R22, R22, 0x1f, RZ, 0xc0, !PT ;  /* 0x0000001f16167812 */ /* 0x000fe200078ec0ff */
[----:B-1----:R-:W-:Y:S01]  /*30e0*/  FADD R15, R26, R15 ;  /* 0x0000000f1a0f7221 */ /* 0x002fe20000000000 */
[----:B------:R-:W-:Y:S01]  /*30f0*/  HFMA2 R26, -RZ, RZ, 0, 0 ;  /* 0x00000000ff1a7431 */ /* 0x000fe200000001ff */
[----:B------:R-:W-:Y:S01]  /*3100*/  LOP3.LUT R13, R24, R13, RZ, 0xfc, !PT ;  /* 0x0000000d180d7212 */ /* 0x000fe200078efcff */
[----:B------:R-:W-:Y:S01]  /*3110*/  IMAD.MOV.U32 R24, RZ, RZ, RZ ;  /* 0x000000ffff187224 */ /* 0x000fe200078e00ff */
[----:B------:R-:W-:Y:S01]  /*3120*/  BSSY.RECONVERGENT B1, `(.L_x_10536) ;  /* 0x0000011000017945 */ /* 0x000fe20003800200 */
[----:B--2---:R-:W-:Y:S01]  /*3130*/  @P1 FMUL R14, R16, 1.7020000219345092773 ;  /* 0x3fd9db23100e1820 */ /* 0x004fe20000400000 */
[----:B------:R-:W-:-:S05]  /*3140*/  IADD3 R16, P2, PT, R22, R21, RZ ;  /* 0x0000001516107210 */ /* 0x000fca0007f5e0ff */
[----:B------:R-:W-:Y:S02]  /*3150*/  IMAD.X R17, RZ, RZ, R0, P2 ;  /* 0x000000ffff117224 */ /* 0x000fe400010e0600 */
[----:B----4-:R-:W-:Y:S01]  /*3160*/  @P1 FMUL R24, R25, 1.7020000219345092773 ;  /* 0x3fd9db2319181820 */ /* 0x010fe20000400000 */
[----:B------:R-:W-:Y:S02]  /*3170*/  IMAD.MOV.U32 R25, RZ, RZ, RZ ;  /* 0x000000ffff197224 */ /* 0x000fe400078e00ff */
[----:B---3--:R-:W-:Y:S01]  /*3180*/  @P1 FMUL R25, R23, 1.7020000219345092773 ;  /* 0x3fd9db2317191820 */ /* 0x008fe20000400000 */
[----:B------:R-:W-:Y:S01]  /*3190*/  @P1 FMUL R26, R31, 1.7020000219345092773 ;  /* 0x3fd9db231f1a1820 */ /* 0x000fe20000400000 */
[----:B------:R-:W-:Y:S06]  /*31a0*/  @P0 BRA `(.L_x_10537) ;  /* 0x0000000000100947 */ /* 0x000fec0003800000 */
[----:B------:R-:W-:Y:S01]  /*31b0*/  IMAD.MOV.U32 R0, RZ, RZ, R30 ;  /* 0x000000ffff007224 */ /* 0x000fe200078e001e */
[----:B------:R-:W-:-:S07]  /*31c0*/  MOV R21, 0x31e0 ;  /* 0x000031e000157802 */ /* 0x000fce0000000f00 */
[----:B-----5:R-:W-:Y:S05]  /*31d0*/  CALL.REL.NOINC `($__internal_321_$__cuda_sm20_rcp_rn_f32_slowpath) ;  /* 0x0000002400947944 */ /* 0x020fea0003c00000 */
[----:B------:R-:W-:Y:S05]  /*31e0*/  BRA `(.L_x_10538) ;  /* 0x0000000000107947 */ /* 0x000fea0003800000 */
.L_x_10537:
[----:B------:R-:W0:Y:S02]  /*31f0*/  MUFU.RCP R21, R30 ;  /* 0x0000001e00157308 */ /* 0x000e240000001000 */
[----:B0-----:R-:W-:-:S04]  /*3200*/  FFMA R0, R30, R21, -1 ;  /* 0xbf8000001e007423 */ /* 0x001fc80000000015 */
[----:B------:R-:W-:-:S04]  /*3210*/  FADD.FTZ R0, -R0, -RZ ;  /* 0x800000ff00007221 */ /* 0x000fc80000010100 */
[----:B------:R-:W-:-:S07]  /*3220*/  FFMA R0, R21, R0, R21 ;  /* 0x0000000015007223 */ /* 0x000fce0000000015 */
.L_x_10538:
[----:B------:R-:W-:Y:S05]  /*3230*/  BSYNC.RECONVERGENT B1 ;  /* 0x0000000000017941 */ /* 0x000fea0003800200 */
.L_x_10536:
        /* <DEDUP_REMOVED lines=17> */
[----:B-----5:R-:W-:Y:S01]  /*3350*/  FMUL R27, R27, R36 ;  /* 0x000000241b1b7220 */ /* 0x020fe20000400000 */
[----:B------:R-:W-:Y:S06]  /*3360*/  @P0 BRA `(.L_x_10540) ;  /* 0x0000000000100947 */ /* 0x000fec0003800000 */
[----:B------:R-:W-:Y:S01]  /*3370*/  IMAD.MOV.U32 R0, RZ, RZ, R21 ;  /* 0x000000ffff007224 */ /* 0x000fe200078e0015 */
[----:B------:R-:W-:-:S07]  /*3380*/  MOV R21, 0x33a0 ;  /* 0x000033a000157802 */ /* 0x000fce0000000f00 */
[----:B------:R-:W-:Y:S05]  /*3390*/  CALL.REL.NOINC `($__internal_321_$__cuda_sm20_rcp_rn_f32_slowpath) ;  /* 0x0000002400247944 */ /* 0x000fea0003c00000 */
[----:B------:R-:W-:Y:S05]  /*33a0*/  BRA `(.L_x_10541) ;  /* 0x0000000000107947 */ /* 0x000fea0003800000 */
.L_x_10540:
[----:B------:R-:W0:Y:S02]  /*33b0*/  MUFU.RCP R0, R21 ;  /* 0x0000001500007308 */ /* 0x000e240000001000 */
[----:B0-----:R-:W-:-:S04]  /*33c0*/  FFMA R23, R21, R0, -1 ;  /* 0xbf80000015177423 */ /* 0x001fc80000000000 */
[----:B------:R-:W-:-:S04]  /*33d0*/  FADD.FTZ R23, -R23, -RZ ;  /* 0x800000ff17177221 */ /* 0x000fc80000010100 */
[----:B------:R-:W-:-:S07]  /*33e0*/  FFMA R0, R0, R23, R0 ;  /* 0x0000001700007223 */ /* 0x000fce0000000000 */
.L_x_10541:
[----:B------:R-:W-:Y:S05]  /*33f0*/  BSYNC.RECONVERGENT B1 ;  /* 0x0000000000017941 */ /* 0x000fea0003800200 */
.L_x_10539:
        /* <DEDUP_REMOVED lines=23> */
.L_x_10543:
[----:B------:R-:W0:Y:S02]  /*3570*/  MUFU.RCP R0, R31 ;  /* 0x0000001f00007308 */ /* 0x000e240000001000 */
[----:B0-----:R-:W-:-:S04]  /*3580*/  FFMA R21, R31, R0, -1 ;  /* 0xbf8000001f157423 */ /* 0x001fc80000000000 */
[----:B------:R-:W-:-:S04]  /*3590*/  FADD.FTZ R21, -R21, -RZ ;  /* 0x800000ff15157221 */ /* 0x000fc80000010100 */
[----:B------:R-:W-:-:S07]  /*35a0*/  FFMA R0, R0, R21, R0 ;  /* 0x0000001500007223 */ /* 0x000fce0000000000 */
.L_x_10544:
[----:B------:R-:W-:Y:S05]  /*35b0*/  BSYNC.RECONVERGENT B1 ;  /* 0x0000000000017941 */ /* 0x000fea0003800200 */
.L_x_10542:
        /* <DEDUP_REMOVED lines=22> */
[----:B------:R-:W-:Y:S05]  /*3720*/  BRA `(.L_x_10547) ;  /* 0x0000000000107947 */ /* 0x000fea0003800000 */
.L_x_10546:
[----:B------:R-:W0:Y:S02]  /*3730*/  MUFU.RCP R0, R31 ;  /* 0x0000001f00007308 */ /* 0x000e240000001000 */
[----:B0-----:R-:W-:-:S04]  /*3740*/  FFMA R21, R31, R0, -1 ;  /* 0xbf8000001f157423 */ /* 0x001fc80000000000 */
[----:B------:R-:W-:-:S04]  /*3750*/  FADD.FTZ R21, -R21, -RZ ;  /* 0x800000ff15157221 */ /* 0x000fc80000010100 */
[----:B------:R-:W-:-:S07]  /*3760*/  FFMA R0, R0, R21, R0 ;  /* 0x0000001500007223 */ /* 0x000fce0000000000 */
.L_x_10547:
[----:B------:R-:W-:Y:S05]  /*3770*/  BSYNC.RECONVERGENT B1 ;  /* 0x0000000000017941 */ /* 0x000fea0003800200 */
.L_x_10545:
[----:B------:R-:W-:Y:S01]  /*3780*/  IADD3 R21, PT, PT, R3, 0x2, RZ ;  /* 0x0000000203157810 */ /* 0x000fe20007ffe0ff */
[----:B------:R-:W-:Y:S01]  /*3790*/  FMUL R33, R27, UR6 ;  /* 0x000000061b217c20 */ /* 0x000fe20008400000 */
[----:B------:R-:W-:Y:S01]  /*37a0*/  IMAD.MOV.U32 R34, RZ, RZ, 0x3bbb989d ;  /* 0x3bbb989dff227424 */ /* 0x000fe200078e00ff */
[----:B------:R-:W-:Y:S01]  /*37b0*/  BSSY.RECONVERGENT B1, `(.L_x_10548) ;  /* 0x000004c000017945 */ /* 0x000fe20003800200 */
[----:B------:R-:W-:Y:S01]  /*37c0*/  ISETP.GE.U32.AND P0, PT, R21, UR31, PT ;  /* 0x0000001f15007c0c */ /* 0x000fe2000bf06070 */
[----:B------:R-:W-:-:S03]  /*37d0*/  FADD R21, -R0, 1 ;  /* 0x3f80000000157421 */ /* 0x000fc60000000100 */
[----:B------:R-:W-:Y:S01]  /*37e0*/  ISETP.GE.U32.OR P0, PT, R22, UR30, P0 ;  /* 0x0000001e16007c0c */ /* 0x000fe20008706470 */
[----:B------:R-:W-:-:S04]  /*37f0*/  FMUL R21, R21, R0 ;  /* 0x0000000015157220 */ /* 0x000fc80000400000 */
[----:B------:R-:W-:Y:S01]  /*3800*/  FFMA R32, R21, R20, R0 ;  /* 0x0000001415207223 */ /* 0x000fe20000000000 */
[----:B------:R-:W-:Y:S01]  /*3810*/  F2FP.SATFINITE.E4M3.F32.PACK_AB_MERGE_C R0, RZ, R33, RZ ;  /* 0x00000021ff00723e */ /* 0x000fe200048070ff */
[----:B------:R-:W-:Y:S02]  /*3820*/  FMUL R33, R28, UR6 ;  /* 0x000000061c217c20 */ /* 0x000fe40008400000 */
[----:B------:R-:W-:Y:S01]  /*3830*/  FMUL R32, R32, R4 ;  /* 0x0000000420207220 */ /* 0x000fe20000400000 */
[----:B------:R-:W-:-:S03]  /*3840*/  IADD3 R4, PT, PT, R3, R2, RZ ;  /* 0x0000000203047210 */ /* 0x000fc60007ffe0ff */
[----:B------:R-:W0:Y:S01]  /*3850*/  @!P0 LDC.64 R22, c[0x0][0x3c8] ;  /* 0x0000f200ff168b82 */ /* 0x000e220000000a00 */
[----:B------:R-:W-:-:S04]  /*3860*/  @!P0 IADD3 R30, P1, PT, R16, UR17, RZ ;  /* 0x00000011101e8c10 */ /* 0x000fc8000ff3e0ff */
[----:B------:R-:W-:-:S03]  /*3870*/  @!P0 IADD3.X R31, PT, PT, R17, UR9, RZ, P1, !PT ;  /* 0x00000009111f8c10 */ /* 0x000fc60008ffe4ff */
[----:B------:R-:W1:Y:S02]  /*3880*/  @!P0 LDC.64 R20, c[0x0][0x3c8] ;  /* 0x0000f200ff148b82 */ /* 0x000e640000000a00 */
[----:B------:R2:W-:Y:S02]  /*3890*/  @!P0 STG.E.U8 desc[UR28][R30.64], R0 ;  /* 0x000000001e008986 */ /* 0x0005e4000c10111c */
[----:B--2---:R-:W-:Y:S02]  /*38a0*/  F2FP.SATFINITE.E4M3.F32.PACK_AB_MERGE_C R30, RZ, R33, RZ ;  /* 0x00000021ff1e723e */ /* 0x004fe400048070ff */
[----:B0-----:R-:W-:-:S04]  /*38b0*/  @!P0 IADD3 R22, P1, P2, R22, UR17, R16 ;  /* 0x0000001116168c10 */ /* 0x001fc8000fa3e010 */
[----:B------:R-:W-:Y:S02]  /*38c0*/  @!P0 IADD3.X R23, PT, PT, R23, UR9, R17, P1, P2 ;  /* 0x0000000917178c10 */ /* 0x000fe40008fe4411 */
[----:B-1----:R-:W-:-:S03]  /*38d0*/  @!P0 LEA R33, P1, R20, R16, 0x1 ;  /* 0x0000001014218211 */ /* 0x002fc600078208ff */
[----:B------:R0:W-:Y:S01]  /*38e0*/  @!P0 STG.E.U8 desc[UR28][R22.64], R30 ;  /* 0x0000001e16008986 */ /* 0x0001e2000c10111c */
[----:B------:R-:W-:Y:S02]  /*38f0*/  @!P0 LEA.HI.X R21, R20, R17, R21, 0x1, P1 ;  /* 0x0000001114158211 */ /* 0x000fe400008f0c15 */
[----:B------:R-:W-:Y:S01]  /*3900*/  @!P0 IADD3 R20, P1, PT, R33, UR17, RZ ;  /* 0x0000001121148c10 */ /* 0x000fe2000ff3e0ff */
[----:B------:R-:W-:-:S03]  /*3910*/  FMUL R33, R29, UR6 ;  /* 0x000000061d217c20 */ /* 0x000fc60008400000 */
[----:B------:R-:W-:Y:S02]  /*3920*/  @!P0 IADD3.X R21, PT, PT, R21, UR9, RZ, P1, !PT ;  /* 0x0000000915158c10 */ /* 0x000fe40008ffe4ff */
[----:B------:R-:W-:Y:S01]  /*3930*/  F2FP.SATFINITE.E4M3.F32.PACK_AB_MERGE_C R31, RZ, R33, RZ ;  /* 0x00000021ff1f723e */ /* 0x000fe200048070ff */
[----:B0-----:R-:W0:Y:S01]  /*3940*/  @!P0 LDC.64 R22, c[0x0][0x3c8] ;  /* 0x0000f200ff168b82 */ /* 0x001e220000000a00 */
[----:B------:R-:W-:Y:S01]  /*3950*/  FFMA.SAT R33, R25, -R34, 0.5 ;  /* 0x3f00000019217423 */ /* 0x000fe20000002822 */
[----:B------:R-:W-:Y:S02]  /*3960*/  IMAD.MOV.U32 R34, RZ, RZ, 0x437c0000 ;  /* 0x437c0000ff227424 */ /* 0x000fe400078e00ff */
[----:B------:R1:W-:Y:S02]  /*3970*/  @!P0 STG.E.U8 desc[UR28][R20.64], R31 ;  /* 0x0000001f14008986 */ /* 0x0003e4000c10111c */
[----:B-1----:R-:W-:Y:S01]  /*3980*/  VIADD R20, R4, 0x2 ;  /* 0x0000000204147836 */ /* 0x002fe20000000000 */
[----:B------:R-:W-:-:S04]  /*3990*/  SHF.L.U32 R31, R31, 0x10, RZ ;  /* 0x000000101f1f7819 */ /* 0x000fc800000006ff */
[----:B------:R-:W-:Y:S02]  /*39a0*/  LOP3.LUT R20, R20, 0x1f, RZ, 0xc0, !PT ;  /* 0x0000001f14147812 */ /* 0x000fe400078ec0ff */
[----:B------:R-:W-:Y:S01]  /*39b0*/  LOP3.LUT R31, R31, 0xff0000, RZ, 0xc0, !PT ;  /* 0x00ff00001f1f7812 */ /* 0x000fe200078ec0ff */
[----:B0-----:R-:W-:-:S04]  /*39c0*/  @!P0 IMAD.WIDE.U32 R16, R22, 0x3, R16 ;  /* 0x0000000316108825 */ /* 0x001fc800078e0010 */
[----:B------:R-:W-:Y:S01]  /*39d0*/  FFMA.RM R22, R33, R34, 12582913 ;  /* 0x4b40000121167423 */ /* 0x000fe20000004022 */
[----:B------:R-:W-:Y:S01]  /*39e0*/  LOP3.LUT R33, R0, 0xff, RZ, 0xc0, !PT ;  /* 0x000000ff00217812 */ /* 0x000fe200078ec0ff */
[----:B------:R-:W-:Y:S02]  /*39f0*/  @!P0 IMAD R23, R23, 0x3, RZ ;  /* 0x0000000317178824 */ /* 0x000fe400078e02ff */
[----:B------:R-:W-:Y:S01]  /*3a00*/  FADD R34, R22, -12583039 ;  /* 0xcb40007f16227421 */ /* 0x000fe20000000000 */
[----:B------:R-:W-:Y:S01]  /*3a10*/  @!P0 IADD3 R16, P1, PT, R16, UR17, RZ ;  /* 0x0000001110108c10 */ /* 0x000fe2000ff3e0ff */
[----:B------:R-:W-:Y:S02]  /*3a20*/  IMAD.SHL.U32 R22, R22, 0x800000, RZ ;  /* 0x0080000016167824 */ /* 0x000fe400078e00ff */
[----:B------:R-:W-:Y:S01]  /*3a30*/  FFMA R34, R25, -1.4426950216293334961, -R34 ;  /* 0xbfb8aa3b19227823 */ /* 0x000fe20000000822 */
[----:B------:R-:W-:Y:S01]  /*3a40*/  @!P0 IADD3.X R17, PT, PT, R23, UR9, R17, P1, !PT ;  /* 0x0000000917118c10 */ /* 0x000fe20008ffe411 */
[----:B------:R-:W-:Y:S01]  /*3a50*/  FADD R23, RZ, R27 ;  /* 0x0000001bff177221 */ /* 0x000fe20000000000 */
[----:B------:R-:W-:-:S02]  /*3a60*/  IMAD R30, R30, 0x100, R33 ;  /* 0x000001001e1e7824 */ /* 0x000fc400078e0221 */
[----:B------:R-:W-:Y:S01]  /*3a70*/  FFMA R34, R25, -1.925963033500011079e-08, R34 ;  /* 0xb2a5706019227823 */ /* 0x000fe20000000022 */
[----:B------:R-:W-:Y:S01]  /*3a80*/  IADD3 R18, P1, PT, R18, UR13, RZ ;  /* 0x0000000d12127c10 */ /* 0x000fe2000ff3e0ff */
[----:B------:R-:W-:Y:S01]  /*3a90*/  FADD R36, R28, R23 ;  /* 0x000000171c247221 */ /* 0x000fe20000000000 */
[----:B------:R-:W-:Y:S01]  /*3aa0*/  FMNMX3 R28, |R27|, R12, |R28|, !PT ;  /* 0x0000000c1b1c7276 */ /* 0x000fe2000780061c */
[----:B------:R-:W0:Y:S01]  /*3ab0*/  MUFU.EX2 R21, R34 ;  /* 0x0000002200157308 */ /* 0x000e220000000800 */
[----:B------:R-:W-:Y:S01]  /*3ac0*/  LOP3.LUT R31, R31, 0xffff, R30, 0xf8, !PT ;  /* 0x0000ffff1f1f7812 */ /* 0x000fe200078ef81e */
[C---:B------:R-:W-:Y:S01]  /*3ad0*/  FADD R23, R29.reuse, R36 ;  /* 0x000000241d177221 */ /* 0x040fe20000000000 */
[----:B------:R-:W-:Y:S02]  /*3ae0*/  FMNMX R29, |R29|, R28, !PT ;  /* 0x0000001c1d1d7209 */ /* 0x000fe40007800200 */
[----:B------:R-:W-:Y:S01]  /*3af0*/  IADD3.X R19, PT, PT, R19, UR18, RZ, P1, !PT ;  /* 0x0000001213137c10 */ /* 0x000fe20008ffe4ff */
[C---:B------:R-:W-:Y:S01]  /*3b00*/  FADD R35, R32.reuse, R23 ;  /* 0x0000001720237221 */ /* 0x040fe20000000000 */
[----:B------:R-:W-:-:S04]  /*3b10*/  FMUL R23, R32, UR6 ;  /* 0x0000000620177c20 */ /* 0x000fc80008400000 */
[----:B------:R-:W1:Y:S01]  /*3b20*/  SHFL.IDX PT, R20, R35, R20, 0x1f ;  /* 0x00001f1423147589 */ /* 0x000e6200000e0000 */
[----:B------:R-:W-:Y:S01]  /*3b30*/  F2FP.SATFINITE.E4M3.F32.PACK_AB_MERGE_C R23, RZ, R23, RZ ;  /* 0x00000017ff17723e */ /* 0x000fe200048070ff */
[----:B0-----:R-:W-:-:S04]  /*3b40*/  FFMA R21, R22, R21, 1 ;  /* 0x3f80000016157423 */ /* 0x001fc80000000015 */
[----:B------:R0:W-:Y:S01]  /*3b50*/  @!P0 STG.E.U8 desc[UR28][R16.64], R23 ;  /* 0x0000001710008986 */ /* 0x0001e2000c10111c */
[----:B------:R-:W-:-:S05]  /*3b60*/  VIADD R0, R21, 0x1800000 ;  /* 0x0180000015007836 */ /* 0x000fca0000000000 */
[----:B------:R-:W-:Y:S02]  /*3b70*/  LOP3.LUT R12, R0, 0x7f800000, RZ, 0xc0, !PT ;  /* 0x7f800000000c7812 */ /* 0x000fe400078ec0ff */
[----:B------:R-:W-:Y:S02]  /*3b80*/  LOP3.LUT R0, R23, 0xffff, RZ, 0xc0, !PT ;  /* 0x0000ffff17007812 */ /* 0x000fe400078ec0ff */
[----:B------:R-:W-:Y:S02]  /*3b90*/  ISETP.GT.U32.AND P0, PT, R12, 0x1ffffff, PT ;  /* 0x01ffffff0c00780c */ /* 0x000fe40003f04070 */
[----:B------:R-:W-:Y:S02]  /*3ba0*/  SHF.L.U32 R0, R0, 0x18, RZ ;  /* 0x0000001800007819 */ /* 0x000fe400000006ff */
[----:B------:R-:W-:Y:S01]  /*3bb0*/  FMNMX R12, |R32|, R29, !PT ;  /* 0x0000001d200c7209 */ /* 0x000fe20007800200 */
[----:B-1----:R-:W-:Y:S01]  /*3bc0*/  FADD R15, R15, R20 ;  /* 0x000000140f0f7221 */ /* 0x002fe20000000000 */
[----:B0-----:R-:W-:-:S07]  /*3bd0*/  LOP3.LUT R16, R31, R0, RZ, 0xfc, !PT ;  /* 0x000000001f107212 */ /* 0x001fce00078efcff */
[----:B------:R-:W-:Y:S05]  /*3be0*/  @P0 BRA `(.L_x_10549) ;  /* 0x0000000000100947 */ /* 0x000fea0003800000 */
[----:B------:R-:W-:Y:S01]  /*3bf0*/  IMAD.MOV.U32 R0, RZ, RZ, R21 ;  /* 0x000000ffff007224 */ /* 0x000fe200078e0015 */
[----:B------:R-:W-:-:S07]  /*3c00*/  MOV R21, 0x3c20 ;  /* 0x00003c2000157802 */ /* 0x000fce0000000f00 */
[----:B------:R-:W-:Y:S05]  /*3c10*/  CALL.REL.NOINC `($__internal_321_$__cuda_sm20_rcp_rn_f32_slowpath) ;  /* 0x0000001c00047944 */ /* 0x000fea0003c00000 */
[----:B------:R-:W-:Y:S05]  /*3c20*/  BRA `(.L_x_10550) ;  /* 0x0000000000107947 */ /* 0x000fea0003800000 */
.L_x_10549:
[----:B------:R-:W0:Y:S02]  /*3c30*/  MUFU.RCP R0, R21 ;  /* 0x0000001500007308 */ /* 0x000e240000001000 */
[----:B0-----:R-:W-:-:S04]  /*3c40*/  FFMA R17, R21, R0, -1 ;  /* 0xbf80000015117423 */ /* 0x001fc80000000000 */
[----:B------:R-:W-:-:S04]  /*3c50*/  FADD.FTZ R17, -R17, -RZ ;  /* 0x800000ff11117221 */ /* 0x000fc80000010100 */
[----:B------:R-:W-:-:S07]  /*3c60*/  FFMA R0, R0, R17, R0 ;  /* 0x0000001100007223 */ /* 0x000fce0000000000 */
.L_x_10550:
[----:B------:R-:W-:Y:S05]  /*3c70*/  BSYNC.RECONVERGENT B1 ;  /* 0x0000000000017941 */ /* 0x000fea0003800200 */
.L_x_10548:
        /* <DEDUP_REMOVED lines=23> */
.L_x_10552:
[----:B------:R-:W0:Y:S02]  /*3df0*/  MUFU.RCP R0, R23 ;  /* 0x0000001700007308 */ /* 0x000e240000001000 */
[----:B0-----:R-:W-:-:S04]  /*3e00*/  FFMA R17, R23, R0, -1 ;  /* 0xbf80000017117423 */ /* 0x001fc80000000000 */
[----:B------:R-:W-:-:S04]  /*3e10*/  FADD.FTZ R17, -R17, -RZ ;  /* 0x800000ff11117221 */ /* 0x000fc80000010100 */
[----:B------:R-:W-:-:S07]  /*3e20*/  FFMA R0, R0, R17, R0 ;  /* 0x0000001100007223 */ /* 0x000fce0000000000 */
.L_x_10553:
[----:B------:R-:W-:Y:S05]  /*3e30*/  BSYNC.RECONVERGENT B1 ;  /* 0x0000000000017941 */ /* 0x000fea0003800200 */
.L_x_10551:
        /* <DEDUP_REMOVED lines=23> */
.L_x_10555:
[----:B------:R-:W0:Y:S02]  /*3fb0*/  MUFU.RCP R0, R23 ;  /* 0x0000001700007308 */ /* 0x000e240000001000 */
[----:B0-----:R-:W-:-:S04]  /*3fc0*/  FFMA R14, R23, R0, -1 ;  /* 0xbf800000170e7423 */ /* 0x001fc80000000000 */
[----:B------:R-:W-:-:S04]  /*3fd0*/  FADD.FTZ R17, -R14, -RZ ;  /* 0x800000ff0e117221 */ /* 0x000fc80000010100 */
[----:B------:R-:W-:-:S07]  /*3fe0*/  FFMA R0, R0, R17, R0 ;  /* 0x0000001100007223 */ /* 0x000fce0000000000 */
.L_x_10556:
[----:B------:R-:W-:Y:S05]  /*3ff0*/  BSYNC.RECONVERGENT B1 ;  /* 0x0000000000017941 */ /* 0x000fea0003800200 */
.L_x_10554:
[----:B------:R-:W-:Y:S02]  /*4000*/  HFMA2 R17, -RZ, RZ, 0.96630859375, -0.0022525787353515625 ;  /* 0x3bbb989dff117431 */ /* 0x000fe400000001ff */
        /* <DEDUP_REMOVED lines=22> */
.L_x_10558:
[----:B------:R-:W0:Y:S02]  /*4170*/  MUFU.RCP R0, R21 ;  /* 0x0000001500007308 */ /* 0x000e240000001000 */
[----:B0-----:R-:W-:-:S04]  /*4180*/  FFMA R14, R21, R0, -1 ;  /* 0xbf800000150e7423 */ /* 0x001fc80000000000 */
[----:B------:R-:W-:-:S04]  /*4190*/  FADD.FTZ R17, -R14, -RZ ;  /* 0x800000ff0e117221 */ /* 0x000fc80000010100 */
[----:B------:R-:W-:-:S07]  /*41a0*/  FFMA R0, R0, R17, R0 ;  /* 0x0000001100007223 */ /* 0x000fce0000000000 */
.L_x_10559:
[----:B------:R-:W-:Y:S05]  /*41b0*/  BSYNC.RECONVERGENT B1 ;  /* 0x0000000000017941 */ /* 0x000fea0003800200 */
.L_x_10557:
[----:B------:R-:W0:Y:S01]  /*41c0*/  S2R R22, SR_CgaCtaId ;  /* 0x0000000000167919 */ /* 0x000e220000008800 */
[----:B------:R-:W-:Y:S01]  /*41d0*/  VIADD R14, R6, 0x1d ;  /* 0x0000001d060e7836 */ /* 0x000fe20000000000 */
[----:B------:R-:W-:Y:S01]  /*41e0*/  ISETP.GE.U32.AND P0, PT, R7, UR31, PT ;  /* 0x0000001f07007c0c */ /* 0x000fe2000bf06070 */
[----:B------:R-:W-:Y:S01]  /*41f0*/  FADD R17, -R0, 1 ;  /* 0x3f80000000117421 */ /* 0x000fe20000000100 */
[----:B------:R-:W-:Y:S01]  /*4200*/  FMUL R29, R9, UR6 ;  /* 0x00000006091d7c20 */ /* 0x000fe20008400000 */
[----:B------:R-:W-:Y:S01]  /*4210*/  MOV R20, 0x400 ;  /* 0x0000040000147802 */ /* 0x000fe20000000f00 */
[----:B------:R-:W-:Y:S01]  /*4220*/  FMUL R31, R8, UR6 ;  /* 0x00000006081f7c20 */ /* 0x000fe20008400000 */
[----:B------:R-:W-:Y:S01]  /*4230*/  LOP3.LUT R14, R14, 0x1f, RZ, 0xc0, !PT ;  /* 0x0000001f0e0e7812 */ /* 0x000fe200078ec0ff */
[----:B------:R-:W-:Y:S01]  /*4240*/  FMUL R17, R17, R0 ;  /* 0x0000000011117220 */ /* 0x000fe20000400000 */
[----:B------:R-:W-:Y:S01]  /*4250*/  F2FP.SATFINITE.E4M3.F32.PACK_AB_MERGE_C R29, RZ, R29, RZ ;  /* 0x0000001dff1d723e */ /* 0x000fe200048070ff */
[----:B------:R-:W-:Y:S01]  /*4260*/  IMAD.SHL.U32 R30, R6, 0x4, RZ ;  /* 0x00000004061e7824 */ /* 0x000fe200078e00ff */
[----:B------:R-:W-:Y:S01]  /*4270*/  ISETP.GE.U32.OR P0, PT, R14, UR30, P0 ;  /* 0x0000001e0e007c0c */ /* 0x000fe20008706470 */
[----:B------:R-:W-:Y:S01]  /*4280*/  FMUL R14, R10, UR6 ;  /* 0x000000060a0e7c20 */ /* 0x000fe20008400000 */
[----:B------:R-:W-:Y:S01]  /*4290*/  FFMA R26, R17, R26, R0 ;  /* 0x0000001a111a7223 */ /* 0x000fe20000000000 */
[----:B------:R-:W-:Y:S01]  /*42a0*/  IADD3 R17, PT, PT, R20, 0x20, RZ ;  /* 0x0000002014117810 */ /* 0x000fe20007ffe0ff */
[----:B------:R-:W-:Y:S01]  /*42b0*/  VIADD R32, R4, 0x3 ;  /* 0x0000000304207836 */ /* 0x000fe20000000000 */
[----:B------:R-:W-:Y:S01]  /*42c0*/  F2FP.SATFINITE.E4M3.F32.PACK_AB_MERGE_C R31, RZ, R31, RZ ;  /* 0x0000001fff1f723e */ /* 0x000fe200048070ff */
[----:B------:R-:W-:Y:S01]  /*42d0*/  FMUL R11, R26, R11 ;  /* 0x0000000b1a0b7220 */ /* 0x000fe20000400000 */
[----:B------:R-:W-:Y:S01]  /*42e0*/  F2FP.SATFINITE.E4M3.F32.PACK_AB_MERGE_C R33, RZ, R14, RZ ;  /* 0x0000000eff21723e */ /* 0x000fe200048070ff */
[----:B------:R-:W-:Y:S01]  /*42f0*/  BSSY.RECONVERGENT B0, `(.L_x_10560) ;  /* 0x0000098000007945 */ /* 0x000fe20003800200 */
[----:B------:R-:W-:-:S02]  /*4300*/  SHF.L.U32 R21, R29, 0x10, RZ ;  /* 0x000000101d157819 */ /* 0x000fc400000006ff */
[----:B------:R-:W-:Y:S02]  /*4310*/  LOP3.LUT R20, R33, 0xff, RZ, 0xc0, !PT ;  /* 0x000000ff21147812 */ /* 0x000fe400078ec0ff */
[----:B------:R-:W-:Y:S01]  /*4320*/  LOP3.LUT R0, R2, 0x1f, RZ, 0xc0, !PT ;  /* 0x0000001f02007812 */ /* 0x000fe200078ec0ff */
[----:B------:R-:W1:Y:S01]  /*4330*/  @!P0 LDC.64 R24, c[0x0][0x3c8] ;  /* 0x0000f200ff188b82 */ /* 0x000e620000000a00 */
[----:B------:R-:W-:Y:S01]  /*4340*/  LOP3.LUT R21, R21, 0xff0000, RZ, 0xc0, !PT ;  /* 0x00ff000015157812 */ /* 0x000fe200078ec0ff */
[----:B------:R-:W-:Y:S01]  /*4350*/  IMAD R20, R31, 0x100, R20 ;  /* 0x000001001f147824 */ /* 0x000fe200078e0214 */
[----:B------:R-:W-:Y:S02]  /*4360*/  LOP3.LUT R23, R30, 0x7c, RZ, 0xc0, !PT ;  /* 0x0000007c1e177812 */ /* 0x000fe400078ec0ff */
[----:B------:R-:W-:Y:S01]  /*4370*/  IADD3 R4, PT, PT, -R7, R2, RZ ;  /* 0x0000000207047210 */ /* 0x000fe20007ffe1ff */
[----:B------:R-:W-:Y:S01]  /*4380*/  FADD R7, RZ, R10 ;  /* 0x0000000aff077221 */ /* 0x000fe20000000000 */
[----:B0-----:R-:W-:Y:S01]  /*4390*/  LEA R17, R22, R17, 0x18 ;  /* 0x0000001116117211 */ /* 0x001fe200078ec0ff */
[----:B------:R-:W0:Y:S01]  /*43a0*/  @!P0 LDC.64 R26, c[0x0][0x3c8] ;  /* 0x0000f200ff1a8b82 */ /* 0x000e220000000a00 */
[----:B------:R-:W-:Y:S01]  /*43b0*/  @!P0 IADD3 R22, P1, PT, R18, UR17, RZ ;  /* 0x0000001112168c10 */ /* 0x000fe2000ff3e0ff */
[----:B------:R-:W-:Y:S01]  /*43c0*/  FADD R36, R8, R7 ;  /* 0x0000000708247221 */ /* 0x000fe20000000000 */
[----:B------:R-:W-:Y:S01]  /*43d0*/  LOP3.LUT R28, R21, 0xffff, R20, 0xf8, !PT ;  /* 0x0000ffff151c7812 */ /* 0x000fe200078ef814 */
[----:B------:R-:W-:Y:S01]  /*43e0*/  IMAD R14, R0, 0x84, R17 ;  /* 0x00000084000e7824 */ /* 0x000fe200078e0211 */
[----:B------:R-:W-:Y:S01]  /*43f0*/  LOP3.LUT R35, RZ, R3, RZ, 0x33, !PT ;  /* 0x00000003ff237212 */ /* 0x000fe200078e33ff */
[----:B------:R-:W-:Y:S01]  /*4400*/  FMUL R7, R11, UR6 ;  /* 0x000000060b077c20 */ /* 0x000fe20008400000 */
[----:B------:R-:W-:Y:S01]  /*4410*/  IADD3 R30, PT, PT, R30, -0x8, RZ ;  /* 0xfffffff81e1e7810 */ /* 0x000fe20007ffe0ff */
[----:B------:R-:W2:Y:S01]  /*4420*/  @!P0 LDC.64 R20, c[0x0][0x3c8] ;  /* 0x0000f200ff148b82 */ /* 0x000ea20000000a00 */
[----:B------:R-:W-:Y:S01]  /*4430*/  IADD3 R34, PT, PT, R14, R23, RZ ;  /* 0x000000170e227210 */ /* 0x000fe20007ffe0ff */
[----:B------:R-:W-:Y:S01]  /*4440*/  IMAD.IADD R35, R35, 0x1, R2 ;  /* 0x0000000123237824 */ /* 0x000fe200078e0202 */
[----:B------:R-:W-:Y:S01]  /*4450*/  @!P0 IADD3.X R23, PT, PT, R19, UR9, RZ, P1, !PT ;  /* 0x0000000913178c10 */ /* 0x000fe20008ffe4ff */
[----:B------:R-:W-:Y:S01]  /*4460*/  FADD R36, R9, R36 ;  /* 0x0000002409247221 */ /* 0x000fe20000000000 */
[----:B------:R-:W-:Y:S01]  /*4470*/  F2FP.SATFINITE.E4M3.F32.PACK_AB_MERGE_C R7, RZ, R7, RZ ;  /* 0x00000007ff07723e */ /* 0x000fe200048070ff */
[----:B------:R-:W-:Y:S01]  /*4480*/  STS [R34], R5 ;  /* 0x0000000522007388 */ /* 0x000fe20000000800 */
[----:B------:R-:W-:-:S02]  /*4490*/  LOP3.LUT R32, R32, 0x1f, RZ, 0xc0, !PT ;  /* 0x0000001f20207812 */ /* 0x000fc400078ec0ff */
[----:B-1----:R-:W-:Y:S01]  /*44a0*/  @!P0 IADD3 R24, P1, P2, R24, UR17, R18 ;  /* 0x0000001118188c10 */ /* 0x002fe2000fa3e012 */
[----:B------:R1:W-:Y:S03]  /*44b0*/  @!P0 STG.E.U8 desc[UR28][R22.64], R33 ;  /* 0x0000002116008986 */ /* 0x0003e6000c10111c */
[----:B------:R-:W-:-:S05]  /*44c0*/  @!P0 IADD3.X R25, PT, PT, R25, UR9, R19, P1, P2 ;  /* 0x0000000919198c10 */ /* 0x000fca0008fe4413 */
[----:B------:R-:W-:Y:S01]  /*44d0*/  @!P0 STG.E.U8 desc[UR28][R24.64], R31 ;  /* 0x0000001f18008986 */ /* 0x000fe2000c10111c */
[----:B-1----:R-:W-:Y:S01]  /*44e0*/  IMAD.SHL.U32 R22, R4, 0x4, RZ ;  /* 0x0000000404167824 */ /* 0x002fe200078e00ff */
[----:B------:R-:W-:Y:S01]  /*44f0*/  SHF.L.U32 R4, R35, 0x2, RZ ;  /* 0x0000000223047819 */ /* 0x000fe200000006ff */
[----:B------:R-:W-:Y:S01]  /*4500*/  FADD R35, R11, R36 ;  /* 0x000000240b237221 */ /* 0x000fe20000000000 */
[----:B------:R-:W-:Y:S01]  /*4510*/  LOP3.LUT R23, R30, 0x7c, RZ, 0xc0, !PT ;  /* 0x0000007c1e177812 */ /* 0x000fe200078ec0ff */
[----:B--2---:R-:W-:Y:S01]  /*4520*/  @!P0 IMAD R21, R21, 0x3, RZ ;  /* 0x0000000315158824 */ /* 0x004fe200078e02ff */
[----:B------:R-:W-:Y:S02]  /*4530*/  LOP3.LUT R33, R22, 0x7c, RZ, 0xc0, !PT ;  /* 0x0000007c16217812 */ /* 0x000fe400078ec0ff */
[----:B------:R-:W-:Y:S02]  /*4540*/  LOP3.LUT R5, R4, 0x7c, RZ, 0xc0, !PT ;  /* 0x0000007c04057812 */ /* 0x000fe400078ec0ff */
[----:B------:R-:W-:Y:S01]  /*4550*/  LOP3.LUT R4, R7, 0xffff, RZ, 0xc0, !PT ;  /* 0x0000ffff07047812 */ /* 0x000fe200078ec0ff */
[C---:B------:R-:W-:Y:S01]  /*4560*/  IMAD.IADD R22, R14.reuse, 0x1, R33 ;  /* 0x000000010e167824 */ /* 0x040fe200078e0221 */
[C---:B------:R-:W-:Y:S01]  /*4570*/  IADD3 R23, PT, PT, R14.reuse, R23, RZ ;  /* 0x000000170e177210 */ /* 0x040fe20007ffe0ff */
[----:B------:R-:W-:Y:S01]  /*4580*/  IMAD.IADD R30, R14, 0x1, R5 ;  /* 0x000000010e1e7824 */ /* 0x000fe200078e0205 */
[----:B------:R-:W-:Y:S01]  /*4590*/  SHF.L.U32 R33, R4, 0x18, RZ ;  /* 0x0000001804217819 */ /* 0x000fe200000006ff */
[----:B------:R-:W-:Y:S01]  /*45a0*/  @!P0 IMAD.WIDE.U32 R4, R20, 0x3, R18 ;  /* 0x0000000314048825 */ /* 0x000fe200078e0012 */
[----:B------:R-:W1:Y:S02]  /*45b0*/  SHFL.IDX PT, R14, R35, R32, 0x1f ;  /* 0x00001f20230e7589 */ /* 0x000e6400000e0000 */
[----:B------:R-:W-:-:S02]  /*45c0*/  LOP3.LUT R33, R28, R33, RZ, 0xfc, !PT ;  /* 0x000000211c217212 */ /* 0x000fc400078efcff */
[----:B0-----:R-:W-:Y:S01]  /*45d0*/  @!P0 LEA R28, P3, R26, R18, 0x1 ;  /* 0x000000121a1c8211 */ /* 0x001fe200078608ff */
[----:B------:R0:W-:Y:S01]  /*45e0*/  STS [R30], R13 ;  /* 0x0000000d1e007388 */ /* 0x0001e20000000800 */
[----:B------:R-:W-:Y:S02]  /*45f0*/  @!P0 IADD3 R4, P2, PT, R4, UR17, RZ ;  /* 0x0000001104048c10 */ /* 0x000fe4000ff5e0ff */
[----:B------:R-:W-:Y:S01]  /*4600*/  @!P0 LEA.HI.X R27, R26, R19, R27, 0x1, P3 ;  /* 0x000000131a1b8211 */ /* 0x000fe200018f0c1b */
[----:B------:R2:W-:Y:S01]  /*4610*/  STS [R23], R16 ;  /* 0x0000001017007388 */ /* 0x0005e20000000800 */
[----:B------:R-:W-:Y:S02]  /*4620*/  @!P0 IADD3 R18, P1, PT, R28, UR17, RZ ;  /* 0x000000111c128c10 */ /* 0x000fe4000ff3e0ff */
[----:B------:R-:W-:Y:S01]  /*4630*/  @!P0 IADD3.X R5, PT, PT, R21, UR9, R5, P2, !PT ;  /* 0x0000000915058c10 */ /* 0x000fe200097fe405 */
[----:B------:R2:W-:Y:S01]  /*4640*/  STS [R22], R33 ;  /* 0x0000002116007388 */ /* 0x0005e20000000800 */
[----:B------:R-:W-:-:S02]  /*4650*/  @!P0 IADD3.X R19, PT, PT, R27, UR9, RZ, P1, !PT ;  /* 0x000000091b138c10 */ /* 0x000fc40008ffe4ff */
[----:B0-----:R-:W-:-:S03]  /*4660*/  FMNMX R13, R12, |R10|, !PT ;  /* 0x4000000a0c0d7209 */ /* 0x001fc60007800000 */
[----:B------:R2:W-:Y:S01]  /*4670*/  @!P0 STG.E.U8 desc[UR28][R18.64], R29 ;  /* 0x0000001d12008986 */ /* 0x0005e2000c10111c */
[----:B------:R-:W-:-:S03]  /*4680*/  FMNMX R8, |R8|, R13, !PT ;  /* 0x0000000d08087209 */ /* 0x000fc60007800200 */
[----:B------:R2:W-:Y:S01]  /*4690*/  @!P0 STG.E.U8 desc[UR28][R4.64], R7 ;  /* 0x0000000704008986 */ /* 0x0005e2000c10111c */
[----:B------:R-:W-:Y:S01]  /*46a0*/  BAR.SYNC.DEFER_BLOCKING 0x0 ;  /* 0x0000000000007b1d */ /* 0x000fe20000010000 */
[----:B------:R-:W-:Y:S01]  /*46b0*/  ISETP.GE.U32.AND P0, PT, R3, UR30, PT ;  /* 0x0000001e03007c0c */ /* 0x000fe2000bf06070 */
[----:B-1----:R-:W-:Y:S01]  /*46c0*/  FADD R10, R15, R14 ;  /* 0x0000000e0f0a7221 */ /* 0x002fe20000000000 */
[----:B------:R-:W-:-:S04]  /*46d0*/  FMNMX R8, |R9|, R8, !PT ;  /* 0x0000000809087209 */ /* 0x000fc80007800200 */
[----:B------:R-:W-:-:S07]  /*46e0*/  FMNMX R11, |R11|, R8, !PT ;  /* 0x000000080b0b7209 */ /* 0x000fce0007800200 */
[----:B--2---:R-:W-:Y:S05]  /*46f0*/  @P0 BRA `(.L_x_10561) ;  /* 0x00000004005c0947 */ /* 0x004fea0003800000 */
[C---:B------:R-:W-:Y:S01]  /*4700*/  IADD3 R4, PT, PT, R3.reuse, -UR30, RZ ;  /* 0x8000001e03047c10 */ /* 0x040fe2000fffe0ff */
[----:B------:R-:W-:Y:S01]  /*4710*/  IMAD.U32 R16, RZ, RZ, UR30 ;  /* 0x0000001eff107e24 */ /* 0x000fe2000f8e00ff */
[----:B------:R-:W-:Y:S01]  /*4720*/  SHF.R.U32.HI R19, RZ, 0x1, R2 ;  /* 0x00000001ff137819 */ /* 0x000fe20000011602 */
[C---:B------:R-:W-:Y:S01]  /*4730*/  IMAD R7, R3.reuse, UR33, RZ ;  /* 0x0000002103077c24 */ /* 0x040fe2000f8e02ff */
[----:B------:R-:W-:Y:S01]  /*4740*/  ISETP.GT.U32.AND P1, PT, R4, -0x4, PT ;  /* 0xfffffffc0400780c */ /* 0x000fe20003f24070 */
[----:B------:R-:W-:Y:S01]  /*4750*/  IMAD.WIDE.U32 R4, R3, UR32, RZ ;  /* 0x0000002003047c25 */ /* 0x000fe2000f8e00ff */
[----:B------:R-:W-:Y:S01]  /*4760*/  LOP3.LUT R16, R16, 0x3, RZ, 0xc0, !PT ;  /* 0x0000000310107812 */ /* 0x000fe200078ec0ff */
[----:B------:R-:W-:Y:S01]  /*4770*/  BSSY.RECONVERGENT B1, `(.L_x_10562) ;  /* 0x000003b000017945 */ /* 0x000fe20003800200 */
[----:B------:R-:W-:Y:S01]  /*4780*/  LOP3.LUT R19, R19, 0x1f0, RZ, 0xc0, !PT ;  /* 0x000001f013137812 */ /* 0x000fe200078ec0ff */
[----:B------:R-:W-:Y:S01]  /*4790*/  IMAD.IADD R20, R5, 0x1, R7 ;  /* 0x0000000105147824 */ /* 0x000fe200078e0207 */
[----:B------:R-:W-:Y:S01]  /*47a0*/  ISETP.NE.AND P0, PT, R16, RZ, PT ;  /* 0x000000ff1000720c */ /* 0x000fe20003f05270 */
[----:B------:R-:W-:Y:S01]  /*47b0*/  IMAD.MOV.U32 R7, RZ, RZ, RZ ;  /* 0x000000ffff077224 */ /* 0x000fe200078e00ff */
[----:B------:R-:W-:-:S05]  /*47c0*/  MOV R22, R4 ;  /* 0x0000000400167202 */ /* 0x000fca0000000f00 */
[----:B------:R-:W-:Y:S06]  /*47d0*/  @P1 BRA `(.L_x_10563) ;  /* 0x0000000000d01947 */ /* 0x000fec0003800000 */
[----:B------:R-:W-:Y:S01]  /*47e0*/  IMAD R4, R0, 0x84, R19 ;  /* 0x0000008400047824 */ /* 0x000fe200078e0213 */
[----:B------:R-:W-:-:S04]  /*47f0*/  IADD3 R7, PT, PT, -R3, UR30, -R16 ;  /* 0x0000001e03077c10 */ /* 0x000fc8000fffe910 */
[----:B------:R-:W-:Y:S02]  /*4800*/  IADD3 R3, PT, PT, R4, 0x8, R17 ;  /* 0x0000000804037810 */ /* 0x000fe40007ffe011 */
[----:B------:R-:W-:-:S07]  /*4810*/  IADD3 R18, PT, PT, -R7, RZ, RZ ;  /* 0x000000ff07127210 */ /* 0x000fce0007ffe1ff */
.L_x_10564:
        /* <DEDUP_REMOVED lines=48> */
.L_x_10563:
[----:B------:R-:W-:Y:S05]  /*4b20*/  BSYNC.RECONVERGENT B1 ;  /* 0x0000000000017941 */ /* 0x000fea0003800200 */
.L_x_10562:
[----:B------:R-:W-:Y:S05]  /*4b30*/  @!P0 BRA `(.L_x_10561) ;  /* 0x00000000004c8947 */ /* 0x000fea0003800000 */
[----:B0-----:R-:W-:Y:S01]  /*4b40*/  IMAD R4, R0, 0x84, R19 ;  /* 0x0000008400047824 */ /* 0x001fe200078e0213 */
[----:B------:R-:W-:-:S03]  /*4b50*/  IADD3 R16, PT, PT, -R16, RZ, RZ ;  /* 0x000000ff10107210 */ /* 0x000fc60007ffe1ff */
[----:B------:R-:W-:-:S04]  /*4b60*/  IMAD R4, R7, 0x4, R4 ;  /* 0x0000000407047824 */ /* 0x000fc800078e0204 */
[----:B------:R-:W-:-:S07]  /*4b70*/  IMAD.IADD R3, R17, 0x1, R4 ;  /* 0x0000000111037824 */ /* 0x000fce00078e0204 */
.L_x_10565:
[----:B------:R-:W-:Y:S01]  /*4b80*/  LOP3.LUT R9, R6, 0x1f, RZ, 0xc0, !PT ;  /* 0x0000001f06097812 */ /* 0x000fe200078ec0ff */
[----:B------:R-:W-:-:S03]  /*4b90*/  VIADD R16, R16, 0x1 ;  /* 0x0000000110107836 */ /* 0x000fc60000000000 */
[----:B------:R-:W-:-:S13]  /*4ba0*/  ISETP.GE.U32.AND P0, PT, R9, UR31, PT ;  /* 0x0000001f09007c0c */ /* 0x000fda000bf06070 */
[----:B-1----:R0:W1:Y:S01]  /*4bb0*/  @!P0 LDS R7, [R3] ;  /* 0x0000000003078984 */ /* 0x0020620000000800 */
[----:B------:R-:W-:-:S04]  /*4bc0*/  @!P0 IADD3 R5, P1, PT, R9, R22, RZ ;  /* 0x0000001609058210 */ /* 0x000fc80007f3e0ff */
[----:B------:R-:W-:Y:S02]  /*4bd0*/  @!P0 IADD3.X R6, PT, PT, RZ, R20, RZ, P1, !PT ;  /* 0x00000014ff068210 */ /* 0x000fe40000ffe4ff */
[----:B------:R-:W-:Y:S01]  /*4be0*/  @!P0 LEA R4, P1, R5, UR7, 0x2 ;  /* 0x0000000705048c11 */ /* 0x000fe2000f8210ff */
[----:B0-----:R-:W-:-:S03]  /*4bf0*/  VIADD R3, R3, 0x4 ;  /* 0x0000000403037836 */ /* 0x001fc60000000000 */
[----:B------:R-:W-:Y:S02]  /*4c00*/  @!P0 LEA.HI.X R5, R5, UR11, R6, 0x2, P1 ;  /* 0x0000000b05058c11 */ /* 0x000fe400088f1406 */
[----:B------:R-:W-:Y:S02]  /*4c10*/  ISETP.NE.AND P1, PT, R16, RZ, PT ;  /* 0x000000ff1000720c */ /* 0x000fe40003f25270 */
[----:B------:R-:W-:Y:S01]  /*4c20*/  IADD3 R6, PT, PT, R9, 0x1f, RZ ;  /* 0x0000001f09067810 */ /* 0x000fe20007ffe0ff */
[----:B-1----:R1:W-:Y:S01]  /*4c30*/  @!P0 STG.E desc[UR28][R4.64], R7 ;  /* 0x0000000704008986 */ /* 0x0023e2000c10191c */
[----:B------:R-:W-:-:S04]  /*4c40*/  IADD3 R22, P0, PT, R22, UR32, RZ ;  /* 0x0000002016167c10 */ /* 0x000fc8000ff1e0ff */
[----:B------:R-:W-:-:S05]  /*4c50*/  IADD3.X R20, PT, PT, R20, UR33, RZ, P0, !PT ;  /* 0x0000002114147c10 */ /* 0x000fca00087fe4ff */
[----:B------:R-:W-:Y:S05]  /*4c60*/  @P1 BRA `(.L_x_10565) ;  /* 0xfffffffc00c41947 */ /* 0x000fea000383ffff */
.L_x_10561:
[----:B------:R-:W-:Y:S05]  /*4c70*/  BSYNC.RECONVERGENT B0 ;  /* 0x0000000000007941 */ /* 0x000fea0003800200 */
.L_x_10560:
[----:B------:R-:W-:Y:S01]  /*4c80*/  BAR.SYNC.DEFER_BLOCKING 0x0 ;  /* 0x0000000000007b1d */ /* 0x000fe20000010000 */
[C---:B------:R-:W-:Y:S02]  /*4c90*/  ISETP.GT.U32.AND P0, PT, R2.reuse, 0x1f, PT ;  /* 0x0000001f0200780c */ /* 0x040fe40003f04070 */
[----:B------:R-:W-:-:S03]  /*4ca0*/  LEA R17, R2, R17, 0x2 ;  /* 0x0000001102117211 */ /* 0x000fc600078e10ff */
[----:B------:R-:W-:Y:S02]  /*4cb0*/  BSSY.RECONVERGENT B0, `(.L_x_10566) ;  /* 0x0000017000007945 */ /* 0x000fe40003800200 */
[----:B------:R2:W-:Y:S01]  /*4cc0*/  STS [R17], R10 ;  /* 0x0000000a11007388 */ /* 0x0005e20000000800 */
[----:B------:R-:W-:Y:S06]  /*4cd0*/  BAR.SYNC.DEFER_BLOCKING 0x0 ;  /* 0x0000000000007b1d */ /* 0x000fec0000010000 */
[----:B------:R-:W-:Y:S05]  /*4ce0*/  @P0 BRA `(.L_x_10567) ;  /* 0x00000000004c0947 */ /* 0x000fea0003800000 */
[----:B------:R-:W3:Y:S01]  /*4cf0*/  LDS R3, [R17+0x80] ;  /* 0x0000800011037984 */ /* 0x000ee20000000800 */
[----:B------:R-:W-:Y:S02]  /*4d00*/  ISETP.GE.U32.AND P1, PT, R0, UR30, PT ;  /* 0x0000001e00007c0c */ /* 0x000fe4000bf26070 */
[----:B01----:R-:W-:Y:S01]  /*4d10*/  MOV R5, UR12 ;  /* 0x0000000c00057c02 */ /* 0x003fe20008000f00 */
[----:B------:R-:W0:Y:S04]  /*4d20*/  LDS R4, [R17+0x100] ;  /* 0x0001000011047984 */ /* 0x000e280000000800 */
[----:B------:R-:W1:Y:S04]  /*4d30*/  LDS R6, [R17+0x180] ;  /* 0x0001800011067984 */ /* 0x000e680000000800 */
[----:B------:R-:W4:Y:S04]  /*4d40*/  LDS R8, [R17+0x200] ;  /* 0x0002000011087984 */ /* 0x000f280000000800 */
[----:B------:R-:W5:Y:S04]  /*4d50*/  LDS R12, [R17+0x280] ;  /* 0x00028000110c7984 */ /* 0x000f680000000800 */
[----:B------:R-:W2:Y:S04]  /*4d60*/  LDS R14, [R17+0x300] ;  /* 0x00030000110e7984 */ /* 0x000ea80000000800 */
[----:B------:R-:W2:Y:S01]  /*4d70*/  LDS R16, [R17+0x380] ;  /* 0x0003800011107984 */ /* 0x000ea20000000800 */
[----:B---3--:R-:W-:-:S04]  /*4d80*/  FADD R3, R10, R3 ;  /* 0x000000030a037221 */ /* 0x008fc80000000000 */
[----:B0-----:R-:W-:Y:S01]  /*4d90*/  FADD R3, R3, R4 ;  /* 0x0000000403037221 */ /* 0x001fe20000000000 */
[----:B------:R-:W-:-:S03]  /*4da0*/  IMAD.U32 R4, RZ, RZ, UR22 ;  /* 0x00000016ff047e24 */ /* 0x000fc6000f8e00ff */
[----:B-1----:R-:W-:Y:S01]  /*4db0*/  FADD R3, R3, R6 ;  /* 0x0000000603037221 */ /* 0x002fe20000000000 */
[----:B------:R-:W-:-:S04]  /*4dc0*/  @!P1 IMAD.WIDE.U32 R4, R0, 0x4, R4 ;  /* 0x0000000400049825 */ /* 0x000fc800078e0004 */
[----:B----4-:R-:W-:-:S04]  /*4dd0*/  FADD R3, R3, R8 ;  /* 0x0000000803037221 */ /* 0x010fc80000000000 */
[----:B-----5:R-:W-:-:S04]  /*4de0*/  FADD R3, R3, R12 ;  /* 0x0000000c03037221 */ /* 0x020fc80000000000 */
[----:B--2---:R-:W-:-:S04]  /*4df0*/  FADD R3, R3, R14 ;  /* 0x0000000e03037221 */ /* 0x004fc80000000000 */
[----:B------:R-:W-:-:S05]  /*4e00*/  FADD R3, R3, R16 ;  /* 0x0000001003037221 */ /* 0x000fca0000000000 */
[----:B------:R3:W-:Y:S02]  /*4e10*/  @!P1 STG.E desc[UR28][R4.64], R3 ;  /* 0x0000000304009986 */ /* 0x0007e4000c10191c */
.L_x_10567:
[----:B------:R-:W-:Y:S05]  /*4e20*/  BSYNC.RECONVERGENT B0 ;  /* 0x0000000000007941 */ /* 0x000fea0003800200 */
.L_x_10566:
[----:B------:R-:W4:Y:S02]  /*4e30*/  LDCU.64 UR4, c[0x0][0x3a8] ;  /* 0x00007500ff0477ac */ /* 0x000f240008000a00 */
[----:B----4-:R-:W-:-:S04]  /*4e40*/  UISETP.NE.U32.AND UP0, UPT, UR4, URZ, UPT ;  /* 0x000000ff0400728c */ /* 0x010fc8000bf05070 */
[----:B------:R-:W-:-:S09]  /*4e50*/  UISETP.NE.AND.EX UP0, UPT, UR5, URZ, UPT, UP0 ;  /* 0x000000ff0500728c */ /* 0x000fd2000bf05300 */
[----:B------:R-:W-:Y:S05]  /*4e60*/  BRA.U !UP0, `(.L_x_10568) ;  /* 0x0000000108a47547 */ /* 0x000fea000b800000 */
[----:B01-3--:R-:W0:Y:S01]  /*4e70*/  SHFL.DOWN PT, R4, R11, 0x10, 0x1f ;  /* 0x0a001f000b047f89 */ /* 0x00be2200000e0000 */
        /* <DEDUP_REMOVED lines=34> */
.L_x_10576:
[----:B------:R-:W-:Y:S02]  /*50a0*/  ISETP.NE.AND P0, PT, R2, RZ, PT ;  /* 0x000000ff0200720c */ /* 0x000fe40003f05270 */
[----:B-1----:R-:W-:-:S11]  /*50b0*/  FMNMX R3, R4, R5, !PT ;  /* 0x0000000504037209 */ /* 0x002fd60007800000 */
[----:B------:R-:W-:Y:S05]  /*50c0*/  @P0 BRA `(.L_x_10569) ;  /* 0x0000000000080947 */ /* 0x000fea0003800000 */
[----:B0-----:R-:W0:Y:S02]  /*50d0*/  LDC.64 R4, c[0x0][0x3a8] ;  /* 0x0000ea00ff047b82 */ /* 0x001e240000000a00 */
[----:B0-----:R1:W-:Y:S02]  /*50e0*/  REDG.E.MAX.S32.STRONG.GPU desc[UR28][R4.64], R3 ;  /* 0x000000030400798e */ /* 0x0013e4000d12e31c */
.L_x_10569:
[----:B------:R-:W-:Y:S05]  /*50f0*/  BSYNC B0 ;  /* 0x0000000000007941 */ /* 0x000fea0003800000 */
.L_x_10568:
        /* <DEDUP_REMOVED lines=12> */
[----:B-123--:R-:W-:Y:S05]  /*51c0*/  CALL.REL.NOINC `($__internal_321_$__cuda_sm20_rcp_rn_f32_slowpath) ;  /* 0x0000000400987944 */ /* 0x00efea0003c00000 */
[----:B------:R-:W-:Y:S05]  /*51d0*/  BRA `(.L_x_10572) ;  /* 0x0000000000147947 */ /* 0x000fea0003800000 */
.L_x_10571:
[----:B------:R-:W4:Y:S01]  /*51e0*/  MUFU.RCP R0, UR6 ;  /* 0x0000000600007d08 */ /* 0x000f220008001000 */
[----:B01-3--:R-:W-:-:S04]  /*51f0*/  IMAD.U32 R3, RZ, RZ, UR6 ;  /* 0x00000006ff037e24 */ /* 0x00bfc8000f8e00ff */
[----:B----4-:R-:W-:-:S04]  /*5200*/  FFMA R2, R0, R3, -1 ;  /* 0xbf80000000027423 */ /* 0x010fc80000000003 */
[----:B------:R-:W-:-:S04]  /*5210*/  FADD.FTZ R3, -R2, -RZ ;  /* 0x800000ff02037221 */ /* 0x000fc80000010100 */
[----:B------:R-:W-:-:S07]  /*5220*/  FFMA R0, R0, R3, R0 ;  /* 0x0000000300007223 */ /* 0x000fce0000000000 */
.L_x_10572:
[----:B------:R-:W0:Y:S02]  /*5230*/  LDC.64 R2, c[0x0][0x3b0] ;  /* 0x0000ec00ff027b82 */ /* 0x000e240000000a00 */
[----:B0-----:R-:W-:Y:S01]  /*5240*/  STG.E desc[UR28][R2.64], R0 ;  /* 0x0000000002007986 */ /* 0x001fe2000c10191c */
[----:B------:R-:W-:Y:S05]  /*5250*/  EXIT ;  /* 0x000000000000794d */ /* 0x000fea0003800000 */
.L_x_10570:
[----:B------:R-:W-:Y:S01]  /*5260*/  MOV R7, 0x4 ;  /* 0x0000000400077802 */ /* 0x000fe20000000f00 */
[----:B------:R-:W-:Y:S01]  /*5270*/  IMAD.MOV.U32 R9, RZ, RZ, 0x1f ;  /* 0x0000001fff097424 */ /* 0x000fe200078e00ff */
[----:B------:R-:W-:-:S07]  /*5280*/  MOV R6, 0xffffffff ;  /* 0xffffffff00067802 */ /* 0x000fce0000000f00 */
[----:B012---:R-:W-:Y:S05]  /*5290*/  WARPSYNC.COLLECTIVE R6, `(.L_x_10573) ;  /* 0x0000000006087348 */ /* 0x007fea0003c00000 */
[----:B-1----:R1:W3:Y:S02]  /*52a0*/  SHFL.DOWN P0, R5, R0, R7, R9 ;  /* 0x0800000700057389 */ /* 0x0022e40000000009 */
[----:B0123--:R-:W-:Y:S05]  /*52b0*/  ENDCOLLECTIVE ;  /* 0x000000000000791b */ /* 0x00ffea0003800000 */
.L_x_10573:
[----:B------:R-:W-:Y:S02]  /*52c0*/  IMAD.MOV.U32 R7, RZ, RZ, 0x2 ;  /* 0x00000002ff077424 */ /* 0x000fe400078e00ff */
[----:B------:R-:W-:-:S05]  /*52d0*/  IMAD.MOV.U32 R3, RZ, RZ, R5 ;  /* 0x000000ffff037224 */ /* 0x000fca00078e0005 */
[----:B------:R-:W-:-:S04]  /*52e0*/  FMNMX R3, R3, R0, !PT ;  /* 0x0000000003037209 */ /* 0x000fc80007800000 */
[----:B------:R-:W-:-:S07]  /*52f0*/  MOV R0, R3 ;  /* 0x0000000300007202 */ /* 0x000fce0000000f00 */
[----:B------:R-:W-:Y:S05]  /*5300*/  WARPSYNC.COLLECTIVE R6, `(.L_x_10574) ;  /* 0x0000000006087348 */ /* 0x000fea0003c00000 */
[----:B------:R0:W1:Y:S02]  /*5310*/  SHFL.DOWN P0, R5, R0, R7, R9 ;  /* 0x0800000700057389 */ /* 0x0000640000000009 */
[----:B01----:R-:W-:Y:S05]  /*5320*/  ENDCOLLECTIVE ;  /* 0x000000000000791b */ /* 0x003fea0003800000 */
.L_x_10574:
[----:B------:R-:W-:Y:S02]  /*5330*/  MOV R7, 0x1 ;  /* 0x0000000100077802 */ /* 0x000fe40000000f00 */
[----:B------:R-:W-:-:S04]  /*5340*/  MOV R4, R5 ;  /* 0x0000000500047202 */ /* 0x000fc80000000f00 */
[----:B------:R-:W-:-:S05]  /*5350*/  FMNMX R4, R3, R4, !PT ;  /* 0x0000000403047209 */ /* 0x000fca0007800000 */
[----:B------:R-:W-:-:S07]  /*5360*/  IMAD.MOV.U32 R0, RZ, RZ, R4 ;  /* 0x000000ffff007224 */ /* 0x000fce00078e0004 */
[----:B------:R-:W-:Y:S05]  /*5370*/  WARPSYNC.COLLECTIVE R6, `(.L_x_10575) ;  /* 0x0000000006087348 */ /* 0x000fea0003c00000 */
[----:B------:R0:W1:Y:S02]  /*5380*/  SHFL.DOWN P0, R5, R0, R7, R9 ;  /* 0x0800000700057389 */ /* 0x0000640000000009 */
[----:B01----:R-:W-:Y:S05]  /*5390*/  ENDCOLLECTIVE ;  /* 0x000000000000791b */ /* 0x003fea0003800000 */
.L_x_10575:
[----:B------:R-:W-:Y:S05]  /*53a0*/  BRA `(.L_x_10576) ;  /* 0xfffffffc003c7947 */ /* 0x000fea000383ffff */
        .weak           $__internal_320_$__cuda_sm20_div_u64
        .type           $__internal_320_$__cuda_sm20_div_u64,@function
        .size           $__internal_320_$__cuda_sm20_div_u64,($__internal_321_$__cuda_sm20_rcp_rn_f32_slowpath - $__internal_320_$__cuda_sm20_div_u64)
$__internal_320_$__cuda_sm20_div_u64:
        /* <DEDUP_REMOVED lines=71> */
[----:B------:R-:W-:Y:S11]  /*5820*/  RET.REL.NODEC R4 `(_ZN18transformer_engine6detail38cast_transpose_fused_kernel_notalignedILb1ELb1ELb0EfNS_16CTDBiasDActParamIff13__nv_fp8_e4m3fEELi1ELi4ENS_5EmptyEXadL_ZNS_6dqgeluIffEET_T0_RKS5_EEEEvT3_mmm) ;  /* 0xffffffa404f47950 */ /* 0x000ff60003c3ffff */
        .weak           $__internal_321_$__cuda_sm20_rcp_rn_f32_slowpath
        .type           $__internal_321_$__cuda_sm20_rcp_rn_f32_slowpath,@function
        .size           $__internal_321_$__cuda_sm20_rcp_rn_f32_slowpath,(.L_x_29622 - $__internal_321_$__cuda_sm20_rcp_rn_f32_slowpath)
$__internal_321_$__cuda_sm20_rcp_rn_f32_slowpath:
        /* <DEDUP_REMOVED lines=15> */
.L_x_10578:
        /* <DEDUP_REMOVED lines=16> */
[----:B------:R-:W-:Y:S01]  /*5a20*/  LOP3.LUT R30, R30, 0x800000, RZ, 0xfc, !PT ;  /* 0x008000001e1e7812 */ /* 0x000fe200078efcff */
[----:B------:R-:W-:-:S03]  /*5a30*/  IMAD.MOV R33, RZ, RZ, -R33 ;  /* 0x000000ffff217224 */ /* 0x000fc600078e0a21 */
        /* <DEDUP_REMOVED lines=15> */
.L_x_10580:
[----:B------:R-:W0:Y:S02]  /*5b30*/  MUFU.RCP R0, R0 ;  /* 0x0000000000007308 */ /* 0x000e240000001000 */
.L_x_10579:
[----:B------:R-:W-:Y:S05]  /*5b40*/  BSYNC B0 ;  /* 0x0000000000007941 */ /* 0x000fea0003800000 */
.L_x_10577:
[----:B------:R-:W-:Y:S02]  /*5b50*/  HFMA2 R31, -RZ, RZ, 0, 0 ;  /* 0x00000000ff1f7431 */ /* 0x000fe400000001ff */
[----:B------:R-:W-:-:S04]  /*5b60*/  IMAD.MOV.U32 R30, RZ, RZ, R21 ;  /* 0x000000ffff1e7224 */ /* 0x000fc800078e0015 */
[----:B0-----:R-:W-:Y:S05]  /*5b70*/  RET.REL.NODEC R30 `(_ZN18transformer_engine6detail38cast_transpose_fused_kernel_notalignedILb1ELb1ELb0EfNS_16CTDBiasDActParamIff13__nv_fp8_e4m3fEELi1ELi4ENS_5EmptyEXadL_ZNS_6dqgeluIffEET_T0_RKS5_EEEEvT3_mmm) ;  /* 0xffffffa41e207950 */ /* 0x001fea0003c3ffff */
.L_x_10581:
        /* <DEDUP_REMOVED lines=16> */
.L_x_29622:


//--------------------- .text._ZN18transformer_engine6detail38cast_transpose_fused_kernel_notalignedILb1ELb1ELb0EfNS_16CTDBiasDActParamIff13__nv_fp8_e5m2fEELi1ELi4ENS_5EmptyEXadL_ZNS_6dqgeluIffEET_T0_RKS5_EEEEvT3_mmm --------------------------
	.section	.text._ZN18transformer_engine6detail38cast_transpose_fused_kernel_notalignedILb1ELb1ELb0EfNS_16CTDBiasDActParamIff13__nv_fp8_e5m2fEELi1ELi4ENS_5EmptyEXadL_ZNS_6dqgeluIffEET_T0_RKS5_EEEEvT3_mmm,"ax",@progbits
	.align	128
        .global         _ZN18transformer_engine6detail38cast_transpose_fused_kernel_notalignedILb1ELb1ELb0EfNS_16CTDBiasDActParamIff13__nv_fp8_e5m2fEELi1ELi4ENS_5EmptyEXadL_ZNS_6dqgeluIffEET_T0_RKS5_EEEEvT3_mmm
        .type           _ZN18transformer_engine6detail38cast_transpose_fused_kernel_notalignedILb1ELb1ELb0EfNS_16CTDBiasDActParamIff13__nv_fp8_e5m2fEELi1ELi4ENS_5EmptyEXadL_ZNS_6dqgeluIffEET_T0_RKS5_EEEEvT3_mmm,@function
        .size           _ZN18transformer_engine6detail38cast_transpose_fused_kernel_notalignedILb1ELb1ELb0EfNS_16CTDBiasDActParamIff13__nv_fp8_e5m2fEELi1ELi4ENS_5EmptyEXadL_ZNS_6dqgeluIffEET_T0_RKS5_EEEEvT3_mmm,(.L_x_29624 - _ZN18transformer_engine6detail38cast_transpose_fused_kernel_notalignedILb1ELb1ELb0EfNS_16CTDBiasDActParamIff13__nv_fp8_e5m2fEELi1ELi4ENS_5EmptyEXadL_ZNS_6dqgeluIffEET_T0_RKS5_EEEEvT3_mmm)
        .other          _ZN18transformer_engine6detail38cast_transpose_fused_kernel_notalignedILb1ELb1ELb0EfNS_16CTDBiasDActParamIff13__nv_fp8_e5m2fEELi1ELi4ENS_5EmptyEXadL_ZNS_6dqgeluIffEET_T0_RKS5_EEEEvT3_mmm,@"STO_CUDA_ENTRY STV_DEFAULT"
_ZN18transformer_engine6detail38cast_transpose_fused_kernel_notalignedILb1ELb1ELb0EfNS_16CTDBiasDActParamIff13__nv_fp8_e5m2fEELi1ELi4ENS_5EmptyEXadL_ZNS_6dqgeluIffEET_T0_RKS5_EEEEvT3_mmm:
.text._ZN18transformer_engine6detail38cast_transpose_fused_kernel_notalignedILb1ELb1ELb0EfNS_16CTDBiasDActParamIff13__nv_fp8_e5m2fEELi1ELi4ENS_5EmptyEXadL_ZNS_6dqgeluIffEET_T0_RKS5_EEEEvT3_mmm:
        /* <DEDUP_REMOVED lines=43> */
.L_x_10582:
[----:B------:R-:W-:-:S07]  /*02b0*/  MOV R6, 0x2d0 ;  /* 0x000002d000067802 */ /* 0x000fce0000000f00 */
[----:B------:R-:W-:Y:S05]  /*02c0*/  CALL.REL.NOINC `($__internal_322_$__cuda_sm20_div_u64) ;  /* 0x0000005000387944 */ /* 0x000fea0003c00000 */
        /* <DEDUP_REMOVED lines=11> */
.L_x_10583:
        /* <DEDUP_REMOVED lines=223> */
[----:B-----5:R-:W-:Y:S05]  /*1170*/  CALL.REL.NOINC `($__internal_323_$__cuda_sm20_rcp_rn_f32_slowpath) ;  /* 0x0000004400ac7944 */ /* 0x020fea0003c00000 */
[----:B------:R-:W-:Y:S05]  /*1180*/  BRA `(.L_x_10586) ;  /* 0x0000000000107947 */ /* 0x000fea0003800000 */
.L_x_10585:
[----:B------:R-:W0:Y:S02]  /*1190*/  MUFU.RCP R0, R23 ;  /* 0x0000001700007308 */ /* 0x000e240000001000 */
[----:B0-----:R-:W-:-:S04]  /*11a0*/  FFMA R21, R23, R0, -1 ;  /* 0xbf80000017157423 */ /* 0x001fc80000000000 */
[----:B------:R-:W-:-:S04]  /*11b0*/  FADD.FTZ R21, -R21, -RZ ;  /* 0x800000ff15157221 */ /* 0x000fc80000010100 */
[----:B------:R-:W-:-:S07]  /*11c0*/  FFMA R0, R0, R21, R0 ;  /* 0x0000001500007223 */ /* 0x000fce0000000000 */
.L_x_10586:
[----:B------:R-:W-:Y:S05]  /*11d0*/  BSYNC.RECONVERGENT B1 ;  /* 0x0000000000017941 */ /* 0x000fea0003800200 */
.L_x_10584:
        /* <DEDUP_REMOVED lines=21> */
[----:B------:R-:W-:Y:S05]  /*1330*/  CALL.REL.NOINC `($__internal_323_$__cuda_sm20_rcp_rn_f32_slowpath) ;  /* 0x00000044003c7944 */ /* 0x000fea0003c00000 */
[----:B------:R-:W-:Y:S05]  /*1340*/  BRA `(.L_x_10589) ;  /* 0x0000000000107947 */ /* 0x000fea0003800000 */
.L_x_10588:
[----:B------:R-:W0:Y:S02]  /*1350*/  MUFU.RCP R0, R25 ;  /* 0x0000001900007308 */ /* 0x000e240000001000 */
[----:B0-----:R-:W-:-:S04]  /*1360*/  FFMA R20, R25, R0, -1 ;  /* 0xbf80000019147423 */ /* 0x001fc80000000000 */
[----:B------:R-:W-:-:S04]  /*1370*/  FADD.FTZ R21, -R20, -RZ ;  /* 0x800000ff14157221 */ /* 0x000fc80000010100 */
[----:B------:R-:W-:-:S07]  /*1380*/  FFMA R0, R0, R21, R0 ;  /* 0x0000001500007223 */ /* 0x000fce0000000000 */
.L_x_10589:
[----:B------:R-:W-:Y:S05]  /*1390*/  BSYNC.RECONVERGENT B1 ;  /* 0x0000000000017941 */ /* 0x000fea0003800200 */
.L_x_10587:
        /* <DEDUP_REMOVED lines=21> */
[----:B------:R-:W-:Y:S05]  /*14f0*/  CALL.REL.NOINC `($__internal_323_$__cuda_sm20_rcp_rn_f32_slowpath) ;  /* 0x0000004000cc7944 */ /* 0x000fea0003c00000 */
[----:B------:R-:W-:Y:S05]  /*1500*/  BRA `(.L_x_10592) ;  /* 0x0000000000107947 */ /* 0x000fea0003800000 */
.L_x_10591:
[----:B------:R-:W0:Y:S02]  /*1510*/  MUFU.RCP R0, R23 ;  /* 0x0000001700007308 */ /* 0x000e240000001000 */
[----:B0-----:R-:W-:-:S04]  /*1520*/  FFMA R19, R23, R0, -1 ;  /* 0xbf80000017137423 */ /* 0x001fc80000000000 */
[----:B------:R-:W-:-:S04]  /*1530*/  FADD.FTZ R19, -R19, -RZ ;  /* 0x800000ff13137221 */ /* 0x000fc80000010100 */
[----:B------:R-:W-:-:S07]  /*1540*/  FFMA R0, R0, R19, R0 ;  /* 0x0000001300007223 */ /* 0x000fce0000000000 */
.L_x_10592:
[----:B------:R-:W-:Y:S05]  /*1550*/  BSYNC.RECONVERGENT B1 ;  /* 0x0000000000017941 */ /* 0x000fea0003800200 */
.L_x_10590:
        /* <DEDUP_REMOVED lines=21> */
[----:B------:R-:W-:Y:S05]  /*16b0*/  CALL.REL.NOINC `($__internal_323_$__cuda_sm20_rcp_rn_f32_slowpath) ;  /* 0x00000040005c7944 */ /* 0x000fea0003c00000 */
[----:B------:R-:W-:Y:S01]  /*16c0*/  MOV R23, R0 ;  /* 0x0000000000177202 */ /* 0x000fe20000000f00 */
[----:B------:R-:W-:Y:S06]  /*16d0*/  BRA `(.L_x_10595) ;  /* 0x0000000000107947 */ /* 0x000fec0003800000 */
.L_x_10594:
[----:B------:R-:W0:Y:S02]  /*16e0*/  MUFU.RCP R23, R22 ;  /* 0x0000001600177308 */ /* 0x000e240000001000 */
[----:B0-----:R-:W-:-:S04]  /*16f0*/  FFMA R0, R22, R23, -1 ;  /* 0xbf80000016007423 */ /* 0x001fc80000000017 */
[----:B------:R-:W-:-:S04]  /*1700*/  FADD.FTZ R0, -R0, -RZ ;  /* 0x800000ff00007221 */ /* 0x000fc80000010100 */
[----:B------:R-:W-:-:S07]  /*1710*/  FFMA R23, R23, R0, R23 ;  /* 0x0000000017177223 */ /* 0x000fce0000000017 */
.L_x_10595:
[----:B------:R-:W-:Y:S05]  /*1720*/  BSYNC.RECONVERGENT B1 ;  /* 0x0000000000017941 */ /* 0x000fea0003800200 */
.L_x_10593:
        /* <DEDUP_REMOVED lines=14> */
[----:B------:R-:W-:Y:S02]  /*1810*/  F2FP.SATFINITE.E5M2.F32.PACK_AB_MERGE_C R0, RZ, R0, RZ ;  /* 0x00000000ff00723e */ /* 0x000fe400048060ff */
        /* <DEDUP_REMOVED lines=14> */
[----:B------:R-:W-:Y:S01]  /*1900*/  F2FP.SATFINITE.E5M2.F32.PACK_AB_MERGE_C R23, RZ, R23, RZ ;  /* 0x00000017ff17723e */ /* 0x000fe200048060ff */
[----:B------:R-:W-:Y:S01]  /*1910*/  @!P0 IMAD R4, R12, R21, R31 ;  /* 0x000000150c048224 */ /* 0x000fe200078e021f */
[----:B------:R-:W-:Y:S01]  /*1920*/  @!P0 IADD3 R30, P2, PT, R30, UR17, RZ ;  /* 0x000000111e1e8c10 */ /* 0x000fe2000ff5e0ff */
[----:B------:R-:W0:Y:S01]  /*1930*/  LDC.64 R20, c[0x0][0x3c8] ;  /* 0x0000f200ff147b82 */ /* 0x000e220000000a00 */
[----:B------:R-:W-:Y:S02]  /*1940*/  F2FP.SATFINITE.E5M2.F32.PACK_AB_MERGE_C R24, RZ, R24, RZ ;  /* 0x00000018ff18723e */ /* 0x000fe400048060ff */
[----:B------:R-:W-:Y:S02]  /*1950*/  @!P0 IADD3.X R31, PT, PT, R4, UR9, RZ, P2, !PT ;  /* 0x00000009041f8c10 */ /* 0x000fe400097fe4ff */
[----:B------:R-:W-:-:S03]  /*1960*/  F2FP.SATFINITE.E5M2.F32.PACK_AB_MERGE_C R22, RZ, R22, RZ ;  /* 0x00000016ff16723e */ /* 0x000fc600048060ff */
        /* <DEDUP_REMOVED lines=13> */
.L_x_10597:
[----:B------:R-:W-:Y:S05]  /*1a40*/  BSYNC.RECONVERGENT B0 ;  /* 0x0000000000007941 */ /* 0x000fea0003800200 */
.L_x_10596:
        /* <DEDUP_REMOVED lines=11> */
.L_x_10599:
[----:B------:R-:W-:Y:S05]  /*1b00*/  BSYNC.RECONVERGENT B0 ;  /* 0x0000000000007941 */ /* 0x000fea0003800200 */
.L_x_10598:
        /* <DEDUP_REMOVED lines=103> */
[----:B-----5:R-:W-:Y:S05]  /*2180*/  CALL.REL.NOINC `($__internal_323_$__cuda_sm20_rcp_rn_f32_slowpath) ;  /* 0x0000003400a87944 */ /* 0x020fea0003c00000 */
[----:B------:R-:W-:Y:S05]  /*2190*/  BRA `(.L_x_10602) ;  /* 0x0000000000107947 */ /* 0x000fea0003800000 */
.L_x_10601:
[----:B------:R-:W0:Y:S02]  /*21a0*/  MUFU.RCP R21, R0 ;  /* 0x0000000000157308 */ /* 0x000e240000001000 */
[----:B0-----:R-:W-:-:S04]  /*21b0*/  FFMA R22, R0, R21, -1 ;  /* 0xbf80000000167423 */ /* 0x001fc80000000015 */
[----:B------:R-:W-:-:S04]  /*21c0*/  FADD.FTZ R22, -R22, -RZ ;  /* 0x800000ff16167221 */ /* 0x000fc80000010100 */
[----:B------:R-:W-:-:S07]  /*21d0*/  FFMA R0, R21, R22, R21 ;  /* 0x0000001615007223 */ /* 0x000fce0000000015 */
.L_x_10602:
[----:B------:R-:W-:Y:S05]  /*21e0*/  BSYNC.RECONVERGENT B1 ;  /* 0x0000000000017941 */ /* 0x000fea0003800200 */
.L_x_10600:
        /* <DEDUP_REMOVED lines=21> */
[----:B-----5:R-:W-:Y:S05]  /*2340*/  CALL.REL.NOINC `($__internal_323_$__cuda_sm20_rcp_rn_f32_slowpath) ;  /* 0x0000003400387944 */ /* 0x020fea0003c00000 */
[----:B------:R-:W-:Y:S05]  /*2350*/  BRA `(.L_x_10605) ;  /* 0x0000000000107947 */ /* 0x000fea0003800000 */
.L_x_10604:
[----:B------:R-:W0:Y:S02]  /*2360*/  MUFU.RCP R0, R25 ;  /* 0x0000001900007308 */ /* 0x000e240000001000 */
[----:B0-----:R-:W-:-:S04]  /*2370*/  FFMA R17, R25, R0, -1 ;  /* 0xbf80000019117423 */ /* 0x001fc80000000000 */
[----:B------:R-:W-:-:S04]  /*2380*/  FADD.FTZ R17, -R17, -RZ ;  /* 0x800000ff11117221 */ /* 0x000fc80000010100 */
[----:B------:R-:W-:-:S07]  /*2390*/  FFMA R0, R0, R17, R0 ;  /* 0x0000001100007223 */ /* 0x000fce0000000000 */
.L_x_10605:
[----:B------:R-:W-:Y:S05]  /*23a0*/  BSYNC.RECONVERGENT B1 ;  /* 0x0000000000017941 */ /* 0x000fea0003800200 */
.L_x_10603:
        /* <DEDUP_REMOVED lines=21> */
[----:B-----5:R-:W-:Y:S05]  /*2500*/  CALL.REL.NOINC `($__internal_323_$__cuda_sm20_rcp_rn_f32_slowpath) ;  /* 0x0000003000c87944 */ /* 0x020fea0003c00000 */
[----:B------:R-:W-:Y:S05]  /*2510*/  BRA `(.L_x_10608) ;  /* 0x0000000000107947 */ /* 0x000fea0003800000 */
.L_x_10607:
[----:B------:R-:W0:Y:S02]  /*2520*/  MUFU.RCP R0, R23 ;  /* 0x0000001700007308 */ /* 0x000e240000001000 */
[----:B0-----:R-:W-:-:S04]  /*2530*/  FFMA R13, R23, R0, -1 ;  /* 0xbf800000170d7423 */ /* 0x001fc80000000000 */
[----:B------:R-:W-:-:S04]  /*2540*/  FADD.FTZ R13, -R13, -RZ ;  /* 0x800000ff0d0d7221 */ /* 0x000fc80000010100 */
[----:B------:R-:W-:-:S07]  /*2550*/  FFMA R0, R0, R13, R0 ;  /* 0x0000000d00007223 */ /* 0x000fce0000000000 */
.L_x_10608:
[----:B------:R-:W-:Y:S05]  /*2560*/  BSYNC.RECONVERGENT B1 ;  /* 0x0000000000017941 */ /* 0x000fea0003800200 */
.L_x_10606:
        /* <DEDUP_REMOVED lines=23> */
.L_x_10610:
[----:B------:R-:W0:Y:S02]  /*26e0*/  MUFU.RCP R0, R23 ;  /* 0x0000001700007308 */ /* 0x000e240000001000 */
[----:B0-----:R-:W-:-:S04]  /*26f0*/  FFMA R9, R23, R0, -1 ;  /* 0xbf80000017097423 */ /* 0x001fc80000000000 */
[----:B------:R-:W-:-:S04]  /*2700*/  FADD.FTZ R9, -R9, -RZ ;  /* 0x800000ff09097221 */ /* 0x000fc80000010100 */
[----:B------:R-:W-:-:S07]  /*2710*/  FFMA R0, R0, R9, R0 ;  /* 0x0000000900007223 */ /* 0x000fce0000000000 */
.L_x_10611:
[----:B------:R-:W-:Y:S05]  /*2720*/  BSYNC.RECONVERGENT B1 ;  /* 0x0000000000017941 */ /* 0x000fea0003800200 */
.L_x_10609:
[----:B------:R-:W-:Y:S02]  /*2730*/  VIADD R9, R3, 0x1 ;  /* 0x0000000103097836 */ /* 0x000fe40000000000 */
[----:B------:R-:W-:Y:S01]  /*2740*/  FMUL R25, R15, UR6 ;  /* 0x000000060f197c20 */ /* 0x000fe20008400000 */
[----:B------:R-:W-:Y:S01]  /*2750*/  FMUL R23, R10, UR6 ;  /* 0x000000060a177c20 */ /* 0x000fe20008400000 */
[----:B------:R-:W-:Y:S01]  /*2760*/  FMUL R24, R11, UR6 ;  /* 0x000000060b187c20 */ /* 0x000fe20008400000 */
[----:B------:R-:W-:Y:S01]  /*2770*/  BSSY.RECONVERGENT B0, `(.L_x_10612) ;  /* 0x000001f000007945 */ /* 0x000fe20003800200 */
[----:B------:R-:W-:Y:S01]  /*2780*/  ISETP.GE.U32.AND P0, PT, R9, UR31, PT ;  /* 0x0000001f09007c0c */ /* 0x000fe2000bf06070 */
[----:B------:R-:W-:Y:S01]  /*2790*/  FADD R9, -R0, 1 ;  /* 0x3f80000000097421 */ /* 0x000fe20000000100 */
[----:B------:R-:W-:Y:S02]  /*27a0*/  F2FP.SATFINITE.E5M2.F32.PACK_AB_MERGE_C R25, RZ, R25, RZ ;  /* 0x00000019ff19723e */ /* 0x000fe400048060ff */
[----:B------:R-:W-:Y:S01]  /*27b0*/  ISETP.GE.U32.OR P0, PT, R8, UR30, P0 ;  /* 0x0000001e08007c0c */ /* 0x000fe20008706470 */
[----:B------:R-:W-:Y:S01]  /*27c0*/  FMUL R9, R9, R0 ;  /* 0x0000000009097220 */ /* 0x000fe20000400000 */
[----:B------:R-:W-:-:S02]  /*27d0*/  F2FP.SATFINITE.E5M2.F32.PACK_AB_MERGE_C R23, RZ, R23, RZ ;  /* 0x00000017ff17723e */ /* 0x000fc400048060ff */
[----:B------:R-:W-:Y:S01]  /*27e0*/  F2FP.SATFINITE.E5M2.F32.PACK_AB_MERGE_C R24, RZ, R24, RZ ;  /* 0x00000018ff18723e */ /* 0x000fe200048060ff */
        /* <DEDUP_REMOVED lines=10> */
[----:B------:R-:W-:Y:S01]  /*2890*/  F2FP.SATFINITE.E5M2.F32.PACK_AB_MERGE_C R22, RZ, R22, RZ ;  /* 0x00000016ff16723e */ /* 0x000fe200048060ff */
        /* <DEDUP_REMOVED lines=12> */
.L_x_10613:
[----:B------:R-:W-:Y:S05]  /*2960*/  BSYNC.RECONVERGENT B0 ;  /* 0x0000000000007941 */ /* 0x000fea0003800200 */
.L_x_10612:
        /* <DEDUP_REMOVED lines=13> */
.L_x_10615:
[----:B------:R-:W-:Y:S05]  /*2a40*/  BSYNC.RECONVERGENT B0 ;  /* 0x0000000000007941 */ /* 0x000fea0003800200 */
.L_x_10614:
        /* <DEDUP_REMOVED lines=13> */
.L_x_10617:
[----:B------:R-:W-:Y:S05]  /*2b20*/  BSYNC.RECONVERGENT B0 ;  /* 0x0000000000007941 */ /* 0x000fea0003800200 */
.L_x_10616:
        /* <DEDUP_REMOVED lines=106> */
[----:B-----5:R-:W-:Y:S05]  /*31d0*/  CALL.REL.NOINC `($__internal_323_$__cuda_sm20_rcp_rn_f32_slowpath) ;  /* 0x0000002400947944 */ /* 0x020fea0003c00000 */
[----:B------:R-:W-:Y:S05]  /*31e0*/  BRA `(.L_x_10620) ;  /* 0x0000000000107947 */ /* 0x000fea0003800000 */
.L_x_10619:
[----:B------:R-:W0:Y:S02]  /*31f0*/  MUFU.RCP R21, R30 ;  /* 0x0000001e00157308 */ /* 0x000e240000001000 */
[----:B0-----:R-:W-:-:S04]  /*3200*/  FFMA R0, R30, R21, -1 ;  /* 0xbf8000001e007423 */ /* 0x001fc80000000015 */
[----:B------:R-:W-:-:S04]  /*3210*/  FADD.FTZ R0, -R0, -RZ ;  /* 0x800000ff00007221 */ /* 0x000fc80000010100 */
[----:B------:R-:W-:-:S07]  /*3220*/  FFMA R0, R21, R0, R21 ;  /* 0x0000000015007223 */ /* 0x000fce0000000015 */
.L_x_10620:
[----:B------:R-:W-:Y:S05]  /*3230*/  BSYNC.RECONVERGENT B1 ;  /* 0x0000000000017941 */ /* 0x000fea0003800200 */
.L_x_10618:
        /* <DEDUP_REMOVED lines=21> */
[----:B------:R-:W-:Y:S05]  /*3390*/  CALL.REL.NOINC `($__internal_323_$__cuda_sm20_rcp_rn_f32_slowpath) ;  /* 0x0000002400247944 */ /* 0x000fea0003c00000 */
[----:B------:R-:W-:Y:S05]  /*33a0*/  BRA `(.L_x_10623) ;  /* 0x0000000000107947 */ /* 0x000fea0003800000 */
.L_x_10622:
[----:B------:R-:W0:Y:S02]  /*33b0*/  MUFU.RCP R0, R21 ;  /* 0x0000001500007308 */ /* 0x000e240000001000 */
[----:B0-----:R-:W-:-:S04]  /*33c0*/  FFMA R23, R21, R0, -1 ;  /* 0xbf80000015177423 */ /* 0x001fc80000000000 */
[----:B------:R-:W-:-:S04]  /*33d0*/  FADD.FTZ R23, -R23, -RZ ;  /* 0x800000ff17177221 */ /* 0x000fc80000010100 */
[----:B------:R-:W-:-:S07]  /*33e0*/  FFMA R0, R0, R23, R0 ;  /* 0x0000001700007223 */ /* 0x000fce0000000000 */
.L_x_10623:
[----:B------:R-:W-:Y:S05]  /*33f0*/  BSYNC.RECONVERGENT B1 ;  /* 0x0000000000017941 */ /* 0x000fea0003800200 */
.L_x_10621:
        /* <DEDUP_REMOVED lines=23> */
.L_x_10625:
[----:B------:R-:W0:Y:S02]  /*3570*/  MUFU.RCP R0, R31 ;  /* 0x0000001f00007308 */ /* 0x000e240000001000 */
[----:B0-----:R-:W-:-:S04]  /*3580*/  FFMA R21, R31, R0, -1 ;  /* 0xbf8000001f157423 */ /* 0x001fc80000000000 */
[----:B------:R-:W-:-:S04]  /*3590*/  FADD.FTZ R21, -R21, -RZ ;  /* 0x800000ff15157221 */ /* 0x000fc80000010100 */
[----:B------:R-:W-:-:S07]  /*35a0*/  FFMA R0, R0, R21, R0 ;  /* 0x0000001500007223 */ /* 0x000fce0000000000 */
.L_x_10626:
[----:B------:R-:W-:Y:S05]  /*35b0*/  BSYNC.RECONVERGENT B1 ;  /* 0x0000000000017941 */ /* 0x000fea0003800200 */
.L_x_10624:
        /* <DEDUP_REMOVED lines=22> */
[----:B------:R-:W-:Y:S05]  /*3720*/  BRA `(.L_x_10629) ;  /* 0x0000000000107947 */ /* 0x000fea0003800000 */
.L_x_10628:
[----:B------:R-:W0:Y:S02]  /*3730*/  MUFU.RCP R0, R31 ;  /* 0x0000001f00007308 */ /* 0x000e240000001000 */
[----:B0-----:R-:W-:-:S04]  /*3740*/  FFMA R21, R31, R0, -1 ;  /* 0xbf8000001f157423 */ /* 0x001fc80000000000 */
[----:B------:R-:W-:-:S04]  /*3750*/  FADD.FTZ R21, -R21, -RZ ;  /* 0x800000ff15157221 */ /* 0x000fc80000010100 */
[----:B------:R-:W-:-:S07]  /*3760*/  FFMA R0, R0, R21, R0 ;  /* 0x0000001500007223 */ /* 0x000fce0000000000 */
.L_x_10629:
[----:B------:R-:W-:Y:S05]  /*3770*/  BSYNC.RECONVERGENT B1 ;  /* 0x0000000000017941 */ /* 0x000fea0003800200 */
.L_x_10627:
        /* <DEDUP_REMOVED lines=9> */
[----:B------:R-:W-:Y:S01]  /*3810*/  F2FP.SATFINITE.E5M2.F32.PACK_AB_MERGE_C R0, RZ, R33, RZ ;  /* 0x00000021ff00723e */ /* 0x000fe200048060ff */
        /* <DEDUP_REMOVED lines=8> */
[----:B--2---:R-:W-:Y:S02]  /*38a0*/  F2FP.SATFINITE.E5M2.F32.PACK_AB_MERGE_C R30, RZ, R33, RZ ;  /* 0x00000021ff1e723e */ /* 0x004fe400048060ff */
        /* <DEDUP_REMOVED lines=8> */
[----:B------:R-:W-:Y:S01]  /*3930*/  F2FP.SATFINITE.E5M2.F32.PACK_AB_MERGE_C R31, RZ, R33, RZ ;  /* 0x00000021ff1f723e */ /* 0x000fe200048060ff */
        /* <DEDUP_REMOVED lines=31> */
[----:B------:R-:W-:Y:S01]  /*3b30*/  F2FP.SATFINITE.E5M2.F32.PACK_AB_MERGE_C R23, RZ, R23, RZ ;  /* 0x00000017ff17723e */ /* 0x000fe200048060ff */
        /* <DEDUP_REMOVED lines=13> */
[----:B------:R-:W-:Y:S05]  /*3c10*/  CALL.REL.NOINC `($__internal_323_$__cuda_sm20_rcp_rn_f32_slowpath) ;  /* 0x0000001c00047944 */ /* 0x000fea0003c00000 */
[----:B------:R-:W-:Y:S05]  /*3c20*/  BRA `(.L_x_10632) ;  /* 0x0000000000107947 */ /* 0x000fea0003800000 */
.L_x_10631:
[----:B------:R-:W0:Y:S02]  /*3c30*/  MUFU.RCP R0, R21 ;  /* 0x0000001500007308 */ /* 0x000e240000001000 */
[----:B0-----:R-:W-:-:S04]  /*3c40*/  FFMA R17, R21, R0, -1 ;  /* 0xbf80000015117423 */ /* 0x001fc80000000000 */
[----:B------:R-:W-:-:S04]  /*3c50*/  FADD.FTZ R17, -R17, -RZ ;  /* 0x800000ff11117221 */ /* 0x000fc80000010100 */
[----:B------:R-:W-:-:S07]  /*3c60*/  FFMA R0, R0, R17, R0 ;  /* 0x0000001100007223 */ /* 0x000fce0000000000 */
.L_x_10632:
[----:B------:R-:W-:Y:S05]  /*3c70*/  BSYNC.RECONVERGENT B1 ;  /* 0x0000000000017941 */ /* 0x000fea0003800200 */
.L_x_10630:
        /* <DEDUP_REMOVED lines=23> */
.L_x_10634:
[----:B------:R-:W0:Y:S02]  /*3df0*/  MUFU.RCP R0, R23 ;  /* 0x0000001700007308 */ /* 0x000e240000001000 */
[----:B0-----:R-:W-:-:S04]  /*3e00*/  FFMA R17, R23, R0, -1 ;  /* 0xbf80000017117423 */ /* 0x001fc80000000000 */
[----:B------:R-:W-:-:S04]  /*3e10*/  FADD.FTZ R17, -R17, -RZ ;  /* 0x800000ff11117221 */ /* 0x000fc80000010100 */
[----:B------:R-:W-:-:S07]  /*3e20*/  FFMA R0, R0, R17, R0 ;  /* 0x0000001100007223 */ /* 0x000fce0000000000 */
.L_x_10635:
[----:B------:R-:W-:Y:S05]  /*3e30*/  BSYNC.RECONVERGENT B1 ;  /* 0x0000000000017941 */ /* 0x000fea0003800200 */
.L_x_10633:
        /* <DEDUP_REMOVED lines=23> */
.L_x_10637:
[----:B------:R-:W0:Y:S02]  /*3fb0*/  MUFU.RCP R0, R23 ;  /* 0x0000001700007308 */ /* 0x000e240000001000 */
[----:B0-----:R-:W-:-:S04]  /*3fc0*/  FFMA R14, R23, R0, -1 ;  /* 0xbf800000170e7423 */ /* 0x001fc80000000000 */
[----:B------:R-:W-:-:S04]  /*3fd0*/  FADD.FTZ R17, -R14, -RZ ;  /* 0x800000ff0e117221 */ /* 0x000fc80000010100 */
[----:B------:R-:W-:-:S07]  /*3fe0*/  FFMA R0, R0, R17, R0 ;  /* 0x0000001100007223 */ /* 0x000fce0000000000 */
.L_x_10638:
[----:B------:R-:W-:Y:S05]  /*3ff0*/  BSYNC.RECONVERGENT B1 ;  /* 0x0000000000017941 */ /* 0x000fea0003800200 */
.L_x_10636:
        /* <DEDUP_REMOVED lines=23> */
.L_x_10640:
[----:B------:R-:W0:Y:S02]  /*4170*/  MUFU.RCP R0, R21 ;  /* 0x0000001500007308 */ /* 0x000e240000001000 */
[----:B0-----:R-:W-:-:S04]  /*4180*/  FFMA R14, R21, R0, -1 ;  /* 0xbf800000150e7423 */ /* 0x001fc80000000000 */
[----:B------:R-:W-:-:S04]  /*4190*/  FADD.FTZ R17, -R14, -RZ ;  /* 0x800000ff0e117221 */ /* 0x000fc80000010100 */
[----:B------:R-:W-:-:S07]  /*41a0*/  FFMA R0, R0, R17, R0 ;  /* 0x0000001100007223 */ /* 0x000fce0000000000 */
.L_x_10641:
[----:B------:R-:W-:Y:S05]  /*41b0*/  BSYNC.RECONVERGENT B1 ;  /* 0x0000000000017941 */ /* 0x000fea0003800200 */
.L_x_10639:
        /* <DEDUP_REMOVED lines=9> */
[----:B------:R-:W-:Y:S01]  /*4250*/  F2FP.SATFINITE.E5M2.F32.PACK_AB_MERGE_C R29, RZ, R29, RZ ;  /* 0x0000001dff1d723e */ /* 0x000fe200048060ff */
[----:B------:R-:W-:Y:S01]  /*4260*/  IMAD.SHL.U32 R30, R6, 0x4, RZ ;  /* 0x00000004061e7824 */ /* 0x000fe200078e00ff */
[----:B------:R-:W-:Y:S01]  /*4270*/  ISETP.GE.U32.OR P0, PT, R14, UR30, P0 ;  /* 0x0000001e0e007c0c */ /* 0x000fe20008706470 */
[----:B------:R-:W-:Y:S01]  /*4280*/  FMUL R14, R10, UR6 ;  /* 0x000000060a0e7c20 */ /* 0x000fe20008400000 */
[----:B------:R-:W-:Y:S01]  /*4290*/  FFMA R26, R17, R26, R0 ;  /* 0x0000001a111a7223 */ /* 0x000fe20000000000 */
[----:B------:R-:W-:Y:S01]  /*42a0*/  IADD3 R17, PT, PT, R20, 0x20, RZ ;  /* 0x0000002014117810 */ /* 0x000fe20007ffe0ff */
[----:B------:R-:W-:Y:S01]  /*42b0*/  VIADD R32, R4, 0x3 ;  /* 0x0000000304207836 */ /* 0x000fe20000000000 */
[----:B------:R-:W-:Y:S01]  /*42c0*/  F2FP.SATFINITE.E5M2.F32.PACK_AB_MERGE_C R31, RZ, R31, RZ ;  /* 0x0000001fff1f723e */ /* 0x000fe200048060ff */
[----:B------:R-:W-:Y:S01]  /*42d0*/  FMUL R11, R26, R11 ;  /* 0x0000000b1a0b7220 */ /* 0x000fe20000400000 */
[----:B------:R-:W-:Y:S01]  /*42e0*/  F2FP.SATFINITE.E5M2.F32.PACK_AB_MERGE_C R33, RZ, R14, RZ ;  /* 0x0000000eff21723e */ /* 0x000fe200048060ff */
        /* <DEDUP_REMOVED lines=24> */
[----:B------:R-:W-:Y:S01]  /*4470*/  F2FP.SATFINITE.E5M2.F32.PACK_AB_MERGE_C R7, RZ, R7, RZ ;  /* 0x00000007ff07723e */ /* 0x000fe200048060ff */
        /* <DEDUP_REMOVED lines=58> */
.L_x_10646:
        /* <DEDUP_REMOVED lines=48> */
.L_x_10645:
[----:B------:R-:W-:Y:S05]  /*4b20*/  BSYNC.RECONVERGENT B1 ;  /* 0x0000000000017941 */ /* 0x000fea0003800200 */
.L_x_10644:
[----:B------:R-:W-:Y:S05]  /*4b30*/  @!P0 BRA `(.L_x_10643) ;  /* 0x00000000004c8947 */ /* 0x000fea0003800000 */
[----:B0-----:R-:W-:Y:S01]  /*4b40*/  IMAD R4, R0, 0x84, R19 ;  /* 0x0000008400047824 */ /* 0x001fe200078e0213 */
[----:B------:R-:W-:-:S03]  /*4b50*/  IADD3 R16, PT, PT, -R16, RZ, RZ ;  /* 0x000000ff10107210 */ /* 0x000fc60007ffe1ff */
[----:B------:R-:W-:-:S04]  /*4b60*/  IMAD R4, R7, 0x4, R4 ;  /* 0x0000000407047824 */ /* 0x000fc800078e0204 */
[----:B------:R-:W-:-:S07]  /*4b70*/  IMAD.IADD R3, R17, 0x1, R4 ;  /* 0x0000000111037824 */ /* 0x000fce00078e0204 */
.L_x_10647:
        /* <DEDUP_REMOVED lines=15> */
.L_x_10643:
[----:B------:R-:W-:Y:S05]  /*4c70*/  BSYNC.RECONVERGENT B0 ;  /* 0x0000000000007941 */ /* 0x000fea0003800200 */
.L_x_10642:
        /* <DEDUP_REMOVED lines=26> */
.L_x_10649:
[----:B------:R-:W-:Y:S05]  /*4e20*/  BSYNC.RECONVERGENT B0 ;  /* 0x0000000000007941 */ /* 0x000fea0003800200 */
.L_x_10648:
        /* <DEDUP_REMOVED lines=39> */
.L_x_10658:
[----:B------:R-:W-:Y:S02]  /*50a0*/  ISETP.NE.AND P0, PT, R2, RZ, PT ;  /* 0x000000ff0200720c */ /* 0x000fe40003f05270 */
[----:B-1----:R-:W-:-:S11]  /*50b0*/  FMNMX R3, R4, R5, !PT ;  /* 0x0000000504037209 */ /* 0x002fd60007800000 */
[----:B------:R-:W-:Y:S05]  /*50c0*/  @P0 BRA `(.L_x_10651) ;  /* 0x0000000000080947 */ /* 0x000fea0003800000 */
[----:B0-----:R-:W0:Y:S02]  /*50d0*/  LDC.64 R4, c[0x0][0x3a8] ;  /* 0x0000ea00ff047b82 */ /* 0x001e240000000a00 */
[----:B0-----:R1:W-:Y:S02]  /*50e0*/  REDG.E.MAX.S32.STRONG.GPU desc[UR28][R4.64], R3 ;  /* 0x000000030400798e */ /* 0x0013e4000d12e31c */
.L_x_10651:
[----:B------:R-:W-:Y:S05]  /*50f0*/  BSYNC B0 ;  /* 0x0000000000007941 */ /* 0x000fea0003800000 */
.L_x_10650:
        /* <DEDUP_REMOVED lines=12> */
[----:B-123--:R-:W-:Y:S05]  /*51c0*/  CALL.REL.NOINC `($__internal_323_$__cuda_sm20_rcp_rn_f32_slowpath) ;  /* 0x0000000400987944 */ /* 0x00efea0003c00000 */
[----:B------:R-:W-:Y:S05]  /*51d0*/  BRA `(.L_x_10654) ;  /* 0x0000000000147947 */ /* 0x000fea0003800000 */
.L_x_10653:
[----:B------:R-:W4:Y:S01]  /*51e0*/  MUFU.RCP R0, UR6 ;  /* 0x0000000600007d08 */ /* 0x000f220008001000 */
[----:B01-3--:R-:W-:-:S04]  /*51f0*/  IMAD.U32 R3, RZ, RZ, UR6 ;  /* 0x00000006ff037e24 */ /* 0x00bfc8000f8e00ff */
[----:B----4-:R-:W-:-:S04]  /*5200*/  FFMA R2, R0, R3, -1 ;  /* 0xbf80000000027423 */ /* 0x010fc80000000003 */
[----:B------:R-:W-:-:S04]  /*5210*/  FADD.FTZ R3, -R2, -RZ ;  /* 0x800000ff02037221 */ /* 0x000fc80000010100 */
[----:B------:R-:W-:-:S07]  /*5220*/  FFMA R0, R0, R3, R0 ;  /* 0x0000000300007223 */ /* 0x000fce0000000000 */
.L_x_10654:
[----:B------:R-:W0:Y:S02]  /*5230*/  LDC.64 R2, c[0x0][0x3b0] ;  /* 0x0000ec00ff027b82 */ /* 0x000e240000000a00 */
[----:B0-----:R-:W-:Y:S01]  /*5240*/  STG.E desc[UR28][R2.64], R0 ;  /* 0x0000000002007986 */ /* 0x001fe2000c10191c */
[----:B------:R-:W-:Y:S05]  /*5250*/  EXIT ;  /* 0x000000000000794d */ /* 0x000fea0003800000 */
.L_x_10652:
[----:B------:R-:W-:Y:S01]  /*5260*/  MOV R7, 0x4 ;  /* 0x0000000400077802 */ /* 0x000fe20000000f00 */
[----:B------:R-:W-:Y:S01]  /*5270*/  IMAD.MOV.U32 R9, RZ, RZ, 0x1f ;  /* 0x0000001fff097424 */ /* 0x000fe200078e00ff */
[----:B------:R-:W-:-:S07]  /*5280*/  MOV R6, 0xffffffff ;  /* 0xffffffff00067802 */ /* 0x000fce0000000f00 */
[----:B012---:R-:W-:Y:S05]  /*5290*/  WARPSYNC.COLLECTIVE R6, `(.L_x_10655) ;  /* 0x0000000006087348 */ /* 0x007fea0003c00000 */
[----:B-1----:R1:W3:Y:S02]  /*52a0*/  SHFL.DOWN P0, R5, R0, R7, R9 ;  /* 0x0800000700057389 */ /* 0x0022e40000000009 */
[----:B0123--:R-:W-:Y:S05]  /*52b0*/  ENDCOLLECTIVE ;  /* 0x000000000000791b */ /* 0x00ffea0003800000 */
.L_x_10655:
[----:B------:R-:W-:Y:S02]  /*52c0*/  IMAD.MOV.U32 R7, RZ, RZ, 0x2 ;  /* 0x00000002ff077424 */ /* 0x000fe400078e00ff */
[----:B------:R-:W-:-:S05]  /*52d0*/  IMAD.MOV.U32 R3, RZ, RZ, R5 ;  /* 0x000000ffff037224 */ /* 0x000fca00078e0005 */
[----:B------:R-:W-:-:S04]  /*52e0*/  FMNMX R3, R3, R0, !PT ;  /* 0x0000000003037209 */ /* 0x000fc80007800000 */
[----:B------:R-:W-:-:S07]  /*52f0*/  MOV R0, R3 ;  /* 0x0000000300007202 */ /* 0x000fce0000000f00 */
[----:B------:R-:W-:Y:S05]  /*5300*/  WARPSYNC.COLLECTIVE R6, `(.L_x_10656) ;  /* 0x0000000006087348 */ /* 0x000fea0003c00000 */
[----:B------:R0:W1:Y:S02]  /*5310*/  SHFL.DOWN P0, R5, R0, R7, R9 ;  /* 0x0800000700057389 */ /* 0x0000640000000009 */
[----:B01----:R-:W-:Y:S05]  /*5320*/  ENDCOLLECTIVE ;  /* 0x000000000000791b */ /* 0x003fea0003800000 */
.L_x_10656:
[----:B------:R-:W-:Y:S02]  /*5330*/  MOV R7, 0x1 ;  /* 0x0000000100077802 */ /* 0x000fe40000000f00 */
[----:B------:R-:W-:-:S04]  /*5340*/  MOV R4, R5 ;  /* 0x0000000500047202 */ /* 0x000fc80000000f00 */
[----:B------:R-:W-:-:S05]  /*5350*/  FMNMX R4, R3, R4, !PT ;  /* 0x0000000403047209 */ /* 0x000fca0007800000 */
[----:B------:R-:W-:-:S07]  /*5360*/  IMAD.MOV.U32 R0, RZ, RZ, R4 ;  /* 0x000000ffff007224 */ /* 0x000fce00078e0004 */
[----:B------:R-:W-:Y:S05]  /*5370*/  WARPSYNC.COLLECTIVE R6, `(.L_x_10657) ;  /* 0x0000000006087348 */ /* 0x000fea0003c00000 */
[----:B------:R0:W1:Y:S02]  /*5380*/  SHFL.DOWN P0, R5, R0, R7, R9 ;  /* 0x0800000700057389 */ /* 0x0000640000000009 */
[----:B01----:R-:W-:Y:S05]  /*5390*/  ENDCOLLECTIVE ;  /* 0x000000000000791b */ /* 0x003fea0003800000 */
.L_x_10657:
[----:B------:R-:W-:Y:S05]  /*53a0*/  BRA `(.L_x_10658) ;  /* 0xfffffffc003c7947 */ /* 0x000fea000383ffff */
        .weak           $__internal_322_$__cuda_sm20_div_u64
        .type           $__internal_322_$__cuda_sm20_div_u64,@function
        .size           $__internal_322_$__cuda_sm20_div_u64,($__internal_323_$__cuda_sm20_rcp_rn_f32_slowpath - $__internal_322_$__cuda_sm20_div_u64)
$__internal_322_$__cuda_sm20_div_u64:
        /* <DEDUP_REMOVED lines=71> */
[----:B------:R-:W-:Y:S11]  /*5820*/  RET.REL.NODEC R4 `(_ZN18transformer_engine6detail38cast_transpose_fused_kernel_notalignedILb1ELb1ELb0EfNS_16CTDBiasDActParamIff13__nv_fp8_e5m2fEELi1ELi4ENS_5EmptyEXadL_ZNS_6dqgeluIffEET_T0_RKS5_EEEEvT3_mmm) ;  /* 0xffffffa404f47950 */ /* 0x000ff60003c3ffff */
        .weak           $__internal_323_$__cuda_sm20_rcp_rn_f32_slowpath
        .type           $__internal_323_$__cuda_sm20_rcp_rn_f32_slowpath,@function
        .size           $__internal_323_$__cuda_sm20_rcp_rn_f32_slowpath,(.L_x_29624 - $__internal_323_$__cuda_sm20_rcp_rn_f32_slowpath)
$__internal_323_$__cuda_sm20_rcp_rn_f32_slowpath:
        /* <DEDUP_REMOVED lines=15> */
.L_x_10660:
        /* <DEDUP_REMOVED lines=33> */
.L_x_10662:
[----:B------:R-:W0:Y:S02]  /*5b30*/  MUFU.RCP R0, R0 ;  /* 0x0000000000007308 */ /* 0x000e240000001000 */
.L_x_10661:
[----:B------:R-:W-:Y:S05]  /*5b40*/  BSYNC B0 ;  /* 0x0000000000007941 */ /* 0x000fea0003800000 */
.L_x_10659:
[----:B------:R-:W-:Y:S02]  /*5b50*/  HFMA2 R31, -RZ, RZ, 0, 0 ;  /* 0x00000000ff1f7431 */ /* 0x000fe400000001ff */
[----:B------:R-:W-:-:S04]  /*5b60*/  IMAD.MOV.U32 R30, RZ, RZ, R21 ;  /* 0x000000ffff1e7224 */ /* 0x000fc800078e0015 */
[----:B0-----:R-:W-:Y:S05]  /*5b70*/  RET.REL.NODEC R30 `(_ZN18transformer_engine6detail38cast_transpose_fused_kernel_notalignedILb1ELb1ELb0EfNS_16CTDBiasDActParamIff13__nv_fp8_e5m2fEELi1ELi4ENS_5EmptyEXadL_ZNS_6dqgeluIffEET_T0_RKS5_EEEEvT3_mmm) ;  /* 0xffffffa41e207950 */ /* 0x001fea0003c3ffff */
.L_x_10663:
        /* <DEDUP_REMOVED lines=16> */
.L_x_29624:


//--------------------- .text._ZN18transformer_engine6detail38cast_transpose_fused_kernel_notalignedILb1ELb1ELb0EfNS_16CTDBiasDActParamIff13__nv_bfloat16fEELi1ELi2ENS_5EmptyEXadL_ZNS_6dqgeluIffEET_T0_RKS5_EEEEvT3_mmm --------------------------
	.section	.text._ZN18transformer_engine6detail38cast_transpose_fused_kernel_notalignedILb1ELb1ELb0EfNS_16CTDBiasDActParamIff13__nv_bfloat16fEELi1ELi2ENS_5EmptyEXadL_ZNS_6dqgeluIffEET_T0_RKS5_EEEEvT3_mmm,"ax",@progbits
	.align	128
        .global         _ZN18transformer_engine6detail38cast_transpose_fused_kernel_notalignedILb1ELb1ELb0EfNS_16CTDBiasDActParamIff13__nv_bfloat16fEELi1ELi2ENS_5EmptyEXadL_ZNS_6dqgeluIffEET_T0_RKS5_EEEEvT3_mmm
        .type           _ZN18transformer_engine6detail38cast_transpose_fused_kernel_notalignedILb1ELb1ELb0EfNS_16CTDBiasDActParamIff13__nv_bfloat16fEELi1ELi2ENS_5EmptyEXadL_ZNS_6dqgeluIffEET_T0_RKS5_EEEEvT3_mmm,@function
        .size           _ZN18transformer_engine6detail38cast_transpose_fused_kernel_notalignedILb1ELb1ELb0EfNS_16CTDBiasDActParamIff13__nv_bfloat16fEELi1ELi2ENS_5EmptyEXadL_ZNS_6dqgeluIffEET_T0_RKS5_EEEEvT3_mmm,(.L_x_29626 - _ZN18transformer_engine6detail38cast_transpose_fused_kernel_notalignedILb1ELb1ELb0EfNS_16CTDBiasDActParamIff13__nv_bfloat16fEELi1ELi2ENS_5EmptyEXadL_ZNS_6dqgeluIffEET_T0_RKS5_EEEEvT3_mmm)
        .other          _ZN18transformer_engine6detail38cast_transpose_fused_kernel_notalignedILb1ELb1ELb0EfNS_16CTDBiasDActParamIff13__nv_bfloat16fEELi1ELi2ENS_5EmptyEXadL_ZNS_6dqgeluIffEET_T0_RKS5_EEEEvT3_mmm,@"STO_CUDA_ENTRY STV_DEFAULT"
_ZN18transformer_engine6detail38cast_transpose_fused_kernel_notalignedILb1ELb1ELb0EfNS_16CTDBiasDActParamIff13__nv_bfloat16fEELi1ELi2ENS_5EmptyEXadL_ZNS_6dqgeluIffEET_T0_RKS5_EEEEvT3_mmm:
.text._ZN18transformer_engine6detail38cast_transpose_fused_kernel_notalignedILb1ELb1ELb0EfNS_16CTDBiasDActParamIff13__nv_bfloat16fEELi1ELi2ENS_5EmptyEXadL_ZNS_6dqgeluIffEET_T0_RKS5_EEEEvT3_mmm:
        /* <DEDUP_REMOVED lines=43> */
.L_x_10664:
[----:B------:R-:W-:-:S07]  /*02b0*/  MOV R4, 0x2d0 ;  /* 0x000002d000047802 */ /* 0x000fce0000000f00 */
[----:B------:R-:W-:Y:S05]  /*02c0*/  CALL.REL.NOINC `($__internal_324_$__cuda_sm20_div_u64) ;  /* 0x00000030000c7944 */ /* 0x000fea0003c00000 */
        /* <DEDUP_REMOVED lines=11> */
.L_x_10665:
[----:B------:R-:W0:Y:S01]  /*0380*/  LDCU.64 UR16, c[0x0][0x3d0] ;  /* 0x00007a00ff1077ac */ /* 0x000e220008000a00 */
[C---:B------:R-:W-:Y:S02]  /*0390*/  IMAD.SHL.U32 R13, R7.reuse, 0x4, RZ ;  /* 0x00000004070d7824 */ /* 0x040fe400078e00ff */
[----:B------:R-:W-:Y:S02]  /*03a0*/  HFMA2 R17, -RZ, RZ, 0, 0 ;  /* 0x00000000ff117431 */ /* 0x000fe400000001ff */
[----:B------:R-:W-:Y:S01]  /*03b0*/  IMAD.SHL.U32 R7, R7, 0x8, RZ ;  /* 0x0000000807077824 */ /* 0x000fe200078e00ff */
[----:B------:R-:W1:Y:S01]  /*03c0*/  LDCU.64 UR26, c[0x0][0x3c8] ;  /* 0x00007900ff1a77ac */ /* 0x000e620008000a00 */
[----:B------:R-:W-:Y:S02]  /*03d0*/  IMAD.IADD R12, R14, 0x1, -R13 ;  /* 0x000000010e0c7824 */ /* 0x000fe400078e0a0d */
[----:B------:R-:W-:Y:S01]  /*03e0*/  VIADD R2, R13, 0x1 ;  /* 0x000000010d027836 */ /* 0x000fe20000000000 */
        /* <DEDUP_REMOVED lines=10> */
[----:B-1----:R-:W-:Y:S01]  /*0490*/  IMAD R15, R7, UR27, RZ ;  /* 0x0000001b070f7c24 */ /* 0x002fe2000f8e02ff */
[----:B------:R-:W-:Y:S02]  /*04a0*/  UIADD3 UR14, UP0, UPT, -UR15, UR26, URZ ;  /* 0x0000001a0f0e7290 */ /* 0x000fe4000ff1e1ff */
[----:B------:R-:W-:Y:S02]  /*04b0*/  UIADD3.X UR12, UPT, UPT, ~UR12, UR34, URZ, UP1, !UPT ;  /* 0x000000220c0c7290 */ /* 0x000fe40008ffe5ff */
[----:B------:R-:W-:Y:S02]  /*04c0*/  UISETP.LT.U32.AND UP1, UPT, UR7, 0x20, UPT ;  /* 0x000000200700788c */ /* 0x000fe4000bf21070 */
[----:B------:R-:W-:-:S02]  /*04d0*/  UIADD3.X UR19, UPT, UPT, ~UR22, UR27, URZ, UP0, !UPT ;  /* 0x0000001b16137290 */ /* 0x000fc400087fe5ff */
[----:B------:R-:W-:Y:S02]  /*04e0*/  UISETP.LT.U32.AND UP0, UPT, UR14, 0x20, UPT ;  /* 0x000000200e00788c */ /* 0x000fe4000bf01070 */
[----:B------:R-:W-:Y:S02]  /*04f0*/  UISETP.LT.U32.AND.EX UP1, UPT, UR12, URZ, UPT, UP1 ;  /* 0x000000ff0c00728c */ /* 0x000fe4000bf21110 */
[----:B------:R-:W-:Y:S02]  /*0500*/  UISETP.LT.U32.AND.EX UP0, UPT, UR19, URZ, UPT, UP0 ;  /* 0x000000ff1300728c */ /* 0x000fe4000bf01100 */
[----:B------:R-:W-:Y:S02]  /*0510*/  USEL UR32, UR7, 0x20, UP1 ;  /* 0x0000002007207887 */ /* 0x000fe40008800000 */
[----:B------:R-:W-:Y:S02]  /*0520*/  USEL UR31, UR14, 0x20, UP0 ;  /* 0x000000200e1f7887 */ /* 0x000fe40008000000 */
[----:B------:R-:W-:-:S02]  /*0530*/  UIMAD UR7, UR5, UR26, URZ ;  /* 0x0000001a050772a4 */ /* 0x000fc4000f8e02ff */
[----:B------:R-:W-:Y:S01]  /*0540*/  ISETP.GE.U32.AND P0, PT, R13, UR32, PT ;  /* 0x000000200d007c0c */ /* 0x000fe2000bf06070 */
[----:B------:R-:W-:Y:S01]  /*0550*/  UIMAD.WIDE.U32 UR12, UR4, UR26, URZ ;  /* 0x0000001a040c72a5 */ /* 0x000fe2000f8e00ff */
[----:B------:R-:W-:Y:S01]  /*0560*/  ISETP.GE.U32.AND P1, PT, R2, UR32, PT ;  /* 0x0000002002007c0c */ /* 0x000fe2000bf26070 */
[----:B------:R-:W-:Y:S01]  /*0570*/  UIMAD UR7, UR4, UR27, UR7 ;  /* 0x0000001b040772a4 */ /* 0x000fe2000f8e0207 */
[----:B------:R-:W-:Y:S01]  /*0580*/  ISETP.LT.U32.AND P0, PT, R16, UR31, !P0 ;  /* 0x0000001f10007c0c */ /* 0x000fe2000c701070 */
[----:B------:R-:W-:Y:S01]  /*0590*/  ULEA UR14, UP0, UR12, UR15, 0x6 ;  /* 0x0000000f0c0e7291 */ /* 0x000fe2000f8030ff */
[----:B------:R-:W-:Y:S01]  /*05a0*/  IMAD.WIDE.U32 R16, R7, UR26, R16 ;  /* 0x0000001a07107c25 */ /* 0x000fe2000f8e0010 */
[----:B------:R-:W-:Y:S01]  /*05b0*/  UIADD3 UR20, UPT, UPT, UR13, UR7, URZ ;  /* 0x000000070d147290 */ /* 0x000fe2000fffe0ff */
[----:B------:R-:W-:Y:S01]  /*05c0*/  ISETP.LT.U32.AND P1, PT, R36, UR31, !P1 ;  /* 0x0000001f24007c0c */ /* 0x000fe2000cf21070 */
[----:B------:R-:W-:Y:S01]  /*05d0*/  USHF.L.U32 UR7, UR14, 0x2, URZ ;  /* 0x000000020e077899 */ /* 0x000fe200080006ff */
[----:B------:R-:W-:Y:S01]  /*05e0*/  IMAD.IADD R4, R17, 0x1, R15 ;  /* 0x0000000111047824 */ /* 0x000fe200078e020f */
[----:B------:R-:W-:Y:S01]  /*05f0*/  ULEA.HI.X UR15, UR12, UR22, UR20, 0x6, UP0 ;  /* 0x000000160c0f7291 */ /* 0x000fe200080f3414 */
[----:B------:R-:W0:Y:S01]  /*0600*/  LDCU.64 UR24, c[0x0][0x358] ;  /* 0x00006b00ff1877ac */ /* 0x000e220008000a00 */
[----:B--2---:R-:W-:-:S04]  /*0610*/  UIADD3 UR29, UP0, UPT, UR7, UR10, URZ ;  /* 0x0000000a071d7290 */ /* 0x004fc8000ff1e0ff */
[C---:B------:R-:W-:Y:S01]  /*0620*/  @P0 IMAD.SHL.U32 R5, R16.reuse, 0x4, RZ ;  /* 0x0000000410050824 */ /* 0x040fe200078e00ff */
[----:B------:R-:W-:Y:S01]  /*0630*/  USHF.L.U64.HI UR10, UR14, 0x2, UR15 ;  /* 0x000000020e0a7899 */ /* 0x000fe2000801020f */
[----:B------:R-:W-:Y:S01]  /*0640*/  @P0 SHF.L.U64.HI R20, R16, 0x2, R4 ;  /* 0x0000000210140819 */ /* 0x000fe20000010204 */
[----:B------:R-:W1:Y:S02]  /*0650*/  LDCU.64 UR22, c[0x0][0x3a0] ;  /* 0x00007400ff1677ac */ /* 0x000e640008000a00 */
[----:B------:R-:W-:Y:S01]  /*0660*/  @P0 IADD3 R8, P2, PT, R5, UR29, RZ ;  /* 0x0000001d05080c10 */ /* 0x000fe2000ff5e0ff */
[----:B------:R-:W-:-:S06]  /*0670*/  UIADD3.X UR30, UPT, UPT, UR10, UR11, URZ, UP0, !UPT ;  /* 0x0000000b0a1e7290 */ /* 0x000fcc00087fe4ff */
[----:B------:R-:W-:-:S05]  /*0680*/  @P0 IADD3.X R9, PT, PT, R20, UR30, RZ, P2, !PT ;  /* 0x0000001e14090c10 */ /* 0x000fca00097fe4ff */
[----:B0-----:R0:W2:Y:S01]  /*0690*/  @P0 LDG.E R0, desc[UR24][R8.64] ;  /* 0x0000001808000981 */ /* 0x0010a2000c1e1900 */
[----:B------:R-:W-:Y:S01]  /*06a0*/  @P1 MOV R37, RZ ;  /* 0x000000ff00251202 */ /* 0x000fe20000000f00 */
[----:B------:R-:W-:Y:S01]  /*06b0*/  USHF.L.U32 UR13, UR26, 0x1, URZ ;  /* 0x000000011a0d7899 */ /* 0x000fe200080006ff */
[----:B-1----:R-:W-:Y:S01]  /*06c0*/  ISETP.NE.U32.AND P2, PT, RZ, UR22, PT ;  /* 0x00000016ff007c0c */ /* 0x002fe2000bf45070 */
[----:B------:R-:W-:Y:S02]  /*06d0*/  USHF.L.U64.HI UR19, UR26, 0x1, UR27 ;  /* 0x000000011a137899 */ /* 0x000fe4000801021b */
[----:B------:R-:W-:Y:S01]  /*06e0*/  @P0 IADD3 R21, P4, PT, R16, UR26, RZ ;  /* 0x0000001a10150c10 */ /* 0x000fe2000ff9e0ff */
[C---:B------:R-:W-:Y:S01]  /*06f0*/  @P1 IMAD.WIDE.U32 R10, R7.reuse, UR26, R36 ;  /* 0x0000001a070a1c25 */ /* 0x040fe2000f8e0024 */
[----:B------:R-:W-:Y:S01]  /*0700*/  ISETP.NE.AND.EX P2, PT, RZ, UR23, PT, P2 ;  /* 0x00000017ff007c0c */ /* 0x000fe2000bf45320 */
[----:B------:R-:W-:Y:S01]  /*0710*/  UIADD3 UR23, UP0, UPT, UR7, UR8, URZ ;  /* 0x0000000807177290 */ /* 0x000fe2000ff1e0ff */
[----:B------:R-:W-:Y:S01]  /*0720*/  @P0 IADD3.X R6, PT, PT, R4, UR27, RZ, P4, !PT ;  /* 0x0000001b04060c10 */ /* 0x000fe2000a7fe4ff */
[----:B0-----:R-:W-:Y:S01]  /*0730*/  @P1 IMAD.MOV.U32 R8, RZ, RZ, R36 ;  /* 0x000000ffff081224 */ /* 0x001fe200078e0024 */
[----:B------:R-:W-:Y:S01]  /*0740*/  @P1 IADD3 R3, P3, PT, R10, UR13, RZ ;  /* 0x0000000d0a031c10 */ /* 0x000fe2000ff7e0ff */
[----:B------:R-:W-:Y:S01]  /*0750*/  @P1 IMAD.MOV.U32 R9, RZ, RZ, RZ ;  /* 0x000000ffff091224 */ /* 0x000fe200078e00ff */
[----:B------:R-:W-:Y:S01]  /*0760*/  UIADD3.X UR28, UPT, UPT, UR10, UR9, URZ, UP0, !UPT ;  /* 0x000000090a1c7290 */ /* 0x000fe200087fe4ff */
[----:B------:R-:W-:Y:S01]  /*0770*/  CS2R R22, SRZ ;  /* 0x0000000000167805 */ /* 0x000fe2000001ff00 */
[----:B------:R-:W-:Y:S01]  /*0780*/  VOTEU.ANY UP0, P1 ;  /* 0x0000000000ff7886 */ /* 0x000fe20000800100 */
[----:B------:R-:W-:Y:S01]  /*0790*/  @P1 IMAD.WIDE.U32 R18, R7, UR26, R8 ;  /* 0x0000001a07121c25 */ /* 0x000fe2000f8e0008 */
[C---:B------:R-:W-:Y:S01]  /*07a0*/  @P1 IADD3.X R10, PT, PT, R15.reuse, UR19, R11, P3, !PT ;  /* 0x000000130f0a1c10 */ /* 0x040fe20009ffe40b */
[----:B------:R-:W0:Y:S02]  /*07b0*/  LDCU.128 UR8, c[0x0][0x390] ;  /* 0x00007200ff0877ac */ /* 0x000e240008000c00 */
[----:B------:R-:W-:Y:S01]  /*07c0*/  @P1 IMAD.IADD R9, R15, 0x1, R19 ;  /* 0x000000010f091824 */ /* 0x000fe200078e0213 */
[----:B------:R-:W-:Y:S01]  /*07d0*/  @P1 MOV R8, R18 ;  /* 0x0000001200081202 */ /* 0x000fe20000000f00 */
[----:B------:R-:W-:Y:S01]  /*07e0*/  IMAD.U32 R19, RZ, RZ, UR26 ;  /* 0x0000001aff137e24 */ /* 0x000fe2000f8e00ff */
[----:B------:R-:W-:Y:S01]  /*07f0*/  @P0 IADD3 R18, P3, PT, R5, UR23, RZ ;  /* 0x0000001705120c10 */ /* 0x000fe2000ff7e0ff */
[----:B------:R-:W1:Y:S01]  /*0800*/  @P2 LDC.64 R26, c[0x0][0x3a0] ;  /* 0x0000e800ff1a2b82 */ /* 0x000e620000000a00 */
[----:B------:R-:W-:Y:S01]  /*0810*/  @UP0 UIMAD UR7, UR27, 0x3, URZ ;  /* 0x000000031b0708a4 */ /* 0x000fe2000f8e02ff */
[C---:B------:R-:W-:Y:S01]  /*0820*/  @P0 SHF.L.U64.HI R5, R21.reuse, 0x2, R6 ;  /* 0x0000000215050819 */ /* 0x040fe20000010206 */
[----:B------:R-:W-:Y:S01]  /*0830*/  @P0 IMAD.SHL.U32 R21, R21, 0x4, RZ ;  /* 0x0000000415150824 */ /* 0x000fe200078e00ff */
[----:B------:R-:W3:Y:S01]  /*0840*/  LDCU.64 UR26, c[0x0][0x3b8] ;  /* 0x00007700ff1a77ac */ /* 0x000ee20008000a00 */
[----:B------:R-:W-:Y:S01]  /*0850*/  @P1 IMAD.WIDE.U32 R8, R19, 0x3, R8 ;  /* 0x0000000313081825 */ /* 0x000fe200078e0008 */
[----:B------:R-:W-:-:S02]  /*0860*/  @P0 IADD3.X R19, PT, PT, R20, UR28, RZ, P3, !PT ;  /* 0x0000001c14130c10 */ /* 0x000fc40009ffe4ff */
[----:B------:R-:W-:Y:S01]  /*0870*/  @P0 IADD3 R30, P3, PT, R21, UR29, RZ ;  /* 0x0000001d151e0c10 */ /* 0x000fe2000ff7e0ff */
[----:B------:R-:W-:Y:S01]  /*0880*/  @P1 VIADD R9, R9, UR7 ;  /* 0x0000000709091c36 */ /* 0x000fe20008000000 */
[C---:B------:R-:W-:Y:S01]  /*0890*/  @P1 SHF.L.U32 R24, R8.reuse, 0x2, RZ ;  /* 0x0000000208181819 */ /* 0x040fe200000006ff */
[C---:B------:R-:W-:Y:S01]  /*08a0*/  @P1 IMAD.SHL.U32 R20, R3.reuse, 0x4, RZ ;  /* 0x0000000403141824 */ /* 0x040fe200078e00ff */
[----:B------:R-:W-:Y:S01]  /*08b0*/  @P1 SHF.L.U64.HI R3, R3, 0x2, R10 ;  /* 0x0000000203031819 */ /* 0x000fe2000001020a */
[----:B------:R4:W5:Y:S01]  /*08c0*/  @P0 LDG.E R23, desc[UR24][R18.64] ;  /* 0x0000001812170981 */ /* 0x000962000c1e1900 */
[----:B------:R-:W-:Y:S02]  /*08d0*/  @P0 IADD3.X R31, PT, PT, R5, UR30, RZ, P3, !PT ;  /* 0x0000001e051f0c10 */ /* 0x000fe40009ffe4ff */
[----:B------:R-:W-:Y:S02]  /*08e0*/  @P1 SHF.L.U64.HI R6, R8, 0x2, R9 ;  /* 0x0000000208061819 */ /* 0x000fe40000010209 */
[----:B------:R-:W-:Y:S01]  /*08f0*/  @P1 IADD3 R10, P3, PT, R24, UR29, RZ ;  /* 0x0000001d180a1c10 */ /* 0x000fe2000ff7e0ff */
[----:B------:R-:W2:Y:S01]  /*0900*/  @P0 LDG.E R15, desc[UR24][R30.64] ;  /* 0x000000181e0f0981 */ /* 0x000ea2000c1e1900 */
[----:B------:R-:W-:-:S02]  /*0910*/  @P1 IADD3 R28, P4, PT, R20, UR29, RZ ;  /* 0x0000001d141c1c10 */ /* 0x000fc4000ff9e0ff */
[----:B------:R-:W-:Y:S02]  /*0920*/  @P1 IADD3.X R11, PT, PT, R6, UR30, RZ, P3, !PT ;  /* 0x0000001e060b1c10 */ /* 0x000fe40009ffe4ff */
[----:B----4-:R-:W-:Y:S01]  /*0930*/  @P0 IADD3 R18, P3, PT, R21, UR23, RZ ;  /* 0x0000001715120c10 */ /* 0x010fe2000ff7e0ff */
[----:B-1----:R1:W4:Y:S01]  /*0940*/  @P2 LDG.E R26, desc[UR24][R26.64] ;  /* 0x000000181a1a2981 */ /* 0x002322000c1e1900 */
[----:B------:R-:W-:Y:S02]  /*0950*/  @P1 IADD3.X R29, PT, PT, R3, UR30, RZ, P4, !PT ;  /* 0x0000001e031d1c10 */ /* 0x000fe4000a7fe4ff */
[----:B------:R-:W-:Y:S01]  /*0960*/  @P0 IADD3.X R19, PT, PT, R5, UR28, RZ, P3, !PT ;  /* 0x0000001c05130c10 */ /* 0x000fe20009ffe4ff */
[----:B------:R0:W4:Y:S01]  /*0970*/  @P1 LDG.E R11, desc[UR24][R10.64] ;  /* 0x000000180a0b1981 */ /* 0x000122000c1e1900 */
[----:B------:R-:W-:Y:S02]  /*0980*/  @P1 IADD3 R20, P4, PT, R20, UR23, RZ ;  /* 0x0000001714141c10 */ /* 0x000fe4000ff9e0ff */
[----:B------:R-:W-:Y:S01]  /*0990*/  @P1 IADD3 R24, P3, PT, R24, UR23, RZ ;  /* 0x0000001718181c10 */ /* 0x000fe2000ff7e0ff */
[----:B------:R-:W-:Y:S01]  /*09a0*/  IMAD.MOV.U32 R5, RZ, RZ, RZ ;  /* 0x000000ffff057224 */ /* 0x000fe200078e00ff */
[----:B------:R-:W-:Y:S01]  /*09b0*/  @P1 IADD3.X R21, PT, PT, R3, UR28, RZ, P4, !PT ;  /* 0x0000001c03151c10 */ /* 0x000fe2000a7fe4ff */
[----:B------:R-:W4:Y:S01]  /*09c0*/  @P1 LDG.E R28, desc[UR24][R28.64] ;  /* 0x000000181c1c1981 */ /* 0x000f22000c1e1900 */
[----:B------:R-:W-:-:S03]  /*09d0*/  @P1 IADD3.X R25, PT, PT, R6, UR28, RZ, P3, !PT ;  /* 0x0000001c06191c10 */ /* 0x000fc60009ffe4ff */
[----:B------:R-:W5:Y:S04]  /*09e0*/  @P1 LDG.E R22, desc[UR24][R20.64] ;  /* 0x0000001814161981 */ /* 0x000f68000c1e1900 */
[----:B------:R-:W5:Y:S01]  /*09f0*/  @P1 LDG.E R5, desc[UR24][R24.64] ;  /* 0x0000001818051981 */ /* 0x000f62000c1e1900 */
[----:B-1----:R-:W-:Y:S02]  /*0a00*/  HFMA2 R27, -RZ, RZ, 3.7421875, 0 ;  /* 0x437c0000ff1b7431 */ /* 0x002fe400000001ff */
[----:B0-----:R-:W-:Y:S02]  /*0a10*/  IMAD.MOV.U32 R10, RZ, RZ, RZ ;  /* 0x000000ffff0a7224 */ /* 0x001fe400078e00ff */
[----:B------:R-:W-:Y:S01]  /*0a20*/  IMAD.MOV.U32 R3, RZ, RZ, 0x3bbb989d ;  /* 0x3bbb989dff037424 */ /* 0x000fe200078e00ff */
[----:B------:R-:W-:Y:S01]  /*0a30*/  CS2R R8, SRZ ;  /* 0x0000000000087805 */ /* 0x000fe2000001ff00 */
[----:B------:R-:W-:-:S05]  /*0a40*/  UIMAD UR22, UR6, UR16, URZ ;  /* 0x00000010061672a4 */ /* 0x000fca000f8e02ff */
[----:B------:R0:W5:Y:S01]  /*0a50*/  @P0 LDG.E R9, desc[UR24][R18.64] ;  /* 0x0000001812090981 */ /* 0x000162000c1e1900 */
[----:B------:R-:W-:Y:S02]  /*0a60*/  UIMAD.WIDE.U32 UR6, UR21, UR16, URZ ;  /* 0x00000010150672a5 */ /* 0x000fe4000f8e00ff */
[----:B------:R-:W-:Y:S02]  /*0a70*/  UIMAD UR22, UR21, UR17, UR22 ;  /* 0x00000011151672a4 */ /* 0x000fe4000f8e0216 */
[----:B------:R-:W-:Y:S02]  /*0a80*/  USHF.L.U32 UR16, UR6, 0x5, URZ ;  /* 0x0000000506107899 */ /* 0x000fe400080006ff */
[----:B------:R-:W-:Y:S02]  /*0a90*/  ULEA UR17, UP1, UR14, UR8, 0x1 ;  /* 0x000000080e117291 */ /* 0x000fe4000f8208ff */
[----:B------:R-:W-:Y:S02]  /*0aa0*/  UIADD3 UR7, UPT, UPT, UR7, UR22, URZ ;  /* 0x0000001607077290 */ /* 0x000fe4000fffe0ff */
[----:B------:R-:W-:-:S02]  /*0ab0*/  ULEA UR8, UP0, UR4, UR16, 0x6 ;  /* 0x0000001004087291 */ /* 0x000fc4000f8030ff */
[----:B------:R-:W-:Y:S02]  /*0ac0*/  USHF.L.U64.HI UR6, UR6, 0x5, UR7 ;  /* 0x0000000506067899 */ /* 0x000fe40008010207 */
[----:B------:R-:W-:Y:S02]  /*0ad0*/  ULEA.HI.X UR9, UR14, UR9, UR15, 0x1, UP1 ;  /* 0x000000090e097291 */ /* 0x000fe400088f0c0f */
[----:B------:R-:W-:Y:S02]  /*0ae0*/  UIMAD UR20, UR20, -0x3f, URZ ;  /* 0xffffffc1141478a4 */ /* 0x000fe4000f8e02ff */
[----:B------:R-:W-:Y:S02]  /*0af0*/  UIMAD.WIDE.U32 UR14, UR12, -0x3f, UR14 ;  /* 0xffffffc10c0e78a5 */ /* 0x000fe4000f8e000e */
[----:B------:R-:W-:Y:S01]  /*0b00*/  ULEA.HI.X UR4, UR4, UR6, UR5, 0x6, UP0 ;  /* 0x0000000604047291 */ /* 0x000fe200080f3405 */
[----:B------:R-:W-:Y:S01]  /*0b10*/  HFMA2 R6, -RZ, RZ, 0, 0 ;  /* 0x00000000ff067431 */ /* 0x000fe200000001ff */
[----:B------:R-:W-:-:S02]  /*0b20*/  ULEA UR10, UP2, UR8, UR10, 0x1 ;  /* 0x0000000a080a7291 */ /* 0x000fc4000f8408ff */
[----:B------:R-:W-:Y:S02]  /*0b30*/  UIADD3 UR12, UPT, UPT, UR15, -UR12, UR20 ;  /* 0x8000000c0f0c7290 */ /* 0x000fe4000fffe014 */
[----:B---3--:R-:W-:Y:S01]  /*0b40*/  ULEA UR26, UP0, UR14, UR26, 0x2 ;  /* 0x0000001a0e1a7291 */ /* 0x008fe2000f8010ff */
[----:B------:R-:W-:Y:S01]  /*0b50*/  BSSY.RECONVERGENT B0, `(.L_x_10666) ;  /* 0x000001e000007945 */ /* 0x000fe20003800200 */
[----:B------:R-:W-:Y:S01]  /*0b60*/  UMOV UR6, 0x3f800000 ;  /* 0x3f80000000067882 */ /* 0x000fe20000000000 */
[----:B------:R-:W-:Y:S02]  /*0b70*/  ULEA.HI.X UR11, UR8, UR11, UR4, 0x1, UP2 ;  /* 0x0000000b080b7291 */ /* 0x000fe400090f0c04 */
[----:B------:R-:W-:Y:S01]  /*0b80*/  ULEA.HI.X UR12, UR14, UR27, UR12, 0x2, UP0 ;  /* 0x0000001b0e0c7291 */ /* 0x000fe200080f140c */
[----:B--2---:R-:W-:-:S04]  /*0b90*/  @P0 FMUL R10, R0, 1.7020000219345092773 ;  /* 0x3fd9db23000a0820 */ /* 0x004fc80000400000 */
        /* <DEDUP_REMOVED lines=10> */
[----:B------:R-:W-:Y:S02]  /*0c40*/  ISETP.GT.U32.AND P3, PT, R0, 0x1ffffff, PT ;  /* 0x01ffffff0000780c */ /* 0x000fe40003f64070 */
[----:B----4-:R-:W-:Y:S01]  /*0c50*/  @P2 R2UR UR6, R26 ;  /* 0x000000001a0622ca */ /* 0x010fe200000e0000 */
[----:B------:R-:W-:Y:S02]  /*0c60*/  IMAD.MOV.U32 R3, RZ, RZ, RZ ;  /* 0x000000ffff037224 */ /* 0x000fe400078e00ff */
[----:B------:R-:W-:Y:S01]  /*0c70*/  @P0 FMUL R8, R15, 1.7020000219345092773 ;  /* 0x3fd9db230f080820 */ /* 0x000fe20000400000 */
[----:B------:R-:W-:Y:S01]  /*0c80*/  @P1 FMUL R3, R28, 1.7020000219345092773 ;  /* 0x3fd9db231c031820 */ /* 0x000fe20000400000 */
[----:B------:R-:W-:-:S06]  /*0c90*/  @P1 FMUL R6, R11, 1.7020000219345092773 ;  /* 0x3fd9db230b061820 */ /* 0x000fcc0000400000 */
[----:B------:R-:W-:Y:S05]  /*0ca0*/  @P3 BRA `(.L_x_10667) ;  /* 0x0000000000103947 */ /* 0x000fea0003800000 */
[----:B------:R-:W-:Y:S01]  /*0cb0*/  IMAD.MOV.U32 R0, RZ, RZ, R18 ;  /* 0x000000ffff007224 */ /* 0x000fe200078e0012 */
[----:B------:R-:W-:-:S07]  /*0cc0*/  MOV R28, 0xce0 ;  /* 0x00000ce0001c7802 */ /* 0x000fce0000000f00 */
[----:B-----5:R-:W-:Y:S05]  /*0cd0*/  CALL.REL.NOINC `($__internal_325_$__cuda_sm20_rcp_rn_f32_slowpath) ;  /* 0x0000002800a87944 */ /* 0x020fea0003c00000 */
[----:B------:R-:W-:Y:S05]  /*0ce0*/  BRA `(.L_x_10668) ;  /* 0x0000000000107947 */ /* 0x000fea0003800000 */
.L_x_10667:
[----:B------:R-:W0:Y:S02]  /*0cf0*/  MUFU.RCP R29, R18 ;  /* 0x00000012001d7308 */ /* 0x000e240000001000 */
[----:B0-----:R-:W-:-:S04]  /*0d00*/  FFMA R0, R18, R29, -1 ;  /* 0xbf80000012007423 */ /* 0x001fc8000000001d */
[----:B------:R-:W-:-:S04]  /*0d10*/  FADD.FTZ R0, -R0, -RZ ;  /* 0x800000ff00007221 */ /* 0x000fc80000010100 */
[----:B------:R-:W-:-:S07]  /*0d20*/  FFMA R29, R29, R0, R29 ;  /* 0x000000001d1d7223 */ /* 0x000fce000000001d */
.L_x_10668:
[----:B------:R-:W-:Y:S05]  /*0d30*/  BSYNC.RECONVERGENT B0 ;  /* 0x0000000000007941 */ /* 0x000fea0003800200 */
.L_x_10666:
        /* <DEDUP_REMOVED lines=21> */
[----:B------:R-:W-:Y:S05]  /*0e90*/  CALL.REL.NOINC `($__internal_325_$__cuda_sm20_rcp_rn_f32_slowpath) ;  /* 0x0000002800387944 */ /* 0x000fea0003c00000 */
[----:B------:R-:W-:Y:S05]  /*0ea0*/  BRA `(.L_x_10671) ;  /* 0x0000000000107947 */ /* 0x000fea0003800000 */
.L_x_10670:
[----:B------:R-:W0:Y:S02]  /*0eb0*/  MUFU.RCP R29, R18 ;  /* 0x00000012001d7308 */ /* 0x000e240000001000 */
[----:B0-----:R-:W-:-:S04]  /*0ec0*/  FFMA R0, R18, R29, -1 ;  /* 0xbf80000012007423 */ /* 0x001fc8000000001d */
[----:B------:R-:W-:-:S04]  /*0ed0*/  FADD.FTZ R0, -R0, -RZ ;  /* 0x800000ff00007221 */ /* 0x000fc80000010100 */
[----:B------:R-:W-:-:S07]  /*0ee0*/  FFMA R29, R29, R0, R29 ;  /* 0x000000001d1d7223 */ /* 0x000fce000000001d */
.L_x_10671:
[----:B------:R-:W-:Y:S05]  /*0ef0*/  BSYNC.RECONVERGENT B0 ;  /* 0x0000000000007941 */ /* 0x000fea0003800200 */
.L_x_10669:
[----:B------:R-:W0:Y:S01]  /*0f00*/  LDC.64 R24, c[0x0][0x3c8] ;  /* 0x0000f200ff187b82 */ /* 0x000e220000000a00 */
[C---:B------:R-:W-:Y:S01]  /*0f10*/  ISETP.GE.U32.AND P1, PT, R13.reuse, UR32, PT ;  /* 0x000000200d007c0c */ /* 0x040fe2000bf26070 */
[C---:B------:R-:W-:Y:S01]  /*0f20*/  VIADD R21, R12.reuse, 0x1e ;  /* 0x0000001e0c157836 */ /* 0x040fe20000000000 */
[----:B------:R-:W-:Y:S01]  /*0f30*/  LOP3.LUT R0, R12, 0x1f, RZ, 0xc0, !PT ;  /* 0x0000001f0c007812 */ /* 0x000fe200078ec0ff */
[----:B------:R-:W-:Y:S01]  /*0f40*/  UMOV UR4, UR13 ;  /* 0x0000000d00047c82 */ /* 0x000fe20008000000 */
[----:B------:R-:W-:Y:S01]  /*0f50*/  IADD3 R11, PT, PT, R13, 0x2, RZ ;  /* 0x000000020d0b7810 */ /* 0x000fe20007ffe0ff */
[----:B------:R-:W-:Y:S01]  /*0f60*/  UMOV UR5, UR19 ;  /* 0x0000001300057c82 */ /* 0x000fe20008000000 */
[----:B------:R-:W-:Y:S01]  /*0f70*/  ISETP.GE.U32.OR P1, PT, R0, UR31, P1 ;  /* 0x0000001f00007c0c */ /* 0x000fe20008f26470 */
[----:B------:R-:W-:Y:S01]  /*0f80*/  FADD R0, -R29, 1 ;  /* 0x3f8000001d007421 */ /* 0x000fe20000000100 */
[----:B------:R-:W-:Y:S01]  /*0f90*/  LOP3.LUT R21, R21, 0x1f, RZ, 0xc0, !PT ;  /* 0x0000001f15157812 */ /* 0x000fe200078ec0ff */
[----:B------:R-:W-:Y:S01]  /*0fa0*/  FMUL R10, R23, UR6 ;  /* 0x00000006170a7c20 */ /* 0x000fe20008400000 */
[----:B------:R-:W-:Y:S01]  /*0fb0*/  ISETP.GE.U32.AND P0, PT, R11, UR32, PT ;  /* 0x000000200b007c0c */ /* 0x000fe2000bf06070 */
[----:B------:R-:W-:-:S03]  /*0fc0*/  FMUL R0, R0, R29 ;  /* 0x0000001d00007220 */ /* 0x000fc60000400000 */
[----:B------:R-:W-:Y:S01]  /*0fd0*/  ISETP.LT.U32.AND P0, PT, R21, UR31, !P0 ;  /* 0x0000001f15007c0c */ /* 0x000fe2000c701070 */
[----:B------:R-:W-:Y:S01]  /*0fe0*/  FFMA R0, R0, R8, R29 ;  /* 0x0000000800007223 */ /* 0x000fe2000000001d */
[----:B------:R-:W-:-:S03]  /*0ff0*/  F2FP.BF16.F32.PACK_AB R10, RZ, R10 ;  /* 0x0000000aff0a723e */ /* 0x000fc600000010ff */
[----:B------:R-:W-:Y:S01]  /*1000*/  @!P1 LEA R26, P2, R16, UR17, 0x1 ;  /* 0x00000011101a9c11 */ /* 0x000fe2000f8408ff */
[----:B------:R-:W-:-:S03]  /*1010*/  FMUL R0, R0, R9 ;  /* 0x0000000900007220 */ /* 0x000fc60000400000 */
[C---:B------:R-:W-:Y:S01]  /*1020*/  @!P1 LEA.HI.X R27, R16.reuse, UR9, R4, 0x1, P2 ;  /* 0x00000009101b9c11 */ /* 0x040fe200090f0c04 */
[-C--:B0-----:R-:W-:Y:S01]  /*1030*/  IMAD.WIDE.U32 R18, R7, R24.reuse, UR4 ;  /* 0x0000000407127e25 */ /* 0x081fe2000f8e0018 */
[----:B------:R-:W-:-:S03]  /*1040*/  @!P1 IADD3 R17, P2, PT, R16, R24, RZ ;  /* 0x0000001810119210 */ /* 0x000fc60007f5e0ff */
[----:B------:R-:W-:Y:S01]  /*1050*/  FMUL R9, R0, UR6 ;  /* 0x0000000600097c20 */ /* 0x000fe20008400000 */
[----:B------:R-:W-:Y:S01]  /*1060*/  IMAD R16, R7, R25, R19 ;  /* 0x0000001907107224 */ /* 0x000fe200078e0213 */
[----:B------:R-:W-:Y:S01]  /*1070*/  @P0 IADD3 R28, P3, PT, R21, R18, RZ ;  /* 0x00000012151c0210 */ /* 0x000fe20007f7e0ff */
[----:B------:R-:W-:Y:S01]  /*1080*/  @!P1 IMAD.X R4, R4, 0x1, R25, P2 ;  /* 0x0000000104049824 */ /* 0x000fe200010e0619 */
[----:B------:R-:W-:Y:S01]  /*1090*/  @!P1 LEA R32, P2, R17, UR17, 0x1 ;  /* 0x0000001111209c11 */ /* 0x000fe2000f8408ff */
[----:B------:R-:W-:Y:S01]  /*10a0*/  @P0 IMAD R7, R25, 0x3, RZ ;  /* 0x0000000319070824 */ /* 0x000fe200078e02ff */
[----:B------:R-:W-:Y:S01]  /*10b0*/  F2FP.BF16.F32.PACK_AB R9, RZ, R9 ;  /* 0x00000009ff09723e */ /* 0x000fe200000010ff */
[----:B------:R-:W-:Y:S01]  /*10c0*/  @P0 IMAD.X R29, RZ, RZ, R16, P3 ;  /* 0x000000ffff1d0224 */ /* 0x000fe200018e0610 */
[----:B------:R-:W-:Y:S01]  /*10d0*/  @!P1 LEA.HI.X R33, R17, UR9, R4, 0x1, P2 ;  /* 0x0000000911219c11 */ /* 0x000fe200090f0c04 */
[----:B------:R0:W-:Y:S01]  /*10e0*/  @!P1 STG.E.U16 desc[UR24][R26.64], R10 ;  /* 0x0000000a1a009986 */ /* 0x0001e2000c101518 */
[----:B------:R-:W-:Y:S01]  /*10f0*/  @P0 IADD3 R15, P2, P3, R18, UR13, R21 ;  /* 0x0000000d120f0c10 */ /* 0x000fe2000fb5e015 */
[----:B------:R-:W-:-:S02]  /*1100*/  @P0 IMAD.WIDE.U32 R28, R24, 0x3, R28 ;  /* 0x00000003181c0825 */ /* 0x000fc400078e001c */
[----:B------:R1:W-:Y:S01]  /*1110*/  @!P1 STG.E.U16 desc[UR24][R32.64], R9 ;  /* 0x0000000920009986 */ /* 0x0003e2000c101518 */
[----:B------:R-:W-:Y:S01]  /*1120*/  @P0 IADD3.X R4, PT, PT, R16, UR19, RZ, P2, P3 ;  /* 0x0000001310040c10 */ /* 0x000fe200097e64ff */
[----:B------:R-:W-:Y:S01]  /*1130*/  @P0 IMAD.SHL.U32 R8, R15, 0x4, RZ ;  /* 0x000000040f080824 */ /* 0x000fe200078e00ff */
[----:B------:R-:W-:Y:S01]  /*1140*/  @P0 IADD3 R7, PT, PT, R7, R29, RZ ;  /* 0x0000001d07070210 */ /* 0x000fe20007ffe0ff */
[----:B------:R-:W-:Y:S01]  /*1150*/  @P0 IMAD.SHL.U32 R24, R28, 0x4, RZ ;  /* 0x000000041c180824 */ /* 0x000fe200078e00ff */
[----:B------:R-:W-:Y:S02]  /*1160*/  @P0 SHF.L.U64.HI R15, R15, 0x2, R4 ;  /* 0x000000020f0f0819 */ /* 0x000fe40000010204 */
[----:B------:R-:W-:Y:S02]  /*1170*/  @P0 IADD3 R34, P1, PT, R8, UR29, RZ ;  /* 0x0000001d08220c10 */ /* 0x000fe4000ff3e0ff */
[----:B------:R-:W-:Y:S02]  /*1180*/  @P0 SHF.L.U64.HI R4, R28, 0x2, R7 ;  /* 0x000000021c040819 */ /* 0x000fe40000010207 */
[----:B------:R-:W-:-:S02]  /*1190*/  @P0 IADD3.X R35, PT, PT, R15, UR30, RZ, P1, !PT ;  /* 0x0000001e0f230c10 */ /* 0x000fc40008ffe4ff */
[----:B------:R-:W-:-:S03]  /*11a0*/  @P0 IADD3 R30, P1, PT, R24, UR29, RZ ;  /* 0x0000001d181e0c10 */ /* 0x000fc6000ff3e0ff */
[----:B------:R-:W2:Y:S01]  /*11b0*/  @P0 LDG.E R34, desc[UR24][R34.64] ;  /* 0x0000001822220981 */ /* 0x000ea2000c1e1900 */
[----:B------:R-:W-:-:S05]  /*11c0*/  @P0 IADD3.X R31, PT, PT, R4, UR30, RZ, P1, !PT ;  /* 0x0000001e041f0c10 */ /* 0x000fca0008ffe4ff */
[----:B------:R-:W3:Y:S01]  /*11d0*/  @P0 LDG.E R30, desc[UR24][R30.64] ;  /* 0x000000181e1e0981 */ /* 0x000ee2000c1e1900 */
[----:B------:R-:W-:-:S04]  /*11e0*/  @P0 IADD3 R24, P2, PT, R24, UR23, RZ ;  /* 0x0000001718180c10 */ /* 0x000fc8000ff5e0ff */
[----:B------:R-:W-:Y:S01]  /*11f0*/  @P0 IADD3.X R25, PT, PT, R4, UR28, RZ, P2, !PT ;  /* 0x0000001c04190c10 */ /* 0x000fe200097fe4ff */
[----:B------:R-:W-:Y:S02]  /*1200*/  HFMA2 R4, -RZ, RZ, 0.96630859375, -0.0022525787353515625 ;  /* 0x3bbb989dff047431 */ /* 0x000fe400000001ff */
[----:B------:R-:W-:-:S03]  /*1210*/  IMAD.MOV.U32 R7, RZ, RZ, 0x437c0000 ;  /* 0x437c0000ff077424 */ /* 0x000fc600078e00ff */
[----:B------:R-:W-:-:S04]  /*1220*/  FFMA.SAT R4, R3, -R4, 0.5 ;  /* 0x3f00000003047423 */ /* 0x000fc80000002804 */
[----:B------:R-:W-:-:S04]  /*1230*/  FFMA.RM R4, R4, R7, 12582913 ;  /* 0x4b40000104047423 */ /* 0x000fc80000004007 */
[----:B------:R-:W-:-:S04]  /*1240*/  FADD R20, R4, -12583039 ;  /* 0xcb40007f04147421 */ /* 0x000fc80000000000 */
[----:B------:R-:W-:-:S04]  /*1250*/  FFMA R20, R3, -1.4426950216293334961, -R20 ;  /* 0xbfb8aa3b03147823 */ /* 0x000fc80000000814 */
[----:B------:R-:W-:-:S06]  /*1260*/  FFMA R20, R3, -1.925963033500011079e-08, R20 ;  /* 0xb2a5706003147823 */ /* 0x000fcc0000000014 */
[----:B------:R-:W4:Y:S01]  /*1270*/  MUFU.EX2 R20, R20 ;  /* 0x0000001400147308 */ /* 0x000f220000000800 */
[----:B------:R-:W-:Y:S01]  /*1280*/  @P0 IADD3 R28, P1, PT, R8, UR23, RZ ;  /* 0x00000017081c0c10 */ /* 0x000fe2000ff3e0ff */
[----:B0-----:R-:W-:-:S03]  /*1290*/  IMAD.MOV.U32 R26, RZ, RZ, RZ ;  /* 0x000000ffff1a7224 */ /* 0x001fc600078e00ff */
[----:B------:R-:W-:Y:S01]  /*12a0*/  @P0 IADD3.X R29, PT, PT, R15, UR28, RZ, P1, !PT ;  /* 0x0000001c0f1d0c10 */ /* 0x000fe20008ffe4ff */
[----:B------:R-:W-:Y:S02]  /*12b0*/  IMAD.SHL.U32 R7, R4, 0x800000, RZ ;  /* 0x0080000004077824 */ /* 0x000fe400078e00ff */
[----:B------:R-:W-:Y:S02]  /*12c0*/  IMAD.IADD R4, R13, 0x1, R14 ;  /* 0x000000010d047824 */ /* 0x000fe400078e020e */
[----:B------:R4:W5:Y:S03]  /*12d0*/  @P0 LDG.E R26, desc[UR24][R28.64] ;  /* 0x000000181c1a0981 */ /* 0x000966000c1e1900 */
[----:B------:R-:W-:Y:S01]  /*12e0*/  LOP3.LUT R15, R4, 0x1f, RZ, 0xc0, !PT ;  /* 0x0000001f040f7812 */ /* 0x000fe200078ec0ff */
[----:B----4-:R-:W-:-:S05]  /*12f0*/  FFMA R28, R7, R20, 1 ;  /* 0x3f800000071c7423 */ /* 0x010fca0000000014 */
[----:B------:R-:W-:-:S04]  /*1300*/  IADD3 R4, PT, PT, R28, 0x1800000, RZ ;  /* 0x018000001c047810 */ /* 0x000fc80007ffe0ff */
[----:B------:R-:W-:Y:S01]  /*1310*/  LOP3.LUT R4, R4, 0x7f800000, RZ, 0xc0, !PT ;  /* 0x7f80000004047812 */ /* 0x000fe200078ec0ff */
[----:B------:R-:W-:-:S03]  /*1320*/  IMAD.MOV.U32 R8, RZ, RZ, RZ ;  /* 0x000000ffff087224 */ /* 0x000fc600078e00ff */
[----:B------:R-:W-:Y:S01]  /*1330*/  ISETP.GT.U32.AND P1, PT, R4, 0x1ffffff, PT ;  /* 0x01ffffff0400780c */ /* 0x000fe20003f24070 */
[----:B------:R-:W-:Y:S02]  /*1340*/  FADD R17, RZ, R23 ;  /* 0x00000017ff117221 */ /* 0x000fe40000000000 */
[----:B------:R0:W5:Y:S01]  /*1350*/  @P0 LDG.E R8, desc[UR24][R24.64] ;  /* 0x0000001818080981 */ /* 0x000162000c1e1900 */
[----:B------:R-:W-:Y:S01]  /*1360*/  BSSY.RECONVERGENT B0, `(.L_x_10672) ;  /* 0x0000013000007945 */ /* 0x000fe20003800200 */
[----:B------:R-:W-:Y:S02]  /*1370*/  IMAD.MOV.U32 R20, RZ, RZ, RZ ;  /* 0x000000ffff147224 */ /* 0x000fe400078e00ff */
[----:B0-----:R-:W-:Y:S01]  /*1380*/  FADD R24, R0, R17 ;  /* 0x0000001100187221 */ /* 0x001fe20000000000 */
[----:B------:R-:W-:Y:S01]  /*1390*/  IADD3 R17, P2, PT, R36, R18, RZ ;  /* 0x0000001224117210 */ /* 0x000fe20007f5e0ff */
[----:B------:R-:W-:-:S03]  /*13a0*/  IMAD.MOV.U32 R25, RZ, RZ, RZ ;  /* 0x000000ffff197224 */ /* 0x000fc600078e00ff */
[----:B------:R1:W0:Y:S01]  /*13b0*/  SHFL.IDX PT, R15, R24, R15, 0x1f ;  /* 0x00001f0f180f7589 */ /* 0x00022200000e0000 */
[----:B------:R-:W-:Y:S01]  /*13c0*/  FMNMX3 R23, |R23|, RZ, |R0|, !PT ;  /* 0x000000ff17177276 */ /* 0x000fe20007800600 */
[----:B------:R-:W-:Y:S02]  /*13d0*/  IMAD.X R4, RZ, RZ, R16, P2 ;  /* 0x000000ffff047224 */ /* 0x000fe400010e0610 */
[----:B--2---:R-:W-:Y:S01]  /*13e0*/  @P0 FMUL R25, R34, 1.7020000219345092773 ;  /* 0x3fd9db2322190820 */ /* 0x004fe20000400000 */
[----:B---3--:R-:W-:Y:S01]  /*13f0*/  @P0 FMUL R20, R30, 1.7020000219345092773 ;  /* 0x3fd9db231e140820 */ /* 0x008fe20000400000 */
[----:B01----:R-:W-:Y:S06]  /*1400*/  @P1 BRA `(.L_x_10673) ;  /* 0x0000000000101947 */ /* 0x003fec0003800000 */
[----:B------:R-:W-:Y:S02]  /*1410*/  MOV R0, R28 ;  /* 0x0000001c00007202 */ /* 0x000fe40000000f00 */
[----:B------:R-:W-:-:S07]  /*1420*/  MOV R28, 0x1440 ;  /* 0x00001440001c7802 */ /* 0x000fce0000000f00 */
[----:B-----5:R-:W-:Y:S05]  /*1430*/  CALL.REL.NOINC `($__internal_325_$__cuda_sm20_rcp_rn_f32_slowpath) ;  /* 0x0000002000d07944 */ /* 0x020fea0003c00000 */
[----:B------:R-:W-:Y:S05]  /*1440*/  BRA `(.L_x_10674) ;  /* 0x0000000000107947 */ /* 0x000fea0003800000 */
.L_x_10673:
[----:B------:R-:W0:Y:S02]  /*1450*/  MUFU.RCP R29, R28 ;  /* 0x0000001c001d7308 */ /* 0x000e240000001000 */
[----:B0-----:R-:W-:-:S04]  /*1460*/  FFMA R0, R28, R29, -1 ;  /* 0xbf8000001c007423 */ /* 0x001fc8000000001d */
[----:B------:R-:W-:-:S04]  /*1470*/  FADD.FTZ R0, -R0, -RZ ;  /* 0x800000ff00007221 */ /* 0x000fc80000010100 */
[----:B------:R-:W-:-:S07]  /*1480*/  FFMA R29, R29, R0, R29 ;  /* 0x000000001d1d7223 */ /* 0x000fce000000001d */
.L_x_10674:
[----:B------:R-:W-:Y:S05]  /*1490*/  BSYNC.RECONVERGENT B0 ;  /* 0x0000000000007941 */ /* 0x000fea0003800200 */
.L_x_10672:
[----:B------:R-:W-:Y:S01]  /*14a0*/  FADD R0, -R29, 1 ;  /* 0x3f8000001d007421 */ /* 0x000fe20000000100 */
[----:B------:R-:W-:Y:S01]  /*14b0*/  IMAD.MOV.U32 R7, RZ, RZ, 0x3bbb989d ;  /* 0x3bbb989dff077424 */ /* 0x000fe200078e00ff */
[----:B------:R-:W-:Y:S01]  /*14c0*/  BSSY.RECONVERGENT B0, `(.L_x_10675) ;  /* 0x0000019000007945 */ /* 0x000fe20003800200 */
[----:B------:R-:W-:Y:S02]  /*14d0*/  IMAD.MOV.U32 R27, RZ, RZ, 0x437c0000 ;  /* 0x437c0000ff1b7424 */ /* 0x000fe400078e00ff */
[----:B------:R-:W-:-:S04]  /*14e0*/  FMUL R0, R0, R29 ;  /* 0x0000001d00007220 */ /* 0x000fc80000400000 */
[----:B------:R-:W-:Y:S01]  /*14f0*/  FFMA R3, R0, R3, R29 ;  /* 0x0000000300037223 */ /* 0x000fe2000000001d */
[----:B------:R-:W-:-:S03]  /*1500*/  FFMA.SAT R0, R6, -R7, 0.5 ;  /* 0x3f00000006007423 */ /* 0x000fc60000002807 */
[----:B------:R-:W-:Y:S01]  /*1510*/  FMUL R22, R3, R22 ;  /* 0x0000001603167220 */ /* 0x000fe20000400000 */
        /* <DEDUP_REMOVED lines=13> */
[----:B-----5:R-:W-:Y:S05]  /*15f0*/  CALL.REL.NOINC `($__internal_325_$__cuda_sm20_rcp_rn_f32_slowpath) ;  /* 0x0000002000607944 */ /* 0x020fea0003c00000 */
[----:B------:R-:W-:Y:S05]  /*1600*/  BRA `(.L_x_10677) ;  /* 0x0000000000107947 */ /* 0x000fea0003800000 */
.L_x_10676:
[----:B------:R-:W0:Y:S02]  /*1610*/  MUFU.RCP R29, R24 ;  /* 0x00000018001d7308 */ /* 0x000e240000001000 */
[----:B0-----:R-:W-:-:S04]  /*1620*/  FFMA R0, R24, R29, -1 ;  /* 0xbf80000018007423 */ /* 0x001fc8000000001d */
[----:B------:R-:W-:-:S04]  /*1630*/  FADD.FTZ R0, -R0, -RZ ;  /* 0x800000ff00007221 */ /* 0x000fc80000010100 */
[----:B------:R-:W-:-:S07]  /*1640*/  FFMA R29, R29, R0, R29 ;  /* 0x000000001d1d7223 */ /* 0x000fce000000001d */
.L_x_10677:
[----:B------:R-:W-:Y:S05]  /*1650*/  BSYNC.RECONVERGENT B0 ;  /* 0x0000000000007941 */ /* 0x000fea0003800200 */
.L_x_10675:
[----:B------:R-:W-:Y:S01]  /*1660*/  ISETP.GE.U32.AND P1, PT, R2, UR32, PT ;  /* 0x0000002002007c0c */ /* 0x000fe2000bf26070 */
[----:B------:R-:W-:Y:S01]  /*1670*/  FADD R0, -R29, 1 ;  /* 0x3f8000001d007421 */ /* 0x000fe20000000100 */
[----:B------:R-:W-:Y:S01]  /*1680*/  VIADD R19, R12, 0x1d ;  /* 0x0000001d0c137836 */ /* 0x000fe20000000000 */
[----:B------:R-:W-:Y:S01]  /*1690*/  IADD3 R24, P3, PT, R18, UR13, RZ ;  /* 0x0000000d12187c10 */ /* 0x000fe2000ff7e0ff */
[----:B------:R-:W-:Y:S01]  /*16a0*/  FMUL R7, R22, UR6 ;  /* 0x0000000616077c20 */ /* 0x000fe20008400000 */
[----:B------:R-:W-:Y:S01]  /*16b0*/  ISETP.GE.U32.OR P1, PT, R36, UR31, P1 ;  /* 0x0000001f24007c0c */ /* 0x000fe20008f26470 */
[----:B------:R-:W-:Y:S01]  /*16c0*/  FMUL R0, R0, R29 ;  /* 0x0000001d00007220 */ /* 0x000fe20000400000 */
[----:B------:R-:W-:Y:S02]  /*16d0*/  IADD3.X R27, PT, PT, R16, UR19, RZ, P3, !PT ;  /* 0x00000013101b7c10 */ /* 0x000fe40009ffe4ff */
[----:B------:R-:W-:Y:S01]  /*16e0*/  F2FP.BF16.F32.PACK_AB R7, RZ, R7 ;  /* 0x00000007ff07723e */ /* 0x000fe200000010ff */
[----:B------:R-:W-:Y:S01]  /*16f0*/  FFMA R0, R0, R6, R29 ;  /* 0x0000000600007223 */ /* 0x000fe2000000001d */
[----:B------:R-:W-:-:S03]  /*1700*/  VIADD R6, R13, 0x3 ;  /* 0x000000030d067836 */ /* 0x000fc60000000000 */
[----:B------:R-:W-:Y:S01]  /*1710*/  FMUL R0, R0, R5 ;  /* 0x0000000500007220 */ /* 0x000fe20000400000 */
[----:B------:R-:W-:-:S03]  /*1720*/  LOP3.LUT R5, R19, 0x1f, RZ, 0xc0, !PT ;  /* 0x0000001f13057812 */ /* 0x000fc600078ec0ff */
[----:B------:R-:W0:Y:S01]  /*1730*/  @!P1 LDC.64 R2, c[0x0][0x3c8] ;  /* 0x0000f200ff029b82 */ /* 0x000e220000000a00 */
[----:B------:R-:W-:Y:S02]  /*1740*/  @!P1 LEA R28, P0, R17, UR17, 0x1 ;  /* 0x00000011111c9c11 */ /* 0x000fe4000f8008ff */
[----:B------:R-:W-:Y:S02]  /*1750*/  IADD3 R18, P3, PT, R5, R24, RZ ;  /* 0x0000001805127210 */ /* 0x000fe40007f7e0ff */
[----:B------:R-:W-:Y:S02]  /*1760*/  @!P1 LEA.HI.X R29, R17, UR9, R4, 0x1, P0 ;  /* 0x00000009111d9c11 */ /* 0x000fe400080f0c04 */
[----:B------:R-:W-:Y:S01]  /*1770*/  ISETP.GE.U32.AND P0, PT, R6, UR32, PT ;  /* 0x0000002006007c0c */ /* 0x000fe2000bf06070 */
[----:B------:R-:W-:Y:S02]  /*1780*/  IMAD.X R19, RZ, RZ, R27, P3 ;  /* 0x000000ffff137224 */ /* 0x000fe400018e061b */
[----:B------:R1:W-:Y:S01]  /*1790*/  @!P1 STG.E.U16 desc[UR24][R28.64], R7 ;  /* 0x000000071c009986 */ /* 0x0003e2000c101518 */
[----:B------:R-:W-:-:S02]  /*17a0*/  ISETP.LT.U32.AND P0, PT, R5, UR31, !P0 ;  /* 0x0000001f05007c0c */ /* 0x000fc4000c701070 */
[----:B0-----:R-:W-:Y:S01]  /*17b0*/  @!P1 IADD3 R17, P2, PT, R17, R2, RZ ;  /* 0x0000000211119210 */ /* 0x001fe20007f5e0ff */
[----:B------:R-:W-:-:S03]  /*17c0*/  FMUL R2, R0, UR6 ;  /* 0x0000000600027c20 */ /* 0x000fc60008400000 */
[----:B------:R-:W-:Y:S01]  /*17d0*/  @!P1 IADD3.X R32, PT, PT, R4, R3, RZ, P2, !PT ;  /* 0x0000000304209210 */ /* 0x000fe200017fe4ff */
[----:B------:R-:W-:Y:S01]  /*17e0*/  IMAD.MOV.U32 R3, RZ, RZ, RZ ;  /* 0x000000ffff037224 */ /* 0x000fe200078e00ff */
[C---:B------:R-:W-:Y:S02]  /*17f0*/  @!P1 LEA R30, P2, R17.reuse, UR17, 0x1 ;  /* 0x00000011111e9c11 */ /* 0x040fe4000f8408ff */
[----:B------:R-:W-:Y:S02]  /*1800*/  F2FP.BF16.F32.PACK_AB R4, RZ, R2 ;  /* 0x00000002ff04723e */ /* 0x000fe400000010ff */
[----:B------:R-:W-:Y:S02]  /*1810*/  @!P1 LEA.HI.X R31, R17, UR9, R32, 0x1, P2 ;  /* 0x00000009111f9c11 */ /* 0x000fe400090f0c20 */
[----:B------:R-:W0:Y:S01]  /*1820*/  @P0 LDC.64 R16, c[0x0][0x3c8] ;  /* 0x0000f200ff100b82 */ /* 0x000e220000000a00 */
[----:B------:R-:W-:Y:S02]  /*1830*/  @P0 IADD3 R33, P2, PT, R18, UR13, RZ ;  /* 0x0000000d12210c10 */ /* 0x000fe4000ff5e0ff */
[----:B------:R2:W-:Y:S02]  /*1840*/  @!P1 STG.E.U16 desc[UR24][R30.64], R4 ;  /* 0x000000041e009986 */ /* 0x0005e4000c101518 */
[----:B------:R-:W-:Y:S01]  /*1850*/  @P0 IADD3.X R2, PT, PT, R19, UR19, RZ, P2, !PT ;  /* 0x0000001313020c10 */ /* 0x000fe200097fe4ff */
[----:B------:R-:W-:-:S03]  /*1860*/  @P0 IMAD.SHL.U32 R32, R33, 0x4, RZ ;  /* 0x0000000421200824 */ /* 0x000fc600078e00ff */
[----:B------:R-:W-:Y:S02]  /*1870*/  @P0 SHF.L.U64.HI R33, R33, 0x2, R2 ;  /* 0x0000000221210819 */ /* 0x000fe40000010202 */
[----:B------:R-:W-:Y:S01]  /*1880*/  FMNMX3 R2, |R22|, R23, |R0|, !PT ;  /* 0x0000001716027276 */ /* 0x000fe20007800600 */
[----:B------:R-:W-:Y:S01]  /*1890*/  FADD R23, RZ, R22 ;  /* 0x00000016ff177221 */ /* 0x000fe20000000000 */
[----:B-1----:R-:W-:-:S03]  /*18a0*/  @P0 IADD3 R28, P1, PT, R32, UR23, RZ ;  /* 0x00000017201c0c10 */ /* 0x002fc6000ff3e0ff */
[----:B------:R-:W-:Y:S01]  /*18b0*/  FADD R35, R0, R23 ;  /* 0x0000001700237221 */ /* 0x000fe20000000000 */
[----:B------:R-:W-:Y:S01]  /*18c0*/  @P0 IADD3.X R29, PT, PT, R33, UR28, RZ, P1, !PT ;  /* 0x0000001c211d0c10 */ /* 0x000fe20008ffe4ff */
[----:B0-----:R-:W-:-:S04]  /*18d0*/  @P0 IMAD.WIDE.U32 R22, R16, 0x3, R18 ;  /* 0x0000000310160825 */ /* 0x001fc800078e0012 */
[----:B------:R-:W-:Y:S01]  /*18e0*/  @P0 IMAD R17, R17, 0x3, RZ ;  /* 0x0000000311110824 */ /* 0x000fe200078e02ff */
[----:B--2---:R-:W-:Y:S01]  /*18f0*/  @P0 IADD3 R30, P1, PT, R32, UR29, RZ ;  /* 0x0000001d201e0c10 */ /* 0x004fe2000ff3e0ff */
[----:B------:R0:W5:Y:S01]  /*1900*/  @P0 LDG.E R3, desc[UR24][R28.64] ;  /* 0x000000181c030981 */ /* 0x000162000c1e1900 */
[----:B------:R-:W-:Y:S02]  /*1910*/  IADD3 R0, PT, PT, R13, 0x1, R14 ;  /* 0x000000010d007810 */ /* 0x000fe40007ffe00e */
[----:B------:R-:W-:Y:S01]  /*1920*/  @P0 IADD3 R17, PT, PT, R17, R23, RZ ;  /* 0x0000001711110210 */ /* 0x000fe20007ffe0ff */
[C---:B------:R-:W-:Y:S01]  /*1930*/  @P0 IMAD.SHL.U32 R23, R22.reuse, 0x4, RZ ;  /* 0x0000000416170824 */ /* 0x040fe200078e00ff */
[----:B------:R-:W-:Y:S02]  /*1940*/  @P0 IADD3.X R31, PT, PT, R33, UR30, RZ, P1, !PT ;  /* 0x0000001e211f0c10 */ /* 0x000fe40008ffe4ff */
[----:B------:R-:W-:Y:S02]  /*1950*/  @P0 SHF.L.U64.HI R16, R22, 0x2, R17 ;  /* 0x0000000216100819 */ /* 0x000fe40000010211 */
[----:B------:R-:W-:Y:S01]  /*1960*/  LOP3.LUT R0, R0, 0x1f, RZ, 0xc0, !PT ;  /* 0x0000001f00007812 */ /* 0x000fe200078ec0ff */
[----:B------:R-:W2:Y:S01]  /*1970*/  @P0 LDG.E R30, desc[UR24][R30.64] ;  /* 0x000000181e1e0981 */ /* 0x000ea2000c1e1900 */
[----:B0-----:R-:W-:-:S04]  /*1980*/  @P0 IADD3 R28, P1, PT, R23, UR29, RZ ;  /* 0x0000001d171c0c10 */ /* 0x001fc8000ff3e0ff */
[----:B------:R-:W-:Y:S01]  /*1990*/  @P0 IADD3.X R29, PT, PT, R16, UR30, RZ, P1, !PT ;  /* 0x0000001e101d0c10 */ /* 0x000fe20008ffe4ff */
[----:B------:R-:W0:Y:S04]  /*19a0*/  SHFL.IDX PT, R0, R35, R0, 0x1f ;  /* 0x00001f0023007589 */ /* 0x000e2800000e0000 */
[----:B------:R-:W3:Y:S01]  /*19b0*/  @P0 LDG.E R28, desc[UR24][R28.64] ;  /* 0x000000181c1c0981 */ /* 0x000ee2000c1e1900 */
[----:B------:R-:W-:Y:S01]  /*19c0*/  FADD R15, RZ, R15 ;  /* 0x0000000fff0f7221 */ /* 0x000fe20000000000 */
[----:B------:R-:W-:-:S03]  /*19d0*/  MOV R17, 0x437c0000 ;  /* 0x437c000000117802 */ /* 0x000fc60000000f00 */
[----:B0-----:R-:W-:Y:S01]  /*19e0*/  FADD R15, R0, R15 ;  /* 0x0000000f000f7221 */ /* 0x001fe20000000000 */
[----:B------:R-:W-:-:S04]  /*19f0*/  IMAD.MOV.U32 R0, RZ, RZ, 0x3bbb989d ;  /* 0x3bbb989dff007424 */ /* 0x000fc800078e00ff */
[----:B------:R-:W-:-:S04]  /*1a00*/  FFMA.SAT R0, R25, -R0, 0.5 ;  /* 0x3f00000019007423 */ /* 0x000fc80000002800 */
[----:B------:R-:W-:-:S04]  /*1a10*/  FFMA.RM R0, R0, R17, 12582913 ;  /* 0x4b40000100007423 */ /* 0x000fc80000004011 */
[----:B------:R-:W-:-:S04]  /*1a20*/  FADD R32, R0, -12583039 ;  /* 0xcb40007f00207421 */ /* 0x000fc80000000000 */
[----:B------:R-:W-:-:S04]  /*1a30*/  FFMA R32, R25, -1.4426950216293334961, -R32 ;  /* 0xbfb8aa3b19207823 */ /* 0x000fc80000000820 */
[----:B------:R-:W-:-:S04]  /*1a40*/  FFMA R32, R25, -1.925963033500011079e-08, R32 ;  /* 0xb2a5706019207823 */ /* 0x000fc80000000020 */
[----:B------:R-:W0:Y:S01]  /*1a50*/  MUFU.EX2 R17, R32 ;  /* 0x0000002000117308 */ /* 0x000e220000000800 */
[----:B------:R-:W-:Y:S01]  /*1a60*/  IMAD.SHL.U32 R0, R0, 0x800000, RZ ;  /* 0x0080000000007824 */ /* 0x000fe200078e00ff */
[----:B------:R-:W-:-:S03]  /*1a70*/  @P0 IADD3 R22, P1, PT, R23, UR23, RZ ;  /* 0x0000001717160c10 */ /* 0x000fc6000ff3e0ff */
[----:B0-----:R-:W-:-:S04]  /*1a80*/  FFMA R34, R0, R17, 1 ;  /* 0x3f80000000227423 */ /* 0x001fc80000000011 */
[----:B------:R-:W-:Y:S01]  /*1a90*/  VIADD R0, R34, 0x1800000 ;  /* 0x0180000022007836 */ /* 0x000fe20000000000 */
[----:B------:R-:W-:-:S04]  /*1aa0*/  @P0 IADD3.X R23, PT, PT, R16, UR28, RZ, P1, !PT ;  /* 0x0000001c10170c10 */ /* 0x000fc80008ffe4ff */
[----:B------:R-:W-:Y:S01]  /*1ab0*/  LOP3.LUT R0, R0, 0x7f800000, RZ, 0xc0, !PT ;  /* 0x7f80000000007812 */ /* 0x000fe200078ec0ff */
[----:B------:R-:W-:-:S03]  /*1ac0*/  IMAD.MOV.U32 R16, RZ, RZ, RZ ;  /* 0x000000ffff107224 */ /* 0x000fc600078e00ff */
[----:B------:R-:W-:-:S03]  /*1ad0*/  ISETP.GT.U32.AND P1, PT, R0, 0x1ffffff, PT ;  /* 0x01ffffff0000780c */ /* 0x000fc60003f24070 */
[----:B------:R0:W5:Y:S01]  /*1ae0*/  @P0 LDG.E R16, desc[UR24][R22.64] ;  /* 0x0000001816100981 */ /* 0x000162000c1e1900 */
[----:B------:R-:W-:Y:S01]  /*1af0*/  BSSY.RECONVERGENT B0, `(.L_x_10678) ;  /* 0x0000010000007945 */ /* 0x000fe20003800200 */
[----:B------:R-:W-:Y:S02]  /*1b00*/  IMAD.MOV.U32 R17, RZ, RZ, RZ ;  /* 0x000000ffff117224 */ /* 0x000fe400078e00ff */
[----:B0-----:R-:W-:Y:S01]  /*1b10*/  HFMA2 R22, -RZ, RZ, 0, 0 ;  /* 0x00000000ff167431 */ /* 0x001fe200000001ff */
[----:B------:R-:W-:-:S05]  /*1b20*/  IADD3 R23, P2, PT, R21, R24, RZ ;  /* 0x0000001815177210 */ /* 0x000fca0007f5e0ff */
[----:B------:R-:W-:Y:S02]  /*1b30*/  IMAD.X R24, RZ, RZ, R27, P2 ;  /* 0x000000ffff187224 */ /* 0x000fe400010e061b */
[----:B--2---:R-:W-:Y:S01]  /*1b40*/  @P0 FMUL R17, R30, 1.7020000219345092773 ;  /* 0x3fd9db231e110820 */ /* 0x004fe20000400000 */
[----:B---3--:R-:W-:Y:S01]  /*1b50*/  @P0 FMUL R22, R28, 1.7020000219345092773 ;  /* 0x3fd9db231c160820 */ /* 0x008fe20000400000 */
[----:B------:R-:W-:Y:S06]  /*1b60*/  @P1 BRA `(.L_x_10679) ;  /* 0x0000000000101947 */ /* 0x000fec0003800000 */
[----:B------:R-:W-:Y:S01]  /*1b70*/  IMAD.MOV.U32 R0, RZ, RZ, R34 ;  /* 0x000000ffff007224 */ /* 0x000fe200078e0022 */
[----:B------:R-:W-:-:S07]  /*1b80*/  MOV R28, 0x1ba0 ;  /* 0x00001ba0001c7802 */ /* 0x000fce0000000f00 */
[----:B-----5:R-:W-:Y:S05]  /*1b90*/  CALL.REL.NOINC `($__internal_325_$__cuda_sm20_rcp_rn_f32_slowpath) ;  /* 0x0000001800f87944 */ /* 0x020fea0003c00000 */
[----:B------:R-:W-:Y:S05]  /*1ba0*/  BRA `(.L_x_10680) ;  /* 0x0000000000107947 */ /* 0x000fea0003800000 */
.L_x_10679:
[----:B------:R-:W0:Y:S02]  /*1bb0*/  MUFU.RCP R29, R34 ;  /* 0x00000022001d7308 */ /* 0x000e240000001000 */
[----:B0-----:R-:W-:-:S04]  /*1bc0*/  FFMA R0, R34, R29, -1 ;  /* 0xbf80000022007423 */ /* 0x001fc8000000001d */
[----:B------:R-:W-:-:S04]  /*1bd0*/  FADD.FTZ R0, -R0, -RZ ;  /* 0x800000ff00007221 */ /* 0x000fc80000010100 */
[----:B------:R-:W-:-:S07]  /*1be0*/  FFMA R29, R29, R0, R29 ;  /* 0x000000001d1d7223 */ /* 0x000fce000000001d */
.L_x_10680:
[----:B------:R-:W-:Y:S05]  /*1bf0*/  BSYNC.RECONVERGENT B0 ;  /* 0x0000000000007941 */ /* 0x000fea0003800200 */
.L_x_10678:
[----:B------:R-:W-:Y:S01]  /*1c00*/  FADD R0, -R29, 1 ;  /* 0x3f8000001d007421 */ /* 0x000fe20000000100 */
[----:B------:R-:W-:Y:S01]  /*1c10*/  IMAD.MOV.U32 R27, RZ, RZ, 0x3bbb989d ;  /* 0x3bbb989dff1b7424 */ /* 0x000fe200078e00ff */
[----:B------:R-:W-:Y:S02]  /*1c20*/  BSSY.RECONVERGENT B0, `(.L_x_10681) ;  /* 0x0000019000007945 */ /* 0x000fe40003800200 */
[----:B------:R-:W-:-:S04]  /*1c30*/  FMUL R0, R0, R29 ;  /* 0x0000001d00007220 */ /* 0x000fc80000400000 */
[----:B------:R-:W-:Y:S01]  /*1c40*/  FFMA R25, R0, R25, R29 ;  /* 0x0000001900197223 */ /* 0x000fe2000000001d */
[----:B------:R-:W-:Y:S01]  /*1c50*/  MOV R29, 0x437c0000 ;  /* 0x437c0000001d7802 */ /* 0x000fe20000000f00 */
[----:B------:R-:W-:Y:S02]  /*1c60*/  FFMA.SAT R0, R20, -R27, 0.5 ;  /* 0x3f00000014007423 */ /* 0x000fe4000000281b */
[----:B-----5:R-:W-:Y:S02]  /*1c70*/  FMUL R25, R25, R26 ;  /* 0x0000001a19197220 */ /* 0x020fe40000400000 */
        /* <DEDUP_REMOVED lines=13> */
[----:B------:R-:W-:Y:S05]  /*1d50*/  CALL.REL.NOINC `($__internal_325_$__cuda_sm20_rcp_rn_f32_slowpath) ;  /* 0x0000001800887944 */ /* 0x000fea0003c00000 */
[----:B------:R-:W-:Y:S05]  /*1d60*/  BRA `(.L_x_10683) ;  /* 0x0000000000107947 */ /* 0x000fea0003800000 */
.L_x_10682:
[----:B------:R-:W0:Y:S02]  /*1d70*/  MUFU.RCP R29, R28 ;  /* 0x0000001c001d7308 */ /* 0x000e240000001000 */
[----:B0-----:R-:W-:-:S04]  /*1d80*/  FFMA R0, R28, R29, -1 ;  /* 0xbf8000001c007423 */ /* 0x001fc8000000001d */
[----:B------:R-:W-:-:S04]  /*1d90*/  FADD.FTZ R0, -R0, -RZ ;  /* 0x800000ff00007221 */ /* 0x000fc80000010100 */
[----:B------:R-:W-:-:S07]  /*1da0*/  FFMA R29, R29, R0, R29 ;  /* 0x000000001d1d7223 */ /* 0x000fce000000001d */
.L_x_10683:
[----:B------:R-:W-:Y:S05]  /*1db0*/  BSYNC.RECONVERGENT B0 ;  /* 0x0000000000007941 */ /* 0x000fea0003800200 */
.L_x_10681:
[----:B------:R-:W-:Y:S01]  /*1dc0*/  ISETP.GE.U32.AND P0, PT, R11, UR32, PT ;  /* 0x000000200b007c0c */ /* 0x000fe2000bf06070 */
[----:B------:R-:W-:Y:S01]  /*1dd0*/  FADD R0, -R29, 1 ;  /* 0x3f8000001d007421 */ /* 0x000fe20000000100 */
[----:B------:R-:W-:Y:S01]  /*1de0*/  FMUL R26, R25, UR6 ;  /* 0x00000006191a7c20 */ /* 0x000fe20008400000 */
[----:B------:R-:W-:Y:S01]  /*1df0*/  IMAD.MOV.U32 R32, RZ, RZ, 0x3bbb989d ;  /* 0x3bbb989dff207424 */ /* 0x000fe200078e00ff */
[----:B------:R-:W-:Y:S01]  /*1e00*/  ISETP.GE.U32.OR P0, PT, R21, UR31, P0 ;  /* 0x0000001f15007c0c */ /* 0x000fe20008706470 */
[----:B------:R-:W-:Y:S01]  /*1e10*/  FMUL R0, R0, R29 ;  /* 0x0000001d00007220 */ /* 0x000fe20000400000 */
[----:B------:R-:W-:Y:S01]  /*1e20*/  IADD3 R33, PT, PT, R13, R14, RZ ;  /* 0x0000000e0d217210 */ /* 0x000fe20007ffe0ff */
[----:B------:R-:W-:Y:S01]  /*1e30*/  BSSY.RECONVERGENT B0, `(.L_x_10684) ;  /* 0x000002d000007945 */ /* 0x000fe20003800200 */
[----:B------:R-:W-:Y:S01]  /*1e40*/  F2FP.BF16.F32.PACK_AB R26, RZ, R26 ;  /* 0x0000001aff1a723e */ /* 0x000fe200000010ff */
[----:B------:R-:W-:-:S04]  /*1e50*/  FFMA R27, R0, R20, R29 ;  /* 0x00000014001b7223 */ /* 0x000fc8000000001d */
[----:B------:R-:W-:Y:S01]  /*1e60*/  FMUL R0, R27, R8 ;  /* 0x000000081b007220 */ /* 0x000fe20000400000 */
[----:B------:R-:W-:Y:S01]  /*1e70*/  FADD R27, RZ, R25 ;  /* 0x00000019ff1b7221 */ /* 0x000fe20000000000 */
[----:B------:R-:W-:Y:S02]  /*1e80*/  VIADD R8, R33, 0x2 ;  /* 0x0000000221087836 */ /* 0x000fe40000000000 */
[----:B------:R-:W0:Y:S01]  /*1e90*/  @!P0 LDC.64 R20, c[0x0][0x3c8] ;  /* 0x0000f200ff148b82 */ /* 0x000e220000000a00 */
[C---:B------:R-:W-:Y:S01]  /*1ea0*/  @!P0 LEA R28, P1, R23.reuse, UR17, 0x1 ;  /* 0x00000011171c8c11 */ /* 0x040fe2000f8208ff */
[----:B------:R-:W-:Y:S01]  /*1eb0*/  FADD R31, R0, R27 ;  /* 0x0000001b001f7221 */ /* 0x000fe20000000000 */
[----:B------:R-:W-:Y:S02]  /*1ec0*/  LOP3.LUT R8, R8, 0x1f, RZ, 0xc0, !PT ;  /* 0x0000001f08087812 */ /* 0x000fe400078ec0ff */
[----:B------:R-:W-:Y:S02]  /*1ed0*/  @!P0 LEA.HI.X R29, R23, UR9, R24, 0x1, P1 ;  /* 0x00000009171d8c11 */ /* 0x000fe400088f0c18 */
[----:B------:R-:W-:Y:S01]  /*1ee0*/  FMNMX3 R2, |R25|, R2, |R0|, !PT ;  /* 0x0000000219027276 */ /* 0x000fe20007800600 */
[----:B------:R1:W2:Y:S04]  /*1ef0*/  SHFL.IDX PT, R30, R31, R8, 0x1f ;  /* 0x00001f081f1e7589 */ /* 0x0002a800000e0000 */
[----:B------:R3:W-:Y:S01]  /*1f00*/  @!P0 STG.E.U16 desc[UR24][R28.64], R26 ;  /* 0x0000001a1c008986 */ /* 0x0007e2000c101518 */
[----:B-1----:R-:W-:-:S05]  /*1f10*/  FMUL R8, R0, UR6 ;  /* 0x0000000600087c20 */ /* 0x002fca0008400000 */
[----:B------:R-:W-:Y:S01]  /*1f20*/  F2FP.BF16.F32.PACK_AB R8, RZ, R8 ;  /* 0x00000008ff08723e */ /* 0x000fe200000010ff */
[----:B---3--:R-:W-:Y:S01]  /*1f30*/  IMAD.MOV.U32 R28, RZ, RZ, 0x437c0000 ;  /* 0x437c0000ff1c7424 */ /* 0x008fe200078e00ff */
[----:B0-----:R-:W-:Y:S01]  /*1f40*/  @!P0 IADD3 R20, P1, PT, R23, R20, RZ ;  /* 0x0000001417148210 */ /* 0x001fe20007f3e0ff */
[----:B------:R-:W-:-:S03]  /*1f50*/  FFMA.SAT R23, R17, -R32, 0.5 ;  /* 0x3f00000011177423 */ /* 0x000fc60000002820 */
[----:B------:R-:W-:Y:S01]  /*1f60*/  @!P0 IADD3.X R21, PT, PT, R24, R21, RZ, P1, !PT ;  /* 0x0000001518158210 */ /* 0x000fe20000ffe4ff */
[----:B------:R-:W-:Y:S01]  /*1f70*/  FFMA.RM R23, R23, R28, 12582913 ;  /* 0x4b40000117177423 */ /* 0x000fe2000000401c */
[----:B--2---:R-:W-:-:S03]  /*1f80*/  FADD R15, R15, R30 ;  /* 0x0000001e0f0f7221 */ /* 0x004fc60000000000 */
[C---:B------:R-:W-:Y:S01]  /*1f90*/  FADD R28, R23.reuse, -12583039 ;  /* 0xcb40007f171c7421 */ /* 0x040fe20000000000 */
[----:B------:R-:W-:-:S03]  /*1fa0*/  IMAD.SHL.U32 R23, R23, 0x800000, RZ ;  /* 0x0080000017177824 */ /* 0x000fc600078e00ff */
[----:B------:R-:W-:-:S04]  /*1fb0*/  FFMA R28, R17, -1.4426950216293334961, -R28 ;  /* 0xbfb8aa3b111c7823 */ /* 0x000fc8000000081c */
[----:B------:R-:W-:-:S04]  /*1fc0*/  FFMA R27, R17, -1.925963033500011079e-08, R28 ;  /* 0xb2a57060111b7823 */ /* 0x000fc8000000001c */
[----:B------:R-:W0:Y:S02]  /*1fd0*/  MUFU.EX2 R28, R27 ;  /* 0x0000001b001c7308 */ /* 0x000e240000000800 */
[----:B0-----:R-:W-:Y:S01]  /*1fe0*/  FFMA R23, R23, R28, 1 ;  /* 0x3f80000017177423 */ /* 0x001fe2000000001c */
[----:B------:R-:W-:-:S04]  /*1ff0*/  @!P0 LEA R28, P1, R20, UR17, 0x1 ;  /* 0x00000011141c8c11 */ /* 0x000fc8000f8208ff */
[----:B------:R-:W-:Y:S01]  /*2000*/  @!P0 LEA.HI.X R29, R20, UR9, R21, 0x1, P1 ;  /* 0x00000009141d8c11 */ /* 0x000fe200088f0c15 */
[----:B------:R-:W-:Y:S01]  /*2010*/  VIADD R20, R23, 0x1800000 ;  /* 0x0180000017147836 */ /* 0x000fe20000000000 */
[----:B------:R-:W-:-:S03]  /*2020*/  IADD3 R21, P1, PT, R18, UR13, RZ ;  /* 0x0000000d12157c10 */ /* 0x000fc6000ff3e0ff */
[----:B------:R0:W-:Y:S01]  /*2030*/  @!P0 STG.E.U16 desc[UR24][R28.64], R8 ;  /* 0x000000081c008986 */ /* 0x0001e2000c101518 */
[----:B------:R-:W-:Y:S02]  /*2040*/  LOP3.LUT R20, R20, 0x7f800000, RZ, 0xc0, !PT ;  /* 0x7f80000014147812 */ /* 0x000fe400078ec0ff */
[----:B------:R-:W-:Y:S02]  /*2050*/  IADD3.X R18, PT, PT, R19, UR19, RZ, P1, !PT ;  /* 0x0000001313127c10 */ /* 0x000fe40008ffe4ff */
[----:B------:R-:W-:-:S13]  /*2060*/  ISETP.GT.U32.AND P0, PT, R20, 0x1ffffff, PT ;  /* 0x01ffffff1400780c */ /* 0x000fda0003f04070 */
[----:B0-----:R-:W-:Y:S05]  /*2070*/  @P0 BRA `(.L_x_10685) ;  /* 0x0000000000100947 */ /* 0x001fea0003800000 */
[----:B------:R-:W-:Y:S01]  /*2080*/  IMAD.MOV.U32 R0, RZ, RZ, R23 ;  /* 0x000000ffff007224 */ /* 0x000fe200078e0017 */
[----:B------:R-:W-:-:S07]  /*2090*/  MOV R28, 0x20b0 ;  /* 0x000020b0001c7802 */ /* 0x000fce0000000f00 */
[----:B------:R-:W-:Y:S05]  /*20a0*/  CALL.REL.NOINC `($__internal_325_$__cuda_sm20_rcp_rn_f32_slowpath) ;  /* 0x0000001400b47944 */ /* 0x000fea0003c00000 */
[----:B------:R-:W-:Y:S05]  /*20b0*/  BRA `(.L_x_10686) ;  /* 0x0000000000107947 */ /* 0x000fea0003800000 */
.L_x_10685:
[----:B------:R-:W0:Y:S02]  /*20c0*/  MUFU.RCP R0, R23 ;  /* 0x0000001700007308 */ /* 0x000e240000001000 */
[----:B0-----:R-:W-:-:S04]  /*20d0*/  FFMA R19, R23, R0, -1 ;  /* 0xbf80000017137423 */ /* 0x001fc80000000000 */
[----:B------:R-:W-:-:S04]  /*20e0*/  FADD.FTZ R19, -R19, -RZ ;  /* 0x800000ff13137221 */ /* 0x000fc80000010100 */
[----:B------:R-:W-:-:S07]  /*20f0*/  FFMA R29, R0, R19, R0 ;  /* 0x00000013001d7223 */ /* 0x000fce0000000000 */
.L_x_10686:
[----:B------:R-:W-:Y:S05]  /*2100*/  BSYNC.RECONVERGENT B0 ;  /* 0x0000000000007941 */ /* 0x000fea0003800200 */
.L_x_10684:
        /* <DEDUP_REMOVED lines=21> */
[----:B------:R-:W-:Y:S05]  /*2260*/  CALL.REL.NOINC `($__internal_325_$__cuda_sm20_rcp_rn_f32_slowpath) ;  /* 0x0000001400447944 */ /* 0x000fea0003c00000 */
[----:B------:R-:W-:Y:S05]  /*2270*/  BRA `(.L_x_10689) ;  /* 0x0000000000107947 */ /* 0x000fea0003800000 */
.L_x_10688:
[----:B------:R-:W0:Y:S02]  /*2280*/  MUFU.RCP R29, R24 ;  /* 0x00000018001d7308 */ /* 0x000e240000001000 */
[----:B0-----:R-:W-:-:S04]  /*2290*/  FFMA R0, R24, R29, -1 ;  /* 0xbf80000018007423 */ /* 0x001fc8000000001d */
[----:B------:R-:W-:-:S04]  /*22a0*/  FADD.FTZ R0, -R0, -RZ ;  /* 0x800000ff00007221 */ /* 0x000fc80000010100 */
[----:B------:R-:W-:-:S07]  /*22b0*/  FFMA R29, R29, R0, R29 ;  /* 0x000000001d1d7223 */ /* 0x000fce000000001d */
.L_x_10689:
[----:B------:R-:W-:Y:S05]  /*22c0*/  BSYNC.RECONVERGENT B0 ;  /* 0x0000000000007941 */ /* 0x000fea0003800200 */
.L_x_10687:
[----:B------:R-:W0:Y:S01]  /*22d0*/  S2R R24, SR_CgaCtaId ;  /* 0x0000000000187919 */ /* 0x000e220000008800 */
[----:B------:R-:W-:Y:S01]  /*22e0*/  ISETP.GE.U32.AND P0, PT, R6, UR32, PT ;  /* 0x0000002006007c0c */ /* 0x000fe2000bf06070 */
[----:B------:R-:W-:Y:S01]  /*22f0*/  FADD R0, -R29, 1 ;  /* 0x3f8000001d007421 */ /* 0x000fe20000000100 */
[----:B------:R-:W-:Y:S01]  /*2300*/  LOP3.LUT R23, RZ, R13, RZ, 0x33, !PT ;  /* 0x0000000dff177212 */ /* 0x000fe200078e33ff */
[----:B------:R-:W-:Y:S01]  /*2310*/  FMUL R20, R3, UR6 ;  /* 0x0000000603147c20 */ /* 0x000fe20008400000 */
[----:B------:R-:W-:Y:S01]  /*2320*/  ISETP.GE.U32.OR P0, PT, R5, UR31, P0 ;  /* 0x0000001f05007c0c */ /* 0x000fe20008706470 */
[----:B------:R-:W-:Y:S01]  /*2330*/  FMUL R0, R0, R29 ;  /* 0x0000001d00007220 */ /* 0x000fe20000400000 */
[----:B------:R-:W-:Y:S01]  /*2340*/  MOV R5, 0x400 ;  /* 0x0000040000057802 */ /* 0x000fe20000000f00 */
[----:B------:R-:W-:Y:S02]  /*2350*/  IMAD.IADD R23, R23, 0x1, R14 ;  /* 0x0000000117177824 */ /* 0x000fe400078e020e */
[----:B------:R-:W-:Y:S01]  /*2360*/  FADD R30, RZ, R3 ;  /* 0x00000003ff1e7221 */ /* 0x000fe20000000000 */
[----:B------:R-:W-:Y:S01]  /*2370*/  FFMA R19, R0, R22, R29 ;  /* 0x0000001600137223 */ /* 0x000fe2000000001d */
[C---:B------:R-:W-:Y:S01]  /*2380*/  LOP3.LUT R0, R14.reuse, 0x1f, RZ, 0xc0, !PT ;  /* 0x0000001f0e007812 */ /* 0x040fe200078ec0ff */
[----:B------:R-:W-:Y:S01]  /*2390*/  VIADD R5, R5, 0x20 ;  /* 0x0000002005057836 */ /* 0x000fe20000000000 */
[----:B------:R-:W-:Y:S01]  /*23a0*/  F2FP.BF16.F32.PACK_AB R20, RZ, R20 ;  /* 0x00000014ff14723e */ /* 0x000fe200000010ff */
[----:B------:R-:W-:Y:S01]  /*23b0*/  FMUL R19, R19, R16 ;  /* 0x0000001013137220 */ /* 0x000fe20000400000 */
[----:B------:R-:W-:Y:S01]  /*23c0*/  IMAD.IADD R22, R14, 0x1, -R11 ;  /* 0x000000010e167824 */ /* 0x000fe200078e0a0b */
[----:B------:R-:W-:Y:S01]  /*23d0*/  SHF.L.U32 R11, R12, 0x2, RZ ;  /* 0x000000020c0b7819 */ /* 0x000fe200000006ff */
[----:B------:R-:W-:Y:S01]  /*23e0*/  IMAD.SHL.U32 R23, R23, 0x4, RZ ;  /* 0x0000000417177824 */ /* 0x000fe200078e00ff */
[----:B------:R-:W1:Y:S01]  /*23f0*/  @!P0 LDC.64 R16, c[0x0][0x3c8] ;  /* 0x0000f200ff108b82 */ /* 0x000e620000000a00 */
[----:B------:R-:W-:Y:S01]  /*2400*/  IMAD.SHL.U32 R22, R22, 0x4, RZ ;  /* 0x0000000416167824 */ /* 0x000fe200078e00ff */
[----:B------:R-:W-:Y:S01]  /*2410*/  LOP3.LUT R11, R11, 0x7c, RZ, 0xc0, !PT ;  /* 0x0000007c0b0b7812 */ /* 0x000fe200078ec0ff */
[----:B------:R-:W-:Y:S01]  /*2420*/  VIADD R33, R33, 0x3 ;  /* 0x0000000321217836 */ /* 0x000fe20000000000 */
[----:B------:R-:W-:Y:S01]  /*2430*/  LOP3.LUT R23, R23, 0x7c, RZ, 0xc0, !PT ;  /* 0x0000007c17177812 */ /* 0x000fe200078ec0ff */
[----:B------:R-:W-:Y:S01]  /*2440*/  BSSY.RECONVERGENT B0, `(.L_x_10690) ;  /* 0x000007b000007945 */ /* 0x000fe20003800200 */
[----:B------:R-:W-:-:S02]  /*2450*/  LOP3.LUT R25, R22, 0x7c, RZ, 0xc0, !PT ;  /* 0x0000007c16197812 */ /* 0x000fc400078ec0ff */
[----:B------:R-:W-:Y:S02]  /*2460*/  @!P0 LEA R22, P1, R21, UR17, 0x1 ;  /* 0x0000001115168c11 */ /* 0x000fe4000f8208ff */
[----:B------:R-:W-:Y:S02]  /*2470*/  LOP3.LUT R33, R33, 0x1f, RZ, 0xc0, !PT ;  /* 0x0000001f21217812 */ /* 0x000fe400078ec0ff */
[----:B------:R-:W-:Y:S02]  /*2480*/  PRMT R26, R26, 0x5410, R8 ;  /* 0x000054101a1a7816 */ /* 0x000fe40000000008 */
[----:B0-----:R-:W-:Y:S01]  /*2490*/  LEA R5, R24, R5, 0x18 ;  /* 0x0000000518057211 */ /* 0x001fe200078ec0ff */
[----:B------:R-:W-:Y:S02]  /*24a0*/  IMAD.IADD R24, R14, 0x1, -R6 ;  /* 0x000000010e187824 */ /* 0x000fe400078e0a06 */
[----:B------:R-:W-:-:S03]  /*24b0*/  IMAD R6, R0, 0x84, RZ ;  /* 0x0000008400067824 */ /* 0x000fc600078e02ff */
[----:B------:R-:W-:Y:S01]  /*24c0*/  SHF.L.U32 R24, R24, 0x2, RZ ;  /* 0x0000000218187819 */ /* 0x000fe200000006ff */
[----:B------:R-:W-:-:S03]  /*24d0*/  IMAD.IADD R28, R6, 0x1, R5 ;  /* 0x00000001061c7824 */ /* 0x000fc600078e0205 */
[----:B------:R-:W-:Y:S01]  /*24e0*/  LOP3.LUT R29, R24, 0x7c, RZ, 0xc0, !PT ;  /* 0x0000007c181d7812 */ /* 0x000fe200078ec0ff */
[C---:B------:R-:W-:Y:S01]  /*24f0*/  IMAD.IADD R24, R28.reuse, 0x1, R23 ;  /* 0x000000011c187824 */ /* 0x040fe200078e0217 */
[C---:B------:R-:W-:Y:S01]  /*2500*/  @!P0 LEA.HI.X R23, R21.reuse, UR9, R18, 0x1, P1 ;  /* 0x0000000915178c11 */ /* 0x040fe200088f0c12 */
[C---:B------:R-:W-:Y:S01]  /*2510*/  IMAD.IADD R27, R28.reuse, 0x1, R11 ;  /* 0x000000011c1b7824 */ /* 0x040fe200078e020b */
[----:B-1----:R-:W-:Y:S01]  /*2520*/  @!P0 IADD3 R16, P1, PT, R21, R16, RZ ;  /* 0x0000001015108210 */ /* 0x002fe20007f3e0ff */
[----:B------:R-:W-:Y:S01]  /*2530*/  FMUL R11, R19, UR6 ;  /* 0x00000006130b7c20 */ /* 0x000fe20008400000 */
[C---:B------:R-:W-:Y:S01]  /*2540*/  IADD3 R25, PT, PT, R28.reuse, R25, RZ ;  /* 0x000000191c197210 */ /* 0x040fe20007ffe0ff */
[----:B------:R0:W-:Y:S01]  /*2550*/  @!P0 STG.E.U16 desc[UR24][R22.64], R20 ;  /* 0x0000001416008986 */ /* 0x0001e2000c101518 */
[----:B------:R-:W-:Y:S02]  /*2560*/  IMAD.IADD R28, R28, 0x1, R29 ;  /* 0x000000011c1c7824 */ /* 0x000fe400078e021d */
[----:B------:R-:W-:-:S02]  /*2570*/  @!P0 IMAD.X R17, R18, 0x1, R17, P1 ;  /* 0x0000000112118824 */ /* 0x000fc400008e0611 */
[----:B------:R-:W-:Y:S01]  /*2580*/  FADD R18, R19, R30 ;  /* 0x0000001e13127221 */ /* 0x000fe20000000000 */
[----:B------:R-:W-:Y:S02]  /*2590*/  F2FP.BF16.F32.PACK_AB R21, RZ, R11 ;  /* 0x0000000bff15723e */ /* 0x000fe400000010ff */
[----:B------:R-:W-:-:S03]  /*25a0*/  FMNMX3 R19, |R3|, R2, |R19|, !PT ;  /* 0x0000000203137276 */ /* 0x000fc60007800613 */
[----:B------:R-:W1:Y:S01]  /*25b0*/  SHFL.IDX PT, R18, R18, R33, 0x1f ;  /* 0x00001f2112127589 */ /* 0x000e6200000e0000 */
[----:B0-----:R-:W-:Y:S02]  /*25c0*/  PRMT R22, R10, 0x5410, R9 ;  /* 0x000054100a167816 */ /* 0x001fe40000000009 */
[C---:B------:R-:W-:Y:S02]  /*25d0*/  @!P0 LEA R10, P1, R16.reuse, UR17, 0x1 ;  /* 0x00000011100a8c11 */ /* 0x040fe4000f8208ff */
[----:B------:R-:W-:Y:S01]  /*25e0*/  PRMT R9, R7, 0x5410, R4 ;  /* 0x0000541007097816 */ /* 0x000fe20000000004 */
[----:B------:R0:W-:Y:S01]  /*25f0*/  STS [R27], R22 ;  /* 0x000000161b007388 */ /* 0x0001e20000000800 */
[----:B------:R-:W-:Y:S02]  /*2600*/  @!P0 LEA.HI.X R11, R16, UR9, R17, 0x1, P1 ;  /* 0x00000009100b8c11 */ /* 0x000fe400088f0c11 */
[----:B------:R-:W-:Y:S01]  /*2610*/  PRMT R20, R20, 0x5410, R21 ;  /* 0x0000541014147816 */ /* 0x000fe20000000015 */
[----:B------:R0:W-:Y:S01]  /*2620*/  STS [R24], R9 ;  /* 0x0000000918007388 */ /* 0x0001e20000000800 */
[----:B------:R-:W-:-:S03]  /*2630*/  SHF.R.U32.HI R7, RZ, 0x5, R14 ;  /* 0x00000005ff077819 */ /* 0x000fc6000001160e */
[----:B------:R0:W-:Y:S01]  /*2640*/  @!P0 STG.E.U16 desc[UR24][R10.64], R21 ;  /* 0x000000150a008986 */ /* 0x0001e2000c101518 */
[----:B------:R-:W-:-:S03]  /*2650*/  ISETP.GE.U32.AND P0, PT, R13, UR31, PT ;  /* 0x0000001f0d007c0c */ /* 0x000fc6000bf06070 */
[----:B------:R0:W-:Y:S04]  /*2660*/  STS [R25], R26 ;  /* 0x0000001a19007388 */ /* 0x0001e80000000800 */
[----:B------:R0:W-:Y:S01]  /*2670*/  STS [R28], R20 ;  /* 0x000000141c007388 */ /* 0x0001e20000000800 */
[----:B-1----:R-:W-:Y:S01]  /*2680*/  FADD R15, R15, R18 ;  /* 0x000000120f0f7221 */ /* 0x002fe20000000000 */
[----:B------:R-:W-:Y:S06]  /*2690*/  BAR.SYNC.DEFER_BLOCKING 0x0 ;  /* 0x0000000000007b1d */ /* 0x000fec0000010000 */
[----:B------:R-:W-:Y:S05]  /*26a0*/  @P0 BRA `(.L_x_10691) ;  /* 0x0000000400500947 */ /* 0x000fea0003800000 */
[C---:B------:R-:W-:Y:S01]  /*26b0*/  VIADD R2, R13.reuse, -UR31 ;  /* 0x8000001f0d027c36 */ /* 0x040fe20008000000 */
[----:B------:R-:W-:Y:S01]  /*26c0*/  MOV R4, UR31 ;  /* 0x0000001f00047c02 */ /* 0x000fe20008000f00 */
[C---:B0-----:R-:W-:Y:S01]  /*26d0*/  IMAD R21, R13.reuse, UR34, RZ ;  /* 0x000000220d157c24 */ /* 0x041fe2000f8e02ff */
[----:B------:R-:W-:Y:S01]  /*26e0*/  BSSY.RECONVERGENT B1, `(.L_x_10692) ;  /* 0x000003c000017945 */ /* 0x000fe20003800200 */
[----:B------:R-:W-:Y:S01]  /*26f0*/  IMAD.WIDE.U32 R22, R13, UR33, RZ ;  /* 0x000000210d167c25 */ /* 0x000fe2000f8e00ff */
[----:B------:R-:W-:Y:S02]  /*2700*/  ISETP.GT.U32.AND P1, PT, R2, -0x4, PT ;  /* 0xfffffffc0200780c */ /* 0x000fe40003f24070 */
[----:B------:R-:W-:Y:S01]  /*2710*/  LOP3.LUT R4, R4, 0x3, RZ, 0xc0, !PT ;  /* 0x0000000304047812 */ /* 0x000fe200078ec0ff */
[----:B------:R-:W-:Y:S02]  /*2720*/  IMAD.IADD R21, R23, 0x1, R21 ;  /* 0x0000000117157824 */ /* 0x000fe400078e0215 */
[----:B------:R-:W-:Y:S01]  /*2730*/  IMAD.MOV.U32 R18, RZ, RZ, RZ ;  /* 0x000000ffff127224 */ /* 0x000fe200078e00ff */
[----:B------:R-:W-:-:S07]  /*2740*/  ISETP.NE.AND P0, PT, R4, RZ, PT ;  /* 0x000000ff0400720c */ /* 0x000fce0003f05270 */
[----:B------:R-:W-:Y:S06]  /*2750*/  @P1 BRA `(.L_x_10693) ;  /* 0x0000000000d01947 */ /* 0x000fec0003800000 */
[----:B------:R-:W-:Y:S02]  /*2760*/  IADD3 R18, PT, PT, -R13, UR31, -R4 ;  /* 0x0000001f0d127c10 */ /* 0x000fe4000fffe904 */
[----:B------:R-:W-:-:S03]  /*2770*/  LEA R2, R7, R6, 0x4 ;  /* 0x0000000607027211 */ /* 0x000fc600078e20ff */
[----:B------:R-:W-:Y:S01]  /*2780*/  IMAD.MOV R20, RZ, RZ, -R18 ;  /* 0x000000ffff147224 */ /* 0x000fe200078e0a12 */
[----:B------:R-:W-:-:S07]  /*2790*/  IADD3 R13, PT, PT, R2, 0x8, R5 ;  /* 0x00000008020d7810 */ /* 0x000fce0007ffe005 */
.L_x_10694:
[C---:B0-----:R-:W-:Y:S01]  /*27a0*/  LOP3.LUT R9, R12.reuse, 0x1f, RZ, 0xc0, !PT ;  /* 0x0000001f0c097812 */ /* 0x041fe200078ec0ff */
        /* <DEDUP_REMOVED lines=24> */
[----:B------:R-:W-:Y:S01]  /*2930*/  @!P3 LEA R8, P5, R9, UR10, 0x2 ;  /* 0x0000000a0908bc11 */ /* 0x000fe2000f8a10ff */
[----:B---3--:R-:W-:Y:S01]  /*2940*/  VIADD R13, R13, 0x10 ;  /* 0x000000100d0d7836 */ /* 0x008fe20000000000 */
[----:B------:R-:W-:Y:S02]  /*2950*/  IADD3.X R21, PT, PT, R21, UR34, RZ, P6, !PT ;  /* 0x0000002215157c10 */ /* 0x000fe4000b7fe4ff */
[----:B------:R-:W-:Y:S02]  /*2960*/  @!P3 LEA.HI.X R9, R9, UR11, R10, 0x2, P5 ;  /* 0x0000000b0909bc11 */ /* 0x000fe4000a8f140a */
[----:B------:R-:W-:-:S04]  /*2970*/  IADD3 R31, P5, PT, R11, UR33, RZ ;  /* 0x000000210b1f7c10 */ /* 0x000fc8000ffbe0ff */
[----:B------:R-:W-:Y:S02]  /*2980*/  IADD3.X R26, PT, PT, R21, UR34, RZ, P5, !PT ;  /* 0x00000022151a7c10 */ /* 0x000fe4000affe4ff */
[C---:B------:R-:W-:Y:S01]  /*2990*/  @!P1 IADD3 R17, P5, PT, R12.reuse, R31, RZ ;  /* 0x0000001f0c119210 */ /* 0x040fe20007fbe0ff */
[----:B------:R-:W-:-:S03]  /*29a0*/  VIADD R12, R12, 0x1f ;  /* 0x0000001f0c0c7836 */ /* 0x000fc60000000000 */
[----:B------:R-:W-:Y:S01]  /*29b0*/  @!P1 IADD3.X R22, PT, PT, RZ, R26, RZ, P5, !PT ;  /* 0x0000001aff169210 */ /* 0x000fe20002ffe4ff */
[----:B0-----:R0:W-:Y:S01]  /*29c0*/  @!P4 STG.E desc[UR24][R2.64], R29 ;  /* 0x0000001d0200c986 */ /* 0x0011e2000c101918 */
[----:B------:R-:W-:Y:S02]  /*29d0*/  @!P2 IADD3 R11, P4, PT, R16, R11, RZ ;  /* 0x0000000b100ba210 */ /* 0x000fe40007f9e0ff */
[----:B------:R-:W-:-:S03]  /*29e0*/  @!P1 LEA R16, P5, R17, UR10, 0x2 ;  /* 0x0000000a11109c11 */ /* 0x000fc6000f8a10ff */
[----:B------:R-:W-:Y:S01]  /*29f0*/  @!P2 IMAD.X R24, RZ, RZ, R21, P4 ;  /* 0x000000ffff18a224 */ /* 0x000fe200020e0615 */
[----:B------:R-:W-:Y:S01]  /*2a00*/  @!P2 LEA R10, P4, R11, UR10, 0x2 ;  /* 0x0000000a0b0aac11 */ /* 0x000fe2000f8810ff */
[----:B-1----:R0:W-:Y:S01]  /*2a10*/  @!P3 STG.E desc[UR24][R8.64], R23 ;  /* 0x000000170800b986 */ /* 0x0021e2000c101918 */
[----:B------:R-:W-:Y:S02]  /*2a20*/  @!P1 LEA.HI.X R17, R17, UR11, R22, 0x2, P5 ;  /* 0x0000000b11119c11 */ /* 0x000fe4000a8f1416 */
[----:B------:R-:W-:-:S05]  /*2a30*/  @!P2 LEA.HI.X R11, R11, UR11, R24, 0x2, P4 ;  /* 0x0000000b0b0bac11 */ /* 0x000fca000a0f1418 */
[----:B--2---:R0:W-:Y:S01]  /*2a40*/  @!P2 STG.E desc[UR24][R10.64], R27 ;  /* 0x0000001b0a00a986 */ /* 0x0041e2000c101918 */
[----:B------:R-:W-:-:S03]  /*2a50*/  ISETP.NE.AND P2, PT, R20, RZ, PT ;  /* 0x000000ff1400720c */ /* 0x000fc60003f45270 */
[----:B----4-:R0:W-:Y:S01]  /*2a60*/  @!P1 STG.E desc[UR24][R16.64], R25 ;  /* 0x0000001910009986 */ /* 0x0101e2000c101918 */
[----:B------:R-:W-:-:S04]  /*2a70*/  IADD3 R22, P1, PT, R31, UR33, RZ ;  /* 0x000000211f167c10 */ /* 0x000fc8000ff3e0ff */
[----:B------:R-:W-:-:S05]  /*2a80*/  IADD3.X R21, PT, PT, R26, UR34, RZ, P1, !PT ;  /* 0x000000221a157c10 */ /* 0x000fca0008ffe4ff */
[----:B------:R-:W-:Y:S05]  /*2a90*/  @P2 BRA `(.L_x_10694) ;  /* 0xfffffffc00402947 */ /* 0x000fea000383ffff */
.L_x_10693:
[----:B------:R-:W-:Y:S05]  /*2aa0*/  BSYNC.RECONVERGENT B1 ;  /* 0x0000000000017941 */ /* 0x000fea0003800200 */
.L_x_10692:
[----:B------:R-:W-:Y:S05]  /*2ab0*/  @!P0 BRA `(.L_x_10691) ;  /* 0x00000000004c8947 */ /* 0x000fea0003800000 */
[----:B0-----:R-:W-:Y:S01]  /*2ac0*/  LEA R3, R7, R6, 0x4 ;  /* 0x0000000607037211 */ /* 0x001fe200078e20ff */
[----:B------:R-:W-:-:S04]  /*2ad0*/  IMAD.MOV R4, RZ, RZ, -R4 ;  /* 0x000000ffff047224 */ /* 0x000fc800078e0a04 */
[----:B------:R-:W-:-:S04]  /*2ae0*/  IMAD R18, R18, 0x4, R3 ;  /* 0x0000000412127824 */ /* 0x000fc800078e0203 */
[----:B------:R-:W-:-:S07]  /*2af0*/  IMAD.IADD R18, R5, 0x1, R18 ;  /* 0x0000000105127824 */ /* 0x000fce00078e0212 */
.L_x_10695:
[----:B------:R-:W-:Y:S01]  /*2b00*/  LOP3.LUT R11, R12, 0x1f, RZ, 0xc0, !PT ;  /* 0x0000001f0c0b7812 */ /* 0x000fe200078ec0ff */
[----:B------:R-:W-:-:S03]  /*2b10*/  VIADD R4, R4, 0x1 ;  /* 0x0000000104047836 */ /* 0x000fc60000000000 */
[C---:B------:R-:W-:Y:S01]  /*2b20*/  ISETP.GE.U32.AND P0, PT, R11.reuse, UR32, PT ;  /* 0x000000200b007c0c */ /* 0x040fe2000bf06070 */
[----:B------:R-:W-:-:S12]  /*2b30*/  VIADD R12, R11, 0x1f ;  /* 0x0000001f0b0c7836 */ /* 0x000fd80000000000 */
[----:B-1----:R0:W1:Y:S01]  /*2b40*/  @!P0 LDS R9, [R18] ;  /* 0x0000000012098984 */ /* 0x0020620000000800 */
[----:B------:R-:W-:-:S04]  /*2b50*/  @!P0 IADD3 R3, P1, PT, R11, R22, RZ ;  /* 0x000000160b038210 */ /* 0x000fc80007f3e0ff */
[----:B------:R-:W-:Y:S02]  /*2b60*/  @!P0 IADD3.X R6, PT, PT, RZ, R21, RZ, P1, !PT ;  /* 0x00000015ff068210 */ /* 0x000fe40000ffe4ff */
        /* <DEDUP_REMOVED lines=8> */
.L_x_10691:
[----:B------:R-:W-:Y:S05]  /*2bf0*/  BSYNC.RECONVERGENT B0 ;  /* 0x0000000000007941 */ /* 0x000fea0003800200 */
.L_x_10690:
[----:B------:R-:W-:Y:S01]  /*2c00*/  BAR.SYNC.DEFER_BLOCKING 0x0 ;  /* 0x0000000000007b1d */ /* 0x000fe20000010000 */
[C---:B------:R-:W-:Y:S02]  /*2c10*/  ISETP.GT.U32.AND P0, PT, R14.reuse, 0x1f, PT ;  /* 0x0000001f0e00780c */ /* 0x040fe40003f04070 */
[----:B------:R-:W-:-:S03]  /*2c20*/  LEA R4, R14, R5, 0x2 ;  /* 0x000000050e047211 */ /* 0x000fc600078e10ff */
[----:B------:R-:W-:Y:S02]  /*2c30*/  BSSY.RECONVERGENT B0, `(.L_x_10696) ;  /* 0x0000017000007945 */ /* 0x000fe40003800200 */
[----:B------:R2:W-:Y:S01]  /*2c40*/  STS [R4], R15 ;  /* 0x0000000f04007388 */ /* 0x0005e20000000800 */
[----:B------:R-:W-:Y:S06]  /*2c50*/  BAR.SYNC.DEFER_BLOCKING 0x0 ;  /* 0x0000000000007b1d */ /* 0x000fec0000010000 */
[----:B------:R-:W-:Y:S05]  /*2c60*/  @P0 BRA `(.L_x_10697) ;  /* 0x00000000004c0947 */ /* 0x000fea0003800000 */
[----:B01----:R-:W0:Y:S01]  /*2c70*/  LDS R2, [R4+0x80] ;  /* 0x0000800004027984 */ /* 0x003e220000000800 */
[----:B------:R-:W-:-:S03]  /*2c80*/  ISETP.GE.U32.AND P1, PT, R0, UR31, PT ;  /* 0x0000001f00007c0c */ /* 0x000fc6000bf26070 */
[----:B------:R-:W1:Y:S04]  /*2c90*/  LDS R3, [R4+0x100] ;  /* 0x0001000004037984 */ /* 0x000e680000000800 */
[----:B------:R-:W3:Y:S04]  /*2ca0*/  LDS R5, [R4+0x180] ;  /* 0x0001800004057984 */ /* 0x000ee80000000800 */
[----:B------:R-:W4:Y:S04]  /*2cb0*/  LDS R9, [R4+0x200] ;  /* 0x0002000004097984 */ /* 0x000f280000000800 */
[----:B------:R-:W5:Y:S04]  /*2cc0*/  LDS R11, [R4+0x280] ;  /* 0x00028000040b7984 */ /* 0x000f680000000800 */
[----:B------:R-:W2:Y:S04]  /*2cd0*/  LDS R6, [R4+0x300] ;  /* 0x0003000004067984 */ /* 0x000ea80000000800 */
[----:B------:R-:W2:Y:S01]  /*2ce0*/  LDS R13, [R4+0x380] ;  /* 0x00038000040d7984 */ /* 0x000ea20000000800 */
[----:B0-----:R-:W-:-:S04]  /*2cf0*/  FADD R2, R15, R2 ;  /* 0x000000020f027221 */ /* 0x001fc80000000000 */
[----:B-1----:R-:W-:Y:S01]  /*2d00*/  FADD R2, R2, R3 ;  /* 0x0000000302027221 */ /* 0x002fe20000000000 */
[----:B------:R-:W-:-:S03]  /*2d10*/  IMAD.U32 R3, RZ, RZ, UR12 ;  /* 0x0000000cff037e24 */ /* 0x000fc6000f8e00ff */
[----:B---3--:R-:W-:-:S04]  /*2d20*/  FADD R2, R2, R5 ;  /* 0x0000000502027221 */ /* 0x008fc80000000000 */
[----:B----4-:R-:W-:-:S04]  /*2d30*/  FADD R2, R2, R9 ;  /* 0x0000000902027221 */ /* 0x010fc80000000000 */
[----:B-----5:R-:W-:Y:S01]  /*2d40*/  FADD R11, R2, R11 ;  /* 0x0000000b020b7221 */ /* 0x020fe20000000000 */
[----:B------:R-:W-:-:S03]  /*2d50*/  IMAD.U32 R2, RZ, RZ, UR26 ;  /* 0x0000001aff027e24 */ /* 0x000fc6000f8e00ff */
[----:B--2---:R-:W-:Y:S01]  /*2d60*/  FADD R6, R11, R6 ;  /* 0x000000060b067221 */ /* 0x004fe20000000000 */
[----:B------:R-:W-:-:S04]  /*2d70*/  @!P1 IMAD.WIDE.U32 R2, R0, 0x4, R2 ;  /* 0x0000000400029825 */ /* 0x000fc800078e0002 */
[----:B------:R-:W-:-:S05]  /*2d80*/  FADD R13, R6, R13 ;  /* 0x0000000d060d7221 */ /* 0x000fca0000000000 */
[----:B------:R3:W-:Y:S02]  /*2d90*/  @!P1 STG.E desc[UR24][R2.64], R13 ;  /* 0x0000000d02009986 */ /* 0x0007e4000c101918 */
.L_x_10697:
[----:B------:R-:W-:Y:S05]  /*2da0*/  BSYNC.RECONVERGENT B0 ;  /* 0x0000000000007941 */ /* 0x000fea0003800200 */
.L_x_10696:
        /* <DEDUP_REMOVED lines=37> */
.L_x_10706:
[----:B------:R-:W-:Y:S02]  /*3000*/  ISETP.NE.AND P0, PT, R14, RZ, PT ;  /* 0x000000ff0e00720c */ /* 0x000fe40003f05270 */
[----:B--2---:R-:W-:-:S11]  /*3010*/  FMNMX R5, R2, R5, !PT ;  /* 0x0000000502057209 */ /* 0x004fd60007800000 */
[----:B------:R-:W-:Y:S05]  /*3020*/  @P0 BRA `(.L_x_10699) ;  /* 0x0000000000080947 */ /* 0x000fea0003800000 */
[----:B-1----:R-:W1:Y:S02]  /*3030*/  LDC.64 R2, c[0x0][0x3a8] ;  /* 0x0000ea00ff027b82 */ /* 0x002e640000000a00 */
[----:B-1----:R2:W-:Y:S02]  /*3040*/  REDG.E.MAX.S32.STRONG.GPU desc[UR24][R2.64], R5 ;  /* 0x000000050200798e */ /* 0x0025e4000d12e318 */
.L_x_10699:
[----:B------:R-:W-:Y:S05]  /*3050*/  BSYNC B0 ;  /* 0x0000000000007941 */ /* 0x000fea0003800000 */
.L_x_10698:
        /* <DEDUP_REMOVED lines=11> */
[----:B-123--:R-:W-:Y:S05]  /*3110*/  CALL.REL.NOINC `($__internal_325_$__cuda_sm20_rcp_rn_f32_slowpath) ;  /* 0x0000000400987944 */ /* 0x00efea0003c00000 */
[----:B------:R-:W-:Y:S05]  /*3120*/  BRA `(.L_x_10702) ;  /* 0x0000000000147947 */ /* 0x000fea0003800000 */
.L_x_10701:
[----:B0-----:R-:W0:Y:S01]  /*3130*/  MUFU.RCP R29, UR6 ;  /* 0x00000006001d7d08 */ /* 0x001e220008001000 */
[----:B------:R-:W-:-:S04]  /*3140*/  IMAD.U32 R0, RZ, RZ, UR6 ;  /* 0x00000006ff007e24 */ /* 0x000fc8000f8e00ff */
[----:B0-----:R-:W-:-:S04]  /*3150*/  FFMA R0, R29, R0, -1 ;  /* 0xbf8000001d007423 */ /* 0x001fc80000000000 */
[----:B------:R-:W-:-:S04]  /*3160*/  FADD.FTZ R0, -R0, -RZ ;  /* 0x800000ff00007221 */ /* 0x000fc80000010100 */
[----:B------:R-:W-:-:S07]  /*3170*/  FFMA R29, R29, R0, R29 ;  /* 0x000000001d1d7223 */ /* 0x000fce000000001d */
.L_x_10702:
[----:B-123--:R-:W0:Y:S02]  /*3180*/  LDC.64 R2, c[0x0][0x3b0] ;  /* 0x0000ec00ff027b82 */ /* 0x00ee240000000a00 */
[----:B0-----:R-:W-:Y:S01]  /*3190*/  STG.E desc[UR24][R2.64], R29 ;  /* 0x0000001d02007986 */ /* 0x001fe2000c101918 */
[----:B------:R-:W-:Y:S05]  /*31a0*/  EXIT ;  /* 0x000000000000794d */ /* 0x000fea0003800000 */
.L_x_10700:
[----:B0-----:R-:W-:Y:S02]  /*31b0*/  HFMA2 R7, -RZ, RZ, 0, 2.384185791015625e-07 ;  /* 0x00000004ff077431 */ /* 0x001fe400000001ff */
[----:B------:R-:W-:Y:S02]  /*31c0*/  IMAD.MOV.U32 R9, RZ, RZ, 0x1f ;  /* 0x0000001fff097424 */ /* 0x000fe400078e00ff */
[----:B------:R-:W-:-:S07]  /*31d0*/  IMAD.MOV.U32 R4, RZ, RZ, -0x1 ;  /* 0xffffffffff047424 */ /* 0x000fce00078e00ff */
[----:B-12---:R-:W-:Y:S05]  /*31e0*/  WARPSYNC.COLLECTIVE R4, `(.L_x_10703) ;  /* 0x0000000004087348 */ /* 0x006fea0003c00000 */
[----:B--2---:R0:W2:Y:S02]  /*31f0*/  SHFL.DOWN P0, R5, R0, R7, R9 ;  /* 0x0800000700057389 */ /* 0x0040a40000000009 */
[----:B012---:R-:W-:Y:S05]  /*3200*/  ENDCOLLECTIVE ;  /* 0x000000000000791b */ /* 0x007fea0003800000 */
.L_x_10703:
[----:B------:R-:W-:Y:S02]  /*3210*/  IMAD.MOV.U32 R7, RZ, RZ, 0x2 ;  /* 0x00000002ff077424 */ /* 0x000fe400078e00ff */
[----:B------:R-:W-:-:S05]  /*3220*/  IMAD.MOV.U32 R3, RZ, RZ, R5 ;  /* 0x000000ffff037224 */ /* 0x000fca00078e0005 */
[----:B------:R-:W-:-:S04]  /*3230*/  FMNMX R3, R3, R0, !PT ;  /* 0x0000000003037209 */ /* 0x000fc80007800000 */
[----:B------:R-:W-:-:S07]  /*3240*/  MOV R0, R3 ;  /* 0x0000000300007202 */ /* 0x000fce0000000f00 */
[----:B------:R-:W-:Y:S05]  /*3250*/  WARPSYNC.COLLECTIVE R4, `(.L_x_10704) ;  /* 0x0000000004087348 */ /* 0x000fea0003c00000 */
[----:B------:R0:W1:Y:S02]  /*3260*/  SHFL.DOWN P0, R5, R0, R7, R9 ;  /* 0x0800000700057389 */ /* 0x0000640000000009 */
[----:B01----:R-:W-:Y:S05]  /*3270*/  ENDCOLLECTIVE ;  /* 0x000000000000791b */ /* 0x003fea0003800000 */
.L_x_10704:
[----:B------:R-:W-:Y:S02]  /*3280*/  HFMA2 R7, -RZ, RZ, 0, 5.9604644775390625e-08 ;  /* 0x00000001ff077431 */ /* 0x000fe400000001ff */
[----:B------:R-:W-:-:S05]  /*3290*/  IMAD.MOV.U32 R2, RZ, RZ, R5 ;  /* 0x000000ffff027224 */ /* 0x000fca00078e0005 */
[----:B------:R-:W-:-:S05]  /*32a0*/  FMNMX R2, R3, R2, !PT ;  /* 0x0000000203027209 */ /* 0x000fca0007800000 */
[----:B------:R-:W-:-:S07]  /*32b0*/  IMAD.MOV.U32 R0, RZ, RZ, R2 ;  /* 0x000000ffff007224 */ /* 0x000fce00078e0002 */
[----:B------:R-:W-:Y:S05]  /*32c0*/  WARPSYNC.COLLECTIVE R4, `(.L_x_10705) ;  /* 0x0000000004087348 */ /* 0x000fea0003c00000 */
[----:B------:R0:W1:Y:S02]  /*32d0*/  SHFL.DOWN P0, R5, R0, R7, R9 ;  /* 0x0800000700057389 */ /* 0x0000640000000009 */
[----:B01----:R-:W-:Y:S05]  /*32e0*/  ENDCOLLECTIVE ;  /* 0x000000000000791b */ /* 0x003fea0003800000 */
.L_x_10705:
[----:B------:R-:W-:Y:S05]  /*32f0*/  BRA `(.L_x_10706) ;  /* 0xfffffffc00407947 */ /* 0x000fea000383ffff */
        .weak           $__internal_324_$__cuda_sm20_div_u64
        .type           $__internal_324_$__cuda_sm20_div_u64,@function
        .size           $__internal_324_$__cuda_sm20_div_u64,($__internal_325_$__cuda_sm20_rcp_rn_f32_slowpath - $__internal_324_$__cuda_sm20_div_u64)
$__internal_324_$__cuda_sm20_div_u64:
        /* <DEDUP_REMOVED lines=71> */
[----:B------:R-:W-:Y:S11]  /*3770*/  RET.REL.NODEC R2 `(_ZN18transformer_engine6detail38cast_transpose_fused_kernel_notalignedILb1ELb1ELb0EfNS_16CTDBiasDActParamIff13__nv_bfloat16fEELi1ELi2ENS_5EmptyEXadL_ZNS_6dqgeluIffEET_T0_RKS5_EEEEvT3_mmm) ;  /* 0xffffffc802207950 */ /* 0x000ff60003c3ffff */
        .weak           $__internal_325_$__cuda_sm20_rcp_rn_f32_slowpath
        .type           $__internal_325_$__cuda_sm20_rcp_rn_f32_slowpath,@function
        .size           $__internal_325_$__cuda_sm20_rcp_rn_f32_slowpath,(.L_x_29626 - $__internal_325_$__cuda_sm20_rcp_rn_f32_slowpath)
$__internal_325_$__cuda_sm20_rcp_rn_f32_slowpath:
        /* <DEDUP_REMOVED lines=15> */
.L_x_10708:
        /* <DEDUP_REMOVED lines=33> */
.L_x_10710:
[----:B------:R0:W1:Y:S02]  /*3a80*/  MUFU.RCP R29, R0 ;  /* 0x00000000001d7308 */ /* 0x0000640000001000 */
.L_x_10709:
[----:B------:R-:W-:Y:S05]  /*3a90*/  BSYNC B1 ;  /* 0x0000000000017941 */ /* 0x000fea0003800000 */
.L_x_10707:
[----:B------:R-:W-:Y:S02]  /*3aa0*/  IMAD.MOV.U32 R30, RZ, RZ, R28 ;  /* 0x000000ffff1e7224 */ /* 0x000fe400078e001c */
[----:B------:R-:W-:-:S04]  /*3ab0*/  IMAD.MOV.U32 R31, RZ, RZ, 0x0 ;  /* 0x00000000ff1f7424 */ /* 0x000fc800078e00ff */
[----:B01----:R-:W-:Y:S05]  /*3ac0*/  RET.REL.NODEC R30 `(_ZN18transformer_engine6detail38cast_transpose_fused_kernel_notalignedILb1ELb1ELb0EfNS_16CTDBiasDActParamIff13__nv_bfloat16fEELi1ELi2ENS_5EmptyEXadL_ZNS_6dqgeluIffEET_T0_RKS5_EEEEvT3_mmm) ;  /* 0xffffffc41e4c7950 */ /* 0x003fea0003c3ffff */
.L_x_10711:
        /* <DEDUP_REMOVED lines=11> */
.L_x_29626:


//--------------------- .text._ZN18transformer_engine6detail38cast_transpose_fused_kernel_notalignedILb1ELb1ELb0EfNS_16CTDBiasDActParamIff6__halffEELi1ELi2ENS_5EmptyEXadL_ZNS_6dqgeluIffEET_T0_RKS5_EEEEvT3_mmm --------------------------
	.section	.text._ZN18transformer_engine6detail38cast_transpose_fused_kernel_notalignedILb1ELb1ELb0EfNS_16CTDBiasDActParamIff6__halffEELi1ELi2ENS_5EmptyEXadL_ZNS_6dqgeluIffEET_T0_RKS5_EEEEvT3_mmm,"ax",@progbits
	.align	128
        .global         _ZN18transformer_engine6detail38cast_transpose_fused_kernel_notalignedILb1ELb1ELb0EfNS_16CTDBiasDActParamIff6__halffEELi1ELi2ENS_5EmptyEXadL_ZNS_6dqgeluIffEET_T0_RKS5_EEEEvT3_mmm
        .type           _ZN18transformer_engine6detail38cast_transpose_fused_kernel_notalignedILb1ELb1ELb0EfNS_16CTDBiasDActParamIff6__halffEELi1ELi2ENS_5EmptyEXadL_ZNS_6dqgeluIffEET_T0_RKS5_EEEEvT3_mmm,@function
        .size           _ZN18transformer_engine6detail38cast_transpose_fused_kernel_notalignedILb1ELb1ELb0EfNS_16CTDBiasDActParamIff6__halffEELi1ELi2ENS_5EmptyEXadL_ZNS_6dqgeluIffEET_T0_RKS5_EEEEvT3_mmm,(.L_x_29628 - _ZN18transformer_engine6detail38cast_transpose_fused_kernel_notalignedILb1ELb1ELb0EfNS_16CTDBiasDActParamIff6__halffEELi1ELi2ENS_5EmptyEXadL_ZNS_6dqgeluIffEET_T0_RKS5_EEEEvT3_mmm)
        .other          _ZN18transformer_engine6detail38cast_transpose_fused_kernel_notalignedILb1ELb1ELb0EfNS_16CTDBiasDActParamIff6__halffEELi1ELi2ENS_5EmptyEXadL_ZNS_6dqgeluIffEET_T0_RKS5_EEEEvT3_mmm,@"STO_CUDA_ENTRY STV_DEFAULT"
_ZN18transformer_engine6detail38cast_transpose_fused_kernel_notalignedILb1ELb1ELb0EfNS_16CTDBiasDActParamIff6__halffEELi1ELi2ENS_5EmptyEXadL_ZNS_6dqgeluIffEET_T0_RKS5_EEEEvT3_mmm:
.text._ZN18transformer_engine6detail38cast_transpose_fused_kernel_notalignedILb1ELb1ELb0EfNS_16CTDBiasDActParamIff6__halffEELi1ELi2ENS_5EmptyEXadL_ZNS_6dqgeluIffEET_T0_RKS5_EEEEvT3_mmm:
        /* <DEDUP_REMOVED lines=43> */
.L_x_10712:
[----:B------:R-:W-:-:S07]  /*02b0*/  MOV R4, 0x2d0 ;  /* 0x000002d000047802 */ /* 0x000fce0000000f00 */
[----:B------:R-:W-:Y:S05]  /*02c0*/  CALL.REL.NOINC `($__internal_326_$__cuda_sm20_div_u64) ;  /* 0x00000030000c7944 */ /* 0x000fea0003c00000 */
        /* <DEDUP_REMOVED lines=11> */
.L_x_10713:
        /* <DEDUP_REMOVED lines=149> */
[----:B-----5:R-:W-:Y:S05]  /*0cd0*/  CALL.REL.NOINC `($__internal_327_$__cuda_sm20_rcp_rn_f32_slowpath) ;  /* 0x0000002800a87944 */ /* 0x020fea0003c00000 */
[----:B------:R-:W-:Y:S05]  /*0ce0*/  BRA `(.L_x_10716) ;  /* 0x0000000000107947 */ /* 0x000fea0003800000 */
.L_x_10715:
[----:B------:R-:W0:Y:S02]  /*0cf0*/  MUFU.RCP R29, R18 ;  /* 0x00000012001d7308 */ /* 0x000e240000001000 */
[----:B0-----:R-:W-:-:S04]  /*0d00*/  FFMA R0, R18, R29, -1 ;  /* 0xbf80000012007423 */ /* 0x001fc8000000001d */
[----:B------:R-:W-:-:S04]  /*0d10*/  FADD.FTZ R0, -R0, -RZ ;  /* 0x800000ff00007221 */ /* 0x000fc80000010100 */
[----:B------:R-:W-:-:S07]  /*0d20*/  FFMA R29, R29, R0, R29 ;  /* 0x000000001d1d7223 */ /* 0x000fce000000001d */
.L_x_10716:
[----:B------:R-:W-:Y:S05]  /*0d30*/  BSYNC.RECONVERGENT B0 ;  /* 0x0000000000007941 */ /* 0x000fea0003800200 */
.L_x_10714:
        /* <DEDUP_REMOVED lines=21> */
[----:B------:R-:W-:Y:S05]  /*0e90*/  CALL.REL.NOINC `($__internal_327_$__cuda_sm20_rcp_rn_f32_slowpath) ;  /* 0x0000002800387944 */ /* 0x000fea0003c00000 */
[----:B------:R-:W-:Y:S05]  /*0ea0*/  BRA `(.L_x_10719) ;  /* 0x0000000000107947 */ /* 0x000fea0003800000 */
.L_x_10718:
[----:B------:R-:W0:Y:S02]  /*0eb0*/  MUFU.RCP R29, R18 ;  /* 0x00000012001d7308 */ /* 0x000e240000001000 */
[----:B0-----:R-:W-:-:S04]  /*0ec0*/  FFMA R0, R18, R29, -1 ;  /* 0xbf80000012007423 */ /* 0x001fc8000000001d */
[----:B------:R-:W-:-:S04]  /*0ed0*/  FADD.FTZ R0, -R0, -RZ ;  /* 0x800000ff00007221 */ /* 0x000fc80000010100 */
[----:B------:R-:W-:-:S07]  /*0ee0*/  FFMA R29, R29, R0, R29 ;  /* 0x000000001d1d7223 */ /* 0x000fce000000001d */
.L_x_10719:
[----:B------:R-:W-:Y:S05]  /*0ef0*/  BSYNC.RECONVERGENT B0 ;  /* 0x0000000000007941 */ /* 0x000fea0003800200 */
.L_x_10717:
        /* <DEDUP_REMOVED lines=15> */
[----:B------:R-:W-:-:S03]  /*0ff0*/  F2FP.F16.F32.PACK_AB R10, RZ, R10 ;  /* 0x0000000aff0a723e */ /* 0x000fc600000000ff */
        /* <DEDUP_REMOVED lines=11> */
[----:B------:R-:W-:Y:S01]  /*10b0*/  F2FP.F16.F32.PACK_AB R9, RZ, R9 ;  /* 0x00000009ff09723e */ /* 0x000fe200000000ff */
        /* <DEDUP_REMOVED lines=55> */
[----:B-----5:R-:W-:Y:S05]  /*1430*/  CALL.REL.NOINC `($__internal_327_$__cuda_sm20_rcp_rn_f32_slowpath) ;  /* 0x0000002000d07944 */ /* 0x020fea0003c00000 */
[----:B------:R-:W-:Y:S05]  /*1440*/  BRA `(.L_x_10722) ;  /* 0x0000000000107947 */ /* 0x000fea0003800000 */
.L_x_10721:
[----:B------:R-:W0:Y:S02]  /*1450*/  MUFU.RCP R29, R28 ;  /* 0x0000001c001d7308 */ /* 0x000e240000001000 */
[----:B0-----:R-:W-:-:S04]  /*1460*/  FFMA R0, R28, R29, -1 ;  /* 0xbf8000001c007423 */ /* 0x001fc8000000001d */
[----:B------:R-:W-:-:S04]  /*1470*/  FADD.FTZ R0, -R0, -RZ ;  /* 0x800000ff00007221 */ /* 0x000fc80000010100 */
[----:B------:R-:W-:-:S07]  /*1480*/  FFMA R29, R29, R0, R29 ;  /* 0x000000001d1d7223 */ /* 0x000fce000000001d */
.L_x_10722:
[----:B------:R-:W-:Y:S05]  /*1490*/  BSYNC.RECONVERGENT B0 ;  /* 0x0000000000007941 */ /* 0x000fea0003800200 */
.L_x_10720:
        /* <DEDUP_REMOVED lines=21> */
[----:B-----5:R-:W-:Y:S05]  /*15f0*/  CALL.REL.NOINC `($__internal_327_$__cuda_sm20_rcp_rn_f32_slowpath) ;  /* 0x0000002000607944 */ /* 0x020fea0003c00000 */
[----:B------:R-:W-:Y:S05]  /*1600*/  BRA `(.L_x_10725) ;  /* 0x0000000000107947 */ /* 0x000fea0003800000 */
.L_x_10724:
[----:B------:R-:W0:Y:S02]  /*1610*/  MUFU.RCP R29, R24 ;  /* 0x00000018001d7308 */ /* 0x000e240000001000 */
[----:B0-----:R-:W-:-:S04]  /*1620*/  FFMA R0, R24, R29, -1 ;  /* 0xbf80000018007423 */ /* 0x001fc8000000001d */
[----:B------:R-:W-:-:S04]  /*1630*/  FADD.FTZ R0, -R0, -RZ ;  /* 0x800000ff00007221 */ /* 0x000fc80000010100 */
[----:B------:R-:W-:-:S07]  /*1640*/  FFMA R29, R29, R0, R29 ;  /* 0x000000001d1d7223 */ /* 0x000fce000000001d */
.L_x_10725:
[----:B------:R-:W-:Y:S05]  /*1650*/  BSYNC.RECONVERGENT B0 ;  /* 0x0000000000007941 */ /* 0x000fea0003800200 */
.L_x_10723:
        /* <DEDUP_REMOVED lines=8> */
[----:B------:R-:W-:Y:S01]  /*16e0*/  F2FP.F16.F32.PACK_AB R7, RZ, R7 ;  /* 0x00000007ff07723e */ /* 0x000fe200000000ff */
        /* <DEDUP_REMOVED lines=17> */
[----:B------:R-:W-:Y:S02]  /*1800*/  F2FP.F16.F32.PACK_AB R4, RZ, R2 ;  /* 0x00000002ff04723e */ /* 0x000fe400000000ff */
        /* <DEDUP_REMOVED lines=56> */
[----:B-----5:R-:W-:Y:S05]  /*1b90*/  CALL.REL.NOINC `($__internal_327_$__cuda_sm20_rcp_rn_f32_slowpath) ;  /* 0x0000001800f87944 */ /* 0x020fea0003c00000 */
[----:B------:R-:W-:Y:S05]  /*1ba0*/  BRA `(.L_x_10728) ;  /* 0x0000000000107947 */ /* 0x000fea0003800000 */
.L_x_10727:
[----:B------:R-:W0:Y:S02]  /*1bb0*/  MUFU.RCP R29, R34 ;  /* 0x00000022001d7308 */ /* 0x000e240000001000 */
[----:B0-----:R-:W-:-:S04]  /*1bc0*/  FFMA R0, R34, R29, -1 ;  /* 0xbf80000022007423 */ /* 0x001fc8000000001d */
[----:B------:R-:W-:-:S04]  /*1bd0*/  FADD.FTZ R0, -R0, -RZ ;  /* 0x800000ff00007221 */ /* 0x000fc80000010100 */
[----:B------:R-:W-:-:S07]  /*1be0*/  FFMA R29, R29, R0, R29 ;  /* 0x000000001d1d7223 */ /* 0x000fce000000001d */
.L_x_10728:
[----:B------:R-:W-:Y:S05]  /*1bf0*/  BSYNC.RECONVERGENT B0 ;  /* 0x0000000000007941 */ /* 0x000fea0003800200 */
.L_x_10726:
        /* <DEDUP_REMOVED lines=21> */
[----:B------:R-:W-:Y:S05]  /*1d50*/  CALL.REL.NOINC `($__internal_327_$__cuda_sm20_rcp_rn_f32_slowpath) ;  /* 0x0000001800887944 */ /* 0x000fea0003c00000 */
[----:B------:R-:W-:Y:S05]  /*1d60*/  BRA `(.L_x_10731) ;  /* 0x0000000000107947 */ /* 0x000fea0003800000 */
.L_x_10730:
[----:B------:R-:W0:Y:S02]  /*1d70*/  MUFU.RCP R29, R28 ;  /* 0x0000001c001d7308 */ /* 0x000e240000001000 */
[----:B0-----:R-:W-:-:S04]  /*1d80*/  FFMA R0, R28, R29, -1 ;  /* 0xbf8000001c007423 */ /* 0x001fc8000000001d */
[----:B------:R-:W-:-:S04]  /*1d90*/  FADD.FTZ R0, -R0, -RZ ;  /* 0x800000ff00007221 */ /* 0x000fc80000010100 */
[----:B------:R-:W-:-:S07]  /*1da0*/  FFMA R29, R29, R0, R29 ;  /* 0x000000001d1d7223 */ /* 0x000fce000000001d */
.L_x_10731:
[----:B------:R-:W-:Y:S05]  /*1db0*/  BSYNC.RECONVERGENT B0 ;  /* 0x0000000000007941 */ /* 0x000fea0003800200 */
.L_x_10729:
        /* <DEDUP_REMOVED lines=8> */
[----:B------:R-:W-:Y:S01]  /*1e40*/  F2FP.F16.F32.PACK_AB R26, RZ, R26 ;  /* 0x0000001aff1a723e */ /* 0x000fe200000000ff */
        /* <DEDUP_REMOVED lines=13> */
[----:B------:R-:W-:Y:S01]  /*1f20*/  F2FP.F16.F32.PACK_AB R8, RZ, R8 ;  /* 0x00000008ff08723e */ /* 0x000fe200000000ff */
        /* <DEDUP_REMOVED lines=23> */
[----:B------:R-:W-:Y:S05]  /*20a0*/  CALL.REL.NOINC `($__internal_327_$__cuda_sm20_rcp_rn_f32_slowpath) ;  /* 0x0000001400b47944 */ /* 0x000fea0003c00000 */
[----:B------:R-:W-:Y:S05]  /*20b0*/  BRA `(.L_x_10734) ;  /* 0x0000000000107947 */ /* 0x000fea0003800000 */
.L_x_10733:
[----:B------:R-:W0:Y:S02]  /*20c0*/  MUFU.RCP R0, R23 ;  /* 0x0000001700007308 */ /* 0x000e240000001000 */
[----:B0-----:R-:W-:-:S04]  /*20d0*/  FFMA R19, R23, R0, -1 ;  /* 0xbf80000017137423 */ /* 0x001fc80000000000 */
[----:B------:R-:W-:-:S04]  /*20e0*/  FADD.FTZ R19, -R19, -RZ ;  /* 0x800000ff13137221 */ /* 0x000fc80000010100 */
[----:B------:R-:W-:-:S07]  /*20f0*/  FFMA R29, R0, R19, R0 ;  /* 0x00000013001d7223 */ /* 0x000fce0000000000 */
.L_x_10734:
[----:B------:R-:W-:Y:S05]  /*2100*/  BSYNC.RECONVERGENT B0 ;  /* 0x0000000000007941 */ /* 0x000fea0003800200 */
.L_x_10732:
        /* <DEDUP_REMOVED lines=21> */
[----:B------:R-:W-:Y:S05]  /*2260*/  CALL.REL.NOINC `($__internal_327_$__cuda_sm20_rcp_rn_f32_slowpath) ;  /* 0x0000001400447944 */ /* 0x000fea0003c00000 */
[----:B------:R-:W-:Y:S05]  /*2270*/  BRA `(.L_x_10737) ;  /* 0x0000000000107947 */ /* 0x000fea0003800000 */
.L_x_10736:
[----:B------:R-:W0:Y:S02]  /*2280*/  MUFU.RCP R29, R24 ;  /* 0x00000018001d7308 */ /* 0x000e240000001000 */
[----:B0-----:R-:W-:-:S04]  /*2290*/  FFMA R0, R24, R29, -1 ;  /* 0xbf80000018007423 */ /* 0x001fc8000000001d */
[----:B------:R-:W-:-:S04]  /*22a0*/  FADD.FTZ R0, -R0, -RZ ;  /* 0x800000ff00007221 */ /* 0x000fc80000010100 */
[----:B------:R-:W-:-:S07]  /*22b0*/  FFMA R29, R29, R0, R29 ;  /* 0x000000001d1d7223 */ /* 0x000fce000000001d */
.L_x_10737:
[----:B------:R-:W-:Y:S05]  /*22c0*/  BSYNC.RECONVERGENT B0 ;  /* 0x0000000000007941 */ /* 0x000fea0003800200 */
.L_x_10735:
        /* <DEDUP_REMOVED lines=13> */
[----:B------:R-:W-:Y:S01]  /*23a0*/  F2FP.F16.F32.PACK_AB R20, RZ, R20 ;  /* 0x00000014ff14723e */ /* 0x000fe200000000ff */
        /* <DEDUP_REMOVED lines=30> */
[----:B------:R-:W-:Y:S02]  /*2590*/  F2FP.F16.F32.PACK_AB R21, RZ, R11 ;  /* 0x0000000bff15723e */ /* 0x000fe400000000ff */
        /* <DEDUP_REMOVED lines=32> */
.L_x_10742:
        /* <DEDUP_REMOVED lines=48> */
.L_x_10741:
[----:B------:R-:W-:Y:S05]  /*2aa0*/  BSYNC.RECONVERGENT B1 ;  /* 0x0000000000017941 */ /* 0x000fea0003800200 */
.L_x_10740:
[----:B------:R-:W-:Y:S05]  /*2ab0*/  @!P0 BRA `(.L_x_10739) ;  /* 0x00000000004c8947 */ /* 0x000fea0003800000 */
[----:B0-----:R-:W-:Y:S01]  /*2ac0*/  LEA R3, R7, R6, 0x4 ;  /* 0x0000000607037211 */ /* 0x001fe200078e20ff */
[----:B------:R-:W-:-:S04]  /*2ad0*/  IMAD.MOV R4, RZ, RZ, -R4 ;  /* 0x000000ffff047224 */ /* 0x000fc800078e0a04 */
[----:B------:R-:W-:-:S04]  /*2ae0*/  IMAD R18, R18, 0x4, R3 ;  /* 0x0000000412127824 */ /* 0x000fc800078e0203 */
[----:B------:R-:W-:-:S07]  /*2af0*/  IMAD.IADD R18, R5, 0x1, R18 ;  /* 0x0000000105127824 */ /* 0x000fce00078e0212 */
.L_x_10743:
        /* <DEDUP_REMOVED lines=15> */
.L_x_10739:
[----:B------:R-:W-:Y:S05]  /*2bf0*/  BSYNC.RECONVERGENT B0 ;  /* 0x0000000000007941 */ /* 0x000fea0003800200 */
.L_x_10738:
        /* <DEDUP_REMOVED lines=26> */
.L_x_10745:
[----:B------:R-:W-:Y:S05]  /*2da0*/  BSYNC.RECONVERGENT B0 ;  /* 0x0000000000007941 */ /* 0x000fea0003800200 */
.L_x_10744:
        /* <DEDUP_REMOVED lines=37> */
.L_x_10754:
[----:B------:R-:W-:Y:S02]  /*3000*/  ISETP.NE.AND P0, PT, R14, RZ, PT ;  /* 0x000000ff0e00720c */ /* 0x000fe40003f05270 */
[----:B--2---:R-:W-:-:S11]  /*3010*/  FMNMX R5, R2, R5, !PT ;  /* 0x0000000502057209 */ /* 0x004fd60007800000 */
[----:B------:R-:W-:Y:S05]  /*3020*/  @P0 BRA `(.L_x_10747) ;  /* 0x0000000000080947 */ /* 0x000fea0003800000 */
[----:B-1----:R-:W1:Y:S02]  /*3030*/  LDC.64 R2, c[0x0][0x3a8] ;  /* 0x0000ea00ff027b82 */ /* 0x002e640000000a00 */
[----:B-1----:R2:W-:Y:S02]  /*3040*/  REDG.E.MAX.S32.STRONG.GPU desc[UR24][R2.64], R5 ;  /* 0x000000050200798e */ /* 0x0025e4000d12e318 */
.L_x_10747:
[----:B------:R-:W-:Y:S05]  /*3050*/  BSYNC B0 ;  /* 0x0000000000007941 */ /* 0x000fea0003800000 */
.L_x_10746:
        /* <DEDUP_REMOVED lines=11> */
[----:B-123--:R-:W-:Y:S05]  /*3110*/  CALL.REL.NOINC `($__internal_327_$__cuda_sm20_rcp_rn_f32_slowpath) ;  /* 0x0000000400987944 */ /* 0x00efea0003c00000 */
[----:B------:R-:W-:Y:S05]  /*3120*/  BRA `(.L_x_10750) ;  /* 0x0000000000147947 */ /* 0x000fea0003800000 */
.L_x_10749:
[----:B0-----:R-:W0:Y:S01]  /*3130*/  MUFU.RCP R29, UR6 ;  /* 0x00000006001d7d08 */ /* 0x001e220008001000 */
[----:B------:R-:W-:-:S04]  /*3140*/  IMAD.U32 R0, RZ, RZ, UR6 ;  /* 0x00000006ff007e24 */ /* 0x000fc8000f8e00ff */
[----:B0-----:R-:W-:-:S04]  /*3150*/  FFMA R0, R29, R0, -1 ;  /* 0xbf8000001d007423 */ /* 0x001fc80000000000 */
[----:B------:R-:W-:-:S04]  /*3160*/  FADD.FTZ R0, -R0, -RZ ;  /* 0x800000ff00007221 */ /* 0x000fc80000010100 */
[----:B------:R-:W-:-:S07]  /*3170*/  FFMA R29, R29, R0, R29 ;  /* 0x000000001d1d7223 */ /* 0x000fce000000001d */
.L_x_10750:
[----:B-123--:R-:W0:Y:S02]  /*3180*/  LDC.64 R2, c[0x0][0x3b0] ;  /* 0x0000ec00ff027b82 */ /* 0x00ee240000000a00 */
[----:B0-----:R-:W-:Y:S01]  /*3190*/  STG.E desc[UR24][R2.64], R29 ;  /* 0x0000001d02007986 */ /* 0x001fe2000c101918 */
[----:B------:R-:W-:Y:S05]  /*31a0*/  EXIT ;  /* 0x000000000000794d */ /* 0x000fea0003800000 */
.L_x_10748:
[----:B0-----:R-:W-:Y:S02]  /*31b0*/  HFMA2 R7, -RZ, RZ, 0, 2.384185791015625e-07 ;  /* 0x00000004ff077431 */ /* 0x001fe400000001ff */
[----:B------:R-:W-:Y:S02]  /*31c0*/  IMAD.MOV.U32 R9, RZ, RZ, 0x1f ;  /* 0x0000001fff097424 */ /* 0x000fe400078e00ff */
[----:B------:R-:W-:-:S07]  /*31d0*/  IMAD.MOV.U32 R4, RZ, RZ, -0x1 ;  /* 0xffffffffff047424 */ /* 0x000fce00078e00ff */
[----:B-12---:R-:W-:Y:S05]  /*31e0*/  WARPSYNC.COLLECTIVE R4, `(.L_x_10751) ;  /* 0x0000000004087348 */ /* 0x006fea0003c00000 */
[----:B--2---:R0:W2:Y:S02]  /*31f0*/  SHFL.DOWN P0, R5, R0, R7, R9 ;  /* 0x0800000700057389 */ /* 0x0040a40000000009 */
[----:B012---:R-:W-:Y:S05]  /*3200*/  ENDCOLLECTIVE ;  /* 0x000000000000791b */ /* 0x007fea0003800000 */
.L_x_10751:
[----:B------:R-:W-:Y:S02]  /*3210*/  IMAD.MOV.U32 R7, RZ, RZ, 0x2 ;  /* 0x00000002ff077424 */ /* 0x000fe400078e00ff */
[----:B------:R-:W-:-:S05]  /*3220*/  IMAD.MOV.U32 R3, RZ, RZ, R5 ;  /* 0x000000ffff037224 */ /* 0x000fca00078e0005 */
[----:B------:R-:W-:-:S04]  /*3230*/  FMNMX R3, R3, R0, !PT ;  /* 0x0000000003037209 */ /* 0x000fc80007800000 */
[----:B------:R-:W-:-:S07]  /*3240*/  MOV R0, R3 ;  /* 0x0000000300007202 */ /* 0x000fce0000000f00 */
[----:B------:R-:W-:Y:S05]  /*3250*/  WARPSYNC.COLLECTIVE R4, `(.L_x_10752) ;  /* 0x0000000004087348 */ /* 0x000fea0003c00000 */
[----:B------:R0:W1:Y:S02]  /*3260*/  SHFL.DOWN P0, R5, R0, R7, R9 ;  /* 0x0800000700057389 */ /* 0x0000640000000009 */
[----:B01----:R-:W-:Y:S05]  /*3270*/  ENDCOLLECTIVE ;  /* 0x000000000000791b */ /* 0x003fea0003800000 */
.L_x_10752:
[----:B------:R-:W-:Y:S02]  /*3280*/  HFMA2 R7, -RZ, RZ, 0, 5.9604644775390625e-08 ;  /* 0x00000001ff077431 */ /* 0x000fe400000001ff */
[----:B------:R-:W-:-:S05]  /*3290*/  IMAD.MOV.U32 R2, RZ, RZ, R5 ;  /* 0x000000ffff027224 */ /* 0x000fca00078e0005 */
[----:B------:R-:W-:-:S05]  /*32a0*/  FMNMX R2, R3, R2, !PT ;  /* 0x0000000203027209 */ /* 0x000fca0007800000 */
[----:B------:R-:W-:-:S07]  /*32b0*/  IMAD.MOV.U32 R0, RZ, RZ, R2 ;  /* 0x000000ffff007224 */ /* 0x000fce00078e0002 */
[----:B------:R-:W-:Y:S05]  /*32c0*/  WARPSYNC.COLLECTIVE R4, `(.L_x_10753) ;  /* 0x0000000004087348 */ /* 0x000fea0003c00000 */
[----:B------:R0:W1:Y:S02]  /*32d0*/  SHFL.DOWN P0, R5, R0, R7, R9 ;  /* 0x0800000700057389 */ /* 0x0000640000000009 */
[----:B01----:R-:W-:Y:S05]  /*32e0*/  ENDCOLLECTIVE ;  /* 0x000000000000791b */ /* 0x003fea0003800000 */
.L_x_10753:
[----:B------:R-:W-:Y:S05]  /*32f0*/  BRA `(.L_x_10754) ;  /* 0xfffffffc00407947 */ /* 0x000fea000383ffff */
        .weak           $__internal_326_$__cuda_sm20_div_u64
        .type           $__internal_326_$__cuda_sm20_div_u64,@function
        .size           $__internal_326_$__cuda_sm20_div_u64,($__internal_327_$__cuda_sm20_rcp_rn_f32_slowpath - $__internal_326_$__cuda_sm20_div_u64)
$__internal_326_$__cuda_sm20_div_u64:
        /* <DEDUP_REMOVED lines=71> */
[----:B------:R-:W-:Y:S11]  /*3770*/  RET.REL.NODEC R2 `(_ZN18transformer_engine6detail38cast_transpose_fused_kernel_notalignedILb1ELb1ELb0EfNS_16CTDBiasDActParamIff6__halffEELi1ELi2ENS_5EmptyEXadL_ZNS_6dqgeluIffEET_T0_RKS5_EEEEvT3_mmm) ;  /* 0xffffffc802207950 */ /* 0x000ff60003c3ffff */
        .weak           $__internal_327_$__cuda_sm20_rcp_rn_f32_slowpath
        .type           $__internal_327_$__cuda_sm20_rcp_rn_f32_slowpath,@function
        .size           $__internal_327_$__cuda_sm20_rcp_rn_f32_slowpath,(.L_x_29628 - $__internal_327_$__cuda_sm20_rcp_rn_f32_slowpath)
$__internal_327_$__cuda_sm20_rcp_rn_f32_slowpath:
        /* <DEDUP_REMOVED lines=15> */
.L_x_10756:
        /* <DEDUP_REMOVED lines=33> */
.L_x_10758:
[----:B------:R0:W1:Y:S02]  /*3a80*/  MUFU.RCP R29, R0 ;  /* 0x00000000001d7308 */ /* 0x0000640000001000 */
.L_x_10757:
[----:B------:R-:W-:Y:S05]  /*3a90*/  BSYNC B1 ;  /* 0x0000000000017941 */ /* 0x000fea0003800000 */
.L_x_10755:
[----:B------:R-:W-:Y:S02]  /*3aa0*/  IMAD.MOV.U32 R30, RZ, RZ, R28 ;  /* 0x000000ffff1e7224 */ /* 0x000fe400078e001c */
[----:B------:R-:W-:-:S04]  /*3ab0*/  IMAD.MOV.U32 R31, RZ, RZ, 0x0 ;  /* 0x00000000ff1f7424 */ /* 0x000fc800078e00ff */
[----:B01----:R-:W-:Y:S05]  /*3ac0*/  RET.REL.NODEC R30 `(_ZN18transformer_engine6detail38cast_transpose_fused_kernel_notalignedILb1ELb1ELb0EfNS_16CTDBiasDActParamIff6__halffEELi1ELi2ENS_5EmptyEXadL_ZNS_6dqgeluIffEET_T0_RKS5_EEEEvT3_mmm) ;  /* 0xffffffc41e4c7950 */ /* 0x003fea0003c3ffff */
.L_x_10759:
        /* <DEDUP_REMOVED lines=11> */
.L_x_29628:


//--------------------- .text._ZN18transformer_engine6detail38cast_transpose_fused_kernel_notalignedILb1ELb1ELb0EfNS_16CTDBiasDActParamIffffEELi1ELi1ENS_5EmptyEXadL_ZNS_6dqgeluIffEET_T0_RKS4_EEEEvT3_mmm --------------------------
	.section	.text._ZN18transformer_engine6detail38cast_transpose_fused_kernel_notalignedILb1ELb1ELb0EfNS_16CTDBiasDActParamIffffEELi1ELi1ENS_5EmptyEXadL_ZNS_6dqgeluIffEET_T0_RKS4_EEEEvT3_mmm,"ax",@progbits
	.align	128
        .global         _ZN18transformer_engine6detail38cast_transpose_fused_kernel_notalignedILb1ELb1ELb0EfNS_16CTDBiasDActParamIffffEELi1ELi1ENS_5EmptyEXadL_ZNS_6dqgeluIffEET_T0_RKS4_EEEEvT3_mmm
        .type           _ZN18transformer_engine6detail38cast_transpose_fused_kernel_notalignedILb1ELb1ELb0EfNS_16CTDBiasDActParamIffffEELi1ELi1ENS_5EmptyEXadL_ZNS_6dqgeluIffEET_T0_RKS4_EEEEvT3_mmm,@function
        .size           _ZN18transformer_engine6detail38cast_transpose_fused_kernel_notalignedILb1ELb1ELb0EfNS_16CTDBiasDActParamIffffEELi1ELi1ENS_5EmptyEXadL_ZNS_6dqgeluIffEET_T0_RKS4_EEEEvT3_mmm,(.L_x_29630 - _ZN18transformer_engine6detail38cast_transpose_fused_kernel_notalignedILb1ELb1ELb0EfNS_16CTDBiasDActParamIffffEELi1ELi1ENS_5EmptyEXadL_ZNS_6dqgeluIffEET_T0_RKS4_EEEEvT3_mmm)
        .other          _ZN18transformer_engine6detail38cast_transpose_fused_kernel_notalignedILb1ELb1ELb0EfNS_16CTDBiasDActParamIffffEELi1ELi1ENS_5EmptyEXadL_ZNS_6dqgeluIffEET_T0_RKS4_EEEEvT3_mmm,@"STO_CUDA_ENTRY STV_DEFAULT"
_ZN18transformer_engine6detail38cast_transpose_fused_kernel_notalignedILb1ELb1ELb0EfNS_16CTDBiasDActParamIffffEELi1ELi1ENS_5EmptyEXadL_ZNS_6dqgeluIffEET_T0_RKS4_EEEEvT3_mmm:
.text._ZN18transformer_engine6detail38cast_transpose_fused_kernel_notalignedILb1ELb1ELb0EfNS_16CTDBiasDActParamIffffEELi1ELi1ENS_5EmptyEXadL_ZNS_6dqgeluIffEET_T0_RKS4_EEEEvT3_mmm:
        /* <DEDUP_REMOVED lines=44> */
.L_x_10760:
[----:B------:R-:W-:-:S07]  /*02c0*/  MOV R4, 0x2e0 ;  /* 0x000002e000047802 */ /* 0x000fce0000000f00 */
[----:B------:R-:W-:Y:S05]  /*02d0*/  CALL.REL.NOINC `($__internal_328_$__cuda_sm20_div_u64) ;  /* 0x0000002000647944 */ /* 0x000fea0003c00000 */
        /* <DEDUP_REMOVED lines=11> */
.L_x_10761:
[----:B------:R-:W0:Y:S01]  /*0390*/  LDCU.64 UR18, c[0x0][0x3d0] ;  /* 0x00007a00ff1277ac */ /* 0x000e220008000a00 */
[----:B------:R-:W-:Y:S01]  /*03a0*/  IMAD.SHL.U32 R6, R9, 0x4, RZ ;  /* 0x0000000409067824 */ /* 0x000fe200078e00ff */
[----:B------:R-:W1:Y:S03]  /*03b0*/  LDCU.64 UR20, c[0x0][0x3c8] ;  /* 0x00007900ff1477ac */ /* 0x000e660008000a00 */
[----:B------:R-:W-:Y:S01]  /*03c0*/  IMAD.IADD R5, R11, 0x1, -R6 ;  /* 0x000000010b057824 */ /* 0x000fe200078e0a06 */
[----:B------:R-:W-:Y:S01]  /*03d0*/  IADD3 R26, PT, PT, R6, 0x1, RZ ;  /* 0x00000001061a7810 */ /* 0x000fe20007ffe0ff */
[----:B------:R-:W-:Y:S02]  /*03e0*/  USHF.L.U64.HI UR8, UR4, 0x5, UR5 ;  /* 0x0000000504087899 */ /* 0x000fe40008010205 */
[C---:B------:R-:W-:Y:S01]  /*03f0*/  VIADD R21, R5.reuse, 0xffffffff ;  /* 0xffffffff05157836 */ /* 0x040fe20000000000 */
[----:B------:R-:W-:Y:S01]  /*0400*/  USHF.L.U64.HI UR10, UR16, 0x5, UR7 ;  /* 0x00000005100a7899 */ /* 0x000fe20008010207 */
[----:B------:R-:W-:Y:S01]  /*0410*/  LOP3.LUT R18, R5, 0x1f, RZ, 0xc0, !PT ;  /* 0x0000001f05127812 */ /* 0x000fe200078ec0ff */
[----:B------:R-:W2:Y:S02]  /*0420*/  LDCU.64 UR28, c[0x0][0x358] ;  /* 0x00006b00ff1c77ac */ /* 0x000ea40008000a00 */
[----:B------:R-:W-:Y:S01]  /*0430*/  LOP3.LUT R21, R21, 0x1f, RZ, 0xc0, !PT ;  /* 0x0000001f15157812 */ /* 0x000fe200078ec0ff */
[----:B0-----:R-:W-:-:S02]  /*0440*/  ULEA UR6, UP1, -UR4, UR18, 0x5 ;  /* 0x0000001204067291 */ /* 0x001fc4000f8229ff */
[----:B-1----:R-:W-:Y:S02]  /*0450*/  ULEA UR9, UP0, -UR16, UR20, 0x5 ;  /* 0x0000001410097291 */ /* 0x002fe4000f8029ff */
[----:B------:R-:W-:Y:S02]  /*0460*/  UIADD3.X UR8, UPT, UPT, ~UR8, UR19, URZ, UP1, !UPT ;  /* 0x0000001308087290 */ /* 0x000fe40008ffe5ff */
[----:B------:R-:W-:Y:S02]  /*0470*/  UISETP.LT.U32.AND UP1, UPT, UR6, 0x20, UPT ;  /* 0x000000200600788c */ /* 0x000fe4000bf21070 */
[----:B------:R-:W-:Y:S02]  /*0480*/  UIADD3.X UR10, UPT, UPT, ~UR10, UR21, URZ, UP0, !UPT ;  /* 0x000000150a0a7290 */ /* 0x000fe400087fe5ff */
[----:B------:R-:W-:Y:S02]  /*0490*/  UISETP.LT.U32.AND UP0, UPT, UR9, 0x20, UPT ;  /* 0x000000200900788c */ /* 0x000fe4000bf01070 */
[----:B------:R-:W-:-:S02]  /*04a0*/  UISETP.LT.U32.AND.EX UP1, UPT, UR8, URZ, UPT, UP1 ;  /* 0x000000ff0800728c */ /* 0x000fc4000bf21110 */
[----:B------:R-:W-:Y:S02]  /*04b0*/  UISETP.LT.U32.AND.EX UP0, UPT, UR10, URZ, UPT, UP0 ;  /* 0x000000ff0a00728c */ /* 0x000fe4000bf01100 */
[----:B------:R-:W-:Y:S02]  /*04c0*/  USEL UR27, UR6, 0x20, UP1 ;  /* 0x00000020061b7887 */ /* 0x000fe40008800000 */
[----:B------:R-:W-:Y:S01]  /*04d0*/  USEL UR26, UR9, 0x20, UP0 ;  /* 0x00000020091a7887 */ /* 0x000fe20008000000 */
[----:B------:R-:W0:Y:S03]  /*04e0*/  LDCU.128 UR8, c[0x0][0x380] ;  /* 0x00007000ff0877ac */ /* 0x000e260008000c00 */
[----:B------:R-:W-:Y:S01]  /*04f0*/  ISETP.GE.U32.AND P1, PT, R6, UR27, PT ;  /* 0x0000001b06007c0c */ /* 0x000fe2000bf26070 */
[----:B------:R-:W-:Y:S01]  /*0500*/  UIMAD UR15, UR5, UR20, URZ ;  /* 0x00000014050f72a4 */ /* 0x000fe2000f8e02ff */
[----:B------:R-:W-:Y:S01]  /*0510*/  ISETP.GE.U32.AND P0, PT, R21, UR26, PT ;  /* 0x0000001a15007c0c */ /* 0x000fe2000bf06070 */
[----:B------:R-:W-:Y:S01]  /*0520*/  UMOV UR6, UR16 ;  /* 0x0000001000067c82 */ /* 0x000fe20008000000 */
[----:B------:R-:W-:Y:S01]  /*0530*/  ISETP.GE.U32.OR P1, PT, R18, UR26, P1 ;  /* 0x0000001a12007c0c */ /* 0x000fe20008f26470 */
[----:B------:R-:W-:Y:S01]  /*0540*/  UIMAD.WIDE.U32 UR12, UR4, UR20, UR6 ;  /* 0x00000014040c72a5 */ /* 0x000fe2000f8e0006 */
[----:B------:R-:W-:Y:S01]  /*0550*/  ISETP.GE.U32.OR P3, PT, R26, UR27, P0 ;  /* 0x0000001b1a007c0c */ /* 0x000fe20008766470 */
[----:B------:R-:W-:-:S02]  /*0560*/  UIMAD UR15, UR4, UR21, UR15 ;  /* 0x00000015040f72a4 */ /* 0x000fc4000f8e020f */
[----:B------:R-:W-:Y:S02]  /*0570*/  USHF.L.U32 UR6, UR12, 0x7, URZ ;  /* 0x000000070c067899 */ /* 0x000fe400080006ff */
[----:B------:R-:W-:Y:S02]  /*0580*/  UIADD3 UR13, UPT, UPT, UR13, UR15, URZ ;  /* 0x0000000f0d0d7290 */ /* 0x000fe4000fffe0ff */
[----:B0-----:R-:W-:-:S04]  /*0590*/  UIADD3 UR24, UP0, UPT, UR6, UR10, URZ ;  /* 0x0000000a06187290 */ /* 0x001fc8000ff1e0ff */
[----:B------:R-:W-:Y:S01]  /*05a0*/  @!P1 IMAD.MOV.U32 R19, RZ, RZ, RZ ;  /* 0x000000ffff139224 */ /* 0x000fe200078e00ff */
[----:B------:R-:W-:Y:S01]  /*05b0*/  USHF.L.U64.HI UR15, UR12, 0x7, UR13 ;  /* 0x000000070c0f7899 */ /* 0x000fe2000801020d */
[----:B------:R-:W0:Y:S01]  /*05c0*/  @!P3 LDC.64 R14, c[0x0][0x3c8] ;  /* 0x0000f200ff0ebb82 */ /* 0x000e220000000a00 */
[C---:B------:R-:W-:Y:S02]  /*05d0*/  @!P1 IMAD.WIDE.U32 R2, R6.reuse, UR20, R18 ;  /* 0x0000001406029c25 */ /* 0x040fe4000f8e0012 */
[----:B------:R-:W-:Y:S01]  /*05e0*/  UIADD3.X UR25, UPT, UPT, UR15, UR11, URZ, UP0, !UPT ;  /* 0x0000000b0f197290 */ /* 0x000fe200087fe4ff */
[----:B------:R-:W1:Y:S01]  /*05f0*/  LDCU.64 UR10, c[0x0][0x3a0] ;  /* 0x00007400ff0a77ac */ /* 0x000e620008000a00 */
[----:B------:R-:W-:Y:S02]  /*0600*/  @!P1 IMAD R3, R6, UR21, R3 ;  /* 0x0000001506039c24 */ /* 0x000fe4000f8e0203 */
[----:B------:R-:W-:-:S03]  /*0610*/  @!P1 IMAD.SHL.U32 R4, R2, 0x4, RZ ;  /* 0x0000000402049824 */ /* 0x000fc600078e00ff */
[----:B------:R-:W-:Y:S02]  /*0620*/  @!P1 SHF.L.U64.HI R8, R2, 0x2, R3 ;  /* 0x0000000202089819 */ /* 0x000fe40000010203 */
[----:B------:R-:W-:-:S04]  /*0630*/  @!P1 IADD3 R12, P2, PT, R4, UR24, RZ ;  /* 0x00000018040c9c10 */ /* 0x000fc8000ff5e0ff */
[----:B------:R-:W-:-:S06]  /*0640*/  @!P1 IADD3.X R13, PT, PT, R8, UR25, RZ, P2, !PT ;  /* 0x00000019080d9c10 */ /* 0x000fcc00097fe4ff */
[----:B--2---:R2:W3:Y:S01]  /*0650*/  @!P1 LDG.E R13, desc[UR28][R12.64] ;  /* 0x0000001c0c0d9981 */ /* 0x0044e2000c1e1900 */
[----:B-1----:R-:W-:Y:S01]  /*0660*/  ISETP.NE.U32.AND P2, PT, RZ, UR10, PT ;  /* 0x0000000aff007c0c */ /* 0x002fe2000bf45070 */
[C---:B0-----:R-:W-:Y:S01]  /*0670*/  @!P3 IMAD.WIDE.U32 R14, R6.reuse, UR20, R14 ;  /* 0x00000014060ebc25 */ /* 0x041fe2000f8e000e */
[----:B------:R-:W-:Y:S02]  /*0680*/  UIADD3 UR22, UP0, UPT, UR6, UR8, URZ ;  /* 0x0000000806167290 */ /* 0x000fe4000ff1e0ff */
[----:B------:R-:W-:Y:S01]  /*0690*/  ISETP.NE.AND.EX P2, PT, RZ, UR11, PT, P2 ;  /* 0x0000000bff007c0c */ /* 0x000fe2000bf45320 */
[----:B------:R-:W-:Y:S01]  /*06a0*/  @!P3 IMAD R15, R6, UR21, R15 ;  /* 0x00000015060fbc24 */ /* 0x000fe2000f8e020f */
[----:B------:R-:W-:Y:S01]  /*06b0*/  @!P3 IADD3 R0, P4, PT, R21, R14, RZ ;  /* 0x0000000e1500b210 */ /* 0x000fe20007f9e0ff */
[----:B------:R-:W-:Y:S01]  /*06c0*/  UIADD3.X UR23, UPT, UPT, UR15, UR9, URZ, UP0, !UPT ;  /* 0x000000090f177290 */ /* 0x000fe200087fe4ff */
[----:B--2---:R-:W-:Y:S01]  /*06d0*/  IMAD.MOV.U32 R12, RZ, RZ, RZ ;  /* 0x000000ffff0c7224 */ /* 0x004fe200078e00ff */
[----:B------:R-:W0:Y:S02]  /*06e0*/  LDCU.128 UR8, c[0x0][0x390] ;  /* 0x00007200ff0877ac */ /* 0x000e240008000c00 */
[----:B------:R-:W-:-:S02]  /*06f0*/  @!P3 IMAD.X R15, RZ, RZ, R15, P4 ;  /* 0x000000ffff0fb224 */ /* 0x000fc400020e060f */
[C---:B------:R-:W-:Y:S01]  /*0700*/  @!P3 IMAD.SHL.U32 R16, R0.reuse, 0x4, RZ ;  /* 0x000000040010b824 */ /* 0x040fe200078e00ff */
[----:B------:R-:W1:Y:S02]  /*0710*/  LDCU.64 UR20, c[0x0][0x3b8] ;  /* 0x00007700ff1477ac */ /* 0x000e640008000a00 */
[----:B------:R-:W-:Y:S01]  /*0720*/  @!P3 SHF.L.U64.HI R0, R0, 0x2, R15 ;  /* 0x000000020000b819 */ /* 0x000fe2000001020f */
[----:B------:R-:W2:Y:S01]  /*0730*/  @P2 LDC.64 R2, c[0x0][0x3a0] ;  /* 0x0000e800ff022b82 */ /* 0x000ea20000000a00 */
[----:B------:R-:W-:-:S04]  /*0740*/  @!P3 IADD3 R22, P4, PT, R16, UR24, RZ ;  /* 0x000000181016bc10 */ /* 0x000fc8000ff9e0ff */
[----:B------:R-:W-:-:S05]  /*0750*/  @!P3 IADD3.X R23, PT, PT, R0, UR25, RZ, P4, !PT ;  /* 0x000000190017bc10 */ /* 0x000fca000a7fe4ff */
[----:B------:R-:W4:Y:S04]  /*0760*/  @!P3 LDG.E R22, desc[UR28][R22.64] ;  /* 0x0000001c1616b981 */ /* 0x000f28000c1e1900 */
[----:B--2---:R2:W4:Y:S01]  /*0770*/  @P2 LDG.E R2, desc[UR28][R2.64] ;  /* 0x0000001c02022981 */ /* 0x004522000c1e1900 */
[----:B------:R-:W-:Y:S02]  /*0780*/  @!P3 IADD3 R16, P5, PT, R16, UR22, RZ ;  /* 0x000000161010bc10 */ /* 0x000fe4000ffbe0ff */
[----:B------:R-:W-:Y:S01]  /*0790*/  @!P1 IADD3 R14, P4, PT, R4, UR22, RZ ;  /* 0x00000016040e9c10 */ /* 0x000fe2000ff9e0ff */
[----:B--2---:R-:W-:Y:S01]  /*07a0*/  HFMA2 R3, -RZ, RZ, 0.96630859375, -0.0022525787353515625 ;  /* 0x3bbb989dff037431 */ /* 0x004fe200000001ff */
[----:B------:R-:W-:Y:S02]  /*07b0*/  @!P3 IADD3.X R17, PT, PT, R0, UR23, RZ, P5, !PT ;  /* 0x000000170011bc10 */ /* 0x000fe4000affe4ff */
[----:B------:R-:W-:Y:S01]  /*07c0*/  @!P1 IADD3.X R15, PT, PT, R8, UR23, RZ, P4, !PT ;  /* 0x00000017080f9c10 */ /* 0x000fe2000a7fe4ff */
[----:B------:R-:W-:Y:S01]  /*07d0*/  UIMAD UR17, UR7, UR18, URZ ;  /* 0x00000012071172a4 */ /* 0x000fe2000f8e02ff */
[----:B------:R-:W-:Y:S01]  /*07e0*/  IMAD.MOV.U32 R10, RZ, RZ, RZ ;  /* 0x000000ffff0a7224 */ /* 0x000fe200078e00ff */
[----:B------:R-:W-:-:S02]  /*07f0*/  UIMAD.WIDE.U32 UR4, UR16, UR18, UR4 ;  /* 0x00000012100472a5 */ /* 0x000fc4000f8e0004 */
[----:B------:R-:W-:Y:S02]  /*0800*/  UIMAD UR17, UR16, UR19, UR17 ;  /* 0x00000013101172a4 */ /* 0x000fe4000f8e0211 */
[----:B0-----:R-:W-:Y:S01]  /*0810*/  ULEA UR10, UP1, UR4, UR10, 0x7 ;  /* 0x0000000a040a7291 */ /* 0x001fe2000f8238ff */
[----:B------:R-:W5:Y:S01]  /*0820*/  @!P1 LDG.E R10, desc[UR28][R14.64] ;  /* 0x0000001c0e0a9981 */ /* 0x000f62000c1e1900 */
[----:B------:R-:W-:Y:S02]  /*0830*/  UIADD3 UR5, UPT, UPT, UR5, UR17, URZ ;  /* 0x0000001105057290 */ /* 0x000fe4000fffe0ff */
[----:B------:R-:W-:Y:S02]  /*0840*/  UIADD3 UR8, UP0, UPT, UR6, UR8, URZ ;  /* 0x0000000806087290 */ /* 0x000fe4000ff1e0ff */
[----:B------:R-:W-:Y:S02]  /*0850*/  ULEA.HI.X UR11, UR4, UR11, UR5, 0x7, UP1 ;  /* 0x0000000b040b7291 */ /* 0x000fe400088f3c05 */
[----:B------:R-:W-:-:S02]  /*0860*/  UIMAD UR7, UR7, 0x1f, URZ ;  /* 0x0000001f070778a4 */ /* 0x000fc4000f8e02ff */
[----:B------:R-:W-:Y:S01]  /*0870*/  UIMAD.WIDE.U32 UR4, UR16, 0x1f, UR12 ;  /* 0x0000001f100478a5 */ /* 0x000fe2000f8e000c */
[----:B------:R-:W-:Y:S01]  /*0880*/  IMAD.MOV.U32 R20, RZ, RZ, RZ ;  /* 0x000000ffff147224 */ /* 0x000fe200078e00ff */
[----:B------:R-:W-:Y:S02]  /*0890*/  UIADD3.X UR9, UPT, UPT, UR15, UR9, URZ, UP0, !UPT ;  /* 0x000000090f097290 */ /* 0x000fe400087fe4ff */
[----:B------:R-:W-:Y:S02]  /*08a0*/  UIADD3 UR5, UPT, UPT, UR5, UR7, URZ ;  /* 0x0000000705057290 */ /* 0x000fe4000fffe0ff */
[----:B-1----:R-:W-:Y:S01]  /*08b0*/  ULEA UR20, UP0, UR4, UR20, 0x2 ;  /* 0x0000001404147291 */ /* 0x002fe2000f8010ff */
[----:B------:R-:W-:Y:S01]  /*08c0*/  BSSY.RECONVERGENT B0, `(.L_x_10762) ;  /* 0x000001e000007945 */ /* 0x000fe20003800200 */
[----:B------:R-:W-:Y:S01]  /*08d0*/  UMOV UR6, 0x3f800000 ;  /* 0x3f80000000067882 */ /* 0x000fe20000000000 */
[----:B------:R0:W5:Y:S01]  /*08e0*/  @!P3 LDG.E R20, desc[UR28][R16.64] ;  /* 0x0000001c1014b981 */ /* 0x000162000c1e1900 */
[----:B------:R-:W-:Y:S01]  /*08f0*/  ULEA.HI.X UR5, UR4, UR21, UR5, 0x2, UP0 ;  /* 0x0000001504057291 */ /* 0x000fe200080f1405 */
[----:B------:R-:W-:-:S02]  /*0900*/  IMAD R4, R7, 0x84, RZ ;  /* 0x0000008407047824 */ /* 0x000fc400078e02ff */
[----:B0-----:R-:W-:Y:S02]  /*0910*/  IMAD.MOV.U32 R17, RZ, RZ, RZ ;  /* 0x000000ffff117224 */ /* 0x001fe400078e00ff */
[----:B---3--:R-:W-:Y:S01]  /*0920*/  @!P1 FMUL R12, R13, 1.7020000219345092773 ;  /* 0x3fd9db230d0c9820 */ /* 0x008fe20000400000 */
[----:B------:R-:W-:-:S03]  /*0930*/  IMAD.MOV.U32 R13, RZ, RZ, 0x437c0000 ;  /* 0x437c0000ff0d7424 */ /* 0x000fc600078e00ff */
        /* <DEDUP_REMOVED lines=12> */
[----:B------:R-:W-:-:S10]  /*0a00*/  @!P3 FMUL R17, R22, 1.7020000219345092773 ;  /* 0x3fd9db231611b820 */ /* 0x000fd40000400000 */
[----:B------:R-:W-:Y:S05]  /*0a10*/  @P1 BRA `(.L_x_10763) ;  /* 0x0000000000101947 */ /* 0x000fea0003800000 */
[----:B------:R-:W-:Y:S01]  /*0a20*/  IMAD.MOV.U32 R0, RZ, RZ, R8 ;  /* 0x000000ffff007224 */ /* 0x000fe200078e0008 */
[----:B------:R-:W-:-:S07]  /*0a30*/  MOV R8, 0xa50 ;  /* 0x00000a5000087802 */ /* 0x000fce0000000f00 */
[----:B-----5:R-:W-:Y:S05]  /*0a40*/  CALL.REL.NOINC `($__internal_329_$__cuda_sm20_rcp_rn_f32_slowpath) ;  /* 0x0000001c00a87944 */ /* 0x020fea0003c00000 */
[----:B------:R-:W-:Y:S05]  /*0a50*/  BRA `(.L_x_10764) ;  /* 0x0000000000107947 */ /* 0x000fea0003800000 */
.L_x_10763:
[----:B------:R-:W0:Y:S02]  /*0a60*/  MUFU.RCP R29, R8 ;  /* 0x00000008001d7308 */ /* 0x000e240000001000 */
[----:B0-----:R-:W-:-:S04]  /*0a70*/  FFMA R0, R8, R29, -1 ;  /* 0xbf80000008007423 */ /* 0x001fc8000000001d */
[----:B------:R-:W-:-:S04]  /*0a80*/  FADD.FTZ R0, -R0, -RZ ;  /* 0x800000ff00007221 */ /* 0x000fc80000010100 */
[----:B------:R-:W-:-:S07]  /*0a90*/  FFMA R29, R29, R0, R29 ;  /* 0x000000001d1d7223 */ /* 0x000fce000000001d */
.L_x_10764:
[----:B------:R-:W-:Y:S05]  /*0aa0*/  BSYNC.RECONVERGENT B0 ;  /* 0x0000000000007941 */ /* 0x000fea0003800200 */
.L_x_10762:
[----:B------:R-:W0:Y:S01]  /*0ab0*/  LDC.64 R34, c[0x0][0x3c8] ;  /* 0x0000f200ff227b82 */ /* 0x000e220000000a00 */
[----:B------:R-:W-:Y:S01]  /*0ac0*/  IADD3 R3, PT, PT, R5, 0x1e, RZ ;  /* 0x0000001e05037810 */ /* 0x000fe20007ffe0ff */
[----:B------:R-:W0:Y:S01]  /*0ad0*/  LDCU.64 UR12, c[0x0][0x3c8] ;  /* 0x00007900ff0c77ac */ /* 0x000e220008000a00 */
[C---:B------:R-:W-:Y:S01]  /*0ae0*/  ISETP.GE.U32.AND P2, PT, R6.reuse, UR27, PT ;  /* 0x0000001b06007c0c */ /* 0x040fe2000bf46070 */
[----:B------:R-:W-:Y:S01]  /*0af0*/  VIADD R2, R6, 0x2 ;  /* 0x0000000206027836 */ /* 0x000fe20000000000 */
[----:B------:R-:W-:Y:S01]  /*0b00*/  LOP3.LUT R3, R3, 0x1f, RZ, 0xc0, !PT ;  /* 0x0000001f03037812 */ /* 0x000fe200078ec0ff */
[----:B------:R-:W-:Y:S01]  /*0b10*/  FADD R0, -R29, 1 ;  /* 0x3f8000001d007421 */ /* 0x000fe20000000100 */
[----:B------:R-:W-:Y:S02]  /*0b20*/  ISETP.GE.U32.OR P2, PT, R18, UR26, P2 ;  /* 0x0000001a12007c0c */ /* 0x000fe40009746470 */
[----:B------:R-:W-:Y:S01]  /*0b30*/  ISETP.GE.U32.AND P1, PT, R3, UR26, PT ;  /* 0x0000001a03007c0c */ /* 0x000fe2000bf26070 */
[----:B------:R-:W-:-:S03]  /*0b40*/  FMUL R0, R0, R29 ;  /* 0x0000001d00007220 */ /* 0x000fc60000400000 */
[----:B------:R-:W-:Y:S01]  /*0b50*/  ISETP.GE.U32.OR P3, PT, R2, UR27, P1 ;  /* 0x0000001b02007c0c */ /* 0x000fe20008f66470 */
[----:B------:R-:W-:-:S04]  /*0b60*/  FFMA R29, R0, R12, R29 ;  /* 0x0000000c001d7223 */ /* 0x000fc8000000001d */
[----:B-----5:R-:W-:Y:S02]  /*0b70*/  FMUL R10, R29, R10 ;  /* 0x0000000a1d0a7220 */ /* 0x020fe40000400000 */
[----:B------:R-:W-:Y:S02]  /*0b80*/  @!P2 IMAD.MOV.U32 R12, RZ, RZ, R18 ;  /* 0x000000ffff0ca224 */ /* 0x000fe400078e0012 */
[----:B------:R-:W-:Y:S02]  /*0b90*/  @!P2 IMAD.MOV.U32 R13, RZ, RZ, RZ ;  /* 0x000000ffff0da224 */ /* 0x000fe400078e00ff */
[----:B0-----:R-:W-:-:S04]  /*0ba0*/  IMAD.WIDE.U32 R34, R6, UR12, R34 ;  /* 0x0000000c06227c25 */ /* 0x001fc8000f8e0022 */
[C---:B------:R-:W-:Y:S01]  /*0bb0*/  IMAD R24, R6.reuse, UR13, R35 ;  /* 0x0000000d06187c24 */ /* 0x040fe2000f8e0223 */
[----:B------:R-:W-:Y:S01]  /*0bc0*/  @!P3 IADD3 R0, P4, P5, R3, UR12, R34 ;  /* 0x0000000c0300bc10 */ /* 0x000fe2000fd9e022 */
[----:B------:R-:W-:-:S04]  /*0bd0*/  @!P2 IMAD.WIDE.U32 R12, R6, UR12, R12 ;  /* 0x0000000c060cac25 */ /* 0x000fc8000f8e000c */
[----:B------:R-:W-:Y:S01]  /*0be0*/  @!P2 IMAD R15, R6, UR13, R13 ;  /* 0x0000000d060fac24 */ /* 0x000fe2000f8e020d */
[----:B------:R-:W-:Y:S01]  /*0bf0*/  @!P3 IADD3.X R13, PT, PT, RZ, UR13, R24, P4, P5 ;  /* 0x0000000dff0dbc10 */ /* 0x000fe2000a7ea418 */
[----:B------:R-:W-:Y:S01]  /*0c00*/  @!P3 IMAD.SHL.U32 R14, R0, 0x4, RZ ;  /* 0x00000004000eb824 */ /* 0x000fe200078e00ff */
[----:B------:R-:W-:Y:S02]  /*0c10*/  @!P2 LEA R28, P4, R12, UR8, 0x2 ;  /* 0x000000080c1cac11 */ /* 0x000fe4000f8810ff */
[----:B------:R-:W-:Y:S02]  /*0c20*/  @!P3 SHF.L.U64.HI R0, R0, 0x2, R13 ;  /* 0x000000020000b819 */ /* 0x000fe4000001020d */
[----:B------:R-:W-:Y:S02]  /*0c30*/  @!P3 IADD3 R22, P5, PT, R14, UR24, RZ ;  /* 0x000000180e16bc10 */ /* 0x000fe4000ffbe0ff */
[----:B------:R-:W-:Y:S01]  /*0c40*/  @!P2 LEA.HI.X R29, R12, UR9, R15, 0x2, P4 ;  /* 0x000000090c1dac11 */ /* 0x000fe2000a0f140f */
[----:B------:R-:W-:Y:S01]  /*0c50*/  FMUL R12, R10, UR6 ;  /* 0x000000060a0c7c20 */ /* 0x000fe20008400000 */
[----:B------:R-:W-:-:S02]  /*0c60*/  @!P3 IADD3.X R23, PT, PT, R0, UR25, RZ, P5, !PT ;  /* 0x000000190017bc10 */ /* 0x000fc4000affe4ff */
[----:B------:R-:W-:Y:S02]  /*0c70*/  @!P3 IADD3 R14, P4, PT, R14, UR22, RZ ;  /* 0x000000160e0ebc10 */ /* 0x000fe4000ff9e0ff */
[----:B------:R0:W-:Y:S04]  /*0c80*/  @!P2 STG.E desc[UR28][R28.64], R12 ;  /* 0x0000000c1c00a986 */ /* 0x0001e8000c10191c */
[----:B------:R-:W2:Y:S01]  /*0c90*/  @!P3 LDG.E R22, desc[UR28][R22.64] ;  /* 0x0000001c1616b981 */ /* 0x000ea2000c1e1900 */
[----:B------:R-:W-:Y:S01]  /*0ca0*/  @!P3 IADD3.X R15, PT, PT, R0, UR23, RZ, P4, !PT ;  /* 0x00000017000fbc10 */ /* 0x000fe2000a7fe4ff */
[----:B------:R-:W-:Y:S02]  /*0cb0*/  HFMA2 R0, -RZ, RZ, 0.96630859375, -0.0022525787353515625 ;  /* 0x3bbb989dff007431 */ /* 0x000fe400000001ff */
[----:B------:R-:W-:-:S02]  /*0cc0*/  IMAD.MOV.U32 R25, RZ, RZ, 0x437c0000 ;  /* 0x437c0000ff197424 */ /* 0x000fc400078e00ff */
[----:B------:R-:W-:Y:S01]  /*0cd0*/  FADD R27, RZ, R10 ;  /* 0x0000000aff1b7221 */ /* 0x000fe20000000000 */
[----:B------:R-:W-:Y:S01]  /*0ce0*/  IMAD.MOV.U32 R13, RZ, RZ, RZ ;  /* 0x000000ffff0d7224 */ /* 0x000fe200078e00ff */
[----:B------:R-:W-:Y:S05]  /*0cf0*/  BSSY.RECONVERGENT B0, `(.L_x_10765) ;  /* 0x000001b000007945 */ /* 0x000fea0003800200 */
[----:B------:R1:W5:Y:S01]  /*0d00*/  @!P3 LDG.E R13, desc[UR28][R14.64] ;  /* 0x0000001c0e0db981 */ /* 0x000362000c1e1900 */
[----:B------:R-:W-:-:S04]  /*0d10*/  FFMA.SAT R0, R17, -R0, 0.5 ;  /* 0x3f00000011007423 */ /* 0x000fc80000002800 */
[----:B------:R-:W-:-:S04]  /*0d20*/  FFMA.RM R8, R0, R25, 12582913 ;  /* 0x4b40000100087423 */ /* 0x000fc80000004019 */
[C---:B------:R-:W-:Y:S01]  /*0d30*/  FADD R0, R8.reuse, -12583039 ;  /* 0xcb40007f08007421 */ /* 0x040fe20000000000 */
[----:B------:R-:W-:Y:S02]  /*0d40*/  IMAD.SHL.U32 R8, R8, 0x800000, RZ ;  /* 0x0080000008087824 */ /* 0x000fe400078e00ff */
[----:B-1----:R-:W-:Y:S02]  /*0d50*/  IMAD.MOV.U32 R14, RZ, RZ, RZ ;  /* 0x000000ffff0e7224 */ /* 0x002fe400078e00ff */
[----:B------:R-:W-:-:S04]  /*0d60*/  FFMA R0, R17, -1.4426950216293334961, -R0 ;  /* 0xbfb8aa3b11007823 */ /* 0x000fc80000000800 */
[----:B------:R-:W-:Y:S01]  /*0d70*/  FFMA R16, R17, -1.925963033500011079e-08, R0 ;  /* 0xb2a5706011107823 */ /* 0x000fe20000000000 */
[----:B------:R-:W-:-:S03]  /*0d80*/  IMAD.IADD R0, R6, 0x1, R11 ;  /* 0x0000000106007824 */ /* 0x000fc600078e020b */
[----:B------:R-:W0:Y:S02]  /*0d90*/  MUFU.EX2 R23, R16 ;  /* 0x0000001000177308 */ /* 0x000e240000000800 */
[----:B------:R-:W-:-:S05]  /*0da0*/  LOP3.LUT R0, R0, 0x1f, RZ, 0xc0, !PT ;  /* 0x0000001f00007812 */ /* 0x000fca00078ec0ff */
[----:B------:R1:W3:Y:S01]  /*0db0*/  SHFL.IDX PT, R27, R27, R0, 0x1f ;  /* 0x00001f001b1b7589 */ /* 0x0002e200000e0000 */
[----:B0-----:R-:W-:-:S04]  /*0dc0*/  FFMA R28, R8, R23, 1 ;  /* 0x3f800000081c7423 */ /* 0x001fc80000000017 */
[----:B------:R-:W-:-:S05]  /*0dd0*/  VIADD R8, R28, 0x1800000 ;  /* 0x018000001c087836 */ /* 0x000fca0000000000 */
[----:B------:R-:W-:-:S04]  /*0de0*/  LOP3.LUT R8, R8, 0x7f800000, RZ, 0xc0, !PT ;  /* 0x7f80000008087812 */ /* 0x000fc800078ec0ff */
[----:B------:R-:W-:Y:S01]  /*0df0*/  ISETP.GT.U32.AND P2, PT, R8, 0x1ffffff, PT ;  /* 0x01ffffff0800780c */ /* 0x000fe20003f44070 */
[----:B--2---:R-:W-:-:S12]  /*0e00*/  @!P3 FMUL R14, R22, 1.7020000219345092773 ;  /* 0x3fd9db23160eb820 */ /* 0x004fd80000400000 */
[----:B-1-3--:R-:W-:Y:S05]  /*0e10*/  @P2 BRA `(.L_x_10766) ;  /* 0x0000000000102947 */ /* 0x00afea0003800000 */
[----:B------:R-:W-:Y:S02]  /*0e20*/  MOV R0, R28 ;  /* 0x0000001c00007202 */ /* 0x000fe40000000f00 */
[----:B------:R-:W-:-:S07]  /*0e30*/  MOV R8, 0xe50 ;  /* 0x00000e5000087802 */ /* 0x000fce0000000f00 */
[----:B-----5:R-:W-:Y:S05]  /*0e40*/  CALL.REL.NOINC `($__internal_329_$__cuda_sm20_rcp_rn_f32_slowpath) ;  /* 0x0000001800a87944 */ /* 0x020fea0003c00000 */
[----:B------:R-:W-:Y:S05]  /*0e50*/  BRA `(.L_x_10767) ;  /* 0x0000000000107947 */ /* 0x000fea0003800000 */
.L_x_10766:
[----:B------:R-:W0:Y:S02]  /*0e60*/  MUFU.RCP R29, R28 ;  /* 0x0000001c001d7308 */ /* 0x000e240000001000 */
[----:B0-----:R-:W-:-:S04]  /*0e70*/  FFMA R0, R28, R29, -1 ;  /* 0xbf8000001c007423 */ /* 0x001fc8000000001d */
[----:B------:R-:W-:-:S04]  /*0e80*/  FADD.FTZ R0, -R0, -RZ ;  /* 0x800000ff00007221 */ /* 0x000fc80000010100 */
[----:B------:R-:W-:-:S07]  /*0e90*/  FFMA R29, R29, R0, R29 ;  /* 0x000000001d1d7223 */ /* 0x000fce000000001d */
.L_x_10767:
[----:B------:R-:W-:Y:S05]  /*0ea0*/  BSYNC.RECONVERGENT B0 ;  /* 0x0000000000007941 */ /* 0x000fea0003800200 */
.L_x_10765:
[----:B------:R-:W-:Y:S01]  /*0eb0*/  VIADD R15, R5, 0x1d ;  /* 0x0000001d050f7836 */ /* 0x000fe20000000000 */
[----:B------:R-:W-:Y:S01]  /*0ec0*/  ISETP.GE.U32.OR P2, PT, R26, UR27, P0 ;  /* 0x0000001b1a007c0c */ /* 0x000fe20008746470 */
[----:B------:R-:W0:Y:S01]  /*0ed0*/  LDCU.64 UR12, c[0x0][0x3c8] ;  /* 0x00007900ff0c77ac */ /* 0x000e220008000a00 */
[----:B------:R-:W-:Y:S01]  /*0ee0*/  FADD R0, -R29, 1 ;  /* 0x3f8000001d007421 */ /* 0x000fe20000000100 */
[----:B------:R-:W-:Y:S01]  /*0ef0*/  VIADD R16, R6, 0x3 ;  /* 0x0000000306107836 */ /* 0x000fe20000000000 */
[----:B------:R-:W-:Y:S02]  /*0f00*/  LOP3.LUT R15, R15, 0x1f, RZ, 0xc0, !PT ;  /* 0x0000001f0f0f7812 */ /* 0x000fe400078ec0ff */
[----:B------:R-:W-:Y:S02]  /*0f10*/  FMUL R0, R0, R29 ;  /* 0x0000001d00007220 */ /* 0x000fe40000400000 */
[----:B------:R-:W-:Y:S02]  /*0f20*/  ISETP.GE.U32.AND P0, PT, R15, UR26, PT ;  /* 0x0000001a0f007c0c */ /* 0x000fe4000bf06070 */
[----:B------:R-:W-:-:S02]  /*0f30*/  FFMA R17, R0, R17, R29 ;  /* 0x0000001100117223 */ /* 0x000fc4000000001d */
[----:B------:R-:W-:Y:S02]  /*0f40*/  ISETP.GE.U32.OR P3, PT, R16, UR27, P0 ;  /* 0x0000001b10007c0c */ /* 0x000fe40008766470 */
[----:B------:R-:W-:Y:S01]  /*0f50*/  @!P2 IADD3 R21, P4, PT, R21, R34, RZ ;  /* 0x000000221515a210 */ /* 0x000fe20007f9e0ff */
[----:B------:R-:W-:-:S04]  /*0f60*/  FMUL R17, R17, R20 ;  /* 0x0000001411117220 */ /* 0x000fc80000400000 */
[----:B------:R-:W-:Y:S01]  /*0f70*/  @!P2 IMAD.X R0, RZ, RZ, R24, P4 ;  /* 0x000000ffff00a224 */ /* 0x000fe200020e0618 */
[C---:B------:R-:W-:Y:S02]  /*0f80*/  @!P2 LEA R22, P4, R21.reuse, UR8, 0x2 ;  /* 0x000000081516ac11 */ /* 0x040fe4000f8810ff */
[----:B0-----:R-:W-:Y:S02]  /*0f90*/  IADD3 R20, P5, PT, R34, UR12, RZ ;  /* 0x0000000c22147c10 */ /* 0x001fe4000ffbe0ff */
[----:B------:R-:W-:Y:S01]  /*0fa0*/  @!P2 LEA.HI.X R23, R21, UR9, R0, 0x2, P4 ;  /* 0x000000091517ac11 */ /* 0x000fe2000a0f1400 */
[----:B------:R-:W-:Y:S01]  /*0fb0*/  FMUL R21, R17, UR6 ;  /* 0x0000000611157c20 */ /* 0x000fe20008400000 */
[----:B------:R-:W-:Y:S02]  /*0fc0*/  IADD3.X R24, PT, PT, R24, UR13, RZ, P5, !PT ;  /* 0x0000000d18187c10 */ /* 0x000fe4000affe4ff */
[----:B------:R-:W-:Y:S02]  /*0fd0*/  @!P3 IADD3 R0, P4, P5, R15, UR12, R20 ;  /* 0x0000000c0f00bc10 */ /* 0x000fe4000fd9e014 */
[----:B------:R0:W-:Y:S02]  /*0fe0*/  @!P2 STG.E desc[UR28][R22.64], R21 ;  /* 0x000000151600a986 */ /* 0x0001e4000c10191c */
[----:B------:R-:W-:Y:S01]  /*0ff0*/  @!P3 IADD3.X R25, PT, PT, RZ, UR13, R24, P4, P5 ;  /* 0x0000000dff19bc10 */ /* 0x000fe2000a7ea418 */
[----:B------:R-:W-:-:S03]  /*1000*/  @!P3 IMAD.SHL.U32 R28, R0, 0x4, RZ ;  /* 0x00000004001cb824 */ /* 0x000fc600078e00ff */
[----:B------:R-:W-:Y:S02]  /*1010*/  @!P3 SHF.L.U64.HI R0, R0, 0x2, R25 ;  /* 0x000000020000b819 */ /* 0x000fe40000010219 */
[----:B------:R-:W-:-:S04]  /*1020*/  @!P3 IADD3 R30, P2, PT, R28, UR24, RZ ;  /* 0x000000181c1ebc10 */ /* 0x000fc8000ff5e0ff */
[----:B------:R-:W-:Y:S01]  /*1030*/  @!P3 IADD3.X R31, PT, PT, R0, UR25, RZ, P2, !PT ;  /* 0x00000019001fbc10 */ /* 0x000fe200097fe4ff */
[----:B0-----:R-:W-:Y:S01]  /*1040*/  IMAD.MOV.U32 R23, RZ, RZ, 0x3bbb989d ;  /* 0x3bbb989dff177424 */ /* 0x001fe200078e00ff */
[----:B------:R-:W-:-:S03]  /*1050*/  @!P3 IADD3 R28, P2, PT, R28, UR22, RZ ;  /* 0x000000161c1cbc10 */ /* 0x000fc6000ff5e0ff */
[----:B------:R-:W2:Y:S01]  /*1060*/  @!P3 LDG.E R30, desc[UR28][R30.64] ;  /* 0x0000001c1e1eb981 */ /* 0x000ea2000c1e1900 */
[----:B------:R-:W-:Y:S01]  /*1070*/  FFMA.SAT R8, R14, -R23, 0.5 ;  /* 0x3f0000000e087423 */ /* 0x000fe20000002817 */
[----:B------:R-:W-:Y:S01]  /*1080*/  IMAD.MOV.U32 R23, RZ, RZ, 0x437c0000 ;  /* 0x437c0000ff177424 */ /* 0x000fe200078e00ff */
[----:B------:R-:W-:Y:S01]  /*1090*/  IADD3 R26, PT, PT, R26, R11, RZ ;  /* 0x0000000b1a1a7210 */ /* 0x000fe20007ffe0ff */
[----:B------:R-:W-:Y:S01]  /*10a0*/  FADD R33, RZ, R17 ;  /* 0x00000011ff217221 */ /* 0x000fe20000000000 */
[----:B------:R-:W-:Y:S01]  /*10b0*/  @!P3 IADD3.X R29, PT, PT, R0, UR23, RZ, P2, !PT ;  /* 0x00000017001dbc10 */ /* 0x000fe200097fe4ff */
[----:B------:R-:W-:Y:S01]  /*10c0*/  FFMA.RM R8, R8, R23, 12582913 ;  /* 0x4b40000108087423 */ /* 0x000fe20000004017 */
[----:B------:R-:W-:-:S03]  /*10d0*/  IMAD.MOV.U32 R25, RZ, RZ, RZ ;  /* 0x000000ffff197224 */ /* 0x000fc600078e00ff */
[----:B------:R-:W-:Y:S01]  /*10e0*/  FADD R23, R8, -12583039 ;  /* 0xcb40007f08177421 */ /* 0x000fe20000000000 */
[----:B------:R-:W-:Y:S01]  /*10f0*/  LOP3.LUT R0, R26, 0x1f, RZ, 0xc0, !PT ;  /* 0x0000001f1a007812 */ /* 0x000fe200078ec0ff */
[----:B------:R-:W-:Y:S01]  /*1100*/  FADD R27, RZ, R27 ;  /* 0x0000001bff1b7221 */ /* 0x000fe20000000000 */
[----:B------:R-:W-:Y:S01]  /*1110*/  BSSY.RECONVERGENT B0, `(.L_x_10768) ;  /* 0x0000017000007945 */ /* 0x000fe20003800200 */
[----:B------:R-:W-:Y:S01]  /*1120*/  FFMA R23, R14, -1.4426950216293334961, -R23 ;  /* 0xbfb8aa3b0e177823 */ /* 0x000fe20000000817 */
[----:B------:R0:W5:Y:S01]  /*1130*/  @!P3 LDG.E R25, desc[UR28][R28.64] ;  /* 0x0000001c1c19b981 */ /* 0x000162000c1e1900 */
[----:B------:R-:W-:Y:S02]  /*1140*/  IMAD.SHL.U32 R8, R8, 0x800000, RZ ;  /* 0x0080000008087824 */ /* 0x000fe400078e00ff */
[----:B------:R-:W-:Y:S01]  /*1150*/  FFMA R23, R14, -1.925963033500011079e-08, R23 ;  /* 0xb2a570600e177823 */ /* 0x000fe20000000017 */
[----:B------:R-:W1:Y:S05]  /*1160*/  SHFL.IDX PT, R0, R33, R0, 0x1f ;  /* 0x00001f0021007589 */ /* 0x000e6a00000e0000 */
[----:B------:R-:W3:Y:S01]  /*1170*/  MUFU.EX2 R23, R23 ;  /* 0x0000001700177308 */ /* 0x000ee20000000800 */
[----:B0-----:R-:W-:-:S02]  /*1180*/  IMAD.MOV.U32 R28, RZ, RZ, RZ ;  /* 0x000000ffff1c7224 */ /* 0x001fc400078e00ff */
[----:B---3--:R-:W-:Y:S01]  /*1190*/  FFMA R22, R8, R23, 1 ;  /* 0x3f80000008167423 */ /* 0x008fe20000000017 */
[----:B-1----:R-:W-:-:S03]  /*11a0*/  FADD R27, R0, R27 ;  /* 0x0000001b001b7221 */ /* 0x002fc60000000000 */
[----:B------:R-:W-:-:S05]  /*11b0*/  VIADD R8, R22, 0x1800000 ;  /* 0x0180000016087836 */ /* 0x000fca0000000000 */
[----:B------:R-:W-:-:S04]  /*11c0*/  LOP3.LUT R8, R8, 0x7f800000, RZ, 0xc0, !PT ;  /* 0x7f80000008087812 */ /* 0x000fc800078ec0ff */
[----:B------:R-:W-:Y:S01]  /*11d0*/  ISETP.GT.U32.AND P2, PT, R8, 0x1ffffff, PT ;  /* 0x01ffffff0800780c */ /* 0x000fe20003f44070 */
[----:B--2---:R-:W-:-:S12]  /*11e0*/  @!P3 FMUL R28, R30, 1.7020000219345092773 ;  /* 0x3fd9db231e1cb820 */ /* 0x004fd80000400000 */
[----:B------:R-:W-:Y:S05]  /*11f0*/  @P2 BRA `(.L_x_10769) ;  /* 0x0000000000102947 */ /* 0x000fea0003800000 */
[----:B------:R-:W-:Y:S02]  /*1200*/  MOV R0, R22 ;  /* 0x0000001600007202 */ /* 0x000fe40000000f00 */
[----:B------:R-:W-:-:S07]  /*1210*/  MOV R8, 0x1230 ;  /* 0x0000123000087802 */ /* 0x000fce0000000f00 */
[----:B-----5:R-:W-:Y:S05]  /*1220*/  CALL.REL.NOINC `($__internal_329_$__cuda_sm20_rcp_rn_f32_slowpath) ;  /* 0x0000001400b07944 */ /* 0x020fea0003c00000 */
[----:B------:R-:W-:Y:S05]  /*1230*/  BRA `(.L_x_10770) ;  /* 0x0000000000107947 */ /* 0x000fea0003800000 */
.L_x_10769:
[----:B------:R-:W0:Y:S02]  /*1240*/  MUFU.RCP R29, R22 ;  /* 0x00000016001d7308 */ /* 0x000e240000001000 */
[----:B0-----:R-:W-:-:S04]  /*1250*/  FFMA R0, R22, R29, -1 ;  /* 0xbf80000016007423 */ /* 0x001fc8000000001d */
[----:B------:R-:W-:-:S04]  /*1260*/  FADD.FTZ R0, -R0, -RZ ;  /* 0x800000ff00007221 */ /* 0x000fc80000010100 */
[----:B------:R-:W-:-:S07]  /*1270*/  FFMA R29, R29, R0, R29 ;  /* 0x000000001d1d7223 */ /* 0x000fce000000001d */
.L_x_10770:
[----:B------:R-:W-:Y:S05]  /*1280*/  BSYNC.RECONVERGENT B0 ;  /* 0x0000000000007941 */ /* 0x000fea0003800200 */
.L_x_10768:
[----:B------:R-:W-:Y:S01]  /*1290*/  FADD R0, -R29, 1 ;  /* 0x3f8000001d007421 */ /* 0x000fe20000000100 */
[----:B------:R-:W-:Y:S01]  /*12a0*/  IMAD.MOV.U32 R23, RZ, RZ, 0x3bbb989d ;  /* 0x3bbb989dff177424 */ /* 0x000fe200078e00ff */
[----:B------:R-:W-:Y:S01]  /*12b0*/  ISETP.GE.U32.OR P1, PT, R2, UR27, P1 ;  /* 0x0000001b02007c0c */ /* 0x000fe20008f26470 */
[----:B------:R-:W0:Y:S01]  /*12c0*/  LDCU.64 UR12, c[0x0][0x3c8] ;  /* 0x00007900ff0c77ac */ /* 0x000e220008000a00 */
[----:B------:R-:W-:Y:S01]  /*12d0*/  FMUL R0, R0, R29 ;  /* 0x0000001d00007220 */ /* 0x000fe20000400000 */
[----:B------:R-:W-:Y:S01]  /*12e0*/  FMNMX3 R10, |R10|, RZ, |R17|, !PT ;  /* 0x000000ff0a0a7276 */ /* 0x000fe20007800611 */
[----:B------:R-:W-:Y:S02]  /*12f0*/  BSSY.RECONVERGENT B0, `(.L_x_10771) ;  /* 0x0000026000007945 */ /* 0x000fe40003800200 */
[----:B------:R-:W-:Y:S01]  /*1300*/  FFMA R0, R0, R14, R29 ;  /* 0x0000000e00007223 */ /* 0x000fe2000000001d */
[----:B------:R-:W-:-:S03]  /*1310*/  IMAD.MOV.U32 R29, RZ, RZ, 0x437c0000 ;  /* 0x437c0000ff1d7424 */ /* 0x000fc600078e00ff */
[----:B-----5:R-:W-:Y:S01]  /*1320*/  FMUL R13, R0, R13 ;  /* 0x0000000d000d7220 */ /* 0x020fe20000400000 */
[----:B------:R-:W-:Y:S02]  /*1330*/  FFMA.SAT R0, R28, -R23, 0.5 ;  /* 0x3f0000001c007423 */ /* 0x000fe40000002817 */
[----:B------:R-:W-:Y:S01]  /*1340*/  @!P1 IADD3 R3, P2, PT, R3, R20, RZ ;  /* 0x0000001403039210 */ /* 0x000fe20007f5e0ff */
[----:B------:R-:W-:Y:S01]  /*1350*/  FADD R31, RZ, R13 ;  /* 0x0000000dff1f7221 */ /* 0x000fe20000000000 */
[----:B------:R-:W-:Y:S01]  /*1360*/  FFMA.RM R8, R0, R29, 12582913 ;  /* 0x4b40000100087423 */ /* 0x000fe2000000401d */
[----:B------:R-:W-:Y:S01]  /*1370*/  VIADD R0, R26, 0x1 ;  /* 0x000000011a007836 */ /* 0x000fe20000000000 */
[----:B------:R-:W-:Y:S01]  /*1380*/  FMNMX R10, |R13|, R10, !PT ;  /* 0x0000000a0d0a7209 */ /* 0x000fe20007800200 */
[----:B------:R-:W-:Y:S02]  /*1390*/  @!P1 IMAD.X R14, RZ, RZ, R24, P2 ;  /* 0x000000ffff0e9224 */ /* 0x000fe400010e0618 */
[C---:B------:R-:W-:Y:S01]  /*13a0*/  FADD R29, R8.reuse, -12583039 ;  /* 0xcb40007f081d7421 */ /* 0x040fe20000000000 */
[C---:B------:R-:W-:Y:S01]  /*13b0*/  @!P1 LEA R22, P2, R3.reuse, UR8, 0x2 ;  /* 0x0000000803169c11 */ /* 0x040fe2000f8410ff */
[----:B------:R-:W-:Y:S01]  /*13c0*/  IMAD.SHL.U32 R8, R8, 0x800000, RZ ;  /* 0x0080000008087824 */ /* 0x000fe200078e00ff */
[----:B------:R-:W-:Y:S01]  /*13d0*/  LOP3.LUT R0, R0, 0x1f, RZ, 0xc0, !PT ;  /* 0x0000001f00007812 */ /* 0x000fe200078ec0ff */
[C---:B------:R-:W-:Y:S01]  /*13e0*/  FFMA R29, R28.reuse, -1.4426950216293334961, -R29 ;  /* 0xbfb8aa3b1c1d7823 */ /* 0x040fe2000000081d */
[----:B------:R-:W-:Y:S01]  /*13f0*/  @!P1 LEA.HI.X R23, R3, UR9, R14, 0x2, P2 ;  /* 0x0000000903179c11 */ /* 0x000fe200090f140e */
[----:B------:R-:W-:Y:S01]  /*1400*/  FMUL R3, R13, UR6 ;  /* 0x000000060d037c20 */ /* 0x000fe20008400000 */
[----:B0-----:R-:W-:Y:S01]  /*1410*/  IADD3 R15, P2, P3, R15, UR12, R20 ;  /* 0x0000000c0f0f7c10 */ /* 0x001fe2000fb5e014 */
[----:B------:R-:W-:Y:S01]  /*1420*/  FFMA R29, R28, -1.925963033500011079e-08, R29 ;  /* 0xb2a570601c1d7823 */ /* 0x000fe2000000001d */
[----:B------:R-:W0:Y:S02]  /*1430*/  SHFL.IDX PT, R0, R31, R0, 0x1f ;  /* 0x00001f001f007589 */ /* 0x000e2400000e0000 */
[----:B------:R-:W-:-:S02]  /*1440*/  IADD3.X R24, PT, PT, RZ, UR13, R24, P2, P3 ;  /* 0x0000000dff187c10 */ /* 0x000fc400097e6418 */
[----:B------:R1:W-:Y:S01]  /*1450*/  @!P1 STG.E desc[UR28][R22.64], R3 ;  /* 0x0000000316009986 */ /* 0x0003e2000c10191c */
[----:B------:R-:W2:Y:S02]  /*1460*/  MUFU.EX2 R29, R29 ;  /* 0x0000001d001d7308 */ /* 0x000ea40000000800 */
[----:B--2---:R-:W-:Y:S01]  /*1470*/  FFMA R14, R8, R29, 1 ;  /* 0x3f800000080e7423 */ /* 0x004fe2000000001d */
[----:B0-----:R-:W-:-:S04]  /*1480*/  FADD R27, R27, R0 ;  /* 0x000000001b1b7221 */ /* 0x001fc80000000000 */
[----:B------:R-:W-:-:S04]  /*1490*/  IADD3 R8, PT, PT, R14, 0x1800000, RZ ;  /* 0x018000000e087810 */ /* 0x000fc80007ffe0ff */
[----:B------:R-:W-:-:S04]  /*14a0*/  LOP3.LUT R8, R8, 0x7f800000, RZ, 0xc0, !PT ;  /* 0x7f80000008087812 */ /* 0x000fc800078ec0ff */
[----:B------:R-:W-:-:S13]  /*14b0*/  ISETP.GT.U32.AND P1, PT, R8, 0x1ffffff, PT ;  /* 0x01ffffff0800780c */ /* 0x000fda0003f24070 */
[----:B-1----:R-:W-:Y:S05]  /*14c0*/  @P1 BRA `(.L_x_10772) ;  /* 0x0000000000101947 */ /* 0x002fea0003800000 */
[----:B------:R-:W-:Y:S01]  /*14d0*/  IMAD.MOV.U32 R0, RZ, RZ, R14 ;  /* 0x000000ffff007224 */ /* 0x000fe200078e000e */
[----:B------:R-:W-:-:S07]  /*14e0*/  MOV R8, 0x1500 ;  /* 0x0000150000087802 */ /* 0x000fce0000000f00 */
[----:B------:R-:W-:Y:S05]  /*14f0*/  CALL.REL.NOINC `($__internal_329_$__cuda_sm20_rcp_rn_f32_slowpath) ;  /* 0x0000001000fc7944 */ /* 0x000fea0003c00000 */
[----:B------:R-:W-:Y:S05]  /*1500*/  BRA `(.L_x_10773) ;  /* 0x0000000000107947 */ /* 0x000fea0003800000 */
.L_x_10772:
[----:B------:R-:W0:Y:S02]  /*1510*/  MUFU.RCP R29, R14 ;  /* 0x0000000e001d7308 */ /* 0x000e240000001000 */
[----:B0-----:R-:W-:-:S04]  /*1520*/  FFMA R0, R14, R29, -1 ;  /* 0xbf8000000e007423 */ /* 0x001fc8000000001d */
[----:B------:R-:W-:-:S04]  /*1530*/  FADD.FTZ R0, -R0, -RZ ;  /* 0x800000ff00007221 */ /* 0x000fc80000010100 */
[----:B------:R-:W-:-:S07]  /*1540*/  FFMA R29, R29, R0, R29 ;  /* 0x000000001d1d7223 */ /* 0x000fce000000001d */
.L_x_10773:
[----:B------:R-:W-:Y:S05]  /*1550*/  BSYNC.RECONVERGENT B0 ;  /* 0x0000000000007941 */ /* 0x000fea0003800200 */
.L_x_10771:
[----:B------:R-:W0:Y:S01]  /*1560*/  S2R R13, SR_CgaCtaId ;  /* 0x00000000000d7919 */ /* 0x000e220000008800 */
[----:B------:R-:W-:Y:S01]  /*1570*/  FADD R0, -R29, 1 ;  /* 0x3f8000001d007421 */ /* 0x000fe20000000100 */
[----:B------:R-:W-:Y:S01]  /*1580*/  MOV R8, 0x400 ;  /* 0x0000040000087802 */ /* 0x000fe20000000f00 */
[----:B------:R-:W-:Y:S01]  /*1590*/  VIADD R26, R26, 0x2 ;  /* 0x000000021a1a7836 */ /* 0x000fe20000000000 */
[----:B------:R-:W-:Y:S01]  /*15a0*/  ISETP.GE.U32.OR P0, PT, R16, UR27, P0 ;  /* 0x0000001b10007c0c */ /* 0x000fe20008706470 */
[----:B------:R-:W-:Y:S01]  /*15b0*/  FMUL R0, R0, R29 ;  /* 0x0000001d00007220 */ /* 0x000fe20000400000 */
[----:B------:R-:W-:Y:S01]  /*15c0*/  IMAD.IADD R2, R11, 0x1, -R2 ;  /* 0x000000010b027824 */ /* 0x000fe200078e0a02 */
[----:B------:R-:W-:Y:S01]  /*15d0*/  IADD3 R16, PT, PT, -R16, R11, RZ ;  /* 0x0000000b10107210 */ /* 0x000fe20007ffe1ff */
[----:B------:R-:W-:Y:S02]  /*15e0*/  VIADD R8, R8, 0x20 ;  /* 0x0000002008087836 */ /* 0x000fe40000000000 */
[----:B------:R-:W-:Y:S01]  /*15f0*/  FFMA R28, R0, R28, R29 ;  /* 0x0000001c001c7223 */ /* 0x000fe2000000001d */
[----:B------:R-:W-:Y:S01]  /*1600*/  LOP3.LUT R26, R26, 0x1f, RZ, 0xc0, !PT ;  /* 0x0000001f1a1a7812 */ /* 0x000fe200078ec0ff */
[----:B------:R-:W-:Y:S01]  /*1610*/  IMAD.SHL.U32 R2, R2, 0x4, RZ ;  /* 0x0000000402027824 */ /* 0x000fe200078e00ff */
[----:B------:R-:W1:Y:S01]  /*1620*/  LDCU.64 UR12, c[0x0][0x3d0] ;  /* 0x00007a00ff0c77ac */ /* 0x000e620008000a00 */
[----:B------:R-:W-:Y:S01]  /*1630*/  FMUL R25, R28, R25 ;  /* 0x000000191c197220 */ /* 0x000fe20000400000 */
[----:B------:R-:W-:Y:S01]  /*1640*/  IMAD.SHL.U32 R16, R16, 0x4, RZ ;  /* 0x0000000410107824 */ /* 0x000fe200078e00ff */
[----:B------:R-:W-:Y:S01]  /*1650*/  BSSY.RECONVERGENT B0, `(.L_x_10774) ;  /* 0x0000071000007945 */ /* 0x000fe20003800200 */
[----:B------:R-:W-:Y:S01]  /*1660*/  LOP3.LUT R2, R2, 0x7c, RZ, 0xc0, !PT ;  /* 0x0000007c02027812 */ /* 0x000fe200078ec0ff */
[----:B------:R-:W-:Y:S01]  /*1670*/  FADD R17, RZ, R25 ;  /* 0x00000019ff117221 */ /* 0x000fe20000000000 */
[----:B------:R-:W-:Y:S01]  /*1680*/  @!P0 LEA R14, P1, R15, UR8, 0x2 ;  /* 0x000000080f0e8c11 */ /* 0x000fe2000f8210ff */
[----:B------:R-:W-:Y:S01]  /*1690*/  FMUL R23, R25, UR6 ;  /* 0x0000000619177c20 */ /* 0x000fe20008400000 */
[----:B------:R-:W-:-:S02]  /*16a0*/  LOP3.LUT R16, R16, 0x7c, RZ, 0xc0, !PT ;  /* 0x0000007c10107812 */ /* 0x000fc400078ec0ff */
[----:B------:R-:W2:Y:S01]  /*16b0*/  SHFL.IDX PT, R26, R17, R26, 0x1f ;  /* 0x00001f1a111a7589 */ /* 0x000ea200000e0000 */
[----:B------:R-:W-:Y:S02]  /*16c0*/  @!P0 LEA.HI.X R15, R15, UR9, R24, 0x2, P1 ;  /* 0x000000090f0f8c11 */ /* 0x000fe400088f1418 */
[----:B------:R-:W-:-:S03]  /*16d0*/  FMNMX R10, R10, |R25|, !PT ;  /* 0x400000190a0a7209 */ /* 0x000fc60007800000 */
[----:B------:R3:W-:Y:S01]  /*16e0*/  @!P0 STG.E desc[UR28][R14.64], R23 ;  /* 0x000000170e008986 */ /* 0x0007e2000c10191c */
[----:B------:R-:W-:Y:S02]  /*16f0*/  ISETP.GE.U32.AND P0, PT, R6, UR26, PT ;  /* 0x0000001a06007c0c */ /* 0x000fe4000bf06070 */
[----:B0-----:R-:W-:Y:S02]  /*1700*/  LEA R0, R13, R8, 0x18 ;  /* 0x000000080d007211 */ /* 0x001fe400078ec0ff */
[----:B------:R-:W-:-:S03]  /*1710*/  LOP3.LUT R8, RZ, R6, RZ, 0x33, !PT ;  /* 0x00000006ff087212 */ /* 0x000fc600078e33ff */
[----:B------:R-:W-:Y:S02]  /*1720*/  IMAD.IADD R13, R4, 0x1, R0 ;  /* 0x00000001040d7824 */ /* 0x000fe400078e0200 */
[----:B------:R-:W-:Y:S02]  /*1730*/  IMAD.IADD R8, R8, 0x1, R11 ;  /* 0x0000000108087824 */ /* 0x000fe400078e020b */
[----:B------:R-:W-:Y:S02]  /*1740*/  IMAD R19, R18, 0x4, R13 ;  /* 0x0000000412137824 */ /* 0x000fe400078e020d */
[----:B------:R-:W-:Y:S02]  /*1750*/  IMAD.SHL.U32 R8, R8, 0x4, RZ ;  /* 0x0000000408087824 */ /* 0x000fe400078e00ff */
[C---:B------:R-:W-:Y:S01]  /*1760*/  IMAD.IADD R2, R13.reuse, 0x1, R2 ;  /* 0x000000010d027824 */ /* 0x040fe200078e0202 */
[----:B------:R3:W-:Y:S01]  /*1770*/  STS [R19], R12 ;  /* 0x0000000c13007388 */ /* 0x0007e20000000800 */
[----:B------:R-:W-:Y:S01]  /*1780*/  IMAD.IADD R16, R13, 0x1, R16 ;  /* 0x000000010d107824 */ /* 0x000fe200078e0210 */
[----:B------:R-:W-:Y:S01]  /*1790*/  LOP3.LUT R8, R8, 0x7c, RZ, 0xc0, !PT ;  /* 0x0000007c08087812 */ /* 0x000fe200078ec0ff */
[----:B--2---:R-:W-:-:S03]  /*17a0*/  FADD R27, R27, R26 ;  /* 0x0000001a1b1b7221 */ /* 0x004fc60000000000 */
[----:B------:R-:W-:-:S05]  /*17b0*/  IADD3 R8, PT, PT, R13, R8, RZ ;  /* 0x000000080d087210 */ /* 0x000fca0007ffe0ff */
[----:B------:R3:W-:Y:S04]  /*17c0*/  STS [R8], R21 ;  /* 0x0000001508007388 */ /* 0x0007e80000000800 */
[----:B------:R3:W-:Y:S04]  /*17d0*/  STS [R2], R3 ;  /* 0x0000000302007388 */ /* 0x0007e80000000800 */
[----:B------:R3:W-:Y:S01]  /*17e0*/  STS [R16], R23 ;  /* 0x0000001710007388 */ /* 0x0007e20000000800 */
[----:B------:R-:W-:Y:S06]  /*17f0*/  BAR.SYNC.DEFER_BLOCKING 0x0 ;  /* 0x0000000000007b1d */ /* 0x000fec0000010000 */
[----:B-1----:R-:W-:Y:S05]  /*1800*/  @P0 BRA `(.L_x_10775) ;  /* 0x0000000400540947 */ /* 0x002fea0003800000 */
[----:B------:R-:W0:Y:S01]  /*1810*/  LDCU.64 UR8, c[0x0][0x3d0] ;  /* 0x00007a00ff0877ac */ /* 0x000e220008000a00 */
[----:B---3--:R-:W-:Y:S01]  /*1820*/  VIADD R2, R6, -UR26 ;  /* 0x8000001a06027c36 */ /* 0x008fe20008000000 */
[----:B------:R-:W-:Y:S01]  /*1830*/  BSSY.RECONVERGENT B1, `(.L_x_10776) ;  /* 0x000003d000017945 */ /* 0x000fe20003800200 */
[----:B------:R-:W-:Y:S02]  /*1840*/  IMAD.U32 R19, RZ, RZ, UR26 ;  /* 0x0000001aff137e24 */ /* 0x000fe4000f8e00ff */
[----:B------:R-:W-:Y:S01]  /*1850*/  IMAD.MOV.U32 R8, RZ, RZ, RZ ;  /* 0x000000ffff087224 */ /* 0x000fe200078e00ff */
[----:B------:R-:W-:Y:S02]  /*1860*/  ISETP.GT.U32.AND P1, PT, R2, -0x4, PT ;  /* 0xfffffffc0200780c */ /* 0x000fe40003f24070 */
[----:B------:R-:W-:-:S04]  /*1870*/  LOP3.LUT R19, R19, 0x3, RZ, 0xc0, !PT ;  /* 0x0000000313137812 */ /* 0x000fc800078ec0ff */
[----:B------:R-:W-:Y:S01]  /*1880*/  ISETP.NE.AND P0, PT, R19, RZ, PT ;  /* 0x000000ff1300720c */ /* 0x000fe20003f05270 */
[----:B0-----:R-:W-:-:S04]  /*1890*/  IMAD.WIDE.U32 R22, R6, UR8, RZ ;  /* 0x0000000806167c25 */ /* 0x001fc8000f8e00ff */
[----:B------:R-:W-:Y:S02]  /*18a0*/  IMAD R20, R6, UR9, R23 ;  /* 0x0000000906147c24 */ /* 0x000fe4000f8e0217 */
[----:B------:R-:W-:Y:S06]  /*18b0*/  @P1 BRA `(.L_x_10777) ;  /* 0x0000000000d01947 */ /* 0x000fec0003800000 */
[----:B------:R-:W-:Y:S02]  /*18c0*/  IADD3 R8, PT, PT, -R6, UR26, -R19 ;  /* 0x0000001a06087c10 */ /* 0x000fe4000fffe913 */
[----:B------:R-:W-:-:S03]  /*18d0*/  LEA R3, R9, R4, 0x4 ;  /* 0x0000000409037211 */ /* 0x000fc600078e20ff */
[----:B------:R-:W-:Y:S01]  /*18e0*/  IMAD.MOV R18, RZ, RZ, -R8 ;  /* 0x000000ffff127224 */ /* 0x000fe200078e0a08 */
[----:B------:R-:W-:-:S07]  /*18f0*/  IADD3 R6, PT, PT, R3, 0x8, R0 ;  /* 0x0000000803067810 */ /* 0x000fce0007ffe000 */
.L_x_10778:
        /* <DEDUP_REMOVED lines=29> */
[----:B------:R-:W-:-:S04]  /*1ad0*/  IADD3 R24, P5, PT, R15, UR12, RZ ;  /* 0x0000000c0f187c10 */ /* 0x000fc8000ffbe0ff */
[----:B------:R-:W-:Y:S02]  /*1ae0*/  IADD3.X R26, PT, PT, R20, UR13, RZ, P5, !PT ;  /* 0x0000000d141a7c10 */ /* 0x000fe4000affe4ff */
[C---:B------:R-:W-:Y:S01]  /*1af0*/  @!P1 IADD3 R17, P5, PT, R5.reuse, R24, RZ ;  /* 0x0000001805119210 */ /* 0x040fe20007fbe0ff */
[----:B------:R-:W-:Y:S01]  /*1b00*/  VIADD R5, R5, 0x1f ;  /* 0x0000001f05057836 */ /* 0x000fe20000000000 */
[----:B0-----:R0:W-:Y:S01]  /*1b10*/  @!P4 STG.E desc[UR28][R2.64], R29 ;  /* 0x0000001d0200c986 */ /* 0x0011e2000c10191c */
[----:B------:R-:W-:-:S05]  /*1b20*/  @!P2 IADD3 R15, P4, PT, R16, R15, RZ ;  /* 0x0000000f100fa210 */ /* 0x000fca0007f9e0ff */
[----:B------:R-:W-:Y:S01]  /*1b30*/  @!P2 IMAD.X R22, RZ, RZ, R20, P4 ;  /* 0x000000ffff16a224 */ /* 0x000fe200020e0614 */
[----:B------:R-:W-:Y:S01]  /*1b40*/  @!P2 LEA R14, P4, R15, UR10, 0x2 ;  /* 0x0000000a0f0eac11 */ /* 0x000fe2000f8810ff */
[----:B-1----:R0:W-:Y:S01]  /*1b50*/  @!P3 STG.E desc[UR28][R12.64], R21 ;  /* 0x000000150c00b986 */ /* 0x0021e2000c10191c */
        /* <DEDUP_REMOVED lines=10> */
.L_x_10777:
[----:B------:R-:W-:Y:S05]  /*1c00*/  BSYNC.RECONVERGENT B1 ;  /* 0x0000000000017941 */ /* 0x000fea0003800200 */
.L_x_10776:
[----:B------:R-:W-:Y:S05]  /*1c10*/  @!P0 BRA `(.L_x_10775) ;  /* 0x0000000000508947 */ /* 0x000fea0003800000 */
[----:B0-----:R-:W-:Y:S01]  /*1c20*/  LEA R3, R9, R4, 0x4 ;  /* 0x0000000409037211 */ /* 0x001fe200078e20ff */
[----:B------:R-:W-:Y:S01]  /*1c30*/  IMAD.MOV R19, RZ, RZ, -R19 ;  /* 0x000000ffff137224 */ /* 0x000fe200078e0a13 */
[----:B------:R-:W0:Y:S03]  /*1c40*/  LDCU.64 UR8, c[0x0][0x3d0] ;  /* 0x00007a00ff0877ac */ /* 0x000e260008000a00 */
[----:B------:R-:W-:-:S04]  /*1c50*/  IMAD R3, R8, 0x4, R3 ;  /* 0x0000000408037824 */ /* 0x000fc800078e0203 */
[----:B------:R-:W-:-:S07]  /*1c60*/  IMAD.IADD R4, R0, 0x1, R3 ;  /* 0x0000000100047824 */ /* 0x000fce00078e0203 */
.L_x_10779:
[----:B------:R-:W-:Y:S01]  /*1c70*/  LOP3.LUT R5, R5, 0x1f, RZ, 0xc0, !PT ;  /* 0x0000001f05057812 */ /* 0x000fe200078ec0ff */
[----:B------:R-:W-:-:S03]  /*1c80*/  VIADD R19, R19, 0x1 ;  /* 0x0000000113137836 */ /* 0x000fc60000000000 */
[----:B------:R-:W-:-:S13]  /*1c90*/  ISETP.GE.U32.AND P0, PT, R5, UR27, PT ;  /* 0x0000001b05007c0c */ /* 0x000fda000bf06070 */
[----:B-1----:R1:W2:Y:S01]  /*1ca0*/  @!P0 LDS R13, [R4] ;  /* 0x00000000040d8984 */ /* 0x0022a20000000800 */
[C---:B------:R-:W-:Y:S02]  /*1cb0*/  @!P0 IADD3 R3, P1, PT, R5.reuse, R22, RZ ;  /* 0x0000001605038210 */ /* 0x040fe40007f3e0ff */
[----:B------:R-:W-:-:S03]  /*1cc0*/  IADD3 R5, PT, PT, R5, 0x1f, RZ ;  /* 0x0000001f05057810 */ /* 0x000fc60007ffe0ff */
[----:B------:R-:W-:Y:S01]  /*1cd0*/  @!P0 IMAD.X R6, RZ, RZ, R20, P1 ;  /* 0x000000ffff068224 */ /* 0x000fe200008e0614 */
[----:B------:R-:W-:Y:S01]  /*1ce0*/  @!P0 LEA R2, P1, R3, UR10, 0x2 ;  /* 0x0000000a03028c11 */ /* 0x000fe2000f8210ff */
[----:B-1----:R-:W-:-:S03]  /*1cf0*/  VIADD R4, R4, 0x4 ;  /* 0x0000000404047836 */ /* 0x002fc60000000000 */
[----:B------:R-:W-:Y:S02]  /*1d00*/  @!P0 LEA.HI.X R3, R3, UR11, R6, 0x2, P1 ;  /* 0x0000000b03038c11 */ /* 0x000fe400088f1406 */
[----:B------:R-:W-:-:S03]  /*1d10*/  ISETP.NE.AND P1, PT, R19, RZ, PT ;  /* 0x000000ff1300720c */ /* 0x000fc60003f25270 */
[----:B--2---:R1:W-:Y:S01]  /*1d20*/  @!P0 STG.E desc[UR28][R2.64], R13 ;  /* 0x0000000d02008986 */ /* 0x0043e2000c10191c */
[----:B0-----:R-:W-:-:S04]  /*1d30*/  IADD3 R22, P0, PT, R22, UR8, RZ ;  /* 0x0000000816167c10 */ /* 0x001fc8000ff1e0ff */
[----:B------:R-:W-:-:S05]  /*1d40*/  IADD3.X R20, PT, PT, R20, UR9, RZ, P0, !PT ;  /* 0x0000000914147c10 */ /* 0x000fca00087fe4ff */
[----:B------:R-:W-:Y:S05]  /*1d50*/  @P1 BRA `(.L_x_10779) ;  /* 0xfffffffc00c41947 */ /* 0x000fea000383ffff */
.L_x_10775:
[----:B------:R-:W-:Y:S05]  /*1d60*/  BSYNC.RECONVERGENT B0 ;  /* 0x0000000000007941 */ /* 0x000fea0003800200 */
.L_x_10774:
[----:B------:R-:W-:Y:S01]  /*1d70*/  BAR.SYNC.DEFER_BLOCKING 0x0 ;  /* 0x0000000000007b1d */ /* 0x000fe20000010000 */
[C---:B------:R-:W-:Y:S01]  /*1d80*/  ISETP.GT.U32.AND P0, PT, R11.reuse, 0x1f, PT ;  /* 0x0000001f0b00780c */ /* 0x040fe20003f04070 */
[----:B------:R-:W-:-:S04]  /*1d90*/  IMAD R0, R11, 0x4, R0 ;  /* 0x000000040b007824 */ /* 0x000fc800078e0200 */
[----:B------:R-:W-:Y:S01]  /*1da0*/  BSSY.RECONVERGENT B0, `(.L_x_10780) ;  /* 0x0000017000007945 */ /* 0x000fe20003800200 */
[----:B------:R2:W-:Y:S01]  /*1db0*/  STS [R0], R27 ;  /* 0x0000001b00007388 */ /* 0x0005e20000000800 */
[----:B------:R-:W-:Y:S06]  /*1dc0*/  BAR.SYNC.DEFER_BLOCKING 0x0 ;  /* 0x0000000000007b1d */ /* 0x000fec0000010000 */
[----:B------:R-:W-:Y:S05]  /*1dd0*/  @P0 BRA `(.L_x_10781) ;  /* 0x00000000004c0947 */ /* 0x000fea0003800000 */
[----:B01-3--:R-:W0:Y:S01]  /*1de0*/  LDS R2, [R0+0x80] ;  /* 0x0000800000027984 */ /* 0x00be220000000800 */
        /* <DEDUP_REMOVED lines=18> */
.L_x_10781:
[----:B------:R-:W-:Y:S05]  /*1f10*/  BSYNC.RECONVERGENT B0 ;  /* 0x0000000000007941 */ /* 0x000fea0003800200 */
.L_x_10780:
[----:B------:R-:W5:Y:S02]  /*1f20*/  LDCU.64 UR4, c[0x0][0x3a8] ;  /* 0x00007500ff0477ac */ /* 0x000f640008000a00 */
[----:B-----5:R-:W-:-:S04]  /*1f30*/  UISETP.NE.U32.AND UP0, UPT, UR4, URZ, UPT ;  /* 0x000000ff0400728c */ /* 0x020fc8000bf05070 */
[----:B------:R-:W-:-:S09]  /*1f40*/  UISETP.NE.AND.EX UP0, UPT, UR5, URZ, UPT, UP0 ;  /* 0x000000ff0500728c */ /* 0x000fd2000bf05300 */
[----:B------:R-:W-:Y:S05]  /*1f50*/  BRA.U !UP0, `(.L_x_10782) ;  /* 0x00000001089c7547 */ /* 0x000fea000b800000 */
[----:B01-34-:R-:W0:Y:S01]  /*1f60*/  SHFL.DOWN PT, R3, R10, 0x10, 0x1f ;  /* 0x0a001f000a037f89 */ /* 0x01be2200000e0000 */
[----:B------:R-:W-:Y:S01]  /*1f70*/  ISETP.NE.AND P1, PT, R7, RZ, PT ;  /* 0x000000ff0700720c */ /* 0x000fe20003f25270 */
[----:B------:R-:W-:-:S12]  /*1f80*/  BSSY B0, `(.L_x_10782) ;  /* 0x0000024000007945 */ /* 0x000fd80003800000 */
[----:B------:R-:W1:Y:S01]  /*1f90*/  @!P1 S2R R13, SR_CgaCtaId ;  /* 0x00000000000d9919 */ /* 0x000e620000008800 */
[----:B------:R-:W-:Y:S02]  /*1fa0*/  @!P1 MOV R4, 0x400 ;  /* 0x0000040000049802 */ /* 0x000fe40000000f00 */
[----:B0-----:R-:W-:-:S05]  /*1fb0*/  FMNMX R3, R10, R3, !PT ;  /* 0x000000030a037209 */ /* 0x001fca0007800000 */
        /* <DEDUP_REMOVED lines=27> */
.L_x_10790:
[----:B------:R-:W-:Y:S02]  /*2170*/  ISETP.NE.AND P0, PT, R11, RZ, PT ;  /* 0x000000ff0b00720c */ /* 0x000fe40003f05270 */
[----:B--2---:R-:W-:-:S11]  /*2180*/  FMNMX R5, R2, R5, !PT ;  /* 0x0000000502057209 */ /* 0x004fd60007800000 */
[----:B------:R-:W-:Y:S05]  /*2190*/  @P0 BRA `(.L_x_10783) ;  /* 0x0000000000080947 */ /* 0x000fea0003800000 */
[----:B-1----:R-:W1:Y:S02]  /*21a0*/  LDC.64 R2, c[0x0][0x3a8] ;  /* 0x0000ea00ff027b82 */ /* 0x002e640000000a00 */
[----:B-1----:R2:W-:Y:S02]  /*21b0*/  REDG.E.MAX.S32.STRONG.GPU desc[UR28][R2.64], R5 ;  /* 0x000000050200798e */ /* 0x0025e4000d12e31c */
.L_x_10783:
[----:B------:R-:W-:Y:S05]  /*21c0*/  BSYNC B0 ;  /* 0x0000000000007941 */ /* 0x000fea0003800000 */
.L_x_10782:
        /* <DEDUP_REMOVED lines=9> */
[----:B--2---:R-:W-:Y:S01]  /*2260*/  IMAD.U32 R0, RZ, RZ, UR6 ;  /* 0x00000006ff007e24 */ /* 0x004fe2000f8e00ff */
[----:B---3--:R-:W-:-:S07]  /*2270*/  MOV R8, 0x2290 ;  /* 0x0000229000087802 */ /* 0x008fce0000000f00 */
[----:B01--4-:R-:W-:Y:S05]  /*2280*/  CALL.REL.NOINC `($__internal_329_$__cuda_sm20_rcp_rn_f32_slowpath) ;  /* 0x0000000400987944 */ /* 0x013fea0003c00000 */
[----:B------:R-:W-:Y:S05]  /*2290*/  BRA `(.L_x_10786) ;  /* 0x0000000000147947 */ /* 0x000fea0003800000 */
.L_x_10785:
[----:B0-----:R-:W0:Y:S01]  /*22a0*/  MUFU.RCP R29, UR6 ;  /* 0x00000006001d7d08 */ /* 0x001e220008001000 */
[----:B--2---:R-:W-:-:S04]  /*22b0*/  IMAD.U32 R0, RZ, RZ, UR6 ;  /* 0x00000006ff007e24 */ /* 0x004fc8000f8e00ff */
[----:B0-----:R-:W-:-:S04]  /*22c0*/  FFMA R0, R29, R0, -1 ;  /* 0xbf8000001d007423 */ /* 0x001fc80000000000 */
[----:B------:R-:W-:-:S04]  /*22d0*/  FADD.FTZ R0, -R0, -RZ ;  /* 0x800000ff00007221 */ /* 0x000fc80000010100 */
[----:B------:R-:W-:-:S07]  /*22e0*/  FFMA R29, R29, R0, R29 ;  /* 0x000000001d1d7223 */ /* 0x000fce000000001d */
.L_x_10786:
[----:B-1-34-:R-:W0:Y:S02]  /*22f0*/  LDC.64 R2, c[0x0][0x3b0] ;  /* 0x0000ec00ff027b82 */ /* 0x01ae240000000a00 */
[----:B0-----:R-:W-:Y:S01]  /*2300*/  STG.E desc[UR28][R2.64], R29 ;  /* 0x0000001d02007986 */ /* 0x001fe2000c10191c */
[----:B------:R-:W-:Y:S05]  /*2310*/  EXIT ;  /* 0x000000000000794d */ /* 0x000fea0003800000 */
.L_x_10784:
[----:B0-----:R-:W-:Y:S01]  /*2320*/  IMAD.MOV.U32 R7, RZ, RZ, 0x4 ;  /* 0x00000004ff077424 */ /* 0x001fe200078e00ff */
[----:B------:R-:W-:Y:S01]  /*2330*/  MOV R4, 0xffffffff ;  /* 0xffffffff00047802 */ /* 0x000fe20000000f00 */
[----:B------:R-:W-:-:S07]  /*2340*/  IMAD.MOV.U32 R9, RZ, RZ, 0x1f ;  /* 0x0000001fff097424 */ /* 0x000fce00078e00ff */
[----:B-12---:R-:W-:Y:S05]  /*2350*/  WARPSYNC.COLLECTIVE R4, `(.L_x_10787) ;  /* 0x0000000004087348 */ /* 0x006fea0003c00000 */
[----:B--2---:R0:W2:Y:S02]  /*2360*/  SHFL.DOWN P0, R5, R0, R7, R9 ;  /* 0x0800000700057389 */ /* 0x0040a40000000009 */
[----:B012---:R-:W-:Y:S05]  /*2370*/  ENDCOLLECTIVE ;  /* 0x000000000000791b */ /* 0x007fea0003800000 */
.L_x_10787:
[----:B------:R-:W-:Y:S02]  /*2380*/  IMAD.MOV.U32 R7, RZ, RZ, 0x2 ;  /* 0x00000002ff077424 */ /* 0x000fe400078e00ff */
[----:B------:R-:W-:-:S05]  /*2390*/  IMAD.MOV.U32 R3, RZ, RZ, R5 ;  /* 0x000000ffff037224 */ /* 0x000fca00078e0005 */
[----:B------:R-:W-:-:S05]  /*23a0*/  FMNMX R3, R3, R0, !PT ;  /* 0x0000000003037209 */ /* 0x000fca0007800000 */
[----:B------:R-:W-:-:S07]  /*23b0*/  IMAD.MOV.U32 R0, RZ, RZ, R3 ;  /* 0x000000ffff007224 */ /* 0x000fce00078e0003 */
[----:B------:R-:W-:Y:S05]  /*23c0*/  WARPSYNC.COLLECTIVE R4, `(.L_x_10788) ;  /* 0x0000000004087348 */ /* 0x000fea0003c00000 */
[----:B------:R0:W1:Y:S02]  /*23d0*/  SHFL.DOWN P0, R5, R0, R7, R9 ;  /* 0x0800000700057389 */ /* 0x0000640000000009 */
[----:B01----:R-:W-:Y:S05]  /*23e0*/  ENDCOLLECTIVE ;  /* 0x000000000000791b */ /* 0x003fea0003800000 */
.L_x_10788:
[----:B------:R-:W-:Y:S01]  /*23f0*/  MOV R7, 0x1 ;  /* 0x0000000100077802 */ /* 0x000fe20000000f00 */
[----:B------:R-:W-:-:S05]  /*2400*/  IMAD.MOV.U32 R2, RZ, RZ, R5 ;  /* 0x000000ffff027224 */ /* 0x000fca00078e0005 */
[----:B------:R-:W-:-:S05]  /*2410*/  FMNMX R2, R3, R2, !PT ;  /* 0x0000000203027209 */ /* 0x000fca0007800000 */
[----:B------:R-:W-:-:S07]  /*2420*/  IMAD.MOV.U32 R0, RZ, RZ, R2 ;  /* 0x000000ffff007224 */ /* 0x000fce00078e0002 */
[----:B------:R-:W-:Y:S05]  /*2430*/  WARPSYNC.COLLECTIVE R4, `(.L_x_10789) ;  /* 0x0000000004087348 */ /* 0x000fea0003c00000 */
[----:B------:R0:W1:Y:S02]  /*2440*/  SHFL.DOWN P0, R5, R0, R7, R9 ;  /* 0x0800000700057389 */ /* 0x0000640000000009 */
[----:B01----:R-:W-:Y:S05]  /*2450*/  ENDCOLLECTIVE ;  /* 0x000000000000791b */ /* 0x003fea0003800000 */
.L_x_10789:
[----:B------:R-:W-:Y:S05]  /*2460*/  BRA `(.L_x_10790) ;  /* 0xfffffffc00407947 */ /* 0x000fea000383ffff */
        .weak           $__internal_328_$__cuda_sm20_div_u64
        .type           $__internal_328_$__cuda_sm20_div_u64,@function
        .size           $__internal_328_$__cuda_sm20_div_u64,($__internal_329_$__cuda_sm20_rcp_rn_f32_slowpath - $__internal_328_$__cuda_sm20_div_u64)
$__internal_328_$__cuda_sm20_div_u64:
        /* <DEDUP_REMOVED lines=71> */
[----:B------:R-:W-:Y:S11]  /*28e0*/  RET.REL.NODEC R2 `(_ZN18transformer_engine6detail38cast_transpose_fused_kernel_notalignedILb1ELb1ELb0EfNS_16CTDBiasDActParamIffffEELi1ELi1ENS_5EmptyEXadL_ZNS_6dqgeluIffEET_T0_RKS4_EEEEvT3_mmm) ;  /* 0xffffffd402c47950 */ /* 0x000ff60003c3ffff */
        .weak           $__internal_329_$__cuda_sm20_rcp_rn_f32_slowpath
        .type           $__internal_329_$__cuda_sm20_rcp_rn_f32_slowpath,@function
        .size           $__internal_329_$__cuda_sm20_rcp_rn_f32_slowpath,(.L_x_29630 - $__internal_329_$__cuda_sm20_rcp_rn_f32_slowpath)
$__internal_329_$__cuda_sm20_rcp_rn_f32_slowpath:
        /* <DEDUP_REMOVED lines=15> */
.L_x_10792:
[----:B------:R-:W-:-:S04]  /*29e0*/  IADD3 R22, PT, PT, R29, -0xfd, RZ ;  /* 0xffffff031d167810 */ /* 0x000fc80007ffe0ff */
[----:B------:R-:W-:-:S13]  /*29f0*/  ISETP.GT.U32.AND P2, PT, R22, 0x1, PT ;  /* 0x000000011600780c */ /* 0x000fda0003f44070 */
[----:B------:R-:W-:Y:S05]  /*2a00*/  @P2 BRA `(.L_x_10794) ;  /* 0x0000000000782947 */ /* 0x000fea0003800000 */
[----:B------:R-:W-:-:S04]  /*2a10*/  LOP3.LUT R32, R0, 0x7fffff, RZ, 0xc0, !PT ;  /* 0x007fffff00207812 */ /* 0x000fc800078ec0ff */
[----:B------:R-:W-:-:S04]  /*2a20*/  LOP3.LUT R32, R32, 0x3f800000, RZ, 0xfc, !PT ;  /* 0x3f80000020207812 */ /* 0x000fc800078efcff */
[----:B------:R-:W0:Y:S02]  /*2a30*/  MUFU.RCP R23, R32 ;  /* 0x0000002000177308 */ /* 0x000e240000001000 */
[----:B0-----:R-:W-:Y:S01]  /*2a40*/  FFMA R30, R32, R23, -1 ;  /* 0xbf800000201e7423 */ /* 0x001fe20000000017 */
[----:B------:R-:W-:-:S03]  /*2a50*/  VIADD R32, R29, 0xffffff04 ;  /* 0xffffff041d207836 */ /* 0x000fc60000000000 */
        /* <DEDUP_REMOVED lines=25> */
.L_x_10794:
[----:B------:R0:W1:Y:S02]  /*2bf0*/  MUFU.RCP R29, R0 ;  /* 0x00000000001d7308 */ /* 0x0000640000001000 */
.L_x_10793:
[----:B------:R-:W-:Y:S05]  /*2c00*/  BSYNC B1 ;  /* 0x0000000000017941 */ /* 0x000fea0003800000 */
.L_x_10791:
[----:B------:R-:W-:Y:S02]  /*2c10*/  IMAD.MOV.U32 R22, RZ, RZ, R8 ;  /* 0x000000ffff167224 */ /* 0x000fe400078e0008 */
[----:B------:R-:W-:-:S04]  /*2c20*/  IMAD.MOV.U32 R23, RZ, RZ, 0x0 ;  /* 0x00000000ff177424 */ /* 0x000fc800078e00ff */
[----:B01----:R-:W-:Y:S05]  /*2c30*/  RET.REL.NODEC R22 `(_ZN18transformer_engine6detail38cast_transpose_fused_kernel_notalignedILb1ELb1ELb0EfNS_16CTDBiasDActParamIffffEELi1ELi1ENS_5EmptyEXadL_ZNS_6dqgeluIffEET_T0_RKS4_EEEEvT3_mmm) ;  /* 0xffffffd016f07950 */ /* 0x003fea0003c3ffff */
.L_x_10795:
        /* <DEDUP_REMOVED lines=12> */
.L_x_29630:


//--------------------- .text._ZN18transformer_engine6detail38cast_transpose_fused_kernel_notalignedILb1ELb1ELb0EfNS_16CTDBiasDActParamI13__nv_bfloat16S3_13__nv_fp8_e4m3fEELi2ELi4ENS_5EmptyEXadL_ZNS_6dsreluIffEET_T0_RKS6_EEEEvT3_mmm --------------------------
	.section	.text._ZN18transformer_engine6detail38cast_transpose_fused_kernel_notalignedILb1ELb1ELb0EfNS_16CTDBiasDActParamI13__nv_bfloat16S3_13__nv_fp8_e4m3fEELi2ELi4ENS_5EmptyEXadL_ZNS_6dsreluIffEET_T0_RKS6_EEEEvT3_mmm,"ax",@progbits
	.align	128
        .global         _ZN18transformer_engine6detail38cast_transpose_fused_kernel_notalignedILb1ELb1ELb0EfNS_16CTDBiasDActParamI13__nv_bfloat16S3_13__nv_fp8_e4m3fEELi2ELi4ENS_5EmptyEXadL_ZNS_6dsreluIffEET_T0_RKS6_EEEEvT3_mmm
        .type           _ZN18transformer_engine6detail38cast_transpose_fused_kernel_notalignedILb1ELb1ELb0EfNS_16CTDBiasDActParamI13__nv_bfloat16S3_13__nv_fp8_e4m3fEELi2ELi4ENS_5EmptyEXadL_ZNS_6dsreluIffEET_T0_RKS6_EEEEvT3_mmm,@function
        .size           _ZN18transformer_engine6detail38cast_transpose_fused_kernel_notalignedILb1ELb1ELb0EfNS_16CTDBiasDActParamI13__nv_bfloat16S3_13__nv_fp8_e4m3fEELi2ELi4ENS_5EmptyEXadL_ZNS_6dsreluIffEET_T0_RKS6_EEEEvT3_mmm,(.L_x_29632 - _ZN18transformer_engine6detail38cast_transpose_fused_kernel_notalignedILb1ELb1ELb0EfNS_16CTDBiasDActParamI13__nv_bfloat16S3_13__nv_fp8_e4m3fEELi2ELi4ENS_5EmptyEXadL_ZNS_6dsreluIffEET_T0_RKS6_EEEEvT3_mmm)
        .other          _ZN18transformer_engine6detail38cast_transpose_fused_kernel_notalignedILb1ELb1ELb0EfNS_16CTDBiasDActParamI13__nv_bfloat16S3_13__nv_fp8_e4m3fEELi2ELi4ENS_5EmptyEXadL_ZNS_6dsreluIffEET_T0_RKS6_EEEEvT3_mmm,@"STO_CUDA_ENTRY STV_DEFAULT"
_ZN18transformer_engine6detail38cast_transpose_fused_kernel_notalignedILb1ELb1ELb0EfNS_16CTDBiasDActParamI13__nv_bfloat16S3_13__nv_fp8_e4m3fEELi2ELi4ENS_5EmptyEXadL_ZNS_6dsreluIffEET_T0_RKS6_EEEEvT3_mmm:
.text._ZN18transformer_engine6detail38cast_transpose_fused_kernel_notalignedILb1ELb1ELb0EfNS_16CTDBiasDActParamI13__nv_bfloat16S3_13__nv_fp8_e4m3fEELi2ELi4ENS_5EmptyEXadL_ZNS_6dsreluIffEET_T0_RKS6_EEEEvT3_mmm:
        /* <DEDUP_REMOVED lines=43> */
.L_x_10796:
[----:B------:R-:W-:-:S07]  /*02b0*/  MOV R6, 0x2d0 ;  /* 0x000002d000067802 */ /* 0x000fce0000000f00 */
[----:B------:R-:W-:Y:S05]  /*02c0*/  CALL.REL.NOINC `($__internal_330_$__cuda_sm20_div_u64) ;  /* 0x0000004c005c7944 */ /* 0x000fea0003c00000 */
        /* <DEDUP_REMOVED lines=11> */
.L_x_10797:
        /* <DEDUP_REMOVED lines=24> */
[----:B------:R-:W-:Y:S01]  /*0500*/  UISETP.LT.U32.AND.EX UP1, UPT, UR14, URZ, UPT, UP1 ;  /* 0x000000ff0e00728c */ /* 0x000fe2000bf21110 */
[----:B------:R-:W-:Y:S01]  /*0510*/  IMAD.U32 R17, RZ, RZ, UR33 ;  /* 0x00000021ff117e24 */ /* 0x000fe2000f8e00ff */
[----:B------:R-:W-:Y:S01]  /*0520*/  UISETP.LT.U32.AND.EX UP0, UPT, UR15, URZ, UPT, UP0 ;  /* 0x000000ff0f00728c */ /* 0x000fe2000bf01100 */
[----:B------:R-:W-:Y:S01]  /*0530*/  IMAD.X R13, RZ, RZ, R9, P1 ;  /* 0x000000ffff0d7224 */ /* 0x000fe200008e0609 */
[----:B------:R-:W-:-:S02]  /*0540*/  USEL UR7, UR7, 0x20, UP1 ;  /* 0x0000002007077887 */ /* 0x000fc40008800000 */
[----:B------:R-:W-:Y:S02]  /*0550*/  UIMAD UR14, UR5, UR28, URZ ;  /* 0x0000001c050e72a4 */ /* 0x000fe4000f8e02ff */
[----:B------:R-:W-:Y:S02]  /*0560*/  UIMAD.WIDE.U32 UR12, UR4, UR28, URZ ;  /* 0x0000001c040c72a5 */ /* 0x000fe4000f8e00ff */
[----:B------:R-:W-:Y:S01]  /*0570*/  USEL UR18, UR18, 0x20, UP0 ;  /* 0x0000002012127887 */ /* 0x000fe20008000000 */
[----:B------:R-:W-:Y:S01]  /*0580*/  ISETP.GE.U32.AND P0, PT, R3, UR7, PT ;  /* 0x0000000703007c0c */ /* 0x000fe2000bf06070 */
[----:B------:R-:W-:Y:S02]  /*0590*/  UIMAD UR25, UR4, UR29, UR14 ;  /* 0x0000001d041972a4 */ /* 0x000fe4000f8e020e */
[----:B------:R-:W-:Y:S02]  /*05a0*/  ULEA UR14, UP1, UR12, UR19, 0x7 ;  /* 0x000000130c0e7291 */ /* 0x000fe4000f8238ff */
[----:B------:R-:W-:Y:S01]  /*05b0*/  USHF.L.U64.HI UR20, UR26, 0x6, UR6 ;  /* 0x000000061a147899 */ /* 0x000fe20008010206 */
[----:B------:R-:W-:Y:S01]  /*05c0*/  ISETP.LT.U32.AND P0, PT, R5, UR18, !P0 ;  /* 0x0000001205007c0c */ /* 0x000fe2000c701070 */
[----:B------:R-:W-:-:S02]  /*05d0*/  UIADD3 UR25, UPT, UPT, UR13, UR25, URZ ;  /* 0x000000190d197290 */ /* 0x000fc4000fffe0ff */
[----:B------:R-:W-:Y:S02]  /*05e0*/  USHF.L.U32 UR19, UR14, 0x1, URZ ;  /* 0x000000010e137899 */ /* 0x000fe400080006ff */
[----:B------:R-:W-:Y:S02]  /*05f0*/  ULEA.HI.X UR15, UR12, UR20, UR25, 0x7, UP1 ;  /* 0x000000140c0f7291 */ /* 0x000fe400088f3c19 */
[----:B--2---:R-:W-:Y:S02]  /*0600*/  UIADD3 UR13, UP0, UPT, UR19, UR8, URZ ;  /* 0x00000008130d7290 */ /* 0x004fe4000ff1e0ff */
[----:B------:R-:W-:Y:S01]  /*0610*/  USHF.L.U64.HI UR21, UR14, 0x1, UR15 ;  /* 0x000000010e157899 */ /* 0x000fe2000801020f */
[----:B------:R-:W0:Y:S03]  /*0620*/  LDCU.64 UR22, c[0x0][0x3a0] ;  /* 0x00007400ff1677ac */ /* 0x000e260008000a00 */
[----:B------:R-:W-:Y:S01]  /*0630*/  @P0 IADD3 R8, P1, PT, R12, UR33, RZ ;  /* 0x000000210c080c10 */ /* 0x000fe2000ff3e0ff */
[----:B------:R-:W-:Y:S01]  /*0640*/  @!P0 IMAD.MOV.U32 R11, RZ, RZ, RZ ;  /* 0x000000ffff0b8224 */ /* 0x000fe200078e00ff */
[----:B------:R-:W-:Y:S01]  /*0650*/  UIADD3.X UR20, UPT, UPT, UR21, UR9, URZ, UP0, !UPT ;  /* 0x0000000915147290 */ /* 0x000fe200087fe4ff */
[----:B------:R-:W1:Y:S01]  /*0660*/  LDCU.64 UR30, c[0x0][0x358] ;  /* 0x00006b00ff1e77ac */ /* 0x000e620008000a00 */
[----:B------:R-:W-:Y:S01]  /*0670*/  @P0 IADD3.X R7, PT, PT, R13, UR34, RZ, P1, !PT ;  /* 0x000000220d070c10 */ /* 0x000fe20008ffe4ff */
[C---:B------:R-:W-:Y:S01]  /*0680*/  @P0 IMAD.SHL.U32 R18, R8.reuse, 0x4, RZ ;  /* 0x0000000408120824 */ /* 0x040fe200078e00ff */
[----:B------:R-:W-:Y:S01]  /*0690*/  VOTEU.ANY UP0, P0 ;  /* 0x0000000000ff7886 */ /* 0x000fe20000000100 */
[----:B------:R-:W-:Y:S01]  /*06a0*/  UIADD3 UR19, UP1, UPT, UR19, UR10, URZ ;  /* 0x0000000a13137290 */ /* 0x000fe2000ff3e0ff */
[----:B------:R-:W-:Y:S01]  /*06b0*/  @P0 SHF.L.U64.HI R8, R8, 0x2, R7 ;  /* 0x0000000208080819 */ /* 0x000fe20000010207 */
[----:B------:R-:W-:-:S02]  /*06c0*/  @P0 IMAD.SHL.U32 R26, R12, 0x4, RZ ;  /* 0x000000040c1a0824 */ /* 0x000fc400078e00ff */
[----:B------:R-:W-:Y:S01]  /*06d0*/  @UP0 ULOP3.LUT UR8, UR28, 0xfffffffe, URZ, 0xc0, !UPT ;  /* 0xfffffffe1c080892 */ /* 0x000fe2000f8ec0ff */
[----:B------:R-:W-:Y:S01]  /*06e0*/  @!P0 IMAD.MOV.U32 R33, RZ, RZ, RZ ;  /* 0x000000ffff218224 */ /* 0x000fe200078e00ff */
[----:B------:R-:W-:Y:S01]  /*06f0*/  @UP0 ULOP3.LUT UR9, UR29, 0x3fffffff, URZ, 0xc0, !UPT ;  /* 0x3fffffff1d090892 */ /* 0x000fe2000f8ec0ff */
[----:B0-----:R-:W-:Y:S01]  /*0700*/  ISETP.NE.U32.AND P2, PT, RZ, UR22, PT ;  /* 0x00000016ff007c0c */ /* 0x001fe2000bf45070 */
[----:B------:R-:W-:Y:S01]  /*0710*/  UIADD3.X UR21, UPT, UPT, UR21, UR11, URZ, UP1, !UPT ;  /* 0x0000000b15157290 */ /* 0x000fe20008ffe4ff */
[----:B------:R-:W-:Y:S01]  /*0720*/  @P0 IADD3 R20, P3, PT, R18, UR19, RZ ;  /* 0x0000001312140c10 */ /* 0x000fe2000ff7e0ff */
[----:B------:R-:W-:Y:S01]  /*0730*/  @P0 IMAD.WIDE.U32 R16, R17, 0x3, R12 ;  /* 0x0000000311100825 */ /* 0x000fe200078e000c */
[----:B------:R-:W-:Y:S02]  /*0740*/  @P0 IADD3 R22, P1, PT, R12, UR8, RZ ;  /* 0x000000080c160c10 */ /* 0x000fe4000ff3e0ff */
[----:B------:R-:W-:Y:S02]  /*0750*/  ISETP.NE.AND.EX P2, PT, RZ, UR23, PT, P2 ;  /* 0x00000017ff007c0c */ /* 0x000fe4000bf45320 */
[----:B------:R-:W-:-:S02]  /*0760*/  @P0 IADD3.X R7, PT, PT, R13, UR9, RZ, P1, !PT ;  /* 0x000000090d070c10 */ /* 0x000fc40008ffe4ff */
[----:B------:R-:W-:Y:S02]  /*0770*/  @P0 IADD3.X R21, PT, PT, R8, UR21, RZ, P3, !PT ;  /* 0x0000001508150c10 */ /* 0x000fe40009ffe4ff */
[C---:B------:R-:W-:Y:S01]  /*0780*/  @P0 SHF.L.U64.HI R7, R22.reuse, 0x2, R7 ;  /* 0x0000000216070819 */ /* 0x040fe20000010207 */
[----:B------:R-:W-:Y:S01]  /*0790*/  @P0 IMAD.SHL.U32 R22, R22, 0x4, RZ ;  /* 0x0000000416160824 */ /* 0x000fe200078e00ff */
[----:B------:R-:W-:Y:S01]  /*07a0*/  @P0 IADD3 R18, P1, PT, R18, UR13, RZ ;  /* 0x0000000d12120c10 */ /* 0x000fe2000ff3e0ff */
[----:B-1----:R-:W2:Y:S03]  /*07b0*/  @P0 LDG.E R11, desc[UR30][R20.64] ;  /* 0x0000001e140b0981 */ /* 0x002ea6000c1e1900 */
[----:B------:R-:W-:Y:S02]  /*07c0*/  @P0 IADD3 R28, P3, PT, R22, UR19, RZ ;  /* 0x00000013161c0c10 */ /* 0x000fe4000ff7e0ff */
[----:B------:R-:W-:-:S02]  /*07d0*/  @P0 IADD3.X R19, PT, PT, R8, UR20, RZ, P1, !PT ;  /* 0x0000001408130c10 */ /* 0x000fc40008ffe4ff */
[----:B------:R-:W-:Y:S01]  /*07e0*/  @P0 IADD3 R22, P1, PT, R22, UR13, RZ ;  /* 0x0000000d16160c10 */ /* 0x000fe2000ff3e0ff */
[----:B------:R-:W-:Y:S01]  /*07f0*/  @UP0 UIMAD UR8, UR34, 0x3, URZ ;  /* 0x00000003220808a4 */ /* 0x000fe2000f8e02ff */
[C---:B------:R-:W-:Y:S01]  /*0800*/  @P0 IADD3.X R29, PT, PT, R7.reuse, UR21, RZ, P3, !PT ;  /* 0x00000015071d0c10 */ /* 0x040fe20009ffe4ff */
[----:B------:R-:W0:Y:S01]  /*0810*/  @P2 LDC.64 R14, c[0x0][0x3a0] ;  /* 0x0000e800ff0e2b82 */ /* 0x000e220000000a00 */
[----:B------:R-:W-:Y:S02]  /*0820*/  @P0 IADD3.X R23, PT, PT, R7, UR20, RZ, P1, !PT ;  /* 0x0000001407170c10 */ /* 0x000fe40008ffe4ff */
[----:B------:R-:W-:Y:S02]  /*0830*/  @!P0 CS2R R34, SRZ ;  /* 0x0000000000228805 */ /* 0x000fe4000001ff00 */
[----:B------:R-:W-:Y:S01]  /*0840*/  @P0 SHF.L.U64.HI R7, R12, 0x2, R13 ;  /* 0x000000020c070819 */ /* 0x000fe2000001020d */
[----:B------:R-:W3:Y:S01]  /*0850*/  @P0 LDG.E R33, desc[UR30][R18.64] ;  /* 0x0000001e12210981 */ /* 0x000ee2000c1e1900 */
[----:B------:R-:W-:-:S02]  /*0860*/  @P0 IADD3 R24, P1, PT, R26, UR13, RZ ;  /* 0x0000000d1a180c10 */ /* 0x000fc4000ff3e0ff */
[----:B------:R-:W-:Y:S01]  /*0870*/  @P0 IADD3 R26, P3, PT, R26, UR19, RZ ;  /* 0x000000131a1a0c10 */ /* 0x000fe2000ff7e0ff */
[----:B------:R-:W-:Y:S01]  /*0880*/  @P0 VIADD R17, R17, UR8 ;  /* 0x0000000811110c36 */ /* 0x000fe20008000000 */
[C---:B------:R-:W-:Y:S01]  /*0890*/  @P0 IADD3.X R25, PT, PT, R7.reuse, UR20, RZ, P1, !PT ;  /* 0x0000001407190c10 */ /* 0x040fe20008ffe4ff */
[----:B------:R1:W4:Y:S01]  /*08a0*/  @P0 LDG.E R35, desc[UR30][R28.64] ;  /* 0x0000001e1c230981 */ /* 0x000322000c1e1900 */
[----:B------:R-:W-:Y:S02]  /*08b0*/  @P0 IADD3.X R27, PT, PT, R7, UR21, RZ, P3, !PT ;  /* 0x00000015071b0c10 */ /* 0x000fe40009ffe4ff */
[C---:B------:R-:W-:Y:S01]  /*08c0*/  @P0 SHF.L.U64.HI R17, R16.reuse, 0x2, R17 ;  /* 0x0000000210110819 */ /* 0x040fe20000010211 */
[----:B------:R-:W4:Y:S04]  /*08d0*/  @P0 LDG.E R8, desc[UR30][R24.64] ;  /* 0x0000001e18080981 */ /* 0x000f28000c1e1900 */
[----:B------:R-:W4:Y:S01]  /*08e0*/  @P0 LDG.E R34, desc[UR30][R22.64] ;  /* 0x0000001e16220981 */ /* 0x000f22000c1e1900 */
[----:B-1----:R-:W-:-:S03]  /*08f0*/  @P0 IMAD.SHL.U32 R28, R16, 0x4, RZ ;  /* 0x00000004101c0824 */ /* 0x002fc600078e00ff */
[----:B------:R-:W4:Y:S02]  /*0900*/  @P0 LDG.E R16, desc[UR30][R26.64] ;  /* 0x0000001e1a100981 */ /* 0x000f24000c1e1900 */
[----:B------:R-:W-:Y:S01]  /*0910*/  @P0 IADD3 R20, P1, PT, R28, UR19, RZ ;  /* 0x000000131c140c10 */ /* 0x000fe2000ff3e0ff */
[----:B------:R-:W-:Y:S01]  /*0920*/  @!P0 IMAD.MOV.U32 R19, RZ, RZ, RZ ;  /* 0x000000ffff138224 */ /* 0x000fe200078e00ff */
[----:B0-----:R0:W4:Y:S02]  /*0930*/  @P2 LDG.E R22, desc[UR30][R14.64] ;  /* 0x0000001e0e162981 */ /* 0x001124000c1e1900 */
[----:B------:R-:W-:-:S05]  /*0940*/  @P0 IADD3.X R21, PT, PT, R17, UR21, RZ, P1, !PT ;  /* 0x0000001511150c10 */ /* 0x000fca0008ffe4ff */
[----:B------:R1:W4:Y:S01]  /*0950*/  @P0 LDG.E R19, desc[UR30][R20.64] ;  /* 0x0000001e14130981 */ /* 0x000322000c1e1900 */
[----:B------:R-:W-:Y:S01]  /*0960*/  @P0 IADD3 R28, P1, PT, R28, UR13, RZ ;  /* 0x0000000d1c1c0c10 */ /* 0x000fe2000ff3e0ff */
[----:B------:R-:W-:-:S03]  /*0970*/  @!P0 IMAD.MOV.U32 R23, RZ, RZ, RZ ;  /* 0x000000ffff178224 */ /* 0x000fc600078e00ff */
[----:B------:R-:W-:-:S05]  /*0980*/  @P0 IADD3.X R29, PT, PT, R17, UR20, RZ, P1, !PT ;  /* 0x00000014111d0c10 */ /* 0x000fca0008ffe4ff */
[----:B------:R1:W4:Y:S01]  /*0990*/  @P0 LDG.E R23, desc[UR30][R28.64] ;  /* 0x0000001e1c170981 */ /* 0x000322000c1e1900 */
[----:B------:R-:W-:Y:S02]  /*09a0*/  VIADD R7, R3, 0x1 ;  /* 0x0000000103077836 */ /* 0x000fe40000000000 */
[----:B------:R-:W-:-:S03]  /*09b0*/  VIADD R36, R4, 0xffffffff ;  /* 0xffffffff04247836 */ /* 0x000fc60000000000 */
[----:B------:R-:W-:Y:S02]  /*09c0*/  ISETP.GE.U32.AND P1, PT, R7, UR7, PT ;  /* 0x0000000707007c0c */ /* 0x000fe4000bf26070 */
[----:B------:R-:W-:-:S04]  /*09d0*/  LOP3.LUT R36, R36, 0x1f, RZ, 0xc0, !PT ;  /* 0x0000001f24247812 */ /* 0x000fc800078ec0ff */
[C---:B------:R-:W-:Y:S02]  /*09e0*/  ISETP.LT.U32.AND P1, PT, R36.reuse, UR18, !P1 ;  /* 0x0000001224007c0c */ /* 0x040fe4000cf21070 */
[----:B0-----:R-:W-:Y:S01]  /*09f0*/  IADD3 R14, P3, PT, R36, R10, RZ ;  /* 0x0000000a240e7210 */ /* 0x001fe20007f7e0ff */
[----:B-1----:R-:W-:-:S04]  /*0a00*/  IMAD.U32 R21, RZ, RZ, UR33 ;  /* 0x00000021ff157e24 */ /* 0x002fc8000f8e00ff */
[----:B------:R-:W-:-:S06]  /*0a10*/  IMAD.X R15, RZ, RZ, R9, P3 ;  /* 0x000000ffff0f7224 */ /* 0x000fcc00018e0609 */
[----:B------:R-:W-:Y:S01]  /*0a20*/  VOTEU.ANY UP0, P1 ;  /* 0x0000000000ff7886 */ /* 0x000fe20000800100 */
[----:B------:R-:W-:-:S04]  /*0a30*/  @P1 IMAD.WIDE.U32 R20, R21, 0x5, R14 ;  /* 0x0000000515141825 */ /* 0x000fc800078e000e */
[----:B------:R-:W-:Y:S01]  /*0a40*/  @UP0 UIMAD UR8, UR34, 0x5, URZ ;  /* 0x00000005220808a4 */ /* 0x000fe2000f8e02ff */
[----:B------:R-:W-:-:S05]  /*0a50*/  @P1 IMAD.SHL.U32 R30, R20, 0x4, RZ ;  /* 0x00000004141e1824 */ /* 0x000fca00078e00ff */
[----:B------:R-:W-:Y:S02]  /*0a60*/  @P1 VIADD R7, R21, UR8 ;  /* 0x0000000815071c36 */ /* 0x000fe40008000000 */
[----:B------:R-:W-:Y:S02]  /*0a70*/  IMAD.U32 R17, RZ, RZ, UR33 ;  /* 0x00000021ff117e24 */ /* 0x000fe4000f8e00ff */
[----:B------:R-:W-:Y:S01]  /*0a80*/  @P1 IMAD.MOV.U32 R21, RZ, RZ, R15 ;  /* 0x000000ffff151224 */ /* 0x000fe200078e000f */
[----:B------:R-:W-:Y:S01]  /*0a90*/  @P1 SHF.L.U64.HI R18, R20, 0x2, R7 ;  /* 0x0000000214121819 */ /* 0x000fe20000010207 */
[----:B------:R-:W-:Y:S01]  /*0aa0*/  @P1 IMAD.MOV.U32 R20, RZ, RZ, R14 ;  /* 0x000000ffff141224 */ /* 0x000fe200078e000e */
[----:B------:R-:W-:Y:S01]  /*0ab0*/  @UP0 UIMAD UR8, UR34, 0x6, URZ ;  /* 0x00000006220808a4 */ /* 0x000fe2000f8e02ff */
[----:B------:R-:W-:Y:S02]  /*0ac0*/  @P1 IADD3 R24, P3, PT, R30, UR19, RZ ;  /* 0x000000131e181c10 */ /* 0x000fe4000ff7e0ff */
[----:B------:R-:W-:Y:S01]  /*0ad0*/  @P1 IMAD.WIDE.U32 R20, R17, 0x6, R20 ;  /* 0x0000000611141825 */ /* 0x000fe200078e0014 */
[----:B------:R-:W-:Y:S01]  /*0ae0*/  USHF.L.U32 UR35, UR33, 0x2, URZ ;  /* 0x0000000221237899 */ /* 0x000fe200080006ff */
[----:B------:R-:W-:-:S02]  /*0af0*/  @P1 IADD3.X R25, PT, PT, R18, UR21, RZ, P3, !PT ;  /* 0x0000001512191c10 */ /* 0x000fc40009ffe4ff */
[----:B------:R-:W-:Y:S02]  /*0b00*/  @P1 VIADD R17, R21, UR8 ;  /* 0x0000000815111c36 */ /* 0x000fe40008000000 */
[----:B------:R-:W-:Y:S01]  /*0b10*/  @P1 IMAD.SHL.U32 R7, R20, 0x4, RZ ;  /* 0x0000000414071824 */ /* 0x000fe200078e00ff */
[----:B------:R-:W-:Y:S02]  /*0b20*/  @P1 IADD3 R30, P3, PT, R30, UR13, RZ ;  /* 0x0000000d1e1e1c10 */ /* 0x000fe4000ff7e0ff */
[----:B------:R-:W-:Y:S02]  /*0b30*/  @!P1 CS2R R26, SRZ ;  /* 0x00000000001a9805 */ /* 0x000fe4000001ff00 */
[----:B------:R-:W-:Y:S02]  /*0b40*/  @P1 SHF.L.U64.HI R17, R20, 0x2, R17 ;  /* 0x0000000214111819 */ /* 0x000fe40000010211 */
[----:B------:R-:W-:Y:S01]  /*0b50*/  @P1 IADD3 R20, P4, PT, R7, UR19, RZ ;  /* 0x0000001307141c10 */ /* 0x000fe2000ff9e0ff */
[----:B------:R-:W-:Y:S01]  /*0b60*/  USHF.L.U64.HI UR36, UR33, 0x2, UR34 ;  /* 0x0000000221247899 */ /* 0x000fe20008010222 */
[----:B------:R-:W-:Y:S01]  /*0b70*/  @P1 IADD3.X R31, PT, PT, R18, UR20, RZ, P3, !PT ;  /* 0x00000014121f1c10 */ /* 0x000fe20009ffe4ff */
[----:B------:R-:W-:Y:S01]  /*0b80*/  @!P1 IMAD.MOV.U32 R18, RZ, RZ, RZ ;  /* 0x000000ffff129224 */ /* 0x000fe200078e00ff */
[----:B------:R-:W-:Y:S01]  /*0b90*/  @P1 IADD3 R32, P3, PT, R14, UR35, RZ ;  /* 0x000000230e201c10 */ /* 0x000fe2000ff7e0ff */
[----:B------:R0:W5:Y:S01]  /*0ba0*/  @P1 LDG.E R27, desc[UR30][R24.64] ;  /* 0x0000001e181b1981 */ /* 0x000162000c1e1900 */
[----:B------:R-:W-:-:S02]  /*0bb0*/  @P1 IADD3.X R21, PT, PT, R17, UR21, RZ, P4, !PT ;  /* 0x0000001511151c10 */ /* 0x000fc4000a7fe4ff */
[----:B------:R-:W-:Y:S01]  /*0bc0*/  @P1 IADD3.X R29, PT, PT, R15, UR36, RZ, P3, !PT ;  /* 0x000000240f1d1c10 */ /* 0x000fe20009ffe4ff */
[----:B------:R-:W-:Y:S01]  /*0bd0*/  IMAD.U32 R37, RZ, RZ, UR33 ;  /* 0x00000021ff257e24 */ /* 0x000fe2000f8e00ff */
[----:B------:R-:W-:Y:S01]  /*0be0*/  @UP0 UIMAD UR8, UR34, 0x7, URZ ;  /* 0x00000007220808a4 */ /* 0x000fe2000f8e02ff */
[----:B------:R1:W5:Y:S01]  /*0bf0*/  @P1 LDG.E R18, desc[UR30][R20.64] ;  /* 0x0000001e14121981 */ /* 0x000362000c1e1900 */
[----:B0-----:R-:W-:Y:S01]  /*0c00*/  @P1 IADD3 R24, P4, PT, R7, UR13, RZ ;  /* 0x0000000d07181c10 */ /* 0x001fe2000ff9e0ff */
[C---:B------:R-:W-:Y:S01]  /*0c10*/  @P1 IMAD.SHL.U32 R7, R32.reuse, 0x4, RZ ;  /* 0x0000000420071824 */ /* 0x040fe200078e00ff */
[----:B------:R-:W-:Y:S01]  /*0c20*/  @P1 SHF.L.U64.HI R32, R32, 0x2, R29 ;  /* 0x0000000220201819 */ /* 0x000fe2000001021d */
[----:B------:R0:W5:Y:S01]  /*0c30*/  @P1 LDG.E R26, desc[UR30][R30.64] ;  /* 0x0000001e1e1a1981 */ /* 0x000162000c1e1900 */
[----:B-1----:R-:W-:Y:S02]  /*0c40*/  @P1 IMAD.MOV.U32 R20, RZ, RZ, R14 ;  /* 0x000000ffff141224 */ /* 0x002fe400078e000e */
[----:B------:R-:W-:Y:S01]  /*0c50*/  @P1 IMAD.MOV.U32 R21, RZ, RZ, R15 ;  /* 0x000000ffff151224 */ /* 0x000fe200078e000f */
[----:B------:R-:W-:Y:S01]  /*0c60*/  @P1 IADD3 R28, P3, PT, R7, UR19, RZ ;  /* 0x00000013071c1c10 */ /* 0x000fe2000ff7e0ff */
[----:B------:R-:W-:Y:S01]  /*0c70*/  @P1 IMAD.WIDE.U32 R20, R37, 0x7, R20 ;  /* 0x0000000725141825 */ /* 0x000fe200078e0014 */
[----:B------:R-:W-:-:S02]  /*0c80*/  @P1 IADD3.X R25, PT, PT, R17, UR20, RZ, P4, !PT ;  /* 0x0000001411191c10 */ /* 0x000fc4000a7fe4ff */
[----:B------:R-:W-:Y:S01]  /*0c90*/  @P1 IADD3.X R29, PT, PT, R32, UR21, RZ, P3, !PT ;  /* 0x00000015201d1c10 */ /* 0x000fe20009ffe4ff */
[----:B------:R-:W-:Y:S01]  /*0ca0*/  @!P1 IMAD.MOV.U32 R17, RZ, RZ, RZ ;  /* 0x000000ffff119224 */ /* 0x000fe200078e00ff */
[----:B0-----:R-:W-:Y:S01]  /*0cb0*/  @P1 IADD3 R30, P3, PT, R7, UR13, RZ ;  /* 0x0000000d071e1c10 */ /* 0x001fe2000ff7e0ff */
[----:B------:R-:W-:Y:S01]  /*0cc0*/  @P1 VIADD R7, R21, UR8 ;  /* 0x0000000815071c36 */ /* 0x000fe20008000000 */
[----:B------:R-:W0:Y:S01]  /*0cd0*/  LDCU.128 UR8, c[0x0][0x390] ;  /* 0x00007200ff0877ac */ /* 0x000e220008000c00 */
[----:B------:R-:W-:Y:S01]  /*0ce0*/  @P1 IMAD.SHL.U32 R21, R20, 0x4, RZ ;  /* 0x0000000414151824 */ /* 0x000fe200078e00ff */
[----:B------:R-:W-:Y:S01]  /*0cf0*/  @P1 IADD3.X R31, PT, PT, R32, UR20, RZ, P3, !PT ;  /* 0x00000014201f1c10 */ /* 0x000fe20009ffe4ff */
[----:B------:R1:W5:Y:S01]  /*0d00*/  @P1 LDG.E R17, desc[UR30][R24.64] ;  /* 0x0000001e18111981 */ /* 0x000362000c1e1900 */
[----:B------:R-:W-:Y:S01]  /*0d10*/  @P1 SHF.L.U64.HI R7, R20, 0x2, R7 ;  /* 0x0000000214071819 */ /* 0x000fe20000010207 */
[----:B------:R-:W-:Y:S02]  /*0d20*/  @!P1 IMAD.MOV.U32 R32, RZ, RZ, RZ ;  /* 0x000000ffff209224 */ /* 0x000fe400078e00ff */
[----:B------:R-:W5:Y:S01]  /*0d30*/  @P1 LDG.E R14, desc[UR30][R28.64] ;  /* 0x0000001e1c0e1981 */ /* 0x000f62000c1e1900 */
[----:B------:R-:W-:-:S02]  /*0d40*/  UIMAD UR6, UR6, UR16, URZ ;  /* 0x00000010060672a4 */ /* 0x000fc4000f8e02ff */
[----:B------:R-:W-:Y:S01]  /*0d50*/  UIMAD.WIDE.U32 UR22, UR26, UR16, URZ ;  /* 0x000000101a1672a5 */ /* 0x000fe2000f8e00ff */
[----:B------:R-:W5:Y:S01]  /*0d60*/  @P1 LDG.E R15, desc[UR30][R30.64] ;  /* 0x0000001e1e0f1981 */ /* 0x000f62000c1e1900 */
[----:B-1----:R-:W-:-:S04]  /*0d70*/  @P1 IADD3 R24, P3, PT, R21, UR19, RZ ;  /* 0x0000001315181c10 */ /* 0x002fc8000ff7e0ff */
[----:B------:R-:W-:Y:S02]  /*0d80*/  @P1 IADD3.X R25, PT, PT, R7, UR21, RZ, P3, !PT ;  /* 0x0000001507191c10 */ /* 0x000fe40009ffe4ff */
[----:B------:R-:W-:-:S03]  /*0d90*/  @P1 IADD3 R20, P3, PT, R21, UR13, RZ ;  /* 0x0000000d15141c10 */ /* 0x000fc6000ff7e0ff */
[----:B------:R-:W5:Y:S01]  /*0da0*/  @P1 LDG.E R32, desc[UR30][R24.64] ;  /* 0x0000001e18201981 */ /* 0x000f62000c1e1900 */
[----:B------:R-:W-:Y:S02]  /*0db0*/  @P1 IADD3.X R21, PT, PT, R7, UR20, RZ, P3, !PT ;  /* 0x0000001407151c10 */ /* 0x000fe40009ffe4ff */
[----:B------:R-:W-:-:S04]  /*0dc0*/  ISETP.GE.U32.AND P3, PT, R3, UR7, PT ;  /* 0x0000000703007c0c */ /* 0x000fc8000bf66070 */
[----:B------:R-:W-:Y:S01]  /*0dd0*/  ISETP.GE.U32.OR P3, PT, R5, UR18, P3 ;  /* 0x0000001205007c0c */ /* 0x000fe20009f66470 */
[----:B------:R-:W-:Y:S01]  /*0de0*/  @!P1 IMAD.MOV.U32 R29, RZ, RZ, RZ ;  /* 0x000000ffff1d9224 */ /* 0x000fe200078e00ff */
[----:B------:R-:W-:Y:S01]  /*0df0*/  IADD3 R7, P5, PT, R10, UR35, RZ ;  /* 0x000000230a077c10 */ /* 0x000fe2000ffbe0ff */
[----:B0-----:R-:W-:Y:S01]  /*0e00*/  UIADD3 UR16, UP1, UPT, UR14, UR8, URZ ;  /* 0x000000080e107290 */ /* 0x001fe2000ff3e0ff */
[----:B------:R-:W-:Y:S01]  /*0e10*/  VIADD R10, R3, 0x2 ;  /* 0x00000002030a7836 */ /* 0x000fe20000000000 */
[----:B------:R-:W-:Y:S02]  /*0e20*/  UIMAD UR17, UR26, UR17, UR6 ;  /* 0x000000111a1172a4 */ /* 0x000fe4000f8e0206 */
[----:B------:R0:W5:Y:S01]  /*0e30*/  @P1 LDG.E R29, desc[UR30][R20.64] ;  /* 0x0000001e141d1981 */ /* 0x000162000c1e1900 */
[----:B------:R-:W-:Y:S01]  /*0e40*/  UIADD3.X UR9, UPT, UPT, UR15, UR9, URZ, UP1, !UPT ;  /* 0x000000090f097290 */ /* 0x000fe20008ffe4ff */
[----:B------:R-:W-:Y:S01]  /*0e50*/  ISETP.GE.U32.AND P4, PT, R10, UR7, PT ;  /* 0x000000070a007c0c */ /* 0x000fe2000bf86070 */
[----:B------:R-:W-:-:S03]  /*0e60*/  UIADD3 UR8, UPT, UPT, UR23, UR17, URZ ;  /* 0x0000001117087290 */ /* 0x000fc6000fffe0ff */
[----:B0-----:R-:W-:-:S04]  /*0e70*/  @!P3 IADD3 R21, P6, PT, R12, UR33, RZ ;  /* 0x000000210c15bc10 */ /* 0x001fc8000ffde0ff */
[----:B------:R-:W-:Y:S02]  /*0e80*/  @!P3 IADD3.X R20, PT, PT, R13, UR34, RZ, P6, !PT ;  /* 0x000000220d14bc10 */ /* 0x000fe4000b7fe4ff */
[----:B------:R-:W-:Y:S01]  /*0e90*/  @!P3 LEA R10, P6, R21, UR16, 0x1 ;  /* 0x00000010150abc11 */ /* 0x000fe2000f8c08ff */
[----:B------:R-:W-:Y:S02]  /*0ea0*/  USHF.L.U32 UR6, UR22, 0x6, URZ ;  /* 0x0000000616067899 */ /* 0x000fe400080006ff */
[----:B------:R-:W-:-:S03]  /*0eb0*/  USHF.L.U64.HI UR22, UR22, 0x6, UR8 ;  /* 0x0000000616167899 */ /* 0x000fc60008010208 */
[----:B------:R-:W-:Y:S01]  /*0ec0*/  UMOV UR8, 0x3f800000 ;  /* 0x3f80000000087882 */ /* 0x000fe20000000000 */
[----:B------:R-:W-:-:S04]  /*0ed0*/  ULEA UR6, UP0, UR4, UR6, 0x7 ;  /* 0x0000000604067291 */ /* 0x000fc8000f8038ff */
[----:B------:R-:W-:Y:S02]  /*0ee0*/  ULEA.HI.X UR4, UR4, UR22, UR5, 0x7, UP0 ;  /* 0x0000001604047291 */ /* 0x000fe400080f3c05 */
[----:B------:R-:W-:-:S04]  /*0ef0*/  UIADD3 UR6, UP2, UPT, UR6, UR10, URZ ;  /* 0x0000000a06067290 */ /* 0x000fc8000ff5e0ff */
[----:B------:R-:W-:-:S05]  /*0f00*/  UIADD3.X UR11, UPT, UPT, UR4, UR11, URZ, UP2, !UPT ;  /* 0x0000000b040b7290 */ /* 0x000fca00097fe4ff */
[----:B------:R-:W0:Y:S01]  /*0f10*/  LDCU.64 UR4, c[0x0][0x3b8] ;  /* 0x00007700ff0477ac */ /* 0x000e220008000a00 */
[----:B------:R-:W-:Y:S02]  /*0f20*/  UIMAD UR25, UR25, -0x7f, URZ ;  /* 0xffffff81191978a4 */ /* 0x000fe4000f8e02ff */
[----:B------:R-:W-:Y:S01]  /*0f30*/  UIMAD.WIDE.U32 UR14, UR12, -0x7f, UR14 ;  /* 0xffffff810c0e78a5 */ /* 0x000fe2000f8e000e */
[C---:B--2---:R-:W-:Y:S01]  /*0f40*/  IMAD.U32 R24, R11.reuse, 0x10000, RZ ;  /* 0x000100000b187824 */ /* 0x044fe200078e00ff */
[----:B------:R-:W-:-:S05]  /*0f50*/  PRMT R11, R11, 0x7632, R11 ;  /* 0x000076320b0b7816 */ /* 0x000fca000000000b */
[----:B------:R-:W-:Y:S02]  /*0f60*/  IMAD.U32 R11, R11, 0x10000, RZ ;  /* 0x000100000b0b7824 */ /* 0x000fe400078e00ff */
[----:B------:R-:W-:Y:S02]  /*0f70*/  FADD R24, R24, R24 ;  /* 0x0000001818187221 */ /* 0x000fe40000000000 */
[----:B------:R-:W-:Y:S01]  /*0f80*/  FADD R25, R11, R11 ;  /* 0x0000000b0b197221 */ /* 0x000fe20000000000 */
[C---:B---3--:R-:W-:Y:S01]  /*0f90*/  PRMT R42, R33.reuse, 0x7632, R42 ;  /* 0x00007632212a7816 */ /* 0x048fe2000000002a */
[----:B------:R-:W-:Y:S01]  /*0fa0*/  IMAD.U32 R41, R33, 0x10000, RZ ;  /* 0x0001000021297824 */ /* 0x000fe200078e00ff */
[----:B------:R-:W-:Y:S02]  /*0fb0*/  FMNMX R24, RZ, R24, !PT ;  /* 0x00000018ff187209 */ /* 0x000fe40007800000 */
[----:B------:R-:W-:Y:S01]  /*0fc0*/  FMNMX R25, RZ, R25, !PT ;  /* 0x00000019ff197209 */ /* 0x000fe20007800000 */
[----:B------:R-:W-:-:S02]  /*0fd0*/  IMAD.U32 R42, R42, 0x10000, RZ ;  /* 0x000100002a2a7824 */ /* 0x000fc400078e00ff */
[----:B------:R-:W-:Y:S02]  /*0fe0*/  @!P0 IMAD.MOV.U32 R8, RZ, RZ, RZ ;  /* 0x000000ffff088224 */ /* 0x000fe400078e00ff */
[----:B------:R-:W-:Y:S01]  /*0ff0*/  FMUL R41, R41, R24 ;  /* 0x0000001829297220 */ /* 0x000fe20000400000 */
[----:B------:R-:W-:Y:S01]  /*1000*/  FMUL R42, R42, R25 ;  /* 0x000000192a2a7220 */ /* 0x000fe20000400000 */
[C---:B----4-:R-:W-:Y:S02]  /*1010*/  IMAD.U32 R25, R8.reuse, 0x10000, RZ ;  /* 0x0001000008197824 */ /* 0x050fe400078e00ff */
[----:B------:R-:W-:Y:S01]  /*1020*/  @!P0 IMAD.MOV.U32 R16, RZ, RZ, RZ ;  /* 0x000000ffff108224 */ /* 0x000fe200078e00ff */
[----:B------:R-:W-:Y:S02]  /*1030*/  PRMT R24, R8, 0x7632, R24 ;  /* 0x0000763208187816 */ /* 0x000fe40000000018 */
[----:B------:R-:W-:Y:S02]  /*1040*/  PRMT R11, R34, 0x7632, R11 ;  /* 0x00007632220b7816 */ /* 0x000fe4000000000b */
[C---:B------:R-:W-:Y:S01]  /*1050*/  PRMT R8, R16.reuse, 0x7632, R8 ;  /* 0x0000763210087816 */ /* 0x040fe20000000008 */
[----:B------:R-:W-:Y:S01]  /*1060*/  IMAD.U32 R16, R16, 0x10000, RZ ;  /* 0x0001000010107824 */ /* 0x000fe200078e00ff */
[----:B------:R-:W-:Y:S01]  /*1070*/  PRMT R28, R35, 0x7632, R28 ;  /* 0x00007632231c7816 */ /* 0x000fe2000000001c */
[----:B------:R-:W-:-:S02]  /*1080*/  IMAD.U32 R39, R11, 0x10000, RZ ;  /* 0x000100000b277824 */ /* 0x000fc400078e00ff */
[----:B------:R-:W-:Y:S01]  /*1090*/  IMAD.U32 R8, R8, 0x10000, RZ ;  /* 0x0001000008087824 */ /* 0x000fe200078e00ff */
[----:B------:R-:W-:Y:S01]  /*10a0*/  @!P3 LEA.HI.X R11, R21, UR9, R20, 0x1, P6 ;  /* 0x00000009150bbc11 */ /* 0x000fe2000b0f0c14 */
[----:B------:R-:W-:Y:S01]  /*10b0*/  FADD R16, R16, R16 ;  /* 0x0000001010107221 */ /* 0x000fe20000000000 */
[C---:B------:R-:W-:Y:S01]  /*10c0*/  PRMT R21, R19.reuse, 0x7632, R21 ;  /* 0x0000763213157816 */ /* 0x040fe20000000015 */
[----:B------:R-:W-:Y:S02]  /*10d0*/  IMAD.U32 R19, R19, 0x10000, RZ ;  /* 0x0001000013137824 */ /* 0x000fe400078e00ff */
[----:B------:R-:W-:Y:S01]  /*10e0*/  FADD R8, R8, R8 ;  /* 0x0000000808087221 */ /* 0x000fe20000000000 */
[----:B------:R-:W-:Y:S01]  /*10f0*/  @P2 R2UR UR8, R22 ;  /* 0x00000000160822ca */ /* 0x000fe200000e0000 */
[----:B------:R-:W-:Y:S02]  /*1100*/  IMAD.U32 R28, R28, 0x10000, RZ ;  /* 0x000100001c1c7824 */ /* 0x000fe400078e00ff */
[----:B------:R-:W-:Y:S01]  /*1110*/  FADD R20, R19, R19 ;  /* 0x0000001313147221 */ /* 0x000fe20000000000 */
[----:B------:R-:W-:Y:S01]  /*1120*/  FMNMX R16, RZ, R16, !PT ;  /* 0x00000010ff107209 */ /* 0x000fe20007800000 */
[----:B------:R-:W-:Y:S01]  /*1130*/  IMAD.U32 R24, R24, 0x10000, RZ ;  /* 0x0001000018187824 */ /* 0x000fe200078e00ff */
[----:B------:R-:W-:Y:S01]  /*1140*/  FMNMX R19, RZ, R8, !PT ;  /* 0x00000008ff137209 */ /* 0x000fe20007800000 */
[----:B------:R-:W-:-:S02]  /*1150*/  FADD R28, R28, R28 ;  /* 0x0000001c1c1c7221 */ /* 0x000fc40000000000 */
[----:B------:R-:W-:Y:S02]  /*1160*/  FMUL R25, R25, R16 ;  /* 0x0000001019197220 */ /* 0x000fe40000400000 */
[----:B------:R-:W-:Y:S01]  /*1170*/  FMUL R24, R24, R19 ;  /* 0x0000001318187220 */ /* 0x000fe20000400000 */
[----:B------:R-:W-:Y:S01]  /*1180*/  FMNMX R28, RZ, R28, !PT ;  /* 0x0000001cff1c7209 */ /* 0x000fe20007800000 */
[----:B------:R-:W-:Y:S02]  /*1190*/  IMAD.U32 R21, R21, 0x10000, RZ ;  /* 0x0001000015157824 */ /* 0x000fe400078e00ff */
[----:B------:R-:W-:Y:S01]  /*11a0*/  FMUL R19, R25, UR8 ;  /* 0x0000000819137c20 */ /* 0x000fe20008400000 */
[----:B------:R-:W-:Y:S02]  /*11b0*/  IMAD.U32 R44, R34, 0x10000, RZ ;  /* 0x00010000222c7824 */ /* 0x000fe400078e00ff */
[----:B------:R-:W-:Y:S01]  /*11c0*/  FMUL R16, R24, UR8 ;  /* 0x0000000818107c20 */ /* 0x000fe20008400000 */
[----:B------:R-:W-:Y:S01]  /*11d0*/  FMUL R37, R41, UR8 ;  /* 0x0000000829257c20 */ /* 0x000fe20008400000 */
[----:B------:R-:W-:Y:S01]  /*11e0*/  FMUL R34, R42, UR8 ;  /* 0x000000082a227c20 */ /* 0x000fe20008400000 */
[----:B------:R-:W-:Y:S01]  /*11f0*/  FADD R22, R21, R21 ;  /* 0x0000001515167221 */ /* 0x000fe20000000000 */
[----:B------:R-:W-:Y:S01]  /*1200*/  FMUL R39, R39, R28 ;  /* 0x0000001c27277220 */ /* 0x000fe20000400000 */
[----:B------:R-:W-:Y:S01]  /*1210*/  FMNMX R21, RZ, R20, !PT ;  /* 0x00000014ff157209 */ /* 0x000fe20007800000 */
[----:B------:R-:W-:Y:S01]  /*1220*/  IMAD.U32 R28, R23, 0x10000, RZ ;  /* 0x00010000171c7824 */ /* 0x000fe200078e00ff */
[----:B------:R-:W-:-:S02]  /*1230*/  @!P3 LEA R20, P0, R12, UR16, 0x1 ;  /* 0x000000100c14bc11 */ /* 0x000fc4000f8008ff */
[----:B------:R-:W-:Y:S02]  /*1240*/  F2FP.SATFINITE.E4M3.F32.PACK_AB_MERGE_C R19, RZ, R19, RZ ;  /* 0x00000013ff13723e */ /* 0x000fe400048070ff */
[----:B------:R-:W-:Y:S02]  /*1250*/  F2FP.SATFINITE.E4M3.F32.PACK_AB_MERGE_C R16, RZ, R16, RZ ;  /* 0x00000010ff10723e */ /* 0x000fe400048070ff */
[----:B------:R-:W-:Y:S02]  /*1260*/  F2FP.SATFINITE.E4M3.F32.PACK_AB_MERGE_C R37, RZ, R37, RZ ;  /* 0x00000025ff25723e */ /* 0x000fe400048070ff */
[----:B------:R-:W-:Y:S01]  /*1270*/  F2FP.SATFINITE.E4M3.F32.PACK_AB_MERGE_C R34, RZ, R34, RZ ;  /* 0x00000022ff22723e */ /* 0x000fe200048070ff */
[----:B------:R-:W-:Y:S01]  /*1280*/  FMUL R28, R28, R21 ;  /* 0x000000151c1c7220 */ /* 0x000fe20000400000 */
[----:B------:R-:W-:Y:S02]  /*1290*/  @!P3 LEA.HI.X R21, R12, UR9, R13, 0x1, P0 ;  /* 0x000000090c15bc11 */ /* 0x000fe400080f0c0d */
[----:B------:R-:W-:-:S02]  /*12a0*/  @!P3 PRMT R43, R16, 0x7604, R19 ;  /* 0x00007604102bb816 */ /* 0x000fc40000000013 */
[----:B------:R-:W-:Y:S01]  /*12b0*/  @!P3 PRMT R45, R34, 0x7604, R37 ;  /* 0x00007604222db816 */ /* 0x000fe20000000025 */
[----:B------:R-:W-:Y:S02]  /*12c0*/  IMAD.U32 R35, R35, 0x10000, RZ ;  /* 0x0001000023237824 */ /* 0x000fe400078e00ff */
[----:B------:R1:W-:Y:S01]  /*12d0*/  @!P3 STG.E.U16 desc[UR30][R20.64], R43 ;  /* 0x0000002b1400b986 */ /* 0x0003e2000c10151e */
[----:B------:R-:W-:Y:S01]  /*12e0*/  PRMT R33, R23, 0x7632, R33 ;  /* 0x0000763217217816 */ /* 0x000fe20000000021 */
[----:B------:R-:W-:Y:S02]  /*12f0*/  FADD R35, R35, R35 ;  /* 0x0000002323237221 */ /* 0x000fe40000000000 */
[----:B------:R2:W-:Y:S01]  /*1300*/  @!P3 STG.E.U16 desc[UR30][R10.64], R45 ;  /* 0x0000002d0a00b986 */ /* 0x0005e2000c10151e */
[----:B------:R-:W-:Y:S01]  /*1310*/  FMNMX R22, RZ, R22, !PT ;  /* 0x00000016ff167209 */ /* 0x000fe20007800000 */
[----:B------:R-:W-:Y:S01]  /*1320*/  VIADD R8, R4, 0x1e ;  /* 0x0000001e04087836 */ /* 0x000fe20000000000 */
[----:B------:R-:W-:Y:S01]  /*1330*/  FMNMX R35, RZ, R35, !PT ;  /* 0x00000023ff237209 */ /* 0x000fe20007800000 */
[----:B------:R-:W-:Y:S01]  /*1340*/  IMAD.U32 R33, R33, 0x10000, RZ ;  /* 0x0001000021217824 */ /* 0x000fe200078e00ff */
[----:B------:R-:W-:-:S02]  /*1350*/  UIADD3 UR12, UPT, UPT, UR15, -UR12, UR25 ;  /* 0x8000000c0f0c7290 */ /* 0x000fc4000fffe019 */
[----:B------:R-:W-:Y:S01]  /*1360*/  LOP3.LUT R8, R8, 0x1f, RZ, 0xc0, !PT ;  /* 0x0000001f08087812 */ /* 0x000fe200078ec0ff */
[----:B------:R-:W-:Y:S01]  /*1370*/  FMUL R44, R44, R35 ;  /* 0x000000232c2c7220 */ /* 0x000fe20000400000 */
[----:B------:R-:W-:Y:S01]  /*1380*/  FMUL R33, R33, R22 ;  /* 0x0000001621217220 */ /* 0x000fe20000400000 */
[----:B0-----:R-:W-:Y:S01]  /*1390*/  ULEA UR4, UP0, UR14, UR4, 0x2 ;  /* 0x000000040e047291 */ /* 0x001fe2000f8010ff */
[----:B------:R-:W-:Y:S01]  /*13a0*/  IADD3.X R9, PT, PT, R9, UR36, RZ, P5, !PT ;  /* 0x0000002409097c10 */ /* 0x000fe2000affe4ff */
[----:B------:R-:W-:Y:S01]  /*13b0*/  FMUL R30, R28, UR8 ;  /* 0x000000081c1e7c20 */ /* 0x000fe20008400000 */
[----:B------:R-:W-:Y:S01]  /*13c0*/  IADD3 R22, P0, PT, R8, R7, RZ ;  /* 0x0000000708167210 */ /* 0x000fe20007f1e0ff */
[----:B------:R-:W-:Y:S01]  /*13d0*/  FMUL R31, R44, UR8 ;  /* 0x000000082c1f7c20 */ /* 0x000fe20008400000 */
[----:B------:R-:W-:Y:S01]  /*13e0*/  FMUL R35, R33, UR8 ;  /* 0x0000000821237c20 */ /* 0x000fe20008400000 */
[----:B-1----:R-:W-:Y:S01]  /*13f0*/  FMUL R20, R39, UR8 ;  /* 0x0000000827147c20 */ /* 0x002fe20008400000 */
[----:B------:R-:W-:Y:S01]  /*1400*/  ULEA.HI.X UR5, UR14, UR5, UR12, 0x2, UP0 ;  /* 0x000000050e057291 */ /* 0x000fe200080f140c */
[----:B------:R-:W-:Y:S01]  /*1410*/  BSSY.RECONVERGENT B0, `(.L_x_10798) ;  /* 0x0000010000007945 */ /* 0x000fe20003800200 */
[----:B------:R-:W-:Y:S01]  /*1420*/  ISETP.LT.U32.AND P4, PT, R8, UR18, !P4 ;  /* 0x0000001208007c0c */ /* 0x000fe2000e781070 */
[----:B------:R-:W-:Y:S01]  /*1430*/  IMAD.X R23, RZ, RZ, R9, P0 ;  /* 0x000000ffff177224 */ /* 0x000fe200000e0609 */
[----:B------:R-:W-:-:S02]  /*1440*/  F2FP.SATFINITE.E4M3.F32.PACK_AB_MERGE_C R30, RZ, R30, RZ ;  /* 0x0000001eff1e723e */ /* 0x000fc400048070ff */
[----:B------:R-:W-:Y:S02]  /*1450*/  F2FP.SATFINITE.E4M3.F32.PACK_AB_MERGE_C R21, RZ, R31, RZ ;  /* 0x0000001fff15723e */ /* 0x000fe400048070ff */
[----:B------:R-:W-:Y:S02]  /*1460*/  F2FP.SATFINITE.E4M3.F32.PACK_AB_MERGE_C R35, RZ, R35, RZ ;  /* 0x00000023ff23723e */ /* 0x000fe400048070ff */
[----:B------:R-:W-:Y:S01]  /*1470*/  F2FP.SATFINITE.E4M3.F32.PACK_AB_MERGE_C R20, RZ, R20, RZ ;  /* 0x00000014ff14723e */ /* 0x000fe200048070ff */
[----:B--2---:R-:W-:Y:S06]  /*1480*/  @P3 BRA `(.L_x_10799) ;  /* 0x0000000000203947 */ /* 0x004fec0003800000 */
[----:B------:R-:W-:Y:S01]  /*1490*/  ULOP3.LUT UR12, UR28, 0xfffffffe, URZ, 0xc0, !UPT ;  /* 0xfffffffe1c0c7892 */ /* 0x000fe2000f8ec0ff */
[----:B------:R-:W-:Y:S01]  /*14a0*/  PRMT R31, R20, 0x7604, R21 ;  /* 0x00007604141f7816 */ /* 0x000fe20000000015 */
[----:B------:R-:W-:-:S04]  /*14b0*/  ULOP3.LUT UR10, UR29, 0x7fffffff, URZ, 0xc0, !UPT ;  /* 0x7fffffff1d0a7892 */ /* 0x000fc8000f8ec0ff */
[----:B------:R-:W-:-:S04]  /*14c0*/  IADD3 R38, P0, PT, R12, UR12, RZ ;  /* 0x0000000c0c267c10 */ /* 0x000fc8000ff1e0ff */
[----:B------:R-:W-:Y:S02]  /*14d0*/  IADD3.X R11, PT, PT, R13, UR10, RZ, P0, !PT ;  /* 0x0000000a0d0b7c10 */ /* 0x000fe400087fe4ff */
[----:B------:R-:W-:-:S04]  /*14e0*/  LEA R10, P0, R38, UR16, 0x1 ;  /* 0x00000010260a7c11 */ /* 0x000fc8000f8008ff */
[----:B------:R-:W-:-:S05]  /*14f0*/  LEA.HI.X R11, R38, UR9, R11, 0x1, P0 ;  /* 0x00000009260b7c11 */ /* 0x000fca00080f0c0b */
[----:B------:R0:W-:Y:S04]  /*1500*/  STG.E.U16 desc[UR30][R10.64], R31 ;  /* 0x0000001f0a007986 */ /* 0x0001e8000c10151e */
.L_x_10799:
[----:B------:R-:W-:Y:S05]  /*1510*/  BSYNC.RECONVERGENT B0 ;  /* 0x0000000000007941 */ /* 0x000fea0003800200 */
.L_x_10798:
[----:B------:R-:W-:Y:S04]  /*1520*/  BSSY.RECONVERGENT B0, `(.L_x_10800) ;  /* 0x000000c000007945 */ /* 0x000fe80003800200 */
[----:B------:R-:W-:Y:S05]  /*1530*/  @P3 BRA `(.L_x_10801) ;  /* 0x0000000000283947 */ /* 0x000fea0003800000 */
[----:B0-----:R-:W-:Y:S01]  /*1540*/  IMAD.U32 R31, RZ, RZ, UR33 ;  /* 0x00000021ff1f7e24 */ /* 0x001fe2000f8e00ff */
        /* <DEDUP_REMOVED lines=9> */
.L_x_10801:
[----:B------:R-:W-:Y:S05]  /*15e0*/  BSYNC.RECONVERGENT B0 ;  /* 0x0000000000007941 */ /* 0x000fea0003800200 */
.L_x_10800:
[----:B------:R-:W-:Y:S01]  /*15f0*/  VOTEU.ANY UP0, P4 ;  /* 0x0000000000ff7886 */ /* 0x000fe20002000100 */
[----:B01----:R-:W-:Y:S01]  /*1600*/  IMAD.U32 R11, RZ, RZ, UR33 ;  /* 0x00000021ff0b7e24 */ /* 0x003fe2000f8e00ff */
[----:B-----5:R-:W-:Y:S01]  /*1610*/  @!P1 CS2R R14, SRZ ;  /* 0x00000000000e9805 */ /* 0x020fe2000001ff00 */
[C---:B------:R-:W-:Y:S01]  /*1620*/  IMAD.U32 R12, R27.reuse, 0x10000, RZ ;  /* 0x000100001b0c7824 */ /* 0x040fe200078e00ff */
[----:B------:R-:W-:Y:S01]  /*1630*/  PRMT R27, R27, 0x7632, R27 ;  /* 0x000076321b1b7816 */ /* 0x000fe2000000001b */
[----:B------:R-:W-:Y:S01]  /*1640*/  @UP0 UIMAD UR10, UR34, 0x5, URZ ;  /* 0x00000005220a08a4 */ /* 0x000fe2000f8e02ff */
[----:B------:R-:W-:-:S04]  /*1650*/  @P4 IMAD.WIDE.U32 R10, R11, 0x5, R22 ;  /* 0x000000050b0a4825 */ /* 0x000fc800078e0016 */
[----:B------:R-:W-:Y:S01]  /*1660*/  FADD R12, R12, R12 ;  /* 0x0000000c0c0c7221 */ /* 0x000fe20000000000 */
[----:B------:R-:W-:Y:S01]  /*1670*/  PRMT R31, R15, 0x7632, R31 ;  /* 0x000076320f1f7816 */ /* 0x000fe2000000001f */
[C---:B------:R-:W-:Y:S02]  /*1680*/  @P4 IMAD.SHL.U32 R43, R10.reuse, 0x4, RZ ;  /* 0x000000040a2b4824 */ /* 0x040fe400078e00ff */
[----:B------:R-:W-:Y:S01]  /*1690*/  @P4 VIADD R11, R11, UR10 ;  /* 0x0000000a0b0b4c36 */ /* 0x000fe20008000000 */
[----:B------:R-:W-:Y:S01]  /*16a0*/  FMNMX R12, RZ, R12, !PT ;  /* 0x0000000cff0c7209 */ /* 0x000fe20007800000 */
[----:B------:R-:W-:Y:S02]  /*16b0*/  IMAD.U32 R38, R15, 0x10000, RZ ;  /* 0x000100000f267824 */ /* 0x000fe400078e00ff */
[----:B------:R-:W-:Y:S01]  /*16c0*/  IMAD.U32 R31, R31, 0x10000, RZ ;  /* 0x000100001f1f7824 */ /* 0x000fe200078e00ff */
[----:B------:R-:W-:Y:S01]  /*16d0*/  @P4 SHF.L.U64.HI R11, R10, 0x2, R11 ;  /* 0x000000020a0b4819 */ /* 0x000fe2000001020b */
[----:B------:R-:W-:-:S02]  /*16e0*/  IMAD.U32 R10, R27, 0x10000, RZ ;  /* 0x000100001b0a7824 */ /* 0x000fc400078e00ff */
[C---:B------:R-:W-:Y:S01]  /*16f0*/  IMAD.U32 R27, R26.reuse, 0x10000, RZ ;  /* 0x000100001a1b7824 */ /* 0x040fe200078e00ff */
[----:B------:R-:W-:Y:S01]  /*1700*/  PRMT R26, R26, 0x7632, R26 ;  /* 0x000076321a1a7816 */ /* 0x000fe2000000001a */
[----:B------:R-:W-:Y:S01]  /*1710*/  FADD R13, R10, R10 ;  /* 0x0000000a0a0d7221 */ /* 0x000fe20000000000 */
[----:B------:R-:W-:Y:S02]  /*1720*/  IMAD.U32 R40, R29, 0x10000, RZ ;  /* 0x000100001d287824 */ /* 0x000fe400078e00ff */
[----:B------:R-:W-:Y:S01]  /*1730*/  FMUL R27, R27, R12 ;  /* 0x0000000c1b1b7220 */ /* 0x000fe20000400000 */
[----:B------:R-:W-:Y:S02]  /*1740*/  IMAD.U32 R12, R18, 0x10000, RZ ;  /* 0x00010000120c7824 */ /* 0x000fe400078e00ff */
[----:B------:R-:W-:Y:S01]  /*1750*/  IMAD.U32 R10, R26, 0x10000, RZ ;  /* 0x000100001a0a7824 */ /* 0x000fe200078e00ff */
[----:B------:R-:W-:Y:S01]  /*1760*/  PRMT R26, R18, 0x7632, R26 ;  /* 0x00007632121a7816 */ /* 0x000fe2000000001a */
[----:B------:R-:W-:Y:S01]  /*1770*/  FADD R12, R12, R12 ;  /* 0x0000000c0c0c7221 */ /* 0x000fe20000000000 */
[----:B------:R-:W-:-:S03]  /*1780*/  FMNMX R13, RZ, R13, !PT ;  /* 0x0000000dff0d7209 */ /* 0x000fc60007800000 */
[----:B------:R-:W-:Y:S02]  /*1790*/  IMAD.U32 R26, R26, 0x10000, RZ ;  /* 0x000100001a1a7824 */ /* 0x000fe400078e00ff */
[----:B------:R-:W-:Y:S01]  /*17a0*/  FMUL R18, R10, R13 ;  /* 0x0000000d0a127220 */ /* 0x000fe20000400000 */
[C---:B------:R-:W-:Y:S01]  /*17b0*/  PRMT R13, R17.reuse, 0x7632, R13 ;  /* 0x00007632110d7816 */ /* 0x040fe2000000000d */
[----:B------:R-:W-:Y:S01]  /*17c0*/  FADD R10, R26, R26 ;  /* 0x0000001a1a0a7221 */ /* 0x000fe20000000000 */
[----:B------:R-:W-:-:S03]  /*17d0*/  IMAD.U32 R26, R17, 0x10000, RZ ;  /* 0x00010000111a7824 */ /* 0x000fc600078e00ff */
[----:B------:R-:W-:Y:S01]  /*17e0*/  IMAD.U32 R17, R13, 0x10000, RZ ;  /* 0x000100000d117824 */ /* 0x000fe200078e00ff */
[----:B------:R-:W-:Y:S02]  /*17f0*/  FMNMX R10, RZ, R10, !PT ;  /* 0x0000000aff0a7209 */ /* 0x000fe40007800000 */
[----:B------:R-:W-:Y:S01]  /*1800*/  FMNMX R13, RZ, R12, !PT ;  /* 0x0000000cff0d7209 */ /* 0x000fe20007800000 */
[----:B------:R-:W-:Y:S02]  /*1810*/  IMAD.U32 R12, R32, 0x10000, RZ ;  /* 0x00010000200c7824 */ /* 0x000fe400078e00ff */
[----:B------:R-:W-:Y:S01]  /*1820*/  FMUL R17, R17, R10 ;  /* 0x0000000a11117220 */ /* 0x000fe20000400000 */
[C---:B------:R-:W-:Y:S01]  /*1830*/  PRMT R10, R14.reuse, 0x7632, R10 ;  /* 0x000076320e0a7816 */ /* 0x040fe2000000000a */
[----:B------:R-:W-:Y:S02]  /*1840*/  IMAD.U32 R14, R14, 0x10000, RZ ;  /* 0x000100000e0e7824 */ /* 0x000fe400078e00ff */
[----:B------:R-:W-:Y:S01]  /*1850*/  FMUL R26, R26, R13 ;  /* 0x0000000d1a1a7220 */ /* 0x000fe20000400000 */
[----:B------:R-:W-:Y:S01]  /*1860*/  FADD R12, R12, R12 ;  /* 0x0000000c0c0c7221 */ /* 0x000fe20000000000 */
[----:B------:R-:W-:Y:S01]  /*1870*/  FADD R14, R14, R14 ;  /* 0x0000000e0e0e7221 */ /* 0x000fe20000000000 */
[----:B------:R-:W-:-:S04]  /*1880*/  IMAD.U32 R10, R10, 0x10000, RZ ;  /* 0x000100000a0a7824 */ /* 0x000fc800078e00ff */
[----:B------:R-:W-:Y:S01]  /*1890*/  FADD R10, R10, R10 ;  /* 0x0000000a0a0a7221 */ /* 0x000fe20000000000 */
[----:B------:R-:W-:-:S04]  /*18a0*/  FMNMX R13, RZ, R14, !PT ;  /* 0x0000000eff0d7209 */ /* 0x000fc80007800000 */
[----:B------:R-:W-:Y:S01]  /*18b0*/  FMNMX R10, RZ, R10, !PT ;  /* 0x0000000aff0a7209 */ /* 0x000fe20007800000 */
[----:B------:R-:W-:Y:S01]  /*18c0*/  FMUL R38, R38, R13 ;  /* 0x0000000d26267220 */ /* 0x000fe20000400000 */
[----:B------:R-:W-:Y:S02]  /*18d0*/  FMNMX R13, RZ, R12, !PT ;  /* 0x0000000cff0d7209 */ /* 0x000fe40007800000 */
[----:B------:R-:W-:Y:S01]  /*18e0*/  @P4 IADD3 R12, P0, PT, R43, UR13, RZ ;  /* 0x0000000d2b0c4c10 */ /* 0x000fe2000ff1e0ff */
[----:B------:R-:W-:Y:S01]  /*18f0*/  FMUL R31, R31, R10 ;  /* 0x0000000a1f1f7220 */ /* 0x000fe20000400000 */
[----:B------:R-:W-:Y:S02]  /*1900*/  @!P4 IMAD.MOV.U32 R10, RZ, RZ, RZ ;  /* 0x000000ffff0ac224 */ /* 0x000fe400078e00ff */
[----:B------:R-:W-:Y:S01]  /*1910*/  FMUL R40, R40, R13 ;  /* 0x0000000d28287220 */ /* 0x000fe20000400000 */
[----:B------:R-:W-:Y:S02]  /*1920*/  @P4 IADD3.X R13, PT, PT, R11, UR20, RZ, P0, !PT ;  /* 0x000000140b0d4c10 */ /* 0x000fe400087fe4ff */
[----:B------:R-:W-:Y:S01]  /*1930*/  @P4 IADD3 R14, P0, PT, R43, UR19, RZ ;  /* 0x000000132b0e4c10 */ /* 0x000fe2000ff1e0ff */
[----:B------:R-:W-:-:S02]  /*1940*/  IMAD.U32 R43, RZ, RZ, UR33 ;  /* 0x00000021ff2b7e24 */ /* 0x000fc4000f8e00ff */
[----:B------:R0:W5:Y:S01]  /*1950*/  @P4 LDG.E R10, desc[UR30][R12.64] ;  /* 0x0000001e0c0a4981 */ /* 0x000162000c1e1900 */
[----:B------:R-:W-:Y:S01]  /*1960*/  @UP0 UIMAD UR10, UR34, 0x6, URZ ;  /* 0x00000006220a08a4 */ /* 0x000fe2000f8e02ff */
[----:B------:R-:W-:Y:S01]  /*1970*/  @P4 IADD3.X R15, PT, PT, R11, UR21, RZ, P0, !PT ;  /* 0x000000150b0f4c10 */ /* 0x000fe200087fe4ff */
[----:B------:R-:W-:Y:S01]  /*1980*/  @!P4 IMAD.MOV.U32 R11, RZ, RZ, RZ ;  /* 0x000000ffff0bc224 */ /* 0x000fe200078e00ff */
[----:B------:R-:W-:Y:S01]  /*1990*/  PRMT R32, R32, 0x7632, R32 ;  /* 0x0000763220207816 */ /* 0x000fe20000000020 */
[----:B0-----:R-:W-:-:S04]  /*19a0*/  @P4 IMAD.MOV.U32 R12, RZ, RZ, R22 ;  /* 0x000000ffff0c4224 */ /* 0x001fc800078e0016 */
[----:B------:R0:W5:Y:S01]  /*19b0*/  @P4 LDG.E R11, desc[UR30][R14.64] ;  /* 0x0000001e0e0b4981 */ /* 0x000162000c1e1900 */
[----:B------:R-:W-:Y:S01]  /*19c0*/  @P4 IMAD.MOV.U32 R13, RZ, RZ, R23 ;  /* 0x000000ffff0d4224 */ /* 0x000fe200078e0017 */
[----:B------:R-:W-:Y:S01]  /*19d0*/  PRMT R29, R29, 0x7632, R29 ;  /* 0x000076321d1d7816 */ /* 0x000fe2000000001d */
[----:B------:R-:W-:Y:S02]  /*19e0*/  IMAD.U32 R32, R32, 0x10000, RZ ;  /* 0x0001000020207824 */ /* 0x000fe400078e00ff */
[----:B------:R-:W-:-:S04]  /*19f0*/  @P4 IMAD.WIDE.U32 R12, R43, 0x6, R12 ;  /* 0x000000062b0c4825 */ /* 0x000fc800078e000c */
[----:B------:R-:W-:Y:S01]  /*1a00*/  FADD R32, R32, R32 ;  /* 0x0000002020207221 */ /* 0x000fe20000000000 */
[----:B------:R-:W-:Y:S02]  /*1a10*/  @P4 VIADD R13, R13, UR10 ;  /* 0x0000000a0d0d4c36 */ /* 0x000fe40008000000 */
[--C-:B0-----:R-:W-:Y:S01]  /*1a20*/  FADD R15, RZ, R24.reuse ;  /* 0x00000018ff0f7221 */ /* 0x101fe20000000000 */
[C---:B------:R-:W-:Y:S01]  /*1a30*/  @P4 IMAD.SHL.U32 R14, R12.reuse, 0x4, RZ ;  /* 0x000000040c0e4824 */ /* 0x040fe200078e00ff */
[----:B------:R-:W-:Y:S01]  /*1a40*/  FMNMX R32, RZ, R32, !PT ;  /* 0x00000020ff207209 */ /* 0x000fe20007800000 */
[----:B------:R-:W-:Y:S01]  /*1a50*/  IMAD.U32 R29, R29, 0x10000, RZ ;  /* 0x000100001d1d7824 */ /* 0x000fe200078e00ff */
[----:B------:R-:W-:Y:S01]  /*1a60*/  @P4 SHF.L.U64.HI R13, R12, 0x2, R13 ;  /* 0x000000020c0d4819 */ /* 0x000fe2000001020d */
[----:B------:R-:W-:Y:S01]  /*1a70*/  FADD R12, RZ, R25 ;  /* 0x00000019ff0c7221 */ /* 0x000fe20000000000 */
[----:B------:R-:W-:Y:S01]  /*1a80*/  FMNMX3 R25, |R25|, RZ, |R24|, !PT ;  /* 0x000000ff19197276 */ /* 0x000fe20007800618 */
[----:B------:R-:W-:Y:S01]  /*1a90*/  FMUL R29, R29, R32 ;  /* 0x000000201d1d7220 */ /* 0x000fe20000400000 */
[----:B------:R-:W-:Y:S01]  /*1aa0*/  @P4 IADD3 R24, P0, PT, R14, UR13, RZ ;  /* 0x0000000d0e184c10 */ /* 0x000fe2000ff1e0ff */
[C---:B------:R-:W-:Y:S01]  /*1ab0*/  FADD R43, R41.reuse, R12 ;  /* 0x0000000c292b7221 */ /* 0x040fe20000000000 */
[----:B------:R-:W-:Y:S01]  /*1ac0*/  FMNMX3 R41, |R41|, R25, |R42|, !PT ;  /* 0x0000001929297276 */ /* 0x000fe2000780062a */
[----:B------:R-:W-:Y:S01]  /*1ad0*/  FADD R42, R42, R15 ;  /* 0x0000000f2a2a7221 */ /* 0x000fe20000000000 */
[----:B------:R-:W-:Y:S01]  /*1ae0*/  @P4 IADD3.X R25, PT, PT, R13, UR20, RZ, P0, !PT ;  /* 0x000000140d194c10 */ /* 0x000fe200087fe4ff */
[----:B------:R-:W-:Y:S01]  /*1af0*/  @!P4 IMAD.MOV.U32 R12, RZ, RZ, RZ ;  /* 0x000000ffff0cc224 */ /* 0x000fe200078e00ff */
[----:B------:R-:W-:-:S02]  /*1b00*/  @P4 IADD3 R14, P0, PT, R14, UR19, RZ ;  /* 0x000000130e0e4c10 */ /* 0x000fc4000ff1e0ff */
[----:B------:R-:W-:Y:S02]  /*1b10*/  LOP3.LUT R32, R19, 0xff, RZ, 0xc0, !PT ;  /* 0x000000ff13207812 */ /* 0x000fe400078ec0ff */
[----:B------:R-:W-:Y:S01]  /*1b20*/  @P4 IADD3.X R15, PT, PT, R13, UR21, RZ, P0, !PT ;  /* 0x000000150d0f4c10 */ /* 0x000fe200087fe4ff */
[----:B------:R0:W5:Y:S01]  /*1b30*/  @P4 LDG.E R12, desc[UR30][R24.64] ;  /* 0x0000001e180c4981 */ /* 0x000162000c1e1900 */
[----:B------:R-:W-:Y:S01]  /*1b40*/  @P4 IADD3 R45, P0, PT, R22, UR35, RZ ;  /* 0x00000023162d4c10 */ /* 0x000fe2000ff1e0ff */
[----:B------:R-:W-:Y:S02]  /*1b50*/  IMAD R32, R37, 0x100, R32 ;  /* 0x0000010025207824 */ /* 0x000fe400078e0220 */
[C---:B------:R-:W-:Y:S01]  /*1b60*/  FADD R37, R44.reuse, R43 ;  /* 0x0000002b2c257221 */ /* 0x040fe20000000000 */
[----:B------:R-:W-:Y:S01]  /*1b70*/  FMNMX3 R19, |R44|, R41, |R39|, !PT ;  /* 0x000000292c137276 */ /* 0x000fe20007800627 */
[----:B------:R-:W-:Y:S01]  /*1b80*/  @!P4 IMAD.MOV.U32 R13, RZ, RZ, RZ ;  /* 0x000000ffff0dc224 */ /* 0x000fe200078e00ff */
[----:B------:R-:W-:Y:S01]  /*1b90*/  @P4 IADD3.X R44, PT, PT, R23, UR36, RZ, P0, !PT ;  /* 0x00000024172c4c10 */ /* 0x000fe200087fe4ff */
[----:B------:R-:W-:-:S02]  /*1ba0*/  IMAD.U32 R41, RZ, RZ, UR33 ;  /* 0x00000021ff297e24 */ /* 0x000fc4000f8e00ff */
[C---:B0-----:R-:W-:Y:S01]  /*1bb0*/  @P4 IMAD.SHL.U32 R24, R45.reuse, 0x4, RZ ;  /* 0x000000042d184824 */ /* 0x041fe200078e00ff */
[----:B------:R-:W-:Y:S01]  /*1bc0*/  @UP0 UIMAD UR10, UR34, 0x7, URZ ;  /* 0x00000007220a08a4 */ /* 0x000fe2000f8e02ff */
[----:B------:R-:W-:Y:S01]  /*1bd0*/  @P4 SHF.L.U64.HI R25, R45, 0x2, R44 ;  /* 0x000000022d194819 */ /* 0x000fe2000001022c */
[----:B------:R-:W-:Y:S01]  /*1be0*/  @P4 IMAD.WIDE.U32 R22, R41, 0x7, R22 ;  /* 0x0000000729164825 */ /* 0x000fe200078e0016 */
[----:B------:R-:W5:Y:S01]  /*1bf0*/  @P4 LDG.E R13, desc[UR30][R14.64] ;  /* 0x0000001e0e0d4981 */ /* 0x000f62000c1e1900 */
[----:B------:R-:W-:Y:S02]  /*1c00*/  @P4 IADD3 R44, P0, PT, R24, UR13, RZ ;  /* 0x0000000d182c4c10 */ /* 0x000fe4000ff1e0ff */
[----:B------:R-:W-:Y:S02]  /*1c10*/  @P4 VIADD R43, R23, UR10 ;  /* 0x0000000a172b4c36 */ /* 0x000fe40008000000 */
[----:B------:R-:W-:Y:S01]  /*1c20*/  @P4 IADD3.X R45, PT, PT, R25, UR20, RZ, P0, !PT ;  /* 0x00000014192d4c10 */ /* 0x000fe200087fe4ff */
[----:B------:R-:W-:Y:S01]  /*1c30*/  @P4 IMAD.SHL.U32 R23, R22, 0x4, RZ ;  /* 0x0000000416174824 */ /* 0x000fe200078e00ff */
[----:B------:R-:W-:-:S02]  /*1c40*/  @P4 IADD3 R24, P0, PT, R24, UR19, RZ ;  /* 0x0000001318184c10 */ /* 0x000fc4000ff1e0ff */
[----:B------:R-:W-:Y:S02]  /*1c50*/  @!P4 CS2R R14, SRZ ;  /* 0x00000000000ec805 */ /* 0x000fe4000001ff00 */
[----:B------:R-:W-:Y:S02]  /*1c60*/  @P4 IADD3.X R25, PT, PT, R25, UR21, RZ, P0, !PT ;  /* 0x0000001519194c10 */ /* 0x000fe400087fe4ff */
[----:B------:R-:W-:Y:S02]  /*1c70*/  @P4 SHF.L.U64.HI R43, R22, 0x2, R43 ;  /* 0x00000002162b4819 */ /* 0x000fe4000001022b */
[----:B------:R0:W5:Y:S01]  /*1c80*/  @P4 LDG.E R14, desc[UR30][R44.64] ;  /* 0x0000001e2c0e4981 */ /* 0x000162000c1e1900 */
[----:B------:R-:W-:Y:S01]  /*1c90*/  FADD R42, R39, R42 ;  /* 0x0000002a272a7221 */ /* 0x000fe20000000000 */
[----:B------:R-:W-:Y:S02]  /*1ca0*/  LOP3.LUT R39, R16, 0xff, RZ, 0xc0, !PT ;  /* 0x000000ff10277812 */ /* 0x000fe400078ec0ff */
[----:B------:R1:W5:Y:S01]  /*1cb0*/  @P4 LDG.E R15, desc[UR30][R24.64] ;  /* 0x0000001e180f4981 */ /* 0x000362000c1e1900 */
[----:B------:R-:W-:Y:S01]  /*1cc0*/  FMNMX3 R19, |R28|, R19, |R33|, !PT ;  /* 0x000000131c137276 */ /* 0x000fe20007800621 */
[----:B------:R-:W-:Y:S01]  /*1cd0*/  @!P4 IMAD.MOV.U32 R41, RZ, RZ, RZ ;  /* 0x000000ffff29c224 */ /* 0x000fe200078e00ff */
[----:B0-----:R-:W-:-:S04]  /*1ce0*/  @P4 IADD3 R44, P0, PT, R23, UR13, RZ ;  /* 0x0000000d172c4c10 */ /* 0x001fc8000ff1e0ff */
[----:B------:R-:W-:Y:S02]  /*1cf0*/  @P4 IADD3.X R45, PT, PT, R43, UR20, RZ, P0, !PT ;  /* 0x000000142b2d4c10 */ /* 0x000fe400087fe4ff */
[----:B------:R-:W-:Y:S01]  /*1d00*/  @P4 IADD3 R22, P0, PT, R23, UR19, RZ ;  /* 0x0000001317164c10 */ /* 0x000fe2000ff1e0ff */
[----:B------:R-:W-:Y:S02]  /*1d10*/  @!P4 IMAD.MOV.U32 R24, RZ, RZ, RZ ;  /* 0x000000ffff18c224 */ /* 0x000fe400078e00ff */
[----:B-1----:R-:W-:Y:S01]  /*1d20*/  VIADD R25, R3, 0x1 ;  /* 0x0000000103197836 */ /* 0x002fe20000000000 */
[----:B------:R-:W-:Y:S01]  /*1d30*/  @P4 IADD3.X R23, PT, PT, R43, UR21, RZ, P0, !PT ;  /* 0x000000152b174c10 */ /* 0x000fe200087fe4ff */
[----:B------:R-:W-:Y:S02]  /*1d40*/  IMAD R16, R34, 0x100, R39 ;  /* 0x0000010022107824 */ /* 0x000fe400078e0227 */
[----:B------:R-:W-:Y:S01]  /*1d50*/  FADD R34, RZ, R38 ;  /* 0x00000026ff227221 */ /* 0x000fe20000000000 */
[----:B------:R-:W-:Y:S01]  /*1d60*/  FMNMX3 R43, |R38|, R19, |R31|, !PT ;  /* 0x00000013262b7276 */ /* 0x000fe2000780061f */
[----:B------:R-:W5:Y:S01]  /*1d70*/  @P4 LDG.E R41, desc[UR30][R44.64] ;  /* 0x0000001e2c294981 */ /* 0x000f62000c1e1900 */
[----:B------:R-:W-:-:S03]  /*1d80*/  ISETP.GE.U32.AND P0, PT, R25, UR7, PT ;  /* 0x0000000719007c0c */ /* 0x000fc6000bf06070 */
[----:B------:R0:W5:Y:S01]  /*1d90*/  @P4 LDG.E R24, desc[UR30][R22.64] ;  /* 0x0000001e16184981 */ /* 0x000162000c1e1900 */
[----:B------:R-:W-:Y:S01]  /*1da0*/  ISETP.GE.U32.OR P0, PT, R36, UR18, P0 ;  /* 0x0000001224007c0c */ /* 0x000fe20008706470 */
[----:B------:R-:W-:Y:S01]  /*1db0*/  FMUL R19, R38, UR8 ;  /* 0x0000000826137c20 */ /* 0x000fe20008400000 */
[C---:B------:R-:W-:Y:S01]  /*1dc0*/  FADD R39, R27.reuse, R34 ;  /* 0x000000221b277221 */ /* 0x040fe20000000000 */
[C---:B------:R-:W-:Y:S01]  /*1dd0*/  FMNMX3 R38, |R27|.reuse, R43, |R18|, !PT ;  /* 0x0000002b1b267276 */ /* 0x040fe20007800612 */
[----:B------:R-:W-:Y:S01]  /*1de0*/  FMUL R27, R27, UR8 ;  /* 0x000000081b1b7c20 */ /* 0x000fe20008400000 */
[----:B------:R-:W-:Y:S01]  /*1df0*/  IMAD.U32 R21, R21, 0x10000, RZ ;  /* 0x0001000015157824 */ /* 0x000fe200078e00ff */
[----:B------:R-:W-:Y:S01]  /*1e00*/  F2FP.SATFINITE.E4M3.F32.PACK_AB_MERGE_C R19, RZ, R19, RZ ;  /* 0x00000013ff13723e */ /* 0x000fe200048070ff */
[C---:B------:R-:W-:Y:S01]  /*1e10*/  FADD R39, R26.reuse, R39 ;  /* 0x000000271a277221 */ /* 0x040fe20000000000 */
[----:B------:R-:W-:Y:S01]  /*1e20*/  FMNMX3 R38, |R26|, R38, |R17|, !PT ;  /* 0x000000261a267276 */ /* 0x000fe20007800611 */
[----:B0-----:R-:W-:Y:S01]  /*1e30*/  FADD R23, RZ, R31 ;  /* 0x0000001fff177221 */ /* 0x001fe20000000000 */
[----:B------:R-:W-:Y:S01]  /*1e40*/  FMUL R31, R31, UR8 ;  /* 0x000000081f1f7c20 */ /* 0x000fe20008400000 */
[----:B------:R-:W-:Y:S01]  /*1e50*/  F2FP.SATFINITE.E4M3.F32.PACK_AB_MERGE_C R34, RZ, R27, RZ ;  /* 0x0000001bff22723e */ /* 0x000fe200048070ff */
[----:B------:R-:W-:-:S02]  /*1e60*/  IMAD.U32 R43, R20, 0x10000, RZ ;  /* 0x00010000142b7824 */ /* 0x000fc400078e00ff */
[C---:B------:R-:W-:Y:S01]  /*1e70*/  FADD R44, R18.reuse, R23 ;  /* 0x00000017122c7221 */ /* 0x040fe20000000000 */
[----:B------:R-:W-:Y:S01]  /*1e80*/  FMUL R18, R18, UR8 ;  /* 0x0000000812127c20 */ /* 0x000fe20008400000 */
[----:B------:R-:W-:Y:S01]  /*1e90*/  F2FP.SATFINITE.E4M3.F32.PACK_AB_MERGE_C R22, RZ, R31, RZ ;  /* 0x0000001fff16723e */ /* 0x000fe200048070ff */
[----:B------:R-:W-:Y:S01]  /*1ea0*/  FADD R28, R28, R37 ;  /* 0x000000251c1c7221 */ /* 0x000fe20000000000 */
[----:B------:R-:W-:Y:S01]  /*1eb0*/  LOP3.LUT R23, R19, 0xff, RZ, 0xc0, !PT ;  /* 0x000000ff13177812 */ /* 0x000fe200078ec0ff */
[----:B------:R-:W-:Y:S01]  /*1ec0*/  FADD R44, R17, R44 ;  /* 0x0000002c112c7221 */ /* 0x000fe20000000000 */
[----:B------:R-:W-:Y:S01]  /*1ed0*/  F2FP.SATFINITE.E4M3.F32.PACK_AB_MERGE_C R27, RZ, R18, RZ ;  /* 0x00000012ff1b723e */ /* 0x000fe200048070ff */
[----:B------:R-:W-:Y:S01]  /*1ee0*/  VIADD R20, R3, 0x2 ;  /* 0x0000000203147836 */ /* 0x000fe20000000000 */
[----:B------:R-:W-:Y:S01]  /*1ef0*/  LOP3.LUT R18, R22, 0xff, RZ, 0xc0, !PT ;  /* 0x000000ff16127812 */ /* 0x000fe200078ec0ff */
[----:B------:R-:W-:Y:S01]  /*1f00*/  IMAD R23, R34, 0x100, R23 ;  /* 0x0000010022177824 */ /* 0x000fe200078e0217 */
[----:B------:R-:W-:Y:S01]  /*1f10*/  @!P0 PRMT R31, R22, 0x7604, R19 ;  /* 0x00007604161f8816 */ /* 0x000fe20000000013 */
[----:B------:R-:W-:Y:S01]  /*1f20*/  FADD R39, R40, R39 ;  /* 0x0000002728277221 */ /* 0x000fe20000000000 */
[C---:B------:R-:W-:Y:S01]  /*1f30*/  @!P0 PRMT R19, R27.reuse, 0x7604, R34 ;  /* 0x000076041b138816 */ /* 0x040fe20000000022 */
[----:B------:R-:W-:-:S02]  /*1f40*/  IMAD R22, R27, 0x100, R18 ;  /* 0x000001001b167824 */ /* 0x000fc400078e0212 */
[----:B------:R-:W-:Y:S01]  /*1f50*/  FMUL R18, R17, UR8 ;  /* 0x0000000811127c20 */ /* 0x000fe20008400000 */
[----:B------:R-:W-:Y:S01]  /*1f60*/  FMUL R34, R40, UR8 ;  /* 0x0000000828227c20 */ /* 0x000fe20008400000 */
[----:B------:R-:W-:Y:S01]  /*1f70*/  LOP3.LUT R21, R21, 0xff0000, RZ, 0xc0, !PT ;  /* 0x00ff000015157812 */ /* 0x000fe200078ec0ff */
[----:B------:R-:W-:Y:S01]  /*1f80*/  FADD R42, R33, R42 ;  /* 0x0000002a212a7221 */ /* 0x000fe20000000000 */
[----:B------:R-:W-:Y:S01]  /*1f90*/  LOP3.LUT R27, R22, 0xffff, RZ, 0xc0, !PT ;  /* 0x0000ffff161b7812 */ /* 0x000fe200078ec0ff */
[----:B------:R-:W-:Y:S01]  /*1fa0*/  IMAD.IADD R33, R3, 0x1, R0 ;  /* 0x0000000103217824 */ /* 0x000fe200078e0200 */
[----:B------:R-:W-:Y:S01]  /*1fb0*/  F2FP.SATFINITE.E4M3.F32.PACK_AB_MERGE_C R18, RZ, R18, RZ ;  /* 0x00000012ff12723e */ /* 0x000fe200048070ff */
[----:B------:R-:W-:Y:S01]  /*1fc0*/  FADD R44, R29, R44 ;  /* 0x0000002c1d2c7221 */ /* 0x000fe20000000000 */
[----:B------:R-:W-:Y:S01]  /*1fd0*/  F2FP.SATFINITE.E4M3.F32.PACK_AB_MERGE_C R34, RZ, R34, RZ ;  /* 0x00000022ff22723e */ /* 0x000fe200048070ff */
[----:B------:R-:W-:Y:S01]  /*1fe0*/  BSSY.RECONVERGENT B0, `(.L_x_10802) ;  /* 0x0000035000007945 */ /* 0x000fe20003800200 */
[----:B------:R-:W-:Y:S01]  /*1ff0*/  LOP3.LUT R30, R30, 0xffff, RZ, 0xc0, !PT ;  /* 0x0000ffff1e1e7812 */ /* 0x000fe200078ec0ff */
[----:B------:R-:W-:Y:S01]  /*2000*/  IMAD.U32 R22, R18, 0x10000, RZ ;  /* 0x0001000012167824 */ /* 0x000fe200078e00ff */
[----:B------:R-:W-:-:S02]  /*2010*/  LOP3.LUT R32, R21, 0xffff, R32, 0xf8, !PT ;  /* 0x0000ffff15207812 */ /* 0x000fc400078ef820 */
[----:B------:R-:W-:Y:S01]  /*2020*/  IADD3 R36, P1, PT, R36, R7, RZ ;  /* 0x0000000724247210 */ /* 0x000fe20007f3e0ff */
[----:B------:R-:W-:Y:S01]  /*2030*/  IMAD.SHL.U32 R21, R30, 0x1000000, RZ ;  /* 0x010000001e157824 */ /* 0x000fe200078e00ff */
[----:B------:R-:W-:Y:S01]  /*2040*/  LOP3.LUT R22, R27, 0xff0000, R22, 0xf8, !PT ;  /* 0x00ff00001b167812 */ /* 0x000fe200078ef816 */
[----:B------:R-:W-:Y:S01]  /*2050*/  FMUL R27, R26, UR8 ;  /* 0x000000081a1b7c20 */ /* 0x000fe20008400000 */
[----:B------:R-:W-:Y:S01]  /*2060*/  LOP3.LUT R16, R16, 0xffff, RZ, 0xc0, !PT ;  /* 0x0000ffff10107812 */ /* 0x000fe200078ec0ff */
[----:B------:R-:W-:Y:S01]  /*2070*/  IMAD.X R37, RZ, RZ, R9, P1 ;  /* 0x000000ffff257224 */ /* 0x000fe200008e0609 */
[----:B------:R-:W-:Y:S02]  /*2080*/  LOP3.LUT R32, R32, R21, RZ, 0xfc, !PT ;  /* 0x0000001520207212 */ /* 0x000fe400078efcff */
[----:B------:R-:W-:Y:S02]  /*2090*/  F2FP.SATFINITE.E4M3.F32.PACK_AB_MERGE_C R27, RZ, R27, RZ ;  /* 0x0000001bff1b723e */ /* 0x000fe400048070ff */
[----:B------:R-:W-:-:S02]  /*20a0*/  LOP3.LUT R43, R16, 0xff0000, R43, 0xf8, !PT ;  /* 0x00ff0000102b7812 */ /* 0x000fc400078ef82b */
[C---:B------:R-:W-:Y:S01]  /*20b0*/  @!P0 LEA R16, P1, R36.reuse, UR16, 0x1 ;  /* 0x0000001024108c11 */ /* 0x040fe2000f8208ff */
[----:B------:R-:W-:Y:S01]  /*20c0*/  IMAD.U32 R17, R27, 0x10000, RZ ;  /* 0x000100001b117824 */ /* 0x000fe200078e00ff */
[----:B------:R-:W-:Y:S02]  /*20d0*/  @!P0 IADD3 R21, P2, PT, R36, UR33, RZ ;  /* 0x0000002124158c10 */ /* 0x000fe4000ff5e0ff */
[----:B------:R-:W-:Y:S02]  /*20e0*/  FMNMX3 R38, |R40|, R38, |R29|, !PT ;  /* 0x0000002628267276 */ /* 0x000fe4000780061d */
[----:B------:R-:W-:Y:S02]  /*20f0*/  LOP3.LUT R26, R17, 0xff0000, RZ, 0xc0, !PT ;  /* 0x00ff0000111a7812 */ /* 0x000fe400078ec0ff */
[----:B------:R-:W-:Y:S02]  /*2100*/  LOP3.LUT R17, R34, 0xffff, RZ, 0xc0, !PT ;  /* 0x0000ffff22117812 */ /* 0x000fe400078ec0ff */
[----:B------:R-:W-:Y:S01]  /*2110*/  LOP3.LUT R26, R26, 0xffff, R23, 0xf8, !PT ;  /* 0x0000ffff1a1a7812 */ /* 0x000fe200078ef817 */
[----:B------:R-:W-:Y:S01]  /*2120*/  FMUL R23, R29, UR8 ;  /* 0x000000081d177c20 */ /* 0x000fe20008400000 */
[----:B------:R-:W-:Y:S01]  /*2130*/  @!P0 IADD3.X R40, PT, PT, R37, UR34, RZ, P2, !PT ;  /* 0x0000002225288c10 */ /* 0x000fe200097fe4ff */
[----:B------:R-:W-:Y:S01]  /*2140*/  IMAD.SHL.U32 R17, R17, 0x1000000, RZ ;  /* 0x0100000011117824 */ /* 0x000fe200078e00ff */
[----:B------:R-:W-:Y:S01]  /*2150*/  LOP3.LUT R35, R35, 0xffff, RZ, 0xc0, !PT ;  /* 0x0000ffff23237812 */ /* 0x000fe200078ec0ff */
[----:B------:R-:W-:Y:S01]  /*2160*/  VIADD R29, R3, 0x3 ;  /* 0x00000003031d7836 */ /* 0x000fe20000000000 */
[----:B------:R-:W-:-:S02]  /*2170*/  F2FP.SATFINITE.E4M3.F32.PACK_AB_MERGE_C R23, RZ, R23, RZ ;  /* 0x00000017ff17723e */ /* 0x000fc400048070ff */
[----:B------:R-:W-:Y:S01]  /*2180*/  LOP3.LUT R26, R26, R17, RZ, 0xfc, !PT ;  /* 0x000000111a1a7212 */ /* 0x000fe200078efcff */
[----:B------:R-:W-:Y:S01]  /*2190*/  IMAD.SHL.U32 R30, R35, 0x1000000, RZ ;  /* 0x01000000231e7824 */ /* 0x000fe200078e00ff */
[----:B------:R-:W-:Y:S02]  /*21a0*/  LOP3.LUT R17, R23, 0xffff, RZ, 0xc0, !PT ;  /* 0x0000ffff17117812 */ /* 0x000fe400078ec0ff */
[----:B------:R-:W-:Y:S02]  /*21b0*/  LOP3.LUT R33, R33, 0x1f, RZ, 0xc0, !PT ;  /* 0x0000001f21217812 */ /* 0x000fe400078ec0ff */
[----:B------:R-:W-:Y:S01]  /*21c0*/  LOP3.LUT R43, R43, R30, RZ, 0xfc, !PT ;  /* 0x0000001e2b2b7212 */ /* 0x000fe200078efcff */
[----:B------:R-:W-:Y:S02]  /*21d0*/  IMAD.SHL.U32 R17, R17, 0x1000000, RZ ;  /* 0x0100000011117824 */ /* 0x000fe400078e00ff */
[----:B------:R-:W0:Y:S03]  /*21e0*/  SHFL.IDX PT, R28, R28, R33, 0x1f ;  /* 0x00001f211c1c7589 */ /* 0x000e2600000e0000 */
[----:B------:R-:W-:-:S02]  /*21f0*/  LOP3.LUT R22, R22, R17, RZ, 0xfc, !PT ;  /* 0x0000001116167212 */ /* 0x000fc400078efcff */
[----:B------:R-:W-:Y:S02]  /*2200*/  @!P0 LEA.HI.X R17, R36, UR9, R37, 0x1, P1 ;  /* 0x0000000924118c11 */ /* 0x000fe400088f0c25 */
[----:B------:R-:W-:Y:S02]  /*2210*/  ISETP.GE.U32.AND P1, PT, R20, UR7, PT ;  /* 0x0000000714007c0c */ /* 0x000fe4000bf26070 */
[C---:B------:R-:W-:Y:S01]  /*2220*/  @!P0 LEA R20, P2, R21.reuse, UR16, 0x1 ;  /* 0x0000001015148c11 */ /* 0x040fe2000f8408ff */
[----:B------:R1:W-:Y:S03]  /*2230*/  @!P0 STG.E.U16 desc[UR30][R16.64], R31 ;  /* 0x0000001f10008986 */ /* 0x0003e6000c10151e */
[----:B------:R-:W-:Y:S01]  /*2240*/  @!P0 LEA.HI.X R21, R21, UR9, R40, 0x1, P2 ;  /* 0x0000000915158c11 */ /* 0x000fe200090f0c28 */
[----:B------:R2:W3:Y:S01]  /*2250*/  SHFL.IDX PT, R16, R42, R33, 0x1f ;  /* 0x00001f212a107589 */ /* 0x0004e200000e0000 */
[----:B------:R-:W-:-:S03]  /*2260*/  ISETP.GE.U32.AND P2, PT, R29, UR7, PT ;  /* 0x000000071d007c0c */ /* 0x000fc6000bf46070 */
[----:B------:R2:W-:Y:S01]  /*2270*/  @!P0 STG.E.U16 desc[UR30][R20.64], R19 ;  /* 0x0000001314008986 */ /* 0x0005e2000c10151e */
[----:B-1----:R-:W-:-:S05]  /*2280*/  VIADD R17, R4, 0x1d ;  /* 0x0000001d04117836 */ /* 0x002fca0000000000 */
[----:B------:R-:W-:Y:S01]  /*2290*/  LOP3.LUT R17, R17, 0x1f, RZ, 0xc0, !PT ;  /* 0x0000001f11117812 */ /* 0x000fe200078ec0ff */
[----:B0-----:R-:W-:Y:S06]  /*22a0*/  @P0 BRA `(.L_x_10803) ;  /* 0x0000000000200947 */ /* 0x001fec0003800000 */
[----:B------:R-:W-:Y:S01]  /*22b0*/  ULOP3.LUT UR10, UR28, 0xfffffffe, URZ, 0xc0, !UPT ;  /* 0xfffffffe1c0a7892 */ /* 0x000fe2000f8ec0ff */
[----:B------:R-:W-:Y:S01]  /*22c0*/  PRMT R27, R18, 0x7604, R27 ;  /* 0x00007604121b7816 */ /* 0x000fe2000000001b */
[----:B------:R-:W-:-:S04]  /*22d0*/  ULOP3.LUT UR12, UR29, 0x7fffffff, URZ, 0xc0, !UPT ;  /* 0x7fffffff1d0c7892 */ /* 0x000fc8000f8ec0ff */
[----:B--2---:R-:W-:-:S04]  /*22e0*/  IADD3 R19, P3, PT, R36, UR10, RZ ;  /* 0x0000000a24137c10 */ /* 0x004fc8000ff7e0ff */
[----:B------:R-:W-:Y:S02]  /*22f0*/  IADD3.X R30, PT, PT, R37, UR12, RZ, P3, !PT ;  /* 0x0000000c251e7c10 */ /* 0x000fe40009ffe4ff */
[----:B------:R-:W-:-:S04]  /*2300*/  LEA R20, P3, R19, UR16, 0x1 ;  /* 0x0000001013147c11 */ /* 0x000fc8000f8608ff */
[----:B------:R-:W-:-:S05]  /*2310*/  LEA.HI.X R21, R19, UR9, R30, 0x1, P3 ;  /* 0x0000000913157c11 */ /* 0x000fca00098f0c1e */
[----:B------:R0:W-:Y:S04]  /*2320*/  STG.E.U16 desc[UR30][R20.64], R27 ;  /* 0x0000001b14007986 */ /* 0x0001e8000c10151e */
.L_x_10803:
[----:B------:R-:W-:Y:S05]  /*2330*/  BSYNC.RECONVERGENT B0 ;  /* 0x0000000000007941 */ /* 0x000fea0003800200 */
.L_x_10802:
[----:B------:R-:W-:Y:S04]  /*2340*/  BSSY.RECONVERGENT B0, `(.L_x_10804) ;  /* 0x000000a000007945 */ /* 0x000fe80003800200 */
[----:B------:R-:W-:Y:S05]  /*2350*/  @P0 BRA `(.L_x_10805) ;  /* 0x0000000000200947 */ /* 0x000fea0003800000 */
[----:B--2---:R-:W-:Y:S01]  /*2360*/  IMAD.U32 R19, RZ, RZ, UR33 ;  /* 0x00000021ff137e24 */ /* 0x004fe2000f8e00ff */
[----:B------:R-:W-:Y:S01]  /*2370*/  UIMAD UR10, UR34, 0x3, URZ ;  /* 0x00000003220a78a4 */ /* 0x000fe2000f8e02ff */
[----:B------:R-:W-:Y:S02]  /*2380*/  PRMT R23, R23, 0x7604, R34 ;  /* 0x0000760417177816 */ /* 0x000fe40000000022 */
[----:B------:R-:W-:-:S04]  /*2390*/  IMAD.WIDE.U32 R36, R19, 0x3, R36 ;  /* 0x0000000313247825 */ /* 0x000fc800078e0024 */
[----:B------:R-:W-:Y:S01]  /*23a0*/  VIADD R19, R37, UR10 ;  /* 0x0000000a25137c36 */ /* 0x000fe20008000000 */
[----:B------:R-:W-:-:S04]  /*23b0*/  LEA R18, P0, R36, UR16, 0x1 ;  /* 0x0000001024127c11 */ /* 0x000fc8000f8008ff */
[----:B------:R-:W-:-:S05]  /*23c0*/  LEA.HI.X R19, R36, UR9, R19, 0x1, P0 ;  /* 0x0000000924137c11 */ /* 0x000fca00080f0c13 */
[----:B------:R1:W-:Y:S04]  /*23d0*/  STG.E.U16 desc[UR30][R18.64], R23 ;  /* 0x0000001712007986 */ /* 0x0003e8000c10151e */
.L_x_10805:
[----:B------:R-:W-:Y:S05]  /*23e0*/  BSYNC.RECONVERGENT B0 ;  /* 0x0000000000007941 */ /* 0x000fea0003800200 */
.L_x_10804:
[----:B-1---5:R-:W-:Y:S01]  /*23f0*/  PRMT R18, R11, 0x7632, R18 ;  /* 0x000076320b127816 */ /* 0x022fe20000000012 */
[----:B--2---:R-:W-:Y:S01]  /*2400*/  IMAD.U32 R19, R13, 0x10000, RZ ;  /* 0x000100000d137824 */ /* 0x004fe200078e00ff */
[C---:B------:R-:W-:Y:S01]  /*2410*/  PRMT R33, R10.reuse, 0x7632, R33 ;  /* 0x000076320a217816 */ /* 0x040fe20000000021 */
[----:B------:R-:W-:Y:S01]  /*2420*/  IMAD.U32 R34, R10, 0x10000, RZ ;  /* 0x000100000a227824 */ /* 0x000fe200078e00ff */
[----:B------:R-:W-:Y:S01]  /*2430*/  USHF.L.U32 UR14, UR33, 0x2, URZ ;  /* 0x00000002210e7899 */ /* 0x000fe200080006ff */
[----:B------:R-:W-:Y:S02]  /*2440*/  IMAD.U32 R11, R11, 0x10000, RZ ;  /* 0x000100000b0b7824 */ /* 0x000fe400078e00ff */
[----:B------:R-:W-:Y:S01]  /*2450*/  FADD R19, R19, R19 ;  /* 0x0000001313137221 */ /* 0x000fe20000000000 */
[----:B------:R-:W-:Y:S01]  /*2460*/  IMAD.U32 R10, R18, 0x10000, RZ ;  /* 0x00010000120a7824 */ /* 0x000fe200078e00ff */
[----:B------:R-:W-:Y:S01]  /*2470*/  ISETP.LT.U32.AND P0, PT, R17, UR18, !P2 ;  /* 0x0000001211007c0c */ /* 0x000fe2000d701070 */
[----:B------:R-:W-:Y:S01]  /*2480*/  USHF.L.U64.HI UR15, UR33, 0x2, UR34 ;  /* 0x00000002210f7899 */ /* 0x000fe20008010222 */
[----:B------:R-:W-:Y:S01]  /*2490*/  FADD R11, R11, R11 ;  /* 0x0000000b0b0b7221 */ /* 0x000fe20000000000 */
[----:B------:R-:W-:Y:S01]  /*24a0*/  FADD R10, R10, R10 ;  /* 0x0000000a0a0a7221 */ /* 0x000fe20000000000 */
[----:B------:R-:W-:Y:S01]  /*24b0*/  IADD3 R7, P2, PT, R7, UR14, RZ ;  /* 0x0000000e07077c10 */ /* 0x000fe2000ff5e0ff */
[----:B------:R-:W-:Y:S01]  /*24c0*/  IMAD.U32 R18, R12, 0x10000, RZ ;  /* 0x000100000c127824 */ /* 0x000fe200078e00ff */
[----:B------:R-:W-:Y:S01]  /*24d0*/  FMNMX R19, RZ, R19, !PT ;  /* 0x00000013ff137209 */ /* 0x000fe20007800000 */
[----:B------:R-:W-:Y:S01]  /*24e0*/  IMAD.U32 R33, R33, 0x10000, RZ ;  /* 0x0001000021217824 */ /* 0x000fe200078e00ff */
[----:B------:R-:W-:Y:S01]  /*24f0*/  FMNMX R11, RZ, R11, !PT ;  /* 0x0000000bff0b7209 */ /* 0x000fe20007800000 */
[----:B------:R-:W-:Y:S01]  /*2500*/  IMAD.U32 R23, RZ, RZ, UR33 ;  /* 0x00000021ff177e24 */ /* 0x000fe2000f8e00ff */
[----:B0-----:R-:W-:Y:S01]  /*2510*/  FMNMX R20, RZ, R10, !PT ;  /* 0x0000000aff147209 */ /* 0x001fe20007800000 */
[----:B------:R-:W-:Y:S01]  /*2520*/  FMUL R18, R18, R19 ;  /* 0x0000001312127220 */ /* 0x000fe20000400000 */
[----:B------:R-:W-:Y:S01]  /*2530*/  IADD3.X R9, PT, PT, R9, UR15, RZ, P2, !PT ;  /* 0x0000000f09097c10 */ /* 0x000fe200097fe4ff */
[----:B------:R-:W-:Y:S01]  /*2540*/  FMUL R34, R34, R11 ;  /* 0x0000000b22227220 */ /* 0x000fe20000400000 */
[----:B------:R-:W-:Y:S01]  /*2550*/  IADD3 R10, P2, PT, R17, R7, RZ ;  /* 0x00000007110a7210 */ /* 0x000fe20007f5e0ff */
[----:B------:R-:W-:Y:S01]  /*2560*/  VOTEU.ANY UP0, P0 ;  /* 0x0000000000ff7886 */ /* 0x000fe20000000100 */
[----:B------:R-:W-:Y:S01]  /*2570*/  PRMT R19, R13, 0x7632, R19 ;  /* 0x000076320d137816 */ /* 0x000fe20000000013 */
[----:B------:R-:W-:-:S02]  /*2580*/  IMAD.U32 R13, R15, 0x10000, RZ ;  /* 0x000100000f0d7824 */ /* 0x000fc400078e00ff */
[----:B------:R-:W-:Y:S01]  /*2590*/  FMUL R33, R33, R20 ;  /* 0x0000001421217220 */ /* 0x000fe20000400000 */
[----:B------:R-:W-:Y:S01]  /*25a0*/  IMAD.X R11, RZ, RZ, R9, P2 ;  /* 0x000000ffff0b7224 */ /* 0x000fe200010e0609 */
[----:B------:R-:W-:Y:S01]  /*25b0*/  PRMT R15, R12, 0x7632, R15 ;  /* 0x000076320c0f7816 */ /* 0x000fe2000000000f */
[----:B------:R-:W-:Y:S01]  /*25c0*/  FADD R13, R13, R13 ;  /* 0x0000000d0d0d7221 */ /* 0x000fe20000000000 */
[----:B------:R-:W-:Y:S01]  /*25d0*/  @P0 IMAD.MOV.U32 R20, RZ, RZ, R10 ;  /* 0x000000ffff140224 */ /* 0x000fe200078e000a */
[----:B------:R-:W-:Y:S01]  /*25e0*/  @UP0 UIMAD UR12, UR34, 0x6, URZ ;  /* 0x00000006220c08a4 */ /* 0x000fe2000f8e02ff */
[----:B------:R-:W-:Y:S01]  /*25f0*/  @P0 IMAD.MOV.U32 R21, RZ, RZ, R11 ;  /* 0x000000ffff150224 */ /* 0x000fe200078e000b */
[----:B------:R-:W-:Y:S01]  /*2600*/  @UP0 UIMAD UR10, UR34, 0x5, URZ ;  /* 0x00000005220a08a4 */ /* 0x000fe2000f8e02ff */
[----:B------:R-:W-:Y:S01]  /*2610*/  IMAD.U32 R19, R19, 0x10000, RZ ;  /* 0x0001000013137824 */ /* 0x000fe200078e00ff */
[----:B------:R-:W-:Y:S01]  /*2620*/  FMNMX R12, RZ, R13, !PT ;  /* 0x0000000dff0c7209 */ /* 0x000fe20007800000 */
[----:B------:R-:W-:Y:S01]  /*2630*/  IMAD.U32 R31, RZ, RZ, UR33 ;  /* 0x00000021ff1f7e24 */ /* 0x000fe2000f8e00ff */
[C---:B------:R-:W-:Y:S01]  /*2640*/  PRMT R40, R14.reuse, 0x7632, R40 ;  /* 0x000076320e287816 */ /* 0x040fe20000000028 */
[----:B------:R-:W-:-:S02]  /*2650*/  IMAD.U32 R35, R14, 0x10000, RZ ;  /* 0x000100000e237824 */ /* 0x000fc400078e00ff */
[----:B------:R-:W-:Y:S01]  /*2660*/  FADD R19, R19, R19 ;  /* 0x0000001313137221 */ /* 0x000fe20000000000 */
[----:B------:R-:W-:-:S04]  /*2670*/  @P0 IMAD.WIDE.U32 R20, R23, 0x6, R20 ;  /* 0x0000000617140825 */ /* 0x000fc800078e0014 */
[----:B------:R-:W-:Y:S01]  /*2680*/  FMUL R35, R35, R12 ;  /* 0x0000000c23237220 */ /* 0x000fe20000400000 */
[----:B------:R-:W-:Y:S01]  /*2690*/  PRMT R12, R15, 0x7632, R12 ;  /* 0x000076320f0c7816 */ /* 0x000fe2000000000c */
[----:B------:R-:W-:Y:S01]  /*26a0*/  @P0 IMAD.WIDE.U32 R30, R31, 0x5, R10 ;  /* 0x000000051f1e0825 */ /* 0x000fe200078e000a */
[----:B------:R-:W-:-:S03]  /*26b0*/  FMNMX R36, RZ, R19, !PT ;  /* 0x00000013ff247209 */ /* 0x000fc60007800000 */
[----:B------:R-:W-:Y:S02]  /*26c0*/  @P0 VIADD R21, R21, UR12 ;  /* 0x0000000c15150c36 */ /* 0x000fe40008000000 */
[----:B------:R-:W-:Y:S02]  /*26d0*/  IMAD.U32 R13, R15, 0x10000, RZ ;  /* 0x000100000f0d7824 */ /* 0x000fe400078e00ff */
[----:B------:R-:W-:Y:S01]  /*26e0*/  @P0 VIADD R31, R31, UR10 ;  /* 0x0000000a1f1f0c36 */ /* 0x000fe20008000000 */
[----:B------:R-:W-:Y:S01]  /*26f0*/  @P0 SHF.L.U64.HI R15, R20, 0x2, R21 ;  /* 0x00000002140f0819 */ /* 0x000fe20000010215 */
[----:B------:R-:W-:Y:S02]  /*2700*/  @P0 IMAD.SHL.U32 R23, R30, 0x4, RZ ;  /* 0x000000041e170824 */ /* 0x000fe400078e00ff */
[----:B------:R-:W-:Y:S01]  /*2710*/  FMUL R13, R13, R36 ;  /* 0x000000240d0d7220 */ /* 0x000fe20000400000 */
[----:B------:R-:W-:Y:S01]  /*2720*/  @P0 IMAD.SHL.U32 R19, R20, 0x4, RZ ;  /* 0x0000000414130824 */ /* 0x000fe200078e00ff */
[----:B------:R-:W-:Y:S01]  /*2730*/  @P0 SHF.L.U64.HI R31, R30, 0x2, R31 ;  /* 0x000000021e1f0819 */ /* 0x000fe2000001021f */
[----:B------:R-:W-:Y:S01]  /*2740*/  IMAD.U32 R20, R12, 0x10000, RZ ;  /* 0x000100000c147824 */ /* 0x000fe200078e00ff */
[----:B------:R-:W-:Y:S01]  /*2750*/  @P0 IADD3 R36, P2, PT, R23, UR13, RZ ;  /* 0x0000000d17240c10 */ /* 0x000fe2000ff5e0ff */
[----:B------:R-:W-:-:S02]  /*2760*/  IMAD.U32 R40, R40, 0x10000, RZ ;  /* 0x0001000028287824 */ /* 0x000fc400078e00ff */
[----:B------:R-:W-:Y:S01]  /*2770*/  FADD R20, R20, R20 ;  /* 0x0000001414147221 */ /* 0x000fe20000000000 */
[----:B------:R-:W-:Y:S01]  /*2780*/  @P0 IADD3.X R37, PT, PT, R31, UR20, RZ, P2, !PT ;  /* 0x000000141f250c10 */ /* 0x000fe200097fe4ff */
[----:B------:R-:W-:Y:S01]  /*2790*/  @!P0 IMAD.MOV.U32 R12, RZ, RZ, RZ ;  /* 0x000000ffff0c8224 */ /* 0x000fe200078e00ff */
[----:B------:R-:W-:Y:S02]  /*27a0*/  @P0 IADD3 R30, P2, PT, R23, UR19, RZ ;  /* 0x00000013171e0c10 */ /* 0x000fe4000ff5e0ff */
[----:B------:R-:W-:Y:S01]  /*27b0*/  FMNMX R45, RZ, R20, !PT ;  /* 0x00000014ff2d7209 */ /* 0x000fe20007800000 */
[----:B------:R-:W-:Y:S01]  /*27c0*/  @!P0 IMAD.MOV.U32 R27, RZ, RZ, RZ ;  /* 0x000000ffff1b8224 */ /* 0x000fe200078e00ff */
[----:B------:R-:W-:Y:S01]  /*27d0*/  @P0 IADD3.X R31, PT, PT, R31, UR21, RZ, P2, !PT ;  /* 0x000000151f1f0c10 */ /* 0x000fe200097fe4ff */
[----:B------:R0:W2:Y:S01]  /*27e0*/  @P0 LDG.E R12, desc[UR30][R36.64] ;  /* 0x0000001e240c0981 */ /* 0x0000a2000c1e1900 */
[C---:B------:R-:W-:Y:S01]  /*27f0*/  @P0 IADD3 R20, P2, PT, R19.reuse, UR13, RZ ;  /* 0x0000000d13140c10 */ /* 0x040fe2000ff5e0ff */
[----:B------:R-:W-:Y:S01]  /*2800*/  FMUL R40, R40, R45 ;  /* 0x0000002d28287220 */ /* 0x000fe20000400000 */
[----:B------:R-:W-:Y:S01]  /*2810*/  @P0 IADD3 R14, P3, PT, R19, UR19, RZ ;  /* 0x00000013130e0c10 */ /* 0x000fe2000ff7e0ff */
[----:B------:R-:W-:Y:S01]  /*2820*/  @!P0 IMAD.MOV.U32 R19, RZ, RZ, RZ ;  /* 0x000000ffff138224 */ /* 0x000fe200078e00ff */
[C---:B------:R-:W-:Y:S01]  /*2830*/  @P0 IADD3.X R21, PT, PT, R15.reuse, UR20, RZ, P2, !PT ;  /* 0x000000140f150c10 */ /* 0x040fe200097fe4ff */
[----:B------:R1:W4:Y:S01]  /*2840*/  @P0 LDG.E R27, desc[UR30][R30.64] ;  /* 0x0000001e1e1b0981 */ /* 0x000322000c1e1900 */
[----:B------:R-:W-:Y:S01]  /*2850*/  @P0 IADD3.X R15, PT, PT, R15, UR21, RZ, P3, !PT ;  /* 0x000000150f0f0c10 */ /* 0x000fe20009ffe4ff */
[----:B------:R-:W-:-:S02]  /*2860*/  @!P0 IMAD.MOV.U32 R23, RZ, RZ, RZ ;  /* 0x000000ffff178224 */ /* 0x000fc400078e00ff */
[----:B0-----:R-:W-:Y:S01]  /*2870*/  FMUL R37, R40, UR8 ;  /* 0x0000000828257c20 */ /* 0x001fe20008400000 */
[C---:B------:R-:W-:Y:S01]  /*2880*/  FMUL R36, R35.reuse, UR8 ;  /* 0x0000000823247c20 */ /* 0x040fe20008400000 */
[----:B------:R0:W5:Y:S01]  /*2890*/  @P0 LDG.E R19, desc[UR30][R14.64] ;  /* 0x0000001e0e130981 */ /* 0x000162000c1e1900 */
[--C-:B-1----:R-:W-:Y:S01]  /*28a0*/  FMNMX3 R30, |R35|, R38, |R40|.reuse, !PT ;  /* 0x00000026231e7276 */ /* 0x102fe20007800628 */
[----:B------:R-:W-:Y:S01]  /*28b0*/  FADD R31, RZ, R35 ;  /* 0x00000023ff1f7221 */ /* 0x000fe20000000000 */
[----:B------:R-:W-:Y:S01]  /*28c0*/  FADD R40, RZ, R40 ;  /* 0x00000028ff287221 */ /* 0x000fe20000000000 */
[----:B------:R1:W5:Y:S01]  /*28d0*/  @P0 LDG.E R23, desc[UR30][R20.64] ;  /* 0x0000001e14170981 */ /* 0x000362000c1e1900 */
[C---:B------:R-:W-:Y:S01]  /*28e0*/  FMNMX3 R30, |R34|.reuse, R30, |R33|, !PT ;  /* 0x0000001e221e7276 */ /* 0x040fe20007800621 */
[C---:B------:R-:W-:Y:S01]  /*28f0*/  FADD R31, R34.reuse, R31 ;  /* 0x0000001f221f7221 */ /* 0x040fe20000000000 */
[----:B0-----:R-:W-:Y:S01]  /*2900*/  FMUL R15, R34, UR8 ;  /* 0x00000008220f7c20 */ /* 0x001fe20008400000 */
[C---:B------:R-:W-:Y:S01]  /*2910*/  FADD R34, R33.reuse, R40 ;  /* 0x0000002821227221 */ /* 0x040fe20000000000 */
[----:B------:R-:W-:Y:S01]  /*2920*/  F2FP.SATFINITE.E4M3.F32.PACK_AB_MERGE_C R36, RZ, R36, RZ ;  /* 0x00000024ff24723e */ /* 0x000fe200048070ff */
[----:B------:R-:W-:Y:S01]  /*2930*/  FMUL R33, R33, UR8 ;  /* 0x0000000821217c20 */ /* 0x000fe20008400000 */
[----:B------:R-:W-:Y:S01]  /*2940*/  F2FP.SATFINITE.E4M3.F32.PACK_AB_MERGE_C R37, RZ, R37, RZ ;  /* 0x00000025ff25723e */ /* 0x000fe200048070ff */
[C---:B------:R-:W-:Y:S01]  /*2950*/  IMAD.U32 R14, R24.reuse, 0x10000, RZ ;  /* 0x00010000180e7824 */ /* 0x040fe200078e00ff */
[----:B-1----:R-:W-:-:S02]  /*2960*/  PRMT R20, R24, 0x7632, R20 ;  /* 0x0000763218147816 */ /* 0x002fc40000000014 */
[----:B------:R-:W-:Y:S02]  /*2970*/  LOP3.LUT R35, R36, 0xff, RZ, 0xc0, !PT ;  /* 0x000000ff24237812 */ /* 0x000fe400078ec0ff */
[----:B------:R-:W-:Y:S02]  /*2980*/  F2FP.SATFINITE.E4M3.F32.PACK_AB_MERGE_C R24, RZ, R15, RZ ;  /* 0x0000000fff18723e */ /* 0x000fe400048070ff */
[----:B------:R-:W-:Y:S02]  /*2990*/  LOP3.LUT R21, R37, 0xff, RZ, 0xc0, !PT ;  /* 0x000000ff25157812 */ /* 0x000fe400078ec0ff */
[----:B------:R-:W-:Y:S01]  /*29a0*/  F2FP.SATFINITE.E4M3.F32.PACK_AB_MERGE_C R15, RZ, R33, RZ ;  /* 0x00000021ff0f723e */ /* 0x000fe200048070ff */
[----:B------:R-:W-:Y:S01]  /*29b0*/  IMAD.U32 R20, R20, 0x10000, RZ ;  /* 0x0001000014147824 */ /* 0x000fe200078e00ff */
[----:B------:R-:W-:Y:S01]  /*29c0*/  ISETP.GE.U32.OR P1, PT, R8, UR18, P1 ;  /* 0x0000001208007c0c */ /* 0x000fe20008f26470 */
[----:B------:R-:W-:Y:S02]  /*29d0*/  IMAD R33, R24, 0x100, R35 ;  /* 0x0000010018217824 */ /* 0x000fe400078e0223 */
[--C-:B------:R-:W-:Y:S01]  /*29e0*/  IMAD R35, R15, 0x100, R21.reuse ;  /* 0x000001000f237824 */ /* 0x100fe200078e0215 */
[C---:B------:R-:W-:Y:S01]  /*29f0*/  PRMT R21, R41.reuse, 0x7632, R21 ;  /* 0x0000763229157816 */ /* 0x040fe20000000015 */
[----:B------:R-:W-:Y:S01]  /*2a00*/  FADD R20, R20, R20 ;  /* 0x0000001414147221 */ /* 0x000fe20000000000 */
[----:B------:R-:W-:-:S02]  /*2a10*/  IMAD.U32 R40, R41, 0x10000, RZ ;  /* 0x0001000029287824 */ /* 0x000fc400078e00ff */
[----:B------:R-:W-:Y:S01]  /*2a20*/  FADD R14, R14, R14 ;  /* 0x0000000e0e0e7221 */ /* 0x000fe20000000000 */
[----:B------:R-:W-:Y:S01]  /*2a30*/  IMAD.U32 R41, R21, 0x10000, RZ ;  /* 0x0001000015297824 */ /* 0x000fe200078e00ff */
[----:B------:R-:W-:Y:S02]  /*2a40*/  FMNMX R20, RZ, R20, !PT ;  /* 0x00000014ff147209 */ /* 0x000fe40007800000 */
[----:B------:R-:W-:Y:S02]  /*2a50*/  @P0 IADD3 R21, P2, PT, R10, UR14, RZ ;  /* 0x0000000e0a150c10 */ /* 0x000fe4000ff5e0ff */
[----:B------:R-:W-:Y:S01]  /*2a60*/  @!P1 PRMT R36, R37, 0x7604, R36 ;  /* 0x0000760425249816 */ /* 0x000fe20000000024 */
[----:B------:R-:W-:Y:S01]  /*2a70*/  FMUL R41, R41, R20 ;  /* 0x0000001429297220 */ /* 0x000fe20000400000 */
[----:B------:R-:W-:Y:S01]  /*2a80*/  @!P1 PRMT R37, R15, 0x7604, R24 ;  /* 0x000076040f259816 */ /* 0x000fe20000000018 */
[----:B------:R-:W-:Y:S01]  /*2a90*/  @P0 IMAD.SHL.U32 R20, R21, 0x4, RZ ;  /* 0x0000000415140824 */ /* 0x000fe200078e00ff */
[----:B------:R-:W-:-:S02]  /*2aa0*/  FMNMX R15, RZ, R14, !PT ;  /* 0x0000000eff0f7209 */ /* 0x000fc40007800000 */
[----:B------:R-:W-:-:S04]  /*2ab0*/  @P0 IADD3.X R14, PT, PT, R11, UR15, RZ, P2, !PT ;  /* 0x0000000f0b0e0c10 */ /* 0x000fc800097fe4ff */
[----:B------:R-:W-:Y:S02]  /*2ac0*/  @P0 SHF.L.U64.HI R21, R21, 0x2, R14 ;  /* 0x0000000215150819 */ /* 0x000fe4000001020e */
[----:B------:R-:W-:Y:S01]  /*2ad0*/  @P0 IADD3 R14, P2, PT, R20, UR13, RZ ;  /* 0x0000000d140e0c10 */ /* 0x000fe2000ff5e0ff */
[----:B------:R-:W-:-:S03]  /*2ae0*/  FMUL R40, R40, R15 ;  /* 0x0000000f28287220 */ /* 0x000fc60000400000 */
[----:B------:R-:W-:Y:S02]  /*2af0*/  @P0 IADD3.X R15, PT, PT, R21, UR20, RZ, P2, !PT ;  /* 0x00000014150f0c10 */ /* 0x000fe400097fe4ff */
[----:B------:R-:W-:Y:S01]  /*2b00*/  @P0 IADD3 R20, P2, PT, R20, UR19, RZ ;  /* 0x0000001314140c10 */ /* 0x000fe2000ff5e0ff */
[----:B------:R-:W-:-:S03]  /*2b10*/  @!P0 IMAD.MOV.U32 R45, RZ, RZ, RZ ;  /* 0x000000ffff2d8224 */ /* 0x000fc600078e00ff */
[----:B------:R-:W-:Y:S01]  /*2b20*/  @P0 IADD3.X R21, PT, PT, R21, UR21, RZ, P2, !PT ;  /* 0x0000001515150c10 */ /* 0x000fe200097fe4ff */
[----:B------:R-:W-:-:S04]  /*2b30*/  @!P0 IMAD.MOV.U32 R42, RZ, RZ, RZ ;  /* 0x000000ffff2a8224 */ /* 0x000fc800078e00ff */
[----:B------:R-:W2:Y:S04]  /*2b40*/  @P0 LDG.E R45, desc[UR30][R20.64] ;  /* 0x0000001e142d0981 */ /* 0x000ea8000c1e1900 */
[----:B------:R0:W2:Y:S01]  /*2b50*/  @P0 LDG.E R42, desc[UR30][R14.64] ;  /* 0x0000001e0e2a0981 */ /* 0x0000a2000c1e1900 */
[----:B------:R-:W-:-:S05]  /*2b60*/  IMAD.IADD R38, R25, 0x1, R0 ;  /* 0x0000000119267824 */ /* 0x000fca00078e0200 */
[----:B------:R-:W-:Y:S01]  /*2b70*/  LOP3.LUT R24, R38, 0x1f, RZ, 0xc0, !PT ;  /* 0x0000001f26187812 */ /* 0x000fe200078ec0ff */
[----:B------:R-:W-:-:S04]  /*2b80*/  @P0 IMAD.MOV.U32 R25, RZ, RZ, R11 ;  /* 0x000000ffff190224 */ /* 0x000fc800078e000b */
[----:B------:R-:W1:Y:S01]  /*2b90*/  SHFL.IDX PT, R44, R44, R24, 0x1f ;  /* 0x00001f182c2c7589 */ /* 0x000e6200000e0000 */
[----:B0-----:R-:W-:-:S03]  /*2ba0*/  IMAD.U32 R15, RZ, RZ, UR33 ;  /* 0x00000021ff0f7e24 */ /* 0x001fc6000f8e00ff */
[----:B------:R0:W1:Y:S01]  /*2bb0*/  SHFL.IDX PT, R39, R39, R24, 0x1f ;  /* 0x00001f1827277589 */ /* 0x00006200000e0000 */
[----:B------:R-:W-:Y:S01]  /*2bc0*/  @UP0 UIMAD UR10, UR34, 0x7, URZ ;  /* 0x00000007220a08a4 */ /* 0x000fe2000f8e02ff */
[----:B0-----:R-:W-:-:S04]  /*2bd0*/  @P0 IMAD.MOV.U32 R24, RZ, RZ, R10 ;  /* 0x000000ffff180224 */ /* 0x001fc800078e000a */
[----:B------:R-:W-:-:S04]  /*2be0*/  @P0 IMAD.WIDE.U32 R24, R15, 0x7, R24 ;  /* 0x000000070f180825 */ /* 0x000fc800078e0018 */
[----:B------:R-:W-:Y:S02]  /*2bf0*/  @P0 VIADD R25, R25, UR10 ;  /* 0x0000000a19190c36 */ /* 0x000fe40008000000 */
[C---:B------:R-:W-:Y:S01]  /*2c00*/  FADD R34, R13.reuse, R34 ;  /* 0x000000220d227221 */ /* 0x040fe20000000000 */
[----:B------:R-:W-:Y:S01]  /*2c10*/  FMNMX3 R30, |R18|, R30, |R13|, !PT ;  /* 0x0000001e121e7276 */ /* 0x000fe2000780060d */
[----:B------:R-:W-:Y:S01]  /*2c20*/  FMUL R13, R13, UR8 ;  /* 0x000000080d0d7c20 */ /* 0x000fe20008400000 */
[C---:B------:R-:W-:Y:S01]  /*2c30*/  @P0 SHF.L.U64.HI R25, R24.reuse, 0x2, R25 ;  /* 0x0000000218190819 */ /* 0x040fe20000010219 */
[----:B------:R-:W-:Y:S02]  /*2c40*/  @P0 IMAD.SHL.U32 R24, R24, 0x4, RZ ;  /* 0x0000000418180824 */ /* 0x000fe400078e00ff */
[----:B---3--:R-:W-:Y:S01]  /*2c50*/  FADD R15, RZ, R16 ;  /* 0x00000010ff0f7221 */ /* 0x008fe20000000000 */
[----:B------:R-:W-:Y:S02]  /*2c60*/  F2FP.SATFINITE.E4M3.F32.PACK_AB_MERGE_C R13, RZ, R13, RZ ;  /* 0x0000000dff0d723e */ /* 0x000fe400048070ff */
[----:B------:R-:W-:Y:S01]  /*2c70*/  @P0 IADD3 R14, P2, PT, R24, UR13, RZ ;  /* 0x0000000d180e0c10 */ /* 0x000fe2000ff5e0ff */
[----:B-1----:R-:W-:-:S03]  /*2c80*/  FADD R44, R44, R15 ;  /* 0x0000000f2c2c7221 */ /* 0x002fc60000000000 */
[----:B------:R-:W-:Y:S02]  /*2c90*/  @P0 IADD3.X R15, PT, PT, R25, UR20, RZ, P2, !PT ;  /* 0x00000014190f0c10 */ /* 0x000fe400097fe4ff */
[----:B------:R-:W-:Y:S01]  /*2ca0*/  IADD3 R8, P2, PT, R8, R7, RZ ;  /* 0x0000000708087210 */ /* 0x000fe20007f5e0ff */
[----:B------:R-:W-:Y:S01]  /*2cb0*/  IMAD.U32 R7, R13, 0x10000, RZ ;  /* 0x000100000d077824 */ /* 0x000fe200078e00ff */
[----:B------:R-:W-:Y:S01]  /*2cc0*/  LOP3.LUT R20, R35, 0xffff, RZ, 0xc0, !PT ;  /* 0x0000ffff23147812 */ /* 0x000fe200078ec0ff */
[----:B------:R-:W-:Y:S02]  /*2cd0*/  @!P0 IMAD.MOV.U32 R16, RZ, RZ, RZ ;  /* 0x000000ffff108224 */ /* 0x000fe400078e00ff */
[----:B------:R-:W-:Y:S01]  /*2ce0*/  FADD R28, RZ, R28 ;  /* 0x0000001cff1c7221 */ /* 0x000fe20000000000 */
[----:B------:R-:W-:Y:S01]  /*2cf0*/  IMAD.X R9, RZ, RZ, R9, P2 ;  /* 0x000000ffff097224 */ /* 0x000fe200010e0609 */
[----:B------:R-:W-:Y:S02]  /*2d00*/  LOP3.LUT R7, R20, 0xff0000, R7, 0xf8, !PT ;  /* 0x00ff000014077812 */ /* 0x000fe400078ef807 */
[----:B------:R-:W-:Y:S01]  /*2d10*/  @!P1 IADD3 R20, P3, PT, R8, UR33, RZ ;  /* 0x0000002108149c10 */ /* 0x000fe2000ff7e0ff */
[----:B------:R0:W5:Y:S01]  /*2d20*/  @P0 LDG.E R16, desc[UR30][R14.64] ;  /* 0x0000001e0e100981 */ /* 0x000162000c1e1900 */
[----:B------:R-:W-:Y:S01]  /*2d30*/  @P0 IADD3 R24, P2, PT, R24, UR19, RZ ;  /* 0x0000001318180c10 */ /* 0x000fe2000ff5e0ff */
[----:B------:R-:W-:Y:S01]  /*2d40*/  FADD R39, R39, R28 ;  /* 0x0000001c27277221 */ /* 0x000fe20000000000 */
[----:B------:R-:W-:-:S02]  /*2d50*/  @!P0 IMAD.MOV.U32 R28, RZ, RZ, RZ ;  /* 0x000000ffff1c8224 */ /* 0x000fc400078e00ff */
[----:B------:R-:W-:Y:S02]  /*2d60*/  @P0 IADD3.X R25, PT, PT, R25, UR21, RZ, P2, !PT ;  /* 0x0000001519190c10 */ /* 0x000fe400097fe4ff */
[----:B0-----:R-:W-:-:S03]  /*2d70*/  @!P1 IADD3.X R15, PT, PT, R9, UR34, RZ, P3, !PT ;  /* 0x00000022090f9c10 */ /* 0x001fc60009ffe4ff */
[----:B------:R4:W5:Y:S01]  /*2d80*/  @P0 LDG.E R28, desc[UR30][R24.64] ;  /* 0x0000001e181c0981 */ /* 0x000962000c1e1900 */
[----:B------:R-:W-:-:S04]  /*2d90*/  @!P1 LEA R14, P3, R20, UR16, 0x1 ;  /* 0x00000010140e9c11 */ /* 0x000fc8000f8608ff */
[----:B------:R-:W-:Y:S02]  /*2da0*/  @!P1 LEA.HI.X R15, R20, UR9, R15, 0x1, P3 ;  /* 0x00000009140f9c11 */ /* 0x000fe400098f0c0f */
[----:B------:R-:W-:-:S04]  /*2db0*/  @!P1 LEA R20, P0, R8, UR16, 0x1 ;  /* 0x0000001008149c11 */ /* 0x000fc8000f8008ff */
[----:B------:R-:W-:-:S05]  /*2dc0*/  @!P1 LEA.HI.X R21, R8, UR9, R9, 0x1, P0 ;  /* 0x0000000908159c11 */ /* 0x000fca00080f0c09 */
[----:B------:R0:W-:Y:S04]  /*2dd0*/  @!P1 STG.E.U16 desc[UR30][R20.64], R36 ;  /* 0x0000002414009986 */ /* 0x0001e8000c10151e */
[----:B------:R1:W-:Y:S01]  /*2de0*/  @!P1 STG.E.U16 desc[UR30][R14.64], R37 ;  /* 0x000000250e009986 */ /* 0x0003e2000c10151e */
[----:B------:R-:W-:Y:S01]  /*2df0*/  ISETP.GE.U32.AND P0, PT, R29, UR7, PT ;  /* 0x000000071d007c0c */ /* 0x000fe2000bf06070 */
[----:B------:R-:W-:Y:S03]  /*2e00*/  BSSY.RECONVERGENT B0, `(.L_x_10806) ;  /* 0x000001b000007945 */ /* 0x000fe60003800200 */
[----:B------:R-:W-:Y:S01]  /*2e10*/  ISETP.GE.U32.OR P0, PT, R17, UR18, P0 ;  /* 0x0000001211007c0c */ /* 0x000fe20008706470 */
[C---:B0-----:R-:W-:Y:S01]  /*2e20*/  FMUL R20, R18.reuse, UR8 ;  /* 0x0000000812147c20 */ /* 0x041fe20008400000 */
[----:B------:R-:W-:Y:S01]  /*2e30*/  FADD R31, R18, R31 ;  /* 0x0000001f121f7221 */ /* 0x000fe20000000000 */
[----:B------:R-:W-:-:S03]  /*2e40*/  FMUL R21, R40, UR8 ;  /* 0x0000000828157c20 */ /* 0x000fc60008400000 */
[----:B------:R-:W-:Y:S01]  /*2e50*/  F2FP.SATFINITE.E4M3.F32.PACK_AB_MERGE_C R20, RZ, R20, RZ ;  /* 0x00000014ff14723e */ /* 0x000fe200048070ff */
[----:B----4-:R-:W-:-:S04]  /*2e60*/  IMAD.U32 R24, R27, 0x10000, RZ ;  /* 0x000100001b187824 */ /* 0x010fc800078e00ff */
[----:B------:R-:W-:Y:S01]  /*2e70*/  FADD R25, R24, R24 ;  /* 0x0000001818197221 */ /* 0x000fe20000000000 */
[----:B--2---:R-:W-:-:S04]  /*2e80*/  IMAD.U32 R17, R12, 0x10000, RZ ;  /* 0x000100000c117824 */ /* 0x004fc800078e00ff */
[----:B------:R-:W-:-:S05]  /*2e90*/  FMNMX R25, RZ, R25, !PT ;  /* 0x00000019ff197209 */ /* 0x000fca0007800000 */
[----:B------:R-:W-:Y:S01]  /*2ea0*/  FMUL R17, R17, R25 ;  /* 0x0000001911117220 */ /* 0x000fe20000400000 */
[----:B------:R-:W-:-:S04]  /*2eb0*/  IMAD.U32 R35, R45, 0x10000, RZ ;  /* 0x000100002d237824 */ /* 0x000fc800078e00ff */
[----:B------:R-:W-:Y:S01]  /*2ec0*/  FADD R35, R35, R35 ;  /* 0x0000002323237221 */ /* 0x000fe20000000000 */
[----:B------:R-:W-:Y:S01]  /*2ed0*/  IMAD.U32 R24, R42, 0x10000, RZ ;  /* 0x000100002a187824 */ /* 0x000fe200078e00ff */
[----:B------:R-:W-:-:S03]  /*2ee0*/  PRMT R45, R45, 0x7632, R45 ;  /* 0x000076322d2d7816 */ /* 0x000fc6000000002d */
[----:B------:R-:W-:-:S05]  /*2ef0*/  FMNMX R35, RZ, R35, !PT ;  /* 0x00000023ff237209 */ /* 0x000fca0007800000 */
[----:B------:R-:W-:Y:S01]  /*2f00*/  FMUL R18, R24, R35 ;  /* 0x0000002318127220 */ /* 0x000fe20000400000 */
[----:B------:R-:W-:Y:S01]  /*2f10*/  IMAD.U32 R24, R45, 0x10000, RZ ;  /* 0x000100002d187824 */ /* 0x000fe200078e00ff */
[----:B-1----:R-:W-:Y:S06]  /*2f20*/  @P1 BRA `(.L_x_10807) ;  /* 0x0000000000201947 */ /* 0x002fec0003800000 */
        /* <DEDUP_REMOVED lines=8> */
.L_x_10807:
[----:B------:R-:W-:Y:S05]  /*2fb0*/  BSYNC.RECONVERGENT B0 ;  /* 0x0000000000007941 */ /* 0x000fea0003800200 */
.L_x_10806:
[----:B------:R-:W-:Y:S01]  /*2fc0*/  FADD R36, R24, R24 ;  /* 0x0000001818247221 */ /* 0x000fe20000000000 */
[----:B0-----:R-:W-:Y:S01]  /*2fd0*/  PRMT R13, R42, 0x7632, R13 ;  /* 0x000076322a0d7816 */ /* 0x001fe2000000000d */
[----:B------:R-:W-:Y:S01]  /*2fe0*/  FMUL R24, R41, UR8 ;  /* 0x0000000829187c20 */ /* 0x000fe20008400000 */
[----:B------:R-:W-:Y:S01]  /*2ff0*/  BSSY.RECONVERGENT B0, `(.L_x_10808) ;  /* 0x000000f000007945 */ /* 0x000fe20003800200 */
[----:B------:R-:W-:Y:S02]  /*3000*/  F2FP.SATFINITE.E4M3.F32.PACK_AB_MERGE_C R21, RZ, R21, RZ ;  /* 0x00000015ff15723e */ /* 0x000fe400048070ff */
[----:B------:R-:W-:Y:S01]  /*3010*/  IMAD.U32 R13, R13, 0x10000, RZ ;  /* 0x000100000d0d7824 */ /* 0x000fe200078e00ff */
[----:B------:R-:W-:Y:S02]  /*3020*/  PRMT R27, R27, 0x7632, R27 ;  /* 0x000076321b1b7816 */ /* 0x000fe4000000001b */
[----:B------:R-:W-:Y:S02]  /*3030*/  FMNMX R36, RZ, R36, !PT ;  /* 0x00000024ff247209 */ /* 0x000fe40007800000 */
[----:B------:R-:W-:Y:S01]  /*3040*/  F2FP.SATFINITE.E4M3.F32.PACK_AB_MERGE_C R24, RZ, R24, RZ ;  /* 0x00000018ff18723e */ /* 0x000fe200048070ff */
[----:B------:R-:W-:Y:S06]  /*3050*/  @P1 BRA `(.L_x_10809) ;  /* 0x0000000000201947 */ /* 0x000fec0003800000 */
[----:B------:R-:W-:Y:S01]  /*3060*/  IMAD.U32 R15, RZ, RZ, UR33 ;  /* 0x00000021ff0f7e24 */ /* 0x000fe2000f8e00ff */
[----:B------:R-:W-:-:S03]  /*3070*/  UIMAD UR10, UR34, 0x3, URZ ;  /* 0x00000003220a78a4 */ /* 0x000fc6000f8e02ff */
[----:B------:R-:W-:-:S04]  /*3080*/  IMAD.WIDE.U32 R14, R15, 0x3, R8 ;  /* 0x000000030f0e7825 */ /* 0x000fc800078e0008 */
[----:B------:R-:W-:Y:S01]  /*3090*/  VIADD R9, R15, UR10 ;  /* 0x0000000a0f097c36 */ /* 0x000fe20008000000 */
[----:B------:R-:W-:Y:S02]  /*30a0*/  LEA R8, P1, R14, UR16, 0x1 ;  /* 0x000000100e087c11 */ /* 0x000fe4000f8208ff */
[----:B------:R-:W-:Y:S02]  /*30b0*/  PRMT R15, R24, 0x7604, R21 ;  /* 0x00007604180f7816 */ /* 0x000fe40000000015 */
[----:B------:R-:W-:-:S05]  /*30c0*/  LEA.HI.X R9, R14, UR9, R9, 0x1, P1 ;  /* 0x000000090e097c11 */ /* 0x000fca00088f0c09 */
[----:B------:R0:W-:Y:S04]  /*30d0*/  STG.E.U16 desc[UR30][R8.64], R15 ;  /* 0x0000000f08007986 */ /* 0x0001e8000c10151e */
.L_x_10809:
[----:B------:R-:W-:Y:S05]  /*30e0*/  BSYNC.RECONVERGENT B0 ;  /* 0x0000000000007941 */ /* 0x000fea0003800200 */
.L_x_10808:
[----:B------:R-:W-:Y:S01]  /*30f0*/  USHF.L.U32 UR12, UR33, 0x2, URZ ;  /* 0x00000002210c7899 */ /* 0x000fe200080006ff */
[----:B------:R-:W-:Y:S02]  /*3100*/  IMAD.U32 R27, R27, 0x10000, RZ ;  /* 0x000100001b1b7824 */ /* 0x000fe400078e00ff */
[----:B0-----:R-:W-:Y:S01]  /*3110*/  FMUL R15, R13, R36 ;  /* 0x000000240d0f7220 */ /* 0x001fe20000400000 */
[----:B------:R-:W-:Y:S01]  /*3120*/  USHF.L.U64.HI UR10, UR33, 0x2, UR34 ;  /* 0x00000002210a7899 */ /* 0x000fe20008010222 */
[----:B------:R-:W-:Y:S01]  /*3130*/  PRMT R36, R12, 0x7632, R36 ;  /* 0x000076320c247816 */ /* 0x000fe20000000024 */
[----:B------:R-:W-:Y:S01]  /*3140*/  FADD R27, R27, R27 ;  /* 0x0000001b1b1b7221 */ /* 0x000fe20000000000 */
[----:B------:R-:W-:Y:S01]  /*3150*/  FMUL R14, R18, UR8 ;  /* 0x00000008120e7c20 */ /* 0x000fe20008400000 */
[----:B------:R-:W-:Y:S01]  /*3160*/  IADD3 R8, P1, PT, R10, UR12, RZ ;  /* 0x0000000c0a087c10 */ /* 0x000fe2000ff3e0ff */
[----:B------:R-:W-:Y:S01]  /*3170*/  FMUL R25, R15, UR8 ;  /* 0x000000080f197c20 */ /* 0x000fe20008400000 */
[----:B------:R-:W-:Y:S01]  /*3180*/  IMAD.U32 R36, R36, 0x10000, RZ ;  /* 0x0001000024247824 */ /* 0x000fe200078e00ff */
[----:B------:R-:W-:Y:S01]  /*3190*/  FMNMX R27, RZ, R27, !PT ;  /* 0x0000001bff1b7209 */ /* 0x000fe20007800000 */
[----:B------:R-:W-:Y:S01]  /*31a0*/  BSSY.RECONVERGENT B0, `(.L_x_10810) ;  /* 0x0000041000007945 */ /* 0x000fe20003800200 */
[----:B------:R-:W-:-:S02]  /*31b0*/  IADD3.X R9, PT, PT, R11, UR10, RZ, P1, !PT ;  /* 0x0000000a0b097c10 */ /* 0x000fc40008ffe4ff */
[----:B------:R-:W-:Y:S01]  /*31c0*/  F2FP.SATFINITE.E4M3.F32.PACK_AB_MERGE_C R14, RZ, R14, RZ ;  /* 0x0000000eff0e723e */ /* 0x000fe200048070ff */
[----:B------:R-:W-:Y:S01]  /*31d0*/  FMUL R36, R36, R27 ;  /* 0x0000001b24247220 */ /* 0x000fe20000400000 */
[----:B------:R-:W-:Y:S01]  /*31e0*/  @!P0 LEA R12, P1, R8, UR16, 0x1 ;  /* 0x00000010080c8c11 */ /* 0x000fe2000f8208ff */
[----:B------:R-:W-:Y:S01]  /*31f0*/  FMUL R27, R17, UR8 ;  /* 0x00000008111b7c20 */ /* 0x000fe20008400000 */
[----:B------:R-:W-:Y:S01]  /*3200*/  F2FP.SATFINITE.E4M3.F32.PACK_AB_MERGE_C R25, RZ, R25, RZ ;  /* 0x00000019ff19723e */ /* 0x000fe200048070ff */
[----:B------:R-:W-:Y:S01]  /*3210*/  FMUL R42, R36, UR8 ;  /* 0x00000008242a7c20 */ /* 0x000fe20008400000 */
[C---:B------:R-:W-:Y:S02]  /*3220*/  @!P0 LEA.HI.X R13, R8.reuse, UR9, R9, 0x1, P1 ;  /* 0x00000009080d8c11 */ /* 0x040fe400088f0c09 */
[----:B------:R-:W-:Y:S02]  /*3230*/  @!P0 PRMT R35, R25, 0x7604, R14 ;  /* 0x0000760419238816 */ /* 0x000fe4000000000e */
[----:B------:R-:W-:-:S02]  /*3240*/  @!P0 IADD3 R11, P1, PT, R8, UR33, RZ ;  /* 0x00000021080b8c10 */ /* 0x000fc4000ff3e0ff */
[----:B------:R-:W-:Y:S01]  /*3250*/  F2FP.SATFINITE.E4M3.F32.PACK_AB_MERGE_C R27, RZ, R27, RZ ;  /* 0x0000001bff1b723e */ /* 0x000fe200048070ff */
[----:B------:R0:W-:Y:S01]  /*3260*/  @!P0 STG.E.U16 desc[UR30][R12.64], R35 ;  /* 0x000000230c008986 */ /* 0x0001e2000c10151e */
[----:B------:R-:W-:Y:S02]  /*3270*/  @!P0 IADD3.X R37, PT, PT, R9, UR34, RZ, P1, !PT ;  /* 0x0000002209258c10 */ /* 0x000fe40008ffe4ff */
[C---:B------:R-:W-:Y:S02]  /*3280*/  @!P0 LEA R10, P1, R11.reuse, UR16, 0x1 ;  /* 0x000000100b0a8c11 */ /* 0x040fe4000f8208ff */
[----:B------:R-:W-:Y:S02]  /*3290*/  F2FP.SATFINITE.E4M3.F32.PACK_AB_MERGE_C R42, RZ, R42, RZ ;  /* 0x0000002aff2a723e */ /* 0x000fe400048070ff */
[----:B------:R-:W-:Y:S02]  /*32a0*/  @!P0 LEA.HI.X R11, R11, UR9, R37, 0x1, P1 ;  /* 0x000000090b0b8c11 */ /* 0x000fe400088f0c25 */
[----:B------:R-:W-:-:S02]  /*32b0*/  @!P0 PRMT R37, R42, 0x7604, R27 ;  /* 0x000076042a258816 */ /* 0x000fc4000000001b */
[C---:B------:R-:W-:Y:S01]  /*32c0*/  FMNMX3 R30, |R40|.reuse, R30, |R41|, !PT ;  /* 0x0000001e281e7276 */ /* 0x040fe20007800629 */
[C---:B0----5:R-:W-:Y:S01]  /*32d0*/  IMAD.U32 R12, R19.reuse, 0x10000, RZ ;  /* 0x00010000130c7824 */ /* 0x061fe200078e00ff */
[----:B------:R-:W-:Y:S01]  /*32e0*/  PRMT R19, R19, 0x7632, R19 ;  /* 0x0000763213137816 */ /* 0x000fe20000000013 */
[----:B------:R0:W-:Y:S01]  /*32f0*/  @!P0 STG.E.U16 desc[UR30][R10.64], R37 ;  /* 0x000000250a008986 */ /* 0x0001e2000c10151e */
[----:B------:R-:W-:Y:S01]  /*3300*/  FADD R35, R40, R31 ;  /* 0x0000001f28237221 */ /* 0x000fe20000000000 */
[----:B------:R-:W-:Y:S01]  /*3310*/  FADD R13, R12, R12 ;  /* 0x0000000c0c0d7221 */ /* 0x000fe20000000000 */
[C---:B------:R-:W-:Y:S01]  /*3320*/  IMAD.U32 R12, R23.reuse, 0x10000, RZ ;  /* 0x00010000170c7824 */ /* 0x040fe200078e00ff */
[----:B------:R-:W-:Y:S01]  /*3330*/  PRMT R23, R23, 0x7632, R23 ;  /* 0x0000763217177816 */ /* 0x000fe20000000017 */
[----:B------:R-:W-:Y:S02]  /*3340*/  IMAD.U32 R19, R19, 0x10000, RZ ;  /* 0x0001000013137824 */ /* 0x000fe400078e00ff */
[----:B------:R-:W-:Y:S01]  /*3350*/  FADD R31, R41, R34 ;  /* 0x00000022291f7221 */ /* 0x000fe20000000000 */
[----:B------:R-:W-:Y:S01]  /*3360*/  FMNMX R13, RZ, R13, !PT ;  /* 0x0000000dff0d7209 */ /* 0x000fe20007800000 */
[----:B------:R-:W-:-:S02]  /*3370*/  IMAD.U32 R34, R20, 0x10000, RZ ;  /* 0x0001000014227824 */ /* 0x000fc400078e00ff */
[----:B------:R-:W-:Y:S01]  /*3380*/  FADD R19, R19, R19 ;  /* 0x0000001313137221 */ /* 0x000fe20000000000 */
[----:B0-----:R-:W-:Y:S02]  /*3390*/  IMAD.U32 R11, R28, 0x10000, RZ ;  /* 0x000100001c0b7824 */ /* 0x001fe400078e00ff */
[----:B------:R-:W-:Y:S02]  /*33a0*/  FMUL R12, R12, R13 ;  /* 0x0000000d0c0c7220 */ /* 0x000fe40000400000 */
[----:B------:R-:W-:Y:S01]  /*33b0*/  FMNMX R10, RZ, R19, !PT ;  /* 0x00000013ff0a7209 */ /* 0x000fe20007800000 */
[----:B------:R-:W-:Y:S02]  /*33c0*/  IMAD.U32 R13, R23, 0x10000, RZ ;  /* 0x00010000170d7824 */ /* 0x000fe400078e00ff */
[----:B------:R-:W-:Y:S01]  /*33d0*/  FADD R11, R11, R11 ;  /* 0x0000000b0b0b7221 */ /* 0x000fe20000000000 */
[----:B------:R-:W-:Y:S01]  /*33e0*/  PRMT R28, R28, 0x7632, R28 ;  /* 0x000076321c1c7816 */ /* 0x000fe2000000001c */
[----:B------:R-:W-:-:S02]  /*33f0*/  IMAD.U32 R19, R16, 0x10000, RZ ;  /* 0x0001000010137824 */ /* 0x000fc400078e00ff */
[----:B------:R-:W-:Y:S01]  /*3400*/  FMUL R13, R13, R10 ;  /* 0x0000000a0d0d7220 */ /* 0x000fe20000400000 */
[----:B------:R-:W-:Y:S01]  /*3410*/  PRMT R16, R16, 0x7632, R16 ;  /* 0x0000763210107816 */ /* 0x000fe20000000010 */
[----:B------:R-:W-:Y:S01]  /*3420*/  FMUL R23, R12, UR8 ;  /* 0x000000080c177c20 */ /* 0x000fe20008400000 */
[----:B------:R-:W-:Y:S01]  /*3430*/  FMNMX R10, RZ, R11, !PT ;  /* 0x0000000bff0a7209 */ /* 0x000fe20007800000 */
[----:B------:R-:W-:Y:S02]  /*3440*/  IMAD.U32 R28, R28, 0x10000, RZ ;  /* 0x000100001c1c7824 */ /* 0x000fe400078e00ff */
[----:B------:R-:W-:Y:S01]  /*3450*/  FMUL R20, R13, UR8 ;  /* 0x000000080d147c20 */ /* 0x000fe20008400000 */
[----:B------:R-:W-:Y:S01]  /*3460*/  IMAD.U32 R16, R16, 0x10000, RZ ;  /* 0x0001000010107824 */ /* 0x000fe200078e00ff */
[----:B------:R-:W-:Y:S01]  /*3470*/  LOP3.LUT R34, R34, 0xff0000, RZ, 0xc0, !PT ;  /* 0x00ff000022227812 */ /* 0x000fe200078ec0ff */
[----:B------:R-:W-:Y:S01]  /*3480*/  FMUL R19, R19, R10 ;  /* 0x0000000a13137220 */ /* 0x000fe20000400000 */
[----:B------:R-:W-:-:S02]  /*3490*/  VIADD R10, R38, 0x1 ;  /* 0x00000001260a7836 */ /* 0x000fc40000000000 */
[----:B------:R-:W-:Y:S01]  /*34a0*/  FADD R28, R28, R28 ;  /* 0x0000001c1c1c7221 */ /* 0x000fe20000000000 */
[----:B------:R-:W-:Y:S02]  /*34b0*/  F2FP.SATFINITE.E4M3.F32.PACK_AB_MERGE_C R23, RZ, R23, RZ ;  /* 0x00000017ff17723e */ /* 0x000fe400048070ff */
[----:B------:R-:W-:Y:S02]  /*34c0*/  F2FP.SATFINITE.E4M3.F32.PACK_AB_MERGE_C R20, RZ, R20, RZ ;  /* 0x00000014ff14723e */ /* 0x000fe400048070ff */
[----:B------:R-:W-:Y:S02]  /*34d0*/  LOP3.LUT R10, R10, 0x1f, RZ, 0xc0, !PT ;  /* 0x0000001f0a0a7812 */ /* 0x000fe400078ec0ff */
[----:B------:R-:W-:-:S03]  /*34e0*/  FMNMX R11, RZ, R28, !PT ;  /* 0x0000001cff0b7209 */ /* 0x000fc60007800000 */
[----:B------:R0:W1:Y:S02]  /*34f0*/  SHFL.IDX PT, R28, R35, R10, 0x1f ;  /* 0x00001f0a231c7589 */ /* 0x00006400000e0000 */
[----:B------:R-:W-:Y:S02]  /*3500*/  FMUL R16, R16, R11 ;  /* 0x0000000b10107220 */ /* 0x000fe40000400000 */
[----:B------:R0:W2:Y:S01]  /*3510*/  SHFL.IDX PT, R31, R31, R10, 0x1f ;  /* 0x00001f0a1f1f7589 */ /* 0x0000a200000e0000 */
[----:B------:R-:W-:Y:S05]  /*3520*/  @P0 BRA `(.L_x_10811) ;  /* 0x0000000000200947 */ /* 0x000fea0003800000 */
[----:B------:R-:W-:Y:S01]  /*3530*/  ULOP3.LUT UR10, UR28, 0xfffffffe, URZ, 0xc0, !UPT ;  /* 0xfffffffe1c0a7892 */ /* 0x000fe2000f8ec0ff */
[----:B0-----:R-:W-:Y:S01]  /*3540*/  PRMT R35, R20, 0x7604, R23 ;  /* 0x0000760414237816 */ /* 0x001fe20000000017 */
[----:B------:R-:W-:-:S04]  /*3550*/  ULOP3.LUT UR12, UR29, 0x7fffffff, URZ, 0xc0, !UPT ;  /* 0x7fffffff1d0c7892 */ /* 0x000fc8000f8ec0ff */
[----:B------:R-:W-:-:S04]  /*3560*/  IADD3 R11, P1, PT, R8, UR10, RZ ;  /* 0x0000000a080b7c10 */ /* 0x000fc8000ff3e0ff */
[----:B------:R-:W-:Y:S02]  /*3570*/  IADD3.X R40, PT, PT, R9, UR12, RZ, P1, !PT ;  /* 0x0000000c09287c10 */ /* 0x000fe40008ffe4ff */
[----:B------:R-:W-:-:S04]  /*3580*/  LEA R10, P1, R11, UR16, 0x1 ;  /* 0x000000100b0a7c11 */ /* 0x000fc8000f8208ff */
[----:B------:R-:W-:-:S05]  /*3590*/  LEA.HI.X R11, R11, UR9, R40, 0x1, P1 ;  /* 0x000000090b0b7c11 */ /* 0x000fca00088f0c28 */
[----:B------:R3:W-:Y:S04]  /*35a0*/  STG.E.U16 desc[UR30][R10.64], R35 ;  /* 0x000000230a007986 */ /* 0x0007e8000c10151e */
.L_x_10811:
[----:B------:R-:W-:Y:S05]  /*35b0*/  BSYNC.RECONVERGENT B0 ;  /* 0x0000000000007941 */ /* 0x000fea0003800200 */
.L_x_10810:
[----:B0--3--:R-:W-:Y:S01]  /*35c0*/  FMUL R10, R19, UR8 ;  /* 0x00000008130a7c20 */ /* 0x009fe20008400000 */
[----:B------:R-:W-:Y:S01]  /*35d0*/  FMUL R11, R16, UR8 ;  /* 0x00000008100b7c20 */ /* 0x000fe20008400000 */
[----:B------:R-:W-:Y:S01]  /*35e0*/  BSSY.RECONVERGENT B0, `(.L_x_10812) ;  /* 0x000000d000007945 */ /* 0x000fe20003800200 */
[----:B------:R-:W-:Y:S02]  /*35f0*/  LOP3.LUT R35, R34, 0xffff, R33, 0xf8, !PT ;  /* 0x0000ffff22237812 */ /* 0x000fe400078ef821 */
[----:B------:R-:W-:Y:S02]  /*3600*/  F2FP.SATFINITE.E4M3.F32.PACK_AB_MERGE_C R34, RZ, R10, RZ ;  /* 0x0000000aff22723e */ /* 0x000fe400048070ff */
[----:B------:R-:W-:Y:S01]  /*3610*/  F2FP.SATFINITE.E4M3.F32.PACK_AB_MERGE_C R33, RZ, R11, RZ ;  /* 0x0000000bff21723e */ /* 0x000fe200048070ff */
[----:B------:R-:W-:Y:S06]  /*3620*/  @P0 BRA `(.L_x_10813) ;  /* 0x0000000000200947 */ /* 0x000fec0003800000 */
[----:B------:R-:W-:Y:S01]  /*3630*/  IMAD.U32 R11, RZ, RZ, UR33 ;  /* 0x00000021ff0b7e24 */ /* 0x000fe2000f8e00ff */
[----:B------:R-:W-:-:S03]  /*3640*/  UIMAD UR10, UR34, 0x3, URZ ;  /* 0x00000003220a78a4 */ /* 0x000fc6000f8e02ff */
[----:B------:R-:W-:-:S04]  /*3650*/  IMAD.WIDE.U32 R10, R11, 0x3, R8 ;  /* 0x000000030b0a7825 */ /* 0x000fc800078e0008 */
[----:B------:R-:W-:Y:S01]  /*3660*/  VIADD R9, R11, UR10 ;  /* 0x0000000a0b097c36 */ /* 0x000fe20008000000 */
[C---:B------:R-:W-:Y:S02]  /*3670*/  LEA R8, P0, R10.reuse, UR16, 0x1 ;  /* 0x000000100a087c11 */ /* 0x040fe4000f8008ff */
[----:B------:R-:W-:Y:S02]  /*3680*/  PRMT R11, R33, 0x7604, R34 ;  /* 0x00007604210b7816 */ /* 0x000fe40000000022 */
[----:B------:R-:W-:-:S05]  /*3690*/  LEA.HI.X R9, R10, UR9, R9, 0x1, P0 ;  /* 0x000000090a097c11 */ /* 0x000fca00080f0c09 */
[----:B------:R0:W-:Y:S04]  /*36a0*/  STG.E.U16 desc[UR30][R8.64], R11 ;  /* 0x0000000b08007986 */ /* 0x0001e8000c10151e */
.L_x_10813:
[----:B------:R-:W-:Y:S05]  /*36b0*/  BSYNC.RECONVERGENT B0 ;  /* 0x0000000000007941 */ /* 0x000fea0003800200 */
.L_x_10812:
[----:B0-----:R-:W0:Y:S01]  /*36c0*/  S2R R9, SR_CgaCtaId ;  /* 0x0000000000097919 */ /* 0x001e220000008800 */
[----:B------:R-:W-:Y:S01]  /*36d0*/  MOV R8, 0x400 ;  /* 0x0000040000087802 */ /* 0x000fe20000000f00 */
[----:B------:R-:W-:Y:S01]  /*36e0*/  IMAD.U32 R23, R23, 0x10000, RZ ;  /* 0x0001000017177824 */ /* 0x000fe200078e00ff */
[----:B------:R-:W-:Y:S01]  /*36f0*/  LOP3.LUT R11, RZ, R3, RZ, 0x33, !PT ;  /* 0x00000003ff0b7212 */ /* 0x000fe200078e33ff */
[----:B------:R-:W-:Y:S01]  /*3700*/  IMAD.IADD R29, R0, 0x1, -R29 ;  /* 0x00000001001d7824 */ /* 0x000fe200078e0a1d */
[----:B------:R-:W-:Y:S01]  /*3710*/  LOP3.LUT R21, R21, 0xffff, RZ, 0xc0, !PT ;  /* 0x0000ffff15157812 */ /* 0x000fe200078ec0ff */
[----:B------:R-:W-:Y:S01]  /*3720*/  VIADD R8, R8, 0x20 ;  /* 0x0000002008087836 */ /* 0x000fe20000000000 */
[----:B------:R-:W-:Y:S01]  /*3730*/  LOP3.LUT R40, R14, 0xff, RZ, 0xc0, !PT ;  /* 0x000000ff0e287812 */ /* 0x000fe200078ec0ff */
[----:B------:R-:W-:Y:S01]  /*3740*/  VIADD R38, R38, 0x2 ;  /* 0x0000000226267836 */ /* 0x000fe20000000000 */
[----:B------:R-:W-:Y:S01]  /*3750*/  LOP3.LUT R23, R23, 0xff0000, RZ, 0xc0, !PT ;  /* 0x00ff000017177812 */ /* 0x000fe200078ec0ff */
[----:B------:R-:W-:Y:S01]  /*3760*/  IMAD.SHL.U32 R14, R21, 0x1000000, RZ ;  /* 0x01000000150e7824 */ /* 0x000fe200078e00ff */
[----:B------:R-:W-:Y:S01]  /*3770*/  FMNMX3 R30, |R18|, R30, |R15|, !PT ;  /* 0x0000001e121e7276 */ /* 0x000fe2000780060f */
[----:B------:R-:W-:Y:S01]  /*3780*/  IMAD R40, R27, 0x100, R40 ;  /* 0x000001001b287824 */ /* 0x000fe200078e0228 */
[----:B------:R-:W-:Y:S01]  /*3790*/  LOP3.LUT R34, R34, 0xffff, RZ, 0xc0, !PT ;  /* 0x0000ffff22227812 */ /* 0x000fe200078ec0ff */
[----:B------:R-:W-:Y:S01]  /*37a0*/  VIADD R21, R3, 0x2 ;  /* 0x0000000203157836 */ /* 0x000fe20000000000 */
[----:B------:R-:W-:Y:S01]  /*37b0*/  LOP3.LUT R35, R35, R14, RZ, 0xfc, !PT ;  /* 0x0000000e23237212 */ /* 0x000fe200078efcff */
[----:B------:R-:W-:Y:S01]  /*37c0*/  IMAD.U32 R20, R20, 0x10000, RZ ;  /* 0x0001000014147824 */ /* 0x000fe200078e00ff */
[----:B------:R-:W-:Y:S01]  /*37d0*/  LOP3.LUT R14, R23, 0xffff, R40, 0xf8, !PT ;  /* 0x0000ffff170e7812 */ /* 0x000fe200078ef828 */
[----:B------:R-:W-:-:S02]  /*37e0*/  IMAD.IADD R21, R0, 0x1, -R21 ;  /* 0x0000000100157824 */ /* 0x000fc400078e0a15 */
[----:B------:R-:W-:Y:S01]  /*37f0*/  FADD R23, RZ, R15 ;  /* 0x0000000fff177221 */ /* 0x000fe20000000000 */
[----:B------:R-:W-:Y:S01]  /*3800*/  IMAD.SHL.U32 R15, R29, 0x4, RZ ;  /* 0x000000041d0f7824 */ /* 0x000fe200078e00ff */
[----:B------:R-:W-:Y:S01]  /*3810*/  LOP3.LUT R38, R38, 0x1f, RZ, 0xc0, !PT ;  /* 0x0000001f26267812 */ /* 0x000fe200078ec0ff */
[----:B-1----:R-:W-:Y:S01]  /*3820*/  FADD R39, R39, R28 ;  /* 0x0000001c27277221 */ /* 0x002fe20000000000 */
[----:B------:R-:W-:Y:S01]  /*3830*/  LOP3.LUT R25, R25, 0xff, RZ, 0xc0, !PT ;  /* 0x000000ff19197812 */ /* 0x000fe200078ec0ff */
[----:B--2---:R-:W-:Y:S01]  /*3840*/  FADD R44, R44, R31 ;  /* 0x0000001f2c2c7221 */ /* 0x004fe20000000000 */
[----:B------:R-:W-:Y:S01]  /*3850*/  LOP3.LUT R15, R15, 0x7c, RZ, 0xc0, !PT ;  /* 0x0000007c0f0f7812 */ /* 0x000fe200078ec0ff */
[----:B------:R-:W-:Y:S01]  /*3860*/  USHF.L.U64.HI UR10, UR32, 0x1, UR27 ;  /* 0x00000001200a7899 */ /* 0x000fe2000801021b */
[----:B------:R-:W-:Y:S01]  /*3870*/  ISETP.LT.U32.AND P0, PT, R3, UR18, PT ;  /* 0x0000001203007c0c */ /* 0x000fe2000bf01070 */
[----:B------:R-:W-:Y:S01]  /*3880*/  IMAD R25, R42, 0x100, R25 ;  /* 0x000001002a197824 */ /* 0x000fe200078e0219 */
[----:B------:R-:W-:Y:S01]  /*3890*/  LOP3.LUT R24, R24, 0xffff, RZ, 0xc0, !PT ;  /* 0x0000ffff18187812 */ /* 0x000fe200078ec0ff */
[----:B------:R-:W-:Y:S01]  /*38a0*/  USHF.L.U32 UR9, UR32, 0x1, URZ ;  /* 0x0000000120097899 */ /* 0x000fe200080006ff */
[----:B------:R-:W-:Y:S01]  /*38b0*/  LOP3.LUT R33, R33, 0xffff, RZ, 0xc0, !PT ;  /* 0x0000ffff21217812 */ /* 0x000fe200078ec0ff */
[----:B------:R-:W-:Y:S01]  /*38c0*/  BSSY.RECONVERGENT B0, `(.L_x_10814) ;  /* 0x0000091000007945 */ /* 0x000fe20003800200 */
[----:B0-----:R-:W-:Y:S01]  /*38d0*/  LEA R10, R9, R8, 0x18 ;  /* 0x00000008090a7211 */ /* 0x001fe200078ec0ff */
[----:B------:R-:W-:Y:S01]  /*38e0*/  IMAD.IADD R8, R11, 0x1, R0 ;  /* 0x000000010b087824 */ /* 0x000fe200078e0200 */
[----:B------:R-:W-:Y:S01]  /*38f0*/  LOP3.LUT R9, R0, 0x1f, RZ, 0xc0, !PT ;  /* 0x0000001f00097812 */ /* 0x000fe200078ec0ff */
[----:B------:R-:W-:Y:S01]  /*3900*/  IMAD.SHL.U32 R24, R24, 0x1000000, RZ ;  /* 0x0100000018187824 */ /* 0x000fe200078e00ff */
[----:B------:R-:W-:Y:S01]  /*3910*/  FMNMX3 R30, |R17|, R30, |R36|, !PT ;  /* 0x0000001e111e7276 */ /* 0x000fe20007800624 */
[----:B------:R-:W-:Y:S01]  /*3920*/  IMAD.SHL.U32 R37, R8, 0x4, RZ ;  /* 0x0000000408257824 */ /* 0x000fe200078e00ff */
[----:B------:R-:W-:Y:S01]  /*3930*/  LOP3.LUT R25, R25, 0xffff, RZ, 0xc0, !PT ;  /* 0x0000ffff19197812 */ /* 0x000fe200078ec0ff */
[----:B------:R-:W-:Y:S01]  /*3940*/  IMAD R8, R9, 0x84, R10 ;  /* 0x0000008409087824 */ /* 0x000fe200078e020a */
[----:B------:R-:W-:Y:S01]  /*3950*/  LOP3.LUT R7, R7, R24, RZ, 0xfc, !PT ;  /* 0x0000001807077212 */ /* 0x000fe200078efcff */
[----:B------:R-:W-:Y:S01]  /*3960*/  VIADD R11, R11, UR18 ;  /* 0x000000120b0b7c36 */ /* 0x000fe20008000000 */
[----:B------:R-:W-:Y:S01]  /*3970*/  LOP3.LUT R41, R37, 0x7c, RZ, 0xc0, !PT ;  /* 0x0000007c25297812 */ /* 0x000fe200078ec0ff */
[----:B------:R-:W-:Y:S01]  /*3980*/  IMAD R37, R5, 0x4, R8 ;  /* 0x0000000405257824 */ /* 0x000fe200078e0208 */
[----:B------:R-:W-:Y:S01]  /*3990*/  LOP3.LUT R25, R25, 0xff0000, R20, 0xf8, !PT ;  /* 0x00ff000019197812 */ /* 0x000fe200078ef814 */
[----:B------:R-:W-:-:S02]  /*39a0*/  IMAD.IADD R15, R8, 0x1, R15 ;  /* 0x00000001080f7824 */ /* 0x000fc400078e020f */
[----:B------:R-:W-:Y:S01]  /*39b0*/  IMAD.IADD R5, R8, 0x1, R41 ;  /* 0x0000000108057824 */ /* 0x000fe200078e0229 */
[----:B------:R-:W-:Y:S04]  /*39c0*/  STS [R37], R32 ;  /* 0x0000002025007388 */ /* 0x000fe80000000800 */
[----:B------:R0:W-:Y:S02]  /*39d0*/  STS [R5], R26 ;  /* 0x0000001a05007388 */ /* 0x0001e40000000800 */
[----:B0-----:R-:W-:Y:S01]  /*39e0*/  FADD R26, RZ, R18 ;  /* 0x00000012ff1a7221 */ /* 0x001fe20000000000 */
[----:B------:R-:W-:-:S03]  /*39f0*/  IMAD.SHL.U32 R18, R21, 0x4, RZ ;  /* 0x0000000415127824 */ /* 0x000fc600078e00ff */
[----:B------:R-:W-:Y:S01]  /*3a00*/  FADD R21, R17, R26 ;  /* 0x0000001a11157221 */ /* 0x000fe20000000000 */
[----:B------:R-:W-:Y:S01]  /*3a10*/  FADD R26, R36, R23 ;  /* 0x00000017241a7221 */ /* 0x000fe20000000000 */
[----:B------:R-:W-:Y:S02]  /*3a20*/  LOP3.LUT R23, R18, 0x7c, RZ, 0xc0, !PT ;  /* 0x0000007c12177812 */ /* 0x000fe400078ec0ff */
[----:B------:R-:W-:Y:S01]  /*3a30*/  FADD R32, R12, R21 ;  /* 0x000000150c207221 */ /* 0x000fe20000000000 */
[----:B------:R-:W-:Y:S01]  /*3a40*/  FADD R27, R13, R26 ;  /* 0x0000001a0d1b7221 */ /* 0x000fe20000000000 */
[----:B------:R-:W-:Y:S02]  /*3a50*/  IMAD.SHL.U32 R21, R34, 0x1000000, RZ ;  /* 0x0100000022157824 */ /* 0x000fe400078e00ff */
[----:B------:R-:W-:Y:S01]  /*3a60*/  FADD R29, R19, R32 ;  /* 0x00000020131d7221 */ /* 0x000fe20000000000 */
[----:B------:R-:W-:Y:S02]  /*3a70*/  FADD R27, R16, R27 ;  /* 0x0000001b101b7221 */ /* 0x000fe40000000000 */
[----:B------:R-:W-:Y:S01]  /*3a80*/  LOP3.LUT R26, R14, R21, RZ, 0xfc, !PT ;  /* 0x000000150e1a7212 */ /* 0x000fe200078efcff */
[----:B------:R-:W-:Y:S01]  /*3a90*/  IMAD.IADD R14, R8, 0x1, R23 ;  /* 0x00000001080e7824 */ /* 0x000fe200078e0217 */
[----:B------:R-:W0:Y:S01]  /*3aa0*/  SHFL.IDX PT, R18, R29, R38, 0x1f ;  /* 0x00001f261d127589 */ /* 0x000e2200000e0000 */
[----:B------:R-:W-:-:S03]  /*3ab0*/  FMNMX3 R23, |R12|, R30, |R13|, !PT ;  /* 0x0000001e0c177276 */ /* 0x000fc6000780060d */
[----:B------:R1:W2:Y:S01]  /*3ac0*/  SHFL.IDX PT, R21, R27, R38, 0x1f ;  /* 0x00001f261b157589 */ /* 0x0002a200000e0000 */
[----:B------:R-:W-:-:S03]  /*3ad0*/  FMNMX3 R23, |R19|, R23, |R16|, !PT ;  /* 0x0000001713177276 */ /* 0x000fc60007800610 */
[----:B------:R-:W-:Y:S04]  /*3ae0*/  STS [R14], R35 ;  /* 0x000000230e007388 */ /* 0x000fe80000000800 */
[----:B------:R3:W-:Y:S01]  /*3af0*/  STS [R15], R26 ;  /* 0x0000001a0f007388 */ /* 0x0007e20000000800 */
[----:B-1----:R-:W-:Y:S01]  /*3b00*/  IADD3 R27, PT, PT, -R3, UR18, RZ ;  /* 0x00000012031b7c10 */ /* 0x002fe2000fffe1ff */
[----:B---3--:R-:W-:Y:S02]  /*3b10*/  IMAD.SHL.U32 R26, R33, 0x1000000, RZ ;  /* 0x01000000211a7824 */ /* 0x008fe400078e00ff */
[----:B0-----:R-:W-:-:S03]  /*3b20*/  FADD R12, R39, R18 ;  /* 0x00000012270c7221 */ /* 0x001fc60000000000 */
[----:B------:R-:W-:Y:S01]  /*3b30*/  LOP3.LUT R26, R25, R26, RZ, 0xfc, !PT ;  /* 0x0000001a191a7212 */ /* 0x000fe200078efcff */
[----:B--2---:R-:W-:Y:S01]  /*3b40*/  FADD R13, R44, R21 ;  /* 0x000000152c0d7221 */ /* 0x004fe20000000000 */
[----:B------:R-:W-:Y:S06]  /*3b50*/  BAR.SYNC.DEFER_BLOCKING 0x0 ;  /* 0x0000000000007b1d */ /* 0x000fec0000010000 */
[----:B------:R-:W-:Y:S05]  /*3b60*/  @!P0 BRA `(.L_x_10815) ;  /* 0x0000000400988947 */ /* 0x000fea0003800000 */
[----:B------:R-:W-:Y:S01]  /*3b70*/  ISETP.GE.U32.AND P1, PT, R11, 0x3, PT ;  /* 0x000000030b00780c */ /* 0x000fe20003f26070 */
[----:B------:R-:W-:Y:S01]  /*3b80*/  IMAD.U32 R28, RZ, RZ, UR18 ;  /* 0x00000012ff1c7e24 */ /* 0x000fe2000f8e00ff */
[----:B------:R-:W-:Y:S01]  /*3b90*/  BSSY.RECONVERGENT B1, `(.L_x_10816) ;  /* 0x0000040000017945 */ /* 0x000fe20003800200 */
[----:B------:R-:W-:Y:S02]  /*3ba0*/  IMAD.SHL.U32 R16, R2, 0x8, RZ ;  /* 0x0000000802107824 */ /* 0x000fe400078e00ff */
[----:B------:R-:W-:Y:S01]  /*3bb0*/  IMAD.MOV.U32 R30, RZ, RZ, RZ ;  /* 0x000000ffff1e7224 */ /* 0x000fe200078e00ff */
[----:B------:R-:W-:Y:S01]  /*3bc0*/  LOP3.LUT R28, R28, 0x3, RZ, 0xc0, !PT ;  /* 0x000000031c1c7812 */ /* 0x000fe200078ec0ff */
[C---:B------:R-:W-:Y:S02]  /*3bd0*/  IMAD R19, R16.reuse, UR27, RZ ;  /* 0x0000001b10137c24 */ /* 0x040fe4000f8e02ff */
[----:B------:R-:W-:Y:S01]  /*3be0*/  IMAD.WIDE.U32 R16, R16, UR32, RZ ;  /* 0x0000002010107c25 */ /* 0x000fe2000f8e00ff */
[----:B------:R-:W-:-:S03]  /*3bf0*/  ISETP.NE.AND P0, PT, R28, RZ, PT ;  /* 0x000000ff1c00720c */ /* 0x000fc60003f05270 */
[----:B------:R-:W-:Y:S02]  /*3c00*/  IMAD.IADD R32, R17, 0x1, R19 ;  /* 0x0000000111207824 */ /* 0x000fe400078e0213 */
[----:B------:R-:W-:Y:S02]  /*3c10*/  IMAD.MOV.U32 R25, RZ, RZ, R16 ;  /* 0x000000ffff197224 */ /* 0x000fe400078e0010 */
[----:B------:R-:W-:Y:S01]  /*3c20*/  IMAD.MOV.U32 R33, RZ, RZ, R4 ;  /* 0x000000ffff217224 */ /* 0x000fe200078e0004 */
[----:B------:R-:W-:Y:S06]  /*3c30*/  @!P1 BRA `(.L_x_10817) ;  /* 0x0000000000d49947 */ /* 0x000fec0003800000 */
[----:B------:R-:W-:Y:S02]  /*3c40*/  IMAD R29, R9, 0x84, R6 ;  /* 0x00000084091d7824 */ /* 0x000fe400078e0206 */
[----:B------:R-:W-:Y:S02]  /*3c50*/  IMAD.IADD R30, R27, 0x1, -R28 ;  /* 0x000000011b1e7824 */ /* 0x000fe400078e0a1c */
[----:B------:R-:W-:Y:S01]  /*3c60*/  IMAD.MOV.U32 R33, RZ, RZ, R4 ;  /* 0x000000ffff217224 */ /* 0x000fe200078e0004 */
[----:B------:R-:W-:Y:S01]  /*3c70*/  IADD3 R29, PT, PT, R29, 0x8, R10 ;  /* 0x000000081d1d7810 */ /* 0x000fe20007ffe00a */
[----:B------:R-:W-:-:S07]  /*3c80*/  IMAD.MOV R31, RZ, RZ, -R30 ;  /* 0x000000ffff1f7224 */ /* 0x000fce00078e0a1e */
.L_x_10818:
        /* <DEDUP_REMOVED lines=32> */
[----:B------:R-:W-:-:S04]  /*3e90*/  VIADD R33, R33, 0x1f ;  /* 0x0000001f21217836 */ /* 0x000fc80000000000 */
[----:B------:R-:W-:Y:S01]  /*3ea0*/  @!P1 IMAD.X R34, RZ, RZ, R38, P5 ;  /* 0x000000ffff229224 */ /* 0x000fe200028e0626 */
        /* <DEDUP_REMOVED lines=14> */
.L_x_10817:
[----:B------:R-:W-:Y:S05]  /*3f90*/  BSYNC.RECONVERGENT B1 ;  /* 0x0000000000017941 */ /* 0x000fea0003800200 */
.L_x_10816:
        /* <DEDUP_REMOVED lines=35> */
.L_x_10815:
[----:B------:R-:W-:Y:S05]  /*41d0*/  BSYNC.RECONVERGENT B0 ;  /* 0x0000000000007941 */ /* 0x000fea0003800200 */
.L_x_10814:
[----:B------:R-:W-:Y:S01]  /*41e0*/  BAR.SYNC.DEFER_BLOCKING 0x0 ;  /* 0x0000000000007b1d */ /* 0x000fe20000010000 */
[C---:B------:R-:W-:Y:S01]  /*41f0*/  ISETP.LT.U32.AND P0, PT, R3.reuse, UR18, PT ;  /* 0x0000001203007c0c */ /* 0x040fe2000bf01070 */
[----:B01----:R-:W-:-:S04]  /*4200*/  VIADD R16, R3, 0x1 ;  /* 0x0000000103107836 */ /* 0x003fc80000000000 */
[----:B------:R-:W-:Y:S01]  /*4210*/  IMAD.IADD R16, R3, 0x1, R16 ;  /* 0x0000000103107824 */ /* 0x000fe200078e0210 */
[----:B------:R-:W-:Y:S03]  /*4220*/  BSSY.RECONVERGENT B0, `(.L_x_10819) ;  /* 0x000006a000007945 */ /* 0x000fe60003800200 */
        /* <DEDUP_REMOVED lines=11> */
[----:B------:R-:W-:Y:S02]  /*42e0*/  IMAD.IADD R26, R17, 0x1, R19 ;  /* 0x00000001111a7824 */ /* 0x000fe400078e0213 */
[----:B------:R-:W-:Y:S01]  /*42f0*/  IMAD.MOV.U32 R24, RZ, RZ, R16 ;  /* 0x000000ffff187224 */ /* 0x000fe200078e0010 */
[----:B------:R-:W-:Y:S01]  /*4300*/  LOP3.LUT R14, R14, 0x3, RZ, 0xc0, !PT ;  /* 0x000000030e0e7812 */ /* 0x000fe200078ec0ff */
[----:B------:R-:W-:-:S03]  /*4310*/  IMAD.MOV.U32 R22, RZ, RZ, RZ ;  /* 0x000000ffff167224 */ /* 0x000fc600078e00ff */
[----:B------:R-:W-:-:S03]  /*4320*/  ISETP.NE.AND P0, PT, R14, RZ, PT ;  /* 0x000000ff0e00720c */ /* 0x000fc60003f05270 */
[----:B------:R-:W-:Y:S10]  /*4330*/  @!P1 BRA `(.L_x_10822) ;  /* 0x0000000000d09947 */ /* 0x000ff40003800000 */
[----:B------:R-:W-:Y:S02]  /*4340*/  IMAD R5, R9, 0x84, R6 ;  /* 0x0000008409057824 */ /* 0x000fe400078e0206 */
[----:B------:R-:W-:-:S03]  /*4350*/  IMAD.IADD R22, R27, 0x1, -R14 ;  /* 0x000000011b167824 */ /* 0x000fc600078e0a0e */
[----:B------:R-:W-:Y:S01]  /*4360*/  IADD3 R5, PT, PT, R5, 0x8, R10 ;  /* 0x0000000805057810 */ /* 0x000fe20007ffe00a */
[----:B------:R-:W-:-:S07]  /*4370*/  IMAD.MOV R11, RZ, RZ, -R22 ;  /* 0x000000ffff0b7224 */ /* 0x000fce00078e0a16 */
.L_x_10823:
        /* <DEDUP_REMOVED lines=48> */
.L_x_10822:
[----:B------:R-:W-:Y:S05]  /*4680*/  BSYNC.RECONVERGENT B1 ;  /* 0x0000000000017941 */ /* 0x000fea0003800200 */
.L_x_10821:
        /* <DEDUP_REMOVED lines=8> */
[----:B0-----:R-:W-:-:S04]  /*4710*/  @!P0 LEA R6, P1, R5, UR6, 0x2 ;  /* 0x0000000605068c11 */ /* 0x001fc8000f8210ff */
        /* <DEDUP_REMOVED lines=26> */
.L_x_10820:
[----:B------:R-:W-:Y:S05]  /*48c0*/  BSYNC.RECONVERGENT B0 ;  /* 0x0000000000007941 */ /* 0x000fea0003800200 */
.L_x_10819:
        /* <DEDUP_REMOVED lines=8> */
[----:B------:R-:W-:Y:S01]  /*4950*/  ISETP.GE.U32.AND P1, PT, R9, UR18, PT ;  /* 0x0000001209007c0c */ /* 0x000fe2000bf26070 */
[----:B------:R-:W-:Y:S02]  /*4960*/  IMAD.U32 R11, RZ, RZ, UR5 ;  /* 0x00000005ff0b7e24 */ /* 0x000fe4000f8e00ff */
[----:B------:R-:W3:Y:S04]  /*4970*/  LDS.64 R16, [R10+0x200] ;  /* 0x000200000a107984 */ /* 0x000ee80000000a00 */
[----:B------:R-:W4:Y:S04]  /*4980*/  LDS.64 R18, [R10+0x300] ;  /* 0x000300000a127984 */ /* 0x000f280000000a00 */
[----:B------:R-:W5:Y:S04]  /*4990*/  LDS.64 R20, [R10+0x400] ;  /* 0x000400000a147984 */ /* 0x000f680000000a00 */
[----:B------:R-:W5:Y:S04]  /*49a0*/  LDS.64 R24, [R10+0x500] ;  /* 0x000500000a187984 */ /* 0x000f680000000a00 */
[----:B------:R-:W5:Y:S04]  /*49b0*/  LDS.64 R6, [R10+0x600] ;  /* 0x000600000a067984 */ /* 0x000f680000000a00 */
[----:B-1----:R2:W1:Y:S02]  /*49c0*/  LDS.64 R4, [R10+0x700] ;  /* 0x000700000a047984 */ /* 0x0024640000000a00 */
[----:B--2---:R-:W-:-:S02]  /*49d0*/  IMAD.U32 R10, RZ, RZ, UR4 ;  /* 0x00000004ff0a7e24 */ /* 0x004fc4000f8e00ff */
[----:B0-----:R-:W-:Y:S01]  /*49e0*/  FADD R3, R12, R14 ;  /* 0x0000000e0c037221 */ /* 0x001fe20000000000 */
[----:B------:R-:W-:-:S03]  /*49f0*/  FADD R8, R13, R15 ;  /* 0x0000000f0d087221 */ /* 0x000fc60000000000 */
[----:B---3--:R-:W-:Y:S01]  /*4a00*/  FADD R3, R3, R16 ;  /* 0x0000001003037221 */ /* 0x008fe20000000000 */
[----:B------:R-:W-:-:S03]  /*4a10*/  FADD R8, R8, R17 ;  /* 0x0000001108087221 */ /* 0x000fc60000000000 */
[----:B----4-:R-:W-:Y:S01]  /*4a20*/  FADD R3, R3, R18 ;  /* 0x0000001203037221 */ /* 0x010fe20000000000 */
[----:B------:R-:W-:-:S03]  /*4a30*/  FADD R8, R8, R19 ;  /* 0x0000001308087221 */ /* 0x000fc60000000000 */
[----:B-----5:R-:W-:Y:S01]  /*4a40*/  FADD R3, R3, R20 ;  /* 0x0000001403037221 */ /* 0x020fe20000000000 */
[----:B------:R-:W-:-:S03]  /*4a50*/  FADD R8, R8, R21 ;  /* 0x0000001508087221 */ /* 0x000fc60000000000 */
[----:B------:R-:W-:Y:S01]  /*4a60*/  FADD R3, R3, R24 ;  /* 0x0000001803037221 */ /* 0x000fe20000000000 */
[----:B------:R-:W-:-:S03]  /*4a70*/  FADD R8, R8, R25 ;  /* 0x0000001908087221 */ /* 0x000fc60000000000 */
[----:B------:R-:W-:Y:S01]  /*4a80*/  FADD R3, R3, R6 ;  /* 0x0000000603037221 */ /* 0x000fe20000000000 */
[----:B------:R-:W-:Y:S01]  /*4a90*/  FADD R8, R8, R7 ;  /* 0x0000000708087221 */ /* 0x000fe20000000000 */
[----:B------:R-:W-:-:S04]  /*4aa0*/  @!P1 IMAD.WIDE.U32 R6, R9, 0x8, R10 ;  /* 0x0000000809069825 */ /* 0x000fc800078e000a */
[----:B-1----:R-:W-:Y:S01]  /*4ab0*/  FADD R4, R3, R4 ;  /* 0x0000000403047221 */ /* 0x002fe20000000000 */
[----:B------:R-:W-:-:S05]  /*4ac0*/  FADD R5, R8, R5 ;  /* 0x0000000508057221 */ /* 0x000fca0000000000 */
[----:B------:R3:W-:Y:S02]  /*4ad0*/  @!P1 STG.E.64 desc[UR30][R6.64], R4 ;  /* 0x0000000406009986 */ /* 0x0007e4000c101b1e */
.L_x_10825:
[----:B------:R-:W-:Y:S05]  /*4ae0*/  BSYNC.RECONVERGENT B0 ;  /* 0x0000000000007941 */ /* 0x000fea0003800200 */
.L_x_10824:
[----:B------:R-:W4:Y:S02]  /*4af0*/  LDCU.64 UR4, c[0x0][0x3a8] ;  /* 0x00007500ff0477ac */ /* 0x000f240008000a00 */
[----:B----4-:R-:W-:-:S04]  /*4b00*/  UISETP.NE.U32.AND UP0, UPT, UR4, URZ, UPT ;  /* 0x000000ff0400728c */ /* 0x010fc8000bf05070 */
[----:B------:R-:W-:-:S09]  /*4b10*/  UISETP.NE.AND.EX UP0, UPT, UR5, URZ, UPT, UP0 ;  /* 0x000000ff0500728c */ /* 0x000fd2000bf05300 */
[----:B------:R-:W-:Y:S05]  /*4b20*/  BRA.U !UP0, `(.L_x_10826) ;  /* 0x00000001089c7547 */ /* 0x000fea000b800000 */
[----:B-1-3--:R-:W1:Y:S01]  /*4b30*/  SHFL.DOWN PT, R4, R23, 0x10, 0x1f ;  /* 0x0a001f0017047f89 */ /* 0x00ae6200000e0000 */
[----:B------:R-:W-:Y:S01]  /*4b40*/  ISETP.NE.AND P1, PT, R9, RZ, PT ;  /* 0x000000ff0900720c */ /* 0x000fe20003f25270 */
[----:B------:R-:W-:-:S12]  /*4b50*/  BSSY B0, `(.L_x_10826) ;  /* 0x0000024000007945 */ /* 0x000fd80003800000 */
[----:B--2---:R-:W2:Y:S01]  /*4b60*/  @!P1 S2R R10, SR_CgaCtaId ;  /* 0x00000000000a9919 */ /* 0x004ea20000008800 */
[----:B0-----:R-:W-:Y:S02]  /*4b70*/  @!P1 MOV R7, 0x400 ;  /* 0x0000040000079802 */ /* 0x001fe40000000f00 */
[----:B-1----:R-:W-:-:S05]  /*4b80*/  FMNMX R4, R23, R4, !PT ;  /* 0x0000000417047209 */ /* 0x002fca0007800000 */
        /* <DEDUP_REMOVED lines=27> */
.L_x_10834:
[----:B------:R-:W-:Y:S02]  /*4d40*/  ISETP.NE.AND P0, PT, R0, RZ, PT ;  /* 0x000000ff0000720c */ /* 0x000fe40003f05270 */
[----:B--2---:R-:W-:-:S11]  /*4d50*/  FMNMX R5, R4, R5, !PT ;  /* 0x0000000504057209 */ /* 0x004fd60007800000 */
[----:B------:R-:W-:Y:S05]  /*4d60*/  @P0 BRA `(.L_x_10827) ;  /* 0x0000000000080947 */ /* 0x000fea0003800000 */
[----:B------:R-:W2:Y:S02]  /*4d70*/  LDC.64 R2, c[0x0][0x3a8] ;  /* 0x0000ea00ff027b82 */ /* 0x000ea40000000a00 */
[----:B--2---:R2:W-:Y:S02]  /*4d80*/  REDG.E.MAX.S32.STRONG.GPU desc[UR30][R2.64], R5 ;  /* 0x000000050200798e */ /* 0x0045e4000d12e31e */
.L_x_10827:
[----:B------:R-:W-:Y:S05]  /*4d90*/  BSYNC B0 ;  /* 0x0000000000007941 */ /* 0x000fea0003800000 */
.L_x_10826:
        /* <DEDUP_REMOVED lines=11> */
[----:B-12---:R-:W-:Y:S05]  /*4e50*/  CALL.REL.NOINC `($__internal_331_$__cuda_sm20_rcp_rn_f32_slowpath) ;  /* 0x0000000400987944 */ /* 0x006fea0003c00000 */
[----:B------:R-:W-:Y:S05]  /*4e60*/  BRA `(.L_x_10830) ;  /* 0x0000000000147947 */ /* 0x000fea0003800000 */
.L_x_10829:
[----:B0123--:R-:W0:Y:S01]  /*4e70*/  MUFU.RCP R5, UR8 ;  /* 0x0000000800057d08 */ /* 0x00fe220008001000 */
[----:B------:R-:W-:-:S04]  /*4e80*/  IMAD.U32 R0, RZ, RZ, UR8 ;  /* 0x00000008ff007e24 */ /* 0x000fc8000f8e00ff */
[----:B0-----:R-:W-:-:S04]  /*4e90*/  FFMA R0, R5, R0, -1 ;  /* 0xbf80000005007423 */ /* 0x001fc80000000000 */
[----:B------:R-:W-:-:S04]  /*4ea0*/  FADD.FTZ R0, -R0, -RZ ;  /* 0x800000ff00007221 */ /* 0x000fc80000010100 */
[----:B------:R-:W-:-:S07]  /*4eb0*/  FFMA R5, R5, R0, R5 ;  /* 0x0000000005057223 */ /* 0x000fce0000000005 */
.L_x_10830:
[----:B------:R-:W0:Y:S02]  /*4ec0*/  LDC.64 R2, c[0x0][0x3b0] ;  /* 0x0000ec00ff027b82 */ /* 0x000e240000000a00 */
[----:B0-----:R-:W-:Y:S01]  /*4ed0*/  STG.E desc[UR30][R2.64], R5 ;  /* 0x0000000502007986 */ /* 0x001fe2000c10191e */
[----:B------:R-:W-:Y:S05]  /*4ee0*/  EXIT ;  /* 0x000000000000794d */ /* 0x000fea0003800000 */
.L_x_10828:
[----:B0-----:R-:W-:Y:S02]  /*4ef0*/  IMAD.MOV.U32 R7, RZ, RZ, 0x4 ;  /* 0x00000004ff077424 */ /* 0x001fe400078e00ff */
[----:B------:R-:W-:Y:S02]  /*4f00*/  IMAD.MOV.U32 R9, RZ, RZ, 0x1f ;  /* 0x0000001fff097424 */ /* 0x000fe400078e00ff */
[----:B------:R-:W-:-:S07]  /*4f10*/  IMAD.MOV.U32 R6, RZ, RZ, -0x1 ;  /* 0xffffffffff067424 */ /* 0x000fce00078e00ff */
[----:B-12---:R-:W-:Y:S05]  /*4f20*/  WARPSYNC.COLLECTIVE R6, `(.L_x_10831) ;  /* 0x0000000006087348 */ /* 0x006fea0003c00000 */
[----:B--2---:R0:W2:Y:S02]  /*4f30*/  SHFL.DOWN P0, R5, R2, R7, R9 ;  /* 0x0800000702057389 */ /* 0x0040a40000000009 */
[----:B012---:R-:W-:Y:S05]  /*4f40*/  ENDCOLLECTIVE ;  /* 0x000000000000791b */ /* 0x007fea0003800000 */
.L_x_10831:
[----:B------:R-:W-:Y:S02]  /*4f50*/  IMAD.MOV.U32 R7, RZ, RZ, 0x2 ;  /* 0x00000002ff077424 */ /* 0x000fe400078e00ff */
[----:B------:R-:W-:-:S05]  /*4f60*/  IMAD.MOV.U32 R3, RZ, RZ, R5 ;  /* 0x000000ffff037224 */ /* 0x000fca00078e0005 */
[----:B------:R-:W-:-:S05]  /*4f70*/  FMNMX R3, R3, R2, !PT ;  /* 0x0000000203037209 */ /* 0x000fca0007800000 */
[----:B------:R-:W-:-:S07]  /*4f80*/  IMAD.MOV.U32 R2, RZ, RZ, R3 ;  /* 0x000000ffff027224 */ /* 0x000fce00078e0003 */
[----:B------:R-:W-:Y:S05]  /*4f90*/  WARPSYNC.COLLECTIVE R6, `(.L_x_10832) ;  /* 0x0000000006087348 */ /* 0x000fea0003c00000 */
[----:B------:R0:W1:Y:S02]  /*4fa0*/  SHFL.DOWN P0, R5, R2, R7, R9 ;  /* 0x0800000702057389 */ /* 0x0000640000000009 */
[----:B01----:R-:W-:Y:S05]  /*4fb0*/  ENDCOLLECTIVE ;  /* 0x000000000000791b */ /* 0x003fea0003800000 */
.L_x_10832:
[----:B------:R-:W-:Y:S02]  /*4fc0*/  IMAD.MOV.U32 R7, RZ, RZ, 0x1 ;  /* 0x00000001ff077424 */ /* 0x000fe400078e00ff */
[----:B------:R-:W-:-:S05]  /*4fd0*/  IMAD.MOV.U32 R4, RZ, RZ, R5 ;  /* 0x000000ffff047224 */ /* 0x000fca00078e0005 */
[----:B------:R-:W-:-:S05]  /*4fe0*/  FMNMX R4, R3, R4, !PT ;  /* 0x0000000403047209 */ /* 0x000fca0007800000 */
[----:B------:R-:W-:-:S07]  /*4ff0*/  IMAD.MOV.U32 R2, RZ, RZ, R4 ;  /* 0x000000ffff027224 */ /* 0x000fce00078e0004 */
[----:B------:R-:W-:Y:S05]  /*5000*/  WARPSYNC.COLLECTIVE R6, `(.L_x_10833) ;  /* 0x0000000006087348 */ /* 0x000fea0003c00000 */
[----:B------:R0:W1:Y:S02]  /*5010*/  SHFL.DOWN P0, R5, R2, R7, R9 ;  /* 0x0800000702057389 */ /* 0x0000640000000009 */
[----:B01----:R-:W-:Y:S05]  /*5020*/  ENDCOLLECTIVE ;  /* 0x000000000000791b */ /* 0x003fea0003800000 */
.L_x_10833:
[----:B------:R-:W-:Y:S05]  /*5030*/  BRA `(.L_x_10834) ;  /* 0xfffffffc00407947 */ /* 0x000fea000383ffff */
        .weak           $__internal_330_$__cuda_sm20_div_u64
        .type           $__internal_330_$__cuda_sm20_div_u64,@function
        .size           $__internal_330_$__cuda_sm20_div_u64,($__internal_331_$__cuda_sm20_rcp_rn_f32_slowpath - $__internal_330_$__cuda_sm20_div_u64)
$__internal_330_$__cuda_sm20_div_u64:
        /* <DEDUP_REMOVED lines=71> */
[----:B------:R-:W-:Y:S11]  /*54b0*/  RET.REL.NODEC R4 `(_ZN18transformer_engine6detail38cast_transpose_fused_kernel_notalignedILb1ELb1ELb0EfNS_16CTDBiasDActParamI13__nv_bfloat16S3_13__nv_fp8_e4m3fEELi2ELi4ENS_5EmptyEXadL_ZNS_6dsreluIffEET_T0_RKS6_EEEEvT3_mmm) ;  /* 0xffffffa804d07950 */ /* 0x000ff60003c3ffff */
        .weak           $__internal_331_$__cuda_sm20_rcp_rn_f32_slowpath
        .type           $__internal_331_$__cuda_sm20_rcp_rn_f32_slowpath,@function
        .size           $__internal_331_$__cuda_sm20_rcp_rn_f32_slowpath,(.L_x_29632 - $__internal_331_$__cuda_sm20_rcp_rn_f32_slowpath)
$__internal_331_$__cuda_sm20_rcp_rn_f32_slowpath:
        /* <DEDUP_REMOVED lines=15> */
.L_x_10835:
        /* <DEDUP_REMOVED lines=33> */
.L_x_10837:
[----:B------:R0:W1:Y:S02]  /*57c0*/  MUFU.RCP R2, R0 ;  /* 0x0000000000027308 */ /* 0x0000640000001000 */
.L_x_10836:
[----:B-1-3--:R-:W-:Y:S02]  /*57d0*/  IMAD.MOV.U32 R5, RZ, RZ, R2 ;  /* 0x000000ffff057224 */ /* 0x00afe400078e0002 */
[----:B------:R-:W-:Y:S02]  /*57e0*/  IMAD.MOV.U32 R2, RZ, RZ, R7 ;  /* 0x000000ffff027224 */ /* 0x000fe400078e0007 */
[----:B------:R-:W-:-:S04]  /*57f0*/  IMAD.MOV.U32 R3, RZ, RZ, 0x0 ;  /* 0x00000000ff037424 */ /* 0x000fc800078e00ff */
[----:B0-2---:R-:W-:Y:S05]  /*5800*/  RET.REL.NODEC R2 `(_ZN18transformer_engine6detail38cast_transpose_fused_kernel_notalignedILb1ELb1ELb0EfNS_16CTDBiasDActParamI13__nv_bfloat16S3_13__nv_fp8_e4m3fEELi2ELi4ENS_5EmptyEXadL_ZNS_6dsreluIffEET_T0_RKS6_EEEEvT3_mmm) ;  /* 0xffffffa402fc7950 */ /* 0x005fea0003c3ffff */
.L_x_10838:
        /* <DEDUP_REMOVED lines=15> */
.L_x_29632:


//--------------------- .text._ZN18transformer_engine6detail38cast_transpose_fused_kernel_notalignedILb1ELb1ELb0EfNS_16CTDBiasDActParamI13__nv_bfloat16S3_13__nv_fp8_e5m2fEELi2ELi4ENS_5EmptyEXadL_ZNS_6dsreluIffEET_T0_RKS6_EEEEvT3_mmm --------------------------
	.section	.text._ZN18transformer_engine6detail38cast_transpose_fused_kernel_notalignedILb1ELb1ELb0EfNS_16CTDBiasDActParamI13__nv_bfloat16S3_13__nv_fp8_e5m2fEELi2ELi4ENS_5EmptyEXadL_ZNS_6dsreluIffEET_T0_RKS6_EEEEvT3_mmm,"ax",@progbits
	.align	128
        .global         _ZN18transformer_engine6detail38cast_transpose_fused_kernel_notalignedILb1ELb1ELb0EfNS_16CTDBiasDActParamI13__nv_bfloat16S3_13__nv_fp8_e5m2fEELi2ELi4ENS_5EmptyEXadL_ZNS_6dsreluIffEET_T0_RKS6_EEEEvT3_mmm
        .type           _ZN18transformer_engine6detail38cast_transpose_fused_kernel_notalignedILb1ELb1ELb0EfNS_16CTDBiasDActParamI13__nv_bfloat16S3_13__nv_fp8_e5m2fEELi2ELi4ENS_5EmptyEXadL_ZNS_6dsreluIffEET_T0_RKS6_EEEEvT3_mmm,@function
        .size           _ZN18transformer_engine6detail38cast_transpose_fused_kernel_notalignedILb1ELb1ELb0EfNS_16CTDBiasDActParamI13__nv_bfloat16S3_13__nv_fp8_e5m2fEELi2ELi4ENS_5EmptyEXadL_ZNS_6dsreluIffEET_T0_RKS6_EEEEvT3_mmm,(.L_x_29634 - _ZN18transformer_engine6detail38cast_transpose_fused_kernel_notalignedILb1ELb1ELb0EfNS_16CTDBiasDActParamI13__nv_bfloat16S3_13__nv_fp8_e5m2fEELi2ELi4ENS_5EmptyEXadL_ZNS_6dsreluIffEET_T0_RKS6_EEEEvT3_mmm)
        .other          _ZN18transformer_engine6detail38cast_transpose_fused_kernel_notalignedILb1ELb1ELb0EfNS_16CTDBiasDActParamI13__nv_bfloat16S3_13__nv_fp8_e5m2fEELi2ELi4ENS_5EmptyEXadL_ZNS_6dsreluIffEET_T0_RKS6_EEEEvT3_mmm,@"STO_CUDA_ENTRY STV_DEFAULT"
_ZN18transformer_engine6detail38cast_transpose_fused_kernel_notalignedILb1ELb1ELb0EfNS_16CTDBiasDActParamI13__nv_bfloat16S3_13__nv_fp8_e5m2fEELi2ELi4ENS_5EmptyEXadL_ZNS_6dsreluIffEET_T0_RKS6_EEEEvT3_mmm:
.text._ZN18transformer_engine6detail38cast_transpose_fused_kernel_notalignedILb1ELb1ELb0EfNS_16CTDBiasDActParamI13__nv_bfloat16S3_13__nv_fp8_e5m2fEELi2ELi4ENS_5EmptyEXadL_ZNS_6dsreluIffEET_T0_RKS6_EEEEvT3_mmm:
        /* <DEDUP_REMOVED lines=43> */
.L_x_10839:
[----:B------:R-:W-:-:S07]  /*02b0*/  MOV R6, 0x2d0 ;  /* 0x000002d000067802 */ /* 0x000fce0000000f00 */
[----:B------:R-:W-:Y:S05]  /*02c0*/  CALL.REL.NOINC `($__internal_332_$__cuda_sm20_div_u64) ;  /* 0x0000004c005c7944 */ /* 0x000fea0003c00000 */
        /* <DEDUP_REMOVED lines=11> */
.L_x_10840:
        /* <DEDUP_REMOVED lines=236> */
[----:B------:R-:W-:Y:S02]  /*1240*/  F2FP.SATFINITE.E5M2.F32.PACK_AB_MERGE_C R19, RZ, R19, RZ ;  /* 0x00000013ff13723e */ /* 0x000fe400048060ff */
[----:B------:R-:W-:Y:S02]  /*1250*/  F2FP.SATFINITE.E5M2.F32.PACK_AB_MERGE_C R16, RZ, R16, RZ ;  /* 0x00000010ff10723e */ /* 0x000fe400048060ff */
[----:B------:R-:W-:Y:S02]  /*1260*/  F2FP.SATFINITE.E5M2.F32.PACK_AB_MERGE_C R37, RZ, R37, RZ ;  /* 0x00000025ff25723e */ /* 0x000fe400048060ff */
[----:B------:R-:W-:Y:S01]  /*1270*/  F2FP.SATFINITE.E5M2.F32.PACK_AB_MERGE_C R34, RZ, R34, RZ ;  /* 0x00000022ff22723e */ /* 0x000fe200048060ff */
        /* <DEDUP_REMOVED lines=28> */
[----:B------:R-:W-:-:S02]  /*1440*/  F2FP.SATFINITE.E5M2.F32.PACK_AB_MERGE_C R30, RZ, R30, RZ ;  /* 0x0000001eff1e723e */ /* 0x000fc400048060ff */
[----:B------:R-:W-:Y:S02]  /*1450*/  F2FP.SATFINITE.E5M2.F32.PACK_AB_MERGE_C R21, RZ, R31, RZ ;  /* 0x0000001fff15723e */ /* 0x000fe400048060ff */
[----:B------:R-:W-:Y:S02]  /*1460*/  F2FP.SATFINITE.E5M2.F32.PACK_AB_MERGE_C R35, RZ, R35, RZ ;  /* 0x00000023ff23723e */ /* 0x000fe400048060ff */
[----:B------:R-:W-:Y:S01]  /*1470*/  F2FP.SATFINITE.E5M2.F32.PACK_AB_MERGE_C R20, RZ, R20, RZ ;  /* 0x00000014ff14723e */ /* 0x000fe200048060ff */
        /* <DEDUP_REMOVED lines=9> */
.L_x_10842:
[----:B------:R-:W-:Y:S05]  /*1510*/  BSYNC.RECONVERGENT B0 ;  /* 0x0000000000007941 */ /* 0x000fea0003800200 */
.L_x_10841:
        /* <DEDUP_REMOVED lines=12> */
.L_x_10844:
[----:B------:R-:W-:Y:S05]  /*15e0*/  BSYNC.RECONVERGENT B0 ;  /* 0x0000000000007941 */ /* 0x000fea0003800200 */
.L_x_10843:
        /* <DEDUP_REMOVED lines=129> */
[----:B------:R-:W-:Y:S01]  /*1e00*/  F2FP.SATFINITE.E5M2.F32.PACK_AB_MERGE_C R19, RZ, R19, RZ ;  /* 0x00000013ff13723e */ /* 0x000fe200048060ff */
[C---:B------:R-:W-:Y:S01]  /*1e10*/  FADD R39, R26.reuse, R39 ;  /* 0x000000271a277221 */ /* 0x040fe20000000000 */
[----:B------:R-:W-:Y:S01]  /*1e20*/  FMNMX3 R38, |R26|, R38, |R17|, !PT ;  /* 0x000000261a267276 */ /* 0x000fe20007800611 */
[----:B0-----:R-:W-:Y:S01]  /*1e30*/  FADD R23, RZ, R31 ;  /* 0x0000001fff177221 */ /* 0x001fe20000000000 */
[----:B------:R-:W-:Y:S01]  /*1e40*/  FMUL R31, R31, UR8 ;  /* 0x000000081f1f7c20 */ /* 0x000fe20008400000 */
[----:B------:R-:W-:Y:S01]  /*1e50*/  F2FP.SATFINITE.E5M2.F32.PACK_AB_MERGE_C R34, RZ, R27, RZ ;  /* 0x0000001bff22723e */ /* 0x000fe200048060ff */
[----:B------:R-:W-:-:S02]  /*1e60*/  IMAD.U32 R43, R20, 0x10000, RZ ;  /* 0x00010000142b7824 */ /* 0x000fc400078e00ff */
[C---:B------:R-:W-:Y:S01]  /*1e70*/  FADD R44, R18.reuse, R23 ;  /* 0x00000017122c7221 */ /* 0x040fe20000000000 */
[----:B------:R-:W-:Y:S01]  /*1e80*/  FMUL R18, R18, UR8 ;  /* 0x0000000812127c20 */ /* 0x000fe20008400000 */
[----:B------:R-:W-:Y:S01]  /*1e90*/  F2FP.SATFINITE.E5M2.F32.PACK_AB_MERGE_C R22, RZ, R31, RZ ;  /* 0x0000001fff16723e */ /* 0x000fe200048060ff */
[----:B------:R-:W-:Y:S01]  /*1ea0*/  FADD R28, R28, R37 ;  /* 0x000000251c1c7221 */ /* 0x000fe20000000000 */
[----:B------:R-:W-:Y:S01]  /*1eb0*/  LOP3.LUT R23, R19, 0xff, RZ, 0xc0, !PT ;  /* 0x000000ff13177812 */ /* 0x000fe200078ec0ff */
[----:B------:R-:W-:Y:S01]  /*1ec0*/  FADD R44, R17, R44 ;  /* 0x0000002c112c7221 */ /* 0x000fe20000000000 */
[----:B------:R-:W-:Y:S01]  /*1ed0*/  F2FP.SATFINITE.E5M2.F32.PACK_AB_MERGE_C R27, RZ, R18, RZ ;  /* 0x00000012ff1b723e */ /* 0x000fe200048060ff */
        /* <DEDUP_REMOVED lines=13> */
[----:B------:R-:W-:Y:S01]  /*1fb0*/  F2FP.SATFINITE.E5M2.F32.PACK_AB_MERGE_C R18, RZ, R18, RZ ;  /* 0x00000012ff12723e */ /* 0x000fe200048060ff */
[----:B------:R-:W-:Y:S01]  /*1fc0*/  FADD R44, R29, R44 ;  /* 0x0000002c1d2c7221 */ /* 0x000fe20000000000 */
[----:B------:R-:W-:Y:S01]  /*1fd0*/  F2FP.SATFINITE.E5M2.F32.PACK_AB_MERGE_C R34, RZ, R34, RZ ;  /* 0x00000022ff22723e */ /* 0x000fe200048060ff */
        /* <DEDUP_REMOVED lines=11> */
[----:B------:R-:W-:Y:S02]  /*2090*/  F2FP.SATFINITE.E5M2.F32.PACK_AB_MERGE_C R27, RZ, R27, RZ ;  /* 0x0000001bff1b723e */ /* 0x000fe400048060ff */
        /* <DEDUP_REMOVED lines=13> */
[----:B------:R-:W-:-:S02]  /*2170*/  F2FP.SATFINITE.E5M2.F32.PACK_AB_MERGE_C R23, RZ, R23, RZ ;  /* 0x00000017ff17723e */ /* 0x000fc400048060ff */
        /* <DEDUP_REMOVED lines=27> */
.L_x_10846:
[----:B------:R-:W-:Y:S05]  /*2330*/  BSYNC.RECONVERGENT B0 ;  /* 0x0000000000007941 */ /* 0x000fea0003800200 */
.L_x_10845:
        /* <DEDUP_REMOVED lines=10> */
.L_x_10848:
[----:B------:R-:W-:Y:S05]  /*23e0*/  BSYNC.RECONVERGENT B0 ;  /* 0x0000000000007941 */ /* 0x000fea0003800200 */
.L_x_10847:
        /* <DEDUP_REMOVED lines=83> */
[----:B------:R-:W-:Y:S01]  /*2920*/  F2FP.SATFINITE.E5M2.F32.PACK_AB_MERGE_C R36, RZ, R36, RZ ;  /* 0x00000024ff24723e */ /* 0x000fe200048060ff */
[----:B------:R-:W-:Y:S01]  /*2930*/  FMUL R33, R33, UR8 ;  /* 0x0000000821217c20 */ /* 0x000fe20008400000 */
[----:B------:R-:W-:Y:S01]  /*2940*/  F2FP.SATFINITE.E5M2.F32.PACK_AB_MERGE_C R37, RZ, R37, RZ ;  /* 0x00000025ff25723e */ /* 0x000fe200048060ff */
[C---:B------:R-:W-:Y:S01]  /*2950*/  IMAD.U32 R14, R24.reuse, 0x10000, RZ ;  /* 0x00010000180e7824 */ /* 0x040fe200078e00ff */
[----:B-1----:R-:W-:-:S02]  /*2960*/  PRMT R20, R24, 0x7632, R20 ;  /* 0x0000763218147816 */ /* 0x002fc40000000014 */
[----:B------:R-:W-:Y:S02]  /*2970*/  LOP3.LUT R35, R36, 0xff, RZ, 0xc0, !PT ;  /* 0x000000ff24237812 */ /* 0x000fe400078ec0ff */
[----:B------:R-:W-:Y:S02]  /*2980*/  F2FP.SATFINITE.E5M2.F32.PACK_AB_MERGE_C R24, RZ, R15, RZ ;  /* 0x0000000fff18723e */ /* 0x000fe400048060ff */
[----:B------:R-:W-:Y:S02]  /*2990*/  LOP3.LUT R21, R37, 0xff, RZ, 0xc0, !PT ;  /* 0x000000ff25157812 */ /* 0x000fe400078ec0ff */
[----:B------:R-:W-:Y:S01]  /*29a0*/  F2FP.SATFINITE.E5M2.F32.PACK_AB_MERGE_C R15, RZ, R33, RZ ;  /* 0x00000021ff0f723e */ /* 0x000fe200048060ff */
        /* <DEDUP_REMOVED lines=43> */
[----:B------:R-:W-:Y:S02]  /*2c60*/  F2FP.SATFINITE.E5M2.F32.PACK_AB_MERGE_C R13, RZ, R13, RZ ;  /* 0x0000000dff0d723e */ /* 0x000fe400048060ff */
        /* <DEDUP_REMOVED lines=30> */
[----:B------:R-:W-:Y:S01]  /*2e50*/  F2FP.SATFINITE.E5M2.F32.PACK_AB_MERGE_C R20, RZ, R20, RZ ;  /* 0x00000014ff14723e */ /* 0x000fe200048060ff */
        /* <DEDUP_REMOVED lines=21> */
.L_x_10850:
[----:B------:R-:W-:Y:S05]  /*2fb0*/  BSYNC.RECONVERGENT B0 ;  /* 0x0000000000007941 */ /* 0x000fea0003800200 */
.L_x_10849:
[----:B------:R-:W-:Y:S01]  /*2fc0*/  FADD R36, R24, R24 ;  /* 0x0000001818247221 */ /* 0x000fe20000000000 */
[----:B0-----:R-:W-:Y:S01]  /*2fd0*/  PRMT R13, R42, 0x7632, R13 ;  /* 0x000076322a0d7816 */ /* 0x001fe2000000000d */
[----:B------:R-:W-:Y:S01]  /*2fe0*/  FMUL R24, R41, UR8 ;  /* 0x0000000829187c20 */ /* 0x000fe20008400000 */
[----:B------:R-:W-:Y:S01]  /*2ff0*/  BSSY.RECONVERGENT B0, `(.L_x_10851) ;  /* 0x000000f000007945 */ /* 0x000fe20003800200 */
[----:B------:R-:W-:Y:S02]  /*3000*/  F2FP.SATFINITE.E5M2.F32.PACK_AB_MERGE_C R21, RZ, R21, RZ ;  /* 0x00000015ff15723e */ /* 0x000fe400048060ff */
[----:B------:R-:W-:Y:S01]  /*3010*/  IMAD.U32 R13, R13, 0x10000, RZ ;  /* 0x000100000d0d7824 */ /* 0x000fe200078e00ff */
[----:B------:R-:W-:Y:S02]  /*3020*/  PRMT R27, R27, 0x7632, R27 ;  /* 0x000076321b1b7816 */ /* 0x000fe4000000001b */
[----:B------:R-:W-:Y:S02]  /*3030*/  FMNMX R36, RZ, R36, !PT ;  /* 0x00000024ff247209 */ /* 0x000fe40007800000 */
[----:B------:R-:W-:Y:S01]  /*3040*/  F2FP.SATFINITE.E5M2.F32.PACK_AB_MERGE_C R24, RZ, R24, RZ ;  /* 0x00000018ff18723e */ /* 0x000fe200048060ff */
        /* <DEDUP_REMOVED lines=9> */
.L_x_10852:
[----:B------:R-:W-:Y:S05]  /*30e0*/  BSYNC.RECONVERGENT B0 ;  /* 0x0000000000007941 */ /* 0x000fea0003800200 */
.L_x_10851:
        /* <DEDUP_REMOVED lines=13> */
[----:B------:R-:W-:Y:S01]  /*31c0*/  F2FP.SATFINITE.E5M2.F32.PACK_AB_MERGE_C R14, RZ, R14, RZ ;  /* 0x0000000eff0e723e */ /* 0x000fe200048060ff */
[----:B------:R-:W-:Y:S01]  /*31d0*/  FMUL R36, R36, R27 ;  /* 0x0000001b24247220 */ /* 0x000fe20000400000 */
[----:B------:R-:W-:Y:S01]  /*31e0*/  @!P0 LEA R12, P1, R8, UR16, 0x1 ;  /* 0x00000010080c8c11 */ /* 0x000fe2000f8208ff */
[----:B------:R-:W-:Y:S01]  /*31f0*/  FMUL R27, R17, UR8 ;  /* 0x00000008111b7c20 */ /* 0x000fe20008400000 */
[----:B------:R-:W-:Y:S01]  /*3200*/  F2FP.SATFINITE.E5M2.F32.PACK_AB_MERGE_C R25, RZ, R25, RZ ;  /* 0x00000019ff19723e */ /* 0x000fe200048060ff */
[----:B------:R-:W-:Y:S01]  /*3210*/  FMUL R42, R36, UR8 ;  /* 0x00000008242a7c20 */ /* 0x000fe20008400000 */
[C---:B------:R-:W-:Y:S02]  /*3220*/  @!P0 LEA.HI.X R13, R8.reuse, UR9, R9, 0x1, P1 ;  /* 0x00000009080d8c11 */ /* 0x040fe400088f0c09 */
[----:B------:R-:W-:Y:S02]  /*3230*/  @!P0 PRMT R35, R25, 0x7604, R14 ;  /* 0x0000760419238816 */ /* 0x000fe4000000000e */
[----:B------:R-:W-:-:S02]  /*3240*/  @!P0 IADD3 R11, P1, PT, R8, UR33, RZ ;  /* 0x00000021080b8c10 */ /* 0x000fc4000ff3e0ff */
[----:B------:R-:W-:Y:S01]  /*3250*/  F2FP.SATFINITE.E5M2.F32.PACK_AB_MERGE_C R27, RZ, R27, RZ ;  /* 0x0000001bff1b723e */ /* 0x000fe200048060ff */
[----:B------:R0:W-:Y:S01]  /*3260*/  @!P0 STG.E.U16 desc[UR30][R12.64], R35 ;  /* 0x000000230c008986 */ /* 0x0001e2000c10151e */
[----:B------:R-:W-:Y:S02]  /*3270*/  @!P0 IADD3.X R37, PT, PT, R9, UR34, RZ, P1, !PT ;  /* 0x0000002209258c10 */ /* 0x000fe40008ffe4ff */
[C---:B------:R-:W-:Y:S02]  /*3280*/  @!P0 LEA R10, P1, R11.reuse, UR16, 0x1 ;  /* 0x000000100b0a8c11 */ /* 0x040fe4000f8208ff */
[----:B------:R-:W-:Y:S02]  /*3290*/  F2FP.SATFINITE.E5M2.F32.PACK_AB_MERGE_C R42, RZ, R42, RZ ;  /* 0x0000002aff2a723e */ /* 0x000fe400048060ff */
        /* <DEDUP_REMOVED lines=33> */
[----:B------:R-:W-:Y:S02]  /*34b0*/  F2FP.SATFINITE.E5M2.F32.PACK_AB_MERGE_C R23, RZ, R23, RZ ;  /* 0x00000017ff17723e */ /* 0x000fe400048060ff */
[----:B------:R-:W-:Y:S02]  /*34c0*/  F2FP.SATFINITE.E5M2.F32.PACK_AB_MERGE_C R20, RZ, R20, RZ ;  /* 0x00000014ff14723e */ /* 0x000fe400048060ff */
        /* <DEDUP_REMOVED lines=14> */
.L_x_10854:
[----:B------:R-:W-:Y:S05]  /*35b0*/  BSYNC.RECONVERGENT B0 ;  /* 0x0000000000007941 */ /* 0x000fea0003800200 */
.L_x_10853:
[----:B0--3--:R-:W-:Y:S01]  /*35c0*/  FMUL R10, R19, UR8 ;  /* 0x00000008130a7c20 */ /* 0x009fe20008400000 */
[----:B------:R-:W-:Y:S01]  /*35d0*/  FMUL R11, R16, UR8 ;  /* 0x00000008100b7c20 */ /* 0x000fe20008400000 */
[----:B------:R-:W-:Y:S01]  /*35e0*/  BSSY.RECONVERGENT B0, `(.L_x_10855) ;  /* 0x000000d000007945 */ /* 0x000fe20003800200 */
[----:B------:R-:W-:Y:S02]  /*35f0*/  LOP3.LUT R35, R34, 0xffff, R33, 0xf8, !PT ;  /* 0x0000ffff22237812 */ /* 0x000fe400078ef821 */
[----:B------:R-:W-:Y:S02]  /*3600*/  F2FP.SATFINITE.E5M2.F32.PACK_AB_MERGE_C R34, RZ, R10, RZ ;  /* 0x0000000aff22723e */ /* 0x000fe400048060ff */
[----:B------:R-:W-:Y:S01]  /*3610*/  F2FP.SATFINITE.E5M2.F32.PACK_AB_MERGE_C R33, RZ, R11, RZ ;  /* 0x0000000bff21723e */ /* 0x000fe200048060ff */
        /* <DEDUP_REMOVED lines=9> */
.L_x_10856:
[----:B------:R-:W-:Y:S05]  /*36b0*/  BSYNC.RECONVERGENT B0 ;  /* 0x0000000000007941 */ /* 0x000fea0003800200 */
.L_x_10855:
        /* <DEDUP_REMOVED lines=93> */
.L_x_10861:
        /* <DEDUP_REMOVED lines=48> */
.L_x_10860:
[----:B------:R-:W-:Y:S05]  /*3f90*/  BSYNC.RECONVERGENT B1 ;  /* 0x0000000000017941 */ /* 0x000fea0003800200 */
.L_x_10859:
        /* <DEDUP_REMOVED lines=35> */
.L_x_10858:
[----:B------:R-:W-:Y:S05]  /*41d0*/  BSYNC.RECONVERGENT B0 ;  /* 0x0000000000007941 */ /* 0x000fea0003800200 */
.L_x_10857:
        /* <DEDUP_REMOVED lines=26> */
.L_x_10866:
        /* <DEDUP_REMOVED lines=48> */
.L_x_10865:
[----:B------:R-:W-:Y:S05]  /*4680*/  BSYNC.RECONVERGENT B1 ;  /* 0x0000000000017941 */ /* 0x000fea0003800200 */
.L_x_10864:
        /* <DEDUP_REMOVED lines=35> */
.L_x_10863:
[----:B------:R-:W-:Y:S05]  /*48c0*/  BSYNC.RECONVERGENT B0 ;  /* 0x0000000000007941 */ /* 0x000fea0003800200 */
.L_x_10862:
        /* <DEDUP_REMOVED lines=33> */
.L_x_10868:
[----:B------:R-:W-:Y:S05]  /*4ae0*/  BSYNC.RECONVERGENT B0 ;  /* 0x0000000000007941 */ /* 0x000fea0003800200 */
.L_x_10867:
        /* <DEDUP_REMOVED lines=37> */
.L_x_10877:
[----:B------:R-:W-:Y:S02]  /*4d40*/  ISETP.NE.AND P0, PT, R0, RZ, PT ;  /* 0x000000ff0000720c */ /* 0x000fe40003f05270 */
[----:B--2---:R-:W-:-:S11]  /*4d50*/  FMNMX R5, R4, R5, !PT ;  /* 0x0000000504057209 */ /* 0x004fd60007800000 */
[----:B------:R-:W-:Y:S05]  /*4d60*/  @P0 BRA `(.L_x_10870) ;  /* 0x0000000000080947 */ /* 0x000fea0003800000 */
[----:B------:R-:W2:Y:S02]  /*4d70*/  LDC.64 R2, c[0x0][0x3a8] ;  /* 0x0000ea00ff027b82 */ /* 0x000ea40000000a00 */
[----:B--2---:R2:W-:Y:S02]  /*4d80*/  REDG.E.MAX.S32.STRONG.GPU desc[UR30][R2.64], R5 ;  /* 0x000000050200798e */ /* 0x0045e4000d12e31e */
.L_x_10870:
[----:B------:R-:W-:Y:S05]  /*4d90*/  BSYNC B0 ;  /* 0x0000000000007941 */ /* 0x000fea0003800000 */
.L_x_10869:
        /* <DEDUP_REMOVED lines=11> */
[----:B-12---:R-:W-:Y:S05]  /*4e50*/  CALL.REL.NOINC `($__internal_333_$__cuda_sm20_rcp_rn_f32_slowpath) ;  /* 0x0000000400987944 */ /* 0x006fea0003c00000 */
[----:B------:R-:W-:Y:S05]  /*4e60*/  BRA `(.L_x_10873) ;  /* 0x0000000000147947 */ /* 0x000fea0003800000 */
.L_x_10872:
[----:B0123--:R-:W0:Y:S01]  /*4e70*/  MUFU.RCP R5, UR8 ;  /* 0x0000000800057d08 */ /* 0x00fe220008001000 */
[----:B------:R-:W-:-:S04]  /*4e80*/  IMAD.U32 R0, RZ, RZ, UR8 ;  /* 0x00000008ff007e24 */ /* 0x000fc8000f8e00ff */
[----:B0-----:R-:W-:-:S04]  /*4e90*/  FFMA R0, R5, R0, -1 ;  /* 0xbf80000005007423 */ /* 0x001fc80000000000 */
[----:B------:R-:W-:-:S04]  /*4ea0*/  FADD.FTZ R0, -R0, -RZ ;  /* 0x800000ff00007221 */ /* 0x000fc80000010100 */
[----:B------:R-:W-:-:S07]  /*4eb0*/  FFMA R5, R5, R0, R5 ;  /* 0x0000000005057223 */ /* 0x000fce0000000005 */
.L_x_10873:
[----:B------:R-:W0:Y:S02]  /*4ec0*/  LDC.64 R2, c[0x0][0x3b0] ;  /* 0x0000ec00ff027b82 */ /* 0x000e240000000a00 */
[----:B0-----:R-:W-:Y:S01]  /*4ed0*/  STG.E desc[UR30][R2.64], R5 ;  /* 0x0000000502007986 */ /* 0x001fe2000c10191e */
[----:B------:R-:W-:Y:S05]  /*4ee0*/  EXIT ;  /* 0x000000000000794d */ /* 0x000fea0003800000 */
.L_x_10871:
[----:B0-----:R-:W-:Y:S02]  /*4ef0*/  IMAD.MOV.U32 R7, RZ, RZ, 0x4 ;  /* 0x00000004ff077424 */ /* 0x001fe400078e00ff */
[----:B------:R-:W-:Y:S02]  /*4f00*/  IMAD.MOV.U32 R9, RZ, RZ, 0x1f ;  /* 0x0000001fff097424 */ /* 0x000fe400078e00ff */
[----:B------:R-:W-:-:S07]  /*4f10*/  IMAD.MOV.U32 R6, RZ, RZ, -0x1 ;  /* 0xffffffffff067424 */ /* 0x000fce00078e00ff */
[----:B-12---:R-:W-:Y:S05]  /*4f20*/  WARPSYNC.COLLECTIVE R6, `(.L_x_10874) ;  /* 0x0000000006087348 */ /* 0x006fea0003c00000 */
[----:B--2---:R0:W2:Y:S02]  /*4f30*/  SHFL.DOWN P0, R5, R2, R7, R9 ;  /* 0x0800000702057389 */ /* 0x0040a40000000009 */
[----:B012---:R-:W-:Y:S05]  /*4f40*/  ENDCOLLECTIVE ;  /* 0x000000000000791b */ /* 0x007fea0003800000 */
.L_x_10874:
[----:B------:R-:W-:Y:S02]  /*4f50*/  IMAD.MOV.U32 R7, RZ, RZ, 0x2 ;  /* 0x00000002ff077424 */ /* 0x000fe400078e00ff */
[----:B------:R-:W-:-:S05]  /*4f60*/  IMAD.MOV.U32 R3, RZ, RZ, R5 ;  /* 0x000000ffff037224 */ /* 0x000fca00078e0005 */
[----:B------:R-:W-:-:S05]  /*4f70*/  FMNMX R3, R3, R2, !PT ;  /* 0x0000000203037209 */ /* 0x000fca0007800000 */
[----:B------:R-:W-:-:S07]  /*4f80*/  IMAD.MOV.U32 R2, RZ, RZ, R3 ;  /* 0x000000ffff027224 */ /* 0x000fce00078e0003 */
[----:B------:R-:W-:Y:S05]  /*4f90*/  WARPSYNC.COLLECTIVE R6, `(.L_x_10875) ;  /* 0x0000000006087348 */ /* 0x000fea0003c00000 */
[----:B------:R0:W1:Y:S02]  /*4fa0*/  SHFL.DOWN P0, R5, R2, R7, R9 ;  /* 0x0800000702057389 */ /* 0x0000640000000009 */
[----:B01----:R-:W-:Y:S05]  /*4fb0*/  ENDCOLLECTIVE ;  /* 0x000000000000791b */ /* 0x003fea0003800000 */
.L_x_10875:
[----:B------:R-:W-:Y:S02]  /*4fc0*/  IMAD.MOV.U32 R7, RZ, RZ, 0x1 ;  /* 0x00000001ff077424 */ /* 0x000fe400078e00ff */
[----:B------:R-:W-:-:S05]  /*4fd0*/  IMAD.MOV.U32 R4, RZ, RZ, R5 ;  /* 0x000000ffff047224 */ /* 0x000fca00078e0005 */
[----:B------:R-:W-:-:S05]  /*4fe0*/  FMNMX R4, R3, R4, !PT ;  /* 0x0000000403047209 */ /* 0x000fca0007800000 */
[----:B------:R-:W-:-:S07]  /*4ff0*/  IMAD.MOV.U32 R2, RZ, RZ, R4 ;  /* 0x000000ffff027224 */ /* 0x000fce00078e0004 */
[----:B------:R-:W-:Y:S05]  /*5000*/  WARPSYNC.COLLECTIVE R6, `(.L_x_10876) ;  /* 0x0000000006087348 */ /* 0x000fea0003c00000 */
[----:B------:R0:W1:Y:S02]  /*5010*/  SHFL.DOWN P0, R5, R2, R7, R9 ;  /* 0x0800000702057389 */ /* 0x0000640000000009 */
[----:B01----:R-:W-:Y:S05]  /*5020*/  ENDCOLLECTIVE ;  /* 0x000000000000791b */ /* 0x003fea0003800000 */
.L_x_10876:
[----:B------:R-:W-:Y:S05]  /*5030*/  BRA `(.L_x_10877) ;  /* 0xfffffffc00407947 */ /* 0x000fea000383ffff */
        .weak           $__internal_332_$__cuda_sm20_div_u64
        .type           $__internal_332_$__cuda_sm20_div_u64,@function
        .size           $__internal_332_$__cuda_sm20_div_u64,($__internal_333_$__cuda_sm20_rcp_rn_f32_slowpath - $__internal_332_$__cuda_sm20_div_u64)
$__internal_332_$__cuda_sm20_div_u64:
        /* <DEDUP_REMOVED lines=71> */
[----:B------:R-:W-:Y:S11]  /*54b0*/  RET.REL.NODEC R4 `(_ZN18transformer_engine6detail38cast_transpose_fused_kernel_notalignedILb1ELb1ELb0EfNS_16CTDBiasDActParamI13__nv_bfloat16S3_13__nv_fp8_e5m2fEELi2ELi4ENS_5EmptyEXadL_ZNS_6dsreluIffEET_T0_RKS6_EEEEvT3_mmm) ;  /* 0xffffffa804d07950 */ /* 0x000ff60003c3ffff */
        .weak           $__internal_333_$__cuda_sm20_rcp_rn_f32_slowpath
        .type           $__internal_333_$__cuda_sm20_rcp_rn_f32_slowpath,@function
        .size           $__internal_333_$__cuda_sm20_rcp_rn_f32_slowpath,(.L_x_29634 - $__internal_333_$__cuda_sm20_rcp_rn_f32_slowpath)
$__internal_333_$__cuda_sm20_rcp_rn_f32_slowpath:
        /* <DEDUP_REMOVED lines=15> */
.L_x_10878:
        /* <DEDUP_REMOVED lines=33> */
.L_x_10880:
[----:B------:R0:W1:Y:S02]  /*57c0*/  MUFU.RCP R2, R0 ;  /* 0x0000000000027308 */ /* 0x0000640000001000 */
.L_x_10879:
[----:B-1-3--:R-:W-:Y:S02]  /*57d0*/  IMAD.MOV.U32 R5, RZ, RZ, R2 ;  /* 0x000000ffff057224 */ /* 0x00afe400078e0002 */
[----:B------:R-:W-:Y:S02]  /*57e0*/  IMAD.MOV.U32 R2, RZ, RZ, R7 ;  /* 0x000000ffff027224 */ /* 0x000fe400078e0007 */
[----:B------:R-:W-:-:S04]  /*57f0*/  IMAD.MOV.U32 R3, RZ, RZ, 0x0 ;  /* 0x00000000ff037424 */ /* 0x000fc800078e00ff */
[----:B0-2---:R-:W-:Y:S05]  /*5800*/  RET.REL.NODEC R2 `(_ZN18transformer_engine6detail38cast_transpose_fused_kernel_notalignedILb1ELb1ELb0EfNS_16CTDBiasDActParamI13__nv_bfloat16S3_13__nv_fp8_e5m2fEELi2ELi4ENS_5EmptyEXadL_ZNS_6dsreluIffEET_T0_RKS6_EEEEvT3_mmm) ;  /* 0xffffffa402fc7950 */ /* 0x005fea0003c3ffff */
.L_x_10881:
        /* <DEDUP_REMOVED lines=15> */
.L_x_29634:


//--------------------- .text._ZN18transformer_engine6detail38cast_transpose_fused_kernel_notalignedILb1ELb1ELb0EfNS_16CTDBiasDActParamI13__nv_bfloat16S3_S3_fEELi2ELi2ENS_5EmptyEXadL_ZNS_6dsreluIffEET_T0_RKS5_EEEEvT3_mmm --------------------------
	.section	.text._ZN18transformer_engine6detail38cast_transpose_fused_kernel_notalignedILb1ELb1ELb0EfNS_16CTDBiasDActParamI13__nv_bfloat16S3_S3_fEELi2ELi2ENS_5EmptyEXadL_ZNS_6dsreluIffEET_T0_RKS5_EEEEvT3_mmm,"ax",@progbits
	.align	128
        .global         _ZN18transformer_engine6detail38cast_transpose_fused_kernel_notalignedILb1ELb1ELb0EfNS_16CTDBiasDActParamI13__nv_bfloat16S3_S3_fEELi2ELi2ENS_5EmptyEXadL_ZNS_6dsreluIffEET_T0_RKS5_EEEEvT3_mmm
        .type           _ZN18transformer_engine6detail38cast_transpose_fused_kernel_notalignedILb1ELb1ELb0EfNS_16CTDBiasDActParamI13__nv_bfloat16S3_S3_fEELi2ELi2ENS_5EmptyEXadL_ZNS_6dsreluIffEET_T0_RKS5_EEEEvT3_mmm,@function
        .size           _ZN18transformer_engine6detail38cast_transpose_fused_kernel_notalignedILb1ELb1ELb0EfNS_16CTDBiasDActParamI13__nv_bfloat16S3_S3_fEELi2ELi2ENS_5EmptyEXadL_ZNS_6dsreluIffEET_T0_RKS5_EEEEvT3_mmm,(.L_x_29636 - _ZN18transformer_engine6detail38cast_transpose_fused_kernel_notalignedILb1ELb1ELb0EfNS_16CTDBiasDActParamI13__nv_bfloat16S3_S3_fEELi2ELi2ENS_5EmptyEXadL_ZNS_6dsreluIffEET_T0_RKS5_EEEEvT3_mmm)
        .other          _ZN18transformer_engine6detail38cast_transpose_fused_kernel_notalignedILb1ELb1ELb0EfNS_16CTDBiasDActParamI13__nv_bfloat16S3_S3_fEELi2ELi2ENS_5EmptyEXadL_ZNS_6dsreluIffEET_T0_RKS5_EEEEvT3_mmm,@"STO_CUDA_ENTRY STV_DEFAULT"
_ZN18transformer_engine6detail38cast_transpose_fused_kernel_notalignedILb1ELb1ELb0EfNS_16CTDBiasDActParamI13__nv_bfloat16S3_S3_fEELi2ELi2ENS_5EmptyEXadL_ZNS_6dsreluIffEET_T0_RKS5_EEEEvT3_mmm:
.text._ZN18transformer_engine6detail38cast_transpose_fused_kernel_notalignedILb1ELb1ELb0EfNS_16CTDBiasDActParamI13__nv_bfloat16S3_S3_fEELi2ELi2ENS_5EmptyEXadL_ZNS_6dsreluIffEET_T0_RKS5_EEEEvT3_mmm:
        /* <DEDUP_REMOVED lines=43> */
.L_x_10882:
[----:B------:R-:W-:-:S07]  /*02b0*/  MOV R6, 0x2d0 ;  /* 0x000002d000067802 */ /* 0x000fce0000000f00 */
[----:B------:R-:W-:Y:S05]  /*02c0*/  CALL.REL.NOINC `($__internal_334_$__cuda_sm20_div_u64) ;  /* 0x0000003000d07944 */ /* 0x000fea0003c00000 */
        /* <DEDUP_REMOVED lines=11> */
.L_x_10883:
        /* <DEDUP_REMOVED lines=10> */
[----:B0-----:R-:W-:Y:S01]  /*0420*/  IMAD.U32 R6, RZ, RZ, UR13 ;  /* 0x0000000dff067e24 */ /* 0x001fe2000f8e00ff */
[----:B------:R-:W-:-:S02]  /*0430*/  USHF.L.U32 UR24, UR25, 0x6, URZ ;  /* 0x0000000619187899 */ /* 0x000fc400080006ff */
[----:B-1----:R-:W-:Y:S02]  /*0440*/  USHF.R.U64 UR34, UR18, 0x1, UR19 ;  /* 0x0000000112227899 */ /* 0x002fe40008001213 */
[----:B------:R-:W-:Y:S01]  /*0450*/  R2UR UR7, R6 ;  /* 0x00000000060772ca */ /* 0x000fe200000e0000 */
[----:B------:R-:W-:Y:S02]  /*0460*/  USHF.R.U32.HI UR35, URZ, 0x1, UR19 ;  /* 0x00000001ff237899 */ /* 0x000fe40008011613 */
[----:B------:R-:W-:Y:S02]  /*0470*/  ULEA UR17, UP0, -UR25, UR34, 0x5 ;  /* 0x0000002219117291 */ /* 0x000fe4000f8029ff */
[----:B------:R-:W-:Y:S01]  /*0480*/  UIMAD.WIDE.U32 UR14, UR4, UR18, URZ ;  /* 0x00000012040e72a5 */ /* 0x000fe2000f8e00ff */
[C---:B------:R-:W-:Y:S01]  /*0490*/  IMAD.WIDE.U32 R2, R0.reuse, UR34, RZ ;  /* 0x0000002200027c25 */ /* 0x040fe2000f8e00ff */
[----:B------:R-:W-:Y:S01]  /*04a0*/  UIADD3.X UR21, UPT, UPT, ~UR21, UR35, URZ, UP0, !UPT ;  /* 0x0000002315157290 */ /* 0x000fe200087fe5ff */
[----:B--2---:R-:W-:Y:S01]  /*04b0*/  ISETP.NE.U32.AND P2, PT, RZ, UR28, PT ;  /* 0x0000001cff007c0c */ /* 0x004fe2000bf45070 */
[----:B------:R-:W-:Y:S01]  /*04c0*/  UISETP.LT.U32.AND UP0, UPT, UR17, 0x20, UPT ;  /* 0x000000201100788c */ /* 0x000fe2000bf01070 */
[----:B------:R-:W-:Y:S01]  /*04d0*/  IMAD R7, R0, UR35, RZ ;  /* 0x0000002300077c24 */ /* 0x000fe2000f8e02ff */
[----:B------:R-:W-:Y:S01]  /*04e0*/  USHF.L.U64.HI UR26, UR25, 0x6, UR6 ;  /* 0x00000006191a7899 */ /* 0x000fe20008010206 */
[----:B------:R-:W-:Y:S01]  /*04f0*/  IADD3 R14, P0, PT, R11, R2, RZ ;  /* 0x000000020b0e7210 */ /* 0x000fe20007f1e0ff */
[----:B------:R-:W-:Y:S01]  /*0500*/  USHF.R.U64 UR32, UR12, 0x1, UR7 ;  /* 0x000000010c207899 */ /* 0x000fe20008001207 */
[----:B------:R-:W-:Y:S01]  /*0510*/  IMAD.IADD R0, R3, 0x1, R7 ;  /* 0x0000000103007824 */ /* 0x000fe200078e0207 */
[----:B------:R-:W-:Y:S01]  /*0520*/  USHF.R.U32.HI UR7, URZ, 0x1, UR7 ;  /* 0x00000001ff077899 */ /* 0x000fe20008011607 */
[----:B------:R-:W-:Y:S01]  /*0530*/  ISETP.NE.AND.EX P2, PT, RZ, UR29, PT, P2 ;  /* 0x0000001dff007c0c */ /* 0x000fe2000bf45320 */
[----:B------:R-:W-:Y:S01]  /*0540*/  ULEA UR13, UP1, -UR4, UR32, 0x5 ;  /* 0x00000020040d7291 */ /* 0x000fe2000f8229ff */
[----:B------:R-:W-:Y:S01]  /*0550*/  IMAD.X R3, RZ, RZ, R0, P0 ;  /* 0x000000ffff037224 */ /* 0x000fe200000e0600 */
[----:B------:R-:W-:-:S02]  /*0560*/  UISETP.LT.U32.AND.EX UP0, UPT, UR21, URZ, UPT, UP0 ;  /* 0x000000ff1500728c */ /* 0x000fc4000bf01100 */
[----:B------:R-:W-:Y:S02]  /*0570*/  UIADD3.X UR16, UPT, UPT, ~UR16, UR7, URZ, UP1, !UPT ;  /* 0x0000000710107290 */ /* 0x000fe40008ffe5ff */
[----:B------:R-:W-:Y:S02]  /*0580*/  UISETP.LT.U32.AND UP1, UPT, UR13, 0x20, UPT ;  /* 0x000000200d00788c */ /* 0x000fe4000bf21070 */
[----:B------:R-:W-:Y:S02]  /*0590*/  USEL UR30, UR17, 0x20, UP0 ;  /* 0x00000020111e7887 */ /* 0x000fe40008000000 */
[----:B------:R-:W-:Y:S02]  /*05a0*/  UISETP.LT.U32.AND.EX UP1, UPT, UR16, URZ, UPT, UP1 ;  /* 0x000000ff1000728c */ /* 0x000fe4000bf21110 */
[----:B------:R-:W-:Y:S01]  /*05b0*/  UIMAD UR16, UR5, UR18, URZ ;  /* 0x00000012051072a4 */ /* 0x000fe2000f8e02ff */
[----:B------:R-:W0:Y:S01]  /*05c0*/  @P2 LDC.64 R8, c[0x0][0x3a0] ;  /* 0x0000e800ff082b82 */ /* 0x000e220000000a00 */
[----:B------:R-:W-:-:S02]  /*05d0*/  USEL UR31, UR13, 0x20, UP1 ;  /* 0x000000200d1f7887 */ /* 0x000fc40008800000 */
[----:B------:R-:W-:Y:S02]  /*05e0*/  UIMAD UR21, UR4, UR19, UR16 ;  /* 0x00000013041572a4 */ /* 0x000fe4000f8e0210 */
[----:B------:R-:W-:Y:S02]  /*05f0*/  ULEA UR16, UP0, UR14, UR24, 0x6 ;  /* 0x000000180e107291 */ /* 0x000fe4000f8030ff */
[----:B------:R-:W-:Y:S01]  /*0600*/  ISETP.GE.U32.AND P1, PT, R42, UR31, PT ;  /* 0x0000001f2a007c0c */ /* 0x000fe2000bf26070 */
[----:B------:R-:W-:Y:S02]  /*0610*/  UIADD3 UR21, UPT, UPT, UR15, UR21, URZ ;  /* 0x000000150f157290 */ /* 0x000fe4000fffe0ff */
[----:B------:R-:W-:Y:S01]  /*0620*/  USHF.L.U32 UR13, UR16, 0x1, URZ ;  /* 0x00000001100d7899 */ /* 0x000fe200080006ff */
[----:B------:R-:W-:Y:S01]  /*0630*/  ISETP.LT.U32.AND P1, PT, R11, UR30, !P1 ;  /* 0x0000001e0b007c0c */ /* 0x000fe2000cf21070 */
[----:B------:R-:W-:Y:S01]  /*0640*/  ULEA.HI.X UR17, UR14, UR26, UR21, 0x6, UP0 ;  /* 0x0000001a0e117291 */ /* 0x000fe200080f3415 */
[----:B------:R-:W1:Y:S01]  /*0650*/  LDCU.64 UR22, c[0x0][0x358] ;  /* 0x00006b00ff1677ac */ /* 0x000e620008000a00 */
[----:B---3--:R-:W-:-:S02]  /*0660*/  UIADD3 UR27, UP0, UPT, UR13, UR10, URZ ;  /* 0x0000000a0d1b7290 */ /* 0x008fc4000ff1e0ff */
[----:B------:R-:W-:Y:S02]  /*0670*/  USHF.L.U64.HI UR15, UR16, 0x1, UR17 ;  /* 0x00000001100f7899 */ /* 0x000fe40008010211 */
[----:B------:R-:W-:-:S06]  /*0680*/  UIADD3 UR24, UP1, UPT, UR13, UR8, URZ ;  /* 0x000000080d187290 */ /* 0x000fcc000ff3e0ff */
[C---:B------:R-:W-:Y:S01]  /*0690*/  @P1 IMAD.SHL.U32 R12, R14.reuse, 0x4, RZ ;  /* 0x000000040e0c1824 */ /* 0x040fe200078e00ff */
[----:B------:R-:W-:Y:S01]  /*06a0*/  UIADD3.X UR28, UPT, UPT, UR15, UR11, URZ, UP0, !UPT ;  /* 0x0000000b0f1c7290 */ /* 0x000fe200087fe4ff */
[----:B------:R-:W-:Y:S01]  /*06b0*/  @P1 SHF.L.U64.HI R4, R14, 0x2, R3 ;  /* 0x000000020e041819 */ /* 0x000fe20000010203 */
[----:B------:R-:W-:Y:S02]  /*06c0*/  UIADD3.X UR26, UPT, UPT, UR15, UR9, URZ, UP1, !UPT ;  /* 0x000000090f1a7290 */ /* 0x000fe40008ffe4ff */
[C---:B------:R-:W-:Y:S01]  /*06d0*/  @P1 IADD3 R16, P3, PT, R12.reuse, UR27, RZ ;  /* 0x0000001b0c101c10 */ /* 0x040fe2000ff7e0ff */
[----:B------:R-:W-:Y:S01]  /*06e0*/  @!P1 IMAD.MOV.U32 R10, RZ, RZ, RZ ;  /* 0x000000ffff0a9224 */ /* 0x000fe200078e00ff */
[----:B------:R-:W-:Y:S01]  /*06f0*/  @P1 IADD3 R12, P0, PT, R12, UR24, RZ ;  /* 0x000000180c0c1c10 */ /* 0x000fe2000ff1e0ff */
[----:B------:R-:W-:Y:S01]  /*0700*/  VIADD R21, R40, 0xffffffff ;  /* 0xffffffff28157836 */ /* 0x000fe20000000000 */
[C---:B------:R-:W-:Y:S01]  /*0710*/  @P1 IADD3.X R17, PT, PT, R4.reuse, UR28, RZ, P3, !PT ;  /* 0x0000001c04111c10 */ /* 0x040fe20009ffe4ff */
[----:B------:R-:W2:Y:S01]  /*0720*/  LDCU.128 UR8, c[0x0][0x390] ;  /* 0x00007200ff0877ac */ /* 0x000ea20008000c00 */
[----:B------:R-:W-:-:S02]  /*0730*/  @P1 IADD3.X R13, PT, PT, R4, UR26, RZ, P0, !PT ;  /* 0x0000001a040d1c10 */ /* 0x000fc400087fe4ff */
[----:B------:R-:W-:Y:S01]  /*0740*/  @P1 IADD3 R4, P0, PT, R14, UR34, RZ ;  /* 0x000000220e041c10 */ /* 0x000fe2000ff1e0ff */
[----:B-1----:R-:W3:Y:S03]  /*0750*/  @P1 LDG.E R15, desc[UR22][R16.64] ;  /* 0x00000016100f1981 */ /* 0x002ee6000c1e1900 */
[----:B------:R-:W-:Y:S01]  /*0760*/  @P1 IADD3.X R7, PT, PT, R3, UR35, RZ, P0, !PT ;  /* 0x0000002303071c10 */ /* 0x000fe200087fe4ff */
[C---:B------:R-:W-:Y:S01]  /*0770*/  @P1 IMAD.SHL.U32 R18, R4.reuse, 0x4, RZ ;  /* 0x0000000404121824 */ /* 0x040fe200078e00ff */
[----:B------:R1:W4:Y:S02]  /*0780*/  @P1 LDG.E R23, desc[UR22][R12.64] ;  /* 0x000000160c171981 */ /* 0x000324000c1e1900 */
[----:B------:R-:W-:Y:S02]  /*0790*/  @P1 SHF.L.U64.HI R4, R4, 0x2, R7 ;  /* 0x0000000204041819 */ /* 0x000fe40000010207 */
[----:B------:R-:W-:Y:S01]  /*07a0*/  @P1 IADD3 R24, P0, PT, R18, UR27, RZ ;  /* 0x0000001b12181c10 */ /* 0x000fe2000ff1e0ff */
[----:B0-----:R0:W5:Y:S03]  /*07b0*/  @P2 LDG.E R7, desc[UR22][R8.64] ;  /* 0x0000001608072981 */ /* 0x001166000c1e1900 */
[----:B------:R-:W-:-:S02]  /*07c0*/  @P1 IADD3.X R25, PT, PT, R4, UR28, RZ, P0, !PT ;  /* 0x0000001c04191c10 */ /* 0x000fc400087fe4ff */
[----:B------:R-:W-:-:S03]  /*07d0*/  @P1 IADD3 R18, P0, PT, R18, UR24, RZ ;  /* 0x0000001812121c10 */ /* 0x000fc6000ff1e0ff */
[----:B------:R-:W5:Y:S01]  /*07e0*/  @P1 LDG.E R10, desc[UR22][R24.64] ;  /* 0x00000016180a1981 */ /* 0x000f62000c1e1900 */
[----:B------:R-:W-:Y:S01]  /*07f0*/  @P1 IADD3.X R19, PT, PT, R4, UR26, RZ, P0, !PT ;  /* 0x0000001a04131c10 */ /* 0x000fe200087fe4ff */
[----:B------:R-:W-:-:S06]  /*0800*/  @!P1 IMAD.MOV.U32 R4, RZ, RZ, RZ ;  /* 0x000000ffff049224 */ /* 0x000fcc00078e00ff */
[----:B------:R2:W5:Y:S01]  /*0810*/  @P1 LDG.E R4, desc[UR22][R18.64] ;  /* 0x0000001612041981 */ /* 0x000562000c1e1900 */
[----:B-1----:R-:W-:Y:S01]  /*0820*/  VIADD R12, R42, 0x1 ;  /* 0x000000012a0c7836 */ /* 0x002fe20000000000 */
[----:B------:R-:W-:-:S04]  /*0830*/  LOP3.LUT R21, R21, 0x1f, RZ, 0xc0, !PT ;  /* 0x0000001f15157812 */ /* 0x000fc800078ec0ff */
[----:B------:R-:W-:-:S04]  /*0840*/  ISETP.GE.U32.AND P0, PT, R12, UR31, PT ;  /* 0x0000001f0c007c0c */ /* 0x000fc8000bf06070 */
[C---:B------:R-:W-:Y:S02]  /*0850*/  ISETP.LT.U32.AND P0, PT, R21.reuse, UR30, !P0 ;  /* 0x0000001e15007c0c */ /* 0x040fe4000c701070 */
[----:B------:R-:W-:Y:S01]  /*0860*/  IADD3 R12, P3, PT, R21, R2, RZ ;  /* 0x00000002150c7210 */ /* 0x000fe20007f7e0ff */
[----:B------:R-:W-:-:S04]  /*0870*/  ULOP3.LUT UR18, UR18, 0xfffffffe, URZ, 0xc0, !UPT ;  /* 0xfffffffe12127892 */ /* 0x000fc8000f8ec0ff */
[----:B------:R-:W-:Y:S01]  /*0880*/  IMAD.X R13, RZ, RZ, R0, P3 ;  /* 0x000000ffff0d7224 */ /* 0x000fe200018e0600 */
[----:B------:R-:W-:Y:S01]  /*0890*/  ISETP.GE.U32.AND P3, PT, R42, UR31, PT ;  /* 0x0000001f2a007c0c */ /* 0x000fe2000bf66070 */
[----:B0-----:R-:W-:Y:S01]  /*08a0*/  IMAD.U32 R9, RZ, RZ, UR34 ;  /* 0x00000022ff097e24 */ /* 0x001fe2000f8e00ff */
[----:B------:R-:W-:-:S03]  /*08b0*/  IADD3 R22, P4, PT, R12, UR18, RZ ;  /* 0x000000120c167c10 */ /* 0x000fc6000ff9e0ff */
[----:B------:R-:W-:Y:S01]  /*08c0*/  VOTEU.ANY UP0, P0 ;  /* 0x0000000000ff7886 */ /* 0x000fe20000000100 */
[----:B------:R-:W-:Y:S01]  /*08d0*/  ISETP.GE.U32.OR P3, PT, R11, UR30, P3 ;  /* 0x0000001e0b007c0c */ /* 0x000fe20009f66470 */
[----:B------:R-:W-:-:S03]  /*08e0*/  @P0 IMAD.WIDE.U32 R8, R9, 0x3, R12 ;  /* 0x0000000309080825 */ /* 0x000fc600078e000c */
[----:B------:R-:W-:Y:S01]  /*08f0*/  @UP0 UIMAD UR33, UR35, 0x3, URZ ;  /* 0x00000003232108a4 */ /* 0x000fe2000f8e02ff */
[----:B--2---:R-:W-:Y:S01]  /*0900*/  @P0 IMAD.SHL.U32 R18, R22, 0x4, RZ ;  /* 0x0000000416120824 */ /* 0x004fe200078e00ff */
[----:B------:R-:W-:Y:S01]  /*0910*/  IADD3.X R11, PT, PT, R13, UR19, RZ, P4, !PT ;  /* 0x000000130d0b7c10 */ /* 0x000fe2000a7fe4ff */
[----:B------:R-:W-:-:S03]  /*0920*/  UIADD3 UR29, UP0, UPT, UR13, UR8, URZ ;  /* 0x000000080d1d7290 */ /* 0x000fc6000ff1e0ff */
[----:B------:R-:W-:Y:S01]  /*0930*/  @P0 VIADD R25, R9, UR33 ;  /* 0x0000002109190c36 */ /* 0x000fe20008000000 */
[----:B------:R-:W-:Y:S01]  /*0940*/  @P0 SHF.L.U64.HI R9, R22, 0x2, R11 ;  /* 0x0000000216090819 */ /* 0x000fe2000001020b */
[----:B------:R-:W-:Y:S01]  /*0950*/  UIADD3.X UR15, UPT, UPT, UR15, UR9, URZ, UP0, !UPT ;  /* 0x000000090f0f7290 */ /* 0x000fe200087fe4ff */
[----:B------:R-:W-:Y:S01]  /*0960*/  @P0 IADD3 R12, P6, PT, R18, UR24, RZ ;  /* 0x00000018120c0c10 */ /* 0x000fe2000ffde0ff */
[----:B------:R-:W-:Y:S01]  /*0970*/  @P0 IMAD.SHL.U32 R24, R8, 0x4, RZ ;  /* 0x0000000408180824 */ /* 0x000fe200078e00ff */
[C---:B------:R-:W-:Y:S02]  /*0980*/  @!P3 LEA R38, P4, R14.reuse, UR29, 0x2 ;  /* 0x0000001d0e26bc11 */ /* 0x040fe4000f8810ff */
[----:B------:R-:W-:Y:S02]  /*0990*/  @!P3 IADD3 R17, P5, PT, R14, UR34, RZ ;  /* 0x000000220e11bc10 */ /* 0x000fe4000ffbe0ff */
[----:B------:R-:W-:Y:S02]  /*09a0*/  @P0 IADD3.X R13, PT, PT, R9, UR26, RZ, P6, !PT ;  /* 0x0000001a090d0c10 */ /* 0x000fe4000b7fe4ff */
[----:B------:R-:W-:Y:S01]  /*09b0*/  @P0 IADD3 R18, P6, PT, R18, UR27, RZ ;  /* 0x0000001b12120c10 */ /* 0x000fe2000ffde0ff */
[----:B------:R-:W-:Y:S01]  /*09c0*/  VIADD R20, R42, 0x2 ;  /* 0x000000022a147836 */ /* 0x000fe20000000000 */
[----:B------:R-:W-:-:S02]  /*09d0*/  @P0 SHF.L.U64.HI R25, R8, 0x2, R25 ;  /* 0x0000000208190819 */ /* 0x000fc40000010219 */
[----:B------:R-:W-:Y:S01]  /*09e0*/  @!P3 LEA.HI.X R39, R14, UR15, R3, 0x2, P4 ;  /* 0x0000000f0e27bc11 */ /* 0x000fe2000a0f1403 */
[----:B------:R0:W2:Y:S01]  /*09f0*/  @P0 LDG.E R13, desc[UR22][R12.64] ;  /* 0x000000160c0d0981 */ /* 0x0000a2000c1e1900 */
[----:B------:R-:W-:Y:S02]  /*0a00*/  @P0 IADD3 R8, P4, PT, R24, UR24, RZ ;  /* 0x0000001818080c10 */ /* 0x000fe4000ff9e0ff */
[----:B------:R-:W-:Y:S02]  /*0a10*/  @!P3 IADD3.X R14, PT, PT, R3, UR35, RZ, P5, !PT ;  /* 0x00000023030ebc10 */ /* 0x000fe4000affe4ff */
[----:B------:R-:W-:Y:S02]  /*0a20*/  @P0 IADD3.X R19, PT, PT, R9, UR28, RZ, P6, !PT ;  /* 0x0000001c09130c10 */ /* 0x000fe4000b7fe4ff */
[----:B------:R-:W-:Y:S02]  /*0a30*/  IADD3 R35, P5, PT, R2, UR18, RZ ;  /* 0x0000001202237c10 */ /* 0x000fe4000ffbe0ff */
[----:B------:R-:W-:-:S02]  /*0a40*/  @P0 IADD3.X R9, PT, PT, R25, UR26, RZ, P4, !PT ;  /* 0x0000001a19090c10 */ /* 0x000fc4000a7fe4ff */
[C---:B------:R-:W-:Y:S02]  /*0a50*/  @!P3 LEA R16, P6, R17.reuse, UR29, 0x2 ;  /* 0x0000001d1110bc11 */ /* 0x040fe4000f8c10ff */
[----:B------:R-:W-:Y:S02]  /*0a60*/  ISETP.GE.U32.AND P4, PT, R20, UR31, PT ;  /* 0x0000001f14007c0c */ /* 0x000fe4000bf86070 */
[----:B------:R-:W2:Y:S01]  /*0a70*/  @P0 LDG.E R20, desc[UR22][R18.64] ;  /* 0x0000001612140981 */ /* 0x000ea2000c1e1900 */
[----:B------:R-:W-:Y:S01]  /*0a80*/  @!P3 LEA.HI.X R17, R17, UR15, R14, 0x2, P6 ;  /* 0x0000000f1111bc11 */ /* 0x000fe2000b0f140e */
[----:B------:R-:W-:Y:S01]  /*0a90*/  @!P0 IMAD.MOV.U32 R3, RZ, RZ, RZ ;  /* 0x000000ffff038224 */ /* 0x000fe200078e00ff */
[----:B------:R-:W-:Y:S01]  /*0aa0*/  UMOV UR33, 0x3f800000 ;  /* 0x3f80000000217882 */ /* 0x000fe20000000000 */
[----:B------:R-:W-:-:S04]  /*0ab0*/  VIADD R32, R40, 0x1e ;  /* 0x0000001e28207836 */ /* 0x000fc80000000000 */
[----:B------:R1:W2:Y:S01]  /*0ac0*/  @P0 LDG.E R3, desc[UR22][R8.64] ;  /* 0x0000001608030981 */ /* 0x0002a2000c1e1900 */
[----:B------:R-:W-:-:S04]  /*0ad0*/  LOP3.LUT R32, R32, 0x1f, RZ, 0xc0, !PT ;  /* 0x0000001f20207812 */ /* 0x000fc800078ec0ff */
[----:B------:R-:W-:Y:S01]  /*0ae0*/  ISETP.LT.U32.AND P4, PT, R32, UR30, !P4 ;  /* 0x0000001e20007c0c */ /* 0x000fe2000e781070 */
[----:B------:R-:W-:-:S04]  /*0af0*/  @!P1 IMAD.MOV.U32 R15, RZ, RZ, RZ ;  /* 0x000000ffff0f9224 */ /* 0x000fc800078e00ff */
[----:B---3--:R-:W-:Y:S02]  /*0b00*/  IMAD.U32 R2, R15, 0x10000, RZ ;  /* 0x000100000f027824 */ /* 0x008fe400078e00ff */
[----:B------:R-:W-:Y:S02]  /*0b10*/  @!P1 IMAD.MOV.U32 R23, RZ, RZ, RZ ;  /* 0x000000ffff179224 */ /* 0x000fe400078e00ff */
[----:B------:R-:W-:Y:S01]  /*0b20*/  FADD R2, R2, R2 ;  /* 0x0000000202027221 */ /* 0x000fe20000000000 */
[----:B------:R-:W-:Y:S01]  /*0b30*/  @P0 IADD3 R14, P1, PT, R24, UR27, RZ ;  /* 0x0000001b180e0c10 */ /* 0x000fe2000ff3e0ff */
[----:B----4-:R-:W-:Y:S01]  /*0b40*/  IMAD.U32 R31, R23, 0x10000, RZ ;  /* 0x00010000171f7824 */ /* 0x010fe200078e00ff */
[----:B------:R-:W-:Y:S02]  /*0b50*/  PRMT R24, R15, 0x7632, R24 ;  /* 0x000076320f187816 */ /* 0x000fe40000000018 */
[----:B------:R-:W-:Y:S02]  /*0b60*/  FMNMX R2, RZ, R2, !PT ;  /* 0x00000002ff027209 */ /* 0x000fe40007800000 */
[----:B------:R-:W-:Y:S01]  /*0b70*/  @P0 IADD3.X R15, PT, PT, R25, UR28, RZ, P1, !PT ;  /* 0x0000001c190f0c10 */ /* 0x000fe20008ffe4ff */
[----:B------:R-:W-:-:S02]  /*0b80*/  @!P0 IMAD.MOV.U32 R25, RZ, RZ, RZ ;  /* 0x000000ffff198224 */ /* 0x000fc400078e00ff */
[----:B------:R-:W-:Y:S01]  /*0b90*/  FMUL R31, R31, R2 ;  /* 0x000000021f1f7220 */ /* 0x000fe20000400000 */
[----:B-----5:R-:W-:Y:S01]  /*0ba0*/  PRMT R2, R10, 0x7632, R2 ;  /* 0x000076320a027816 */ /* 0x020fe20000000002 */
[----:B0-----:R-:W-:Y:S01]  /*0bb0*/  IMAD.U32 R12, R24, 0x10000, RZ ;  /* 0x00010000180c7824 */ /* 0x001fe200078e00ff */
[----:B------:R-:W-:Y:S01]  /*0bc0*/  @P2 R2UR UR33, R7 ;  /* 0x00000000072122ca */ /* 0x000fe200000e0000 */
[----:B------:R0:W3:Y:S01]  /*0bd0*/  @P0 LDG.E R25, desc[UR22][R14.64] ;  /* 0x000000160e190981 */ /* 0x0000e2000c1e1900 */
[----:B------:R-:W-:Y:S02]  /*0be0*/  IMAD.U32 R10, R10, 0x10000, RZ ;  /* 0x000100000a0a7824 */ /* 0x000fe400078e00ff */
[----:B------:R-:W-:Y:S01]  /*0bf0*/  IMAD.U32 R7, R2, 0x10000, RZ ;  /* 0x0001000002077824 */ /* 0x000fe200078e00ff */
[----:B------:R-:W-:Y:S01]  /*0c00*/  PRMT R2, R4, 0x7632, R2 ;  /* 0x0000763204027816 */ /* 0x000fe20000000002 */
[----:B------:R-:W-:Y:S01]  /*0c10*/  FADD R12, R12, R12 ;  /* 0x0000000c0c0c7221 */ /* 0x000fe20000000000 */
[----:B------:R-:W-:Y:S01]  /*0c20*/  PRMT R24, R23, 0x7632, R24 ;  /* 0x0000763217187816 */ /* 0x000fe20000000018 */
[----:B------:R-:W-:Y:S01]  /*0c30*/  FADD R10, R10, R10 ;  /* 0x0000000a0a0a7221 */ /* 0x000fe20000000000 */
[----:B-1----:R-:W-:Y:S01]  /*0c40*/  FADD R8, R7, R7 ;  /* 0x0000000707087221 */ /* 0x002fe20000000000 */
[----:B------:R-:W-:Y:S01]  /*0c50*/  IMAD.U32 R23, R2, 0x10000, RZ ;  /* 0x0001000002177824 */ /* 0x000fe200078e00ff */
[----:B------:R-:W-:Y:S01]  /*0c60*/  FMNMX R9, RZ, R12, !PT ;  /* 0x0000000cff097209 */ /* 0x000fe20007800000 */
[----:B------:R-:W-:Y:S01]  /*0c70*/  IMAD.U32 R24, R24, 0x10000, RZ ;  /* 0x0001000018187824 */ /* 0x000fe200078e00ff */
[----:B------:R-:W-:-:S02]  /*0c80*/  IADD3.X R2, PT, PT, R0, UR19, RZ, P5, !PT ;  /* 0x0000001300027c10 */ /* 0x000fc4000affe4ff */
[----:B0-----:R-:W-:Y:S01]  /*0c90*/  IADD3 R14, P1, PT, R32, R35, RZ ;  /* 0x00000023200e7210 */ /* 0x001fe20007f3e0ff */
[----:B------:R-:W-:Y:S01]  /*0ca0*/  IMAD.U32 R26, R4, 0x10000, RZ ;  /* 0x00010000041a7824 */ /* 0x000fe200078e00ff */
[----:B------:R-:W-:Y:S02]  /*0cb0*/  FMNMX R7, RZ, R10, !PT ;  /* 0x0000000aff077209 */ /* 0x000fe40007800000 */
[----:B------:R-:W-:Y:S01]  /*0cc0*/  FMNMX R8, RZ, R8, !PT ;  /* 0x00000008ff087209 */ /* 0x000fe20007800000 */
[----:B------:R-:W-:Y:S01]  /*0cd0*/  FMUL R24, R24, R9 ;  /* 0x0000000918187220 */ /* 0x000fe20000400000 */
[----:B------:R-:W-:Y:S02]  /*0ce0*/  IMAD.X R15, RZ, RZ, R2, P1 ;  /* 0x000000ffff0f7224 */ /* 0x000fe400008e0602 */
[----:B------:R-:W-:Y:S01]  /*0cf0*/  FMUL R26, R26, R7 ;  /* 0x000000071a1a7220 */ /* 0x000fe20000400000 */
[----:B------:R-:W-:Y:S01]  /*0d00*/  IADD3 R30, P1, PT, R14, UR18, RZ ;  /* 0x000000120e1e7c10 */ /* 0x000fe2000ff3e0ff */
[----:B------:R-:W-:Y:S01]  /*0d10*/  FMUL R23, R23, R8 ;  /* 0x0000000817177220 */ /* 0x000fe20000400000 */
[----:B------:R-:W-:Y:S01]  /*0d20*/  FMUL R4, R31, UR33 ;  /* 0x000000211f047c20 */ /* 0x000fe20008400000 */
[----:B------:R-:W-:Y:S01]  /*0d30*/  FMUL R10, R24, UR33 ;  /* 0x00000021180a7c20 */ /* 0x000fe20008400000 */
[----:B------:R-:W-:Y:S01]  /*0d40*/  FMUL R8, R26, UR33 ;  /* 0x000000211a087c20 */ /* 0x000fe20008400000 */
[----:B------:R-:W-:Y:S01]  /*0d50*/  FMUL R9, R23, UR33 ;  /* 0x0000002117097c20 */ /* 0x000fe20008400000 */
[----:B------:R-:W-:Y:S01]  /*0d60*/  @P4 IMAD.SHL.U32 R18, R30, 0x4, RZ ;  /* 0x000000041e124824 */ /* 0x000fe200078e00ff */
[----:B------:R-:W-:-:S02]  /*0d70*/  IADD3.X R29, PT, PT, R15, UR19, RZ, P1, !PT ;  /* 0x000000130f1d7c10 */ /* 0x000fc40008ffe4ff */
[----:B------:R-:W-:Y:S02]  /*0d80*/  F2FP.BF16.F32.PACK_AB R7, RZ, R4 ;  /* 0x00000004ff07723e */ /* 0x000fe400000010ff */
[----:B------:R-:W-:Y:S02]  /*0d90*/  F2FP.BF16.F32.PACK_AB R10, RZ, R10 ;  /* 0x0000000aff0a723e */ /* 0x000fe400000010ff */
[----:B------:R-:W-:Y:S02]  /*0da0*/  F2FP.BF16.F32.PACK_AB R8, RZ, R8 ;  /* 0x00000008ff08723e */ /* 0x000fe400000010ff */
[----:B------:R-:W-:Y:S02]  /*0db0*/  F2FP.BF16.F32.PACK_AB R9, RZ, R9 ;  /* 0x00000009ff09723e */ /* 0x000fe400000010ff */
[----:B------:R-:W-:Y:S02]  /*0dc0*/  @P4 SHF.L.U64.HI R0, R30, 0x2, R29 ;  /* 0x000000021e004819 */ /* 0x000fe4000001021d */
[----:B------:R-:W-:Y:S01]  /*0dd0*/  @P4 IADD3 R36, P1, PT, R18, UR27, RZ ;  /* 0x0000001b12244c10 */ /* 0x000fe2000ff3e0ff */
[----:B------:R-:W-:Y:S01]  /*0de0*/  @!P4 IMAD.MOV.U32 R12, RZ, RZ, RZ ;  /* 0x000000ffff0cc224 */ /* 0x000fe200078e00ff */
[----:B------:R-:W-:-:S02]  /*0df0*/  @!P3 PRMT R7, R7, 0x5410, R10 ;  /* 0x000054100707b816 */ /* 0x000fc4000000000a */
[----:B------:R-:W-:Y:S02]  /*0e00*/  @!P3 PRMT R8, R8, 0x5410, R9 ;  /* 0x000054100808b816 */ /* 0x000fe40000000009 */
[----:B------:R-:W-:Y:S01]  /*0e10*/  @P4 IADD3.X R37, PT, PT, R0, UR28, RZ, P1, !PT ;  /* 0x0000001c00254c10 */ /* 0x000fe20008ffe4ff */
[----:B------:R-:W-:Y:S01]  /*0e20*/  @!P3 STG.E desc[UR22][R38.64], R7 ;  /* 0x000000072600b986 */ /* 0x000fe2000c101916 */
[----:B------:R-:W-:-:S03]  /*0e30*/  @P4 IADD3 R18, P1, PT, R18, UR24, RZ ;  /* 0x0000001812124c10 */ /* 0x000fc6000ff3e0ff */
[----:B------:R0:W-:Y:S04]  /*0e40*/  @!P3 STG.E desc[UR22][R16.64], R8 ;  /* 0x000000081000b986 */ /* 0x0001e8000c101916 */
[----:B------:R-:W4:Y:S01]  /*0e50*/  @P4 LDG.E R12, desc[UR22][R36.64] ;  /* 0x00000016240c4981 */ /* 0x000f22000c1e1900 */
[----:B------:R-:W-:Y:S01]  /*0e60*/  @P4 IADD3.X R19, PT, PT, R0, UR26, RZ, P1, !PT ;  /* 0x0000001a00134c10 */ /* 0x000fe20008ffe4ff */
[----:B------:R-:W-:-:S06]  /*0e70*/  @!P4 IMAD.MOV.U32 R0, RZ, RZ, RZ ;  /* 0x000000ffff00c224 */ /* 0x000fcc00078e00ff */
[----:B------:R2:W5:Y:S01]  /*0e80*/  @P4 LDG.E R0, desc[UR22][R18.64] ;  /* 0x0000001612004981 */ /* 0x000562000c1e1900 */
[----:B------:R-:W-:Y:S01]  /*0e90*/  VOTEU.ANY UP0, P4 ;  /* 0x0000000000ff7886 */ /* 0x000fe20002000100 */
[----:B------:R-:W-:-:S04]  /*0ea0*/  IMAD.U32 R27, RZ, RZ, UR34 ;  /* 0x00000022ff1b7e24 */ /* 0x000fc8000f8e00ff */
[----:B------:R-:W-:Y:S01]  /*0eb0*/  @UP0 UIMAD UR8, UR35, 0x3, URZ ;  /* 0x00000003230808a4 */ /* 0x000fe2000f8e02ff */
[----:B------:R-:W-:-:S05]  /*0ec0*/  @P4 IMAD.WIDE.U32 R14, R27, 0x3, R14 ;  /* 0x000000031b0e4825 */ /* 0x000fca00078e000e */
[----:B0-----:R-:W-:Y:S02]  /*0ed0*/  @P4 VIADD R17, R15, UR8 ;  /* 0x000000080f114c36 */ /* 0x001fe40008000000 */
[----:B------:R-:W-:-:S03]  /*0ee0*/  @P4 IMAD.SHL.U32 R15, R14, 0x4, RZ ;  /* 0x000000040e0f4824 */ /* 0x000fc600078e00ff */
[----:B------:R-:W-:Y:S02]  /*0ef0*/  @P4 SHF.L.U64.HI R4, R14, 0x2, R17 ;  /* 0x000000020e044819 */ /* 0x000fe40000010211 */
[C---:B------:R-:W-:Y:S01]  /*0f00*/  @P4 IADD3 R16, P1, PT, R15.reuse, UR27, RZ ;  /* 0x0000001b0f104c10 */ /* 0x040fe2000ff3e0ff */
[----:B------:R-:W-:Y:S02]  /*0f10*/  @!P0 IMAD.MOV.U32 R20, RZ, RZ, RZ ;  /* 0x000000ffff148224 */ /* 0x000fe400078e00ff */
[----:B------:R-:W-:Y:S01]  /*0f20*/  @!P4 IMAD.MOV.U32 R27, RZ, RZ, RZ ;  /* 0x000000ffff1bc224 */ /* 0x000fe200078e00ff */
[----:B------:R-:W-:Y:S02]  /*0f30*/  @P4 IADD3.X R17, PT, PT, R4, UR28, RZ, P1, !PT ;  /* 0x0000001c04114c10 */ /* 0x000fe40008ffe4ff */
[----:B------:R-:W-:Y:S01]  /*0f40*/  @P4 IADD3 R14, P1, PT, R15, UR24, RZ ;  /* 0x000000180f0e4c10 */ /* 0x000fe2000ff3e0ff */
[----:B--2---:R-:W-:Y:S02]  /*0f50*/  IMAD.U32 R19, R20, 0x10000, RZ ;  /* 0x0001000014137824 */ /* 0x004fe400078e00ff */
[----:B------:R0:W2:Y:S01]  /*0f60*/  @P4 LDG.E R27, desc[UR22][R16.64] ;  /* 0x00000016101b4981 */ /* 0x0000a2000c1e1900 */
[----:B------:R-:W-:Y:S01]  /*0f70*/  @P4 IADD3.X R15, PT, PT, R4, UR26, RZ, P1, !PT ;  /* 0x0000001a040f4c10 */ /* 0x000fe20008ffe4ff */
[----:B------:R-:W-:-:S02]  /*0f80*/  @!P4 IMAD.MOV.U32 R4, RZ, RZ, RZ ;  /* 0x000000ffff04c224 */ /* 0x000fc400078e00ff */
[----:B------:R-:W-:-:S04]  /*0f90*/  @!P0 IMAD.MOV.U32 R13, RZ, RZ, RZ ;  /* 0x000000ffff0d8224 */ /* 0x000fc800078e00ff */
[----:B------:R1:W2:Y:S01]  /*0fa0*/  @P4 LDG.E R4, desc[UR22][R14.64] ;  /* 0x000000160e044981 */ /* 0x0002a2000c1e1900 */
[----:B0-----:R-:W-:Y:S01]  /*0fb0*/  FADD R16, R19, R19 ;  /* 0x0000001313107221 */ /* 0x001fe20000000000 */
[----:B------:R-:W-:-:S04]  /*0fc0*/  VIADD R18, R42, 0x1 ;  /* 0x000000012a127836 */ /* 0x000fc80000000000 */
[----:B------:R-:W-:Y:S01]  /*0fd0*/  FMNMX R16, RZ, R16, !PT ;  /* 0x00000010ff107209 */ /* 0x000fe20007800000 */
[----:B-1----:R-:W-:Y:S01]  /*0fe0*/  IMAD.U32 R15, R13, 0x10000, RZ ;  /* 0x000100000d0f7824 */ /* 0x002fe200078e00ff */
[----:B------:R-:W-:-:S03]  /*0ff0*/  PRMT R13, R20, 0x7632, R13 ;  /* 0x00007632140d7816 */ /* 0x000fc6000000000d */
[----:B------:R-:W-:Y:S02]  /*1000*/  FMUL R15, R15, R16 ;  /* 0x000000100f0f7220 */ /* 0x000fe40000400000 */
[----:B------:R-:W-:Y:S01]  /*1010*/  IMAD.U32 R16, R13, 0x10000, RZ ;  /* 0x000100000d107824 */ /* 0x000fe200078e00ff */
[C---:B------:R-:W-:Y:S01]  /*1020*/  ISETP.GE.U32.AND P1, PT, R18.reuse, UR31, PT ;  /* 0x0000001f12007c0c */ /* 0x040fe2000bf26070 */
[----:B------:R-:W-:-:S03]  /*1030*/  IMAD.IADD R39, R18, 0x1, R5 ;  /* 0x0000000112277824 */ /* 0x000fc600078e0205 */
[----:B------:R-:W-:Y:S01]  /*1040*/  ISETP.GE.U32.OR P1, PT, R21, UR30, P1 ;  /* 0x0000001e15007c0c */ /* 0x000fe20008f26470 */
[----:B------:R-:W-:Y:S01]  /*1050*/  FADD R21, RZ, R31 ;  /* 0x0000001fff157221 */ /* 0x000fe20000000000 */
[--C-:B------:R-:W-:Y:S01]  /*1060*/  FMNMX3 R31, |R31|, RZ, |R24|.reuse, !PT ;  /* 0x000000ff1f1f7276 */ /* 0x100fe20007800618 */
[----:B------:R-:W-:Y:S01]  /*1070*/  FADD R24, RZ, R24 ;  /* 0x00000018ff187221 */ /* 0x000fe20000000000 */
[----:B------:R-:W-:Y:S01]  /*1080*/  FADD R34, RZ, R15 ;  /* 0x0000000fff227221 */ /* 0x000fe20000000000 */
[C---:B------:R-:W-:Y:S01]  /*1090*/  FADD R19, R26.reuse, R21 ;  /* 0x000000151a137221 */ /* 0x040fe20000000000 */
[----:B------:R-:W-:Y:S01]  /*10a0*/  FMNMX3 R26, |R26|, R31, |R23|, !PT ;  /* 0x0000001f1a1a7276 */ /* 0x000fe20007800617 */
[----:B------:R-:W-:Y:S01]  /*10b0*/  FADD R23, R23, R24 ;  /* 0x0000001817177221 */ /* 0x000fe20000000000 */
[----:B------:R-:W-:Y:S02]  /*10c0*/  LOP3.LUT R24, R39, 0x1f, RZ, 0xc0, !PT ;  /* 0x0000001f27187812 */ /* 0x000fe400078ec0ff */
[----:B------:R-:W-:Y:S01]  /*10d0*/  FMNMX R26, R26, |R15|, !PT ;  /* 0x4000000f1a1a7209 */ /* 0x000fe20007800000 */
[----:B------:R-:W-:Y:S01]  /*10e0*/  FMUL R15, R15, UR33 ;  /* 0x000000210f0f7c20 */ /* 0x000fe20008400000 */
[----:B---3--:R-:W-:-:S04]  /*10f0*/  IMAD.U32 R17, R25, 0x10000, RZ ;  /* 0x0001000019117824 */ /* 0x008fc800078e00ff */
[----:B------:R-:W-:Y:S01]  /*1100*/  FADD R14, R17, R17 ;  /* 0x00000011110e7221 */ /* 0x000fe20000000000 */
[----:B------:R-:W-:Y:S01]  /*1110*/  IMAD.U32 R17, R3, 0x10000, RZ ;  /* 0x0001000003117824 */ /* 0x000fe200078e00ff */
[----:B------:R-:W-:Y:S01]  /*1120*/  PRMT R3, R13, 0x7632, R3 ;  /* 0x000076320d037816 */ /* 0x000fe20000000003 */
[----:B------:R-:W-:Y:S02]  /*1130*/  FADD R13, R16, R16 ;  /* 0x00000010100d7221 */ /* 0x000fe40000000000 */
[----:B------:R-:W-:Y:S01]  /*1140*/  FMNMX R20, RZ, R14, !PT ;  /* 0x0000000eff147209 */ /* 0x000fe20007800000 */
[----:B------:R-:W-:Y:S01]  /*1150*/  IMAD.IADD R14, R42, 0x1, R5 ;  /* 0x000000012a0e7824 */ /* 0x000fe200078e0205 */
[----:B------:R-:W-:Y:S01]  /*1160*/  PRMT R25, R25, 0x7632, R25 ;  /* 0x0000763219197816 */ /* 0x000fe20000000019 */
[----:B------:R-:W-:Y:S01]  /*1170*/  IMAD.U32 R16, R3, 0x10000, RZ ;  /* 0x0001000003107824 */ /* 0x000fe200078e00ff */
[----:B------:R-:W-:Y:S01]  /*1180*/  FMNMX R13, RZ, R13, !PT ;  /* 0x0000000dff0d7209 */ /* 0x000fe20007800000 */
[----:B------:R-:W-:Y:S01]  /*1190*/  FMUL R17, R17, R20 ;  /* 0x0000001411117220 */ /* 0x000fe20000400000 */
[----:B------:R-:W-:Y:S01]  /*11a0*/  PRMT R18, R3, 0x7632, R18 ;  /* 0x0000763203127816 */ /* 0x000fe20000000012 */
[----:B------:R-:W-:Y:S01]  /*11b0*/  IMAD.U32 R20, R25, 0x10000, RZ ;  /* 0x0001000019147824 */ /* 0x000fe200078e00ff */
[----:B------:R-:W-:Y:S01]  /*11c0*/  LOP3.LUT R14, R14, 0x1f, RZ, 0xc0, !PT ;  /* 0x0000001f0e0e7812 */ /* 0x000fe200078ec0ff */
[----:B------:R-:W-:Y:S01]  /*11d0*/  FMUL R16, R16, R13 ;  /* 0x0000000d10107220 */ /* 0x000fe20000400000 */
[----:B------:R-:W-:Y:S01]  /*11e0*/  FADD R13, R17, R34 ;  /* 0x00000022110d7221 */ /* 0x000fe20000000000 */
[----:B------:R-:W-:-:S02]  /*11f0*/  IMAD.U32 R3, R18, 0x10000, RZ ;  /* 0x0001000012037824 */ /* 0x000fc400078e00ff */
[----:B------:R-:W-:Y:S01]  /*1200*/  FADD R20, R20, R20 ;  /* 0x0000001414147221 */ /* 0x000fe20000000000 */
[----:B------:R4:W0:Y:S04]  /*1210*/  SHFL.IDX PT, R18, R19, R14, 0x1f ;  /* 0x00001f0e13127589 */ /* 0x00082800000e0000 */
[----:B------:R-:W-:Y:S01]  /*1220*/  FMNMX R28, RZ, R20, !PT ;  /* 0x00000014ff1c7209 */ /* 0x000fe20007800000 */
[----:B------:R-:W1:Y:S01]  /*1230*/  SHFL.IDX PT, R13, R13, R24, 0x1f ;  /* 0x00001f180d0d7589 */ /* 0x000e6200000e0000 */
[C---:B------:R-:W-:Y:S02]  /*1240*/  @!P1 LEA R20, P0, R22.reuse, UR29, 0x2 ;  /* 0x0000001d16149c11 */ /* 0x040fe4000f8010ff */
[C---:B------:R-:W-:Y:S01]  /*1250*/  @!P1 IADD3 R25, P2, PT, R22.reuse, UR34, RZ ;  /* 0x0000002216199c10 */ /* 0x040fe2000ff5e0ff */
[----:B------:R-:W-:Y:S01]  /*1260*/  FMUL R3, R3, R28 ;  /* 0x0000001c03037220 */ /* 0x000fe20000400000 */
[----:B------:R-:W-:Y:S01]  /*1270*/  @!P1 LEA.HI.X R21, R22, UR15, R11, 0x2, P0 ;  /* 0x0000000f16159c11 */ /* 0x000fe200080f140b */
[----:B------:R-:W-:-:S04]  /*1280*/  FADD R22, RZ, R16 ;  /* 0x00000010ff167221 */ /* 0x000fc80000000000 */
[----:B------:R-:W-:Y:S01]  /*1290*/  FADD R31, R3, R22 ;  /* 0x00000016031f7221 */ /* 0x000fe20000000000 */
[----:B------:R-:W-:Y:S02]  /*12a0*/  @!P1 IADD3.X R28, PT, PT, R11, UR35, RZ, P2, !PT ;  /* 0x000000230b1c9c10 */ /* 0x000fe400097fe4ff */
[C---:B------:R-:W-:Y:S01]  /*12b0*/  @!P1 LEA R44, P0, R25.reuse, UR29, 0x2 ;  /* 0x0000001d192c9c11 */ /* 0x040fe2000f8010ff */
[----:B------:R3:W2:Y:S03]  /*12c0*/  SHFL.IDX PT, R11, R23, R14, 0x1f ;  /* 0x00001f0e170b7589 */ /* 0x0006a600000e0000 */
[----:B------:R-:W-:Y:S02]  /*12d0*/  @!P1 LEA.HI.X R45, R25, UR15, R28, 0x2, P0 ;  /* 0x0000000f192d9c11 */ /* 0x000fe400080f141c */
[C---:B----4-:R-:W-:Y:S01]  /*12e0*/  PRMT R19, R12.reuse, 0x7632, R19 ;  /* 0x000076320c137816 */ /* 0x050fe20000000013 */
[----:B------:R-:W-:-:S04]  /*12f0*/  IMAD.U32 R22, R12, 0x10000, RZ ;  /* 0x000100000c167824 */ /* 0x000fc800078e00ff */
[----:B------:R-:W-:Y:S02]  /*1300*/  IMAD.U32 R19, R19, 0x10000, RZ ;  /* 0x0001000013137824 */ /* 0x000fe400078e00ff */
[----:B------:R-:W-:Y:S01]  /*1310*/  FADD R22, R22, R22 ;  /* 0x0000001616167221 */ /* 0x000fe20000000000 */
[----:B0-----:R-:W-:Y:S01]  /*1320*/  FADD R12, RZ, R18 ;  /* 0x00000012ff0c7221 */ /* 0x001fe20000000000 */
[----:B---3--:R-:W-:Y:S01]  /*1330*/  FADD R14, R19, R19 ;  /* 0x00000013130e7221 */ /* 0x008fe20000000000 */
[----:B-----5:R-:W-:Y:S01]  /*1340*/  PRMT R25, R0, 0x7632, R25 ;  /* 0x0000763200197816 */ /* 0x020fe20000000019 */
[----:B------:R-:W-:Y:S01]  /*1350*/  FMUL R18, R16, UR33 ;  /* 0x0000002110127c20 */ /* 0x000fe20008400000 */
[----:B------:R-:W-:Y:S01]  /*1360*/  FMNMX R19, RZ, R22, !PT ;  /* 0x00000016ff137209 */ /* 0x000fe20007800000 */
[----:B------:R-:W-:Y:S01]  /*1370*/  IMAD.U32 R0, R0, 0x10000, RZ ;  /* 0x0001000000007824 */ /* 0x000fe200078e00ff */
[----:B------:R-:W-:Y:S01]  /*1380*/  FMNMX R23, RZ, R14, !PT ;  /* 0x0000000eff177209 */ /* 0x000fe20007800000 */
[----:B-1----:R-:W-:Y:S01]  /*1390*/  FADD R12, R13, R12 ;  /* 0x0000000c0d0c7221 */ /* 0x002fe20000000000 */
[----:B------:R-:W-:Y:S01]  /*13a0*/  F2FP.BF16.F32.PACK_AB R14, RZ, R15 ;  /* 0x0000000fff0e723e */ /* 0x000fe200000010ff */
[----:B------:R-:W-:Y:S01]  /*13b0*/  FMUL R13, R0, R19 ;  /* 0x00000013000d7220 */ /* 0x000fe20000400000 */
[----:B------:R-:W-:Y:S01]  /*13c0*/  F2FP.BF16.F32.PACK_AB R15, RZ, R18 ;  /* 0x00000012ff0f723e */ /* 0x000fe200000010ff */
[----:B------:R-:W-:-:S02]  /*13d0*/  VIADD R18, R42, 0x3 ;  /* 0x000000032a127836 */ /* 0x000fc40000000000 */
[----:B------:R-:W-:-:S03]  /*13e0*/  VIADD R0, R40, 0x1d ;  /* 0x0000001d28007836 */ /* 0x000fc60000000000 */
[----:B------:R-:W-:Y:S02]  /*13f0*/  ISETP.GE.U32.AND P0, PT, R18, UR31, PT ;  /* 0x0000001f12007c0c */ /* 0x000fe4000bf06070 */
[----:B------:R-:W-:Y:S01]  /*1400*/  LOP3.LUT R0, R0, 0x1f, RZ, 0xc0, !PT ;  /* 0x0000001f00007812 */ /* 0x000fe200078ec0ff */
[----:B------:R-:W-:Y:S01]  /*1410*/  FMUL R19, R3, UR33 ;  /* 0x0000002103137c20 */ /* 0x000fe20008400000 */
[----:B------:R-:W-:Y:S02]  /*1420*/  FMNMX3 R36, |R16|, R26, |R17|, !PT ;  /* 0x0000001a10247276 */ /* 0x000fe40007800611 */
[----:B------:R-:W-:Y:S01]  /*1430*/  ISETP.LT.U32.AND P0, PT, R0, UR30, !P0 ;  /* 0x0000001e00007c0c */ /* 0x000fe2000c701070 */
[----:B------:R-:W-:Y:S01]  /*1440*/  FMUL R17, R17, UR33 ;  /* 0x0000002111117c20 */ /* 0x000fe20008400000 */
[----:B------:R-:W-:Y:S02]  /*1450*/  @!P1 PRMT R14, R14, 0x5410, R15 ;  /* 0x000054100e0e9816 */ /* 0x000fe4000000000f */
[----:B------:R-:W-:Y:S01]  /*1460*/  IADD3 R34, P2, P3, R0, UR18, R35 ;  /* 0x0000001200227c10 */ /* 0x000fe2000fb5e023 */
[----:B------:R-:W-:Y:S01]  /*1470*/  IMAD.U32 R16, R25, 0x10000, RZ ;  /* 0x0001000019107824 */ /* 0x000fe200078e00ff */
[----:B------:R-:W-:Y:S01]  /*1480*/  F2FP.BF16.F32.PACK_AB R17, RZ, R17 ;  /* 0x00000011ff11723e */ /* 0x000fe200000010ff */
[----:B------:R0:W-:Y:S01]  /*1490*/  @!P1 STG.E desc[UR22][R20.64], R14 ;  /* 0x0000000e14009986 */ /* 0x0001e2000c101916 */
[----:B------:R-:W-:-:S02]  /*14a0*/  IADD3.X R35, PT, PT, RZ, UR19, R2, P2, P3 ;  /* 0x00000013ff237c10 */ /* 0x000fc400097e6402 */
[----:B------:R-:W-:Y:S01]  /*14b0*/  F2FP.BF16.F32.PACK_AB R19, RZ, R19 ;  /* 0x00000013ff13723e */ /* 0x000fe200000010ff */
[----:B------:R-:W-:-:S03]  /*14c0*/  FMUL R16, R16, R23 ;  /* 0x0000001710107220 */ /* 0x000fc60000400000 */
[----:B------:R-:W-:Y:S02]  /*14d0*/  @!P1 PRMT R17, R17, 0x5410, R19 ;  /* 0x0000541011119816 */ /* 0x000fe40000000013 */
[----:B0-----:R-:W-:-:S03]  /*14e0*/  IADD3 R20, P2, PT, R34, UR18, RZ ;  /* 0x0000001222147c10 */ /* 0x001fc6000ff5e0ff */
[----:B------:R0:W-:Y:S01]  /*14f0*/  @!P1 STG.E desc[UR22][R44.64], R17 ;  /* 0x000000112c009986 */ /* 0x0001e2000c101916 */
[----:B------:R-:W-:Y:S01]  /*1500*/  IADD3.X R23, PT, PT, R35, UR19, RZ, P2, !PT ;  /* 0x0000001323177c10 */ /* 0x000fe200097fe4ff */
[----:B------:R-:W-:-:S03]  /*1510*/  @P0 IMAD.SHL.U32 R26, R20, 0x4, RZ ;  /* 0x00000004141a0824 */ /* 0x000fc600078e00ff */
[----:B------:R-:W-:Y:S01]  /*1520*/  @P0 SHF.L.U64.HI R25, R20, 0x2, R23 ;  /* 0x0000000214190819 */ /* 0x000fe20000010217 */
[----:B------:R-:W-:Y:S01]  /*1530*/  @!P0 IMAD.MOV.U32 R2, RZ, RZ, RZ ;  /* 0x000000ffff028224 */ /* 0x000fe200078e00ff */
[----:B0-----:R-:W-:-:S04]  /*1540*/  @P0 IADD3 R44, P1, PT, R26, UR24, RZ ;  /* 0x000000181a2c0c10 */ /* 0x001fc8000ff3e0ff */
[----:B------:R-:W-:Y:S01]  /*1550*/  @P0 IADD3.X R45, PT, PT, R25, UR26, RZ, P1, !PT ;  /* 0x0000001a192d0c10 */ /* 0x000fe20008ffe4ff */
[----:B------:R0:W1:Y:S04]  /*1560*/  SHFL.IDX PT, R38, R31, R24, 0x1f ;  /* 0x00001f181f267589 */ /* 0x00006800000e0000 */
[----:B------:R3:W4:Y:S01]  /*1570*/  @P0 LDG.E R2, desc[UR22][R44.64] ;  /* 0x000000162c020981 */ /* 0x000722000c1e1900 */
[----:B------:R-:W-:Y:S01]  /*1580*/  VOTEU.ANY UP0, P0 ;  /* 0x0000000000ff7886 */ /* 0x000fe20000000100 */
[----:B0-----:R-:W-:Y:S01]  /*1590*/  @!P0 IMAD.MOV.U32 R31, RZ, RZ, RZ ;  /* 0x000000ffff1f8224 */ /* 0x001fe200078e00ff */
[----:B---3--:R-:W-:-:S04]  /*15a0*/  @P0 IADD3 R44, P1, PT, R26, UR27, RZ ;  /* 0x0000001b1a2c0c10 */ /* 0x008fc8000ff3e0ff */
[----:B------:R-:W-:Y:S01]  /*15b0*/  @P0 IADD3.X R45, PT, PT, R25, UR28, RZ, P1, !PT ;  /* 0x0000001c192d0c10 */ /* 0x000fe20008ffe4ff */
[----:B------:R-:W-:Y:S01]  /*15c0*/  IMAD.U32 R25, RZ, RZ, UR34 ;  /* 0x00000022ff197e24 */ /* 0x000fe2000f8e00ff */
[----:B------:R-:W-:-:S03]  /*15d0*/  @UP0 UIMAD UR8, UR35, 0x3, URZ ;  /* 0x00000003230808a4 */ /* 0x000fc6000f8e02ff */
[----:B------:R0:W3:Y:S02]  /*15e0*/  @P0 LDG.E R31, desc[UR22][R44.64] ;  /* 0x000000162c1f0981 */ /* 0x0000e4000c1e1900 */
[----:B0-----:R-:W-:-:S04]  /*15f0*/  @P0 IMAD.WIDE.U32 R44, R25, 0x3, R34 ;  /* 0x00000003192c0825 */ /* 0x001fc800078e0022 */
[----:B------:R-:W-:Y:S02]  /*1600*/  @P0 VIADD R26, R45, UR8 ;  /* 0x000000082d1a0c36 */ /* 0x000fe40008000000 */
[----:B------:R-:W-:-:S03]  /*1610*/  @P0 IMAD.SHL.U32 R34, R44, 0x4, RZ ;  /* 0x000000042c220824 */ /* 0x000fc600078e00ff */
[----:B------:R-:W-:Y:S02]  /*1620*/  @P0 SHF.L.U64.HI R26, R44, 0x2, R26 ;  /* 0x000000022c1a0819 */ /* 0x000fe4000001021a */
[----:B------:R-:W-:-:S04]  /*1630*/  @P0 IADD3 R44, P1, PT, R34, UR24, RZ ;  /* 0x00000018222c0c10 */ /* 0x000fc8000ff3e0ff */
[----:B------:R-:W-:Y:S02]  /*1640*/  @P0 IADD3.X R45, PT, PT, R26, UR26, RZ, P1, !PT ;  /* 0x0000001a1a2d0c10 */ /* 0x000fe40008ffe4ff */
[----:B------:R-:W-:-:S04]  /*1650*/  @P0 IADD3 R34, P1, PT, R34, UR27, RZ ;  /* 0x0000001b22220c10 */ /* 0x000fc8000ff3e0ff */
[----:B------:R-:W-:Y:S01]  /*1660*/  @P0 IADD3.X R35, PT, PT, R26, UR28, RZ, P1, !PT ;  /* 0x0000001c1a230c10 */ /* 0x000fe20008ffe4ff */
[----:B------:R-:W-:Y:S02]  /*1670*/  @!P0 IMAD.MOV.U32 R26, RZ, RZ, RZ ;  /* 0x000000ffff1a8224 */ /* 0x000fe400078e00ff */
[----:B------:R-:W-:-:S04]  /*1680*/  @!P0 IMAD.MOV.U32 R25, RZ, RZ, RZ ;  /* 0x000000ffff198224 */ /* 0x000fc800078e00ff */
[----:B------:R0:W5:Y:S04]  /*1690*/  @P0 LDG.E R26, desc[UR22][R34.64] ;  /* 0x00000016221a0981 */ /* 0x000168000c1e1900 */
[----:B------:R1:W5:Y:S01]  /*16a0*/  @P0 LDG.E R25, desc[UR22][R44.64] ;  /* 0x000000162c190981 */ /* 0x000362000c1e1900 */
[----:B------:R-:W-:-:S05]  /*16b0*/  VIADD R28, R42, 0x2 ;  /* 0x000000022a1c7836 */ /* 0x000fca0000000000 */
[----:B------:R-:W-:-:S04]  /*16c0*/  ISETP.GE.U32.AND P0, PT, R28, UR31, PT ;  /* 0x0000001f1c007c0c */ /* 0x000fc8000bf06070 */
[----:B------:R-:W-:Y:S01]  /*16d0*/  ISETP.GE.U32.OR P1, PT, R32, UR30, P0 ;  /* 0x0000001e20007c0c */ /* 0x000fe20008726470 */
[C---:B--2---:R-:W-:Y:S01]  /*16e0*/  IMAD.U32 R22, R27.reuse, 0x10000, RZ ;  /* 0x000100001b167824 */ /* 0x044fe200078e00ff */
[----:B------:R-:W-:-:S03]  /*16f0*/  PRMT R27, R27, 0x7632, R27 ;  /* 0x000076321b1b7816 */ /* 0x000fc6000000001b */
[----:B------:R-:W-:Y:S02]  /*1700*/  FADD R22, R22, R22 ;  /* 0x0000001616167221 */ /* 0x000fe40000000000 */
[----:B------:R-:W-:Y:S01]  /*1710*/  IMAD.U32 R27, R27, 0x10000, RZ ;  /* 0x000100001b1b7824 */ /* 0x000fe200078e00ff */
[C---:B------:R-:W-:Y:S01]  /*1720*/  PRMT R37, R4.reuse, 0x7632, R37 ;  /* 0x0000763204257816 */ /* 0x040fe20000000025 */
[----:B------:R-:W-:Y:S01]  /*1730*/  IMAD.U32 R21, R4, 0x10000, RZ ;  /* 0x0001000004157824 */ /* 0x000fe200078e00ff */
[----:B------:R-:W-:-:S03]  /*1740*/  FMNMX R22, RZ, R22, !PT ;  /* 0x00000016ff167209 */ /* 0x000fc60007800000 */
[----:B------:R-:W-:Y:S01]  /*1750*/  @!P1 LEA R32, P0, R30, UR29, 0x2 ;  /* 0x0000001d1e209c11 */ /* 0x000fe2000f8010ff */
[----:B------:R-:W-:-:S03]  /*1760*/  FADD R4, R27, R27 ;  /* 0x0000001b1b047221 */ /* 0x000fc60000000000 */
[----:B------:R-:W-:Y:S02]  /*1770*/  @!P1 LEA.HI.X R33, R30, UR15, R29, 0x2, P0 ;  /* 0x0000000f1e219c11 */ /* 0x000fe400080f141d */
[----:B------:R-:W-:Y:S01]  /*1780*/  ISETP.GE.U32.AND P0, PT, R18, UR31, PT ;  /* 0x0000001f12007c0c */ /* 0x000fe2000bf06070 */
[----:B------:R-:W-:Y:S01]  /*1790*/  FMUL R21, R21, R22 ;  /* 0x0000001615157220 */ /* 0x000fe20000400000 */
[----:B------:R-:W-:Y:S01]  /*17a0*/  FMUL R22, R13, UR33 ;  /* 0x000000210d167c20 */ /* 0x000fe20008400000 */
[----:B------:R-:W-:Y:S01]  /*17b0*/  FMUL R24, R16, UR33 ;  /* 0x0000002110187c20 */ /* 0x000fe20008400000 */
[----:B------:R-:W-:Y:S02]  /*17c0*/  ISETP.GE.U32.OR P0, PT, R0, UR30, P0 ;  /* 0x0000001e00007c0c */ /* 0x000fe40008706470 */
[----:B------:R-:W-:Y:S01]  /*17d0*/  @!P1 IADD3 R0, P2, PT, R30, UR34, RZ ;  /* 0x000000221e009c10 */ /* 0x000fe2000ff5e0ff */
[----:B------:R-:W-:Y:S01]  /*17e0*/  IMAD.U32 R27, R37, 0x10000, RZ ;  /* 0x00010000251b7824 */ /* 0x000fe200078e00ff */
[----:B------:R-:W-:-:S02]  /*17f0*/  FMNMX R4, RZ, R4, !PT ;  /* 0x00000004ff047209 */ /* 0x000fc40007800000 */
[----:B------:R-:W-:Y:S02]  /*1800*/  F2FP.BF16.F32.PACK_AB R22, RZ, R22 ;  /* 0x00000016ff16723e */ /* 0x000fe400000010ff */
[----:B------:R-:W-:Y:S02]  /*1810*/  F2FP.BF16.F32.PACK_AB R24, RZ, R24 ;  /* 0x00000018ff18723e */ /* 0x000fe400000010ff */
[----:B------:R-:W-:Y:S01]  /*1820*/  @!P1 IADD3.X R29, PT, PT, R29, UR35, RZ, P2, !PT ;  /* 0x000000231d1d9c10 */ /* 0x000fe200097fe4ff */
[----:B------:R-:W-:Y:S01]  /*1830*/  FMUL R27, R27, R4 ;  /* 0x000000041b1b7220 */ /* 0x000fe20000400000 */
[----:B0-----:R-:W-:Y:S01]  /*1840*/  @!P1 LEA R34, P2, R0, UR29, 0x2 ;  /* 0x0000001d00229c11 */ /* 0x001fe2000f8410ff */
[----:B------:R-:W0:Y:S01]  /*1850*/  S2UR UR13, SR_CgaCtaId ;  /* 0x00000000000d79c3 */ /* 0x000e220000008800 */
[----:B------:R-:W-:Y:S01]  /*1860*/  @!P1 PRMT R22, R22, 0x5410, R24 ;  /* 0x0000541016169816 */ /* 0x000fe20000000018 */
[----:B------:R-:W-:Y:S01]  /*1870*/  FMUL R30, R27, UR33 ;  /* 0x000000211b1e7c20 */ /* 0x000fe20008400000 */
[----:B------:R-:W-:Y:S01]  /*1880*/  @!P1 LEA.HI.X R35, R0, UR15, R29, 0x2, P2 ;  /* 0x0000000f00239c11 */ /* 0x000fe200090f141d */
[----:B------:R-:W-:-:S02]  /*1890*/  FMUL R29, R21, UR33 ;  /* 0x00000021151d7c20 */ /* 0x000fc40008400000 */
[----:B------:R-:W-:Y:S01]  /*18a0*/  @!P1 STG.E desc[UR22][R32.64], R22 ;  /* 0x0000001620009986 */ /* 0x000fe2000c101916 */
[----:B------:R-:W-:Y:S02]  /*18b0*/  F2FP.BF16.F32.PACK_AB R30, RZ, R30 ;  /* 0x0000001eff1e723e */ /* 0x000fe400000010ff */
[----:B------:R-:W-:-:S04]  /*18c0*/  F2FP.BF16.F32.PACK_AB R29, RZ, R29 ;  /* 0x0000001dff1d723e */ /* 0x000fc800000010ff */
[----:B------:R-:W-:Y:S01]  /*18d0*/  @!P1 PRMT R29, R29, 0x5410, R30 ;  /* 0x000054101d1d9816 */ /* 0x000fe2000000001e */
[----:B------:R-:W-:-:S04]  /*18e0*/  UMOV UR8, 0x400 ;  /* 0x0000040000087882 */ /* 0x000fc80000000000 */
[----:B------:R2:W-:Y:S01]  /*18f0*/  @!P1 STG.E desc[UR22][R34.64], R29 ;  /* 0x0000001d22009986 */ /* 0x0005e2000c101916 */
[----:B------:R-:W-:Y:S01]  /*1900*/  UIADD3 UR8, UPT, UPT, UR8, 0x20, URZ ;  /* 0x0000002008087890 */ /* 0x000fe2000fffe0ff */
[----:B------:R-:W-:Y:S02]  /*1910*/  LOP3.LUT R4, R5, 0x1f, RZ, 0xc0, !PT ;  /* 0x0000001f05047812 */ /* 0x000fe400078ec0ff */
[----:B------:R-:W-:Y:S02]  /*1920*/  FMNMX R36, |R3|, R36, !PT ;  /* 0x0000002403247209 */ /* 0x000fe40007800200 */
[----:B--2---:R-:W-:Y:S01]  /*1930*/  LOP3.LUT R35, RZ, R42, RZ, 0x33, !PT ;  /* 0x0000002aff237212 */ /* 0x004fe200078e33ff */
[----:B------:R-:W-:Y:S01]  /*1940*/  IMAD.SHL.U32 R41, R40, 0x4, RZ ;  /* 0x0000000428297824 */ /* 0x000fe200078e00ff */
[----:B0-----:R-:W-:-:S03]  /*1950*/  ULEA UR13, UR13, UR8, 0x18 ;  /* 0x000000080d0d7291 */ /* 0x001fc6000f8ec0ff */
[----:B------:R-:W-:Y:S01]  /*1960*/  IMAD.IADD R37, R35, 0x1, R5 ;  /* 0x0000000123257824 */ /* 0x000fe200078e0205 */
[----:B------:R-:W-:Y:S01]  /*1970*/  FMNMX R36, R36, |R13|, !PT ;  /* 0x4000000d24247209 */ /* 0x000fe20007800000 */
[----:B------:R-:W-:Y:S02]  /*1980*/  IMAD.IADD R28, R5, 0x1, -R28 ;  /* 0x00000001051c7824 */ /* 0x000fe400078e0a1c */
[----:B------:R-:W-:Y:S02]  /*1990*/  IMAD.SHL.U32 R37, R37, 0x4, RZ ;  /* 0x0000000425257824 */ /* 0x000fe400078e00ff */
[----:B------:R-:W-:Y:S01]  /*19a0*/  IMAD R3, R4, 0x84, RZ ;  /* 0x0000008404037824 */ /* 0x000fe200078e02ff */
[----:B------:R-:W-:Y:S01]  /*19b0*/  LOP3.LUT R41, R41, 0x7c, RZ, 0xc0, !PT ;  /* 0x0000007c29297812 */ /* 0x000fe200078ec0ff */
[----:B------:R-:W-:Y:S01]  /*19c0*/  IMAD.SHL.U32 R28, R28, 0x4, RZ ;  /* 0x000000041c1c7824 */ /* 0x000fe200078e00ff */
[----:B------:R-:W-:Y:S01]  /*19d0*/  PRMT R7, R7, 0x5410, R8 ;  /* 0x0000541007077816 */ /* 0x000fe20000000008 */
[----:B------:R-:W-:Y:S01]  /*19e0*/  FADD R8, RZ, R13 ;  /* 0x0000000dff087221 */ /* 0x000fe20000000000 */
[----:B------:R-:W-:Y:S01]  /*19f0*/  FMNMX3 R36, |R16|, R36, |R21|, !PT ;  /* 0x0000002410247276 */ /* 0x000fe20007800615 */
[----:B------:R-:W-:Y:S01]  /*1a00*/  FADD R16, RZ, R16 ;  /* 0x00000010ff107221 */ /* 0x000fe20000000000 */
[----:B------:R-:W-:Y:S01]  /*1a10*/  LOP3.LUT R37, R37, 0x7c, RZ, 0xc0, !PT ;  /* 0x0000007c25257812 */ /* 0x000fe200078ec0ff */
[----:B------:R-:W-:Y:S01]  /*1a20*/  VIADD R13, R39, 0x1 ;  /* 0x00000001270d7836 */ /* 0x000fe20000000000 */
[----:B-1----:R-:W-:Y:S01]  /*1a30*/  @!P0 LEA R44, P1, R20, UR29, 0x2 ;  /* 0x0000001d142c8c11 */ /* 0x002fe2000f8210ff */
[----:B------:R-:W-:Y:S01]  /*1a40*/  FADD R16, R27, R16 ;  /* 0x000000101b107221 */ /* 0x000fe20000000000 */
[----:B------:R-:W-:-:S02]  /*1a50*/  PRMT R14, R14, 0x5410, R17 ;  /* 0x000054100e0e7816 */ /* 0x000fc40000000011 */
[----:B------:R-:W-:Y:S02]  /*1a60*/  FMNMX R36, |R27|, R36, !PT ;  /* 0x000000241b247209 */ /* 0x000fe40007800200 */
[----:B------:R-:W-:Y:S02]  /*1a70*/  LOP3.LUT R17, R28, 0x7c, RZ, 0xc0, !PT ;  /* 0x0000007c1c117812 */ /* 0x000fe400078ec0ff */
[C---:B------:R-:W-:Y:S02]  /*1a80*/  @!P0 LEA.HI.X R45, R20.reuse, UR15, R23, 0x2, P1 ;  /* 0x0000000f142d8c11 */ /* 0x040fe400088f1417 */
[----:B------:R-:W-:Y:S01]  /*1a90*/  LOP3.LUT R13, R13, 0x1f, RZ, 0xc0, !PT ;  /* 0x0000001f0d0d7812 */ /* 0x000fe200078ec0ff */
[----:B------:R-:W-:Y:S01]  /*1aa0*/  FADD R8, R21, R8 ;  /* 0x0000000815087221 */ /* 0x000fe20000000000 */
[----:B------:R-:W-:Y:S02]  /*1ab0*/  @!P0 IADD3 R20, P1, PT, R20, UR34, RZ ;  /* 0x0000002214148c10 */ /* 0x000fe4000ff3e0ff */
[----:B------:R-:W-:-:S02]  /*1ac0*/  R2UR UR18, R6 ;  /* 0x00000000061272ca */ /* 0x000fc400000e0000 */
[----:B------:R-:W-:Y:S02]  /*1ad0*/  @!P0 IADD3.X R23, PT, PT, R23, UR35, RZ, P1, !PT ;  /* 0x0000002317178c10 */ /* 0x000fe40008ffe4ff */
[----:B------:R-:W-:Y:S01]  /*1ae0*/  PRMT R22, R22, 0x5410, R29 ;  /* 0x0000541016167816 */ /* 0x000fe2000000001d */
[----:B------:R-:W-:Y:S01]  /*1af0*/  UIMAD.WIDE.U32 UR8, UR25, UR12, URZ ;  /* 0x0000000c190872a5 */ /* 0x000fe2000f8e00ff */
[----:B------:R-:W-:-:S04]  /*1b00*/  IMAD.IADD R18, R5, 0x1, -R18 ;  /* 0x0000000105127824 */ /* 0x000fc800078e0a12 */
[----:B------:R-:W-:Y:S02]  /*1b10*/  IMAD.SHL.U32 R18, R18, 0x4, RZ ;  /* 0x0000000412127824 */ /* 0x000fe400078e00ff */
[----:B------:R-:W-:Y:S01]  /*1b20*/  FADD R11, RZ, R11 ;  /* 0x0000000bff0b7221 */ /* 0x000fe20000000000 */
[----:B------:R-:W-:Y:S02]  /*1b30*/  UIMAD UR21, UR21, -0x3f, URZ ;  /* 0xffffffc1151578a4 */ /* 0x000fe4000f8e02ff */
[----:B------:R-:W-:Y:S01]  /*1b40*/  LOP3.LUT R29, R18, 0x7c, RZ, 0xc0, !PT ;  /* 0x0000007c121d7812 */ /* 0x000fe200078ec0ff */
[----:B------:R-:W-:Y:S01]  /*1b50*/  UIMAD.WIDE.U32 UR16, UR14, -0x3f, UR16 ;  /* 0xffffffc10e1078a5 */ /* 0x000fe2000f8e0010 */
[----:B------:R-:W-:-:S03]  /*1b60*/  FADD R11, R38, R11 ;  /* 0x0000000b260b7221 */ /* 0x000fc60000000000 */
[----:B------:R-:W-:Y:S01]  /*1b70*/  UIADD3 UR14, UPT, UPT, UR17, -UR14, UR21 ;  /* 0x8000000e110e7290 */ /* 0x000fe2000fffe015 */
[----:B------:R-:W-:Y:S01]  /*1b80*/  BSSY.RECONVERGENT B0, `(.L_x_10884) ;  /* 0x00000c1000007945 */ /* 0x000fe20003800200 */
[----:B------:R-:W-:Y:S01]  /*1b90*/  PRMT R10, R10, 0x5410, R9 ;  /* 0x000054100a0a7816 */ /* 0x000fe20000000009 */
[----:B------:R-:W-:Y:S01]  /*1ba0*/  VIADD R35, R35, UR30 ;  /* 0x0000001e23237c36 */ /* 0x000fe20008000000 */
[----:B------:R-:W-:Y:S02]  /*1bb0*/  PRMT R15, R15, 0x5410, R19 ;  /* 0x000054100f0f7816 */ /* 0x000fe40000000013 */
[----:B------:R-:W-:Y:S02]  /*1bc0*/  PRMT R24, R24, 0x5410, R30 ;  /* 0x0000541018187816 */ /* 0x000fe4000000001e */
[C---:B----4-:R-:W-:Y:S01]  /*1bd0*/  PRMT R32, R2.reuse, 0x7632, R32 ;  /* 0x0000763202207816 */ /* 0x050fe20000000020 */
[----:B------:R-:W-:Y:S01]  /*1be0*/  IMAD.U32 R0, R2, 0x10000, RZ ;  /* 0x0001000002007824 */ /* 0x000fe200078e00ff */
[C---:B---3--:R-:W-:Y:S01]  /*1bf0*/  PRMT R33, R31.reuse, 0x7632, R33 ;  /* 0x000076321f217816 */ /* 0x048fe20000000021 */
[----:B------:R-:W-:-:S04]  /*1c00*/  IMAD.U32 R31, R31, 0x10000, RZ ;  /* 0x000100001f1f7824 */ /* 0x000fc800078e00ff */
[----:B------:R-:W-:Y:S02]  /*1c10*/  IMAD.U32 R33, R33, 0x10000, RZ ;  /* 0x0001000021217824 */ /* 0x000fe400078e00ff */
[----:B------:R-:W-:Y:S02]  /*1c20*/  FADD R31, R31, R31 ;  /* 0x0000001f1f1f7221 */ /* 0x000fe40000000000 */
[----:B------:R-:W-:Y:S01]  /*1c30*/  FADD R33, R33, R33 ;  /* 0x0000002121217221 */ /* 0x000fe20000000000 */
[----:B------:R-:W-:Y:S02]  /*1c40*/  IMAD.U32 R32, R32, 0x10000, RZ ;  /* 0x0001000020207824 */ /* 0x000fe400078e00ff */
[----:B------:R-:W-:Y:S02]  /*1c50*/  FMNMX R31, RZ, R31, !PT ;  /* 0x0000001fff1f7209 */ /* 0x000fe40007800000 */
[----:B------:R-:W-:-:S03]  /*1c60*/  FMNMX R33, RZ, R33, !PT ;  /* 0x00000021ff217209 */ /* 0x000fc60007800000 */
[----:B------:R-:W-:Y:S02]  /*1c70*/  FMUL R31, R0, R31 ;  /* 0x0000001f001f7220 */ /* 0x000fe40000400000 */
[----:B------:R-:W-:Y:S01]  /*1c80*/  FMUL R32, R32, R33 ;  /* 0x0000002120207220 */ /* 0x000fe20000400000 */
[----:B------:R-:W-:-:S03]  /*1c90*/  VIADD R2, R3, UR13 ;  /* 0x0000000d03027c36 */ /* 0x000fc60008000000 */
[----:B------:R-:W-:Y:S01]  /*1ca0*/  FMUL R0, R32, UR33 ;  /* 0x0000002120007c20 */ /* 0x000fe20008400000 */
[----:B------:R-:W-:-:S04]  /*1cb0*/  IMAD.IADD R37, R2, 0x1, R37 ;  /* 0x0000000102257824 */ /* 0x000fc800078e0225 */
[----:B------:R-:W-:Y:S01]  /*1cc0*/  F2FP.BF16.F32.PACK_AB R34, RZ, R0 ;  /* 0x00000000ff22723e */ /* 0x000fe200000010ff */
[C---:B------:R-:W-:Y:S02]  /*1cd0*/  IMAD.IADD R0, R2.reuse, 0x1, R41 ;  /* 0x0000000102007824 */ /* 0x040fe400078e0229 */
[----:B------:R-:W-:-:S03]  /*1ce0*/  IMAD.IADD R21, R2, 0x1, R17 ;  /* 0x0000000102157824 */ /* 0x000fc600078e0211 */
[----:B------:R-:W-:Y:S01]  /*1cf0*/  STS [R0], R7 ;  /* 0x0000000700007388 */ /* 0x000fe20000000800 */
[C---:B-----5:R-:W-:Y:S01]  /*1d00*/  PRMT R27, R26.reuse, 0x7632, R27 ;  /* 0x000076321a1b7816 */ /* 0x060fe2000000001b */
[----:B------:R-:W-:Y:S02]  /*1d10*/  IMAD.U32 R26, R26, 0x10000, RZ ;  /* 0x000100001a1a7824 */ /* 0x000fe400078e00ff */
[----:B------:R-:W-:Y:S01]  /*1d20*/  STS [R37], R14 ;  /* 0x0000000e25007388 */ /* 0x000fe20000000800 */
[----:B------:R-:W-:Y:S01]  /*1d30*/  PRMT R17, R25, 0x7632, R17 ;  /* 0x0000763219117816 */ /* 0x000fe20000000011 */
[----:B------:R-:W-:Y:S02]  /*1d40*/  FADD R26, R26, R26 ;  /* 0x0000001a1a1a7221 */ /* 0x000fe40000000000 */
[----:B------:R0:W-:Y:S01]  /*1d50*/  SHFL.IDX PT, R14, R16, R13, 0x1f ;  /* 0x00001f0d100e7589 */ /* 0x0001e200000e0000 */
[----:B------:R-:W-:-:S03]  /*1d60*/  IMAD.U32 R27, R27, 0x10000, RZ ;  /* 0x000100001b1b7824 */ /* 0x000fc600078e00ff */
[----:B------:R1:W2:Y:S01]  /*1d70*/  SHFL.IDX PT, R7, R8, R13, 0x1f ;  /* 0x00001f0d08077589 */ /* 0x0002a200000e0000 */
[----:B------:R-:W-:Y:S01]  /*1d80*/  FMNMX R26, RZ, R26, !PT ;  /* 0x0000001aff1a7209 */ /* 0x000fe20007800000 */
[----:B------:R-:W-:Y:S01]  /*1d90*/  IMAD.U32 R25, R25, 0x10000, RZ ;  /* 0x0001000019197824 */ /* 0x000fe200078e00ff */
[----:B0-----:R-:W-:Y:S01]  /*1da0*/  @!P0 LEA R16, P1, R20, UR29, 0x2 ;  /* 0x0000001d14108c11 */ /* 0x001fe2000f8210ff */
[----:B-1----:R-:W-:-:S03]  /*1db0*/  IMAD.U32 R8, R17, 0x10000, RZ ;  /* 0x0001000011087824 */ /* 0x002fc600078e00ff */
[----:B------:R-:W-:Y:S01]  /*1dc0*/  @!P0 LEA.HI.X R17, R20, UR15, R23, 0x2, P1 ;  /* 0x0000000f14118c11 */ /* 0x000fe200088f1417 */
[----:B------:R-:W-:Y:S01]  /*1dd0*/  UIMAD UR15, UR6, UR12, URZ ;  /* 0x0000000c060f72a4 */ /* 0x000fe2000f8e02ff */
[----:B------:R-:W-:Y:S01]  /*1de0*/  FADD R27, R27, R27 ;  /* 0x0000001b1b1b7221 */ /* 0x000fe20000000000 */
[----:B------:R-:W-:Y:S02]  /*1df0*/  FMUL R25, R25, R26 ;  /* 0x0000001a19197220 */ /* 0x000fe40000400000 */
[----:B------:R-:W-:Y:S01]  /*1e00*/  UIMAD UR15, UR25, UR18, UR15 ;  /* 0x00000012190f72a4 */ /* 0x000fe2000f8e020f */
[----:B------:R0:W-:Y:S01]  /*1e10*/  STS [R21], R22 ;  /* 0x0000001615007388 */ /* 0x0001e20000000800 */
[----:B------:R-:W-:Y:S02]  /*1e20*/  FMNMX R27, RZ, R27, !PT ;  /* 0x0000001bff1b7209 */ /* 0x000fe40007800000 */
[----:B------:R-:W-:Y:S01]  /*1e30*/  UIADD3 UR9, UPT, UPT, UR9, UR15, URZ ;  /* 0x0000000f09097290 */ /* 0x000fe2000fffe0ff */
[----:B------:R-:W-:Y:S01]  /*1e40*/  FMUL R33, R31, UR33 ;  /* 0x000000211f217c20 */ /* 0x000fe20008400000 */
[----:B------:R-:W-:Y:S01]  /*1e50*/  USHF.L.U32 UR6, UR8, 0x6, URZ ;  /* 0x0000000608067899 */ /* 0x000fe200080006ff */
[----:B0-----:R-:W-:Y:S01]  /*1e60*/  FMUL R22, R25, UR33 ;  /* 0x0000002119167c20 */ /* 0x001fe20008400000 */
[----:B------:R-:W-:Y:S01]  /*1e70*/  USHF.L.U64.HI UR8, UR8, 0x6, UR9 ;  /* 0x0000000608087899 */ /* 0x000fe20008010209 */
[----:B------:R-:W-:Y:S01]  /*1e80*/  FMUL R8, R8, R27 ;  /* 0x0000001b08087220 */ /* 0x000fe20000400000 */
[----:B------:R-:W-:-:S02]  /*1e90*/  VIADD R26, R39, 0x2 ;  /* 0x00000002271a7836 */ /* 0x000fc40000000000 */
[----:B------:R-:W-:Y:S01]  /*1ea0*/  F2FP.BF16.F32.PACK_AB R20, RZ, R22 ;  /* 0x00000016ff14723e */ /* 0x000fe200000010ff */
[----:B------:R-:W-:Y:S01]  /*1eb0*/  FADD R22, RZ, R31 ;  /* 0x0000001fff167221 */ /* 0x000fe20000000000 */
[----:B------:R-:W-:Y:S01]  /*1ec0*/  FADD R27, RZ, R32 ;  /* 0x00000020ff1b7221 */ /* 0x000fe20000000000 */
[----:B------:R-:W-:Y:S01]  /*1ed0*/  F2FP.BF16.F32.PACK_AB R33, RZ, R33 ;  /* 0x00000021ff21723e */ /* 0x000fe200000010ff */
[----:B------:R-:W-:Y:S01]  /*1ee0*/  FMUL R13, R8, UR33 ;  /* 0x00000021080d7c20 */ /* 0x000fe20008400000 */
[----:B------:R-:W-:Y:S01]  /*1ef0*/  FADD R23, R25, R22 ;  /* 0x0000001619177221 */ /* 0x000fe20000000000 */
[----:B------:R-:W-:Y:S01]  /*1f00*/  ULEA UR6, UP0, UR4, UR6, 0x6 ;  /* 0x0000000604067291 */ /* 0x000fe2000f8030ff */
[----:B------:R-:W-:Y:S01]  /*1f10*/  LOP3.LUT R26, R26, 0x1f, RZ, 0xc0, !PT ;  /* 0x0000001f1a1a7812 */ /* 0x000fe200078ec0ff */
[----:B------:R-:W-:Y:S01]  /*1f20*/  FADD R27, R8, R27 ;  /* 0x0000001b081b7221 */ /* 0x000fe20000000000 */
[----:B------:R-:W-:Y:S01]  /*1f30*/  @!P0 PRMT R33, R33, 0x5410, R34 ;  /* 0x0000541021218816 */ /* 0x000fe20000000022 */
[----:B------:R-:W-:Y:S01]  /*1f40*/  ULEA.HI.X UR4, UR4, UR8, UR5, 0x6, UP0 ;  /* 0x0000000804047291 */ /* 0x000fe200080f3405 */
[----:B------:R-:W-:Y:S01]  /*1f50*/  F2FP.BF16.F32.PACK_AB R13, RZ, R13 ;  /* 0x0000000dff0d723e */ /* 0x000fe200000010ff */
[----:B------:R-:W0:Y:S01]  /*1f60*/  LDCU.64 UR8, c[0x0][0x3b8] ;  /* 0x00007700ff0877ac */ /* 0x000e220008000a00 */
[----:B------:R-:W1:Y:S04]  /*1f70*/  SHFL.IDX PT, R23, R23, R26, 0x1f ;  /* 0x00001f1a17177589 */ /* 0x000e6800000e0000 */
[----:B------:R-:W3:Y:S04]  /*1f80*/  SHFL.IDX PT, R22, R27, R26, 0x1f ;  /* 0x00001f1a1b167589 */ /* 0x000ee800000e0000 */
[----:B------:R4:W-:Y:S02]  /*1f90*/  @!P0 STG.E desc[UR22][R44.64], R33 ;  /* 0x000000212c008986 */ /* 0x0009e4000c101916 */
[----:B----4-:R-:W-:-:S02]  /*1fa0*/  PRMT R33, R33, 0x5410, R20 ;  /* 0x0000541021217816 */ /* 0x010fc40000000014 */
[----:B------:R-:W-:-:S05]  /*1fb0*/  @!P0 PRMT R20, R20, 0x5410, R13 ;  /* 0x0000541014148816 */ /* 0x000fca000000000d */
[----:B------:R4:W-:Y:S01]  /*1fc0*/  @!P0 STG.E desc[UR22][R16.64], R20 ;  /* 0x0000001410008986 */ /* 0x0009e2000c101916 */
[----:B------:R-:W-:Y:S01]  /*1fd0*/  ISETP.LT.U32.AND P0, PT, R42, UR30, PT ;  /* 0x0000001e2a007c0c */ /* 0x000fe2000bf01070 */
[----:B------:R-:W-:Y:S01]  /*1fe0*/  IMAD.IADD R18, R2, 0x1, R29 ;  /* 0x0000000102127824 */ /* 0x000fe200078e021d */
[----:B------:R-:W-:Y:S01]  /*1ff0*/  FMNMX R36, R36, |R31|, !PT ;  /* 0x4000001f24247209 */ /* 0x000fe20007800000 */
[----:B------:R-:W-:Y:S01]  /*2000*/  ULEA UR10, UP1, UR6, UR10, 0x1 ;  /* 0x0000000a060a7291 */ /* 0x000fe2000f8208ff */
[----:B--2---:R-:W-:Y:S01]  /*2010*/  FADD R12, R12, R7 ;  /* 0x000000070c0c7221 */ /* 0x004fe20000000000 */
[----:B0-----:R-:W-:Y:S01]  /*2020*/  ULEA UR8, UP0, UR16, UR8, 0x2 ;  /* 0x0000000810087291 */ /* 0x001fe2000f8010ff */
[----:B------:R-:W-:Y:S01]  /*2030*/  FMNMX3 R7, |R32|, R36, |R25|, !PT ;  /* 0x0000002420077276 */ /* 0x000fe20007800619 */
[----:B------:R-:W-:Y:S01]  /*2040*/  FADD R11, R11, R14 ;  /* 0x0000000e0b0b7221 */ /* 0x000fe20000000000 */
[----:B------:R4:W-:Y:S01]  /*2050*/  STS [R18], R33 ;  /* 0x0000002112007388 */ /* 0x0009e20000000800 */
[----:B------:R-:W-:Y:S01]  /*2060*/  ULEA.HI.X UR4, UR6, UR11, UR4, 0x1, UP1 ;  /* 0x0000000b06047291 */ /* 0x000fe200088f0c04 */
[----:B------:R-:W-:Y:S01]  /*2070*/  FMNMX R7, |R8|, R7, !PT ;  /* 0x0000000708077209 */ /* 0x000fe20007800200 */
[----:B------:R-:W-:-:S02]  /*2080*/  ULOP3.LUT UR12, UR12, 0xfffffffe, URZ, 0xc0, !UPT ;  /* 0xfffffffe0c0c7892 */ /* 0x000fc4000f8ec0ff */
[----:B------:R-:W-:Y:S01]  /*2090*/  ULEA.HI.X UR9, UR16, UR9, UR14, 0x2, UP0 ;  /* 0x0000000910097291 */ /* 0x000fe200080f140e */
[----:B-1----:R-:W-:Y:S01]  /*20a0*/  FADD R8, R12, R23 ;  /* 0x000000170c087221 */ /* 0x002fe20000000000 */
[----:B---3--:R-:W-:Y:S01]  /*20b0*/  FADD R9, R11, R22 ;  /* 0x000000160b097221 */ /* 0x008fe20000000000 */
[----:B------:R-:W-:Y:S02]  /*20c0*/  SHF.R.U32.HI R12, RZ, 0x5, R5 ;  /* 0x00000005ff0c7819 */ /* 0x000fe40000011605 */
[----:B------:R-:W-:Y:S02]  /*20d0*/  IADD3 R11, PT, PT, -R42, UR30, RZ ;  /* 0x0000001e2a0b7c10 */ /* 0x000fe4000fffe1ff */
[----:B------:R-:W-:Y:S01]  /*20e0*/  PRMT R34, R34, 0x5410, R13 ;  /* 0x0000541022227816 */ /* 0x000fe2000000000d */
[----:B------:R-:W-:Y:S06]  /*20f0*/  BAR.SYNC.DEFER_BLOCKING 0x0 ;  /* 0x0000000000007b1d */ /* 0x000fec0000010000 */
[----:B----4-:R-:W-:Y:S05]  /*2100*/  @!P0 BRA `(.L_x_10885) ;  /* 0x0000000400a08947 */ /* 0x010fea0003800000 */
        /* <DEDUP_REMOVED lines=13> */
[----:B------:R-:W0:Y:S01]  /*21e0*/  LDC R6, c[0x0][0x3d4] ;  /* 0x0000f500ff067b82 */ /* 0x000e220000000800 */
[----:B------:R-:W-:Y:S02]  /*21f0*/  IMAD R13, R12, 0x10, R3 ;  /* 0x000000100c0d7824 */ /* 0x000fe400078e0203 */
[----:B------:R-:W-:Y:S02]  /*2200*/  IMAD.U32 R16, RZ, RZ, UR13 ;  /* 0x0000000dff107e24 */ /* 0x000fe4000f8e00ff */
[----:B------:R-:W-:Y:S02]  /*2210*/  IMAD.IADD R19, R11, 0x1, -R14 ;  /* 0x000000010b137824 */ /* 0x000fe400078e0a0e */
[----:B------:R-:W-:Y:S01]  /*2220*/  IMAD.MOV.U32 R25, RZ, RZ, R40 ;  /* 0x000000ffff197224 */ /* 0x000fe200078e0028 */
[----:B------:R-:W-:Y:S01]  /*2230*/  IADD3 R13, PT, PT, R13, 0x8, R16 ;  /* 0x000000080d0d7810 */ /* 0x000fe20007ffe010 */
[----:B------:R-:W-:-:S07]  /*2240*/  IMAD.MOV R20, RZ, RZ, -R19 ;  /* 0x000000ffff147224 */ /* 0x000fce00078e0a13 */
.L_x_10888:
        /* <DEDUP_REMOVED lines=8> */
[----:B------:R-:W2:Y:S01]  /*22d0*/  @!P1 LDS R29, [R13+-0x4] ;  /* 0xfffffc000d1d9984 */ /* 0x000ea20000000800 */
[----:B------:R-:W-:Y:S01]  /*22e0*/  @!P2 IMAD.X R28, RZ, RZ, R27, P3 ;  /* 0x000000ffff1ca224 */ /* 0x000fe200018e061b */
[----:B------:R-:W-:-:S04]  /*22f0*/  @!P2 LEA R22, P3, R17, UR10, 0x2 ;  /* 0x0000000a1116ac11 */ /* 0x000fc8000f8610ff */
[----:B------:R-:W-:Y:S01]  /*2300*/  @!P2 LEA.HI.X R23, R17, UR4, R28, 0x2, P3 ;  /* 0x000000041117ac11 */ /* 0x000fe200098f141c */
[C---:B------:R-:W-:Y:S01]  /*2310*/  VIADD R17, R25.reuse, 0x1e ;  /* 0x0000001e19117836 */ /* 0x040fe20000000000 */
[----:B------:R-:W-:Y:S01]  /*2320*/  IADD3 R31, P3, PT, R26, UR12, RZ ;  /* 0x0000000c1a1f7c10 */ /* 0x000fe2000ff7e0ff */
[----:B------:R-:W-:-:S03]  /*2330*/  VIADD R25, R25, 0x1d ;  /* 0x0000001d19197836 */ /* 0x000fc60000000000 */
[----:B------:R-:W-:Y:S01]  /*2340*/  LOP3.LUT R26, R17, 0x1f, RZ, 0xc0, !PT ;  /* 0x0000001f111a7812 */ /* 0x000fe200078ec0ff */
[----:B0-----:R-:W-:Y:S01]  /*2350*/  IMAD.X R27, R27, 0x1, R6, P3 ;  /* 0x000000011b1b7824 */ /* 0x001fe200018e0606 */
[----:B------:R-:W-:Y:S02]  /*2360*/  @!P1 IADD3 R17, P3, PT, R16, R31, RZ ;  /* 0x0000001f10119210 */ /* 0x000fe40007f7e0ff */
[----:B------:R-:W-:-:S03]  /*2370*/  LOP3.LUT R25, R25, 0x1f, RZ, 0xc0, !PT ;  /* 0x0000001f19197812 */ /* 0x000fc600078ec0ff */
[----:B------:R-:W-:Y:S01]  /*2380*/  @!P1 IMAD.X R28, RZ, RZ, R27, P3 ;  /* 0x000000ffff1c9224 */ /* 0x000fe200018e061b */
[----:B------:R-:W-:-:S04]  /*2390*/  @!P1 LEA R16, P3, R17, UR10, 0x2 ;  /* 0x0000000a11109c11 */ /* 0x000fc8000f8610ff */
[----:B------:R-:W-:Y:S02]  /*23a0*/  @!P1 LEA.HI.X R17, R17, UR4, R28, 0x2, P3 ;  /* 0x0000000411119c11 */ /* 0x000fe400098f141c */
[----:B------:R-:W-:Y:S01]  /*23b0*/  ISETP.GE.U32.AND P3, PT, R25, UR31, PT ;  /* 0x0000001f19007c0c */ /* 0x000fe2000bf66070 */
[----:B-1----:R0:W-:Y:S01]  /*23c0*/  @!P2 STG.E desc[UR22][R22.64], R33 ;  /* 0x000000211600a986 */ /* 0x0021e2000c101916 */
[----:B------:R-:W-:-:S03]  /*23d0*/  ISETP.GE.U32.AND P2, PT, R26, UR31, PT ;  /* 0x0000001f1a007c0c */ /* 0x000fc6000bf46070 */
[----:B--2---:R-:W-:Y:S01]  /*23e0*/  @!P1 STG.E desc[UR22][R16.64], R29 ;  /* 0x0000001d10009986 */ /* 0x004fe2000c101916 */
[----:B------:R-:W-:-:S07]  /*23f0*/  IADD3 R39, P1, PT, R31, UR12, RZ ;  /* 0x0000000c1f277c10 */ /* 0x000fce000ff3e0ff */
[----:B------:R-:W-:Y:S01]  /*2400*/  @!P3 LDS R31, [R13+0x4] ;  /* 0x000004000d1fb984 */ /* 0x000fe20000000800 */
[----:B------:R-:W-:-:S03]  /*2410*/  IMAD.X R27, R27, 0x1, R6, P1 ;  /* 0x000000011b1b7824 */ /* 0x000fc600008e0606 */
[----:B------:R1:W2:Y:S01]  /*2420*/  @!P2 LDS R33, [R13] ;  /* 0x000000000d21a984 */ /* 0x0002a20000000800 */
[----:B------:R-:W-:-:S05]  /*2430*/  @!P2 IADD3 R26, P1, PT, R26, R39, RZ ;  /* 0x000000271a1aa210 */ /* 0x000fca0007f3e0ff */
[----:B0-----:R-:W-:Y:S01]  /*2440*/  @!P2 IMAD.X R23, RZ, RZ, R27, P1 ;  /* 0x000000ffff17a224 */ /* 0x001fe200008e061b */
[----:B------:R-:W-:Y:S01]  /*2450*/  @!P2 LEA R22, P1, R26, UR10, 0x2 ;  /* 0x0000000a1a16ac11 */ /* 0x000fe2000f8210ff */
[----:B-1----:R-:W-:-:S03]  /*2460*/  VIADD R13, R13, 0x10 ;  /* 0x000000100d0d7836 */ /* 0x002fc60000000000 */
[----:B------:R-:W-:Y:S02]  /*2470*/  @!P2 LEA.HI.X R23, R26, UR4, R23, 0x2, P1 ;  /* 0x000000041a17ac11 */ /* 0x000fe400088f1417 */
[----:B------:R-:W-:-:S05]  /*2480*/  IADD3 R28, P1, PT, R39, UR12, RZ ;  /* 0x0000000c271c7c10 */ /* 0x000fca000ff3e0ff */
[----:B------:R-:W-:Y:S01]  /*2490*/  IMAD.X R27, R27, 0x1, R6, P1 ;  /* 0x000000011b1b7824 */ /* 0x000fe200008e0606 */
[C---:B------:R-:W-:Y:S01]  /*24a0*/  @!P3 IADD3 R17, P1, PT, R25.reuse, R28, RZ ;  /* 0x0000001c1911b210 */ /* 0x040fe20007f3e0ff */
[----:B------:R-:W-:-:S04]  /*24b0*/  VIADD R25, R25, 0x1f ;  /* 0x0000001f19197836 */ /* 0x000fc80000000000 */
[----:B------:R-:W-:Y:S01]  /*24c0*/  @!P3 IMAD.X R26, RZ, RZ, R27, P1 ;  /* 0x000000ffff1ab224 */ /* 0x000fe200008e061b */
[----:B------:R-:W-:-:S04]  /*24d0*/  @!P3 LEA R16, P1, R17, UR10, 0x2 ;  /* 0x0000000a1110bc11 */ /* 0x000fc8000f8210ff */
[----:B------:R-:W-:Y:S02]  /*24e0*/  @!P3 LEA.HI.X R17, R17, UR4, R26, 0x2, P1 ;  /* 0x000000041111bc11 */ /* 0x000fe400088f141a */
[----:B------:R-:W-:-:S05]  /*24f0*/  IADD3 R26, P1, PT, R28, UR12, RZ ;  /* 0x0000000c1c1a7c10 */ /* 0x000fca000ff3e0ff */
[----:B------:R-:W-:Y:S01]  /*2500*/  IMAD.X R27, R27, 0x1, R6, P1 ;  /* 0x000000011b1b7824 */ /* 0x000fe200008e0606 */
[----:B--2---:R1:W-:Y:S01]  /*2510*/  @!P2 STG.E desc[UR22][R22.64], R33 ;  /* 0x000000211600a986 */ /* 0x0043e2000c101916 */
[----:B------:R-:W-:-:S03]  /*2520*/  ISETP.NE.AND P2, PT, R20, RZ, PT ;  /* 0x000000ff1400720c */ /* 0x000fc60003f45270 */
[----:B------:R1:W-:Y:S10]  /*2530*/  @!P3 STG.E desc[UR22][R16.64], R31 ;  /* 0x0000001f1000b986 */ /* 0x0003f4000c101916 */
[----:B------:R-:W-:Y:S05]  /*2540*/  @P2 BRA `(.L_x_10888) ;  /* 0xfffffffc00402947 */ /* 0x000fea000383ffff */
.L_x_10887:
[----:B------:R-:W-:Y:S05]  /*2550*/  BSYNC.RECONVERGENT B1 ;  /* 0x0000000000017941 */ /* 0x000fea0003800200 */
.L_x_10886:
        /* <DEDUP_REMOVED lines=35> */
.L_x_10885:
[----:B------:R-:W-:Y:S05]  /*2790*/  BSYNC.RECONVERGENT B0 ;  /* 0x0000000000007941 */ /* 0x000fea0003800200 */
.L_x_10884:
[----:B------:R-:W-:Y:S01]  /*27a0*/  BAR.SYNC.DEFER_BLOCKING 0x0 ;  /* 0x0000000000007b1d */ /* 0x000fe20000010000 */
[C---:B------:R-:W-:Y:S01]  /*27b0*/  ISETP.LT.U32.AND P0, PT, R42.reuse, UR30, PT ;  /* 0x0000001e2a007c0c */ /* 0x040fe2000bf01070 */
[----:B0-----:R-:W-:-:S04]  /*27c0*/  VIADD R13, R42, 0x1 ;  /* 0x000000012a0d7836 */ /* 0x001fc80000000000 */
[----:B-1----:R-:W-:Y:S01]  /*27d0*/  IMAD.IADD R22, R42, 0x1, R13 ;  /* 0x000000012a167824 */ /* 0x002fe200078e020d */
        /* <DEDUP_REMOVED lines=13> */
[----:B------:R-:W-:Y:S01]  /*28b0*/  IMAD.MOV.U32 R13, RZ, RZ, RZ ;  /* 0x000000ffff0d7224 */ /* 0x000fe200078e00ff */
[----:B------:R-:W-:-:S04]  /*28c0*/  LOP3.LUT R0, R0, 0x3, RZ, 0xc0, !PT ;  /* 0x0000000300007812 */ /* 0x000fc800078ec0ff */
[----:B------:R-:W-:-:S03]  /*28d0*/  ISETP.NE.AND P0, PT, R0, RZ, PT ;  /* 0x000000ff0000720c */ /* 0x000fc60003f05270 */
[----:B------:R-:W-:Y:S10]  /*28e0*/  @!P1 BRA `(.L_x_10892) ;  /* 0x0000000000d89947 */ /* 0x000ff40003800000 */
[----:B------:R-:W0:Y:S01]  /*28f0*/  LDC R6, c[0x0][0x3d4] ;  /* 0x0000f500ff067b82 */ /* 0x000e220000000800 */
[----:B------:R-:W-:Y:S02]  /*2900*/  IMAD R3, R12, 0x10, R3 ;  /* 0x000000100c037824 */ /* 0x000fe400078e0203 */
[----:B------:R-:W-:Y:S02]  /*2910*/  IMAD.U32 R10, RZ, RZ, UR13 ;  /* 0x0000000dff0a7e24 */ /* 0x000fe4000f8e00ff */
[----:B------:R-:W-:-:S03]  /*2920*/  IMAD.IADD R13, R11, 0x1, -R0 ;  /* 0x000000010b0d7824 */ /* 0x000fc600078e0a00 */
[----:B------:R-:W-:Y:S01]  /*2930*/  IADD3 R3, PT, PT, R3, 0x8, R10 ;  /* 0x0000000803037810 */ /* 0x000fe20007ffe00a */
[----:B------:R-:W-:-:S07]  /*2940*/  IMAD.MOV R20, RZ, RZ, -R13 ;  /* 0x000000ffff147224 */ /* 0x000fce00078e0a0d */
.L_x_10893:
[C---:B-1----:R-:W-:Y:S01]  /*2950*/  VIADD R10, R40.reuse, 0xffffffff ;  /* 0xffffffff280a7836 */ /* 0x042fe20000000000 */
        /* <DEDUP_REMOVED lines=16> */
[----:B------:R-:W-:Y:S01]  /*2a60*/  @!P4 LEA R10, P6, R11, UR10, 0x2 ;  /* 0x0000000a0b0acc11 */ /* 0x000fe2000f8c10ff */
[----:B------:R-:W3:Y:S01]  /*2a70*/  @!P2 LDS R29, [R3] ;  /* 0x00000000031da984 */ /* 0x000ee20000000800 */
[----:B0-----:R-:W-:Y:S01]  /*2a80*/  IMAD.X R21, R21, 0x1, R6, P5 ;  /* 0x0000000115157824 */ /* 0x001fe200028e0606 */
[----:B------:R-:W-:-:S02]  /*2a90*/  @!P3 IADD3 R15, P5, PT, R17, R22, RZ ;  /* 0x00000016110fb210 */ /* 0x000fc40007fbe0ff */
[----:B------:R0:W4:Y:S01]  /*2aa0*/  @!P1 LDS R27, [R3+0x4] ;  /* 0x00000400031b9984 */ /* 0x0001220000000800 */
[----:B------:R-:W-:Y:S02]  /*2ab0*/  @!P4 LEA.HI.X R11, R11, UR4, R14, 0x2, P6 ;  /* 0x000000040b0bcc11 */ /* 0x000fe4000b0f140e */
[----:B------:R-:W-:Y:S01]  /*2ac0*/  @!P3 IMAD.X R16, RZ, RZ, R21, P5 ;  /* 0x000000ffff10b224 */ /* 0x000fe200028e0615 */
[C---:B------:R-:W-:Y:S02]  /*2ad0*/  @!P3 LEA R14, P5, R15.reuse, UR10, 0x2 ;  /* 0x0000000a0f0ebc11 */ /* 0x040fe4000f8a10ff */
[----:B------:R-:W-:Y:S02]  /*2ae0*/  IADD3 R22, P6, PT, R22, UR12, RZ ;  /* 0x0000000c16167c10 */ /* 0x000fe4000ffde0ff */
[----:B------:R-:W-:Y:S01]  /*2af0*/  @!P3 LEA.HI.X R15, R15, UR4, R16, 0x2, P5 ;  /* 0x000000040f0fbc11 */ /* 0x000fe2000a8f1410 */
[----:B0-----:R-:W-:Y:S01]  /*2b00*/  VIADD R3, R3, 0x10 ;  /* 0x0000001003037836 */ /* 0x001fe20000000000 */
[----:B------:R-:W-:Y:S01]  /*2b10*/  @!P2 IADD3 R17, P5, PT, R19, R22, RZ ;  /* 0x000000161311a210 */ /* 0x000fe20007fbe0ff */
[----:B------:R-:W-:Y:S01]  /*2b20*/  IMAD.X R21, R21, 0x1, R6, P6 ;  /* 0x0000000115157824 */ /* 0x000fe200030e0606 */
[----:B------:R-:W-:-:S03]  /*2b30*/  IADD3 R31, P6, PT, R22, UR12, RZ ;  /* 0x0000000c161f7c10 */ /* 0x000fc6000ffde0ff */
[----:B------:R-:W-:Y:S01]  /*2b40*/  @!P2 IMAD.X R18, RZ, RZ, R21, P5 ;  /* 0x000000ffff12a224 */ /* 0x000fe200028e0615 */
[----:B------:R-:W-:Y:S01]  /*2b50*/  @!P2 LEA R16, P5, R17, UR10, 0x2 ;  /* 0x0000000a1110ac11 */ /* 0x000fe2000f8a10ff */
[----:B------:R-:W-:-:S03]  /*2b60*/  IMAD.X R21, R21, 0x1, R6, P6 ;  /* 0x0000000115157824 */ /* 0x000fc600030e0606 */
[----:B------:R-:W-:Y:S02]  /*2b70*/  @!P2 LEA.HI.X R17, R17, UR4, R18, 0x2, P5 ;  /* 0x000000041111ac11 */ /* 0x000fe4000a8f1412 */
[C---:B------:R-:W-:Y:S01]  /*2b80*/  @!P1 IADD3 R19, P5, PT, R40.reuse, R31, RZ ;  /* 0x0000001f28139210 */ /* 0x040fe20007fbe0ff */
[----:B------:R-:W-:-:S04]  /*2b90*/  VIADD R40, R40, 0x1f ;  /* 0x0000001f28287836 */ /* 0x000fc80000000000 */
[----:B------:R-:W-:Y:S01]  /*2ba0*/  @!P1 IMAD.X R22, RZ, RZ, R21, P5 ;  /* 0x000000ffff169224 */ /* 0x000fe200028e0615 */
[----:B-1----:R1:W-:Y:S01]  /*2bb0*/  @!P4 STG.E desc[UR22][R10.64], R23 ;  /* 0x000000170a00c986 */ /* 0x0023e2000c101916 */
[----:B------:R-:W-:-:S03]  /*2bc0*/  @!P1 LEA R18, P5, R19, UR10, 0x2 ;  /* 0x0000000a13129c11 */ /* 0x000fc6000f8a10ff */
[----:B--2---:R1:W-:Y:S01]  /*2bd0*/  @!P3 STG.E desc[UR22][R14.64], R25 ;  /* 0x000000190e00b986 */ /* 0x0043e2000c101916 */
[----:B------:R-:W-:-:S03]  /*2be0*/  @!P1 LEA.HI.X R19, R19, UR4, R22, 0x2, P5 ;  /* 0x0000000413139c11 */ /* 0x000fc6000a8f1416 */
[----:B---3--:R1:W-:Y:S01]  /*2bf0*/  @!P2 STG.E desc[UR22][R16.64], R29 ;  /* 0x0000001d1000a986 */ /* 0x0083e2000c101916 */
[----:B------:R-:W-:-:S03]  /*2c00*/  ISETP.NE.AND P2, PT, R20, RZ, PT ;  /* 0x000000ff1400720c */ /* 0x000fc60003f45270 */
[----:B----4-:R1:W-:Y:S01]  /*2c10*/  @!P1 STG.E desc[UR22][R18.64], R27 ;  /* 0x0000001b12009986 */ /* 0x0103e2000c101916 */
[----:B------:R-:W-:-:S05]  /*2c20*/  IADD3 R22, P1, PT, R31, UR12, RZ ;  /* 0x0000000c1f167c10 */ /* 0x000fca000ff3e0ff */
[----:B------:R-:W-:-:S04]  /*2c30*/  IMAD.X R21, R21, 0x1, R6, P1 ;  /* 0x0000000115157824 */ /* 0x000fc800008e0606 */
[----:B------:R-:W-:Y:S05]  /*2c40*/  @P2 BRA `(.L_x_10893) ;  /* 0xfffffffc00402947 */ /* 0x000fea000383ffff */
.L_x_10892:
[----:B------:R-:W-:Y:S05]  /*2c50*/  BSYNC.RECONVERGENT B1 ;  /* 0x0000000000017941 */ /* 0x000fea0003800200 */
.L_x_10891:
        /* <DEDUP_REMOVED lines=35> */
.L_x_10890:
[----:B------:R-:W-:Y:S05]  /*2e90*/  BSYNC.RECONVERGENT B0 ;  /* 0x0000000000007941 */ /* 0x000fea0003800200 */
.L_x_10889:
[----:B------:R-:W-:Y:S01]  /*2ea0*/  BAR.SYNC.DEFER_BLOCKING 0x0 ;  /* 0x0000000000007b1d */ /* 0x000fe20000010000 */
[C---:B------:R-:W-:Y:S02]  /*2eb0*/  ISETP.GT.U32.AND P0, PT, R5.reuse, 0x1f, PT ;  /* 0x0000001f0500780c */ /* 0x040fe40003f04070 */
[----:B0-----:R-:W-:-:S03]  /*2ec0*/  LEA R0, R5, UR13, 0x3 ;  /* 0x0000000d05007c11 */ /* 0x001fc6000f8e18ff */
[----:B------:R-:W-:Y:S02]  /*2ed0*/  BSSY.RECONVERGENT B0, `(.L_x_10894) ;  /* 0x000001e000007945 */ /* 0x000fe40003800200 */
[----:B------:R0:W-:Y:S01]  /*2ee0*/  STS.64 [R0], R8 ;  /* 0x0000000800007388 */ /* 0x0001e20000000a00 */
[----:B------:R-:W-:Y:S06]  /*2ef0*/  BAR.SYNC.DEFER_BLOCKING 0x0 ;  /* 0x0000000000007b1d */ /* 0x000fec0000010000 */
[----:B------:R-:W-:Y:S05]  /*2f00*/  @P0 BRA `(.L_x_10895) ;  /* 0x0000000000680947 */ /* 0x000fea0003800000 */
[----:B-1----:R-:W1:Y:S01]  /*2f10*/  LDS.64 R18, [R0+0x100] ;  /* 0x0001000000127984 */ /* 0x002e620000000a00 */
[----:B------:R-:W-:-:S03]  /*2f20*/  ISETP.GE.U32.AND P1, PT, R4, UR30, PT ;  /* 0x0000001e04007c0c */ /* 0x000fc6000bf26070 */
[----:B------:R-:W3:Y:S04]  /*2f30*/  LDS.64 R20, [R0+0x200] ;  /* 0x0002000000147984 */ /* 0x000ee80000000a00 */
[----:B------:R-:W4:Y:S04]  /*2f40*/  LDS.64 R22, [R0+0x300] ;  /* 0x0003000000167984 */ /* 0x000f280000000a00 */
[----:B------:R-:W5:Y:S04]  /*2f50*/  LDS.64 R16, [R0+0x400] ;  /* 0x0004000000107984 */ /* 0x000f680000000a00 */
[----:B------:R-:W5:Y:S04]  /*2f60*/  LDS.64 R14, [R0+0x500] ;  /* 0x00050000000e7984 */ /* 0x000f680000000a00 */
[----:B--2---:R-:W2:Y:S04]  /*2f70*/  LDS.64 R10, [R0+0x600] ;  /* 0x00060000000a7984 */ /* 0x004ea80000000a00 */
[----:B------:R-:W2:Y:S01]  /*2f80*/  LDS.64 R2, [R0+0x700] ;  /* 0x0007000000027984 */ /* 0x000ea20000000a00 */
[----:B-1----:R-:W-:Y:S01]  /*2f90*/  FADD R13, R8, R18 ;  /* 0x00000012080d7221 */ /* 0x002fe20000000000 */
[----:B------:R-:W-:Y:S01]  /*2fa0*/  FADD R6, R9, R19 ;  /* 0x0000001309067221 */ /* 0x000fe20000000000 */
[----:B0-----:R-:W-:-:S02]  /*2fb0*/  IMAD.U32 R8, RZ, RZ, UR8 ;  /* 0x00000008ff087e24 */ /* 0x001fc4000f8e00ff */
[----:B---3--:R-:W-:Y:S01]  /*2fc0*/  FADD R13, R13, R20 ;  /* 0x000000140d0d7221 */ /* 0x008fe20000000000 */
[----:B------:R-:W-:Y:S01]  /*2fd0*/  FADD R6, R6, R21 ;  /* 0x0000001506067221 */ /* 0x000fe20000000000 */
[----:B------:R-:W-:Y:S02]  /*2fe0*/  IMAD.U32 R9, RZ, RZ, UR9 ;  /* 0x00000009ff097e24 */ /* 0x000fe4000f8e00ff */
[----:B----4-:R-:W-:Y:S01]  /*2ff0*/  FADD R13, R13, R22 ;  /* 0x000000160d0d7221 */ /* 0x010fe20000000000 */
[----:B------:R-:W-:Y:S01]  /*3000*/  FADD R6, R6, R23 ;  /* 0x0000001706067221 */ /* 0x000fe20000000000 */
[----:B------:R-:W-:-:S04]  /*3010*/  @!P1 IMAD.WIDE.U32 R8, R4, 0x8, R8 ;  /* 0x0000000804089825 */ /* 0x000fc800078e0008 */
[----:B-----5:R-:W-:Y:S01]  /*3020*/  FADD R13, R13, R16 ;  /* 0x000000100d0d7221 */ /* 0x020fe20000000000 */
[----:B------:R-:W-:-:S03]  /*3030*/  FADD R6, R6, R17 ;  /* 0x0000001106067221 */ /* 0x000fc60000000000 */
[----:B------:R-:W-:Y:S01]  /*3040*/  FADD R13, R13, R14 ;  /* 0x0000000e0d0d7221 */ /* 0x000fe20000000000 */
[----:B------:R-:W-:-:S03]  /*3050*/  FADD R6, R6, R15 ;  /* 0x0000000f06067221 */ /* 0x000fc60000000000 */
[----:B--2---:R-:W-:Y:S01]  /*3060*/  FADD R13, R13, R10 ;  /* 0x0000000a0d0d7221 */ /* 0x004fe20000000000 */
[----:B------:R-:W-:-:S03]  /*3070*/  FADD R6, R6, R11 ;  /* 0x0000000b06067221 */ /* 0x000fc60000000000 */
[----:B------:R-:W-:Y:S01]  /*3080*/  FADD R2, R13, R2 ;  /* 0x000000020d027221 */ /* 0x000fe20000000000 */
[----:B------:R-:W-:-:S05]  /*3090*/  FADD R3, R6, R3 ;  /* 0x0000000306037221 */ /* 0x000fca0000000000 */
[----:B------:R3:W-:Y:S02]  /*30a0*/  @!P1 STG.E.64 desc[UR22][R8.64], R2 ;  /* 0x0000000208009986 */ /* 0x0007e4000c101b16 */
.L_x_10895:
[----:B------:R-:W-:Y:S05]  /*30b0*/  BSYNC.RECONVERGENT B0 ;  /* 0x0000000000007941 */ /* 0x000fea0003800200 */
.L_x_10894:
[----:B------:R-:W4:Y:S02]  /*30c0*/  LDCU.64 UR4, c[0x0][0x3a8] ;  /* 0x00007500ff0477ac */ /* 0x000f240008000a00 */
[----:B----4-:R-:W-:-:S04]  /*30d0*/  UISETP.NE.U32.AND UP0, UPT, UR4, URZ, UPT ;  /* 0x000000ff0400728c */ /* 0x010fc8000bf05070 */
[----:B------:R-:W-:-:S09]  /*30e0*/  UISETP.NE.AND.EX UP0, UPT, UR5, URZ, UPT, UP0 ;  /* 0x000000ff0500728c */ /* 0x000fd2000bf05300 */
[----:B------:R-:W-:Y:S05]  /*30f0*/  BRA.U !UP0, `(.L_x_10896) ;  /* 0x00000001089c7547 */ /* 0x000fea000b800000 */
[----:B0-----:R-:W0:Y:S01]  /*3100*/  SHFL.DOWN PT, R0, R7, 0x10, 0x1f ;  /* 0x0a001f0007007f89 */ /* 0x001e2200000e0000 */
[----:B------:R-:W-:Y:S01]  /*3110*/  ISETP.NE.AND P1, PT, R4, RZ, PT ;  /* 0x000000ff0400720c */ /* 0x000fe20003f25270 */
[----:B------:R-:W-:-:S12]  /*3120*/  BSSY B0, `(.L_x_10896) ;  /* 0x0000024000007945 */ /* 0x000fd80003800000 */
[----:B------:R-:W4:Y:S01]  /*3130*/  @!P1 S2R R6, SR_CgaCtaId ;  /* 0x0000000000069919 */ /* 0x000f220000008800 */
[----:B0-----:R-:W-:Y:S02]  /*3140*/  FMNMX R0, R7, R0, !PT ;  /* 0x0000000007007209 */ /* 0x001fe40007800000 */
[----:B------:R-:W-:-:S03]  /*3150*/  @!P1 MOV R7, 0x400 ;  /* 0x0000040000079802 */ /* 0x000fc60000000f00 */
[----:B--23--:R-:W0:Y:S01]  /*3160*/  SHFL.DOWN PT, R3, R0, 0x8, 0x1f ;  /* 0x09001f0000037f89 */ /* 0x00ce2200000e0000 */
[----:B----4-:R-:W-:-:S05]  /*3170*/  @!P1 LEA R7, R6, R7, 0x18 ;  /* 0x0000000706079211 */ /* 0x010fca00078ec0ff */
        /* <DEDUP_REMOVED lines=24> */
[----:B0-----:R0:W2:Y:S02]  /*3300*/  SHFL.DOWN PT, R7, R2, 0x1, 0x1f ;  /* 0x08201f0002077f89 */ /* 0x0010a400000e0000 */
.L_x_10904:
[----:B------:R-:W-:Y:S02]  /*3310*/  ISETP.NE.AND P0, PT, R5, RZ, PT ;  /* 0x000000ff0500720c */ /* 0x000fe40003f05270 */
[----:B--2---:R-:W-:-:S11]  /*3320*/  FMNMX R7, R2, R7, !PT ;  /* 0x0000000702077209 */ /* 0x004fd60007800000 */
[----:B------:R-:W-:Y:S05]  /*3330*/  @P0 BRA `(.L_x_10897) ;  /* 0x0000000000080947 */ /* 0x000fea0003800000 */
[----:B0-----:R-:W0:Y:S02]  /*3340*/  LDC.64 R2, c[0x0][0x3a8] ;  /* 0x0000ea00ff027b82 */ /* 0x001e240000000a00 */
[----:B0-----:R2:W-:Y:S02]  /*3350*/  REDG.E.MAX.S32.STRONG.GPU desc[UR22][R2.64], R7 ;  /* 0x000000070200798e */ /* 0x0015e4000d12e316 */
.L_x_10897:
[----:B------:R-:W-:Y:S05]  /*3360*/  BSYNC B0 ;  /* 0x0000000000007941 */ /* 0x000fea0003800000 */
.L_x_10896:
        /* <DEDUP_REMOVED lines=9> */
[----:B0-----:R-:W-:Y:S01]  /*3400*/  IMAD.U32 R0, RZ, RZ, UR33 ;  /* 0x00000021ff007e24 */ /* 0x001fe2000f8e00ff */
[----:B--2---:R-:W-:-:S07]  /*3410*/  MOV R7, 0x3430 ;  /* 0x0000343000077802 */ /* 0x004fce0000000f00 */
[----:B-1-3--:R-:W-:Y:S05]  /*3420*/  CALL.REL.NOINC `($__internal_335_$__cuda_sm20_rcp_rn_f32_slowpath) ;  /* 0x0000000400987944 */ /* 0x00afea0003c00000 */
[----:B------:R-:W-:Y:S05]  /*3430*/  BRA `(.L_x_10900) ;  /* 0x0000000000147947 */ /* 0x000fea0003800000 */
.L_x_10899:
[----:B------:R-:W4:Y:S01]  /*3440*/  MUFU.RCP R5, UR33 ;  /* 0x0000002100057d08 */ /* 0x000f220008001000 */
[----:B0-----:R-:W-:-:S04]  /*3450*/  IMAD.U32 R0, RZ, RZ, UR33 ;  /* 0x00000021ff007e24 */ /* 0x001fc8000f8e00ff */
[----:B----4-:R-:W-:-:S04]  /*3460*/  FFMA R0, R5, R0, -1 ;  /* 0xbf80000005007423 */ /* 0x010fc80000000000 */
[----:B------:R-:W-:-:S04]  /*3470*/  FADD.FTZ R0, -R0, -RZ ;  /* 0x800000ff00007221 */ /* 0x000fc80000010100 */
[----:B------:R-:W-:-:S07]  /*3480*/  FFMA R5, R5, R0, R5 ;  /* 0x0000000005057223 */ /* 0x000fce0000000005 */
.L_x_10900:
[----:B--23--:R-:W0:Y:S02]  /*3490*/  LDC.64 R2, c[0x0][0x3b0] ;  /* 0x0000ec00ff027b82 */ /* 0x00ce240000000a00 */
[----:B0-----:R-:W-:Y:S01]  /*34a0*/  STG.E desc[UR22][R2.64], R5 ;  /* 0x0000000502007986 */ /* 0x001fe2000c101916 */
[----:B------:R-:W-:Y:S05]  /*34b0*/  EXIT ;  /* 0x000000000000794d */ /* 0x000fea0003800000 */
.L_x_10898:
[----:B------:R-:W-:Y:S02]  /*34c0*/  IMAD.MOV.U32 R9, RZ, RZ, 0x4 ;  /* 0x00000004ff097424 */ /* 0x000fe400078e00ff */
[----:B-1----:R-:W-:Y:S02]  /*34d0*/  IMAD.MOV.U32 R11, RZ, RZ, 0x1f ;  /* 0x0000001fff0b7424 */ /* 0x002fe400078e00ff */
[----:B0-----:R-:W-:-:S07]  /*34e0*/  IMAD.MOV.U32 R4, RZ, RZ, -0x1 ;  /* 0xffffffffff047424 */ /* 0x001fce00078e00ff */
[----:B--23--:R-:W-:Y:S05]  /*34f0*/  WARPSYNC.COLLECTIVE R4, `(.L_x_10901) ;  /* 0x0000000004087348 */ /* 0x00cfea0003c00000 */
[----:B---3--:R0:W1:Y:S02]  /*3500*/  SHFL.DOWN P0, R7, R0, R9, R11 ;  /* 0x0800000900077389 */ /* 0x008064000000000b */
[----:B012---:R-:W-:Y:S05]  /*3510*/  ENDCOLLECTIVE ;  /* 0x000000000000791b */ /* 0x007fea0003800000 */
.L_x_10901:
[----:B------:R-:W-:Y:S02]  /*3520*/  IMAD.MOV.U32 R9, RZ, RZ, 0x2 ;  /* 0x00000002ff097424 */ /* 0x000fe400078e00ff */
[----:B------:R-:W-:-:S05]  /*3530*/  IMAD.MOV.U32 R3, RZ, RZ, R7 ;  /* 0x000000ffff037224 */ /* 0x000fca00078e0007 */
[----:B------:R-:W-:-:S05]  /*3540*/  FMNMX R3, R3, R0, !PT ;  /* 0x0000000003037209 */ /* 0x000fca0007800000 */
[----:B------:R-:W-:-:S07]  /*3550*/  IMAD.MOV.U32 R0, RZ, RZ, R3 ;  /* 0x000000ffff007224 */ /* 0x000fce00078e0003 */
[----:B------:R-:W-:Y:S05]  /*3560*/  WARPSYNC.COLLECTIVE R4, `(.L_x_10902) ;  /* 0x0000000004087348 */ /* 0x000fea0003c00000 */
[----:B------:R0:W1:Y:S02]  /*3570*/  SHFL.DOWN P0, R7, R0, R9, R11 ;  /* 0x0800000900077389 */ /* 0x000064000000000b */
[----:B01----:R-:W-:Y:S05]  /*3580*/  ENDCOLLECTIVE ;  /* 0x000000000000791b */ /* 0x003fea0003800000 */
.L_x_10902:
[----:B------:R-:W-:Y:S02]  /*3590*/  IMAD.MOV.U32 R9, RZ, RZ, 0x1 ;  /* 0x00000001ff097424 */ /* 0x000fe400078e00ff */
[----:B------:R-:W-:-:S05]  /*35a0*/  IMAD.MOV.U32 R2, RZ, RZ, R7 ;  /* 0x000000ffff027224 */ /* 0x000fca00078e0007 */
[----:B------:R-:W-:-:S05]  /*35b0*/  FMNMX R2, R3, R2, !PT ;  /* 0x0000000203027209 */ /* 0x000fca0007800000 */
[----:B------:R-:W-:-:S07]  /*35c0*/  IMAD.MOV.U32 R0, RZ, RZ, R2 ;  /* 0x000000ffff007224 */ /* 0x000fce00078e0002 */
[----:B------:R-:W-:Y:S05]  /*35d0*/  WARPSYNC.COLLECTIVE R4, `(.L_x_10903) ;  /* 0x0000000004087348 */ /* 0x000fea0003c00000 */
[----:B------:R0:W1:Y:S02]  /*35e0*/  SHFL.DOWN P0, R7, R0, R9, R11 ;  /* 0x0800000900077389 */ /* 0x000064000000000b */
[----:B01----:R-:W-:Y:S05]  /*35f0*/  ENDCOLLECTIVE ;  /* 0x000000000000791b */ /* 0x003fea0003800000 */
.L_x_10903:
[----:B------:R-:W-:Y:S05]  /*3600*/  BRA `(.L_x_10904) ;  /* 0xfffffffc00407947 */ /* 0x000fea000383ffff */
        .weak           $__internal_334_$__cuda_sm20_div_u64
        .type           $__internal_334_$__cuda_sm20_div_u64,@function
        .size           $__internal_334_$__cuda_sm20_div_u64,($__internal_335_$__cuda_sm20_rcp_rn_f32_slowpath - $__internal_334_$__cuda_sm20_div_u64)
$__internal_334_$__cuda_sm20_div_u64:
        /* <DEDUP_REMOVED lines=71> */
[----:B------:R-:W-:Y:S11]  /*3a80*/  RET.REL.NODEC R2 `(_ZN18transformer_engine6detail38cast_transpose_fused_kernel_notalignedILb1ELb1ELb0EfNS_16CTDBiasDActParamI13__nv_bfloat16S3_S3_fEELi2ELi2ENS_5EmptyEXadL_ZNS_6dsreluIffEET_T0_RKS5_EEEEvT3_mmm) ;  /* 0xffffffc4025c7950 */ /* 0x000ff60003c3ffff */
        .weak           $__internal_335_$__cuda_sm20_rcp_rn_f32_slowpath
        .type           $__internal_335_$__cuda_sm20_rcp_rn_f32_slowpath,@function
        .size           $__internal_335_$__cuda_sm20_rcp_rn_f32_slowpath,(.L_x_29636 - $__internal_335_$__cuda_sm20_rcp_rn_f32_slowpath)
$__internal_335_$__cuda_sm20_rcp_rn_f32_slowpath:
        /* <DEDUP_REMOVED lines=15> */
.L_x_10905:
        /* <DEDUP_REMOVED lines=33> */
.L_x_10907:
[----:B------:R0:W1:Y:S02]  /*3d90*/  MUFU.RCP R2, R0 ;  /* 0x0000000000027308 */ /* 0x0000640000001000 */
.L_x_10906:
[----:B-1-3--:R-:W-:Y:S02]  /*3da0*/  IMAD.MOV.U32 R5, RZ, RZ, R2 ;  /* 0x000000ffff057224 */ /* 0x00afe400078e0002 */
[----:B------:R-:W-:Y:S02]  /*3db0*/  IMAD.MOV.U32 R2, RZ, RZ, R7 ;  /* 0x000000ffff027224 */ /* 0x000fe400078e0007 */
[----:B------:R-:W-:-:S04]  /*3dc0*/  IMAD.MOV.U32 R3, RZ, RZ, 0x0 ;  /* 0x00000000ff037424 */ /* 0x000fc800078e00ff */
[----:B0-2---:R-:W-:Y:S05]  /*3dd0*/  RET.REL.NODEC R2 `(_ZN18transformer_engine6detail38cast_transpose_fused_kernel_notalignedILb1ELb1ELb0EfNS_16CTDBiasDActParamI13__nv_bfloat16S3_S3_fEELi2ELi2ENS_5EmptyEXadL_ZNS_6dsreluIffEET_T0_RKS5_EEEEvT3_mmm) ;  /* 0xffffffc002887950 */ /* 0x005fea0003c3ffff */
.L_x_10908:
        /* <DEDUP_REMOVED lines=10> */
.L_x_29636:


//--------------------- .text._ZN18transformer_engine6detail38cast_transpose_fused_kernel_notalignedILb1ELb1ELb0EfNS_16CTDBiasDActParamI13__nv_bfloat16S3_6__halffEELi2ELi2ENS_5EmptyEXadL_ZNS_6dsreluIffEET_T0_RKS6_EEEEvT3_mmm --------------------------
	.section	.text._ZN18transformer_engine6detail38cast_transpose_fused_kernel_notalignedILb1ELb1ELb0EfNS_16CTDBiasDActParamI13__nv_bfloat16S3_6__halffEELi2ELi2ENS_5EmptyEXadL_ZNS_6dsreluIffEET_T0_RKS6_EEEEvT3_mmm,"ax",@progbits
	.align	128
        .global         _ZN18transformer_engine6detail38cast_transpose_fused_kernel_notalignedILb1ELb1ELb0EfNS_16CTDBiasDActParamI13__nv_bfloat16S3_6__halffEELi2ELi2ENS_5EmptyEXadL_ZNS_6dsreluIffEET_T0_RKS6_EEEEvT3_mmm
        .type           _ZN18transformer_engine6detail38cast_transpose_fused_kernel_notalignedILb1ELb1ELb0EfNS_16CTDBiasDActParamI13__nv_bfloat16S3_6__halffEELi2ELi2ENS_5EmptyEXadL_ZNS_6dsreluIffEET_T0_RKS6_EEEEvT3_mmm,@function
        .size           _ZN18transformer_engine6detail38cast_transpose_fused_kernel_notalignedILb1ELb1ELb0EfNS_16CTDBiasDActParamI13__nv_bfloat16S3_6__halffEELi2ELi2ENS_5EmptyEXadL_ZNS_6dsreluIffEET_T0_RKS6_EEEEvT3_mmm,(.L_x_29638 - _ZN18transformer_engine6detail38cast_transpose_fused_kernel_notalignedILb1ELb1ELb0EfNS_16CTDBiasDActParamI13__nv_bfloat16S3_6__halffEELi2ELi2ENS_5EmptyEXadL_ZNS_6dsreluIffEET_T0_RKS6_EEEEvT3_mmm)
        .other          _ZN18transformer_engine6detail38cast_transpose_fused_kernel_notalignedILb1ELb1ELb0EfNS_16CTDBiasDActParamI13__nv_bfloat16S3_6__halffEELi2ELi2ENS_5EmptyEXadL_ZNS_6dsreluIffEET_T0_RKS6_EEEEvT3_mmm,@"STO_CUDA_ENTRY STV_DEFAULT"
_ZN18transformer_engine6detail38cast_transpose_fused_kernel_notalignedILb1ELb1ELb0EfNS_16CTDBiasDActParamI13__nv_bfloat16S3_6__halffEELi2ELi2ENS_5EmptyEXadL_ZNS_6dsreluIffEET_T0_RKS6_EEEEvT3_mmm:
.text._ZN18transformer_engine6detail38cast_transpose_fused_kernel_notalignedILb1ELb1ELb0EfNS_16CTDBiasDActParamI13__nv_bfloat16S3_6__halffEELi2ELi2ENS_5EmptyEXadL_ZNS_6dsreluIffEET_T0_RKS6_EEEEvT3_mmm:
        /* <DEDUP_REMOVED lines=43> */
.L_x_10909:
[----:B------:R-:W-:-:S07]  /*02b0*/  MOV R6, 0x2d0 ;  /* 0x000002d000067802 */ /* 0x000fce0000000f00 */
[----:B------:R-:W-:Y:S05]  /*02c0*/  CALL.REL.NOINC `($__internal_336_$__cuda_sm20_div_u64) ;  /* 0x0000003000d07944 */ /* 0x000fea0003c00000 */
        /* <DEDUP_REMOVED lines=11> */
.L_x_10910:
        /* <DEDUP_REMOVED lines=160> */
[----:B------:R-:W-:Y:S02]  /*0d80*/  F2FP.F16.F32.PACK_AB R7, RZ, R4 ;  /* 0x00000004ff07723e */ /* 0x000fe400000000ff */
[----:B------:R-:W-:Y:S02]  /*0d90*/  F2FP.F16.F32.PACK_AB R10, RZ, R10 ;  /* 0x0000000aff0a723e */ /* 0x000fe400000000ff */
[----:B------:R-:W-:Y:S02]  /*0da0*/  F2FP.F16.F32.PACK_AB R8, RZ, R8 ;  /* 0x00000008ff08723e */ /* 0x000fe400000000ff */
[----:B------:R-:W-:Y:S02]  /*0db0*/  F2FP.F16.F32.PACK_AB R9, RZ, R9 ;  /* 0x00000009ff09723e */ /* 0x000fe400000000ff */
        /* <DEDUP_REMOVED lines=94> */
[----:B------:R-:W-:Y:S01]  /*13a0*/  F2FP.F16.F32.PACK_AB R14, RZ, R15 ;  /* 0x0000000fff0e723e */ /* 0x000fe200000000ff */
[----:B------:R-:W-:Y:S01]  /*13b0*/  FMUL R13, R0, R19 ;  /* 0x00000013000d7220 */ /* 0x000fe20000400000 */
[----:B------:R-:W-:Y:S01]  /*13c0*/  F2FP.F16.F32.PACK_AB R15, RZ, R18 ;  /* 0x00000012ff0f723e */ /* 0x000fe200000000ff */
        /* <DEDUP_REMOVED lines=11> */
[----:B------:R-:W-:Y:S01]  /*1480*/  F2FP.F16.F32.PACK_AB R17, RZ, R17 ;  /* 0x00000011ff11723e */ /* 0x000fe200000000ff */
[----:B------:R0:W-:Y:S01]  /*1490*/  @!P1 STG.E desc[UR22][R20.64], R14 ;  /* 0x0000000e14009986 */ /* 0x0001e2000c101916 */
[----:B------:R-:W-:-:S02]  /*14a0*/  IADD3.X R35, PT, PT, RZ, UR19, R2, P2, P3 ;  /* 0x00000013ff237c10 */ /* 0x000fc400097e6402 */
[----:B------:R-:W-:Y:S01]  /*14b0*/  F2FP.F16.F32.PACK_AB R19, RZ, R19 ;  /* 0x00000013ff13723e */ /* 0x000fe200000000ff */
        /* <DEDUP_REMOVED lines=52> */
[----:B------:R-:W-:Y:S02]  /*1800*/  F2FP.F16.F32.PACK_AB R22, RZ, R22 ;  /* 0x00000016ff16723e */ /* 0x000fe400000000ff */
[----:B------:R-:W-:Y:S02]  /*1810*/  F2FP.F16.F32.PACK_AB R24, RZ, R24 ;  /* 0x00000018ff18723e */ /* 0x000fe400000000ff */
        /* <DEDUP_REMOVED lines=9> */
[----:B------:R-:W-:Y:S02]  /*18b0*/  F2FP.F16.F32.PACK_AB R30, RZ, R30 ;  /* 0x0000001eff1e723e */ /* 0x000fe400000000ff */
[----:B------:R-:W-:-:S04]  /*18c0*/  F2FP.F16.F32.PACK_AB R29, RZ, R29 ;  /* 0x0000001dff1d723e */ /* 0x000fc800000000ff */
        /* <DEDUP_REMOVED lines=63> */
[----:B------:R-:W-:Y:S01]  /*1cc0*/  F2FP.F16.F32.PACK_AB R34, RZ, R0 ;  /* 0x00000000ff22723e */ /* 0x000fe200000000ff */
        /* <DEDUP_REMOVED lines=29> */
[----:B------:R-:W-:Y:S01]  /*1ea0*/  F2FP.F16.F32.PACK_AB R20, RZ, R22 ;  /* 0x00000016ff14723e */ /* 0x000fe200000000ff */
[----:B------:R-:W-:Y:S01]  /*1eb0*/  FADD R22, RZ, R31 ;  /* 0x0000001fff167221 */ /* 0x000fe20000000000 */
[----:B------:R-:W-:Y:S01]  /*1ec0*/  FADD R27, RZ, R32 ;  /* 0x00000020ff1b7221 */ /* 0x000fe20000000000 */
[----:B------:R-:W-:Y:S01]  /*1ed0*/  F2FP.F16.F32.PACK_AB R33, RZ, R33 ;  /* 0x00000021ff21723e */ /* 0x000fe200000000ff */
[----:B------:R-:W-:Y:S01]  /*1ee0*/  FMUL R13, R8, UR33 ;  /* 0x00000021080d7c20 */ /* 0x000fe20008400000 */
[----:B------:R-:W-:Y:S01]  /*1ef0*/  FADD R23, R25, R22 ;  /* 0x0000001619177221 */ /* 0x000fe20000000000 */
[----:B------:R-:W-:Y:S01]  /*1f00*/  ULEA UR6, UP0, UR4, UR6, 0x6 ;  /* 0x0000000604067291 */ /* 0x000fe2000f8030ff */
[----:B------:R-:W-:Y:S01]  /*1f10*/  LOP3.LUT R26, R26, 0x1f, RZ, 0xc0, !PT ;  /* 0x0000001f1a1a7812 */ /* 0x000fe200078ec0ff */
[----:B------:R-:W-:Y:S01]  /*1f20*/  FADD R27, R8, R27 ;  /* 0x0000001b081b7221 */ /* 0x000fe20000000000 */
[----:B------:R-:W-:Y:S01]  /*1f30*/  @!P0 PRMT R33, R33, 0x5410, R34 ;  /* 0x0000541021218816 */ /* 0x000fe20000000022 */
[----:B------:R-:W-:Y:S01]  /*1f40*/  ULEA.HI.X UR4, UR4, UR8, UR5, 0x6, UP0 ;  /* 0x0000000804047291 */ /* 0x000fe200080f3405 */
[----:B------:R-:W-:Y:S01]  /*1f50*/  F2FP.F16.F32.PACK_AB R13, RZ, R13 ;  /* 0x0000000dff0d723e */ /* 0x000fe200000000ff */
        /* <DEDUP_REMOVED lines=47> */
.L_x_10915:
        /* <DEDUP_REMOVED lines=48> */
.L_x_10914:
[----:B------:R-:W-:Y:S05]  /*2550*/  BSYNC.RECONVERGENT B1 ;  /* 0x0000000000017941 */ /* 0x000fea0003800200 */
.L_x_10913:
        /* <DEDUP_REMOVED lines=35> */
.L_x_10912:
[----:B------:R-:W-:Y:S05]  /*2790*/  BSYNC.RECONVERGENT B0 ;  /* 0x0000000000007941 */ /* 0x000fea0003800200 */
.L_x_10911:
        /* <DEDUP_REMOVED lines=27> */
.L_x_10920:
        /* <DEDUP_REMOVED lines=48> */
.L_x_10919:
[----:B------:R-:W-:Y:S05]  /*2c50*/  BSYNC.RECONVERGENT B1 ;  /* 0x0000000000017941 */ /* 0x000fea0003800200 */
.L_x_10918:
        /* <DEDUP_REMOVED lines=35> */
.L_x_10917:
[----:B------:R-:W-:Y:S05]  /*2e90*/  BSYNC.RECONVERGENT B0 ;  /* 0x0000000000007941 */ /* 0x000fea0003800200 */
.L_x_10916:
        /* <DEDUP_REMOVED lines=33> */
.L_x_10922:
[----:B------:R-:W-:Y:S05]  /*30b0*/  BSYNC.RECONVERGENT B0 ;  /* 0x0000000000007941 */ /* 0x000fea0003800200 */
.L_x_10921:
        /* <DEDUP_REMOVED lines=37> */
.L_x_10931:
[----:B------:R-:W-:Y:S02]  /*3310*/  ISETP.NE.AND P0, PT, R5, RZ, PT ;  /* 0x000000ff0500720c */ /* 0x000fe40003f05270 */
[----:B--2---:R-:W-:-:S11]  /*3320*/  FMNMX R7, R2, R7, !PT ;  /* 0x0000000702077209 */ /* 0x004fd60007800000 */
[----:B------:R-:W-:Y:S05]  /*3330*/  @P0 BRA `(.L_x_10924) ;  /* 0x0000000000080947 */ /* 0x000fea0003800000 */
[----:B0-----:R-:W0:Y:S02]  /*3340*/  LDC.64 R2, c[0x0][0x3a8] ;  /* 0x0000ea00ff027b82 */ /* 0x001e240000000a00 */
[----:B0-----:R2:W-:Y:S02]  /*3350*/  REDG.E.MAX.S32.STRONG.GPU desc[UR22][R2.64], R7 ;  /* 0x000000070200798e */ /* 0x0015e4000d12e316 */
.L_x_10924:
[----:B------:R-:W-:Y:S05]  /*3360*/  BSYNC B0 ;  /* 0x0000000000007941 */ /* 0x000fea0003800000 */
.L_x_10923:
        /* <DEDUP_REMOVED lines=11> */
[----:B-1-3--:R-:W-:Y:S05]  /*3420*/  CALL.REL.NOINC `($__internal_337_$__cuda_sm20_rcp_rn_f32_slowpath) ;  /* 0x0000000400987944 */ /* 0x00afea0003c00000 */
[----:B------:R-:W-:Y:S05]  /*3430*/  BRA `(.L_x_10927) ;  /* 0x0000000000147947 */ /* 0x000fea0003800000 */
.L_x_10926:
[----:B------:R-:W4:Y:S01]  /*3440*/  MUFU.RCP R5, UR33 ;  /* 0x0000002100057d08 */ /* 0x000f220008001000 */
[----:B0-----:R-:W-:-:S04]  /*3450*/  IMAD.U32 R0, RZ, RZ, UR33 ;  /* 0x00000021ff007e24 */ /* 0x001fc8000f8e00ff */
[----:B----4-:R-:W-:-:S04]  /*3460*/  FFMA R0, R5, R0, -1 ;  /* 0xbf80000005007423 */ /* 0x010fc80000000000 */
[----:B------:R-:W-:-:S04]  /*3470*/  FADD.FTZ R0, -R0, -RZ ;  /* 0x800000ff00007221 */ /* 0x000fc80000010100 */
[----:B------:R-:W-:-:S07]  /*3480*/  FFMA R5, R5, R0, R5 ;  /* 0x0000000005057223 */ /* 0x000fce0000000005 */
.L_x_10927:
[----:B--23--:R-:W0:Y:S02]  /*3490*/  LDC.64 R2, c[0x0][0x3b0] ;  /* 0x0000ec00ff027b82 */ /* 0x00ce240000000a00 */
[----:B0-----:R-:W-:Y:S01]  /*34a0*/  STG.E desc[UR22][R2.64], R5 ;  /* 0x0000000502007986 */ /* 0x001fe2000c101916 */
[----:B------:R-:W-:Y:S05]  /*34b0*/  EXIT ;  /* 0x000000000000794d */ /* 0x000fea0003800000 */
.L_x_10925:
[----:B------:R-:W-:Y:S02]  /*34c0*/  IMAD.MOV.U32 R9, RZ, RZ, 0x4 ;  /* 0x00000004ff097424 */ /* 0x000fe400078e00ff */
[----:B-1----:R-:W-:Y:S02]  /*34d0*/  IMAD.MOV.U32 R11, RZ, RZ, 0x1f ;  /* 0x0000001fff0b7424 */ /* 0x002fe400078e00ff */
[----:B0-----:R-:W-:-:S07]  /*34e0*/  IMAD.MOV.U32 R4, RZ, RZ, -0x1 ;  /* 0xffffffffff047424 */ /* 0x001fce00078e00ff */
[----:B--23--:R-:W-:Y:S05]  /*34f0*/  WARPSYNC.COLLECTIVE R4, `(.L_x_10928) ;  /* 0x0000000004087348 */ /* 0x00cfea0003c00000 */
[----:B---3--:R0:W1:Y:S02]  /*3500*/  SHFL.DOWN P0, R7, R0, R9, R11 ;  /* 0x0800000900077389 */ /* 0x008064000000000b */
[----:B012---:R-:W-:Y:S05]  /*3510*/  ENDCOLLECTIVE ;  /* 0x000000000000791b */ /* 0x007fea0003800000 */
.L_x_10928:
[----:B------:R-:W-:Y:S02]  /*3520*/  IMAD.MOV.U32 R9, RZ, RZ, 0x2 ;  /* 0x00000002ff097424 */ /* 0x000fe400078e00ff */
[----:B------:R-:W-:-:S05]  /*3530*/  IMAD.MOV.U32 R3, RZ, RZ, R7 ;  /* 0x000000ffff037224 */ /* 0x000fca00078e0007 */
[----:B------:R-:W-:-:S05]  /*3540*/  FMNMX R3, R3, R0, !PT ;  /* 0x0000000003037209 */ /* 0x000fca0007800000 */
[----:B------:R-:W-:-:S07]  /*3550*/  IMAD.MOV.U32 R0, RZ, RZ, R3 ;  /* 0x000000ffff007224 */ /* 0x000fce00078e0003 */
[----:B------:R-:W-:Y:S05]  /*3560*/  WARPSYNC.COLLECTIVE R4, `(.L_x_10929) ;  /* 0x0000000004087348 */ /* 0x000fea0003c00000 */
[----:B------:R0:W1:Y:S02]  /*3570*/  SHFL.DOWN P0, R7, R0, R9, R11 ;  /* 0x0800000900077389 */ /* 0x000064000000000b */
[----:B01----:R-:W-:Y:S05]  /*3580*/  ENDCOLLECTIVE ;  /* 0x000000000000791b */ /* 0x003fea0003800000 */
.L_x_10929:
[----:B------:R-:W-:Y:S02]  /*3590*/  IMAD.MOV.U32 R9, RZ, RZ, 0x1 ;  /* 0x00000001ff097424 */ /* 0x000fe400078e00ff */
[----:B------:R-:W-:-:S05]  /*35a0*/  IMAD.MOV.U32 R2, RZ, RZ, R7 ;  /* 0x000000ffff027224 */ /* 0x000fca00078e0007 */
[----:B------:R-:W-:-:S05]  /*35b0*/  FMNMX R2, R3, R2, !PT ;  /* 0x0000000203027209 */ /* 0x000fca0007800000 */
[----:B------:R-:W-:-:S07]  /*35c0*/  IMAD.MOV.U32 R0, RZ, RZ, R2 ;  /* 0x000000ffff007224 */ /* 0x000fce00078e0002 */
[----:B------:R-:W-:Y:S05]  /*35d0*/  WARPSYNC.COLLECTIVE R4, `(.L_x_10930) ;  /* 0x0000000004087348 */ /* 0x000fea0003c00000 */
[----:B------:R0:W1:Y:S02]  /*35e0*/  SHFL.DOWN P0, R7, R0, R9, R11 ;  /* 0x0800000900077389 */ /* 0x000064000000000b */
[----:B01----:R-:W-:Y:S05]  /*35f0*/  ENDCOLLECTIVE ;  /* 0x000000000000791b */ /* 0x003fea0003800000 */
.L_x_10930:
[----:B------:R-:W-:Y:S05]  /*3600*/  BRA `(.L_x_10931) ;  /* 0xfffffffc00407947 */ /* 0x000fea000383ffff */
        .weak           $__internal_336_$__cuda_sm20_div_u64
        .type           $__internal_336_$__cuda_sm20_div_u64,@function
        .size           $__internal_336_$__cuda_sm20_div_u64,($__internal_337_$__cuda_sm20_rcp_rn_f32_slowpath - $__internal_336_$__cuda_sm20_div_u64)
$__internal_336_$__cuda_sm20_div_u64:
        /* <DEDUP_REMOVED lines=71> */
[----:B------:R-:W-:Y:S11]  /*3a80*/  RET.REL.NODEC R2 `(_ZN18transformer_engine6detail38cast_transpose_fused_kernel_notalignedILb1ELb1ELb0EfNS_16CTDBiasDActParamI13__nv_bfloat16S3_6__halffEELi2ELi2ENS_5EmptyEXadL_ZNS_6dsreluIffEET_T0_RKS6_EEEEvT3_mmm) ;  /* 0xffffffc4025c7950 */ /* 0x000ff60003c3ffff */
        .weak           $__internal_337_$__cuda_sm20_rcp_rn_f32_slowpath
        .type           $__internal_337_$__cuda_sm20_rcp_rn_f32_slowpath,@function
        .size           $__internal_337_$__cuda_sm20_rcp_rn_f32_slowpath,(.L_x_29638 - $__internal_337_$__cuda_sm20_rcp_rn_f32_slowpath)
$__internal_337_$__cuda_sm20_rcp_rn_f32_slowpath:
        /* <DEDUP_REMOVED lines=15> */
.L_x_10932:
        /* <DEDUP_REMOVED lines=33> */
.L_x_10934:
[----:B------:R0:W1:Y:S02]  /*3d90*/  MUFU.RCP R2, R0 ;  /* 0x0000000000027308 */ /* 0x0000640000001000 */
.L_x_10933:
[----:B-1-3--:R-:W-:Y:S02]  /*3da0*/  IMAD.MOV.U32 R5, RZ, RZ, R2 ;  /* 0x000000ffff057224 */ /* 0x00afe400078e0002 */
[----:B------:R-:W-:Y:S02]  /*3db0*/  IMAD.MOV.U32 R2, RZ, RZ, R7 ;  /* 0x000000ffff027224 */ /* 0x000fe400078e0007 */
[----:B------:R-:W-:-:S04]  /*3dc0*/  IMAD.MOV.U32 R3, RZ, RZ, 0x0 ;  /* 0x00000000ff037424 */ /* 0x000fc800078e00ff */
[----:B0-2---:R-:W-:Y:S05]  /*3dd0*/  RET.REL.NODEC R2 `(_ZN18transformer_engine6detail38cast_transpose_fused_kernel_notalignedILb1ELb1ELb0EfNS_16CTDBiasDActParamI13__nv_bfloat16S3_6__halffEELi2ELi2ENS_5EmptyEXadL_ZNS_6dsreluIffEET_T0_RKS6_EEEEvT3_mmm) ;  /* 0xffffffc002887950 */ /* 0x005fea0003c3ffff */
.L_x_10935:
        /* <DEDUP_REMOVED lines=10> */
.L_x_29638:


//--------------------- .text._ZN18transformer_engine6detail38cast_transpose_fused_kernel_notalignedILb1ELb1ELb0EfNS_16CTDBiasDActParamI13__nv_bfloat16S3_ffEELi2ELi1ENS_5EmptyEXadL_ZNS_6dsreluIffEET_T0_RKS5_EEEEvT3_mmm --------------------------
	.section	.text._ZN18transformer_engine6detail38cast_transpose_fused_kernel_notalignedILb1ELb1ELb0EfNS_16CTDBiasDActParamI13__nv_bfloat16S3_ffEELi2ELi1ENS_5EmptyEXadL_ZNS_6dsreluIffEET_T0_RKS5_EEEEvT3_mmm,"ax",@progbits
	.align	128
        .global         _ZN18transformer_engine6detail38cast_transpose_fused_kernel_notalignedILb1ELb1ELb0EfNS_16CTDBiasDActParamI13__nv_bfloat16S3_ffEELi2ELi1ENS_5EmptyEXadL_ZNS_6dsreluIffEET_T0_RKS5_EEEEvT3_mmm
        .type           _ZN18transformer_engine6detail38cast_transpose_fused_kernel_notalignedILb1ELb1ELb0EfNS_16CTDBiasDActParamI13__nv_bfloat16S3_ffEELi2ELi1ENS_5EmptyEXadL_ZNS_6dsreluIffEET_T0_RKS5_EEEEvT3_mmm,@function
        .size           _ZN18transformer_engine6detail38cast_transpose_fused_kernel_notalignedILb1ELb1ELb0EfNS_16CTDBiasDActParamI13__nv_bfloat16S3_ffEELi2ELi1ENS_5EmptyEXadL_ZNS_6dsreluIffEET_T0_RKS5_EEEEvT3_mmm,(.L_x_29640 - _ZN18transformer_engine6detail38cast_transpose_fused_kernel_notalignedILb1ELb1ELb0EfNS_16CTDBiasDActParamI13__nv_bfloat16S3_ffEELi2ELi1ENS_5EmptyEXadL_ZNS_6dsreluIffEET_T0_RKS5_EEEEvT3_mmm)
        .other          _ZN18transformer_engine6detail38cast_transpose_fused_kernel_notalignedILb1ELb1ELb0EfNS_16CTDBiasDActParamI13__nv_bfloat16S3_ffEELi2ELi1ENS_5EmptyEXadL_ZNS_6dsreluIffEET_T0_RKS5_EEEEvT3_mmm,@"STO_CUDA_ENTRY STV_DEFAULT"
_ZN18transformer_engine6detail38cast_transpose_fused_kernel_notalignedILb1ELb1ELb0EfNS_16CTDBiasDActParamI13__nv_bfloat16S3_ffEELi2ELi1ENS_5EmptyEXadL_ZNS_6dsreluIffEET_T0_RKS5_EEEEvT3_mmm:
.text._ZN18transformer_engine6detail38cast_transpose_fused_kernel_notalignedILb1ELb1ELb0EfNS_16CTDBiasDActParamI13__nv_bfloat16S3_ffEELi2ELi1ENS_5EmptyEXadL_ZNS_6dsreluIffEET_T0_RKS5_EEEEvT3_mmm:
        /* <DEDUP_REMOVED lines=43> */
.L_x_10936:
[----:B------:R-:W-:-:S07]  /*02b0*/  MOV R5, 0x2d0 ;  /* 0x000002d000057802 */ /* 0x000fce0000000f00 */
[----:B------:R-:W-:Y:S05]  /*02c0*/  CALL.REL.NOINC `($__internal_338_$__cuda_sm20_div_u64) ;  /* 0x0000002800107944 */ /* 0x000fea0003c00000 */
        /* <DEDUP_REMOVED lines=11> */
.L_x_10937:
        /* <DEDUP_REMOVED lines=10> */
[----:B------:R-:W-:Y:S02]  /*0420*/  UIMAD.WIDE.U32 UR14, UR4, UR8, URZ ;  /* 0x00000008040e72a5 */ /* 0x000fe4000f8e00ff */
[----:B------:R-:W-:Y:S02]  /*0430*/  UIMAD UR21, UR4, UR9, UR7 ;  /* 0x00000009041572a4 */ /* 0x000fe4000f8e0207 */
[----:B------:R-:W-:-:S02]  /*0440*/  USHF.R.U64 UR17, UR8, 0x1, UR9 ;  /* 0x0000000108117899 */ /* 0x000fc40008001209 */
[----:B-1----:R-:W-:Y:S01]  /*0450*/  UIADD3 UR4, UP1, UPT, -UR18, UR12, URZ ;  /* 0x0000000c12047290 */ /* 0x002fe2000ff3e1ff */
[----:B--2---:R-:W-:Y:S01]  /*0460*/  ISETP.NE.U32.AND P0, PT, RZ, UR10, PT ;  /* 0x0000000aff007c0c */ /* 0x004fe2000bf05070 */
[----:B------:R-:W-:Y:S02]  /*0470*/  USHF.R.U32.HI UR29, URZ, 0x1, UR9 ;  /* 0x00000001ff1d7899 */ /* 0x000fe40008011609 */
[----:B------:R-:W-:Y:S01]  /*0480*/  USHF.L.U64.HI UR7, UR20, 0x5, UR6 ;  /* 0x0000000514077899 */ /* 0x000fe20008010206 */
[----:B------:R-:W-:Y:S01]  /*0490*/  ISETP.NE.AND.EX P0, PT, RZ, UR11, PT, P0 ;  /* 0x0000000bff007c0c */ /* 0x000fe2000bf05300 */
[----:B------:R-:W-:Y:S02]  /*04a0*/  ULEA UR5, UP0, -UR20, UR17, 0x5 ;  /* 0x0000001114057291 */ /* 0x000fe4000f8029ff */
[C---:B------:R-:W-:Y:S01]  /*04b0*/  IMAD.WIDE.U32 R2, R0.reuse, UR17, RZ ;  /* 0x0000001100027c25 */ /* 0x040fe2000f8e00ff */
[----:B------:R-:W-:Y:S02]  /*04c0*/  UIADD3.X UR8, UPT, UPT, ~UR19, UR13, URZ, UP1, !UPT ;  /* 0x0000000d13087290 */ /* 0x000fe40008ffe5ff */
[----:B------:R-:W-:Y:S01]  /*04d0*/  UISETP.LT.U32.AND UP1, UPT, UR4, 0x20, UPT ;  /* 0x000000200400788c */ /* 0x000fe2000bf21070 */
[----:B------:R-:W-:Y:S01]  /*04e0*/  IMAD R9, R0, UR29, RZ ;  /* 0x0000001d00097c24 */ /* 0x000fe2000f8e02ff */
[----:B------:R-:W-:-:S02]  /*04f0*/  UIADD3.X UR7, UPT, UPT, ~UR7, UR29, URZ, UP0, !UPT ;  /* 0x0000001d07077290 */ /* 0x000fc400087fe5ff */
[----:B------:R-:W-:Y:S01]  /*0500*/  UISETP.LT.U32.AND UP0, UPT, UR5, 0x20, UPT ;  /* 0x000000200500788c */ /* 0x000fe2000bf01070 */
[----:B------:R-:W-:Y:S01]  /*0510*/  IMAD.IADD R8, R3, 0x1, R9 ;  /* 0x0000000103087824 */ /* 0x000fe200078e0209 */
[----:B------:R-:W-:Y:S02]  /*0520*/  UISETP.LT.U32.AND.EX UP1, UPT, UR8, URZ, UPT, UP1 ;  /* 0x000000ff0800728c */ /* 0x000fe4000bf21110 */
[----:B------:R-:W-:Y:S01]  /*0530*/  UISETP.LT.U32.AND.EX UP0, UPT, UR7, URZ, UPT, UP0 ;  /* 0x000000ff0700728c */ /* 0x000fe2000bf01100 */
[----:B------:R-:W0:Y:S01]  /*0540*/  @P0 LDC.64 R12, c[0x0][0x3a0] ;  /* 0x0000e800ff0c0b82 */ /* 0x000e220000000a00 */
[----:B------:R-:W-:Y:S02]  /*0550*/  USEL UR27, UR4, 0x20, UP1 ;  /* 0x00000020041b7887 */ /* 0x000fe40008800000 */
[----:B------:R-:W-:Y:S01]  /*0560*/  USEL UR26, UR5, 0x20, UP0 ;  /* 0x00000020051a7887 */ /* 0x000fe20008000000 */
[----:B------:R-:W1:Y:S03]  /*0570*/  LDCU.128 UR8, c[0x0][0x380] ;  /* 0x00007000ff0877ac */ /* 0x000e660008000c00 */
[----:B------:R-:W-:Y:S01]  /*0580*/  ISETP.GE.U32.AND P1, PT, R0, UR27, PT ;  /* 0x0000001b00007c0c */ /* 0x000fe2000bf26070 */
[----:B------:R-:W-:-:S03]  /*0590*/  USHF.L.U32 UR4, UR20, 0x6, URZ ;  /* 0x0000000614047899 */ /* 0x000fc600080006ff */
[----:B------:R-:W-:Y:S01]  /*05a0*/  ISETP.LT.U32.AND P1, PT, R5, UR26, !P1 ;  /* 0x0000001a05007c0c */ /* 0x000fe2000cf21070 */
[----:B------:R-:W-:Y:S02]  /*05b0*/  UIADD3 UR15, UPT, UPT, UR15, UR21, URZ ;  /* 0x000000150f0f7290 */ /* 0x000fe4000fffe0ff */
[----:B------:R-:W-:Y:S01]  /*05c0*/  ULEA UR4, UP0, UR14, UR4, 0x5 ;  /* 0x000000040e047291 */ /* 0x000fe2000f8028ff */
[----:B------:R-:W0:Y:S03]  /*05d0*/  LDCU.64 UR24, c[0x0][0x358] ;  /* 0x00006b00ff1877ac */ /* 0x000e260008000a00 */
[----:B------:R-:W-:Y:S02]  /*05e0*/  USHF.L.U32 UR7, UR4, 0x1, URZ ;  /* 0x0000000104077899 */ /* 0x000fe400080006ff */
[----:B------:R-:W-:-:S04]  /*05f0*/  ULEA.HI.X UR5, UR14, UR22, UR15, 0x5, UP0 ;  /* 0x000000160e057291 */ /* 0x000fc800080f2c0f */
[----:B------:R-:W-:Y:S01]  /*0600*/  @P1 IADD3 R3, P2, PT, R5, R2, RZ ;  /* 0x0000000205031210 */ /* 0x000fe20007f5e0ff */
[----:B-1----:R-:W-:Y:S01]  /*0610*/  UIADD3 UR22, UP0, UPT, UR7, UR10, URZ ;  /* 0x0000000a07167290 */ /* 0x002fe2000ff1e0ff */
[----:B------:R-:W-:Y:S01]  /*0620*/  @!P1 IMAD.MOV.U32 R9, RZ, RZ, RZ ;  /* 0x000000ffff099224 */ /* 0x000fe200078e00ff */
[----:B------:R-:W-:Y:S02]  /*0630*/  USHF.L.U64.HI UR10, UR4, 0x1, UR5 ;  /* 0x00000001040a7899 */ /* 0x000fe40008010205 */
[----:B------:R-:W-:Y:S02]  /*0640*/  @P1 IMAD.X R4, RZ, RZ, R8, P2 ;  /* 0x000000ffff041224 */ /* 0x000fe400010e0608 */
[C---:B------:R-:W-:Y:S01]  /*0650*/  @P1 IMAD.SHL.U32 R14, R3.reuse, 0x4, RZ ;  /* 0x00000004030e1824 */ /* 0x040fe200078e00ff */
[----:B------:R-:W-:Y:S02]  /*0660*/  UIADD3.X UR23, UPT, UPT, UR10, UR11, URZ, UP0, !UPT ;  /* 0x0000000b0a177290 */ /* 0x000fe400087fe4ff */
[----:B------:R-:W-:Y:S01]  /*0670*/  @P1 SHF.L.U64.HI R3, R3, 0x2, R4 ;  /* 0x0000000203031819 */ /* 0x000fe20000010204 */
[----:B------:R-:W-:Y:S01]  /*0680*/  UIADD3 UR7, UP0, UPT, UR7, UR8, URZ ;  /* 0x0000000807077290 */ /* 0x000fe2000ff1e0ff */
[C---:B------:R-:W-:Y:S01]  /*0690*/  @P1 IADD3 R16, P2, PT, R14.reuse, UR22, RZ ;  /* 0x000000160e101c10 */ /* 0x040fe2000ff5e0ff */
[----:B0-----:R-:W2:Y:S02]  /*06a0*/  @P0 LDG.E R11, desc[UR24][R12.64] ;  /* 0x000000180c0b0981 */ /* 0x001ea4000c1e1900 */
[----:B------:R-:W-:Y:S01]  /*06b0*/  UIADD3.X UR21, UPT, UPT, UR10, UR9, URZ, UP0, !UPT ;  /* 0x000000090a157290 */ /* 0x000fe200087fe4ff */
[C---:B------:R-:W-:Y:S01]  /*06c0*/  @P1 IADD3.X R17, PT, PT, R3.reuse, UR23, RZ, P2, !PT ;  /* 0x0000001703111c10 */ /* 0x040fe200097fe4ff */
[----:B------:R-:W-:Y:S01]  /*06d0*/  @!P1 IMAD.MOV.U32 R10, RZ, RZ, RZ ;  /* 0x000000ffff0a9224 */ /* 0x000fe200078e00ff */
[----:B------:R-:W-:Y:S01]  /*06e0*/  @P1 IADD3 R14, P2, PT, R14, UR7, RZ ;  /* 0x000000070e0e1c10 */ /* 0x000fe2000ff5e0ff */
[----:B------:R-:W-:Y:S01]  /*06f0*/  VIADD R4, R6, 0xffffffff ;  /* 0xffffffff06047836 */ /* 0x000fe20000000000 */
[----:B------:R-:W0:Y:S01]  /*0700*/  LDCU.128 UR8, c[0x0][0x390] ;  /* 0x00007200ff0877ac */ /* 0x000e220008000c00 */
[----:B------:R1:W3:Y:S01]  /*0710*/  @P1 LDG.E R9, desc[UR24][R16.64] ;  /* 0x0000001810091981 */ /* 0x0002e2000c1e1900 */
[----:B------:R-:W-:-:S05]  /*0720*/  @P1 IADD3.X R15, PT, PT, R3, UR21, RZ, P2, !PT ;  /* 0x00000015030f1c10 */ /* 0x000fca00097fe4ff */
[----:B------:R4:W5:Y:S01]  /*0730*/  @P1 LDG.E R10, desc[UR24][R14.64] ;  /* 0x000000180e0a1981 */ /* 0x000962000c1e1900 */
[----:B------:R-:W-:-:S05]  /*0740*/  VIADD R3, R0, 0x1 ;  /* 0x0000000100037836 */ /* 0x000fca0000000000 */
[----:B------:R-:W-:Y:S02]  /*0750*/  ISETP.GE.U32.AND P1, PT, R3, UR27, PT ;  /* 0x0000001b03007c0c */ /* 0x000fe4000bf26070 */
[----:B------:R-:W-:-:S04]  /*0760*/  LOP3.LUT R3, R4, 0x1f, RZ, 0xc0, !PT ;  /* 0x0000001f04037812 */ /* 0x000fc800078ec0ff */
[----:B------:R-:W-:Y:S02]  /*0770*/  ISETP.GE.U32.OR P1, PT, R3, UR26, P1 ;  /* 0x0000001a03007c0c */ /* 0x000fe40008f26470 */
[C---:B------:R-:W-:Y:S01]  /*0780*/  ISETP.GE.U32.AND P2, PT, R0.reuse, UR27, PT ;  /* 0x0000001b00007c0c */ /* 0x040fe2000bf46070 */
[----:B-1----:R-:W-:Y:S02]  /*0790*/  VIADD R16, R0, 0x2 ;  /* 0x0000000200107836 */ /* 0x002fe40000000000 */
[----:B----4-:R-:W-:Y:S01]  /*07a0*/  VIADD R15, R6, 0x1e ;  /* 0x0000001e060f7836 */ /* 0x010fe20000000000 */
[----:B------:R-:W-:-:S07]  /*07b0*/  ISETP.GE.U32.OR P2, PT, R5, UR26, P2 ;  /* 0x0000001a05007c0c */ /* 0x000fce0009746470 */
[----:B------:R-:W-:-:S04]  /*07c0*/  @!P1 IADD3 R12, P3, P4, R3, UR17, R2 ;  /* 0x00000011030c9c10 */ /* 0x000fc8000fc7e002 */
[----:B------:R-:W-:Y:S01]  /*07d0*/  @!P1 IADD3.X R13, PT, PT, RZ, UR29, R8, P3, P4 ;  /* 0x0000001dff0d9c10 */ /* 0x000fe20009fe8408 */
[----:B------:R-:W-:Y:S01]  /*07e0*/  @!P1 IMAD.SHL.U32 R4, R12, 0x4, RZ ;  /* 0x000000040c049824 */ /* 0x000fe200078e00ff */
[----:B------:R-:W-:Y:S02]  /*07f0*/  ISETP.GE.U32.AND P3, PT, R16, UR27, PT ;  /* 0x0000001b10007c0c */ /* 0x000fe4000bf66070 */
[----:B------:R-:W-:Y:S02]  /*0800*/  LOP3.LUT R15, R15, 0x1f, RZ, 0xc0, !PT ;  /* 0x0000001f0f0f7812 */ /* 0x000fe400078ec0ff */
[----:B------:R-:W-:Y:S02]  /*0810*/  @!P1 SHF.L.U64.HI R14, R12, 0x2, R13 ;  /* 0x000000020c0e9819 */ /* 0x000fe4000001020d */
[----:B------:R-:W-:Y:S01]  /*0820*/  @!P1 IADD3 R12, P4, PT, R4, UR22, RZ ;  /* 0x00000016040c9c10 */ /* 0x000fe2000ff9e0ff */
[----:B------:R-:W-:Y:S01]  /*0830*/  UMOV UR28, 0x3f800000 ;  /* 0x3f800000001c7882 */ /* 0x000fe20000000000 */
[----:B------:R-:W-:-:S02]  /*0840*/  ISETP.LT.U32.AND P3, PT, R15, UR26, !P3 ;  /* 0x0000001a0f007c0c */ /* 0x000fc4000df61070 */
[----:B------:R-:W-:Y:S01]  /*0850*/  @!P1 IADD3 R4, P5, PT, R4, UR7, RZ ;  /* 0x0000000704049c10 */ /* 0x000fe2000ffbe0ff */
[----:B------:R-:W-:Y:S01]  /*0860*/  IMAD R18, R0, UR17, RZ ;  /* 0x0000001100127c24 */ /* 0x000fe2000f8e02ff */
[C---:B------:R-:W-:Y:S02]  /*0870*/  @!P1 IADD3.X R13, PT, PT, R14.reuse, UR23, RZ, P4, !PT ;  /* 0x000000170e0d9c10 */ /* 0x040fe4000a7fe4ff */
[----:B------:R-:W-:Y:S02]  /*0880*/  @!P2 IADD3 R2, P4, PT, R5, R2, RZ ;  /* 0x000000020502a210 */ /* 0x000fe40007f9e0ff */
[----:B------:R-:W-:Y:S01]  /*0890*/  @!P1 IADD3.X R5, PT, PT, R14, UR21, RZ, P5, !PT ;  /* 0x000000150e059c10 */ /* 0x000fe2000affe4ff */
[----:B------:R1:W4:Y:S01]  /*08a0*/  @!P1 LDG.E R12, desc[UR24][R12.64] ;  /* 0x000000180c0c9981 */ /* 0x000322000c1e1900 */
[----:B------:R-:W-:Y:S01]  /*08b0*/  IADD3 R18, P5, PT, R18, UR17, RZ ;  /* 0x0000001112127c10 */ /* 0x000fe2000ffbe0ff */
[----:B0-----:R-:W-:Y:S02]  /*08c0*/  ULEA UR8, UP0, UR4, UR8, 0x2 ;  /* 0x0000000804087291 */ /* 0x001fe4000f8010ff */
[----:B------:R0:W4:Y:S01]  /*08d0*/  @!P1 LDG.E R21, desc[UR24][R4.64] ;  /* 0x0000001804159981 */ /* 0x000122000c1e1900 */
[----:B------:R-:W-:Y:S01]  /*08e0*/  IADD3.X R19, PT, PT, R8, UR29, RZ, P5, !PT ;  /* 0x0000001d08137c10 */ /* 0x000fe2000affe4ff */
[----:B------:R-:W-:Y:S01]  /*08f0*/  ULEA.HI.X UR9, UR4, UR9, UR5, 0x2, UP0 ;  /* 0x0000000904097291 */ /* 0x000fe200080f1405 */
[----:B-1----:R-:W-:Y:S01]  /*0900*/  @P3 IADD3 R13, P5, P6, R15, UR17, R18 ;  /* 0x000000110f0d3c10 */ /* 0x002fe2000febe012 */
[----:B0-----:R-:W-:Y:S01]  /*0910*/  @!P2 IMAD.X R5, RZ, RZ, R8, P4 ;  /* 0x000000ffff05a224 */ /* 0x001fe200020e0608 */
[----:B--2---:R-:W-:-:S02]  /*0920*/  @P0 R2UR UR28, R11 ;  /* 0x000000000b1c02ca */ /* 0x004fc400000e0000 */
[C---:B---3--:R-:W-:Y:S01]  /*0930*/  PRMT R11, R9.reuse, 0x7632, R11 ;  /* 0x00007632090b7816 */ /* 0x048fe2000000000b */
[----:B------:R-:W-:-:S04]  /*0940*/  IMAD.U32 R9, R9, 0x10000, RZ ;  /* 0x0001000009097824 */ /* 0x000fc800078e00ff */
[----:B------:R-:W-:Y:S01]  /*0950*/  IMAD.U32 R11, R11, 0x10000, RZ ;  /* 0x000100000b0b7824 */ /* 0x000fe200078e00ff */
[----:B-----5:R-:W-:Y:S01]  /*0960*/  PRMT R4, R10, 0x7632, R4 ;  /* 0x000076320a047816 */ /* 0x020fe20000000004 */
[----:B------:R-:W-:Y:S02]  /*0970*/  FADD R9, R9, R9 ;  /* 0x0000000909097221 */ /* 0x000fe40000000000 */
[----:B------:R-:W-:Y:S01]  /*0980*/  FADD R11, R11, R11 ;  /* 0x0000000b0b0b7221 */ /* 0x000fe20000000000 */
[----:B------:R-:W-:Y:S01]  /*0990*/  @!P2 LEA R16, P0, R2, UR8, 0x3 ;  /* 0x000000080210ac11 */ /* 0x000fe2000f8018ff */
[----:B------:R-:W-:Y:S01]  /*09a0*/  IMAD.U32 R20, R4, 0x10000, RZ ;  /* 0x0001000004147824 */ /* 0x000fe200078e00ff */
[----:B------:R-:W-:Y:S01]  /*09b0*/  FMNMX R4, RZ, R9, !PT ;  /* 0x00000009ff047209 */ /* 0x000fe20007800000 */
[----:B------:R-:W-:Y:S01]  /*09c0*/  IMAD.U32 R23, R10, 0x10000, RZ ;  /* 0x000100000a177824 */ /* 0x000fe200078e00ff */
[----:B------:R-:W-:Y:S01]  /*09d0*/  FMNMX R11, RZ, R11, !PT ;  /* 0x0000000bff0b7209 */ /* 0x000fe20007800000 */
[----:B------:R-:W-:Y:S01]  /*09e0*/  @P3 IMAD.SHL.U32 R10, R13, 0x4, RZ ;  /* 0x000000040d0a3824 */ /* 0x000fe200078e00ff */
[----:B------:R-:W-:-:S02]  /*09f0*/  @!P2 LEA.HI.X R17, R2, UR9, R5, 0x3, P0 ;  /* 0x000000090211ac11 */ /* 0x000fc400080f1c05 */
[----:B------:R-:W-:Y:S01]  /*0a00*/  @P3 IADD3.X R2, PT, PT, RZ, UR29, R19, P5, P6 ;  /* 0x0000001dff023c10 */ /* 0x000fe2000afec413 */
[----:B------:R-:W-:Y:S01]  /*0a10*/  FMUL R23, R23, R4 ;  /* 0x0000000417177220 */ /* 0x000fe20000400000 */
[----:B------:R-:W-:Y:S01]  /*0a20*/  FMUL R20, R20, R11 ;  /* 0x0000000b14147220 */ /* 0x000fe20000400000 */
[----:B------:R-:W-:Y:S02]  /*0a30*/  @P3 IADD3 R4, P0, PT, R10, UR22, RZ ;  /* 0x000000160a043c10 */ /* 0x000fe4000ff1e0ff */
[----:B------:R-:W-:Y:S01]  /*0a40*/  @P3 SHF.L.U64.HI R11, R13, 0x2, R2 ;  /* 0x000000020d0b3819 */ /* 0x000fe20000010202 */
[----:B------:R-:W-:Y:S01]  /*0a50*/  FMUL R8, R23, UR28 ;  /* 0x0000001c17087c20 */ /* 0x000fe20008400000 */
[----:B------:R-:W-:Y:S01]  /*0a60*/  FMUL R9, R20, UR28 ;  /* 0x0000001c14097c20 */ /* 0x000fe20008400000 */
[----:B------:R-:W-:Y:S01]  /*0a70*/  @!P3 IMAD.MOV.U32 R2, RZ, RZ, RZ ;  /* 0x000000ffff02b224 */ /* 0x000fe200078e00ff */
[----:B------:R-:W-:-:S03]  /*0a80*/  @P3 IADD3.X R5, PT, PT, R11, UR23, RZ, P0, !PT ;  /* 0x000000170b053c10 */ /* 0x000fc600087fe4ff */
[----:B------:R0:W-:Y:S01]  /*0a90*/  @!P2 STG.E.64 desc[UR24][R16.64], R8 ;  /* 0x000000081000a986 */ /* 0x0001e2000c101b18 */
[----:B------:R-:W-:-:S03]  /*0aa0*/  @P3 IADD3 R10, P0, PT, R10, UR7, RZ ;  /* 0x000000070a0a3c10 */ /* 0x000fc6000ff1e0ff */
[----:B------:R1:W2:Y:S01]  /*0ab0*/  @P3 LDG.E R2, desc[UR24][R4.64] ;  /* 0x0000001804023981 */ /* 0x0002a2000c1e1900 */
[----:B------:R-:W-:Y:S01]  /*0ac0*/  @!P3 IMAD.MOV.U32 R13, RZ, RZ, RZ ;  /* 0x000000ffff0db224 */ /* 0x000fe200078e00ff */
[----:B------:R-:W-:-:S05]  /*0ad0*/  @P3 IADD3.X R11, PT, PT, R11, UR21, RZ, P0, !PT ;  /* 0x000000150b0b3c10 */ /* 0x000fca00087fe4ff */
[----:B------:R3:W5:Y:S01]  /*0ae0*/  @P3 LDG.E R13, desc[UR24][R10.64] ;  /* 0x000000180a0d3981 */ /* 0x000762000c1e1900 */
[----:B------:R-:W-:-:S04]  /*0af0*/  @P1 IMAD.MOV.U32 R12, RZ, RZ, RZ ;  /* 0x000000ffff0c1224 */ /* 0x000fc800078e00ff */
[C---:B----4-:R-:W-:Y:S01]  /*0b00*/  IMAD.U32 R14, R12.reuse, 0x10000, RZ ;  /* 0x000100000c0e7824 */ /* 0x050fe200078e00ff */
[----:B------:R-:W-:Y:S01]  /*0b10*/  PRMT R12, R12, 0x7632, R12 ;  /* 0x000076320c0c7816 */ /* 0x000fe2000000000c */
[----:B------:R-:W-:-:S04]  /*0b20*/  @P1 IMAD.MOV.U32 R21, RZ, RZ, RZ ;  /* 0x000000ffff151224 */ /* 0x000fc800078e00ff */
[----:B-1----:R-:W-:Y:S02]  /*0b30*/  IMAD.U32 R5, R12, 0x10000, RZ ;  /* 0x000100000c057824 */ /* 0x002fe400078e00ff */
[----:B------:R-:W-:Y:S01]  /*0b40*/  IMAD.IADD R4, R0, 0x1, R7 ;  /* 0x0000000100047824 */ /* 0x000fe200078e0207 */
[----:B---3--:R-:W-:Y:S01]  /*0b50*/  PRMT R11, R21, 0x7632, R11 ;  /* 0x00007632150b7816 */ /* 0x008fe2000000000b */
[----:B------:R-:W-:Y:S01]  /*0b60*/  FADD R5, R5, R5 ;  /* 0x0000000505057221 */ /* 0x000fe20000000000 */
[----:B------:R-:W-:Y:S01]  /*0b70*/  FADD R22, R14, R14 ;  /* 0x0000000e0e167221 */ /* 0x000fe20000000000 */
[----:B------:R-:W-:Y:S01]  /*0b80*/  IMAD.U32 R14, R21, 0x10000, RZ ;  /* 0x00010000150e7824 */ /* 0x000fe200078e00ff */
[----:B------:R-:W-:Y:S01]  /*0b90*/  LOP3.LUT R21, R4, 0x1f, RZ, 0xc0, !PT ;  /* 0x0000001f04157812 */ /* 0x000fe200078ec0ff */
[----:B------:R-:W-:Y:S01]  /*0ba0*/  IMAD.U32 R11, R11, 0x10000, RZ ;  /* 0x000100000b0b7824 */ /* 0x000fe200078e00ff */
[----:B------:R-:W-:Y:S01]  /*0bb0*/  FMNMX R4, RZ, R5, !PT ;  /* 0x00000005ff047209 */ /* 0x000fe20007800000 */
[----:B------:R-:W-:Y:S01]  /*0bc0*/  VIADD R0, R0, 0x1 ;  /* 0x0000000100007836 */ /* 0x000fe20000000000 */
[----:B0-----:R-:W-:-:S03]  /*0bd0*/  FMNMX R17, RZ, R22, !PT ;  /* 0x00000016ff117209 */ /* 0x001fc60007800000 */
[----:B------:R-:W-:Y:S01]  /*0be0*/  FMUL R11, R11, R4 ;  /* 0x000000040b0b7220 */ /* 0x000fe20000400000 */
[----:B------:R-:W-:Y:S02]  /*0bf0*/  IMAD.IADD R0, R0, 0x1, R7 ;  /* 0x0000000100007824 */ /* 0x000fe400078e0207 */
[----:B------:R-:W-:Y:S01]  /*0c00*/  FMUL R14, R14, R17 ;  /* 0x000000110e0e7220 */ /* 0x000fe20000400000 */
[----:B------:R-:W-:Y:S01]  /*0c10*/  @!P1 IADD3 R5, P0, PT, R3, R18, RZ ;  /* 0x0000001203059210 */ /* 0x000fe20007f1e0ff */
[----:B------:R-:W-:Y:S01]  /*0c20*/  FADD R12, RZ, R23 ;  /* 0x00000017ff0c7221 */ /* 0x000fe20000000000 */
[----:B------:R-:W-:Y:S01]  /*0c30*/  FADD R10, RZ, R20 ;  /* 0x00000014ff0a7221 */ /* 0x000fe20000000000 */
[----:B------:R-:W-:Y:S01]  /*0c40*/  LOP3.LUT R22, R0, 0x1f, RZ, 0xc0, !PT ;  /* 0x0000001f00167812 */ /* 0x000fe200078ec0ff */
[----:B------:R-:W-:Y:S02]  /*0c50*/  FADD R25, RZ, R14 ;  /* 0x0000000eff197221 */ /* 0x000fe40000000000 */
[----:B------:R-:W0:Y:S01]  /*0c60*/  SHFL.IDX PT, R17, R12, R21, 0x1f ;  /* 0x00001f150c117589 */ /* 0x000e2200000e0000 */
[----:B------:R-:W-:Y:S01]  /*0c70*/  @!P1 IMAD.X R26, RZ, RZ, R19, P0 ;  /* 0x000000ffff1a9224 */ /* 0x000fe200000e0613 */
[----:B------:R-:W-:-:S02]  /*0c80*/  SHF.R.U32.HI R28, RZ, 0x5, R7 ;  /* 0x00000005ff1c7819 */ /* 0x000fc40000011607 */
[----:B------:R1:W3:Y:S01]  /*0c90*/  SHFL.IDX PT, R16, R25, R22, 0x1f ;  /* 0x00001f1619107589 */ /* 0x0002e200000e0000 */
[----:B------:R-:W-:-:S03]  /*0ca0*/  FADD R27, RZ, R11 ;  /* 0x0000000bff1b7221 */ /* 0x000fc60000000000 */
[----:B------:R4:W3:Y:S01]  /*0cb0*/  SHFL.IDX PT, R10, R10, R21, 0x1f ;  /* 0x00001f150a0a7589 */ /* 0x0008e200000e0000 */
[----:B-1----:R-:W-:Y:S02]  /*0cc0*/  VIADD R25, R0, 0x1 ;  /* 0x0000000100197836 */ /* 0x002fe40000000000 */
[----:B------:R-:W-:-:S03]  /*0cd0*/  IMAD.SHL.U32 R28, R28, 0x4, RZ ;  /* 0x000000041c1c7824 */ /* 0x000fc600078e00ff */
[----:B----4-:R-:W-:Y:S01]  /*0ce0*/  LOP3.LUT R21, R25, 0x1f, RZ, 0xc0, !PT ;  /* 0x0000001f19157812 */ /* 0x010fe200078ec0ff */
[----:B------:R1:W4:Y:S02]  /*0cf0*/  SHFL.IDX PT, R24, R27, R22, 0x1f ;  /* 0x00001f161b187589 */ /* 0x00032400000e0000 */
[----:B-1----:R-:W-:Y:S02]  /*0d00*/  VIADD R27, R6, 0x1d ;  /* 0x0000001d061b7836 */ /* 0x002fe40000000000 */
[----:B------:R-:W-:-:S03]  /*0d10*/  VIADD R22, R28, 0x3 ;  /* 0x000000031c167836 */ /* 0x000fc60000000000 */
[----:B------:R-:W-:Y:S01]  /*0d20*/  LOP3.LUT R27, R27, 0x1f, RZ, 0xc0, !PT ;  /* 0x0000001f1b1b7812 */ /* 0x000fe200078ec0ff */
[----:B0-----:R-:W-:Y:S01]  /*0d30*/  FADD R17, RZ, R17 ;  /* 0x00000011ff117221 */ /* 0x001fe20000000000 */
[----:B------:R-:W-:Y:S02]  /*0d40*/  FMNMX3 R23, |R23|, RZ, |R20|, !PT ;  /* 0x000000ff17177276 */ /* 0x000fe40007800614 */
[----:B------:R-:W-:Y:S01]  /*0d50*/  IADD3 R18, P2, PT, R18, UR17, RZ ;  /* 0x0000001112127c10 */ /* 0x000fe2000ff5e0ff */
[----:B---3--:R-:W-:Y:S01]  /*0d60*/  FADD R20, R16, R17 ;  /* 0x0000001110147221 */ /* 0x008fe20000000000 */
[----:B------:R-:W-:Y:S01]  /*0d70*/  FADD R17, RZ, R10 ;  /* 0x0000000aff117221 */ /* 0x000fe20000000000 */
[C---:B------:R-:W-:Y:S01]  /*0d80*/  FMNMX3 R23, |R14|.reuse, R23, |R11|, !PT ;  /* 0x000000170e177276 */ /* 0x040fe2000780060b */
[----:B------:R-:W-:Y:S01]  /*0d90*/  FMUL R10, R14, UR28 ;  /* 0x0000001c0e0a7c20 */ /* 0x000fe20008400000 */
[----:B------:R-:W-:Y:S02]  /*0da0*/  IADD3.X R19, PT, PT, R19, UR29, RZ, P2, !PT ;  /* 0x0000001d13137c10 */ /* 0x000fe400097fe4ff */
[----:B------:R-:W-:Y:S01]  /*0db0*/  IADD3 R14, P2, P3, R27, UR17, R18 ;  /* 0x000000111b0e7c10 */ /* 0x000fe2000fb5e012 */
[----:B------:R-:W-:Y:S01]  /*0dc0*/  FMUL R11, R11, UR28 ;  /* 0x0000001c0b0b7c20 */ /* 0x000fe20008400000 */
[----:B----4-:R-:W-:-:S02]  /*0dd0*/  FADD R24, R24, R17 ;  /* 0x0000001118187221 */ /* 0x010fc40000000000 */
[----:B------:R-:W-:Y:S01]  /*0de0*/  IADD3.X R17, PT, PT, RZ, UR29, R19, P2, P3 ;  /* 0x0000001dff117c10 */ /* 0x000fe200097e6413 */
[----:B--2---:R-:W-:-:S04]  /*0df0*/  IMAD.U32 R4, R2, 0x10000, RZ ;  /* 0x0001000002047824 */ /* 0x004fc800078e00ff */
[----:B------:R-:W-:Y:S01]  /*0e00*/  FADD R3, R4, R4 ;  /* 0x0000000404037221 */ /* 0x000fe20000000000 */
[----:B-----5:R-:W-:-:S04]  /*0e10*/  IMAD.U32 R12, R13, 0x10000, RZ ;  /* 0x000100000d0c7824 */ /* 0x020fc800078e00ff */
[----:B------:R-:W-:Y:S02]  /*0e20*/  FMNMX R3, RZ, R3, !PT ;  /* 0x00000003ff037209 */ /* 0x000fe40007800000 */
[----:B------:R-:W-:-:S03]  /*0e30*/  @!P1 LEA R4, P0, R5, UR8, 0x3 ;  /* 0x0000000805049c11 */ /* 0x000fc6000f8018ff */
[----:B------:R-:W-:Y:S01]  /*0e40*/  FMUL R12, R12, R3 ;  /* 0x000000030c0c7220 */ /* 0x000fe20000400000 */
[----:B------:R-:W-:-:S03]  /*0e50*/  @!P1 LEA.HI.X R5, R5, UR9, R26, 0x3, P0 ;  /* 0x0000000905059c11 */ /* 0x000fc600080f1c1a */
[----:B------:R-:W-:Y:S01]  /*0e60*/  FADD R26, RZ, R12 ;  /* 0x0000000cff1a7221 */ /* 0x000fe20000000000 */
[----:B------:R-:W-:-:S04]  /*0e70*/  PRMT R2, R2, 0x7632, R2 ;  /* 0x0000763202027816 */ /* 0x000fc80000000002 */
[----:B------:R0:W1:Y:S01]  /*0e80*/  SHFL.IDX PT, R3, R26, R21, 0x1f ;  /* 0x00001f151a037589 */ /* 0x00006200000e0000 */
[----:B------:R-:W-:Y:S01]  /*0e90*/  ISETP.GE.U32.AND P0, PT, R22, UR27, PT ;  /* 0x0000001b16007c0c */ /* 0x000fe2000bf06070 */
[----:B------:R-:W-:-:S03]  /*0ea0*/  IMAD.U32 R2, R2, 0x10000, RZ ;  /* 0x0001000002027824 */ /* 0x000fc600078e00ff */
[----:B------:R-:W-:Y:S01]  /*0eb0*/  ISETP.LT.U32.AND P0, PT, R27, UR26, !P0 ;  /* 0x0000001a1b007c0c */ /* 0x000fe2000c701070 */
[----:B------:R-:W-:Y:S01]  /*0ec0*/  FADD R2, R2, R2 ;  /* 0x0000000202027221 */ /* 0x000fe20000000000 */
[----:B------:R-:W-:-:S04]  /*0ed0*/  PRMT R13, R13, 0x7632, R13 ;  /* 0x000076320d0d7816 */ /* 0x000fc8000000000d */
[----:B------:R-:W-:Y:S01]  /*0ee0*/  FMNMX R2, RZ, R2, !PT ;  /* 0x00000002ff027209 */ /* 0x000fe20007800000 */
[----:B------:R-:W-:-:S04]  /*0ef0*/  IMAD.U32 R13, R13, 0x10000, RZ ;  /* 0x000100000d0d7824 */ /* 0x000fc800078e00ff */
[----:B------:R-:W-:Y:S02]  /*0f00*/  FMUL R13, R13, R2 ;  /* 0x000000020d0d7220 */ /* 0x000fe40000400000 */
[C---:B------:R-:W-:Y:S01]  /*0f10*/  @P0 IMAD.SHL.U32 R16, R14.reuse, 0x4, RZ ;  /* 0x000000040e100824 */ /* 0x040fe200078e00ff */
[----:B------:R-:W-:Y:S01]  /*0f20*/  @!P1 STG.E.64 desc[UR24][R4.64], R10 ;  /* 0x0000000a04009986 */ /* 0x000fe2000c101b18 */
[----:B0-----:R-:W-:Y:S01]  /*0f30*/  @P0 SHF.L.U64.HI R26, R14, 0x2, R17 ;  /* 0x000000020e1a0819 */ /* 0x001fe20000010211 */
[----:B-1----:R-:W-:Y:S01]  /*0f40*/  FADD R20, R20, R3 ;  /* 0x0000000314147221 */ /* 0x002fe20000000000 */
[----:B------:R-:W-:Y:S01]  /*0f50*/  FADD R3, RZ, R13 ;  /* 0x0000000dff037221 */ /* 0x000fe20000000000 */
[----:B------:R-:W-:-:S04]  /*0f60*/  @P0 IADD3 R2, P1, PT, R16, UR7, RZ ;  /* 0x0000000710020c10 */ /* 0x000fc8000ff3e0ff */
[----:B------:R0:W1:Y:S01]  /*0f70*/  SHFL.IDX PT, R21, R3, R21, 0x1f ;  /* 0x00001f1503157589 */ /* 0x00006200000e0000 */
[----:B------:R-:W-:Y:S01]  /*0f80*/  @!P0 IMAD.MOV.U32 R29, RZ, RZ, RZ ;  /* 0x000000ffff1d8224 */ /* 0x000fe200078e00ff */
[----:B0-----:R-:W-:Y:S02]  /*0f90*/  @P0 IADD3.X R3, PT, PT, R26, UR21, RZ, P1, !PT ;  /* 0x000000151a030c10 */ /* 0x001fe40008ffe4ff */
[----:B------:R-:W-:-:S04]  /*0fa0*/  @P0 IADD3 R4, P1, PT, R16, UR22, RZ ;  /* 0x0000001610040c10 */ /* 0x000fc8000ff3e0ff */
[----:B------:R-:W-:Y:S01]  /*0fb0*/  @P0 IADD3.X R5, PT, PT, R26, UR23, RZ, P1, !PT ;  /* 0x000000171a050c10 */ /* 0x000fe20008ffe4ff */
[----:B------:R-:W-:Y:S02]  /*0fc0*/  @!P0 IMAD.MOV.U32 R25, RZ, RZ, RZ ;  /* 0x000000ffff198224 */ /* 0x000fe400078e00ff */
[----:B------:R-:W-:Y:S01]  /*0fd0*/  VIADD R28, R28, 0x2 ;  /* 0x000000021c1c7836 */ /* 0x000fe20000000000 */
[----:B------:R-:W0:Y:S01]  /*0fe0*/  S2R R26, SR_CgaCtaId ;  /* 0x00000000001a7919 */ /* 0x000e220000008800 */
[----:B------:R-:W-:Y:S01]  /*0ff0*/  FMNMX3 R23, |R12|, R23, |R13|, !PT ;  /* 0x000000170c177276 */ /* 0x000fe2000780060d */
[----:B------:R-:W2:Y:S01]  /*1000*/  LDCU.64 UR22, c[0x0][0x3b8] ;  /* 0x00007700ff1677ac */ /* 0x000ea20008000a00 */
[----:B------:R-:W3:Y:S04]  /*1010*/  @P0 LDG.E R29, desc[UR24][R4.64] ;  /* 0x00000018041d0981 */ /* 0x000ee8000c1e1900 */
[----:B------:R4:W5:Y:S01]  /*1020*/  @P0 LDG.E R25, desc[UR24][R2.64] ;  /* 0x0000001802190981 */ /* 0x000962000c1e1900 */
[----:B------:R-:W-:-:S02]  /*1030*/  ISETP.GE.U32.AND P0, PT, R28, UR27, PT ;  /* 0x0000001b1c007c0c */ /* 0x000fc4000bf06070 */
[----:B------:R-:W-:Y:S02]  /*1040*/  ISETP.GE.U32.AND P1, PT, R22, UR27, PT ;  /* 0x0000001b16007c0c */ /* 0x000fe4000bf26070 */
[----:B------:R-:W-:Y:S02]  /*1050*/  ISETP.GE.U32.OR P0, PT, R15, UR26, P0 ;  /* 0x0000001a0f007c0c */ /* 0x000fe40008706470 */
[----:B------:R-:W-:-:S11]  /*1060*/  ISETP.GE.U32.OR P1, PT, R27, UR26, P1 ;  /* 0x0000001a1b007c0c */ /* 0x000fd60008f26470 */
[----:B------:R-:W-:Y:S02]  /*1070*/  @!P0 IADD3 R15, P2, PT, R15, R18, RZ ;  /* 0x000000120f0f8210 */ /* 0x000fe40007f5e0ff */
[----:B------:R-:W-:-:S04]  /*1080*/  @!P1 LEA R16, P3, R14, UR8, 0x3 ;  /* 0x000000080e109c11 */ /* 0x000fc8000f8618ff */
[----:B------:R-:W-:Y:S01]  /*1090*/  @!P1 LEA.HI.X R17, R14, UR9, R17, 0x3, P3 ;  /* 0x000000090e119c11 */ /* 0x000fe200098f1c11 */
[----:B------:R-:W-:Y:S01]  /*10a0*/  @!P0 IMAD.X R14, RZ, RZ, R19, P2 ;  /* 0x000000ffff0e8224 */ /* 0x000fe200010e0613 */
[----:B----4-:R-:W-:Y:S01]  /*10b0*/  @!P0 LEA R2, P2, R15, UR8, 0x3 ;  /* 0x000000080f028c11 */ /* 0x010fe2000f8418ff */
[----:B------:R-:W-:Y:S01]  /*10c0*/  FMUL R12, R12, UR28 ;  /* 0x0000001c0c0c7c20 */ /* 0x000fe20008400000 */
[----:B------:R-:W-:Y:S01]  /*10d0*/  FMUL R13, R13, UR28 ;  /* 0x0000001c0d0d7c20 */ /* 0x000fe20008400000 */
[C---:B------:R-:W-:Y:S02]  /*10e0*/  IMAD.IADD R28, R7.reuse, 0x1, -R28 ;  /* 0x00000001071c7824 */ /* 0x040fe400078e0a1c */
[----:B------:R-:W-:Y:S01]  /*10f0*/  IMAD.IADD R22, R7, 0x1, -R22 ;  /* 0x0000000107167824 */ /* 0x000fe200078e0a16 */
[----:B------:R-:W-:Y:S01]  /*1100*/  UIMAD UR8, UR6, UR12, URZ ;  /* 0x0000000c060872a4 */ /* 0x000fe2000f8e02ff */
[----:B------:R-:W-:Y:S01]  /*1110*/  IMAD.SHL.U32 R28, R28, 0x4, RZ ;  /* 0x000000041c1c7824 */ /* 0x000fe200078e00ff */
[----:B------:R-:W-:-:S02]  /*1120*/  UIMAD.WIDE.U32 UR6, UR20, UR12, URZ ;  /* 0x0000000c140672a5 */ /* 0x000fc4000f8e00ff */
[----:B------:R-:W-:Y:S02]  /*1130*/  UIMAD UR20, UR20, UR13, UR8 ;  /* 0x0000000d141472a4 */ /* 0x000fe4000f8e0208 */
[----:B------:R-:W-:Y:S02]  /*1140*/  ULEA UR8, UP0, UR6, UR18, 0x6 ;  /* 0x0000001206087291 */ /* 0x000fe4000f8030ff */
[----:B------:R-:W-:Y:S02]  /*1150*/  UIADD3 UR7, UPT, UPT, UR7, UR20, URZ ;  /* 0x0000001407077290 */ /* 0x000fe4000fffe0ff */
[----:B------:R-:W-:Y:S02]  /*1160*/  UIMAD UR15, UR15, -0x1f, URZ ;  /* 0xffffffe10f0f78a4 */ /* 0x000fe4000f8e02ff */
[----:B------:R-:W-:Y:S02]  /*1170*/  UIMAD.WIDE.U32 UR4, UR14, -0x1f, UR4 ;  /* 0xffffffe10e0478a5 */ /* 0x000fe4000f8e0004 */
[----:B------:R-:W-:-:S02]  /*1180*/  ULEA.HI.X UR6, UR6, UR19, UR7, 0x6, UP0 ;  /* 0x0000001306067291 */ /* 0x000fc400080f3407 */
[----:B------:R-:W-:Y:S02]  /*1190*/  ULEA UR10, UP1, UR8, UR10, 0x2 ;  /* 0x0000000a080a7291 */ /* 0x000fe4000f8210ff */
[----:B------:R-:W-:Y:S02]  /*11a0*/  UIADD3 UR14, UPT, UPT, UR5, -UR14, UR15 ;  /* 0x8000000e050e7290 */ /* 0x000fe4000fffe00f */
[----:B--2---:R-:W-:Y:S01]  /*11b0*/  ULEA UR22, UP0, UR4, UR22, 0x2 ;  /* 0x0000001604167291 */ /* 0x004fe2000f8010ff */
[----:B-1----:R-:W-:Y:S01]  /*11c0*/  FADD R24, R24, R21 ;  /* 0x0000001518187221 */ /* 0x002fe20000000000 */
[----:B------:R-:W-:Y:S01]  /*11d0*/  USHF.L.U64.HI UR7, UR12, 0x1, UR13 ;  /* 0x000000010c077899 */ /* 0x000fe2000801020d */
[----:B------:R-:W-:Y:S01]  /*11e0*/  BSSY.RECONVERGENT B0, `(.L_x_10938) ;  /* 0x00000a7000007945 */ /* 0x000fe20003800200 */
[----:B------:R-:W-:Y:S02]  /*11f0*/  ULEA.HI.X UR6, UR8, UR11, UR6, 0x2, UP1 ;  /* 0x0000000b08067291 */ /* 0x000fe400088f1406 */
[----:B------:R-:W-:Y:S01]  /*1200*/  ULEA.HI.X UR14, UR4, UR23, UR14, 0x2, UP0 ;  /* 0x00000017040e7291 */ /* 0x000fe200080f140e */
[----:B---3--:R-:W-:-:S05]  /*1210*/  PRMT R3, R29, 0x7632, R3 ;  /* 0x000076321d037816 */ /* 0x008fca0000000003 */
[----:B------:R-:W-:Y:S01]  /*1220*/  IMAD.U32 R5, R3, 0x10000, RZ ;  /* 0x0001000003057824 */ /* 0x000fe200078e00ff */
[----:B-----5:R-:W-:-:S03]  /*1230*/  PRMT R4, R25, 0x7632, R4 ;  /* 0x0000763219047816 */ /* 0x020fc60000000004 */
[----:B------:R-:W-:Y:S01]  /*1240*/  FADD R5, R5, R5 ;  /* 0x0000000505057221 */ /* 0x000fe20000000000 */
[----:B------:R-:W-:Y:S02]  /*1250*/  IMAD.U32 R18, R25, 0x10000, RZ ;  /* 0x0001000019127824 */ /* 0x000fe400078e00ff */
[----:B------:R-:W-:Y:S02]  /*1260*/  IMAD.U32 R25, R4, 0x10000, RZ ;  /* 0x0001000004197824 */ /* 0x000fe400078e00ff */
[----:B------:R-:W-:Y:S02]  /*1270*/  FMNMX R4, RZ, R5, !PT ;  /* 0x00000005ff047209 */ /* 0x000fe40007800000 */
[----:B------:R-:W-:Y:S01]  /*1280*/  MOV R5, 0x400 ;  /* 0x0000040000057802 */ /* 0x000fe20000000f00 */
[----:B------:R-:W-:-:S04]  /*1290*/  IMAD.U32 R29, R29, 0x10000, RZ ;  /* 0x000100001d1d7824 */ /* 0x000fc800078e00ff */
[----:B------:R-:W-:Y:S02]  /*12a0*/  VIADD R19, R5, 0x20 ;  /* 0x0000002005137836 */ /* 0x000fe40000000000 */
[----:B------:R-:W-:Y:S01]  /*12b0*/  FADD R29, R29, R29 ;  /* 0x0000001d1d1d7221 */ /* 0x000fe20000000000 */
[----:B------:R-:W-:Y:S01]  /*12c0*/  SHF.R.U32.HI R5, RZ, 0x5, R7 ;  /* 0x00000005ff057819 */ /* 0x000fe20000011607 */
[----:B------:R-:W-:-:S03]  /*12d0*/  FMUL R25, R25, R4 ;  /* 0x0000000419197220 */ /* 0x000fc60000400000 */
[----:B------:R-:W-:Y:S01]  /*12e0*/  FMNMX R29, RZ, R29, !PT ;  /* 0x0000001dff1d7209 */ /* 0x000fe20007800000 */
[----:B------:R-:W-:Y:S01]  /*12f0*/  IMAD.SHL.U32 R4, R5, 0x4, RZ ;  /* 0x0000000405047824 */ /* 0x000fe200078e00ff */
[----:B------:R-:W-:-:S03]  /*1300*/  @!P0 LEA.HI.X R3, R15, UR9, R14, 0x3, P2 ;  /* 0x000000090f038c11 */ /* 0x000fc600090f1c0e */
[C---:B------:R-:W-:Y:S02]  /*1310*/  IMAD.IADD R27, R7.reuse, 0x1, -R4 ;  /* 0x00000001071b7824 */ /* 0x040fe400078e0a04 */
[----:B------:R-:W-:Y:S01]  /*1320*/  FMUL R18, R18, R29 ;  /* 0x0000001d12127220 */ /* 0x000fe20000400000 */
[----:B0-----:R-:W-:Y:S01]  /*1330*/  LEA R26, R26, R19, 0x18 ;  /* 0x000000131a1a7211 */ /* 0x001fe200078ec0ff */
[----:B------:R-:W-:Y:S01]  /*1340*/  VIADD R29, R0, 0x2 ;  /* 0x00000002001d7836 */ /* 0x000fe20000000000 */
[----:B------:R-:W-:Y:S01]  /*1350*/  LOP3.LUT R19, R7, 0x1f, RZ, 0xc0, !PT ;  /* 0x0000001f07137812 */ /* 0x000fe200078ec0ff */
[----:B------:R0:W-:Y:S01]  /*1360*/  @!P0 STG.E.64 desc[UR24][R2.64], R12 ;  /* 0x0000000c02008986 */ /* 0x0001e2000c101b18 */
[C---:B------:R-:W-:Y:S01]  /*1370*/  FMUL R14, R18.reuse, UR28 ;  /* 0x0000001c120e7c20 */ /* 0x040fe20008400000 */
[----:B------:R-:W-:Y:S01]  /*1380*/  FMUL R15, R25, UR28 ;  /* 0x0000001c190f7c20 */ /* 0x000fe20008400000 */
[--C-:B------:R-:W-:Y:S01]  /*1390*/  FMNMX3 R0, |R18|, R23, |R25|.reuse, !PT ;  /* 0x0000001712007276 */ /* 0x100fe20007800619 */
[----:B------:R-:W-:Y:S01]  /*13a0*/  FADD R25, RZ, R25 ;  /* 0x00000019ff197221 */ /* 0x000fe20000000000 */
[----:B------:R-:W-:-:S02]  /*13b0*/  LOP3.LUT R29, R29, 0x1f, RZ, 0xc0, !PT ;  /* 0x0000001f1d1d7812 */ /* 0x000fc400078ec0ff */
[----:B------:R1:W-:Y:S01]  /*13c0*/  @!P1 STG.E.64 desc[UR24][R16.64], R14 ;  /* 0x0000000e10009986 */ /* 0x0003e2000c101b18 */
[----:B0-----:R-:W-:Y:S01]  /*13d0*/  LOP3.LUT R2, R27, 0x1f, RZ, 0xc0, !PT ;  /* 0x0000001f1b027812 */ /* 0x001fe200078ec0ff */
[----:B------:R-:W-:Y:S01]  /*13e0*/  FADD R27, RZ, R18 ;  /* 0x00000012ff1b7221 */ /* 0x000fe20000000000 */
[----:B------:R-:W-:Y:S01]  /*13f0*/  LOP3.LUT R18, RZ, R4, RZ, 0x33, !PT ;  /* 0x00000004ff127212 */ /* 0x000fe200078e33ff */
[----:B------:R-:W-:Y:S01]  /*1400*/  IMAD R3, R19, 0x84, R26 ;  /* 0x0000008413037824 */ /* 0x000fe200078e021a */
[----:B------:R-:W0:Y:S03]  /*1410*/  SHFL.IDX PT, R25, R25, R29, 0x1f ;  /* 0x00001f1d19197589 */ /* 0x000e2600000e0000 */
[----:B------:R-:W-:Y:S01]  /*1420*/  IMAD R2, R2, 0x4, R3 ;  /* 0x0000000402027824 */ /* 0x000fe200078e0203 */
[----:B------:R-:W2:Y:S01]  /*1430*/  SHFL.IDX PT, R27, R27, R29, 0x1f ;  /* 0x00001f1d1b1b7589 */ /* 0x000ea200000e0000 */
[----:B-1----:R-:W-:-:S03]  /*1440*/  IMAD.IADD R16, R18, 0x1, R7 ;  /* 0x0000000112107824 */ /* 0x002fc600078e0207 */
[----:B------:R1:W-:Y:S01]  /*1450*/  STS [R2], R8 ;  /* 0x0000000802007388 */ /* 0x0003e20000000800 */
[----:B------:R-:W-:Y:S01]  /*1460*/  IMAD.SHL.U32 R16, R16, 0x4, RZ ;  /* 0x0000000410107824 */ /* 0x000fe200078e00ff */
[----:B------:R-:W-:-:S04]  /*1470*/  ISETP.LT.U32.AND P0, PT, R4, UR26, PT ;  /* 0x0000001a04007c0c */ /* 0x000fc8000bf01070 */
[----:B------:R-:W-:Y:S01]  /*1480*/  LOP3.LUT R16, R16, 0x7c, RZ, 0xc0, !PT ;  /* 0x0000007c10107812 */ /* 0x000fe200078ec0ff */
[----:B-1----:R-:W-:Y:S01]  /*1490*/  IMAD.SHL.U32 R8, R22, 0x4, RZ ;  /* 0x0000000416087824 */ /* 0x002fe200078e00ff */
[----:B------:R-:W-:-:S03]  /*14a0*/  LOP3.LUT R22, R28, 0x7c, RZ, 0xc0, !PT ;  /* 0x0000007c1c167812 */ /* 0x000fc600078ec0ff */
[C---:B------:R-:W-:Y:S01]  /*14b0*/  IMAD.IADD R23, R3.reuse, 0x1, R16 ;  /* 0x0000000103177824 */ /* 0x040fe200078e0210 */
[----:B------:R-:W-:Y:S01]  /*14c0*/  LOP3.LUT R8, R8, 0x7c, RZ, 0xc0, !PT ;  /* 0x0000007c08087812 */ /* 0x000fe200078ec0ff */
[C---:B------:R-:W-:Y:S02]  /*14d0*/  IMAD.IADD R22, R3.reuse, 0x1, R22 ;  /* 0x0000000103167824 */ /* 0x040fe400078e0216 */
[C---:B------:R-:W-:Y:S01]  /*14e0*/  IMAD.WIDE.U32 R16, R4.reuse, UR12, RZ ;  /* 0x0000000c04107c25 */ /* 0x040fe2000f8e00ff */
[----:B------:R1:W-:Y:S03]  /*14f0*/  STS [R23], R10 ;  /* 0x0000000a17007388 */ /* 0x0003e60000000800 */
[----:B------:R-:W-:Y:S01]  /*1500*/  IMAD.IADD R8, R3, 0x1, R8 ;  /* 0x0000000103087824 */ /* 0x000fe200078e0208 */
[----:B------:R3:W-:Y:S01]  /*1510*/  STS [R22], R12 ;  /* 0x0000000c16007388 */ /* 0x0007e20000000800 */
[----:B------:R-:W-:Y:S01]  /*1520*/  IMAD R17, R4, UR13, R17 ;  /* 0x0000000d04117c24 */ /* 0x000fe2000f8e0211 */
[----:B------:R-:W-:-:S02]  /*1530*/  USHF.L.U32 UR12, UR12, 0x1, URZ ;  /* 0x000000010c0c7899 */ /* 0x000fc400080006ff */
[----:B------:R4:W-:Y:S02]  /*1540*/  STS [R8], R14 ;  /* 0x0000000e08007388 */ /* 0x0009e40000000800 */
[----:B-1----:R-:W-:Y:S01]  /*1550*/  SHF.L.U64.HI R10, R16, 0x1, R17 ;  /* 0x00000001100a7819 */ /* 0x002fe20000010211 */
[----:B0-----:R-:W-:Y:S01]  /*1560*/  FADD R17, R24, R25 ;  /* 0x0000001918117221 */ /* 0x001fe20000000000 */
[----:B---3--:R-:W-:Y:S02]  /*1570*/  IMAD.SHL.U32 R12, R16, 0x2, RZ ;  /* 0x00000002100c7824 */ /* 0x008fe400078e00ff */
[----:B--2---:R-:W-:Y:S01]  /*1580*/  FADD R16, R20, R27 ;  /* 0x0000001b14107221 */ /* 0x004fe20000000000 */
[----:B----4-:R-:W-:Y:S01]  /*1590*/  VIADD R14, R18, UR26 ;  /* 0x0000001a120e7c36 */ /* 0x010fe20008000000 */
[----:B------:R-:W-:Y:S06]  /*15a0*/  BAR.SYNC.DEFER_BLOCKING 0x0 ;  /* 0x0000000000007b1d */ /* 0x000fec0000010000 */
[----:B------:R-:W-:Y:S05]  /*15b0*/  @!P0 BRA `(.L_x_10939) ;  /* 0x0000000400a48947 */ /* 0x000fea0003800000 */
[----:B------:R-:W-:Y:S01]  /*15c0*/  ISETP.GE.U32.AND P0, PT, R14, 0x3, PT ;  /* 0x000000030e00780c */ /* 0x000fe20003f06070 */
[----:B------:R-:W-:Y:S01]  /*15d0*/  IMAD.U32 R21, RZ, RZ, UR26 ;  /* 0x0000001aff157e24 */ /* 0x000fe2000f8e00ff */
[----:B------:R-:W-:Y:S01]  /*15e0*/  BSSY.RECONVERGENT B1, `(.L_x_10940) ;  /* 0x0000040000017945 */ /* 0x000fe20003800200 */
[----:B------:R-:W-:Y:S02]  /*15f0*/  IMAD.MOV.U32 R24, RZ, RZ, RZ ;  /* 0x000000ffff187224 */ /* 0x000fe400078e00ff */
[----:B------:R-:W-:Y:S01]  /*1600*/  IMAD.MOV.U32 R27, RZ, RZ, R6 ;  /* 0x000000ffff1b7224 */ /* 0x000fe200078e0006 */
[----:B------:R-:W-:Y:S01]  /*1610*/  LOP3.LUT R21, R21, 0x3, RZ, 0xc0, !PT ;  /* 0x0000000315157812 */ /* 0x000fe200078ec0ff */
[----:B------:R-:W-:Y:S02]  /*1620*/  IMAD.MOV.U32 R28, RZ, RZ, R12 ;  /* 0x000000ffff1c7224 */ /* 0x000fe400078e000c */
[----:B------:R-:W-:-:S04]  /*1630*/  IMAD.MOV.U32 R29, RZ, RZ, R10 ;  /* 0x000000ffff1d7224 */ /* 0x000fc800078e000a */
[----:B------:R-:W-:Y:S05]  /*1640*/  @!P0 BRA `(.L_x_10941) ;  /* 0x0000000000e48947 */ /* 0x000fea0003800000 */
[----:B------:R-:W-:Y:S01]  /*1650*/  SHF.R.U32.HI R18, RZ, 0x1, R7 ;  /* 0x00000001ff127819 */ /* 0x000fe20000011607 */
[----:B------:R-:W-:Y:S01]  /*1660*/  IMAD.MOV.U32 R27, RZ, RZ, R6 ;  /* 0x000000ffff1b7224 */ /* 0x000fe200078e0006 */
[----:B------:R-:W-:Y:S01]  /*1670*/  IADD3 R24, PT, PT, -R21, UR26, -R4 ;  /* 0x0000001a15187c10 */ /* 0x000fe2000fffe904 */
[----:B------:R-:W-:Y:S01]  /*1680*/  IMAD.MOV.U32 R28, RZ, RZ, R12 ;  /* 0x000000ffff1c7224 */ /* 0x000fe200078e000c */
[----:B------:R-:W-:Y:S01]  /*1690*/  LOP3.LUT R18, R18, 0x1f0, RZ, 0xc0, !PT ;  /* 0x000001f012127812 */ /* 0x000fe200078ec0ff */
[----:B------:R-:W-:Y:S02]  /*16a0*/  IMAD.MOV.U32 R29, RZ, RZ, R10 ;  /* 0x000000ffff1d7224 */ /* 0x000fe400078e000a */
[----:B------:R-:W-:Y:S02]  /*16b0*/  IMAD.MOV R25, RZ, RZ, -R24 ;  /* 0x000000ffff197224 */ /* 0x000fe400078e0a18 */
[----:B------:R-:W-:-:S05]  /*16c0*/  IMAD R19, R19, 0x84, R18 ;  /* 0x0000008413137824 */ /* 0x000fca00078e0212 */
[----:B------:R-:W-:-:S07]  /*16d0*/  IADD3 R26, PT, PT, R19, 0x8, R26 ;  /* 0x00000008131a7810 */ /* 0x000fce0007ffe01a */
.L_x_10942:
[----:B0-----:R-:W-:Y:S01]  /*16e0*/  LOP3.LUT R19, R27, 0x1f, RZ, 0xc0, !PT ;  /* 0x0000001f1b137812 */ /* 0x001fe200078ec0ff */
[----:B------:R-:W-:-:S03]  /*16f0*/  VIADD R25, R25, 0x4 ;  /* 0x0000000419197836 */ /* 0x000fc60000000000 */
[----:B------:R-:W-:-:S13]  /*1700*/  ISETP.GE.U32.AND P0, PT, R19, UR27, PT ;  /* 0x0000001b13007c0c */ /* 0x000fda000bf06070 */
[----:B------:R-:W-:-:S05]  /*1710*/  @!P0 IADD3 R18, P1, PT, R19, R28, RZ ;  /* 0x0000001c13128210 */ /* 0x000fca0007f3e0ff */
[----:B------:R-:W-:Y:S01]  /*1720*/  @!P0 IMAD.X R19, RZ, RZ, R29, P1 ;  /* 0x000000ffff138224 */ /* 0x000fe200008e061d */
[----:B------:R-:W-:-:S04]  /*1730*/  @!P0 LEA R20, P1, R18, UR10, 0x2 ;  /* 0x0000000a12148c11 */ /* 0x000fc8000f8210ff */
[----:B------:R-:W-:Y:S01]  /*1740*/  @!P0 LEA.HI.X R21, R18, UR6, R19, 0x2, P1 ;  /* 0x0000000612158c11 */ /* 0x000fe200088f1413 */
[----:B------:R-:W-:Y:S01]  /*1750*/  VIADD R18, R27, 0xffffffff ;  /* 0xffffffff1b127836 */ /* 0x000fe20000000000 */
[----:B------:R-:W0:Y:S04]  /*1760*/  @!P0 LDS R19, [R26+-0x8] ;  /* 0xfffff8001a138984 */ /* 0x000e280000000800 */
[----:B------:R-:W-:Y:S01]  /*1770*/  LOP3.LUT R18, R18, 0x1f, RZ, 0xc0, !PT ;  /* 0x0000001f12127812 */ /* 0x000fe200078ec0ff */
[----:B0-----:R0:W-:Y:S03]  /*1780*/  @!P0 STG.E desc[UR24][R20.64], R19 ;  /* 0x0000001314008986 */ /* 0x0011e6000c101918 */
[----:B------:R-:W-:-:S02]  /*1790*/  ISETP.GE.U32.AND P0, PT, R18, UR27, PT ;  /* 0x0000001b12007c0c */ /* 0x000fc4000bf06070 */
[----:B0-----:R-:W-:Y:S01]  /*17a0*/  IADD3 R20, P1, PT, R28, UR12, RZ ;  /* 0x0000000c1c147c10 */ /* 0x001fe2000ff3e0ff */
[C---:B------:R-:W-:Y:S02]  /*17b0*/  VIADD R21, R27.reuse, 0x1e ;  /* 0x0000001e1b157836 */ /* 0x040fe40000000000 */
[----:B------:R-:W-:Y:S01]  /*17c0*/  VIADD R27, R27, 0x1d ;  /* 0x0000001d1b1b7836 */ /* 0x000fe20000000000 */
[----:B------:R-:W-:-:S07]  /*17d0*/  IADD3.X R28, PT, PT, R29, UR7, RZ, P1, !PT ;  /* 0x000000071d1c7c10 */ /* 0x000fce0008ffe4ff */
[----:B------:R-:W-:Y:S02]  /*17e0*/  @!P0 IADD3 R29, P1, PT, R18, R20, RZ ;  /* 0x00000014121d8210 */ /* 0x000fe40007f3e0ff */
[----:B------:R-:W-:Y:S02]  /*17f0*/  LOP3.LUT R21, R21, 0x1f, RZ, 0xc0, !PT ;  /* 0x0000001f15157812 */ /* 0x000fe400078ec0ff */
[----:B------:R-:W-:Y:S01]  /*1800*/  LOP3.LUT R27, R27, 0x1f, RZ, 0xc0, !PT ;  /* 0x0000001f1b1b7812 */ /* 0x000fe200078ec0ff */
[----:B------:R-:W-:Y:S01]  /*1810*/  @!P0 IMAD.X R19, RZ, RZ, R28, P1 ;  /* 0x000000ffff138224 */ /* 0x000fe200008e061c */
[----:B------:R-:W-:-:S04]  /*1820*/  @!P0 LEA R18, P1, R29, UR10, 0x2 ;  /* 0x0000000a1d128c11 */ /* 0x000fc8000f8210ff */
[----:B------:R-:W-:Y:S02]  /*1830*/  @!P0 LEA.HI.X R19, R29, UR6, R19, 0x2, P1 ;  /* 0x000000061d138c11 */ /* 0x000fe400088f1413 */
[----:B------:R-:W0:Y:S04]  /*1840*/  @!P0 LDS R29, [R26+-0x4] ;  /* 0xfffffc001a1d8984 */ /* 0x000e280000000800 */
[----:B0-----:R0:W-:Y:S01]  /*1850*/  @!P0 STG.E desc[UR24][R18.64], R29 ;  /* 0x0000001d12008986 */ /* 0x0011e2000c101918 */
[----:B------:R-:W-:Y:S02]  /*1860*/  ISETP.GE.U32.AND P0, PT, R21, UR27, PT ;  /* 0x0000001b15007c0c */ /* 0x000fe4000bf06070 */
[----:B0-----:R-:W-:-:S11]  /*1870*/  IADD3 R29, P1, PT, R20, UR12, RZ ;  /* 0x0000000c141d7c10 */ /* 0x001fd6000ff3e0ff */
[----:B------:R-:W0:Y:S01]  /*1880*/  @!P0 LDS R19, [R26] ;  /* 0x000000001a138984 */ /* 0x000e220000000800 */
[----:B------:R-:W-:Y:S02]  /*1890*/  IADD3.X R28, PT, PT, R28, UR7, RZ, P1, !PT ;  /* 0x000000071c1c7c10 */ /* 0x000fe40008ffe4ff */
[----:B------:R-:W-:-:S05]  /*18a0*/  @!P0 IADD3 R21, P1, PT, R21, R29, RZ ;  /* 0x0000001d15158210 */ /* 0x000fca0007f3e0ff */
[----:B------:R-:W-:Y:S01]  /*18b0*/  @!P0 IMAD.X R18, RZ, RZ, R28, P1 ;  /* 0x000000ffff128224 */ /* 0x000fe200008e061c */
[----:B------:R-:W-:-:S04]  /*18c0*/  @!P0 LEA R20, P1, R21, UR10, 0x2 ;  /* 0x0000000a15148c11 */ /* 0x000fc8000f8210ff */
[----:B------:R-:W-:-:S05]  /*18d0*/  @!P0 LEA.HI.X R21, R21, UR6, R18, 0x2, P1 ;  /* 0x0000000615158c11 */ /* 0x000fca00088f1412 */
[----:B0-----:R0:W-:Y:S01]  /*18e0*/  @!P0 STG.E desc[UR24][R20.64], R19 ;  /* 0x0000001314008986 */ /* 0x0011e2000c101918 */
[----:B------:R-:W-:Y:S02]  /*18f0*/  ISETP.GE.U32.AND P0, PT, R27, UR27, PT ;  /* 0x0000001b1b007c0c */ /* 0x000fe4000bf06070 */
[----:B0-----:R-:W-:-:S11]  /*1900*/  IADD3 R20, P1, PT, R29, UR12, RZ ;  /* 0x0000000c1d147c10 */ /* 0x001fd6000ff3e0ff */
[----:B------:R0:W1:Y:S01]  /*1910*/  @!P0 LDS R21, [R26+0x4] ;  /* 0x000004001a158984 */ /* 0x0000620000000800 */
[----:B------:R-:W-:Y:S02]  /*1920*/  IADD3.X R29, PT, PT, R28, UR7, RZ, P1, !PT ;  /* 0x000000071c1d7c10 */ /* 0x000fe40008ffe4ff */
[C---:B------:R-:W-:Y:S01]  /*1930*/  @!P0 IADD3 R28, P1, PT, R27.reuse, R20, RZ ;  /* 0x000000141b1c8210 */ /* 0x040fe20007f3e0ff */
[----:B------:R-:W-:Y:S02]  /*1940*/  VIADD R27, R27, 0x1f ;  /* 0x0000001f1b1b7836 */ /* 0x000fe40000000000 */
[----:B0-----:R-:W-:Y:S02]  /*1950*/  VIADD R26, R26, 0x10 ;  /* 0x000000101a1a7836 */ /* 0x001fe40000000000 */
[----:B------:R-:W-:Y:S01]  /*1960*/  @!P0 IMAD.X R19, RZ, RZ, R29, P1 ;  /* 0x000000ffff138224 */ /* 0x000fe200008e061d */
[----:B------:R-:W-:-:S04]  /*1970*/  @!P0 LEA R18, P1, R28, UR10, 0x2 ;  /* 0x0000000a1c128c11 */ /* 0x000fc8000f8210ff */
[----:B------:R-:W-:Y:S02]  /*1980*/  @!P0 LEA.HI.X R19, R28, UR6, R19, 0x2, P1 ;  /* 0x000000061c138c11 */ /* 0x000fe400088f1413 */
[----:B------:R-:W-:-:S03]  /*1990*/  ISETP.NE.AND P1, PT, R25, RZ, PT ;  /* 0x000000ff1900720c */ /* 0x000fc60003f25270 */
[----:B-1----:R0:W-:Y:S01]  /*19a0*/  @!P0 STG.E desc[UR24][R18.64], R21 ;  /* 0x0000001512008986 */ /* 0x0021e2000c101918 */
[----:B------:R-:W-:-:S04]  /*19b0*/  IADD3 R28, P0, PT, R20, UR12, RZ ;  /* 0x0000000c141c7c10 */ /* 0x000fc8000ff1e0ff */
[----:B------:R-:W-:-:S05]  /*19c0*/  IADD3.X R29, PT, PT, R29, UR7, RZ, P0, !PT ;  /* 0x000000071d1d7c10 */ /* 0x000fca00087fe4ff */
[----:B------:R-:W-:Y:S05]  /*19d0*/  @P1 BRA `(.L_x_10942) ;  /* 0xfffffffc00401947 */ /* 0x000fea000383ffff */
.L_x_10941:
[----:B------:R-:W-:Y:S05]  /*19e0*/  BSYNC.RECONVERGENT B1 ;  /* 0x0000000000017941 */ /* 0x000fea0003800200 */
.L_x_10940:
[----:B------:R-:W-:-:S04]  /*19f0*/  ULOP3.LUT UR4, UR26, 0x3, URZ, 0xc0, !UPT ;  /* 0x000000031a047892 */ /* 0x000fc8000f8ec0ff */
[----:B------:R-:W-:-:S09]  /*1a00*/  UISETP.NE.AND UP0, UPT, UR4, URZ, UPT ;  /* 0x000000ff0400728c */ /* 0x000fd2000bf05270 */
[----:B------:R-:W-:Y:S05]  /*1a10*/  BRA.U !UP0, `(.L_x_10939) ;  /* 0x00000001088c7547 */ /* 0x000fea000b800000 */
[----:B0-----:R-:W-:Y:S01]  /*1a20*/  LOP3.LUT R19, R27, 0x1f, RZ, 0xc0, !PT ;  /* 0x0000001f1b137812 */ /* 0x001fe200078ec0ff */
[----:B------:R-:W-:Y:S01]  /*1a30*/  IMAD.SHL.U32 R5, R5, 0x4, RZ ;  /* 0x0000000405057824 */ /* 0x000fe200078e00ff */
[----:B------:R-:W-:Y:S02]  /*1a40*/  UISETP.NE.AND UP0, UPT, UR4, 0x1, UPT ;  /* 0x000000010400788c */ /* 0x000fe4000bf05270 */
[----:B------:R-:W-:Y:S01]  /*1a50*/  ISETP.GE.U32.AND P0, PT, R19, UR27, PT ;  /* 0x0000001b13007c0c */ /* 0x000fe2000bf06070 */
[----:B------:R-:W-:-:S04]  /*1a60*/  IMAD.IADD R24, R5, 0x1, R24 ;  /* 0x0000000105187824 */ /* 0x000fc800078e0218 */
[----:B------:R-:W-:-:S08]  /*1a70*/  IMAD R5, R24, 0x4, R3 ;  /* 0x0000000418057824 */ /* 0x000fd000078e0203 */
        /* <DEDUP_REMOVED lines=29> */
.L_x_10939:
[----:B------:R-:W-:Y:S05]  /*1c50*/  BSYNC.RECONVERGENT B0 ;  /* 0x0000000000007941 */ /* 0x000fea0003800200 */
.L_x_10938:
[----:B------:R-:W-:Y:S01]  /*1c60*/  BAR.SYNC.DEFER_BLOCKING 0x0 ;  /* 0x0000000000007b1d */ /* 0x000fe20000010000 */
[----:B------:R-:W-:Y:S02]  /*1c70*/  ISETP.LT.U32.AND P1, PT, R4, UR26, PT ;  /* 0x0000001a04007c0c */ /* 0x000fe4000bf21070 */
[----:B---3--:R-:W-:Y:S02]  /*1c80*/  LOP3.LUT R5, R7, 0x1f, RZ, 0xc0, !PT ;  /* 0x0000001f07057812 */ /* 0x008fe400078ec0ff */
[----:B012---:R-:W-:Y:S01]  /*1c90*/  SHF.R.U32.HI R18, RZ, 0x5, R7 ;  /* 0x00000005ff127819 */ /* 0x007fe20000011607 */
        /* <DEDUP_REMOVED lines=11> */
[----:B-1----:R-:W-:Y:S01]  /*1d50*/  IMAD.U32 R15, RZ, RZ, UR26 ;  /* 0x0000001aff0f7e24 */ /* 0x002fe2000f8e00ff */
[----:B------:R-:W-:Y:S01]  /*1d60*/  BSSY.RECONVERGENT B1, `(.L_x_10945) ;  /* 0x000003f000017945 */ /* 0x000fe20003800200 */
[----:B------:R-:W-:Y:S02]  /*1d70*/  IMAD.MOV.U32 R22, RZ, RZ, R10 ;  /* 0x000000ffff167224 */ /* 0x000fe400078e000a */
        /* <DEDUP_REMOVED lines=9> */
[----:B------:R-:W-:Y:S02]  /*1e10*/  IMAD R2, R5, 0x84, R2 ;  /* 0x0000008405027824 */ /* 0x000fe400078e0202 */
[----:B------:R-:W-:Y:S01]  /*1e20*/  IMAD.MOV R14, RZ, RZ, -R19 ;  /* 0x000000ffff0e7224 */ /* 0x000fe200078e0a13 */
[----:B0-----:R-:W-:-:S04]  /*1e30*/  LEA R9, R9, R8, 0x18 ;  /* 0x0000000809097211 */ /* 0x001fc800078ec0ff */
[----:B------:R-:W-:-:S07]  /*1e40*/  IADD3 R2, PT, PT, R2, 0x8, R9 ;  /* 0x0000000802027810 */ /* 0x000fce0007ffe009 */
.L_x_10947:
        /* <DEDUP_REMOVED lines=35> */
[----:B------:R-:W-:Y:S02]  /*2080*/  VIADD R6, R6, 0x1f ;  /* 0x0000001f06067836 */ /* 0x000fe40000000000 */
        /* <DEDUP_REMOVED lines=12> */
.L_x_10946:
[----:B------:R-:W-:Y:S05]  /*2150*/  BSYNC.RECONVERGENT B1 ;  /* 0x0000000000017941 */ /* 0x000fea0003800200 */
.L_x_10945:
        /* <DEDUP_REMOVED lines=35> */
.L_x_10944:
[----:B------:R-:W-:Y:S05]  /*2390*/  BSYNC.RECONVERGENT B0 ;  /* 0x0000000000007941 */ /* 0x000fea0003800200 */
.L_x_10943:
[----:B------:R-:W2:Y:S01]  /*23a0*/  S2R R4, SR_CgaCtaId ;  /* 0x0000000000047919 */ /* 0x000ea20000008800 */
[----:B------:R-:W-:Y:S01]  /*23b0*/  MOV R19, 0x400 ;  /* 0x0000040000137802 */ /* 0x000fe20000000f00 */
        /* <DEDUP_REMOVED lines=9> */
[----:B-1----:R-:W1:Y:S01]  /*2450*/  LDS.64 R10, [R6+0x100] ;  /* 0x00010000060a7984 */ /* 0x002e620000000a00 */
[----:B------:R-:W-:-:S03]  /*2460*/  ISETP.GE.U32.AND P1, PT, R5, UR26, PT ;  /* 0x0000001a05007c0c */ /* 0x000fc6000bf26070 */
[----:B------:R-:W2:Y:S04]  /*2470*/  LDS.64 R12, [R6+0x200] ;  /* 0x00020000060c7984 */ /* 0x000ea80000000a00 */
[----:B------:R-:W3:Y:S04]  /*2480*/  LDS.64 R14, [R6+0x300] ;  /* 0x00030000060e7984 */ /* 0x000ee80000000a00 */
[----:B------:R-:W4:Y:S04]  /*2490*/  LDS.64 R20, [R6+0x400] ;  /* 0x0004000006147984 */ /* 0x000f280000000a00 */
[----:B------:R-:W5:Y:S04]  /*24a0*/  LDS.64 R22, [R6+0x500] ;  /* 0x0005000006167984 */ /* 0x000f680000000a00 */
[----:B------:R-:W0:Y:S04]  /*24b0*/  LDS.64 R8, [R6+0x600] ;  /* 0x0006000006087984 */ /* 0x000e280000000a00 */
[----:B------:R0:W0:Y:S01]  /*24c0*/  LDS.64 R2, [R6+0x700] ;  /* 0x0007000006027984 */ /* 0x0000220000000a00 */
[----:B-1----:R-:W-:Y:S01]  /*24d0*/  FADD R25, R16, R10 ;  /* 0x0000000a10197221 */ /* 0x002fe20000000000 */
[----:B------:R-:W-:Y:S01]  /*24e0*/  FADD R10, R17, R11 ;  /* 0x0000000b110a7221 */ /* 0x000fe20000000000 */
[----:B------:R-:W-:-:S02]  /*24f0*/  IMAD.U32 R11, RZ, RZ, UR14 ;  /* 0x0000000eff0b7e24 */ /* 0x000fc4000f8e00ff */
[----:B--2---:R-:W-:Y:S01]  /*2500*/  FADD R25, R25, R12 ;  /* 0x0000000c19197221 */ /* 0x004fe20000000000 */
[----:B------:R-:W-:-:S03]  /*2510*/  FADD R10, R10, R13 ;  /* 0x0000000d0a0a7221 */ /* 0x000fc60000000000 */
[----:B---3--:R-:W-:Y:S01]  /*2520*/  FADD R25, R25, R14 ;  /* 0x0000000e19197221 */ /* 0x008fe20000000000 */
[----:B------:R-:W-:-:S03]  /*2530*/  FADD R10, R10, R15 ;  /* 0x0000000f0a0a7221 */ /* 0x000fc60000000000 */
[----:B----4-:R-:W-:Y:S01]  /*2540*/  FADD R25, R25, R20 ;  /* 0x0000001419197221 */ /* 0x010fe20000000000 */
[----:B------:R-:W-:-:S03]  /*2550*/  FADD R10, R10, R21 ;  /* 0x000000150a0a7221 */ /* 0x000fc60000000000 */
[----:B-----5:R-:W-:Y:S01]  /*2560*/  FADD R25, R25, R22 ;  /* 0x0000001619197221 */ /* 0x020fe20000000000 */
[----:B0-----:R-:W-:Y:S01]  /*2570*/  FADD R6, R10, R23 ;  /* 0x000000170a067221 */ /* 0x001fe20000000000 */
[----:B------:R-:W-:Y:S02]  /*2580*/  IMAD.U32 R10, RZ, RZ, UR22 ;  /* 0x00000016ff0a7e24 */ /* 0x000fe4000f8e00ff */
[----:B------:R-:W-:Y:S01]  /*2590*/  FADD R25, R25, R8 ;  /* 0x0000000819197221 */ /* 0x000fe20000000000 */
[----:B------:R-:W-:Y:S01]  /*25a0*/  FADD R6, R6, R9 ;  /* 0x0000000906067221 */ /* 0x000fe20000000000 */
[----:B------:R-:W-:-:S04]  /*25b0*/  @!P1 IMAD.WIDE.U32 R8, R5, 0x8, R10 ;  /* 0x0000000805089825 */ /* 0x000fc800078e000a */
[----:B------:R-:W-:Y:S01]  /*25c0*/  FADD R2, R25, R2 ;  /* 0x0000000219027221 */ /* 0x000fe20000000000 */
[----:B------:R-:W-:-:S05]  /*25d0*/  FADD R3, R6, R3 ;  /* 0x0000000306037221 */ /* 0x000fca0000000000 */
[----:B------:R2:W-:Y:S02]  /*25e0*/  @!P1 STG.E.64 desc[UR24][R8.64], R2 ;  /* 0x0000000208009986 */ /* 0x0005e4000c101b18 */
.L_x_10949:
[----:B------:R-:W-:Y:S05]  /*25f0*/  BSYNC.RECONVERGENT B0 ;  /* 0x0000000000007941 */ /* 0x000fea0003800200 */
.L_x_10948:
[----:B------:R-:W3:Y:S02]  /*2600*/  LDCU.64 UR4, c[0x0][0x3a8] ;  /* 0x00007500ff0477ac */ /* 0x000ee40008000a00 */
[----:B---3--:R-:W-:-:S04]  /*2610*/  UISETP.NE.U32.AND UP0, UPT, UR4, URZ, UPT ;  /* 0x000000ff0400728c */ /* 0x008fc8000bf05070 */
[----:B------:R-:W-:-:S09]  /*2620*/  UISETP.NE.AND.EX UP0, UPT, UR5, URZ, UPT, UP0 ;  /* 0x000000ff0500728c */ /* 0x000fd2000bf05300 */
[----:B------:R-:W-:Y:S05]  /*2630*/  BRA.U !UP0, `(.L_x_10950) ;  /* 0x00000001088c7547 */ /* 0x000fea000b800000 */
[----:B--2---:R-:W2:Y:S01]  /*2640*/  SHFL.DOWN PT, R3, R0, 0x10, 0x1f ;  /* 0x0a001f0000037f89 */ /* 0x004ea200000e0000 */
[----:B------:R-:W-:Y:S01]  /*2650*/  ISETP.NE.AND P1, PT, R5, RZ, PT ;  /* 0x000000ff0500720c */ /* 0x000fe20003f25270 */
[----:B------:R-:W-:-:S12]  /*2660*/  BSSY B0, `(.L_x_10950) ;  /* 0x0000020000007945 */ /* 0x000fd80003800000 */
[----:B------:R-:W-:-:S05]  /*2670*/  @!P1 LEA R5, R4, R19, 0x18 ;  /* 0x0000001304059211 */ /* 0x000fca00078ec0ff */
[----:B------:R-:W-:Y:S01]  /*2680*/  @!P1 IMAD R5, R18, 0x4, R5 ;  /* 0x0000000412059824 */ /* 0x000fe200078e0205 */
[----:B--2---:R-:W-:-:S05]  /*2690*/  FMNMX R3, R0, R3, !PT ;  /* 0x0000000300037209 */ /* 0x004fca0007800000 */
[----:B-1----:R-:W1:Y:S02]  /*26a0*/  SHFL.DOWN PT, R2, R3, 0x8, 0x1f ;  /* 0x09001f0003027f89 */ /* 0x002e6400000e0000 */
        /* <DEDUP_REMOVED lines=8> */
[----:B------:R-:W-:Y:S06]  /*2730*/  BAR.SYNC.DEFER_BLOCKING 0x0 ;  /* 0x0000000000007b1d */ /* 0x000fec0000010000 */
[----:B------:R-:W-:Y:S05]  /*2740*/  @P0 BRA `(.L_x_10951) ;  /* 0x0000000000440947 */ /* 0x000fea0003800000 */
[----:B------:R-:W-:Y:S01]  /*2750*/  ISETP.GT.U32.AND P0, PT, R7, 0x7, PT ;  /* 0x000000070700780c */ /* 0x000fe20003f04070 */
[----:B0-----:R-:W-:Y:S01]  /*2760*/  IMAD.MOV.U32 R0, RZ, RZ, RZ ;  /* 0x000000ffff007224 */ /* 0x001fe200078e00ff */
[----:B------:R-:W-:-:S11]  /*2770*/  UMOV UR4, 0xffffffff ;  /* 0xffffffff00047882 */ /* 0x000fd60000000000 */
[----:B------:R-:W-:-:S05]  /*2780*/  @!P0 LEA R2, R4, R19, 0x18 ;  /* 0x0000001304028211 */ /* 0x000fca00078ec0ff */
        /* <DEDUP_REMOVED lines=8> */
.L_x_10958:
[----:B------:R-:W-:Y:S02]  /*2810*/  ISETP.NE.AND P0, PT, R7, RZ, PT ;  /* 0x000000ff0700720c */ /* 0x000fe40003f05270 */
[----:B-1----:R-:W-:-:S11]  /*2820*/  FMNMX R5, R2, R5, !PT ;  /* 0x0000000502057209 */ /* 0x002fd60007800000 */
[----:B------:R-:W-:Y:S05]  /*2830*/  @P0 BRA `(.L_x_10951) ;  /* 0x0000000000080947 */ /* 0x000fea0003800000 */
[----:B0-----:R-:W0:Y:S02]  /*2840*/  LDC.64 R2, c[0x0][0x3a8] ;  /* 0x0000ea00ff027b82 */ /* 0x001e240000000a00 */
[----:B0-----:R1:W-:Y:S02]  /*2850*/  REDG.E.MAX.S32.STRONG.GPU desc[UR24][R2.64], R5 ;  /* 0x000000050200798e */ /* 0x0013e4000d12e318 */
.L_x_10951:
[----:B------:R-:W-:Y:S05]  /*2860*/  BSYNC B0 ;  /* 0x0000000000007941 */ /* 0x000fea0003800000 */
.L_x_10950:
        /* <DEDUP_REMOVED lines=9> */
[----:B0-----:R-:W-:Y:S01]  /*2900*/  IMAD.U32 R0, RZ, RZ, UR28 ;  /* 0x0000001cff007e24 */ /* 0x001fe2000f8e00ff */
[----:B-12---:R-:W-:-:S07]  /*2910*/  MOV R2, 0x2930 ;  /* 0x0000293000027802 */ /* 0x006fce0000000f00 */
[----:B------:R-:W-:Y:S05]  /*2920*/  CALL.REL.NOINC `($__internal_339_$__cuda_sm20_rcp_rn_f32_slowpath) ;  /* 0x0000000400987944 */ /* 0x000fea0003c00000 */
[----:B------:R-:W-:Y:S05]  /*2930*/  BRA `(.L_x_10954) ;  /* 0x0000000000147947 */ /* 0x000fea0003800000 */
.L_x_10953:
[----:B01----:R-:W0:Y:S01]  /*2940*/  MUFU.RCP R5, UR28 ;  /* 0x0000001c00057d08 */ /* 0x003e220008001000 */
[----:B------:R-:W-:-:S04]  /*2950*/  IMAD.U32 R0, RZ, RZ, UR28 ;  /* 0x0000001cff007e24 */ /* 0x000fc8000f8e00ff */
[----:B0-----:R-:W-:-:S04]  /*2960*/  FFMA R0, R5, R0, -1 ;  /* 0xbf80000005007423 */ /* 0x001fc80000000000 */
[----:B------:R-:W-:-:S04]  /*2970*/  FADD.FTZ R0, -R0, -RZ ;  /* 0x800000ff00007221 */ /* 0x000fc80000010100 */
[----:B------:R-:W-:-:S07]  /*2980*/  FFMA R5, R5, R0, R5 ;  /* 0x0000000005057223 */ /* 0x000fce0000000005 */
.L_x_10954:
[----:B--2---:R-:W0:Y:S02]  /*2990*/  LDC.64 R2, c[0x0][0x3b0] ;  /* 0x0000ec00ff027b82 */ /* 0x004e240000000a00 */
[----:B0-----:R-:W-:Y:S01]  /*29a0*/  STG.E desc[UR24][R2.64], R5 ;  /* 0x0000000502007986 */ /* 0x001fe2000c101918 */
[----:B------:R-:W-:Y:S05]  /*29b0*/  EXIT ;  /* 0x000000000000794d */ /* 0x000fea0003800000 */
.L_x_10952:
[----:B------:R-:W-:Y:S02]  /*29c0*/  IMAD.MOV.U32 R9, RZ, RZ, 0x4 ;  /* 0x00000004ff097424 */ /* 0x000fe400078e00ff */
[----:B------:R-:W-:Y:S02]  /*29d0*/  IMAD.MOV.U32 R11, RZ, RZ, 0x1f ;  /* 0x0000001fff0b7424 */ /* 0x000fe400078e00ff */
[----:B------:R-:W-:-:S07]  /*29e0*/  IMAD.MOV.U32 R4, RZ, RZ, -0x1 ;  /* 0xffffffffff047424 */ /* 0x000fce00078e00ff */
[----:B01----:R-:W-:Y:S05]  /*29f0*/  WARPSYNC.COLLECTIVE R4, `(.L_x_10955) ;  /* 0x0000000004087348 */ /* 0x003fea0003c00000 */
[----:B-1----:R1:W2:Y:S02]  /*2a00*/  SHFL.DOWN P0, R5, R0, R9, R11 ;  /* 0x0800000900057389 */ /* 0x0022a4000000000b */
[----:B012---:R-:W-:Y:S05]  /*2a10*/  ENDCOLLECTIVE ;  /* 0x000000000000791b */ /* 0x007fea0003800000 */
.L_x_10955:
[----:B------:R-:W-:Y:S02]  /*2a20*/  IMAD.MOV.U32 R9, RZ, RZ, 0x2 ;  /* 0x00000002ff097424 */ /* 0x000fe400078e00ff */
[----:B------:R-:W-:-:S05]  /*2a30*/  IMAD.MOV.U32 R3, RZ, RZ, R5 ;  /* 0x000000ffff037224 */ /* 0x000fca00078e0005 */
[----:B------:R-:W-:-:S05]  /*2a40*/  FMNMX R3, R3, R0, !PT ;  /* 0x0000000003037209 */ /* 0x000fca0007800000 */
[----:B------:R-:W-:-:S07]  /*2a50*/  IMAD.MOV.U32 R0, RZ, RZ, R3 ;  /* 0x000000ffff007224 */ /* 0x000fce00078e0003 */
[----:B------:R-:W-:Y:S05]  /*2a60*/  WARPSYNC.COLLECTIVE R4, `(.L_x_10956) ;  /* 0x0000000004087348 */ /* 0x000fea0003c00000 */
[----:B------:R0:W1:Y:S02]  /*2a70*/  SHFL.DOWN P0, R5, R0, R9, R11 ;  /* 0x0800000900057389 */ /* 0x000064000000000b */
[----:B01----:R-:W-:Y:S05]  /*2a80*/  ENDCOLLECTIVE ;  /* 0x000000000000791b */ /* 0x003fea0003800000 */
.L_x_10956:
[----:B------:R-:W-:Y:S02]  /*2a90*/  IMAD.MOV.U32 R9, RZ, RZ, 0x1 ;  /* 0x00000001ff097424 */ /* 0x000fe400078e00ff */
[----:B------:R-:W-:-:S05]  /*2aa0*/  IMAD.MOV.U32 R2, RZ, RZ, R5 ;  /* 0x000000ffff027224 */ /* 0x000fca00078e0005 */
[----:B------:R-:W-:-:S05]  /*2ab0*/  FMNMX R2, R3, R2, !PT ;  /* 0x0000000203027209 */ /* 0x000fca0007800000 */
[----:B------:R-:W-:-:S07]  /*2ac0*/  IMAD.MOV.U32 R0, RZ, RZ, R2 ;  /* 0x000000ffff007224 */ /* 0x000fce00078e0002 */
[----:B------:R-:W-:Y:S05]  /*2ad0*/  WARPSYNC.COLLECTIVE R4, `(.L_x_10957) ;  /* 0x0000000004087348 */ /* 0x000fea0003c00000 */
[----:B------:R0:W1:Y:S02]  /*2ae0*/  SHFL.DOWN P0, R5, R0, R9, R11 ;  /* 0x0800000900057389 */ /* 0x000064000000000b */
[----:B01----:R-:W-:Y:S05]  /*2af0*/  ENDCOLLECTIVE ;  /* 0x000000000000791b */ /* 0x003fea0003800000 */
.L_x_10957:
[----:B------:R-:W-:Y:S05]  /*2b00*/  BRA `(.L_x_10958) ;  /* 0xfffffffc00407947 */ /* 0x000fea000383ffff */
        .weak           $__internal_338_$__cuda_sm20_div_u64
        .type           $__internal_338_$__cuda_sm20_div_u64,@function
        .size           $__internal_338_$__cuda_sm20_div_u64,($__internal_339_$__cuda_sm20_rcp_rn_f32_slowpath - $__internal_338_$__cuda_sm20_div_u64)
$__internal_338_$__cuda_sm20_div_u64:
        /* <DEDUP_REMOVED lines=71> */
[----:B------:R-:W-:Y:S11]  /*2f80*/  RET.REL.NODEC R2 `(_ZN18transformer_engine6detail38cast_transpose_fused_kernel_notalignedILb1ELb1ELb0EfNS_16CTDBiasDActParamI13__nv_bfloat16S3_ffEELi2ELi1ENS_5EmptyEXadL_ZNS_6dsreluIffEET_T0_RKS5_EEEEvT3_mmm) ;  /* 0xffffffd0021c7950 */ /* 0x000ff60003c3ffff */
        .weak           $__internal_339_$__cuda_sm20_rcp_rn_f32_slowpath
        .type           $__internal_339_$__cuda_sm20_rcp_rn_f32_slowpath,@function
        .size           $__internal_339_$__cuda_sm20_rcp_rn_f32_slowpath,(.L_x_29640 - $__internal_339_$__cuda_sm20_rcp_rn_f32_slowpath)
$__internal_339_$__cuda_sm20_rcp_rn_f32_slowpath:
        /* <DEDUP_REMOVED lines=15> */
.L_x_10959:
        /* <DEDUP_REMOVED lines=33> */
.L_x_10961:
[----:B------:R0:W1:Y:S02]  /*3290*/  MUFU.RCP R3, R0 ;  /* 0x0000000000037308 */ /* 0x0000640000001000 */
.L_x_10960:
[----:B-1-3--:R-:W-:Y:S02]  /*32a0*/  IMAD.MOV.U32 R5, RZ, RZ, R3 ;  /* 0x000000ffff057224 */ /* 0x00afe400078e0003 */
[----:B------:R-:W-:-:S04]  /*32b0*/  IMAD.MOV.U32 R3, RZ, RZ, 0x0 ;  /* 0x00000000ff037424 */ /* 0x000fc800078e00ff */
[----:B0-2---:R-:W-:Y:S05]  /*32c0*/  RET.REL.NODEC R2 `(_ZN18transformer_engine6detail38cast_transpose_fused_kernel_notalignedILb1ELb1ELb0EfNS_16CTDBiasDActParamI13__nv_bfloat16S3_ffEELi2ELi1ENS_5EmptyEXadL_ZNS_6dsreluIffEET_T0_RKS5_EEEEvT3_mmm) ;  /* 0xffffffcc024c7950 */ /* 0x005fea0003c3ffff */
.L_x_10962:
        /* <DEDUP_REMOVED lines=11> */
.L_x_29640:


//--------------------- .text._ZN18transformer_engine6detail38cast_transpose_fused_kernel_notalignedILb1ELb1ELb0EfNS_16CTDBiasDActParamI6__halfS3_13__nv_fp8_e4m3fEELi2ELi4ENS_5EmptyEXadL_ZNS_6dsreluIffEET_T0_RKS6_EEEEvT3_mmm --------------------------
	.section	.text._ZN18transformer_engine6detail38cast_transpose_fused_kernel_notalignedILb1ELb1ELb0EfNS_16CTDBiasDActParamI6__halfS3_13__nv_fp8_e4m3fEELi2ELi4ENS_5EmptyEXadL_ZNS_6dsreluIffEET_T0_RKS6_EEEEvT3_mmm,"ax",@progbits
	.align	128
        .global         _ZN18transformer_engine6detail38cast_transpose_fused_kernel_notalignedILb1ELb1ELb0EfNS_16CTDBiasDActParamI6__halfS3_13__nv_fp8_e4m3fEELi2ELi4ENS_5EmptyEXadL_ZNS_6dsreluIffEET_T0_RKS6_EEEEvT3_mmm
        .type           _ZN18transformer_engine6detail38cast_transpose_fused_kernel_notalignedILb1ELb1ELb0EfNS_16CTDBiasDActParamI6__halfS3_13__nv_fp8_e4m3fEELi2ELi4ENS_5EmptyEXadL_ZNS_6dsreluIffEET_T0_RKS6_EEEEvT3_mmm,@function
        .size           _ZN18transformer_engine6detail38cast_transpose_fused_kernel_notalignedILb1ELb1ELb0EfNS_16CTDBiasDActParamI6__halfS3_13__nv_fp8_e4m3fEELi2ELi4ENS_5EmptyEXadL_ZNS_6dsreluIffEET_T0_RKS6_EEEEvT3_mmm,(.L_x_29642 - _ZN18transformer_engine6detail38cast_transpose_fused_kernel_notalignedILb1ELb1ELb0EfNS_16CTDBiasDActParamI6__halfS3_13__nv_fp8_e4m3fEELi2ELi4ENS_5EmptyEXadL_ZNS_6dsreluIffEET_T0_RKS6_EEEEvT3_mmm)
        .other          _ZN18transformer_engine6detail38cast_transpose_fused_kernel_notalignedILb1ELb1ELb0EfNS_16CTDBiasDActParamI6__halfS3_13__nv_fp8_e4m3fEELi2ELi4ENS_5EmptyEXadL_ZNS_6dsreluIffEET_T0_RKS6_EEEEvT3_mmm,@"STO_CUDA_ENTRY STV_DEFAULT"
_ZN18transformer_engine6detail38cast_transpose_fused_kernel_notalignedILb1ELb1ELb0EfNS_16CTDBiasDActParamI6__halfS3_13__nv_fp8_e4m3fEELi2ELi4ENS_5EmptyEXadL_ZNS_6dsreluIffEET_T0_RKS6_EEEEvT3_mmm:
.text._ZN18transformer_engine6detail38cast_transpose_fused_kernel_notalignedILb1ELb1ELb0EfNS_16CTDBiasDActParamI6__halfS3_13__nv_fp8_e4m3fEELi2ELi4ENS_5EmptyEXadL_ZNS_6dsreluIffEET_T0_RKS6_EEEEvT3_mmm:
        /* <DEDUP_REMOVED lines=43> */
.L_x_10963:
[----:B------:R-:W-:-:S07]  /*02b0*/  MOV R6, 0x2d0 ;  /* 0x000002d000067802 */ /* 0x000fce0000000f00 */
[----:B------:R-:W-:Y:S05]  /*02c0*/  CALL.REL.NOINC `($__internal_340_$__cuda_sm20_div_u64) ;  /* 0x0000004c00147944 */ /* 0x000fea0003c00000 */
        /* <DEDUP_REMOVED lines=11> */
.L_x_10964:
[----:B------:R-:W0:Y:S01]  /*0380*/  LDCU.64 UR16, c[0x0][0x3d0] ;  /* 0x00007a00ff1077ac */ /* 0x000e220008000a00 */
[C---:B------:R-:W-:Y:S02]  /*0390*/  IMAD.SHL.U32 R18, R0.reuse, 0x4, RZ ;  /* 0x0000000400127824 */ /* 0x040fe400078e00ff */
[----:B------:R-:W-:Y:S01]  /*03a0*/  IMAD.SHL.U32 R3, R0, 0x10, RZ ;  /* 0x0000001000037824 */ /* 0x000fe200078e00ff */
[----:B------:R-:W1:Y:S01]  /*03b0*/  LDCU.64 UR28, c[0x0][0x3c8] ;  /* 0x00007900ff1c77ac */ /* 0x000e620008000a00 */
[----:B------:R-:W-:Y:S02]  /*03c0*/  IMAD.IADD R0, R5, 0x1, -R18 ;  /* 0x0000000105007824 */ /* 0x000fe400078e0a12 */
[----:B------:R-:W-:Y:S01]  /*03d0*/  VIADD R2, R18, 0x1 ;  /* 0x0000000112027836 */ /* 0x000fe20000000000 */
[----:B------:R-:W-:Y:S01]  /*03e0*/  USHF.L.U64.HI UR14, UR4, 0x5, UR5 ;  /* 0x00000005040e7899 */ /* 0x000fe20008010205 */
[----:B------:R-:W-:Y:S01]  /*03f0*/  VIADD R21, R0, 0xffffffff ;  /* 0xffffffff00157836 */ /* 0x000fe20000000000 */
[----:B------:R-:W-:Y:S01]  /*0400*/  USHF.L.U64.HI UR18, UR26, 0x5, UR6 ;  /* 0x000000051a127899 */ /* 0x000fe20008010206 */
[----:B------:R-:W2:Y:S03]  /*0410*/  LDCU.128 UR8, c[0x0][0x380] ;  /* 0x00007000ff0877ac */ /* 0x000ea60008000c00 */
[----:B------:R-:W-:Y:S01]  /*0420*/  LOP3.LUT R21, R21, 0x1f, RZ, 0xc0, !PT ;  /* 0x0000001f15157812 */ /* 0x000fe200078ec0ff */
[----:B------:R-:W-:-:S02]  /*0430*/  USHF.L.U32 UR19, UR26, 0x6, URZ ;  /* 0x000000061a137899 */ /* 0x000fc400080006ff */
[----:B0-----:R-:W-:Y:S02]  /*0440*/  USHF.R.U64 UR32, UR16, 0x2, UR17 ;  /* 0x0000000210207899 */ /* 0x001fe40008001211 */
[----:B------:R-:W-:Y:S02]  /*0450*/  USHF.R.U32.HI UR27, URZ, 0x2, UR17 ;  /* 0x00000002ff1b7899 */ /* 0x000fe40008011611 */
[----:B------:R-:W-:Y:S02]  /*0460*/  ULEA UR7, UP0, -UR4, UR32, 0x5 ;  /* 0x0000002004077291 */ /* 0x000fe4000f8029ff */
[----:B-1----:R-:W-:Y:S02]  /*0470*/  UIMAD UR15, UR5, UR28, URZ ;  /* 0x0000001c050f72a4 */ /* 0x002fe4000f8e02ff */
[----:B------:R-:W-:Y:S02]  /*0480*/  UIADD3.X UR14, UPT, UPT, ~UR14, UR27, URZ, UP0, !UPT ;  /* 0x0000001b0e0e7290 */ /* 0x000fe400087fe5ff */
[----:B------:R-:W-:-:S02]  /*0490*/  UISETP.LT.U32.AND UP0, UPT, UR7, 0x20, UPT ;  /* 0x000000200700788c */ /* 0x000fc4000bf01070 */
[----:B------:R-:W-:Y:S02]  /*04a0*/  USHF.R.U64 UR33, UR28, 0x1, UR29 ;  /* 0x000000011c217899 */ /* 0x000fe4000800121d */
[----:B------:R-:W-:Y:S02]  /*04b0*/  UIMAD UR25, UR4, UR29, UR15 ;  /* 0x0000001d041972a4 */ /* 0x000fe4000f8e020f */
[----:B------:R-:W-:Y:S02]  /*04c0*/  UISETP.LT.U32.AND.EX UP0, UPT, UR14, URZ, UPT, UP0 ;  /* 0x000000ff0e00728c */ /* 0x000fe4000bf01100 */
[----:B------:R-:W-:Y:S01]  /*04d0*/  USHF.R.U32.HI UR34, URZ, 0x1, UR29 ;  /* 0x00000001ff227899 */ /* 0x000fe2000801161d */
[----:B------:R-:W-:Y:S01]  /*04e0*/  IMAD.WIDE.U32 R4, R3, UR33, RZ ;  /* 0x0000002103047c25 */ /* 0x000fe2000f8e00ff */
[----:B------:R-:W-:Y:S02]  /*04f0*/  ULEA UR15, UP1, -UR26, UR33, 0x5 ;  /* 0x000000211a0f7291 */ /* 0x000fe4000f8229ff */
[----:B------:R-:W-:Y:S01]  /*0500*/  USEL UR7, UR7, 0x20, UP0 ;  /* 0x0000002007077887 */ /* 0x000fe20008000000 */
[----:B------:R-:W-:Y:S01]  /*0510*/  IMAD.U32 R11, RZ, RZ, UR33 ;  /* 0x00000021ff0b7e24 */ /* 0x000fe2000f8e00ff */
[----:B------:R-:W-:-:S02]  /*0520*/  UIADD3.X UR18, UPT, UPT, ~UR18, UR34, URZ, UP1, !UPT ;  /* 0x0000002212127290 */ /* 0x000fc40008ffe5ff */
[----:B------:R-:W-:Y:S01]  /*0530*/  IMAD R7, R3, UR34, RZ ;  /* 0x0000002203077c24 */ /* 0x000fe2000f8e02ff */
[----:B------:R-:W-:Y:S01]  /*0540*/  UISETP.LT.U32.AND UP0, UPT, UR15, 0x20, UPT ;  /* 0x000000200f00788c */ /* 0x000fe2000bf01070 */
[-C--:B------:R-:W-:Y:S01]  /*0550*/  IADD3 R8, P1, PT, R21, R4.reuse, RZ ;  /* 0x0000000415087210 */ /* 0x080fe20007f3e0ff */
[----:B------:R-:W-:Y:S01]  /*0560*/  UIMAD.WIDE.U32 UR12, UR4, UR28, URZ ;  /* 0x0000001c040c72a5 */ /* 0x000fe2000f8e00ff */
[----:B------:R-:W-:Y:S01]  /*0570*/  ISETP.GE.U32.AND P0, PT, R2, UR7, PT ;  /* 0x0000000702007c0c */ /* 0x000fe2000bf06070 */
[----:B------:R-:W-:Y:S01]  /*0580*/  UISETP.LT.U32.AND.EX UP0, UPT, UR18, URZ, UPT, UP0 ;  /* 0x000000ff1200728c */ /* 0x000fe2000bf01100 */
[----:B------:R-:W-:Y:S01]  /*0590*/  IMAD.IADD R7, R5, 0x1, R7 ;  /* 0x0000000105077824 */ /* 0x000fe200078e0207 */
[----:B------:R-:W-:Y:S01]  /*05a0*/  UIADD3 UR25, UPT, UPT, UR13, UR25, URZ ;  /* 0x000000190d197290 */ /* 0x000fe2000fffe0ff */
[----:B------:R-:W-:Y:S01]  /*05b0*/  LOP3.LUT R2, R0, 0x1f, RZ, 0xc0, !PT ;  /* 0x0000001f00027812 */ /* 0x000fe200078ec0ff */
[----:B------:R-:W-:Y:S01]  /*05c0*/  USEL UR13, UR15, 0x20, UP0 ;  /* 0x000000200f0d7887 */ /* 0x000fe20008000000 */
[--C-:B------:R-:W-:Y:S01]  /*05d0*/  IMAD.X R9, RZ, RZ, R7.reuse, P1 ;  /* 0x000000ffff097224 */ /* 0x100fe200008e0607 */
[----:B------:R-:W-:Y:S01]  /*05e0*/  ULEA UR14, UP1, UR12, UR19, 0x7 ;  /* 0x000000130c0e7291 */ /* 0x000fe2000f8238ff */
[----:B------:R-:W-:Y:S01]  /*05f0*/  ISETP.GE.U32.AND P1, PT, R18, UR7, PT ;  /* 0x0000000712007c0c */ /* 0x000fe2000bf26070 */
[----:B------:R-:W-:Y:S01]  /*0600*/  USHF.L.U64.HI UR20, UR26, 0x6, UR6 ;  /* 0x000000061a147899 */ /* 0x000fe20008010206 */
[C---:B------:R-:W-:Y:S01]  /*0610*/  IADD3 R6, P2, PT, R2.reuse, R4, RZ ;  /* 0x0000000402067210 */ /* 0x040fe20007f5e0ff */
[----:B------:R-:W-:Y:S01]  /*0620*/  USHF.L.U32 UR19, UR14, 0x1, URZ ;  /* 0x000000010e137899 */ /* 0x000fe200080006ff */
[----:B------:R-:W-:Y:S01]  /*0630*/  ISETP.LT.U32.AND P0, PT, R21, UR13, !P0 ;  /* 0x0000000d15007c0c */ /* 0x000fe2000c701070 */
[----:B------:R-:W-:Y:S01]  /*0640*/  ULEA.HI.X UR15, UR12, UR20, UR25, 0x7, UP1 ;  /* 0x000000140c0f7291 */ /* 0x000fe200088f3c19 */
[----:B------:R-:W-:Y:S01]  /*0650*/  ISETP.LT.U32.AND P1, PT, R2, UR13, !P1 ;  /* 0x0000000d02007c0c */ /* 0x000fe2000cf21070 */
[----:B--2---:R-:W-:Y:S01]  /*0660*/  UIADD3 UR18, UP0, UPT, UR19, UR8, URZ ;  /* 0x0000000813127290 */ /* 0x004fe2000ff1e0ff */
[----:B------:R-:W-:Y:S01]  /*0670*/  IMAD.X R7, RZ, RZ, R7, P2 ;  /* 0x000000ffff077224 */ /* 0x000fe200010e0607 */
[----:B------:R-:W-:Y:S01]  /*0680*/  USHF.L.U64.HI UR21, UR14, 0x1, UR15 ;  /* 0x000000010e157899 */ /* 0x000fe2000801020f */
[----:B------:R-:W-:Y:S01]  /*0690*/  IMAD.U32 R13, RZ, RZ, UR33 ;  /* 0x00000021ff0d7e24 */ /* 0x000fe2000f8e00ff */
[----:B------:R-:W-:-:S02]  /*06a0*/  USHF.L.U32 UR8, UR33, 0x2, URZ ;  /* 0x0000000221087899 */ /* 0x000fc400080006ff */
[----:B------:R-:W-:Y:S01]  /*06b0*/  IMAD.U32 R17, RZ, RZ, UR33 ;  /* 0x00000021ff117e24 */ /* 0x000fe2000f8e00ff */
[----:B------:R-:W-:Y:S02]  /*06c0*/  UIADD3.X UR20, UPT, UPT, UR21, UR9, URZ, UP0, !UPT ;  /* 0x0000000915147290 */ /* 0x000fe400087fe4ff */
[----:B------:R-:W-:Y:S01]  /*06d0*/  USHF.L.U64.HI UR9, UR33, 0x2, UR34 ;  /* 0x0000000221097899 */ /* 0x000fe20008010222 */
[----:B------:R-:W-:Y:S01]  /*06e0*/  VOTEU.ANY UP0, P0 ;  /* 0x0000000000ff7886 */ /* 0x000fe20000000100 */
[--C-:B------:R-:W-:Y:S01]  /*06f0*/  @P0 IMAD.MOV.U32 R14, RZ, RZ, R8.reuse ;  /* 0x000000ffff0e0224 */ /* 0x100fe200078e0008 */
[----:B------:R-:W-:Y:S01]  /*0700*/  @P0 IADD3 R26, P2, PT, R8, UR8, RZ ;  /* 0x00000008081a0c10 */ /* 0x000fe2000ff5e0ff */
[----:B------:R-:W-:Y:S01]  /*0710*/  @P0 IMAD.MOV.U32 R15, RZ, RZ, R9 ;  /* 0x000000ffff0f0224 */ /* 0x000fe200078e0009 */
[----:B------:R-:W0:Y:S01]  /*0720*/  LDCU.64 UR30, c[0x0][0x358] ;  /* 0x00006b00ff1e77ac */ /* 0x000e220008000a00 */
[----:B------:R-:W-:Y:S01]  /*0730*/  @P0 IMAD.MOV.U32 R10, RZ, RZ, R8 ;  /* 0x000000ffff0a0224 */ /* 0x000fe200078e0008 */
[----:B------:R-:W-:Y:S01]  /*0740*/  @P0 IADD3.X R23, PT, PT, R9, UR9, RZ, P2, !PT ;  /* 0x0000000909170c10 */ /* 0x000fe200097fe4ff */
[----:B------:R-:W-:Y:S01]  /*0750*/  @P0 IMAD.WIDE.U32 R14, R11, 0x6, R14 ;  /* 0x000000060b0e0825 */ /* 0x000fe200078e000e */
[----:B------:R-:W-:-:S02]  /*0760*/  @UP0 UIMAD UR8, UR34, 0x5, URZ ;  /* 0x00000005220808a4 */ /* 0x000fc4000f8e02ff */
[----:B------:R-:W-:Y:S01]  /*0770*/  @UP0 UIMAD UR9, UR34, 0x6, URZ ;  /* 0x00000006220908a4 */ /* 0x000fe2000f8e02ff */
[----:B------:R-:W-:Y:S01]  /*0780*/  @P0 IMAD.MOV.U32 R11, RZ, RZ, R9 ;  /* 0x000000ffff0b0224 */ /* 0x000fe200078e0009 */
[----:B------:R-:W-:Y:S01]  /*0790*/  @P0 SHF.L.U64.HI R23, R26, 0x2, R23 ;  /* 0x000000021a170819 */ /* 0x000fe20000010217 */
[----:B------:R-:W-:Y:S01]  /*07a0*/  @P0 IMAD.WIDE.U32 R12, R13, 0x5, R8 ;  /* 0x000000050d0c0825 */ /* 0x000fe200078e0008 */
[----:B------:R-:W-:Y:S02]  /*07b0*/  UIADD3 UR19, UP1, UPT, UR19, UR10, URZ ;  /* 0x0000000a13137290 */ /* 0x000fe4000ff3e0ff */
[----:B------:R-:W-:Y:S01]  /*07c0*/  @UP0 UIMAD UR10, UR34, 0x7, URZ ;  /* 0x00000007220a08a4 */ /* 0x000fe2000f8e02ff */
[----:B------:R-:W-:Y:S01]  /*07d0*/  @P0 IMAD.WIDE.U32 R10, R17, 0x7, R10 ;  /* 0x00000007110a0825 */ /* 0x000fe200078e000a */
[----:B------:R-:W-:-:S03]  /*07e0*/  UIADD3.X UR21, UPT, UPT, UR21, UR11, URZ, UP1, !UPT ;  /* 0x0000000b15157290 */ /* 0x000fc60008ffe4ff */
[----:B------:R-:W-:-:S04]  /*07f0*/  @P1 IMAD.WIDE.U32 R8, R17, 0x3, R6 ;  /* 0x0000000311081825 */ /* 0x000fc800078e0006 */
[----:B------:R-:W-:Y:S02]  /*0800*/  @P0 VIADD R17, R13, UR8 ;  /* 0x000000080d110c36 */ /* 0x000fe40008000000 */
[----:B------:R-:W-:Y:S02]  /*0810*/  @P0 IMAD.SHL.U32 R26, R26, 0x4, RZ ;  /* 0x000000041a1a0824 */ /* 0x000fe400078e00ff */
[----:B------:R-:W-:Y:S01]  /*0820*/  @P0 VIADD R13, R15, UR9 ;  /* 0x000000090f0d0c36 */ /* 0x000fe20008000000 */
[C---:B------:R-:W-:Y:S01]  /*0830*/  @P0 SHF.L.U64.HI R22, R12.reuse, 0x2, R17 ;  /* 0x000000020c160819 */ /* 0x040fe20000010211 */
[----:B------:R-:W-:Y:S01]  /*0840*/  @P0 IMAD.SHL.U32 R16, R12, 0x4, RZ ;  /* 0x000000040c100824 */ /* 0x000fe200078e00ff */
[----:B------:R-:W-:Y:S01]  /*0850*/  @P0 IADD3 R12, P2, PT, R26, UR18, RZ ;  /* 0x000000121a0c0c10 */ /* 0x000fe2000ff5e0ff */
[----:B------:R-:W-:Y:S01]  /*0860*/  @P0 VIADD R11, R11, UR10 ;  /* 0x0000000a0b0b0c36 */ /* 0x000fe20008000000 */
[C---:B------:R-:W-:Y:S01]  /*0870*/  @P0 SHF.L.U64.HI R20, R14.reuse, 0x2, R13 ;  /* 0x000000020e140819 */ /* 0x040fe2000001020d */
[----:B------:R-:W-:Y:S01]  /*0880*/  @P0 IMAD.SHL.U32 R17, R14, 0x4, RZ ;  /* 0x000000040e110824 */ /* 0x000fe200078e00ff */
[C---:B------:R-:W-:Y:S01]  /*0890*/  @P0 IADD3.X R13, PT, PT, R23.reuse, UR20, RZ, P2, !PT ;  /* 0x00000014170d0c10 */ /* 0x040fe200097fe4ff */
[----:B------:R-:W-:Y:S01]  /*08a0*/  @P0 IMAD.SHL.U32 R19, R10, 0x4, RZ ;  /* 0x000000040a130824 */ /* 0x000fe200078e00ff */
[----:B------:R-:W-:Y:S01]  /*08b0*/  @P0 IADD3 R26, P3, PT, R26, UR19, RZ ;  /* 0x000000131a1a0c10 */ /* 0x000fe2000ff7e0ff */
[----:B------:R-:W-:Y:S01]  /*08c0*/  @!P0 IMAD.MOV.U32 R34, RZ, RZ, RZ ;  /* 0x000000ffff228224 */ /* 0x000fe200078e00ff */
[----:B------:R-:W-:Y:S01]  /*08d0*/  @P0 SHF.L.U64.HI R28, R10, 0x2, R11 ;  /* 0x000000020a1c0819 */ /* 0x000fe2000001020b */
[----:B0-----:R0:W2:Y:S01]  /*08e0*/  @P0 LDG.E R25, desc[UR30][R12.64] ;  /* 0x0000001e0c190981 */ /* 0x0010a2000c1e1900 */
[----:B------:R-:W-:Y:S01]  /*08f0*/  @P0 IADD3.X R27, PT, PT, R23, UR21, RZ, P3, !PT ;  /* 0x00000015171b0c10 */ /* 0x000fe20009ffe4ff */
[----:B------:R-:W-:Y:S01]  /*0900*/  VOTEU.ANY UP0, P1 ;  /* 0x0000000000ff7886 */ /* 0x000fe20000800100 */
[----:B------:R-:W-:-:S02]  /*0910*/  @P0 IADD3 R14, P3, PT, R16, UR19, RZ ;  /* 0x00000013100e0c10 */ /* 0x000fc4000ff7e0ff */
[----:B------:R-:W-:Y:S02]  /*0920*/  @!P0 CS2R R32, SRZ ;  /* 0x0000000000208805 */ /* 0x000fe4000001ff00 */
[----:B------:R-:W-:Y:S01]  /*0930*/  @P0 IADD3 R10, P2, PT, R16, UR18, RZ ;  /* 0x00000012100a0c10 */ /* 0x000fe2000ff5e0ff */
[----:B------:R-:W3:Y:S01]  /*0940*/  @P0 LDG.E R26, desc[UR30][R26.64] ;  /* 0x0000001e1a1a0981 */ /* 0x000ee2000c1e1900 */
[----:B------:R-:W-:Y:S01]  /*0950*/  @P0 IADD3.X R15, PT, PT, R22, UR21, RZ, P3, !PT ;  /* 0x00000015160f0c10 */ /* 0x000fe20009ffe4ff */
[C---:B------:R-:W-:Y:S01]  /*0960*/  @P1 IMAD.SHL.U32 R31, R6.reuse, 0x4, RZ ;  /* 0x00000004061f1824 */ /* 0x040fe200078e00ff */
[----:B------:R-:W-:Y:S01]  /*0970*/  @P1 SHF.L.U64.HI R35, R6, 0x2, R7 ;  /* 0x0000000206231819 */ /* 0x000fe20000010207 */
[----:B------:R-:W1:Y:S01]  /*0980*/  LDCU.64 UR10, c[0x0][0x3a0] ;  /* 0x00007400ff0a77ac */ /* 0x000e620008000a00 */
[C---:B0-----:R-:W-:Y:S01]  /*0990*/  @P0 IADD3 R12, P3, PT, R17.reuse, UR19, RZ ;  /* 0x00000013110c0c10 */ /* 0x041fe2000ff7e0ff */
[----:B------:R0:W4:Y:S01]  /*09a0*/  @P0 LDG.E R34, desc[UR30][R14.64] ;  /* 0x0000001e0e220981 */ /* 0x000122000c1e1900 */
[----:B------:R-:W-:Y:S01]  /*09b0*/  @P0 IADD3.X R11, PT, PT, R22, UR20, RZ, P2, !PT ;  /* 0x00000014160b0c10 */ /* 0x000fe200097fe4ff */
[----:B------:R-:W-:Y:S01]  /*09c0*/  @UP0 ULOP3.LUT UR8, UR28, 0xfffffffe, URZ, 0xc0, !UPT ;  /* 0xfffffffe1c080892 */ /* 0x000fe2000f8ec0ff */
[----:B------:R-:W-:-:S02]  /*09d0*/  @P0 IADD3 R16, P2, PT, R17, UR18, RZ ;  /* 0x0000001211100c10 */ /* 0x000fc4000ff5e0ff */
[C---:B------:R-:W-:Y:S01]  /*09e0*/  @P0 IADD3.X R13, PT, PT, R20.reuse, UR21, RZ, P3, !PT ;  /* 0x00000015140d0c10 */ /* 0x040fe20009ffe4ff */
[----:B------:R5:W2:Y:S01]  /*09f0*/  @P0 LDG.E R33, desc[UR30][R10.64] ;  /* 0x0000001e0a210981 */ /* 0x000aa2000c1e1900 */
[----:B------:R-:W-:Y:S02]  /*0a00*/  @P0 IADD3.X R17, PT, PT, R20, UR20, RZ, P2, !PT ;  /* 0x0000001414110c10 */ /* 0x000fe400097fe4ff */
[----:B0-----:R-:W-:Y:S01]  /*0a10*/  @P1 IADD3 R14, P3, PT, R6, UR33, RZ ;  /* 0x00000021060e1c10 */ /* 0x001fe2000ff7e0ff */
[----:B------:R-:W-:Y:S01]  /*0a20*/  @UP0 ULOP3.LUT UR9, UR29, 0x3fffffff, URZ, 0xc0, !UPT ;  /* 0x3fffffff1d090892 */ /* 0x000fe2000f8ec0ff */
[----:B------:R-:W-:Y:S01]  /*0a30*/  @P0 IADD3 R22, P2, PT, R19, UR18, RZ ;  /* 0x0000001213160c10 */ /* 0x000fe2000ff5e0ff */
[----:B------:R-:W-:Y:S01]  /*0a40*/  @!P0 IMAD.MOV.U32 R20, RZ, RZ, RZ ;  /* 0x000000ffff148224 */ /* 0x000fe200078e00ff */
[----:B------:R-:W-:Y:S01]  /*0a50*/  @P1 IADD3.X R15, PT, PT, R7, UR34, RZ, P3, !PT ;  /* 0x00000022070f1c10 */ /* 0x000fe20009ffe4ff */
[----:B------:R0:W3:Y:S01]  /*0a60*/  @P0 LDG.E R32, desc[UR30][R16.64] ;  /* 0x0000001e10200981 */ /* 0x0000e2000c1e1900 */
[----:B-----5:R-:W-:-:S02]  /*0a70*/  @P0 IADD3 R10, P4, PT, R19, UR19, RZ ;  /* 0x00000013130a0c10 */ /* 0x020fc4000ff9e0ff */
[----:B------:R-:W-:Y:S02]  /*0a80*/  @P1 IADD3 R36, P3, PT, R6, UR8, RZ ;  /* 0x0000000806241c10 */ /* 0x000fe4000ff7e0ff */
[C---:B------:R-:W-:Y:S02]  /*0a90*/  @P0 IADD3.X R23, PT, PT, R28.reuse, UR20, RZ, P2, !PT ;  /* 0x000000141c170c10 */ /* 0x040fe400097fe4ff */
[----:B------:R-:W-:Y:S01]  /*0aa0*/  @P0 IADD3.X R11, PT, PT, R28, UR21, RZ, P4, !PT ;  /* 0x000000151c0b0c10 */ /* 0x000fe2000a7fe4ff */
[----:B------:R-:W-:Y:S01]  /*0ab0*/  @P1 IMAD.SHL.U32 R28, R14, 0x4, RZ ;  /* 0x000000040e1c1824 */ /* 0x000fe200078e00ff */
[----:B0-----:R-:W-:Y:S01]  /*0ac0*/  @P1 IADD3.X R17, PT, PT, R7, UR9, RZ, P3, !PT ;  /* 0x0000000907111c10 */ /* 0x001fe20009ffe4ff */
[----:B------:R0:W5:Y:S03]  /*0ad0*/  @P0 LDG.E R20, desc[UR30][R22.64] ;  /* 0x0000001e16140981 */ /* 0x000166000c1e1900 */
[C---:B------:R-:W-:Y:S01]  /*0ae0*/  @P1 SHF.L.U64.HI R17, R36.reuse, 0x2, R17 ;  /* 0x0000000224111819 */ /* 0x040fe20000010211 */
[----:B------:R-:W-:Y:S01]  /*0af0*/  @P1 IMAD.SHL.U32 R36, R36, 0x4, RZ ;  /* 0x0000000424241824 */ /* 0x000fe200078e00ff */
[----:B0-----:R-:W-:-:S02]  /*0b00*/  @P1 IADD3 R22, P3, PT, R28, UR18, RZ ;  /* 0x000000121c161c10 */ /* 0x001fc4000ff7e0ff */
[----:B------:R-:W-:Y:S01]  /*0b10*/  @P1 IADD3 R28, P4, PT, R28, UR19, RZ ;  /* 0x000000131c1c1c10 */ /* 0x000fe2000ff9e0ff */
[----:B------:R-:W-:Y:S01]  /*0b20*/  @!P1 IMAD.MOV.U32 R16, RZ, RZ, RZ ;  /* 0x000000ffff109224 */ /* 0x000fe200078e00ff */
[----:B------:R-:W-:-:S06]  /*0b30*/  @!P0 CS2R R24, SRZ ;  /* 0x0000000000188805 */ /* 0x000fcc000001ff00 */
[----:B------:R0:W2:Y:S02]  /*0b40*/  @P0 LDG.E R24, desc[UR30][R12.64] ;  /* 0x0000001e0c180981 */ /* 0x0000a4000c1e1900 */
[----:B0-----:R-:W-:-:S04]  /*0b50*/  @P1 SHF.L.U64.HI R13, R14, 0x2, R15 ;  /* 0x000000020e0d1819 */ /* 0x001fc8000001020f */
[C---:B------:R-:W-:Y:S02]  /*0b60*/  @P1 IADD3.X R23, PT, PT, R13.reuse, UR20, RZ, P3, !PT ;  /* 0x000000140d171c10 */ /* 0x040fe40009ffe4ff */
[C---:B------:R-:W-:Y:S02]  /*0b70*/  @P1 IADD3 R12, P3, PT, R36.reuse, UR19, RZ ;  /* 0x00000013240c1c10 */ /* 0x040fe4000ff7e0ff */
[----:B------:R-:W-:Y:S02]  /*0b80*/  @P1 IADD3.X R29, PT, PT, R13, UR21, RZ, P4, !PT ;  /* 0x000000150d1d1c10 */ /* 0x000fe4000a7fe4ff */
[----:B------:R-:W-:Y:S02]  /*0b90*/  @!P1 CS2R R14, SRZ ;  /* 0x00000000000e9805 */ /* 0x000fe4000001ff00 */
[----:B------:R-:W-:Y:S01]  /*0ba0*/  @P1 IADD3 R36, P4, PT, R36, UR18, RZ ;  /* 0x0000001224241c10 */ /* 0x000fe2000ff9e0ff */
[----:B------:R0:W5:Y:S01]  /*0bb0*/  @P1 LDG.E R16, desc[UR30][R22.64] ;  /* 0x0000001e16101981 */ /* 0x000162000c1e1900 */
[----:B------:R-:W-:-:S02]  /*0bc0*/  @P1 IADD3.X R13, PT, PT, R17, UR21, RZ, P3, !PT ;  /* 0x00000015110d1c10 */ /* 0x000fc40009ffe4ff */
[----:B------:R-:W-:Y:S02]  /*0bd0*/  @P1 IADD3 R30, P3, PT, R31, UR18, RZ ;  /* 0x000000121f1e1c10 */ /* 0x000fe4000ff7e0ff */
[----:B------:R-:W-:Y:S02]  /*0be0*/  @!P0 CS2R R26, SRZ ;  /* 0x00000000001a8805 */ /* 0x000fe4000001ff00 */
[----:B------:R-:W-:Y:S01]  /*0bf0*/  @P1 IADD3.X R37, PT, PT, R17, UR20, RZ, P4, !PT ;  /* 0x0000001411251c10 */ /* 0x000fe2000a7fe4ff */
[----:B------:R-:W5:Y:S01]  /*0c00*/  @P1 LDG.E R15, desc[UR30][R12.64] ;  /* 0x0000001e0c0f1981 */ /* 0x000f62000c1e1900 */
[----:B0-----:R-:W-:-:S03]  /*0c10*/  @P1 IADD3 R22, P4, PT, R31, UR19, RZ ;  /* 0x000000131f161c10 */ /* 0x001fc6000ff9e0ff */
[----:B------:R-:W5:Y:S01]  /*0c20*/  @P0 LDG.E R27, desc[UR30][R10.64] ;  /* 0x0000001e0a1b0981 */ /* 0x000f62000c1e1900 */
[C---:B------:R-:W-:Y:S02]  /*0c30*/  @P1 IADD3.X R31, PT, PT, R35.reuse, UR20, RZ, P3, !PT ;  /* 0x00000014231f1c10 */ /* 0x040fe40009ffe4ff */
[----:B-1----:R-:W-:Y:S01]  /*0c40*/  ISETP.NE.U32.AND P2, PT, RZ, UR10, PT ;  /* 0x0000000aff007c0c */ /* 0x002fe2000bf45070 */
[----:B------:R0:W5:Y:S04]  /*0c50*/  @P1 LDG.E R14, desc[UR30][R28.64] ;  /* 0x0000001e1c0e1981 */ /* 0x000168000c1e1900 */
[----:B------:R1:W5:Y:S01]  /*0c60*/  @P1 LDG.E R12, desc[UR30][R30.64] ;  /* 0x0000001e1e0c1981 */ /* 0x000362000c1e1900 */
[----:B------:R-:W-:Y:S01]  /*0c70*/  ISETP.NE.AND.EX P2, PT, RZ, UR11, PT, P2 ;  /* 0x0000000bff007c0c */ /* 0x000fe2000bf45320 */
[----:B------:R-:W-:Y:S01]  /*0c80*/  @UP0 UIMAD UR8, UR34, 0x3, URZ ;  /* 0x00000003220808a4 */ /* 0x000fe2000f8e02ff */
[----:B------:R-:W-:Y:S01]  /*0c90*/  @P1 IADD3.X R23, PT, PT, R35, UR21, RZ, P4, !PT ;  /* 0x0000001523171c10 */ /* 0x000fe2000a7fe4ff */
[----:B0-----:R-:W-:-:S04]  /*0ca0*/  @P1 IMAD.SHL.U32 R28, R8, 0x4, RZ ;  /* 0x00000004081c1824 */ /* 0x001fc800078e00ff */
[----:B------:R-:W-:Y:S01]  /*0cb0*/  @P1 VIADD R29, R9, UR8 ;  /* 0x00000008091d1c36 */ /* 0x000fe20008000000 */
[----:B------:R0:W5:Y:S05]  /*0cc0*/  @P1 LDG.E R17, desc[UR30][R22.64] ;  /* 0x0000001e16111981 */ /* 0x00016a000c1e1900 */
[----:B------:R-:W4:Y:S01]  /*0cd0*/  @P2 LDC.64 R10, c[0x0][0x3a0] ;  /* 0x0000e800ff0a2b82 */ /* 0x000f220000000a00 */
[----:B------:R-:W-:Y:S01]  /*0ce0*/  @P1 SHF.L.U64.HI R29, R8, 0x2, R29 ;  /* 0x00000002081d1819 */ /* 0x000fe2000001021d */
[----:B------:R-:W-:Y:S01]  /*0cf0*/  @!P1 IMAD.MOV.U32 R19, RZ, RZ, RZ ;  /* 0x000000ffff139224 */ /* 0x000fe200078e00ff */
[C---:B------:R-:W-:Y:S01]  /*0d00*/  @P1 IADD3 R8, P3, PT, R28.reuse, UR19, RZ ;  /* 0x000000131c081c10 */ /* 0x040fe2000ff7e0ff */
[----:B------:R-:W3:Y:S03]  /*0d10*/  LDCU.128 UR8, c[0x0][0x390] ;  /* 0x00007200ff0877ac */ /* 0x000ee60008000c00 */
[----:B------:R-:W-:Y:S01]  /*0d20*/  @P1 IADD3.X R9, PT, PT, R29, UR21, RZ, P3, !PT ;  /* 0x000000151d091c10 */ /* 0x000fe20009ffe4ff */
[----:B------:R-:W5:Y:S01]  /*0d30*/  @P1 LDG.E R19, desc[UR30][R36.64] ;  /* 0x0000001e24131981 */ /* 0x000f62000c1e1900 */
[----:B------:R-:W-:-:S04]  /*0d40*/  @P1 IADD3 R28, P3, PT, R28, UR18, RZ ;  /* 0x000000121c1c1c10 */ /* 0x000fc8000ff7e0ff */
[----:B------:R-:W-:Y:S01]  /*0d50*/  @P1 IADD3.X R29, PT, PT, R29, UR20, RZ, P3, !PT ;  /* 0x000000141d1d1c10 */ /* 0x000fe20009ffe4ff */
[----:B------:R-:W-:Y:S01]  /*0d60*/  @!P1 IMAD.MOV.U32 R36, RZ, RZ, RZ ;  /* 0x000000ffff249224 */ /* 0x000fe200078e00ff */
[----:B----4-:R-:W4:Y:S05]  /*0d70*/  @P2 LDG.E R10, desc[UR30][R10.64] ;  /* 0x0000001e0a0a2981 */ /* 0x010f2a000c1e1900 */
[----:B------:R-:W4:Y:S01]  /*0d80*/  @P1 LDG.E R36, desc[UR30][R28.64] ;  /* 0x0000001e1c241981 */ /* 0x000f22000c1e1900 */
[----:B------:R-:W-:-:S04]  /*0d90*/  ISETP.GE.U32.AND P4, PT, R18, UR7, PT ;  /* 0x0000000712007c0c */ /* 0x000fc8000bf86070 */
[----:B------:R-:W-:Y:S01]  /*0da0*/  ISETP.GE.U32.OR P4, PT, R2, UR13, P4 ;  /* 0x0000000d02007c0c */ /* 0x000fe2000a786470 */
[C---:B-1----:R-:W-:Y:S01]  /*0db0*/  IMAD R31, R3.reuse, UR34, RZ ;  /* 0x00000022031f7c24 */ /* 0x042fe2000f8e02ff */
[----:B------:R-:W1:Y:S01]  /*0dc0*/  S2R R35, SR_TID.X ;  /* 0x0000000000237919 */ /* 0x000e620000002100 */
[----:B0-----:R-:W-:Y:S01]  /*0dd0*/  IMAD.WIDE.U32 R22, R3, UR33, RZ ;  /* 0x0000002103167c25 */ /* 0x001fe2000f8e00ff */
[----:B------:R-:W-:-:S06]  /*0de0*/  @!P1 CS2R R12, SRZ ;  /* 0x00000000000c9805 */ /* 0x000fcc000001ff00 */
[----:B------:R0:W4:Y:S01]  /*0df0*/  @P1 LDG.E R13, desc[UR30][R8.64] ;  /* 0x0000001e080d1981 */ /* 0x000122000c1e1900 */
[----:B------:R-:W-:Y:S01]  /*0e00*/  UIMAD UR6, UR6, UR16, URZ ;  /* 0x00000010060672a4 */ /* 0x000fe2000f8e02ff */
[----:B------:R-:W-:Y:S01]  /*0e10*/  IMAD.IADD R22, R23, 0x1, R31 ;  /* 0x0000000117167824 */ /* 0x000fe200078e021f */
[----:B------:R-:W-:Y:S01]  /*0e20*/  UIMAD.WIDE.U32 UR22, UR26, UR16, URZ ;  /* 0x000000101a1672a5 */ /* 0x000fe2000f8e00ff */
[----:B------:R-:W-:Y:S01]  /*0e30*/  @!P4 IADD3 R23, P6, PT, R6, UR33, RZ ;  /* 0x000000210617cc10 */ /* 0x000fe2000ffde0ff */
[----:B---3--:R-:W-:Y:S01]  /*0e40*/  UIADD3 UR16, UP1, UPT, UR14, UR8, URZ ;  /* 0x000000080e107290 */ /* 0x008fe2000ff3e0ff */
[----:B0-----:R-:W-:-:S03]  /*0e50*/  HADD2.F32 R8, -RZ, R34.H0_H0 ;  /* 0x20000022ff087230 */ /* 0x001fc60000004100 */
[----:B------:R-:W-:Y:S01]  /*0e60*/  UIADD3.X UR9, UPT, UPT, UR15, UR9, URZ, UP1, !UPT ;  /* 0x000000090f097290 */ /* 0x000fe20008ffe4ff */
[----:B------:R-:W-:Y:S01]  /*0e70*/  @!P4 IADD3.X R30, PT, PT, R7, UR34, RZ, P6, !PT ;  /* 0x00000022071ecc10 */ /* 0x000fe2000b7fe4ff */
[----:B------:R-:W-:Y:S01]  /*0e80*/  FADD R9, R8, R8 ;  /* 0x0000000808097221 */ /* 0x000fe20000000000 */
[----:B------:R-:W-:-:S04]  /*0e90*/  @!P4 LEA R8, P6, R23, UR16, 0x1 ;  /* 0x000000101708cc11 */ /* 0x000fc8000f8c08ff */
[----:B------:R-:W-:Y:S02]  /*0ea0*/  FMNMX R11, RZ, R9, !PT ;  /* 0x00000009ff0b7209 */ /* 0x000fe40007800000 */
[----:B------:R-:W-:Y:S01]  /*0eb0*/  @!P4 LEA.HI.X R9, R23, UR9, R30, 0x1, P6 ;  /* 0x000000091709cc11 */ /* 0x000fe2000b0f0c1e */
[--C-:B--2---:R-:W-:Y:S02]  /*0ec0*/  HADD2.F32 R23, -RZ, R24.reuse.H0_H0 ;  /* 0x20000018ff177230 */ /* 0x104fe40000004100 */
[----:B------:R-:W-:-:S03]  /*0ed0*/  HADD2.F32 R24, -RZ, R24.H1_H1 ;  /* 0x30000018ff187230 */ /* 0x000fc60000004100 */
[----:B------:R-:W-:Y:S02]  /*0ee0*/  FADD R23, R23, R23 ;  /* 0x0000001717177221 */ /* 0x000fe40000000000 */
[----:B------:R-:W-:Y:S01]  /*0ef0*/  FADD R29, R24, R24 ;  /* 0x00000018181d7221 */ /* 0x000fe20000000000 */
[--C-:B------:R-:W-:Y:S02]  /*0f00*/  HADD2.F32 R24, -RZ, R32.reuse.H0_H0 ;  /* 0x20000020ff187230 */ /* 0x100fe40000004100 */
[----:B------:R-:W-:Y:S01]  /*0f10*/  FMNMX R23, RZ, R23, !PT ;  /* 0x00000017ff177209 */ /* 0x000fe20007800000 */
[----:B------:R-:W-:Y:S01]  /*0f20*/  VIADD R3, R18, 0x2 ;  /* 0x0000000212037836 */ /* 0x000fe20000000000 */
[----:B------:R-:W-:Y:S01]  /*0f30*/  FMNMX R31, RZ, R29, !PT ;  /* 0x0000001dff1f7209 */ /* 0x000fe20007800000 */
[----:B------:R-:W-:Y:S02]  /*0f40*/  HADD2.F32 R32, -RZ, R32.H1_H1 ;  /* 0x30000020ff207230 */ /* 0x000fe40000004100 */
[----:B------:R-:W-:-:S02]  /*0f50*/  HADD2.F32 R29, -RZ, R26.H0_H0 ;  /* 0x2000001aff1d7230 */ /* 0x000fc40000004100 */
[--C-:B-----5:R-:W-:Y:S02]  /*0f60*/  HADD2.F32 R30, -RZ, R27.reuse.H0_H0 ;  /* 0x2000001bff1e7230 */ /* 0x120fe40000004100 */
[----:B------:R-:W-:Y:S02]  /*0f70*/  HADD2.F32 R26, -RZ, R26.H1_H1 ;  /* 0x3000001aff1a7230 */ /* 0x000fe40000004100 */
[----:B------:R-:W-:Y:S02]  /*0f80*/  HADD2.F32 R27, -RZ, R27.H1_H1 ;  /* 0x3000001bff1b7230 */ /* 0x000fe40000004100 */
[----:B------:R-:W-:Y:S02]  /*0f90*/  VIADD R28, R18, 0x1 ;  /* 0x00000001121c7836 */ /* 0x000fe40000000000 */
[----:B------:R-:W-:Y:S01]  /*0fa0*/  FMUL R24, R24, R23 ;  /* 0x0000001718187220 */ /* 0x000fe20000400000 */
[----:B------:R-:W-:Y:S01]  /*0fb0*/  ISETP.GE.U32.AND P5, PT, R3, UR7, PT ;  /* 0x0000000703007c0c */ /* 0x000fe2000bfa6070 */
[----:B------:R-:W-:Y:S01]  /*0fc0*/  FMUL R23, R32, R31 ;  /* 0x0000001f20177220 */ /* 0x000fe20000400000 */
[----:B------:R-:W-:Y:S01]  /*0fd0*/  FADD R29, R29, R29 ;  /* 0x0000001d1d1d7221 */ /* 0x000fe20000000000 */
[----:B------:R-:W-:Y:S01]  /*0fe0*/  FADD R30, R30, R30 ;  /* 0x0000001e1e1e7221 */ /* 0x000fe20000000000 */
[----:B-1----:R-:W-:-:S02]  /*0ff0*/  IMAD.IADD R18, R18, 0x1, R35 ;  /* 0x0000000112127824 */ /* 0x002fc400078e0223 */
[----:B------:R-:W-:Y:S01]  /*1000*/  FADD R26, R26, R26 ;  /* 0x0000001a1a1a7221 */ /* 0x000fe20000000000 */
[----:B------:R-:W-:Y:S02]  /*1010*/  IMAD.IADD R3, R28, 0x1, R35 ;  /* 0x000000011c037824 */ /* 0x000fe400078e0223 */
[----:B------:R-:W-:Y:S01]  /*1020*/  FADD R31, R27, R27 ;  /* 0x0000001b1b1f7221 */ /* 0x000fe20000000000 */
[--C-:B------:R-:W-:Y:S02]  /*1030*/  HADD2.F32 R32, -RZ, R20.reuse.H0_H0 ;  /* 0x20000014ff207230 */ /* 0x100fe40000004100 */
[----:B------:R-:W-:Y:S02]  /*1040*/  HADD2.F32 R35, -RZ, R20.H1_H1 ;  /* 0x30000014ff237230 */ /* 0x000fe40000004100 */
[----:B------:R-:W-:Y:S01]  /*1050*/  HADD2.F32 R20, -RZ, R14.H0_H0 ;  /* 0x2000000eff147230 */ /* 0x000fe20000004100 */
[----:B------:R-:W-:Y:S01]  /*1060*/  FMNMX R29, RZ, R29, !PT ;  /* 0x0000001dff1d7209 */ /* 0x000fe20007800000 */
[--C-:B------:R-:W-:Y:S01]  /*1070*/  HADD2.F32 R44, -RZ, R25.reuse.H0_H0 ;  /* 0x20000019ff2c7230 */ /* 0x100fe20000004100 */
[----:B------:R-:W-:Y:S01]  /*1080*/  FMNMX R27, RZ, R30, !PT ;  /* 0x0000001eff1b7209 */ /* 0x000fe20007800000 */
[----:B------:R-:W-:Y:S01]  /*1090*/  HADD2.F32 R25, -RZ, R25.H1_H1 ;  /* 0x30000019ff197230 */ /* 0x000fe20000004100 */
[----:B------:R-:W-:-:S02]  /*10a0*/  FMNMX R26, RZ, R26, !PT ;  /* 0x0000001aff1a7209 */ /* 0x000fc40007800000 */
[----:B------:R-:W-:Y:S01]  /*10b0*/  FMNMX R30, RZ, R31, !PT ;  /* 0x0000001fff1e7209 */ /* 0x000fe20007800000 */
[----:B------:R-:W-:Y:S01]  /*10c0*/  FADD R20, R20, R20 ;  /* 0x0000001414147221 */ /* 0x000fe20000000000 */
[----:B------:R-:W-:Y:S01]  /*10d0*/  FMUL R44, R44, R29 ;  /* 0x0000001d2c2c7220 */ /* 0x000fe20000400000 */
[----:B------:R-:W-:Y:S01]  /*10e0*/  FMUL R29, R25, R26 ;  /* 0x0000001a191d7220 */ /* 0x000fe20000400000 */
[----:B------:R-:W-:Y:S01]  /*10f0*/  FMUL R32, R32, R27 ;  /* 0x0000001b20207220 */ /* 0x000fe20000400000 */
[----:B------:R-:W-:Y:S01]  /*1100*/  FMUL R35, R35, R30 ;  /* 0x0000001e23237220 */ /* 0x000fe20000400000 */
[----:B------:R-:W-:Y:S02]  /*1110*/  HADD2.F32 R25, -RZ, R14.H1_H1 ;  /* 0x3000000eff197230 */ /* 0x000fe40000004100 */
[--C-:B------:R-:W-:Y:S02]  /*1120*/  HADD2.F32 R27, -RZ, R15.reuse.H0_H0 ;  /* 0x2000000fff1b7230 */ /* 0x100fe40000004100 */
[----:B------:R-:W-:Y:S01]  /*1130*/  HADD2.F32 R30, -RZ, R15.H1_H1 ;  /* 0x3000000fff1e7230 */ /* 0x000fe20000004100 */
[----:B------:R-:W-:Y:S01]  /*1140*/  FMNMX R15, RZ, R20, !PT ;  /* 0x00000014ff0f7209 */ /* 0x000fe20007800000 */
[----:B------:R-:W-:Y:S01]  /*1150*/  HADD2.F32 R14, -RZ, R16.H0_H0 ;  /* 0x20000010ff0e7230 */ /* 0x000fe20000004100 */
[----:B------:R-:W-:Y:S01]  /*1160*/  UIMAD UR17, UR26, UR17, UR6 ;  /* 0x000000111a1172a4 */ /* 0x000fe2000f8e0206 */
[----:B------:R-:W-:-:S03]  /*1170*/  @!P1 IMAD.MOV.U32 R17, RZ, RZ, RZ ;  /* 0x000000ffff119224 */ /* 0x000fc600078e00ff */
[----:B------:R-:W-:Y:S01]  /*1180*/  FMUL R14, R14, R15 ;  /* 0x0000000f0e0e7220 */ /* 0x000fe20000400000 */
[----:B------:R-:W-:Y:S01]  /*1190*/  UIADD3 UR8, UPT, UPT, UR23, UR17, URZ ;  /* 0x0000001117087290 */ /* 0x000fe2000fffe0ff */
[--C-:B------:R-:W-:Y:S02]  /*11a0*/  HADD2.F32 R15, -RZ, R17.reuse.H0_H0 ;  /* 0x20000011ff0f7230 */ /* 0x100fe40000004100 */
[----:B------:R-:W-:Y:S02]  /*11b0*/  HADD2.F32 R17, -RZ, R17.H1_H1 ;  /* 0x30000011ff117230 */ /* 0x000fe40000004100 */
[----:B------:R-:W-:Y:S01]  /*11c0*/  FADD R26, R25, R25 ;  /* 0x00000019191a7221 */ /* 0x000fe20000000000 */
[----:B------:R-:W-:Y:S01]  /*11d0*/  HADD2.F32 R25, -RZ, R16.H1_H1 ;  /* 0x30000010ff197230 */ /* 0x000fe20000004100 */
[----:B------:R-:W-:Y:S01]  /*11e0*/  USHF.L.U32 UR6, UR22, 0x6, URZ ;  /* 0x0000000616067899 */ /* 0x000fe200080006ff */
[----:B------:R-:W-:Y:S01]  /*11f0*/  FADD R15, R15, R15 ;  /* 0x0000000f0f0f7221 */ /* 0x000fe20000000000 */
[----:B------:R-:W-:Y:S01]  /*1200*/  USHF.L.U64.HI UR22, UR22, 0x6, UR8 ;  /* 0x0000000616167899 */ /* 0x000fe20008010208 */
[----:B------:R-:W-:-:S02]  /*1210*/  FADD R17, R17, R17 ;  /* 0x0000001111117221 */ /* 0x000fc40000000000 */
[----:B------:R-:W-:Y:S01]  /*1220*/  UMOV UR8, 0x3f800000 ;  /* 0x3f80000000087882 */ /* 0x000fe20000000000 */
[----:B----4-:R-:W-:Y:S01]  /*1230*/  @P2 R2UR UR8, R10 ;  /* 0x000000000a0822ca */ /* 0x010fe200000e0000 */
[----:B------:R-:W-:Y:S01]  /*1240*/  FADD R27, R27, R27 ;  /* 0x0000001b1b1b7221 */ /* 0x000fe20000000000 */
[----:B------:R-:W-:Y:S01]  /*1250*/  FMNMX R26, RZ, R26, !PT ;  /* 0x0000001aff1a7209 */ /* 0x000fe20007800000 */
[----:B------:R-:W-:Y:S01]  /*1260*/  FADD R30, R30, R30 ;  /* 0x0000001e1e1e7221 */ /* 0x000fe20000000000 */
[--C-:B------:R-:W-:Y:S01]  /*1270*/  HADD2.F32 R10, -RZ, R12.reuse.H0_H0 ;  /* 0x2000000cff0a7230 */ /* 0x100fe20000004100 */
[----:B------:R-:W-:Y:S01]  /*1280*/  FMNMX R15, RZ, R15, !PT ;  /* 0x0000000fff0f7209 */ /* 0x000fe20007800000 */
[----:B------:R-:W-:Y:S01]  /*1290*/  HADD2.F32 R12, -RZ, R12.H1_H1 ;  /* 0x3000000cff0c7230 */ /* 0x000fe20000004100 */
[----:B------:R-:W-:Y:S01]  /*12a0*/  FMNMX R17, RZ, R17, !PT ;  /* 0x00000011ff117209 */ /* 0x000fe20007800000 */
[--C-:B------:R-:W-:Y:S01]  /*12b0*/  HADD2.F32 R20, -RZ, R19.reuse.H0_H0 ;  /* 0x20000013ff147230 */ /* 0x100fe20000004100 */
[----:B------:R-:W-:Y:S01]  /*12c0*/  FMNMX R27, RZ, R27, !PT ;  /* 0x0000001bff1b7209 */ /* 0x000fe20007800000 */
[----:B------:R-:W-:Y:S01]  /*12d0*/  HADD2.F32 R19, -RZ, R19.H1_H1 ;  /* 0x30000013ff137230 */ /* 0x000fe20000004100 */
[----:B------:R-:W-:Y:S01]  /*12e0*/  FMNMX R30, RZ, R30, !PT ;  /* 0x0000001eff1e7209 */ /* 0x000fe20007800000 */
[----:B------:R-:W-:Y:S01]  /*12f0*/  FMUL R25, R25, R26 ;  /* 0x0000001a19197220 */ /* 0x000fe20000400000 */
[----:B------:R-:W-:Y:S01]  /*1300*/  FMUL R10, R10, R15 ;  /* 0x0000000f0a0a7220 */ /* 0x000fe20000400000 */
[----:B------:R-:W-:Y:S01]  /*1310*/  ULEA UR6, UP0, UR4, UR6, 0x7 ;  /* 0x0000000604067291 */ /* 0x000fe2000f8038ff */
[----:B------:R-:W-:-:S02]  /*1320*/  HADD2.F32 R26, -RZ, R36.H1_H1 ;  /* 0x30000024ff1a7230 */ /* 0x000fc40000004100 */
[----:B------:R-:W-:Y:S01]  /*1330*/  FMUL R15, R12, R17 ;  /* 0x000000110c0f7220 */ /* 0x000fe20000400000 */
[----:B------:R-:W-:Y:S01]  /*1340*/  FMUL R20, R20, R27 ;  /* 0x0000001b14147220 */ /* 0x000fe20000400000 */
[----:B------:R-:W-:Y:S01]  /*1350*/  ULEA.HI.X UR4, UR4, UR22, UR5, 0x7, UP0 ;  /* 0x0000001604047291 */ /* 0x000fe200080f3c05 */
[----:B------:R-:W-:Y:S01]  /*1360*/  FMUL R19, R19, R30 ;  /* 0x0000001e13137220 */ /* 0x000fe20000400000 */
[----:B------:R-:W-:Y:S02]  /*1370*/  HADD2.F32 R27, -RZ, R36.H0_H0 ;  /* 0x20000024ff1b7230 */ /* 0x000fe40000004100 */
[----:B------:R-:W-:Y:S01]  /*1380*/  FADD R31, RZ, R10 ;  /* 0x0000000aff1f7221 */ /* 0x000fe20000000000 */
[C---:B------:R-:W-:Y:S01]  /*1390*/  FMNMX3 R30, |R10|.reuse, RZ, |R15|, !PT ;  /* 0x000000ff0a1e7276 */ /* 0x040fe2000780060f */
[----:B------:R-:W-:Y:S01]  /*13a0*/  FMUL R39, R10, UR8 ;  /* 0x000000080a277c20 */ /* 0x000fe20008400000 */
[----:B------:R-:W-:Y:S01]  /*13b0*/  FMUL R12, R15, UR8 ;  /* 0x000000080f0c7c20 */ /* 0x000fe20008400000 */
[----:B------:R-:W-:Y:S01]  /*13c0*/  FMUL R10, R14, UR8 ;  /* 0x000000080e0a7c20 */ /* 0x000fe20008400000 */
[----:B------:R-:W-:-:S02]  /*13d0*/  UIADD3 UR6, UP2, UPT, UR6, UR10, URZ ;  /* 0x0000000a06067290 */ /* 0x000fc4000ff5e0ff */
[----:B------:R-:W-:Y:S02]  /*13e0*/  F2FP.SATFINITE.E4M3.F32.PACK_AB_MERGE_C R39, RZ, R39, RZ ;  /* 0x00000027ff27723e */ /* 0x000fe400048070ff */
[----:B------:R-:W-:Y:S02]  /*13f0*/  F2FP.SATFINITE.E4M3.F32.PACK_AB_MERGE_C R12, RZ, R12, RZ ;  /* 0x0000000cff0c723e */ /* 0x000fe400048070ff */
[----:B------:R-:W-:Y:S01]  /*1400*/  F2FP.SATFINITE.E4M3.F32.PACK_AB_MERGE_C R10, RZ, R10, RZ ;  /* 0x0000000aff0a723e */ /* 0x000fe200048070ff */
[----:B------:R-:W-:Y:S01]  /*1410*/  UIADD3.X UR11, UPT, UPT, UR4, UR11, URZ, UP2, !UPT ;  /* 0x0000000b040b7290 */ /* 0x000fe200097fe4ff */
[----:B------:R-:W-:Y:S01]  /*1420*/  @!P4 PRMT R37, R12, 0x7604, R39 ;  /* 0x000076040c25c816 */ /* 0x000fe20000000027 */
[----:B------:R-:W0:Y:S01]  /*1430*/  LDCU.64 UR4, c[0x0][0x3b8] ;  /* 0x00007700ff0477ac */ /* 0x000e220008000a00 */
[----:B------:R-:W-:Y:S01]  /*1440*/  HADD2.F32 R34, -RZ, R34.H1_H1 ;  /* 0x30000022ff227230 */ /* 0x000fe20000004100 */
[----:B------:R-:W-:Y:S01]  /*1450*/  ISETP.GE.U32.AND P3, PT, R28, UR7, PT ;  /* 0x000000071c007c0c */ /* 0x000fe2000bf66070 */
[----:B------:R-:W-:Y:S01]  /*1460*/  HADD2.F32 R28, -RZ, R33.H0_H0 ;  /* 0x20000021ff1c7230 */ /* 0x000fe20000004100 */
[----:B------:R-:W-:-:S02]  /*1470*/  UIMAD UR25, UR25, -0x7f, URZ ;  /* 0xffffff81191978a4 */ /* 0x000fc4000f8e02ff */
[----:B------:R-:W-:Y:S01]  /*1480*/  FADD R34, R34, R34 ;  /* 0x0000002222227221 */ /* 0x000fe20000000000 */
[----:B------:R-:W-:Y:S01]  /*1490*/  UIMAD.WIDE.U32 UR14, UR12, -0x7f, UR14 ;  /* 0xffffff810c0e78a5 */ /* 0x000fe2000f8e000e */
[----:B------:R-:W-:Y:S01]  /*14a0*/  FMUL R28, R28, R11 ;  /* 0x0000000b1c1c7220 */ /* 0x000fe20000400000 */
[----:B------:R-:W-:Y:S02]  /*14b0*/  HADD2.F32 R11, -RZ, R33.H1_H1 ;  /* 0x30000021ff0b7230 */ /* 0x000fe40000004100 */
[C---:B------:R-:W-:Y:S01]  /*14c0*/  FADD R31, R14.reuse, R31 ;  /* 0x0000001f0e1f7221 */ /* 0x040fe20000000000 */
[----:B------:R-:W-:Y:S01]  /*14d0*/  FMNMX R34, RZ, R34, !PT ;  /* 0x00000022ff227209 */ /* 0x000fe20007800000 */
[----:B------:R-:W-:Y:S01]  /*14e0*/  UIADD3 UR12, UPT, UPT, UR15, -UR12, UR25 ;  /* 0x8000000c0f0c7290 */ /* 0x000fe2000fffe019 */
[----:B------:R-:W-:Y:S01]  /*14f0*/  FMNMX3 R30, |R14|, R30, |R25|, !PT ;  /* 0x0000001e0e1e7276 */ /* 0x000fe20007800619 */
[----:B------:R-:W-:Y:S01]  /*1500*/  FMUL R41, R19, UR8 ;  /* 0x0000000813297c20 */ /* 0x000fe20008400000 */
[----:B------:R-:W-:Y:S01]  /*1510*/  FMUL R14, R20, UR8 ;  /* 0x00000008140e7c20 */ /* 0x000fe20008400000 */
[----:B0-----:R-:W-:Y:S01]  /*1520*/  ULEA UR4, UP0, UR14, UR4, 0x2 ;  /* 0x000000040e047291 */ /* 0x001fe2000f8010ff */
[----:B------:R-:W-:Y:S01]  /*1530*/  BSSY.RECONVERGENT B0, `(.L_x_10965) ;  /* 0x0000022000007945 */ /* 0x000fe20003800200 */
[----:B------:R-:W-:-:S02]  /*1540*/  FMUL R11, R11, R34 ;  /* 0x000000220b0b7220 */ /* 0x000fc40000400000 */
[----:B------:R-:W-:Y:S01]  /*1550*/  ULEA.HI.X UR5, UR14, UR5, UR12, 0x2, UP0 ;  /* 0x000000050e057291 */ /* 0x000fe200080f140c */
[----:B------:R-:W-:Y:S01]  /*1560*/  FADD R34, RZ, R15 ;  /* 0x0000000fff227221 */ /* 0x000fe20000000000 */
[----:B------:R-:W-:Y:S02]  /*1570*/  F2FP.SATFINITE.E4M3.F32.PACK_AB_MERGE_C R41, RZ, R41, RZ ;  /* 0x00000029ff29723e */ /* 0x000fe400048070ff */
[----:B------:R-:W-:Y:S01]  /*1580*/  F2FP.SATFINITE.E4M3.F32.PACK_AB_MERGE_C R14, RZ, R14, RZ ;  /* 0x0000000eff0e723e */ /* 0x000fe200048070ff */
[--C-:B------:R-:W-:Y:S02]  /*1590*/  HADD2.F32 R16, -RZ, R13.reuse.H0_H0 ;  /* 0x2000000dff107230 */ /* 0x100fe40000004100 */
[----:B------:R-:W-:-:S05]  /*15a0*/  HADD2.F32 R13, -RZ, R13.H1_H1 ;  /* 0x3000000dff0d7230 */ /* 0x000fca0000004100 */
[----:B------:R-:W-:Y:S01]  /*15b0*/  FADD R13, R13, R13 ;  /* 0x0000000d0d0d7221 */ /* 0x000fe20000000000 */
[----:B------:R-:W-:-:S04]  /*15c0*/  FADD R16, R16, R16 ;  /* 0x0000001010107221 */ /* 0x000fc80000000000 */
[----:B------:R-:W-:Y:S02]  /*15d0*/  FMNMX R13, RZ, R13, !PT ;  /* 0x0000000dff0d7209 */ /* 0x000fe40007800000 */
[----:B------:R-:W-:-:S03]  /*15e0*/  FMNMX R16, RZ, R16, !PT ;  /* 0x00000010ff107209 */ /* 0x000fc60007800000 */
[----:B------:R-:W-:Y:S01]  /*15f0*/  FMUL R26, R26, R13 ;  /* 0x0000000d1a1a7220 */ /* 0x000fe20000400000 */
[----:B------:R-:W-:Y:S01]  /*1600*/  FMUL R13, R25, UR8 ;  /* 0x00000008190d7c20 */ /* 0x000fe20008400000 */
[----:B------:R-:W-:Y:S01]  /*1610*/  FMUL R27, R27, R16 ;  /* 0x000000101b1b7220 */ /* 0x000fe20000400000 */
[----:B------:R-:W-:-:S03]  /*1620*/  @!P4 LEA R16, P0, R6, UR16, 0x1 ;  /* 0x000000100610cc11 */ /* 0x000fc6000f8008ff */
[----:B------:R-:W-:Y:S02]  /*1630*/  F2FP.SATFINITE.E4M3.F32.PACK_AB_MERGE_C R13, RZ, R13, RZ ;  /* 0x0000000dff0d723e */ /* 0x000fe400048070ff */
[----:B------:R-:W-:Y:S02]  /*1640*/  @!P4 LEA.HI.X R17, R6, UR9, R7, 0x1, P0 ;  /* 0x000000090611cc11 */ /* 0x000fe400080f0c07 */
[----:B------:R-:W-:-:S03]  /*1650*/  @!P4 PRMT R43, R13, 0x7604, R10 ;  /* 0x000076040d2bc816 */ /* 0x000fc6000000000a */
[----:B------:R0:W-:Y:S04]  /*1660*/  @!P4 STG.E.U16 desc[UR30][R16.64], R37 ;  /* 0x000000251000c986 */ /* 0x0001e8000c10151e */
[----:B------:R0:W-:Y:S01]  /*1670*/  @!P4 STG.E.U16 desc[UR30][R8.64], R43 ;  /* 0x0000002b0800c986 */ /* 0x0001e2000c10151e */
[----:B------:R-:W-:Y:S01]  /*1680*/  FMUL R33, R27, UR8 ;  /* 0x000000081b217c20 */ /* 0x000fe20008400000 */
[----:B------:R-:W-:-:S04]  /*1690*/  FMUL R42, R26, UR8 ;  /* 0x000000081a2a7c20 */ /* 0x000fc80008400000 */
[----:B------:R-:W-:Y:S02]  /*16a0*/  F2FP.SATFINITE.E4M3.F32.PACK_AB_MERGE_C R15, RZ, R33, RZ ;  /* 0x00000021ff0f723e */ /* 0x000fe400048070ff */
[----:B------:R-:W-:Y:S01]  /*16b0*/  F2FP.SATFINITE.E4M3.F32.PACK_AB_MERGE_C R42, RZ, R42, RZ ;  /* 0x0000002aff2a723e */ /* 0x000fe200048070ff */
[----:B------:R-:W-:Y:S06]  /*16c0*/  @P4 BRA `(.L_x_10966) ;  /* 0x0000000000204947 */ /* 0x000fec0003800000 */
        /* <DEDUP_REMOVED lines=8> */
.L_x_10966:
[----:B------:R-:W-:Y:S05]  /*1750*/  BSYNC.RECONVERGENT B0 ;  /* 0x0000000000007941 */ /* 0x000fea0003800200 */
.L_x_10965:
[----:B------:R-:W-:Y:S04]  /*1760*/  BSSY.RECONVERGENT B0, `(.L_x_10967) ;  /* 0x000000a000007945 */ /* 0x000fe80003800200 */
[----:B------:R-:W-:Y:S05]  /*1770*/  @P4 BRA `(.L_x_10968) ;  /* 0x0000000000204947 */ /* 0x000fea0003800000 */
[----:B01----:R-:W-:Y:S01]  /*1780*/  IMAD.U32 R9, RZ, RZ, UR33 ;  /* 0x00000021ff097e24 */ /* 0x003fe2000f8e00ff */
[----:B------:R-:W-:-:S03]  /*1790*/  UIMAD UR10, UR34, 0x3, URZ ;  /* 0x00000003220a78a4 */ /* 0x000fc6000f8e02ff */
[----:B------:R-:W-:-:S04]  /*17a0*/  IMAD.WIDE.U32 R6, R9, 0x3, R6 ;  /* 0x0000000309067825 */ /* 0x000fc800078e0006 */
[----:B------:R-:W-:Y:S01]  /*17b0*/  VIADD R7, R7, UR10 ;  /* 0x0000000a07077c36 */ /* 0x000fe20008000000 */
[----:B------:R-:W-:-:S04]  /*17c0*/  LEA R8, P0, R6, UR16, 0x1 ;  /* 0x0000001006087c11 */ /* 0x000fc8000f8008ff */
[----:B------:R-:W-:Y:S02]  /*17d0*/  LEA.HI.X R9, R6, UR9, R7, 0x1, P0 ;  /* 0x0000000906097c11 */ /* 0x000fe400080f0c07 */
[----:B------:R-:W-:-:S05]  /*17e0*/  PRMT R7, R42, 0x7604, R15 ;  /* 0x000076042a077816 */ /* 0x000fca000000000f */
[----:B------:R2:W-:Y:S02]  /*17f0*/  STG.E.U16 desc[UR30][R8.64], R7 ;  /* 0x0000000708007986 */ /* 0x0005e4000c10151e */
.L_x_10968:
[----:B------:R-:W-:Y:S05]  /*1800*/  BSYNC.RECONVERGENT B0 ;  /* 0x0000000000007941 */ /* 0x000fea0003800200 */
.L_x_10967:
[----:B------:R-:W-:Y:S01]  /*1810*/  VIADD R40, R0, 0x1e ;  /* 0x0000001e00287836 */ /* 0x000fe20000000000 */
[----:B------:R-:W-:Y:S01]  /*1820*/  USHF.L.U32 UR12, UR33, 0x2, URZ ;  /* 0x00000002210c7899 */ /* 0x000fe200080006ff */
[----:B------:R-:W-:Y:S01]  /*1830*/  FADD R34, R25, R34 ;  /* 0x0000002219227221 */ /* 0x000fe20000000000 */
[----:B------:R-:W-:Y:S01]  /*1840*/  USHF.L.U64.HI UR14, UR33, 0x2, UR34 ;  /* 0x00000002210e7899 */ /* 0x000fe20008010222 */
[----:B012---:R-:W-:Y:S01]  /*1850*/  FADD R8, R20, R31 ;  /* 0x0000001f14087221 */ /* 0x007fe20000000000 */
[----:B------:R-:W-:Y:S01]  /*1860*/  LOP3.LUT R40, R40, 0x1f, RZ, 0xc0, !PT ;  /* 0x0000001f28287812 */ /* 0x000fe200078ec0ff */
[----:B------:R-:W-:Y:S01]  /*1870*/  IMAD.U32 R9, RZ, RZ, UR33 ;  /* 0x00000021ff097e24 */ /* 0x000fe2000f8e00ff */
[----:B------:R-:W-:Y:S01]  /*1880*/  FMNMX3 R25, |R20|, R30, |R19|, !PT ;  /* 0x0000001e14197276 */ /* 0x000fe20007800613 */
[----:B------:R-:W-:Y:S01]  /*1890*/  FADD R19, R19, R34 ;  /* 0x0000002213137221 */ /* 0x000fe20000000000 */
[----:B------:R-:W-:Y:S01]  /*18a0*/  ISETP.LT.U32.AND P5, PT, R40, UR13, !P5 ;  /* 0x0000000d28007c0c */ /* 0x000fe2000efa1070 */
[----:B------:R-:W-:Y:S01]  /*18b0*/  FADD R7, R27, R8 ;  /* 0x000000081b077221 */ /* 0x000fe20000000000 */
[----:B------:R-:W-:Y:S01]  /*18c0*/  IADD3 R20, P0, PT, R4, UR12, RZ ;  /* 0x0000000c04147c10 */ /* 0x000fe2000ff1e0ff */
[----:B------:R-:W-:Y:S01]  /*18d0*/  FADD R5, R26, R19 ;  /* 0x000000131a057221 */ /* 0x000fe20000000000 */
[----:B------:R-:W-:-:S02]  /*18e0*/  LOP3.LUT R6, R18, 0x1f, RZ, 0xc0, !PT ;  /* 0x0000001f12067812 */ /* 0x000fc400078ec0ff */
[----:B------:R-:W-:Y:S02]  /*18f0*/  IADD3.X R22, PT, PT, R22, UR14, RZ, P0, !PT ;  /* 0x0000000e16167c10 */ /* 0x000fe400087fe4ff */
[-C--:B------:R-:W-:Y:S01]  /*1900*/  IADD3 R18, P0, PT, R40, R20.reuse, RZ ;  /* 0x0000001428127210 */ /* 0x080fe20007f1e0ff */
[----:B------:R-:W0:Y:S01]  /*1910*/  SHFL.IDX PT, R4, R7, R6, 0x1f ;  /* 0x00001f0607047589 */ /* 0x000e2200000e0000 */
[----:B------:R-:W-:Y:S02]  /*1920*/  ISETP.GE.U32.OR P3, PT, R21, UR13, P3 ;  /* 0x0000000d15007c0c */ /* 0x000fe40009f66470 */
[----:B------:R-:W-:Y:S01]  /*1930*/  FMNMX3 R25, |R27|, R25, |R26|, !PT ;  /* 0x000000191b197276 */ /* 0x000fe2000780061a */
[----:B------:R-:W-:Y:S01]  /*1940*/  VOTEU.ANY UP0, P5 ;  /* 0x0000000000ff7886 */ /* 0x000fe20002800100 */
[----:B------:R-:W-:Y:S01]  /*1950*/  IMAD.X R19, RZ, RZ, R22, P0 ;  /* 0x000000ffff137224 */ /* 0x000fe200000e0616 */
[----:B------:R-:W-:Y:S01]  /*1960*/  IADD3 R20, P0, PT, R21, R20, RZ ;  /* 0x0000001415147210 */ /* 0x000fe20007f1e0ff */
[----:B------:R-:W-:Y:S01]  /*1970*/  IMAD.U32 R21, RZ, RZ, UR33 ;  /* 0x00000021ff157e24 */ /* 0x000fe2000f8e00ff */
[----:B------:R1:W2:Y:S01]  /*1980*/  SHFL.IDX PT, R5, R5, R6, 0x1f ;  /* 0x00001f0605057589 */ /* 0x0002a200000e0000 */
[----:B------:R-:W-:Y:S01]  /*1990*/  @UP0 UIMAD UR10, UR34, 0x5, URZ ;  /* 0x00000005220a08a4 */ /* 0x000fe2000f8e02ff */
[----:B------:R-:W-:-:S02]  /*19a0*/  @P5 IMAD.MOV.U32 R16, RZ, RZ, R18 ;  /* 0x000000ffff105224 */ /* 0x000fc400078e0012 */
[--C-:B------:R-:W-:Y:S02]  /*19b0*/  @P5 IMAD.MOV.U32 R17, RZ, RZ, R19.reuse ;  /* 0x000000ffff115224 */ /* 0x100fe400078e0013 */
[----:B------:R-:W-:-:S04]  /*19c0*/  @P5 IMAD.WIDE.U32 R8, R9, 0x5, R18 ;  /* 0x0000000509085825 */ /* 0x000fc800078e0012 */
[----:B------:R-:W-:Y:S01]  /*19d0*/  @P5 IMAD.WIDE.U32 R16, R21, 0x6, R16 ;  /* 0x0000000615105825 */ /* 0x000fe200078e0010 */
[----:B------:R-:W-:Y:S01]  /*19e0*/  @P5 IADD3 R21, P1, PT, R18, UR12, RZ ;  /* 0x0000000c12155c10 */ /* 0x000fe2000ff3e0ff */
[----:B------:R-:W-:Y:S02]  /*19f0*/  @UP0 UIMAD UR12, UR34, 0x6, URZ ;  /* 0x00000006220c08a4 */ /* 0x000fe4000f8e02ff */
[----:B------:R-:W-:Y:S02]  /*1a00*/  IMAD.U32 R27, RZ, RZ, UR33 ;  /* 0x00000021ff1b7e24 */ /* 0x000fe4000f8e00ff */
[----:B-1----:R-:W-:Y:S01]  /*1a10*/  @P5 IMAD.MOV.U32 R6, RZ, RZ, R18 ;  /* 0x000000ffff065224 */ /* 0x002fe200078e0012 */
[----:B------:R-:W-:Y:S01]  /*1a20*/  @P5 IADD3.X R18, PT, PT, R19, UR14, RZ, P1, !PT ;  /* 0x0000000e13125c10 */ /* 0x000fe20008ffe4ff */
[----:B------:R-:W-:Y:S02]  /*1a30*/  @P5 IMAD.MOV.U32 R7, RZ, RZ, R19 ;  /* 0x000000ffff075224 */ /* 0x000fe400078e0013 */
[----:B------:R-:W-:Y:S01]  /*1a40*/  @P5 VIADD R9, R9, UR10 ;  /* 0x0000000a09095c36 */ /* 0x000fe20008000000 */
[----:B------:R-:W-:Y:S01]  /*1a50*/  @UP0 UIMAD UR10, UR34, 0x7, URZ ;  /* 0x00000007220a08a4 */ /* 0x000fe2000f8e02ff */
[----:B------:R-:W-:Y:S01]  /*1a60*/  @P5 IMAD.WIDE.U32 R6, R27, 0x7, R6 ;  /* 0x000000071b065825 */ /* 0x000fe200078e0006 */
[----:B------:R-:W-:-:S02]  /*1a70*/  @P5 SHF.L.U64.HI R18, R21, 0x2, R18 ;  /* 0x0000000215125819 */ /* 0x000fc40000010212 */
[----:B------:R-:W-:Y:S01]  /*1a80*/  @P5 SHF.L.U64.HI R19, R8, 0x2, R9 ;  /* 0x0000000208135819 */ /* 0x000fe20000010209 */
[----:B------:R-:W-:Y:S02]  /*1a90*/  @P5 VIADD R9, R17, UR12 ;  /* 0x0000000c11095c36 */ /* 0x000fe40008000000 */
[----:B------:R-:W-:Y:S02]  /*1aa0*/  @P5 IMAD.SHL.U32 R17, R21, 0x4, RZ ;  /* 0x0000000415115824 */ /* 0x000fe400078e00ff */
[----:B------:R-:W-:Y:S01]  /*1ab0*/  @P5 VIADD R21, R7, UR10 ;  /* 0x0000000a07155c36 */ /* 0x000fe20008000000 */
[----:B------:R-:W-:Y:S01]  /*1ac0*/  @P5 SHF.L.U64.HI R9, R16, 0x2, R9 ;  /* 0x0000000210095819 */ /* 0x000fe20000010209 */
[----:B------:R-:W-:Y:S01]  /*1ad0*/  @P5 IMAD.SHL.U32 R31, R6, 0x4, RZ ;  /* 0x00000004061f5824 */ /* 0x000fe200078e00ff */
[C---:B------:R-:W-:Y:S01]  /*1ae0*/  @P5 IADD3 R26, P1, PT, R17.reuse, UR18, RZ ;  /* 0x00000012111a5c10 */ /* 0x040fe2000ff3e0ff */
[----:B------:R-:W-:Y:S01]  /*1af0*/  @P5 IMAD.SHL.U32 R30, R8, 0x4, RZ ;  /* 0x00000004081e5824 */ /* 0x000fe200078e00ff */
[----:B------:R-:W-:Y:S01]  /*1b00*/  @P5 SHF.L.U64.HI R21, R6, 0x2, R21 ;  /* 0x0000000206155819 */ /* 0x000fe20000010215 */
[----:B------:R-:W-:Y:S01]  /*1b10*/  @!P5 IMAD.MOV.U32 R36, RZ, RZ, RZ ;  /* 0x000000ffff24d224 */ /* 0x000fe200078e00ff */
[----:B------:R-:W-:Y:S01]  /*1b20*/  @P5 IADD3 R6, P2, PT, R17, UR19, RZ ;  /* 0x0000001311065c10 */ /* 0x000fe2000ff5e0ff */
[----:B------:R-:W-:Y:S01]  /*1b30*/  @P5 IMAD.SHL.U32 R8, R16, 0x4, RZ ;  /* 0x0000000410085824 */ /* 0x000fe200078e00ff */
[C---:B------:R-:W-:Y:S01]  /*1b40*/  @P5 IADD3.X R27, PT, PT, R18.reuse, UR20, RZ, P1, !PT ;  /* 0x00000014121b5c10 */ /* 0x040fe20008ffe4ff */
[----:B------:R-:W-:Y:S01]  /*1b50*/  @!P5 IMAD.MOV.U32 R33, RZ, RZ, RZ ;  /* 0x000000ffff21d224 */ /* 0x000fe200078e00ff */
[----:B------:R-:W-:-:S02]  /*1b60*/  @P5 IADD3.X R7, PT, PT, R18, UR21, RZ, P2, !PT ;  /* 0x0000001512075c10 */ /* 0x000fc400097fe4ff */
[----:B------:R-:W-:-:S03]  /*1b70*/  @P5 IADD3 R16, P1, PT, R30, UR18, RZ ;  /* 0x000000121e105c10 */ /* 0x000fc6000ff3e0ff */
[----:B------:R1:W5:Y:S01]  /*1b80*/  @P5 LDG.E R36, desc[UR30][R6.64] ;  /* 0x0000001e06245981 */ /* 0x000362000c1e1900 */
[----:B------:R-:W-:Y:S01]  /*1b90*/  @P5 IADD3.X R17, PT, PT, R19, UR20, RZ, P1, !PT ;  /* 0x0000001413115c10 */ /* 0x000fe20008ffe4ff */
[----:B------:R-:W-:Y:S02]  /*1ba0*/  @!P5 IMAD.MOV.U32 R18, RZ, RZ, RZ ;  /* 0x000000ffff12d224 */ /* 0x000fe400078e00ff */
[----:B------:R3:W5:Y:S01]  /*1bb0*/  @P5 LDG.E R33, desc[UR30][R26.64] ;  /* 0x0000001e1a215981 */ /* 0x000762000c1e1900 */
[----:B------:R-:W-:-:S03]  /*1bc0*/  @!P5 IMAD.MOV.U32 R34, RZ, RZ, RZ ;  /* 0x000000ffff22d224 */ /* 0x000fc600078e00ff */
[----:B------:R4:W5:Y:S01]  /*1bd0*/  @P5 LDG.E R18, desc[UR30][R16.64] ;  /* 0x0000001e10125981 */ /* 0x000962000c1e1900 */
[----:B-1----:R-:W-:Y:S02]  /*1be0*/  @P5 IADD3 R6, P1, PT, R30, UR19, RZ ;  /* 0x000000131e065c10 */ /* 0x002fe4000ff3e0ff */
[C---:B---3--:R-:W-:Y:S02]  /*1bf0*/  @P5 IADD3 R26, P2, PT, R8.reuse, UR18, RZ ;  /* 0x00000012081a5c10 */ /* 0x048fe4000ff5e0ff */
[----:B------:R-:W-:Y:S02]  /*1c00*/  @P5 IADD3.X R7, PT, PT, R19, UR21, RZ, P1, !PT ;  /* 0x0000001513075c10 */ /* 0x000fe40008ffe4ff */
[----:B------:R-:W-:Y:S02]  /*1c10*/  @P5 IADD3 R8, P1, PT, R8, UR19, RZ ;  /* 0x0000001308085c10 */ /* 0x000fe4000ff3e0ff */
[C---:B------:R-:W-:Y:S01]  /*1c20*/  @P5 IADD3.X R27, PT, PT, R9.reuse, UR20, RZ, P2, !PT ;  /* 0x00000014091b5c10 */ /* 0x040fe200097fe4ff */
[----:B------:R1:W5:Y:S01]  /*1c30*/  @P5 LDG.E R34, desc[UR30][R6.64] ;  /* 0x0000001e06225981 */ /* 0x000362000c1e1900 */
[----:B------:R-:W-:-:S02]  /*1c40*/  @P5 IADD3.X R9, PT, PT, R9, UR21, RZ, P1, !PT ;  /* 0x0000001509095c10 */ /* 0x000fc40008ffe4ff */
[C---:B----4-:R-:W-:Y:S01]  /*1c50*/  @P5 IADD3 R16, P1, PT, R31.reuse, UR18, RZ ;  /* 0x000000121f105c10 */ /* 0x050fe2000ff3e0ff */
[----:B------:R-:W-:Y:S01]  /*1c60*/  @!P5 IMAD.MOV.U32 R30, RZ, RZ, RZ ;  /* 0x000000ffff1ed224 */ /* 0x000fe200078e00ff */
[----:B-1----:R-:W-:Y:S01]  /*1c70*/  @P5 IADD3 R6, P2, PT, R31, UR19, RZ ;  /* 0x000000131f065c10 */ /* 0x002fe2000ff5e0ff */
[----:B------:R-:W-:Y:S01]  /*1c80*/  @!P5 IMAD.MOV.U32 R19, RZ, RZ, RZ ;  /* 0x000000ffff13d224 */ /* 0x000fe200078e00ff */
[----:B------:R-:W-:-:S03]  /*1c90*/  @P5 IADD3.X R17, PT, PT, R21, UR20, RZ, P1, !PT ;  /* 0x0000001415115c10 */ /* 0x000fc60008ffe4ff */
[----:B------:R1:W5:Y:S01]  /*1ca0*/  @P5 LDG.E R30, desc[UR30][R26.64] ;  /* 0x0000001e1a1e5981 */ /* 0x000362000c1e1900 */
[----:B------:R-:W-:Y:S01]  /*1cb0*/  @P5 IADD3.X R7, PT, PT, R21, UR21, RZ, P2, !PT ;  /* 0x0000001515075c10 */ /* 0x000fe200097fe4ff */
[C---:B------:R-:W-:Y:S01]  /*1cc0*/  FMUL R21, R44.reuse, UR8 ;  /* 0x000000082c157c20 */ /* 0x040fe20008400000 */
[----:B------:R-:W-:Y:S01]  /*1cd0*/  @!P5 IMAD.MOV.U32 R31, RZ, RZ, RZ ;  /* 0x000000ffff1fd224 */ /* 0x000fe200078e00ff */
[----:B------:R3:W5:Y:S01]  /*1ce0*/  @P5 LDG.E R19, desc[UR30][R8.64] ;  /* 0x0000001e08135981 */ /* 0x000762000c1e1900 */
[----:B------:R-:W-:Y:S02]  /*1cf0*/  @!P5 IMAD.MOV.U32 R38, RZ, RZ, RZ ;  /* 0x000000ffff26d224 */ /* 0x000fe400078e00ff */
[----:B------:R-:W-:Y:S02]  /*1d00*/  FMUL R43, R29, UR8 ;  /* 0x000000081d2b7c20 */ /* 0x000fe40008400000 */
[----:B------:R4:W5:Y:S01]  /*1d10*/  @P5 LDG.E R31, desc[UR30][R6.64] ;  /* 0x0000001e061f5981 */ /* 0x000962000c1e1900 */
[----:B-1----:R-:W-:Y:S01]  /*1d20*/  F2FP.SATFINITE.E4M3.F32.PACK_AB_MERGE_C R27, RZ, R21, RZ ;  /* 0x00000015ff1b723e */ /* 0x002fe200048070ff */
[----:B------:R-:W-:Y:S01]  /*1d30*/  IMAD.X R21, RZ, RZ, R22, P0 ;  /* 0x000000ffff157224 */ /* 0x000fe200000e0616 */
[--C-:B------:R-:W-:Y:S01]  /*1d40*/  FMNMX3 R26, |R44|, R25, |R29|.reuse, !PT ;  /* 0x000000192c1a7276 */ /* 0x100fe2000780061d */
[----:B------:R1:W5:Y:S01]  /*1d50*/  @P5 LDG.E R38, desc[UR30][R16.64] ;  /* 0x0000001e10265981 */ /* 0x000362000c1e1900 */
[----:B---3--:R-:W-:Y:S01]  /*1d60*/  @!P3 LEA R8, P0, R20, UR16, 0x1 ;  /* 0x000000101408bc11 */ /* 0x008fe2000f8008ff */
[----:B------:R-:W-:Y:S01]  /*1d70*/  FADD R25, RZ, R44 ;  /* 0x0000002cff197221 */ /* 0x000fe20000000000 */
[----:B------:R-:W-:-:S02]  /*1d80*/  FADD R44, RZ, R29 ;  /* 0x0000001dff2c7221 */ /* 0x000fc40000000000 */
[----:B------:R-:W-:Y:S01]  /*1d90*/  @!P3 LEA.HI.X R9, R20, UR9, R21, 0x1, P0 ;  /* 0x000000091409bc11 */ /* 0x000fe200080f0c15 */
[----:B----4-:R-:W-:Y:S01]  /*1da0*/  FMUL R6, R28, UR8 ;  /* 0x000000081c067c20 */ /* 0x010fe20008400000 */
[----:B------:R-:W-:Y:S01]  /*1db0*/  @!P3 IADD3 R7, P0, PT, R20, UR33, RZ ;  /* 0x000000211407bc10 */ /* 0x000fe2000ff1e0ff */
[C---:B------:R-:W-:Y:S01]  /*1dc0*/  FADD R25, R28.reuse, R25 ;  /* 0x000000191c197221 */ /* 0x040fe20000000000 */
[C---:B-1----:R-:W-:Y:S01]  /*1dd0*/  FMUL R16, R11.reuse, UR8 ;  /* 0x000000080b107c20 */ /* 0x042fe20008400000 */
[----:B------:R-:W-:Y:S01]  /*1de0*/  FMNMX3 R26, |R28|, R26, |R11|, !PT ;  /* 0x0000001a1c1a7276 */ /* 0x000fe2000780060b */
[----:B------:R-:W-:Y:S01]  /*1df0*/  FADD R28, R11, R44 ;  /* 0x0000002c0b1c7221 */ /* 0x000fe20000000000 */
[----:B------:R-:W-:Y:S02]  /*1e00*/  F2FP.SATFINITE.E4M3.F32.PACK_AB_MERGE_C R43, RZ, R43, RZ ;  /* 0x0000002bff2b723e */ /* 0x000fe400048070ff */
[----:B------:R-:W-:Y:S02]  /*1e10*/  F2FP.SATFINITE.E4M3.F32.PACK_AB_MERGE_C R17, RZ, R6, RZ ;  /* 0x00000006ff11723e */ /* 0x000fe400048070ff */
[----:B------:R-:W-:-:S02]  /*1e20*/  @!P3 IADD3.X R44, PT, PT, R21, UR34, RZ, P0, !PT ;  /* 0x00000022152cbc10 */ /* 0x000fc400087fe4ff */
[----:B------:R-:W-:Y:S02]  /*1e30*/  @!P3 LEA R6, P0, R7, UR16, 0x1 ;  /* 0x000000100706bc11 */ /* 0x000fe4000f8008ff */
[----:B------:R-:W-:Y:S02]  /*1e40*/  F2FP.SATFINITE.E4M3.F32.PACK_AB_MERGE_C R16, RZ, R16, RZ ;  /* 0x00000010ff10723e */ /* 0x000fe400048070ff */
[----:B------:R-:W-:Y:S02]  /*1e50*/  @!P3 PRMT R29, R43, 0x7604, R27 ;  /* 0x000076042b1db816 */ /* 0x000fe4000000001b */
[----:B------:R-:W-:Y:S02]  /*1e60*/  LOP3.LUT R11, R27, 0xff, RZ, 0xc0, !PT ;  /* 0x000000ff1b0b7812 */ /* 0x000fe400078ec0ff */
[----:B------:R-:W-:Y:S02]  /*1e70*/  @!P3 LEA.HI.X R7, R7, UR9, R44, 0x1, P0 ;  /* 0x000000090707bc11 */ /* 0x000fe400080f0c2c */
[----:B------:R-:W-:Y:S01]  /*1e80*/  @!P3 PRMT R27, R16, 0x7604, R17 ;  /* 0x00007604101bb816 */ /* 0x000fe20000000011 */
[----:B------:R1:W-:Y:S04]  /*1e90*/  @!P3 STG.E.U16 desc[UR30][R8.64], R29 ;  /* 0x0000001d0800b986 */ /* 0x0003e8000c10151e */
[----:B------:R3:W-:Y:S01]  /*1ea0*/  @!P3 STG.E.U16 desc[UR30][R6.64], R27 ;  /* 0x0000001b0600b986 */ /* 0x0007e2000c10151e */
[----:B------:R-:W-:-:S02]  /*1eb0*/  IMAD R11, R17, 0x100, R11 ;  /* 0x00000100110b7824 */ /* 0x000fc400078e020b */
[----:B------:R-:W-:Y:S01]  /*1ec0*/  FMUL R17, R24, UR8 ;  /* 0x0000000818117c20 */ /* 0x000fe20008400000 */
[----:B------:R-:W-:Y:S01]  /*1ed0*/  BSSY.RECONVERGENT B0, `(.L_x_10969) ;  /* 0x000000e000007945 */ /* 0x000fe20003800200 */
[----:B-1----:R-:W-:Y:S01]  /*1ee0*/  FMUL R8, R23, UR8 ;  /* 0x0000000817087c20 */ /* 0x002fe20008400000 */
[----:B------:R-:W-:Y:S02]  /*1ef0*/  FMUL R9, R32, UR8 ;  /* 0x0000000820097c20 */ /* 0x000fe40008400000 */
[----:B------:R-:W-:Y:S02]  /*1f00*/  F2FP.SATFINITE.E4M3.F32.PACK_AB_MERGE_C R17, RZ, R17, RZ ;  /* 0x00000011ff11723e */ /* 0x000fe400048070ff */
[----:B------:R-:W-:Y:S01]  /*1f10*/  F2FP.SATFINITE.E4M3.F32.PACK_AB_MERGE_C R8, RZ, R8, RZ ;  /* 0x00000008ff08723e */ /* 0x000fe200048070ff */
[----:B0-23--:R-:W-:Y:S06]  /*1f20*/  @P3 BRA `(.L_x_10970) ;  /* 0x0000000000203947 */ /* 0x00dfec0003800000 */
        /* <DEDUP_REMOVED lines=8> */
.L_x_10970:
[----:B------:R-:W-:Y:S05]  /*1fb0*/  BSYNC.RECONVERGENT B0 ;  /* 0x0000000000007941 */ /* 0x000fea0003800200 */
.L_x_10969:
[----:B------:R-:W-:Y:S01]  /*1fc0*/  FMUL R44, R35, UR8 ;  /* 0x00000008232c7c20 */ /* 0x000fe20008400000 */
[----:B------:R-:W-:Y:S01]  /*1fd0*/  BSSY.RECONVERGENT B0, `(.L_x_10971) ;  /* 0x000000c000007945 */ /* 0x000fe20003800200 */
[----:B------:R-:W-:-:S03]  /*1fe0*/  F2FP.SATFINITE.E4M3.F32.PACK_AB_MERGE_C R9, RZ, R9, RZ ;  /* 0x00000009ff09723e */ /* 0x000fc600048070ff */
[----:B------:R-:W-:Y:S01]  /*1ff0*/  F2FP.SATFINITE.E4M3.F32.PACK_AB_MERGE_C R44, RZ, R44, RZ ;  /* 0x0000002cff2c723e */ /* 0x000fe200048070ff */
[----:B------:R-:W-:Y:S06]  /*2000*/  @P3 BRA `(.L_x_10972) ;  /* 0x0000000000203947 */ /* 0x000fec0003800000 */
[----:B0-----:R-:W-:Y:S01]  /*2010*/  IMAD.U32 R7, RZ, RZ, UR33 ;  /* 0x00000021ff077e24 */ /* 0x001fe2000f8e00ff */
[----:B------:R-:W-:-:S03]  /*2020*/  UIMAD UR10, UR34, 0x3, URZ ;  /* 0x00000003220a78a4 */ /* 0x000fc6000f8e02ff */
[----:B------:R-:W-:-:S04]  /*2030*/  IMAD.WIDE.U32 R20, R7, 0x3, R20 ;  /* 0x0000000307147825 */ /* 0x000fc800078e0014 */
[----:B------:R-:W-:Y:S01]  /*2040*/  VIADD R7, R21, UR10 ;  /* 0x0000000a15077c36 */ /* 0x000fe20008000000 */
[----:B------:R-:W-:Y:S02]  /*2050*/  LEA R6, P0, R20, UR16, 0x1 ;  /* 0x0000001014067c11 */ /* 0x000fe4000f8008ff */
[----:B------:R-:W-:Y:S02]  /*2060*/  PRMT R21, R44, 0x7604, R9 ;  /* 0x000076042c157816 */ /* 0x000fe40000000009 */
[----:B------:R-:W-:-:S05]  /*2070*/  LEA.HI.X R7, R20, UR9, R7, 0x1, P0 ;  /* 0x0000000914077c11 */ /* 0x000fca00080f0c07 */
[----:B------:R1:W-:Y:S04]  /*2080*/  STG.E.U16 desc[UR30][R6.64], R21 ;  /* 0x0000001506007986 */ /* 0x0003e8000c10151e */
.L_x_10972:
[----:B------:R-:W-:Y:S05]  /*2090*/  BSYNC.RECONVERGENT B0 ;  /* 0x0000000000007941 */ /* 0x000fea0003800200 */
.L_x_10971:
[----:B01----:R-:W0:Y:S01]  /*20a0*/  S2R R6, SR_TID.X ;  /* 0x0000000000067919 */ /* 0x003e220000002100 */
[----:B------:R-:W-:Y:S01]  /*20b0*/  USHF.L.U32 UR14, UR33, 0x2, URZ ;  /* 0x00000002210e7899 */ /* 0x000fe200080006ff */
[----:B------:R-:W-:Y:S01]  /*20c0*/  FADD R37, R24, R25 ;  /* 0x0000001918257221 */ /* 0x000fe20000000000 */
[----:B------:R-:W-:Y:S01]  /*20d0*/  USHF.L.U64.HI UR12, UR33, 0x2, UR34 ;  /* 0x00000002210c7899 */ /* 0x000fe20008010222 */
[----:B------:R-:W-:Y:S01]  /*20e0*/  FADD R28, R23, R28 ;  /* 0x0000001c171c7221 */ /* 0x000fe20000000000 */
[----:B------:R-:W-:Y:S02]  /*20f0*/  IMAD.U32 R25, RZ, RZ, UR33 ;  /* 0x00000021ff197e24 */ /* 0x000fe4000f8e00ff */
[----:B------:R-:W-:Y:S01]  /*2100*/  FADD R37, R32, R37 ;  /* 0x0000002520257221 */ /* 0x000fe20000000000 */
[----:B0-----:R-:W-:-:S05]  /*2110*/  SHF.R.U32.HI R6, RZ, 0x5, R6 ;  /* 0x00000005ff067819 */ /* 0x001fca0000011606 */
[C---:B------:R-:W-:Y:S02]  /*2120*/  IMAD.SHL.U32 R7, R6.reuse, 0x4, RZ ;  /* 0x0000000406077824 */ /* 0x040fe400078e00ff */
[----:B------:R-:W-:Y:S02]  /*2130*/  IMAD.SHL.U32 R20, R6, 0x10, RZ ;  /* 0x0000001006147824 */ /* 0x000fe400078e00ff */
[----:B------:R-:W-:Y:S02]  /*2140*/  VIADD R21, R7, 0x3 ;  /* 0x0000000307157836 */ /* 0x000fe40000000000 */
[----:B------:R-:W-:Y:S02]  /*2150*/  VIADD R6, R0, 0x1d ;  /* 0x0000001d00067836 */ /* 0x000fe40000000000 */
[----:B------:R-:W-:Y:S01]  /*2160*/  IMAD R20, R20, UR33, RZ ;  /* 0x0000002114147c24 */ /* 0x000fe2000f8e02ff */
[----:B------:R-:W-:Y:S01]  /*2170*/  ISETP.GE.U32.AND P1, PT, R21, UR7, PT ;  /* 0x0000000715007c0c */ /* 0x000fe2000bf26070 */
[----:B------:R-:W-:Y:S01]  /*2180*/  VIADD R7, R7, 0x2 ;  /* 0x0000000207077836 */ /* 0x000fe20000000000 */
[----:B------:R-:W-:Y:S01]  /*2190*/  LOP3.LUT R6, R6, 0x1f, RZ, 0xc0, !PT ;  /* 0x0000001f06067812 */ /* 0x000fe200078ec0ff */
[----:B------:R-:W-:-:S03]  /*21a0*/  VIADD R20, R20, UR14 ;  /* 0x0000000e14147c36 */ /* 0x000fc60008000000 */
[----:B------:R-:W-:Y:S02]  /*21b0*/  ISETP.LT.U32.AND P1, PT, R6, UR13, !P1 ;  /* 0x0000000d06007c0c */ /* 0x000fe4000cf21070 */
[----:B------:R-:W-:Y:S02]  /*21c0*/  IADD3 R21, P2, PT, R20, UR14, RZ ;  /* 0x0000000e14157c10 */ /* 0x000fe4000ff5e0ff */
[----:B------:R-:W-:Y:S02]  /*21d0*/  ISETP.GE.U32.AND P0, PT, R7, UR7, PT ;  /* 0x0000000707007c0c */ /* 0x000fe4000bf06070 */
[----:B------:R-:W-:Y:S02]  /*21e0*/  IADD3.X R20, PT, PT, R22, UR12, RZ, P2, !PT ;  /* 0x0000000c16147c10 */ /* 0x000fe400097fe4ff */
[----:B------:R-:W-:Y:S02]  /*21f0*/  IADD3 R22, P2, PT, R6, R21, RZ ;  /* 0x0000001506167210 */ /* 0x000fe40007f5e0ff */
[----:B------:R-:W-:-:S03]  /*2200*/  FMNMX3 R7, |R24|, R26, |R23|, !PT ;  /* 0x0000001a18077276 */ /* 0x000fc60007800617 */
[----:B------:R-:W-:Y:S01]  /*2210*/  VOTEU.ANY UP0, P1 ;  /* 0x0000000000ff7886 */ /* 0x000fe20000800100 */
[----:B------:R-:W-:Y:S01]  /*2220*/  IMAD.X R23, RZ, RZ, R20, P2 ;  /* 0x000000ffff177224 */ /* 0x000fe200010e0614 */
[----:B------:R-:W-:Y:S01]  /*2230*/  FMNMX3 R32, |R32|, R7, |R35|, !PT ;  /* 0x0000000720207276 */ /* 0x000fe20007800623 */
[----:B------:R-:W-:Y:S02]  /*2240*/  @!P1 IMAD.MOV.U32 R7, RZ, RZ, RZ ;  /* 0x000000ffff079224 */ /* 0x000fe400078e00ff */
[----:B------:R-:W-:Y:S01]  /*2250*/  FADD R35, R35, R28 ;  /* 0x0000001c23237221 */ /* 0x000fe20000000000 */
[----:B------:R-:W-:Y:S01]  /*2260*/  @UP0 UIMAD UR10, UR34, 0x5, URZ ;  /* 0x00000005220a08a4 */ /* 0x000fe2000f8e02ff */
[----:B------:R-:W-:-:S04]  /*2270*/  @P1 IMAD.WIDE.U32 R24, R25, 0x5, R22 ;  /* 0x0000000519181825 */ /* 0x000fc800078e0016 */
[----:B------:R-:W-:Y:S02]  /*2280*/  @P1 IMAD.SHL.U32 R26, R24, 0x4, RZ ;  /* 0x00000004181a1824 */ /* 0x000fe400078e00ff */
[----:B------:R-:W-:-:S05]  /*2290*/  @P1 VIADD R27, R25, UR10 ;  /* 0x0000000a191b1c36 */ /* 0x000fca0008000000 */
[----:B------:R-:W-:Y:S02]  /*22a0*/  @P1 SHF.L.U64.HI R27, R24, 0x2, R27 ;  /* 0x00000002181b1819 */ /* 0x000fe4000001021b */
[----:B------:R-:W-:-:S04]  /*22b0*/  @P1 IADD3 R24, P2, PT, R26, UR18, RZ ;  /* 0x000000121a181c10 */ /* 0x000fc8000ff5e0ff */
[----:B------:R-:W-:Y:S01]  /*22c0*/  @P1 IADD3.X R25, PT, PT, R27, UR20, RZ, P2, !PT ;  /* 0x000000141b191c10 */ /* 0x000fe200097fe4ff */
[----:B------:R-:W-:Y:S02]  /*22d0*/  @P1 IMAD.MOV.U32 R28, RZ, RZ, R22 ;  /* 0x000000ffff1c1224 */ /* 0x000fe400078e0016 */
[----:B------:R-:W-:Y:S02]  /*22e0*/  @P1 IMAD.MOV.U32 R29, RZ, RZ, R23 ;  /* 0x000000ffff1d1224 */ /* 0x000fe400078e0017 */
[----:B------:R0:W5:Y:S01]  /*22f0*/  @P1 LDG.E R7, desc[UR30][R24.64] ;  /* 0x0000001e18071981 */ /* 0x000162000c1e1900 */
[----:B------:R-:W-:Y:S01]  /*2300*/  @UP0 UIMAD UR10, UR34, 0x6, URZ ;  /* 0x00000006220a08a4 */ /* 0x000fe2000f8e02ff */
[----:B------:R-:W-:Y:S01]  /*2310*/  LOP3.LUT R43, R43, 0xff, RZ, 0xc0, !PT ;  /* 0x000000ff2b2b7812 */ /* 0x000fe200078ec0ff */
[----:B------:R-:W-:Y:S01]  /*2320*/  IMAD.U32 R17, R17, 0x10000, RZ ;  /* 0x0001000011117824 */ /* 0x000fe200078e00ff */
[----:B------:R-:W-:Y:S01]  /*2330*/  @P1 IADD3 R26, P2, PT, R26, UR19, RZ ;  /* 0x000000131a1a1c10 */ /* 0x000fe2000ff5e0ff */
[----:B------:R-:W-:-:S02]  /*2340*/  @!P1 IMAD.MOV.U32 R45, RZ, RZ, RZ ;  /* 0x000000ffff2d9224 */ /* 0x000fc400078e00ff */
[----:B0-----:R-:W-:Y:S01]  /*2350*/  IMAD.U32 R25, RZ, RZ, UR33 ;  /* 0x00000021ff197e24 */ /* 0x001fe2000f8e00ff */
[----:B------:R-:W-:-:S03]  /*2360*/  @P1 IADD3.X R27, PT, PT, R27, UR21, RZ, P2, !PT ;  /* 0x000000151b1b1c10 */ /* 0x000fc600097fe4ff */
[----:B------:R-:W-:Y:S01]  /*2370*/  @P1 IMAD.WIDE.U32 R28, R25, 0x6, R28 ;  /* 0x00000006191c1825 */ /* 0x000fe200078e001c */
[----:B------:R-:W-:Y:S01]  /*2380*/  LOP3.LUT R44, R44, 0xffff, RZ, 0xc0, !PT ;  /* 0x0000ffff2c2c7812 */ /* 0x000fe200078ec0ff */
[----:B------:R0:W5:Y:S01]  /*2390*/  @P1 LDG.E R45, desc[UR30][R26.64] ;  /* 0x0000001e1a2d1981 */ /* 0x000162000c1e1900 */
[----:B------:R-:W-:Y:S01]  /*23a0*/  LOP3.LUT R9, R9, 0xffff, RZ, 0xc0, !PT ;  /* 0x0000ffff09097812 */ /* 0x000fe200078ec0ff */
[----:B------:R-:W-:Y:S01]  /*23b0*/  @P1 VIADD R29, R29, UR10 ;  /* 0x0000000a1d1d1c36 */ /* 0x000fe20008000000 */
[----:B------:R-:W-:Y:S01]  /*23c0*/  LOP3.LUT R24, R17, 0xff0000, RZ, 0xc0, !PT ;  /* 0x00ff000011187812 */ /* 0x000fe200078ec0ff */
[----:B------:R-:W-:-:S03]  /*23d0*/  IMAD R43, R16, 0x100, R43 ;  /* 0x00000100102b7824 */ /* 0x000fc600078e022b */
[C---:B------:R-:W-:Y:S01]  /*23e0*/  @P1 SHF.L.U64.HI R29, R28.reuse, 0x2, R29 ;  /* 0x000000021c1d1819 */ /* 0x040fe2000001021d */
[----:B------:R-:W-:Y:S01]  /*23f0*/  @P1 IMAD.SHL.U32 R28, R28, 0x4, RZ ;  /* 0x000000041c1c1824 */ /* 0x000fe200078e00ff */
[----:B------:R-:W-:Y:S01]  /*2400*/  LOP3.LUT R43, R43, 0xffff, RZ, 0xc0, !PT ;  /* 0x0000ffff2b2b7812 */ /* 0x000fe200078ec0ff */
[----:B------:R-:W-:Y:S01]  /*2410*/  IMAD.U32 R8, R8, 0x10000, RZ ;  /* 0x0001000008087824 */ /* 0x000fe200078e00ff */
[----:B------:R-:W-:Y:S02]  /*2420*/  LOP3.LUT R12, R12, 0xff, RZ, 0xc0, !PT ;  /* 0x000000ff0c0c7812 */ /* 0x000fe400078ec0ff */
[----:B------:R-:W-:Y:S01]  /*2430*/  @P1 IADD3 R16, P2, PT, R28, UR19, RZ ;  /* 0x000000131c101c10 */ /* 0x000fe2000ff5e0ff */
[----:B------:R-:W-:Y:S01]  /*2440*/  IMAD.SHL.U32 R25, R44, 0x1000000, RZ ;  /* 0x010000002c197824 */ /* 0x000fe200078e00ff */
[----:B------:R-:W-:Y:S01]  /*2450*/  LOP3.LUT R8, R43, 0xff0000, R8, 0xf8, !PT ;  /* 0x00ff00002b087812 */ /* 0x000fe200078ef808 */
[----:B------:R-:W-:Y:S01]  /*2460*/  IMAD.SHL.U32 R9, R9, 0x1000000, RZ ;  /* 0x0100000009097824 */ /* 0x000fe200078e00ff */
[----:B------:R-:W-:-:S02]  /*2470*/  @P1 IADD3.X R17, PT, PT, R29, UR21, RZ, P2, !PT ;  /* 0x000000151d111c10 */ /* 0x000fc400097fe4ff */
[----:B0-----:R-:W-:Y:S02]  /*2480*/  @P1 IADD3 R26, P2, PT, R22, UR14, RZ ;  /* 0x0000000e161a1c10 */ /* 0x001fe4000ff5e0ff */
[----:B------:R-:W-:Y:S01]  /*2490*/  LOP3.LUT R24, R24, 0xffff, R11, 0xf8, !PT ;  /* 0x0000ffff18187812 */ /* 0x000fe200078ef80b */
[----:B------:R-:W-:Y:S01]  /*24a0*/  @!P1 IMAD.MOV.U32 R11, RZ, RZ, RZ ;  /* 0x000000ffff0b9224 */ /* 0x000fe200078e00ff */
[----:B------:R-:W-:Y:S01]  /*24b0*/  LOP3.LUT R25, R8, R25, RZ, 0xfc, !PT ;  /* 0x0000001908197212 */ /* 0x000fe200078efcff */
[----:B------:R-:W-:Y:S01]  /*24c0*/  @P1 IMAD.SHL.U32 R8, R26, 0x4, RZ ;  /* 0x000000041a081824 */ /* 0x000fe200078e00ff */
[----:B------:R-:W-:Y:S01]  /*24d0*/  LOP3.LUT R24, R24, R9, RZ, 0xfc, !PT ;  /* 0x0000000918187212 */ /* 0x000fe200078efcff */
[----:B------:R-:W-:Y:S01]  /*24e0*/  IMAD R43, R13, 0x100, R12 ;  /* 0x000001000d2b7824 */ /* 0x000fe200078e020c */
[----:B------:R-:W-:Y:S01]  /*24f0*/  @P1 IADD3.X R9, PT, PT, R23, UR12, RZ, P2, !PT ;  /* 0x0000000c17091c10 */ /* 0x000fe200097fe4ff */
[----:B------:R-:W-:Y:S01]  /*2500*/  IMAD.U32 R44, RZ, RZ, UR33 ;  /* 0x00000021ff2c7e24 */ /* 0x000fe2000f8e00ff */
[----:B------:R-:W-:Y:S01]  /*2510*/  @UP0 UIMAD UR10, UR34, 0x7, URZ ;  /* 0x00000007220a08a4 */ /* 0x000fe2000f8e02ff */
[----:B------:R-:W-:Y:S01]  /*2520*/  @P1 IMAD.MOV.U32 R12, RZ, RZ, R22 ;  /* 0x000000ffff0c1224 */ /* 0x000fe200078e0016 */
[----:B------:R0:W5:Y:S01]  /*2530*/  @P1 LDG.E R11, desc[UR30][R16.64] ;  /* 0x0000001e100b1981 */ /* 0x000162000c1e1900 */
[----:B------:R-:W-:Y:S01]  /*2540*/  @P1 IMAD.MOV.U32 R13, RZ, RZ, R23 ;  /* 0x000000ffff0d1224 */ /* 0x000fe200078e0017 */
[----:B------:R-:W-:-:S02]  /*2550*/  @P1 SHF.L.U64.HI R9, R26, 0x2, R9 ;  /* 0x000000021a091819 */ /* 0x000fc40000010209 */
[----:B------:R-:W-:Y:S01]  /*2560*/  @!P1 CS2R R26, SRZ ;  /* 0x00000000001a9805 */ /* 0x000fe2000001ff00 */
[----:B------:R-:W-:Y:S01]  /*2570*/  @P1 IMAD.WIDE.U32 R12, R44, 0x7, R12 ;  /* 0x000000072c0c1825 */ /* 0x000fe200078e000c */
[----:B0-----:R-:W-:-:S03]  /*2580*/  @P1 IADD3 R16, P2, PT, R8, UR18, RZ ;  /* 0x0000001208101c10 */ /* 0x001fc6000ff5e0ff */
[----:B------:R-:W-:Y:S01]  /*2590*/  @P1 VIADD R13, R13, UR10 ;  /* 0x0000000a0d0d1c36 */ /* 0x000fe20008000000 */
[----:B------:R-:W-:Y:S02]  /*25a0*/  @P1 IADD3.X R17, PT, PT, R9, UR20, RZ, P2, !PT ;  /* 0x0000001409111c10 */ /* 0x000fe400097fe4ff */
[----:B------:R-:W-:Y:S01]  /*25b0*/  @P1 IADD3 R8, P2, PT, R8, UR19, RZ ;  /* 0x0000001308081c10 */ /* 0x000fe2000ff5e0ff */
[----:B------:R-:W-:Y:S01]  /*25c0*/  IMAD.U32 R14, R14, 0x10000, RZ ;  /* 0x000100000e0e7824 */ /* 0x000fe200078e00ff */
[----:B------:R-:W-:Y:S01]  /*25d0*/  LOP3.LUT R39, R39, 0xff, RZ, 0xc0, !PT ;  /* 0x000000ff27277812 */ /* 0x000fe200078ec0ff */
[----:B------:R0:W5:Y:S01]  /*25e0*/  @P1 LDG.E R26, desc[UR30][R16.64] ;  /* 0x0000001e101a1981 */ /* 0x000162000c1e1900 */
[----:B------:R-:W-:Y:S02]  /*25f0*/  @P1 IADD3.X R9, PT, PT, R9, UR21, RZ, P2, !PT ;  /* 0x0000001509091c10 */ /* 0x000fe400097fe4ff */
[C---:B------:R-:W-:Y:S01]  /*2600*/  @P1 SHF.L.U64.HI R13, R12.reuse, 0x2, R13 ;  /* 0x000000020c0d1819 */ /* 0x040fe2000001020d */
[----:B------:R-:W-:Y:S01]  /*2610*/  @P1 IMAD.SHL.U32 R12, R12, 0x4, RZ ;  /* 0x000000040c0c1824 */ /* 0x000fe200078e00ff */
[----:B------:R-:W-:Y:S01]  /*2620*/  @P1 IADD3 R28, P2, PT, R28, UR18, RZ ;  /* 0x000000121c1c1c10 */ /* 0x000fe2000ff5e0ff */
[----:B------:R1:W5:Y:S01]  /*2630*/  @P1 LDG.E R27, desc[UR30][R8.64] ;  /* 0x0000001e081b1981 */ /* 0x000362000c1e1900 */
[----:B------:R-:W-:-:S02]  /*2640*/  LOP3.LUT R14, R14, 0xff0000, RZ, 0xc0, !PT ;  /* 0x00ff00000e0e7812 */ /* 0x000fc400078ec0ff */
[----:B------:R-:W-:Y:S01]  /*2650*/  @P1 IADD3.X R29, PT, PT, R29, UR20, RZ, P2, !PT ;  /* 0x000000141d1d1c10 */ /* 0x000fe200097fe4ff */
[----:B0-----:R-:W-:Y:S01]  /*2660*/  IMAD R17, R10, 0x100, R39 ;  /* 0x000001000a117824 */ /* 0x001fe200078e0227 */
[----:B------:R-:W-:Y:S01]  /*2670*/  LOP3.LUT R42, R42, 0xffff, RZ, 0xc0, !PT ;  /* 0x0000ffff2a2a7812 */ /* 0x000fe200078ec0ff */
[----:B------:R-:W-:Y:S01]  /*2680*/  IMAD.U32 R16, R41, 0x10000, RZ ;  /* 0x0001000029107824 */ /* 0x000fe200078e00ff */
[----:B------:R-:W-:Y:S01]  /*2690*/  LOP3.LUT R43, R43, 0xffff, RZ, 0xc0, !PT ;  /* 0x0000ffff2b2b7812 */ /* 0x000fe200078ec0ff */
[----:B------:R-:W-:Y:S01]  /*26a0*/  @!P1 IMAD.MOV.U32 R10, RZ, RZ, RZ ;  /* 0x000000ffff0a9224 */ /* 0x000fe200078e00ff */
[----:B------:R-:W-:Y:S02]  /*26b0*/  LOP3.LUT R17, R14, 0xffff, R17, 0xf8, !PT ;  /* 0x0000ffff0e117812 */ /* 0x000fe400078ef811 */
[----:B-1----:R-:W-:Y:S01]  /*26c0*/  @P1 IADD3 R8, P2, PT, R12, UR19, RZ ;  /* 0x000000130c081c10 */ /* 0x002fe2000ff5e0ff */
[----:B------:R-:W-:Y:S01]  /*26d0*/  @!P1 IMAD.MOV.U32 R14, RZ, RZ, RZ ;  /* 0x000000ffff0e9224 */ /* 0x000fe200078e00ff */
[----:B------:R-:W-:Y:S01]  /*26e0*/  LOP3.LUT R16, R43, 0xff0000, R16, 0xf8, !PT ;  /* 0x00ff00002b107812 */ /* 0x000fe200078ef810 */
[----:B------:R-:W-:Y:S01]  /*26f0*/  IMAD.SHL.U32 R39, R42, 0x1000000, RZ ;  /* 0x010000002a277824 */ /* 0x000fe200078e00ff */
[----:B------:R-:W-:Y:S01]  /*2700*/  @P1 IADD3.X R9, PT, PT, R13, UR21, RZ, P2, !PT ;  /* 0x000000150d091c10 */ /* 0x000fe200097fe4ff */
[----:B-----5:R-:W-:Y:S01]  /*2710*/  HADD2.F32 R41, -RZ, R34.H0_H0 ;  /* 0x20000022ff297230 */ /* 0x020fe20000004100 */
[----:B------:R-:W-:Y:S01]  /*2720*/  @P1 IADD3 R12, P2, PT, R12, UR18, RZ ;  /* 0x000000120c0c1c10 */ /* 0x000fe2000ff5e0ff */
[----:B------:R0:W5:Y:S01]  /*2730*/  @P1 LDG.E R10, desc[UR30][R28.64] ;  /* 0x0000001e1c0a1981 */ /* 0x000162000c1e1900 */
[----:B------:R-:W-:-:S03]  /*2740*/  LOP3.LUT R16, R16, R39, RZ, 0xfc, !PT ;  /* 0x0000002710107212 */ /* 0x000fc600078efcff */
[----:B------:R1:W5:Y:S01]  /*2750*/  @P1 LDG.E R14, desc[UR30][R8.64] ;  /* 0x0000001e080e1981 */ /* 0x000362000c1e1900 */
[----:B------:R-:W-:Y:S01]  /*2760*/  LOP3.LUT R39, R15, 0xffff, RZ, 0xc0, !PT ;  /* 0x0000ffff0f277812 */ /* 0x000fe200078ec0ff */
[----:B------:R-:W-:Y:S01]  /*2770*/  @!P1 IMAD.MOV.U32 R15, RZ, RZ, RZ ;  /* 0x000000ffff0f9224 */ /* 0x000fe200078e00ff */
[----:B------:R-:W-:Y:S01]  /*2780*/  @P1 IADD3.X R13, PT, PT, R13, UR20, RZ, P2, !PT ;  /* 0x000000140d0d1c10 */ /* 0x000fe200097fe4ff */
[----:B------:R-:W-:Y:S02]  /*2790*/  FADD R41, R41, R41 ;  /* 0x0000002929297221 */ /* 0x000fe40000000000 */
[----:B0-----:R-:W-:Y:S02]  /*27a0*/  IMAD.SHL.U32 R28, R39, 0x1000000, RZ ;  /* 0x01000000271c7824 */ /* 0x001fe400078e00ff */
[----:B------:R0:W5:Y:S01]  /*27b0*/  @P1 LDG.E R15, desc[UR30][R12.64] ;  /* 0x0000001e0c0f1981 */ /* 0x000162000c1e1900 */
[----:B------:R-:W-:Y:S01]  /*27c0*/  HADD2.F32 R29, -RZ, R18.H0_H0 ;  /* 0x20000012ff1d7230 */ /* 0x000fe20000004100 */
[----:B------:R-:W-:Y:S01]  /*27d0*/  FMNMX R42, RZ, R41, !PT ;  /* 0x00000029ff2a7209 */ /* 0x000fe20007800000 */
[----:B-1----:R-:W-:Y:S01]  /*27e0*/  HADD2.F32 R8, -RZ, R36.H0_H0 ;  /* 0x20000024ff087230 */ /* 0x002fe20000004100 */
[----:B------:R-:W-:Y:S01]  /*27f0*/  LOP3.LUT R17, R17, R28, RZ, 0xfc, !PT ;  /* 0x0000001c11117212 */ /* 0x000fe200078efcff */
[----:B------:R-:W-:-:S02]  /*2800*/  HADD2.F32 R9, -RZ, R34.H1_H1 ;  /* 0x30000022ff097230 */ /* 0x000fc40000004100 */
[----:B------:R-:W-:-:S03]  /*2810*/  HADD2.F32 R36, -RZ, R36.H1_H1 ;  /* 0x30000024ff247230 */ /* 0x000fc60000004100 */
[----:B------:R-:W-:Y:S02]  /*2820*/  FADD R9, R9, R9 ;  /* 0x0000000909097221 */ /* 0x000fe40000000000 */
[----:B------:R-:W-:Y:S01]  /*2830*/  FADD R36, R36, R36 ;  /* 0x0000002424247221 */ /* 0x000fe20000000000 */
[----:B------:R-:W-:Y:S02]  /*2840*/  HADD2.F32 R34, -RZ, R33.H1_H1 ;  /* 0x30000021ff227230 */ /* 0x000fe40000004100 */
[----:B------:R-:W-:Y:S01]  /*2850*/  FADD R8, R8, R8 ;  /* 0x0000000808087221 */ /* 0x000fe20000000000 */
[----:B0-----:R-:W-:Y:S01]  /*2860*/  FMNMX R12, RZ, R9, !PT ;  /* 0x00000009ff0c7209 */ /* 0x001fe20007800000 */
[----:B------:R-:W-:Y:S01]  /*2870*/  HADD2.F32 R39, -RZ, R19.H0_H0 ;  /* 0x20000013ff277230 */ /* 0x000fe20000004100 */
[----:B------:R-:W-:Y:S01]  /*2880*/  FMNMX R9, RZ, R36, !PT ;  /* 0x00000024ff097209 */ /* 0x000fe20007800000 */
[----:B------:R-:W-:Y:S01]  /*2890*/  FMUL R28, R29, R42 ;  /* 0x0000002a1d1c7220 */ /* 0x000fe20000400000 */
[----:B------:R-:W-:Y:S01]  /*28a0*/  HADD2.F32 R29, -RZ, R33.H0_H0 ;  /* 0x20000021ff1d7230 */ /* 0x000fe20000004100 */
[----:B------:R-:W-:Y:S01]  /*28b0*/  FMNMX R8, RZ, R8, !PT ;  /* 0x00000008ff087209 */ /* 0x000fe20007800000 */
[----:B------:R-:W-:Y:S01]  /*28c0*/  FADD R39, R39, R39 ;  /* 0x0000002727277221 */ /* 0x000fe20000000000 */
[----:B------:R-:W-:Y:S01]  /*28d0*/  FMUL R34, R34, R9 ;  /* 0x0000000922227220 */ /* 0x000fe20000400000 */
[----:B------:R-:W-:-:S02]  /*28e0*/  HADD2.F32 R9, -RZ, R31.H0_H0 ;  /* 0x2000001fff097230 */ /* 0x000fc40000004100 */
[----:B------:R-:W-:Y:S02]  /*28f0*/  HADD2.F32 R31, -RZ, R31.H1_H1 ;  /* 0x3000001fff1f7230 */ /* 0x000fe40000004100 */
[----:B------:R-:W-:Y:S01]  /*2900*/  FMUL R29, R29, R8 ;  /* 0x000000081d1d7220 */ /* 0x000fe20000400000 */
[----:B------:R-:W-:Y:S01]  /*2910*/  HADD2.F32 R33, -RZ, R18.H1_H1 ;  /* 0x30000012ff217230 */ /* 0x000fe20000004100 */
[C---:B------:R-:W-:Y:S01]  /*2920*/  ISETP.GE.U32.OR P0, PT, R40.reuse, UR13, P0 ;  /* 0x0000000d28007c0c */ /* 0x040fe20008706470 */
[----:B------:R-:W-:Y:S01]  /*2930*/  HADD2.F32 R13, -RZ, R30.H0_H0 ;  /* 0x2000001eff0d7230 */ /* 0x000fe20000004100 */
[----:B------:R-:W-:Y:S01]  /*2940*/  FMNMX R18, RZ, R39, !PT ;  /* 0x00000027ff127209 */ /* 0x000fe20007800000 */
[----:B------:R-:W-:Y:S02]  /*2950*/  HADD2.F32 R8, -RZ, R19.H1_H1 ;  /* 0x30000013ff087230 */ /* 0x000fe40000004100 */
[----:B------:R-:W-:Y:S01]  /*2960*/  FADD R31, R31, R31 ;  /* 0x0000001f1f1f7221 */ /* 0x000fe20000000000 */
[----:B------:R-:W-:Y:S01]  /*2970*/  FMUL R33, R33, R12 ;  /* 0x0000000c21217220 */ /* 0x000fe20000400000 */
[----:B------:R-:W-:Y:S01]  /*2980*/  IADD3 R40, P1, PT, R40, R21, RZ ;  /* 0x0000001528287210 */ /* 0x000fe20007f3e0ff */
[----:B------:R-:W-:Y:S01]  /*2990*/  FMUL R12, R13, R18 ;  /* 0x000000120d0c7220 */ /* 0x000fe20000400000 */
[----:B------:R-:W-:Y:S01]  /*29a0*/  FADD R8, R8, R8 ;  /* 0x0000000808087221 */ /* 0x000fe20000000000 */
[--C-:B------:R-:W-:Y:S01]  /*29b0*/  HADD2.F32 R19, -RZ, R38.reuse.H0_H0 ;  /* 0x20000026ff137230 */ /* 0x100fe20000004100 */
[----:B------:R-:W-:Y:S01]  /*29c0*/  FMNMX R31, RZ, R31, !PT ;  /* 0x0000001fff1f7209 */ /* 0x000fe20007800000 */
[----:B------:R-:W-:-:S02]  /*29d0*/  HADD2.F32 R18, -RZ, R38.H1_H1 ;  /* 0x30000026ff127230 */ /* 0x000fc40000004100 */
[----:B------:R-:W-:Y:S01]  /*29e0*/  FMUL R13, R29, UR8 ;  /* 0x000000081d0d7c20 */ /* 0x000fe20008400000 */
[----:B------:R-:W-:Y:S01]  /*29f0*/  FMUL R38, R34, UR8 ;  /* 0x0000000822267c20 */ /* 0x000fe20008400000 */
[----:B------:R-:W-:Y:S02]  /*2a00*/  HADD2.F32 R21, -RZ, R30.H1_H1 ;  /* 0x3000001eff157230 */ /* 0x000fe40000004100 */
[----:B------:R-:W-:Y:S01]  /*2a10*/  FADD R9, R9, R9 ;  /* 0x0000000909097221 */ /* 0x000fe20000000000 */
[----:B------:R-:W-:Y:S01]  /*2a20*/  FMNMX R30, RZ, R8, !PT ;  /* 0x00000008ff1e7209 */ /* 0x000fe20007800000 */
[----:B------:R-:W-:Y:S02]  /*2a30*/  IMAD.X R41, RZ, RZ, R20, P1 ;  /* 0x000000ffff297224 */ /* 0x000fe400008e0614 */
[----:B------:R-:W-:Y:S01]  /*2a40*/  FMUL R18, R18, R31 ;  /* 0x0000001f12127220 */ /* 0x000fe20000400000 */
[----:B------:R-:W-:Y:S01]  /*2a50*/  F2FP.SATFINITE.E4M3.F32.PACK_AB_MERGE_C R13, RZ, R13, RZ ;  /* 0x0000000dff0d723e */ /* 0x000fe200048070ff */
[----:B------:R-:W-:Y:S01]  /*2a60*/  FADD R31, RZ, R29 ;  /* 0x0000001dff1f7221 */ /* 0x000fe20000000000 */
[----:B------:R-:W-:-:S02]  /*2a70*/  @!P0 LEA R8, P1, R40, UR16, 0x1 ;  /* 0x0000001028088c11 */ /* 0x000fc4000f8208ff */
[----:B------:R-:W-:Y:S02]  /*2a80*/  F2FP.SATFINITE.E4M3.F32.PACK_AB_MERGE_C R20, RZ, R38, RZ ;  /* 0x00000026ff14723e */ /* 0x000fe400048070ff */
[--C-:B------:R-:W-:Y:S01]  /*2a90*/  FMNMX3 R32, |R29|, R32, |R34|.reuse, !PT ;  /* 0x000000201d207276 */ /* 0x100fe20007800622 */
[----:B------:R-:W-:Y:S01]  /*2aa0*/  FMUL R21, R21, R30 ;  /* 0x0000001e15157220 */ /* 0x000fe20000400000 */
[----:B------:R-:W-:Y:S01]  /*2ab0*/  FMNMX R36, RZ, R9, !PT ;  /* 0x00000009ff247209 */ /* 0x000fe20007800000 */
[----:B------:R-:W-:Y:S01]  /*2ac0*/  FADD R30, RZ, R34 ;  /* 0x00000022ff1e7221 */ /* 0x000fe20000000000 */
[----:B------:R-:W-:Y:S01]  /*2ad0*/  @!P0 LEA.HI.X R9, R40, UR9, R41, 0x1, P1 ;  /* 0x0000000928098c11 */ /* 0x000fe200088f0c29 */
[----:B------:R-:W-:Y:S01]  /*2ae0*/  FADD R31, R28, R31 ;  /* 0x0000001f1c1f7221 */ /* 0x000fe20000000000 */
[----:B------:R-:W-:Y:S02]  /*2af0*/  @!P0 PRMT R39, R20, 0x7604, R13 ;  /* 0x0000760414278816 */ /* 0x000fe4000000000d */
[C---:B------:R-:W-:Y:S01]  /*2b00*/  FMNMX3 R29, |R28|.reuse, R32, |R33|, !PT ;  /* 0x000000201c1d7276 */ /* 0x040fe20007800621 */
[----:B------:R-:W-:Y:S01]  /*2b10*/  FMUL R28, R28, UR8 ;  /* 0x000000081c1c7c20 */ /* 0x000fe20008400000 */
[----:B------:R-:W-:Y:S01]  /*2b20*/  @!P0 IADD3 R34, P1, PT, R40, UR33, RZ ;  /* 0x0000002128228c10 */ /* 0x000fe2000ff3e0ff */
[C---:B------:R-:W-:Y:S01]  /*2b30*/  FMUL R32, R33.reuse, UR8 ;  /* 0x0000000821207c20 */ /* 0x040fe20008400000 */
[----:B------:R0:W-:Y:S01]  /*2b40*/  @!P0 STG.E.U16 desc[UR30][R8.64], R39 ;  /* 0x0000002708008986 */ /* 0x0001e2000c10151e */
[----:B------:R-:W-:Y:S01]  /*2b50*/  FADD R30, R33, R30 ;  /* 0x0000001e211e7221 */ /* 0x000fe20000000000 */
[----:B------:R-:W-:-:S02]  /*2b60*/  @!P0 IADD3.X R43, PT, PT, R41, UR34, RZ, P1, !PT ;  /* 0x00000022292b8c10 */ /* 0x000fc40008ffe4ff */
[----:B------:R-:W-:Y:S02]  /*2b70*/  F2FP.SATFINITE.E4M3.F32.PACK_AB_MERGE_C R33, RZ, R28, RZ ;  /* 0x0000001cff21723e */ /* 0x000fe400048070ff */
[----:B------:R-:W-:Y:S02]  /*2b80*/  F2FP.SATFINITE.E4M3.F32.PACK_AB_MERGE_C R28, RZ, R32, RZ ;  /* 0x00000020ff1c723e */ /* 0x000fe400048070ff */
[----:B0-----:R-:W-:-:S04]  /*2b90*/  @!P0 LEA R8, P1, R34, UR16, 0x1 ;  /* 0x0000001022088c11 */ /* 0x001fc8000f8208ff */
[----:B------:R-:W-:Y:S02]  /*2ba0*/  @!P0 LEA.HI.X R9, R34, UR9, R43, 0x1, P1 ;  /* 0x0000000922098c11 */ /* 0x000fe400088f0c2b */
[----:B------:R-:W-:-:S05]  /*2bb0*/  @!P0 PRMT R34, R28, 0x7604, R33 ;  /* 0x000076041c228816 */ /* 0x000fca0000000021 */
[----:B------:R0:W-:Y:S01]  /*2bc0*/  @!P0 STG.E.U16 desc[UR30][R8.64], R34 ;  /* 0x0000002208008986 */ /* 0x0001e2000c10151e */
[----:B------:R-:W-:Y:S01]  /*2bd0*/  FMUL R19, R19, R36 ;  /* 0x0000002413137220 */ /* 0x000fe20000400000 */
[----:B------:R-:W-:Y:S01]  /*2be0*/  LOP3.LUT R36, R3, 0x1f, RZ, 0xc0, !PT ;  /* 0x0000001f03247812 */ /* 0x000fe200078ec0ff */
[----:B------:R-:W-:Y:S01]  /*2bf0*/  FMUL R39, R21, UR8 ;  /* 0x0000000815277c20 */ /* 0x000fe20008400000 */
[----:B------:R-:W-:Y:S01]  /*2c00*/  FMUL R32, R12, UR8 ;  /* 0x000000080c207c20 */ /* 0x000fe20008400000 */
[----:B------:R-:W-:Y:S02]  /*2c10*/  BSSY.RECONVERGENT B0, `(.L_x_10973) ;  /* 0x000000f000007945 */ /* 0x000fe40003800200 */
[----:B------:R0:W1:Y:S01]  /*2c20*/  SHFL.IDX PT, R37, R37, R36, 0x1f ;  /* 0x00001f2425257589 */ /* 0x00006200000e0000 */
[----:B------:R-:W-:-:S03]  /*2c30*/  FMUL R43, R19, UR8 ;  /* 0x00000008132b7c20 */ /* 0x000fc60008400000 */
[----:B------:R0:W2:Y:S01]  /*2c40*/  SHFL.IDX PT, R35, R35, R36, 0x1f ;  /* 0x00001f2423237589 */ /* 0x0000a200000e0000 */
[----:B------:R-:W-:Y:S02]  /*2c50*/  F2FP.SATFINITE.E4M3.F32.PACK_AB_MERGE_C R39, RZ, R39, RZ ;  /* 0x00000027ff27723e */ /* 0x000fe400048070ff */
[----:B------:R-:W-:Y:S01]  /*2c60*/  F2FP.SATFINITE.E4M3.F32.PACK_AB_MERGE_C R32, RZ, R32, RZ ;  /* 0x00000020ff20723e */ /* 0x000fe200048070ff */
[----:B------:R-:W-:Y:S06]  /*2c70*/  @P0 BRA `(.L_x_10974) ;  /* 0x0000000000200947 */ /* 0x000fec0003800000 */
[----:B------:R-:W-:Y:S02]  /*2c80*/  ULOP3.LUT UR10, UR28, 0xfffffffe, URZ, 0xc0, !UPT ;  /* 0xfffffffe1c0a7892 */ /* 0x000fe4000f8ec0ff */
[----:B------:R-:W-:-:S04]  /*2c90*/  ULOP3.LUT UR12, UR29, 0x7fffffff, URZ, 0xc0, !UPT ;  /* 0x7fffffff1d0c7892 */ /* 0x000fc8000f8ec0ff */
[----:B0-----:R-:W-:-:S04]  /*2ca0*/  IADD3 R9, P1, PT, R40, UR10, RZ ;  /* 0x0000000a28097c10 */ /* 0x001fc8000ff3e0ff */
[----:B------:R-:W-:Y:S02]  /*2cb0*/  IADD3.X R34, PT, PT, R41, UR12, RZ, P1, !PT ;  /* 0x0000000c29227c10 */ /* 0x000fe40008ffe4ff */
[----:B------:R-:W-:-:S04]  /*2cc0*/  LEA R8, P1, R9, UR16, 0x1 ;  /* 0x0000001009087c11 */ /* 0x000fc8000f8208ff */
[----:B------:R-:W-:Y:S02]  /*2cd0*/  LEA.HI.X R9, R9, UR9, R34, 0x1, P1 ;  /* 0x0000000909097c11 */ /* 0x000fe400088f0c22 */
[----:B------:R-:W-:-:S05]  /*2ce0*/  PRMT R34, R39, 0x7604, R32 ;  /* 0x0000760427227816 */ /* 0x000fca0000000020 */
[----:B------:R3:W-:Y:S02]  /*2cf0*/  STG.E.U16 desc[UR30][R8.64], R34 ;  /* 0x0000002208007986 */ /* 0x0007e4000c10151e */
.L_x_10974:
[----:B------:R-:W-:Y:S05]  /*2d00*/  BSYNC.RECONVERGENT B0 ;  /* 0x0000000000007941 */ /* 0x000fea0003800200 */
.L_x_10973:
[----:B0--3--:R-:W-:Y:S01]  /*2d10*/  FMUL R34, R18, UR8 ;  /* 0x0000000812227c20 */ /* 0x009fe20008400000 */
[----:B------:R-:W-:Y:S01]  /*2d20*/  BSSY.RECONVERGENT B0, `(.L_x_10975) ;  /* 0x000000c000007945 */ /* 0x000fe20003800200 */
[----:B------:R-:W-:-:S03]  /*2d30*/  F2FP.SATFINITE.E4M3.F32.PACK_AB_MERGE_C R43, RZ, R43, RZ ;  /* 0x0000002bff2b723e */ /* 0x000fc600048070ff */
        /* <DEDUP_REMOVED lines=10> */
.L_x_10976:
[----:B------:R-:W-:Y:S05]  /*2de0*/  BSYNC.RECONVERGENT B0 ;  /* 0x0000000000007941 */ /* 0x000fea0003800200 */
.L_x_10975:
[----:B------:R-:W3:Y:S01]  /*2df0*/  S2R R36, SR_TID.X ;  /* 0x0000000000247919 */ /* 0x000ee20000002100 */
[--C-:B0-----:R-:W-:Y:S01]  /*2e00*/  HADD2.F32 R9, -RZ, R27.reuse.H0_H0 ;  /* 0x2000001bff097230 */ /* 0x101fe20000004100 */
[----:B------:R-:W-:Y:S01]  /*2e10*/  LOP3.LUT R8, R13, 0xff, RZ, 0xc0, !PT ;  /* 0x000000ff0d087812 */ /* 0x000fe200078ec0ff */
[----:B------:R-:W-:Y:S01]  /*2e20*/  HADD2.F32 R27, -RZ, R27.H1_H1 ;  /* 0x3000001bff1b7230 */ /* 0x000fe20000004100 */
[----:B------:R-:W-:Y:S01]  /*2e30*/  FMNMX3 R29, |R12|, R29, |R21|, !PT ;  /* 0x0000001d0c1d7276 */ /* 0x000fe20007800615 */
[----:B------:R-:W-:Y:S01]  /*2e40*/  USHF.L.U32 UR10, UR33, 0x2, URZ ;  /* 0x00000002210a7899 */ /* 0x000fe200080006ff */
[----:B------:R-:W-:Y:S01]  /*2e50*/  FADD R9, R9, R9 ;  /* 0x0000000909097221 */ /* 0x000fe20000000000 */
[----:B------:R-:W-:Y:S01]  /*2e60*/  IMAD R33, R33, 0x100, R8 ;  /* 0x0000010021217824 */ /* 0x000fe200078e0208 */
[----:B------:R-:W-:Y:S01]  /*2e70*/  USHF.L.U64.HI UR12, UR33, 0x2, UR34 ;  /* 0x00000002210c7899 */ /* 0x000fe20008010222 */
[----:B------:R-:W-:Y:S02]  /*2e80*/  HADD2.F32 R8, -RZ, R26.H0_H0 ;  /* 0x2000001aff087230 */ /* 0x000fe40000004100 */
[----:B------:R-:W-:Y:S01]  /*2e90*/  FADD R21, R21, R30 ;  /* 0x0000001e15157221 */ /* 0x000fe20000000000 */
[----:B------:R-:W-:Y:S01]  /*2ea0*/  FMNMX R9, RZ, R9, !PT ;  /* 0x00000009ff097209 */ /* 0x000fe20007800000 */
[----:B------:R-:W-:-:S02]  /*2eb0*/  HADD2.F32 R13, -RZ, R45.H0_H0 ;  /* 0x2000002dff0d7230 */ /* 0x000fc40000004100 */
[----:B------:R-:W-:Y:S01]  /*2ec0*/  FADD R4, RZ, R4 ;  /* 0x00000004ff047221 */ /* 0x000fe20000000000 */
[----:B------:R-:W-:Y:S01]  /*2ed0*/  HADD2.F32 R45, -RZ, R45.H1_H1 ;  /* 0x3000002dff2d7230 */ /* 0x000fe20000004100 */
[----:B------:R-:W-:Y:S01]  /*2ee0*/  FMNMX3 R29, |R19|, R29, |R18|, !PT ;  /* 0x0000001d131d7276 */ /* 0x000fe20007800612 */
[----:B------:R-:W-:Y:S02]  /*2ef0*/  IMAD.U32 R32, R32, 0x10000, RZ ;  /* 0x0001000020207824 */ /* 0x000fe400078e00ff */
[----:B------:R-:W-:Y:S01]  /*2f00*/  FADD R13, R13, R13 ;  /* 0x0000000d0d0d7221 */ /* 0x000fe20000000000 */
[----:B-1----:R-:W-:Y:S01]  /*2f10*/  FADD R37, R37, R4 ;  /* 0x0000000425257221 */ /* 0x002fe20000000000 */
[----:B------:R-:W-:Y:S01]  /*2f20*/  FADD R45, R45, R45 ;  /* 0x0000002d2d2d7221 */ /* 0x000fe20000000000 */
[----:B-----5:R-:W-:Y:S01]  /*2f30*/  HADD2.F32 R4, -RZ, R10.H0_H0 ;  /* 0x2000000aff047230 */ /* 0x020fe20000004100 */
[----:B------:R-:W-:Y:S01]  /*2f40*/  LOP3.LUT R32, R32, 0xff0000, RZ, 0xc0, !PT ;  /* 0x00ff000020207812 */ /* 0x000fe200078ec0ff */
[----:B------:R-:W-:Y:S01]  /*2f50*/  FADD R21, R18, R21 ;  /* 0x0000001512157221 */ /* 0x000fe20000000000 */
[----:B------:R-:W-:Y:S01]  /*2f60*/  FMNMX R13, RZ, R13, !PT ;  /* 0x0000000dff0d7209 */ /* 0x000fe20007800000 */
[----:B------:R-:W-:Y:S01]  /*2f70*/  BSSY.RECONVERGENT B0, `(.L_x_10977) ;  /* 0x000006e000007945 */ /* 0x000fe20003800200 */
[----:B------:R-:W-:-:S02]  /*2f80*/  FMNMX R30, RZ, R45, !PT ;  /* 0x0000002dff1e7209 */ /* 0x000fc40007800000 */
[----:B------:R-:W-:Y:S02]  /*2f90*/  LOP3.LUT R32, R32, 0xffff, R33, 0xf8, !PT ;  /* 0x0000ffff20207812 */ /* 0x000fe400078ef821 */
[----:B------:R-:W-:Y:S02]  /*2fa0*/  LOP3.LUT R43, R43, 0xffff, RZ, 0xc0, !PT ;  /* 0x0000ffff2b2b7812 */ /* 0x000fe400078ec0ff */
[----:B---3--:R-:W-:-:S03]  /*2fb0*/  SHF.R.U32.HI R38, RZ, 0x5, R36 ;  /* 0x00000005ff267819 */ /* 0x008fc60000011624 */
[----:B------:R-:W-:Y:S02]  /*2fc0*/  IMAD.SHL.U32 R43, R43, 0x1000000, RZ ;  /* 0x010000002b2b7824 */ /* 0x000fe400078e00ff */
[----:B------:R-:W-:-:S03]  /*2fd0*/  IMAD.SHL.U32 R40, R38, 0x4, RZ ;  /* 0x0000000426287824 */ /* 0x000fc600078e00ff */
[----:B------:R-:W-:Y:S01]  /*2fe0*/  LOP3.LUT R32, R32, R43, RZ, 0xfc, !PT ;  /* 0x0000002b20207212 */ /* 0x000fe200078efcff */
[----:B------:R-:W-:Y:S01]  /*2ff0*/  VIADD R41, R40, 0x3 ;  /* 0x0000000328297836 */ /* 0x000fe20000000000 */
[----:B------:R-:W-:-:S04]  /*3000*/  LOP3.LUT R44, RZ, R40, RZ, 0x33, !PT ;  /* 0x00000028ff2c7212 */ /* 0x000fc800078e33ff */
[----:B------:R-:W-:-:S04]  /*3010*/  ISETP.GE.U32.AND P0, PT, R41, UR7, PT ;  /* 0x0000000729007c0c */ /* 0x000fc8000bf06070 */
[----:B------:R-:W-:Y:S01]  /*3020*/  ISETP.GE.U32.OR P0, PT, R6, UR13, P0 ;  /* 0x0000000d06007c0c */ /* 0x000fe20008706470 */
[----:B------:R-:W-:Y:S01]  /*3030*/  FADD R6, R12, R31 ;  /* 0x0000001f0c067221 */ /* 0x000fe20000000000 */
[----:B------:R-:W-:Y:S01]  /*3040*/  FADD R12, R27, R27 ;  /* 0x0000001b1b0c7221 */ /* 0x000fe20000000000 */
[----:B------:R-:W-:Y:S02]  /*3050*/  HADD2.F32 R27, -RZ, R26.H1_H1 ;  /* 0x3000001aff1b7230 */ /* 0x000fe40000004100 */
[----:B------:R-:W-:Y:S01]  /*3060*/  FMUL R26, R8, R9 ;  /* 0x00000009081a7220 */ /* 0x000fe20000400000 */
[----:B------:R-:W-:Y:S01]  /*3070*/  LOP3.LUT R9, R20, 0xff, RZ, 0xc0, !PT ;  /* 0x000000ff14097812 */ /* 0x000fe200078ec0ff */
[----:B------:R-:W-:Y:S01]  /*3080*/  FADD R6, R19, R6 ;  /* 0x0000000613067221 */ /* 0x000fe20000000000 */
[----:B------:R-:W-:Y:S01]  /*3090*/  FMNMX R12, RZ, R12, !PT ;  /* 0x0000000cff0c7209 */ /* 0x000fe20007800000 */
[----:B------:R-:W-:Y:S01]  /*30a0*/  FMUL R31, R26, UR8 ;  /* 0x000000081a1f7c20 */ /* 0x000fe20008400000 */
[----:B------:R-:W-:Y:S01]  /*30b0*/  IADD3 R8, P1, PT, R22, UR10, RZ ;  /* 0x0000000a16087c10 */ /* 0x000fe2000ff3e0ff */
[----:B------:R-:W-:-:S02]  /*30c0*/  IMAD R28, R28, 0x100, R9 ;  /* 0x000001001c1c7824 */ /* 0x000fc400078e0209 */
[----:B------:R-:W-:Y:S01]  /*30d0*/  FMUL R27, R27, R12 ;  /* 0x0000000c1b1b7220 */ /* 0x000fe20000400000 */
[----:B------:R-:W-:Y:S01]  /*30e0*/  IADD3.X R9, PT, PT, R23, UR12, RZ, P1, !PT ;  /* 0x0000000c17097c10 */ /* 0x000fe20008ffe4ff */
[----:B------:R-:W-:Y:S01]  /*30f0*/  IMAD.U32 R23, R39, 0x10000, RZ ;  /* 0x0001000027177824 */ /* 0x000fe200078e00ff */
[----:B------:R-:W-:Y:S01]  /*3100*/  F2FP.SATFINITE.E4M3.F32.PACK_AB_MERGE_C R31, RZ, R31, RZ ;  /* 0x0000001fff1f723e */ /* 0x000fe200048070ff */
[----:B------:R-:W-:Y:S01]  /*3110*/  FMUL R20, R27, UR8 ;  /* 0x000000081b147c20 */ /* 0x000fe20008400000 */
[--C-:B------:R-:W-:Y:S01]  /*3120*/  HADD2.F32 R22, -RZ, R7.reuse.H0_H0 ;  /* 0x20000007ff167230 */ /* 0x100fe20000004100 */
[----:B------:R-:W0:Y:S01]  /*3130*/  S2R R39, SR_CgaCtaId ;  /* 0x0000000000277919 */ /* 0x000e220000008800 */
[----:B------:R-:W-:Y:S01]  /*3140*/  @!P0 LEA R12, P1, R8, UR16, 0x1 ;  /* 0x00000010080c8c11 */ /* 0x000fe2000f8208ff */
[----:B------:R-:W-:Y:S01]  /*3150*/  HADD2.F32 R7, -RZ, R7.H1_H1 ;  /* 0x30000007ff077230 */ /* 0x000fe20000004100 */
[----:B------:R-:W-:Y:S01]  /*3160*/  F2FP.SATFINITE.E4M3.F32.PACK_AB_MERGE_C R20, RZ, R20, RZ ;  /* 0x00000014ff14723e */ /* 0x000fe200048070ff */
[----:B------:R-:W-:Y:S01]  /*3170*/  FMUL R22, R22, R13 ;  /* 0x0000000d16167220 */ /* 0x000fe20000400000 */
[----:B------:R-:W-:-:S02]  /*3180*/  @!P0 LEA.HI.X R13, R8, UR9, R9, 0x1, P1 ;  /* 0x00000009080d8c11 */ /* 0x000fc400088f0c09 */
[----:B------:R-:W-:Y:S01]  /*3190*/  @!P0 PRMT R42, R20, 0x7604, R31 ;  /* 0x00007604142a8816 */ /* 0x000fe2000000001f */
[----:B------:R-:W-:Y:S01]  /*31a0*/  FMUL R7, R7, R30 ;  /* 0x0000001e07077220 */ /* 0x000fe20000400000 */
[----:B------:R-:W-:Y:S01]  /*31b0*/  LOP3.LUT R28, R28, 0xffff, RZ, 0xc0, !PT ;  /* 0x0000ffff1c1c7812 */ /* 0x000fe200078ec0ff */
[----:B------:R-:W-:Y:S02]  /*31c0*/  FMUL R45, R22, UR8 ;  /* 0x00000008162d7c20 */ /* 0x000fe40008400000 */
[----:B------:R1:W-:Y:S01]  /*31d0*/  @!P0 STG.E.U16 desc[UR30][R12.64], R42 ;  /* 0x0000002a0c008986 */ /* 0x0003e2000c10151e */
[----:B------:R-:W-:Y:S01]  /*31e0*/  LOP3.LUT R23, R28, 0xff0000, R23, 0xf8, !PT ;  /* 0x00ff00001c177812 */ /* 0x000fe200078ef817 */
[----:B------:R-:W-:Y:S01]  /*31f0*/  FMUL R28, R7, UR8 ;  /* 0x00000008071c7c20 */ /* 0x000fe20008400000 */
[----:B------:R-:W-:-:S04]  /*3200*/  F2FP.SATFINITE.E4M3.F32.PACK_AB_MERGE_C R45, RZ, R45, RZ ;  /* 0x0000002dff2d723e */ /* 0x000fc800048070ff */
[----:B------:R-:W-:-:S04]  /*3210*/  F2FP.SATFINITE.E4M3.F32.PACK_AB_MERGE_C R28, RZ, R28, RZ ;  /* 0x0000001cff1c723e */ /* 0x000fc800048070ff */
[----:B------:R-:W-:Y:S02]  /*3220*/  @!P0 PRMT R33, R28, 0x7604, R45 ;  /* 0x000076041c218816 */ /* 0x000fe4000000002d */
[----:B-1----:R-:W-:-:S04]  /*3230*/  @!P0 IADD3 R13, P1, PT, R8, UR33, RZ ;  /* 0x00000021080d8c10 */ /* 0x002fc8000ff3e0ff */
[----:B------:R-:W-:Y:S02]  /*3240*/  @!P0 IADD3.X R30, PT, PT, R9, UR34, RZ, P1, !PT ;  /* 0x00000022091e8c10 */ /* 0x000fe40008ffe4ff */
[----:B------:R-:W-:-:S04]  /*3250*/  @!P0 LEA R12, P1, R13, UR16, 0x1 ;  /* 0x000000100d0c8c11 */ /* 0x000fc8000f8208ff */
[----:B------:R-:W-:Y:S02]  /*3260*/  @!P0 LEA.HI.X R13, R13, UR9, R30, 0x1, P1 ;  /* 0x000000090d0d8c11 */ /* 0x000fe400088f0c1e */
[----:B------:R-:W-:-:S03]  /*3270*/  MOV R30, 0x400 ;  /* 0x00000400001e7802 */ /* 0x000fc60000000f00 */
[----:B------:R1:W-:Y:S02]  /*3280*/  @!P0 STG.E.U16 desc[UR30][R12.64], R33 ;  /* 0x000000210c008986 */ /* 0x0003e4000c10151e */
[----:B------:R-:W-:-:S05]  /*3290*/  VIADD R30, R30, 0x20 ;  /* 0x000000201e1e7836 */ /* 0x000fca0000000000 */
[----:B0-----:R-:W-:Y:S02]  /*32a0*/  LEA R39, R39, R30, 0x18 ;  /* 0x0000001e27277211 */ /* 0x001fe400078ec0ff */
[----:B------:R-:W-:Y:S01]  /*32b0*/  LOP3.LUT R30, R36, 0x1f, RZ, 0xc0, !PT ;  /* 0x0000001f241e7812 */ /* 0x000fe200078ec0ff */
[----:B-1----:R-:W-:-:S04]  /*32c0*/  HADD2.F32 R13, -RZ, R11.H0_H0 ;  /* 0x2000000bff0d7230 */ /* 0x002fc80000004100 */
[----:B------:R-:W-:Y:S02]  /*32d0*/  IMAD R33, R30, 0x84, R39 ;  /* 0x000000841e217824 */ /* 0x000fe400078e0227 */
[----:B------:R-:W-:Y:S02]  /*32e0*/  HADD2.F32 R11, -RZ, R11.H1_H1 ;  /* 0x3000000bff0b7230 */ /* 0x000fe40000004100 */
[----:B------:R-:W-:Y:S01]  /*32f0*/  FADD R13, R13, R13 ;  /* 0x0000000d0d0d7221 */ /* 0x000fe20000000000 */
[----:B------:R-:W-:Y:S02]  /*3300*/  IMAD R42, R2, 0x4, R33 ;  /* 0x00000004022a7824 */ /* 0x000fe400078e0221 */
[----:B------:R-:W-:Y:S02]  /*3310*/  IMAD.IADD R2, R44, 0x1, R36 ;  /* 0x000000012c027824 */ /* 0x000fe400078e0224 */
[----:B------:R-:W-:Y:S01]  /*3320*/  FADD R11, R11, R11 ;  /* 0x0000000b0b0b7221 */ /* 0x000fe20000000000 */
[----:B------:R-:W-:Y:S01]  /*3330*/  FMNMX R13, RZ, R13, !PT ;  /* 0x0000000dff0d7209 */ /* 0x000fe20007800000 */
[----:B------:R0:W-:Y:S01]  /*3340*/  STS [R42], R17 ;  /* 0x000000112a007388 */ /* 0x0001e20000000800 */
[----:B------:R-:W-:-:S03]  /*3350*/  IMAD.SHL.U32 R2, R2, 0x4, RZ ;  /* 0x0000000402027824 */ /* 0x000fc600078e00ff */
[----:B------:R-:W-:Y:S02]  /*3360*/  FMUL R4, R4, R13 ;  /* 0x0000000d04047220 */ /* 0x000fe40000400000 */
[----:B------:R-:W-:Y:S02]  /*3370*/  LOP3.LUT R2, R2, 0x7c, RZ, 0xc0, !PT ;  /* 0x0000007c02027812 */ /* 0x000fe400078ec0ff */
[----:B0-----:R-:W-:-:S03]  /*3380*/  FMUL R17, R4, UR8 ;  /* 0x0000000804117c20 */ /* 0x001fc60008400000 */
[----:B------:R-:W-:Y:S02]  /*3390*/  IMAD.IADD R12, R33, 0x1, R2 ;  /* 0x00000001210c7824 */ /* 0x000fe400078e0202 */
[----:B------:R-:W-:Y:S01]  /*33a0*/  FADD R2, RZ, R5 ;  /* 0x00000005ff027221 */ /* 0x000fe20000000000 */
[----:B------:R-:W-:Y:S01]  /*33b0*/  HADD2.F32 R5, -RZ, R10.H1_H1 ;  /* 0x3000000aff057230 */ /* 0x000fe20000004100 */
[----:B------:R-:W-:Y:S02]  /*33c0*/  F2FP.SATFINITE.E4M3.F32.PACK_AB_MERGE_C R17, RZ, R17, RZ ;  /* 0x00000011ff11723e */ /* 0x000fe400048070ff */
[----:B--2---:R-:W-:Y:S01]  /*33d0*/  FADD R35, R35, R2 ;  /* 0x0000000223237221 */ /* 0x004fe20000000000 */
[--C-:B------:R-:W-:Y:S01]  /*33e0*/  HADD2.F32 R2, -RZ, R14.reuse.H0_H0 ;  /* 0x2000000eff027230 */ /* 0x100fe20000004100 */
[----:B------:R0:W-:Y:S01]  /*33f0*/  STS [R12], R24 ;  /* 0x000000180c007388 */ /* 0x0001e20000000800 */
[----:B------:R-:W-:Y:S02]  /*3400*/  HADD2.F32 R10, -RZ, R15.H0_H0 ;  /* 0x2000000fff0a7230 */ /* 0x000fe40000004100 */
[----:B------:R-:W-:-:S02]  /*3410*/  HADD2.F32 R14, -RZ, R14.H1_H1 ;  /* 0x3000000eff0e7230 */ /* 0x000fc40000004100 */
[----:B------:R-:W-:Y:S01]  /*3420*/  FADD R13, R2, R2 ;  /* 0x00000002020d7221 */ /* 0x000fe20000000000 */
[----:B------:R-:W-:Y:S01]  /*3430*/  FMNMX R2, RZ, R11, !PT ;  /* 0x0000000bff027209 */ /* 0x000fe20007800000 */
[----:B------:R-:W-:Y:S02]  /*3440*/  IMAD.U32 R11, R17, 0x10000, RZ ;  /* 0x00010000110b7824 */ /* 0x000fe400078e00ff */
[----:B------:R-:W-:Y:S01]  /*3450*/  FADD R18, R14, R14 ;  /* 0x0000000e0e127221 */ /* 0x000fe20000000000 */
[----:B------:R-:W-:Y:S01]  /*3460*/  FMNMX R13, RZ, R13, !PT ;  /* 0x0000000dff0d7209 */ /* 0x000fe20007800000 */
[----:B------:R-:W-:Y:S01]  /*3470*/  FMUL R5, R5, R2 ;  /* 0x0000000205057220 */ /* 0x000fe20000400000 */
[----:B------:R-:W-:Y:S02]  /*3480*/  LOP3.LUT R2, R31, 0xff, RZ, 0xc0, !PT ;  /* 0x000000ff1f027812 */ /* 0x000fe400078ec0ff */
[----:B------:R-:W-:Y:S01]  /*3490*/  FMNMX R18, RZ, R18, !PT ;  /* 0x00000012ff127209 */ /* 0x000fe20007800000 */
[----:B------:R-:W-:Y:S01]  /*34a0*/  FMUL R10, R10, R13 ;  /* 0x0000000d0a0a7220 */ /* 0x000fe20000400000 */
[----:B------:R-:W-:-:S02]  /*34b0*/  HADD2.F32 R13, -RZ, R15.H1_H1 ;  /* 0x3000000fff0d7230 */ /* 0x000fc40000004100 */
[----:B0-----:R-:W-:Y:S01]  /*34c0*/  FMUL R24, R5, UR8 ;  /* 0x0000000805187c20 */ /* 0x001fe20008400000 */
[----:B------:R-:W-:Y:S01]  /*34d0*/  IMAD R45, R45, 0x100, R2 ;  /* 0x000001002d2d7824 */ /* 0x000fe200078e0202 */
[----:B------:R-:W-:Y:S01]  /*34e0*/  LOP3.LUT R2, R11, 0xff0000, RZ, 0xc0, !PT ;  /* 0x00ff00000b027812 */ /* 0x000fe200078ec0ff */
[----:B------:R-:W-:Y:S01]  /*34f0*/  FMUL R11, R10, UR8 ;  /* 0x000000080a0b7c20 */ /* 0x000fe20008400000 */
[----:B------:R-:W-:Y:S01]  /*3500*/  FMUL R13, R13, R18 ;  /* 0x000000120d0d7220 */ /* 0x000fe20000400000 */
[----:B------:R-:W-:Y:S02]  /*3510*/  F2FP.SATFINITE.E4M3.F32.PACK_AB_MERGE_C R24, RZ, R24, RZ ;  /* 0x00000018ff18723e */ /* 0x000fe400048070ff */
[----:B------:R-:W-:Y:S01]  /*3520*/  LOP3.LUT R14, R2, 0xffff, R45, 0xf8, !PT ;  /* 0x0000ffff020e7812 */ /* 0x000fe200078ef82d */
[----:B------:R-:W-:Y:S01]  /*3530*/  VIADD R2, R3, 0x1 ;  /* 0x0000000103027836 */ /* 0x000fe20000000000 */
[----:B------:R-:W-:-:S04]  /*3540*/  F2FP.SATFINITE.E4M3.F32.PACK_AB_MERGE_C R11, RZ, R11, RZ ;  /* 0x0000000bff0b723e */ /* 0x000fc800048070ff */
[----:B------:R-:W-:Y:S02]  /*3550*/  LOP3.LUT R15, R11, 0xffff, RZ, 0xc0, !PT ;  /* 0x0000ffff0b0f7812 */ /* 0x000fe400078ec0ff */
[----:B------:R-:W-:-:S03]  /*3560*/  LOP3.LUT R2, R2, 0x1f, RZ, 0xc0, !PT ;  /* 0x0000001f02027812 */ /* 0x000fc600078ec0ff */
[----:B------:R-:W-:Y:S02]  /*3570*/  IMAD.SHL.U32 R15, R15, 0x1000000, RZ ;  /* 0x010000000f0f7824 */ /* 0x000fe400078e00ff */
[----:B------:R0:W1:Y:S03]  /*3580*/  SHFL.IDX PT, R6, R6, R2, 0x1f ;  /* 0x00001f0206067589 */ /* 0x00006600000e0000 */
[----:B------:R-:W-:Y:S01]  /*3590*/  LOP3.LUT R14, R14, R15, RZ, 0xfc, !PT ;  /* 0x0000000f0e0e7212 */ /* 0x000fe200078efcff */
[----:B------:R0:W2:Y:S01]  /*35a0*/  SHFL.IDX PT, R18, R21, R2, 0x1f ;  /* 0x00001f0215127589 */ /* 0x0000a200000e0000 */
[----:B------:R-:W-:Y:S01]  /*35b0*/  VIADD R15, R3, 0x2 ;  /* 0x00000002030f7836 */ /* 0x000fe20000000000 */
[----:B------:R-:W-:Y:S06]  /*35c0*/  @P0 BRA `(.L_x_10978) ;  /* 0x0000000000200947 */ /* 0x000fec0003800000 */
[----:B------:R-:W-:Y:S01]  /*35d0*/  ULOP3.LUT UR10, UR28, 0xfffffffe, URZ, 0xc0, !UPT ;  /* 0xfffffffe1c0a7892 */ /* 0x000fe2000f8ec0ff */
[----:B------:R-:W-:Y:S01]  /*35e0*/  PRMT R17, R24, 0x7604, R17 ;  /* 0x0000760418117816 */ /* 0x000fe20000000011 */
[----:B------:R-:W-:-:S04]  /*35f0*/  ULOP3.LUT UR12, UR29, 0x7fffffff, URZ, 0xc0, !UPT ;  /* 0x7fffffff1d0c7892 */ /* 0x000fc8000f8ec0ff */
[----:B------:R-:W-:-:S04]  /*3600*/  IADD3 R3, P1, PT, R8, UR10, RZ ;  /* 0x0000000a08037c10 */ /* 0x000fc8000ff3e0ff */
[----:B------:R-:W-:Y:S02]  /*3610*/  IADD3.X R19, PT, PT, R9, UR12, RZ, P1, !PT ;  /* 0x0000000c09137c10 */ /* 0x000fe40008ffe4ff */
[----:B0-----:R-:W-:-:S04]  /*3620*/  LEA R2, P1, R3, UR16, 0x1 ;  /* 0x0000001003027c11 */ /* 0x001fc8000f8208ff */
[----:B------:R-:W-:-:S05]  /*3630*/  LEA.HI.X R3, R3, UR9, R19, 0x1, P1 ;  /* 0x0000000903037c11 */ /* 0x000fca00088f0c13 */
[----:B------:R3:W-:Y:S04]  /*3640*/  STG.E.U16 desc[UR30][R2.64], R17 ;  /* 0x0000001102007986 */ /* 0x0007e8000c10151e */
.L_x_10978:
[----:B------:R-:W-:Y:S05]  /*3650*/  BSYNC.RECONVERGENT B0 ;  /* 0x0000000000007941 */ /* 0x000fea0003800200 */
.L_x_10977:
[----:B---3--:R-:W-:Y:S01]  /*3660*/  VIADD R17, R40, 0x2 ;  /* 0x0000000228117836 */ /* 0x008fe20000000000 */
[--C-:B------:R-:W-:Y:S01]  /*3670*/  FMNMX3 R29, |R26|, R29, |R27|.reuse, !PT ;  /* 0x0000001d1a1d7276 */ /* 0x100fe2000780061b */
[----:B------:R-:W-:Y:S01]  /*3680*/  FADD R3, RZ, R26 ;  /* 0x0000001aff037221 */ /* 0x000fe20000000000 */
[----:B------:R-:W-:Y:S01]  /*3690*/  FADD R26, RZ, R27 ;  /* 0x0000001bff1a7221 */ /* 0x000fe20000000000 */
[----:B0-----:R-:W-:Y:S01]  /*36a0*/  IMAD.IADD R2, R36, 0x1, -R17 ;  /* 0x0000000124027824 */ /* 0x001fe200078e0a11 */
[----:B------:R-:W-:Y:S01]  /*36b0*/  BSSY.RECONVERGENT B0, `(.L_x_10979) ;  /* 0x0000017000007945 */ /* 0x000fe20003800200 */
[----:B------:R-:W-:Y:S01]  /*36c0*/  FADD R3, R22, R3 ;  /* 0x0000000316037221 */ /* 0x000fe20000000000 */
[----:B------:R-:W-:Y:S01]  /*36d0*/  FADD R17, R7, R26 ;  /* 0x0000001a07117221 */ /* 0x000fe20000000000 */
[----:B------:R-:W-:Y:S02]  /*36e0*/  IMAD.SHL.U32 R2, R2, 0x4, RZ ;  /* 0x0000000402027824 */ /* 0x000fe400078e00ff */
[----:B------:R-:W-:Y:S01]  /*36f0*/  FMUL R26, R13, UR8 ;  /* 0x000000080d1a7c20 */ /* 0x000fe20008400000 */
[----:B------:R-:W-:-:S02]  /*3700*/  IMAD.IADD R21, R36, 0x1, -R41 ;  /* 0x0000000124157824 */ /* 0x000fc400078e0a29 */
[----:B------:R-:W-:Y:S01]  /*3710*/  FADD R3, R4, R3 ;  /* 0x0000000304037221 */ /* 0x000fe20000000000 */
[----:B------:R-:W-:Y:S01]  /*3720*/  FADD R17, R5, R17 ;  /* 0x0000001105117221 */ /* 0x000fe20000000000 */
[----:B------:R-:W-:Y:S01]  /*3730*/  LOP3.LUT R15, R15, 0x1f, RZ, 0xc0, !PT ;  /* 0x0000001f0f0f7812 */ /* 0x000fe200078ec0ff */
[----:B------:R-:W-:Y:S01]  /*3740*/  IMAD.SHL.U32 R21, R21, 0x4, RZ ;  /* 0x0000000415157824 */ /* 0x000fe200078e00ff */
[----:B------:R-:W-:Y:S01]  /*3750*/  LOP3.LUT R27, R2, 0x7c, RZ, 0xc0, !PT ;  /* 0x0000007c021b7812 */ /* 0x000fe200078ec0ff */
[----:B------:R-:W-:Y:S01]  /*3760*/  FADD R19, R10, R3 ;  /* 0x000000030a137221 */ /* 0x000fe20000000000 */
[----:B------:R-:W-:Y:S01]  /*3770*/  FADD R17, R13, R17 ;  /* 0x000000110d117221 */ /* 0x000fe20000000000 */
[----:B------:R-:W-:Y:S01]  /*3780*/  F2FP.SATFINITE.E4M3.F32.PACK_AB_MERGE_C R26, RZ, R26, RZ ;  /* 0x0000001aff1a723e */ /* 0x000fe200048070ff */
[----:B------:R-:W-:Y:S06]  /*3790*/  @P0 BRA `(.L_x_10980) ;  /* 0x0000000000200947 */ /* 0x000fec0003800000 */
        /* <DEDUP_REMOVED lines=8> */
.L_x_10980:
[----:B------:R-:W-:Y:S05]  /*3820*/  BSYNC.RECONVERGENT B0 ;  /* 0x0000000000007941 */ /* 0x000fea0003800200 */
.L_x_10979:
[----:B------:R-:W3:Y:S01]  /*3830*/  SHFL.IDX PT, R17, R17, R15, 0x1f ;  /* 0x00001f0f11117589 */ /* 0x000ee200000e0000 */
[----:B0-----:R-:W-:Y:S01]  /*3840*/  LOP3.LUT R2, R21, 0x7c, RZ, 0xc0, !PT ;  /* 0x0000007c15027812 */ /* 0x001fe200078ec0ff */
[C---:B------:R-:W-:Y:S01]  /*3850*/  IMAD.IADD R3, R33.reuse, 0x1, R27 ;  /* 0x0000000121037824 */ /* 0x040fe200078e021b */
[----:B------:R-:W-:Y:S01]  /*3860*/  LOP3.LUT R21, R20, 0xff, RZ, 0xc0, !PT ;  /* 0x000000ff14157812 */ /* 0x000fe200078ec0ff */
[----:B------:R-:W0:Y:S01]  /*3870*/  SHFL.IDX PT, R11, R19, R15, 0x1f ;  /* 0x00001f0f130b7589 */ /* 0x000e2200000e0000 */
[----:B------:R-:W-:Y:S01]  /*3880*/  ISETP.LT.U32.AND P0, PT, R40, UR13, PT ;  /* 0x0000000d28007c0c */ /* 0x000fe2000bf01070 */
[----:B------:R-:W-:Y:S01]  /*3890*/  IMAD.IADD R9, R33, 0x1, R2 ;  /* 0x0000000121097824 */ /* 0x000fe200078e0202 */
[----:B------:R-:W-:Y:S01]  /*38a0*/  LOP3.LUT R34, R34, 0xffff, RZ, 0xc0, !PT ;  /* 0x0000ffff22227812 */ /* 0x000fe200078ec0ff */
[----:B------:R-:W-:Y:S01]  /*38b0*/  IMAD R21, R28, 0x100, R21 ;  /* 0x000001001c157824 */ /* 0x000fe200078e0215 */
[----:B------:R-:W-:Y:S01]  /*38c0*/  LOP3.LUT R26, R26, 0xffff, RZ, 0xc0, !PT ;  /* 0x0000ffff1a1a7812 */ /* 0x000fe200078ec0ff */
[----:B------:R-:W-:Y:S01]  /*38d0*/  IMAD.U32 R24, R24, 0x10000, RZ ;  /* 0x0001000018187824 */ /* 0x000fe200078e00ff */
[----:B------:R-:W-:Y:S01]  /*38e0*/  FMNMX3 R29, |R22|, R29, |R7|, !PT ;  /* 0x0000001d161d7276 */ /* 0x000fe20007800607 */
[----:B------:R4:W-:Y:S01]  /*38f0*/  STS [R3], R32 ;  /* 0x0000002003007388 */ /* 0x0009e20000000800 */
[----:B------:R-:W-:Y:S01]  /*3900*/  LOP3.LUT R21, R21, 0xffff, RZ, 0xc0, !PT ;  /* 0x0000ffff15157812 */ /* 0x000fe200078ec0ff */
[----:B------:R-:W-:Y:S01]  /*3910*/  IMAD.SHL.U32 R2, R34, 0x1000000, RZ ;  /* 0x0100000022027824 */ /* 0x000fe200078e00ff */
[----:B------:R-:W-:Y:S01]  /*3920*/  FMNMX3 R29, |R4|, R29, |R5|, !PT ;  /* 0x0000001d041d7276 */ /* 0x000fe20007800605 */
[----:B------:R-:W-:-:S02]  /*3930*/  IMAD.SHL.U32 R8, R26, 0x1000000, RZ ;  /* 0x010000001a087824 */ /* 0x000fc400078e00ff */
[----:B--2---:R-:W-:Y:S01]  /*3940*/  FADD R18, R35, R18 ;  /* 0x0000001223127221 */ /* 0x004fe20000000000 */
[----:B------:R4:W-:Y:S01]  /*3950*/  STS [R9], R14 ;  /* 0x0000000e09007388 */ /* 0x0009e20000000800 */
[----:B------:R-:W-:Y:S01]  /*3960*/  LOP3.LUT R21, R21, 0xff0000, R24, 0xf8, !PT ;  /* 0x00ff000015157812 */ /* 0x000fe200078ef818 */
[----:B-1----:R-:W-:Y:S01]  /*3970*/  FADD R4, R37, R6 ;  /* 0x0000000625047221 */ /* 0x002fe20000000000 */
[----:B------:R-:W-:Y:S01]  /*3980*/  USHF.L.U64.HI UR10, UR32, 0x1, UR27 ;  /* 0x00000001200a7899 */ /* 0x000fe2000801021b */
[----:B------:R-:W-:Y:S01]  /*3990*/  BSSY.RECONVERGENT B0, `(.L_x_10981) ;  /* 0x0000072000007945 */ /* 0x000fe20003800200 */
[----:B------:R-:W-:Y:S01]  /*39a0*/  USHF.L.U32 UR9, UR32, 0x1, URZ ;  /* 0x0000000120097899 */ /* 0x000fe200080006ff */
[----:B---3--:R-:W-:Y:S01]  /*39b0*/  FADD R5, R18, R17 ;  /* 0x0000001112057221 */ /* 0x008fe20000000000 */
[----:B------:R-:W-:Y:S01]  /*39c0*/  LOP3.LUT R2, R23, R2, RZ, 0xfc, !PT ;  /* 0x0000000217027212 */ /* 0x000fe200078efcff */
[----:B------:R-:W-:Y:S01]  /*39d0*/  IMAD.SHL.U32 R17, R38, 0x10, RZ ;  /* 0x0000001026117824 */ /* 0x000fe200078e00ff */
[----:B------:R-:W-:Y:S01]  /*39e0*/  FMNMX3 R13, |R10|, R29, |R13|, !PT ;  /* 0x0000001d0a0d7276 */ /* 0x000fe2000780060d */
[----:B0-----:R-:W-:Y:S01]  /*39f0*/  FADD R4, R4, R11 ;  /* 0x0000000b04047221 */ /* 0x001fe20000000000 */
[----:B------:R-:W-:Y:S01]  /*3a00*/  LOP3.LUT R8, R21, R8, RZ, 0xfc, !PT ;  /* 0x0000000815087212 */ /* 0x000fe200078efcff */
[----:B------:R-:W-:Y:S01]  /*3a10*/  VIADD R44, R44, UR13 ;  /* 0x0000000d2c2c7c36 */ /* 0x000fe20008000000 */
[----:B------:R-:W-:Y:S01]  /*3a20*/  IADD3 R20, PT, PT, -R40, UR13, RZ ;  /* 0x0000000d28147c10 */ /* 0x000fe2000fffe1ff */
        /* <DEDUP_REMOVED lines=20> */
.L_x_10985:
        /* <DEDUP_REMOVED lines=25> */
[C---:B------:R-:W-:Y:S01]  /*3d00*/  @!P3 LEA R6, P5, R7.reuse, UR6, 0x2 ;  /* 0x000000060706bc11 */ /* 0x040fe2000f8a10ff */
        /* <DEDUP_REMOVED lines=22> */
.L_x_10984:
[----:B------:R-:W-:Y:S05]  /*3e70*/  BSYNC.RECONVERGENT B1 ;  /* 0x0000000000017941 */ /* 0x000fea0003800200 */
.L_x_10983:
        /* <DEDUP_REMOVED lines=35> */
.L_x_10982:
[----:B------:R-:W-:Y:S05]  /*40b0*/  BSYNC.RECONVERGENT B0 ;  /* 0x0000000000007941 */ /* 0x000fea0003800200 */
.L_x_10981:
        /* <DEDUP_REMOVED lines=26> */
.L_x_10990:
        /* <DEDUP_REMOVED lines=48> */
.L_x_10989:
[----:B------:R-:W-:Y:S05]  /*4560*/  BSYNC.RECONVERGENT B1 ;  /* 0x0000000000017941 */ /* 0x000fea0003800200 */
.L_x_10988:
        /* <DEDUP_REMOVED lines=35> */
.L_x_10987:
[----:B------:R-:W-:Y:S05]  /*47a0*/  BSYNC.RECONVERGENT B0 ;  /* 0x0000000000007941 */ /* 0x000fea0003800200 */
.L_x_10986:
        /* <DEDUP_REMOVED lines=12> */
[----:B------:R-:W5:Y:S04]  /*4870*/  LDS.64 R20, [R39+0x500] ;  /* 0x0005000027147984 */ /* 0x000f680000000a00 */
[----:B-1----:R-:W1:Y:S04]  /*4880*/  LDS.64 R6, [R39+0x600] ;  /* 0x0006000027067984 */ /* 0x002e680000000a00 */
[----:B------:R-:W1:Y:S01]  /*4890*/  LDS.64 R2, [R39+0x700] ;  /* 0x0007000027027984 */ /* 0x000e620000000a00 */
[----:B0-----:R-:W-:Y:S01]  /*48a0*/  FADD R11, R4, R8 ;  /* 0x00000008040b7221 */ /* 0x001fe20000000000 */
[----:B------:R-:W-:Y:S01]  /*48b0*/  FADD R0, R5, R9 ;  /* 0x0000000905007221 */ /* 0x000fe20000000000 */
[----:B--2---:R-:W-:-:S02]  /*48c0*/  IMAD.U32 R4, RZ, RZ, UR4 ;  /* 0x00000004ff047e24 */ /* 0x004fc4000f8e00ff */
        /* <DEDUP_REMOVED lines=10> */
[----:B-1----:R-:W-:Y:S01]  /*4970*/  FADD R11, R11, R6 ;  /* 0x000000060b0b7221 */ /* 0x002fe20000000000 */
[----:B------:R-:W-:-:S03]  /*4980*/  FADD R0, R0, R7 ;  /* 0x0000000700007221 */ /* 0x000fc60000000000 */
[----:B------:R-:W-:Y:S01]  /*4990*/  FADD R2, R11, R2 ;  /* 0x000000020b027221 */ /* 0x000fe20000000000 */
[----:B------:R-:W-:-:S05]  /*49a0*/  FADD R3, R0, R3 ;  /* 0x0000000300037221 */ /* 0x000fca0000000000 */
[----:B------:R3:W-:Y:S02]  /*49b0*/  @!P1 STG.E.64 desc[UR30][R4.64], R2 ;  /* 0x0000000204009986 */ /* 0x0007e4000c101b1e */
.L_x_10992:
[----:B------:R-:W-:Y:S05]  /*49c0*/  BSYNC.RECONVERGENT B0 ;  /* 0x0000000000007941 */ /* 0x000fea0003800200 */
.L_x_10991:
[----:B------:R-:W4:Y:S02]  /*49d0*/  LDCU.64 UR4, c[0x0][0x3a8] ;  /* 0x00007500ff0477ac */ /* 0x000f240008000a00 */
[----:B----4-:R-:W-:-:S04]  /*49e0*/  UISETP.NE.U32.AND UP0, UPT, UR4, URZ, UPT ;  /* 0x000000ff0400728c */ /* 0x010fc8000bf05070 */
[----:B------:R-:W-:-:S09]  /*49f0*/  UISETP.NE.AND.EX UP0, UPT, UR5, URZ, UPT, UP0 ;  /* 0x000000ff0500728c */ /* 0x000fd2000bf05300 */
[----:B------:R-:W-:Y:S05]  /*4a00*/  BRA.U !UP0, `(.L_x_10993) ;  /* 0x00000001089c7547 */ /* 0x000fea000b800000 */
[----:B------:R-:W4:Y:S01]  /*4a10*/  SHFL.DOWN PT, R0, R13, 0x10, 0x1f ;  /* 0x0a001f000d007f89 */ /* 0x000f2200000e0000 */
[----:B------:R-:W-:Y:S01]  /*4a20*/  ISETP.NE.AND P1, PT, R30, RZ, PT ;  /* 0x000000ff1e00720c */ /* 0x000fe20003f25270 */
[----:B------:R-:W-:-:S12]  /*4a30*/  BSSY B0, `(.L_x_10993) ;  /* 0x0000024000007945 */ /* 0x000fd80003800000 */
[----:B0-----:R-:W0:Y:S01]  /*4a40*/  @!P1 S2R R6, SR_CgaCtaId ;  /* 0x0000000000069919 */ /* 0x001e220000008800 */
[----:B-1----:R-:W-:Y:S02]  /*4a50*/  @!P1 MOV R7, 0x400 ;  /* 0x0000040000079802 */ /* 0x002fe40000000f00 */
[----:B----4-:R-:W-:-:S05]  /*4a60*/  FMNMX R0, R13, R0, !PT ;  /* 0x000000000d007209 */ /* 0x010fca0007800000 */
[----:B---3--:R-:W1:Y:S01]  /*4a70*/  SHFL.DOWN PT, R3, R0, 0x8, 0x1f ;  /* 0x09001f0000037f89 */ /* 0x008e6200000e0000 */
[----:B0-----:R-:W-:-:S05]  /*4a80*/  @!P1 LEA R7, R6, R7, 0x18 ;  /* 0x0000000706079211 */ /* 0x001fca00078ec0ff */
[----:B------:R-:W-:Y:S01]  /*4a90*/  @!P1 IMAD R7, R38, 0x4, R7 ;  /* 0x0000000426079824 */ /* 0x000fe200078e0207 */
        /* <DEDUP_REMOVED lines=24> */
.L_x_11001:
[----:B------:R-:W-:Y:S02]  /*4c20*/  ISETP.NE.AND P0, PT, R36, RZ, PT ;  /* 0x000000ff2400720c */ /* 0x000fe40003f05270 */
[----:B--2---:R-:W-:-:S11]  /*4c30*/  FMNMX R5, R2, R5, !PT ;  /* 0x0000000502057209 */ /* 0x004fd60007800000 */
[----:B------:R-:W-:Y:S05]  /*4c40*/  @P0 BRA `(.L_x_10994) ;  /* 0x0000000000080947 */ /* 0x000fea0003800000 */
[----:B-1----:R-:W1:Y:S02]  /*4c50*/  LDC.64 R2, c[0x0][0x3a8] ;  /* 0x0000ea00ff027b82 */ /* 0x002e640000000a00 */
[----:B-1----:R2:W-:Y:S02]  /*4c60*/  REDG.E.MAX.S32.STRONG.GPU desc[UR30][R2.64], R5 ;  /* 0x000000050200798e */ /* 0x0025e4000d12e31e */
.L_x_10994:
[----:B------:R-:W-:Y:S05]  /*4c70*/  BSYNC B0 ;  /* 0x0000000000007941 */ /* 0x000fea0003800000 */
.L_x_10993:
        /* <DEDUP_REMOVED lines=11> */
[----:B--23--:R-:W-:Y:S05]  /*4d30*/  CALL.REL.NOINC `($__internal_341_$__cuda_sm20_rcp_rn_f32_slowpath) ;  /* 0x0000000400987944 */ /* 0x00cfea0003c00000 */
[----:B------:R-:W-:Y:S05]  /*4d40*/  BRA `(.L_x_10997) ;  /* 0x0000000000147947 */ /* 0x000fea0003800000 */
.L_x_10996:
[----:B--23--:R-:W2:Y:S01]  /*4d50*/  MUFU.RCP R5, UR8 ;  /* 0x0000000800057d08 */ /* 0x00cea20008001000 */
[----:B------:R-:W-:-:S04]  /*4d60*/  IMAD.U32 R0, RZ, RZ, UR8 ;  /* 0x00000008ff007e24 */ /* 0x000fc8000f8e00ff */
[----:B--2---:R-:W-:-:S04]  /*4d70*/  FFMA R0, R5, R0, -1 ;  /* 0xbf80000005007423 */ /* 0x004fc80000000000 */
[----:B------:R-:W-:-:S04]  /*4d80*/  FADD.FTZ R0, -R0, -RZ ;  /* 0x800000ff00007221 */ /* 0x000fc80000010100 */
[----:B------:R-:W-:-:S07]  /*4d90*/  FFMA R5, R5, R0, R5 ;  /* 0x0000000005057223 */ /* 0x000fce0000000005 */
.L_x_10997:
[----:B01----:R-:W0:Y:S02]  /*4da0*/  LDC.64 R2, c[0x0][0x3b0] ;  /* 0x0000ec00ff027b82 */ /* 0x003e240000000a00 */
[----:B0-----:R-:W-:Y:S01]  /*4db0*/  STG.E desc[UR30][R2.64], R5 ;  /* 0x0000000502007986 */ /* 0x001fe2000c10191e */
[----:B------:R-:W-:Y:S05]  /*4dc0*/  EXIT ;  /* 0x000000000000794d */ /* 0x000fea0003800000 */
.L_x_10995:
[----:B0-----:R-:W-:Y:S02]  /*4dd0*/  IMAD.MOV.U32 R7, RZ, RZ, 0x4 ;  /* 0x00000004ff077424 */ /* 0x001fe400078e00ff */
[----:B------:R-:W-:Y:S02]  /*4de0*/  IMAD.MOV.U32 R9, RZ, RZ, 0x1f ;  /* 0x0000001fff097424 */ /* 0x000fe400078e00ff */
[----:B------:R-:W-:-:S07]  /*4df0*/  IMAD.MOV.U32 R4, RZ, RZ, -0x1 ;  /* 0xffffffffff047424 */ /* 0x000fce00078e00ff */
[----:B-12---:R-:W-:Y:S05]  /*4e00*/  WARPSYNC.COLLECTIVE R4, `(.L_x_10998) ;  /* 0x0000000004087348 */ /* 0x006fea0003c00000 */
[----:B--2---:R0:W2:Y:S02]  /*4e10*/  SHFL.DOWN P0, R5, R0, R7, R9 ;  /* 0x0800000700057389 */ /* 0x0040a40000000009 */
[----:B012---:R-:W-:Y:S05]  /*4e20*/  ENDCOLLECTIVE ;  /* 0x000000000000791b */ /* 0x007fea0003800000 */
.L_x_10998:
[----:B------:R-:W-:Y:S02]  /*4e30*/  IMAD.MOV.U32 R7, RZ, RZ, 0x2 ;  /* 0x00000002ff077424 */ /* 0x000fe400078e00ff */
[----:B------:R-:W-:-:S05]  /*4e40*/  IMAD.MOV.U32 R3, RZ, RZ, R5 ;  /* 0x000000ffff037224 */ /* 0x000fca00078e0005 */
[----:B------:R-:W-:-:S05]  /*4e50*/  FMNMX R3, R3, R0, !PT ;  /* 0x0000000003037209 */ /* 0x000fca0007800000 */
[----:B------:R-:W-:-:S07]  /*4e60*/  IMAD.MOV.U32 R0, RZ, RZ, R3 ;  /* 0x000000ffff007224 */ /* 0x000fce00078e0003 */
[----:B------:R-:W-:Y:S05]  /*4e70*/  WARPSYNC.COLLECTIVE R4, `(.L_x_10999) ;  /* 0x0000000004087348 */ /* 0x000fea0003c00000 */
[----:B------:R0:W1:Y:S02]  /*4e80*/  SHFL.DOWN P0, R5, R0, R7, R9 ;  /* 0x0800000700057389 */ /* 0x0000640000000009 */
[----:B01----:R-:W-:Y:S05]  /*4e90*/  ENDCOLLECTIVE ;  /* 0x000000000000791b */ /* 0x003fea0003800000 */
.L_x_10999:
[----:B------:R-:W-:Y:S02]  /*4ea0*/  IMAD.MOV.U32 R7, RZ, RZ, 0x1 ;  /* 0x00000001ff077424 */ /* 0x000fe400078e00ff */
[----:B------:R-:W-:-:S05]  /*4eb0*/  IMAD.MOV.U32 R2, RZ, RZ, R5 ;  /* 0x000000ffff027224 */ /* 0x000fca00078e0005 */
[----:B------:R-:W-:-:S05]  /*4ec0*/  FMNMX R2, R3, R2, !PT ;  /* 0x0000000203027209 */ /* 0x000fca0007800000 */
[----:B------:R-:W-:-:S07]  /*4ed0*/  IMAD.MOV.U32 R0, RZ, RZ, R2 ;  /* 0x000000ffff007224 */ /* 0x000fce00078e0002 */
[----:B------:R-:W-:Y:S05]  /*4ee0*/  WARPSYNC.COLLECTIVE R4, `(.L_x_11000) ;  /* 0x0000000004087348 */ /* 0x000fea0003c00000 */
[----:B------:R0:W1:Y:S02]  /*4ef0*/  SHFL.DOWN P0, R5, R0, R7, R9 ;  /* 0x0800000700057389 */ /* 0x0000640000000009 */
[----:B01----:R-:W-:Y:S05]  /*4f00*/  ENDCOLLECTIVE ;  /* 0x000000000000791b */ /* 0x003fea0003800000 */
.L_x_11000:
[----:B------:R-:W-:Y:S05]  /*4f10*/  BRA `(.L_x_11001) ;  /* 0xfffffffc00407947 */ /* 0x000fea000383ffff */
        .weak           $__internal_340_$__cuda_sm20_div_u64
        .type           $__internal_340_$__cuda_sm20_div_u64,@function
        .size           $__internal_340_$__cuda_sm20_div_u64,($__internal_341_$__cuda_sm20_rcp_rn_f32_slowpath - $__internal_340_$__cuda_sm20_div_u64)
$__internal_340_$__cuda_sm20_div_u64:
        /* <DEDUP_REMOVED lines=71> */
[----:B------:R-:W-:Y:S11]  /*5390*/  RET.REL.NODEC R2 `(_ZN18transformer_engine6detail38cast_transpose_fused_kernel_notalignedILb1ELb1ELb0EfNS_16CTDBiasDActParamI6__halfS3_13__nv_fp8_e4m3fEELi2ELi4ENS_5EmptyEXadL_ZNS_6dsreluIffEET_T0_RKS6_EEEEvT3_mmm) ;  /* 0xffffffac02187950 */ /* 0x000ff60003c3ffff */
        .weak           $__internal_341_$__cuda_sm20_rcp_rn_f32_slowpath
        .type           $__internal_341_$__cuda_sm20_rcp_rn_f32_slowpath,@function
        .size           $__internal_341_$__cuda_sm20_rcp_rn_f32_slowpath,(.L_x_29642 - $__internal_341_$__cuda_sm20_rcp_rn_f32_slowpath)
$__internal_341_$__cuda_sm20_rcp_rn_f32_slowpath:
        /* <DEDUP_REMOVED lines=15> */
.L_x_11002:
        /* <DEDUP_REMOVED lines=33> */
.L_x_11004:
[----:B------:R0:W1:Y:S02]  /*56a0*/  MUFU.RCP R2, R0 ;  /* 0x0000000000027308 */ /* 0x0000640000001000 */
.L_x_11003:
[----:B-1-3--:R-:W-:Y:S02]  /*56b0*/  IMAD.MOV.U32 R5, RZ, RZ, R2 ;  /* 0x000000ffff057224 */ /* 0x00afe400078e0002 */
[----:B------:R-:W-:Y:S02]  /*56c0*/  IMAD.MOV.U32 R2, RZ, RZ, R7 ;  /* 0x000000ffff027224 */ /* 0x000fe400078e0007 */
[----:B------:R-:W-:-:S04]  /*56d0*/  IMAD.MOV.U32 R3, RZ, RZ, 0x0 ;  /* 0x00000000ff037424 */ /* 0x000fc800078e00ff */
[----:B0-2---:R-:W-:Y:S05]  /*56e0*/  RET.REL.NODEC R2 `(_ZN18transformer_engine6detail38cast_transpose_fused_kernel_notalignedILb1ELb1ELb0EfNS_16CTDBiasDActParamI6__halfS3_13__nv_fp8_e4m3fEELi2ELi4ENS_5EmptyEXadL_ZNS_6dsreluIffEET_T0_RKS6_EEEEvT3_mmm) ;  /* 0xffffffa802447950 */ /* 0x005fea0003c3ffff */
.L_x_11005:
        /* <DEDUP_REMOVED lines=9> */
.L_x_29642:


//--------------------- .text._ZN18transformer_engine6detail38cast_transpose_fused_kernel_notalignedILb1ELb1ELb0EfNS_16CTDBiasDActParamI6__halfS3_13__nv_fp8_e5m2fEELi2ELi4ENS_5EmptyEXadL_ZNS_6dsreluIffEET_T0_RKS6_EEEEvT3_mmm --------------------------
	.section	.text._ZN18transformer_engine6detail38cast_transpose_fused_kernel_notalignedILb1ELb1ELb0EfNS_16CTDBiasDActParamI6__halfS3_13__nv_fp8_e5m2fEELi2ELi4ENS_5EmptyEXadL_ZNS_6dsreluIffEET_T0_RKS6_EEEEvT3_mmm,"ax",@progbits
	.align	128
        .global         _ZN18transformer_engine6detail38cast_transpose_fused_kernel_notalignedILb1ELb1ELb0EfNS_16CTDBiasDActParamI6__halfS3_13__nv_fp8_e5m2fEELi2ELi4ENS_5EmptyEXadL_ZNS_6dsreluIffEET_T0_RKS6_EEEEvT3_mmm
        .type           _ZN18transformer_engine6detail38cast_transpose_fused_kernel_notalignedILb1ELb1ELb0EfNS_16CTDBiasDActParamI6__halfS3_13__nv_fp8_e5m2fEELi2ELi4ENS_5EmptyEXadL_ZNS_6dsreluIffEET_T0_RKS6_EEEEvT3_mmm,@function
        .size           _ZN18transformer_engine6detail38cast_transpose_fused_kernel_notalignedILb1ELb1ELb0EfNS_16CTDBiasDActParamI6__halfS3_13__nv_fp8_e5m2fEELi2ELi4ENS_5EmptyEXadL_ZNS_6dsreluIffEET_T0_RKS6_EEEEvT3_mmm,(.L_x_29644 - _ZN18transformer_engine6detail38cast_transpose_fused_kernel_notalignedILb1ELb1ELb0EfNS_16CTDBiasDActParamI6__halfS3_13__nv_fp8_e5m2fEELi2ELi4ENS_5EmptyEXadL_ZNS_6dsreluIffEET_T0_RKS6_EEEEvT3_mmm)
        .other          _ZN18transformer_engine6detail38cast_transpose_fused_kernel_notalignedILb1ELb1ELb0EfNS_16CTDBiasDActParamI6__halfS3_13__nv_fp8_e5m2fEELi2ELi4ENS_5EmptyEXadL_ZNS_6dsreluIffEET_T0_RKS6_EEEEvT3_mmm,@"STO_CUDA_ENTRY STV_DEFAULT"
_ZN18transformer_engine6detail38cast_transpose_fused_kernel_notalignedILb1ELb1ELb0EfNS_16CTDBiasDActParamI6__halfS3_13__nv_fp8_e5m2fEELi2ELi4ENS_5EmptyEXadL_ZNS_6dsreluIffEET_T0_RKS6_EEEEvT3_mmm:
.text._ZN18transformer_engine6detail38cast_transpose_fused_kernel_notalignedILb1ELb1ELb0EfNS_16CTDBiasDActParamI6__halfS3_13__nv_fp8_e5m2fEELi2ELi4ENS_5EmptyEXadL_ZNS_6dsreluIffEET_T0_RKS6_EEEEvT3_mmm:
        /* <DEDUP_REMOVED lines=43> */
.L_x_11006:
[----:B------:R-:W-:-:S07]  /*02b0*/  MOV R6, 0x2d0 ;  /* 0x000002d000067802 */ /* 0x000fce0000000f00 */
[----:B------:R-:W-:Y:S05]  /*02c0*/  CALL.REL.NOINC `($__internal_342_$__cuda_sm20_div_u64) ;  /* 0x0000004c00147944 */ /* 0x000fea0003c00000 */
        /* <DEDUP_REMOVED lines=11> */
.L_x_11007:
        /* <DEDUP_REMOVED lines=262> */
[----:B------:R-:W-:Y:S02]  /*13e0*/  F2FP.SATFINITE.E5M2.F32.PACK_AB_MERGE_C R39, RZ, R39, RZ ;  /* 0x00000027ff27723e */ /* 0x000fe400048060ff */
[----:B------:R-:W-:Y:S02]  /*13f0*/  F2FP.SATFINITE.E5M2.F32.PACK_AB_MERGE_C R12, RZ, R12, RZ ;  /* 0x0000000cff0c723e */ /* 0x000fe400048060ff */
[----:B------:R-:W-:Y:S01]  /*1400*/  F2FP.SATFINITE.E5M2.F32.PACK_AB_MERGE_C R10, RZ, R10, RZ ;  /* 0x0000000aff0a723e */ /* 0x000fe200048060ff */
        /* <DEDUP_REMOVED lines=22> */
[----:B------:R-:W-:Y:S02]  /*1570*/  F2FP.SATFINITE.E5M2.F32.PACK_AB_MERGE_C R41, RZ, R41, RZ ;  /* 0x00000029ff29723e */ /* 0x000fe400048060ff */
[----:B------:R-:W-:Y:S01]  /*1580*/  F2FP.SATFINITE.E5M2.F32.PACK_AB_MERGE_C R14, RZ, R14, RZ ;  /* 0x0000000eff0e723e */ /* 0x000fe200048060ff */
        /* <DEDUP_REMOVED lines=10> */
[----:B------:R-:W-:Y:S02]  /*1630*/  F2FP.SATFINITE.E5M2.F32.PACK_AB_MERGE_C R13, RZ, R13, RZ ;  /* 0x0000000dff0d723e */ /* 0x000fe400048060ff */
[----:B------:R-:W-:Y:S02]  /*1640*/  @!P4 LEA.HI.X R17, R6, UR9, R7, 0x1, P0 ;  /* 0x000000090611cc11 */ /* 0x000fe400080f0c07 */
[----:B------:R-:W-:-:S03]  /*1650*/  @!P4 PRMT R43, R13, 0x7604, R10 ;  /* 0x000076040d2bc816 */ /* 0x000fc6000000000a */
[----:B------:R0:W-:Y:S04]  /*1660*/  @!P4 STG.E.U16 desc[UR30][R16.64], R37 ;  /* 0x000000251000c986 */ /* 0x0001e8000c10151e */
[----:B------:R0:W-:Y:S01]  /*1670*/  @!P4 STG.E.U16 desc[UR30][R8.64], R43 ;  /* 0x0000002b0800c986 */ /* 0x0001e2000c10151e */
[----:B------:R-:W-:Y:S01]  /*1680*/  FMUL R33, R27, UR8 ;  /* 0x000000081b217c20 */ /* 0x000fe20008400000 */
[----:B------:R-:W-:-:S04]  /*1690*/  FMUL R42, R26, UR8 ;  /* 0x000000081a2a7c20 */ /* 0x000fc80008400000 */
[----:B------:R-:W-:Y:S02]  /*16a0*/  F2FP.SATFINITE.E5M2.F32.PACK_AB_MERGE_C R15, RZ, R33, RZ ;  /* 0x00000021ff0f723e */ /* 0x000fe400048060ff */
[----:B------:R-:W-:Y:S01]  /*16b0*/  F2FP.SATFINITE.E5M2.F32.PACK_AB_MERGE_C R42, RZ, R42, RZ ;  /* 0x0000002aff2a723e */ /* 0x000fe200048060ff */
        /* <DEDUP_REMOVED lines=9> */
.L_x_11009:
[----:B------:R-:W-:Y:S05]  /*1750*/  BSYNC.RECONVERGENT B0 ;  /* 0x0000000000007941 */ /* 0x000fea0003800200 */
.L_x_11008:
        /* <DEDUP_REMOVED lines=10> */
.L_x_11011:
[----:B------:R-:W-:Y:S05]  /*1800*/  BSYNC.RECONVERGENT B0 ;  /* 0x0000000000007941 */ /* 0x000fea0003800200 */
.L_x_11010:
        /* <DEDUP_REMOVED lines=81> */
[----:B-1----:R-:W-:Y:S01]  /*1d20*/  F2FP.SATFINITE.E5M2.F32.PACK_AB_MERGE_C R27, RZ, R21, RZ ;  /* 0x00000015ff1b723e */ /* 0x002fe200048060ff */
        /* <DEDUP_REMOVED lines=13> */
[----:B------:R-:W-:Y:S02]  /*1e00*/  F2FP.SATFINITE.E5M2.F32.PACK_AB_MERGE_C R43, RZ, R43, RZ ;  /* 0x0000002bff2b723e */ /* 0x000fe400048060ff */
[----:B------:R-:W-:Y:S02]  /*1e10*/  F2FP.SATFINITE.E5M2.F32.PACK_AB_MERGE_C R17, RZ, R6, RZ ;  /* 0x00000006ff11723e */ /* 0x000fe400048060ff */
[----:B------:R-:W-:-:S02]  /*1e20*/  @!P3 IADD3.X R44, PT, PT, R21, UR34, RZ, P0, !PT ;  /* 0x00000022152cbc10 */ /* 0x000fc400087fe4ff */
[----:B------:R-:W-:Y:S02]  /*1e30*/  @!P3 LEA R6, P0, R7, UR16, 0x1 ;  /* 0x000000100706bc11 */ /* 0x000fe4000f8008ff */
[----:B------:R-:W-:Y:S02]  /*1e40*/  F2FP.SATFINITE.E5M2.F32.PACK_AB_MERGE_C R16, RZ, R16, RZ ;  /* 0x00000010ff10723e */ /* 0x000fe400048060ff */
        /* <DEDUP_REMOVED lines=11> */
[----:B------:R-:W-:Y:S02]  /*1f00*/  F2FP.SATFINITE.E5M2.F32.PACK_AB_MERGE_C R17, RZ, R17, RZ ;  /* 0x00000011ff11723e */ /* 0x000fe400048060ff */
[----:B------:R-:W-:Y:S01]  /*1f10*/  F2FP.SATFINITE.E5M2.F32.PACK_AB_MERGE_C R8, RZ, R8, RZ ;  /* 0x00000008ff08723e */ /* 0x000fe200048060ff */
        /* <DEDUP_REMOVED lines=9> */
.L_x_11013:
[----:B------:R-:W-:Y:S05]  /*1fb0*/  BSYNC.RECONVERGENT B0 ;  /* 0x0000000000007941 */ /* 0x000fea0003800200 */
.L_x_11012:
[----:B------:R-:W-:Y:S01]  /*1fc0*/  FMUL R44, R35, UR8 ;  /* 0x00000008232c7c20 */ /* 0x000fe20008400000 */
[----:B------:R-:W-:Y:S01]  /*1fd0*/  BSSY.RECONVERGENT B0, `(.L_x_11014) ;  /* 0x000000c000007945 */ /* 0x000fe20003800200 */
[----:B------:R-:W-:-:S03]  /*1fe0*/  F2FP.SATFINITE.E5M2.F32.PACK_AB_MERGE_C R9, RZ, R9, RZ ;  /* 0x00000009ff09723e */ /* 0x000fc600048060ff */
[----:B------:R-:W-:Y:S01]  /*1ff0*/  F2FP.SATFINITE.E5M2.F32.PACK_AB_MERGE_C R44, RZ, R44, RZ ;  /* 0x0000002cff2c723e */ /* 0x000fe200048060ff */
        /* <DEDUP_REMOVED lines=9> */
.L_x_11015:
[----:B------:R-:W-:Y:S05]  /*2090*/  BSYNC.RECONVERGENT B0 ;  /* 0x0000000000007941 */ /* 0x000fea0003800200 */
.L_x_11014:
        /* <DEDUP_REMOVED lines=155> */
[----:B------:R-:W-:Y:S01]  /*2a50*/  F2FP.SATFINITE.E5M2.F32.PACK_AB_MERGE_C R13, RZ, R13, RZ ;  /* 0x0000000dff0d723e */ /* 0x000fe200048060ff */
[----:B------:R-:W-:Y:S01]  /*2a60*/  FADD R31, RZ, R29 ;  /* 0x0000001dff1f7221 */ /* 0x000fe20000000000 */
[----:B------:R-:W-:-:S02]  /*2a70*/  @!P0 LEA R8, P1, R40, UR16, 0x1 ;  /* 0x0000001028088c11 */ /* 0x000fc4000f8208ff */
[----:B------:R-:W-:Y:S02]  /*2a80*/  F2FP.SATFINITE.E5M2.F32.PACK_AB_MERGE_C R20, RZ, R38, RZ ;  /* 0x00000026ff14723e */ /* 0x000fe400048060ff */
        /* <DEDUP_REMOVED lines=14> */
[----:B------:R-:W-:Y:S02]  /*2b70*/  F2FP.SATFINITE.E5M2.F32.PACK_AB_MERGE_C R33, RZ, R28, RZ ;  /* 0x0000001cff21723e */ /* 0x000fe400048060ff */
[----:B------:R-:W-:Y:S02]  /*2b80*/  F2FP.SATFINITE.E5M2.F32.PACK_AB_MERGE_C R28, RZ, R32, RZ ;  /* 0x00000020ff1c723e */ /* 0x000fe400048060ff */
        /* <DEDUP_REMOVED lines=12> */
[----:B------:R-:W-:Y:S02]  /*2c50*/  F2FP.SATFINITE.E5M2.F32.PACK_AB_MERGE_C R39, RZ, R39, RZ ;  /* 0x00000027ff27723e */ /* 0x000fe400048060ff */
[----:B------:R-:W-:Y:S01]  /*2c60*/  F2FP.SATFINITE.E5M2.F32.PACK_AB_MERGE_C R32, RZ, R32, RZ ;  /* 0x00000020ff20723e */ /* 0x000fe200048060ff */
        /* <DEDUP_REMOVED lines=9> */
.L_x_11017:
[----:B------:R-:W-:Y:S05]  /*2d00*/  BSYNC.RECONVERGENT B0 ;  /* 0x0000000000007941 */ /* 0x000fea0003800200 */
.L_x_11016:
[----:B0--3--:R-:W-:Y:S01]  /*2d10*/  FMUL R34, R18, UR8 ;  /* 0x0000000812227c20 */ /* 0x009fe20008400000 */
[----:B------:R-:W-:Y:S01]  /*2d20*/  BSSY.RECONVERGENT B0, `(.L_x_11018) ;  /* 0x000000c000007945 */ /* 0x000fe20003800200 */
[----:B------:R-:W-:-:S03]  /*2d30*/  F2FP.SATFINITE.E5M2.F32.PACK_AB_MERGE_C R43, RZ, R43, RZ ;  /* 0x0000002bff2b723e */ /* 0x000fc600048060ff */
        /* <DEDUP_REMOVED lines=10> */
.L_x_11019:
[----:B------:R-:W-:Y:S05]  /*2de0*/  BSYNC.RECONVERGENT B0 ;  /* 0x0000000000007941 */ /* 0x000fea0003800200 */
.L_x_11018:
        /* <DEDUP_REMOVED lines=49> */
[----:B------:R-:W-:Y:S01]  /*3100*/  F2FP.SATFINITE.E5M2.F32.PACK_AB_MERGE_C R31, RZ, R31, RZ ;  /* 0x0000001fff1f723e */ /* 0x000fe200048060ff */
[----:B------:R-:W-:Y:S01]  /*3110*/  FMUL R20, R27, UR8 ;  /* 0x000000081b147c20 */ /* 0x000fe20008400000 */
[--C-:B------:R-:W-:Y:S01]  /*3120*/  HADD2.F32 R22, -RZ, R7.reuse.H0_H0 ;  /* 0x20000007ff167230 */ /* 0x100fe20000004100 */
[----:B------:R-:W0:Y:S01]  /*3130*/  S2R R39, SR_CgaCtaId ;  /* 0x0000000000277919 */ /* 0x000e220000008800 */
[----:B------:R-:W-:Y:S01]  /*3140*/  @!P0 LEA R12, P1, R8, UR16, 0x1 ;  /* 0x00000010080c8c11 */ /* 0x000fe2000f8208ff */
[----:B------:R-:W-:Y:S01]  /*3150*/  HADD2.F32 R7, -RZ, R7.H1_H1 ;  /* 0x30000007ff077230 */ /* 0x000fe20000004100 */
[----:B------:R-:W-:Y:S01]  /*3160*/  F2FP.SATFINITE.E5M2.F32.PACK_AB_MERGE_C R20, RZ, R20, RZ ;  /* 0x00000014ff14723e */ /* 0x000fe200048060ff */
        /* <DEDUP_REMOVED lines=9> */
[----:B------:R-:W-:-:S04]  /*3200*/  F2FP.SATFINITE.E5M2.F32.PACK_AB_MERGE_C R45, RZ, R45, RZ ;  /* 0x0000002dff2d723e */ /* 0x000fc800048060ff */
[----:B------:R-:W-:-:S04]  /*3210*/  F2FP.SATFINITE.E5M2.F32.PACK_AB_MERGE_C R28, RZ, R28, RZ ;  /* 0x0000001cff1c723e */ /* 0x000fc800048060ff */
        /* <DEDUP_REMOVED lines=26> */
[----:B------:R-:W-:Y:S02]  /*33c0*/  F2FP.SATFINITE.E5M2.F32.PACK_AB_MERGE_C R17, RZ, R17, RZ ;  /* 0x00000011ff11723e */ /* 0x000fe400048060ff */
        /* <DEDUP_REMOVED lines=20> */
[----:B------:R-:W-:Y:S02]  /*3510*/  F2FP.SATFINITE.E5M2.F32.PACK_AB_MERGE_C R24, RZ, R24, RZ ;  /* 0x00000018ff18723e */ /* 0x000fe400048060ff */
[----:B------:R-:W-:Y:S01]  /*3520*/  LOP3.LUT R14, R2, 0xffff, R45, 0xf8, !PT ;  /* 0x0000ffff020e7812 */ /* 0x000fe200078ef82d */
[----:B------:R-:W-:Y:S01]  /*3530*/  VIADD R2, R3, 0x1 ;  /* 0x0000000103027836 */ /* 0x000fe20000000000 */
[----:B------:R-:W-:-:S04]  /*3540*/  F2FP.SATFINITE.E5M2.F32.PACK_AB_MERGE_C R11, RZ, R11, RZ ;  /* 0x0000000bff0b723e */ /* 0x000fc800048060ff */
        /* <DEDUP_REMOVED lines=16> */
.L_x_11021:
[----:B------:R-:W-:Y:S05]  /*3650*/  BSYNC.RECONVERGENT B0 ;  /* 0x0000000000007941 */ /* 0x000fea0003800200 */
.L_x_11020:
        /* <DEDUP_REMOVED lines=18> */
[----:B------:R-:W-:Y:S01]  /*3780*/  F2FP.SATFINITE.E5M2.F32.PACK_AB_MERGE_C R26, RZ, R26, RZ ;  /* 0x0000001aff1a723e */ /* 0x000fe200048060ff */
        /* <DEDUP_REMOVED lines=9> */
.L_x_11023:
[----:B------:R-:W-:Y:S05]  /*3820*/  BSYNC.RECONVERGENT B0 ;  /* 0x0000000000007941 */ /* 0x000fea0003800200 */
.L_x_11022:
        /* <DEDUP_REMOVED lines=52> */
.L_x_11028:
        /* <DEDUP_REMOVED lines=48> */
.L_x_11027:
[----:B------:R-:W-:Y:S05]  /*3e70*/  BSYNC.RECONVERGENT B1 ;  /* 0x0000000000017941 */ /* 0x000fea0003800200 */
.L_x_11026:
        /* <DEDUP_REMOVED lines=35> */
.L_x_11025:
[----:B------:R-:W-:Y:S05]  /*40b0*/  BSYNC.RECONVERGENT B0 ;  /* 0x0000000000007941 */ /* 0x000fea0003800200 */
.L_x_11024:
        /* <DEDUP_REMOVED lines=26> */
.L_x_11033:
        /* <DEDUP_REMOVED lines=48> */
.L_x_11032:
[----:B------:R-:W-:Y:S05]  /*4560*/  BSYNC.RECONVERGENT B1 ;  /* 0x0000000000017941 */ /* 0x000fea0003800200 */
.L_x_11031:
        /* <DEDUP_REMOVED lines=35> */
.L_x_11030:
[----:B------:R-:W-:Y:S05]  /*47a0*/  BSYNC.RECONVERGENT B0 ;  /* 0x0000000000007941 */ /* 0x000fea0003800200 */
.L_x_11029:
        /* <DEDUP_REMOVED lines=33> */
.L_x_11035:
[----:B------:R-:W-:Y:S05]  /*49c0*/  BSYNC.RECONVERGENT B0 ;  /* 0x0000000000007941 */ /* 0x000fea0003800200 */
.L_x_11034:
        /* <DEDUP_REMOVED lines=37> */
.L_x_11044:
[----:B------:R-:W-:Y:S02]  /*4c20*/  ISETP.NE.AND P0, PT, R36, RZ, PT ;  /* 0x000000ff2400720c */ /* 0x000fe40003f05270 */
[----:B--2---:R-:W-:-:S11]  /*4c30*/  FMNMX R5, R2, R5, !PT ;  /* 0x0000000502057209 */ /* 0x004fd60007800000 */
[----:B------:R-:W-:Y:S05]  /*4c40*/  @P0 BRA `(.L_x_11037) ;  /* 0x0000000000080947 */ /* 0x000fea0003800000 */
[----:B-1----:R-:W1:Y:S02]  /*4c50*/  LDC.64 R2, c[0x0][0x3a8] ;  /* 0x0000ea00ff027b82 */ /* 0x002e640000000a00 */
[----:B-1----:R2:W-:Y:S02]  /*4c60*/  REDG.E.MAX.S32.STRONG.GPU desc[UR30][R2.64], R5 ;  /* 0x000000050200798e */ /* 0x0025e4000d12e31e */
.L_x_11037:
[----:B------:R-:W-:Y:S05]  /*4c70*/  BSYNC B0 ;  /* 0x0000000000007941 */ /* 0x000fea0003800000 */
.L_x_11036:
        /* <DEDUP_REMOVED lines=11> */
[----:B--23--:R-:W-:Y:S05]  /*4d30*/  CALL.REL.NOINC `($__internal_343_$__cuda_sm20_rcp_rn_f32_slowpath) ;  /* 0x0000000400987944 */ /* 0x00cfea0003c00000 */
[----:B------:R-:W-:Y:S05]  /*4d40*/  BRA `(.L_x_11040) ;  /* 0x0000000000147947 */ /* 0x000fea0003800000 */
.L_x_11039:
[----:B--23--:R-:W2:Y:S01]  /*4d50*/  MUFU.RCP R5, UR8 ;  /* 0x0000000800057d08 */ /* 0x00cea20008001000 */
[----:B------:R-:W-:-:S04]  /*4d60*/  IMAD.U32 R0, RZ, RZ, UR8 ;  /* 0x00000008ff007e24 */ /* 0x000fc8000f8e00ff */
[----:B--2---:R-:W-:-:S04]  /*4d70*/  FFMA R0, R5, R0, -1 ;  /* 0xbf80000005007423 */ /* 0x004fc80000000000 */
[----:B------:R-:W-:-:S04]  /*4d80*/  FADD.FTZ R0, -R0, -RZ ;  /* 0x800000ff00007221 */ /* 0x000fc80000010100 */
[----:B------:R-:W-:-:S07]  /*4d90*/  FFMA R5, R5, R0, R5 ;  /* 0x0000000005057223 */ /* 0x000fce0000000005 */
.L_x_11040:
[----:B01----:R-:W0:Y:S02]  /*4da0*/  LDC.64 R2, c[0x0][0x3b0] ;  /* 0x0000ec00ff027b82 */ /* 0x003e240000000a00 */
[----:B0-----:R-:W-:Y:S01]  /*4db0*/  STG.E desc[UR30][R2.64], R5 ;  /* 0x0000000502007986 */ /* 0x001fe2000c10191e */
[----:B------:R-:W-:Y:S05]  /*4dc0*/  EXIT ;  /* 0x000000000000794d */ /* 0x000fea0003800000 */
.L_x_11038:
[----:B0-----:R-:W-:Y:S02]  /*4dd0*/  IMAD.MOV.U32 R7, RZ, RZ, 0x4 ;  /* 0x00000004ff077424 */ /* 0x001fe400078e00ff */
[----:B------:R-:W-:Y:S02]  /*4de0*/  IMAD.MOV.U32 R9, RZ, RZ, 0x1f ;  /* 0x0000001fff097424 */ /* 0x000fe400078e00ff */
[----:B------:R-:W-:-:S07]  /*4df0*/  IMAD.MOV.U32 R4, RZ, RZ, -0x1 ;  /* 0xffffffffff047424 */ /* 0x000fce00078e00ff */
[----:B-12---:R-:W-:Y:S05]  /*4e00*/  WARPSYNC.COLLECTIVE R4, `(.L_x_11041) ;  /* 0x0000000004087348 */ /* 0x006fea0003c00000 */
[----:B--2---:R0:W2:Y:S02]  /*4e10*/  SHFL.DOWN P0, R5, R0, R7, R9 ;  /* 0x0800000700057389 */ /* 0x0040a40000000009 */
[----:B012---:R-:W-:Y:S05]  /*4e20*/  ENDCOLLECTIVE ;  /* 0x000000000000791b */ /* 0x007fea0003800000 */
.L_x_11041:
[----:B------:R-:W-:Y:S02]  /*4e30*/  IMAD.MOV.U32 R7, RZ, RZ, 0x2 ;  /* 0x00000002ff077424 */ /* 0x000fe400078e00ff */
[----:B------:R-:W-:-:S05]  /*4e40*/  IMAD.MOV.U32 R3, RZ, RZ, R5 ;  /* 0x000000ffff037224 */ /* 0x000fca00078e0005 */
[----:B------:R-:W-:-:S05]  /*4e50*/  FMNMX R3, R3, R0, !PT ;  /* 0x0000000003037209 */ /* 0x000fca0007800000 */
[----:B------:R-:W-:-:S07]  /*4e60*/  IMAD.MOV.U32 R0, RZ, RZ, R3 ;  /* 0x000000ffff007224 */ /* 0x000fce00078e0003 */
[----:B------:R-:W-:Y:S05]  /*4e70*/  WARPSYNC.COLLECTIVE R4, `(.L_x_11042) ;  /* 0x0000000004087348 */ /* 0x000fea0003c00000 */
[----:B------:R0:W1:Y:S02]  /*4e80*/  SHFL.DOWN P0, R5, R0, R7, R9 ;  /* 0x0800000700057389 */ /* 0x0000640000000009 */
[----:B01----:R-:W-:Y:S05]  /*4e90*/  ENDCOLLECTIVE ;  /* 0x000000000000791b */ /* 0x003fea0003800000 */
.L_x_11042:
[----:B------:R-:W-:Y:S02]  /*4ea0*/  IMAD.MOV.U32 R7, RZ, RZ, 0x1 ;  /* 0x00000001ff077424 */ /* 0x000fe400078e00ff */
[----:B------:R-:W-:-:S05]  /*4eb0*/  IMAD.MOV.U32 R2, RZ, RZ, R5 ;  /* 0x000000ffff027224 */ /* 0x000fca00078e0005 */
[----:B------:R-:W-:-:S05]  /*4ec0*/  FMNMX R2, R3, R2, !PT ;  /* 0x0000000203027209 */ /* 0x000fca0007800000 */
[----:B------:R-:W-:-:S07]  /*4ed0*/  IMAD.MOV.U32 R0, RZ, RZ, R2 ;  /* 0x000000ffff007224 */ /* 0x000fce00078e0002 */
[----:B------:R-:W-:Y:S05]  /*4ee0*/  WARPSYNC.COLLECTIVE R4, `(.L_x_11043) ;  /* 0x0000000004087348 */ /* 0x000fea0003c00000 */
[----:B------:R0:W1:Y:S02]  /*4ef0*/  SHFL.DOWN P0, R5, R0, R7, R9 ;  /* 0x0800000700057389 */ /* 0x0000640000000009 */
[----:B01----:R-:W-:Y:S05]  /*4f00*/  ENDCOLLECTIVE ;  /* 0x000000000000791b */ /* 0x003fea0003800000 */
.L_x_11043:
[----:B------:R-:W-:Y:S05]  /*4f10*/  BRA `(.L_x_11044) ;  /* 0xfffffffc00407947 */ /* 0x000fea000383ffff */
        .weak           $__internal_342_$__cuda_sm20_div_u64
        .type           $__internal_342_$__cuda_sm20_div_u64,@function
        .size           $__internal_342_$__cuda_sm20_div_u64,($__internal_343_$__cuda_sm20_rcp_rn_f32_slowpath - $__internal_342_$__cuda_sm20_div_u64)
$__internal_342_$__cuda_sm20_div_u64:
        /* <DEDUP_REMOVED lines=71> */
[----:B------:R-:W-:Y:S11]  /*5390*/  RET.REL.NODEC R2 `(_ZN18transformer_engine6detail38cast_transpose_fused_kernel_notalignedILb1ELb1ELb0EfNS_16CTDBiasDActParamI6__halfS3_13__nv_fp8_e5m2fEELi2ELi4ENS_5EmptyEXadL_ZNS_6dsreluIffEET_T0_RKS6_EEEEvT3_mmm) ;  /* 0xffffffac02187950 */ /* 0x000ff60003c3ffff */
        .weak           $__internal_343_$__cuda_sm20_rcp_rn_f32_slowpath
        .type           $__internal_343_$__cuda_sm20_rcp_rn_f32_slowpath,@function
        .size           $__internal_343_$__cuda_sm20_rcp_rn_f32_slowpath,(.L_x_29644 - $__internal_343_$__cuda_sm20_rcp_rn_f32_slowpath)
$__internal_343_$__cuda_sm20_rcp_rn_f32_slowpath:
        /* <DEDUP_REMOVED lines=15> */
.L_x_11045:
        /* <DEDUP_REMOVED lines=33> */
.L_x_11047:
[----:B------:R0:W1:Y:S02]  /*56a0*/  MUFU.RCP R2, R0 ;  /* 0x0000000000027308 */ /* 0x0000640000001000 */
.L_x_11046:
[----:B-1-3--:R-:W-:Y:S02]  /*56b0*/  IMAD.MOV.U32 R5, RZ, RZ, R2 ;  /* 0x000000ffff057224 */ /* 0x00afe400078e0002 */
[----:B------:R-:W-:Y:S02]  /*56c0*/  IMAD.MOV.U32 R2, RZ, RZ, R7 ;  /* 0x000000ffff027224 */ /* 0x000fe400078e0007 */
[----:B------:R-:W-:-:S04]  /*56d0*/  IMAD.MOV.U32 R3, RZ, RZ, 0x0 ;  /* 0x00000000ff037424 */ /* 0x000fc800078e00ff */
[----:B0-2---:R-:W-:Y:S05]  /*56e0*/  RET.REL.NODEC R2 `(_ZN18transformer_engine6detail38cast_transpose_fused_kernel_notalignedILb1ELb1ELb0EfNS_16CTDBiasDActParamI6__halfS3_13__nv_fp8_e5m2fEELi2ELi4ENS_5EmptyEXadL_ZNS_6dsreluIffEET_T0_RKS6_EEEEvT3_mmm) ;  /* 0xffffffa802447950 */ /* 0x005fea0003c3ffff */
.L_x_11048:
        /* <DEDUP_REMOVED lines=9> */
.L_x_29644:


//--------------------- .text._ZN18transformer_engine6detail38cast_transpose_fused_kernel_notalignedILb1ELb1ELb0EfNS_16CTDBiasDActParamI6__halfS3_13__nv_bfloat16fEELi2ELi2ENS_5EmptyEXadL_ZNS_6dsreluIffEET_T0_RKS6_EEEEvT3_mmm --------------------------
	.section	.text._ZN18transformer_engine6detail38cast_transpose_fused_kernel_notalignedILb1ELb1ELb0EfNS_16CTDBiasDActParamI6__halfS3_13__nv_bfloat16fEELi2ELi2ENS_5EmptyEXadL_ZNS_6dsreluIffEET_T0_RKS6_EEEEvT3_mmm,"ax",@progbits
	.align	128
        .global         _ZN18transformer_engine6detail38cast_transpose_fused_kernel_notalignedILb1ELb1ELb0EfNS_16CTDBiasDActParamI6__halfS3_13__nv_bfloat16fEELi2ELi2ENS_5EmptyEXadL_ZNS_6dsreluIffEET_T0_RKS6_EEEEvT3_mmm
        .type           _ZN18transformer_engine6detail38cast_transpose_fused_kernel_notalignedILb1ELb1ELb0EfNS_16CTDBiasDActParamI6__halfS3_13__nv_bfloat16fEELi2ELi2ENS_5EmptyEXadL_ZNS_6dsreluIffEET_T0_RKS6_EEEEvT3_mmm,@function
        .size           _ZN18transformer_engine6detail38cast_transpose_fused_kernel_notalignedILb1ELb1ELb0EfNS_16CTDBiasDActParamI6__halfS3_13__nv_bfloat16fEELi2ELi2ENS_5EmptyEXadL_ZNS_6dsreluIffEET_T0_RKS6_EEEEvT3_mmm,(.L_x_29646 - _ZN18transformer_engine6detail38cast_transpose_fused_kernel_notalignedILb1ELb1ELb0EfNS_16CTDBiasDActParamI6__halfS3_13__nv_bfloat16fEELi2ELi2ENS_5EmptyEXadL_ZNS_6dsreluIffEET_T0_RKS6_EEEEvT3_mmm)
        .other          _ZN18transformer_engine6detail38cast_transpose_fused_kernel_notalignedILb1ELb1ELb0EfNS_16CTDBiasDActParamI6__halfS3_13__nv_bfloat16fEELi2ELi2ENS_5EmptyEXadL_ZNS_6dsreluIffEET_T0_RKS6_EEEEvT3_mmm,@"STO_CUDA_ENTRY STV_DEFAULT"
_ZN18transformer_engine6detail38cast_transpose_fused_kernel_notalignedILb1ELb1ELb0EfNS_16CTDBiasDActParamI6__halfS3_13__nv_bfloat16fEELi2ELi2ENS_5EmptyEXadL_ZNS_6dsreluIffEET_T0_RKS6_EEEEvT3_mmm:
.text._ZN18transformer_engine6detail38cast_transpose_fused_kernel_notalignedILb1ELb1ELb0EfNS_16CTDBiasDActParamI6__halfS3_13__nv_bfloat16fEELi2ELi2ENS_5EmptyEXadL_ZNS_6dsreluIffEET_T0_RKS6_EEEEvT3_mmm:
        /* <DEDUP_REMOVED lines=43> */
.L_x_11049:
[----:B------:R-:W-:-:S07]  /*02b0*/  MOV R6, 0x2d0 ;  /* 0x000002d000067802 */ /* 0x000fce0000000f00 */
[----:B------:R-:W-:Y:S05]  /*02c0*/  CALL.REL.NOINC `($__internal_344_$__cuda_sm20_div_u64) ;  /* 0x0000003000887944 */ /* 0x000fea0003c00000 */
        /* <DEDUP_REMOVED lines=11> */
.L_x_11050:
        /* <DEDUP_REMOVED lines=18> */
[----:B------:R-:W-:Y:S02]  /*04a0*/  UIADD3.X UR21, UPT, UPT, ~UR21, UR36, URZ, UP0, !UPT ;  /* 0x0000002415157290 */ /* 0x000fe400087fe5ff */
[----:B------:R-:W-:Y:S01]  /*04b0*/  UISETP.LT.U32.AND UP0, UPT, UR17, 0x20, UPT ;  /* 0x000000201100788c */ /* 0x000fe2000bf01070 */
[----:B------:R-:W-:Y:S01]  /*04c0*/  IMAD R7, R0, UR36, RZ ;  /* 0x0000002400077c24 */ /* 0x000fe2000f8e02ff */
[----:B------:R-:W-:Y:S01]  /*04d0*/  USHF.L.U64.HI UR26, UR25, 0x6, UR6 ;  /* 0x00000006191a7899 */ /* 0x000fe20008010206 */
[----:B------:R-:W-:Y:S01]  /*04e0*/  IADD3 R8, P0, PT, R3, R34, RZ ;  /* 0x0000002203087210 */ /* 0x000fe20007f1e0ff */
[----:B------:R-:W-:Y:S01]  /*04f0*/  USHF.R.U64 UR33, UR12, 0x1, UR7 ;  /* 0x000000010c217899 */ /* 0x000fe20008001207 */
[----:B------:R-:W-:Y:S01]  /*0500*/  IMAD.IADD R0, R35, 0x1, R7 ;  /* 0x0000000123007824 */ /* 0x000fe200078e0207 */
[----:B------:R-:W-:Y:S01]  /*0510*/  USHF.R.U32.HI UR7, URZ, 0x1, UR7 ;  /* 0x00000001ff077899 */ /* 0x000fe20008011607 */
[----:B---3--:R-:W-:Y:S01]  /*0520*/  ISETP.NE.U32.AND P3, PT, RZ, UR28, PT ;  /* 0x0000001cff007c0c */ /* 0x008fe2000bf65070 */
[----:B------:R-:W-:Y:S01]  /*0530*/  ULEA UR13, UP1, -UR4, UR33, 0x5 ;  /* 0x00000021040d7291 */ /* 0x000fe2000f8229ff */
[----:B------:R-:W-:Y:S01]  /*0540*/  IMAD.X R9, RZ, RZ, R0, P0 ;  /* 0x000000ffff097224 */ /* 0x000fe200000e0600 */
[----:B------:R-:W-:Y:S01]  /*0550*/  UISETP.LT.U32.AND.EX UP0, UPT, UR21, URZ, UPT, UP0 ;  /* 0x000000ff1500728c */ /* 0x000fe2000bf01100 */
[----:B------:R-:W-:Y:S01]  /*0560*/  ISETP.NE.AND.EX P3, PT, RZ, UR29, PT, P3 ;  /* 0x0000001dff007c0c */ /* 0x000fe2000bf65330 */
[----:B------:R-:W-:-:S02]  /*0570*/  UIADD3.X UR16, UPT, UPT, ~UR16, UR7, URZ, UP1, !UPT ;  /* 0x0000000710107290 */ /* 0x000fc40008ffe5ff */
[----:B------:R-:W-:Y:S02]  /*0580*/  UISETP.LT.U32.AND UP1, UPT, UR13, 0x20, UPT ;  /* 0x000000200d00788c */ /* 0x000fe4000bf21070 */
[----:B------:R-:W-:Y:S02]  /*0590*/  USEL UR31, UR17, 0x20, UP0 ;  /* 0x00000020111f7887 */ /* 0x000fe40008000000 */
[----:B------:R-:W-:Y:S02]  /*05a0*/  UISETP.LT.U32.AND.EX UP1, UPT, UR16, URZ, UPT, UP1 ;  /* 0x000000ff1000728c */ /* 0x000fe4000bf21110 */
[----:B------:R-:W-:Y:S02]  /*05b0*/  UIMAD UR16, UR5, UR18, URZ ;  /* 0x00000012051072a4 */ /* 0x000fe4000f8e02ff */
[----:B------:R-:W-:Y:S02]  /*05c0*/  USEL UR32, UR13, 0x20, UP1 ;  /* 0x000000200d207887 */ /* 0x000fe40008800000 */
[----:B------:R-:W-:Y:S01]  /*05d0*/  UIMAD UR21, UR4, UR19, UR16 ;  /* 0x00000013041572a4 */ /* 0x000fe2000f8e0210 */
[----:B------:R-:W0:Y:S01]  /*05e0*/  @P3 LDC.64 R12, c[0x0][0x3a0] ;  /* 0x0000e800ff0c3b82 */ /* 0x000e220000000a00 */
[----:B------:R-:W-:-:S02]  /*05f0*/  ULEA UR16, UP0, UR14, UR24, 0x6 ;  /* 0x000000180e107291 */ /* 0x000fc4000f8030ff */
[----:B------:R-:W-:Y:S01]  /*0600*/  ISETP.GE.U32.AND P1, PT, R41, UR32, PT ;  /* 0x0000002029007c0c */ /* 0x000fe2000bf26070 */
[----:B------:R-:W-:Y:S02]  /*0610*/  UIADD3 UR21, UPT, UPT, UR15, UR21, URZ ;  /* 0x000000150f157290 */ /* 0x000fe4000fffe0ff */
[----:B------:R-:W-:Y:S01]  /*0620*/  USHF.L.U32 UR13, UR16, 0x1, URZ ;  /* 0x00000001100d7899 */ /* 0x000fe200080006ff */
[----:B------:R-:W-:Y:S01]  /*0630*/  ISETP.LT.U32.AND P1, PT, R3, UR31, !P1 ;  /* 0x0000001f03007c0c */ /* 0x000fe2000cf21070 */
[----:B------:R-:W-:Y:S01]  /*0640*/  ULEA.HI.X UR17, UR14, UR26, UR21, 0x6, UP0 ;  /* 0x0000001a0e117291 */ /* 0x000fe200080f3415 */
[----:B------:R-:W0:Y:S01]  /*0650*/  LDCU.64 UR22, c[0x0][0x358] ;  /* 0x00006b00ff1677ac */ /* 0x000e220008000a00 */
[----:B--2---:R-:W-:Y:S02]  /*0660*/  UIADD3 UR27, UP0, UPT, UR13, UR10, URZ ;  /* 0x0000000a0d1b7290 */ /* 0x004fe4000ff1e0ff */
[----:B------:R-:W-:-:S08]  /*0670*/  USHF.L.U64.HI UR15, UR16, 0x1, UR17 ;  /* 0x00000001100f7899 */ /* 0x000fd00008010211 */
[C---:B------:R-:W-:Y:S01]  /*0680*/  @P1 IMAD.SHL.U32 R14, R8.reuse, 0x4, RZ ;  /* 0x00000004080e1824 */ /* 0x040fe200078e00ff */
[----:B------:R-:W-:Y:S01]  /*0690*/  UIADD3.X UR28, UPT, UPT, UR15, UR11, URZ, UP0, !UPT ;  /* 0x0000000b0f1c7290 */ /* 0x000fe200087fe4ff */
[----:B------:R-:W-:Y:S01]  /*06a0*/  @P1 SHF.L.U64.HI R2, R8, 0x2, R9 ;  /* 0x0000000208021819 */ /* 0x000fe20000010209 */
[----:B------:R-:W-:Y:S02]  /*06b0*/  UIADD3 UR24, UP0, UPT, UR13, UR8, URZ ;  /* 0x000000080d187290 */ /* 0x000fe4000ff1e0ff */
[----:B------:R-:W-:Y:S02]  /*06c0*/  @P1 IADD3 R16, P0, PT, R14, UR27, RZ ;  /* 0x0000001b0e101c10 */ /* 0x000fe4000ff1e0ff */
[----:B------:R-:W-:Y:S01]  /*06d0*/  UIADD3.X UR26, UPT, UPT, UR15, UR9, URZ, UP0, !UPT ;  /* 0x000000090f1a7290 */ /* 0x000fe200087fe4ff */
[----:B0-----:R-:W2:Y:S01]  /*06e0*/  @P3 LDG.E R12, desc[UR22][R12.64] ;  /* 0x000000160c0c3981 */ /* 0x001ea2000c1e1900 */
[----:B------:R-:W-:Y:S01]  /*06f0*/  @P1 IADD3.X R17, PT, PT, R2, UR28, RZ, P0, !PT ;  /* 0x0000001c02111c10 */ /* 0x000fe200087fe4ff */
[----:B------:R-:W0:Y:S01]  /*0700*/  LDCU.128 UR8, c[0x0][0x390] ;  /* 0x00007200ff0877ac */ /* 0x000e220008000c00 */
[----:B------:R-:W-:-:S03]  /*0710*/  @P1 IADD3 R14, P0, PT, R14, UR24, RZ ;  /* 0x000000180e0e1c10 */ /* 0x000fc6000ff1e0ff */
[----:B------:R1:W3:Y:S01]  /*0720*/  @P1 LDG.E R10, desc[UR22][R16.64] ;  /* 0x00000016100a1981 */ /* 0x0002e2000c1e1900 */
[----:B------:R-:W-:Y:S02]  /*0730*/  @P1 IADD3.X R15, PT, PT, R2, UR26, RZ, P0, !PT ;  /* 0x0000001a020f1c10 */ /* 0x000fe400087fe4ff */
[----:B------:R-:W-:-:S03]  /*0740*/  @P1 IADD3 R7, P0, PT, R8, UR35, RZ ;  /* 0x0000002308071c10 */ /* 0x000fc6000ff1e0ff */
[----:B------:R-:W4:Y:S01]  /*0750*/  @P1 LDG.E R4, desc[UR22][R14.64] ;  /* 0x000000160e041981 */ /* 0x000f22000c1e1900 */
[----:B------:R-:W-:Y:S01]  /*0760*/  @P1 IADD3.X R18, PT, PT, R9, UR36, RZ, P0, !PT ;  /* 0x0000002409121c10 */ /* 0x000fe200087fe4ff */
[----:B------:R-:W-:-:S03]  /*0770*/  @P1 IMAD.SHL.U32 R2, R7, 0x4, RZ ;  /* 0x0000000407021824 */ /* 0x000fc600078e00ff */
[----:B------:R-:W-:Y:S02]  /*0780*/  @P1 SHF.L.U64.HI R7, R7, 0x2, R18 ;  /* 0x0000000207071819 */ /* 0x000fe40000010212 */
[----:B------:R-:W-:-:S04]  /*0790*/  @P1 IADD3 R20, P0, PT, R2, UR27, RZ ;  /* 0x0000001b02141c10 */ /* 0x000fc8000ff1e0ff */
[----:B------:R-:W-:Y:S02]  /*07a0*/  @P1 IADD3.X R21, PT, PT, R7, UR28, RZ, P0, !PT ;  /* 0x0000001c07151c10 */ /* 0x000fe400087fe4ff */
[----:B-1----:R-:W-:-:S04]  /*07b0*/  @P1 IADD3 R16, P0, PT, R2, UR24, RZ ;  /* 0x0000001802101c10 */ /* 0x002fc8000ff1e0ff */
[----:B------:R-:W-:Y:S01]  /*07c0*/  @P1 IADD3.X R17, PT, PT, R7, UR26, RZ, P0, !PT ;  /* 0x0000001a07111c10 */ /* 0x000fe200087fe4ff */
[----:B------:R-:W-:-:S06]  /*07d0*/  @!P1 IMAD.MOV.U32 R7, RZ, RZ, RZ ;  /* 0x000000ffff079224 */ /* 0x000fcc00078e00ff */
[----:B------:R1:W5:Y:S01]  /*07e0*/  @P1 LDG.E R7, desc[UR22][R16.64] ;  /* 0x0000001610071981 */ /* 0x000362000c1e1900 */
[C---:B------:R-:W-:Y:S02]  /*07f0*/  VIADD R2, R41.reuse, 0x1 ;  /* 0x0000000129027836 */ /* 0x040fe40000000000 */
[----:B------:R-:W-:Y:S01]  /*0800*/  VIADD R19, R40, 0xffffffff ;  /* 0xffffffff28137836 */ /* 0x000fe20000000000 */
[----:B------:R-:W-:Y:S02]  /*0810*/  ISETP.GE.U32.AND P2, PT, R41, UR32, PT ;  /* 0x0000002029007c0c */ /* 0x000fe4000bf46070 */
[----:B------:R-:W-:Y:S02]  /*0820*/  ISETP.GE.U32.AND P0, PT, R2, UR32, PT ;  /* 0x0000002002007c0c */ /* 0x000fe4000bf06070 */
[----:B------:R-:W-:Y:S02]  /*0830*/  LOP3.LUT R19, R19, 0x1f, RZ, 0xc0, !PT ;  /* 0x0000001f13137812 */ /* 0x000fe400078ec0ff */
[----:B------:R-:W-:-:S06]  /*0840*/  @!P1 CS2R R10, SRZ ;  /* 0x00000000000a9805 */ /* 0x000fcc000001ff00 */
[----:B------:R2:W4:Y:S01]  /*0850*/  @P1 LDG.E R11, desc[UR22][R20.64] ;  /* 0x00000016140b1981 */ /* 0x000522000c1e1900 */
[----:B------:R-:W-:Y:S02]  /*0860*/  ISETP.LT.U32.AND P0, PT, R19, UR31, !P0 ;  /* 0x0000001f13007c0c */ /* 0x000fe4000c701070 */
[----:B------:R-:W-:Y:S01]  /*0870*/  ISETP.GE.U32.OR P2, PT, R3, UR31, P2 ;  /* 0x0000001f03007c0c */ /* 0x000fe20009746470 */
[----:B------:R-:W-:Y:S01]  /*0880*/  ULOP3.LUT UR18, UR18, 0xfffffffe, URZ, 0xc0, !UPT ;  /* 0xfffffffe12127892 */ /* 0x000fe2000f8ec0ff */
[----:B------:R-:W-:Y:S01]  /*0890*/  IADD3 R2, P4, PT, R19, R34, RZ ;  /* 0x0000002213027210 */ /* 0x000fe20007f9e0ff */
[----:B0-----:R-:W-:Y:S01]  /*08a0*/  UIADD3 UR29, UP0, UPT, UR13, UR8, URZ ;  /* 0x000000080d1d7290 */ /* 0x001fe2000ff1e0ff */
[----:B------:R-:W-:-:S03]  /*08b0*/  IMAD.U32 R13, RZ, RZ, UR35 ;  /* 0x00000023ff0d7e24 */ /* 0x000fc6000f8e00ff */
[----:B------:R-:W-:Y:S01]  /*08c0*/  IMAD.X R3, RZ, RZ, R0, P4 ;  /* 0x000000ffff037224 */ /* 0x000fe200020e0600 */
[----:B-1----:R-:W-:Y:S01]  /*08d0*/  IADD3 R17, P4, PT, R2, UR18, RZ ;  /* 0x0000001202117c10 */ /* 0x002fe2000ff9e0ff */
[----:B------:R-:W-:Y:S02]  /*08e0*/  UIADD3.X UR30, UPT, UPT, UR15, UR9, URZ, UP0, !UPT ;  /* 0x000000090f1e7290 */ /* 0x000fe400087fe4ff */
[----:B------:R-:W-:Y:S01]  /*08f0*/  VOTEU.ANY UP0, P0 ;  /* 0x0000000000ff7886 */ /* 0x000fe20000000100 */
[----:B------:R-:W-:Y:S01]  /*0900*/  IADD3.X R16, PT, PT, R3, UR19, RZ, P4, !PT ;  /* 0x0000001303107c10 */ /* 0x000fe2000a7fe4ff */
[----:B------:R-:W-:Y:S01]  /*0910*/  @P0 IMAD.WIDE.U32 R2, R13, 0x3, R2 ;  /* 0x000000030d020825 */ /* 0x000fe200078e0002 */
[C---:B------:R-:W-:Y:S02]  /*0920*/  @!P2 LEA R36, P5, R8.reuse, UR29, 0x2 ;  /* 0x0000001d0824ac11 */ /* 0x040fe4000f8a10ff */
[C---:B------:R-:W-:Y:S01]  /*0930*/  @!P2 IADD3 R13, P6, PT, R8.reuse, UR35, RZ ;  /* 0x00000023080dac10 */ /* 0x040fe2000ffde0ff */
[----:B------:R-:W-:Y:S01]  /*0940*/  @P0 IMAD.SHL.U32 R24, R17, 0x4, RZ ;  /* 0x0000000411180824 */ /* 0x000fe200078e00ff */
[----:B------:R-:W-:Y:S01]  /*0950*/  @UP0 UIMAD UR8, UR36, 0x3, URZ ;  /* 0x00000003240808a4 */ /* 0x000fe2000f8e02ff */
[----:B------:R-:W-:-:S02]  /*0960*/  @!P2 LEA.HI.X R37, R8, UR30, R9, 0x2, P5 ;  /* 0x0000001e0825ac11 */ /* 0x000fc4000a8f1409 */
[----:B------:R-:W-:Y:S02]  /*0970*/  @!P2 IADD3.X R8, PT, PT, R9, UR36, RZ, P6, !PT ;  /* 0x000000240908ac10 */ /* 0x000fe4000b7fe4ff */
[----:B------:R-:W-:Y:S02]  /*0980*/  @!P2 LEA R32, P5, R13, UR29, 0x2 ;  /* 0x0000001d0d20ac11 */ /* 0x000fe4000f8a10ff */
[C---:B------:R-:W-:Y:S02]  /*0990*/  @P0 IADD3 R26, P4, PT, R24.reuse, UR24, RZ ;  /* 0x00000018181a0c10 */ /* 0x040fe4000ff9e0ff */
[----:B------:R-:W-:Y:S02]  /*09a0*/  @P0 SHF.L.U64.HI R14, R17, 0x2, R16 ;  /* 0x00000002110e0819 */ /* 0x000fe40000010210 */
[----:B------:R-:W-:Y:S01]  /*09b0*/  @P0 IADD3 R24, P6, PT, R24, UR27, RZ ;  /* 0x0000001b18180c10 */ /* 0x000fe2000ffde0ff */
[----:B------:R-:W-:Y:S01]  /*09c0*/  @P0 VIADD R9, R3, UR8 ;  /* 0x0000000803090c36 */ /* 0x000fe20008000000 */
[----:B------:R-:W-:Y:S01]  /*09d0*/  @!P2 LEA.HI.X R33, R13, UR30, R8, 0x2, P5 ;  /* 0x0000001e0d21ac11 */ /* 0x000fe2000a8f1408 */
[----:B------:R-:W-:Y:S01]  /*09e0*/  @P0 IMAD.SHL.U32 R8, R2, 0x4, RZ ;  /* 0x0000000402080824 */ /* 0x000fe200078e00ff */
[----:B------:R-:W-:Y:S01]  /*09f0*/  @P0 IADD3.X R25, PT, PT, R14, UR28, RZ, P6, !PT ;  /* 0x0000001c0e190c10 */ /* 0x000fe2000b7fe4ff */
[----:B---3--:R-:W-:Y:S01]  /*0a00*/  HADD2.F32 R3, -RZ, R10.H0_H0 ;  /* 0x2000000aff037230 */ /* 0x008fe20000004100 */
[----:B------:R-:W-:Y:S01]  /*0a10*/  @P0 SHF.L.U64.HI R9, R2, 0x2, R9 ;  /* 0x0000000202090819 */ /* 0x000fe20000010209 */
[----:B------:R-:W-:Y:S01]  /*0a20*/  @!P1 IMAD.MOV.U32 R4, RZ, RZ, RZ ;  /* 0x000000ffff049224 */ /* 0x000fe200078e00ff */
[C---:B------:R-:W-:Y:S01]  /*0a30*/  @P0 IADD3 R2, P5, PT, R8.reuse, UR24, RZ ;  /* 0x0000001808020c10 */ /* 0x040fe2000ffbe0ff */
[----:B------:R5:W3:Y:S01]  /*0a40*/  @P0 LDG.E R24, desc[UR22][R24.64] ;  /* 0x0000001618180981 */ /* 0x000ae2000c1e1900 */
[----:B------:R-:W-:Y:S01]  /*0a50*/  @P0 IADD3 R8, P1, PT, R8, UR27, RZ ;  /* 0x0000001b08080c10 */ /* 0x000fe2000ff3e0ff */
[----:B------:R-:W-:Y:S01]  /*0a60*/  FADD R13, R3, R3 ;  /* 0x00000003030d7221 */ /* 0x000fe20000000000 */
[----:B--2---:R-:W-:-:S02]  /*0a70*/  @!P0 CS2R R20, SRZ ;  /* 0x0000000000148805 */ /* 0x004fc4000001ff00 */
[C---:B------:R-:W-:Y:S02]  /*0a80*/  @P0 IADD3.X R3, PT, PT, R9.reuse, UR26, RZ, P5, !PT ;  /* 0x0000001a09030c10 */ /* 0x040fe4000affe4ff */
[----:B------:R-:W-:Y:S02]  /*0a90*/  @P0 IADD3.X R9, PT, PT, R9, UR28, RZ, P1, !PT ;  /* 0x0000001c09090c10 */ /* 0x000fe40008ffe4ff */
[----:B------:R-:W-:Y:S01]  /*0aa0*/  @P0 IADD3.X R27, PT, PT, R14, UR26, RZ, P4, !PT ;  /* 0x0000001a0e1b0c10 */ /* 0x000fe2000a7fe4ff */
[----:B------:R-:W-:Y:S01]  /*0ab0*/  UMOV UR34, 0x3f800000 ;  /* 0x3f80000000227882 */ /* 0x000fe20000000000 */
[----:B------:R-:W-:Y:S01]  /*0ac0*/  @P3 R2UR UR34, R12 ;  /* 0x000000000c2232ca */ /* 0x000fe200000e0000 */
[----:B------:R-:W2:Y:S04]  /*0ad0*/  @P0 LDG.E R20, desc[UR22][R8.64] ;  /* 0x0000001608140981 */ /* 0x000ea8000c1e1900 */
[----:B------:R-:W2:Y:S01]  /*0ae0*/  @P0 LDG.E R26, desc[UR22][R26.64] ;  /* 0x000000161a1a0981 */ /* 0x000ea2000c1e1900 */
[----:B------:R-:W-:-:S02]  /*0af0*/  VIADD R39, R41, 0x2 ;  /* 0x0000000229277836 */ /* 0x000fc40000000000 */
[----:B------:R-:W-:Y:S01]  /*0b00*/  VIADD R31, R40, 0x1e ;  /* 0x0000001e281f7836 */ /* 0x000fe20000000000 */
[----:B------:R0:W2:Y:S01]  /*0b10*/  @P0 LDG.E R21, desc[UR22][R2.64] ;  /* 0x0000001602150981 */ /* 0x0000a2000c1e1900 */
[----:B------:R-:W-:Y:S01]  /*0b20*/  HADD2.F32 R10, -RZ, R10.H1_H1 ;  /* 0x3000000aff0a7230 */ /* 0x000fe20000004100 */
[----:B------:R-:W-:Y:S01]  /*0b30*/  ISETP.GE.U32.AND P1, PT, R39, UR32, PT ;  /* 0x0000002027007c0c */ /* 0x000fe2000bf26070 */
[----:B-----5:R-:W-:Y:S01]  /*0b40*/  HADD2.F32 R25, -RZ, R7.H0_H0 ;  /* 0x20000007ff197230 */ /* 0x020fe20000004100 */
[----:B------:R-:W-:Y:S02]  /*0b50*/  LOP3.LUT R31, R31, 0x1f, RZ, 0xc0, !PT ;  /* 0x0000001f1f1f7812 */ /* 0x000fe400078ec0ff */
[----:B------:R-:W-:Y:S01]  /*0b60*/  FADD R10, R10, R10 ;  /* 0x0000000a0a0a7221 */ /* 0x000fe20000000000 */
[----:B------:R-:W-:Y:S02]  /*0b70*/  IADD3 R34, P4, PT, R34, UR18, RZ ;  /* 0x0000001222227c10 */ /* 0x000fe4000ff9e0ff */
[----:B------:R-:W-:Y:S01]  /*0b80*/  ISETP.LT.U32.AND P1, PT, R31, UR31, !P1 ;  /* 0x0000001f1f007c0c */ /* 0x000fe2000cf21070 */
[--C-:B----4-:R-:W-:Y:S01]  /*0b90*/  HADD2.F32 R23, -RZ, R4.reuse.H0_H0 ;  /* 0x20000004ff177230 */ /* 0x110fe20000004100 */
[----:B------:R-:W-:Y:S01]  /*0ba0*/  FMNMX R14, RZ, R13, !PT ;  /* 0x0000000dff0e7209 */ /* 0x000fe20007800000 */
[----:B------:R-:W-:Y:S01]  /*0bb0*/  HADD2.F32 R22, -RZ, R4.H1_H1 ;  /* 0x30000004ff167230 */ /* 0x000fe20000004100 */
[----:B0-----:R-:W-:-:S02]  /*0bc0*/  FMNMX R3, RZ, R10, !PT ;  /* 0x0000000aff037209 */ /* 0x001fc40007800000 */
[----:B------:R-:W-:Y:S01]  /*0bd0*/  IADD3.X R0, PT, PT, R0, UR19, RZ, P4, !PT ;  /* 0x0000001300007c10 */ /* 0x000fe2000a7fe4ff */
[----:B------:R-:W-:Y:S02]  /*0be0*/  FMUL R23, R23, R14 ;  /* 0x0000000e17177220 */ /* 0x000fe40000400000 */
[----:B------:R-:W-:-:S04]  /*0bf0*/  FMUL R22, R22, R3 ;  /* 0x0000000316167220 */ /* 0x000fc80000400000 */
[----:B------:R-:W-:-:S05]  /*0c00*/  FMUL R10, R22, UR34 ;  /* 0x00000022160a7c20 */ /* 0x000fca0008400000 */
[----:B------:R-:W-:Y:S01]  /*0c10*/  F2FP.BF16.F32.PACK_AB R10, RZ, R10 ;  /* 0x0000000aff0a723e */ /* 0x000fe200000010ff */
[----:B------:R-:W-:Y:S01]  /*0c20*/  @!P1 IMAD.MOV.U32 R18, RZ, RZ, RZ ;  /* 0x000000ffff129224 */ /* 0x000fe200078e00ff */
[----:B------:R-:W-:Y:S01]  /*0c30*/  VOTEU.ANY UP0, P1 ;  /* 0x0000000000ff7886 */ /* 0x000fe20000800100 */
[----:B------:R-:W-:-:S04]  /*0c40*/  IMAD.U32 R27, RZ, RZ, UR35 ;  /* 0x00000023ff1b7e24 */ /* 0x000fc8000f8e00ff */
[----:B------:R-:W-:Y:S01]  /*0c50*/  @UP0 UIMAD UR8, UR36, 0x3, URZ ;  /* 0x00000003240808a4 */ /* 0x000fe2000f8e02ff */
[----:B------:R-:W-:Y:S02]  /*0c60*/  @!P1 IMAD.MOV.U32 R30, RZ, RZ, RZ ;  /* 0x000000ffff1e9224 */ /* 0x000fe400078e00ff */
[--C-:B------:R-:W-:Y:S02]  /*0c70*/  HADD2.F32 R12, -RZ, R11.reuse.H0_H0 ;  /* 0x2000000bff0c7230 */ /* 0x100fe40000004100 */
[----:B------:R-:W-:-:S03]  /*0c80*/  HADD2.F32 R11, -RZ, R11.H1_H1 ;  /* 0x3000000bff0b7230 */ /* 0x000fc60000004100 */
[----:B------:R-:W-:Y:S02]  /*0c90*/  FADD R12, R12, R12 ;  /* 0x0000000c0c0c7221 */ /* 0x000fe40000000000 */
[----:B------:R-:W-:-:S03]  /*0ca0*/  FADD R2, R11, R11 ;  /* 0x0000000b0b027221 */ /* 0x000fc60000000000 */
[----:B------:R-:W-:Y:S01]  /*0cb0*/  FMNMX R12, RZ, R12, !PT ;  /* 0x0000000cff0c7209 */ /* 0x000fe20007800000 */
[----:B------:R-:W-:Y:S01]  /*0cc0*/  HADD2.F32 R11, -RZ, R7.H1_H1 ;  /* 0x30000007ff0b7230 */ /* 0x000fe20000004100 */
[----:B------:R-:W-:-:S03]  /*0cd0*/  FMNMX R2, RZ, R2, !PT ;  /* 0x00000002ff027209 */ /* 0x000fc60007800000 */
[----:B------:R-:W-:Y:S01]  /*0ce0*/  FMUL R25, R25, R12 ;  /* 0x0000000c19197220 */ /* 0x000fe20000400000 */
[----:B------:R-:W-:Y:S01]  /*0cf0*/  IADD3 R12, P3, PT, R31, R34, RZ ;  /* 0x000000221f0c7210 */ /* 0x000fe20007f7e0ff */
[----:B------:R-:W-:-:S04]  /*0d00*/  FMUL R11, R11, R2 ;  /* 0x000000020b0b7220 */ /* 0x000fc80000400000 */
[----:B------:R-:W-:Y:S01]  /*0d10*/  IMAD.X R13, RZ, RZ, R0, P3 ;  /* 0x000000ffff0d7224 */ /* 0x000fe200018e0600 */
[----:B------:R-:W-:Y:S01]  /*0d20*/  IADD3 R3, P3, PT, R12, UR18, RZ ;  /* 0x000000120c037c10 */ /* 0x000fe2000ff7e0ff */
[----:B------:R-:W-:Y:S01]  /*0d30*/  FMUL R7, R23, UR34 ;  /* 0x0000002217077c20 */ /* 0x000fe20008400000 */
[----:B------:R-:W-:Y:S01]  /*0d40*/  FMUL R8, R25, UR34 ;  /* 0x0000002219087c20 */ /* 0x000fe20008400000 */
[----:B------:R-:W-:Y:S01]  /*0d50*/  FMUL R9, R11, UR34 ;  /* 0x000000220b097c20 */ /* 0x000fe20008400000 */
[----:B------:R-:W-:Y:S01]  /*0d60*/  IADD3.X R29, PT, PT, R13, UR19, RZ, P3, !PT ;  /* 0x000000130d1d7c10 */ /* 0x000fe20009ffe4ff */
[----:B------:R-:W-:Y:S01]  /*0d70*/  @P1 IMAD.SHL.U32 R2, R3, 0x4, RZ ;  /* 0x0000000403021824 */ /* 0x000fe200078e00ff */
[----:B------:R-:W-:Y:S02]  /*0d80*/  F2FP.BF16.F32.PACK_AB R7, RZ, R7 ;  /* 0x00000007ff07723e */ /* 0x000fe400000010ff */
[----:B------:R-:W-:Y:S02]  /*0d90*/  F2FP.BF16.F32.PACK_AB R8, RZ, R8 ;  /* 0x00000008ff08723e */ /* 0x000fe400000010ff */
[----:B------:R-:W-:-:S02]  /*0da0*/  F2FP.BF16.F32.PACK_AB R9, RZ, R9 ;  /* 0x00000009ff09723e */ /* 0x000fc400000010ff */
[----:B------:R-:W-:Y:S02]  /*0db0*/  @P1 SHF.L.U64.HI R4, R3, 0x2, R29 ;  /* 0x0000000203041819 */ /* 0x000fe4000001021d */
[----:B------:R-:W-:Y:S02]  /*0dc0*/  @P1 IADD3 R14, P3, PT, R2, UR27, RZ ;  /* 0x0000001b020e1c10 */ /* 0x000fe4000ff7e0ff */
[----:B------:R-:W-:Y:S02]  /*0dd0*/  @!P2 PRMT R7, R7, 0x5410, R10 ;  /* 0x000054100707a816 */ /* 0x000fe4000000000a */
[----:B------:R-:W-:Y:S02]  /*0de0*/  @!P2 PRMT R8, R8, 0x5410, R9 ;  /* 0x000054100808a816 */ /* 0x000fe40000000009 */
[----:B------:R-:W-:Y:S01]  /*0df0*/  @P1 IADD3.X R15, PT, PT, R4, UR28, RZ, P3, !PT ;  /* 0x0000001c040f1c10 */ /* 0x000fe20009ffe4ff */
[----:B------:R-:W-:Y:S04]  /*0e00*/  @!P2 STG.E desc[UR22][R36.64], R7 ;  /* 0x000000072400a986 */ /* 0x000fe8000c101916 */
[----:B------:R0:W-:Y:S04]  /*0e10*/  @!P2 STG.E desc[UR22][R32.64], R8 ;  /* 0x000000082000a986 */ /* 0x0001e8000c101916 */
[----:B------:R1:W4:Y:S02]  /*0e20*/  @P1 LDG.E R18, desc[UR22][R14.64] ;  /* 0x000000160e121981 */ /* 0x000324000c1e1900 */
[----:B-1----:R-:W-:-:S04]  /*0e30*/  @P1 IADD3 R14, P2, PT, R2, UR24, RZ ;  /* 0x00000018020e1c10 */ /* 0x002fc8000ff5e0ff */
[----:B------:R-:W-:Y:S01]  /*0e40*/  @P1 IADD3.X R15, PT, PT, R4, UR26, RZ, P2, !PT ;  /* 0x0000001a040f1c10 */ /* 0x000fe200097fe4ff */
[----:B------:R-:W-:Y:S02]  /*0e50*/  @!P1 IMAD.MOV.U32 R4, RZ, RZ, RZ ;  /* 0x000000ffff049224 */ /* 0x000fe400078e00ff */
[----:B------:R-:W-:-:S04]  /*0e60*/  @P1 IMAD.WIDE.U32 R12, R27, 0x3, R12 ;  /* 0x000000031b0c1825 */ /* 0x000fc800078e000c */
[----:B------:R1:W5:Y:S01]  /*0e70*/  @P1 LDG.E R4, desc[UR22][R14.64] ;  /* 0x000000160e041981 */ /* 0x000362000c1e1900 */
[----:B------:R-:W-:Y:S02]  /*0e80*/  @P1 VIADD R27, R13, UR8 ;  /* 0x000000080d1b1c36 */ /* 0x000fe40008000000 */
[----:B------:R-:W-:-:S03]  /*0e90*/  @P1 IMAD.SHL.U32 R13, R12, 0x4, RZ ;  /* 0x000000040c0d1824 */ /* 0x000fc600078e00ff */
[----:B------:R-:W-:Y:S01]  /*0ea0*/  @P1 SHF.L.U64.HI R27, R12, 0x2, R27 ;  /* 0x000000020c1b1819 */ /* 0x000fe2000001021b */
[----:B------:R-:W-:Y:S01]  /*0eb0*/  @!P1 IMAD.MOV.U32 R2, RZ, RZ, RZ ;  /* 0x000000ffff029224 */ /* 0x000fe200078e00ff */
[----:B-1----:R-:W-:-:S04]  /*0ec0*/  @P1 IADD3 R14, P2, PT, R13, UR27, RZ ;  /* 0x0000001b0d0e1c10 */ /* 0x002fc8000ff5e0ff */
[----:B------:R-:W-:Y:S02]  /*0ed0*/  @P1 IADD3.X R15, PT, PT, R27, UR28, RZ, P2, !PT ;  /* 0x0000001c1b0f1c10 */ /* 0x000fe400097fe4ff */
[----:B------:R-:W-:-:S03]  /*0ee0*/  @P1 IADD3 R12, P2, PT, R13, UR24, RZ ;  /* 0x000000180d0c1c10 */ /* 0x000fc6000ff5e0ff */
[----:B------:R2:W5:Y:S01]  /*0ef0*/  @P1 LDG.E R2, desc[UR22][R14.64] ;  /* 0x000000160e021981 */ /* 0x000562000c1e1900 */
[----:B------:R-:W-:-:S05]  /*0f00*/  @P1 IADD3.X R13, PT, PT, R27, UR26, RZ, P2, !PT ;  /* 0x0000001a1b0d1c10 */ /* 0x000fca00097fe4ff */
[----:B------:R1:W5:Y:S01]  /*0f10*/  @P1 LDG.E R30, desc[UR22][R12.64] ;  /* 0x000000160c1e1981 */ /* 0x000362000c1e1900 */
[----:B------:R-:W-:Y:S02]  /*0f20*/  @!P0 IMAD.MOV.U32 R24, RZ, RZ, RZ ;  /* 0x000000ffff188224 */ /* 0x000fe400078e00ff */
[----:B------:R-:W-:-:S03]  /*0f30*/  VIADD R38, R41, 0x1 ;  /* 0x0000000129267836 */ /* 0x000fc60000000000 */
[----:B---3--:R-:W-:Y:S02]  /*0f40*/  HADD2.F32 R27, -RZ, R24.H0_H0 ;  /* 0x20000018ff1b7230 */ /* 0x008fe40000004100 */
[----:B--2---:R-:W-:Y:S01]  /*0f50*/  HADD2.F32 R15, -RZ, R20.H0_H0 ;  /* 0x20000014ff0f7230 */ /* 0x004fe20000004100 */
[----:B------:R-:W-:Y:S01]  /*0f60*/  ISETP.GE.U32.AND P1, PT, R38, UR32, PT ;  /* 0x0000002026007c0c */ /* 0x000fe2000bf26070 */
[----:B------:R-:W-:Y:S02]  /*0f70*/  @!P0 IMAD.MOV.U32 R26, RZ, RZ, RZ ;  /* 0x000000ffff1a8224 */ /* 0x000fe400078e00ff */
[----:B------:R-:W-:Y:S01]  /*0f80*/  FADD R14, R27, R27 ;  /* 0x0000001b1b0e7221 */ /* 0x000fe20000000000 */
[----:B------:R-:W-:Y:S02]  /*0f90*/  HADD2.F32 R24, -RZ, R24.H1_H1 ;  /* 0x30000018ff187230 */ /* 0x000fe40000004100 */
[----:B-1----:R-:W-:Y:S01]  /*0fa0*/  FADD R12, RZ, R23 ;  /* 0x00000017ff0c7221 */ /* 0x002fe20000000000 */
[----:B------:R-:W-:Y:S01]  /*0fb0*/  ISETP.GE.U32.OR P0, PT, R19, UR31, P1 ;  /* 0x0000001f13007c0c */ /* 0x000fe20008f06470 */
[----:B------:R-:W-:Y:S01]  /*0fc0*/  FADD R15, R15, R15 ;  /* 0x0000000f0f0f7221 */ /* 0x000fe20000000000 */
[----:B------:R-:W-:Y:S01]  /*0fd0*/  FMNMX3 R28, |R23|, RZ, |R22|, !PT ;  /* 0x000000ff171c7276 */ /* 0x000fe20007800616 */
[----:B------:R-:W-:Y:S01]  /*0fe0*/  HADD2.F32 R19, -RZ, R26.H0_H0 ;  /* 0x2000001aff137230 */ /* 0x000fe20000004100 */
[----:B------:R-:W-:Y:S01]  /*0ff0*/  FMNMX R14, RZ, R14, !PT ;  /* 0x0000000eff0e7209 */ /* 0x000fe20007800000 */
[C---:B------:R-:W-:Y:S01]  /*1000*/  FADD R12, R25.reuse, R12 ;  /* 0x0000000c190c7221 */ /* 0x040fe20000000000 */
[----:B------:R-:W-:Y:S01]  /*1010*/  FMNMX3 R25, |R25|, R28, |R11|, !PT ;  /* 0x0000001c19197276 */ /* 0x000fe2000780060b */
[----:B------:R-:W-:Y:S01]  /*1020*/  FADD R24, R24, R24 ;  /* 0x0000001818187221 */ /* 0x000fe20000000000 */
[----:B------:R-:W-:Y:S01]  /*1030*/  HADD2.F32 R13, -RZ, R21.H0_H0 ;  /* 0x20000015ff0d7230 */ /* 0x000fe20000004100 */
[----:B------:R-:W-:Y:S01]  /*1040*/  FMNMX R28, RZ, R15, !PT ;  /* 0x0000000fff1c7209 */ /* 0x000fe20007800000 */
[----:B------:R-:W-:-:S02]  /*1050*/  IMAD.IADD R23, R41, 0x1, R5 ;  /* 0x0000000129177824 */ /* 0x000fc400078e0205 */
[----:B------:R-:W-:Y:S01]  /*1060*/  FMUL R14, R19, R14 ;  /* 0x0000000e130e7220 */ /* 0x000fe20000400000 */
[----:B------:R-:W-:Y:S01]  /*1070*/  FMNMX R15, RZ, R24, !PT ;  /* 0x00000018ff0f7209 */ /* 0x000fe20007800000 */
[----:B------:R-:W-:Y:S02]  /*1080*/  IMAD.IADD R38, R38, 0x1, R5 ;  /* 0x0000000126267824 */ /* 0x000fe400078e0205 */
[----:B------:R-:W-:Y:S01]  /*1090*/  FMUL R19, R13, R28 ;  /* 0x0000001c0d137220 */ /* 0x000fe20000400000 */
[----:B------:R-:W-:Y:S01]  /*10a0*/  LOP3.LUT R23, R23, 0x1f, RZ, 0xc0, !PT ;  /* 0x0000001f17177812 */ /* 0x000fe200078ec0ff */
[----:B------:R-:W-:Y:S01]  /*10b0*/  FADD R24, RZ, R14 ;  /* 0x0000000eff187221 */ /* 0x000fe20000000000 */
[----:B------:R-:W-:-:S03]  /*10c0*/  LOP3.LUT R27, R38, 0x1f, RZ, 0xc0, !PT ;  /* 0x0000001f261b7812 */ /* 0x000fc600078ec0ff */
[----:B0-----:R-:W-:Y:S01]  /*10d0*/  FADD R32, R19, R24 ;  /* 0x0000001813207221 */ /* 0x001fe20000000000 */
[----:B------:R-:W0:Y:S01]  /*10e0*/  SHFL.IDX PT, R12, R12, R23, 0x1f ;  /* 0x00001f170c0c7589 */ /* 0x000e2200000e0000 */
[----:B------:R-:W-:-:S03]  /*10f0*/  HADD2.F32 R20, -RZ, R20.H1_H1 ;  /* 0x30000014ff147230 */ /* 0x000fc60000004100 */
[----:B------:R1:W2:Y:S01]  /*1100*/  SHFL.IDX PT, R13, R32, R27, 0x1f ;  /* 0x00001f1b200d7589 */ /* 0x0002a200000e0000 */
[----:B------:R-:W-:Y:S02]  /*1110*/  HADD2.F32 R26, -RZ, R26.H1_H1 ;  /* 0x3000001aff1a7230 */ /* 0x000fe40000004100 */
[----:B------:R-:W-:Y:S01]  /*1120*/  FADD R20, R20, R20 ;  /* 0x0000001414147221 */ /* 0x000fe20000000000 */
[----:B------:R-:W-:Y:S02]  /*1130*/  HADD2.F32 R21, -RZ, R21.H1_H1 ;  /* 0x30000015ff157230 */ /* 0x000fe40000004100 */
[----:B------:R-:W-:Y:S01]  /*1140*/  FADD R24, RZ, R22 ;  /* 0x00000016ff187221 */ /* 0x000fe20000000000 */
[----:B------:R-:W-:Y:S01]  /*1150*/  FMUL R26, R26, R15 ;  /* 0x0000000f1a1a7220 */ /* 0x000fe20000400000 */
[----:B------:R-:W-:Y:S02]  /*1160*/  FMNMX R20, RZ, R20, !PT ;  /* 0x00000014ff147209 */ /* 0x000fe40007800000 */
[----:B------:R-:W-:Y:S01]  /*1170*/  FADD R28, R11, R24 ;  /* 0x000000180b1c7221 */ /* 0x000fe20000000000 */
[----:B------:R-:W-:-:S02]  /*1180*/  FADD R15, RZ, R26 ;  /* 0x0000001aff0f7221 */ /* 0x000fc40000000000 */
[----:B------:R-:W-:Y:S01]  /*1190*/  FMUL R22, R21, R20 ;  /* 0x0000001415167220 */ /* 0x000fe20000400000 */
[----:B-1----:R-:W-:-:S03]  /*11a0*/  FMNMX R32, R25, |R14|, !PT ;  /* 0x4000000e19207209 */ /* 0x002fc60007800000 */
[----:B------:R-:W-:Y:S01]  /*11b0*/  FADD R36, R22, R15 ;  /* 0x0000000f16247221 */ /* 0x000fe20000000000 */
[----:B0-----:R-:W-:Y:S01]  /*11c0*/  FADD R24, RZ, R12 ;  /* 0x0000000cff187221 */ /* 0x001fe20000000000 */
[----:B------:R-:W-:-:S03]  /*11d0*/  @!P0 LEA R20, P1, R17, UR29, 0x2 ;  /* 0x0000001d11148c11 */ /* 0x000fc6000f8210ff */
[----:B------:R-:W-:Y:S01]  /*11e0*/  SHFL.IDX PT, R12, R36, R27, 0x1f ;  /* 0x00001f1b240c7589 */ /* 0x000fe200000e0000 */
[----:B--2---:R-:W-:Y:S01]  /*11f0*/  FADD R13, R13, R24 ;  /* 0x000000180d0d7221 */ /* 0x004fe20000000000 */
[C---:B------:R-:W-:Y:S02]  /*1200*/  @!P0 IADD3 R15, P2, PT, R17.reuse, UR35, RZ ;  /* 0x00000023110f8c10 */ /* 0x040fe4000ff5e0ff */
[----:B------:R-:W-:Y:S01]  /*1210*/  @!P0 LEA.HI.X R21, R17, UR30, R16, 0x2, P1 ;  /* 0x0000001e11158c11 */ /* 0x000fe200088f1410 */
[----:B------:R-:W-:Y:S01]  /*1220*/  FMUL R17, R14, UR34 ;  /* 0x000000220e117c20 */ /* 0x000fe20008400000 */
[----:B------:R-:W-:Y:S01]  /*1230*/  @!P0 IADD3.X R16, PT, PT, R16, UR36, RZ, P2, !PT ;  /* 0x0000002410108c10 */ /* 0x000fe200097fe4ff */
[----:B------:R0:W1:Y:S02]  /*1240*/  SHFL.IDX PT, R11, R28, R23, 0x1f ;  /* 0x00001f171c0b7589 */ /* 0x00006400000e0000 */
[C---:B0-----:R-:W-:Y:S01]  /*1250*/  FMNMX3 R23, |R26|.reuse, R32, |R19|, !PT ;  /* 0x000000201a177276 */ /* 0x041fe20007800613 */
[----:B------:R-:W-:Y:S01]  /*1260*/  FMUL R26, R26, UR34 ;  /* 0x000000221a1a7c20 */ /* 0x000fe20008400000 */
[----:B----4-:R-:W-:-:S02]  /*1270*/  HADD2.F32 R25, -RZ, R18.H1_H1 ;  /* 0x30000012ff197230 */ /* 0x010fc40000004100 */
[----:B------:R-:W-:-:S03]  /*1280*/  HADD2.F32 R24, -RZ, R18.H0_H0 ;  /* 0x20000012ff187230 */ /* 0x000fc60000004100 */
[----:B------:R-:W-:Y:S02]  /*1290*/  FADD R27, R25, R25 ;  /* 0x00000019191b7221 */ /* 0x000fe40000000000 */
[----:B------:R-:W-:Y:S01]  /*12a0*/  FADD R18, R24, R24 ;  /* 0x0000001818127221 */ /* 0x000fe20000000000 */
[C---:B------:R-:W-:Y:S02]  /*12b0*/  @!P0 LEA R24, P1, R15.reuse, UR29, 0x2 ;  /* 0x0000001d0f188c11 */ /* 0x040fe4000f8210ff */
[----:B------:R-:W-:Y:S02]  /*12c0*/  FMNMX R27, RZ, R27, !PT ;  /* 0x0000001bff1b7209 */ /* 0x000fe40007800000 */
[----:B------:R-:W-:Y:S02]  /*12d0*/  @!P0 LEA.HI.X R25, R15, UR30, R16, 0x2, P1 ;  /* 0x0000001e0f198c11 */ /* 0x000fe400088f1410 */
[----:B------:R-:W-:Y:S01]  /*12e0*/  F2FP.BF16.F32.PACK_AB R15, RZ, R17 ;  /* 0x00000011ff0f723e */ /* 0x000fe200000010ff */
[----:B-----5:R-:W-:-:S02]  /*12f0*/  HADD2.F32 R33, -RZ, R4.H0_H0 ;  /* 0x20000004ff217230 */ /* 0x020fc40000004100 */
[----:B------:R-:W-:Y:S01]  /*1300*/  HADD2.F32 R4, -RZ, R4.H1_H1 ;  /* 0x30000004ff047230 */ /* 0x000fe20000004100 */
[----:B------:R-:W-:Y:S01]  /*1310*/  FMNMX R14, RZ, R18, !PT ;  /* 0x00000012ff0e7209 */ /* 0x000fe20007800000 */
[----:B------:R-:W-:-:S03]  /*1320*/  VIADD R18, R41, 0x3 ;  /* 0x0000000329127836 */ /* 0x000fc60000000000 */
[----:B------:R-:W-:Y:S01]  /*1330*/  FMUL R17, R4, R27 ;  /* 0x0000001b04117220 */ /* 0x000fe20000400000 */
[----:B------:R-:W-:Y:S01]  /*1340*/  VIADD R4, R40, 0x1d ;  /* 0x0000001d28047836 */ /* 0x000fe20000000000 */
[----:B------:R-:W-:Y:S01]  /*1350*/  F2FP.BF16.F32.PACK_AB R16, RZ, R26 ;  /* 0x0000001aff10723e */ /* 0x000fe200000010ff */
[----:B------:R-:W-:Y:S01]  /*1360*/  FMUL R26, R19, UR34 ;  /* 0x00000022131a7c20 */ /* 0x000fe20008400000 */
[----:B------:R-:W-:Y:S02]  /*1370*/  ISETP.GE.U32.AND P1, PT, R18, UR32, PT ;  /* 0x0000002012007c0c */ /* 0x000fe4000bf26070 */
[----:B------:R-:W-:Y:S02]  /*1380*/  LOP3.LUT R4, R4, 0x1f, RZ, 0xc0, !PT ;  /* 0x0000001f04047812 */ /* 0x000fe400078ec0ff */
[----:B------:R-:W-:Y:S02]  /*1390*/  @!P0 PRMT R15, R15, 0x5410, R16 ;  /* 0x000054100f0f8816 */ /* 0x000fe40000000010 */
[C---:B------:R-:W-:Y:S01]  /*13a0*/  FMNMX R19, |R22|.reuse, R23, !PT ;  /* 0x0000001716137209 */ /* 0x040fe20007800200 */
[----:B------:R-:W-:Y:S01]  /*13b0*/  FMUL R22, R22, UR34 ;  /* 0x0000002216167c20 */ /* 0x000fe20008400000 */
[C---:B------:R-:W-:Y:S01]  /*13c0*/  ISETP.LT.U32.AND P1, PT, R4.reuse, UR31, !P1 ;  /* 0x0000001f04007c0c */ /* 0x040fe2000cf21070 */
[----:B------:R-:W-:Y:S01]  /*13d0*/  HADD2.F32 R27, -RZ, R2.H0_H0 ;  /* 0x20000002ff1b7230 */ /* 0x000fe20000004100 */
[----:B------:R0:W-:Y:S01]  /*13e0*/  @!P0 STG.E desc[UR22][R20.64], R15 ;  /* 0x0000000f14008986 */ /* 0x0001e2000c101916 */
[----:B------:R-:W-:-:S03]  /*13f0*/  IADD3 R34, P2, P3, R4, UR18, R34 ;  /* 0x0000001204227c10 */ /* 0x000fc6000fb5e022 */
[----:B------:R-:W-:Y:S01]  /*1400*/  FADD R27, R27, R27 ;  /* 0x0000001b1b1b7221 */ /* 0x000fe20000000000 */
[----:B------:R-:W-:Y:S02]  /*1410*/  IADD3.X R35, PT, PT, RZ, UR19, R0, P2, P3 ;  /* 0x00000013ff237c10 */ /* 0x000fe400097e6400 */
[----:B0-----:R-:W-:Y:S02]  /*1420*/  F2FP.BF16.F32.PACK_AB R20, RZ, R26 ;  /* 0x0000001aff14723e */ /* 0x001fe400000010ff */
[----:B------:R-:W-:Y:S02]  /*1430*/  F2FP.BF16.F32.PACK_AB R21, RZ, R22 ;  /* 0x00000016ff15723e */ /* 0x000fe400000010ff */
[----:B------:R-:W-:Y:S02]  /*1440*/  IADD3 R22, P2, PT, R34, UR18, RZ ;  /* 0x0000001222167c10 */ /* 0x000fe4000ff5e0ff */
[----:B------:R-:W-:Y:S01]  /*1450*/  @!P0 PRMT R20, R20, 0x5410, R21 ;  /* 0x0000541014148816 */ /* 0x000fe20000000015 */
[----:B------:R-:W-:Y:S01]  /*1460*/  HADD2.F32 R23, -RZ, R30.H0_H0 ;  /* 0x2000001eff177230 */ /* 0x000fe20000004100 */
[----:B------:R-:W-:Y:S01]  /*1470*/  FMNMX R0, RZ, R27, !PT ;  /* 0x0000001bff007209 */ /* 0x000fe20007800000 */
[----:B------:R-:W-:-:S02]  /*1480*/  @P1 IMAD.SHL.U32 R27, R22, 0x4, RZ ;  /* 0x00000004161b1824 */ /* 0x000fc400078e00ff */
[----:B------:R0:W-:Y:S02]  /*1490*/  @!P0 STG.E desc[UR22][R24.64], R20 ;  /* 0x0000001418008986 */ /* 0x0001e4000c101916 */
[----:B------:R-:W-:Y:S01]  /*14a0*/  FMUL R23, R23, R0 ;  /* 0x0000000017177220 */ /* 0x000fe20000400000 */
[----:B------:R-:W-:Y:S01]  /*14b0*/  @P1 IADD3 R36, P0, PT, R27, UR24, RZ ;  /* 0x000000181b241c10 */ /* 0x000fe2000ff1e0ff */
[----:B------:R-:W-:Y:S01]  /*14c0*/  FMUL R14, R33, R14 ;  /* 0x0000000e210e7220 */ /* 0x000fe20000400000 */
[----:B------:R-:W-:Y:S01]  /*14d0*/  @!P1 IMAD.MOV.U32 R33, RZ, RZ, RZ ;  /* 0x000000ffff219224 */ /* 0x000fe200078e00ff */
[----:B0-----:R-:W-:Y:S01]  /*14e0*/  IADD3.X R24, PT, PT, R35, UR19, RZ, P2, !PT ;  /* 0x0000001323187c10 */ /* 0x001fe200097fe4ff */
[----:B------:R-:W-:Y:S01]  /*14f0*/  VOTEU.ANY UP0, P1 ;  /* 0x0000000000ff7886 */ /* 0x000fe20000800100 */
[----:B------:R-:W-:Y:S02]  /*1500*/  HADD2.F32 R2, -RZ, R2.H1_H1 ;  /* 0x30000002ff027230 */ /* 0x000fe40000004100 */
[----:B------:R-:W-:Y:S01]  /*1510*/  HADD2.F32 R30, -RZ, R30.H1_H1 ;  /* 0x3000001eff1e7230 */ /* 0x000fe20000004100 */
[----:B------:R-:W-:Y:S01]  /*1520*/  @P1 SHF.L.U64.HI R0, R22, 0x2, R24 ;  /* 0x0000000216001819 */ /* 0x000fe20000010218 */
[----:B------:R-:W-:Y:S01]  /*1530*/  FMUL R25, R14, UR34 ;  /* 0x000000220e197c20 */ /* 0x000fe20008400000 */
[----:B------:R-:W-:Y:S01]  /*1540*/  FMUL R26, R17, UR34 ;  /* 0x00000022111a7c20 */ /* 0x000fe20008400000 */
[----:B------:R-:W0:Y:S01]  /*1550*/  S2UR UR13, SR_CgaCtaId ;  /* 0x00000000000d79c3 */ /* 0x000e220000008800 */
[----:B------:R-:W-:Y:S01]  /*1560*/  @P1 IADD3.X R37, PT, PT, R0, UR26, RZ, P0, !PT ;  /* 0x0000001a00251c10 */ /* 0x000fe200087fe4ff */
[----:B------:R-:W2:Y:S04]  /*1570*/  LDCU.64 UR18, c[0x0][0x3b8] ;  /* 0x00007700ff1277ac */ /* 0x000ea80008000a00 */
[----:B------:R3:W4:Y:S02]  /*1580*/  @P1 LDG.E R33, desc[UR22][R36.64] ;  /* 0x0000001624211981 */ /* 0x000724000c1e1900 */
[----:B---3--:R-:W-:-:S04]  /*1590*/  @P1 IADD3 R36, P0, PT, R27, UR27, RZ ;  /* 0x0000001b1b241c10 */ /* 0x008fc8000ff1e0ff */
[----:B------:R-:W-:Y:S01]  /*15a0*/  @P1 IADD3.X R37, PT, PT, R0, UR28, RZ, P0, !PT ;  /* 0x0000001c00251c10 */ /* 0x000fe200087fe4ff */
[----:B------:R-:W-:-:S06]  /*15b0*/  @!P1 IMAD.MOV.U32 R0, RZ, RZ, RZ ;  /* 0x000000ffff009224 */ /* 0x000fcc00078e00ff */
[----:B------:R3:W5:Y:S01]  /*15c0*/  @P1 LDG.E R0, desc[UR22][R36.64] ;  /* 0x0000001624001981 */ /* 0x000762000c1e1900 */
[----:B------:R-:W-:Y:S01]  /*15d0*/  IMAD.U32 R27, RZ, RZ, UR35 ;  /* 0x00000023ff1b7e24 */ /* 0x000fe2000f8e00ff */
[----:B------:R-:W-:-:S03]  /*15e0*/  @UP0 UIMAD UR8, UR36, 0x3, URZ ;  /* 0x00000003240808a4 */ /* 0x000fc6000f8e02ff */
[----:B---3--:R-:W-:-:S04]  /*15f0*/  @P1 IMAD.WIDE.U32 R36, R27, 0x3, R34 ;  /* 0x000000031b241825 */ /* 0x008fc800078e0022 */
        /* <DEDUP_REMOVED lines=11> */
[----:B------:R-:W-:-:S04]  /*16b0*/  ISETP.GE.U32.AND P0, PT, R39, UR32, PT ;  /* 0x0000002027007c0c */ /* 0x000fc8000bf06070 */
[----:B------:R-:W-:Y:S01]  /*16c0*/  ISETP.GE.U32.OR P1, PT, R31, UR31, P0 ;  /* 0x0000001f1f007c0c */ /* 0x000fe20008726470 */
[----:B------:R-:W-:-:S12]  /*16d0*/  FADD R31, R2, R2 ;  /* 0x00000002021f7221 */ /* 0x000fd80000000000 */
[----:B---3--:R-:W-:-:S04]  /*16e0*/  @!P1 LEA R34, P0, R3, UR29, 0x2 ;  /* 0x0000001d03229c11 */ /* 0x008fc8000f8010ff */
[C---:B------:R-:W-:Y:S02]  /*16f0*/  @!P1 LEA.HI.X R35, R3.reuse, UR30, R29, 0x2, P0 ;  /* 0x0000001e03239c11 */ /* 0x040fe400080f141d */
[----:B------:R-:W-:Y:S02]  /*1700*/  ISETP.GE.U32.AND P0, PT, R18, UR32, PT ;  /* 0x0000002012007c0c */ /* 0x000fe4000bf06070 */
[----:B------:R-:W-:Y:S02]  /*1710*/  @!P1 IADD3 R3, P2, PT, R3, UR35, RZ ;  /* 0x0000002303039c10 */ /* 0x000fe4000ff5e0ff */
[----:B------:R-:W-:Y:S02]  /*1720*/  ISETP.GE.U32.OR P0, PT, R4, UR31, P0 ;  /* 0x0000001f04007c0c */ /* 0x000fe40008706470 */
[----:B------:R-:W-:Y:S02]  /*1730*/  @!P1 IADD3.X R29, PT, PT, R29, UR36, RZ, P2, !PT ;  /* 0x000000241d1d9c10 */ /* 0x000fe400097fe4ff */
[----:B------:R-:W-:-:S02]  /*1740*/  @!P1 LEA R2, P2, R3, UR29, 0x2 ;  /* 0x0000001d03029c11 */ /* 0x000fc4000f8410ff */
[----:B------:R-:W-:Y:S02]  /*1750*/  FMNMX R31, RZ, R31, !PT ;  /* 0x0000001fff1f7209 */ /* 0x000fe40007800000 */
[----:B------:R-:W-:-:S03]  /*1760*/  @!P1 LEA.HI.X R3, R3, UR30, R29, 0x2, P2 ;  /* 0x0000001e03039c11 */ /* 0x000fc600090f141d */
[----:B------:R-:W-:Y:S01]  /*1770*/  FMUL R29, R30, R31 ;  /* 0x0000001f1e1d7220 */ /* 0x000fe20000400000 */
[----:B------:R-:W-:Y:S01]  /*1780*/  F2FP.BF16.F32.PACK_AB R25, RZ, R25 ;  /* 0x00000019ff19723e */ /* 0x000fe200000010ff */
[----:B------:R-:W-:Y:S01]  /*1790*/  FMUL R30, R23, UR34 ;  /* 0x00000022171e7c20 */ /* 0x000fe20008400000 */
[----:B------:R-:W-:Y:S01]  /*17a0*/  F2FP.BF16.F32.PACK_AB R26, RZ, R26 ;  /* 0x0000001aff1a723e */ /* 0x000fe200000010ff */
[----:B------:R-:W-:-:S03]  /*17b0*/  FMUL R31, R29, UR34 ;  /* 0x000000221d1f7c20 */ /* 0x000fc60008400000 */
[----:B------:R-:W-:Y:S02]  /*17c0*/  @!P1 PRMT R25, R25, 0x5410, R26 ;  /* 0x0000541019199816 */ /* 0x000fe4000000001a */
[----:B------:R-:W-:Y:S02]  /*17d0*/  F2FP.BF16.F32.PACK_AB R30, RZ, R30 ;  /* 0x0000001eff1e723e */ /* 0x000fe400000010ff */
[----:B------:R-:W-:Y:S01]  /*17e0*/  F2FP.BF16.F32.PACK_AB R31, RZ, R31 ;  /* 0x0000001fff1f723e */ /* 0x000fe200000010ff */
[----:B------:R-:W-:Y:S03]  /*17f0*/  @!P1 STG.E desc[UR22][R34.64], R25 ;  /* 0x0000001922009986 */ /* 0x000fe6000c101916 */
[----:B------:R-:W-:Y:S02]  /*1800*/  @!P1 PRMT R30, R30, 0x5410, R31 ;  /* 0x000054101e1e9816 */ /* 0x000fe4000000001f */
[----:B-1----:R-:W-:-:S03]  /*1810*/  LOP3.LUT R36, RZ, R41, RZ, 0x33, !PT ;  /* 0x00000029ff247212 */ /* 0x002fc600078e33ff */
[----:B------:R1:W-:Y:S01]  /*1820*/  @!P1 STG.E desc[UR22][R2.64], R30 ;  /* 0x0000001e02009986 */ /* 0x0003e2000c101916 */
[----:B------:R-:W-:Y:S01]  /*1830*/  UMOV UR8, 0x400 ;  /* 0x0000040000087882 */ /* 0x000fe20000000000 */
[----:B------:R-:W-:Y:S01]  /*1840*/  IMAD.IADD R37, R36, 0x1, R5 ;  /* 0x0000000124257824 */ /* 0x000fe200078e0205 */
[----:B------:R-:W-:Y:S01]  /*1850*/  UIADD3 UR8, UPT, UPT, UR8, 0x20, URZ ;  /* 0x0000002008087890 */ /* 0x000fe2000fffe0ff */
[----:B-1----:R-:W-:-:S04]  /*1860*/  @!P0 LEA R2, P1, R22, UR29, 0x2 ;  /* 0x0000001d16028c11 */ /* 0x002fc8000f8210ff */
[----:B------:R-:W-:Y:S01]  /*1870*/  @!P0 LEA.HI.X R3, R22, UR30, R24, 0x2, P1 ;  /* 0x0000001e16038c11 */ /* 0x000fe200088f1418 */
[----:B0-----:R-:W-:Y:S01]  /*1880*/  ULEA UR13, UR13, UR8, 0x18 ;  /* 0x000000080d0d7291 */ /* 0x001fe2000f8ec0ff */
[----:B------:R-:W-:Y:S01]  /*1890*/  IMAD.SHL.U32 R37, R37, 0x4, RZ ;  /* 0x0000000425257824 */ /* 0x000fe200078e00ff */
[----:B------:R-:W-:-:S04]  /*18a0*/  PRMT R7, R7, 0x5410, R8 ;  /* 0x0000541007077816 */ /* 0x000fc80000000008 */
[----:B------:R-:W-:Y:S02]  /*18b0*/  LOP3.LUT R37, R37, 0x7c, RZ, 0xc0, !PT ;  /* 0x0000007c25257812 */ /* 0x000fe400078ec0ff */
[----:B------:R-:W-:Y:S01]  /*18c0*/  PRMT R15, R15, 0x5410, R20 ;  /* 0x000054100f0f7816 */ /* 0x000fe20000000014 */
[----:B------:R-:W-:Y:S01]  /*18d0*/  IMAD.IADD R39, R5, 0x1, -R39 ;  /* 0x0000000105277824 */ /* 0x000fe200078e0a27 */
[----:B------:R-:W-:Y:S01]  /*18e0*/  FMNMX R19, R19, |R14|, !PT ;  /* 0x4000000e13137209 */ /* 0x000fe20007800000 */
[----:B------:R-:W-:Y:S01]  /*18f0*/  FADD R14, RZ, R14 ;  /* 0x0000000eff0e7221 */ /* 0x000fe20000000000 */
[----:B------:R-:W-:Y:S02]  /*1900*/  FADD R8, RZ, R17 ;  /* 0x00000011ff087221 */ /* 0x000fe40000000000 */
[----:B------:R-:W-:Y:S01]  /*1910*/  FMNMX3 R19, |R17|, R19, |R23|, !PT ;  /* 0x0000001311137276 */ /* 0x000fe20007800617 */
[----:B------:R-:W-:Y:S01]  /*1920*/  FADD R14, R23, R14 ;  /* 0x0000000e170e7221 */ /* 0x000fe20000000000 */
[----:B------:R-:W-:Y:S01]  /*1930*/  FADD R8, R29, R8 ;  /* 0x000000081d087221 */ /* 0x000fe20000000000 */
[----:B------:R-:W-:-:S02]  /*1940*/  PRMT R25, R25, 0x5410, R30 ;  /* 0x0000541019197816 */ /* 0x000fc4000000001e */
[----:B------:R-:W-:Y:S02]  /*1950*/  R2UR UR24, R6 ;  /* 0x00000000061872ca */ /* 0x000fe400000e0000 */
[----:B------:R-:W-:Y:S02]  /*1960*/  @!P0 IADD3 R22, P1, PT, R22, UR35, RZ ;  /* 0x0000002316168c10 */ /* 0x000fe4000ff3e0ff */
[----:B------:R-:W-:Y:S01]  /*1970*/  FMNMX R19, |R29|, R19, !PT ;  /* 0x000000131d137209 */ /* 0x000fe20007800200 */
[----:B------:R-:W-:Y:S01]  /*1980*/  IMAD.IADD R29, R5, 0x1, -R18 ;  /* 0x00000001051d7824 */ /* 0x000fe200078e0a12 */
[----:B------:R-:W-:Y:S01]  /*1990*/  @!P0 IADD3.X R24, PT, PT, R24, UR36, RZ, P1, !PT ;  /* 0x0000002418188c10 */ /* 0x000fe20008ffe4ff */
[----:B------:R-:W-:Y:S02]  /*19a0*/  UIMAD UR15, UR6, UR12, URZ ;  /* 0x0000000c060f72a4 */ /* 0x000fe4000f8e02ff */
[----:B------:R-:W-:-:S04]  /*19b0*/  UIMAD.WIDE.U32 UR8, UR25, UR12, URZ ;  /* 0x0000000c190872a5 */ /* 0x000fc8000f8e00ff */
[----:B------:R-:W-:Y:S02]  /*19c0*/  UIMAD UR15, UR25, UR24, UR15 ;  /* 0x00000018190f72a4 */ /* 0x000fe4000f8e020f */
[----:B------:R-:W-:Y:S02]  /*19d0*/  USHF.L.U32 UR6, UR8, 0x6, URZ ;  /* 0x0000000608067899 */ /* 0x000fe400080006ff */
[----:B------:R-:W-:Y:S01]  /*19e0*/  UIADD3 UR9, UPT, UPT, UR9, UR15, URZ ;  /* 0x0000000f09097290 */ /* 0x000fe2000fffe0ff */
[----:B------:R-:W-:Y:S01]  /*19f0*/  FADD R11, RZ, R11 ;  /* 0x0000000bff0b7221 */ /* 0x000fe20000000000 */
[----:B------:R-:W-:Y:S02]  /*1a00*/  ULEA UR6, UP0, UR4, UR6, 0x6 ;  /* 0x0000000604067291 */ /* 0x000fe4000f8030ff */
[----:B------:R-:W-:Y:S02]  /*1a10*/  USHF.L.U64.HI UR8, UR8, 0x6, UR9 ;  /* 0x0000000608087899 */ /* 0x000fe40008010209 */
[----:B------:R-:W-:-:S02]  /*1a20*/  UIMAD UR21, UR21, -0x3f, URZ ;  /* 0xffffffc1151578a4 */ /* 0x000fc4000f8e02ff */
[----:B------:R-:W-:Y:S01]  /*1a30*/  UIMAD.WIDE.U32 UR16, UR14, -0x3f, UR16 ;  /* 0xffffffc10e1078a5 */ /* 0x000fe2000f8e0010 */
[----:B------:R-:W-:Y:S01]  /*1a40*/  FADD R11, R12, R11 ;  /* 0x0000000b0c0b7221 */ /* 0x000fe20000000000 */
[----:B------:R-:W-:Y:S02]  /*1a50*/  ULEA.HI.X UR4, UR4, UR8, UR5, 0x6, UP0 ;  /* 0x0000000804047291 */ /* 0x000fe400080f3405 */
[----:B------:R-:W-:Y:S02]  /*1a60*/  ULEA UR10, UP1, UR6, UR10, 0x1 ;  /* 0x0000000a060a7291 */ /* 0x000fe4000f8208ff */
[----:B------:R-:W-:Y:S02]  /*1a70*/  UIADD3 UR14, UPT, UPT, UR17, -UR14, UR21 ;  /* 0x8000000e110e7290 */ /* 0x000fe4000fffe015 */
[----:B--2---:R-:W-:Y:S01]  /*1a80*/  ULEA UR18, UP0, UR16, UR18, 0x2 ;  /* 0x0000001210127291 */ /* 0x004fe2000f8010ff */
[----:B------:R-:W-:Y:S01]  /*1a90*/  BSSY.RECONVERGENT B0, `(.L_x_11051) ;  /* 0x00000bd000007945 */ /* 0x000fe20003800200 */
[----:B------:R-:W-:-:S02]  /*1aa0*/  ULEA.HI.X UR4, UR6, UR11, UR4, 0x1, UP1 ;  /* 0x0000000b06047291 */ /* 0x000fc400088f0c04 */
[----:B------:R-:W-:Y:S02]  /*1ab0*/  ULOP3.LUT UR12, UR12, 0xfffffffe, URZ, 0xc0, !UPT ;  /* 0xfffffffe0c0c7892 */ /* 0x000fe4000f8ec0ff */
[----:B------:R-:W-:Y:S01]  /*1ac0*/  ULEA.HI.X UR14, UR16, UR19, UR14, 0x2, UP0 ;  /* 0x00000013100e7291 */ /* 0x000fe200080f140e */
[----:B------:R-:W-:Y:S01]  /*1ad0*/  PRMT R16, R16, 0x5410, R21 ;  /* 0x0000541010107816 */ /* 0x000fe20000000015 */
[----:B------:R-:W-:Y:S01]  /*1ae0*/  VIADD R36, R36, UR31 ;  /* 0x0000001f24247c36 */ /* 0x000fe20008000000 */
[----:B------:R-:W-:Y:S02]  /*1af0*/  PRMT R10, R10, 0x5410, R9 ;  /* 0x000054100a0a7816 */ /* 0x000fe40000000009 */
[----:B------:R-:W-:Y:S01]  /*1b00*/  PRMT R26, R26, 0x5410, R31 ;  /* 0x000054101a1a7816 */ /* 0x000fe2000000001f */
[--C-:B----4-:R-:W-:Y:S02]  /*1b10*/  HADD2.F32 R32, -RZ, R33.reuse.H0_H0 ;  /* 0x20000021ff207230 */ /* 0x110fe40000004100 */
[----:B------:R-:W-:-:S02]  /*1b20*/  HADD2.F32 R33, -RZ, R33.H1_H1 ;  /* 0x30000021ff217230 */ /* 0x000fc40000004100 */
[--C-:B-----5:R-:W-:Y:S02]  /*1b30*/  HADD2.F32 R4, -RZ, R0.reuse.H0_H0 ;  /* 0x20000000ff047230 */ /* 0x120fe40000004100 */
[----:B------:R-:W-:-:S03]  /*1b40*/  HADD2.F32 R0, -RZ, R0.H1_H1 ;  /* 0x30000000ff007230 */ /* 0x000fc60000004100 */
[----:B------:R-:W-:Y:S02]  /*1b50*/  FADD R4, R4, R4 ;  /* 0x0000000404047221 */ /* 0x000fe40000000000 */
[----:B------:R-:W-:-:S03]  /*1b60*/  FADD R0, R0, R0 ;  /* 0x0000000000007221 */ /* 0x000fc60000000000 */
[----:B------:R-:W-:Y:S02]  /*1b70*/  FMNMX R4, RZ, R4, !PT ;  /* 0x00000004ff047209 */ /* 0x000fe40007800000 */
[----:B------:R-:W-:-:S03]  /*1b80*/  FMNMX R0, RZ, R0, !PT ;  /* 0x00000000ff007209 */ /* 0x000fc60007800000 */
[----:B------:R-:W-:Y:S02]  /*1b90*/  FMUL R32, R32, R4 ;  /* 0x0000000420207220 */ /* 0x000fe40000400000 */
[----:B------:R-:W-:Y:S02]  /*1ba0*/  FMUL R33, R33, R0 ;  /* 0x0000000021217220 */ /* 0x000fe40000400000 */
[----:B------:R-:W-:Y:S02]  /*1bb0*/  FMUL R34, R32, UR34 ;  /* 0x0000002220227c20 */ /* 0x000fe40008400000 */
[----:B------:R-:W-:-:S03]  /*1bc0*/  FMUL R35, R33, UR34 ;  /* 0x0000002221237c20 */ /* 0x000fc60008400000 */
[----:B------:R-:W-:Y:S02]  /*1bd0*/  F2FP.BF16.F32.PACK_AB R34, RZ, R34 ;  /* 0x00000022ff22723e */ /* 0x000fe400000010ff */
[----:B------:R-:W-:-:S04]  /*1be0*/  F2FP.BF16.F32.PACK_AB R35, RZ, R35 ;  /* 0x00000023ff23723e */ /* 0x000fc800000010ff */
[----:B------:R-:W-:Y:S02]  /*1bf0*/  @!P0 PRMT R0, R34, 0x5410, R35 ;  /* 0x0000541022008816 */ /* 0x000fe40000000023 */
[----:B------:R-:W-:-:S03]  /*1c00*/  LOP3.LUT R4, R5, 0x1f, RZ, 0xc0, !PT ;  /* 0x0000001f05047812 */ /* 0x000fc600078ec0ff */
[----:B------:R0:W-:Y:S02]  /*1c10*/  @!P0 STG.E desc[UR22][R2.64], R0 ;  /* 0x0000000002008986 */ /* 0x0001e4000c101916 */
[----:B0-----:R-:W-:Y:S02]  /*1c20*/  IMAD.SHL.U32 R0, R40, 0x4, RZ ;  /* 0x0000000428007824 */ /* 0x001fe400078e00ff */
[----:B------:R-:W-:-:S03]  /*1c30*/  IMAD R3, R4, 0x84, RZ ;  /* 0x0000008404037824 */ /* 0x000fc600078e02ff */
[----:B------:R-:W-:Y:S01]  /*1c40*/  LOP3.LUT R0, R0, 0x7c, RZ, 0xc0, !PT ;  /* 0x0000007c00007812 */ /* 0x000fe200078ec0ff */
[----:B------:R-:W-:-:S04]  /*1c50*/  VIADD R2, R3, UR13 ;  /* 0x0000000d03027c36 */ /* 0x000fc80008000000 */
[C---:B------:R-:W-:Y:S02]  /*1c60*/  IMAD.IADD R0, R2.reuse, 0x1, R0 ;  /* 0x0000000102007824 */ /* 0x040fe400078e0200 */
[----:B------:R-:W-:-:S03]  /*1c70*/  IMAD.IADD R37, R2, 0x1, R37 ;  /* 0x0000000102257824 */ /* 0x000fc600078e0225 */
[----:B------:R0:W-:Y:S01]  /*1c80*/  STS [R0], R7 ;  /* 0x0000000700007388 */ /* 0x0001e20000000800 */
[----:B------:R-:W-:-:S03]  /*1c90*/  HADD2.F32 R20, -RZ, R28.H1_H1 ;  /* 0x3000001cff147230 */ /* 0x000fc60000004100 */
[----:B------:R1:W-:Y:S01]  /*1ca0*/  STS [R37], R15 ;  /* 0x0000000f25007388 */ /* 0x0003e20000000800 */
[----:B------:R-:W-:Y:S02]  /*1cb0*/  HADD2.F32 R23, -RZ, R28.H0_H0 ;  /* 0x2000001cff177230 */ /* 0x000fe40000004100 */
[----:B0-----:R-:W-:Y:S02]  /*1cc0*/  VIADD R7, R38, 0x1 ;  /* 0x0000000126077836 */ /* 0x001fe40000000000 */
[----:B-1----:R-:W-:-:S03]  /*1cd0*/  IMAD.SHL.U32 R15, R39, 0x4, RZ ;  /* 0x00000004270f7824 */ /* 0x002fc600078e00ff */
[----:B------:R-:W-:Y:S01]  /*1ce0*/  LOP3.LUT R7, R7, 0x1f, RZ, 0xc0, !PT ;  /* 0x0000001f07077812 */ /* 0x000fe200078ec0ff */
[----:B------:R-:W-:Y:S01]  /*1cf0*/  FADD R20, R20, R20 ;  /* 0x0000001414147221 */ /* 0x000fe20000000000 */
[----:B------:R-:W-:Y:S01]  /*1d00*/  FADD R23, R23, R23 ;  /* 0x0000001717177221 */ /* 0x000fe20000000000 */
[----:B------:R-:W-:Y:S02]  /*1d10*/  LOP3.LUT R15, R15, 0x7c, RZ, 0xc0, !PT ;  /* 0x0000007c0f0f7812 */ /* 0x000fe400078ec0ff */
[----:B------:R-:W0:Y:S01]  /*1d20*/  SHFL.IDX PT, R14, R14, R7, 0x1f ;  /* 0x00001f070e0e7589 */ /* 0x000e2200000e0000 */
[----:B------:R-:W-:Y:S01]  /*1d30*/  HADD2.F32 R17, -RZ, R27.H1_H1 ;  /* 0x3000001bff117230 */ /* 0x000fe20000004100 */
[----:B------:R-:W-:Y:S02]  /*1d40*/  FMNMX R20, RZ, R20, !PT ;  /* 0x00000014ff147209 */ /* 0x000fe40007800000 */
[----:B------:R1:W2:Y:S01]  /*1d50*/  SHFL.IDX PT, R8, R8, R7, 0x1f ;  /* 0x00001f0708087589 */ /* 0x0002a200000e0000 */
[----:B------:R-:W-:Y:S01]  /*1d60*/  FMNMX R23, RZ, R23, !PT ;  /* 0x00000017ff177209 */ /* 0x000fe20007800000 */
[----:B------:R-:W-:-:S02]  /*1d70*/  VIADD R28, R38, 0x2 ;  /* 0x00000002261c7836 */ /* 0x000fc40000000000 */
[----:B------:R-:W-:Y:S01]  /*1d80*/  FMUL R17, R17, R20 ;  /* 0x0000001411117220 */ /* 0x000fe20000400000 */
[----:B------:R-:W-:Y:S01]  /*1d90*/  FADD R30, RZ, R33 ;  /* 0x00000021ff1e7221 */ /* 0x000fe20000000000 */
[----:B-1----:R-:W-:Y:S02]  /*1da0*/  IMAD.IADD R7, R2, 0x1, R15 ;  /* 0x0000000102077824 */ /* 0x002fe400078e020f */
[----:B------:R-:W-:Y:S02]  /*1db0*/  HADD2.F32 R15, -RZ, R27.H0_H0 ;  /* 0x2000001bff0f7230 */ /* 0x000fe40000004100 */
[----:B------:R-:W-:-:S03]  /*1dc0*/  FADD R20, RZ, R32 ;  /* 0x00000020ff147221 */ /* 0x000fc60000000000 */
[----:B------:R-:W-:Y:S01]  /*1dd0*/  FMUL R15, R15, R23 ;  /* 0x000000170f0f7220 */ /* 0x000fe20000400000 */
[----:B------:R1:W-:Y:S01]  /*1de0*/  STS [R7], R25 ;  /* 0x0000001907007388 */ /* 0x0003e20000000800 */
[----:B------:R-:W-:Y:S01]  /*1df0*/  FADD R23, R17, R30 ;  /* 0x0000001e11177221 */ /* 0x000fe20000000000 */
[----:B------:R-:W-:Y:S01]  /*1e00*/  LOP3.LUT R28, R28, 0x1f, RZ, 0xc0, !PT ;  /* 0x0000001f1c1c7812 */ /* 0x000fe200078ec0ff */
[----:B------:R-:W-:Y:S01]  /*1e10*/  FADD R39, R15, R20 ;  /* 0x000000140f277221 */ /* 0x000fe20000000000 */
[----:B------:R-:W-:Y:S01]  /*1e20*/  FMUL R27, R17, UR34 ;  /* 0x00000022111b7c20 */ /* 0x000fe20008400000 */
[----:B-1----:R-:W-:-:S03]  /*1e30*/  FMUL R25, R15, UR34 ;  /* 0x000000220f197c20 */ /* 0x002fc60008400000 */
[----:B------:R-:W1:Y:S01]  /*1e40*/  SHFL.IDX PT, R20, R39, R28, 0x1f ;  /* 0x00001f1c27147589 */ /* 0x000e6200000e0000 */
[----:B------:R-:W-:-:S03]  /*1e50*/  F2FP.BF16.F32.PACK_AB R18, RZ, R27 ;  /* 0x0000001bff12723e */ /* 0x000fc600000010ff */
[----:B------:R3:W4:Y:S01]  /*1e60*/  SHFL.IDX PT, R23, R23, R28, 0x1f ;  /* 0x00001f1c17177589 */ /* 0x00072200000e0000 */
[----:B------:R-:W-:Y:S01]  /*1e70*/  F2FP.BF16.F32.PACK_AB R25, RZ, R25 ;  /* 0x00000019ff19723e */ /* 0x000fe200000010ff */
[----:B------:R-:W-:-:S03]  /*1e80*/  IMAD.SHL.U32 R27, R29, 0x4, RZ ;  /* 0x000000041d1b7824 */ /* 0x000fc600078e00ff */
[----:B------:R-:W-:Y:S02]  /*1e90*/  PRMT R34, R34, 0x5410, R25 ;  /* 0x0000541022227816 */ /* 0x000fe40000000019 */
[C---:B---3--:R-:W-:Y:S02]  /*1ea0*/  @!P0 LEA R28, P1, R22.reuse, UR29, 0x2 ;  /* 0x0000001d161c8c11 */ /* 0x048fe4000f8210ff */
[----:B------:R-:W-:Y:S02]  /*1eb0*/  @!P0 PRMT R25, R25, 0x5410, R18 ;  /* 0x0000541019198816 */ /* 0x000fe40000000012 */
[----:B------:R-:W-:Y:S02]  /*1ec0*/  @!P0 LEA.HI.X R29, R22, UR30, R24, 0x2, P1 ;  /* 0x0000001e161d8c11 */ /* 0x000fe400088f1418 */
[----:B------:R-:W-:-:S03]  /*1ed0*/  LOP3.LUT R27, R27, 0x7c, RZ, 0xc0, !PT ;  /* 0x0000007c1b1b7812 */ /* 0x000fc600078ec0ff */
[----:B------:R3:W-:Y:S01]  /*1ee0*/  @!P0 STG.E desc[UR22][R28.64], R25 ;  /* 0x000000191c008986 */ /* 0x0007e2000c101916 */
[----:B------:R-:W-:Y:S01]  /*1ef0*/  ISETP.LT.U32.AND P0, PT, R41, UR31, PT ;  /* 0x0000001f29007c0c */ /* 0x000fe2000bf01070 */
[----:B------:R-:W-:Y:S01]  /*1f00*/  IMAD.IADD R27, R2, 0x1, R27 ;  /* 0x00000001021b7824 */ /* 0x000fe200078e021b */
[----:B------:R-:W-:Y:S01]  /*1f10*/  FMNMX R32, R19, |R32|, !PT ;  /* 0x4000002013207209 */ /* 0x000fe20007800000 */
[----:B0-----:R-:W-:Y:S01]  /*1f20*/  FADD R13, R13, R14 ;  /* 0x0000000e0d0d7221 */ /* 0x001fe20000000000 */
[----:B--2---:R-:W-:Y:S02]  /*1f30*/  FADD R8, R11, R8 ;  /* 0x000000080b087221 */ /* 0x004fe40000000000 */
[----:B------:R3:W-:Y:S01]  /*1f40*/  STS [R27], R34 ;  /* 0x000000221b007388 */ /* 0x0007e20000000800 */
[----:B------:R-:W-:Y:S01]  /*1f50*/  FMNMX3 R12, |R33|, R32, |R15|, !PT ;  /* 0x00000020210c7276 */ /* 0x000fe2000780060f */
[----:B-1----:R-:W-:Y:S01]  /*1f60*/  FADD R20, R13, R20 ;  /* 0x000000140d147221 */ /* 0x002fe20000000000 */
[----:B----4-:R-:W-:Y:S01]  /*1f70*/  FADD R21, R8, R23 ;  /* 0x0000001708157221 */ /* 0x010fe20000000000 */
[----:B------:R-:W-:-:S02]  /*1f80*/  IADD3 R11, PT, PT, -R41, UR31, RZ ;  /* 0x0000001f290b7c10 */ /* 0x000fc4000fffe1ff */
[----:B------:R-:W-:Y:S02]  /*1f90*/  FMNMX R17, |R17|, R12, !PT ;  /* 0x0000000c11117209 */ /* 0x000fe40007800200 */
[----:B------:R-:W-:Y:S01]  /*1fa0*/  PRMT R35, R35, 0x5410, R18 ;  /* 0x0000541023237816 */ /* 0x000fe20000000012 */
[----:B------:R-:W-:Y:S06]  /*1fb0*/  BAR.SYNC.DEFER_BLOCKING 0x0 ;  /* 0x0000000000007b1d */ /* 0x000fec0000010000 */
[----:B---3--:R-:W-:Y:S05]  /*1fc0*/  @!P0 BRA `(.L_x_11052) ;  /* 0x0000000400a48947 */ /* 0x008fea0003800000 */
[----:B------:R-:W-:Y:S01]  /*1fd0*/  ISETP.GE.U32.AND P1, PT, R36, 0x3, PT ;  /* 0x000000032400780c */ /* 0x000fe20003f26070 */
[----:B------:R-:W-:Y:S01]  /*1fe0*/  IMAD.U32 R14, RZ, RZ, UR31 ;  /* 0x0000001fff0e7e24 */ /* 0x000fe2000f8e00ff */
[----:B------:R-:W-:Y:S01]  /*1ff0*/  SHF.R.U32.HI R12, RZ, 0x5, R5 ;  /* 0x00000005ff0c7819 */ /* 0x000fe20000011605 */
[----:B------:R-:W-:Y:S01]  /*2000*/  BSSY.RECONVERGENT B1, `(.L_x_11053) ;  /* 0x0000042000017945 */ /* 0x000fe20003800200 */
[----:B------:R-:W-:Y:S02]  /*2010*/  IMAD.MOV.U32 R18, RZ, RZ, RZ ;  /* 0x000000ffff127224 */ /* 0x000fe400078e00ff */
[----:B------:R-:W-:Y:S01]  /*2020*/  LOP3.LUT R14, R14, 0x3, RZ, 0xc0, !PT ;  /* 0x000000030e0e7812 */ /* 0x000fe200078ec0ff */
[----:B------:R-:W-:Y:S02]  /*2030*/  IMAD.SHL.U32 R8, R12, 0x8, RZ ;  /* 0x000000080c087824 */ /* 0x000fe400078e00ff */
[----:B------:R-:W-:Y:S01]  /*2040*/  IMAD.MOV.U32 R22, RZ, RZ, R40 ;  /* 0x000000ffff167224 */ /* 0x000fe200078e0028 */
[----:B------:R-:W-:Y:S01]  /*2050*/  ISETP.NE.AND P0, PT, R14, RZ, PT ;  /* 0x000000ff0e00720c */ /* 0x000fe20003f05270 */
[----:B------:R-:W-:-:S02]  /*2060*/  IMAD R23, R8, UR7, RZ ;  /* 0x0000000708177c24 */ /* 0x000fc4000f8e02ff */
[----:B------:R-:W-:-:S04]  /*2070*/  IMAD.WIDE.U32 R8, R8, UR33, RZ ;  /* 0x0000002108087c25 */ /* 0x000fc8000f8e00ff */
[----:B------:R-:W-:Y:S02]  /*2080*/  IMAD.IADD R23, R9, 0x1, R23 ;  /* 0x0000000109177824 */ /* 0x000fe400078e0217 */
        /* <DEDUP_REMOVED lines=9> */
.L_x_11055:
        /* <DEDUP_REMOVED lines=16> */
[----:B------:R-:W-:-:S03]  /*2220*/  ISETP.GE.U32.AND P2, PT, R24, UR32, PT ;  /* 0x0000002018007c0c */ /* 0x000fc6000bf46070 */
[----:B-1----:R-:W-:Y:S01]  /*2230*/  @!P3 STG.E desc[UR22][R12.64], R31 ;  /* 0x0000001f0c00b986 */ /* 0x002fe2000c101916 */
[----:B------:R-:W-:-:S04]  /*2240*/  IADD3 R29, P3, PT, R28, UR12, RZ ;  /* 0x0000000c1c1d7c10 */ /* 0x000fc8000ff7e0ff */
[----:B------:R-:W-:Y:S01]  /*2250*/  @!P1 IADD3 R9, P4, PT, R8, R29, RZ ;  /* 0x0000001d08099210 */ /* 0x000fe20007f9e0ff */
[----:B0-----:R-:W-:Y:S01]  /*2260*/  IMAD.X R33, R23, 0x1, R6, P3 ;  /* 0x0000000117217824 */ /* 0x001fe200018e0606 */
[----:B------:R-:W-:-:S03]  /*2270*/  ISETP.GE.U32.AND P3, PT, R22, UR32, PT ;  /* 0x0000002016007c0c */ /* 0x000fc6000bf66070 */
[----:B------:R-:W0:Y:S01]  /*2280*/  @!P2 LDS R23, [R15] ;  /* 0x000000000f17a984 */ /* 0x000e220000000800 */
[----:B------:R-:W-:Y:S01]  /*2290*/  @!P1 IMAD.X R28, RZ, RZ, R33, P4 ;  /* 0x000000ffff1c9224 */ /* 0x000fe200020e0621 */
[----:B------:R-:W-:-:S04]  /*22a0*/  @!P1 LEA R8, P4, R9, UR10, 0x2 ;  /* 0x0000000a09089c11 */ /* 0x000fc8000f8810ff */
[----:B------:R-:W-:-:S04]  /*22b0*/  @!P1 LEA.HI.X R9, R9, UR4, R28, 0x2, P4 ;  /* 0x0000000409099c11 */ /* 0x000fc8000a0f141c */
[----:B------:R1:W3:Y:S04]  /*22c0*/  @!P3 LDS R31, [R15+0x4] ;  /* 0x000004000f1fb984 */ /* 0x0002e80000000800 */
[----:B--2---:R2:W-:Y:S01]  /*22d0*/  @!P1 STG.E desc[UR22][R8.64], R25 ;  /* 0x0000001908009986 */ /* 0x0045e2000c101916 */
[----:B------:R-:W-:Y:S01]  /*22e0*/  IADD3 R29, P1, PT, R29, UR12, RZ ;  /* 0x0000000c1d1d7c10 */ /* 0x000fe2000ff3e0ff */
[----:B-1----:R-:W-:-:S04]  /*22f0*/  VIADD R15, R15, 0x10 ;  /* 0x000000100f0f7836 */ /* 0x002fc80000000000 */
[----:B------:R-:W-:Y:S01]  /*2300*/  IMAD.X R33, R33, 0x1, R6, P1 ;  /* 0x0000000121217824 */ /* 0x000fe200008e0606 */
[----:B------:R-:W-:-:S05]  /*2310*/  @!P2 IADD3 R24, P1, PT, R24, R29, RZ ;  /* 0x0000001d1818a210 */ /* 0x000fca0007f3e0ff */
[----:B------:R-:W-:Y:S01]  /*2320*/  @!P2 IMAD.X R13, RZ, RZ, R33, P1 ;  /* 0x000000ffff0da224 */ /* 0x000fe200008e0621 */
[----:B------:R-:W-:-:S04]  /*2330*/  @!P2 LEA R12, P1, R24, UR10, 0x2 ;  /* 0x0000000a180cac11 */ /* 0x000fc8000f8210ff */
[----:B------:R-:W-:Y:S02]  /*2340*/  @!P2 LEA.HI.X R13, R24, UR4, R13, 0x2, P1 ;  /* 0x00000004180dac11 */ /* 0x000fe400088f140d */
[----:B------:R-:W-:-:S05]  /*2350*/  IADD3 R29, P1, PT, R29, UR12, RZ ;  /* 0x0000000c1d1d7c10 */ /* 0x000fca000ff3e0ff */
[----:B------:R-:W-:Y:S01]  /*2360*/  IMAD.X R33, R33, 0x1, R6, P1 ;  /* 0x0000000121217824 */ /* 0x000fe200008e0606 */
[C---:B--2---:R-:W-:Y:S01]  /*2370*/  @!P3 IADD3 R9, P1, PT, R22.reuse, R29, RZ ;  /* 0x0000001d1609b210 */ /* 0x044fe20007f3e0ff */
[----:B0-----:R0:W-:Y:S01]  /*2380*/  @!P2 STG.E desc[UR22][R12.64], R23 ;  /* 0x000000170c00a986 */ /* 0x0011e2000c101916 */
[----:B------:R-:W-:Y:S01]  /*2390*/  ISETP.NE.AND P2, PT, R19, RZ, PT ;  /* 0x000000ff1300720c */ /* 0x000fe20003f45270 */
[----:B------:R-:W-:Y:S02]  /*23a0*/  VIADD R22, R22, 0x1f ;  /* 0x0000001f16167836 */ /* 0x000fe40000000000 */
[----:B------:R-:W-:Y:S01]  /*23b0*/  @!P3 IMAD.X R24, RZ, RZ, R33, P1 ;  /* 0x000000ffff18b224 */ /* 0x000fe200008e0621 */
[----:B------:R-:W-:-:S04]  /*23c0*/  @!P3 LEA R8, P1, R9, UR10, 0x2 ;  /* 0x0000000a0908bc11 */ /* 0x000fc8000f8210ff */
[----:B------:R-:W-:Y:S02]  /*23d0*/  @!P3 LEA.HI.X R9, R9, UR4, R24, 0x2, P1 ;  /* 0x000000040909bc11 */ /* 0x000fe400088f1418 */
[----:B------:R-:W-:-:S03]  /*23e0*/  IADD3 R28, P1, PT, R29, UR12, RZ ;  /* 0x0000000c1d1c7c10 */ /* 0x000fc6000ff3e0ff */
[----:B---3--:R1:W-:Y:S02]  /*23f0*/  @!P3 STG.E desc[UR22][R8.64], R31 ;  /* 0x0000001f0800b986 */ /* 0x0083e4000c101916 */
[----:B0-----:R-:W-:Y:S01]  /*2400*/  IMAD.X R23, R33, 0x1, R6, P1 ;  /* 0x0000000121177824 */ /* 0x001fe200008e0606 */
[----:B------:R-:W-:Y:S07]  /*2410*/  @P2 BRA `(.L_x_11055) ;  /* 0xfffffffc00402947 */ /* 0x000fee000383ffff */
.L_x_11054:
[----:B------:R-:W-:Y:S05]  /*2420*/  BSYNC.RECONVERGENT B1 ;  /* 0x0000000000017941 */ /* 0x000fea0003800200 */
.L_x_11053:
[----:B------:R-:W-:Y:S05]  /*2430*/  @!P0 BRA `(.L_x_11052) ;  /* 0x0000000000888947 */ /* 0x000fea0003800000 */
[----:B------:R-:W-:Y:S01]  /*2440*/  LOP3.LUT R15, R22, 0x1f, RZ, 0xc0, !PT ;  /* 0x0000001f160f7812 */ /* 0x000fe200078ec0ff */
[----:B-1----:R-:W-:-:S03]  /*2450*/  IMAD.IADD R9, R41, 0x1, R18 ;  /* 0x0000000129097824 */ /* 0x002fc600078e0212 */
        /* <DEDUP_REMOVED lines=32> */
.L_x_11052:
[----:B------:R-:W-:Y:S05]  /*2660*/  BSYNC.RECONVERGENT B0 ;  /* 0x0000000000007941 */ /* 0x000fea0003800200 */
.L_x_11051:
[----:B------:R-:W-:Y:S01]  /*2670*/  BAR.SYNC.DEFER_BLOCKING 0x0 ;  /* 0x0000000000007b1d */ /* 0x000fe20000010000 */
[C---:B------:R-:W-:Y:S01]  /*2680*/  ISETP.LT.U32.AND P0, PT, R41.reuse, UR31, PT ;  /* 0x0000001f29007c0c */ /* 0x040fe2000bf01070 */
[----:B------:R-:W-:Y:S01]  /*2690*/  VIADD R22, R41, 0x1 ;  /* 0x0000000129167836 */ /* 0x000fe20000000000 */
[----:B------:R-:W-:-:S03]  /*26a0*/  SHF.R.U32.HI R18, RZ, 0x5, R5 ;  /* 0x00000005ff127819 */ /* 0x000fc60000011605 */
        /* <DEDUP_REMOVED lines=13> */
[----:B------:R-:W-:Y:S02]  /*2780*/  IMAD.IADD R19, R23, 0x1, R19 ;  /* 0x0000000117137824 */ /* 0x000fe400078e0213 */
[----:B------:R-:W-:Y:S01]  /*2790*/  IMAD.MOV.U32 R16, RZ, RZ, RZ ;  /* 0x000000ffff107224 */ /* 0x000fe200078e00ff */
[----:B------:R-:W-:-:S04]  /*27a0*/  LOP3.LUT R0, R0, 0x3, RZ, 0xc0, !PT ;  /* 0x0000000300007812 */ /* 0x000fc800078ec0ff */
[----:B------:R-:W-:-:S03]  /*27b0*/  ISETP.NE.AND P0, PT, R0, RZ, PT ;  /* 0x000000ff0000720c */ /* 0x000fc60003f05270 */
[----:B------:R-:W-:Y:S10]  /*27c0*/  @!P1 BRA `(.L_x_11059) ;  /* 0x0000000000d89947 */ /* 0x000ff40003800000 */
[----:B------:R-:W2:Y:S01]  /*27d0*/  LDC R6, c[0x0][0x3d4] ;  /* 0x0000f500ff067b82 */ /* 0x000ea20000000800 */
[----:B------:R-:W-:Y:S02]  /*27e0*/  IMAD R3, R18, 0x10, R3 ;  /* 0x0000001012037824 */ /* 0x000fe400078e0203 */
[----:B01----:R-:W-:Y:S02]  /*27f0*/  IMAD.U32 R8, RZ, RZ, UR13 ;  /* 0x0000000dff087e24 */ /* 0x003fe4000f8e00ff */
[----:B------:R-:W-:-:S03]  /*2800*/  IMAD.IADD R16, R11, 0x1, -R0 ;  /* 0x000000010b107824 */ /* 0x000fc600078e0a00 */
[----:B------:R-:W-:Y:S01]  /*2810*/  IADD3 R3, PT, PT, R3, 0x8, R8 ;  /* 0x0000000803037810 */ /* 0x000fe20007ffe008 */
[----:B------:R-:W-:-:S07]  /*2820*/  IMAD.MOV R7, RZ, RZ, -R16 ;  /* 0x000000ffff077224 */ /* 0x000fce00078e0a10 */
.L_x_11060:
        /* <DEDUP_REMOVED lines=18> */
[----:B------:R-:W3:Y:S01]  /*2950*/  @!P2 LDS R29, [R3] ;  /* 0x00000000031da984 */ /* 0x000ee20000000800 */
[----:B--2---:R-:W-:Y:S01]  /*2960*/  IMAD.X R19, R19, 0x1, R6, P5 ;  /* 0x0000000113137824 */ /* 0x004fe200028e0606 */
[----:B------:R-:W-:-:S02]  /*2970*/  @!P3 IADD3 R11, P5, PT, R13, R22, RZ ;  /* 0x000000160d0bb210 */ /* 0x000fc40007fbe0ff */
[----:B------:R2:W4:Y:S01]  /*2980*/  @!P1 LDS R27, [R3+0x4] ;  /* 0x00000400031b9984 */ /* 0x0005220000000800 */
[----:B------:R-:W-:Y:S02]  /*2990*/  @!P4 LEA.HI.X R9, R9, UR4, R10, 0x2, P6 ;  /* 0x000000040909cc11 */ /* 0x000fe4000b0f140a */
[----:B------:R-:W-:Y:S01]  /*29a0*/  @!P3 IMAD.X R12, RZ, RZ, R19, P5 ;  /* 0x000000ffff0cb224 */ /* 0x000fe200028e0613 */
[C---:B------:R-:W-:Y:S02]  /*29b0*/  @!P3 LEA R10, P5, R11.reuse, UR10, 0x2 ;  /* 0x0000000a0b0abc11 */ /* 0x040fe4000f8a10ff */
[----:B------:R-:W-:Y:S02]  /*29c0*/  IADD3 R22, P6, PT, R22, UR12, RZ ;  /* 0x0000000c16167c10 */ /* 0x000fe4000ffde0ff */
[----:B------:R-:W-:Y:S01]  /*29d0*/  @!P3 LEA.HI.X R11, R11, UR4, R12, 0x2, P5 ;  /* 0x000000040b0bbc11 */ /* 0x000fe2000a8f140c */
[----:B--2---:R-:W-:Y:S01]  /*29e0*/  VIADD R3, R3, 0x10 ;  /* 0x0000001003037836 */ /* 0x004fe20000000000 */
        /* <DEDUP_REMOVED lines=10> */
[----:B0-----:R0:W-:Y:S01]  /*2a90*/  @!P4 STG.E desc[UR22][R8.64], R23 ;  /* 0x000000170800c986 */ /* 0x0011e2000c101916 */
[----:B------:R-:W-:-:S03]  /*2aa0*/  @!P1 LEA R14, P5, R15, UR10, 0x2 ;  /* 0x0000000a0f0e9c11 */ /* 0x000fc6000f8a10ff */
[----:B-1----:R0:W-:Y:S01]  /*2ab0*/  @!P3 STG.E desc[UR22][R10.64], R25 ;  /* 0x000000190a00b986 */ /* 0x0021e2000c101916 */
[----:B------:R-:W-:-:S03]  /*2ac0*/  @!P1 LEA.HI.X R15, R15, UR4, R22, 0x2, P5 ;  /* 0x000000040f0f9c11 */ /* 0x000fc6000a8f1416 */
[----:B---3--:R0:W-:Y:S01]  /*2ad0*/  @!P2 STG.E desc[UR22][R12.64], R29 ;  /* 0x0000001d0c00a986 */ /* 0x0081e2000c101916 */
[----:B------:R-:W-:-:S03]  /*2ae0*/  ISETP.NE.AND P2, PT, R7, RZ, PT ;  /* 0x000000ff0700720c */ /* 0x000fc60003f45270 */
[----:B----4-:R0:W-:Y:S01]  /*2af0*/  @!P1 STG.E desc[UR22][R14.64], R27 ;  /* 0x0000001b0e009986 */ /* 0x0101e2000c101916 */
[----:B------:R-:W-:-:S05]  /*2b00*/  IADD3 R22, P1, PT, R31, UR12, RZ ;  /* 0x0000000c1f167c10 */ /* 0x000fca000ff3e0ff */
[----:B------:R-:W-:-:S04]  /*2b10*/  IMAD.X R19, R19, 0x1, R6, P1 ;  /* 0x0000000113137824 */ /* 0x000fc800008e0606 */
[----:B------:R-:W-:Y:S05]  /*2b20*/  @P2 BRA `(.L_x_11060) ;  /* 0xfffffffc00402947 */ /* 0x000fea000383ffff */
.L_x_11059:
[----:B------:R-:W-:Y:S05]  /*2b30*/  BSYNC.RECONVERGENT B1 ;  /* 0x0000000000017941 */ /* 0x000fea0003800200 */
.L_x_11058:
[----:B------:R-:W-:Y:S05]  /*2b40*/  @!P0 BRA `(.L_x_11057) ;  /* 0x0000000000888947 */ /* 0x000fea0003800000 */
[----:B------:R-:W-:Y:S01]  /*2b50*/  LOP3.LUT R3, R40, 0x1f, RZ, 0xc0, !PT ;  /* 0x0000001f28037812 */ /* 0x000fe200078ec0ff */
[----:B------:R-:W-:-:S03]  /*2b60*/  IMAD.IADD R41, R41, 0x1, R16 ;  /* 0x0000000129297824 */ /* 0x000fc600078e0210 */
[----:B------:R-:W-:Y:S01]  /*2b70*/  ISETP.GE.U32.AND P0, PT, R3, UR32, PT ;  /* 0x0000002003007c0c */ /* 0x000fe2000bf06070 */
[----:B------:R-:W-:-:S12]  /*2b80*/  IMAD R41, R41, 0x4, R2 ;  /* 0x0000000429297824 */ /* 0x000fd800078e0202 */
[----:B------:R-:W2:Y:S01]  /*2b90*/  @!P0 LDS R7, [R41] ;  /* 0x0000000029078984 */ /* 0x000ea20000000800 */
[----:B------:R-:W-:-:S05]  /*2ba0*/  @!P0 IADD3 R3, P1, PT, R3, R22, RZ ;  /* 0x0000001603038210 */ /* 0x000fca0007f3e0ff */
[----:B01----:R-:W-:Y:S01]  /*2bb0*/  @!P0 IMAD.X R8, RZ, RZ, R19, P1 ;  /* 0x000000ffff088224 */ /* 0x003fe200008e0613 */
[----:B------:R-:W-:-:S04]  /*2bc0*/  @!P0 LEA R2, P1, R3, UR10, 0x2 ;  /* 0x0000000a03028c11 */ /* 0x000fc8000f8210ff */
[----:B------:R-:W-:Y:S02]  /*2bd0*/  @!P0 LEA.HI.X R3, R3, UR4, R8, 0x2, P1 ;  /* 0x0000000403038c11 */ /* 0x000fe400088f1408 */
[----:B------:R-:W-:-:S05]  /*2be0*/  IADD3 R22, P1, PT, R22, UR12, RZ ;  /* 0x0000000c16167c10 */ /* 0x000fca000ff3e0ff */
[----:B------:R-:W-:Y:S01]  /*2bf0*/  IMAD.X R19, R19, 0x1, R6, P1 ;  /* 0x0000000113137824 */ /* 0x000fe200008e0606 */
[----:B--2---:R3:W-:Y:S01]  /*2c00*/  @!P0 STG.E desc[UR22][R2.64], R7 ;  /* 0x0000000702008986 */ /* 0x0047e2000c101916 */
        /* <DEDUP_REMOVED lines=22> */
.L_x_11057:
[----:B------:R-:W-:Y:S05]  /*2d70*/  BSYNC.RECONVERGENT B0 ;  /* 0x0000000000007941 */ /* 0x000fea0003800200 */
.L_x_11056:
[----:B------:R-:W-:Y:S01]  /*2d80*/  BAR.SYNC.DEFER_BLOCKING 0x0 ;  /* 0x0000000000007b1d */ /* 0x000fe20000010000 */
[C---:B------:R-:W-:Y:S02]  /*2d90*/  ISETP.GT.U32.AND P0, PT, R5.reuse, 0x1f, PT ;  /* 0x0000001f0500780c */ /* 0x040fe40003f04070 */
[----:B--2---:R-:W-:-:S03]  /*2da0*/  LEA R0, R5, UR13, 0x3 ;  /* 0x0000000d05007c11 */ /* 0x004fc6000f8e18ff */
[----:B------:R-:W-:Y:S02]  /*2db0*/  BSSY.RECONVERGENT B0, `(.L_x_11061) ;  /* 0x000001e000007945 */ /* 0x000fe40003800200 */
[----:B------:R2:W-:Y:S01]  /*2dc0*/  STS.64 [R0], R20 ;  /* 0x0000001400007388 */ /* 0x0005e20000000a00 */
[----:B------:R-:W-:Y:S06]  /*2dd0*/  BAR.SYNC.DEFER_BLOCKING 0x0 ;  /* 0x0000000000007b1d */ /* 0x000fec0000010000 */
[----:B------:R-:W-:Y:S05]  /*2de0*/  @P0 BRA `(.L_x_11062) ;  /* 0x0000000000680947 */ /* 0x000fea0003800000 */
[----:B0-----:R-:W0:Y:S01]  /*2df0*/  LDS.64 R12, [R0+0x100] ;  /* 0x00010000000c7984 */ /* 0x001e220000000a00 */
[----:B------:R-:W-:-:S03]  /*2e00*/  ISETP.GE.U32.AND P1, PT, R4, UR31, PT ;  /* 0x0000001f04007c0c */ /* 0x000fc6000bf26070 */
[----:B------:R-:W4:Y:S04]  /*2e10*/  LDS.64 R22, [R0+0x200] ;  /* 0x0002000000167984 */ /* 0x000f280000000a00 */
[----:B------:R-:W5:Y:S04]  /*2e20*/  LDS.64 R24, [R0+0x300] ;  /* 0x0003000000187984 */ /* 0x000f680000000a00 */
[----:B------:R-:W2:Y:S04]  /*2e30*/  LDS.64 R10, [R0+0x400] ;  /* 0x00040000000a7984 */ /* 0x000ea80000000a00 */
[----:B-1----:R-:W1:Y:S04]  /*2e40*/  LDS.64 R8, [R0+0x500] ;  /* 0x0005000000087984 */ /* 0x002e680000000a00 */
[----:B---3--:R-:W3:Y:S04]  /*2e50*/  LDS.64 R6, [R0+0x600] ;  /* 0x0006000000067984 */ /* 0x008ee80000000a00 */
[----:B------:R-:W3:Y:S01]  /*2e60*/  LDS.64 R2, [R0+0x700] ;  /* 0x0007000000027984 */ /* 0x000ee20000000a00 */
[----:B0-----:R-:W-:Y:S01]  /*2e70*/  FADD R15, R20, R12 ;  /* 0x0000000c140f7221 */ /* 0x001fe20000000000 */
[----:B------:R-:W-:-:S03]  /*2e80*/  FADD R12, R21, R13 ;  /* 0x0000000d150c7221 */ /* 0x000fc60000000000 */
[----:B----4-:R-:W-:Y:S01]  /*2e90*/  FADD R15, R15, R22 ;  /* 0x000000160f0f7221 */ /* 0x010fe20000000000 */
[----:B------:R-:W-:-:S03]  /*2ea0*/  FADD R12, R12, R23 ;  /* 0x000000170c0c7221 */ /* 0x000fc60000000000 */
[----:B-----5:R-:W-:Y:S01]  /*2eb0*/  FADD R15, R15, R24 ;  /* 0x000000180f0f7221 */ /* 0x020fe20000000000 */
[----:B------:R-:W-:-:S03]  /*2ec0*/  FADD R12, R12, R25 ;  /* 0x000000190c0c7221 */ /* 0x000fc60000000000 */
[----:B--2---:R-:W-:Y:S01]  /*2ed0*/  FADD R15, R15, R10 ;  /* 0x0000000a0f0f7221 */ /* 0x004fe20000000000 */
[----:B------:R-:W-:-:S03]  /*2ee0*/  FADD R12, R12, R11 ;  /* 0x0000000b0c0c7221 */ /* 0x000fc60000000000 */
[----:B-1----:R-:W-:Y:S01]  /*2ef0*/  FADD R15, R15, R8 ;  /* 0x000000080f0f7221 */ /* 0x002fe20000000000 */
[----:B------:R-:W-:Y:S01]  /*2f00*/  FADD R12, R12, R9 ;  /* 0x000000090c0c7221 */ /* 0x000fe20000000000 */
[----:B------:R-:W-:Y:S02]  /*2f10*/  IMAD.U32 R8, RZ, RZ, UR18 ;  /* 0x00000012ff087e24 */ /* 0x000fe4000f8e00ff */
[----:B------:R-:W-:Y:S02]  /*2f20*/  IMAD.U32 R9, RZ, RZ, UR14 ;  /* 0x0000000eff097e24 */ /* 0x000fe4000f8e00ff */
[----:B---3--:R-:W-:Y:S01]  /*2f30*/  FADD R15, R15, R6 ;  /* 0x000000060f0f7221 */ /* 0x008fe20000000000 */
[----:B------:R-:W-:Y:S01]  /*2f40*/  FADD R12, R12, R7 ;  /* 0x000000070c0c7221 */ /* 0x000fe20000000000 */
[----:B------:R-:W-:-:S04]  /*2f50*/  @!P1 IMAD.WIDE.U32 R6, R4, 0x8, R8 ;  /* 0x0000000804069825 */ /* 0x000fc800078e0008 */
[----:B------:R-:W-:Y:S01]  /*2f60*/  FADD R2, R15, R2 ;  /* 0x000000020f027221 */ /* 0x000fe20000000000 */
[----:B------:R-:W-:-:S05]  /*2f70*/  FADD R3, R12, R3 ;  /* 0x000000030c037221 */ /* 0x000fca0000000000 */
[----:B------:R4:W-:Y:S02]  /*2f80*/  @!P1 STG.E.64 desc[UR22][R6.64], R2 ;  /* 0x0000000206009986 */ /* 0x0009e4000c101b16 */
.L_x_11062:
[----:B------:R-:W-:Y:S05]  /*2f90*/  BSYNC.RECONVERGENT B0 ;  /* 0x0000000000007941 */ /* 0x000fea0003800200 */
.L_x_11061:
[----:B------:R-:W5:Y:S02]  /*2fa0*/  LDCU.64 UR4, c[0x0][0x3a8] ;  /* 0x00007500ff0477ac */ /* 0x000f640008000a00 */
[----:B-----5:R-:W-:-:S04]  /*2fb0*/  UISETP.NE.U32.AND UP0, UPT, UR4, URZ, UPT ;  /* 0x000000ff0400728c */ /* 0x020fc8000bf05070 */
[----:B------:R-:W-:-:S09]  /*2fc0*/  UISETP.NE.AND.EX UP0, UPT, UR5, URZ, UPT, UP0 ;  /* 0x000000ff0500728c */ /* 0x000fd2000bf05300 */
[----:B------:R-:W-:Y:S05]  /*2fd0*/  BRA.U !UP0, `(.L_x_11063) ;  /* 0x00000001089c7547 */ /* 0x000fea000b800000 */
[----:B--2---:R-:W2:Y:S01]  /*2fe0*/  SHFL.DOWN PT, R0, R17, 0x10, 0x1f ;  /* 0x0a001f0011007f89 */ /* 0x004ea200000e0000 */
[----:B------:R-:W-:Y:S01]  /*2ff0*/  ISETP.NE.AND P1, PT, R4, RZ, PT ;  /* 0x000000ff0400720c */ /* 0x000fe20003f25270 */
[----:B------:R-:W-:-:S12]  /*3000*/  BSSY B0, `(.L_x_11063) ;  /* 0x0000024000007945 */ /* 0x000fd80003800000 */
[----:B----4-:R-:W4:Y:S01]  /*3010*/  @!P1 S2R R6, SR_CgaCtaId ;  /* 0x0000000000069919 */ /* 0x010f220000008800 */
[----:B01----:R-:W-:Y:S02]  /*3020*/  @!P1 MOV R9, 0x400 ;  /* 0x0000040000099802 */ /* 0x003fe40000000f00 */
[----:B--2---:R-:W-:-:S05]  /*3030*/  FMNMX R0, R17, R0, !PT ;  /* 0x0000000011007209 */ /* 0x004fca0007800000 */
[----:B---3--:R-:W0:Y:S01]  /*3040*/  SHFL.DOWN PT, R3, R0, 0x8, 0x1f ;  /* 0x09001f0000037f89 */ /* 0x008e2200000e0000 */
        /* <DEDUP_REMOVED lines=26> */
.L_x_11071:
[----:B------:R-:W-:Y:S02]  /*31f0*/  ISETP.NE.AND P0, PT, R5, RZ, PT ;  /* 0x000000ff0500720c */ /* 0x000fe40003f05270 */
[----:B--2---:R-:W-:-:S11]  /*3200*/  FMNMX R7, R2, R7, !PT ;  /* 0x0000000702077209 */ /* 0x004fd60007800000 */
[----:B------:R-:W-:Y:S05]  /*3210*/  @P0 BRA `(.L_x_11064) ;  /* 0x0000000000080947 */ /* 0x000fea0003800000 */
[----:B-1----:R-:W1:Y:S02]  /*3220*/  LDC.64 R2, c[0x0][0x3a8] ;  /* 0x0000ea00ff027b82 */ /* 0x002e640000000a00 */
[----:B-1----:R2:W-:Y:S02]  /*3230*/  REDG.E.MAX.S32.STRONG.GPU desc[UR22][R2.64], R7 ;  /* 0x000000070200798e */ /* 0x0025e4000d12e316 */
.L_x_11064:
[----:B------:R-:W-:Y:S05]  /*3240*/  BSYNC B0 ;  /* 0x0000000000007941 */ /* 0x000fea0003800000 */
.L_x_11063:
        /* <DEDUP_REMOVED lines=10> */
[----:B---34-:R-:W-:-:S07]  /*32f0*/  MOV R7, 0x3310 ;  /* 0x0000331000077802 */ /* 0x018fce0000000f00 */
[----:B01----:R-:W-:Y:S05]  /*3300*/  CALL.REL.NOINC `($__internal_345_$__cuda_sm20_rcp_rn_f32_slowpath) ;  /* 0x0000000400987944 */ /* 0x003fea0003c00000 */
[----:B------:R-:W-:Y:S05]  /*3310*/  BRA `(.L_x_11067) ;  /* 0x0000000000147947 */ /* 0x000fea0003800000 */
.L_x_11066:
[----:B------:R-:W5:Y:S01]  /*3320*/  MUFU.RCP R5, UR34 ;  /* 0x0000002200057d08 */ /* 0x000f620008001000 */
[----:B--2---:R-:W-:-:S04]  /*3330*/  IMAD.U32 R0, RZ, RZ, UR34 ;  /* 0x00000022ff007e24 */ /* 0x004fc8000f8e00ff */
[----:B-----5:R-:W-:-:S04]  /*3340*/  FFMA R0, R5, R0, -1 ;  /* 0xbf80000005007423 */ /* 0x020fc80000000000 */
[----:B------:R-:W-:-:S04]  /*3350*/  FADD.FTZ R0, -R0, -RZ ;  /* 0x800000ff00007221 */ /* 0x000fc80000010100 */
[----:B------:R-:W-:-:S07]  /*3360*/  FFMA R5, R5, R0, R5 ;  /* 0x0000000005057223 */ /* 0x000fce0000000005 */
.L_x_11067:
[----:B-1-34-:R-:W1:Y:S02]  /*3370*/  LDC.64 R2, c[0x0][0x3b0] ;  /* 0x0000ec00ff027b82 */ /* 0x01ae640000000a00 */
[----:B-1----:R-:W-:Y:S01]  /*3380*/  STG.E desc[UR22][R2.64], R5 ;  /* 0x0000000502007986 */ /* 0x002fe2000c101916 */
[----:B------:R-:W-:Y:S05]  /*3390*/  EXIT ;  /* 0x000000000000794d */ /* 0x000fea0003800000 */
.L_x_11065:
[----:B0-----:R-:W-:Y:S02]  /*33a0*/  IMAD.MOV.U32 R9, RZ, RZ, 0x4 ;  /* 0x00000004ff097424 */ /* 0x001fe400078e00ff */
[----:B------:R-:W-:Y:S02]  /*33b0*/  IMAD.MOV.U32 R11, RZ, RZ, 0x1f ;  /* 0x0000001fff0b7424 */ /* 0x000fe400078e00ff */
[----:B------:R-:W-:-:S07]  /*33c0*/  IMAD.MOV.U32 R4, RZ, RZ, -0x1 ;  /* 0xffffffffff047424 */ /* 0x000fce00078e00ff */
[----:B-12---:R-:W-:Y:S05]  /*33d0*/  WARPSYNC.COLLECTIVE R4, `(.L_x_11068) ;  /* 0x0000000004087348 */ /* 0x006fea0003c00000 */
[----:B--2---:R0:W2:Y:S02]  /*33e0*/  SHFL.DOWN P0, R7, R0, R9, R11 ;  /* 0x0800000900077389 */ /* 0x0040a4000000000b */
[----:B012---:R-:W-:Y:S05]  /*33f0*/  ENDCOLLECTIVE ;  /* 0x000000000000791b */ /* 0x007fea0003800000 */
.L_x_11068:
[----:B------:R-:W-:Y:S02]  /*3400*/  IMAD.MOV.U32 R9, RZ, RZ, 0x2 ;  /* 0x00000002ff097424 */ /* 0x000fe400078e00ff */
[----:B------:R-:W-:-:S05]  /*3410*/  IMAD.MOV.U32 R3, RZ, RZ, R7 ;  /* 0x000000ffff037224 */ /* 0x000fca00078e0007 */
[----:B------:R-:W-:-:S05]  /*3420*/  FMNMX R3, R3, R0, !PT ;  /* 0x0000000003037209 */ /* 0x000fca0007800000 */
[----:B------:R-:W-:-:S07]  /*3430*/  IMAD.MOV.U32 R0, RZ, RZ, R3 ;  /* 0x000000ffff007224 */ /* 0x000fce00078e0003 */
[----:B------:R-:W-:Y:S05]  /*3440*/  WARPSYNC.COLLECTIVE R4, `(.L_x_11069) ;  /* 0x0000000004087348 */ /* 0x000fea0003c00000 */
[----:B------:R0:W1:Y:S02]  /*3450*/  SHFL.DOWN P0, R7, R0, R9, R11 ;  /* 0x0800000900077389 */ /* 0x000064000000000b */
[----:B01----:R-:W-:Y:S05]  /*3460*/  ENDCOLLECTIVE ;  /* 0x000000000000791b */ /* 0x003fea0003800000 */
.L_x_11069:
[----:B------:R-:W-:Y:S02]  /*3470*/  IMAD.MOV.U32 R9, RZ, RZ, 0x1 ;  /* 0x00000001ff097424 */ /* 0x000fe400078e00ff */
[----:B------:R-:W-:-:S05]  /*3480*/  IMAD.MOV.U32 R2, RZ, RZ, R7 ;  /* 0x000000ffff027224 */ /* 0x000fca00078e0007 */
[----:B------:R-:W-:-:S05]  /*3490*/  FMNMX R2, R3, R2, !PT ;  /* 0x0000000203027209 */ /* 0x000fca0007800000 */
[----:B------:R-:W-:-:S07]  /*34a0*/  IMAD.MOV.U32 R0, RZ, RZ, R2 ;  /* 0x000000ffff007224 */ /* 0x000fce00078e0002 */
[----:B------:R-:W-:Y:S05]  /*34b0*/  WARPSYNC.COLLECTIVE R4, `(.L_x_11070) ;  /* 0x0000000004087348 */ /* 0x000fea0003c00000 */
[----:B------:R0:W1:Y:S02]  /*34c0*/  SHFL.DOWN P0, R7, R0, R9, R11 ;  /* 0x0800000900077389 */ /* 0x000064000000000b */
[----:B01----:R-:W-:Y:S05]  /*34d0*/  ENDCOLLECTIVE ;  /* 0x000000000000791b */ /* 0x003fea0003800000 */
.L_x_11070:
[----:B------:R-:W-:Y:S05]  /*34e0*/  BRA `(.L_x_11071) ;  /* 0xfffffffc00407947 */ /* 0x000fea000383ffff */
        .weak           $__internal_344_$__cuda_sm20_div_u64
        .type           $__internal_344_$__cuda_sm20_div_u64,@function
        .size           $__internal_344_$__cuda_sm20_div_u64,($__internal_345_$__cuda_sm20_rcp_rn_f32_slowpath - $__internal_344_$__cuda_sm20_div_u64)
$__internal_344_$__cuda_sm20_div_u64:
        /* <DEDUP_REMOVED lines=71> */
[----:B------:R-:W-:Y:S11]  /*3960*/  RET.REL.NODEC R2 `(_ZN18transformer_engine6detail38cast_transpose_fused_kernel_notalignedILb1ELb1ELb0EfNS_16CTDBiasDActParamI6__halfS3_13__nv_bfloat16fEELi2ELi2ENS_5EmptyEXadL_ZNS_6dsreluIffEET_T0_RKS6_EEEEvT3_mmm) ;  /* 0xffffffc402a47950 */ /* 0x000ff60003c3ffff */
        .weak           $__internal_345_$__cuda_sm20_rcp_rn_f32_slowpath
        .type           $__internal_345_$__cuda_sm20_rcp_rn_f32_slowpath,@function
        .size           $__internal_345_$__cuda_sm20_rcp_rn_f32_slowpath,(.L_x_29646 - $__internal_345_$__cuda_sm20_rcp_rn_f32_slowpath)
$__internal_345_$__cuda_sm20_rcp_rn_f32_slowpath:
        /* <DEDUP_REMOVED lines=15> */
.L_x_11072:
        /* <DEDUP_REMOVED lines=33> */
.L_x_11074:
[----:B------:R0:W1:Y:S02]  /*3c70*/  MUFU.RCP R2, R0 ;  /* 0x0000000000027308 */ /* 0x0000640000001000 */
.L_x_11073:
[----:B-1-3--:R-:W-:Y:S02]  /*3c80*/  IMAD.MOV.U32 R5, RZ, RZ, R2 ;  /* 0x000000ffff057224 */ /* 0x00afe400078e0002 */
[----:B------:R-:W-:Y:S02]  /*3c90*/  IMAD.MOV.U32 R2, RZ, RZ, R7 ;  /* 0x000000ffff027224 */ /* 0x000fe400078e0007 */
[----:B------:R-:W-:-:S04]  /*3ca0*/  IMAD.MOV.U32 R3, RZ, RZ, 0x0 ;  /* 0x00000000ff037424 */ /* 0x000fc800078e00ff */
[----:B0-2---:R-:W-:Y:S05]  /*3cb0*/  RET.REL.NODEC R2 `(_ZN18transformer_engine6detail38cast_transpose_fused_kernel_notalignedILb1ELb1ELb0EfNS_16CTDBiasDActParamI6__halfS3_13__nv_bfloat16fEELi2ELi2ENS_5EmptyEXadL_ZNS_6dsreluIffEET_T0_RKS6_EEEEvT3_mmm) ;  /* 0xffffffc002d07950 */ /* 0x005fea0003c3ffff */
.L_x_11075:
        /* <DEDUP_REMOVED lines=12> */
.L_x_29646:


//--------------------- .text._ZN18transformer_engine6detail38cast_transpose_fused_kernel_notalignedILb1ELb1ELb0EfNS_16CTDBiasDActParamI6__halfS3_S3_fEELi2ELi2ENS_5EmptyEXadL_ZNS_6dsreluIffEET_T0_RKS5_EEEEvT3_mmm --------------------------
	.section	.text._ZN18transformer_engine6detail38cast_transpose_fused_kernel_notalignedILb1ELb1ELb0EfNS_16CTDBiasDActParamI6__halfS3_S3_fEELi2ELi2ENS_5EmptyEXadL_ZNS_6dsreluIffEET_T0_RKS5_EEEEvT3_mmm,"ax",@progbits
	.align	128
        .global         _ZN18transformer_engine6detail38cast_transpose_fused_kernel_notalignedILb1ELb1ELb0EfNS_16CTDBiasDActParamI6__halfS3_S3_fEELi2ELi2ENS_5EmptyEXadL_ZNS_6dsreluIffEET_T0_RKS5_EEEEvT3_mmm
        .type           _ZN18transformer_engine6detail38cast_transpose_fused_kernel_notalignedILb1ELb1ELb0EfNS_16CTDBiasDActParamI6__halfS3_S3_fEELi2ELi2ENS_5EmptyEXadL_ZNS_6dsreluIffEET_T0_RKS5_EEEEvT3_mmm,@function
        .size           _ZN18transformer_engine6detail38cast_transpose_fused_kernel_notalignedILb1ELb1ELb0EfNS_16CTDBiasDActParamI6__halfS3_S3_fEELi2ELi2ENS_5EmptyEXadL_ZNS_6dsreluIffEET_T0_RKS5_EEEEvT3_mmm,(.L_x_29648 - _ZN18transformer_engine6detail38cast_transpose_fused_kernel_notalignedILb1ELb1ELb0EfNS_16CTDBiasDActParamI6__halfS3_S3_fEELi2ELi2ENS_5EmptyEXadL_ZNS_6dsreluIffEET_T0_RKS5_EEEEvT3_mmm)
        .other          _ZN18transformer_engine6detail38cast_transpose_fused_kernel_notalignedILb1ELb1ELb0EfNS_16CTDBiasDActParamI6__halfS3_S3_fEELi2ELi2ENS_5EmptyEXadL_ZNS_6dsreluIffEET_T0_RKS5_EEEEvT3_mmm,@"STO_CUDA_ENTRY STV_DEFAULT"
_ZN18transformer_engine6detail38cast_transpose_fused_kernel_notalignedILb1ELb1ELb0EfNS_16CTDBiasDActParamI6__halfS3_S3_fEELi2ELi2ENS_5EmptyEXadL_ZNS_6dsreluIffEET_T0_RKS5_EEEEvT3_mmm:
.text._ZN18transformer_engine6detail38cast_transpose_fused_kernel_notalignedILb1ELb1ELb0EfNS_16CTDBiasDActParamI6__halfS3_S3_fEELi2ELi2ENS_5EmptyEXadL_ZNS_6dsreluIffEET_T0_RKS5_EEEEvT3_mmm:
        /* <DEDUP_REMOVED lines=43> */
.L_x_11076:
[----:B------:R-:W-:-:S07]  /*02b0*/  MOV R6, 0x2d0 ;  /* 0x000002d000067802 */ /* 0x000fce0000000f00 */
[----:B------:R-:W-:Y:S05]  /*02c0*/  CALL.REL.NOINC `($__internal_346_$__cuda_sm20_div_u64) ;  /* 0x0000003000887944 */ /* 0x000fea0003c00000 */
        /* <DEDUP_REMOVED lines=11> */
.L_x_11077:
        /* <DEDUP_REMOVED lines=137> */
[----:B------:R-:W-:Y:S01]  /*0c10*/  F2FP.F16.F32.PACK_AB R10, RZ, R10 ;  /* 0x0000000aff0a723e */ /* 0x000fe200000000ff */
        /* <DEDUP_REMOVED lines=22> */
[----:B------:R-:W-:Y:S02]  /*0d80*/  F2FP.F16.F32.PACK_AB R7, RZ, R7 ;  /* 0x00000007ff07723e */ /* 0x000fe400000000ff */
[----:B------:R-:W-:Y:S02]  /*0d90*/  F2FP.F16.F32.PACK_AB R8, RZ, R8 ;  /* 0x00000008ff08723e */ /* 0x000fe400000000ff */
[----:B------:R-:W-:-:S02]  /*0da0*/  F2FP.F16.F32.PACK_AB R9, RZ, R9 ;  /* 0x00000009ff09723e */ /* 0x000fc400000000ff */
        /* <DEDUP_REMOVED lines=83> */
[----:B------:R-:W-:Y:S01]  /*12e0*/  F2FP.F16.F32.PACK_AB R15, RZ, R17 ;  /* 0x00000011ff0f723e */ /* 0x000fe200000000ff */
[----:B-----5:R-:W-:-:S02]  /*12f0*/  HADD2.F32 R33, -RZ, R4.H0_H0 ;  /* 0x20000004ff217230 */ /* 0x020fc40000004100 */
[----:B------:R-:W-:Y:S01]  /*1300*/  HADD2.F32 R4, -RZ, R4.H1_H1 ;  /* 0x30000004ff047230 */ /* 0x000fe20000004100 */
[----:B------:R-:W-:Y:S01]  /*1310*/  FMNMX R14, RZ, R18, !PT ;  /* 0x00000012ff0e7209 */ /* 0x000fe20007800000 */
[----:B------:R-:W-:-:S03]  /*1320*/  VIADD R18, R41, 0x3 ;  /* 0x0000000329127836 */ /* 0x000fc60000000000 */
[----:B------:R-:W-:Y:S01]  /*1330*/  FMUL R17, R4, R27 ;  /* 0x0000001b04117220 */ /* 0x000fe20000400000 */
[----:B------:R-:W-:Y:S01]  /*1340*/  VIADD R4, R40, 0x1d ;  /* 0x0000001d28047836 */ /* 0x000fe20000000000 */
[----:B------:R-:W-:Y:S01]  /*1350*/  F2FP.F16.F32.PACK_AB R16, RZ, R26 ;  /* 0x0000001aff10723e */ /* 0x000fe200000000ff */
        /* <DEDUP_REMOVED lines=12> */
[----:B0-----:R-:W-:Y:S02]  /*1420*/  F2FP.F16.F32.PACK_AB R20, RZ, R26 ;  /* 0x0000001aff14723e */ /* 0x001fe400000000ff */
[----:B------:R-:W-:Y:S02]  /*1430*/  F2FP.F16.F32.PACK_AB R21, RZ, R22 ;  /* 0x00000016ff15723e */ /* 0x000fe400000000ff */
        /* <DEDUP_REMOVED lines=52> */
[----:B------:R-:W-:Y:S01]  /*1780*/  F2FP.F16.F32.PACK_AB R25, RZ, R25 ;  /* 0x00000019ff19723e */ /* 0x000fe200000000ff */
[----:B------:R-:W-:Y:S01]  /*1790*/  FMUL R30, R23, UR34 ;  /* 0x00000022171e7c20 */ /* 0x000fe20008400000 */
[----:B------:R-:W-:Y:S01]  /*17a0*/  F2FP.F16.F32.PACK_AB R26, RZ, R26 ;  /* 0x0000001aff1a723e */ /* 0x000fe200000000ff */
[----:B------:R-:W-:-:S03]  /*17b0*/  FMUL R31, R29, UR34 ;  /* 0x000000221d1f7c20 */ /* 0x000fc60008400000 */
[----:B------:R-:W-:Y:S02]  /*17c0*/  @!P1 PRMT R25, R25, 0x5410, R26 ;  /* 0x0000541019199816 */ /* 0x000fe4000000001a */
[----:B------:R-:W-:Y:S02]  /*17d0*/  F2FP.F16.F32.PACK_AB R30, RZ, R30 ;  /* 0x0000001eff1e723e */ /* 0x000fe400000000ff */
[----:B------:R-:W-:Y:S01]  /*17e0*/  F2FP.F16.F32.PACK_AB R31, RZ, R31 ;  /* 0x0000001fff1f723e */ /* 0x000fe200000000ff */
        /* <DEDUP_REMOVED lines=62> */
[----:B------:R-:W-:Y:S02]  /*1bd0*/  F2FP.F16.F32.PACK_AB R34, RZ, R34 ;  /* 0x00000022ff22723e */ /* 0x000fe400000000ff */
[----:B------:R-:W-:-:S04]  /*1be0*/  F2FP.F16.F32.PACK_AB R35, RZ, R35 ;  /* 0x00000023ff23723e */ /* 0x000fc800000000ff */
        /* <DEDUP_REMOVED lines=38> */
[----:B------:R-:W-:-:S03]  /*1e50*/  F2FP.F16.F32.PACK_AB R18, RZ, R27 ;  /* 0x0000001bff12723e */ /* 0x000fc600000000ff */
[----:B------:R3:W4:Y:S01]  /*1e60*/  SHFL.IDX PT, R23, R23, R28, 0x1f ;  /* 0x00001f1c17177589 */ /* 0x00072200000e0000 */
[----:B------:R-:W-:Y:S01]  /*1e70*/  F2FP.F16.F32.PACK_AB R25, RZ, R25 ;  /* 0x00000019ff19723e */ /* 0x000fe200000000ff */
        /* <DEDUP_REMOVED lines=42> */
.L_x_11082:
        /* <DEDUP_REMOVED lines=48> */
.L_x_11081:
[----:B------:R-:W-:Y:S05]  /*2420*/  BSYNC.RECONVERGENT B1 ;  /* 0x0000000000017941 */ /* 0x000fea0003800200 */
.L_x_11080:
        /* <DEDUP_REMOVED lines=35> */
.L_x_11079:
[----:B------:R-:W-:Y:S05]  /*2660*/  BSYNC.RECONVERGENT B0 ;  /* 0x0000000000007941 */ /* 0x000fea0003800200 */
.L_x_11078:
        /* <DEDUP_REMOVED lines=28> */
.L_x_11087:
        /* <DEDUP_REMOVED lines=48> */
.L_x_11086:
[----:B------:R-:W-:Y:S05]  /*2b30*/  BSYNC.RECONVERGENT B1 ;  /* 0x0000000000017941 */ /* 0x000fea0003800200 */
.L_x_11085:
        /* <DEDUP_REMOVED lines=35> */
.L_x_11084:
[----:B------:R-:W-:Y:S05]  /*2d70*/  BSYNC.RECONVERGENT B0 ;  /* 0x0000000000007941 */ /* 0x000fea0003800200 */
.L_x_11083:
        /* <DEDUP_REMOVED lines=33> */
.L_x_11089:
[----:B------:R-:W-:Y:S05]  /*2f90*/  BSYNC.RECONVERGENT B0 ;  /* 0x0000000000007941 */ /* 0x000fea0003800200 */
.L_x_11088:
        /* <DEDUP_REMOVED lines=37> */
.L_x_11098:
[----:B------:R-:W-:Y:S02]  /*31f0*/  ISETP.NE.AND P0, PT, R5, RZ, PT ;  /* 0x000000ff0500720c */ /* 0x000fe40003f05270 */
[----:B--2---:R-:W-:-:S11]  /*3200*/  FMNMX R7, R2, R7, !PT ;  /* 0x0000000702077209 */ /* 0x004fd60007800000 */
[----:B------:R-:W-:Y:S05]  /*3210*/  @P0 BRA `(.L_x_11091) ;  /* 0x0000000000080947 */ /* 0x000fea0003800000 */
[----:B-1----:R-:W1:Y:S02]  /*3220*/  LDC.64 R2, c[0x0][0x3a8] ;  /* 0x0000ea00ff027b82 */ /* 0x002e640000000a00 */
[----:B-1----:R2:W-:Y:S02]  /*3230*/  REDG.E.MAX.S32.STRONG.GPU desc[UR22][R2.64], R7 ;  /* 0x000000070200798e */ /* 0x0025e4000d12e316 */
.L_x_11091:
[----:B------:R-:W-:Y:S05]  /*3240*/  BSYNC B0 ;  /* 0x0000000000007941 */ /* 0x000fea0003800000 */
.L_x_11090:
        /* <DEDUP_REMOVED lines=11> */
[----:B01----:R-:W-:Y:S05]  /*3300*/  CALL.REL.NOINC `($__internal_347_$__cuda_sm20_rcp_rn_f32_slowpath) ;  /* 0x0000000400987944 */ /* 0x003fea0003c00000 */
[----:B------:R-:W-:Y:S05]  /*3310*/  BRA `(.L_x_11094) ;  /* 0x0000000000147947 */ /* 0x000fea0003800000 */
.L_x_11093:
[----:B------:R-:W5:Y:S01]  /*3320*/  MUFU.RCP R5, UR34 ;  /* 0x0000002200057d08 */ /* 0x000f620008001000 */
[----:B--2---:R-:W-:-:S04]  /*3330*/  IMAD.U32 R0, RZ, RZ, UR34 ;  /* 0x00000022ff007e24 */ /* 0x004fc8000f8e00ff */
[----:B-----5:R-:W-:-:S04]  /*3340*/  FFMA R0, R5, R0, -1 ;  /* 0xbf80000005007423 */ /* 0x020fc80000000000 */
[----:B------:R-:W-:-:S04]  /*3350*/  FADD.FTZ R0, -R0, -RZ ;  /* 0x800000ff00007221 */ /* 0x000fc80000010100 */
[----:B------:R-:W-:-:S07]  /*3360*/  FFMA R5, R5, R0, R5 ;  /* 0x0000000005057223 */ /* 0x000fce0000000005 */
.L_x_11094:
[----:B-1-34-:R-:W1:Y:S02]  /*3370*/  LDC.64 R2, c[0x0][0x3b0] ;  /* 0x0000ec00ff027b82 */ /* 0x01ae640000000a00 */
[----:B-1----:R-:W-:Y:S01]  /*3380*/  STG.E desc[UR22][R2.64], R5 ;  /* 0x0000000502007986 */ /* 0x002fe2000c101916 */
[----:B------:R-:W-:Y:S05]  /*3390*/  EXIT ;  /* 0x000000000000794d */ /* 0x000fea0003800000 */
.L_x_11092:
[----:B0-----:R-:W-:Y:S02]  /*33a0*/  IMAD.MOV.U32 R9, RZ, RZ, 0x4 ;  /* 0x00000004ff097424 */ /* 0x001fe400078e00ff */
[----:B------:R-:W-:Y:S02]  /*33b0*/  IMAD.MOV.U32 R11, RZ, RZ, 0x1f ;  /* 0x0000001fff0b7424 */ /* 0x000fe400078e00ff */
[----:B------:R-:W-:-:S07]  /*33c0*/  IMAD.MOV.U32 R4, RZ, RZ, -0x1 ;  /* 0xffffffffff047424 */ /* 0x000fce00078e00ff */
[----:B-12---:R-:W-:Y:S05]  /*33d0*/  WARPSYNC.COLLECTIVE R4, `(.L_x_11095) ;  /* 0x0000000004087348 */ /* 0x006fea0003c00000 */
[----:B--2---:R0:W2:Y:S02]  /*33e0*/  SHFL.DOWN P0, R7, R0, R9, R11 ;  /* 0x0800000900077389 */ /* 0x0040a4000000000b */
[----:B012---:R-:W-:Y:S05]  /*33f0*/  ENDCOLLECTIVE ;  /* 0x000000000000791b */ /* 0x007fea0003800000 */
.L_x_11095:
[----:B------:R-:W-:Y:S02]  /*3400*/  IMAD.MOV.U32 R9, RZ, RZ, 0x2 ;  /* 0x00000002ff097424 */ /* 0x000fe400078e00ff */
[----:B------:R-:W-:-:S05]  /*3410*/  IMAD.MOV.U32 R3, RZ, RZ, R7 ;  /* 0x000000ffff037224 */ /* 0x000fca00078e0007 */
[----:B------:R-:W-:-:S05]  /*3420*/  FMNMX R3, R3, R0, !PT ;  /* 0x0000000003037209 */ /* 0x000fca0007800000 */
[----:B------:R-:W-:-:S07]  /*3430*/  IMAD.MOV.U32 R0, RZ, RZ, R3 ;  /* 0x000000ffff007224 */ /* 0x000fce00078e0003 */
[----:B------:R-:W-:Y:S05]  /*3440*/  WARPSYNC.COLLECTIVE R4, `(.L_x_11096) ;  /* 0x0000000004087348 */ /* 0x000fea0003c00000 */
[----:B------:R0:W1:Y:S02]  /*3450*/  SHFL.DOWN P0, R7, R0, R9, R11 ;  /* 0x0800000900077389 */ /* 0x000064000000000b */
[----:B01----:R-:W-:Y:S05]  /*3460*/  ENDCOLLECTIVE ;  /* 0x000000000000791b */ /* 0x003fea0003800000 */
.L_x_11096:
[----:B------:R-:W-:Y:S02]  /*3470*/  IMAD.MOV.U32 R9, RZ, RZ, 0x1 ;  /* 0x00000001ff097424 */ /* 0x000fe400078e00ff */
[----:B------:R-:W-:-:S05]  /*3480*/  IMAD.MOV.U32 R2, RZ, RZ, R7 ;  /* 0x000000ffff027224 */ /* 0x000fca00078e0007 */
[----:B------:R-:W-:-:S05]  /*3490*/  FMNMX R2, R3, R2, !PT ;  /* 0x0000000203027209 */ /* 0x000fca0007800000 */
[----:B------:R-:W-:-:S07]  /*34a0*/  IMAD.MOV.U32 R0, RZ, RZ, R2 ;  /* 0x000000ffff007224 */ /* 0x000fce00078e0002 */
[----:B------:R-:W-:Y:S05]  /*34b0*/  WARPSYNC.COLLECTIVE R4, `(.L_x_11097) ;  /* 0x0000000004087348 */ /* 0x000fea0003c00000 */
[----:B------:R0:W1:Y:S02]  /*34c0*/  SHFL.DOWN P0, R7, R0, R9, R11 ;  /* 0x0800000900077389 */ /* 0x000064000000000b */
[----:B01----:R-:W-:Y:S05]  /*34d0*/  ENDCOLLECTIVE ;  /* 0x000000000000791b */ /* 0x003fea0003800000 */
.L_x_11097:
[----:B------:R-:W-:Y:S05]  /*34e0*/  BRA `(.L_x_11098) ;  /* 0xfffffffc00407947 */ /* 0x000fea000383ffff */
        .weak           $__internal_346_$__cuda_sm20_div_u64
        .type           $__internal_346_$__cuda_sm20_div_u64,@function
        .size           $__internal_346_$__cuda_sm20_div_u64,($__internal_347_$__cuda_sm20_rcp_rn_f32_slowpath - $__internal_346_$__cuda_sm20_div_u64)
$__internal_346_$__cuda_sm20_div_u64:
        /* <DEDUP_REMOVED lines=71> */
[----:B------:R-:W-:Y:S11]  /*3960*/  RET.REL.NODEC R2 `(_ZN18transformer_engine6detail38cast_transpose_fused_kernel_notalignedILb1ELb1ELb0EfNS_16CTDBiasDActParamI6__halfS3_S3_fEELi2ELi2ENS_5EmptyEXadL_ZNS_6dsreluIffEET_T0_RKS5_EEEEvT3_mmm) ;  /* 0xffffffc402a47950 */ /* 0x000ff60003c3ffff */
        .weak           $__internal_347_$__cuda_sm20_rcp_rn_f32_slowpath
        .type           $__internal_347_$__cuda_sm20_rcp_rn_f32_slowpath,@function
        .size           $__internal_347_$__cuda_sm20_rcp_rn_f32_slowpath,(.L_x_29648 - $__internal_347_$__cuda_sm20_rcp_rn_f32_slowpath)
$__internal_347_$__cuda_sm20_rcp_rn_f32_slowpath:
        /* <DEDUP_REMOVED lines=15> */
.L_x_11099:
        /* <DEDUP_REMOVED lines=33> */
.L_x_11101:
[----:B------:R0:W1:Y:S02]  /*3c70*/  MUFU.RCP R2, R0 ;  /* 0x0000000000027308 */ /* 0x0000640000001000 */
.L_x_11100:
[----:B-1-3--:R-:W-:Y:S02]  /*3c80*/  IMAD.MOV.U32 R5, RZ, RZ, R2 ;  /* 0x000000ffff057224 */ /* 0x00afe400078e0002 */
[----:B------:R-:W-:Y:S02]  /*3c90*/  IMAD.MOV.U32 R2, RZ, RZ, R7 ;  /* 0x000000ffff027224 */ /* 0x000fe400078e0007 */
[----:B------:R-:W-:-:S04]  /*3ca0*/  IMAD.MOV.U32 R3, RZ, RZ, 0x0 ;  /* 0x00000000ff037424 */ /* 0x000fc800078e00ff */
[----:B0-2---:R-:W-:Y:S05]  /*3cb0*/  RET.REL.NODEC R2 `(_ZN18transformer_engine6detail38cast_transpose_fused_kernel_notalignedILb1ELb1ELb0EfNS_16CTDBiasDActParamI6__halfS3_S3_fEELi2ELi2ENS_5EmptyEXadL_ZNS_6dsreluIffEET_T0_RKS5_EEEEvT3_mmm) ;  /* 0xffffffc002d07950 */ /* 0x005fea0003c3ffff */
.L_x_11102:
        /* <DEDUP_REMOVED lines=12> */
.L_x_29648:


//--------------------- .text._ZN18transformer_engine6detail38cast_transpose_fused_kernel_notalignedILb1ELb1ELb0EfNS_16CTDBiasDActParamI6__halfS3_ffEELi2ELi1ENS_5EmptyEXadL_ZNS_6dsreluIffEET_T0_RKS5_EEEEvT3_mmm --------------------------
	.section	.text._ZN18transformer_engine6detail38cast_transpose_fused_kernel_notalignedILb1ELb1ELb0EfNS_16CTDBiasDActParamI6__halfS3_ffEELi2ELi1ENS_5EmptyEXadL_ZNS_6dsreluIffEET_T0_RKS5_EEEEvT3_mmm,"ax",@progbits
	.align	128
        .global         _ZN18transformer_engine6detail38cast_transpose_fused_kernel_notalignedILb1ELb1ELb0EfNS_16CTDBiasDActParamI6__halfS3_ffEELi2ELi1ENS_5EmptyEXadL_ZNS_6dsreluIffEET_T0_RKS5_EEEEvT3_mmm
        .type           _ZN18transformer_engine6detail38cast_transpose_fused_kernel_notalignedILb1ELb1ELb0EfNS_16CTDBiasDActParamI6__halfS3_ffEELi2ELi1ENS_5EmptyEXadL_ZNS_6dsreluIffEET_T0_RKS5_EEEEvT3_mmm,@function
        .size           _ZN18transformer_engine6detail38cast_transpose_fused_kernel_notalignedILb1ELb1ELb0EfNS_16CTDBiasDActParamI6__halfS3_ffEELi2ELi1ENS_5EmptyEXadL_ZNS_6dsreluIffEET_T0_RKS5_EEEEvT3_mmm,(.L_x_29650 - _ZN18transformer_engine6detail38cast_transpose_fused_kernel_notalignedILb1ELb1ELb0EfNS_16CTDBiasDActParamI6__halfS3_ffEELi2ELi1ENS_5EmptyEXadL_ZNS_6dsreluIffEET_T0_RKS5_EEEEvT3_mmm)
        .other          _ZN18transformer_engine6detail38cast_transpose_fused_kernel_notalignedILb1ELb1ELb0EfNS_16CTDBiasDActParamI6__halfS3_ffEELi2ELi1ENS_5EmptyEXadL_ZNS_6dsreluIffEET_T0_RKS5_EEEEvT3_mmm,@"STO_CUDA_ENTRY STV_DEFAULT"
_ZN18transformer_engine6detail38cast_transpose_fused_kernel_notalignedILb1ELb1ELb0EfNS_16CTDBiasDActParamI6__halfS3_ffEELi2ELi1ENS_5EmptyEXadL_ZNS_6dsreluIffEET_T0_RKS5_EEEEvT3_mmm:
.text._ZN18transformer_engine6detail38cast_transpose_fused_kernel_notalignedILb1ELb1ELb0EfNS_16CTDBiasDActParamI6__halfS3_ffEELi2ELi1ENS_5EmptyEXadL_ZNS_6dsreluIffEET_T0_RKS5_EEEEvT3_mmm:
        /* <DEDUP_REMOVED lines=43> */
.L_x_11103:
[----:B------:R-:W-:-:S07]  /*02b0*/  MOV R5, 0x2d0 ;  /* 0x000002d000057802 */ /* 0x000fce0000000f00 */
[----:B------:R-:W-:Y:S05]  /*02c0*/  CALL.REL.NOINC `($__internal_348_$__cuda_sm20_div_u64) ;  /* 0x0000002400c07944 */ /* 0x000fea0003c00000 */
        /* <DEDUP_REMOVED lines=11> */
.L_x_11104:
        /* <DEDUP_REMOVED lines=10> */
[----:B------:R-:W-:Y:S02]  /*0420*/  UIMAD.WIDE.U32 UR14, UR4, UR8, URZ ;  /* 0x00000008040e72a5 */ /* 0x000fe4000f8e00ff */
[----:B------:R-:W-:Y:S02]  /*0430*/  UIMAD UR21, UR4, UR9, UR7 ;  /* 0x00000009041572a4 */ /* 0x000fe4000f8e0207 */
[----:B------:R-:W-:Y:S02]  /*0440*/  USHF.R.U64 UR17, UR8, 0x1, UR9 ;  /* 0x0000000108117899 */ /* 0x000fe40008001209 */
[----:B-1----:R-:W-:Y:S02]  /*0450*/  UIADD3 UR4, UP1, UPT, -UR18, UR12, URZ ;  /* 0x0000000c12047290 */ /* 0x002fe4000ff3e1ff */
[----:B------:R-:W-:-:S02]  /*0460*/  USHF.R.U32.HI UR31, URZ, 0x1, UR9 ;  /* 0x00000001ff1f7899 */ /* 0x000fc40008011609 */
[----:B------:R-:W-:Y:S01]  /*0470*/  USHF.L.U64.HI UR7, UR20, 0x5, UR6 ;  /* 0x0000000514077899 */ /* 0x000fe20008010206 */
[----:B--2---:R-:W-:Y:S01]  /*0480*/  ISETP.NE.U32.AND P0, PT, RZ, UR10, PT ;  /* 0x0000000aff007c0c */ /* 0x004fe2000bf05070 */
[----:B------:R-:W-:Y:S02]  /*0490*/  ULEA UR5, UP0, -UR20, UR17, 0x5 ;  /* 0x0000001114057291 */ /* 0x000fe4000f8029ff */
[C---:B------:R-:W-:Y:S01]  /*04a0*/  IMAD.WIDE.U32 R2, R13.reuse, UR17, RZ ;  /* 0x000000110d027c25 */ /* 0x040fe2000f8e00ff */
[----:B------:R-:W-:Y:S01]  /*04b0*/  UIADD3.X UR8, UPT, UPT, ~UR19, UR13, URZ, UP1, !UPT ;  /* 0x0000000d13087290 */ /* 0x000fe20008ffe5ff */
[----:B------:R-:W-:Y:S01]  /*04c0*/  ISETP.NE.AND.EX P0, PT, RZ, UR11, PT, P0 ;  /* 0x0000000bff007c0c */ /* 0x000fe2000bf05300 */
[----:B------:R-:W-:Y:S01]  /*04d0*/  UISETP.LT.U32.AND UP1, UPT, UR4, 0x20, UPT ;  /* 0x000000200400788c */ /* 0x000fe2000bf21070 */
[----:B------:R-:W-:Y:S01]  /*04e0*/  IMAD R5, R13, UR31, RZ ;  /* 0x0000001f0d057c24 */ /* 0x000fe2000f8e02ff */
[----:B------:R-:W-:Y:S02]  /*04f0*/  UIADD3.X UR7, UPT, UPT, ~UR7, UR31, URZ, UP0, !UPT ;  /* 0x0000001f07077290 */ /* 0x000fe400087fe5ff */
[----:B------:R-:W-:Y:S01]  /*0500*/  UISETP.LT.U32.AND UP0, UPT, UR5, 0x20, UPT ;  /* 0x000000200500788c */ /* 0x000fe2000bf01070 */
[----:B------:R-:W-:Y:S01]  /*0510*/  IMAD.IADD R5, R3, 0x1, R5 ;  /* 0x0000000103057824 */ /* 0x000fe200078e0205 */
[----:B------:R-:W-:-:S02]  /*0520*/  UISETP.LT.U32.AND.EX UP1, UPT, UR8, URZ, UPT, UP1 ;  /* 0x000000ff0800728c */ /* 0x000fc4000bf21110 */
[----:B------:R-:W-:Y:S02]  /*0530*/  UISETP.LT.U32.AND.EX UP0, UPT, UR7, URZ, UPT, UP0 ;  /* 0x000000ff0700728c */ /* 0x000fe4000bf01100 */
[----:B------:R-:W-:Y:S02]  /*0540*/  USEL UR29, UR4, 0x20, UP1 ;  /* 0x00000020041d7887 */ /* 0x000fe40008800000 */
[----:B------:R-:W-:Y:S01]  /*0550*/  USEL UR28, UR5, 0x20, UP0 ;  /* 0x00000020051c7887 */ /* 0x000fe20008000000 */
[----:B------:R-:W0:Y:S01]  /*0560*/  @P0 LDC.64 R6, c[0x0][0x3a0] ;  /* 0x0000e800ff060b82 */ /* 0x000e220000000a00 */
[----:B------:R-:W1:Y:S02]  /*0570*/  LDCU.128 UR8, c[0x0][0x380] ;  /* 0x00007000ff0877ac */ /* 0x000e640008000c00 */
        /* <DEDUP_REMOVED lines=13> */
[----:B------:R-:W-:Y:S02]  /*0650*/  UIADD3.X UR23, UPT, UPT, UR10, UR11, URZ, UP0, !UPT ;  /* 0x0000000b0a177290 */ /* 0x000fe400087fe4ff */
[----:B------:R-:W-:Y:S01]  /*0660*/  UIADD3 UR7, UP0, UPT, UR7, UR8, URZ ;  /* 0x0000000807077290 */ /* 0x000fe2000ff1e0ff */
[C---:B------:R-:W-:Y:S01]  /*0670*/  @P2 SHF.L.U64.HI R4, R10.reuse, 0x2, R3 ;  /* 0x000000020a042819 */ /* 0x040fe20000010203 */
[----:B------:R-:W-:Y:S01]  /*0680*/  VIADD R3, R13, 0x1 ;  /* 0x000000010d037836 */ /* 0x000fe20000000000 */
[----:B0-----:R0:W2:Y:S01]  /*0690*/  @P0 LDG.E R9, desc[UR26][R6.64] ;  /* 0x0000001a06090981 */ /* 0x0010a2000c1e1900 */
[----:B------:R-:W-:Y:S01]  /*06a0*/  @P2 IMAD.SHL.U32 R10, R10, 0x4, RZ ;  /* 0x000000040a0a2824 */ /* 0x000fe200078e00ff */
[----:B------:R-:W-:-:S02]  /*06b0*/  UIADD3.X UR21, UPT, UPT, UR10, UR9, URZ, UP0, !UPT ;  /* 0x000000090a157290 */ /* 0x000fc400087fe4ff */
[----:B------:R-:W-:Y:S01]  /*06c0*/  ISETP.GE.U32.AND P1, PT, R3, UR29, PT ;  /* 0x0000001d03007c0c */ /* 0x000fe2000bf26070 */
[----:B------:R-:W-:Y:S01]  /*06d0*/  VIADD R3, R12, 0xffffffff ;  /* 0xffffffff0c037836 */ /* 0x000fe20000000000 */
[----:B------:R-:W-:Y:S01]  /*06e0*/  @P2 IADD3 R14, P3, PT, R10, UR22, RZ ;  /* 0x000000160a0e2c10 */ /* 0x000fe2000ff7e0ff */
[----:B------:R-:W1:Y:S03]  /*06f0*/  LDCU.128 UR8, c[0x0][0x390] ;  /* 0x00007200ff0877ac */ /* 0x000e660008000c00 */
[----:B------:R-:W-:Y:S02]  /*0700*/  LOP3.LUT R3, R3, 0x1f, RZ, 0xc0, !PT ;  /* 0x0000001f03037812 */ /* 0x000fe400078ec0ff */
[----:B------:R-:W-:Y:S02]  /*0710*/  @P2 IADD3.X R15, PT, PT, R4, UR23, RZ, P3, !PT ;  /* 0x00000017040f2c10 */ /* 0x000fe40009ffe4ff */
[----:B------:R-:W-:-:S02]  /*0720*/  ISETP.GE.U32.OR P1, PT, R3, UR28, P1 ;  /* 0x0000001c03007c0c */ /* 0x000fc40008f26470 */
[----:B------:R-:W-:Y:S01]  /*0730*/  @P2 IADD3 R10, P3, PT, R10, UR7, RZ ;  /* 0x000000070a0a2c10 */ /* 0x000fe2000ff7e0ff */
[----:B------:R3:W4:Y:S03]  /*0740*/  @P2 LDG.E R8, desc[UR26][R14.64] ;  /* 0x0000001a0e082981 */ /* 0x000726000c1e1900 */
[----:B------:R-:W-:Y:S01]  /*0750*/  @P2 IADD3.X R11, PT, PT, R4, UR21, RZ, P3, !PT ;  /* 0x00000015040b2c10 */ /* 0x000fe20009ffe4ff */
[----:B------:R-:W-:-:S06]  /*0760*/  @!P2 IMAD.MOV.U32 R4, RZ, RZ, RZ ;  /* 0x000000ffff04a224 */ /* 0x000fcc00078e00ff */
[----:B------:R5:W4:Y:S01]  /*0770*/  @P2 LDG.E R4, desc[UR26][R10.64] ;  /* 0x0000001a0a042981 */ /* 0x000b22000c1e1900 */
[----:B------:R-:W-:-:S04]  /*0780*/  @!P1 IADD3 R17, P2, P3, R3, UR17, R2 ;  /* 0x0000001103119c10 */ /* 0x000fc8000fb5e002 */
[----:B------:R-:W-:Y:S01]  /*0790*/  @!P1 IADD3.X R18, PT, PT, RZ, UR31, R5, P2, P3 ;  /* 0x0000001fff129c10 */ /* 0x000fe200097e6405 */
[----:B0-----:R-:W-:-:S03]  /*07a0*/  @!P1 IMAD.SHL.U32 R6, R17, 0x4, RZ ;  /* 0x0000000411069824 */ /* 0x001fc600078e00ff */
[----:B------:R-:W-:Y:S02]  /*07b0*/  @!P1 SHF.L.U64.HI R7, R17, 0x2, R18 ;  /* 0x0000000211079819 */ /* 0x000fe40000010212 */
[----:B------:R-:W-:-:S04]  /*07c0*/  @!P1 IADD3 R20, P2, PT, R6, UR22, RZ ;  /* 0x0000001606149c10 */ /* 0x000fc8000ff5e0ff */
[----:B------:R-:W-:Y:S02]  /*07d0*/  @!P1 IADD3.X R21, PT, PT, R7, UR23, RZ, P2, !PT ;  /* 0x0000001707159c10 */ /* 0x000fe400097fe4ff */
[----:B---3--:R-:W-:-:S03]  /*07e0*/  @!P1 IADD3 R14, P2, PT, R6, UR7, RZ ;  /* 0x00000007060e9c10 */ /* 0x008fc6000ff5e0ff */
[----:B------:R-:W3:Y:S01]  /*07f0*/  @!P1 LDG.E R6, desc[UR26][R20.64] ;  /* 0x0000001a14069981 */ /* 0x000ee2000c1e1900 */
[----:B------:R-:W-:-:S05]  /*0800*/  @!P1 IADD3.X R15, PT, PT, R7, UR21, RZ, P2, !PT ;  /* 0x00000015070f9c10 */ /* 0x000fca00097fe4ff */
[----:B------:R0:W3:Y:S01]  /*0810*/  @!P1 LDG.E R14, desc[UR26][R14.64] ;  /* 0x0000001a0e0e9981 */ /* 0x0000e2000c1e1900 */
[C---:B------:R-:W-:Y:S01]  /*0820*/  ISETP.GE.U32.AND P3, PT, R13.reuse, UR29, PT ;  /* 0x0000001d0d007c0c */ /* 0x040fe2000bf66070 */
[----:B------:R-:W-:Y:S02]  /*0830*/  VIADD R19, R12, 0x1e ;  /* 0x0000001e0c137836 */ /* 0x000fe40000000000 */
[----:B------:R-:W-:Y:S01]  /*0840*/  VIADD R7, R13, 0x2 ;  /* 0x000000020d077836 */ /* 0x000fe20000000000 */
[----:B------:R-:W-:Y:S02]  /*0850*/  ISETP.GE.U32.OR P3, PT, R16, UR28, P3 ;  /* 0x0000001c10007c0c */ /* 0x000fe40009f66470 */
[----:B------:R-:W-:Y:S02]  /*0860*/  LOP3.LUT R19, R19, 0x1f, RZ, 0xc0, !PT ;  /* 0x0000001f13137812 */ /* 0x000fe400078ec0ff */
[----:B------:R-:W-:-:S04]  /*0870*/  ISETP.GE.U32.AND P2, PT, R7, UR29, PT ;  /* 0x0000001d07007c0c */ /* 0x000fc8000bf46070 */
[----:B------:R-:W-:Y:S02]  /*0880*/  ISETP.LT.U32.AND P2, PT, R19, UR28, !P2 ;  /* 0x0000001c13007c0c */ /* 0x000fe4000d741070 */
[----:B------:R-:W-:-:S03]  /*0890*/  IADD3 R34, P5, PT, R2, UR17, RZ ;  /* 0x0000001102227c10 */ /* 0x000fc6000ffbe0ff */
[----:B-----5:R-:W-:Y:S01]  /*08a0*/  @!P3 IADD3 R11, P4, PT, R16, R2, RZ ;  /* 0x00000002100bb210 */ /* 0x020fe20007f9e0ff */
[----:B------:R-:W-:Y:S01]  /*08b0*/  UMOV UR30, 0x3f800000 ;  /* 0x3f800000001e7882 */ /* 0x000fe20000000000 */
[----:B-1----:R-:W-:Y:S01]  /*08c0*/  ULEA UR24, UP0, UR4, UR8, 0x2 ;  /* 0x0000000804187291 */ /* 0x002fe2000f8010ff */
[----:B------:R-:W-:Y:S02]  /*08d0*/  IADD3.X R26, PT, PT, R5, UR31, RZ, P5, !PT ;  /* 0x0000001f051a7c10 */ /* 0x000fe4000affe4ff */
[----:B------:R-:W-:Y:S01]  /*08e0*/  @!P3 IMAD.X R18, RZ, RZ, R5, P4 ;  /* 0x000000ffff12b224 */ /* 0x000fe200020e0605 */
[----:B------:R-:W-:Y:S02]  /*08f0*/  ULEA.HI.X UR25, UR4, UR9, UR5, 0x2, UP0 ;  /* 0x0000000904197291 */ /* 0x000fe400080f1405 */
[----:B------:R-:W-:-:S04]  /*0900*/  @P2 IADD3 R28, P5, P6, R19, UR17, R34 ;  /* 0x00000011131c2c10 */ /* 0x000fc8000febe022 */
[----:B0-----:R-:W-:-:S04]  /*0910*/  @P2 IADD3.X R15, PT, PT, RZ, UR31, R26, P5, P6 ;  /* 0x0000001fff0f2c10 */ /* 0x001fc8000afec41a */
[C---:B------:R-:W-:Y:S01]  /*0920*/  @P2 SHF.L.U64.HI R15, R28.reuse, 0x2, R15 ;  /* 0x000000021c0f2819 */ /* 0x040fe2000001020f */
[----:B------:R-:W-:Y:S02]  /*0930*/  @P2 IMAD.SHL.U32 R28, R28, 0x4, RZ ;  /* 0x000000041c1c2824 */ /* 0x000fe400078e00ff */
[----:B------:R-:W-:Y:S02]  /*0940*/  VIADD R23, R13, 0x3 ;  /* 0x000000030d177836 */ /* 0x000fe40000000000 */
[----:B------:R-:W-:-:S05]  /*0950*/  VIADD R31, R12, 0x1d ;  /* 0x0000001d0c1f7836 */ /* 0x000fca0000000000 */
[----:B------:R-:W-:Y:S01]  /*0960*/  LOP3.LUT R31, R31, 0x1f, RZ, 0xc0, !PT ;  /* 0x0000001f1f1f7812 */ /* 0x000fe200078ec0ff */
[----:B------:R-:W-:Y:S02]  /*0970*/  @!P2 IMAD.MOV.U32 R20, RZ, RZ, RZ ;  /* 0x000000ffff14a224 */ /* 0x000fe400078e00ff */
[----:B------:R-:W-:Y:S01]  /*0980*/  @!P2 IMAD.MOV.U32 R17, RZ, RZ, RZ ;  /* 0x000000ffff11a224 */ /* 0x000fe200078e00ff */
[----:B--2---:R-:W-:Y:S01]  /*0990*/  @P0 R2UR UR30, R9 ;  /* 0x00000000091e02ca */ /* 0x004fe200000e0000 */
[--C-:B----4-:R-:W-:Y:S02]  /*09a0*/  HADD2.F32 R2, -RZ, R8.reuse.H0_H0 ;  /* 0x20000008ff027230 */ /* 0x110fe40000004100 */
[----:B------:R-:W-:-:S03]  /*09b0*/  HADD2.F32 R9, -RZ, R8.H1_H1 ;  /* 0x30000008ff097230 */ /* 0x000fc60000004100 */
[----:B------:R-:W-:Y:S01]  /*09c0*/  FADD R2, R2, R2 ;  /* 0x0000000202027221 */ /* 0x000fe20000000000 */
[----:B------:R-:W-:Y:S01]  /*09d0*/  @!P3 LEA R8, P0, R11, UR24, 0x3 ;  /* 0x000000180b08bc11 */ /* 0x000fe2000f8018ff */
[----:B------:R-:W-:Y:S01]  /*09e0*/  FADD R10, R9, R9 ;  /* 0x00000009090a7221 */ /* 0x000fe20000000000 */
[--C-:B------:R-:W-:Y:S02]  /*09f0*/  HADD2.F32 R24, -RZ, R4.reuse.H0_H0 ;  /* 0x20000004ff187230 */ /* 0x100fe40000004100 */
[----:B------:R-:W-:Y:S01]  /*0a00*/  FMNMX R5, RZ, R2, !PT ;  /* 0x00000002ff057209 */ /* 0x000fe20007800000 */
[----:B------:R-:W-:Y:S01]  /*0a10*/  HADD2.F32 R21, -RZ, R4.H1_H1 ;  /* 0x30000004ff157230 */ /* 0x000fe20000004100 */
[----:B------:R-:W-:Y:S02]  /*0a20*/  @!P3 LEA.HI.X R9, R11, UR25, R18, 0x3, P0 ;  /* 0x000000190b09bc11 */ /* 0x000fe400080f1c12 */
[----:B------:R-:W-:Y:S01]  /*0a30*/  FMNMX R10, RZ, R10, !PT ;  /* 0x0000000aff0a7209 */ /* 0x000fe20007800000 */
[----:B------:R-:W-:Y:S01]  /*0a40*/  FMUL R24, R24, R5 ;  /* 0x0000000518187220 */ /* 0x000fe20000400000 */
[----:B------:R-:W-:-:S03]  /*0a50*/  @!P1 IADD3 R5, P0, PT, R3, R34, RZ ;  /* 0x0000002203059210 */ /* 0x000fc60007f1e0ff */
[----:B------:R-:W-:Y:S01]  /*0a60*/  FMUL R21, R21, R10 ;  /* 0x0000000a15157220 */ /* 0x000fe20000400000 */
[----:B------:R-:W-:Y:S01]  /*0a70*/  @!P1 LEA R10, P4, R5, UR24, 0x3 ;  /* 0x00000018050a9c11 */ /* 0x000fe2000f8818ff */
[----:B------:R-:W-:Y:S01]  /*0a80*/  @!P1 IMAD.X R18, RZ, RZ, R26, P0 ;  /* 0x000000ffff129224 */ /* 0x000fe200000e061a */
[----:B------:R-:W-:Y:S01]  /*0a90*/  @P2 IADD3 R4, P0, PT, R28, UR22, RZ ;  /* 0x000000161c042c10 */ /* 0x000fe2000ff1e0ff */
[----:B------:R-:W-:Y:S01]  /*0aa0*/  FMUL R2, R24, UR30 ;  /* 0x0000001e18027c20 */ /* 0x000fe20008400000 */
[----:B------:R-:W-:Y:S02]  /*0ab0*/  FMUL R3, R21, UR30 ;  /* 0x0000001e15037c20 */ /* 0x000fe40008400000 */
[----:B------:R-:W-:Y:S02]  /*0ac0*/  @!P1 LEA.HI.X R11, R5, UR25, R18, 0x3, P4 ;  /* 0x00000019050b9c11 */ /* 0x000fe4000a0f1c12 */
[----:B------:R-:W-:Y:S01]  /*0ad0*/  @P2 IADD3.X R5, PT, PT, R15, UR23, RZ, P0, !PT ;  /* 0x000000170f052c10 */ /* 0x000fe200087fe4ff */
[----:B------:R-:W-:Y:S01]  /*0ae0*/  @P1 IMAD.MOV.U32 R6, RZ, RZ, RZ ;  /* 0x000000ffff061224 */ /* 0x000fe200078e00ff */
[----:B------:R-:W-:Y:S01]  /*0af0*/  ISETP.GE.U32.AND P0, PT, R23, UR29, PT ;  /* 0x0000001d17007c0c */ /* 0x000fe2000bf06070 */
[----:B------:R3:W-:Y:S03]  /*0b00*/  @!P3 STG.E.64 desc[UR26][R8.64], R2 ;  /* 0x000000020800b986 */ /* 0x0007e6000c101b1a */
[----:B------:R-:W-:Y:S01]  /*0b10*/  ISETP.LT.U32.AND P0, PT, R31, UR28, !P0 ;  /* 0x0000001c1f007c0c */ /* 0x000fe2000c701070 */
[----:B------:R-:W-:Y:S01]  /*0b20*/  @P1 IMAD.MOV.U32 R14, RZ, RZ, RZ ;  /* 0x000000ffff0e1224 */ /* 0x000fe200078e00ff */
[----:B------:R-:W-:Y:S01]  /*0b30*/  IADD3 R34, P3, PT, R34, UR17, RZ ;  /* 0x0000001122227c10 */ /* 0x000fe2000ff7e0ff */
[----:B------:R0:W2:Y:S01]  /*0b40*/  @P2 LDG.E R20, desc[UR26][R4.64] ;  /* 0x0000001a04142981 */ /* 0x0000a2000c1e1900 */
[----:B---3--:R-:W-:-:S02]  /*0b50*/  HADD2.F32 R8, -RZ, R6.H0_H0 ;  /* 0x20000006ff087230 */ /* 0x008fc40000004100 */
[----:B------:R-:W-:Y:S01]  /*0b60*/  HADD2.F32 R6, -RZ, R6.H1_H1 ;  /* 0x30000006ff067230 */ /* 0x000fe20000004100 */
[----:B------:R-:W-:Y:S02]  /*0b70*/  IADD3 R25, P4, P5, R31, UR17, R34 ;  /* 0x000000111f197c10 */ /* 0x000fe4000fd9e022 */
[----:B------:R-:W-:Y:S02]  /*0b80*/  FADD R8, R8, R8 ;  /* 0x0000000808087221 */ /* 0x000fe40000000000 */
[----:B------:R-:W-:Y:S01]  /*0b90*/  FADD R6, R6, R6 ;  /* 0x0000000606067221 */ /* 0x000fe20000000000 */
[----:B------:R-:W-:Y:S01]  /*0ba0*/  IADD3.X R26, PT, PT, R26, UR31, RZ, P3, !PT ;  /* 0x0000001f1a1a7c10 */ /* 0x000fe20009ffe4ff */
[--C-:B------:R-:W-:Y:S01]  /*0bb0*/  HADD2.F32 R27, -RZ, R14.reuse.H0_H0 ;  /* 0x2000000eff1b7230 */ /* 0x100fe20000004100 */
[----:B------:R-:W-:Y:S01]  /*0bc0*/  FMNMX R8, RZ, R8, !PT ;  /* 0x00000008ff087209 */ /* 0x000fe20007800000 */
[----:B------:R-:W-:Y:S01]  /*0bd0*/  HADD2.F32 R32, -RZ, R14.H1_H1 ;  /* 0x3000000eff207230 */ /* 0x000fe20000004100 */
[----:B0-----:R-:W-:Y:S01]  /*0be0*/  FMNMX R5, RZ, R6, !PT ;  /* 0x00000006ff057209 */ /* 0x001fe20007800000 */
[----:B------:R-:W-:Y:S01]  /*0bf0*/  @P0 IMAD.SHL.U32 R9, R25, 0x4, RZ ;  /* 0x0000000419090824 */ /* 0x000fe200078e00ff */
[----:B------:R-:W-:-:S02]  /*0c00*/  @P2 IADD3 R28, P3, PT, R28, UR7, RZ ;  /* 0x000000071c1c2c10 */ /* 0x000fc4000ff7e0ff */
[----:B------:R-:W-:Y:S01]  /*0c10*/  IADD3.X R30, PT, PT, RZ, UR31, R26, P4, P5 ;  /* 0x0000001fff1e7c10 */ /* 0x000fe2000a7ea41a */
[----:B------:R-:W-:Y:S01]  /*0c20*/  FMUL R27, R27, R8 ;  /* 0x000000081b1b7220 */ /* 0x000fe20000400000 */
[----:B------:R-:W-:Y:S01]  /*0c30*/  @P2 IADD3.X R29, PT, PT, R15, UR21, RZ, P3, !PT ;  /* 0x000000150f1d2c10 */ /* 0x000fe20009ffe4ff */
[----:B------:R-:W-:Y:S01]  /*0c40*/  FMUL R32, R32, R5 ;  /* 0x0000000520207220 */ /* 0x000fe20000400000 */
[----:B------:R-:W-:Y:S02]  /*0c50*/  @P0 SHF.L.U64.HI R18, R25, 0x2, R30 ;  /* 0x0000000219120819 */ /* 0x000fe4000001021e */
[----:B------:R-:W-:Y:S01]  /*0c60*/  @P0 IADD3 R14, P3, PT, R9, UR22, RZ ;  /* 0x00000016090e0c10 */ /* 0x000fe2000ff7e0ff */
[----:B------:R-:W-:Y:S01]  /*0c70*/  FMUL R4, R27, UR30 ;  /* 0x0000001e1b047c20 */ /* 0x000fe20008400000 */
[----:B------:R-:W-:Y:S01]  /*0c80*/  FMUL R5, R32, UR30 ;  /* 0x0000001e20057c20 */ /* 0x000fe20008400000 */
[----:B------:R-:W-:Y:S01]  /*0c90*/  @!P0 IMAD.MOV.U32 R6, RZ, RZ, RZ ;  /* 0x000000ffff068224 */ /* 0x000fe200078e00ff */
[----:B------:R-:W-:Y:S01]  /*0ca0*/  @P0 IADD3.X R15, PT, PT, R18, UR23, RZ, P3, !PT ;  /* 0x00000017120f0c10 */ /* 0x000fe20009ffe4ff */
[----:B------:R0:W3:Y:S01]  /*0cb0*/  @P2 LDG.E R17, desc[UR26][R28.64] ;  /* 0x0000001a1c112981 */ /* 0x0000e2000c1e1900 */
[----:B------:R-:W-:-:S03]  /*0cc0*/  @P0 IADD3 R8, P2, PT, R9, UR7, RZ ;  /* 0x0000000709080c10 */ /* 0x000fc6000ff5e0ff */
[----:B------:R1:W-:Y:S01]  /*0cd0*/  @!P1 STG.E.64 desc[UR26][R10.64], R4 ;  /* 0x000000040a009986 */ /* 0x0003e2000c101b1a */
[----:B------:R-:W-:-:S03]  /*0ce0*/  @P0 IADD3.X R9, PT, PT, R18, UR21, RZ, P2, !PT ;  /* 0x0000001512090c10 */ /* 0x000fc600097fe4ff */
[----:B------:R-:W4:Y:S01]  /*0cf0*/  @P0 LDG.E R6, desc[UR26][R14.64] ;  /* 0x0000001a0e060981 */ /* 0x000f22000c1e1900 */
[----:B------:R-:W-:-:S06]  /*0d00*/  @!P0 IMAD.MOV.U32 R18, RZ, RZ, RZ ;  /* 0x000000ffff128224 */ /* 0x000fcc00078e00ff */
[----:B------:R5:W4:Y:S01]  /*0d10*/  @P0 LDG.E R18, desc[UR26][R8.64] ;  /* 0x0000001a08120981 */ /* 0x000b22000c1e1900 */
[C---:B------:R-:W-:Y:S02]  /*0d20*/  VIADD R33, R13.reuse, 0x1 ;  /* 0x000000010d217836 */ /* 0x040fe40000000000 */
[--C-:B0-----:R-:W-:Y:S01]  /*0d30*/  IMAD.IADD R28, R13, 0x1, R0.reuse ;  /* 0x000000010d1c7824 */ /* 0x101fe200078e0200 */
[----:B------:R-:W0:Y:S01]  /*0d40*/  S2R R29, SR_CgaCtaId ;  /* 0x00000000001d7919 */ /* 0x000e220000008800 */
[----:B------:R-:W-:Y:S01]  /*0d50*/  ISETP.GE.U32.AND P0, PT, R23, UR29, PT ;  /* 0x0000001d17007c0c */ /* 0x000fe2000bf06070 */
[----:B------:R-:W-:Y:S02]  /*0d60*/  IMAD.IADD R22, R33, 0x1, R0 ;  /* 0x0000000121167824 */ /* 0x000fe400078e0200 */
[----:B-1----:R-:W-:Y:S01]  /*0d70*/  FADD R11, RZ, R24 ;  /* 0x00000018ff0b7221 */ /* 0x002fe20000000000 */
[----:B------:R-:W-:Y:S01]  /*0d80*/  LOP3.LUT R10, R28, 0x1f, RZ, 0xc0, !PT ;  /* 0x0000001f1c0a7812 */ /* 0x000fe200078ec0ff */
[----:B------:R-:W-:Y:S01]  /*0d90*/  FADD R28, RZ, R27 ;  /* 0x0000001bff1c7221 */ /* 0x000fe20000000000 */
[----:B------:R-:W-:Y:S01]  /*0da0*/  ISETP.GE.U32.OR P1, PT, R31, UR28, P0 ;  /* 0x0000001c1f007c0c */ /* 0x000fe20008726470 */
[----:B------:R-:W-:Y:S01]  /*0db0*/  FADD R33, RZ, R21 ;  /* 0x00000015ff217221 */ /* 0x000fe20000000000 */
[----:B------:R-:W-:Y:S01]  /*0dc0*/  LOP3.LUT R31, R22, 0x1f, RZ, 0xc0, !PT ;  /* 0x0000001f161f7812 */ /* 0x000fe200078ec0ff */
[----:B-----5:R-:W1:Y:S01]  /*0dd0*/  SHFL.IDX PT, R9, R11, R10, 0x1f ;  /* 0x00001f0a0b097589 */ /* 0x020e6200000e0000 */
[----:B------:R-:W-:Y:S01]  /*0de0*/  FADD R36, RZ, R32 ;  /* 0x00000020ff247221 */ /* 0x000fe20000000000 */
[----:B------:R-:W-:-:S02]  /*0df0*/  ISETP.GE.U32.AND P0, PT, R7, UR29, PT ;  /* 0x0000001d07007c0c */ /* 0x000fc4000bf06070 */
[----:B------:R-:W5:Y:S04]  /*0e00*/  SHFL.IDX PT, R28, R28, R31, 0x1f ;  /* 0x00001f1f1c1c7589 */ /* 0x000f6800000e0000 */
[----:B------:R0:W5:Y:S01]  /*0e10*/  SHFL.IDX PT, R14, R33, R10, 0x1f ;  /* 0x00001f0a210e7589 */ /* 0x00016200000e0000 */
[----:B------:R-:W-:-:S03]  /*0e20*/  ISETP.GE.U32.OR P0, PT, R19, UR28, P0 ;  /* 0x0000001c13007c0c */ /* 0x000fc60008706470 */
[----:B------:R1:W2:Y:S01]  /*0e30*/  SHFL.IDX PT, R15, R36, R31, 0x1f ;  /* 0x00001f1f240f7589 */ /* 0x0002a200000e0000 */
[----:B------:R-:W-:Y:S02]  /*0e40*/  MOV R8, 0x400 ;  /* 0x0000040000087802 */ /* 0x000fe40000000f00 */
[----:B------:R-:W-:-:S03]  /*0e50*/  FMNMX3 R21, |R24|, RZ, |R21|, !PT ;  /* 0x000000ff18157276 */ /* 0x000fc60007800615 */
[----:B------:R-:W-:Y:S01]  /*0e60*/  VIADD R8, R8, 0x20 ;  /* 0x0000002008087836 */ /* 0x000fe20000000000 */
[----:B0-----:R-:W-:-:S03]  /*0e70*/  @!P1 LEA R10, P3, R25, UR24, 0x3 ;  /* 0x00000018190a9c11 */ /* 0x001fc6000f8618ff */
[----:B------:R-:W-:Y:S02]  /*0e80*/  @!P0 IADD3 R34, P2, PT, R19, R34, RZ ;  /* 0x0000002213228210 */ /* 0x000fe40007f5e0ff */
[----:B------:R-:W-:Y:S01]  /*0e90*/  LEA R19, R29, R8, 0x18 ;  /* 0x000000081d137211 */ /* 0x000fe200078ec0ff */
[----:B-1----:R-:W-:Y:S01]  /*0ea0*/  FADD R29, RZ, R9 ;  /* 0x00000009ff1d7221 */ /* 0x002fe20000000000 */
[----:B------:R-:W-:Y:S02]  /*0eb0*/  @!P1 LEA.HI.X R11, R25, UR25, R30, 0x3, P3 ;  /* 0x00000019190b9c11 */ /* 0x000fe400098f1c1e */
[----:B------:R-:W-:Y:S01]  /*0ec0*/  FMNMX3 R25, |R27|, R21, |R32|, !PT ;  /* 0x000000151b197276 */ /* 0x000fe20007800620 */
[----:B------:R-:W-:Y:S01]  /*0ed0*/  @!P0 IMAD.X R31, RZ, RZ, R26, P2 ;  /* 0x000000ffff1f8224 */ /* 0x000fe200010e061a */
[----:B------:R-:W-:Y:S01]  /*0ee0*/  LOP3.LUT R21, RZ, R13, RZ, 0x33, !PT ;  /* 0x0000000dff157212 */ /* 0x000fe200078e33ff */
[----:B-----5:R-:W-:Y:S01]  /*0ef0*/  FADD R24, R28, R29 ;  /* 0x0000001d1c187221 */ /* 0x020fe20000000000 */
[----:B------:R-:W-:-:S03]  /*0f00*/  FADD R26, RZ, R14 ;  /* 0x0000000eff1a7221 */ /* 0x000fc60000000000 */
[----:B------:R-:W-:Y:S01]  /*0f10*/  IMAD.IADD R29, R21, 0x1, R0 ;  /* 0x00000001151d7824 */ /* 0x000fe200078e0200 */
[----:B------:R-:W-:-:S03]  /*0f20*/  LOP3.LUT R14, R0, 0x1f, RZ, 0xc0, !PT ;  /* 0x0000001f000e7812 */ /* 0x000fc600078ec0ff */
[----:B------:R-:W-:Y:S01]  /*0f30*/  IMAD.SHL.U32 R29, R29, 0x4, RZ ;  /* 0x000000041d1d7824 */ /* 0x000fe200078e00ff */
[----:B------:R-:W-:-:S04]  /*0f40*/  @!P0 LEA R8, P2, R34, UR24, 0x3 ;  /* 0x0000001822088c11 */ /* 0x000fc8000f8418ff */
[----:B------:R-:W-:Y:S01]  /*0f50*/  LOP3.LUT R30, R29, 0x7c, RZ, 0xc0, !PT ;  /* 0x0000007c1d1e7812 */ /* 0x000fe200078ec0ff */
[----:B------:R-:W-:Y:S01]  /*0f60*/  UIMAD UR6, UR6, UR12, URZ ;  /* 0x0000000c060672a4 */ /* 0x000fe2000f8e02ff */
[----:B------:R-:W-:Y:S01]  /*0f70*/  @!P0 LEA.HI.X R9, R34, UR25, R31, 0x3, P2 ;  /* 0x0000001922098c11 */ /* 0x000fe200090f1c1f */
[----:B------:R-:W-:Y:S01]  /*0f80*/  UIMAD.WIDE.U32 UR8, UR20, UR12, URZ ;  /* 0x0000000c140872a5 */ /* 0x000fe2000f8e00ff */
[----:B------:R-:W-:Y:S01]  /*0f90*/  VIADD R29, R22, 0x1 ;  /* 0x00000001161d7836 */ /* 0x000fe20000000000 */
[----:B------:R-:W-:Y:S01]  /*0fa0*/  UIMAD UR7, UR20, UR13, UR6 ;  /* 0x0000000d140772a4 */ /* 0x000fe2000f8e0206 */
[----:B------:R-:W-:Y:S01]  /*0fb0*/  IMAD.IADD R23, R0, 0x1, -R23 ;  /* 0x0000000100177824 */ /* 0x000fe200078e0a17 */
[----:B------:R-:W-:Y:S02]  /*0fc0*/  ULEA UR6, UP0, UR8, UR18, 0x6 ;  /* 0x0000001208067291 */ /* 0x000fe4000f8030ff */
[----:B------:R-:W-:Y:S01]  /*0fd0*/  UIADD3 UR7, UPT, UPT, UR9, UR7, URZ ;  /* 0x0000000709077290 */ /* 0x000fe2000fffe0ff */
[----:B------:R-:W-:-:S02]  /*0fe0*/  IMAD.SHL.U32 R23, R23, 0x4, RZ ;  /* 0x0000000417177824 */ /* 0x000fc400078e00ff */
[----:B------:R-:W-:Y:S01]  /*0ff0*/  VIADD R22, R22, 0x2 ;  /* 0x0000000216167836 */ /* 0x000fe20000000000 */
[----:B------:R-:W-:Y:S02]  /*1000*/  ULEA UR10, UP1, UR6, UR10, 0x2 ;  /* 0x0000000a060a7291 */ /* 0x000fe4000f8210ff */
[----:B------:R-:W-:-:S04]  /*1010*/  ULEA.HI.X UR8, UR8, UR19, UR7, 0x6, UP0 ;  /* 0x0000001308087291 */ /* 0x000fc800080f3407 */
[----:B------:R-:W-:Y:S01]  /*1020*/  ULEA.HI.X UR8, UR6, UR11, UR8, 0x2, UP1 ;  /* 0x0000000b06087291 */ /* 0x000fe200088f1408 */
[----:B------:R-:W0:Y:S01]  /*1030*/  LDCU.64 UR6, c[0x0][0x3b8] ;  /* 0x00007700ff0677ac */ /* 0x000e220008000a00 */
[----:B------:R-:W-:Y:S02]  /*1040*/  UIMAD UR15, UR15, -0x1f, URZ ;  /* 0xffffffe10f0f78a4 */ /* 0x000fe4000f8e02ff */
[----:B------:R-:W-:-:S04]  /*1050*/  UIMAD.WIDE.U32 UR4, UR14, -0x1f, UR4 ;  /* 0xffffffe10e0478a5 */ /* 0x000fc8000f8e0004 */
[----:B------:R-:W-:Y:S01]  /*1060*/  UIADD3 UR14, UPT, UPT, UR5, -UR14, UR15 ;  /* 0x8000000e050e7290 */ /* 0x000fe2000fffe00f */
[----:B------:R-:W-:Y:S01]  /*1070*/  BSSY.RECONVERGENT B0, `(.L_x_11105) ;  /* 0x00000ac000007945 */ /* 0x000fe20003800200 */
[----:B------:R-:W-:Y:S02]  /*1080*/  USHF.L.U64.HI UR9, UR12, 0x1, UR13 ;  /* 0x000000010c097899 */ /* 0x000fe4000801020d */
[----:B0-----:R-:W-:-:S04]  /*1090*/  ULEA UR6, UP0, UR4, UR6, 0x2 ;  /* 0x0000000604067291 */ /* 0x001fc8000f8010ff */
[----:B------:R-:W-:Y:S01]  /*10a0*/  ULEA.HI.X UR7, UR4, UR7, UR14, 0x2, UP0 ;  /* 0x0000000704077291 */ /* 0x000fe200080f140e */
[--C-:B--2---:R-:W-:Y:S02]  /*10b0*/  HADD2.F32 R27, -RZ, R20.reuse.H0_H0 ;  /* 0x20000014ff1b7230 */ /* 0x104fe40000004100 */
[----:B------:R-:W-:Y:S02]  /*10c0*/  HADD2.F32 R28, -RZ, R20.H1_H1 ;  /* 0x30000014ff1c7230 */ /* 0x000fe40000004100 */
[----:B------:R-:W-:Y:S01]  /*10d0*/  FADD R20, R15, R26 ;  /* 0x0000001a0f147221 */ /* 0x000fe20000000000 */
[----:B------:R-:W-:Y:S02]  /*10e0*/  FADD R26, R27, R27 ;  /* 0x0000001b1b1a7221 */ /* 0x000fe40000000000 */
[----:B------:R-:W-:Y:S01]  /*10f0*/  FADD R28, R28, R28 ;  /* 0x0000001c1c1c7221 */ /* 0x000fe20000000000 */
[----:B------:R-:W-:Y:S02]  /*1100*/  IMAD R15, R14, 0x84, R19 ;  /* 0x000000840e0f7824 */ /* 0x000fe400078e0213 */
[----:B------:R-:W-:-:S02]  /*1110*/  FMNMX R26, RZ, R26, !PT ;  /* 0x0000001aff1a7209 */ /* 0x000fc40007800000 */
[----:B------:R-:W-:Y:S01]  /*1120*/  FMNMX R28, RZ, R28, !PT ;  /* 0x0000001cff1c7209 */ /* 0x000fe20007800000 */
[----:B------:R-:W-:-:S05]  /*1130*/  IMAD R16, R16, 0x4, R15 ;  /* 0x0000000410107824 */ /* 0x000fca00078e020f */
[----:B------:R0:W-:Y:S01]  /*1140*/  STS [R16], R2 ;  /* 0x0000000210007388 */ /* 0x0001e20000000800 */
[--C-:B---3--:R-:W-:Y:S02]  /*1150*/  HADD2.F32 R27, -RZ, R17.reuse.H0_H0 ;  /* 0x20000011ff1b7230 */ /* 0x108fe40000004100 */
[----:B------:R-:W-:-:S03]  /*1160*/  HADD2.F32 R17, -RZ, R17.H1_H1 ;  /* 0x30000011ff117230 */ /* 0x000fc60000004100 */
[----:B------:R-:W-:Y:S01]  /*1170*/  FMUL R27, R27, R26 ;  /* 0x0000001a1b1b7220 */ /* 0x000fe20000400000 */
[--C-:B----4-:R-:W-:Y:S02]  /*1180*/  HADD2.F32 R32, -RZ, R6.reuse.H0_H0 ;  /* 0x20000006ff207230 */ /* 0x110fe40000004100 */
[----:B------:R-:W-:Y:S02]  /*1190*/  HADD2.F32 R6, -RZ, R6.H1_H1 ;  /* 0x30000006ff067230 */ /* 0x000fe40000004100 */
[----:B------:R-:W-:Y:S01]  /*11a0*/  FMUL R26, R17, R28 ;  /* 0x0000001c111a7220 */ /* 0x000fe20000400000 */
[----:B------:R-:W-:Y:S02]  /*11b0*/  IMAD.IADD R17, R15, 0x1, R30 ;  /* 0x000000010f117824 */ /* 0x000fe400078e021e */
[----:B------:R-:W-:Y:S01]  /*11c0*/  FADD R32, R32, R32 ;  /* 0x0000002020207221 */ /* 0x000fe20000000000 */
[----:B------:R-:W-:Y:S01]  /*11d0*/  FADD R34, R6, R6 ;  /* 0x0000000606227221 */ /* 0x000fe20000000000 */
[----:B0-----:R-:W-:Y:S01]  /*11e0*/  HADD2.F32 R2, -RZ, R18.H0_H0 ;  /* 0x20000012ff027230 */ /* 0x001fe20000004100 */
[----:B------:R0:W-:Y:S02]  /*11f0*/  STS [R17], R4 ;  /* 0x0000000411007388 */ /* 0x0001e40000000800 */
[----:B------:R-:W-:-:S02]  /*1200*/  FMNMX R33, RZ, R32, !PT ;  /* 0x00000020ff217209 */ /* 0x000fc40007800000 */
[----:B------:R-:W-:Y:S01]  /*1210*/  FMNMX R35, RZ, R34, !PT ;  /* 0x00000022ff237209 */ /* 0x000fe20007800000 */
[----:B------:R-:W-:Y:S01]  /*1220*/  FADD R31, RZ, R27 ;  /* 0x0000001bff1f7221 */ /* 0x000fe20000000000 */
[----:B------:R-:W-:Y:S01]  /*1230*/  LOP3.LUT R30, R29, 0x1f, RZ, 0xc0, !PT ;  /* 0x0000001f1d1e7812 */ /* 0x000fe200078ec0ff */
[----:B------:R-:W-:Y:S01]  /*1240*/  FADD R29, RZ, R26 ;  /* 0x0000001aff1d7221 */ /* 0x000fe20000000000 */
[----:B0-----:R-:W-:Y:S02]  /*1250*/  HADD2.F32 R4, -RZ, R18.H1_H1 ;  /* 0x30000012ff047230 */ /* 0x001fe40000004100 */
[----:B------:R-:W-:Y:S01]  /*1260*/  FMUL R18, R2, R33 ;  /* 0x0000002102127220 */ /* 0x000fe20000400000 */
[----:B------:R-:W-:Y:S02]  /*1270*/  IMAD.IADD R28, R0, 0x1, -R7 ;  /* 0x00000001001c7824 */ /* 0x000fe400078e0a07 */
[----:B------:R-:W-:Y:S02]  /*1280*/  FMUL R33, R4, R35 ;  /* 0x0000002304217220 */ /* 0x000fe40000400000 */
[----:B------:R-:W-:Y:S01]  /*1290*/  IMAD.SHL.U32 R28, R28, 0x4, RZ ;  /* 0x000000041c1c7824 */ /* 0x000fe200078e00ff */
[----:B------:R-:W-:Y:S01]  /*12a0*/  LOP3.LUT R4, R23, 0x7c, RZ, 0xc0, !PT ;  /* 0x0000007c17047812 */ /* 0x000fe200078ec0ff */
[----:B------:R-:W-:Y:S01]  /*12b0*/  FADD R23, RZ, R18 ;  /* 0x00000012ff177221 */ /* 0x000fe20000000000 */
[----:B------:R-:W-:Y:S01]  /*12c0*/  LOP3.LUT R32, R22, 0x1f, RZ, 0xc0, !PT ;  /* 0x0000001f16207812 */ /* 0x000fe200078ec0ff */
[----:B------:R-:W-:Y:S01]  /*12d0*/  FADD R35, RZ, R33 ;  /* 0x00000021ff237221 */ /* 0x000fe20000000000 */
[----:B------:R-:W0:Y:S01]  /*12e0*/  SHFL.IDX PT, R31, R31, R30, 0x1f ;  /* 0x00001f1e1f1f7589 */ /* 0x000e2200000e0000 */
[----:B------:R-:W-:-:S03]  /*12f0*/  LOP3.LUT R2, R28, 0x7c, RZ, 0xc0, !PT ;  /* 0x0000007c1c027812 */ /* 0x000fc600078ec0ff */
[----:B------:R-:W1:Y:S01]  /*1300*/  SHFL.IDX PT, R29, R29, R30, 0x1f ;  /* 0x00001f1e1d1d7589 */ /* 0x000e6200000e0000 */
[----:B------:R-:W-:-:S03]  /*1310*/  FMUL R6, R27, UR30 ;  /* 0x0000001e1b067c20 */ /* 0x000fc60008400000 */
[----:B------:R2:W3:Y:S01]  /*1320*/  SHFL.IDX PT, R28, R23, R32, 0x1f ;  /* 0x00001f20171c7589 */ /* 0x0004e200000e0000 */
[----:B------:R-:W-:-:S03]  /*1330*/  FMUL R7, R26, UR30 ;  /* 0x0000001e1a077c20 */ /* 0x000fc60008400000 */
[----:B------:R-:W4:Y:S04]  /*1340*/  SHFL.IDX PT, R30, R35, R32, 0x1f ;  /* 0x00001f20231e7589 */ /* 0x000f2800000e0000 */
[----:B------:R5:W-:Y:S01]  /*1350*/  @!P0 STG.E.64 desc[UR26][R8.64], R6 ;  /* 0x0000000608008986 */ /* 0x000be2000c101b1a */
[----:B------:R-:W-:Y:S01]  /*1360*/  ISETP.LT.U32.AND P0, PT, R13, UR28, PT ;  /* 0x0000001c0d007c0c */ /* 0x000fe2000bf01070 */
[----:B------:R-:W-:Y:S02]  /*1370*/  IMAD.IADD R2, R15, 0x1, R2 ;  /* 0x000000010f027824 */ /* 0x000fe400078e0202 */
[----:B--2---:R-:W-:-:S04]  /*1380*/  IMAD.WIDE.U32 R22, R13, UR12, RZ ;  /* 0x0000000c0d167c25 */ /* 0x004fc8000f8e00ff */
[----:B------:R-:W-:Y:S02]  /*1390*/  IMAD.IADD R4, R15, 0x1, R4 ;  /* 0x000000010f047824 */ /* 0x000fe400078e0204 */
[----:B-----5:R-:W-:Y:S01]  /*13a0*/  FMUL R8, R18, UR30 ;  /* 0x0000001e12087c20 */ /* 0x020fe20008400000 */
[----:B------:R-:W-:Y:S01]  /*13b0*/  FMUL R9, R33, UR30 ;  /* 0x0000001e21097c20 */ /* 0x000fe20008400000 */
[----:B------:R2:W-:Y:S01]  /*13c0*/  STS [R2], R6 ;  /* 0x0000000602007388 */ /* 0x0005e20000000800 */
[----:B------:R-:W-:-:S03]  /*13d0*/  FMNMX3 R25, |R27|, R25, |R26|, !PT ;  /* 0x000000191b197276 */ /* 0x000fc6000780061a */
[----:B------:R5:W-:Y:S01]  /*13e0*/  @!P1 STG.E.64 desc[UR26][R10.64], R8 ;  /* 0x000000080a009986 */ /* 0x000be2000c101b1a */
[----:B0-----:R-:W-:Y:S01]  /*13f0*/  FADD R31, R24, R31 ;  /* 0x0000001f181f7221 */ /* 0x001fe20000000000 */
[----:B-1----:R-:W-:Y:S01]  /*1400*/  FADD R29, R20, R29 ;  /* 0x0000001d141d7221 */ /* 0x002fe20000000000 */
[----:B------:R-:W-:Y:S01]  /*1410*/  USHF.L.U32 UR12, UR12, 0x1, URZ ;  /* 0x000000010c0c7899 */ /* 0x000fe200080006ff */
[----:B------:R0:W-:Y:S01]  /*1420*/  STS [R4], R8 ;  /* 0x0000000804007388 */ /* 0x0001e20000000800 */
[----:B--2---:R-:W-:Y:S02]  /*1430*/  IMAD.SHL.U32 R6, R22, 0x2, RZ ;  /* 0x0000000216067824 */ /* 0x004fe400078e00ff */
[----:B-----5:R-:W-:Y:S01]  /*1440*/  IMAD R11, R13, UR13, R23 ;  /* 0x0000000d0d0b7c24 */ /* 0x020fe2000f8e0217 */
[----:B0-----:R-:W-:Y:S01]  /*1450*/  FMNMX3 R8, |R18|, R25, |R33|, !PT ;  /* 0x0000001912087276 */ /* 0x001fe20007800621 */
[----:B---3--:R-:W-:Y:S01]  /*1460*/  FADD R10, R31, R28 ;  /* 0x0000001c1f0a7221 */ /* 0x008fe20000000000 */
[----:B------:R-:W-:-:S02]  /*1470*/  VIADD R25, R21, UR28 ;  /* 0x0000001c15197c36 */ /* 0x000fc40008000000 */
[----:B------:R-:W-:Y:S01]  /*1480*/  SHF.L.U64.HI R24, R22, 0x1, R11 ;  /* 0x0000000116187819 */ /* 0x000fe2000001020b */
[----:B----4-:R-:W-:Y:S01]  /*1490*/  FADD R11, R29, R30 ;  /* 0x0000001e1d0b7221 */ /* 0x010fe20000000000 */
        /* <DEDUP_REMOVED lines=21> */
.L_x_11109:
        /* <DEDUP_REMOVED lines=39> */
[----:B------:R-:W-:Y:S01]  /*1860*/  @!P1 LEA R20, P3, R21, UR10, 0x2 ;  /* 0x0000000a15149c11 */ /* 0x000fe2000f8610ff */
        /* <DEDUP_REMOVED lines=8> */
.L_x_11108:
[----:B------:R-:W-:Y:S05]  /*18f0*/  BSYNC.RECONVERGENT B1 ;  /* 0x0000000000017941 */ /* 0x000fea0003800200 */
.L_x_11107:
        /* <DEDUP_REMOVED lines=35> */
.L_x_11106:
[----:B------:R-:W-:Y:S05]  /*1b30*/  BSYNC.RECONVERGENT B0 ;  /* 0x0000000000007941 */ /* 0x000fea0003800200 */
.L_x_11105:
        /* <DEDUP_REMOVED lines=16> */
[----:B------:R-:W-:-:S03]  /*1c40*/  IMAD.MOV.U32 R22, RZ, RZ, RZ ;  /* 0x000000ffff167224 */ /* 0x000fc600078e00ff */
[----:B------:R-:W-:-:S04]  /*1c50*/  LOP3.LUT R20, R20, 0x3, RZ, 0xc0, !PT ;  /* 0x0000000314147812 */ /* 0x000fc800078ec0ff */
[----:B------:R-:W-:-:S03]  /*1c60*/  ISETP.NE.AND P0, PT, R20, RZ, PT ;  /* 0x000000ff1400720c */ /* 0x000fc60003f05270 */
[----:B------:R-:W-:Y:S10]  /*1c70*/  @!P1 BRA `(.L_x_11113) ;  /* 0x0000000000e49947 */ /* 0x000ff40003800000 */
[----:B---3--:R-:W1:Y:S01]  /*1c80*/  S2R R5, SR_CgaCtaId ;  /* 0x0000000000057919 */ /* 0x008e620000008800 */
[----:B------:R-:W-:Y:S01]  /*1c90*/  MOV R2, 0x400 ;  /* 0x0000040000027802 */ /* 0x000fe20000000f00 */
[----:B------:R-:W-:Y:S01]  /*1ca0*/  IMAD.SHL.U32 R3, R6, 0x10, RZ ;  /* 0x0000001006037824 */ /* 0x000fe200078e00ff */
[----:B------:R-:W-:-:S03]  /*1cb0*/  IADD3 R22, PT, PT, -R20, UR28, -R13 ;  /* 0x0000001c14167c10 */ /* 0x000fc6000fffe90d */
[----:B------:R-:W-:Y:S02]  /*1cc0*/  VIADD R2, R2, 0x20 ;  /* 0x0000002002027836 */ /* 0x000fe40000000000 */
[----:B------:R-:W-:Y:S02]  /*1cd0*/  IMAD R3, R14, 0x84, R3 ;  /* 0x000000840e037824 */ /* 0x000fe400078e0203 */
[----:B------:R-:W-:Y:S01]  /*1ce0*/  IMAD.MOV R7, RZ, RZ, -R22 ;  /* 0x000000ffff077224 */ /* 0x000fe200078e0a16 */
[----:B-1----:R-:W-:-:S04]  /*1cf0*/  LEA R2, R5, R2, 0x18 ;  /* 0x0000000205027211 */ /* 0x002fc800078ec0ff */
[----:B------:R-:W-:-:S07]  /*1d00*/  IADD3 R9, PT, PT, R3, 0x8, R2 ;  /* 0x0000000803097810 */ /* 0x000fce0007ffe002 */
.L_x_11114:
[C---:B0-----:R-:W-:Y:S01]  /*1d10*/  VIADD R2, R12.reuse, 0xffffffff ;  /* 0xffffffff0c027836 */ /* 0x041fe20000000000 */
[C---:B------:R-:W-:Y:S01]  /*1d20*/  LOP3.LUT R5, R12.reuse, 0x1f, RZ, 0xc0, !PT ;  /* 0x0000001f0c057812 */ /* 0x040fe200078ec0ff */
[C---:B------:R-:W-:Y:S02]  /*1d30*/  VIADD R3, R12.reuse, 0x1e ;  /* 0x0000001e0c037836 */ /* 0x040fe40000000000 */
[----:B------:R-:W-:Y:S01]  /*1d40*/  VIADD R4, R12, 0x1d ;  /* 0x0000001d0c047836 */ /* 0x000fe20000000000 */
[----:B------:R-:W-:Y:S01]  /*1d50*/  LOP3.LUT R17, R2, 0x1f, RZ, 0xc0, !PT ;  /* 0x0000001f02117812 */ /* 0x000fe200078ec0ff */
[----:B------:R-:W-:Y:S01]  /*1d60*/  VIADD R7, R7, 0x4 ;  /* 0x0000000407077836 */ /* 0x000fe20000000000 */
[----:B0-----:R-:W-:Y:S02]  /*1d70*/  LOP3.LUT R19, R3, 0x1f, RZ, 0xc0, !PT ;  /* 0x0000001f03137812 */ /* 0x001fe400078ec0ff */
        /* <DEDUP_REMOVED lines=41> */
.L_x_11113:
[----:B------:R-:W-:Y:S05]  /*2010*/  BSYNC.RECONVERGENT B1 ;  /* 0x0000000000017941 */ /* 0x000fea0003800200 */
.L_x_11112:
[----:B------:R-:W-:Y:S05]  /*2020*/  @!P0 BRA `(.L_x_11111) ;  /* 0x0000000000888947 */ /* 0x000fea0003800000 */
[----:B0--3--:R-:W-:Y:S01]  /*2030*/  LOP3.LUT R3, R12, 0x1f, RZ, 0xc0, !PT ;  /* 0x0000001f0c037812 */ /* 0x009fe200078ec0ff */
        /* <DEDUP_REMOVED lines=33> */
.L_x_11111:
[----:B------:R-:W-:Y:S05]  /*2250*/  BSYNC.RECONVERGENT B0 ;  /* 0x0000000000007941 */ /* 0x000fea0003800200 */
.L_x_11110:
[----:B---3--:R-:W3:Y:S01]  /*2260*/  S2R R7, SR_CgaCtaId ;  /* 0x0000000000077919 */ /* 0x008ee20000008800 */
[----:B-1----:R-:W-:Y:S01]  /*2270*/  MOV R20, 0x400 ;  /* 0x0000040000147802 */ /* 0x002fe20000000f00 */
[----:B------:R-:W-:Y:S01]  /*2280*/  BSSY.RECONVERGENT B0, `(.L_x_11115) ;  /* 0x0000023000007945 */ /* 0x000fe20003800200 */
[----:B------:R-:W-:Y:S01]  /*2290*/  BAR.SYNC.DEFER_BLOCKING 0x0 ;  /* 0x0000000000007b1d */ /* 0x000fe20000010000 */
[----:B------:R-:W-:Y:S02]  /*22a0*/  ISETP.GT.U32.AND P0, PT, R0, 0x1f, PT ;  /* 0x0000001f0000780c */ /* 0x000fe40003f04070 */
[----:B0-2---:R-:W-:-:S05]  /*22b0*/  VIADD R2, R20, 0x20 ;  /* 0x0000002014027836 */ /* 0x005fca0000000000 */
[----:B---3--:R-:W-:-:S05]  /*22c0*/  LEA R9, R7, R2, 0x18 ;  /* 0x0000000207097211 */ /* 0x008fca00078ec0ff */
        /* <DEDUP_REMOVED lines=10> */
[----:B------:R-:W5:Y:S04]  /*2370*/  LDS.64 R4, [R9+0x600] ;  /* 0x0006000009047984 */ /* 0x000f680000000a00 */
[----:B------:R-:W5:Y:S01]  /*2380*/  LDS.64 R2, [R9+0x700] ;  /* 0x0007000009027984 */ /* 0x000f620000000a00 */
[----:B-1----:R-:W-:Y:S01]  /*2390*/  FADD R15, R10, R22 ;  /* 0x000000160a0f7221 */ /* 0x002fe20000000000 */
[----:B0-----:R-:W-:Y:S01]  /*23a0*/  FADD R10, R11, R23 ;  /* 0x000000170b0a7221 */ /* 0x001fe20000000000 */
        /* <DEDUP_REMOVED lines=10> */
[----:B------:R-:W-:Y:S01]  /*2450*/  FADD R15, R15, R4 ;  /* 0x000000040f0f7221 */ /* 0x000fe20000000000 */
[----:B------:R-:W-:Y:S01]  /*2460*/  FADD R12, R12, R5 ;  /* 0x000000050c0c7221 */ /* 0x000fe20000000000 */
[----:B------:R-:W-:-:S04]  /*2470*/  @!P1 IMAD.WIDE.U32 R4, R14, 0x8, R10 ;  /* 0x000000080e049825 */ /* 0x000fc800078e000a */
[----:B------:R-:W-:Y:S01]  /*2480*/  FADD R2, R15, R2 ;  /* 0x000000020f027221 */ /* 0x000fe20000000000 */
[----:B------:R-:W-:-:S05]  /*2490*/  FADD R3, R12, R3 ;  /* 0x000000030c037221 */ /* 0x000fca0000000000 */
[----:B------:R1:W-:Y:S02]  /*24a0*/  @!P1 STG.E.64 desc[UR26][R4.64], R2 ;  /* 0x0000000204009986 */ /* 0x0003e4000c101b1a */
.L_x_11116:
[----:B------:R-:W-:Y:S05]  /*24b0*/  BSYNC.RECONVERGENT B0 ;  /* 0x0000000000007941 */ /* 0x000fea0003800200 */
.L_x_11115:
[----:B------:R-:W2:Y:S02]  /*24c0*/  LDCU.64 UR4, c[0x0][0x3a8] ;  /* 0x00007500ff0477ac */ /* 0x000ea40008000a00 */
[----:B--2---:R-:W-:-:S04]  /*24d0*/  UISETP.NE.U32.AND UP0, UPT, UR4, URZ, UPT ;  /* 0x000000ff0400728c */ /* 0x004fc8000bf05070 */
[----:B------:R-:W-:-:S09]  /*24e0*/  UISETP.NE.AND.EX UP0, UPT, UR5, URZ, UPT, UP0 ;  /* 0x000000ff0500728c */ /* 0x000fd2000bf05300 */
[----:B------:R-:W-:Y:S05]  /*24f0*/  BRA.U !UP0, `(.L_x_11117) ;  /* 0x00000001088c7547 */ /* 0x000fea000b800000 */
[----:B-1----:R-:W1:Y:S01]  /*2500*/  SHFL.DOWN PT, R3, R8, 0x10, 0x1f ;  /* 0x0a001f0008037f89 */ /* 0x002e6200000e0000 */
[----:B------:R-:W-:Y:S01]  /*2510*/  ISETP.NE.AND P1, PT, R14, RZ, PT ;  /* 0x000000ff0e00720c */ /* 0x000fe20003f25270 */
[----:B------:R-:W-:-:S12]  /*2520*/  BSSY B0, `(.L_x_11117) ;  /* 0x0000020000007945 */ /* 0x000fd80003800000 */
        /* <DEDUP_REMOVED lines=15> */
[----:B------:R-:W-:Y:S01]  /*2620*/  IMAD.MOV.U32 R2, RZ, RZ, RZ ;  /* 0x000000ffff027224 */ /* 0x000fe200078e00ff */
[----:B------:R-:W-:-:S11]  /*2630*/  UMOV UR4, 0xffffffff ;  /* 0xffffffff00047882 */ /* 0x000fd60000000000 */
[----:B------:R-:W-:-:S05]  /*2640*/  @!P0 LEA R3, R7, R20, 0x18 ;  /* 0x0000001407038211 */ /* 0x000fca00078ec0ff */
        /* <DEDUP_REMOVED lines=8> */
.L_x_11125:
[----:B------:R-:W-:Y:S02]  /*26d0*/  ISETP.NE.AND P0, PT, R0, RZ, PT ;  /* 0x000000ff0000720c */ /* 0x000fe40003f05270 */
[----:B--2---:R-:W-:-:S11]  /*26e0*/  FMNMX R5, R4, R5, !PT ;  /* 0x0000000504057209 */ /* 0x004fd60007800000 */
[----:B------:R-:W-:Y:S05]  /*26f0*/  @P0 BRA `(.L_x_11118) ;  /* 0x0000000000080947 */ /* 0x000fea0003800000 */
[----:B------:R-:W2:Y:S02]  /*2700*/  LDC.64 R2, c[0x0][0x3a8] ;  /* 0x0000ea00ff027b82 */ /* 0x000ea40000000a00 */
[----:B--2---:R2:W-:Y:S02]  /*2710*/  REDG.E.MAX.S32.STRONG.GPU desc[UR26][R2.64], R5 ;  /* 0x000000050200798e */ /* 0x0045e4000d12e31a */
.L_x_11118:
[----:B------:R-:W-:Y:S05]  /*2720*/  BSYNC B0 ;  /* 0x0000000000007941 */ /* 0x000fea0003800000 */
.L_x_11117:
        /* <DEDUP_REMOVED lines=11> */
[----:B012---:R-:W-:Y:S05]  /*27e0*/  CALL.REL.NOINC `($__internal_349_$__cuda_sm20_rcp_rn_f32_slowpath) ;  /* 0x0000000400987944 */ /* 0x007fea0003c00000 */
[----:B------:R-:W-:Y:S05]  /*27f0*/  BRA `(.L_x_11121) ;  /* 0x0000000000147947 */ /* 0x000fea0003800000 */
.L_x_11120:
[----:B-12---:R-:W1:Y:S01]  /*2800*/  MUFU.RCP R5, UR30 ;  /* 0x0000001e00057d08 */ /* 0x006e620008001000 */
[----:B------:R-:W-:-:S04]  /*2810*/  IMAD.U32 R0, RZ, RZ, UR30 ;  /* 0x0000001eff007e24 */ /* 0x000fc8000f8e00ff */
[----:B-1----:R-:W-:-:S04]  /*2820*/  FFMA R0, R5, R0, -1 ;  /* 0xbf80000005007423 */ /* 0x002fc80000000000 */
[----:B------:R-:W-:-:S04]  /*2830*/  FADD.FTZ R0, -R0, -RZ ;  /* 0x800000ff00007221 */ /* 0x000fc80000010100 */
[----:B------:R-:W-:-:S07]  /*2840*/  FFMA R5, R5, R0, R5 ;  /* 0x0000000005057223 */ /* 0x000fce0000000005 */
.L_x_11121:
[----:B------:R-:W1:Y:S02]  /*2850*/  LDC.64 R2, c[0x0][0x3b0] ;  /* 0x0000ec00ff027b82 */ /* 0x000e640000000a00 */
[----:B-1----:R-:W-:Y:S01]  /*2860*/  STG.E desc[UR26][R2.64], R5 ;  /* 0x0000000502007986 */ /* 0x002fe2000c10191a */
[----:B------:R-:W-:Y:S05]  /*2870*/  EXIT ;  /* 0x000000000000794d */ /* 0x000fea0003800000 */
.L_x_11119:
[----:B------:R-:W-:Y:S02]  /*2880*/  IMAD.MOV.U32 R7, RZ, RZ, 0x4 ;  /* 0x00000004ff077424 */ /* 0x000fe400078e00ff */
[----:B------:R-:W-:Y:S02]  /*2890*/  IMAD.MOV.U32 R9, RZ, RZ, 0x1f ;  /* 0x0000001fff097424 */ /* 0x000fe400078e00ff */
[----:B0-----:R-:W-:-:S07]  /*28a0*/  IMAD.MOV.U32 R6, RZ, RZ, -0x1 ;  /* 0xffffffffff067424 */ /* 0x001fce00078e00ff */
[----:B-12---:R-:W-:Y:S05]  /*28b0*/  WARPSYNC.COLLECTIVE R6, `(.L_x_11122) ;  /* 0x0000000006087348 */ /* 0x006fea0003c00000 */
[----:B--2---:R0:W2:Y:S02]  /*28c0*/  SHFL.DOWN P0, R5, R2, R7, R9 ;  /* 0x0800000702057389 */ /* 0x0040a40000000009 */
[----:B012---:R-:W-:Y:S05]  /*28d0*/  ENDCOLLECTIVE ;  /* 0x000000000000791b */ /* 0x007fea0003800000 */
.L_x_11122:
[----:B------:R-:W-:Y:S02]  /*28e0*/  IMAD.MOV.U32 R7, RZ, RZ, 0x2 ;  /* 0x00000002ff077424 */ /* 0x000fe400078e00ff */
[----:B------:R-:W-:-:S05]  /*28f0*/  IMAD.MOV.U32 R3, RZ, RZ, R5 ;  /* 0x000000ffff037224 */ /* 0x000fca00078e0005 */
[----:B------:R-:W-:-:S05]  /*2900*/  FMNMX R3, R3, R2, !PT ;  /* 0x0000000203037209 */ /* 0x000fca0007800000 */
[----:B------:R-:W-:-:S07]  /*2910*/  IMAD.MOV.U32 R2, RZ, RZ, R3 ;  /* 0x000000ffff027224 */ /* 0x000fce00078e0003 */
[----:B------:R-:W-:Y:S05]  /*2920*/  WARPSYNC.COLLECTIVE R6, `(.L_x_11123) ;  /* 0x0000000006087348 */ /* 0x000fea0003c00000 */
[----:B------:R0:W1:Y:S02]  /*2930*/  SHFL.DOWN P0, R5, R2, R7, R9 ;  /* 0x0800000702057389 */ /* 0x0000640000000009 */
[----:B01----:R-:W-:Y:S05]  /*2940*/  ENDCOLLECTIVE ;  /* 0x000000000000791b */ /* 0x003fea0003800000 */
.L_x_11123:
[----:B------:R-:W-:Y:S02]  /*2950*/  IMAD.MOV.U32 R7, RZ, RZ, 0x1 ;  /* 0x00000001ff077424 */ /* 0x000fe400078e00ff */
[----:B------:R-:W-:-:S05]  /*2960*/  IMAD.MOV.U32 R4, RZ, RZ, R5 ;  /* 0x000000ffff047224 */ /* 0x000fca00078e0005 */
[----:B------:R-:W-:-:S05]  /*2970*/  FMNMX R4, R3, R4, !PT ;  /* 0x0000000403047209 */ /* 0x000fca0007800000 */
[----:B------:R-:W-:-:S07]  /*2980*/  IMAD.MOV.U32 R2, RZ, RZ, R4 ;  /* 0x000000ffff027224 */ /* 0x000fce00078e0004 */
[----:B------:R-:W-:Y:S05]  /*2990*/  WARPSYNC.COLLECTIVE R6, `(.L_x_11124) ;  /* 0x0000000006087348 */ /* 0x000fea0003c00000 */
[----:B------:R0:W1:Y:S02]  /*29a0*/  SHFL.DOWN P0, R5, R2, R7, R9 ;  /* 0x0800000702057389 */ /* 0x0000640000000009 */
[----:B01----:R-:W-:Y:S05]  /*29b0*/  ENDCOLLECTIVE ;  /* 0x000000000000791b */ /* 0x003fea0003800000 */
.L_x_11124:
[----:B------:R-:W-:Y:S05]  /*29c0*/  BRA `(.L_x_11125) ;  /* 0xfffffffc00407947 */ /* 0x000fea000383ffff */
        .weak           $__internal_348_$__cuda_sm20_div_u64
        .type           $__internal_348_$__cuda_sm20_div_u64,@function
        .size           $__internal_348_$__cuda_sm20_div_u64,($__internal_349_$__cuda_sm20_rcp_rn_f32_slowpath - $__internal_348_$__cuda_sm20_div_u64)
$__internal_348_$__cuda_sm20_div_u64:
        /* <DEDUP_REMOVED lines=71> */
[----:B------:R-:W-:Y:S11]  /*2e40*/  RET.REL.NODEC R2 `(_ZN18transformer_engine6detail38cast_transpose_fused_kernel_notalignedILb1ELb1ELb0EfNS_16CTDBiasDActParamI6__halfS3_ffEELi2ELi1ENS_5EmptyEXadL_ZNS_6dsreluIffEET_T0_RKS5_EEEEvT3_mmm) ;  /* 0xffffffd0026c7950 */ /* 0x000ff60003c3ffff */
        .weak           $__internal_349_$__cuda_sm20_rcp_rn_f32_slowpath
        .type           $__internal_349_$__cuda_sm20_rcp_rn_f32_slowpath,@function
        .size           $__internal_349_$__cuda_sm20_rcp_rn_f32_slowpath,(.L_x_29650 - $__internal_349_$__cuda_sm20_rcp_rn_f32_slowpath)
$__internal_349_$__cuda_sm20_rcp_rn_f32_slowpath:
        /* <DEDUP_REMOVED lines=15> */
.L_x_11126:
        /* <DEDUP_REMOVED lines=33> */
.L_x_11128:
[----:B------:R0:W1:Y:S02]  /*3150*/  MUFU.RCP R2, R0 ;  /* 0x0000000000027308 */ /* 0x0000640000001000 */
.L_x_11127:
[----:B-1-3--:R-:W-:Y:S02]  /*3160*/  IMAD.MOV.U32 R5, RZ, RZ, R2 ;  /* 0x000000ffff057224 */ /* 0x00afe400078e0002 */
[----:B------:R-:W-:Y:S02]  /*3170*/  IMAD.MOV.U32 R2, RZ, RZ, R7 ;  /* 0x000000ffff027224 */ /* 0x000fe400078e0007 */
[----:B------:R-:W-:-:S04]  /*3180*/  IMAD.MOV.U32 R3, RZ, RZ, 0x0 ;  /* 0x00000000ff037424 */ /* 0x000fc800078e00ff */
[----:B0-2---:R-:W-:Y:S05]  /*3190*/  RET.REL.NODEC R2 `(_ZN18transformer_engine6detail38cast_transpose_fused_kernel_notalignedILb1ELb1ELb0EfNS_16CTDBiasDActParamI6__halfS3_ffEELi2ELi1ENS_5EmptyEXadL_ZNS_6dsreluIffEET_T0_RKS5_EEEEvT3_mmm) ;  /* 0xffffffcc02987950 */ /* 0x005fea0003c3ffff */
.L_x_11129:
        /* <DEDUP_REMOVED lines=14> */
.L_x_29650:


//--------------------- .text._ZN18transformer_engine6detail38cast_transpose_fused_kernel_notalignedILb1ELb1ELb0EfNS_16CTDBiasDActParamIff13__nv_fp8_e4m3fEELi1ELi4ENS_5EmptyEXadL_ZNS_6dsreluIffEET_T0_RKS5_EEEEvT3_mmm --------------------------
	.section	.text._ZN18transformer_engine6detail38cast_transpose_fused_kernel_notalignedILb1ELb1ELb0EfNS_16CTDBiasDActParamIff13__nv_fp8_e4m3fEELi1ELi4ENS_5EmptyEXadL_ZNS_6dsreluIffEET_T0_RKS5_EEEEvT3_mmm,"ax",@progbits
	.align	128
        .global         _ZN18transformer_engine6detail38cast_transpose_fused_kernel_notalignedILb1ELb1ELb0EfNS_16CTDBiasDActParamIff13__nv_fp8_e4m3fEELi1ELi4ENS_5EmptyEXadL_ZNS_6dsreluIffEET_T0_RKS5_EEEEvT3_mmm
        .type           _ZN18transformer_engine6detail38cast_transpose_fused_kernel_notalignedILb1ELb1ELb0EfNS_16CTDBiasDActParamIff13__nv_fp8_e4m3fEELi1ELi4ENS_5EmptyEXadL_ZNS_6dsreluIffEET_T0_RKS5_EEEEvT3_mmm,@function
        .size           _ZN18transformer_engine6detail38cast_transpose_fused_kernel_notalignedILb1ELb1ELb0EfNS_16CTDBiasDActParamIff13__nv_fp8_e4m3fEELi1ELi4ENS_5EmptyEXadL_ZNS_6dsreluIffEET_T0_RKS5_EEEEvT3_mmm,(.L_x_29652 - _ZN18transformer_engine6detail38cast_transpose_fused_kernel_notalignedILb1ELb1ELb0EfNS_16CTDBiasDActParamIff13__nv_fp8_e4m3fEELi1ELi4ENS_5EmptyEXadL_ZNS_6dsreluIffEET_T0_RKS5_EEEEvT3_mmm)
        .other          _ZN18transformer_engine6detail38cast_transpose_fused_kernel_notalignedILb1ELb1ELb0EfNS_16CTDBiasDActParamIff13__nv_fp8_e4m3fEELi1ELi4ENS_5EmptyEXadL_ZNS_6dsreluIffEET_T0_RKS5_EEEEvT3_mmm,@"STO_CUDA_ENTRY STV_DEFAULT"
_ZN18transformer_engine6detail38cast_transpose_fused_kernel_notalignedILb1ELb1ELb0EfNS_16CTDBiasDActParamIff13__nv_fp8_e4m3fEELi1ELi4ENS_5EmptyEXadL_ZNS_6dsreluIffEET_T0_RKS5_EEEEvT3_mmm:
.text._ZN18transformer_engine6detail38cast_transpose_fused_kernel_notalignedILb1ELb1ELb0EfNS_16CTDBiasDActParamIff13__nv_fp8_e4m3fEELi1ELi4ENS_5EmptyEXadL_ZNS_6dsreluIffEET_T0_RKS5_EEEEvT3_mmm:
        /* <DEDUP_REMOVED lines=43> */
.L_x_11130:
[----:B------:R-:W-:-:S07]  /*02b0*/  MOV R5, 0x2d0 ;  /* 0x000002d000057802 */ /* 0x000fce0000000f00 */
[----:B------:R-:W-:Y:S05]  /*02c0*/  CALL.REL.NOINC `($__internal_350_$__cuda_sm20_div_u64) ;  /* 0x0000003400747944 */ /* 0x000fea0003c00000 */
        /* <DEDUP_REMOVED lines=11> */
.L_x_11131:
[----:B------:R-:W0:Y:S01]  /*0380*/  LDCU.64 UR16, c[0x0][0x3d0] ;  /* 0x00007a00ff1077ac */ /* 0x000e220008000a00 */
[C---:B------:R-:W-:Y:S02]  /*0390*/  IMAD.SHL.U32 R23, R17.reuse, 0x4, RZ ;  /* 0x0000000411177824 */ /* 0x040fe400078e00ff */
[----:B------:R-:W-:Y:S01]  /*03a0*/  IMAD.SHL.U32 R17, R17, 0x10, RZ ;  /* 0x0000001011117824 */ /* 0x000fe200078e00ff */
[----:B------:R-:W1:Y:S01]  /*03b0*/  LDCU.64 UR24, c[0x0][0x3c8] ;  /* 0x00007900ff1877ac */ /* 0x000e620008000a00 */
[----:B------:R-:W-:Y:S02]  /*03c0*/  IMAD.IADD R7, R0, 0x1, -R23 ;  /* 0x0000000100077824 */ /* 0x000fe400078e0a17 */
[----:B------:R-:W-:Y:S01]  /*03d0*/  IMAD.MOV.U32 R3, RZ, RZ, RZ ;  /* 0x000000ffff037224 */ /* 0x000fe200078e00ff */
[----:B------:R-:W2:Y:S02]  /*03e0*/  LDCU.64 UR22, c[0x0][0x3a0] ;  /* 0x00007400ff1677ac */ /* 0x000ea40008000a00 */
[----:B------:R-:W-:Y:S01]  /*03f0*/  LOP3.LUT R2, R7, 0x1f, RZ, 0xc0, !PT ;  /* 0x0000001f07027812 */ /* 0x000fe200078ec0ff */
[----:B------:R-:W-:-:S02]  /*0400*/  USHF.L.U32 UR15, UR20, 0x5, URZ ;  /* 0x00000005140f7899 */ /* 0x000fc400080006ff */
[----:B------:R-:W-:Y:S02]  /*0410*/  USHF.L.U64.HI UR14, UR4, 0x5, UR5 ;  /* 0x00000005040e7899 */ /* 0x000fe40008010205 */
[----:B------:R-:W-:Y:S02]  /*0420*/  USHF.L.U64.HI UR21, UR20, 0x5, UR6 ;  /* 0x0000000514157899 */ /* 0x000fe40008010206 */
[----:B0-----:R-:W-:Y:S02]  /*0430*/  USHF.R.U64 UR32, UR16, 0x2, UR17 ;  /* 0x0000000210207899 */ /* 0x001fe40008001211 */
[----:B------:R-:W-:Y:S02]  /*0440*/  USHF.R.U32.HI UR29, URZ, 0x2, UR17 ;  /* 0x00000002ff1d7899 */ /* 0x000fe40008011611 */
[----:B------:R-:W-:Y:S01]  /*0450*/  ULEA UR7, UP1, -UR4, UR32, 0x5 ;  /* 0x0000002004077291 */ /* 0x000fe2000f8229ff */
[----:B-1----:R-:W-:Y:S01]  /*0460*/  IMAD R11, R17, UR25, RZ ;  /* 0x00000019110b7c24 */ /* 0x002fe2000f8e02ff */
[----:B------:R-:W-:-:S02]  /*0470*/  UIADD3 UR18, UP0, UPT, -UR15, UR24, URZ ;  /* 0x000000180f127290 */ /* 0x000fc4000ff1e1ff */
[----:B------:R-:W-:Y:S01]  /*0480*/  UIADD3.X UR14, UPT, UPT, ~UR14, UR29, URZ, UP1, !UPT ;  /* 0x0000001d0e0e7290 */ /* 0x000fe20008ffe5ff */
[----:B--2---:R-:W-:Y:S01]  /*0490*/  ISETP.NE.U32.AND P0, PT, RZ, UR22, PT ;  /* 0x00000016ff007c0c */ /* 0x004fe2000bf05070 */
[----:B------:R-:W-:Y:S02]  /*04a0*/  UISETP.LT.U32.AND UP1, UPT, UR7, 0x20, UPT ;  /* 0x000000200700788c */ /* 0x000fe4000bf21070 */
[----:B------:R-:W-:Y:S01]  /*04b0*/  UIADD3.X UR19, UPT, UPT, ~UR21, UR25, URZ, UP0, !UPT ;  /* 0x0000001915137290 */ /* 0x000fe200087fe5ff */
[----:B------:R-:W-:Y:S01]  /*04c0*/  ISETP.NE.AND.EX P0, PT, RZ, UR23, PT, P0 ;  /* 0x00000017ff007c0c */ /* 0x000fe2000bf05300 */
[----:B------:R-:W-:Y:S02]  /*04d0*/  UISETP.LT.U32.AND UP0, UPT, UR18, 0x20, UPT ;  /* 0x000000201200788c */ /* 0x000fe4000bf01070 */
[----:B------:R-:W-:Y:S02]  /*04e0*/  UISETP.LT.U32.AND.EX UP1, UPT, UR14, URZ, UPT, UP1 ;  /* 0x000000ff0e00728c */ /* 0x000fe4000bf21110 */
[----:B------:R-:W-:-:S02]  /*04f0*/  UISETP.LT.U32.AND.EX UP0, UPT, UR19, URZ, UPT, UP0 ;  /* 0x000000ff1300728c */ /* 0x000fc4000bf01100 */
[----:B------:R-:W-:Y:S01]  /*0500*/  USEL UR7, UR7, 0x20, UP1 ;  /* 0x0000002007077887 */ /* 0x000fe20008800000 */
[----:B------:R-:W0:Y:S01]  /*0510*/  LDCU.128 UR8, c[0x0][0x380] ;  /* 0x00007000ff0877ac */ /* 0x000e220008000c00 */
[----:B------:R-:W-:-:S04]  /*0520*/  USEL UR18, UR18, 0x20, UP0 ;  /* 0x0000002012127887 */ /* 0x000fc80008000000 */
[----:B------:R-:W-:Y:S01]  /*0530*/  ISETP.GE.U32.AND P2, PT, R23, UR7, PT ;  /* 0x0000000717007c0c */ /* 0x000fe2000bf46070 */
[----:B------:R-:W-:Y:S01]  /*0540*/  UIMAD UR14, UR5, UR24, URZ ;  /* 0x00000018050e72a4 */ /* 0x000fe2000f8e02ff */
[----:B------:R-:W1:Y:S01]  /*0550*/  @P0 LDC.64 R4, c[0x0][0x3a0] ;  /* 0x0000e800ff040b82 */ /* 0x000e620000000a00 */
[----:B------:R-:W-:Y:S02]  /*0560*/  UIMAD.WIDE.U32 UR12, UR4, UR24, URZ ;  /* 0x00000018040c72a5 */ /* 0x000fe4000f8e00ff */
[----:B------:R-:W-:Y:S01]  /*0570*/  UIMAD UR19, UR4, UR25, UR14 ;  /* 0x00000019041372a4 */ /* 0x000fe2000f8e020e */
[----:B------:R-:W-:Y:S01]  /*0580*/  ISETP.LT.U32.AND P2, PT, R2, UR18, !P2 ;  /* 0x0000001202007c0c */ /* 0x000fe2000d741070 */
[----:B------:R-:W-:Y:S01]  /*0590*/  ULEA UR14, UP0, UR12, UR15, 0x7 ;  /* 0x0000000f0c0e7291 */ /* 0x000fe2000f8038ff */
[----:B------:R-:W-:Y:S01]  /*05a0*/  IMAD.WIDE.U32 R2, R17, UR24, R2 ;  /* 0x0000001811027c25 */ /* 0x000fe2000f8e0002 */
[----:B------:R-:W-:Y:S02]  /*05b0*/  UIADD3 UR19, UPT, UPT, UR13, UR19, URZ ;  /* 0x000000130d137290 */ /* 0x000fe4000fffe0ff */
[----:B------:R-:W-:Y:S01]  /*05c0*/  USHF.L.U32 UR13, UR14, 0x2, URZ ;  /* 0x000000020e0d7899 */ /* 0x000fe200080006ff */
[----:B------:R-:W-:Y:S01]  /*05d0*/  IMAD.IADD R3, R3, 0x1, R11 ;  /* 0x0000000103037824 */ /* 0x000fe200078e020b */
[----:B------:R-:W-:Y:S01]  /*05e0*/  ULEA.HI.X UR15, UR12, UR21, UR19, 0x7, UP0 ;  /* 0x000000150c0f7291 */ /* 0x000fe200080f3c13 */
[----:B------:R-:W1:Y:S01]  /*05f0*/  LDCU.64 UR30, c[0x0][0x358] ;  /* 0x00006b00ff1e77ac */ /* 0x000e620008000a00 */
[----:B0-----:R-:W-:-:S04]  /*0600*/  UIADD3 UR23, UP0, UPT, UR13, UR10, URZ ;  /* 0x0000000a0d177290 */ /* 0x001fc8000ff1e0ff */
[C---:B------:R-:W-:Y:S01]  /*0610*/  @P2 IMAD.SHL.U32 R8, R2.reuse, 0x4, RZ ;  /* 0x0000000402082824 */ /* 0x040fe200078e00ff */
[----:B------:R-:W-:Y:S01]  /*0620*/  USHF.L.U64.HI UR10, UR14, 0x2, UR15 ;  /* 0x000000020e0a7899 */ /* 0x000fe2000801020f */
[----:B------:R-:W-:-:S03]  /*0630*/  @P2 SHF.L.U64.HI R9, R2, 0x2, R3 ;  /* 0x0000000202092819 */ /* 0x000fc60000010203 */
[----:B------:R-:W-:Y:S01]  /*0640*/  UIADD3.X UR26, UPT, UPT, UR10, UR11, URZ, UP0, !UPT ;  /* 0x0000000b0a1a7290 */ /* 0x000fe200087fe4ff */
[----:B------:R-:W-:Y:S01]  /*0650*/  @P2 IADD3 R12, P1, PT, R8, UR23, RZ ;  /* 0x00000017080c2c10 */ /* 0x000fe2000ff3e0ff */
[----:B------:R-:W-:Y:S01]  /*0660*/  UIADD3 UR13, UP0, UPT, UR13, UR8, URZ ;  /* 0x000000080d0d7290 */ /* 0x000fe2000ff1e0ff */
[----:B------:R-:W-:-:S03]  /*0670*/  @P2 IADD3 R16, P3, PT, R2, UR24, RZ ;  /* 0x0000001802102c10 */ /* 0x000fc6000ff7e0ff */
[----:B------:R-:W-:Y:S01]  /*0680*/  @P2 IADD3.X R13, PT, PT, R9, UR26, RZ, P1, !PT ;  /* 0x0000001a090d2c10 */ /* 0x000fe20008ffe4ff */
[----:B------:R-:W-:Y:S01]  /*0690*/  UIADD3.X UR22, UPT, UPT, UR10, UR9, URZ, UP0, !UPT ;  /* 0x000000090a167290 */ /* 0x000fe200087fe4ff */
[----:B-1----:R0:W2:Y:S01]  /*06a0*/  @P0 LDG.E R6, desc[UR30][R4.64] ;  /* 0x0000001e04060981 */ /* 0x0020a2000c1e1900 */
[----:B------:R-:W-:Y:S01]  /*06b0*/  @P2 IADD3 R8, P1, PT, R8, UR13, RZ ;  /* 0x0000000d08082c10 */ /* 0x000fe2000ff3e0ff */
[C---:B------:R-:W-:Y:S02]  /*06c0*/  @P2 IMAD.SHL.U32 R15, R16.reuse, 0x4, RZ ;  /* 0x00000004100f2824 */ /* 0x040fe400078e00ff */
[----:B------:R1:W3:Y:S01]  /*06d0*/  @P2 LDG.E R10, desc[UR30][R12.64] ;  /* 0x0000001e0c0a2981 */ /* 0x0002e2000c1e1900 */
[----:B------:R-:W-:Y:S02]  /*06e0*/  @P2 IADD3.X R19, PT, PT, R3, UR25, RZ, P3, !PT ;  /* 0x0000001903132c10 */ /* 0x000fe40009ffe4ff */
[----:B------:R-:W-:Y:S01]  /*06f0*/  CS2R R32, SRZ ;  /* 0x0000000000207805 */ /* 0x000fe2000001ff00 */
[----:B------:R-:W-:Y:S01]  /*0700*/  UIMAD.WIDE.U32 UR8, UR24, 0x2, URZ ;  /* 0x00000002180878a5 */ /* 0x000fe2000f8e00ff */
[----:B------:R-:W-:Y:S01]  /*0710*/  @P2 IADD3.X R9, PT, PT, R9, UR22, RZ, P1, !PT ;  /* 0x0000001609092c10 */ /* 0x000fe20008ffe4ff */
[----:B------:R-:W-:Y:S01]  /*0720*/  USHF.L.U32 UR10, UR25, 0x1, URZ ;  /* 0x00000001190a7899 */ /* 0x000fe200080006ff */
[----:B------:R-:W-:-:S02]  /*0730*/  @P2 SHF.L.U64.HI R16, R16, 0x2, R19 ;  /* 0x0000000210102819 */ /* 0x000fc40000010213 */
[----:B0-----:R-:W-:Y:S01]  /*0740*/  @P2 IADD3 R4, P1, PT, R15, UR23, RZ ;  /* 0x000000170f042c10 */ /* 0x001fe2000ff3e0ff */
[----:B------:R0:W4:Y:S01]  /*0750*/  @P2 LDG.E R32, desc[UR30][R8.64] ;  /* 0x0000001e08202981 */ /* 0x000122000c1e1900 */
[----:B-1----:R-:W-:Y:S01]  /*0760*/  @P2 IADD3 R12, P3, PT, R2, UR8, RZ ;  /* 0x00000008020c2c10 */ /* 0x002fe2000ff7e0ff */
[----:B------:R-:W-:Y:S01]  /*0770*/  IMAD.U32 R13, RZ, RZ, UR10 ;  /* 0x0000000aff0d7e24 */ /* 0x000fe2000f8e00ff */
[----:B------:R-:W-:-:S03]  /*0780*/  @P2 IADD3.X R5, PT, PT, R16, UR26, RZ, P1, !PT ;  /* 0x0000001a10052c10 */ /* 0x000fc60008ffe4ff */
[C---:B------:R-:W-:Y:S01]  /*0790*/  @P2 IMAD.SHL.U32 R14, R12.reuse, 0x4, RZ ;  /* 0x000000040c0e2824 */ /* 0x040fe200078e00ff */
[----:B------:R-:W-:Y:S02]  /*07a0*/  @P2 IADD3.X R13, PT, PT, R3, UR9, R13, P3, !PT ;  /* 0x00000009030d2c10 */ /* 0x000fe40009ffe40d */
[----:B------:R-:W4:Y:S02]  /*07b0*/  @P2 LDG.E R5, desc[UR30][R4.64] ;  /* 0x0000001e04052981 */ /* 0x000f24000c1e1900 */
[----:B------:R-:W-:Y:S02]  /*07c0*/  @P2 SHF.L.U64.HI R12, R12, 0x2, R13 ;  /* 0x000000020c0c2819 */ /* 0x000fe4000001020d */
[----:B------:R-:W-:Y:S01]  /*07d0*/  @P2 IADD3 R26, P1, PT, R14, UR23, RZ ;  /* 0x000000170e1a2c10 */ /* 0x000fe2000ff3e0ff */
[----:B------:R-:W-:-:S03]  /*07e0*/  VOTEU.ANY UP0, P2 ;  /* 0x0000000000ff7886 */ /* 0x000fc60001000100 */
[----:B------:R-:W-:Y:S02]  /*07f0*/  @P2 IADD3.X R27, PT, PT, R12, UR26, RZ, P1, !PT ;  /* 0x0000001a0c1b2c10 */ /* 0x000fe40008ffe4ff */
[----:B0-----:R-:W-:Y:S01]  /*0800*/  @P2 IADD3 R8, P1, PT, R15, UR13, RZ ;  /* 0x0000000d0f082c10 */ /* 0x001fe2000ff3e0ff */
[----:B------:R-:W-:Y:S01]  /*0810*/  IMAD.U32 R13, RZ, RZ, UR24 ;  /* 0x00000018ff0d7e24 */ /* 0x000fe2000f8e00ff */
[----:B------:R-:W-:Y:S01]  /*0820*/  CS2R R24, SRZ ;  /* 0x0000000000187805 */ /* 0x000fe2000001ff00 */
[----:B------:R-:W-:Y:S01]  /*0830*/  @UP0 UIMAD UR8, UR25, 0x3, URZ ;  /* 0x00000003190808a4 */ /* 0x000fe2000f8e02ff */
[----:B------:R-:W-:Y:S01]  /*0840*/  @P2 IADD3.X R9, PT, PT, R16, UR22, RZ, P1, !PT ;  /* 0x0000001610092c10 */ /* 0x000fe20008ffe4ff */
[----:B------:R-:W-:Y:S01]  /*0850*/  @P2 IMAD.WIDE.U32 R2, R13, 0x3, R2 ;  /* 0x000000030d022825 */ /* 0x000fe200078e0002 */
[----:B------:R-:W4:Y:S01]  /*0860*/  @P2 LDG.E R26, desc[UR30][R26.64] ;  /* 0x0000001e1a1a2981 */ /* 0x000f22000c1e1900 */
[----:B------:R-:W-:Y:S02]  /*0870*/  @P2 IADD3 R14, P1, PT, R14, UR13, RZ ;  /* 0x0000000d0e0e2c10 */ /* 0x000fe4000ff3e0ff */
[----:B------:R-:W-:Y:S01]  /*0880*/  @P2 VIADD R3, R3, UR8 ;  /* 0x0000000803032c36 */ /* 0x000fe20008000000 */
[----:B------:R0:W4:Y:S01]  /*0890*/  @P2 LDG.E R25, desc[UR30][R8.64] ;  /* 0x0000001e08192981 */ /* 0x000122000c1e1900 */
[----:B------:R-:W-:Y:S01]  /*08a0*/  @P2 IMAD.SHL.U32 R18, R2, 0x4, RZ ;  /* 0x0000000402122824 */ /* 0x000fe200078e00ff */
[----:B------:R-:W-:-:S02]  /*08b0*/  @P2 IADD3.X R15, PT, PT, R12, UR22, RZ, P1, !PT ;  /* 0x000000160c0f2c10 */ /* 0x000fc40008ffe4ff */
[----:B------:R-:W-:Y:S02]  /*08c0*/  @P2 SHF.L.U64.HI R2, R2, 0x2, R3 ;  /* 0x0000000202022819 */ /* 0x000fe40000010203 */
[----:B------:R-:W-:Y:S01]  /*08d0*/  @P2 IADD3 R12, P1, PT, R18, UR23, RZ ;  /* 0x00000017120c2c10 */ /* 0x000fe2000ff3e0ff */
[----:B------:R1:W4:Y:S03]  /*08e0*/  @P2 LDG.E R33, desc[UR30][R14.64] ;  /* 0x0000001e0e212981 */ /* 0x000326000c1e1900 */
[----:B------:R-:W-:Y:S02]  /*08f0*/  @P2 IADD3.X R13, PT, PT, R2, UR26, RZ, P1, !PT ;  /* 0x0000001a020d2c10 */ /* 0x000fe40008ffe4ff */
[----:B------:R-:W-:Y:S01]  /*0900*/  @P2 IADD3 R18, P1, PT, R18, UR13, RZ ;  /* 0x0000000d12122c10 */ /* 0x000fe2000ff3e0ff */
[----:B0-----:R-:W-:-:S03]  /*0910*/  VIADD R8, R23, 0x1 ;  /* 0x0000000117087836 */ /* 0x001fc60000000000 */
[----:B------:R-:W-:Y:S01]  /*0920*/  @P2 IADD3.X R19, PT, PT, R2, UR22, RZ, P1, !PT ;  /* 0x0000001602132c10 */ /* 0x000fe20008ffe4ff */
[----:B------:R-:W-:Y:S01]  /*0930*/  VIADD R2, R7, 0xffffffff ;  /* 0xffffffff07027836 */ /* 0x000fe20000000000 */
[----:B------:R-:W4:Y:S01]  /*0940*/  @P2 LDG.E R13, desc[UR30][R12.64] ;  /* 0x0000001e0c0d2981 */ /* 0x000f22000c1e1900 */
[----:B------:R-:W-:-:S03]  /*0950*/  ISETP.GE.U32.AND P1, PT, R8, UR7, PT ;  /* 0x0000000708007c0c */ /* 0x000fc6000bf26070 */
[----:B------:R-:W-:Y:S01]  /*0960*/  LOP3.LUT R2, R2, 0x1f, RZ, 0xc0, !PT ;  /* 0x0000001f02027812 */ /* 0x000fe200078ec0ff */
[----:B------:R0:W4:Y:S03]  /*0970*/  @P2 LDG.E R24, desc[UR30][R18.64] ;  /* 0x0000001e12182981 */ /* 0x000126000c1e1900 */
[----:B------:R-:W-:Y:S01]  /*0980*/  ISETP.LT.U32.AND P1, PT, R2, UR18, !P1 ;  /* 0x0000001202007c0c */ /* 0x000fe2000cf21070 */
[----:B------:R-:W-:-:S05]  /*0990*/  VIADD R20, R7, 0xffffffff ;  /* 0xffffffff07147836 */ /* 0x000fca0000000000 */
[----:B------:R-:W-:Y:S01]  /*09a0*/  LOP3.LUT R20, R20, 0x1f, RZ, 0xc0, !PT ;  /* 0x0000001f14147812 */ /* 0x000fe200078ec0ff */
[----:B------:R-:W-:-:S06]  /*09b0*/  USHF.L.U32 UR21, UR24, 0x2, URZ ;  /* 0x0000000218157899 */ /* 0x000fcc00080006ff */
[----:B------:R-:W-:Y:S02]  /*09c0*/  @P1 IMAD.MOV.U32 R21, RZ, RZ, RZ ;  /* 0x000000ffff151224 */ /* 0x000fe400078e00ff */
[----:B------:R-:W-:Y:S01]  /*09d0*/  @P1 IMAD.MOV.U32 R3, RZ, RZ, RZ ;  /* 0x000000ffff031224 */ /* 0x000fe200078e00ff */
[----:B------:R-:W-:Y:S01]  /*09e0*/  VOTEU.ANY UP0, P1 ;  /* 0x0000000000ff7886 */ /* 0x000fe20000800100 */
[----:B-1----:R-:W-:-:S04]  /*09f0*/  @P1 IMAD.WIDE.U32 R14, R17, UR24, R20 ;  /* 0x00000018110e1c25 */ /* 0x002fc8000f8e0014 */
[----:B0-----:R-:W-:Y:S02]  /*0a00*/  @P1 IMAD.MOV.U32 R18, RZ, RZ, R20 ;  /* 0x000000ffff121224 */ /* 0x001fe400078e0014 */
[----:B------:R-:W-:Y:S02]  /*0a10*/  @P1 IMAD.MOV.U32 R19, RZ, RZ, RZ ;  /* 0x000000ffff131224 */ /* 0x000fe400078e00ff */
[----:B------:R-:W-:Y:S01]  /*0a20*/  @P1 IMAD.WIDE.U32 R20, R17, UR24, R2 ;  /* 0x0000001811141c25 */ /* 0x000fe2000f8e0002 */
[----:B------:R-:W-:-:S03]  /*0a30*/  USHF.L.U64.HI UR34, UR24, 0x2, UR25 ;  /* 0x0000000218227899 */ /* 0x000fc60008010219 */
[----:B------:R-:W-:Y:S01]  /*0a40*/  @P1 IMAD.WIDE.U32 R18, R17, UR24, R18 ;  /* 0x0000001811121c25 */ /* 0x000fe2000f8e0012 */
[----:B------:R-:W-:-:S03]  /*0a50*/  @UP0 UIMAD UR9, UR25, 0x7, URZ ;  /* 0x00000007190908a4 */ /* 0x000fc6000f8e02ff */
[C---:B------:R-:W-:Y:S02]  /*0a60*/  @P1 IMAD.IADD R15, R11.reuse, 0x1, R15 ;  /* 0x000000010b0f1824 */ /* 0x040fe400078e020f */
[----:B------:R-:W-:Y:S01]  /*0a70*/  IMAD.U32 R27, RZ, RZ, UR24 ;  /* 0x00000018ff1b7e24 */ /* 0x000fe2000f8e00ff */
[----:B------:R-:W-:Y:S01]  /*0a80*/  @P1 IADD3 R20, P3, PT, R20, UR21, RZ ;  /* 0x0000001514141c10 */ /* 0x000fe2000ff7e0ff */
[----:B------:R-:W-:Y:S02]  /*0a90*/  @P1 IMAD.IADD R19, R11, 0x1, R19 ;  /* 0x000000010b131824 */ /* 0x000fe400078e0213 */
[----:B------:R-:W-:Y:S02]  /*0aa0*/  IMAD.U32 R9, RZ, RZ, UR24 ;  /* 0x00000018ff097e24 */ /* 0x000fe4000f8e00ff */
[----:B------:R-:W-:Y:S01]  /*0ab0*/  @P1 IMAD.WIDE.U32 R14, R27, 0x7, R14 ;  /* 0x000000071b0e1825 */ /* 0x000fe200078e000e */
[----:B------:R-:W-:Y:S01]  /*0ac0*/  @UP0 UIMAD UR8, UR25, 0x6, URZ ;  /* 0x00000006190808a4 */ /* 0x000fe2000f8e02ff */
[----:B------:R-:W-:-:S02]  /*0ad0*/  @P1 IADD3.X R21, PT, PT, R11, UR34, R21, P3, !PT ;  /* 0x000000220b151c10 */ /* 0x000fc40009ffe415 */
[----:B------:R-:W-:-:S04]  /*0ae0*/  @P1 IMAD.WIDE.U32 R18, R9, 0x6, R18 ;  /* 0x0000000609121825 */ /* 0x000fc800078e0012 */
[----:B------:R-:W-:Y:S02]  /*0af0*/  @P1 VIADD R27, R15, UR9 ;  /* 0x000000090f1b1c36 */ /* 0x000fe40008000000 */
[----:B------:R-:W-:Y:S02]  /*0b00*/  @P1 IMAD.SHL.U32 R28, R14, 0x4, RZ ;  /* 0x000000040e1c1824 */ /* 0x000fe400078e00ff */
[----:B------:R-:W-:Y:S01]  /*0b10*/  @P1 IMAD.WIDE.U32 R2, R17, UR24, R2 ;  /* 0x0000001811021c25 */ /* 0x000fe2000f8e0002 */
[----:B------:R-:W-:Y:S02]  /*0b20*/  @P1 SHF.L.U64.HI R12, R20, 0x2, R21 ;  /* 0x00000002140c1819 */ /* 0x000fe40000010215 */
[----:B------:R-:W-:Y:S01]  /*0b30*/  @P1 SHF.L.U64.HI R27, R14, 0x2, R27 ;  /* 0x000000020e1b1819 */ /* 0x000fe2000001021b */
[----:B------:R-:W-:Y:S01]  /*0b40*/  @P1 VIADD R15, R19, UR8 ;  /* 0x00000008130f1c36 */ /* 0x000fe20008000000 */
[----:B------:R-:W-:Y:S01]  /*0b50*/  @P1 IADD3 R34, P3, PT, R28, UR23, RZ ;  /* 0x000000171c221c10 */ /* 0x000fe2000ff7e0ff */
[----:B------:R-:W-:-:S02]  /*0b60*/  @P1 IMAD.SHL.U32 R20, R20, 0x4, RZ ;  /* 0x0000000414141824 */ /* 0x000fc400078e00ff */
[----:B------:R-:W-:Y:S02]  /*0b70*/  @P1 IMAD.IADD R3, R11, 0x1, R3 ;  /* 0x000000010b031824 */ /* 0x000fe400078e0203 */
[----:B------:R-:W-:Y:S01]  /*0b80*/  IMAD.U32 R21, RZ, RZ, UR24 ;  /* 0x00000018ff157e24 */ /* 0x000fe2000f8e00ff */
[----:B------:R-:W-:Y:S01]  /*0b90*/  @UP0 UIMAD UR8, UR25, 0x5, URZ ;  /* 0x00000005190808a4 */ /* 0x000fe2000f8e02ff */
[C---:B------:R-:W-:Y:S01]  /*0ba0*/  @P1 IMAD.SHL.U32 R14, R18.reuse, 0x4, RZ ;  /* 0x00000004120e1824 */ /* 0x040fe200078e00ff */
[----:B------:R-:W-:Y:S01]  /*0bb0*/  @P1 SHF.L.U64.HI R15, R18, 0x2, R15 ;  /* 0x00000002120f1819 */ /* 0x000fe2000001020f */
[----:B------:R-:W-:Y:S01]  /*0bc0*/  @P1 IMAD.WIDE.U32 R2, R21, 0x5, R2 ;  /* 0x0000000515021825 */ /* 0x000fe200078e0002 */
[----:B------:R-:W-:Y:S02]  /*0bd0*/  @P1 IADD3.X R35, PT, PT, R27, UR26, RZ, P3, !PT ;  /* 0x0000001a1b231c10 */ /* 0x000fe40009ffe4ff */
[----:B------:R-:W-:Y:S01]  /*0be0*/  @P1 IADD3 R18, P3, PT, R20, UR23, RZ ;  /* 0x0000001714121c10 */ /* 0x000fe2000ff7e0ff */
[----:B------:R-:W-:-:S02]  /*0bf0*/  @P1 VIADD R29, R3, UR8 ;  /* 0x00000008031d1c36 */ /* 0x000fc40008000000 */
[----:B------:R-:W-:Y:S01]  /*0c00*/  @P1 IMAD.SHL.U32 R3, R2, 0x4, RZ ;  /* 0x0000000402031824 */ /* 0x000fe200078e00ff */
[----:B------:R-:W-:Y:S01]  /*0c10*/  @P1 IADD3.X R19, PT, PT, R12, UR26, RZ, P3, !PT ;  /* 0x0000001a0c131c10 */ /* 0x000fe20009ffe4ff */
[----:B------:R0:W4:Y:S01]  /*0c20*/  @P1 LDG.E R9, desc[UR30][R34.64] ;  /* 0x0000001e22091981 */ /* 0x000122000c1e1900 */
[----:B------:R-:W-:Y:S01]  /*0c30*/  @P1 IADD3 R20, P3, PT, R20, UR13, RZ ;  /* 0x0000000d14141c10 */ /* 0x000fe2000ff7e0ff */
[----:B------:R-:W-:Y:S01]  /*0c40*/  IMAD.MOV.U32 R22, RZ, RZ, RZ ;  /* 0x000000ffff167224 */ /* 0x000fe200078e00ff */
[----:B------:R-:W-:Y:S01]  /*0c50*/  @P1 IADD3 R30, P4, PT, R14, UR23, RZ ;  /* 0x000000170e1e1c10 */ /* 0x000fe2000ff9e0ff */
[----:B------:R1:W4:Y:S01]  /*0c60*/  @P1 LDG.E R16, desc[UR30][R18.64] ;  /* 0x0000001e12101981 */ /* 0x000322000c1e1900 */
[----:B------:R-:W-:Y:S01]  /*0c70*/  @P1 IADD3.X R21, PT, PT, R12, UR22, RZ, P3, !PT ;  /* 0x000000160c151c10 */ /* 0x000fe20009ffe4ff */
[----:B------:R-:W-:Y:S01]  /*0c80*/  IMAD.MOV.U32 R36, RZ, RZ, RZ ;  /* 0x000000ffff247224 */ /* 0x000fe200078e00ff */
[----:B------:R-:W-:Y:S01]  /*0c90*/  @P1 SHF.L.U64.HI R2, R2, 0x2, R29 ;  /* 0x0000000202021819 */ /* 0x000fe2000001021d */
[----:B------:R-:W1:Y:S01]  /*0ca0*/  LDCU.128 UR8, c[0x0][0x390] ;  /* 0x00007200ff0877ac */ /* 0x000e620008000c00 */
[----:B0-----:R-:W-:Y:S01]  /*0cb0*/  @P1 IADD3 R34, P3, PT, R3, UR23, RZ ;  /* 0x0000001703221c10 */ /* 0x001fe2000ff7e0ff */
[----:B------:R-:W4:Y:S01]  /*0cc0*/  @P1 LDG.E R22, desc[UR30][R20.64] ;  /* 0x0000001e14161981 */ /* 0x000f22000c1e1900 */
[----:B------:R-:W-:-:S02]  /*0cd0*/  @P1 IADD3.X R31, PT, PT, R15, UR26, RZ, P4, !PT ;  /* 0x0000001a0f1f1c10 */ /* 0x000fc4000a7fe4ff */
[----:B------:R-:W-:-:S03]  /*0ce0*/  @P1 IADD3.X R35, PT, PT, R2, UR26, RZ, P3, !PT ;  /* 0x0000001a02231c10 */ /* 0x000fc60009ffe4ff */
[----:B------:R0:W4:Y:S04]  /*0cf0*/  @P1 LDG.E R4, desc[UR30][R30.64] ;  /* 0x0000001e1e041981 */ /* 0x000128000c1e1900 */
[----:B------:R-:W4:Y:S01]  /*0d00*/  @P1 LDG.E R12, desc[UR30][R34.64] ;  /* 0x0000001e220c1981 */ /* 0x000f22000c1e1900 */
[----:B-1----:R-:W-:-:S04]  /*0d10*/  @P1 IADD3 R18, P3, PT, R3, UR13, RZ ;  /* 0x0000000d03121c10 */ /* 0x002fc8000ff7e0ff */
[----:B------:R-:W-:Y:S01]  /*0d20*/  @P1 IADD3.X R19, PT, PT, R2, UR22, RZ, P3, !PT ;  /* 0x0000001602131c10 */ /* 0x000fe20009ffe4ff */
[----:B0-----:R-:W-:Y:S01]  /*0d30*/  IMAD.MOV.U32 R31, RZ, RZ, RZ ;  /* 0x000000ffff1f7224 */ /* 0x001fe200078e00ff */
[----:B------:R-:W-:Y:S02]  /*0d40*/  @P1 IADD3 R2, P4, PT, R28, UR13, RZ ;  /* 0x0000000d1c021c10 */ /* 0x000fe4000ff9e0ff */
[----:B------:R-:W-:Y:S02]  /*0d50*/  @P1 IADD3 R14, P3, PT, R14, UR13, RZ ;  /* 0x0000000d0e0e1c10 */ /* 0x000fe4000ff7e0ff */
[----:B------:R-:W-:Y:S01]  /*0d60*/  @P1 IADD3.X R3, PT, PT, R27, UR22, RZ, P4, !PT ;  /* 0x000000161b031c10 */ /* 0x000fe2000a7fe4ff */
[----:B------:R-:W-:Y:S01]  /*0d70*/  IMAD.MOV.U32 R27, RZ, RZ, RZ ;  /* 0x000000ffff1b7224 */ /* 0x000fe200078e00ff */
[----:B------:R0:W4:Y:S01]  /*0d80*/  @P1 LDG.E R31, desc[UR30][R18.64] ;  /* 0x0000001e121f1981 */ /* 0x000122000c1e1900 */
[----:B------:R-:W-:-:S04]  /*0d90*/  @P1 IADD3.X R15, PT, PT, R15, UR22, RZ, P3, !PT ;  /* 0x000000160f0f1c10 */ /* 0x000fc80009ffe4ff */
[----:B------:R-:W4:Y:S04]  /*0da0*/  @P1 LDG.E R27, desc[UR30][R2.64] ;  /* 0x0000001e021b1981 */ /* 0x000f28000c1e1900 */
[----:B------:R1:W4:Y:S01]  /*0db0*/  @P1 LDG.E R36, desc[UR30][R14.64] ;  /* 0x0000001e0e241981 */ /* 0x000322000c1e1900 */
[----:B------:R-:W-:Y:S02]  /*0dc0*/  ISETP.GE.U32.AND P3, PT, R23, UR7, PT ;  /* 0x0000000717007c0c */ /* 0x000fe4000bf66070 */
[----:B0-----:R-:W-:Y:S01]  /*0dd0*/  LOP3.LUT R18, R7, 0x1f, RZ, 0xc0, !PT ;  /* 0x0000001f07127812 */ /* 0x001fe200078ec0ff */
[----:B------:R-:W-:Y:S01]  /*0de0*/  UIADD3 UR27, UP0, UPT, UR14, UR8, URZ ;  /* 0x000000080e1b7290 */ /* 0x000fe2000ff1e0ff */
[----:B------:R-:W-:Y:S02]  /*0df0*/  IMAD.MOV.U32 R19, RZ, RZ, RZ ;  /* 0x000000ffff137224 */ /* 0x000fe400078e00ff */
[----:B------:R-:W-:Y:S01]  /*0e00*/  ISETP.GE.U32.OR P3, PT, R18, UR18, P3 ;  /* 0x0000001212007c0c */ /* 0x000fe20009f66470 */
[----:B-1----:R-:W-:Y:S01]  /*0e10*/  IMAD.WIDE.U32 R14, R17, UR24, R18 ;  /* 0x00000018110e7c25 */ /* 0x002fe2000f8e0012 */
[----:B------:R-:W-:-:S03]  /*0e20*/  UMOV UR33, 0x3f800000 ;  /* 0x3f80000000217882 */ /* 0x000fc60000000000 */
[----:B------:R-:W-:Y:S02]  /*0e30*/  IMAD.U32 R3, RZ, RZ, UR27 ;  /* 0x0000001bff037e24 */ /* 0x000fe4000f8e00ff */
[----:B------:R-:W-:Y:S02]  /*0e40*/  IMAD.MOV.U32 R20, RZ, RZ, RZ ;  /* 0x000000ffff147224 */ /* 0x000fe400078e00ff */
[----:B------:R-:W-:Y:S02]  /*0e50*/  IMAD.U32 R29, RZ, RZ, UR24 ;  /* 0x00000018ff1d7e24 */ /* 0x000fe4000f8e00ff */
[----:B------:R-:W-:Y:S01]  /*0e60*/  IMAD.IADD R15, R15, 0x1, R11 ;  /* 0x000000010f0f7824 */ /* 0x000fe200078e020b */
[----:B------:R-:W-:Y:S01]  /*0e70*/  UIADD3.X UR28, UPT, UPT, UR15, UR9, URZ, UP0, !UPT ;  /* 0x000000090f1c7290 */ /* 0x000fe200087fe4ff */
[----:B------:R-:W-:Y:S01]  /*0e80*/  IMAD.U32 R19, RZ, RZ, UR25 ;  /* 0x00000019ff137e24 */ /* 0x000fe2000f8e00ff */
[----:B------:R-:W-:Y:S01]  /*0e90*/  @!P3 IADD3 R18, P6, PT, R14, UR27, RZ ;  /* 0x0000001b0e12bc10 */ /* 0x000fe2000ffde0ff */
[----:B------:R-:W-:-:S02]  /*0ea0*/  IMAD.U32 R23, RZ, RZ, UR24 ;  /* 0x00000018ff177e24 */ /* 0x000fc4000f8e00ff */
[----:B------:R-:W-:-:S05]  /*0eb0*/  VIADD R35, R7, 0x1e ;  /* 0x0000001e07237836 */ /* 0x000fca0000000000 */
[----:B------:R-:W-:Y:S02]  /*0ec0*/  LOP3.LUT R35, R35, 0x1f, RZ, 0xc0, !PT ;  /* 0x0000001f23237812 */ /* 0x000fe400078ec0ff */
[----:B--2---:R-:W-:Y:S02]  /*0ed0*/  @P0 R2UR UR33, R6 ;  /* 0x00000000062102ca */ /* 0x004fe400000e0000 */
[----:B------:R-:W-:Y:S01]  /*0ee0*/  @!P3 IADD3 R6, P5, P4, R3, UR24, R14 ;  /* 0x000000180306bc10 */ /* 0x000fe2000fcbe00e */
[----:B---3--:R-:W-:Y:S01]  /*0ef0*/  @P2 FADD R20, R10, R10 ;  /* 0x0000000a0a142221 */ /* 0x008fe20000000000 */
[----:B------:R-:W-:-:S04]  /*0f00*/  @!P3 IMAD.WIDE.U32 R2, R29, 0x3, R14 ;  /* 0x000000031d02b825 */ /* 0x000fc800078e000e */
[----:B------:R-:W-:Y:S01]  /*0f10*/  FMNMX R21, RZ, R20, !PT ;  /* 0x00000014ff157209 */ /* 0x000fe20007800000 */
[----:B------:R-:W-:Y:S01]  /*0f20*/  @!P3 IMAD R29, R19, 0x3, RZ ;  /* 0x00000003131db824 */ /* 0x000fe200078e02ff */
[----:B------:R-:W-:Y:S02]  /*0f30*/  @!P3 IADD3.X R19, PT, PT, R15, UR28, RZ, P6, !PT ;  /* 0x0000001c0f13bc10 */ /* 0x000fe4000b7fe4ff */
[----:B------:R-:W-:Y:S01]  /*0f40*/  @!P3 IADD3 R40, P6, PT, R2, UR27, RZ ;  /* 0x0000001b0228bc10 */ /* 0x000fe2000ffde0ff */
[----:B----4-:R-:W-:Y:S01]  /*0f50*/  FMUL R32, R21, R32 ;  /* 0x0000002015207220 */ /* 0x010fe20000400000 */
[----:B------:R-:W-:Y:S02]  /*0f60*/  IMAD.U32 R20, RZ, RZ, UR21 ;  /* 0x00000015ff147e24 */ /* 0x000fe4000f8e00ff */
[----:B------:R-:W-:Y:S01]  /*0f70*/  IMAD.U32 R21, RZ, RZ, UR34 ;  /* 0x00000022ff157e24 */ /* 0x000fe2000f8e00ff */
[----:B------:R-:W-:Y:S02]  /*0f80*/  @!P3 IADD3.X R41, PT, PT, R3, UR28, R29, P6, !PT ;  /* 0x0000001c0329bc10 */ /* 0x000fe4000b7fe41d */
[----:B------:R-:W-:Y:S01]  /*0f90*/  SHF.R.U32.HI R3, RZ, 0x5, R0 ;  /* 0x00000005ff037819 */ /* 0x000fe20000011600 */
[----:B------:R-:W-:Y:S01]  /*0fa0*/  IMAD.WIDE.U32 R20, R17, UR24, R20 ;  /* 0x0000001811147c25 */ /* 0x000fe2000f8e0014 */
[----:B------:R-:W-:-:S03]  /*0fb0*/  @!P3 LEA R10, P0, R23, R14, 0x1 ;  /* 0x0000000e170ab211 */ /* 0x000fc600078008ff */
[----:B------:R-:W-:Y:S02]  /*0fc0*/  IMAD.MOV.U32 R14, RZ, RZ, RZ ;  /* 0x000000ffff0e7224 */ /* 0x000fe400078e00ff */
[----:B------:R-:W-:Y:S01]  /*0fd0*/  @P2 FADD R14, R5, R5 ;  /* 0x00000005050e2221 */ /* 0x000fe20000000000 */
[----:B------:R-:W-:Y:S02]  /*0fe0*/  IMAD.U32 R17, RZ, RZ, UR24 ;  /* 0x00000018ff117e24 */ /* 0x000fe4000f8e00ff */
[----:B------:R-:W-:Y:S02]  /*0ff0*/  IMAD.U32 R2, RZ, RZ, UR25 ;  /* 0x00000019ff027e24 */ /* 0x000fe4000f8e00ff */
[----:B------:R-:W-:Y:S02]  /*1000*/  IMAD.SHL.U32 R5, R3, 0x4, RZ ;  /* 0x0000000403057824 */ /* 0x000fe400078e00ff */
[----:B------:R-:W-:Y:S01]  /*1010*/  FMUL R23, R32, UR33 ;  /* 0x0000002120177c20 */ /* 0x000fe20008400000 */
[----:B------:R-:W-:Y:S01]  /*1020*/  @!P3 LEA.HI.X R2, R17, R15, R2, 0x1, P0 ;  /* 0x0000000f1102b211 */ /* 0x000fe200000f0c02 */
[----:B------:R-:W-:-:S02]  /*1030*/  VIADD R28, R5, 0x2 ;  /* 0x00000002051c7836 */ /* 0x000fc40000000000 */
[----:B------:R-:W-:Y:S01]  /*1040*/  VIADD R17, R7, 0x1e ;  /* 0x0000001e07117836 */ /* 0x000fe20000000000 */
[----:B------:R-:W-:Y:S02]  /*1050*/  F2FP.SATFINITE.E4M3.F32.PACK_AB_MERGE_C R23, RZ, R23, RZ ;  /* 0x00000017ff17723e */ /* 0x000fe400048070ff */
[----:B------:R-:W-:Y:S02]  /*1060*/  ISETP.GE.U32.AND P0, PT, R28, UR7, PT ;  /* 0x000000071c007c0c */ /* 0x000fe4000bf06070 */
[----:B------:R-:W-:Y:S02]  /*1070*/  LOP3.LUT R17, R17, 0x1f, RZ, 0xc0, !PT ;  /* 0x0000001f11117812 */ /* 0x000fe400078ec0ff */
[----:B------:R-:W-:Y:S01]  /*1080*/  FMNMX R14, RZ, R14, !PT ;  /* 0x0000000eff0e7209 */ /* 0x000fe20007800000 */
[----:B------:R-:W-:Y:S01]  /*1090*/  IMAD.MOV.U32 R28, RZ, RZ, RZ ;  /* 0x000000ffff1c7224 */ /* 0x000fe200078e00ff */
[----:B------:R-:W-:Y:S01]  /*10a0*/  ISETP.LT.U32.AND P0, PT, R17, UR18, !P0 ;  /* 0x0000001211007c0c */ /* 0x000fe2000c701070 */
[----:B------:R-:W-:Y:S01]  /*10b0*/  @P2 FADD R28, R26, R26 ;  /* 0x0000001a1a1c2221 */ /* 0x000fe20000000000 */
[----:B------:R0:W-:Y:S01]  /*10c0*/  @!P3 STG.E.U8 desc[UR30][R18.64], R23 ;  /* 0x000000171200b986 */ /* 0x0001e2000c10111e */
[----:B------:R-:W-:-:S03]  /*10d0*/  IMAD.U32 R7, RZ, RZ, UR28 ;  /* 0x0000001cff077e24 */ /* 0x000fc6000f8e00ff */
[----:B------:R-:W-:Y:S01]  /*10e0*/  FMNMX R28, RZ, R28, !PT ;  /* 0x0000001cff1c7209 */ /* 0x000fe20007800000 */
[----:B0-----:R-:W-:-:S04]  /*10f0*/  FMUL R19, R14, R25 ;  /* 0x000000190e137220 */ /* 0x001fc80000400000 */
[----:B------:R-:W-:Y:S01]  /*1100*/  FMUL R14, R19, UR33 ;  /* 0x00000021130e7c20 */ /* 0x000fe20008400000 */
[----:B------:R-:W-:Y:S01]  /*1110*/  FMUL R33, R28, R33 ;  /* 0x000000211c217220 */ /* 0x000fe20000400000 */
[----:B------:R-:W-:Y:S01]  /*1120*/  @!P3 IADD3.X R7, PT, PT, R7, UR25, R15, P5, P4 ;  /* 0x000000190707bc10 */ /* 0x000fe2000afe840f */
[----:B------:R-:W-:Y:S02]  /*1130*/  IMAD.IADD R26, R11, 0x1, R21 ;  /* 0x000000010b1a7824 */ /* 0x000fe400078e0215 */
[----:B------:R-:W-:Y:S02]  /*1140*/  F2FP.SATFINITE.E4M3.F32.PACK_AB_MERGE_C R28, RZ, R14, RZ ;  /* 0x0000000eff1c723e */ /* 0x000fe400048070ff */
[----:B------:R-:W-:Y:S01]  /*1150*/  @P0 IADD3 R14, P4, PT, R35, R20, RZ ;  /* 0x00000014230e0210 */ /* 0x000fe20007f9e0ff */
[----:B------:R-:W-:Y:S01]  /*1160*/  VOTEU.ANY UP0, P0 ;  /* 0x0000000000ff7886 */ /* 0x000fe20000000100 */
[----:B------:R-:W-:-:S03]  /*1170*/  IMAD.U32 R25, RZ, RZ, UR24 ;  /* 0x00000018ff197e24 */ /* 0x000fc6000f8e00ff */
[----:B------:R-:W-:Y:S01]  /*1180*/  @P0 IMAD.X R15, RZ, RZ, R26, P4 ;  /* 0x000000ffff0f0224 */ /* 0x000fe200020e061a */
[----:B------:R-:W-:Y:S01]  /*1190*/  @P0 IADD3 R34, P4, PT, R35, R20, RZ ;  /* 0x0000001423220210 */ /* 0x000fe20007f9e0ff */
[----:B------:R-:W-:Y:S02]  /*11a0*/  IMAD.MOV.U32 R11, RZ, RZ, RZ ;  /* 0x000000ffff0b7224 */ /* 0x000fe400078e00ff */
[----:B------:R-:W-:Y:S01]  /*11b0*/  @P2 FADD R11, R13, R13 ;  /* 0x0000000d0d0b2221 */ /* 0x000fe20000000000 */
[----:B------:R-:W-:Y:S01]  /*11c0*/  @UP0 UIMAD UR8, UR25, 0x5, URZ ;  /* 0x00000005190808a4 */ /* 0x000fe2000f8e02ff */
[----:B------:R-:W-:Y:S01]  /*11d0*/  @P0 IMAD.WIDE.U32 R14, R25, 0x5, R14 ;  /* 0x00000005190e0825 */ /* 0x000fe200078e000e */
[----:B------:R0:W-:Y:S01]  /*11e0*/  @!P3 STG.E.U8 desc[UR30][R6.64], R28 ;  /* 0x0000001c0600b986 */ /* 0x0001e2000c10111e */
[----:B------:R-:W-:Y:S02]  /*11f0*/  @UP0 UIMAD UR9, UR25, 0x6, URZ ;  /* 0x00000006190908a4 */ /* 0x000fe4000f8e02ff */
[----:B------:R-:W-:-:S02]  /*1200*/  @P0 IMAD.X R35, RZ, RZ, R26, P4 ;  /* 0x000000ffff230224 */ /* 0x000fc400020e061a */
[----:B------:R-:W-:Y:S02]  /*1210*/  IMAD.U32 R13, RZ, RZ, UR24 ;  /* 0x00000018ff0d7e24 */ /* 0x000fe4000f8e00ff */
[----:B------:R-:W-:Y:S02]  /*1220*/  @P0 VIADD R15, R15, UR8 ;  /* 0x000000080f0f0c36 */ /* 0x000fe40008000000 */
[----:B------:R-:W-:Y:S01]  /*1230*/  @P0 IMAD.WIDE.U32 R34, R13, 0x6, R34 ;  /* 0x000000060d220825 */ /* 0x000fe200078e0022 */
[----:B0-----:R-:W-:-:S03]  /*1240*/  FMNMX R7, RZ, R11, !PT ;  /* 0x0000000bff077209 */ /* 0x001fc60007800000 */
[----:B------:R-:W-:Y:S01]  /*1250*/  FMUL R25, R33, UR33 ;  /* 0x0000002121197c20 */ /* 0x000fe20008400000 */
[C---:B------:R-:W-:Y:S01]  /*1260*/  @P0 SHF.L.U64.HI R15, R14.reuse, 0x2, R15 ;  /* 0x000000020e0f0819 */ /* 0x040fe2000001020f */
[----:B------:R-:W-:Y:S02]  /*1270*/  @P0 IMAD.SHL.U32 R14, R14, 0x4, RZ ;  /* 0x000000040e0e0824 */ /* 0x000fe400078e00ff */
[----:B------:R-:W-:Y:S01]  /*1280*/  FMUL R24, R7, R24 ;  /* 0x0000001807187220 */ /* 0x000fe20000400000 */
[----:B------:R-:W-:Y:S01]  /*1290*/  @P0 VIADD R7, R35, UR9 ;  /* 0x0000000923070c36 */ /* 0x000fe20008000000 */
[----:B------:R-:W-:Y:S02]  /*12a0*/  @!P3 IADD3 R10, P2, PT, R10, UR27, RZ ;  /* 0x0000001b0a0abc10 */ /* 0x000fe4000ff5e0ff */
[----:B------:R-:W-:Y:S02]  /*12b0*/  F2FP.SATFINITE.E4M3.F32.PACK_AB_MERGE_C R25, RZ, R25, RZ ;  /* 0x00000019ff19723e */ /* 0x000fe400048070ff */
[----:B------:R-:W-:-:S02]  /*12c0*/  @!P3 IADD3.X R11, PT, PT, R2, UR28, RZ, P2, !PT ;  /* 0x0000001c020bbc10 */ /* 0x000fc400097fe4ff */
[C---:B------:R-:W-:Y:S01]  /*12d0*/  @P0 SHF.L.U64.HI R7, R34.reuse, 0x2, R7 ;  /* 0x0000000222070819 */ /* 0x040fe20000010207 */
[----:B------:R-:W-:Y:S01]  /*12e0*/  @P0 IMAD.SHL.U32 R34, R34, 0x4, RZ ;  /* 0x0000000422220824 */ /* 0x000fe200078e00ff */
[----:B------:R-:W-:Y:S01]  /*12f0*/  @P0 IADD3 R38, P2, PT, R14, UR13, RZ ;  /* 0x0000000d0e260c10 */ /* 0x000fe2000ff5e0ff */
[----:B------:R-:W-:Y:S01]  /*1300*/  FMUL R2, R24, UR33 ;  /* 0x0000002118027c20 */ /* 0x000fe20008400000 */
[----:B------:R0:W-:Y:S02]  /*1310*/  @!P3 STG.E.U8 desc[UR30][R10.64], R25 ;  /* 0x000000190a00b986 */ /* 0x0001e4000c10111e */
[----:B------:R-:W-:Y:S01]  /*1320*/  @P0 IADD3.X R39, PT, PT, R15, UR22, RZ, P2, !PT ;  /* 0x000000160f270c10 */ /* 0x000fe200097fe4ff */
[----:B------:R-:W-:Y:S01]  /*1330*/  IMAD.MOV.U32 R6, RZ, RZ, RZ ;  /* 0x000000ffff067224 */ /* 0x000fe200078e00ff */
[----:B------:R-:W-:Y:S02]  /*1340*/  @P0 IADD3 R18, PT, PT, R0, 0x1e, -R5 ;  /* 0x0000001e00120810 */ /* 0x000fe40007ffe805 */
[----:B------:R-:W-:-:S02]  /*1350*/  F2FP.SATFINITE.E4M3.F32.PACK_AB_MERGE_C R2, RZ, R2, RZ ;  /* 0x00000002ff02723e */ /* 0x000fc400048070ff */
[----:B0-----:R-:W-:Y:S02]  /*1360*/  @P0 IADD3 R10, P2, PT, R34, UR13, RZ ;  /* 0x0000000d220a0c10 */ /* 0x001fe4000ff5e0ff */
[----:B------:R-:W-:Y:S02]  /*1370*/  @P0 LOP3.LUT R29, R18, 0x1f, RZ, 0xc0, !PT ;  /* 0x0000001f121d0812 */ /* 0x000fe400078ec0ff */
[----:B------:R-:W-:Y:S01]  /*1380*/  @P0 IADD3.X R11, PT, PT, R7, UR22, RZ, P2, !PT ;  /* 0x00000016070b0c10 */ /* 0x000fe200097fe4ff */
[----:B------:R-:W-:Y:S04]  /*1390*/  @!P3 STG.E.U8 desc[UR30][R40.64], R2 ;  /* 0x000000022800b986 */ /* 0x000fe8000c10111e */
[----:B------:R0:W5:Y:S01]  /*13a0*/  @P0 LDG.E R6, desc[UR30][R10.64] ;  /* 0x0000001e0a060981 */ /* 0x000162000c1e1900 */
[----:B------:R-:W-:Y:S01]  /*13b0*/  @UP0 UIMAD UR8, UR25, 0x7, URZ ;  /* 0x00000007190808a4 */ /* 0x000fe2000f8e02ff */
[----:B0-----:R-:W-:Y:S01]  /*13c0*/  @P0 IADD3 R10, P2, PT, R29, R20, RZ ;  /* 0x000000141d0a0210 */ /* 0x001fe20007f5e0ff */
[----:B------:R-:W-:-:S04]  /*13d0*/  IMAD.U32 R29, RZ, RZ, UR24 ;  /* 0x00000018ff1d7e24 */ /* 0x000fc8000f8e00ff */
[----:B------:R-:W-:Y:S02]  /*13e0*/  @P0 IMAD.X R11, RZ, RZ, R26, P2 ;  /* 0x000000ffff0b0224 */ /* 0x000fe400010e061a */
[----:B------:R-:W-:-:S04]  /*13f0*/  @P0 IMAD.WIDE.U32 R10, R29, 0x7, R10 ;  /* 0x000000071d0a0825 */ /* 0x000fc800078e000a */
[----:B------:R-:W-:Y:S01]  /*1400*/  @P0 VIADD R29, R11, UR8 ;  /* 0x000000080b1d0c36 */ /* 0x000fe20008000000 */
[----:B------:R-:W-:-:S04]  /*1410*/  ISETP.GE.U32.AND P2, PT, R8, UR7, PT ;  /* 0x0000000708007c0c */ /* 0x000fc8000bf46070 */
[C---:B------:R-:W-:Y:S01]  /*1420*/  @P0 SHF.L.U64.HI R8, R10.reuse, 0x2, R29 ;  /* 0x000000020a080819 */ /* 0x040fe2000001021d */
[----:B------:R-:W-:Y:S02]  /*1430*/  @P0 IMAD.SHL.U32 R29, R10, 0x4, RZ ;  /* 0x000000040a1d0824 */ /* 0x000fe400078e00ff */
[----:B------:R-:W-:Y:S01]  /*1440*/  FADD R30, RZ, R32 ;  /* 0x00000020ff1e7221 */ /* 0x000fe20000000000 */
[----:B------:R-:W-:Y:S02]  /*1450*/  IMAD.MOV.U32 R11, RZ, RZ, RZ ;  /* 0x000000ffff0b7224 */ /* 0x000fe400078e00ff */
[----:B------:R-:W-:Y:S01]  /*1460*/  @P1 FADD R11, R16, R16 ;  /* 0x00000010100b1221 */ /* 0x000fe20000000000 */
[----:B------:R-:W-:Y:S01]  /*1470*/  @P0 IADD3 R18, P3, PT, R29, UR13, RZ ;  /* 0x0000000d1d120c10 */ /* 0x000fe2000ff7e0ff */
[----:B------:R-:W-:Y:S01]  /*1480*/  FADD R30, R19, R30 ;  /* 0x0000001e131e7221 */ /* 0x000fe20000000000 */
[----:B------:R-:W-:Y:S02]  /*1490*/  FMNMX3 R32, |R32|, RZ, |R19|, !PT ;  /* 0x000000ff20207276 */ /* 0x000fe40007800613 */
[----:B------:R-:W-:-:S02]  /*14a0*/  @P0 IADD3.X R19, PT, PT, R8, UR22, RZ, P3, !PT ;  /* 0x0000001608130c10 */ /* 0x000fc40009ffe4ff */
[----:B------:R-:W-:Y:S01]  /*14b0*/  FMNMX R11, RZ, R11, !PT ;  /* 0x0000000bff0b7209 */ /* 0x000fe20007800000 */
[----:B------:R-:W-:Y:S01]  /*14c0*/  IMAD.MOV.U32 R10, RZ, RZ, RZ ;  /* 0x000000ffff0a7224 */ /* 0x000fe200078e00ff */
[----:B------:R-:W-:Y:S01]  /*14d0*/  @P0 IADD3 R14, P3, PT, R14, UR23, RZ ;  /* 0x000000170e0e0c10 */ /* 0x000fe2000ff7e0ff */
[----:B------:R-:W-:Y:S01]  /*14e0*/  @P1 FADD R10, R9, R9 ;  /* 0x00000009090a1221 */ /* 0x000fe20000000000 */
[----:B------:R-:W-:Y:S02]  /*14f0*/  IMAD.MOV.U32 R9, RZ, RZ, RZ ;  /* 0x000000ffff097224 */ /* 0x000fe400078e00ff */
[----:B------:R-:W-:Y:S01]  /*1500*/  @P1 FADD R9, R4, R4 ;  /* 0x0000000404091221 */ /* 0x000fe20000000000 */
[----:B------:R-:W-:Y:S02]  /*1510*/  IMAD.MOV.U32 R16, RZ, RZ, RZ ;  /* 0x000000ffff107224 */ /* 0x000fe400078e00ff */
[----:B------:R-:W-:Y:S01]  /*1520*/  FMUL R22, R11, R22 ;  /* 0x000000160b167220 */ /* 0x000fe20000400000 */
[----:B------:R-:W-:Y:S01]  /*1530*/  @P0 IADD3.X R15, PT, PT, R15, UR26, RZ, P3, !PT ;  /* 0x0000001a0f0f0c10 */ /* 0x000fe20009ffe4ff */
[----:B------:R-:W-:Y:S01]  /*1540*/  @P1 FADD R16, R12, R12 ;  /* 0x0000000c0c101221 */ /* 0x000fe20000000000 */
[----:B------:R-:W-:-:S04]  /*1550*/  @P0 IADD3 R11, P1, P3, R20, UR21, R17 ;  /* 0x00000015140b0c10 */ /* 0x000fc8000fb3e011 */
[----:B------:R-:W-:Y:S01]  /*1560*/  @P0 IADD3.X R12, PT, PT, R26, UR34, RZ, P1, P3 ;  /* 0x000000221a0c0c10 */ /* 0x000fe20008fe64ff */
[----:B------:R0:W5:Y:S01]  /*1570*/  @P0 LDG.E R15, desc[UR30][R14.64] ;  /* 0x0000001e0e0f0981 */ /* 0x000162000c1e1900 */
[----:B------:R-:W-:Y:S02]  /*1580*/  IMAD.MOV.U32 R4, RZ, RZ, RZ ;  /* 0x000000ffff047224 */ /* 0x000fe400078e00ff */
[----:B------:R-:W-:-:S04]  /*1590*/  @P0 IMAD.SHL.U32 R17, R11, 0x4, RZ ;  /* 0x000000040b110824 */ /* 0x000fc800078e00ff */
[----:B------:R1:W5:Y:S01]  /*15a0*/  @P0 LDG.E R4, desc[UR30][R18.64] ;  /* 0x0000001e12040981 */ /* 0x000362000c1e1900 */
[----:B0-----:R-:W-:Y:S02]  /*15b0*/  @P0 SHF.L.U64.HI R14, R11, 0x2, R12 ;  /* 0x000000020b0e0819 */ /* 0x001fe4000001020c */
[----:B------:R-:W-:-:S05]  /*15c0*/  LOP3.LUT R11, RZ, R5, RZ, 0x33, !PT ;  /* 0x00000005ff0b7212 */ /* 0x000fca00078e33ff */
[----:B------:R-:W-:Y:S01]  /*15d0*/  IMAD.IADD R11, R11, 0x1, R0 ;  /* 0x000000010b0b7824 */ /* 0x000fe200078e0200 */
[----:B-1----:R-:W-:Y:S01]  /*15e0*/  @P0 IADD3 R18, P1, PT, R17, UR13, RZ ;  /* 0x0000000d11120c10 */ /* 0x002fe2000ff3e0ff */
[----:B------:R-:W-:-:S03]  /*15f0*/  IMAD.MOV.U32 R12, RZ, RZ, RZ ;  /* 0x000000ffff0c7224 */ /* 0x000fc600078e00ff */
[----:B------:R-:W-:Y:S02]  /*1600*/  @P0 IADD3.X R19, PT, PT, R14, UR22, RZ, P1, !PT ;  /* 0x000000160e130c10 */ /* 0x000fe40008ffe4ff */
[----:B------:R-:W-:Y:S02]  /*1610*/  LOP3.LUT R37, R11, 0x1f, RZ, 0xc0, !PT ;  /* 0x0000001f0b257812 */ /* 0x000fe400078ec0ff */
[----:B------:R-:W-:Y:S01]  /*1620*/  @P0 IADD3 R34, P1, PT, R34, UR23, RZ ;  /* 0x0000001722220c10 */ /* 0x000fe2000ff3e0ff */
[----:B------:R0:W5:Y:S01]  /*1630*/  @P0 LDG.E R12, desc[UR30][R18.64] ;  /* 0x0000001e120c0981 */ /* 0x000162000c1e1900 */
[----:B------:R-:W-:Y:S02]  /*1640*/  ISETP.GE.U32.OR P2, PT, R37, UR18, P2 ;  /* 0x0000001225007c0c */ /* 0x000fe40009746470 */
[----:B------:R-:W-:-:S05]  /*1650*/  @P0 IADD3.X R35, PT, PT, R7, UR26, RZ, P1, !PT ;  /* 0x0000001a07230c10 */ /* 0x000fca0008ffe4ff */
[----:B------:R1:W5:Y:S01]  /*1660*/  @P0 LDG.E R7, desc[UR30][R34.64] ;  /* 0x0000001e22070981 */ /* 0x000362000c1e1900 */
[----:B0-----:R-:W-:-:S04]  /*1670*/  @P0 IADD3 R18, P3, PT, R29, UR23, RZ ;  /* 0x000000171d120c10 */ /* 0x001fc8000ff7e0ff */
[----:B------:R-:W-:Y:S02]  /*1680*/  @P0 IADD3.X R19, PT, PT, R8, UR26, RZ, P3, !PT ;  /* 0x0000001a08130c10 */ /* 0x000fe40009ffe4ff */
[----:B-1----:R-:W-:Y:S02]  /*1690*/  @P0 IADD3 R34, P1, PT, R17, UR23, RZ ;  /* 0x0000001711220c10 */ /* 0x002fe4000ff3e0ff */
[----:B------:R-:W-:Y:S02]  /*16a0*/  FMNMX R16, RZ, R16, !PT ;  /* 0x00000010ff107209 */ /* 0x000fe40007800000 */
[----:B------:R-:W-:Y:S02]  /*16b0*/  @P0 IADD3.X R35, PT, PT, R14, UR26, RZ, P1, !PT ;  /* 0x0000001a0e230c10 */ /* 0x000fe40008ffe4ff */
[----:B------:R0:W5:Y:S01]  /*16c0*/  @P0 LDG.E R14, desc[UR30][R18.64] ;  /* 0x0000001e120e0981 */ /* 0x000162000c1e1900 */
[----:B------:R-:W-:Y:S01]  /*16d0*/  FMNMX R10, RZ, R10, !PT ;  /* 0x0000000aff0a7209 */ /* 0x000fe20007800000 */
[----:B------:R-:W-:Y:S01]  /*16e0*/  FMUL R29, R22, UR33 ;  /* 0x00000021161d7c20 */ /* 0x000fe20008400000 */
[----:B------:R-:W-:Y:S01]  /*16f0*/  FMUL R31, R16, R31 ;  /* 0x0000001f101f7220 */ /* 0x000fe20000400000 */
[----:B------:R-:W-:Y:S01]  /*1700*/  FMNMX R9, RZ, R9, !PT ;  /* 0x00000009ff097209 */ /* 0x000fe20007800000 */
[----:B------:R-:W-:Y:S01]  /*1710*/  IMAD.MOV.U32 R13, RZ, RZ, RZ ;  /* 0x000000ffff0d7224 */ /* 0x000fe200078e00ff */
[----:B------:R1:W5:Y:S01]  /*1720*/  @P0 LDG.E R8, desc[UR30][R34.64] ;  /* 0x0000001e22080981 */ /* 0x000362000c1e1900 */
[--C-:B0-----:R-:W-:Y:S01]  /*1730*/  @!P2 IADD3 R18, P1, P3, R20, UR27, R37.reuse ;  /* 0x0000001b1412ac10 */ /* 0x101fe2000fb3e025 */
[----:B------:R-:W-:Y:S01]  /*1740*/  FMUL R27, R10, R27 ;  /* 0x0000001b0a1b7220 */ /* 0x000fe20000400000 */
[----:B------:R-:W-:Y:S01]  /*1750*/  F2FP.SATFINITE.E4M3.F32.PACK_AB_MERGE_C R29, RZ, R29, RZ ;  /* 0x0000001dff1d723e */ /* 0x000fe200048070ff */
[----:B------:R-:W-:Y:S01]  /*1760*/  FMUL R36, R9, R36 ;  /* 0x0000002409247220 */ /* 0x000fe20000400000 */
[----:B------:R-:W-:Y:S01]  /*1770*/  @!P2 IADD3.X R19, PT, PT, R26, UR28, RZ, P1, P3 ;  /* 0x0000001c1a13ac10 */ /* 0x000fe20008fe64ff */
[----:B------:R-:W-:Y:S01]  /*1780*/  UIMAD UR6, UR6, UR16, URZ ;  /* 0x00000010060672a4 */ /* 0x000fe2000f8e02ff */
[----:B------:R-:W-:Y:S01]  /*1790*/  @!P2 IADD3 R16, P1, P3, R20, UR24, R37 ;  /* 0x000000181410ac10 */ /* 0x000fe2000fb3e025 */
[----:B-1----:R-:W-:Y:S01]  /*17a0*/  FMUL R35, R31, UR33 ;  /* 0x000000211f237c20 */ /* 0x002fe20008400000 */
[----:B------:R-:W-:Y:S01]  /*17b0*/  IMAD.U32 R10, RZ, RZ, UR24 ;  /* 0x00000018ff0a7e24 */ /* 0x000fe2000f8e00ff */
[----:B------:R0:W5:Y:S01]  /*17c0*/  @P0 LDG.E R13, desc[UR30][R38.64] ;  /* 0x0000001e260d0981 */ /* 0x000162000c1e1900 */
[----:B------:R-:W-:-:S02]  /*17d0*/  @!P2 IADD3.X R17, PT, PT, R26, UR25, RZ, P1, P3 ;  /* 0x000000191a11ac10 */ /* 0x000fc40008fe64ff */
[----:B------:R-:W-:Y:S02]  /*17e0*/  @!P2 IADD3 R16, P4, PT, R16, UR27, RZ ;  /* 0x0000001b1010ac10 */ /* 0x000fe4000ff9e0ff */
[----:B------:R-:W-:Y:S01]  /*17f0*/  @!P2 IADD3 R9, P1, PT, R37, R20, RZ ;  /* 0x000000142509a210 */ /* 0x000fe20007f3e0ff */
[----:B------:R1:W-:Y:S01]  /*1800*/  @!P2 STG.E.U8 desc[UR30][R18.64], R29 ;  /* 0x0000001d1200a986 */ /* 0x0003e2000c10111e */
[----:B------:R-:W-:Y:S01]  /*1810*/  @!P2 IADD3.X R17, PT, PT, R17, UR28, RZ, P4, !PT ;  /* 0x0000001c1111ac10 */ /* 0x000fe2000a7fe4ff */
[----:B------:R-:W-:Y:S01]  /*1820*/  UIMAD.WIDE.U32 UR8, UR20, UR16, URZ ;  /* 0x00000010140872a5 */ /* 0x000fe2000f8e00ff */
[----:B------:R-:W-:Y:S01]  /*1830*/  F2FP.SATFINITE.E4M3.F32.PACK_AB_MERGE_C R35, RZ, R35, RZ ;  /* 0x00000023ff23723e */ /* 0x000fe200048070ff */
[----:B------:R-:W-:Y:S01]  /*1840*/  UIMAD UR17, UR20, UR17, UR6 ;  /* 0x00000011141172a4 */ /* 0x000fe2000f8e0206 */
[----:B------:R-:W-:Y:S01]  /*1850*/  @!P2 LEA R9, P3, R10, R9, 0x1 ;  /* 0x000000090a09a211 */ /* 0x000fe200078608ff */
[----:B------:R-:W-:Y:S01]  /*1860*/  @!P2 IMAD.X R10, RZ, RZ, R26, P1 ;  /* 0x000000ffff0aa224 */ /* 0x000fe200008e061a */
[----:B------:R-:W2:Y:S01]  /*1870*/  LDCU.64 UR20, c[0x0][0x3b8] ;  /* 0x00007700ff1477ac */ /* 0x000ea20008000a00 */
[----:B------:R3:W-:Y:S01]  /*1880*/  @!P2 STG.E.U8 desc[UR30][R16.64], R35 ;  /* 0x000000231000a986 */ /* 0x0007e2000c10111e */
[----:B-1----:R-:W-:-:S02]  /*1890*/  IMAD.U32 R19, RZ, RZ, UR24 ;  /* 0x00000018ff137e24 */ /* 0x002fc4000f8e00ff */
[----:B------:R-:W-:Y:S01]  /*18a0*/  IMAD.U32 R18, RZ, RZ, UR25 ;  /* 0x00000019ff127e24 */ /* 0x000fe2000f8e00ff */
[----:B------:R-:W-:-:S04]  /*18b0*/  USHF.L.U32 UR6, UR8, 0x5, URZ ;  /* 0x0000000508067899 */ /* 0x000fc800080006ff */
[----:B---3--:R-:W-:Y:S01]  /*18c0*/  @!P2 LEA.HI.X R17, R19, R10, R18, 0x1, P3 ;  /* 0x0000000a1311a211 */ /* 0x008fe200018f0c12 */
[----:B------:R-:W-:Y:S01]  /*18d0*/  FMUL R10, R36, UR33 ;  /* 0x00000021240a7c20 */ /* 0x000fe20008400000 */
[----:B------:R-:W-:Y:S01]  /*18e0*/  @!P2 IADD3 R16, P1, PT, R9, UR27, RZ ;  /* 0x0000001b0910ac10 */ /* 0x000fe2000ff3e0ff */
[----:B------:R-:W-:Y:S01]  /*18f0*/  UIADD3 UR9, UPT, UPT, UR9, UR17, URZ ;  /* 0x0000001109097290 */ /* 0x000fe2000fffe0ff */
[----:B------:R-:W-:Y:S02]  /*1900*/  IMAD.IADD R5, R5, 0x1, R0 ;  /* 0x0000000105057824 */ /* 0x000fe400078e0200 */
[----:B------:R-:W-:Y:S02]  /*1910*/  @!P2 IADD3.X R17, PT, PT, R17, UR28, RZ, P1, !PT ;  /* 0x0000001c1111ac10 */ /* 0x000fe40008ffe4ff */
[----:B------:R-:W-:Y:S01]  /*1920*/  F2FP.SATFINITE.E4M3.F32.PACK_AB_MERGE_C R10, RZ, R10, RZ ;  /* 0x0000000aff0a723e */ /* 0x000fe200048070ff */
[----:B------:R-:W-:Y:S01]  /*1930*/  ULEA UR6, UP0, UR4, UR6, 0x7 ;  /* 0x0000000604067291 */ /* 0x000fe2000f8038ff */
[----:B------:R-:W-:Y:S01]  /*1940*/  FADD R9, R33, R30 ;  /* 0x0000001e21097221 */ /* 0x000fe20000000000 */
[----:B------:R-:W-:-:S02]  /*1950*/  USHF.L.U64.HI UR8, UR8, 0x5, UR9 ;  /* 0x0000000508087899 */ /* 0x000fc40008010209 */
[----:B------:R-:W-:Y:S02]  /*1960*/  UIMAD UR19, UR19, -0x7f, URZ ;  /* 0xffffff81131378a4 */ /* 0x000fe4000f8e02ff */
[----:B------:R-:W-:Y:S01]  /*1970*/  UIMAD.WIDE.U32 UR14, UR12, -0x7f, UR14 ;  /* 0xffffff810c0e78a5 */ /* 0x000fe2000f8e000e */
[----:B------:R1:W-:Y:S01]  /*1980*/  @!P2 STG.E.U8 desc[UR30][R16.64], R10 ;  /* 0x0000000a1000a986 */ /* 0x0003e2000c10111e */
[----:B------:R-:W-:Y:S01]  /*1990*/  LOP3.LUT R5, R5, 0x1f, RZ, 0xc0, !PT ;  /* 0x0000001f05057812 */ /* 0x000fe200078ec0ff */
[----:B------:R-:W-:Y:S02]  /*19a0*/  ULEA.HI.X UR4, UR4, UR8, UR5, 0x7, UP0 ;  /* 0x0000000804047291 */ /* 0x000fe400080f3c05 */
[----:B------:R-:W-:Y:S02]  /*19b0*/  UIADD3 UR6, UP1, UPT, UR6, UR10, URZ ;  /* 0x0000000a06067290 */ /* 0x000fe4000ff3e0ff */
[----:B------:R-:W-:Y:S02]  /*19c0*/  UIADD3 UR12, UPT, UPT, UR15, -UR12, UR19 ;  /* 0x8000000c0f0c7290 */ /* 0x000fe4000fffe013 */
[----:B--2---:R-:W-:Y:S01]  /*19d0*/  ULEA UR20, UP0, UR14, UR20, 0x2 ;  /* 0x000000140e147291 */ /* 0x004fe2000f8010ff */
[----:B-1----:R-:W-:Y:S01]  /*19e0*/  FADD R16, R24, R9 ;  /* 0x0000000918107221 */ /* 0x002fe20000000000 */
[----:B------:R-:W-:Y:S01]  /*19f0*/  FMUL R9, R27, UR33 ;  /* 0x000000211b097c20 */ /* 0x000fe20008400000 */
[----:B------:R-:W-:Y:S01]  /*1a00*/  UIADD3.X UR4, UPT, UPT, UR4, UR11, URZ, UP1, !UPT ;  /* 0x0000000b04047290 */ /* 0x000fe20008ffe4ff */
[----:B------:R-:W-:Y:S01]  /*1a10*/  BSSY.RECONVERGENT B0, `(.L_x_11132) ;  /* 0x0000010000007945 */ /* 0x000fe20003800200 */
[----:B------:R-:W-:Y:S01]  /*1a20*/  ULEA.HI.X UR12, UR14, UR21, UR12, 0x2, UP0 ;  /* 0x000000150e0c7291 */ /* 0x000fe200080f140c */
[----:B------:R0:W1:Y:S01]  /*1a30*/  SHFL.IDX PT, R5, R16, R5, 0x1f ;  /* 0x00001f0510057589 */ /* 0x00006200000e0000 */
[----:B------:R-:W-:Y:S01]  /*1a40*/  FMNMX R33, |R33|, R32, !PT ;  /* 0x0000002021217209 */ /* 0x000fe20007800200 */
[----:B------:R-:W-:Y:S01]  /*1a50*/  IMAD.SHL.U32 R3, R3, 0x4, RZ ;  /* 0x0000000403037824 */ /* 0x000fe200078e00ff */
[----:B------:R-:W-:Y:S01]  /*1a60*/  F2FP.SATFINITE.E4M3.F32.PACK_AB_MERGE_C R9, RZ, R9, RZ ;  /* 0x00000009ff09723e */ /* 0x000fe200048070ff */
[----:B------:R-:W-:Y:S07]  /*1a70*/  @P2 BRA `(.L_x_11133) ;  /* 0x0000000000242947 */ /* 0x000fee0003800000 */
[----:B0-----:R-:W-:Y:S01]  /*1a80*/  IADD3 R16, P1, PT, R37, R20, RZ ;  /* 0x0000001425107210 */ /* 0x001fe20007f3e0ff */
[----:B------:R-:W-:Y:S01]  /*1a90*/  IMAD.U32 R19, RZ, RZ, UR24 ;  /* 0x00000018ff137e24 */ /* 0x000fe2000f8e00ff */
[----:B------:R-:W-:-:S03]  /*1aa0*/  UIMAD UR5, UR25, 0x3, URZ ;  /* 0x00000003190578a4 */ /* 0x000fc6000f8e02ff */
[----:B------:R-:W-:Y:S02]  /*1ab0*/  IMAD.X R17, RZ, RZ, R26, P1 ;  /* 0x000000ffff117224 */ /* 0x000fe400008e061a */
[----:B------:R-:W-:-:S04]  /*1ac0*/  IMAD.WIDE.U32 R16, R19, 0x3, R16 ;  /* 0x0000000313107825 */ /* 0x000fc800078e0010 */
[----:B------:R-:W-:Y:S01]  /*1ad0*/  IMAD.U32 R19, RZ, RZ, UR28 ;  /* 0x0000001cff137e24 */ /* 0x000fe2000f8e00ff */
[----:B------:R-:W-:-:S04]  /*1ae0*/  IADD3 R16, P1, PT, R16, UR27, RZ ;  /* 0x0000001b10107c10 */ /* 0x000fc8000ff3e0ff */
[----:B------:R-:W-:-:S05]  /*1af0*/  IADD3.X R17, PT, PT, R19, UR5, R17, P1, !PT ;  /* 0x0000000513117c10 */ /* 0x000fca0008ffe411 */
[----:B------:R2:W-:Y:S04]  /*1b00*/  STG.E.U8 desc[UR30][R16.64], R9 ;  /* 0x0000000910007986 */ /* 0x0005e8000c10111e */
.L_x_11133:
[----:B------:R-:W-:Y:S05]  /*1b10*/  BSYNC.RECONVERGENT B0 ;  /* 0x0000000000007941 */ /* 0x000fea0003800200 */
.L_x_11132:
[----:B------:R-:W-:Y:S01]  /*1b20*/  IMAD.IADD R34, R0, 0x1, -R3 ;  /* 0x0000000100227824 */ /* 0x000fe200078e0a03 */
[----:B------:R-:W-:Y:S01]  /*1b30*/  USHF.L.U32 UR8, UR24, 0x2, URZ ;  /* 0x0000000218087899 */ /* 0x000fe200080006ff */
[----:B--2---:R-:W-:Y:S01]  /*1b40*/  VIADD R17, R3, 0x3 ;  /* 0x0000000303117836 */ /* 0x004fe20000000000 */
[----:B------:R-:W-:Y:S01]  /*1b50*/  USHF.L.U64.HI UR9, UR24, 0x2, UR25 ;  /* 0x0000000218097899 */ /* 0x000fe20008010219 */
[----:B0-----:R-:W-:Y:S01]  /*1b60*/  VIADD R16, R34, 0x1d ;  /* 0x0000001d22107836 */ /* 0x001fe20000000000 */
[----:B------:R-:W-:Y:S01]  /*1b70*/  FMNMX R33, |R24|, R33, !PT ;  /* 0x0000002118217209 */ /* 0x000fe20007800200 */
[----:B------:R-:W-:Y:S01]  /*1b80*/  FADD R24, RZ, R22 ;  /* 0x00000016ff187221 */ /* 0x000fe20000000000 */
[----:B------:R-:W-:Y:S01]  /*1b90*/  ISETP.GE.U32.AND P1, PT, R17, UR7, PT ;  /* 0x0000000711007c0c */ /* 0x000fe2000bf26070 */
[----:B------:R-:W-:Y:S01]  /*1ba0*/  IMAD.U32 R17, RZ, RZ, UR24 ;  /* 0x00000018ff117e24 */ /* 0x000fe2000f8e00ff */
[----:B------:R-:W-:Y:S02]  /*1bb0*/  LOP3.LUT R19, R16, 0x1f, RZ, 0xc0, !PT ;  /* 0x0000001f10137812 */ /* 0x000fe400078ec0ff */
[----:B------:R-:W-:-:S02]  /*1bc0*/  IADD3 R20, P2, PT, R20, UR8, RZ ;  /* 0x0000000814147c10 */ /* 0x000fc4000ff5e0ff */
[C---:B------:R-:W-:Y:S02]  /*1bd0*/  ISETP.LT.U32.AND P1, PT, R19.reuse, UR18, !P1 ;  /* 0x0000001213007c0c */ /* 0x040fe4000cf21070 */
[----:B------:R-:W-:Y:S02]  /*1be0*/  IADD3.X R21, PT, PT, R26, UR9, RZ, P2, !PT ;  /* 0x000000091a157c10 */ /* 0x000fe400097fe4ff */
[----:B------:R-:W-:Y:S02]  /*1bf0*/  IADD3 R18, P2, PT, R19, R20, RZ ;  /* 0x0000001413127210 */ /* 0x000fe40007f5e0ff */
[----:B------:R-:W-:Y:S01]  /*1c00*/  FMNMX3 R37, |R22|, R33, |R31|, !PT ;  /* 0x0000002116257276 */ /* 0x000fe2000780061f */
[----:B------:R-:W-:Y:S01]  /*1c10*/  FADD R31, R31, R24 ;  /* 0x000000181f1f7221 */ /* 0x000fe20000000000 */
[----:B------:R-:W-:Y:S02]  /*1c20*/  IMAD.MOV.U32 R22, RZ, RZ, RZ ;  /* 0x000000ffff167224 */ /* 0x000fe400078e00ff */
[----:B------:R-:W-:-:S03]  /*1c30*/  IMAD.X R19, RZ, RZ, R21, P2 ;  /* 0x000000ffff137224 */ /* 0x000fc600010e0615 */
[----:B------:R-:W-:Y:S01]  /*1c40*/  VOTEU.ANY UP0, P1 ;  /* 0x0000000000ff7886 */ /* 0x000fe20000800100 */
[----:B------:R-:W-:-:S04]  /*1c50*/  @P1 IMAD.WIDE.U32 R16, R17, 0x5, R18 ;  /* 0x0000000511101825 */ /* 0x000fc800078e0012 */
[----:B------:R-:W-:-:S06]  /*1c60*/  @UP0 UIMAD UR5, UR25, 0x5, URZ ;  /* 0x00000005190508a4 */ /* 0x000fcc000f8e02ff */
[----:B------:R-:W-:-:S05]  /*1c70*/  @P1 VIADD R17, R17, UR5 ;  /* 0x0000000511111c36 */ /* 0x000fca0008000000 */
[C---:B------:R-:W-:Y:S01]  /*1c80*/  @P1 SHF.L.U64.HI R17, R16.reuse, 0x2, R17 ;  /* 0x0000000210111819 */ /* 0x040fe20000010211 */
[----:B------:R-:W-:Y:S02]  /*1c90*/  @P1 IMAD.SHL.U32 R16, R16, 0x4, RZ ;  /* 0x0000000410101824 */ /* 0x000fe400078e00ff */
[C---:B------:R-:W-:Y:S01]  /*1ca0*/  FADD R26, R36.reuse, R31 ;  /* 0x0000001f241a7221 */ /* 0x040fe20000000000 */
[----:B------:R-:W-:Y:S01]  /*1cb0*/  FMNMX R36, |R36|, R37, !PT ;  /* 0x0000002524247209 */ /* 0x000fe20007800200 */
[----:B------:R-:W-:Y:S01]  /*1cc0*/  IMAD.U32 R37, RZ, RZ, UR24 ;  /* 0x00000018ff257e24 */ /* 0x000fe2000f8e00ff */
[C---:B------:R-:W-:Y:S01]  /*1cd0*/  @P1 IADD3 R32, P2, PT, R16.reuse, UR13, RZ ;  /* 0x0000000d10201c10 */ /* 0x040fe2000ff5e0ff */
[----:B------:R-:W-:Y:S02]  /*1ce0*/  @P1 IMAD.MOV.U32 R30, RZ, RZ, R18 ;  /* 0x000000ffff1e1224 */ /* 0x000fe400078e0012 */
[----:B------:R-:W-:Y:S01]  /*1cf0*/  @P1 IMAD.MOV.U32 R31, RZ, RZ, R19 ;  /* 0x000000ffff1f1224 */ /* 0x000fe200078e0013 */
[----:B------:R-:W-:Y:S01]  /*1d00*/  @UP0 UIMAD UR5, UR25, 0x6, URZ ;  /* 0x00000006190508a4 */ /* 0x000fe2000f8e02ff */
[----:B------:R-:W-:Y:S01]  /*1d10*/  @P1 IADD3.X R33, PT, PT, R17, UR22, RZ, P2, !PT ;  /* 0x0000001611211c10 */ /* 0x000fe200097fe4ff */
[----:B------:R-:W-:Y:S01]  /*1d20*/  @P1 IMAD.WIDE.U32 R30, R37, 0x6, R30 ;  /* 0x00000006251e1825 */ /* 0x000fe200078e001e */
[----:B------:R-:W-:-:S03]  /*1d30*/  @P1 IADD3 R16, P2, PT, R16, UR23, RZ ;  /* 0x0000001710101c10 */ /* 0x000fc6000ff5e0ff */
[----:B------:R0:W2:Y:S01]  /*1d40*/  @P1 LDG.E R22, desc[UR30][R32.64] ;  /* 0x0000001e20161981 */ /* 0x0000a2000c1e1900 */
[----:B------:R-:W-:Y:S01]  /*1d50*/  @P1 VIADD R31, R31, UR5 ;  /* 0x000000051f1f1c36 */ /* 0x000fe20008000000 */
[----:B------:R-:W-:Y:S02]  /*1d60*/  LOP3.LUT R23, R23, 0xff, RZ, 0xc0, !PT ;  /* 0x000000ff17177812 */ /* 0x000fe400078ec0ff */
[----:B------:R-:W-:-:S03]  /*1d70*/  @P1 IADD3.X R17, PT, PT, R17, UR26, RZ, P2, !PT ;  /* 0x0000001a11111c10 */ /* 0x000fc600097fe4ff */
[----:B------:R-:W-:Y:S02]  /*1d80*/  IMAD R28, R28, 0x100, R23 ;  /* 0x000001001c1c7824 */ /* 0x000fe400078e0217 */
[----:B------:R3:W4:Y:S01]  /*1d90*/  @P1 LDG.E R23, desc[UR30][R16.64] ;  /* 0x0000001e10171981 */ /* 0x000722000c1e1900 */
[C---:B0-----:R-:W-:Y:S01]  /*1da0*/  @P1 IMAD.SHL.U32 R32, R30.reuse, 0x4, RZ ;  /* 0x000000041e201824 */ /* 0x041fe200078e00ff */
[----:B------:R-:W-:-:S04]  /*1db0*/  @P1 SHF.L.U64.HI R33, R30, 0x2, R31 ;  /* 0x000000021e211819 */ /* 0x000fc8000001021f */
[----:B------:R-:W-:-:S04]  /*1dc0*/  @P1 IADD3 R30, P2, PT, R32, UR13, RZ ;  /* 0x0000000d201e1c10 */ /* 0x000fc8000ff5e0ff */
[----:B------:R-:W-:Y:S02]  /*1dd0*/  @P1 IADD3.X R31, PT, PT, R33, UR22, RZ, P2, !PT ;  /* 0x00000016211f1c10 */ /* 0x000fe400097fe4ff */
[----:B------:R-:W-:Y:S01]  /*1de0*/  @P1 IADD3 R32, P2, PT, R32, UR23, RZ ;  /* 0x0000001720201c10 */ /* 0x000fe2000ff5e0ff */
[----:B------:R-:W-:Y:S02]  /*1df0*/  IMAD.MOV.U32 R24, RZ, RZ, RZ ;  /* 0x000000ffff187224 */ /* 0x000fe400078e00ff */
[C---:B------:R-:W-:Y:S01]  /*1e00*/  FADD R26, R27.reuse, R26 ;  /* 0x0000001a1b1a7221 */ /* 0x040fe20000000000 */
[----:B------:R-:W-:Y:S02]  /*1e10*/  FMNMX R27, |R27|, R36, !PT ;  /* 0x000000241b1b7209 */ /* 0x000fe40007800200 */
[----:B------:R-:W-:Y:S02]  /*1e20*/  @P1 IADD3.X R33, PT, PT, R33, UR26, RZ, P2, !PT ;  /* 0x0000001a21211c10 */ /* 0x000fe400097fe4ff */
[----:B---3--:R-:W-:Y:S01]  /*1e30*/  IADD3 R16, P2, PT, R18, UR8, RZ ;  /* 0x0000000812107c10 */ /* 0x008fe2000ff5e0ff */
[----:B------:R-:W-:Y:S01]  /*1e40*/  IMAD.U32 R37, R25, 0x10000, RZ ;  /* 0x0001000019257824 */ /* 0x000fe200078e00ff */
[----:B------:R-:W-:Y:S01]  /*1e50*/  LOP3.LUT R36, R29, 0xff, RZ, 0xc0, !PT ;  /* 0x000000ff1d247812 */ /* 0x000fe200078ec0ff */
[----:B------:R0:W3:Y:S01]  /*1e60*/  @P1 LDG.E R24, desc[UR30][R30.64] ;  /* 0x0000001e1e181981 */ /* 0x0000e2000c1e1900 */
[----:B------:R-:W-:Y:S01]  /*1e70*/  IADD3.X R17, PT, PT, R19, UR9, RZ, P2, !PT ;  /* 0x0000000913117c10 */ /* 0x000fe200097fe4ff */
[----:B------:R-:W-:-:S02]  /*1e80*/  @P1 IMAD.SHL.U32 R29, R16, 0x4, RZ ;  /* 0x00000004101d1824 */ /* 0x000fc400078e00ff */
[----:B------:R1:W3:Y:S01]  /*1e90*/  @P1 LDG.E R25, desc[UR30][R32.64] ;  /* 0x0000001e20191981 */ /* 0x0002e2000c1e1900 */
[----:B------:R-:W-:Y:S01]  /*1ea0*/  @UP0 UIMAD UR5, UR25, 0x7, URZ ;  /* 0x00000007190508a4 */ /* 0x000fe2000f8e02ff */
[----:B------:R-:W-:Y:S02]  /*1eb0*/  VIADD R34, R34, 0x1e ;  /* 0x0000001e22227836 */ /* 0x000fe40000000000 */
[----:B0-----:R-:W-:Y:S02]  /*1ec0*/  IMAD R30, R35, 0x100, R36 ;  /* 0x00000100231e7824 */ /* 0x001fe400078e0224 */
[----:B------:R-:W-:Y:S01]  /*1ed0*/  IMAD.U32 R35, RZ, RZ, UR24 ;  /* 0x00000018ff237e24 */ /* 0x000fe2000f8e00ff */
[----:B------:R-:W-:Y:S02]  /*1ee0*/  @P1 SHF.L.U64.HI R31, R16, 0x2, R17 ;  /* 0x00000002101f1819 */ /* 0x000fe40000010211 */
[----:B-1----:R-:W-:Y:S01]  /*1ef0*/  @P1 IADD3 R32, P2, PT, R29, UR23, RZ ;  /* 0x000000171d201c10 */ /* 0x002fe2000ff5e0ff */
[----:B------:R-:W-:Y:S01]  /*1f00*/  @P1 IMAD.WIDE.U32 R18, R35, 0x7, R18 ;  /* 0x0000000723121825 */ /* 0x000fe200078e0012 */
[----:B------:R-:W-:-:S02]  /*1f10*/  LOP3.LUT R35, R34, 0x1f, RZ, 0xc0, !PT ;  /* 0x0000001f22237812 */ /* 0x000fc400078ec0ff */
[----:B------:R-:W-:Y:S01]  /*1f20*/  @P1 IADD3.X R33, PT, PT, R31, UR26, RZ, P2, !PT ;  /* 0x0000001a1f211c10 */ /* 0x000fe200097fe4ff */
[----:B------:R-:W-:Y:S01]  /*1f30*/  @P1 VIADD R19, R19, UR5 ;  /* 0x0000000513131c36 */ /* 0x000fe20008000000 */
[----:B------:R-:W-:Y:S01]  /*1f40*/  @P1 IADD3 R34, P2, PT, R29, UR13, RZ ;  /* 0x0000000d1d221c10 */ /* 0x000fe2000ff5e0ff */
[C---:B------:R-:W-:Y:S01]  /*1f50*/  @P1 IMAD.SHL.U32 R36, R18.reuse, 0x4, RZ ;  /* 0x0000000412241824 */ /* 0x040fe200078e00ff */
[----:B------:R-:W-:Y:S01]  /*1f60*/  IADD3 R20, P3, PT, R35, R20, RZ ;  /* 0x0000001423147210 */ /* 0x000fe20007f7e0ff */
[----:B------:R-:W3:Y:S01]  /*1f70*/  @P1 LDG.E R32, desc[UR30][R32.64] ;  /* 0x0000001e20201981 */ /* 0x000ee2000c1e1900 */
[----:B------:R-:W-:Y:S02]  /*1f80*/  @P1 SHF.L.U64.HI R29, R18, 0x2, R19 ;  /* 0x00000002121d1819 */ /* 0x000fe40000010213 */
[----:B------:R-:W-:Y:S02]  /*1f90*/  @P1 IADD3.X R35, PT, PT, R31, UR22, RZ, P2, !PT ;  /* 0x000000161f231c10 */ /* 0x000fe400097fe4ff */
[----:B------:R-:W-:Y:S01]  /*1fa0*/  @P1 IADD3 R18, P2, PT, R36, UR23, RZ ;  /* 0x0000001724121c10 */ /* 0x000fe2000ff5e0ff */
[----:B------:R-:W-:-:S03]  /*1fb0*/  IMAD.MOV.U32 R31, RZ, RZ, RZ ;  /* 0x000000ffff1f7224 */ /* 0x000fc600078e00ff */
[----:B------:R-:W-:-:S03]  /*1fc0*/  @P1 IADD3.X R19, PT, PT, R29, UR26, RZ, P2, !PT ;  /* 0x0000001a1d131c10 */ /* 0x000fc600097fe4ff */
[----:B------:R0:W3:Y:S04]  /*1fd0*/  @P1 LDG.E R31, desc[UR30][R34.64] ;  /* 0x0000001e221f1981 */ /* 0x0000e8000c1e1900 */
[----:B------:R1:W3:Y:S01]  /*1fe0*/  @P1 LDG.E R33, desc[UR30][R18.64] ;  /* 0x0000001e12211981 */ /* 0x0002e2000c1e1900 */
[----:B------:R-:W-:Y:S02]  /*1ff0*/  LOP3.LUT R37, R37, 0xff0000, RZ, 0xc0, !PT ;  /* 0x00ff000025257812 */ /* 0x000fe400078ec0ff */
[----:B------:R-:W-:Y:S02]  /*2000*/  @P1 IADD3 R36, P2, PT, R36, UR13, RZ ;  /* 0x0000000d24241c10 */ /* 0x000fe4000ff5e0ff */
[----:B------:R-:W-:Y:S02]  /*2010*/  LOP3.LUT R28, R37, 0xffff, R28, 0xf8, !PT ;  /* 0x0000ffff251c7812 */ /* 0x000fe400078ef81c */
[----:B------:R-:W-:Y:S01]  /*2020*/  @P1 IADD3.X R37, PT, PT, R29, UR22, RZ, P2, !PT ;  /* 0x000000161d251c10 */ /* 0x000fe200097fe4ff */
[----:B------:R-:W-:-:S06]  /*2030*/  IMAD.MOV.U32 R29, RZ, RZ, RZ ;  /* 0x000000ffff1d7224 */ /* 0x000fcc00078e00ff */
[----:B------:R1:W3:Y:S01]  /*2040*/  @P1 LDG.E R29, desc[UR30][R36.64] ;  /* 0x0000001e241d1981 */ /* 0x0002e2000c1e1900 */
[----:B------:R-:W-:Y:S02]  /*2050*/  IMAD.IADD R38, R0, 0x1, -R3 ;  /* 0x0000000100267824 */ /* 0x000fe400078e0a03 */
[----:B------:R-:W-:Y:S02]  /*2060*/  VIADD R39, R3, 0x2 ;  /* 0x0000000203277836 */ /* 0x000fe40000000000 */
[----:B0-----:R-:W-:Y:S01]  /*2070*/  VIADD R34, R38, 0x1e ;  /* 0x0000001e26227836 */ /* 0x001fe20000000000 */
[----:B------:R-:W-:Y:S02]  /*2080*/  LOP3.LUT R2, R2, 0xffff, RZ, 0xc0, !PT ;  /* 0x0000ffff02027812 */ /* 0x000fe400078ec0ff */
[----:B------:R-:W-:Y:S02]  /*2090*/  ISETP.GE.U32.AND P2, PT, R39, UR7, PT ;  /* 0x0000000727007c0c */ /* 0x000fe4000bf46070 */
[----:B------:R-:W-:Y:S01]  /*20a0*/  LOP3.LUT R34, R34, 0x1f, RZ, 0xc0, !PT ;  /* 0x0000001f22227812 */ /* 0x000fe200078ec0ff */
[----:B-1----:R-:W-:-:S03]  /*20b0*/  IMAD.SHL.U32 R19, R2, 0x1000000, RZ ;  /* 0x0100000002137824 */ /* 0x002fc600078e00ff */
[----:B------:R-:W-:Y:S01]  /*20c0*/  ISETP.GE.U32.OR P2, PT, R34, UR18, P2 ;  /* 0x0000001222007c0c */ /* 0x000fe20009746470 */
[----:B------:R-:W-:Y:S01]  /*20d0*/  IMAD.X R21, RZ, RZ, R21, P3 ;  /* 0x000000ffff157224 */ /* 0x000fe200018e0615 */
[----:B------:R-:W-:Y:S01]  /*20e0*/  LOP3.LUT R28, R28, R19, RZ, 0xfc, !PT ;  /* 0x000000131c1c7212 */ /* 0x000fe200078efcff */
[----:B------:R-:W-:Y:S02]  /*20f0*/  IMAD.U32 R19, RZ, RZ, UR24 ;  /* 0x00000018ff137e24 */ /* 0x000fe4000f8e00ff */
[----:B------:R-:W-:Y:S02]  /*2100*/  IMAD.MOV.U32 R2, RZ, RZ, RZ ;  /* 0x000000ffff027224 */ /* 0x000fe400078e00ff */
[----:B-----5:R-:W-:Y:S01]  /*2110*/  @P0 FADD R2, R15, R15 ;  /* 0x0000000f0f020221 */ /* 0x020fe20000000000 */
[----:B------:R-:W-:-:S05]  /*2120*/  IMAD.U32 R15, RZ, RZ, UR25 ;  /* 0x00000019ff0f7e24 */ /* 0x000fca000f8e00ff */
[----:B------:R-:W-:-:S04]  /*2130*/  @!P2 IMAD.WIDE.U32 R18, R19, 0x3, R20 ;  /* 0x000000031312a825 */ /* 0x000fc800078e0014 */
[----:B------:R-:W-:Y:S01]  /*2140*/  @!P2 IMAD R15, R15, 0x3, RZ ;  /* 0x000000030f0fa824 */ /* 0x000fe200078e02ff */
[----:B------:R-:W-:Y:S01]  /*2150*/  @!P2 IADD3 R18, P3, PT, R18, UR27, RZ ;  /* 0x0000001b1212ac10 */ /* 0x000fe2000ff7e0ff */
[----:B------:R-:W-:-:S03]  /*2160*/  IMAD.U32 R10, R10, 0x10000, RZ ;  /* 0x000100000a0a7824 */ /* 0x000fc600078e00ff */
[----:B------:R-:W-:Y:S01]  /*2170*/  @!P2 IADD3.X R19, PT, PT, R15, UR28, R19, P3, !PT ;  /* 0x0000001c0f13ac10 */ /* 0x000fe20009ffe413 */
[----:B------:R-:W-:Y:S01]  /*2180*/  VIADD R15, R38, 0x1d ;  /* 0x0000001d260f7836 */ /* 0x000fe20000000000 */
[----:B------:R-:W-:Y:S02]  /*2190*/  LOP3.LUT R35, R10, 0xff0000, RZ, 0xc0, !PT ;  /* 0x00ff00000a237812 */ /* 0x000fe400078ec0ff */
[----:B------:R-:W-:Y:S02]  /*21a0*/  LOP3.LUT R10, R9, 0xffff, RZ, 0xc0, !PT ;  /* 0x0000ffff090a7812 */ /* 0x000fe400078ec0ff */
[----:B------:R-:W-:-:S03]  /*21b0*/  LOP3.LUT R34, R15, 0x1f, RZ, 0xc0, !PT ;  /* 0x0000001f0f227812 */ /* 0x000fc600078ec0ff */
[----:B------:R-:W-:Y:S01]  /*21c0*/  IMAD.SHL.U32 R15, R10, 0x1000000, RZ ;  /* 0x010000000a0f7824 */ /* 0x000fe200078e00ff */
[----:B------:R-:W-:Y:S02]  /*21d0*/  FMNMX R10, RZ, R2, !PT ;  /* 0x00000002ff0a7209 */ /* 0x000fe40007800000 */
[----:B------:R-:W-:-:S03]  /*21e0*/  LOP3.LUT R30, R35, 0xffff, R30, 0xf8, !PT ;  /* 0x0000ffff231e7812 */ /* 0x000fc600078ef81e */
[----:B------:R-:W-:Y:S01]  /*21f0*/  FMUL R10, R10, R13 ;  /* 0x0000000d0a0a7220 */ /* 0x000fe20000400000 */
[----:B------:R-:W-:Y:S02]  /*2200*/  IMAD.MOV.U32 R13, RZ, RZ, RZ ;  /* 0x000000ffff0d7224 */ /* 0x000fe400078e00ff */
[----:B------:R-:W-:Y:S01]  /*2210*/  @P0 FADD R13, R8, R8 ;  /* 0x00000008080d0221 */ /* 0x000fe20000000000 */
[----:B------:R-:W-:Y:S01]  /*2220*/  LOP3.LUT R2, R30, R15, RZ, 0xfc, !PT ;  /* 0x0000000f1e027212 */ /* 0x000fe200078efcff */
[----:B------:R-:W-:Y:S02]  /*2230*/  IMAD.MOV.U32 R15, RZ, RZ, RZ ;  /* 0x000000ffff0f7224 */ /* 0x000fe400078e00ff */
[----:B------:R-:W-:Y:S01]  /*2240*/  @P0 FADD R15, R7, R7 ;  /* 0x00000007070f0221 */ /* 0x000fe20000000000 */
[----:B------:R-:W-:Y:S01]  /*2250*/  FMNMX R13, RZ, R13, !PT ;  /* 0x0000000dff0d7209 */ /* 0x000fe20007800000 */
[----:B------:R-:W-:-:S03]  /*2260*/  IMAD.MOV.U32 R7, RZ, RZ, RZ ;  /* 0x000000ffff077224 */ /* 0x000fc600078e00ff */
[----:B------:R-:W-:Y:S01]  /*2270*/  FMNMX R15, RZ, R15, !PT ;  /* 0x0000000fff0f7209 */ /* 0x000fe20007800000 */
[----:B------:R-:W-:Y:S01]  /*2280*/  FMUL R13, R13, R12 ;  /* 0x0000000c0d0d7220 */ /* 0x000fe20000400000 */
[----:B------:R-:W-:Y:S01]  /*2290*/  @P0 FADD R7, R14, R14 ;  /* 0x0000000e0e070221 */ /* 0x000fe20000000000 */
[----:B------:R-:W-:Y:S02]  /*22a0*/  IADD3 R12, PT, PT, R3, 0x1, R0 ;  /* 0x00000001030c7810 */ /* 0x000fe40007ffe000 */
[C---:B------:R-:W-:Y:S01]  /*22b0*/  FMUL R35, R13.reuse, UR33 ;  /* 0x000000210d237c20 */ /* 0x040fe20008400000 */
[----:B------:R-:W-:Y:S01]  /*22c0*/  FMNMX3 R37, |R13|, R27, |R10|, !PT ;  /* 0x0000001b0d257276 */ /* 0x000fe2000780060a */
[----:B------:R-:W-:Y:S01]  /*22d0*/  FADD R13, RZ, R13 ;  /* 0x0000000dff0d7221 */ /* 0x000fe20000000000 */
[----:B------:R-:W-:Y:S01]  /*22e0*/  FMUL R8, R15, R6 ;  /* 0x000000060f087220 */ /* 0x000fe20000400000 */
[----:B------:R-:W-:Y:S01]  /*22f0*/  LOP3.LUT R15, R12, 0x1f, RZ, 0xc0, !PT ;  /* 0x0000001f0c0f7812 */ /* 0x000fe200078ec0ff */
[----:B------:R-:W-:Y:S01]  /*2300*/  IMAD.U32 R41, RZ, RZ, UR24 ;  /* 0x00000018ff297e24 */ /* 0x000fe2000f8e00ff */
[----:B------:R-:W-:Y:S01]  /*2310*/  FMNMX R7, RZ, R7, !PT ;  /* 0x00000007ff077209 */ /* 0x000fe20007800000 */
[----:B------:R-:W-:Y:S01]  /*2320*/  FADD R27, R10, R13 ;  /* 0x0000000d0a1b7221 */ /* 0x000fe20000000000 */
[----:B------:R-:W-:Y:S01]  /*2330*/  @!P2 IADD3 R6, P0, PT, R20, UR27, RZ ;  /* 0x0000001b1406ac10 */ /* 0x000fe2000ff1e0ff */
[----:B------:R0:W1:Y:S01]  /*2340*/  SHFL.IDX PT, R26, R26, R15, 0x1f ;  /* 0x00001f0f1a1a7589 */ /* 0x00006200000e0000 */
[----:B------:R-:W-:Y:S01]  /*2350*/  F2FP.SATFINITE.E4M3.F32.PACK_AB_MERGE_C R35, RZ, R35, RZ ;  /* 0x00000023ff23723e */ /* 0x000fe200048070ff */
[----:B------:R-:W-:Y:S01]  /*2360*/  FMUL R12, R7, R4 ;  /* 0x00000004070c7220 */ /* 0x000fe20000400000 */
[----:B------:R-:W-:Y:S01]  /*2370*/  @!P2 IADD3.X R7, PT, PT, R21, UR28, RZ, P0, !PT ;  /* 0x0000001c1507ac10 */ /* 0x000fe200087fe4ff */
[----:B0-----:R-:W-:Y:S01]  /*2380*/  FADD R15, R8, R27 ;  /* 0x0000001b080f7221 */ /* 0x001fe20000000000 */
[----:B------:R-:W-:Y:S01]  /*2390*/  @!P2 LEA R27, P5, R41, R20, 0x1 ;  /* 0x00000014291ba211 */ /* 0x000fe200078a08ff */
[----:B------:R-:W-:-:S02]  /*23a0*/  IMAD.U32 R41, RZ, RZ, UR27 ;  /* 0x0000001bff297e24 */ /* 0x000fc4000f8e00ff */
[----:B------:R0:W-:Y:S01]  /*23b0*/  @!P2 STG.E.U8 desc[UR30][R6.64], R35 ;  /* 0x000000230600a986 */ /* 0x0001e2000c10111e */
[----:B------:R-:W-:Y:S01]  /*23c0*/  FMUL R39, R10, UR33 ;  /* 0x000000210a277c20 */ /* 0x000fe20008400000 */
[----:B------:R-:W-:Y:S01]  /*23d0*/  IMAD.U32 R13, RZ, RZ, UR24 ;  /* 0x00000018ff0d7e24 */ /* 0x000fe2000f8e00ff */
[C---:B------:R-:W-:Y:S01]  /*23e0*/  FMNMX R37, |R8|.reuse, R37, !PT ;  /* 0x0000002508257209 */ /* 0x040fe20007800200 */
[----:B------:R-:W-:Y:S01]  /*23f0*/  IMAD.U32 R10, RZ, RZ, UR25 ;  /* 0x00000019ff0a7e24 */ /* 0x000fe2000f8e00ff */
[----:B0-----:R-:W-:Y:S02]  /*2400*/  @!P2 IADD3 R6, P0, P4, R41, UR24, R20 ;  /* 0x000000182906ac10 */ /* 0x001fe4000fc1e014 */
[----:B------:R-:W0:Y:S01]  /*2410*/  S2R R20, SR_CgaCtaId ;  /* 0x0000000000147919 */ /* 0x000e220000008800 */
[----:B------:R-:W-:Y:S02]  /*2420*/  IMAD.U32 R7, RZ, RZ, UR28 ;  /* 0x0000001cff077e24 */ /* 0x000fe4000f8e00ff */
[----:B------:R-:W-:Y:S01]  /*2430*/  FMUL R8, R8, UR33 ;  /* 0x0000002108087c20 */ /* 0x000fe20008400000 */
[----:B------:R-:W-:Y:S01]  /*2440*/  F2FP.SATFINITE.E4M3.F32.PACK_AB_MERGE_C R39, RZ, R39, RZ ;  /* 0x00000027ff27723e */ /* 0x000fe200048070ff */
[----:B------:R-:W-:Y:S01]  /*2450*/  IMAD.MOV.U32 R14, RZ, RZ, RZ ;  /* 0x000000ffff0e7224 */ /* 0x000fe200078e00ff */
[----:B------:R-:W-:-:S02]  /*2460*/  @!P2 LEA.HI.X R10, R13, R21, R10, 0x1, P5 ;  /* 0x000000150d0aa211 */ /* 0x000fc400028f0c0a */
[----:B------:R-:W-:Y:S02]  /*2470*/  @!P2 IADD3.X R7, PT, PT, R7, UR25, R21, P0, P4 ;  /* 0x000000190707ac10 */ /* 0x000fe400087e8415 */
[----:B------:R-:W-:Y:S02]  /*2480*/  F2FP.SATFINITE.E4M3.F32.PACK_AB_MERGE_C R13, RZ, R8, RZ ;  /* 0x00000008ff0d723e */ /* 0x000fe400048070ff */
[----:B------:R-:W-:Y:S01]  /*2490*/  LOP3.LUT R4, R35, 0xff, RZ, 0xc0, !PT ;  /* 0x000000ff23047812 */ /* 0x000fe200078ec0ff */
[----:B------:R1:W-:Y:S02]  /*24a0*/  @!P2 STG.E.U8 desc[UR30][R6.64], R39 ;  /* 0x000000270600a986 */ /* 0x0003e4000c10111e */
[----:B------:R-:W-:Y:S02]  /*24b0*/  IMAD.U32 R8, R13, 0x10000, RZ ;  /* 0x000100000d087824 */ /* 0x000fe400078e00ff */
[----:B------:R-:W-:Y:S02]  /*24c0*/  VIADD R9, R3, 0x3 ;  /* 0x0000000303097836 */ /* 0x000fe40000000000 */
[----:B------:R-:W-:Y:S01]  /*24d0*/  IMAD R35, R39, 0x100, R4 ;  /* 0x0000010027237824 */ /* 0x000fe200078e0204 */
[----:B------:R-:W-:Y:S01]  /*24e0*/  LOP3.LUT R8, R8, 0xff0000, RZ, 0xc0, !PT ;  /* 0x00ff000008087812 */ /* 0x000fe200078ec0ff */
[----:B------:R-:W-:Y:S01]  /*24f0*/  IMAD.MOV.U32 R21, RZ, RZ, RZ ;  /* 0x000000ffff157224 */ /* 0x000fe200078e00ff */
[----:B------:R-:W-:Y:S01]  /*2500*/  ISETP.GE.U32.AND P3, PT, R9, UR7, PT ;  /* 0x0000000709007c0c */ /* 0x000fe2000bf66070 */
[----:B------:R-:W-:Y:S01]  /*2510*/  IMAD.IADD R4, R3, 0x1, R0 ;  /* 0x0000000103047824 */ /* 0x000fe200078e0200 */
[----:B------:R-:W-:-:S02]  /*2520*/  LOP3.LUT R35, R8, 0xffff, R35, 0xf8, !PT ;  /* 0x0000ffff08237812 */ /* 0x000fc400078ef823 */
[----:B------:R-:W-:Y:S02]  /*2530*/  FMNMX R8, |R12|, R37, !PT ;  /* 0x000000250c087209 */ /* 0x000fe40007800200 */
[----:B------:R-:W-:Y:S01]  /*2540*/  ISETP.GE.U32.OR P3, PT, R34, UR18, P3 ;  /* 0x0000001222007c0c */ /* 0x000fe20009f66470 */
[C---:B------:R-:W-:Y:S01]  /*2550*/  IMAD.IADD R9, R0.reuse, 0x1, -R9 ;  /* 0x0000000100097824 */ /* 0x040fe200078e0a09 */
[----:B------:R-:W-:Y:S01]  /*2560*/  LOP3.LUT R30, R0, 0x1f, RZ, 0xc0, !PT ;  /* 0x0000001f001e7812 */ /* 0x000fe200078ec0ff */
[----:B------:R-:W-:Y:S02]  /*2570*/  IMAD.SHL.U32 R11, R11, 0x4, RZ ;  /* 0x000000040b0b7824 */ /* 0x000fe400078e00ff */
[----:B------:R-:W-:-:S05]  /*2580*/  IMAD.SHL.U32 R9, R9, 0x4, RZ ;  /* 0x0000000409097824 */ /* 0x000fca00078e00ff */
[----:B------:R-:W-:Y:S01]  /*2590*/  LOP3.LUT R40, R9, 0x7c, RZ, 0xc0, !PT ;  /* 0x0000007c09287812 */ /* 0x000fe200078ec0ff */
[----:B----4-:R-:W-:Y:S01]  /*25a0*/  @P1 FADD R14, R23, R23 ;  /* 0x00000017170e1221 */ /* 0x010fe20000000000 */
[C---:B------:R-:W-:Y:S01]  /*25b0*/  FADD R23, R12.reuse, R15 ;  /* 0x0000000f0c177221 */ /* 0x040fe20000000000 */
[----:B------:R-:W-:-:S03]  /*25c0*/  FMUL R15, R12, UR33 ;  /* 0x000000210c0f7c20 */ /* 0x000fc60008400000 */
[----:B-1----:R-:W-:Y:S02]  /*25d0*/  FMNMX R7, RZ, R14, !PT ;  /* 0x0000000eff077209 */ /* 0x002fe40007800000 */
[----:B------:R-:W-:-:S03]  /*25e0*/  F2FP.SATFINITE.E4M3.F32.PACK_AB_MERGE_C R15, RZ, R15, RZ ;  /* 0x0000000fff0f723e */ /* 0x000fc600048070ff */
[----:B--2---:R-:W-:Y:S01]  /*25f0*/  FMUL R14, R7, R22 ;  /* 0x00000016070e7220 */ /* 0x004fe20000400000 */
[----:B------:R-:W-:Y:S01]  /*2600*/  MOV R7, 0x400 ;  /* 0x0000040000077802 */ /* 0x000fe20000000f00 */
[----:B------:R-:W-:Y:S01]  /*2610*/  VIADD R12, R4, 0x2 ;  /* 0x00000002040c7836 */ /* 0x000fe20000000000 */
[----:B------:R-:W-:-:S03]  /*2620*/  LOP3.LUT R6, R15, 0xffff, RZ, 0xc0, !PT ;  /* 0x0000ffff0f067812 */ /* 0x000fc600078ec0ff */
[----:B------:R-:W-:Y:S01]  /*2630*/  VIADD R7, R7, 0x20 ;  /* 0x0000002007077836 */ /* 0x000fe20000000000 */
[----:B------:R-:W-:Y:S01]  /*2640*/  LOP3.LUT R12, R12, 0x1f, RZ, 0xc0, !PT ;  /* 0x0000001f0c0c7812 */ /* 0x000fe200078ec0ff */
[----:B------:R-:W-:Y:S02]  /*2650*/  IMAD.SHL.U32 R6, R6, 0x1000000, RZ ;  /* 0x0100000006067824 */ /* 0x000fe400078e00ff */
[----:B---3--:R-:W-:Y:S01]  /*2660*/  @P1 FADD R21, R25, R25 ;  /* 0x0000001919151221 */ /* 0x008fe20000000000 */
[----:B0-----:R-:W-:Y:S01]  /*2670*/  LEA R25, R20, R7, 0x18 ;  /* 0x0000000714197211 */ /* 0x001fe200078ec0ff */
[----:B------:R-:W-:-:S03]  /*2680*/  IMAD.SHL.U32 R20, R38, 0x4, RZ ;  /* 0x0000000426147824 */ /* 0x000fc600078e00ff */
[----:B------:R-:W-:Y:S02]  /*2690*/  FMNMX R21, RZ, R21, !PT ;  /* 0x00000015ff157209 */ /* 0x000fe40007800000 */
[----:B------:R-:W-:-:S03]  /*26a0*/  LOP3.LUT R35, R35, R6, RZ, 0xfc, !PT ;  /* 0x0000000623237212 */ /* 0x000fc600078efcff */
[----:B------:R-:W-:Y:S01]  /*26b0*/  FMUL R24, R21, R24 ;  /* 0x0000001815187220 */ /* 0x000fe20000400000 */
[----:B------:R-:W-:Y:S01]  /*26c0*/  IMAD.U32 R21, RZ, RZ, UR24 ;  /* 0x00000018ff157e24 */ /* 0x000fe2000f8e00ff */
[----:B------:R-:W-:Y:S01]  /*26d0*/  LOP3.LUT R22, R20, 0x7c, RZ, 0xc0, !PT ;  /* 0x0000007c14167812 */ /* 0x000fe200078ec0ff */
[----:B------:R-:W-:Y:S01]  /*26e0*/  IMAD.MOV.U32 R6, RZ, RZ, RZ ;  /* 0x000000ffff067224 */ /* 0x000fe200078e00ff */
[----:B------:R0:W1:Y:S01]  /*26f0*/  SHFL.IDX PT, R12, R23, R12, 0x1f ;  /* 0x00001f0c170c7589 */ /* 0x00006200000e0000 */
[----:B------:R-:W-:Y:S02]  /*2700*/  IMAD R7, R30, 0x84, R25 ;  /* 0x000000841e077824 */ /* 0x000fe400078e0219 */
[----:B------:R-:W-:Y:S01]  /*2710*/  VIADD R20, R20, 0xfffffff8 ;  /* 0xfffffff814147836 */ /* 0x000fe20000000000 */
[----:B------:R-:W-:Y:S01]  /*2720*/  @!P3 LEA R34, P0, R21, R16, 0x1 ;  /* 0x000000101522b211 */ /* 0x000fe200078008ff */
[----:B------:R-:W-:Y:S01]  /*2730*/  @P1 FADD R6, R32, R32 ;  /* 0x0000002020061221 */ /* 0x000fe20000000000 */
[----:B------:R-:W-:-:S02]  /*2740*/  IMAD.U32 R32, RZ, RZ, UR25 ;  /* 0x00000019ff207e24 */ /* 0x000fc4000f8e00ff */
[----:B0-----:R-:W-:Y:S01]  /*2750*/  IMAD.U32 R23, RZ, RZ, UR24 ;  /* 0x00000018ff177e24 */ /* 0x001fe2000f8e00ff */
[----:B------:R-:W-:Y:S01]  /*2760*/  LOP3.LUT R36, R20, 0x7c, RZ, 0xc0, !PT ;  /* 0x0000007c14247812 */ /* 0x000fe200078ec0ff */
[----:B------:R-:W-:Y:S01]  /*2770*/  IMAD.IADD R21, R7, 0x1, R22 ;  /* 0x0000000107157824 */ /* 0x000fe200078e0216 */
[----:B------:R-:W-:Y:S02]  /*2780*/  LOP3.LUT R22, R11, 0x7c, RZ, 0xc0, !PT ;  /* 0x0000007c0b167812 */ /* 0x000fe400078ec0ff */
[----:B------:R-:W-:Y:S02]  /*2790*/  @!P3 LEA.HI.X R32, R23, R17, R32, 0x1, P0 ;  /* 0x000000111720b211 */ /* 0x000fe400000f0c20 */
[----:B------:R-:W-:Y:S02]  /*27a0*/  FMNMX R20, RZ, R6, !PT ;  /* 0x00000006ff147209 */ /* 0x000fe40007800000 */
[----:B------:R-:W-:Y:S01]  /*27b0*/  @!P2 IADD3 R6, P0, PT, R27, UR27, RZ ;  /* 0x0000001b1b06ac10 */ /* 0x000fe2000ff1e0ff */
[----:B------:R-:W-:-:S02]  /*27c0*/  IMAD.IADD R37, R7, 0x1, R22 ;  /* 0x0000000107257824 */ /* 0x000fc400078e0216 */
[C---:B------:R-:W-:Y:S02]  /*27d0*/  IMAD.IADD R36, R7.reuse, 0x1, R36 ;  /* 0x0000000107247824 */ /* 0x040fe400078e0224 */
[----:B------:R-:W-:Y:S01]  /*27e0*/  IMAD.IADD R9, R7, 0x1, R40 ;  /* 0x0000000107097824 */ /* 0x000fe200078e0228 */
[----:B------:R-:W-:Y:S01]  /*27f0*/  @!P2 IADD3.X R7, PT, PT, R10, UR28, RZ, P0, !PT ;  /* 0x0000001c0a07ac10 */ /* 0x000fe200087fe4ff */
[----:B------:R-:W-:Y:S02]  /*2800*/  IMAD.MOV.U32 R11, RZ, RZ, RZ ;  /* 0x000000ffff0b7224 */ /* 0x000fe400078e00ff */
[----:B------:R-:W-:Y:S01]  /*2810*/  @P1 FADD R11, R33, R33 ;  /* 0x00000021210b1221 */ /* 0x000fe20000000000 */
[----:B------:R-:W-:Y:S01]  /*2820*/  FMUL R31, R20, R31 ;  /* 0x0000001f141f7220 */ /* 0x000fe20000400000 */
[----:B------:R0:W-:Y:S04]  /*2830*/  STS [R21], R28 ;  /* 0x0000001c15007388 */ /* 0x0001e80000000800 */
[----:B------:R2:W-:Y:S01]  /*2840*/  @!P2 STG.E.U8 desc[UR30][R6.64], R13 ;  /* 0x0000000d0600a986 */ /* 0x0005e2000c10111e */
[----:B------:R-:W-:-:S02]  /*2850*/  @!P3 IADD3 R20, P0, PT, R16, UR27, RZ ;  /* 0x0000001b1014bc10 */ /* 0x000fc4000ff1e0ff */
[----:B0-----:R-:W-:Y:S01]  /*2860*/  FMNMX R28, RZ, R11, !PT ;  /* 0x0000000bff1c7209 */ /* 0x001fe20007800000 */
[----:B------:R-:W-:Y:S01]  /*2870*/  FMUL R11, R31, UR33 ;  /* 0x000000211f0b7c20 */ /* 0x000fe20008400000 */
[----:B------:R-:W-:Y:S02]  /*2880*/  IMAD.U32 R21, RZ, RZ, UR27 ;  /* 0x0000001bff157e24 */ /* 0x000fe4000f8e00ff */
[----:B--2---:R-:W-:Y:S01]  /*2890*/  FMUL R13, R24, UR33 ;  /* 0x00000021180d7c20 */ /* 0x004fe20008400000 */
[----:B------:R-:W-:Y:S01]  /*28a0*/  FMUL R27, R14, UR33 ;  /* 0x000000210e1b7c20 */ /* 0x000fe20008400000 */
[----:B------:R-:W-:-:S03]  /*28b0*/  F2FP.SATFINITE.E4M3.F32.PACK_AB_MERGE_C R33, RZ, R11, RZ ;  /* 0x0000000bff21723e */ /* 0x000fc600048070ff */
[----:B------:R-:W-:Y:S01]  /*28c0*/  F2FP.SATFINITE.E4M3.F32.PACK_AB_MERGE_C R13, RZ, R13, RZ ;  /* 0x0000000dff0d723e */ /* 0x000fe200048070ff */
[----:B------:R0:W-:Y:S01]  /*28d0*/  STS [R37], R2 ;  /* 0x0000000225007388 */ /* 0x0001e20000000800 */
[--C-:B------:R-:W-:Y:S01]  /*28e0*/  @!P3 IADD3 R10, P1, P4, R21, UR24, R16.reuse ;  /* 0x00000018150abc10 */ /* 0x100fe2000fc3e010 */
[----:B------:R-:W-:Y:S01]  /*28f0*/  @!P3 IMAD.WIDE.U32 R22, R23, 0x3, R16 ;  /* 0x000000031716b825 */ /* 0x000fe200078e0010 */
[----:B------:R-:W-:Y:S02]  /*2900*/  @!P3 IADD3.X R21, PT, PT, R17, UR28, RZ, P0, !PT ;  /* 0x0000001c1115bc10 */ /* 0x000fe400087fe4ff */
[----:B------:R-:W-:Y:S01]  /*2910*/  F2FP.SATFINITE.E4M3.F32.PACK_AB_MERGE_C R27, RZ, R27, RZ ;  /* 0x0000001bff1b723e */ /* 0x000fe200048070ff */
[----:B------:R-:W-:Y:S01]  /*2920*/  IMAD.U32 R16, R13, 0x10000, RZ ;  /* 0x000100000d107824 */ /* 0x000fe200078e00ff */
[----:B------:R2:W-:Y:S01]  /*2930*/  @!P2 STG.E.U8 desc[UR30][R18.64], R15 ;  /* 0x0000000f1200a986 */ /* 0x0005e2000c10111e */
[----:B0-----:R-:W-:-:S03]  /*2940*/  LOP3.LUT R2, R33, 0xff, RZ, 0xc0, !PT ;  /* 0x000000ff21027812 */ /* 0x001fc600078ec0ff */
[----:B------:R0:W-:Y:S01]  /*2950*/  @!P3 STG.E.U8 desc[UR30][R20.64], R33 ;  /* 0x000000211400b986 */ /* 0x0001e2000c10111e */
[----:B------:R-:W-:Y:S02]  /*2960*/  IMAD.U32 R11, RZ, RZ, UR28 ;  /* 0x0000001cff0b7e24 */ /* 0x000fe4000f8e00ff */
[----:B------:R-:W-:Y:S01]  /*2970*/  FMUL R29, R28, R29 ;  /* 0x0000001d1c1d7220 */ /* 0x000fe20000400000 */
[----:B------:R-:W-:Y:S01]  /*2980*/  LOP3.LUT R16, R16, 0xff0000, RZ, 0xc0, !PT ;  /* 0x00ff000010107812 */ /* 0x000fe200078ec0ff */
[----:B--2---:R-:W-:Y:S01]  /*2990*/  FADD R19, RZ, R31 ;  /* 0x0000001fff137221 */ /* 0x004fe20000000000 */
[----:B0-----:R-:W-:-:S03]  /*29a0*/  IMAD R21, R27, 0x100, R2 ;  /* 0x000001001b157824 */ /* 0x001fc600078e0202 */
[----:B------:R-:W-:Y:S01]  /*29b0*/  FADD R19, R14, R19 ;  /* 0x000000130e137221 */ /* 0x000fe20000000000 */
[----:B------:R-:W-:Y:S01]  /*29c0*/  FMUL R15, R29, UR33 ;  /* 0x000000211d0f7c20 */ /* 0x000fe20008400000 */
[----:B------:R-:W-:Y:S01]  /*29d0*/  @!P3 IADD3.X R11, PT, PT, R11, UR25, R17, P1, P4 ;  /* 0x000000190b0bbc10 */ /* 0x000fe20008fe8411 */
[----:B------:R-:W-:Y:S01]  /*29e0*/  VIADD R4, R4, 0x3 ;  /* 0x0000000304047836 */ /* 0x000fe20000000000 */
[----:B------:R-:W-:Y:S01]  /*29f0*/  LOP3.LUT R17, R16, 0xffff, R21, 0xf8, !PT ;  /* 0x0000ffff10117812 */ /* 0x000fe200078ef815 */
[----:B------:R-:W-:Y:S01]  /*2a00*/  FADD R16, R24, R19 ;  /* 0x0000001318107221 */ /* 0x000fe20000000000 */
[----:B------:R-:W-:Y:S01]  /*2a10*/  IMAD.U32 R7, RZ, RZ, UR25 ;  /* 0x00000019ff077e24 */ /* 0x000fe2000f8e00ff */
[----:B------:R-:W-:Y:S02]  /*2a20*/  F2FP.SATFINITE.E4M3.F32.PACK_AB_MERGE_C R21, RZ, R15, RZ ;  /* 0x0000000fff15723e */ /* 0x000fe400048070ff */
[----:B------:R-:W-:Y:S01]  /*2a30*/  LOP3.LUT R4, R4, 0x1f, RZ, 0xc0, !PT ;  /* 0x0000001f04047812 */ /* 0x000fe200078ec0ff */
[----:B------:R-:W-:Y:S01]  /*2a40*/  FADD R15, R29, R16 ;  /* 0x000000101d0f7221 */ /* 0x000fe20000000000 */
[----:B------:R-:W-:Y:S01]  /*2a50*/  @!P3 IMAD R7, R7, 0x3, RZ ;  /* 0x000000030707b824 */ /* 0x000fe200078e02ff */
[----:B------:R-:W-:-:S03]  /*2a60*/  @!P3 IADD3 R6, P0, PT, R22, UR27, RZ ;  /* 0x0000001b1606bc10 */ /* 0x000fc6000ff1e0ff */
[----:B------:R-:W0:Y:S01]  /*2a70*/  SHFL.IDX PT, R4, R15, R4, 0x1f ;  /* 0x00001f040f047589 */ /* 0x000e2200000e0000 */
[----:B------:R-:W-:Y:S02]  /*2a80*/  @!P3 IADD3.X R7, PT, PT, R7, UR28, R23, P0, !PT ;  /* 0x0000001c0707bc10 */ /* 0x000fe400087fe417 */
[----:B------:R-:W-:Y:S02]  /*2a90*/  @!P3 IADD3 R34, P0, PT, R34, UR27, RZ ;  /* 0x0000001b2222bc10 */ /* 0x000fe4000ff1e0ff */
[----:B------:R-:W-:Y:S01]  /*2aa0*/  LOP3.LUT R2, R21, 0xffff, RZ, 0xc0, !PT ;  /* 0x0000ffff15027812 */ /* 0x000fe200078ec0ff */
[----:B------:R2:W-:Y:S01]  /*2ab0*/  STS [R36], R35 ;  /* 0x0000002324007388 */ /* 0x0005e20000000800 */
[----:B------:R-:W-:Y:S01]  /*2ac0*/  FMNMX R31, R8, |R31|, !PT ;  /* 0x4000001f081f7209 */ /* 0x000fe20007800000 */
[----:B------:R-:W-:Y:S02]  /*2ad0*/  FADD R5, RZ, R5 ;  /* 0x00000005ff057221 */ /* 0x000fe40000000000 */
[----:B------:R-:W-:Y:S01]  /*2ae0*/  IMAD.SHL.U32 R2, R2, 0x1000000, RZ ;  /* 0x0100000002027824 */ /* 0x000fe200078e00ff */
[----:B--2---:R-:W-:-:S02]  /*2af0*/  @!P3 IADD3.X R35, PT, PT, R32, UR28, RZ, P0, !PT ;  /* 0x0000001c2023bc10 */ /* 0x004fc400087fe4ff */
[----:B------:R-:W-:Y:S01]  /*2b00*/  ISETP.GE.U32.AND P0, PT, R3, UR18, PT ;  /* 0x0000001203007c0c */ /* 0x000fe2000bf06070 */
[----:B------:R-:W-:Y:S01]  /*2b10*/  FADD R5, R26, R5 ;  /* 0x000000051a057221 */ /* 0x000fe20000000000 */
[----:B------:R-:W-:Y:S02]  /*2b20*/  LOP3.LUT R2, R17, R2, RZ, 0xfc, !PT ;  /* 0x0000000211027212 */ /* 0x000fe400078efcff */
[----:B------:R-:W-:Y:S01]  /*2b30*/  FMNMX R31, |R14|, R31, !PT ;  /* 0x0000001f0e1f7209 */ /* 0x000fe20007800200 */
[----:B------:R0:W-:Y:S01]  /*2b40*/  @!P3 STG.E.U8 desc[UR30][R10.64], R27 ;  /* 0x0000001b0a00b986 */ /* 0x0001e2000c10111e */
[----:B-1----:R-:W-:Y:S01]  /*2b50*/  FADD R5, R5, R12 ;  /* 0x0000000c05057221 */ /* 0x002fe20000000000 */
[----:B------:R-:W-:Y:S01]  /*2b60*/  BSSY.RECONVERGENT B0, `(.L_x_11134) ;  /* 0x0000060000007945 */ /* 0x000fe20003800200 */
[----:B------:R-:W-:Y:S01]  /*2b70*/  FMNMX R24, |R24|, R31, !PT ;  /* 0x0000001f18187209 */ /* 0x000fe20007800200 */
[----:B------:R1:W-:Y:S04]  /*2b80*/  @!P3 STG.E.U8 desc[UR30][R34.64], R13 ;  /* 0x0000000d2200b986 */ /* 0x0003e8000c10111e */
[----:B------:R1:W-:Y:S04]  /*2b90*/  @!P3 STG.E.U8 desc[UR30][R6.64], R21 ;  /* 0x000000150600b986 */ /* 0x0003e8000c10111e */
[----:B------:R1:W-:Y:S01]  /*2ba0*/  STS [R9], R2 ;  /* 0x0000000209007388 */ /* 0x0003e20000000800 */
[----:B------:R-:W-:Y:S01]  /*2bb0*/  FMNMX R29, |R29|, R24, !PT ;  /* 0x000000181d1d7209 */ /* 0x000fe20007800200 */
[----:B0-----:R-:W-:Y:S01]  /*2bc0*/  FADD R10, R5, R4 ;  /* 0x00000004050a7221 */ /* 0x001fe20000000000 */
[----:B------:R-:W-:Y:S06]  /*2bd0*/  BAR.SYNC.DEFER_BLOCKING 0x0 ;  /* 0x0000000000007b1d */ /* 0x000fec0000010000 */
[----:B------:R-:W-:Y:S05]  /*2be0*/  @P0 BRA `(.L_x_11135) ;  /* 0x00000004005c0947 */ /* 0x000fea0003800000 */
[C---:B-1----:R-:W-:Y:S01]  /*2bf0*/  VIADD R2, R3.reuse, -UR18 ;  /* 0x8000001203027c36 */ /* 0x042fe20008000000 */
[----:B------:R-:W-:Y:S01]  /*2c00*/  SHF.R.U32.HI R13, RZ, 0x1, R0 ;  /* 0x00000001ff0d7819 */ /* 0x000fe20000011600 */
[----:B------:R-:W-:Y:S01]  /*2c10*/  IMAD.U32 R12, RZ, RZ, UR18 ;  /* 0x00000012ff0c7e24 */ /* 0x000fe2000f8e00ff */
[----:B------:R-:W-:Y:S01]  /*2c20*/  BSSY.RECONVERGENT B1, `(.L_x_11136) ;  /* 0x000003f000017945 */ /* 0x000fe20003800200 */
[C---:B------:R-:W-:Y:S01]  /*2c30*/  IMAD R7, R3.reuse, UR29, RZ ;  /* 0x0000001d03077c24 */ /* 0x040fe2000f8e02ff */
[----:B------:R-:W-:Y:S01]  /*2c40*/  ISETP.GT.U32.AND P1, PT, R2, -0x4, PT ;  /* 0xfffffffc0200780c */ /* 0x000fe20003f24070 */
[----:B------:R-:W-:Y:S01]  /*2c50*/  IMAD.WIDE.U32 R4, R3, UR32, RZ ;  /* 0x0000002003047c25 */ /* 0x000fe2000f8e00ff */
[----:B------:R-:W-:Y:S02]  /*2c60*/  LOP3.LUT R12, R12, 0x3, RZ, 0xc0, !PT ;  /* 0x000000030c0c7812 */ /* 0x000fe400078ec0ff */
[----:B------:R-:W-:Y:S01]  /*2c70*/  LOP3.LUT R13, R13, 0x1f0, RZ, 0xc0, !PT ;  /* 0x000001f00d0d7812 */ /* 0x000fe200078ec0ff */
[----:B------:R-:W-:Y:S01]  /*2c80*/  IMAD.IADD R16, R5, 0x1, R7 ;  /* 0x0000000105107824 */ /* 0x000fe200078e0207 */
[----:B------:R-:W-:Y:S01]  /*2c90*/  ISETP.NE.AND P0, PT, R12, RZ, PT ;  /* 0x000000ff0c00720c */ /* 0x000fe20003f05270 */
[----:B------:R-:W-:-:S02]  /*2ca0*/  IMAD.MOV.U32 R18, RZ, RZ, R4 ;  /* 0x000000ffff127224 */ /* 0x000fc400078e0004 */
[----:B------:R-:W-:-:S04]  /*2cb0*/  IMAD.MOV.U32 R11, RZ, RZ, RZ ;  /* 0x000000ffff0b7224 */ /* 0x000fc800078e00ff */
[----:B------:R-:W-:Y:S06]  /*2cc0*/  @P1 BRA `(.L_x_11137) ;  /* 0x0000000000d01947 */ /* 0x000fec0003800000 */
[----:B------:R-:W-:Y:S01]  /*2cd0*/  IMAD R14, R30, 0x84, R13 ;  /* 0x000000841e0e7824 */ /* 0x000fe200078e020d */
[----:B------:R-:W-:-:S04]  /*2ce0*/  IADD3 R11, PT, PT, -R3, UR18, -R12 ;  /* 0x00000012030b7c10 */ /* 0x000fc8000fffe90c */
[----:B------:R-:W-:Y:S01]  /*2cf0*/  IADD3 R14, PT, PT, R14, 0x8, R25 ;  /* 0x000000080e0e7810 */ /* 0x000fe20007ffe019 */
[----:B------:R-:W-:-:S07]  /*2d00*/  IMAD.MOV R15, RZ, RZ, -R11 ;  /* 0x000000ffff0f7224 */ /* 0x000fce00078e0a0b */
.L_x_11138:
        /* <DEDUP_REMOVED lines=48> */
.L_x_11137:
[----:B------:R-:W-:Y:S05]  /*3010*/  BSYNC.RECONVERGENT B1 ;  /* 0x0000000000017941 */ /* 0x000fea0003800200 */
.L_x_11136:
[----:B------:R-:W-:Y:S05]  /*3020*/  @!P0 BRA `(.L_x_11135) ;  /* 0x00000000004c8947 */ /* 0x000fea0003800000 */
[----:B0-----:R-:W-:Y:S02]  /*3030*/  IMAD R2, R30, 0x84, R13 ;  /* 0x000000841e027824 */ /* 0x001fe400078e020d */
[----:B------:R-:W-:Y:S02]  /*3040*/  IMAD.MOV R12, RZ, RZ, -R12 ;  /* 0x000000ffff0c7224 */ /* 0x000fe400078e0a0c */
[----:B------:R-:W-:-:S04]  /*3050*/  IMAD R2, R11, 0x4, R2 ;  /* 0x000000040b027824 */ /* 0x000fc800078e0202 */
[----:B------:R-:W-:-:S07]  /*3060*/  IMAD.IADD R4, R25, 0x1, R2 ;  /* 0x0000000119047824 */ /* 0x000fce00078e0202 */
.L_x_11139:
[----:B------:R-:W-:Y:S01]  /*3070*/  LOP3.LUT R7, R38, 0x1f, RZ, 0xc0, !PT ;  /* 0x0000001f26077812 */ /* 0x000fe200078ec0ff */
[----:B------:R-:W-:-:S03]  /*3080*/  VIADD R12, R12, 0x1 ;  /* 0x000000010c0c7836 */ /* 0x000fc60000000000 */
[C---:B------:R-:W-:Y:S01]  /*3090*/  ISETP.GE.U32.AND P0, PT, R7.reuse, UR7, PT ;  /* 0x0000000707007c0c */ /* 0x040fe2000bf06070 */
[----:B------:R-:W-:-:S12]  /*30a0*/  VIADD R38, R7, 0x1f ;  /* 0x0000001f07267836 */ /* 0x000fd80000000000 */
        /* <DEDUP_REMOVED lines=11> */
.L_x_11135:
[----:B------:R-:W-:Y:S05]  /*3160*/  BSYNC.RECONVERGENT B0 ;  /* 0x0000000000007941 */ /* 0x000fea0003800200 */
.L_x_11134:
[----:B------:R-:W-:Y:S01]  /*3170*/  BAR.SYNC.DEFER_BLOCKING 0x0 ;  /* 0x0000000000007b1d */ /* 0x000fe20000010000 */
[C---:B------:R-:W-:Y:S01]  /*3180*/  ISETP.GT.U32.AND P0, PT, R0.reuse, 0x1f, PT ;  /* 0x0000001f0000780c */ /* 0x040fe20003f04070 */
[----:B------:R-:W-:-:S04]  /*3190*/  IMAD R25, R0, 0x4, R25 ;  /* 0x0000000400197824 */ /* 0x000fc800078e0219 */
[----:B------:R-:W-:Y:S01]  /*31a0*/  BSSY.RECONVERGENT B0, `(.L_x_11140) ;  /* 0x0000017000007945 */ /* 0x000fe20003800200 */
[----:B------:R3:W-:Y:S01]  /*31b0*/  STS [R25], R10 ;  /* 0x0000000a19007388 */ /* 0x0007e20000000800 */
[----:B------:R-:W-:Y:S06]  /*31c0*/  BAR.SYNC.DEFER_BLOCKING 0x0 ;  /* 0x0000000000007b1d */ /* 0x000fec0000010000 */
[----:B------:R-:W-:Y:S05]  /*31d0*/  @P0 BRA `(.L_x_11141) ;  /* 0x00000000004c0947 */ /* 0x000fea0003800000 */
[----:B0-2---:R-:W0:Y:S01]  /*31e0*/  LDS R3, [R25+0x80] ;  /* 0x0000800019037984 */ /* 0x005e220000000800 */
[----:B------:R-:W-:-:S03]  /*31f0*/  ISETP.GE.U32.AND P1, PT, R30, UR18, PT ;  /* 0x000000121e007c0c */ /* 0x000fc6000bf26070 */
[----:B-1----:R-:W1:Y:S04]  /*3200*/  LDS R2, [R25+0x100] ;  /* 0x0001000019027984 */ /* 0x002e680000000800 */
[----:B------:R-:W2:Y:S04]  /*3210*/  LDS R5, [R25+0x180] ;  /* 0x0001800019057984 */ /* 0x000ea80000000800 */
[----:B------:R-:W4:Y:S04]  /*3220*/  LDS R7, [R25+0x200] ;  /* 0x0002000019077984 */ /* 0x000f280000000800 */
[----:B------:R-:W5:Y:S04]  /*3230*/  LDS R9, [R25+0x280] ;  /* 0x0002800019097984 */ /* 0x000f680000000800 */
[----:B------:R-:W3:Y:S04]  /*3240*/  LDS R4, [R25+0x300] ;  /* 0x0003000019047984 */ /* 0x000ee80000000800 */
[----:B------:R-:W3:Y:S01]  /*3250*/  LDS R11, [R25+0x380] ;  /* 0x00038000190b7984 */ /* 0x000ee20000000800 */
[----:B0-----:R-:W-:-:S04]  /*3260*/  FADD R3, R10, R3 ;  /* 0x000000030a037221 */ /* 0x001fc80000000000 */
[----:B-1----:R-:W-:Y:S01]  /*3270*/  FADD R2, R3, R2 ;  /* 0x0000000203027221 */ /* 0x002fe20000000000 */
[----:B------:R-:W-:-:S03]  /*3280*/  IMAD.U32 R3, RZ, RZ, UR12 ;  /* 0x0000000cff037e24 */ /* 0x000fc6000f8e00ff */
[----:B--2---:R-:W-:-:S04]  /*3290*/  FADD R2, R2, R5 ;  /* 0x0000000502027221 */ /* 0x004fc80000000000 */
[----:B----4-:R-:W-:-:S04]  /*32a0*/  FADD R2, R2, R7 ;  /* 0x0000000702027221 */ /* 0x010fc80000000000 */
[----:B-----5:R-:W-:Y:S01]  /*32b0*/  FADD R9, R2, R9 ;  /* 0x0000000902097221 */ /* 0x020fe20000000000 */
[----:B------:R-:W-:-:S03]  /*32c0*/  IMAD.U32 R2, RZ, RZ, UR20 ;  /* 0x00000014ff027e24 */ /* 0x000fc6000f8e00ff */
[----:B---3--:R-:W-:Y:S01]  /*32d0*/  FADD R4, R9, R4 ;  /* 0x0000000409047221 */ /* 0x008fe20000000000 */
[----:B------:R-:W-:-:S04]  /*32e0*/  @!P1 IMAD.WIDE.U32 R2, R30, 0x4, R2 ;  /* 0x000000041e029825 */ /* 0x000fc800078e0002 */
[----:B------:R-:W-:-:S05]  /*32f0*/  FADD R11, R4, R11 ;  /* 0x0000000b040b7221 */ /* 0x000fca0000000000 */
[----:B------:R4:W-:Y:S02]  /*3300*/  @!P1 STG.E desc[UR30][R2.64], R11 ;  /* 0x0000000b02009986 */ /* 0x0009e4000c10191e */
.L_x_11141:
[----:B------:R-:W-:Y:S05]  /*3310*/  BSYNC.RECONVERGENT B0 ;  /* 0x0000000000007941 */ /* 0x000fea0003800200 */
.L_x_11140:
        /* <DEDUP_REMOVED lines=39> */
.L_x_11150:
[----:B------:R-:W-:Y:S02]  /*3590*/  ISETP.NE.AND P0, PT, R0, RZ, PT ;  /* 0x000000ff0000720c */ /* 0x000fe40003f05270 */
[----:B-1----:R-:W-:-:S11]  /*35a0*/  FMNMX R5, R4, R5, !PT ;  /* 0x0000000504057209 */ /* 0x002fd60007800000 */
[----:B------:R-:W-:Y:S05]  /*35b0*/  @P0 BRA `(.L_x_11143) ;  /* 0x0000000000080947 */ /* 0x000fea0003800000 */
[----:B------:R-:W1:Y:S02]  /*35c0*/  LDC.64 R2, c[0x0][0x3a8] ;  /* 0x0000ea00ff027b82 */ /* 0x000e640000000a00 */
[----:B-1----:R1:W-:Y:S02]  /*35d0*/  REDG.E.MAX.S32.STRONG.GPU desc[UR30][R2.64], R5 ;  /* 0x000000050200798e */ /* 0x0023e4000d12e31e */
.L_x_11143:
[----:B------:R-:W-:Y:S05]  /*35e0*/  BSYNC B0 ;  /* 0x0000000000007941 */ /* 0x000fea0003800000 */
.L_x_11142:
        /* <DEDUP_REMOVED lines=12> */
[----:B--234-:R-:W-:Y:S05]  /*36b0*/  CALL.REL.NOINC `($__internal_351_$__cuda_sm20_rcp_rn_f32_slowpath) ;  /* 0x0000000400987944 */ /* 0x01cfea0003c00000 */
[----:B------:R-:W-:Y:S05]  /*36c0*/  BRA `(.L_x_11146) ;  /* 0x0000000000147947 */ /* 0x000fea0003800000 */
.L_x_11145:
[----:B-12---:R-:W0:Y:S01]  /*36d0*/  MUFU.RCP R5, UR33 ;  /* 0x0000002100057d08 */ /* 0x006e220008001000 */
[----:B------:R-:W-:-:S04]  /*36e0*/  IMAD.U32 R0, RZ, RZ, UR33 ;  /* 0x00000021ff007e24 */ /* 0x000fc8000f8e00ff */
[----:B0-----:R-:W-:-:S04]  /*36f0*/  FFMA R0, R5, R0, -1 ;  /* 0xbf80000005007423 */ /* 0x001fc80000000000 */
[----:B------:R-:W-:-:S04]  /*3700*/  FADD.FTZ R0, -R0, -RZ ;  /* 0x800000ff00007221 */ /* 0x000fc80000010100 */
[----:B------:R-:W-:-:S07]  /*3710*/  FFMA R5, R5, R0, R5 ;  /* 0x0000000005057223 */ /* 0x000fce0000000005 */
.L_x_11146:
[----:B----4-:R-:W0:Y:S02]  /*3720*/  LDC.64 R2, c[0x0][0x3b0] ;  /* 0x0000ec00ff027b82 */ /* 0x010e240000000a00 */
[----:B0-----:R-:W-:Y:S01]  /*3730*/  STG.E desc[UR30][R2.64], R5 ;  /* 0x0000000502007986 */ /* 0x001fe2000c10191e */
[----:B------:R-:W-:Y:S05]  /*3740*/  EXIT ;  /* 0x000000000000794d */ /* 0x000fea0003800000 */
.L_x_11144:
[----:B------:R-:W-:Y:S02]  /*3750*/  IMAD.MOV.U32 R7, RZ, RZ, 0x4 ;  /* 0x00000004ff077424 */ /* 0x000fe400078e00ff */
[----:B------:R-:W-:Y:S02]  /*3760*/  IMAD.MOV.U32 R9, RZ, RZ, 0x1f ;  /* 0x0000001fff097424 */ /* 0x000fe400078e00ff */
[----:B------:R-:W-:-:S07]  /*3770*/  IMAD.MOV.U32 R6, RZ, RZ, -0x1 ;  /* 0xffffffffff067424 */ /* 0x000fce00078e00ff */
[----:B01-3--:R-:W-:Y:S05]  /*3780*/  WARPSYNC.COLLECTIVE R6, `(.L_x_11147) ;  /* 0x0000000006087348 */ /* 0x00bfea0003c00000 */
[----:B-1----:R1:W2:Y:S02]  /*3790*/  SHFL.DOWN P0, R5, R2, R7, R9 ;  /* 0x0800000702057389 */ /* 0x0022a40000000009 */
[----:B0123--:R-:W-:Y:S05]  /*37a0*/  ENDCOLLECTIVE ;  /* 0x000000000000791b */ /* 0x00ffea0003800000 */
.L_x_11147:
[----:B------:R-:W-:Y:S02]  /*37b0*/  IMAD.MOV.U32 R7, RZ, RZ, 0x2 ;  /* 0x00000002ff077424 */ /* 0x000fe400078e00ff */
[----:B------:R-:W-:-:S05]  /*37c0*/  IMAD.MOV.U32 R3, RZ, RZ, R5 ;  /* 0x000000ffff037224 */ /* 0x000fca00078e0005 */
[----:B------:R-:W-:-:S05]  /*37d0*/  FMNMX R3, R3, R2, !PT ;  /* 0x0000000203037209 */ /* 0x000fca0007800000 */
[----:B------:R-:W-:-:S07]  /*37e0*/  IMAD.MOV.U32 R2, RZ, RZ, R3 ;  /* 0x000000ffff027224 */ /* 0x000fce00078e0003 */
[----:B------:R-:W-:Y:S05]  /*37f0*/  WARPSYNC.COLLECTIVE R6, `(.L_x_11148) ;  /* 0x0000000006087348 */ /* 0x000fea0003c00000 */
[----:B------:R0:W1:Y:S02]  /*3800*/  SHFL.DOWN P0, R5, R2, R7, R9 ;  /* 0x0800000702057389 */ /* 0x0000640000000009 */
[----:B01----:R-:W-:Y:S05]  /*3810*/  ENDCOLLECTIVE ;  /* 0x000000000000791b */ /* 0x003fea0003800000 */
.L_x_11148:
[----:B------:R-:W-:Y:S02]  /*3820*/  IMAD.MOV.U32 R7, RZ, RZ, 0x1 ;  /* 0x00000001ff077424 */ /* 0x000fe400078e00ff */
[----:B------:R-:W-:-:S05]  /*3830*/  IMAD.MOV.U32 R4, RZ, RZ, R5 ;  /* 0x000000ffff047224 */ /* 0x000fca00078e0005 */
[----:B------:R-:W-:-:S05]  /*3840*/  FMNMX R4, R3, R4, !PT ;  /* 0x0000000403047209 */ /* 0x000fca0007800000 */
[----:B------:R-:W-:-:S07]  /*3850*/  IMAD.MOV.U32 R2, RZ, RZ, R4 ;  /* 0x000000ffff027224 */ /* 0x000fce00078e0004 */
[----:B------:R-:W-:Y:S05]  /*3860*/  WARPSYNC.COLLECTIVE R6, `(.L_x_11149) ;  /* 0x0000000006087348 */ /* 0x000fea0003c00000 */
[----:B------:R0:W1:Y:S02]  /*3870*/  SHFL.DOWN P0, R5, R2, R7, R9 ;  /* 0x0800000702057389 */ /* 0x0000640000000009 */
[----:B01----:R-:W-:Y:S05]  /*3880*/  ENDCOLLECTIVE ;  /* 0x000000000000791b */ /* 0x003fea0003800000 */
.L_x_11149:
[----:B------:R-:W-:Y:S05]  /*3890*/  BRA `(.L_x_11150) ;  /* 0xfffffffc003c7947 */ /* 0x000fea000383ffff */
        .weak           $__internal_350_$__cuda_sm20_div_u64
        .type           $__internal_350_$__cuda_sm20_div_u64,@function
        .size           $__internal_350_$__cuda_sm20_div_u64,($__internal_351_$__cuda_sm20_rcp_rn_f32_slowpath - $__internal_350_$__cuda_sm20_div_u64)
$__internal_350_$__cuda_sm20_div_u64:
        /* <DEDUP_REMOVED lines=71> */
[----:B------:R-:W-:Y:S11]  /*3d10*/  RET.REL.NODEC R2 `(_ZN18transformer_engine6detail38cast_transpose_fused_kernel_notalignedILb1ELb1ELb0EfNS_16CTDBiasDActParamIff13__nv_fp8_e4m3fEELi1ELi4ENS_5EmptyEXadL_ZNS_6dsreluIffEET_T0_RKS5_EEEEvT3_mmm) ;  /* 0xffffffc002b87950 */ /* 0x000ff60003c3ffff */
        .weak           $__internal_351_$__cuda_sm20_rcp_rn_f32_slowpath
        .type           $__internal_351_$__cuda_sm20_rcp_rn_f32_slowpath,@function
        .size           $__internal_351_$__cuda_sm20_rcp_rn_f32_slowpath,(.L_x_29652 - $__internal_351_$__cuda_sm20_rcp_rn_f32_slowpath)
$__internal_351_$__cuda_sm20_rcp_rn_f32_slowpath:
        /* <DEDUP_REMOVED lines=15> */
.L_x_11151:
        /* <DEDUP_REMOVED lines=33> */
.L_x_11153:
[----:B------:R0:W1:Y:S02]  /*4020*/  MUFU.RCP R2, R0 ;  /* 0x0000000000027308 */ /* 0x0000640000001000 */
.L_x_11152:
[----:B-1-3--:R-:W-:Y:S02]  /*4030*/  IMAD.MOV.U32 R5, RZ, RZ, R2 ;  /* 0x000000ffff057224 */ /* 0x00afe400078e0002 */
[----:B------:R-:W-:Y:S02]  /*4040*/  IMAD.MOV.U32 R2, RZ, RZ, R7 ;  /* 0x000000ffff027224 */ /* 0x000fe400078e0007 */
[----:B------:R-:W-:-:S04]  /*4050*/  IMAD.MOV.U32 R3, RZ, RZ, 0x0 ;  /* 0x00000000ff037424 */ /* 0x000fc800078e00ff */
[----:B0-2---:R-:W-:Y:S05]  /*4060*/  RET.REL.NODEC R2 `(_ZN18transformer_engine6detail38cast_transpose_fused_kernel_notalignedILb1ELb1ELb0EfNS_16CTDBiasDActParamIff13__nv_fp8_e4m3fEELi1ELi4ENS_5EmptyEXadL_ZNS_6dsreluIffEET_T0_RKS5_EEEEvT3_mmm) ;  /* 0xffffffbc02e47950 */ /* 0x005fea0003c3ffff */
.L_x_11154:
        /* <DEDUP_REMOVED lines=9> */
.L_x_29652:


//--------------------- .text._ZN18transformer_engine6detail38cast_transpose_fused_kernel_notalignedILb1ELb1ELb0EfNS_16CTDBiasDActParamIff13__nv_fp8_e5m2fEELi1ELi4ENS_5EmptyEXadL_ZNS_6dsreluIffEET_T0_RKS5_EEEEvT3_mmm --------------------------
	.section	.text._ZN18transformer_engine6detail38cast_transpose_fused_kernel_notalignedILb1ELb1ELb0EfNS_16CTDBiasDActParamIff13__nv_fp8_e5m2fEELi1ELi4ENS_5EmptyEXadL_ZNS_6dsreluIffEET_T0_RKS5_EEEEvT3_mmm,"ax",@progbits
	.align	128
        .global         _ZN18transformer_engine6detail38cast_transpose_fused_kernel_notalignedILb1ELb1ELb0EfNS_16CTDBiasDActParamIff13__nv_fp8_e5m2fEELi1ELi4ENS_5EmptyEXadL_ZNS_6dsreluIffEET_T0_RKS5_EEEEvT3_mmm
        .type           _ZN18transformer_engine6detail38cast_transpose_fused_kernel_notalignedILb1ELb1ELb0EfNS_16CTDBiasDActParamIff13__nv_fp8_e5m2fEELi1ELi4ENS_5EmptyEXadL_ZNS_6dsreluIffEET_T0_RKS5_EEEEvT3_mmm,@function
        .size           _ZN18transformer_engine6detail38cast_transpose_fused_kernel_notalignedILb1ELb1ELb0EfNS_16CTDBiasDActParamIff13__nv_fp8_e5m2fEELi1ELi4ENS_5EmptyEXadL_ZNS_6dsreluIffEET_T0_RKS5_EEEEvT3_mmm,(.L_x_29654 - _ZN18transformer_engine6detail38cast_transpose_fused_kernel_notalignedILb1ELb1ELb0EfNS_16CTDBiasDActParamIff13__nv_fp8_e5m2fEELi1ELi4ENS_5EmptyEXadL_ZNS_6dsreluIffEET_T0_RKS5_EEEEvT3_mmm)
        .other          _ZN18transformer_engine6detail38cast_transpose_fused_kernel_notalignedILb1ELb1ELb0EfNS_16CTDBiasDActParamIff13__nv_fp8_e5m2fEELi1ELi4ENS_5EmptyEXadL_ZNS_6dsreluIffEET_T0_RKS5_EEEEvT3_mmm,@"STO_CUDA_ENTRY STV_DEFAULT"
_ZN18transformer_engine6detail38cast_transpose_fused_kernel_notalignedILb1ELb1ELb0EfNS_16CTDBiasDActParamIff13__nv_fp8_e5m2fEELi1ELi4ENS_5EmptyEXadL_ZNS_6dsreluIffEET_T0_RKS5_EEEEvT3_mmm:
.text._ZN18transformer_engine6detail38cast_transpose_fused_kernel_notalignedILb1ELb1ELb0EfNS_16CTDBiasDActParamIff13__nv_fp8_e5m2fEELi1ELi4ENS_5EmptyEXadL_ZNS_6dsreluIffEET_T0_RKS5_EEEEvT3_mmm:
        /* <DEDUP_REMOVED lines=43> */
.L_x_11155:
[----:B------:R-:W-:-:S07]  /*02b0*/  MOV R5, 0x2d0 ;  /* 0x000002d000057802 */ /* 0x000fce0000000f00 */
[----:B------:R-:W-:Y:S05]  /*02c0*/  CALL.REL.NOINC `($__internal_352_$__cuda_sm20_div_u64) ;  /* 0x0000003400747944 */ /* 0x000fea0003c00000 */
        /* <DEDUP_REMOVED lines=11> */
.L_x_11156:
        /* <DEDUP_REMOVED lines=205> */
[----:B------:R-:W-:Y:S02]  /*1050*/  F2FP.SATFINITE.E5M2.F32.PACK_AB_MERGE_C R23, RZ, R23, RZ ;  /* 0x00000017ff17723e */ /* 0x000fe400048060ff */
        /* <DEDUP_REMOVED lines=14> */
[----:B------:R-:W-:Y:S02]  /*1140*/  F2FP.SATFINITE.E5M2.F32.PACK_AB_MERGE_C R28, RZ, R14, RZ ;  /* 0x0000000eff1c723e */ /* 0x000fe400048060ff */
        /* <DEDUP_REMOVED lines=22> */
[----:B------:R-:W-:Y:S02]  /*12b0*/  F2FP.SATFINITE.E5M2.F32.PACK_AB_MERGE_C R25, RZ, R25, RZ ;  /* 0x00000019ff19723e */ /* 0x000fe400048060ff */
        /* <DEDUP_REMOVED lines=9> */
[----:B------:R-:W-:-:S02]  /*1350*/  F2FP.SATFINITE.E5M2.F32.PACK_AB_MERGE_C R2, RZ, R2, RZ ;  /* 0x00000002ff02723e */ /* 0x000fc400048060ff */
        /* <DEDUP_REMOVED lines=63> */
[----:B------:R-:W-:Y:S01]  /*1750*/  F2FP.SATFINITE.E5M2.F32.PACK_AB_MERGE_C R29, RZ, R29, RZ ;  /* 0x0000001dff1d723e */ /* 0x000fe200048060ff */
        /* <DEDUP_REMOVED lines=13> */
[----:B------:R-:W-:Y:S01]  /*1830*/  F2FP.SATFINITE.E5M2.F32.PACK_AB_MERGE_C R35, RZ, R35, RZ ;  /* 0x00000023ff23723e */ /* 0x000fe200048060ff */
        /* <DEDUP_REMOVED lines=14> */
[----:B------:R-:W-:Y:S01]  /*1920*/  F2FP.SATFINITE.E5M2.F32.PACK_AB_MERGE_C R10, RZ, R10, RZ ;  /* 0x0000000aff0a723e */ /* 0x000fe200048060ff */
        /* <DEDUP_REMOVED lines=19> */
[----:B------:R-:W-:Y:S01]  /*1a60*/  F2FP.SATFINITE.E5M2.F32.PACK_AB_MERGE_C R9, RZ, R9, RZ ;  /* 0x00000009ff09723e */ /* 0x000fe200048060ff */
        /* <DEDUP_REMOVED lines=10> */
.L_x_11158:
[----:B------:R-:W-:Y:S05]  /*1b10*/  BSYNC.RECONVERGENT B0 ;  /* 0x0000000000007941 */ /* 0x000fea0003800200 */
.L_x_11157:
        /* <DEDUP_REMOVED lines=131> */
[----:B------:R-:W-:Y:S01]  /*2350*/  F2FP.SATFINITE.E5M2.F32.PACK_AB_MERGE_C R35, RZ, R35, RZ ;  /* 0x00000023ff23723e */ /* 0x000fe200048060ff */
        /* <DEDUP_REMOVED lines=14> */
[----:B------:R-:W-:Y:S01]  /*2440*/  F2FP.SATFINITE.E5M2.F32.PACK_AB_MERGE_C R39, RZ, R39, RZ ;  /* 0x00000027ff27723e */ /* 0x000fe200048060ff */
[----:B------:R-:W-:Y:S01]  /*2450*/  IMAD.MOV.U32 R14, RZ, RZ, RZ ;  /* 0x000000ffff0e7224 */ /* 0x000fe200078e00ff */
[----:B------:R-:W-:-:S02]  /*2460*/  @!P2 LEA.HI.X R10, R13, R21, R10, 0x1, P5 ;  /* 0x000000150d0aa211 */ /* 0x000fc400028f0c0a */
[----:B------:R-:W-:Y:S02]  /*2470*/  @!P2 IADD3.X R7, PT, PT, R7, UR25, R21, P0, P4 ;  /* 0x000000190707ac10 */ /* 0x000fe400087e8415 */
[----:B------:R-:W-:Y:S02]  /*2480*/  F2FP.SATFINITE.E5M2.F32.PACK_AB_MERGE_C R13, RZ, R8, RZ ;  /* 0x00000008ff0d723e */ /* 0x000fe400048060ff */
        /* <DEDUP_REMOVED lines=21> */
[----:B------:R-:W-:-:S03]  /*25e0*/  F2FP.SATFINITE.E5M2.F32.PACK_AB_MERGE_C R15, RZ, R15, RZ ;  /* 0x0000000fff0f723e */ /* 0x000fc600048060ff */
        /* <DEDUP_REMOVED lines=44> */
[----:B------:R-:W-:-:S03]  /*28b0*/  F2FP.SATFINITE.E5M2.F32.PACK_AB_MERGE_C R33, RZ, R11, RZ ;  /* 0x0000000bff21723e */ /* 0x000fc600048060ff */
[----:B------:R-:W-:Y:S01]  /*28c0*/  F2FP.SATFINITE.E5M2.F32.PACK_AB_MERGE_C R13, RZ, R13, RZ ;  /* 0x0000000dff0d723e */ /* 0x000fe200048060ff */
[----:B------:R0:W-:Y:S01]  /*28d0*/  STS [R37], R2 ;  /* 0x0000000225007388 */ /* 0x0001e20000000800 */
[--C-:B------:R-:W-:Y:S01]  /*28e0*/  @!P3 IADD3 R10, P1, P4, R21, UR24, R16.reuse ;  /* 0x00000018150abc10 */ /* 0x100fe2000fc3e010 */
[----:B------:R-:W-:Y:S01]  /*28f0*/  @!P3 IMAD.WIDE.U32 R22, R23, 0x3, R16 ;  /* 0x000000031716b825 */ /* 0x000fe200078e0010 */
[----:B------:R-:W-:Y:S02]  /*2900*/  @!P3 IADD3.X R21, PT, PT, R17, UR28, RZ, P0, !PT ;  /* 0x0000001c1115bc10 */ /* 0x000fe400087fe4ff */
[----:B------:R-:W-:Y:S01]  /*2910*/  F2FP.SATFINITE.E5M2.F32.PACK_AB_MERGE_C R27, RZ, R27, RZ ;  /* 0x0000001bff1b723e */ /* 0x000fe200048060ff */
        /* <DEDUP_REMOVED lines=16> */
[----:B------:R-:W-:Y:S02]  /*2a20*/  F2FP.SATFINITE.E5M2.F32.PACK_AB_MERGE_C R21, RZ, R15, RZ ;  /* 0x0000000fff15723e */ /* 0x000fe400048060ff */
        /* <DEDUP_REMOVED lines=46> */
.L_x_11163:
        /* <DEDUP_REMOVED lines=48> */
.L_x_11162:
[----:B------:R-:W-:Y:S05]  /*3010*/  BSYNC.RECONVERGENT B1 ;  /* 0x0000000000017941 */ /* 0x000fea0003800200 */
.L_x_11161:
[----:B------:R-:W-:Y:S05]  /*3020*/  @!P0 BRA `(.L_x_11160) ;  /* 0x00000000004c8947 */ /* 0x000fea0003800000 */
[----:B0-----:R-:W-:Y:S02]  /*3030*/  IMAD R2, R30, 0x84, R13 ;  /* 0x000000841e027824 */ /* 0x001fe400078e020d */
[----:B------:R-:W-:Y:S02]  /*3040*/  IMAD.MOV R12, RZ, RZ, -R12 ;  /* 0x000000ffff0c7224 */ /* 0x000fe400078e0a0c */
[----:B------:R-:W-:-:S04]  /*3050*/  IMAD R2, R11, 0x4, R2 ;  /* 0x000000040b027824 */ /* 0x000fc800078e0202 */
[----:B------:R-:W-:-:S07]  /*3060*/  IMAD.IADD R4, R25, 0x1, R2 ;  /* 0x0000000119047824 */ /* 0x000fce00078e0202 */
.L_x_11164:
        /* <DEDUP_REMOVED lines=15> */
.L_x_11160:
[----:B------:R-:W-:Y:S05]  /*3160*/  BSYNC.RECONVERGENT B0 ;  /* 0x0000000000007941 */ /* 0x000fea0003800200 */
.L_x_11159:
        /* <DEDUP_REMOVED lines=26> */
.L_x_11166:
[----:B------:R-:W-:Y:S05]  /*3310*/  BSYNC.RECONVERGENT B0 ;  /* 0x0000000000007941 */ /* 0x000fea0003800200 */
.L_x_11165:
        /* <DEDUP_REMOVED lines=39> */
.L_x_11175:
[----:B------:R-:W-:Y:S02]  /*3590*/  ISETP.NE.AND P0, PT, R0, RZ, PT ;  /* 0x000000ff0000720c */ /* 0x000fe40003f05270 */
[----:B-1----:R-:W-:-:S11]  /*35a0*/  FMNMX R5, R4, R5, !PT ;  /* 0x0000000504057209 */ /* 0x002fd60007800000 */
[----:B------:R-:W-:Y:S05]  /*35b0*/  @P0 BRA `(.L_x_11168) ;  /* 0x0000000000080947 */ /* 0x000fea0003800000 */
[----:B------:R-:W1:Y:S02]  /*35c0*/  LDC.64 R2, c[0x0][0x3a8] ;  /* 0x0000ea00ff027b82 */ /* 0x000e640000000a00 */
[----:B-1----:R1:W-:Y:S02]  /*35d0*/  REDG.E.MAX.S32.STRONG.GPU desc[UR30][R2.64], R5 ;  /* 0x000000050200798e */ /* 0x0023e4000d12e31e */
.L_x_11168:
[----:B------:R-:W-:Y:S05]  /*35e0*/  BSYNC B0 ;  /* 0x0000000000007941 */ /* 0x000fea0003800000 */
.L_x_11167:
        /* <DEDUP_REMOVED lines=12> */
[----:B--234-:R-:W-:Y:S05]  /*36b0*/  CALL.REL.NOINC `($__internal_353_$__cuda_sm20_rcp_rn_f32_slowpath) ;  /* 0x0000000400987944 */ /* 0x01cfea0003c00000 */
[----:B------:R-:W-:Y:S05]  /*36c0*/  BRA `(.L_x_11171) ;  /* 0x0000000000147947 */ /* 0x000fea0003800000 */
.L_x_11170:
[----:B-12---:R-:W0:Y:S01]  /*36d0*/  MUFU.RCP R5, UR33 ;  /* 0x0000002100057d08 */ /* 0x006e220008001000 */
[----:B------:R-:W-:-:S04]  /*36e0*/  IMAD.U32 R0, RZ, RZ, UR33 ;  /* 0x00000021ff007e24 */ /* 0x000fc8000f8e00ff */
[----:B0-----:R-:W-:-:S04]  /*36f0*/  FFMA R0, R5, R0, -1 ;  /* 0xbf80000005007423 */ /* 0x001fc80000000000 */
[----:B------:R-:W-:-:S04]  /*3700*/  FADD.FTZ R0, -R0, -RZ ;  /* 0x800000ff00007221 */ /* 0x000fc80000010100 */
[----:B------:R-:W-:-:S07]  /*3710*/  FFMA R5, R5, R0, R5 ;  /* 0x0000000005057223 */ /* 0x000fce0000000005 */
.L_x_11171:
[----:B----4-:R-:W0:Y:S02]  /*3720*/  LDC.64 R2, c[0x0][0x3b0] ;  /* 0x0000ec00ff027b82 */ /* 0x010e240000000a00 */
[----:B0-----:R-:W-:Y:S01]  /*3730*/  STG.E desc[UR30][R2.64], R5 ;  /* 0x0000000502007986 */ /* 0x001fe2000c10191e */
[----:B------:R-:W-:Y:S05]  /*3740*/  EXIT ;  /* 0x000000000000794d */ /* 0x000fea0003800000 */
.L_x_11169:
[----:B------:R-:W-:Y:S02]  /*3750*/  IMAD.MOV.U32 R7, RZ, RZ, 0x4 ;  /* 0x00000004ff077424 */ /* 0x000fe400078e00ff */
[----:B------:R-:W-:Y:S02]  /*3760*/  IMAD.MOV.U32 R9, RZ, RZ, 0x1f ;  /* 0x0000001fff097424 */ /* 0x000fe400078e00ff */
[----:B------:R-:W-:-:S07]  /*3770*/  IMAD.MOV.U32 R6, RZ, RZ, -0x1 ;  /* 0xffffffffff067424 */ /* 0x000fce00078e00ff */
[----:B01-3--:R-:W-:Y:S05]  /*3780*/  WARPSYNC.COLLECTIVE R6, `(.L_x_11172) ;  /* 0x0000000006087348 */ /* 0x00bfea0003c00000 */
[----:B-1----:R1:W2:Y:S02]  /*3790*/  SHFL.DOWN P0, R5, R2, R7, R9 ;  /* 0x0800000702057389 */ /* 0x0022a40000000009 */
[----:B0123--:R-:W-:Y:S05]  /*37a0*/  ENDCOLLECTIVE ;  /* 0x000000000000791b */ /* 0x00ffea0003800000 */
.L_x_11172:
[----:B------:R-:W-:Y:S02]  /*37b0*/  IMAD.MOV.U32 R7, RZ, RZ, 0x2 ;  /* 0x00000002ff077424 */ /* 0x000fe400078e00ff */
[----:B------:R-:W-:-:S05]  /*37c0*/  IMAD.MOV.U32 R3, RZ, RZ, R5 ;  /* 0x000000ffff037224 */ /* 0x000fca00078e0005 */
[----:B------:R-:W-:-:S05]  /*37d0*/  FMNMX R3, R3, R2, !PT ;  /* 0x0000000203037209 */ /* 0x000fca0007800000 */
[----:B------:R-:W-:-:S07]  /*37e0*/  IMAD.MOV.U32 R2, RZ, RZ, R3 ;  /* 0x000000ffff027224 */ /* 0x000fce00078e0003 */
[----:B------:R-:W-:Y:S05]  /*37f0*/  WARPSYNC.COLLECTIVE R6, `(.L_x_11173) ;  /* 0x0000000006087348 */ /* 0x000fea0003c00000 */
[----:B------:R0:W1:Y:S02]  /*3800*/  SHFL.DOWN P0, R5, R2, R7, R9 ;  /* 0x0800000702057389 */ /* 0x0000640000000009 */
[----:B01----:R-:W-:Y:S05]  /*3810*/  ENDCOLLECTIVE ;  /* 0x000000000000791b */ /* 0x003fea0003800000 */
.L_x_11173:
[----:B------:R-:W-:Y:S02]  /*3820*/  IMAD.MOV.U32 R7, RZ, RZ, 0x1 ;  /* 0x00000001ff077424 */ /* 0x000fe400078e00ff */
[----:B------:R-:W-:-:S05]  /*3830*/  IMAD.MOV.U32 R4, RZ, RZ, R5 ;  /* 0x000000ffff047224 */ /* 0x000fca00078e0005 */
[----:B------:R-:W-:-:S05]  /*3840*/  FMNMX R4, R3, R4, !PT ;  /* 0x0000000403047209 */ /* 0x000fca0007800000 */
[----:B------:R-:W-:-:S07]  /*3850*/  IMAD.MOV.U32 R2, RZ, RZ, R4 ;  /* 0x000000ffff027224 */ /* 0x000fce00078e0004 */
[----:B------:R-:W-:Y:S05]  /*3860*/  WARPSYNC.COLLECTIVE R6, `(.L_x_11174) ;  /* 0x0000000006087348 */ /* 0x000fea0003c00000 */
[----:B------:R0:W1:Y:S02]  /*3870*/  SHFL.DOWN P0, R5, R2, R7, R9 ;  /* 0x0800000702057389 */ /* 0x0000640000000009 */
[----:B01----:R-:W-:Y:S05]  /*3880*/  ENDCOLLECTIVE ;  /* 0x000000000000791b */ /* 0x003fea0003800000 */
.L_x_11174:
[----:B------:R-:W-:Y:S05]  /*3890*/  BRA `(.L_x_11175) ;  /* 0xfffffffc003c7947 */ /* 0x000fea000383ffff */
        .weak           $__internal_352_$__cuda_sm20_div_u64
        .type           $__internal_352_$__cuda_sm20_div_u64,@function
        .size           $__internal_352_$__cuda_sm20_div_u64,($__internal_353_$__cuda_sm20_rcp_rn_f32_slowpath - $__internal_352_$__cuda_sm20_div_u64)
$__internal_352_$__cuda_sm20_div_u64:
        /* <DEDUP_REMOVED lines=71> */
[----:B------:R-:W-:Y:S11]  /*3d10*/  RET.REL.NODEC R2 `(_ZN18transformer_engine6detail38cast_transpose_fused_kernel_notalignedILb1ELb1ELb0EfNS_16CTDBiasDActParamIff13__nv_fp8_e5m2fEELi1ELi4ENS_5EmptyEXadL_ZNS_6dsreluIffEET_T0_RKS5_EEEEvT3_mmm) ;  /* 0xffffffc002b87950 */ /* 0x000ff60003c3ffff */
        .weak           $__internal_353_$__cuda_sm20_rcp_rn_f32_slowpath
        .type           $__internal_353_$__cuda_sm20_rcp_rn_f32_slowpath,@function
        .size           $__internal_353_$__cuda_sm20_rcp_rn_f32_slowpath,(.L_x_29654 - $__internal_353_$__cuda_sm20_rcp_rn_f32_slowpath)
$__internal_353_$__cuda_sm20_rcp_rn_f32_slowpath:
        /* <DEDUP_REMOVED lines=15> */
.L_x_11176:
        /* <DEDUP_REMOVED lines=33> */
.L_x_11178:
[----:B------:R0:W1:Y:S02]  /*4020*/  MUFU.RCP R2, R0 ;  /* 0x0000000000027308 */ /* 0x0000640000001000 */
.L_x_11177:
[----:B-1-3--:R-:W-:Y:S02]  /*4030*/  IMAD.MOV.U32 R5, RZ, RZ, R2 ;  /* 0x000000ffff057224 */ /* 0x00afe400078e0002 */
[----:B------:R-:W-:Y:S02]  /*4040*/  IMAD.MOV.U32 R2, RZ, RZ, R7 ;  /* 0x000000ffff027224 */ /* 0x000fe400078e0007 */
[----:B------:R-:W-:-:S04]  /*4050*/  IMAD.MOV.U32 R3, RZ, RZ, 0x0 ;  /* 0x00000000ff037424 */ /* 0x000fc800078e00ff */
[----:B0-2---:R-:W-:Y:S05]  /*4060*/  RET.REL.NODEC R2 `(_ZN18transformer_engine6detail38cast_transpose_fused_kernel_notalignedILb1ELb1ELb0EfNS_16CTDBiasDActParamIff13__nv_fp8_e5m2fEELi1ELi4ENS_5EmptyEXadL_ZNS_6dsreluIffEET_T0_RKS5_EEEEvT3_mmm) ;  /* 0xffffffbc02e47950 */ /* 0x005fea0003c3ffff */
.L_x_11179:
        /* <DEDUP_REMOVED lines=9> */
.L_x_29654:


//--------------------- .text._ZN18transformer_engine6detail38cast_transpose_fused_kernel_notalignedILb1ELb1ELb0EfNS_16CTDBiasDActParamIff13__nv_bfloat16fEELi1ELi2ENS_5EmptyEXadL_ZNS_6dsreluIffEET_T0_RKS5_EEEEvT3_mmm --------------------------
	.section	.text._ZN18transformer_engine6detail38cast_transpose_fused_kernel_notalignedILb1ELb1ELb0EfNS_16CTDBiasDActParamIff13__nv_bfloat16fEELi1ELi2ENS_5EmptyEXadL_ZNS_6dsreluIffEET_T0_RKS5_EEEEvT3_mmm,"ax",@progbits
	.align	128
        .global         _ZN18transformer_engine6detail38cast_transpose_fused_kernel_notalignedILb1ELb1ELb0EfNS_16CTDBiasDActParamIff13__nv_bfloat16fEELi1ELi2ENS_5EmptyEXadL_ZNS_6dsreluIffEET_T0_RKS5_EEEEvT3_mmm
        .type           _ZN18transformer_engine6detail38cast_transpose_fused_kernel_notalignedILb1ELb1ELb0EfNS_16CTDBiasDActParamIff13__nv_bfloat16fEELi1ELi2ENS_5EmptyEXadL_ZNS_6dsreluIffEET_T0_RKS5_EEEEvT3_mmm,@function
        .size           _ZN18transformer_engine6detail38cast_transpose_fused_kernel_notalignedILb1ELb1ELb0EfNS_16CTDBiasDActParamIff13__nv_bfloat16fEELi1ELi2ENS_5EmptyEXadL_ZNS_6dsreluIffEET_T0_RKS5_EEEEvT3_mmm,(.L_x_29656 - _ZN18transformer_engine6detail38cast_transpose_fused_kernel_notalignedILb1ELb1ELb0EfNS_16CTDBiasDActParamIff13__nv_bfloat16fEELi1ELi2ENS_5EmptyEXadL_ZNS_6dsreluIffEET_T0_RKS5_EEEEvT3_mmm)
        .other          _ZN18transformer_engine6detail38cast_transpose_fused_kernel_notalignedILb1ELb1ELb0EfNS_16CTDBiasDActParamIff13__nv_bfloat16fEELi1ELi2ENS_5EmptyEXadL_ZNS_6dsreluIffEET_T0_RKS5_EEEEvT3_mmm,@"STO_CUDA_ENTRY STV_DEFAULT"
_ZN18transformer_engine6detail38cast_transpose_fused_kernel_notalignedILb1ELb1ELb0EfNS_16CTDBiasDActParamIff13__nv_bfloat16fEELi1ELi2ENS_5EmptyEXadL_ZNS_6dsreluIffEET_T0_RKS5_EEEEvT3_mmm:
.text._ZN18transformer_engine6detail38cast_transpose_fused_kernel_notalignedILb1ELb1ELb0EfNS_16CTDBiasDActParamIff13__nv_bfloat16fEELi1ELi2ENS_5EmptyEXadL_ZNS_6dsreluIffEET_T0_RKS5_EEEEvT3_mmm:
        /* <DEDUP_REMOVED lines=43> */
.L_x_11180:
[----:B------:R-:W-:-:S07]  /*02b0*/  MOV R5, 0x2d0 ;  /* 0x000002d000057802 */ /* 0x000fce0000000f00 */
[----:B------:R-:W-:Y:S05]  /*02c0*/  CALL.REL.NOINC `($__internal_354_$__cuda_sm20_div_u64) ;  /* 0x0000002000e47944 */ /* 0x000fea0003c00000 */
        /* <DEDUP_REMOVED lines=11> */
.L_x_11181:
        /* <DEDUP_REMOVED lines=16> */
[----:B------:R-:W-:Y:S01]  /*0480*/  IMAD.WIDE.U32 R14, R25, UR28, R20 ;  /* 0x0000001c190e7c25 */ /* 0x000fe2000f8e0014 */
[----:B------:R-:W-:Y:S01]  /*0490*/  UIADD3.X UR14, UPT, UPT, ~UR14, UR31, URZ, UP1, !UPT ;  /* 0x0000001f0e0e7290 */ /* 0x000fe20008ffe5ff */
[----:B--2---:R-:W-:Y:S01]  /*04a0*/  ISETP.NE.U32.AND P1, PT, RZ, UR24, PT ;  /* 0x00000018ff007c0c */ /* 0x004fe2000bf25070 */
[----:B------:R-:W-:Y:S01]  /*04b0*/  UISETP.LT.U32.AND UP1, UPT, UR7, 0x20, UPT ;  /* 0x000000200700788c */ /* 0x000fe2000bf21070 */
[----:B------:R-:W-:Y:S01]  /*04c0*/  IMAD.IADD R11, R15, 0x1, R17 ;  /* 0x000000010f0b7824 */ /* 0x000fe200078e0211 */
        /* <DEDUP_REMOVED lines=14> */
[----:B------:R-:W-:Y:S02]  /*05b0*/  ULEA UR14, UP0, UR12, UR19, 0x6 ;  /* 0x000000130c0e7291 */ /* 0x000fe4000f8030ff */
[----:B------:R-:W-:Y:S02]  /*05c0*/  UIADD3 UR13, UPT, UPT, UR13, UR7, URZ ;  /* 0x000000070d0d7290 */ /* 0x000fe4000fffe0ff */
[----:B------:R-:W-:-:S02]  /*05d0*/  USHF.L.U32 UR7, UR14, 0x2, URZ ;  /* 0x000000020e077899 */ /* 0x000fc400080006ff */
[----:B------:R-:W-:Y:S01]  /*05e0*/  ULEA.HI.X UR15, UR12, UR22, UR13, 0x6, UP0 ;  /* 0x000000160c0f7291 */ /* 0x000fe200080f340d */
[----:B------:R-:W1:Y:S01]  /*05f0*/  LDCU.64 UR24, c[0x0][0x358] ;  /* 0x00006b00ff1877ac */ /* 0x000e620008000a00 */
[----:B0-----:R-:W-:-:S04]  /*0600*/  UIADD3 UR21, UP0, UPT, UR7, UR10, URZ ;  /* 0x0000000a07157290 */ /* 0x001fc8000ff1e0ff */
[C---:B------:R-:W-:Y:S01]  /*0610*/  @P2 IMAD.SHL.U32 R8, R14.reuse, 0x4, RZ ;  /* 0x000000040e082824 */ /* 0x040fe200078e00ff */
[----:B------:R-:W-:Y:S01]  /*0620*/  USHF.L.U64.HI UR10, UR14, 0x2, UR15 ;  /* 0x000000020e0a7899 */ /* 0x000fe2000801020f */
[C---:B------:R-:W-:Y:S02]  /*0630*/  @P2 SHF.L.U64.HI R3, R14.reuse, 0x2, R11 ;  /* 0x000000020e032819 */ /* 0x040fe4000001020b */
[----:B------:R-:W-:Y:S01]  /*0640*/  @P2 IADD3 R15, P3, PT, R14, UR28, RZ ;  /* 0x0000001c0e0f2c10 */ /* 0x000fe2000ff7e0ff */
[----:B------:R-:W-:Y:S01]  /*0650*/  UIADD3.X UR22, UPT, UPT, UR10, UR11, URZ, UP0, !UPT ;  /* 0x0000000b0a167290 */ /* 0x000fe200087fe4ff */
[----:B------:R-:W-:Y:S01]  /*0660*/  @P2 IADD3 R22, P0, PT, R8, UR21, RZ ;  /* 0x0000001508162c10 */ /* 0x000fe2000ff1e0ff */
[----:B------:R-:W-:Y:S01]  /*0670*/  UIADD3 UR7, UP0, UPT, UR7, UR8, URZ ;  /* 0x0000000807077290 */ /* 0x000fe2000ff1e0ff */
[----:B------:R-:W-:Y:S01]  /*0680*/  @P2 IADD3.X R4, PT, PT, R11, UR29, RZ, P3, !PT ;  /* 0x0000001d0b042c10 */ /* 0x000fe20009ffe4ff */
[----:B------:R-:W-:Y:S02]  /*0690*/  @P2 IMAD.SHL.U32 R18, R15, 0x4, RZ ;  /* 0x000000040f122824 */ /* 0x000fe400078e00ff */
[----:B------:R-:W-:Y:S01]  /*06a0*/  @P2 IADD3.X R23, PT, PT, R3, UR22, RZ, P0, !PT ;  /* 0x0000001603172c10 */ /* 0x000fe200087fe4ff */
[----:B------:R-:W-:Y:S01]  /*06b0*/  UIADD3.X UR19, UPT, UPT, UR10, UR9, URZ, UP0, !UPT ;  /* 0x000000090a137290 */ /* 0x000fe200087fe4ff */
[----:B-1----:R-:W2:Y:S01]  /*06c0*/  @P1 LDG.E R16, desc[UR24][R6.64] ;  /* 0x0000001806101981 */ /* 0x002ea2000c1e1900 */
[----:B------:R-:W-:-:S03]  /*06d0*/  @P2 SHF.L.U64.HI R15, R15, 0x2, R4 ;  /* 0x000000020f0f2819 */ /* 0x000fc60000010204 */
[----:B------:R0:W3:Y:S01]  /*06e0*/  @P2 LDG.E R10, desc[UR24][R22.64] ;  /* 0x00000018160a2981 */ /* 0x0000e2000c1e1900 */
[----:B------:R-:W-:Y:S01]  /*06f0*/  @P2 IADD3 R12, P3, PT, R18, UR21, RZ ;  /* 0x00000015120c2c10 */ /* 0x000fe2000ff7e0ff */
[----:B------:R-:W1:Y:S01]  /*0700*/  LDCU.128 UR8, c[0x0][0x390] ;  /* 0x00007200ff0877ac */ /* 0x000e620008000c00 */
[----:B------:R-:W-:Y:S02]  /*0710*/  @P2 IADD3 R8, P0, PT, R8, UR7, RZ ;  /* 0x0000000708082c10 */ /* 0x000fe4000ff1e0ff */
[----:B------:R-:W-:Y:S02]  /*0720*/  @P2 IADD3.X R13, PT, PT, R15, UR22, RZ, P3, !PT ;  /* 0x000000160f0d2c10 */ /* 0x000fe40009ffe4ff */
[----:B------:R-:W-:Y:S02]  /*0730*/  @P2 IADD3.X R9, PT, PT, R3, UR19, RZ, P0, !PT ;  /* 0x0000001303092c10 */ /* 0x000fe400087fe4ff */
[----:B------:R-:W-:Y:S01]  /*0740*/  @P2 IADD3 R18, P0, PT, R18, UR7, RZ ;  /* 0x0000000712122c10 */ /* 0x000fe2000ff1e0ff */
[----:B------:R-:W4:Y:S01]  /*0750*/  @P2 LDG.E R3, desc[UR24][R12.64] ;  /* 0x000000180c032981 */ /* 0x000f22000c1e1900 */
[----:B0-----:R-:W-:-:S02]  /*0760*/  IMAD.MOV.U32 R23, RZ, RZ, RZ ;  /* 0x000000ffff177224 */ /* 0x001fc400078e00ff */
[----:B------:R-:W-:Y:S01]  /*0770*/  @P2 IADD3.X R19, PT, PT, R15, UR19, RZ, P0, !PT ;  /* 0x000000130f132c10 */ /* 0x000fe200087fe4ff */
[----:B------:R-:W-:-:S04]  /*0780*/  IMAD.MOV.U32 R4, RZ, RZ, RZ ;  /* 0x000000ffff047224 */ /* 0x000fc800078e00ff */
[----:B------:R0:W5:Y:S04]  /*0790*/  @P2 LDG.E R23, desc[UR24][R18.64] ;  /* 0x0000001812172981 */ /* 0x000168000c1e1900 */
[----:B------:R1:W5:Y:S01]  /*07a0*/  @P2 LDG.E R4, desc[UR24][R8.64] ;  /* 0x0000001808042981 */ /* 0x000362000c1e1900 */
[----:B------:R-:W-:Y:S02]  /*07b0*/  VIADD R15, R5, 0x1 ;  /* 0x00000001050f7836 */ /* 0x000fe40000000000 */
[----:B------:R-:W-:-:S03]  /*07c0*/  VIADD R6, R2, 0xffffffff ;  /* 0xffffffff02067836 */ /* 0x000fc60000000000 */
[----:B------:R-:W-:Y:S02]  /*07d0*/  ISETP.GE.U32.AND P0, PT, R15, UR27, PT ;  /* 0x0000001b0f007c0c */ /* 0x000fe4000bf06070 */
[----:B------:R-:W-:-:S04]  /*07e0*/  LOP3.LUT R6, R6, 0x1f, RZ, 0xc0, !PT ;  /* 0x0000001f06067812 */ /* 0x000fc800078ec0ff */
[----:B------:R-:W-:Y:S02]  /*07f0*/  ISETP.LT.U32.AND P0, PT, R6, UR26, !P0 ;  /* 0x0000001a06007c0c */ /* 0x000fe4000c701070 */
[----:B------:R-:W-:-:S04]  /*0800*/  ISETP.GE.U32.AND P3, PT, R5, UR27, PT ;  /* 0x0000001b05007c0c */ /* 0x000fc8000bf66070 */
[----:B------:R-:W-:Y:S01]  /*0810*/  ISETP.GE.U32.OR P3, PT, R20, UR26, P3 ;  /* 0x0000001a14007c0c */ /* 0x000fe20009f66470 */
[----:B------:R-:W-:-:S06]  /*0820*/  USHF.L.U32 UR33, UR28, 0x1, URZ ;  /* 0x000000011c217899 */ /* 0x000fcc00080006ff */
[----:B0-----:R-:W-:Y:S02]  /*0830*/  @P0 IMAD.MOV.U32 R18, RZ, RZ, R6 ;  /* 0x000000ffff120224 */ /* 0x001fe400078e0006 */
[----:B------:R-:W-:Y:S02]  /*0840*/  @P0 IMAD.MOV.U32 R19, RZ, RZ, RZ ;  /* 0x000000ffff130224 */ /* 0x000fe400078e00ff */
[----:B------:R-:W-:Y:S01]  /*0850*/  @P0 IMAD.MOV.U32 R7, RZ, RZ, RZ ;  /* 0x000000ffff070224 */ /* 0x000fe200078e00ff */
[----:B------:R-:W-:Y:S02]  /*0860*/  USHF.L.U64.HI UR34, UR28, 0x1, UR29 ;  /* 0x000000011c227899 */ /* 0x000fe4000801021d */
[----:B------:R-:W-:Y:S01]  /*0870*/  @P0 IMAD.WIDE.U32 R18, R25, UR28, R18 ;  /* 0x0000001c19120c25 */ /* 0x000fe2000f8e0012 */
[----:B-1----:R-:W-:-:S03]  /*0880*/  ULEA UR23, UP0, UR14, UR8, 0x1 ;  /* 0x000000080e177291 */ /* 0x002fc6000f8008ff */
[----:B------:R-:W-:Y:S01]  /*0890*/  @P0 IMAD.WIDE.U32 R8, R25, UR28, R6 ;  /* 0x0000001c19080c25 */ /* 0x000fe2000f8e0006 */
[----:B------:R-:W-:Y:S01]  /*08a0*/  @P0 IADD3 R21, P4, PT, R18, UR33, RZ ;  /* 0x0000002112150c10 */ /* 0x000fe2000ff9e0ff */
[----:B------:R-:W-:Y:S02]  /*08b0*/  VOTEU.ANY UP1, P0 ;  /* 0x0000000000ff7886 */ /* 0x000fe40000020100 */
[C---:B------:R-:W-:Y:S02]  /*08c0*/  @P0 IMAD.IADD R9, R17.reuse, 0x1, R9 ;  /* 0x0000000111090824 */ /* 0x040fe400078e0209 */
[----:B------:R-:W-:Y:S01]  /*08d0*/  IMAD.U32 R7, RZ, RZ, UR28 ;  /* 0x0000001cff077e24 */ /* 0x000fe2000f8e00ff */
[----:B------:R-:W-:Y:S01]  /*08e0*/  ULEA.HI.X UR9, UR14, UR9, UR15, 0x1, UP0 ;  /* 0x000000090e097291 */ /* 0x000fe200080f0c0f */
[----:B------:R-:W-:Y:S01]  /*08f0*/  IMAD.U32 R12, RZ, RZ, UR33 ;  /* 0x00000021ff0c7e24 */ /* 0x000fe2000f8e00ff */
[C---:B------:R-:W-:Y:S01]  /*0900*/  @!P3 IADD3 R20, P5, PT, R14.reuse, UR28, RZ ;  /* 0x0000001c0e14bc10 */ /* 0x040fe2000ffbe0ff */
[----:B------:R-:W-:Y:S01]  /*0910*/  IMAD.U32 R13, RZ, RZ, UR34 ;  /* 0x00000022ff0d7e24 */ /* 0x000fe2000f8e00ff */
[----:B------:R-:W-:Y:S01]  /*0920*/  @P0 IADD3.X R22, PT, PT, R17, UR34, R19, P4, !PT ;  /* 0x0000002211160c10 */ /* 0x000fe2000a7fe413 */
[----:B------:R-:W-:Y:S01]  /*0930*/  @P0 IMAD.WIDE.U32 R8, R7, 0x3, R8 ;  /* 0x0000000307080825 */ /* 0x000fe200078e0008 */
[----:B------:R-:W-:Y:S01]  /*0940*/  @!P3 LEA R18, P4, R14, UR23, 0x1 ;  /* 0x000000170e12bc11 */ /* 0x000fe2000f8808ff */
[----:B------:R-:W-:-:S02]  /*0950*/  @UP1 UIMAD UR8, UR29, 0x3, URZ ;  /* 0x000000031d0818a4 */ /* 0x000fc4000f8e02ff */
[----:B------:R-:W-:Y:S02]  /*0960*/  VIADD R7, R5, 0x2 ;  /* 0x0000000205077836 */ /* 0x000fe40000000000 */
[----:B------:R-:W-:Y:S01]  /*0970*/  IMAD.WIDE.U32 R12, R25, UR28, R12 ;  /* 0x0000001c190c7c25 */ /* 0x000fe2000f8e000c */
[----:B------:R-:W-:Y:S02]  /*0980*/  @!P3 IADD3.X R25, PT, PT, R11, UR29, RZ, P5, !PT ;  /* 0x0000001d0b19bc10 */ /* 0x000fe4000affe4ff */
[----:B------:R-:W-:Y:S01]  /*0990*/  @!P3 LEA R26, P5, R20, UR23, 0x1 ;  /* 0x00000017141abc11 */ /* 0x000fe2000f8a08ff */
[----:B------:R-:W-:Y:S01]  /*09a0*/  @P0 IMAD.SHL.U32 R24, R21, 0x4, RZ ;  /* 0x0000000415180824 */ /* 0x000fe200078e00ff */
[----:B------:R-:W-:Y:S02]  /*09b0*/  @!P3 LEA.HI.X R19, R14, UR9, R11, 0x1, P4 ;  /* 0x000000090e13bc11 */ /* 0x000fe4000a0f0c0b */
[----:B------:R-:W-:Y:S01]  /*09c0*/  ISETP.GE.U32.AND P4, PT, R7, UR27, PT ;  /* 0x0000001b07007c0c */ /* 0x000fe2000bf86070 */
[----:B------:R-:W-:Y:S01]  /*09d0*/  @P0 VIADD R7, R9, UR8 ;  /* 0x0000000809070c36 */ /* 0x000fe20008000000 */
[----:B------:R-:W-:Y:S01]  /*09e0*/  @P0 IADD3 R14, P6, PT, R24, UR7, RZ ;  /* 0x00000007180e0c10 */ /* 0x000fe2000ffde0ff */
[----:B------:R-:W-:Y:S01]  /*09f0*/  IMAD.MOV.U32 R9, RZ, RZ, RZ ;  /* 0x000000ffff097224 */ /* 0x000fe200078e00ff */
[----:B------:R-:W-:Y:S01]  /*0a00*/  @!P3 LEA.HI.X R27, R20, UR9, R25, 0x1, P5 ;  /* 0x00000009141bbc11 */ /* 0x000fe2000a8f0c19 */
[----:B------:R-:W-:Y:S01]  /*0a10*/  UMOV UR32, 0x3f800000 ;  /* 0x3f80000000207882 */ /* 0x000fe20000000000 */
[----:B------:R-:W-:-:S02]  /*0a20*/  @P0 SHF.L.U64.HI R21, R21, 0x2, R22 ;  /* 0x0000000215150819 */ /* 0x000fc40000010216 */
[----:B------:R-:W-:Y:S02]  /*0a30*/  @P0 IADD3 R24, P5, PT, R24, UR21, RZ ;  /* 0x0000001518180c10 */ /* 0x000fe4000ffbe0ff */
[C---:B------:R-:W-:Y:S02]  /*0a40*/  @P0 IADD3.X R15, PT, PT, R21.reuse, UR19, RZ, P6, !PT ;  /* 0x00000013150f0c10 */ /* 0x040fe4000b7fe4ff */
[----:B------:R-:W-:Y:S01]  /*0a50*/  @P0 IADD3.X R25, PT, PT, R21, UR22, RZ, P5, !PT ;  /* 0x0000001615190c10 */ /* 0x000fe2000affe4ff */
[----:B------:R-:W-:Y:S01]  /*0a60*/  IMAD.MOV.U32 R11, RZ, RZ, RZ ;  /* 0x000000ffff0b7224 */ /* 0x000fe200078e00ff */
[C---:B------:R-:W-:Y:S01]  /*0a70*/  @P0 SHF.L.U64.HI R7, R8.reuse, 0x2, R7 ;  /* 0x0000000208070819 */ /* 0x040fe20000010207 */
[----:B------:R-:W-:Y:S02]  /*0a80*/  @P0 IMAD.SHL.U32 R8, R8, 0x4, RZ ;  /* 0x0000000408080824 */ /* 0x000fe400078e00ff */
[----:B------:R-:W5:Y:S04]  /*0a90*/  @P0 LDG.E R24, desc[UR24][R24.64] ;  /* 0x0000001818180981 */ /* 0x000f68000c1e1900 */
[----:B------:R0:W5:Y:S01]  /*0aa0*/  @P0 LDG.E R11, desc[UR24][R14.64] ;  /* 0x000000180e0b0981 */ /* 0x000162000c1e1900 */
[----:B------:R-:W-:Y:S01]  /*0ab0*/  @P0 IADD3 R28, P5, PT, R8, UR7, RZ ;  /* 0x00000007081c0c10 */ /* 0x000fe2000ffbe0ff */
[----:B------:R-:W-:-:S03]  /*0ac0*/  IMAD.IADD R22, R17, 0x1, R13 ;  /* 0x0000000111167824 */ /* 0x000fc600078e020d */
[----:B------:R-:W-:Y:S02]  /*0ad0*/  @P0 IADD3.X R29, PT, PT, R7, UR19, RZ, P5, !PT ;  /* 0x00000013071d0c10 */ /* 0x000fe4000affe4ff */
[----:B--2---:R-:W-:Y:S01]  /*0ae0*/  @P1 R2UR UR32, R16 ;  /* 0x00000000102012ca */ /* 0x004fe200000e0000 */
[----:B------:R-:W-:Y:S02]  /*0af0*/  VIADD R16, R2, 0x1e ;  /* 0x0000001e02107836 */ /* 0x000fe40000000000 */
[----:B---3--:R-:W-:-:S05]  /*0b00*/  @P2 FADD R9, R10, R10 ;  /* 0x0000000a0a092221 */ /* 0x008fca0000000000 */
[----:B------:R-:W-:Y:S02]  /*0b10*/  FMNMX R21, RZ, R9, !PT ;  /* 0x00000009ff157209 */ /* 0x000fe40007800000 */
[----:B------:R-:W-:Y:S01]  /*0b20*/  LOP3.LUT R9, R16, 0x1f, RZ, 0xc0, !PT ;  /* 0x0000001f10097812 */ /* 0x000fe200078ec0ff */
[----:B------:R-:W-:-:S03]  /*0b30*/  IMAD.MOV.U32 R10, RZ, RZ, RZ ;  /* 0x000000ffff0a7224 */ /* 0x000fc600078e00ff */
[----:B------:R-:W-:Y:S01]  /*0b40*/  ISETP.LT.U32.AND P1, PT, R9, UR26, !P4 ;  /* 0x0000001a09007c0c */ /* 0x000fe2000e721070 */
[----:B----4-:R-:W-:Y:S01]  /*0b50*/  @P2 FADD R10, R3, R3 ;  /* 0x00000003030a2221 */ /* 0x010fe20000000000 */
[----:B0-----:R-:W-:-:S04]  /*0b60*/  @P0 IADD3 R14, P2, PT, R8, UR21, RZ ;  /* 0x00000015080e0c10 */ /* 0x001fc8000ff5e0ff */
[----:B------:R-:W-:Y:S02]  /*0b70*/  FMNMX R10, RZ, R10, !PT ;  /* 0x0000000aff0a7209 */ /* 0x000fe40007800000 */
[----:B------:R-:W-:-:S03]  /*0b80*/  @P0 IADD3.X R15, PT, PT, R7, UR22, RZ, P2, !PT ;  /* 0x00000016070f0c10 */ /* 0x000fc600097fe4ff */
[----:B-----5:R-:W-:Y:S02]  /*0b90*/  FMUL R23, R10, R23 ;  /* 0x000000170a177220 */ /* 0x020fe40000400000 */
[----:B------:R-:W-:Y:S01]  /*0ba0*/  @P1 IADD3 R10, P2, P4, R12, UR33, R9 ;  /* 0x000000210c0a1c10 */ /* 0x000fe2000fc5e009 */
[----:B------:R0:W2:Y:S01]  /*0bb0*/  @P0 LDG.E R7, desc[UR24][R14.64] ;  /* 0x000000180e070981 */ /* 0x0000a2000c1e1900 */
[----:B------:R-:W-:Y:S01]  /*0bc0*/  FMUL R4, R21, R4 ;  /* 0x0000000415047220 */ /* 0x000fe20000400000 */
[----:B------:R-:W-:Y:S01]  /*0bd0*/  IMAD.MOV.U32 R3, RZ, RZ, RZ ;  /* 0x000000ffff037224 */ /* 0x000fe200078e00ff */
[----:B------:R-:W-:Y:S01]  /*0be0*/  @P1 IADD3 R16, P5, PT, R9, R12, RZ ;  /* 0x0000000c09101210 */ /* 0x000fe20007fbe0ff */
[----:B------:R-:W-:Y:S01]  /*0bf0*/  VOTEU.ANY UP0, P1 ;  /* 0x0000000000ff7886 */ /* 0x000fe20000800100 */
[----:B------:R-:W-:Y:S01]  /*0c00*/  @P1 IADD3.X R21, PT, PT, R22, UR34, RZ, P2, P4 ;  /* 0x0000002216151c10 */ /* 0x000fe200097e84ff */
[----:B------:R-:W-:Y:S01]  /*0c10*/  FMUL R20, R4, UR32 ;  /* 0x0000002004147c20 */ /* 0x000fe20008400000 */
[----:B------:R-:W-:Y:S01]  /*0c20*/  FMUL R13, R23, UR32 ;  /* 0x00000020170d7c20 */ /* 0x000fe20008400000 */
[----:B------:R1:W3:Y:S01]  /*0c30*/  @P0 LDG.E R3, desc[UR24][R28.64] ;  /* 0x000000181c030981 */ /* 0x0002e2000c1e1900 */
[C---:B0-----:R-:W-:Y:S01]  /*0c40*/  @P1 IMAD.SHL.U32 R14, R10.reuse, 0x4, RZ ;  /* 0x000000040a0e1824 */ /* 0x041fe200078e00ff */
[----:B------:R-:W-:Y:S01]  /*0c50*/  @P1 SHF.L.U64.HI R8, R10, 0x2, R21 ;  /* 0x000000020a081819 */ /* 0x000fe20000010215 */
[----:B------:R-:W-:-:S02]  /*0c60*/  @P1 IMAD.X R17, RZ, RZ, R22, P5 ;  /* 0x000000ffff111224 */ /* 0x000fc400028e0616 */
[----:B------:R-:W-:Y:S01]  /*0c70*/  IMAD.U32 R15, RZ, RZ, UR28 ;  /* 0x0000001cff0f7e24 */ /* 0x000fe2000f8e00ff */
[----:B------:R-:W-:Y:S01]  /*0c80*/  F2FP.BF16.F32.PACK_AB R20, RZ, R20 ;  /* 0x00000014ff14723e */ /* 0x000fe200000010ff */
[----:B------:R-:W-:Y:S01]  /*0c90*/  @UP0 UIMAD UR8, UR29, 0x3, URZ ;  /* 0x000000031d0808a4 */ /* 0x000fe2000f8e02ff */
[----:B-1----:R-:W-:Y:S01]  /*0ca0*/  @P1 IADD3 R28, P2, PT, R14, UR21, RZ ;  /* 0x000000150e1c1c10 */ /* 0x002fe2000ff5e0ff */
[----:B------:R-:W-:Y:S01]  /*0cb0*/  @P1 IMAD.WIDE.U32 R16, R15, 0x3, R16 ;  /* 0x000000030f101825 */ /* 0x000fe200078e0010 */
[----:B------:R-:W-:Y:S02]  /*0cc0*/  F2FP.BF16.F32.PACK_AB R13, RZ, R13 ;  /* 0x0000000dff0d723e */ /* 0x000fe400000010ff */
[----:B------:R-:W-:Y:S01]  /*0cd0*/  @P1 IADD3.X R29, PT, PT, R8, UR22, RZ, P2, !PT ;  /* 0x00000016081d1c10 */ /* 0x000fe200097fe4ff */
[----:B------:R-:W-:Y:S01]  /*0ce0*/  @!P3 STG.E.U16 desc[UR24][R18.64], R20 ;  /* 0x000000141200b986 */ /* 0x000fe2000c101518 */
[----:B------:R-:W-:-:S03]  /*0cf0*/  @P1 VIADD R15, R17, UR8 ;  /* 0x00000008110f1c36 */ /* 0x000fc60008000000 */
[----:B------:R0:W-:Y:S01]  /*0d00*/  @!P3 STG.E.U16 desc[UR24][R26.64], R13 ;  /* 0x0000000d1a00b986 */ /* 0x0001e2000c101518 */
[----:B------:R-:W-:-:S03]  /*0d10*/  @P1 IADD3 R14, P2, PT, R14, UR7, RZ ;  /* 0x000000070e0e1c10 */ /* 0x000fc6000ff5e0ff */
[----:B------:R-:W4:Y:S01]  /*0d20*/  @P1 LDG.E R17, desc[UR24][R28.64] ;  /* 0x000000181c111981 */ /* 0x000f22000c1e1900 */
[----:B------:R-:W-:Y:S02]  /*0d30*/  IMAD.MOV.U32 R10, RZ, RZ, RZ ;  /* 0x000000ffff0a7224 */ /* 0x000fe400078e00ff */
[C---:B0-----:R-:W-:Y:S01]  /*0d40*/  @P1 IMAD.SHL.U32 R26, R16.reuse, 0x4, RZ ;  /* 0x00000004101a1824 */ /* 0x041fe200078e00ff */
[----:B------:R-:W-:Y:S02]  /*0d50*/  @P1 SHF.L.U64.HI R16, R16, 0x2, R15 ;  /* 0x0000000210101819 */ /* 0x000fe4000001020f */
[----:B------:R-:W-:Y:S02]  /*0d60*/  @P1 IADD3.X R15, PT, PT, R8, UR19, RZ, P2, !PT ;  /* 0x00000013080f1c10 */ /* 0x000fe400097fe4ff */
[----:B------:R-:W-:-:S03]  /*0d70*/  @P1 IADD3 R18, P3, PT, R26, UR21, RZ ;  /* 0x000000151a121c10 */ /* 0x000fc6000ff7e0ff */
[----:B------:R-:W5:Y:S01]  /*0d80*/  @P1 LDG.E R10, desc[UR24][R14.64] ;  /* 0x000000180e0a1981 */ /* 0x000f62000c1e1900 */
[----:B------:R-:W-:-:S05]  /*0d90*/  @P1 IADD3.X R19, PT, PT, R16, UR22, RZ, P3, !PT ;  /* 0x0000001610131c10 */ /* 0x000fca0009ffe4ff */
[----:B------:R0:W5:Y:S01]  /*0da0*/  @P1 LDG.E R8, desc[UR24][R18.64] ;  /* 0x0000001812081981 */ /* 0x000162000c1e1900 */
[----:B------:R-:W-:-:S05]  /*0db0*/  SHF.R.U32.HI R21, RZ, 0x5, R0 ;  /* 0x00000005ff157819 */ /* 0x000fca0000011600 */
[----:B------:R-:W-:-:S04]  /*0dc0*/  IMAD.SHL.U32 R21, R21, 0x4, RZ ;  /* 0x0000000415157824 */ /* 0x000fc800078e00ff */
[----:B------:R-:W-:-:S05]  /*0dd0*/  VIADD R25, R21, 0x1 ;  /* 0x0000000115197836 */ /* 0x000fca0000000000 */
[----:B------:R-:W-:Y:S01]  /*0de0*/  ISETP.GE.U32.AND P2, PT, R25, UR27, PT ;  /* 0x0000001b19007c0c */ /* 0x000fe2000bf46070 */
[----:B------:R-:W-:-:S03]  /*0df0*/  IMAD.MOV.U32 R25, RZ, RZ, RZ ;  /* 0x000000ffff197224 */ /* 0x000fc600078e00ff */
[----:B------:R-:W-:Y:S01]  /*0e00*/  ISETP.GE.U32.OR P2, PT, R6, UR26, P2 ;  /* 0x0000001a06007c0c */ /* 0x000fe20009746470 */
[----:B------:R-:W-:Y:S01]  /*0e10*/  @P0 FADD R25, R24, R24 ;  /* 0x0000001818190221 */ /* 0x000fe20000000000 */
[----:B0-----:R-:W-:Y:S01]  /*0e20*/  VIADD R19, R21, 0x3 ;  /* 0x0000000315137836 */ /* 0x001fe20000000000 */
[----:B------:R-:W-:Y:S01]  /*0e30*/  IADD3 R18, P5, PT, R6, R12, RZ ;  /* 0x0000000c06127210 */ /* 0x000fe20007fbe0ff */
[----:B------:R-:W-:Y:S02]  /*0e40*/  IMAD.MOV.U32 R14, RZ, RZ, RZ ;  /* 0x000000ffff0e7224 */ /* 0x000fe400078e00ff */
[----:B------:R-:W-:Y:S01]  /*0e50*/  FMNMX R24, RZ, R25, !PT ;  /* 0x00000019ff187209 */ /* 0x000fe20007800000 */
[----:B------:R-:W-:Y:S01]  /*0e60*/  VIADD R25, R2, 0x1d ;  /* 0x0000001d02197836 */ /* 0x000fe20000000000 */
[----:B------:R-:W-:Y:S01]  /*0e70*/  USHF.L.U32 UR8, UR28, 0x1, URZ ;  /* 0x000000011c087899 */ /* 0x000fe200080006ff */
[----:B------:R-:W-:Y:S01]  /*0e80*/  ISETP.GE.U32.AND P3, PT, R19, UR27, PT ;  /* 0x0000001b13007c0c */ /* 0x000fe2000bf66070 */
[----:B------:R-:W-:-:S02]  /*0e90*/  IMAD.X R19, RZ, RZ, R22, P5 ;  /* 0x000000ffff137224 */ /* 0x000fc400028e0616 */
[----:B------:R-:W-:Y:S01]  /*0ea0*/  FMUL R11, R24, R11 ;  /* 0x0000000b180b7220 */ /* 0x000fe20000400000 */
[C---:B------:R-:W-:Y:S02]  /*0eb0*/  @!P2 LEA R6, P5, R18.reuse, UR23, 0x1 ;  /* 0x000000171206ac11 */ /* 0x040fe4000f8a08ff */
[----:B------:R-:W-:Y:S01]  /*0ec0*/  @!P2 IADD3 R15, P6, PT, R18, UR28, RZ ;  /* 0x0000001c120fac10 */ /* 0x000fe2000ffde0ff */
[----:B------:R-:W-:Y:S01]  /*0ed0*/  FMUL R24, R11, UR32 ;  /* 0x000000200b187c20 */ /* 0x000fe20008400000 */
[----:B------:R-:W-:Y:S02]  /*0ee0*/  LOP3.LUT R25, R25, 0x1f, RZ, 0xc0, !PT ;  /* 0x0000001f19197812 */ /* 0x000fe400078ec0ff */
[----:B------:R-:W-:Y:S02]  /*0ef0*/  IADD3 R12, P4, PT, R12, UR8, RZ ;  /* 0x000000080c0c7c10 */ /* 0x000fe4000ff9e0ff */
[----:B------:R-:W-:Y:S02]  /*0f00*/  ISETP.LT.U32.AND P3, PT, R25, UR26, !P3 ;  /* 0x0000001a19007c0c */ /* 0x000fe4000df61070 */
[----:B------:R-:W-:-:S02]  /*0f10*/  F2FP.BF16.F32.PACK_AB R24, RZ, R24 ;  /* 0x00000018ff18723e */ /* 0x000fc400000010ff */
[----:B------:R-:W-:-:S09]  /*0f20*/  IADD3.X R22, PT, PT, R22, UR34, RZ, P4, !PT ;  /* 0x0000002216167c10 */ /* 0x000fd2000a7fe4ff */
[----:B------:R-:W-:Y:S01]  /*0f30*/  VOTEU.ANY UP0, P3 ;  /* 0x0000000000ff7886 */ /* 0x000fe20001800100 */
[----:B--2---:R-:W-:Y:S01]  /*0f40*/  @P0 FADD R14, R7, R7 ;  /* 0x00000007070e0221 */ /* 0x004fe20000000000 */
[----:B------:R-:W-:-:S04]  /*0f50*/  @P1 IADD3 R26, P0, PT, R26, UR7, RZ ;  /* 0x000000071a1a1c10 */ /* 0x000fc8000ff1e0ff */
[----:B------:R-:W-:Y:S02]  /*0f60*/  FMNMX R14, RZ, R14, !PT ;  /* 0x0000000eff0e7209 */ /* 0x000fe40007800000 */
[----:B------:R-:W-:Y:S02]  /*0f70*/  @!P2 LEA.HI.X R7, R18, UR9, R19, 0x1, P5 ;  /* 0x000000091207ac11 */ /* 0x000fe4000a8f0c13 */
[----:B------:R-:W-:Y:S01]  /*0f80*/  @!P2 IADD3.X R18, PT, PT, R19, UR29, RZ, P6, !PT ;  /* 0x0000001d1312ac10 */ /* 0x000fe2000b7fe4ff */
[----:B---3--:R-:W-:Y:S01]  /*0f90*/  FMUL R14, R14, R3 ;  /* 0x000000030e0e7220 */ /* 0x008fe20000400000 */
[----:B------:R-:W-:Y:S01]  /*0fa0*/  @!P2 LEA R28, P5, R15, UR23, 0x1 ;  /* 0x000000170f1cac11 */ /* 0x000fe2000f8a08ff */
[----:B------:R-:W-:Y:S01]  /*0fb0*/  IMAD.MOV.U32 R3, RZ, RZ, RZ ;  /* 0x000000ffff037224 */ /* 0x000fe200078e00ff */
[----:B------:R-:W-:Y:S02]  /*0fc0*/  @P1 IADD3.X R27, PT, PT, R16, UR19, RZ, P0, !PT ;  /* 0x00000013101b1c10 */ /* 0x000fe400087fe4ff */
[----:B------:R-:W-:-:S02]  /*0fd0*/  IADD3 R16, P0, PT, R25, R12, RZ ;  /* 0x0000000c19107210 */ /* 0x000fc40007f1e0ff */
[----:B------:R-:W-:Y:S01]  /*0fe0*/  @!P2 LEA.HI.X R29, R15, UR9, R18, 0x1, P5 ;  /* 0x000000090f1dac11 */ /* 0x000fe2000a8f0c12 */
[----:B------:R-:W-:Y:S01]  /*0ff0*/  IMAD.MOV.U32 R15, RZ, RZ, RZ ;  /* 0x000000ffff0f7224 */ /* 0x000fe200078e00ff */
[----:B------:R0:W2:Y:S01]  /*1000*/  @P1 LDG.E R3, desc[UR24][R26.64] ;  /* 0x000000181a031981 */ /* 0x0000a2000c1e1900 */
[----:B------:R-:W-:-:S03]  /*1010*/  FMUL R18, R14, UR32 ;  /* 0x000000200e127c20 */ /* 0x000fc60008400000 */
[----:B------:R1:W-:Y:S02]  /*1020*/  @!P2 STG.E.U16 desc[UR24][R6.64], R24 ;  /* 0x000000180600a986 */ /* 0x0003e4000c101518 */
[----:B------:R-:W-:Y:S01]  /*1030*/  F2FP.BF16.F32.PACK_AB R18, RZ, R18 ;  /* 0x00000012ff12723e */ /* 0x000fe200000010ff */
[----:B0-----:R-:W-:Y:S01]  /*1040*/  FADD R27, RZ, R11 ;  /* 0x0000000bff1b7221 */ /* 0x001fe20000000000 */
[----:B----4-:R-:W-:Y:S01]  /*1050*/  @P1 FADD R15, R17, R17 ;  /* 0x00000011110f1221 */ /* 0x010fe20000000000 */
[----:B------:R-:W-:Y:S01]  /*1060*/  IMAD.X R17, RZ, RZ, R22, P0 ;  /* 0x000000ffff117224 */ /* 0x000fe200000e0616 */
[----:B------:R-:W-:Y:S02]  /*1070*/  IADD3 R19, P0, PT, R16, UR8, RZ ;  /* 0x0000000810137c10 */ /* 0x000fe4000ff1e0ff */
[----:B-1----:R-:W-:Y:S01]  /*1080*/  FMNMX3 R6, |R4|, RZ, |R23|, !PT ;  /* 0x000000ff04067276 */ /* 0x002fe20007800617 */
[----:B------:R-:W-:Y:S01]  /*1090*/  FADD R26, R14, R27 ;  /* 0x0000001b0e1a7221 */ /* 0x000fe20000000000 */
[----:B------:R-:W-:-:S02]  /*10a0*/  FMNMX R27, RZ, R15, !PT ;  /* 0x0000000fff1b7209 */ /* 0x000fc40007800000 */
[----:B------:R-:W-:Y:S01]  /*10b0*/  FMNMX3 R11, |R11|, R6, |R14|, !PT ;  /* 0x000000060b0b7276 */ /* 0x000fe2000780060e */
[----:B------:R-:W-:Y:S01]  /*10c0*/  @P3 IMAD.SHL.U32 R14, R19, 0x4, RZ ;  /* 0x00000004130e3824 */ /* 0x000fe200078e00ff */
[----:B------:R-:W-:Y:S01]  /*10d0*/  IADD3.X R6, PT, PT, R17, UR34, RZ, P0, !PT ;  /* 0x0000002211067c10 */ /* 0x000fe200087fe4ff */
[----:B------:R0:W-:Y:S01]  /*10e0*/  @!P2 STG.E.U16 desc[UR24][R28.64], R18 ;  /* 0x000000121c00a986 */ /* 0x0001e2000c101518 */
[----:B------:R-:W-:Y:S02]  /*10f0*/  IMAD.MOV.U32 R7, RZ, RZ, RZ ;  /* 0x000000ffff077224 */ /* 0x000fe400078e00ff */
[----:B------:R-:W-:Y:S01]  /*1100*/  @P3 SHF.L.U64.HI R15, R19, 0x2, R6 ;  /* 0x00000002130f3819 */ /* 0x000fe20000010206 */
[----:B-----5:R-:W-:Y:S01]  /*1110*/  FMUL R10, R27, R10 ;  /* 0x0000000a1b0a7220 */ /* 0x020fe20000400000 */
[----:B------:R-:W-:Y:S01]  /*1120*/  IMAD.U32 R27, RZ, RZ, UR28 ;  /* 0x0000001cff1b7e24 */ /* 0x000fe2000f8e00ff */
[----:B------:R-:W-:Y:S01]  /*1130*/  @UP0 UIMAD UR8, UR29, 0x3, URZ ;  /* 0x000000031d0808a4 */ /* 0x000fe2000f8e02ff */
[----:B0-----:R-:W-:Y:S01]  /*1140*/  @P3 IADD3 R28, P0, PT, R14, UR7, RZ ;  /* 0x000000070e1c3c10 */ /* 0x001fe2000ff1e0ff */
[----:B------:R-:W-:Y:S01]  /*1150*/  @P1 FADD R7, R8, R8 ;  /* 0x0000000808071221 */ /* 0x000fe20000000000 */
[----:B------:R-:W-:-:S02]  /*1160*/  IMAD.MOV.U32 R8, RZ, RZ, RZ ;  /* 0x000000ffff087224 */ /* 0x000fc400078e00ff */
[----:B------:R-:W-:Y:S01]  /*1170*/  @P3 IADD3.X R29, PT, PT, R15, UR19, RZ, P0, !PT ;  /* 0x000000130f1d3c10 */ /* 0x000fe200087fe4ff */
[----:B------:R-:W-:-:S04]  /*1180*/  @P3 IMAD.WIDE.U32 R16, R27, 0x3, R16 ;  /* 0x000000031b103825 */ /* 0x000fc800078e0010 */
[----:B------:R0:W3:Y:S01]  /*1190*/  @P3 LDG.E R8, desc[UR24][R28.64] ;  /* 0x000000181c083981 */ /* 0x0000e2000c1e1900 */
[----:B------:R-:W-:Y:S01]  /*11a0*/  @P3 VIADD R27, R17, UR8 ;  /* 0x00000008111b3c36 */ /* 0x000fe20008000000 */
[----:B------:R-:W-:-:S04]  /*11b0*/  @P3 IADD3 R14, P0, PT, R14, UR21, RZ ;  /* 0x000000150e0e3c10 */ /* 0x000fc8000ff1e0ff */
[C---:B------:R-:W-:Y:S01]  /*11c0*/  @P3 SHF.L.U64.HI R27, R16.reuse, 0x2, R27 ;  /* 0x00000002101b3819 */ /* 0x040fe2000001021b */
[----:B0-----:R-:W-:Y:S01]  /*11d0*/  @P3 IMAD.SHL.U32 R28, R16, 0x4, RZ ;  /* 0x00000004101c3824 */ /* 0x001fe200078e00ff */
[----:B------:R-:W-:-:S04]  /*11e0*/  @P3 IADD3.X R15, PT, PT, R15, UR22, RZ, P0, !PT ;  /* 0x000000160f0f3c10 */ /* 0x000fc800087fe4ff */
[----:B------:R-:W-:Y:S01]  /*11f0*/  @P3 IADD3 R16, P1, PT, R28, UR21, RZ ;  /* 0x000000151c103c10 */ /* 0x000fe2000ff3e0ff */
[----:B------:R0:W4:Y:S03]  /*1200*/  @P3 LDG.E R14, desc[UR24][R14.64] ;  /* 0x000000180e0e3981 */ /* 0x000126000c1e1900 */
[----:B------:R-:W-:-:S05]  /*1210*/  @P3 IADD3.X R17, PT, PT, R27, UR22, RZ, P1, !PT ;  /* 0x000000161b113c10 */ /* 0x000fca0008ffe4ff */
[----:B------:R1:W5:Y:S01]  /*1220*/  @P3 LDG.E R16, desc[UR24][R16.64] ;  /* 0x0000001810103981 */ /* 0x000362000c1e1900 */
[----:B------:R-:W-:-:S04]  /*1230*/  @P3 IADD3 R28, P0, PT, R28, UR7, RZ ;  /* 0x000000071c1c3c10 */ /* 0x000fc8000ff1e0ff */
[----:B------:R-:W-:Y:S01]  /*1240*/  @P3 IADD3.X R29, PT, PT, R27, UR19, RZ, P0, !PT ;  /* 0x000000131b1d3c10 */ /* 0x000fe200087fe4ff */
[----:B------:R-:W-:-:S06]  /*1250*/  IMAD.MOV.U32 R27, RZ, RZ, RZ ;  /* 0x000000ffff1b7224 */ /* 0x000fcc00078e00ff */
[----:B------:R1:W3:Y:S01]  /*1260*/  @P3 LDG.E R27, desc[UR24][R28.64] ;  /* 0x000000181c1b3981 */ /* 0x0002e2000c1e1900 */
[----:B0-----:R-:W-:-:S05]  /*1270*/  SHF.R.U32.HI R15, RZ, 0x5, R0 ;  /* 0x00000005ff0f7819 */ /* 0x001fca0000011600 */
[----:B------:R-:W-:-:S04]  /*1280*/  IMAD.SHL.U32 R15, R15, 0x4, RZ ;  /* 0x000000040f0f7824 */ /* 0x000fc800078e00ff */
[----:B-1----:R-:W-:-:S05]  /*1290*/  VIADD R17, R15, 0x2 ;  /* 0x000000020f117836 */ /* 0x002fca0000000000 */
[----:B------:R-:W-:-:S04]  /*12a0*/  ISETP.GE.U32.AND P0, PT, R17, UR27, PT ;  /* 0x0000001b11007c0c */ /* 0x000fc8000bf06070 */
[C---:B------:R-:W-:Y:S02]  /*12b0*/  ISETP.GE.U32.OR P0, PT, R9.reuse, UR26, P0 ;  /* 0x0000001a09007c0c */ /* 0x040fe40008706470 */
[----:B------:R-:W-:Y:S01]  /*12c0*/  FMNMX R7, RZ, R7, !PT ;  /* 0x00000007ff077209 */ /* 0x000fe20007800000 */
[----:B------:R-:W0:Y:S01]  /*12d0*/  S2UR UR8, SR_CgaCtaId ;  /* 0x00000000000879c3 */ /* 0x000e220000008800 */
[----:B------:R-:W-:-:S05]  /*12e0*/  IADD3 R9, P1, PT, R9, R12, RZ ;  /* 0x0000000c09097210 */ /* 0x000fca0007f3e0ff */
[----:B------:R-:W-:-:S04]  /*12f0*/  IMAD.X R22, RZ, RZ, R22, P1 ;  /* 0x000000ffff167224 */ /* 0x000fc800008e0616 */
[----:B------:R-:W-:-:S04]  /*1300*/  @!P0 LEA R28, P1, R9, UR23, 0x1 ;  /* 0x00000017091c8c11 */ /* 0x000fc8000f8208ff */
[C---:B------:R-:W-:Y:S02]  /*1310*/  @!P0 LEA.HI.X R29, R9.reuse, UR9, R22, 0x1, P1 ;  /* 0x00000009091d8c11 */ /* 0x040fe400088f0c16 */
[----:B------:R-:W-:Y:S02]  /*1320*/  @!P0 IADD3 R12, P1, PT, R9, UR28, RZ ;  /* 0x0000001c090c8c10 */ /* 0x000fe4000ff3e0ff */
[--C-:B------:R-:W-:Y:S02]  /*1330*/  IADD3 R21, PT, PT, R21, 0x1, R0.reuse ;  /* 0x0000000115157810 */ /* 0x100fe40007ffe000 */
[----:B------:R-:W-:Y:S01]  /*1340*/  @!P0 IADD3.X R22, PT, PT, R22, UR29, RZ, P1, !PT ;  /* 0x0000001d16168c10 */ /* 0x000fe20008ffe4ff */
[----:B------:R-:W-:Y:S01]  /*1350*/  UMOV UR7, 0x400 ;  /* 0x0000040000077882 */ /* 0x000fe20000000000 */
[----:B------:R-:W-:Y:S01]  /*1360*/  LOP3.LUT R21, R21, 0x1f, RZ, 0xc0, !PT ;  /* 0x0000001f15157812 */ /* 0x000fe200078ec0ff */
[----:B------:R-:W-:Y:S01]  /*1370*/  UIADD3 UR7, UPT, UPT, UR7, 0x20, URZ ;  /* 0x0000002007077890 */ /* 0x000fe2000fffe0ff */
[----:B------:R-:W-:-:S03]  /*1380*/  IMAD.IADD R5, R5, 0x1, R0 ;  /* 0x0000000105057824 */ /* 0x000fc600078e0200 */
[----:B0-----:R-:W-:Y:S01]  /*1390*/  ULEA UR8, UR8, UR7, 0x18 ;  /* 0x0000000708087291 */ /* 0x001fe2000f8ec0ff */
[----:B------:R-:W-:Y:S01]  /*13a0*/  SHFL.IDX PT, R26, R26, R21, 0x1f ;  /* 0x00001f151a1a7589 */ /* 0x000fe200000e0000 */
[----:B------:R-:W-:Y:S02]  /*13b0*/  LOP3.LUT R5, R5, 0x1f, RZ, 0xc0, !PT ;  /* 0x0000001f05057812 */ /* 0x000fe400078ec0ff */
[----:B------:R-:W-:Y:S01]  /*13c0*/  PRMT R20, R20, 0x5410, R13 ;  /* 0x0000541014147816 */ /* 0x000fe2000000000d */
[----:B------:R-:W-:Y:S01]  /*13d0*/  IMAD.IADD R13, R15, 0x1, R0 ;  /* 0x000000010f0d7824 */ /* 0x000fe200078e0200 */
[----:B------:R-:W-:Y:S01]  /*13e0*/  PRMT R24, R24, 0x5410, R18 ;  /* 0x0000541018187816 */ /* 0x000fe20000000012 */
[----:B------:R-:W-:Y:S02]  /*13f0*/  UIMAD UR13, UR13, -0x3f, URZ ;  /* 0xffffffc10d0d78a4 */ /* 0x000fe4000f8e02ff */
[----:B------:R-:W-:-:S04]  /*1400*/  UIMAD.WIDE.U32 UR14, UR12, -0x3f, UR14 ;  /* 0xffffffc10c0e78a5 */ /* 0x000fc8000f8e000e */
[----:B------:R-:W-:Y:S01]  /*1410*/  UIADD3 UR12, UPT, UPT, UR15, -UR12, UR13 ;  /* 0x8000000c0f0c7290 */ /* 0x000fe2000fffe00d */
[----:B------:R-:W-:Y:S01]  /*1420*/  BSSY.RECONVERGENT B0, `(.L_x_11182) ;  /* 0x00000b3000007945 */ /* 0x000fe20003800200 */
[----:B--2---:R-:W-:Y:S01]  /*1430*/  FMUL R3, R7, R3 ;  /* 0x0000000307037220 */ /* 0x004fe20000400000 */
[----:B------:R-:W-:-:S05]  /*1440*/  FMUL R7, R10, UR32 ;  /* 0x000000200a077c20 */ /* 0x000fca0008400000 */
[----:B------:R-:W-:Y:S01]  /*1450*/  F2FP.BF16.F32.PACK_AB R7, RZ, R7 ;  /* 0x00000007ff07723e */ /* 0x000fe200000010ff */
[----:B------:R-:W-:-:S04]  /*1460*/  FMUL R9, R3, UR32 ;  /* 0x0000002003097c20 */ /* 0x000fc80008400000 */
[----:B------:R0:W-:Y:S01]  /*1470*/  @!P0 STG.E.U16 desc[UR24][R28.64], R7 ;  /* 0x000000071c008986 */ /* 0x0001e2000c101518 */
[----:B------:R-:W-:Y:S02]  /*1480*/  F2FP.BF16.F32.PACK_AB R9, RZ, R9 ;  /* 0x00000009ff09723e */ /* 0x000fe400000010ff */
[----:B0-----:R-:W-:-:S04]  /*1490*/  @!P0 LEA R28, P1, R12, UR23, 0x1 ;  /* 0x000000170c1c8c11 */ /* 0x001fc8000f8208ff */
[----:B------:R-:W-:Y:S02]  /*14a0*/  @!P0 LEA.HI.X R29, R12, UR9, R22, 0x1, P1 ;  /* 0x000000090c1d8c11 */ /* 0x000fe400088f0c16 */
[----:B------:R-:W-:Y:S01]  /*14b0*/  LOP3.LUT R12, R0, 0x1f, RZ, 0xc0, !PT ;  /* 0x0000001f000c7812 */ /* 0x000fe200078ec0ff */
[----:B------:R-:W-:Y:S01]  /*14c0*/  FADD R22, RZ, R4 ;  /* 0x00000004ff167221 */ /* 0x000fe20000000000 */
[----:B------:R-:W-:Y:S01]  /*14d0*/  IMAD.SHL.U32 R4, R2, 0x4, RZ ;  /* 0x0000000402047824 */ /* 0x000fe200078e00ff */
[----:B------:R0:W-:Y:S02]  /*14e0*/  @!P0 STG.E.U16 desc[UR24][R28.64], R9 ;  /* 0x000000091c008986 */ /* 0x0001e4000c101518 */
[----:B------:R-:W-:Y:S02]  /*14f0*/  IMAD R21, R12, 0x84, RZ ;  /* 0x000000840c157824 */ /* 0x000fe400078e02ff */
[----:B------:R-:W-:Y:S01]  /*1500*/  FADD R22, R23, R22 ;  /* 0x0000001617167221 */ /* 0x000fe20000000000 */
[----:B------:R-:W-:Y:S01]  /*1510*/  LOP3.LUT R4, R4, 0x7c, RZ, 0xc0, !PT ;  /* 0x0000007c04047812 */ /* 0x000fe200078ec0ff */
[----:B------:R-:W-:-:S02]  /*1520*/  VIADD R23, R21, UR8 ;  /* 0x0000000815177c36 */ /* 0x000fc40008000000 */
[----:B0-----:R-:W-:Y:S02]  /*1530*/  VIADD R29, R15, 0x3 ;  /* 0x000000030f1d7836 */ /* 0x001fe40000000000 */
[----:B------:R0:W1:Y:S03]  /*1540*/  SHFL.IDX PT, R22, R22, R5, 0x1f ;  /* 0x00001f0516167589 */ /* 0x00006600000e0000 */
[----:B------:R-:W-:Y:S01]  /*1550*/  ISETP.GE.U32.AND P0, PT, R29, UR27, PT ;  /* 0x0000001b1d007c0c */ /* 0x000fe2000bf06070 */
[----:B------:R-:W-:Y:S02]  /*1560*/  IMAD.IADD R28, R23, 0x1, R4 ;  /* 0x00000001171c7824 */ /* 0x000fe400078e0204 */
[----:B------:R-:W-:Y:S01]  /*1570*/  IMAD.MOV.U32 R4, RZ, RZ, RZ ;  /* 0x000000ffff047224 */ /* 0x000fe200078e00ff */
[----:B------:R-:W-:Y:S01]  /*1580*/  ISETP.GE.U32.OR P0, PT, R25, UR26, P0 ;  /* 0x0000001a19007c0c */ /* 0x000fe20008706470 */
[----:B0-----:R-:W-:Y:S01]  /*1590*/  IMAD.MOV.U32 R5, RZ, RZ, RZ ;  /* 0x000000ffff057224 */ /* 0x001fe200078e00ff */
[----:B------:R-:W-:Y:S01]  /*15a0*/  LOP3.LUT R25, RZ, R15, RZ, 0x33, !PT ;  /* 0x0000000fff197212 */ /* 0x000fe200078e33ff */
[----:B----4-:R-:W-:Y:S01]  /*15b0*/  @P3 FADD R5, R14, R14 ;  /* 0x0000000e0e053221 */ /* 0x010fe20000000000 */
[----:B------:R-:W-:-:S03]  /*15c0*/  FADD R14, RZ, R10 ;  /* 0x0000000aff0e7221 */ /* 0x000fc60000000000 */
[----:B------:R-:W-:Y:S01]  /*15d0*/  IMAD.IADD R25, R25, 0x1, R0 ;  /* 0x0000000119197824 */ /* 0x000fe200078e0200 */
[----:B------:R0:W-:Y:S01]  /*15e0*/  STS [R28], R20 ;  /* 0x000000141c007388 */ /* 0x0001e20000000800 */
[----:B-----5:R-:W-:Y:S01]  /*15f0*/  @P3 FADD R4, R16, R16 ;  /* 0x0000001010043221 */ /* 0x020fe20000000000 */
[----:B------:R-:W-:Y:S02]  /*1600*/  VIADD R16, R13, 0x2 ;  /* 0x000000020d107836 */ /* 0x000fe40000000000 */
[----:B------:R-:W-:Y:S01]  /*1610*/  FADD R14, R3, R14 ;  /* 0x0000000e030e7221 */ /* 0x000fe20000000000 */
[----:B------:R-:W-:Y:S01]  /*1620*/  FMNMX R5, RZ, R5, !PT ;  /* 0x00000005ff057209 */ /* 0x000fe20007800000 */
[----:B------:R-:W-:Y:S01]  /*1630*/  IMAD.SHL.U32 R25, R25, 0x4, RZ ;  /* 0x0000000419197824 */ /* 0x000fe200078e00ff */
[----:B0-----:R-:W-:Y:S02]  /*1640*/  LOP3.LUT R20, R16, 0x1f, RZ, 0xc0, !PT ;  /* 0x0000001f10147812 */ /* 0x001fe400078ec0ff */
[----:B------:R-:W-:-:S02]  /*1650*/  FMNMX R16, RZ, R4, !PT ;  /* 0x00000004ff107209 */ /* 0x000fc40007800000 */
[----:B------:R-:W-:Y:S01]  /*1660*/  @!P0 LEA R4, P1, R19, UR23, 0x1 ;  /* 0x0000001713048c11 */ /* 0x000fe2000f8208ff */
[----:B------:R0:W2:Y:S01]  /*1670*/  SHFL.IDX PT, R14, R14, R20, 0x1f ;  /* 0x00001f140e0e7589 */ /* 0x0000a200000e0000 */
[----:B------:R-:W-:Y:S01]  /*1680*/  LOP3.LUT R28, R25, 0x7c, RZ, 0xc0, !PT ;  /* 0x0000007c191c7812 */ /* 0x000fe200078ec0ff */
[----:B---3--:R-:W-:Y:S01]  /*1690*/  FMUL R27, R16, R27 ;  /* 0x0000001b101b7220 */ /* 0x008fe20000400000 */
[----:B------:R-:W-:Y:S02]  /*16a0*/  VIADD R13, R13, 0x3 ;  /* 0x000000030d0d7836 */ /* 0x000fe40000000000 */
[----:B0-----:R-:W-:Y:S01]  /*16b0*/  FMUL R20, R5, R8 ;  /* 0x0000000805147220 */ /* 0x001fe20000400000 */
[C---:B------:R-:W-:Y:S02]  /*16c0*/  @!P0 IADD3 R8, P2, PT, R19.reuse, UR28, RZ ;  /* 0x0000001c13088c10 */ /* 0x040fe4000ff5e0ff */
[----:B------:R-:W-:Y:S01]  /*16d0*/  @!P0 LEA.HI.X R5, R19, UR9, R6, 0x1, P1 ;  /* 0x0000000913058c11 */ /* 0x000fe200088f0c06 */
[----:B------:R-:W-:Y:S01]  /*16e0*/  IMAD.IADD R25, R23, 0x1, R28 ;  /* 0x0000000117197824 */ /* 0x000fe200078e021c */
[----:B------:R-:W-:-:S02]  /*16f0*/  @!P0 IADD3.X R19, PT, PT, R6, UR29, RZ, P2, !PT ;  /* 0x0000001d06138c10 */ /* 0x000fc400097fe4ff */
[----:B------:R-:W-:Y:S01]  /*1700*/  @!P0 LEA R16, P1, R8, UR23, 0x1 ;  /* 0x0000001708108c11 */ /* 0x000fe2000f8208ff */
[----:B------:R-:W-:Y:S01]  /*1710*/  FADD R28, RZ, R20 ;  /* 0x00000014ff1c7221 */ /* 0x000fe20000000000 */
[----:B------:R-:W-:Y:S01]  /*1720*/  IMAD.IADD R6, R0, 0x1, -R17 ;  /* 0x0000000100067824 */ /* 0x000fe200078e0a11 */
[----:B------:R-:W-:Y:S02]  /*1730*/  LOP3.LUT R13, R13, 0x1f, RZ, 0xc0, !PT ;  /* 0x0000001f0d0d7812 */ /* 0x000fe400078ec0ff */
[----:B------:R-:W-:Y:S01]  /*1740*/  @!P0 LEA.HI.X R17, R8, UR9, R19, 0x1, P1 ;  /* 0x0000000908118c11 */ /* 0x000fe200088f0c13 */
[----:B------:R-:W-:Y:S01]  /*1750*/  UIMAD UR9, UR6, UR16, URZ ;  /* 0x00000010060972a4 */ /* 0x000fe2000f8e02ff */
[C---:B------:R-:W-:Y:S01]  /*1760*/  FADD R28, R27.reuse, R28 ;  /* 0x0000001c1b1c7221 */ /* 0x040fe20000000000 */
[----:B------:R-:W-:Y:S01]  /*1770*/  FMUL R8, R20, UR32 ;  /* 0x0000002014087c20 */ /* 0x000fe20008400000 */
[----:B------:R-:W-:Y:S01]  /*1780*/  UIMAD.WIDE.U32 UR6, UR20, UR16, URZ ;  /* 0x00000010140672a5 */ /* 0x000fe2000f8e00ff */
[----:B------:R-:W-:Y:S01]  /*1790*/  FMUL R18, R27, UR32 ;  /* 0x000000201b127c20 */ /* 0x000fe20008400000 */
[----:B------:R-:W-:Y:S01]  /*17a0*/  UIMAD UR17, UR20, UR17, UR9 ;  /* 0x00000011141172a4 */ /* 0x000fe2000f8e0209 */
[----:B------:R-:W0:Y:S01]  /*17b0*/  SHFL.IDX PT, R13, R28, R13, 0x1f ;  /* 0x00001f0d1c0d7589 */ /* 0x000e2200000e0000 */
[----:B------:R-:W3:Y:S01]  /*17c0*/  LDCU.64 UR20, c[0x0][0x3b8] ;  /* 0x00007700ff1477ac */ /* 0x000ee20008000a00 */
[----:B------:R-:W-:Y:S01]  /*17d0*/  IMAD.IADD R29, R0, 0x1, -R29 ;  /* 0x00000001001d7824 */ /* 0x000fe200078e0a1d */
[----:B------:R-:W-:Y:S01]  /*17e0*/  F2FP.BF16.F32.PACK_AB R8, RZ, R8 ;  /* 0x00000008ff08723e */ /* 0x000fe200000010ff */
[----:B------:R-:W-:Y:S01]  /*17f0*/  IMAD.SHL.U32 R6, R6, 0x4, RZ ;  /* 0x0000000406067824 */ /* 0x000fe200078e00ff */
[----:B------:R-:W-:Y:S01]  /*1800*/  F2FP.BF16.F32.PACK_AB R18, RZ, R18 ;  /* 0x00000012ff12723e */ /* 0x000fe200000010ff */
[----:B------:R-:W-:Y:S01]  /*1810*/  IMAD.SHL.U32 R29, R29, 0x4, RZ ;  /* 0x000000041d1d7824 */ /* 0x000fe200078e00ff */
[----:B------:R-:W-:Y:S01]  /*1820*/  USHF.L.U32 UR9, UR6, 0x5, URZ ;  /* 0x0000000506097899 */ /* 0x000fe200080006ff */
[----:B------:R1:W-:Y:S01]  /*1830*/  @!P0 STG.E.U16 desc[UR24][R4.64], R8 ;  /* 0x0000000804008986 */ /* 0x0003e2000c101518 */
[----:B------:R-:W-:Y:S01]  /*1840*/  UIADD3 UR7, UPT, UPT, UR7, UR17, URZ ;  /* 0x0000001107077290 */ /* 0x000fe2000fffe0ff */
[----:B------:R-:W-:-:S02]  /*1850*/  LOP3.LUT R19, R6, 0x7c, RZ, 0xc0, !PT ;  /* 0x0000007c06137812 */ /* 0x000fc400078ec0ff */
[----:B------:R4:W-:Y:S01]  /*1860*/  @!P0 STG.E.U16 desc[UR24][R16.64], R18 ;  /* 0x0000001210008986 */ /* 0x0009e2000c101518 */
[----:B------:R-:W-:Y:S02]  /*1870*/  ISETP.GE.U32.AND P0, PT, R15, UR26, PT ;  /* 0x0000001a0f007c0c */ /* 0x000fe4000bf06070 */
[----:B------:R-:W-:Y:S01]  /*1880*/  LOP3.LUT R6, R29, 0x7c, RZ, 0xc0, !PT ;  /* 0x0000007c1d067812 */ /* 0x000fe200078ec0ff */
[----:B------:R-:W-:Y:S02]  /*1890*/  ULEA UR9, UP0, UR4, UR9, 0x6 ;  /* 0x0000000904097291 */ /* 0x000fe4000f8030ff */
[----:B------:R-:W-:Y:S01]  /*18a0*/  USHF.L.U64.HI UR6, UR6, 0x5, UR7 ;  /* 0x0000000506067899 */ /* 0x000fe20008010207 */
[----:B-1----:R-:W-:Y:S01]  /*18b0*/  FADD R5, RZ, R22 ;  /* 0x00000016ff057221 */ /* 0x002fe20000000000 */
[----:B------:R-:W-:Y:S01]  /*18c0*/  IMAD.IADD R19, R23, 0x1, R19 ;  /* 0x0000000117137824 */ /* 0x000fe200078e0213 */
[----:B------:R-:W-:Y:S01]  /*18d0*/  PRMT R7, R7, 0x5410, R9 ;  /* 0x0000541007077816 */ /* 0x000fe20000000009 */
[----:B------:R-:W-:Y:S01]  /*18e0*/  IMAD.IADD R6, R23, 0x1, R6 ;  /* 0x0000000117067824 */ /* 0x000fe200078e0206 */
[----:B------:R-:W-:Y:S01]  /*18f0*/  PRMT R8, R8, 0x5410, R18 ;  /* 0x0000541008087816 */ /* 0x000fe20000000012 */
[----:B------:R-:W-:Y:S01]  /*1900*/  ULEA.HI.X UR4, UR4, UR6, UR5, 0x6, UP0 ;  /* 0x0000000604047291 */ /* 0x000fe200080f3405 */
[----:B------:R-:W-:Y:S01]  /*1910*/  FADD R5, R26, R5 ;  /* 0x000000051a057221 */ /* 0x000fe20000000000 */
[----:B------:R-:W-:Y:S01]  /*1920*/  ULEA UR10, UP1, UR9, UR10, 0x1 ;  /* 0x0000000a090a7291 */ /* 0x000fe2000f8208ff */
[----:B------:R4:W-:Y:S01]  /*1930*/  STS [R25], R24 ;  /* 0x0000001819007388 */ /* 0x0009e20000000800 */
[----:B---3--:R-:W-:Y:S01]  /*1940*/  ULEA UR20, UP0, UR14, UR20, 0x2 ;  /* 0x000000140e147291 */ /* 0x008fe2000f8010ff */
[----:B------:R-:W-:Y:S01]  /*1950*/  FMNMX3 R11, |R10|, R11, |R3|, !PT ;  /* 0x0000000b0a0b7276 */ /* 0x000fe20007800603 */
[----:B--2---:R-:W-:Y:S01]  /*1960*/  FADD R14, R5, R14 ;  /* 0x0000000e050e7221 */ /* 0x004fe20000000000 */
[----:B------:R4:W-:Y:S01]  /*1970*/  STS [R19], R7 ;  /* 0x0000000713007388 */ /* 0x0009e20000000800 */
[----:B------:R-:W-:-:S02]  /*1980*/  ULEA.HI.X UR4, UR9, UR11, UR4, 0x1, UP1 ;  /* 0x0000000b09047291 */ /* 0x000fc400088f0c04 */
[----:B------:R-:W-:Y:S01]  /*1990*/  ULEA.HI.X UR12, UR14, UR21, UR12, 0x2, UP0 ;  /* 0x000000150e0c7291 */ /* 0x000fe200080f140c */
[----:B------:R4:W-:Y:S01]  /*19a0*/  STS [R6], R8 ;  /* 0x0000000806007388 */ /* 0x0009e20000000800 */
[----:B------:R-:W-:Y:S01]  /*19b0*/  FMNMX3 R20, |R20|, R11, |R27|, !PT ;  /* 0x0000000b14147276 */ /* 0x000fe2000780061b */
[----:B0-----:R-:W-:Y:S01]  /*19c0*/  FADD R11, R14, R13 ;  /* 0x0000000d0e0b7221 */ /* 0x001fe20000000000 */
[----:B------:R-:W-:Y:S01]  /*19d0*/  SHF.R.U32.HI R10, RZ, 0x5, R0 ;  /* 0x00000005ff0a7819 */ /* 0x000fe20000011600 */
[----:B------:R-:W-:Y:S06]  /*19e0*/  BAR.SYNC.DEFER_BLOCKING 0x0 ;  /* 0x0000000000007b1d */ /* 0x000fec0000010000 */
[----:B------:R-:W-:Y:S05]  /*19f0*/  @P0 BRA `(.L_x_11183) ;  /* 0x0000000400540947 */ /* 0x000fea0003800000 */
[C---:B------:R-:W-:Y:S01]  /*1a00*/  VIADD R3, R15.reuse, -UR26 ;  /* 0x8000001a0f037c36 */ /* 0x040fe20008000000 */
[----:B------:R-:W-:Y:S01]  /*1a10*/  BSSY.RECONVERGENT B1, `(.L_x_11184) ;  /* 0x000003f000017945 */ /* 0x000fe20003800200 */
[----:B------:R-:W-:Y:S02]  /*1a20*/  IMAD.U32 R14, RZ, RZ, UR26 ;  /* 0x0000001aff0e7e24 */ /* 0x000fe4000f8e00ff */
[----:B----4-:R-:W-:Y:S01]  /*1a30*/  IMAD R17, R15, UR31, RZ ;  /* 0x0000001f0f117c24 */ /* 0x010fe2000f8e02ff */
[----:B------:R-:W-:Y:S01]  /*1a40*/  ISETP.GT.U32.AND P1, PT, R3, -0x4, PT ;  /* 0xfffffffc0300780c */ /* 0x000fe20003f24070 */
[----:B------:R-:W-:Y:S01]  /*1a50*/  IMAD.WIDE.U32 R18, R15, UR30, RZ ;  /* 0x0000001e0f127c25 */ /* 0x000fe2000f8e00ff */
[----:B------:R-:W-:-:S03]  /*1a60*/  LOP3.LUT R14, R14, 0x3, RZ, 0xc0, !PT ;  /* 0x000000030e0e7812 */ /* 0x000fc600078ec0ff */
[----:B------:R-:W-:Y:S01]  /*1a70*/  IMAD.IADD R17, R19, 0x1, R17 ;  /* 0x0000000113117824 */ /* 0x000fe200078e0211 */
[----:B------:R-:W-:Y:S01]  /*1a80*/  ISETP.NE.AND P0, PT, R14, RZ, PT ;  /* 0x000000ff0e00720c */ /* 0x000fe20003f05270 */
[----:B------:R-:W-:-:S06]  /*1a90*/  IMAD.MOV.U32 R13, RZ, RZ, RZ ;  /* 0x000000ffff0d7224 */ /* 0x000fcc00078e00ff */
[----:B------:R-:W-:Y:S06]  /*1aa0*/  @P1 BRA `(.L_x_11185) ;  /* 0x0000000000d41947 */ /* 0x000fec0003800000 */
[----:B------:R-:W-:Y:S01]  /*1ab0*/  IMAD R3, R10, 0x10, R21 ;  /* 0x000000100a037824 */ /* 0x000fe200078e0215 */
[----:B------:R-:W-:Y:S01]  /*1ac0*/  IADD3 R13, PT, PT, -R15, UR26, -R14 ;  /* 0x0000001a0f0d7c10 */ /* 0x000fe2000fffe90e */
[----:B------:R-:W-:-:S04]  /*1ad0*/  IMAD.U32 R4, RZ, RZ, UR8 ;  /* 0x00000008ff047e24 */ /* 0x000fc8000f8e00ff */
[----:B------:R-:W-:Y:S01]  /*1ae0*/  IMAD.MOV R16, RZ, RZ, -R13 ;  /* 0x000000ffff107224 */ /* 0x000fe200078e0a0d */
[----:B------:R-:W-:-:S07]  /*1af0*/  IADD3 R15, PT, PT, R3, 0x8, R4 ;  /* 0x00000008030f7810 */ /* 0x000fce0007ffe004 */
.L_x_11186:
        /* <DEDUP_REMOVED lines=31> */
[----:B------:R-:W-:-:S05]  /*1cf0*/  @!P1 IADD3 R9, P5, PT, R19, R18, RZ ;  /* 0x0000001213099210 */ /* 0x000fca0007fbe0ff */
        /* <DEDUP_REMOVED lines=8> */
[----:B------:R-:W-:Y:S01]  /*1d80*/  @!P2 LEA.HI.X R7, R7, UR4, R24, 0x2, P4 ;  /* 0x000000040707ac11 */ /* 0x000fe2000a0f1418 */
[----:B0-----:R-:W-:-:S04]  /*1d90*/  VIADD R2, R19, 0x1f ;  /* 0x0000001f13027836 */ /* 0x001fc80000000000 */
[----:B--2---:R1:W-:Y:S01]  /*1da0*/  @!P2 STG.E desc[UR24][R6.64], R25 ;  /* 0x000000190600a986 */ /* 0x0043e2000c101918 */
[----:B------:R-:W-:-:S03]  /*1db0*/  ISETP.NE.AND P2, PT, R16, RZ, PT ;  /* 0x000000ff1000720c */ /* 0x000fc60003f45270 */
[----:B----4-:R1:W-:Y:S01]  /*1dc0*/  @!P1 STG.E desc[UR24][R8.64], R23 ;  /* 0x0000001708009986 */ /* 0x0103e2000c101918 */
[----:B------:R-:W-:-:S04]  /*1dd0*/  IADD3 R18, P1, PT, R18, UR30, RZ ;  /* 0x0000001e12127c10 */ /* 0x000fc8000ff3e0ff */
[----:B------:R-:W-:-:S05]  /*1de0*/  IADD3.X R17, PT, PT, R26, UR31, RZ, P1, !PT ;  /* 0x0000001f1a117c10 */ /* 0x000fca0008ffe4ff */
[----:B------:R-:W-:Y:S05]  /*1df0*/  @P2 BRA `(.L_x_11186) ;  /* 0xfffffffc00402947 */ /* 0x000fea000383ffff */
.L_x_11185:
[----:B------:R-:W-:Y:S05]  /*1e00*/  BSYNC.RECONVERGENT B1 ;  /* 0x0000000000017941 */ /* 0x000fea0003800200 */
.L_x_11184:
[----:B------:R-:W-:Y:S05]  /*1e10*/  @!P0 BRA `(.L_x_11183) ;  /* 0x00000000004c8947 */ /* 0x000fea0003800000 */
[----:B-1----:R-:W-:Y:S02]  /*1e20*/  IMAD R4, R10, 0x10, R21 ;  /* 0x000000100a047824 */ /* 0x002fe400078e0215 */
[----:B------:R-:W-:Y:S02]  /*1e30*/  IMAD.MOV R14, RZ, RZ, -R14 ;  /* 0x000000ffff0e7224 */ /* 0x000fe400078e0a0e */
[----:B------:R-:W-:-:S04]  /*1e40*/  IMAD R13, R13, 0x4, R4 ;  /* 0x000000040d0d7824 */ /* 0x000fc800078e0204 */
[----:B------:R-:W-:-:S07]  /*1e50*/  VIADD R13, R13, UR8 ;  /* 0x000000080d0d7c36 */ /* 0x000fce0008000000 */
.L_x_11187:
[----:B------:R-:W-:Y:S01]  /*1e60*/  LOP3.LUT R7, R2, 0x1f, RZ, 0xc0, !PT ;  /* 0x0000001f02077812 */ /* 0x000fe200078ec0ff */
[----:B------:R-:W-:-:S03]  /*1e70*/  VIADD R14, R14, 0x1 ;  /* 0x000000010e0e7836 */ /* 0x000fc60000000000 */
[----:B------:R-:W-:-:S13]  /*1e80*/  ISETP.GE.U32.AND P0, PT, R7, UR27, PT ;  /* 0x0000001b07007c0c */ /* 0x000fda000bf06070 */
[----:B0-----:R0:W1:Y:S01]  /*1e90*/  @!P0 LDS R3, [R13] ;  /* 0x000000000d038984 */ /* 0x0010620000000800 */
        /* <DEDUP_REMOVED lines=11> */
.L_x_11183:
[----:B------:R-:W-:Y:S05]  /*1f50*/  BSYNC.RECONVERGENT B0 ;  /* 0x0000000000007941 */ /* 0x000fea0003800200 */
.L_x_11182:
[----:B------:R-:W-:Y:S01]  /*1f60*/  BAR.SYNC.DEFER_BLOCKING 0x0 ;  /* 0x0000000000007b1d */ /* 0x000fe20000010000 */
[C---:B------:R-:W-:Y:S02]  /*1f70*/  ISETP.GT.U32.AND P0, PT, R0.reuse, 0x1f, PT ;  /* 0x0000001f0000780c */ /* 0x040fe40003f04070 */
[----:B01----:R-:W-:-:S03]  /*1f80*/  LEA R4, R0, UR8, 0x2 ;  /* 0x0000000800047c11 */ /* 0x003fc6000f8e10ff */
[----:B------:R-:W-:Y:S02]  /*1f90*/  BSSY.RECONVERGENT B0, `(.L_x_11188) ;  /* 0x0000017000007945 */ /* 0x000fe40003800200 */
[----:B------:R0:W-:Y:S01]  /*1fa0*/  STS [R4], R11 ;  /* 0x0000000b04007388 */ /* 0x0001e20000000800 */
[----:B------:R-:W-:Y:S06]  /*1fb0*/  BAR.SYNC.DEFER_BLOCKING 0x0 ;  /* 0x0000000000007b1d */ /* 0x000fec0000010000 */
[----:B------:R-:W-:Y:S05]  /*1fc0*/  @P0 BRA `(.L_x_11189) ;  /* 0x00000000004c0947 */ /* 0x000fea0003800000 */
[----:B------:R-:W1:Y:S01]  /*1fd0*/  LDS R2, [R4+0x80] ;  /* 0x0000800004027984 */ /* 0x000e620000000800 */
[----:B------:R-:W-:-:S03]  /*1fe0*/  ISETP.GE.U32.AND P1, PT, R12, UR26, PT ;  /* 0x0000001a0c007c0c */ /* 0x000fc6000bf26070 */
[----:B------:R-:W2:Y:S04]  /*1ff0*/  LDS R3, [R4+0x100] ;  /* 0x0001000004037984 */ /* 0x000ea80000000800 */
[----:B------:R-:W3:Y:S04]  /*2000*/  LDS R5, [R4+0x180] ;  /* 0x0001800004057984 */ /* 0x000ee80000000800 */
[----:B----4-:R-:W4:Y:S04]  /*2010*/  LDS R7, [R4+0x200] ;  /* 0x0002000004077984 */ /* 0x010f280000000800 */
[----:B------:R-:W5:Y:S04]  /*2020*/  LDS R9, [R4+0x280] ;  /* 0x0002800004097984 */ /* 0x000f680000000800 */
[----:B------:R-:W0:Y:S04]  /*2030*/  LDS R6, [R4+0x300] ;  /* 0x0003000004067984 */ /* 0x000e280000000800 */
[----:B------:R-:W0:Y:S01]  /*2040*/  LDS R13, [R4+0x380] ;  /* 0x00038000040d7984 */ /* 0x000e220000000800 */
[----:B-1----:R-:W-:-:S04]  /*2050*/  FADD R2, R11, R2 ;  /* 0x000000020b027221 */ /* 0x002fc80000000000 */
[----:B--2---:R-:W-:Y:S01]  /*2060*/  FADD R2, R2, R3 ;  /* 0x0000000302027221 */ /* 0x004fe20000000000 */
[----:B------:R-:W-:-:S03]  /*2070*/  IMAD.U32 R3, RZ, RZ, UR12 ;  /* 0x0000000cff037e24 */ /* 0x000fc6000f8e00ff */
[----:B---3--:R-:W-:-:S04]  /*2080*/  FADD R2, R2, R5 ;  /* 0x0000000502027221 */ /* 0x008fc80000000000 */
[----:B----4-:R-:W-:-:S04]  /*2090*/  FADD R2, R2, R7 ;  /* 0x0000000702027221 */ /* 0x010fc80000000000 */
[----:B-----5:R-:W-:Y:S01]  /*20a0*/  FADD R9, R2, R9 ;  /* 0x0000000902097221 */ /* 0x020fe20000000000 */
[----:B------:R-:W-:-:S03]  /*20b0*/  IMAD.U32 R2, RZ, RZ, UR20 ;  /* 0x00000014ff027e24 */ /* 0x000fc6000f8e00ff */
[----:B0-----:R-:W-:Y:S01]  /*20c0*/  FADD R6, R9, R6 ;  /* 0x0000000609067221 */ /* 0x001fe20000000000 */
[----:B------:R-:W-:-:S04]  /*20d0*/  @!P1 IMAD.WIDE.U32 R2, R12, 0x4, R2 ;  /* 0x000000040c029825 */ /* 0x000fc800078e0002 */
[----:B------:R-:W-:-:S05]  /*20e0*/  FADD R13, R6, R13 ;  /* 0x0000000d060d7221 */ /* 0x000fca0000000000 */
[----:B------:R1:W-:Y:S02]  /*20f0*/  @!P1 STG.E desc[UR24][R2.64], R13 ;  /* 0x0000000d02009986 */ /* 0x0003e4000c101918 */
.L_x_11189:
[----:B------:R-:W-:Y:S05]  /*2100*/  BSYNC.RECONVERGENT B0 ;  /* 0x0000000000007941 */ /* 0x000fea0003800200 */
.L_x_11188:
[----:B------:R-:W2:Y:S02]  /*2110*/  LDCU.64 UR4, c[0x0][0x3a8] ;  /* 0x00007500ff0477ac */ /* 0x000ea40008000a00 */
[----:B--2---:R-:W-:-:S04]  /*2120*/  UISETP.NE.U32.AND UP0, UPT, UR4, URZ, UPT ;  /* 0x000000ff0400728c */ /* 0x004fc8000bf05070 */
[----:B------:R-:W-:-:S09]  /*2130*/  UISETP.NE.AND.EX UP0, UPT, UR5, URZ, UPT, UP0 ;  /* 0x000000ff0500728c */ /* 0x000fd2000bf05300 */
[----:B------:R-:W-:Y:S05]  /*2140*/  BRA.U !UP0, `(.L_x_11190) ;  /* 0x00000001089c7547 */ /* 0x000fea000b800000 */
[----:B-1----:R-:W1:Y:S01]  /*2150*/  SHFL.DOWN PT, R3, R20, 0x10, 0x1f ;  /* 0x0a001f0014037f89 */ /* 0x002e6200000e0000 */
[----:B------:R-:W-:Y:S01]  /*2160*/  ISETP.NE.AND P1, PT, R12, RZ, PT ;  /* 0x000000ff0c00720c */ /* 0x000fe20003f25270 */
[----:B------:R-:W-:-:S12]  /*2170*/  BSSY B0, `(.L_x_11190) ;  /* 0x0000024000007945 */ /* 0x000fd80003800000 */
[----:B----4-:R-:W2:Y:S01]  /*2180*/  @!P1 S2R R6, SR_CgaCtaId ;  /* 0x0000000000069919 */ /* 0x010ea20000008800 */
        /* <DEDUP_REMOVED lines=29> */
.L_x_11198:
[----:B------:R-:W-:Y:S02]  /*2360*/  ISETP.NE.AND P0, PT, R0, RZ, PT ;  /* 0x000000ff0000720c */ /* 0x000fe40003f05270 */
[----:B--2---:R-:W-:-:S11]  /*2370*/  FMNMX R5, R4, R5, !PT ;  /* 0x0000000504057209 */ /* 0x004fd60007800000 */
[----:B------:R-:W-:Y:S05]  /*2380*/  @P0 BRA `(.L_x_11191) ;  /* 0x0000000000080947 */ /* 0x000fea0003800000 */
[----:B------:R-:W2:Y:S02]  /*2390*/  LDC.64 R2, c[0x0][0x3a8] ;  /* 0x0000ea00ff027b82 */ /* 0x000ea40000000a00 */
[----:B--2---:R2:W-:Y:S02]  /*23a0*/  REDG.E.MAX.S32.STRONG.GPU desc[UR24][R2.64], R5 ;  /* 0x000000050200798e */ /* 0x0045e4000d12e318 */
.L_x_11191:
[----:B------:R-:W-:Y:S05]  /*23b0*/  BSYNC B0 ;  /* 0x0000000000007941 */ /* 0x000fea0003800000 */
.L_x_11190:
        /* <DEDUP_REMOVED lines=10> */
[----:B-12---:R-:W-:-:S07]  /*2460*/  MOV R2, 0x2480 ;  /* 0x0000248000027802 */ /* 0x006fce0000000f00 */
[----:B0---4-:R-:W-:Y:S05]  /*2470*/  CALL.REL.NOINC `($__internal_355_$__cuda_sm20_rcp_rn_f32_slowpath) ;  /* 0x0000000400987944 */ /* 0x011fea0003c00000 */
[----:B------:R-:W-:Y:S05]  /*2480*/  BRA `(.L_x_11194) ;  /* 0x0000000000147947 */ /* 0x000fea0003800000 */
.L_x_11193:
[----:B--2---:R-:W2:Y:S01]  /*2490*/  MUFU.RCP R5, UR32 ;  /* 0x0000002000057d08 */ /* 0x004ea20008001000 */
[----:B------:R-:W-:-:S04]  /*24a0*/  IMAD.U32 R0, RZ, RZ, UR32 ;  /* 0x00000020ff007e24 */ /* 0x000fc8000f8e00ff */
[----:B--2---:R-:W-:-:S04]  /*24b0*/  FFMA R0, R5, R0, -1 ;  /* 0xbf80000005007423 */ /* 0x004fc80000000000 */
[----:B------:R-:W-:-:S04]  /*24c0*/  FADD.FTZ R0, -R0, -RZ ;  /* 0x800000ff00007221 */ /* 0x000fc80000010100 */
[----:B------:R-:W-:-:S07]  /*24d0*/  FFMA R5, R5, R0, R5 ;  /* 0x0000000005057223 */ /* 0x000fce0000000005 */
.L_x_11194:
[----:B-1----:R-:W1:Y:S02]  /*24e0*/  LDC.64 R2, c[0x0][0x3b0] ;  /* 0x0000ec00ff027b82 */ /* 0x002e640000000a00 */
[----:B-1----:R-:W-:Y:S01]  /*24f0*/  STG.E desc[UR24][R2.64], R5 ;  /* 0x0000000502007986 */ /* 0x002fe2000c101918 */
[----:B------:R-:W-:Y:S05]  /*2500*/  EXIT ;  /* 0x000000000000794d */ /* 0x000fea0003800000 */
.L_x_11192:
[----:B------:R-:W-:Y:S02]  /*2510*/  IMAD.MOV.U32 R7, RZ, RZ, 0x4 ;  /* 0x00000004ff077424 */ /* 0x000fe400078e00ff */
[----:B0-----:R-:W-:Y:S02]  /*2520*/  IMAD.MOV.U32 R9, RZ, RZ, 0x1f ;  /* 0x0000001fff097424 */ /* 0x001fe400078e00ff */
[----:B------:R-:W-:-:S07]  /*2530*/  IMAD.MOV.U32 R6, RZ, RZ, -0x1 ;  /* 0xffffffffff067424 */ /* 0x000fce00078e00ff */
[----:B-12---:R-:W-:Y:S05]  /*2540*/  WARPSYNC.COLLECTIVE R6, `(.L_x_11195) ;  /* 0x0000000006087348 */ /* 0x006fea0003c00000 */
[----:B--2---:R0:W2:Y:S02]  /*2550*/  SHFL.DOWN P0, R5, R2, R7, R9 ;  /* 0x0800000702057389 */ /* 0x0040a40000000009 */
[----:B012---:R-:W-:Y:S05]  /*2560*/  ENDCOLLECTIVE ;  /* 0x000000000000791b */ /* 0x007fea0003800000 */
.L_x_11195:
[----:B------:R-:W-:Y:S02]  /*2570*/  IMAD.MOV.U32 R7, RZ, RZ, 0x2 ;  /* 0x00000002ff077424 */ /* 0x000fe400078e00ff */
[----:B------:R-:W-:-:S05]  /*2580*/  IMAD.MOV.U32 R3, RZ, RZ, R5 ;  /* 0x000000ffff037224 */ /* 0x000fca00078e0005 */
[----:B------:R-:W-:-:S05]  /*2590*/  FMNMX R3, R3, R2, !PT ;  /* 0x0000000203037209 */ /* 0x000fca0007800000 */
[----:B------:R-:W-:-:S07]  /*25a0*/  IMAD.MOV.U32 R2, RZ, RZ, R3 ;  /* 0x000000ffff027224 */ /* 0x000fce00078e0003 */
[----:B------:R-:W-:Y:S05]  /*25b0*/  WARPSYNC.COLLECTIVE R6, `(.L_x_11196) ;  /* 0x0000000006087348 */ /* 0x000fea0003c00000 */
[----:B------:R0:W1:Y:S02]  /*25c0*/  SHFL.DOWN P0, R5, R2, R7, R9 ;  /* 0x0800000702057389 */ /* 0x0000640000000009 */
[----:B01----:R-:W-:Y:S05]  /*25d0*/  ENDCOLLECTIVE ;  /* 0x000000000000791b */ /* 0x003fea0003800000 */
.L_x_11196:
[----:B------:R-:W-:Y:S02]  /*25e0*/  IMAD.MOV.U32 R7, RZ, RZ, 0x1 ;  /* 0x00000001ff077424 */ /* 0x000fe400078e00ff */
[----:B------:R-:W-:-:S05]  /*25f0*/  IMAD.MOV.U32 R4, RZ, RZ, R5 ;  /* 0x000000ffff047224 */ /* 0x000fca00078e0005 */
[----:B------:R-:W-:-:S05]  /*2600*/  FMNMX R4, R3, R4, !PT ;  /* 0x0000000403047209 */ /* 0x000fca0007800000 */
[----:B------:R-:W-:-:S07]  /*2610*/  IMAD.MOV.U32 R2, RZ, RZ, R4 ;  /* 0x000000ffff027224 */ /* 0x000fce00078e0004 */
[----:B------:R-:W-:Y:S05]  /*2620*/  WARPSYNC.COLLECTIVE R6, `(.L_x_11197) ;  /* 0x0000000006087348 */ /* 0x000fea0003c00000 */
[----:B------:R0:W1:Y:S02]  /*2630*/  SHFL.DOWN P0, R5, R2, R7, R9 ;  /* 0x0800000702057389 */ /* 0x0000640000000009 */
[----:B01----:R-:W-:Y:S05]  /*2640*/  ENDCOLLECTIVE ;  /* 0x000000000000791b */ /* 0x003fea0003800000 */
.L_x_11197:
[----:B------:R-:W-:Y:S05]  /*2650*/  BRA `(.L_x_11198) ;  /* 0xfffffffc00407947 */ /* 0x000fea000383ffff */
        .weak           $__internal_354_$__cuda_sm20_div_u64
        .type           $__internal_354_$__cuda_sm20_div_u64,@function
        .size           $__internal_354_$__cuda_sm20_div_u64,($__internal_355_$__cuda_sm20_rcp_rn_f32_slowpath - $__internal_354_$__cuda_sm20_div_u64)
$__internal_354_$__cuda_sm20_div_u64:
        /* <DEDUP_REMOVED lines=71> */
[----:B------:R-:W-:Y:S11]  /*2ad0*/  RET.REL.NODEC R2 `(_ZN18transformer_engine6detail38cast_transpose_fused_kernel_notalignedILb1ELb1ELb0EfNS_16CTDBiasDActParamIff13__nv_bfloat16fEELi1ELi2ENS_5EmptyEXadL_ZNS_6dsreluIffEET_T0_RKS5_EEEEvT3_mmm) ;  /* 0xffffffd402487950 */ /* 0x000ff60003c3ffff */
        .weak           $__internal_355_$__cuda_sm20_rcp_rn_f32_slowpath
        .type           $__internal_355_$__cuda_sm20_rcp_rn_f32_slowpath,@function
        .size           $__internal_355_$__cuda_sm20_rcp_rn_f32_slowpath,(.L_x_29656 - $__internal_355_$__cuda_sm20_rcp_rn_f32_slowpath)
$__internal_355_$__cuda_sm20_rcp_rn_f32_slowpath:
        /* <DEDUP_REMOVED lines=15> */
.L_x_11199:
        /* <DEDUP_REMOVED lines=33> */
.L_x_11201:
[----:B------:R0:W1:Y:S02]  /*2de0*/  MUFU.RCP R3, R0 ;  /* 0x0000000000037308 */ /* 0x0000640000001000 */
.L_x_11200:
[----:B-1-3--:R-:W-:Y:S02]  /*2df0*/  IMAD.MOV.U32 R5, RZ, RZ, R3 ;  /* 0x000000ffff057224 */ /* 0x00afe400078e0003 */
[----:B------:R-:W-:-:S04]  /*2e00*/  IMAD.MOV.U32 R3, RZ, RZ, 0x0 ;  /* 0x00000000ff037424 */ /* 0x000fc800078e00ff */
[----:B0-2---:R-:W-:Y:S05]  /*2e10*/  RET.REL.NODEC R2 `(_ZN18transformer_engine6detail38cast_transpose_fused_kernel_notalignedILb1ELb1ELb0EfNS_16CTDBiasDActParamIff13__nv_bfloat16fEELi1ELi2ENS_5EmptyEXadL_ZNS_6dsreluIffEET_T0_RKS5_EEEEvT3_mmm) ;  /* 0xffffffd002787950 */ /* 0x005fea0003c3ffff */
.L_x_11202:
        /* <DEDUP_REMOVED lines=14> */
.L_x_29656:


//--------------------- .text._ZN18transformer_engine6detail38cast_transpose_fused_kernel_notalignedILb1ELb1ELb0EfNS_16CTDBiasDActParamIff6__halffEELi1ELi2ENS_5EmptyEXadL_ZNS_6dsreluIffEET_T0_RKS5_EEEEvT3_mmm --------------------------
	.section	.text._ZN18transformer_engine6detail38cast_transpose_fused_kernel_notalignedILb1ELb1ELb0EfNS_16CTDBiasDActParamIff6__halffEELi1ELi2ENS_5EmptyEXadL_ZNS_6dsreluIffEET_T0_RKS5_EEEEvT3_mmm,"ax",@progbits
	.align	128
        .global         _ZN18transformer_engine6detail38cast_transpose_fused_kernel_notalignedILb1ELb1ELb0EfNS_16CTDBiasDActParamIff6__halffEELi1ELi2ENS_5EmptyEXadL_ZNS_6dsreluIffEET_T0_RKS5_EEEEvT3_mmm
        .type           _ZN18transformer_engine6detail38cast_transpose_fused_kernel_notalignedILb1ELb1ELb0EfNS_16CTDBiasDActParamIff6__halffEELi1ELi2ENS_5EmptyEXadL_ZNS_6dsreluIffEET_T0_RKS5_EEEEvT3_mmm,@function
        .size           _ZN18transformer_engine6detail38cast_transpose_fused_kernel_notalignedILb1ELb1ELb0EfNS_16CTDBiasDActParamIff6__halffEELi1ELi2ENS_5EmptyEXadL_ZNS_6dsreluIffEET_T0_RKS5_EEEEvT3_mmm,(.L_x_29658 - _ZN18transformer_engine6detail38cast_transpose_fused_kernel_notalignedILb1ELb1ELb0EfNS_16CTDBiasDActParamIff6__halffEELi1ELi2ENS_5EmptyEXadL_ZNS_6dsreluIffEET_T0_RKS5_EEEEvT3_mmm)
        .other          _ZN18transformer_engine6detail38cast_transpose_fused_kernel_notalignedILb1ELb1ELb0EfNS_16CTDBiasDActParamIff6__halffEELi1ELi2ENS_5EmptyEXadL_ZNS_6dsreluIffEET_T0_RKS5_EEEEvT3_mmm,@"STO_CUDA_ENTRY STV_DEFAULT"
_ZN18transformer_engine6detail38cast_transpose_fused_kernel_notalignedILb1ELb1ELb0EfNS_16CTDBiasDActParamIff6__halffEELi1ELi2ENS_5EmptyEXadL_ZNS_6dsreluIffEET_T0_RKS5_EEEEvT3_mmm:
.text._ZN18transformer_engine6detail38cast_transpose_fused_kernel_notalignedILb1ELb1ELb0EfNS_16CTDBiasDActParamIff6__halffEELi1ELi2ENS_5EmptyEXadL_ZNS_6dsreluIffEET_T0_RKS5_EEEEvT3_mmm:
        /* <DEDUP_REMOVED lines=43> */
.L_x_11203:
[----:B------:R-:W-:-:S07]  /*02b0*/  MOV R5, 0x2d0 ;  /* 0x000002d000057802 */ /* 0x000fce0000000f00 */
[----:B------:R-:W-:Y:S05]  /*02c0*/  CALL.REL.NOINC `($__internal_356_$__cuda_sm20_div_u64) ;  /* 0x0000002000e47944 */ /* 0x000fea0003c00000 */
        /* <DEDUP_REMOVED lines=11> */
.L_x_11204:
        /* <DEDUP_REMOVED lines=144> */
[----:B------:R-:W-:Y:S01]  /*0c80*/  F2FP.F16.F32.PACK_AB R20, RZ, R20 ;  /* 0x00000014ff14723e */ /* 0x000fe200000000ff */
[----:B------:R-:W-:Y:S01]  /*0c90*/  @UP0 UIMAD UR8, UR29, 0x3, URZ ;  /* 0x000000031d0808a4 */ /* 0x000fe2000f8e02ff */
[----:B-1----:R-:W-:Y:S01]  /*0ca0*/  @P1 IADD3 R28, P2, PT, R14, UR21, RZ ;  /* 0x000000150e1c1c10 */ /* 0x002fe2000ff5e0ff */
[----:B------:R-:W-:Y:S01]  /*0cb0*/  @P1 IMAD.WIDE.U32 R16, R15, 0x3, R16 ;  /* 0x000000030f101825 */ /* 0x000fe200078e0010 */
[----:B------:R-:W-:Y:S02]  /*0cc0*/  F2FP.F16.F32.PACK_AB R13, RZ, R13 ;  /* 0x0000000dff0d723e */ /* 0x000fe400000000ff */
        /* <DEDUP_REMOVED lines=36> */
[----:B------:R-:W-:-:S02]  /*0f10*/  F2FP.F16.F32.PACK_AB R24, RZ, R24 ;  /* 0x00000018ff18723e */ /* 0x000fc400000000ff */
        /* <DEDUP_REMOVED lines=17> */
[----:B------:R-:W-:Y:S01]  /*1030*/  F2FP.F16.F32.PACK_AB R18, RZ, R18 ;  /* 0x00000012ff12723e */ /* 0x000fe200000000ff */
        /* <DEDUP_REMOVED lines=65> */
[----:B------:R-:W-:Y:S01]  /*1450*/  F2FP.F16.F32.PACK_AB R7, RZ, R7 ;  /* 0x00000007ff07723e */ /* 0x000fe200000000ff */
[----:B------:R-:W-:-:S04]  /*1460*/  FMUL R9, R3, UR32 ;  /* 0x0000002003097c20 */ /* 0x000fc80008400000 */
[----:B------:R0:W-:Y:S01]  /*1470*/  @!P0 STG.E.U16 desc[UR24][R28.64], R7 ;  /* 0x000000071c008986 */ /* 0x0001e2000c101518 */
[----:B------:R-:W-:Y:S02]  /*1480*/  F2FP.F16.F32.PACK_AB R9, RZ, R9 ;  /* 0x00000009ff09723e */ /* 0x000fe400000000ff */
        /* <DEDUP_REMOVED lines=53> */
[----:B------:R-:W-:Y:S01]  /*17e0*/  F2FP.F16.F32.PACK_AB R8, RZ, R8 ;  /* 0x00000008ff08723e */ /* 0x000fe200000000ff */
[----:B------:R-:W-:Y:S01]  /*17f0*/  IMAD.SHL.U32 R6, R6, 0x4, RZ ;  /* 0x0000000406067824 */ /* 0x000fe200078e00ff */
[----:B------:R-:W-:Y:S01]  /*1800*/  F2FP.F16.F32.PACK_AB R18, RZ, R18 ;  /* 0x00000012ff12723e */ /* 0x000fe200000000ff */
        /* <DEDUP_REMOVED lines=47> */
.L_x_11209:
        /* <DEDUP_REMOVED lines=48> */
.L_x_11208:
[----:B------:R-:W-:Y:S05]  /*1e00*/  BSYNC.RECONVERGENT B1 ;  /* 0x0000000000017941 */ /* 0x000fea0003800200 */
.L_x_11207:
[----:B------:R-:W-:Y:S05]  /*1e10*/  @!P0 BRA `(.L_x_11206) ;  /* 0x00000000004c8947 */ /* 0x000fea0003800000 */
[----:B-1----:R-:W-:Y:S02]  /*1e20*/  IMAD R4, R10, 0x10, R21 ;  /* 0x000000100a047824 */ /* 0x002fe400078e0215 */
[----:B------:R-:W-:Y:S02]  /*1e30*/  IMAD.MOV R14, RZ, RZ, -R14 ;  /* 0x000000ffff0e7224 */ /* 0x000fe400078e0a0e */
[----:B------:R-:W-:-:S04]  /*1e40*/  IMAD R13, R13, 0x4, R4 ;  /* 0x000000040d0d7824 */ /* 0x000fc800078e0204 */
[----:B------:R-:W-:-:S07]  /*1e50*/  VIADD R13, R13, UR8 ;  /* 0x000000080d0d7c36 */ /* 0x000fce0008000000 */
.L_x_11210:
        /* <DEDUP_REMOVED lines=15> */
.L_x_11206:
[----:B------:R-:W-:Y:S05]  /*1f50*/  BSYNC.RECONVERGENT B0 ;  /* 0x0000000000007941 */ /* 0x000fea0003800200 */
.L_x_11205:
        /* <DEDUP_REMOVED lines=26> */
.L_x_11212:
[----:B------:R-:W-:Y:S05]  /*2100*/  BSYNC.RECONVERGENT B0 ;  /* 0x0000000000007941 */ /* 0x000fea0003800200 */
.L_x_11211:
        /* <DEDUP_REMOVED lines=37> */
.L_x_11221:
[----:B------:R-:W-:Y:S02]  /*2360*/  ISETP.NE.AND P0, PT, R0, RZ, PT ;  /* 0x000000ff0000720c */ /* 0x000fe40003f05270 */
[----:B--2---:R-:W-:-:S11]  /*2370*/  FMNMX R5, R4, R5, !PT ;  /* 0x0000000504057209 */ /* 0x004fd60007800000 */
[----:B------:R-:W-:Y:S05]  /*2380*/  @P0 BRA `(.L_x_11214) ;  /* 0x0000000000080947 */ /* 0x000fea0003800000 */
[----:B------:R-:W2:Y:S02]  /*2390*/  LDC.64 R2, c[0x0][0x3a8] ;  /* 0x0000ea00ff027b82 */ /* 0x000ea40000000a00 */
[----:B--2---:R2:W-:Y:S02]  /*23a0*/  REDG.E.MAX.S32.STRONG.GPU desc[UR24][R2.64], R5 ;  /* 0x000000050200798e */ /* 0x0045e4000d12e318 */
.L_x_11214:
[----:B------:R-:W-:Y:S05]  /*23b0*/  BSYNC B0 ;  /* 0x0000000000007941 */ /* 0x000fea0003800000 */
.L_x_11213:
        /* <DEDUP_REMOVED lines=11> */
[----:B0---4-:R-:W-:Y:S05]  /*2470*/  CALL.REL.NOINC `($__internal_357_$__cuda_sm20_rcp_rn_f32_slowpath) ;  /* 0x0000000400987944 */ /* 0x011fea0003c00000 */
[----:B------:R-:W-:Y:S05]  /*2480*/  BRA `(.L_x_11217) ;  /* 0x0000000000147947 */ /* 0x000fea0003800000 */
.L_x_11216:
[----:B--2---:R-:W2:Y:S01]  /*2490*/  MUFU.RCP R5, UR32 ;  /* 0x0000002000057d08 */ /* 0x004ea20008001000 */
[----:B------:R-:W-:-:S04]  /*24a0*/  IMAD.U32 R0, RZ, RZ, UR32 ;  /* 0x00000020ff007e24 */ /* 0x000fc8000f8e00ff */
[----:B--2---:R-:W-:-:S04]  /*24b0*/  FFMA R0, R5, R0, -1 ;  /* 0xbf80000005007423 */ /* 0x004fc80000000000 */
[----:B------:R-:W-:-:S04]  /*24c0*/  FADD.FTZ R0, -R0, -RZ ;  /* 0x800000ff00007221 */ /* 0x000fc80000010100 */
[----:B------:R-:W-:-:S07]  /*24d0*/  FFMA R5, R5, R0, R5 ;  /* 0x0000000005057223 */ /* 0x000fce0000000005 */
.L_x_11217:
[----:B-1----:R-:W1:Y:S02]  /*24e0*/  LDC.64 R2, c[0x0][0x3b0] ;  /* 0x0000ec00ff027b82 */ /* 0x002e640000000a00 */
[----:B-1----:R-:W-:Y:S01]  /*24f0*/  STG.E desc[UR24][R2.64], R5 ;  /* 0x0000000502007986 */ /* 0x002fe2000c101918 */
[----:B------:R-:W-:Y:S05]  /*2500*/  EXIT ;  /* 0x000000000000794d */ /* 0x000fea0003800000 */
.L_x_11215:
[----:B------:R-:W-:Y:S02]  /*2510*/  IMAD.MOV.U32 R7, RZ, RZ, 0x4 ;  /* 0x00000004ff077424 */ /* 0x000fe400078e00ff */
[----:B0-----:R-:W-:Y:S02]  /*2520*/  IMAD.MOV.U32 R9, RZ, RZ, 0x1f ;  /* 0x0000001fff097424 */ /* 0x001fe400078e00ff */
[----:B------:R-:W-:-:S07]  /*2530*/  IMAD.MOV.U32 R6, RZ, RZ, -0x1 ;  /* 0xffffffffff067424 */ /* 0x000fce00078e00ff */
[----:B-12---:R-:W-:Y:S05]  /*2540*/  WARPSYNC.COLLECTIVE R6, `(.L_x_11218) ;  /* 0x0000000006087348 */ /* 0x006fea0003c00000 */
[----:B--2---:R0:W2:Y:S02]  /*2550*/  SHFL.DOWN P0, R5, R2, R7, R9 ;  /* 0x0800000702057389 */ /* 0x0040a40000000009 */
[----:B012---:R-:W-:Y:S05]  /*2560*/  ENDCOLLECTIVE ;  /* 0x000000000000791b */ /* 0x007fea0003800000 */
.L_x_11218:
[----:B------:R-:W-:Y:S02]  /*2570*/  IMAD.MOV.U32 R7, RZ, RZ, 0x2 ;  /* 0x00000002ff077424 */ /* 0x000fe400078e00ff */
[----:B------:R-:W-:-:S05]  /*2580*/  IMAD.MOV.U32 R3, RZ, RZ, R5 ;  /* 0x000000ffff037224 */ /* 0x000fca00078e0005 */
[----:B------:R-:W-:-:S05]  /*2590*/  FMNMX R3, R3, R2, !PT ;  /* 0x0000000203037209 */ /* 0x000fca0007800000 */
[----:B------:R-:W-:-:S07]  /*25a0*/  IMAD.MOV.U32 R2, RZ, RZ, R3 ;  /* 0x000000ffff027224 */ /* 0x000fce00078e0003 */
[----:B------:R-:W-:Y:S05]  /*25b0*/  WARPSYNC.COLLECTIVE R6, `(.L_x_11219) ;  /* 0x0000000006087348 */ /* 0x000fea0003c00000 */
[----:B------:R0:W1:Y:S02]  /*25c0*/  SHFL.DOWN P0, R5, R2, R7, R9 ;  /* 0x0800000702057389 */ /* 0x0000640000000009 */
[----:B01----:R-:W-:Y:S05]  /*25d0*/  ENDCOLLECTIVE ;  /* 0x000000000000791b */ /* 0x003fea0003800000 */
.L_x_11219:
[----:B------:R-:W-:Y:S02]  /*25e0*/  IMAD.MOV.U32 R7, RZ, RZ, 0x1 ;  /* 0x00000001ff077424 */ /* 0x000fe400078e00ff */
[----:B------:R-:W-:-:S05]  /*25f0*/  IMAD.MOV.U32 R4, RZ, RZ, R5 ;  /* 0x000000ffff047224 */ /* 0x000fca00078e0005 */
[----:B------:R-:W-:-:S05]  /*2600*/  FMNMX R4, R3, R4, !PT ;  /* 0x0000000403047209 */ /* 0x000fca0007800000 */
[----:B------:R-:W-:-:S07]  /*2610*/  IMAD.MOV.U32 R2, RZ, RZ, R4 ;  /* 0x000000ffff027224 */ /* 0x000fce00078e0004 */
[----:B------:R-:W-:Y:S05]  /*2620*/  WARPSYNC.COLLECTIVE R6, `(.L_x_11220) ;  /* 0x0000000006087348 */ /* 0x000fea0003c00000 */
[----:B------:R0:W1:Y:S02]  /*2630*/  SHFL.DOWN P0, R5, R2, R7, R9 ;  /* 0x0800000702057389 */ /* 0x0000640000000009 */
[----:B01----:R-:W-:Y:S05]  /*2640*/  ENDCOLLECTIVE ;  /* 0x000000000000791b */ /* 0x003fea0003800000 */
.L_x_11220:
[----:B------:R-:W-:Y:S05]  /*2650*/  BRA `(.L_x_11221) ;  /* 0xfffffffc00407947 */ /* 0x000fea000383ffff */
        .weak           $__internal_356_$__cuda_sm20_div_u64
        .type           $__internal_356_$__cuda_sm20_div_u64,@function
        .size           $__internal_356_$__cuda_sm20_div_u64,($__internal_357_$__cuda_sm20_rcp_rn_f32_slowpath - $__internal_356_$__cuda_sm20_div_u64)
$__internal_356_$__cuda_sm20_div_u64:
        /* <DEDUP_REMOVED lines=71> */
[----:B------:R-:W-:Y:S11]  /*2ad0*/  RET.REL.NODEC R2 `(_ZN18transformer_engine6detail38cast_transpose_fused_kernel_notalignedILb1ELb1ELb0EfNS_16CTDBiasDActParamIff6__halffEELi1ELi2ENS_5EmptyEXadL_ZNS_6dsreluIffEET_T0_RKS5_EEEEvT3_mmm) ;  /* 0xffffffd402487950 */ /* 0x000ff60003c3ffff */
        .weak           $__internal_357_$__cuda_sm20_rcp_rn_f32_slowpath
        .type           $__internal_357_$__cuda_sm20_rcp_rn_f32_slowpath,@function
        .size           $__internal_357_$__cuda_sm20_rcp_rn_f32_slowpath,(.L_x_29658 - $__internal_357_$__cuda_sm20_rcp_rn_f32_slowpath)
$__internal_357_$__cuda_sm20_rcp_rn_f32_slowpath:
        /* <DEDUP_REMOVED lines=15> */
.L_x_11222:
        /* <DEDUP_REMOVED lines=33> */
.L_x_11224:
[----:B------:R0:W1:Y:S02]  /*2de0*/  MUFU.RCP R3, R0 ;  /* 0x0000000000037308 */ /* 0x0000640000001000 */
.L_x_11223:
[----:B-1-3--:R-:W-:Y:S02]  /*2df0*/  IMAD.MOV.U32 R5, RZ, RZ, R3 ;  /* 0x000000ffff057224 */ /* 0x00afe400078e0003 */
[----:B------:R-:W-:-:S04]  /*2e00*/  IMAD.MOV.U32 R3, RZ, RZ, 0x0 ;  /* 0x00000000ff037424 */ /* 0x000fc800078e00ff */
[----:B0-2---:R-:W-:Y:S05]  /*2e10*/  RET.REL.NODEC R2 `(_ZN18transformer_engine6detail38cast_transpose_fused_kernel_notalignedILb1ELb1ELb0EfNS_16CTDBiasDActParamIff6__halffEELi1ELi2ENS_5EmptyEXadL_ZNS_6dsreluIffEET_T0_RKS5_EEEEvT3_mmm) ;  /* 0xffffffd002787950 */ /* 0x005fea0003c3ffff */
.L_x_11225:
        /* <DEDUP_REMOVED lines=14> */
.L_x_29658:


//--------------------- .text._ZN18transformer_engine6detail38cast_transpose_fused_kernel_notalignedILb1ELb1ELb0EfNS_16CTDBiasDActParamIffffEELi1ELi1ENS_5EmptyEXadL_ZNS_6dsreluIffEET_T0_RKS4_EEEEvT3_mmm --------------------------
	.section	.text._ZN18transformer_engine6detail38cast_transpose_fused_kernel_notalignedILb1ELb1ELb0EfNS_16CTDBiasDActParamIffffEELi1ELi1ENS_5EmptyEXadL_ZNS_6dsreluIffEET_T0_RKS4_EEEEvT3_mmm,"ax",@progbits
	.align	128
        .global         _ZN18transformer_engine6detail38cast_transpose_fused_kernel_notalignedILb1ELb1ELb0EfNS_16CTDBiasDActParamIffffEELi1ELi1ENS_5EmptyEXadL_ZNS_6dsreluIffEET_T0_RKS4_EEEEvT3_mmm
        .type           _ZN18transformer_engine6detail38cast_transpose_fused_kernel_notalignedILb1ELb1ELb0EfNS_16CTDBiasDActParamIffffEELi1ELi1ENS_5EmptyEXadL_ZNS_6dsreluIffEET_T0_RKS4_EEEEvT3_mmm,@function
        .size           _ZN18transformer_engine6detail38cast_transpose_fused_kernel_notalignedILb1ELb1ELb0EfNS_16CTDBiasDActParamIffffEELi1ELi1ENS_5EmptyEXadL_ZNS_6dsreluIffEET_T0_RKS4_EEEEvT3_mmm,(.L_x_29660 - _ZN18transformer_engine6detail38cast_transpose_fused_kernel_notalignedILb1ELb1ELb0EfNS_16CTDBiasDActParamIffffEELi1ELi1ENS_5EmptyEXadL_ZNS_6dsreluIffEET_T0_RKS4_EEEEvT3_mmm)
        .other          _ZN18transformer_engine6detail38cast_transpose_fused_kernel_notalignedILb1ELb1ELb0EfNS_16CTDBiasDActParamIffffEELi1ELi1ENS_5EmptyEXadL_ZNS_6dsreluIffEET_T0_RKS4_EEEEvT3_mmm,@"STO_CUDA_ENTRY STV_DEFAULT"
_ZN18transformer_engine6detail38cast_transpose_fused_kernel_notalignedILb1ELb1ELb0EfNS_16CTDBiasDActParamIffffEELi1ELi1ENS_5EmptyEXadL_ZNS_6dsreluIffEET_T0_RKS4_EEEEvT3_mmm:
.text._ZN18transformer_engine6detail38cast_transpose_fused_kernel_notalignedILb1ELb1ELb0EfNS_16CTDBiasDActParamIffffEELi1ELi1ENS_5EmptyEXadL_ZNS_6dsreluIffEET_T0_RKS4_EEEEvT3_mmm:
        /* <DEDUP_REMOVED lines=43> */
.L_x_11226:
[----:B------:R-:W-:-:S07]  /*02b0*/  MOV R5, 0x2d0 ;  /* 0x000002d000057802 */ /* 0x000fce0000000f00 */
[----:B------:R-:W-:Y:S05]  /*02c0*/  CALL.REL.NOINC `($__internal_358_$__cuda_sm20_div_u64) ;  /* 0x0000001800ac7944 */ /* 0x000fea0003c00000 */
        /* <DEDUP_REMOVED lines=11> */
.L_x_11227:
[----:B------:R-:W0:Y:S01]  /*0380*/  LDCU.64 UR22, c[0x0][0x3d0] ;  /* 0x00007a00ff1677ac */ /* 0x000e220008000a00 */
[----:B------:R-:W-:Y:S01]  /*0390*/  IMAD.SHL.U32 R9, R6, 0x4, RZ ;  /* 0x0000000406097824 */ /* 0x000fe200078e00ff */
[----:B------:R-:W1:Y:S03]  /*03a0*/  LDCU.64 UR28, c[0x0][0x3c8] ;  /* 0x00007900ff1c77ac */ /* 0x000e660008000a00 */
[----:B------:R-:W-:Y:S01]  /*03b0*/  IMAD.IADD R8, R0, 0x1, -R9 ;  /* 0x0000000100087824 */ /* 0x000fe200078e0a09 */
[----:B------:R-:W-:-:S03]  /*03c0*/  USHF.L.U64.HI UR8, UR4, 0x5, UR5 ;  /* 0x0000000504087899 */ /* 0x000fc60008010205 */
[C---:B------:R-:W-:Y:S01]  /*03d0*/  VIADD R21, R8.reuse, 0xffffffff ;  /* 0xffffffff08157836 */ /* 0x040fe20000000000 */
[----:B------:R-:W-:Y:S01]  /*03e0*/  USHF.L.U64.HI UR10, UR16, 0x5, UR7 ;  /* 0x00000005100a7899 */ /* 0x000fe20008010207 */
[----:B------:R-:W-:Y:S01]  /*03f0*/  LOP3.LUT R4, R8, 0x1f, RZ, 0xc0, !PT ;  /* 0x0000001f08047812 */ /* 0x000fe200078ec0ff */
[----:B------:R-:W2:Y:S02]  /*0400*/  LDCU.64 UR12, c[0x0][0x3a0] ;  /* 0x00007400ff0c77ac */ /* 0x000ea40008000a00 */
[----:B------:R-:W-:Y:S01]  /*0410*/  LOP3.LUT R21, R21, 0x1f, RZ, 0xc0, !PT ;  /* 0x0000001f15157812 */ /* 0x000fe200078ec0ff */
[----:B------:R-:W3:Y:S01]  /*0420*/  LDCU.64 UR24, c[0x0][0x358] ;  /* 0x00006b00ff1877ac */ /* 0x000ee20008000a00 */
[----:B0-----:R-:W-:Y:S02]  /*0430*/  ULEA UR6, UP1, -UR4, UR22, 0x5 ;  /* 0x0000001604067291 */ /* 0x001fe4000f8229ff */
[----:B-1----:R-:W-:Y:S02]  /*0440*/  ULEA UR9, UP0, -UR16, UR28, 0x5 ;  /* 0x0000001c10097291 */ /* 0x002fe4000f8029ff */
[----:B------:R-:W-:-:S02]  /*0450*/  UIADD3.X UR8, UPT, UPT, ~UR8, UR23, URZ, UP1, !UPT ;  /* 0x0000001708087290 */ /* 0x000fc40008ffe5ff */
[----:B------:R-:W-:Y:S02]  /*0460*/  UISETP.LT.U32.AND UP1, UPT, UR6, 0x20, UPT ;  /* 0x000000200600788c */ /* 0x000fe4000bf21070 */
[----:B------:R-:W-:Y:S02]  /*0470*/  UIADD3.X UR10, UPT, UPT, ~UR10, UR29, URZ, UP0, !UPT ;  /* 0x0000001d0a0a7290 */ /* 0x000fe400087fe5ff */
[----:B------:R-:W-:Y:S01]  /*0480*/  UISETP.LT.U32.AND UP0, UPT, UR9, 0x20, UPT ;  /* 0x000000200900788c */ /* 0x000fe2000bf01070 */
[----:B--2---:R-:W-:Y:S01]  /*0490*/  ISETP.NE.U32.AND P1, PT, RZ, UR12, PT ;  /* 0x0000000cff007c0c */ /* 0x004fe2000bf25070 */
[----:B------:R-:W-:Y:S02]  /*04a0*/  UISETP.LT.U32.AND.EX UP1, UPT, UR8, URZ, UPT, UP1 ;  /* 0x000000ff0800728c */ /* 0x000fe4000bf21110 */
[----:B------:R-:W-:Y:S01]  /*04b0*/  UISETP.LT.U32.AND.EX UP0, UPT, UR10, URZ, UPT, UP0 ;  /* 0x000000ff0a00728c */ /* 0x000fe2000bf01100 */
[----:B------:R-:W-:Y:S01]  /*04c0*/  ISETP.NE.AND.EX P1, PT, RZ, UR13, PT, P1 ;  /* 0x0000000dff007c0c */ /* 0x000fe2000bf25310 */
[----:B------:R-:W-:-:S02]  /*04d0*/  USEL UR26, UR6, 0x20, UP1 ;  /* 0x00000020061a7887 */ /* 0x000fc40008800000 */
[----:B------:R-:W-:Y:S01]  /*04e0*/  USEL UR21, UR9, 0x20, UP0 ;  /* 0x0000002009157887 */ /* 0x000fe20008000000 */
[----:B------:R-:W0:Y:S03]  /*04f0*/  LDCU.128 UR8, c[0x0][0x380] ;  /* 0x00007000ff0877ac */ /* 0x000e260008000c00 */
[----:B------:R-:W-:Y:S01]  /*0500*/  ISETP.GE.U32.AND P0, PT, R9, UR26, PT ;  /* 0x0000001a09007c0c */ /* 0x000fe2000bf06070 */
[----:B------:R-:W-:-:S03]  /*0510*/  UIMAD UR15, UR5, UR28, URZ ;  /* 0x0000001c050f72a4 */ /* 0x000fc6000f8e02ff */
[----:B------:R-:W-:Y:S01]  /*0520*/  ISETP.GE.U32.OR P0, PT, R4, UR21, P0 ;  /* 0x0000001504007c0c */ /* 0x000fe20008706470 */
[----:B------:R-:W-:Y:S01]  /*0530*/  UMOV UR6, UR16 ;  /* 0x0000001000067c82 */ /* 0x000fe20008000000 */
[----:B------:R-:W-:Y:S01]  /*0540*/  UIMAD UR15, UR4, UR29, UR15 ;  /* 0x0000001d040f72a4 */ /* 0x000fe2000f8e020f */
[----:B------:R-:W3:Y:S01]  /*0550*/  @P1 LDC.64 R10, c[0x0][0x3a0] ;  /* 0x0000e800ff0a1b82 */ /* 0x000ee20000000a00 */
[----:B------:R-:W-:-:S04]  /*0560*/  UIMAD.WIDE.U32 UR12, UR4, UR28, UR6 ;  /* 0x0000001c040c72a5 */ /* 0x000fc8000f8e0006 */
[----:B------:R-:W-:Y:S02]  /*0570*/  USHF.L.U32 UR6, UR12, 0x7, URZ ;  /* 0x000000070c067899 */ /* 0x000fe400080006ff */
[----:B------:R-:W-:Y:S02]  /*0580*/  UIADD3 UR13, UPT, UPT, UR13, UR15, URZ ;  /* 0x0000000f0d0d7290 */ /* 0x000fe4000fffe0ff */
[----:B0-----:R-:W-:Y:S01]  /*0590*/  UIADD3 UR19, UP0, UPT, UR6, UR10, URZ ;  /* 0x0000000a06137290 */ /* 0x001fe2000ff1e0ff */
[----:B------:R-:W-:Y:S01]  /*05a0*/  @!P0 IMAD.MOV.U32 R5, RZ, RZ, RZ ;  /* 0x000000ffff058224 */ /* 0x000fe200078e00ff */
[----:B------:R-:W-:Y:S01]  /*05b0*/  USHF.L.U64.HI UR15, UR12, 0x7, UR13 ;  /* 0x000000070c0f7899 */ /* 0x000fe2000801020d */
[----:B------:R-:W-:-:S03]  /*05c0*/  @!P0 IMAD.WIDE.U32 R2, R9, UR28, R4 ;  /* 0x0000001c09028c25 */ /* 0x000fc6000f8e0004 */
[----:B------:R-:W-:Y:S01]  /*05d0*/  UIADD3.X UR20, UPT, UPT, UR15, UR11, URZ, UP0, !UPT ;  /* 0x0000000b0f147290 */ /* 0x000fe200087fe4ff */
[----:B------:R-:W0:Y:S01]  /*05e0*/  LDCU.64 UR10, c[0x0][0x3c8] ;  /* 0x00007900ff0a77ac */ /* 0x000e220008000a00 */
[----:B------:R-:W-:Y:S02]  /*05f0*/  @!P0 IMAD R13, R9, UR29, R3 ;  /* 0x0000001d090d8c24 */ /* 0x000fe4000f8e0203 */
[----:B------:R-:W-:-:S03]  /*0600*/  @!P0 IMAD.SHL.U32 R14, R2, 0x4, RZ ;  /* 0x00000004020e8824 */ /* 0x000fc600078e00ff */
[----:B------:R-:W-:Y:S01]  /*0610*/  @!P0 SHF.L.U64.HI R13, R2, 0x2, R13 ;  /* 0x00000002020d8819 */ /* 0x000fe2000001020d */
[----:B------:R-:W-:Y:S01]  /*0620*/  VIADD R12, R9, 0x1 ;  /* 0x00000001090c7836 */ /* 0x000fe20000000000 */
[----:B------:R-:W-:Y:S01]  /*0630*/  @!P0 IADD3 R2, P2, PT, R14, UR19, RZ ;  /* 0x000000130e028c10 */ /* 0x000fe2000ff5e0ff */
[----:B---3--:R-:W2:Y:S03]  /*0640*/  @P1 LDG.E R7, desc[UR24][R10.64] ;  /* 0x000000180a071981 */ /* 0x008ea6000c1e1900 */
[----:B------:R-:W-:Y:S02]  /*0650*/  @!P0 IADD3.X R3, PT, PT, R13, UR20, RZ, P2, !PT ;  /* 0x000000140d038c10 */ /* 0x000fe400097fe4ff */
[----:B------:R-:W-:Y:S01]  /*0660*/  ISETP.GE.U32.AND P2, PT, R21, UR21, PT ;  /* 0x0000001515007c0c */ /* 0x000fe2000bf46070 */
[----:B------:R-:W-:Y:S02]  /*0670*/  UIADD3 UR17, UP0, UPT, UR6, UR8, URZ ;  /* 0x0000000806117290 */ /* 0x000fe4000ff1e0ff */
[----:B------:R1:W3:Y:S01]  /*0680*/  @!P0 LDG.E R5, desc[UR24][R2.64] ;  /* 0x0000001802058981 */ /* 0x0002e2000c1e1900 */
[----:B------:R-:W-:Y:S01]  /*0690*/  ISETP.GE.U32.OR P2, PT, R12, UR26, P2 ;  /* 0x0000001a0c007c0c */ /* 0x000fe20009746470 */
[----:B0-----:R-:W-:Y:S01]  /*06a0*/  IMAD.U32 R16, RZ, RZ, UR10 ;  /* 0x0000000aff107e24 */ /* 0x001fe2000f8e00ff */
[----:B------:R-:W-:Y:S01]  /*06b0*/  UIADD3.X UR18, UPT, UPT, UR15, UR9, URZ, UP0, !UPT ;  /* 0x000000090f127290 */ /* 0x000fe200087fe4ff */
[----:B------:R-:W-:Y:S01]  /*06c0*/  IMAD.U32 R17, RZ, RZ, UR11 ;  /* 0x0000000bff117e24 */ /* 0x000fe2000f8e00ff */
[----:B------:R-:W-:Y:S01]  /*06d0*/  @!P0 IADD3 R14, P3, PT, R14, UR17, RZ ;  /* 0x000000110e0e8c10 */ /* 0x000fe2000ff7e0ff */
[----:B------:R-:W-:Y:S01]  /*06e0*/  IMAD.MOV.U32 R12, RZ, RZ, RZ ;  /* 0x000000ffff0c7224 */ /* 0x000fe200078e00ff */
[----:B------:R-:W-:Y:S01]  /*06f0*/  CS2R R22, SRZ ;  /* 0x0000000000167805 */ /* 0x000fe2000001ff00 */
[----:B------:R-:W0:Y:S01]  /*0700*/  LDCU.128 UR8, c[0x0][0x390] ;  /* 0x00007200ff0877ac */ /* 0x000e220008000c00 */
[----:B-1----:R-:W-:Y:S01]  /*0710*/  IMAD.WIDE.U32 R2, R9, UR28, R16 ;  /* 0x0000001c09027c25 */ /* 0x002fe2000f8e0010 */
[----:B------:R-:W-:-:S03]  /*0720*/  @!P0 IADD3.X R15, PT, PT, R13, UR18, RZ, P3, !PT ;  /* 0x000000120d0f8c10 */ /* 0x000fc60009ffe4ff */
[----:B------:R-:W-:Y:S01]  /*0730*/  IMAD R3, R9, UR29, R3 ;  /* 0x0000001d09037c24 */ /* 0x000fe2000f8e0203 */
[----:B------:R-:W-:Y:S01]  /*0740*/  @!P2 IADD3 R13, P3, PT, R21, R2, RZ ;  /* 0x00000002150da210 */ /* 0x000fe20007f7e0ff */
[----:B------:R1:W4:Y:S04]  /*0750*/  @!P0 LDG.E R12, desc[UR24][R14.64] ;  /* 0x000000180e0c8981 */ /* 0x000328000c1e1900 */
[----:B------:R-:W-:Y:S02]  /*0760*/  @!P2 IMAD.X R16, RZ, RZ, R3, P3 ;  /* 0x000000ffff10a224 */ /* 0x000fe400018e0603 */
[----:B------:R-:W-:-:S03]  /*0770*/  @!P2 IMAD.SHL.U32 R10, R13, 0x4, RZ ;  /* 0x000000040d0aa824 */ /* 0x000fc600078e00ff */
[----:B------:R-:W-:Y:S02]  /*0780*/  @!P2 SHF.L.U64.HI R11, R13, 0x2, R16 ;  /* 0x000000020d0ba819 */ /* 0x000fe40000010210 */
[----:B------:R-:W-:-:S04]  /*0790*/  @!P2 IADD3 R18, P3, PT, R10, UR19, RZ ;  /* 0x000000130a12ac10 */ /* 0x000fc8000ff7e0ff */
[----:B------:R-:W-:Y:S02]  /*07a0*/  @!P2 IADD3.X R19, PT, PT, R11, UR20, RZ, P3, !PT ;  /* 0x000000140b13ac10 */ /* 0x000fe40009ffe4ff */
[----:B------:R-:W-:-:S04]  /*07b0*/  @!P2 IADD3 R10, P3, PT, R10, UR17, RZ ;  /* 0x000000110a0aac10 */ /* 0x000fc8000ff7e0ff */
[----:B------:R-:W5:Y:S01]  /*07c0*/  @!P2 LDG.E R19, desc[UR24][R18.64] ;  /* 0x000000181213a981 */ /* 0x000f62000c1e1900 */
[----:B------:R-:W-:-:S05]  /*07d0*/  @!P2 IADD3.X R11, PT, PT, R11, UR18, RZ, P3, !PT ;  /* 0x000000120b0bac10 */ /* 0x000fca0009ffe4ff */
[----:B------:R3:W5:Y:S01]  /*07e0*/  @!P2 LDG.E R23, desc[UR24][R10.64] ;  /* 0x000000180a17a981 */ /* 0x000762000c1e1900 */
[----:B------:R-:W-:Y:S02]  /*07f0*/  VIADD R17, R8, 0x1e ;  /* 0x0000001e08117836 */ /* 0x000fe40000000000 */
[----:B-1----:R-:W-:-:S03]  /*0800*/  IMAD.SHL.U32 R15, R6, 0x4, RZ ;  /* 0x00000004060f7824 */ /* 0x002fc600078e00ff */
[----:B------:R-:W-:Y:S01]  /*0810*/  LOP3.LUT R17, R17, 0x1f, RZ, 0xc0, !PT ;  /* 0x0000001f11117812 */ /* 0x000fe200078ec0ff */
[----:B------:R-:W-:-:S03]  /*0820*/  VIADD R13, R15, 0x2 ;  /* 0x000000020f0d7836 */ /* 0x000fc60000000000 */
[----:B------:R-:W-:-:S04]  /*0830*/  ISETP.GE.U32.AND P3, PT, R17, UR21, PT ;  /* 0x0000001511007c0c */ /* 0x000fc8000bf66070 */
[----:B------:R-:W-:Y:S01]  /*0840*/  ISETP.GE.U32.OR P3, PT, R13, UR26, P3 ;  /* 0x0000001a0d007c0c */ /* 0x000fe20009f66470 */
[----:B------:R-:W-:Y:S01]  /*0850*/  IMAD.MOV.U32 R14, RZ, RZ, RZ ;  /* 0x000000ffff0e7224 */ /* 0x000fe200078e00ff */
[----:B------:R-:W-:Y:S01]  /*0860*/  UMOV UR27, 0x3f800000 ;  /* 0x3f800000001b7882 */ /* 0x000fe20000000000 */
[----:B------:R-:W-:Y:S01]  /*0870*/  @!P0 IMAD.MOV.U32 R6, RZ, RZ, R4 ;  /* 0x000000ffff068224 */ /* 0x000fe200078e0004 */
[----:B0-----:R-:W-:Y:S01]  /*0880*/  UIADD3 UR8, UP0, UPT, UR6, UR8, URZ ;  /* 0x0000000806087290 */ /* 0x001fe2000ff1e0ff */
[----:B------:R-:W-:-:S03]  /*0890*/  VIADD R27, R8, 0x1d ;  /* 0x0000001d081b7836 */ /* 0x000fc60000000000 */
[----:B------:R-:W-:Y:S02]  /*08a0*/  UIADD3.X UR9, UPT, UPT, UR15, UR9, URZ, UP0, !UPT ;  /* 0x000000090f097290 */ /* 0x000fe400087fe4ff */
[----:B------:R-:W-:Y:S01]  /*08b0*/  LOP3.LUT R27, R27, 0x1f, RZ, 0xc0, !PT ;  /* 0x0000001f1b1b7812 */ /* 0x000fe200078ec0ff */
[----:B------:R-:W-:Y:S01]  /*08c0*/  VIADD R15, R15, 0x3 ;  /* 0x000000030f0f7836 */ /* 0x000fe20000000000 */
[----:B--2---:R-:W-:Y:S01]  /*08d0*/  @P1 R2UR UR27, R7 ;  /* 0x00000000071b12ca */ /* 0x004fe200000e0000 */
[----:B------:R-:W-:Y:S02]  /*08e0*/  @!P0 IMAD.MOV.U32 R7, RZ, RZ, RZ ;  /* 0x000000ffff078224 */ /* 0x000fe400078e00ff */
[----:B---3--:R-:W-:Y:S01]  /*08f0*/  @!P0 FADD R14, R5, R5 ;  /* 0x00000005050e8221 */ /* 0x008fe20000000000 */
[----:B------:R-:W-:Y:S01]  /*0900*/  @!P3 IADD3 R5, P1, P4, R17, UR28, R2 ;  /* 0x0000001c1105bc10 */ /* 0x000fe2000fc3e002 */
[----:B------:R-:W-:-:S03]  /*0910*/  @!P0 IMAD.WIDE.U32 R6, R9, UR28, R6 ;  /* 0x0000001c09068c25 */ /* 0x000fc6000f8e0006 */
[----:B------:R-:W-:Y:S01]  /*0920*/  FMNMX R11, RZ, R14, !PT ;  /* 0x0000000eff0b7209 */ /* 0x000fe20007800000 */
[----:B------:R-:W-:Y:S01]  /*0930*/  @!P0 IMAD R25, R9, UR29, R7 ;  /* 0x0000001d09198c24 */ /* 0x000fe2000f8e0207 */
[----:B------:R-:W-:Y:S01]  /*0940*/  @!P3 IADD3.X R16, PT, PT, RZ, UR29, R3, P1, P4 ;  /* 0x0000001dff10bc10 */ /* 0x000fe20008fe8403 */
[C---:B------:R-:W-:Y:S01]  /*0950*/  @!P3 IMAD.SHL.U32 R10, R5.reuse, 0x4, RZ ;  /* 0x00000004050ab824 */ /* 0x040fe200078e00ff */
[C---:B------:R-:W-:Y:S02]  /*0960*/  @!P0 LEA R4, P1, R6.reuse, UR8, 0x2 ;  /* 0x0000000806048c11 */ /* 0x040fe4000f8210ff */
[----:B------:R-:W-:Y:S01]  /*0970*/  @!P3 SHF.L.U64.HI R7, R5, 0x2, R16 ;  /* 0x000000020507b819 */ /* 0x000fe20000010210 */
[----:B----4-:R-:W-:Y:S01]  /*0980*/  FMUL R12, R11, R12 ;  /* 0x0000000c0b0c7220 */ /* 0x010fe20000400000 */
[----:B------:R-:W-:-:S03]  /*0990*/  @!P0 LEA.HI.X R5, R6, UR9, R25, 0x2, P1 ;  /* 0x0000000906058c11 */ /* 0x000fc600088f1419 */
[----:B------:R-:W-:Y:S01]  /*09a0*/  FMUL R11, R12, UR27 ;  /* 0x0000001b0c0b7c20 */ /* 0x000fe20008400000 */
[C---:B------:R-:W-:Y:S02]  /*09b0*/  @!P3 IADD3 R24, P4, PT, R10.reuse, UR19, RZ ;  /* 0x000000130a18bc10 */ /* 0x040fe4000ff9e0ff */
[----:B------:R-:W-:Y:S02]  /*09c0*/  ISETP.GE.U32.AND P1, PT, R27, UR21, PT ;  /* 0x000000151b007c0c */ /* 0x000fe4000bf26070 */
[----:B------:R0:W-:Y:S01]  /*09d0*/  @!P0 STG.E desc[UR24][R4.64], R11 ;  /* 0x0000000b04008986 */ /* 0x0001e2000c101918 */
[----:B------:R-:W-:Y:S02]  /*09e0*/  @!P3 IADD3.X R25, PT, PT, R7, UR20, RZ, P4, !PT ;  /* 0x000000140719bc10 */ /* 0x000fe4000a7fe4ff */
[----:B------:R-:W-:Y:S02]  /*09f0*/  ISETP.GE.U32.OR P1, PT, R15, UR26, P1 ;  /* 0x0000001a0f007c0c */ /* 0x000fe40008f26470 */
[----:B------:R-:W-:Y:S01]  /*0a00*/  @!P3 IADD3 R6, P0, PT, R10, UR17, RZ ;  /* 0x000000110a06bc10 */ /* 0x000fe2000ff1e0ff */
[----:B------:R1:W2:Y:S01]  /*0a10*/  @!P3 LDG.E R14, desc[UR24][R24.64] ;  /* 0x00000018180eb981 */ /* 0x0002a2000c1e1900 */
[----:B------:R-:W-:-:S02]  /*0a20*/  IADD3 R20, P4, PT, R2, UR28, RZ ;  /* 0x0000001c02147c10 */ /* 0x000fc4000ff9e0ff */
[----:B------:R-:W-:Y:S02]  /*0a30*/  @!P3 IADD3.X R7, PT, PT, R7, UR18, RZ, P0, !PT ;  /* 0x000000120707bc10 */ /* 0x000fe400087fe4ff */
[----:B------:R-:W-:Y:S02]  /*0a40*/  IADD3 R16, P0, P5, R27, UR28, R20 ;  /* 0x0000001c1b107c10 */ /* 0x000fe4000fd1e014 */
[----:B------:R-:W-:Y:S01]  /*0a50*/  IADD3.X R18, PT, PT, R3, UR29, RZ, P4, !PT ;  /* 0x0000001d03127c10 */ /* 0x000fe2000a7fe4ff */
[----:B-----5:R-:W-:-:S03]  /*0a60*/  @!P2 FADD R22, R19, R19 ;  /* 0x000000131316a221 */ /* 0x020fc60000000000 */
[----:B------:R-:W-:Y:S02]  /*0a70*/  IADD3.X R19, PT, PT, RZ, UR29, R18, P0, P5 ;  /* 0x0000001dff137c10 */ /* 0x000fe400087ea412 */
[----:B------:R-:W-:Y:S01]  /*0a80*/  @!P2 IADD3 R21, P0, PT, R21, R2, RZ ;  /* 0x000000021515a210 */ /* 0x000fe20007f1e0ff */
[----:B-1----:R-:W-:Y:S01]  /*0a90*/  @!P1 IMAD.SHL.U32 R25, R16, 0x4, RZ ;  /* 0x0000000410199824 */ /* 0x002fe200078e00ff */
[----:B------:R-:W-:Y:S01]  /*0aa0*/  FMNMX R24, RZ, R22, !PT ;  /* 0x00000016ff187209 */ /* 0x000fe20007800000 */
[----:B------:R-:W-:Y:S02]  /*0ab0*/  IMAD.MOV.U32 R10, RZ, RZ, RZ ;  /* 0x000000ffff0a7224 */ /* 0x000fe400078e00ff */
[----:B------:R-:W-:Y:S01]  /*0ac0*/  @!P2 IMAD.X R26, RZ, RZ, R3, P0 ;  /* 0x000000ffff1aa224 */ /* 0x000fe200000e0603 */
[----:B------:R-:W-:Y:S01]  /*0ad0*/  @!P2 LEA R2, P0, R21, UR8, 0x2 ;  /* 0x000000081502ac11 */ /* 0x000fe2000f8010ff */
[----:B------:R-:W-:Y:S01]  /*0ae0*/  FMUL R23, R24, R23 ;  /* 0x0000001718177220 */ /* 0x000fe20000400000 */
[----:B------:R-:W-:Y:S01]  /*0af0*/  @!P1 SHF.L.U64.HI R22, R16, 0x2, R19 ;  /* 0x0000000210169819 */ /* 0x000fe20000010213 */
[----:B------:R1:W3:Y:S01]  /*0b00*/  @!P3 LDG.E R10, desc[UR24][R6.64] ;  /* 0x00000018060ab981 */ /* 0x0002e2000c1e1900 */
[----:B0-----:R-:W-:-:S02]  /*0b10*/  @!P1 IADD3 R4, P4, PT, R25, UR19, RZ ;  /* 0x0000001319049c10 */ /* 0x001fc4000ff9e0ff */
[----:B------:R-:W-:Y:S01]  /*0b20*/  @!P2 LEA.HI.X R3, R21, UR9, R26, 0x2, P0 ;  /* 0x000000091503ac11 */ /* 0x000fe200080f141a */
[----:B------:R-:W-:Y:S01]  /*0b30*/  FMUL R21, R23, UR27 ;  /* 0x0000001b17157c20 */ /* 0x000fe20008400000 */
[----:B------:R-:W-:-:S04]  /*0b40*/  @!P1 IADD3.X R5, PT, PT, R22, UR20, RZ, P4, !PT ;  /* 0x0000001416059c10 */ /* 0x000fc8000a7fe4ff */
[----:B------:R0:W-:Y:S01]  /*0b50*/  @!P2 STG.E desc[UR24][R2.64], R21 ;  /* 0x000000150200a986 */ /* 0x0001e2000c101918 */
[----:B-1----:R-:W-:-:S03]  /*0b60*/  @!P1 IADD3 R6, P0, PT, R25, UR17, RZ ;  /* 0x0000001119069c10 */ /* 0x002fc6000ff1e0ff */
[----:B------:R1:W4:Y:S01]  /*0b70*/  @!P1 LDG.E R27, desc[UR24][R4.64] ;  /* 0x00000018041b9981 */ /* 0x000322000c1e1900 */
[----:B------:R-:W-:Y:S01]  /*0b80*/  IMAD.MOV.U32 R26, RZ, RZ, RZ ;  /* 0x000000ffff1a7224 */ /* 0x000fe200078e00ff */
[----:B------:R-:W-:-:S05]  /*0b90*/  @!P1 IADD3.X R7, PT, PT, R22, UR18, RZ, P0, !PT ;  /* 0x0000001216079c10 */ /* 0x000fca00087fe4ff */
[----:B------:R5:W4:Y:S01]  /*0ba0*/  @!P1 LDG.E R26, desc[UR24][R6.64] ;  /* 0x00000018061a9981 */ /* 0x000b22000c1e1900 */
[----:B------:R-:W5:Y:S01]  /*0bb0*/  S2R R28, SR_CgaCtaId ;  /* 0x00000000001c7919 */ /* 0x000f620000008800 */
[----:B------:R-:W-:-:S05]  /*0bc0*/  MOV R22, 0x400 ;  /* 0x0000040000167802 */ /* 0x000fca0000000f00 */
[----:B------:R-:W-:Y:S01]  /*0bd0*/  VIADD R25, R22, 0x20 ;  /* 0x0000002016197836 */ /* 0x000fe20000000000 */
[----:B------:R-:W-:Y:S01]  /*0be0*/  SHF.R.U32.HI R22, RZ, 0x5, R0 ;  /* 0x00000005ff167819 */ /* 0x000fe20000011600 */
[----:B-1----:R-:W-:-:S04]  /*0bf0*/  IMAD.MOV.U32 R4, RZ, RZ, RZ ;  /* 0x000000ffff047224 */ /* 0x002fc800078e00ff */
[----:B------:R-:W-:Y:S01]  /*0c00*/  IMAD.SHL.U32 R29, R22, 0x4, RZ ;  /* 0x00000004161d7824 */ /* 0x000fe200078e00ff */
[----:B------:R-:W-:Y:S02]  /*0c10*/  LOP3.LUT R24, R0, 0x1f, RZ, 0xc0, !PT ;  /* 0x0000001f00187812 */ /* 0x000fe400078ec0ff */
[----:B0-----:R-:W-:Y:S01]  /*0c20*/  @!P1 LEA R2, P2, R16, UR8, 0x2 ;  /* 0x0000000810029c11 */ /* 0x001fe2000f8410ff */
[----:B------:R-:W-:Y:S01]  /*0c30*/  IMAD.IADD R5, R0, 0x1, -R29 ;  /* 0x0000000100057824 */ /* 0x000fe200078e0a1d */
[----:B------:R-:W-:Y:S01]  /*0c40*/  @!P3 IADD3 R20, P0, PT, R17, R20, RZ ;  /* 0x000000141114b210 */ /* 0x000fe20007f1e0ff */
[----:B------:R-:W-:Y:S01]  /*0c50*/  IMAD R17, R24, 0x84, RZ ;  /* 0x0000008418117824 */ /* 0x000fe200078e02ff */
[----:B------:R-:W-:Y:S02]  /*0c60*/  @!P1 LEA.HI.X R3, R16, UR9, R19, 0x2, P2 ;  /* 0x0000000910039c11 */ /* 0x000fe400090f1413 */
[----:B------:R-:W-:Y:S01]  /*0c70*/  LOP3.LUT R19, R5, 0x1f, RZ, 0xc0, !PT ;  /* 0x0000001f05137812 */ /* 0x000fe200078ec0ff */
[----:B------:R-:W-:-:S02]  /*0c80*/  @!P3 IMAD.X R5, RZ, RZ, R18, P0 ;  /* 0x000000ffff05b224 */ /* 0x000fc400000e0612 */
[----:B------:R-:W-:Y:S01]  /*0c90*/  IMAD.MOV.U32 R18, RZ, RZ, RZ ;  /* 0x000000ffff127224 */ /* 0x000fe200078e00ff */
[----:B-----5:R-:W-:-:S05]  /*0ca0*/  LEA R25, R28, R25, 0x18 ;  /* 0x000000191c197211 */ /* 0x020fca00078ec0ff */
[----:B------:R-:W-:-:S04]  /*0cb0*/  IMAD.IADD R6, R17, 0x1, R25 ;  /* 0x0000000111067824 */ /* 0x000fc800078e0219 */
[----:B------:R-:W-:Y:S02]  /*0cc0*/  IMAD R28, R19, 0x4, R6 ;  /* 0x00000004131c7824 */ /* 0x000fe400078e0206 */
[----:B------:R-:W-:-:S03]  /*0cd0*/  FADD R19, RZ, R12 ;  /* 0x0000000cff137221 */ /* 0x000fc60000000000 */
[----:B------:R0:W-:Y:S01]  /*0ce0*/  STS [R28], R11 ;  /* 0x0000000b1c007388 */ /* 0x0001e20000000800 */
[----:B------:R-:W-:Y:S01]  /*0cf0*/  UIMAD UR6, UR7, UR22, URZ ;  /* 0x00000016070672a4 */ /* 0x000fe2000f8e02ff */
[----:B------:R-:W-:Y:S01]  /*0d00*/  IMAD.IADD R15, R0, 0x1, -R15 ;  /* 0x00000001000f7824 */ /* 0x000fe200078e0a0f */
[----:B------:R-:W-:Y:S02]  /*0d10*/  UIMAD.WIDE.U32 UR4, UR16, UR22, UR4 ;  /* 0x00000016100472a5 */ /* 0x000fe4000f8e0004 */
[----:B------:R-:W-:Y:S01]  /*0d20*/  UIMAD UR6, UR16, UR23, UR6 ;  /* 0x00000017100672a4 */ /* 0x000fe2000f8e0206 */
[----:B------:R-:W-:Y:S01]  /*0d30*/  IMAD.SHL.U32 R15, R15, 0x4, RZ ;  /* 0x000000040f0f7824 */ /* 0x000fe200078e00ff */
[----:B------:R-:W-:Y:S02]  /*0d40*/  ULEA UR10, UP0, UR4, UR10, 0x7 ;  /* 0x0000000a040a7291 */ /* 0x000fe4000f8038ff */
[----:B------:R-:W-:Y:S02]  /*0d50*/  UIADD3 UR5, UPT, UPT, UR5, UR6, URZ ;  /* 0x0000000605057290 */ /* 0x000fe4000fffe0ff */
[----:B------:R-:W-:Y:S01]  /*0d60*/  LOP3.LUT R15, R15, 0x7c, RZ, 0xc0, !PT ;  /* 0x0000007c0f0f7812 */ /* 0x000fe200078ec0ff */
[----:B------:R-:W-:-:S02]  /*0d70*/  UIMAD UR7, UR7, 0x1f, URZ ;  /* 0x0000001f070778a4 */ /* 0x000fc4000f8e02ff */
[----:B------:R-:W-:Y:S02]  /*0d80*/  ULEA.HI.X UR11, UR4, UR11, UR5, 0x7, UP0 ;  /* 0x0000000b040b7291 */ /* 0x000fe400080f3c05 */
[----:B------:R-:W-:Y:S01]  /*0d90*/  UIMAD.WIDE.U32 UR4, UR16, 0x1f, UR12 ;  /* 0x0000001f100478a5 */ /* 0x000fe2000f8e000c */
[----:B------:R-:W-:Y:S01]  /*0da0*/  IMAD.IADD R15, R6, 0x1, R15 ;  /* 0x00000001060f7824 */ /* 0x000fe200078e020f */
[----:B------:R-:W1:Y:S02]  /*0db0*/  LDCU.64 UR12, c[0x0][0x3d0] ;  /* 0x00007a00ff0c77ac */ /* 0x000e640008000a00 */
[----:B------:R-:W-:Y:S01]  /*0dc0*/  UIADD3 UR5, UPT, UPT, UR5, UR7, URZ ;  /* 0x0000000705057290 */ /* 0x000fe2000fffe0ff */
[----:B------:R-:W-:Y:S01]  /*0dd0*/  BSSY.RECONVERGENT B0, `(.L_x_11228) ;  /* 0x000008a000007945 */ /* 0x000fe20003800200 */
[----:B--2---:R-:W-:-:S05]  /*0de0*/  @!P3 FADD R4, R14, R14 ;  /* 0x0000000e0e04b221 */ /* 0x004fca0000000000 */
[----:B------:R-:W-:Y:S02]  /*0df0*/  FMNMX R7, RZ, R4, !PT ;  /* 0x00000004ff077209 */ /* 0x000fe40007800000 */
[C---:B------:R-:W-:Y:S01]  /*0e00*/  @!P3 LEA R4, P0, R20.reuse, UR8, 0x2 ;  /* 0x000000081404bc11 */ /* 0x040fe2000f8010ff */
[C---:B------:R-:W-:Y:S02]  /*0e10*/  IMAD.IADD R14, R9.reuse, 0x1, R0 ;  /* 0x00000001090e7824 */ /* 0x040fe400078e0200 */
[----:B------:R-:W-:Y:S01]  /*0e20*/  VIADD R9, R9, 0x1 ;  /* 0x0000000109097836 */ /* 0x000fe20000000000 */
[----:B------:R-:W-:-:S03]  /*0e30*/  @!P3 LEA.HI.X R5, R20, UR9, R5, 0x2, P0 ;  /* 0x000000091405bc11 */ /* 0x000fc600080f1405 */
[----:B------:R-:W-:Y:S02]  /*0e40*/  IMAD.IADD R9, R9, 0x1, R0 ;  /* 0x0000000109097824 */ /* 0x000fe400078e0200 */
[----:B---3--:R-:W-:Y:S01]  /*0e50*/  FMUL R10, R7, R10 ;  /* 0x0000000a070a7220 */ /* 0x008fe20000400000 */
[----:B------:R-:W-:Y:S01]  /*0e60*/  LOP3.LUT R16, R14, 0x1f, RZ, 0xc0, !PT ;  /* 0x0000001f0e107812 */ /* 0x000fe200078ec0ff */
[----:B------:R-:W-:Y:S01]  /*0e70*/  FADD R20, RZ, R23 ;  /* 0x00000017ff147221 */ /* 0x000fe20000000000 */
[----:B------:R-:W2:Y:S01]  /*0e80*/  LDCU.64 UR8, c[0x0][0x3b8] ;  /* 0x00007700ff0877ac */ /* 0x000ea20008000a00 */
[----:B------:R-:W-:Y:S01]  /*0e90*/  FMUL R7, R10, UR27 ;  /* 0x0000001b0a077c20 */ /* 0x000fe20008400000 */
[----:B0-----:R-:W-:-:S04]  /*0ea0*/  VIADD R11, R9, 0x1 ;  /* 0x00000001090b7836 */ /* 0x001fc80000000000 */
[----:B------:R0:W-:Y:S01]  /*0eb0*/  @!P3 STG.E desc[UR24][R4.64], R7 ;  /* 0x000000070400b986 */ /* 0x0001e2000c101918 */
[----:B----4-:R-:W-:Y:S01]  /*0ec0*/  @!P1 FADD R18, R27, R27 ;  /* 0x0000001b1b129221 */ /* 0x010fe20000000000 */
[----:B------:R-:W-:Y:S02]  /*0ed0*/  LOP3.LUT R14, R9, 0x1f, RZ, 0xc0, !PT ;  /* 0x0000001f090e7812 */ /* 0x000fe400078ec0ff */
[----:B------:R-:W3:Y:S02]  /*0ee0*/  SHFL.IDX PT, R16, R19, R16, 0x1f ;  /* 0x00001f1013107589 */ /* 0x000ee400000e0000 */
[----:B0-----:R-:W-:Y:S01]  /*0ef0*/  FMNMX R5, RZ, R18, !PT ;  /* 0x00000012ff057209 */ /* 0x001fe20007800000 */
[----:B------:R-:W-:Y:S01]  /*0f00*/  FADD R28, RZ, R10 ;  /* 0x0000000aff1c7221 */ /* 0x000fe20000000000 */
[----:B------:R-:W-:Y:S01]  /*0f10*/  LOP3.LUT R11, R11, 0x1f, RZ, 0xc0, !PT ;  /* 0x0000001f0b0b7812 */ /* 0x000fe200078ec0ff */
[----:B------:R-:W-:Y:S02]  /*0f20*/  VIADD R9, R9, 0x2 ;  /* 0x0000000209097836 */ /* 0x000fe40000000000 */
[----:B------:R-:W-:Y:S01]  /*0f30*/  FMUL R26, R5, R26 ;  /* 0x0000001a051a7220 */ /* 0x000fe20000400000 */
[----:B------:R-:W-:Y:S01]  /*0f40*/  LOP3.LUT R5, RZ, R29, RZ, 0x33, !PT ;  /* 0x0000001dff057212 */ /* 0x000fe200078e33ff */
[----:B------:R-:W0:Y:S01]  /*0f50*/  SHFL.IDX PT, R14, R20, R14, 0x1f ;  /* 0x00001f0e140e7589 */ /* 0x000e2200000e0000 */
[----:B------:R-:W-:-:S03]  /*0f60*/  IMAD.IADD R18, R0, 0x1, -R13 ;  /* 0x0000000100127824 */ /* 0x000fc600078e0a0d */
[----:B------:R-:W-:Y:S01]  /*0f70*/  IMAD.IADD R13, R5, 0x1, R0 ;  /* 0x00000001050d7824 */ /* 0x000fe200078e0200 */
[----:B------:R4:W5:Y:S01]  /*0f80*/  SHFL.IDX PT, R4, R28, R11, 0x1f ;  /* 0x00001f0b1c047589 */ /* 0x00096200000e0000 */
[----:B------:R-:W-:Y:S01]  /*0f90*/  LOP3.LUT R5, R9, 0x1f, RZ, 0xc0, !PT ;  /* 0x0000001f09057812 */ /* 0x000fe200078ec0ff */
[----:B------:R-:W-:Y:S02]  /*0fa0*/  IMAD.SHL.U32 R18, R18, 0x4, RZ ;  /* 0x0000000412127824 */ /* 0x000fe400078e00ff */
[----:B----4-:R-:W-:Y:S01]  /*0fb0*/  FADD R28, RZ, R26 ;  /* 0x0000001aff1c7221 */ /* 0x010fe20000000000 */
[----:B------:R-:W-:-:S04]  /*0fc0*/  IMAD.SHL.U32 R13, R13, 0x4, RZ ;  /* 0x000000040d0d7824 */ /* 0x000fc800078e00ff */
[----:B------:R-:W4:Y:S01]  /*0fd0*/  SHFL.IDX PT, R5, R28, R5, 0x1f ;  /* 0x00001f051c057589 */ /* 0x000f2200000e0000 */
[----:B------:R-:W-:Y:S02]  /*0fe0*/  LOP3.LUT R9, R18, 0x7c, RZ, 0xc0, !PT ;  /* 0x0000007c12097812 */ /* 0x000fe400078ec0ff */
[----:B------:R-:W-:Y:S02]  /*0ff0*/  LOP3.LUT R13, R13, 0x7c, RZ, 0xc0, !PT ;  /* 0x0000007c0d0d7812 */ /* 0x000fe400078ec0ff */
[----:B------:R-:W-:Y:S01]  /*1000*/  ISETP.GE.U32.AND P0, PT, R29, UR21, PT ;  /* 0x000000151d007c0c */ /* 0x000fe2000bf06070 */
[C---:B------:R-:W-:Y:S02]  /*1010*/  IMAD.IADD R20, R6.reuse, 0x1, R9 ;  /* 0x0000000106147824 */ /* 0x040fe400078e0209 */
[----:B---3--:R-:W-:Y:S01]  /*1020*/  FADD R9, RZ, R16 ;  /* 0x00000010ff097221 */ /* 0x008fe20000000000 */
[----:B------:R-:W-:Y:S02]  /*1030*/  IMAD.IADD R18, R6, 0x1, R13 ;  /* 0x0000000106127824 */ /* 0x000fe400078e020d */
[----:B------:R-:W-:Y:S01]  /*1040*/  FMUL R11, R26, UR27 ;  /* 0x0000001b1a0b7c20 */ /* 0x000fe20008400000 */
[----:B------:R-:W-:Y:S01]  /*1050*/  FMNMX3 R23, |R12|, RZ, |R23|, !PT ;  /* 0x000000ff0c177276 */ /* 0x000fe20007800617 */
[----:B0-----:R-:W-:Y:S01]  /*1060*/  FADD R9, R14, R9 ;  /* 0x000000090e097221 */ /* 0x001fe20000000000 */
[----:B--2---:R-:W-:Y:S01]  /*1070*/  ULEA UR8, UP0, UR4, UR8, 0x2 ;  /* 0x0000000804087291 */ /* 0x004fe2000f8010ff */
[----:B------:R0:W-:Y:S01]  /*1080*/  STS [R18], R21 ;  /* 0x0000001512007388 */ /* 0x0001e20000000800 */
[----:B------:R-:W-:Y:S01]  /*1090*/  FMNMX R23, |R10|, R23, !PT ;  /* 0x000000170a177209 */ /* 0x000fe20007800200 */
[----:B-----5:R-:W-:-:S02]  /*10a0*/  FADD R4, R9, R4 ;  /* 0x0000000409047221 */ /* 0x020fc40000000000 */
[----:B------:R0:W-:Y:S01]  /*10b0*/  STS [R20], R7 ;  /* 0x0000000714007388 */ /* 0x0001e20000000800 */
[----:B------:R-:W-:-:S03]  /*10c0*/  ULEA.HI.X UR5, UR4, UR9, UR5, 0x2, UP0 ;  /* 0x0000000904057291 */ /* 0x000fc600080f1405 */
[----:B------:R0:W-:Y:S04]  /*10d0*/  @!P1 STG.E desc[UR24][R2.64], R11 ;  /* 0x0000000b02009986 */ /* 0x0001e8000c101918 */
[----:B------:R0:W-:Y:S01]  /*10e0*/  STS [R15], R11 ;  /* 0x0000000b0f007388 */ /* 0x0001e20000000800 */
[----:B------:R-:W-:Y:S01]  /*10f0*/  FMNMX R9, R23, |R26|, !PT ;  /* 0x4000001a17097209 */ /* 0x000fe20007800000 */
[----:B----4-:R-:W-:Y:S01]  /*1100*/  FADD R12, R4, R5 ;  /* 0x00000005040c7221 */ /* 0x010fe20000000000 */
[----:B------:R-:W-:Y:S06]  /*1110*/  BAR.SYNC.DEFER_BLOCKING 0x0 ;  /* 0x0000000000007b1d */ /* 0x000fec0000010000 */
[----:B-1----:R-:W-:Y:S05]  /*1120*/  @P0 BRA `(.L_x_11229) ;  /* 0x0000000400500947 */ /* 0x002fea0003800000 */
[C---:B0-----:R-:W-:Y:S01]  /*1130*/  VIADD R2, R29.reuse, -UR21 ;  /* 0x800000151d027c36 */ /* 0x041fe20008000000 */
[----:B------:R-:W-:Y:S01]  /*1140*/  BSSY.RECONVERGENT B1, `(.L_x_11230) ;  /* 0x000003d000017945 */ /* 0x000fe20003800200 */
[----:B------:R-:W-:Y:S02]  /*1150*/  IMAD.U32 R14, RZ, RZ, UR21 ;  /* 0x00000015ff0e7e24 */ /* 0x000fe4000f8e00ff */
[C---:B------:R-:W-:Y:S01]  /*1160*/  IMAD.WIDE.U32 R20, R29.reuse, UR22, RZ ;  /* 0x000000161d147c25 */ /* 0x040fe2000f8e00ff */
[----:B------:R-:W-:Y:S02]  /*1170*/  ISETP.GT.U32.AND P1, PT, R2, -0x4, PT ;  /* 0xfffffffc0200780c */ /* 0x000fe40003f24070 */
[----:B------:R-:W-:Y:S01]  /*1180*/  LOP3.LUT R14, R14, 0x3, RZ, 0xc0, !PT ;  /* 0x000000030e0e7812 */ /* 0x000fe200078ec0ff */
[----:B------:R-:W-:Y:S02]  /*1190*/  IMAD R18, R29, UR23, R21 ;  /* 0x000000171d127c24 */ /* 0x000fe4000f8e0215 */
[----:B------:R-:W-:Y:S01]  /*11a0*/  IMAD.MOV.U32 R13, RZ, RZ, RZ ;  /* 0x000000ffff0d7224 */ /* 0x000fe200078e00ff */
[----:B------:R-:W-:-:S07]  /*11b0*/  ISETP.NE.AND P0, PT, R14, RZ, PT ;  /* 0x000000ff0e00720c */ /* 0x000fce0003f05270 */
[----:B------:R-:W-:Y:S06]  /*11c0*/  @P1 BRA `(.L_x_11231) ;  /* 0x0000000000d01947 */ /* 0x000fec0003800000 */
[----:B------:R-:W-:Y:S01]  /*11d0*/  IMAD R16, R22, 0x10, R17 ;  /* 0x0000001016107824 */ /* 0x000fe200078e0211 */
[----:B------:R-:W-:-:S04]  /*11e0*/  IADD3 R13, PT, PT, -R29, UR21, -R14 ;  /* 0x000000151d0d7c10 */ /* 0x000fc8000fffe90e */
[----:B------:R-:W-:Y:S01]  /*11f0*/  IADD3 R16, PT, PT, R16, 0x8, R25 ;  /* 0x0000000810107810 */ /* 0x000fe20007ffe019 */
[----:B------:R-:W-:-:S07]  /*1200*/  IMAD.MOV R15, RZ, RZ, -R13 ;  /* 0x000000ffff0f7224 */ /* 0x000fce00078e0a0d */
.L_x_11232:
        /* <DEDUP_REMOVED lines=45> */
[----:B------:R-:W-:-:S04]  /*14e0*/  IADD3 R20, P1, PT, R27, UR12, RZ ;  /* 0x0000000c1b147c10 */ /* 0x000fc8000ff3e0ff */
[----:B------:R-:W-:-:S05]  /*14f0*/  IADD3.X R18, PT, PT, R18, UR13, RZ, P1, !PT ;  /* 0x0000000d12127c10 */ /* 0x000fca0008ffe4ff */
[----:B------:R-:W-:Y:S05]  /*1500*/  @P2 BRA `(.L_x_11232) ;  /* 0xfffffffc00402947 */ /* 0x000fea000383ffff */
.L_x_11231:
[----:B------:R-:W-:Y:S05]  /*1510*/  BSYNC.RECONVERGENT B1 ;  /* 0x0000000000017941 */ /* 0x000fea0003800200 */
.L_x_11230:
[----:B------:R-:W-:Y:S05]  /*1520*/  @!P0 BRA `(.L_x_11229) ;  /* 0x0000000000508947 */ /* 0x000fea0003800000 */
[----:B0-----:R-:W-:Y:S01]  /*1530*/  IMAD R2, R22, 0x10, R17 ;  /* 0x0000001016027824 */ /* 0x001fe200078e0211 */
[----:B------:R-:W0:Y:S01]  /*1540*/  LDCU.64 UR6, c[0x0][0x3d0] ;  /* 0x00007a00ff0677ac */ /* 0x000e220008000a00 */
[----:B------:R-:W-:Y:S02]  /*1550*/  IMAD.MOV R14, RZ, RZ, -R14 ;  /* 0x000000ffff0e7224 */ /* 0x000fe400078e0a0e */
[----:B------:R-:W-:-:S04]  /*1560*/  IMAD R2, R13, 0x4, R2 ;  /* 0x000000040d027824 */ /* 0x000fc800078e0202 */
[----:B------:R-:W-:-:S07]  /*1570*/  IMAD.IADD R4, R25, 0x1, R2 ;  /* 0x0000000119047824 */ /* 0x000fce00078e0202 */
.L_x_11233:
[----:B------:R-:W-:Y:S01]  /*1580*/  LOP3.LUT R7, R8, 0x1f, RZ, 0xc0, !PT ;  /* 0x0000001f08077812 */ /* 0x000fe200078ec0ff */
[----:B------:R-:W-:-:S03]  /*1590*/  VIADD R14, R14, 0x1 ;  /* 0x000000010e0e7836 */ /* 0x000fc60000000000 */
[C---:B------:R-:W-:Y:S01]  /*15a0*/  ISETP.GE.U32.AND P0, PT, R7.reuse, UR26, PT ;  /* 0x0000001a07007c0c */ /* 0x040fe2000bf06070 */
[----:B------:R-:W-:-:S12]  /*15b0*/  VIADD R8, R7, 0x1f ;  /* 0x0000001f07087836 */ /* 0x000fd80000000000 */
[----:B-1----:R1:W2:Y:S01]  /*15c0*/  @!P0 LDS R5, [R4] ;  /* 0x0000000004058984 */ /* 0x0022a20000000800 */
[----:B------:R-:W-:-:S05]  /*15d0*/  @!P0 IADD3 R3, P1, PT, R7, R20, RZ ;  /* 0x0000001407038210 */ /* 0x000fca0007f3e0ff */
        /* <DEDUP_REMOVED lines=9> */
.L_x_11229:
[----:B------:R-:W-:Y:S05]  /*1670*/  BSYNC.RECONVERGENT B0 ;  /* 0x0000000000007941 */ /* 0x000fea0003800200 */
.L_x_11228:
[----:B------:R-:W-:Y:S01]  /*1680*/  BAR.SYNC.DEFER_BLOCKING 0x0 ;  /* 0x0000000000007b1d */ /* 0x000fe20000010000 */
[C---:B------:R-:W-:Y:S01]  /*1690*/  ISETP.GT.U32.AND P0, PT, R0.reuse, 0x1f, PT ;  /* 0x0000001f0000780c */ /* 0x040fe20003f04070 */
[----:B------:R-:W-:-:S04]  /*16a0*/  IMAD R25, R0, 0x4, R25 ;  /* 0x0000000400197824 */ /* 0x000fc800078e0219 */
[----:B------:R-:W-:Y:S01]  /*16b0*/  BSSY.RECONVERGENT B0, `(.L_x_11234) ;  /* 0x0000017000007945 */ /* 0x000fe20003800200 */
        /* <DEDUP_REMOVED lines=22> */
.L_x_11235:
[----:B------:R-:W-:Y:S05]  /*1820*/  BSYNC.RECONVERGENT B0 ;  /* 0x0000000000007941 */ /* 0x000fea0003800200 */
.L_x_11234:
        /* <DEDUP_REMOVED lines=37> */
.L_x_11244:
[----:B------:R-:W-:Y:S02]  /*1a80*/  ISETP.NE.AND P0, PT, R0, RZ, PT ;  /* 0x000000ff0000720c */ /* 0x000fe40003f05270 */
[----:B---3--:R-:W-:-:S11]  /*1a90*/  FMNMX R5, R4, R5, !PT ;  /* 0x0000000504057209 */ /* 0x008fd60007800000 */
[----:B------:R-:W-:Y:S05]  /*1aa0*/  @P0 BRA `(.L_x_11237) ;  /* 0x0000000000080947 */ /* 0x000fea0003800000 */
[----:B------:R-:W3:Y:S02]  /*1ab0*/  LDC.64 R2, c[0x0][0x3a8] ;  /* 0x0000ea00ff027b82 */ /* 0x000ee40000000a00 */
[----:B---3--:R3:W-:Y:S02]  /*1ac0*/  REDG.E.MAX.S32.STRONG.GPU desc[UR24][R2.64], R5 ;  /* 0x000000050200798e */ /* 0x0087e4000d12e318 */
.L_x_11237:
[----:B------:R-:W-:Y:S05]  /*1ad0*/  BSYNC B0 ;  /* 0x0000000000007941 */ /* 0x000fea0003800000 */
.L_x_11236:
        /* <DEDUP_REMOVED lines=11> */
[----:B--2---:R-:W-:Y:S05]  /*1b90*/  CALL.REL.NOINC `($__internal_359_$__cuda_sm20_rcp_rn_f32_slowpath) ;  /* 0x0000000400987944 */ /* 0x004fea0003c00000 */
[----:B------:R-:W-:Y:S05]  /*1ba0*/  BRA `(.L_x_11240) ;  /* 0x0000000000147947 */ /* 0x000fea0003800000 */
.L_x_11239:
[----:B01-3--:R-:W0:Y:S01]  /*1bb0*/  MUFU.RCP R5, UR27 ;  /* 0x0000001b00057d08 */ /* 0x00be220008001000 */
[----:B------:R-:W-:-:S04]  /*1bc0*/  IMAD.U32 R0, RZ, RZ, UR27 ;  /* 0x0000001bff007e24 */ /* 0x000fc8000f8e00ff */
[----:B0-----:R-:W-:-:S04]  /*1bd0*/  FFMA R0, R5, R0, -1 ;  /* 0xbf80000005007423 */ /* 0x001fc80000000000 */
[----:B------:R-:W-:-:S04]  /*1be0*/  FADD.FTZ R0, -R0, -RZ ;  /* 0x800000ff00007221 */ /* 0x000fc80000010100 */
[----:B------:R-:W-:-:S07]  /*1bf0*/  FFMA R5, R5, R0, R5 ;  /* 0x0000000005057223 */ /* 0x000fce0000000005 */
.L_x_11240:
[----:B------:R-:W0:Y:S02]  /*1c00*/  LDC.64 R2, c[0x0][0x3b0] ;  /* 0x0000ec00ff027b82 */ /* 0x000e240000000a00 */
[----:B0-----:R-:W-:Y:S01]  /*1c10*/  STG.E desc[UR24][R2.64], R5 ;  /* 0x0000000502007986 */ /* 0x001fe2000c101918 */
[----:B------:R-:W-:Y:S05]  /*1c20*/  EXIT ;  /* 0x000000000000794d */ /* 0x000fea0003800000 */
.L_x_11238:
[----:B0-----:R-:W-:Y:S02]  /*1c30*/  IMAD.MOV.U32 R7, RZ, RZ, 0x4 ;  /* 0x00000004ff077424 */ /* 0x001fe400078e00ff */
[----:B------:R-:W-:Y:S02]  /*1c40*/  IMAD.MOV.U32 R9, RZ, RZ, 0x1f ;  /* 0x0000001fff097424 */ /* 0x000fe400078e00ff */
[----:B------:R-:W-:-:S07]  /*1c50*/  IMAD.MOV.U32 R6, RZ, RZ, -0x1 ;  /* 0xffffffffff067424 */ /* 0x000fce00078e00ff */
[----:B-123--:R-:W-:Y:S05]  /*1c60*/  WARPSYNC.COLLECTIVE R6, `(.L_x_11241) ;  /* 0x0000000006087348 */ /* 0x00efea0003c00000 */
[----:B---3--:R0:W3:Y:S02]  /*1c70*/  SHFL.DOWN P0, R5, R2, R7, R9 ;  /* 0x0800000702057389 */ /* 0x0080e40000000009 */
[----:B0123--:R-:W-:Y:S05]  /*1c80*/  ENDCOLLECTIVE ;  /* 0x000000000000791b */ /* 0x00ffea0003800000 */
.L_x_11241:
[----:B------:R-:W-:Y:S02]  /*1c90*/  IMAD.MOV.U32 R7, RZ, RZ, 0x2 ;  /* 0x00000002ff077424 */ /* 0x000fe400078e00ff */
[----:B------:R-:W-:-:S05]  /*1ca0*/  IMAD.MOV.U32 R3, RZ, RZ, R5 ;  /* 0x000000ffff037224 */ /* 0x000fca00078e0005 */
[----:B------:R-:W-:-:S05]  /*1cb0*/  FMNMX R3, R3, R2, !PT ;  /* 0x0000000203037209 */ /* 0x000fca0007800000 */
[----:B------:R-:W-:-:S07]  /*1cc0*/  IMAD.MOV.U32 R2, RZ, RZ, R3 ;  /* 0x000000ffff027224 */ /* 0x000fce00078e0003 */
[----:B------:R-:W-:Y:S05]  /*1cd0*/  WARPSYNC.COLLECTIVE R6, `(.L_x_11242) ;  /* 0x0000000006087348 */ /* 0x000fea0003c00000 */
[----:B------:R0:W1:Y:S02]  /*1ce0*/  SHFL.DOWN P0, R5, R2, R7, R9 ;  /* 0x0800000702057389 */ /* 0x0000640000000009 */
[----:B01----:R-:W-:Y:S05]  /*1cf0*/  ENDCOLLECTIVE ;  /* 0x000000000000791b */ /* 0x003fea0003800000 */
.L_x_11242:
[----:B------:R-:W-:Y:S02]  /*1d00*/  IMAD.MOV.U32 R7, RZ, RZ, 0x1 ;  /* 0x00000001ff077424 */ /* 0x000fe400078e00ff */
[----:B------:R-:W-:-:S05]  /*1d10*/  IMAD.MOV.U32 R4, RZ, RZ, R5 ;  /* 0x000000ffff047224 */ /* 0x000fca00078e0005 */
[----:B------:R-:W-:-:S05]  /*1d20*/  FMNMX R4, R3, R4, !PT ;  /* 0x0000000403047209 */ /* 0x000fca0007800000 */
[----:B------:R-:W-:-:S07]  /*1d30*/  IMAD.MOV.U32 R2, RZ, RZ, R4 ;  /* 0x000000ffff027224 */ /* 0x000fce00078e0004 */
[----:B------:R-:W-:Y:S05]  /*1d40*/  WARPSYNC.COLLECTIVE R6, `(.L_x_11243) ;  /* 0x0000000006087348 */ /* 0x000fea0003c00000 */
[----:B------:R0:W1:Y:S02]  /*1d50*/  SHFL.DOWN P0, R5, R2, R7, R9 ;  /* 0x0800000702057389 */ /* 0x0000640000000009 */
[----:B01----:R-:W-:Y:S05]  /*1d60*/  ENDCOLLECTIVE ;  /* 0x000000000000791b */ /* 0x003fea0003800000 */
.L_x_11243:
[----:B------:R-:W-:Y:S05]  /*1d70*/  BRA `(.L_x_11244) ;  /* 0xfffffffc00407947 */ /* 0x000fea000383ffff */
        .weak           $__internal_358_$__cuda_sm20_div_u64
        .type           $__internal_358_$__cuda_sm20_div_u64,@function
        .size           $__internal_358_$__cuda_sm20_div_u64,($__internal_359_$__cuda_sm20_rcp_rn_f32_slowpath - $__internal_358_$__cuda_sm20_div_u64)
$__internal_358_$__cuda_sm20_div_u64:
        /* <DEDUP_REMOVED lines=71> */
[----:B------:R-:W-:Y:S11]  /*21f0*/  RET.REL.NODEC R2 `(_ZN18transformer_engine6detail38cast_transpose_fused_kernel_notalignedILb1ELb1ELb0EfNS_16CTDBiasDActParamIffffEELi1ELi1ENS_5EmptyEXadL_ZNS_6dsreluIffEET_T0_RKS4_EEEEvT3_mmm) ;  /* 0xffffffdc02807950 */ /* 0x000ff60003c3ffff */
        .weak           $__internal_359_$__cuda_sm20_rcp_rn_f32_slowpath
        .type           $__internal_359_$__cuda_sm20_rcp_rn_f32_slowpath,@function
        .size           $__internal_359_$__cuda_sm20_rcp_rn_f32_slowpath,(.L_x_29660 - $__internal_359_$__cuda_sm20_rcp_rn_f32_slowpath)
$__internal_359_$__cuda_sm20_rcp_rn_f32_slowpath:
        /* <DEDUP_REMOVED lines=15> */
.L_x_11245:
        /* <DEDUP_REMOVED lines=33> */
.L_x_11247:
[----:B------:R0:W1:Y:S02]  /*2500*/  MUFU.RCP R3, R0 ;  /* 0x0000000000037308 */ /* 0x0000640000001000 */
.L_x_11246:
[----:B-1-3--:R-:W-:Y:S02]  /*2510*/  IMAD.MOV.U32 R5, RZ, RZ, R3 ;  /* 0x000000ffff057224 */ /* 0x00afe400078e0003 */
[----:B------:R-:W-:-:S04]  /*2520*/  IMAD.MOV.U32 R3, RZ, RZ, 0x0 ;  /* 0x00000000ff037424 */ /* 0x000fc800078e00ff */
[----:B0-2---:R-:W-:Y:S05]  /*2530*/  RET.REL.NODEC R2 `(_ZN18transformer_engine6detail38cast_transpose_fused_kernel_notalignedILb1ELb1ELb0EfNS_16CTDBiasDActParamIffffEELi1ELi1ENS_5EmptyEXadL_ZNS_6dsreluIffEET_T0_RKS4_EEEEvT3_mmm) ;  /* 0xffffffd802b07950 */ /* 0x005fea0003c3ffff */
.L_x_11248:
        /* <DEDUP_REMOVED lines=12> */
.L_x_29660:


//--------------------- .text._ZN18transformer_engine6detail38cast_transpose_fused_kernel_notalignedILb1ELb1ELb0EfNS_16CTDBiasDActParamI13__nv_bfloat16S3_13__nv_fp8_e4m3fEELi2ELi4ENS_5EmptyEXadL_ZNS_5dreluIffEET_T0_RKS6_EEEEvT3_mmm --------------------------
	.section	.text._ZN18transformer_engine6detail38cast_transpose_fused_kernel_notalignedILb1ELb1ELb0EfNS_16CTDBiasDActParamI13__nv_bfloat16S3_13__nv_fp8_e4m3fEELi2ELi4ENS_5EmptyEXadL_ZNS_5dreluIffEET_T0_RKS6_EEEEvT3_mmm,"ax",@progbits
	.align	128
        .global         _ZN18transformer_engine6detail38cast_transpose_fused_kernel_notalignedILb1ELb1ELb0EfNS_16CTDBiasDActParamI13__nv_bfloat16S3_13__nv_fp8_e4m3fEELi2ELi4ENS_5EmptyEXadL_ZNS_5dreluIffEET_T0_RKS6_EEEEvT3_mmm
        .type           _ZN18transformer_engine6detail38cast_transpose_fused_kernel_notalignedILb1ELb1ELb0EfNS_16CTDBiasDActParamI13__nv_bfloat16S3_13__nv_fp8_e4m3fEELi2ELi4ENS_5EmptyEXadL_ZNS_5dreluIffEET_T0_RKS6_EEEEvT3_mmm,@function
        .size           _ZN18transformer_engine6detail38cast_transpose_fused_kernel_notalignedILb1ELb1ELb0EfNS_16CTDBiasDActParamI13__nv_bfloat16S3_13__nv_fp8_e4m3fEELi2ELi4ENS_5EmptyEXadL_ZNS_5dreluIffEET_T0_RKS6_EEEEvT3_mmm,(.L_x_29662 - _ZN18transformer_engine6detail38cast_transpose_fused_kernel_notalignedILb1ELb1ELb0EfNS_16CTDBiasDActParamI13__nv_bfloat16S3_13__nv_fp8_e4m3fEELi2ELi4ENS_5EmptyEXadL_ZNS_5dreluIffEET_T0_RKS6_EEEEvT3_mmm)
        .other          _ZN18transformer_engine6detail38cast_transpose_fused_kernel_notalignedILb1ELb1ELb0EfNS_16CTDBiasDActParamI13__nv_bfloat16S3_13__nv_fp8_e4m3fEELi2ELi4ENS_5EmptyEXadL_ZNS_5dreluIffEET_T0_RKS6_EEEEvT3_mmm,@"STO_CUDA_ENTRY STV_DEFAULT"
_ZN18transformer_engine6detail38cast_transpose_fused_kernel_notalignedILb1ELb1ELb0EfNS_16CTDBiasDActParamI13__nv_bfloat16S3_13__nv_fp8_e4m3fEELi2ELi4ENS_5EmptyEXadL_ZNS_5dreluIffEET_T0_RKS6_EEEEvT3_mmm:
.text._ZN18transformer_engine6detail38cast_transpose_fused_kernel_notalignedILb1ELb1ELb0EfNS_16CTDBiasDActParamI13__nv_bfloat16S3_13__nv_fp8_e4m3fEELi2ELi4ENS_5EmptyEXadL_ZNS_5dreluIffEET_T0_RKS6_EEEEvT3_mmm:
        /* <DEDUP_REMOVED lines=43> */
.L_x_11249:
[----:B------:R-:W-:-:S07]  /*02b0*/  MOV R6, 0x2d0 ;  /* 0x000002d000067802 */ /* 0x000fce0000000f00 */
[----:B------:R-:W-:Y:S05]  /*02c0*/  CALL.REL.NOINC `($__internal_360_$__cuda_sm20_div_u64) ;  /* 0x0000004800d07944 */ /* 0x000fea0003c00000 */
        /* <DEDUP_REMOVED lines=11> */
.L_x_11250:
        /* <DEDUP_REMOVED lines=40> */
[----:B--2---:R-:W-:Y:S01]  /*0600*/  UIADD3 UR13, UP0, UPT, UR19, UR8, URZ ;  /* 0x00000008130d7290 */ /* 0x004fe2000ff1e0ff */
[----:B------:R-:W0:Y:S01]  /*0610*/  LDCU.64 UR22, c[0x0][0x3a0] ;  /* 0x00007400ff1677ac */ /* 0x000e220008000a00 */
[----:B------:R-:W-:-:S04]  /*0620*/  USHF.L.U64.HI UR21, UR14, 0x1, UR15 ;  /* 0x000000010e157899 */ /* 0x000fc8000801020f */
[----:B------:R-:W-:Y:S01]  /*0630*/  @P0 IADD3 R8, P1, PT, R10, UR33, RZ ;  /* 0x000000210a080c10 */ /* 0x000fe2000ff3e0ff */
[----:B------:R-:W1:Y:S01]  /*0640*/  LDCU.64 UR30, c[0x0][0x358] ;  /* 0x00006b00ff1e77ac */ /* 0x000e620008000a00 */
[----:B------:R-:W-:Y:S02]  /*0650*/  @!P0 IMAD.MOV.U32 R38, RZ, RZ, RZ ;  /* 0x000000ffff268224 */ /* 0x000fe400078e00ff */
[----:B------:R-:W-:Y:S01]  /*0660*/  @P0 IADD3.X R7, PT, PT, R11, UR34, RZ, P1, !PT ;  /* 0x000000220b070c10 */ /* 0x000fe20008ffe4ff */
[----:B------:R-:W-:Y:S01]  /*0670*/  UIADD3.X UR20, UPT, UPT, UR21, UR9, URZ, UP0, !UPT ;  /* 0x0000000915147290 */ /* 0x000fe200087fe4ff */
[C---:B------:R-:W-:Y:S01]  /*0680*/  @P0 IMAD.SHL.U32 R20, R8.reuse, 0x4, RZ ;  /* 0x0000000408140824 */ /* 0x040fe200078e00ff */
[----:B------:R-:W-:Y:S01]  /*0690*/  VOTEU.ANY UP0, P0 ;  /* 0x0000000000ff7886 */ /* 0x000fe20000000100 */
[----:B------:R-:W-:Y:S01]  /*06a0*/  @P0 SHF.L.U64.HI R8, R8, 0x2, R7 ;  /* 0x0000000208080819 */ /* 0x000fe20000010207 */
[----:B------:R-:W-:Y:S01]  /*06b0*/  UIADD3 UR19, UP1, UPT, UR19, UR10, URZ ;  /* 0x0000000a13137290 */ /* 0x000fe2000ff3e0ff */
[----:B------:R-:W-:-:S02]  /*06c0*/  @!P0 IMAD.MOV.U32 R15, RZ, RZ, RZ ;  /* 0x000000ffff0f8224 */ /* 0x000fc400078e00ff */
[----:B------:R-:W-:Y:S01]  /*06d0*/  @UP0 ULOP3.LUT UR8, UR28, 0xfffffffe, URZ, 0xc0, !UPT ;  /* 0xfffffffe1c080892 */ /* 0x000fe2000f8ec0ff */
[----:B0-----:R-:W-:Y:S01]  /*06e0*/  ISETP.NE.U32.AND P2, PT, RZ, UR22, PT ;  /* 0x00000016ff007c0c */ /* 0x001fe2000bf45070 */
[----:B------:R-:W-:Y:S01]  /*06f0*/  @UP0 ULOP3.LUT UR9, UR29, 0x3fffffff, URZ, 0xc0, !UPT ;  /* 0x3fffffff1d090892 */ /* 0x000fe2000f8ec0ff */
[----:B------:R-:W-:Y:S01]  /*0700*/  @P0 IMAD.WIDE.U32 R16, R17, 0x3, R10 ;  /* 0x0000000311100825 */ /* 0x000fe200078e000a */
[----:B------:R-:W-:Y:S01]  /*0710*/  UIADD3.X UR21, UPT, UPT, UR21, UR11, URZ, UP1, !UPT ;  /* 0x0000000b15157290 */ /* 0x000fe20008ffe4ff */
[----:B------:R-:W-:Y:S02]  /*0720*/  ISETP.NE.AND.EX P2, PT, RZ, UR23, PT, P2 ;  /* 0x00000017ff007c0c */ /* 0x000fe4000bf45320 */
[----:B------:R-:W-:-:S04]  /*0730*/  @P0 IADD3 R28, P1, PT, R10, UR8, RZ ;  /* 0x000000080a1c0c10 */ /* 0x000fc8000ff3e0ff */
[----:B------:R-:W-:Y:S02]  /*0740*/  @P0 IADD3.X R7, PT, PT, R11, UR9, RZ, P1, !PT ;  /* 0x000000090b070c10 */ /* 0x000fe40008ffe4ff */
[----:B------:R-:W-:Y:S02]  /*0750*/  @P0 IADD3 R18, P1, PT, R20, UR13, RZ ;  /* 0x0000000d14120c10 */ /* 0x000fe4000ff3e0ff */
[C---:B------:R-:W-:Y:S01]  /*0760*/  @P0 SHF.L.U64.HI R7, R28.reuse, 0x2, R7 ;  /* 0x000000021c070819 */ /* 0x040fe20000010207 */
[----:B------:R-:W-:Y:S01]  /*0770*/  @P0 IMAD.SHL.U32 R28, R28, 0x4, RZ ;  /* 0x000000041c1c0824 */ /* 0x000fe200078e00ff */
[----:B------:R-:W-:Y:S02]  /*0780*/  @P0 IADD3 R20, P3, PT, R20, UR19, RZ ;  /* 0x0000001314140c10 */ /* 0x000fe4000ff7e0ff */
[----:B------:R-:W-:Y:S02]  /*0790*/  @P0 IADD3.X R19, PT, PT, R8, UR20, RZ, P1, !PT ;  /* 0x0000001408130c10 */ /* 0x000fe40008ffe4ff */
[----:B------:R-:W-:Y:S01]  /*07a0*/  @P0 IADD3 R22, P1, PT, R28, UR19, RZ ;  /* 0x000000131c160c10 */ /* 0x000fe2000ff3e0ff */
[----:B------:R-:W0:Y:S01]  /*07b0*/  @P2 LDC.64 R12, c[0x0][0x3a0] ;  /* 0x0000e800ff0c2b82 */ /* 0x000e220000000a00 */
[----:B------:R-:W-:Y:S01]  /*07c0*/  @P0 IADD3.X R21, PT, PT, R8, UR21, RZ, P3, !PT ;  /* 0x0000001508150c10 */ /* 0x000fe20009ffe4ff */
[----:B------:R-:W-:Y:S01]  /*07d0*/  @P0 IMAD.SHL.U32 R8, R10, 0x4, RZ ;  /* 0x000000040a080824 */ /* 0x000fe200078e00ff */
[C---:B------:R-:W-:Y:S01]  /*07e0*/  @P0 IADD3.X R23, PT, PT, R7.reuse, UR21, RZ, P1, !PT ;  /* 0x0000001507170c10 */ /* 0x040fe20008ffe4ff */
[----:B------:R-:W-:Y:S01]  /*07f0*/  @UP0 UIMAD UR8, UR34, 0x3, URZ ;  /* 0x00000003220808a4 */ /* 0x000fe2000f8e02ff */
[----:B------:R-:W-:Y:S01]  /*0800*/  @P0 IADD3 R28, P1, PT, R28, UR13, RZ ;  /* 0x0000000d1c1c0c10 */ /* 0x000fe2000ff3e0ff */
[----:B-1----:R1:W2:Y:S01]  /*0810*/  @P0 LDG.E R38, desc[UR30][R18.64] ;  /* 0x0000001e12260981 */ /* 0x0022a2000c1e1900 */
[----:B------:R-:W-:Y:S01]  /*0820*/  @!P0 IMAD.MOV.U32 R27, RZ, RZ, RZ ;  /* 0x000000ffff1b8224 */ /* 0x000fe200078e00ff */
[----:B------:R-:W-:Y:S01]  /*0830*/  @P0 SHF.L.U64.HI R26, R10, 0x2, R11 ;  /* 0x000000020a1a0819 */ /* 0x000fe2000001020b */
[----:B------:R-:W-:Y:S01]  /*0840*/  @!P0 IMAD.MOV.U32 R33, RZ, RZ, RZ ;  /* 0x000000ffff218224 */ /* 0x000fe200078e00ff */
[----:B------:R-:W3:Y:S01]  /*0850*/  @P0 LDG.E R15, desc[UR30][R20.64] ;  /* 0x0000001e140f0981 */ /* 0x000ee2000c1e1900 */
[----:B------:R-:W-:Y:S01]  /*0860*/  @P0 IADD3.X R29, PT, PT, R7, UR20, RZ, P1, !PT ;  /* 0x00000014071d0c10 */ /* 0x000fe20008ffe4ff */
[----:B------:R-:W-:Y:S01]  /*0870*/  @P0 VIADD R7, R17, UR8 ;  /* 0x0000000811070c36 */ /* 0x000fe20008000000 */
[----:B-1----:R-:W-:Y:S01]  /*0880*/  @P0 IADD3 R18, P3, PT, R8, UR19, RZ ;  /* 0x0000001308120c10 */ /* 0x002fe2000ff7e0ff */
[----:B------:R-:W-:Y:S01]  /*0890*/  @P0 IMAD.SHL.U32 R30, R16, 0x4, RZ ;  /* 0x00000004101e0824 */ /* 0x000fe200078e00ff */
[----:B------:R-:W-:Y:S01]  /*08a0*/  @P0 IADD3 R24, P1, PT, R8, UR13, RZ ;  /* 0x0000000d08180c10 */ /* 0x000fe2000ff3e0ff */
[----:B------:R-:W4:Y:S01]  /*08b0*/  @P0 LDG.E R27, desc[UR30][R28.64] ;  /* 0x0000001e1c1b0981 */ /* 0x000f22000c1e1900 */
[----:B------:R-:W-:-:S02]  /*08c0*/  @P0 IADD3.X R19, PT, PT, R26, UR21, RZ, P3, !PT ;  /* 0x000000151a130c10 */ /* 0x000fc40009ffe4ff */
[----:B------:R-:W-:Y:S01]  /*08d0*/  @P0 SHF.L.U64.HI R16, R16, 0x2, R7 ;  /* 0x0000000210100819 */ /* 0x000fe20000010207 */
[----:B------:R1:W4:Y:S01]  /*08e0*/  @P0 LDG.E R33, desc[UR30][R22.64] ;  /* 0x0000001e16210981 */ /* 0x000322000c1e1900 */
[----:B------:R-:W-:-:S03]  /*08f0*/  @P0 IADD3.X R25, PT, PT, R26, UR20, RZ, P1, !PT ;  /* 0x000000141a190c10 */ /* 0x000fc60008ffe4ff */
[----:B------:R-:W4:Y:S01]  /*0900*/  @P0 LDG.E R18, desc[UR30][R18.64] ;  /* 0x0000001e12120981 */ /* 0x000f22000c1e1900 */
[----:B------:R-:W-:-:S03]  /*0910*/  @!P0 IMAD.MOV.U32 R21, RZ, RZ, RZ ;  /* 0x000000ffff158224 */ /* 0x000fc600078e00ff */
[----:B0-----:R0:W4:Y:S01]  /*0920*/  @P2 LDG.E R20, desc[UR30][R12.64] ;  /* 0x0000001e0c142981 */ /* 0x001122000c1e1900 */
[C---:B-1----:R-:W-:Y:S02]  /*0930*/  @P0 IADD3 R22, P3, PT, R30.reuse, UR19, RZ ;  /* 0x000000131e160c10 */ /* 0x042fe4000ff7e0ff */
[----:B------:R-:W-:Y:S01]  /*0940*/  @P0 IADD3 R30, P1, PT, R30, UR13, RZ ;  /* 0x0000000d1e1e0c10 */ /* 0x000fe2000ff3e0ff */
[----:B------:R1:W4:Y:S01]  /*0950*/  @P0 LDG.E R8, desc[UR30][R24.64] ;  /* 0x0000001e18080981 */ /* 0x000322000c1e1900 */
[C---:B------:R-:W-:Y:S01]  /*0960*/  @P0 IADD3.X R23, PT, PT, R16.reuse, UR21, RZ, P3, !PT ;  /* 0x0000001510170c10 */ /* 0x040fe20009ffe4ff */
[----:B------:R-:W-:Y:S01]  /*0970*/  @!P0 IMAD.MOV.U32 R26, RZ, RZ, RZ ;  /* 0x000000ffff1a8224 */ /* 0x000fe200078e00ff */
[----:B------:R-:W-:-:S03]  /*0980*/  @P0 IADD3.X R31, PT, PT, R16, UR20, RZ, P1, !PT ;  /* 0x00000014101f0c10 */ /* 0x000fc60008ffe4ff */
[----:B------:R-:W4:Y:S04]  /*0990*/  @P0 LDG.E R21, desc[UR30][R22.64] ;  /* 0x0000001e16150981 */ /* 0x000f28000c1e1900 */
[----:B------:R1:W4:Y:S01]  /*09a0*/  @P0 LDG.E R26, desc[UR30][R30.64] ;  /* 0x0000001e1e1a0981 */ /* 0x000322000c1e1900 */
[----:B------:R-:W-:Y:S02]  /*09b0*/  VIADD R7, R3, 0x1 ;  /* 0x0000000103077836 */ /* 0x000fe40000000000 */
[----:B------:R-:W-:-:S03]  /*09c0*/  VIADD R32, R4, 0xffffffff ;  /* 0xffffffff04207836 */ /* 0x000fc60000000000 */
[----:B------:R-:W-:Y:S02]  /*09d0*/  ISETP.GE.U32.AND P1, PT, R7, UR7, PT ;  /* 0x0000000707007c0c */ /* 0x000fe4000bf26070 */
[----:B------:R-:W-:-:S04]  /*09e0*/  LOP3.LUT R32, R32, 0x1f, RZ, 0xc0, !PT ;  /* 0x0000001f20207812 */ /* 0x000fc800078ec0ff */
[C---:B------:R-:W-:Y:S02]  /*09f0*/  ISETP.LT.U32.AND P1, PT, R32.reuse, UR18, !P1 ;  /* 0x0000001220007c0c */ /* 0x040fe4000cf21070 */
[----:B------:R-:W-:Y:S01]  /*0a00*/  IADD3 R16, P3, PT, R32, R14, RZ ;  /* 0x0000000e20107210 */ /* 0x000fe20007f7e0ff */
[----:B0-----:R-:W-:-:S04]  /*0a10*/  IMAD.U32 R13, RZ, RZ, UR33 ;  /* 0x00000021ff0d7e24 */ /* 0x001fc8000f8e00ff */
[----:B------:R-:W-:-:S06]  /*0a20*/  IMAD.X R17, RZ, RZ, R9, P3 ;  /* 0x000000ffff117224 */ /* 0x000fcc00018e0609 */
[----:B------:R-:W-:Y:S01]  /*0a30*/  VOTEU.ANY UP0, P1 ;  /* 0x0000000000ff7886 */ /* 0x000fe20000800100 */
[----:B------:R-:W-:-:S04]  /*0a40*/  @P1 IMAD.WIDE.U32 R12, R13, 0x5, R16 ;  /* 0x000000050d0c1825 */ /* 0x000fc800078e0010 */
[----:B------:R-:W-:Y:S01]  /*0a50*/  @UP0 UIMAD UR8, UR34, 0x5, URZ ;  /* 0x00000005220808a4 */ /* 0x000fe2000f8e02ff */
[----:B------:R-:W-:-:S05]  /*0a60*/  @P1 IMAD.SHL.U32 R28, R12, 0x4, RZ ;  /* 0x000000040c1c1824 */ /* 0x000fca00078e00ff */
[----:B------:R-:W-:Y:S01]  /*0a70*/  @P1 VIADD R13, R13, UR8 ;  /* 0x000000080d0d1c36 */ /* 0x000fe20008000000 */
[----:B------:R-:W-:Y:S01]  /*0a80*/  @P1 IADD3 R34, P3, PT, R28, UR13, RZ ;  /* 0x0000000d1c221c10 */ /* 0x000fe2000ff7e0ff */
[----:B------:R-:W-:-:S03]  /*0a90*/  IMAD.U32 R7, RZ, RZ, UR33 ;  /* 0x00000021ff077e24 */ /* 0x000fc6000f8e00ff */
[----:B------:R-:W-:Y:S01]  /*0aa0*/  @P1 SHF.L.U64.HI R13, R12, 0x2, R13 ;  /* 0x000000020c0d1819 */ /* 0x000fe2000001020d */
[----:B-1----:R-:W-:Y:S02]  /*0ab0*/  @P1 IMAD.MOV.U32 R24, RZ, RZ, R16 ;  /* 0x000000ffff181224 */ /* 0x002fe400078e0010 */
[----:B------:R-:W-:Y:S01]  /*0ac0*/  @P1 IMAD.MOV.U32 R25, RZ, RZ, R17 ;  /* 0x000000ffff191224 */ /* 0x000fe200078e0011 */
[----:B------:R-:W-:Y:S01]  /*0ad0*/  @P1 IADD3.X R35, PT, PT, R13, UR20, RZ, P3, !PT ;  /* 0x000000140d231c10 */ /* 0x000fe20009ffe4ff */
[----:B------:R-:W-:Y:S01]  /*0ae0*/  @UP0 UIMAD UR8, UR34, 0x6, URZ ;  /* 0x00000006220808a4 */ /* 0x000fe2000f8e02ff */
[----:B------:R-:W-:Y:S01]  /*0af0*/  @P1 IADD3 R28, P3, PT, R28, UR19, RZ ;  /* 0x000000131c1c1c10 */ /* 0x000fe2000ff7e0ff */
[----:B------:R-:W-:Y:S01]  /*0b00*/  USHF.L.U32 UR35, UR33, 0x2, URZ ;  /* 0x0000000221237899 */ /* 0x000fe200080006ff */
[----:B------:R-:W-:Y:S01]  /*0b10*/  @P1 IMAD.WIDE.U32 R24, R7, 0x6, R24 ;  /* 0x0000000607181825 */ /* 0x000fe200078e0018 */
[----:B------:R-:W-:Y:S01]  /*0b20*/  USHF.L.U64.HI UR36, UR33, 0x2, UR34 ;  /* 0x0000000221247899 */ /* 0x000fe20008010222 */
[----:B------:R-:W-:-:S02]  /*0b30*/  @P1 IADD3.X R29, PT, PT, R13, UR21, RZ, P3, !PT ;  /* 0x000000150d1d1c10 */ /* 0x000fc40009ffe4ff */
[----:B------:R-:W-:Y:S01]  /*0b40*/  @!P1 IMAD.MOV.U32 R12, RZ, RZ, RZ ;  /* 0x000000ffff0c9224 */ /* 0x000fe200078e00ff */
[----:B------:R-:W-:Y:S01]  /*0b50*/  @P1 IADD3 R36, P3, PT, R16, UR35, RZ ;  /* 0x0000002310241c10 */ /* 0x000fe2000ff7e0ff */
[----:B------:R-:W-:Y:S02]  /*0b60*/  @P1 VIADD R13, R25, UR8 ;  /* 0x00000008190d1c36 */ /* 0x000fe40008000000 */
[C---:B------:R-:W-:Y:S01]  /*0b70*/  @P1 IMAD.SHL.U32 R7, R24.reuse, 0x4, RZ ;  /* 0x0000000418071824 */ /* 0x040fe200078e00ff */
[----:B------:R-:W-:Y:S01]  /*0b80*/  @!P1 CS2R R30, SRZ ;  /* 0x00000000001e9805 */ /* 0x000fe2000001ff00 */
[----:B------:R-:W-:Y:S01]  /*0b90*/  @P1 IMAD.MOV.U32 R23, RZ, RZ, R17 ;  /* 0x000000ffff171224 */ /* 0x000fe200078e0011 */
[----:B------:R0:W5:Y:S01]  /*0ba0*/  @P1 LDG.E R12, desc[UR30][R34.64] ;  /* 0x0000001e220c1981 */ /* 0x000162000c1e1900 */
[----:B------:R-:W-:Y:S01]  /*0bb0*/  IMAD.U32 R19, RZ, RZ, UR33 ;  /* 0x00000021ff137e24 */ /* 0x000fe2000f8e00ff */
[----:B------:R-:W-:Y:S01]  /*0bc0*/  @P1 SHF.L.U64.HI R13, R24, 0x2, R13 ;  /* 0x00000002180d1819 */ /* 0x000fe2000001020d */
[----:B------:R-:W-:Y:S01]  /*0bd0*/  @P1 IMAD.MOV.U32 R22, RZ, RZ, R16 ;  /* 0x000000ffff161224 */ /* 0x000fe200078e0010 */
[----:B------:R-:W-:Y:S01]  /*0be0*/  @P1 IADD3.X R17, PT, PT, R17, UR36, RZ, P3, !PT ;  /* 0x0000002411111c10 */ /* 0x000fe20009ffe4ff */
[----:B------:R-:W-:Y:S01]  /*0bf0*/  @UP0 UIMAD UR8, UR34, 0x7, URZ ;  /* 0x00000007220808a4 */ /* 0x000fe2000f8e02ff */
[----:B------:R-:W-:Y:S01]  /*0c00*/  @P1 IADD3 R24, P4, PT, R7, UR19, RZ ;  /* 0x0000001307181c10 */ /* 0x000fe2000ff9e0ff */
[----:B------:R-:W-:Y:S01]  /*0c10*/  @P1 IMAD.WIDE.U32 R22, R19, 0x7, R22 ;  /* 0x0000000713161825 */ /* 0x000fe200078e0016 */
[----:B------:R1:W5:Y:S01]  /*0c20*/  @P1 LDG.E R30, desc[UR30][R28.64] ;  /* 0x0000001e1c1e1981 */ /* 0x000362000c1e1900 */
[----:B0-----:R-:W-:-:S02]  /*0c30*/  @P1 IADD3 R34, P3, PT, R7, UR13, RZ ;  /* 0x0000000d07221c10 */ /* 0x001fc4000ff7e0ff */
[C---:B------:R-:W-:Y:S01]  /*0c40*/  @P1 IMAD.SHL.U32 R7, R36.reuse, 0x4, RZ ;  /* 0x0000000424071824 */ /* 0x040fe200078e00ff */
[C---:B------:R-:W-:Y:S02]  /*0c50*/  @P1 IADD3.X R25, PT, PT, R13.reuse, UR21, RZ, P4, !PT ;  /* 0x000000150d191c10 */ /* 0x040fe4000a7fe4ff */
[----:B------:R-:W-:Y:S02]  /*0c60*/  @P1 SHF.L.U64.HI R16, R36, 0x2, R17 ;  /* 0x0000000224101819 */ /* 0x000fe40000010211 */
[----:B------:R-:W-:Y:S01]  /*0c70*/  @P1 IADD3.X R35, PT, PT, R13, UR20, RZ, P3, !PT ;  /* 0x000000140d231c10 */ /* 0x000fe20009ffe4ff */
[----:B------:R0:W5:Y:S01]  /*0c80*/  @P1 LDG.E R31, desc[UR30][R24.64] ;  /* 0x0000001e181f1981 */ /* 0x000162000c1e1900 */
[C---:B------:R-:W-:Y:S02]  /*0c90*/  @P1 IADD3 R36, P4, PT, R7.reuse, UR19, RZ ;  /* 0x0000001307241c10 */ /* 0x040fe4000ff9e0ff */
[----:B-1----:R-:W-:Y:S01]  /*0ca0*/  @P1 IADD3 R28, P3, PT, R7, UR13, RZ ;  /* 0x0000000d071c1c10 */ /* 0x002fe2000ff7e0ff */
[----:B------:R-:W-:Y:S01]  /*0cb0*/  @P1 VIADD R7, R23, UR8 ;  /* 0x0000000817071c36 */ /* 0x000fe20008000000 */
[----:B------:R-:W1:Y:S01]  /*0cc0*/  LDCU.128 UR8, c[0x0][0x390] ;  /* 0x00007200ff0877ac */ /* 0x000e620008000c00 */
[----:B------:R-:W-:Y:S01]  /*0cd0*/  @P1 IMAD.SHL.U32 R23, R22, 0x4, RZ ;  /* 0x0000000416171824 */ /* 0x000fe200078e00ff */
[----:B------:R-:W-:-:S02]  /*0ce0*/  @P1 IADD3.X R29, PT, PT, R16, UR20, RZ, P3, !PT ;  /* 0x00000014101d1c10 */ /* 0x000fc40009ffe4ff */
[----:B------:R-:W-:Y:S02]  /*0cf0*/  @P1 SHF.L.U64.HI R7, R22, 0x2, R7 ;  /* 0x0000000216071819 */ /* 0x000fe40000010207 */
[----:B0-----:R-:W-:Y:S01]  /*0d00*/  @P1 IADD3 R24, P3, PT, R23, UR19, RZ ;  /* 0x0000001317181c10 */ /* 0x001fe2000ff7e0ff */
[----:B------:R-:W-:Y:S02]  /*0d10*/  @!P1 IMAD.MOV.U32 R19, RZ, RZ, RZ ;  /* 0x000000ffff139224 */ /* 0x000fe400078e00ff */
[----:B------:R-:W-:Y:S01]  /*0d20*/  @!P1 IMAD.MOV.U32 R13, RZ, RZ, RZ ;  /* 0x000000ffff0d9224 */ /* 0x000fe200078e00ff */
[----:B------:R-:W-:Y:S01]  /*0d30*/  @P1 IADD3.X R25, PT, PT, R7, UR21, RZ, P3, !PT ;  /* 0x0000001507191c10 */ /* 0x000fe20009ffe4ff */
[----:B------:R-:W-:Y:S01]  /*0d40*/  UIMAD UR6, UR6, UR16, URZ ;  /* 0x00000010060672a4 */ /* 0x000fe2000f8e02ff */
[----:B------:R-:W-:Y:S01]  /*0d50*/  @P1 IADD3 R22, P3, PT, R23, UR13, RZ ;  /* 0x0000000d17161c10 */ /* 0x000fe2000ff7e0ff */
[----:B------:R-:W5:Y:S03]  /*0d60*/  @P1 LDG.E R19, desc[UR30][R34.64] ;  /* 0x0000001e22131981 */ /* 0x000f66000c1e1900 */
[----:B------:R-:W-:Y:S01]  /*0d70*/  @P1 IADD3.X R23, PT, PT, R7, UR20, RZ, P3, !PT ;  /* 0x0000001407171c10 */ /* 0x000fe20009ffe4ff */
[----:B------:R-:W-:Y:S01]  /*0d80*/  UIMAD.WIDE.U32 UR22, UR26, UR16, URZ ;  /* 0x000000101a1672a5 */ /* 0x000fe2000f8e00ff */
[----:B------:R-:W-:Y:S01]  /*0d90*/  ISETP.GE.U32.AND P3, PT, R3, UR7, PT ;  /* 0x0000000703007c0c */ /* 0x000fe2000bf66070 */
[----:B------:R-:W5:Y:S03]  /*0da0*/  @P1 LDG.E R17, desc[UR30][R28.64] ;  /* 0x0000001e1c111981 */ /* 0x000f66000c1e1900 */
[----:B------:R-:W-:Y:S01]  /*0db0*/  ISETP.GE.U32.OR P3, PT, R5, UR18, P3 ;  /* 0x0000001205007c0c */ /* 0x000fe20009f66470 */
[----:B------:R-:W-:Y:S01]  /*0dc0*/  @!P1 IMAD.MOV.U32 R35, RZ, RZ, RZ ;  /* 0x000000ffff239224 */ /* 0x000fe200078e00ff */
[----:B------:R-:W-:Y:S01]  /*0dd0*/  IADD3 R7, P5, PT, R14, UR35, RZ ;  /* 0x000000230e077c10 */ /* 0x000fe2000ffbe0ff */
[----:B------:R0:W5:Y:S04]  /*0de0*/  @P1 LDG.E R13, desc[UR30][R22.64] ;  /* 0x0000001e160d1981 */ /* 0x000168000c1e1900 */
[----:B------:R-:W5:Y:S01]  /*0df0*/  @P1 LDG.E R35, desc[UR30][R24.64] ;  /* 0x0000001e18231981 */ /* 0x000f62000c1e1900 */
[----:B-1----:R-:W-:Y:S01]  /*0e00*/  UIADD3 UR16, UP1, UPT, UR14, UR8, URZ ;  /* 0x000000080e107290 */ /* 0x002fe2000ff3e0ff */
[----:B------:R-:W-:Y:S01]  /*0e10*/  VIADD R14, R3, 0x2 ;  /* 0x00000002030e7836 */ /* 0x000fe20000000000 */
[----:B------:R-:W-:-:S03]  /*0e20*/  @P1 IADD3.X R37, PT, PT, R16, UR21, RZ, P4, !PT ;  /* 0x0000001510251c10 */ /* 0x000fc6000a7fe4ff */
[----:B0-----:R-:W-:Y:S01]  /*0e30*/  @!P3 IADD3 R23, P6, PT, R10, UR33, RZ ;  /* 0x000000210a17bc10 */ /* 0x001fe2000ffde0ff */
[----:B------:R-:W-:Y:S01]  /*0e40*/  UIADD3.X UR9, UPT, UPT, UR15, UR9, URZ, UP1, !UPT ;  /* 0x000000090f097290 */ /* 0x000fe20008ffe4ff */
[----:B------:R-:W-:Y:S01]  /*0e50*/  ISETP.GE.U32.AND P4, PT, R14, UR7, PT ;  /* 0x000000070e007c0c */ /* 0x000fe2000bf86070 */
[----:B------:R-:W-:Y:S01]  /*0e60*/  UIMAD UR17, UR26, UR17, UR6 ;  /* 0x000000111a1172a4 */ /* 0x000fe2000f8e0206 */
[----:B------:R-:W-:Y:S01]  /*0e70*/  @!P3 IADD3.X R22, PT, PT, R11, UR34, RZ, P6, !PT ;  /* 0x000000220b16bc10 */ /* 0x000fe2000b7fe4ff */
[----:B------:R0:W5:Y:S01]  /*0e80*/  @P1 LDG.E R16, desc[UR30][R36.64] ;  /* 0x0000001e24101981 */ /* 0x000162000c1e1900 */
[----:B------:R-:W-:Y:S01]  /*0e90*/  @!P3 LEA R14, P6, R23, UR16, 0x1 ;  /* 0x00000010170ebc11 */ /* 0x000fe2000f8c08ff */
[----:B------:R-:W-:Y:S02]  /*0ea0*/  UIADD3 UR8, UPT, UPT, UR23, UR17, URZ ;  /* 0x0000001117087290 */ /* 0x000fe4000fffe0ff */
[----:B------:R-:W-:Y:S02]  /*0eb0*/  USHF.L.U32 UR6, UR22, 0x6, URZ ;  /* 0x0000000616067899 */ /* 0x000fe400080006ff */
[----:B------:R-:W-:-:S03]  /*0ec0*/  USHF.L.U64.HI UR22, UR22, 0x6, UR8 ;  /* 0x0000000616167899 */ /* 0x000fc60008010208 */
[----:B------:R-:W-:Y:S01]  /*0ed0*/  UMOV UR8, 0x3f800000 ;  /* 0x3f80000000087882 */ /* 0x000fe20000000000 */
[----:B------:R-:W-:-:S04]  /*0ee0*/  ULEA UR6, UP0, UR4, UR6, 0x7 ;  /* 0x0000000604067291 */ /* 0x000fc8000f8038ff */
[----:B------:R-:W-:Y:S02]  /*0ef0*/  ULEA.HI.X UR4, UR4, UR22, UR5, 0x7, UP0 ;  /* 0x0000001604047291 */ /* 0x000fe400080f3c05 */
[----:B------:R-:W-:-:S04]  /*0f00*/  UIADD3 UR6, UP2, UPT, UR6, UR10, URZ ;  /* 0x0000000a06067290 */ /* 0x000fc8000ff5e0ff */
[----:B------:R-:W-:-:S05]  /*0f10*/  UIADD3.X UR11, UPT, UPT, UR4, UR11, URZ, UP2, !UPT ;  /* 0x0000000b040b7290 */ /* 0x000fca00097fe4ff */
[----:B------:R-:W1:Y:S01]  /*0f20*/  LDCU.64 UR4, c[0x0][0x3b8] ;  /* 0x00007700ff0477ac */ /* 0x000e620008000a00 */
[----:B------:R-:W-:Y:S02]  /*0f30*/  UIMAD UR25, UR25, -0x7f, URZ ;  /* 0xffffff81191978a4 */ /* 0x000fe4000f8e02ff */
[----:B------:R-:W-:-:S04]  /*0f40*/  UIMAD.WIDE.U32 UR14, UR12, -0x7f, UR14 ;  /* 0xffffff810c0e78a5 */ /* 0x000fc8000f8e000e */
[----:B------:R-:W-:Y:S01]  /*0f50*/  UIADD3 UR12, UPT, UPT, UR15, -UR12, UR25 ;  /* 0x8000000c0f0c7290 */ /* 0x000fe2000fffe019 */
[----:B------:R-:W-:Y:S01]  /*0f60*/  BSSY.RECONVERGENT B0, `(.L_x_11251) ;  /* 0x0000052000007945 */ /* 0x000fe20003800200 */
[----:B-1----:R-:W-:Y:S01]  /*0f70*/  ULEA UR4, UP0, UR14, UR4, 0x2 ;  /* 0x000000040e047291 */ /* 0x002fe2000f8010ff */
[----:B0-----:R-:W-:-:S03]  /*0f80*/  IMAD.U32 R37, RZ, RZ, UR33 ;  /* 0x00000021ff257e24 */ /* 0x001fc6000f8e00ff */
[----:B------:R-:W-:Y:S01]  /*0f90*/  ULEA.HI.X UR5, UR14, UR5, UR12, 0x2, UP0 ;  /* 0x000000050e057291 */ /* 0x000fe200080f140c */
[----:B------:R-:W-:Y:S02]  /*0fa0*/  IADD3.X R9, PT, PT, R9, UR36, RZ, P5, !PT ;  /* 0x0000002409097c10 */ /* 0x000fe4000affe4ff */
[----:B--2---:R-:W-:Y:S02]  /*0fb0*/  PRMT R24, R38, 0x7632, R24 ;  /* 0x0000763226187816 */ /* 0x004fe40000000018 */
[C---:B---3--:R-:W-:Y:S01]  /*0fc0*/  PRMT R25, R15.reuse, 0x7632, R25 ;  /* 0x000076320f197816 */ /* 0x048fe20000000019 */
[----:B------:R-:W-:Y:S02]  /*0fd0*/  IMAD.U32 R15, R15, 0x10000, RZ ;  /* 0x000100000f0f7824 */ /* 0x000fe400078e00ff */
[----:B------:R-:W-:-:S03]  /*0fe0*/  IMAD.U32 R42, R24, 0x10000, RZ ;  /* 0x00010000182a7824 */ /* 0x000fc600078e00ff */
[----:B------:R-:W-:Y:S02]  /*0ff0*/  FSET.BF.GT.AND R24, R15, RZ, PT ;  /* 0x000000ff0f18720a */ /* 0x000fe40003804000 */
[----:B----4-:R-:W-:Y:S01]  /*1000*/  PRMT R15, R27, 0x7632, R15 ;  /* 0x000076321b0f7816 */ /* 0x010fe2000000000f */
[----:B------:R-:W-:Y:S02]  /*1010*/  IMAD.U32 R25, R25, 0x10000, RZ ;  /* 0x0001000019197824 */ /* 0x000fe400078e00ff */
[----:B------:R-:W-:Y:S02]  /*1020*/  IMAD.U32 R41, R38, 0x10000, RZ ;  /* 0x0001000026297824 */ /* 0x000fe400078e00ff */
[----:B------:R-:W-:Y:S02]  /*1030*/  IMAD.U32 R39, R15, 0x10000, RZ ;  /* 0x000100000f277824 */ /* 0x000fe400078e00ff */
[----:B------:R-:W-:Y:S01]  /*1040*/  @!P0 IMAD.MOV.U32 R18, RZ, RZ, RZ ;  /* 0x000000ffff128224 */ /* 0x000fe200078e00ff */
[----:B------:R-:W-:-:S02]  /*1050*/  @!P3 LEA.HI.X R15, R23, UR9, R22, 0x1, P6 ;  /* 0x00000009170fbc11 */ /* 0x000fc4000b0f0c16 */
[----:B------:R-:W-:Y:S01]  /*1060*/  FSET.BF.GT.AND R25, R25, RZ, PT ;  /* 0x000000ff1919720a */ /* 0x000fe20003804000 */
[C---:B------:R-:W-:Y:S01]  /*1070*/  IMAD.U32 R22, R18.reuse, 0x10000, RZ ;  /* 0x0001000012167824 */ /* 0x040fe200078e00ff */
[----:B------:R-:W-:Y:S01]  /*1080*/  PRMT R18, R18, 0x7632, R18 ;  /* 0x0000763212127816 */ /* 0x000fe20000000012 */
[----:B------:R-:W-:Y:S01]  /*1090*/  FMUL R41, R41, R24 ;  /* 0x0000001829297220 */ /* 0x000fe20000400000 */
[----:B------:R-:W-:Y:S02]  /*10a0*/  @!P0 IMAD.MOV.U32 R8, RZ, RZ, RZ ;  /* 0x000000ffff088224 */ /* 0x000fe400078e00ff */
[----:B------:R-:W-:Y:S01]  /*10b0*/  FMUL R42, R42, R25 ;  /* 0x000000192a2a7220 */ /* 0x000fe20000400000 */
[----:B------:R-:W-:Y:S01]  /*10c0*/  @P2 R2UR UR8, R20 ;  /* 0x00000000140822ca */ /* 0x000fe200000e0000 */
[----:B------:R-:W-:Y:S01]  /*10d0*/  IMAD.U32 R18, R18, 0x10000, RZ ;  /* 0x0001000012127824 */ /* 0x000fe200078e00ff */
[----:B------:R-:W-:Y:S01]  /*10e0*/  PRMT R24, R21, 0x7632, R24 ;  /* 0x0000763215187816 */ /* 0x000fe20000000018 */
[C---:B------:R-:W-:Y:S01]  /*10f0*/  IMAD.U32 R25, R8.reuse, 0x10000, RZ ;  /* 0x0001000008197824 */ /* 0x040fe200078e00ff */
[----:B------:R-:W-:Y:S01]  /*1100*/  PRMT R20, R8, 0x7632, R20 ;  /* 0x0000763208147816 */ /* 0x000fe20000000014 */
[----:B------:R-:W-:Y:S01]  /*1110*/  IMAD.U32 R44, R27, 0x10000, RZ ;  /* 0x000100001b2c7824 */ /* 0x000fe200078e00ff */
[----:B------:R-:W-:Y:S01]  /*1120*/  PRMT R27, R26, 0x7632, R27 ;  /* 0x000076321a1b7816 */ /* 0x000fe2000000001b */
[----:B------:R-:W-:Y:S01]  /*1130*/  IMAD.U32 R8, R21, 0x10000, RZ ;  /* 0x0001000015087824 */ /* 0x000fe200078e00ff */
[----:B------:R-:W-:Y:S01]  /*1140*/  FSET.BF.GT.AND R22, R22, RZ, PT ;  /* 0x000000ff1616720a */ /* 0x000fe20003804000 */
[----:B------:R-:W-:Y:S01]  /*1150*/  IMAD.U32 R24, R24, 0x10000, RZ ;  /* 0x0001000018187824 */ /* 0x000fe200078e00ff */
[----:B------:R-:W-:Y:S01]  /*1160*/  FSET.BF.GT.AND R21, R18, RZ, PT ;  /* 0x000000ff1215720a */ /* 0x000fe20003804000 */
[----:B------:R-:W-:Y:S01]  /*1170*/  IMAD.U32 R20, R20, 0x10000, RZ ;  /* 0x0001000014147824 */ /* 0x000fe200078e00ff */
[----:B------:R-:W-:Y:S01]  /*1180*/  FSET.BF.GT.AND R23, R8, RZ, PT ;  /* 0x000000ff0817720a */ /* 0x000fe20003804000 */
[----:B------:R-:W-:Y:S01]  /*1190*/  IMAD.U32 R8, R27, 0x10000, RZ ;  /* 0x000100001b087824 */ /* 0x000fe200078e00ff */
[----:B------:R-:W-:Y:S01]  /*11a0*/  FSET.BF.GT.AND R27, R24, RZ, PT ;  /* 0x000000ff181b720a */ /* 0x000fe20003804000 */
[----:B------:R-:W-:Y:S01]  /*11b0*/  FMUL R25, R25, R22 ;  /* 0x0000001619197220 */ /* 0x000fe20000400000 */
[----:B------:R-:W-:Y:S01]  /*11c0*/  FMUL R24, R20, R21 ;  /* 0x0000001514187220 */ /* 0x000fe20000400000 */
[C---:B------:R-:W-:Y:S01]  /*11d0*/  PRMT R28, R33.reuse, 0x7632, R28 ;  /* 0x00007632211c7816 */ /* 0x040fe2000000001c */
[----:B------:R-:W-:-:S02]  /*11e0*/  IMAD.U32 R33, R33, 0x10000, RZ ;  /* 0x0001000021217824 */ /* 0x000fc400078e00ff */
[----:B------:R-:W-:Y:S01]  /*11f0*/  FMUL R21, R25, UR8 ;  /* 0x0000000819157c20 */ /* 0x000fe20008400000 */
[----:B------:R-:W-:Y:S01]  /*1200*/  FMUL R18, R24, UR8 ;  /* 0x0000000818127c20 */ /* 0x000fe20008400000 */
[----:B------:R-:W-:Y:S01]  /*1210*/  FMUL R29, R41, UR8 ;  /* 0x00000008291d7c20 */ /* 0x000fe20008400000 */
[----:B------:R-:W-:Y:S01]  /*1220*/  FMUL R36, R42, UR8 ;  /* 0x000000082a247c20 */ /* 0x000fe20008400000 */
[----:B------:R-:W-:Y:S01]  /*1230*/  FSET.BF.GT.AND R33, R33, RZ, PT ;  /* 0x000000ff2121720a */ /* 0x000fe20003804000 */
[----:B------:R-:W-:Y:S01]  /*1240*/  IMAD.U32 R26, R26, 0x10000, RZ ;  /* 0x000100001a1a7824 */ /* 0x000fe200078e00ff */
[----:B------:R-:W-:Y:S02]  /*1250*/  @!P3 LEA R22, P0, R10, UR16, 0x1 ;  /* 0x000000100a16bc11 */ /* 0x000fe4000f8008ff */
[----:B------:R-:W-:Y:S02]  /*1260*/  F2FP.SATFINITE.E4M3.F32.PACK_AB_MERGE_C R21, RZ, R21, RZ ;  /* 0x00000015ff15723e */ /* 0x000fe400048070ff */
[----:B------:R-:W-:-:S02]  /*1270*/  F2FP.SATFINITE.E4M3.F32.PACK_AB_MERGE_C R18, RZ, R18, RZ ;  /* 0x00000012ff12723e */ /* 0x000fc400048070ff */
[----:B------:R-:W-:Y:S02]  /*1280*/  F2FP.SATFINITE.E4M3.F32.PACK_AB_MERGE_C R29, RZ, R29, RZ ;  /* 0x0000001dff1d723e */ /* 0x000fe400048070ff */
[----:B------:R-:W-:Y:S01]  /*1290*/  F2FP.SATFINITE.E4M3.F32.PACK_AB_MERGE_C R36, RZ, R36, RZ ;  /* 0x00000024ff24723e */ /* 0x000fe200048070ff */
[----:B------:R-:W-:Y:S01]  /*12a0*/  FMUL R44, R44, R33 ;  /* 0x000000212c2c7220 */ /* 0x000fe20000400000 */
[----:B------:R-:W-:Y:S01]  /*12b0*/  FMUL R26, R26, R23 ;  /* 0x000000171a1a7220 */ /* 0x000fe20000400000 */
[----:B------:R-:W-:Y:S02]  /*12c0*/  @!P3 LEA.HI.X R23, R10, UR9, R11, 0x1, P0 ;  /* 0x000000090a17bc11 */ /* 0x000fe400080f0c0b */
[----:B------:R-:W-:Y:S02]  /*12d0*/  @!P3 PRMT R33, R18, 0x7604, R21 ;  /* 0x000076041221b816 */ /* 0x000fe40000000015 */
[----:B------:R-:W-:Y:S01]  /*12e0*/  @!P3 PRMT R43, R36, 0x7604, R29 ;  /* 0x00007604242bb816 */ /* 0x000fe2000000001d */
[----:B------:R-:W-:-:S02]  /*12f0*/  IMAD.U32 R28, R28, 0x10000, RZ ;  /* 0x000100001c1c7824 */ /* 0x000fc400078e00ff */
[----:B------:R0:W-:Y:S04]  /*1300*/  @!P3 STG.E.U16 desc[UR30][R22.64], R33 ;  /* 0x000000211600b986 */ /* 0x0001e8000c10151e */
[----:B------:R1:W-:Y:S01]  /*1310*/  @!P3 STG.E.U16 desc[UR30][R14.64], R43 ;  /* 0x0000002b0e00b986 */ /* 0x0003e2000c10151e */
[----:B------:R-:W-:Y:S01]  /*1320*/  FSET.BF.GT.AND R28, R28, RZ, PT ;  /* 0x000000ff1c1c720a */ /* 0x000fe20003804000 */
[----:B------:R-:W-:Y:S01]  /*1330*/  FMUL R20, R8, R27 ;  /* 0x0000001b08147220 */ /* 0x000fe20000400000 */
[----:B------:R-:W-:-:S03]  /*1340*/  VIADD R8, R4, 0x1e ;  /* 0x0000001e04087836 */ /* 0x000fc60000000000 */
[----:B------:R-:W-:Y:S01]  /*1350*/  FMUL R39, R39, R28 ;  /* 0x0000001c27277220 */ /* 0x000fe20000400000 */
[----:B------:R-:W-:Y:S01]  /*1360*/  FMUL R28, R44, UR8 ;  /* 0x000000082c1c7c20 */ /* 0x000fe20008400000 */
[----:B------:R-:W-:Y:S02]  /*1370*/  LOP3.LUT R8, R8, 0x1f, RZ, 0xc0, !PT ;  /* 0x0000001f08087812 */ /* 0x000fe400078ec0ff */
[----:B------:R-:W-:Y:S01]  /*1380*/  FMUL R27, R39, UR8 ;  /* 0x00000008271b7c20 */ /* 0x000fe20008400000 */
[----:B0-----:R-:W-:Y:S01]  /*1390*/  FMUL R33, R26, UR8 ;  /* 0x000000081a217c20 */ /* 0x001fe20008400000 */
[----:B------:R-:W-:Y:S01]  /*13a0*/  IADD3 R22, P0, PT, R8, R7, RZ ;  /* 0x0000000708167210 */ /* 0x000fe20007f1e0ff */
[----:B------:R-:W-:Y:S01]  /*13b0*/  FMUL R38, R20, UR8 ;  /* 0x0000000814267c20 */ /* 0x000fe20008400000 */
[----:B------:R-:W-:Y:S02]  /*13c0*/  ISETP.LT.U32.AND P4, PT, R8, UR18, !P4 ;  /* 0x0000001208007c0c */ /* 0x000fe4000e781070 */
[----:B------:R-:W-:-:S02]  /*13d0*/  F2FP.SATFINITE.E4M3.F32.PACK_AB_MERGE_C R28, RZ, R28, RZ ;  /* 0x0000001cff1c723e */ /* 0x000fc400048070ff */
[----:B------:R-:W-:Y:S01]  /*13e0*/  F2FP.SATFINITE.E4M3.F32.PACK_AB_MERGE_C R27, RZ, R27, RZ ;  /* 0x0000001bff1b723e */ /* 0x000fe200048070ff */
[----:B-1----:R-:W-:Y:S08]  /*13f0*/  @P3 BRA `(.L_x_11252) ;  /* 0x0000000000203947 */ /* 0x002ff00003800000 */
        /* <DEDUP_REMOVED lines=8> */
.L_x_11252:
[----:B------:R-:W-:Y:S05]  /*1480*/  BSYNC.RECONVERGENT B0 ;  /* 0x0000000000007941 */ /* 0x000fea0003800200 */
.L_x_11251:
[----:B------:R-:W-:Y:S01]  /*1490*/  BSSY.RECONVERGENT B0, `(.L_x_11253) ;  /* 0x000000d000007945 */ /* 0x000fe20003800200 */
[----:B------:R-:W-:Y:S01]  /*14a0*/  IMAD.X R23, RZ, RZ, R9, P0 ;  /* 0x000000ffff177224 */ /* 0x000fe200000e0609 */
        /* <DEDUP_REMOVED lines=11> */
.L_x_11254:
[----:B------:R-:W-:Y:S05]  /*1560*/  BSYNC.RECONVERGENT B0 ;  /* 0x0000000000007941 */ /* 0x000fea0003800200 */
.L_x_11253:
[----:B------:R-:W-:Y:S01]  /*1570*/  VOTEU.ANY UP0, P4 ;  /* 0x0000000000ff7886 */ /* 0x000fe20002000100 */
[----:B-----5:R-:W-:Y:S01]  /*1580*/  PRMT R34, R30, 0x7632, R34 ;  /* 0x000076321e227816 */ /* 0x020fe20000000022 */
[----:B-1----:R-:W-:Y:S01]  /*1590*/  @P4 IMAD.WIDE.U32 R10, R37, 0x5, R22 ;  /* 0x00000005250a4825 */ /* 0x002fe200078e0016 */
[C---:B0-----:R-:W-:Y:S02]  /*15a0*/  PRMT R15, R12.reuse, 0x7632, R15 ;  /* 0x000076320c0f7816 */ /* 0x041fe4000000000f */
[----:B------:R-:W-:Y:S01]  /*15b0*/  @!P1 CS2R R16, SRZ ;  /* 0x0000000000109805 */ /* 0x000fe2000001ff00 */
[----:B------:R-:W-:Y:S01]  /*15c0*/  @UP0 UIMAD UR10, UR34, 0x5, URZ ;  /* 0x00000005220a08a4 */ /* 0x000fe2000f8e02ff */
[----:B------:R-:W-:Y:S02]  /*15d0*/  IMAD.U32 R37, R12, 0x10000, RZ ;  /* 0x000100000c257824 */ /* 0x000fe400078e00ff */
[----:B------:R-:W-:Y:S02]  /*15e0*/  IMAD.U32 R12, R34, 0x10000, RZ ;  /* 0x00010000220c7824 */ /* 0x000fe400078e00ff */
[----:B------:R-:W-:Y:S01]  /*15f0*/  IMAD.U32 R14, R30, 0x10000, RZ ;  /* 0x000100001e0e7824 */ /* 0x000fe200078e00ff */
[----:B------:R-:W-:Y:S01]  /*1600*/  PRMT R34, R17, 0x7632, R34 ;  /* 0x0000763211227816 */ /* 0x000fe20000000022 */
[----:B------:R-:W-:-:S02]  /*1610*/  IMAD.U32 R30, R15, 0x10000, RZ ;  /* 0x000100000f1e7824 */ /* 0x000fc400078e00ff */
[----:B------:R-:W-:Y:S01]  /*1620*/  @P4 VIADD R15, R11, UR10 ;  /* 0x0000000a0b0f4c36 */ /* 0x000fe20008000000 */
[----:B------:R-:W-:Y:S01]  /*1630*/  FSET.BF.GT.AND R11, R12, RZ, PT ;  /* 0x000000ff0c0b720a */ /* 0x000fe20003804000 */
[----:B------:R-:W-:Y:S01]  /*1640*/  @P4 IMAD.SHL.U32 R43, R10, 0x4, RZ ;  /* 0x000000040a2b4824 */ /* 0x000fe200078e00ff */
[----:B------:R-:W-:Y:S01]  /*1650*/  FSET.BF.GT.AND R14, R14, RZ, PT ;  /* 0x000000ff0e0e720a */ /* 0x000fe20003804000 */
[----:B------:R-:W-:Y:S01]  /*1660*/  IMAD.U32 R40, R19, 0x10000, RZ ;  /* 0x0001000013287824 */ /* 0x000fe200078e00ff */
[----:B------:R-:W-:Y:S01]  /*1670*/  @P4 SHF.L.U64.HI R12, R10, 0x2, R15 ;  /* 0x000000020a0c4819 */ /* 0x000fe2000001020f */
[----:B------:R-:W-:Y:S01]  /*1680*/  FMUL R30, R30, R11 ;  /* 0x0000000b1e1e7220 */ /* 0x000fe20000400000 */
[C---:B------:R-:W-:Y:S01]  /*1690*/  PRMT R11, R31.reuse, 0x7632, R11 ;  /* 0x000076321f0b7816 */ /* 0x040fe2000000000b */
[----:B------:R-:W-:Y:S01]  /*16a0*/  IMAD.U32 R31, R31, 0x10000, RZ ;  /* 0x000100001f1f7824 */ /* 0x000fe200078e00ff */
[----:B------:R-:W-:Y:S01]  /*16b0*/  PRMT R10, R19, 0x7632, R10 ;  /* 0x00007632130a7816 */ /* 0x000fe2000000000a */
[----:B------:R-:W-:-:S02]  /*16c0*/  IMAD.U32 R19, R17, 0x10000, RZ ;  /* 0x0001000011137824 */ /* 0x000fc400078e00ff */
[----:B------:R-:W-:Y:S01]  /*16d0*/  FMUL R37, R37, R14 ;  /* 0x0000000e25257220 */ /* 0x000fe20000400000 */
[----:B------:R-:W-:Y:S01]  /*16e0*/  IMAD.U32 R11, R11, 0x10000, RZ ;  /* 0x000100000b0b7824 */ /* 0x000fe200078e00ff */
[----:B------:R-:W-:Y:S01]  /*16f0*/  FSET.BF.GT.AND R31, R31, RZ, PT ;  /* 0x000000ff1f1f720a */ /* 0x000fe20003804000 */
[----:B------:R-:W-:Y:S01]  /*1700*/  IMAD.U32 R10, R10, 0x10000, RZ ;  /* 0x000100000a0a7824 */ /* 0x000fe200078e00ff */
[----:B------:R-:W-:Y:S01]  /*1710*/  @P4 IADD3 R14, P0, PT, R43, UR13, RZ ;  /* 0x0000000d2b0e4c10 */ /* 0x000fe2000ff1e0ff */
[----:B------:R-:W-:Y:S01]  /*1720*/  IMAD.U32 R34, R34, 0x10000, RZ ;  /* 0x0001000022227824 */ /* 0x000fe200078e00ff */
[----:B------:R-:W-:Y:S01]  /*1730*/  FSET.BF.GT.AND R11, R11, RZ, PT ;  /* 0x000000ff0b0b720a */ /* 0x000fe20003804000 */
[----:B------:R-:W-:Y:S01]  /*1740*/  FMUL R40, R40, R31 ;  /* 0x0000001f28287220 */ /* 0x000fe20000400000 */
[----:B------:R-:W-:-:S03]  /*1750*/  @P4 IADD3.X R15, PT, PT, R12, UR20, RZ, P0, !PT ;  /* 0x000000140c0f4c10 */ /* 0x000fc600087fe4ff */
[----:B------:R-:W-:Y:S01]  /*1760*/  FMUL R31, R10, R11 ;  /* 0x0000000b0a1f7220 */ /* 0x000fe20000400000 */
[C---:B------:R-:W-:Y:S01]  /*1770*/  IMAD.U32 R10, R16.reuse, 0x10000, RZ ;  /* 0x00010000100a7824 */ /* 0x040fe200078e00ff */
[----:B------:R-:W-:-:S04]  /*1780*/  PRMT R11, R16, 0x7632, R11 ;  /* 0x00007632100b7816 */ /* 0x000fc8000000000b */
[----:B------:R-:W-:Y:S01]  /*1790*/  FSET.BF.GT.AND R10, R10, RZ, PT ;  /* 0x000000ff0a0a720a */ /* 0x000fe20003804000 */
[----:B------:R-:W-:-:S04]  /*17a0*/  IMAD.U32 R11, R11, 0x10000, RZ ;  /* 0x000100000b0b7824 */ /* 0x000fc800078e00ff */
[----:B------:R-:W-:Y:S01]  /*17b0*/  FMUL R19, R19, R10 ;  /* 0x0000000a13137220 */ /* 0x000fe20000400000 */
[----:B------:R-:W-:Y:S01]  /*17c0*/  FSET.BF.GT.AND R11, R11, RZ, PT ;  /* 0x000000ff0b0b720a */ /* 0x000fe20003804000 */
[----:B------:R-:W-:-:S04]  /*17d0*/  IMAD.U32 R10, R35, 0x10000, RZ ;  /* 0x00010000230a7824 */ /* 0x000fc800078e00ff */
[----:B------:R-:W-:Y:S01]  /*17e0*/  FMUL R34, R34, R11 ;  /* 0x0000000b22227220 */ /* 0x000fe20000400000 */
[----:B------:R-:W-:Y:S01]  /*17f0*/  FSET.BF.GT.AND R11, R10, RZ, PT ;  /* 0x000000ff0a0b720a */ /* 0x000fe20003804000 */
[----:B------:R-:W-:-:S04]  /*1800*/  IMAD.U32 R10, R13, 0x10000, RZ ;  /* 0x000100000d0a7824 */ /* 0x000fc800078e00ff */
[----:B------:R-:W-:Y:S01]  /*1810*/  FMUL R10, R10, R11 ;  /* 0x0000000b0a0a7220 */ /* 0x000fe20000400000 */
[----:B------:R-:W-:Y:S01]  /*1820*/  @!P4 IMAD.MOV.U32 R11, RZ, RZ, RZ ;  /* 0x000000ffff0bc224 */ /* 0x000fe200078e00ff */
[----:B------:R-:W-:Y:S01]  /*1830*/  @P4 IADD3 R16, P0, PT, R43, UR19, RZ ;  /* 0x000000132b104c10 */ /* 0x000fe2000ff1e0ff */
[----:B------:R-:W-:Y:S01]  /*1840*/  IMAD.U32 R43, RZ, RZ, UR33 ;  /* 0x00000021ff2b7e24 */ /* 0x000fe2000f8e00ff */
[----:B------:R-:W-:-:S03]  /*1850*/  PRMT R35, R35, 0x7632, R35 ;  /* 0x0000763223237816 */ /* 0x000fc60000000023 */
[----:B------:R0:W5:Y:S01]  /*1860*/  @P4 LDG.E R11, desc[UR30][R14.64] ;  /* 0x0000001e0e0b4981 */ /* 0x000162000c1e1900 */
[----:B------:R-:W-:Y:S01]  /*1870*/  @UP0 UIMAD UR10, UR34, 0x6, URZ ;  /* 0x00000006220a08a4 */ /* 0x000fe2000f8e02ff */
[----:B------:R-:W-:Y:S01]  /*1880*/  @P4 IADD3.X R17, PT, PT, R12, UR21, RZ, P0, !PT ;  /* 0x000000150c114c10 */ /* 0x000fe200087fe4ff */
[----:B------:R-:W-:Y:S01]  /*1890*/  @!P4 IMAD.MOV.U32 R12, RZ, RZ, RZ ;  /* 0x000000ffff0cc224 */ /* 0x000fe200078e00ff */
[----:B------:R-:W-:Y:S01]  /*18a0*/  PRMT R13, R13, 0x7632, R13 ;  /* 0x000076320d0d7816 */ /* 0x000fe2000000000d */
[----:B------:R-:W-:-:S04]  /*18b0*/  IMAD.U32 R35, R35, 0x10000, RZ ;  /* 0x0001000023237824 */ /* 0x000fc800078e00ff */
[----:B------:R1:W5:Y:S01]  /*18c0*/  @P4 LDG.E R12, desc[UR30][R16.64] ;  /* 0x0000001e100c4981 */ /* 0x000362000c1e1900 */
[----:B0-----:R-:W-:Y:S01]  /*18d0*/  @P4 IMAD.MOV.U32 R14, RZ, RZ, R22 ;  /* 0x000000ffff0e4224 */ /* 0x001fe200078e0016 */
[----:B------:R-:W-:Y:S01]  /*18e0*/  FSET.BF.GT.AND R35, R35, RZ, PT ;  /* 0x000000ff2323720a */ /* 0x000fe20003804000 */
[----:B------:R-:W-:Y:S02]  /*18f0*/  @P4 IMAD.MOV.U32 R15, RZ, RZ, R23 ;  /* 0x000000ffff0f4224 */ /* 0x000fe400078e0017 */
[----:B------:R-:W-:Y:S02]  /*1900*/  IMAD.U32 R13, R13, 0x10000, RZ ;  /* 0x000100000d0d7824 */ /* 0x000fe400078e00ff */
[----:B------:R-:W-:-:S04]  /*1910*/  @P4 IMAD.WIDE.U32 R14, R43, 0x6, R14 ;  /* 0x000000062b0e4825 */ /* 0x000fc800078e000e */
[----:B------:R-:W-:Y:S01]  /*1920*/  FMUL R13, R13, R35 ;  /* 0x000000230d0d7220 */ /* 0x000fe20000400000 */
[----:B-1----:R-:W-:Y:S01]  /*1930*/  FADD R17, RZ, R24 ;  /* 0x00000018ff117221 */ /* 0x002fe20000000000 */
[----:B------:R-:W-:Y:S02]  /*1940*/  @P4 VIADD R15, R15, UR10 ;  /* 0x0000000a0f0f4c36 */ /* 0x000fe40008000000 */
[----:B------:R-:W-:-:S03]  /*1950*/  @P4 IMAD.SHL.U32 R16, R14, 0x4, RZ ;  /* 0x000000040e104824 */ /* 0x000fc600078e00ff */
[----:B------:R-:W-:Y:S01]  /*1960*/  @P4 SHF.L.U64.HI R15, R14, 0x2, R15 ;  /* 0x000000020e0f4819 */ /* 0x000fe2000001020f */
[----:B------:R-:W-:Y:S01]  /*1970*/  FADD R14, RZ, R25 ;  /* 0x00000019ff0e7221 */ /* 0x000fe20000000000 */
[----:B------:R-:W-:Y:S02]  /*1980*/  FMNMX3 R25, |R25|, RZ, |R24|, !PT ;  /* 0x000000ff19197276 */ /* 0x000fe40007800618 */
        /* <DEDUP_REMOVED lines=30> */
[----:B------:R0:W5:Y:S04]  /*1b70*/  @P4 LDG.E R16, desc[UR30][R44.64] ;  /* 0x0000001e2c104981 */ /* 0x000168000c1e1900 */
[----:B------:R1:W5:Y:S01]  /*1b80*/  @P4 LDG.E R17, desc[UR30][R24.64] ;  /* 0x0000001e18114981 */ /* 0x000362000c1e1900 */
[----:B------:R-:W-:Y:S01]  /*1b90*/  FMNMX3 R21, |R26|, R21, |R20|, !PT ;  /* 0x000000151a157276 */ /* 0x000fe20007800614 */
[----:B------:R-:W-:Y:S01]  /*1ba0*/  FADD R39, R39, R42 ;  /* 0x0000002a27277221 */ /* 0x000fe20000000000 */
[----:B------:R-:W-:Y:S01]  /*1bb0*/  @!P4 IMAD.MOV.U32 R41, RZ, RZ, RZ ;  /* 0x000000ffff29c224 */ /* 0x000fe200078e00ff */
[----:B0-----:R-:W-:-:S04]  /*1bc0*/  @P4 IADD3 R44, P0, PT, R23, UR13, RZ ;  /* 0x0000000d172c4c10 */ /* 0x001fc8000ff1e0ff */
[----:B------:R-:W-:Y:S01]  /*1bd0*/  @P4 IADD3.X R45, PT, PT, R43, UR20, RZ, P0, !PT ;  /* 0x000000142b2d4c10 */ /* 0x000fe200087fe4ff */
[----:B-1----:R-:W-:Y:S01]  /*1be0*/  VIADD R25, R3, 0x1 ;  /* 0x0000000103197836 */ /* 0x002fe20000000000 */
[----:B------:R-:W-:Y:S01]  /*1bf0*/  @P4 IADD3 R22, P0, PT, R23, UR19, RZ ;  /* 0x0000001317164c10 */ /* 0x000fe2000ff1e0ff */
[----:B------:R-:W-:Y:S01]  /*1c00*/  @!P4 IMAD.MOV.U32 R24, RZ, RZ, RZ ;  /* 0x000000ffff18c224 */ /* 0x000fe200078e00ff */
[----:B------:R-:W-:Y:S01]  /*1c10*/  FMNMX3 R42, |R19|, R21, |R34|, !PT ;  /* 0x00000015132a7276 */ /* 0x000fe20007800622 */
[----:B------:R-:W5:Y:S01]  /*1c20*/  @P4 LDG.E R41, desc[UR30][R44.64] ;  /* 0x0000001e2c294981 */ /* 0x000f62000c1e1900 */
[----:B------:R-:W-:Y:S02]  /*1c30*/  @P4 IADD3.X R23, PT, PT, R43, UR21, RZ, P0, !PT ;  /* 0x000000152b174c10 */ /* 0x000fe400087fe4ff */
[----:B------:R-:W-:Y:S02]  /*1c40*/  ISETP.GE.U32.AND P0, PT, R25, UR7, PT ;  /* 0x0000000719007c0c */ /* 0x000fe4000bf06070 */
[----:B------:R-:W-:Y:S01]  /*1c50*/  LOP3.LUT R43, R18, 0xff, RZ, 0xc0, !PT ;  /* 0x000000ff122b7812 */ /* 0x000fe200078ec0ff */
[----:B------:R-:W-:Y:S01]  /*1c60*/  FADD R18, RZ, R19 ;  /* 0x00000013ff127221 */ /* 0x000fe20000000000 */
[----:B------:R-:W-:Y:S01]  /*1c70*/  ISETP.GE.U32.OR P0, PT, R32, UR18, P0 ;  /* 0x0000001220007c0c */ /* 0x000fe20008706470 */
[----:B------:R-:W-:Y:S01]  /*1c80*/  FMUL R19, R19, UR8 ;  /* 0x0000000813137c20 */ /* 0x000fe20008400000 */
[----:B------:R0:W5:Y:S01]  /*1c90*/  @P4 LDG.E R24, desc[UR30][R22.64] ;  /* 0x0000001e16184981 */ /* 0x000162000c1e1900 */
[----:B------:R-:W-:Y:S01]  /*1ca0*/  FADD R21, R37, R18 ;  /* 0x0000001225157221 */ /* 0x000fe20000000000 */
[----:B------:R-:W-:Y:S01]  /*1cb0*/  FMUL R18, R34, UR8 ;  /* 0x0000000822127c20 */ /* 0x000fe20008400000 */
[----:B------:R-:W-:Y:S01]  /*1cc0*/  IMAD R36, R36, 0x100, R43 ;  /* 0x0000010024247824 */ /* 0x000fe200078e022b */
[----:B------:R-:W-:Y:S01]  /*1cd0*/  F2FP.SATFINITE.E4M3.F32.PACK_AB_MERGE_C R19, RZ, R19, RZ ;  /* 0x00000013ff13723e */ /* 0x000fe200048070ff */
[----:B------:R-:W-:Y:S01]  /*1ce0*/  IMAD.U32 R27, R27, 0x10000, RZ ;  /* 0x000100001b1b7824 */ /* 0x000fe200078e00ff */
[C---:B------:R-:W-:Y:S01]  /*1cf0*/  FMNMX3 R42, |R37|.reuse, R42, |R30|, !PT ;  /* 0x0000002a252a7276 */ /* 0x040fe2000780061e */
[----:B------:R-:W-:Y:S01]  /*1d00*/  FMUL R37, R37, UR8 ;  /* 0x0000000825257c20 */ /* 0x000fe20008400000 */
[----:B------:R-:W-:Y:S01]  /*1d10*/  F2FP.SATFINITE.E4M3.F32.PACK_AB_MERGE_C R18, RZ, R18, RZ ;  /* 0x00000012ff12723e */ /* 0x000fe200048070ff */
[----:B------:R-:W-:-:S02]  /*1d20*/  IMAD.U32 R28, R28, 0x10000, RZ ;  /* 0x000100001c1c7824 */ /* 0x000fc400078e00ff */
[----:B0-----:R-:W-:Y:S01]  /*1d30*/  FADD R23, RZ, R34 ;  /* 0x00000022ff177221 */ /* 0x001fe20000000000 */
[----:B------:R-:W-:Y:S01]  /*1d40*/  LOP3.LUT R36, R36, 0xffff, RZ, 0xc0, !PT ;  /* 0x0000ffff24247812 */ /* 0x000fe200078ec0ff */
[----:B------:R-:W-:Y:S01]  /*1d50*/  FADD R35, R26, R35 ;  /* 0x000000231a237221 */ /* 0x000fe20000000000 */
[----:B------:R-:W-:Y:S01]  /*1d60*/  @!P0 PRMT R44, R18, 0x7604, R19 ;  /* 0x00007604122c8816 */ /* 0x000fe20000000013 */
[C---:B------:R-:W-:Y:S01]  /*1d70*/  FADD R34, R30.reuse, R23 ;  /* 0x000000171e227221 */ /* 0x040fe20000000000 */
[----:B------:R-:W-:Y:S01]  /*1d80*/  FMUL R30, R30, UR8 ;  /* 0x000000081e1e7c20 */ /* 0x000fe20008400000 */
[----:B------:R-:W-:Y:S01]  /*1d90*/  LOP3.LUT R43, R18, 0xff, RZ, 0xc0, !PT ;  /* 0x000000ff122b7812 */ /* 0x000fe200078ec0ff */
[----:B------:R-:W-:Y:S01]  /*1da0*/  IMAD.IADD R26, R3, 0x1, R0 ;  /* 0x00000001031a7824 */ /* 0x000fe200078e0200 */
[----:B------:R-:W-:Y:S01]  /*1db0*/  IADD3 R18, P1, PT, R32, R7, RZ ;  /* 0x0000000720127210 */ /* 0x000fe20007f3e0ff */
[----:B------:R-:W-:Y:S01]  /*1dc0*/  FADD R39, R20, R39 ;  /* 0x0000002714277221 */ /* 0x000fe20000000000 */
[----:B------:R-:W-:Y:S01]  /*1dd0*/  F2FP.SATFINITE.E4M3.F32.PACK_AB_MERGE_C R22, RZ, R30, RZ ;  /* 0x0000001eff16723e */ /* 0x000fe200048070ff */
[----:B------:R-:W-:Y:S01]  /*1de0*/  FADD R34, R31, R34 ;  /* 0x000000221f227221 */ /* 0x000fe20000000000 */
[----:B------:R-:W-:Y:S01]  /*1df0*/  F2FP.SATFINITE.E4M3.F32.PACK_AB_MERGE_C R37, RZ, R37, RZ ;  /* 0x00000025ff25723e */ /* 0x000fe200048070ff */
[----:B------:R-:W-:Y:S01]  /*1e00*/  BSSY.RECONVERGENT B0, `(.L_x_11255) ;  /* 0x000003d000007945 */ /* 0x000fe20003800200 */
[----:B------:R-:W-:Y:S01]  /*1e10*/  LOP3.LUT R30, R19, 0xff, RZ, 0xc0, !PT ;  /* 0x000000ff131e7812 */ /* 0x000fe200078ec0ff */
[----:B------:R-:W-:Y:S01]  /*1e20*/  IMAD.X R19, RZ, RZ, R9, P1 ;  /* 0x000000ffff137224 */ /* 0x000fe200008e0609 */
[----:B------:R-:W-:Y:S01]  /*1e30*/  LOP3.LUT R27, R36, 0xff0000, R27, 0xf8, !PT ;  /* 0x00ff0000241b7812 */ /* 0x000fe200078ef81b */
[----:B------:R-:W-:Y:S01]  /*1e40*/  IMAD R43, R22, 0x100, R43 ;  /* 0x00000100162b7824 */ /* 0x000fe200078e022b */
[----:B------:R-:W-:Y:S01]  /*1e50*/  @!P0 LEA R36, P1, R18, UR16, 0x1 ;  /* 0x0000001012248c11 */ /* 0x000fe2000f8208ff */
[----:B------:R-:W-:Y:S01]  /*1e60*/  IMAD R30, R37, 0x100, R30 ;  /* 0x00000100251e7824 */ /* 0x000fe200078e021e */
[----:B------:R-:W-:Y:S01]  /*1e70*/  @!P0 PRMT R45, R22, 0x7604, R37 ;  /* 0x00007604162d8816 */ /* 0x000fe20000000025 */
[----:B------:R-:W-:Y:S01]  /*1e80*/  FADD R21, R40, R21 ;  /* 0x0000001528157221 */ /* 0x000fe20000000000 */
[----:B------:R-:W-:-:S02]  /*1e90*/  @!P0 LEA.HI.X R37, R18, UR9, R19, 0x1, P1 ;  /* 0x0000000912258c11 */ /* 0x000fc400088f0c13 */
[----:B------:R-:W-:Y:S02]  /*1ea0*/  @!P0 IADD3 R23, P1, PT, R18, UR33, RZ ;  /* 0x0000002112178c10 */ /* 0x000fe4000ff3e0ff */
[----:B------:R-:W-:Y:S01]  /*1eb0*/  LOP3.LUT R43, R43, 0xffff, RZ, 0xc0, !PT ;  /* 0x0000ffff2b2b7812 */ /* 0x000fe200078ec0ff */
[----:B------:R0:W-:Y:S01]  /*1ec0*/  @!P0 STG.E.U16 desc[UR30][R36.64], R44 ;  /* 0x0000002c24008986 */ /* 0x0001e2000c10151e */
[----:B------:R-:W-:Y:S02]  /*1ed0*/  @!P0 IADD3.X R32, PT, PT, R19, UR34, RZ, P1, !PT ;  /* 0x0000002213208c10 */ /* 0x000fe40008ffe4ff */
[----:B------:R-:W-:Y:S02]  /*1ee0*/  @!P0 LEA R22, P1, R23, UR16, 0x1 ;  /* 0x0000001017168c11 */ /* 0x000fe4000f8208ff */
[----:B------:R-:W-:Y:S02]  /*1ef0*/  LOP3.LUT R33, R33, 0xffff, RZ, 0xc0, !PT ;  /* 0x0000ffff21217812 */ /* 0x000fe400078ec0ff */
[----:B------:R-:W-:Y:S01]  /*1f00*/  @!P0 LEA.HI.X R23, R23, UR9, R32, 0x1, P1 ;  /* 0x0000000917178c11 */ /* 0x000fe200088f0c20 */
[----:B------:R-:W-:Y:S01]  /*1f10*/  FMUL R32, R40, UR8 ;  /* 0x0000000828207c20 */ /* 0x000fe20008400000 */
[----:B------:R-:W-:Y:S01]  /*1f20*/  LOP3.LUT R28, R28, 0xff0000, RZ, 0xc0, !PT ;  /* 0x00ff00001c1c7812 */ /* 0x000fe200078ec0ff */
[----:B------:R-:W-:Y:S01]  /*1f30*/  IMAD.SHL.U32 R20, R33, 0x1000000, RZ ;  /* 0x0100000021147824 */ /* 0x000fe200078e00ff */
[----:B------:R-:W-:Y:S01]  /*1f40*/  LOP3.LUT R38, R38, 0xffff, RZ, 0xc0, !PT ;  /* 0x0000ffff26267812 */ /* 0x000fe200078ec0ff */
[----:B------:R1:W-:Y:S01]  /*1f50*/  @!P0 STG.E.U16 desc[UR30][R22.64], R45 ;  /* 0x0000002d16008986 */ /* 0x0003e2000c10151e */
[----:B------:R-:W-:Y:S01]  /*1f60*/  F2FP.SATFINITE.E4M3.F32.PACK_AB_MERGE_C R32, RZ, R32, RZ ;  /* 0x00000020ff20723e */ /* 0x000fe200048070ff */
[----:B0-----:R-:W-:Y:S01]  /*1f70*/  FMUL R36, R10, UR8 ;  /* 0x000000080a247c20 */ /* 0x001fe20008400000 */
[----:B------:R-:W-:Y:S01]  /*1f80*/  LOP3.LUT R26, R26, 0x1f, RZ, 0xc0, !PT ;  /* 0x0000001f1a1a7812 */ /* 0x000fe200078ec0ff */
[----:B------:R-:W-:Y:S01]  /*1f90*/  IMAD.SHL.U32 R38, R38, 0x1000000, RZ ;  /* 0x0100000026267824 */ /* 0x000fe200078e00ff */
[----:B------:R-:W-:Y:S01]  /*1fa0*/  LOP3.LUT R29, R28, 0xffff, R29, 0xf8, !PT ;  /* 0x0000ffff1c1d7812 */ /* 0x000fe200078ef81d */
[----:B------:R-:W-:Y:S01]  /*1fb0*/  VIADD R28, R4, 0x1d ;  /* 0x0000001d041c7836 */ /* 0x000fe20000000000 */
[----:B------:R-:W-:Y:S01]  /*1fc0*/  F2FP.SATFINITE.E4M3.F32.PACK_AB_MERGE_C R36, RZ, R36, RZ ;  /* 0x00000024ff24723e */ /* 0x000fe200048070ff */
[----:B------:R0:W2:Y:S01]  /*1fd0*/  SHFL.IDX PT, R35, R35, R26, 0x1f ;  /* 0x00001f1a23237589 */ /* 0x0000a200000e0000 */
[----:B------:R-:W-:-:S02]  /*1fe0*/  FMNMX3 R42, |R40|, R42, |R31|, !PT ;  /* 0x0000002a282a7276 */ /* 0x000fc4000780061f */
[----:B------:R-:W-:Y:S01]  /*1ff0*/  LOP3.LUT R29, R29, R20, RZ, 0xfc, !PT ;  /* 0x000000141d1d7212 */ /* 0x000fe200078efcff */
[----:B-1----:R-:W-:Y:S01]  /*2000*/  IMAD.U32 R22, R32, 0x10000, RZ ;  /* 0x0001000020167824 */ /* 0x002fe200078e00ff */
[----:B------:R0:W1:Y:S01]  /*2010*/  SHFL.IDX PT, R39, R39, R26, 0x1f ;  /* 0x00001f1a27277589 */ /* 0x00006200000e0000 */
[----:B------:R-:W-:Y:S02]  /*2020*/  LOP3.LUT R27, R27, R38, RZ, 0xfc, !PT ;  /* 0x000000261b1b7212 */ /* 0x000fe400078efcff */
[----:B------:R-:W-:Y:S02]  /*2030*/  LOP3.LUT R20, R28, 0x1f, RZ, 0xc0, !PT ;  /* 0x0000001f1c147812 */ /* 0x000fe400078ec0ff */
[----:B------:R-:W-:-:S04]  /*2040*/  LOP3.LUT R23, R22, 0xff0000, RZ, 0xc0, !PT ;  /* 0x00ff000016177812 */ /* 0x000fc800078ec0ff */
[----:B------:R-:W-:Y:S01]  /*2050*/  LOP3.LUT R37, R23, 0xffff, R30, 0xf8, !PT ;  /* 0x0000ffff17257812 */ /* 0x000fe200078ef81e */
[----:B------:R-:W-:Y:S01]  /*2060*/  FMUL R23, R31, UR8 ;  /* 0x000000081f177c20 */ /* 0x000fe20008400000 */
[----:B------:R-:W-:Y:S01]  /*2070*/  LOP3.LUT R30, R36, 0xffff, RZ, 0xc0, !PT ;  /* 0x0000ffff241e7812 */ /* 0x000fe200078ec0ff */
[----:B------:R-:W-:-:S03]  /*2080*/  VIADD R31, R3, 0x3 ;  /* 0x00000003031f7836 */ /* 0x000fc60000000000 */
[----:B------:R-:W-:Y:S01]  /*2090*/  F2FP.SATFINITE.E4M3.F32.PACK_AB_MERGE_C R23, RZ, R23, RZ ;  /* 0x00000017ff17723e */ /* 0x000fe200048070ff */
[----:B------:R-:W-:Y:S01]  /*20a0*/  IMAD.SHL.U32 R30, R30, 0x1000000, RZ ;  /* 0x010000001e1e7824 */ /* 0x000fe200078e00ff */
[----:B------:R-:W-:-:S03]  /*20b0*/  ISETP.GE.U32.AND P1, PT, R31, UR7, PT ;  /* 0x000000071f007c0c */ /* 0x000fc6000bf26070 */
[----:B------:R-:W-:Y:S01]  /*20c0*/  IMAD.U32 R22, R23, 0x10000, RZ ;  /* 0x0001000017167824 */ /* 0x000fe200078e00ff */
[----:B------:R-:W-:Y:S01]  /*20d0*/  LOP3.LUT R30, R37, R30, RZ, 0xfc, !PT ;  /* 0x0000001e251e7212 */ /* 0x000fe200078efcff */
[----:B------:R-:W-:-:S03]  /*20e0*/  FMUL R37, R13, UR8 ;  /* 0x000000080d257c20 */ /* 0x000fc60008400000 */
[----:B------:R-:W-:Y:S02]  /*20f0*/  LOP3.LUT R22, R43, 0xff0000, R22, 0xf8, !PT ;  /* 0x00ff00002b167812 */ /* 0x000fe400078ef816 */
[----:B------:R-:W-:-:S04]  /*2100*/  F2FP.SATFINITE.E4M3.F32.PACK_AB_MERGE_C R37, RZ, R37, RZ ;  /* 0x00000025ff25723e */ /* 0x000fc800048070ff */
[----:B------:R-:W-:-:S05]  /*2110*/  LOP3.LUT R43, R37, 0xffff, RZ, 0xc0, !PT ;  /* 0x0000ffff252b7812 */ /* 0x000fca00078ec0ff */
[----:B------:R-:W-:-:S05]  /*2120*/  IMAD.SHL.U32 R43, R43, 0x1000000, RZ ;  /* 0x010000002b2b7824 */ /* 0x000fca00078e00ff */
[----:B------:R-:W-:Y:S01]  /*2130*/  LOP3.LUT R22, R22, R43, RZ, 0xfc, !PT ;  /* 0x0000002b16167212 */ /* 0x000fe200078efcff */
[----:B012---:R-:W-:Y:S06]  /*2140*/  @P0 BRA `(.L_x_11256) ;  /* 0x0000000000200947 */ /* 0x007fec0003800000 */
        /* <DEDUP_REMOVED lines=8> */
.L_x_11256:
[----:B------:R-:W-:Y:S05]  /*21d0*/  BSYNC.RECONVERGENT B0 ;  /* 0x0000000000007941 */ /* 0x000fea0003800200 */
.L_x_11255:
[----:B------:R-:W-:Y:S04]  /*21e0*/  BSSY.RECONVERGENT B0, `(.L_x_11257) ;  /* 0x000000a000007945 */ /* 0x000fe80003800200 */
[----:B------:R-:W-:Y:S05]  /*21f0*/  @P0 BRA `(.L_x_11258) ;  /* 0x0000000000200947 */ /* 0x000fea0003800000 */
        /* <DEDUP_REMOVED lines=8> */
.L_x_11258:
[----:B------:R-:W-:Y:S05]  /*2280*/  BSYNC.RECONVERGENT B0 ;  /* 0x0000000000007941 */ /* 0x000fea0003800200 */
.L_x_11257:
[----:B------:R-:W-:Y:S01]  /*2290*/  USHF.L.U32 UR14, UR33, 0x2, URZ ;  /* 0x00000002210e7899 */ /* 0x000fe200080006ff */
[----:B------:R-:W-:Y:S01]  /*22a0*/  ISETP.LT.U32.AND P0, PT, R20, UR18, !P1 ;  /* 0x0000001214007c0c */ /* 0x000fe2000cf01070 */
[----:B------:R-:W-:Y:S01]  /*22b0*/  USHF.L.U64.HI UR15, UR33, 0x2, UR34 ;  /* 0x00000002210f7899 */ /* 0x000fe20008010222 */
[C---:B-1---5:R-:W-:Y:S01]  /*22c0*/  PRMT R18, R12.reuse, 0x7632, R18 ;  /* 0x000076320c127816 */ /* 0x062fe20000000012 */
[C---:B------:R-:W-:Y:S01]  /*22d0*/  IMAD.U32 R26, R11.reuse, 0x10000, RZ ;  /* 0x000100000b1a7824 */ /* 0x040fe200078e00ff */
[----:B0-----:R-:W-:Y:S01]  /*22e0*/  PRMT R23, R11, 0x7632, R23 ;  /* 0x000076320b177816 */ /* 0x001fe20000000017 */
[----:B------:R-:W-:Y:S01]  /*22f0*/  IMAD.U32 R11, R12, 0x10000, RZ ;  /* 0x000100000c0b7824 */ /* 0x000fe200078e00ff */
[----:B------:R-:W-:Y:S01]  /*2300*/  IADD3 R7, P1, PT, R7, UR14, RZ ;  /* 0x0000000e07077c10 */ /* 0x000fe2000ff3e0ff */
[----:B------:R-:W-:Y:S02]  /*2310*/  IMAD.U32 R18, R18, 0x10000, RZ ;  /* 0x0001000012127824 */ /* 0x000fe400078e00ff */
[----:B------:R-:W-:Y:S01]  /*2320*/  FADD R34, R13, R34 ;  /* 0x000000220d227221 */ /* 0x000fe20000000000 */
[----:B------:R-:W-:Y:S01]  /*2330*/  FMNMX3 R42, |R10|, R42, |R13|, !PT ;  /* 0x0000002a0a2a7276 */ /* 0x000fe2000780060d */
[----:B------:R-:W-:Y:S01]  /*2340*/  IMAD.U32 R23, R23, 0x10000, RZ ;  /* 0x0001000017177824 */ /* 0x000fe200078e00ff */
[----:B------:R-:W-:Y:S01]  /*2350*/  IADD3.X R9, PT, PT, R9, UR15, RZ, P1, !PT ;  /* 0x0000000f09097c10 */ /* 0x000fe20008ffe4ff */
[----:B------:R-:W-:Y:S01]  /*2360*/  IMAD.U32 R19, RZ, RZ, UR33 ;  /* 0x00000021ff137e24 */ /* 0x000fe2000f8e00ff */
[----:B------:R-:W-:Y:S01]  /*2370*/  IADD3 R12, P1, PT, R20, R7, RZ ;  /* 0x00000007140c7210 */ /* 0x000fe20007f3e0ff */
[----:B------:R-:W-:Y:S01]  /*2380*/  VOTEU.ANY UP0, P0 ;  /* 0x0000000000ff7886 */ /* 0x000fe20000000100 */
[----:B------:R-:W-:Y:S01]  /*2390*/  FSET.BF.GT.AND R11, R11, RZ, PT ;  /* 0x000000ff0b0b720a */ /* 0x000fe20003804000 */
[----:B------:R-:W-:Y:S01]  /*23a0*/  FADD R21, R10, R21 ;  /* 0x000000150a157221 */ /* 0x000fe20000000000 */
[C---:B------:R-:W-:Y:S01]  /*23b0*/  PRMT R32, R15.reuse, 0x7632, R32 ;  /* 0x000076320f207816 */ /* 0x040fe20000000020 */
[----:B------:R-:W-:Y:S01]  /*23c0*/  IMAD.X R13, RZ, RZ, R9, P1 ;  /* 0x000000ffff0d7224 */ /* 0x000fe200008e0609 */
[----:B------:R-:W-:Y:S01]  /*23d0*/  FSET.BF.GT.AND R18, R18, RZ, PT ;  /* 0x000000ff1212720a */ /* 0x000fe20003804000 */
[----:B------:R-:W-:Y:S01]  /*23e0*/  FMUL R26, R26, R11 ;  /* 0x0000000b1a1a7220 */ /* 0x000fe20000400000 */
[----:B------:R-:W-:Y:S01]  /*23f0*/  IMAD.U32 R15, R15, 0x10000, RZ ;  /* 0x000100000f0f7824 */ /* 0x000fe200078e00ff */
[----:B------:R-:W-:Y:S01]  /*2400*/  @UP0 UIMAD UR10, UR34, 0x5, URZ ;  /* 0x00000005220a08a4 */ /* 0x000fe2000f8e02ff */
[----:B------:R-:W-:-:S02]  /*2410*/  IMAD.U32 R33, RZ, RZ, UR33 ;  /* 0x00000021ff217e24 */ /* 0x000fc4000f8e00ff */
[----:B------:R-:W-:Y:S01]  /*2420*/  FMUL R23, R23, R18 ;  /* 0x0000001217177220 */ /* 0x000fe20000400000 */
[----:B------:R-:W-:Y:S01]  /*2430*/  @P0 IMAD.MOV.U32 R10, RZ, RZ, R12 ;  /* 0x000000ffff0a0224 */ /* 0x000fe200078e000c */
[----:B------:R-:W-:Y:S01]  /*2440*/  PRMT R28, R14, 0x7632, R28 ;  /* 0x000076320e1c7816 */ /* 0x000fe2000000001c */
[--C-:B------:R-:W-:Y:S01]  /*2450*/  @P0 IMAD.MOV.U32 R11, RZ, RZ, R13.reuse ;  /* 0x000000ffff0b0224 */ /* 0x100fe200078e000d */
[----:B------:R-:W-:Y:S01]  /*2460*/  FSET.BF.GT.AND R15, R15, RZ, PT ;  /* 0x000000ff0f0f720a */ /* 0x000fe20003804000 */
[----:B------:R-:W-:Y:S01]  /*2470*/  IMAD.U32 R32, R32, 0x10000, RZ ;  /* 0x0001000020207824 */ /* 0x000fe200078e00ff */
[----:B------:R-:W-:Y:S01]  /*2480*/  @UP0 UIMAD UR12, UR34, 0x6, URZ ;  /* 0x00000006220c08a4 */ /* 0x000fe2000f8e02ff */
[----:B------:R-:W-:-:S04]  /*2490*/  @P0 IMAD.WIDE.U32 R18, R19, 0x5, R12 ;  /* 0x0000000513120825 */ /* 0x000fc800078e000c */
[----:B------:R-:W-:Y:S01]  /*24a0*/  @P0 IMAD.WIDE.U32 R10, R33, 0x6, R10 ;  /* 0x00000006210a0825 */ /* 0x000fe200078e000a */
[----:B------:R-:W-:-:S03]  /*24b0*/  FSET.BF.GT.AND R33, R32, RZ, PT ;  /* 0x000000ff2021720a */ /* 0x000fc60003804000 */
[----:B------:R-:W-:Y:S02]  /*24c0*/  IMAD.U32 R14, R14, 0x10000, RZ ;  /* 0x000100000e0e7824 */ /* 0x000fe400078e00ff */
[----:B------:R-:W-:Y:S02]  /*24d0*/  IMAD.U32 R28, R28, 0x10000, RZ ;  /* 0x000100001c1c7824 */ /* 0x000fe400078e00ff */
[----:B------:R-:W-:Y:S02]  /*24e0*/  @P0 VIADD R37, R19, UR10 ;  /* 0x0000000a13250c36 */ /* 0x000fe40008000000 */
[----:B------:R-:W-:Y:S01]  /*24f0*/  FMUL R14, R14, R15 ;  /* 0x0000000f0e0e7220 */ /* 0x000fe20000400000 */
[----:B------:R-:W-:Y:S02]  /*2500*/  @P0 IMAD.SHL.U32 R19, R18, 0x4, RZ ;  /* 0x0000000412130824 */ /* 0x000fe400078e00ff */
[----:B------:R-:W-:Y:S01]  /*2510*/  FMUL R15, R28, R33 ;  /* 0x000000211c0f7220 */ /* 0x000fe20000400000 */
[----:B------:R-:W-:Y:S01]  /*2520*/  @P0 VIADD R11, R11, UR12 ;  /* 0x0000000c0b0b0c36 */ /* 0x000fe20008000000 */
[----:B------:R-:W-:Y:S01]  /*2530*/  @P0 SHF.L.U64.HI R28, R18, 0x2, R37 ;  /* 0x00000002121c0819 */ /* 0x000fe20000010225 */
[----:B------:R-:W-:Y:S01]  /*2540*/  @P0 IMAD.SHL.U32 R38, R10, 0x4, RZ ;  /* 0x000000040a260824 */ /* 0x000fe200078e00ff */
[----:B------:R-:W-:-:S02]  /*2550*/  @P0 IADD3 R32, P1, PT, R19, UR13, RZ ;  /* 0x0000000d13200c10 */ /* 0x000fc4000ff3e0ff */
[----:B------:R-:W-:Y:S02]  /*2560*/  @P0 IADD3 R18, P2, PT, R19, UR19, RZ ;  /* 0x0000001313120c10 */ /* 0x000fe4000ff5e0ff */
[C---:B------:R-:W-:Y:S02]  /*2570*/  PRMT R37, R17.reuse, 0x7632, R37 ;  /* 0x0000763211257816 */ /* 0x040fe40000000025 */
[C---:B------:R-:W-:Y:S02]  /*2580*/  @P0 IADD3.X R33, PT, PT, R28.reuse, UR20, RZ, P1, !PT ;  /* 0x000000141c210c10 */ /* 0x040fe40008ffe4ff */
[----:B------:R-:W-:Y:S01]  /*2590*/  @P0 IADD3.X R19, PT, PT, R28, UR21, RZ, P2, !PT ;  /* 0x000000151c130c10 */ /* 0x000fe200097fe4ff */
[----:B------:R-:W-:Y:S01]  /*25a0*/  IMAD.U32 R28, R17, 0x10000, RZ ;  /* 0x00010000111c7824 */ /* 0x000fe200078e00ff */
[----:B------:R-:W-:Y:S01]  /*25b0*/  PRMT R36, R16, 0x7632, R36 ;  /* 0x0000763210247816 */ /* 0x000fe20000000024 */
[----:B------:R-:W-:Y:S01]  /*25c0*/  IMAD.U32 R37, R37, 0x10000, RZ ;  /* 0x0001000025257824 */ /* 0x000fe200078e00ff */
[----:B------:R-:W-:-:S02]  /*25d0*/  @P0 SHF.L.U64.HI R40, R10, 0x2, R11 ;  /* 0x000000020a280819 */ /* 0x000fc4000001020b */
[----:B------:R-:W-:Y:S02]  /*25e0*/  @!P0 CS2R R10, SRZ ;  /* 0x00000000000a8805 */ /* 0x000fe4000001ff00 */
[----:B------:R-:W-:Y:S01]  /*25f0*/  FSET.BF.GT.AND R28, R28, RZ, PT ;  /* 0x000000ff1c1c720a */ /* 0x000fe20003804000 */
[----:B------:R-:W-:Y:S01]  /*2600*/  IMAD.U32 R17, R16, 0x10000, RZ ;  /* 0x0001000010117824 */ /* 0x000fe200078e00ff */
[----:B------:R-:W-:Y:S01]  /*2610*/  FSET.BF.GT.AND R37, R37, RZ, PT ;  /* 0x000000ff2525720a */ /* 0x000fe20003804000 */
[----:B------:R-:W-:Y:S01]  /*2620*/  IMAD.U32 R36, R36, 0x10000, RZ ;  /* 0x0001000024247824 */ /* 0x000fe200078e00ff */
[----:B------:R-:W-:Y:S01]  /*2630*/  @P0 IADD3 R16, P1, PT, R38, UR13, RZ ;  /* 0x0000000d26100c10 */ /* 0x000fe2000ff3e0ff */
[----:B------:R0:W2:Y:S01]  /*2640*/  @P0 LDG.E R10, desc[UR30][R18.64] ;  /* 0x0000001e120a0981 */ /* 0x0000a2000c1e1900 */
[----:B------:R-:W-:Y:S02]  /*2650*/  VIADD R43, R3, 0x2 ;  /* 0x00000002032b7836 */ /* 0x000fe40000000000 */
[----:B------:R-:W-:Y:S01]  /*2660*/  FMUL R36, R36, R37 ;  /* 0x0000002524247220 */ /* 0x000fe20000400000 */
[----:B------:R1:W3:Y:S01]  /*2670*/  @P0 LDG.E R11, desc[UR30][R32.64] ;  /* 0x0000001e200b0981 */ /* 0x0002e2000c1e1900 */
[----:B0-----:R-:W-:Y:S01]  /*2680*/  FMUL R19, R17, R28 ;  /* 0x0000001c11137220 */ /* 0x001fe20000400000 */
[----:B------:R-:W-:-:S02]  /*2690*/  @P0 IADD3.X R17, PT, PT, R40, UR20, RZ, P1, !PT ;  /* 0x0000001428110c10 */ /* 0x000fc40008ffe4ff */
[----:B------:R-:W-:Y:S01]  /*26a0*/  ISETP.GE.U32.AND P1, PT, R43, UR7, PT ;  /* 0x000000072b007c0c */ /* 0x000fe2000bf26070 */
[----:B-1----:R-:W-:Y:S01]  /*26b0*/  FADD R33, RZ, R19 ;  /* 0x00000013ff217221 */ /* 0x002fe20000000000 */
[C-C-:B------:R-:W-:Y:S01]  /*26c0*/  FMNMX3 R32, |R19|.reuse, R42, |R36|.reuse, !PT ;  /* 0x0000002a13207276 */ /* 0x140fe20007800624 */
[----:B------:R-:W-:Y:S01]  /*26d0*/  FMUL R37, R19, UR8 ;  /* 0x0000000813257c20 */ /* 0x000fe20008400000 */
[----:B------:R-:W-:Y:S01]  /*26e0*/  ISETP.GE.U32.OR P1, PT, R8, UR18, P1 ;  /* 0x0000001208007c0c */ /* 0x000fe20008f26470 */
[----:B------:R-:W-:Y:S01]  /*26f0*/  FMUL R18, R36, UR8 ;  /* 0x0000000824127c20 */ /* 0x000fe20008400000 */
[----:B------:R-:W-:Y:S01]  /*2700*/  FADD R36, RZ, R36 ;  /* 0x00000024ff247221 */ /* 0x000fe20000000000 */
[C---:B------:R-:W-:Y:S01]  /*2710*/  FADD R33, R26.reuse, R33 ;  /* 0x000000211a217221 */ /* 0x040fe20000000000 */
[C---:B------:R-:W-:Y:S01]  /*2720*/  FMNMX3 R32, |R26|.reuse, R32, |R23|, !PT ;  /* 0x000000201a207276 */ /* 0x040fe20007800617 */
[----:B------:R-:W-:Y:S01]  /*2730*/  FMUL R26, R26, UR8 ;  /* 0x000000081a1a7c20 */ /* 0x000fe20008400000 */
[----:B------:R-:W-:Y:S01]  /*2740*/  F2FP.SATFINITE.E4M3.F32.PACK_AB_MERGE_C R37, RZ, R37, RZ ;  /* 0x00000025ff25723e */ /* 0x000fe200048070ff */
[C---:B------:R-:W-:Y:S01]  /*2750*/  FADD R36, R23.reuse, R36 ;  /* 0x0000002417247221 */ /* 0x040fe20000000000 */
[----:B------:R-:W-:Y:S01]  /*2760*/  F2FP.SATFINITE.E4M3.F32.PACK_AB_MERGE_C R42, RZ, R18, RZ ;  /* 0x00000012ff2a723e */ /* 0x000fe200048070ff */
[----:B------:R-:W-:Y:S01]  /*2770*/  FMUL R23, R23, UR8 ;  /* 0x0000000817177c20 */ /* 0x000fe20008400000 */
[----:B------:R-:W-:Y:S01]  /*2780*/  @!P0 IMAD.MOV.U32 R28, RZ, RZ, RZ ;  /* 0x000000ffff1c8224 */ /* 0x000fe200078e00ff */
[----:B------:R-:W-:-:S02]  /*2790*/  LOP3.LUT R18, R37, 0xff, RZ, 0xc0, !PT ;  /* 0x000000ff25127812 */ /* 0x000fc400078ec0ff */
[----:B------:R-:W-:Y:S02]  /*27a0*/  F2FP.SATFINITE.E4M3.F32.PACK_AB_MERGE_C R19, RZ, R26, RZ ;  /* 0x0000001aff13723e */ /* 0x000fe400048070ff */
[----:B------:R-:W-:Y:S01]  /*27b0*/  F2FP.SATFINITE.E4M3.F32.PACK_AB_MERGE_C R43, RZ, R23, RZ ;  /* 0x00000017ff2b723e */ /* 0x000fe200048070ff */
[----:B------:R0:W5:Y:S01]  /*27c0*/  @P0 LDG.E R28, desc[UR30][R16.64] ;  /* 0x0000001e101c0981 */ /* 0x000162000c1e1900 */
[----:B------:R-:W-:Y:S01]  /*27d0*/  @!P1 PRMT R37, R42, 0x7604, R37 ;  /* 0x000076042a259816 */ /* 0x000fe20000000025 */
[--C-:B------:R-:W-:Y:S01]  /*27e0*/  IMAD R23, R19, 0x100, R18.reuse ;  /* 0x0000010013177824 */ /* 0x100fe200078e0212 */
[C---:B------:R-:W-:Y:S01]  /*27f0*/  PRMT R18, R24.reuse, 0x7632, R18 ;  /* 0x0000763218127816 */ /* 0x040fe20000000012 */
[----:B------:R-:W-:Y:S01]  /*2800*/  IMAD.U32 R24, R24, 0x10000, RZ ;  /* 0x0001000018187824 */ /* 0x000fe200078e00ff */
[----:B------:R-:W-:Y:S02]  /*2810*/  LOP3.LUT R42, R42, 0xff, RZ, 0xc0, !PT ;  /* 0x000000ff2a2a7812 */ /* 0x000fe400078ec0ff */
[----:B0-----:R-:W-:Y:S01]  /*2820*/  @P0 IADD3 R16, P2, PT, R38, UR19, RZ ;  /* 0x0000001326100c10 */ /* 0x001fe2000ff5e0ff */
[----:B------:R-:W-:Y:S01]  /*2830*/  IMAD.U32 R18, R18, 0x10000, RZ ;  /* 0x0001000012127824 */ /* 0x000fe200078e00ff */
[----:B------:R-:W-:-:S02]  /*2840*/  @!P1 PRMT R38, R43, 0x7604, R19 ;  /* 0x000076042b269816 */ /* 0x000fc40000000013 */
[----:B------:R-:W-:Y:S01]  /*2850*/  @P0 IADD3.X R17, PT, PT, R40, UR21, RZ, P2, !PT ;  /* 0x0000001528110c10 */ /* 0x000fe200097fe4ff */
[----:B------:R-:W-:Y:S01]  /*2860*/  IMAD R40, R43, 0x100, R42 ;  /* 0x000001002b287824 */ /* 0x000fe200078e022a */
[----:B------:R-:W-:Y:S01]  /*2870*/  FSET.BF.GT.AND R19, R24, RZ, PT ;  /* 0x000000ff1813720a */ /* 0x000fe20003804000 */
[C---:B------:R-:W-:Y:S01]  /*2880*/  IMAD.U32 R42, R41.reuse, 0x10000, RZ ;  /* 0x00010000292a7824 */ /* 0x040fe200078e00ff */
[----:B------:R-:W-:Y:S01]  /*2890*/  PRMT R43, R41, 0x7632, R43 ;  /* 0x00007632292b7816 */ /* 0x000fe2000000002b */
[----:B------:R-:W-:Y:S01]  /*28a0*/  @!P0 IMAD.MOV.U32 R26, RZ, RZ, RZ ;  /* 0x000000ffff1a8224 */ /* 0x000fe200078e00ff */
[----:B------:R-:W-:Y:S01]  /*28b0*/  FSET.BF.GT.AND R18, R18, RZ, PT ;  /* 0x000000ff1212720a */ /* 0x000fe20003804000 */
[----:B------:R-:W-:Y:S01]  /*28c0*/  FMUL R42, R42, R19 ;  /* 0x000000132a2a7220 */ /* 0x000fe20000400000 */
[----:B------:R-:W-:Y:S01]  /*28d0*/  @P0 IADD3 R19, P2, PT, R12, UR14, RZ ;  /* 0x0000000e0c130c10 */ /* 0x000fe2000ff5e0ff */
[----:B------:R-:W-:Y:S02]  /*28e0*/  IMAD.U32 R43, R43, 0x10000, RZ ;  /* 0x000100002b2b7824 */ /* 0x000fe400078e00ff */
[----:B------:R0:W5:Y:S02]  /*28f0*/  @P0 LDG.E R26, desc[UR30][R16.64] ;  /* 0x0000001e101a0981 */ /* 0x000164000c1e1900 */
[----:B------:R-:W-:Y:S01]  /*2900*/  FMUL R43, R43, R18 ;  /* 0x000000122b2b7220 */ /* 0x000fe20000400000 */
[----:B------:R-:W-:Y:S01]  /*2910*/  @P0 IMAD.SHL.U32 R18, R19, 0x4, RZ ;  /* 0x0000000413120824 */ /* 0x000fe200078e00ff */
[----:B0-----:R-:W-:-:S04]  /*2920*/  @P0 IADD3.X R16, PT, PT, R13, UR15, RZ, P2, !PT ;  /* 0x0000000f0d100c10 */ /* 0x001fc800097fe4ff */
[----:B------:R-:W-:Y:S02]  /*2930*/  @P0 SHF.L.U64.HI R19, R19, 0x2, R16 ;  /* 0x0000000213130819 */ /* 0x000fe40000010210 */
[----:B------:R-:W-:-:S04]  /*2940*/  @P0 IADD3 R16, P2, PT, R18, UR13, RZ ;  /* 0x0000000d12100c10 */ /* 0x000fc8000ff5e0ff */
[C---:B------:R-:W-:Y:S02]  /*2950*/  @P0 IADD3.X R17, PT, PT, R19.reuse, UR20, RZ, P2, !PT ;  /* 0x0000001413110c10 */ /* 0x040fe400097fe4ff */
[----:B------:R-:W-:Y:S02]  /*2960*/  @P0 IADD3 R18, P2, PT, R18, UR19, RZ ;  /* 0x0000001312120c10 */ /* 0x000fe4000ff5e0ff */
[----:B------:R-:W-:Y:S02]  /*2970*/  @!P0 CS2R R44, SRZ ;  /* 0x00000000002c8805 */ /* 0x000fe4000001ff00 */
[----:B------:R-:W-:-:S04]  /*2980*/  @P0 IADD3.X R19, PT, PT, R19, UR21, RZ, P2, !PT ;  /* 0x0000001513130c10 */ /* 0x000fc800097fe4ff */
[----:B------:R0:W4:Y:S04]  /*2990*/  @P0 LDG.E R44, desc[UR30][R16.64] ;  /* 0x0000001e102c0981 */ /* 0x000128000c1e1900 */
[----:B------:R1:W3:Y:S01]  /*29a0*/  @P0 LDG.E R45, desc[UR30][R18.64] ;  /* 0x0000001e122d0981 */ /* 0x0002e2000c1e1900 */
[----:B------:R-:W-:-:S05]  /*29b0*/  IMAD.IADD R41, R25, 0x1, R0 ;  /* 0x0000000119297824 */ /* 0x000fca00078e0200 */
[----:B------:R-:W-:-:S05]  /*29c0*/  LOP3.LUT R24, R41, 0x1f, RZ, 0xc0, !PT ;  /* 0x0000001f29187812 */ /* 0x000fca00078ec0ff */
[----:B------:R-:W1:Y:S01]  /*29d0*/  SHFL.IDX PT, R21, R21, R24, 0x1f ;  /* 0x00001f1815157589 */ /* 0x000e6200000e0000 */
[----:B0-----:R-:W-:Y:S02]  /*29e0*/  IMAD.U32 R17, RZ, RZ, UR33 ;  /* 0x00000021ff117e24 */ /* 0x001fe4000f8e00ff */
[----:B------:R-:W-:Y:S01]  /*29f0*/  @P0 IMAD.MOV.U32 R25, RZ, RZ, R13 ;  /* 0x000000ffff190224 */ /* 0x000fe200078e000d */
[----:B------:R0:W1:Y:S01]  /*2a00*/  SHFL.IDX PT, R34, R34, R24, 0x1f ;  /* 0x00001f1822227589 */ /* 0x00006200000e0000 */
[----:B------:R-:W-:Y:S01]  /*2a10*/  @UP0 UIMAD UR10, UR34, 0x7, URZ ;  /* 0x00000007220a08a4 */ /* 0x000fe2000f8e02ff */
[----:B0-----:R-:W-:-:S04]  /*2a20*/  @P0 IMAD.MOV.U32 R24, RZ, RZ, R12 ;  /* 0x000000ffff180224 */ /* 0x001fc800078e000c */
[----:B------:R-:W-:-:S04]  /*2a30*/  @P0 IMAD.WIDE.U32 R24, R17, 0x7, R24 ;  /* 0x0000000711180825 */ /* 0x000fc800078e0018 */
[----:B------:R-:W-:Y:S02]  /*2a40*/  @P0 VIADD R25, R25, UR10 ;  /* 0x0000000a19190c36 */ /* 0x000fe40008000000 */
[----:B------:R-:W-:-:S03]  /*2a50*/  FADD R16, RZ, R35 ;  /* 0x00000023ff107221 */ /* 0x000fc60000000000 */
[C---:B------:R-:W-:Y:S01]  /*2a60*/  @P0 SHF.L.U64.HI R25, R24.reuse, 0x2, R25 ;  /* 0x0000000218190819 */ /* 0x040fe20000010219 */
[----:B------:R-:W-:Y:S02]  /*2a70*/  @P0 IMAD.SHL.U32 R24, R24, 0x4, RZ ;  /* 0x0000000418180824 */ /* 0x000fe400078e00ff */
[----:B------:R-:W-:Y:S01]  /*2a80*/  FADD R36, R15, R36 ;  /* 0x000000240f247221 */ /* 0x000fe20000000000 */
[----:B------:R-:W-:Y:S01]  /*2a90*/  FMNMX3 R32, |R14|, R32, |R15|, !PT ;  /* 0x000000200e207276 */ /* 0x000fe2000780060f */
[----:B-1----:R-:W-:Y:S01]  /*2aa0*/  FADD R21, R21, R16 ;  /* 0x0000001015157221 */ /* 0x002fe20000000000 */
[----:B------:R-:W-:Y:S01]  /*2ab0*/  FMUL R15, R15, UR8 ;  /* 0x000000080f0f7c20 */ /* 0x000fe20008400000 */
[----:B------:R-:W-:-:S04]  /*2ac0*/  @P0 IADD3 R16, P2, PT, R24, UR13, RZ ;  /* 0x0000000d18100c10 */ /* 0x000fc8000ff5e0ff */
[----:B------:R-:W-:Y:S02]  /*2ad0*/  @P0 IADD3.X R17, PT, PT, R25, UR20, RZ, P2, !PT ;  /* 0x0000001419110c10 */ /* 0x000fe400097fe4ff */
[----:B------:R-:W-:Y:S02]  /*2ae0*/  F2FP.SATFINITE.E4M3.F32.PACK_AB_MERGE_C R15, RZ, R15, RZ ;  /* 0x0000000fff0f723e */ /* 0x000fe400048070ff */
[----:B------:R-:W-:Y:S01]  /*2af0*/  IADD3 R8, P2, PT, R8, R7, RZ ;  /* 0x0000000708087210 */ /* 0x000fe20007f5e0ff */
[----:B------:R-:W-:Y:S01]  /*2b00*/  @!P0 IMAD.MOV.U32 R18, RZ, RZ, RZ ;  /* 0x000000ffff128224 */ /* 0x000fe200078e00ff */
[----:B------:R-:W-:Y:S01]  /*2b10*/  LOP3.LUT R40, R40, 0xffff, RZ, 0xc0, !PT ;  /* 0x0000ffff28287812 */ /* 0x000fe200078ec0ff */
[----:B------:R-:W-:Y:S01]  /*2b20*/  IMAD.U32 R7, R15, 0x10000, RZ ;  /* 0x000100000f077824 */ /* 0x000fe200078e00ff */
[----:B------:R-:W-:Y:S01]  /*2b30*/  @!P1 IADD3 R19, P3, PT, R8, UR33, RZ ;  /* 0x0000002108139c10 */ /* 0x000fe2000ff7e0ff */
[----:B------:R-:W-:Y:S02]  /*2b40*/  IMAD.X R9, RZ, RZ, R9, P2 ;  /* 0x000000ffff097224 */ /* 0x000fe400010e0609 */
[----:B------:R0:W5:Y:S01]  /*2b50*/  @P0 LDG.E R18, desc[UR30][R16.64] ;  /* 0x0000001e10120981 */ /* 0x000162000c1e1900 */
[----:B------:R-:W-:-:S02]  /*2b60*/  LOP3.LUT R7, R40, 0xff0000, R7, 0xf8, !PT ;  /* 0x00ff000028077812 */ /* 0x000fc400078ef807 */
[----:B------:R-:W-:Y:S02]  /*2b70*/  @!P1 IADD3.X R40, PT, PT, R9, UR34, RZ, P3, !PT ;  /* 0x0000002209289c10 */ /* 0x000fe40009ffe4ff */
[----:B------:R-:W-:Y:S02]  /*2b80*/  @P0 IADD3 R24, P2, PT, R24, UR19, RZ ;  /* 0x0000001318180c10 */ /* 0x000fe4000ff5e0ff */
[----:B0-----:R-:W-:Y:S02]  /*2b90*/  @!P1 LEA R16, P3, R19, UR16, 0x1 ;  /* 0x0000001013109c11 */ /* 0x001fe4000f8608ff */
[----:B------:R-:W-:Y:S02]  /*2ba0*/  @P0 IADD3.X R25, PT, PT, R25, UR21, RZ, P2, !PT ;  /* 0x0000001519190c10 */ /* 0x000fe400097fe4ff */
[----:B------:R-:W-:Y:S01]  /*2bb0*/  @!P1 LEA.HI.X R17, R19, UR9, R40, 0x1, P3 ;  /* 0x0000000913119c11 */ /* 0x000fe200098f0c28 */
[----:B------:R-:W-:Y:S02]  /*2bc0*/  @!P0 IMAD.MOV.U32 R19, RZ, RZ, RZ ;  /* 0x000000ffff138224 */ /* 0x000fe400078e00ff */
[----:B------:R-:W-:-:S04]  /*2bd0*/  FADD R39, RZ, R39 ;  /* 0x00000027ff277221 */ /* 0x000fc80000000000 */
[----:B------:R0:W5:Y:S01]  /*2be0*/  @P0 LDG.E R19, desc[UR30][R24.64] ;  /* 0x0000001e18130981 */ /* 0x000162000c1e1900 */
[----:B------:R-:W-:Y:S01]  /*2bf0*/  FADD R34, R34, R39 ;  /* 0x0000002722227221 */ /* 0x000fe20000000000 */
[----:B0-----:R-:W-:-:S04]  /*2c00*/  @!P1 LEA R24, P0, R8, UR16, 0x1 ;  /* 0x0000001008189c11 */ /* 0x001fc8000f8008ff */
[----:B------:R-:W-:Y:S02]  /*2c10*/  @!P1 LEA.HI.X R25, R8, UR9, R9, 0x1, P0 ;  /* 0x0000000908199c11 */ /* 0x000fe400080f0c09 */
[----:B------:R-:W-:-:S03]  /*2c20*/  ISETP.GE.U32.AND P0, PT, R31, UR7, PT ;  /* 0x000000071f007c0c */ /* 0x000fc6000bf06070 */
[----:B------:R0:W-:Y:S01]  /*2c30*/  @!P1 STG.E.U16 desc[UR30][R24.64], R37 ;  /* 0x0000002518009986 */ /* 0x0001e2000c10151e */
[----:B------:R-:W-:Y:S03]  /*2c40*/  BSSY.RECONVERGENT B0, `(.L_x_11259) ;  /* 0x000001c000007945 */ /* 0x000fe60003800200 */
[----:B------:R1:W-:Y:S01]  /*2c50*/  @!P1 STG.E.U16 desc[UR30][R16.64], R38 ;  /* 0x0000002610009986 */ /* 0x0003e2000c10151e */
[----:B------:R-:W-:Y:S01]  /*2c60*/  ISETP.GE.U32.OR P0, PT, R20, UR18, P0 ;  /* 0x0000001214007c0c */ /* 0x000fe20008706470 */
[C---:B------:R-:W-:Y:S01]  /*2c70*/  FADD R33, R14.reuse, R33 ;  /* 0x000000210e217221 */ /* 0x040fe20000000000 */
[----:B0-----:R-:W-:Y:S01]  /*2c80*/  FMUL R24, R14, UR8 ;  /* 0x000000080e187c20 */ /* 0x001fe20008400000 */
[----:B------:R-:W-:Y:S01]  /*2c90*/  FMUL R25, R42, UR8 ;  /* 0x000000082a197c20 */ /* 0x000fe20008400000 */
[----:B------:R-:W-:-:S03]  /*2ca0*/  FMUL R14, R43, UR8 ;  /* 0x000000082b0e7c20 */ /* 0x000fc60008400000 */
[----:B------:R-:W-:Y:S01]  /*2cb0*/  F2FP.SATFINITE.E4M3.F32.PACK_AB_MERGE_C R24, RZ, R24, RZ ;  /* 0x00000018ff18723e */ /* 0x000fe200048070ff */
[----:B--2---:R-:W-:-:S05]  /*2cc0*/  IMAD.U32 R39, R10, 0x10000, RZ ;  /* 0x000100000a277824 */ /* 0x004fca00078e00ff */
[----:B-1----:R-:W-:Y:S01]  /*2cd0*/  FSET.BF.GT.AND R16, R39, RZ, PT ;  /* 0x000000ff2710720a */ /* 0x002fe20003804000 */
[C---:B---3--:R-:W-:Y:S01]  /*2ce0*/  IMAD.U32 R35, R45.reuse, 0x10000, RZ ;  /* 0x000100002d237824 */ /* 0x048fe200078e00ff */
[----:B------:R-:W-:Y:S01]  /*2cf0*/  PRMT R37, R45, 0x7632, R37 ;  /* 0x000076322d257816 */ /* 0x000fe20000000025 */
[----:B----4-:R-:W-:-:S03]  /*2d00*/  IMAD.U32 R39, R44, 0x10000, RZ ;  /* 0x000100002c277824 */ /* 0x010fc600078e00ff */
[----:B------:R-:W-:Y:S01]  /*2d10*/  FSET.BF.GT.AND R40, R35, RZ, PT ;  /* 0x000000ff2328720a */ /* 0x000fe20003804000 */
[----:B------:R-:W-:Y:S01]  /*2d20*/  IMAD.U32 R35, R11, 0x10000, RZ ;  /* 0x000100000b237824 */ /* 0x000fe200078e00ff */
[----:B------:R-:W-:Y:S01]  /*2d30*/  PRMT R44, R44, 0x7632, R44 ;  /* 0x000076322c2c7816 */ /* 0x000fe2000000002c */
[----:B------:R-:W-:Y:S02]  /*2d40*/  IMAD.U32 R37, R37, 0x10000, RZ ;  /* 0x0001000025257824 */ /* 0x000fe400078e00ff */
[----:B------:R-:W-:Y:S01]  /*2d50*/  FMUL R35, R35, R16 ;  /* 0x0000001023237220 */ /* 0x000fe20000400000 */
[----:B------:R-:W-:Y:S01]  /*2d60*/  FMUL R20, R39, R40 ;  /* 0x0000002827147220 */ /* 0x000fe20000400000 */
[----:B------:R-:W-:Y:S06]  /*2d70*/  @P1 BRA `(.L_x_11260) ;  /* 0x0000000000201947 */ /* 0x000fec0003800000 */
        /* <DEDUP_REMOVED lines=8> */
.L_x_11260:
[----:B------:R-:W-:Y:S05]  /*2e00*/  BSYNC.RECONVERGENT B0 ;  /* 0x0000000000007941 */ /* 0x000fea0003800200 */
.L_x_11259:
[----:B------:R-:W-:Y:S01]  /*2e10*/  BSSY.RECONVERGENT B0, `(.L_x_11261) ;  /* 0x000000e000007945 */ /* 0x000fe20003800200 */
[----:B0-----:R-:W-:Y:S01]  /*2e20*/  F2FP.SATFINITE.E4M3.F32.PACK_AB_MERGE_C R16, RZ, R25, RZ ;  /* 0x00000019ff10723e */ /* 0x001fe200048070ff */
[----:B------:R-:W-:Y:S01]  /*2e30*/  IMAD.U32 R25, R44, 0x10000, RZ ;  /* 0x000100002c197824 */ /* 0x000fe200078e00ff */
[----:B------:R-:W-:Y:S02]  /*2e40*/  FSET.BF.GT.AND R38, R37, RZ, PT ;  /* 0x000000ff2526720a */ /* 0x000fe40003804000 */
        /* <DEDUP_REMOVED lines=10> */
.L_x_11262:
[----:B------:R-:W-:Y:S05]  /*2ef0*/  BSYNC.RECONVERGENT B0 ;  /* 0x0000000000007941 */ /* 0x000fea0003800200 */
.L_x_11261:
[----:B------:R-:W-:Y:S01]  /*2f00*/  PRMT R10, R10, 0x7632, R10 ;  /* 0x000076320a0a7816 */ /* 0x000fe2000000000a */
[----:B------:R-:W-:Y:S01]  /*2f10*/  USHF.L.U32 UR12, UR33, 0x2, URZ ;  /* 0x00000002210c7899 */ /* 0x000fe200080006ff */
[----:B0-----:R-:W-:Y:S01]  /*2f20*/  FMUL R15, R25, R38 ;  /* 0x00000026190f7220 */ /* 0x001fe20000400000 */
[----:B------:R-:W-:Y:S01]  /*2f30*/  PRMT R38, R11, 0x7632, R38 ;  /* 0x000076320b267816 */ /* 0x000fe20000000026 */
[----:B------:R-:W-:Y:S01]  /*2f40*/  USHF.L.U64.HI UR10, UR33, 0x2, UR34 ;  /* 0x00000002210a7899 */ /* 0x000fe20008010222 */
[----:B------:R-:W-:Y:S02]  /*2f50*/  IMAD.U32 R10, R10, 0x10000, RZ ;  /* 0x000100000a0a7824 */ /* 0x000fe400078e00ff */
[----:B------:R-:W-:Y:S01]  /*2f60*/  FMUL R14, R20, UR8 ;  /* 0x00000008140e7c20 */ /* 0x000fe20008400000 */
[----:B------:R-:W-:Y:S01]  /*2f70*/  IADD3 R8, P1, PT, R12, UR12, RZ ;  /* 0x0000000c0c087c10 */ /* 0x000fe2000ff3e0ff */
[----:B------:R-:W-:Y:S02]  /*2f80*/  IMAD.U32 R38, R38, 0x10000, RZ ;  /* 0x0001000026267824 */ /* 0x000fe400078e00ff */
[----:B------:R-:W-:Y:S01]  /*2f90*/  FMUL R25, R15, UR8 ;  /* 0x000000080f197c20 */ /* 0x000fe20008400000 */
[----:B------:R-:W-:Y:S01]  /*2fa0*/  FSET.BF.GT.AND R11, R10, RZ, PT ;  /* 0x000000ff0a0b720a */ /* 0x000fe20003804000 */
[----:B------:R-:W-:Y:S01]  /*2fb0*/  FMUL R37, R35, UR8 ;  /* 0x0000000823257c20 */ /* 0x000fe20008400000 */
[----:B------:R-:W-:Y:S01]  /*2fc0*/  IADD3.X R9, PT, PT, R13, UR10, RZ, P1, !PT ;  /* 0x0000000a0d097c10 */ /* 0x000fe20008ffe4ff */
[----:B------:R-:W-:Y:S01]  /*2fd0*/  FADD R36, R43, R36 ;  /* 0x000000242b247221 */ /* 0x000fe20000000000 */
[----:B------:R-:W-:Y:S01]  /*2fe0*/  @!P0 LEA R12, P1, R8, UR16, 0x1 ;  /* 0x00000010080c8c11 */ /* 0x000fe2000f8208ff */
[----:B------:R-:W-:Y:S01]  /*2ff0*/  FMUL R38, R38, R11 ;  /* 0x0000000b26267220 */ /* 0x000fe20000400000 */
[----:B------:R-:W-:Y:S01]  /*3000*/  F2FP.SATFINITE.E4M3.F32.PACK_AB_MERGE_C R14, RZ, R14, RZ ;  /* 0x0000000eff0e723e */ /* 0x000fe200048070ff */
[----:B------:R-:W-:Y:S01]  /*3010*/  BSSY.RECONVERGENT B0, `(.L_x_11263) ;  /* 0x0000037000007945 */ /* 0x000fe20003800200 */
[----:B------:R-:W-:Y:S01]  /*3020*/  @!P0 LEA.HI.X R13, R8, UR9, R9, 0x1, P1 ;  /* 0x00000009080d8c11 */ /* 0x000fe200088f0c09 */
[----:B------:R-:W-:Y:S01]  /*3030*/  FMUL R40, R38, UR8 ;  /* 0x0000000826287c20 */ /* 0x000fe20008400000 */
[----:B------:R-:W-:-:S02]  /*3040*/  @!P0 IADD3 R11, P1, PT, R8, UR33, RZ ;  /* 0x00000021080b8c10 */ /* 0x000fc4000ff3e0ff */
[----:B------:R-:W-:Y:S02]  /*3050*/  F2FP.SATFINITE.E4M3.F32.PACK_AB_MERGE_C R25, RZ, R25, RZ ;  /* 0x00000019ff19723e */ /* 0x000fe400048070ff */
[----:B------:R-:W-:Y:S02]  /*3060*/  @!P0 IADD3.X R44, PT, PT, R9, UR34, RZ, P1, !PT ;  /* 0x00000022092c8c10 */ /* 0x000fe40008ffe4ff */
[----:B------:R-:W-:Y:S02]  /*3070*/  F2FP.SATFINITE.E4M3.F32.PACK_AB_MERGE_C R37, RZ, R37, RZ ;  /* 0x00000025ff25723e */ /* 0x000fe400048070ff */
[----:B------:R-:W-:Y:S02]  /*3080*/  F2FP.SATFINITE.E4M3.F32.PACK_AB_MERGE_C R40, RZ, R40, RZ ;  /* 0x00000028ff28723e */ /* 0x000fe400048070ff */
[----:B------:R-:W-:Y:S02]  /*3090*/  @!P0 LEA R10, P1, R11, UR16, 0x1 ;  /* 0x000000100b0a8c11 */ /* 0x000fe4000f8208ff */
[----:B------:R-:W-:-:S02]  /*30a0*/  @!P0 PRMT R39, R25, 0x7604, R14 ;  /* 0x0000760419278816 */ /* 0x000fc4000000000e */
[----:B------:R-:W-:Y:S01]  /*30b0*/  @!P0 LEA.HI.X R11, R11, UR9, R44, 0x1, P1 ;  /* 0x000000090b0b8c11 */ /* 0x000fe200088f0c2c */
[----:B------:R-:W-:Y:S01]  /*30c0*/  FADD R44, R42, R33 ;  /* 0x000000212a2c7221 */ /* 0x000fe20000000000 */
[----:B------:R-:W-:Y:S01]  /*30d0*/  @!P0 PRMT R45, R40, 0x7604, R37 ;  /* 0x00007604282d8816 */ /* 0x000fe20000000025 */
[----:B------:R0:W-:Y:S01]  /*30e0*/  @!P0 STG.E.U16 desc[UR30][R12.64], R39 ;  /* 0x000000270c008986 */ /* 0x0001e2000c10151e */
[C---:B-----5:R-:W-:Y:S01]  /*30f0*/  PRMT R33, R26.reuse, 0x7632, R33 ;  /* 0x000076321a217816 */ /* 0x060fe20000000021 */
[----:B------:R-:W-:Y:S01]  /*3100*/  IMAD.U32 R26, R26, 0x10000, RZ ;  /* 0x000100001a1a7824 */ /* 0x000fe200078e00ff */
[----:B------:R-:W-:Y:S01]  /*3110*/  FMNMX3 R32, |R42|, R32, |R43|, !PT ;  /* 0x000000202a207276 */ /* 0x000fe2000780062b */
[----:B------:R1:W-:Y:S02]  /*3120*/  @!P0 STG.E.U16 desc[UR30][R10.64], R45 ;  /* 0x0000002d0a008986 */ /* 0x0003e4000c10151e */
[----:B------:R-:W-:Y:S01]  /*3130*/  IMAD.U32 R33, R33, 0x10000, RZ ;  /* 0x0001000021217824 */ /* 0x000fe200078e00ff */
[----:B------:R-:W-:-:S04]  /*3140*/  FSET.BF.GT.AND R26, R26, RZ, PT ;  /* 0x000000ff1a1a720a */ /* 0x000fc80003804000 */
[----:B------:R-:W-:Y:S01]  /*3150*/  FSET.BF.GT.AND R33, R33, RZ, PT ;  /* 0x000000ff2121720a */ /* 0x000fe20003804000 */
[C---:B0-----:R-:W-:Y:S01]  /*3160*/  IMAD.U32 R13, R28.reuse, 0x10000, RZ ;  /* 0x000100001c0d7824 */ /* 0x041fe200078e00ff */
[----:B------:R-:W-:Y:S01]  /*3170*/  PRMT R12, R28, 0x7632, R12 ;  /* 0x000076321c0c7816 */ /* 0x000fe2000000000c */
[----:B------:R-:W-:Y:S02]  /*3180*/  IMAD.U32 R28, R24, 0x10000, RZ ;  /* 0x00010000181c7824 */ /* 0x000fe400078e00ff */
[C---:B-1----:R-:W-:Y:S01]  /*3190*/  IMAD.U32 R11, R19.reuse, 0x10000, RZ ;  /* 0x00010000130b7824 */ /* 0x042fe200078e00ff */
[----:B------:R-:W-:Y:S01]  /*31a0*/  PRMT R19, R19, 0x7632, R19 ;  /* 0x0000763213137816 */ /* 0x000fe20000000013 */
[----:B------:R-:W-:Y:S02]  /*31b0*/  IMAD.U32 R10, R18, 0x10000, RZ ;  /* 0x00010000120a7824 */ /* 0x000fe400078e00ff */
[----:B------:R-:W-:Y:S01]  /*31c0*/  FMUL R13, R13, R26 ;  /* 0x0000001a0d0d7220 */ /* 0x000fe20000400000 */
[----:B------:R-:W-:Y:S01]  /*31d0*/  IMAD.U32 R12, R12, 0x10000, RZ ;  /* 0x000100000c0c7824 */ /* 0x000fe200078e00ff */
[----:B------:R-:W-:Y:S01]  /*31e0*/  FSET.BF.GT.AND R11, R11, RZ, PT ;  /* 0x000000ff0b0b720a */ /* 0x000fe20003804000 */
[----:B------:R-:W-:Y:S01]  /*31f0*/  IMAD.U32 R26, R19, 0x10000, RZ ;  /* 0x00010000131a7824 */ /* 0x000fe200078e00ff */
[----:B------:R-:W-:Y:S01]  /*3200*/  PRMT R18, R18, 0x7632, R18 ;  /* 0x0000763212127816 */ /* 0x000fe20000000012 */
[----:B------:R-:W-:Y:S01]  /*3210*/  FMUL R12, R12, R33 ;  /* 0x000000210c0c7220 */ /* 0x000fe20000400000 */
[----:B------:R-:W-:Y:S01]  /*3220*/  LOP3.LUT R28, R28, 0xff0000, RZ, 0xc0, !PT ;  /* 0x00ff00001c1c7812 */ /* 0x000fe200078ec0ff */
[----:B------:R-:W-:Y:S01]  /*3230*/  FMUL R19, R10, R11 ;  /* 0x0000000b0a137220 */ /* 0x000fe20000400000 */
[----:B------:R-:W-:Y:S01]  /*3240*/  VIADD R10, R41, 0x1 ;  /* 0x00000001290a7836 */ /* 0x000fe20000000000 */
[----:B------:R-:W-:Y:S01]  /*3250*/  FSET.BF.GT.AND R33, R26, RZ, PT ;  /* 0x000000ff1a21720a */ /* 0x000fe20003804000 */
[----:B------:R-:W-:-:S02]  /*3260*/  IMAD.U32 R18, R18, 0x10000, RZ ;  /* 0x0001000012127824 */ /* 0x000fc400078e00ff */
[----:B------:R-:W-:Y:S01]  /*3270*/  FMUL R24, R12, UR8 ;  /* 0x000000080c187c20 */ /* 0x000fe20008400000 */
[----:B------:R-:W-:Y:S01]  /*3280*/  LOP3.LUT R11, R10, 0x1f, RZ, 0xc0, !PT ;  /* 0x0000001f0a0b7812 */ /* 0x000fe200078ec0ff */
[----:B------:R-:W-:Y:S01]  /*3290*/  FMUL R18, R18, R33 ;  /* 0x0000002112127220 */ /* 0x000fe20000400000 */
[----:B------:R-:W-:Y:S02]  /*32a0*/  FMUL R33, R13, UR8 ;  /* 0x000000080d217c20 */ /* 0x000fe40008400000 */
[----:B------:R-:W-:Y:S01]  /*32b0*/  F2FP.SATFINITE.E4M3.F32.PACK_AB_MERGE_C R24, RZ, R24, RZ ;  /* 0x00000018ff18723e */ /* 0x000fe200048070ff */
[----:B------:R0:W1:Y:S02]  /*32c0*/  SHFL.IDX PT, R26, R44, R11, 0x1f ;  /* 0x00001f0b2c1a7589 */ /* 0x00006400000e0000 */
[----:B------:R-:W-:Y:S02]  /*32d0*/  F2FP.SATFINITE.E4M3.F32.PACK_AB_MERGE_C R33, RZ, R33, RZ ;  /* 0x00000021ff21723e */ /* 0x000fe400048070ff */
[----:B------:R0:W2:Y:S01]  /*32e0*/  SHFL.IDX PT, R39, R36, R11, 0x1f ;  /* 0x00001f0b24277589 */ /* 0x0000a200000e0000 */
[----:B------:R-:W-:Y:S05]  /*32f0*/  @P0 BRA `(.L_x_11264) ;  /* 0x0000000000200947 */ /* 0x000fea0003800000 */
[----:B------:R-:W-:Y:S01]  /*3300*/  ULOP3.LUT UR10, UR28, 0xfffffffe, URZ, 0xc0, !UPT ;  /* 0xfffffffe1c0a7892 */ /* 0x000fe2000f8ec0ff */
[----:B------:R-:W-:Y:S01]  /*3310*/  PRMT R43, R24, 0x7604, R33 ;  /* 0x00007604182b7816 */ /* 0x000fe20000000021 */
[----:B------:R-:W-:-:S04]  /*3320*/  ULOP3.LUT UR12, UR29, 0x7fffffff, URZ, 0xc0, !UPT ;  /* 0x7fffffff1d0c7892 */ /* 0x000fc8000f8ec0ff */
[----:B0-----:R-:W-:-:S04]  /*3330*/  IADD3 R11, P1, PT, R8, UR10, RZ ;  /* 0x0000000a080b7c10 */ /* 0x001fc8000ff3e0ff */
[----:B------:R-:W-:Y:S02]  /*3340*/  IADD3.X R36, PT, PT, R9, UR12, RZ, P1, !PT ;  /* 0x0000000c09247c10 */ /* 0x000fe40008ffe4ff */
[----:B------:R-:W-:-:S04]  /*3350*/  LEA R10, P1, R11, UR16, 0x1 ;  /* 0x000000100b0a7c11 */ /* 0x000fc8000f8208ff */
[----:B------:R-:W-:-:S05]  /*3360*/  LEA.HI.X R11, R11, UR9, R36, 0x1, P1 ;  /* 0x000000090b0b7c11 */ /* 0x000fca00088f0c24 */
[----:B------:R3:W-:Y:S04]  /*3370*/  STG.E.U16 desc[UR30][R10.64], R43 ;  /* 0x0000002b0a007986 */ /* 0x0007e8000c10151e */
.L_x_11264:
[----:B------:R-:W-:Y:S05]  /*3380*/  BSYNC.RECONVERGENT B0 ;  /* 0x0000000000007941 */ /* 0x000fea0003800200 */
.L_x_11263:
[----:B---3--:R-:W-:Y:S01]  /*3390*/  FMUL R10, R19, UR8 ;  /* 0x00000008130a7c20 */ /* 0x008fe20008400000 */
[----:B0-----:R-:W-:Y:S01]  /*33a0*/  FMUL R11, R18, UR8 ;  /* 0x00000008120b7c20 */ /* 0x001fe20008400000 */
        /* <DEDUP_REMOVED lines=13> */
.L_x_11266:
[----:B------:R-:W-:Y:S05]  /*3480*/  BSYNC.RECONVERGENT B0 ;  /* 0x0000000000007941 */ /* 0x000fea0003800200 */
.L_x_11265:
[----:B0-----:R-:W0:Y:S01]  /*3490*/  S2R R9, SR_CgaCtaId ;  /* 0x0000000000097919 */ /* 0x001e220000008800 */
[----:B------:R-:W-:Y:S01]  /*34a0*/  MOV R8, 0x400 ;  /* 0x0000040000087802 */ /* 0x000fe20000000f00 */
[----:B------:R-:W-:Y:S01]  /*34b0*/  IMAD.IADD R31, R0, 0x1, -R31 ;  /* 0x00000001001f7824 */ /* 0x000fe200078e0a1f */
[----:B------:R-:W-:Y:S01]  /*34c0*/  LOP3.LUT R11, RZ, R3, RZ, 0x33, !PT ;  /* 0x00000003ff0b7212 */ /* 0x000fe200078e33ff */
[----:B------:R-:W-:Y:S01]  /*34d0*/  VIADD R41, R41, 0x2 ;  /* 0x0000000229297836 */ /* 0x000fe20000000000 */
[----:B------:R-:W-:Y:S01]  /*34e0*/  LOP3.LUT R14, R14, 0xff, RZ, 0xc0, !PT ;  /* 0x000000ff0e0e7812 */ /* 0x000fe200078ec0ff */
[----:B------:R-:W-:Y:S01]  /*34f0*/  VIADD R8, R8, 0x20 ;  /* 0x0000002008087836 */ /* 0x000fe20000000000 */
[----:B------:R-:W-:Y:S01]  /*3500*/  LOP3.LUT R16, R16, 0xffff, RZ, 0xc0, !PT ;  /* 0x0000ffff10107812 */ /* 0x000fe200078ec0ff */
[----:B------:R-:W-:Y:S01]  /*3510*/  IMAD.U32 R24, R24, 0x10000, RZ ;  /* 0x0001000018187824 */ /* 0x000fe200078e00ff */
[----:B------:R-:W-:Y:S01]  /*3520*/  FMNMX3 R32, |R20|, R32, |R15|, !PT ;  /* 0x0000002014207276 */ /* 0x000fe2000780060f */
[----:B------:R-:W-:-:S02]  /*3530*/  IMAD R37, R37, 0x100, R14 ;  /* 0x0000010025257824 */ /* 0x000fc400078e020e */
[----:B------:R-:W-:Y:S01]  /*3540*/  FADD R20, RZ, R20 ;  /* 0x00000014ff147221 */ /* 0x000fe20000000000 */
[----:B------:R-:W-:Y:S01]  /*3550*/  LOP3.LUT R41, R41, 0x1f, RZ, 0xc0, !PT ;  /* 0x0000001f29297812 */ /* 0x000fe200078ec0ff */
[----:B-1----:R-:W-:Y:S01]  /*3560*/  FADD R21, R21, R26 ;  /* 0x0000001a15157221 */ /* 0x002fe20000000000 */
[----:B------:R-:W-:Y:S01]  /*3570*/  LOP3.LUT R28, R28, 0xffff, RZ, 0xc0, !PT ;  /* 0x0000ffff1c1c7812 */ /* 0x000fe200078ec0ff */
[----:B------:R-:W-:Y:S01]  /*3580*/  FADD R20, R35, R20 ;  /* 0x0000001423147221 */ /* 0x000fe20000000000 */
[----:B------:R-:W-:Y:S01]  /*3590*/  LOP3.LUT R25, R25, 0xff, RZ, 0xc0, !PT ;  /* 0x000000ff19197812 */ /* 0x000fe200078ec0ff */
[----:B------:R-:W-:Y:S01]  /*35a0*/  USHF.L.U64.HI UR10, UR32, 0x1, UR27 ;  /* 0x00000001200a7899 */ /* 0x000fe2000801021b */
[----:B------:R-:W-:Y:S01]  /*35b0*/  FMNMX3 R32, |R35|, R32, |R38|, !PT ;  /* 0x0000002023207276 */ /* 0x000fe20007800626 */
[----:B------:R-:W-:Y:S01]  /*35c0*/  FADD R20, R13, R20 ;  /* 0x000000140d147221 */ /* 0x000fe20000000000 */
[----:B------:R-:W-:Y:S01]  /*35d0*/  ISETP.LT.U32.AND P0, PT, R3, UR18, PT ;  /* 0x0000001203007c0c */ /* 0x000fe2000bf01070 */
[----:B------:R-:W-:Y:S01]  /*35e0*/  IMAD R25, R40, 0x100, R25 ;  /* 0x0000010028197824 */ /* 0x000fe200078e0219 */
[----:B------:R-:W-:Y:S01]  /*35f0*/  FMNMX3 R32, |R13|, R32, |R12|, !PT ;  /* 0x000000200d207276 */ /* 0x000fe2000780060c */
[----:B--2---:R-:W-:Y:S01]  /*3600*/  FADD R13, R34, R39 ;  /* 0x00000027220d7221 */ /* 0x004fe20000000000 */
[----:B------:R-:W-:Y:S01]  /*3610*/  LOP3.LUT R17, R17, 0xffff, RZ, 0xc0, !PT ;  /* 0x0000ffff11117812 */ /* 0x000fe200078ec0ff */
[----:B------:R-:W-:Y:S01]  /*3620*/  USHF.L.U32 UR9, UR32, 0x1, URZ ;  /* 0x0000000120097899 */ /* 0x000fe200080006ff */
[----:B------:R-:W-:Y:S01]  /*3630*/  LOP3.LUT R25, R25, 0xffff, RZ, 0xc0, !PT ;  /* 0x0000ffff19197812 */ /* 0x000fe200078ec0ff */
[----:B------:R-:W-:Y:S03]  /*3640*/  BSSY.RECONVERGENT B0, `(.L_x_11267) ;  /* 0x0000096000007945 */ /* 0x000fe60003800200 */
[----:B------:R-:W-:-:S02]  /*3650*/  LOP3.LUT R25, R25, 0xff0000, R24, 0xf8, !PT ;  /* 0x00ff000019197812 */ /* 0x000fc400078ef818 */
[----:B0-----:R-:W-:Y:S01]  /*3660*/  LEA R10, R9, R8, 0x18 ;  /* 0x00000008090a7211 */ /* 0x001fe200078ec0ff */
[C---:B------:R-:W-:Y:S01]  /*3670*/  IMAD.IADD R8, R11.reuse, 0x1, R0 ;  /* 0x000000010b087824 */ /* 0x040fe200078e0200 */
[----:B------:R-:W-:Y:S01]  /*3680*/  LOP3.LUT R9, R0, 0x1f, RZ, 0xc0, !PT ;  /* 0x0000001f00097812 */ /* 0x000fe200078ec0ff */
[----:B------:R-:W-:Y:S02]  /*3690*/  VIADD R11, R11, UR18 ;  /* 0x000000120b0b7c36 */ /* 0x000fe40008000000 */
[----:B------:R-:W-:Y:S02]  /*36a0*/  IMAD.SHL.U32 R42, R8, 0x4, RZ ;  /* 0x00000004082a7824 */ /* 0x000fe400078e00ff */
[----:B------:R-:W-:-:S03]  /*36b0*/  IMAD R8, R9, 0x84, R10 ;  /* 0x0000008409087824 */ /* 0x000fc600078e020a */
[----:B------:R-:W-:Y:S01]  /*36c0*/  LOP3.LUT R43, R42, 0x7c, RZ, 0xc0, !PT ;  /* 0x0000007c2a2b7812 */ /* 0x000fe200078ec0ff */
[----:B------:R-:W-:-:S04]  /*36d0*/  IMAD R42, R5, 0x4, R8 ;  /* 0x00000004052a7824 */ /* 0x000fc800078e0208 */
[----:B------:R-:W-:Y:S01]  /*36e0*/  IMAD.IADD R5, R8, 0x1, R43 ;  /* 0x0000000108057824 */ /* 0x000fe200078e022b */
[----:B------:R0:W-:Y:S01]  /*36f0*/  STS [R42], R29 ;  /* 0x0000001d2a007388 */ /* 0x0001e20000000800 */
[----:B------:R-:W-:Y:S02]  /*3700*/  IMAD.U32 R43, R33, 0x10000, RZ ;  /* 0x00010000212b7824 */ /* 0x000fe400078e00ff */
[----:B------:R-:W-:Y:S01]  /*3710*/  IMAD.SHL.U32 R33, R16, 0x1000000, RZ ;  /* 0x0100000010217824 */ /* 0x000fe200078e00ff */
[----:B------:R1:W-:Y:S02]  /*3720*/  STS [R5], R30 ;  /* 0x0000001e05007388 */ /* 0x0003e40000000800 */
[----:B------:R-:W-:Y:S01]  /*3730*/  LOP3.LUT R14, R43, 0xff0000, RZ, 0xc0, !PT ;  /* 0x00ff00002b0e7812 */ /* 0x000fe200078ec0ff */
[----:B------:R-:W-:Y:S01]  /*3740*/  VIADD R43, R3, 0x2 ;  /* 0x00000002032b7836 */ /* 0x000fe20000000000 */
[----:B------:R-:W-:Y:S01]  /*3750*/  LOP3.LUT R33, R36, R33, RZ, 0xfc, !PT ;  /* 0x0000002124217212 */ /* 0x000fe200078efcff */
[----:B0-----:R-:W-:-:S02]  /*3760*/  FADD R29, RZ, R15 ;  /* 0x0000000fff1d7221 */ /* 0x001fc40000000000 */
[----:B------:R-:W-:Y:S01]  /*3770*/  IMAD.IADD R16, R0, 0x1, -R43 ;  /* 0x0000000100107824 */ /* 0x000fe200078e0a2b */
[----:B------:R-:W-:Y:S01]  /*3780*/  LOP3.LUT R14, R14, 0xffff, R37, 0xf8, !PT ;  /* 0x0000ffff0e0e7812 */ /* 0x000fe200078ef825 */
[----:B------:R-:W-:Y:S02]  /*3790*/  IMAD.SHL.U32 R15, R31, 0x4, RZ ;  /* 0x000000041f0f7824 */ /* 0x000fe400078e00ff */
[----:B------:R-:W-:Y:S01]  /*37a0*/  FADD R29, R38, R29 ;  /* 0x0000001d261d7221 */ /* 0x000fe20000000000 */
[----:B------:R-:W-:Y:S02]  /*37b0*/  IMAD.SHL.U32 R16, R16, 0x4, RZ ;  /* 0x0000000410107824 */ /* 0x000fe400078e00ff */
[----:B-1----:R-:W-:Y:S02]  /*37c0*/  IMAD.SHL.U32 R30, R17, 0x1000000, RZ ;  /* 0x01000000111e7824 */ /* 0x002fe400078e00ff */
[----:B------:R-:W-:Y:S01]  /*37d0*/  FADD R37, R12, R29 ;  /* 0x0000001d0c257221 */ /* 0x000fe20000000000 */
[----:B------:R-:W-:Y:S01]  /*37e0*/  IMAD.SHL.U32 R29, R28, 0x1000000, RZ ;  /* 0x010000001c1d7824 */ /* 0x000fe200078e00ff */
[----:B------:R-:W-:Y:S01]  /*37f0*/  LOP3.LUT R31, R16, 0x7c, RZ, 0xc0, !PT ;  /* 0x0000007c101f7812 */ /* 0x000fe200078ec0ff */
[----:B------:R-:W-:Y:S01]  /*3800*/  FADD R16, R19, R20 ;  /* 0x0000001413107221 */ /* 0x000fe20000000000 */
[----:B------:R-:W-:Y:S01]  /*3810*/  FADD R20, R18, R37 ;  /* 0x0000002512147221 */ /* 0x000fe20000000000 */
[----:B------:R-:W-:-:S02]  /*3820*/  LOP3.LUT R15, R15, 0x7c, RZ, 0xc0, !PT ;  /* 0x0000007c0f0f7812 */ /* 0x000fc400078ec0ff */
[----:B------:R-:W-:Y:S01]  /*3830*/  LOP3.LUT R28, R14, R29, RZ, 0xfc, !PT ;  /* 0x0000001d0e1c7212 */ /* 0x000fe200078efcff */
[C---:B------:R-:W-:Y:S01]  /*3840*/  IMAD.IADD R14, R8.reuse, 0x1, R31 ;  /* 0x00000001080e7824 */ /* 0x040fe200078e021f */
[----:B------:R-:W0:Y:S01]  /*3850*/  SHFL.IDX PT, R16, R16, R41, 0x1f ;  /* 0x00001f2910107589 */ /* 0x000e2200000e0000 */
[----:B------:R-:W-:Y:S01]  /*3860*/  LOP3.LUT R12, R23, 0xffff, RZ, 0xc0, !PT ;  /* 0x0000ffff170c7812 */ /* 0x000fe200078ec0ff */
[----:B------:R-:W-:Y:S01]  /*3870*/  IMAD.IADD R15, R8, 0x1, R15 ;  /* 0x00000001080f7824 */ /* 0x000fe200078e020f */
[----:B------:R-:W-:Y:S01]  /*3880*/  LOP3.LUT R7, R7, R30, RZ, 0xfc, !PT ;  /* 0x0000001e07077212 */ /* 0x000fe200078efcff */
[----:B------:R-:W1:Y:S01]  /*3890*/  SHFL.IDX PT, R20, R20, R41, 0x1f ;  /* 0x00001f2914147589 */ /* 0x000e6200000e0000 */
[----:B------:R-:W-:Y:S01]  /*38a0*/  FMNMX3 R23, |R19|, R32, |R18|, !PT ;  /* 0x0000002013177276 */ /* 0x000fe20007800612 */
[----:B------:R-:W-:Y:S02]  /*38b0*/  IMAD.SHL.U32 R12, R12, 0x1000000, RZ ;  /* 0x010000000c0c7824 */ /* 0x000fe400078e00ff */
[----:B------:R-:W-:Y:S03]  /*38c0*/  STS [R14], R33 ;  /* 0x000000210e007388 */ /* 0x000fe60000000800 */
[----:B------:R-:W-:Y:S01]  /*38d0*/  LOP3.LUT R26, R25, R12, RZ, 0xfc, !PT ;  /* 0x0000000c191a7212 */ /* 0x000fe200078efcff */
[----:B------:R2:W-:Y:S02]  /*38e0*/  STS [R15], R28 ;  /* 0x0000001c0f007388 */ /* 0x0005e40000000800 */
[----:B--2---:R-:W-:Y:S01]  /*38f0*/  IADD3 R28, PT, PT, -R3, UR18, RZ ;  /* 0x00000012031c7c10 */ /* 0x004fe2000fffe1ff */
[----:B0-----:R-:W-:Y:S01]  /*3900*/  FADD R12, R21, R16 ;  /* 0x00000010150c7221 */ /* 0x001fe20000000000 */
[----:B-1----:R-:W-:Y:S01]  /*3910*/  FADD R13, R13, R20 ;  /* 0x000000140d0d7221 */ /* 0x002fe20000000000 */
        /* <DEDUP_REMOVED lines=20> */
.L_x_11271:
        /* <DEDUP_REMOVED lines=48> */
.L_x_11270:
[----:B------:R-:W-:Y:S05]  /*3d60*/  BSYNC.RECONVERGENT B1 ;  /* 0x0000000000017941 */ /* 0x000fea0003800200 */
.L_x_11269:
        /* <DEDUP_REMOVED lines=35> */
.L_x_11268:
[----:B------:R-:W-:Y:S05]  /*3fa0*/  BSYNC.RECONVERGENT B0 ;  /* 0x0000000000007941 */ /* 0x000fea0003800200 */
.L_x_11267:
        /* <DEDUP_REMOVED lines=26> */
.L_x_11276:
        /* <DEDUP_REMOVED lines=48> */
.L_x_11275:
[----:B------:R-:W-:Y:S05]  /*4450*/  BSYNC.RECONVERGENT B1 ;  /* 0x0000000000017941 */ /* 0x000fea0003800200 */
.L_x_11274:
        /* <DEDUP_REMOVED lines=35> */
.L_x_11273:
[----:B------:R-:W-:Y:S05]  /*4690*/  BSYNC.RECONVERGENT B0 ;  /* 0x0000000000007941 */ /* 0x000fea0003800200 */
.L_x_11272:
        /* <DEDUP_REMOVED lines=33> */
.L_x_11278:
[----:B------:R-:W-:Y:S05]  /*48b0*/  BSYNC.RECONVERGENT B0 ;  /* 0x0000000000007941 */ /* 0x000fea0003800200 */
.L_x_11277:
        /* <DEDUP_REMOVED lines=37> */
.L_x_11287:
[----:B------:R-:W-:Y:S02]  /*4b10*/  ISETP.NE.AND P0, PT, R0, RZ, PT ;  /* 0x000000ff0000720c */ /* 0x000fe40003f05270 */
[----:B--2---:R-:W-:-:S11]  /*4b20*/  FMNMX R5, R4, R5, !PT ;  /* 0x0000000504057209 */ /* 0x004fd60007800000 */
[----:B------:R-:W-:Y:S05]  /*4b30*/  @P0 BRA `(.L_x_11280) ;  /* 0x0000000000080947 */ /* 0x000fea0003800000 */
[----:B------:R-:W2:Y:S02]  /*4b40*/  LDC.64 R2, c[0x0][0x3a8] ;  /* 0x0000ea00ff027b82 */ /* 0x000ea40000000a00 */
[----:B--2---:R2:W-:Y:S02]  /*4b50*/  REDG.E.MAX.S32.STRONG.GPU desc[UR30][R2.64], R5 ;  /* 0x000000050200798e */ /* 0x0045e4000d12e31e */
.L_x_11280:
[----:B------:R-:W-:Y:S05]  /*4b60*/  BSYNC B0 ;  /* 0x0000000000007941 */ /* 0x000fea0003800000 */
.L_x_11279:
        /* <DEDUP_REMOVED lines=11> */
[----:B-12---:R-:W-:Y:S05]  /*4c20*/  CALL.REL.NOINC `($__internal_361_$__cuda_sm20_rcp_rn_f32_slowpath) ;  /* 0x0000000400987944 */ /* 0x006fea0003c00000 */
[----:B------:R-:W-:Y:S05]  /*4c30*/  BRA `(.L_x_11283) ;  /* 0x0000000000147947 */ /* 0x000fea0003800000 */
.L_x_11282:
[----:B0123--:R-:W0:Y:S01]  /*4c40*/  MUFU.RCP R5, UR8 ;  /* 0x0000000800057d08 */ /* 0x00fe220008001000 */
[----:B------:R-:W-:-:S04]  /*4c50*/  IMAD.U32 R0, RZ, RZ, UR8 ;  /* 0x00000008ff007e24 */ /* 0x000fc8000f8e00ff */
[----:B0-----:R-:W-:-:S04]  /*4c60*/  FFMA R0, R5, R0, -1 ;  /* 0xbf80000005007423 */ /* 0x001fc80000000000 */
[----:B------:R-:W-:-:S04]  /*4c70*/  FADD.FTZ R0, -R0, -RZ ;  /* 0x800000ff00007221 */ /* 0x000fc80000010100 */
[----:B------:R-:W-:-:S07]  /*4c80*/  FFMA R5, R5, R0, R5 ;  /* 0x0000000005057223 */ /* 0x000fce0000000005 */
.L_x_11283:
[----:B------:R-:W0:Y:S02]  /*4c90*/  LDC.64 R2, c[0x0][0x3b0] ;  /* 0x0000ec00ff027b82 */ /* 0x000e240000000a00 */
[----:B0-----:R-:W-:Y:S01]  /*4ca0*/  STG.E desc[UR30][R2.64], R5 ;  /* 0x0000000502007986 */ /* 0x001fe2000c10191e */
[----:B------:R-:W-:Y:S05]  /*4cb0*/  EXIT ;  /* 0x000000000000794d */ /* 0x000fea0003800000 */
.L_x_11281:
[----:B0-----:R-:W-:Y:S02]  /*4cc0*/  IMAD.MOV.U32 R7, RZ, RZ, 0x4 ;  /* 0x00000004ff077424 */ /* 0x001fe400078e00ff */
[----:B------:R-:W-:Y:S02]  /*4cd0*/  IMAD.MOV.U32 R9, RZ, RZ, 0x1f ;  /* 0x0000001fff097424 */ /* 0x000fe400078e00ff */
[----:B------:R-:W-:-:S07]  /*4ce0*/  IMAD.MOV.U32 R6, RZ, RZ, -0x1 ;  /* 0xffffffffff067424 */ /* 0x000fce00078e00ff */
[----:B-12---:R-:W-:Y:S05]  /*4cf0*/  WARPSYNC.COLLECTIVE R6, `(.L_x_11284) ;  /* 0x0000000006087348 */ /* 0x006fea0003c00000 */
[----:B--2---:R0:W2:Y:S02]  /*4d00*/  SHFL.DOWN P0, R5, R2, R7, R9 ;  /* 0x0800000702057389 */ /* 0x0040a40000000009 */
[----:B012---:R-:W-:Y:S05]  /*4d10*/  ENDCOLLECTIVE ;  /* 0x000000000000791b */ /* 0x007fea0003800000 */
.L_x_11284:
[----:B------:R-:W-:Y:S02]  /*4d20*/  IMAD.MOV.U32 R7, RZ, RZ, 0x2 ;  /* 0x00000002ff077424 */ /* 0x000fe400078e00ff */
[----:B------:R-:W-:-:S05]  /*4d30*/  IMAD.MOV.U32 R3, RZ, RZ, R5 ;  /* 0x000000ffff037224 */ /* 0x000fca00078e0005 */
[----:B------:R-:W-:-:S05]  /*4d40*/  FMNMX R3, R3, R2, !PT ;  /* 0x0000000203037209 */ /* 0x000fca0007800000 */
[----:B------:R-:W-:-:S07]  /*4d50*/  IMAD.MOV.U32 R2, RZ, RZ, R3 ;  /* 0x000000ffff027224 */ /* 0x000fce00078e0003 */
[----:B------:R-:W-:Y:S05]  /*4d60*/  WARPSYNC.COLLECTIVE R6, `(.L_x_11285) ;  /* 0x0000000006087348 */ /* 0x000fea0003c00000 */
[----:B------:R0:W1:Y:S02]  /*4d70*/  SHFL.DOWN P0, R5, R2, R7, R9 ;  /* 0x0800000702057389 */ /* 0x0000640000000009 */
[----:B01----:R-:W-:Y:S05]  /*4d80*/  ENDCOLLECTIVE ;  /* 0x000000000000791b */ /* 0x003fea0003800000 */
.L_x_11285:
[----:B------:R-:W-:Y:S02]  /*4d90*/  IMAD.MOV.U32 R7, RZ, RZ, 0x1 ;  /* 0x00000001ff077424 */ /* 0x000fe400078e00ff */
[----:B------:R-:W-:-:S05]  /*4da0*/  IMAD.MOV.U32 R4, RZ, RZ, R5 ;  /* 0x000000ffff047224 */ /* 0x000fca00078e0005 */
[----:B------:R-:W-:-:S05]  /*4db0*/  FMNMX R4, R3, R4, !PT ;  /* 0x0000000403047209 */ /* 0x000fca0007800000 */
[----:B------:R-:W-:-:S07]  /*4dc0*/  IMAD.MOV.U32 R2, RZ, RZ, R4 ;  /* 0x000000ffff027224 */ /* 0x000fce00078e0004 */
[----:B------:R-:W-:Y:S05]  /*4dd0*/  WARPSYNC.COLLECTIVE R6, `(.L_x_11286) ;  /* 0x0000000006087348 */ /* 0x000fea0003c00000 */
[----:B------:R0:W1:Y:S02]  /*4de0*/  SHFL.DOWN P0, R5, R2, R7, R9 ;  /* 0x0800000702057389 */ /* 0x0000640000000009 */
[----:B01----:R-:W-:Y:S05]  /*4df0*/  ENDCOLLECTIVE ;  /* 0x000000000000791b */ /* 0x003fea0003800000 */
.L_x_11286:
[----:B------:R-:W-:Y:S05]  /*4e00*/  BRA `(.L_x_11287) ;  /* 0xfffffffc00407947 */ /* 0x000fea000383ffff */
        .weak           $__internal_360_$__cuda_sm20_div_u64
        .type           $__internal_360_$__cuda_sm20_div_u64,@function
        .size           $__internal_360_$__cuda_sm20_div_u64,($__internal_361_$__cuda_sm20_rcp_rn_f32_slowpath - $__internal_360_$__cuda_sm20_div_u64)
$__internal_360_$__cuda_sm20_div_u64:
        /* <DEDUP_REMOVED lines=71> */
[----:B------:R-:W-:Y:S11]  /*5280*/  RET.REL.NODEC R4 `(_ZN18transformer_engine6detail38cast_transpose_fused_kernel_notalignedILb1ELb1ELb0EfNS_16CTDBiasDActParamI13__nv_bfloat16S3_13__nv_fp8_e4m3fEELi2ELi4ENS_5EmptyEXadL_ZNS_5dreluIffEET_T0_RKS6_EEEEvT3_mmm) ;  /* 0xffffffac045c7950 */ /* 0x000ff60003c3ffff */
        .weak           $__internal_361_$__cuda_sm20_rcp_rn_f32_slowpath
        .type           $__internal_361_$__cuda_sm20_rcp_rn_f32_slowpath,@function
        .size           $__internal_361_$__cuda_sm20_rcp_rn_f32_slowpath,(.L_x_29662 - $__internal_361_$__cuda_sm20_rcp_rn_f32_slowpath)
$__internal_361_$__cuda_sm20_rcp_rn_f32_slowpath:
        /* <DEDUP_REMOVED lines=15> */
.L_x_11288:
        /* <DEDUP_REMOVED lines=33> */
.L_x_11290:
[----:B------:R0:W1:Y:S02]  /*5590*/  MUFU.RCP R2, R0 ;  /* 0x0000000000027308 */ /* 0x0000640000001000 */
.L_x_11289:
[----:B-1-3--:R-:W-:Y:S02]  /*55a0*/  IMAD.MOV.U32 R5, RZ, RZ, R2 ;  /* 0x000000ffff057224 */ /* 0x00afe400078e0002 */
[----:B------:R-:W-:Y:S02]  /*55b0*/  IMAD.MOV.U32 R2, RZ, RZ, R7 ;  /* 0x000000ffff027224 */ /* 0x000fe400078e0007 */
[----:B------:R-:W-:-:S04]  /*55c0*/  IMAD.MOV.U32 R3, RZ, RZ, 0x0 ;  /* 0x00000000ff037424 */ /* 0x000fc800078e00ff */
[----:B0-2---:R-:W-:Y:S05]  /*55d0*/  RET.REL.NODEC R2 `(_ZN18transformer_engine6detail38cast_transpose_fused_kernel_notalignedILb1ELb1ELb0EfNS_16CTDBiasDActParamI13__nv_bfloat16S3_13__nv_fp8_e4m3fEELi2ELi4ENS_5EmptyEXadL_ZNS_5dreluIffEET_T0_RKS6_EEEEvT3_mmm) ;  /* 0xffffffa802887950 */ /* 0x005fea0003c3ffff */
.L_x_11291:
        /* <DEDUP_REMOVED lines=10> */
.L_x_29662:


//--------------------- .text._ZN18transformer_engine6detail38cast_transpose_fused_kernel_notalignedILb1ELb1ELb0EfNS_16CTDBiasDActParamI13__nv_bfloat16S3_13__nv_fp8_e5m2fEELi2ELi4ENS_5EmptyEXadL_ZNS_5dreluIffEET_T0_RKS6_EEEEvT3_mmm --------------------------
	.section	.text._ZN18transformer_engine6detail38cast_transpose_fused_kernel_notalignedILb1ELb1ELb0EfNS_16CTDBiasDActParamI13__nv_bfloat16S3_13__nv_fp8_e5m2fEELi2ELi4ENS_5EmptyEXadL_ZNS_5dreluIffEET_T0_RKS6_EEEEvT3_mmm,"ax",@progbits
	.align	128
        .global         _ZN18transformer_engine6detail38cast_transpose_fused_kernel_notalignedILb1ELb1ELb0EfNS_16CTDBiasDActParamI13__nv_bfloat16S3_13__nv_fp8_e5m2fEELi2ELi4ENS_5EmptyEXadL_ZNS_5dreluIffEET_T0_RKS6_EEEEvT3_mmm
        .type           _ZN18transformer_engine6detail38cast_transpose_fused_kernel_notalignedILb1ELb1ELb0EfNS_16CTDBiasDActParamI13__nv_bfloat16S3_13__nv_fp8_e5m2fEELi2ELi4ENS_5EmptyEXadL_ZNS_5dreluIffEET_T0_RKS6_EEEEvT3_mmm,@function
        .size           _ZN18transformer_engine6detail38cast_transpose_fused_kernel_notalignedILb1ELb1ELb0EfNS_16CTDBiasDActParamI13__nv_bfloat16S3_13__nv_fp8_e5m2fEELi2ELi4ENS_5EmptyEXadL_ZNS_5dreluIffEET_T0_RKS6_EEEEvT3_mmm,(.L_x_29664 - _ZN18transformer_engine6detail38cast_transpose_fused_kernel_notalignedILb1ELb1ELb0EfNS_16CTDBiasDActParamI13__nv_bfloat16S3_13__nv_fp8_e5m2fEELi2ELi4ENS_5EmptyEXadL_ZNS_5dreluIffEET_T0_RKS6_EEEEvT3_mmm)
        .other          _ZN18transformer_engine6detail38cast_transpose_fused_kernel_notalignedILb1ELb1ELb0EfNS_16CTDBiasDActParamI13__nv_bfloat16S3_13__nv_fp8_e5m2fEELi2ELi4ENS_5EmptyEXadL_ZNS_5dreluIffEET_T0_RKS6_EEEEvT3_mmm,@"STO_CUDA_ENTRY STV_DEFAULT"
_ZN18transformer_engine6detail38cast_transpose_fused_kernel_notalignedILb1ELb1ELb0EfNS_16CTDBiasDActParamI13__nv_bfloat16S3_13__nv_fp8_e5m2fEELi2ELi4ENS_5EmptyEXadL_ZNS_5dreluIffEET_T0_RKS6_EEEEvT3_mmm:
.text._ZN18transformer_engine6detail38cast_transpose_fused_kernel_notalignedILb1ELb1ELb0EfNS_16CTDBiasDActParamI13__nv_bfloat16S3_13__nv_fp8_e5m2fEELi2ELi4ENS_5EmptyEXadL_ZNS_5dreluIffEET_T0_RKS6_EEEEvT3_mmm:
        /* <DEDUP_REMOVED lines=43> */
.L_x_11292:
[----:B------:R-:W-:-:S07]  /*02b0*/  MOV R6, 0x2d0 ;  /* 0x000002d000067802 */ /* 0x000fce0000000f00 */
[----:B------:R-:W-:Y:S05]  /*02c0*/  CALL.REL.NOINC `($__internal_362_$__cuda_sm20_div_u64) ;  /* 0x0000004800d07944 */ /* 0x000fea0003c00000 */
        /* <DEDUP_REMOVED lines=11> */
.L_x_11293:
        /* <DEDUP_REMOVED lines=238> */
[----:B------:R-:W-:Y:S02]  /*1260*/  F2FP.SATFINITE.E5M2.F32.PACK_AB_MERGE_C R21, RZ, R21, RZ ;  /* 0x00000015ff15723e */ /* 0x000fe400048060ff */
[----:B------:R-:W-:-:S02]  /*1270*/  F2FP.SATFINITE.E5M2.F32.PACK_AB_MERGE_C R18, RZ, R18, RZ ;  /* 0x00000012ff12723e */ /* 0x000fc400048060ff */
[----:B------:R-:W-:Y:S02]  /*1280*/  F2FP.SATFINITE.E5M2.F32.PACK_AB_MERGE_C R29, RZ, R29, RZ ;  /* 0x0000001dff1d723e */ /* 0x000fe400048060ff */
[----:B------:R-:W-:Y:S01]  /*1290*/  F2FP.SATFINITE.E5M2.F32.PACK_AB_MERGE_C R36, RZ, R36, RZ ;  /* 0x00000024ff24723e */ /* 0x000fe200048060ff */
        /* <DEDUP_REMOVED lines=19> */
[----:B------:R-:W-:-:S02]  /*13d0*/  F2FP.SATFINITE.E5M2.F32.PACK_AB_MERGE_C R28, RZ, R28, RZ ;  /* 0x0000001cff1c723e */ /* 0x000fc400048060ff */
[----:B------:R-:W-:Y:S01]  /*13e0*/  F2FP.SATFINITE.E5M2.F32.PACK_AB_MERGE_C R27, RZ, R27, RZ ;  /* 0x0000001bff1b723e */ /* 0x000fe200048060ff */
        /* <DEDUP_REMOVED lines=9> */
.L_x_11295:
[----:B------:R-:W-:Y:S05]  /*1480*/  BSYNC.RECONVERGENT B0 ;  /* 0x0000000000007941 */ /* 0x000fea0003800200 */
.L_x_11294:
[----:B------:R-:W-:Y:S01]  /*1490*/  BSSY.RECONVERGENT B0, `(.L_x_11296) ;  /* 0x000000d000007945 */ /* 0x000fe20003800200 */
[----:B------:R-:W-:Y:S01]  /*14a0*/  IMAD.X R23, RZ, RZ, R9, P0 ;  /* 0x000000ffff177224 */ /* 0x000fe200000e0609 */
        /* <DEDUP_REMOVED lines=11> */
.L_x_11297:
[----:B------:R-:W-:Y:S05]  /*1560*/  BSYNC.RECONVERGENT B0 ;  /* 0x0000000000007941 */ /* 0x000fea0003800200 */
.L_x_11296:
        /* <DEDUP_REMOVED lines=118> */
[----:B------:R-:W-:Y:S01]  /*1cd0*/  F2FP.SATFINITE.E5M2.F32.PACK_AB_MERGE_C R19, RZ, R19, RZ ;  /* 0x00000013ff13723e */ /* 0x000fe200048060ff */
[----:B------:R-:W-:Y:S01]  /*1ce0*/  IMAD.U32 R27, R27, 0x10000, RZ ;  /* 0x000100001b1b7824 */ /* 0x000fe200078e00ff */
[C---:B------:R-:W-:Y:S01]  /*1cf0*/  FMNMX3 R42, |R37|.reuse, R42, |R30|, !PT ;  /* 0x0000002a252a7276 */ /* 0x040fe2000780061e */
[----:B------:R-:W-:Y:S01]  /*1d00*/  FMUL R37, R37, UR8 ;  /* 0x0000000825257c20 */ /* 0x000fe20008400000 */
[----:B------:R-:W-:Y:S01]  /*1d10*/  F2FP.SATFINITE.E5M2.F32.PACK_AB_MERGE_C R18, RZ, R18, RZ ;  /* 0x00000012ff12723e */ /* 0x000fe200048060ff */
        /* <DEDUP_REMOVED lines=11> */
[----:B------:R-:W-:Y:S01]  /*1dd0*/  F2FP.SATFINITE.E5M2.F32.PACK_AB_MERGE_C R22, RZ, R30, RZ ;  /* 0x0000001eff16723e */ /* 0x000fe200048060ff */
[----:B------:R-:W-:Y:S01]  /*1de0*/  FADD R34, R31, R34 ;  /* 0x000000221f227221 */ /* 0x000fe20000000000 */
[----:B------:R-:W-:Y:S01]  /*1df0*/  F2FP.SATFINITE.E5M2.F32.PACK_AB_MERGE_C R37, RZ, R37, RZ ;  /* 0x00000025ff25723e */ /* 0x000fe200048060ff */
        /* <DEDUP_REMOVED lines=22> */
[----:B------:R-:W-:Y:S01]  /*1f60*/  F2FP.SATFINITE.E5M2.F32.PACK_AB_MERGE_C R32, RZ, R32, RZ ;  /* 0x00000020ff20723e */ /* 0x000fe200048060ff */
[----:B0-----:R-:W-:Y:S01]  /*1f70*/  FMUL R36, R10, UR8 ;  /* 0x000000080a247c20 */ /* 0x001fe20008400000 */
[----:B------:R-:W-:Y:S01]  /*1f80*/  LOP3.LUT R26, R26, 0x1f, RZ, 0xc0, !PT ;  /* 0x0000001f1a1a7812 */ /* 0x000fe200078ec0ff */
[----:B------:R-:W-:Y:S01]  /*1f90*/  IMAD.SHL.U32 R38, R38, 0x1000000, RZ ;  /* 0x0100000026267824 */ /* 0x000fe200078e00ff */
[----:B------:R-:W-:Y:S01]  /*1fa0*/  LOP3.LUT R29, R28, 0xffff, R29, 0xf8, !PT ;  /* 0x0000ffff1c1d7812 */ /* 0x000fe200078ef81d */
[----:B------:R-:W-:Y:S01]  /*1fb0*/  VIADD R28, R4, 0x1d ;  /* 0x0000001d041c7836 */ /* 0x000fe20000000000 */
[----:B------:R-:W-:Y:S01]  /*1fc0*/  F2FP.SATFINITE.E5M2.F32.PACK_AB_MERGE_C R36, RZ, R36, RZ ;  /* 0x00000024ff24723e */ /* 0x000fe200048060ff */
        /* <DEDUP_REMOVED lines=12> */
[----:B------:R-:W-:Y:S01]  /*2090*/  F2FP.SATFINITE.E5M2.F32.PACK_AB_MERGE_C R23, RZ, R23, RZ ;  /* 0x00000017ff17723e */ /* 0x000fe200048060ff */
[----:B------:R-:W-:Y:S01]  /*20a0*/  IMAD.SHL.U32 R30, R30, 0x1000000, RZ ;  /* 0x010000001e1e7824 */ /* 0x000fe200078e00ff */
[----:B------:R-:W-:-:S03]  /*20b0*/  ISETP.GE.U32.AND P1, PT, R31, UR7, PT ;  /* 0x000000071f007c0c */ /* 0x000fc6000bf26070 */
[----:B------:R-:W-:Y:S01]  /*20c0*/  IMAD.U32 R22, R23, 0x10000, RZ ;  /* 0x0001000017167824 */ /* 0x000fe200078e00ff */
[----:B------:R-:W-:Y:S01]  /*20d0*/  LOP3.LUT R30, R37, R30, RZ, 0xfc, !PT ;  /* 0x0000001e251e7212 */ /* 0x000fe200078efcff */
[----:B------:R-:W-:-:S03]  /*20e0*/  FMUL R37, R13, UR8 ;  /* 0x000000080d257c20 */ /* 0x000fc60008400000 */
[----:B------:R-:W-:Y:S02]  /*20f0*/  LOP3.LUT R22, R43, 0xff0000, R22, 0xf8, !PT ;  /* 0x00ff00002b167812 */ /* 0x000fe400078ef816 */
[----:B------:R-:W-:-:S04]  /*2100*/  F2FP.SATFINITE.E5M2.F32.PACK_AB_MERGE_C R37, RZ, R37, RZ ;  /* 0x00000025ff25723e */ /* 0x000fc800048060ff */
        /* <DEDUP_REMOVED lines=12> */
.L_x_11299:
[----:B------:R-:W-:Y:S05]  /*21d0*/  BSYNC.RECONVERGENT B0 ;  /* 0x0000000000007941 */ /* 0x000fea0003800200 */
.L_x_11298:
        /* <DEDUP_REMOVED lines=10> */
.L_x_11301:
[----:B------:R-:W-:Y:S05]  /*2280*/  BSYNC.RECONVERGENT B0 ;  /* 0x0000000000007941 */ /* 0x000fea0003800200 */
.L_x_11300:
        /* <DEDUP_REMOVED lines=75> */
[----:B------:R-:W-:Y:S01]  /*2740*/  F2FP.SATFINITE.E5M2.F32.PACK_AB_MERGE_C R37, RZ, R37, RZ ;  /* 0x00000025ff25723e */ /* 0x000fe200048060ff */
[C---:B------:R-:W-:Y:S01]  /*2750*/  FADD R36, R23.reuse, R36 ;  /* 0x0000002417247221 */ /* 0x040fe20000000000 */
[----:B------:R-:W-:Y:S01]  /*2760*/  F2FP.SATFINITE.E5M2.F32.PACK_AB_MERGE_C R42, RZ, R18, RZ ;  /* 0x00000012ff2a723e */ /* 0x000fe200048060ff */
[----:B------:R-:W-:Y:S01]  /*2770*/  FMUL R23, R23, UR8 ;  /* 0x0000000817177c20 */ /* 0x000fe20008400000 */
[----:B------:R-:W-:Y:S01]  /*2780*/  @!P0 IMAD.MOV.U32 R28, RZ, RZ, RZ ;  /* 0x000000ffff1c8224 */ /* 0x000fe200078e00ff */
[----:B------:R-:W-:-:S02]  /*2790*/  LOP3.LUT R18, R37, 0xff, RZ, 0xc0, !PT ;  /* 0x000000ff25127812 */ /* 0x000fc400078ec0ff */
[----:B------:R-:W-:Y:S02]  /*27a0*/  F2FP.SATFINITE.E5M2.F32.PACK_AB_MERGE_C R19, RZ, R26, RZ ;  /* 0x0000001aff13723e */ /* 0x000fe400048060ff */
[----:B------:R-:W-:Y:S01]  /*27b0*/  F2FP.SATFINITE.E5M2.F32.PACK_AB_MERGE_C R43, RZ, R23, RZ ;  /* 0x00000017ff2b723e */ /* 0x000fe200048060ff */
        /* <DEDUP_REMOVED lines=50> */
[----:B------:R-:W-:Y:S02]  /*2ae0*/  F2FP.SATFINITE.E5M2.F32.PACK_AB_MERGE_C R15, RZ, R15, RZ ;  /* 0x0000000fff0f723e */ /* 0x000fe400048060ff */
        /* <DEDUP_REMOVED lines=28> */
[----:B------:R-:W-:Y:S01]  /*2cb0*/  F2FP.SATFINITE.E5M2.F32.PACK_AB_MERGE_C R24, RZ, R24, RZ ;  /* 0x00000018ff18723e */ /* 0x000fe200048060ff */
        /* <DEDUP_REMOVED lines=20> */
.L_x_11303:
[----:B------:R-:W-:Y:S05]  /*2e00*/  BSYNC.RECONVERGENT B0 ;  /* 0x0000000000007941 */ /* 0x000fea0003800200 */
.L_x_11302:
[----:B------:R-:W-:Y:S01]  /*2e10*/  BSSY.RECONVERGENT B0, `(.L_x_11304) ;  /* 0x000000e000007945 */ /* 0x000fe20003800200 */
[----:B0-----:R-:W-:Y:S01]  /*2e20*/  F2FP.SATFINITE.E5M2.F32.PACK_AB_MERGE_C R16, RZ, R25, RZ ;  /* 0x00000019ff10723e */ /* 0x001fe200048060ff */
[----:B------:R-:W-:Y:S01]  /*2e30*/  IMAD.U32 R25, R44, 0x10000, RZ ;  /* 0x000100002c197824 */ /* 0x000fe200078e00ff */
[----:B------:R-:W-:Y:S02]  /*2e40*/  FSET.BF.GT.AND R38, R37, RZ, PT ;  /* 0x000000ff2526720a */ /* 0x000fe40003804000 */
        /* <DEDUP_REMOVED lines=10> */
.L_x_11305:
[----:B------:R-:W-:Y:S05]  /*2ef0*/  BSYNC.RECONVERGENT B0 ;  /* 0x0000000000007941 */ /* 0x000fea0003800200 */
.L_x_11304:
        /* <DEDUP_REMOVED lines=16> */
[----:B------:R-:W-:Y:S01]  /*3000*/  F2FP.SATFINITE.E5M2.F32.PACK_AB_MERGE_C R14, RZ, R14, RZ ;  /* 0x0000000eff0e723e */ /* 0x000fe200048060ff */
[----:B------:R-:W-:Y:S01]  /*3010*/  BSSY.RECONVERGENT B0, `(.L_x_11306) ;  /* 0x0000037000007945 */ /* 0x000fe20003800200 */
[----:B------:R-:W-:Y:S01]  /*3020*/  @!P0 LEA.HI.X R13, R8, UR9, R9, 0x1, P1 ;  /* 0x00000009080d8c11 */ /* 0x000fe200088f0c09 */
[----:B------:R-:W-:Y:S01]  /*3030*/  FMUL R40, R38, UR8 ;  /* 0x0000000826287c20 */ /* 0x000fe20008400000 */
[----:B------:R-:W-:-:S02]  /*3040*/  @!P0 IADD3 R11, P1, PT, R8, UR33, RZ ;  /* 0x00000021080b8c10 */ /* 0x000fc4000ff3e0ff */
[----:B------:R-:W-:Y:S02]  /*3050*/  F2FP.SATFINITE.E5M2.F32.PACK_AB_MERGE_C R25, RZ, R25, RZ ;  /* 0x00000019ff19723e */ /* 0x000fe400048060ff */
[----:B------:R-:W-:Y:S02]  /*3060*/  @!P0 IADD3.X R44, PT, PT, R9, UR34, RZ, P1, !PT ;  /* 0x00000022092c8c10 */ /* 0x000fe40008ffe4ff */
[----:B------:R-:W-:Y:S02]  /*3070*/  F2FP.SATFINITE.E5M2.F32.PACK_AB_MERGE_C R37, RZ, R37, RZ ;  /* 0x00000025ff25723e */ /* 0x000fe400048060ff */
[----:B------:R-:W-:Y:S02]  /*3080*/  F2FP.SATFINITE.E5M2.F32.PACK_AB_MERGE_C R40, RZ, R40, RZ ;  /* 0x00000028ff28723e */ /* 0x000fe400048060ff */
        /* <DEDUP_REMOVED lines=34> */
[----:B------:R-:W-:Y:S01]  /*32b0*/  F2FP.SATFINITE.E5M2.F32.PACK_AB_MERGE_C R24, RZ, R24, RZ ;  /* 0x00000018ff18723e */ /* 0x000fe200048060ff */
[----:B------:R0:W1:Y:S02]  /*32c0*/  SHFL.IDX PT, R26, R44, R11, 0x1f ;  /* 0x00001f0b2c1a7589 */ /* 0x00006400000e0000 */
[----:B------:R-:W-:Y:S02]  /*32d0*/  F2FP.SATFINITE.E5M2.F32.PACK_AB_MERGE_C R33, RZ, R33, RZ ;  /* 0x00000021ff21723e */ /* 0x000fe400048060ff */
        /* <DEDUP_REMOVED lines=10> */
.L_x_11307:
[----:B------:R-:W-:Y:S05]  /*3380*/  BSYNC.RECONVERGENT B0 ;  /* 0x0000000000007941 */ /* 0x000fea0003800200 */
.L_x_11306:
[----:B---3--:R-:W-:Y:S01]  /*3390*/  FMUL R10, R19, UR8 ;  /* 0x00000008130a7c20 */ /* 0x008fe20008400000 */
[----:B0-----:R-:W-:Y:S01]  /*33a0*/  FMUL R11, R18, UR8 ;  /* 0x00000008120b7c20 */ /* 0x001fe20008400000 */
        /* <DEDUP_REMOVED lines=13> */
.L_x_11309:
[----:B------:R-:W-:Y:S05]  /*3480*/  BSYNC.RECONVERGENT B0 ;  /* 0x0000000000007941 */ /* 0x000fea0003800200 */
.L_x_11308:
        /* <DEDUP_REMOVED lines=93> */
.L_x_11314:
        /* <DEDUP_REMOVED lines=48> */
.L_x_11313:
[----:B------:R-:W-:Y:S05]  /*3d60*/  BSYNC.RECONVERGENT B1 ;  /* 0x0000000000017941 */ /* 0x000fea0003800200 */
.L_x_11312:
        /* <DEDUP_REMOVED lines=35> */
.L_x_11311:
[----:B------:R-:W-:Y:S05]  /*3fa0*/  BSYNC.RECONVERGENT B0 ;  /* 0x0000000000007941 */ /* 0x000fea0003800200 */
.L_x_11310:
        /* <DEDUP_REMOVED lines=26> */
.L_x_11319:
        /* <DEDUP_REMOVED lines=48> */
.L_x_11318:
[----:B------:R-:W-:Y:S05]  /*4450*/  BSYNC.RECONVERGENT B1 ;  /* 0x0000000000017941 */ /* 0x000fea0003800200 */
.L_x_11317:
        /* <DEDUP_REMOVED lines=35> */
.L_x_11316:
[----:B------:R-:W-:Y:S05]  /*4690*/  BSYNC.RECONVERGENT B0 ;  /* 0x0000000000007941 */ /* 0x000fea0003800200 */
.L_x_11315:
        /* <DEDUP_REMOVED lines=33> */
.L_x_11321:
[----:B------:R-:W-:Y:S05]  /*48b0*/  BSYNC.RECONVERGENT B0 ;  /* 0x0000000000007941 */ /* 0x000fea0003800200 */
.L_x_11320:
        /* <DEDUP_REMOVED lines=37> */
.L_x_11330:
[----:B------:R-:W-:Y:S02]  /*4b10*/  ISETP.NE.AND P0, PT, R0, RZ, PT ;  /* 0x000000ff0000720c */ /* 0x000fe40003f05270 */
[----:B--2---:R-:W-:-:S11]  /*4b20*/  FMNMX R5, R4, R5, !PT ;  /* 0x0000000504057209 */ /* 0x004fd60007800000 */
[----:B------:R-:W-:Y:S05]  /*4b30*/  @P0 BRA `(.L_x_11323) ;  /* 0x0000000000080947 */ /* 0x000fea0003800000 */
[----:B------:R-:W2:Y:S02]  /*4b40*/  LDC.64 R2, c[0x0][0x3a8] ;  /* 0x0000ea00ff027b82 */ /* 0x000ea40000000a00 */
[----:B--2---:R2:W-:Y:S02]  /*4b50*/  REDG.E.MAX.S32.STRONG.GPU desc[UR30][R2.64], R5 ;  /* 0x000000050200798e */ /* 0x0045e4000d12e31e */
.L_x_11323:
[----:B------:R-:W-:Y:S05]  /*4b60*/  BSYNC B0 ;  /* 0x0000000000007941 */ /* 0x000fea0003800000 */
.L_x_11322:
        /* <DEDUP_REMOVED lines=11> */
[----:B-12---:R-:W-:Y:S05]  /*4c20*/  CALL.REL.NOINC `($__internal_363_$__cuda_sm20_rcp_rn_f32_slowpath) ;  /* 0x0000000400987944 */ /* 0x006fea0003c00000 */
[----:B------:R-:W-:Y:S05]  /*4c30*/  BRA `(.L_x_11326) ;  /* 0x0000000000147947 */ /* 0x000fea0003800000 */
.L_x_11325:
[----:B0123--:R-:W0:Y:S01]  /*4c40*/  MUFU.RCP R5, UR8 ;  /* 0x0000000800057d08 */ /* 0x00fe220008001000 */
[----:B------:R-:W-:-:S04]  /*4c50*/  IMAD.U32 R0, RZ, RZ, UR8 ;  /* 0x00000008ff007e24 */ /* 0x000fc8000f8e00ff */
[----:B0-----:R-:W-:-:S04]  /*4c60*/  FFMA R0, R5, R0, -1 ;  /* 0xbf80000005007423 */ /* 0x001fc80000000000 */
[----:B------:R-:W-:-:S04]  /*4c70*/  FADD.FTZ R0, -R0, -RZ ;  /* 0x800000ff00007221 */ /* 0x000fc80000010100 */
[----:B------:R-:W-:-:S07]  /*4c80*/  FFMA R5, R5, R0, R5 ;  /* 0x0000000005057223 */ /* 0x000fce0000000005 */
.L_x_11326:
[----:B------:R-:W0:Y:S02]  /*4c90*/  LDC.64 R2, c[0x0][0x3b0] ;  /* 0x0000ec00ff027b82 */ /* 0x000e240000000a00 */
[----:B0-----:R-:W-:Y:S01]  /*4ca0*/  STG.E desc[UR30][R2.64], R5 ;  /* 0x0000000502007986 */ /* 0x001fe2000c10191e */
[----:B------:R-:W-:Y:S05]  /*4cb0*/  EXIT ;  /* 0x000000000000794d */ /* 0x000fea0003800000 */
.L_x_11324:
[----:B0-----:R-:W-:Y:S02]  /*4cc0*/  IMAD.MOV.U32 R7, RZ, RZ, 0x4 ;  /* 0x00000004ff077424 */ /* 0x001fe400078e00ff */
[----:B------:R-:W-:Y:S02]  /*4cd0*/  IMAD.MOV.U32 R9, RZ, RZ, 0x1f ;  /* 0x0000001fff097424 */ /* 0x000fe400078e00ff */
[----:B------:R-:W-:-:S07]  /*4ce0*/  IMAD.MOV.U32 R6, RZ, RZ, -0x1 ;  /* 0xffffffffff067424 */ /* 0x000fce00078e00ff */
[----:B-12---:R-:W-:Y:S05]  /*4cf0*/  WARPSYNC.COLLECTIVE R6, `(.L_x_11327) ;  /* 0x0000000006087348 */ /* 0x006fea0003c00000 */
[----:B--2---:R0:W2:Y:S02]  /*4d00*/  SHFL.DOWN P0, R5, R2, R7, R9 ;  /* 0x0800000702057389 */ /* 0x0040a40000000009 */
[----:B012---:R-:W-:Y:S05]  /*4d10*/  ENDCOLLECTIVE ;  /* 0x000000000000791b */ /* 0x007fea0003800000 */
.L_x_11327:
[----:B------:R-:W-:Y:S02]  /*4d20*/  IMAD.MOV.U32 R7, RZ, RZ, 0x2 ;  /* 0x00000002ff077424 */ /* 0x000fe400078e00ff */
[----:B------:R-:W-:-:S05]  /*4d30*/  IMAD.MOV.U32 R3, RZ, RZ, R5 ;  /* 0x000000ffff037224 */ /* 0x000fca00078e0005 */
[----:B------:R-:W-:-:S05]  /*4d40*/  FMNMX R3, R3, R2, !PT ;  /* 0x0000000203037209 */ /* 0x000fca0007800000 */
[----:B------:R-:W-:-:S07]  /*4d50*/  IMAD.MOV.U32 R2, RZ, RZ, R3 ;  /* 0x000000ffff027224 */ /* 0x000fce00078e0003 */
[----:B------:R-:W-:Y:S05]  /*4d60*/  WARPSYNC.COLLECTIVE R6, `(.L_x_11328) ;  /* 0x0000000006087348 */ /* 0x000fea0003c00000 */
[----:B------:R0:W1:Y:S02]  /*4d70*/  SHFL.DOWN P0, R5, R2, R7, R9 ;  /* 0x0800000702057389 */ /* 0x0000640000000009 */
[----:B01----:R-:W-:Y:S05]  /*4d80*/  ENDCOLLECTIVE ;  /* 0x000000000000791b */ /* 0x003fea0003800000 */
.L_x_11328:
[----:B------:R-:W-:Y:S02]  /*4d90*/  IMAD.MOV.U32 R7, RZ, RZ, 0x1 ;  /* 0x00000001ff077424 */ /* 0x000fe400078e00ff */
[----:B------:R-:W-:-:S05]  /*4da0*/  IMAD.MOV.U32 R4, RZ, RZ, R5 ;  /* 0x000000ffff047224 */ /* 0x000fca00078e0005 */
[----:B------:R-:W-:-:S05]  /*4db0*/  FMNMX R4, R3, R4, !PT ;  /* 0x0000000403047209 */ /* 0x000fca0007800000 */
[----:B------:R-:W-:-:S07]  /*4dc0*/  IMAD.MOV.U32 R2, RZ, RZ, R4 ;  /* 0x000000ffff027224 */ /* 0x000fce00078e0004 */
[----:B------:R-:W-:Y:S05]  /*4dd0*/  WARPSYNC.COLLECTIVE R6, `(.L_x_11329) ;  /* 0x0000000006087348 */ /* 0x000fea0003c00000 */
[----:B------:R0:W1:Y:S02]  /*4de0*/  SHFL.DOWN P0, R5, R2, R7, R9 ;  /* 0x0800000702057389 */ /* 0x0000640000000009 */
[----:B01----:R-:W-:Y:S05]  /*4df0*/  ENDCOLLECTIVE ;  /* 0x000000000000791b */ /* 0x003fea0003800000 */
.L_x_11329:
[----:B------:R-:W-:Y:S05]  /*4e00*/  BRA `(.L_x_11330) ;  /* 0xfffffffc00407947 */ /* 0x000fea000383ffff */
        .weak           $__internal_362_$__cuda_sm20_div_u64
        .type           $__internal_362_$__cuda_sm20_div_u64,@function
        .size           $__internal_362_$__cuda_sm20_div_u64,($__internal_363_$__cuda_sm20_rcp_rn_f32_slowpath - $__internal_362_$__cuda_sm20_div_u64)
$__internal_362_$__cuda_sm20_div_u64:
        /* <DEDUP_REMOVED lines=71> */
[----:B------:R-:W-:Y:S11]  /*5280*/  RET.REL.NODEC R4 `(_ZN18transformer_engine6detail38cast_transpose_fused_kernel_notalignedILb1ELb1ELb0EfNS_16CTDBiasDActParamI13__nv_bfloat16S3_13__nv_fp8_e5m2fEELi2ELi4ENS_5EmptyEXadL_ZNS_5dreluIffEET_T0_RKS6_EEEEvT3_mmm) ;  /* 0xffffffac045c7950 */ /* 0x000ff60003c3ffff */
        .weak           $__internal_363_$__cuda_sm20_rcp_rn_f32_slowpath
        .type           $__internal_363_$__cuda_sm20_rcp_rn_f32_slowpath,@function
        .size           $__internal_363_$__cuda_sm20_rcp_rn_f32_slowpath,(.L_x_29664 - $__internal_363_$__cuda_sm20_rcp_rn_f32_slowpath)
$__internal_363_$__cuda_sm20_rcp_rn_f32_slowpath:
        /* <DEDUP_REMOVED lines=15> */
.L_x_11331:
        /* <DEDUP_REMOVED lines=33> */
.L_x_11333:
[----:B------:R0:W1:Y:S02]  /*5590*/  MUFU.RCP R2, R0 ;  /* 0x0000000000027308 */ /* 0x0000640000001000 */
.L_x_11332:
[----:B-1-3--:R-:W-:Y:S02]  /*55a0*/  IMAD.MOV.U32 R5, RZ, RZ, R2 ;  /* 0x000000ffff057224 */ /* 0x00afe400078e0002 */
[----:B------:R-:W-:Y:S02]  /*55b0*/  IMAD.MOV.U32 R2, RZ, RZ, R7 ;  /* 0x000000ffff027224 */ /* 0x000fe400078e0007 */
[----:B------:R-:W-:-:S04]  /*55c0*/  IMAD.MOV.U32 R3, RZ, RZ, 0x0 ;  /* 0x00000000ff037424 */ /* 0x000fc800078e00ff */
[----:B0-2---:R-:W-:Y:S05]  /*55d0*/  RET.REL.NODEC R2 `(_ZN18transformer_engine6detail38cast_transpose_fused_kernel_notalignedILb1ELb1ELb0EfNS_16CTDBiasDActParamI13__nv_bfloat16S3_13__nv_fp8_e5m2fEELi2ELi4ENS_5EmptyEXadL_ZNS_5dreluIffEET_T0_RKS6_EEEEvT3_mmm) ;  /* 0xffffffa802887950 */ /* 0x005fea0003c3ffff */
.L_x_11334:
        /* <DEDUP_REMOVED lines=10> */
.L_x_29664:


//--------------------- .text._ZN18transformer_engine6detail38cast_transpose_fused_kernel_notalignedILb1ELb1ELb0EfNS_16CTDBiasDActParamI13__nv_bfloat16S3_S3_fEELi2ELi2ENS_5EmptyEXadL_ZNS_5dreluIffEET_T0_RKS5_EEEEvT3_mmm --------------------------
	.section	.text._ZN18transformer_engine6detail38cast_transpose_fused_kernel_notalignedILb1ELb1ELb0EfNS_16CTDBiasDActParamI13__nv_bfloat16S3_S3_fEELi2ELi2ENS_5EmptyEXadL_ZNS_5dreluIffEET_T0_RKS5_EEEEvT3_mmm,"ax",@progbits
	.align	128
        .global         _ZN18transformer_engine6detail38cast_transpose_fused_kernel_notalignedILb1ELb1ELb0EfNS_16CTDBiasDActParamI13__nv_bfloat16S3_S3_fEELi2ELi2ENS_5EmptyEXadL_ZNS_5dreluIffEET_T0_RKS5_EEEEvT3_mmm
        .type           _ZN18transformer_engine6detail38cast_transpose_fused_kernel_notalignedILb1ELb1ELb0EfNS_16CTDBiasDActParamI13__nv_bfloat16S3_S3_fEELi2ELi2ENS_5EmptyEXadL_ZNS_5dreluIffEET_T0_RKS5_EEEEvT3_mmm,@function
        .size           _ZN18transformer_engine6detail38cast_transpose_fused_kernel_notalignedILb1ELb1ELb0EfNS_16CTDBiasDActParamI13__nv_bfloat16S3_S3_fEELi2ELi2ENS_5EmptyEXadL_ZNS_5dreluIffEET_T0_RKS5_EEEEvT3_mmm,(.L_x_29666 - _ZN18transformer_engine6detail38cast_transpose_fused_kernel_notalignedILb1ELb1ELb0EfNS_16CTDBiasDActParamI13__nv_bfloat16S3_S3_fEELi2ELi2ENS_5EmptyEXadL_ZNS_5dreluIffEET_T0_RKS5_EEEEvT3_mmm)
        .other          _ZN18transformer_engine6detail38cast_transpose_fused_kernel_notalignedILb1ELb1ELb0EfNS_16CTDBiasDActParamI13__nv_bfloat16S3_S3_fEELi2ELi2ENS_5EmptyEXadL_ZNS_5dreluIffEET_T0_RKS5_EEEEvT3_mmm,@"STO_CUDA_ENTRY STV_DEFAULT"
_ZN18transformer_engine6detail38cast_transpose_fused_kernel_notalignedILb1ELb1ELb0EfNS_16CTDBiasDActParamI13__nv_bfloat16S3_S3_fEELi2ELi2ENS_5EmptyEXadL_ZNS_5dreluIffEET_T0_RKS5_EEEEvT3_mmm:
.text._ZN18transformer_engine6detail38cast_transpose_fused_kernel_notalignedILb1ELb1ELb0EfNS_16CTDBiasDActParamI13__nv_bfloat16S3_S3_fEELi2ELi2ENS_5EmptyEXadL_ZNS_5dreluIffEET_T0_RKS5_EEEEvT3_mmm:
        /* <DEDUP_REMOVED lines=43> */
.L_x_11335:
[----:B------:R-:W-:-:S07]  /*02b0*/  MOV R5, 0x2d0 ;  /* 0x000002d000057802 */ /* 0x000fce0000000f00 */
[----:B------:R-:W-:Y:S05]  /*02c0*/  CALL.REL.NOINC `($__internal_364_$__cuda_sm20_div_u64) ;  /* 0x0000003000887944 */ /* 0x000fea0003c00000 */
        /* <DEDUP_REMOVED lines=11> */
.L_x_11336:
        /* <DEDUP_REMOVED lines=16> */
[----:B------:R-:W-:Y:S01]  /*0480*/  UIMAD UR26, UR5, UR18, URZ ;  /* 0x00000012051a72a4 */ /* 0x000fe2000f8e02ff */
[C---:B------:R-:W-:Y:S01]  /*0490*/  IMAD.WIDE.U32 R12, R0.reuse, UR34, RZ ;  /* 0x00000022000c7c25 */ /* 0x040fe2000f8e00ff */
[----:B------:R-:W-:Y:S02]  /*04a0*/  UIADD3.X UR21, UPT, UPT, ~UR21, UR35, URZ, UP0, !UPT ;  /* 0x0000002315157290 */ /* 0x000fe400087fe5ff */
[----:B------:R-:W-:Y:S01]  /*04b0*/  UISETP.LT.U32.AND UP0, UPT, UR17, 0x20, UPT ;  /* 0x000000201100788c */ /* 0x000fe2000bf01070 */
[----:B------:R-:W-:Y:S01]  /*04c0*/  IMAD R3, R0, UR35, RZ ;  /* 0x0000002300037c24 */ /* 0x000fe2000f8e02ff */
[----:B------:R-:W-:Y:S01]  /*04d0*/  UIMAD.WIDE.U32 UR14, UR4, UR18, URZ ;  /* 0x00000012040e72a5 */ /* 0x000fe2000f8e00ff */
        /* <DEDUP_REMOVED lines=13> */
[----:B------:R-:W-:Y:S02]  /*05b0*/  UIMAD UR21, UR4, UR19, UR26 ;  /* 0x00000013041572a4 */ /* 0x000fe4000f8e021a */
[----:B------:R-:W-:Y:S02]  /*05c0*/  USEL UR31, UR13, 0x20, UP1 ;  /* 0x000000200d1f7887 */ /* 0x000fe40008800000 */
[----:B------:R-:W-:Y:S01]  /*05d0*/  USHF.L.U64.HI UR27, UR25, 0x6, UR6 ;  /* 0x00000006191b7899 */ /* 0x000fe20008010206 */
        /* <DEDUP_REMOVED lines=9> */
[----:B------:R-:W-:Y:S02]  /*0670*/  USHF.L.U64.HI UR15, UR16, 0x1, UR17 ;  /* 0x00000001100f7899 */ /* 0x000fe40008010211 */
[----:B------:R-:W-:-:S06]  /*0680*/  UIADD3 UR27, UP1, UPT, UR13, UR10, URZ ;  /* 0x0000000a0d1b7290 */ /* 0x000fcc000ff3e0ff */
[C---:B------:R-:W-:Y:S01]  /*0690*/  @P2 IMAD.SHL.U32 R2, R4.reuse, 0x4, RZ ;  /* 0x0000000404022824 */ /* 0x040fe200078e00ff */
[----:B------:R-:W-:Y:S01]  /*06a0*/  UIADD3.X UR26, UPT, UPT, UR15, UR9, URZ, UP0, !UPT ;  /* 0x000000090f1a7290 */ /* 0x000fe200087fe4ff */
[C---:B------:R-:W-:Y:S01]  /*06b0*/  @P2 SHF.L.U64.HI R3, R4.reuse, 0x2, R5 ;  /* 0x0000000204032819 */ /* 0x040fe20000010205 */
[----:B------:R-:W-:Y:S01]  /*06c0*/  UIADD3.X UR28, UPT, UPT, UR15, UR11, URZ, UP1, !UPT ;  /* 0x0000000b0f1c7290 */ /* 0x000fe20008ffe4ff */
[----:B------:R-:W-:Y:S01]  /*06d0*/  @P2 IADD3 R10, P4, PT, R4, UR34, RZ ;  /* 0x00000022040a2c10 */ /* 0x000fe2000ff9e0ff */
[----:B------:R-:W-:Y:S01]  /*06e0*/  @!P2 IMAD.MOV.U32 R13, RZ, RZ, RZ ;  /* 0x000000ffff0da224 */ /* 0x000fe200078e00ff */
[----:B------:R-:W-:Y:S01]  /*06f0*/  @P2 IADD3 R14, P0, PT, R2, UR24, RZ ;  /* 0x00000018020e2c10 */ /* 0x000fe2000ff1e0ff */
[----:B------:R-:W-:Y:S01]  /*0700*/  VIADD R26, R40, 0xffffffff ;  /* 0xffffffff281a7836 */ /* 0x000fe20000000000 */
[----:B------:R-:W-:Y:S01]  /*0710*/  @P2 IADD3 R2, P3, PT, R2, UR27, RZ ;  /* 0x0000001b02022c10 */ /* 0x000fe2000ff7e0ff */
[----:B------:R-:W-:Y:S01]  /*0720*/  @P2 IMAD.SHL.U32 R16, R10, 0x4, RZ ;  /* 0x000000040a102824 */ /* 0x000fe200078e00ff */
[C---:B------:R-:W-:Y:S01]  /*0730*/  @P2 IADD3.X R15, PT, PT, R3.reuse, UR26, RZ, P0, !PT ;  /* 0x0000001a030f2c10 */ /* 0x040fe200087fe4ff */
[----:B0-----:R-:W2:Y:S01]  /*0740*/  @P1 LDG.E R22, desc[UR22][R22.64] ;  /* 0x0000001616161981 */ /* 0x001ea2000c1e1900 */
[----:B------:R-:W-:Y:S01]  /*0750*/  @P2 IADD3.X R3, PT, PT, R3, UR28, RZ, P3, !PT ;  /* 0x0000001c03032c10 */ /* 0x000fe20009ffe4ff */
[----:B------:R-:W0:Y:S01]  /*0760*/  LDCU.128 UR8, c[0x0][0x390] ;  /* 0x00007200ff0877ac */ /* 0x000e220008000c00 */
[----:B------:R-:W-:Y:S01]  /*0770*/  @P2 IADD3.X R9, PT, PT, R5, UR35, RZ, P4, !PT ;  /* 0x0000002305092c10 */ /* 0x000fe2000a7fe4ff */
[----:B------:R-:W3:Y:S01]  /*0780*/  @P2 LDG.E R25, desc[UR22][R14.64] ;  /* 0x000000160e192981 */ /* 0x000ee2000c1e1900 */
[----:B------:R-:W-:-:S02]  /*0790*/  @P2 IADD3 R8, P3, PT, R16, UR27, RZ ;  /* 0x0000001b10082c10 */ /* 0x000fc4000ff7e0ff */
[----:B------:R-:W-:Y:S01]  /*07a0*/  @P2 SHF.L.U64.HI R10, R10, 0x2, R9 ;  /* 0x000000020a0a2819 */ /* 0x000fe20000010209 */
[----:B------:R1:W4:Y:S01]  /*07b0*/  @P2 LDG.E R19, desc[UR22][R2.64] ;  /* 0x0000001602132981 */ /* 0x000322000c1e1900 */
[----:B------:R-:W-:Y:S02]  /*07c0*/  @P2 IADD3 R16, P0, PT, R16, UR24, RZ ;  /* 0x0000001810102c10 */ /* 0x000fe4000ff1e0ff */
[C---:B------:R-:W-:Y:S02]  /*07d0*/  @P2 IADD3.X R9, PT, PT, R10.reuse, UR28, RZ, P3, !PT ;  /* 0x0000001c0a092c10 */ /* 0x040fe40009ffe4ff */
[----:B------:R-:W-:-:S05]  /*07e0*/  @P2 IADD3.X R17, PT, PT, R10, UR26, RZ, P0, !PT ;  /* 0x0000001a0a112c10 */ /* 0x000fca00087fe4ff */
[----:B------:R5:W3:Y:S01]  /*07f0*/  @P2 LDG.E R13, desc[UR22][R16.64] ;  /* 0x00000016100d2981 */ /* 0x000ae2000c1e1900 */
[----:B------:R-:W-:Y:S01]  /*0800*/  VIADD R10, R41, 0x1 ;  /* 0x00000001290a7836 */ /* 0x000fe20000000000 */
[----:B------:R-:W-:-:S04]  /*0810*/  LOP3.LUT R26, R26, 0x1f, RZ, 0xc0, !PT ;  /* 0x0000001f1a1a7812 */ /* 0x000fc800078ec0ff */
[----:B------:R-:W-:-:S04]  /*0820*/  ISETP.GE.U32.AND P0, PT, R10, UR31, PT ;  /* 0x0000001f0a007c0c */ /* 0x000fc8000bf06070 */
[C---:B------:R-:W-:Y:S02]  /*0830*/  ISETP.LT.U32.AND P0, PT, R26.reuse, UR30, !P0 ;  /* 0x0000001e1a007c0c */ /* 0x040fe4000c701070 */
[----:B-1----:R-:W-:Y:S01]  /*0840*/  IADD3 R2, P3, PT, R26, R12, RZ ;  /* 0x0000000c1a027210 */ /* 0x002fe20007f7e0ff */
[----:B------:R-:W-:Y:S01]  /*0850*/  IMAD.U32 R15, RZ, RZ, UR34 ;  /* 0x00000022ff0f7e24 */ /* 0x000fe2000f8e00ff */
[----:B------:R-:W-:-:S03]  /*0860*/  ULOP3.LUT UR18, UR18, 0xfffffffe, URZ, 0xc0, !UPT ;  /* 0xfffffffe12127892 */ /* 0x000fc6000f8ec0ff */
[----:B------:R-:W-:-:S06]  /*0870*/  IMAD.X R3, RZ, RZ, R0, P3 ;  /* 0x000000ffff037224 */ /* 0x000fcc00018e0600 */
[----:B------:R-:W-:Y:S01]  /*0880*/  VOTEU.ANY UP0, P0 ;  /* 0x0000000000ff7886 */ /* 0x000fe20000000100 */
[----:B------:R-:W-:-:S04]  /*0890*/  ISETP.GE.U32.AND P3, PT, R41, UR31, PT ;  /* 0x0000001f29007c0c */ /* 0x000fc8000bf66070 */
[----:B------:R-:W-:Y:S01]  /*08a0*/  @UP0 UIMAD UR29, UR35, 0x3, URZ ;  /* 0x00000003231d08a4 */ /* 0x000fe2000f8e02ff */
[----:B------:R-:W-:-:S06]  /*08b0*/  @!P2 CS2R R18, SRZ ;  /* 0x000000000012a805 */ /* 0x000fcc000001ff00 */
[----:B------:R1:W3:Y:S01]  /*08c0*/  @P2 LDG.E R18, desc[UR22][R8.64] ;  /* 0x0000001608122981 */ /* 0x0002e2000c1e1900 */
[----:B-----5:R-:W-:Y:S02]  /*08d0*/  IADD3 R17, P4, PT, R2, UR18, RZ ;  /* 0x0000001202117c10 */ /* 0x020fe4000ff9e0ff */
[----:B------:R-:W-:Y:S01]  /*08e0*/  ISETP.GE.U32.OR P3, PT, R11, UR30, P3 ;  /* 0x0000001e0b007c0c */ /* 0x000fe20009f66470 */
[----:B-1----:R-:W-:-:S04]  /*08f0*/  @P0 IMAD.WIDE.U32 R8, R15, 0x3, R2 ;  /* 0x000000030f080825 */ /* 0x002fc800078e0002 */
[----:B------:R-:W-:Y:S02]  /*0900*/  @P0 VIADD R15, R9, UR29 ;  /* 0x0000001d090f0c36 */ /* 0x000fe40008000000 */
[----:B------:R-:W-:-:S03]  /*0910*/  @P0 IMAD.SHL.U32 R14, R8, 0x4, RZ ;  /* 0x00000004080e0824 */ /* 0x000fc600078e00ff */
[----:B------:R-:W-:Y:S01]  /*0920*/  @P0 SHF.L.U64.HI R15, R8, 0x2, R15 ;  /* 0x00000002080f0819 */ /* 0x000fe2000001020f */
[----:B------:R-:W-:Y:S01]  /*0930*/  @P0 IMAD.SHL.U32 R8, R17, 0x4, RZ ;  /* 0x0000000411080824 */ /* 0x000fe200078e00ff */
[----:B------:R-:W-:Y:S01]  /*0940*/  IADD3.X R16, PT, PT, R3, UR19, RZ, P4, !PT ;  /* 0x0000001303107c10 */ /* 0x000fe2000a7fe4ff */
[----:B0-----:R-:W-:-:S03]  /*0950*/  UIADD3 UR29, UP0, UPT, UR13, UR8, URZ ;  /* 0x000000080d1d7290 */ /* 0x001fc6000ff1e0ff */
[C---:B------:R-:W-:Y:S01]  /*0960*/  @P0 IADD3 R10, P5, PT, R8.reuse, UR24, RZ ;  /* 0x00000018080a0c10 */ /* 0x040fe2000ffbe0ff */
[----:B------:R-:W-:Y:S01]  /*0970*/  UIADD3.X UR15, UPT, UPT, UR15, UR9, URZ, UP0, !UPT ;  /* 0x000000090f0f7290 */ /* 0x000fe200087fe4ff */
[----:B------:R-:W-:Y:S02]  /*0980*/  @P0 SHF.L.U64.HI R2, R17, 0x2, R16 ;  /* 0x0000000211020819 */ /* 0x000fe40000010210 */
[----:B------:R-:W-:Y:S02]  /*0990*/  @P0 IADD3 R8, P6, PT, R8, UR27, RZ ;  /* 0x0000001b08080c10 */ /* 0x000fe4000ffde0ff */
[----:B------:R-:W-:Y:S02]  /*09a0*/  @!P3 LEA R36, P4, R4, UR29, 0x2 ;  /* 0x0000001d0424bc11 */ /* 0x000fe4000f8810ff */
[C---:B------:R-:W-:Y:S02]  /*09b0*/  @P0 IADD3.X R11, PT, PT, R2.reuse, UR26, RZ, P5, !PT ;  /* 0x0000001a020b0c10 */ /* 0x040fe4000affe4ff */
[----:B------:R-:W-:-:S02]  /*09c0*/  @P0 IADD3.X R9, PT, PT, R2, UR28, RZ, P6, !PT ;  /* 0x0000001c02090c10 */ /* 0x000fc4000b7fe4ff */
[----:B------:R-:W-:Y:S02]  /*09d0*/  @!P3 IADD3 R20, P5, PT, R4, UR34, RZ ;  /* 0x000000220414bc10 */ /* 0x000fe4000ffbe0ff */
[----:B------:R-:W-:Y:S02]  /*09e0*/  @P0 IADD3 R2, P6, PT, R14, UR24, RZ ;  /* 0x000000180e020c10 */ /* 0x000fe4000ffde0ff */
[----:B------:R-:W-:Y:S02]  /*09f0*/  @!P3 LEA.HI.X R37, R4, UR15, R5, 0x2, P4 ;  /* 0x0000000f0425bc11 */ /* 0x000fe4000a0f1405 */
[----:B------:R-:W-:Y:S01]  /*0a00*/  @P0 IADD3 R4, P4, PT, R14, UR27, RZ ;  /* 0x0000001b0e040c10 */ /* 0x000fe2000ff9e0ff */
[----:B------:R-:W-:Y:S01]  /*0a10*/  VIADD R23, R41, 0x2 ;  /* 0x0000000229177836 */ /* 0x000fe20000000000 */
[----:B------:R-:W-:Y:S02]  /*0a20*/  @!P3 IADD3.X R21, PT, PT, R5, UR35, RZ, P5, !PT ;  /* 0x000000230515bc10 */ /* 0x000fe4000affe4ff */
[----:B------:R-:W-:Y:S01]  /*0a30*/  @P0 IADD3.X R3, PT, PT, R15, UR26, RZ, P6, !PT ;  /* 0x0000001a0f030c10 */ /* 0x000fe2000b7fe4ff */
[----:B------:R-:W-:Y:S01]  /*0a40*/  @!P0 IMAD.MOV.U32 R24, RZ, RZ, RZ ;  /* 0x000000ffff188224 */ /* 0x000fe200078e00ff */
[----:B------:R-:W-:-:S02]  /*0a50*/  @!P3 LEA R14, P6, R20, UR29, 0x2 ;  /* 0x0000001d140ebc11 */ /* 0x000fc4000f8c10ff */
[----:B------:R-:W-:Y:S02]  /*0a60*/  @P0 IADD3.X R5, PT, PT, R15, UR28, RZ, P4, !PT ;  /* 0x0000001c0f050c10 */ /* 0x000fe4000a7fe4ff */
[----:B------:R-:W-:Y:S02]  /*0a70*/  @!P3 LEA.HI.X R15, R20, UR15, R21, 0x2, P6 ;  /* 0x0000000f140fbc11 */ /* 0x000fe4000b0f1415 */
[----:B------:R-:W-:Y:S01]  /*0a80*/  ISETP.GE.U32.AND P4, PT, R23, UR31, PT ;  /* 0x0000001f17007c0c */ /* 0x000fe2000bf86070 */
[----:B------:R4:W5:Y:S01]  /*0a90*/  @P0 LDG.E R20, desc[UR22][R10.64] ;  /* 0x000000160a140981 */ /* 0x000962000c1e1900 */
[----:B------:R-:W-:-:S03]  /*0aa0*/  @!P0 IMAD.MOV.U32 R23, RZ, RZ, RZ ;  /* 0x000000ffff178224 */ /* 0x000fc600078e00ff */
[----:B------:R-:W5:Y:S01]  /*0ab0*/  @P0 LDG.E R21, desc[UR22][R8.64] ;  /* 0x0000001608150981 */ /* 0x000f62000c1e1900 */
[----:B------:R-:W-:-:S03]  /*0ac0*/  @!P2 IMAD.MOV.U32 R25, RZ, RZ, RZ ;  /* 0x000000ffff19a224 */ /* 0x000fc600078e00ff */
[----:B------:R-:W5:Y:S01]  /*0ad0*/  @P0 LDG.E R24, desc[UR22][R4.64] ;  /* 0x0000001604180981 */ /* 0x000f62000c1e1900 */
[C---:B----4-:R-:W-:Y:S01]  /*0ae0*/  PRMT R10, R19.reuse, 0x7632, R10 ;  /* 0x00007632130a7816 */ /* 0x050fe2000000000a */
[----:B------:R-:W-:Y:S01]  /*0af0*/  IMAD.U32 R19, R19, 0x10000, RZ ;  /* 0x0001000013137824 */ /* 0x000fe200078e00ff */
[----:B------:R-:W-:Y:S01]  /*0b00*/  UMOV UR33, 0x3f800000 ;  /* 0x3f80000000217882 */ /* 0x000fe20000000000 */
[----:B------:R0:W4:Y:S01]  /*0b10*/  @P0 LDG.E R23, desc[UR22][R2.64] ;  /* 0x0000001602170981 */ /* 0x000122000c1e1900 */
[----:B--2---:R-:W-:Y:S01]  /*0b20*/  @P1 R2UR UR33, R22 ;  /* 0x00000000162112ca */ /* 0x004fe200000e0000 */
[----:B------:R-:W-:Y:S01]  /*0b30*/  VIADD R32, R40, 0x1e ;  /* 0x0000001e28207836 */ /* 0x000fe20000000000 */
[C---:B---3--:R-:W-:Y:S01]  /*0b40*/  PRMT R22, R25.reuse, 0x7632, R22 ;  /* 0x0000763219167816 */ /* 0x048fe20000000016 */
[----:B------:R-:W-:Y:S01]  /*0b50*/  IMAD.U32 R25, R25, 0x10000, RZ ;  /* 0x0001000019197824 */ /* 0x000fe200078e00ff */
[----:B0-----:R-:W-:Y:S02]  /*0b60*/  FSET.BF.GT.AND R2, R19, RZ, PT ;  /* 0x000000ff1302720a */ /* 0x001fe40003804000 */
[----:B------:R-:W-:-:S03]  /*0b70*/  LOP3.LUT R32, R32, 0x1f, RZ, 0xc0, !PT ;  /* 0x0000001f20207812 */ /* 0x000fc600078ec0ff */
[----:B------:R-:W-:Y:S01]  /*0b80*/  FMUL R5, R25, R2 ;  /* 0x0000000219057220 */ /* 0x000fe20000400000 */
[----:B------:R-:W-:Y:S01]  /*0b90*/  IADD3 R27, P5, PT, R12, UR18, RZ ;  /* 0x000000120c1b7c10 */ /* 0x000fe2000ffbe0ff */
[----:B------:R-:W-:Y:S01]  /*0ba0*/  IMAD.U32 R3, R10, 0x10000, RZ ;  /* 0x000100000a037824 */ /* 0x000fe200078e00ff */
[----:B------:R-:W-:Y:S01]  /*0bb0*/  ISETP.LT.U32.AND P1, PT, R32, UR30, !P4 ;  /* 0x0000001e20007c0c */ /* 0x000fe2000e721070 */
[C---:B------:R-:W-:Y:S01]  /*0bc0*/  IMAD.U32 R34, R13.reuse, 0x10000, RZ ;  /* 0x000100000d227824 */ /* 0x040fe200078e00ff */
[----:B------:R-:W-:Y:S02]  /*0bd0*/  PRMT R13, R13, 0x7632, R13 ;  /* 0x000076320d0d7816 */ /* 0x000fe4000000000d */
[----:B------:R-:W-:Y:S02]  /*0be0*/  IADD3.X R0, PT, PT, R0, UR19, RZ, P5, !PT ;  /* 0x0000001300007c10 */ /* 0x000fe4000affe4ff */
[----:B------:R-:W-:Y:S01]  /*0bf0*/  IADD3 R12, P2, PT, R32, R27, RZ ;  /* 0x0000001b200c7210 */ /* 0x000fe20007f5e0ff */
[----:B------:R-:W-:Y:S01]  /*0c00*/  IMAD.U32 R22, R22, 0x10000, RZ ;  /* 0x0001000016167824 */ /* 0x000fe200078e00ff */
[----:B------:R-:W-:Y:S01]  /*0c10*/  FSET.BF.GT.AND R3, R3, RZ, PT ;  /* 0x000000ff0303720a */ /* 0x000fe20003804000 */
[----:B------:R-:W-:-:S02]  /*0c20*/  IMAD.U32 R25, R13, 0x10000, RZ ;  /* 0x000100000d197824 */ /* 0x000fc400078e00ff */
[----:B------:R-:W-:Y:S01]  /*0c30*/  IMAD.X R13, RZ, RZ, R0, P2 ;  /* 0x000000ffff0d7224 */ /* 0x000fe200010e0600 */
[----:B------:R-:W-:Y:S01]  /*0c40*/  IADD3 R31, P2, PT, R12, UR18, RZ ;  /* 0x000000120c1f7c10 */ /* 0x000fe2000ff5e0ff */
[----:B------:R-:W-:Y:S01]  /*0c50*/  FMUL R22, R22, R3 ;  /* 0x0000000316167220 */ /* 0x000fe20000400000 */
[----:B------:R-:W-:-:S03]  /*0c60*/  FMUL R8, R5, UR33 ;  /* 0x0000002105087c20 */ /* 0x000fc60008400000 */
[----:B------:R-:W-:Y:S02]  /*0c70*/  @P1 IMAD.SHL.U32 R28, R31, 0x4, RZ ;  /* 0x000000041f1c1824 */ /* 0x000fe400078e00ff */
[----:B------:R-:W-:Y:S01]  /*0c80*/  FMUL R11, R22, UR33 ;  /* 0x00000021160b7c20 */ /* 0x000fe20008400000 */
[----:B------:R-:W-:-:S04]  /*0c90*/  F2FP.BF16.F32.PACK_AB R8, RZ, R8 ;  /* 0x00000008ff08723e */ /* 0x000fc800000010ff */
[----:B------:R-:W-:-:S04]  /*0ca0*/  F2FP.BF16.F32.PACK_AB R11, RZ, R11 ;  /* 0x0000000bff0b723e */ /* 0x000fc800000010ff */
[----:B------:R-:W-:-:S05]  /*0cb0*/  @!P3 PRMT R8, R8, 0x5410, R11 ;  /* 0x000054100808b816 */ /* 0x000fca000000000b */
[----:B------:R-:W-:Y:S01]  /*0cc0*/  @!P3 STG.E desc[UR22][R36.64], R8 ;  /* 0x000000082400b986 */ /* 0x000fe2000c101916 */
[----:B------:R-:W-:Y:S01]  /*0cd0*/  VOTEU.ANY UP0, P1 ;  /* 0x0000000000ff7886 */ /* 0x000fe20000800100 */
[----:B------:R-:W-:-:S04]  /*0ce0*/  IMAD.U32 R33, RZ, RZ, UR34 ;  /* 0x00000022ff217e24 */ /* 0x000fc8000f8e00ff */
[----:B------:R-:W-:Y:S01]  /*0cf0*/  @UP0 UIMAD UR8, UR35, 0x3, URZ ;  /* 0x00000003230808a4 */ /* 0x000fe2000f8e02ff */
[----:B------:R-:W-:Y:S01]  /*0d00*/  @!P1 IMAD.MOV.U32 R30, RZ, RZ, RZ ;  /* 0x000000ffff1e9224 */ /* 0x000fe200078e00ff */
[C---:B------:R-:W-:Y:S01]  /*0d10*/  PRMT R2, R18.reuse, 0x7632, R2 ;  /* 0x0000763212027816 */ /* 0x040fe20000000002 */
[----:B------:R-:W-:-:S04]  /*0d20*/  IMAD.U32 R4, R18, 0x10000, RZ ;  /* 0x0001000012047824 */ /* 0x000fc800078e00ff */
[----:B------:R-:W-:Y:S01]  /*0d30*/  IMAD.U32 R2, R2, 0x10000, RZ ;  /* 0x0001000002027824 */ /* 0x000fe200078e00ff */
[----:B------:R-:W-:-:S04]  /*0d40*/  FSET.BF.GT.AND R9, R4, RZ, PT ;  /* 0x000000ff0409720a */ /* 0x000fc80003804000 */
[----:B------:R-:W-:Y:S01]  /*0d50*/  FSET.BF.GT.AND R2, R2, RZ, PT ;  /* 0x000000ff0202720a */ /* 0x000fe20003804000 */
[----:B------:R-:W-:-:S04]  /*0d60*/  FMUL R34, R34, R9 ;  /* 0x0000000922227220 */ /* 0x000fc80000400000 */
[----:B------:R-:W-:Y:S01]  /*0d70*/  FMUL R25, R25, R2 ;  /* 0x0000000219197220 */ /* 0x000fe20000400000 */
[----:B------:R-:W-:Y:S01]  /*0d80*/  IADD3.X R4, PT, PT, R13, UR19, RZ, P2, !PT ;  /* 0x000000130d047c10 */ /* 0x000fe200097fe4ff */
[----:B------:R-:W-:Y:S02]  /*0d90*/  FMUL R9, R34, UR33 ;  /* 0x0000002122097c20 */ /* 0x000fe40008400000 */
[----:B------:R-:W-:Y:S01]  /*0da0*/  FMUL R10, R25, UR33 ;  /* 0x00000021190a7c20 */ /* 0x000fe20008400000 */
[C---:B------:R-:W-:Y:S02]  /*0db0*/  @P1 IADD3 R18, P4, PT, R28.reuse, UR27, RZ ;  /* 0x0000001b1c121c10 */ /* 0x040fe4000ff9e0ff */
[----:B------:R-:W-:Y:S02]  /*0dc0*/  @P1 SHF.L.U64.HI R3, R31, 0x2, R4 ;  /* 0x000000021f031819 */ /* 0x000fe40000010204 */
[----:B------:R-:W-:Y:S02]  /*0dd0*/  @P1 IADD3 R28, P2, PT, R28, UR24, RZ ;  /* 0x000000181c1c1c10 */ /* 0x000fe4000ff5e0ff */
[----:B------:R-:W-:-:S02]  /*0de0*/  F2FP.BF16.F32.PACK_AB R9, RZ, R9 ;  /* 0x00000009ff09723e */ /* 0x000fc400000010ff */
[----:B------:R-:W-:Y:S02]  /*0df0*/  F2FP.BF16.F32.PACK_AB R10, RZ, R10 ;  /* 0x0000000aff0a723e */ /* 0x000fe400000010ff */
[C---:B------:R-:W-:Y:S02]  /*0e00*/  @P1 IADD3.X R19, PT, PT, R3.reuse, UR28, RZ, P4, !PT ;  /* 0x0000001c03131c10 */ /* 0x040fe4000a7fe4ff */
[----:B------:R-:W-:Y:S02]  /*0e10*/  @P1 IADD3.X R29, PT, PT, R3, UR26, RZ, P2, !PT ;  /* 0x0000001a031d1c10 */ /* 0x000fe400097fe4ff */
[----:B------:R-:W-:Y:S02]  /*0e20*/  @!P1 CS2R R2, SRZ ;  /* 0x0000000000029805 */ /* 0x000fe4000001ff00 */
[----:B------:R-:W-:-:S05]  /*0e30*/  @!P3 PRMT R9, R9, 0x5410, R10 ;  /* 0x000054100909b816 */ /* 0x000fca000000000a */
[----:B------:R0:W-:Y:S04]  /*0e40*/  @!P3 STG.E desc[UR22][R14.64], R9 ;  /* 0x000000090e00b986 */ /* 0x0001e8000c101916 */
[----:B------:R-:W2:Y:S04]  /*0e50*/  @P1 LDG.E R2, desc[UR22][R18.64] ;  /* 0x0000001612021981 */ /* 0x000ea8000c1e1900 */
[----:B------:R-:W3:Y:S01]  /*0e60*/  @P1 LDG.E R3, desc[UR22][R28.64] ;  /* 0x000000161c031981 */ /* 0x000ee2000c1e1900 */
[----:B------:R-:W-:-:S04]  /*0e70*/  @P1 IMAD.WIDE.U32 R12, R33, 0x3, R12 ;  /* 0x00000003210c1825 */ /* 0x000fc800078e000c */
[----:B------:R-:W-:Y:S02]  /*0e80*/  @P1 VIADD R13, R13, UR8 ;  /* 0x000000080d0d1c36 */ /* 0x000fe40008000000 */
[----:B0-----:R-:W-:-:S03]  /*0e90*/  @P1 IMAD.SHL.U32 R14, R12, 0x4, RZ ;  /* 0x000000040c0e1824 */ /* 0x001fc600078e00ff */
[----:B------:R-:W-:Y:S02]  /*0ea0*/  @P1 SHF.L.U64.HI R15, R12, 0x2, R13 ;  /* 0x000000020c0f1819 */ /* 0x000fe4000001020d */
[C---:B------:R-:W-:Y:S02]  /*0eb0*/  @P1 IADD3 R12, P3, PT, R14.reuse, UR27, RZ ;  /* 0x0000001b0e0c1c10 */ /* 0x040fe4000ff7e0ff */
[----:B------:R-:W-:Y:S02]  /*0ec0*/  @P1 IADD3 R14, P2, PT, R14, UR24, RZ ;  /* 0x000000180e0e1c10 */ /* 0x000fe4000ff5e0ff */
[C---:B------:R-:W-:Y:S01]  /*0ed0*/  @P1 IADD3.X R13, PT, PT, R15.reuse, UR28, RZ, P3, !PT ;  /* 0x0000001c0f0d1c10 */ /* 0x040fe20009ffe4ff */
[----:B------:R-:W-:Y:S01]  /*0ee0*/  @!P1 IMAD.MOV.U32 R28, RZ, RZ, RZ ;  /* 0x000000ffff1c9224 */ /* 0x000fe200078e00ff */
[----:B------:R-:W-:-:S03]  /*0ef0*/  @P1 IADD3.X R15, PT, PT, R15, UR26, RZ, P2, !PT ;  /* 0x0000001a0f0f1c10 */ /* 0x000fc600097fe4ff */
[----:B------:R0:W3:Y:S04]  /*0f00*/  @P1 LDG.E R30, desc[UR22][R12.64] ;  /* 0x000000160c1e1981 */ /* 0x0000e8000c1e1900 */
[----:B------:R1:W3:Y:S01]  /*0f10*/  @P1 LDG.E R28, desc[UR22][R14.64] ;  /* 0x000000160e1c1981 */ /* 0x0002e2000c1e1900 */
[----:B------:R-:W-:Y:S01]  /*0f20*/  VIADD R39, R41, 0x1 ;  /* 0x0000000129277836 */ /* 0x000fe20000000000 */
[----:B------:R-:W-:-:S04]  /*0f30*/  @!P0 CS2R R20, SRZ ;  /* 0x0000000000148805 */ /* 0x000fc8000001ff00 */
[----:B------:R-:W-:-:S04]  /*0f40*/  ISETP.GE.U32.AND P1, PT, R39, UR31, PT ;  /* 0x0000001f27007c0c */ /* 0x000fc8000bf26070 */
[----:B------:R-:W-:Y:S01]  /*0f50*/  ISETP.GE.U32.OR P0, PT, R26, UR30, P1 ;  /* 0x0000001e1a007c0c */ /* 0x000fe20008f06470 */
[----:B-----5:R-:W-:Y:S02]  /*0f60*/  IMAD.U32 R26, R24, 0x10000, RZ ;  /* 0x00010000181a7824 */ /* 0x020fe400078e00ff */
[----:B0-----:R-:W-:Y:S01]  /*0f70*/  FADD R13, RZ, R5 ;  /* 0x00000005ff0d7221 */ /* 0x001fe20000000000 */
[----:B-1----:R-:W-:Y:S01]  /*0f80*/  FMNMX3 R14, |R5|, RZ, |R22|, !PT ;  /* 0x000000ff050e7276 */ /* 0x002fe20007800616 */
[----:B----4-:R-:W-:Y:S01]  /*0f90*/  IMAD.U32 R12, R23, 0x10000, RZ ;  /* 0x00010000170c7824 */ /* 0x010fe200078e00ff */
[----:B------:R-:W-:Y:S01]  /*0fa0*/  FSET.BF.GT.AND R5, R26, RZ, PT ;  /* 0x000000ff1a05720a */ /* 0x000fe20003804000 */
[----:B------:R-:W-:-:S04]  /*0fb0*/  IMAD.U32 R19, R21, 0x10000, RZ ;  /* 0x0001000015137824 */ /* 0x000fc800078e00ff */
[----:B------:R-:W-:Y:S01]  /*0fc0*/  FMUL R5, R12, R5 ;  /* 0x000000050c057220 */ /* 0x000fe20000400000 */
[--C-:B------:R-:W-:Y:S01]  /*0fd0*/  IMAD.IADD R12, R41, 0x1, R6.reuse ;  /* 0x00000001290c7824 */ /* 0x100fe200078e0206 */
[----:B------:R-:W-:Y:S01]  /*0fe0*/  FSET.BF.GT.AND R19, R19, RZ, PT ;  /* 0x000000ff1313720a */ /* 0x000fe20003804000 */
[----:B------:R-:W-:Y:S02]  /*0ff0*/  IMAD.U32 R18, R20, 0x10000, RZ ;  /* 0x0001000014127824 */ /* 0x000fe400078e00ff */
[----:B------:R-:W-:Y:S01]  /*1000*/  FADD R13, R34, R13 ;  /* 0x0000000d220d7221 */ /* 0x000fe20000000000 */
[----:B------:R-:W-:Y:S01]  /*1010*/  LOP3.LUT R12, R12, 0x1f, RZ, 0xc0, !PT ;  /* 0x0000001f0c0c7812 */ /* 0x000fe200078ec0ff */
[----:B------:R-:W-:Y:S01]  /*1020*/  FMUL R15, R18, R19 ;  /* 0x00000013120f7220 */ /* 0x000fe20000400000 */
[----:B------:R-:W-:Y:S01]  /*1030*/  PRMT R19, R21, 0x7632, R19 ;  /* 0x0000763215137816 */ /* 0x000fe20000000013 */
[----:B------:R-:W-:Y:S01]  /*1040*/  IMAD.IADD R39, R39, 0x1, R6 ;  /* 0x0000000127277824 */ /* 0x000fe200078e0206 */
[----:B------:R-:W-:Y:S01]  /*1050*/  PRMT R18, R20, 0x7632, R18 ;  /* 0x0000763214127816 */ /* 0x000fe20000000012 */
[----:B------:R-:W0:Y:S01]  /*1060*/  SHFL.IDX PT, R13, R13, R12, 0x1f ;  /* 0x00001f0c0d0d7589 */ /* 0x000e2200000e0000 */
[----:B------:R-:W-:Y:S01]  /*1070*/  FADD R20, RZ, R15 ;  /* 0x0000000fff147221 */ /* 0x000fe20000000000 */
[----:B------:R-:W-:Y:S01]  /*1080*/  IMAD.U32 R19, R19, 0x10000, RZ ;  /* 0x0001000013137824 */ /* 0x000fe200078e00ff */
[----:B------:R-:W-:-:S02]  /*1090*/  LOP3.LUT R38, R39, 0x1f, RZ, 0xc0, !PT ;  /* 0x0000001f27267812 */ /* 0x000fc400078ec0ff */
[----:B------:R-:W-:Y:S01]  /*10a0*/  FADD R29, R5, R20 ;  /* 0x00000014051d7221 */ /* 0x000fe20000000000 */
[----:B------:R-:W-:Y:S01]  /*10b0*/  PRMT R36, R23, 0x7632, R36 ;  /* 0x0000763217247816 */ /* 0x000fe20000000024 */
[----:B------:R-:W-:Y:S01]  /*10c0*/  FADD R22, RZ, R22 ;  /* 0x00000016ff167221 */ /* 0x000fe20000000000 */
[----:B------:R-:W-:Y:S02]  /*10d0*/  PRMT R21, R24, 0x7632, R21 ;  /* 0x0000763218157816 */ /* 0x000fe40000000015 */
[----:B------:R-:W-:Y:S02]  /*10e0*/  FSET.BF.GT.AND R23, R19, RZ, PT ;  /* 0x000000ff1317720a */ /* 0x000fe40003804000 */
[----:B------:R1:W4:Y:S01]  /*10f0*/  SHFL.IDX PT, R19, R29, R38, 0x1f ;  /* 0x00001f261d137589 */ /* 0x00032200000e0000 */
[----:B------:R-:W-:Y:S01]  /*1100*/  FMNMX3 R14, |R34|, R14, |R25|, !PT ;  /* 0x0000000e220e7276 */ /* 0x000fe20007800619 */
[----:B------:R-:W-:Y:S02]  /*1110*/  IMAD.U32 R18, R18, 0x10000, RZ ;  /* 0x0001000012127824 */ /* 0x000fe400078e00ff */
[----:B------:R-:W-:Y:S01]  /*1120*/  FADD R25, R25, R22 ;  /* 0x0000001619197221 */ /* 0x000fe20000000000 */
[----:B------:R-:W-:Y:S01]  /*1130*/  IMAD.U32 R21, R21, 0x10000, RZ ;  /* 0x0001000015157824 */ /* 0x000fe200078e00ff */
[----:B------:R-:W-:-:S02]  /*1140*/  @!P0 LEA R22, P1, R17, UR29, 0x2 ;  /* 0x0000001d11168c11 */ /* 0x000fc4000f8210ff */
[C---:B------:R-:W-:Y:S01]  /*1150*/  @!P0 IADD3 R20, P2, PT, R17.reuse, UR34, RZ ;  /* 0x0000002211148c10 */ /* 0x040fe2000ff5e0ff */
[----:B------:R-:W-:Y:S01]  /*1160*/  FMUL R18, R18, R23 ;  /* 0x0000001712127220 */ /* 0x000fe20000400000 */
[----:B------:R-:W-:Y:S01]  /*1170*/  @!P0 LEA.HI.X R23, R17, UR15, R16, 0x2, P1 ;  /* 0x0000000f11178c11 */ /* 0x000fe200088f1410 */
[----:B------:R-:W-:Y:S01]  /*1180*/  IMAD.U32 R36, R36, 0x10000, RZ ;  /* 0x0001000024247824 */ /* 0x000fe200078e00ff */
[----:B------:R-:W-:Y:S02]  /*1190*/  FSET.BF.GT.AND R21, R21, RZ, PT ;  /* 0x000000ff1515720a */ /* 0x000fe40003804000 */
[----:B------:R-:W-:Y:S02]  /*11a0*/  @!P0 IADD3.X R17, PT, PT, R16, UR35, RZ, P2, !PT ;  /* 0x0000002310118c10 */ /* 0x000fe400097fe4ff */
[----:B------:R-:W-:Y:S01]  /*11b0*/  @!P0 LEA R34, P1, R20, UR29, 0x2 ;  /* 0x0000001d14228c11 */ /* 0x000fe2000f8210ff */
[----:B------:R-:W-:Y:S01]  /*11c0*/  FMUL R36, R36, R21 ;  /* 0x0000001524247220 */ /* 0x000fe20000400000 */
[----:B------:R-:W-:-:S02]  /*11d0*/  FADD R21, RZ, R18 ;  /* 0x00000012ff157221 */ /* 0x000fc40000000000 */
[----:B------:R-:W-:Y:S01]  /*11e0*/  @!P0 LEA.HI.X R35, R20, UR15, R17, 0x2, P1 ;  /* 0x0000000f14238c11 */ /* 0x000fe200088f1411 */
[----:B0-----:R-:W-:Y:S01]  /*11f0*/  FADD R20, RZ, R13 ;  /* 0x0000000dff147221 */ /* 0x001fe20000000000 */
[----:B-1----:R-:W-:-:S05]  /*1200*/  FADD R29, R36, R21 ;  /* 0x00000015241d7221 */ /* 0x002fca0000000000 */
[----:B------:R0:W-:Y:S01]  /*1210*/  SHFL.IDX PT, R38, R29, R38, 0x1f ;  /* 0x00001f261d267589 */ /* 0x0001e200000e0000 */
[C---:B--2---:R-:W-:Y:S01]  /*1220*/  PRMT R13, R2.reuse, 0x7632, R13 ;  /* 0x00007632020d7816 */ /* 0x044fe2000000000d */
[----:B------:R-:W-:Y:S01]  /*1230*/  IMAD.U32 R17, R2, 0x10000, RZ ;  /* 0x0001000002117824 */ /* 0x000fe200078e00ff */
[----:B---3--:R-:W-:-:S03]  /*1240*/  PRMT R16, R3, 0x7632, R16 ;  /* 0x0000763203107816 */ /* 0x008fc60000000010 */
[----:B------:R-:W-:Y:S02]  /*1250*/  IMAD.U32 R21, R13, 0x10000, RZ ;  /* 0x000100000d157824 */ /* 0x000fe400078e00ff */
[----:B----4-:R-:W-:Y:S01]  /*1260*/  FADD R13, R19, R20 ;  /* 0x00000014130d7221 */ /* 0x010fe20000000000 */
[----:B------:R-:W-:Y:S01]  /*1270*/  FSET.BF.GT.AND R2, R17, RZ, PT ;  /* 0x000000ff1102720a */ /* 0x000fe20003804000 */
[----:B------:R-:W-:Y:S01]  /*1280*/  IMAD.U32 R3, R3, 0x10000, RZ ;  /* 0x0001000003037824 */ /* 0x000fe200078e00ff */
[----:B------:R-:W-:Y:S01]  /*1290*/  FSET.BF.GT.AND R20, R21, RZ, PT ;  /* 0x000000ff1514720a */ /* 0x000fe20003804000 */
[----:B------:R-:W-:Y:S01]  /*12a0*/  IMAD.U32 R17, R16, 0x10000, RZ ;  /* 0x0001000010117824 */ /* 0x000fe200078e00ff */
[----:B------:R-:W-:Y:S01]  /*12b0*/  FMNMX R19, R14, |R15|, !PT ;  /* 0x4000000f0e137209 */ /* 0x000fe20007800000 */
[----:B------:R-:W-:Y:S01]  /*12c0*/  FMUL R16, R15, UR33 ;  /* 0x000000210f107c20 */ /* 0x000fe20008400000 */
[----:B------:R-:W-:Y:S01]  /*12d0*/  FMUL R14, R3, R2 ;  /* 0x00000002030e7220 */ /* 0x000fe20000400000 */
[----:B------:R-:W-:Y:S01]  /*12e0*/  FMUL R15, R17, R20 ;  /* 0x00000014110f7220 */ /* 0x000fe20000400000 */
[----:B------:R-:W-:-:S02]  /*12f0*/  VIADD R2, R40, 0x1d ;  /* 0x0000001d28027836 */ /* 0x000fc40000000000 */
[----:B------:R-:W-:-:S03]  /*1300*/  VIADD R17, R41, 0x3 ;  /* 0x0000000329117836 */ /* 0x000fc60000000000 */
[----:B------:R-:W-:Y:S02]  /*1310*/  LOP3.LUT R2, R2, 0x1f, RZ, 0xc0, !PT ;  /* 0x0000001f02027812 */ /* 0x000fe400078ec0ff */
[----:B------:R-:W-:Y:S02]  /*1320*/  ISETP.GE.U32.AND P1, PT, R17, UR31, PT ;  /* 0x0000001f11007c0c */ /* 0x000fe4000bf26070 */
[----:B------:R-:W-:Y:S02]  /*1330*/  FMNMX3 R3, |R18|, R19, |R5|, !PT ;  /* 0x0000001312037276 */ /* 0x000fe40007800605 */
[----:B------:R-:W-:Y:S01]  /*1340*/  ISETP.LT.U32.AND P1, PT, R2, UR30, !P1 ;  /* 0x0000001e02007c0c */ /* 0x000fe2000cf21070 */
[----:B------:R-:W-:Y:S01]  /*1350*/  FMUL R18, R18, UR33 ;  /* 0x0000002112127c20 */ /* 0x000fe20008400000 */
[----:B------:R-:W-:Y:S01]  /*1360*/  FMUL R19, R5, UR33 ;  /* 0x0000002105137c20 */ /* 0x000fe20008400000 */
[----:B------:R-:W-:Y:S01]  /*1370*/  FMUL R20, R36, UR33 ;  /* 0x0000002124147c20 */ /* 0x000fe20008400000 */
[----:B------:R-:W-:Y:S01]  /*1380*/  IADD3 R26, P2, P3, R2, UR18, R27 ;  /* 0x00000012021a7c10 */ /* 0x000fe2000fb5e01b */
[----:B------:R-:W-:Y:S01]  /*1390*/  IMAD.U32 R5, R30, 0x10000, RZ ;  /* 0x000100001e057824 */ /* 0x000fe200078e00ff */
[----:B------:R-:W-:-:S02]  /*13a0*/  F2FP.BF16.F32.PACK_AB R16, RZ, R16 ;  /* 0x00000010ff10723e */ /* 0x000fc400000010ff */
[----:B------:R-:W-:Y:S02]  /*13b0*/  F2FP.BF16.F32.PACK_AB R18, RZ, R18 ;  /* 0x00000012ff12723e */ /* 0x000fe400000010ff */
[----:B------:R-:W-:Y:S02]  /*13c0*/  IADD3.X R27, PT, PT, RZ, UR19, R0, P2, P3 ;  /* 0x00000013ff1b7c10 */ /* 0x000fe400097e6400 */
[----:B------:R-:W-:Y:S02]  /*13d0*/  F2FP.BF16.F32.PACK_AB R19, RZ, R19 ;  /* 0x00000013ff13723e */ /* 0x000fe400000010ff */
[----:B------:R-:W-:Y:S02]  /*13e0*/  F2FP.BF16.F32.PACK_AB R20, RZ, R20 ;  /* 0x00000014ff14723e */ /* 0x000fe400000010ff */
[----:B------:R-:W-:Y:S02]  /*13f0*/  IADD3 R21, P2, PT, R26, UR18, RZ ;  /* 0x000000121a157c10 */ /* 0x000fe4000ff5e0ff */
[----:B------:R-:W-:Y:S01]  /*1400*/  @!P0 PRMT R16, R16, 0x5410, R18 ;  /* 0x0000541010108816 */ /* 0x000fe20000000012 */
[----:B------:R-:W-:Y:S01]  /*1410*/  IMAD.U32 R0, R28, 0x10000, RZ ;  /* 0x000100001c007824 */ /* 0x000fe200078e00ff */
[----:B------:R-:W-:Y:S01]  /*1420*/  FSET.BF.GT.AND R5, R5, RZ, PT ;  /* 0x000000ff0505720a */ /* 0x000fe20003804000 */
[----:B0-----:R-:W-:Y:S01]  /*1430*/  @P1 IMAD.SHL.U32 R29, R21, 0x4, RZ ;  /* 0x00000004151d1824 */ /* 0x001fe200078e00ff */
[----:B------:R-:W-:-:S02]  /*1440*/  @!P0 PRMT R19, R19, 0x5410, R20 ;  /* 0x0000541013138816 */ /* 0x000fc40000000014 */
[----:B------:R-:W-:Y:S01]  /*1450*/  IADD3.X R24, PT, PT, R27, UR19, RZ, P2, !PT ;  /* 0x000000131b187c10 */ /* 0x000fe200097fe4ff */
[----:B------:R0:W-:Y:S04]  /*1460*/  @!P0 STG.E desc[UR22][R22.64], R16 ;  /* 0x0000001016008986 */ /* 0x0001e8000c101916 */
[----:B------:R1:W-:Y:S01]  /*1470*/  @!P0 STG.E desc[UR22][R34.64], R19 ;  /* 0x0000001322008986 */ /* 0x0003e2000c101916 */
[----:B------:R-:W-:Y:S01]  /*1480*/  @P1 IADD3 R42, P0, PT, R29, UR24, RZ ;  /* 0x000000181d2a1c10 */ /* 0x000fe2000ff1e0ff */
[----:B0-----:R-:W-:Y:S01]  /*1490*/  FMUL R22, R0, R5 ;  /* 0x0000000500167220 */ /* 0x001fe20000400000 */
[----:B------:R-:W-:-:S04]  /*14a0*/  @P1 SHF.L.U64.HI R0, R21, 0x2, R24 ;  /* 0x0000000215001819 */ /* 0x000fc80000010218 */
[----:B------:R-:W-:Y:S02]  /*14b0*/  @P1 IADD3.X R43, PT, PT, R0, UR26, RZ, P0, !PT ;  /* 0x0000001a002b1c10 */ /* 0x000fe400087fe4ff */
[----:B------:R-:W-:-:S04]  /*14c0*/  @P1 IADD3 R44, P0, PT, R29, UR27, RZ ;  /* 0x0000001b1d2c1c10 */ /* 0x000fc8000ff1e0ff */
[----:B------:R-:W-:Y:S01]  /*14d0*/  @P1 IADD3.X R45, PT, PT, R0, UR28, RZ, P0, !PT ;  /* 0x0000001c002d1c10 */ /* 0x000fe200087fe4ff */
[----:B------:R-:W-:Y:S01]  /*14e0*/  @!P1 IMAD.MOV.U32 R0, RZ, RZ, RZ ;  /* 0x000000ffff009224 */ /* 0x000fe200078e00ff */
[----:B------:R-:W-:Y:S01]  /*14f0*/  VOTEU.ANY UP0, P1 ;  /* 0x0000000000ff7886 */ /* 0x000fe20000800100 */
[----:B------:R-:W-:Y:S02]  /*1500*/  @!P1 IMAD.MOV.U32 R5, RZ, RZ, RZ ;  /* 0x000000ffff059224 */ /* 0x000fe400078e00ff */
[----:B------:R-:W-:Y:S02]  /*1510*/  IMAD.U32 R29, RZ, RZ, UR34 ;  /* 0x00000022ff1d7e24 */ /* 0x000fe4000f8e00ff */
[----:B------:R-:W2:Y:S01]  /*1520*/  @P1 LDG.E R0, desc[UR22][R44.64] ;  /* 0x000000162c001981 */ /* 0x000ea2000c1e1900 */
[----:B------:R-:W-:Y:S01]  /*1530*/  @UP0 UIMAD UR8, UR35, 0x3, URZ ;  /* 0x00000003230808a4 */ /* 0x000fe2000f8e02ff */
[----:B------:R-:W-:Y:S02]  /*1540*/  @P1 IMAD.WIDE.U32 R26, R29, 0x3, R26 ;  /* 0x000000031d1a1825 */ /* 0x000fe400078e001a */
[----:B------:R0:W3:Y:S02]  /*1550*/  @P1 LDG.E R5, desc[UR22][R42.64] ;  /* 0x000000162a051981 */ /* 0x0000e4000c1e1900 */
[----:B-1----:R-:W-:-:S02]  /*1560*/  @P1 IMAD.SHL.U32 R34, R26, 0x4, RZ ;  /* 0x000000041a221824 */ /* 0x002fc400078e00ff */
[----:B------:R-:W-:-:S05]  /*1570*/  @P1 VIADD R27, R27, UR8 ;  /* 0x000000081b1b1c36 */ /* 0x000fca0008000000 */
[----:B------:R-:W-:Y:S02]  /*1580*/  @P1 SHF.L.U64.HI R27, R26, 0x2, R27 ;  /* 0x000000021a1b1819 */ /* 0x000fe4000001021b */
[----:B0-----:R-:W-:-:S04]  /*1590*/  @P1 IADD3 R42, P0, PT, R34, UR24, RZ ;  /* 0x00000018222a1c10 */ /* 0x001fc8000ff1e0ff */
[----:B------:R-:W-:Y:S02]  /*15a0*/  @P1 IADD3.X R43, PT, PT, R27, UR26, RZ, P0, !PT ;  /* 0x0000001a1b2b1c10 */ /* 0x000fe400087fe4ff */
[----:B------:R-:W-:-:S04]  /*15b0*/  @P1 IADD3 R34, P0, PT, R34, UR27, RZ ;  /* 0x0000001b22221c10 */ /* 0x000fc8000ff1e0ff */
[----:B------:R-:W-:Y:S01]  /*15c0*/  @P1 IADD3.X R35, PT, PT, R27, UR28, RZ, P0, !PT ;  /* 0x0000001c1b231c10 */ /* 0x000fe200087fe4ff */
[----:B------:R-:W-:Y:S02]  /*15d0*/  @!P1 IMAD.MOV.U32 R27, RZ, RZ, RZ ;  /* 0x000000ffff1b9224 */ /* 0x000fe400078e00ff */
[----:B------:R-:W-:-:S04]  /*15e0*/  @!P1 IMAD.MOV.U32 R26, RZ, RZ, RZ ;  /* 0x000000ffff1a9224 */ /* 0x000fc800078e00ff */
[----:B------:R0:W4:Y:S04]  /*15f0*/  @P1 LDG.E R27, desc[UR22][R34.64] ;  /* 0x00000016221b1981 */ /* 0x000128000c1e1900 */
[----:B------:R1:W5:Y:S01]  /*1600*/  @P1 LDG.E R26, desc[UR22][R42.64] ;  /* 0x000000162a1a1981 */ /* 0x000362000c1e1900 */
[----:B------:R-:W-:-:S05]  /*1610*/  VIADD R29, R41, 0x2 ;  /* 0x00000002291d7836 */ /* 0x000fca0000000000 */
[----:B------:R-:W-:-:S04]  /*1620*/  ISETP.GE.U32.AND P0, PT, R29, UR31, PT ;  /* 0x0000001f1d007c0c */ /* 0x000fc8000bf06070 */
[----:B------:R-:W-:Y:S01]  /*1630*/  ISETP.GE.U32.OR P1, PT, R32, UR30, P0 ;  /* 0x0000001e20007c0c */ /* 0x000fe20008726470 */
[----:B------:R0:W5:Y:S01]  /*1640*/  SHFL.IDX PT, R12, R25, R12, 0x1f ;  /* 0x00001f0c190c7589 */ /* 0x00016200000e0000 */
[----:B------:R-:W-:Y:S01]  /*1650*/  FMUL R23, R14, UR33 ;  /* 0x000000210e177c20 */ /* 0x000fe20008400000 */
[----:B------:R-:W1:Y:S01]  /*1660*/  S2UR UR13, SR_CgaCtaId ;  /* 0x00000000000d79c3 */ /* 0x000e620000008800 */
[----:B0-----:R-:W-:-:S03]  /*1670*/  FMUL R25, R15, UR33 ;  /* 0x000000210f197c20 */ /* 0x001fc60008400000 */
[----:B------:R-:W-:-:S06]  /*1680*/  F2FP.BF16.F32.PACK_AB R23, RZ, R23 ;  /* 0x00000017ff17723e */ /* 0x000fcc00000010ff */
[C---:B------:R-:W-:Y:S02]  /*1690*/  @!P1 LEA R32, P0, R31.reuse, UR29, 0x2 ;  /* 0x0000001d1f209c11 */ /* 0x040fe4000f8010ff */
[----:B------:R-:W-:Y:S02]  /*16a0*/  F2FP.BF16.F32.PACK_AB R25, RZ, R25 ;  /* 0x00000019ff19723e */ /* 0x000fe400000010ff */
[----:B------:R-:W-:Y:S02]  /*16b0*/  @!P1 LEA.HI.X R33, R31, UR15, R4, 0x2, P0 ;  /* 0x0000000f1f219c11 */ /* 0x000fe400080f1404 */
[----:B------:R-:W-:-:S05]  /*16c0*/  @!P1 PRMT R23, R23, 0x5410, R25 ;  /* 0x0000541017179816 */ /* 0x000fca0000000019 */
[----:B------:R-:W-:Y:S01]  /*16d0*/  @!P1 STG.E desc[UR22][R32.64], R23 ;  /* 0x0000001720009986 */ /* 0x000fe2000c101916 */
[----:B------:R-:W-:Y:S02]  /*16e0*/  PRMT R28, R30, 0x7632, R28 ;  /* 0x000076321e1c7816 */ /* 0x000fe4000000001c */
[----:B------:R-:W-:Y:S01]  /*16f0*/  @!P1 IADD3 R31, P2, PT, R31, UR34, RZ ;  /* 0x000000221f1f9c10 */ /* 0x000fe2000ff5e0ff */
[----:B------:R-:W-:Y:S01]  /*1700*/  UMOV UR8, 0x400 ;  /* 0x0000040000087882 */ /* 0x000fe20000000000 */
[C---:B------:R-:W-:Y:S01]  /*1710*/  PRMT R30, R28.reuse, 0x7632, R30 ;  /* 0x000076321c1e7816 */ /* 0x040fe2000000001e */
[----:B------:R-:W-:Y:S01]  /*1720*/  IMAD.U32 R28, R28, 0x10000, RZ ;  /* 0x000100001c1c7824 */ /* 0x000fe200078e00ff */
[----:B------:R-:W-:Y:S01]  /*1730*/  ISETP.GE.U32.AND P0, PT, R17, UR31, PT ;  /* 0x0000001f11007c0c */ /* 0x000fe2000bf06070 */
[----:B------:R-:W-:Y:S01]  /*1740*/  UIADD3 UR8, UPT, UPT, UR8, 0x20, URZ ;  /* 0x0000002008087890 */ /* 0x000fe2000fffe0ff */
[----:B------:R-:W-:Y:S02]  /*1750*/  @!P1 IADD3.X R4, PT, PT, R4, UR35, RZ, P2, !PT ;  /* 0x0000002304049c10 */ /* 0x000fe400097fe4ff */
[C---:B------:R-:W-:Y:S01]  /*1760*/  @!P1 LEA R44, P2, R31.reuse, UR29, 0x2 ;  /* 0x0000001d1f2c9c11 */ /* 0x040fe2000f8410ff */
[----:B-1----:R-:W-:Y:S01]  /*1770*/  ULEA UR13, UR13, UR8, 0x18 ;  /* 0x000000080d0d7291 */ /* 0x002fe2000f8ec0ff */
[----:B------:R-:W-:Y:S01]  /*1780*/  ISETP.GE.U32.OR P0, PT, R2, UR30, P0 ;  /* 0x0000001e02007c0c */ /* 0x000fe20008706470 */
[----:B------:R-:W-:Y:S01]  /*1790*/  IMAD.SHL.U32 R2, R40, 0x4, RZ ;  /* 0x0000000428027824 */ /* 0x000fe200078e00ff */
[----:B------:R-:W-:Y:S01]  /*17a0*/  FSET.BF.GT.AND R28, R28, RZ, PT ;  /* 0x000000ff1c1c720a */ /* 0x000fe20003804000 */
[----:B------:R-:W-:Y:S01]  /*17b0*/  IMAD.U32 R35, R30, 0x10000, RZ ;  /* 0x000100001e237824 */ /* 0x000fe200078e00ff */
[----:B------:R-:W-:-:S02]  /*17c0*/  @!P1 LEA.HI.X R45, R31, UR15, R4, 0x2, P2 ;  /* 0x0000000f1f2d9c11 */ /* 0x000fc400090f1404 */
[----:B------:R-:W-:Y:S02]  /*17d0*/  LOP3.LUT R37, RZ, R41, RZ, 0x33, !PT ;  /* 0x00000029ff257212 */ /* 0x000fe400078e33ff */
[----:B------:R-:W-:Y:S01]  /*17e0*/  FMNMX R36, |R36|, R3, !PT ;  /* 0x0000000324247209 */ /* 0x000fe20007800200 */
[----:B------:R-:W-:Y:S01]  /*17f0*/  FMUL R28, R35, R28 ;  /* 0x0000001c231c7220 */ /* 0x000fe20000400000 */
[----:B------:R-:W-:Y:S01]  /*1800*/  LOP3.LUT R2, R2, 0x7c, RZ, 0xc0, !PT ;  /* 0x0000007c02027812 */ /* 0x000fe200078ec0ff */
[----:B------:R-:W-:Y:S01]  /*1810*/  IMAD.IADD R29, R6, 0x1, -R29 ;  /* 0x00000001061d7824 */ /* 0x000fe200078e0a1d */
[----:B------:R-:W-:Y:S01]  /*1820*/  FMNMX R36, R36, |R14|, !PT ;  /* 0x4000000e24247209 */ /* 0x000fe20007800000 */
[----:B------:R-:W-:Y:S01]  /*1830*/  FMUL R30, R22, UR33 ;  /* 0x00000021161e7c20 */ /* 0x000fe20008400000 */
[----:B------:R-:W-:Y:S01]  /*1840*/  FMUL R31, R28, UR33 ;  /* 0x000000211c1f7c20 */ /* 0x000fe20008400000 */
[----:B------:R-:W-:Y:S01]  /*1850*/  PRMT R8, R8, 0x5410, R9 ;  /* 0x0000541008087816 */ /* 0x000fe20000000009 */
[----:B------:R-:W-:Y:S01]  /*1860*/  FADD R9, RZ, R14 ;  /* 0x0000000eff097221 */ /* 0x000fe20000000000 */
[----:B------:R-:W-:Y:S01]  /*1870*/  PRMT R16, R16, 0x5410, R19 ;  /* 0x0000541010107816 */ /* 0x000fe20000000013 */
[----:B------:R-:W-:Y:S01]  /*1880*/  VIADD R14, R39, 0x1 ;  /* 0x00000001270e7836 */ /* 0x000fe20000000000 */
[----:B------:R-:W-:Y:S01]  /*1890*/  FMNMX3 R19, |R15|, R36, |R22|, !PT ;  /* 0x000000240f137276 */ /* 0x000fe20007800616 */
[----:B------:R-:W-:-:S02]  /*18a0*/  IMAD.SHL.U32 R29, R29, 0x4, RZ ;  /* 0x000000041d1d7824 */ /* 0x000fc400078e00ff */
[----:B------:R-:W-:Y:S01]  /*18b0*/  FADD R15, RZ, R15 ;  /* 0x0000000fff0f7221 */ /* 0x000fe20000000000 */
[----:B------:R-:W-:Y:S02]  /*18c0*/  F2FP.BF16.F32.PACK_AB R30, RZ, R30 ;  /* 0x0000001eff1e723e */ /* 0x000fe400000010ff */
[----:B------:R-:W-:Y:S01]  /*18d0*/  F2FP.BF16.F32.PACK_AB R31, RZ, R31 ;  /* 0x0000001fff1f723e */ /* 0x000fe200000010ff */
[----:B------:R-:W-:Y:S01]  /*18e0*/  FADD R15, R28, R15 ;  /* 0x0000000f1c0f7221 */ /* 0x000fe20000000000 */
[----:B------:R-:W-:Y:S02]  /*18f0*/  LOP3.LUT R14, R14, 0x1f, RZ, 0xc0, !PT ;  /* 0x0000001f0e0e7812 */ /* 0x000fe400078ec0ff */
[----:B------:R-:W-:Y:S01]  /*1900*/  @!P1 PRMT R30, R30, 0x5410, R31 ;  /* 0x000054101e1e9816 */ /* 0x000fe2000000001f */
[----:B------:R-:W-:Y:S01]  /*1910*/  FADD R9, R22, R9 ;  /* 0x0000000916097221 */ /* 0x000fe20000000000 */
[----:B------:R-:W-:Y:S01]  /*1920*/  FMNMX R19, |R28|, R19, !PT ;  /* 0x000000131c137209 */ /* 0x000fe20007800200 */
[----:B------:R0:W-:Y:S04]  /*1930*/  SHFL.IDX PT, R22, R15, R14, 0x1f ;  /* 0x00001f0e0f167589 */ /* 0x0001e800000e0000 */
[----:B------:R-:W-:Y:S01]  /*1940*/  @!P1 STG.E desc[UR22][R44.64], R30 ;  /* 0x0000001e2c009986 */ /* 0x000fe2000c101916 */
[----:B------:R-:W-:-:S02]  /*1950*/  @!P0 LEA R42, P1, R21, UR29, 0x2 ;  /* 0x0000001d152a8c11 */ /* 0x000fc4000f8210ff */
[----:B0-----:R-:W-:Y:S02]  /*1960*/  PRMT R15, R23, 0x5410, R30 ;  /* 0x00005410170f7816 */ /* 0x001fe4000000001e */
[----:B------:R-:W-:Y:S02]  /*1970*/  @!P0 LEA.HI.X R43, R21, UR15, R24, 0x2, P1 ;  /* 0x0000000f152b8c11 */ /* 0x000fe400088f1418 */
[----:B------:R-:W-:Y:S01]  /*1980*/  R2UR UR18, R7 ;  /* 0x00000000071272ca */ /* 0x000fe200000e0000 */
[----:B------:R-:W-:Y:S01]  /*1990*/  UIMAD.WIDE.U32 UR8, UR25, UR12, URZ ;  /* 0x0000000c190872a5 */ /* 0x000fe2000f8e00ff */
[----:B------:R-:W-:-:S04]  /*19a0*/  IMAD.IADD R17, R6, 0x1, -R17 ;  /* 0x0000000106117824 */ /* 0x000fc800078e0a11 */
[----:B------:R-:W-:Y:S01]  /*19b0*/  IMAD.SHL.U32 R17, R17, 0x4, RZ ;  /* 0x0000000411117824 */ /* 0x000fe200078e00ff */
[----:B------:R-:W-:Y:S02]  /*19c0*/  UIMAD UR21, UR21, -0x3f, URZ ;  /* 0xffffffc1151578a4 */ /* 0x000fe4000f8e02ff */
[----:B------:R-:W-:-:S04]  /*19d0*/  UIMAD.WIDE.U32 UR16, UR14, -0x3f, UR16 ;  /* 0xffffffc10e1078a5 */ /* 0x000fc8000f8e0010 */
[----:B------:R-:W-:Y:S01]  /*19e0*/  UIADD3 UR14, UPT, UPT, UR17, -UR14, UR21 ;  /* 0x8000000e110e7290 */ /* 0x000fe2000fffe015 */
[----:B------:R-:W-:Y:S01]  /*19f0*/  BSSY.RECONVERGENT B0, `(.L_x_11337) ;  /* 0x00000c7000007945 */ /* 0x000fe20003800200 */
[----:B------:R-:W-:Y:S02]  /*1a00*/  PRMT R18, R18, 0x5410, R20 ;  /* 0x0000541012127816 */ /* 0x000fe40000000014 */
[----:B------:R-:W-:Y:S01]  /*1a10*/  PRMT R25, R25, 0x5410, R31 ;  /* 0x0000541019197816 */ /* 0x000fe2000000001f */
[C---:B--2---:R-:W-:Y:S01]  /*1a20*/  IMAD.U32 R32, R0.reuse, 0x10000, RZ ;  /* 0x0001000000207824 */ /* 0x044fe200078e00ff */
[----:B------:R-:W-:Y:S02]  /*1a30*/  PRMT R0, R0, 0x7632, R0 ;  /* 0x0000763200007816 */ /* 0x000fe40000000000 */
[C---:B---3--:R-:W-:Y:S01]  /*1a40*/  PRMT R33, R5.reuse, 0x7632, R33 ;  /* 0x0000763205217816 */ /* 0x048fe20000000021 */
[----:B------:R-:W-:Y:S01]  /*1a50*/  IMAD.U32 R5, R5, 0x10000, RZ ;  /* 0x0001000005057824 */ /* 0x000fe200078e00ff */
[----:B------:R-:W-:Y:S01]  /*1a60*/  FSET.BF.GT.AND R32, R32, RZ, PT ;  /* 0x000000ff2020720a */ /* 0x000fe20003804000 */
[----:B------:R-:W-:-:S04]  /*1a70*/  IMAD.U32 R0, R0, 0x10000, RZ ;  /* 0x0001000000007824 */ /* 0x000fc800078e00ff */
[----:B------:R-:W-:Y:S01]  /*1a80*/  FMUL R32, R5, R32 ;  /* 0x0000002005207220 */ /* 0x000fe20000400000 */
[----:B------:R-:W-:Y:S01]  /*1a90*/  LOP3.LUT R5, R6, 0x1f, RZ, 0xc0, !PT ;  /* 0x0000001f06057812 */ /* 0x000fe200078ec0ff */
[----:B------:R-:W-:Y:S01]  /*1aa0*/  IMAD.U32 R33, R33, 0x10000, RZ ;  /* 0x0001000021217824 */ /* 0x000fe200078e00ff */
[----:B------:R-:W-:-:S03]  /*1ab0*/  FSET.BF.GT.AND R0, R0, RZ, PT ;  /* 0x000000ff0000720a */ /* 0x000fc60003804000 */
[----:B------:R-:W-:Y:S02]  /*1ac0*/  IMAD R4, R5, 0x84, RZ ;  /* 0x0000008405047824 */ /* 0x000fe400078e02ff */
[----:B------:R-:W-:Y:S02]  /*1ad0*/  FMUL R33, R33, R0 ;  /* 0x0000000021217220 */ /* 0x000fe40000400000 */
[----:B------:R-:W-:Y:S02]  /*1ae0*/  VIADD R3, R4, UR13 ;  /* 0x0000000d04037c36 */ /* 0x000fe40008000000 */
[----:B------:R-:W-:Y:S02]  /*1af0*/  IMAD.IADD R0, R37, 0x1, R6 ;  /* 0x0000000125007824 */ /* 0x000fe400078e0206 */
[----:B------:R-:W-:Y:S02]  /*1b00*/  IMAD.IADD R2, R3, 0x1, R2 ;  /* 0x0000000103027824 */ /* 0x000fe400078e0202 */
[----:B------:R-:W-:-:S03]  /*1b10*/  IMAD.SHL.U32 R0, R0, 0x4, RZ ;  /* 0x0000000400007824 */ /* 0x000fc600078e00ff */
[----:B------:R0:W-:Y:S02]  /*1b20*/  STS [R2], R8 ;  /* 0x0000000802007388 */ /* 0x0001e40000000800 */
[----:B------:R-:W-:Y:S01]  /*1b30*/  LOP3.LUT R0, R0, 0x7c, RZ, 0xc0, !PT ;  /* 0x0000007c00007812 */ /* 0x000fe200078ec0ff */
[----:B----4-:R-:W-:Y:S01]  /*1b40*/  IMAD.U32 R28, R27, 0x10000, RZ ;  /* 0x000100001b1c7824 */ /* 0x010fe200078e00ff */
[----:B0-----:R-:W-:Y:S02]  /*1b50*/  LOP3.LUT R8, R29, 0x7c, RZ, 0xc0, !PT ;  /* 0x0000007c1d087812 */ /* 0x001fe400078ec0ff */
[----:B------:R-:W-:Y:S01]  /*1b60*/  PRMT R29, R27, 0x7632, R29 ;  /* 0x000076321b1d7816 */ /* 0x000fe2000000001d */
[----:B------:R-:W-:Y:S01]  /*1b70*/  IMAD.IADD R0, R3, 0x1, R0 ;  /* 0x0000000103007824 */ /* 0x000fe200078e0200 */
[----:B-----5:R-:W-:-:S03]  /*1b80*/  PRMT R23, R26, 0x7632, R23 ;  /* 0x000076321a177816 */ /* 0x020fc60000000017 */
[----:B------:R-:W-:Y:S01]  /*1b90*/  IMAD.U32 R27, R29, 0x10000, RZ ;  /* 0x000100001d1b7824 */ /* 0x000fe200078e00ff */
[----:B------:R-:W-:Y:S01]  /*1ba0*/  FSET.BF.GT.AND R29, R28, RZ, PT ;  /* 0x000000ff1c1d720a */ /* 0x000fe20003804000 */
[----:B------:R-:W-:Y:S01]  /*1bb0*/  STS [R0], R16 ;  /* 0x0000001000007388 */ /* 0x000fe20000000800 */
[----:B------:R-:W-:Y:S02]  /*1bc0*/  IMAD.U32 R23, R23, 0x10000, RZ ;  /* 0x0001000017177824 */ /* 0x000fe400078e00ff */
[----:B------:R-:W-:Y:S01]  /*1bd0*/  FSET.BF.GT.AND R28, R27, RZ, PT ;  /* 0x000000ff1b1c720a */ /* 0x000fe20003804000 */
[----:B------:R0:W1:Y:S01]  /*1be0*/  SHFL.IDX PT, R16, R9, R14, 0x1f ;  /* 0x00001f0e09107589 */ /* 0x00006200000e0000 */
[----:B------:R-:W-:Y:S01]  /*1bf0*/  IMAD.IADD R8, R3, 0x1, R8 ;  /* 0x0000000103087824 */ /* 0x000fe200078e0208 */
[----:B0-----:R-:W-:Y:S02]  /*1c00*/  @!P0 IADD3 R9, P1, PT, R21, UR34, RZ ;  /* 0x0000002215098c10 */ /* 0x001fe4000ff3e0ff */
[----:B------:R-:W-:-:S02]  /*1c10*/  FMUL R21, R23, R28 ;  /* 0x0000001c17157220 */ /* 0x000fc40000400000 */
[----:B------:R-:W-:Y:S02]  /*1c20*/  @!P0 IADD3.X R28, PT, PT, R24, UR35, RZ, P1, !PT ;  /* 0x00000023181c8c10 */ /* 0x000fe40008ffe4ff */
[C---:B------:R-:W-:Y:S01]  /*1c30*/  @!P0 LEA R14, P1, R9.reuse, UR29, 0x2 ;  /* 0x0000001d090e8c11 */ /* 0x040fe2000f8210ff */
[----:B------:R0:W-:Y:S03]  /*1c40*/  STS [R8], R15 ;  /* 0x0000000f08007388 */ /* 0x0001e60000000800 */
[----:B0-----:R-:W-:Y:S01]  /*1c50*/  @!P0 LEA.HI.X R15, R9, UR15, R28, 0x2, P1 ;  /* 0x0000000f090f8c11 */ /* 0x001fe200088f141c */
[----:B------:R-:W-:-:S04]  /*1c60*/  UIMAD UR15, UR6, UR12, URZ ;  /* 0x0000000c060f72a4 */ /* 0x000fc8000f8e02ff */
[----:B------:R-:W-:Y:S01]  /*1c70*/  UIMAD UR15, UR25, UR18, UR15 ;  /* 0x00000012190f72a4 */ /* 0x000fe2000f8e020f */
[----:B------:R-:W-:-:S03]  /*1c80*/  IMAD.U32 R26, R26, 0x10000, RZ ;  /* 0x000100001a1a7824 */ /* 0x000fc600078e00ff */
[----:B------:R-:W-:Y:S01]  /*1c90*/  UIADD3 UR9, UPT, UPT, UR9, UR15, URZ ;  /* 0x0000000f09097290 */ /* 0x000fe2000fffe0ff */
[----:B------:R-:W-:Y:S01]  /*1ca0*/  FMUL R24, R21, UR33 ;  /* 0x0000002115187c20 */ /* 0x000fe20008400000 */
[----:B------:R-:W-:Y:S01]  /*1cb0*/  USHF.L.U32 UR6, UR8, 0x6, URZ ;  /* 0x0000000608067899 */ /* 0x000fe200080006ff */
[----:B------:R-:W-:Y:S01]  /*1cc0*/  FMNMX R28, R19, |R32|, !PT ;  /* 0x40000020131c7209 */ /* 0x000fe20007800000 */
[----:B------:R-:W-:Y:S01]  /*1cd0*/  USHF.L.U64.HI UR8, UR8, 0x6, UR9 ;  /* 0x0000000608087899 */ /* 0x000fe20008010209 */
[----:B------:R-:W-:Y:S01]  /*1ce0*/  FMUL R26, R26, R29 ;  /* 0x0000001d1a1a7220 */ /* 0x000fe20000400000 */
[----:B------:R-:W-:Y:S02]  /*1cf0*/  VIADD R27, R39, 0x2 ;  /* 0x00000002271b7836 */ /* 0x000fe40000000000 */
[----:B------:R-:W-:Y:S01]  /*1d00*/  FADD R19, RZ, R32 ;  /* 0x00000020ff137221 */ /* 0x000fe20000000000 */
[----:B------:R-:W-:Y:S01]  /*1d10*/  FADD R30, RZ, R33 ;  /* 0x00000021ff1e7221 */ /* 0x000fe20000000000 */
[----:B------:R-:W-:Y:S01]  /*1d20*/  FMUL R34, R32, UR33 ;  /* 0x0000002120227c20 */ /* 0x000fe20008400000 */
[----:B------:R-:W-:Y:S01]  /*1d30*/  FMUL R35, R33, UR33 ;  /* 0x0000002121237c20 */ /* 0x000fe20008400000 */
[----:B------:R-:W-:Y:S01]  /*1d40*/  F2FP.BF16.F32.PACK_AB R9, RZ, R24 ;  /* 0x00000018ff09723e */ /* 0x000fe200000010ff */
[C---:B------:R-:W-:Y:S01]  /*1d50*/  FMUL R23, R26.reuse, UR33 ;  /* 0x000000211a177c20 */ /* 0x040fe20008400000 */
[----:B------:R-:W-:Y:S01]  /*1d60*/  ULEA UR6, UP0, UR4, UR6, 0x6 ;  /* 0x0000000604067291 */ /* 0x000fe2000f8030ff */
[----:B------:R-:W-:Y:S01]  /*1d70*/  FADD R24, R26, R19 ;  /* 0x000000131a187221 */ /* 0x000fe20000000000 */
[----:B------:R-:W-:Y:S01]  /*1d80*/  LOP3.LUT R27, R27, 0x1f, RZ, 0xc0, !PT ;  /* 0x0000001f1b1b7812 */ /* 0x000fe200078ec0ff */
[----:B------:R-:W-:Y:S01]  /*1d90*/  FADD R30, R21, R30 ;  /* 0x0000001e151e7221 */ /* 0x000fe20000000000 */
[----:B------:R-:W-:Y:S01]  /*1da0*/  F2FP.BF16.F32.PACK_AB R34, RZ, R34 ;  /* 0x00000022ff22723e */ /* 0x000fe200000010ff */
[----:B------:R-:W-:Y:S01]  /*1db0*/  ULEA.HI.X UR4, UR4, UR8, UR5, 0x6, UP0 ;  /* 0x0000000804047291 */ /* 0x000fe200080f3405 */
[----:B------:R-:W-:Y:S01]  /*1dc0*/  F2FP.BF16.F32.PACK_AB R35, RZ, R35 ;  /* 0x00000023ff23723e */ /* 0x000fe200000010ff */
[----:B------:R-:W0:Y:S01]  /*1dd0*/  LDCU.64 UR8, c[0x0][0x3b8] ;  /* 0x00007700ff0877ac */ /* 0x000e220008000a00 */
[----:B------:R-:W-:Y:S01]  /*1de0*/  F2FP.BF16.F32.PACK_AB R23, RZ, R23 ;  /* 0x00000017ff17723e */ /* 0x000fe200000010ff */
[----:B------:R-:W2:Y:S01]  /*1df0*/  SHFL.IDX PT, R24, R24, R27, 0x1f ;  /* 0x00001f1b18187589 */ /* 0x000ea200000e0000 */
[----:B------:R-:W-:-:S03]  /*1e00*/  @!P0 PRMT R34, R34, 0x5410, R35 ;  /* 0x0000541022228816 */ /* 0x000fc60000000023 */
[----:B------:R3:W4:Y:S01]  /*1e10*/  SHFL.IDX PT, R19, R30, R27, 0x1f ;  /* 0x00001f1b1e137589 */ /* 0x00072200000e0000 */
[----:B------:R-:W-:-:S03]  /*1e20*/  LOP3.LUT R32, R17, 0x7c, RZ, 0xc0, !PT ;  /* 0x0000007c11207812 */ /* 0x000fc600078ec0ff */
[----:B------:R5:W-:Y:S01]  /*1e30*/  @!P0 STG.E desc[UR22][R42.64], R34 ;  /* 0x000000222a008986 */ /* 0x000be2000c101916 */
[----:B---3--:R-:W-:-:S05]  /*1e40*/  @!P0 PRMT R27, R23, 0x5410, R9 ;  /* 0x00005410171b8816 */ /* 0x008fca0000000009 */
[----:B------:R3:W-:Y:S01]  /*1e50*/  @!P0 STG.E desc[UR22][R14.64], R27 ;  /* 0x0000001b0e008986 */ /* 0x0007e2000c101916 */
[----:B------:R-:W-:Y:S02]  /*1e60*/  ISETP.LT.U32.AND P0, PT, R41, UR30, PT ;  /* 0x0000001e29007c0c */ /* 0x000fe4000bf01070 */
[----:B-----5:R-:W-:Y:S01]  /*1e70*/  PRMT R34, R34, 0x5410, R23 ;  /* 0x0000541022227816 */ /* 0x020fe20000000017 */
[----:B------:R-:W-:Y:S01]  /*1e80*/  FADD R23, RZ, R12 ;  /* 0x0000000cff177221 */ /* 0x000fe20000000000 */
[----:B------:R-:W-:Y:S01]  /*1e90*/  IMAD.IADD R17, R3, 0x1, R32 ;  /* 0x0000000103117824 */ /* 0x000fe200078e0220 */
[----:B------:R-:W-:Y:S02]  /*1ea0*/  ULEA UR10, UP1, UR6, UR10, 0x1 ;  /* 0x0000000a060a7291 */ /* 0x000fe4000f8208ff */
[----:B------:R-:W-:Y:S01]  /*1eb0*/  FADD R23, R38, R23 ;  /* 0x0000001726177221 */ /* 0x000fe20000000000 */
[----:B0-----:R-:W-:Y:S01]  /*1ec0*/  ULEA UR8, UP0, UR16, UR8, 0x2 ;  /* 0x0000000810087291 */ /* 0x001fe2000f8010ff */
[----:B------:R0:W-:Y:S01]  /*1ed0*/  STS [R17], R34 ;  /* 0x0000002211007388 */ /* 0x0001e20000000800 */
[----:B-1----:R-:W-:Y:S01]  /*1ee0*/  FADD R29, R13, R16 ;  /* 0x000000100d1d7221 */ /* 0x002fe20000000000 */
[----:B------:R-:W-:Y:S01]  /*1ef0*/  FMNMX3 R12, |R33|, R28, |R26|, !PT ;  /* 0x0000001c210c7276 */ /* 0x000fe2000780061a */
[----:B------:R-:W-:Y:S01]  /*1f00*/  FADD R22, R23, R22 ;  /* 0x0000001617167221 */ /* 0x000fe20000000000 */
[----:B------:R-:W-:-:S02]  /*1f10*/  ULEA.HI.X UR4, UR6, UR11, UR4, 0x1, UP1 ;  /* 0x0000000b06047291 */ /* 0x000fc400088f0c04 */
[----:B------:R-:W-:Y:S02]  /*1f20*/  ULOP3.LUT UR12, UR12, 0xfffffffe, URZ, 0xc0, !UPT ;  /* 0xfffffffe0c0c7892 */ /* 0x000fe4000f8ec0ff */
[----:B------:R-:W-:Y:S01]  /*1f30*/  ULEA.HI.X UR9, UR16, UR9, UR14, 0x2, UP0 ;  /* 0x0000000910097291 */ /* 0x000fe200080f140e */
[----:B------:R-:W-:Y:S01]  /*1f40*/  PRMT R13, R11, 0x5410, R10 ;  /* 0x000054100b0d7816 */ /* 0x000fe2000000000a */
[----:B--2---:R-:W-:Y:S01]  /*1f50*/  FADD R10, R29, R24 ;  /* 0x000000181d0a7221 */ /* 0x004fe20000000000 */
[----:B------:R-:W-:Y:S01]  /*1f60*/  FMNMX R12, |R21|, R12, !PT ;  /* 0x0000000c150c7209 */ /* 0x000fe20007800200 */
[----:B----4-:R-:W-:Y:S01]  /*1f70*/  FADD R11, R22, R19 ;  /* 0x00000013160b7221 */ /* 0x010fe20000000000 */
[----:B---3--:R-:W-:Y:S01]  /*1f80*/  SHF.R.U32.HI R15, RZ, 0x5, R6 ;  /* 0x00000005ff0f7819 */ /* 0x008fe20000011606 */
[----:B------:R-:W-:Y:S01]  /*1f90*/  VIADD R37, R37, UR30 ;  /* 0x0000001e25257c36 */ /* 0x000fe20008000000 */
[----:B------:R-:W-:Y:S02]  /*1fa0*/  IADD3 R14, PT, PT, -R41, UR30, RZ ;  /* 0x0000001e290e7c10 */ /* 0x000fe4000fffe1ff */
[----:B------:R-:W-:Y:S01]  /*1fb0*/  PRMT R35, R35, 0x5410, R9 ;  /* 0x0000541023237816 */ /* 0x000fe20000000009 */
[----:B------:R-:W-:Y:S06]  /*1fc0*/  BAR.SYNC.DEFER_BLOCKING 0x0 ;  /* 0x0000000000007b1d */ /* 0x000fec0000010000 */
[----:B0-----:R-:W-:Y:S05]  /*1fd0*/  @!P0 BRA `(.L_x_11338) ;  /* 0x0000000400a08947 */ /* 0x001fea0003800000 */
        /* <DEDUP_REMOVED lines=20> */
.L_x_11341:
        /* <DEDUP_REMOVED lines=31> */
[----:B------:R-:W-:Y:S01]  /*2310*/  @!P2 IMAD.X R28, RZ, RZ, R32, P1 ;  /* 0x000000ffff1ca224 */ /* 0x000fe200008e0620 */
[----:B0-----:R-:W-:Y:S01]  /*2320*/  @!P2 LEA R22, P1, R29, UR10, 0x2 ;  /* 0x0000000a1d16ac11 */ /* 0x001fe2000f8210ff */
        /* <DEDUP_REMOVED lines=15> */
.L_x_11340:
[----:B------:R-:W-:Y:S05]  /*2420*/  BSYNC.RECONVERGENT B1 ;  /* 0x0000000000017941 */ /* 0x000fea0003800200 */
.L_x_11339:
        /* <DEDUP_REMOVED lines=35> */
.L_x_11338:
[----:B------:R-:W-:Y:S05]  /*2660*/  BSYNC.RECONVERGENT B0 ;  /* 0x0000000000007941 */ /* 0x000fea0003800200 */
.L_x_11337:
        /* <DEDUP_REMOVED lines=28> */
.L_x_11346:
        /* <DEDUP_REMOVED lines=17> */
[C---:B------:R-:W-:Y:S01]  /*2940*/  @!P4 LEA R8, P6, R9.reuse, UR10, 0x2 ;  /* 0x0000000a0908cc11 */ /* 0x040fe2000f8c10ff */
[----:B------:R-:W3:Y:S01]  /*2950*/  @!P2 LDS R29, [R2] ;  /* 0x00000000021da984 */ /* 0x000ee20000000800 */
[----:B0-----:R-:W-:Y:S02]  /*2960*/  IMAD.X R22, R22, 0x1, R7, P5 ;  /* 0x0000000116167824 */ /* 0x001fe400028e0607 */
[----:B------:R-:W-:Y:S01]  /*2970*/  @!P4 LEA.HI.X R9, R9, UR4, R14, 0x2, P6 ;  /* 0x000000040909cc11 */ /* 0x000fe2000b0f140e */
[----:B------:R0:W4:Y:S01]  /*2980*/  @!P1 LDS R27, [R2+0x4] ;  /* 0x00000400021b9984 */ /* 0x0001220000000800 */
[----:B------:R-:W-:-:S02]  /*2990*/  @!P3 IADD3 R14, P5, PT, R19, R24, RZ ;  /* 0x00000018130eb210 */ /* 0x000fc40007fbe0ff */
[----:B------:R-:W-:-:S03]  /*29a0*/  IADD3 R24, P6, PT, R24, UR12, RZ ;  /* 0x0000000c18187c10 */ /* 0x000fc6000ffde0ff */
[----:B------:R-:W-:Y:S01]  /*29b0*/  @!P3 IMAD.X R17, RZ, RZ, R22, P5 ;  /* 0x000000ffff11b224 */ /* 0x000fe200028e0616 */
[----:B------:R-:W-:Y:S01]  /*29c0*/  @!P3 LEA R16, P5, R14, UR10, 0x2 ;  /* 0x0000000a0e10bc11 */ /* 0x000fe2000f8a10ff */
[----:B------:R-:W-:Y:S01]  /*29d0*/  IMAD.X R22, R22, 0x1, R7, P6 ;  /* 0x0000000116167824 */ /* 0x000fe200030e0607 */
[----:B------:R-:W-:Y:S01]  /*29e0*/  IADD3 R31, P6, PT, R24, UR12, RZ ;  /* 0x0000000c181f7c10 */ /* 0x000fe2000ffde0ff */
[----:B0-----:R-:W-:Y:S01]  /*29f0*/  VIADD R2, R2, 0x10 ;  /* 0x0000001002027836 */ /* 0x001fe20000000000 */
[----:B------:R-:W-:Y:S02]  /*2a00*/  @!P3 LEA.HI.X R17, R14, UR4, R17, 0x2, P5 ;  /* 0x000000040e11bc11 */ /* 0x000fe4000a8f1411 */
[----:B------:R-:W-:-:S05]  /*2a10*/  @!P2 IADD3 R14, P5, PT, R21, R24, RZ ;  /* 0x00000018150ea210 */ /* 0x000fca0007fbe0ff */
[----:B------:R-:W-:Y:S01]  /*2a20*/  @!P2 IMAD.X R19, RZ, RZ, R22, P5 ;  /* 0x000000ffff13a224 */ /* 0x000fe200028e0616 */
[----:B------:R-:W-:Y:S01]  /*2a30*/  @!P2 LEA R18, P5, R14, UR10, 0x2 ;  /* 0x0000000a0e12ac11 */ /* 0x000fe2000f8a10ff */
[----:B------:R-:W-:-:S03]  /*2a40*/  IMAD.X R22, R22, 0x1, R7, P6 ;  /* 0x0000000116167824 */ /* 0x000fc600030e0607 */
[----:B------:R-:W-:Y:S02]  /*2a50*/  @!P2 LEA.HI.X R19, R14, UR4, R19, 0x2, P5 ;  /* 0x000000040e13ac11 */ /* 0x000fe4000a8f1413 */
[C---:B------:R-:W-:Y:S01]  /*2a60*/  @!P1 IADD3 R14, P5, PT, R40.reuse, R31, RZ ;  /* 0x0000001f280e9210 */ /* 0x040fe20007fbe0ff */
[----:B------:R-:W-:Y:S01]  /*2a70*/  VIADD R40, R40, 0x1f ;  /* 0x0000001f28287836 */ /* 0x000fe20000000000 */
[----:B-1----:R1:W-:Y:S03]  /*2a80*/  @!P4 STG.E desc[UR22][R8.64], R23 ;  /* 0x000000170800c986 */ /* 0x0023e6000c101916 */
[----:B------:R-:W-:Y:S01]  /*2a90*/  @!P1 IMAD.X R21, RZ, RZ, R22, P5 ;  /* 0x000000ffff159224 */ /* 0x000fe200028e0616 */
[C---:B------:R-:W-:Y:S01]  /*2aa0*/  @!P1 LEA R20, P5, R14.reuse, UR10, 0x2 ;  /* 0x0000000a0e149c11 */ /* 0x040fe2000f8a10ff */
[----:B--2---:R1:W-:Y:S03]  /*2ab0*/  @!P3 STG.E desc[UR22][R16.64], R25 ;  /* 0x000000191000b986 */ /* 0x0043e6000c101916 */
[----:B------:R-:W-:Y:S01]  /*2ac0*/  @!P1 LEA.HI.X R21, R14, UR4, R21, 0x2, P5 ;  /* 0x000000040e159c11 */ /* 0x000fe2000a8f1415 */
[----:B---3--:R1:W-:Y:S01]  /*2ad0*/  @!P2 STG.E desc[UR22][R18.64], R29 ;  /* 0x0000001d1200a986 */ /* 0x0083e2000c101916 */
[----:B------:R-:W-:-:S03]  /*2ae0*/  ISETP.NE.AND P2, PT, R4, RZ, PT ;  /* 0x000000ff0400720c */ /* 0x000fc60003f45270 */
[----:B----4-:R1:W-:Y:S01]  /*2af0*/  @!P1 STG.E desc[UR22][R20.64], R27 ;  /* 0x0000001b14009986 */ /* 0x0103e2000c101916 */
[----:B------:R-:W-:-:S05]  /*2b00*/  IADD3 R24, P1, PT, R31, UR12, RZ ;  /* 0x0000000c1f187c10 */ /* 0x000fca000ff3e0ff */
[----:B------:R-:W-:-:S04]  /*2b10*/  IMAD.X R22, R22, 0x1, R7, P1 ;  /* 0x0000000116167824 */ /* 0x000fc800008e0607 */
[----:B------:R-:W-:Y:S05]  /*2b20*/  @P2 BRA `(.L_x_11346) ;  /* 0xfffffffc00402947 */ /* 0x000fea000383ffff */
.L_x_11345:
[----:B------:R-:W-:Y:S05]  /*2b30*/  BSYNC.RECONVERGENT B1 ;  /* 0x0000000000017941 */ /* 0x000fea0003800200 */
.L_x_11344:
        /* <DEDUP_REMOVED lines=35> */
.L_x_11343:
[----:B------:R-:W-:Y:S05]  /*2d70*/  BSYNC.RECONVERGENT B0 ;  /* 0x0000000000007941 */ /* 0x000fea0003800200 */
.L_x_11342:
        /* <DEDUP_REMOVED lines=22> */
[----:B------:R-:W-:-:S03]  /*2ee0*/  FADD R4, R4, R25 ;  /* 0x0000001904047221 */ /* 0x000fc60000000000 */
[----:B-----5:R-:W-:Y:S01]  /*2ef0*/  FADD R7, R7, R18 ;  /* 0x0000001207077221 */ /* 0x020fe20000000000 */
[----:B------:R-:W-:-:S03]  /*2f00*/  FADD R4, R4, R19 ;  /* 0x0000001304047221 */ /* 0x000fc60000000000 */
[----:B------:R-:W-:Y:S01]  /*2f10*/  FADD R7, R7, R16 ;  /* 0x0000001007077221 */ /* 0x000fe20000000000 */
[----:B------:R-:W-:-:S03]  /*2f20*/  FADD R4, R4, R17 ;  /* 0x0000001104047221 */ /* 0x000fc60000000000 */
[----:B--2---:R-:W-:Y:S01]  /*2f30*/  FADD R7, R7, R8 ;  /* 0x0000000807077221 */ /* 0x004fe20000000000 */
[----:B------:R-:W-:Y:S01]  /*2f40*/  FADD R4, R4, R9 ;  /* 0x0000000904047221 */ /* 0x000fe20000000000 */
[----:B------:R-:W-:-:S04]  /*2f50*/  @!P1 IMAD.WIDE.U32 R8, R5, 0x8, R10 ;  /* 0x0000000805089825 */ /* 0x000fc800078e000a */
[----:B------:R-:W-:Y:S01]  /*2f60*/  FADD R2, R7, R2 ;  /* 0x0000000207027221 */ /* 0x000fe20000000000 */
[----:B------:R-:W-:-:S05]  /*2f70*/  FADD R3, R4, R3 ;  /* 0x0000000304037221 */ /* 0x000fca0000000000 */
[----:B------:R3:W-:Y:S02]  /*2f80*/  @!P1 STG.E.64 desc[UR22][R8.64], R2 ;  /* 0x0000000208009986 */ /* 0x0007e4000c101b16 */
.L_x_11348:
[----:B------:R-:W-:Y:S05]  /*2f90*/  BSYNC.RECONVERGENT B0 ;  /* 0x0000000000007941 */ /* 0x000fea0003800200 */
.L_x_11347:
[----:B------:R-:W4:Y:S02]  /*2fa0*/  LDCU.64 UR4, c[0x0][0x3a8] ;  /* 0x00007500ff0477ac */ /* 0x000f240008000a00 */
[----:B----4-:R-:W-:-:S04]  /*2fb0*/  UISETP.NE.U32.AND UP0, UPT, UR4, URZ, UPT ;  /* 0x000000ff0400728c */ /* 0x010fc8000bf05070 */
[----:B------:R-:W-:-:S09]  /*2fc0*/  UISETP.NE.AND.EX UP0, UPT, UR5, URZ, UPT, UP0 ;  /* 0x000000ff0500728c */ /* 0x000fd2000bf05300 */
[----:B------:R-:W-:Y:S05]  /*2fd0*/  BRA.U !UP0, `(.L_x_11349) ;  /* 0x00000001089c7547 */ /* 0x000fea000b800000 */
[----:B--23--:R-:W2:Y:S01]  /*2fe0*/  SHFL.DOWN PT, R3, R12, 0x10, 0x1f ;  /* 0x0a001f000c037f89 */ /* 0x00cea200000e0000 */
[----:B------:R-:W-:Y:S01]  /*2ff0*/  ISETP.NE.AND P1, PT, R5, RZ, PT ;  /* 0x000000ff0500720c */ /* 0x000fe20003f25270 */
[----:B------:R-:W-:-:S12]  /*3000*/  BSSY B0, `(.L_x_11349) ;  /* 0x0000024000007945 */ /* 0x000fd80003800000 */
[----:B-1----:R-:W1:Y:S01]  /*3010*/  @!P1 S2R R9, SR_CgaCtaId ;  /* 0x0000000000099919 */ /* 0x002e620000008800 */
[----:B------:R-:W-:Y:S02]  /*3020*/  @!P1 MOV R4, 0x400 ;  /* 0x0000040000049802 */ /* 0x000fe40000000f00 */
[----:B--2---:R-:W-:-:S05]  /*3030*/  FMNMX R3, R12, R3, !PT ;  /* 0x000000030c037209 */ /* 0x004fca0007800000 */
[----:B0-----:R-:W0:Y:S01]  /*3040*/  SHFL.DOWN PT, R0, R3, 0x8, 0x1f ;  /* 0x09001f0003007f89 */ /* 0x001e2200000e0000 */
        /* <DEDUP_REMOVED lines=25> */
[----:B0-----:R0:W1:Y:S02]  /*31e0*/  SHFL.DOWN PT, R5, R2, 0x1, 0x1f ;  /* 0x08201f0002057f89 */ /* 0x00106400000e0000 */
.L_x_11357:
[----:B------:R-:W-:Y:S02]  /*31f0*/  ISETP.NE.AND P0, PT, R6, RZ, PT ;  /* 0x000000ff0600720c */ /* 0x000fe40003f05270 */
[----:B-1----:R-:W-:-:S11]  /*3200*/  FMNMX R5, R2, R5, !PT ;  /* 0x0000000502057209 */ /* 0x002fd60007800000 */
[----:B------:R-:W-:Y:S05]  /*3210*/  @P0 BRA `(.L_x_11350) ;  /* 0x0000000000080947 */ /* 0x000fea0003800000 */
[----:B0-----:R-:W0:Y:S02]  /*3220*/  LDC.64 R2, c[0x0][0x3a8] ;  /* 0x0000ea00ff027b82 */ /* 0x001e240000000a00 */
[----:B0-----:R1:W-:Y:S02]  /*3230*/  REDG.E.MAX.S32.STRONG.GPU desc[UR22][R2.64], R5 ;  /* 0x000000050200798e */ /* 0x0013e4000d12e316 */
.L_x_11350:
[----:B------:R-:W-:Y:S05]  /*3240*/  BSYNC B0 ;  /* 0x0000000000007941 */ /* 0x000fea0003800000 */
.L_x_11349:
        /* <DEDUP_REMOVED lines=10> */
[----:B------:R-:W-:-:S07]  /*32f0*/  MOV R7, 0x3310 ;  /* 0x0000331000077802 */ /* 0x000fce0000000f00 */
[----:B-123--:R-:W-:Y:S05]  /*3300*/  CALL.REL.NOINC `($__internal_365_$__cuda_sm20_rcp_rn_f32_slowpath) ;  /* 0x0000000400987944 */ /* 0x00efea0003c00000 */
[----:B------:R-:W-:Y:S05]  /*3310*/  BRA `(.L_x_11353) ;  /* 0x0000000000147947 */ /* 0x000fea0003800000 */
.L_x_11352:
[----:B01----:R-:W0:Y:S01]  /*3320*/  MUFU.RCP R5, UR33 ;  /* 0x0000002100057d08 */ /* 0x003e220008001000 */
[----:B------:R-:W-:-:S04]  /*3330*/  IMAD.U32 R0, RZ, RZ, UR33 ;  /* 0x00000021ff007e24 */ /* 0x000fc8000f8e00ff */
[----:B0-----:R-:W-:-:S04]  /*3340*/  FFMA R0, R5, R0, -1 ;  /* 0xbf80000005007423 */ /* 0x001fc80000000000 */
[----:B------:R-:W-:-:S04]  /*3350*/  FADD.FTZ R0, -R0, -RZ ;  /* 0x800000ff00007221 */ /* 0x000fc80000010100 */
[----:B------:R-:W-:-:S07]  /*3360*/  FFMA R5, R5, R0, R5 ;  /* 0x0000000005057223 */ /* 0x000fce0000000005 */
.L_x_11353:
[----:B--23--:R-:W0:Y:S02]  /*3370*/  LDC.64 R2, c[0x0][0x3b0] ;  /* 0x0000ec00ff027b82 */ /* 0x00ce240000000a00 */
[----:B0-----:R-:W-:Y:S01]  /*3380*/  STG.E desc[UR22][R2.64], R5 ;  /* 0x0000000502007986 */ /* 0x001fe2000c101916 */
[----:B------:R-:W-:Y:S05]  /*3390*/  EXIT ;  /* 0x000000000000794d */ /* 0x000fea0003800000 */
.L_x_11351:
[----:B------:R-:W-:Y:S02]  /*33a0*/  IMAD.MOV.U32 R7, RZ, RZ, 0x4 ;  /* 0x00000004ff077424 */ /* 0x000fe400078e00ff */
[----:B------:R-:W-:Y:S02]  /*33b0*/  IMAD.MOV.U32 R9, RZ, RZ, 0x1f ;  /* 0x0000001fff097424 */ /* 0x000fe400078e00ff */
[----:B0-----:R-:W-:-:S07]  /*33c0*/  IMAD.MOV.U32 R4, RZ, RZ, -0x1 ;  /* 0xffffffffff047424 */ /* 0x001fce00078e00ff */
[----:B-12---:R-:W-:Y:S05]  /*33d0*/  WARPSYNC.COLLECTIVE R4, `(.L_x_11354) ;  /* 0x0000000004087348 */ /* 0x006fea0003c00000 */
[----:B--2---:R0:W2:Y:S02]  /*33e0*/  SHFL.DOWN P0, R5, R0, R7, R9 ;  /* 0x0800000700057389 */ /* 0x0040a40000000009 */
[----:B012---:R-:W-:Y:S05]  /*33f0*/  ENDCOLLECTIVE ;  /* 0x000000000000791b */ /* 0x007fea0003800000 */
.L_x_11354:
[----:B------:R-:W-:Y:S02]  /*3400*/  IMAD.MOV.U32 R7, RZ, RZ, 0x2 ;  /* 0x00000002ff077424 */ /* 0x000fe400078e00ff */
[----:B------:R-:W-:-:S05]  /*3410*/  IMAD.MOV.U32 R3, RZ, RZ, R5 ;  /* 0x000000ffff037224 */ /* 0x000fca00078e0005 */
[----:B------:R-:W-:-:S05]  /*3420*/  FMNMX R3, R3, R0, !PT ;  /* 0x0000000003037209 */ /* 0x000fca0007800000 */
[----:B------:R-:W-:-:S07]  /*3430*/  IMAD.MOV.U32 R0, RZ, RZ, R3 ;  /* 0x000000ffff007224 */ /* 0x000fce00078e0003 */
[----:B------:R-:W-:Y:S05]  /*3440*/  WARPSYNC.COLLECTIVE R4, `(.L_x_11355) ;  /* 0x0000000004087348 */ /* 0x000fea0003c00000 */
[----:B------:R0:W1:Y:S02]  /*3450*/  SHFL.DOWN P0, R5, R0, R7, R9 ;  /* 0x0800000700057389 */ /* 0x0000640000000009 */
[----:B01----:R-:W-:Y:S05]  /*3460*/  ENDCOLLECTIVE ;  /* 0x000000000000791b */ /* 0x003fea0003800000 */
.L_x_11355:
[----:B------:R-:W-:Y:S02]  /*3470*/  IMAD.MOV.U32 R7, RZ, RZ, 0x1 ;  /* 0x00000001ff077424 */ /* 0x000fe400078e00ff */
[----:B------:R-:W-:-:S05]  /*3480*/  IMAD.MOV.U32 R2, RZ, RZ, R5 ;  /* 0x000000ffff027224 */ /* 0x000fca00078e0005 */
[----:B------:R-:W-:-:S05]  /*3490*/  FMNMX R2, R3, R2, !PT ;  /* 0x0000000203027209 */ /* 0x000fca0007800000 */
[----:B------:R-:W-:-:S07]  /*34a0*/  IMAD.MOV.U32 R0, RZ, RZ, R2 ;  /* 0x000000ffff007224 */ /* 0x000fce00078e0002 */
[----:B------:R-:W-:Y:S05]  /*34b0*/  WARPSYNC.COLLECTIVE R4, `(.L_x_11356) ;  /* 0x0000000004087348 */ /* 0x000fea0003c00000 */
[----:B------:R0:W1:Y:S02]  /*34c0*/  SHFL.DOWN P0, R5, R0, R7, R9 ;  /* 0x0800000700057389 */ /* 0x0000640000000009 */
[----:B01----:R-:W-:Y:S05]  /*34d0*/  ENDCOLLECTIVE ;  /* 0x000000000000791b */ /* 0x003fea0003800000 */
.L_x_11356:
[----:B------:R-:W-:Y:S05]  /*34e0*/  BRA `(.L_x_11357) ;  /* 0xfffffffc00407947 */ /* 0x000fea000383ffff */
        .weak           $__internal_364_$__cuda_sm20_div_u64
        .type           $__internal_364_$__cuda_sm20_div_u64,@function
        .size           $__internal_364_$__cuda_sm20_div_u64,($__internal_365_$__cuda_sm20_rcp_rn_f32_slowpath - $__internal_364_$__cuda_sm20_div_u64)
$__internal_364_$__cuda_sm20_div_u64:
        /* <DEDUP_REMOVED lines=71> */
[----:B------:R-:W-:Y:S11]  /*3960*/  RET.REL.NODEC R2 `(_ZN18transformer_engine6detail38cast_transpose_fused_kernel_notalignedILb1ELb1ELb0EfNS_16CTDBiasDActParamI13__nv_bfloat16S3_S3_fEELi2ELi2ENS_5EmptyEXadL_ZNS_5dreluIffEET_T0_RKS5_EEEEvT3_mmm) ;  /* 0xffffffc402a47950 */ /* 0x000ff60003c3ffff */
        .weak           $__internal_365_$__cuda_sm20_rcp_rn_f32_slowpath
        .type           $__internal_365_$__cuda_sm20_rcp_rn_f32_slowpath,@function
        .size           $__internal_365_$__cuda_sm20_rcp_rn_f32_slowpath,(.L_x_29666 - $__internal_365_$__cuda_sm20_rcp_rn_f32_slowpath)
$__internal_365_$__cuda_sm20_rcp_rn_f32_slowpath:
        /* <DEDUP_REMOVED lines=15> */
.L_x_11358:
        /* <DEDUP_REMOVED lines=33> */
.L_x_11360:
[----:B------:R0:W1:Y:S02]  /*3c70*/  MUFU.RCP R2, R0 ;  /* 0x0000000000027308 */ /* 0x0000640000001000 */
.L_x_11359:
[----:B-1-3--:R-:W-:Y:S02]  /*3c80*/  IMAD.MOV.U32 R5, RZ, RZ, R2 ;  /* 0x000000ffff057224 */ /* 0x00afe400078e0002 */
[----:B------:R-:W-:Y:S02]  /*3c90*/  IMAD.MOV.U32 R2, RZ, RZ, R7 ;  /* 0x000000ffff027224 */ /* 0x000fe400078e0007 */
[----:B------:R-:W-:-:S04]  /*3ca0*/  IMAD.MOV.U32 R3, RZ, RZ, 0x0 ;  /* 0x00000000ff037424 */ /* 0x000fc800078e00ff */
[----:B0-2---:R-:W-:Y:S05]  /*3cb0*/  RET.REL.NODEC R2 `(_ZN18transformer_engine6detail38cast_transpose_fused_kernel_notalignedILb1ELb1ELb0EfNS_16CTDBiasDActParamI13__nv_bfloat16S3_S3_fEELi2ELi2ENS_5EmptyEXadL_ZNS_5dreluIffEET_T0_RKS5_EEEEvT3_mmm) ;  /* 0xffffffc002d07950 */ /* 0x005fea0003c3ffff */
.L_x_11361:
        /* <DEDUP_REMOVED lines=12> */
.L_x_29666:


//--------------------- .text._ZN18transformer_engine6detail38cast_transpose_fused_kernel_notalignedILb1ELb1ELb0EfNS_16CTDBiasDActParamI13__nv_bfloat16S3_6__halffEELi2ELi2ENS_5EmptyEXadL_ZNS_5dreluIffEET_T0_RKS6_EEEEvT3_mmm --------------------------
	.section	.text._ZN18transformer_engine6detail38cast_transpose_fused_kernel_notalignedILb1ELb1ELb0EfNS_16CTDBiasDActParamI13__nv_bfloat16S3_6__halffEELi2ELi2ENS_5EmptyEXadL_ZNS_5dreluIffEET_T0_RKS6_EEEEvT3_mmm,"ax",@progbits
	.align	128
        .global         _ZN18transformer_engine6detail38cast_transpose_fused_kernel_notalignedILb1ELb1ELb0EfNS_16CTDBiasDActParamI13__nv_bfloat16S3_6__halffEELi2ELi2ENS_5EmptyEXadL_ZNS_5dreluIffEET_T0_RKS6_EEEEvT3_mmm
        .type           _ZN18transformer_engine6detail38cast_transpose_fused_kernel_notalignedILb1ELb1ELb0EfNS_16CTDBiasDActParamI13__nv_bfloat16S3_6__halffEELi2ELi2ENS_5EmptyEXadL_ZNS_5dreluIffEET_T0_RKS6_EEEEvT3_mmm,@function
        .size           _ZN18transformer_engine6detail38cast_transpose_fused_kernel_notalignedILb1ELb1ELb0EfNS_16CTDBiasDActParamI13__nv_bfloat16S3_6__halffEELi2ELi2ENS_5EmptyEXadL_ZNS_5dreluIffEET_T0_RKS6_EEEEvT3_mmm,(.L_x_29668 - _ZN18transformer_engine6detail38cast_transpose_fused_kernel_notalignedILb1ELb1ELb0EfNS_16CTDBiasDActParamI13__nv_bfloat16S3_6__halffEELi2ELi2ENS_5EmptyEXadL_ZNS_5dreluIffEET_T0_RKS6_EEEEvT3_mmm)
        .other          _ZN18transformer_engine6detail38cast_transpose_fused_kernel_notalignedILb1ELb1ELb0EfNS_16CTDBiasDActParamI13__nv_bfloat16S3_6__halffEELi2ELi2ENS_5EmptyEXadL_ZNS_5dreluIffEET_T0_RKS6_EEEEvT3_mmm,@"STO_CUDA_ENTRY STV_DEFAULT"
_ZN18transformer_engine6detail38cast_transpose_fused_kernel_notalignedILb1ELb1ELb0EfNS_16CTDBiasDActParamI13__nv_bfloat16S3_6__halffEELi2ELi2ENS_5EmptyEXadL_ZNS_5dreluIffEET_T0_RKS6_EEEEvT3_mmm:
.text._ZN18transformer_engine6detail38cast_transpose_fused_kernel_notalignedILb1ELb1ELb0EfNS_16CTDBiasDActParamI13__nv_bfloat16S3_6__halffEELi2ELi2ENS_5EmptyEXadL_ZNS_5dreluIffEET_T0_RKS6_EEEEvT3_mmm:
        /* <DEDUP_REMOVED lines=43> */
.L_x_11362:
[----:B------:R-:W-:-:S07]  /*02b0*/  MOV R5, 0x2d0 ;  /* 0x000002d000057802 */ /* 0x000fce0000000f00 */
[----:B------:R-:W-:Y:S05]  /*02c0*/  CALL.REL.NOINC `($__internal_366_$__cuda_sm20_div_u64) ;  /* 0x0000003000887944 */ /* 0x000fea0003c00000 */
        /* <DEDUP_REMOVED lines=11> */
.L_x_11363:
        /* <DEDUP_REMOVED lines=145> */
[----:B------:R-:W-:-:S04]  /*0c90*/  F2FP.F16.F32.PACK_AB R8, RZ, R8 ;  /* 0x00000008ff08723e */ /* 0x000fc800000000ff */
[----:B------:R-:W-:-:S04]  /*0ca0*/  F2FP.F16.F32.PACK_AB R11, RZ, R11 ;  /* 0x0000000bff0b723e */ /* 0x000fc800000000ff */
        /* <DEDUP_REMOVED lines=19> */
[----:B------:R-:W-:-:S02]  /*0de0*/  F2FP.F16.F32.PACK_AB R9, RZ, R9 ;  /* 0x00000009ff09723e */ /* 0x000fc400000000ff */
[----:B------:R-:W-:Y:S02]  /*0df0*/  F2FP.F16.F32.PACK_AB R10, RZ, R10 ;  /* 0x0000000aff0a723e */ /* 0x000fe400000000ff */
        /* <DEDUP_REMOVED lines=90> */
[----:B------:R-:W-:-:S02]  /*13a0*/  F2FP.F16.F32.PACK_AB R16, RZ, R16 ;  /* 0x00000010ff10723e */ /* 0x000fc400000000ff */
[----:B------:R-:W-:Y:S02]  /*13b0*/  F2FP.F16.F32.PACK_AB R18, RZ, R18 ;  /* 0x00000012ff12723e */ /* 0x000fe400000000ff */
[----:B------:R-:W-:Y:S02]  /*13c0*/  IADD3.X R27, PT, PT, RZ, UR19, R0, P2, P3 ;  /* 0x00000013ff1b7c10 */ /* 0x000fe400097e6400 */
[----:B------:R-:W-:Y:S02]  /*13d0*/  F2FP.F16.F32.PACK_AB R19, RZ, R19 ;  /* 0x00000013ff13723e */ /* 0x000fe400000000ff */
[----:B------:R-:W-:Y:S02]  /*13e0*/  F2FP.F16.F32.PACK_AB R20, RZ, R20 ;  /* 0x00000014ff14723e */ /* 0x000fe400000000ff */
        /* <DEDUP_REMOVED lines=41> */
[----:B------:R-:W-:-:S06]  /*1680*/  F2FP.F16.F32.PACK_AB R23, RZ, R23 ;  /* 0x00000017ff17723e */ /* 0x000fcc00000000ff */
[C---:B------:R-:W-:Y:S02]  /*1690*/  @!P1 LEA R32, P0, R31.reuse, UR29, 0x2 ;  /* 0x0000001d1f209c11 */ /* 0x040fe4000f8010ff */
[----:B------:R-:W-:Y:S02]  /*16a0*/  F2FP.F16.F32.PACK_AB R25, RZ, R25 ;  /* 0x00000019ff19723e */ /* 0x000fe400000000ff */
        /* <DEDUP_REMOVED lines=33> */
[----:B------:R-:W-:Y:S02]  /*18c0*/  F2FP.F16.F32.PACK_AB R30, RZ, R30 ;  /* 0x0000001eff1e723e */ /* 0x000fe400000000ff */
[----:B------:R-:W-:Y:S01]  /*18d0*/  F2FP.F16.F32.PACK_AB R31, RZ, R31 ;  /* 0x0000001fff1f723e */ /* 0x000fe200000000ff */
        /* <DEDUP_REMOVED lines=70> */
[----:B------:R-:W-:Y:S01]  /*1d40*/  F2FP.F16.F32.PACK_AB R9, RZ, R24 ;  /* 0x00000018ff09723e */ /* 0x000fe200000000ff */
[C---:B------:R-:W-:Y:S01]  /*1d50*/  FMUL R23, R26.reuse, UR33 ;  /* 0x000000211a177c20 */ /* 0x040fe20008400000 */
[----:B------:R-:W-:Y:S01]  /*1d60*/  ULEA UR6, UP0, UR4, UR6, 0x6 ;  /* 0x0000000604067291 */ /* 0x000fe2000f8030ff */
[----:B------:R-:W-:Y:S01]  /*1d70*/  FADD R24, R26, R19 ;  /* 0x000000131a187221 */ /* 0x000fe20000000000 */
[----:B------:R-:W-:Y:S01]  /*1d80*/  LOP3.LUT R27, R27, 0x1f, RZ, 0xc0, !PT ;  /* 0x0000001f1b1b7812 */ /* 0x000fe200078ec0ff */
[----:B------:R-:W-:Y:S01]  /*1d90*/  FADD R30, R21, R30 ;  /* 0x0000001e151e7221 */ /* 0x000fe20000000000 */
[----:B------:R-:W-:Y:S01]  /*1da0*/  F2FP.F16.F32.PACK_AB R34, RZ, R34 ;  /* 0x00000022ff22723e */ /* 0x000fe200000000ff */
[----:B------:R-:W-:Y:S01]  /*1db0*/  ULEA.HI.X UR4, UR4, UR8, UR5, 0x6, UP0 ;  /* 0x0000000804047291 */ /* 0x000fe200080f3405 */
[----:B------:R-:W-:Y:S01]  /*1dc0*/  F2FP.F16.F32.PACK_AB R35, RZ, R35 ;  /* 0x00000023ff23723e */ /* 0x000fe200000000ff */
[----:B------:R-:W0:Y:S01]  /*1dd0*/  LDCU.64 UR8, c[0x0][0x3b8] ;  /* 0x00007700ff0877ac */ /* 0x000e220008000a00 */
[----:B------:R-:W-:Y:S01]  /*1de0*/  F2FP.F16.F32.PACK_AB R23, RZ, R23 ;  /* 0x00000017ff17723e */ /* 0x000fe200000000ff */
        /* <DEDUP_REMOVED lines=51> */
.L_x_11368:
        /* <DEDUP_REMOVED lines=48> */
.L_x_11367:
[----:B------:R-:W-:Y:S05]  /*2420*/  BSYNC.RECONVERGENT B1 ;  /* 0x0000000000017941 */ /* 0x000fea0003800200 */
.L_x_11366:
        /* <DEDUP_REMOVED lines=35> */
.L_x_11365:
[----:B------:R-:W-:Y:S05]  /*2660*/  BSYNC.RECONVERGENT B0 ;  /* 0x0000000000007941 */ /* 0x000fea0003800200 */
.L_x_11364:
        /* <DEDUP_REMOVED lines=28> */
.L_x_11373:
        /* <DEDUP_REMOVED lines=48> */
.L_x_11372:
[----:B------:R-:W-:Y:S05]  /*2b30*/  BSYNC.RECONVERGENT B1 ;  /* 0x0000000000017941 */ /* 0x000fea0003800200 */
.L_x_11371:
        /* <DEDUP_REMOVED lines=35> */
.L_x_11370:
[----:B------:R-:W-:Y:S05]  /*2d70*/  BSYNC.RECONVERGENT B0 ;  /* 0x0000000000007941 */ /* 0x000fea0003800200 */
.L_x_11369:
        /* <DEDUP_REMOVED lines=33> */
.L_x_11375:
[----:B------:R-:W-:Y:S05]  /*2f90*/  BSYNC.RECONVERGENT B0 ;  /* 0x0000000000007941 */ /* 0x000fea0003800200 */
.L_x_11374:
        /* <DEDUP_REMOVED lines=37> */
.L_x_11384:
[----:B------:R-:W-:Y:S02]  /*31f0*/  ISETP.NE.AND P0, PT, R6, RZ, PT ;  /* 0x000000ff0600720c */ /* 0x000fe40003f05270 */
[----:B-1----:R-:W-:-:S11]  /*3200*/  FMNMX R5, R2, R5, !PT ;  /* 0x0000000502057209 */ /* 0x002fd60007800000 */
[----:B------:R-:W-:Y:S05]  /*3210*/  @P0 BRA `(.L_x_11377) ;  /* 0x0000000000080947 */ /* 0x000fea0003800000 */
[----:B0-----:R-:W0:Y:S02]  /*3220*/  LDC.64 R2, c[0x0][0x3a8] ;  /* 0x0000ea00ff027b82 */ /* 0x001e240000000a00 */
[----:B0-----:R1:W-:Y:S02]  /*3230*/  REDG.E.MAX.S32.STRONG.GPU desc[UR22][R2.64], R5 ;  /* 0x000000050200798e */ /* 0x0013e4000d12e316 */
.L_x_11377:
[----:B------:R-:W-:Y:S05]  /*3240*/  BSYNC B0 ;  /* 0x0000000000007941 */ /* 0x000fea0003800000 */
.L_x_11376:
        /* <DEDUP_REMOVED lines=11> */
[----:B-123--:R-:W-:Y:S05]  /*3300*/  CALL.REL.NOINC `($__internal_367_$__cuda_sm20_rcp_rn_f32_slowpath) ;  /* 0x0000000400987944 */ /* 0x00efea0003c00000 */
[----:B------:R-:W-:Y:S05]  /*3310*/  BRA `(.L_x_11380) ;  /* 0x0000000000147947 */ /* 0x000fea0003800000 */
.L_x_11379:
[----:B01----:R-:W0:Y:S01]  /*3320*/  MUFU.RCP R5, UR33 ;  /* 0x0000002100057d08 */ /* 0x003e220008001000 */
[----:B------:R-:W-:-:S04]  /*3330*/  IMAD.U32 R0, RZ, RZ, UR33 ;  /* 0x00000021ff007e24 */ /* 0x000fc8000f8e00ff */
[----:B0-----:R-:W-:-:S04]  /*3340*/  FFMA R0, R5, R0, -1 ;  /* 0xbf80000005007423 */ /* 0x001fc80000000000 */
[----:B------:R-:W-:-:S04]  /*3350*/  FADD.FTZ R0, -R0, -RZ ;  /* 0x800000ff00007221 */ /* 0x000fc80000010100 */
[----:B------:R-:W-:-:S07]  /*3360*/  FFMA R5, R5, R0, R5 ;  /* 0x0000000005057223 */ /* 0x000fce0000000005 */
.L_x_11380:
[----:B--23--:R-:W0:Y:S02]  /*3370*/  LDC.64 R2, c[0x0][0x3b0] ;  /* 0x0000ec00ff027b82 */ /* 0x00ce240000000a00 */
[----:B0-----:R-:W-:Y:S01]  /*3380*/  STG.E desc[UR22][R2.64], R5 ;  /* 0x0000000502007986 */ /* 0x001fe2000c101916 */
[----:B------:R-:W-:Y:S05]  /*3390*/  EXIT ;  /* 0x000000000000794d */ /* 0x000fea0003800000 */
.L_x_11378:
[----:B------:R-:W-:Y:S02]  /*33a0*/  IMAD.MOV.U32 R7, RZ, RZ, 0x4 ;  /* 0x00000004ff077424 */ /* 0x000fe400078e00ff */
[----:B------:R-:W-:Y:S02]  /*33b0*/  IMAD.MOV.U32 R9, RZ, RZ, 0x1f ;  /* 0x0000001fff097424 */ /* 0x000fe400078e00ff */
[----:B0-----:R-:W-:-:S07]  /*33c0*/  IMAD.MOV.U32 R4, RZ, RZ, -0x1 ;  /* 0xffffffffff047424 */ /* 0x001fce00078e00ff */
[----:B-12---:R-:W-:Y:S05]  /*33d0*/  WARPSYNC.COLLECTIVE R4, `(.L_x_11381) ;  /* 0x0000000004087348 */ /* 0x006fea0003c00000 */
[----:B--2---:R0:W2:Y:S02]  /*33e0*/  SHFL.DOWN P0, R5, R0, R7, R9 ;  /* 0x0800000700057389 */ /* 0x0040a40000000009 */
[----:B012---:R-:W-:Y:S05]  /*33f0*/  ENDCOLLECTIVE ;  /* 0x000000000000791b */ /* 0x007fea0003800000 */
.L_x_11381:
[----:B------:R-:W-:Y:S02]  /*3400*/  IMAD.MOV.U32 R7, RZ, RZ, 0x2 ;  /* 0x00000002ff077424 */ /* 0x000fe400078e00ff */
[----:B------:R-:W-:-:S05]  /*3410*/  IMAD.MOV.U32 R3, RZ, RZ, R5 ;  /* 0x000000ffff037224 */ /* 0x000fca00078e0005 */
[----:B------:R-:W-:-:S05]  /*3420*/  FMNMX R3, R3, R0, !PT ;  /* 0x0000000003037209 */ /* 0x000fca0007800000 */
[----:B------:R-:W-:-:S07]  /*3430*/  IMAD.MOV.U32 R0, RZ, RZ, R3 ;  /* 0x000000ffff007224 */ /* 0x000fce00078e0003 */
[----:B------:R-:W-:Y:S05]  /*3440*/  WARPSYNC.COLLECTIVE R4, `(.L_x_11382) ;  /* 0x0000000004087348 */ /* 0x000fea0003c00000 */
[----:B------:R0:W1:Y:S02]  /*3450*/  SHFL.DOWN P0, R5, R0, R7, R9 ;  /* 0x0800000700057389 */ /* 0x0000640000000009 */
[----:B01----:R-:W-:Y:S05]  /*3460*/  ENDCOLLECTIVE ;  /* 0x000000000000791b */ /* 0x003fea0003800000 */
.L_x_11382:
[----:B------:R-:W-:Y:S02]  /*3470*/  IMAD.MOV.U32 R7, RZ, RZ, 0x1 ;  /* 0x00000001ff077424 */ /* 0x000fe400078e00ff */
[----:B------:R-:W-:-:S05]  /*3480*/  IMAD.MOV.U32 R2, RZ, RZ, R5 ;  /* 0x000000ffff027224 */ /* 0x000fca00078e0005 */
[----:B------:R-:W-:-:S05]  /*3490*/  FMNMX R2, R3, R2, !PT ;  /* 0x0000000203027209 */ /* 0x000fca0007800000 */
[----:B------:R-:W-:-:S07]  /*34a0*/  IMAD.MOV.U32 R0, RZ, RZ, R2 ;  /* 0x000000ffff007224 */ /* 0x000fce00078e0002 */
[----:B------:R-:W-:Y:S05]  /*34b0*/  WARPSYNC.COLLECTIVE R4, `(.L_x_11383) ;  /* 0x0000000004087348 */ /* 0x000fea0003c00000 */
[----:B------:R0:W1:Y:S02]  /*34c0*/  SHFL.DOWN P0, R5, R0, R7, R9 ;  /* 0x0800000700057389 */ /* 0x0000640000000009 */
[----:B01----:R-:W-:Y:S05]  /*34d0*/  ENDCOLLECTIVE ;  /* 0x000000000000791b */ /* 0x003fea0003800000 */
.L_x_11383:
[----:B------:R-:W-:Y:S05]  /*34e0*/  BRA `(.L_x_11384) ;  /* 0xfffffffc00407947 */ /* 0x000fea000383ffff */
        .weak           $__internal_366_$__cuda_sm20_div_u64
        .type           $__internal_366_$__cuda_sm20_div_u64,@function
        .size           $__internal_366_$__cuda_sm20_div_u64,($__internal_367_$__cuda_sm20_rcp_rn_f32_slowpath - $__internal_366_$__cuda_sm20_div_u64)
$__internal_366_$__cuda_sm20_div_u64:
        /* <DEDUP_REMOVED lines=71> */
[----:B------:R-:W-:Y:S11]  /*3960*/  RET.REL.NODEC R2 `(_ZN18transformer_engine6detail38cast_transpose_fused_kernel_notalignedILb1ELb1ELb0EfNS_16CTDBiasDActParamI13__nv_bfloat16S3_6__halffEELi2ELi2ENS_5EmptyEXadL_ZNS_5dreluIffEET_T0_RKS6_EEEEvT3_mmm) ;  /* 0xffffffc402a47950 */ /* 0x000ff60003c3ffff */
        .weak           $__internal_367_$__cuda_sm20_rcp_rn_f32_slowpath
        .type           $__internal_367_$__cuda_sm20_rcp_rn_f32_slowpath,@function
        .size           $__internal_367_$__cuda_sm20_rcp_rn_f32_slowpath,(.L_x_29668 - $__internal_367_$__cuda_sm20_rcp_rn_f32_slowpath)
$__internal_367_$__cuda_sm20_rcp_rn_f32_slowpath:
        /* <DEDUP_REMOVED lines=15> */
.L_x_11385:
        /* <DEDUP_REMOVED lines=33> */
.L_x_11387:
[----:B------:R0:W1:Y:S02]  /*3c70*/  MUFU.RCP R2, R0 ;  /* 0x0000000000027308 */ /* 0x0000640000001000 */
.L_x_11386:
[----:B-1-3--:R-:W-:Y:S02]  /*3c80*/  IMAD.MOV.U32 R5, RZ, RZ, R2 ;  /* 0x000000ffff057224 */ /* 0x00afe400078e0002 */
[----:B------:R-:W-:Y:S02]  /*3c90*/  IMAD.MOV.U32 R2, RZ, RZ, R7 ;  /* 0x000000ffff027224 */ /* 0x000fe400078e0007 */
[----:B------:R-:W-:-:S04]  /*3ca0*/  IMAD.MOV.U32 R3, RZ, RZ, 0x0 ;  /* 0x00000000ff037424 */ /* 0x000fc800078e00ff */
[----:B0-2---:R-:W-:Y:S05]  /*3cb0*/  RET.REL.NODEC R2 `(_ZN18transformer_engine6detail38cast_transpose_fused_kernel_notalignedILb1ELb1ELb0EfNS_16CTDBiasDActParamI13__nv_bfloat16S3_6__halffEELi2ELi2ENS_5EmptyEXadL_ZNS_5dreluIffEET_T0_RKS6_EEEEvT3_mmm) ;  /* 0xffffffc002d07950 */ /* 0x005fea0003c3ffff */
.L_x_11388:
        /* <DEDUP_REMOVED lines=12> */
.L_x_29668:


//--------------------- .text._ZN18transformer_engine6detail38cast_transpose_fused_kernel_notalignedILb1ELb1ELb0EfNS_16CTDBiasDActParamI13__nv_bfloat16S3_ffEELi2ELi1ENS_5EmptyEXadL_ZNS_5dreluIffEET_T0_RKS5_EEEEvT3_mmm --------------------------
	.section	.text._ZN18transformer_engine6detail38cast_transpose_fused_kernel_notalignedILb1ELb1ELb0EfNS_16CTDBiasDActParamI13__nv_bfloat16S3_ffEELi2ELi1ENS_5EmptyEXadL_ZNS_5dreluIffEET_T0_RKS5_EEEEvT3_mmm,"ax",@progbits
	.align	128
        .global         _ZN18transformer_engine6detail38cast_transpose_fused_kernel_notalignedILb1ELb1ELb0EfNS_16CTDBiasDActParamI13__nv_bfloat16S3_ffEELi2ELi1ENS_5EmptyEXadL_ZNS_5dreluIffEET_T0_RKS5_EEEEvT3_mmm
        .type           _ZN18transformer_engine6detail38cast_transpose_fused_kernel_notalignedILb1ELb1ELb0EfNS_16CTDBiasDActParamI13__nv_bfloat16S3_ffEELi2ELi1ENS_5EmptyEXadL_ZNS_5dreluIffEET_T0_RKS5_EEEEvT3_mmm,@function
        .size           _ZN18transformer_engine6detail38cast_transpose_fused_kernel_notalignedILb1ELb1ELb0EfNS_16CTDBiasDActParamI13__nv_bfloat16S3_ffEELi2ELi1ENS_5EmptyEXadL_ZNS_5dreluIffEET_T0_RKS5_EEEEvT3_mmm,(.L_x_29670 - _ZN18transformer_engine6detail38cast_transpose_fused_kernel_notalignedILb1ELb1ELb0EfNS_16CTDBiasDActParamI13__nv_bfloat16S3_ffEELi2ELi1ENS_5EmptyEXadL_ZNS_5dreluIffEET_T0_RKS5_EEEEvT3_mmm)
        .other          _ZN18transformer_engine6detail38cast_transpose_fused_kernel_notalignedILb1ELb1ELb0EfNS_16CTDBiasDActParamI13__nv_bfloat16S3_ffEELi2ELi1ENS_5EmptyEXadL_ZNS_5dreluIffEET_T0_RKS5_EEEEvT3_mmm,@"STO_CUDA_ENTRY STV_DEFAULT"
_ZN18transformer_engine6detail38cast_transpose_fused_kernel_notalignedILb1ELb1ELb0EfNS_16CTDBiasDActParamI13__nv_bfloat16S3_ffEELi2ELi1ENS_5EmptyEXadL_ZNS_5dreluIffEET_T0_RKS5_EEEEvT3_mmm:
.text._ZN18transformer_engine6detail38cast_transpose_fused_kernel_notalignedILb1ELb1ELb0EfNS_16CTDBiasDActParamI13__nv_bfloat16S3_ffEELi2ELi1ENS_5EmptyEXadL_ZNS_5dreluIffEET_T0_RKS5_EEEEvT3_mmm:
        /* <DEDUP_REMOVED lines=43> */
.L_x_11389:
[----:B------:R-:W-:-:S07]  /*02b0*/  MOV R5, 0x2d0 ;  /* 0x000002d000057802 */ /* 0x000fce0000000f00 */
[----:B------:R-:W-:Y:S05]  /*02c0*/  CALL.REL.NOINC `($__internal_368_$__cuda_sm20_div_u64) ;  /* 0x0000002400ec7944 */ /* 0x000fea0003c00000 */
        /* <DEDUP_REMOVED lines=11> */
.L_x_11390:
[----:B------:R-:W0:Y:S01]  /*0380*/  LDCU.64 UR8, c[0x0][0x3c8] ;  /* 0x00007900ff0877ac */ /* 0x000e220008000a00 */
[----:B------:R-:W-:Y:S01]  /*0390*/  IMAD.SHL.U32 R0, R0, 0x4, RZ ;  /* 0x0000000400007824 */ /* 0x000fe200078e00ff */
[----:B------:R-:W1:Y:S03]  /*03a0*/  LDCU.64 UR12, c[0x0][0x3d0] ;  /* 0x00007a00ff0c77ac */ /* 0x000e660008000a00 */
[----:B------:R-:W-:Y:S01]  /*03b0*/  IMAD.IADD R6, R7, 0x1, -R0 ;  /* 0x0000000107067824 */ /* 0x000fe200078e0a00 */
[----:B------:R-:W-:Y:S01]  /*03c0*/  USHF.L.U32 UR18, UR4, 0x5, URZ ;  /* 0x0000000504127899 */ /* 0x000fe200080006ff */
[----:B------:R-:W2:Y:S03]  /*03d0*/  LDCU.64 UR10, c[0x0][0x3a0] ;  /* 0x00007400ff0a77ac */ /* 0x000ea60008000a00 */
[----:B------:R-:W-:Y:S01]  /*03e0*/  LOP3.LUT R9, R6, 0x1f, RZ, 0xc0, !PT ;  /* 0x0000001f06097812 */ /* 0x000fe200078ec0ff */
[----:B------:R-:W-:-:S02]  /*03f0*/  USHF.L.U64.HI UR19, UR4, 0x5, UR5 ;  /* 0x0000000504137899 */ /* 0x000fc40008010205 */
[----:B------:R-:W-:Y:S02]  /*0400*/  USHF.L.U32 UR20, UR21, 0x6, URZ ;  /* 0x0000000615147899 */ /* 0x000fe400080006ff */
[----:B0-----:R-:W-:Y:S02]  /*0410*/  UIMAD UR7, UR5, UR8, URZ ;  /* 0x00000008050772a4 */ /* 0x001fe4000f8e02ff */
[----:B------:R-:W-:Y:S02]  /*0420*/  UIMAD.WIDE.U32 UR14, UR4, UR8, URZ ;  /* 0x00000008040e72a5 */ /* 0x000fe4000f8e00ff */
[----:B------:R-:W-:Y:S02]  /*0430*/  UIMAD UR22, UR4, UR9, UR7 ;  /* 0x00000009041672a4 */ /* 0x000fe4000f8e0207 */
[----:B------:R-:W-:Y:S02]  /*0440*/  USHF.R.U64 UR17, UR8, 0x1, UR9 ;  /* 0x0000000108117899 */ /* 0x000fe40008001209 */
[----:B-1----:R-:W-:-:S02]  /*0450*/  UIADD3 UR4, UP1, UPT, -UR18, UR12, URZ ;  /* 0x0000000c12047290 */ /* 0x002fc4000ff3e1ff */
[----:B------:R-:W-:Y:S01]  /*0460*/  USHF.R.U32.HI UR29, URZ, 0x1, UR9 ;  /* 0x00000001ff1d7899 */ /* 0x000fe20008011609 */
[----:B--2---:R-:W-:Y:S01]  /*0470*/  ISETP.NE.U32.AND P0, PT, RZ, UR10, PT ;  /* 0x0000000aff007c0c */ /* 0x004fe2000bf05070 */
[----:B------:R-:W-:Y:S01]  /*0480*/  USHF.L.U64.HI UR7, UR21, 0x5, UR6 ;  /* 0x0000000515077899 */ /* 0x000fe20008010206 */
[C---:B------:R-:W-:Y:S01]  /*0490*/  IMAD.WIDE.U32 R2, R0.reuse, UR17, RZ ;  /* 0x0000001100027c25 */ /* 0x040fe2000f8e00ff */
[----:B------:R-:W-:Y:S01]  /*04a0*/  ULEA UR5, UP0, -UR21, UR17, 0x5 ;  /* 0x0000001115057291 */ /* 0x000fe2000f8029ff */
[----:B------:R-:W-:Y:S01]  /*04b0*/  ISETP.NE.AND.EX P0, PT, RZ, UR11, PT, P0 ;  /* 0x0000000bff007c0c */ /* 0x000fe2000bf05300 */
[----:B------:R-:W-:Y:S01]  /*04c0*/  UIADD3.X UR8, UPT, UPT, ~UR19, UR13, URZ, UP1, !UPT ;  /* 0x0000000d13087290 */ /* 0x000fe20008ffe5ff */
[----:B------:R-:W-:Y:S01]  /*04d0*/  IMAD R5, R0, UR29, RZ ;  /* 0x0000001d00057c24 */ /* 0x000fe2000f8e02ff */
[----:B------:R-:W-:Y:S02]  /*04e0*/  UISETP.LT.U32.AND UP1, UPT, UR4, 0x20, UPT ;  /* 0x000000200400788c */ /* 0x000fe4000bf21070 */
[----:B------:R-:W-:Y:S01]  /*04f0*/  UIADD3.X UR7, UPT, UPT, ~UR7, UR29, URZ, UP0, !UPT ;  /* 0x0000001d07077290 */ /* 0x000fe200087fe5ff */
[----:B------:R-:W-:Y:S01]  /*0500*/  IMAD.IADD R8, R3, 0x1, R5 ;  /* 0x0000000103087824 */ /* 0x000fe200078e0205 */
[----:B------:R-:W-:-:S02]  /*0510*/  UISETP.LT.U32.AND UP0, UPT, UR5, 0x20, UPT ;  /* 0x000000200500788c */ /* 0x000fc4000bf01070 */
[----:B------:R-:W-:Y:S02]  /*0520*/  UISETP.LT.U32.AND.EX UP1, UPT, UR8, URZ, UPT, UP1 ;  /* 0x000000ff0800728c */ /* 0x000fe4000bf21110 */
[----:B------:R-:W-:Y:S02]  /*0530*/  UISETP.LT.U32.AND.EX UP0, UPT, UR7, URZ, UPT, UP0 ;  /* 0x000000ff0700728c */ /* 0x000fe4000bf01100 */
[----:B------:R-:W-:Y:S01]  /*0540*/  USEL UR27, UR4, 0x20, UP1 ;  /* 0x00000020041b7887 */ /* 0x000fe20008800000 */
[----:B------:R-:W0:Y:S01]  /*0550*/  @P0 LDC.64 R10, c[0x0][0x3a0] ;  /* 0x0000e800ff0a0b82 */ /* 0x000e220000000a00 */
[----:B------:R-:W-:Y:S01]  /*0560*/  USEL UR26, UR5, 0x20, UP0 ;  /* 0x00000020051a7887 */ /* 0x000fe20008000000 */
[----:B------:R-:W1:Y:S03]  /*0570*/  LDCU.128 UR8, c[0x0][0x380] ;  /* 0x00007000ff0877ac */ /* 0x000e660008000c00 */
[----:B------:R-:W-:Y:S01]  /*0580*/  ISETP.GE.U32.AND P1, PT, R0, UR27, PT ;  /* 0x0000001b00007c0c */ /* 0x000fe2000bf26070 */
[----:B------:R-:W-:-:S03]  /*0590*/  ULEA UR4, UP0, UR14, UR20, 0x5 ;  /* 0x000000140e047291 */ /* 0x000fc6000f8028ff */
[C---:B------:R-:W-:Y:S01]  /*05a0*/  ISETP.LT.U32.AND P1, PT, R9.reuse, UR26, !P1 ;  /* 0x0000001a09007c0c */ /* 0x040fe2000cf21070 */
[----:B------:R-:W-:Y:S02]  /*05b0*/  USHF.L.U64.HI UR23, UR21, 0x6, UR6 ;  /* 0x0000000615177899 */ /* 0x000fe40008010206 */
[----:B------:R-:W-:Y:S02]  /*05c0*/  UIADD3 UR15, UPT, UPT, UR15, UR22, URZ ;  /* 0x000000160f0f7290 */ /* 0x000fe4000fffe0ff */
[----:B------:R-:W-:Y:S02]  /*05d0*/  USHF.L.U32 UR7, UR4, 0x1, URZ ;  /* 0x0000000104077899 */ /* 0x000fe400080006ff */
[----:B------:R-:W-:Y:S01]  /*05e0*/  ULEA.HI.X UR5, UR14, UR23, UR15, 0x5, UP0 ;  /* 0x000000170e057291 */ /* 0x000fe200080f2c0f */
[----:B------:R-:W0:Y:S05]  /*05f0*/  LDCU.64 UR24, c[0x0][0x358] ;  /* 0x00006b00ff1877ac */ /* 0x000e2a0008000a00 */
[----:B------:R-:W-:Y:S01]  /*0600*/  @P1 IADD3 R3, P2, PT, R9, R2, RZ ;  /* 0x0000000209031210 */ /* 0x000fe20007f5e0ff */
[----:B-1----:R-:W-:-:S02]  /*0610*/  UIADD3 UR20, UP0, UPT, UR7, UR8, URZ ;  /* 0x0000000807147290 */ /* 0x002fc4000ff1e0ff */
[----:B------:R-:W-:Y:S02]  /*0620*/  USHF.L.U64.HI UR8, UR4, 0x1, UR5 ;  /* 0x0000000104087899 */ /* 0x000fe40008010205 */
[----:B------:R-:W-:Y:S01]  /*0630*/  UIADD3 UR22, UP1, UPT, UR7, UR10, URZ ;  /* 0x0000000a07167290 */ /* 0x000fe2000ff3e0ff */
[----:B------:R-:W-:Y:S01]  /*0640*/  @P1 IMAD.X R4, RZ, RZ, R8, P2 ;  /* 0x000000ffff041224 */ /* 0x000fe200010e0608 */
[----:B------:R-:W-:Y:S01]  /*0650*/  UIADD3.X UR7, UPT, UPT, UR8, UR9, URZ, UP0, !UPT ;  /* 0x0000000908077290 */ /* 0x000fe200087fe4ff */
[C---:B------:R-:W-:Y:S01]  /*0660*/  @P1 IMAD.SHL.U32 R12, R3.reuse, 0x4, RZ ;  /* 0x00000004030c1824 */ /* 0x040fe200078e00ff */
[----:B------:R-:W-:Y:S02]  /*0670*/  UIADD3.X UR23, UPT, UPT, UR8, UR11, URZ, UP1, !UPT ;  /* 0x0000000b08177290 */ /* 0x000fe40008ffe4ff */
[----:B------:R-:W-:Y:S02]  /*0680*/  @P1 SHF.L.U64.HI R3, R3, 0x2, R4 ;  /* 0x0000000203031819 */ /* 0x000fe40000010204 */
[----:B------:R-:W-:-:S02]  /*0690*/  @P1 IADD3 R16, P3, PT, R12, UR22, RZ ;  /* 0x000000160c101c10 */ /* 0x000fc4000ff7e0ff */
[----:B------:R-:W-:Y:S02]  /*06a0*/  @!P1 CS2R R4, SRZ ;  /* 0x0000000000049805 */ /* 0x000fe4000001ff00 */
[----:B------:R-:W-:Y:S01]  /*06b0*/  @P1 IADD3 R12, P2, PT, R12, UR20, RZ ;  /* 0x000000140c0c1c10 */ /* 0x000fe2000ff5e0ff */
[----:B0-----:R-:W2:Y:S01]  /*06c0*/  @P0 LDG.E R15, desc[UR24][R10.64] ;  /* 0x000000180a0f0981 */ /* 0x001ea2000c1e1900 */
[C---:B------:R-:W-:Y:S01]  /*06d0*/  @P1 IADD3.X R17, PT, PT, R3.reuse, UR23, RZ, P3, !PT ;  /* 0x0000001703111c10 */ /* 0x040fe20009ffe4ff */
[----:B------:R-:W-:Y:S01]  /*06e0*/  VIADD R14, R6, 0xffffffff ;  /* 0xffffffff060e7836 */ /* 0x000fe20000000000 */
[----:B------:R-:W-:Y:S01]  /*06f0*/  @P1 IADD3.X R13, PT, PT, R3, UR7, RZ, P2, !PT ;  /* 0x00000007030d1c10 */ /* 0x000fe200097fe4ff */
[----:B------:R-:W0:Y:S02]  /*0700*/  LDCU.128 UR8, c[0x0][0x390] ;  /* 0x00007200ff0877ac */ /* 0x000e240008000c00 */
[----:B------:R1:W3:Y:S04]  /*0710*/  @P1 LDG.E R5, desc[UR24][R16.64] ;  /* 0x0000001810051981 */ /* 0x0002e8000c1e1900 */
[----:B------:R4:W5:Y:S01]  /*0720*/  @P1 LDG.E R4, desc[UR24][R12.64] ;  /* 0x000000180c041981 */ /* 0x000962000c1e1900 */
[----:B------:R-:W-:Y:S01]  /*0730*/  VIADD R3, R0, 0x1 ;  /* 0x0000000100037836 */ /* 0x000fe20000000000 */
[----:B------:R-:W-:-:S04]  /*0740*/  LOP3.LUT R14, R14, 0x1f, RZ, 0xc0, !PT ;  /* 0x0000001f0e0e7812 */ /* 0x000fc800078ec0ff */
[----:B------:R-:W-:Y:S01]  /*0750*/  ISETP.GE.U32.AND P1, PT, R3, UR27, PT ;  /* 0x0000001b03007c0c */ /* 0x000fe2000bf26070 */
[----:B------:R-:W-:Y:S02]  /*0760*/  VIADD R3, R0, 0x2 ;  /* 0x0000000200037836 */ /* 0x000fe40000000000 */
[----:B-1----:R-:W-:Y:S01]  /*0770*/  VIADD R16, R6, 0x1e ;  /* 0x0000001e06107836 */ /* 0x002fe20000000000 */
[----:B------:R-:W-:-:S04]  /*0780*/  ISETP.GE.U32.OR P1, PT, R14, UR26, P1 ;  /* 0x0000001a0e007c0c */ /* 0x000fc80008f26470 */
[----:B------:R-:W-:-:S09]  /*0790*/  LOP3.LUT R16, R16, 0x1f, RZ, 0xc0, !PT ;  /* 0x0000001f10107812 */ /* 0x000fd200078ec0ff */
[----:B------:R-:W-:-:S04]  /*07a0*/  @!P1 IADD3 R10, P2, P3, R14, UR17, R2 ;  /* 0x000000110e0a9c10 */ /* 0x000fc8000fb5e002 */
[----:B------:R-:W-:Y:S01]  /*07b0*/  @!P1 IADD3.X R11, PT, PT, RZ, UR29, R8, P2, P3 ;  /* 0x0000001dff0b9c10 */ /* 0x000fe200097e6408 */
[----:B----4-:R-:W-:Y:S01]  /*07c0*/  @!P1 IMAD.SHL.U32 R12, R10, 0x4, RZ ;  /* 0x000000040a0c9824 */ /* 0x010fe200078e00ff */
[----:B------:R-:W-:Y:S02]  /*07d0*/  ISETP.GE.U32.AND P2, PT, R0, UR27, PT ;  /* 0x0000001b00007c0c */ /* 0x000fe4000bf46070 */
[----:B------:R-:W-:Y:S02]  /*07e0*/  ISETP.GE.U32.AND P3, PT, R3, UR27, PT ;  /* 0x0000001b03007c0c */ /* 0x000fe4000bf66070 */
[----:B------:R-:W-:Y:S02]  /*07f0*/  ISETP.GE.U32.OR P2, PT, R9, UR26, P2 ;  /* 0x0000001a09007c0c */ /* 0x000fe40009746470 */
[----:B------:R-:W-:Y:S02]  /*0800*/  @!P1 SHF.L.U64.HI R3, R10, 0x2, R11 ;  /* 0x000000020a039819 */ /* 0x000fe4000001020b */
[----:B------:R-:W-:-:S02]  /*0810*/  @!P1 IADD3 R10, P5, PT, R12, UR22, RZ ;  /* 0x000000160c0a9c10 */ /* 0x000fc4000ffbe0ff */
[----:B------:R-:W-:Y:S02]  /*0820*/  @!P1 IADD3 R12, P4, PT, R12, UR20, RZ ;  /* 0x000000140c0c9c10 */ /* 0x000fe4000ff9e0ff */
[C---:B------:R-:W-:Y:S02]  /*0830*/  @!P1 IADD3.X R11, PT, PT, R3.reuse, UR23, RZ, P5, !PT ;  /* 0x00000017030b9c10 */ /* 0x040fe4000affe4ff */
[----:B------:R-:W-:Y:S01]  /*0840*/  ISETP.LT.U32.AND P3, PT, R16, UR26, !P3 ;  /* 0x0000001a10007c0c */ /* 0x000fe2000df61070 */
[----:B------:R-:W-:Y:S01]  /*0850*/  IMAD R19, R0, UR17, RZ ;  /* 0x0000001100137c24 */ /* 0x000fe2000f8e02ff */
[----:B------:R-:W-:Y:S02]  /*0860*/  @!P1 IADD3.X R13, PT, PT, R3, UR7, RZ, P4, !PT ;  /* 0x00000007030d9c10 */ /* 0x000fe4000a7fe4ff */
[----:B------:R1:W4:Y:S01]  /*0870*/  @!P1 LDG.E R3, desc[UR24][R10.64] ;  /* 0x000000180a039981 */ /* 0x000322000c1e1900 */
[----:B------:R-:W-:Y:S02]  /*0880*/  @!P2 IADD3 R18, P4, PT, R9, R2, RZ ;  /* 0x000000020912a210 */ /* 0x000fe40007f9e0ff */
[----:B------:R-:W-:Y:S01]  /*0890*/  IADD3 R19, P5, PT, R19, UR17, RZ ;  /* 0x0000001113137c10 */ /* 0x000fe2000ffbe0ff */
[----:B------:R3:W4:Y:S01]  /*08a0*/  @!P1 LDG.E R17, desc[UR24][R12.64] ;  /* 0x000000180c119981 */ /* 0x000722000c1e1900 */
[----:B------:R-:W-:Y:S01]  /*08b0*/  UMOV UR28, 0x3f800000 ;  /* 0x3f800000001c7882 */ /* 0x000fe20000000000 */
[----:B0-----:R-:W-:Y:S01]  /*08c0*/  ULEA UR8, UP0, UR4, UR8, 0x2 ;  /* 0x0000000804087291 */ /* 0x001fe2000f8010ff */
[----:B-1----:R-:W-:-:S03]  /*08d0*/  @!P2 IMAD.X R11, RZ, RZ, R8, P4 ;  /* 0x000000ffff0ba224 */ /* 0x002fc600020e0608 */
[----:B------:R-:W-:Y:S01]  /*08e0*/  ULEA.HI.X UR9, UR4, UR9, UR5, 0x2, UP0 ;  /* 0x0000000904097291 */ /* 0x000fe200080f1405 */
[----:B--2---:R-:W-:Y:S02]  /*08f0*/  @P0 R2UR UR28, R15 ;  /* 0x000000000f1c02ca */ /* 0x004fe400000e0000 */
[----:B------:R-:W-:Y:S02]  /*0900*/  IADD3.X R15, PT, PT, R8, UR29, RZ, P5, !PT ;  /* 0x0000001d080f7c10 */ /* 0x000fe4000affe4ff */
[----:B------:R-:W-:Y:S02]  /*0910*/  @P3 IADD3 R9, P5, P6, R16, UR17, R19 ;  /* 0x0000001110093c10 */ /* 0x000fe4000febe013 */
[C---:B---3--:R-:W-:Y:S01]  /*0920*/  PRMT R2, R5.reuse, 0x7632, R2 ;  /* 0x0000763205027816 */ /* 0x048fe20000000002 */
[----:B------:R-:W-:Y:S01]  /*0930*/  IMAD.U32 R5, R5, 0x10000, RZ ;  /* 0x0001000005057824 */ /* 0x000fe200078e00ff */
[----:B------:R-:W-:Y:S01]  /*0940*/  @P3 IADD3.X R10, PT, PT, RZ, UR29, R15, P5, P6 ;  /* 0x0000001dff0a3c10 */ /* 0x000fe2000afec40f */
[----:B------:R-:W-:Y:S01]  /*0950*/  @P3 IMAD.SHL.U32 R12, R9, 0x4, RZ ;  /* 0x00000004090c3824 */ /* 0x000fe200078e00ff */
[----:B-----5:R-:W-:Y:S01]  /*0960*/  PRMT R8, R4, 0x7632, R8 ;  /* 0x0000763204087816 */ /* 0x020fe20000000008 */
[----:B------:R-:W-:Y:S01]  /*0970*/  IMAD.U32 R2, R2, 0x10000, RZ ;  /* 0x0001000002027824 */ /* 0x000fe200078e00ff */
[----:B------:R-:W-:Y:S01]  /*0980*/  FSET.BF.GT.AND R5, R5, RZ, PT ;  /* 0x000000ff0505720a */ /* 0x000fe20003804000 */
[----:B------:R-:W-:Y:S01]  /*0990*/  IMAD.U32 R22, R4, 0x10000, RZ ;  /* 0x0001000004167824 */ /* 0x000fe200078e00ff */
[----:B------:R-:W-:Y:S01]  /*09a0*/  @!P2 LEA R20, P0, R18, UR8, 0x3 ;  /* 0x000000081214ac11 */ /* 0x000fe2000f8018ff */
[----:B------:R-:W-:Y:S01]  /*09b0*/  IMAD.U32 R8, R8, 0x10000, RZ ;  /* 0x0001000008087824 */ /* 0x000fe200078e00ff */
[----:B------:R-:W-:Y:S01]  /*09c0*/  FSET.BF.GT.AND R23, R2, RZ, PT ;  /* 0x000000ff0217720a */ /* 0x000fe20003804000 */
[----:B------:R-:W-:Y:S01]  /*09d0*/  FMUL R22, R22, R5 ;  /* 0x0000000516167220 */ /* 0x000fe20000400000 */
[----:B------:R-:W-:Y:S01]  /*09e0*/  @P3 SHF.L.U64.HI R10, R9, 0x2, R10 ;  /* 0x00000002090a3819 */ /* 0x000fe2000001020a */
[----:B------:R-:W-:Y:S01]  /*09f0*/  @!P3 IMAD.MOV.U32 R2, RZ, RZ, RZ ;  /* 0x000000ffff02b224 */ /* 0x000fe200078e00ff */
[----:B------:R-:W-:Y:S01]  /*0a00*/  @P3 IADD3 R4, P4, PT, R12, UR22, RZ ;  /* 0x000000160c043c10 */ /* 0x000fe2000ff9e0ff */
[----:B------:R-:W-:Y:S01]  /*0a10*/  FMUL R23, R8, R23 ;  /* 0x0000001708177220 */ /* 0x000fe20000400000 */
[----:B------:R-:W-:Y:S01]  /*0a20*/  @!P2 LEA.HI.X R21, R18, UR9, R11, 0x3, P0 ;  /* 0x000000091215ac11 */ /* 0x000fe200080f1c0b */
[----:B------:R-:W-:Y:S01]  /*0a30*/  FMUL R8, R22, UR28 ;  /* 0x0000001c16087c20 */ /* 0x000fe20008400000 */
[----:B------:R-:W-:Y:S01]  /*0a40*/  @P3 IADD3 R12, P0, PT, R12, UR20, RZ ;  /* 0x000000140c0c3c10 */ /* 0x000fe2000ff1e0ff */
[----:B------:R-:W-:Y:S01]  /*0a50*/  FMUL R9, R23, UR28 ;  /* 0x0000001c17097c20 */ /* 0x000fe20008400000 */
[----:B------:R-:W-:-:S02]  /*0a60*/  @P3 IADD3.X R5, PT, PT, R10, UR23, RZ, P4, !PT ;  /* 0x000000170a053c10 */ /* 0x000fc4000a7fe4ff */
[----:B------:R-:W-:Y:S01]  /*0a70*/  @P3 IADD3.X R13, PT, PT, R10, UR7, RZ, P0, !PT ;  /* 0x000000070a0d3c10 */ /* 0x000fe200087fe4ff */
[----:B------:R-:W-:Y:S01]  /*0a80*/  @!P3 IMAD.MOV.U32 R10, RZ, RZ, RZ ;  /* 0x000000ffff0ab224 */ /* 0x000fe200078e00ff */
[----:B------:R0:W-:Y:S04]  /*0a90*/  @!P2 STG.E.64 desc[UR24][R20.64], R8 ;  /* 0x000000081400a986 */ /* 0x0001e8000c101b18 */
[----:B------:R1:W2:Y:S04]  /*0aa0*/  @P3 LDG.E R2, desc[UR24][R4.64] ;  /* 0x0000001804023981 */ /* 0x0002a8000c1e1900 */
[----:B------:R2:W3:Y:S01]  /*0ab0*/  @P3 LDG.E R10, desc[UR24][R12.64] ;  /* 0x000000180c0a3981 */ /* 0x0004e2000c1e1900 */
[----:B------:R-:W-:-:S02]  /*0ac0*/  IMAD.IADD R11, R0, 0x1, R7 ;  /* 0x00000001000b7824 */ /* 0x000fc400078e0207 */
[----:B------:R-:W-:Y:S01]  /*0ad0*/  FADD R26, RZ, R22 ;  /* 0x00000016ff1a7221 */ /* 0x000fe20000000000 */
[----:B------:R-:W-:Y:S02]  /*0ae0*/  VIADD R0, R0, 0x1 ;  /* 0x0000000100007836 */ /* 0x000fe40000000000 */
[----:B------:R-:W-:Y:S01]  /*0af0*/  FADD R28, RZ, R23 ;  /* 0x00000017ff1c7221 */ /* 0x000fe20000000000 */
[----:B------:R-:W-:Y:S01]  /*0b00*/  @!P1 IADD3 R14, P0, PT, R14, R19, RZ ;  /* 0x000000130e0e9210 */ /* 0x000fe20007f1e0ff */
[----:B------:R-:W-:Y:S01]  /*0b10*/  IMAD.IADD R0, R0, 0x1, R7 ;  /* 0x0000000100007824 */ /* 0x000fe200078e0207 */
[----:B0-----:R-:W-:Y:S02]  /*0b20*/  LOP3.LUT R21, R11, 0x1f, RZ, 0xc0, !PT ;  /* 0x0000001f0b157812 */ /* 0x001fe400078ec0ff */
[----:B------:R-:W-:Y:S02]  /*0b30*/  FMNMX3 R23, |R22|, RZ, |R23|, !PT ;  /* 0x000000ff16177276 */ /* 0x000fe40007800617 */
[----:B-1----:R-:W-:-:S02]  /*0b40*/  LOP3.LUT R4, R0, 0x1f, RZ, 0xc0, !PT ;  /* 0x0000001f00047812 */ /* 0x002fc400078ec0ff */
[----:B------:R-:W-:Y:S01]  /*0b50*/  IADD3 R19, P2, PT, R19, UR17, RZ ;  /* 0x0000001113137c10 */ /* 0x000fe2000ff5e0ff */
[----:B------:R-:W-:-:S04]  /*0b60*/  @P1 IMAD.MOV.U32 R3, RZ, RZ, RZ ;  /* 0x000000ffff031224 */ /* 0x000fc800078e00ff */
[C---:B----4-:R-:W-:Y:S01]  /*0b70*/  IMAD.U32 R24, R3.reuse, 0x10000, RZ ;  /* 0x0001000003187824 */ /* 0x050fe200078e00ff */
[----:B------:R-:W-:Y:S01]  /*0b80*/  PRMT R5, R3, 0x7632, R5 ;  /* 0x0000763203057816 */ /* 0x000fe20000000005 */
[----:B------:R-:W-:Y:S01]  /*0b90*/  @P1 IMAD.MOV.U32 R17, RZ, RZ, RZ ;  /* 0x000000ffff111224 */ /* 0x000fe200078e00ff */
[----:B------:R0:W1:Y:S02]  /*0ba0*/  SHFL.IDX PT, R3, R26, R21, 0x1f ;  /* 0x00001f151a037589 */ /* 0x00006400000e0000 */
[----:B------:R-:W-:Y:S01]  /*0bb0*/  FSET.BF.GT.AND R25, R24, RZ, PT ;  /* 0x000000ff1819720a */ /* 0x000fe20003804000 */
[----:B------:R-:W-:Y:S02]  /*0bc0*/  IMAD.U32 R18, R17, 0x10000, RZ ;  /* 0x0001000011127824 */ /* 0x000fe400078e00ff */
[----:B------:R-:W-:Y:S02]  /*0bd0*/  IMAD.U32 R5, R5, 0x10000, RZ ;  /* 0x0001000005057824 */ /* 0x000fe400078e00ff */
[----:B------:R-:W-:Y:S01]  /*0be0*/  FMUL R11, R18, R25 ;  /* 0x00000019120b7220 */ /* 0x000fe20000400000 */
[----:B------:R-:W-:-:S02]  /*0bf0*/  PRMT R18, R17, 0x7632, R18 ;  /* 0x0000763211127816 */ /* 0x000fc40000000012 */
[----:B------:R-:W-:Y:S01]  /*0c00*/  FSET.BF.GT.AND R5, R5, RZ, PT ;  /* 0x000000ff0505720a */ /* 0x000fe20003804000 */
[----:B------:R-:W-:Y:S01]  /*0c10*/  FADD R17, RZ, R11 ;  /* 0x0000000bff117221 */ /* 0x000fe20000000000 */
[----:B0-----:R-:W-:Y:S02]  /*0c20*/  VIADD R26, R6, 0x1d ;  /* 0x0000001d061a7836 */ /* 0x001fe40000000000 */
[----:B------:R-:W-:Y:S02]  /*0c30*/  IMAD.U32 R18, R18, 0x10000, RZ ;  /* 0x0001000012127824 */ /* 0x000fe400078e00ff */
[----:B------:R0:W4:Y:S01]  /*0c40*/  SHFL.IDX PT, R20, R17, R4, 0x1f ;  /* 0x00001f0411147589 */ /* 0x00012200000e0000 */
[----:B------:R-:W-:Y:S01]  /*0c50*/  LOP3.LUT R26, R26, 0x1f, RZ, 0xc0, !PT ;  /* 0x0000001f1a1a7812 */ /* 0x000fe200078ec0ff */
[----:B------:R-:W-:Y:S02]  /*0c60*/  FMUL R18, R18, R5 ;  /* 0x0000000512127220 */ /* 0x000fe40000400000 */
[----:B------:R5:W3:Y:S02]  /*0c70*/  SHFL.IDX PT, R5, R28, R21, 0x1f ;  /* 0x00001f151c057589 */ /* 0x000ae400000e0000 */
[--C-:B------:R-:W-:Y:S01]  /*0c80*/  FADD R25, RZ, R18.reuse ;  /* 0x00000012ff197221 */ /* 0x100fe20000000000 */
[----:B------:R-:W-:Y:S01]  /*0c90*/  FMNMX3 R23, |R11|, R23, |R18|, !PT ;  /* 0x000000170b177276 */ /* 0x000fe20007800612 */
[----:B-1----:R-:W-:Y:S01]  /*0ca0*/  FADD R3, RZ, R3 ;  /* 0x00000003ff037221 */ /* 0x002fe20000000000 */
[----:B0-----:R-:W-:-:S02]  /*0cb0*/  VIADD R17, R0, 0x1 ;  /* 0x0000000100117836 */ /* 0x001fc40000000000 */
[----:B------:R0:W1:Y:S03]  /*0cc0*/  SHFL.IDX PT, R24, R25, R4, 0x1f ;  /* 0x00001f0419187589 */ /* 0x00006600000e0000 */
[----:B-----5:R-:W-:Y:S01]  /*0cd0*/  LOP3.LUT R21, R17, 0x1f, RZ, 0xc0, !PT ;  /* 0x0000001f11157812 */ /* 0x020fe200078ec0ff */
[----:B------:R-:W-:Y:S01]  /*0ce0*/  @!P1 IMAD.X R17, RZ, RZ, R15, P0 ;  /* 0x000000ffff119224 */ /* 0x000fe200000e060f */
[----:B------:R-:W-:Y:S02]  /*0cf0*/  IADD3.X R15, PT, PT, R15, UR29, RZ, P2, !PT ;  /* 0x0000001d0f0f7c10 */ /* 0x000fe400097fe4ff */
[----:B0-----:R-:W-:Y:S01]  /*0d00*/  @!P1 LEA R4, P0, R14, UR8, 0x3 ;  /* 0x000000080e049c11 */ /* 0x001fe2000f8018ff */
[----:B----4-:R-:W-:Y:S01]  /*0d10*/  FADD R20, R20, R3 ;  /* 0x0000000314147221 */ /* 0x010fe20000000000 */
[C---:B--2---:R-:W-:Y:S01]  /*0d20*/  IMAD.U32 R13, R2.reuse, 0x10000, RZ ;  /* 0x00010000020d7824 */ /* 0x044fe200078e00ff */
[----:B------:R-:W-:Y:S01]  /*0d30*/  PRMT R2, R2, 0x7632, R2 ;  /* 0x0000763202027816 */ /* 0x000fe20000000002 */
[----:B---3--:R-:W-:-:S03]  /*0d40*/  IMAD.U32 R12, R10, 0x10000, RZ ;  /* 0x000100000a0c7824 */ /* 0x008fc600078e00ff */
[----:B------:R-:W-:Y:S01]  /*0d50*/  FSET.BF.GT.AND R13, R13, RZ, PT ;  /* 0x000000ff0d0d720a */ /* 0x000fe20003804000 */
[----:B------:R-:W-:-:S04]  /*0d60*/  IMAD.U32 R2, R2, 0x10000, RZ ;  /* 0x0001000002027824 */ /* 0x000fc800078e00ff */
[----:B------:R-:W-:Y:S01]  /*0d70*/  FMUL R12, R12, R13 ;  /* 0x0000000d0c0c7220 */ /* 0x000fe20000400000 */
[----:B------:R-:W-:Y:S02]  /*0d80*/  SHF.R.U32.HI R13, RZ, 0x5, R7 ;  /* 0x00000005ff0d7819 */ /* 0x000fe40000011607 */
[----:B------:R-:W-:Y:S01]  /*0d90*/  FSET.BF.GT.AND R2, R2, RZ, PT ;  /* 0x000000ff0202720a */ /* 0x000fe20003804000 */
[----:B------:R-:W-:Y:S02]  /*0da0*/  FADD R3, RZ, R12 ;  /* 0x0000000cff037221 */ /* 0x000fe40000000000 */
[----:B------:R-:W-:Y:S02]  /*0db0*/  IMAD.SHL.U32 R28, R13, 0x4, RZ ;  /* 0x000000040d1c7824 */ /* 0x000fe400078e00ff */
[----:B------:R-:W-:Y:S01]  /*0dc0*/  FADD R13, RZ, R5 ;  /* 0x00000005ff0d7221 */ /* 0x000fe20000000000 */
[----:B------:R-:W-:Y:S01]  /*0dd0*/  @!P1 LEA.HI.X R5, R14, UR9, R17, 0x3, P0 ;  /* 0x000000090e059c11 */ /* 0x000fe200080f1c11 */
[----:B------:R-:W-:Y:S01]  /*0de0*/  VIADD R22, R28, 0x3 ;  /* 0x000000031c167836 */ /* 0x000fe20000000000 */
[----:B------:R-:W0:Y:S01]  /*0df0*/  SHFL.IDX PT, R3, R3, R21, 0x1f ;  /* 0x00001f1503037589 */ /* 0x000e2200000e0000 */
[--C-:B-1----:R-:W-:Y:S01]  /*0e00*/  FADD R24, R24, R13.reuse ;  /* 0x0000000d18187221 */ /* 0x102fe20000000000 */
[----:B------:R-:W-:Y:S01]  /*0e10*/  PRMT R13, R10, 0x7632, R13 ;  /* 0x000076320a0d7816 */ /* 0x000fe2000000000d */
[----:B------:R-:W-:Y:S01]  /*0e20*/  FMUL R10, R11, UR28 ;  /* 0x0000001c0b0a7c20 */ /* 0x000fe20008400000 */
[----:B------:R-:W-:Y:S01]  /*0e30*/  ISETP.GE.U32.AND P0, PT, R22, UR27, PT ;  /* 0x0000001b16007c0c */ /* 0x000fe2000bf06070 */
[----:B------:R-:W-:Y:S01]  /*0e40*/  FMUL R11, R18, UR28 ;  /* 0x0000001c120b7c20 */ /* 0x000fe20008400000 */
[C---:B------:R-:W-:Y:S01]  /*0e50*/  IADD3 R14, P2, P3, R26.reuse, UR17, R19 ;  /* 0x000000111a0e7c10 */ /* 0x040fe2000fb5e013 */
[----:B------:R-:W-:Y:S01]  /*0e60*/  IMAD.U32 R13, R13, 0x10000, RZ ;  /* 0x000100000d0d7824 */ /* 0x000fe200078e00ff */
[----:B------:R-:W-:-:S02]  /*0e70*/  ISETP.LT.U32.AND P0, PT, R26, UR26, !P0 ;  /* 0x0000001a1a007c0c */ /* 0x000fc4000c701070 */
[----:B------:R-:W-:Y:S01]  /*0e80*/  IADD3.X R17, PT, PT, RZ, UR29, R15, P2, P3 ;  /* 0x0000001dff117c10 */ /* 0x000fe200097e640f */
[----:B------:R1:W-:Y:S01]  /*0e90*/  @!P1 STG.E.64 desc[UR24][R4.64], R10 ;  /* 0x0000000a04009986 */ /* 0x0003e2000c101b18 */
[----:B------:R-:W-:Y:S01]  /*0ea0*/  FMUL R13, R13, R2 ;  /* 0x000000020d0d7220 */ /* 0x000fe20000400000 */
[----:B------:R-:W-:-:S03]  /*0eb0*/  VIADD R28, R28, 0x2 ;  /* 0x000000021c1c7836 */ /* 0x000fc60000000000 */
[----:B------:R-:W-:-:S05]  /*0ec0*/  FADD R29, RZ, R13 ;  /* 0x0000000dff1d7221 */ /* 0x000fca0000000000 */
[C---:B------:R-:W-:Y:S01]  /*0ed0*/  @P0 IMAD.SHL.U32 R25, R14.reuse, 0x4, RZ ;  /* 0x000000040e190824 */ /* 0x040fe200078e00ff */
[----:B------:R-:W-:Y:S01]  /*0ee0*/  @P0 SHF.L.U64.HI R27, R14, 0x2, R17 ;  /* 0x000000020e1b0819 */ /* 0x000fe20000010211 */
[----:B------:R-:W-:Y:S02]  /*0ef0*/  @!P0 IMAD.MOV.U32 R18, RZ, RZ, RZ ;  /* 0x000000ffff128224 */ /* 0x000fe400078e00ff */
[----:B0-----:R-:W-:Y:S01]  /*0f00*/  FADD R20, R20, R3 ;  /* 0x0000000314147221 */ /* 0x001fe20000000000 */
[----:B------:R-:W-:Y:S01]  /*0f10*/  FMNMX3 R23, |R12|, R23, |R13|, !PT ;  /* 0x000000170c177276 */ /* 0x000fe2000780060d */
[----:B------:R0:W2:Y:S01]  /*0f20*/  SHFL.IDX PT, R21, R29, R21, 0x1f ;  /* 0x00001f151d157589 */ /* 0x0000a200000e0000 */
[----:B------:R-:W-:-:S04]  /*0f30*/  @P0 IADD3 R2, P1, PT, R25, UR20, RZ ;  /* 0x0000001419020c10 */ /* 0x000fc8000ff3e0ff */
[----:B------:R-:W-:Y:S02]  /*0f40*/  @P0 IADD3.X R3, PT, PT, R27, UR7, RZ, P1, !PT ;  /* 0x000000071b030c10 */ /* 0x000fe40008ffe4ff */
[----:B-1----:R-:W-:Y:S01]  /*0f50*/  @P0 IADD3 R4, P1, PT, R25, UR22, RZ ;  /* 0x0000001619040c10 */ /* 0x002fe2000ff3e0ff */
[----:B------:R-:W-:Y:S02]  /*0f60*/  @!P0 IMAD.MOV.U32 R25, RZ, RZ, RZ ;  /* 0x000000ffff198224 */ /* 0x000fe400078e00ff */
[----:B------:R1:W3:Y:S01]  /*0f70*/  @P0 LDG.E R18, desc[UR24][R2.64] ;  /* 0x0000001802120981 */ /* 0x0002e2000c1e1900 */
[----:B------:R-:W-:Y:S01]  /*0f80*/  @P0 IADD3.X R5, PT, PT, R27, UR23, RZ, P1, !PT ;  /* 0x000000171b050c10 */ /* 0x000fe20008ffe4ff */
[----:B------:R-:W-:Y:S01]  /*0f90*/  FMUL R12, R12, UR28 ;  /* 0x0000001c0c0c7c20 */ /* 0x000fe20008400000 */
[----:B------:R-:W-:Y:S01]  /*0fa0*/  FMUL R13, R13, UR28 ;  /* 0x0000001c0d0d7c20 */ /* 0x000fe20008400000 */
[----:B0-----:R-:W-:Y:S01]  /*0fb0*/  VIADD R29, R0, 0x2 ;  /* 0x00000002001d7836 */ /* 0x001fe20000000000 */
[----:B------:R-:W0:Y:S01]  /*0fc0*/  LDCU.64 UR22, c[0x0][0x3b8] ;  /* 0x00007700ff1677ac */ /* 0x000e220008000a00 */
[----:B------:R3:W4:Y:S01]  /*0fd0*/  @P0 LDG.E R25, desc[UR24][R4.64] ;  /* 0x0000001804190981 */ /* 0x000722000c1e1900 */
[----:B------:R-:W-:Y:S01]  /*0fe0*/  ISETP.GE.U32.AND P0, PT, R28, UR27, PT ;  /* 0x0000001b1c007c0c */ /* 0x000fe2000bf06070 */
[C---:B------:R-:W-:Y:S01]  /*0ff0*/  IMAD.IADD R28, R7.reuse, 0x1, -R28 ;  /* 0x00000001071c7824 */ /* 0x040fe200078e0a1c */
[----:B------:R-:W-:Y:S01]  /*1000*/  ISETP.GE.U32.AND P1, PT, R22, UR27, PT ;  /* 0x0000001b16007c0c */ /* 0x000fe2000bf26070 */
[----:B------:R-:W-:Y:S01]  /*1010*/  IMAD.IADD R22, R7, 0x1, -R22 ;  /* 0x0000000107167824 */ /* 0x000fe200078e0a16 */
[----:B------:R-:W-:Y:S01]  /*1020*/  ISETP.GE.U32.OR P0, PT, R16, UR26, P0 ;  /* 0x0000001a10007c0c */ /* 0x000fe20008706470 */
[----:B------:R-:W-:Y:S01]  /*1030*/  IMAD.SHL.U32 R28, R28, 0x4, RZ ;  /* 0x000000041c1c7824 */ /* 0x000fe200078e00ff */
[----:B------:R-:W-:Y:S01]  /*1040*/  ISETP.GE.U32.OR P1, PT, R26, UR26, P1 ;  /* 0x0000001a1a007c0c */ /* 0x000fe20008f26470 */
[----:B------:R-:W-:Y:S01]  /*1050*/  UIMAD UR15, UR15, -0x1f, URZ ;  /* 0xffffffe10f0f78a4 */ /* 0x000fe2000f8e02ff */
[----:B------:R-:W5:Y:S01]  /*1060*/  S2R R26, SR_CgaCtaId ;  /* 0x00000000001a7919 */ /* 0x000f620000008800 */
[----:B------:R-:W-:Y:S01]  /*1070*/  LOP3.LUT R29, R29, 0x1f, RZ, 0xc0, !PT ;  /* 0x0000001f1d1d7812 */ /* 0x000fe200078ec0ff */
[----:B------:R-:W-:Y:S01]  /*1080*/  UIMAD.WIDE.U32 UR4, UR14, -0x1f, UR4 ;  /* 0xffffffe10e0478a5 */ /* 0x000fe2000f8e0004 */
[----:B--2---:R-:W-:Y:S01]  /*1090*/  FADD R24, R24, R21 ;  /* 0x0000001518187221 */ /* 0x004fe20000000000 */
[----:B------:R-:W-:Y:S02]  /*10a0*/  BSSY.RECONVERGENT B0, `(.L_x_11391) ;  /* 0x00000b2000007945 */ /* 0x000fe40003800200 */
[----:B------:R-:W-:-:S03]  /*10b0*/  UIADD3 UR14, UPT, UPT, UR5, -UR14, UR15 ;  /* 0x8000000e050e7290 */ /* 0x000fc6000fffe00f */
[----:B------:R-:W-:Y:S02]  /*10c0*/  @!P0 IADD3 R19, P2, PT, R16, R19, RZ ;  /* 0x0000001310138210 */ /* 0x000fe40007f5e0ff */
[----:B------:R-:W-:-:S03]  /*10d0*/  @!P1 LEA R16, P3, R14, UR8, 0x3 ;  /* 0x000000080e109c11 */ /* 0x000fc6000f8618ff */
[----:B------:R-:W-:Y:S01]  /*10e0*/  @!P0 IMAD.X R15, RZ, RZ, R15, P2 ;  /* 0x000000ffff0f8224 */ /* 0x000fe200010e060f */
[----:B------:R-:W-:Y:S02]  /*10f0*/  @!P1 LEA.HI.X R17, R14, UR9, R17, 0x3, P3 ;  /* 0x000000090e119c11 */ /* 0x000fe400098f1c11 */
[C---:B-1----:R-:W-:Y:S01]  /*1100*/  @!P0 LEA R2, P2, R19.reuse, UR8, 0x3 ;  /* 0x0000000813028c11 */ /* 0x042fe2000f8418ff */
[----:B------:R-:W-:Y:S02]  /*1110*/  UIMAD UR8, UR6, UR12, URZ ;  /* 0x0000000c060872a4 */ /* 0x000fe4000f8e02ff */
[----:B------:R-:W-:Y:S01]  /*1120*/  UIMAD.WIDE.U32 UR6, UR21, UR12, URZ ;  /* 0x0000000c150672a5 */ /* 0x000fe2000f8e00ff */
[----:B------:R-:W-:Y:S01]  /*1130*/  @!P0 LEA.HI.X R3, R19, UR9, R15, 0x3, P2 ;  /* 0x0000000913038c11 */ /* 0x000fe200090f1c0f */
[----:B------:R-:W-:Y:S02]  /*1140*/  UIMAD UR21, UR21, UR13, UR8 ;  /* 0x0000000d151572a4 */ /* 0x000fe4000f8e0208 */
[----:B------:R-:W-:-:S02]  /*1150*/  ULEA UR8, UP0, UR6, UR18, 0x6 ;  /* 0x0000001206087291 */ /* 0x000fc4000f8030ff */
[----:B------:R1:W-:Y:S01]  /*1160*/  @!P0 STG.E.64 desc[UR24][R2.64], R12 ;  /* 0x0000000c02008986 */ /* 0x0003e2000c101b18 */
[----:B------:R-:W-:Y:S02]  /*1170*/  UIADD3 UR7, UPT, UPT, UR7, UR21, URZ ;  /* 0x0000001507077290 */ /* 0x000fe4000fffe0ff */
[----:B------:R-:W-:Y:S02]  /*1180*/  ULEA UR10, UP1, UR8, UR10, 0x2 ;  /* 0x0000000a080a7291 */ /* 0x000fe4000f8210ff */
[----:B------:R-:W-:Y:S02]  /*1190*/  ULEA.HI.X UR6, UR6, UR19, UR7, 0x6, UP0 ;  /* 0x0000001306067291 */ /* 0x000fe400080f3407 */
[----:B0-----:R-:W-:Y:S02]  /*11a0*/  ULEA UR22, UP0, UR4, UR22, 0x2 ;  /* 0x0000001604167291 */ /* 0x001fe4000f8010ff */
[----:B------:R-:W-:Y:S02]  /*11b0*/  USHF.L.U64.HI UR7, UR12, 0x1, UR13 ;  /* 0x000000010c077899 */ /* 0x000fe4000801020d */
[----:B------:R-:W-:-:S02]  /*11c0*/  ULEA.HI.X UR6, UR8, UR11, UR6, 0x2, UP1 ;  /* 0x0000000b08067291 */ /* 0x000fc400088f1406 */
[----:B------:R-:W-:Y:S01]  /*11d0*/  ULEA.HI.X UR14, UR4, UR23, UR14, 0x2, UP0 ;  /* 0x00000017040e7291 */ /* 0x000fe200080f140e */
[C---:B---3--:R-:W-:Y:S01]  /*11e0*/  PRMT R5, R18.reuse, 0x7632, R5 ;  /* 0x0000763212057816 */ /* 0x048fe20000000005 */
[----:B------:R-:W-:Y:S02]  /*11f0*/  IMAD.U32 R18, R18, 0x10000, RZ ;  /* 0x0001000012127824 */ /* 0x000fe400078e00ff */
[C---:B----4-:R-:W-:Y:S01]  /*1200*/  IMAD.U32 R14, R25.reuse, 0x10000, RZ ;  /* 0x00010000190e7824 */ /* 0x050fe200078e00ff */
[----:B------:R-:W-:Y:S01]  /*1210*/  PRMT R4, R25, 0x7632, R4 ;  /* 0x0000763219047816 */ /* 0x000fe20000000004 */
[----:B------:R-:W-:-:S03]  /*1220*/  IMAD.U32 R25, R5, 0x10000, RZ ;  /* 0x0001000005197824 */ /* 0x000fc600078e00ff */
[----:B------:R-:W-:Y:S01]  /*1230*/  FSET.BF.GT.AND R5, R14, RZ, PT ;  /* 0x000000ff0e05720a */ /* 0x000fe20003804000 */
[----:B------:R-:W-:-:S04]  /*1240*/  IMAD.U32 R4, R4, 0x10000, RZ ;  /* 0x0001000004047824 */ /* 0x000fc800078e00ff */
[----:B------:R-:W-:Y:S01]  /*1250*/  FMUL R18, R18, R5 ;  /* 0x0000000512127220 */ /* 0x000fe20000400000 */
[----:B------:R-:W-:Y:S02]  /*1260*/  MOV R5, 0x400 ;  /* 0x0000040000057802 */ /* 0x000fe40000000f00 */
[----:B------:R-:W-:Y:S01]  /*1270*/  FSET.BF.GT.AND R4, R4, RZ, PT ;  /* 0x000000ff0404720a */ /* 0x000fe20003804000 */
[----:B------:R-:W-:Y:S02]  /*1280*/  FMUL R14, R18, UR28 ;  /* 0x0000001c120e7c20 */ /* 0x000fe40008400000 */
[----:B------:R-:W-:Y:S01]  /*1290*/  VIADD R19, R5, 0x20 ;  /* 0x0000002005137836 */ /* 0x000fe20000000000 */
[----:B------:R-:W-:Y:S01]  /*12a0*/  SHF.R.U32.HI R5, RZ, 0x5, R7 ;  /* 0x00000005ff057819 */ /* 0x000fe20000011607 */
[----:B------:R-:W-:-:S03]  /*12b0*/  FMUL R25, R25, R4 ;  /* 0x0000000419197220 */ /* 0x000fc60000400000 */
[----:B-----5:R-:W-:Y:S01]  /*12c0*/  LEA R26, R26, R19, 0x18 ;  /* 0x000000131a1a7211 */ /* 0x020fe200078ec0ff */
[----:B------:R-:W-:Y:S01]  /*12d0*/  IMAD.SHL.U32 R4, R5, 0x4, RZ ;  /* 0x0000000405047824 */ /* 0x000fe200078e00ff */
[----:B------:R-:W-:Y:S01]  /*12e0*/  LOP3.LUT R19, R7, 0x1f, RZ, 0xc0, !PT ;  /* 0x0000001f07137812 */ /* 0x000fe200078ec0ff */
[----:B------:R-:W-:Y:S01]  /*12f0*/  FMUL R15, R25, UR28 ;  /* 0x0000001c190f7c20 */ /* 0x000fe20008400000 */
[--C-:B------:R-:W-:Y:S01]  /*1300*/  FMNMX3 R0, |R18|, R23, |R25|.reuse, !PT ;  /* 0x0000001712007276 */ /* 0x100fe20007800619 */
[----:B------:R-:W-:Y:S02]  /*1310*/  IMAD.IADD R27, R7, 0x1, -R4 ;  /* 0x00000001071b7824 */ /* 0x000fe400078e0a04 */
[----:B------:R-:W-:Y:S01]  /*1320*/  FADD R25, RZ, R25 ;  /* 0x00000019ff197221 */ /* 0x000fe20000000000 */
[----:B-1----:R-:W-:Y:S01]  /*1330*/  IMAD R3, R19, 0x84, R26 ;  /* 0x0000008413037824 */ /* 0x002fe200078e021a */
[----:B------:R0:W-:Y:S01]  /*1340*/  @!P1 STG.E.64 desc[UR24][R16.64], R14 ;  /* 0x0000000e10009986 */ /* 0x0001e2000c101b18 */
[----:B------:R-:W-:-:S02]  /*1350*/  ISETP.LT.U32.AND P0, PT, R4, UR26, PT ;  /* 0x0000001a04007c0c */ /* 0x000fc4000bf01070 */
[----:B------:R-:W-:Y:S01]  /*1360*/  LOP3.LUT R2, R27, 0x1f, RZ, 0xc0, !PT ;  /* 0x0000001f1b027812 */ /* 0x000fe200078ec0ff */
[----:B------:R-:W-:Y:S01]  /*1370*/  FADD R27, RZ, R18 ;  /* 0x00000012ff1b7221 */ /* 0x000fe20000000000 */
[----:B------:R-:W-:Y:S01]  /*1380*/  LOP3.LUT R18, RZ, R4, RZ, 0x33, !PT ;  /* 0x00000004ff127212 */ /* 0x000fe200078e33ff */
[----:B------:R-:W1:Y:S02]  /*1390*/  SHFL.IDX PT, R25, R25, R29, 0x1f ;  /* 0x00001f1d19197589 */ /* 0x000e6400000e0000 */
[----:B------:R-:W-:Y:S02]  /*13a0*/  IMAD R2, R2, 0x4, R3 ;  /* 0x0000000402027824 */ /* 0x000fe400078e0203 */
[----:B------:R-:W2:Y:S01]  /*13b0*/  SHFL.IDX PT, R27, R27, R29, 0x1f ;  /* 0x00001f1d1b1b7589 */ /* 0x000ea200000e0000 */
[----:B0-----:R-:W-:-:S03]  /*13c0*/  IMAD.IADD R16, R18, 0x1, R7 ;  /* 0x0000000112107824 */ /* 0x001fc600078e0207 */
[----:B------:R0:W-:Y:S01]  /*13d0*/  STS [R2], R8 ;  /* 0x0000000802007388 */ /* 0x0001e20000000800 */
[----:B------:R-:W-:-:S05]  /*13e0*/  IMAD.SHL.U32 R16, R16, 0x4, RZ ;  /* 0x0000000410107824 */ /* 0x000fca00078e00ff */
[----:B------:R-:W-:Y:S01]  /*13f0*/  LOP3.LUT R16, R16, 0x7c, RZ, 0xc0, !PT ;  /* 0x0000007c10107812 */ /* 0x000fe200078ec0ff */
[----:B0-----:R-:W-:Y:S01]  /*1400*/  IMAD.SHL.U32 R8, R22, 0x4, RZ ;  /* 0x0000000416087824 */ /* 0x001fe200078e00ff */
[----:B------:R-:W-:-:S03]  /*1410*/  LOP3.LUT R22, R28, 0x7c, RZ, 0xc0, !PT ;  /* 0x0000007c1c167812 */ /* 0x000fc600078ec0ff */
[C---:B------:R-:W-:Y:S01]  /*1420*/  IMAD.IADD R23, R3.reuse, 0x1, R16 ;  /* 0x0000000103177824 */ /* 0x040fe200078e0210 */
[----:B------:R-:W-:Y:S01]  /*1430*/  LOP3.LUT R8, R8, 0x7c, RZ, 0xc0, !PT ;  /* 0x0000007c08087812 */ /* 0x000fe200078ec0ff */
[C---:B------:R-:W-:Y:S02]  /*1440*/  IMAD.IADD R22, R3.reuse, 0x1, R22 ;  /* 0x0000000103167824 */ /* 0x040fe400078e0216 */
[C---:B------:R-:W-:Y:S01]  /*1450*/  IMAD.WIDE.U32 R16, R4.reuse, UR12, RZ ;  /* 0x0000000c04107c25 */ /* 0x040fe2000f8e00ff */
[----:B------:R0:W-:Y:S01]  /*1460*/  STS [R23], R10 ;  /* 0x0000000a17007388 */ /* 0x0001e20000000800 */
[----:B------:R-:W-:Y:S02]  /*1470*/  USHF.L.U32 UR12, UR12, 0x1, URZ ;  /* 0x000000010c0c7899 */ /* 0x000fe400080006ff */
[----:B------:R-:W-:Y:S01]  /*1480*/  IMAD.IADD R8, R3, 0x1, R8 ;  /* 0x0000000103087824 */ /* 0x000fe200078e0208 */
[----:B------:R3:W-:Y:S01]  /*1490*/  STS [R22], R12 ;  /* 0x0000000c16007388 */ /* 0x0007e20000000800 */
[----:B------:R-:W-:-:S03]  /*14a0*/  IMAD R17, R4, UR13, R17 ;  /* 0x0000000d04117c24 */ /* 0x000fc6000f8e0211 */
[----:B------:R4:W-:Y:S02]  /*14b0*/  STS [R8], R14 ;  /* 0x0000000e08007388 */ /* 0x0009e40000000800 */
[----:B0-----:R-:W-:Y:S01]  /*14c0*/  SHF.L.U64.HI R10, R16, 0x1, R17 ;  /* 0x00000001100a7819 */ /* 0x001fe20000010211 */
[----:B-1----:R-:W-:Y:S01]  /*14d0*/  FADD R17, R24, R25 ;  /* 0x0000001918117221 */ /* 0x002fe20000000000 */
        /* <DEDUP_REMOVED lines=23> */
.L_x_11395:
        /* <DEDUP_REMOVED lines=48> */
.L_x_11394:
[----:B------:R-:W-:Y:S05]  /*1950*/  BSYNC.RECONVERGENT B1 ;  /* 0x0000000000017941 */ /* 0x000fea0003800200 */
.L_x_11393:
        /* <DEDUP_REMOVED lines=38> */
.L_x_11392:
[----:B------:R-:W-:Y:S05]  /*1bc0*/  BSYNC.RECONVERGENT B0 ;  /* 0x0000000000007941 */ /* 0x000fea0003800200 */
.L_x_11391:
        /* <DEDUP_REMOVED lines=31> */
.L_x_11400:
        /* <DEDUP_REMOVED lines=48> */
.L_x_11399:
[----:B------:R-:W-:Y:S05]  /*20c0*/  BSYNC.RECONVERGENT B1 ;  /* 0x0000000000017941 */ /* 0x000fea0003800200 */
.L_x_11398:
        /* <DEDUP_REMOVED lines=35> */
.L_x_11397:
[----:B------:R-:W-:Y:S05]  /*2300*/  BSYNC.RECONVERGENT B0 ;  /* 0x0000000000007941 */ /* 0x000fea0003800200 */
.L_x_11396:
        /* <DEDUP_REMOVED lines=37> */
.L_x_11402:
[----:B------:R-:W-:Y:S05]  /*2560*/  BSYNC.RECONVERGENT B0 ;  /* 0x0000000000007941 */ /* 0x000fea0003800200 */
.L_x_11401:
        /* <DEDUP_REMOVED lines=33> */
.L_x_11411:
[----:B------:R-:W-:Y:S02]  /*2780*/  ISETP.NE.AND P0, PT, R7, RZ, PT ;  /* 0x000000ff0700720c */ /* 0x000fe40003f05270 */
[----:B-1----:R-:W-:-:S11]  /*2790*/  FMNMX R5, R2, R5, !PT ;  /* 0x0000000502057209 */ /* 0x002fd60007800000 */
[----:B------:R-:W-:Y:S05]  /*27a0*/  @P0 BRA `(.L_x_11404) ;  /* 0x0000000000080947 */ /* 0x000fea0003800000 */
[----:B0-----:R-:W0:Y:S02]  /*27b0*/  LDC.64 R2, c[0x0][0x3a8] ;  /* 0x0000ea00ff027b82 */ /* 0x001e240000000a00 */
[----:B0-----:R1:W-:Y:S02]  /*27c0*/  REDG.E.MAX.S32.STRONG.GPU desc[UR24][R2.64], R5 ;  /* 0x000000050200798e */ /* 0x0013e4000d12e318 */
.L_x_11404:
[----:B------:R-:W-:Y:S05]  /*27d0*/  BSYNC B0 ;  /* 0x0000000000007941 */ /* 0x000fea0003800000 */
.L_x_11403:
        /* <DEDUP_REMOVED lines=11> */
[----:B------:R-:W-:Y:S05]  /*2890*/  CALL.REL.NOINC `($__internal_369_$__cuda_sm20_rcp_rn_f32_slowpath) ;  /* 0x0000000400987944 */ /* 0x000fea0003c00000 */
[----:B------:R-:W-:Y:S05]  /*28a0*/  BRA `(.L_x_11407) ;  /* 0x0000000000147947 */ /* 0x000fea0003800000 */
.L_x_11406:
[----:B01----:R-:W0:Y:S01]  /*28b0*/  MUFU.RCP R5, UR28 ;  /* 0x0000001c00057d08 */ /* 0x003e220008001000 */
[----:B------:R-:W-:-:S04]  /*28c0*/  IMAD.U32 R0, RZ, RZ, UR28 ;  /* 0x0000001cff007e24 */ /* 0x000fc8000f8e00ff */
[----:B0-----:R-:W-:-:S04]  /*28d0*/  FFMA R0, R5, R0, -1 ;  /* 0xbf80000005007423 */ /* 0x001fc80000000000 */
[----:B------:R-:W-:-:S04]  /*28e0*/  FADD.FTZ R0, -R0, -RZ ;  /* 0x800000ff00007221 */ /* 0x000fc80000010100 */
[----:B------:R-:W-:-:S07]  /*28f0*/  FFMA R5, R5, R0, R5 ;  /* 0x0000000005057223 */ /* 0x000fce0000000005 */
.L_x_11407:
[----:B--2---:R-:W0:Y:S02]  /*2900*/  LDC.64 R2, c[0x0][0x3b0] ;  /* 0x0000ec00ff027b82 */ /* 0x004e240000000a00 */
[----:B0-----:R-:W-:Y:S01]  /*2910*/  STG.E desc[UR24][R2.64], R5 ;  /* 0x0000000502007986 */ /* 0x001fe2000c101918 */
[----:B------:R-:W-:Y:S05]  /*2920*/  EXIT ;  /* 0x000000000000794d */ /* 0x000fea0003800000 */
.L_x_11405:
[----:B------:R-:W-:Y:S02]  /*2930*/  IMAD.MOV.U32 R9, RZ, RZ, 0x4 ;  /* 0x00000004ff097424 */ /* 0x000fe400078e00ff */
[----:B------:R-:W-:Y:S02]  /*2940*/  IMAD.MOV.U32 R11, RZ, RZ, 0x1f ;  /* 0x0000001fff0b7424 */ /* 0x000fe400078e00ff */
[----:B------:R-:W-:-:S07]  /*2950*/  IMAD.MOV.U32 R4, RZ, RZ, -0x1 ;  /* 0xffffffffff047424 */ /* 0x000fce00078e00ff */
[----:B01----:R-:W-:Y:S05]  /*2960*/  WARPSYNC.COLLECTIVE R4, `(.L_x_11408) ;  /* 0x0000000004087348 */ /* 0x003fea0003c00000 */
[----:B-1----:R1:W2:Y:S02]  /*2970*/  SHFL.DOWN P0, R5, R0, R9, R11 ;  /* 0x0800000900057389 */ /* 0x0022a4000000000b */
[----:B012---:R-:W-:Y:S05]  /*2980*/  ENDCOLLECTIVE ;  /* 0x000000000000791b */ /* 0x007fea0003800000 */
.L_x_11408:
[----:B------:R-:W-:Y:S02]  /*2990*/  IMAD.MOV.U32 R9, RZ, RZ, 0x2 ;  /* 0x00000002ff097424 */ /* 0x000fe400078e00ff */
[----:B------:R-:W-:-:S05]  /*29a0*/  IMAD.MOV.U32 R3, RZ, RZ, R5 ;  /* 0x000000ffff037224 */ /* 0x000fca00078e0005 */
[----:B------:R-:W-:-:S05]  /*29b0*/  FMNMX R3, R3, R0, !PT ;  /* 0x0000000003037209 */ /* 0x000fca0007800000 */
[----:B------:R-:W-:-:S07]  /*29c0*/  IMAD.MOV.U32 R0, RZ, RZ, R3 ;  /* 0x000000ffff007224 */ /* 0x000fce00078e0003 */
[----:B------:R-:W-:Y:S05]  /*29d0*/  WARPSYNC.COLLECTIVE R4, `(.L_x_11409) ;  /* 0x0000000004087348 */ /* 0x000fea0003c00000 */
[----:B------:R0:W1:Y:S02]  /*29e0*/  SHFL.DOWN P0, R5, R0, R9, R11 ;  /* 0x0800000900057389 */ /* 0x000064000000000b */
[----:B01----:R-:W-:Y:S05]  /*29f0*/  ENDCOLLECTIVE ;  /* 0x000000000000791b */ /* 0x003fea0003800000 */
.L_x_11409:
[----:B------:R-:W-:Y:S02]  /*2a00*/  IMAD.MOV.U32 R9, RZ, RZ, 0x1 ;  /* 0x00000001ff097424 */ /* 0x000fe400078e00ff */
[----:B------:R-:W-:-:S05]  /*2a10*/  IMAD.MOV.U32 R2, RZ, RZ, R5 ;  /* 0x000000ffff027224 */ /* 0x000fca00078e0005 */
[----:B------:R-:W-:-:S05]  /*2a20*/  FMNMX R2, R3, R2, !PT ;  /* 0x0000000203027209 */ /* 0x000fca0007800000 */
[----:B------:R-:W-:-:S07]  /*2a30*/  IMAD.MOV.U32 R0, RZ, RZ, R2 ;  /* 0x000000ffff007224 */ /* 0x000fce00078e0002 */
[----:B------:R-:W-:Y:S05]  /*2a40*/  WARPSYNC.COLLECTIVE R4, `(.L_x_11410) ;  /* 0x0000000004087348 */ /* 0x000fea0003c00000 */
[----:B------:R0:W1:Y:S02]  /*2a50*/  SHFL.DOWN P0, R5, R0, R9, R11 ;  /* 0x0800000900057389 */ /* 0x000064000000000b */
[----:B01----:R-:W-:Y:S05]  /*2a60*/  ENDCOLLECTIVE ;  /* 0x000000000000791b */ /* 0x003fea0003800000 */
.L_x_11410:
[----:B------:R-:W-:Y:S05]  /*2a70*/  BRA `(.L_x_11411) ;  /* 0xfffffffc00407947 */ /* 0x000fea000383ffff */
        .weak           $__internal_368_$__cuda_sm20_div_u64
        .type           $__internal_368_$__cuda_sm20_div_u64,@function
        .size           $__internal_368_$__cuda_sm20_div_u64,($__internal_369_$__cuda_sm20_rcp_rn_f32_slowpath - $__internal_368_$__cuda_sm20_div_u64)
$__internal_368_$__cuda_sm20_div_u64:
        /* <DEDUP_REMOVED lines=71> */
[----:B------:R-:W-:Y:S11]  /*2ef0*/  RET.REL.NODEC R2 `(_ZN18transformer_engine6detail38cast_transpose_fused_kernel_notalignedILb1ELb1ELb0EfNS_16CTDBiasDActParamI13__nv_bfloat16S3_ffEELi2ELi1ENS_5EmptyEXadL_ZNS_5dreluIffEET_T0_RKS5_EEEEvT3_mmm) ;  /* 0xffffffd002407950 */ /* 0x000ff60003c3ffff */
        .weak           $__internal_369_$__cuda_sm20_rcp_rn_f32_slowpath
        .type           $__internal_369_$__cuda_sm20_rcp_rn_f32_slowpath,@function
        .size           $__internal_369_$__cuda_sm20_rcp_rn_f32_slowpath,(.L_x_29670 - $__internal_369_$__cuda_sm20_rcp_rn_f32_slowpath)
$__internal_369_$__cuda_sm20_rcp_rn_f32_slowpath:
        /* <DEDUP_REMOVED lines=15> */
.L_x_11412:
        /* <DEDUP_REMOVED lines=33> */
.L_x_11414:
[----:B------:R0:W1:Y:S02]  /*3200*/  MUFU.RCP R3, R0 ;  /* 0x0000000000037308 */ /* 0x0000640000001000 */
.L_x_11413:
[----:B-1-3--:R-:W-:Y:S02]  /*3210*/  IMAD.MOV.U32 R5, RZ, RZ, R3 ;  /* 0x000000ffff057224 */ /* 0x00afe400078e0003 */
[----:B------:R-:W-:-:S04]  /*3220*/  IMAD.MOV.U32 R3, RZ, RZ, 0x0 ;  /* 0x00000000ff037424 */ /* 0x000fc800078e00ff */
[----:B0-2---:R-:W-:Y:S05]  /*3230*/  RET.REL.NODEC R2 `(_ZN18transformer_engine6detail38cast_transpose_fused_kernel_notalignedILb1ELb1ELb0EfNS_16CTDBiasDActParamI13__nv_bfloat16S3_ffEELi2ELi1ENS_5EmptyEXadL_ZNS_5dreluIffEET_T0_RKS5_EEEEvT3_mmm) ;  /* 0xffffffcc02707950 */ /* 0x005fea0003c3ffff */
.L_x_11415:
        /* <DEDUP_REMOVED lines=12> */
.L_x_29670:


//--------------------- .text._ZN18transformer_engine6detail38cast_transpose_fused_kernel_notalignedILb1ELb1ELb0EfNS_16CTDBiasDActParamI6__halfS3_13__nv_fp8_e4m3fEELi2ELi4ENS_5EmptyEXadL_ZNS_5dreluIffEET_T0_RKS6_EEEEvT3_mmm --------------------------
	.section	.text._ZN18transformer_engine6detail38cast_transpose_fused_kernel_notalignedILb1ELb1ELb0EfNS_16CTDBiasDActParamI6__halfS3_13__nv_fp8_e4m3fEELi2ELi4ENS_5EmptyEXadL_ZNS_5dreluIffEET_T0_RKS6_EEEEvT3_mmm,"ax",@progbits
	.align	128
        .global         _ZN18transformer_engine6detail38cast_transpose_fused_kernel_notalignedILb1ELb1ELb0EfNS_16CTDBiasDActParamI6__halfS3_13__nv_fp8_e4m3fEELi2ELi4ENS_5EmptyEXadL_ZNS_5dreluIffEET_T0_RKS6_EEEEvT3_mmm
        .type           _ZN18transformer_engine6detail38cast_transpose_fused_kernel_notalignedILb1ELb1ELb0EfNS_16CTDBiasDActParamI6__halfS3_13__nv_fp8_e4m3fEELi2ELi4ENS_5EmptyEXadL_ZNS_5dreluIffEET_T0_RKS6_EEEEvT3_mmm,@function
        .size           _ZN18transformer_engine6detail38cast_transpose_fused_kernel_notalignedILb1ELb1ELb0EfNS_16CTDBiasDActParamI6__halfS3_13__nv_fp8_e4m3fEELi2ELi4ENS_5EmptyEXadL_ZNS_5dreluIffEET_T0_RKS6_EEEEvT3_mmm,(.L_x_29672 - _ZN18transformer_engine6detail38cast_transpose_fused_kernel_notalignedILb1ELb1ELb0EfNS_16CTDBiasDActParamI6__halfS3_13__nv_fp8_e4m3fEELi2ELi4ENS_5EmptyEXadL_ZNS_5dreluIffEET_T0_RKS6_EEEEvT3_mmm)
        .other          _ZN18transformer_engine6detail38cast_transpose_fused_kernel_notalignedILb1ELb1ELb0EfNS_16CTDBiasDActParamI6__halfS3_13__nv_fp8_e4m3fEELi2ELi4ENS_5EmptyEXadL_ZNS_5dreluIffEET_T0_RKS6_EEEEvT3_mmm,@"STO_CUDA_ENTRY STV_DEFAULT"
_ZN18transformer_engine6detail38cast_transpose_fused_kernel_notalignedILb1ELb1ELb0EfNS_16CTDBiasDActParamI6__halfS3_13__nv_fp8_e4m3fEELi2ELi4ENS_5EmptyEXadL_ZNS_5dreluIffEET_T0_RKS6_EEEEvT3_mmm:
.text._ZN18transformer_engine6detail38cast_transpose_fused_kernel_notalignedILb1ELb1ELb0EfNS_16CTDBiasDActParamI6__halfS3_13__nv_fp8_e4m3fEELi2ELi4ENS_5EmptyEXadL_ZNS_5dreluIffEET_T0_RKS6_EEEEvT3_mmm:
        /* <DEDUP_REMOVED lines=43> */
.L_x_11416:
[----:B------:R-:W-:-:S07]  /*02b0*/  MOV R5, 0x2d0 ;  /* 0x000002d000057802 */ /* 0x000fce0000000f00 */
[----:B------:R-:W-:Y:S05]  /*02c0*/  CALL.REL.NOINC `($__internal_370_$__cuda_sm20_div_u64) ;  /* 0x0000004800a87944 */ /* 0x000fea0003c00000 */
        /* <DEDUP_REMOVED lines=11> */
.L_x_11417:
        /* <DEDUP_REMOVED lines=33> */
[----:B------:R-:W-:Y:S01]  /*0590*/  LOP3.LUT R2, R0, 0x1f, RZ, 0xc0, !PT ;  /* 0x0000001f00027812 */ /* 0x000fe200078ec0ff */
[----:B------:R-:W-:Y:S01]  /*05a0*/  UIADD3 UR25, UPT, UPT, UR13, UR25, URZ ;  /* 0x000000190d197290 */ /* 0x000fe2000fffe0ff */
[----:B------:R-:W-:Y:S01]  /*05b0*/  IMAD.IADD R9, R5, 0x1, R9 ;  /* 0x0000000105097824 */ /* 0x000fe200078e0209 */
[----:B------:R-:W-:Y:S01]  /*05c0*/  USEL UR13, UR18, 0x20, UP0 ;  /* 0x00000020120d7887 */ /* 0x000fe20008000000 */
[C---:B------:R-:W-:Y:S01]  /*05d0*/  IADD3 R8, P2, PT, R2.reuse, R4, RZ ;  /* 0x0000000402087210 */ /* 0x040fe20007f5e0ff */
[----:B------:R-:W-:Y:S01]  /*05e0*/  ULEA UR14, UP1, UR12, UR14, 0x7 ;  /* 0x0000000e0c0e7291 */ /* 0x000fe2000f8238ff */
[--C-:B------:R-:W-:Y:S01]  /*05f0*/  IMAD.X R7, RZ, RZ, R9.reuse, P1 ;  /* 0x000000ffff077224 */ /* 0x100fe200008e0609 */
[----:B------:R-:W-:Y:S01]  /*0600*/  USHF.L.U64.HI UR20, UR26, 0x6, UR6 ;  /* 0x000000061a147899 */ /* 0x000fe20008010206 */
[----:B------:R-:W-:Y:S01]  /*0610*/  IMAD.U32 R15, RZ, RZ, UR33 ;  /* 0x00000021ff0f7e24 */ /* 0x000fe2000f8e00ff */
[----:B------:R-:W-:Y:S01]  /*0620*/  ISETP.LT.U32.AND P0, PT, R17, UR13, !P0 ;  /* 0x0000000d11007c0c */ /* 0x000fe2000c701070 */
[----:B------:R-:W-:Y:S01]  /*0630*/  USHF.L.U32 UR19, UR14, 0x1, URZ ;  /* 0x000000010e137899 */ /* 0x000fe200080006ff */
[----:B------:R-:W-:Y:S01]  /*0640*/  IMAD.X R9, RZ, RZ, R9, P2 ;  /* 0x000000ffff097224 */ /* 0x000fe200010e0609 */
[----:B------:R-:W-:Y:S01]  /*0650*/  ULEA.HI.X UR15, UR12, UR20, UR25, 0x7, UP1 ;  /* 0x000000140c0f7291 */ /* 0x000fe200088f3c19 */
[----:B------:R-:W-:Y:S01]  /*0660*/  ISETP.GE.U32.AND P1, PT, R3, UR7, PT ;  /* 0x0000000703007c0c */ /* 0x000fe2000bf26070 */
[----:B--2---:R-:W-:Y:S01]  /*0670*/  UIADD3 UR18, UP0, UPT, UR19, UR8, URZ ;  /* 0x0000000813127290 */ /* 0x004fe2000ff1e0ff */
[----:B------:R-:W-:Y:S01]  /*0680*/  IMAD.U32 R13, RZ, RZ, UR33 ;  /* 0x00000021ff0d7e24 */ /* 0x000fe2000f8e00ff */
[----:B------:R-:W-:Y:S01]  /*0690*/  UIADD3 UR19, UP1, UPT, UR19, UR10, URZ ;  /* 0x0000000a13137290 */ /* 0x000fe2000ff3e0ff */
[----:B------:R-:W-:Y:S01]  /*06a0*/  ISETP.LT.U32.AND P1, PT, R2, UR13, !P1 ;  /* 0x0000000d02007c0c */ /* 0x000fe2000cf21070 */
[----:B------:R-:W-:-:S02]  /*06b0*/  USHF.L.U64.HI UR21, UR14, 0x1, UR15 ;  /* 0x000000010e157899 */ /* 0x000fc4000801020f */
[----:B------:R-:W-:Y:S02]  /*06c0*/  USHF.L.U32 UR8, UR33, 0x2, URZ ;  /* 0x0000000221087899 */ /* 0x000fe400080006ff */
[----:B------:R-:W-:Y:S01]  /*06d0*/  UIADD3.X UR20, UPT, UPT, UR21, UR9, URZ, UP0, !UPT ;  /* 0x0000000915147290 */ /* 0x000fe200087fe4ff */
[--C-:B------:R-:W-:Y:S01]  /*06e0*/  @P0 IMAD.MOV.U32 R10, RZ, RZ, R6.reuse ;  /* 0x000000ffff0a0224 */ /* 0x100fe200078e0006 */
[----:B------:R-:W-:Y:S01]  /*06f0*/  UIADD3.X UR21, UPT, UPT, UR21, UR11, URZ, UP1, !UPT ;  /* 0x0000000b15157290 */ /* 0x000fe20008ffe4ff */
[--C-:B------:R-:W-:Y:S01]  /*0700*/  @P0 IMAD.MOV.U32 R11, RZ, RZ, R7.reuse ;  /* 0x000000ffff0b0224 */ /* 0x100fe200078e0007 */
[----:B------:R-:W-:Y:S01]  /*0710*/  VOTEU.ANY UP1, P0 ;  /* 0x0000000000ff7886 */ /* 0x000fe20000020100 */
[----:B------:R-:W-:Y:S01]  /*0720*/  USHF.L.U64.HI UR9, UR33, 0x2, UR34 ;  /* 0x0000000221097899 */ /* 0x000fe20008010222 */
[----:B------:R-:W-:Y:S01]  /*0730*/  @P0 IMAD.WIDE.U32 R18, R19, 0x5, R6 ;  /* 0x0000000513120825 */ /* 0x000fe200078e0006 */
[----:B------:R-:W-:Y:S01]  /*0740*/  @P0 IADD3 R21, P2, PT, R6, UR8, RZ ;  /* 0x0000000806150c10 */ /* 0x000fe2000ff5e0ff */
[----:B------:R-:W0:Y:S02]  /*0750*/  LDCU.64 UR30, c[0x0][0x358] ;  /* 0x00006b00ff1e77ac */ /* 0x000e240008000a00 */
[----:B------:R-:W-:Y:S01]  /*0760*/  @P0 IMAD.WIDE.U32 R10, R15, 0x6, R10 ;  /* 0x000000060f0a0825 */ /* 0x000fe200078e000a */
[----:B------:R-:W-:Y:S01]  /*0770*/  @P0 IADD3.X R16, PT, PT, R7, UR9, RZ, P2, !PT ;  /* 0x0000000907100c10 */ /* 0x000fe200097fe4ff */
[----:B------:R-:W-:-:S02]  /*0780*/  @UP1 UIMAD UR10, UR34, 0x5, URZ ;  /* 0x00000005220a18a4 */ /* 0x000fc4000f8e02ff */
[C---:B------:R-:W-:Y:S01]  /*0790*/  @P0 IMAD.SHL.U32 R20, R21.reuse, 0x4, RZ ;  /* 0x0000000415140824 */ /* 0x040fe200078e00ff */
[----:B------:R-:W-:Y:S01]  /*07a0*/  @P0 SHF.L.U64.HI R21, R21, 0x2, R16 ;  /* 0x0000000215150819 */ /* 0x000fe20000010210 */
[----:B------:R-:W-:Y:S01]  /*07b0*/  @P0 IMAD.SHL.U32 R26, R18, 0x4, RZ ;  /* 0x00000004121a0824 */ /* 0x000fe200078e00ff */
[----:B------:R-:W-:Y:S01]  /*07c0*/  @UP1 UIMAD UR8, UR34, 0x6, URZ ;  /* 0x00000006220818a4 */ /* 0x000fe2000f8e02ff */
[----:B------:R-:W-:Y:S02]  /*07d0*/  @P0 VIADD R15, R19, UR10 ;  /* 0x0000000a130f0c36 */ /* 0x000fe40008000000 */
[----:B------:R-:W-:Y:S01]  /*07e0*/  @!P0 IMAD.MOV.U32 R39, RZ, RZ, RZ ;  /* 0x000000ffff278224 */ /* 0x000fe200078e00ff */
[--C-:B------:R-:W-:Y:S01]  /*07f0*/  @P1 SHF.L.U64.HI R38, R8, 0x2, R9.reuse ;  /* 0x0000000208261819 */ /* 0x100fe20000010209 */
[----:B------:R-:W-:Y:S01]  /*0800*/  @P1 IMAD.WIDE.U32 R12, R13, 0x3, R8 ;  /* 0x000000030d0c1825 */ /* 0x000fe200078e0008 */
[----:B------:R-:W-:Y:S02]  /*0810*/  @P0 SHF.L.U64.HI R16, R18, 0x2, R15 ;  /* 0x0000000212100819 */ /* 0x000fe4000001020f */
[----:B------:R-:W-:Y:S01]  /*0820*/  @P0 IADD3 R18, P2, PT, R20, UR18, RZ ;  /* 0x0000001214120c10 */ /* 0x000fe2000ff5e0ff */
[----:B------:R-:W-:Y:S01]  /*0830*/  @P0 VIADD R15, R11, UR8 ;  /* 0x000000080b0f0c36 */ /* 0x000fe20008000000 */
[----:B------:R-:W-:Y:S01]  /*0840*/  VOTEU.ANY UP0, P1 ;  /* 0x0000000000ff7886 */ /* 0x000fe20000800100 */
[----:B------:R-:W1:Y:S01]  /*0850*/  LDCU.64 UR8, c[0x0][0x3a0] ;  /* 0x00007400ff0877ac */ /* 0x000e620008000a00 */
[----:B------:R-:W-:Y:S01]  /*0860*/  @P0 IADD3.X R19, PT, PT, R21, UR20, RZ, P2, !PT ;  /* 0x0000001415130c10 */ /* 0x000fe200097fe4ff */
[----:B------:R-:W-:Y:S01]  /*0870*/  @P0 IMAD.SHL.U32 R11, R10, 0x4, RZ ;  /* 0x000000040a0b0824 */ /* 0x000fe200078e00ff */
[----:B------:R-:W-:-:S02]  /*0880*/  @P0 IADD3 R22, P2, PT, R26, UR18, RZ ;  /* 0x000000121a160c10 */ /* 0x000fc4000ff5e0ff */
[----:B------:R-:W-:Y:S01]  /*0890*/  @P0 SHF.L.U64.HI R15, R10, 0x2, R15 ;  /* 0x000000020a0f0819 */ /* 0x000fe2000001020f */
[----:B0-----:R0:W2:Y:S01]  /*08a0*/  @P0 LDG.E R33, desc[UR30][R18.64] ;  /* 0x0000001e12210981 */ /* 0x0010a2000c1e1900 */
[----:B------:R-:W-:Y:S02]  /*08b0*/  @P0 IADD3.X R23, PT, PT, R16, UR20, RZ, P2, !PT ;  /* 0x0000001410170c10 */ /* 0x000fe400097fe4ff */
[----:B------:R-:W-:Y:S02]  /*08c0*/  @P0 IADD3 R28, P2, PT, R11, UR18, RZ ;  /* 0x000000120b1c0c10 */ /* 0x000fe4000ff5e0ff */
[----:B------:R-:W-:Y:S02]  /*08d0*/  @P0 IADD3 R20, P3, PT, R20, UR19, RZ ;  /* 0x0000001314140c10 */ /* 0x000fe4000ff7e0ff */
[----:B------:R-:W-:Y:S02]  /*08e0*/  @P0 IADD3.X R29, PT, PT, R15, UR20, RZ, P2, !PT ;  /* 0x000000140f1d0c10 */ /* 0x000fe400097fe4ff */
[----:B------:R-:W-:-:S02]  /*08f0*/  @P0 IADD3.X R21, PT, PT, R21, UR21, RZ, P3, !PT ;  /* 0x0000001515150c10 */ /* 0x000fc40009ffe4ff */
[----:B-1----:R-:W-:Y:S01]  /*0900*/  ISETP.NE.U32.AND P2, PT, RZ, UR8, PT ;  /* 0x00000008ff007c0c */ /* 0x002fe2000bf45070 */
[----:B------:R-:W-:Y:S01]  /*0910*/  @UP0 ULOP3.LUT UR8, UR28, 0xfffffffe, URZ, 0xc0, !UPT ;  /* 0xfffffffe1c080892 */ /* 0x000fe2000f8ec0ff */
[----:B------:R-:W-:Y:S01]  /*0920*/  @P0 IADD3 R26, P3, PT, R26, UR19, RZ ;  /* 0x000000131a1a0c10 */ /* 0x000fe2000ff7e0ff */
[----:B------:R1:W3:Y:S01]  /*0930*/  @P0 LDG.E R25, desc[UR30][R20.64] ;  /* 0x0000001e14190981 */ /* 0x0002e2000c1e1900 */
[----:B------:R-:W-:Y:S01]  /*0940*/  ISETP.NE.AND.EX P2, PT, RZ, UR9, PT, P2 ;  /* 0x00000009ff007c0c */ /* 0x000fe2000bf45320 */
[----:B------:R-:W-:Y:S01]  /*0950*/  @UP0 ULOP3.LUT UR9, UR29, 0x3fffffff, URZ, 0xc0, !UPT ;  /* 0x3fffffff1d090892 */ /* 0x000fe2000f8ec0ff */
[----:B------:R-:W-:Y:S01]  /*0960*/  @P0 IADD3.X R27, PT, PT, R16, UR21, RZ, P3, !PT ;  /* 0x00000015101b0c10 */ /* 0x000fe20009ffe4ff */
[----:B------:R-:W-:Y:S01]  /*0970*/  @!P0 IMAD.MOV.U32 R10, RZ, RZ, RZ ;  /* 0x000000ffff0a8224 */ /* 0x000fe200078e00ff */
[----:B------:R-:W-:Y:S01]  /*0980*/  @P1 IADD3 R16, P3, PT, R8, UR33, RZ ;  /* 0x0000002108101c10 */ /* 0x000fe2000ff7e0ff */
[----:B------:R4:W2:Y:S01]  /*0990*/  @P0 LDG.E R39, desc[UR30][R28.64] ;  /* 0x0000001e1c270981 */ /* 0x0008a2000c1e1900 */
[----:B0-----:R-:W-:-:S02]  /*09a0*/  @P0 IADD3 R18, P5, PT, R11, UR19, RZ ;  /* 0x000000130b120c10 */ /* 0x001fc4000ffbe0ff */
[----:B-1----:R-:W-:Y:S01]  /*09b0*/  @P1 IADD3 R20, P4, PT, R8, UR8, RZ ;  /* 0x0000000808141c10 */ /* 0x002fe2000ff9e0ff */
[----:B------:R0:W2:Y:S03]  /*09c0*/  @P0 LDG.E R10, desc[UR30][R22.64] ;  /* 0x0000001e160a0981 */ /* 0x0000a6000c1e1900 */
[----:B------:R-:W-:Y:S02]  /*09d0*/  @P1 IADD3.X R11, PT, PT, R9, UR9, RZ, P4, !PT ;  /* 0x00000009090b1c10 */ /* 0x000fe4000a7fe4ff */
[----:B------:R-:W-:Y:S02]  /*09e0*/  @P0 IADD3.X R19, PT, PT, R15, UR21, RZ, P5, !PT ;  /* 0x000000150f130c10 */ /* 0x000fe4000affe4ff */
[----:B------:R-:W-:Y:S02]  /*09f0*/  @P1 IADD3.X R21, PT, PT, R9, UR34, RZ, P3, !PT ;  /* 0x0000002209151c10 */ /* 0x000fe40009ffe4ff */
[C---:B------:R-:W-:Y:S01]  /*0a00*/  @P1 SHF.L.U64.HI R15, R20.reuse, 0x2, R11 ;  /* 0x00000002140f1819 */ /* 0x040fe2000001020b */
[----:B------:R-:W-:Y:S01]  /*0a10*/  @P1 IMAD.SHL.U32 R11, R20, 0x4, RZ ;  /* 0x00000004140b1824 */ /* 0x000fe200078e00ff */
[----:B------:R-:W-:Y:S01]  /*0a20*/  @P1 SHF.L.U64.HI R21, R16, 0x2, R21 ;  /* 0x0000000210151819 */ /* 0x000fe20000010215 */
[----:B------:R-:W-:-:S03]  /*0a30*/  @!P0 IMAD.MOV.U32 R23, RZ, RZ, RZ ;  /* 0x000000ffff178224 */ /* 0x000fc600078e00ff */
[----:B----4-:R-:W-:Y:S01]  /*0a40*/  @P1 IADD3 R28, P4, PT, R11, UR19, RZ ;  /* 0x000000130b1c1c10 */ /* 0x010fe2000ff9e0ff */
[----:B------:R-:W1:Y:S01]  /*0a50*/  @P2 LDC.64 R30, c[0x0][0x3a0] ;  /* 0x0000e800ff1e2b82 */ /* 0x000e620000000a00 */
[----:B------:R-:W-:Y:S01]  /*0a60*/  @P1 IMAD.SHL.U32 R20, R8, 0x4, RZ ;  /* 0x0000000408141824 */ /* 0x000fe200078e00ff */
[----:B------:R4:W2:Y:S01]  /*0a70*/  @P0 LDG.E R23, desc[UR30][R18.64] ;  /* 0x0000001e12170981 */ /* 0x0008a2000c1e1900 */
[----:B------:R-:W-:Y:S01]  /*0a80*/  @P1 IADD3.X R29, PT, PT, R15, UR21, RZ, P4, !PT ;  /* 0x000000150f1d1c10 */ /* 0x000fe2000a7fe4ff */
[----:B0-----:R-:W-:Y:S01]  /*0a90*/  @!P1 IMAD.MOV.U32 R22, RZ, RZ, RZ ;  /* 0x000000ffff169224 */ /* 0x001fe200078e00ff */
[----:B------:R-:W-:Y:S01]  /*0aa0*/  @UP0 UIMAD UR8, UR34, 0x3, URZ ;  /* 0x00000003220808a4 */ /* 0x000fe2000f8e02ff */
[----:B------:R-:W-:-:S04]  /*0ab0*/  @!P1 IMAD.MOV.U32 R24, RZ, RZ, RZ ;  /* 0x000000ffff189224 */ /* 0x000fc800078e00ff */
[----:B------:R0:W2:Y:S01]  /*0ac0*/  @P1 LDG.E R22, desc[UR30][R28.64] ;  /* 0x0000001e1c161981 */ /* 0x0000a2000c1e1900 */
[----:B----4-:R-:W-:-:S04]  /*0ad0*/  @P1 IADD3 R18, P4, PT, R11, UR18, RZ ;  /* 0x000000120b121c10 */ /* 0x010fc8000ff9e0ff */
[----:B------:R-:W-:Y:S01]  /*0ae0*/  @P1 IADD3.X R19, PT, PT, R15, UR20, RZ, P4, !PT ;  /* 0x000000140f131c10 */ /* 0x000fe2000a7fe4ff */
[----:B------:R-:W-:Y:S02]  /*0af0*/  @P1 VIADD R11, R13, UR8 ;  /* 0x000000080d0b1c36 */ /* 0x000fe40008000000 */
[----:B0-----:R-:W-:Y:S02]  /*0b00*/  @P1 IMAD.SHL.U32 R28, R12, 0x4, RZ ;  /* 0x000000040c1c1824 */ /* 0x001fe400078e00ff */
[----:B------:R-:W4:Y:S01]  /*0b10*/  @P1 LDG.E R24, desc[UR30][R18.64] ;  /* 0x0000001e12181981 */ /* 0x000f22000c1e1900 */
[----:B------:R-:W-:-:S03]  /*0b20*/  @!P1 IMAD.MOV.U32 R15, RZ, RZ, RZ ;  /* 0x000000ffff0f9224 */ /* 0x000fc600078e00ff */
[----:B-1----:R-:W4:Y:S01]  /*0b30*/  @P2 LDG.E R13, desc[UR30][R30.64] ;  /* 0x0000001e1e0d2981 */ /* 0x002f22000c1e1900 */
[----:B------:R-:W-:Y:S01]  /*0b40*/  @!P1 IMAD.MOV.U32 R19, RZ, RZ, RZ ;  /* 0x000000ffff139224 */ /* 0x000fe200078e00ff */
[----:B------:R-:W-:-:S06]  /*0b50*/  @!P0 CS2R R32, SRZ ;  /* 0x0000000000208805 */ /* 0x000fcc000001ff00 */
[----:B------:R0:W4:Y:S02]  /*0b60*/  @P0 LDG.E R32, desc[UR30][R26.64] ;  /* 0x0000001e1a200981 */ /* 0x000124000c1e1900 */
[----:B0-----:R-:W-:-:S05]  /*0b70*/  @P1 IMAD.SHL.U32 R26, R16, 0x4, RZ ;  /* 0x00000004101a1824 */ /* 0x001fca00078e00ff */
[----:B------:R-:W-:Y:S01]  /*0b80*/  @P1 IADD3 R34, P3, PT, R26, UR18, RZ ;  /* 0x000000121a221c10 */ /* 0x000fe2000ff7e0ff */
[----:B------:R-:W-:-:S03]  /*0b90*/  @!P1 IMAD.MOV.U32 R16, RZ, RZ, RZ ;  /* 0x000000ffff109224 */ /* 0x000fc600078e00ff */
[----:B------:R-:W-:Y:S02]  /*0ba0*/  @P1 IADD3.X R35, PT, PT, R21, UR20, RZ, P3, !PT ;  /* 0x0000001415231c10 */ /* 0x000fe40009ffe4ff */
[----:B------:R-:W-:-:S03]  /*0bb0*/  @P1 IADD3 R26, P3, PT, R26, UR19, RZ ;  /* 0x000000131a1a1c10 */ /* 0x000fc6000ff7e0ff */
[----:B------:R0:W4:Y:S01]  /*0bc0*/  @P1 LDG.E R16, desc[UR30][R34.64] ;  /* 0x0000001e22101981 */ /* 0x000122000c1e1900 */
[----:B------:R-:W-:Y:S01]  /*0bd0*/  @P1 IADD3.X R27, PT, PT, R21, UR21, RZ, P3, !PT ;  /* 0x00000015151b1c10 */ /* 0x000fe20009ffe4ff */
[----:B------:R-:W-:Y:S01]  /*0be0*/  @!P1 IMAD.MOV.U32 R21, RZ, RZ, RZ ;  /* 0x000000ffff159224 */ /* 0x000fe200078e00ff */
[----:B------:R-:W-:-:S05]  /*0bf0*/  @P1 IADD3 R36, P3, PT, R20, UR18, RZ ;  /* 0x0000001214241c10 */ /* 0x000fca000ff7e0ff */
[----:B------:R1:W4:Y:S01]  /*0c00*/  @P1 LDG.E R21, desc[UR30][R26.64] ;  /* 0x0000001e1a151981 */ /* 0x000322000c1e1900 */
[----:B0-----:R-:W-:-:S04]  /*0c10*/  @P1 IADD3 R34, P4, PT, R20, UR19, RZ ;  /* 0x0000001314221c10 */ /* 0x001fc8000ff9e0ff */
[----:B------:R-:W-:Y:S02]  /*0c20*/  @P1 IADD3.X R35, PT, PT, R38, UR21, RZ, P4, !PT ;  /* 0x0000001526231c10 */ /* 0x000fe4000a7fe4ff */
[----:B------:R-:W-:Y:S02]  /*0c30*/  @P1 SHF.L.U64.HI R20, R12, 0x2, R11 ;  /* 0x000000020c141819 */ /* 0x000fe4000001020b */
[----:B------:R-:W-:Y:S01]  /*0c40*/  @P1 IADD3.X R37, PT, PT, R38, UR20, RZ, P3, !PT ;  /* 0x0000001426251c10 */ /* 0x000fe20009ffe4ff */
[----:B------:R-:W4:Y:S01]  /*0c50*/  @P1 LDG.E R12, desc[UR30][R34.64] ;  /* 0x0000001e220c1981 */ /* 0x000f22000c1e1900 */
[C---:B-1----:R-:W-:Y:S02]  /*0c60*/  @P1 IADD3 R26, P4, PT, R28.reuse, UR19, RZ ;  /* 0x000000131c1a1c10 */ /* 0x042fe4000ff9e0ff */
[----:B------:R-:W-:Y:S01]  /*0c70*/  @P1 IADD3 R28, P3, PT, R28, UR18, RZ ;  /* 0x000000121c1c1c10 */ /* 0x000fe2000ff7e0ff */
[----:B------:R0:W4:Y:S01]  /*0c80*/  @P1 LDG.E R11, desc[UR30][R36.64] ;  /* 0x0000001e240b1981 */ /* 0x000122000c1e1900 */
[----:B------:R-:W-:-:S02]  /*0c90*/  @P1 IADD3.X R27, PT, PT, R20, UR21, RZ, P4, !PT ;  /* 0x00000015141b1c10 */ /* 0x000fc4000a7fe4ff */
[----:B------:R-:W-:-:S03]  /*0ca0*/  @P1 IADD3.X R29, PT, PT, R20, UR20, RZ, P3, !PT ;  /* 0x00000014141d1c10 */ /* 0x000fc60009ffe4ff */
[----:B------:R-:W4:Y:S04]  /*0cb0*/  @P1 LDG.E R15, desc[UR30][R26.64] ;  /* 0x0000001e1a0f1981 */ /* 0x000f28000c1e1900 */
[----:B------:R1:W4:Y:S01]  /*0cc0*/  @P1 LDG.E R19, desc[UR30][R28.64] ;  /* 0x0000001e1c131981 */ /* 0x000322000c1e1900 */
[----:B0-----:R-:W-:Y:S01]  /*0cd0*/  IMAD.U32 R37, RZ, RZ, UR33 ;  /* 0x00000021ff257e24 */ /* 0x001fe2000f8e00ff */
[----:B------:R-:W-:-:S03]  /*0ce0*/  @UP1 UIMAD UR8, UR34, 0x7, URZ ;  /* 0x00000007220818a4 */ /* 0x000fc6000f8e02ff */
[----:B------:R-:W-:-:S04]  /*0cf0*/  @P0 IMAD.WIDE.U32 R6, R37, 0x7, R6 ;  /* 0x0000000725060825 */ /* 0x000fc800078e0006 */
[----:B------:R-:W-:Y:S02]  /*0d00*/  @P0 VIADD R31, R7, UR8 ;  /* 0x00000008071f0c36 */ /* 0x000fe40008000000 */
[C---:B------:R-:W-:Y:S01]  /*0d10*/  @P0 IMAD.SHL.U32 R7, R6.reuse, 0x4, RZ ;  /* 0x0000000406070824 */ /* 0x040fe200078e00ff */
[----:B-1----:R-:W0:Y:S01]  /*0d20*/  S2R R28, SR_TID.X ;  /* 0x00000000001c7919 */ /* 0x002e220000002100 */
[----:B------:R-:W1:Y:S01]  /*0d30*/  LDCU.128 UR8, c[0x0][0x390] ;  /* 0x00007200ff0877ac */ /* 0x000e620008000c00 */
[----:B------:R-:W-:Y:S02]  /*0d40*/  @P0 SHF.L.U64.HI R18, R6, 0x2, R31 ;  /* 0x0000000206120819 */ /* 0x000fe4000001021f */
[----:B------:R-:W-:Y:S02]  /*0d50*/  @P0 IADD3 R30, P3, PT, R7, UR19, RZ ;  /* 0x00000013071e0c10 */ /* 0x000fe4000ff7e0ff */
[----:B------:R-:W-:Y:S02]  /*0d60*/  ISETP.GE.U32.AND P4, PT, R3, UR7, PT ;  /* 0x0000000703007c0c */ /* 0x000fe4000bf86070 */
[----:B------:R-:W-:-:S02]  /*0d70*/  @P0 IADD3.X R31, PT, PT, R18, UR21, RZ, P3, !PT ;  /* 0x00000015121f0c10 */ /* 0x000fc40009ffe4ff */
[----:B------:R-:W-:Y:S02]  /*0d80*/  @P0 IADD3 R6, P3, PT, R7, UR18, RZ ;  /* 0x0000001207060c10 */ /* 0x000fe4000ff7e0ff */
[----:B------:R-:W-:Y:S02]  /*0d90*/  ISETP.GE.U32.OR P4, PT, R2, UR13, P4 ;  /* 0x0000000d02007c0c */ /* 0x000fe4000a786470 */
[----:B------:R-:W-:Y:S01]  /*0da0*/  @P0 IADD3.X R7, PT, PT, R18, UR20, RZ, P3, !PT ;  /* 0x0000001412070c10 */ /* 0x000fe20009ffe4ff */
[----:B------:R-:W-:Y:S01]  /*0db0*/  @!P0 IMAD.MOV.U32 R18, RZ, RZ, RZ ;  /* 0x000000ffff128224 */ /* 0x000fe200078e00ff */
[----:B------:R-:W-:Y:S02]  /*0dc0*/  UIMAD UR6, UR6, UR16, URZ ;  /* 0x00000010060672a4 */ /* 0x000fe4000f8e02ff */
[----:B------:R-:W-:Y:S02]  /*0dd0*/  UIMAD.WIDE.U32 UR22, UR26, UR16, URZ ;  /* 0x000000101a1672a5 */ /* 0x000fe4000f8e00ff */
[----:B-1----:R-:W-:Y:S01]  /*0de0*/  UIADD3 UR16, UP1, UPT, UR14, UR8, URZ ;  /* 0x000000080e107290 */ /* 0x002fe2000ff3e0ff */
[----:B------:R1:W5:Y:S01]  /*0df0*/  @P0 LDG.E R18, desc[UR30][R6.64] ;  /* 0x0000001e06120981 */ /* 0x000362000c1e1900 */
[----:B------:R-:W-:-:S02]  /*0e00*/  @!P0 IMAD.MOV.U32 R20, RZ, RZ, RZ ;  /* 0x000000ffff148224 */ /* 0x000fc400078e00ff */
[----:B------:R-:W-:Y:S01]  /*0e10*/  UIADD3.X UR9, UPT, UPT, UR15, UR9, URZ, UP1, !UPT ;  /* 0x000000090f097290 */ /* 0x000fe20008ffe4ff */
[C---:B------:R-:W-:Y:S02]  /*0e20*/  IMAD R29, R14.reuse, UR34, RZ ;  /* 0x000000220e1d7c24 */ /* 0x040fe4000f8e02ff */
[----:B------:R-:W-:Y:S01]  /*0e30*/  IMAD.WIDE.U32 R26, R14, UR33, RZ ;  /* 0x000000210e1a7c25 */ /* 0x000fe2000f8e00ff */
[----:B------:R2:W5:Y:S03]  /*0e40*/  @P0 LDG.E R20, desc[UR30][R30.64] ;  /* 0x0000001e1e140981 */ /* 0x000566000c1e1900 */
[----:B-1----:R-:W-:Y:S01]  /*0e50*/  VIADD R6, R3, 0x2 ;  /* 0x0000000203067836 */ /* 0x002fe20000000000 */
[----:B------:R-:W-:Y:S01]  /*0e60*/  @!P4 IADD3 R7, P3, PT, R8, UR33, RZ ;  /* 0x000000210807cc10 */ /* 0x000fe2000ff7e0ff */
[----:B------:R-:W-:-:S03]  /*0e70*/  @!P0 IMAD.MOV.U32 R25, RZ, RZ, RZ ;  /* 0x000000ffff198224 */ /* 0x000fc600078e00ff */
[----:B------:R-:W-:Y:S02]  /*0e80*/  ISETP.GE.U32.AND P5, PT, R6, UR7, PT ;  /* 0x0000000706007c0c */ /* 0x000fe4000bfa6070 */
[----:B------:R-:W-:Y:S02]  /*0e90*/  @!P4 IADD3.X R26, PT, PT, R9, UR34, RZ, P3, !PT ;  /* 0x00000022091acc10 */ /* 0x000fe40009ffe4ff */
[----:B------:R-:W-:Y:S01]  /*0ea0*/  @!P4 LEA R6, P6, R7, UR16, 0x1 ;  /* 0x000000100706cc11 */ /* 0x000fe2000f8c08ff */
[----:B------:R-:W-:Y:S02]  /*0eb0*/  IMAD.IADD R27, R27, 0x1, R29 ;  /* 0x000000011b1b7824 */ /* 0x000fe400078e021d */
[----:B------:R-:W-:Y:S01]  /*0ec0*/  VIADD R29, R3, 0x1 ;  /* 0x00000001031d7836 */ /* 0x000fe20000000000 */
[----:B------:R-:W-:Y:S01]  /*0ed0*/  @!P4 LEA.HI.X R7, R7, UR9, R26, 0x1, P6 ;  /* 0x000000090707cc11 */ /* 0x000fe2000b0f0c1a */
[----:B---3--:R-:W-:Y:S02]  /*0ee0*/  HADD2.F32 R26, -RZ, R25.H1_H1 ;  /* 0x30000019ff1a7230 */ /* 0x008fe40000004100 */
[--C-:B0-----:R-:W-:Y:S01]  /*0ef0*/  IMAD.IADD R14, R3, 0x1, R28.reuse ;  /* 0x00000001030e7824 */ /* 0x101fe200078e021c */
[C---:B------:R-:W-:Y:S01]  /*0f00*/  ISETP.GE.U32.AND P3, PT, R29.reuse, UR7, PT ;  /* 0x000000071d007c0c */ /* 0x040fe2000bf66070 */
[----:B------:R-:W-:-:S02]  /*0f10*/  IMAD.IADD R3, R29, 0x1, R28 ;  /* 0x000000011d037824 */ /* 0x000fc400078e021c */
[--C-:B--2---:R-:W-:Y:S02]  /*0f20*/  HADD2.F32 R29, -RZ, R10.reuse.H0_H0 ;  /* 0x2000000aff1d7230 */ /* 0x104fe40000004100 */
[----:B------:R-:W-:Y:S02]  /*0f30*/  HADD2.F32 R31, -RZ, R10.H1_H1 ;  /* 0x3000000aff1f7230 */ /* 0x000fe40000004100 */
[----:B------:R-:W-:Y:S02]  /*0f40*/  HADD2.F32 R35, -RZ, R33.H1_H1 ;  /* 0x30000021ff237230 */ /* 0x000fe40000004100 */
[----:B------:R-:W-:Y:S01]  /*0f50*/  HADD2.F32 R10, -RZ, R25.H0_H0 ;  /* 0x20000019ff0a7230 */ /* 0x000fe20000004100 */
[----:B------:R-:W-:Y:S01]  /*0f60*/  UIMAD UR17, UR26, UR17, UR6 ;  /* 0x000000111a1172a4 */ /* 0x000fe2000f8e0206 */
[----:B------:R-:W-:-:S03]  /*0f70*/  HADD2.F32 R28, -RZ, R33.H0_H0 ;  /* 0x20000021ff1c7230 */ /* 0x000fc60000004100 */
[----:B------:R-:W-:Y:S01]  /*0f80*/  FSET.BF.GT.AND R25, R10, RZ, PT ;  /* 0x000000ff0a19720a */ /* 0x000fe20003804000 */
[----:B------:R-:W-:-:S04]  /*0f90*/  UIADD3 UR8, UPT, UPT, UR23, UR17, URZ ;  /* 0x0000001117087290 */ /* 0x000fc8000fffe0ff */
[----:B------:R-:W-:Y:S01]  /*0fa0*/  FMUL R28, R28, R25 ;  /* 0x000000191c1c7220 */ /* 0x000fe20000400000 */
[----:B------:R-:W-:Y:S02]  /*0fb0*/  USHF.L.U32 UR6, UR22, 0x6, URZ ;  /* 0x0000000616067899 */ /* 0x000fe400080006ff */
[----:B------:R-:W-:-:S03]  /*0fc0*/  USHF.L.U64.HI UR22, UR22, 0x6, UR8 ;  /* 0x0000000616167899 */ /* 0x000fc60008010208 */
[----:B------:R-:W-:Y:S01]  /*0fd0*/  UMOV UR8, 0x3f800000 ;  /* 0x3f80000000087882 */ /* 0x000fe20000000000 */
[----:B----4-:R-:W-:Y:S01]  /*0fe0*/  @P2 R2UR UR8, R13 ;  /* 0x000000000d0822ca */ /* 0x010fe200000e0000 */
[----:B------:R-:W-:-:S04]  /*0ff0*/  ULEA UR6, UP0, UR4, UR6, 0x7 ;  /* 0x0000000604067291 */ /* 0x000fc8000f8038ff */
[----:B------:R-:W-:Y:S02]  /*1000*/  ULEA.HI.X UR4, UR4, UR22, UR5, 0x7, UP0 ;  /* 0x0000001604047291 */ /* 0x000fe400080f3c05 */
[----:B------:R-:W-:-:S04]  /*1010*/  UIADD3 UR6, UP2, UPT, UR6, UR10, URZ ;  /* 0x0000000a06067290 */ /* 0x000fc8000ff5e0ff */
[----:B------:R-:W-:-:S05]  /*1020*/  UIADD3.X UR11, UPT, UPT, UR4, UR11, URZ, UP2, !UPT ;  /* 0x0000000b040b7290 */ /* 0x000fca00097fe4ff */
[----:B------:R-:W0:Y:S01]  /*1030*/  LDCU.64 UR4, c[0x0][0x3b8] ;  /* 0x00007700ff0477ac */ /* 0x000e220008000a00 */
[----:B------:R-:W-:Y:S02]  /*1040*/  HADD2.F32 R37, -RZ, R23.H0_H0 ;  /* 0x20000017ff257230 */ /* 0x000fe40000004100 */
[----:B------:R-:W-:Y:S01]  /*1050*/  HADD2.F32 R36, -RZ, R39.H0_H0 ;  /* 0x20000027ff247230 */ /* 0x000fe20000004100 */
[----:B------:R-:W-:Y:S02]  /*1060*/  UIMAD UR25, UR25, -0x7f, URZ ;  /* 0xffffff81191978a4 */ /* 0x000fe4000f8e02ff */
[----:B------:R-:W-:Y:S01]  /*1070*/  FSET.BF.GT.AND R37, R37, RZ, PT ;  /* 0x000000ff2525720a */ /* 0x000fe20003804000 */
[----:B------:R-:W-:-:S04]  /*1080*/  UIMAD.WIDE.U32 UR14, UR12, -0x7f, UR14 ;  /* 0xffffff810c0e78a5 */ /* 0x000fc8000f8e000e */
[----:B------:R-:W-:Y:S01]  /*1090*/  UIADD3 UR12, UPT, UPT, UR15, -UR12, UR25 ;  /* 0x8000000c0f0c7290 */ /* 0x000fe2000fffe019 */
[----:B------:R-:W-:Y:S01]  /*10a0*/  BSSY.RECONVERGENT B0, `(.L_x_11418) ;  /* 0x0000053000007945 */ /* 0x000fe20003800200 */
[----:B0-----:R-:W-:-:S04]  /*10b0*/  ULEA UR4, UP0, UR14, UR4, 0x2 ;  /* 0x000000040e047291 */ /* 0x001fc8000f8010ff */
[----:B------:R-:W-:Y:S01]  /*10c0*/  ULEA.HI.X UR5, UR14, UR5, UR12, 0x2, UP0 ;  /* 0x000000050e057291 */ /* 0x000fe200080f140c */
[--C-:B------:R-:W-:Y:S02]  /*10d0*/  HADD2.F32 R30, -RZ, R32.reuse.H0_H0 ;  /* 0x20000020ff1e7230 */ /* 0x100fe40000004100 */
[----:B------:R-:W-:-:S03]  /*10e0*/  HADD2.F32 R34, -RZ, R32.H1_H1 ;  /* 0x30000020ff227230 */ /* 0x000fc60000004100 */
[----:B------:R-:W-:Y:S02]  /*10f0*/  FSET.BF.GT.AND R32, R30, RZ, PT ;  /* 0x000000ff1e20720a */ /* 0x000fe40003804000 */
[----:B------:R-:W-:Y:S02]  /*1100*/  FSET.BF.GT.AND R30, R26, RZ, PT ;  /* 0x000000ff1a1e720a */ /* 0x000fe40003804000 */
[----:B------:R-:W-:-:S03]  /*1110*/  FSET.BF.GT.AND R34, R34, RZ, PT ;  /* 0x000000ff2222720a */ /* 0x000fc60003804000 */
[----:B------:R-:W-:Y:S02]  /*1120*/  FMUL R35, R35, R30 ;  /* 0x0000001e23237220 */ /* 0x000fe40000400000 */
[----:B------:R-:W-:Y:S01]  /*1130*/  FMUL R10, R31, R34 ;  /* 0x000000221f0a7220 */ /* 0x000fe20000400000 */
[--C-:B------:R-:W-:Y:S02]  /*1140*/  HADD2.F32 R31, -RZ, R22.reuse.H0_H0 ;  /* 0x20000016ff1f7230 */ /* 0x100fe40000004100 */
[----:B------:R-:W-:-:S03]  /*1150*/  HADD2.F32 R22, -RZ, R22.H1_H1 ;  /* 0x30000016ff167230 */ /* 0x000fc60000004100 */
[----:B------:R-:W-:Y:S02]  /*1160*/  FSET.BF.GT.AND R31, R31, RZ, PT ;  /* 0x000000ff1f1f720a */ /* 0x000fe40003804000 */
[----:B------:R-:W-:Y:S01]  /*1170*/  FSET.BF.GT.AND R33, R22, RZ, PT ;  /* 0x000000ff1621720a */ /* 0x000fe20003804000 */
[--C-:B------:R-:W-:Y:S02]  /*1180*/  HADD2.F32 R25, -RZ, R16.reuse.H0_H0 ;  /* 0x20000010ff197230 */ /* 0x100fe40000004100 */
[----:B------:R-:W-:Y:S02]  /*1190*/  HADD2.F32 R34, -RZ, R16.H1_H1 ;  /* 0x30000010ff227230 */ /* 0x000fe40000004100 */
[--C-:B------:R-:W-:Y:S02]  /*11a0*/  HADD2.F32 R30, -RZ, R21.reuse.H0_H0 ;  /* 0x20000015ff1e7230 */ /* 0x100fe40000004100 */
[----:B------:R-:W-:Y:S02]  /*11b0*/  HADD2.F32 R21, -RZ, R21.H1_H1 ;  /* 0x30000015ff157230 */ /* 0x000fe40000004100 */
[----:B------:R-:W-:-:S03]  /*11c0*/  HADD2.F32 R16, -RZ, R24.H0_H0 ;  /* 0x20000018ff107230 */ /* 0x000fc60000004100 */
[----:B------:R-:W-:Y:S01]  /*11d0*/  FSET.BF.GT.AND R21, R21, RZ, PT ;  /* 0x000000ff1515720a */ /* 0x000fe20003804000 */
[----:B------:R-:W-:Y:S02]  /*11e0*/  HADD2.F32 R24, -RZ, R24.H1_H1 ;  /* 0x30000018ff187230 */ /* 0x000fe40000004100 */
[----:B------:R-:W-:Y:S01]  /*11f0*/  @!P1 IMAD.MOV.U32 R12, RZ, RZ, RZ ;  /* 0x000000ffff0c9224 */ /* 0x000fe200078e00ff */
[----:B------:R-:W-:Y:S01]  /*1200*/  FSET.BF.GT.AND R30, R30, RZ, PT ;  /* 0x000000ff1e1e720a */ /* 0x000fe20003804000 */
[----:B------:R-:W-:Y:S01]  /*1210*/  FMUL R34, R34, R21 ;  /* 0x0000001522227220 */ /* 0x000fe20000400000 */
[----:B------:R-:W-:Y:S02]  /*1220*/  @!P1 IMAD.MOV.U32 R11, RZ, RZ, RZ ;  /* 0x000000ffff0b9224 */ /* 0x000fe400078e00ff */
[--C-:B------:R-:W-:Y:S02]  /*1230*/  HADD2.F32 R22, -RZ, R12.reuse.H0_H0 ;  /* 0x2000000cff167230 */ /* 0x100fe40000004100 */
[----:B------:R-:W-:Y:S01]  /*1240*/  FMUL R21, R16, R31 ;  /* 0x0000001f10157220 */ /* 0x000fe20000400000 */
[----:B------:R-:W-:-:S02]  /*1250*/  HADD2.F32 R12, -RZ, R12.H1_H1 ;  /* 0x3000000cff0c7230 */ /* 0x000fc40000004100 */
[----:B------:R-:W-:Y:S01]  /*1260*/  FMUL R16, R24, R33 ;  /* 0x0000002118107220 */ /* 0x000fe20000400000 */
[----:B------:R-:W-:Y:S01]  /*1270*/  FMUL R25, R25, R30 ;  /* 0x0000001e19197220 */ /* 0x000fe20000400000 */
[----:B------:R-:W-:Y:S01]  /*1280*/  HADD2.F32 R24, -RZ, R15.H0_H0 ;  /* 0x2000000fff187230 */ /* 0x000fe20000004100 */
[----:B------:R-:W-:Y:S01]  /*1290*/  FSET.BF.GT.AND R22, R22, RZ, PT ;  /* 0x000000ff1616720a */ /* 0x000fe20003804000 */
[----:B------:R-:W-:Y:S01]  /*12a0*/  HADD2.F32 R13, -RZ, R11.H0_H0 ;  /* 0x2000000bff0d7230 */ /* 0x000fe20000004100 */
[----:B------:R-:W-:Y:S01]  /*12b0*/  FSET.BF.GT.AND R12, R12, RZ, PT ;  /* 0x000000ff0c0c720a */ /* 0x000fe20003804000 */
[----:B------:R-:W-:Y:S02]  /*12c0*/  HADD2.F32 R30, -RZ, R15.H1_H1 ;  /* 0x3000000fff1e7230 */ /* 0x000fe40000004100 */
[----:B------:R-:W-:Y:S02]  /*12d0*/  HADD2.F32 R11, -RZ, R11.H1_H1 ;  /* 0x3000000bff0b7230 */ /* 0x000fe40000004100 */
[----:B------:R-:W-:Y:S01]  /*12e0*/  FMUL R29, R29, R32 ;  /* 0x000000201d1d7220 */ /* 0x000fe20000400000 */
[--C-:B------:R-:W-:Y:S01]  /*12f0*/  HADD2.F32 R32, -RZ, R19.reuse.H0_H0 ;  /* 0x20000013ff207230 */ /* 0x100fe20000004100 */
[----:B------:R-:W-:Y:S01]  /*1300*/  FSET.BF.GT.AND R15, R24, RZ, PT ;  /* 0x000000ff180f720a */ /* 0x000fe20003804000 */
[----:B------:R-:W-:Y:S01]  /*1310*/  HADD2.F32 R19, -RZ, R19.H1_H1 ;  /* 0x30000013ff137230 */ /* 0x000fe20000004100 */
[----:B------:R-:W-:Y:S01]  /*1320*/  FSET.BF.GT.AND R30, R30, RZ, PT ;  /* 0x000000ff1e1e720a */ /* 0x000fe20003804000 */
[----:B------:R-:W-:Y:S01]  /*1330*/  FMUL R13, R13, R22 ;  /* 0x000000160d0d7220 */ /* 0x000fe20000400000 */
[----:B------:R-:W-:Y:S01]  /*1340*/  FMUL R12, R11, R12 ;  /* 0x0000000c0b0c7220 */ /* 0x000fe20000400000 */
[----:B------:R-:W-:-:S02]  /*1350*/  FMUL R32, R32, R15 ;  /* 0x0000000f20207220 */ /* 0x000fc40000400000 */
[----:B------:R-:W-:Y:S01]  /*1360*/  FMUL R15, R19, R30 ;  /* 0x0000001e130f7220 */ /* 0x000fe20000400000 */
[C---:B------:R-:W-:Y:S01]  /*1370*/  FMUL R11, R13.reuse, UR8 ;  /* 0x000000080d0b7c20 */ /* 0x040fe20008400000 */
[--C-:B------:R-:W-:Y:S01]  /*1380*/  FMNMX3 R24, |R13|, RZ, |R12|.reuse, !PT ;  /* 0x000000ff0d187276 */ /* 0x100fe2000780060c */
[----:B------:R-:W-:Y:S01]  /*1390*/  FMUL R38, R12, UR8 ;  /* 0x000000080c267c20 */ /* 0x000fe20008400000 */
[----:B------:R-:W-:Y:S01]  /*13a0*/  FADD R19, RZ, R12 ;  /* 0x0000000cff137221 */ /* 0x000fe20000000000 */
[----:B------:R-:W-:Y:S01]  /*13b0*/  FMUL R12, R25, UR8 ;  /* 0x00000008190c7c20 */ /* 0x000fe20008400000 */
[----:B------:R-:W-:Y:S01]  /*13c0*/  FMUL R43, R34, UR8 ;  /* 0x00000008222b7c20 */ /* 0x000fe20008400000 */
[----:B------:R-:W-:Y:S01]  /*13d0*/  FADD R22, RZ, R13 ;  /* 0x0000000dff167221 */ /* 0x000fe20000000000 */
[----:B------:R-:W-:Y:S02]  /*13e0*/  @!P4 LEA R30, P0, R8, UR16, 0x1 ;  /* 0x00000010081ecc11 */ /* 0x000fe4000f8008ff */
[----:B------:R-:W-:-:S02]  /*13f0*/  F2FP.SATFINITE.E4M3.F32.PACK_AB_MERGE_C R11, RZ, R11, RZ ;  /* 0x0000000bff0b723e */ /* 0x000fc400048070ff */
[----:B------:R-:W-:Y:S02]  /*1400*/  F2FP.SATFINITE.E4M3.F32.PACK_AB_MERGE_C R38, RZ, R38, RZ ;  /* 0x00000026ff26723e */ /* 0x000fe400048070ff */
[----:B------:R-:W-:Y:S02]  /*1410*/  F2FP.SATFINITE.E4M3.F32.PACK_AB_MERGE_C R12, RZ, R12, RZ ;  /* 0x0000000cff0c723e */ /* 0x000fe400048070ff */
[----:B------:R-:W-:Y:S01]  /*1420*/  F2FP.SATFINITE.E4M3.F32.PACK_AB_MERGE_C R43, RZ, R43, RZ ;  /* 0x0000002bff2b723e */ /* 0x000fe200048070ff */
[C---:B------:R-:W-:Y:S01]  /*1430*/  FADD R22, R25.reuse, R22 ;  /* 0x0000001619167221 */ /* 0x040fe20000000000 */
[----:B------:R-:W-:Y:S02]  /*1440*/  FMNMX3 R24, |R25|, R24, |R34|, !PT ;  /* 0x0000001819187276 */ /* 0x000fe40007800622 */
[----:B------:R-:W-:Y:S02]  /*1450*/  @!P4 LEA.HI.X R31, R8, UR9, R9, 0x1, P0 ;  /* 0x00000009081fcc11 */ /* 0x000fe400080f0c09 */
[----:B------:R-:W-:-:S02]  /*1460*/  @!P4 PRMT R25, R38, 0x7604, R11 ;  /* 0x000076042619c816 */ /* 0x000fc4000000000b */
[----:B------:R-:W-:-:S03]  /*1470*/  @!P4 PRMT R33, R43, 0x7604, R12 ;  /* 0x000076042b21c816 */ /* 0x000fc6000000000c */
[----:B------:R0:W-:Y:S04]  /*1480*/  @!P4 STG.E.U16 desc[UR30][R30.64], R25 ;  /* 0x000000191e00c986 */ /* 0x0001e8000c10151e */
[----:B------:R0:W-:Y:S01]  /*1490*/  @!P4 STG.E.U16 desc[UR30][R6.64], R33 ;  /* 0x000000210600c986 */ /* 0x0001e2000c10151e */
[----:B------:R-:W-:Y:S01]  /*14a0*/  FMUL R26, R36, R37 ;  /* 0x00000025241a7220 */ /* 0x000fe20000400000 */
[----:B------:R-:W-:Y:S01]  /*14b0*/  FMUL R13, R32, UR8 ;  /* 0x00000008200d7c20 */ /* 0x000fe20008400000 */
[----:B------:R-:W-:Y:S01]  /*14c0*/  FMUL R40, R15, UR8 ;  /* 0x000000080f287c20 */ /* 0x000fe20008400000 */
[----:B------:R-:W-:Y:S01]  /*14d0*/  FMUL R37, R16, UR8 ;  /* 0x0000000810257c20 */ /* 0x000fe20008400000 */
[----:B------:R-:W-:Y:S01]  /*14e0*/  FMUL R42, R21, UR8 ;  /* 0x00000008152a7c20 */ /* 0x000fe20008400000 */
[----:B------:R-:W-:Y:S01]  /*14f0*/  FADD R19, R34, R19 ;  /* 0x0000001322137221 */ /* 0x000fe20000000000 */
[----:B------:R-:W-:-:S02]  /*1500*/  F2FP.SATFINITE.E4M3.F32.PACK_AB_MERGE_C R13, RZ, R13, RZ ;  /* 0x0000000dff0d723e */ /* 0x000fc400048070ff */
[----:B------:R-:W-:Y:S02]  /*1510*/  F2FP.SATFINITE.E4M3.F32.PACK_AB_MERGE_C R40, RZ, R40, RZ ;  /* 0x00000028ff28723e */ /* 0x000fe400048070ff */
[----:B------:R-:W-:Y:S02]  /*1520*/  F2FP.SATFINITE.E4M3.F32.PACK_AB_MERGE_C R37, RZ, R37, RZ ;  /* 0x00000025ff25723e */ /* 0x000fe400048070ff */
[----:B------:R-:W-:Y:S01]  /*1530*/  F2FP.SATFINITE.E4M3.F32.PACK_AB_MERGE_C R42, RZ, R42, RZ ;  /* 0x0000002aff2a723e */ /* 0x000fe200048070ff */
[----:B0-----:R-:W-:Y:S06]  /*1540*/  @P4 BRA `(.L_x_11419) ;  /* 0x0000000000204947 */ /* 0x001fec0003800000 */
        /* <DEDUP_REMOVED lines=8> */
.L_x_11419:
[----:B------:R-:W-:Y:S05]  /*15d0*/  BSYNC.RECONVERGENT B0 ;  /* 0x0000000000007941 */ /* 0x000fea0003800200 */
.L_x_11418:
        /* <DEDUP_REMOVED lines=12> */
.L_x_11421:
[----:B------:R-:W-:Y:S05]  /*16a0*/  BSYNC.RECONVERGENT B0 ;  /* 0x0000000000007941 */ /* 0x000fea0003800200 */
.L_x_11420:
[----:B------:R-:W-:Y:S01]  /*16b0*/  VIADD R34, R0, 0x1e ;  /* 0x0000001e00227836 */ /* 0x000fe20000000000 */
[----:B------:R-:W-:Y:S01]  /*16c0*/  USHF.L.U32 UR12, UR33, 0x2, URZ ;  /* 0x00000002210c7899 */ /* 0x000fe200080006ff */
[C---:B------:R-:W-:Y:S01]  /*16d0*/  FADD R5, R21.reuse, R22 ;  /* 0x0000001615057221 */ /* 0x040fe20000000000 */
[----:B------:R-:W-:Y:S01]  /*16e0*/  USHF.L.U64.HI UR14, UR33, 0x2, UR34 ;  /* 0x00000002210e7899 */ /* 0x000fe20008010222 */
[----:B------:R-:W-:Y:S01]  /*16f0*/  FMNMX3 R24, |R21|, R24, |R16|, !PT ;  /* 0x0000001815187276 */ /* 0x000fe20007800610 */
[----:B------:R-:W-:Y:S01]  /*1700*/  FADD R16, R16, R19 ;  /* 0x0000001310107221 */ /* 0x000fe20000000000 */
[----:B------:R-:W-:Y:S01]  /*1710*/  LOP3.LUT R34, R34, 0x1f, RZ, 0xc0, !PT ;  /* 0x0000001f22227812 */ /* 0x000fe200078ec0ff */
[----:B-1----:R-:W-:Y:S01]  /*1720*/  FADD R9, R32, R5 ;  /* 0x0000000520097221 */ /* 0x002fe20000000000 */
[----:B------:R-:W-:Y:S01]  /*1730*/  IADD3 R22, P0, PT, R4, UR12, RZ ;  /* 0x0000000c04167c10 */ /* 0x000fe2000ff1e0ff */
[----:B------:R-:W-:Y:S01]  /*1740*/  FADD R5, R15, R16 ;  /* 0x000000100f057221 */ /* 0x000fe20000000000 */
[----:B------:R-:W-:Y:S01]  /*1750*/  ISETP.LT.U32.AND P5, PT, R34, UR13, !P5 ;  /* 0x0000000d22007c0c */ /* 0x000fe2000efa1070 */
[----:B0-----:R-:W-:Y:S01]  /*1760*/  IMAD.U32 R7, RZ, RZ, UR33 ;  /* 0x00000021ff077e24 */ /* 0x001fe2000f8e00ff */
[----:B------:R-:W-:Y:S01]  /*1770*/  LOP3.LUT R8, R14, 0x1f, RZ, 0xc0, !PT ;  /* 0x0000001f0e087812 */ /* 0x000fe200078ec0ff */
[----:B------:R-:W-:Y:S01]  /*1780*/  IMAD.U32 R21, RZ, RZ, UR33 ;  /* 0x00000021ff157e24 */ /* 0x000fe2000f8e00ff */
[----:B------:R-:W-:-:S02]  /*1790*/  IADD3.X R27, PT, PT, R27, UR14, RZ, P0, !PT ;  /* 0x0000000e1b1b7c10 */ /* 0x000fc400087fe4ff */
[----:B------:R-:W-:Y:S01]  /*17a0*/  IADD3 R14, P0, PT, R34, R22, RZ ;  /* 0x00000016220e7210 */ /* 0x000fe20007f1e0ff */
[----:B------:R0:W1:Y:S01]  /*17b0*/  SHFL.IDX PT, R4, R9, R8, 0x1f ;  /* 0x00001f0809047589 */ /* 0x00006200000e0000 */
[----:B------:R-:W-:Y:S02]  /*17c0*/  FMNMX3 R32, |R32|, R24, |R15|, !PT ;  /* 0x0000001820207276 */ /* 0x000fe4000780060f */
[C---:B------:R-:W-:Y:S01]  /*17d0*/  ISETP.GE.U32.OR P3, PT, R17.reuse, UR13, P3 ;  /* 0x0000000d11007c0c */ /* 0x040fe20009f66470 */
[----:B------:R-:W-:Y:S01]  /*17e0*/  IMAD.X R15, RZ, RZ, R27, P0 ;  /* 0x000000ffff0f7224 */ /* 0x000fe200000e061b */
[----:B------:R2:W3:Y:S01]  /*17f0*/  SHFL.IDX PT, R5, R5, R8, 0x1f ;  /* 0x00001f0805057589 */ /* 0x0004e200000e0000 */
[----:B------:R-:W-:Y:S01]  /*1800*/  @P5 IADD3 R30, P1, PT, R14, UR12, RZ ;  /* 0x0000000c0e1e5c10 */ /* 0x000fe2000ff3e0ff */
[----:B------:R-:W-:Y:S01]  /*1810*/  VOTEU.ANY UP0, P5 ;  /* 0x0000000000ff7886 */ /* 0x000fe20002800100 */
[----:B------:R-:W-:Y:S01]  /*1820*/  IADD3 R22, P0, PT, R17, R22, RZ ;  /* 0x0000001611167210 */ /* 0x000fe20007f1e0ff */
[----:B------:R-:W-:Y:S01]  /*1830*/  IMAD.U32 R17, RZ, RZ, UR33 ;  /* 0x00000021ff117e24 */ /* 0x000fe2000f8e00ff */
[----:B------:R-:W-:Y:S01]  /*1840*/  @P5 IADD3.X R19, PT, PT, R15, UR14, RZ, P1, !PT ;  /* 0x0000000e0f135c10 */ /* 0x000fe20008ffe4ff */
[--C-:B0-----:R-:W-:Y:S01]  /*1850*/  @P5 IMAD.MOV.U32 R9, RZ, RZ, R15.reuse ;  /* 0x000000ffff095224 */ /* 0x101fe200078e000f */
[----:B------:R-:W-:Y:S01]  /*1860*/  @UP0 UIMAD UR10, UR34, 0x5, URZ ;  /* 0x00000005220a08a4 */ /* 0x000fe2000f8e02ff */
[----:B------:R-:W-:Y:S01]  /*1870*/  @P5 IMAD.WIDE.U32 R6, R7, 0x5, R14 ;  /* 0x0000000507065825 */ /* 0x000fe200078e000e */
[----:B------:R-:W-:Y:S01]  /*1880*/  @P5 SHF.L.U64.HI R19, R30, 0x2, R19 ;  /* 0x000000021e135819 */ /* 0x000fe20000010213 */
[----:B------:R-:W-:-:S02]  /*1890*/  @UP0 UIMAD UR12, UR34, 0x6, URZ ;  /* 0x00000006220c08a4 */ /* 0x000fc4000f8e02ff */
[----:B------:R-:W-:Y:S01]  /*18a0*/  @P5 IMAD.SHL.U32 R30, R30, 0x4, RZ ;  /* 0x000000041e1e5824 */ /* 0x000fe200078e00ff */
[----:B------:R-:W-:Y:S01]  /*18b0*/  @UP0 UIMAD UR14, UR34, 0x7, URZ ;  /* 0x00000007220e08a4 */ /* 0x000fe2000f8e02ff */
[--C-:B--2---:R-:W-:Y:S02]  /*18c0*/  @P5 IMAD.MOV.U32 R8, RZ, RZ, R14.reuse ;  /* 0x000000ffff085224 */ /* 0x104fe400078e000e */
[----:B------:R-:W-:Y:S01]  /*18d0*/  @P5 IMAD.MOV.U32 R44, RZ, RZ, R14 ;  /* 0x000000ffff2c5224 */ /* 0x000fe200078e000e */
[C---:B------:R-:W-:Y:S01]  /*18e0*/  @P5 IADD3 R24, P1, PT, R30.reuse, UR18, RZ ;  /* 0x000000121e185c10 */ /* 0x040fe2000ff3e0ff */
[----:B------:R-:W-:Y:S01]  /*18f0*/  @P5 IMAD.MOV.U32 R45, RZ, RZ, R15 ;  /* 0x000000ffff2d5224 */ /* 0x000fe200078e000f */
[----:B------:R-:W-:Y:S01]  /*1900*/  @P5 IADD3 R30, P2, PT, R30, UR19, RZ ;  /* 0x000000131e1e5c10 */ /* 0x000fe2000ff5e0ff */
[----:B------:R-:W-:Y:S01]  /*1910*/  @P5 IMAD.WIDE.U32 R8, R17, 0x6, R8 ;  /* 0x0000000611085825 */ /* 0x000fe200078e0008 */
[C---:B------:R-:W-:Y:S02]  /*1920*/  @P5 IADD3.X R25, PT, PT, R19.reuse, UR20, RZ, P1, !PT ;  /* 0x0000001413195c10 */ /* 0x040fe40008ffe4ff */
[----:B------:R-:W-:Y:S01]  /*1930*/  @P5 IADD3.X R31, PT, PT, R19, UR21, RZ, P2, !PT ;  /* 0x00000015131f5c10 */ /* 0x000fe200097fe4ff */
[----:B------:R-:W-:-:S02]  /*1940*/  @P5 VIADD R17, R7, UR10 ;  /* 0x0000000a07115c36 */ /* 0x000fc40008000000 */
[----:B------:R-:W-:Y:S02]  /*1950*/  @!P5 IMAD.MOV.U32 R14, RZ, RZ, RZ ;  /* 0x000000ffff0ed224 */ /* 0x000fe400078e00ff */
[----:B------:R-:W-:-:S04]  /*1960*/  @P5 IMAD.WIDE.U32 R44, R21, 0x7, R44 ;  /* 0x00000007152c5825 */ /* 0x000fc800078e002c */
[C---:B------:R-:W-:Y:S01]  /*1970*/  @P5 IMAD.SHL.U32 R15, R6.reuse, 0x4, RZ ;  /* 0x00000004060f5824 */ /* 0x040fe200078e00ff */
[----:B------:R0:W5:Y:S01]  /*1980*/  @P5 LDG.E R14, desc[UR30][R24.64] ;  /* 0x0000001e180e5981 */ /* 0x000162000c1e1900 */
[----:B------:R-:W-:Y:S01]  /*1990*/  @P5 VIADD R7, R9, UR12 ;  /* 0x0000000c09075c36 */ /* 0x000fe20008000000 */
[----:B------:R-:W-:Y:S01]  /*19a0*/  @P5 SHF.L.U64.HI R9, R6, 0x2, R17 ;  /* 0x0000000206095819 */ /* 0x000fe20000010211 */
[----:B------:R-:W-:Y:S02]  /*19b0*/  @P5 VIADD R17, R45, UR14 ;  /* 0x0000000e2d115c36 */ /* 0x000fe40008000000 */
[C---:B------:R-:W-:Y:S01]  /*19c0*/  @P5 IMAD.SHL.U32 R6, R8.reuse, 0x4, RZ ;  /* 0x0000000408065824 */ /* 0x040fe200078e00ff */
[----:B------:R-:W-:Y:S01]  /*19d0*/  @P5 SHF.L.U64.HI R7, R8, 0x2, R7 ;  /* 0x0000000208075819 */ /* 0x000fe20000010207 */
[C---:B------:R-:W-:Y:S01]  /*19e0*/  @P5 IMAD.SHL.U32 R16, R44.reuse, 0x4, RZ ;  /* 0x000000042c105824 */ /* 0x040fe200078e00ff */
[----:B------:R-:W-:Y:S01]  /*19f0*/  @P5 SHF.L.U64.HI R17, R44, 0x2, R17 ;  /* 0x000000022c115819 */ /* 0x000fe20000010211 */
[----:B------:R-:W-:Y:S01]  /*1a00*/  @!P5 IMAD.MOV.U32 R33, RZ, RZ, RZ ;  /* 0x000000ffff21d224 */ /* 0x000fe200078e00ff */
[----:B0-----:R-:W-:-:S02]  /*1a10*/  @P5 IADD3 R24, P1, PT, R15, UR18, RZ ;  /* 0x000000120f185c10 */ /* 0x001fc4000ff3e0ff */
[----:B------:R-:W-:Y:S02]  /*1a20*/  @P5 IADD3 R44, P2, PT, R15, UR19, RZ ;  /* 0x000000130f2c5c10 */ /* 0x000fe4000ff5e0ff */
[C---:B------:R-:W-:Y:S01]  /*1a30*/  @P5 IADD3.X R25, PT, PT, R9.reuse, UR20, RZ, P1, !PT ;  /* 0x0000001409195c10 */ /* 0x040fe20008ffe4ff */
[----:B------:R-:W-:Y:S01]  /*1a40*/  @!P5 IMAD.MOV.U32 R19, RZ, RZ, RZ ;  /* 0x000000ffff13d224 */ /* 0x000fe200078e00ff */
[C---:B------:R-:W-:Y:S01]  /*1a50*/  @P5 IADD3 R8, P1, PT, R6.reuse, UR18, RZ ;  /* 0x0000001206085c10 */ /* 0x040fe2000ff3e0ff */
[----:B------:R-:W-:Y:S01]  /*1a60*/  @!P5 IMAD.MOV.U32 R15, RZ, RZ, RZ ;  /* 0x000000ffff0fd224 */ /* 0x000fe200078e00ff */
[----:B------:R-:W-:Y:S01]  /*1a70*/  @P5 IADD3.X R45, PT, PT, R9, UR21, RZ, P2, !PT ;  /* 0x00000015092d5c10 */ /* 0x000fe200097fe4ff */
[----:B------:R-:W-:Y:S01]  /*1a80*/  @!P5 IMAD.MOV.U32 R36, RZ, RZ, RZ ;  /* 0x000000ffff24d224 */ /* 0x000fe200078e00ff */
[----:B------:R-:W-:Y:S01]  /*1a90*/  @P5 IADD3.X R9, PT, PT, R7, UR20, RZ, P1, !PT ;  /* 0x0000001407095c10 */ /* 0x000fe20008ffe4ff */
[----:B------:R-:W-:Y:S01]  /*1aa0*/  @!P5 IMAD.MOV.U32 R21, RZ, RZ, RZ ;  /* 0x000000ffff15d224 */ /* 0x000fe200078e00ff */
[----:B------:R-:W-:Y:S01]  /*1ab0*/  @P5 IADD3 R6, P1, PT, R6, UR19, RZ ;  /* 0x0000001306065c10 */ /* 0x000fe2000ff3e0ff */
[----:B------:R0:W5:Y:S01]  /*1ac0*/  @P5 LDG.E R15, desc[UR30][R24.64] ;  /* 0x0000001e180f5981 */ /* 0x000162000c1e1900 */
[----:B------:R-:W-:-:S02]  /*1ad0*/  FMUL R41, R35, UR8 ;  /* 0x0000000823297c20 */ /* 0x000fc40008400000 */
[----:B------:R-:W-:Y:S01]  /*1ae0*/  @P5 IADD3.X R7, PT, PT, R7, UR21, RZ, P1, !PT ;  /* 0x0000001507075c10 */ /* 0x000fe20008ffe4ff */
[----:B------:R2:W5:Y:S04]  /*1af0*/  @P5 LDG.E R19, desc[UR30][R44.64] ;  /* 0x0000001e2c135981 */ /* 0x000568000c1e1900 */
[----:B------:R-:W5:Y:S01]  /*1b00*/  @P5 LDG.E R33, desc[UR30][R30.64] ;  /* 0x0000001e1e215981 */ /* 0x000f62000c1e1900 */
[----:B0-----:R-:W-:-:S03]  /*1b10*/  @P5 IADD3 R24, P2, PT, R16, UR18, RZ ;  /* 0x0000001210185c10 */ /* 0x001fc6000ff5e0ff */
[----:B------:R0:W5:Y:S01]  /*1b20*/  @P5 LDG.E R36, desc[UR30][R8.64] ;  /* 0x0000001e08245981 */ /* 0x000162000c1e1900 */
[----:B--2---:R-:W-:Y:S01]  /*1b30*/  FMUL R45, R28, UR8 ;  /* 0x000000081c2d7c20 */ /* 0x004fe20008400000 */
[----:B------:R-:W-:Y:S02]  /*1b40*/  @P5 IADD3.X R25, PT, PT, R17, UR20, RZ, P2, !PT ;  /* 0x0000001411195c10 */ /* 0x000fe400097fe4ff */
[----:B------:R2:W5:Y:S01]  /*1b50*/  @P5 LDG.E R21, desc[UR30][R6.64] ;  /* 0x0000001e06155981 */ /* 0x000562000c1e1900 */
[----:B------:R-:W-:Y:S02]  /*1b60*/  @!P5 CS2R R30, SRZ ;  /* 0x00000000001ed805 */ /* 0x000fe4000001ff00 */
[----:B------:R-:W-:Y:S01]  /*1b70*/  @P5 IADD3 R16, P1, PT, R16, UR19, RZ ;  /* 0x0000001310105c10 */ /* 0x000fe2000ff3e0ff */
[----:B0-----:R-:W-:Y:S01]  /*1b80*/  HADD2.F32 R9, -RZ, R23.H1_H1 ;  /* 0x30000017ff097230 */ /* 0x001fe20000004100 */
[----:B------:R-:W-:Y:S01]  /*1b90*/  F2FP.SATFINITE.E4M3.F32.PACK_AB_MERGE_C R45, RZ, R45, RZ ;  /* 0x0000002dff2d723e */ /* 0x000fe200048070ff */
[----:B------:R-:W-:Y:S01]  /*1ba0*/  IMAD.X R23, RZ, RZ, R27, P0 ;  /* 0x000000ffff177224 */ /* 0x000fe200000e061b */
[----:B------:R-:W-:Y:S01]  /*1bb0*/  @!P3 LEA R8, P0, R22, UR16, 0x1 ;  /* 0x000000101608bc11 */ /* 0x000fe2000f8008ff */
[----:B------:R0:W5:Y:S01]  /*1bc0*/  @P5 LDG.E R31, desc[UR30][R24.64] ;  /* 0x0000001e181f5981 */ /* 0x000162000c1e1900 */
[----:B--2---:R-:W-:-:S02]  /*1bd0*/  F2FP.SATFINITE.E4M3.F32.PACK_AB_MERGE_C R6, RZ, R41, RZ ;  /* 0x00000029ff06723e */ /* 0x004fc400048070ff */
[----:B------:R-:W-:Y:S02]  /*1be0*/  @P5 IADD3.X R17, PT, PT, R17, UR21, RZ, P1, !PT ;  /* 0x0000001511115c10 */ /* 0x000fe40008ffe4ff */
[----:B------:R-:W-:Y:S02]  /*1bf0*/  FSET.BF.GT.AND R44, R9, RZ, PT ;  /* 0x000000ff092c720a */ /* 0x000fe40003804000 */
[----:B------:R-:W-:Y:S01]  /*1c00*/  FMNMX3 R32, |R28|, R32, |R35|, !PT ;  /* 0x000000201c207276 */ /* 0x000fe20007800623 */
[----:B------:R-:W-:Y:S01]  /*1c10*/  FADD R28, RZ, R28 ;  /* 0x0000001cff1c7221 */ /* 0x000fe20000000000 */
[----:B------:R-:W-:Y:S02]  /*1c20*/  @!P3 LEA.HI.X R9, R22, UR9, R23, 0x1, P0 ;  /* 0x000000091609bc11 */ /* 0x000fe400080f0c17 */
[----:B0-----:R-:W-:Y:S01]  /*1c30*/  @!P3 PRMT R24, R6, 0x7604, R45 ;  /* 0x000076040618b816 */ /* 0x001fe2000000002d */
[----:B------:R-:W-:Y:S01]  /*1c40*/  FADD R35, RZ, R35 ;  /* 0x00000023ff237221 */ /* 0x000fe20000000000 */
[----:B------:R-:W-:Y:S01]  /*1c50*/  HADD2.F32 R41, -RZ, R39.H1_H1 ;  /* 0x30000027ff297230 */ /* 0x000fe20000004100 */
[----:B------:R0:W5:Y:S01]  /*1c60*/  @P5 LDG.E R30, desc[UR30][R16.64] ;  /* 0x0000001e101e5981 */ /* 0x000162000c1e1900 */
[C---:B------:R-:W-:Y:S01]  /*1c70*/  FADD R25, R29.reuse, R28 ;  /* 0x0000001c1d197221 */ /* 0x040fe20000000000 */
[C---:B------:R-:W-:Y:S01]  /*1c80*/  FMNMX3 R39, |R29|.reuse, R32, |R10|, !PT ;  /* 0x000000201d277276 */ /* 0x040fe2000780060a */
[----:B------:R-:W-:Y:S01]  /*1c90*/  FMUL R29, R29, UR8 ;  /* 0x000000081d1d7c20 */ /* 0x000fe20008400000 */
[----:B------:R2:W-:Y:S01]  /*1ca0*/  @!P3 STG.E.U16 desc[UR30][R8.64], R24 ;  /* 0x000000180800b986 */ /* 0x0005e2000c10151e */
[----:B------:R-:W-:Y:S01]  /*1cb0*/  FMUL R41, R41, R44 ;  /* 0x0000002c29297220 */ /* 0x000fe20000400000 */
[----:B------:R-:W-:-:S02]  /*1cc0*/  LOP3.LUT R44, R45, 0xff, RZ, 0xc0, !PT ;  /* 0x000000ff2d2c7812 */ /* 0x000fc400078ec0ff */
[----:B0-----:R-:W-:Y:S02]  /*1cd0*/  @!P3 IADD3 R17, P0, PT, R22, UR33, RZ ;  /* 0x000000211611bc10 */ /* 0x001fe4000ff1e0ff */
[----:B------:R-:W-:Y:S01]  /*1ce0*/  F2FP.SATFINITE.E4M3.F32.PACK_AB_MERGE_C R29, RZ, R29, RZ ;  /* 0x0000001dff1d723e */ /* 0x000fe200048070ff */
[C---:B--2---:R-:W-:Y:S01]  /*1cf0*/  FADD R24, R10.reuse, R35 ;  /* 0x000000230a187221 */ /* 0x044fe20000000000 */
[----:B------:R-:W-:Y:S01]  /*1d00*/  FMUL R10, R10, UR8 ;  /* 0x000000080a0a7c20 */ /* 0x000fe20008400000 */
[----:B------:R-:W-:Y:S02]  /*1d10*/  @!P3 IADD3.X R28, PT, PT, R23, UR34, RZ, P0, !PT ;  /* 0x00000022171cbc10 */ /* 0x000fe400087fe4ff */
[----:B------:R-:W-:Y:S02]  /*1d20*/  @!P3 LEA R16, P0, R17, UR16, 0x1 ;  /* 0x000000101110bc11 */ /* 0x000fe4000f8008ff */
[----:B------:R-:W-:Y:S01]  /*1d30*/  F2FP.SATFINITE.E4M3.F32.PACK_AB_MERGE_C R10, RZ, R10, RZ ;  /* 0x0000000aff0a723e */ /* 0x000fe200048070ff */
[----:B------:R-:W-:Y:S01]  /*1d40*/  IMAD R44, R29, 0x100, R44 ;  /* 0x000001001d2c7824 */ /* 0x000fe200078e022c */
[----:B------:R-:W-:-:S02]  /*1d50*/  @!P3 LEA.HI.X R17, R17, UR9, R28, 0x1, P0 ;  /* 0x000000091111bc11 */ /* 0x000fc400080f0c1c */
[----:B------:R-:W-:Y:S01]  /*1d60*/  @!P3 PRMT R29, R10, 0x7604, R29 ;  /* 0x000076040a1db816 */ /* 0x000fe2000000001d */
[----:B-----5:R-:W-:-:S04]  /*1d70*/  HADD2.F32 R7, -RZ, R20.H0_H0 ;  /* 0x20000014ff077230 */ /* 0x020fc80000004100 */
[----:B------:R0:W-:Y:S01]  /*1d80*/  @!P3 STG.E.U16 desc[UR30][R16.64], R29 ;  /* 0x0000001d1000b986 */ /* 0x0001e2000c10151e */
[----:B------:R-:W-:Y:S01]  /*1d90*/  FSET.BF.GT.AND R7, R7, RZ, PT ;  /* 0x000000ff0707720a */ /* 0x000fe20003804000 */
[----:B------:R-:W-:Y:S02]  /*1da0*/  HADD2.F32 R32, -RZ, R18.H0_H0 ;  /* 0x20000012ff207230 */ /* 0x000fe40000004100 */
[----:B------:R-:W-:Y:S02]  /*1db0*/  HADD2.F32 R20, -RZ, R20.H1_H1 ;  /* 0x30000014ff147230 */ /* 0x000fe40000004100 */
[----:B------:R-:W-:Y:S01]  /*1dc0*/  FMUL R9, R41, UR8 ;  /* 0x0000000829097c20 */ /* 0x000fe20008400000 */
[----:B------:R-:W-:Y:S02]  /*1dd0*/  HADD2.F32 R18, -RZ, R18.H1_H1 ;  /* 0x30000012ff127230 */ /* 0x000fe40000004100 */
[----:B------:R-:W-:Y:S01]  /*1de0*/  FMUL R32, R32, R7 ;  /* 0x0000000720207220 */ /* 0x000fe20000400000 */
[----:B------:R-:W-:Y:S01]  /*1df0*/  FMUL R28, R26, UR8 ;  /* 0x000000081a1c7c20 */ /* 0x000fe20008400000 */
[----:B------:R-:W-:Y:S01]  /*1e00*/  FSET.BF.GT.AND R7, R20, RZ, PT ;  /* 0x000000ff1407720a */ /* 0x000fe20003804000 */
[----:B------:R-:W-:Y:S01]  /*1e10*/  BSSY.RECONVERGENT B0, `(.L_x_11422) ;  /* 0x000000e000007945 */ /* 0x000fe20003800200 */
[----:B------:R-:W-:Y:S01]  /*1e20*/  FMUL R8, R32, UR8 ;  /* 0x0000000820087c20 */ /* 0x000fe20008400000 */
[----:B------:R-:W-:-:S02]  /*1e30*/  F2FP.SATFINITE.E4M3.F32.PACK_AB_MERGE_C R9, RZ, R9, RZ ;  /* 0x00000009ff09723e */ /* 0x000fc400048070ff */
[----:B------:R-:W-:Y:S01]  /*1e40*/  FMUL R18, R18, R7 ;  /* 0x0000000712127220 */ /* 0x000fe20000400000 */
[----:B------:R-:W-:Y:S01]  /*1e50*/  F2FP.SATFINITE.E4M3.F32.PACK_AB_MERGE_C R28, RZ, R28, RZ ;  /* 0x0000001cff1c723e */ /* 0x000fe200048070ff */
[----:B01-3--:R-:W-:Y:S06]  /*1e60*/  @P3 BRA `(.L_x_11423) ;  /* 0x0000000000203947 */ /* 0x00bfec0003800000 */
[----:B------:R-:W-:Y:S02]  /*1e70*/  ULOP3.LUT UR10, UR28, 0xfffffffe, URZ, 0xc0, !UPT ;  /* 0xfffffffe1c0a7892 */ /* 0x000fe4000f8ec0ff */
[----:B------:R-:W-:-:S04]  /*1e80*/  ULOP3.LUT UR12, UR29, 0x7fffffff, URZ, 0xc0, !UPT ;  /* 0x7fffffff1d0c7892 */ /* 0x000fc8000f8ec0ff */
[----:B------:R-:W-:-:S04]  /*1e90*/  IADD3 R7, P0, PT, R22, UR10, RZ ;  /* 0x0000000a16077c10 */ /* 0x000fc8000ff1e0ff */
[----:B------:R-:W-:Y:S02]  /*1ea0*/  IADD3.X R20, PT, PT, R23, UR12, RZ, P0, !PT ;  /* 0x0000000c17147c10 */ /* 0x000fe400087fe4ff */
[----:B------:R-:W-:-:S04]  /*1eb0*/  LEA R16, P0, R7, UR16, 0x1 ;  /* 0x0000001007107c11 */ /* 0x000fc8000f8008ff */
[----:B------:R-:W-:Y:S02]  /*1ec0*/  LEA.HI.X R17, R7, UR9, R20, 0x1, P0 ;  /* 0x0000000907117c11 */ /* 0x000fe400080f0c14 */
[----:B------:R-:W-:-:S05]  /*1ed0*/  PRMT R7, R9, 0x7604, R28 ;  /* 0x0000760409077816 */ /* 0x000fca000000001c */
[----:B------:R0:W-:Y:S02]  /*1ee0*/  STG.E.U16 desc[UR30][R16.64], R7 ;  /* 0x0000000710007986 */ /* 0x0001e4000c10151e */
.L_x_11423:
[----:B------:R-:W-:Y:S05]  /*1ef0*/  BSYNC.RECONVERGENT B0 ;  /* 0x0000000000007941 */ /* 0x000fea0003800200 */
.L_x_11422:
[----:B0-----:R-:W-:Y:S01]  /*1f00*/  FMUL R7, R18, UR8 ;  /* 0x0000000812077c20 */ /* 0x001fe20008400000 */
        /* <DEDUP_REMOVED lines=12> */
.L_x_11425:
[----:B------:R-:W-:Y:S05]  /*1fd0*/  BSYNC.RECONVERGENT B0 ;  /* 0x0000000000007941 */ /* 0x000fea0003800200 */
.L_x_11424:
[----:B0-----:R-:W0:Y:S01]  /*1fe0*/  S2R R16, SR_TID.X ;  /* 0x0000000000107919 */ /* 0x001e220000002100 */
[----:B------:R-:W-:Y:S01]  /*1ff0*/  USHF.L.U32 UR14, UR33, 0x2, URZ ;  /* 0x00000002210e7899 */ /* 0x000fe200080006ff */
[----:B------:R-:W-:Y:S01]  /*2000*/  FMNMX3 R39, |R26|, R39, |R41|, !PT ;  /* 0x000000271a277276 */ /* 0x000fe20007800629 */
[----:B------:R-:W-:Y:S01]  /*2010*/  USHF.L.U64.HI UR12, UR33, 0x2, UR34 ;  /* 0x00000002210c7899 */ /* 0x000fe20008010222 */
[----:B------:R-:W-:Y:S01]  /*2020*/  FADD R41, R41, R24 ;  /* 0x0000001829297221 */ /* 0x000fe20000000000 */
[----:B------:R-:W-:-:S05]  /*2030*/  IMAD.U32 R28, R28, 0x10000, RZ ;  /* 0x000100001c1c7824 */ /* 0x000fca00078e00ff */
[----:B------:R-:W-:-:S04]  /*2040*/  LOP3.LUT R29, R28, 0xff0000, RZ, 0xc0, !PT ;  /* 0x00ff00001c1d7812 */ /* 0x000fc800078ec0ff */
[----:B------:R-:W-:Y:S02]  /*2050*/  LOP3.LUT R44, R29, 0xffff, R44, 0xf8, !PT ;  /* 0x0000ffff1d2c7812 */ /* 0x000fe400078ef82c */
[----:B0-----:R-:W-:-:S05]  /*2060*/  SHF.R.U32.HI R16, RZ, 0x5, R16 ;  /* 0x00000005ff107819 */ /* 0x001fca0000011610 */
[C---:B------:R-:W-:Y:S02]  /*2070*/  IMAD.SHL.U32 R17, R16.reuse, 0x4, RZ ;  /* 0x0000000410117824 */ /* 0x040fe400078e00ff */
[----:B------:R-:W-:Y:S02]  /*2080*/  IMAD.SHL.U32 R16, R16, 0x10, RZ ;  /* 0x0000001010107824 */ /* 0x000fe400078e00ff */
[C---:B------:R-:W-:Y:S02]  /*2090*/  VIADD R20, R17.reuse, 0x3 ;  /* 0x0000000311147836 */ /* 0x040fe40000000000 */
[----:B------:R-:W-:Y:S02]  /*20a0*/  IMAD R16, R16, UR33, RZ ;  /* 0x0000002110107c24 */ /* 0x000fe4000f8e02ff */
[----:B------:R-:W-:Y:S01]  /*20b0*/  VIADD R17, R17, 0x2 ;  /* 0x0000000211117836 */ /* 0x000fe20000000000 */
[----:B------:R-:W-:Y:S01]  /*20c0*/  ISETP.GE.U32.AND P1, PT, R20, UR7, PT ;  /* 0x0000000714007c0c */ /* 0x000fe2000bf26070 */
[----:B------:R-:W-:-:S02]  /*20d0*/  VIADD R20, R0, 0x1d ;  /* 0x0000001d00147836 */ /* 0x000fc40000000000 */
[----:B------:R-:W-:Y:S01]  /*20e0*/  VIADD R16, R16, UR14 ;  /* 0x0000000e10107c36 */ /* 0x000fe20008000000 */
[----:B------:R-:W-:Y:S01]  /*20f0*/  ISETP.GE.U32.AND P0, PT, R17, UR7, PT ;  /* 0x0000000711007c0c */ /* 0x000fe2000bf06070 */
[----:B------:R-:W-:Y:S01]  /*2100*/  FADD R17, R26, R25 ;  /* 0x000000191a117221 */ /* 0x000fe20000000000 */
[----:B------:R-:W-:Y:S01]  /*2110*/  LOP3.LUT R20, R20, 0x1f, RZ, 0xc0, !PT ;  /* 0x0000001f14147812 */ /* 0x000fe200078ec0ff */
[----:B------:R-:W-:Y:S01]  /*2120*/  IMAD.U32 R25, RZ, RZ, UR33 ;  /* 0x00000021ff197e24 */ /* 0x000fe2000f8e00ff */
[----:B------:R-:W-:Y:S02]  /*2130*/  IADD3 R35, P2, PT, R16, UR14, RZ ;  /* 0x0000000e10237c10 */ /* 0x000fe4000ff5e0ff */
[C---:B------:R-:W-:Y:S02]  /*2140*/  ISETP.LT.U32.AND P1, PT, R20.reuse, UR13, !P1 ;  /* 0x0000000d14007c0c */ /* 0x040fe4000cf21070 */
[----:B------:R-:W-:Y:S02]  /*2150*/  IADD3.X R16, PT, PT, R27, UR12, RZ, P2, !PT ;  /* 0x0000000c1b107c10 */ /* 0x000fe400097fe4ff */
[----:B------:R-:W-:-:S05]  /*2160*/  IADD3 R22, P2, PT, R20, R35, RZ ;  /* 0x0000002314167210 */ /* 0x000fca0007f5e0ff */
[----:B------:R-:W-:-:S04]  /*2170*/  IMAD.X R23, RZ, RZ, R16, P2 ;  /* 0x000000ffff177224 */ /* 0x000fc800010e0610 */
[----:B------:R-:W-:Y:S01]  /*2180*/  VOTEU.ANY UP0, P1 ;  /* 0x0000000000ff7886 */ /* 0x000fe20000800100 */
[----:B------:R-:W-:-:S04]  /*2190*/  @P1 IMAD.WIDE.U32 R24, R25, 0x5, R22 ;  /* 0x0000000519181825 */ /* 0x000fc800078e0016 */
[----:B------:R-:W-:Y:S01]  /*21a0*/  @UP0 UIMAD UR10, UR34, 0x5, URZ ;  /* 0x00000005220a08a4 */ /* 0x000fe2000f8e02ff */
[----:B------:R-:W-:-:S05]  /*21b0*/  @P1 IMAD.SHL.U32 R26, R24, 0x4, RZ ;  /* 0x00000004181a1824 */ /* 0x000fca00078e00ff */
[----:B------:R-:W-:Y:S01]  /*21c0*/  @P1 VIADD R27, R25, UR10 ;  /* 0x0000000a191b1c36 */ /* 0x000fe20008000000 */
[----:B------:R-:W-:Y:S01]  /*21d0*/  LOP3.LUT R25, R6, 0xff, RZ, 0xc0, !PT ;  /* 0x000000ff06197812 */ /* 0x000fe200078ec0ff */
[----:B------:R-:W-:-:S03]  /*21e0*/  @!P1 IMAD.MOV.U32 R6, RZ, RZ, RZ ;  /* 0x000000ffff069224 */ /* 0x000fc600078e00ff */
[----:B------:R-:W-:Y:S01]  /*21f0*/  @P1 SHF.L.U64.HI R27, R24, 0x2, R27 ;  /* 0x00000002181b1819 */ /* 0x000fe2000001021b */
[----:B------:R-:W-:Y:S01]  /*2200*/  IMAD R10, R10, 0x100, R25 ;  /* 0x000001000a0a7824 */ /* 0x000fe200078e0219 */
[----:B------:R-:W-:-:S04]  /*2210*/  @P1 IADD3 R24, P2, PT, R26, UR18, RZ ;  /* 0x000000121a181c10 */ /* 0x000fc8000ff5e0ff */
[----:B------:R-:W-:Y:S01]  /*2220*/  @P1 IADD3.X R25, PT, PT, R27, UR20, RZ, P2, !PT ;  /* 0x000000141b191c10 */ /* 0x000fe200097fe4ff */
[----:B------:R-:W-:Y:S02]  /*2230*/  @P1 IMAD.MOV.U32 R28, RZ, RZ, R22 ;  /* 0x000000ffff1c1224 */ /* 0x000fe400078e0016 */
[----:B------:R-:W-:Y:S02]  /*2240*/  @P1 IMAD.MOV.U32 R29, RZ, RZ, R23 ;  /* 0x000000ffff1d1224 */ /* 0x000fe400078e0017 */
[----:B------:R0:W5:Y:S01]  /*2250*/  @P1 LDG.E R6, desc[UR30][R24.64] ;  /* 0x0000001e18061981 */ /* 0x000162000c1e1900 */
[----:B------:R-:W-:Y:S01]  /*2260*/  @UP0 UIMAD UR10, UR34, 0x6, URZ ;  /* 0x00000006220a08a4 */ /* 0x000fe2000f8e02ff */
[----:B------:R-:W-:Y:S01]  /*2270*/  LOP3.LUT R8, R8, 0xffff, RZ, 0xc0, !PT ;  /* 0x0000ffff08087812 */ /* 0x000fe200078ec0ff */
[----:B------:R-:W-:Y:S01]  /*2280*/  @!P1 IMAD.MOV.U32 R45, RZ, RZ, RZ ;  /* 0x000000ffff2d9224 */ /* 0x000fe200078e00ff */
[----:B------:R-:W-:Y:S01]  /*2290*/  @P1 IADD3 R26, P2, PT, R26, UR19, RZ ;  /* 0x000000131a1a1c10 */ /* 0x000fe2000ff5e0ff */
[----:B------:R-:W-:-:S03]  /*22a0*/  IMAD.U32 R9, R9, 0x10000, RZ ;  /* 0x0001000009097824 */ /* 0x000fc600078e00ff */
[----:B------:R-:W-:Y:S01]  /*22b0*/  @P1 IADD3.X R27, PT, PT, R27, UR21, RZ, P2, !PT ;  /* 0x000000151b1b1c10 */ /* 0x000fe200097fe4ff */
[----:B0-----:R-:W-:Y:S01]  /*22c0*/  IMAD.U32 R25, RZ, RZ, UR33 ;  /* 0x00000021ff197e24 */ /* 0x001fe2000f8e00ff */
[----:B------:R-:W-:-:S03]  /*22d0*/  LOP3.LUT R10, R10, 0xffff, RZ, 0xc0, !PT ;  /* 0x0000ffff0a0a7812 */ /* 0x000fc600078ec0ff */
[----:B------:R0:W5:Y:S01]  /*22e0*/  @P1 LDG.E R45, desc[UR30][R26.64] ;  /* 0x0000001e1a2d1981 */ /* 0x000162000c1e1900 */
[----:B------:R-:W-:-:S04]  /*22f0*/  @P1 IMAD.WIDE.U32 R28, R25, 0x6, R28 ;  /* 0x00000006191c1825 */ /* 0x000fc800078e001c */
[----:B------:R-:W-:Y:S02]  /*2300*/  @P1 VIADD R29, R29, UR10 ;  /* 0x0000000a1d1d1c36 */ /* 0x000fe40008000000 */
[----:B------:R-:W-:-:S03]  /*2310*/  IMAD.SHL.U32 R25, R8, 0x1000000, RZ ;  /* 0x0100000008197824 */ /* 0x000fc600078e00ff */
[C---:B------:R-:W-:Y:S01]  /*2320*/  @P1 SHF.L.U64.HI R29, R28.reuse, 0x2, R29 ;  /* 0x000000021c1d1819 */ /* 0x040fe2000001021d */
[----:B------:R-:W-:Y:S01]  /*2330*/  @P1 IMAD.SHL.U32 R28, R28, 0x4, RZ ;  /* 0x000000041c1c1824 */ /* 0x000fe200078e00ff */
[----:B------:R-:W-:Y:S02]  /*2340*/  LOP3.LUT R44, R44, R25, RZ, 0xfc, !PT ;  /* 0x000000192c2c7212 */ /* 0x000fe400078efcff */
[----:B0-----:R-:W-:Y:S01]  /*2350*/  LOP3.LUT R26, R10, 0xff0000, R9, 0xf8, !PT ;  /* 0x00ff00000a1a7812 */ /* 0x001fe200078ef809 */
[----:B------:R-:W-:Y:S01]  /*2360*/  @!P1 IMAD.MOV.U32 R10, RZ, RZ, RZ ;  /* 0x000000ffff0a9224 */ /* 0x000fe200078e00ff */
[----:B------:R-:W-:-:S04]  /*2370*/  @P1 IADD3 R24, P2, PT, R28, UR18, RZ ;  /* 0x000000121c181c10 */ /* 0x000fc8000ff5e0ff */
[----:B------:R-:W-:Y:S02]  /*2380*/  @P1 IADD3.X R25, PT, PT, R29, UR20, RZ, P2, !PT ;  /* 0x000000141d191c10 */ /* 0x000fe400097fe4ff */
[----:B------:R-:W-:-:S03]  /*2390*/  @P1 IADD3 R8, P2, PT, R28, UR19, RZ ;  /* 0x000000131c081c10 */ /* 0x000fc6000ff5e0ff */
[----:B------:R0:W5:Y:S01]  /*23a0*/  @P1 LDG.E R10, desc[UR30][R24.64] ;  /* 0x0000001e180a1981 */ /* 0x000162000c1e1900 */
[----:B------:R-:W-:Y:S01]  /*23b0*/  @P1 IADD3.X R9, PT, PT, R29, UR21, RZ, P2, !PT ;  /* 0x000000151d091c10 */ /* 0x000fe200097fe4ff */
[----:B------:R-:W-:Y:S01]  /*23c0*/  @!P1 IMAD.MOV.U32 R27, RZ, RZ, RZ ;  /* 0x000000ffff1b9224 */ /* 0x000fe200078e00ff */
[----:B------:R-:W-:Y:S02]  /*23d0*/  @P1 IADD3 R28, P2, PT, R22, UR14, RZ ;  /* 0x0000000e161c1c10 */ /* 0x000fe4000ff5e0ff */
[----:B------:R-:W-:Y:S02]  /*23e0*/  LOP3.LUT R38, R38, 0xff, RZ, 0xc0, !PT ;  /* 0x000000ff26267812 */ /* 0x000fe400078ec0ff */
[----:B------:R-:W-:Y:S01]  /*23f0*/  LOP3.LUT R7, R7, 0xffff, RZ, 0xc0, !PT ;  /* 0x0000ffff07077812 */ /* 0x000fe200078ec0ff */
[----:B------:R1:W5:Y:S01]  /*2400*/  @P1 LDG.E R27, desc[UR30][R8.64] ;  /* 0x0000001e081b1981 */ /* 0x000362000c1e1900 */
[----:B0-----:R-:W-:Y:S01]  /*2410*/  @P1 IADD3.X R25, PT, PT, R23, UR12, RZ, P2, !PT ;  /* 0x0000000c17191c10 */ /* 0x001fe200097fe4ff */
[----:B------:R-:W-:-:S02]  /*2420*/  @P1 IMAD.SHL.U32 R24, R28, 0x4, RZ ;  /* 0x000000041c181824 */ /* 0x000fc400078e00ff */
[----:B------:R-:W-:Y:S01]  /*2430*/  IMAD R43, R43, 0x100, R38 ;  /* 0x000001002b2b7824 */ /* 0x000fe200078e0226 */
[----:B------:R-:W-:Y:S01]  /*2440*/  @P1 SHF.L.U64.HI R25, R28, 0x2, R25 ;  /* 0x000000021c191819 */ /* 0x000fe20000010219 */
[----:B------:R-:W-:Y:S01]  /*2450*/  IMAD.SHL.U32 R7, R7, 0x1000000, RZ ;  /* 0x0100000007077824 */ /* 0x000fe200078e00ff */
[----:B------:R-:W-:-:S04]  /*2460*/  @P1 IADD3 R28, P2, PT, R24, UR18, RZ ;  /* 0x00000012181c1c10 */ /* 0x000fc8000ff5e0ff */
[C---:B------:R-:W-:Y:S02]  /*2470*/  @P1 IADD3.X R29, PT, PT, R25.reuse, UR20, RZ, P2, !PT ;  /* 0x00000014191d1c10 */ /* 0x040fe400097fe4ff */
[----:B------:R-:W-:Y:S01]  /*2480*/  @P1 IADD3 R24, P2, PT, R24, UR19, RZ ;  /* 0x0000001318181c10 */ /* 0x000fe2000ff5e0ff */
[----:B------:R-:W-:Y:S01]  /*2490*/  @!P1 IMAD.MOV.U32 R38, RZ, RZ, RZ ;  /* 0x000000ffff269224 */ /* 0x000fe200078e00ff */
[----:B------:R-:W-:Y:S01]  /*24a0*/  LOP3.LUT R26, R26, R7, RZ, 0xfc, !PT ;  /* 0x000000071a1a7212 */ /* 0x000fe200078efcff */
[----:B------:R-:W-:Y:S01]  /*24b0*/  @!P1 IMAD.MOV.U32 R7, RZ, RZ, RZ ;  /* 0x000000ffff079224 */ /* 0x000fe200078e00ff */
[----:B------:R-:W-:-:S05]  /*24c0*/  @P1 IADD3.X R25, PT, PT, R25, UR21, RZ, P2, !PT ;  /* 0x0000001519191c10 */ /* 0x000fca00097fe4ff */
[----:B------:R0:W2:Y:S04]  /*24d0*/  @P1 LDG.E R38, desc[UR30][R24.64] ;  /* 0x0000001e18261981 */ /* 0x0000a8000c1e1900 */
[----:B------:R3:W4:Y:S01]  /*24e0*/  @P1 LDG.E R7, desc[UR30][R28.64] ;  /* 0x0000001e1c071981 */ /* 0x000722000c1e1900 */
[----:B-1----:R-:W-:Y:S02]  /*24f0*/  @P1 IMAD.MOV.U32 R8, RZ, RZ, R22 ;  /* 0x000000ffff081224 */ /* 0x002fe400078e0016 */
[----:B------:R-:W-:Y:S01]  /*2500*/  @P1 IMAD.MOV.U32 R9, RZ, RZ, R23 ;  /* 0x000000ffff091224 */ /* 0x000fe200078e0017 */
[----:B------:R-:W-:Y:S01]  /*2510*/  @UP0 UIMAD UR10, UR34, 0x7, URZ ;  /* 0x00000007220a08a4 */ /* 0x000fe2000f8e02ff */
[----:B0-----:R-:W-:-:S04]  /*2520*/  IMAD.U32 R25, RZ, RZ, UR33 ;  /* 0x00000021ff197e24 */ /* 0x001fc8000f8e00ff */
[----:B------:R-:W-:-:S04]  /*2530*/  @P1 IMAD.WIDE.U32 R8, R25, 0x7, R8 ;  /* 0x0000000719081825 */ /* 0x000fc800078e0008 */
[----:B------:R-:W-:-:S05]  /*2540*/  @P1 VIADD R9, R9, UR10 ;  /* 0x0000000a09091c36 */ /* 0x000fca0008000000 */
[C---:B------:R-:W-:Y:S01]  /*2550*/  @P1 SHF.L.U64.HI R9, R8.reuse, 0x2, R9 ;  /* 0x0000000208091819 */ /* 0x040fe20000010209 */
[----:B------:R-:W-:Y:S01]  /*2560*/  @P1 IMAD.SHL.U32 R8, R8, 0x4, RZ ;  /* 0x0000000408081824 */ /* 0x000fe200078e00ff */
[----:B---3--:R-:W-:Y:S01]  /*2570*/  LOP3.LUT R29, R11, 0xff, RZ, 0xc0, !PT ;  /* 0x000000ff0b1d7812 */ /* 0x008fe200078ec0ff */
[----:B------:R-:W-:-:S03]  /*2580*/  @!P1 IMAD.MOV.U32 R11, RZ, RZ, RZ ;  /* 0x000000ffff0b9224 */ /* 0x000fc600078e00ff */
[----:B------:R-:W-:Y:S01]  /*2590*/  @P1 IADD3 R24, P2, PT, R8, UR18, RZ ;  /* 0x0000001208181c10 */ /* 0x000fe2000ff5e0ff */
[----:B------:R-:W-:-:S03]  /*25a0*/  IMAD R29, R12, 0x100, R29 ;  /* 0x000001000c1d7824 */ /* 0x000fc600078e021d */
[C---:B------:R-:W-:Y:S02]  /*25b0*/  @P1 IADD3.X R25, PT, PT, R9.reuse, UR20, RZ, P2, !PT ;  /* 0x0000001409191c10 */ /* 0x040fe400097fe4ff */
[----:B------:R-:W-:Y:S01]  /*25c0*/  @P1 IADD3 R8, P2, PT, R8, UR19, RZ ;  /* 0x0000001308081c10 */ /* 0x000fe2000ff5e0ff */
[----:B------:R-:W-:Y:S02]  /*25d0*/  @!P1 IMAD.MOV.U32 R12, RZ, RZ, RZ ;  /* 0x000000ffff0c9224 */ /* 0x000fe400078e00ff */
[----:B------:R0:W5:Y:S01]  /*25e0*/  @P1 LDG.E R11, desc[UR30][R24.64] ;  /* 0x0000001e180b1981 */ /* 0x000162000c1e1900 */
[----:B------:R-:W-:Y:S02]  /*25f0*/  @P1 IADD3.X R9, PT, PT, R9, UR21, RZ, P2, !PT ;  /* 0x0000001509091c10 */ /* 0x000fe400097fe4ff */
[----:B------:R-:W-:-:S03]  /*2600*/  LOP3.LUT R13, R13, 0xffff, RZ, 0xc0, !PT ;  /* 0x0000ffff0d0d7812 */ /* 0x000fc600078ec0ff */
[----:B------:R1:W5:Y:S01]  /*2610*/  @P1 LDG.E R12, desc[UR30][R8.64] ;  /* 0x0000001e080c1981 */ /* 0x000362000c1e1900 */
[--C-:B0-----:R-:W-:Y:S02]  /*2620*/  HADD2.F32 R24, -RZ, R33.reuse.H0_H0 ;  /* 0x20000021ff187230 */ /* 0x101fe40000004100 */
[----:B------:R-:W-:-:S03]  /*2630*/  HADD2.F32 R33, -RZ, R33.H1_H1 ;  /* 0x30000021ff217230 */ /* 0x000fc60000004100 */
[----:B------:R-:W-:Y:S01]  /*2640*/  FSET.BF.GT.AND R24, R24, RZ, PT ;  /* 0x000000ff1818720a */ /* 0x000fe20003804000 */
[--C-:B-1----:R-:W-:Y:S02]  /*2650*/  HADD2.F32 R9, -RZ, R14.reuse.H0_H0 ;  /* 0x2000000eff097230 */ /* 0x102fe40000004100 */
[----:B------:R-:W-:Y:S02]  /*2660*/  IMAD.SHL.U32 R8, R13, 0x1000000, RZ ;  /* 0x010000000d087824 */ /* 0x000fe400078e00ff */
[----:B------:R-:W-:Y:S01]  /*2670*/  FADD R41, R18, R41 ;  /* 0x0000002912297221 */ /* 0x000fe20000000000 */
[----:B------:R-:W-:Y:S01]  /*2680*/  HADD2.F32 R13, -RZ, R14.H1_H1 ;  /* 0x3000000eff0d7230 */ /* 0x000fe20000004100 */
[----:B------:R-:W-:Y:S02]  /*2690*/  FSET.BF.GT.AND R14, R33, RZ, PT ;  /* 0x000000ff210e720a */ /* 0x000fe40003804000 */
[----:B------:R-:W-:Y:S01]  /*26a0*/  FMNMX3 R39, |R32|, R39, |R18|, !PT ;  /* 0x0000002720277276 */ /* 0x000fe20007800612 */
[----:B------:R-:W-:Y:S01]  /*26b0*/  FMUL R18, R9, R24 ;  /* 0x0000001809127220 */ /* 0x000fe20000400000 */
[----:B------:R-:W-:-:S02]  /*26c0*/  HADD2.F32 R9, -RZ, R19.H0_H0 ;  /* 0x20000013ff097230 */ /* 0x000fc40000004100 */
[----:B------:R-:W-:Y:S01]  /*26d0*/  FMUL R13, R13, R14 ;  /* 0x0000000e0d0d7220 */ /* 0x000fe20000400000 */
[----:B------:R-:W-:Y:S02]  /*26e0*/  HADD2.F32 R14, -RZ, R19.H1_H1 ;  /* 0x30000013ff0e7230 */ /* 0x000fe40000004100 */
[----:B------:R-:W-:Y:S02]  /*26f0*/  FSET.BF.GT.AND R19, R9, RZ, PT ;  /* 0x000000ff0913720a */ /* 0x000fe40003804000 */
[----:B------:R-:W0:Y:S01]  /*2700*/  S2R R9, SR_TID.X ;  /* 0x0000000000097919 */ /* 0x000e220000002100 */
[----:B------:R-:W-:Y:S01]  /*2710*/  IMAD.U32 R42, R42, 0x10000, RZ ;  /* 0x000100002a2a7824 */ /* 0x000fe200078e00ff */
[----:B------:R-:W-:-:S04]  /*2720*/  ISETP.GE.U32.OR P0, PT, R34, UR13, P0 ;  /* 0x0000000d22007c0c */ /* 0x000fc80008706470 */
[----:B------:R-:W-:-:S04]  /*2730*/  LOP3.LUT R42, R42, 0xff0000, RZ, 0xc0, !PT ;  /* 0x00ff00002a2a7812 */ /* 0x000fc800078ec0ff */
[----:B------:R-:W-:Y:S01]  /*2740*/  LOP3.LUT R29, R42, 0xffff, R29, 0xf8, !PT ;  /* 0x0000ffff2a1d7812 */ /* 0x000fe200078ef81d */
[--C-:B------:R-:W-:Y:S01]  /*2750*/  HADD2.F32 R24, -RZ, R15.reuse.H0_H0 ;  /* 0x2000000fff187230 */ /* 0x100fe20000004100 */
[----:B------:R-:W-:Y:S02]  /*2760*/  FSET.BF.GT.AND R14, R14, RZ, PT ;  /* 0x000000ff0e0e720a */ /* 0x000fe40003804000 */
[----:B------:R-:W-:Y:S01]  /*2770*/  LOP3.LUT R8, R29, R8, RZ, 0xfc, !PT ;  /* 0x000000081d087212 */ /* 0x000fe200078efcff */
[----:B------:R-:W-:Y:S01]  /*2780*/  HADD2.F32 R29, -RZ, R15.H1_H1 ;  /* 0x3000000fff1d7230 */ /* 0x000fe20000004100 */
[----:B------:R-:W-:Y:S01]  /*2790*/  IADD3 R34, P1, PT, R34, R35, RZ ;  /* 0x0000002322227210 */ /* 0x000fe20007f3e0ff */
[----:B------:R-:W-:Y:S01]  /*27a0*/  FMUL R15, R18, UR8 ;  /* 0x00000008120f7c20 */ /* 0x000fe20008400000 */
[----:B------:R-:W-:Y:S01]  /*27b0*/  FMUL R25, R13, UR8 ;  /* 0x000000080d197c20 */ /* 0x000fe20008400000 */
[----:B------:R-:W-:Y:S01]  /*27c0*/  FMUL R24, R24, R19 ;  /* 0x0000001318187220 */ /* 0x000fe20000400000 */
[----:B------:R-:W-:Y:S01]  /*27d0*/  FMUL R29, R29, R14 ;  /* 0x0000000e1d1d7220 */ /* 0x000fe20000400000 */
[----:B------:R-:W-:Y:S01]  /*27e0*/  IMAD.X R35, RZ, RZ, R16, P1 ;  /* 0x000000ffff237224 */ /* 0x000fe200008e0610 */
[----:B------:R-:W-:-:S02]  /*27f0*/  F2FP.SATFINITE.E4M3.F32.PACK_AB_MERGE_C R19, RZ, R15, RZ ;  /* 0x0000000fff13723e */ /* 0x000fc400048070ff */
[----:B------:R-:W-:Y:S02]  /*2800*/  @!P0 LEA R14, P1, R34, UR16, 0x1 ;  /* 0x00000010220e8c11 */ /* 0x000fe4000f8208ff */
[----:B------:R-:W-:Y:S02]  /*2810*/  F2FP.SATFINITE.E4M3.F32.PACK_AB_MERGE_C R16, RZ, R25, RZ ;  /* 0x00000019ff10723e */ /* 0x000fe400048070ff */
[----:B------:R-:W-:Y:S02]  /*2820*/  FMNMX3 R33, |R18|, R39, |R13|, !PT ;  /* 0x0000002712217276 */ /* 0x000fe4000780060d */
[----:B------:R-:W-:Y:S02]  /*2830*/  @!P0 LEA.HI.X R15, R34, UR9, R35, 0x1, P1 ;  /* 0x00000009220f8c11 */ /* 0x000fe400088f0c23 */
[----:B------:R-:W-:Y:S01]  /*2840*/  @!P0 PRMT R39, R16, 0x7604, R19 ;  /* 0x0000760410278816 */ /* 0x000fe20000000013 */
[----:B------:R-:W-:Y:S01]  /*2850*/  IMAD.U32 R28, R37, 0x10000, RZ ;  /* 0x00010000251c7824 */ /* 0x000fe200078e00ff */
[----:B------:R-:W-:Y:S01]  /*2860*/  LOP3.LUT R40, R40, 0xffff, RZ, 0xc0, !PT ;  /* 0x0000ffff28287812 */ /* 0x000fe200078ec0ff */
[----:B------:R-:W-:Y:S01]  /*2870*/  FADD R25, RZ, R18 ;  /* 0x00000012ff197221 */ /* 0x000fe20000000000 */
[----:B------:R-:W-:Y:S01]  /*2880*/  LOP3.LUT R43, R43, 0xffff, RZ, 0xc0, !PT ;  /* 0x0000ffff2b2b7812 */ /* 0x000fe200078ec0ff */
[----:B------:R0:W-:Y:S01]  /*2890*/  @!P0 STG.E.U16 desc[UR30][R14.64], R39 ;  /* 0x000000270e008986 */ /* 0x0001e2000c10151e */
[----:B------:R-:W-:Y:S01]  /*28a0*/  FADD R17, R32, R17 ;  /* 0x0000001120117221 */ /* 0x000fe20000000000 */
[----:B------:R-:W-:Y:S01]  /*28b0*/  IMAD.SHL.U32 R37, R40, 0x1000000, RZ ;  /* 0x0100000028257824 */ /* 0x000fe200078e00ff */
[----:B------:R-:W-:Y:S01]  /*28c0*/  LOP3.LUT R28, R43, 0xff0000, R28, 0xf8, !PT ;  /* 0x00ff00002b1c7812 */ /* 0x000fe200078ef81c */
[----:B------:R-:W-:Y:S01]  /*28d0*/  FADD R32, R24, R25 ;  /* 0x0000001918207221 */ /* 0x000fe20000000000 */
[----:B------:R-:W-:Y:S01]  /*28e0*/  @!P0 IADD3 R25, P1, PT, R34, UR33, RZ ;  /* 0x0000002122198c10 */ /* 0x000fe2000ff3e0ff */
[----:B------:R-:W-:Y:S01]  /*28f0*/  FADD R42, RZ, R13 ;  /* 0x0000000dff2a7221 */ /* 0x000fe20000000000 */
[----:B0-----:R-:W-:-:S02]  /*2900*/  SHF.R.U32.HI R15, RZ, 0x5, R9 ;  /* 0x00000005ff0f7819 */ /* 0x001fc40000011609 */
[----:B------:R-:W-:-:S03]  /*2910*/  LOP3.LUT R28, R28, R37, RZ, 0xfc, !PT ;  /* 0x000000251c1c7212 */ /* 0x000fc600078efcff */
[----:B------:R-:W-:Y:S01]  /*2920*/  IMAD.SHL.U32 R13, R15, 0x4, RZ ;  /* 0x000000040f0d7824 */ /* 0x000fe200078e00ff */
[C---:B------:R-:W-:Y:S01]  /*2930*/  FMNMX3 R33, |R24|.reuse, R33, |R29|, !PT ;  /* 0x0000002118217276 */ /* 0x040fe2000780061d */
[----:B------:R-:W-:Y:S01]  /*2940*/  FMUL R37, R24, UR8 ;  /* 0x0000000818257c20 */ /* 0x000fe20008400000 */
[----:B------:R-:W-:Y:S01]  /*2950*/  @!P0 IADD3.X R40, PT, PT, R35, UR34, RZ, P1, !PT ;  /* 0x0000002223288c10 */ /* 0x000fe20008ffe4ff */
[----:B------:R-:W-:Y:S01]  /*2960*/  VIADD R14, R13, 0x3 ;  /* 0x000000030d0e7836 */ /* 0x000fe20000000000 */
[----:B------:R-:W-:Y:S01]  /*2970*/  @!P0 LEA R24, P1, R25, UR16, 0x1 ;  /* 0x0000001019188c11 */ /* 0x000fe2000f8208ff */
[----:B------:R-:W-:-:S03]  /*2980*/  HADD2.F32 R39, -RZ, R21.H0_H0 ;  /* 0x20000015ff277230 */ /* 0x000fc60000004100 */
[----:B------:R-:W-:Y:S02]  /*2990*/  @!P0 LEA.HI.X R25, R25, UR9, R40, 0x1, P1 ;  /* 0x0000000919198c11 */ /* 0x000fe400088f0c28 */
[----:B------:R-:W-:Y:S01]  /*29a0*/  ISETP.GE.U32.AND P1, PT, R14, UR7, PT ;  /* 0x000000070e007c0c */ /* 0x000fe2000bf26070 */
[----:B------:R-:W-:Y:S01]  /*29b0*/  HADD2.F32 R21, -RZ, R21.H1_H1 ;  /* 0x30000015ff157230 */ /* 0x000fe20000004100 */
[----:B------:R-:W-:Y:S02]  /*29c0*/  FSET.BF.GT.AND R39, R39, RZ, PT ;  /* 0x000000ff2727720a */ /* 0x000fe40003804000 */
[----:B------:R-:W-:Y:S01]  /*29d0*/  ISETP.GE.U32.OR P1, PT, R20, UR13, P1 ;  /* 0x0000000d14007c0c */ /* 0x000fe20008f26470 */
[--C-:B------:R-:W-:Y:S02]  /*29e0*/  HADD2.F32 R20, -RZ, R36.reuse.H0_H0 ;  /* 0x20000024ff147230 */ /* 0x100fe40000004100 */
[----:B------:R-:W-:Y:S01]  /*29f0*/  FMUL R18, R29, UR8 ;  /* 0x000000081d127c20 */ /* 0x000fe20008400000 */
[----:B------:R-:W-:Y:S01]  /*2a00*/  HADD2.F32 R40, -RZ, R36.H1_H1 ;  /* 0x30000024ff287230 */ /* 0x000fe20000004100 */
[----:B------:R-:W-:Y:S01]  /*2a10*/  FSET.BF.GT.AND R21, R21, RZ, PT ;  /* 0x000000ff1515720a */ /* 0x000fe20003804000 */
[----:B------:R-:W-:Y:S01]  /*2a20*/  FMUL R36, R20, R39 ;  /* 0x0000002714247220 */ /* 0x000fe20000400000 */
[----:B------:R-:W-:Y:S01]  /*2a30*/  F2FP.SATFINITE.E4M3.F32.PACK_AB_MERGE_C R37, RZ, R37, RZ ;  /* 0x00000025ff25723e */ /* 0x000fe200048070ff */
[--C-:B------:R-:W-:Y:S01]  /*2a40*/  HADD2.F32 R20, -RZ, R30.reuse.H0_H0 ;  /* 0x2000001eff147230 */ /* 0x100fe20000004100 */
[----:B------:R-:W-:Y:S01]  /*2a50*/  F2FP.SATFINITE.E4M3.F32.PACK_AB_MERGE_C R18, RZ, R18, RZ ;  /* 0x00000012ff12723e */ /* 0x000fe200048070ff */
[----:B------:R-:W-:-:S02]  /*2a60*/  HADD2.F32 R30, -RZ, R30.H1_H1 ;  /* 0x3000001eff1e7230 */ /* 0x000fc40000004100 */
[----:B------:R-:W-:Y:S01]  /*2a70*/  FMUL R40, R40, R21 ;  /* 0x0000001528287220 */ /* 0x000fe20000400000 */
[--C-:B------:R-:W-:Y:S01]  /*2a80*/  HADD2.F32 R21, -RZ, R31.reuse.H0_H0 ;  /* 0x2000001fff157230 */ /* 0x100fe20000004100 */
[----:B------:R-:W-:Y:S01]  /*2a90*/  @!P0 PRMT R43, R18, 0x7604, R37 ;  /* 0x00007604122b8816 */ /* 0x000fe20000000025 */
[----:B------:R-:W-:Y:S01]  /*2aa0*/  HADD2.F32 R31, -RZ, R31.H1_H1 ;  /* 0x3000001fff1f7230 */ /* 0x000fe20000004100 */
[----:B------:R-:W-:Y:S02]  /*2ab0*/  FSET.BF.GT.AND R20, R20, RZ, PT ;  /* 0x000000ff1414720a */ /* 0x000fe40003804000 */
[----:B------:R-:W-:Y:S01]  /*2ac0*/  FSET.BF.GT.AND R30, R30, RZ, PT ;  /* 0x000000ff1e1e720a */ /* 0x000fe20003804000 */
[----:B------:R0:W-:Y:S02]  /*2ad0*/  @!P0 STG.E.U16 desc[UR30][R24.64], R43 ;  /* 0x0000002b18008986 */ /* 0x0001e4000c10151e */
[----:B------:R-:W-:Y:S02]  /*2ae0*/  FMUL R21, R21, R20 ;  /* 0x0000001415157220 */ /* 0x000fe40000400000 */
[----:B------:R-:W-:Y:S01]  /*2af0*/  FMUL R20, R31, R30 ;  /* 0x0000001e1f147220 */ /* 0x000fe20000400000 */
[----:B------:R-:W-:Y:S01]  /*2b00*/  FADD R29, R29, R42 ;  /* 0x0000002a1d1d7221 */ /* 0x000fe20000000000 */
[----:B0-----:R-:W-:-:S03]  /*2b10*/  LOP3.LUT R24, R19, 0xff, RZ, 0xc0, !PT ;  /* 0x000000ff13187812 */ /* 0x001fc600078ec0ff */
[----:B------:R-:W-:Y:S01]  /*2b20*/  FADD R29, R40, R29 ;  /* 0x0000001d281d7221 */ /* 0x000fe20000000000 */
[----:B------:R-:W-:Y:S01]  /*2b30*/  FMNMX3 R25, |R36|, R33, |R40|, !PT ;  /* 0x0000002124197276 */ /* 0x000fe20007800628 */
[----:B------:R-:W-:Y:S01]  /*2b40*/  IMAD R19, R37, 0x100, R24 ;  /* 0x0000010025137824 */ /* 0x000fe200078e0218 */
[----:B------:R-:W-:Y:S01]  /*2b50*/  LOP3.LUT R37, R3, 0x1f, RZ, 0xc0, !PT ;  /* 0x0000001f03257812 */ /* 0x000fe200078ec0ff */
[----:B------:R-:W-:Y:S01]  /*2b60*/  FMUL R31, R40, UR8 ;  /* 0x00000008281f7c20 */ /* 0x000fe20008400000 */
[----:B------:R-:W-:Y:S03]  /*2b70*/  BSSY.RECONVERGENT B0, `(.L_x_11426) ;  /* 0x0000017000007945 */ /* 0x000fe60003800200 */
[----:B------:R0:W1:Y:S01]  /*2b80*/  SHFL.IDX PT, R24, R17, R37, 0x1f ;  /* 0x00001f2511187589 */ /* 0x00006200000e0000 */
[----:B------:R-:W-:-:S03]  /*2b90*/  F2FP.SATFINITE.E4M3.F32.PACK_AB_MERGE_C R31, RZ, R31, RZ ;  /* 0x0000001fff1f723e */ /* 0x000fc600048070ff */
[----:B------:R0:W3:Y:S01]  /*2ba0*/  SHFL.IDX PT, R41, R41, R37, 0x1f ;  /* 0x00001f2529297589 */ /* 0x0000e200000e0000 */
[--C-:B--2---:R-:W-:Y:S02]  /*2bb0*/  HADD2.F32 R30, -RZ, R38.reuse.H0_H0 ;  /* 0x20000026ff1e7230 */ /* 0x104fe40000004100 */
[----:B------:R-:W-:-:S03]  /*2bc0*/  HADD2.F32 R40, -RZ, R38.H1_H1 ;  /* 0x30000026ff287230 */ /* 0x000fc60000004100 */
[----:B------:R-:W-:Y:S01]  /*2bd0*/  FSET.BF.GT.AND R42, R30, RZ, PT ;  /* 0x000000ff1e2a720a */ /* 0x000fe20003804000 */
[C---:B------:R-:W-:Y:S01]  /*2be0*/  FADD R30, R36.reuse, R32 ;  /* 0x00000020241e7221 */ /* 0x040fe20000000000 */
[--C-:B----4-:R-:W-:Y:S02]  /*2bf0*/  HADD2.F32 R33, -RZ, R7.reuse.H0_H0 ;  /* 0x20000007ff217230 */ /* 0x110fe40000004100 */
[----:B------:R-:W-:Y:S01]  /*2c00*/  FMUL R36, R36, UR8 ;  /* 0x0000000824247c20 */ /* 0x000fe20008400000 */
[----:B------:R-:W-:Y:S01]  /*2c10*/  HADD2.F32 R7, -RZ, R7.H1_H1 ;  /* 0x30000007ff077230 */ /* 0x000fe20000004100 */
[----:B------:R-:W-:Y:S01]  /*2c20*/  FSET.BF.GT.AND R40, R40, RZ, PT ;  /* 0x000000ff2828720a */ /* 0x000fe20003804000 */
[----:B------:R-:W-:Y:S02]  /*2c30*/  FMUL R32, R33, R42 ;  /* 0x0000002a21207220 */ /* 0x000fe40000400000 */
        /* <DEDUP_REMOVED lines=10> */
.L_x_11427:
[----:B------:R-:W-:Y:S05]  /*2ce0*/  BSYNC.RECONVERGENT B0 ;  /* 0x0000000000007941 */ /* 0x000fea0003800200 */
.L_x_11426:
[----:B0-----:R-:W-:Y:S01]  /*2cf0*/  FMUL R38, R21, UR8 ;  /* 0x0000000815267c20 */ /* 0x001fe20008400000 */
[----:B------:R-:W-:Y:S01]  /*2d00*/  FMUL R33, R20, UR8 ;  /* 0x0000000814217c20 */ /* 0x000fe20008400000 */
[----:B------:R-:W-:Y:S01]  /*2d10*/  BSSY.RECONVERGENT B0, `(.L_x_11428) ;  /* 0x000000e000007945 */ /* 0x000fe20003800200 */
[----:B------:R-:W-:Y:S01]  /*2d20*/  FMUL R7, R7, R40 ;  /* 0x0000002807077220 */ /* 0x000fe20000400000 */
[----:B------:R-:W-:Y:S02]  /*2d30*/  LOP3.LUT R37, R16, 0xff, RZ, 0xc0, !PT ;  /* 0x000000ff10257812 */ /* 0x000fe400078ec0ff */
        /* <DEDUP_REMOVED lines=11> */
.L_x_11429:
[----:B------:R-:W-:Y:S05]  /*2df0*/  BSYNC.RECONVERGENT B0 ;  /* 0x0000000000007941 */ /* 0x000fea0003800200 */
.L_x_11428:
[----:B------:R-:W1:Y:S01]  /*2e00*/  S2R R39, SR_CgaCtaId ;  /* 0x0000000000277919 */ /* 0x000e620000008800 */
[--C-:B0----5:R-:W-:Y:S01]  /*2e10*/  HADD2.F32 R16, -RZ, R45.reuse.H0_H0 ;  /* 0x2000002dff107230 */ /* 0x121fe20000004100 */
[----:B------:R-:W-:Y:S01]  /*2e20*/  USHF.L.U32 UR10, UR33, 0x2, URZ ;  /* 0x00000002210a7899 */ /* 0x000fe200080006ff */
[----:B------:R-:W-:Y:S01]  /*2e30*/  IMAD R18, R18, 0x100, R37 ;  /* 0x0000010012127824 */ /* 0x000fe200078e0225 */
[----:B------:R-:W-:Y:S01]  /*2e40*/  USHF.L.U64.HI UR12, UR33, 0x2, UR34 ;  /* 0x00000002210c7899 */ /* 0x000fe20008010222 */
[----:B------:R-:W-:Y:S01]  /*2e50*/  FMUL R35, R32, UR8 ;  /* 0x0000000820237c20 */ /* 0x000fe20008400000 */
[----:B------:R-:W-:Y:S01]  /*2e60*/  FSET.BF.GT.AND R37, R16, RZ, PT ;  /* 0x000000ff1025720a */ /* 0x000fe20003804000 */
[----:B------:R-:W-:Y:S01]  /*2e70*/  FMUL R34, R7, UR8 ;  /* 0x0000000807227c20 */ /* 0x000fe20008400000 */
[----:B------:R-:W-:Y:S01]  /*2e80*/  IADD3 R16, P0, PT, R22, UR10, RZ ;  /* 0x0000000a16107c10 */ /* 0x000fe2000ff1e0ff */
[----:B------:R-:W-:Y:S01]  /*2e90*/  IMAD.U32 R36, R36, 0x10000, RZ ;  /* 0x0001000024247824 */ /* 0x000fe200078e00ff */
[----:B------:R-:W-:Y:S01]  /*2ea0*/  F2FP.SATFINITE.E4M3.F32.PACK_AB_MERGE_C R35, RZ, R35, RZ ;  /* 0x00000023ff23723e */ /* 0x000fe200048070ff */
[--C-:B------:R-:W-:Y:S01]  /*2eb0*/  HADD2.F32 R40, -RZ, R6.reuse.H0_H0 ;  /* 0x20000006ff287230 */ /* 0x100fe20000004100 */
[----:B------:R-:W-:Y:S01]  /*2ec0*/  IADD3.X R17, PT, PT, R23, UR12, RZ, P0, !PT ;  /* 0x0000000c17117c10 */ /* 0x000fe200087fe4ff */
[----:B------:R-:W-:Y:S01]  /*2ed0*/  HADD2.F32 R45, -RZ, R45.H1_H1 ;  /* 0x3000002dff2d7230 */ /* 0x000fe20000004100 */
[----:B------:R-:W-:Y:S01]  /*2ee0*/  F2FP.SATFINITE.E4M3.F32.PACK_AB_MERGE_C R34, RZ, R34, RZ ;  /* 0x00000022ff22723e */ /* 0x000fe200048070ff */
[----:B------:R-:W-:Y:S01]  /*2ef0*/  IMAD.U32 R31, R31, 0x10000, RZ ;  /* 0x000100001f1f7824 */ /* 0x000fe200078e00ff */
[----:B------:R-:W-:Y:S01]  /*2f00*/  @!P1 LEA R22, P0, R16, UR16, 0x1 ;  /* 0x0000001010169c11 */ /* 0x000fe2000f8008ff */
[----:B------:R-:W-:Y:S01]  /*2f10*/  FMUL R37, R40, R37 ;  /* 0x0000002528257220 */ /* 0x000fe20000400000 */
[----:B------:R-:W-:Y:S01]  /*2f20*/  LOP3.LUT R36, R36, 0xff0000, RZ, 0xc0, !PT ;  /* 0x00ff000024247812 */ /* 0x000fe200078ec0ff */
[----:B------:R-:W-:Y:S01]  /*2f30*/  HADD2.F32 R6, -RZ, R6.H1_H1 ;  /* 0x30000006ff067230 */ /* 0x000fe20000004100 */
[----:B------:R-:W-:Y:S01]  /*2f40*/  @!P1 LEA.HI.X R23, R16, UR9, R17, 0x1, P0 ;  /* 0x0000000910179c11 */ /* 0x000fe200080f0c11 */
[----:B------:R-:W-:Y:S01]  /*2f50*/  FADD R30, R21, R30 ;  /* 0x0000001e151e7221 */ /* 0x000fe20000000000 */
[----:B------:R-:W-:Y:S01]  /*2f60*/  @!P1 PRMT R43, R34, 0x7604, R35 ;  /* 0x00007604222b9816 */ /* 0x000fe20000000023 */
[----:B------:R-:W-:Y:S01]  /*2f70*/  FADD R29, R20, R29 ;  /* 0x0000001d141d7221 */ /* 0x000fe20000000000 */
[----:B------:R-:W-:Y:S01]  /*2f80*/  LOP3.LUT R40, R36, 0xffff, R19, 0xf8, !PT ;  /* 0x0000ffff24287812 */ /* 0x000fe200078ef813 */
[----:B------:R-:W-:Y:S01]  /*2f90*/  BSSY.RECONVERGENT B0, `(.L_x_11430) ;  /* 0x0000051000007945 */ /* 0x000fe20003800200 */
[----:B------:R-:W-:Y:S01]  /*2fa0*/  LOP3.LUT R18, R18, 0xffff, RZ, 0xc0, !PT ;  /* 0x0000ffff12127812 */ /* 0x000fe200078ec0ff */
[----:B------:R0:W-:Y:S01]  /*2fb0*/  @!P1 STG.E.U16 desc[UR30][R22.64], R43 ;  /* 0x0000002b16009986 */ /* 0x0001e2000c10151e */
[----:B------:R-:W-:-:S02]  /*2fc0*/  @!P1 IADD3 R19, P0, PT, R16, UR33, RZ ;  /* 0x0000002110139c10 */ /* 0x000fc4000ff1e0ff */
[----:B------:R-:W-:Y:S02]  /*2fd0*/  FSET.BF.GT.AND R45, R45, RZ, PT ;  /* 0x000000ff2d2d720a */ /* 0x000fe40003804000 */
[----:B------:R-:W-:Y:S02]  /*2fe0*/  LOP3.LUT R31, R18, 0xff0000, R31, 0xf8, !PT ;  /* 0x00ff0000121f7812 */ /* 0x000fe400078ef81f */
[----:B------:R-:W-:Y:S01]  /*2ff0*/  @!P1 IADD3.X R36, PT, PT, R17, UR34, RZ, P0, !PT ;  /* 0x0000002211249c10 */ /* 0x000fe200087fe4ff */
[----:B------:R-:W-:Y:S01]  /*3000*/  FMUL R6, R6, R45 ;  /* 0x0000002d06067220 */ /* 0x000fe20000400000 */
[----:B------:R-:W-:Y:S02]  /*3010*/  @!P1 LEA R18, P0, R19, UR16, 0x1 ;  /* 0x0000001013129c11 */ /* 0x000fe4000f8008ff */
[----:B------:R-:W-:Y:S01]  /*3020*/  LOP3.LUT R42, RZ, R13, RZ, 0x33, !PT ;  /* 0x0000000dff2a7212 */ /* 0x000fe200078e33ff */
[----:B0-----:R-:W-:Y:S01]  /*3030*/  FMUL R43, R37, UR8 ;  /* 0x00000008252b7c20 */ /* 0x001fe20008400000 */
[----:B------:R-:W-:Y:S01]  /*3040*/  MOV R23, 0x400 ;  /* 0x0000040000177802 */ /* 0x000fe20000000f00 */
[----:B------:R-:W-:Y:S01]  /*3050*/  FMUL R22, R6, UR8 ;  /* 0x0000000806167c20 */ /* 0x000fe20008400000 */
[----:B------:R-:W-:-:S02]  /*3060*/  @!P1 LEA.HI.X R19, R19, UR9, R36, 0x1, P0 ;  /* 0x0000000913139c11 */ /* 0x000fc400080f0c24 */
[----:B------:R-:W-:Y:S01]  /*3070*/  F2FP.SATFINITE.E4M3.F32.PACK_AB_MERGE_C R43, RZ, R43, RZ ;  /* 0x0000002bff2b723e */ /* 0x000fe200048070ff */
[----:B------:R-:W-:Y:S01]  /*3080*/  VIADD R36, R23, 0x20 ;  /* 0x0000002017247836 */ /* 0x000fe20000000000 */
[----:B------:R-:W-:Y:S02]  /*3090*/  F2FP.SATFINITE.E4M3.F32.PACK_AB_MERGE_C R22, RZ, R22, RZ ;  /* 0x00000016ff16723e */ /* 0x000fe400048070ff */
[----:B------:R-:W-:Y:S01]  /*30a0*/  FMNMX3 R25, |R21|, R25, |R20|, !PT ;  /* 0x0000001915197276 */ /* 0x000fe20007800614 */
[----:B------:R-:W-:Y:S01]  /*30b0*/  FADD R21, RZ, R4 ;  /* 0x00000004ff157221 */ /* 0x000fe20000000000 */
[----:B-1----:R-:W-:Y:S01]  /*30c0*/  LEA R39, R39, R36, 0x18 ;  /* 0x0000002427277211 */ /* 0x002fe200078ec0ff */
[--C-:B------:R-:W-:Y:S01]  /*30d0*/  HADD2.F32 R4, -RZ, R27.reuse.H0_H0 ;  /* 0x2000001bff047230 */ /* 0x100fe20000004100 */
[----:B------:R-:W-:Y:S01]  /*30e0*/  LOP3.LUT R36, R9, 0x1f, RZ, 0xc0, !PT ;  /* 0x0000001f09247812 */ /* 0x000fe200078ec0ff */
[----:B------:R-:W-:Y:S01]  /*30f0*/  FADD R24, R24, R21 ;  /* 0x0000001518187221 */ /* 0x000fe20000000000 */
[----:B------:R-:W-:Y:S01]  /*3100*/  @!P1 PRMT R45, R22, 0x7604, R43 ;  /* 0x00007604162d9816 */ /* 0x000fe2000000002b */
[----:B------:R-:W-:Y:S01]  /*3110*/  HADD2.F32 R27, -RZ, R27.H1_H1 ;  /* 0x3000001bff1b7230 */ /* 0x000fe20000004100 */
[----:B------:R-:W-:Y:S01]  /*3120*/  LOP3.LUT R38, R38, 0xffff, RZ, 0xc0, !PT ;  /* 0x0000ffff26267812 */ /* 0x000fe200078ec0ff */
[----:B------:R-:W-:Y:S01]  /*3130*/  IMAD R23, R36, 0x84, R39 ;  /* 0x0000008424177824 */ /* 0x000fe200078e0227 */
[----:B------:R-:W-:Y:S01]  /*3140*/  FSET.BF.GT.AND R21, R4, RZ, PT ;  /* 0x000000ff0415720a */ /* 0x000fe20003804000 */
[----:B------:R0:W-:Y:S01]  /*3150*/  @!P1 STG.E.U16 desc[UR30][R18.64], R45 ;  /* 0x0000002d12009986 */ /* 0x0001e2000c10151e */
[----:B------:R-:W-:-:S02]  /*3160*/  HADD2.F32 R4, -RZ, R10.H0_H0 ;  /* 0x2000000aff047230 */ /* 0x000fc40000004100 */
[----:B------:R-:W-:-:S03]  /*3170*/  HADD2.F32 R20, -RZ, R12.H1_H1 ;  /* 0x3000000cff147230 */ /* 0x000fc60000004100 */
[----:B------:R-:W-:Y:S01]  /*3180*/  FMUL R4, R4, R21 ;  /* 0x0000001504047220 */ /* 0x000fe20000400000 */
[----:B------:R-:W-:Y:S02]  /*3190*/  HADD2.F32 R21, -RZ, R10.H1_H1 ;  /* 0x3000000aff157230 */ /* 0x000fe40000004100 */
[----:B0-----:R-:W-:Y:S02]  /*31a0*/  IMAD R45, R2, 0x4, R23 ;  /* 0x00000004022d7824 */ /* 0x001fe400078e0217 */
[----:B------:R-:W-:Y:S01]  /*31b0*/  FMUL R18, R4, UR8 ;  /* 0x0000000804127c20 */ /* 0x000fe20008400000 */
[----:B------:R-:W-:Y:S02]  /*31c0*/  IMAD.IADD R2, R42, 0x1, R9 ;  /* 0x000000012a027824 */ /* 0x000fe400078e0209 */
[----:B------:R0:W-:Y:S02]  /*31d0*/  STS [R45], R8 ;  /* 0x000000082d007388 */ /* 0x0001e40000000800 */
[----:B------:R-:W-:Y:S01]  /*31e0*/  IMAD.SHL.U32 R2, R2, 0x4, RZ ;  /* 0x0000000402027824 */ /* 0x000fe200078e00ff */
[----:B------:R-:W-:-:S04]  /*31f0*/  F2FP.SATFINITE.E4M3.F32.PACK_AB_MERGE_C R18, RZ, R18, RZ ;  /* 0x00000012ff12723e */ /* 0x000fc800048070ff */
[----:B------:R-:W-:Y:S01]  /*3200*/  LOP3.LUT R2, R2, 0x7c, RZ, 0xc0, !PT ;  /* 0x0000007c02027812 */ /* 0x000fe200078ec0ff */
[----:B------:R-:W-:-:S04]  /*3210*/  IMAD.U32 R10, R18, 0x10000, RZ ;  /* 0x00010000120a7824 */ /* 0x000fc800078e00ff */
[----:B------:R-:W-:Y:S02]  /*3220*/  IMAD.IADD R19, R23, 0x1, R2 ;  /* 0x0000000117137824 */ /* 0x000fe400078e0202 */
[----:B------:R-:W-:Y:S01]  /*3230*/  FADD R2, RZ, R5 ;  /* 0x00000005ff027221 */ /* 0x000fe20000000000 */
[----:B------:R-:W-:Y:S01]  /*3240*/  IMAD.SHL.U32 R5, R38, 0x1000000, RZ ;  /* 0x0100000026057824 */ /* 0x000fe200078e00ff */
[----:B------:R-:W-:Y:S02]  /*3250*/  LOP3.LUT R10, R10, 0xff0000, RZ, 0xc0, !PT ;  /* 0x00ff00000a0a7812 */ /* 0x000fe400078ec0ff */
[----:B------:R-:W-:Y:S01]  /*3260*/  FADD R41, R41, R2 ;  /* 0x0000000229297221 */ /* 0x000fe20000000000 */
[----:B------:R-:W-:Y:S01]  /*3270*/  HADD2.F32 R2, -RZ, R12.H0_H0 ;  /* 0x2000000cff027230 */ /* 0x000fe20000004100 */
[----:B------:R-:W-:Y:S01]  /*3280*/  LOP3.LUT R40, R40, R5, RZ, 0xfc, !PT ;  /* 0x0000000528287212 */ /* 0x000fe200078efcff */
[----:B------:R-:W-:Y:S01]  /*3290*/  HADD2.F32 R5, -RZ, R11.H0_H0 ;  /* 0x2000000bff057230 */ /* 0x000fe20000004100 */
[----:B------:R1:W-:Y:S02]  /*32a0*/  STS [R19], R44 ;  /* 0x0000002c13007388 */ /* 0x0003e40000000800 */
[----:B0-----:R-:W-:-:S02]  /*32b0*/  FSET.BF.GT.AND R8, R2, RZ, PT ;  /* 0x000000ff0208720a */ /* 0x001fc40003804000 */
[----:B------:R-:W-:-:S03]  /*32c0*/  FSET.BF.GT.AND R2, R27, RZ, PT ;  /* 0x000000ff1b02720a */ /* 0x000fc60003804000 */
[----:B------:R-:W-:Y:S01]  /*32d0*/  FMUL R5, R5, R8 ;  /* 0x0000000805057220 */ /* 0x000fe20000400000 */
[----:B------:R-:W-:Y:S01]  /*32e0*/  LOP3.LUT R8, R35, 0xff, RZ, 0xc0, !PT ;  /* 0x000000ff23087812 */ /* 0x000fe200078ec0ff */
[----:B------:R-:W-:Y:S01]  /*32f0*/  FMUL R21, R21, R2 ;  /* 0x0000000215157220 */ /* 0x000fe20000400000 */
[----:B------:R-:W-:-:S03]  /*3300*/  VIADD R2, R3, 0x1 ;  /* 0x0000000103027836 */ /* 0x000fc60000000000 */
[----:B------:R-:W-:Y:S02]  /*3310*/  IMAD R43, R43, 0x100, R8 ;  /* 0x000001002b2b7824 */ /* 0x000fe400078e0208 */
[----:B------:R-:W-:Y:S01]  /*3320*/  FMUL R8, R5, UR8 ;  /* 0x0000000805087c20 */ /* 0x000fe20008400000 */
[----:B------:R-:W-:Y:S01]  /*3330*/  LOP3.LUT R2, R2, 0x1f, RZ, 0xc0, !PT ;  /* 0x0000001f02027812 */ /* 0x000fe200078ec0ff */
[----:B------:R-:W-:Y:S01]  /*3340*/  FMUL R27, R21, UR8 ;  /* 0x00000008151b7c20 */ /* 0x000fe20008400000 */
[----:B------:R-:W-:Y:S01]  /*3350*/  LOP3.LUT R12, R10, 0xffff, R43, 0xf8, !PT ;  /* 0x0000ffff0a0c7812 */ /* 0x000fe200078ef82b */
[----:B------:R-:W-:Y:S01]  /*3360*/  HADD2.F32 R10, -RZ, R11.H1_H1 ;  /* 0x3000000bff0a7230 */ /* 0x000fe20000004100 */
[----:B------:R-:W-:Y:S02]  /*3370*/  F2FP.SATFINITE.E4M3.F32.PACK_AB_MERGE_C R8, RZ, R8, RZ ;  /* 0x00000008ff08723e */ /* 0x000fe400048070ff */
[----:B------:R-:W-:Y:S02]  /*3380*/  FSET.BF.GT.AND R11, R20, RZ, PT ;  /* 0x000000ff140b720a */ /* 0x000fe40003804000 */
[----:B------:R-:W-:-:S02]  /*3390*/  LOP3.LUT R20, R8, 0xffff, RZ, 0xc0, !PT ;  /* 0x0000ffff08147812 */ /* 0x000fc400078ec0ff */
[----:B------:R-:W-:Y:S01]  /*33a0*/  F2FP.SATFINITE.E4M3.F32.PACK_AB_MERGE_C R27, RZ, R27, RZ ;  /* 0x0000001bff1b723e */ /* 0x000fe200048070ff */
[----:B------:R-:W-:Y:S02]  /*33b0*/  FMUL R10, R10, R11 ;  /* 0x0000000b0a0a7220 */ /* 0x000fe40000400000 */
[----:B------:R-:W-:Y:S01]  /*33c0*/  IMAD.SHL.U32 R35, R20, 0x1000000, RZ ;  /* 0x0100000014237824 */ /* 0x000fe200078e00ff */
[----:B------:R1:W0:Y:S04]  /*33d0*/  SHFL.IDX PT, R11, R30, R2, 0x1f ;  /* 0x00001f021e0b7589 */ /* 0x00022800000e0000 */
[----:B------:R1:W2:Y:S01]  /*33e0*/  SHFL.IDX PT, R20, R29, R2, 0x1f ;  /* 0x00001f021d147589 */ /* 0x0002a200000e0000 */
[----:B------:R-:W-:Y:S01]  /*33f0*/  LOP3.LUT R12, R12, R35, RZ, 0xfc, !PT ;  /* 0x000000230c0c7212 */ /* 0x000fe200078efcff */
[----:B------:R-:W-:Y:S01]  /*3400*/  VIADD R35, R3, 0x2 ;  /* 0x0000000203237836 */ /* 0x000fe20000000000 */
[----:B------:R-:W-:Y:S06]  /*3410*/  @P1 BRA `(.L_x_11431) ;  /* 0x0000000000201947 */ /* 0x000fec0003800000 */
[----:B------:R-:W-:Y:S01]  /*3420*/  ULOP3.LUT UR10, UR28, 0xfffffffe, URZ, 0xc0, !UPT ;  /* 0xfffffffe1c0a7892 */ /* 0x000fe2000f8ec0ff */
[----:B-1----:R-:W-:Y:S01]  /*3430*/  PRMT R29, R27, 0x7604, R18 ;  /* 0x000076041b1d7816 */ /* 0x002fe20000000012 */
[----:B------:R-:W-:-:S04]  /*3440*/  ULOP3.LUT UR12, UR29, 0x7fffffff, URZ, 0xc0, !UPT ;  /* 0x7fffffff1d0c7892 */ /* 0x000fc8000f8ec0ff */
[----:B------:R-:W-:-:S04]  /*3450*/  IADD3 R3, P0, PT, R16, UR10, RZ ;  /* 0x0000000a10037c10 */ /* 0x000fc8000ff1e0ff */
[----:B------:R-:W-:Y:S02]  /*3460*/  IADD3.X R30, PT, PT, R17, UR12, RZ, P0, !PT ;  /* 0x0000000c111e7c10 */ /* 0x000fe400087fe4ff */
[----:B------:R-:W-:-:S04]  /*3470*/  LEA R2, P0, R3, UR16, 0x1 ;  /* 0x0000001003027c11 */ /* 0x000fc8000f8008ff */
[----:B------:R-:W-:-:S05]  /*3480*/  LEA.HI.X R3, R3, UR9, R30, 0x1, P0 ;  /* 0x0000000903037c11 */ /* 0x000fca00080f0c1e */
[----:B------:R3:W-:Y:S04]  /*3490*/  STG.E.U16 desc[UR30][R2.64], R29 ;  /* 0x0000001d02007986 */ /* 0x0007e8000c10151e */
.L_x_11431:
[----:B------:R-:W-:Y:S05]  /*34a0*/  BSYNC.RECONVERGENT B0 ;  /* 0x0000000000007941 */ /* 0x000fea0003800200 */
.L_x_11430:
[--C-:B------:R-:W-:Y:S01]  /*34b0*/  FMNMX3 R25, |R32|, R25, |R7|.reuse, !PT ;  /* 0x0000001920197276 */ /* 0x100fe20007800607 */
[----:B-1-3--:R-:W-:Y:S02]  /*34c0*/  VIADD R2, R13, 0x2 ;  /* 0x000000020d027836 */ /* 0x00afe40000000000 */
[----:B------:R-:W-:Y:S01]  /*34d0*/  FADD R32, RZ, R32 ;  /* 0x00000020ff207221 */ /* 0x000fe20000000000 */
[----:B------:R-:W-:Y:S01]  /*34e0*/  FADD R3, RZ, R7 ;  /* 0x00000007ff037221 */ /* 0x000fe20000000000 */
[----:B------:R-:W-:Y:S01]  /*34f0*/  LOP3.LUT R18, R35, 0x1f, RZ, 0xc0, !PT ;  /* 0x0000001f23127812 */ /* 0x000fe200078ec0ff */
[----:B------:R-:W-:Y:S02]  /*3500*/  IMAD.IADD R2, R9, 0x1, -R2 ;  /* 0x0000000109027824 */ /* 0x000fe400078e0a02 */
[----:B------:R-:W-:Y:S01]  /*3510*/  FADD R35, R37, R32 ;  /* 0x0000002025237221 */ /* 0x000fe20000000000 */
[----:B------:R-:W-:Y:S02]  /*3520*/  IMAD.IADD R7, R9, 0x1, -R14 ;  /* 0x0000000109077824 */ /* 0x000fe400078e0a0e */
[----:B------:R-:W-:Y:S01]  /*3530*/  FADD R14, R6, R3 ;  /* 0x00000003060e7221 */ /* 0x000fe20000000000 */
[----:B------:R-:W-:-:S02]  /*3540*/  IMAD.SHL.U32 R2, R2, 0x4, RZ ;  /* 0x0000000402027824 */ /* 0x000fc400078e00ff */
[----:B------:R-:W-:Y:S01]  /*3550*/  FMUL R29, R10, UR8 ;  /* 0x000000080a1d7c20 */ /* 0x000fe20008400000 */
[----:B------:R-:W-:Y:S01]  /*3560*/  FADD R30, R4, R35 ;  /* 0x00000023041e7221 */ /* 0x000fe20000000000 */
[----:B------:R-:W-:Y:S01]  /*3570*/  FADD R35, R21, R14 ;  /* 0x0000000e15237221 */ /* 0x000fe20000000000 */
[----:B------:R-:W-:Y:S01]  /*3580*/  BSSY.RECONVERGENT B0, `(.L_x_11432) ;  /* 0x000000f000007945 */ /* 0x000fe20003800200 */
[----:B------:R-:W-:Y:S01]  /*3590*/  IMAD.SHL.U32 R7, R7, 0x4, RZ ;  /* 0x0000000407077824 */ /* 0x000fe200078e00ff */
[----:B------:R-:W-:Y:S01]  /*35a0*/  LOP3.LUT R14, R2, 0x7c, RZ, 0xc0, !PT ;  /* 0x0000007c020e7812 */ /* 0x000fe200078ec0ff */
[----:B------:R-:W-:Y:S01]  /*35b0*/  FADD R43, R5, R30 ;  /* 0x0000001e052b7221 */ /* 0x000fe20000000000 */
[----:B------:R-:W-:Y:S01]  /*35c0*/  FADD R35, R10, R35 ;  /* 0x000000230a237221 */ /* 0x000fe20000000000 */
        /* <DEDUP_REMOVED lines=10> */
.L_x_11433:
[----:B------:R-:W-:Y:S05]  /*3670*/  BSYNC.RECONVERGENT B0 ;  /* 0x0000000000007941 */ /* 0x000fea0003800200 */
.L_x_11432:
[----:B-1----:R-:W-:Y:S01]  /*3680*/  IMAD.IADD R3, R23, 0x1, R14 ;  /* 0x0000000117037824 */ /* 0x002fe200078e020e */
[----:B------:R-:W1:Y:S01]  /*3690*/  SHFL.IDX PT, R35, R35, R18, 0x1f ;  /* 0x00001f1223237589 */ /* 0x000e6200000e0000 */
[----:B------:R-:W-:Y:S01]  /*36a0*/  LOP3.LUT R17, R34, 0xff, RZ, 0xc0, !PT ;  /* 0x000000ff22117812 */ /* 0x000fe200078ec0ff */
[----:B------:R-:W-:Y:S01]  /*36b0*/  IMAD.U32 R27, R27, 0x10000, RZ ;  /* 0x000100001b1b7824 */ /* 0x000fe200078e00ff */
[----:B------:R-:W-:Y:S01]  /*36c0*/  ISETP.LT.U32.AND P0, PT, R13, UR13, PT ;  /* 0x0000000d0d007c0c */ /* 0x000fe2000bf01070 */
[----:B------:R-:W3:Y:S01]  /*36d0*/  SHFL.IDX PT, R14, R43, R18, 0x1f ;  /* 0x00001f122b0e7589 */ /* 0x000ee200000e0000 */
[----:B------:R-:W-:Y:S01]  /*36e0*/  LOP3.LUT R2, R7, 0x7c, RZ, 0xc0, !PT ;  /* 0x0000007c07027812 */ /* 0x000fe200078ec0ff */
[----:B------:R-:W-:Y:S01]  /*36f0*/  IMAD R17, R22, 0x100, R17 ;  /* 0x0000010016117824 */ /* 0x000fe200078e0211 */
[----:B------:R-:W-:Y:S01]  /*3700*/  LOP3.LUT R29, R29, 0xffff, RZ, 0xc0, !PT ;  /* 0x0000ffff1d1d7812 */ /* 0x000fe200078ec0ff */
[----:B------:R-:W-:Y:S01]  /*3710*/  STS [R3], R40 ;  /* 0x0000002803007388 */ /* 0x000fe20000000800 */
[----:B------:R-:W-:Y:S01]  /*3720*/  LOP3.LUT R33, R33, 0xffff, RZ, 0xc0, !PT ;  /* 0x0000ffff21217812 */ /* 0x000fe200078ec0ff */
[----:B------:R-:W-:Y:S01]  /*3730*/  IMAD.IADD R7, R23, 0x1, R2 ;  /* 0x0000000117077824 */ /* 0x000fe200078e0202 */
[----:B------:R-:W-:Y:S01]  /*3740*/  FMNMX3 R25, |R37|, R25, |R6|, !PT ;  /* 0x0000001925197276 */ /* 0x000fe20007800606 */
[----:B------:R-:W-:Y:S01]  /*3750*/  IMAD.SHL.U32 R8, R29, 0x1000000, RZ ;  /* 0x010000001d087824 */ /* 0x000fe200078e00ff */
[----:B------:R-:W-:Y:S01]  /*3760*/  LOP3.LUT R6, R17, 0xffff, RZ, 0xc0, !PT ;  /* 0x0000ffff11067812 */ /* 0x000fe200078ec0ff */
[----:B------:R-:W-:Y:S01]  /*3770*/  IMAD.SHL.U32 R2, R33, 0x1000000, RZ ;  /* 0x0100000021027824 */ /* 0x000fe200078e00ff */
[----:B------:R-:W-:Y:S01]  /*3780*/  FMNMX3 R25, |R4|, R25, |R21|, !PT ;  /* 0x0000001904197276 */ /* 0x000fe20007800615 */
[----:B------:R4:W-:Y:S01]  /*3790*/  STS [R7], R12 ;  /* 0x0000000c07007388 */ /* 0x0009e20000000800 */
[----:B------:R-:W-:Y:S01]  /*37a0*/  LOP3.LUT R27, R6, 0xff0000, R27, 0xf8, !PT ;  /* 0x00ff0000061b7812 */ /* 0x000fe200078ef81b */
[----:B0-----:R-:W-:Y:S01]  /*37b0*/  FADD R11, R24, R11 ;  /* 0x0000000b180b7221 */ /* 0x001fe20000000000 */
[----:B--2---:R-:W-:Y:S01]  /*37c0*/  FADD R20, R41, R20 ;  /* 0x0000001429147221 */ /* 0x004fe20000000000 */
[----:B------:R-:W-:Y:S01]  /*37d0*/  USHF.L.U64.HI UR10, UR32, 0x1, UR27 ;  /* 0x00000001200a7899 */ /* 0x000fe2000801021b */
[----:B------:R-:W-:Y:S01]  /*37e0*/  BSSY.RECONVERGENT B0, `(.L_x_11434) ;  /* 0x0000072000007945 */ /* 0x000fe20003800200 */
[----:B------:R-:W-:Y:S01]  /*37f0*/  USHF.L.U32 UR9, UR32, 0x1, URZ ;  /* 0x0000000120097899 */ /* 0x000fe200080006ff */
[----:B------:R-:W-:Y:S01]  /*3800*/  FMNMX3 R6, |R5|, R25, |R10|, !PT ;  /* 0x0000001905067276 */ /* 0x000fe2000780060a */
[----:B-1----:R-:W-:Y:S01]  /*3810*/  FADD R5, R20, R35 ;  /* 0x0000002314057221 */ /* 0x002fe20000000000 */
[----:B------:R-:W-:Y:S01]  /*3820*/  LOP3.LUT R8, R27, R8, RZ, 0xfc, !PT ;  /* 0x000000081b087212 */ /* 0x000fe200078efcff */
[----:B------:R-:W-:Y:S01]  /*3830*/  IMAD.SHL.U32 R27, R15, 0x10, RZ ;  /* 0x000000100f1b7824 */ /* 0x000fe200078e00ff */
[----:B------:R-:W-:Y:S01]  /*3840*/  LOP3.LUT R2, R31, R2, RZ, 0xfc, !PT ;  /* 0x000000021f027212 */ /* 0x000fe200078efcff */
[----:B---3--:R-:W-:Y:S01]  /*3850*/  FADD R4, R11, R14 ;  /* 0x0000000e0b047221 */ /* 0x008fe20000000000 */
[----:B------:R-:W-:Y:S01]  /*3860*/  VIADD R42, R42, UR13 ;  /* 0x0000000d2a2a7c36 */ /* 0x000fe20008000000 */
[----:B----4-:R-:W-:Y:S01]  /*3870*/  IADD3 R12, PT, PT, -R13, UR13, RZ ;  /* 0x0000000d0d0c7c10 */ /* 0x010fe2000fffe1ff */
        /* <DEDUP_REMOVED lines=20> */
.L_x_11438:
        /* <DEDUP_REMOVED lines=48> */
.L_x_11437:
[----:B------:R-:W-:Y:S05]  /*3cc0*/  BSYNC.RECONVERGENT B1 ;  /* 0x0000000000017941 */ /* 0x000fea0003800200 */
.L_x_11436:
        /* <DEDUP_REMOVED lines=35> */
.L_x_11435:
[----:B------:R-:W-:Y:S05]  /*3f00*/  BSYNC.RECONVERGENT B0 ;  /* 0x0000000000007941 */ /* 0x000fea0003800200 */
.L_x_11434:
        /* <DEDUP_REMOVED lines=26> */
.L_x_11443:
        /* <DEDUP_REMOVED lines=48> */
.L_x_11442:
[----:B------:R-:W-:Y:S05]  /*43b0*/  BSYNC.RECONVERGENT B1 ;  /* 0x0000000000017941 */ /* 0x000fea0003800200 */
.L_x_11441:
        /* <DEDUP_REMOVED lines=35> */
.L_x_11440:
[----:B------:R-:W-:Y:S05]  /*45f0*/  BSYNC.RECONVERGENT B0 ;  /* 0x0000000000007941 */ /* 0x000fea0003800200 */
.L_x_11439:
[----:B------:R-:W-:Y:S01]  /*4600*/  BAR.SYNC.DEFER_BLOCKING 0x0 ;  /* 0x0000000000007b1d */ /* 0x000fe20000010000 */
[C---:B------:R-:W-:Y:S01]  /*4610*/  ISETP.GT.U32.AND P0, PT, R9.reuse, 0x1f, PT ;  /* 0x0000001f0900780c */ /* 0x040fe20003f04070 */
[----:B------:R-:W-:-:S04]  /*4620*/  IMAD R39, R9, 0x8, R39 ;  /* 0x0000000809277824 */ /* 0x000fc800078e0227 */
[----:B------:R-:W-:Y:S01]  /*4630*/  BSSY.RECONVERGENT B0, `(.L_x_11444) ;  /* 0x000001e000007945 */ /* 0x000fe20003800200 */
[----:B------:R2:W-:Y:S01]  /*4640*/  STS.64 [R39], R4 ;  /* 0x0000000427007388 */ /* 0x0005e20000000a00 */
[----:B------:R-:W-:Y:S06]  /*4650*/  BAR.SYNC.DEFER_BLOCKING 0x0 ;  /* 0x0000000000007b1d */ /* 0x000fec0000010000 */
[----:B------:R-:W-:Y:S05]  /*4660*/  @P0 BRA `(.L_x_11445) ;  /* 0x0000000000680947 */ /* 0x000fea0003800000 */
[----:B------:R-:W3:Y:S01]  /*4670*/  LDS.64 R12, [R39+0x100] ;  /* 0x00010000270c7984 */ /* 0x000ee20000000a00 */
[----:B------:R-:W-:-:S03]  /*4680*/  ISETP.GE.U32.AND P1, PT, R36, UR13, PT ;  /* 0x0000000d24007c0c */ /* 0x000fc6000bf26070 */
[----:B0-----:R-:W0:Y:S04]  /*4690*/  LDS.64 R16, [R39+0x200] ;  /* 0x0002000027107984 */ /* 0x001e280000000a00 */
[----:B------:R-:W4:Y:S04]  /*46a0*/  LDS.64 R18, [R39+0x300] ;  /* 0x0003000027127984 */ /* 0x000f280000000a00 */
[----:B------:R-:W5:Y:S04]  /*46b0*/  LDS.64 R20, [R39+0x400] ;  /* 0x0004000027147984 */ /* 0x000f680000000a00 */
[----:B------:R-:W5:Y:S04]  /*46c0*/  LDS.64 R22, [R39+0x500] ;  /* 0x0005000027167984 */ /* 0x000f680000000a00 */
[----:B------:R-:W5:Y:S04]  /*46d0*/  LDS.64 R10, [R39+0x600] ;  /* 0x00060000270a7984 */ /* 0x000f680000000a00 */
[----:B-1----:R-:W1:Y:S01]  /*46e0*/  LDS.64 R2, [R39+0x700] ;  /* 0x0007000027027984 */ /* 0x002e620000000a00 */
[----:B---3--:R-:W-:Y:S01]  /*46f0*/  FADD R7, R4, R12 ;  /* 0x0000000c04077221 */ /* 0x008fe20000000000 */
[----:B------:R-:W-:Y:S01]  /*4700*/  FADD R0, R5, R13 ;  /* 0x0000000d05007221 */ /* 0x000fe20000000000 */
[----:B--2---:R-:W-:-:S02]  /*4710*/  IMAD.U32 R4, RZ, RZ, UR4 ;  /* 0x00000004ff047e24 */ /* 0x004fc4000f8e00ff */
[----:B0-----:R-:W-:Y:S01]  /*4720*/  FADD R7, R7, R16 ;  /* 0x0000001007077221 */ /* 0x001fe20000000000 */
        /* <DEDUP_REMOVED lines=9> */
[----:B------:R-:W-:Y:S01]  /*47c0*/  FADD R7, R7, R10 ;  /* 0x0000000a07077221 */ /* 0x000fe20000000000 */
[----:B------:R-:W-:-:S03]  /*47d0*/  FADD R0, R0, R11 ;  /* 0x0000000b00007221 */ /* 0x000fc60000000000 */
[----:B-1----:R-:W-:Y:S01]  /*47e0*/  FADD R2, R7, R2 ;  /* 0x0000000207027221 */ /* 0x002fe20000000000 */
[----:B------:R-:W-:-:S05]  /*47f0*/  FADD R3, R0, R3 ;  /* 0x0000000300037221 */ /* 0x000fca0000000000 */
[----:B------:R3:W-:Y:S02]  /*4800*/  @!P1 STG.E.64 desc[UR30][R4.64], R2 ;  /* 0x0000000204009986 */ /* 0x0007e4000c101b1e */
.L_x_11445:
[----:B------:R-:W-:Y:S05]  /*4810*/  BSYNC.RECONVERGENT B0 ;  /* 0x0000000000007941 */ /* 0x000fea0003800200 */
.L_x_11444:
        /* <DEDUP_REMOVED lines=8> */
[----:B--2---:R-:W-:Y:S02]  /*48a0*/  @!P1 MOV R4, 0x400 ;  /* 0x0000040000049802 */ /* 0x004fe40000000f00 */
        /* <DEDUP_REMOVED lines=28> */
.L_x_11454:
[----:B------:R-:W-:Y:S02]  /*4a70*/  ISETP.NE.AND P0, PT, R9, RZ, PT ;  /* 0x000000ff0900720c */ /* 0x000fe40003f05270 */
[----:B--2---:R-:W-:-:S11]  /*4a80*/  FMNMX R5, R2, R5, !PT ;  /* 0x0000000502057209 */ /* 0x004fd60007800000 */
[----:B------:R-:W-:Y:S05]  /*4a90*/  @P0 BRA `(.L_x_11447) ;  /* 0x0000000000080947 */ /* 0x000fea0003800000 */
[----:B-1----:R-:W1:Y:S02]  /*4aa0*/  LDC.64 R2, c[0x0][0x3a8] ;  /* 0x0000ea00ff027b82 */ /* 0x002e640000000a00 */
[----:B-1----:R2:W-:Y:S02]  /*4ab0*/  REDG.E.MAX.S32.STRONG.GPU desc[UR30][R2.64], R5 ;  /* 0x000000050200798e */ /* 0x0025e4000d12e31e */
.L_x_11447:
[----:B------:R-:W-:Y:S05]  /*4ac0*/  BSYNC B0 ;  /* 0x0000000000007941 */ /* 0x000fea0003800000 */
.L_x_11446:
        /* <DEDUP_REMOVED lines=11> */
[----:B--23--:R-:W-:Y:S05]  /*4b80*/  CALL.REL.NOINC `($__internal_371_$__cuda_sm20_rcp_rn_f32_slowpath) ;  /* 0x0000000400987944 */ /* 0x00cfea0003c00000 */
[----:B------:R-:W-:Y:S05]  /*4b90*/  BRA `(.L_x_11450) ;  /* 0x0000000000147947 */ /* 0x000fea0003800000 */
.L_x_11449:
[----:B--23--:R-:W2:Y:S01]  /*4ba0*/  MUFU.RCP R5, UR8 ;  /* 0x0000000800057d08 */ /* 0x00cea20008001000 */
[----:B------:R-:W-:-:S04]  /*4bb0*/  IMAD.U32 R0, RZ, RZ, UR8 ;  /* 0x00000008ff007e24 */ /* 0x000fc8000f8e00ff */
[----:B--2---:R-:W-:-:S04]  /*4bc0*/  FFMA R0, R5, R0, -1 ;  /* 0xbf80000005007423 */ /* 0x004fc80000000000 */
[----:B------:R-:W-:-:S04]  /*4bd0*/  FADD.FTZ R0, -R0, -RZ ;  /* 0x800000ff00007221 */ /* 0x000fc80000010100 */
[----:B------:R-:W-:-:S07]  /*4be0*/  FFMA R5, R5, R0, R5 ;  /* 0x0000000005057223 */ /* 0x000fce0000000005 */
.L_x_11450:
[----:B01----:R-:W0:Y:S02]  /*4bf0*/  LDC.64 R2, c[0x0][0x3b0] ;  /* 0x0000ec00ff027b82 */ /* 0x003e240000000a00 */
[----:B0-----:R-:W-:Y:S01]  /*4c00*/  STG.E desc[UR30][R2.64], R5 ;  /* 0x0000000502007986 */ /* 0x001fe2000c10191e */
[----:B------:R-:W-:Y:S05]  /*4c10*/  EXIT ;  /* 0x000000000000794d */ /* 0x000fea0003800000 */
.L_x_11448:
[----:B0-----:R-:W-:Y:S02]  /*4c20*/  IMAD.MOV.U32 R7, RZ, RZ, 0x4 ;  /* 0x00000004ff077424 */ /* 0x001fe400078e00ff */
[----:B------:R-:W-:Y:S02]  /*4c30*/  IMAD.MOV.U32 R11, RZ, RZ, 0x1f ;  /* 0x0000001fff0b7424 */ /* 0x000fe400078e00ff */
[----:B------:R-:W-:-:S07]  /*4c40*/  IMAD.MOV.U32 R4, RZ, RZ, -0x1 ;  /* 0xffffffffff047424 */ /* 0x000fce00078e00ff */
[----:B-12---:R-:W-:Y:S05]  /*4c50*/  WARPSYNC.COLLECTIVE R4, `(.L_x_11451) ;  /* 0x0000000004087348 */ /* 0x006fea0003c00000 */
[----:B--2---:R0:W2:Y:S02]  /*4c60*/  SHFL.DOWN P0, R5, R0, R7, R11 ;  /* 0x0800000700057389 */ /* 0x0040a4000000000b */
[----:B012---:R-:W-:Y:S05]  /*4c70*/  ENDCOLLECTIVE ;  /* 0x000000000000791b */ /* 0x007fea0003800000 */
.L_x_11451:
[----:B------:R-:W-:Y:S02]  /*4c80*/  IMAD.MOV.U32 R7, RZ, RZ, 0x2 ;  /* 0x00000002ff077424 */ /* 0x000fe400078e00ff */
[----:B------:R-:W-:-:S05]  /*4c90*/  IMAD.MOV.U32 R3, RZ, RZ, R5 ;  /* 0x000000ffff037224 */ /* 0x000fca00078e0005 */
[----:B------:R-:W-:-:S05]  /*4ca0*/  FMNMX R3, R3, R0, !PT ;  /* 0x0000000003037209 */ /* 0x000fca0007800000 */
[----:B------:R-:W-:-:S07]  /*4cb0*/  IMAD.MOV.U32 R0, RZ, RZ, R3 ;  /* 0x000000ffff007224 */ /* 0x000fce00078e0003 */
[----:B------:R-:W-:Y:S05]  /*4cc0*/  WARPSYNC.COLLECTIVE R4, `(.L_x_11452) ;  /* 0x0000000004087348 */ /* 0x000fea0003c00000 */
[----:B------:R0:W1:Y:S02]  /*4cd0*/  SHFL.DOWN P0, R5, R0, R7, R11 ;  /* 0x0800000700057389 */ /* 0x000064000000000b */
[----:B01----:R-:W-:Y:S05]  /*4ce0*/  ENDCOLLECTIVE ;  /* 0x000000000000791b */ /* 0x003fea0003800000 */
.L_x_11452:
[----:B------:R-:W-:Y:S02]  /*4cf0*/  IMAD.MOV.U32 R7, RZ, RZ, 0x1 ;  /* 0x00000001ff077424 */ /* 0x000fe400078e00ff */
[----:B------:R-:W-:-:S05]  /*4d00*/  IMAD.MOV.U32 R2, RZ, RZ, R5 ;  /* 0x000000ffff027224 */ /* 0x000fca00078e0005 */
[----:B------:R-:W-:-:S05]  /*4d10*/  FMNMX R2, R3, R2, !PT ;  /* 0x0000000203027209 */ /* 0x000fca0007800000 */
[----:B------:R-:W-:-:S07]  /*4d20*/  IMAD.MOV.U32 R0, RZ, RZ, R2 ;  /* 0x000000ffff007224 */ /* 0x000fce00078e0002 */
[----:B------:R-:W-:Y:S05]  /*4d30*/  WARPSYNC.COLLECTIVE R4, `(.L_x_11453) ;  /* 0x0000000004087348 */ /* 0x000fea0003c00000 */
[----:B------:R0:W1:Y:S02]  /*4d40*/  SHFL.DOWN P0, R5, R0, R7, R11 ;  /* 0x0800000700057389 */ /* 0x000064000000000b */
[----:B01----:R-:W-:Y:S05]  /*4d50*/  ENDCOLLECTIVE ;  /* 0x000000000000791b */ /* 0x003fea0003800000 */
.L_x_11453:
[----:B------:R-:W-:Y:S05]  /*4d60*/  BRA `(.L_x_11454) ;  /* 0xfffffffc00407947 */ /* 0x000fea000383ffff */
        .weak           $__internal_370_$__cuda_sm20_div_u64
        .type           $__internal_370_$__cuda_sm20_div_u64,@function
        .size           $__internal_370_$__cuda_sm20_div_u64,($__internal_371_$__cuda_sm20_rcp_rn_f32_slowpath - $__internal_370_$__cuda_sm20_div_u64)
$__internal_370_$__cuda_sm20_div_u64:
        /* <DEDUP_REMOVED lines=71> */
[----:B------:R-:W-:Y:S11]  /*51e0*/  RET.REL.NODEC R2 `(_ZN18transformer_engine6detail38cast_transpose_fused_kernel_notalignedILb1ELb1ELb0EfNS_16CTDBiasDActParamI6__halfS3_13__nv_fp8_e4m3fEELi2ELi4ENS_5EmptyEXadL_ZNS_5dreluIffEET_T0_RKS6_EEEEvT3_mmm) ;  /* 0xffffffac02847950 */ /* 0x000ff60003c3ffff */
        .weak           $__internal_371_$__cuda_sm20_rcp_rn_f32_slowpath
        .type           $__internal_371_$__cuda_sm20_rcp_rn_f32_slowpath,@function
        .size           $__internal_371_$__cuda_sm20_rcp_rn_f32_slowpath,(.L_x_29672 - $__internal_371_$__cuda_sm20_rcp_rn_f32_slowpath)
$__internal_371_$__cuda_sm20_rcp_rn_f32_slowpath:
        /* <DEDUP_REMOVED lines=15> */
.L_x_11455:
        /* <DEDUP_REMOVED lines=33> */
.L_x_11457:
[----:B------:R0:W1:Y:S02]  /*54f0*/  MUFU.RCP R2, R0 ;  /* 0x0000000000027308 */ /* 0x0000640000001000 */
.L_x_11456:
[----:B-1-3--:R-:W-:Y:S02]  /*5500*/  IMAD.MOV.U32 R5, RZ, RZ, R2 ;  /* 0x000000ffff057224 */ /* 0x00afe400078e0002 */
[----:B------:R-:W-:Y:S02]  /*5510*/  IMAD.MOV.U32 R2, RZ, RZ, R7 ;  /* 0x000000ffff027224 */ /* 0x000fe400078e0007 */
[----:B------:R-:W-:-:S04]  /*5520*/  IMAD.MOV.U32 R3, RZ, RZ, 0x0 ;  /* 0x00000000ff037424 */ /* 0x000fc800078e00ff */
[----:B0-2---:R-:W-:Y:S05]  /*5530*/  RET.REL.NODEC R2 `(_ZN18transformer_engine6detail38cast_transpose_fused_kernel_notalignedILb1ELb1ELb0EfNS_16CTDBiasDActParamI6__halfS3_13__nv_fp8_e4m3fEELi2ELi4ENS_5EmptyEXadL_ZNS_5dreluIffEET_T0_RKS6_EEEEvT3_mmm) ;  /* 0xffffffa802b07950 */ /* 0x005fea0003c3ffff */
.L_x_11458:
        /* <DEDUP_REMOVED lines=12> */
.L_x_29672:


//--------------------- .text._ZN18transformer_engine6detail38cast_transpose_fused_kernel_notalignedILb1ELb1ELb0EfNS_16CTDBiasDActParamI6__halfS3_13__nv_fp8_e5m2fEELi2ELi4ENS_5EmptyEXadL_ZNS_5dreluIffEET_T0_RKS6_EEEEvT3_mmm --------------------------
	.section	.text._ZN18transformer_engine6detail38cast_transpose_fused_kernel_notalignedILb1ELb1ELb0EfNS_16CTDBiasDActParamI6__halfS3_13__nv_fp8_e5m2fEELi2ELi4ENS_5EmptyEXadL_ZNS_5dreluIffEET_T0_RKS6_EEEEvT3_mmm,"ax",@progbits
	.align	128
        .global         _ZN18transformer_engine6detail38cast_transpose_fused_kernel_notalignedILb1ELb1ELb0EfNS_16CTDBiasDActParamI6__halfS3_13__nv_fp8_e5m2fEELi2ELi4ENS_5EmptyEXadL_ZNS_5dreluIffEET_T0_RKS6_EEEEvT3_mmm
        .type           _ZN18transformer_engine6detail38cast_transpose_fused_kernel_notalignedILb1ELb1ELb0EfNS_16CTDBiasDActParamI6__halfS3_13__nv_fp8_e5m2fEELi2ELi4ENS_5EmptyEXadL_ZNS_5dreluIffEET_T0_RKS6_EEEEvT3_mmm,@function
        .size           _ZN18transformer_engine6detail38cast_transpose_fused_kernel_notalignedILb1ELb1ELb0EfNS_16CTDBiasDActParamI6__halfS3_13__nv_fp8_e5m2fEELi2ELi4ENS_5EmptyEXadL_ZNS_5dreluIffEET_T0_RKS6_EEEEvT3_mmm,(.L_x_29674 - _ZN18transformer_engine6detail38cast_transpose_fused_kernel_notalignedILb1ELb1ELb0EfNS_16CTDBiasDActParamI6__halfS3_13__nv_fp8_e5m2fEELi2ELi4ENS_5EmptyEXadL_ZNS_5dreluIffEET_T0_RKS6_EEEEvT3_mmm)
        .other          _ZN18transformer_engine6detail38cast_transpose_fused_kernel_notalignedILb1ELb1ELb0EfNS_16CTDBiasDActParamI6__halfS3_13__nv_fp8_e5m2fEELi2ELi4ENS_5EmptyEXadL_ZNS_5dreluIffEET_T0_RKS6_EEEEvT3_mmm,@"STO_CUDA_ENTRY STV_DEFAULT"
_ZN18transformer_engine6detail38cast_transpose_fused_kernel_notalignedILb1ELb1ELb0EfNS_16CTDBiasDActParamI6__halfS3_13__nv_fp8_e5m2fEELi2ELi4ENS_5EmptyEXadL_ZNS_5dreluIffEET_T0_RKS6_EEEEvT3_mmm:
.text._ZN18transformer_engine6detail38cast_transpose_fused_kernel_notalignedILb1ELb1ELb0EfNS_16CTDBiasDActParamI6__halfS3_13__nv_fp8_e5m2fEELi2ELi4ENS_5EmptyEXadL_ZNS_5dreluIffEET_T0_RKS6_EEEEvT3_mmm:
        /* <DEDUP_REMOVED lines=43> */
.L_x_11459:
[----:B------:R-:W-:-:S07]  /*02b0*/  MOV R5, 0x2d0 ;  /* 0x000002d000057802 */ /* 0x000fce0000000f00 */
[----:B------:R-:W-:Y:S05]  /*02c0*/  CALL.REL.NOINC `($__internal_372_$__cuda_sm20_div_u64) ;  /* 0x0000004800a87944 */ /* 0x000fea0003c00000 */
        /* <DEDUP_REMOVED lines=11> */
.L_x_11460:
        /* <DEDUP_REMOVED lines=263> */
[----:B------:R-:W-:-:S02]  /*13f0*/  F2FP.SATFINITE.E5M2.F32.PACK_AB_MERGE_C R11, RZ, R11, RZ ;  /* 0x0000000bff0b723e */ /* 0x000fc400048060ff */
[----:B------:R-:W-:Y:S02]  /*1400*/  F2FP.SATFINITE.E5M2.F32.PACK_AB_MERGE_C R38, RZ, R38, RZ ;  /* 0x00000026ff26723e */ /* 0x000fe400048060ff */
[----:B------:R-:W-:Y:S02]  /*1410*/  F2FP.SATFINITE.E5M2.F32.PACK_AB_MERGE_C R12, RZ, R12, RZ ;  /* 0x0000000cff0c723e */ /* 0x000fe400048060ff */
[----:B------:R-:W-:Y:S01]  /*1420*/  F2FP.SATFINITE.E5M2.F32.PACK_AB_MERGE_C R43, RZ, R43, RZ ;  /* 0x0000002bff2b723e */ /* 0x000fe200048060ff */
        /* <DEDUP_REMOVED lines=13> */
[----:B------:R-:W-:-:S02]  /*1500*/  F2FP.SATFINITE.E5M2.F32.PACK_AB_MERGE_C R13, RZ, R13, RZ ;  /* 0x0000000dff0d723e */ /* 0x000fc400048060ff */
[----:B------:R-:W-:Y:S02]  /*1510*/  F2FP.SATFINITE.E5M2.F32.PACK_AB_MERGE_C R40, RZ, R40, RZ ;  /* 0x00000028ff28723e */ /* 0x000fe400048060ff */
[----:B------:R-:W-:Y:S02]  /*1520*/  F2FP.SATFINITE.E5M2.F32.PACK_AB_MERGE_C R37, RZ, R37, RZ ;  /* 0x00000025ff25723e */ /* 0x000fe400048060ff */
[----:B------:R-:W-:Y:S01]  /*1530*/  F2FP.SATFINITE.E5M2.F32.PACK_AB_MERGE_C R42, RZ, R42, RZ ;  /* 0x0000002aff2a723e */ /* 0x000fe200048060ff */
        /* <DEDUP_REMOVED lines=9> */
.L_x_11462:
[----:B------:R-:W-:Y:S05]  /*15d0*/  BSYNC.RECONVERGENT B0 ;  /* 0x0000000000007941 */ /* 0x000fea0003800200 */
.L_x_11461:
        /* <DEDUP_REMOVED lines=12> */
.L_x_11464:
[----:B------:R-:W-:Y:S05]  /*16a0*/  BSYNC.RECONVERGENT B0 ;  /* 0x0000000000007941 */ /* 0x000fea0003800200 */
.L_x_11463:
        /* <DEDUP_REMOVED lines=78> */
[----:B------:R-:W-:Y:S01]  /*1b90*/  F2FP.SATFINITE.E5M2.F32.PACK_AB_MERGE_C R45, RZ, R45, RZ ;  /* 0x0000002dff2d723e */ /* 0x000fe200048060ff */
[----:B------:R-:W-:Y:S01]  /*1ba0*/  IMAD.X R23, RZ, RZ, R27, P0 ;  /* 0x000000ffff177224 */ /* 0x000fe200000e061b */
[----:B------:R-:W-:Y:S01]  /*1bb0*/  @!P3 LEA R8, P0, R22, UR16, 0x1 ;  /* 0x000000101608bc11 */ /* 0x000fe2000f8008ff */
[----:B------:R0:W5:Y:S01]  /*1bc0*/  @P5 LDG.E R31, desc[UR30][R24.64] ;  /* 0x0000001e181f5981 */ /* 0x000162000c1e1900 */
[----:B--2---:R-:W-:-:S02]  /*1bd0*/  F2FP.SATFINITE.E5M2.F32.PACK_AB_MERGE_C R6, RZ, R41, RZ ;  /* 0x00000029ff06723e */ /* 0x004fc400048060ff */
        /* <DEDUP_REMOVED lines=16> */
[----:B------:R-:W-:Y:S01]  /*1ce0*/  F2FP.SATFINITE.E5M2.F32.PACK_AB_MERGE_C R29, RZ, R29, RZ ;  /* 0x0000001dff1d723e */ /* 0x000fe200048060ff */
[C---:B--2---:R-:W-:Y:S01]  /*1cf0*/  FADD R24, R10.reuse, R35 ;  /* 0x000000230a187221 */ /* 0x044fe20000000000 */
[----:B------:R-:W-:Y:S01]  /*1d00*/  FMUL R10, R10, UR8 ;  /* 0x000000080a0a7c20 */ /* 0x000fe20008400000 */
[----:B------:R-:W-:Y:S02]  /*1d10*/  @!P3 IADD3.X R28, PT, PT, R23, UR34, RZ, P0, !PT ;  /* 0x00000022171cbc10 */ /* 0x000fe400087fe4ff */
[----:B------:R-:W-:Y:S02]  /*1d20*/  @!P3 LEA R16, P0, R17, UR16, 0x1 ;  /* 0x000000101110bc11 */ /* 0x000fe4000f8008ff */
[----:B------:R-:W-:Y:S01]  /*1d30*/  F2FP.SATFINITE.E5M2.F32.PACK_AB_MERGE_C R10, RZ, R10, RZ ;  /* 0x0000000aff0a723e */ /* 0x000fe200048060ff */
        /* <DEDUP_REMOVED lines=15> */
[----:B------:R-:W-:-:S02]  /*1e30*/  F2FP.SATFINITE.E5M2.F32.PACK_AB_MERGE_C R9, RZ, R9, RZ ;  /* 0x00000009ff09723e */ /* 0x000fc400048060ff */
[----:B------:R-:W-:Y:S01]  /*1e40*/  FMUL R18, R18, R7 ;  /* 0x0000000712127220 */ /* 0x000fe20000400000 */
[----:B------:R-:W-:Y:S01]  /*1e50*/  F2FP.SATFINITE.E5M2.F32.PACK_AB_MERGE_C R28, RZ, R28, RZ ;  /* 0x0000001cff1c723e */ /* 0x000fe200048060ff */
        /* <DEDUP_REMOVED lines=9> */
.L_x_11466:
[----:B------:R-:W-:Y:S05]  /*1ef0*/  BSYNC.RECONVERGENT B0 ;  /* 0x0000000000007941 */ /* 0x000fea0003800200 */
.L_x_11465:
[----:B0-----:R-:W-:Y:S01]  /*1f00*/  FMUL R7, R18, UR8 ;  /* 0x0000000812077c20 */ /* 0x001fe20008400000 */
        /* <DEDUP_REMOVED lines=12> */
.L_x_11468:
[----:B------:R-:W-:Y:S05]  /*1fd0*/  BSYNC.RECONVERGENT B0 ;  /* 0x0000000000007941 */ /* 0x000fea0003800200 */
.L_x_11467:
        /* <DEDUP_REMOVED lines=129> */
[----:B------:R-:W-:-:S02]  /*27f0*/  F2FP.SATFINITE.E5M2.F32.PACK_AB_MERGE_C R19, RZ, R15, RZ ;  /* 0x0000000fff13723e */ /* 0x000fc400048060ff */
[----:B------:R-:W-:Y:S02]  /*2800*/  @!P0 LEA R14, P1, R34, UR16, 0x1 ;  /* 0x00000010220e8c11 */ /* 0x000fe4000f8208ff */
[----:B------:R-:W-:Y:S02]  /*2810*/  F2FP.SATFINITE.E5M2.F32.PACK_AB_MERGE_C R16, RZ, R25, RZ ;  /* 0x00000019ff10723e */ /* 0x000fe400048060ff */
        /* <DEDUP_REMOVED lines=33> */
[----:B------:R-:W-:Y:S01]  /*2a30*/  F2FP.SATFINITE.E5M2.F32.PACK_AB_MERGE_C R37, RZ, R37, RZ ;  /* 0x00000025ff25723e */ /* 0x000fe200048060ff */
[--C-:B------:R-:W-:Y:S01]  /*2a40*/  HADD2.F32 R20, -RZ, R30.reuse.H0_H0 ;  /* 0x2000001eff147230 */ /* 0x100fe20000004100 */
[----:B------:R-:W-:Y:S01]  /*2a50*/  F2FP.SATFINITE.E5M2.F32.PACK_AB_MERGE_C R18, RZ, R18, RZ ;  /* 0x00000012ff12723e */ /* 0x000fe200048060ff */
        /* <DEDUP_REMOVED lines=19> */
[----:B------:R-:W-:-:S03]  /*2b90*/  F2FP.SATFINITE.E5M2.F32.PACK_AB_MERGE_C R31, RZ, R31, RZ ;  /* 0x0000001fff1f723e */ /* 0x000fc600048060ff */
        /* <DEDUP_REMOVED lines=20> */
.L_x_11470:
[----:B------:R-:W-:Y:S05]  /*2ce0*/  BSYNC.RECONVERGENT B0 ;  /* 0x0000000000007941 */ /* 0x000fea0003800200 */
.L_x_11469:
[----:B0-----:R-:W-:Y:S01]  /*2cf0*/  FMUL R38, R21, UR8 ;  /* 0x0000000815267c20 */ /* 0x001fe20008400000 */
[----:B------:R-:W-:Y:S01]  /*2d00*/  FMUL R33, R20, UR8 ;  /* 0x0000000814217c20 */ /* 0x000fe20008400000 */
[----:B------:R-:W-:Y:S01]  /*2d10*/  BSSY.RECONVERGENT B0, `(.L_x_11471) ;  /* 0x000000e000007945 */ /* 0x000fe20003800200 */
[----:B------:R-:W-:Y:S01]  /*2d20*/  FMUL R7, R7, R40 ;  /* 0x0000002807077220 */ /* 0x000fe20000400000 */
[----:B------:R-:W-:Y:S02]  /*2d30*/  LOP3.LUT R37, R16, 0xff, RZ, 0xc0, !PT ;  /* 0x000000ff10257812 */ /* 0x000fe400078ec0ff */
        /* <DEDUP_REMOVED lines=11> */
.L_x_11472:
[----:B------:R-:W-:Y:S05]  /*2df0*/  BSYNC.RECONVERGENT B0 ;  /* 0x0000000000007941 */ /* 0x000fea0003800200 */
.L_x_11471:
        /* <DEDUP_REMOVED lines=10> */
[----:B------:R-:W-:Y:S01]  /*2ea0*/  F2FP.SATFINITE.E5M2.F32.PACK_AB_MERGE_C R35, RZ, R35, RZ ;  /* 0x00000023ff23723e */ /* 0x000fe200048060ff */
[--C-:B------:R-:W-:Y:S01]  /*2eb0*/  HADD2.F32 R40, -RZ, R6.reuse.H0_H0 ;  /* 0x20000006ff287230 */ /* 0x100fe20000004100 */
[----:B------:R-:W-:Y:S01]  /*2ec0*/  IADD3.X R17, PT, PT, R23, UR12, RZ, P0, !PT ;  /* 0x0000000c17117c10 */ /* 0x000fe200087fe4ff */
[----:B------:R-:W-:Y:S01]  /*2ed0*/  HADD2.F32 R45, -RZ, R45.H1_H1 ;  /* 0x3000002dff2d7230 */ /* 0x000fe20000004100 */
[----:B------:R-:W-:Y:S01]  /*2ee0*/  F2FP.SATFINITE.E5M2.F32.PACK_AB_MERGE_C R34, RZ, R34, RZ ;  /* 0x00000022ff22723e */ /* 0x000fe200048060ff */
        /* <DEDUP_REMOVED lines=24> */
[----:B------:R-:W-:Y:S01]  /*3070*/  F2FP.SATFINITE.E5M2.F32.PACK_AB_MERGE_C R43, RZ, R43, RZ ;  /* 0x0000002bff2b723e */ /* 0x000fe200048060ff */
[----:B------:R-:W-:Y:S01]  /*3080*/  VIADD R36, R23, 0x20 ;  /* 0x0000002017247836 */ /* 0x000fe20000000000 */
[----:B------:R-:W-:Y:S02]  /*3090*/  F2FP.SATFINITE.E5M2.F32.PACK_AB_MERGE_C R22, RZ, R22, RZ ;  /* 0x00000016ff16723e */ /* 0x000fe400048060ff */
        /* <DEDUP_REMOVED lines=21> */
[----:B------:R-:W-:-:S04]  /*31f0*/  F2FP.SATFINITE.E5M2.F32.PACK_AB_MERGE_C R18, RZ, R18, RZ ;  /* 0x00000012ff12723e */ /* 0x000fc800048060ff */
        /* <DEDUP_REMOVED lines=23> */
[----:B------:R-:W-:Y:S02]  /*3370*/  F2FP.SATFINITE.E5M2.F32.PACK_AB_MERGE_C R8, RZ, R8, RZ ;  /* 0x00000008ff08723e */ /* 0x000fe400048060ff */
[----:B------:R-:W-:Y:S02]  /*3380*/  FSET.BF.GT.AND R11, R20, RZ, PT ;  /* 0x000000ff140b720a */ /* 0x000fe40003804000 */
[----:B------:R-:W-:-:S02]  /*3390*/  LOP3.LUT R20, R8, 0xffff, RZ, 0xc0, !PT ;  /* 0x0000ffff08147812 */ /* 0x000fc400078ec0ff */
[----:B------:R-:W-:Y:S01]  /*33a0*/  F2FP.SATFINITE.E5M2.F32.PACK_AB_MERGE_C R27, RZ, R27, RZ ;  /* 0x0000001bff1b723e */ /* 0x000fe200048060ff */
        /* <DEDUP_REMOVED lines=15> */
.L_x_11474:
[----:B------:R-:W-:Y:S05]  /*34a0*/  BSYNC.RECONVERGENT B0 ;  /* 0x0000000000007941 */ /* 0x000fea0003800200 */
.L_x_11473:
        /* <DEDUP_REMOVED lines=28> */
.L_x_11476:
[----:B------:R-:W-:Y:S05]  /*3670*/  BSYNC.RECONVERGENT B0 ;  /* 0x0000000000007941 */ /* 0x000fea0003800200 */
.L_x_11475:
        /* <DEDUP_REMOVED lines=52> */
.L_x_11481:
        /* <DEDUP_REMOVED lines=48> */
.L_x_11480:
[----:B------:R-:W-:Y:S05]  /*3cc0*/  BSYNC.RECONVERGENT B1 ;  /* 0x0000000000017941 */ /* 0x000fea0003800200 */
.L_x_11479:
        /* <DEDUP_REMOVED lines=35> */
.L_x_11478:
[----:B------:R-:W-:Y:S05]  /*3f00*/  BSYNC.RECONVERGENT B0 ;  /* 0x0000000000007941 */ /* 0x000fea0003800200 */
.L_x_11477:
        /* <DEDUP_REMOVED lines=26> */
.L_x_11486:
        /* <DEDUP_REMOVED lines=48> */
.L_x_11485:
[----:B------:R-:W-:Y:S05]  /*43b0*/  BSYNC.RECONVERGENT B1 ;  /* 0x0000000000017941 */ /* 0x000fea0003800200 */
.L_x_11484:
        /* <DEDUP_REMOVED lines=35> */
.L_x_11483:
[----:B------:R-:W-:Y:S05]  /*45f0*/  BSYNC.RECONVERGENT B0 ;  /* 0x0000000000007941 */ /* 0x000fea0003800200 */
.L_x_11482:
        /* <DEDUP_REMOVED lines=33> */
.L_x_11488:
[----:B------:R-:W-:Y:S05]  /*4810*/  BSYNC.RECONVERGENT B0 ;  /* 0x0000000000007941 */ /* 0x000fea0003800200 */
.L_x_11487:
        /* <DEDUP_REMOVED lines=37> */
.L_x_11497:
[----:B------:R-:W-:Y:S02]  /*4a70*/  ISETP.NE.AND P0, PT, R9, RZ, PT ;  /* 0x000000ff0900720c */ /* 0x000fe40003f05270 */
[----:B--2---:R-:W-:-:S11]  /*4a80*/  FMNMX R5, R2, R5, !PT ;  /* 0x0000000502057209 */ /* 0x004fd60007800000 */
[----:B------:R-:W-:Y:S05]  /*4a90*/  @P0 BRA `(.L_x_11490) ;  /* 0x0000000000080947 */ /* 0x000fea0003800000 */
[----:B-1----:R-:W1:Y:S02]  /*4aa0*/  LDC.64 R2, c[0x0][0x3a8] ;  /* 0x0000ea00ff027b82 */ /* 0x002e640000000a00 */
[----:B-1----:R2:W-:Y:S02]  /*4ab0*/  REDG.E.MAX.S32.STRONG.GPU desc[UR30][R2.64], R5 ;  /* 0x000000050200798e */ /* 0x0025e4000d12e31e */
.L_x_11490:
[----:B------:R-:W-:Y:S05]  /*4ac0*/  BSYNC B0 ;  /* 0x0000000000007941 */ /* 0x000fea0003800000 */
.L_x_11489:
        /* <DEDUP_REMOVED lines=11> */
[----:B--23--:R-:W-:Y:S05]  /*4b80*/  CALL.REL.NOINC `($__internal_373_$__cuda_sm20_rcp_rn_f32_slowpath) ;  /* 0x0000000400987944 */ /* 0x00cfea0003c00000 */
[----:B------:R-:W-:Y:S05]  /*4b90*/  BRA `(.L_x_11493) ;  /* 0x0000000000147947 */ /* 0x000fea0003800000 */
.L_x_11492:
[----:B--23--:R-:W2:Y:S01]  /*4ba0*/  MUFU.RCP R5, UR8 ;  /* 0x0000000800057d08 */ /* 0x00cea20008001000 */
[----:B------:R-:W-:-:S04]  /*4bb0*/  IMAD.U32 R0, RZ, RZ, UR8 ;  /* 0x00000008ff007e24 */ /* 0x000fc8000f8e00ff */
[----:B--2---:R-:W-:-:S04]  /*4bc0*/  FFMA R0, R5, R0, -1 ;  /* 0xbf80000005007423 */ /* 0x004fc80000000000 */
[----:B------:R-:W-:-:S04]  /*4bd0*/  FADD.FTZ R0, -R0, -RZ ;  /* 0x800000ff00007221 */ /* 0x000fc80000010100 */
[----:B------:R-:W-:-:S07]  /*4be0*/  FFMA R5, R5, R0, R5 ;  /* 0x0000000005057223 */ /* 0x000fce0000000005 */
.L_x_11493:
[----:B01----:R-:W0:Y:S02]  /*4bf0*/  LDC.64 R2, c[0x0][0x3b0] ;  /* 0x0000ec00ff027b82 */ /* 0x003e240000000a00 */
[----:B0-----:R-:W-:Y:S01]  /*4c00*/  STG.E desc[UR30][R2.64], R5 ;  /* 0x0000000502007986 */ /* 0x001fe2000c10191e */
[----:B------:R-:W-:Y:S05]  /*4c10*/  EXIT ;  /* 0x000000000000794d */ /* 0x000fea0003800000 */
.L_x_11491:
[----:B0-----:R-:W-:Y:S02]  /*4c20*/  IMAD.MOV.U32 R7, RZ, RZ, 0x4 ;  /* 0x00000004ff077424 */ /* 0x001fe400078e00ff */
[----:B------:R-:W-:Y:S02]  /*4c30*/  IMAD.MOV.U32 R11, RZ, RZ, 0x1f ;  /* 0x0000001fff0b7424 */ /* 0x000fe400078e00ff */
[----:B------:R-:W-:-:S07]  /*4c40*/  IMAD.MOV.U32 R4, RZ, RZ, -0x1 ;  /* 0xffffffffff047424 */ /* 0x000fce00078e00ff */
[----:B-12---:R-:W-:Y:S05]  /*4c50*/  WARPSYNC.COLLECTIVE R4, `(.L_x_11494) ;  /* 0x0000000004087348 */ /* 0x006fea0003c00000 */
[----:B--2---:R0:W2:Y:S02]  /*4c60*/  SHFL.DOWN P0, R5, R0, R7, R11 ;  /* 0x0800000700057389 */ /* 0x0040a4000000000b */
[----:B012---:R-:W-:Y:S05]  /*4c70*/  ENDCOLLECTIVE ;  /* 0x000000000000791b */ /* 0x007fea0003800000 */
.L_x_11494:
[----:B------:R-:W-:Y:S02]  /*4c80*/  IMAD.MOV.U32 R7, RZ, RZ, 0x2 ;  /* 0x00000002ff077424 */ /* 0x000fe400078e00ff */
[----:B------:R-:W-:-:S05]  /*4c90*/  IMAD.MOV.U32 R3, RZ, RZ, R5 ;  /* 0x000000ffff037224 */ /* 0x000fca00078e0005 */
[----:B------:R-:W-:-:S05]  /*4ca0*/  FMNMX R3, R3, R0, !PT ;  /* 0x0000000003037209 */ /* 0x000fca0007800000 */
[----:B------:R-:W-:-:S07]  /*4cb0*/  IMAD.MOV.U32 R0, RZ, RZ, R3 ;  /* 0x000000ffff007224 */ /* 0x000fce00078e0003 */
[----:B------:R-:W-:Y:S05]  /*4cc0*/  WARPSYNC.COLLECTIVE R4, `(.L_x_11495) ;  /* 0x0000000004087348 */ /* 0x000fea0003c00000 */
[----:B------:R0:W1:Y:S02]  /*4cd0*/  SHFL.DOWN P0, R5, R0, R7, R11 ;  /* 0x0800000700057389 */ /* 0x000064000000000b */
[----:B01----:R-:W-:Y:S05]  /*4ce0*/  ENDCOLLECTIVE ;  /* 0x000000000000791b */ /* 0x003fea0003800000 */
.L_x_11495:
[----:B------:R-:W-:Y:S02]  /*4cf0*/  IMAD.MOV.U32 R7, RZ, RZ, 0x1 ;  /* 0x00000001ff077424 */ /* 0x000fe400078e00ff */
[----:B------:R-:W-:-:S05]  /*4d00*/  IMAD.MOV.U32 R2, RZ, RZ, R5 ;  /* 0x000000ffff027224 */ /* 0x000fca00078e0005 */
[----:B------:R-:W-:-:S05]  /*4d10*/  FMNMX R2, R3, R2, !PT ;  /* 0x0000000203027209 */ /* 0x000fca0007800000 */
[----:B------:R-:W-:-:S07]  /*4d20*/  IMAD.MOV.U32 R0, RZ, RZ, R2 ;  /* 0x000000ffff007224 */ /* 0x000fce00078e0002 */
[----:B------:R-:W-:Y:S05]  /*4d30*/  WARPSYNC.COLLECTIVE R4, `(.L_x_11496) ;  /* 0x0000000004087348 */ /* 0x000fea0003c00000 */
[----:B------:R0:W1:Y:S02]  /*4d40*/  SHFL.DOWN P0, R5, R0, R7, R11 ;  /* 0x0800000700057389 */ /* 0x000064000000000b */
[----:B01----:R-:W-:Y:S05]  /*4d50*/  ENDCOLLECTIVE ;  /* 0x000000000000791b */ /* 0x003fea0003800000 */
.L_x_11496:
[----:B------:R-:W-:Y:S05]  /*4d60*/  BRA `(.L_x_11497) ;  /* 0xfffffffc00407947 */ /* 0x000fea000383ffff */
        .weak           $__internal_372_$__cuda_sm20_div_u64
        .type           $__internal_372_$__cuda_sm20_div_u64,@function
        .size           $__internal_372_$__cuda_sm20_div_u64,($__internal_373_$__cuda_sm20_rcp_rn_f32_slowpath - $__internal_372_$__cuda_sm20_div_u64)
$__internal_372_$__cuda_sm20_div_u64:
        /* <DEDUP_REMOVED lines=71> */
[----:B------:R-:W-:Y:S11]  /*51e0*/  RET.REL.NODEC R2 `(_ZN18transformer_engine6detail38cast_transpose_fused_kernel_notalignedILb1ELb1ELb0EfNS_16CTDBiasDActParamI6__halfS3_13__nv_fp8_e5m2fEELi2ELi4ENS_5EmptyEXadL_ZNS_5dreluIffEET_T0_RKS6_EEEEvT3_mmm) ;  /* 0xffffffac02847950 */ /* 0x000ff60003c3ffff */
        .weak           $__internal_373_$__cuda_sm20_rcp_rn_f32_slowpath
        .type           $__internal_373_$__cuda_sm20_rcp_rn_f32_slowpath,@function
        .size           $__internal_373_$__cuda_sm20_rcp_rn_f32_slowpath,(.L_x_29674 - $__internal_373_$__cuda_sm20_rcp_rn_f32_slowpath)
$__internal_373_$__cuda_sm20_rcp_rn_f32_slowpath:
        /* <DEDUP_REMOVED lines=15> */
.L_x_11498:
        /* <DEDUP_REMOVED lines=33> */
.L_x_11500:
[----:B------:R0:W1:Y:S02]  /*54f0*/  MUFU.RCP R2, R0 ;  /* 0x0000000000027308 */ /* 0x0000640000001000 */
.L_x_11499:
[----:B-1-3--:R-:W-:Y:S02]  /*5500*/  IMAD.MOV.U32 R5, RZ, RZ, R2 ;  /* 0x000000ffff057224 */ /* 0x00afe400078e0002 */
[----:B------:R-:W-:Y:S02]  /*5510*/  IMAD.MOV.U32 R2, RZ, RZ, R7 ;  /* 0x000000ffff027224 */ /* 0x000fe400078e0007 */
[----:B------:R-:W-:-:S04]  /*5520*/  IMAD.MOV.U32 R3, RZ, RZ, 0x0 ;  /* 0x00000000ff037424 */ /* 0x000fc800078e00ff */
[----:B0-2---:R-:W-:Y:S05]  /*5530*/  RET.REL.NODEC R2 `(_ZN18transformer_engine6detail38cast_transpose_fused_kernel_notalignedILb1ELb1ELb0EfNS_16CTDBiasDActParamI6__halfS3_13__nv_fp8_e5m2fEELi2ELi4ENS_5EmptyEXadL_ZNS_5dreluIffEET_T0_RKS6_EEEEvT3_mmm) ;  /* 0xffffffa802b07950 */ /* 0x005fea0003c3ffff */
.L_x_11501:
        /* <DEDUP_REMOVED lines=12> */
.L_x_29674:


//--------------------- .text._ZN18transformer_engine6detail38cast_transpose_fused_kernel_notalignedILb1ELb1ELb0EfNS_16CTDBiasDActParamI6__halfS3_13__nv_bfloat16fEELi2ELi2ENS_5EmptyEXadL_ZNS_5dreluIffEET_T0_RKS6_EEEEvT3_mmm --------------------------
	.section	.text._ZN18transformer_engine6detail38cast_transpose_fused_kernel_notalignedILb1ELb1ELb0EfNS_16CTDBiasDActParamI6__halfS3_13__nv_bfloat16fEELi2ELi2ENS_5EmptyEXadL_ZNS_5dreluIffEET_T0_RKS6_EEEEvT3_mmm,"ax",@progbits
	.align	128
        .global         _ZN18transformer_engine6detail38cast_transpose_fused_kernel_notalignedILb1ELb1ELb0EfNS_16CTDBiasDActParamI6__halfS3_13__nv_bfloat16fEELi2ELi2ENS_5EmptyEXadL_ZNS_5dreluIffEET_T0_RKS6_EEEEvT3_mmm
        .type           _ZN18transformer_engine6detail38cast_transpose_fused_kernel_notalignedILb1ELb1ELb0EfNS_16CTDBiasDActParamI6__halfS3_13__nv_bfloat16fEELi2ELi2ENS_5EmptyEXadL_ZNS_5dreluIffEET_T0_RKS6_EEEEvT3_mmm,@function
        .size           _ZN18transformer_engine6detail38cast_transpose_fused_kernel_notalignedILb1ELb1ELb0EfNS_16CTDBiasDActParamI6__halfS3_13__nv_bfloat16fEELi2ELi2ENS_5EmptyEXadL_ZNS_5dreluIffEET_T0_RKS6_EEEEvT3_mmm,(.L_x_29676 - _ZN18transformer_engine6detail38cast_transpose_fused_kernel_notalignedILb1ELb1ELb0EfNS_16CTDBiasDActParamI6__halfS3_13__nv_bfloat16fEELi2ELi2ENS_5EmptyEXadL_ZNS_5dreluIffEET_T0_RKS6_EEEEvT3_mmm)
        .other          _ZN18transformer_engine6detail38cast_transpose_fused_kernel_notalignedILb1ELb1ELb0EfNS_16CTDBiasDActParamI6__halfS3_13__nv_bfloat16fEELi2ELi2ENS_5EmptyEXadL_ZNS_5dreluIffEET_T0_RKS6_EEEEvT3_mmm,@"STO_CUDA_ENTRY STV_DEFAULT"
_ZN18transformer_engine6detail38cast_transpose_fused_kernel_notalignedILb1ELb1ELb0EfNS_16CTDBiasDActParamI6__halfS3_13__nv_bfloat16fEELi2ELi2ENS_5EmptyEXadL_ZNS_5dreluIffEET_T0_RKS6_EEEEvT3_mmm:
.text._ZN18transformer_engine6detail38cast_transpose_fused_kernel_notalignedILb1ELb1ELb0EfNS_16CTDBiasDActParamI6__halfS3_13__nv_bfloat16fEELi2ELi2ENS_5EmptyEXadL_ZNS_5dreluIffEET_T0_RKS6_EEEEvT3_mmm:
        /* <DEDUP_REMOVED lines=43> */
.L_x_11502:
[----:B------:R-:W-:-:S07]  /*02b0*/  MOV R6, 0x2d0 ;  /* 0x000002d000067802 */ /* 0x000fce0000000f00 */
[----:B------:R-:W-:Y:S05]  /*02c0*/  CALL.REL.NOINC `($__internal_374_$__cuda_sm20_div_u64) ;  /* 0x0000003000507944 */ /* 0x000fea0003c00000 */
        /* <DEDUP_REMOVED lines=11> */
.L_x_11503:
[----:B------:R-:W0:Y:S01]  /*0380*/  LDCU.64 UR12, c[0x0][0x3d0] ;  /* 0x00007a00ff0c77ac */ /* 0x000e220008000a00 */
[C---:B------:R-:W-:Y:S02]  /*0390*/  IMAD.SHL.U32 R41, R0.reuse, 0x4, RZ ;  /* 0x0000000400297824 */ /* 0x040fe400078e00ff */
[----:B------:R-:W-:Y:S01]  /*03a0*/  IMAD.SHL.U32 R0, R0, 0x8, RZ ;  /* 0x0000000800007824 */ /* 0x000fe200078e00ff */
[----:B------:R-:W1:Y:S01]  /*03b0*/  LDCU.64 UR18, c[0x0][0x3c8] ;  /* 0x00007900ff1277ac */ /* 0x000e620008000a00 */
[----:B------:R-:W-:Y:S01]  /*03c0*/  IMAD.IADD R40, R5, 0x1, -R41 ;  /* 0x0000000105287824 */ /* 0x000fe200078e0a29 */
[----:B------:R-:W-:Y:S01]  /*03d0*/  USHF.L.U64.HI UR16, UR4, 0x5, UR5 ;  /* 0x0000000504107899 */ /* 0x000fe20008010205 */
[----:B------:R-:W2:Y:S03]  /*03e0*/  LDCU.64 UR28, c[0x0][0x3a0] ;  /* 0x00007400ff1c77ac */ /* 0x000ea60008000a00 */
[----:B------:R-:W-:Y:S01]  /*03f0*/  LOP3.LUT R3, R40, 0x1f, RZ, 0xc0, !PT ;  /* 0x0000001f28037812 */ /* 0x000fe200078ec0ff */
[----:B------:R-:W-:Y:S01]  /*0400*/  USHF.L.U64.HI UR21, UR25, 0x5, UR6 ;  /* 0x0000000519157899 */ /* 0x000fe20008010206 */
[----:B------:R-:W3:Y:S01]  /*0410*/  LDCU.128 UR8, c[0x0][0x380] ;  /* 0x00007000ff0877ac */ /* 0x000ee20008000c00 */
[----:B0-----:R-:W-:Y:S01]  /*0420*/  IMAD.U32 R6, RZ, RZ, UR13 ;  /* 0x0000000dff067e24 */ /* 0x001fe2000f8e00ff */
[----:B------:R-:W-:-:S02]  /*0430*/  USHF.L.U32 UR24, UR25, 0x6, URZ ;  /* 0x0000000619187899 */ /* 0x000fc400080006ff */
[----:B-1----:R-:W-:Y:S02]  /*0440*/  USHF.R.U64 UR35, UR18, 0x1, UR19 ;  /* 0x0000000112237899 */ /* 0x002fe40008001213 */
[----:B------:R-:W-:Y:S01]  /*0450*/  R2UR UR7, R6 ;  /* 0x00000000060772ca */ /* 0x000fe200000e0000 */
[----:B------:R-:W-:Y:S02]  /*0460*/  USHF.R.U32.HI UR36, URZ, 0x1, UR19 ;  /* 0x00000001ff247899 */ /* 0x000fe40008011613 */
[----:B------:R-:W-:Y:S01]  /*0470*/  ULEA UR17, UP0, -UR25, UR35, 0x5 ;  /* 0x0000002319117291 */ /* 0x000fe2000f8029ff */
[----:B--2---:R-:W-:Y:S01]  /*0480*/  ISETP.NE.U32.AND P1, PT, RZ, UR28, PT ;  /* 0x0000001cff007c0c */ /* 0x004fe2000bf25070 */
[----:B------:R-:W-:Y:S01]  /*0490*/  UIMAD.WIDE.U32 UR14, UR4, UR18, URZ ;  /* 0x00000012040e72a5 */ /* 0x000fe2000f8e00ff */
[C---:B------:R-:W-:Y:S01]  /*04a0*/  IMAD.WIDE.U32 R34, R0.reuse, UR35, RZ ;  /* 0x0000002300227c25 */ /* 0x040fe2000f8e00ff */
[----:B------:R-:W-:Y:S01]  /*04b0*/  UIADD3.X UR21, UPT, UPT, ~UR21, UR36, URZ, UP0, !UPT ;  /* 0x0000002415157290 */ /* 0x000fe200087fe5ff */
[----:B------:R-:W-:Y:S01]  /*04c0*/  ISETP.NE.AND.EX P1, PT, RZ, UR29, PT, P1 ;  /* 0x0000001dff007c0c */ /* 0x000fe2000bf25310 */
[----:B------:R-:W-:Y:S01]  /*04d0*/  UISETP.LT.U32.AND UP0, UPT, UR17, 0x20, UPT ;  /* 0x000000201100788c */ /* 0x000fe2000bf01070 */
[----:B------:R-:W-:Y:S01]  /*04e0*/  IMAD R7, R0, UR36, RZ ;  /* 0x0000002400077c24 */ /* 0x000fe2000f8e02ff */
[----:B------:R-:W-:Y:S01]  /*04f0*/  USHF.L.U64.HI UR26, UR25, 0x6, UR6 ;  /* 0x00000006191a7899 */ /* 0x000fe20008010206 */
[----:B------:R-:W-:Y:S01]  /*0500*/  IADD3 R16, P0, PT, R3, R34, RZ ;  /* 0x0000002203107210 */ /* 0x000fe20007f1e0ff */
[----:B------:R-:W-:Y:S01]  /*0510*/  USHF.R.U64 UR33, UR12, 0x1, UR7 ;  /* 0x000000010c217899 */ /* 0x000fe20008001207 */
[----:B------:R-:W-:Y:S01]  /*0520*/  IMAD.IADD R0, R35, 0x1, R7 ;  /* 0x0000000123007824 */ /* 0x000fe200078e0207 */
[----:B------:R-:W-:-:S02]  /*0530*/  USHF.R.U32.HI UR7, URZ, 0x1, UR7 ;  /* 0x00000001ff077899 */ /* 0x000fc40008011607 */
[----:B------:R-:W-:Y:S01]  /*0540*/  ULEA UR13, UP1, -UR4, UR33, 0x5 ;  /* 0x00000021040d7291 */ /* 0x000fe2000f8229ff */
[----:B------:R-:W-:Y:S01]  /*0550*/  IMAD.X R23, RZ, RZ, R0, P0 ;  /* 0x000000ffff177224 */ /* 0x000fe200000e0600 */
[----:B------:R-:W-:Y:S02]  /*0560*/  UISETP.LT.U32.AND.EX UP0, UPT, UR21, URZ, UPT, UP0 ;  /* 0x000000ff1500728c */ /* 0x000fe4000bf01100 */
[----:B------:R-:W-:Y:S01]  /*0570*/  UIADD3.X UR16, UPT, UPT, ~UR16, UR7, URZ, UP1, !UPT ;  /* 0x0000000710107290 */ /* 0x000fe20008ffe5ff */
[----:B------:R-:W0:Y:S01]  /*0580*/  @P1 LDC.64 R8, c[0x0][0x3a0] ;  /* 0x0000e800ff081b82 */ /* 0x000e220000000a00 */
[----:B------:R-:W-:Y:S02]  /*0590*/  UISETP.LT.U32.AND UP1, UPT, UR13, 0x20, UPT ;  /* 0x000000200d00788c */ /* 0x000fe4000bf21070 */
[----:B------:R-:W-:Y:S02]  /*05a0*/  USEL UR31, UR17, 0x20, UP0 ;  /* 0x00000020111f7887 */ /* 0x000fe40008000000 */
[----:B------:R-:W-:-:S02]  /*05b0*/  UISETP.LT.U32.AND.EX UP1, UPT, UR16, URZ, UPT, UP1 ;  /* 0x000000ff1000728c */ /* 0x000fc4000bf21110 */
[----:B------:R-:W-:Y:S02]  /*05c0*/  UIMAD UR16, UR5, UR18, URZ ;  /* 0x00000012051072a4 */ /* 0x000fe4000f8e02ff */
[----:B------:R-:W-:Y:S02]  /*05d0*/  USEL UR32, UR13, 0x20, UP1 ;  /* 0x000000200d207887 */ /* 0x000fe40008800000 */
[----:B------:R-:W-:Y:S02]  /*05e0*/  UIMAD UR21, UR4, UR19, UR16 ;  /* 0x00000013041572a4 */ /* 0x000fe4000f8e0210 */
[----:B------:R-:W-:Y:S02]  /*05f0*/  ULEA UR16, UP0, UR14, UR24, 0x6 ;  /* 0x000000180e107291 */ /* 0x000fe4000f8030ff */
[----:B------:R-:W-:Y:S01]  /*0600*/  ISETP.GE.U32.AND P2, PT, R41, UR32, PT ;  /* 0x0000002029007c0c */ /* 0x000fe2000bf46070 */
[----:B------:R-:W-:Y:S02]  /*0610*/  UIADD3 UR21, UPT, UPT, UR15, UR21, URZ ;  /* 0x000000150f157290 */ /* 0x000fe4000fffe0ff */
[----:B------:R-:W-:Y:S01]  /*0620*/  USHF.L.U32 UR13, UR16, 0x1, URZ ;  /* 0x00000001100d7899 */ /* 0x000fe200080006ff */
[----:B------:R-:W-:Y:S01]  /*0630*/  ISETP.LT.U32.AND P2, PT, R3, UR31, !P2 ;  /* 0x0000001f03007c0c */ /* 0x000fe2000d741070 */
[----:B------:R-:W-:Y:S01]  /*0640*/  ULEA.HI.X UR17, UR14, UR26, UR21, 0x6, UP0 ;  /* 0x0000001a0e117291 */ /* 0x000fe200080f3415 */
[----:B------:R-:W0:Y:S01]  /*0650*/  LDCU.64 UR22, c[0x0][0x358] ;  /* 0x00006b00ff1677ac */ /* 0x000e220008000a00 */
[----:B---3--:R-:W-:-:S02]  /*0660*/  UIADD3 UR27, UP1, UPT, UR13, UR10, URZ ;  /* 0x0000000a0d1b7290 */ /* 0x008fc4000ff3e0ff */
[----:B------:R-:W-:Y:S02]  /*0670*/  UIADD3 UR24, UP0, UPT, UR13, UR8, URZ ;  /* 0x000000080d187290 */ /* 0x000fe4000ff1e0ff */
[----:B------:R-:W-:-:S06]  /*0680*/  USHF.L.U64.HI UR15, UR16, 0x1, UR17 ;  /* 0x00000001100f7899 */ /* 0x000fcc0008010211 */
[C---:B------:R-:W-:Y:S01]  /*0690*/  @P2 IMAD.SHL.U32 R18, R16.reuse, 0x4, RZ ;  /* 0x0000000410122824 */ /* 0x040fe200078e00ff */
[----:B------:R-:W-:Y:S01]  /*06a0*/  @P2 SHF.L.U64.HI R2, R16, 0x2, R23 ;  /* 0x0000000210022819 */ /* 0x000fe20000010217 */
[----:B------:R-:W-:Y:S02]  /*06b0*/  UIADD3.X UR28, UPT, UPT, UR15, UR11, URZ, UP1, !UPT ;  /* 0x0000000b0f1c7290 */ /* 0x000fe40008ffe4ff */
[----:B------:R-:W-:Y:S01]  /*06c0*/  UIADD3.X UR26, UPT, UPT, UR15, UR9, URZ, UP0, !UPT ;  /* 0x000000090f1a7290 */ /* 0x000fe200087fe4ff */
[C---:B------:R-:W-:Y:S01]  /*06d0*/  @P2 IADD3 R20, P3, PT, R18.reuse, UR27, RZ ;  /* 0x0000001b12142c10 */ /* 0x040fe2000ff7e0ff */
[----:B------:R-:W-:Y:S01]  /*06e0*/  @!P2 IMAD.MOV.U32 R10, RZ, RZ, RZ ;  /* 0x000000ffff0aa224 */ /* 0x000fe200078e00ff */
[----:B------:R-:W-:Y:S01]  /*06f0*/  @P2 IADD3 R18, P0, PT, R18, UR24, RZ ;  /* 0x0000001812122c10 */ /* 0x000fe2000ff1e0ff */
[----:B0-----:R0:W2:Y:S01]  /*0700*/  @P1 LDG.E R15, desc[UR22][R8.64] ;  /* 0x00000016080f1981 */ /* 0x0010a2000c1e1900 */
[C---:B------:R-:W-:Y:S01]  /*0710*/  @P2 IADD3.X R21, PT, PT, R2.reuse, UR28, RZ, P3, !PT ;  /* 0x0000001c02152c10 */ /* 0x040fe20009ffe4ff */
[----:B------:R-:W-:Y:S01]  /*0720*/  @!P2 IMAD.MOV.U32 R14, RZ, RZ, RZ ;  /* 0x000000ffff0ea224 */ /* 0x000fe200078e00ff */
[----:B------:R-:W-:Y:S01]  /*0730*/  @P2 IADD3.X R19, PT, PT, R2, UR26, RZ, P0, !PT ;  /* 0x0000001a02132c10 */ /* 0x000fe200087fe4ff */
[----:B------:R-:W-:Y:S01]  /*0740*/  ULOP3.LUT UR18, UR18, 0xfffffffe, URZ, 0xc0, !UPT ;  /* 0xfffffffe12127892 */ /* 0x000fe2000f8ec0ff */
[----:B------:R-:W-:Y:S01]  /*0750*/  @P2 IADD3 R2, P0, PT, R16, UR35, RZ ;  /* 0x0000002310022c10 */ /* 0x000fe2000ff1e0ff */
[----:B------:R-:W3:Y:S01]  /*0760*/  @P2 LDG.E R4, desc[UR22][R20.64] ;  /* 0x0000001614042981 */ /* 0x000ee2000c1e1900 */
[----:B------:R-:W1:Y:S02]  /*0770*/  LDCU.128 UR8, c[0x0][0x390] ;  /* 0x00007200ff0877ac */ /* 0x000e640008000c00 */
[----:B------:R-:W-:Y:S01]  /*0780*/  @P2 IADD3.X R11, PT, PT, R23, UR36, RZ, P0, !PT ;  /* 0x00000024170b2c10 */ /* 0x000fe200087fe4ff */
[C---:B------:R-:W-:Y:S01]  /*0790*/  @P2 IMAD.SHL.U32 R24, R2.reuse, 0x4, RZ ;  /* 0x0000000402182824 */ /* 0x040fe200078e00ff */
[----:B------:R4:W5:Y:S02]  /*07a0*/  @P2 LDG.E R7, desc[UR22][R18.64] ;  /* 0x0000001612072981 */ /* 0x000964000c1e1900 */
[----:B------:R-:W-:-:S02]  /*07b0*/  @P2 SHF.L.U64.HI R2, R2, 0x2, R11 ;  /* 0x0000000202022819 */ /* 0x000fc4000001020b */
[C---:B------:R-:W-:Y:S02]  /*07c0*/  @P2 IADD3 R12, P3, PT, R24.reuse, UR27, RZ ;  /* 0x0000001b180c2c10 */ /* 0x040fe4000ff7e0ff */
[----:B------:R-:W-:Y:S02]  /*07d0*/  @P2 IADD3 R24, P0, PT, R24, UR24, RZ ;  /* 0x0000001818182c10 */ /* 0x000fe4000ff1e0ff */
[C---:B------:R-:W-:Y:S02]  /*07e0*/  @P2 IADD3.X R13, PT, PT, R2.reuse, UR28, RZ, P3, !PT ;  /* 0x0000001c020d2c10 */ /* 0x040fe40009ffe4ff */
[----:B------:R-:W-:-:S03]  /*07f0*/  @P2 IADD3.X R25, PT, PT, R2, UR26, RZ, P0, !PT ;  /* 0x0000001a02192c10 */ /* 0x000fc600087fe4ff */
[----:B------:R1:W5:Y:S04]  /*0800*/  @P2 LDG.E R10, desc[UR22][R12.64] ;  /* 0x000000160c0a2981 */ /* 0x000368000c1e1900 */
[----:B------:R-:W5:Y:S01]  /*0810*/  @P2 LDG.E R14, desc[UR22][R24.64] ;  /* 0x00000016180e2981 */ /* 0x000f62000c1e1900 */
[----:B------:R-:W-:Y:S02]  /*0820*/  VIADD R2, R41, 0x1 ;  /* 0x0000000129027836 */ /* 0x000fe40000000000 */
[----:B------:R-:W-:-:S03]  /*0830*/  VIADD R11, R40, 0xffffffff ;  /* 0xffffffff280b7836 */ /* 0x000fc60000000000 */
[----:B------:R-:W-:Y:S02]  /*0840*/  ISETP.GE.U32.AND P0, PT, R2, UR32, PT ;  /* 0x0000002002007c0c */ /* 0x000fe4000bf06070 */
[----:B------:R-:W-:-:S04]  /*0850*/  LOP3.LUT R11, R11, 0x1f, RZ, 0xc0, !PT ;  /* 0x0000001f0b0b7812 */ /* 0x000fc800078ec0ff */
[C---:B------:R-:W-:Y:S02]  /*0860*/  ISETP.LT.U32.AND P0, PT, R11.reuse, UR31, !P0 ;  /* 0x0000001f0b007c0c */ /* 0x040fe4000c701070 */
[----:B0-----:R-:W-:-:S05]  /*0870*/  IADD3 R8, P3, PT, R11, R34, RZ ;  /* 0x000000220b087210 */ /* 0x001fca0007f7e0ff */
[----:B------:R-:W-:Y:S01]  /*0880*/  IMAD.X R9, RZ, RZ, R0, P3 ;  /* 0x000000ffff097224 */ /* 0x000fe200018e0600 */
[----:B----4-:R-:W-:Y:S01]  /*0890*/  IADD3 R18, P3, PT, R8, UR18, RZ ;  /* 0x0000001208127c10 */ /* 0x010fe2000ff7e0ff */
[----:B-1----:R-:W-:-:S04]  /*08a0*/  IMAD.U32 R13, RZ, RZ, UR35 ;  /* 0x00000023ff0d7e24 */ /* 0x002fc8000f8e00ff */
[----:B------:R-:W-:Y:S01]  /*08b0*/  VOTEU.ANY UP0, P0 ;  /* 0x0000000000ff7886 */ /* 0x000fe20000000100 */
[----:B------:R-:W-:Y:S01]  /*08c0*/  @P0 IMAD.SHL.U32 R2, R18, 0x4, RZ ;  /* 0x0000000412020824 */ /* 0x000fe200078e00ff */
[----:B------:R-:W-:Y:S01]  /*08d0*/  IADD3.X R17, PT, PT, R9, UR19, RZ, P3, !PT ;  /* 0x0000001309117c10 */ /* 0x000fe20009ffe4ff */
[----:B------:R-:W-:Y:S01]  /*08e0*/  @P0 IMAD.WIDE.U32 R8, R13, 0x3, R8 ;  /* 0x000000030d080825 */ /* 0x000fe200078e0008 */
[----:B------:R-:W-:Y:S01]  /*08f0*/  ISETP.GE.U32.AND P3, PT, R41, UR32, PT ;  /* 0x0000002029007c0c */ /* 0x000fe2000bf66070 */
[----:B------:R-:W-:Y:S01]  /*0900*/  @UP0 UIMAD UR29, UR36, 0x3, URZ ;  /* 0x00000003241d08a4 */ /* 0x000fe2000f8e02ff */
[----:B------:R-:W-:Y:S02]  /*0910*/  @P0 IADD3 R20, P5, PT, R2, UR27, RZ ;  /* 0x0000001b02140c10 */ /* 0x000fe4000ffbe0ff */
[----:B------:R-:W-:Y:S02]  /*0920*/  @P0 SHF.L.U64.HI R12, R18, 0x2, R17 ;  /* 0x00000002120c0819 */ /* 0x000fe40000010211 */
[----:B------:R-:W-:Y:S01]  /*0930*/  @P0 IADD3 R2, P4, PT, R2, UR24, RZ ;  /* 0x0000001802020c10 */ /* 0x000fe2000ff9e0ff */
[----:B------:R-:W-:Y:S01]  /*0940*/  @P0 VIADD R13, R9, UR29 ;  /* 0x0000001d090d0c36 */ /* 0x000fe20008000000 */
[----:B------:R-:W-:-:S02]  /*0950*/  ISETP.GE.U32.OR P3, PT, R3, UR31, P3 ;  /* 0x0000001f03007c0c */ /* 0x000fc40009f66470 */
[C---:B------:R-:W-:Y:S02]  /*0960*/  @P0 IADD3.X R21, PT, PT, R12.reuse, UR28, RZ, P5, !PT ;  /* 0x0000001c0c150c10 */ /* 0x040fe4000affe4ff */
[----:B------:R-:W-:Y:S01]  /*0970*/  @P0 IADD3.X R3, PT, PT, R12, UR26, RZ, P4, !PT ;  /* 0x0000001a0c030c10 */ /* 0x000fe2000a7fe4ff */
[C---:B------:R-:W-:Y:S01]  /*0980*/  @P0 IMAD.SHL.U32 R12, R8.reuse, 0x4, RZ ;  /* 0x00000004080c0824 */ /* 0x040fe200078e00ff */
[----:B------:R-:W-:Y:S01]  /*0990*/  @P0 SHF.L.U64.HI R13, R8, 0x2, R13 ;  /* 0x00000002080d0819 */ /* 0x000fe2000001020d */
[----:B------:R0:W4:Y:S03]  /*09a0*/  @P0 LDG.E R25, desc[UR22][R20.64] ;  /* 0x0000001614190981 */ /* 0x000126000c1e1900 */
[C---:B------:R-:W-:Y:S01]  /*09b0*/  @P0 IADD3 R8, P5, PT, R12.reuse, UR27, RZ ;  /* 0x0000001b0c080c10 */ /* 0x040fe2000ffbe0ff */
[----:B------:R-:W-:Y:S01]  /*09c0*/  @!P0 IMAD.MOV.U32 R22, RZ, RZ, RZ ;  /* 0x000000ffff168224 */ /* 0x000fe200078e00ff */
[----:B------:R1:W4:Y:S01]  /*09d0*/  @P0 LDG.E R19, desc[UR22][R2.64] ;  /* 0x0000001602130981 */ /* 0x000322000c1e1900 */
[----:B------:R-:W-:-:S02]  /*09e0*/  @P0 IADD3 R12, P4, PT, R12, UR24, RZ ;  /* 0x000000180c0c0c10 */ /* 0x000fc4000ff9e0ff */
[C---:B------:R-:W-:Y:S01]  /*09f0*/  @P0 IADD3.X R9, PT, PT, R13.reuse, UR28, RZ, P5, !PT ;  /* 0x0000001c0d090c10 */ /* 0x040fe2000affe4ff */
[----:B------:R-:W-:Y:S01]  /*0a00*/  @!P0 IMAD.MOV.U32 R26, RZ, RZ, RZ ;  /* 0x000000ffff1a8224 */ /* 0x000fe200078e00ff */
[----:B------:R-:W-:-:S03]  /*0a10*/  @P0 IADD3.X R13, PT, PT, R13, UR26, RZ, P4, !PT ;  /* 0x0000001a0d0d0c10 */ /* 0x000fc6000a7fe4ff */
[----:B------:R3:W4:Y:S01]  /*0a20*/  @P0 LDG.E R22, desc[UR22][R8.64] ;  /* 0x0000001608160981 */ /* 0x000722000c1e1900 */
[----:B------:R-:W-:Y:S01]  /*0a30*/  UIADD3 UR29, UP0, UPT, UR13, UR8, URZ ;  /* 0x000000080d1d7290 */ /* 0x000fe2000ff1e0ff */
[----:B0-----:R-:W-:Y:S02]  /*0a40*/  @!P3 IADD3 R21, P5, PT, R16, UR35, RZ ;  /* 0x000000231015bc10 */ /* 0x001fe4000ffbe0ff */
[----:B------:R0:W4:Y:S01]  /*0a50*/  @P0 LDG.E R26, desc[UR22][R12.64] ;  /* 0x000000160c1a0981 */ /* 0x000122000c1e1900 */
[----:B------:R-:W-:Y:S01]  /*0a60*/  UIADD3.X UR30, UPT, UPT, UR15, UR9, URZ, UP0, !UPT ;  /* 0x000000090f1e7290 */ /* 0x000fe200087fe4ff */
[----:B------:R-:W-:Y:S01]  /*0a70*/  @!P3 IADD3.X R24, PT, PT, R23, UR36, RZ, P5, !PT ;  /* 0x000000241718bc10 */ /* 0x000fe2000affe4ff */
[----:B------:R-:W-:Y:S01]  /*0a80*/  UMOV UR34, 0x3f800000 ;  /* 0x3f80000000227882 */ /* 0x000fe20000000000 */
[----:B-1----:R-:W-:Y:S01]  /*0a90*/  @!P3 LEA R2, P5, R21, UR29, 0x2 ;  /* 0x0000001d1502bc11 */ /* 0x002fe2000f8a10ff */
[----:B------:R-:W-:Y:S02]  /*0aa0*/  VIADD R30, R40, 0x1e ;  /* 0x0000001e281e7836 */ /* 0x000fe40000000000 */
[----:B------:R-:W-:Y:S01]  /*0ab0*/  VIADD R39, R41, 0x2 ;  /* 0x0000000229277836 */ /* 0x000fe20000000000 */
[----:B------:R-:W-:-:S02]  /*0ac0*/  @!P3 LEA R36, P4, R16, UR29, 0x2 ;  /* 0x0000001d1024bc11 */ /* 0x000fc4000f8810ff */
[----:B------:R-:W-:Y:S02]  /*0ad0*/  LOP3.LUT R30, R30, 0x1f, RZ, 0xc0, !PT ;  /* 0x0000001f1e1e7812 */ /* 0x000fe400078ec0ff */
[----:B------:R-:W-:Y:S01]  /*0ae0*/  @!P3 LEA.HI.X R37, R16, UR30, R23, 0x2, P4 ;  /* 0x0000001e1025bc11 */ /* 0x000fe2000a0f1417 */
[----:B------:R-:W-:Y:S01]  /*0af0*/  @!P2 IMAD.MOV.U32 R4, RZ, RZ, RZ ;  /* 0x000000ffff04a224 */ /* 0x000fe200078e00ff */
[----:B--2---:R-:W-:-:S04]  /*0b00*/  @P1 R2UR UR34, R15 ;  /* 0x000000000f2212ca */ /* 0x004fc800000e0000 */
[----:B---3--:R-:W-:Y:S02]  /*0b10*/  HADD2.F32 R3, -RZ, R4.H0_H0 ;  /* 0x20000004ff037230 */ /* 0x008fe40000004100 */
[----:B------:R-:W-:-:S03]  /*0b20*/  @!P2 IMAD.MOV.U32 R7, RZ, RZ, RZ ;  /* 0x000000ffff07a224 */ /* 0x000fc600078e00ff */
[----:B------:R-:W-:Y:S02]  /*0b30*/  FSET.BF.GT.AND R9, R3, RZ, PT ;  /* 0x000000ff0309720a */ /* 0x000fe40003804000 */
[----:B------:R-:W-:Y:S01]  /*0b40*/  @!P3 LEA.HI.X R3, R21, UR30, R24, 0x2, P5 ;  /* 0x0000001e1503bc11 */ /* 0x000fe2000a8f1418 */
[--C-:B-----5:R-:W-:Y:S02]  /*0b50*/  HADD2.F32 R20, -RZ, R7.reuse.H0_H0 ;  /* 0x20000007ff147230 */ /* 0x120fe40000004100 */
[----:B------:R-:W-:Y:S01]  /*0b60*/  HADD2.F32 R21, -RZ, R7.H1_H1 ;  /* 0x30000007ff157230 */ /* 0x000fe20000004100 */
[----:B------:R-:W-:Y:S01]  /*0b70*/  ISETP.GE.U32.AND P1, PT, R39, UR32, PT ;  /* 0x0000002027007c0c */ /* 0x000fe2000bf26070 */
[----:B------:R-:W-:Y:S02]  /*0b80*/  HADD2.F32 R4, -RZ, R4.H1_H1 ;  /* 0x30000004ff047230 */ /* 0x000fe40000004100 */
[--C-:B------:R-:W-:Y:S01]  /*0b90*/  HADD2.F32 R7, -RZ, R10.reuse.H0_H0 ;  /* 0x2000000aff077230 */ /* 0x100fe20000004100 */
[----:B------:R-:W-:Y:S01]  /*0ba0*/  IADD3 R34, P2, PT, R34, UR18, RZ ;  /* 0x0000001222227c10 */ /* 0x000fe2000ff5e0ff */
[----:B------:R-:W-:-:S02]  /*0bb0*/  HADD2.F32 R10, -RZ, R10.H1_H1 ;  /* 0x3000000aff0a7230 */ /* 0x000fc40000004100 */
[----:B------:R-:W-:Y:S01]  /*0bc0*/  FMUL R20, R20, R9 ;  /* 0x0000000914147220 */ /* 0x000fe20000400000 */
[----:B------:R-:W-:Y:S01]  /*0bd0*/  FSET.BF.GT.AND R4, R4, RZ, PT ;  /* 0x000000ff0404720a */ /* 0x000fe20003804000 */
[--C-:B------:R-:W-:Y:S01]  /*0be0*/  HADD2.F32 R23, -RZ, R14.reuse.H0_H0 ;  /* 0x2000000eff177230 */ /* 0x100fe20000004100 */
[----:B------:R-:W-:Y:S01]  /*0bf0*/  FSET.BF.GT.AND R8, R7, RZ, PT ;  /* 0x000000ff0708720a */ /* 0x000fe20003804000 */
[----:B------:R-:W-:Y:S01]  /*0c00*/  HADD2.F32 R24, -RZ, R14.H1_H1 ;  /* 0x3000000eff187230 */ /* 0x000fe20000004100 */
[----:B------:R-:W-:Y:S02]  /*0c10*/  ISETP.LT.U32.AND P1, PT, R30, UR31, !P1 ;  /* 0x0000001f1e007c0c */ /* 0x000fe4000cf21070 */
[----:B------:R-:W-:Y:S02]  /*0c20*/  FSET.BF.GT.AND R7, R10, RZ, PT ;  /* 0x000000ff0a07720a */ /* 0x000fe40003804000 */
[----:B------:R-:W-:Y:S02]  /*0c30*/  IADD3.X R0, PT, PT, R0, UR19, RZ, P2, !PT ;  /* 0x0000001300007c10 */ /* 0x000fe400097fe4ff */
[----:B0-----:R-:W-:Y:S01]  /*0c40*/  IADD3 R12, P2, PT, R30, R34, RZ ;  /* 0x000000221e0c7210 */ /* 0x001fe20007f5e0ff */
[----:B------:R-:W-:Y:S01]  /*0c50*/  FMUL R9, R20, UR34 ;  /* 0x0000002214097c20 */ /* 0x000fe20008400000 */
[----:B------:R-:W-:Y:S01]  /*0c60*/  FMUL R21, R21, R4 ;  /* 0x0000000415157220 */ /* 0x000fe20000400000 */
[----:B------:R-:W-:Y:S01]  /*0c70*/  FMUL R23, R23, R8 ;  /* 0x0000000817177220 */ /* 0x000fe20000400000 */
[----:B------:R-:W-:Y:S01]  /*0c80*/  FMUL R24, R24, R7 ;  /* 0x0000000718187220 */ /* 0x000fe20000400000 */
[----:B------:R-:W-:Y:S01]  /*0c90*/  IMAD.X R13, RZ, RZ, R0, P2 ;  /* 0x000000ffff0d7224 */ /* 0x000fe200010e0600 */
[----:B------:R-:W-:Y:S01]  /*0ca0*/  IADD3 R4, P2, PT, R12, UR18, RZ ;  /* 0x000000120c047c10 */ /* 0x000fe2000ff5e0ff */
[----:B------:R-:W-:Y:S01]  /*0cb0*/  FMUL R10, R21, UR34 ;  /* 0x00000022150a7c20 */ /* 0x000fe20008400000 */
[----:B------:R-:W-:Y:S01]  /*0cc0*/  F2FP.BF16.F32.PACK_AB R7, RZ, R9 ;  /* 0x00000009ff07723e */ /* 0x000fe200000010ff */
[----:B------:R-:W-:Y:S01]  /*0cd0*/  FMUL R8, R23, UR34 ;  /* 0x0000002217087c20 */ /* 0x000fe20008400000 */
[----:B------:R-:W-:Y:S01]  /*0ce0*/  FMUL R9, R24, UR34 ;  /* 0x0000002218097c20 */ /* 0x000fe20008400000 */
[----:B------:R-:W-:Y:S01]  /*0cf0*/  @P1 IMAD.SHL.U32 R32, R4, 0x4, RZ ;  /* 0x0000000404201824 */ /* 0x000fe200078e00ff */
[----:B------:R-:W-:-:S02]  /*0d00*/  F2FP.BF16.F32.PACK_AB R10, RZ, R10 ;  /* 0x0000000aff0a723e */ /* 0x000fc400000010ff */
[----:B------:R-:W-:Y:S02]  /*0d10*/  IADD3.X R29, PT, PT, R13, UR19, RZ, P2, !PT ;  /* 0x000000130d1d7c10 */ /* 0x000fe400097fe4ff */
[----:B------:R-:W-:Y:S02]  /*0d20*/  F2FP.BF16.F32.PACK_AB R8, RZ, R8 ;  /* 0x00000008ff08723e */ /* 0x000fe400000010ff */
[----:B------:R-:W-:Y:S02]  /*0d30*/  F2FP.BF16.F32.PACK_AB R9, RZ, R9 ;  /* 0x00000009ff09723e */ /* 0x000fe400000010ff */
[----:B------:R-:W-:Y:S02]  /*0d40*/  @!P3 PRMT R7, R7, 0x5410, R10 ;  /* 0x000054100707b816 */ /* 0x000fe4000000000a */
[----:B------:R-:W-:Y:S02]  /*0d50*/  @P1 SHF.L.U64.HI R27, R4, 0x2, R29 ;  /* 0x00000002041b1819 */ /* 0x000fe4000001021d */
[----:B------:R-:W-:-:S02]  /*0d60*/  @P1 IADD3 R14, P4, PT, R32, UR27, RZ ;  /* 0x0000001b200e1c10 */ /* 0x000fc4000ff9e0ff */
[----:B------:R-:W-:Y:S01]  /*0d70*/  @!P3 PRMT R8, R8, 0x5410, R9 ;  /* 0x000054100808b816 */ /* 0x000fe20000000009 */
[----:B------:R-:W-:Y:S01]  /*0d80*/  @!P1 IMAD.MOV.U32 R16, RZ, RZ, RZ ;  /* 0x000000ffff109224 */ /* 0x000fe200078e00ff */
[----:B------:R-:W-:Y:S01]  /*0d90*/  @P1 IADD3 R32, P2, PT, R32, UR24, RZ ;  /* 0x0000001820201c10 */ /* 0x000fe2000ff5e0ff */
[----:B------:R-:W-:Y:S01]  /*0da0*/  VOTEU.ANY UP0, P1 ;  /* 0x0000000000ff7886 */ /* 0x000fe20000800100 */
[C---:B------:R-:W-:Y:S01]  /*0db0*/  @P1 IADD3.X R15, PT, PT, R27.reuse, UR28, RZ, P4, !PT ;  /* 0x0000001c1b0f1c10 */ /* 0x040fe2000a7fe4ff */
[----:B------:R-:W-:Y:S01]  /*0dc0*/  @!P3 STG.E desc[UR22][R36.64], R7 ;  /* 0x000000072400b986 */ /* 0x000fe2000c101916 */
[----:B------:R-:W-:Y:S01]  /*0dd0*/  @P1 IADD3.X R33, PT, PT, R27, UR26, RZ, P2, !PT ;  /* 0x0000001a1b211c10 */ /* 0x000fe200097fe4ff */
[----:B------:R-:W-:Y:S02]  /*0de0*/  IMAD.U32 R27, RZ, RZ, UR35 ;  /* 0x00000023ff1b7e24 */ /* 0x000fe4000f8e00ff */
[----:B------:R0:W-:Y:S01]  /*0df0*/  @!P3 STG.E desc[UR22][R2.64], R8 ;  /* 0x000000080200b986 */ /* 0x0001e2000c101916 */
[----:B------:R-:W-:Y:S01]  /*0e00*/  @UP0 UIMAD UR8, UR36, 0x3, URZ ;  /* 0x00000003240808a4 */ /* 0x000fe2000f8e02ff */
[----:B------:R-:W-:-:S02]  /*0e10*/  @P1 IMAD.WIDE.U32 R12, R27, 0x3, R12 ;  /* 0x000000031b0c1825 */ /* 0x000fc400078e000c */
[----:B------:R1:W2:Y:S02]  /*0e20*/  @P1 LDG.E R16, desc[UR22][R14.64] ;  /* 0x000000160e101981 */ /* 0x0002a4000c1e1900 */
[----:B0-----:R-:W-:Y:S02]  /*0e30*/  @!P1 IMAD.MOV.U32 R3, RZ, RZ, RZ ;  /* 0x000000ffff039224 */ /* 0x001fe400078e00ff */
[----:B------:R-:W-:-:S04]  /*0e40*/  @P1 VIADD R27, R13, UR8 ;  /* 0x000000080d1b1c36 */ /* 0x000fc80008000000 */
[----:B------:R-:W3:Y:S01]  /*0e50*/  @P1 LDG.E R3, desc[UR22][R32.64] ;  /* 0x0000001620031981 */ /* 0x000ee2000c1e1900 */
[C---:B------:R-:W-:Y:S01]  /*0e60*/  @P1 IMAD.SHL.U32 R2, R12.reuse, 0x4, RZ ;  /* 0x000000040c021824 */ /* 0x040fe200078e00ff */
[----:B------:R-:W-:-:S04]  /*0e70*/  @P1 SHF.L.U64.HI R27, R12, 0x2, R27 ;  /* 0x000000020c1b1819 */ /* 0x000fc8000001021b */
[C---:B------:R-:W-:Y:S02]  /*0e80*/  @P1 IADD3 R12, P3, PT, R2.reuse, UR27, RZ ;  /* 0x0000001b020c1c10 */ /* 0x040fe4000ff7e0ff */
[----:B-1----:R-:W-:Y:S01]  /*0e90*/  @P1 IADD3 R14, P2, PT, R2, UR24, RZ ;  /* 0x00000018020e1c10 */ /* 0x002fe2000ff5e0ff */
[----:B------:R-:W-:Y:S01]  /*0ea0*/  @!P1 IMAD.MOV.U32 R2, RZ, RZ, RZ ;  /* 0x000000ffff029224 */ /* 0x000fe200078e00ff */
[C---:B------:R-:W-:Y:S01]  /*0eb0*/  @P1 IADD3.X R13, PT, PT, R27.reuse, UR28, RZ, P3, !PT ;  /* 0x0000001c1b0d1c10 */ /* 0x040fe20009ffe4ff */
[----:B------:R-:W-:Y:S01]  /*0ec0*/  @!P1 IMAD.MOV.U32 R32, RZ, RZ, RZ ;  /* 0x000000ffff209224 */ /* 0x000fe200078e00ff */
[----:B------:R-:W-:-:S03]  /*0ed0*/  @P1 IADD3.X R15, PT, PT, R27, UR26, RZ, P2, !PT ;  /* 0x0000001a1b0f1c10 */ /* 0x000fc600097fe4ff */
[----:B------:R0:W5:Y:S04]  /*0ee0*/  @P1 LDG.E R2, desc[UR22][R12.64] ;  /* 0x000000160c021981 */ /* 0x000168000c1e1900 */
[----:B------:R1:W5:Y:S01]  /*0ef0*/  @P1 LDG.E R32, desc[UR22][R14.64] ;  /* 0x000000160e201981 */ /* 0x000362000c1e1900 */
[----:B------:R-:W-:Y:S02]  /*0f00*/  @!P0 IMAD.MOV.U32 R25, RZ, RZ, RZ ;  /* 0x000000ffff198224 */ /* 0x000fe400078e00ff */
[----:B------:R-:W-:-:S03]  /*0f10*/  @!P0 IMAD.MOV.U32 R19, RZ, RZ, RZ ;  /* 0x000000ffff138224 */ /* 0x000fc600078e00ff */
[--C-:B----4-:R-:W-:Y:S02]  /*0f20*/  HADD2.F32 R36, -RZ, R25.reuse.H0_H0 ;  /* 0x20000019ff247230 */ /* 0x110fe40000004100 */
[----:B------:R-:W-:Y:S02]  /*0f30*/  HADD2.F32 R28, -RZ, R25.H1_H1 ;  /* 0x30000019ff1c7230 */ /* 0x000fe40000004100 */
[----:B------:R-:W-:Y:S01]  /*0f40*/  HADD2.F32 R25, -RZ, R22.H0_H0 ;  /* 0x20000016ff197230 */ /* 0x000fe20000004100 */
[----:B------:R-:W-:Y:S01]  /*0f50*/  FSET.BF.GT.AND R36, R36, RZ, PT ;  /* 0x000000ff2424720a */ /* 0x000fe20003804000 */
[--C-:B------:R-:W-:Y:S01]  /*0f60*/  HADD2.F32 R27, -RZ, R19.reuse.H0_H0 ;  /* 0x20000013ff1b7230 */ /* 0x100fe20000004100 */
[----:B------:R-:W-:Y:S01]  /*0f70*/  FSET.BF.GT.AND R28, R28, RZ, PT ;  /* 0x000000ff1c1c720a */ /* 0x000fe20003804000 */
[----:B------:R-:W-:Y:S01]  /*0f80*/  HADD2.F32 R19, -RZ, R19.H1_H1 ;  /* 0x30000013ff137230 */ /* 0x000fe20000004100 */
[----:B------:R-:W-:Y:S01]  /*0f90*/  FSET.BF.GT.AND R25, R25, RZ, PT ;  /* 0x000000ff1919720a */ /* 0x000fe20003804000 */
[----:B0-----:R-:W-:-:S02]  /*0fa0*/  HADD2.F32 R12, -RZ, R26.H0_H0 ;  /* 0x2000001aff0c7230 */ /* 0x001fc40000004100 */
[----:B-1----:R-:W-:Y:S01]  /*0fb0*/  FMUL R15, R27, R36 ;  /* 0x000000241b0f7220 */ /* 0x002fe20000400000 */
[----:B------:R-:W-:Y:S02]  /*0fc0*/  HADD2.F32 R31, -RZ, R22.H1_H1 ;  /* 0x30000016ff1f7230 */ /* 0x000fe40000004100 */
[----:B------:R-:W-:Y:S01]  /*0fd0*/  FMUL R14, R19, R28 ;  /* 0x0000001c130e7220 */ /* 0x000fe20000400000 */
[----:B------:R-:W-:Y:S02]  /*0fe0*/  HADD2.F32 R22, -RZ, R26.H1_H1 ;  /* 0x3000001aff167230 */ /* 0x000fe40000004100 */
[----:B------:R-:W-:Y:S01]  /*0ff0*/  FMUL R19, R12, R25 ;  /* 0x000000190c137220 */ /* 0x000fe20000400000 */
[----:B------:R-:W-:Y:S02]  /*1000*/  VIADD R26, R41, 0x1 ;  /* 0x00000001291a7836 */ /* 0x000fe40000000000 */
[----:B------:R-:W-:Y:S02]  /*1010*/  FADD R28, RZ, R15 ;  /* 0x0000000fff1c7221 */ /* 0x000fe40000000000 */
[C-C-:B------:R-:W-:Y:S01]  /*1020*/  IMAD.IADD R38, R26.reuse, 0x1, R5.reuse ;  /* 0x000000011a267824 */ /* 0x140fe200078e0205 */
[----:B------:R-:W-:Y:S01]  /*1030*/  ISETP.GE.U32.AND P0, PT, R26, UR32, PT ;  /* 0x000000201a007c0c */ /* 0x000fe2000bf06070 */
[----:B------:R-:W-:Y:S01]  /*1040*/  FADD R25, R19, R28 ;  /* 0x0000001c13197221 */ /* 0x000fe20000000000 */
[----:B------:R-:W-:-:S02]  /*1050*/  IMAD.IADD R26, R41, 0x1, R5 ;  /* 0x00000001291a7824 */ /* 0x000fc400078e0205 */
[----:B------:R-:W-:Y:S01]  /*1060*/  FADD R28, RZ, R20 ;  /* 0x00000014ff1c7221 */ /* 0x000fe20000000000 */
[----:B------:R-:W-:-:S03]  /*1070*/  FSET.BF.GT.AND R31, R31, RZ, PT ;  /* 0x000000ff1f1f720a */ /* 0x000fc60003804000 */
[----:B------:R-:W-:Y:S01]  /*1080*/  FADD R27, R23, R28 ;  /* 0x0000001c171b7221 */ /* 0x000fe20000000000 */
[----:B------:R-:W-:Y:S01]  /*1090*/  LOP3.LUT R26, R26, 0x1f, RZ, 0xc0, !PT ;  /* 0x0000001f1a1a7812 */ /* 0x000fe200078ec0ff */
[----:B------:R-:W-:Y:S01]  /*10a0*/  FADD R13, RZ, R14 ;  /* 0x0000000eff0d7221 */ /* 0x000fe20000000000 */
[----:B------:R-:W-:Y:S01]  /*10b0*/  FMUL R22, R22, R31 ;  /* 0x0000001f16167220 */ /* 0x000fe20000400000 */
[----:B------:R-:W-:Y:S02]  /*10c0*/  LOP3.LUT R12, R38, 0x1f, RZ, 0xc0, !PT ;  /* 0x0000001f260c7812 */ /* 0x000fe400078ec0ff */
[----:B------:R-:W0:Y:S01]  /*10d0*/  SHFL.IDX PT, R27, R27, R26, 0x1f ;  /* 0x00001f1a1b1b7589 */ /* 0x000e2200000e0000 */
[----:B------:R-:W-:-:S03]  /*10e0*/  FADD R31, R22, R13 ;  /* 0x0000000d161f7221 */ /* 0x000fc60000000000 */
[----:B------:R1:W4:Y:S01]  /*10f0*/  SHFL.IDX PT, R13, R25, R12, 0x1f ;  /* 0x00001f0c190d7589 */ /* 0x00032200000e0000 */
[----:B------:R-:W-:Y:S01]  /*1100*/  ISETP.GE.U32.OR P0, PT, R11, UR31, P0 ;  /* 0x0000001f0b007c0c */ /* 0x000fe20008706470 */
[--C-:B------:R-:W-:Y:S01]  /*1110*/  FADD R33, RZ, R21.reuse ;  /* 0x00000015ff217221 */ /* 0x100fe20000000000 */
[----:B------:R-:W-:-:S03]  /*1120*/  FMNMX3 R20, |R20|, RZ, |R21|, !PT ;  /* 0x000000ff14147276 */ /* 0x000fc60007800615 */
[----:B------:R-:W-:Y:S01]  /*1130*/  FADD R33, R24, R33 ;  /* 0x0000002118217221 */ /* 0x000fe20000000000 */
[----:B------:R-:W-:Y:S01]  /*1140*/  FMNMX3 R24, |R23|, R20, |R24|, !PT ;  /* 0x0000001417187276 */ /* 0x000fe20007800618 */
[----:B------:R2:W-:Y:S06]  /*1150*/  SHFL.IDX PT, R11, R31, R12, 0x1f ;  /* 0x00001f0c1f0b7589 */ /* 0x0005ec00000e0000 */
[C---:B------:R-:W-:Y:S02]  /*1160*/  @!P0 LEA R20, P1, R18.reuse, UR29, 0x2 ;  /* 0x0000001d12148c11 */ /* 0x040fe4000f8210ff */
[----:B-1----:R-:W-:-:S02]  /*1170*/  @!P0 IADD3 R25, P2, PT, R18, UR35, RZ ;  /* 0x0000002312198c10 */ /* 0x002fc4000ff5e0ff */
[----:B------:R-:W-:Y:S01]  /*1180*/  @!P0 LEA.HI.X R21, R18, UR30, R17, 0x2, P1 ;  /* 0x0000001e12158c11 */ /* 0x000fe200088f1411 */
[----:B0-----:R-:W-:Y:S01]  /*1190*/  FADD R28, RZ, R27 ;  /* 0x0000001bff1c7221 */ /* 0x001fe20000000000 */
[----:B------:R-:W-:Y:S02]  /*11a0*/  FMNMX R23, R24, |R15|, !PT ;  /* 0x4000000f18177209 */ /* 0x000fe40007800000 */
[----:B------:R-:W-:Y:S02]  /*11b0*/  @!P0 IADD3.X R18, PT, PT, R17, UR36, RZ, P2, !PT ;  /* 0x0000002411128c10 */ /* 0x000fe400097fe4ff */
[----:B------:R-:W-:Y:S01]  /*11c0*/  @!P0 LEA R24, P1, R25, UR29, 0x2 ;  /* 0x0000001d19188c11 */ /* 0x000fe2000f8210ff */
[----:B----4-:R-:W-:Y:S01]  /*11d0*/  FADD R13, R13, R28 ;  /* 0x0000001c0d0d7221 */ /* 0x010fe20000000000 */
[----:B------:R-:W-:Y:S01]  /*11e0*/  FMUL R15, R15, UR34 ;  /* 0x000000220f0f7c20 */ /* 0x000fe20008400000 */
[----:B------:R0:W1:Y:S01]  /*11f0*/  SHFL.IDX PT, R12, R33, R26, 0x1f ;  /* 0x00001f1a210c7589 */ /* 0x00006200000e0000 */
[----:B------:R-:W-:Y:S01]  /*1200*/  @!P0 LEA.HI.X R25, R25, UR30, R18, 0x2, P1 ;  /* 0x0000001e19198c11 */ /* 0x000fe200088f1412 */
[----:B------:R-:W-:Y:S01]  /*1210*/  VIADD R18, R41, 0x3 ;  /* 0x0000000329127836 */ /* 0x000fe20000000000 */
[----:B------:R-:W-:-:S02]  /*1220*/  FMNMX3 R23, |R14|, R23, |R19|, !PT ;  /* 0x000000170e177276 */ /* 0x000fc40007800613 */
[----:B------:R-:W-:Y:S02]  /*1230*/  F2FP.BF16.F32.PACK_AB R15, RZ, R15 ;  /* 0x0000000fff0f723e */ /* 0x000fe400000010ff */
[----:B------:R-:W-:Y:S01]  /*1240*/  ISETP.GE.U32.AND P1, PT, R18, UR32, PT ;  /* 0x0000002012007c0c */ /* 0x000fe2000bf26070 */
[--C-:B--2---:R-:W-:Y:S02]  /*1250*/  HADD2.F32 R31, -RZ, R16.reuse.H1_H1 ;  /* 0x30000010ff1f7230 */ /* 0x104fe40000004100 */
[----:B------:R-:W-:Y:S02]  /*1260*/  HADD2.F32 R27, -RZ, R16.H0_H0 ;  /* 0x20000010ff1b7230 */ /* 0x000fe40000004100 */
[----:B------:R-:W-:Y:S01]  /*1270*/  FMUL R16, R14, UR34 ;  /* 0x000000220e107c20 */ /* 0x000fe20008400000 */
[----:B0-----:R-:W-:-:S04]  /*1280*/  FSET.BF.GT.AND R26, R31, RZ, PT ;  /* 0x000000ff1f1a720a */ /* 0x001fc80003804000 */
[----:B------:R-:W-:Y:S01]  /*1290*/  F2FP.BF16.F32.PACK_AB R16, RZ, R16 ;  /* 0x00000010ff10723e */ /* 0x000fe200000010ff */
[--C-:B---3--:R-:W-:Y:S02]  /*12a0*/  HADD2.F32 R28, -RZ, R3.reuse.H0_H0 ;  /* 0x20000003ff1c7230 */ /* 0x108fe40000004100 */
[----:B------:R-:W-:Y:S02]  /*12b0*/  HADD2.F32 R17, -RZ, R3.H1_H1 ;  /* 0x30000003ff117230 */ /* 0x000fe40000004100 */
[----:B------:R-:W-:Y:S01]  /*12c0*/  VIADD R3, R40, 0x1d ;  /* 0x0000001d28037836 */ /* 0x000fe20000000000 */
[----:B------:R-:W-:Y:S02]  /*12d0*/  @!P0 PRMT R15, R15, 0x5410, R16 ;  /* 0x000054100f0f8816 */ /* 0x000fe40000000010 */
[----:B------:R-:W-:Y:S01]  /*12e0*/  FMUL R17, R17, R26 ;  /* 0x0000001a11117220 */ /* 0x000fe20000400000 */
[----:B------:R-:W-:Y:S01]  /*12f0*/  FMUL R26, R19, UR34 ;  /* 0x00000022131a7c20 */ /* 0x000fe20008400000 */
[----:B------:R-:W-:-:S02]  /*1300*/  LOP3.LUT R3, R3, 0x1f, RZ, 0xc0, !PT ;  /* 0x0000001f03037812 */ /* 0x000fc400078ec0ff */
[C---:B------:R-:W-:Y:S01]  /*1310*/  FMNMX R19, |R22|.reuse, R23, !PT ;  /* 0x0000001716137209 */ /* 0x040fe20007800200 */
[----:B------:R-:W-:Y:S01]  /*1320*/  FMUL R22, R22, UR34 ;  /* 0x0000002216167c20 */ /* 0x000fe20008400000 */
[----:B------:R-:W-:Y:S02]  /*1330*/  ISETP.LT.U32.AND P1, PT, R3, UR31, !P1 ;  /* 0x0000001f03007c0c */ /* 0x000fe4000cf21070 */
[----:B------:R-:W-:Y:S01]  /*1340*/  FSET.BF.GT.AND R27, R27, RZ, PT ;  /* 0x000000ff1b1b720a */ /* 0x000fe20003804000 */
[----:B------:R0:W-:Y:S01]  /*1350*/  @!P0 STG.E desc[UR22][R20.64], R15 ;  /* 0x0000000f14008986 */ /* 0x0001e2000c101916 */
[----:B------:R-:W-:-:S03]  /*1360*/  IADD3 R34, P2, P3, R3, UR18, R34 ;  /* 0x0000001203227c10 */ /* 0x000fc6000fb5e022 */
[----:B------:R-:W-:Y:S01]  /*1370*/  FMUL R14, R28, R27 ;  /* 0x0000001b1c0e7220 */ /* 0x000fe20000400000 */
[----:B-----5:R-:W-:Y:S01]  /*1380*/  HADD2.F32 R27, -RZ, R2.H0_H0 ;  /* 0x20000002ff1b7230 */ /* 0x020fe20000004100 */
[----:B------:R-:W-:Y:S02]  /*1390*/  IADD3.X R35, PT, PT, RZ, UR19, R0, P2, P3 ;  /* 0x00000013ff237c10 */ /* 0x000fe400097e6400 */
[----:B0-----:R-:W-:Y:S02]  /*13a0*/  F2FP.BF16.F32.PACK_AB R20, RZ, R26 ;  /* 0x0000001aff14723e */ /* 0x001fe400000010ff */
[----:B------:R-:W-:Y:S02]  /*13b0*/  F2FP.BF16.F32.PACK_AB R21, RZ, R22 ;  /* 0x00000016ff15723e */ /* 0x000fe400000010ff */
[----:B------:R-:W-:Y:S02]  /*13c0*/  IADD3 R22, P2, PT, R34, UR18, RZ ;  /* 0x0000001222167c10 */ /* 0x000fe4000ff5e0ff */
[----:B------:R-:W-:Y:S01]  /*13d0*/  @!P0 PRMT R20, R20, 0x5410, R21 ;  /* 0x0000541014148816 */ /* 0x000fe20000000015 */
[----:B------:R-:W-:Y:S01]  /*13e0*/  HADD2.F32 R23, -RZ, R32.H0_H0 ;  /* 0x20000020ff177230 */ /* 0x000fe20000004100 */
[----:B------:R-:W-:Y:S01]  /*13f0*/  FSET.BF.GT.AND R0, R27, RZ, PT ;  /* 0x000000ff1b00720a */ /* 0x000fe20003804000 */
[----:B------:R-:W-:-:S02]  /*1400*/  @P1 IMAD.SHL.U32 R27, R22, 0x4, RZ ;  /* 0x00000004161b1824 */ /* 0x000fc400078e00ff */
[----:B------:R0:W-:Y:S02]  /*1410*/  @!P0 STG.E desc[UR22][R24.64], R20 ;  /* 0x0000001418008986 */ /* 0x0001e4000c101916 */
[----:B------:R-:W-:Y:S01]  /*1420*/  FMUL R23, R23, R0 ;  /* 0x0000000017177220 */ /* 0x000fe20000400000 */
[----:B------:R-:W-:Y:S01]  /*1430*/  @P1 IADD3 R36, P0, PT, R27, UR24, RZ ;  /* 0x000000181b241c10 */ /* 0x000fe2000ff1e0ff */
[----:B------:R-:W-:Y:S01]  /*1440*/  @!P1 IMAD.MOV.U32 R33, RZ, RZ, RZ ;  /* 0x000000ffff219224 */ /* 0x000fe200078e00ff */
[----:B0-----:R-:W-:Y:S01]  /*1450*/  IADD3.X R24, PT, PT, R35, UR19, RZ, P2, !PT ;  /* 0x0000001323187c10 */ /* 0x001fe200097fe4ff */
[----:B------:R-:W-:Y:S01]  /*1460*/  VOTEU.ANY UP0, P1 ;  /* 0x0000000000ff7886 */ /* 0x000fe20000800100 */
[----:B------:R-:W-:Y:S02]  /*1470*/  HADD2.F32 R2, -RZ, R2.H1_H1 ;  /* 0x30000002ff027230 */ /* 0x000fe40000004100 */
[----:B------:R-:W-:Y:S01]  /*1480*/  FMUL R25, R14, UR34 ;  /* 0x000000220e197c20 */ /* 0x000fe20008400000 */
[----:B------:R-:W-:Y:S01]  /*1490*/  @P1 SHF.L.U64.HI R0, R22, 0x2, R24 ;  /* 0x0000000216001819 */ /* 0x000fe20000010218 */
[----:B------:R-:W-:Y:S01]  /*14a0*/  FMUL R26, R17, UR34 ;  /* 0x00000022111a7c20 */ /* 0x000fe20008400000 */
[----:B------:R-:W-:Y:S01]  /*14b0*/  HADD2.F32 R32, -RZ, R32.H1_H1 ;  /* 0x30000020ff207230 */ /* 0x000fe20000004100 */
        /* <DEDUP_REMOVED lines=20> */
[----:B------:R-:W3:Y:S04]  /*1600*/  @P1 LDG.E R28, desc[UR22][R34.64] ;  /* 0x00000016221c1981 */ /* 0x000ee8000c1e1900 */
[----:B------:R1:W3:Y:S01]  /*1610*/  @P1 LDG.E R27, desc[UR22][R36.64] ;  /* 0x00000016241b1981 */ /* 0x0002e2000c1e1900 */
[----:B------:R-:W-:-:S04]  /*1620*/  ISETP.GE.U32.AND P0, PT, R39, UR32, PT ;  /* 0x0000002027007c0c */ /* 0x000fc8000bf06070 */
[----:B------:R-:W-:Y:S02]  /*1630*/  ISETP.GE.U32.OR P1, PT, R30, UR31, P0 ;  /* 0x0000001f1e007c0c */ /* 0x000fe40008726470 */
[----:B------:R-:W-:-:S04]  /*1640*/  ISETP.GE.U32.AND P0, PT, R18, UR32, PT ;  /* 0x0000002012007c0c */ /* 0x000fc8000bf06070 */
[----:B------:R-:W-:-:S07]  /*1650*/  ISETP.GE.U32.OR P0, PT, R3, UR31, P0 ;  /* 0x0000001f03007c0c */ /* 0x000fce0008706470 */
[C---:B------:R-:W-:Y:S02]  /*1660*/  @!P1 LEA R30, P2, R4.reuse, UR29, 0x2 ;  /* 0x0000001d041e9c11 */ /* 0x040fe4000f8410ff */
[C---:B------:R-:W-:Y:S02]  /*1670*/  @!P1 IADD3 R3, P3, PT, R4.reuse, UR35, RZ ;  /* 0x0000002304039c10 */ /* 0x040fe4000ff7e0ff */
[----:B------:R-:W-:Y:S02]  /*1680*/  @!P1 LEA.HI.X R31, R4, UR30, R29, 0x2, P2 ;  /* 0x0000001e041f9c11 */ /* 0x000fe400090f141d */
[----:B------:R-:W-:Y:S02]  /*1690*/  FSET.BF.GT.AND R4, R2, RZ, PT ;  /* 0x000000ff0204720a */ /* 0x000fe40003804000 */
[----:B------:R-:W-:Y:S02]  /*16a0*/  @!P1 IADD3.X R29, PT, PT, R29, UR36, RZ, P3, !PT ;  /* 0x000000241d1d9c10 */ /* 0x000fe40009ffe4ff */
[----:B------:R-:W-:-:S02]  /*16b0*/  @!P1 LEA R2, P2, R3, UR29, 0x2 ;  /* 0x0000001d03029c11 */ /* 0x000fc4000f8410ff */
[----:B------:R-:W-:Y:S02]  /*16c0*/  F2FP.BF16.F32.PACK_AB R25, RZ, R25 ;  /* 0x00000019ff19723e */ /* 0x000fe400000010ff */
[----:B------:R-:W-:Y:S02]  /*16d0*/  F2FP.BF16.F32.PACK_AB R26, RZ, R26 ;  /* 0x0000001aff1a723e */ /* 0x000fe400000010ff */
[----:B------:R-:W-:Y:S01]  /*16e0*/  @!P1 LEA.HI.X R3, R3, UR30, R29, 0x2, P2 ;  /* 0x0000001e03039c11 */ /* 0x000fe200090f141d */
[----:B------:R-:W-:Y:S01]  /*16f0*/  FMUL R29, R32, R4 ;  /* 0x00000004201d7220 */ /* 0x000fe20000400000 */
[----:B------:R-:W-:-:S05]  /*1700*/  @!P1 PRMT R25, R25, 0x5410, R26 ;  /* 0x0000541019199816 */ /* 0x000fca000000001a */
[----:B------:R2:W-:Y:S02]  /*1710*/  @!P1 STG.E desc[UR22][R30.64], R25 ;  /* 0x000000191e009986 */ /* 0x0005e4000c101916 */
[----:B--2---:R-:W-:Y:S01]  /*1720*/  FMUL R30, R23, UR34 ;  /* 0x00000022171e7c20 */ /* 0x004fe20008400000 */
[----:B------:R-:W-:-:S04]  /*1730*/  FMUL R31, R29, UR34 ;  /* 0x000000221d1f7c20 */ /* 0x000fc80008400000 */
[----:B------:R-:W-:Y:S02]  /*1740*/  F2FP.BF16.F32.PACK_AB R30, RZ, R30 ;  /* 0x0000001eff1e723e */ /* 0x000fe400000010ff */
[----:B------:R-:W-:-:S04]  /*1750*/  F2FP.BF16.F32.PACK_AB R31, RZ, R31 ;  /* 0x0000001fff1f723e */ /* 0x000fc800000010ff */
[----:B------:R-:W-:-:S05]  /*1760*/  @!P1 PRMT R30, R30, 0x5410, R31 ;  /* 0x000054101e1e9816 */ /* 0x000fca000000001f */
[----:B------:R2:W-:Y:S01]  /*1770*/  @!P1 STG.E desc[UR22][R2.64], R30 ;  /* 0x0000001e02009986 */ /* 0x0005e2000c101916 */
[----:B------:R-:W-:Y:S02]  /*1780*/  UMOV UR8, 0x400 ;  /* 0x0000040000087882 */ /* 0x000fe40000000000 */
[----:B------:R-:W-:Y:S01]  /*1790*/  UIADD3 UR8, UPT, UPT, UR8, 0x20, URZ ;  /* 0x0000002008087890 */ /* 0x000fe2000fffe0ff */
[----:B--2---:R-:W-:-:S04]  /*17a0*/  @!P0 LEA R2, P1, R22, UR29, 0x2 ;  /* 0x0000001d16028c11 */ /* 0x004fc8000f8210ff */
[----:B------:R-:W-:Y:S01]  /*17b0*/  @!P0 LEA.HI.X R3, R22, UR30, R24, 0x2, P1 ;  /* 0x0000001e16038c11 */ /* 0x000fe200088f1418 */
[----:B0-----:R-:W-:Y:S01]  /*17c0*/  ULEA UR13, UR13, UR8, 0x18 ;  /* 0x000000080d0d7291 */ /* 0x001fe2000f8ec0ff */
[----:B-1----:R-:W-:Y:S02]  /*17d0*/  LOP3.LUT R36, RZ, R41, RZ, 0x33, !PT ;  /* 0x00000029ff247212 */ /* 0x002fe400078e33ff */
[----:B------:R-:W-:-:S03]  /*17e0*/  PRMT R7, R7, 0x5410, R8 ;  /* 0x0000541007077816 */ /* 0x000fc60000000008 */
[----:B------:R-:W-:Y:S01]  /*17f0*/  IMAD.IADD R37, R36, 0x1, R5 ;  /* 0x0000000124257824 */ /* 0x000fe200078e0205 */
[----:B------:R-:W-:-:S03]  /*1800*/  FMNMX R19, R19, |R14|, !PT ;  /* 0x4000000e13137209 */ /* 0x000fc60007800000 */
[----:B------:R-:W-:Y:S01]  /*1810*/  IMAD.SHL.U32 R37, R37, 0x4, RZ ;  /* 0x0000000425257824 */ /* 0x000fe200078e00ff */
[----:B------:R-:W-:Y:S01]  /*1820*/  FMNMX3 R19, |R17|, R19, |R23|, !PT ;  /* 0x0000001311137276 */ /* 0x000fe20007800617 */
[----:B------:R-:W-:Y:S01]  /*1830*/  FADD R14, RZ, R14 ;  /* 0x0000000eff0e7221 */ /* 0x000fe20000000000 */
[----:B------:R-:W-:Y:S02]  /*1840*/  FADD R17, RZ, R17 ;  /* 0x00000011ff117221 */ /* 0x000fe40000000000 */
[----:B------:R-:W-:Y:S01]  /*1850*/  LOP3.LUT R37, R37, 0x7c, RZ, 0xc0, !PT ;  /* 0x0000007c25257812 */ /* 0x000fe200078ec0ff */
[----:B------:R-:W-:Y:S02]  /*1860*/  IMAD.IADD R39, R5, 0x1, -R39 ;  /* 0x0000000105277824 */ /* 0x000fe400078e0a27 */
[----:B------:R-:W-:Y:S01]  /*1870*/  FADD R14, R23, R14 ;  /* 0x0000000e170e7221 */ /* 0x000fe20000000000 */
[----:B------:R-:W-:Y:S01]  /*1880*/  FADD R17, R29, R17 ;  /* 0x000000111d117221 */ /* 0x000fe20000000000 */
[----:B------:R-:W-:Y:S01]  /*1890*/  PRMT R15, R15, 0x5410, R20 ;  /* 0x000054100f0f7816 */ /* 0x000fe20000000014 */
[----:B------:R-:W-:Y:S01]  /*18a0*/  IMAD.SHL.U32 R39, R39, 0x4, RZ ;  /* 0x0000000427277824 */ /* 0x000fe200078e00ff */
        /* <DEDUP_REMOVED lines=20> */
[----:B------:R-:W-:Y:S01]  /*19f0*/  ULEA UR18, UP0, UR16, UR18, 0x2 ;  /* 0x0000001210127291 */ /* 0x000fe2000f8010ff */
[----:B------:R-:W-:Y:S01]  /*1a00*/  BSSY.RECONVERGENT B0, `(.L_x_11504) ;  /* 0x00000b8000007945 */ /* 0x000fe20003800200 */
[----:B------:R-:W-:-:S02]  /*1a10*/  ULEA.HI.X UR4, UR6, UR11, UR4, 0x1, UP1 ;  /* 0x0000000b06047291 */ /* 0x000fc400088f0c04 */
[----:B------:R-:W-:Y:S01]  /*1a20*/  ULOP3.LUT UR12, UR12, 0xfffffffe, URZ, 0xc0, !UPT ;  /* 0xfffffffe0c0c7892 */ /* 0x000fe2000f8ec0ff */
[--C-:B----4-:R-:W-:Y:S02]  /*1a30*/  HADD2.F32 R32, -RZ, R33.reuse.H0_H0 ;  /* 0x20000021ff207230 */ /* 0x110fe40000004100 */
[----:B------:R-:W-:Y:S02]  /*1a40*/  HADD2.F32 R33, -RZ, R33.H1_H1 ;  /* 0x30000021ff217230 */ /* 0x000fe40000004100 */
[--C-:B-----5:R-:W-:Y:S02]  /*1a50*/  HADD2.F32 R4, -RZ, R0.reuse.H0_H0 ;  /* 0x20000000ff047230 */ /* 0x120fe40000004100 */
[----:B------:R-:W-:-:S03]  /*1a60*/  HADD2.F32 R0, -RZ, R0.H1_H1 ;  /* 0x30000000ff007230 */ /* 0x000fc60000004100 */
[----:B------:R-:W-:Y:S02]  /*1a70*/  FSET.BF.GT.AND R4, R4, RZ, PT ;  /* 0x000000ff0404720a */ /* 0x000fe40003804000 */
[----:B------:R-:W-:-:S03]  /*1a80*/  FSET.BF.GT.AND R0, R0, RZ, PT ;  /* 0x000000ff0000720a */ /* 0x000fc60003804000 */
        /* <DEDUP_REMOVED lines=13> */
[----:B------:R-:W-:-:S05]  /*1b60*/  IMAD.IADD R0, R2, 0x1, R0 ;  /* 0x0000000102007824 */ /* 0x000fca00078e0200 */
[----:B------:R0:W-:Y:S01]  /*1b70*/  STS [R0], R7 ;  /* 0x0000000700007388 */ /* 0x0001e20000000800 */
[----:B------:R-:W-:Y:S02]  /*1b80*/  IMAD.IADD R37, R2, 0x1, R37 ;  /* 0x0000000102257824 */ /* 0x000fe400078e0225 */
[--C-:B---3--:R-:W-:Y:S02]  /*1b90*/  HADD2.F32 R8, -RZ, R28.reuse.H0_H0 ;  /* 0x2000001cff087230 */ /* 0x108fe40000004100 */
[----:B0-----:R-:W-:Y:S02]  /*1ba0*/  VIADD R7, R38, 0x1 ;  /* 0x0000000126077836 */ /* 0x001fe40000000000 */
[----:B------:R-:W-:-:S03]  /*1bb0*/  HADD2.F32 R28, -RZ, R28.H1_H1 ;  /* 0x3000001cff1c7230 */ /* 0x000fc60000004100 */
[----:B------:R-:W-:Y:S01]  /*1bc0*/  LOP3.LUT R7, R7, 0x1f, RZ, 0xc0, !PT ;  /* 0x0000001f07077812 */ /* 0x000fe200078ec0ff */
[----:B------:R0:W-:Y:S01]  /*1bd0*/  STS [R37], R15 ;  /* 0x0000000f25007388 */ /* 0x0001e20000000800 */
[----:B------:R-:W-:Y:S01]  /*1be0*/  HADD2.F32 R20, -RZ, R27.H0_H0 ;  /* 0x2000001bff147230 */ /* 0x000fe20000004100 */
[----:B------:R-:W-:Y:S02]  /*1bf0*/  FSET.BF.GT.AND R8, R8, RZ, PT ;  /* 0x000000ff0808720a */ /* 0x000fe40003804000 */
[----:B------:R-:W1:Y:S01]  /*1c00*/  SHFL.IDX PT, R14, R14, R7, 0x1f ;  /* 0x00001f070e0e7589 */ /* 0x000e6200000e0000 */
[----:B------:R-:W-:-:S03]  /*1c10*/  FSET.BF.GT.AND R28, R28, RZ, PT ;  /* 0x000000ff1c1c720a */ /* 0x000fc60003804000 */
[----:B------:R2:W3:Y:S01]  /*1c20*/  SHFL.IDX PT, R17, R17, R7, 0x1f ;  /* 0x00001f0711117589 */ /* 0x0004e200000e0000 */
[----:B0-----:R-:W-:Y:S02]  /*1c30*/  HADD2.F32 R15, -RZ, R27.H1_H1 ;  /* 0x3000001bff0f7230 */ /* 0x001fe40000004100 */
[----:B------:R-:W-:Y:S01]  /*1c40*/  FMUL R8, R20, R8 ;  /* 0x0000000814087220 */ /* 0x000fe20000400000 */
[----:B------:R-:W-:Y:S01]  /*1c50*/  FADD R23, RZ, R32 ;  /* 0x00000020ff177221 */ /* 0x000fe20000000000 */
[----:B--2---:R-:W-:Y:S01]  /*1c60*/  LOP3.LUT R7, R39, 0x7c, RZ, 0xc0, !PT ;  /* 0x0000007c27077812 */ /* 0x004fe200078ec0ff */
[----:B------:R-:W-:Y:S01]  /*1c70*/  FMUL R15, R15, R28 ;  /* 0x0000001c0f0f7220 */ /* 0x000fe20000400000 */
[----:B------:R-:W-:Y:S02]  /*1c80*/  VIADD R28, R38, 0x2 ;  /* 0x00000002261c7836 */ /* 0x000fe40000000000 */
[----:B------:R-:W-:Y:S01]  /*1c90*/  FADD R20, RZ, R33 ;  /* 0x00000021ff147221 */ /* 0x000fe20000000000 */
[----:B------:R-:W-:-:S02]  /*1ca0*/  IMAD.IADD R7, R2, 0x1, R7 ;  /* 0x0000000102077824 */ /* 0x000fc400078e0207 */
[----:B------:R-:W-:Y:S01]  /*1cb0*/  FADD R39, R8, R23 ;  /* 0x0000001708277221 */ /* 0x000fe20000000000 */
[C---:B------:R-:W-:Y:S01]  /*1cc0*/  FADD R23, R15.reuse, R20 ;  /* 0x000000140f177221 */ /* 0x040fe20000000000 */
[----:B------:R-:W-:Y:S01]  /*1cd0*/  LOP3.LUT R28, R28, 0x1f, RZ, 0xc0, !PT ;  /* 0x0000001f1c1c7812 */ /* 0x000fe200078ec0ff */
[----:B------:R0:W-:Y:S01]  /*1ce0*/  STS [R7], R25 ;  /* 0x0000001907007388 */ /* 0x0001e20000000800 */
[----:B------:R-:W-:-:S03]  /*1cf0*/  FMUL R27, R15, UR34 ;  /* 0x000000220f1b7c20 */ /* 0x000fc60008400000 */
[----:B------:R-:W2:Y:S01]  /*1d00*/  SHFL.IDX PT, R20, R39, R28, 0x1f ;  /* 0x00001f1c27147589 */ /* 0x000ea200000e0000 */
[----:B0-----:R-:W-:-:S03]  /*1d10*/  FMUL R25, R8, UR34 ;  /* 0x0000002208197c20 */ /* 0x001fc60008400000 */
[----:B------:R0:W4:Y:S01]  /*1d20*/  SHFL.IDX PT, R23, R23, R28, 0x1f ;  /* 0x00001f1c17177589 */ /* 0x00012200000e0000 */
[----:B------:R-:W-:Y:S02]  /*1d30*/  F2FP.BF16.F32.PACK_AB R18, RZ, R27 ;  /* 0x0000001bff12723e */ /* 0x000fe400000010ff */
[----:B------:R-:W-:Y:S01]  /*1d40*/  F2FP.BF16.F32.PACK_AB R25, RZ, R25 ;  /* 0x00000019ff19723e */ /* 0x000fe200000010ff */
[----:B------:R-:W-:Y:S01]  /*1d50*/  IMAD.SHL.U32 R27, R29, 0x4, RZ ;  /* 0x000000041d1b7824 */ /* 0x000fe200078e00ff */
[----:B0-----:R-:W-:Y:S02]  /*1d60*/  @!P0 LEA R28, P1, R22, UR29, 0x2 ;  /* 0x0000001d161c8c11 */ /* 0x001fe4000f8210ff */
[----:B------:R-:W-:Y:S02]  /*1d70*/  PRMT R34, R34, 0x5410, R25 ;  /* 0x0000541022227816 */ /* 0x000fe40000000019 */
[----:B------:R-:W-:Y:S02]  /*1d80*/  @!P0 LEA.HI.X R29, R22, UR30, R24, 0x2, P1 ;  /* 0x0000001e161d8c11 */ /* 0x000fe400088f1418 */
[----:B------:R-:W-:-:S02]  /*1d90*/  @!P0 PRMT R25, R25, 0x5410, R18 ;  /* 0x0000541019198816 */ /* 0x000fc40000000012 */
[----:B------:R-:W-:-:S03]  /*1da0*/  LOP3.LUT R27, R27, 0x7c, RZ, 0xc0, !PT ;  /* 0x0000007c1b1b7812 */ /* 0x000fc600078ec0ff */
[----:B------:R0:W-:Y:S01]  /*1db0*/  @!P0 STG.E desc[UR22][R28.64], R25 ;  /* 0x000000191c008986 */ /* 0x0001e2000c101916 */
[----:B------:R-:W-:Y:S01]  /*1dc0*/  ISETP.LT.U32.AND P0, PT, R41, UR31, PT ;  /* 0x0000001f29007c0c */ /* 0x000fe2000bf01070 */
[----:B------:R-:W-:Y:S01]  /*1dd0*/  IMAD.IADD R27, R2, 0x1, R27 ;  /* 0x00000001021b7824 */ /* 0x000fe200078e021b */
[----:B------:R-:W-:Y:S01]  /*1de0*/  FMNMX R19, R19, |R32|, !PT ;  /* 0x4000002013137209 */ /* 0x000fe20007800000 */
[----:B-1----:R-:W-:Y:S01]  /*1df0*/  FADD R13, R13, R14 ;  /* 0x0000000e0d0d7221 */ /* 0x002fe20000000000 */
[----:B---3--:R-:W-:Y:S01]  /*1e00*/  FADD R12, R12, R17 ;  /* 0x000000110c0c7221 */ /* 0x008fe20000000000 */
[----:B------:R-:W-:Y:S01]  /*1e10*/  ULEA.HI.X UR14, UR16, UR19, UR14, 0x2, UP0 ;  /* 0x00000013100e7291 */ /* 0x000fe200080f140e */
[----:B------:R0:W-:Y:S01]  /*1e20*/  STS [R27], R34 ;  /* 0x000000221b007388 */ /* 0x0001e20000000800 */
[----:B------:R-:W-:Y:S01]  /*1e30*/  FMNMX3 R8, |R33|, R19, |R8|, !PT ;  /* 0x0000001321087276 */ /* 0x000fe20007800608 */
[----:B--2---:R-:W-:Y:S01]  /*1e40*/  FADD R20, R13, R20 ;  /* 0x000000140d147221 */ /* 0x004fe20000000000 */
[----:B------:R-:W-:Y:S01]  /*1e50*/  PRMT R16, R16, 0x5410, R21 ;  /* 0x0000541010107816 */ /* 0x000fe20000000015 */
[----:B----4-:R-:W-:Y:S01]  /*1e60*/  FADD R21, R12, R23 ;  /* 0x000000170c157221 */ /* 0x010fe20000000000 */
[----:B------:R-:W-:Y:S01]  /*1e70*/  FMNMX R15, |R15|, R8, !PT ;  /* 0x000000080f0f7209 */ /* 0x000fe20007800200 */
[----:B------:R-:W-:Y:S01]  /*1e80*/  VIADD R36, R36, UR31 ;  /* 0x0000001f24247c36 */ /* 0x000fe20008000000 */
[----:B------:R-:W-:-:S02]  /*1e90*/  PRMT R10, R10, 0x5410, R9 ;  /* 0x000054100a0a7816 */ /* 0x000fc40000000009 */
[----:B------:R-:W-:Y:S02]  /*1ea0*/  IADD3 R11, PT, PT, -R41, UR31, RZ ;  /* 0x0000001f290b7c10 */ /* 0x000fe4000fffe1ff */
[----:B------:R-:W-:Y:S02]  /*1eb0*/  PRMT R26, R26, 0x5410, R31 ;  /* 0x000054101a1a7816 */ /* 0x000fe4000000001f */
[----:B------:R-:W-:Y:S01]  /*1ec0*/  PRMT R35, R35, 0x5410, R18 ;  /* 0x0000541023237816 */ /* 0x000fe20000000012 */
[----:B------:R-:W-:Y:S06]  /*1ed0*/  BAR.SYNC.DEFER_BLOCKING 0x0 ;  /* 0x0000000000007b1d */ /* 0x000fec0000010000 */
[----:B0-----:R-:W-:Y:S05]  /*1ee0*/  @!P0 BRA `(.L_x_11505) ;  /* 0x0000000400a48947 */ /* 0x001fea0003800000 */
        /* <DEDUP_REMOVED lines=21> */
.L_x_11508:
        /* <DEDUP_REMOVED lines=48> */
.L_x_11507:
[----:B------:R-:W-:Y:S05]  /*2340*/  BSYNC.RECONVERGENT B1 ;  /* 0x0000000000017941 */ /* 0x000fea0003800200 */
.L_x_11506:
        /* <DEDUP_REMOVED lines=35> */
.L_x_11505:
[----:B------:R-:W-:Y:S05]  /*2580*/  BSYNC.RECONVERGENT B0 ;  /* 0x0000000000007941 */ /* 0x000fea0003800200 */
.L_x_11504:
        /* <DEDUP_REMOVED lines=28> */
.L_x_11513:
        /* <DEDUP_REMOVED lines=48> */
.L_x_11512:
[----:B------:R-:W-:Y:S05]  /*2a50*/  BSYNC.RECONVERGENT B1 ;  /* 0x0000000000017941 */ /* 0x000fea0003800200 */
.L_x_11511:
        /* <DEDUP_REMOVED lines=35> */
.L_x_11510:
[----:B------:R-:W-:Y:S05]  /*2c90*/  BSYNC.RECONVERGENT B0 ;  /* 0x0000000000007941 */ /* 0x000fea0003800200 */
.L_x_11509:
        /* <DEDUP_REMOVED lines=33> */
.L_x_11515:
[----:B------:R-:W-:Y:S05]  /*2eb0*/  BSYNC.RECONVERGENT B0 ;  /* 0x0000000000007941 */ /* 0x000fea0003800200 */
.L_x_11514:
        /* <DEDUP_REMOVED lines=37> */
.L_x_11524:
[----:B------:R-:W-:Y:S02]  /*3110*/  ISETP.NE.AND P0, PT, R5, RZ, PT ;  /* 0x000000ff0500720c */ /* 0x000fe40003f05270 */
[----:B--2---:R-:W-:-:S11]  /*3120*/  FMNMX R7, R2, R7, !PT ;  /* 0x0000000702077209 */ /* 0x004fd60007800000 */
[----:B------:R-:W-:Y:S05]  /*3130*/  @P0 BRA `(.L_x_11517) ;  /* 0x0000000000080947 */ /* 0x000fea0003800000 */
[----:B-1----:R-:W1:Y:S02]  /*3140*/  LDC.64 R2, c[0x0][0x3a8] ;  /* 0x0000ea00ff027b82 */ /* 0x002e640000000a00 */
[----:B-1----:R2:W-:Y:S02]  /*3150*/  REDG.E.MAX.S32.STRONG.GPU desc[UR22][R2.64], R7 ;  /* 0x000000070200798e */ /* 0x0025e4000d12e316 */
.L_x_11517:
[----:B------:R-:W-:Y:S05]  /*3160*/  BSYNC B0 ;  /* 0x0000000000007941 */ /* 0x000fea0003800000 */
.L_x_11516:
        /* <DEDUP_REMOVED lines=11> */
[----:B01----:R-:W-:Y:S05]  /*3220*/  CALL.REL.NOINC `($__internal_375_$__cuda_sm20_rcp_rn_f32_slowpath) ;  /* 0x0000000400987944 */ /* 0x003fea0003c00000 */
[----:B------:R-:W-:Y:S05]  /*3230*/  BRA `(.L_x_11520) ;  /* 0x0000000000147947 */ /* 0x000fea0003800000 */
.L_x_11519:
[----:B------:R-:W5:Y:S01]  /*3240*/  MUFU.RCP R5, UR34 ;  /* 0x0000002200057d08 */ /* 0x000f620008001000 */
[----:B--2---:R-:W-:-:S04]  /*3250*/  IMAD.U32 R0, RZ, RZ, UR34 ;  /* 0x00000022ff007e24 */ /* 0x004fc8000f8e00ff */
[----:B-----5:R-:W-:-:S04]  /*3260*/  FFMA R0, R5, R0, -1 ;  /* 0xbf80000005007423 */ /* 0x020fc80000000000 */
[----:B------:R-:W-:-:S04]  /*3270*/  FADD.FTZ R0, -R0, -RZ ;  /* 0x800000ff00007221 */ /* 0x000fc80000010100 */
[----:B------:R-:W-:-:S07]  /*3280*/  FFMA R5, R5, R0, R5 ;  /* 0x0000000005057223 */ /* 0x000fce0000000005 */
.L_x_11520:
[----:B-1-34-:R-:W1:Y:S02]  /*3290*/  LDC.64 R2, c[0x0][0x3b0] ;  /* 0x0000ec00ff027b82 */ /* 0x01ae640000000a00 */
[----:B-1----:R-:W-:Y:S01]  /*32a0*/  STG.E desc[UR22][R2.64], R5 ;  /* 0x0000000502007986 */ /* 0x002fe2000c101916 */
[----:B------:R-:W-:Y:S05]  /*32b0*/  EXIT ;  /* 0x000000000000794d */ /* 0x000fea0003800000 */
.L_x_11518:
[----:B0-----:R-:W-:Y:S02]  /*32c0*/  IMAD.MOV.U32 R9, RZ, RZ, 0x4 ;  /* 0x00000004ff097424 */ /* 0x001fe400078e00ff */
[----:B------:R-:W-:Y:S02]  /*32d0*/  IMAD.MOV.U32 R11, RZ, RZ, 0x1f ;  /* 0x0000001fff0b7424 */ /* 0x000fe400078e00ff */
[----:B------:R-:W-:-:S07]  /*32e0*/  IMAD.MOV.U32 R4, RZ, RZ, -0x1 ;  /* 0xffffffffff047424 */ /* 0x000fce00078e00ff */
[----:B-12---:R-:W-:Y:S05]  /*32f0*/  WARPSYNC.COLLECTIVE R4, `(.L_x_11521) ;  /* 0x0000000004087348 */ /* 0x006fea0003c00000 */
[----:B--2---:R0:W2:Y:S02]  /*3300*/  SHFL.DOWN P0, R7, R0, R9, R11 ;  /* 0x0800000900077389 */ /* 0x0040a4000000000b */
[----:B012---:R-:W-:Y:S05]  /*3310*/  ENDCOLLECTIVE ;  /* 0x000000000000791b */ /* 0x007fea0003800000 */
.L_x_11521:
[----:B------:R-:W-:Y:S02]  /*3320*/  IMAD.MOV.U32 R9, RZ, RZ, 0x2 ;  /* 0x00000002ff097424 */ /* 0x000fe400078e00ff */
[----:B------:R-:W-:-:S05]  /*3330*/  IMAD.MOV.U32 R3, RZ, RZ, R7 ;  /* 0x000000ffff037224 */ /* 0x000fca00078e0007 */
[----:B------:R-:W-:-:S05]  /*3340*/  FMNMX R3, R3, R0, !PT ;  /* 0x0000000003037209 */ /* 0x000fca0007800000 */
[----:B------:R-:W-:-:S07]  /*3350*/  IMAD.MOV.U32 R0, RZ, RZ, R3 ;  /* 0x000000ffff007224 */ /* 0x000fce00078e0003 */
[----:B------:R-:W-:Y:S05]  /*3360*/  WARPSYNC.COLLECTIVE R4, `(.L_x_11522) ;  /* 0x0000000004087348 */ /* 0x000fea0003c00000 */
[----:B------:R0:W1:Y:S02]  /*3370*/  SHFL.DOWN P0, R7, R0, R9, R11 ;  /* 0x0800000900077389 */ /* 0x000064000000000b */
[----:B01----:R-:W-:Y:S05]  /*3380*/  ENDCOLLECTIVE ;  /* 0x000000000000791b */ /* 0x003fea0003800000 */
.L_x_11522:
[----:B------:R-:W-:Y:S02]  /*3390*/  IMAD.MOV.U32 R9, RZ, RZ, 0x1 ;  /* 0x00000001ff097424 */ /* 0x000fe400078e00ff */
[----:B------:R-:W-:-:S05]  /*33a0*/  IMAD.MOV.U32 R2, RZ, RZ, R7 ;  /* 0x000000ffff027224 */ /* 0x000fca00078e0007 */
[----:B------:R-:W-:-:S05]  /*33b0*/  FMNMX R2, R3, R2, !PT ;  /* 0x0000000203027209 */ /* 0x000fca0007800000 */
[----:B------:R-:W-:-:S07]  /*33c0*/  IMAD.MOV.U32 R0, RZ, RZ, R2 ;  /* 0x000000ffff007224 */ /* 0x000fce00078e0002 */
[----:B------:R-:W-:Y:S05]  /*33d0*/  WARPSYNC.COLLECTIVE R4, `(.L_x_11523) ;  /* 0x0000000004087348 */ /* 0x000fea0003c00000 */
[----:B------:R0:W1:Y:S02]  /*33e0*/  SHFL.DOWN P0, R7, R0, R9, R11 ;  /* 0x0800000900077389 */ /* 0x000064000000000b */
[----:B01----:R-:W-:Y:S05]  /*33f0*/  ENDCOLLECTIVE ;  /* 0x000000000000791b */ /* 0x003fea0003800000 */
.L_x_11523:
[----:B------:R-:W-:Y:S05]  /*3400*/  BRA `(.L_x_11524) ;  /* 0xfffffffc00407947 */ /* 0x000fea000383ffff */
        .weak           $__internal_374_$__cuda_sm20_div_u64
        .type           $__internal_374_$__cuda_sm20_div_u64,@function
        .size           $__internal_374_$__cuda_sm20_div_u64,($__internal_375_$__cuda_sm20_rcp_rn_f32_slowpath - $__internal_374_$__cuda_sm20_div_u64)
$__internal_374_$__cuda_sm20_div_u64:
        /* <DEDUP_REMOVED lines=71> */
[----:B------:R-:W-:Y:S11]  /*3880*/  RET.REL.NODEC R2 `(_ZN18transformer_engine6detail38cast_transpose_fused_kernel_notalignedILb1ELb1ELb0EfNS_16CTDBiasDActParamI6__halfS3_13__nv_bfloat16fEELi2ELi2ENS_5EmptyEXadL_ZNS_5dreluIffEET_T0_RKS6_EEEEvT3_mmm) ;  /* 0xffffffc402dc7950 */ /* 0x000ff60003c3ffff */
        .weak           $__internal_375_$__cuda_sm20_rcp_rn_f32_slowpath
        .type           $__internal_375_$__cuda_sm20_rcp_rn_f32_slowpath,@function
        .size           $__internal_375_$__cuda_sm20_rcp_rn_f32_slowpath,(.L_x_29676 - $__internal_375_$__cuda_sm20_rcp_rn_f32_slowpath)
$__internal_375_$__cuda_sm20_rcp_rn_f32_slowpath:
        /* <DEDUP_REMOVED lines=15> */
.L_x_11525:
        /* <DEDUP_REMOVED lines=33> */
.L_x_11527:
[----:B------:R0:W1:Y:S02]  /*3b90*/  MUFU.RCP R2, R0 ;  /* 0x0000000000027308 */ /* 0x0000640000001000 */
.L_x_11526:
[----:B-1-3--:R-:W-:Y:S02]  /*3ba0*/  IMAD.MOV.U32 R5, RZ, RZ, R2 ;  /* 0x000000ffff057224 */ /* 0x00afe400078e0002 */
[----:B------:R-:W-:Y:S02]  /*3bb0*/  IMAD.MOV.U32 R2, RZ, RZ, R7 ;  /* 0x000000ffff027224 */ /* 0x000fe400078e0007 */
[----:B------:R-:W-:-:S04]  /*3bc0*/  IMAD.MOV.U32 R3, RZ, RZ, 0x0 ;  /* 0x00000000ff037424 */ /* 0x000fc800078e00ff */
[----:B0-2---:R-:W-:Y:S05]  /*3bd0*/  RET.REL.NODEC R2 `(_ZN18transformer_engine6detail38cast_transpose_fused_kernel_notalignedILb1ELb1ELb0EfNS_16CTDBiasDActParamI6__halfS3_13__nv_bfloat16fEELi2ELi2ENS_5EmptyEXadL_ZNS_5dreluIffEET_T0_RKS6_EEEEvT3_mmm) ;  /* 0xffffffc402087950 */ /* 0x005fea0003c3ffff */
.L_x_11528:
        /* <DEDUP_REMOVED lines=10> */
.L_x_29676:


//--------------------- .text._ZN18transformer_engine6detail38cast_transpose_fused_kernel_notalignedILb1ELb1ELb0EfNS_16CTDBiasDActParamI6__halfS3_S3_fEELi2ELi2ENS_5EmptyEXadL_ZNS_5dreluIffEET_T0_RKS5_EEEEvT3_mmm --------------------------
	.section	.text._ZN18transformer_engine6detail38cast_transpose_fused_kernel_notalignedILb1ELb1ELb0EfNS_16CTDBiasDActParamI6__halfS3_S3_fEELi2ELi2ENS_5EmptyEXadL_ZNS_5dreluIffEET_T0_RKS5_EEEEvT3_mmm,"ax",@progbits
	.align	128
        .global         _ZN18transformer_engine6detail38cast_transpose_fused_kernel_notalignedILb1ELb1ELb0EfNS_16CTDBiasDActParamI6__halfS3_S3_fEELi2ELi2ENS_5EmptyEXadL_ZNS_5dreluIffEET_T0_RKS5_EEEEvT3_mmm
        .type           _ZN18transformer_engine6detail38cast_transpose_fused_kernel_notalignedILb1ELb1ELb0EfNS_16CTDBiasDActParamI6__halfS3_S3_fEELi2ELi2ENS_5EmptyEXadL_ZNS_5dreluIffEET_T0_RKS5_EEEEvT3_mmm,@function
        .size           _ZN18transformer_engine6detail38cast_transpose_fused_kernel_notalignedILb1ELb1ELb0EfNS_16CTDBiasDActParamI6__halfS3_S3_fEELi2ELi2ENS_5EmptyEXadL_ZNS_5dreluIffEET_T0_RKS5_EEEEvT3_mmm,(.L_x_29678 - _ZN18transformer_engine6detail38cast_transpose_fused_kernel_notalignedILb1ELb1ELb0EfNS_16CTDBiasDActParamI6__halfS3_S3_fEELi2ELi2ENS_5EmptyEXadL_ZNS_5dreluIffEET_T0_RKS5_EEEEvT3_mmm)
        .other          _ZN18transformer_engine6detail38cast_transpose_fused_kernel_notalignedILb1ELb1ELb0EfNS_16CTDBiasDActParamI6__halfS3_S3_fEELi2ELi2ENS_5EmptyEXadL_ZNS_5dreluIffEET_T0_RKS5_EEEEvT3_mmm,@"STO_CUDA_ENTRY STV_DEFAULT"
_ZN18transformer_engine6detail38cast_transpose_fused_kernel_notalignedILb1ELb1ELb0EfNS_16CTDBiasDActParamI6__halfS3_S3_fEELi2ELi2ENS_5EmptyEXadL_ZNS_5dreluIffEET_T0_RKS5_EEEEvT3_mmm:
.text._ZN18transformer_engine6detail38cast_transpose_fused_kernel_notalignedILb1ELb1ELb0EfNS_16CTDBiasDActParamI6__halfS3_S3_fEELi2ELi2ENS_5EmptyEXadL_ZNS_5dreluIffEET_T0_RKS5_EEEEvT3_mmm:
        /* <DEDUP_REMOVED lines=43> */
.L_x_11529:
[----:B------:R-:W-:-:S07]  /*02b0*/  MOV R6, 0x2d0 ;  /* 0x000002d000067802 */ /* 0x000fce0000000f00 */
[----:B------:R-:W-:Y:S05]  /*02c0*/  CALL.REL.NOINC `($__internal_376_$__cuda_sm20_div_u64) ;  /* 0x0000003000507944 */ /* 0x000fea0003c00000 */
        /* <DEDUP_REMOVED lines=11> */
.L_x_11530:
        /* <DEDUP_REMOVED lines=148> */
[----:B------:R-:W-:Y:S01]  /*0cc0*/  F2FP.F16.F32.PACK_AB R7, RZ, R9 ;  /* 0x00000009ff07723e */ /* 0x000fe200000000ff */
[----:B------:R-:W-:Y:S01]  /*0cd0*/  FMUL R8, R23, UR34 ;  /* 0x0000002217087c20 */ /* 0x000fe20008400000 */
[----:B------:R-:W-:Y:S01]  /*0ce0*/  FMUL R9, R24, UR34 ;  /* 0x0000002218097c20 */ /* 0x000fe20008400000 */
[----:B------:R-:W-:Y:S01]  /*0cf0*/  @P1 IMAD.SHL.U32 R32, R4, 0x4, RZ ;  /* 0x0000000404201824 */ /* 0x000fe200078e00ff */
[----:B------:R-:W-:-:S02]  /*0d00*/  F2FP.F16.F32.PACK_AB R10, RZ, R10 ;  /* 0x0000000aff0a723e */ /* 0x000fc400000000ff */
[----:B------:R-:W-:Y:S02]  /*0d10*/  IADD3.X R29, PT, PT, R13, UR19, RZ, P2, !PT ;  /* 0x000000130d1d7c10 */ /* 0x000fe400097fe4ff */
[----:B------:R-:W-:Y:S02]  /*0d20*/  F2FP.F16.F32.PACK_AB R8, RZ, R8 ;  /* 0x00000008ff08723e */ /* 0x000fe400000000ff */
[----:B------:R-:W-:Y:S02]  /*0d30*/  F2FP.F16.F32.PACK_AB R9, RZ, R9 ;  /* 0x00000009ff09723e */ /* 0x000fe400000000ff */
        /* <DEDUP_REMOVED lines=79> */
[----:B------:R-:W-:Y:S02]  /*1230*/  F2FP.F16.F32.PACK_AB R15, RZ, R15 ;  /* 0x0000000fff0f723e */ /* 0x000fe400000000ff */
[----:B------:R-:W-:Y:S01]  /*1240*/  ISETP.GE.U32.AND P1, PT, R18, UR32, PT ;  /* 0x0000002012007c0c */ /* 0x000fe2000bf26070 */
[--C-:B--2---:R-:W-:Y:S02]  /*1250*/  HADD2.F32 R31, -RZ, R16.reuse.H1_H1 ;  /* 0x30000010ff1f7230 */ /* 0x104fe40000004100 */
[----:B------:R-:W-:Y:S02]  /*1260*/  HADD2.F32 R27, -RZ, R16.H0_H0 ;  /* 0x20000010ff1b7230 */ /* 0x000fe40000004100 */
[----:B------:R-:W-:Y:S01]  /*1270*/  FMUL R16, R14, UR34 ;  /* 0x000000220e107c20 */ /* 0x000fe20008400000 */
[----:B0-----:R-:W-:-:S04]  /*1280*/  FSET.BF.GT.AND R26, R31, RZ, PT ;  /* 0x000000ff1f1a720a */ /* 0x001fc80003804000 */
[----:B------:R-:W-:Y:S01]  /*1290*/  F2FP.F16.F32.PACK_AB R16, RZ, R16 ;  /* 0x00000010ff10723e */ /* 0x000fe200000000ff */
        /* <DEDUP_REMOVED lines=16> */
[----:B0-----:R-:W-:Y:S02]  /*13a0*/  F2FP.F16.F32.PACK_AB R20, RZ, R26 ;  /* 0x0000001aff14723e */ /* 0x001fe400000000ff */
[----:B------:R-:W-:Y:S02]  /*13b0*/  F2FP.F16.F32.PACK_AB R21, RZ, R22 ;  /* 0x00000016ff15723e */ /* 0x000fe400000000ff */
        /* <DEDUP_REMOVED lines=48> */
[----:B------:R-:W-:Y:S02]  /*16c0*/  F2FP.F16.F32.PACK_AB R25, RZ, R25 ;  /* 0x00000019ff19723e */ /* 0x000fe400000000ff */
[----:B------:R-:W-:Y:S02]  /*16d0*/  F2FP.F16.F32.PACK_AB R26, RZ, R26 ;  /* 0x0000001aff1a723e */ /* 0x000fe400000000ff */
[----:B------:R-:W-:Y:S01]  /*16e0*/  @!P1 LEA.HI.X R3, R3, UR30, R29, 0x2, P2 ;  /* 0x0000001e03039c11 */ /* 0x000fe200090f141d */
[----:B------:R-:W-:Y:S01]  /*16f0*/  FMUL R29, R32, R4 ;  /* 0x00000004201d7220 */ /* 0x000fe20000400000 */
[----:B------:R-:W-:-:S05]  /*1700*/  @!P1 PRMT R25, R25, 0x5410, R26 ;  /* 0x0000541019199816 */ /* 0x000fca000000001a */
[----:B------:R2:W-:Y:S02]  /*1710*/  @!P1 STG.E desc[UR22][R30.64], R25 ;  /* 0x000000191e009986 */ /* 0x0005e4000c101916 */
[----:B--2---:R-:W-:Y:S01]  /*1720*/  FMUL R30, R23, UR34 ;  /* 0x00000022171e7c20 */ /* 0x004fe20008400000 */
[----:B------:R-:W-:-:S04]  /*1730*/  FMUL R31, R29, UR34 ;  /* 0x000000221d1f7c20 */ /* 0x000fc80008400000 */
[----:B------:R-:W-:Y:S02]  /*1740*/  F2FP.F16.F32.PACK_AB R30, RZ, R30 ;  /* 0x0000001eff1e723e */ /* 0x000fe400000000ff */
[----:B------:R-:W-:-:S04]  /*1750*/  F2FP.F16.F32.PACK_AB R31, RZ, R31 ;  /* 0x0000001fff1f723e */ /* 0x000fc800000000ff */
        /* <DEDUP_REMOVED lines=93> */
[----:B------:R-:W-:Y:S02]  /*1d30*/  F2FP.F16.F32.PACK_AB R18, RZ, R27 ;  /* 0x0000001bff12723e */ /* 0x000fe400000000ff */
[----:B------:R-:W-:Y:S01]  /*1d40*/  F2FP.F16.F32.PACK_AB R25, RZ, R25 ;  /* 0x00000019ff19723e */ /* 0x000fe200000000ff */
        /* <DEDUP_REMOVED lines=47> */
.L_x_11535:
        /* <DEDUP_REMOVED lines=48> */
.L_x_11534:
[----:B------:R-:W-:Y:S05]  /*2340*/  BSYNC.RECONVERGENT B1 ;  /* 0x0000000000017941 */ /* 0x000fea0003800200 */
.L_x_11533:
        /* <DEDUP_REMOVED lines=35> */
.L_x_11532:
[----:B------:R-:W-:Y:S05]  /*2580*/  BSYNC.RECONVERGENT B0 ;  /* 0x0000000000007941 */ /* 0x000fea0003800200 */
.L_x_11531:
        /* <DEDUP_REMOVED lines=28> */
.L_x_11540:
        /* <DEDUP_REMOVED lines=48> */
.L_x_11539:
[----:B------:R-:W-:Y:S05]  /*2a50*/  BSYNC.RECONVERGENT B1 ;  /* 0x0000000000017941 */ /* 0x000fea0003800200 */
.L_x_11538:
        /* <DEDUP_REMOVED lines=35> */
.L_x_11537:
[----:B------:R-:W-:Y:S05]  /*2c90*/  BSYNC.RECONVERGENT B0 ;  /* 0x0000000000007941 */ /* 0x000fea0003800200 */
.L_x_11536:
        /* <DEDUP_REMOVED lines=33> */
.L_x_11542:
[----:B------:R-:W-:Y:S05]  /*2eb0*/  BSYNC.RECONVERGENT B0 ;  /* 0x0000000000007941 */ /* 0x000fea0003800200 */
.L_x_11541:
        /* <DEDUP_REMOVED lines=37> */
.L_x_11551:
[----:B------:R-:W-:Y:S02]  /*3110*/  ISETP.NE.AND P0, PT, R5, RZ, PT ;  /* 0x000000ff0500720c */ /* 0x000fe40003f05270 */
[----:B--2---:R-:W-:-:S11]  /*3120*/  FMNMX R7, R2, R7, !PT ;  /* 0x0000000702077209 */ /* 0x004fd60007800000 */
[----:B------:R-:W-:Y:S05]  /*3130*/  @P0 BRA `(.L_x_11544) ;  /* 0x0000000000080947 */ /* 0x000fea0003800000 */
[----:B-1----:R-:W1:Y:S02]  /*3140*/  LDC.64 R2, c[0x0][0x3a8] ;  /* 0x0000ea00ff027b82 */ /* 0x002e640000000a00 */
[----:B-1----:R2:W-:Y:S02]  /*3150*/  REDG.E.MAX.S32.STRONG.GPU desc[UR22][R2.64], R7 ;  /* 0x000000070200798e */ /* 0x0025e4000d12e316 */
.L_x_11544:
[----:B------:R-:W-:Y:S05]  /*3160*/  BSYNC B0 ;  /* 0x0000000000007941 */ /* 0x000fea0003800000 */
.L_x_11543:
        /* <DEDUP_REMOVED lines=11> */
[----:B01----:R-:W-:Y:S05]  /*3220*/  CALL.REL.NOINC `($__internal_377_$__cuda_sm20_rcp_rn_f32_slowpath) ;  /* 0x0000000400987944 */ /* 0x003fea0003c00000 */
[----:B------:R-:W-:Y:S05]  /*3230*/  BRA `(.L_x_11547) ;  /* 0x0000000000147947 */ /* 0x000fea0003800000 */
.L_x_11546:
[----:B------:R-:W5:Y:S01]  /*3240*/  MUFU.RCP R5, UR34 ;  /* 0x0000002200057d08 */ /* 0x000f620008001000 */
[----:B--2---:R-:W-:-:S04]  /*3250*/  IMAD.U32 R0, RZ, RZ, UR34 ;  /* 0x00000022ff007e24 */ /* 0x004fc8000f8e00ff */
[----:B-----5:R-:W-:-:S04]  /*3260*/  FFMA R0, R5, R0, -1 ;  /* 0xbf80000005007423 */ /* 0x020fc80000000000 */
[----:B------:R-:W-:-:S04]  /*3270*/  FADD.FTZ R0, -R0, -RZ ;  /* 0x800000ff00007221 */ /* 0x000fc80000010100 */
[----:B------:R-:W-:-:S07]  /*3280*/  FFMA R5, R5, R0, R5 ;  /* 0x0000000005057223 */ /* 0x000fce0000000005 */
.L_x_11547:
[----:B-1-34-:R-:W1:Y:S02]  /*3290*/  LDC.64 R2, c[0x0][0x3b0] ;  /* 0x0000ec00ff027b82 */ /* 0x01ae640000000a00 */
[----:B-1----:R-:W-:Y:S01]  /*32a0*/  STG.E desc[UR22][R2.64], R5 ;  /* 0x0000000502007986 */ /* 0x002fe2000c101916 */
[----:B------:R-:W-:Y:S05]  /*32b0*/  EXIT ;  /* 0x000000000000794d */ /* 0x000fea0003800000 */
.L_x_11545:
[----:B0-----:R-:W-:Y:S02]  /*32c0*/  IMAD.MOV.U32 R9, RZ, RZ, 0x4 ;  /* 0x00000004ff097424 */ /* 0x001fe400078e00ff */
[----:B------:R-:W-:Y:S02]  /*32d0*/  IMAD.MOV.U32 R11, RZ, RZ, 0x1f ;  /* 0x0000001fff0b7424 */ /* 0x000fe400078e00ff */
[----:B------:R-:W-:-:S07]  /*32e0*/  IMAD.MOV.U32 R4, RZ, RZ, -0x1 ;  /* 0xffffffffff047424 */ /* 0x000fce00078e00ff */
[----:B-12---:R-:W-:Y:S05]  /*32f0*/  WARPSYNC.COLLECTIVE R4, `(.L_x_11548) ;  /* 0x0000000004087348 */ /* 0x006fea0003c00000 */
[----:B--2---:R0:W2:Y:S02]  /*3300*/  SHFL.DOWN P0, R7, R0, R9, R11 ;  /* 0x0800000900077389 */ /* 0x0040a4000000000b */
[----:B012---:R-:W-:Y:S05]  /*3310*/  ENDCOLLECTIVE ;  /* 0x000000000000791b */ /* 0x007fea0003800000 */
.L_x_11548:
[----:B------:R-:W-:Y:S02]  /*3320*/  IMAD.MOV.U32 R9, RZ, RZ, 0x2 ;  /* 0x00000002ff097424 */ /* 0x000fe400078e00ff */
[----:B------:R-:W-:-:S05]  /*3330*/  IMAD.MOV.U32 R3, RZ, RZ, R7 ;  /* 0x000000ffff037224 */ /* 0x000fca00078e0007 */
[----:B------:R-:W-:-:S05]  /*3340*/  FMNMX R3, R3, R0, !PT ;  /* 0x0000000003037209 */ /* 0x000fca0007800000 */
[----:B------:R-:W-:-:S07]  /*3350*/  IMAD.MOV.U32 R0, RZ, RZ, R3 ;  /* 0x000000ffff007224 */ /* 0x000fce00078e0003 */
[----:B------:R-:W-:Y:S05]  /*3360*/  WARPSYNC.COLLECTIVE R4, `(.L_x_11549) ;  /* 0x0000000004087348 */ /* 0x000fea0003c00000 */
[----:B------:R0:W1:Y:S02]  /*3370*/  SHFL.DOWN P0, R7, R0, R9, R11 ;  /* 0x0800000900077389 */ /* 0x000064000000000b */
[----:B01----:R-:W-:Y:S05]  /*3380*/  ENDCOLLECTIVE ;  /* 0x000000000000791b */ /* 0x003fea0003800000 */
.L_x_11549:
[----:B------:R-:W-:Y:S02]  /*3390*/  IMAD.MOV.U32 R9, RZ, RZ, 0x1 ;  /* 0x00000001ff097424 */ /* 0x000fe400078e00ff */
[----:B------:R-:W-:-:S05]  /*33a0*/  IMAD.MOV.U32 R2, RZ, RZ, R7 ;  /* 0x000000ffff027224 */ /* 0x000fca00078e0007 */
[----:B------:R-:W-:-:S05]  /*33b0*/  FMNMX R2, R3, R2, !PT ;  /* 0x0000000203027209 */ /* 0x000fca0007800000 */
[----:B------:R-:W-:-:S07]  /*33c0*/  IMAD.MOV.U32 R0, RZ, RZ, R2 ;  /* 0x000000ffff007224 */ /* 0x000fce00078e0002 */
[----:B------:R-:W-:Y:S05]  /*33d0*/  WARPSYNC.COLLECTIVE R4, `(.L_x_11550) ;  /* 0x0000000004087348 */ /* 0x000fea0003c00000 */
[----:B------:R0:W1:Y:S02]  /*33e0*/  SHFL.DOWN P0, R7, R0, R9, R11 ;  /* 0x0800000900077389 */ /* 0x000064000000000b */
[----:B01----:R-:W-:Y:S05]  /*33f0*/  ENDCOLLECTIVE ;  /* 0x000000000000791b */ /* 0x003fea0003800000 */
.L_x_11550:
[----:B------:R-:W-:Y:S05]  /*3400*/  BRA `(.L_x_11551) ;  /* 0xfffffffc00407947 */ /* 0x000fea000383ffff */
        .weak           $__internal_376_$__cuda_sm20_div_u64
        .type           $__internal_376_$__cuda_sm20_div_u64,@function
        .size           $__internal_376_$__cuda_sm20_div_u64,($__internal_377_$__cuda_sm20_rcp_rn_f32_slowpath - $__internal_376_$__cuda_sm20_div_u64)
$__internal_376_$__cuda_sm20_div_u64:
        /* <DEDUP_REMOVED lines=71> */
[----:B------:R-:W-:Y:S11]  /*3880*/  RET.REL.NODEC R2 `(_ZN18transformer_engine6detail38cast_transpose_fused_kernel_notalignedILb1ELb1ELb0EfNS_16CTDBiasDActParamI6__halfS3_S3_fEELi2ELi2ENS_5EmptyEXadL_ZNS_5dreluIffEET_T0_RKS5_EEEEvT3_mmm) ;  /* 0xffffffc402dc7950 */ /* 0x000ff60003c3ffff */
        .weak           $__internal_377_$__cuda_sm20_rcp_rn_f32_slowpath
        .type           $__internal_377_$__cuda_sm20_rcp_rn_f32_slowpath,@function
        .size           $__internal_377_$__cuda_sm20_rcp_rn_f32_slowpath,(.L_x_29678 - $__internal_377_$__cuda_sm20_rcp_rn_f32_slowpath)
$__internal_377_$__cuda_sm20_rcp_rn_f32_slowpath:
        /* <DEDUP_REMOVED lines=15> */
.L_x_11552:
        /* <DEDUP_REMOVED lines=33> */
.L_x_11554:
[----:B------:R0:W1:Y:S02]  /*3b90*/  MUFU.RCP R2, R0 ;  /* 0x0000000000027308 */ /* 0x0000640000001000 */
.L_x_11553:
[----:B-1-3--:R-:W-:Y:S02]  /*3ba0*/  IMAD.MOV.U32 R5, RZ, RZ, R2 ;  /* 0x000000ffff057224 */ /* 0x00afe400078e0002 */
[----:B------:R-:W-:Y:S02]  /*3bb0*/  IMAD.MOV.U32 R2, RZ, RZ, R7 ;  /* 0x000000ffff027224 */ /* 0x000fe400078e0007 */
[----:B------:R-:W-:-:S04]  /*3bc0*/  IMAD.MOV.U32 R3, RZ, RZ, 0x0 ;  /* 0x00000000ff037424 */ /* 0x000fc800078e00ff */
[----:B0-2---:R-:W-:Y:S05]  /*3bd0*/  RET.REL.NODEC R2 `(_ZN18transformer_engine6detail38cast_transpose_fused_kernel_notalignedILb1ELb1ELb0EfNS_16CTDBiasDActParamI6__halfS3_S3_fEELi2ELi2ENS_5EmptyEXadL_ZNS_5dreluIffEET_T0_RKS5_EEEEvT3_mmm) ;  /* 0xffffffc402087950 */ /* 0x005fea0003c3ffff */
.L_x_11555:
        /* <DEDUP_REMOVED lines=10> */
.L_x_29678:


//--------------------- .text._ZN18transformer_engine6detail38cast_transpose_fused_kernel_notalignedILb1ELb1ELb0EfNS_16CTDBiasDActParamI6__halfS3_ffEELi2ELi1ENS_5EmptyEXadL_ZNS_5dreluIffEET_T0_RKS5_EEEEvT3_mmm --------------------------
	.section	.text._ZN18transformer_engine6detail38cast_transpose_fused_kernel_notalignedILb1ELb1ELb0EfNS_16CTDBiasDActParamI6__halfS3_ffEELi2ELi1ENS_5EmptyEXadL_ZNS_5dreluIffEET_T0_RKS5_EEEEvT3_mmm,"ax",@progbits
	.align	128
        .global         _ZN18transformer_engine6detail38cast_transpose_fused_kernel_notalignedILb1ELb1ELb0EfNS_16CTDBiasDActParamI6__halfS3_ffEELi2ELi1ENS_5EmptyEXadL_ZNS_5dreluIffEET_T0_RKS5_EEEEvT3_mmm
        .type           _ZN18transformer_engine6detail38cast_transpose_fused_kernel_notalignedILb1ELb1ELb0EfNS_16CTDBiasDActParamI6__halfS3_ffEELi2ELi1ENS_5EmptyEXadL_ZNS_5dreluIffEET_T0_RKS5_EEEEvT3_mmm,@function
        .size           _ZN18transformer_engine6detail38cast_transpose_fused_kernel_notalignedILb1ELb1ELb0EfNS_16CTDBiasDActParamI6__halfS3_ffEELi2ELi1ENS_5EmptyEXadL_ZNS_5dreluIffEET_T0_RKS5_EEEEvT3_mmm,(.L_x_29680 - _ZN18transformer_engine6detail38cast_transpose_fused_kernel_notalignedILb1ELb1ELb0EfNS_16CTDBiasDActParamI6__halfS3_ffEELi2ELi1ENS_5EmptyEXadL_ZNS_5dreluIffEET_T0_RKS5_EEEEvT3_mmm)
        .other          _ZN18transformer_engine6detail38cast_transpose_fused_kernel_notalignedILb1ELb1ELb0EfNS_16CTDBiasDActParamI6__halfS3_ffEELi2ELi1ENS_5EmptyEXadL_ZNS_5dreluIffEET_T0_RKS5_EEEEvT3_mmm,@"STO_CUDA_ENTRY STV_DEFAULT"
_ZN18transformer_engine6detail38cast_transpose_fused_kernel_notalignedILb1ELb1ELb0EfNS_16CTDBiasDActParamI6__halfS3_ffEELi2ELi1ENS_5EmptyEXadL_ZNS_5dreluIffEET_T0_RKS5_EEEEvT3_mmm:
.text._ZN18transformer_engine6detail38cast_transpose_fused_kernel_notalignedILb1ELb1ELb0EfNS_16CTDBiasDActParamI6__halfS3_ffEELi2ELi1ENS_5EmptyEXadL_ZNS_5dreluIffEET_T0_RKS5_EEEEvT3_mmm:
        /* <DEDUP_REMOVED lines=43> */
.L_x_11556:
[----:B------:R-:W-:-:S07]  /*02b0*/  MOV R5, 0x2d0 ;  /* 0x000002d000057802 */ /* 0x000fce0000000f00 */
[----:B------:R-:W-:Y:S05]  /*02c0*/  CALL.REL.NOINC `($__internal_378_$__cuda_sm20_div_u64) ;  /* 0x0000002400a07944 */ /* 0x000fea0003c00000 */
        /* <DEDUP_REMOVED lines=11> */
.L_x_11557:
[----:B------:R-:W0:Y:S01]  /*0380*/  LDCU.64 UR8, c[0x0][0x3c8] ;  /* 0x00007900ff0877ac */ /* 0x000e220008000a00 */
[----:B------:R-:W-:Y:S01]  /*0390*/  IMAD.SHL.U32 R13, R13, 0x4, RZ ;  /* 0x000000040d0d7824 */ /* 0x000fe200078e00ff */
[----:B------:R-:W1:Y:S03]  /*03a0*/  LDCU.64 UR12, c[0x0][0x3d0] ;  /* 0x00007a00ff0c77ac */ /* 0x000e660008000a00 */
[----:B------:R-:W-:Y:S02]  /*03b0*/  IMAD.IADD R12, R0, 0x1, -R13 ;  /* 0x00000001000c7824 */ /* 0x000fe400078e0a0d */
[----:B------:R-:W-:Y:S01]  /*03c0*/  VIADD R9, R13, 0x1 ;  /* 0x000000010d097836 */ /* 0x000fe20000000000 */
[----:B------:R-:W-:Y:S01]  /*03d0*/  USHF.L.U32 UR18, UR4, 0x5, URZ ;  /* 0x0000000504127899 */ /* 0x000fe200080006ff */
[----:B------:R-:W2:Y:S01]  /*03e0*/  LDCU.64 UR10, c[0x0][0x3a0] ;  /* 0x00007400ff0a77ac */ /* 0x000ea20008000a00 */
        /* <DEDUP_REMOVED lines=28> */
[----:B------:R-:W-:Y:S01]  /*05b0*/  ISETP.LT.U32.AND P2, PT, R16, UR25, !P2 ;  /* 0x0000001910007c0c */ /* 0x000fe2000d741070 */
[----:B------:R-:W-:Y:S02]  /*05c0*/  USHF.L.U64.HI UR23, UR21, 0x6, UR6 ;  /* 0x0000000615177899 */ /* 0x000fe40008010206 */
[----:B------:R-:W-:Y:S01]  /*05d0*/  UIADD3 UR15, UPT, UPT, UR15, UR22, URZ ;  /* 0x000000160f0f7290 */ /* 0x000fe2000fffe0ff */
[----:B------:R-:W-:Y:S01]  /*05e0*/  VIADD R11, R12, 0xffffffff ;  /* 0xffffffff0c0b7836 */ /* 0x000fe20000000000 */
[----:B------:R-:W-:Y:S02]  /*05f0*/  USHF.L.U32 UR7, UR4, 0x1, URZ ;  /* 0x0000000104077899 */ /* 0x000fe400080006ff */
[----:B------:R-:W-:Y:S01]  /*0600*/  ULEA.HI.X UR5, UR14, UR23, UR15, 0x5, UP0 ;  /* 0x000000170e057291 */ /* 0x000fe200080f2c0f */
[----:B------:R-:W0:Y:S05]  /*0610*/  LDCU.64 UR26, c[0x0][0x358] ;  /* 0x00006b00ff1a77ac */ /* 0x000e2a0008000a00 */
[----:B------:R-:W-:Y:S01]  /*0620*/  @P2 IADD3 R4, P1, PT, R16, R2, RZ ;  /* 0x0000000210042210 */ /* 0x000fe20007f3e0ff */
[----:B-1----:R-:W-:-:S02]  /*0630*/  UIADD3 UR20, UP0, UPT, UR7, UR8, URZ ;  /* 0x0000000807147290 */ /* 0x002fc4000ff1e0ff */
[----:B------:R-:W-:Y:S01]  /*0640*/  UIADD3 UR22, UP1, UPT, UR7, UR10, URZ ;  /* 0x0000000a07167290 */ /* 0x000fe2000ff3e0ff */
[----:B------:R-:W-:Y:S01]  /*0650*/  LOP3.LUT R11, R11, 0x1f, RZ, 0xc0, !PT ;  /* 0x0000001f0b0b7812 */ /* 0x000fe200078ec0ff */
[----:B------:R-:W-:Y:S01]  /*0660*/  USHF.L.U64.HI UR8, UR4, 0x1, UR5 ;  /* 0x0000000104087899 */ /* 0x000fe20008010205 */
[----:B------:R-:W-:Y:S01]  /*0670*/  @P2 IMAD.X R5, RZ, RZ, R3, P1 ;  /* 0x000000ffff052224 */ /* 0x000fe200008e0603 */
[----:B------:R-:W-:Y:S01]  /*0680*/  ISETP.GE.U32.AND P1, PT, R9, UR28, PT ;  /* 0x0000001c09007c0c */ /* 0x000fe2000bf26070 */
[----:B------:R-:W-:Y:S01]  /*0690*/  @P2 IMAD.SHL.U32 R8, R4, 0x4, RZ ;  /* 0x0000000404082824 */ /* 0x000fe200078e00ff */
[----:B------:R-:W-:Y:S02]  /*06a0*/  UIADD3.X UR7, UPT, UPT, UR8, UR9, URZ, UP0, !UPT ;  /* 0x0000000908077290 */ /* 0x000fe400087fe4ff */
[----:B------:R-:W-:Y:S01]  /*06b0*/  UIADD3.X UR23, UPT, UPT, UR8, UR11, URZ, UP1, !UPT ;  /* 0x0000000b08177290 */ /* 0x000fe20008ffe4ff */
[----:B------:R-:W-:Y:S02]  /*06c0*/  ISETP.GE.U32.OR P1, PT, R11, UR25, P1 ;  /* 0x000000190b007c0c */ /* 0x000fe40008f26470 */
[----:B------:R-:W-:-:S02]  /*06d0*/  @P2 IADD3 R14, P4, PT, R8, UR22, RZ ;  /* 0x00000016080e2c10 */ /* 0x000fc4000ff9e0ff */
[----:B------:R-:W-:Y:S01]  /*06e0*/  @P2 SHF.L.U64.HI R4, R4, 0x2, R5 ;  /* 0x0000000204042819 */ /* 0x000fe20000010205 */
[----:B------:R-:W-:Y:S01]  /*06f0*/  @!P2 IMAD.MOV.U32 R17, RZ, RZ, RZ ;  /* 0x000000ffff11a224 */ /* 0x000fe200078e00ff */
[----:B------:R-:W-:Y:S01]  /*0700*/  @P2 IADD3 R8, P3, PT, R8, UR20, RZ ;  /* 0x0000001408082c10 */ /* 0x000fe2000ff7e0ff */
[----:B0-----:R0:W2:Y:S01]  /*0710*/  @P0 LDG.E R5, desc[UR26][R6.64] ;  /* 0x0000001a06050981 */ /* 0x0010a2000c1e1900 */
[C---:B------:R-:W-:Y:S01]  /*0720*/  @P2 IADD3.X R15, PT, PT, R4.reuse, UR23, RZ, P4, !PT ;  /* 0x00000017040f2c10 */ /* 0x040fe2000a7fe4ff */
[----:B------:R-:W1:Y:S01]  /*0730*/  LDCU.128 UR8, c[0x0][0x390] ;  /* 0x00007200ff0877ac */ /* 0x000e620008000c00 */
[----:B------:R-:W-:Y:S01]  /*0740*/  @P2 IADD3.X R9, PT, PT, R4, UR7, RZ, P3, !PT ;  /* 0x0000000704092c10 */ /* 0x000fe20009ffe4ff */
[----:B------:R-:W-:Y:S02]  /*0750*/  @!P2 IMAD.MOV.U32 R4, RZ, RZ, RZ ;  /* 0x000000ffff04a224 */ /* 0x000fe400078e00ff */
[----:B------:R-:W3:Y:S04]  /*0760*/  @P2 LDG.E R17, desc[UR26][R14.64] ;  /* 0x0000001a0e112981 */ /* 0x000ee8000c1e1900 */
[----:B------:R-:W4:Y:S01]  /*0770*/  @P2 LDG.E R4, desc[UR26][R8.64] ;  /* 0x0000001a08042981 */ /* 0x000f22000c1e1900 */
[----:B------:R-:W-:-:S04]  /*0780*/  @!P1 IADD3 R10, P2, P3, R11, UR17, R2 ;  /* 0x000000110b0a9c10 */ /* 0x000fc8000fb5e002 */
[----:B0-----:R-:W-:Y:S01]  /*0790*/  @!P1 IADD3.X R7, PT, PT, RZ, UR30, R3, P2, P3 ;  /* 0x0000001eff079c10 */ /* 0x001fe200097e6403 */
[----:B------:R-:W-:-:S03]  /*07a0*/  @!P1 IMAD.SHL.U32 R18, R10, 0x4, RZ ;  /* 0x000000040a129824 */ /* 0x000fc600078e00ff */
[----:B------:R-:W-:Y:S02]  /*07b0*/  @!P1 SHF.L.U64.HI R10, R10, 0x2, R7 ;  /* 0x000000020a0a9819 */ /* 0x000fe40000010207 */
[C---:B------:R-:W-:Y:S02]  /*07c0*/  @!P1 IADD3 R6, P3, PT, R18.reuse, UR22, RZ ;  /* 0x0000001612069c10 */ /* 0x040fe4000ff7e0ff */
[----:B------:R-:W-:Y:S02]  /*07d0*/  @!P1 IADD3 R18, P2, PT, R18, UR20, RZ ;  /* 0x0000001412129c10 */ /* 0x000fe4000ff5e0ff */
[C---:B------:R-:W-:Y:S02]  /*07e0*/  @!P1 IADD3.X R7, PT, PT, R10.reuse, UR23, RZ, P3, !PT ;  /* 0x000000170a079c10 */ /* 0x040fe40009ffe4ff */
[----:B------:R-:W-:-:S03]  /*07f0*/  @!P1 IADD3.X R19, PT, PT, R10, UR7, RZ, P2, !PT ;  /* 0x000000070a139c10 */ /* 0x000fc600097fe4ff */
[----:B------:R-:W5:Y:S04]  /*0800*/  @!P1 LDG.E R10, desc[UR26][R6.64] ;  /* 0x0000001a060a9981 */ /* 0x000f68000c1e1900 */
[----:B------:R0:W5:Y:S01]  /*0810*/  @!P1 LDG.E R18, desc[UR26][R18.64] ;  /* 0x0000001a12129981 */ /* 0x000162000c1e1900 */
[C---:B------:R-:W-:Y:S01]  /*0820*/  ISETP.GE.U32.AND P2, PT, R13.reuse, UR28, PT ;  /* 0x0000001c0d007c0c */ /* 0x040fe2000bf46070 */
[----:B------:R-:W-:Y:S01]  /*0830*/  VIADD R24, R12, 0x1e ;  /* 0x0000001e0c187836 */ /* 0x000fe20000000000 */
[----:B------:R-:W-:Y:S01]  /*0840*/  IADD3 R27, P5, PT, R2, UR17, RZ ;  /* 0x00000011021b7c10 */ /* 0x000fe2000ffbe0ff */
[----:B------:R-:W-:Y:S01]  /*0850*/  VIADD R25, R13, 0x2 ;  /* 0x000000020d197836 */ /* 0x000fe20000000000 */
[----:B------:R-:W-:Y:S01]  /*0860*/  ISETP.GE.U32.OR P2, PT, R16, UR25, P2 ;  /* 0x0000001910007c0c */ /* 0x000fe20009746470 */
[----:B-1----:R-:W-:Y:S01]  /*0870*/  ULEA UR24, UP0, UR4, UR8, 0x2 ;  /* 0x0000000804187291 */ /* 0x002fe2000f8010ff */
[----:B------:R-:W-:Y:S01]  /*0880*/  LOP3.LUT R24, R24, 0x1f, RZ, 0xc0, !PT ;  /* 0x0000001f18187812 */ /* 0x000fe200078ec0ff */
[----:B------:R-:W-:Y:S01]  /*0890*/  UMOV UR29, 0x3f800000 ;  /* 0x3f800000001d7882 */ /* 0x000fe20000000000 */
[----:B------:R-:W-:Y:S01]  /*08a0*/  ISETP.GE.U32.AND P3, PT, R25, UR28, PT ;  /* 0x0000001c19007c0c */ /* 0x000fe2000bf66070 */
[----:B------:R-:W-:Y:S01]  /*08b0*/  ULEA.HI.X UR9, UR4, UR9, UR5, 0x2, UP0 ;  /* 0x0000000904097291 */ /* 0x000fe200080f1405 */
[----:B0-----:R-:W-:-:S02]  /*08c0*/  IADD3.X R19, PT, PT, R3, UR30, RZ, P5, !PT ;  /* 0x0000001e03137c10 */ /* 0x001fc4000affe4ff */
[----:B------:R-:W-:-:S05]  /*08d0*/  ISETP.LT.U32.AND P3, PT, R24, UR25, !P3 ;  /* 0x0000001918007c0c */ /* 0x000fca000df61070 */
[----:B------:R-:W-:-:S05]  /*08e0*/  @!P2 IADD3 R6, P4, PT, R16, R2, RZ ;  /* 0x000000021006a210 */ /* 0x000fca0007f9e0ff */
[----:B------:R-:W-:-:S03]  /*08f0*/  @!P2 IMAD.X R3, RZ, RZ, R3, P4 ;  /* 0x000000ffff03a224 */ /* 0x000fc600020e0603 */
[----:B------:R-:W-:Y:S01]  /*0900*/  @P3 IADD3 R7, P5, P6, R24, UR17, R27 ;  /* 0x0000001118073c10 */ /* 0x000fe2000febe01b */
[----:B------:R-:W-:Y:S02]  /*0910*/  VIADD R22, R12, 0x1d ;  /* 0x0000001d0c167836 */ /* 0x000fe40000000000 */
[----:B------:R-:W-:Y:S02]  /*0920*/  VIADD R23, R13, 0x3 ;  /* 0x000000030d177836 */ /* 0x000fe40000000000 */
[----:B------:R-:W-:Y:S01]  /*0930*/  @!P3 IMAD.MOV.U32 R15, RZ, RZ, RZ ;  /* 0x000000ffff0fb224 */ /* 0x000fe200078e00ff */
[----:B------:R-:W-:Y:S02]  /*0940*/  LOP3.LUT R22, R22, 0x1f, RZ, 0xc0, !PT ;  /* 0x0000001f16167812 */ /* 0x000fe400078ec0ff */
[----:B--2---:R-:W-:Y:S02]  /*0950*/  @P0 R2UR UR29, R5 ;  /* 0x00000000051d02ca */ /* 0x004fe400000e0000 */
[----:B------:R-:W-:Y:S01]  /*0960*/  @!P2 LEA R8, P0, R6, UR24, 0x3 ;  /* 0x000000180608ac11 */ /* 0x000fe2000f8018ff */
[----:B---3--:R-:W-:-:S03]  /*0970*/  HADD2.F32 R2, -RZ, R17.H0_H0 ;  /* 0x20000011ff027230 */ /* 0x008fc60000004100 */
[----:B------:R-:W-:Y:S01]  /*0980*/  @!P2 LEA.HI.X R9, R6, UR9, R3, 0x3, P0 ;  /* 0x000000090609ac11 */ /* 0x000fe200080f1c03 */
[----:B------:R-:W-:Y:S02]  /*0990*/  HADD2.F32 R17, -RZ, R17.H1_H1 ;  /* 0x30000011ff117230 */ /* 0x000fe40000004100 */
[--C-:B----4-:R-:W-:Y:S01]  /*09a0*/  HADD2.F32 R21, -RZ, R4.reuse.H0_H0 ;  /* 0x20000004ff157230 */ /* 0x110fe20000004100 */
[----:B------:R-:W-:Y:S01]  /*09b0*/  FSET.BF.GT.AND R2, R2, RZ, PT ;  /* 0x000000ff0202720a */ /* 0x000fe20003804000 */
[----:B------:R-:W-:Y:S01]  /*09c0*/  HADD2.F32 R14, -RZ, R4.H1_H1 ;  /* 0x30000004ff0e7230 */ /* 0x000fe20000004100 */
[----:B------:R-:W-:Y:S01]  /*09d0*/  @P3 IADD3.X R4, PT, PT, RZ, UR30, R19, P5, P6 ;  /* 0x0000001eff043c10 */ /* 0x000fe2000afec413 */
[----:B------:R-:W-:Y:S01]  /*09e0*/  @P3 IMAD.SHL.U32 R6, R7, 0x4, RZ ;  /* 0x0000000407063824 */ /* 0x000fe200078e00ff */
[----:B------:R-:W-:Y:S01]  /*09f0*/  FSET.BF.GT.AND R17, R17, RZ, PT ;  /* 0x000000ff1111720a */ /* 0x000fe20003804000 */
[----:B------:R-:W-:Y:S01]  /*0a00*/  FMUL R21, R21, R2 ;  /* 0x0000000215157220 */ /* 0x000fe20000400000 */
[----:B------:R-:W-:-:S02]  /*0a10*/  @P3 SHF.L.U64.HI R7, R7, 0x2, R4 ;  /* 0x0000000207073819 */ /* 0x000fc40000010204 */
[----:B------:R-:W-:Y:S01]  /*0a20*/  @P3 IADD3 R4, P0, PT, R6, UR20, RZ ;  /* 0x0000001406043c10 */ /* 0x000fe2000ff1e0ff */
[----:B------:R-:W-:Y:S01]  /*0a30*/  FMUL R14, R14, R17 ;  /* 0x000000110e0e7220 */ /* 0x000fe20000400000 */
[----:B------:R-:W-:Y:S01]  /*0a40*/  @P3 IADD3 R6, P4, PT, R6, UR22, RZ ;  /* 0x0000001606063c10 */ /* 0x000fe2000ff9e0ff */
[----:B------:R-:W-:Y:S01]  /*0a50*/  FMUL R2, R21, UR29 ;  /* 0x0000001d15027c20 */ /* 0x000fe20008400000 */
[----:B------:R-:W-:Y:S01]  /*0a60*/  @P3 IADD3.X R5, PT, PT, R7, UR7, RZ, P0, !PT ;  /* 0x0000000707053c10 */ /* 0x000fe200087fe4ff */
[----:B------:R-:W-:Y:S01]  /*0a70*/  FMUL R3, R14, UR29 ;  /* 0x0000001d0e037c20 */ /* 0x000fe20008400000 */
[----:B------:R-:W-:Y:S01]  /*0a80*/  @!P3 IMAD.MOV.U32 R17, RZ, RZ, RZ ;  /* 0x000000ffff11b224 */ /* 0x000fe200078e00ff */
[----:B------:R-:W-:Y:S02]  /*0a90*/  ISETP.GE.U32.AND P0, PT, R23, UR28, PT ;  /* 0x0000001c17007c0c */ /* 0x000fe4000bf06070 */
[----:B------:R-:W-:Y:S01]  /*0aa0*/  @P3 IADD3.X R7, PT, PT, R7, UR23, RZ, P4, !PT ;  /* 0x0000001707073c10 */ /* 0x000fe2000a7fe4ff */
[----:B------:R0:W-:Y:S01]  /*0ab0*/  @!P2 STG.E.64 desc[UR26][R8.64], R2 ;  /* 0x000000020800a986 */ /* 0x0001e2000c101b1a */
[----:B------:R-:W-:Y:S01]  /*0ac0*/  ISETP.LT.U32.AND P0, PT, R22, UR25, !P0 ;  /* 0x0000001916007c0c */ /* 0x000fe2000c701070 */
[----:B------:R-:W-:Y:S01]  /*0ad0*/  @P1 IMAD.MOV.U32 R10, RZ, RZ, RZ ;  /* 0x000000ffff0a1224 */ /* 0x000fe200078e00ff */
[----:B------:R-:W-:Y:S01]  /*0ae0*/  @!P1 IADD3 R11, P2, PT, R11, R27, RZ ;  /* 0x0000001b0b0b9210 */ /* 0x000fe20007f5e0ff */
[----:B------:R5:W2:Y:S04]  /*0af0*/  @P3 LDG.E R15, desc[UR26][R4.64] ;  /* 0x0000001a040f3981 */ /* 0x000aa8000c1e1900 */
[----:B------:R1:W3:Y:S01]  /*0b00*/  @P3 LDG.E R17, desc[UR26][R6.64] ;  /* 0x0000001a06113981 */ /* 0x0002e2000c1e1900 */
[----:B------:R-:W-:Y:S01]  /*0b10*/  IADD3 R27, P3, PT, R27, UR17, RZ ;  /* 0x000000111b1b7c10 */ /* 0x000fe2000ff7e0ff */
[----:B------:R-:W-:-:S03]  /*0b20*/  @P1 IMAD.MOV.U32 R18, RZ, RZ, RZ ;  /* 0x000000ffff121224 */ /* 0x000fc600078e00ff */
[----:B------:R-:W-:Y:S01]  /*0b30*/  IADD3.X R30, PT, PT, R19, UR30, RZ, P3, !PT ;  /* 0x0000001e131e7c10 */ /* 0x000fe20009ffe4ff */
[--C-:B-----5:R-:W-:Y:S01]  /*0b40*/  HADD2.F32 R4, -RZ, R10.reuse.H0_H0 ;  /* 0x2000000aff047230 */ /* 0x120fe20000004100 */
[----:B------:R-:W-:Y:S01]  /*0b50*/  IADD3 R28, P3, P4, R22, UR17, R27 ;  /* 0x00000011161c7c10 */ /* 0x000fe2000fc7e01b */
[----:B------:R-:W-:Y:S02]  /*0b60*/  HADD2.F32 R10, -RZ, R10.H1_H1 ;  /* 0x3000000aff0a7230 */ /* 0x000fe40000004100 */
[----:B0-----:R-:W-:Y:S01]  /*0b70*/  @!P1 IMAD.X R8, RZ, RZ, R19, P2 ;  /* 0x000000ffff089224 */ /* 0x001fe200010e0613 */
[C---:B-1----:R-:W-:Y:S01]  /*0b80*/  @!P1 LEA R6, P2, R11.reuse, UR24, 0x3 ;  /* 0x000000180b069c11 */ /* 0x042fe2000f8418ff */
[--C-:B------:R-:W-:Y:S01]  /*0b90*/  HADD2.F32 R29, -RZ, R18.reuse.H0_H0 ;  /* 0x20000012ff1d7230 */ /* 0x100fe20000004100 */
[----:B------:R-:W-:Y:S01]  /*0ba0*/  FSET.BF.GT.AND R5, R10, RZ, PT ;  /* 0x000000ff0a05720a */ /* 0x000fe20003804000 */
[----:B------:R-:W-:Y:S01]  /*0bb0*/  HADD2.F32 R26, -RZ, R18.H1_H1 ;  /* 0x30000012ff1a7230 */ /* 0x000fe20000004100 */
[----:B------:R-:W-:Y:S01]  /*0bc0*/  FSET.BF.GT.AND R4, R4, RZ, PT ;  /* 0x000000ff0404720a */ /* 0x000fe20003804000 */
[----:B------:R-:W-:Y:S01]  /*0bd0*/  @P0 IMAD.SHL.U32 R10, R28, 0x4, RZ ;  /* 0x000000041c0a0824 */ /* 0x000fe200078e00ff */
[----:B------:R-:W-:Y:S01]  /*0be0*/  IADD3.X R31, PT, PT, RZ, UR30, R30, P3, P4 ;  /* 0x0000001eff1f7c10 */ /* 0x000fe20009fe841e */
[----:B------:R-:W-:Y:S01]  /*0bf0*/  @!P0 IMAD.MOV.U32 R20, RZ, RZ, RZ ;  /* 0x000000ffff148224 */ /* 0x000fe200078e00ff */
[----:B------:R-:W-:Y:S01]  /*0c00*/  @!P1 LEA.HI.X R7, R11, UR9, R8, 0x3, P2 ;  /* 0x000000090b079c11 */ /* 0x000fe200090f1c08 */
[----:B------:R-:W-:Y:S01]  /*0c10*/  FMUL R29, R29, R4 ;  /* 0x000000041d1d7220 */ /* 0x000fe20000400000 */
[----:B------:R-:W-:Y:S01]  /*0c20*/  FMUL R26, R26, R5 ;  /* 0x000000051a1a7220 */ /* 0x000fe20000400000 */
[----:B------:R-:W-:Y:S01]  /*0c30*/  @P0 SHF.L.U64.HI R11, R28, 0x2, R31 ;  /* 0x000000021c0b0819 */ /* 0x000fe2000001021f */
[----:B------:R-:W-:Y:S01]  /*0c40*/  @!P0 IMAD.MOV.U32 R18, RZ, RZ, RZ ;  /* 0x000000ffff128224 */ /* 0x000fe200078e00ff */
[C---:B------:R-:W-:Y:S01]  /*0c50*/  @P0 IADD3 R8, P2, PT, R10.reuse, UR20, RZ ;  /* 0x000000140a080c10 */ /* 0x040fe2000ff5e0ff */
[----:B------:R-:W-:Y:S01]  /*0c60*/  FMUL R4, R29, UR29 ;  /* 0x0000001d1d047c20 */ /* 0x000fe20008400000 */
[----:B------:R-:W-:Y:S01]  /*0c70*/  @P0 IADD3 R10, P3, PT, R10, UR22, RZ ;  /* 0x000000160a0a0c10 */ /* 0x000fe2000ff7e0ff */
[----:B------:R-:W-:Y:S01]  /*0c80*/  FMUL R5, R26, UR29 ;  /* 0x0000001d1a057c20 */ /* 0x000fe20008400000 */
[----:B------:R-:W-:-:S02]  /*0c90*/  @P0 IADD3.X R9, PT, PT, R11, UR7, RZ, P2, !PT ;  /* 0x000000070b090c10 */ /* 0x000fc400097fe4ff */
[----:B------:R-:W-:Y:S02]  /*0ca0*/  @P0 IADD3.X R11, PT, PT, R11, UR23, RZ, P3, !PT ;  /* 0x000000170b0b0c10 */ /* 0x000fe40009ffe4ff */
[----:B------:R0:W-:Y:S04]  /*0cb0*/  @!P1 STG.E.64 desc[UR26][R6.64], R4 ;  /* 0x0000000406009986 */ /* 0x0001e8000c101b1a */
[----:B------:R-:W4:Y:S04]  /*0cc0*/  @P0 LDG.E R20, desc[UR26][R10.64] ;  /* 0x0000001a0a140981 */ /* 0x000f28000c1e1900 */
[----:B------:R1:W5:Y:S01]  /*0cd0*/  @P0 LDG.E R18, desc[UR26][R8.64] ;  /* 0x0000001a08120981 */ /* 0x000362000c1e1900 */
[----:B------:R-:W-:Y:S01]  /*0ce0*/  ISETP.GE.U32.AND P0, PT, R23, UR28, PT ;  /* 0x0000001c17007c0c */ /* 0x000fe2000bf06070 */
[----:B------:R-:W-:-:S02]  /*0cf0*/  VIADD R35, R13, 0x1 ;  /* 0x000000010d237836 */ /* 0x000fc40000000000 */
[----:B------:R-:W-:Y:S01]  /*0d00*/  FADD R34, RZ, R21 ;  /* 0x00000015ff227221 */ /* 0x000fe20000000000 */
[----:B------:R-:W1:Y:S01]  /*0d10*/  S2R R19, SR_CgaCtaId ;  /* 0x0000000000137919 */ /* 0x000e620000008800 */
[--C-:B------:R-:W-:Y:S01]  /*0d20*/  IMAD.IADD R33, R13, 0x1, R0.reuse ;  /* 0x000000010d217824 */ /* 0x100fe200078e0200 */
[----:B------:R-:W-:Y:S01]  /*0d30*/  ISETP.GE.U32.OR P1, PT, R22, UR25, P0 ;  /* 0x0000001916007c0c */ /* 0x000fe20008726470 */
[----:B------:R-:W-:Y:S02]  /*0d40*/  IMAD.IADD R22, R35, 0x1, R0 ;  /* 0x0000000123167824 */ /* 0x000fe400078e0200 */
[----:B0-----:R-:W-:Y:S01]  /*0d50*/  FADD R7, RZ, R29 ;  /* 0x0000001dff077221 */ /* 0x001fe20000000000 */
[----:B------:R-:W-:Y:S01]  /*0d60*/  ISETP.GE.U32.AND P0, PT, R25, UR28, PT ;  /* 0x0000001c19007c0c */ /* 0x000fe2000bf06070 */
[----:B------:R-:W-:Y:S01]  /*0d70*/  FADD R35, RZ, R26 ;  /* 0x0000001aff237221 */ /* 0x000fe20000000000 */
[----:B------:R-:W-:Y:S01]  /*0d80*/  LOP3.LUT R33, R33, 0x1f, RZ, 0xc0, !PT ;  /* 0x0000001f21217812 */ /* 0x000fe200078ec0ff */
[----:B------:R-:W-:Y:S01]  /*0d90*/  UIMAD UR8, UR6, UR12, URZ ;  /* 0x0000000c060872a4 */ /* 0x000fe2000f8e02ff */
[----:B------:R-:W-:Y:S01]  /*0da0*/  LOP3.LUT R32, R22, 0x1f, RZ, 0xc0, !PT ;  /* 0x0000001f16207812 */ /* 0x000fe200078ec0ff */
[----:B------:R-:W-:Y:S01]  /*0db0*/  UIMAD.WIDE.U32 UR6, UR21, UR12, URZ ;  /* 0x0000000c150672a5 */ /* 0x000fe2000f8e00ff */
[----:B------:R-:W-:Y:S01]  /*0dc0*/  ISETP.GE.U32.OR P0, PT, R24, UR25, P0 ;  /* 0x0000001918007c0c */ /* 0x000fe20008706470 */
[----:B-1----:R-:W0:Y:S01]  /*0dd0*/  SHFL.IDX PT, R9, R34, R33, 0x1f ;  /* 0x00001f2122097589 */ /* 0x002e2200000e0000 */
[----:B------:R-:W-:Y:S01]  /*0de0*/  MOV R6, 0x400 ;  /* 0x0000040000067802 */ /* 0x000fe20000000f00 */
[----:B------:R-:W-:Y:S01]  /*0df0*/  UIMAD UR21, UR21, UR13, UR8 ;  /* 0x0000000d151572a4 */ /* 0x000fe2000f8e0208 */
[----:B------:R-:W-:Y:S01]  /*0e00*/  @!P1 LEA R10, P3, R28, UR24, 0x3 ;  /* 0x000000181c0a9c11 */ /* 0x000fe2000f8618ff */
[----:B------:R-:W1:Y:S01]  /*0e10*/  SHFL.IDX PT, R7, R7, R32, 0x1f ;  /* 0x00001f2007077589 */ /* 0x000e6200000e0000 */
[----:B------:R-:W-:Y:S01]  /*0e20*/  ULEA UR8, UP0, UR6, UR18, 0x6 ;  /* 0x0000001206087291 */ /* 0x000fe2000f8030ff */
[----:B------:R-:W-:Y:S01]  /*0e30*/  VIADD R6, R6, 0x20 ;  /* 0x0000002006067836 */ /* 0x000fe20000000000 */
[----:B------:R-:W-:Y:S01]  /*0e40*/  @!P1 LEA.HI.X R11, R28, UR9, R31, 0x3, P3 ;  /* 0x000000091c0b9c11 */ /* 0x000fe200098f1c1f */
[----:B------:R-:W-:Y:S01]  /*0e50*/  UIADD3 UR7, UPT, UPT, UR7, UR21, URZ ;  /* 0x0000001507077290 */ /* 0x000fe2000fffe0ff */
[----:B------:R-:W-:Y:S01]  /*0e60*/  IMAD.IADD R23, R0, 0x1, -R23 ;  /* 0x0000000100177824 */ /* 0x000fe200078e0a17 */
[----:B------:R-:W-:Y:S01]  /*0e70*/  ULEA UR10, UP1, UR8, UR10, 0x2 ;  /* 0x0000000a080a7291 */ /* 0x000fe2000f8210ff */
[----:B------:R-:W-:Y:S01]  /*0e80*/  BSSY.RECONVERGENT B0, `(.L_x_11558) ;  /* 0x00000c3000007945 */ /* 0x000fe20003800200 */
[----:B------:R-:W-:Y:S01]  /*0e90*/  @!P0 IADD3 R24, P2, PT, R24, R27, RZ ;  /* 0x0000001b18188210 */ /* 0x000fe20007f5e0ff */
[----:B------:R-:W-:Y:S01]  /*0ea0*/  ULEA.HI.X UR6, UR6, UR19, UR7, 0x6, UP0 ;  /* 0x0000001306067291 */ /* 0x000fe200080f3407 */
[----:B------:R-:W-:Y:S01]  /*0eb0*/  IMAD.SHL.U32 R23, R23, 0x4, RZ ;  /* 0x0000000417177824 */ /* 0x000fe200078e00ff */
[----:B------:R-:W-:-:S02]  /*0ec0*/  UIMAD UR15, UR15, -0x1f, URZ ;  /* 0xffffffe10f0f78a4 */ /* 0x000fc4000f8e02ff */
[----:B------:R-:W-:Y:S01]  /*0ed0*/  @!P0 IMAD.X R27, RZ, RZ, R30, P2 ;  /* 0x000000ffff1b8224 */ /* 0x000fe200010e061e */
[C---:B------:R-:W-:Y:S01]  /*0ee0*/  @!P0 LEA R8, P2, R24.reuse, UR24, 0x3 ;  /* 0x0000001818088c11 */ /* 0x040fe2000f8418ff */
[----:B------:R1:W-:Y:S01]  /*0ef0*/  SHFL.IDX PT, R30, R35, R32, 0x1f ;  /* 0x00001f20231e7589 */ /* 0x0003e200000e0000 */
[----:B------:R-:W-:Y:S01]  /*0f00*/  LEA R19, R19, R6, 0x18 ;  /* 0x0000000613137211 */ /* 0x000fe200078ec0ff */
[--C-:B------:R-:W-:Y:S01]  /*0f10*/  FADD R6, RZ, R14.reuse ;  /* 0x0000000eff067221 */ /* 0x100fe20000000000 */
[----:B------:R-:W-:Y:S01]  /*0f20*/  FMNMX3 R14, |R21|, RZ, |R14|, !PT ;  /* 0x000000ff150e7276 */ /* 0x000fe2000780060e */
[----:B------:R-:W-:Y:S01]  /*0f30*/  ULEA.HI.X UR11, UR8, UR11, UR6, 0x2, UP1 ;  /* 0x0000000b080b7291 */ /* 0x000fe200088f1406 */
[----:B------:R-:W-:Y:S01]  /*0f40*/  LOP3.LUT R21, RZ, R13, RZ, 0x33, !PT ;  /* 0x0000000dff157212 */ /* 0x000fe200078e33ff */
[----:B0-----:R-:W-:Y:S01]  /*0f50*/  FADD R28, RZ, R9 ;  /* 0x00000009ff1c7221 */ /* 0x001fe20000000000 */
[----:B------:R-:W-:Y:S01]  /*0f60*/  @!P0 LEA.HI.X R9, R24, UR9, R27, 0x3, P2 ;  /* 0x0000000918098c11 */ /* 0x000fe200090f1c1b */
[----:B------:R-:W0:Y:S01]  /*0f70*/  SHFL.IDX PT, R6, R6, R33, 0x1f ;  /* 0x00001f2106067589 */ /* 0x000e2200000e0000 */
[----:B------:R-:W-:Y:S01]  /*0f80*/  FMNMX3 R26, |R29|, R14, |R26|, !PT ;  /* 0x0000000e1d1a7276 */ /* 0x000fe2000780061a */
[----:B------:R-:W-:-:S02]  /*0f90*/  IMAD.IADD R31, R21, 0x1, R0 ;  /* 0x00000001151f7824 */ /* 0x000fc400078e0200 */
[----:B-1----:R-:W-:Y:S01]  /*0fa0*/  FADD R24, R7, R28 ;  /* 0x0000001c07187221 */ /* 0x002fe20000000000 */
[C---:B------:R-:W-:Y:S01]  /*0fb0*/  LOP3.LUT R14, R0.reuse, 0x1f, RZ, 0xc0, !PT ;  /* 0x0000001f000e7812 */ /* 0x040fe200078ec0ff */
[----:B------:R-:W-:Y:S01]  /*0fc0*/  IMAD.IADD R35, R0, 0x1, -R25 ;  /* 0x0000000100237824 */ /* 0x000fe200078e0a19 */
[----:B------:R-:W1:Y:S01]  /*0fd0*/  LDCU.64 UR6, c[0x0][0x3b8] ;  /* 0x00007700ff0677ac */ /* 0x000e620008000a00 */
[----:B------:R-:W-:Y:S02]  /*0fe0*/  IMAD.SHL.U32 R31, R31, 0x4, RZ ;  /* 0x000000041f1f7824 */ /* 0x000fe400078e00ff */
[----:B------:R-:W-:Y:S01]  /*0ff0*/  IMAD.SHL.U32 R35, R35, 0x4, RZ ;  /* 0x0000000423237824 */ /* 0x000fe200078e00ff */
[----:B------:R-:W-:Y:S02]  /*1000*/  UIMAD.WIDE.U32 UR4, UR14, -0x1f, UR4 ;  /* 0xffffffe10e0478a5 */ /* 0x000fe4000f8e0004 */
[----:B------:R-:W-:Y:S01]  /*1010*/  LOP3.LUT R34, R31, 0x7c, RZ, 0xc0, !PT ;  /* 0x0000007c1f227812 */ /* 0x000fe200078ec0ff */
[----:B------:R-:W-:-:S02]  /*1020*/  USHF.L.U64.HI UR8, UR12, 0x1, UR13 ;  /* 0x000000010c087899 */ /* 0x000fc4000801020d */
[----:B------:R-:W-:Y:S02]  /*1030*/  UIADD3 UR14, UPT, UPT, UR5, -UR14, UR15 ;  /* 0x8000000e050e7290 */ /* 0x000fe4000fffe00f */
[----:B-1----:R-:W-:-:S04]  /*1040*/  ULEA UR6, UP0, UR4, UR6, 0x2 ;  /* 0x0000000604067291 */ /* 0x002fc8000f8010ff */
[----:B------:R-:W-:Y:S01]  /*1050*/  ULEA.HI.X UR7, UR4, UR7, UR14, 0x2, UP0 ;  /* 0x0000000704077291 */ /* 0x000fe200080f140e */
[----:B--2---:R-:W-:Y:S02]  /*1060*/  HADD2.F32 R27, -RZ, R15.H0_H0 ;  /* 0x2000000fff1b7230 */ /* 0x004fe40000004100 */
[--C-:B---3--:R-:W-:Y:S02]  /*1070*/  HADD2.F32 R7, -RZ, R17.reuse.H0_H0 ;  /* 0x20000011ff077230 */ /* 0x108fe40000004100 */
[----:B------:R-:W-:Y:S02]  /*1080*/  HADD2.F32 R29, -RZ, R17.H1_H1 ;  /* 0x30000011ff1d7230 */ /* 0x000fe40000004100 */
[----:B------:R-:W-:Y:S01]  /*1090*/  HADD2.F32 R17, -RZ, R15.H1_H1 ;  /* 0x3000000fff117230 */ /* 0x000fe20000004100 */
[----:B------:R-:W-:Y:S01]  /*10a0*/  FSET.BF.GT.AND R28, R7, RZ, PT ;  /* 0x000000ff071c720a */ /* 0x000fe20003804000 */
[----:B------:R-:W-:Y:S01]  /*10b0*/  IMAD R15, R14, 0x84, R19 ;  /* 0x000000840e0f7824 */ /* 0x000fe200078e0213 */
[----:B------:R-:W-:Y:S01]  /*10c0*/  FSET.BF.GT.AND R32, R29, RZ, PT ;  /* 0x000000ff1d20720a */ /* 0x000fe20003804000 */
[----:B------:R-:W-:-:S02]  /*10d0*/  VIADD R7, R22, 0x1 ;  /* 0x0000000116077836 */ /* 0x000fc40000000000 */
[----:B0-----:R-:W-:Y:S01]  /*10e0*/  FADD R29, RZ, R6 ;  /* 0x00000006ff1d7221 */ /* 0x001fe20000000000 */
[----:B------:R-:W-:Y:S01]  /*10f0*/  FMUL R27, R27, R28 ;  /* 0x0000001c1b1b7220 */ /* 0x000fe20000400000 */
[----:B------:R-:W-:Y:S02]  /*1100*/  IMAD R16, R16, 0x4, R15 ;  /* 0x0000000410107824 */ /* 0x000fe400078e020f */
[----:B------:R-:W-:Y:S01]  /*1110*/  FMUL R28, R17, R32 ;  /* 0x00000020111c7220 */ /* 0x000fe20000400000 */
[----:B------:R-:W-:Y:S02]  /*1120*/  IMAD.IADD R17, R15, 0x1, R34 ;  /* 0x000000010f117824 */ /* 0x000fe400078e0222 */
[----:B------:R-:W-:Y:S01]  /*1130*/  FADD R31, RZ, R27 ;  /* 0x0000001bff1f7221 */ /* 0x000fe20000000000 */
[----:B------:R-:W-:Y:S01]  /*1140*/  LOP3.LUT R32, R7, 0x1f, RZ, 0xc0, !PT ;  /* 0x0000001f07207812 */ /* 0x000fe200078ec0ff */
[----:B------:R0:W-:Y:S01]  /*1150*/  STS [R16], R2 ;  /* 0x0000000210007388 */ /* 0x0001e20000000800 */
[----:B------:R-:W-:Y:S01]  /*1160*/  FADD R37, RZ, R28 ;  /* 0x0000001cff257221 */ /* 0x000fe20000000000 */
[----:B------:R-:W-:-:S02]  /*1170*/  VIADD R22, R22, 0x2 ;  /* 0x0000000216167836 */ /* 0x000fc40000000000 */
[----:B------:R-:W-:Y:S01]  /*1180*/  FADD R29, R30, R29 ;  /* 0x0000001d1e1d7221 */ /* 0x000fe20000000000 */
[----:B------:R-:W1:Y:S01]  /*1190*/  SHFL.IDX PT, R31, R31, R32, 0x1f ;  /* 0x00001f201f1f7589 */ /* 0x000e6200000e0000 */
[C---:B------:R-:W-:Y:S01]  /*11a0*/  FMUL R6, R27.reuse, UR29 ;  /* 0x0000001d1b067c20 */ /* 0x040fe20008400000 */
[----:B------:R-:W-:Y:S01]  /*11b0*/  FMUL R7, R28, UR29 ;  /* 0x0000001d1c077c20 */ /* 0x000fe20008400000 */
[----:B------:R-:W-:Y:S01]  /*11c0*/  FMNMX3 R26, |R27|, R26, |R28|, !PT ;  /* 0x0000001a1b1a7276 */ /* 0x000fe2000780061c */
[----:B------:R-:W2:Y:S04]  /*11d0*/  SHFL.IDX PT, R30, R37, R32, 0x1f ;  /* 0x00001f20251e7589 */ /* 0x000ea800000e0000 */
[----:B------:R-:W-:Y:S01]  /*11e0*/  @!P0 STG.E.64 desc[UR26][R8.64], R6 ;  /* 0x0000000608008986 */ /* 0x000fe2000c101b1a */
[----:B------:R-:W-:-:S03]  /*11f0*/  ISETP.LT.U32.AND P0, PT, R13, UR25, PT ;  /* 0x000000190d007c0c */ /* 0x000fc6000bf01070 */
[----:B------:R3:W-:Y:S01]  /*1200*/  STS [R17], R4 ;  /* 0x0000000411007388 */ /* 0x0007e20000000800 */
[--C-:B----4-:R-:W-:Y:S02]  /*1210*/  HADD2.F32 R33, -RZ, R20.reuse.H0_H0 ;  /* 0x20000014ff217230 */ /* 0x110fe40000004100 */
[----:B------:R-:W-:Y:S02]  /*1220*/  HADD2.F32 R34, -RZ, R20.H1_H1 ;  /* 0x30000014ff227230 */ /* 0x000fe40000004100 */
[--C-:B-----5:R-:W-:Y:S01]  /*1230*/  HADD2.F32 R25, -RZ, R18.reuse.H0_H0 ;  /* 0x20000012ff197230 */ /* 0x120fe20000004100 */
[----:B------:R-:W-:Y:S01]  /*1240*/  FSET.BF.GT.AND R20, R33, RZ, PT ;  /* 0x000000ff2114720a */ /* 0x000fe20003804000 */
[----:B0-----:R-:W-:Y:S01]  /*1250*/  HADD2.F32 R2, -RZ, R18.H1_H1 ;  /* 0x30000012ff027230 */ /* 0x001fe20000004100 */
[----:B------:R-:W-:Y:S01]  /*1260*/  FSET.BF.GT.AND R33, R34, RZ, PT ;  /* 0x000000ff2221720a */ /* 0x000fe20003804000 */
[----:B-1----:R-:W-:Y:S01]  /*1270*/  FADD R31, R24, R31 ;  /* 0x0000001f181f7221 */ /* 0x002fe20000000000 */
[----:B---3--:R-:W-:Y:S01]  /*1280*/  LOP3.LUT R4, R23, 0x7c, RZ, 0xc0, !PT ;  /* 0x0000007c17047812 */ /* 0x008fe200078ec0ff */
[----:B------:R-:W-:-:S02]  /*1290*/  FMUL R18, R25, R20 ;  /* 0x0000001419127220 */ /* 0x000fc40000400000 */
[----:B------:R-:W-:Y:S01]  /*12a0*/  FMUL R25, R2, R33 ;  /* 0x0000002102197220 */ /* 0x000fe20000400000 */
[----:B------:R-:W-:Y:S01]  /*12b0*/  LOP3.LUT R33, R22, 0x1f, RZ, 0xc0, !PT ;  /* 0x0000001f16217812 */ /* 0x000fe200078ec0ff */
[----:B------:R-:W-:Y:S01]  /*12c0*/  FADD R20, RZ, R18 ;  /* 0x00000012ff147221 */ /* 0x000fe20000000000 */
[----:B------:R-:W-:Y:S01]  /*12d0*/  LOP3.LUT R2, R35, 0x7c, RZ, 0xc0, !PT ;  /* 0x0000007c23027812 */ /* 0x000fe200078ec0ff */
[----:B------:R-:W-:Y:S01]  /*12e0*/  FADD R32, RZ, R25 ;  /* 0x00000019ff207221 */ /* 0x000fe20000000000 */
[----:B------:R-:W-:Y:S01]  /*12f0*/  FMUL R8, R18, UR29 ;  /* 0x0000001d12087c20 */ /* 0x000fe20008400000 */
[----:B------:R-:W-:Y:S01]  /*1300*/  FMUL R9, R25, UR29 ;  /* 0x0000001d19097c20 */ /* 0x000fe20008400000 */
[----:B------:R-:W-:Y:S01]  /*1310*/  IMAD.WIDE.U32 R22, R13, UR12, RZ ;  /* 0x0000000c0d167c25 */ /* 0x000fe2000f8e00ff */
[----:B------:R-:W0:Y:S03]  /*1320*/  SHFL.IDX PT, R20, R20, R33, 0x1f ;  /* 0x00001f2114147589 */ /* 0x000e2600000e0000 */
[----:B--2---:R-:W-:Y:S01]  /*1330*/  FADD R29, R29, R30 ;  /* 0x0000001e1d1d7221 */ /* 0x004fe20000000000 */
[----:B------:R-:W-:Y:S01]  /*1340*/  USHF.L.U32 UR12, UR12, 0x1, URZ ;  /* 0x000000010c0c7899 */ /* 0x000fe200080006ff */
[C---:B------:R-:W-:Y:S01]  /*1350*/  IMAD.IADD R2, R15.reuse, 0x1, R2 ;  /* 0x000000010f027824 */ /* 0x040fe200078e0202 */
[----:B------:R-:W1:Y:S01]  /*1360*/  SHFL.IDX PT, R32, R32, R33, 0x1f ;  /* 0x00001f2120207589 */ /* 0x000e6200000e0000 */
[----:B------:R-:W-:-:S03]  /*1370*/  IMAD.IADD R4, R15, 0x1, R4 ;  /* 0x000000010f047824 */ /* 0x000fc600078e0204 */
[----:B------:R2:W-:Y:S04]  /*1380*/  @!P1 STG.E.64 desc[UR26][R10.64], R8 ;  /* 0x000000080a009986 */ /* 0x0005e8000c101b1a */
[----:B------:R3:W-:Y:S04]  /*1390*/  STS [R2], R6 ;  /* 0x0000000602007388 */ /* 0x0007e80000000800 */
[----:B------:R4:W-:Y:S01]  /*13a0*/  STS [R4], R8 ;  /* 0x0000000804007388 */ /* 0x0009e20000000800 */
[----:B--2---:R-:W-:Y:S02]  /*13b0*/  IMAD R11, R13, UR13, R23 ;  /* 0x0000000d0d0b7c24 */ /* 0x004fe4000f8e0217 */
[----:B---3--:R-:W-:-:S02]  /*13c0*/  IMAD.SHL.U32 R6, R22, 0x2, RZ ;  /* 0x0000000216067824 */ /* 0x008fc400078e00ff */
[----:B0-----:R-:W-:Y:S01]  /*13d0*/  FADD R10, R31, R20 ;  /* 0x000000141f0a7221 */ /* 0x001fe20000000000 */
[----:B----4-:R-:W-:Y:S01]  /*13e0*/  FMNMX3 R8, |R18|, R26, |R25|, !PT ;  /* 0x0000001a12087276 */ /* 0x010fe20007800619 */
[----:B------:R-:W-:Y:S01]  /*13f0*/  VIADD R25, R21, UR25 ;  /* 0x0000001915197c36 */ /* 0x000fe20008000000 */
[----:B------:R-:W-:Y:S01]  /*1400*/  SHF.L.U64.HI R24, R22, 0x1, R11 ;  /* 0x0000000116187819 */ /* 0x000fe2000001020b */
[----:B-1----:R-:W-:Y:S01]  /*1410*/  FADD R11, R29, R32 ;  /* 0x000000201d0b7221 */ /* 0x002fe20000000000 */
        /* <DEDUP_REMOVED lines=21> */
.L_x_11562:
        /* <DEDUP_REMOVED lines=48> */
.L_x_11561:
[----:B------:R-:W-:Y:S05]  /*1870*/  BSYNC.RECONVERGENT B1 ;  /* 0x0000000000017941 */ /* 0x000fea0003800200 */
.L_x_11560:
        /* <DEDUP_REMOVED lines=35> */
.L_x_11559:
[----:B------:R-:W-:Y:S05]  /*1ab0*/  BSYNC.RECONVERGENT B0 ;  /* 0x0000000000007941 */ /* 0x000fea0003800200 */
.L_x_11558:
        /* <DEDUP_REMOVED lines=29> */
.L_x_11567:
        /* <DEDUP_REMOVED lines=48> */
.L_x_11566:
[----:B------:R-:W-:Y:S05]  /*1f90*/  BSYNC.RECONVERGENT B1 ;  /* 0x0000000000017941 */ /* 0x000fea0003800200 */
.L_x_11565:
        /* <DEDUP_REMOVED lines=35> */
.L_x_11564:
[----:B------:R-:W-:Y:S05]  /*21d0*/  BSYNC.RECONVERGENT B0 ;  /* 0x0000000000007941 */ /* 0x000fea0003800200 */
.L_x_11563:
        /* <DEDUP_REMOVED lines=37> */
.L_x_11569:
[----:B------:R-:W-:Y:S05]  /*2430*/  BSYNC.RECONVERGENT B0 ;  /* 0x0000000000007941 */ /* 0x000fea0003800200 */
.L_x_11568:
        /* <DEDUP_REMOVED lines=33> */
.L_x_11578:
[----:B------:R-:W-:Y:S02]  /*2650*/  ISETP.NE.AND P0, PT, R0, RZ, PT ;  /* 0x000000ff0000720c */ /* 0x000fe40003f05270 */
[----:B--2---:R-:W-:-:S11]  /*2660*/  FMNMX R5, R4, R5, !PT ;  /* 0x0000000504057209 */ /* 0x004fd60007800000 */
[----:B------:R-:W-:Y:S05]  /*2670*/  @P0 BRA `(.L_x_11571) ;  /* 0x0000000000080947 */ /* 0x000fea0003800000 */
[----:B------:R-:W2:Y:S02]  /*2680*/  LDC.64 R2, c[0x0][0x3a8] ;  /* 0x0000ea00ff027b82 */ /* 0x000ea40000000a00 */
[----:B--2---:R2:W-:Y:S02]  /*2690*/  REDG.E.MAX.S32.STRONG.GPU desc[UR26][R2.64], R5 ;  /* 0x000000050200798e */ /* 0x0045e4000d12e31a */
.L_x_11571:
[----:B------:R-:W-:Y:S05]  /*26a0*/  BSYNC B0 ;  /* 0x0000000000007941 */ /* 0x000fea0003800000 */
.L_x_11570:
        /* <DEDUP_REMOVED lines=11> */
[----:B012---:R-:W-:Y:S05]  /*2760*/  CALL.REL.NOINC `($__internal_379_$__cuda_sm20_rcp_rn_f32_slowpath) ;  /* 0x0000000400987944 */ /* 0x007fea0003c00000 */
[----:B------:R-:W-:Y:S05]  /*2770*/  BRA `(.L_x_11574) ;  /* 0x0000000000147947 */ /* 0x000fea0003800000 */
.L_x_11573:
[----:B-12---:R-:W1:Y:S01]  /*2780*/  MUFU.RCP R5, UR29 ;  /* 0x0000001d00057d08 */ /* 0x006e620008001000 */
[----:B------:R-:W-:-:S04]  /*2790*/  IMAD.U32 R0, RZ, RZ, UR29 ;  /* 0x0000001dff007e24 */ /* 0x000fc8000f8e00ff */
[----:B-1----:R-:W-:-:S04]  /*27a0*/  FFMA R0, R5, R0, -1 ;  /* 0xbf80000005007423 */ /* 0x002fc80000000000 */
[----:B------:R-:W-:-:S04]  /*27b0*/  FADD.FTZ R0, -R0, -RZ ;  /* 0x800000ff00007221 */ /* 0x000fc80000010100 */
[----:B------:R-:W-:-:S07]  /*27c0*/  FFMA R5, R5, R0, R5 ;  /* 0x0000000005057223 */ /* 0x000fce0000000005 */
.L_x_11574:
[----:B------:R-:W1:Y:S02]  /*27d0*/  LDC.64 R2, c[0x0][0x3b0] ;  /* 0x0000ec00ff027b82 */ /* 0x000e640000000a00 */
[----:B-1----:R-:W-:Y:S01]  /*27e0*/  STG.E desc[UR26][R2.64], R5 ;  /* 0x0000000502007986 */ /* 0x002fe2000c10191a */
[----:B------:R-:W-:Y:S05]  /*27f0*/  EXIT ;  /* 0x000000000000794d */ /* 0x000fea0003800000 */
.L_x_11572:
[----:B------:R-:W-:Y:S02]  /*2800*/  IMAD.MOV.U32 R7, RZ, RZ, 0x4 ;  /* 0x00000004ff077424 */ /* 0x000fe400078e00ff */
[----:B------:R-:W-:Y:S02]  /*2810*/  IMAD.MOV.U32 R9, RZ, RZ, 0x1f ;  /* 0x0000001fff097424 */ /* 0x000fe400078e00ff */
[----:B0-----:R-:W-:-:S07]  /*2820*/  IMAD.MOV.U32 R6, RZ, RZ, -0x1 ;  /* 0xffffffffff067424 */ /* 0x001fce00078e00ff */
[----:B-12---:R-:W-:Y:S05]  /*2830*/  WARPSYNC.COLLECTIVE R6, `(.L_x_11575) ;  /* 0x0000000006087348 */ /* 0x006fea0003c00000 */
[----:B--2---:R0:W2:Y:S02]  /*2840*/  SHFL.DOWN P0, R5, R2, R7, R9 ;  /* 0x0800000702057389 */ /* 0x0040a40000000009 */
[----:B012---:R-:W-:Y:S05]  /*2850*/  ENDCOLLECTIVE ;  /* 0x000000000000791b */ /* 0x007fea0003800000 */
.L_x_11575:
[----:B------:R-:W-:Y:S02]  /*2860*/  IMAD.MOV.U32 R7, RZ, RZ, 0x2 ;  /* 0x00000002ff077424 */ /* 0x000fe400078e00ff */
[----:B------:R-:W-:-:S05]  /*2870*/  IMAD.MOV.U32 R3, RZ, RZ, R5 ;  /* 0x000000ffff037224 */ /* 0x000fca00078e0005 */
[----:B------:R-:W-:-:S05]  /*2880*/  FMNMX R3, R3, R2, !PT ;  /* 0x0000000203037209 */ /* 0x000fca0007800000 */
[----:B------:R-:W-:-:S07]  /*2890*/  IMAD.MOV.U32 R2, RZ, RZ, R3 ;  /* 0x000000ffff027224 */ /* 0x000fce00078e0003 */
[----:B------:R-:W-:Y:S05]  /*28a0*/  WARPSYNC.COLLECTIVE R6, `(.L_x_11576) ;  /* 0x0000000006087348 */ /* 0x000fea0003c00000 */
[----:B------:R0:W1:Y:S02]  /*28b0*/  SHFL.DOWN P0, R5, R2, R7, R9 ;  /* 0x0800000702057389 */ /* 0x0000640000000009 */
[----:B01----:R-:W-:Y:S05]  /*28c0*/  ENDCOLLECTIVE ;  /* 0x000000000000791b */ /* 0x003fea0003800000 */
.L_x_11576:
[----:B------:R-:W-:Y:S02]  /*28d0*/  IMAD.MOV.U32 R7, RZ, RZ, 0x1 ;  /* 0x00000001ff077424 */ /* 0x000fe400078e00ff */
[----:B------:R-:W-:-:S05]  /*28e0*/  IMAD.MOV.U32 R4, RZ, RZ, R5 ;  /* 0x000000ffff047224 */ /* 0x000fca00078e0005 */
[----:B------:R-:W-:-:S05]  /*28f0*/  FMNMX R4, R3, R4, !PT ;  /* 0x0000000403047209 */ /* 0x000fca0007800000 */
[----:B------:R-:W-:-:S07]  /*2900*/  IMAD.MOV.U32 R2, RZ, RZ, R4 ;  /* 0x000000ffff027224 */ /* 0x000fce00078e0004 */
[----:B------:R-:W-:Y:S05]  /*2910*/  WARPSYNC.COLLECTIVE R6, `(.L_x_11577) ;  /* 0x0000000006087348 */ /* 0x000fea0003c00000 */
[----:B------:R0:W1:Y:S02]  /*2920*/  SHFL.DOWN P0, R5, R2, R7, R9 ;  /* 0x0800000702057389 */ /* 0x0000640000000009 */
[----:B01----:R-:W-:Y:S05]  /*2930*/  ENDCOLLECTIVE ;  /* 0x000000000000791b */ /* 0x003fea0003800000 */
.L_x_11577:
[----:B------:R-:W-:Y:S05]  /*2940*/  BRA `(.L_x_11578) ;  /* 0xfffffffc00407947 */ /* 0x000fea000383ffff */
        .weak           $__internal_378_$__cuda_sm20_div_u64
        .type           $__internal_378_$__cuda_sm20_div_u64,@function
        .size           $__internal_378_$__cuda_sm20_div_u64,($__internal_379_$__cuda_sm20_rcp_rn_f32_slowpath - $__internal_378_$__cuda_sm20_div_u64)
$__internal_378_$__cuda_sm20_div_u64:
        /* <DEDUP_REMOVED lines=71> */
[----:B------:R-:W-:Y:S11]  /*2dc0*/  RET.REL.NODEC R2 `(_ZN18transformer_engine6detail38cast_transpose_fused_kernel_notalignedILb1ELb1ELb0EfNS_16CTDBiasDActParamI6__halfS3_ffEELi2ELi1ENS_5EmptyEXadL_ZNS_5dreluIffEET_T0_RKS5_EEEEvT3_mmm) ;  /* 0xffffffd0028c7950 */ /* 0x000ff60003c3ffff */
        .weak           $__internal_379_$__cuda_sm20_rcp_rn_f32_slowpath
        .type           $__internal_379_$__cuda_sm20_rcp_rn_f32_slowpath,@function
        .size           $__internal_379_$__cuda_sm20_rcp_rn_f32_slowpath,(.L_x_29680 - $__internal_379_$__cuda_sm20_rcp_rn_f32_slowpath)
$__internal_379_$__cuda_sm20_rcp_rn_f32_slowpath:
        /* <DEDUP_REMOVED lines=15> */
.L_x_11579:
        /* <DEDUP_REMOVED lines=33> */
.L_x_11581:
[----:B------:R0:W1:Y:S02]  /*30d0*/  MUFU.RCP R2, R0 ;  /* 0x0000000000027308 */ /* 0x0000640000001000 */
.L_x_11580:
[----:B-1-3--:R-:W-:Y:S02]  /*30e0*/  IMAD.MOV.U32 R5, RZ, RZ, R2 ;  /* 0x000000ffff057224 */ /* 0x00afe400078e0002 */
[----:B------:R-:W-:Y:S02]  /*30f0*/  IMAD.MOV.U32 R2, RZ, RZ, R7 ;  /* 0x000000ffff027224 */ /* 0x000fe400078e0007 */
[----:B------:R-:W-:-:S04]  /*3100*/  IMAD.MOV.U32 R3, RZ, RZ, 0x0 ;  /* 0x00000000ff037424 */ /* 0x000fc800078e00ff */
[----:B0-2---:R-:W-:Y:S05]  /*3110*/  RET.REL.NODEC R2 `(_ZN18transformer_engine6detail38cast_transpose_fused_kernel_notalignedILb1ELb1ELb0EfNS_16CTDBiasDActParamI6__halfS3_ffEELi2ELi1ENS_5EmptyEXadL_ZNS_5dreluIffEET_T0_RKS5_EEEEvT3_mmm) ;  /* 0xffffffcc02b87950 */ /* 0x005fea0003c3ffff */
.L_x_11582:
        /* <DEDUP_REMOVED lines=14> */
.L_x_29680:


//--------------------- .text._ZN18transformer_engine6detail38cast_transpose_fused_kernel_notalignedILb1ELb1ELb0EfNS_16CTDBiasDActParamIff13__nv_fp8_e4m3fEELi1ELi4ENS_5EmptyEXadL_ZNS_5dreluIffEET_T0_RKS5_EEEEvT3_mmm --------------------------
	.section	.text._ZN18transformer_engine6detail38cast_transpose_fused_kernel_notalignedILb1ELb1ELb0EfNS_16CTDBiasDActParamIff13__nv_fp8_e4m3fEELi1ELi4ENS_5EmptyEXadL_ZNS_5dreluIffEET_T0_RKS5_EEEEvT3_mmm,"ax",@progbits
	.align	128
        .global         _ZN18transformer_engine6detail38cast_transpose_fused_kernel_notalignedILb1ELb1ELb0EfNS_16CTDBiasDActParamIff13__nv_fp8_e4m3fEELi1ELi4ENS_5EmptyEXadL_ZNS_5dreluIffEET_T0_RKS5_EEEEvT3_mmm
        .type           _ZN18transformer_engine6detail38cast_transpose_fused_kernel_notalignedILb1ELb1ELb0EfNS_16CTDBiasDActParamIff13__nv_fp8_e4m3fEELi1ELi4ENS_5EmptyEXadL_ZNS_5dreluIffEET_T0_RKS5_EEEEvT3_mmm,@function
        .size           _ZN18transformer_engine6detail38cast_transpose_fused_kernel_notalignedILb1ELb1ELb0EfNS_16CTDBiasDActParamIff13__nv_fp8_e4m3fEELi1ELi4ENS_5EmptyEXadL_ZNS_5dreluIffEET_T0_RKS5_EEEEvT3_mmm,(.L_x_29682 - _ZN18transformer_engine6detail38cast_transpose_fused_kernel_notalignedILb1ELb1ELb0EfNS_16CTDBiasDActParamIff13__nv_fp8_e4m3fEELi1ELi4ENS_5EmptyEXadL_ZNS_5dreluIffEET_T0_RKS5_EEEEvT3_mmm)
        .other          _ZN18transformer_engine6detail38cast_transpose_fused_kernel_notalignedILb1ELb1ELb0EfNS_16CTDBiasDActParamIff13__nv_fp8_e4m3fEELi1ELi4ENS_5EmptyEXadL_ZNS_5dreluIffEET_T0_RKS5_EEEEvT3_mmm,@"STO_CUDA_ENTRY STV_DEFAULT"
_ZN18transformer_engine6detail38cast_transpose_fused_kernel_notalignedILb1ELb1ELb0EfNS_16CTDBiasDActParamIff13__nv_fp8_e4m3fEELi1ELi4ENS_5EmptyEXadL_ZNS_5dreluIffEET_T0_RKS5_EEEEvT3_mmm:
.text._ZN18transformer_engine6detail38cast_transpose_fused_kernel_notalignedILb1ELb1ELb0EfNS_16CTDBiasDActParamIff13__nv_fp8_e4m3fEELi1ELi4ENS_5EmptyEXadL_ZNS_5dreluIffEET_T0_RKS5_EEEEvT3_mmm:
        /* <DEDUP_REMOVED lines=43> */
.L_x_11583:
[----:B------:R-:W-:-:S07]  /*02b0*/  MOV R5, 0x2d0 ;  /* 0x000002d000057802 */ /* 0x000fce0000000f00 */
[----:B------:R-:W-:Y:S05]  /*02c0*/  CALL.REL.NOINC `($__internal_380_$__cuda_sm20_div_u64) ;  /* 0x0000003400407944 */ /* 0x000fea0003c00000 */
        /* <DEDUP_REMOVED lines=11> */
.L_x_11584:
[----:B------:R-:W0:Y:S01]  /*0380*/  LDCU.64 UR16, c[0x0][0x3d0] ;  /* 0x00007a00ff1077ac */ /* 0x000e220008000a00 */
[C---:B------:R-:W-:Y:S02]  /*0390*/  IMAD.SHL.U32 R16, R33.reuse, 0x4, RZ ;  /* 0x0000000421107824 */ /* 0x040fe400078e00ff */
[----:B------:R-:W-:Y:S01]  /*03a0*/  IMAD.SHL.U32 R33, R33, 0x10, RZ ;  /* 0x0000001021217824 */ /* 0x000fe200078e00ff */
[----:B------:R-:W1:Y:S01]  /*03b0*/  LDCU.64 UR26, c[0x0][0x3c8] ;  /* 0x00007900ff1a77ac */ /* 0x000e620008000a00 */
[----:B------:R-:W-:Y:S02]  /*03c0*/  IMAD.IADD R17, R0, 0x1, -R16 ;  /* 0x0000000100117824 */ /* 0x000fe400078e0a10 */
[----:B------:R-:W-:Y:S01]  /*03d0*/  IMAD.MOV.U32 R3, RZ, RZ, RZ ;  /* 0x000000ffff037224 */ /* 0x000fe200078e00ff */
[----:B------:R-:W-:Y:S02]  /*03e0*/  USHF.L.U32 UR15, UR20, 0x5, URZ ;  /* 0x00000005140f7899 */ /* 0x000fe400080006ff */
[----:B------:R-:W-:Y:S01]  /*03f0*/  USHF.L.U64.HI UR14, UR4, 0x5, UR5 ;  /* 0x00000005040e7899 */ /* 0x000fe20008010205 */
[----:B------:R-:W-:Y:S01]  /*0400*/  LOP3.LUT R2, R17, 0x1f, RZ, 0xc0, !PT ;  /* 0x0000001f11027812 */ /* 0x000fe200078ec0ff */
[----:B------:R-:W2:Y:S01]  /*0410*/  LDCU.64 UR34, c[0x0][0x3a0] ;  /* 0x00007400ff2277ac */ /* 0x000ea20008000a00 */
[----:B------:R-:W-:-:S02]  /*0420*/  USHF.L.U64.HI UR24, UR20, 0x5, UR6 ;  /* 0x0000000514187899 */ /* 0x000fc40008010206 */
[----:B0-----:R-:W-:Y:S02]  /*0430*/  USHF.R.U64 UR32, UR16, 0x2, UR17 ;  /* 0x0000000210207899 */ /* 0x001fe40008001211 */
[----:B------:R-:W-:Y:S02]  /*0440*/  USHF.R.U32.HI UR31, URZ, 0x2, UR17 ;  /* 0x00000002ff1f7899 */ /* 0x000fe40008011611 */
[----:B------:R-:W-:Y:S01]  /*0450*/  ULEA UR7, UP1, -UR4, UR32, 0x5 ;  /* 0x0000002004077291 */ /* 0x000fe2000f8229ff */
[----:B-1----:R-:W-:Y:S01]  /*0460*/  IMAD R18, R33, UR27, RZ ;  /* 0x0000001b21127c24 */ /* 0x002fe2000f8e02ff */
[----:B------:R-:W-:Y:S02]  /*0470*/  UIADD3 UR18, UP0, UPT, -UR15, UR26, URZ ;  /* 0x0000001a0f127290 */ /* 0x000fe4000ff1e1ff */
[----:B------:R-:W-:Y:S02]  /*0480*/  UIADD3.X UR14, UPT, UPT, ~UR14, UR31, URZ, UP1, !UPT ;  /* 0x0000001f0e0e7290 */ /* 0x000fe40008ffe5ff */
[----:B------:R-:W-:-:S02]  /*0490*/  UISETP.LT.U32.AND UP1, UPT, UR7, 0x20, UPT ;  /* 0x000000200700788c */ /* 0x000fc4000bf21070 */
[----:B------:R-:W-:Y:S01]  /*04a0*/  UIADD3.X UR21, UPT, UPT, ~UR24, UR27, URZ, UP0, !UPT ;  /* 0x0000001b18157290 */ /* 0x000fe200087fe5ff */
[----:B--2---:R-:W-:Y:S01]  /*04b0*/  ISETP.NE.U32.AND P0, PT, RZ, UR34, PT ;  /* 0x00000022ff007c0c */ /* 0x004fe2000bf05070 */
[----:B------:R-:W-:Y:S02]  /*04c0*/  UISETP.LT.U32.AND UP0, UPT, UR18, 0x20, UPT ;  /* 0x000000201200788c */ /* 0x000fe4000bf01070 */
[----:B------:R-:W-:Y:S01]  /*04d0*/  UISETP.LT.U32.AND.EX UP1, UPT, UR14, URZ, UPT, UP1 ;  /* 0x000000ff0e00728c */ /* 0x000fe2000bf21110 */
[----:B------:R-:W-:Y:S01]  /*04e0*/  ISETP.NE.AND.EX P0, PT, RZ, UR35, PT, P0 ;  /* 0x00000023ff007c0c */ /* 0x000fe2000bf05300 */
[----:B------:R-:W-:Y:S02]  /*04f0*/  UISETP.LT.U32.AND.EX UP0, UPT, UR21, URZ, UPT, UP0 ;  /* 0x000000ff1500728c */ /* 0x000fe4000bf01100 */
[----:B------:R-:W-:Y:S01]  /*0500*/  USEL UR7, UR7, 0x20, UP1 ;  /* 0x0000002007077887 */ /* 0x000fe20008800000 */
[----:B------:R-:W0:Y:S01]  /*0510*/  LDCU.128 UR8, c[0x0][0x380] ;  /* 0x00007000ff0877ac */ /* 0x000e220008000c00 */
[----:B------:R-:W-:-:S04]  /*0520*/  USEL UR18, UR18, 0x20, UP0 ;  /* 0x0000002012127887 */ /* 0x000fc80008000000 */
[----:B------:R-:W-:Y:S01]  /*0530*/  ISETP.GE.U32.AND P2, PT, R16, UR7, PT ;  /* 0x0000000710007c0c */ /* 0x000fe2000bf46070 */
[----:B------:R-:W-:Y:S02]  /*0540*/  UIMAD UR19, UR5, UR26, URZ ;  /* 0x0000001a051372a4 */ /* 0x000fe4000f8e02ff */
[----:B------:R-:W-:Y:S01]  /*0550*/  UIMAD.WIDE.U32 UR12, UR4, UR26, URZ ;  /* 0x0000001a040c72a5 */ /* 0x000fe2000f8e00ff */
[----:B------:R-:W1:Y:S01]  /*0560*/  @P0 LDC.64 R4, c[0x0][0x3a0] ;  /* 0x0000e800ff040b82 */ /* 0x000e620000000a00 */
[----:B------:R-:W-:Y:S01]  /*0570*/  UIMAD UR19, UR4, UR27, UR19 ;  /* 0x0000001b041372a4 */ /* 0x000fe2000f8e0213 */
[----:B------:R-:W-:Y:S01]  /*0580*/  ISETP.LT.U32.AND P2, PT, R2, UR18, !P2 ;  /* 0x0000001202007c0c */ /* 0x000fe2000d741070 */
[----:B------:R-:W-:Y:S01]  /*0590*/  ULEA UR14, UP0, UR12, UR15, 0x7 ;  /* 0x0000000f0c0e7291 */ /* 0x000fe2000f8038ff */
[----:B------:R-:W-:Y:S01]  /*05a0*/  IMAD.WIDE.U32 R2, R33, UR26, R2 ;  /* 0x0000001a21027c25 */ /* 0x000fe2000f8e0002 */
[----:B------:R-:W-:Y:S02]  /*05b0*/  UIADD3 UR19, UPT, UPT, UR13, UR19, URZ ;  /* 0x000000130d137290 */ /* 0x000fe4000fffe0ff */
[----:B------:R-:W-:Y:S01]  /*05c0*/  USHF.L.U32 UR25, UR27, 0x1, URZ ;  /* 0x000000011b197899 */ /* 0x000fe200080006ff */
[----:B------:R-:W-:Y:S01]  /*05d0*/  IMAD.IADD R3, R3, 0x1, R18 ;  /* 0x0000000103037824 */ /* 0x000fe200078e0212 */
[----:B------:R-:W-:-:S02]  /*05e0*/  UIMAD.WIDE.U32 UR28, UR26, 0x2, URZ ;  /* 0x000000021a1c78a5 */ /* 0x000fc4000f8e00ff */
[----:B------:R-:W-:Y:S02]  /*05f0*/  USHF.L.U32 UR13, UR14, 0x2, URZ ;  /* 0x000000020e0d7899 */ /* 0x000fe400080006ff */
[----:B------:R-:W-:Y:S01]  /*0600*/  ULEA.HI.X UR15, UR12, UR24, UR19, 0x7, UP0 ;  /* 0x000000180c0f7291 */ /* 0x000fe200080f3c13 */
[----:B------:R-:W-:Y:S01]  /*0610*/  IMAD.U32 R7, RZ, RZ, UR25 ;  /* 0x00000019ff077e24 */ /* 0x000fe2000f8e00ff */
[----:B0-----:R-:W-:Y:S01]  /*0620*/  UIADD3 UR24, UP0, UPT, UR13, UR8, URZ ;  /* 0x000000080d187290 */ /* 0x001fe2000ff1e0ff */
[C---:B------:R-:W-:Y:S01]  /*0630*/  @P2 IADD3 R13, P1, PT, R2.reuse, UR28, RZ ;  /* 0x0000001c020d2c10 */ /* 0x040fe2000ff3e0ff */
[----:B------:R-:W-:Y:S01]  /*0640*/  USHF.L.U64.HI UR8, UR14, 0x2, UR15 ;  /* 0x000000020e087899 */ /* 0x000fe2000801020f */
[C---:B------:R-:W-:Y:S01]  /*0650*/  @P2 IMAD.SHL.U32 R8, R2.reuse, 0x4, RZ ;  /* 0x0000000402082824 */ /* 0x040fe200078e00ff */
[----:B------:R-:W-:Y:S01]  /*0660*/  UIADD3 UR25, UP1, UPT, UR13, UR10, URZ ;  /* 0x0000000a0d197290 */ /* 0x000fe2000ff3e0ff */
[----:B------:R-:W-:Y:S01]  /*0670*/  @P2 IADD3.X R6, PT, PT, R3, UR29, R7, P1, !PT ;  /* 0x0000001d03062c10 */ /* 0x000fe20008ffe407 */
[----:B------:R-:W0:Y:S01]  /*0680*/  LDCU.64 UR22, c[0x0][0x358] ;  /* 0x00006b00ff1677ac */ /* 0x000e220008000a00 */
[----:B------:R-:W-:Y:S01]  /*0690*/  @P2 SHF.L.U64.HI R15, R2, 0x2, R3 ;  /* 0x00000002020f2819 */ /* 0x000fe20000010203 */
[C---:B------:R-:W-:Y:S01]  /*06a0*/  @P2 IMAD.SHL.U32 R14, R13.reuse, 0x4, RZ ;  /* 0x000000040d0e2824 */ /* 0x040fe200078e00ff */
[----:B------:R-:W-:Y:S01]  /*06b0*/  @P2 SHF.L.U64.HI R13, R13, 0x2, R6 ;  /* 0x000000020d0d2819 */ /* 0x000fe20000010206 */
[----:B------:R-:W-:Y:S01]  /*06c0*/  UIADD3.X UR28, UPT, UPT, UR8, UR11, URZ, UP1, !UPT ;  /* 0x0000000b081c7290 */ /* 0x000fe20008ffe4ff */
[----:B------:R-:W-:Y:S01]  /*06d0*/  @P2 IADD3 R26, P1, PT, R8, UR25, RZ ;  /* 0x00000019081a2c10 */ /* 0x000fe2000ff3e0ff */
[----:B------:R-:W-:Y:S01]  /*06e0*/  IMAD.U32 R7, RZ, RZ, UR26 ;  /* 0x0000001aff077e24 */ /* 0x000fe2000f8e00ff */
[----:B------:R-:W-:Y:S01]  /*06f0*/  @P2 IADD3 R10, P3, PT, R14, UR25, RZ ;  /* 0x000000190e0a2c10 */ /* 0x000fe2000ff7e0ff */
[----:B------:R-:W-:-:S02]  /*0700*/  UIADD3.X UR13, UPT, UPT, UR8, UR9, URZ, UP0, !UPT ;  /* 0x00000009080d7290 */ /* 0x000fc400087fe4ff */
[----:B------:R-:W-:Y:S01]  /*0710*/  @P2 IADD3.X R27, PT, PT, R15, UR28, RZ, P1, !PT ;  /* 0x0000001c0f1b2c10 */ /* 0x000fe20008ffe4ff */
[----:B------:R-:W-:Y:S01]  /*0720*/  @P2 IMAD.WIDE.U32 R6, R7, 0x3, R2 ;  /* 0x0000000307062825 */ /* 0x000fe200078e0002 */
[----:B------:R-:W-:Y:S02]  /*0730*/  @P2 IADD3 R9, P1, PT, R2, UR26, RZ ;  /* 0x0000001a02092c10 */ /* 0x000fe4000ff3e0ff */
[----:B------:R-:W-:Y:S02]  /*0740*/  @P2 IADD3.X R11, PT, PT, R13, UR28, RZ, P3, !PT ;  /* 0x0000001c0d0b2c10 */ /* 0x000fe40009ffe4ff */
[----:B------:R-:W-:Y:S01]  /*0750*/  @P2 IADD3.X R12, PT, PT, R3, UR27, RZ, P1, !PT ;  /* 0x0000001b030c2c10 */ /* 0x000fe20008ffe4ff */
[----:B------:R-:W-:Y:S01]  /*0760*/  @P2 IMAD.SHL.U32 R3, R9, 0x4, RZ ;  /* 0x0000000409032824 */ /* 0x000fe200078e00ff */
[----:B------:R-:W-:Y:S02]  /*0770*/  @P2 IADD3 R8, P1, PT, R8, UR24, RZ ;  /* 0x0000001808082c10 */ /* 0x000fe4000ff3e0ff */
[----:B------:R-:W-:-:S02]  /*0780*/  CS2R R34, SRZ ;  /* 0x0000000000227805 */ /* 0x000fc4000001ff00 */
[----:B------:R-:W-:Y:S01]  /*0790*/  @P2 SHF.L.U64.HI R19, R9, 0x2, R12 ;  /* 0x0000000209132819 */ /* 0x000fe2000001020c */
[----:B0-----:R-:W2:Y:S01]  /*07a0*/  @P2 LDG.E R26, desc[UR22][R26.64] ;  /* 0x000000161a1a2981 */ /* 0x001ea2000c1e1900 */
[----:B------:R-:W-:Y:S02]  /*07b0*/  @P2 IADD3 R14, P3, PT, R14, UR24, RZ ;  /* 0x000000180e0e2c10 */ /* 0x000fe4000ff7e0ff */
[----:B------:R-:W-:Y:S01]  /*07c0*/  @P2 IADD3.X R9, PT, PT, R15, UR13, RZ, P1, !PT ;  /* 0x0000000d0f092c10 */ /* 0x000fe20008ffe4ff */
[----:B------:R0:W3:Y:S01]  /*07d0*/  @P2 LDG.E R2, desc[UR22][R10.64] ;  /* 0x000000160a022981 */ /* 0x0000e2000c1e1900 */
[----:B------:R-:W-:Y:S01]  /*07e0*/  @P2 IADD3 R12, P1, PT, R3, UR25, RZ ;  /* 0x00000019030c2c10 */ /* 0x000fe2000ff3e0ff */
[----:B------:R-:W-:Y:S01]  /*07f0*/  IMAD.MOV.U32 R28, RZ, RZ, RZ ;  /* 0x000000ffff1c7224 */ /* 0x000fe200078e00ff */
[----:B------:R-:W-:Y:S01]  /*0800*/  @P2 IADD3.X R15, PT, PT, R13, UR13, RZ, P3, !PT ;  /* 0x0000000d0d0f2c10 */ /* 0x000fe20009ffe4ff */
[----:B-1----:R-:W4:Y:S01]  /*0810*/  @P0 LDG.E R29, desc[UR22][R4.64] ;  /* 0x00000016041d0981 */ /* 0x002f22000c1e1900 */
[----:B------:R-:W-:Y:S01]  /*0820*/  @P2 IADD3.X R13, PT, PT, R19, UR28, RZ, P1, !PT ;  /* 0x0000001c130d2c10 */ /* 0x000fe20008ffe4ff */
[----:B------:R-:W-:-:S02]  /*0830*/  VOTEU.ANY UP0, P2 ;  /* 0x0000000000ff7886 */ /* 0x000fc40001000100 */
[----:B------:R-:W4:Y:S03]  /*0840*/  @P2 LDG.E R34, desc[UR22][R8.64] ;  /* 0x0000001608222981 */ /* 0x000f26000c1e1900 */
[----:B------:R-:W-:Y:S01]  /*0850*/  @UP0 UIMAD UR8, UR27, 0x3, URZ ;  /* 0x000000031b0808a4 */ /* 0x000fe2000f8e02ff */
[----:B------:R-:W4:Y:S04]  /*0860*/  @P2 LDG.E R28, desc[UR22][R14.64] ;  /* 0x000000160e1c2981 */ /* 0x000f28000c1e1900 */
[----:B------:R1:W4:Y:S01]  /*0870*/  @P2 LDG.E R5, desc[UR22][R12.64] ;  /* 0x000000160c052981 */ /* 0x000322000c1e1900 */
[----:B0-----:R-:W-:Y:S01]  /*0880*/  @P2 IADD3 R10, P1, PT, R3, UR24, RZ ;  /* 0x00000018030a2c10 */ /* 0x001fe2000ff3e0ff */
[----:B------:R-:W-:-:S02]  /*0890*/  @P2 VIADD R3, R7, UR8 ;  /* 0x0000000807032c36 */ /* 0x000fc40008000000 */
[C---:B------:R-:W-:Y:S01]  /*08a0*/  @P2 IMAD.SHL.U32 R7, R6.reuse, 0x4, RZ ;  /* 0x0000000406072824 */ /* 0x040fe200078e00ff */
[----:B------:R-:W-:Y:S01]  /*08b0*/  @P2 IADD3.X R11, PT, PT, R19, UR13, RZ, P1, !PT ;  /* 0x0000000d130b2c10 */ /* 0x000fe20008ffe4ff */
[----:B------:R-:W-:Y:S01]  /*08c0*/  IMAD.MOV.U32 R25, RZ, RZ, RZ ;  /* 0x000000ffff197224 */ /* 0x000fe200078e00ff */
[----:B------:R-:W-:Y:S02]  /*08d0*/  @P2 SHF.L.U64.HI R3, R6, 0x2, R3 ;  /* 0x0000000206032819 */ /* 0x000fe40000010203 */
[----:B------:R-:W-:-:S03]  /*08e0*/  @P2 IADD3 R20, P1, PT, R7, UR25, RZ ;  /* 0x0000001907142c10 */ /* 0x000fc6000ff3e0ff */
[----:B------:R-:W4:Y:S01]  /*08f0*/  @P2 LDG.E R25, desc[UR22][R10.64] ;  /* 0x000000160a192981 */ /* 0x000f22000c1e1900 */
[----:B------:R-:W-:Y:S01]  /*0900*/  @P2 IADD3.X R21, PT, PT, R3, UR28, RZ, P1, !PT ;  /* 0x0000001c03152c10 */ /* 0x000fe20008ffe4ff */
[----:B-1----:R-:W-:Y:S01]  /*0910*/  VIADD R12, R17, 0xffffffff ;  /* 0xffffffff110c7836 */ /* 0x002fe20000000000 */
[----:B------:R-:W-:-:S03]  /*0920*/  @P2 IADD3 R6, P1, PT, R7, UR24, RZ ;  /* 0x0000001807062c10 */ /* 0x000fc6000ff3e0ff */
[----:B------:R0:W4:Y:S01]  /*0930*/  @P2 LDG.E R24, desc[UR22][R20.64] ;  /* 0x0000001614182981 */ /* 0x000122000c1e1900 */
[----:B------:R-:W-:Y:S01]  /*0940*/  VIADD R8, R16, 0x1 ;  /* 0x0000000110087836 */ /* 0x000fe20000000000 */
[----:B------:R-:W-:Y:S01]  /*0950*/  @P2 IADD3.X R7, PT, PT, R3, UR13, RZ, P1, !PT ;  /* 0x0000000d03072c10 */ /* 0x000fe20008ffe4ff */
[----:B------:R-:W-:Y:S01]  /*0960*/  IMAD.MOV.U32 R22, RZ, RZ, RZ ;  /* 0x000000ffff167224 */ /* 0x000fe200078e00ff */
[----:B------:R-:W-:Y:S02]  /*0970*/  LOP3.LUT R12, R12, 0x1f, RZ, 0xc0, !PT ;  /* 0x0000001f0c0c7812 */ /* 0x000fe400078ec0ff */
[----:B------:R-:W-:-:S03]  /*0980*/  ISETP.GE.U32.AND P1, PT, R8, UR7, PT ;  /* 0x0000000708007c0c */ /* 0x000fc6000bf26070 */
[----:B------:R1:W4:Y:S01]  /*0990*/  @P2 LDG.E R22, desc[UR22][R6.64] ;  /* 0x0000001606162981 */ /* 0x000322000c1e1900 */
[----:B------:R-:W-:Y:S01]  /*09a0*/  ISETP.LT.U32.AND P1, PT, R12, UR18, !P1 ;  /* 0x000000120c007c0c */ /* 0x000fe2000cf21070 */
[----:B------:R-:W-:Y:S01]  /*09b0*/  VIADD R3, R17, 0xffffffff ;  /* 0xffffffff11037836 */ /* 0x000fe20000000000 */
[----:B------:R-:W-:Y:S02]  /*09c0*/  USHF.L.U32 UR21, UR26, 0x2, URZ ;  /* 0x000000021a157899 */ /* 0x000fe400080006ff */
[----:B------:R-:W-:Y:S01]  /*09d0*/  IMAD.U32 R9, RZ, RZ, UR26 ;  /* 0x0000001aff097e24 */ /* 0x000fe2000f8e00ff */
[----:B------:R-:W-:Y:S01]  /*09e0*/  USHF.L.U64.HI UR34, UR26, 0x2, UR27 ;  /* 0x000000021a227899 */ /* 0x000fe2000801021b */
[----:B0-----:R-:W-:Y:S01]  /*09f0*/  LOP3.LUT R20, R3, 0x1f, RZ, 0xc0, !PT ;  /* 0x0000001f03147812 */ /* 0x001fe200078ec0ff */
[----:B------:R-:W-:-:S06]  /*0a00*/  IMAD.U32 R3, RZ, RZ, UR26 ;  /* 0x0000001aff037e24 */ /* 0x000fcc000f8e00ff */
[----:B------:R-:W-:Y:S01]  /*0a10*/  @P1 IMAD.MOV.U32 R21, RZ, RZ, RZ ;  /* 0x000000ffff151224 */ /* 0x000fe200078e00ff */
[----:B------:R-:W-:Y:S01]  /*0a20*/  VOTEU.ANY UP0, P1 ;  /* 0x0000000000ff7886 */ /* 0x000fe20000800100 */
[--C-:B------:R-:W-:Y:S02]  /*0a30*/  @P1 IMAD.MOV.U32 R10, RZ, RZ, R20.reuse ;  /* 0x000000ffff0a1224 */ /* 0x100fe400078e0014 */
[----:B------:R-:W-:Y:S02]  /*0a40*/  @P1 IMAD.MOV.U32 R11, RZ, RZ, RZ ;  /* 0x000000ffff0b1224 */ /* 0x000fe400078e00ff */
[C---:B------:R-:W-:Y:S01]  /*0a50*/  @P1 IMAD.WIDE.U32 R20, R33.reuse, UR26, R20 ;  /* 0x0000001a21141c25 */ /* 0x040fe2000f8e0014 */
[----:B------:R-:W-:Y:S02]  /*0a60*/  @UP0 UIMAD UR9, UR27, 0x7, URZ ;  /* 0x000000071b0908a4 */ /* 0x000fe4000f8e02ff */
[----:B------:R-:W-:Y:S01]  /*0a70*/  @UP0 UIMAD UR8, UR27, 0x6, URZ ;  /* 0x000000061b0808a4 */ /* 0x000fe2000f8e02ff */
[----:B------:R-:W-:-:S04]  /*0a80*/  @P1 IMAD.WIDE.U32 R10, R33, UR26, R10 ;  /* 0x0000001a210a1c25 */ /* 0x000fc8000f8e000a */
[----:B------:R-:W-:Y:S02]  /*0a90*/  @P1 IMAD.MOV.U32 R13, RZ, RZ, RZ ;  /* 0x000000ffff0d1224 */ /* 0x000fe400078e00ff */
[C---:B------:R-:W-:Y:S02]  /*0aa0*/  @P1 IMAD.IADD R21, R18.reuse, 0x1, R21 ;  /* 0x0000000112151824 */ /* 0x040fe400078e0215 */
[--C-:B-1----:R-:W-:Y:S02]  /*0ab0*/  @P1 IMAD.MOV.U32 R6, RZ, RZ, R12.reuse ;  /* 0x000000ffff061224 */ /* 0x102fe400078e000c */
[----:B------:R-:W-:Y:S02]  /*0ac0*/  @P1 IMAD.IADD R11, R18, 0x1, R11 ;  /* 0x00000001120b1824 */ /* 0x000fe400078e020b */
[----:B------:R-:W-:-:S04]  /*0ad0*/  @P1 IMAD.WIDE.U32 R12, R33, UR26, R12 ;  /* 0x0000001a210c1c25 */ /* 0x000fc8000f8e000c */
[----:B------:R-:W-:Y:S01]  /*0ae0*/  @P1 IMAD.WIDE.U32 R20, R3, 0x7, R20 ;  /* 0x0000000703141825 */ /* 0x000fe200078e0014 */
[----:B------:R-:W-:-:S03]  /*0af0*/  @P1 IADD3 R3, P3, PT, R12, UR21, RZ ;  /* 0x000000150c031c10 */ /* 0x000fc6000ff7e0ff */
[----:B------:R-:W-:Y:S01]  /*0b00*/  @P1 IMAD.WIDE.U32 R10, R9, 0x6, R10 ;  /* 0x00000006090a1825 */ /* 0x000fe200078e000a */
[----:B------:R-:W-:-:S03]  /*0b10*/  @P1 IADD3.X R4, PT, PT, R18, UR34, R13, P3, !PT ;  /* 0x0000002212041c10 */ /* 0x000fc60009ffe40d */
[----:B------:R-:W-:Y:S02]  /*0b20*/  @P1 VIADD R9, R21, UR9 ;  /* 0x0000000915091c36 */ /* 0x000fe40008000000 */
[C---:B------:R-:W-:Y:S02]  /*0b30*/  @P1 IMAD.SHL.U32 R23, R20.reuse, 0x4, RZ ;  /* 0x0000000414171824 */ /* 0x040fe400078e00ff */
[----:B------:R-:W-:Y:S01]  /*0b40*/  @P1 IMAD.MOV.U32 R7, RZ, RZ, RZ ;  /* 0x000000ffff071224 */ /* 0x000fe200078e00ff */
[----:B------:R-:W-:Y:S01]  /*0b50*/  @P1 SHF.L.U64.HI R20, R20, 0x2, R9 ;  /* 0x0000000214141819 */ /* 0x000fe20000010209 */
[----:B------:R-:W-:Y:S01]  /*0b60*/  @P1 VIADD R11, R11, UR8 ;  /* 0x000000080b0b1c36 */ /* 0x000fe20008000000 */
[----:B------:R-:W-:Y:S01]  /*0b70*/  @P1 IADD3 R14, P3, PT, R23, UR25, RZ ;  /* 0x00000019170e1c10 */ /* 0x000fe2000ff7e0ff */
[----:B------:R-:W-:-:S03]  /*0b80*/  @P1 IMAD.WIDE.U32 R6, R33, UR26, R6 ;  /* 0x0000001a21061c25 */ /* 0x000fc6000f8e0006 */
[----:B------:R-:W-:Y:S01]  /*0b90*/  @P1 SHF.L.U64.HI R32, R10, 0x2, R11 ;  /* 0x000000020a201819 */ /* 0x000fe2000001020b */
[C---:B------:R-:W-:Y:S01]  /*0ba0*/  @P1 IMAD.SHL.U32 R27, R3.reuse, 0x4, RZ ;  /* 0x00000004031b1824 */ /* 0x040fe200078e00ff */
[----:B------:R-:W-:Y:S01]  /*0bb0*/  @P1 IADD3.X R15, PT, PT, R20, UR28, RZ, P3, !PT ;  /* 0x0000001c140f1c10 */ /* 0x000fe20009ffe4ff */
[----:B------:R-:W-:Y:S01]  /*0bc0*/  @P1 IMAD.IADD R7, R18, 0x1, R7 ;  /* 0x0000000112071824 */ /* 0x000fe200078e0207 */
[----:B------:R-:W-:Y:S01]  /*0bd0*/  @P1 SHF.L.U64.HI R3, R3, 0x2, R4 ;  /* 0x0000000203031819 */ /* 0x000fe20000010204 */
[----:B------:R-:W-:Y:S01]  /*0be0*/  @P1 IMAD.SHL.U32 R21, R10, 0x4, RZ ;  /* 0x000000040a151824 */ /* 0x000fe200078e00ff */
[----:B------:R-:W-:Y:S01]  /*0bf0*/  @P1 IADD3 R10, P3, PT, R27, UR25, RZ ;  /* 0x000000191b0a1c10 */ /* 0x000fe2000ff7e0ff */
[----:B------:R-:W-:Y:S01]  /*0c00*/  IMAD.U32 R11, RZ, RZ, UR26 ;  /* 0x0000001aff0b7e24 */ /* 0x000fe2000f8e00ff */
[----:B------:R-:W-:Y:S01]  /*0c10*/  @UP0 UIMAD UR8, UR27, 0x5, URZ ;  /* 0x000000051b0808a4 */ /* 0x000fe2000f8e02ff */
[----:B------:R0:W4:Y:S01]  /*0c20*/  @P1 LDG.E R9, desc[UR22][R14.64] ;  /* 0x000000160e091981 */ /* 0x000122000c1e1900 */
[----:B------:R-:W-:Y:S01]  /*0c30*/  @P1 IADD3 R12, P4, PT, R21, UR25, RZ ;  /* 0x00000019150c1c10 */ /* 0x000fe2000ff9e0ff */
[----:B------:R-:W-:Y:S01]  /*0c40*/  @P1 IMAD.WIDE.U32 R6, R11, 0x5, R6 ;  /* 0x000000050b061825 */ /* 0x000fe200078e0006 */
[----:B------:R-:W-:-:S02]  /*0c50*/  @P1 IADD3.X R11, PT, PT, R3, UR28, RZ, P3, !PT ;  /* 0x0000001c030b1c10 */ /* 0x000fc40009ffe4ff */
[----:B------:R-:W-:Y:S01]  /*0c60*/  @P1 IADD3.X R13, PT, PT, R32, UR28, RZ, P4, !PT ;  /* 0x0000001c200d1c10 */ /* 0x000fe2000a7fe4ff */
[----:B------:R-:W-:Y:S02]  /*0c70*/  @P1 VIADD R7, R7, UR8 ;  /* 0x0000000807071c36 */ /* 0x000fe40008000000 */
[----:B------:R1:W4:Y:S01]  /*0c80*/  @P1 LDG.E R19, desc[UR22][R10.64] ;  /* 0x000000160a131981 */ /* 0x000322000c1e1900 */
[C---:B0-----:R-:W-:Y:S02]  /*0c90*/  @P1 IMAD.SHL.U32 R14, R6.reuse, 0x4, RZ ;  /* 0x00000004060e1824 */ /* 0x041fe400078e00ff */
[----:B------:R-:W-:Y:S01]  /*0ca0*/  @P1 SHF.L.U64.HI R15, R6, 0x2, R7 ;  /* 0x00000002060f1819 */ /* 0x000fe20000010207 */
[----:B------:R0:W4:Y:S01]  /*0cb0*/  @P1 LDG.E R4, desc[UR22][R12.64] ;  /* 0x000000160c041981 */ /* 0x000122000c1e1900 */
[----:B------:R-:W-:Y:S01]  /*0cc0*/  LOP3.LUT R30, R17, 0x1f, RZ, 0xc0, !PT ;  /* 0x0000001f111e7812 */ /* 0x000fe200078ec0ff */
[----:B------:R-:W0:Y:S01]  /*0cd0*/  LDCU.128 UR8, c[0x0][0x390] ;  /* 0x00007200ff0877ac */ /* 0x000e220008000c00 */
[----:B-1----:R-:W-:Y:S01]  /*0ce0*/  @P1 IADD3 R10, P3, PT, R27, UR24, RZ ;  /* 0x000000181b0a1c10 */ /* 0x002fe2000ff7e0ff */
[----:B------:R-:W-:-:S03]  /*0cf0*/  IMAD.MOV.U32 R27, RZ, RZ, RZ ;  /* 0x000000ffff1b7224 */ /* 0x000fc600078e00ff */
[----:B------:R-:W-:Y:S02]  /*0d00*/  @P1 IADD3.X R11, PT, PT, R3, UR13, RZ, P3, !PT ;  /* 0x0000000d030b1c10 */ /* 0x000fe40009ffe4ff */
[----:B------:R-:W-:-:S03]  /*0d10*/  @P1 IADD3 R6, P3, PT, R14, UR25, RZ ;  /* 0x000000190e061c10 */ /* 0x000fc6000ff7e0ff */
[----:B------:R-:W4:Y:S01]  /*0d20*/  @P1 LDG.E R27, desc[UR22][R10.64] ;  /* 0x000000160a1b1981 */ /* 0x000f22000c1e1900 */
[----:B------:R-:W-:-:S05]  /*0d30*/  @P1 IADD3.X R7, PT, PT, R15, UR28, RZ, P3, !PT ;  /* 0x0000001c0f071c10 */ /* 0x000fca0009ffe4ff */
[----:B------:R1:W4:Y:S01]  /*0d40*/  @P1 LDG.E R3, desc[UR22][R6.64] ;  /* 0x0000001606031981 */ /* 0x000322000c1e1900 */
[----:B------:R-:W-:-:S04]  /*0d50*/  ISETP.GE.U32.AND P3, PT, R16, UR7, PT ;  /* 0x0000000710007c0c */ /* 0x000fc8000bf66070 */
[----:B------:R-:W-:Y:S01]  /*0d60*/  ISETP.GE.U32.OR P3, PT, R30, UR18, P3 ;  /* 0x000000121e007c0c */ /* 0x000fe20009f66470 */
[----:B------:R-:W-:Y:S02]  /*0d70*/  IMAD.MOV.U32 R31, RZ, RZ, RZ ;  /* 0x000000ffff1f7224 */ /* 0x000fe400078e00ff */
[----:B------:R-:W-:-:S04]  /*0d80*/  IMAD.WIDE.U32 R30, R33, UR26, R30 ;  /* 0x0000001a211e7c25 */ /* 0x000fc8000f8e001e */
[----:B0-----:R-:W-:Y:S02]  /*0d90*/  IMAD.IADD R13, R31, 0x1, R18 ;  /* 0x000000011f0d7824 */ /* 0x001fe400078e0212 */
[----:B------:R-:W-:-:S04]  /*0da0*/  IMAD.U32 R31, RZ, RZ, UR26 ;  /* 0x0000001aff1f7e24 */ /* 0x000fc8000f8e00ff */
[----:B------:R-:W-:Y:S01]  /*0db0*/  @!P3 IMAD.MOV.U32 R12, RZ, RZ, R30 ;  /* 0x000000ffff0cb224 */ /* 0x000fe200078e001e */
[----:B------:R-:W-:Y:S01]  /*0dc0*/  UIADD3 UR29, UP0, UPT, UR14, UR8, URZ ;  /* 0x000000080e1d7290 */ /* 0x000fe2000ff1e0ff */
[----:B------:R-:W-:Y:S01]  /*0dd0*/  IMAD.U32 R16, RZ, RZ, UR27 ;  /* 0x0000001bff107e24 */ /* 0x000fe2000f8e00ff */
[----:B------:R-:W-:Y:S01]  /*0de0*/  @P1 IADD3 R14, P4, PT, R14, UR24, RZ ;  /* 0x000000180e0e1c10 */ /* 0x000fe2000ff9e0ff */
[----:B-1----:R-:W-:Y:S01]  /*0df0*/  @!P3 IMAD.WIDE.U32 R6, R31, 0x3, R12 ;  /* 0x000000031f06b825 */ /* 0x002fe200078e000c */
[----:B------:R-:W-:-:S03]  /*0e00*/  UIADD3.X UR30, UPT, UPT, UR15, UR9, URZ, UP0, !UPT ;  /* 0x000000090f1e7290 */ /* 0x000fc600087fe4ff */
[----:B------:R-:W-:Y:S01]  /*0e10*/  @!P3 IMAD R11, R16, 0x3, RZ ;  /* 0x00000003100bb824 */ /* 0x000fe200078e02ff */
[----:B------:R-:W-:Y:S01]  /*0e20*/  @!P3 IADD3 R10, P5, PT, R6, UR29, RZ ;  /* 0x0000001d060abc10 */ /* 0x000fe2000ffbe0ff */
[----:B------:R-:W-:Y:S01]  /*0e30*/  IMAD.MOV.U32 R16, RZ, RZ, RZ ;  /* 0x000000ffff107224 */ /* 0x000fe200078e00ff */
[----:B------:R-:W-:Y:S02]  /*0e40*/  @P1 IADD3.X R15, PT, PT, R15, UR13, RZ, P4, !PT ;  /* 0x0000000d0f0f1c10 */ /* 0x000fe4000a7fe4ff */
[----:B------:R-:W-:Y:S02]  /*0e50*/  @P1 IADD3 R6, P4, PT, R23, UR24, RZ ;  /* 0x0000001817061c10 */ /* 0x000fe4000ff9e0ff */
[----:B------:R-:W-:Y:S01]  /*0e60*/  @!P3 IADD3.X R11, PT, PT, R7, UR30, R11, P5, !PT ;  /* 0x0000001e070bbc10 */ /* 0x000fe2000affe40b */
[----:B------:R0:W4:Y:S01]  /*0e70*/  @P1 LDG.E R16, desc[UR22][R14.64] ;  /* 0x000000160e101981 */ /* 0x000122000c1e1900 */
[----:B------:R-:W-:Y:S01]  /*0e80*/  @P1 IADD3.X R7, PT, PT, R20, UR13, RZ, P4, !PT ;  /* 0x0000000d14071c10 */ /* 0x000fe2000a7fe4ff */
[----:B------:R-:W-:-:S04]  /*0e90*/  IMAD.MOV.U32 R23, RZ, RZ, RZ ;  /* 0x000000ffff177224 */ /* 0x000fc800078e00ff */
[----:B------:R1:W4:Y:S01]  /*0ea0*/  @P1 LDG.E R35, desc[UR22][R6.64] ;  /* 0x0000001606231981 */ /* 0x000322000c1e1900 */
[----:B0-----:R-:W-:-:S04]  /*0eb0*/  @P1 IADD3 R14, P4, PT, R21, UR24, RZ ;  /* 0x00000018150e1c10 */ /* 0x001fc8000ff9e0ff */
[----:B------:R-:W-:-:S05]  /*0ec0*/  @P1 IADD3.X R15, PT, PT, R32, UR13, RZ, P4, !PT ;  /* 0x0000000d200f1c10 */ /* 0x000fca000a7fe4ff */
[----:B------:R0:W4:Y:S01]  /*0ed0*/  @P1 LDG.E R23, desc[UR22][R14.64] ;  /* 0x000000160e171981 */ /* 0x000122000c1e1900 */
[----:B-1----:R-:W-:Y:S01]  /*0ee0*/  IMAD.MOV.U32 R6, RZ, RZ, RZ ;  /* 0x000000ffff067224 */ /* 0x002fe200078e00ff */
[----:B------:R-:W-:Y:S01]  /*0ef0*/  UMOV UR33, 0x3f800000 ;  /* 0x3f80000000217882 */ /* 0x000fe20000000000 */
[----:B------:R-:W-:Y:S02]  /*0f00*/  IMAD.U32 R12, RZ, RZ, UR26 ;  /* 0x0000001aff0c7e24 */ /* 0x000fe4000f8e00ff */
[----:B------:R-:W-:Y:S02]  /*0f10*/  IMAD.U32 R7, RZ, RZ, UR27 ;  /* 0x0000001bff077e24 */ /* 0x000fe4000f8e00ff */
[----:B0-----:R-:W-:Y:S02]  /*0f20*/  IMAD.MOV.U32 R14, RZ, RZ, RZ ;  /* 0x000000ffff0e7224 */ /* 0x001fe400078e00ff */
[----:B------:R-:W-:Y:S02]  /*0f30*/  IMAD.U32 R20, RZ, RZ, UR21 ;  /* 0x00000015ff147e24 */ /* 0x000fe4000f8e00ff */
[----:B------:R-:W-:-:S02]  /*0f40*/  IMAD.U32 R21, RZ, RZ, UR34 ;  /* 0x00000022ff157e24 */ /* 0x000fc4000f8e00ff */
[----:B------:R-:W-:-:S04]  /*0f50*/  IMAD.WIDE.U32 R20, R33, UR26, R20 ;  /* 0x0000001a21147c25 */ /* 0x000fc8000f8e0014 */
[----:B------:R-:W-:Y:S01]  /*0f60*/  IMAD.IADD R18, R18, 0x1, R21 ;  /* 0x0000000112127824 */ /* 0x000fe200078e0215 */
[----:B--2---:R-:W-:Y:S02]  /*0f70*/  @P2 FSET.BF.GT.AND R6, R26, RZ, PT ;  /* 0x000000ff1a06220a */ /* 0x004fe40003804000 */
[----:B---3--:R-:W-:Y:S02]  /*0f80*/  @P2 FSET.BF.GT.AND R14, R2, RZ, PT ;  /* 0x000000ff020e220a */ /* 0x008fe40003804000 */
[----:B------:R-:W-:Y:S02]  /*0f90*/  SHF.R.U32.HI R2, RZ, 0x5, R0 ;  /* 0x00000005ff027819 */ /* 0x000fe40000011600 */
[----:B----4-:R-:W-:Y:S01]  /*0fa0*/  @P0 R2UR UR33, R29 ;  /* 0x000000001d2102ca */ /* 0x010fe200000e0000 */
[----:B------:R-:W-:Y:S01]  /*0fb0*/  IMAD.U32 R29, RZ, RZ, UR29 ;  /* 0x0000001dff1d7e24 */ /* 0x000fe2000f8e00ff */
[----:B------:R-:W-:Y:S01]  /*0fc0*/  @!P3 LEA R15, P0, R31, R30, 0x1 ;  /* 0x0000001e1f0fb211 */ /* 0x000fe200078008ff */
[----:B------:R-:W-:Y:S01]  /*0fd0*/  FMUL R34, R6, R34 ;  /* 0x0000002206227220 */ /* 0x000fe20000400000 */
[----:B------:R-:W-:-:S02]  /*0fe0*/  IMAD.SHL.U32 R6, R2, 0x4, RZ ;  /* 0x0000000402067824 */ /* 0x000fc400078e00ff */
[----:B------:R-:W-:Y:S01]  /*0ff0*/  @!P3 LEA.HI.X R7, R12, R13, R7, 0x1, P0 ;  /* 0x0000000d0c07b211 */ /* 0x000fe200000f0c07 */
[----:B------:R-:W-:Y:S01]  /*1000*/  IMAD.MOV.U32 R26, RZ, RZ, RZ ;  /* 0x000000ffff1a7224 */ /* 0x000fe200078e00ff */
[----:B------:R-:W-:Y:S01]  /*1010*/  @!P3 IADD3 R12, P5, P4, R29, UR26, R30 ;  /* 0x0000001a1d0cbc10 */ /* 0x000fe2000fcbe01e */
[----:B------:R-:W-:Y:S01]  /*1020*/  FMUL R28, R14, R28 ;  /* 0x0000001c0e1c7220 */ /* 0x000fe20000400000 */
[----:B------:R-:W-:Y:S01]  /*1030*/  @!P3 IADD3 R30, P0, PT, R30, UR29, RZ ;  /* 0x0000001d1e1ebc10 */ /* 0x000fe2000ff1e0ff */
[----:B------:R-:W-:Y:S01]  /*1040*/  VIADD R14, R17, 0x1e ;  /* 0x0000001e110e7836 */ /* 0x000fe20000000000 */
[----:B------:R-:W-:Y:S01]  /*1050*/  @P2 FSET.BF.GT.AND R26, R5, RZ, PT ;  /* 0x000000ff051a220a */ /* 0x000fe20003804000 */
[----:B------:R-:W-:Y:S01]  /*1060*/  VIADD R5, R6, 0x2 ;  /* 0x0000000206057836 */ /* 0x000fe20000000000 */
[----:B------:R-:W-:Y:S02]  /*1070*/  @!P3 IADD3.X R31, PT, PT, R13, UR30, RZ, P0, !PT ;  /* 0x0000001e0d1fbc10 */ /* 0x000fe400087fe4ff */
[----:B------:R-:W-:-:S02]  /*1080*/  LOP3.LUT R14, R14, 0x1f, RZ, 0xc0, !PT ;  /* 0x0000001f0e0e7812 */ /* 0x000fc400078ec0ff */
[----:B------:R-:W-:-:S04]  /*1090*/  ISETP.GE.U32.AND P0, PT, R5, UR7, PT ;  /* 0x0000000705007c0c */ /* 0x000fc8000bf06070 */
[----:B------:R-:W-:Y:S01]  /*10a0*/  ISETP.LT.U32.AND P0, PT, R14, UR18, !P0 ;  /* 0x000000120e007c0c */ /* 0x000fe2000c701070 */
[----:B------:R-:W-:Y:S02]  /*10b0*/  VIADD R17, R17, 0x1e ;  /* 0x0000001e11117836 */ /* 0x000fe40000000000 */
[----:B------:R-:W-:Y:S01]  /*10c0*/  FMUL R32, R34, UR33 ;  /* 0x0000002122207c20 */ /* 0x000fe20008400000 */
[----:B------:R-:W-:Y:S01]  /*10d0*/  FMUL R25, R26, R25 ;  /* 0x000000191a197220 */ /* 0x000fe20000400000 */
[----:B------:R-:W-:Y:S01]  /*10e0*/  IMAD.U32 R29, RZ, RZ, UR30 ;  /* 0x0000001eff1d7e24 */ /* 0x000fe2000f8e00ff */
[----:B------:R-:W-:Y:S02]  /*10f0*/  LOP3.LUT R17, R17, 0x1f, RZ, 0xc0, !PT ;  /* 0x0000001f11117812 */ /* 0x000fe400078ec0ff */
[----:B------:R-:W-:Y:S01]  /*1100*/  FMUL R33, R25, UR33 ;  /* 0x0000002119217c20 */ /* 0x000fe20008400000 */
[----:B------:R-:W-:Y:S01]  /*1110*/  F2FP.SATFINITE.E4M3.F32.PACK_AB_MERGE_C R32, RZ, R32, RZ ;  /* 0x00000020ff20723e */ /* 0x000fe200048070ff */
[----:B------:R-:W-:Y:S01]  /*1120*/  IMAD.MOV.U32 R5, RZ, RZ, RZ ;  /* 0x000000ffff057224 */ /* 0x000fe200078e00ff */
[----:B------:R-:W-:-:S02]  /*1130*/  @P2 FSET.BF.GT.AND R5, R24, RZ, PT ;  /* 0x000000ff1805220a */ /* 0x000fc40003804000 */
[-C--:B------:R-:W-:Y:S01]  /*1140*/  @P0 IADD3 R36, P2, PT, R17, R20.reuse, RZ ;  /* 0x0000001411240210 */ /* 0x080fe20007f5e0ff */
[----:B------:R-:W-:Y:S01]  /*1150*/  VOTEU.ANY UP0, P0 ;  /* 0x0000000000ff7886 */ /* 0x000fe20000000100 */
[----:B------:R-:W-:Y:S01]  /*1160*/  @!P3 IADD3.X R13, PT, PT, R29, UR27, R13, P5, P4 ;  /* 0x0000001b1d0dbc10 */ /* 0x000fe2000afe840d */
[----:B------:R0:W-:Y:S01]  /*1170*/  @!P3 STG.E.U8 desc[UR22][R30.64], R32 ;  /* 0x000000201e00b986 */ /* 0x0001e2000c101116 */
[----:B------:R-:W-:Y:S01]  /*1180*/  F2FP.SATFINITE.E4M3.F32.PACK_AB_MERGE_C R33, RZ, R33, RZ ;  /* 0x00000021ff21723e */ /* 0x000fe200048070ff */
[----:B------:R-:W-:Y:S02]  /*1190*/  @P0 IMAD.X R37, RZ, RZ, R18, P2 ;  /* 0x000000ffff250224 */ /* 0x000fe400010e0612 */
[----:B------:R-:W-:Y:S01]  /*11a0*/  FMUL R26, R28, UR33 ;  /* 0x000000211c1a7c20 */ /* 0x000fe20008400000 */
[----:B------:R-:W-:Y:S01]  /*11b0*/  @UP0 UIMAD UR8, UR27, 0x5, URZ ;  /* 0x000000051b0808a4 */ /* 0x000fe2000f8e02ff */
[----:B------:R1:W-:Y:S01]  /*11c0*/  @!P3 STG.E.U8 desc[UR22][R12.64], R33 ;  /* 0x000000210c00b986 */ /* 0x0003e2000c101116 */
[----:B0-----:R-:W-:Y:S01]  /*11d0*/  @P0 IADD3 R30, P4, PT, R17, R20, RZ ;  /* 0x00000014111e0210 */ /* 0x001fe20007f9e0ff */
[----:B------:R-:W-:-:S02]  /*11e0*/  IMAD.U32 R17, RZ, RZ, UR26 ;  /* 0x0000001aff117e24 */ /* 0x000fc4000f8e00ff */
[----:B------:R-:W-:Y:S02]  /*11f0*/  IMAD.U32 R29, RZ, RZ, UR26 ;  /* 0x0000001aff1d7e24 */ /* 0x000fe4000f8e00ff */
[----:B------:R-:W-:Y:S01]  /*1200*/  @P0 IMAD.WIDE.U32 R36, R17, 0x5, R36 ;  /* 0x0000000511240825 */ /* 0x000fe200078e0024 */
[----:B-1----:R-:W-:Y:S01]  /*1210*/  @!P3 IADD3 R12, P2, PT, R15, UR29, RZ ;  /* 0x0000001d0f0cbc10 */ /* 0x002fe2000ff5e0ff */
[----:B------:R-:W-:Y:S02]  /*1220*/  @UP0 UIMAD UR9, UR27, 0x6, URZ ;  /* 0x000000061b0908a4 */ /* 0x000fe4000f8e02ff */
[----:B------:R-:W-:Y:S01]  /*1230*/  @P0 IMAD.X R31, RZ, RZ, R18, P4 ;  /* 0x000000ffff1f0224 */ /* 0x000fe200020e0612 */
[----:B------:R-:W-:Y:S01]  /*1240*/  @!P3 IADD3.X R13, PT, PT, R7, UR30, RZ, P2, !PT ;  /* 0x0000001e070dbc10 */ /* 0x000fe200097fe4ff */
[----:B------:R-:W-:Y:S01]  /*1250*/  @P0 VIADD R7, R37, UR8 ;  /* 0x0000000825070c36 */ /* 0x000fe20008000000 */
[----:B------:R-:W-:Y:S01]  /*1260*/  F2FP.SATFINITE.E4M3.F32.PACK_AB_MERGE_C R26, RZ, R26, RZ ;  /* 0x0000001aff1a723e */ /* 0x000fe200048070ff */
[----:B------:R-:W-:-:S04]  /*1270*/  @P0 IMAD.WIDE.U32 R30, R29, 0x6, R30 ;  /* 0x000000061d1e0825 */ /* 0x000fc800078e001e */
[----:B------:R-:W-:Y:S01]  /*1280*/  FMUL R22, R5, R22 ;  /* 0x0000001605167220 */ /* 0x000fe20000400000 */
[----:B------:R0:W-:Y:S01]  /*1290*/  @!P3 STG.E.U8 desc[UR22][R12.64], R26 ;  /* 0x0000001a0c00b986 */ /* 0x0001e2000c101116 */
[----:B------:R-:W-:Y:S02]  /*12a0*/  @P0 VIADD R5, R31, UR9 ;  /* 0x000000091f050c36 */ /* 0x000fe40008000000 */
[----:B------:R-:W-:Y:S01]  /*12b0*/  FMUL R24, R22, UR33 ;  /* 0x0000002116187c20 */ /* 0x000fe20008400000 */
[----:B------:R-:W-:-:S04]  /*12c0*/  @P0 IMAD.SHL.U32 R17, R30, 0x4, RZ ;  /* 0x000000041e110824 */ /* 0x000fc800078e00ff */
[----:B------:R-:W-:Y:S02]  /*12d0*/  F2FP.SATFINITE.E4M3.F32.PACK_AB_MERGE_C R24, RZ, R24, RZ ;  /* 0x00000018ff18723e */ /* 0x000fe400048070ff */
[C---:B0-----:R-:W-:Y:S01]  /*12e0*/  @P0 SHF.L.U64.HI R12, R36.reuse, 0x2, R7 ;  /* 0x00000002240c0819 */ /* 0x041fe20000010207 */
[----:B------:R-:W-:Y:S01]  /*12f0*/  @P0 IMAD.SHL.U32 R36, R36, 0x4, RZ ;  /* 0x0000000424240824 */ /* 0x000fe200078e00ff */
[----:B------:R-:W-:-:S04]  /*1300*/  @P0 SHF.L.U64.HI R13, R30, 0x2, R5 ;  /* 0x000000021e0d0819 */ /* 0x000fc80000010205 */
[----:B------:R-:W-:Y:S01]  /*1310*/  @P0 IADD3 R30, P2, PT, R36, UR24, RZ ;  /* 0x00000018241e0c10 */ /* 0x000fe2000ff5e0ff */
[----:B------:R0:W-:Y:S03]  /*1320*/  @!P3 STG.E.U8 desc[UR22][R10.64], R24 ;  /* 0x000000180a00b986 */ /* 0x0001e6000c101116 */
[----:B------:R-:W-:Y:S01]  /*1330*/  @P0 IADD3.X R31, PT, PT, R12, UR13, RZ, P2, !PT ;  /* 0x0000000d0c1f0c10 */ /* 0x000fe200097fe4ff */
[----:B------:R-:W-:Y:S01]  /*1340*/  IMAD.MOV.U32 R5, RZ, RZ, RZ ;  /* 0x000000ffff057224 */ /* 0x000fe200078e00ff */
[----:B------:R-:W-:Y:S02]  /*1350*/  @P0 IADD3 R15, PT, PT, R0, 0x1e, -R6 ;  /* 0x0000001e000f0810 */ /* 0x000fe40007ffe806 */
[----:B0-----:R-:W-:Y:S02]  /*1360*/  @P0 IADD3 R10, P2, PT, R17, UR24, RZ ;  /* 0x00000018110a0c10 */ /* 0x001fe4000ff5e0ff */
[----:B------:R-:W-:-:S02]  /*1370*/  @P0 LOP3.LUT R15, R15, 0x1f, RZ, 0xc0, !PT ;  /* 0x0000001f0f0f0812 */ /* 0x000fc400078ec0ff */
[----:B------:R-:W-:-:S05]  /*1380*/  @P0 IADD3.X R11, PT, PT, R13, UR13, RZ, P2, !PT ;  /* 0x0000000d0d0b0c10 */ /* 0x000fca00097fe4ff */
[----:B------:R0:W5:Y:S01]  /*1390*/  @P0 LDG.E R5, desc[UR22][R10.64] ;  /* 0x000000160a050981 */ /* 0x000162000c1e1900 */
[----:B------:R-:W-:Y:S01]  /*13a0*/  @UP0 UIMAD UR8, UR27, 0x7, URZ ;  /* 0x000000071b0808a4 */ /* 0x000fe2000f8e02ff */
[----:B0-----:R-:W-:Y:S01]  /*13b0*/  @P0 IADD3 R10, P2, PT, R15, R20, RZ ;  /* 0x000000140f0a0210 */ /* 0x001fe20007f5e0ff */
[----:B------:R-:W-:-:S04]  /*13c0*/  IMAD.U32 R15, RZ, RZ, UR26 ;  /* 0x0000001aff0f7e24 */ /* 0x000fc8000f8e00ff */
[----:B------:R-:W-:Y:S02]  /*13d0*/  @P0 IMAD.X R11, RZ, RZ, R18, P2 ;  /* 0x000000ffff0b0224 */ /* 0x000fe400010e0612 */
[----:B------:R-:W-:-:S04]  /*13e0*/  @P0 IMAD.WIDE.U32 R10, R15, 0x7, R10 ;  /* 0x000000070f0a0825 */ /* 0x000fc800078e000a */
[----:B------:R-:W-:Y:S01]  /*13f0*/  @P0 VIADD R15, R11, UR8 ;  /* 0x000000080b0f0c36 */ /* 0x000fe20008000000 */
[----:B------:R-:W-:Y:S01]  /*1400*/  ISETP.GE.U32.AND P2, PT, R8, UR7, PT ;  /* 0x0000000708007c0c */ /* 0x000fe2000bf46070 */
[----:B------:R-:W-:-:S03]  /*1410*/  IMAD.MOV.U32 R7, RZ, RZ, RZ ;  /* 0x000000ffff077224 */ /* 0x000fc600078e00ff */
[C---:B------:R-:W-:Y:S01]  /*1420*/  @P0 SHF.L.U64.HI R8, R10.reuse, 0x2, R15 ;  /* 0x000000020a080819 */ /* 0x040fe2000001020f */
[----:B------:R-:W-:Y:S02]  /*1430*/  @P0 IMAD.SHL.U32 R15, R10, 0x4, RZ ;  /* 0x000000040a0f0824 */ /* 0x000fe400078e00ff */
[----:B------:R-:W-:Y:S01]  /*1440*/  FADD R10, RZ, R34 ;  /* 0x00000022ff0a7221 */ /* 0x000fe20000000000 */
[----:B------:R0:W5:Y:S03]  /*1450*/  @P0 LDG.E R7, desc[UR22][R30.64] ;  /* 0x000000161e070981 */ /* 0x000166000c1e1900 */
[----:B------:R-:W-:Y:S01]  /*1460*/  FADD R29, R25, R10 ;  /* 0x0000000a191d7221 */ /* 0x000fe20000000000 */
[----:B------:R-:W-:Y:S02]  /*1470*/  @P0 IADD3 R10, P3, PT, R15, UR24, RZ ;  /* 0x000000180f0a0c10 */ /* 0x000fe4000ff7e0ff */
[----:B------:R-:W-:Y:S01]  /*1480*/  FMNMX3 R34, |R34|, RZ, |R25|, !PT ;  /* 0x000000ff22227276 */ /* 0x000fe20007800619 */
[----:B------:R-:W-:Y:S01]  /*1490*/  IMAD.MOV.U32 R25, RZ, RZ, RZ ;  /* 0x000000ffff197224 */ /* 0x000fe200078e00ff */
[----:B------:R-:W-:Y:S01]  /*14a0*/  @P0 IADD3.X R11, PT, PT, R8, UR13, RZ, P3, !PT ;  /* 0x0000000d080b0c10 */ /* 0x000fe20009ffe4ff */
[----:B0-----:R-:W-:Y:S01]  /*14b0*/  IMAD.MOV.U32 R30, RZ, RZ, RZ ;  /* 0x000000ffff1e7224 */ /* 0x001fe200078e00ff */
[----:B------:R-:W-:-:S02]  /*14c0*/  @P1 FSET.BF.GT.AND R30, R19, RZ, PT ;  /* 0x000000ff131e120a */ /* 0x000fc40003804000 */
[----:B------:R-:W-:Y:S01]  /*14d0*/  @P1 FSET.BF.GT.AND R25, R9, RZ, PT ;  /* 0x000000ff0919120a */ /* 0x000fe20003804000 */
[----:B------:R-:W-:Y:S01]  /*14e0*/  IMAD.MOV.U32 R9, RZ, RZ, RZ ;  /* 0x000000ffff097224 */ /* 0x000fe200078e00ff */
[----:B------:R-:W-:Y:S01]  /*14f0*/  @P0 IADD3 R19, P3, P4, R20, UR21, R14 ;  /* 0x0000001514130c10 */ /* 0x000fe2000fc7e00e */
[----:B------:R-:W-:Y:S01]  /*1500*/  FMUL R27, R30, R27 ;  /* 0x0000001b1e1b7220 */ /* 0x000fe20000400000 */
[----:B------:R-:W-:Y:S01]  /*1510*/  @P1 FSET.BF.GT.AND R9, R4, RZ, PT ;  /* 0x000000ff0409120a */ /* 0x000fe20003804000 */
[----:B------:R-:W-:Y:S02]  /*1520*/  IMAD.MOV.U32 R4, RZ, RZ, RZ ;  /* 0x000000ffff047224 */ /* 0x000fe400078e00ff */
[----:B------:R-:W-:Y:S01]  /*1530*/  IMAD.MOV.U32 R30, RZ, RZ, RZ ;  /* 0x000000ffff1e7224 */ /* 0x000fe200078e00ff */
[----:B------:R-:W-:Y:S01]  /*1540*/  @P1 FSET.BF.GT.AND R30, R3, RZ, PT ;  /* 0x000000ff031e120a */ /* 0x000fe20003804000 */
[C---:B------:R-:W-:Y:S01]  /*1550*/  @P0 IMAD.SHL.U32 R14, R19.reuse, 0x4, RZ ;  /* 0x00000004130e0824 */ /* 0x040fe200078e00ff */
[----:B------:R-:W-:Y:S01]  /*1560*/  @P0 IADD3.X R3, PT, PT, R18, UR34, RZ, P3, P4 ;  /* 0x0000002212030c10 */ /* 0x000fe20009fe84ff */
[----:B------:R0:W5:Y:S03]  /*1570*/  @P0 LDG.E R4, desc[UR22][R10.64] ;  /* 0x000000160a040981 */ /* 0x000166000c1e1900 */
[----:B------:R-:W-:-:S02]  /*1580*/  @P0 SHF.L.U64.HI R3, R19, 0x2, R3 ;  /* 0x0000000213030819 */ /* 0x000fc40000010203 */
[----:B0-----:R-:W-:Y:S02]  /*1590*/  @P0 IADD3 R10, P1, PT, R14, UR25, RZ ;  /* 0x000000190e0a0c10 */ /* 0x001fe4000ff3e0ff */
[----:B------:R-:W-:Y:S02]  /*15a0*/  LOP3.LUT R19, RZ, R6, RZ, 0x33, !PT ;  /* 0x00000006ff137212 */ /* 0x000fe400078e33ff */
[----:B------:R-:W-:Y:S02]  /*15b0*/  @P0 IADD3.X R11, PT, PT, R3, UR28, RZ, P1, !PT ;  /* 0x0000001c030b0c10 */ /* 0x000fe40008ffe4ff */
[----:B------:R-:W-:-:S03]  /*15c0*/  @P0 IADD3 R36, P1, PT, R36, UR25, RZ ;  /* 0x0000001924240c10 */ /* 0x000fc6000ff3e0ff */
[----:B------:R0:W5:Y:S01]  /*15d0*/  @P0 LDG.E R31, desc[UR22][R10.64] ;  /* 0x000000160a1f0981 */ /* 0x000162000c1e1900 */
[----:B------:R-:W-:-:S05]  /*15e0*/  @P0 IADD3.X R37, PT, PT, R12, UR28, RZ, P1, !PT ;  /* 0x0000001c0c250c10 */ /* 0x000fca0008ffe4ff */
[----:B------:R1:W5:Y:S01]  /*15f0*/  @P0 LDG.E R12, desc[UR22][R36.64] ;  /* 0x00000016240c0981 */ /* 0x000362000c1e1900 */
[----:B0-----:R-:W-:Y:S01]  /*1600*/  @P0 IADD3 R10, P1, PT, R14, UR24, RZ ;  /* 0x000000180e0a0c10 */ /* 0x001fe2000ff3e0ff */
[----:B------:R-:W-:-:S03]  /*1610*/  IMAD.IADD R14, R19, 0x1, R0 ;  /* 0x00000001130e7824 */ /* 0x000fc600078e0200 */
[----:B------:R-:W-:Y:S01]  /*1620*/  @P0 IADD3.X R11, PT, PT, R3, UR13, RZ, P1, !PT ;  /* 0x0000000d030b0c10 */ /* 0x000fe20008ffe4ff */
[----:B------:R-:W-:Y:S01]  /*1630*/  IMAD.MOV.U32 R3, RZ, RZ, RZ ;  /* 0x000000ffff037224 */ /* 0x000fe200078e00ff */
[----:B------:R-:W-:-:S04]  /*1640*/  LOP3.LUT R19, R14, 0x1f, RZ, 0xc0, !PT ;  /* 0x0000001f0e137812 */ /* 0x000fc800078ec0ff */
[----:B------:R-:W-:Y:S01]  /*1650*/  ISETP.GE.U32.OR P2, PT, R19, UR18, P2 ;  /* 0x0000001213007c0c */ /* 0x000fe20009746470 */
[----:B------:R0:W5:Y:S01]  /*1660*/  @P0 LDG.E R3, desc[UR22][R10.64] ;  /* 0x000000160a030981 */ /* 0x000162000c1e1900 */
[----:B-1----:R-:W-:Y:S02]  /*1670*/  @P0 IADD3 R36, P1, PT, R17, UR25, RZ ;  /* 0x0000001911240c10 */ /* 0x002fe4000ff3e0ff */
[----:B0-----:R-:W-:-:S04]  /*1680*/  @P0 IADD3 R10, P3, PT, R15, UR25, RZ ;  /* 0x000000190f0a0c10 */ /* 0x001fc8000ff7e0ff */
[----:B------:R-:W-:Y:S02]  /*1690*/  @P0 IADD3.X R11, PT, PT, R8, UR28, RZ, P3, !PT ;  /* 0x0000001c080b0c10 */ /* 0x000fe40009ffe4ff */
[----:B------:R-:W-:Y:S01]  /*16a0*/  @P0 IADD3.X R37, PT, PT, R13, UR28, RZ, P1, !PT ;  /* 0x0000001c0d250c10 */ /* 0x000fe20008ffe4ff */
[----:B------:R-:W-:Y:S02]  /*16b0*/  FMUL R13, R27, UR33 ;  /* 0x000000211b0d7c20 */ /* 0x000fe40008400000 */
[----:B------:R0:W5:Y:S01]  /*16c0*/  @P0 LDG.E R8, desc[UR22][R10.64] ;  /* 0x000000160a080981 */ /* 0x000162000c1e1900 */
[----:B------:R-:W-:Y:S02]  /*16d0*/  FMUL R30, R30, R16 ;  /* 0x000000101e1e7220 */ /* 0x000fe40000400000 */
[----:B------:R-:W-:Y:S01]  /*16e0*/  F2FP.SATFINITE.E4M3.F32.PACK_AB_MERGE_C R13, RZ, R13, RZ ;  /* 0x0000000dff0d723e */ /* 0x000fe200048070ff */
[----:B------:R1:W5:Y:S01]  /*16f0*/  @P0 LDG.E R15, desc[UR22][R36.64] ;  /* 0x00000016240f0981 */ /* 0x000362000c1e1900 */
[----:B0-----:R-:W-:-:S04]  /*1700*/  @!P2 IADD3 R10, P1, P3, R20, UR29, R19 ;  /* 0x0000001d140aac10 */ /* 0x001fc8000fb3e013 */
[----:B------:R-:W-:Y:S01]  /*1710*/  @!P2 IADD3.X R11, PT, PT, R18, UR30, RZ, P1, P3 ;  /* 0x0000001e120bac10 */ /* 0x000fe20008fe64ff */
[----:B-1----:R-:W-:Y:S01]  /*1720*/  FMUL R36, R30, UR33 ;  /* 0x000000211e247c20 */ /* 0x002fe20008400000 */
[----:B------:R-:W-:Y:S01]  /*1730*/  @!P2 IADD3 R16, P1, P3, R20, UR26, R19 ;  /* 0x0000001a1410ac10 */ /* 0x000fe2000fb3e013 */
[----:B------:R-:W-:Y:S02]  /*1740*/  FMUL R23, R9, R23 ;  /* 0x0000001709177220 */ /* 0x000fe40000400000 */
[----:B------:R0:W-:Y:S01]  /*1750*/  @!P2 STG.E.U8 desc[UR22][R10.64], R13 ;  /* 0x0000000d0a00a986 */ /* 0x0001e2000c101116 */
[----:B------:R-:W-:Y:S02]  /*1760*/  @!P2 IADD3 R16, P4, PT, R16, UR29, RZ ;  /* 0x0000001d1010ac10 */ /* 0x000fe4000ff9e0ff */
[----:B------:R-:W-:Y:S02]  /*1770*/  @!P2 IADD3.X R17, PT, PT, R18, UR27, RZ, P1, P3 ;  /* 0x0000001b1211ac10 */ /* 0x000fe40008fe64ff */
[----:B------:R-:W-:-:S02]  /*1780*/  @!P2 IADD3 R9, P1, PT, R19, R20, RZ ;  /* 0x000000141309a210 */ /* 0x000fc40007f3e0ff */
[----:B------:R-:W-:Y:S02]  /*1790*/  @!P2 IADD3.X R17, PT, PT, R17, UR30, RZ, P4, !PT ;  /* 0x0000001e1111ac10 */ /* 0x000fe4000a7fe4ff */
[----:B0-----:R-:W-:Y:S01]  /*17a0*/  F2FP.SATFINITE.E4M3.F32.PACK_AB_MERGE_C R10, RZ, R36, RZ ;  /* 0x00000024ff0a723e */ /* 0x001fe200048070ff */
[----:B------:R-:W-:Y:S02]  /*17b0*/  IMAD.U32 R36, RZ, RZ, UR26 ;  /* 0x0000001aff247e24 */ /* 0x000fe4000f8e00ff */
[----:B------:R-:W-:Y:S01]  /*17c0*/  FMUL R25, R25, R35 ;  /* 0x0000002319197220 */ /* 0x000fe20000400000 */
[----:B------:R-:W-:Y:S02]  /*17d0*/  IMAD.U32 R35, RZ, RZ, UR27 ;  /* 0x0000001bff237e24 */ /* 0x000fe4000f8e00ff */
[----:B------:R-:W-:Y:S01]  /*17e0*/  @!P2 IMAD.X R11, RZ, RZ, R18, P1 ;  /* 0x000000ffff0ba224 */ /* 0x000fe200008e0612 */
[----:B------:R-:W-:Y:S01]  /*17f0*/  @!P2 LEA R9, P3, R36, R9, 0x1 ;  /* 0x000000092409a211 */ /* 0x000fe200078608ff */
[----:B------:R0:W-:Y:S01]  /*1800*/  @!P2 STG.E.U8 desc[UR22][R16.64], R10 ;  /* 0x0000000a1000a986 */ /* 0x0001e2000c101116 */
[----:B------:R-:W-:-:S02]  /*1810*/  UIMAD UR6, UR6, UR16, URZ ;  /* 0x00000010060672a4 */ /* 0x000fc4000f8e02ff */
[----:B------:R-:W-:Y:S01]  /*1820*/  @!P2 LEA.HI.X R11, R36, R11, R35, 0x1, P3 ;  /* 0x0000000b240ba211 */ /* 0x000fe200018f0c23 */
[----:B------:R-:W-:Y:S02]  /*1830*/  UIMAD.WIDE.U32 UR8, UR20, UR16, URZ ;  /* 0x00000010140872a5 */ /* 0x000fe4000f8e00ff */
[----:B------:R-:W-:Y:S01]  /*1840*/  UIMAD UR17, UR20, UR17, UR6 ;  /* 0x00000011141172a4 */ /* 0x000fe2000f8e0206 */
[----:B------:R-:W1:Y:S01]  /*1850*/  LDCU.64 UR20, c[0x0][0x3b8] ;  /* 0x00007700ff1477ac */ /* 0x000e620008000a00 */
[----:B0-----:R-:W-:Y:S01]  /*1860*/  @!P2 IADD3 R16, P1, PT, R9, UR29, RZ ;  /* 0x0000001d0910ac10 */ /* 0x001fe2000ff3e0ff */
[----:B------:R-:W-:-:S03]  /*1870*/  FMUL R9, R23, UR33 ;  /* 0x0000002117097c20 */ /* 0x000fc60008400000 */
[----:B------:R-:W-:Y:S02]  /*1880*/  @!P2 IADD3.X R17, PT, PT, R11, UR30, RZ, P1, !PT ;  /* 0x0000001e0b11ac10 */ /* 0x000fe40008ffe4ff */
[----:B------:R-:W-:Y:S01]  /*1890*/  F2FP.SATFINITE.E4M3.F32.PACK_AB_MERGE_C R9, RZ, R9, RZ ;  /* 0x00000009ff09723e */ /* 0x000fe200048070ff */
[----:B------:R-:W-:-:S04]  /*18a0*/  USHF.L.U32 UR6, UR8, 0x5, URZ ;  /* 0x0000000508067899 */ /* 0x000fc800080006ff */
[----:B------:R0:W-:Y:S01]  /*18b0*/  @!P2 STG.E.U8 desc[UR22][R16.64], R9 ;  /* 0x000000091000a986 */ /* 0x0001e2000c101116 */
[----:B------:R-:W-:Y:S01]  /*18c0*/  UIADD3 UR9, UPT, UPT, UR9, UR17, URZ ;  /* 0x0000001109097290 */ /* 0x000fe2000fffe0ff */
[----:B------:R-:W-:Y:S01]  /*18d0*/  IMAD.IADD R6, R6, 0x1, R0 ;  /* 0x0000000106067824 */ /* 0x000fe200078e0200 */
[----:B------:R-:W-:Y:S01]  /*18e0*/  ULEA UR6, UP0, UR4, UR6, 0x7 ;  /* 0x0000000604067291 */ /* 0x000fe2000f8038ff */
[----:B------:R-:W-:Y:S01]  /*18f0*/  FADD R29, R28, R29 ;  /* 0x0000001d1c1d7221 */ /* 0x000fe20000000000 */
[----:B------:R-:W-:Y:S02]  /*1900*/  USHF.L.U64.HI UR8, UR8, 0x5, UR9 ;  /* 0x0000000508087899 */ /* 0x000fe40008010209 */
[----:B------:R-:W-:Y:S02]  /*1910*/  UIMAD UR19, UR19, -0x7f, URZ ;  /* 0xffffff81131378a4 */ /* 0x000fe4000f8e02ff */
[----:B------:R-:W-:Y:S01]  /*1920*/  UIMAD.WIDE.U32 UR14, UR12, -0x7f, UR14 ;  /* 0xffffff810c0e78a5 */ /* 0x000fe2000f8e000e */
[----:B------:R-:W-:Y:S01]  /*1930*/  LOP3.LUT R6, R6, 0x1f, RZ, 0xc0, !PT ;  /* 0x0000001f06067812 */ /* 0x000fe200078ec0ff */
[----:B------:R-:W-:Y:S01]  /*1940*/  ULEA.HI.X UR4, UR4, UR8, UR5, 0x7, UP0 ;  /* 0x0000000804047291 */ /* 0x000fe200080f3c05 */
[----:B------:R-:W-:Y:S01]  /*1950*/  FADD R29, R22, R29 ;  /* 0x0000001d161d7221 */ /* 0x000fe20000000000 */
[----:B------:R-:W-:-:S02]  /*1960*/  UIADD3 UR6, UP1, UPT, UR6, UR10, URZ ;  /* 0x0000000a06067290 */ /* 0x000fc4000ff3e0ff */
[----:B------:R-:W-:Y:S02]  /*1970*/  UIADD3 UR12, UPT, UPT, UR15, -UR12, UR19 ;  /* 0x8000000c0f0c7290 */ /* 0x000fe4000fffe013 */
[----:B-1----:R-:W-:Y:S01]  /*1980*/  ULEA UR20, UP0, UR14, UR20, 0x2 ;  /* 0x000000140e147291 */ /* 0x002fe2000f8010ff */
[----:B------:R-:W-:Y:S01]  /*1990*/  FMUL R11, R25, UR33 ;  /* 0x00000021190b7c20 */ /* 0x000fe20008400000 */
[----:B------:R-:W-:Y:S01]  /*19a0*/  UIADD3.X UR4, UPT, UPT, UR4, UR11, URZ, UP1, !UPT ;  /* 0x0000000b04047290 */ /* 0x000fe20008ffe4ff */
[----:B------:R0:W1:Y:S01]  /*19b0*/  SHFL.IDX PT, R6, R29, R6, 0x1f ;  /* 0x00001f061d067589 */ /* 0x00006200000e0000 */
[----:B------:R-:W-:Y:S01]  /*19c0*/  ULEA.HI.X UR12, UR14, UR21, UR12, 0x2, UP0 ;  /* 0x000000150e0c7291 */ /* 0x000fe200080f140c */
[----:B------:R-:W-:Y:S01]  /*19d0*/  BSSY.RECONVERGENT B0, `(.L_x_11585) ;  /* 0x000000e000007945 */ /* 0x000fe20003800200 */
        /* <DEDUP_REMOVED lines=13> */
.L_x_11586:
[----:B------:R-:W-:Y:S05]  /*1ab0*/  BSYNC.RECONVERGENT B0 ;  /* 0x0000000000007941 */ /* 0x000fea0003800200 */
.L_x_11585:
[----:B------:R-:W-:Y:S01]  /*1ac0*/  IMAD.IADD R34, R0, 0x1, -R2 ;  /* 0x0000000100227824 */ /* 0x000fe200078e0a02 */
[----:B------:R-:W-:Y:S01]  /*1ad0*/  USHF.L.U32 UR8, UR26, 0x2, URZ ;  /* 0x000000021a087899 */ /* 0x000fe200080006ff */
[----:B0-2---:R-:W-:Y:S01]  /*1ae0*/  VIADD R17, R2, 0x3 ;  /* 0x0000000302117836 */ /* 0x005fe20000000000 */
[----:B------:R-:W-:Y:S01]  /*1af0*/  USHF.L.U64.HI UR9, UR26, 0x2, UR27 ;  /* 0x000000021a097899 */ /* 0x000fe2000801021b */
[----:B------:R-:W-:Y:S01]  /*1b00*/  VIADD R16, R34, 0x1d ;  /* 0x0000001d22107836 */ /* 0x000fe20000000000 */
[----:B------:R-:W-:Y:S02]  /*1b10*/  FMNMX R22, |R22|, R28, !PT ;  /* 0x0000001c16167209 */ /* 0x000fe40007800200 */
[----:B------:R-:W-:Y:S01]  /*1b20*/  ISETP.GE.U32.AND P1, PT, R17, UR7, PT ;  /* 0x0000000711007c0c */ /* 0x000fe2000bf26070 */
[----:B------:R-:W-:Y:S01]  /*1b30*/  IMAD.U32 R17, RZ, RZ, UR26 ;  /* 0x0000001aff117e24 */ /* 0x000fe2000f8e00ff */
[----:B------:R-:W-:Y:S02]  /*1b40*/  LOP3.LUT R19, R16, 0x1f, RZ, 0xc0, !PT ;  /* 0x0000001f10137812 */ /* 0x000fe400078ec0ff */
[----:B------:R-:W-:-:S02]  /*1b50*/  IADD3 R20, P2, PT, R20, UR8, RZ ;  /* 0x0000000814147c10 */ /* 0x000fc4000ff5e0ff */
        /* <DEDUP_REMOVED lines=8> */
[----:B------:R-:W-:Y:S02]  /*1be0*/  @P1 VIADD R29, R17, UR5 ;  /* 0x00000005111d1c36 */ /* 0x000fe40008000000 */
[----:B------:R-:W-:Y:S01]  /*1bf0*/  FADD R17, RZ, R27 ;  /* 0x0000001bff117221 */ /* 0x000fe20000000000 */
[----:B------:R-:W-:Y:S01]  /*1c00*/  FMNMX3 R27, |R27|, R22, |R30|, !PT ;  /* 0x000000161b1b7276 */ /* 0x000fe2000780061e */
[----:B------:R-:W-:Y:S01]  /*1c10*/  IMAD.MOV.U32 R22, RZ, RZ, RZ ;  /* 0x000000ffff167224 */ /* 0x000fe200078e00ff */
[----:B------:R-:W-:Y:S01]  /*1c20*/  @P1 SHF.L.U64.HI R29, R16, 0x2, R29 ;  /* 0x00000002101d1819 */ /* 0x000fe2000001021d */
[----:B------:R-:W-:Y:S01]  /*1c30*/  FADD R30, R30, R17 ;  /* 0x000000111e1e7221 */ /* 0x000fe20000000000 */
[----:B------:R-:W-:-:S04]  /*1c40*/  @P1 IADD3 R16, P2, PT, R28, UR24, RZ ;  /* 0x000000181c101c10 */ /* 0x000fc8000ff5e0ff */
[----:B------:R-:W-:Y:S01]  /*1c50*/  @P1 IADD3.X R17, PT, PT, R29, UR13, RZ, P2, !PT ;  /* 0x0000000d1d111c10 */ /* 0x000fe200097fe4ff */
[----:B------:R-:W-:Y:S01]  /*1c60*/  IMAD.U32 R35, RZ, RZ, UR26 ;  /* 0x0000001aff237e24 */ /* 0x000fe2000f8e00ff */
[----:B------:R-:W-:-:S03]  /*1c70*/  @UP0 UIMAD UR5, UR27, 0x6, URZ ;  /* 0x000000061b0508a4 */ /* 0x000fc6000f8e02ff */
[----:B------:R0:W2:Y:S01]  /*1c80*/  @P1 LDG.E R22, desc[UR22][R16.64] ;  /* 0x0000001610161981 */ /* 0x0000a2000c1e1900 */
[----:B------:R-:W-:Y:S01]  /*1c90*/  LOP3.LUT R32, R32, 0xff, RZ, 0xc0, !PT ;  /* 0x000000ff20207812 */ /* 0x000fe200078ec0ff */
[----:B------:R-:W-:Y:S01]  /*1ca0*/  IMAD.U32 R26, R26, 0x10000, RZ ;  /* 0x000100001a1a7824 */ /* 0x000fe200078e00ff */
[----:B------:R-:W-:Y:S01]  /*1cb0*/  LOP3.LUT R24, R24, 0xffff, RZ, 0xc0, !PT ;  /* 0x0000ffff18187812 */ /* 0x000fe200078ec0ff */
[----:B------:R-:W-:Y:S02]  /*1cc0*/  FADD R30, R23, R30 ;  /* 0x0000001e171e7221 */ /* 0x000fe40000000000 */
[----:B------:R-:W-:Y:S01]  /*1cd0*/  IMAD R33, R33, 0x100, R32 ;  /* 0x0000010021217824 */ /* 0x000fe200078e0220 */
[----:B------:R-:W-:Y:S02]  /*1ce0*/  LOP3.LUT R26, R26, 0xff0000, RZ, 0xc0, !PT ;  /* 0x00ff00001a1a7812 */ /* 0x000fe400078ec0ff */
[----:B------:R-:W-:Y:S01]  /*1cf0*/  FMNMX R32, |R23|, R27, !PT ;  /* 0x0000001b17207209 */ /* 0x000fe20007800200 */
[----:B0-----:R-:W-:Y:S01]  /*1d00*/  @P1 IMAD.MOV.U32 R16, RZ, RZ, R18 ;  /* 0x000000ffff101224 */ /* 0x001fe200078e0012 */
[----:B------:R-:W-:Y:S01]  /*1d10*/  LOP3.LUT R33, R26, 0xffff, R33, 0xf8, !PT ;  /* 0x0000ffff1a217812 */ /* 0x000fe200078ef821 */
[----:B------:R-:W-:-:S02]  /*1d20*/  @P1 IMAD.MOV.U32 R17, RZ, RZ, R19 ;  /* 0x000000ffff111224 */ /* 0x000fc400078e0013 */
[----:B------:R-:W-:Y:S02]  /*1d30*/  IMAD.MOV.U32 R23, RZ, RZ, RZ ;  /* 0x000000ffff177224 */ /* 0x000fe400078e00ff */
[----:B------:R-:W-:-:S04]  /*1d40*/  @P1 IMAD.WIDE.U32 R16, R35, 0x6, R16 ;  /* 0x0000000623101825 */ /* 0x000fc800078e0010 */
[----:B------:R-:W-:-:S05]  /*1d50*/  @P1 VIADD R35, R17, UR5 ;  /* 0x0000000511231c36 */ /* 0x000fca0008000000 */
[C---:B------:R-:W-:Y:S01]  /*1d60*/  @P1 SHF.L.U64.HI R17, R16.reuse, 0x2, R35 ;  /* 0x0000000210111819 */ /* 0x040fe20000010223 */
[----:B------:R-:W-:-:S05]  /*1d70*/  @P1 IMAD.SHL.U32 R16, R16, 0x4, RZ ;  /* 0x0000000410101824 */ /* 0x000fca00078e00ff */
[----:B------:R-:W-:Y:S01]  /*1d80*/  @P1 IADD3 R26, P2, PT, R16, UR24, RZ ;  /* 0x00000018101a1c10 */ /* 0x000fe2000ff5e0ff */
[----:B------:R-:W-:-:S03]  /*1d90*/  IMAD.SHL.U32 R36, R24, 0x1000000, RZ ;  /* 0x0100000018247824 */ /* 0x000fc600078e00ff */
[----:B------:R-:W-:Y:S02]  /*1da0*/  @P1 IADD3.X R27, PT, PT, R17, UR13, RZ, P2, !PT ;  /* 0x0000000d111b1c10 */ /* 0x000fe400097fe4ff */
[----:B------:R-:W-:Y:S01]  /*1db0*/  @P1 IADD3 R28, P2, PT, R28, UR25, RZ ;  /* 0x000000191c1c1c10 */ /* 0x000fe2000ff5e0ff */
[----:B------:R-:W-:Y:S01]  /*1dc0*/  FADD R24, R25, R30 ;  /* 0x0000001e19187221 */ /* 0x000fe20000000000 */
[----:B------:R-:W-:Y:S01]  /*1dd0*/  @P1 IADD3 R30, P3, PT, R16, UR25, RZ ;  /* 0x00000019101e1c10 */ /* 0x000fe2000ff7e0ff */
[----:B------:R0:W3:Y:S01]  /*1de0*/  @P1 LDG.E R23, desc[UR22][R26.64] ;  /* 0x000000161a171981 */ /* 0x0000e2000c1e1900 */
[----:B------:R-:W-:Y:S02]  /*1df0*/  @P1 IADD3.X R29, PT, PT, R29, UR28, RZ, P2, !PT ;  /* 0x0000001c1d1d1c10 */ /* 0x000fe400097fe4ff */
[----:B------:R-:W-:Y:S02]  /*1e00*/  IADD3 R16, P2, PT, R18, UR8, RZ ;  /* 0x0000000812107c10 */ /* 0x000fe4000ff5e0ff */
[----:B------:R-:W-:Y:S01]  /*1e10*/  FMNMX R25, |R25|, R32, !PT ;  /* 0x0000002019197209 */ /* 0x000fe20007800200 */
[----:B------:R4:W2:Y:S01]  /*1e20*/  @P1 LDG.E R28, desc[UR22][R28.64] ;  /* 0x000000161c1c1981 */ /* 0x0008a2000c1e1900 */
[----:B0-----:R-:W-:Y:S01]  /*1e30*/  IMAD.MOV.U32 R27, RZ, RZ, RZ ;  /* 0x000000ffff1b7224 */ /* 0x001fe200078e00ff */
[----:B-----5:R-:W-:-:S02]  /*1e40*/  @P0 FSET.BF.GT.AND R27, R31, RZ, PT ;  /* 0x000000ff1f1b020a */ /* 0x020fc40003804000 */
[----:B------:R-:W-:Y:S02]  /*1e50*/  @P1 IADD3.X R31, PT, PT, R17, UR28, RZ, P3, !PT ;  /* 0x0000001c111f1c10 */ /* 0x000fe40009ffe4ff */
[----:B------:R-:W-:Y:S01]  /*1e60*/  IADD3.X R17, PT, PT, R19, UR9, RZ, P2, !PT ;  /* 0x0000000913117c10 */ /* 0x000fe200097fe4ff */
[C---:B----4-:R-:W-:Y:S01]  /*1e70*/  @P1 IMAD.SHL.U32 R29, R16.reuse, 0x4, RZ ;  /* 0x00000004101d1824 */ /* 0x050fe200078e00ff */
[----:B------:R-:W-:Y:S01]  /*1e80*/  LOP3.LUT R26, R33, R36, RZ, 0xfc, !PT ;  /* 0x00000024211a7212 */ /* 0x000fe200078efcff */
[----:B------:R0:W4:Y:S03]  /*1e90*/  @P1 LDG.E R30, desc[UR22][R30.64] ;  /* 0x000000161e1e1981 */ /* 0x000126000c1e1900 */
[----:B------:R-:W-:Y:S02]  /*1ea0*/  @P1 IADD3 R32, P2, PT, R29, UR25, RZ ;  /* 0x000000191d201c10 */ /* 0x000fe4000ff5e0ff */
[----:B0-----:R-:W-:-:S04]  /*1eb0*/  @P1 SHF.L.U64.HI R31, R16, 0x2, R17 ;  /* 0x00000002101f1819 */ /* 0x001fc80000010211 */
[----:B------:R-:W-:Y:S01]  /*1ec0*/  @P1 IADD3.X R33, PT, PT, R31, UR28, RZ, P2, !PT ;  /* 0x0000001c1f211c10 */ /* 0x000fe200097fe4ff */
[----:B------:R-:W-:Y:S01]  /*1ed0*/  IMAD.U32 R35, RZ, RZ, UR26 ;  /* 0x0000001aff237e24 */ /* 0x000fe2000f8e00ff */
[----:B------:R-:W-:-:S03]  /*1ee0*/  @UP0 UIMAD UR5, UR27, 0x7, URZ ;  /* 0x000000071b0508a4 */ /* 0x000fc6000f8e02ff */
[----:B------:R0:W2:Y:S01]  /*1ef0*/  @P1 LDG.E R32, desc[UR22][R32.64] ;  /* 0x0000001620201981 */ /* 0x0000a2000c1e1900 */
[----:B------:R-:W-:Y:S02]  /*1f00*/  VIADD R34, R34, 0x1e ;  /* 0x0000001e22227836 */ /* 0x000fe40000000000 */
[----:B------:R-:W-:-:S03]  /*1f10*/  @P1 IMAD.WIDE.U32 R18, R35, 0x7, R18 ;  /* 0x0000000723121825 */ /* 0x000fc600078e0012 */
[----:B------:R-:W-:Y:S01]  /*1f20*/  LOP3.LUT R35, R34, 0x1f, RZ, 0xc0, !PT ;  /* 0x0000001f22237812 */ /* 0x000fe200078ec0ff */
[----:B------:R-:W-:Y:S01]  /*1f30*/  @P1 VIADD R19, R19, UR5 ;  /* 0x0000000513131c36 */ /* 0x000fe20008000000 */
[----:B------:R-:W-:Y:S01]  /*1f40*/  @P1 IADD3 R34, P2, PT, R29, UR24, RZ ;  /* 0x000000181d221c10 */ /* 0x000fe2000ff5e0ff */
[C---:B0-----:R-:W-:Y:S01]  /*1f50*/  @P1 IMAD.SHL.U32 R33, R18.reuse, 0x4, RZ ;  /* 0x0000000412211824 */ /* 0x041fe200078e00ff */
[----:B------:R-:W-:Y:S02]  /*1f60*/  IADD3 R20, P3, PT, R35, R20, RZ ;  /* 0x0000001423147210 */ /* 0x000fe40007f7e0ff */
[----:B------:R-:W-:Y:S02]  /*1f70*/  @P1 SHF.L.U64.HI R29, R18, 0x2, R19 ;  /* 0x00000002121d1819 */ /* 0x000fe40000010213 */
[----:B------:R-:W-:Y:S02]  /*1f80*/  @P1 IADD3.X R35, PT, PT, R31, UR13, RZ, P2, !PT ;  /* 0x0000000d1f231c10 */ /* 0x000fe400097fe4ff */
[----:B------:R-:W-:Y:S01]  /*1f90*/  @P1 IADD3 R18, P2, PT, R33, UR25, RZ ;  /* 0x0000001921121c10 */ /* 0x000fe2000ff5e0ff */
[----:B------:R-:W-:-:S03]  /*1fa0*/  IMAD.MOV.U32 R31, RZ, RZ, RZ ;  /* 0x000000ffff1f7224 */ /* 0x000fc600078e00ff */
[----:B------:R-:W-:-:S03]  /*1fb0*/  @P1 IADD3.X R19, PT, PT, R29, UR28, RZ, P2, !PT ;  /* 0x0000001c1d131c10 */ /* 0x000fc600097fe4ff */
[----:B------:R-:W2:Y:S04]  /*1fc0*/  @P1 LDG.E R31, desc[UR22][R34.64] ;  /* 0x00000016221f1981 */ /* 0x000ea8000c1e1900 */
[----:B------:R0:W2:Y:S02]  /*1fd0*/  @P1 LDG.E R34, desc[UR22][R18.64] ;  /* 0x0000001612221981 */ /* 0x0000a4000c1e1900 */
[----:B0-----:R-:W-:-:S04]  /*1fe0*/  @P1 IADD3 R18, P2, PT, R33, UR24, RZ ;  /* 0x0000001821121c10 */ /* 0x001fc8000ff5e0ff */
[----:B------:R-:W-:Y:S01]  /*1ff0*/  @P1 IADD3.X R19, PT, PT, R29, UR13, RZ, P2, !PT ;  /* 0x0000000d1d131c10 */ /* 0x000fe200097fe4ff */
[----:B------:R-:W-:-:S06]  /*2000*/  IMAD.MOV.U32 R29, RZ, RZ, RZ ;  /* 0x000000ffff1d7224 */ /* 0x000fcc00078e00ff */
[----:B------:R0:W2:Y:S01]  /*2010*/  @P1 LDG.E R29, desc[UR22][R18.64] ;  /* 0x00000016121d1981 */ /* 0x0000a2000c1e1900 */
[----:B------:R-:W-:Y:S02]  /*2020*/  IMAD.IADD R33, R0, 0x1, -R2 ;  /* 0x0000000100217824 */ /* 0x000fe400078e0a02 */
[----:B------:R-:W-:Y:S02]  /*2030*/  VIADD R36, R2, 0x2 ;  /* 0x0000000202247836 */ /* 0x000fe40000000000 */
[----:B------:R-:W-:-:S03]  /*2040*/  VIADD R35, R33, 0x1e ;  /* 0x0000001e21237836 */ /* 0x000fc60000000000 */
[----:B------:R-:W-:Y:S02]  /*2050*/  ISETP.GE.U32.AND P2, PT, R36, UR7, PT ;  /* 0x0000000724007c0c */ /* 0x000fe4000bf46070 */
[----:B------:R-:W-:-:S04]  /*2060*/  LOP3.LUT R35, R35, 0x1f, RZ, 0xc0, !PT ;  /* 0x0000001f23237812 */ /* 0x000fc800078ec0ff */
[----:B------:R-:W-:Y:S01]  /*2070*/  ISETP.GE.U32.OR P2, PT, R35, UR18, P2 ;  /* 0x0000001223007c0c */ /* 0x000fe20009746470 */
[----:B------:R-:W-:Y:S01]  /*2080*/  FMUL R3, R27, R3 ;  /* 0x000000031b037220 */ /* 0x000fe20000400000 */
[----:B------:R-:W-:Y:S01]  /*2090*/  IMAD.X R21, RZ, RZ, R21, P3 ;  /* 0x000000ffff157224 */ /* 0x000fe200018e0615 */
[----:B------:R-:W-:Y:S02]  /*20a0*/  LOP3.LUT R13, R13, 0xff, RZ, 0xc0, !PT ;  /* 0x000000ff0d0d7812 */ /* 0x000fe400078ec0ff */
[----:B------:R-:W-:Y:S01]  /*20b0*/  FMUL R27, R3, UR33 ;  /* 0x00000021031b7c20 */ /* 0x000fe20008400000 */
[----:B------:R-:W-:Y:S02]  /*20c0*/  IMAD.U32 R9, R9, 0x10000, RZ ;  /* 0x0001000009097824 */ /* 0x000fe400078e00ff */
[----:B------:R-:W-:-:S05]  /*20d0*/  IMAD R10, R10, 0x100, R13 ;  /* 0x000001000a0a7824 */ /* 0x000fca00078e020d */
[----:B0-----:R-:W-:Y:S02]  /*20e0*/  @!P2 IADD3 R18, P3, PT, R20, UR29, RZ ;  /* 0x0000001d1412ac10 */ /* 0x001fe4000ff7e0ff */
[----:B------:R-:W-:Y:S02]  /*20f0*/  F2FP.SATFINITE.E4M3.F32.PACK_AB_MERGE_C R27, RZ, R27, RZ ;  /* 0x0000001bff1b723e */ /* 0x000fe400048070ff */
[----:B------:R-:W-:Y:S01]  /*2100*/  @!P2 IADD3.X R19, PT, PT, R21, UR30, RZ, P3, !PT ;  /* 0x0000001e1513ac10 */ /* 0x000fe20009ffe4ff */
[----:B------:R-:W-:Y:S01]  /*2110*/  IMAD.U32 R13, RZ, RZ, UR26 ;  /* 0x0000001aff0d7e24 */ /* 0x000fe2000f8e00ff */
[----:B------:R-:W-:-:S03]  /*2120*/  LOP3.LUT R9, R9, 0xff0000, RZ, 0xc0, !PT ;  /* 0x00ff000009097812 */ /* 0x000fc600078ec0ff */
[----:B------:R0:W-:Y:S01]  /*2130*/  @!P2 STG.E.U8 desc[UR22][R18.64], R27 ;  /* 0x0000001b1200a986 */ /* 0x0001e2000c101116 */
[----:B------:R-:W-:Y:S02]  /*2140*/  LOP3.LUT R9, R9, 0xffff, R10, 0xf8, !PT ;  /* 0x0000ffff09097812 */ /* 0x000fe400078ef80a */
[----:B------:R-:W-:Y:S01]  /*2150*/  LOP3.LUT R10, R11, 0xffff, RZ, 0xc0, !PT ;  /* 0x0000ffff0b0a7812 */ /* 0x000fe200078ec0ff */
[----:B0-----:R-:W-:-:S04]  /*2160*/  @!P2 IMAD.WIDE.U32 R18, R13, 0x3, R20 ;  /* 0x000000030d12a825 */ /* 0x001fc800078e0014 */
[----:B------:R-:W-:Y:S01]  /*2170*/  IMAD.U32 R13, RZ, RZ, UR27 ;  /* 0x0000001bff0d7e24 */ /* 0x000fe2000f8e00ff */
[----:B------:R-:W-:Y:S01]  /*2180*/  @!P2 IADD3 R18, P3, PT, R18, UR29, RZ ;  /* 0x0000001d1212ac10 */ /* 0x000fe2000ff7e0ff */
[----:B------:R-:W-:Y:S02]  /*2190*/  IMAD.SHL.U32 R10, R10, 0x1000000, RZ ;  /* 0x010000000a0a7824 */ /* 0x000fe400078e00ff */
[----:B------:R-:W-:Y:S02]  /*21a0*/  @!P2 IMAD R13, R13, 0x3, RZ ;  /* 0x000000030d0da824 */ /* 0x000fe400078e02ff */
[----:B------:R-:W-:Y:S01]  /*21b0*/  VIADD R11, R2, 0x3 ;  /* 0x00000003020b7836 */ /* 0x000fe20000000000 */
[----:B------:R-:W-:Y:S02]  /*21c0*/  LOP3.LUT R9, R9, R10, RZ, 0xfc, !PT ;  /* 0x0000000a09097212 */ /* 0x000fe400078efcff */
[----:B------:R-:W-:Y:S01]  /*21d0*/  @!P2 IADD3.X R19, PT, PT, R13, UR30, R19, P3, !PT ;  /* 0x0000001e0d13ac10 */ /* 0x000fe20009ffe413 */
[----:B------:R-:W-:-:S02]  /*21e0*/  VIADD R13, R33, 0x1d ;  /* 0x0000001d210d7836 */ /* 0x000fc40000000000 */
[----:B------:R-:W-:Y:S01]  /*21f0*/  IMAD.MOV.U32 R10, RZ, RZ, RZ ;  /* 0x000000ffff0a7224 */ /* 0x000fe200078e00ff */
[----:B------:R-:W-:Y:S01]  /*2200*/  @P0 FSET.BF.GT.AND R10, R12, RZ, PT ;  /* 0x000000ff0c0a020a */ /* 0x000fe20003804000 */
[----:B------:R-:W-:Y:S01]  /*2210*/  IMAD.MOV.U32 R12, RZ, RZ, RZ ;  /* 0x000000ffff0c7224 */ /* 0x000fe200078e00ff */
[----:B------:R-:W-:Y:S02]  /*2220*/  LOP3.LUT R13, R13, 0x1f, RZ, 0xc0, !PT ;  /* 0x0000001f0d0d7812 */ /* 0x000fe400078ec0ff */
[----:B------:R-:W-:Y:S02]  /*2230*/  ISETP.GE.U32.AND P3, PT, R11, UR7, PT ;  /* 0x000000070b007c0c */ /* 0x000fe4000bf66070 */
[----:B------:R-:W-:Y:S01]  /*2240*/  @P0 FSET.BF.GT.AND R12, R15, RZ, PT ;  /* 0x000000ff0f0c020a */ /* 0x000fe20003804000 */
[----:B------:R-:W-:Y:S01]  /*2250*/  IMAD.MOV.U32 R15, RZ, RZ, RZ ;  /* 0x000000ffff0f7224 */ /* 0x000fe200078e00ff */
[----:B------:R-:W-:Y:S02]  /*2260*/  ISETP.GE.U32.OR P3, PT, R13, UR18, P3 ;  /* 0x000000120d007c0c */ /* 0x000fe40009f66470 */
[----:B------:R-:W-:Y:S01]  /*2270*/  @P0 FSET.BF.GT.AND R15, R8, RZ, PT ;  /* 0x000000ff080f020a */ /* 0x000fe20003804000 */
[----:B------:R-:W-:Y:S01]  /*2280*/  FMUL R13, R12, R5 ;  /* 0x000000050c0d7220 */ /* 0x000fe20000400000 */
[----:B------:R-:W-:-:S02]  /*2290*/  IMAD.U32 R5, RZ, RZ, UR26 ;  /* 0x0000001aff057e24 */ /* 0x000fc4000f8e00ff */
[----:B------:R-:W-:Y:S01]  /*22a0*/  FMUL R10, R10, R7 ;  /* 0x000000070a0a7220 */ /* 0x000fe20000400000 */
[----:B------:R-:W-:Y:S02]  /*22b0*/  IMAD.U32 R7, RZ, RZ, UR26 ;  /* 0x0000001aff077e24 */ /* 0x000fe4000f8e00ff */
[----:B------:R-:W-:Y:S01]  /*22c0*/  FMUL R12, R15, R4 ;  /* 0x000000040f0c7220 */ /* 0x000fe20000400000 */
[----:B------:R-:W-:Y:S01]  /*22d0*/  IMAD.U32 R15, RZ, RZ, UR27 ;  /* 0x0000001bff0f7e24 */ /* 0x000fe2000f8e00ff */
[----:B------:R-:W-:Y:S01]  /*22e0*/  @!P2 LEA R8, P5, R5, R20, 0x1 ;  /* 0x000000140508a211 */ /* 0x000fe200078a08ff */
[----:B------:R-:W-:Y:S02]  /*22f0*/  IMAD.U32 R5, RZ, RZ, UR29 ;  /* 0x0000001dff057e24 */ /* 0x000fe4000f8e00ff */
[----:B------:R-:W-:Y:S01]  /*2300*/  FMUL R35, R13, UR33 ;  /* 0x000000210d237c20 */ /* 0x000fe20008400000 */
[----:B------:R-:W-:Y:S01]  /*2310*/  @!P2 LEA.HI.X R7, R7, R21, R15, 0x1, P5 ;  /* 0x000000150707a211 */ /* 0x000fe200028f0c0f */
[----:B------:R-:W-:Y:S01]  /*2320*/  FADD R15, RZ, R3 ;  /* 0x00000003ff0f7221 */ /* 0x000fe20000000000 */
[----:B------:R-:W-:Y:S01]  /*2330*/  @!P2 IADD3 R4, P0, P4, R5, UR26, R20 ;  /* 0x0000001a0504ac10 */ /* 0x000fe2000fc1e014 */
[----:B------:R-:W-:Y:S01]  /*2340*/  IMAD.U32 R5, RZ, RZ, UR30 ;  /* 0x0000001eff057e24 */ /* 0x000fe2000f8e00ff */
[----:B------:R-:W-:Y:S01]  /*2350*/  FMNMX3 R20, |R3|, R25, |R10|, !PT ;  /* 0x0000001903147276 */ /* 0x000fe2000780060a */
[C---:B------:R-:W-:Y:S01]  /*2360*/  FADD R36, R10.reuse, R15 ;  /* 0x0000000f0a247221 */ /* 0x040fe20000000000 */
[----:B------:R-:W-:Y:S01]  /*2370*/  FMUL R10, R10, UR33 ;  /* 0x000000210a0a7c20 */ /* 0x000fe20008400000 */
[----:B------:R-:W-:-:S02]  /*2380*/  F2FP.SATFINITE.E4M3.F32.PACK_AB_MERGE_C R35, RZ, R35, RZ ;  /* 0x00000023ff23723e */ /* 0x000fc400048070ff */
[----:B------:R-:W-:Y:S01]  /*2390*/  @!P2 IADD3.X R5, PT, PT, R5, UR27, R21, P0, P4 ;  /* 0x0000001b0505ac10 */ /* 0x000fe200087e8415 */
[C---:B------:R-:W-:Y:S01]  /*23a0*/  FADD R15, R13.reuse, R36 ;  /* 0x000000240d0f7221 */ /* 0x040fe20000000000 */
[----:B------:R-:W-:Y:S01]  /*23b0*/  FMNMX R21, |R13|, R20, !PT ;  /* 0x000000140d157209 */ /* 0x000fe20007800200 */
[----:B------:R-:W-:Y:S01]  /*23c0*/  IMAD.U32 R20, R35, 0x10000, RZ ;  /* 0x0001000023147824 */ /* 0x000fe200078e00ff */
[----:B------:R-:W-:Y:S02]  /*23d0*/  F2FP.SATFINITE.E4M3.F32.PACK_AB_MERGE_C R36, RZ, R10, RZ ;  /* 0x0000000aff24723e */ /* 0x000fe400048070ff */
[----:B------:R-:W-:Y:S01]  /*23e0*/  LOP3.LUT R13, R27, 0xff, RZ, 0xc0, !PT ;  /* 0x000000ff1b0d7812 */ /* 0x000fe200078ec0ff */
[C---:B------:R-:W-:Y:S01]  /*23f0*/  FADD R15, R12.reuse, R15 ;  /* 0x0000000f0c0f7221 */ /* 0x040fe20000000000 */
[C---:B------:R-:W-:Y:S01]  /*2400*/  FMNMX R10, |R12|.reuse, R21, !PT ;  /* 0x000000150c0a7209 */ /* 0x040fe20007800200 */
[----:B------:R-:W-:Y:S01]  /*2410*/  FMUL R12, R12, UR33 ;  /* 0x000000210c0c7c20 */ /* 0x000fe20008400000 */
[----:B------:R-:W-:Y:S01]  /*2420*/  LOP3.LUT R20, R20, 0xff0000, RZ, 0xc0, !PT ;  /* 0x00ff000014147812 */ /* 0x000fe200078ec0ff */
[----:B------:R-:W-:Y:S01]  /*2430*/  IMAD R13, R36, 0x100, R13 ;  /* 0x00000100240d7824 */ /* 0x000fe200078e020d */
[----:B------:R-:W-:Y:S01]  /*2440*/  IADD3 R3, PT, PT, R2, 0x1, R0 ;  /* 0x0000000102037810 */ /* 0x000fe20007ffe000 */
[----:B------:R-:W0:Y:S03]  /*2450*/  S2R R37, SR_CgaCtaId ;  /* 0x0000000000257919 */ /* 0x000e260000008800 */
[----:B------:R-:W-:-:S02]  /*2460*/  LOP3.LUT R20, R20, 0xffff, R13, 0xf8, !PT ;  /* 0x0000ffff14147812 */ /* 0x000fc400078ef80d */
[----:B------:R-:W-:Y:S02]  /*2470*/  F2FP.SATFINITE.E4M3.F32.PACK_AB_MERGE_C R13, RZ, R12, RZ ;  /* 0x0000000cff0d723e */ /* 0x000fe400048070ff */
[----:B------:R-:W-:Y:S01]  /*2480*/  LOP3.LUT R25, R3, 0x1f, RZ, 0xc0, !PT ;  /* 0x0000001f03197812 */ /* 0x000fe200078ec0ff */
[----:B------:R-:W-:Y:S01]  /*2490*/  IMAD.IADD R3, R2, 0x1, R0 ;  /* 0x0000000102037824 */ /* 0x000fe200078e0200 */
[----:B------:R1:W-:Y:S03]  /*24a0*/  @!P2 STG.E.U8 desc[UR22][R4.64], R36 ;  /* 0x000000240400a986 */ /* 0x0003e6000c101116 */
[----:B------:R-:W-:Y:S01]  /*24b0*/  VIADD R21, R3, 0x2 ;  /* 0x0000000203157836 */ /* 0x000fe20000000000 */
[----:B-1----:R-:W-:-:S04]  /*24c0*/  LOP3.LUT R5, R13, 0xffff, RZ, 0xc0, !PT ;  /* 0x0000ffff0d057812 */ /* 0x002fc800078ec0ff */
[----:B------:R-:W-:Y:S01]  /*24d0*/  LOP3.LUT R21, R21, 0x1f, RZ, 0xc0, !PT ;  /* 0x0000001f15157812 */ /* 0x000fe200078ec0ff */
[----:B------:R-:W-:Y:S02]  /*24e0*/  IMAD.SHL.U32 R5, R5, 0x1000000, RZ ;  /* 0x0100000005057824 */ /* 0x000fe400078e00ff */
[----:B------:R-:W-:Y:S02]  /*24f0*/  IMAD.MOV.U32 R4, RZ, RZ, RZ ;  /* 0x000000ffff047224 */ /* 0x000fe400078e00ff */
[----:B------:R1:W-:Y:S01]  /*2500*/  SHFL.IDX PT, R12, R15, R21, 0x1f ;  /* 0x00001f150f0c7589 */ /* 0x0003e200000e0000 */
[----:B------:R-:W-:Y:S02]  /*2510*/  LOP3.LUT R36, R20, R5, RZ, 0xfc, !PT ;  /* 0x0000000514247212 */ /* 0x000fe400078efcff */
[----:B------:R-:W-:Y:S01]  /*2520*/  MOV R5, 0x400 ;  /* 0x0000040000057802 */ /* 0x000fe20000000f00 */
[----:B------:R-:W-:Y:S02]  /*2530*/  IMAD.MOV.U32 R20, RZ, RZ, RZ ;  /* 0x000000ffff147224 */ /* 0x000fe400078e00ff */
[----:B-1----:R-:W-:Y:S01]  /*2540*/  IMAD.U32 R15, RZ, RZ, UR26 ;  /* 0x0000001aff0f7e24 */ /* 0x002fe2000f8e00ff */
[----:B------:R1:W0:Y:S01]  /*2550*/  SHFL.IDX PT, R24, R24, R25, 0x1f ;  /* 0x00001f1918187589 */ /* 0x00022200000e0000 */
[----:B------:R-:W-:-:S02]  /*2560*/  IMAD.IADD R21, R0, 0x1, -R11 ;  /* 0x0000000100157824 */ /* 0x000fc400078e0a0b */
[----:B------:R-:W-:Y:S02]  /*2570*/  IMAD.SHL.U32 R14, R14, 0x4, RZ ;  /* 0x000000040e0e7824 */ /* 0x000fe400078e00ff */
[----:B------:R-:W-:Y:S02]  /*2580*/  IMAD.SHL.U32 R21, R21, 0x4, RZ ;  /* 0x0000000415157824 */ /* 0x000fe400078e00ff */
[----:B-1----:R-:W-:-:S03]  /*2590*/  IMAD.MOV.U32 R25, RZ, RZ, RZ ;  /* 0x000000ffff197224 */ /* 0x002fc600078e00ff */
[----:B------:R-:W-:Y:S01]  /*25a0*/  LOP3.LUT R21, R21, 0x7c, RZ, 0xc0, !PT ;  /* 0x0000007c15157812 */ /* 0x000fe200078ec0ff */
[----:B------:R-:W-:Y:S01]  /*25b0*/  VIADD R3, R3, 0x3 ;  /* 0x0000000303037836 */ /* 0x000fe20000000000 */
[----:B----4-:R-:W-:Y:S01]  /*25c0*/  @P1 FSET.BF.GT.AND R4, R30, RZ, PT ;  /* 0x000000ff1e04120a */ /* 0x010fe20003804000 */
[----:B------:R-:W-:-:S04]  /*25d0*/  IMAD.U32 R30, RZ, RZ, UR27 ;  /* 0x0000001bff1e7e24 */ /* 0x000fc8000f8e00ff */
[----:B---3--:R-:W-:Y:S01]  /*25e0*/  FMUL R27, R4, R23 ;  /* 0x00000017041b7220 */ /* 0x008fe20000400000 */
[----:B------:R-:W-:Y:S02]  /*25f0*/  VIADD R4, R5, 0x20 ;  /* 0x0000002005047836 */ /* 0x000fe40000000000 */
[----:B------:R-:W-:Y:S01]  /*2600*/  IMAD.U32 R5, RZ, RZ, UR26 ;  /* 0x0000001aff057e24 */ /* 0x000fe2000f8e00ff */
[----:B--2---:R-:W-:Y:S02]  /*2610*/  @P1 FSET.BF.GT.AND R25, R28, RZ, PT ;  /* 0x000000ff1c19120a */ /* 0x004fe40003804000 */
[----:B------:R-:W-:Y:S02]  /*2620*/  @P1 FSET.BF.GT.AND R20, R32, RZ, PT ;  /* 0x000000ff2014120a */ /* 0x000fe40003804000 */
[----:B------:R-:W-:-:S04]  /*2630*/  @!P3 LEA R32, P0, R15, R16, 0x1 ;  /* 0x000000100f20b211 */ /* 0x000fc800078008ff */
[----:B------:R-:W-:Y:S01]  /*2640*/  @!P3 LEA.HI.X R30, R5, R17, R30, 0x1, P0 ;  /* 0x00000011051eb211 */ /* 0x000fe200000f0c1e */
[----:B------:R-:W-:Y:S01]  /*2650*/  IMAD.SHL.U32 R5, R33, 0x4, RZ ;  /* 0x0000000421057824 */ /* 0x000fe200078e00ff */
[----:B0-----:R-:W-:Y:S02]  /*2660*/  LEA R37, R37, R4, 0x18 ;  /* 0x0000000425257211 */ /* 0x001fe400078ec0ff */
[----:B------:R-:W-:Y:S01]  /*2670*/  LOP3.LUT R28, R0, 0x1f, RZ, 0xc0, !PT ;  /* 0x0000001f001c7812 */ /* 0x000fe200078ec0ff */
[C---:B------:R-:W-:Y:S01]  /*2680*/  VIADD R11, R5.reuse, 0xfffffff8 ;  /* 0xfffffff8050b7836 */ /* 0x040fe20000000000 */
[----:B------:R-:W-:Y:S02]  /*2690*/  LOP3.LUT R15, R5, 0x7c, RZ, 0xc0, !PT ;  /* 0x0000007c050f7812 */ /* 0x000fe400078ec0ff */
[----:B------:R-:W-:Y:S01]  /*26a0*/  LOP3.LUT R5, R14, 0x7c, RZ, 0xc0, !PT ;  /* 0x0000007c0e057812 */ /* 0x000fe200078ec0ff */
[----:B------:R-:W-:Y:S01]  /*26b0*/  IMAD R4, R28, 0x84, R37 ;  /* 0x000000841c047824 */ /* 0x000fe200078e0225 */
[----:B------:R-:W-:-:S03]  /*26c0*/  LOP3.LUT R11, R11, 0x7c, RZ, 0xc0, !PT ;  /* 0x0000007c0b0b7812 */ /* 0x000fc600078ec0ff */
[C---:B------:R-:W-:Y:S02]  /*26d0*/  IMAD.IADD R15, R4.reuse, 0x1, R15 ;  /* 0x00000001040f7824 */ /* 0x040fe400078e020f */
[C---:B------:R-:W-:Y:S02]  /*26e0*/  IMAD.IADD R23, R4.reuse, 0x1, R11 ;  /* 0x0000000104177824 */ /* 0x040fe400078e020b */
[C---:B------:R-:W-:Y:S02]  /*26f0*/  IMAD.IADD R14, R4.reuse, 0x1, R5 ;  /* 0x00000001040e7824 */ /* 0x040fe400078e0205 */
[----:B------:R-:W-:Y:S01]  /*2700*/  IMAD.IADD R11, R4, 0x1, R21 ;  /* 0x00000001040b7824 */ /* 0x000fe200078e0215 */
[----:B------:R-:W-:Y:S01]  /*2710*/  @!P2 IADD3 R4, P0, PT, R8, UR29, RZ ;  /* 0x0000001d0804ac10 */ /* 0x000fe2000ff1e0ff */
[----:B------:R-:W-:-:S03]  /*2720*/  FMUL R31, R20, R31 ;  /* 0x0000001f141f7220 */ /* 0x000fc60000400000 */
[----:B------:R-:W-:Y:S01]  /*2730*/  @!P2 IADD3.X R5, PT, PT, R7, UR30, RZ, P0, !PT ;  /* 0x0000001e0705ac10 */ /* 0x000fe200087fe4ff */
[----:B------:R-:W-:Y:S01]  /*2740*/  FMUL R7, R31, UR33 ;  /* 0x000000211f077c20 */ /* 0x000fe20008400000 */
[----:B------:R-:W-:Y:S01]  /*2750*/  IMAD.MOV.U32 R8, RZ, RZ, RZ ;  /* 0x000000ffff087224 */ /* 0x000fe200078e00ff */
[----:B------:R0:W-:Y:S01]  /*2760*/  STS [R15], R26 ;  /* 0x0000001a0f007388 */ /* 0x0001e20000000800 */
[----:B------:R-:W-:Y:S01]  /*2770*/  @P1 FSET.BF.GT.AND R8, R34, RZ, PT ;  /* 0x000000ff2208120a */ /* 0x000fe20003804000 */
[----:B------:R-:W-:Y:S02]  /*2780*/  FMUL R25, R25, R22 ;  /* 0x0000001619197220 */ /* 0x000fe40000400000 */
[----:B------:R1:W-:Y:S01]  /*2790*/  @!P2 STG.E.U8 desc[UR22][R4.64], R35 ;  /* 0x000000230400a986 */ /* 0x0003e2000c101116 */
[----:B0-----:R-:W-:Y:S01]  /*27a0*/  F2FP.SATFINITE.E4M3.F32.PACK_AB_MERGE_C R26, RZ, R7, RZ ;  /* 0x00000007ff1a723e */ /* 0x001fe200048070ff */
[----:B------:R-:W-:Y:S01]  /*27b0*/  FMUL R7, R27, UR33 ;  /* 0x000000211b077c20 */ /* 0x000fe20008400000 */
[----:B------:R-:W-:-:S02]  /*27c0*/  IMAD.U32 R15, RZ, RZ, UR29 ;  /* 0x0000001dff0f7e24 */ /* 0x000fc4000f8e00ff */
[----:B------:R-:W-:Y:S02]  /*27d0*/  IMAD.U32 R21, RZ, RZ, UR26 ;  /* 0x0000001aff157e24 */ /* 0x000fe4000f8e00ff */
[----:B-1----:R-:W-:Y:S01]  /*27e0*/  FMUL R35, R25, UR33 ;  /* 0x0000002119237c20 */ /* 0x002fe20008400000 */
[----:B------:R-:W-:Y:S01]  /*27f0*/  F2FP.SATFINITE.E4M3.F32.PACK_AB_MERGE_C R7, RZ, R7, RZ ;  /* 0x00000007ff07723e */ /* 0x000fe200048070ff */
[----:B------:R0:W-:Y:S01]  /*2800*/  STS [R14], R9 ;  /* 0x000000090e007388 */ /* 0x0001e20000000800 */
[----:B------:R-:W-:Y:S01]  /*2810*/  FMUL R29, R8, R29 ;  /* 0x0000001d081d7220 */ /* 0x000fe20000400000 */
[----:B------:R-:W-:Y:S02]  /*2820*/  IMAD.U32 R8, RZ, RZ, UR27 ;  /* 0x0000001bff087e24 */ /* 0x000fe4000f8e00ff */
[----:B------:R1:W-:Y:S01]  /*2830*/  STS [R23], R36 ;  /* 0x0000002417007388 */ /* 0x0003e20000000800 */
[----:B------:R-:W-:Y:S01]  /*2840*/  @!P3 IADD3 R20, P0, PT, R16, UR29, RZ ;  /* 0x0000001d1014bc10 */ /* 0x000fe2000ff1e0ff */
[----:B------:R-:W-:Y:S01]  /*2850*/  @!P3 IMAD R5, R8, 0x3, RZ ;  /* 0x000000030805b824 */ /* 0x000fe200078e02ff */
[----:B0-----:R-:W-:Y:S01]  /*2860*/  @!P3 IADD3 R14, P1, P4, R15, UR26, R16 ;  /* 0x0000001a0f0ebc10 */ /* 0x001fe2000fc3e010 */
[----:B------:R-:W-:Y:S01]  /*2870*/  IMAD.U32 R15, R7, 0x10000, RZ ;  /* 0x00010000070f7824 */ /* 0x000fe200078e00ff */
[----:B------:R-:W-:-:S02]  /*2880*/  LOP3.LUT R8, R26, 0xff, RZ, 0xc0, !PT ;  /* 0x000000ff1a087812 */ /* 0x000fc400078ec0ff */
[----:B------:R-:W-:Y:S01]  /*2890*/  F2FP.SATFINITE.E4M3.F32.PACK_AB_MERGE_C R35, RZ, R35, RZ ;  /* 0x00000023ff23723e */ /* 0x000fe200048070ff */
[----:B-1----:R-:W-:-:S04]  /*28a0*/  @!P3 IMAD.WIDE.U32 R22, R21, 0x3, R16 ;  /* 0x000000031516b825 */ /* 0x002fc800078e0010 */
[----:B------:R-:W-:Y:S01]  /*28b0*/  FADD R16, RZ, R31 ;  /* 0x0000001fff107221 */ /* 0x000fe20000000000 */
[----:B------:R0:W-:Y:S01]  /*28c0*/  @!P2 STG.E.U8 desc[UR22][R18.64], R13 ;  /* 0x0000000d1200a986 */ /* 0x0001e2000c101116 */
[----:B------:R-:W-:Y:S02]  /*28d0*/  IMAD.U32 R9, RZ, RZ, UR30 ;  /* 0x0000001eff097e24 */ /* 0x000fe4000f8e00ff */
[----:B------:R-:W-:Y:S01]  /*28e0*/  FADD R16, R25, R16 ;  /* 0x0000001019107221 */ /* 0x000fe20000000000 */
[----:B------:R-:W-:Y:S01]  /*28f0*/  @!P3 IADD3.X R21, PT, PT, R17, UR30, RZ, P0, !PT ;  /* 0x0000001e1115bc10 */ /* 0x000fe200087fe4ff */
[----:B0-----:R-:W-:Y:S02]  /*2900*/  IMAD R19, R35, 0x100, R8 ;  /* 0x0000010023137824 */ /* 0x001fe400078e0208 */
[----:B------:R-:W-:Y:S01]  /*2910*/  FMUL R13, R29, UR33 ;  /* 0x000000211d0d7c20 */ /* 0x000fe20008400000 */
[----:B------:R-:W-:Y:S01]  /*2920*/  LOP3.LUT R8, R15, 0xff0000, RZ, 0xc0, !PT ;  /* 0x00ff00000f087812 */ /* 0x000fe200078ec0ff */
[----:B------:R-:W-:Y:S01]  /*2930*/  FADD R18, R27, R16 ;  /* 0x000000101b127221 */ /* 0x000fe20000000000 */
[----:B------:R-:W-:-:S02]  /*2940*/  @!P3 IADD3.X R15, PT, PT, R9, UR27, R17, P1, P4 ;  /* 0x0000001b090fbc10 */ /* 0x000fc40008fe8411 */
[----:B------:R-:W-:Y:S02]  /*2950*/  LOP3.LUT R17, R8, 0xffff, R19, 0xf8, !PT ;  /* 0x0000ffff08117812 */ /* 0x000fe400078ef813 */
[----:B------:R-:W-:Y:S01]  /*2960*/  F2FP.SATFINITE.E4M3.F32.PACK_AB_MERGE_C R19, RZ, R13, RZ ;  /* 0x0000000dff13723e */ /* 0x000fe200048070ff */
[----:B------:R-:W-:Y:S01]  /*2970*/  FADD R18, R29, R18 ;  /* 0x000000121d127221 */ /* 0x000fe20000000000 */
[----:B------:R-:W-:Y:S02]  /*2980*/  LOP3.LUT R13, R3, 0x1f, RZ, 0xc0, !PT ;  /* 0x0000001f030d7812 */ /* 0x000fe400078ec0ff */
[----:B------:R-:W-:-:S04]  /*2990*/  @!P3 IADD3 R4, P0, PT, R22, UR29, RZ ;  /* 0x0000001d1604bc10 */ /* 0x000fc8000ff1e0ff */
[----:B------:R-:W0:Y:S01]  /*29a0*/  SHFL.IDX PT, R13, R18, R13, 0x1f ;  /* 0x00001f0d120d7589 */ /* 0x000e2200000e0000 */
[----:B------:R-:W-:Y:S02]  /*29b0*/  @!P3 IADD3.X R5, PT, PT, R5, UR30, R23, P0, !PT ;  /* 0x0000001e0505bc10 */ /* 0x000fe400087fe417 */
[----:B------:R-:W-:Y:S02]  /*29c0*/  @!P3 IADD3 R8, P0, PT, R32, UR29, RZ ;  /* 0x0000001d2008bc10 */ /* 0x000fe4000ff1e0ff */
[----:B------:R-:W-:Y:S02]  /*29d0*/  LOP3.LUT R16, R19, 0xffff, RZ, 0xc0, !PT ;  /* 0x0000ffff13107812 */ /* 0x000fe400078ec0ff */
[----:B------:R-:W-:Y:S02]  /*29e0*/  @!P3 IADD3.X R9, PT, PT, R30, UR30, RZ, P0, !PT ;  /* 0x0000001e1e09bc10 */ /* 0x000fe400087fe4ff */
[----:B------:R-:W-:Y:S01]  /*29f0*/  ISETP.GE.U32.AND P0, PT, R2, UR18, PT ;  /* 0x0000001202007c0c */ /* 0x000fe2000bf06070 */
[----:B------:R-:W-:Y:S01]  /*2a00*/  IMAD.SHL.U32 R16, R16, 0x1000000, RZ ;  /* 0x0100000010107824 */ /* 0x000fe200078e00ff */
[----:B------:R-:W-:Y:S01]  /*2a10*/  FMNMX R10, R10, |R31|, !PT ;  /* 0x4000001f0a0a7209 */ /* 0x000fe20007800000 */
[----:B------:R-:W-:Y:S01]  /*2a20*/  FADD R3, RZ, R6 ;  /* 0x00000006ff037221 */ /* 0x000fe20000000000 */
[----:B------:R1:W-:Y:S02]  /*2a30*/  @!P3 STG.E.U8 desc[UR22][R20.64], R26 ;  /* 0x0000001a1400b986 */ /* 0x0003e4000c101116 */
[----:B------:R-:W-:Y:S01]  /*2a40*/  LOP3.LUT R16, R17, R16, RZ, 0xfc, !PT ;  /* 0x0000001011107212 */ /* 0x000fe200078efcff */
[----:B------:R-:W-:Y:S01]  /*2a50*/  FADD R3, R24, R3 ;  /* 0x0000000318037221 */ /* 0x000fe20000000000 */
[----:B------:R-:W-:Y:S01]  /*2a60*/  FMNMX R10, |R25|, R10, !PT ;  /* 0x0000000a190a7209 */ /* 0x000fe20007800200 */
[----:B------:R1:W-:Y:S01]  /*2a70*/  @!P3 STG.E.U8 desc[UR22][R14.64], R35 ;  /* 0x000000230e00b986 */ /* 0x0003e2000c101116 */
[----:B------:R-:W-:Y:S02]  /*2a80*/  BSSY.RECONVERGENT B0, `(.L_x_11587) ;  /* 0x0000061000007945 */ /* 0x000fe40003800200 */
[----:B------:R-:W-:Y:S01]  /*2a90*/  FMNMX R6, |R27|, R10, !PT ;  /* 0x0000000a1b067209 */ /* 0x000fe20007800200 */
[----:B------:R1:W-:Y:S01]  /*2aa0*/  @!P3 STG.E.U8 desc[UR22][R8.64], R7 ;  /* 0x000000070800b986 */ /* 0x0003e2000c101116 */
[----:B------:R-:W-:-:S03]  /*2ab0*/  FADD R10, R3, R12 ;  /* 0x0000000c030a7221 */ /* 0x000fc60000000000 */
        /* <DEDUP_REMOVED lines=10> */
[----:B------:R-:W-:Y:S01]  /*2b60*/  IMAD R3, R2, UR31, RZ ;  /* 0x0000001f02037c24 */ /* 0x000fe2000f8e02ff */
        /* <DEDUP_REMOVED lines=13> */
.L_x_11591:
        /* <DEDUP_REMOVED lines=48> */
.L_x_11590:
[----:B------:R-:W-:Y:S05]  /*2f40*/  BSYNC.RECONVERGENT B1 ;  /* 0x0000000000017941 */ /* 0x000fea0003800200 */
.L_x_11589:
[----:B------:R-:W-:Y:S05]  /*2f50*/  @!P0 BRA `(.L_x_11588) ;  /* 0x00000000004c8947 */ /* 0x000fea0003800000 */
[----:B------:R-:W-:Y:S02]  /*2f60*/  IMAD R13, R28, 0x84, R13 ;  /* 0x000000841c0d7824 */ /* 0x000fe400078e020d */
[----:B------:R-:W-:Y:S02]  /*2f70*/  IMAD.MOV R11, RZ, RZ, -R11 ;  /* 0x000000ffff0b7224 */ /* 0x000fe400078e0a0b */
[----:B------:R-:W-:-:S04]  /*2f80*/  IMAD R12, R12, 0x4, R13 ;  /* 0x000000040c0c7824 */ /* 0x000fc800078e020d */
[----:B------:R-:W-:-:S07]  /*2f90*/  IMAD.IADD R12, R37, 0x1, R12 ;  /* 0x00000001250c7824 */ /* 0x000fce00078e020c */
.L_x_11592:
[----:B------:R-:W-:Y:S01]  /*2fa0*/  LOP3.LUT R33, R33, 0x1f, RZ, 0xc0, !PT ;  /* 0x0000001f21217812 */ /* 0x000fe200078ec0ff */
[----:B------:R-:W-:-:S03]  /*2fb0*/  VIADD R11, R11, 0x1 ;  /* 0x000000010b0b7836 */ /* 0x000fc60000000000 */
[----:B------:R-:W-:-:S13]  /*2fc0*/  ISETP.GE.U32.AND P0, PT, R33, UR7, PT ;  /* 0x0000000721007c0c */ /* 0x000fda000bf06070 */
[----:B0-2---:R0:W1:Y:S01]  /*2fd0*/  @!P0 LDS R5, [R12] ;  /* 0x000000000c058984 */ /* 0x0050620000000800 */
        /* <DEDUP_REMOVED lines=11> */
.L_x_11588:
[----:B------:R-:W-:Y:S05]  /*3090*/  BSYNC.RECONVERGENT B0 ;  /* 0x0000000000007941 */ /* 0x000fea0003800200 */
.L_x_11587:
        /* <DEDUP_REMOVED lines=9> */
[----:B------:R-:W2:Y:S04]  /*3130*/  LDS R2, [R37+0x100] ;  /* 0x0001000025027984 */ /* 0x000ea80000000800 */
[----:B-1----:R-:W1:Y:S04]  /*3140*/  LDS R5, [R37+0x180] ;  /* 0x0001800025057984 */ /* 0x002e680000000800 */
[----:B------:R-:W4:Y:S04]  /*3150*/  LDS R7, [R37+0x200] ;  /* 0x0002000025077984 */ /* 0x000f280000000800 */
[----:B------:R-:W5:Y:S04]  /*3160*/  LDS R9, [R37+0x280] ;  /* 0x0002800025097984 */ /* 0x000f680000000800 */
[----:B------:R-:W3:Y:S04]  /*3170*/  LDS R4, [R37+0x300] ;  /* 0x0003000025047984 */ /* 0x000ee80000000800 */
[----:B------:R-:W3:Y:S01]  /*3180*/  LDS R11, [R37+0x380] ;  /* 0x00038000250b7984 */ /* 0x000ee20000000800 */
[----:B0-----:R-:W-:-:S04]  /*3190*/  FADD R3, R10, R3 ;  /* 0x000000030a037221 */ /* 0x001fc80000000000 */
[----:B--2---:R-:W-:Y:S01]  /*31a0*/  FADD R2, R3, R2 ;  /* 0x0000000203027221 */ /* 0x004fe20000000000 */
[----:B------:R-:W-:-:S03]  /*31b0*/  IMAD.U32 R3, RZ, RZ, UR12 ;  /* 0x0000000cff037e24 */ /* 0x000fc6000f8e00ff */
[----:B-1----:R-:W-:-:S04]  /*31c0*/  FADD R2, R2, R5 ;  /* 0x0000000502027221 */ /* 0x002fc80000000000 */
[----:B----4-:R-:W-:-:S04]  /*31d0*/  FADD R2, R2, R7 ;  /* 0x0000000702027221 */ /* 0x010fc80000000000 */
[----:B-----5:R-:W-:Y:S01]  /*31e0*/  FADD R9, R2, R9 ;  /* 0x0000000902097221 */ /* 0x020fe20000000000 */
[----:B------:R-:W-:-:S03]  /*31f0*/  IMAD.U32 R2, RZ, RZ, UR20 ;  /* 0x00000014ff027e24 */ /* 0x000fc6000f8e00ff */
[----:B---3--:R-:W-:Y:S01]  /*3200*/  FADD R4, R9, R4 ;  /* 0x0000000409047221 */ /* 0x008fe20000000000 */
[----:B------:R-:W-:-:S04]  /*3210*/  @!P1 IMAD.WIDE.U32 R2, R28, 0x4, R2 ;  /* 0x000000041c029825 */ /* 0x000fc800078e0002 */
[----:B------:R-:W-:-:S05]  /*3220*/  FADD R11, R4, R11 ;  /* 0x0000000b040b7221 */ /* 0x000fca0000000000 */
[----:B------:R4:W-:Y:S02]  /*3230*/  @!P1 STG.E desc[UR22][R2.64], R11 ;  /* 0x0000000b02009986 */ /* 0x0009e4000c101916 */
.L_x_11594:
[----:B------:R-:W-:Y:S05]  /*3240*/  BSYNC.RECONVERGENT B0 ;  /* 0x0000000000007941 */ /* 0x000fea0003800200 */
.L_x_11593:
[----:B------:R-:W5:Y:S02]  /*3250*/  LDCU.64 UR4, c[0x0][0x3a8] ;  /* 0x00007500ff0477ac */ /* 0x000f640008000a00 */
[----:B-----5:R-:W-:-:S04]  /*3260*/  UISETP.NE.U32.AND UP0, UPT, UR4, URZ, UPT ;  /* 0x000000ff0400728c */ /* 0x020fc8000bf05070 */
[----:B------:R-:W-:-:S09]  /*3270*/  UISETP.NE.AND.EX UP0, UPT, UR5, URZ, UPT, UP0 ;  /* 0x000000ff0500728c */ /* 0x000fd2000bf05300 */
[----:B------:R-:W-:Y:S05]  /*3280*/  BRA.U !UP0, `(.L_x_11595) ;  /* 0x0000000108a47547 */ /* 0x000fea000b800000 */
[----:B0-2-4-:R-:W0:Y:S01]  /*3290*/  SHFL.DOWN PT, R2, R29, 0x10, 0x1f ;  /* 0x0a001f001d027f89 */ /* 0x015e2200000e0000 */
[----:B------:R-:W-:Y:S01]  /*32a0*/  ISETP.NE.AND P1, PT, R28, RZ, PT ;  /* 0x000000ff1c00720c */ /* 0x000fe20003f25270 */
[----:B------:R-:W-:-:S12]  /*32b0*/  BSSY B0, `(.L_x_11595) ;  /* 0x0000026000007945 */ /* 0x000fd80003800000 */
[----:B-1----:R-:W1:Y:S01]  /*32c0*/  @!P1 S2R R9, SR_CgaCtaId ;  /* 0x0000000000099919 */ /* 0x002e620000008800 */
        /* <DEDUP_REMOVED lines=31> */
.L_x_11603:
[----:B------:R-:W-:Y:S02]  /*34c0*/  ISETP.NE.AND P0, PT, R0, RZ, PT ;  /* 0x000000ff0000720c */ /* 0x000fe40003f05270 */
[----:B-1----:R-:W-:-:S11]  /*34d0*/  FMNMX R5, R4, R5, !PT ;  /* 0x0000000504057209 */ /* 0x002fd60007800000 */
[----:B------:R-:W-:Y:S05]  /*34e0*/  @P0 BRA `(.L_x_11596) ;  /* 0x0000000000080947 */ /* 0x000fea0003800000 */
[----:B------:R-:W1:Y:S02]  /*34f0*/  LDC.64 R2, c[0x0][0x3a8] ;  /* 0x0000ea00ff027b82 */ /* 0x000e640000000a00 */
[----:B-1----:R1:W-:Y:S02]  /*3500*/  REDG.E.MAX.S32.STRONG.GPU desc[UR22][R2.64], R5 ;  /* 0x000000050200798e */ /* 0x0023e4000d12e316 */
.L_x_11596:
[----:B------:R-:W-:Y:S05]  /*3510*/  BSYNC B0 ;  /* 0x0000000000007941 */ /* 0x000fea0003800000 */
.L_x_11595:
        /* <DEDUP_REMOVED lines=12> */
[----:B--234-:R-:W-:Y:S05]  /*35e0*/  CALL.REL.NOINC `($__internal_381_$__cuda_sm20_rcp_rn_f32_slowpath) ;  /* 0x0000000400987944 */ /* 0x01cfea0003c00000 */
[----:B------:R-:W-:Y:S05]  /*35f0*/  BRA `(.L_x_11599) ;  /* 0x0000000000147947 */ /* 0x000fea0003800000 */
.L_x_11598:
[----:B-12---:R-:W0:Y:S01]  /*3600*/  MUFU.RCP R5, UR33 ;  /* 0x0000002100057d08 */ /* 0x006e220008001000 */
[----:B------:R-:W-:-:S04]  /*3610*/  IMAD.U32 R0, RZ, RZ, UR33 ;  /* 0x00000021ff007e24 */ /* 0x000fc8000f8e00ff */
[----:B0-----:R-:W-:-:S04]  /*3620*/  FFMA R0, R5, R0, -1 ;  /* 0xbf80000005007423 */ /* 0x001fc80000000000 */
[----:B------:R-:W-:-:S04]  /*3630*/  FADD.FTZ R0, -R0, -RZ ;  /* 0x800000ff00007221 */ /* 0x000fc80000010100 */
[----:B------:R-:W-:-:S07]  /*3640*/  FFMA R5, R5, R0, R5 ;  /* 0x0000000005057223 */ /* 0x000fce0000000005 */
.L_x_11599:
[----:B----4-:R-:W0:Y:S02]  /*3650*/  LDC.64 R2, c[0x0][0x3b0] ;  /* 0x0000ec00ff027b82 */ /* 0x010e240000000a00 */
[----:B0-----:R-:W-:Y:S01]  /*3660*/  STG.E desc[UR22][R2.64], R5 ;  /* 0x0000000502007986 */ /* 0x001fe2000c101916 */
[----:B------:R-:W-:Y:S05]  /*3670*/  EXIT ;  /* 0x000000000000794d */ /* 0x000fea0003800000 */
.L_x_11597:
[----:B------:R-:W-:Y:S02]  /*3680*/  IMAD.MOV.U32 R7, RZ, RZ, 0x4 ;  /* 0x00000004ff077424 */ /* 0x000fe400078e00ff */
[----:B------:R-:W-:Y:S02]  /*3690*/  IMAD.MOV.U32 R9, RZ, RZ, 0x1f ;  /* 0x0000001fff097424 */ /* 0x000fe400078e00ff */
[----:B------:R-:W-:-:S07]  /*36a0*/  IMAD.MOV.U32 R6, RZ, RZ, -0x1 ;  /* 0xffffffffff067424 */ /* 0x000fce00078e00ff */
[----:B01-3--:R-:W-:Y:S05]  /*36b0*/  WARPSYNC.COLLECTIVE R6, `(.L_x_11600) ;  /* 0x0000000006087348 */ /* 0x00bfea0003c00000 */
[----:B-1----:R1:W2:Y:S02]  /*36c0*/  SHFL.DOWN P0, R5, R2, R7, R9 ;  /* 0x0800000702057389 */ /* 0x0022a40000000009 */
[----:B0123--:R-:W-:Y:S05]  /*36d0*/  ENDCOLLECTIVE ;  /* 0x000000000000791b */ /* 0x00ffea0003800000 */
.L_x_11600:
[----:B------:R-:W-:Y:S02]  /*36e0*/  IMAD.MOV.U32 R7, RZ, RZ, 0x2 ;  /* 0x00000002ff077424 */ /* 0x000fe400078e00ff */
[----:B------:R-:W-:-:S05]  /*36f0*/  IMAD.MOV.U32 R3, RZ, RZ, R5 ;  /* 0x000000ffff037224 */ /* 0x000fca00078e0005 */
[----:B------:R-:W-:-:S05]  /*3700*/  FMNMX R3, R3, R2, !PT ;  /* 0x0000000203037209 */ /* 0x000fca0007800000 */
[----:B------:R-:W-:-:S07]  /*3710*/  IMAD.MOV.U32 R2, RZ, RZ, R3 ;  /* 0x000000ffff027224 */ /* 0x000fce00078e0003 */
[----:B------:R-:W-:Y:S05]  /*3720*/  WARPSYNC.COLLECTIVE R6, `(.L_x_11601) ;  /* 0x0000000006087348 */ /* 0x000fea0003c00000 */
[----:B------:R0:W1:Y:S02]  /*3730*/  SHFL.DOWN P0, R5, R2, R7, R9 ;  /* 0x0800000702057389 */ /* 0x0000640000000009 */
[----:B01----:R-:W-:Y:S05]  /*3740*/  ENDCOLLECTIVE ;  /* 0x000000000000791b */ /* 0x003fea0003800000 */
.L_x_11601:
[----:B------:R-:W-:Y:S02]  /*3750*/  IMAD.MOV.U32 R7, RZ, RZ, 0x1 ;  /* 0x00000001ff077424 */ /* 0x000fe400078e00ff */
[----:B------:R-:W-:-:S05]  /*3760*/  IMAD.MOV.U32 R4, RZ, RZ, R5 ;  /* 0x000000ffff047224 */ /* 0x000fca00078e0005 */
[----:B------:R-:W-:-:S05]  /*3770*/  FMNMX R4, R3, R4, !PT ;  /* 0x0000000403047209 */ /* 0x000fca0007800000 */
[----:B------:R-:W-:-:S07]  /*3780*/  IMAD.MOV.U32 R2, RZ, RZ, R4 ;  /* 0x000000ffff027224 */ /* 0x000fce00078e0004 */
[----:B------:R-:W-:Y:S05]  /*3790*/  WARPSYNC.COLLECTIVE R6, `(.L_x_11602) ;  /* 0x0000000006087348 */ /* 0x000fea0003c00000 */
[----:B------:R0:W1:Y:S02]  /*37a0*/  SHFL.DOWN P0, R5, R2, R7, R9 ;  /* 0x0800000702057389 */ /* 0x0000640000000009 */
[----:B01----:R-:W-:Y:S05]  /*37b0*/  ENDCOLLECTIVE ;  /* 0x000000000000791b */ /* 0x003fea0003800000 */
.L_x_11602:
[----:B------:R-:W-:Y:S05]  /*37c0*/  BRA `(.L_x_11603) ;  /* 0xfffffffc003c7947 */ /* 0x000fea000383ffff */
        .weak           $__internal_380_$__cuda_sm20_div_u64
        .type           $__internal_380_$__cuda_sm20_div_u64,@function
        .size           $__internal_380_$__cuda_sm20_div_u64,($__internal_381_$__cuda_sm20_rcp_rn_f32_slowpath - $__internal_380_$__cuda_sm20_div_u64)
$__internal_380_$__cuda_sm20_div_u64:
        /* <DEDUP_REMOVED lines=71> */
[----:B------:R-:W-:Y:S11]  /*3c40*/  RET.REL.NODEC R2 `(_ZN18transformer_engine6detail38cast_transpose_fused_kernel_notalignedILb1ELb1ELb0EfNS_16CTDBiasDActParamIff13__nv_fp8_e4m3fEELi1ELi4ENS_5EmptyEXadL_ZNS_5dreluIffEET_T0_RKS5_EEEEvT3_mmm) ;  /* 0xffffffc002ec7950 */ /* 0x000ff60003c3ffff */
        .weak           $__internal_381_$__cuda_sm20_rcp_rn_f32_slowpath
        .type           $__internal_381_$__cuda_sm20_rcp_rn_f32_slowpath,@function
        .size           $__internal_381_$__cuda_sm20_rcp_rn_f32_slowpath,(.L_x_29682 - $__internal_381_$__cuda_sm20_rcp_rn_f32_slowpath)
$__internal_381_$__cuda_sm20_rcp_rn_f32_slowpath:
        /* <DEDUP_REMOVED lines=15> */
.L_x_11604:
        /* <DEDUP_REMOVED lines=33> */
.L_x_11606:
[----:B------:R0:W1:Y:S02]  /*3f50*/  MUFU.RCP R2, R0 ;  /* 0x0000000000027308 */ /* 0x0000640000001000 */
.L_x_11605:
[----:B-1-3--:R-:W-:Y:S02]  /*3f60*/  IMAD.MOV.U32 R5, RZ, RZ, R2 ;  /* 0x000000ffff057224 */ /* 0x00afe400078e0002 */
[----:B------:R-:W-:Y:S02]  /*3f70*/  IMAD.MOV.U32 R2, RZ, RZ, R7 ;  /* 0x000000ffff027224 */ /* 0x000fe400078e0007 */
[----:B------:R-:W-:-:S04]  /*3f80*/  IMAD.MOV.U32 R3, RZ, RZ, 0x0 ;  /* 0x00000000ff037424 */ /* 0x000fc800078e00ff */
[----:B0-2---:R-:W-:Y:S05]  /*3f90*/  RET.REL.NODEC R2 `(_ZN18transformer_engine6detail38cast_transpose_fused_kernel_notalignedILb1ELb1ELb0EfNS_16CTDBiasDActParamIff13__nv_fp8_e4m3fEELi1ELi4ENS_5EmptyEXadL_ZNS_5dreluIffEET_T0_RKS5_EEEEvT3_mmm) ;  /* 0xffffffc002187950 */ /* 0x005fea0003c3ffff */
.L_x_11607:
        /* <DEDUP_REMOVED lines=14> */
.L_x_29682:


//--------------------- .text._ZN18transformer_engine6detail38cast_transpose_fused_kernel_notalignedILb1ELb1ELb0EfNS_16CTDBiasDActParamIff13__nv_fp8_e5m2fEELi1ELi4ENS_5EmptyEXadL_ZNS_5dreluIffEET_T0_RKS5_EEEEvT3_mmm --------------------------
	.section	.text._ZN18transformer_engine6detail38cast_transpose_fused_kernel_notalignedILb1ELb1ELb0EfNS_16CTDBiasDActParamIff13__nv_fp8_e5m2fEELi1ELi4ENS_5EmptyEXadL_ZNS_5dreluIffEET_T0_RKS5_EEEEvT3_mmm,"ax",@progbits
	.align	128
        .global         _ZN18transformer_engine6detail38cast_transpose_fused_kernel_notalignedILb1ELb1ELb0EfNS_16CTDBiasDActParamIff13__nv_fp8_e5m2fEELi1ELi4ENS_5EmptyEXadL_ZNS_5dreluIffEET_T0_RKS5_EEEEvT3_mmm
        .type           _ZN18transformer_engine6detail38cast_transpose_fused_kernel_notalignedILb1ELb1ELb0EfNS_16CTDBiasDActParamIff13__nv_fp8_e5m2fEELi1ELi4ENS_5EmptyEXadL_ZNS_5dreluIffEET_T0_RKS5_EEEEvT3_mmm,@function
        .size           _ZN18transformer_engine6detail38cast_transpose_fused_kernel_notalignedILb1ELb1ELb0EfNS_16CTDBiasDActParamIff13__nv_fp8_e5m2fEELi1ELi4ENS_5EmptyEXadL_ZNS_5dreluIffEET_T0_RKS5_EEEEvT3_mmm,(.L_x_29684 - _ZN18transformer_engine6detail38cast_transpose_fused_kernel_notalignedILb1ELb1ELb0EfNS_16CTDBiasDActParamIff13__nv_fp8_e5m2fEELi1ELi4ENS_5EmptyEXadL_ZNS_5dreluIffEET_T0_RKS5_EEEEvT3_mmm)
        .other          _ZN18transformer_engine6detail38cast_transpose_fused_kernel_notalignedILb1ELb1ELb0EfNS_16CTDBiasDActParamIff13__nv_fp8_e5m2fEELi1ELi4ENS_5EmptyEXadL_ZNS_5dreluIffEET_T0_RKS5_EEEEvT3_mmm,@"STO_CUDA_ENTRY STV_DEFAULT"
_ZN18transformer_engine6detail38cast_transpose_fused_kernel_notalignedILb1ELb1ELb0EfNS_16CTDBiasDActParamIff13__nv_fp8_e5m2fEELi1ELi4ENS_5EmptyEXadL_ZNS_5dreluIffEET_T0_RKS5_EEEEvT3_mmm:
.text._ZN18transformer_engine6detail38cast_transpose_fused_kernel_notalignedILb1ELb1ELb0EfNS_16CTDBiasDActParamIff13__nv_fp8_e5m2fEELi1ELi4ENS_5EmptyEXadL_ZNS_5dreluIffEET_T0_RKS5_EEEEvT3_mmm:
        /* <DEDUP_REMOVED lines=43> */
.L_x_11608:
[----:B------:R-:W-:-:S07]  /*02b0*/  MOV R5, 0x2d0 ;  /* 0x000002d000057802 */ /* 0x000fce0000000f00 */
[----:B------:R-:W-:Y:S05]  /*02c0*/  CALL.REL.NOINC `($__internal_382_$__cuda_sm20_div_u64) ;  /* 0x0000003400407944 */ /* 0x000fea0003c00000 */
        /* <DEDUP_REMOVED lines=11> */
.L_x_11609:
        /* <DEDUP_REMOVED lines=217> */
[----:B------:R-:W-:Y:S01]  /*1110*/  F2FP.SATFINITE.E5M2.F32.PACK_AB_MERGE_C R32, RZ, R32, RZ ;  /* 0x00000020ff20723e */ /* 0x000fe200048060ff */
[----:B------:R-:W-:Y:S01]  /*1120*/  IMAD.MOV.U32 R5, RZ, RZ, RZ ;  /* 0x000000ffff057224 */ /* 0x000fe200078e00ff */
[----:B------:R-:W-:-:S02]  /*1130*/  @P2 FSET.BF.GT.AND R5, R24, RZ, PT ;  /* 0x000000ff1805220a */ /* 0x000fc40003804000 */
[-C--:B------:R-:W-:Y:S01]  /*1140*/  @P0 IADD3 R36, P2, PT, R17, R20.reuse, RZ ;  /* 0x0000001411240210 */ /* 0x080fe20007f5e0ff */
[----:B------:R-:W-:Y:S01]  /*1150*/  VOTEU.ANY UP0, P0 ;  /* 0x0000000000ff7886 */ /* 0x000fe20000000100 */
[----:B------:R-:W-:Y:S01]  /*1160*/  @!P3 IADD3.X R13, PT, PT, R29, UR27, R13, P5, P4 ;  /* 0x0000001b1d0dbc10 */ /* 0x000fe2000afe840d */
[----:B------:R0:W-:Y:S01]  /*1170*/  @!P3 STG.E.U8 desc[UR22][R30.64], R32 ;  /* 0x000000201e00b986 */ /* 0x0001e2000c101116 */
[----:B------:R-:W-:Y:S01]  /*1180*/  F2FP.SATFINITE.E5M2.F32.PACK_AB_MERGE_C R33, RZ, R33, RZ ;  /* 0x00000021ff21723e */ /* 0x000fe200048060ff */
        /* <DEDUP_REMOVED lines=13> */
[----:B------:R-:W-:Y:S01]  /*1260*/  F2FP.SATFINITE.E5M2.F32.PACK_AB_MERGE_C R26, RZ, R26, RZ ;  /* 0x0000001aff1a723e */ /* 0x000fe200048060ff */
[----:B------:R-:W-:-:S04]  /*1270*/  @P0 IMAD.WIDE.U32 R30, R29, 0x6, R30 ;  /* 0x000000061d1e0825 */ /* 0x000fc800078e001e */
[----:B------:R-:W-:Y:S01]  /*1280*/  FMUL R22, R5, R22 ;  /* 0x0000001605167220 */ /* 0x000fe20000400000 */
[----:B------:R0:W-:Y:S01]  /*1290*/  @!P3 STG.E.U8 desc[UR22][R12.64], R26 ;  /* 0x0000001a0c00b986 */ /* 0x0001e2000c101116 */
[----:B------:R-:W-:Y:S02]  /*12a0*/  @P0 VIADD R5, R31, UR9 ;  /* 0x000000091f050c36 */ /* 0x000fe40008000000 */
[----:B------:R-:W-:Y:S01]  /*12b0*/  FMUL R24, R22, UR33 ;  /* 0x0000002116187c20 */ /* 0x000fe20008400000 */
[----:B------:R-:W-:-:S04]  /*12c0*/  @P0 IMAD.SHL.U32 R17, R30, 0x4, RZ ;  /* 0x000000041e110824 */ /* 0x000fc800078e00ff */
[----:B------:R-:W-:Y:S02]  /*12d0*/  F2FP.SATFINITE.E5M2.F32.PACK_AB_MERGE_C R24, RZ, R24, RZ ;  /* 0x00000018ff18723e */ /* 0x000fe400048060ff */
        /* <DEDUP_REMOVED lines=64> */
[----:B------:R-:W-:Y:S01]  /*16e0*/  F2FP.SATFINITE.E5M2.F32.PACK_AB_MERGE_C R13, RZ, R13, RZ ;  /* 0x0000000dff0d723e */ /* 0x000fe200048060ff */
        /* <DEDUP_REMOVED lines=11> */
[----:B0-----:R-:W-:Y:S01]  /*17a0*/  F2FP.SATFINITE.E5M2.F32.PACK_AB_MERGE_C R10, RZ, R36, RZ ;  /* 0x00000024ff0a723e */ /* 0x001fe200048060ff */
        /* <DEDUP_REMOVED lines=14> */
[----:B------:R-:W-:Y:S01]  /*1890*/  F2FP.SATFINITE.E5M2.F32.PACK_AB_MERGE_C R9, RZ, R9, RZ ;  /* 0x00000009ff09723e */ /* 0x000fe200048060ff */
        /* <DEDUP_REMOVED lines=33> */
.L_x_11611:
[----:B------:R-:W-:Y:S05]  /*1ab0*/  BSYNC.RECONVERGENT B0 ;  /* 0x0000000000007941 */ /* 0x000fea0003800200 */
.L_x_11610:
        /* <DEDUP_REMOVED lines=99> */
[----:B------:R-:W-:Y:S02]  /*20f0*/  F2FP.SATFINITE.E5M2.F32.PACK_AB_MERGE_C R27, RZ, R27, RZ ;  /* 0x0000001bff1b723e */ /* 0x000fe400048060ff */
        /* <DEDUP_REMOVED lines=40> */
[----:B------:R-:W-:-:S02]  /*2380*/  F2FP.SATFINITE.E5M2.F32.PACK_AB_MERGE_C R35, RZ, R35, RZ ;  /* 0x00000023ff23723e */ /* 0x000fc400048060ff */
[----:B------:R-:W-:Y:S01]  /*2390*/  @!P2 IADD3.X R5, PT, PT, R5, UR27, R21, P0, P4 ;  /* 0x0000001b0505ac10 */ /* 0x000fe200087e8415 */
[C---:B------:R-:W-:Y:S01]  /*23a0*/  FADD R15, R13.reuse, R36 ;  /* 0x000000240d0f7221 */ /* 0x040fe20000000000 */
[----:B------:R-:W-:Y:S01]  /*23b0*/  FMNMX R21, |R13|, R20, !PT ;  /* 0x000000140d157209 */ /* 0x000fe20007800200 */
[----:B------:R-:W-:Y:S01]  /*23c0*/  IMAD.U32 R20, R35, 0x10000, RZ ;  /* 0x0001000023147824 */ /* 0x000fe200078e00ff */
[----:B------:R-:W-:Y:S02]  /*23d0*/  F2FP.SATFINITE.E5M2.F32.PACK_AB_MERGE_C R36, RZ, R10, RZ ;  /* 0x0000000aff24723e */ /* 0x000fe400048060ff */
        /* <DEDUP_REMOVED lines=9> */
[----:B------:R-:W-:Y:S02]  /*2470*/  F2FP.SATFINITE.E5M2.F32.PACK_AB_MERGE_C R13, RZ, R12, RZ ;  /* 0x0000000cff0d723e */ /* 0x000fe400048060ff */
        /* <DEDUP_REMOVED lines=50> */
[----:B0-----:R-:W-:Y:S01]  /*27a0*/  F2FP.SATFINITE.E5M2.F32.PACK_AB_MERGE_C R26, RZ, R7, RZ ;  /* 0x00000007ff1a723e */ /* 0x001fe200048060ff */
[----:B------:R-:W-:Y:S01]  /*27b0*/  FMUL R7, R27, UR33 ;  /* 0x000000211b077c20 */ /* 0x000fe20008400000 */
[----:B------:R-:W-:-:S02]  /*27c0*/  IMAD.U32 R15, RZ, RZ, UR29 ;  /* 0x0000001dff0f7e24 */ /* 0x000fc4000f8e00ff */
[----:B------:R-:W-:Y:S02]  /*27d0*/  IMAD.U32 R21, RZ, RZ, UR26 ;  /* 0x0000001aff157e24 */ /* 0x000fe4000f8e00ff */
[----:B-1----:R-:W-:Y:S01]  /*27e0*/  FMUL R35, R25, UR33 ;  /* 0x0000002119237c20 */ /* 0x002fe20008400000 */
[----:B------:R-:W-:Y:S01]  /*27f0*/  F2FP.SATFINITE.E5M2.F32.PACK_AB_MERGE_C R7, RZ, R7, RZ ;  /* 0x00000007ff07723e */ /* 0x000fe200048060ff */
        /* <DEDUP_REMOVED lines=9> */
[----:B------:R-:W-:Y:S01]  /*2890*/  F2FP.SATFINITE.E5M2.F32.PACK_AB_MERGE_C R35, RZ, R35, RZ ;  /* 0x00000023ff23723e */ /* 0x000fe200048060ff */
        /* <DEDUP_REMOVED lines=12> */
[----:B------:R-:W-:Y:S01]  /*2960*/  F2FP.SATFINITE.E5M2.F32.PACK_AB_MERGE_C R19, RZ, R13, RZ ;  /* 0x0000000dff13723e */ /* 0x000fe200048060ff */
        /* <DEDUP_REMOVED lines=45> */
.L_x_11616:
        /* <DEDUP_REMOVED lines=48> */
.L_x_11615:
[----:B------:R-:W-:Y:S05]  /*2f40*/  BSYNC.RECONVERGENT B1 ;  /* 0x0000000000017941 */ /* 0x000fea0003800200 */
.L_x_11614:
[----:B------:R-:W-:Y:S05]  /*2f50*/  @!P0 BRA `(.L_x_11613) ;  /* 0x00000000004c8947 */ /* 0x000fea0003800000 */
[----:B------:R-:W-:Y:S02]  /*2f60*/  IMAD R13, R28, 0x84, R13 ;  /* 0x000000841c0d7824 */ /* 0x000fe400078e020d */
[----:B------:R-:W-:Y:S02]  /*2f70*/  IMAD.MOV R11, RZ, RZ, -R11 ;  /* 0x000000ffff0b7224 */ /* 0x000fe400078e0a0b */
[----:B------:R-:W-:-:S04]  /*2f80*/  IMAD R12, R12, 0x4, R13 ;  /* 0x000000040c0c7824 */ /* 0x000fc800078e020d */
[----:B------:R-:W-:-:S07]  /*2f90*/  IMAD.IADD R12, R37, 0x1, R12 ;  /* 0x00000001250c7824 */ /* 0x000fce00078e020c */
.L_x_11617:
        /* <DEDUP_REMOVED lines=15> */
.L_x_11613:
[----:B------:R-:W-:Y:S05]  /*3090*/  BSYNC.RECONVERGENT B0 ;  /* 0x0000000000007941 */ /* 0x000fea0003800200 */
.L_x_11612:
        /* <DEDUP_REMOVED lines=26> */
.L_x_11619:
[----:B------:R-:W-:Y:S05]  /*3240*/  BSYNC.RECONVERGENT B0 ;  /* 0x0000000000007941 */ /* 0x000fea0003800200 */
.L_x_11618:
        /* <DEDUP_REMOVED lines=39> */
.L_x_11628:
[----:B------:R-:W-:Y:S02]  /*34c0*/  ISETP.NE.AND P0, PT, R0, RZ, PT ;  /* 0x000000ff0000720c */ /* 0x000fe40003f05270 */
[----:B-1----:R-:W-:-:S11]  /*34d0*/  FMNMX R5, R4, R5, !PT ;  /* 0x0000000504057209 */ /* 0x002fd60007800000 */
[----:B------:R-:W-:Y:S05]  /*34e0*/  @P0 BRA `(.L_x_11621) ;  /* 0x0000000000080947 */ /* 0x000fea0003800000 */
[----:B------:R-:W1:Y:S02]  /*34f0*/  LDC.64 R2, c[0x0][0x3a8] ;  /* 0x0000ea00ff027b82 */ /* 0x000e640000000a00 */
[----:B-1----:R1:W-:Y:S02]  /*3500*/  REDG.E.MAX.S32.STRONG.GPU desc[UR22][R2.64], R5 ;  /* 0x000000050200798e */ /* 0x0023e4000d12e316 */
.L_x_11621:
[----:B------:R-:W-:Y:S05]  /*3510*/  BSYNC B0 ;  /* 0x0000000000007941 */ /* 0x000fea0003800000 */
.L_x_11620:
        /* <DEDUP_REMOVED lines=12> */
[----:B--234-:R-:W-:Y:S05]  /*35e0*/  CALL.REL.NOINC `($__internal_383_$__cuda_sm20_rcp_rn_f32_slowpath) ;  /* 0x0000000400987944 */ /* 0x01cfea0003c00000 */
[----:B------:R-:W-:Y:S05]  /*35f0*/  BRA `(.L_x_11624) ;  /* 0x0000000000147947 */ /* 0x000fea0003800000 */
.L_x_11623:
[----:B-12---:R-:W0:Y:S01]  /*3600*/  MUFU.RCP R5, UR33 ;  /* 0x0000002100057d08 */ /* 0x006e220008001000 */
[----:B------:R-:W-:-:S04]  /*3610*/  IMAD.U32 R0, RZ, RZ, UR33 ;  /* 0x00000021ff007e24 */ /* 0x000fc8000f8e00ff */
[----:B0-----:R-:W-:-:S04]  /*3620*/  FFMA R0, R5, R0, -1 ;  /* 0xbf80000005007423 */ /* 0x001fc80000000000 */
[----:B------:R-:W-:-:S04]  /*3630*/  FADD.FTZ R0, -R0, -RZ ;  /* 0x800000ff00007221 */ /* 0x000fc80000010100 */
[----:B------:R-:W-:-:S07]  /*3640*/  FFMA R5, R5, R0, R5 ;  /* 0x0000000005057223 */ /* 0x000fce0000000005 */
.L_x_11624:
[----:B----4-:R-:W0:Y:S02]  /*3650*/  LDC.64 R2, c[0x0][0x3b0] ;  /* 0x0000ec00ff027b82 */ /* 0x010e240000000a00 */
[----:B0-----:R-:W-:Y:S01]  /*3660*/  STG.E desc[UR22][R2.64], R5 ;  /* 0x0000000502007986 */ /* 0x001fe2000c101916 */
[----:B------:R-:W-:Y:S05]  /*3670*/  EXIT ;  /* 0x000000000000794d */ /* 0x000fea0003800000 */
.L_x_11622:
[----:B------:R-:W-:Y:S02]  /*3680*/  IMAD.MOV.U32 R7, RZ, RZ, 0x4 ;  /* 0x00000004ff077424 */ /* 0x000fe400078e00ff */
[----:B------:R-:W-:Y:S02]  /*3690*/  IMAD.MOV.U32 R9, RZ, RZ, 0x1f ;  /* 0x0000001fff097424 */ /* 0x000fe400078e00ff */
[----:B------:R-:W-:-:S07]  /*36a0*/  IMAD.MOV.U32 R6, RZ, RZ, -0x1 ;  /* 0xffffffffff067424 */ /* 0x000fce00078e00ff */
[----:B01-3--:R-:W-:Y:S05]  /*36b0*/  WARPSYNC.COLLECTIVE R6, `(.L_x_11625) ;  /* 0x0000000006087348 */ /* 0x00bfea0003c00000 */
[----:B-1----:R1:W2:Y:S02]  /*36c0*/  SHFL.DOWN P0, R5, R2, R7, R9 ;  /* 0x0800000702057389 */ /* 0x0022a40000000009 */
[----:B0123--:R-:W-:Y:S05]  /*36d0*/  ENDCOLLECTIVE ;  /* 0x000000000000791b */ /* 0x00ffea0003800000 */
.L_x_11625:
[----:B------:R-:W-:Y:S02]  /*36e0*/  IMAD.MOV.U32 R7, RZ, RZ, 0x2 ;  /* 0x00000002ff077424 */ /* 0x000fe400078e00ff */
[----:B------:R-:W-:-:S05]  /*36f0*/  IMAD.MOV.U32 R3, RZ, RZ, R5 ;  /* 0x000000ffff037224 */ /* 0x000fca00078e0005 */
[----:B------:R-:W-:-:S05]  /*3700*/  FMNMX R3, R3, R2, !PT ;  /* 0x0000000203037209 */ /* 0x000fca0007800000 */
[----:B------:R-:W-:-:S07]  /*3710*/  IMAD.MOV.U32 R2, RZ, RZ, R3 ;  /* 0x000000ffff027224 */ /* 0x000fce00078e0003 */
[----:B------:R-:W-:Y:S05]  /*3720*/  WARPSYNC.COLLECTIVE R6, `(.L_x_11626) ;  /* 0x0000000006087348 */ /* 0x000fea0003c00000 */
[----:B------:R0:W1:Y:S02]  /*3730*/  SHFL.DOWN P0, R5, R2, R7, R9 ;  /* 0x0800000702057389 */ /* 0x0000640000000009 */
[----:B01----:R-:W-:Y:S05]  /*3740*/  ENDCOLLECTIVE ;  /* 0x000000000000791b */ /* 0x003fea0003800000 */
.L_x_11626:
[----:B------:R-:W-:Y:S02]  /*3750*/  IMAD.MOV.U32 R7, RZ, RZ, 0x1 ;  /* 0x00000001ff077424 */ /* 0x000fe400078e00ff */
[----:B------:R-:W-:-:S05]  /*3760*/  IMAD.MOV.U32 R4, RZ, RZ, R5 ;  /* 0x000000ffff047224 */ /* 0x000fca00078e0005 */
[----:B------:R-:W-:-:S05]  /*3770*/  FMNMX R4, R3, R4, !PT ;  /* 0x0000000403047209 */ /* 0x000fca0007800000 */
[----:B------:R-:W-:-:S07]  /*3780*/  IMAD.MOV.U32 R2, RZ, RZ, R4 ;  /* 0x000000ffff027224 */ /* 0x000fce00078e0004 */
[----:B------:R-:W-:Y:S05]  /*3790*/  WARPSYNC.COLLECTIVE R6, `(.L_x_11627) ;  /* 0x0000000006087348 */ /* 0x000fea0003c00000 */
[----:B------:R0:W1:Y:S02]  /*37a0*/  SHFL.DOWN P0, R5, R2, R7, R9 ;  /* 0x0800000702057389 */ /* 0x0000640000000009 */
[----:B01----:R-:W-:Y:S05]  /*37b0*/  ENDCOLLECTIVE ;  /* 0x000000000000791b */ /* 0x003fea0003800000 */
.L_x_11627:
[----:B------:R-:W-:Y:S05]  /*37c0*/  BRA `(.L_x_11628) ;  /* 0xfffffffc003c7947 */ /* 0x000fea000383ffff */
        .weak           $__internal_382_$__cuda_sm20_div_u64
        .type           $__internal_382_$__cuda_sm20_div_u64,@function
        .size           $__internal_382_$__cuda_sm20_div_u64,($__internal_383_$__cuda_sm20_rcp_rn_f32_slowpath - $__internal_382_$__cuda_sm20_div_u64)
$__internal_382_$__cuda_sm20_div_u64:
        /* <DEDUP_REMOVED lines=71> */
[----:B------:R-:W-:Y:S11]  /*3c40*/  RET.REL.NODEC R2 `(_ZN18transformer_engine6detail38cast_transpose_fused_kernel_notalignedILb1ELb1ELb0EfNS_16CTDBiasDActParamIff13__nv_fp8_e5m2fEELi1ELi4ENS_5EmptyEXadL_ZNS_5dreluIffEET_T0_RKS5_EEEEvT3_mmm) ;  /* 0xffffffc002ec7950 */ /* 0x000ff60003c3ffff */
        .weak           $__internal_383_$__cuda_sm20_rcp_rn_f32_slowpath
        .type           $__internal_383_$__cuda_sm20_rcp_rn_f32_slowpath,@function
        .size           $__internal_383_$__cuda_sm20_rcp_rn_f32_slowpath,(.L_x_29684 - $__internal_383_$__cuda_sm20_rcp_rn_f32_slowpath)
$__internal_383_$__cuda_sm20_rcp_rn_f32_slowpath:
        /* <DEDUP_REMOVED lines=15> */
.L_x_11629:
        /* <DEDUP_REMOVED lines=33> */
.L_x_11631:
[----:B------:R0:W1:Y:S02]  /*3f50*/  MUFU.RCP R2, R0 ;  /* 0x0000000000027308 */ /* 0x0000640000001000 */
.L_x_11630:
[----:B-1-3--:R-:W-:Y:S02]  /*3f60*/  IMAD.MOV.U32 R5, RZ, RZ, R2 ;  /* 0x000000ffff057224 */ /* 0x00afe400078e0002 */
[----:B------:R-:W-:Y:S02]  /*3f70*/  IMAD.MOV.U32 R2, RZ, RZ, R7 ;  /* 0x000000ffff027224 */ /* 0x000fe400078e0007 */
[----:B------:R-:W-:-:S04]  /*3f80*/  IMAD.MOV.U32 R3, RZ, RZ, 0x0 ;  /* 0x00000000ff037424 */ /* 0x000fc800078e00ff */
[----:B0-2---:R-:W-:Y:S05]  /*3f90*/  RET.REL.NODEC R2 `(_ZN18transformer_engine6detail38cast_transpose_fused_kernel_notalignedILb1ELb1ELb0EfNS_16CTDBiasDActParamIff13__nv_fp8_e5m2fEELi1ELi4ENS_5EmptyEXadL_ZNS_5dreluIffEET_T0_RKS5_EEEEvT3_mmm) ;  /* 0xffffffc002187950 */ /* 0x005fea0003c3ffff */
.L_x_11632:
        /* <DEDUP_REMOVED lines=14> */
.L_x_29684:


//--------------------- .text._ZN18transformer_engine6detail38cast_transpose_fused_kernel_notalignedILb1ELb1ELb0EfNS_16CTDBiasDActParamIff13__nv_bfloat16fEELi1ELi2ENS_5EmptyEXadL_ZNS_5dreluIffEET_T0_RKS5_EEEEvT3_mmm --------------------------
	.section	.text._ZN18transformer_engine6detail38cast_transpose_fused_kernel_notalignedILb1ELb1ELb0EfNS_16CTDBiasDActParamIff13__nv_bfloat16fEELi1ELi2ENS_5EmptyEXadL_ZNS_5dreluIffEET_T0_RKS5_EEEEvT3_mmm,"ax",@progbits
	.align	128
        .global         _ZN18transformer_engine6detail38cast_transpose_fused_kernel_notalignedILb1ELb1ELb0EfNS_16CTDBiasDActParamIff13__nv_bfloat16fEELi1ELi2ENS_5EmptyEXadL_ZNS_5dreluIffEET_T0_RKS5_EEEEvT3_mmm
        .type           _ZN18transformer_engine6detail38cast_transpose_fused_kernel_notalignedILb1ELb1ELb0EfNS_16CTDBiasDActParamIff13__nv_bfloat16fEELi1ELi2ENS_5EmptyEXadL_ZNS_5dreluIffEET_T0_RKS5_EEEEvT3_mmm,@function
        .size           _ZN18transformer_engine6detail38cast_transpose_fused_kernel_notalignedILb1ELb1ELb0EfNS_16CTDBiasDActParamIff13__nv_bfloat16fEELi1ELi2ENS_5EmptyEXadL_ZNS_5dreluIffEET_T0_RKS5_EEEEvT3_mmm,(.L_x_29686 - _ZN18transformer_engine6detail38cast_transpose_fused_kernel_notalignedILb1ELb1ELb0EfNS_16CTDBiasDActParamIff13__nv_bfloat16fEELi1ELi2ENS_5EmptyEXadL_ZNS_5dreluIffEET_T0_RKS5_EEEEvT3_mmm)
        .other          _ZN18transformer_engine6detail38cast_transpose_fused_kernel_notalignedILb1ELb1ELb0EfNS_16CTDBiasDActParamIff13__nv_bfloat16fEELi1ELi2ENS_5EmptyEXadL_ZNS_5dreluIffEET_T0_RKS5_EEEEvT3_mmm,@"STO_CUDA_ENTRY STV_DEFAULT"
_ZN18transformer_engine6detail38cast_transpose_fused_kernel_notalignedILb1ELb1ELb0EfNS_16CTDBiasDActParamIff13__nv_bfloat16fEELi1ELi2ENS_5EmptyEXadL_ZNS_5dreluIffEET_T0_RKS5_EEEEvT3_mmm:
.text._ZN18transformer_engine6detail38cast_transpose_fused_kernel_notalignedILb1ELb1ELb0EfNS_16CTDBiasDActParamIff13__nv_bfloat16fEELi1ELi2ENS_5EmptyEXadL_ZNS_5dreluIffEET_T0_RKS5_EEEEvT3_mmm:
        /* <DEDUP_REMOVED lines=43> */
.L_x_11633:
[----:B------:R-:W-:-:S07]  /*02b0*/  MOV R5, 0x2d0 ;  /* 0x000002d000057802 */ /* 0x000fce0000000f00 */
[----:B------:R-:W-:Y:S05]  /*02c0*/  CALL.REL.NOINC `($__internal_384_$__cuda_sm20_div_u64) ;  /* 0x0000002000b87944 */ /* 0x000fea0003c00000 */
        /* <DEDUP_REMOVED lines=11> */
.L_x_11634:
        /* <DEDUP_REMOVED lines=46> */
[C---:B------:R-:W-:Y:S01]  /*0660*/  @P3 IADD3 R18, P0, PT, R10.reuse, UR21, RZ ;  /* 0x000000150a123c10 */ /* 0x040fe2000ff1e0ff */
[----:B------:R-:W-:Y:S01]  /*0670*/  UIADD3 UR7, UP0, UPT, UR7, UR8, URZ ;  /* 0x0000000807077290 */ /* 0x000fe2000ff1e0ff */
[----:B------:R-:W-:Y:S01]  /*0680*/  @P3 IADD3.X R12, PT, PT, R5, UR29, RZ, P1, !PT ;  /* 0x0000001d050c3c10 */ /* 0x000fe20008ffe4ff */
[----:B------:R-:W-:Y:S02]  /*0690*/  @P3 IMAD.SHL.U32 R14, R15, 0x4, RZ ;  /* 0x000000040f0e3824 */ /* 0x000fe400078e00ff */
[----:B------:R-:W-:Y:S01]  /*06a0*/  UIADD3.X UR19, UPT, UPT, UR10, UR9, URZ, UP0, !UPT ;  /* 0x000000090a137290 */ /* 0x000fe200087fe4ff */
[----:B------:R-:W-:Y:S01]  /*06b0*/  @P3 IADD3.X R19, PT, PT, R3, UR22, RZ, P0, !PT ;  /* 0x0000001603133c10 */ /* 0x000fe200087fe4ff */
[----:B-1----:R0:W2:Y:S01]  /*06c0*/  @P2 LDG.E R7, desc[UR24][R8.64] ;  /* 0x0000001808072981 */ /* 0x0020a2000c1e1900 */
[----:B------:R-:W-:-:S02]  /*06d0*/  @P3 IADD3 R10, P0, PT, R10, UR7, RZ ;  /* 0x000000070a0a3c10 */ /* 0x000fc4000ff1e0ff */
[----:B------:R-:W-:Y:S02]  /*06e0*/  @P3 SHF.L.U64.HI R15, R15, 0x2, R12 ;  /* 0x000000020f0f3819 */ /* 0x000fe4000001020c */
[----:B------:R-:W-:Y:S02]  /*06f0*/  CS2R R16, SRZ ;  /* 0x0000000000107805 */ /* 0x000fe4000001ff00 */
[----:B------:R-:W-:Y:S01]  /*0700*/  @P3 IADD3.X R11, PT, PT, R3, UR19, RZ, P0, !PT ;  /* 0x00000013030b3c10 */ /* 0x000fe200087fe4ff */
[----:B------:R-:W3:Y:S01]  /*0710*/  @P3 LDG.E R18, desc[UR24][R18.64] ;  /* 0x0000001812123981 */ /* 0x000ee2000c1e1900 */
[----:B------:R-:W-:-:S03]  /*0720*/  @P3 IADD3 R12, P0, PT, R14, UR21, RZ ;  /* 0x000000150e0c3c10 */ /* 0x000fc6000ff1e0ff */
[----:B------:R-:W4:Y:S01]  /*0730*/  @P3 LDG.E R16, desc[UR24][R10.64] ;  /* 0x000000180a103981 */ /* 0x000f22000c1e1900 */
[----:B------:R-:W-:Y:S02]  /*0740*/  @P3 IADD3.X R13, PT, PT, R15, UR22, RZ, P0, !PT ;  /* 0x000000160f0d3c10 */ /* 0x000fe400087fe4ff */
[----:B------:R-:W-:-:S03]  /*0750*/  @P3 IADD3 R14, P0, PT, R14, UR7, RZ ;  /* 0x000000070e0e3c10 */ /* 0x000fc6000ff1e0ff */
[----:B------:R1:W5:Y:S01]  /*0760*/  @P3 LDG.E R3, desc[UR24][R12.64] ;  /* 0x000000180c033981 */ /* 0x000362000c1e1900 */
[----:B------:R-:W-:-:S05]  /*0770*/  @P3 IADD3.X R15, PT, PT, R15, UR19, RZ, P0, !PT ;  /* 0x000000130f0f3c10 */ /* 0x000fca00087fe4ff */
[----:B------:R1:W5:Y:S01]  /*0780*/  @P3 LDG.E R17, desc[UR24][R14.64] ;  /* 0x000000180e113981 */ /* 0x000362000c1e1900 */
[----:B0-----:R-:W-:Y:S02]  /*0790*/  VIADD R8, R27, 0x1 ;  /* 0x000000011b087836 */ /* 0x001fe40000000000 */
[----:B------:R-:W-:-:S03]  /*07a0*/  VIADD R9, R2, 0xffffffff ;  /* 0xffffffff02097836 */ /* 0x000fc60000000000 */
[----:B------:R-:W-:Y:S02]  /*07b0*/  ISETP.GE.U32.AND P1, PT, R8, UR27, PT ;  /* 0x0000001b08007c0c */ /* 0x000fe4000bf26070 */
[----:B------:R-:W-:-:S04]  /*07c0*/  LOP3.LUT R8, R9, 0x1f, RZ, 0xc0, !PT ;  /* 0x0000001f09087812 */ /* 0x000fc800078ec0ff */
[----:B------:R-:W-:Y:S01]  /*07d0*/  ISETP.LT.U32.AND P1, PT, R8, UR26, !P1 ;  /* 0x0000001a08007c0c */ /* 0x000fe2000cf21070 */
[----:B------:R-:W-:Y:S02]  /*07e0*/  USHF.L.U32 UR33, UR28, 0x1, URZ ;  /* 0x000000011c217899 */ /* 0x000fe400080006ff */
[----:B------:R-:W-:-:S10]  /*07f0*/  USHF.L.U64.HI UR34, UR28, 0x1, UR29 ;  /* 0x000000011c227899 */ /* 0x000fd4000801021d */
[----:B-1----:R-:W-:Y:S02]  /*0800*/  @P1 IMAD.MOV.U32 R12, RZ, RZ, R8 ;  /* 0x000000ffff0c1224 */ /* 0x002fe400078e0008 */
[----:B------:R-:W-:Y:S02]  /*0810*/  @P1 IMAD.MOV.U32 R13, RZ, RZ, RZ ;  /* 0x000000ffff0d1224 */ /* 0x000fe400078e00ff */
[----:B------:R-:W-:Y:S02]  /*0820*/  @P1 IMAD.MOV.U32 R9, RZ, RZ, RZ ;  /* 0x000000ffff091224 */ /* 0x000fe400078e00ff */
[----:B------:R-:W-:Y:S01]  /*0830*/  @P1 IMAD.WIDE.U32 R12, R25, UR28, R12 ;  /* 0x0000001c190c1c25 */ /* 0x000fe2000f8e000c */
[----:B------:R-:W-:-:S03]  /*0840*/  VOTEU.ANY UP0, P1 ;  /* 0x0000000000ff7886 */ /* 0x000fc60000800100 */
[----:B------:R-:W-:Y:S01]  /*0850*/  @P1 IMAD.WIDE.U32 R10, R25, UR28, R8 ;  /* 0x0000001c190a1c25 */ /* 0x000fe2000f8e0008 */
[----:B------:R-:W-:Y:S01]  /*0860*/  @P1 IADD3 R9, P0, PT, R12, UR33, RZ ;  /* 0x000000210c091c10 */ /* 0x000fe2000ff1e0ff */
[----:B------:R-:W-:Y:S02]  /*0870*/  @UP0 UIMAD UR8, UR29, 0x3, URZ ;  /* 0x000000031d0808a4 */ /* 0x000fe4000f8e02ff */
[C---:B------:R-:W-:Y:S02]  /*0880*/  @P1 IMAD.IADD R11, R23.reuse, 0x1, R11 ;  /* 0x00000001170b1824 */ /* 0x040fe400078e020b */
[----:B------:R-:W-:Y:S01]  /*0890*/  IMAD.U32 R15, RZ, RZ, UR28 ;  /* 0x0000001cff0f7e24 */ /* 0x000fe2000f8e00ff */
[----:B------:R-:W-:Y:S01]  /*08a0*/  @P1 IADD3.X R14, PT, PT, R23, UR34, R13, P0, !PT ;  /* 0x00000022170e1c10 */ /* 0x000fe200087fe40d */
[----:B------:R-:W-:Y:S02]  /*08b0*/  @P1 IMAD.SHL.U32 R12, R9, 0x4, RZ ;  /* 0x00000004090c1824 */ /* 0x000fe400078e00ff */
[----:B------:R-:W-:Y:S01]  /*08c0*/  @P1 IMAD.WIDE.U32 R10, R15, 0x3, R10 ;  /* 0x000000030f0a1825 */ /* 0x000fe200078e000a */
[----:B------:R-:W-:-:S02]  /*08d0*/  @P1 SHF.L.U64.HI R9, R9, 0x2, R14 ;  /* 0x0000000209091819 */ /* 0x000fc4000001020e */
[----:B------:R-:W-:Y:S01]  /*08e0*/  @P1 IADD3 R20, P0, PT, R12, UR21, RZ ;  /* 0x000000150c141c10 */ /* 0x000fe2000ff1e0ff */
[----:B------:R-:W-:Y:S01]  /*08f0*/  @P1 VIADD R11, R11, UR8 ;  /* 0x000000080b0b1c36 */ /* 0x000fe20008000000 */
[----:B------:R-:W0:Y:S01]  /*0900*/  LDCU.128 UR8, c[0x0][0x390] ;  /* 0x00007200ff0877ac */ /* 0x000e220008000c00 */
[C---:B------:R-:W-:Y:S01]  /*0910*/  @P1 IMAD.SHL.U32 R13, R10.reuse, 0x4, RZ ;  /* 0x000000040a0d1824 */ /* 0x040fe200078e00ff */
[----:B------:R-:W-:Y:S02]  /*0920*/  @P1 IADD3.X R21, PT, PT, R9, UR22, RZ, P0, !PT ;  /* 0x0000001609151c10 */ /* 0x000fe400087fe4ff */
[----:B------:R-:W-:Y:S02]  /*0930*/  @P1 SHF.L.U64.HI R11, R10, 0x2, R11 ;  /* 0x000000020a0b1819 */ /* 0x000fe4000001020b */
[C---:B------:R-:W-:Y:S02]  /*0940*/  @P1 IADD3 R14, P0, PT, R13.reuse, UR21, RZ ;  /* 0x000000150d0e1c10 */ /* 0x040fe4000ff1e0ff */
[----:B------:R-:W-:Y:S01]  /*0950*/  @P1 IADD3 R10, P4, PT, R13, UR7, RZ ;  /* 0x000000070d0a1c10 */ /* 0x000fe2000ff9e0ff */
[----:B------:R1:W5:Y:S01]  /*0960*/  @P1 LDG.E R21, desc[UR24][R20.64] ;  /* 0x0000001814151981 */ /* 0x000362000c1e1900 */
[----:B------:R-:W-:-:S02]  /*0970*/  @P1 IADD3.X R15, PT, PT, R11, UR22, RZ, P0, !PT ;  /* 0x000000160b0f1c10 */ /* 0x000fc400087fe4ff */
[----:B------:R-:W-:Y:S01]  /*0980*/  @P1 IADD3 R12, P0, PT, R12, UR7, RZ ;  /* 0x000000070c0c1c10 */ /* 0x000fe2000ff1e0ff */
[----:B------:R-:W-:Y:S01]  /*0990*/  VIADD R22, R27, 0x2 ;  /* 0x000000021b167836 */ /* 0x000fe20000000000 */
[----:B------:R-:W-:Y:S01]  /*09a0*/  @P1 IADD3.X R11, PT, PT, R11, UR19, RZ, P4, !PT ;  /* 0x000000130b0b1c10 */ /* 0x000fe2000a7fe4ff */
[----:B------:R-:W-:Y:S01]  /*09b0*/  IMAD.MOV.U32 R19, RZ, RZ, RZ ;  /* 0x000000ffff137224 */ /* 0x000fe200078e00ff */
[----:B------:R-:W-:Y:S01]  /*09c0*/  ISETP.GE.U32.AND P4, PT, R27, UR27, PT ;  /* 0x0000001b1b007c0c */ /* 0x000fe2000bf86070 */
[----:B------:R0:W5:Y:S01]  /*09d0*/  @P1 LDG.E R24, desc[UR24][R14.64] ;  /* 0x000000180e181981 */ /* 0x000162000c1e1900 */
[----:B------:R-:W-:Y:S01]  /*09e0*/  @P1 IADD3.X R13, PT, PT, R9, UR19, RZ, P0, !PT ;  /* 0x00000013090d1c10 */ /* 0x000fe200087fe4ff */
[----:B-1----:R-:W-:Y:S02]  /*09f0*/  VIADD R20, R2, 0x1e ;  /* 0x0000001e02147836 */ /* 0x002fe40000000000 */
[----:B------:R-:W-:Y:S01]  /*0a00*/  IMAD.MOV.U32 R9, RZ, RZ, RZ ;  /* 0x000000ffff097224 */ /* 0x000fe200078e00ff */
[----:B------:R-:W-:Y:S01]  /*0a10*/  ISETP.GE.U32.OR P4, PT, R4, UR26, P4 ;  /* 0x0000001a04007c0c */ /* 0x000fe2000a786470 */
[----:B------:R1:W5:Y:S01]  /*0a20*/  @P1 LDG.E R19, desc[UR24][R10.64] ;  /* 0x000000180a131981 */ /* 0x000362000c1e1900 */
[----:B------:R-:W-:-:S02]  /*0a30*/  ISETP.GE.U32.AND P0, PT, R22, UR27, PT ;  /* 0x0000001b16007c0c */ /* 0x000fc4000bf06070 */
[----:B------:R-:W-:Y:S01]  /*0a40*/  LOP3.LUT R4, R20, 0x1f, RZ, 0xc0, !PT ;  /* 0x0000001f14047812 */ /* 0x000fe200078ec0ff */
[----:B------:R1:W5:Y:S03]  /*0a50*/  @P1 LDG.E R9, desc[UR24][R12.64] ;  /* 0x000000180c091981 */ /* 0x000366000c1e1900 */
[----:B------:R-:W-:Y:S01]  /*0a60*/  ISETP.LT.U32.AND P0, PT, R4, UR26, !P0 ;  /* 0x0000001a04007c0c */ /* 0x000fe2000c701070 */
[----:B0-----:R-:W-:Y:S02]  /*0a70*/  IMAD.U32 R14, RZ, RZ, UR33 ;  /* 0x00000021ff0e7e24 */ /* 0x001fe4000f8e00ff */
[----:B------:R-:W-:Y:S01]  /*0a80*/  IMAD.U32 R15, RZ, RZ, UR34 ;  /* 0x00000022ff0f7e24 */ /* 0x000fe2000f8e00ff */
[----:B------:R-:W-:Y:S01]  /*0a90*/  ULEA UR23, UP0, UR14, UR8, 0x1 ;  /* 0x000000080e177291 */ /* 0x000fe2000f8008ff */
[----:B-1----:R-:W-:Y:S01]  /*0aa0*/  IMAD.WIDE.U32 R10, R25, UR28, R14 ;  /* 0x0000001c190a7c25 */ /* 0x002fe2000f8e000e */
[----:B------:R-:W-:Y:S01]  /*0ab0*/  UMOV UR32, 0x3f800000 ;  /* 0x3f80000000207882 */ /* 0x000fe20000000000 */
[----:B------:R-:W-:Y:S01]  /*0ac0*/  CS2R R12, SRZ ;  /* 0x00000000000c7805 */ /* 0x000fe2000001ff00 */
[----:B------:R-:W-:Y:S01]  /*0ad0*/  ULEA.HI.X UR9, UR14, UR9, UR15, 0x1, UP0 ;  /* 0x000000090e097291 */ /* 0x000fe200080f0c0f */
[----:B------:R-:W-:Y:S01]  /*0ae0*/  IMAD.IADD R22, R23, 0x1, R11 ;  /* 0x0000000117167824 */ /* 0x000fe200078e020b */
[----:B------:R-:W-:-:S03]  /*0af0*/  @!P4 LEA R14, P5, R6, UR23, 0x1 ;  /* 0x00000017060ecc11 */ /* 0x000fc6000f8a08ff */
[----:B------:R-:W-:Y:S01]  /*0b00*/  VOTEU.ANY UP0, P0 ;  /* 0x0000000000ff7886 */ /* 0x000fe20000000100 */
[----:B------:R-:W-:Y:S01]  /*0b10*/  IMAD.U32 R11, RZ, RZ, UR28 ;  /* 0x0000001cff0b7e24 */ /* 0x000fe2000f8e00ff */
[----:B------:R-:W-:-:S03]  /*0b20*/  @!P4 LEA.HI.X R15, R6, UR9, R5, 0x1, P5 ;  /* 0x00000009060fcc11 */ /* 0x000fc6000a8f0c05 */
[----:B------:R-:W-:Y:S01]  /*0b30*/  @UP0 UIMAD UR8, UR29, 0x3, URZ ;  /* 0x000000031d0808a4 */ /* 0x000fe2000f8e02ff */
[----:B--2---:R-:W-:Y:S02]  /*0b40*/  @P2 R2UR UR32, R7 ;  /* 0x00000000072022ca */ /* 0x004fe400000e0000 */
[----:B------:R-:W-:Y:S02]  /*0b50*/  @P0 IADD3 R28, P2, PT, R4, R10, RZ ;  /* 0x0000000a041c0210 */ /* 0x000fe40007f5e0ff */
[----:B------:R-:W-:Y:S02]  /*0b60*/  @!P4 IADD3 R7, P6, PT, R6, UR28, RZ ;  /* 0x0000001c0607cc10 */ /* 0x000fe4000ffde0ff */
[----:B---3--:R-:W-:Y:S01]  /*0b70*/  @P3 FSET.BF.GT.AND R13, R18, RZ, PT ;  /* 0x000000ff120d320a */ /* 0x008fe20003804000 */
[----:B------:R-:W-:Y:S01]  /*0b80*/  @P0 IMAD.X R29, RZ, RZ, R22, P2 ;  /* 0x000000ffff1d0224 */ /* 0x000fe200010e0616 */
[----:B------:R-:W-:Y:S02]  /*0b90*/  @!P4 IADD3.X R18, PT, PT, R5, UR29, RZ, P6, !PT ;  /* 0x0000001d0512cc10 */ /* 0x000fe4000b7fe4ff */
[----:B------:R-:W-:Y:S01]  /*0ba0*/  @!P4 LEA R6, P2, R7, UR23, 0x1 ;  /* 0x000000170706cc11 */ /* 0x000fe2000f8408ff */
[----:B----4-:R-:W-:Y:S01]  /*0bb0*/  FMUL R16, R13, R16 ;  /* 0x000000100d107220 */ /* 0x010fe20000400000 */
[----:B------:R-:W-:-:S02]  /*0bc0*/  @P0 IMAD.WIDE.U32 R28, R11, 0x3, R28 ;  /* 0x000000030b1c0825 */ /* 0x000fc400078e001c */
[----:B------:R-:W-:Y:S02]  /*0bd0*/  @!P4 LEA.HI.X R7, R7, UR9, R18, 0x1, P2 ;  /* 0x000000090707cc11 */ /* 0x000fe400090f0c12 */
[----:B-----5:R-:W-:Y:S01]  /*0be0*/  @P3 FSET.BF.GT.AND R12, R3, RZ, PT ;  /* 0x000000ff030c320a */ /* 0x020fe20003804000 */
[----:B------:R-:W-:Y:S01]  /*0bf0*/  FMUL R5, R16, UR32 ;  /* 0x0000002010057c20 */ /* 0x000fe20008400000 */
[----:B------:R-:W-:Y:S01]  /*0c00*/  @P0 VIADD R3, R29, UR8 ;  /* 0x000000081d030c36 */ /* 0x000fe20008000000 */
[----:B------:R-:W-:Y:S01]  /*0c10*/  @P0 IADD3 R11, P2, P3, R10, UR33, R4 ;  /* 0x000000210a0b0c10 */ /* 0x000fe2000fb5e004 */
[----:B------:R-:W-:Y:S02]  /*0c20*/  @P0 IMAD.SHL.U32 R20, R28, 0x4, RZ ;  /* 0x000000041c140824 */ /* 0x000fe400078e00ff */
[----:B------:R-:W-:Y:S01]  /*0c30*/  FMUL R17, R12, R17 ;  /* 0x000000110c117220 */ /* 0x000fe20000400000 */
[----:B------:R-:W-:Y:S01]  /*0c40*/  F2FP.BF16.F32.PACK_AB R5, RZ, R5 ;  /* 0x00000005ff05723e */ /* 0x000fe200000010ff */
[----:B------:R-:W-:Y:S01]  /*0c50*/  @P0 IMAD.SHL.U32 R18, R11, 0x4, RZ ;  /* 0x000000040b120824 */ /* 0x000fe200078e00ff */
[----:B------:R-:W-:Y:S01]  /*0c60*/  @P0 SHF.L.U64.HI R12, R28, 0x2, R3 ;  /* 0x000000021c0c0819 */ /* 0x000fe20000010203 */
[----:B------:R-:W-:Y:S01]  /*0c70*/  FMUL R3, R17, UR32 ;  /* 0x0000002011037c20 */ /* 0x000fe20008400000 */
[----:B------:R-:W-:Y:S01]  /*0c80*/  @P0 IADD3.X R26, PT, PT, R22, UR34, RZ, P2, P3 ;  /* 0x00000022161a0c10 */ /* 0x000fe200097e64ff */
[----:B------:R0:W-:Y:S01]  /*0c90*/  @!P4 STG.E.U16 desc[UR24][R14.64], R5 ;  /* 0x000000050e00c986 */ /* 0x0001e2000c101518 */
[----:B------:R-:W-:-:S02]  /*0ca0*/  @P0 IADD3 R28, P3, PT, R20, UR21, RZ ;  /* 0x00000015141c0c10 */ /* 0x000fc4000ff7e0ff */
[----:B------:R-:W-:Y:S02]  /*0cb0*/  @P0 SHF.L.U64.HI R11, R11, 0x2, R26 ;  /* 0x000000020b0b0819 */ /* 0x000fe4000001021a */
[----:B------:R-:W-:Y:S02]  /*0cc0*/  F2FP.BF16.F32.PACK_AB R3, RZ, R3 ;  /* 0x00000003ff03723e */ /* 0x000fe400000010ff */
[----:B------:R-:W-:Y:S02]  /*0cd0*/  @P0 IADD3.X R29, PT, PT, R12, UR22, RZ, P3, !PT ;  /* 0x000000160c1d0c10 */ /* 0x000fe40009ffe4ff */
[----:B0-----:R-:W-:Y:S01]  /*0ce0*/  @P0 IADD3 R14, P2, PT, R18, UR21, RZ ;  /* 0x00000015120e0c10 */ /* 0x001fe2000ff5e0ff */
[----:B------:R0:W-:Y:S03]  /*0cf0*/  @!P4 STG.E.U16 desc[UR24][R6.64], R3 ;  /* 0x000000030600c986 */ /* 0x0001e6000c101518 */
[----:B------:R-:W-:Y:S01]  /*0d00*/  @P0 IADD3.X R15, PT, PT, R11, UR22, RZ, P2, !PT ;  /* 0x000000160b0f0c10 */ /* 0x000fe200097fe4ff */
[----:B------:R-:W2:Y:S04]  /*0d10*/  @P0 LDG.E R28, desc[UR24][R28.64] ;  /* 0x000000181c1c0981 */ /* 0x000ea8000c1e1900 */
[----:B0-----:R0:W3:Y:S01]  /*0d20*/  @P0 LDG.E R6, desc[UR24][R14.64] ;  /* 0x000000180e060981 */ /* 0x0010e2000c1e1900 */
[----:B------:R-:W-:-:S05]  /*0d30*/  SHF.R.U32.HI R23, RZ, 0x5, R0 ;  /* 0x00000005ff177819 */ /* 0x000fca0000011600 */
[----:B------:R-:W-:-:S04]  /*0d40*/  IMAD.SHL.U32 R23, R23, 0x4, RZ ;  /* 0x0000000417177824 */ /* 0x000fc800078e00ff */
[----:B------:R-:W-:Y:S01]  /*0d50*/  VIADD R25, R23, 0x1 ;  /* 0x0000000117197836 */ /* 0x000fe20000000000 */
[----:B------:R-:W-:-:S04]  /*0d60*/  USHF.L.U32 UR8, UR28, 0x1, URZ ;  /* 0x000000011c087899 */ /* 0x000fc800080006ff */
[----:B------:R-:W-:Y:S01]  /*0d70*/  ISETP.GE.U32.AND P3, PT, R25, UR27, PT ;  /* 0x0000001b19007c0c */ /* 0x000fe2000bf66070 */
[----:B------:R-:W-:Y:S01]  /*0d80*/  IMAD.MOV.U32 R26, RZ, RZ, RZ ;  /* 0x000000ffff1a7224 */ /* 0x000fe200078e00ff */
[C---:B------:R-:W-:Y:S02]  /*0d90*/  IADD3 R13, P5, PT, R8.reuse, R10, RZ ;  /* 0x0000000a080d7210 */ /* 0x040fe40007fbe0ff */
[----:B------:R-:W-:Y:S02]  /*0da0*/  ISETP.GE.U32.OR P3, PT, R8, UR26, P3 ;  /* 0x0000001a08007c0c */ /* 0x000fe40009f66470 */
[----:B------:R-:W-:Y:S01]  /*0db0*/  IADD3 R7, P4, PT, R10, UR8, RZ ;  /* 0x000000080a077c10 */ /* 0x000fe2000ff9e0ff */
[----:B------:R-:W-:Y:S01]  /*0dc0*/  IMAD.MOV.U32 R10, RZ, RZ, RZ ;  /* 0x000000ffff0a7224 */ /* 0x000fe200078e00ff */
[----:B0-----:R-:W-:Y:S01]  /*0dd0*/  @P0 IADD3 R14, P6, PT, R20, UR7, RZ ;  /* 0x00000007140e0c10 */ /* 0x001fe2000ffde0ff */
[----:B------:R-:W-:Y:S01]  /*0de0*/  VIADD R25, R23, 0x3 ;  /* 0x0000000317197836 */ /* 0x000fe20000000000 */
[----:B------:R-:W-:-:S02]  /*0df0*/  @P1 FSET.BF.GT.AND R10, R21, RZ, PT ;  /* 0x000000ff150a120a */ /* 0x000fc40003804000 */
[----:B------:R-:W-:Y:S02]  /*0e00*/  @P1 FSET.BF.GT.AND R26, R24, RZ, PT ;  /* 0x000000ff181a120a */ /* 0x000fe40003804000 */
[----:B------:R-:W-:-:S03]  /*0e10*/  @P0 IADD3 R18, P1, PT, R18, UR7, RZ ;  /* 0x0000000712120c10 */ /* 0x000fc6000ff3e0ff */
[----:B------:R-:W-:Y:S01]  /*0e20*/  FMUL R8, R26, R19 ;  /* 0x000000131a087220 */ /* 0x000fe20000400000 */
[----:B------:R-:W-:Y:S01]  /*0e30*/  @P0 IADD3.X R19, PT, PT, R11, UR19, RZ, P1, !PT ;  /* 0x000000130b130c10 */ /* 0x000fe20008ffe4ff */
[----:B------:R-:W-:Y:S01]  /*0e40*/  FMUL R9, R10, R9 ;  /* 0x000000090a097220 */ /* 0x000fe20000400000 */
[----:B------:R-:W-:Y:S02]  /*0e50*/  CS2R R10, SRZ ;  /* 0x00000000000a7805 */ /* 0x000fe4000001ff00 */
[----:B------:R-:W-:Y:S01]  /*0e60*/  @P0 IADD3.X R15, PT, PT, R12, UR19, RZ, P6, !PT ;  /* 0x000000130c0f0c10 */ /* 0x000fe2000b7fe4ff */
[----:B------:R-:W-:Y:S01]  /*0e70*/  IMAD.X R24, RZ, RZ, R22, P5 ;  /* 0x000000ffff187224 */ /* 0x000fe200028e0616 */
[----:B------:R-:W-:Y:S01]  /*0e80*/  ISETP.GE.U32.AND P2, PT, R25, UR27, PT ;  /* 0x0000001b19007c0c */ /* 0x000fe2000bf46070 */
[----:B------:R-:W-:Y:S01]  /*0e90*/  VIADD R29, R2, 0x1d ;  /* 0x0000001d021d7836 */ /* 0x000fe20000000000 */
[C---:B------:R-:W-:Y:S01]  /*0ea0*/  @!P3 LEA R20, P1, R13.reuse, UR23, 0x1 ;  /* 0x000000170d14bc11 */ /* 0x040fe2000f8208ff */
[----:B------:R0:W4:Y:S01]  /*0eb0*/  @P0 LDG.E R10, desc[UR24][R14.64] ;  /* 0x000000180e0a0981 */ /* 0x000122000c1e1900 */
[----:B------:R-:W-:-:S02]  /*0ec0*/  @!P3 IADD3 R25, P5, PT, R13, UR28, RZ ;  /* 0x0000001c0d19bc10 */ /* 0x000fc4000ffbe0ff */
[----:B------:R-:W-:Y:S01]  /*0ed0*/  @!P3 LEA.HI.X R21, R13, UR9, R24, 0x1, P1 ;  /* 0x000000090d15bc11 */ /* 0x000fe200088f0c18 */
[----:B------:R1:W5:Y:S01]  /*0ee0*/  @P0 LDG.E R11, desc[UR24][R18.64] ;  /* 0x00000018120b0981 */ /* 0x000362000c1e1900 */
[----:B------:R-:W-:Y:S01]  /*0ef0*/  FMUL R12, R9, UR32 ;  /* 0x00000020090c7c20 */ /* 0x000fe20008400000 */
[----:B0-----:R-:W-:Y:S02]  /*0f00*/  @!P3 IADD3.X R14, PT, PT, R24, UR29, RZ, P5, !PT ;  /* 0x0000001d180ebc10 */ /* 0x001fe4000affe4ff */
[----:B------:R-:W-:Y:S02]  /*0f10*/  @!P3 LEA R24, P1, R25, UR23, 0x1 ;  /* 0x000000171918bc11 */ /* 0x000fe4000f8208ff */
[----:B-1----:R-:W-:Y:S02]  /*0f20*/  LOP3.LUT R18, R29, 0x1f, RZ, 0xc0, !PT ;  /* 0x0000001f1d127812 */ /* 0x002fe400078ec0ff */
[----:B------:R-:W-:Y:S02]  /*0f30*/  @!P3 LEA.HI.X R25, R25, UR9, R14, 0x1, P1 ;  /* 0x000000091919bc11 */ /* 0x000fe400088f0c0e */
[----:B------:R-:W-:-:S02]  /*0f40*/  ISETP.LT.U32.AND P1, PT, R18, UR26, !P2 ;  /* 0x0000001a12007c0c */ /* 0x000fc4000d721070 */
[----:B------:R-:W-:Y:S02]  /*0f50*/  F2FP.BF16.F32.PACK_AB R12, RZ, R12 ;  /* 0x0000000cff0c723e */ /* 0x000fe400000010ff */
[----:B------:R-:W-:Y:S01]  /*0f60*/  IADD3.X R19, PT, PT, R22, UR34, RZ, P4, !PT ;  /* 0x0000002216137c10 */ /* 0x000fe2000a7fe4ff */
[----:B------:R-:W-:Y:S01]  /*0f70*/  FMUL R26, R8, UR32 ;  /* 0x00000020081a7c20 */ /* 0x000fe20008400000 */
[----:B------:R-:W-:Y:S01]  /*0f80*/  IADD3 R22, P2, PT, R18, R7, RZ ;  /* 0x0000000712167210 */ /* 0x000fe20007f5e0ff */
[----:B------:R-:W-:Y:S01]  /*0f90*/  FADD R15, RZ, R9 ;  /* 0x00000009ff0f7221 */ /* 0x000fe20000000000 */
[----:B------:R-:W-:Y:S01]  /*0fa0*/  IADD3 R14, PT, PT, R23, 0x1, R0 ;  /* 0x00000001170e7810 */ /* 0x000fe20007ffe000 */
[----:B------:R0:W-:Y:S01]  /*0fb0*/  @!P3 STG.E.U16 desc[UR24][R20.64], R12 ;  /* 0x0000000c1400b986 */ /* 0x0001e2000c101518 */
[----:B------:R-:W-:Y:S01]  /*0fc0*/  F2FP.BF16.F32.PACK_AB R13, RZ, R26 ;  /* 0x0000001aff0d723e */ /* 0x000fe200000010ff */
[----:B------:R-:W-:Y:S02]  /*0fd0*/  IMAD.X R23, RZ, RZ, R19, P2 ;  /* 0x000000ffff177224 */ /* 0x000fe400010e0613 */
[----:B------:R-:W-:Y:S01]  /*0fe0*/  FADD R29, R8, R15 ;  /* 0x0000000f081d7221 */ /* 0x000fe20000000000 */
[----:B------:R-:W-:Y:S01]  /*0ff0*/  IMAD.U32 R26, RZ, RZ, UR28 ;  /* 0x0000001cff1a7e24 */ /* 0x000fe2000f8e00ff */
[----:B------:R-:W-:Y:S01]  /*1000*/  VOTEU.ANY UP0, P1 ;  /* 0x0000000000ff7886 */ /* 0x000fe20000800100 */
[----:B0-----:R-:W-:-:S02]  /*1010*/  LOP3.LUT R20, R14, 0x1f, RZ, 0xc0, !PT ;  /* 0x0000001f0e147812 */ /* 0x001fc400078ec0ff */
[----:B------:R-:W-:Y:S01]  /*1020*/  IADD3 R21, P2, PT, R22, UR8, RZ ;  /* 0x0000000816157c10 */ /* 0x000fe2000ff5e0ff */
[----:B------:R-:W-:-:S03]  /*1030*/  @P1 IMAD.WIDE.U32 R14, R26, 0x3, R22 ;  /* 0x000000031a0e1825 */ /* 0x000fc600078e0016 */
[----:B------:R0:W-:Y:S01]  /*1040*/  SHFL.IDX PT, R20, R29, R20, 0x1f ;  /* 0x00001f141d147589 */ /* 0x0001e200000e0000 */
[----:B------:R-:W-:Y:S01]  /*1050*/  IADD3.X R22, PT, PT, R23, UR34, RZ, P2, !PT ;  /* 0x0000002217167c10 */ /* 0x000fe200097fe4ff */
[----:B------:R-:W-:Y:S02]  /*1060*/  IMAD.IADD R27, R27, 0x1, R0 ;  /* 0x000000011b1b7824 */ /* 0x000fe400078e0200 */
[----:B------:R-:W-:Y:S01]  /*1070*/  FADD R26, RZ, R16 ;  /* 0x00000010ff1a7221 */ /* 0x000fe20000000000 */
[----:B------:R1:W-:Y:S01]  /*1080*/  @!P3 STG.E.U16 desc[UR24][R24.64], R13 ;  /* 0x0000000d1800b986 */ /* 0x0003e2000c101518 */
[----:B------:R-:W-:Y:S01]  /*1090*/  @UP0 UIMAD UR8, UR29, 0x3, URZ ;  /* 0x000000031d0808a4 */ /* 0x000fe2000f8e02ff */
[----:B------:R-:W-:Y:S01]  /*10a0*/  FMNMX3 R23, |R16|, RZ, |R17|, !PT ;  /* 0x000000ff10177276 */ /* 0x000fe20007800611 */
[----:B0-----:R-:W-:Y:S02]  /*10b0*/  @P1 IMAD.SHL.U32 R29, R21, 0x4, RZ ;  /* 0x00000004151d1824 */ /* 0x001fe400078e00ff */
[----:B------:R-:W-:-:S03]  /*10c0*/  FADD R26, R17, R26 ;  /* 0x0000001a111a7221 */ /* 0x000fc60000000000 */
[----:B------:R-:W-:Y:S02]  /*10d0*/  @P1 IADD3 R16, P2, PT, R29, UR21, RZ ;  /* 0x000000151d101c10 */ /* 0x000fe4000ff5e0ff */
[----:B-1----:R-:W-:Y:S02]  /*10e0*/  @P1 SHF.L.U64.HI R24, R21, 0x2, R22 ;  /* 0x0000000215181819 */ /* 0x002fe40000010216 */
[----:B------:R-:W-:Y:S01]  /*10f0*/  LOP3.LUT R25, R27, 0x1f, RZ, 0xc0, !PT ;  /* 0x0000001f1b197812 */ /* 0x000fe200078ec0ff */
[----:B------:R-:W-:Y:S01]  /*1100*/  @P1 VIADD R15, R15, UR8 ;  /* 0x000000080f0f1c36 */ /* 0x000fe20008000000 */
[----:B------:R-:W-:Y:S01]  /*1110*/  @P1 IADD3.X R17, PT, PT, R24, UR22, RZ, P2, !PT ;  /* 0x0000001618111c10 */ /* 0x000fe200097fe4ff */
[----:B------:R-:W-:-:S03]  /*1120*/  @P1 IMAD.SHL.U32 R27, R14, 0x4, RZ ;  /* 0x000000040e1b1824 */ /* 0x000fc600078e00ff */
[----:B------:R0:W1:Y:S04]  /*1130*/  SHFL.IDX PT, R25, R26, R25, 0x1f ;  /* 0x00001f191a197589 */ /* 0x00006800000e0000 */
[----:B------:R0:W4:Y:S02]  /*1140*/  @P1 LDG.E R16, desc[UR24][R16.64] ;  /* 0x0000001810101981 */ /* 0x000124000c1e1900 */
[----:B0-----:R-:W-:Y:S02]  /*1150*/  @P1 SHF.L.U64.HI R26, R14, 0x2, R15 ;  /* 0x000000020e1a1819 */ /* 0x001fe4000001020f */
[----:B------:R-:W-:Y:S01]  /*1160*/  @P1 IADD3 R14, P2, PT, R29, UR7, RZ ;  /* 0x000000071d0e1c10 */ /* 0x000fe2000ff5e0ff */
[----:B------:R-:W-:-:S03]  /*1170*/  IMAD.MOV.U32 R17, RZ, RZ, RZ ;  /* 0x000000ffff117224 */ /* 0x000fc600078e00ff */
[----:B------:R-:W-:Y:S02]  /*1180*/  @P1 IADD3.X R15, PT, PT, R24, UR19, RZ, P2, !PT ;  /* 0x00000013180f1c10 */ /* 0x000fe400097fe4ff */
[----:B--2---:R-:W-:Y:S01]  /*1190*/  @P0 FSET.BF.GT.AND R17, R28, RZ, PT ;  /* 0x000000ff1c11020a */ /* 0x004fe20003804000 */
[----:B------:R-:W-:Y:S01]  /*11a0*/  IMAD.MOV.U32 R28, RZ, RZ, RZ ;  /* 0x000000ffff1c7224 */ /* 0x000fe200078e00ff */
[----:B---3--:R-:W-:Y:S01]  /*11b0*/  @P0 FSET.BF.GT.AND R28, R6, RZ, PT ;  /* 0x000000ff061c020a */ /* 0x008fe20003804000 */
[----:B------:R-:W-:-:S06]  /*11c0*/  IMAD.MOV.U32 R6, RZ, RZ, RZ ;  /* 0x000000ffff067224 */ /* 0x000fcc00078e00ff */
[----:B------:R0:W2:Y:S02]  /*11d0*/  @P1 LDG.E R6, desc[UR24][R14.64] ;  /* 0x000000180e061981 */ /* 0x0000a4000c1e1900 */
[----:B0-----:R-:W-:-:S04]  /*11e0*/  @P1 IADD3 R14, P0, PT, R27, UR21, RZ ;  /* 0x000000151b0e1c10 */ /* 0x001fc8000ff1e0ff */
[----:B------:R-:W-:-:S05]  /*11f0*/  @P1 IADD3.X R15, PT, PT, R26, UR22, RZ, P0, !PT ;  /* 0x000000161a0f1c10 */ /* 0x000fca00087fe4ff */
[----:B------:R0:W3:Y:S02]  /*1200*/  @P1 LDG.E R24, desc[UR24][R14.64] ;  /* 0x000000180e181981 */ /* 0x0000e4000c1e1900 */
[----:B0-----:R-:W-:-:S04]  /*1210*/  @P1 IADD3 R14, P0, PT, R27, UR7, RZ ;  /* 0x000000071b0e1c10 */ /* 0x001fc8000ff1e0ff */
[----:B------:R-:W-:Y:S01]  /*1220*/  @P1 IADD3.X R15, PT, PT, R26, UR19, RZ, P0, !PT ;  /* 0x000000131a0f1c10 */ /* 0x000fe200087fe4ff */
[----:B------:R-:W-:-:S06]  /*1230*/  IMAD.MOV.U32 R26, RZ, RZ, RZ ;  /* 0x000000ffff1a7224 */ /* 0x000fcc00078e00ff */
[----:B------:R0:W2:Y:S01]  /*1240*/  @P1 LDG.E R26, desc[UR24][R14.64] ;  /* 0x000000180e1a1981 */ /* 0x0000a2000c1e1900 */
[----:B------:R-:W-:-:S05]  /*1250*/  SHF.R.U32.HI R27, RZ, 0x5, R0 ;  /* 0x00000005ff1b7819 */ /* 0x000fca0000011600 */
[----:B------:R-:W-:-:S04]  /*1260*/  IMAD.SHL.U32 R27, R27, 0x4, RZ ;  /* 0x000000041b1b7824 */ /* 0x000fc800078e00ff */
[----:B------:R-:W-:-:S05]  /*1270*/  VIADD R29, R27, 0x2 ;  /* 0x000000021b1d7836 */ /* 0x000fca0000000000 */
[----:B------:R-:W-:Y:S01]  /*1280*/  ISETP.GE.U32.AND P0, PT, R29, UR27, PT ;  /* 0x0000001b1d007c0c */ /* 0x000fe2000bf06070 */
[----:B------:R-:W1:Y:S03]  /*1290*/  S2UR UR8, SR_CgaCtaId ;  /* 0x00000000000879c3 */ /* 0x000e660000008800 */
[C---:B------:R-:W-:Y:S02]  /*12a0*/  ISETP.GE.U32.OR P0, PT, R4.reuse, UR26, P0 ;  /* 0x0000001a04007c0c */ /* 0x040fe40008706470 */
[----:B------:R-:W-:Y:S01]  /*12b0*/  IADD3 R4, P3, PT, R4, R7, RZ ;  /* 0x0000000704047210 */ /* 0x000fe20007f7e0ff */
[----:B0-----:R-:W-:Y:S01]  /*12c0*/  VIADD R15, R27, 0x3 ;  /* 0x000000031b0f7836 */ /* 0x001fe20000000000 */
[----:B------:R-:W-:Y:S01]  /*12d0*/  FMNMX3 R23, |R9|, R23, |R8|, !PT ;  /* 0x0000001709177276 */ /* 0x000fe20007800608 */
[----:B-----5:R-:W-:Y:S01]  /*12e0*/  FMUL R28, R28, R11 ;  /* 0x0000000b1c1c7220 */ /* 0x020fe20000400000 */
[----:B----4-:R-:W-:Y:S01]  /*12f0*/  FMUL R17, R17, R10 ;  /* 0x0000000a11117220 */ /* 0x010fe20000400000 */
[----:B------:R-:W-:-:S02]  /*1300*/  IMAD.X R19, RZ, RZ, R19, P3 ;  /* 0x000000ffff137224 */ /* 0x000fc400018e0613 */
[----:B------:R-:W-:Y:S02]  /*1310*/  IMAD.MOV.U32 R7, RZ, RZ, RZ ;  /* 0x000000ffff077224 */ /* 0x000fe400078e00ff */
[----:B------:R-:W-:Y:S02]  /*1320*/  FMUL R14, R28, UR32 ;  /* 0x000000201c0e7c20 */ /* 0x000fe40008400000 */
[C---:B------:R-:W-:Y:S02]  /*1330*/  @!P0 LEA R8, P3, R4.reuse, UR23, 0x1 ;  /* 0x0000001704088c11 */ /* 0x040fe4000f8608ff */
[C---:B------:R-:W-:Y:S02]  /*1340*/  @!P0 IADD3 R11, P4, PT, R4.reuse, UR28, RZ ;  /* 0x0000001c040b8c10 */ /* 0x040fe4000ff9e0ff */
[----:B------:R-:W-:Y:S02]  /*1350*/  ISETP.GE.U32.AND P2, PT, R15, UR27, PT ;  /* 0x0000001b0f007c0c */ /* 0x000fe4000bf46070 */
[----:B------:R-:W-:Y:S01]  /*1360*/  @!P0 LEA.HI.X R9, R4, UR9, R19, 0x1, P3 ;  /* 0x0000000904098c11 */ /* 0x000fe200098f0c13 */
[----:B------:R-:W-:Y:S01]  /*1370*/  UMOV UR7, 0x400 ;  /* 0x0000040000077882 */ /* 0x000fe20000000000 */
[----:B------:R-:W-:-:S02]  /*1380*/  @!P0 IADD3.X R4, PT, PT, R19, UR29, RZ, P4, !PT ;  /* 0x0000001d13048c10 */ /* 0x000fc4000a7fe4ff */
[C---:B------:R-:W-:Y:S01]  /*1390*/  @!P0 LEA R10, P3, R11.reuse, UR23, 0x1 ;  /* 0x000000170b0a8c11 */ /* 0x040fe2000f8608ff */
[----:B------:R-:W-:Y:S01]  /*13a0*/  UIADD3 UR7, UPT, UPT, UR7, 0x20, URZ ;  /* 0x0000002007077890 */ /* 0x000fe2000fffe0ff */
[----:B------:R-:W-:Y:S02]  /*13b0*/  ISETP.GE.U32.OR P2, PT, R18, UR26, P2 ;  /* 0x0000001a12007c0c */ /* 0x000fe40009746470 */
[----:B------:R-:W-:Y:S02]  /*13c0*/  F2FP.BF16.F32.PACK_AB R14, RZ, R14 ;  /* 0x0000000eff0e723e */ /* 0x000fe400000010ff */
[----:B------:R-:W-:Y:S02]  /*13d0*/  @!P0 LEA.HI.X R11, R11, UR9, R4, 0x1, P3 ;  /* 0x000000090b0b8c11 */ /* 0x000fe400098f0c04 */
[----:B------:R-:W-:Y:S01]  /*13e0*/  LOP3.LUT R18, R0, 0x1f, RZ, 0xc0, !PT ;  /* 0x0000001f00127812 */ /* 0x000fe200078ec0ff */
[----:B-1----:R-:W-:Y:S01]  /*13f0*/  ULEA UR8, UR8, UR7, 0x18 ;  /* 0x0000000708087291 */ /* 0x002fe2000f8ec0ff */
[----:B------:R-:W-:Y:S01]  /*1400*/  IMAD.SHL.U32 R4, R2, 0x4, RZ ;  /* 0x0000000402047824 */ /* 0x000fe200078e00ff */
[----:B------:R0:W-:Y:S02]  /*1410*/  @!P0 STG.E.U16 desc[UR24][R8.64], R14 ;  /* 0x0000000e08008986 */ /* 0x0001e4000c101518 */
[----:B------:R-:W-:Y:S01]  /*1420*/  IMAD R19, R18, 0x84, RZ ;  /* 0x0000008412137824 */ /* 0x000fe200078e02ff */
[----:B------:R-:W-:Y:S01]  /*1430*/  PRMT R3, R5, 0x5410, R3 ;  /* 0x0000541005037816 */ /* 0x000fe20000000003 */
[----:B0-----:R-:W-:Y:S01]  /*1440*/  IMAD.IADD R8, R27, 0x1, R0 ;  /* 0x000000011b087824 */ /* 0x001fe200078e0200 */
[----:B------:R-:W-:Y:S01]  /*1450*/  @P1 FSET.BF.GT.AND R7, R16, RZ, PT ;  /* 0x000000ff1007120a */ /* 0x000fe20003804000 */
[----:B------:R-:W-:-:S05]  /*1460*/  FMUL R16, R17, UR32 ;  /* 0x0000002011107c20 */ /* 0x000fca0008400000 */
[----:B------:R-:W-:Y:S01]  /*1470*/  F2FP.BF16.F32.PACK_AB R16, RZ, R16 ;  /* 0x00000010ff10723e */ /* 0x000fe200000010ff */
[----:B------:R-:W-:-:S04]  /*1480*/  VIADD R9, R19, UR8 ;  /* 0x0000000813097c36 */ /* 0x000fc80008000000 */
[----:B------:R0:W-:Y:S02]  /*1490*/  @!P0 STG.E.U16 desc[UR24][R10.64], R16 ;  /* 0x000000100a008986 */ /* 0x0001e4000c101518 */
[----:B0-----:R-:W-:Y:S02]  /*14a0*/  IMAD.MOV.U32 R11, RZ, RZ, RZ ;  /* 0x000000ffff0b7224 */ /* 0x001fe400078e00ff */
[----:B------:R-:W-:-:S05]  /*14b0*/  VIADD R10, R8, 0x2 ;  /* 0x00000002080a7836 */ /* 0x000fca0000000000 */
[----:B------:R-:W-:Y:S01]  /*14c0*/  LOP3.LUT R10, R10, 0x1f, RZ, 0xc0, !PT ;  /* 0x0000001f0a0a7812 */ /* 0x000fe200078ec0ff */
[----:B------:R-:W-:Y:S02]  /*14d0*/  IMAD.IADD R29, R0, 0x1, -R29 ;  /* 0x00000001001d7824 */ /* 0x000fe400078e0a1d */
[----:B------:R-:W-:Y:S02]  /*14e0*/  VIADD R8, R8, 0x3 ;  /* 0x0000000308087836 */ /* 0x000fe40000000000 */
[----:B------:R-:W-:Y:S01]  /*14f0*/  IMAD.IADD R15, R0, 0x1, -R15 ;  /* 0x00000001000f7824 */ /* 0x000fe200078e0a0f */
[----:B------:R-:W-:Y:S02]  /*1500*/  PRMT R12, R12, 0x5410, R13 ;  /* 0x000054100c0c7816 */ /* 0x000fe4000000000d */
[----:B------:R-:W-:Y:S01]  /*1510*/  LOP3.LUT R8, R8, 0x1f, RZ, 0xc0, !PT ;  /* 0x0000001f08087812 */ /* 0x000fe200078ec0ff */
[----:B------:R-:W-:Y:S01]  /*1520*/  FADD R25, RZ, R25 ;  /* 0x00000019ff197221 */ /* 0x000fe20000000000 */
[----:B------:R-:W-:Y:S01]  /*1530*/  UIMAD UR13, UR13, -0x3f, URZ ;  /* 0xffffffc10d0d78a4 */ /* 0x000fe2000f8e02ff */
[----:B------:R-:W-:Y:S01]  /*1540*/  PRMT R14, R14, 0x5410, R16 ;  /* 0x000054100e0e7816 */ /* 0x000fe20000000010 */
[----:B------:R-:W-:Y:S01]  /*1550*/  UIMAD.WIDE.U32 UR14, UR12, -0x3f, UR14 ;  /* 0xffffffc10c0e78a5 */ /* 0x000fe2000f8e000e */
[----:B------:R-:W-:Y:S01]  /*1560*/  FADD R20, R20, R25 ;  /* 0x0000001914147221 */ /* 0x000fe20000000000 */
[----:B------:R-:W-:-:S02]  /*1570*/  FMNMX3 R23, |R28|, R23, |R17|, !PT ;  /* 0x000000171c177276 */ /* 0x000fc40007800611 */
[----:B------:R-:W-:Y:S01]  /*1580*/  UIADD3 UR12, UPT, UPT, UR15, -UR12, UR13 ;  /* 0x8000000c0f0c7290 */ /* 0x000fe2000fffe00d */
[----:B------:R-:W-:Y:S01]  /*1590*/  BSSY.RECONVERGENT B0, `(.L_x_11635) ;  /* 0x0000091000007945 */ /* 0x000fe20003800200 */
[----:B---3--:R-:W-:Y:S02]  /*15a0*/  @P1 FSET.BF.GT.AND R11, R24, RZ, PT ;  /* 0x000000ff180b120a */ /* 0x008fe40003804000 */
[----:B------:R-:W-:Y:S01]  /*15b0*/  LOP3.LUT R24, R4, 0x7c, RZ, 0xc0, !PT ;  /* 0x0000007c04187812 */ /* 0x000fe200078ec0ff */
[----:B------:R-:W-:-:S04]  /*15c0*/  FADD R4, RZ, R28 ;  /* 0x0000001cff047221 */ /* 0x000fc80000000000 */
[----:B------:R-:W-:Y:S02]  /*15d0*/  IMAD.IADD R24, R9, 0x1, R24 ;  /* 0x0000000109187824 */ /* 0x000fe400078e0218 */
[----:B------:R-:W-:-:S03]  /*15e0*/  FADD R4, R17, R4 ;  /* 0x0000000411047221 */ /* 0x000fc60000000000 */
[----:B------:R0:W-:Y:S04]  /*15f0*/  STS [R24], R3 ;  /* 0x0000000318007388 */ /* 0x0001e80000000800 */
[----:B------:R1:W3:Y:S01]  /*1600*/  SHFL.IDX PT, R3, R4, R10, 0x1f ;  /* 0x00001f0a04037589 */ /* 0x0002e200000e0000 */
[----:B0-----:R-:W-:Y:S02]  /*1610*/  LOP3.LUT R24, RZ, R27, RZ, 0x33, !PT ;  /* 0x0000001bff187212 */ /* 0x001fe400078e33ff */
[----:B-1----:R-:W-:Y:S01]  /*1620*/  @!P2 LEA R4, P0, R21, UR23, 0x1 ;  /* 0x000000171504ac11 */ /* 0x002fe2000f8008ff */
[----:B--2---:R-:W-:Y:S01]  /*1630*/  FMUL R10, R7, R6 ;  /* 0x00000006070a7220 */ /* 0x004fe20000400000 */
[----:B------:R-:W-:Y:S01]  /*1640*/  @!P2 IADD3 R7, P1, PT, R21, UR28, RZ ;  /* 0x0000001c1507ac10 */ /* 0x000fe2000ff3e0ff */
[----:B------:R-:W-:Y:S01]  /*1650*/  FMUL R11, R11, R26 ;  /* 0x0000001a0b0b7220 */ /* 0x000fe20000400000 */
[----:B------:R-:W-:Y:S01]  /*1660*/  @!P2 LEA.HI.X R5, R21, UR9, R22, 0x1, P0 ;  /* 0x000000091505ac11 */ /* 0x000fe200080f0c16 */
[----:B------:R-:W-:-:S02]  /*1670*/  IMAD.IADD R21, R24, 0x1, R0 ;  /* 0x0000000118157824 */ /* 0x000fc400078e0200 */
[----:B------:R-:W-:Y:S02]  /*1680*/  IMAD.SHL.U32 R26, R29, 0x4, RZ ;  /* 0x000000041d1a7824 */ /* 0x000fe400078e00ff */
[----:B------:R-:W-:-:S03]  /*1690*/  IMAD.SHL.U32 R21, R21, 0x4, RZ ;  /* 0x0000000415157824 */ /* 0x000fc600078e00ff */
[----:B------:R-:W-:Y:S02]  /*16a0*/  LOP3.LUT R26, R26, 0x7c, RZ, 0xc0, !PT ;  /* 0x0000007c1a1a7812 */ /* 0x000fe400078ec0ff */
[----:B------:R-:W-:Y:S02]  /*16b0*/  @!P2 IADD3.X R22, PT, PT, R22, UR29, RZ, P1, !PT ;  /* 0x0000001d1616ac10 */ /* 0x000fe40008ffe4ff */
[----:B------:R-:W-:Y:S02]  /*16c0*/  @!P2 LEA R6, P0, R7, UR23, 0x1 ;  /* 0x000000170706ac11 */ /* 0x000fe4000f8008ff */
[----:B------:R-:W-:Y:S01]  /*16d0*/  LOP3.LUT R24, R21, 0x7c, RZ, 0xc0, !PT ;  /* 0x0000007c15187812 */ /* 0x000fe200078ec0ff */
[----:B------:R-:W-:Y:S02]  /*16e0*/  IMAD.IADD R21, R9, 0x1, R26 ;  /* 0x0000000109157824 */ /* 0x000fe400078e021a */
[----:B------:R-:W-:Y:S01]  /*16f0*/  FADD R26, RZ, R10 ;  /* 0x0000000aff1a7221 */ /* 0x000fe20000000000 */
[----:B------:R-:W-:Y:S01]  /*1700*/  @!P2 LEA.HI.X R7, R7, UR9, R22, 0x1, P0 ;  /* 0x000000090707ac11 */ /* 0x000fe200080f0c16 */
[----:B------:R-:W-:Y:S01]  /*1710*/  UIMAD UR9, UR6, UR16, URZ ;  /* 0x00000010060972a4 */ /* 0x000fe2000f8e02ff */
[----:B------:R-:W-:-:S02]  /*1720*/  IMAD.SHL.U32 R22, R15, 0x4, RZ ;  /* 0x000000040f167824 */ /* 0x000fc400078e00ff */
[----:B------:R-:W-:Y:S01]  /*1730*/  FADD R13, R11, R26 ;  /* 0x0000001a0b0d7221 */ /* 0x000fe20000000000 */
[----:B------:R-:W-:Y:S02]  /*1740*/  UIMAD.WIDE.U32 UR6, UR20, UR16, URZ ;  /* 0x00000010140672a5 */ /* 0x000fe4000f8e00ff */
[----:B------:R-:W-:Y:S01]  /*1750*/  UIMAD UR17, UR20, UR17, UR9 ;  /* 0x00000011141172a4 */ /* 0x000fe2000f8e0209 */
[----:B------:R-:W-:Y:S01]  /*1760*/  LOP3.LUT R22, R22, 0x7c, RZ, 0xc0, !PT ;  /* 0x0000007c16167812 */ /* 0x000fe200078ec0ff */
[----:B------:R-:W0:Y:S01]  /*1770*/  LDCU.64 UR20, c[0x0][0x3b8] ;  /* 0x00007700ff1477ac */ /* 0x000e220008000a00 */
[----:B------:R-:W1:Y:S01]  /*1780*/  SHFL.IDX PT, R8, R13, R8, 0x1f ;  /* 0x00001f080d087589 */ /* 0x000e6200000e0000 */
[----:B------:R-:W-:Y:S01]  /*1790*/  FMUL R15, R10, UR32 ;  /* 0x000000200a0f7c20 */ /* 0x000fe20008400000 */
[C---:B------:R-:W-:Y:S02]  /*17a0*/  IMAD.IADD R24, R9.reuse, 0x1, R24 ;  /* 0x0000000109187824 */ /* 0x040fe400078e0218 */
[----:B------:R-:W-:-:S02]  /*17b0*/  IMAD.IADD R22, R9, 0x1, R22 ;  /* 0x0000000109167824 */ /* 0x000fc400078e0216 */
[----:B------:R-:W-:Y:S01]  /*17c0*/  FMUL R9, R11, UR32 ;  /* 0x000000200b097c20 */ /* 0x000fe20008400000 */
[----:B------:R-:W-:Y:S01]  /*17d0*/  USHF.L.U32 UR9, UR6, 0x5, URZ ;  /* 0x0000000506097899 */ /* 0x000fe200080006ff */
[----:B------:R-:W-:Y:S01]  /*17e0*/  F2FP.BF16.F32.PACK_AB R15, RZ, R15 ;  /* 0x0000000fff0f723e */ /* 0x000fe200000010ff */
[----:B------:R-:W-:Y:S01]  /*17f0*/  UIADD3 UR7, UPT, UPT, UR7, UR17, URZ ;  /* 0x0000001107077290 */ /* 0x000fe2000fffe0ff */
[----:B------:R-:W-:Y:S01]  /*1800*/  ISETP.GE.U32.AND P0, PT, R27, UR26, PT ;  /* 0x0000001a1b007c0c */ /* 0x000fe2000bf06070 */
[----:B------:R-:W-:Y:S01]  /*1810*/  ULEA UR9, UP0, UR4, UR9, 0x6 ;  /* 0x0000000904097291 */ /* 0x000fe2000f8030ff */
[----:B------:R-:W-:Y:S01]  /*1820*/  F2FP.BF16.F32.PACK_AB R9, RZ, R9 ;  /* 0x00000009ff09723e */ /* 0x000fe200000010ff */
[----:B------:R-:W-:Y:S01]  /*1830*/  USHF.L.U64.HI UR6, UR6, 0x5, UR7 ;  /* 0x0000000506067899 */ /* 0x000fe20008010207 */
[----:B------:R2:W-:Y:S01]  /*1840*/  @!P2 STG.E.U16 desc[UR24][R4.64], R15 ;  /* 0x0000000f0400a986 */ /* 0x0005e2000c101518 */
[----:B------:R-:W-:Y:S02]  /*1850*/  ULEA UR10, UP1, UR9, UR10, 0x1 ;  /* 0x0000000a090a7291 */ /* 0x000fe4000f8208ff */
[----:B------:R-:W-:Y:S01]  /*1860*/  ULEA.HI.X UR4, UR4, UR6, UR5, 0x6, UP0 ;  /* 0x0000000604047291 */ /* 0x000fe200080f3405 */
[----:B------:R4:W-:Y:S01]  /*1870*/  STS [R24], R12 ;  /* 0x0000000c18007388 */ /* 0x0009e20000000800 */
[----:B0-----:R-:W-:Y:S01]  /*1880*/  ULEA UR20, UP0, UR14, UR20, 0x2 ;  /* 0x000000140e147291 */ /* 0x001fe2000f8010ff */
[----:B---3--:R-:W-:-:S02]  /*1890*/  FADD R3, R20, R3 ;  /* 0x0000000314037221 */ /* 0x008fc40000000000 */
[----:B------:R0:W-:Y:S01]  /*18a0*/  STS [R21], R14 ;  /* 0x0000000e15007388 */ /* 0x0001e20000000800 */
[----:B--2---:R-:W-:-:S03]  /*18b0*/  PRMT R15, R15, 0x5410, R9 ;  /* 0x000054100f0f7816 */ /* 0x004fc60000000009 */
[----:B------:R0:W-:Y:S01]  /*18c0*/  @!P2 STG.E.U16 desc[UR24][R6.64], R9 ;  /* 0x000000090600a986 */ /* 0x0001e2000c101518 */
[----:B------:R-:W-:Y:S02]  /*18d0*/  ULEA.HI.X UR4, UR9, UR11, UR4, 0x1, UP1 ;  /* 0x0000000b09047291 */ /* 0x000fe400088f0c04 */
[----:B------:R-:W-:Y:S01]  /*18e0*/  ULEA.HI.X UR12, UR14, UR21, UR12, 0x2, UP0 ;  /* 0x000000150e0c7291 */ /* 0x000fe200080f140c */
[----:B------:R0:W-:Y:S01]  /*18f0*/  STS [R22], R15 ;  /* 0x0000000f16007388 */ /* 0x0001e20000000800 */
[----:B------:R-:W-:Y:S01]  /*1900*/  FMNMX3 R10, |R10|, R23, |R11|, !PT ;  /* 0x000000170a0a7276 */ /* 0x000fe2000780060b */
[----:B-1----:R-:W-:Y:S01]  /*1910*/  FADD R11, R3, R8 ;  /* 0x00000008030b7221 */ /* 0x002fe20000000000 */
[----:B----4-:R-:W-:Y:S01]  /*1920*/  SHF.R.U32.HI R12, RZ, 0x5, R0 ;  /* 0x00000005ff0c7819 */ /* 0x010fe20000011600 */
[----:B------:R-:W-:Y:S06]  /*1930*/  BAR.SYNC.DEFER_BLOCKING 0x0 ;  /* 0x0000000000007b1d */ /* 0x000fec0000010000 */
[----:B------:R-:W-:Y:S05]  /*1940*/  @P0 BRA `(.L_x_11636) ;  /* 0x0000000400540947 */ /* 0x000fea0003800000 */
[C---:B------:R-:W-:Y:S01]  /*1950*/  VIADD R3, R27.reuse, -UR26 ;  /* 0x8000001a1b037c36 */ /* 0x040fe20008000000 */
[----:B------:R-:W-:Y:S01]  /*1960*/  BSSY.RECONVERGENT B1, `(.L_x_11637) ;  /* 0x000003f000017945 */ /* 0x000fe20003800200 */
[----:B0-----:R-:W-:Y:S02]  /*1970*/  IMAD.U32 R14, RZ, RZ, UR26 ;  /* 0x0000001aff0e7e24 */ /* 0x001fe4000f8e00ff */
[----:B------:R-:W-:Y:S01]  /*1980*/  IMAD R17, R27, UR31, RZ ;  /* 0x0000001f1b117c24 */ /* 0x000fe2000f8e02ff */
        /* <DEDUP_REMOVED lines=12> */
.L_x_11639:
        /* <DEDUP_REMOVED lines=48> */
.L_x_11638:
[----:B------:R-:W-:Y:S05]  /*1d50*/  BSYNC.RECONVERGENT B1 ;  /* 0x0000000000017941 */ /* 0x000fea0003800200 */
.L_x_11637:
[----:B------:R-:W-:Y:S05]  /*1d60*/  @!P0 BRA `(.L_x_11636) ;  /* 0x00000000004c8947 */ /* 0x000fea0003800000 */
[----:B-1----:R-:W-:Y:S02]  /*1d70*/  IMAD R4, R12, 0x10, R19 ;  /* 0x000000100c047824 */ /* 0x002fe400078e0213 */
[----:B------:R-:W-:Y:S02]  /*1d80*/  IMAD.MOV R14, RZ, RZ, -R14 ;  /* 0x000000ffff0e7224 */ /* 0x000fe400078e0a0e */
[----:B------:R-:W-:-:S04]  /*1d90*/  IMAD R13, R13, 0x4, R4 ;  /* 0x000000040d0d7824 */ /* 0x000fc800078e0204 */
[----:B------:R-:W-:-:S07]  /*1da0*/  VIADD R13, R13, UR8 ;  /* 0x000000080d0d7c36 */ /* 0x000fce0008000000 */
.L_x_11640:
[----:B------:R-:W-:Y:S01]  /*1db0*/  LOP3.LUT R7, R2, 0x1f, RZ, 0xc0, !PT ;  /* 0x0000001f02077812 */ /* 0x000fe200078ec0ff */
[----:B------:R-:W-:-:S03]  /*1dc0*/  VIADD R14, R14, 0x1 ;  /* 0x000000010e0e7836 */ /* 0x000fc60000000000 */
[----:B------:R-:W-:-:S13]  /*1dd0*/  ISETP.GE.U32.AND P0, PT, R7, UR27, PT ;  /* 0x0000001b07007c0c */ /* 0x000fda000bf06070 */
[----:B--2---:R0:W1:Y:S01]  /*1de0*/  @!P0 LDS R3, [R13] ;  /* 0x000000000d038984 */ /* 0x0040620000000800 */
        /* <DEDUP_REMOVED lines=11> */
.L_x_11636:
[----:B------:R-:W-:Y:S05]  /*1ea0*/  BSYNC.RECONVERGENT B0 ;  /* 0x0000000000007941 */ /* 0x000fea0003800200 */
.L_x_11635:
[----:B------:R-:W-:Y:S01]  /*1eb0*/  BAR.SYNC.DEFER_BLOCKING 0x0 ;  /* 0x0000000000007b1d */ /* 0x000fe20000010000 */
[C---:B------:R-:W-:Y:S02]  /*1ec0*/  ISETP.GT.U32.AND P0, PT, R0.reuse, 0x1f, PT ;  /* 0x0000001f0000780c */ /* 0x040fe40003f04070 */
[----:B-12---:R-:W-:-:S03]  /*1ed0*/  LEA R4, R0, UR8, 0x2 ;  /* 0x0000000800047c11 */ /* 0x006fc6000f8e10ff */
[----:B------:R-:W-:Y:S02]  /*1ee0*/  BSSY.RECONVERGENT B0, `(.L_x_11641) ;  /* 0x0000017000007945 */ /* 0x000fe40003800200 */
[----:B------:R1:W-:Y:S01]  /*1ef0*/  STS [R4], R11 ;  /* 0x0000000b04007388 */ /* 0x0003e20000000800 */
[----:B------:R-:W-:Y:S06]  /*1f00*/  BAR.SYNC.DEFER_BLOCKING 0x0 ;  /* 0x0000000000007b1d */ /* 0x000fec0000010000 */
[----:B------:R-:W-:Y:S05]  /*1f10*/  @P0 BRA `(.L_x_11642) ;  /* 0x00000000004c0947 */ /* 0x000fea0003800000 */
[----:B------:R-:W2:Y:S01]  /*1f20*/  LDS R2, [R4+0x80] ;  /* 0x0000800004027984 */ /* 0x000ea20000000800 */
[----:B------:R-:W-:-:S03]  /*1f30*/  ISETP.GE.U32.AND P1, PT, R18, UR26, PT ;  /* 0x0000001a12007c0c */ /* 0x000fc6000bf26070 */
[----:B------:R-:W3:Y:S04]  /*1f40*/  LDS R3, [R4+0x100] ;  /* 0x0001000004037984 */ /* 0x000ee80000000800 */
[----:B------:R-:W4:Y:S04]  /*1f50*/  LDS R5, [R4+0x180] ;  /* 0x0001800004057984 */ /* 0x000f280000000800 */
[----:B0-----:R-:W0:Y:S04]  /*1f60*/  LDS R7, [R4+0x200] ;  /* 0x0002000004077984 */ /* 0x001e280000000800 */
[----:B------:R-:W5:Y:S04]  /*1f70*/  LDS R9, [R4+0x280] ;  /* 0x0002800004097984 */ /* 0x000f680000000800 */
[----:B------:R-:W1:Y:S04]  /*1f80*/  LDS R6, [R4+0x300] ;  /* 0x0003000004067984 */ /* 0x000e680000000800 */
[----:B------:R-:W1:Y:S01]  /*1f90*/  LDS R13, [R4+0x380] ;  /* 0x00038000040d7984 */ /* 0x000e620000000800 */
[----:B--2---:R-:W-:-:S04]  /*1fa0*/  FADD R2, R11, R2 ;  /* 0x000000020b027221 */ /* 0x004fc80000000000 */
[----:B---3--:R-:W-:Y:S01]  /*1fb0*/  FADD R2, R2, R3 ;  /* 0x0000000302027221 */ /* 0x008fe20000000000 */
[----:B------:R-:W-:-:S03]  /*1fc0*/  IMAD.U32 R3, RZ, RZ, UR12 ;  /* 0x0000000cff037e24 */ /* 0x000fc6000f8e00ff */
[----:B----4-:R-:W-:-:S04]  /*1fd0*/  FADD R2, R2, R5 ;  /* 0x0000000502027221 */ /* 0x010fc80000000000 */
[----:B0-----:R-:W-:-:S04]  /*1fe0*/  FADD R2, R2, R7 ;  /* 0x0000000702027221 */ /* 0x001fc80000000000 */
[----:B-----5:R-:W-:Y:S01]  /*1ff0*/  FADD R9, R2, R9 ;  /* 0x0000000902097221 */ /* 0x020fe20000000000 */
[----:B------:R-:W-:-:S03]  /*2000*/  IMAD.U32 R2, RZ, RZ, UR20 ;  /* 0x00000014ff027e24 */ /* 0x000fc6000f8e00ff */
[----:B-1----:R-:W-:Y:S01]  /*2010*/  FADD R6, R9, R6 ;  /* 0x0000000609067221 */ /* 0x002fe20000000000 */
[----:B------:R-:W-:-:S04]  /*2020*/  @!P1 IMAD.WIDE.U32 R2, R18, 0x4, R2 ;  /* 0x0000000412029825 */ /* 0x000fc800078e0002 */
[----:B------:R-:W-:-:S05]  /*2030*/  FADD R13, R6, R13 ;  /* 0x0000000d060d7221 */ /* 0x000fca0000000000 */
[----:B------:R2:W-:Y:S02]  /*2040*/  @!P1 STG.E desc[UR24][R2.64], R13 ;  /* 0x0000000d02009986 */ /* 0x0005e4000c101918 */
.L_x_11642:
[----:B------:R-:W-:Y:S05]  /*2050*/  BSYNC.RECONVERGENT B0 ;  /* 0x0000000000007941 */ /* 0x000fea0003800200 */
.L_x_11641:
[----:B------:R-:W3:Y:S02]  /*2060*/  LDCU.64 UR4, c[0x0][0x3a8] ;  /* 0x00007500ff0477ac */ /* 0x000ee40008000a00 */
[----:B---3--:R-:W-:-:S04]  /*2070*/  UISETP.NE.U32.AND UP0, UPT, UR4, URZ, UPT ;  /* 0x000000ff0400728c */ /* 0x008fc8000bf05070 */
        /* <DEDUP_REMOVED lines=8> */
[----:B------:R-:W2:Y:S01]  /*2100*/  SHFL.DOWN PT, R2, R3, 0x8, 0x1f ;  /* 0x09001f0003027f89 */ /* 0x000ea200000e0000 */
        /* <DEDUP_REMOVED lines=26> */
.L_x_11651:
[----:B------:R-:W-:Y:S02]  /*22b0*/  ISETP.NE.AND P0, PT, R0, RZ, PT ;  /* 0x000000ff0000720c */ /* 0x000fe40003f05270 */
[----:B--2---:R-:W-:-:S11]  /*22c0*/  FMNMX R5, R4, R5, !PT ;  /* 0x0000000504057209 */ /* 0x004fd60007800000 */
[----:B------:R-:W-:Y:S05]  /*22d0*/  @P0 BRA `(.L_x_11644) ;  /* 0x0000000000080947 */ /* 0x000fea0003800000 */
[----:B------:R-:W2:Y:S02]  /*22e0*/  LDC.64 R2, c[0x0][0x3a8] ;  /* 0x0000ea00ff027b82 */ /* 0x000ea40000000a00 */
[----:B--2---:R2:W-:Y:S02]  /*22f0*/  REDG.E.MAX.S32.STRONG.GPU desc[UR24][R2.64], R5 ;  /* 0x000000050200798e */ /* 0x0045e4000d12e318 */
.L_x_11644:
[----:B------:R-:W-:Y:S05]  /*2300*/  BSYNC B0 ;  /* 0x0000000000007941 */ /* 0x000fea0003800000 */
.L_x_11643:
        /* <DEDUP_REMOVED lines=10> */
[----:B--2---:R-:W-:-:S07]  /*23b0*/  MOV R2, 0x23d0 ;  /* 0x000023d000027802 */ /* 0x004fce0000000f00 */
[----:B01----:R-:W-:Y:S05]  /*23c0*/  CALL.REL.NOINC `($__internal_385_$__cuda_sm20_rcp_rn_f32_slowpath) ;  /* 0x0000000400987944 */ /* 0x003fea0003c00000 */
[----:B------:R-:W-:Y:S05]  /*23d0*/  BRA `(.L_x_11647) ;  /* 0x0000000000147947 */ /* 0x000fea0003800000 */
.L_x_11646:
[----:B--2---:R-:W2:Y:S01]  /*23e0*/  MUFU.RCP R5, UR32 ;  /* 0x0000002000057d08 */ /* 0x004ea20008001000 */
[----:B------:R-:W-:-:S04]  /*23f0*/  IMAD.U32 R0, RZ, RZ, UR32 ;  /* 0x00000020ff007e24 */ /* 0x000fc8000f8e00ff */
[----:B--2---:R-:W-:-:S04]  /*2400*/  FFMA R0, R5, R0, -1 ;  /* 0xbf80000005007423 */ /* 0x004fc80000000000 */
[----:B------:R-:W-:-:S04]  /*2410*/  FADD.FTZ R0, -R0, -RZ ;  /* 0x800000ff00007221 */ /* 0x000fc80000010100 */
[----:B------:R-:W-:-:S07]  /*2420*/  FFMA R5, R5, R0, R5 ;  /* 0x0000000005057223 */ /* 0x000fce0000000005 */
.L_x_11647:
[----:B------:R-:W2:Y:S02]  /*2430*/  LDC.64 R2, c[0x0][0x3b0] ;  /* 0x0000ec00ff027b82 */ /* 0x000ea40000000a00 */
[----:B--2---:R-:W-:Y:S01]  /*2440*/  STG.E desc[UR24][R2.64], R5 ;  /* 0x0000000502007986 */ /* 0x004fe2000c101918 */
[----:B------:R-:W-:Y:S05]  /*2450*/  EXIT ;  /* 0x000000000000794d */ /* 0x000fea0003800000 */
.L_x_11645:
[----:B------:R-:W-:Y:S02]  /*2460*/  IMAD.MOV.U32 R7, RZ, RZ, 0x4 ;  /* 0x00000004ff077424 */ /* 0x000fe400078e00ff */
[----:B0-----:R-:W-:Y:S02]  /*2470*/  IMAD.MOV.U32 R9, RZ, RZ, 0x1f ;  /* 0x0000001fff097424 */ /* 0x001fe400078e00ff */
[----:B------:R-:W-:-:S07]  /*2480*/  IMAD.MOV.U32 R6, RZ, RZ, -0x1 ;  /* 0xffffffffff067424 */ /* 0x000fce00078e00ff */
[----:B-12---:R-:W-:Y:S05]  /*2490*/  WARPSYNC.COLLECTIVE R6, `(.L_x_11648) ;  /* 0x0000000006087348 */ /* 0x006fea0003c00000 */
[----:B--2---:R0:W2:Y:S02]  /*24a0*/  SHFL.DOWN P0, R5, R2, R7, R9 ;  /* 0x0800000702057389 */ /* 0x0040a40000000009 */
[----:B012---:R-:W-:Y:S05]  /*24b0*/  ENDCOLLECTIVE ;  /* 0x000000000000791b */ /* 0x007fea0003800000 */
.L_x_11648:
[----:B------:R-:W-:Y:S02]  /*24c0*/  IMAD.MOV.U32 R7, RZ, RZ, 0x2 ;  /* 0x00000002ff077424 */ /* 0x000fe400078e00ff */
[----:B------:R-:W-:-:S05]  /*24d0*/  IMAD.MOV.U32 R3, RZ, RZ, R5 ;  /* 0x000000ffff037224 */ /* 0x000fca00078e0005 */
[----:B------:R-:W-:-:S05]  /*24e0*/  FMNMX R3, R3, R2, !PT ;  /* 0x0000000203037209 */ /* 0x000fca0007800000 */
[----:B------:R-:W-:-:S07]  /*24f0*/  IMAD.MOV.U32 R2, RZ, RZ, R3 ;  /* 0x000000ffff027224 */ /* 0x000fce00078e0003 */
[----:B------:R-:W-:Y:S05]  /*2500*/  WARPSYNC.COLLECTIVE R6, `(.L_x_11649) ;  /* 0x0000000006087348 */ /* 0x000fea0003c00000 */
[----:B------:R0:W1:Y:S02]  /*2510*/  SHFL.DOWN P0, R5, R2, R7, R9 ;  /* 0x0800000702057389 */ /* 0x0000640000000009 */
[----:B01----:R-:W-:Y:S05]  /*2520*/  ENDCOLLECTIVE ;  /* 0x000000000000791b */ /* 0x003fea0003800000 */
.L_x_11649:
[----:B------:R-:W-:Y:S02]  /*2530*/  IMAD.MOV.U32 R7, RZ, RZ, 0x1 ;  /* 0x00000001ff077424 */ /* 0x000fe400078e00ff */
[----:B------:R-:W-:-:S05]  /*2540*/  IMAD.MOV.U32 R4, RZ, RZ, R5 ;  /* 0x000000ffff047224 */ /* 0x000fca00078e0005 */
[----:B------:R-:W-:-:S05]  /*2550*/  FMNMX R4, R3, R4, !PT ;  /* 0x0000000403047209 */ /* 0x000fca0007800000 */
[----:B------:R-:W-:-:S07]  /*2560*/  IMAD.MOV.U32 R2, RZ, RZ, R4 ;  /* 0x000000ffff027224 */ /* 0x000fce00078e0004 */
[----:B------:R-:W-:Y:S05]  /*2570*/  WARPSYNC.COLLECTIVE R6, `(.L_x_11650) ;  /* 0x0000000006087348 */ /* 0x000fea0003c00000 */
[----:B------:R0:W1:Y:S02]  /*2580*/  SHFL.DOWN P0, R5, R2, R7, R9 ;  /* 0x0800000702057389 */ /* 0x0000640000000009 */
[----:B01----:R-:W-:Y:S05]  /*2590*/  ENDCOLLECTIVE ;  /* 0x000000000000791b */ /* 0x003fea0003800000 */
.L_x_11650:
[----:B------:R-:W-:Y:S05]  /*25a0*/  BRA `(.L_x_11651) ;  /* 0xfffffffc00407947 */ /* 0x000fea000383ffff */
        .weak           $__internal_384_$__cuda_sm20_div_u64
        .type           $__internal_384_$__cuda_sm20_div_u64,@function
        .size           $__internal_384_$__cuda_sm20_div_u64,($__internal_385_$__cuda_sm20_rcp_rn_f32_slowpath - $__internal_384_$__cuda_sm20_div_u64)
$__internal_384_$__cuda_sm20_div_u64:
        /* <DEDUP_REMOVED lines=71> */
[----:B------:R-:W-:Y:S11]  /*2a20*/  RET.REL.NODEC R2 `(_ZN18transformer_engine6detail38cast_transpose_fused_kernel_notalignedILb1ELb1ELb0EfNS_16CTDBiasDActParamIff13__nv_bfloat16fEELi1ELi2ENS_5EmptyEXadL_ZNS_5dreluIffEET_T0_RKS5_EEEEvT3_mmm) ;  /* 0xffffffd402747950 */ /* 0x000ff60003c3ffff */
        .weak           $__internal_385_$__cuda_sm20_rcp_rn_f32_slowpath
        .type           $__internal_385_$__cuda_sm20_rcp_rn_f32_slowpath,@function
        .size           $__internal_385_$__cuda_sm20_rcp_rn_f32_slowpath,(.L_x_29686 - $__internal_385_$__cuda_sm20_rcp_rn_f32_slowpath)
$__internal_385_$__cuda_sm20_rcp_rn_f32_slowpath:
        /* <DEDUP_REMOVED lines=15> */
.L_x_11652:
        /* <DEDUP_REMOVED lines=33> */
.L_x_11654:
[----:B------:R0:W1:Y:S02]  /*2d30*/  MUFU.RCP R3, R0 ;  /* 0x0000000000037308 */ /* 0x0000640000001000 */
.L_x_11653:
[----:B-1-3--:R-:W-:Y:S02]  /*2d40*/  IMAD.MOV.U32 R5, RZ, RZ, R3 ;  /* 0x000000ffff057224 */ /* 0x00afe400078e0003 */
[----:B------:R-:W-:-:S04]  /*2d50*/  IMAD.MOV.U32 R3, RZ, RZ, 0x0 ;  /* 0x00000000ff037424 */ /* 0x000fc800078e00ff */
[----:B0-2---:R-:W-:Y:S05]  /*2d60*/  RET.REL.NODEC R2 `(_ZN18transformer_engine6detail38cast_transpose_fused_kernel_notalignedILb1ELb1ELb0EfNS_16CTDBiasDActParamIff13__nv_bfloat16fEELi1ELi2ENS_5EmptyEXadL_ZNS_5dreluIffEET_T0_RKS5_EEEEvT3_mmm) ;  /* 0xffffffd002a47950 */ /* 0x005fea0003c3ffff */
.L_x_11655:
        /* <DEDUP_REMOVED lines=9> */
.L_x_29686:


//--------------------- .text._ZN18transformer_engine6detail38cast_transpose_fused_kernel_notalignedILb1ELb1ELb0EfNS_16CTDBiasDActParamIff6__halffEELi1ELi2ENS_5EmptyEXadL_ZNS_5dreluIffEET_T0_RKS5_EEEEvT3_mmm --------------------------
	.section	.text._ZN18transformer_engine6detail38cast_transpose_fused_kernel_notalignedILb1ELb1ELb0EfNS_16CTDBiasDActParamIff6__halffEELi1ELi2ENS_5EmptyEXadL_ZNS_5dreluIffEET_T0_RKS5_EEEEvT3_mmm,"ax",@progbits
	.align	128
        .global         _ZN18transformer_engine6detail38cast_transpose_fused_kernel_notalignedILb1ELb1ELb0EfNS_16CTDBiasDActParamIff6__halffEELi1ELi2ENS_5EmptyEXadL_ZNS_5dreluIffEET_T0_RKS5_EEEEvT3_mmm
        .type           _ZN18transformer_engine6detail38cast_transpose_fused_kernel_notalignedILb1ELb1ELb0EfNS_16CTDBiasDActParamIff6__halffEELi1ELi2ENS_5EmptyEXadL_ZNS_5dreluIffEET_T0_RKS5_EEEEvT3_mmm,@function
        .size           _ZN18transformer_engine6detail38cast_transpose_fused_kernel_notalignedILb1ELb1ELb0EfNS_16CTDBiasDActParamIff6__halffEELi1ELi2ENS_5EmptyEXadL_ZNS_5dreluIffEET_T0_RKS5_EEEEvT3_mmm,(.L_x_29688 - _ZN18transformer_engine6detail38cast_transpose_fused_kernel_notalignedILb1ELb1ELb0EfNS_16CTDBiasDActParamIff6__halffEELi1ELi2ENS_5EmptyEXadL_ZNS_5dreluIffEET_T0_RKS5_EEEEvT3_mmm)
        .other          _ZN18transformer_engine6detail38cast_transpose_fused_kernel_notalignedILb1ELb1ELb0EfNS_16CTDBiasDActParamIff6__halffEELi1ELi2ENS_5EmptyEXadL_ZNS_5dreluIffEET_T0_RKS5_EEEEvT3_mmm,@"STO_CUDA_ENTRY STV_DEFAULT"
_ZN18transformer_engine6detail38cast_transpose_fused_kernel_notalignedILb1ELb1ELb0EfNS_16CTDBiasDActParamIff6__halffEELi1ELi2ENS_5EmptyEXadL_ZNS_5dreluIffEET_T0_RKS5_EEEEvT3_mmm:
.text._ZN18transformer_engine6detail38cast_transpose_fused_kernel_notalignedILb1ELb1ELb0EfNS_16CTDBiasDActParamIff6__halffEELi1ELi2ENS_5EmptyEXadL_ZNS_5dreluIffEET_T0_RKS5_EEEEvT3_mmm:
        /* <DEDUP_REMOVED lines=43> */
.L_x_11656:
[----:B------:R-:W-:-:S07]  /*02b0*/  MOV R5, 0x2d0 ;  /* 0x000002d000057802 */ /* 0x000fce0000000f00 */
[----:B------:R-:W-:Y:S05]  /*02c0*/  CALL.REL.NOINC `($__internal_386_$__cuda_sm20_div_u64) ;  /* 0x0000002000b87944 */ /* 0x000fea0003c00000 */
        /* <DEDUP_REMOVED lines=11> */
.L_x_11657:
        /* <DEDUP_REMOVED lines=140> */
[----:B------:R-:W-:Y:S01]  /*0c40*/  F2FP.F16.F32.PACK_AB R5, RZ, R5 ;  /* 0x00000005ff05723e */ /* 0x000fe200000000ff */
[----:B------:R-:W-:Y:S01]  /*0c50*/  @P0 IMAD.SHL.U32 R18, R11, 0x4, RZ ;  /* 0x000000040b120824 */ /* 0x000fe200078e00ff */
[----:B------:R-:W-:Y:S01]  /*0c60*/  @P0 SHF.L.U64.HI R12, R28, 0x2, R3 ;  /* 0x000000021c0c0819 */ /* 0x000fe20000010203 */
[----:B------:R-:W-:Y:S01]  /*0c70*/  FMUL R3, R17, UR32 ;  /* 0x0000002011037c20 */ /* 0x000fe20008400000 */
[----:B------:R-:W-:Y:S01]  /*0c80*/  @P0 IADD3.X R26, PT, PT, R22, UR34, RZ, P2, P3 ;  /* 0x00000022161a0c10 */ /* 0x000fe200097e64ff */
[----:B------:R0:W-:Y:S01]  /*0c90*/  @!P4 STG.E.U16 desc[UR24][R14.64], R5 ;  /* 0x000000050e00c986 */ /* 0x0001e2000c101518 */
[----:B------:R-:W-:-:S02]  /*0ca0*/  @P0 IADD3 R28, P3, PT, R20, UR21, RZ ;  /* 0x00000015141c0c10 */ /* 0x000fc4000ff7e0ff */
[----:B------:R-:W-:Y:S02]  /*0cb0*/  @P0 SHF.L.U64.HI R11, R11, 0x2, R26 ;  /* 0x000000020b0b0819 */ /* 0x000fe4000001021a */
[----:B------:R-:W-:Y:S02]  /*0cc0*/  F2FP.F16.F32.PACK_AB R3, RZ, R3 ;  /* 0x00000003ff03723e */ /* 0x000fe400000000ff */
        /* <DEDUP_REMOVED lines=40> */
[----:B------:R-:W-:Y:S02]  /*0f50*/  F2FP.F16.F32.PACK_AB R12, RZ, R12 ;  /* 0x0000000cff0c723e */ /* 0x000fe400000000ff */
[----:B------:R-:W-:Y:S01]  /*0f60*/  IADD3.X R19, PT, PT, R22, UR34, RZ, P4, !PT ;  /* 0x0000002216137c10 */ /* 0x000fe2000a7fe4ff */
[----:B------:R-:W-:Y:S01]  /*0f70*/  FMUL R26, R8, UR32 ;  /* 0x00000020081a7c20 */ /* 0x000fe20008400000 */
[----:B------:R-:W-:Y:S01]  /*0f80*/  IADD3 R22, P2, PT, R18, R7, RZ ;  /* 0x0000000712167210 */ /* 0x000fe20007f5e0ff */
[----:B------:R-:W-:Y:S01]  /*0f90*/  FADD R15, RZ, R9 ;  /* 0x00000009ff0f7221 */ /* 0x000fe20000000000 */
[----:B------:R-:W-:Y:S01]  /*0fa0*/  IADD3 R14, PT, PT, R23, 0x1, R0 ;  /* 0x00000001170e7810 */ /* 0x000fe20007ffe000 */
[----:B------:R0:W-:Y:S01]  /*0fb0*/  @!P3 STG.E.U16 desc[UR24][R20.64], R12 ;  /* 0x0000000c1400b986 */ /* 0x0001e2000c101518 */
[----:B------:R-:W-:Y:S01]  /*0fc0*/  F2FP.F16.F32.PACK_AB R13, RZ, R26 ;  /* 0x0000001aff0d723e */ /* 0x000fe200000000ff */
        /* <DEDUP_REMOVED lines=63> */
[----:B------:R-:W-:Y:S02]  /*13c0*/  F2FP.F16.F32.PACK_AB R14, RZ, R14 ;  /* 0x0000000eff0e723e */ /* 0x000fe400000000ff */
        /* <DEDUP_REMOVED lines=10> */
[----:B------:R-:W-:Y:S01]  /*1470*/  F2FP.F16.F32.PACK_AB R16, RZ, R16 ;  /* 0x00000010ff10723e */ /* 0x000fe200000000ff */
        /* <DEDUP_REMOVED lines=54> */
[----:B------:R-:W-:Y:S01]  /*17e0*/  F2FP.F16.F32.PACK_AB R15, RZ, R15 ;  /* 0x0000000fff0f723e */ /* 0x000fe200000000ff */
[----:B------:R-:W-:Y:S01]  /*17f0*/  UIADD3 UR7, UPT, UPT, UR7, UR17, URZ ;  /* 0x0000001107077290 */ /* 0x000fe2000fffe0ff */
[----:B------:R-:W-:Y:S01]  /*1800*/  ISETP.GE.U32.AND P0, PT, R27, UR26, PT ;  /* 0x0000001a1b007c0c */ /* 0x000fe2000bf06070 */
[----:B------:R-:W-:Y:S01]  /*1810*/  ULEA UR9, UP0, UR4, UR9, 0x6 ;  /* 0x0000000904097291 */ /* 0x000fe2000f8030ff */
[----:B------:R-:W-:Y:S01]  /*1820*/  F2FP.F16.F32.PACK_AB R9, RZ, R9 ;  /* 0x00000009ff09723e */ /* 0x000fe200000000ff */
        /* <DEDUP_REMOVED lines=34> */
.L_x_11662:
        /* <DEDUP_REMOVED lines=48> */
.L_x_11661:
[----:B------:R-:W-:Y:S05]  /*1d50*/  BSYNC.RECONVERGENT B1 ;  /* 0x0000000000017941 */ /* 0x000fea0003800200 */
.L_x_11660:
[----:B------:R-:W-:Y:S05]  /*1d60*/  @!P0 BRA `(.L_x_11659) ;  /* 0x00000000004c8947 */ /* 0x000fea0003800000 */
[----:B-1----:R-:W-:Y:S02]  /*1d70*/  IMAD R4, R12, 0x10, R19 ;  /* 0x000000100c047824 */ /* 0x002fe400078e0213 */
[----:B------:R-:W-:Y:S02]  /*1d80*/  IMAD.MOV R14, RZ, RZ, -R14 ;  /* 0x000000ffff0e7224 */ /* 0x000fe400078e0a0e */
[----:B------:R-:W-:-:S04]  /*1d90*/  IMAD R13, R13, 0x4, R4 ;  /* 0x000000040d0d7824 */ /* 0x000fc800078e0204 */
[----:B------:R-:W-:-:S07]  /*1da0*/  VIADD R13, R13, UR8 ;  /* 0x000000080d0d7c36 */ /* 0x000fce0008000000 */
.L_x_11663:
        /* <DEDUP_REMOVED lines=15> */
.L_x_11659:
[----:B------:R-:W-:Y:S05]  /*1ea0*/  BSYNC.RECONVERGENT B0 ;  /* 0x0000000000007941 */ /* 0x000fea0003800200 */
.L_x_11658:
        /* <DEDUP_REMOVED lines=26> */
.L_x_11665:
[----:B------:R-:W-:Y:S05]  /*2050*/  BSYNC.RECONVERGENT B0 ;  /* 0x0000000000007941 */ /* 0x000fea0003800200 */
.L_x_11664:
        /* <DEDUP_REMOVED lines=37> */
.L_x_11674:
[----:B------:R-:W-:Y:S02]  /*22b0*/  ISETP.NE.AND P0, PT, R0, RZ, PT ;  /* 0x000000ff0000720c */ /* 0x000fe40003f05270 */
[----:B--2---:R-:W-:-:S11]  /*22c0*/  FMNMX R5, R4, R5, !PT ;  /* 0x0000000504057209 */ /* 0x004fd60007800000 */
[----:B------:R-:W-:Y:S05]  /*22d0*/  @P0 BRA `(.L_x_11667) ;  /* 0x0000000000080947 */ /* 0x000fea0003800000 */
[----:B------:R-:W2:Y:S02]  /*22e0*/  LDC.64 R2, c[0x0][0x3a8] ;  /* 0x0000ea00ff027b82 */ /* 0x000ea40000000a00 */
[----:B--2---:R2:W-:Y:S02]  /*22f0*/  REDG.E.MAX.S32.STRONG.GPU desc[UR24][R2.64], R5 ;  /* 0x000000050200798e */ /* 0x0045e4000d12e318 */
.L_x_11667:
[----:B------:R-:W-:Y:S05]  /*2300*/  BSYNC B0 ;  /* 0x0000000000007941 */ /* 0x000fea0003800000 */
.L_x_11666:
        /* <DEDUP_REMOVED lines=11> */
[----:B01----:R-:W-:Y:S05]  /*23c0*/  CALL.REL.NOINC `($__internal_387_$__cuda_sm20_rcp_rn_f32_slowpath) ;  /* 0x0000000400987944 */ /* 0x003fea0003c00000 */
[----:B------:R-:W-:Y:S05]  /*23d0*/  BRA `(.L_x_11670) ;  /* 0x0000000000147947 */ /* 0x000fea0003800000 */
.L_x_11669:
[----:B--2---:R-:W2:Y:S01]  /*23e0*/  MUFU.RCP R5, UR32 ;  /* 0x0000002000057d08 */ /* 0x004ea20008001000 */
[----:B------:R-:W-:-:S04]  /*23f0*/  IMAD.U32 R0, RZ, RZ, UR32 ;  /* 0x00000020ff007e24 */ /* 0x000fc8000f8e00ff */
[----:B--2---:R-:W-:-:S04]  /*2400*/  FFMA R0, R5, R0, -1 ;  /* 0xbf80000005007423 */ /* 0x004fc80000000000 */
[----:B------:R-:W-:-:S04]  /*2410*/  FADD.FTZ R0, -R0, -RZ ;  /* 0x800000ff00007221 */ /* 0x000fc80000010100 */
[----:B------:R-:W-:-:S07]  /*2420*/  FFMA R5, R5, R0, R5 ;  /* 0x0000000005057223 */ /* 0x000fce0000000005 */
.L_x_11670:
[----:B------:R-:W2:Y:S02]  /*2430*/  LDC.64 R2, c[0x0][0x3b0] ;  /* 0x0000ec00ff027b82 */ /* 0x000ea40000000a00 */
[----:B--2---:R-:W-:Y:S01]  /*2440*/  STG.E desc[UR24][R2.64], R5 ;  /* 0x0000000502007986 */ /* 0x004fe2000c101918 */
[----:B------:R-:W-:Y:S05]  /*2450*/  EXIT ;  /* 0x000000000000794d */ /* 0x000fea0003800000 */
.L_x_11668:
[----:B------:R-:W-:Y:S02]  /*2460*/  IMAD.MOV.U32 R7, RZ, RZ, 0x4 ;  /* 0x00000004ff077424 */ /* 0x000fe400078e00ff */
[----:B0-----:R-:W-:Y:S02]  /*2470*/  IMAD.MOV.U32 R9, RZ, RZ, 0x1f ;  /* 0x0000001fff097424 */ /* 0x001fe400078e00ff */
[----:B------:R-:W-:-:S07]  /*2480*/  IMAD.MOV.U32 R6, RZ, RZ, -0x1 ;  /* 0xffffffffff067424 */ /* 0x000fce00078e00ff */
[----:B-12---:R-:W-:Y:S05]  /*2490*/  WARPSYNC.COLLECTIVE R6, `(.L_x_11671) ;  /* 0x0000000006087348 */ /* 0x006fea0003c00000 */
[----:B--2---:R0:W2:Y:S02]  /*24a0*/  SHFL.DOWN P0, R5, R2, R7, R9 ;  /* 0x0800000702057389 */ /* 0x0040a40000000009 */
[----:B012---:R-:W-:Y:S05]  /*24b0*/  ENDCOLLECTIVE ;  /* 0x000000000000791b */ /* 0x007fea0003800000 */
.L_x_11671:
[----:B------:R-:W-:Y:S02]  /*24c0*/  IMAD.MOV.U32 R7, RZ, RZ, 0x2 ;  /* 0x00000002ff077424 */ /* 0x000fe400078e00ff */
[----:B------:R-:W-:-:S05]  /*24d0*/  IMAD.MOV.U32 R3, RZ, RZ, R5 ;  /* 0x000000ffff037224 */ /* 0x000fca00078e0005 */
[----:B------:R-:W-:-:S05]  /*24e0*/  FMNMX R3, R3, R2, !PT ;  /* 0x0000000203037209 */ /* 0x000fca0007800000 */
[----:B------:R-:W-:-:S07]  /*24f0*/  IMAD.MOV.U32 R2, RZ, RZ, R3 ;  /* 0x000000ffff027224 */ /* 0x000fce00078e0003 */
[----:B------:R-:W-:Y:S05]  /*2500*/  WARPSYNC.COLLECTIVE R6, `(.L_x_11672) ;  /* 0x0000000006087348 */ /* 0x000fea0003c00000 */
[----:B------:R0:W1:Y:S02]  /*2510*/  SHFL.DOWN P0, R5, R2, R7, R9 ;  /* 0x0800000702057389 */ /* 0x0000640000000009 */
[----:B01----:R-:W-:Y:S05]  /*2520*/  ENDCOLLECTIVE ;  /* 0x000000000000791b */ /* 0x003fea0003800000 */
.L_x_11672:
[----:B------:R-:W-:Y:S02]  /*2530*/  IMAD.MOV.U32 R7, RZ, RZ, 0x1 ;  /* 0x00000001ff077424 */ /* 0x000fe400078e00ff */
[----:B------:R-:W-:-:S05]  /*2540*/  IMAD.MOV.U32 R4, RZ, RZ, R5 ;  /* 0x000000ffff047224 */ /* 0x000fca00078e0005 */
[----:B------:R-:W-:-:S05]  /*2550*/  FMNMX R4, R3, R4, !PT ;  /* 0x0000000403047209 */ /* 0x000fca0007800000 */
[----:B------:R-:W-:-:S07]  /*2560*/  IMAD.MOV.U32 R2, RZ, RZ, R4 ;  /* 0x000000ffff027224 */ /* 0x000fce00078e0004 */
[----:B------:R-:W-:Y:S05]  /*2570*/  WARPSYNC.COLLECTIVE R6, `(.L_x_11673) ;  /* 0x0000000006087348 */ /* 0x000fea0003c00000 */
[----:B------:R0:W1:Y:S02]  /*2580*/  SHFL.DOWN P0, R5, R2, R7, R9 ;  /* 0x0800000702057389 */ /* 0x0000640000000009 */
[----:B01----:R-:W-:Y:S05]  /*2590*/  ENDCOLLECTIVE ;  /* 0x000000000000791b */ /* 0x003fea0003800000 */
.L_x_11673:
[----:B------:R-:W-:Y:S05]  /*25a0*/  BRA `(.L_x_11674) ;  /* 0xfffffffc00407947 */ /* 0x000fea000383ffff */
        .weak           $__internal_386_$__cuda_sm20_div_u64
        .type           $__internal_386_$__cuda_sm20_div_u64,@function
        .size           $__internal_386_$__cuda_sm20_div_u64,($__internal_387_$__cuda_sm20_rcp_rn_f32_slowpath - $__internal_386_$__cuda_sm20_div_u64)
$__internal_386_$__cuda_sm20_div_u64:
        /* <DEDUP_REMOVED lines=71> */
[----:B------:R-:W-:Y:S11]  /*2a20*/  RET.REL.NODEC R2 `(_ZN18transformer_engine6detail38cast_transpose_fused_kernel_notalignedILb1ELb1ELb0EfNS_16CTDBiasDActParamIff6__halffEELi1ELi2ENS_5EmptyEXadL_ZNS_5dreluIffEET_T0_RKS5_EEEEvT3_mmm) ;  /* 0xffffffd402747950 */ /* 0x000ff60003c3ffff */
        .weak           $__internal_387_$__cuda_sm20_rcp_rn_f32_slowpath
        .type           $__internal_387_$__cuda_sm20_rcp_rn_f32_slowpath,@function
        .size           $__internal_387_$__cuda_sm20_rcp_rn_f32_slowpath,(.L_x_29688 - $__internal_387_$__cuda_sm20_rcp_rn_f32_slowpath)
$__internal_387_$__cuda_sm20_rcp_rn_f32_slowpath:
        /* <DEDUP_REMOVED lines=15> */
.L_x_11675:
        /* <DEDUP_REMOVED lines=33> */
.L_x_11677:
[----:B------:R0:W1:Y:S02]  /*2d30*/  MUFU.RCP R3, R0 ;  /* 0x0000000000037308 */ /* 0x0000640000001000 */
.L_x_11676:
[----:B-1-3--:R-:W-:Y:S02]  /*2d40*/  IMAD.MOV.U32 R5, RZ, RZ, R3 ;  /* 0x000000ffff057224 */ /* 0x00afe400078e0003 */
[----:B------:R-:W-:-:S04]  /*2d50*/  IMAD.MOV.U32 R3, RZ, RZ, 0x0 ;  /* 0x00000000ff037424 */ /* 0x000fc800078e00ff */
[----:B0-2---:R-:W-:Y:S05]  /*2d60*/  RET.REL.NODEC R2 `(_ZN18transformer_engine6detail38cast_transpose_fused_kernel_notalignedILb1ELb1ELb0EfNS_16CTDBiasDActParamIff6__halffEELi1ELi2ENS_5EmptyEXadL_ZNS_5dreluIffEET_T0_RKS5_EEEEvT3_mmm) ;  /* 0xffffffd002a47950 */ /* 0x005fea0003c3ffff */
.L_x_11678:
        /* <DEDUP_REMOVED lines=9> */
.L_x_29688:


//--------------------- .text._ZN18transformer_engine6detail38cast_transpose_fused_kernel_notalignedILb1ELb1ELb0EfNS_16CTDBiasDActParamIffffEELi1ELi1ENS_5EmptyEXadL_ZNS_5dreluIffEET_T0_RKS4_EEEEvT3_mmm --------------------------
	.section	.text._ZN18transformer_engine6detail38cast_transpose_fused_kernel_notalignedILb1ELb1ELb0EfNS_16CTDBiasDActParamIffffEELi1ELi1ENS_5EmptyEXadL_ZNS_5dreluIffEET_T0_RKS4_EEEEvT3_mmm,"ax",@progbits
	.align	128
        .global         _ZN18transformer_engine6detail38cast_transpose_fused_kernel_notalignedILb1ELb1ELb0EfNS_16CTDBiasDActParamIffffEELi1ELi1ENS_5EmptyEXadL_ZNS_5dreluIffEET_T0_RKS4_EEEEvT3_mmm
        .type           _ZN18transformer_engine6detail38cast_transpose_fused_kernel_notalignedILb1ELb1ELb0EfNS_16CTDBiasDActParamIffffEELi1ELi1ENS_5EmptyEXadL_ZNS_5dreluIffEET_T0_RKS4_EEEEvT3_mmm,@function
        .size           _ZN18transformer_engine6detail38cast_transpose_fused_kernel_notalignedILb1ELb1ELb0EfNS_16CTDBiasDActParamIffffEELi1ELi1ENS_5EmptyEXadL_ZNS_5dreluIffEET_T0_RKS4_EEEEvT3_mmm,(.L_x_29690 - _ZN18transformer_engine6detail38cast_transpose_fused_kernel_notalignedILb1ELb1ELb0EfNS_16CTDBiasDActParamIffffEELi1ELi1ENS_5EmptyEXadL_ZNS_5dreluIffEET_T0_RKS4_EEEEvT3_mmm)
        .other          _ZN18transformer_engine6detail38cast_transpose_fused_kernel_notalignedILb1ELb1ELb0EfNS_16CTDBiasDActParamIffffEELi1ELi1ENS_5EmptyEXadL_ZNS_5dreluIffEET_T0_RKS4_EEEEvT3_mmm,@"STO_CUDA_ENTRY STV_DEFAULT"
_ZN18transformer_engine6detail38cast_transpose_fused_kernel_notalignedILb1ELb1ELb0EfNS_16CTDBiasDActParamIffffEELi1ELi1ENS_5EmptyEXadL_ZNS_5dreluIffEET_T0_RKS4_EEEEvT3_mmm:
.text._ZN18transformer_engine6detail38cast_transpose_fused_kernel_notalignedILb1ELb1ELb0EfNS_16CTDBiasDActParamIffffEELi1ELi1ENS_5EmptyEXadL_ZNS_5dreluIffEET_T0_RKS4_EEEEvT3_mmm:
        /* <DEDUP_REMOVED lines=43> */
.L_x_11679:
[----:B------:R-:W-:-:S07]  /*02b0*/  MOV R5, 0x2d0 ;  /* 0x000002d000057802 */ /* 0x000fce0000000f00 */
[----:B------:R-:W-:Y:S05]  /*02c0*/  CALL.REL.NOINC `($__internal_388_$__cuda_sm20_div_u64) ;  /* 0x0000001800a07944 */ /* 0x000fea0003c00000 */
        /* <DEDUP_REMOVED lines=11> */
.L_x_11680:
[----:B------:R-:W0:Y:S01]  /*0380*/  LDCU.64 UR24, c[0x0][0x3d0] ;  /* 0x00007a00ff1877ac */ /* 0x000e220008000a00 */
[----:B------:R-:W-:Y:S01]  /*0390*/  IMAD.SHL.U32 R9, R15, 0x4, RZ ;  /* 0x000000040f097824 */ /* 0x000fe200078e00ff */
[----:B------:R-:W1:Y:S03]  /*03a0*/  LDCU.64 UR30, c[0x0][0x3c8] ;  /* 0x00007900ff1e77ac */ /* 0x000e660008000a00 */
[----:B------:R-:W-:Y:S02]  /*03b0*/  IMAD.IADD R12, R0, 0x1, -R9 ;  /* 0x00000001000c7824 */ /* 0x000fe400078e0a09 */
[----:B------:R-:W-:Y:S01]  /*03c0*/  VIADD R6, R9, 0x1 ;  /* 0x0000000109067836 */ /* 0x000fe20000000000 */
[----:B------:R-:W-:Y:S01]  /*03d0*/  USHF.L.U64.HI UR8, UR4, 0x5, UR5 ;  /* 0x0000000504087899 */ /* 0x000fe20008010205 */
[C---:B------:R-:W-:Y:S01]  /*03e0*/  VIADD R11, R12.reuse, 0xffffffff ;  /* 0xffffffff0c0b7836 */ /* 0x040fe20000000000 */
[----:B------:R-:W-:Y:S01]  /*03f0*/  USHF.L.U64.HI UR9, UR16, 0x5, UR7 ;  /* 0x0000000510097899 */ /* 0x000fe20008010207 */
[----:B------:R-:W-:Y:S01]  /*0400*/  LOP3.LUT R4, R12, 0x1f, RZ, 0xc0, !PT ;  /* 0x0000001f0c047812 */ /* 0x000fe200078ec0ff */
[----:B------:R-:W2:Y:S02]  /*0410*/  LDCU.64 UR18, c[0x0][0x3a0] ;  /* 0x00007400ff1277ac */ /* 0x000ea40008000a00 */
[----:B------:R-:W-:Y:S01]  /*0420*/  LOP3.LUT R11, R11, 0x1f, RZ, 0xc0, !PT ;  /* 0x0000001f0b0b7812 */ /* 0x000fe200078ec0ff */
[----:B------:R-:W3:Y:S01]  /*0430*/  LDCU.64 UR28, c[0x0][0x3c8] ;  /* 0x00007900ff1c77ac */ /* 0x000ee20008000a00 */
[----:B0-----:R-:W-:-:S02]  /*0440*/  ULEA UR6, UP1, -UR4, UR24, 0x5 ;  /* 0x0000001804067291 */ /* 0x001fc4000f8229ff */
[----:B-1----:R-:W-:Y:S02]  /*0450*/  ULEA UR12, UP0, -UR16, UR30, 0x5 ;  /* 0x0000001e100c7291 */ /* 0x002fe4000f8029ff */
[----:B------:R-:W-:Y:S02]  /*0460*/  UIADD3.X UR8, UPT, UPT, ~UR8, UR25, URZ, UP1, !UPT ;  /* 0x0000001908087290 */ /* 0x000fe40008ffe5ff */
[----:B------:R-:W-:Y:S02]  /*0470*/  UISETP.LT.U32.AND UP1, UPT, UR6, 0x20, UPT ;  /* 0x000000200600788c */ /* 0x000fe4000bf21070 */
[----:B------:R-:W-:Y:S02]  /*0480*/  UIADD3.X UR9, UPT, UPT, ~UR9, UR31, URZ, UP0, !UPT ;  /* 0x0000001f09097290 */ /* 0x000fe400087fe5ff */
[----:B------:R-:W-:Y:S01]  /*0490*/  UISETP.LT.U32.AND UP0, UPT, UR12, 0x20, UPT ;  /* 0x000000200c00788c */ /* 0x000fe2000bf01070 */
[----:B--2---:R-:W-:Y:S01]  /*04a0*/  ISETP.NE.U32.AND P3, PT, RZ, UR18, PT ;  /* 0x00000012ff007c0c */ /* 0x004fe2000bf65070 */
[----:B------:R-:W-:-:S02]  /*04b0*/  UISETP.LT.U32.AND.EX UP1, UPT, UR8, URZ, UPT, UP1 ;  /* 0x000000ff0800728c */ /* 0x000fc4000bf21110 */
[----:B------:R-:W-:Y:S01]  /*04c0*/  UISETP.LT.U32.AND.EX UP0, UPT, UR9, URZ, UPT, UP0 ;  /* 0x000000ff0900728c */ /* 0x000fe2000bf01100 */
[----:B------:R-:W-:Y:S01]  /*04d0*/  ISETP.NE.AND.EX P3, PT, RZ, UR19, PT, P3 ;  /* 0x00000013ff007c0c */ /* 0x000fe2000bf65330 */
[----:B------:R-:W-:Y:S01]  /*04e0*/  USEL UR26, UR6, 0x20, UP1 ;  /* 0x00000020061a7887 */ /* 0x000fe20008800000 */
[----:B---3--:R-:W-:Y:S01]  /*04f0*/  IMAD.U32 R7, RZ, RZ, UR29 ;  /* 0x0000001dff077e24 */ /* 0x008fe2000f8e00ff */
        /* <DEDUP_REMOVED lines=8> */
[----:B------:R-:W1:Y:S01]  /*0580*/  @P3 LDC.64 R16, c[0x0][0x3a0] ;  /* 0x0000e800ff103b82 */ /* 0x000e620000000a00 */
[----:B------:R-:W-:Y:S01]  /*0590*/  UIMAD UR15, UR4, UR31, UR15 ;  /* 0x0000001f040f72a4 */ /* 0x000fe2000f8e020f */
[----:B------:R-:W-:Y:S01]  /*05a0*/  ISETP.GE.U32.OR P1, PT, R6, UR26, P1 ;  /* 0x0000001a06007c0c */ /* 0x000fe20008f26470 */
[----:B------:R-:W-:Y:S01]  /*05b0*/  USHF.L.U32 UR6, UR12, 0x7, URZ ;  /* 0x000000070c067899 */ /* 0x000fe200080006ff */
[----:B------:R-:W-:Y:S01]  /*05c0*/  IMAD.U32 R6, RZ, RZ, UR28 ;  /* 0x0000001cff067e24 */ /* 0x000fe2000f8e00ff */
[----:B------:R-:W-:Y:S01]  /*05d0*/  UIADD3 UR13, UPT, UPT, UR13, UR15, URZ ;  /* 0x0000000f0d0d7290 */ /* 0x000fe2000fffe0ff */
[----:B------:R-:W1:Y:S05]  /*05e0*/  LDCU.64 UR22, c[0x0][0x358] ;  /* 0x00006b00ff1677ac */ /* 0x000e6a0008000a00 */
[----:B------:R-:W-:Y:S01]  /*05f0*/  @!P0 IMAD.MOV.U32 R5, RZ, RZ, RZ ;  /* 0x000000ffff058224 */ /* 0x000fe200078e00ff */
[----:B0-----:R-:W-:-:S02]  /*0600*/  UIADD3 UR19, UP0, UPT, UR6, UR10, URZ ;  /* 0x0000000a06137290 */ /* 0x001fc4000ff1e0ff */
[----:B------:R-:W-:Y:S01]  /*0610*/  USHF.L.U64.HI UR15, UR12, 0x7, UR13 ;  /* 0x000000070c0f7899 */ /* 0x000fe2000801020d */
[----:B------:R-:W-:-:S03]  /*0620*/  @!P0 IMAD.WIDE.U32 R2, R9, UR30, R4 ;  /* 0x0000001e09028c25 */ /* 0x000fc6000f8e0004 */
[----:B------:R-:W-:Y:S01]  /*0630*/  UIADD3.X UR20, UPT, UPT, UR15, UR11, URZ, UP0, !UPT ;  /* 0x0000000b0f147290 */ /* 0x000fe200087fe4ff */
[----:B------:R-:W-:Y:S01]  /*0640*/  @!P0 IMAD R13, R9, UR31, R3 ;  /* 0x0000001f090d8c24 */ /* 0x000fe2000f8e0203 */
[----:B------:R-:W-:Y:S01]  /*0650*/  UIADD3 UR17, UP0, UPT, UR6, UR8, URZ ;  /* 0x0000000806117290 */ /* 0x000fe2000ff1e0ff */
[----:B------:R-:W-:-:S03]  /*0660*/  @!P0 IMAD.SHL.U32 R5, R2, 0x4, RZ ;  /* 0x0000000402058824 */ /* 0x000fc600078e00ff */
[----:B------:R-:W-:Y:S01]  /*0670*/  @!P0 SHF.L.U64.HI R13, R2, 0x2, R13 ;  /* 0x00000002020d8819 */ /* 0x000fe2000001020d */
[----:B------:R-:W-:Y:S01]  /*0680*/  IMAD.WIDE.U32 R2, R9, UR30, R6 ;  /* 0x0000001e09027c25 */ /* 0x000fe2000f8e0006 */
[----:B------:R-:W-:Y:S01]  /*0690*/  @!P0 IADD3 R20, P2, PT, R5, UR19, RZ ;  /* 0x0000001305148c10 */ /* 0x000fe2000ff5e0ff */
[----:B------:R-:W-:Y:S01]  /*06a0*/  UIADD3.X UR18, UPT, UPT, UR15, UR9, URZ, UP0, !UPT ;  /* 0x000000090f127290 */ /* 0x000fe200087fe4ff */
[----:B-1----:R-:W2:Y:S01]  /*06b0*/  @P3 LDG.E R14, desc[UR22][R16.64] ;  /* 0x00000016100e3981 */ /* 0x002ea2000c1e1900 */
[----:B------:R-:W-:Y:S01]  /*06c0*/  IMAD R8, R9, UR31, R3 ;  /* 0x0000001f09087c24 */ /* 0x000fe2000f8e0203 */
[----:B------:R-:W-:Y:S01]  /*06d0*/  @!P0 IADD3.X R21, PT, PT, R13, UR20, RZ, P2, !PT ;  /* 0x000000140d158c10 */ /* 0x000fe200097fe4ff */
[----:B------:R-:W-:Y:S01]  /*06e0*/  IMAD.MOV.U32 R18, RZ, RZ, RZ ;  /* 0x000000ffff127224 */ /* 0x000fe200078e00ff */
[----:B------:R-:W-:Y:S01]  /*06f0*/  @!P1 IADD3 R9, P4, PT, R11, R2, RZ ;  /* 0x000000020b099210 */ /* 0x000fe20007f9e0ff */
[----:B------:R-:W0:Y:S01]  /*0700*/  LDCU.128 UR8, c[0x0][0x390] ;  /* 0x00007200ff0877ac */ /* 0x000e220008000c00 */
[----:B------:R-:W-:Y:S01]  /*0710*/  @!P0 IADD3 R6, P2, PT, R5, UR17, RZ ;  /* 0x0000001105068c10 */ /* 0x000fe2000ff5e0ff */
[----:B------:R1:W3:Y:S02]  /*0720*/  @!P0 LDG.E R3, desc[UR22][R20.64] ;  /* 0x0000001614038981 */ /* 0x0002e4000c1e1900 */
[----:B------:R-:W-:-:S02]  /*0730*/  @!P1 IMAD.X R10, RZ, RZ, R8, P4 ;  /* 0x000000ffff0a9224 */ /* 0x000fc400020e0608 */
[----:B------:R-:W-:Y:S01]  /*0740*/  @!P1 IMAD.SHL.U32 R5, R9, 0x4, RZ ;  /* 0x0000000409059824 */ /* 0x000fe200078e00ff */
[----:B------:R-:W-:Y:S02]  /*0750*/  @!P0 IADD3.X R7, PT, PT, R13, UR18, RZ, P2, !PT ;  /* 0x000000120d078c10 */ /* 0x000fe400097fe4ff */
[----:B------:R-:W-:Y:S02]  /*0760*/  @!P1 SHF.L.U64.HI R9, R9, 0x2, R10 ;  /* 0x0000000209099819 */ /* 0x000fe4000001020a */
[----:B------:R-:W-:Y:S01]  /*0770*/  @!P1 IADD3 R22, P2, PT, R5, UR19, RZ ;  /* 0x0000001305169c10 */ /* 0x000fe2000ff5e0ff */
[----:B------:R4:W5:Y:S03]  /*0780*/  @!P0 LDG.E R18, desc[UR22][R6.64] ;  /* 0x0000001606128981 */ /* 0x000966000c1e1900 */
[----:B------:R-:W-:Y:S02]  /*0790*/  @!P1 IADD3.X R23, PT, PT, R9, UR20, RZ, P2, !PT ;  /* 0x0000001409179c10 */ /* 0x000fe400097fe4ff */
[----:B-1----:R-:W-:-:S03]  /*07a0*/  @!P1 IADD3 R20, P2, PT, R5, UR17, RZ ;  /* 0x0000001105149c10 */ /* 0x002fc6000ff5e0ff */
[----:B------:R1:W5:Y:S01]  /*07b0*/  @!P1 LDG.E R10, desc[UR22][R22.64] ;  /* 0x00000016160a9981 */ /* 0x000362000c1e1900 */
[----:B------:R-:W-:Y:S01]  /*07c0*/  @!P1 IADD3.X R21, PT, PT, R9, UR18, RZ, P2, !PT ;  /* 0x0000001209159c10 */ /* 0x000fe200097fe4ff */
[----:B------:R-:W-:-:S06]  /*07d0*/  IMAD.MOV.U32 R9, RZ, RZ, RZ ;  /* 0x000000ffff097224 */ /* 0x000fcc00078e00ff */
[----:B------:R2:W5:Y:S01]  /*07e0*/  @!P1 LDG.E R9, desc[UR22][R20.64] ;  /* 0x0000001614099981 */ /* 0x000562000c1e1900 */
[----:B------:R-:W-:Y:S02]  /*07f0*/  VIADD R13, R12, 0x1e ;  /* 0x0000001e0c0d7836 */ /* 0x000fe40000000000 */
[----:B------:R-:W-:-:S03]  /*0800*/  IMAD.SHL.U32 R15, R15, 0x4, RZ ;  /* 0x000000040f0f7824 */ /* 0x000fc600078e00ff */
[----:B------:R-:W-:Y:S01]  /*0810*/  LOP3.LUT R13, R13, 0x1f, RZ, 0xc0, !PT ;  /* 0x0000001f0d0d7812 */ /* 0x000fe200078ec0ff */
[----:B------:R-:W-:-:S03]  /*0820*/  VIADD R17, R15, 0x2 ;  /* 0x000000020f117836 */ /* 0x000fc60000000000 */
[----:B------:R-:W-:Y:S01]  /*0830*/  ISETP.GE.U32.AND P2, PT, R13, UR21, PT ;  /* 0x000000150d007c0c */ /* 0x000fe2000bf46070 */
[----:B----4-:R-:W-:Y:S02]  /*0840*/  @!P0 IMAD.MOV.U32 R6, RZ, RZ, R4 ;  /* 0x000000ffff068224 */ /* 0x010fe400078e0004 */
[----:B------:R-:W-:Y:S01]  /*0850*/  @!P0 IMAD.MOV.U32 R7, RZ, RZ, RZ ;  /* 0x000000ffff078224 */ /* 0x000fe200078e00ff */
[----:B------:R-:W-:Y:S01]  /*0860*/  ISETP.GE.U32.OR P2, PT, R17, UR26, P2 ;  /* 0x0000001a11007c0c */ /* 0x000fe20009746470 */
[----:B0-----:R-:W-:Y:S01]  /*0870*/  UIADD3 UR8, UP0, UPT, UR6, UR8, URZ ;  /* 0x0000000806087290 */ /* 0x001fe2000ff1e0ff */
[----:B------:R-:W-:-:S03]  /*0880*/  @!P0 IMAD.WIDE.U32 R6, R15, UR30, R6 ;  /* 0x0000001e0f068c25 */ /* 0x000fc6000f8e0006 */
[----:B------:R-:W-:Y:S01]  /*0890*/  UIADD3.X UR9, UPT, UPT, UR15, UR9, URZ, UP0, !UPT ;  /* 0x000000090f097290 */ /* 0x000fe200087fe4ff */
[----:B------:R-:W-:Y:S02]  /*08a0*/  @!P0 IMAD R5, R15, UR31, R7 ;  /* 0x0000001f0f058c24 */ /* 0x000fe4000f8e0207 */
[----:B------:R-:W-:Y:S01]  /*08b0*/  IMAD.MOV.U32 R7, RZ, RZ, RZ ;  /* 0x000000ffff077224 */ /* 0x000fe200078e00ff */
[----:B------:R-:W-:-:S04]  /*08c0*/  @!P0 LEA R4, P4, R6, UR8, 0x2 ;  /* 0x0000000806048c11 */ /* 0x000fc8000f8810ff */
[----:B------:R-:W-:Y:S02]  /*08d0*/  @!P2 IADD3 R25, P5, P6, R13, UR30, R2 ;  /* 0x0000001e0d19ac10 */ /* 0x000fe4000febe002 */
[----:B------:R-:W-:Y:S02]  /*08e0*/  @!P0 LEA.HI.X R5, R6, UR9, R5, 0x2, P4 ;  /* 0x0000000906058c11 */ /* 0x000fe4000a0f1405 */
[----:B------:R-:W-:Y:S01]  /*08f0*/  @!P2 IADD3.X R6, PT, PT, RZ, UR31, R8, P5, P6 ;  /* 0x0000001fff06ac10 */ /* 0x000fe2000afec408 */
[----:B------:R-:W-:Y:S01]  /*0900*/  UMOV UR15, 0x3f800000 ;  /* 0x3f800000000f7882 */ /* 0x000fe20000000000 */
[----:B------:R-:W-:Y:S02]  /*0910*/  VIADD R19, R15, 0x3 ;  /* 0x000000030f137836 */ /* 0x000fe40000000000 */
[----:B-1----:R-:W-:Y:S01]  /*0920*/  IMAD.MOV.U32 R22, RZ, RZ, RZ ;  /* 0x000000ffff167224 */ /* 0x002fe200078e00ff */
[----:B---3--:R-:W-:Y:S01]  /*0930*/  @!P0 FSET.BF.GT.AND R7, R3, RZ, PT ;  /* 0x000000ff0307820a */ /* 0x008fe20003804000 */
[----:B------:R-:W-:Y:S01]  /*0940*/  VIADD R3, R12, 0x1d ;  /* 0x0000001d0c037836 */ /* 0x000fe20000000000 */
[----:B--2---:R-:W-:-:S04]  /*0950*/  @P3 R2UR UR15, R14 ;  /* 0x000000000e0f32ca */ /* 0x004fc800000e0000 */
[----:B------:R-:W-:Y:S02]  /*0960*/  LOP3.LUT R21, R3, 0x1f, RZ, 0xc0, !PT ;  /* 0x0000001f03157812 */ /* 0x000fe400078ec0ff */
[C---:B------:R-:W-:Y:S01]  /*0970*/  @!P2 SHF.L.U64.HI R3, R25.reuse, 0x2, R6 ;  /* 0x000000021903a819 */ /* 0x040fe20000010206 */
[----:B------:R-:W-:Y:S01]  /*0980*/  @!P2 IMAD.SHL.U32 R25, R25, 0x4, RZ ;  /* 0x000000041919a824 */ /* 0x000fe200078e00ff */
[----:B------:R-:W-:-:S04]  /*0990*/  ISETP.GE.U32.AND P3, PT, R21, UR21, PT ;  /* 0x0000001515007c0c */ /* 0x000fc8000bf66070 */
[----:B------:R-:W-:Y:S02]  /*09a0*/  ISETP.GE.U32.OR P3, PT, R19, UR26, P3 ;  /* 0x0000001a13007c0c */ /* 0x000fe40009f66470 */
[----:B------:R-:W-:Y:S01]  /*09b0*/  @!P2 IADD3 R6, P5, PT, R25, UR19, RZ ;  /* 0x000000131906ac10 */ /* 0x000fe2000ffbe0ff */
[----:B-----5:R-:W-:Y:S01]  /*09c0*/  FMUL R18, R7, R18 ;  /* 0x0000001207127220 */ /* 0x020fe20000400000 */
[----:B------:R-:W-:Y:S02]  /*09d0*/  IADD3 R14, P4, PT, R2, UR30, RZ ;  /* 0x0000001e020e7c10 */ /* 0x000fe4000ff9e0ff */
[----:B------:R-:W-:Y:S02]  /*09e0*/  @!P2 IADD3.X R7, PT, PT, R3, UR20, RZ, P5, !PT ;  /* 0x000000140307ac10 */ /* 0x000fe4000affe4ff */
[----:B------:R-:W-:Y:S01]  /*09f0*/  IADD3 R16, P5, P6, R21, UR30, R14 ;  /* 0x0000001e15107c10 */ /* 0x000fe2000febe00e */
[----:B------:R-:W-:Y:S01]  /*0a00*/  FMUL R21, R18, UR15 ;  /* 0x0000000f12157c20 */ /* 0x000fe20008400000 */
[----:B------:R-:W-:-:S02]  /*0a10*/  IADD3.X R20, PT, PT, R8, UR31, RZ, P4, !PT ;  /* 0x0000001f08147c10 */ /* 0x000fc4000a7fe4ff */
[----:B------:R-:W-:Y:S02]  /*0a20*/  @!P1 IADD3 R11, P4, PT, R11, R2, RZ ;  /* 0x000000020b0b9210 */ /* 0x000fe40007f9e0ff */
[----:B------:R-:W-:Y:S01]  /*0a30*/  @!P1 FSET.BF.GT.AND R22, R10, RZ, PT ;  /* 0x000000ff0a16920a */ /* 0x000fe20003804000 */
[----:B------:R0:W-:Y:S01]  /*0a40*/  @!P0 STG.E desc[UR22][R4.64], R21 ;  /* 0x0000001504008986 */ /* 0x0001e2000c101916 */
[C---:B------:R-:W-:Y:S01]  /*0a50*/  @!P3 IMAD.SHL.U32 R26, R16.reuse, 0x4, RZ ;  /* 0x00000004101ab824 */ /* 0x040fe200078e00ff */
[----:B------:R-:W-:Y:S02]  /*0a60*/  IADD3.X R23, PT, PT, RZ, UR31, R20, P5, P6 ;  /* 0x0000001fff177c10 */ /* 0x000fe4000afec414 */
[----:B------:R-:W-:Y:S01]  /*0a70*/  @!P2 IADD3 R2, P0, PT, R25, UR17, RZ ;  /* 0x000000111902ac10 */ /* 0x000fe2000ff1e0ff */
[----:B------:R-:W-:Y:S02]  /*0a80*/  @!P1 IMAD.X R28, RZ, RZ, R8, P4 ;  /* 0x000000ffff1c9224 */ /* 0x000fe400020e0608 */
[----:B------:R-:W-:Y:S01]  /*0a90*/  FMUL R25, R9, R22 ;  /* 0x0000001609197220 */ /* 0x000fe20000400000 */
[----:B------:R-:W-:Y:S01]  /*0aa0*/  @!P1 LEA R8, P4, R11, UR8, 0x2 ;  /* 0x000000080b089c11 */ /* 0x000fe2000f8810ff */
[----:B------:R-:W-:Y:S01]  /*0ab0*/  IMAD.MOV.U32 R22, RZ, RZ, RZ ;  /* 0x000000ffff167224 */ /* 0x000fe200078e00ff */
[----:B------:R1:W2:Y:S01]  /*0ac0*/  @!P2 LDG.E R6, desc[UR22][R6.64] ;  /* 0x000000160606a981 */ /* 0x0002a2000c1e1900 */
[----:B------:R-:W-:-:S02]  /*0ad0*/  @!P3 SHF.L.U64.HI R24, R16, 0x2, R23 ;  /* 0x000000021018b819 */ /* 0x000fc40000010217 */
[----:B------:R-:W-:Y:S02]  /*0ae0*/  @!P3 IADD3 R10, P5, PT, R26, UR19, RZ ;  /* 0x000000131a0abc10 */ /* 0x000fe4000ffbe0ff */
[----:B------:R-:W-:Y:S02]  /*0af0*/  @!P2 IADD3.X R3, PT, PT, R3, UR18, RZ, P0, !PT ;  /* 0x000000120303ac10 */ /* 0x000fe400087fe4ff */
[----:B------:R-:W-:Y:S02]  /*0b00*/  @!P1 LEA.HI.X R9, R11, UR9, R28, 0x2, P4 ;  /* 0x000000090b099c11 */ /* 0x000fe4000a0f141c */
[----:B------:R-:W-:Y:S01]  /*0b10*/  @!P3 IADD3.X R11, PT, PT, R24, UR20, RZ, P5, !PT ;  /* 0x00000014180bbc10 */ /* 0x000fe2000affe4ff */
[----:B-1----:R-:W-:Y:S01]  /*0b20*/  FMUL R7, R25, UR15 ;  /* 0x0000000f19077c20 */ /* 0x002fe20008400000 */
[----:B------:R-:W3:Y:S04]  /*0b30*/  @!P2 LDG.E R22, desc[UR22][R2.64] ;  /* 0x000000160216a981 */ /* 0x000ee8000c1e1900 */
[----:B------:R1:W-:Y:S04]  /*0b40*/  @!P1 STG.E desc[UR22][R8.64], R7 ;  /* 0x0000000708009986 */ /* 0x0003e8000c101916 */
[----:B------:R-:W4:Y:S01]  /*0b50*/  @!P3 LDG.E R10, desc[UR22][R10.64] ;  /* 0x000000160a0ab981 */ /* 0x000f22000c1e1900 */
[----:B0-----:R-:W-:-:S04]  /*0b60*/  @!P3 IADD3 R4, P0, PT, R26, UR17, RZ ;  /* 0x000000111a04bc10 */ /* 0x001fc8000ff1e0ff */
[----:B------:R-:W-:Y:S01]  /*0b70*/  @!P3 IADD3.X R5, PT, PT, R24, UR18, RZ, P0, !PT ;  /* 0x000000121805bc10 */ /* 0x000fe200087fe4ff */
[----:B------:R-:W-:-:S06]  /*0b80*/  IMAD.MOV.U32 R24, RZ, RZ, RZ ;  /* 0x000000ffff187224 */ /* 0x000fcc00078e00ff */
[----:B------:R0:W5:Y:S01]  /*0b90*/  @!P3 LDG.E R24, desc[UR22][R4.64] ;  /* 0x000000160418b981 */ /* 0x000162000c1e1900 */
[----:B------:R-:W1:Y:S01]  /*0ba0*/  S2R R29, SR_CgaCtaId ;  /* 0x00000000001d7919 */ /* 0x000e620000008800 */
[----:B------:R-:W-:Y:S01]  /*0bb0*/  @!P2 IADD3 R13, P0, PT, R13, R14, RZ ;  /* 0x0000000e0d0da210 */ /* 0x000fe20007f1e0ff */
[----:B------:R-:W-:Y:S02]  /*0bc0*/  IMAD.MOV.U32 R27, RZ, RZ, RZ ;  /* 0x000000ffff1b7224 */ /* 0x000fe400078e00ff */
[--C-:B------:R-:W-:Y:S01]  /*0bd0*/  IMAD.IADD R26, R15, 0x1, R0.reuse ;  /* 0x000000010f1a7824 */ /* 0x100fe200078e0200 */
[----:B0-----:R-:W-:Y:S01]  /*0be0*/  SHF.R.U32.HI R4, RZ, 0x5, R0 ;  /* 0x00000005ff047819 */ /* 0x001fe20000011600 */
[----:B------:R-:W-:Y:S01]  /*0bf0*/  @!P2 IMAD.X R20, RZ, RZ, R20, P0 ;  /* 0x000000ffff14a224 */ /* 0x000fe200000e0614 */
[----:B------:R-:W-:Y:S01]  /*0c00*/  @!P2 LEA R2, P0, R13, UR8, 0x2 ;  /* 0x000000080d02ac11 */ /* 0x000fe2000f8010ff */
[----:B------:R-:W-:Y:S01]  /*0c10*/  VIADD R15, R15, 0x1 ;  /* 0x000000010f0f7836 */ /* 0x000fe20000000000 */
[----:B------:R-:W-:Y:S01]  /*0c20*/  MOV R28, 0x400 ;  /* 0x00000400001c7802 */ /* 0x000fe20000000f00 */
[----:B------:R-:W-:Y:S01]  /*0c30*/  IMAD.SHL.U32 R11, R4, 0x4, RZ ;  /* 0x00000004040b7824 */ /* 0x000fe200078e00ff */
[----:B-1----:R-:W-:Y:S01]  /*0c40*/  LOP3.LUT R8, R26, 0x1f, RZ, 0xc0, !PT ;  /* 0x0000001f1a087812 */ /* 0x002fe200078ec0ff */
[----:B------:R-:W-:Y:S01]  /*0c50*/  FADD R14, RZ, R18 ;  /* 0x00000012ff0e7221 */ /* 0x000fe20000000000 */
[----:B------:R-:W-:Y:S01]  /*0c60*/  @!P2 LEA.HI.X R3, R13, UR9, R20, 0x2, P0 ;  /* 0x000000090d03ac11 */ /* 0x000fe200080f1414 */
[----:B------:R-:W-:-:S02]  /*0c70*/  VIADD R28, R28, 0x20 ;  /* 0x000000201c1c7836 */ /* 0x000fc40000000000 */
[C---:B------:R-:W-:Y:S02]  /*0c80*/  IMAD.IADD R17, R0.reuse, 0x1, -R17 ;  /* 0x0000000100117824 */ /* 0x040fe400078e0a11 */
[C---:B------:R-:W-:Y:S01]  /*0c90*/  IMAD.IADD R19, R0.reuse, 0x1, -R19 ;  /* 0x0000000100137824 */ /* 0x040fe200078e0a13 */
[----:B------:R0:W1:Y:S01]  /*0ca0*/  SHFL.IDX PT, R8, R14, R8, 0x1f ;  /* 0x00001f080e087589 */ /* 0x00006200000e0000 */
[----:B------:R-:W-:Y:S02]  /*0cb0*/  IMAD.SHL.U32 R17, R17, 0x4, RZ ;  /* 0x0000000411117824 */ /* 0x000fe400078e00ff */
[----:B0-----:R-:W-:Y:S01]  /*0cc0*/  IMAD.IADD R14, R0, 0x1, -R11 ;  /* 0x00000001000e7824 */ /* 0x001fe200078e0a0b */
[----:B------:R-:W-:Y:S01]  /*0cd0*/  LEA R5, R29, R28, 0x18 ;  /* 0x0000001c1d057211 */ /* 0x000fe200078ec0ff */
[----:B------:R-:W-:Y:S01]  /*0ce0*/  FADD R28, RZ, R25 ;  /* 0x00000019ff1c7221 */ /* 0x000fe20000000000 */
[----:B------:R-:W-:Y:S02]  /*0cf0*/  UIMAD UR6, UR7, UR24, URZ ;  /* 0x00000018070672a4 */ /* 0x000fe4000f8e02ff */
[----:B------:R-:W-:-:S02]  /*0d00*/  UIMAD.WIDE.U32 UR4, UR16, UR24, UR4 ;  /* 0x00000018100472a5 */ /* 0x000fc4000f8e0004 */
[----:B------:R-:W-:Y:S02]  /*0d10*/  UIMAD UR6, UR16, UR25, UR6 ;  /* 0x00000019100672a4 */ /* 0x000fe4000f8e0206 */
[----:B------:R-:W-:Y:S02]  /*0d20*/  ULEA UR10, UP0, UR4, UR10, 0x7 ;  /* 0x0000000a040a7291 */ /* 0x000fe4000f8038ff */
[----:B------:R-:W-:Y:S01]  /*0d30*/  UIADD3 UR5, UPT, UPT, UR5, UR6, URZ ;  /* 0x0000000605057290 */ /* 0x000fe2000fffe0ff */
[----:B-1----:R-:W-:Y:S01]  /*0d40*/  FADD R8, RZ, R8 ;  /* 0x00000008ff087221 */ /* 0x002fe20000000000 */
[----:B------:R-:W-:Y:S02]  /*0d50*/  UIMAD UR7, UR7, 0x1f, URZ ;  /* 0x0000001f070778a4 */ /* 0x000fe4000f8e02ff */
[----:B------:R-:W-:Y:S02]  /*0d60*/  ULEA.HI.X UR11, UR4, UR11, UR5, 0x7, UP0 ;  /* 0x0000000b040b7291 */ /* 0x000fe400080f3c05 */
[----:B------:R-:W-:Y:S01]  /*0d70*/  UIMAD.WIDE.U32 UR4, UR16, 0x1f, UR12 ;  /* 0x0000001f100478a5 */ /* 0x000fe2000f8e000c */
[----:B------:R-:W-:Y:S01]  /*0d80*/  FMNMX3 R25, |R18|, RZ, |R25|, !PT ;  /* 0x000000ff12197276 */ /* 0x000fe20007800619 */
[----:B------:R-:W0:Y:S02]  /*0d90*/  LDCU.64 UR12, c[0x0][0x3d0] ;  /* 0x00007a00ff0c77ac */ /* 0x000e240008000a00 */
[----:B------:R-:W-:Y:S01]  /*0da0*/  UIADD3 UR5, UPT, UPT, UR5, UR7, URZ ;  /* 0x0000000705057290 */ /* 0x000fe2000fffe0ff */
[----:B------:R-:W-:Y:S01]  /*0db0*/  BSSY.RECONVERGENT B0, `(.L_x_11681) ;  /* 0x0000089000007945 */ /* 0x000fe20003800200 */
[----:B--2---:R-:W-:-:S02]  /*0dc0*/  @!P2 FSET.BF.GT.AND R27, R6, RZ, PT ;  /* 0x000000ff061ba20a */ /* 0x004fc40003804000 */
[----:B------:R-:W-:-:S03]  /*0dd0*/  LOP3.LUT R6, R0, 0x1f, RZ, 0xc0, !PT ;  /* 0x0000001f00067812 */ /* 0x000fc600078ec0ff */
[----:B---3--:R-:W-:Y:S01]  /*0de0*/  FMUL R22, R22, R27 ;  /* 0x0000001b16167220 */ /* 0x008fe20000400000 */
[----:B------:R-:W-:-:S03]  /*0df0*/  IMAD.MOV.U32 R27, RZ, RZ, RZ ;  /* 0x000000ffff1b7224 */ /* 0x000fc600078e00ff */
[----:B------:R-:W-:Y:S01]  /*0e00*/  FMUL R13, R22, UR15 ;  /* 0x0000000f160d7c20 */ /* 0x000fe20008400000 */
[----:B----4-:R-:W-:Y:S01]  /*0e10*/  @!P3 FSET.BF.GT.AND R27, R10, RZ, PT ;  /* 0x000000ff0a1bb20a */ /* 0x010fe20003804000 */
[--C-:B------:R-:W-:Y:S01]  /*0e20*/  IMAD.IADD R10, R15, 0x1, R0.reuse ;  /* 0x000000010f0a7824 */ /* 0x100fe200078e0200 */
[----:B------:R-:W-:Y:S02]  /*0e30*/  LOP3.LUT R15, RZ, R11, RZ, 0x33, !PT ;  /* 0x0000000bff0f7212 */ /* 0x000fe400078e33ff */
[----:B------:R1:W-:Y:S01]  /*0e40*/  @!P2 STG.E desc[UR22][R2.64], R13 ;  /* 0x0000000d0200a986 */ /* 0x0003e2000c101916 */
[----:B------:R-:W-:Y:S02]  /*0e50*/  IMAD R9, R6, 0x84, RZ ;  /* 0x0000008406097824 */ /* 0x000fe400078e02ff */
[----:B------:R-:W-:Y:S02]  /*0e60*/  IMAD.IADD R15, R15, 0x1, R0 ;  /* 0x000000010f0f7824 */ /* 0x000fe400078e0200 */
[----:B------:R-:W-:-:S02]  /*0e70*/  IMAD.IADD R20, R9, 0x1, R5 ;  /* 0x0000000109147824 */ /* 0x000fc400078e0205 */
[----:B-1----:R-:W-:Y:S01]  /*0e80*/  IMAD.SHL.U32 R2, R19, 0x4, RZ ;  /* 0x0000000413027824 */ /* 0x002fe200078e00ff */
[----:B------:R-:W-:Y:S01]  /*0e90*/  LOP3.LUT R3, R14, 0x1f, RZ, 0xc0, !PT ;  /* 0x0000001f0e037812 */ /* 0x000fe200078ec0ff */
[----:B------:R-:W-:Y:S01]  /*0ea0*/  IMAD.SHL.U32 R15, R15, 0x4, RZ ;  /* 0x000000040f0f7824 */ /* 0x000fe200078e00ff */
[----:B------:R-:W-:Y:S02]  /*0eb0*/  LOP3.LUT R19, R17, 0x7c, RZ, 0xc0, !PT ;  /* 0x0000007c11137812 */ /* 0x000fe400078ec0ff */
[----:B------:R-:W-:Y:S01]  /*0ec0*/  LOP3.LUT R29, R2, 0x7c, RZ, 0xc0, !PT ;  /* 0x0000007c021d7812 */ /* 0x000fe200078ec0ff */
[C---:B------:R-:W-:Y:S01]  /*0ed0*/  VIADD R2, R10.reuse, 0x1 ;  /* 0x000000010a027836 */ /* 0x040fe20000000000 */
[----:B------:R-:W-:Y:S01]  /*0ee0*/  LOP3.LUT R17, R10, 0x1f, RZ, 0xc0, !PT ;  /* 0x0000001f0a117812 */ /* 0x000fe200078ec0ff */
[----:B------:R-:W-:Y:S01]  /*0ef0*/  IMAD R26, R3, 0x4, R20 ;  /* 0x00000004031a7824 */ /* 0x000fe200078e0214 */
[----:B------:R-:W-:Y:S01]  /*0f00*/  LOP3.LUT R3, R15, 0x7c, RZ, 0xc0, !PT ;  /* 0x0000007c0f037812 */ /* 0x000fe200078ec0ff */
[----:B------:R-:W-:-:S02]  /*0f10*/  IMAD.IADD R14, R20, 0x1, R19 ;  /* 0x00000001140e7824 */ /* 0x000fc400078e0213 */
[----:B-----5:R-:W-:Y:S01]  /*0f20*/  FMUL R24, R24, R27 ;  /* 0x0000001b18187220 */ /* 0x020fe20000400000 */
[----:B------:R-:W-:Y:S01]  /*0f30*/  LOP3.LUT R19, R2, 0x1f, RZ, 0xc0, !PT ;  /* 0x0000001f02137812 */ /* 0x000fe200078ec0ff */
[----:B------:R-:W-:Y:S01]  /*0f40*/  VIADD R27, R10, 0x2 ;  /* 0x000000020a1b7836 */ /* 0x000fe20000000000 */
[----:B------:R1:W2:Y:S01]  /*0f50*/  SHFL.IDX PT, R17, R28, R17, 0x1f ;  /* 0x00001f111c117589 */ /* 0x0002a200000e0000 */
[----:B------:R-:W-:Y:S01]  /*0f60*/  @!P3 LEA R2, P0, R16, UR8, 0x2 ;  /* 0x000000081002bc11 */ /* 0x000fe2000f8010ff */
[C---:B------:R-:W-:Y:S02]  /*0f70*/  IMAD.IADD R15, R20.reuse, 0x1, R29 ;  /* 0x00000001140f7824 */ /* 0x040fe400078e021d */
[----:B------:R-:W-:Y:S01]  /*0f80*/  IMAD.IADD R20, R20, 0x1, R3 ;  /* 0x0000000114147824 */ /* 0x000fe200078e0203 */
[----:B------:R-:W-:Y:S01]  /*0f90*/  @!P3 LEA.HI.X R3, R16, UR9, R23, 0x2, P0 ;  /* 0x000000091003bc11 */ /* 0x000fe200080f1417 */
[----:B------:R-:W-:Y:S01]  /*0fa0*/  FADD R16, RZ, R24 ;  /* 0x00000018ff107221 */ /* 0x000fe20000000000 */
[----:B------:R-:W-:Y:S01]  /*0fb0*/  LOP3.LUT R27, R27, 0x1f, RZ, 0xc0, !PT ;  /* 0x0000001f1b1b7812 */ /* 0x000fe200078ec0ff */
[----:B------:R-:W3:Y:S01]  /*0fc0*/  LDCU.64 UR8, c[0x0][0x3b8] ;  /* 0x00007700ff0877ac */ /* 0x000ee20008000a00 */
[----:B-1----:R-:W-:-:S05]  /*0fd0*/  FADD R28, RZ, R22 ;  /* 0x00000016ff1c7221 */ /* 0x002fca0000000000 */
[----:B------:R-:W1:Y:S04]  /*0fe0*/  SHFL.IDX PT, R10, R28, R19, 0x1f ;  /* 0x00001f131c0a7589 */ /* 0x000e6800000e0000 */
[----:B------:R-:W4:Y:S01]  /*0ff0*/  SHFL.IDX PT, R27, R16, R27, 0x1f ;  /* 0x00001f1b101b7589 */ /* 0x000f2200000e0000 */
[----:B------:R-:W-:-:S03]  /*1000*/  ISETP.GE.U32.AND P0, PT, R11, UR21, PT ;  /* 0x000000150b007c0c */ /* 0x000fc6000bf06070 */
[----:B------:R5:W-:Y:S01]  /*1010*/  STS [R26], R21 ;  /* 0x000000151a007388 */ /* 0x000be20000000800 */
[----:B--2---:R-:W-:Y:S01]  /*1020*/  FADD R17, R17, R8 ;  /* 0x0000000811117221 */ /* 0x004fe20000000000 */
[----:B---3--:R-:W-:Y:S02]  /*1030*/  ULEA UR8, UP0, UR4, UR8, 0x2 ;  /* 0x0000000804087291 */ /* 0x008fe4000f8010ff */
[----:B------:R2:W-:Y:S01]  /*1040*/  STS [R20], R7 ;  /* 0x0000000714007388 */ /* 0x0005e20000000800 */
[----:B-----5:R-:W-:-:S03]  /*1050*/  FMUL R21, R24, UR15 ;  /* 0x0000000f18157c20 */ /* 0x020fc60008400000 */
[----:B------:R3:W-:Y:S01]  /*1060*/  STS [R14], R13 ;  /* 0x0000000d0e007388 */ /* 0x0007e20000000800 */
[----:B------:R-:W-:Y:S01]  /*1070*/  ULEA.HI.X UR5, UR4, UR9, UR5, 0x2, UP0 ;  /* 0x0000000904057291 */ /* 0x000fe200080f1405 */
[----:B--2---:R-:W-:Y:S02]  /*1080*/  FMNMX R7, |R22|, R25, !PT ;  /* 0x0000001916077209 */ /* 0x004fe40007800200 */
[----:B------:R3:W-:Y:S01]  /*1090*/  @!P3 STG.E desc[UR22][R2.64], R21 ;  /* 0x000000150200b986 */ /* 0x0007e2000c101916 */
[----:B-1----:R-:W-:-:S03]  /*10a0*/  FADD R8, R17, R10 ;  /* 0x0000000a11087221 */ /* 0x002fc60000000000 */
[----:B------:R3:W-:Y:S01]  /*10b0*/  STS [R15], R21 ;  /* 0x000000150f007388 */ /* 0x0007e20000000800 */
[----:B------:R-:W-:Y:S01]  /*10c0*/  FMNMX R7, R7, |R24|, !PT ;  /* 0x4000001807077209 */ /* 0x000fe20007800000 */
[----:B----4-:R-:W-:Y:S01]  /*10d0*/  FADD R8, R8, R27 ;  /* 0x0000001b08087221 */ /* 0x010fe20000000000 */
[----:B------:R-:W-:Y:S06]  /*10e0*/  BAR.SYNC.DEFER_BLOCKING 0x0 ;  /* 0x0000000000007b1d */ /* 0x000fec0000010000 */
[----:B0-----:R-:W-:Y:S05]  /*10f0*/  @P0 BRA `(.L_x_11682) ;  /* 0x0000000400500947 */ /* 0x001fea0003800000 */
[C---:B---3--:R-:W-:Y:S01]  /*1100*/  VIADD R2, R11.reuse, -UR21 ;  /* 0x800000150b027c36 */ /* 0x048fe20008000000 */
        /* <DEDUP_REMOVED lines=13> */
.L_x_11685:
        /* <DEDUP_REMOVED lines=48> */
.L_x_11684:
[----:B------:R-:W-:Y:S05]  /*14e0*/  BSYNC.RECONVERGENT B1 ;  /* 0x0000000000017941 */ /* 0x000fea0003800200 */
.L_x_11683:
[----:B------:R-:W-:Y:S05]  /*14f0*/  @!P0 BRA `(.L_x_11682) ;  /* 0x0000000000508947 */ /* 0x000fea0003800000 */
[----:B0-----:R-:W-:Y:S01]  /*1500*/  IMAD R2, R4, 0x10, R9 ;  /* 0x0000001004027824 */ /* 0x001fe200078e0209 */
[----:B------:R-:W0:Y:S01]  /*1510*/  LDCU.64 UR6, c[0x0][0x3d0] ;  /* 0x00007a00ff0677ac */ /* 0x000e220008000a00 */
[----:B------:R-:W-:Y:S02]  /*1520*/  IMAD.MOV R18, RZ, RZ, -R18 ;  /* 0x000000ffff127224 */ /* 0x000fe400078e0a12 */
[----:B------:R-:W-:-:S04]  /*1530*/  IMAD R2, R13, 0x4, R2 ;  /* 0x000000040d027824 */ /* 0x000fc800078e0202 */
[----:B------:R-:W-:-:S07]  /*1540*/  IMAD.IADD R9, R5, 0x1, R2 ;  /* 0x0000000105097824 */ /* 0x000fce00078e0202 */
.L_x_11686:
        /* <DEDUP_REMOVED lines=15> */
.L_x_11682:
[----:B------:R-:W-:Y:S05]  /*1640*/  BSYNC.RECONVERGENT B0 ;  /* 0x0000000000007941 */ /* 0x000fea0003800200 */
.L_x_11681:
        /* <DEDUP_REMOVED lines=26> */
.L_x_11688:
[----:B------:R-:W-:Y:S05]  /*17f0*/  BSYNC.RECONVERGENT B0 ;  /* 0x0000000000007941 */ /* 0x000fea0003800200 */
.L_x_11687:
        /* <DEDUP_REMOVED lines=8> */
[----:B0-----:R-:W-:Y:S02]  /*1880*/  FMNMX R2, R7, R2, !PT ;  /* 0x0000000207027209 */ /* 0x001fe40007800000 */
[----:B------:R-:W-:-:S03]  /*1890*/  @!P1 MOV R7, 0x400 ;  /* 0x0000040000079802 */ /* 0x000fc60000000f00 */
        /* <DEDUP_REMOVED lines=27> */
.L_x_11697:
[----:B------:R-:W-:Y:S02]  /*1a50*/  ISETP.NE.AND P0, PT, R0, RZ, PT ;  /* 0x000000ff0000720c */ /* 0x000fe40003f05270 */
[----:B--2---:R-:W-:-:S11]  /*1a60*/  FMNMX R5, R4, R5, !PT ;  /* 0x0000000504057209 */ /* 0x004fd60007800000 */
[----:B------:R-:W-:Y:S05]  /*1a70*/  @P0 BRA `(.L_x_11690) ;  /* 0x0000000000080947 */ /* 0x000fea0003800000 */
[----:B------:R-:W2:Y:S02]  /*1a80*/  LDC.64 R2, c[0x0][0x3a8] ;  /* 0x0000ea00ff027b82 */ /* 0x000ea40000000a00 */
[----:B--2---:R2:W-:Y:S02]  /*1a90*/  REDG.E.MAX.S32.STRONG.GPU desc[UR22][R2.64], R5 ;  /* 0x000000050200798e */ /* 0x0045e4000d12e316 */
.L_x_11690:
[----:B------:R-:W-:Y:S05]  /*1aa0*/  BSYNC B0 ;  /* 0x0000000000007941 */ /* 0x000fea0003800000 */
.L_x_11689:
        /* <DEDUP_REMOVED lines=10> */
[----:B01234-:R-:W-:-:S07]  /*1b50*/  MOV R2, 0x1b70 ;  /* 0x00001b7000027802 */ /* 0x01ffce0000000f00 */
[----:B------:R-:W-:Y:S05]  /*1b60*/  CALL.REL.NOINC `($__internal_389_$__cuda_sm20_rcp_rn_f32_slowpath) ;  /* 0x0000000400987944 */ /* 0x000fea0003c00000 */
[----:B------:R-:W-:Y:S05]  /*1b70*/  BRA `(.L_x_11693) ;  /* 0x0000000000147947 */ /* 0x000fea0003800000 */
.L_x_11692:
[----:B--2---:R-:W2:Y:S01]  /*1b80*/  MUFU.RCP R5, UR15 ;  /* 0x0000000f00057d08 */ /* 0x004ea20008001000 */
[----:B------:R-:W-:-:S04]  /*1b90*/  IMAD.U32 R0, RZ, RZ, UR15 ;  /* 0x0000000fff007e24 */ /* 0x000fc8000f8e00ff */
[----:B--2---:R-:W-:-:S04]  /*1ba0*/  FFMA R0, R5, R0, -1 ;  /* 0xbf80000005007423 */ /* 0x004fc80000000000 */
[----:B------:R-:W-:-:S04]  /*1bb0*/  FADD.FTZ R0, -R0, -RZ ;  /* 0x800000ff00007221 */ /* 0x000fc80000010100 */
[----:B------:R-:W-:-:S07]  /*1bc0*/  FFMA R5, R5, R0, R5 ;  /* 0x0000000005057223 */ /* 0x000fce0000000005 */
.L_x_11693:
[----:B01-34-:R-:W0:Y:S02]  /*1bd0*/  LDC.64 R2, c[0x0][0x3b0] ;  /* 0x0000ec00ff027b82 */ /* 0x01be240000000a00 */
[----:B0-----:R-:W-:Y:S01]  /*1be0*/  STG.E desc[UR22][R2.64], R5 ;  /* 0x0000000502007986 */ /* 0x001fe2000c101916 */
[----:B------:R-:W-:Y:S05]  /*1bf0*/  EXIT ;  /* 0x000000000000794d */ /* 0x000fea0003800000 */
.L_x_11691:
[----:B0-----:R-:W-:Y:S02]  /*1c00*/  IMAD.MOV.U32 R7, RZ, RZ, 0x4 ;  /* 0x00000004ff077424 */ /* 0x001fe400078e00ff */
[----:B------:R-:W-:Y:S02]  /*1c10*/  IMAD.MOV.U32 R9, RZ, RZ, 0x1f ;  /* 0x0000001fff097424 */ /* 0x000fe400078e00ff */
[----:B------:R-:W-:-:S07]  /*1c20*/  IMAD.MOV.U32 R6, RZ, RZ, -0x1 ;  /* 0xffffffffff067424 */ /* 0x000fce00078e00ff */
[----:B-12---:R-:W-:Y:S05]  /*1c30*/  WARPSYNC.COLLECTIVE R6, `(.L_x_11694) ;  /* 0x0000000006087348 */ /* 0x006fea0003c00000 */
[----:B--2---:R0:W2:Y:S02]  /*1c40*/  SHFL.DOWN P0, R5, R2, R7, R9 ;  /* 0x0800000702057389 */ /* 0x0040a40000000009 */
[----:B012---:R-:W-:Y:S05]  /*1c50*/  ENDCOLLECTIVE ;  /* 0x000000000000791b */ /* 0x007fea0003800000 */
.L_x_11694:
[----:B------:R-:W-:Y:S02]  /*1c60*/  IMAD.MOV.U32 R7, RZ, RZ, 0x2 ;  /* 0x00000002ff077424 */ /* 0x000fe400078e00ff */
[----:B------:R-:W-:-:S05]  /*1c70*/  IMAD.MOV.U32 R3, RZ, RZ, R5 ;  /* 0x000000ffff037224 */ /* 0x000fca00078e0005 */
[----:B------:R-:W-:-:S05]  /*1c80*/  FMNMX R3, R3, R2, !PT ;  /* 0x0000000203037209 */ /* 0x000fca0007800000 */
[----:B------:R-:W-:-:S07]  /*1c90*/  IMAD.MOV.U32 R2, RZ, RZ, R3 ;  /* 0x000000ffff027224 */ /* 0x000fce00078e0003 */
[----:B------:R-:W-:Y:S05]  /*1ca0*/  WARPSYNC.COLLECTIVE R6, `(.L_x_11695) ;  /* 0x0000000006087348 */ /* 0x000fea0003c00000 */
[----:B------:R0:W1:Y:S02]  /*1cb0*/  SHFL.DOWN P0, R5, R2, R7, R9 ;  /* 0x0800000702057389 */ /* 0x0000640000000009 */
[----:B01----:R-:W-:Y:S05]  /*1cc0*/  ENDCOLLECTIVE ;  /* 0x000000000000791b */ /* 0x003fea0003800000 */
.L_x_11695:
[----:B------:R-:W-:Y:S02]  /*1cd0*/  IMAD.MOV.U32 R7, RZ, RZ, 0x1 ;  /* 0x00000001ff077424 */ /* 0x000fe400078e00ff */
[----:B------:R-:W-:-:S05]  /*1ce0*/  IMAD.MOV.U32 R4, RZ, RZ, R5 ;  /* 0x000000ffff047224 */ /* 0x000fca00078e0005 */
[----:B------:R-:W-:-:S05]  /*1cf0*/  FMNMX R4, R3, R4, !PT ;  /* 0x0000000403047209 */ /* 0x000fca0007800000 */
[----:B------:R-:W-:-:S07]  /*1d00*/  IMAD.MOV.U32 R2, RZ, RZ, R4 ;  /* 0x000000ffff027224 */ /* 0x000fce00078e0004 */
[----:B------:R-:W-:Y:S05]  /*1d10*/  WARPSYNC.COLLECTIVE R6, `(.L_x_11696) ;  /* 0x0000000006087348 */ /* 0x000fea0003c00000 */
[----:B------:R0:W1:Y:S02]  /*1d20*/  SHFL.DOWN P0, R5, R2, R7, R9 ;  /* 0x0800000702057389 */ /* 0x0000640000000009 */
[----:B01----:R-:W-:Y:S05]  /*1d30*/  ENDCOLLECTIVE ;  /* 0x000000000000791b */ /* 0x003fea0003800000 */
.L_x_11696:
[----:B------:R-:W-:Y:S05]  /*1d40*/  BRA `(.L_x_11697) ;  /* 0xfffffffc00407947 */ /* 0x000fea000383ffff */
        .weak           $__internal_388_$__cuda_sm20_div_u64
        .type           $__internal_388_$__cuda_sm20_div_u64,@function
        .size           $__internal_388_$__cuda_sm20_div_u64,($__internal_389_$__cuda_sm20_rcp_rn_f32_slowpath - $__internal_388_$__cuda_sm20_div_u64)
$__internal_388_$__cuda_sm20_div_u64:
        /* <DEDUP_REMOVED lines=71> */
[----:B------:R-:W-:Y:S11]  /*21c0*/  RET.REL.NODEC R2 `(_ZN18transformer_engine6detail38cast_transpose_fused_kernel_notalignedILb1ELb1ELb0EfNS_16CTDBiasDActParamIffffEELi1ELi1ENS_5EmptyEXadL_ZNS_5dreluIffEET_T0_RKS4_EEEEvT3_mmm) ;  /* 0xffffffdc028c7950 */ /* 0x000ff60003c3ffff */
        .weak           $__internal_389_$__cuda_sm20_rcp_rn_f32_slowpath
        .type           $__internal_389_$__cuda_sm20_rcp_rn_f32_slowpath,@function
        .size           $__internal_389_$__cuda_sm20_rcp_rn_f32_slowpath,(.L_x_29690 - $__internal_389_$__cuda_sm20_rcp_rn_f32_slowpath)
$__internal_389_$__cuda_sm20_rcp_rn_f32_slowpath:
        /* <DEDUP_REMOVED lines=15> */
.L_x_11698:
        /* <DEDUP_REMOVED lines=33> */
.L_x_11700:
[----:B------:R0:W1:Y:S02]  /*24d0*/  MUFU.RCP R3, R0 ;  /* 0x0000000000037308 */ /* 0x0000640000001000 */
.L_x_11699:
[----:B-1-3--:R-:W-:Y:S02]  /*24e0*/  IMAD.MOV.U32 R5, RZ, RZ, R3 ;  /* 0x000000ffff057224 */ /* 0x00afe400078e0003 */
[----:B------:R-:W-:-:S04]  /*24f0*/  IMAD.MOV.U32 R3, RZ, RZ, 0x0 ;  /* 0x00000000ff037424 */ /* 0x000fc800078e00ff */
[----:B0-2---:R-:W-:Y:S05]  /*2500*/  RET.REL.NODEC R2 `(_ZN18transformer_engine6detail38cast_transpose_fused_kernel_notalignedILb1ELb1ELb0EfNS_16CTDBiasDActParamIffffEELi1ELi1ENS_5EmptyEXadL_ZNS_5dreluIffEET_T0_RKS4_EEEEvT3_mmm) ;  /* 0xffffffd802bc7950 */ /* 0x005fea0003c3ffff */
.L_x_11701:
        /* <DEDUP_REMOVED lines=15> */
.L_x_29690:


//--------------------- .text._ZN18transformer_engine6detail38cast_transpose_fused_kernel_notalignedILb1ELb1ELb0EfNS_16CTDBiasDActParamI13__nv_bfloat16S3_13__nv_fp8_e4m3fEELi2ELi4ENS_5EmptyEXadL_ZNS_5dsiluIffEET_T0_RKS6_EEEEvT3_mmm --------------------------
	.section	.text._ZN18transformer_engine6detail38cast_transpose_fused_kernel_notalignedILb1ELb1ELb0EfNS_16CTDBiasDActParamI13__nv_bfloat16S3_13__nv_fp8_e4m3fEELi2ELi4ENS_5EmptyEXadL_ZNS_5dsiluIffEET_T0_RKS6_EEEEvT3_mmm,"ax",@progbits
	.align	128
        .global         _ZN18transformer_engine6detail38cast_transpose_fused_kernel_notalignedILb1ELb1ELb0EfNS_16CTDBiasDActParamI13__nv_bfloat16S3_13__nv_fp8_e4m3fEELi2ELi4ENS_5EmptyEXadL_ZNS_5dsiluIffEET_T0_RKS6_EEEEvT3_mmm
        .type           _ZN18transformer_engine6detail38cast_transpose_fused_kernel_notalignedILb1ELb1ELb0EfNS_16CTDBiasDActParamI13__nv_bfloat16S3_13__nv_fp8_e4m3fEELi2ELi4ENS_5EmptyEXadL_ZNS_5dsiluIffEET_T0_RKS6_EEEEvT3_mmm,@function
        .size           _ZN18transformer_engine6detail38cast_transpose_fused_kernel_notalignedILb1ELb1ELb0EfNS_16CTDBiasDActParamI13__nv_bfloat16S3_13__nv_fp8_e4m3fEELi2ELi4ENS_5EmptyEXadL_ZNS_5dsiluIffEET_T0_RKS6_EEEEvT3_mmm,(.L_x_29692 - _ZN18transformer_engine6detail38cast_transpose_fused_kernel_notalignedILb1ELb1ELb0EfNS_16CTDBiasDActParamI13__nv_bfloat16S3_13__nv_fp8_e4m3fEELi2ELi4ENS_5EmptyEXadL_ZNS_5dsiluIffEET_T0_RKS6_EEEEvT3_mmm)
        .other          _ZN18transformer_engine6detail38cast_transpose_fused_kernel_notalignedILb1ELb1ELb0EfNS_16CTDBiasDActParamI13__nv_bfloat16S3_13__nv_fp8_e4m3fEELi2ELi4ENS_5EmptyEXadL_ZNS_5dsiluIffEET_T0_RKS6_EEEEvT3_mmm,@"STO_CUDA_ENTRY STV_DEFAULT"
_ZN18transformer_engine6detail38cast_transpose_fused_kernel_notalignedILb1ELb1ELb0EfNS_16CTDBiasDActParamI13__nv_bfloat16S3_13__nv_fp8_e4m3fEELi2ELi4ENS_5EmptyEXadL_ZNS_5dsiluIffEET_T0_RKS6_EEEEvT3_mmm:
.text._ZN18transformer_engine6detail38cast_transpose_fused_kernel_notalignedILb1ELb1ELb0EfNS_16CTDBiasDActParamI13__nv_bfloat16S3_13__nv_fp8_e4m3fEELi2ELi4ENS_5EmptyEXadL_ZNS_5dsiluIffEET_T0_RKS6_EEEEvT3_mmm:
        /* <DEDUP_REMOVED lines=44> */
.L_x_11702:
[----:B------:R-:W-:-:S07]  /*02c0*/  MOV R4, 0x2e0 ;  /* 0x000002e000047802 */ /* 0x000fce0000000f00 */
[----:B------:R-:W-:Y:S05]  /*02d0*/  CALL.REL.NOINC `($__internal_390_$__cuda_sm20_div_u64) ;  /* 0x0000007c00b87944 */ /* 0x000fea0003c00000 */
        /* <DEDUP_REMOVED lines=11> */
.L_x_11703:
        /* <DEDUP_REMOVED lines=20> */
[----:B------:R-:W-:Y:S01]  /*04d0*/  USHF.R.U32.HI UR33, URZ, 0x2, UR17 ;  /* 0x00000002ff217899 */ /* 0x000fe20008011611 */
[----:B------:R-:W-:Y:S01]  /*04e0*/  IMAD R3, R47, UR31, RZ ;  /* 0x0000001f2f037c24 */ /* 0x000fe2000f8e02ff */
[----:B------:R-:W-:Y:S01]  /*04f0*/  ULEA UR7, UP1, -UR4, UR32, 0x5 ;  /* 0x0000002004077291 */ /* 0x000fe2000f8229ff */
[-C--:B------:R-:W-:Y:S01]  /*0500*/  IADD3 R4, P1, PT, R13, R34.reuse, RZ ;  /* 0x000000220d047210 */ /* 0x080fe20007f3e0ff */
[----:B------:R-:W-:Y:S01]  /*0510*/  UIADD3.X UR21, UPT, UPT, ~UR21, UR31, URZ, UP0, !UPT ;  /* 0x0000001f15157290 */ /* 0x000fe200087fe5ff */
[----:B------:R-:W-:Y:S01]  /*0520*/  IMAD.IADD R12, R35, 0x1, R3 ;  /* 0x00000001230c7824 */ /* 0x000fe200078e0203 */
[----:B------:R-:W-:Y:S01]  /*0530*/  UIADD3.X UR15, UPT, UPT, ~UR15, UR33, URZ, UP1, !UPT ;  /* 0x000000210f0f7290 */ /* 0x000fe20008ffe5ff */
[----:B------:R-:W-:Y:S01]  /*0540*/  MOV R3, UR30 ;  /* 0x0000001e00037c02 */ /* 0x000fe20008000f00 */
[----:B------:R-:W-:Y:S01]  /*0550*/  UISETP.LT.U32.AND UP0, UPT, UR7, 0x20, UPT ;  /* 0x000000200700788c */ /* 0x000fe2000bf01070 */
[----:B------:R-:W-:Y:S01]  /*0560*/  IMAD.X R5, RZ, RZ, R12, P1 ;  /* 0x000000ffff057224 */ /* 0x000fe200008e060c */
[----:B------:R-:W-:Y:S01]  /*0570*/  UISETP.LT.U32.AND UP1, UPT, UR20, 0x20, UPT ;  /* 0x000000201400788c */ /* 0x000fe2000bf21070 */
[----:B------:R-:W-:Y:S01]  /*0580*/  IMAD.U32 R9, RZ, RZ, UR30 ;  /* 0x0000001eff097e24 */ /* 0x000fe2000f8e00ff */
[----:B------:R-:W-:Y:S01]  /*0590*/  UISETP.LT.U32.AND.EX UP0, UPT, UR15, URZ, UPT, UP0 ;  /* 0x000000ff0f00728c */ /* 0x000fe2000bf01100 */
[----:B------:R-:W-:Y:S01]  /*05a0*/  IMAD.U32 R15, RZ, RZ, UR30 ;  /* 0x0000001eff0f7e24 */ /* 0x000fe2000f8e00ff */
[----:B------:R-:W-:Y:S01]  /*05b0*/  UIMAD.WIDE.U32 UR12, UR4, UR18, URZ ;  /* 0x00000012040c72a5 */ /* 0x000fe2000f8e00ff */
[----:B------:R-:W-:Y:S01]  /*05c0*/  IADD3 R32, P2, PT, R44, R34, RZ ;  /* 0x000000222c207210 */ /* 0x000fe20007f5e0ff */
[----:B------:R-:W-:-:S02]  /*05d0*/  UISETP.LT.U32.AND.EX UP1, UPT, UR21, URZ, UPT, UP1 ;  /* 0x000000ff1500728c */ /* 0x000fc4000bf21110 */
[----:B------:R-:W-:Y:S02]  /*05e0*/  USEL UR7, UR7, 0x20, UP0 ;  /* 0x0000002007077887 */ /* 0x000fe40008000000 */
[----:B------:R-:W-:Y:S01]  /*05f0*/  UIADD3 UR25, UPT, UPT, UR13, UR25, URZ ;  /* 0x000000190d197290 */ /* 0x000fe2000fffe0ff */
[----:B------:R-:W-:Y:S01]  /*0600*/  IMAD.X R33, RZ, RZ, R12, P2 ;  /* 0x000000ffff217224 */ /* 0x000fe200010e060c */
        /* <DEDUP_REMOVED lines=13> */
[----:B------:R-:W-:Y:S01]  /*06e0*/  @P0 MOV R7, R5 ;  /* 0x0000000500070202 */ /* 0x000fe20000000f00 */
[--C-:B------:R-:W-:Y:S01]  /*06f0*/  @P0 IMAD.MOV.U32 R6, RZ, RZ, R4.reuse ;  /* 0x000000ffff060224 */ /* 0x100fe200078e0004 */
[----:B------:R-:W-:Y:S01]  /*0700*/  UIADD3.X UR22, UPT, UPT, UR23, UR9, URZ, UP0, !UPT ;  /* 0x0000000917167290 */ /* 0x000fe200087fe4ff */
[----:B------:R-:W-:Y:S01]  /*0710*/  @P0 MOV R10, R4 ;  /* 0x00000004000a0202 */ /* 0x000fe20000000f00 */
[----:B------:R-:W-:Y:S01]  /*0720*/  UIADD3.X UR23, UPT, UPT, UR23, UR11, URZ, UP1, !UPT ;  /* 0x0000000b17177290 */ /* 0x000fe20008ffe4ff */
[--C-:B------:R-:W-:Y:S01]  /*0730*/  @P0 IMAD.MOV.U32 R11, RZ, RZ, R5.reuse ;  /* 0x000000ffff0b0224 */ /* 0x100fe200078e0005 */
[----:B------:R-:W-:Y:S01]  /*0740*/  VOTEU.ANY UP1, P0 ;  /* 0x0000000000ff7886 */ /* 0x000fe20000020100 */
[----:B------:R-:W-:Y:S01]  /*0750*/  @P0 IMAD.WIDE.U32 R2, R3, 0x5, R4 ;  /* 0x0000000503020825 */ /* 0x000fe200078e0004 */
[----:B------:R-:W-:Y:S01]  /*0760*/  VOTEU.ANY UP0, P1 ;  /* 0x0000000000ff7886 */ /* 0x000fe20000800100 */
[----:B------:R-:W1:Y:S02]  /*0770*/  LDCU.64 UR10, c[0x0][0x3a0] ;  /* 0x00007400ff0a77ac */ /* 0x000e640008000a00 */
[----:B------:R-:W-:Y:S01]  /*0780*/  @P0 IMAD.WIDE.U32 R6, R9, 0x6, R6 ;  /* 0x0000000609060825 */ /* 0x000fe200078e0006 */
[----:B------:R-:W-:-:S02]  /*0790*/  @UP1 UIMAD UR8, UR31, 0x5, URZ ;  /* 0x000000051f0818a4 */ /* 0x000fc4000f8e02ff */
[----:B------:R-:W-:Y:S01]  /*07a0*/  @UP1 UIMAD UR9, UR31, 0x6, URZ ;  /* 0x000000061f0918a4 */ /* 0x000fe2000f8e02ff */
[----:B------:R-:W-:Y:S01]  /*07b0*/  @P0 IMAD.WIDE.U32 R10, R15, 0x7, R10 ;  /* 0x000000070f0a0825 */ /* 0x000fe200078e000a */
[----:B------:R-:W-:Y:S02]  /*07c0*/  USHF.L.U32 UR34, UR30, 0x2, URZ ;  /* 0x000000021e227899 */ /* 0x000fe400080006ff */
[----:B------:R-:W-:Y:S01]  /*07d0*/  USHF.L.U64.HI UR35, UR30, 0x2, UR31 ;  /* 0x000000021e237899 */ /* 0x000fe2000801021f */
[----:B------:R-:W-:Y:S01]  /*07e0*/  @P0 VIADD R15, R3, UR8 ;  /* 0x00000008030f0c36 */ /* 0x000fe20008000000 */
[----:B------:R-:W-:Y:S01]  /*07f0*/  @UP1 UIMAD UR8, UR31, 0x7, URZ ;  /* 0x000000071f0818a4 */ /* 0x000fe2000f8e02ff */
[----:B------:R-:W-:Y:S01]  /*0800*/  @P0 IADD3 R3, PT, PT, R7, UR9, RZ ;  /* 0x0000000907030c10 */ /* 0x000fe2000fffe0ff */
[----:B------:R-:W-:Y:S02]  /*0810*/  @P0 IMAD.SHL.U32 R42, R6, 0x4, RZ ;  /* 0x00000004062a0824 */ /* 0x000fe400078e00ff */
[----:B------:R-:W-:Y:S01]  /*0820*/  @P0 IMAD.SHL.U32 R54, R10, 0x4, RZ ;  /* 0x000000040a360824 */ /* 0x000fe200078e00ff */
[----:B------:R-:W-:Y:S01]  /*0830*/  @P0 SHF.L.U64.HI R16, R6, 0x2, R3 ;  /* 0x0000000206100819 */ /* 0x000fe20000010203 */
[----:B------:R-:W-:Y:S01]  /*0840*/  @P1 IMAD.SHL.U32 R6, R32, 0x4, RZ ;  /* 0x0000000420061824 */ /* 0x000fe200078e00ff */
[----:B------:R-:W-:Y:S01]  /*0850*/  @P0 IADD3 R3, PT, PT, R11, UR8, RZ ;  /* 0x000000080b030c10 */ /* 0x000fe2000fffe0ff */
[----:B------:R-:W-:Y:S01]  /*0860*/  @UP0 UIMAD UR8, UR31, 0x3, URZ ;  /* 0x000000031f0808a4 */ /* 0x000fe2000f8e02ff */
[----:B------:R-:W-:Y:S01]  /*0870*/  @P1 IMAD.WIDE.U32 R8, R9, 0x3, R32 ;  /* 0x0000000309081825 */ /* 0x000fe200078e0020 */
[----:B------:R-:W-:-:S02]  /*0880*/  @P0 SHF.L.U64.HI R20, R2, 0x2, R15 ;  /* 0x0000000202140819 */ /* 0x000fc4000001020f */
[----:B------:R-:W-:Y:S01]  /*0890*/  @P0 SHF.L.U64.HI R3, R10, 0x2, R3 ;  /* 0x000000020a030819 */ /* 0x000fe20000010203 */
[----:B------:R-:W-:Y:S01]  /*08a0*/  @P0 IMAD.SHL.U32 R26, R2, 0x4, RZ ;  /* 0x00000004021a0824 */ /* 0x000fe200078e00ff */
[----:B------:R-:W-:Y:S01]  /*08b0*/  @P1 SHF.L.U64.HI R10, R32, 0x2, R33 ;  /* 0x00000002200a1819 */ /* 0x000fe20000010221 */
[----:B------:R-:W-:Y:S01]  /*08c0*/  @P1 IMAD.SHL.U32 R2, R8, 0x4, RZ ;  /* 0x0000000408021824 */ /* 0x000fe200078e00ff */
[----:B------:R-:W-:Y:S02]  /*08d0*/  @P1 IADD3 R30, P2, PT, R6, UR20, RZ ;  /* 0x00000014061e1c10 */ /* 0x000fe4000ff5e0ff */
[----:B------:R-:W-:Y:S02]  /*08e0*/  @P1 IADD3 R7, PT, PT, R9, UR8, RZ ;  /* 0x0000000809071c10 */ /* 0x000fe4000fffe0ff */
[----:B------:R-:W-:Y:S02]  /*08f0*/  @P1 IADD3.X R31, PT, PT, R10, UR22, RZ, P2, !PT ;  /* 0x000000160a1f1c10 */ /* 0x000fe400097fe4ff */
[----:B------:R-:W-:-:S02]  /*0900*/  @P1 IADD3 R6, P3, PT, R6, UR21, RZ ;  /* 0x0000001506061c10 */ /* 0x000fc4000ff7e0ff */
[----:B------:R-:W-:Y:S01]  /*0910*/  @P1 SHF.L.U64.HI R0, R8, 0x2, R7 ;  /* 0x0000000208001819 */ /* 0x000fe20000010207 */
[----:B0-----:R-:W2:Y:S01]  /*0920*/  @P1 LDG.E R30, desc[UR28][R30.64] ;  /* 0x0000001c1e1e1981 */ /* 0x001ea2000c1e1900 */
[----:B------:R-:W-:Y:S02]  /*0930*/  @P1 IADD3.X R7, PT, PT, R10, UR23, RZ, P3, !PT ;  /* 0x000000170a071c10 */ /* 0x000fe40009ffe4ff */
[----:B------:R-:W-:-:S03]  /*0940*/  @P1 IADD3 R18, P2, PT, R32, UR30, RZ ;  /* 0x0000001e20121c10 */ /* 0x000fc6000ff5e0ff */
[----:B------:R0:W3:Y:S01]  /*0950*/  @P1 LDG.E R17, desc[UR28][R6.64] ;  /* 0x0000001c06111981 */ /* 0x0000e2000c1e1900 */
[----:B------:R-:W-:Y:S02]  /*0960*/  @P1 IADD3.X R11, PT, PT, R33, UR31, RZ, P2, !PT ;  /* 0x0000001f210b1c10 */ /* 0x000fe400097fe4ff */
[----:B------:R-:W-:Y:S02]  /*0970*/  @P0 IADD3 R8, P3, PT, R4, UR34, RZ ;  /* 0x0000002204080c10 */ /* 0x000fe4000ff7e0ff */
[C---:B------:R-:W-:Y:S01]  /*0980*/  @P1 SHF.L.U64.HI R11, R18.reuse, 0x2, R11 ;  /* 0x00000002120b1819 */ /* 0x040fe2000001020b */
[----:B------:R-:W-:Y:S01]  /*0990*/  @P1 IMAD.SHL.U32 R18, R18, 0x4, RZ ;  /* 0x0000000412121824 */ /* 0x000fe200078e00ff */
[----:B------:R-:W-:Y:S02]  /*09a0*/  @P0 IADD3.X R9, PT, PT, R5, UR35, RZ, P3, !PT ;  /* 0x0000002305090c10 */ /* 0x000fe40009ffe4ff */
[----:B-1----:R-:W-:Y:S02]  /*09b0*/  ISETP.NE.U32.AND P2, PT, RZ, UR10, PT ;  /* 0x0000000aff007c0c */ /* 0x002fe4000bf45070 */
[----:B------:R-:W-:-:S02]  /*09c0*/  @P0 SHF.L.U64.HI R9, R8, 0x2, R9 ;  /* 0x0000000208090819 */ /* 0x000fc40000010209 */
[----:B------:R-:W-:Y:S02]  /*09d0*/  @P1 IADD3 R4, P3, PT, R18, UR20, RZ ;  /* 0x0000001412041c10 */ /* 0x000fe4000ff7e0ff */
[----:B------:R-:W-:Y:S02]  /*09e0*/  @P0 SHF.L.U32 R8, R8, 0x2, RZ ;  /* 0x0000000208080819 */ /* 0x000fe400000006ff */
[----:B------:R-:W-:Y:S01]  /*09f0*/  ISETP.NE.AND.EX P2, PT, RZ, UR11, PT, P2 ;  /* 0x0000000bff007c0c */ /* 0x000fe2000bf45320 */
[----:B------:R-:W-:Y:S01]  /*0a00*/  @UP0 ULOP3.LUT UR18, UR18, 0xfffffffe, URZ, 0xc0, !UPT ;  /* 0xfffffffe12120892 */ /* 0x000fe2000f8ec0ff */
[----:B------:R-:W-:Y:S02]  /*0a10*/  @P1 IADD3.X R5, PT, PT, R11, UR22, RZ, P3, !PT ;  /* 0x000000160b051c10 */ /* 0x000fe40009ffe4ff */
[----:B------:R-:W-:Y:S01]  /*0a20*/  @!P0 MOV R25, RZ ;  /* 0x000000ff00198202 */ /* 0x000fe20000000f00 */
[----:B------:R-:W-:Y:S01]  /*0a30*/  @UP0 ULOP3.LUT UR19, UR19, 0x3fffffff, URZ, 0xc0, !UPT ;  /* 0x3fffffff13130892 */ /* 0x000fe2000f8ec0ff */
[----:B0-----:R-:W-:Y:S01]  /*0a40*/  @P0 IADD3 R6, P3, PT, R8, UR21, RZ ;  /* 0x0000001508060c10 */ /* 0x001fe2000ff7e0ff */
[----:B------:R-:W-:Y:S01]  /*0a50*/  @!P1 IMAD.MOV.U32 R39, RZ, RZ, RZ ;  /* 0x000000ffff279224 */ /* 0x000fe200078e00ff */
[----:B------:R-:W-:Y:S01]  /*0a60*/  @P1 IADD3 R18, P4, PT, R18, UR21, RZ ;  /* 0x0000001512121c10 */ /* 0x000fe2000ff9e0ff */
[----:B------:R-:W-:Y:S01]  /*0a70*/  @!P0 IMAD.MOV.U32 R21, RZ, RZ, RZ ;  /* 0x000000ffff158224 */ /* 0x000fe200078e00ff */
[----:B------:R-:W-:Y:S01]  /*0a80*/  @P0 IADD3.X R7, PT, PT, R9, UR23, RZ, P3, !PT ;  /* 0x0000001709070c10 */ /* 0x000fe20009ffe4ff */
[----:B------:R-:W-:Y:S01]  /*0a90*/  @!P1 IMAD.MOV.U32 R28, RZ, RZ, RZ ;  /* 0x000000ffff1c9224 */ /* 0x000fe200078e00ff */
[----:B------:R-:W-:Y:S01]  /*0aa0*/  @P0 IADD3 R22, P3, PT, R26, UR20, RZ ;  /* 0x000000141a160c10 */ /* 0x000fe2000ff7e0ff */
[----:B------:R-:W0:Y:S01]  /*0ab0*/  @P2 LDC.64 R14, c[0x0][0x3a0] ;  /* 0x0000e800ff0e2b82 */ /* 0x000e220000000a00 */
[----:B------:R-:W-:Y:S01]  /*0ac0*/  @P0 IADD3 R10, P5, PT, R8, UR20, RZ ;  /* 0x00000014080a0c10 */ /* 0x000fe2000ffbe0ff */
[----:B------:R-:W4:Y:S01]  /*0ad0*/  @P0 LDG.E R24, desc[UR28][R6.64] ;  /* 0x0000001c06180981 */ /* 0x000f22000c1e1900 */
[----:B------:R-:W-:Y:S01]  /*0ae0*/  @P0 IADD3.X R23, PT, PT, R20, UR22, RZ, P3, !PT ;  /* 0x0000001614170c10 */ /* 0x000fe20009ffe4ff */
[----:B------:R-:W-:Y:S01]  /*0af0*/  IMAD.MOV.U32 R29, RZ, RZ, 0x437c0000 ;  /* 0x437c0000ff1d7424 */ /* 0x000fe200078e00ff */
[----:B------:R-:W-:Y:S01]  /*0b00*/  @P0 IADD3 R40, P3, PT, R42, UR20, RZ ;  /* 0x000000142a280c10 */ /* 0x000fe2000ff7e0ff */
[----:B------:R-:W5:Y:S01]  /*0b10*/  @P1 LDG.E R39, desc[UR28][R4.64] ;  /* 0x0000001c04271981 */ /* 0x000f62000c1e1900 */
[----:B------:R-:W1:Y:S02]  /*0b20*/  LDCU.128 UR8, c[0x0][0x390] ;  /* 0x00007200ff0877ac */ /* 0x000e640008000c00 */
[----:B------:R-:W-:Y:S01]  /*0b30*/  @P0 IADD3.X R41, PT, PT, R16, UR22, RZ, P3, !PT ;  /* 0x0000001610290c10 */ /* 0x000fe20009ffe4ff */
[----:B------:R1:W4:Y:S01]  /*0b40*/  @P0 LDG.E R25, desc[UR28][R22.64] ;  /* 0x0000001c16190981 */ /* 0x000322000c1e1900 */
[----:B------:R-:W-:-:S02]  /*0b50*/  @P0 IADD3 R52, P3, PT, R54, UR20, RZ ;  /* 0x0000001436340c10 */ /* 0x000fc4000ff7e0ff */
[----:B------:R-:W-:Y:S01]  /*0b60*/  @P1 IADD3.X R19, PT, PT, R11, UR23, RZ, P4, !PT ;  /* 0x000000170b131c10 */ /* 0x000fe2000a7fe4ff */
[----:B------:R-:W-:Y:S01]  /*0b70*/  @!P0 IMAD.MOV.U32 R8, RZ, RZ, RZ ;  /* 0x000000ffff088224 */ /* 0x000fe200078e00ff */
[----:B------:R-:W-:Y:S01]  /*0b80*/  @P0 IADD3.X R11, PT, PT, R9, UR22, RZ, P5, !PT ;  /* 0x00000016090b0c10 */ /* 0x000fe2000affe4ff */
[----:B------:R-:W4:Y:S01]  /*0b90*/  @P0 LDG.E R21, desc[UR28][R40.64] ;  /* 0x0000001c28150981 */ /* 0x000f22000c1e1900 */
[C---:B------:R-:W-:Y:S02]  /*0ba0*/  @P0 IADD3.X R53, PT, PT, R3.reuse, UR22, RZ, P3, !PT ;  /* 0x0000001603350c10 */ /* 0x040fe40009ffe4ff */
[----:B------:R-:W-:Y:S01]  /*0bb0*/  @P0 IADD3 R54, P5, PT, R54, UR21, RZ ;  /* 0x0000001536360c10 */ /* 0x000fe2000ffbe0ff */
[----:B------:R-:W4:Y:S01]  /*0bc0*/  @P1 LDG.E R28, desc[UR28][R18.64] ;  /* 0x0000001c121c1981 */ /* 0x000f22000c1e1900 */
[----:B------:R-:W-:Y:S02]  /*0bd0*/  @P0 IADD3 R26, P4, PT, R26, UR21, RZ ;  /* 0x000000151a1a0c10 */ /* 0x000fe4000ff9e0ff */
[----:B-1----:R-:W-:Y:S01]  /*0be0*/  @P1 IADD3 R22, P3, PT, R32, UR18, RZ ;  /* 0x0000001220161c10 */ /* 0x002fe2000ff7e0ff */
[----:B0-----:R0:W2:Y:S01]  /*0bf0*/  @P2 LDG.E R4, desc[UR28][R14.64] ;  /* 0x0000001c0e042981 */ /* 0x0010a2000c1e1900 */
[----:B------:R-:W-:-:S02]  /*0c00*/  @P0 IADD3.X R55, PT, PT, R3, UR23, RZ, P5, !PT ;  /* 0x0000001703370c10 */ /* 0x000fc4000affe4ff */
[----:B------:R-:W-:Y:S01]  /*0c10*/  @P0 IADD3.X R27, PT, PT, R20, UR23, RZ, P4, !PT ;  /* 0x00000017141b0c10 */ /* 0x000fe2000a7fe4ff */
[----:B------:R-:W4:Y:S01]  /*0c20*/  @P0 LDG.E R10, desc[UR28][R10.64] ;  /* 0x0000001c0a0a0981 */ /* 0x000f22000c1e1900 */
[----:B------:R-:W-:Y:S02]  /*0c30*/  @P1 IADD3.X R3, PT, PT, R33, UR19, RZ, P3, !PT ;  /* 0x0000001321031c10 */ /* 0x000fe40009ffe4ff */
[----:B------:R-:W-:Y:S01]  /*0c40*/  @P0 IADD3 R42, P4, PT, R42, UR21, RZ ;  /* 0x000000152a2a0c10 */ /* 0x000fe2000ff9e0ff */
[----:B------:R1:W4:Y:S01]  /*0c50*/  @P0 LDG.E R8, desc[UR28][R26.64] ;  /* 0x0000001c1a080981 */ /* 0x000322000c1e1900 */
[C---:B------:R-:W-:Y:S01]  /*0c60*/  @P1 SHF.L.U64.HI R6, R22.reuse, 0x2, R3 ;  /* 0x0000000216061819 */ /* 0x040fe20000010203 */
[----:B------:R-:W-:Y:S01]  /*0c70*/  @P1 IMAD.SHL.U32 R22, R22, 0x4, RZ ;  /* 0x0000000416161824 */ /* 0x000fe200078e00ff */
[----:B------:R-:W-:Y:S02]  /*0c80*/  @P0 IADD3.X R43, PT, PT, R16, UR23, RZ, P4, !PT ;  /* 0x00000017102b0c10 */ /* 0x000fe4000a7fe4ff */
[----:B------:R-:W-:-:S02]  /*0c90*/  @P1 IADD3 R36, P4, PT, R2, UR20, RZ ;  /* 0x0000001402241c10 */ /* 0x000fc4000ff9e0ff */
[----:B0-----:R-:W-:Y:S02]  /*0ca0*/  @P1 IADD3 R14, P3, PT, R22, UR20, RZ ;  /* 0x00000014160e1c10 */ /* 0x001fe4000ff7e0ff */
[----:B------:R-:W-:Y:S02]  /*0cb0*/  @P1 IADD3.X R37, PT, PT, R0, UR22, RZ, P4, !PT ;  /* 0x0000001600251c10 */ /* 0x000fe4000a7fe4ff */
[----:B------:R-:W-:Y:S02]  /*0cc0*/  @P1 IADD3 R40, P5, PT, R2, UR21, RZ ;  /* 0x0000001502281c10 */ /* 0x000fe4000ffbe0ff */
[----:B------:R-:W-:Y:S01]  /*0cd0*/  @P1 IADD3 R22, P4, PT, R22, UR21, RZ ;  /* 0x0000001516161c10 */ /* 0x000fe2000ff9e0ff */
[----:B------:R-:W-:Y:S01]  /*0ce0*/  @!P0 IMAD.MOV.U32 R19, RZ, RZ, RZ ;  /* 0x000000ffff138224 */ /* 0x000fe200078e00ff */
[----:B------:R-:W-:Y:S01]  /*0cf0*/  @!P0 MOV R5, RZ ;  /* 0x000000ff00058202 */ /* 0x000fe20000000f00 */
[----:B------:R-:W-:Y:S01]  /*0d00*/  @!P0 IMAD.MOV.U32 R7, RZ, RZ, RZ ;  /* 0x000000ffff078224 */ /* 0x000fe200078e00ff */
[----:B-1----:R-:W-:Y:S01]  /*0d10*/  @!P1 MOV R27, RZ ;  /* 0x000000ff001b9202 */ /* 0x002fe20000000f00 */
[----:B------:R-:W-:Y:S01]  /*0d20*/  @!P1 IMAD.MOV.U32 R11, RZ, RZ, RZ ;  /* 0x000000ffff0b9224 */ /* 0x000fe200078e00ff */
[----:B------:R-:W-:Y:S01]  /*0d30*/  @!P1 MOV R3, RZ ;  /* 0x000000ff00039202 */ /* 0x000fe20000000f00 */
[----:B------:R-:W4:Y:S01]  /*0d40*/  @P0 LDG.E R19, desc[UR28][R52.64] ;  /* 0x0000001c34130981 */ /* 0x000f22000c1e1900 */
[----:B------:R-:W-:-:S02]  /*0d50*/  @P1 IADD3.X R41, PT, PT, R0, UR23, RZ, P5, !PT ;  /* 0x0000001700291c10 */ /* 0x000fc4000affe4ff */
[C---:B------:R-:W-:Y:S01]  /*0d60*/  @P1 IADD3.X R15, PT, PT, R6.reuse, UR22, RZ, P3, !PT ;  /* 0x00000016060f1c10 */ /* 0x040fe20009ffe4ff */
[----:B------:R0:W4:Y:S01]  /*0d70*/  @P0 LDG.E R5, desc[UR28][R42.64] ;  /* 0x0000001c2a050981 */ /* 0x000122000c1e1900 */
[----:B------:R-:W-:-:S03]  /*0d80*/  @P1 IADD3.X R23, PT, PT, R6, UR23, RZ, P4, !PT ;  /* 0x0000001706171c10 */ /* 0x000fc6000a7fe4ff */
[----:B------:R-:W4:Y:S04]  /*0d90*/  @P0 LDG.E R7, desc[UR28][R54.64] ;  /* 0x0000001c36070981 */ /* 0x000f28000c1e1900 */
[----:B------:R-:W4:Y:S04]  /*0da0*/  @P1 LDG.E R27, desc[UR28][R36.64] ;  /* 0x0000001c241b1981 */ /* 0x000f28000c1e1900 */
[----:B------:R1:W4:Y:S04]  /*0db0*/  @P1 LDG.E R11, desc[UR28][R40.64] ;  /* 0x0000001c280b1981 */ /* 0x000328000c1e1900 */
[----:B------:R4:W4:Y:S01]  /*0dc0*/  @P1 LDG.E R3, desc[UR28][R22.64] ;  /* 0x0000001c16031981 */ /* 0x000922000c1e1900 */
[----:B------:R-:W-:-:S06]  /*0dd0*/  @!P1 CS2R R30, SRZ ;  /* 0x00000000001e9805 */ /* 0x000fcc000001ff00 */
[----:B------:R4:W4:Y:S01]  /*0de0*/  @P1 LDG.E R31, desc[UR28][R14.64] ;  /* 0x0000001c0e1f1981 */ /* 0x000922000c1e1900 */
[----:B------:R-:W-:Y:S02]  /*0df0*/  @!P1 IMAD.MOV.U32 R17, RZ, RZ, RZ ;  /* 0x000000ffff119224 */ /* 0x000fe400078e00ff */
[----:B------:R-:W-:-:S03]  /*0e00*/  IMAD.MOV.U32 R9, RZ, RZ, 0x3bbb989d ;  /* 0x3bbb989dff097424 */ /* 0x000fc600078e00ff */
[----:B---3--:R-:W-:-:S05]  /*0e10*/  SHF.L.U32 R38, R17, 0x10, RZ ;  /* 0x0000001011267819 */ /* 0x008fca00000006ff */
[----:B------:R-:W-:-:S04]  /*0e20*/  FFMA.SAT R0, R38, -R9, 0.5 ;  /* 0x3f00000026007423 */ /* 0x000fc80000002809 */
[----:B------:R-:W-:-:S04]  /*0e30*/  FFMA.RM R0, R0, R29, 12582913 ;  /* 0x4b40000100007423 */ /* 0x000fc8000000401d */
[----:B------:R-:W-:-:S04]  /*0e40*/  FADD R9, R0, -12583039 ;  /* 0xcb40007f00097421 */ /* 0x000fc80000000000 */
[----:B------:R-:W-:-:S04]  /*0e50*/  FFMA R9, R38, -1.4426950216293334961, -R9 ;  /* 0xbfb8aa3b26097823 */ /* 0x000fc80000000809 */
[----:B------:R-:W-:-:S06]  /*0e60*/  FFMA R9, R38, -1.925963033500011079e-08, R9 ;  /* 0xb2a5706026097823 */ /* 0x000fcc0000000009 */
[----:B------:R-:W0:Y:S01]  /*0e70*/  MUFU.EX2 R9, R9 ;  /* 0x0000000900097308 */ /* 0x000e220000000800 */
[----:B------:R-:W-:Y:S01]  /*0e80*/  IMAD.SHL.U32 R0, R0, 0x800000, RZ ;  /* 0x0080000000007824 */ /* 0x000fe200078e00ff */
[----:B------:R-:W-:Y:S02]  /*0e90*/  UIMAD UR6, UR6, UR16, URZ ;  /* 0x00000010060672a4 */ /* 0x000fe4000f8e02ff */
[----:B------:R-:W-:Y:S02]  /*0ea0*/  UIMAD.WIDE.U32 UR18, UR26, UR16, URZ ;  /* 0x000000101a1272a5 */ /* 0x000fe4000f8e00ff */
[----:B------:R-:W-:Y:S01]  /*0eb0*/  UIMAD UR17, UR26, UR17, UR6 ;  /* 0x000000111a1172a4 */ /* 0x000fe2000f8e0206 */
[----:B------:R-:W3:Y:S01]  /*0ec0*/  LDCU.64 UR26, c[0x0][0x3b8] ;  /* 0x00007700ff1a77ac */ /* 0x000ee20008000a00 */
[----:B0-----:R-:W-:-:S05]  /*0ed0*/  FFMA R43, R0, R9, 1 ;  /* 0x3f800000002b7423 */ /* 0x001fca0000000009 */
[----:B------:R-:W-:Y:S01]  /*0ee0*/  IADD3 R0, PT, PT, R43, 0x1800000, RZ ;  /* 0x018000002b007810 */ /* 0x000fe20007ffe0ff */
[----:B------:R-:W-:-:S03]  /*0ef0*/  UIADD3 UR16, UP1, UPT, UR14, UR8, URZ ;  /* 0x000000080e107290 */ /* 0x000fc6000ff3e0ff */
[----:B------:R-:W-:Y:S01]  /*0f00*/  LOP3.LUT R0, R0, 0x7f800000, RZ, 0xc0, !PT ;  /* 0x7f80000000007812 */ /* 0x000fe200078ec0ff */
[----:B------:R-:W-:Y:S02]  /*0f10*/  USHF.L.U32 UR6, UR18, 0x6, URZ ;  /* 0x0000000612067899 */ /* 0x000fe400080006ff */
[----:B------:R-:W-:Y:S01]  /*0f20*/  UIADD3 UR8, UPT, UPT, UR19, UR17, URZ ;  /* 0x0000001113087290 */ /* 0x000fe2000fffe0ff */
[----:B------:R-:W-:Y:S01]  /*0f30*/  ISETP.GT.U32.AND P3, PT, R0, 0x1ffffff, PT ;  /* 0x01ffffff0000780c */ /* 0x000fe20003f64070 */
[----:B------:R-:W-:Y:S02]  /*0f40*/  ULEA UR6, UP0, UR4, UR6, 0x7 ;  /* 0x0000000604067291 */ /* 0x000fe4000f8038ff */
[----:B------:R-:W-:Y:S02]  /*0f50*/  USHF.L.U64.HI UR18, UR18, 0x6, UR8 ;  /* 0x0000000612127899 */ /* 0x000fe40008010208 */
[----:B------:R-:W-:Y:S02]  /*0f60*/  UIADD3.X UR9, UPT, UPT, UR15, UR9, URZ, UP1, !UPT ;  /* 0x000000090f097290 */ /* 0x000fe40008ffe4ff */
[----:B------:R-:W-:-:S02]  /*0f70*/  UIMAD UR25, UR25, -0x7f, URZ ;  /* 0xffffff81191978a4 */ /* 0x000fc4000f8e02ff */
[----:B------:R-:W-:Y:S02]  /*0f80*/  UIMAD.WIDE.U32 UR14, UR12, -0x7f, UR14 ;  /* 0xffffff810c0e78a5 */ /* 0x000fe4000f8e000e */
[----:B------:R-:W-:Y:S02]  /*0f90*/  ULEA.HI.X UR4, UR4, UR18, UR5, 0x7, UP0 ;  /* 0x0000001204047291 */ /* 0x000fe400080f3c05 */
[----:B------:R-:W-:Y:S02]  /*0fa0*/  UIADD3 UR6, UP2, UPT, UR6, UR10, URZ ;  /* 0x0000000a06067290 */ /* 0x000fe4000ff5e0ff */
[----:B------:R-:W-:Y:S02]  /*0fb0*/  UIADD3 UR12, UPT, UPT, UR15, -UR12, UR25 ;  /* 0x8000000c0f0c7290 */ /* 0x000fe4000fffe019 */
[----:B---3--:R-:W-:Y:S01]  /*0fc0*/  ULEA UR26, UP0, UR14, UR26, 0x2 ;  /* 0x0000001a0e1a7291 */ /* 0x008fe2000f8010ff */
[----:B------:R-:W-:Y:S01]  /*0fd0*/  @!P0 IMAD.MOV.U32 R10, RZ, RZ, RZ ;  /* 0x000000ffff0a8224 */ /* 0x000fe200078e00ff */
[----:B------:R-:W-:Y:S01]  /*0fe0*/  UMOV UR10, 0x3f800000 ;  /* 0x3f800000000a7882 */ /* 0x000fe20000000000 */
[----:B------:R-:W-:Y:S01]  /*0ff0*/  @!P0 IMAD.MOV.U32 R24, RZ, RZ, RZ ;  /* 0x000000ffff188224 */ /* 0x000fe200078e00ff */
[----:B------:R-:W-:Y:S01]  /*1000*/  UIADD3.X UR11, UPT, UPT, UR4, UR11, URZ, UP2, !UPT ;  /* 0x0000000b040b7290 */ /* 0x000fe200097fe4ff */
[----:B--2---:R-:W-:Y:S01]  /*1010*/  @P2 R2UR UR10, R4 ;  /* 0x00000000040a22ca */ /* 0x004fe200000e0000 */
[----:B------:R-:W-:Y:S01]  /*1020*/  ULEA.HI.X UR12, UR14, UR27, UR12, 0x2, UP0 ;  /* 0x0000001b0e0c7291 */ /* 0x000fe200080f140c */
[----:B------:R-:W-:Y:S01]  /*1030*/  BSSY.RECONVERGENT B1, `(.L_x_11704) ;  /* 0x000001b000017945 */ /* 0x000fe20003800200 */
[----:B-1----:R-:W-:-:S02]  /*1040*/  PRMT R40, R30, 0x7632, R40 ;  /* 0x000076321e287816 */ /* 0x002fc40000000028 */
[----:B-----5:R-:W-:Y:S02]  /*1050*/  PRMT R37, R39, 0x7632, R37 ;  /* 0x0000763227257816 */ /* 0x020fe40000000025 */
[----:B----4-:R-:W-:Y:S02]  /*1060*/  PRMT R36, R28, 0x7632, R36 ;  /* 0x000076321c247816 */ /* 0x010fe40000000024 */
[----:B------:R-:W-:Y:S02]  /*1070*/  SHF.L.U32 R30, R30, 0x10, RZ ;  /* 0x000000101e1e7819 */ /* 0x000fe400000006ff */
        /* <DEDUP_REMOVED lines=14> */
[----:B------:R-:W-:Y:S01]  /*1160*/  IMAD.MOV.U32 R0, RZ, RZ, R43 ;  /* 0x000000ffff007224 */ /* 0x000fe200078e002b */
[----:B------:R-:W-:-:S07]  /*1170*/  MOV R52, 0x1190 ;  /* 0x0000119000347802 */ /* 0x000fce0000000f00 */
[----:B------:R-:W-:Y:S05]  /*1180*/  CALL.REL.NOINC `($__internal_391_$__cuda_sm20_rcp_rn_f32_slowpath) ;  /* 0x00000074002c7944 */ /* 0x000fea0003c00000 */
[----:B------:R-:W-:Y:S05]  /*1190*/  BRA `(.L_x_11706) ;  /* 0x0000000000107947 */ /* 0x000fea0003800000 */
.L_x_11705:
[----:B------:R-:W0:Y:S02]  /*11a0*/  MUFU.RCP R60, R43 ;  /* 0x0000002b003c7308 */ /* 0x000e240000001000 */
[----:B0-----:R-:W-:-:S04]  /*11b0*/  FFMA R0, R43, R60, -1 ;  /* 0xbf8000002b007423 */ /* 0x001fc8000000003c */
[----:B------:R-:W-:-:S04]  /*11c0*/  FADD.FTZ R41, -R0, -RZ ;  /* 0x800000ff00297221 */ /* 0x000fc80000010100 */
[----:B------:R-:W-:-:S07]  /*11d0*/  FFMA R60, R60, R41, R60 ;  /* 0x000000293c3c7223 */ /* 0x000fce000000003c */
.L_x_11706:
[----:B------:R-:W-:Y:S05]  /*11e0*/  BSYNC.RECONVERGENT B1 ;  /* 0x0000000000017941 */ /* 0x000fea0003800200 */
.L_x_11704:
        /* <DEDUP_REMOVED lines=23> */
[----:B------:R-:W-:Y:S05]  /*1360*/  CALL.REL.NOINC `($__internal_391_$__cuda_sm20_rcp_rn_f32_slowpath) ;  /* 0x0000007000b47944 */ /* 0x000fea0003c00000 */
[----:B------:R-:W-:Y:S05]  /*1370*/  BRA `(.L_x_11709) ;  /* 0x0000000000107947 */ /* 0x000fea0003800000 */
.L_x_11708:
[----:B------:R-:W0:Y:S02]  /*1380*/  MUFU.RCP R60, R43 ;  /* 0x0000002b003c7308 */ /* 0x000e240000001000 */
[----:B0-----:R-:W-:-:S04]  /*1390*/  FFMA R0, R43, R60, -1 ;  /* 0xbf8000002b007423 */ /* 0x001fc8000000003c */
[----:B------:R-:W-:-:S04]  /*13a0*/  FADD.FTZ R41, -R0, -RZ ;  /* 0x800000ff00297221 */ /* 0x000fc80000010100 */
[----:B------:R-:W-:-:S07]  /*13b0*/  FFMA R60, R60, R41, R60 ;  /* 0x000000293c3c7223 */ /* 0x000fce000000003c */
.L_x_11709:
[----:B------:R-:W-:Y:S05]  /*13c0*/  BSYNC.RECONVERGENT B1 ;  /* 0x0000000000017941 */ /* 0x000fea0003800200 */
.L_x_11707:
        /* <DEDUP_REMOVED lines=23> */
[----:B------:R-:W-:Y:S05]  /*1540*/  CALL.REL.NOINC `($__internal_391_$__cuda_sm20_rcp_rn_f32_slowpath) ;  /* 0x00000070003c7944 */ /* 0x000fea0003c00000 */
[----:B------:R-:W-:Y:S05]  /*1550*/  BRA `(.L_x_11712) ;  /* 0x0000000000107947 */ /* 0x000fea0003800000 */
.L_x_11711:
[----:B------:R-:W0:Y:S02]  /*1560*/  MUFU.RCP R60, R43 ;  /* 0x0000002b003c7308 */ /* 0x000e240000001000 */
[----:B0-----:R-:W-:-:S04]  /*1570*/  FFMA R0, R43, R60, -1 ;  /* 0xbf8000002b007423 */ /* 0x001fc8000000003c */
[----:B------:R-:W-:-:S04]  /*1580*/  FADD.FTZ R41, -R0, -RZ ;  /* 0x800000ff00297221 */ /* 0x000fc80000010100 */
[----:B------:R-:W-:-:S07]  /*1590*/  FFMA R60, R60, R41, R60 ;  /* 0x000000293c3c7223 */ /* 0x000fce000000003c */
.L_x_11712:
[----:B------:R-:W-:Y:S05]  /*15a0*/  BSYNC.RECONVERGENT B1 ;  /* 0x0000000000017941 */ /* 0x000fea0003800200 */
.L_x_11710:
[----:B------:R-:W-:Y:S02]  /*15b0*/  HFMA2 R43, -RZ, RZ, 3.7421875, 0 ;  /* 0x437c0000ff2b7431 */ /* 0x000fe400000001ff */
[----:B------:R-:W-:Y:S01]  /*15c0*/  IMAD.U32 R36, R36, 0x10000, RZ ;  /* 0x0001000024247824 */ /* 0x000fe200078e00ff */
[----:B------:R-:W-:Y:S01]  /*15d0*/  BSSY.RECONVERGENT B1, `(.L_x_11713) ;  /* 0x000001b000017945 */ /* 0x000fe20003800200 */
[----:B------:R-:W-:Y:S01]  /*15e0*/  IMAD.MOV.U32 R41, RZ, RZ, 0x3bbb989d ;  /* 0x3bbb989dff297424 */ /* 0x000fe200078e00ff */
[----:B------:R-:W-:-:S03]  /*15f0*/  SHF.L.U32 R37, R37, 0x10, RZ ;  /* 0x0000001025257819 */ /* 0x000fc600000006ff */
        /* <DEDUP_REMOVED lines=18> */
[----:B------:R-:W-:Y:S05]  /*1720*/  CALL.REL.NOINC `($__internal_391_$__cuda_sm20_rcp_rn_f32_slowpath) ;  /* 0x0000006c00c47944 */ /* 0x000fea0003c00000 */
[----:B------:R-:W-:Y:S05]  /*1730*/  BRA `(.L_x_11715) ;  /* 0x0000000000107947 */ /* 0x000fea0003800000 */
.L_x_11714:
[----:B------:R-:W0:Y:S02]  /*1740*/  MUFU.RCP R60, R43 ;  /* 0x0000002b003c7308 */ /* 0x000e240000001000 */
[----:B0-----:R-:W-:-:S04]  /*1750*/  FFMA R0, R43, R60, -1 ;  /* 0xbf8000002b007423 */ /* 0x001fc8000000003c */
[----:B------:R-:W-:-:S04]  /*1760*/  FADD.FTZ R39, -R0, -RZ ;  /* 0x800000ff00277221 */ /* 0x000fc80000010100 */
[----:B------:R-:W-:-:S07]  /*1770*/  FFMA R60, R60, R39, R60 ;  /* 0x000000273c3c7223 */ /* 0x000fce000000003c */
.L_x_11715:
[----:B------:R-:W-:Y:S05]  /*1780*/  BSYNC.RECONVERGENT B1 ;  /* 0x0000000000017941 */ /* 0x000fea0003800200 */
.L_x_11713:
[----:B------:R-:W-:Y:S01]  /*1790*/  IMAD.U32 R38, R3, 0x10000, RZ ;  /* 0x0001000003267824 */ /* 0x000fe200078e00ff */
[----:B------:R-:W-:Y:S01]  /*17a0*/  MOV R3, 0x3bbb989d ;  /* 0x3bbb989d00037802 */ /* 0x000fe20000000f00 */
[----:B------:R-:W-:Y:S01]  /*17b0*/  IMAD.MOV.U32 R39, RZ, RZ, 0x437c0000 ;  /* 0x437c0000ff277424 */ /* 0x000fe200078e00ff */
[----:B------:R-:W-:Y:S01]  /*17c0*/  BSSY.RECONVERGENT B1, `(.L_x_11716) ;  /* 0x000001a000017945 */ /* 0x000fe20003800200 */
[----:B------:R-:W-:Y:S02]  /*17d0*/  IMAD.U32 R31, R31, 0x10000, RZ ;  /* 0x000100001f1f7824 */ /* 0x000fe400078e00ff */
        /* <DEDUP_REMOVED lines=20> */
.L_x_11717:
[----:B------:R-:W0:Y:S02]  /*1920*/  MUFU.RCP R60, R39 ;  /* 0x00000027003c7308 */ /* 0x000e240000001000 */
[----:B0-----:R-:W-:-:S04]  /*1930*/  FFMA R0, R39, R60, -1 ;  /* 0xbf80000027007423 */ /* 0x001fc8000000003c */
[----:B------:R-:W-:-:S04]  /*1940*/  FADD.FTZ R37, -R0, -RZ ;  /* 0x800000ff00257221 */ /* 0x000fc80000010100 */
[----:B------:R-:W-:-:S07]  /*1950*/  FFMA R60, R60, R37, R60 ;  /* 0x000000253c3c7223 */ /* 0x000fce000000003c */
.L_x_11718:
[----:B------:R-:W-:Y:S05]  /*1960*/  BSYNC.RECONVERGENT B1 ;  /* 0x0000000000017941 */ /* 0x000fea0003800200 */
.L_x_11716:
        /* <DEDUP_REMOVED lines=25> */
.L_x_11720:
[----:B------:R-:W0:Y:S02]  /*1b00*/  MUFU.RCP R60, R39 ;  /* 0x00000027003c7308 */ /* 0x000e240000001000 */
[----:B0-----:R-:W-:-:S04]  /*1b10*/  FFMA R0, R39, R60, -1 ;  /* 0xbf80000027007423 */ /* 0x001fc8000000003c */
[----:B------:R-:W-:-:S04]  /*1b20*/  FADD.FTZ R31, -R0, -RZ ;  /* 0x800000ff001f7221 */ /* 0x000fc80000010100 */
[----:B------:R-:W-:-:S07]  /*1b30*/  FFMA R60, R60, R31, R60 ;  /* 0x0000001f3c3c7223 */ /* 0x000fce000000003c */
.L_x_11721:
[----:B------:R-:W-:Y:S05]  /*1b40*/  BSYNC.RECONVERGENT B1 ;  /* 0x0000000000017941 */ /* 0x000fea0003800200 */
.L_x_11719:
[----:B------:R-:W-:Y:S02]  /*1b50*/  IMAD.U32 R31, R11, 0x10000, RZ ;  /* 0x000100000b1f7824 */ /* 0x000fe400078e00ff */
[----:B------:R-:W-:Y:S02]  /*1b60*/  HFMA2 R11, -RZ, RZ, 3.7421875, 0 ;  /* 0x437c0000ff0b7431 */ /* 0x000fe400000001ff */
[----:B------:R-:W-:Y:S01]  /*1b70*/  IMAD.MOV.U32 R0, RZ, RZ, 0x3bbb989d ;  /* 0x3bbb989dff007424 */ /* 0x000fe200078e00ff */
[----:B------:R-:W-:Y:S01]  /*1b80*/  BSSY.RECONVERGENT B1, `(.L_x_11722) ;  /* 0x000001a000017945 */ /* 0x000fe20003800200 */
[----:B------:R-:W-:Y:S02]  /*1b90*/  SHF.L.U32 R27, R27, 0x10, RZ ;  /* 0x000000101b1b7819 */ /* 0x000fe400000006ff */
        /* <DEDUP_REMOVED lines=20> */
.L_x_11723:
[----:B------:R-:W0:Y:S02]  /*1ce0*/  MUFU.RCP R60, R37 ;  /* 0x00000025003c7308 */ /* 0x000e240000001000 */
[----:B0-----:R-:W-:-:S04]  /*1cf0*/  FFMA R0, R37, R60, -1 ;  /* 0xbf80000025007423 */ /* 0x001fc8000000003c */
[----:B------:R-:W-:-:S04]  /*1d00*/  FADD.FTZ R29, -R0, -RZ ;  /* 0x800000ff001d7221 */ /* 0x000fc80000010100 */
[----:B------:R-:W-:-:S07]  /*1d10*/  FFMA R60, R60, R29, R60 ;  /* 0x0000001d3c3c7223 */ /* 0x000fce000000003c */
.L_x_11724:
[----:B------:R-:W-:Y:S05]  /*1d20*/  BSYNC.RECONVERGENT B1 ;  /* 0x0000000000017941 */ /* 0x000fea0003800200 */
.L_x_11722:
[----:B------:R-:W-:Y:S01]  /*1d30*/  MOV R0, 0x3bbb989d ;  /* 0x3bbb989d00007802 */ /* 0x000fe20000000f00 */
        /* <DEDUP_REMOVED lines=24> */
.L_x_11726:
[----:B------:R-:W0:Y:S02]  /*1ec0*/  MUFU.RCP R60, R39 ;  /* 0x00000027003c7308 */ /* 0x000e240000001000 */
[----:B0-----:R-:W-:-:S04]  /*1ed0*/  FFMA R0, R39, R60, -1 ;  /* 0xbf80000027007423 */ /* 0x001fc8000000003c */
[----:B------:R-:W-:-:S04]  /*1ee0*/  FADD.FTZ R27, -R0, -RZ ;  /* 0x800000ff001b7221 */ /* 0x000fc80000010100 */
[----:B------:R-:W-:-:S07]  /*1ef0*/  FFMA R60, R60, R27, R60 ;  /* 0x0000001b3c3c7223 */ /* 0x000fce000000003c */
.L_x_11727:
[----:B------:R-:W-:Y:S05]  /*1f00*/  BSYNC.RECONVERGENT B1 ;  /* 0x0000000000017941 */ /* 0x000fea0003800200 */
.L_x_11725:
[----:B------:R-:W-:Y:S01]  /*1f10*/  ISETP.GE.U32.AND P0, PT, R48, UR7, PT ;  /* 0x0000000730007c0c */ /* 0x000fe2000bf06070 */
[----:B------:R-:W-:Y:S01]  /*1f20*/  FADD R27, -R60, 1 ;  /* 0x3f8000003c1b7421 */ /* 0x000fe20000000100 */
[----:B------:R-:W-:Y:S01]  /*1f30*/  FMUL R56, R30, UR10 ;  /* 0x0000000a1e387c20 */ /* 0x000fe20008400000 */
[----:B------:R-:W-:Y:S01]  /*1f40*/  FMUL R58, R28, UR10 ;  /* 0x0000000a1c3a7c20 */ /* 0x000fe20008400000 */
[----:B------:R-:W-:Y:S01]  /*1f50*/  ISETP.GE.U32.OR P0, PT, R44, UR13, P0 ;  /* 0x0000000d2c007c0c */ /* 0x000fe20008706470 */
[----:B------:R-:W-:Y:S01]  /*1f60*/  FMUL R27, R27, R60 ;  /* 0x0000003c1b1b7220 */ /* 0x000fe20000400000 */
[----:B------:R-:W-:Y:S01]  /*1f70*/  FMUL R65, R3, UR10 ;  /* 0x0000000a03417c20 */ /* 0x000fe20008400000 */
[----:B------:R-:W-:Y:S01]  /*1f80*/  VIADD R43, R48, 0x2 ;  /* 0x00000002302b7836 */ /* 0x000fe20000000000 */
[----:B------:R-:W-:Y:S01]  /*1f90*/  IADD3 R42, PT, PT, R46, 0x1e, RZ ;  /* 0x0000001e2e2a7810 */ /* 0x000fe20007ffe0ff */
[----:B------:R-:W-:Y:S01]  /*1fa0*/  FFMA R60, R29, R27, R60 ;  /* 0x0000001b1d3c7223 */ /* 0x000fe2000000003c */
[----:B------:R-:W-:Y:S01]  /*1fb0*/  FMUL R29, R17, UR10 ;  /* 0x0000000a111d7c20 */ /* 0x000fe20008400000 */
[----:B------:R-:W-:Y:S01]  /*1fc0*/  F2FP.SATFINITE.E4M3.F32.PACK_AB_MERGE_C R56, RZ, R56, RZ ;  /* 0x00000038ff38723e */ /* 0x000fe200048070ff */
[----:B------:R-:W-:Y:S01]  /*1fd0*/  FMUL R2, R16, UR10 ;  /* 0x0000000a10027c20 */ /* 0x000fe20008400000 */
[----:B------:R-:W-:Y:S01]  /*1fe0*/  F2FP.SATFINITE.E4M3.F32.PACK_AB_MERGE_C R58, RZ, R58, RZ ;  /* 0x0000003aff3a723e */ /* 0x000fe200048070ff */
[----:B------:R-:W-:Y:S01]  /*1ff0*/  FMUL R31, R31, R60 ;  /* 0x0000003c1f1f7220 */ /* 0x000fe20000400000 */
[----:B------:R-:W-:Y:S01]  /*2000*/  F2FP.SATFINITE.E4M3.F32.PACK_AB_MERGE_C R29, RZ, R29, RZ ;  /* 0x0000001dff1d723e */ /* 0x000fe200048070ff */
[----:B------:R-:W-:Y:S01]  /*2010*/  FMUL R67, R4, UR10 ;  /* 0x0000000a04437c20 */ /* 0x000fe20008400000 */
[C---:B------:R-:W-:Y:S01]  /*2020*/  @!P0 IADD3 R0, P1, PT, R32.reuse, UR30, RZ ;  /* 0x0000001e20008c10 */ /* 0x040fe2000ff3e0ff */
[----:B------:R-:W-:Y:S01]  /*2030*/  IMAD.U32 R37, RZ, RZ, UR30 ;  /* 0x0000001eff257e24 */ /* 0x000fe2000f8e00ff */
[----:B------:R-:W-:Y:S01]  /*2040*/  @!P0 LEA R52, P2, R32, UR16, 0x1 ;  /* 0x0000001020348c11 */ /* 0x000fe2000f8408ff */
[----:B------:R-:W-:Y:S01]  /*2050*/  IMAD.U32 R57, RZ, RZ, UR30 ;  /* 0x0000001eff397e24 */ /* 0x000fe2000f8e00ff */
[----:B------:R-:W-:Y:S01]  /*2060*/  @!P0 IADD3.X R27, PT, PT, R33, UR31, RZ, P1, !PT ;  /* 0x0000001f211b8c10 */ /* 0x000fe20008ffe4ff */
[----:B------:R-:W-:Y:S01]  /*2070*/  BSSY.RECONVERGENT B0, `(.L_x_11728) ;  /* 0x0000028000007945 */ /* 0x000fe20003800200 */
[----:B------:R-:W-:-:S02]  /*2080*/  @!P0 LEA R38, P1, R0, UR16, 0x1 ;  /* 0x0000001000268c11 */ /* 0x000fc4000f8208ff */
[----:B------:R-:W-:Y:S02]  /*2090*/  F2FP.SATFINITE.E4M3.F32.PACK_AB_MERGE_C R65, RZ, R65, RZ ;  /* 0x00000041ff41723e */ /* 0x000fe400048070ff */
[----:B------:R-:W-:Y:S01]  /*20a0*/  @!P0 LEA.HI.X R39, R0, UR9, R27, 0x1, P1 ;  /* 0x0000000900278c11 */ /* 0x000fe200088f0c1b */
[----:B------:R-:W-:Y:S01]  /*20b0*/  FMUL R0, R11, UR10 ;  /* 0x0000000a0b007c20 */ /* 0x000fe20008400000 */
[----:B------:R-:W-:Y:S02]  /*20c0*/  LOP3.LUT R42, R42, 0x1f, RZ, 0xc0, !PT ;  /* 0x0000001f2a2a7812 */ /* 0x000fe400078ec0ff */
[----:B------:R-:W-:Y:S02]  /*20d0*/  ISETP.GE.U32.AND P1, PT, R43, UR7, PT ;  /* 0x000000072b007c0c */ /* 0x000fe4000bf26070 */
[----:B------:R-:W-:Y:S02]  /*20e0*/  @!P0 LEA.HI.X R53, R32, UR9, R33, 0x1, P2 ;  /* 0x0000000920358c11 */ /* 0x000fe400090f0c21 */
[----:B------:R-:W-:-:S02]  /*20f0*/  @!P0 PRMT R27, R29, 0x7604, R56 ;  /* 0x000076041d1b8816 */ /* 0x000fc40000000038 */
[----:B------:R-:W-:Y:S02]  /*2100*/  @!P0 PRMT R55, R65, 0x7604, R58 ;  /* 0x0000760441378816 */ /* 0x000fe4000000003a */
[----:B------:R-:W-:Y:S01]  /*2110*/  ISETP.LT.U32.AND P1, PT, R42, UR13, !P1 ;  /* 0x0000000d2a007c0c */ /* 0x000fe2000cf21070 */
[----:B------:R0:W-:Y:S01]  /*2120*/  @!P0 STG.E.U16 desc[UR28][R52.64], R27 ;  /* 0x0000001b34008986 */ /* 0x0001e2000c10151c */
[----:B------:R-:W-:Y:S02]  /*2130*/  IADD3 R14, P3, PT, R34, UR34, RZ ;  /* 0x00000022220e7c10 */ /* 0x000fe4000ff7e0ff */
[----:B------:R-:W-:Y:S01]  /*2140*/  F2FP.SATFINITE.E4M3.F32.PACK_AB_MERGE_C R0, RZ, R0, RZ ;  /* 0x00000000ff00723e */ /* 0x000fe200048070ff */
[----:B------:R1:W-:Y:S01]  /*2150*/  @!P0 STG.E.U16 desc[UR28][R38.64], R55 ;  /* 0x0000003726008986 */ /* 0x0003e2000c10151c */
[----:B------:R-:W-:Y:S02]  /*2160*/  IADD3.X R12, PT, PT, R12, UR35, RZ, P3, !PT ;  /* 0x000000230c0c7c10 */ /* 0x000fe40009ffe4ff */
[----:B------:R-:W-:-:S02]  /*2170*/  IADD3 R40, P3, PT, R42, R14, RZ ;  /* 0x0000000e2a287210 */ /* 0x000fc40007f7e0ff */
[----:B------:R-:W-:Y:S02]  /*2180*/  F2FP.SATFINITE.E4M3.F32.PACK_AB_MERGE_C R2, RZ, R2, RZ ;  /* 0x00000002ff02723e */ /* 0x000fe400048070ff */
[----:B------:R-:W-:Y:S01]  /*2190*/  IADD3.X R41, PT, PT, RZ, R12, RZ, P3, !PT ;  /* 0x0000000cff297210 */ /* 0x000fe20001ffe4ff */
[----:B0-----:R-:W-:Y:S01]  /*21a0*/  FMUL R27, R31, UR10 ;  /* 0x0000000a1f1b7c20 */ /* 0x001fe20008400000 */
[----:B------:R-:W-:Y:S01]  /*21b0*/  @P1 IADD3 R59, P2, PT, R40, UR34, RZ ;  /* 0x00000022283b1c10 */ /* 0x000fe2000ff5e0ff */
[--C-:B------:R-:W-:Y:S01]  /*21c0*/  @P1 IMAD.MOV.U32 R34, RZ, RZ, R40.reuse ;  /* 0x000000ffff221224 */ /* 0x100fe200078e0028 */
[----:B------:R-:W-:Y:S01]  /*21d0*/  @P1 MOV R35, R41 ;  /* 0x0000002900231202 */ /* 0x000fe20000000f00 */
[----:B------:R-:W-:Y:S01]  /*21e0*/  @P1 IMAD.WIDE.U32 R36, R37, 0x5, R40 ;  /* 0x0000000525241825 */ /* 0x000fe200078e0028 */
[----:B------:R-:W-:Y:S02]  /*21f0*/  @P1 IADD3.X R54, PT, PT, R41, UR35, RZ, P2, !PT ;  /* 0x0000002329361c10 */ /* 0x000fe400097fe4ff */
[----:B------:R-:W-:Y:S01]  /*2200*/  F2FP.SATFINITE.E4M3.F32.PACK_AB_MERGE_C R27, RZ, R27, RZ ;  /* 0x0000001bff1b723e */ /* 0x000fe200048070ff */
[----:B------:R-:W-:Y:S01]  /*2210*/  @P1 IMAD.WIDE.U32 R34, R57, 0x6, R34 ;  /* 0x0000000639221825 */ /* 0x000fe200078e0022 */
[----:B------:R-:W-:-:S02]  /*2220*/  @P1 SHF.L.U64.HI R54, R59, 0x2, R54 ;  /* 0x000000023b361819 */ /* 0x000fc40000010236 */
[----:B------:R-:W-:Y:S01]  /*2230*/  F2FP.SATFINITE.E4M3.F32.PACK_AB_MERGE_C R67, RZ, R67, RZ ;  /* 0x00000043ff43723e */ /* 0x000fe200048070ff */
        /* <DEDUP_REMOVED lines=11> */
.L_x_11729:
[----:B------:R-:W-:Y:S05]  /*22f0*/  BSYNC.RECONVERGENT B0 ;  /* 0x0000000000007941 */ /* 0x000fea0003800200 */
.L_x_11728:
        /* <DEDUP_REMOVED lines=10> */
.L_x_11731:
[----:B------:R-:W-:Y:S05]  /*23a0*/  BSYNC.RECONVERGENT B0 ;  /* 0x0000000000007941 */ /* 0x000fea0003800200 */
.L_x_11730:
[----:B------:R-:W-:Y:S01]  /*23b0*/  VOTEU.ANY UP0, P1 ;  /* 0x0000000000ff7886 */ /* 0x000fe20000800100 */
[----:B------:R-:W-:Y:S01]  /*23c0*/  @P1 MOV R32, R40 ;  /* 0x0000002800201202 */ /* 0x000fe20000000f00 */
[----:B01----:R-:W-:Y:S01]  /*23d0*/  IMAD.U32 R39, RZ, RZ, UR30 ;  /* 0x0000001eff277e24 */ /* 0x003fe2000f8e00ff */
[----:B------:R-:W-:Y:S01]  /*23e0*/  @P1 IADD3 R52, P0, PT, R59, UR20, RZ ;  /* 0x000000143b341c10 */ /* 0x000fe2000ff1e0ff */
[----:B------:R-:W-:Y:S01]  /*23f0*/  @P1 IMAD.MOV.U32 R33, RZ, RZ, R41 ;  /* 0x000000ffff211224 */ /* 0x000fe200078e0029 */
[----:B------:R-:W-:Y:S01]  /*2400*/  @UP0 UIMAD UR4, UR31, 0x5, URZ ;  /* 0x000000051f0408a4 */ /* 0x000fe2000f8e02ff */
[----:B------:R-:W-:Y:S01]  /*2410*/  @!P1 IMAD.MOV.U32 R57, RZ, RZ, RZ ;  /* 0x000000ffff399224 */ /* 0x000fe200078e00ff */
[----:B------:R-:W-:Y:S01]  /*2420*/  @UP0 UIMAD UR5, UR31, 0x6, URZ ;  /* 0x000000061f0508a4 */ /* 0x000fe2000f8e02ff */
[----:B------:R-:W-:Y:S01]  /*2430*/  @P1 IMAD.SHL.U32 R60, R36, 0x4, RZ ;  /* 0x00000004243c1824 */ /* 0x000fe200078e00ff */
[----:B------:R-:W-:Y:S01]  /*2440*/  @UP0 UIMAD UR8, UR31, 0x7, URZ ;  /* 0x000000071f0808a4 */ /* 0x000fe2000f8e02ff */
[----:B------:R-:W-:Y:S01]  /*2450*/  @P1 IADD3.X R53, PT, PT, R54, UR22, RZ, P0, !PT ;  /* 0x0000001636351c10 */ /* 0x000fe200087fe4ff */
[----:B------:R-:W-:Y:S01]  /*2460*/  @P1 IMAD.WIDE.U32 R32, R39, 0x7, R32 ;  /* 0x0000000727201825 */ /* 0x000fe200078e0020 */
[----:B------:R-:W-:-:S02]  /*2470*/  @P1 IADD3 R41, PT, PT, R37, UR4, RZ ;  /* 0x0000000425291c10 */ /* 0x000fc4000fffe0ff */
[----:B------:R-:W-:Y:S01]  /*2480*/  @P1 IADD3 R38, P2, PT, R59, UR21, RZ ;  /* 0x000000153b261c10 */ /* 0x000fe2000ff5e0ff */
[----:B------:R-:W-:Y:S02]  /*2490*/  @P1 VIADD R37, R35, UR5 ;  /* 0x0000000523251c36 */ /* 0x000fe40008000000 */
[----:B------:R-:W-:Y:S01]  /*24a0*/  @P1 IMAD.SHL.U32 R40, R34, 0x4, RZ ;  /* 0x0000000422281824 */ /* 0x000fe200078e00ff */
[----:B------:R-:W-:Y:S01]  /*24b0*/  @P1 SHF.L.U64.HI R36, R36, 0x2, R41 ;  /* 0x0000000224241819 */ /* 0x000fe20000010229 */
[----:B------:R-:W-:Y:S01]  /*24c0*/  @!P1 IMAD.MOV.U32 R59, RZ, RZ, RZ ;  /* 0x000000ffff3b9224 */ /* 0x000fe200078e00ff */
[----:B------:R-:W-:Y:S01]  /*24d0*/  @P1 IADD3 R62, P0, PT, R60, UR20, RZ ;  /* 0x000000143c3e1c10 */ /* 0x000fe2000ff1e0ff */
[----:B------:R0:W2:Y:S01]  /*24e0*/  @P1 LDG.E R57, desc[UR28][R52.64] ;  /* 0x0000001c34391981 */ /* 0x0000a2000c1e1900 */
[----:B------:R-:W-:Y:S02]  /*24f0*/  @P1 IADD3.X R39, PT, PT, R54, UR23, RZ, P2, !PT ;  /* 0x0000001736271c10 */ /* 0x000fe400097fe4ff */
[----:B------:R-:W-:Y:S01]  /*2500*/  @P1 IADD3 R35, PT, PT, R33, UR8, RZ ;  /* 0x0000000821231c10 */ /* 0x000fe2000fffe0ff */
[----:B------:R-:W-:Y:S01]  /*2510*/  @P1 IMAD.SHL.U32 R33, R32, 0x4, RZ ;  /* 0x0000000420211824 */ /* 0x000fe200078e00ff */
[----:B------:R-:W-:Y:S01]  /*2520*/  @P1 SHF.L.U64.HI R34, R34, 0x2, R37 ;  /* 0x0000000222221819 */ /* 0x000fe20000010225 */
[----:B------:R1:W3:Y:S01]  /*2530*/  @P1 LDG.E R59, desc[UR28][R38.64] ;  /* 0x0000001c263b1981 */ /* 0x0002e2000c1e1900 */
[----:B------:R-:W-:-:S02]  /*2540*/  @P1 IADD3 R60, P2, PT, R60, UR21, RZ ;  /* 0x000000153c3c1c10 */ /* 0x000fc4000ff5e0ff */
[----:B0-----:R-:W-:Y:S02]  /*2550*/  @P1 IADD3 R52, P3, PT, R40, UR20, RZ ;  /* 0x0000001428341c10 */ /* 0x001fe4000ff7e0ff */
[----:B------:R-:W-:Y:S02]  /*2560*/  @P1 IADD3.X R63, PT, PT, R36, UR22, RZ, P0, !PT ;  /* 0x00000016243f1c10 */ /* 0x000fe400087fe4ff */
[----:B------:R-:W-:Y:S02]  /*2570*/  @P1 IADD3 R40, P0, PT, R40, UR21, RZ ;  /* 0x0000001528281c10 */ /* 0x000fe4000ff1e0ff */
[----:B------:R-:W-:Y:S02]  /*2580*/  @P1 SHF.L.U64.HI R64, R32, 0x2, R35 ;  /* 0x0000000220401819 */ /* 0x000fe40000010223 */
[----:B------:R-:W-:Y:S02]  /*2590*/  @P1 IADD3.X R61, PT, PT, R36, UR23, RZ, P2, !PT ;  /* 0x00000017243d1c10 */ /* 0x000fe400097fe4ff */
[----:B------:R-:W-:-:S02]  /*25a0*/  @P1 IADD3.X R53, PT, PT, R34, UR22, RZ, P3, !PT ;  /* 0x0000001622351c10 */ /* 0x000fc40009ffe4ff */
[C---:B-1----:R-:W-:Y:S02]  /*25b0*/  @P1 IADD3 R38, P2, PT, R33.reuse, UR20, RZ ;  /* 0x0000001421261c10 */ /* 0x042fe4000ff5e0ff */
[----:B------:R-:W-:Y:S02]  /*25c0*/  @P1 IADD3 R32, P3, PT, R33, UR21, RZ ;  /* 0x0000001521201c10 */ /* 0x000fe4000ff7e0ff */
[----:B------:R-:W-:Y:S02]  /*25d0*/  @!P1 CS2R R54, SRZ ;  /* 0x0000000000369805 */ /* 0x000fe4000001ff00 */
[----:B------:R-:W-:Y:S02]  /*25e0*/  @P1 IADD3.X R41, PT, PT, R34, UR23, RZ, P0, !PT ;  /* 0x0000001722291c10 */ /* 0x000fe400087fe4ff */
[----:B------:R-:W-:Y:S02]  /*25f0*/  @!P1 CS2R R36, SRZ ;  /* 0x0000000000249805 */ /* 0x000fe4000001ff00 */
[----:B------:R-:W-:-:S02]  /*2600*/  @!P1 CS2R R34, SRZ ;  /* 0x0000000000229805 */ /* 0x000fc4000001ff00 */
[C---:B------:R-:W-:Y:S02]  /*2610*/  @P1 IADD3.X R39, PT, PT, R64.reuse, UR22, RZ, P2, !PT ;  /* 0x0000001640271c10 */ /* 0x040fe400097fe4ff */
[----:B------:R-:W-:Y:S01]  /*2620*/  @P1 IADD3.X R33, PT, PT, R64, UR23, RZ, P3, !PT ;  /* 0x0000001740211c10 */ /* 0x000fe20009ffe4ff */
[----:B------:R-:W4:Y:S04]  /*2630*/  @P1 LDG.E R54, desc[UR28][R62.64] ;  /* 0x0000001c3e361981 */ /* 0x000f28000c1e1900 */
[----:B------:R-:W5:Y:S04]  /*2640*/  @P1 LDG.E R55, desc[UR28][R60.64] ;  /* 0x0000001c3c371981 */ /* 0x000f68000c1e1900 */
[----:B------:R0:W5:Y:S04]  /*2650*/  @P1 LDG.E R37, desc[UR28][R52.64] ;  /* 0x0000001c34251981 */ /* 0x000168000c1e1900 */
[----:B------:R-:W5:Y:S04]  /*2660*/  @P1 LDG.E R36, desc[UR28][R40.64] ;  /* 0x0000001c28241981 */ /* 0x000f68000c1e1900 */
[----:B------:R1:W5:Y:S04]  /*2670*/  @P1 LDG.E R35, desc[UR28][R38.64] ;  /* 0x0000001c26231981 */ /* 0x000368000c1e1900 */
[----:B------:R1:W5:Y:S01]  /*2680*/  @P1 LDG.E R34, desc[UR28][R32.64] ;  /* 0x0000001c20221981 */ /* 0x000362000c1e1900 */
[----:B------:R-:W-:Y:S01]  /*2690*/  SHF.L.U32 R24, R24, 0x10, RZ ;  /* 0x0000001018187819 */ /* 0x000fe200000006ff */
[----:B0-----:R-:W-:-:S02]  /*26a0*/  IMAD.MOV.U32 R53, RZ, RZ, 0x3bbb989d ;  /* 0x3bbb989dff357424 */ /* 0x001fc400078e00ff */
[----:B------:R-:W-:Y:S02]  /*26b0*/  IMAD.MOV.U32 R61, RZ, RZ, 0x437c0000 ;  /* 0x437c0000ff3d7424 */ /* 0x000fe400078e00ff */
[----:B------:R-:W-:-:S04]  /*26c0*/  FFMA.SAT R52, R24, -R53, 0.5 ;  /* 0x3f00000018347423 */ /* 0x000fc80000002835 */
[----:B------:R-:W-:-:S04]  /*26d0*/  FFMA.RM R52, R52, R61, 12582913 ;  /* 0x4b40000134347423 */ /* 0x000fc8000000403d */
[----:B------:R-:W-:-:S04]  /*26e0*/  FADD R53, R52, -12583039 ;  /* 0xcb40007f34357421 */ /* 0x000fc80000000000 */
[----:B------:R-:W-:-:S04]  /*26f0*/  FFMA R53, R24, -1.4426950216293334961, -R53 ;  /* 0xbfb8aa3b18357823 */ /* 0x000fc80000000835 */
[----:B------:R-:W-:Y:S01]  /*2700*/  FFMA R53, R24, -1.925963033500011079e-08, R53 ;  /* 0xb2a5706018357823 */ /* 0x000fe20000000035 */
[----:B------:R-:W-:Y:S01]  /*2710*/  FADD R61, RZ, R30 ;  /* 0x0000001eff3d7221 */ /* 0x000fe20000000000 */
[----:B------:R-:W-:-:S04]  /*2720*/  FMNMX3 R30, |R30|, RZ, |R17|, !PT ;  /* 0x000000ff1e1e7276 */ /* 0x000fc80007800611 */
[----:B------:R-:W0:Y:S01]  /*2730*/  MUFU.EX2 R53, R53 ;  /* 0x0000003500357308 */ /* 0x000e220000000800 */
[----:B-1----:R-:W-:Y:S01]  /*2740*/  FADD R38, RZ, R17 ;  /* 0x00000011ff267221 */ /* 0x002fe20000000000 */
[C---:B------:R-:W-:Y:S01]  /*2750*/  FADD R61, R28.reuse, R61 ;  /* 0x0000003d1c3d7221 */ /* 0x040fe20000000000 */
[----:B------:R-:W-:Y:S02]  /*2760*/  FMNMX3 R30, |R28|, R30, |R3|, !PT ;  /* 0x0000001e1c1e7276 */ /* 0x000fe40007800603 */
[----:B------:R-:W-:Y:S01]  /*2770*/  FADD R38, R3, R38 ;  /* 0x0000002603267221 */ /* 0x000fe20000000000 */
[C---:B------:R-:W-:Y:S01]  /*2780*/  FADD R61, R4.reuse, R61 ;  /* 0x0000003d043d7221 */ /* 0x040fe20000000000 */
[----:B------:R-:W-:Y:S01]  /*2790*/  FMNMX3 R30, |R4|, R30, |R11|, !PT ;  /* 0x0000001e041e7276 */ /* 0x000fe2000780060b */
[----:B------:R-:W-:Y:S01]  /*27a0*/  IMAD.SHL.U32 R52, R52, 0x800000, RZ ;  /* 0x0080000034347824 */ /* 0x000fe200078e00ff */
[----:B------:R-:W-:Y:S01]  /*27b0*/  LOP3.LUT R4, R29, 0xff, RZ, 0xc0, !PT ;  /* 0x000000ff1d047812 */ /* 0x000fe200078ec0ff */
[----:B------:R-:W-:Y:S01]  /*27c0*/  FADD R38, R11, R38 ;  /* 0x000000260b267221 */ /* 0x000fe20000000000 */
[----:B------:R-:W-:-:S02]  /*27d0*/  IADD3 R11, PT, PT, R48, R51, RZ ;  /* 0x00000033300b7210 */ /* 0x000fc40007ffe0ff */
[----:B------:R-:W-:Y:S01]  /*27e0*/  LEA R65, R65, R4, 0x8 ;  /* 0x0000000441417211 */ /* 0x000fe200078e40ff */
[----:B------:R-:W-:Y:S02]  /*27f0*/  IMAD.U32 R0, R0, 0x10000, RZ ;  /* 0x0001000000007824 */ /* 0x000fe400078e00ff */
[----:B0-----:R-:W-:Y:S01]  /*2800*/  FFMA R41, R52, R53, 1 ;  /* 0x3f80000034297423 */ /* 0x001fe20000000035 */
[----:B------:R-:W-:Y:S01]  /*2810*/  LOP3.LUT R17, R11, 0x1f, RZ, 0xc0, !PT ;  /* 0x0000001f0b117812 */ /* 0x000fe200078ec0ff */
[C---:B------:R-:W-:Y:S01]  /*2820*/  FADD R4, R16.reuse, R61 ;  /* 0x0000003d10047221 */ /* 0x040fe20000000000 */
[----:B------:R-:W-:Y:S02]  /*2830*/  FMNMX3 R11, |R16|, R30, |R31|, !PT ;  /* 0x0000001e100b7276 */ /* 0x000fe4000780061f */
[----:B------:R-:W-:Y:S02]  /*2840*/  LOP3.LUT R65, R65, 0xffff, RZ, 0xc0, !PT ;  /* 0x0000ffff41417812 */ /* 0x000fe400078ec0ff */
[----:B------:R-:W-:-:S02]  /*2850*/  IADD3 R16, PT, PT, R41, 0x1800000, RZ ;  /* 0x0180000029107810 */ /* 0x000fc40007ffe0ff */
[----:B------:R-:W-:Y:S02]  /*2860*/  LOP3.LUT R32, R65, 0xff0000, R0, 0xf8, !PT ;  /* 0x00ff000041207812 */ /* 0x000fe400078ef800 */
[----:B------:R-:W-:Y:S01]  /*2870*/  LOP3.LUT R0, R16, 0x7f800000, RZ, 0xc0, !PT ;  /* 0x7f80000010007812 */ /* 0x000fe200078ec0ff */
[----:B------:R-:W-:Y:S01]  /*2880*/  IMAD.U32 R67, R67, 0x10000, RZ ;  /* 0x0001000043437824 */ /* 0x000fe200078e00ff */
[----:B------:R-:W-:Y:S02]  /*2890*/  LOP3.LUT R3, R56, 0xff, RZ, 0xc0, !PT ;  /* 0x000000ff38037812 */ /* 0x000fe400078ec0ff */
[----:B------:R-:W-:Y:S02]  /*28a0*/  ISETP.GT.U32.AND P0, PT, R0, 0x1ffffff, PT ;  /* 0x01ffffff0000780c */ /* 0x000fe40003f04070 */
[----:B------:R-:W-:Y:S01]  /*28b0*/  LOP3.LUT R2, R2, 0xffff, RZ, 0xc0, !PT ;  /* 0x0000ffff02027812 */ /* 0x000fe200078ec0ff */
[----:B------:R-:W-:Y:S01]  /*28c0*/  IMAD R58, R58, 0x100, R3 ;  /* 0x000001003a3a7824 */ /* 0x000fe200078e0203 */
[----:B------:R-:W-:Y:S01]  /*28d0*/  LOP3.LUT R27, R27, 0xffff, RZ, 0xc0, !PT ;  /* 0x0000ffff1b1b7812 */ /* 0x000fe200078ec0ff */
[----:B------:R-:W-:Y:S01]  /*28e0*/  FADD R38, R31, R38 ;  /* 0x000000261f267221 */ /* 0x000fe20000000000 */
        /* <DEDUP_REMOVED lines=23> */
[----:B------:R-:W-:Y:S05]  /*2a60*/  CALL.REL.NOINC `($__internal_391_$__cuda_sm20_rcp_rn_f32_slowpath) ;  /* 0x0000005800f47944 */ /* 0x000fea0003c00000 */
[----:B------:R-:W-:Y:S05]  /*2a70*/  BRA `(.L_x_11734) ;  /* 0x0000000000107947 */ /* 0x000fea0003800000 */
.L_x_11733:
[----:B------:R-:W0:Y:S02]  /*2a80*/  MUFU.RCP R60, R41 ;  /* 0x00000029003c7308 */ /* 0x000e240000001000 */
[----:B0-----:R-:W-:-:S04]  /*2a90*/  FFMA R0, R41, R60, -1 ;  /* 0xbf80000029007423 */ /* 0x001fc8000000003c */
[----:B------:R-:W-:-:S04]  /*2aa0*/  FADD.FTZ R39, -R0, -RZ ;  /* 0x800000ff00277221 */ /* 0x000fc80000010100 */
[----:B------:R-:W-:-:S07]  /*2ab0*/  FFMA R60, R60, R39, R60 ;  /* 0x000000273c3c7223 */ /* 0x000fce000000003c */
.L_x_11734:
[----:B------:R-:W-:Y:S05]  /*2ac0*/  BSYNC.RECONVERGENT B1 ;  /* 0x0000000000017941 */ /* 0x000fea0003800200 */
.L_x_11732:
        /* <DEDUP_REMOVED lines=23> */
[----:B------:R-:W-:Y:S05]  /*2c40*/  CALL.REL.NOINC `($__internal_391_$__cuda_sm20_rcp_rn_f32_slowpath) ;  /* 0x00000058007c7944 */ /* 0x000fea0003c00000 */
[----:B------:R-:W-:Y:S05]  /*2c50*/  BRA `(.L_x_11737) ;  /* 0x0000000000107947 */ /* 0x000fea0003800000 */
.L_x_11736:
[----:B------:R-:W0:Y:S02]  /*2c60*/  MUFU.RCP R60, R41 ;  /* 0x00000029003c7308 */ /* 0x000e240000001000 */
[----:B0-----:R-:W-:-:S04]  /*2c70*/  FFMA R0, R41, R60, -1 ;  /* 0xbf80000029007423 */ /* 0x001fc8000000003c */
[----:B------:R-:W-:-:S04]  /*2c80*/  FADD.FTZ R39, -R0, -RZ ;  /* 0x800000ff00277221 */ /* 0x000fc80000010100 */
[----:B------:R-:W-:-:S07]  /*2c90*/  FFMA R60, R60, R39, R60 ;  /* 0x000000273c3c7223 */ /* 0x000fce000000003c */
.L_x_11737:
[----:B------:R-:W-:Y:S05]  /*2ca0*/  BSYNC.RECONVERGENT B1 ;  /* 0x0000000000017941 */ /* 0x000fea0003800200 */
.L_x_11735:
[----:B------:R-:W-:Y:S01]  /*2cb0*/  MOV R39, 0x3bbb989d ;  /* 0x3bbb989d00277802 */ /* 0x000fe20000000f00 */
[----:B------:R-:W-:Y:S01]  /*2cc0*/  IMAD.U32 R8, R8, 0x10000, RZ ;  /* 0x0001000008087824 */ /* 0x000fe200078e00ff */
[----:B------:R-:W-:Y:S01]  /*2cd0*/  BSSY.RECONVERGENT B1, `(.L_x_11738) ;  /* 0x000001b000017945 */ /* 0x000fe20003800200 */
[----:B------:R-:W-:Y:S01]  /*2ce0*/  IMAD.MOV.U32 R41, RZ, RZ, 0x437c0000 ;  /* 0x437c0000ff297424 */ /* 0x000fe200078e00ff */
[----:B------:R-:W-:Y:S01]  /*2cf0*/  SHF.L.U32 R25, R25, 0x10, RZ ;  /* 0x0000001019197819 */ /* 0x000fe200000006ff */
        /* <DEDUP_REMOVED lines=20> */
.L_x_11739:
[----:B------:R-:W0:Y:S02]  /*2e40*/  MUFU.RCP R60, R41 ;  /* 0x00000029003c7308 */ /* 0x000e240000001000 */
[----:B0-----:R-:W-:-:S04]  /*2e50*/  FFMA R0, R41, R60, -1 ;  /* 0xbf80000029007423 */ /* 0x001fc8000000003c */
[----:B------:R-:W-:-:S04]  /*2e60*/  FADD.FTZ R39, -R0, -RZ ;  /* 0x800000ff00277221 */ /* 0x000fc80000010100 */
[----:B------:R-:W-:-:S07]  /*2e70*/  FFMA R60, R60, R39, R60 ;  /* 0x000000273c3c7223 */ /* 0x000fce000000003c */
.L_x_11740:
[----:B------:R-:W-:Y:S05]  /*2e80*/  BSYNC.RECONVERGENT B1 ;  /* 0x0000000000017941 */ /* 0x000fea0003800200 */
.L_x_11738:
[----:B------:R-:W-:Y:S01]  /*2e90*/  HFMA2 R41, -RZ, RZ, 3.7421875, 0 ;  /* 0x437c0000ff297431 */ /* 0x000fe200000001ff */
[----:B------:R-:W-:Y:S01]  /*2ea0*/  SHF.L.U32 R22, R22, 0x10, RZ ;  /* 0x0000001016167819 */ /* 0x000fe200000006ff */
        /* <DEDUP_REMOVED lines=23> */
.L_x_11742:
[----:B------:R-:W0:Y:S02]  /*3020*/  MUFU.RCP R60, R41 ;  /* 0x00000029003c7308 */ /* 0x000e240000001000 */
[----:B0-----:R-:W-:-:S04]  /*3030*/  FFMA R0, R41, R60, -1 ;  /* 0xbf80000029007423 */ /* 0x001fc8000000003c */
[----:B------:R-:W-:-:S04]  /*3040*/  FADD.FTZ R25, -R0, -RZ ;  /* 0x800000ff00197221 */ /* 0x000fc80000010100 */
[----:B------:R-:W-:-:S07]  /*3050*/  FFMA R60, R60, R25, R60 ;  /* 0x000000193c3c7223 */ /* 0x000fce000000003c */
.L_x_11743:
[----:B------:R-:W-:Y:S05]  /*3060*/  BSYNC.RECONVERGENT B1 ;  /* 0x0000000000017941 */ /* 0x000fea0003800200 */
.L_x_11741:
[----:B------:R-:W-:Y:S01]  /*3070*/  IMAD.U32 R24, R5, 0x10000, RZ ;  /* 0x0001000005187824 */ /* 0x000fe200078e00ff */
[----:B------:R-:W-:Y:S01]  /*3080*/  MOV R5, 0x3bbb989d ;  /* 0x3bbb989d00057802 */ /* 0x000fe20000000f00 */
[----:B------:R-:W-:Y:S01]  /*3090*/  IMAD.MOV.U32 R25, RZ, RZ, 0x437c0000 ;  /* 0x437c0000ff197424 */ /* 0x000fe200078e00ff */
[----:B------:R-:W-:Y:S01]  /*30a0*/  BSSY.RECONVERGENT B1, `(.L_x_11744) ;  /* 0x000001a000017945 */ /* 0x000fe20003800200 */
[----:B------:R-:W-:Y:S02]  /*30b0*/  SHF.L.U32 R21, R21, 0x10, RZ ;  /* 0x0000001015157819 */ /* 0x000fe400000006ff */
        /* <DEDUP_REMOVED lines=20> */
.L_x_11745:
[----:B------:R-:W0:Y:S02]  /*3200*/  MUFU.RCP R60, R25 ;  /* 0x00000019003c7308 */ /* 0x000e240000001000 */
[----:B0-----:R-:W-:-:S04]  /*3210*/  FFMA R0, R25, R60, -1 ;  /* 0xbf80000019007423 */ /* 0x001fc8000000003c */
[----:B------:R-:W-:-:S04]  /*3220*/  FADD.FTZ R23, -R0, -RZ ;  /* 0x800000ff00177221 */ /* 0x000fc80000010100 */
[----:B------:R-:W-:-:S07]  /*3230*/  FFMA R60, R60, R23, R60 ;  /* 0x000000173c3c7223 */ /* 0x000fce000000003c */
.L_x_11746:
[----:B------:R-:W-:Y:S05]  /*3240*/  BSYNC.RECONVERGENT B1 ;  /* 0x0000000000017941 */ /* 0x000fea0003800200 */
.L_x_11744:
        /* <DEDUP_REMOVED lines=25> */
.L_x_11748:
[----:B------:R-:W0:Y:S02]  /*33e0*/  MUFU.RCP R60, R25 ;  /* 0x00000019003c7308 */ /* 0x000e240000001000 */
[----:B0-----:R-:W-:-:S04]  /*33f0*/  FFMA R0, R25, R60, -1 ;  /* 0xbf80000019007423 */ /* 0x001fc8000000003c */
[----:B------:R-:W-:-:S04]  /*3400*/  FADD.FTZ R21, -R0, -RZ ;  /* 0x800000ff00157221 */ /* 0x000fc80000010100 */
[----:B------:R-:W-:-:S07]  /*3410*/  FFMA R60, R60, R21, R60 ;  /* 0x000000153c3c7223 */ /* 0x000fce000000003c */
.L_x_11749:
[----:B------:R-:W-:Y:S05]  /*3420*/  BSYNC.RECONVERGENT B1 ;  /* 0x0000000000017941 */ /* 0x000fea0003800200 */
.L_x_11747:
        /* <DEDUP_REMOVED lines=25> */
.L_x_11751:
[----:B------:R-:W0:Y:S02]  /*35c0*/  MUFU.RCP R60, R25 ;  /* 0x00000019003c7308 */ /* 0x000e240000001000 */
[----:B0-----:R-:W-:-:S04]  /*35d0*/  FFMA R0, R25, R60, -1 ;  /* 0xbf80000019007423 */ /* 0x001fc8000000003c */
[----:B------:R-:W-:-:S04]  /*35e0*/  FADD.FTZ R23, -R0, -RZ ;  /* 0x800000ff00177221 */ /* 0x000fc80000010100 */
[----:B------:R-:W-:-:S07]  /*35f0*/  FFMA R60, R60, R23, R60 ;  /* 0x000000173c3c7223 */ /* 0x000fce000000003c */
.L_x_11752:
[----:B------:R-:W-:Y:S05]  /*3600*/  BSYNC.RECONVERGENT B1 ;  /* 0x0000000000017941 */ /* 0x000fea0003800200 */
.L_x_11750:
        /* <DEDUP_REMOVED lines=25> */
.L_x_11754:
[----:B------:R-:W0:Y:S02]  /*37a0*/  MUFU.RCP R60, R25 ;  /* 0x00000019003c7308 */ /* 0x000e240000001000 */
[----:B0-----:R-:W-:-:S04]  /*37b0*/  FFMA R0, R25, R60, -1 ;  /* 0xbf80000019007423 */ /* 0x001fc8000000003c */
[----:B------:R-:W-:-:S04]  /*37c0*/  FADD.FTZ R19, -R0, -RZ ;  /* 0x800000ff00137221 */ /* 0x000fc80000010100 */
[----:B------:R-:W-:-:S07]  /*37d0*/  FFMA R60, R60, R19, R60 ;  /* 0x000000133c3c7223 */ /* 0x000fce000000003c */
.L_x_11755:
[----:B------:R-:W-:Y:S05]  /*37e0*/  BSYNC.RECONVERGENT B1 ;  /* 0x0000000000017941 */ /* 0x000fea0003800200 */
.L_x_11753:
[----:B------:R-:W-:Y:S01]  /*37f0*/  ISETP.GE.U32.AND P0, PT, R45, UR7, PT ;  /* 0x000000072d007c0c */ /* 0x000fe2000bf06070 */
[----:B------:R-:W-:Y:S01]  /*3800*/  FADD R19, -R60, 1 ;  /* 0x3f8000003c137421 */ /* 0x000fe20000000100 */
[----:B------:R-:W-:Y:S01]  /*3810*/  IADD3 R2, P2, PT, R14, UR34, RZ ;  /* 0x000000220e027c10 */ /* 0x000fe2000ff5e0ff */
[----:B------:R-:W-:Y:S01]  /*3820*/  FMUL R65, R10, UR10 ;  /* 0x0000000a0a417c20 */ /* 0x000fe20008400000 */
[----:B------:R-:W-:Y:S01]  /*3830*/  ISETP.GE.U32.OR P0, PT, R13, UR13, P0 ;  /* 0x0000000d0d007c0c */ /* 0x000fe20008706470 */
[----:B------:R-:W-:Y:S01]  /*3840*/  FMUL R19, R19, R60 ;  /* 0x0000003c13137220 */ /* 0x000fe20000400000 */
[----:B------:R-:W-:Y:S01]  /*3850*/  FMUL R52, R9, UR10 ;  /* 0x0000000a09347c20 */ /* 0x000fe20008400000 */
[----:B------:R-:W-:Y:S01]  /*3860*/  FMUL R63, R8, UR10 ;  /* 0x0000000a083f7c20 */ /* 0x000fe20008400000 */
[----:B------:R-:W-:Y:S01]  /*3870*/  FMUL R14, R5, UR10 ;  /* 0x0000000a050e7c20 */ /* 0x000fe20008400000 */
[----:B------:R-:W-:Y:S01]  /*3880*/  FFMA R19, R18, R19, R60 ;  /* 0x0000001312137223 */ /* 0x000fe2000000003c */
[----:B------:R-:W-:Y:S01]  /*3890*/  VIADD R25, R46, 0x1d ;  /* 0x0000001d2e197836 */ /* 0x000fe20000000000 */
[----:B------:R-:W-:Y:S01]  /*38a0*/  F2FP.SATFINITE.E4M3.F32.PACK_AB_MERGE_C R65, RZ, R65, RZ ;  /* 0x00000041ff41723e */ /* 0x000fe200048070ff */
[----:B------:R-:W-:Y:S01]  /*38b0*/  FMUL R66, R7, UR10 ;  /* 0x0000000a07427c20 */ /* 0x000fe20008400000 */
[----:B------:R-:W-:Y:S01]  /*38c0*/  FMUL R62, R20, R19 ;  /* 0x00000013143e7220 */ /* 0x000fe20000400000 */
[----:B------:R-:W-:Y:S01]  /*38d0*/  F2FP.SATFINITE.E4M3.F32.PACK_AB_MERGE_C R52, RZ, R52, RZ ;  /* 0x00000034ff34723e */ /* 0x000fe200048070ff */
[----:B------:R-:W-:Y:S01]  /*38e0*/  FMUL R67, R15, UR10 ;  /* 0x0000000a0f437c20 */ /* 0x000fe20008400000 */
        /* <DEDUP_REMOVED lines=20> */
[----:B------:R-:W-:-:S02]  /*3a30*/  IADD3.X R0, PT, PT, R12, UR35, RZ, P2, !PT ;  /* 0x000000230c007c10 */ /* 0x000fc400097fe4ff */
[----:B------:R-:W-:Y:S02]  /*3a40*/  F2FP.SATFINITE.E4M3.F32.PACK_AB_MERGE_C R66, RZ, R66, RZ ;  /* 0x00000042ff42723e */ /* 0x000fe400048070ff */
        /* <DEDUP_REMOVED lines=19> */
.L_x_11757:
[----:B------:R-:W-:Y:S05]  /*3b80*/  BSYNC.RECONVERGENT B0 ;  /* 0x0000000000007941 */ /* 0x000fea0003800200 */
.L_x_11756:
[----:B------:R-:W-:Y:S04]  /*3b90*/  BSSY.RECONVERGENT B0, `(.L_x_11758) ;  /* 0x000000a000007945 */ /* 0x000fe80003800200 */
[----:B------:R-:W-:Y:S05]  /*3ba0*/  @P0 BRA `(.L_x_11759) ;  /* 0x0000000000200947 */ /* 0x000fea0003800000 */
[----:B0-----:R-:W-:Y:S01]  /*3bb0*/  IMAD.U32 R13, RZ, RZ, UR30 ;  /* 0x0000001eff0d7e24 */ /* 0x001fe2000f8e00ff */
[----:B------:R-:W-:-:S03]  /*3bc0*/  UIMAD UR4, UR31, 0x3, URZ ;  /* 0x000000031f0478a4 */ /* 0x000fc6000f8e02ff */
[----:B------:R-:W-:-:S05]  /*3bd0*/  IMAD.WIDE.U32 R16, R13, 0x3, R16 ;  /* 0x000000030d107825 */ /* 0x000fca00078e0010 */
[----:B------:R-:W-:Y:S02]  /*3be0*/  IADD3 R13, PT, PT, R17, UR4, RZ ;  /* 0x00000004110d7c10 */ /* 0x000fe4000fffe0ff */
[----:B------:R-:W-:Y:S02]  /*3bf0*/  LEA R12, P0, R16, UR16, 0x1 ;  /* 0x00000010100c7c11 */ /* 0x000fe4000f8008ff */
[----:B------:R-:W-:Y:S02]  /*3c00*/  PRMT R17, R64, 0x7604, R67 ;  /* 0x0000760440117816 */ /* 0x000fe40000000043 */
[----:B------:R-:W-:-:S05]  /*3c10*/  LEA.HI.X R13, R16, UR9, R13, 0x1, P0 ;  /* 0x00000009100d7c11 */ /* 0x000fca00080f0c0d */
[----:B------:R1:W-:Y:S04]  /*3c20*/  STG.E.U16 desc[UR28][R12.64], R17 ;  /* 0x000000110c007986 */ /* 0x0003e8000c10151c */
.L_x_11759:
[----:B------:R-:W-:Y:S05]  /*3c30*/  BSYNC.RECONVERGENT B0 ;  /* 0x0000000000007941 */ /* 0x000fea0003800200 */
.L_x_11758:
[----:B------:R-:W-:Y:S01]  /*3c40*/  VOTEU.ANY UP0, P1 ;  /* 0x0000000000ff7886 */ /* 0x000fe20000800100 */
[----:B01----:R-:W-:Y:S01]  /*3c50*/  IMAD.U32 R13, RZ, RZ, UR30 ;  /* 0x0000001eff0d7e24 */ /* 0x003fe2000f8e00ff */
[----:B------:R-:W-:Y:S02]  /*3c60*/  @!P1 MOV R24, RZ ;  /* 0x000000ff00189202 */ /* 0x000fe40000000f00 */
[----:B------:R-:W-:Y:S01]  /*3c70*/  @P1 IADD3.X R19, PT, PT, R22, UR22, RZ, P3, !PT ;  /* 0x0000001616131c10 */ /* 0x000fe20009ffe4ff */
[----:B------:R-:W-:Y:S01]  /*3c80*/  @UP0 UIMAD UR4, UR31, 0x5, URZ ;  /* 0x000000051f0408a4 */ /* 0x000fe2000f8e02ff */
[----:B------:R-:W-:Y:S01]  /*3c90*/  @P1 IMAD.WIDE.U32 R12, R13, 0x5, R38 ;  /* 0x000000050d0c1825 */ /* 0x000fe200078e0026 */
[----:B------:R-:W-:Y:S02]  /*3ca0*/  @P1 IADD3 R40, P0, PT, R40, UR21, RZ ;  /* 0x0000001528281c10 */ /* 0x000fe4000ff1e0ff */
[----:B------:R0:W2:Y:S02]  /*3cb0*/  @P1 LDG.E R24, desc[UR28][R18.64] ;  /* 0x0000001c12181981 */ /* 0x0000a4000c1e1900 */
[----:B------:R-:W-:Y:S01]  /*3cc0*/  @P1 VIADD R17, R13, UR4 ;  /* 0x000000040d111c36 */ /* 0x000fe20008000000 */
[----:B------:R-:W-:-:S02]  /*3cd0*/  @P1 SHF.L.U32 R13, R12, 0x2, RZ ;  /* 0x000000020c0d1819 */ /* 0x000fc400000006ff */
[----:B------:R-:W-:Y:S01]  /*3ce0*/  @P1 IADD3.X R41, PT, PT, R22, UR23, RZ, P0, !PT ;  /* 0x0000001716291c10 */ /* 0x000fe200087fe4ff */
[----:B------:R-:W-:Y:S01]  /*3cf0*/  @UP0 UIMAD UR4, UR31, 0x6, URZ ;  /* 0x000000061f0408a4 */ /* 0x000fe2000f8e02ff */
[----:B------:R-:W-:Y:S02]  /*3d00*/  @P1 SHF.L.U64.HI R20, R12, 0x2, R17 ;  /* 0x000000020c141819 */ /* 0x000fe40000010211 */
[----:B------:R-:W-:Y:S02]  /*3d10*/  @!P1 CS2R R22, SRZ ;  /* 0x0000000000169805 */ /* 0x000fe4000001ff00 */
[C---:B------:R-:W-:Y:S01]  /*3d20*/  @P1 IADD3 R16, P0, PT, R13.reuse, UR20, RZ ;  /* 0x000000140d101c10 */ /* 0x040fe2000ff1e0ff */
[----:B0-----:R-:W-:Y:S01]  /*3d30*/  IMAD.U32 R19, RZ, RZ, UR30 ;  /* 0x0000001eff137e24 */ /* 0x001fe2000f8e00ff */
        /* <DEDUP_REMOVED lines=22> */
[----:B------:R-:W5:Y:S01]  /*3ea0*/  @P1 LDG.E R20, desc[UR28][R16.64] ;  /* 0x0000001c10141981 */ /* 0x000f62000c1e1900 */
[----:B------:R-:W-:Y:S02]  /*3eb0*/  @!P1 CS2R R18, SRZ ;  /* 0x0000000000129805 */ /* 0x000fe4000001ff00 */
[C---:B------:R-:W-:Y:S02]  /*3ec0*/  @P1 SHF.L.U64.HI R13, R12.reuse, 0x2, R13 ;  /* 0x000000020c0d1819 */ /* 0x040fe4000001020d */
[----:B------:R-:W-:Y:S02]  /*3ed0*/  @P1 SHF.L.U32 R12, R12, 0x2, RZ ;  /* 0x000000020c0c1819 */ /* 0x000fe400000006ff */
[----:B------:R-:W-:Y:S02]  /*3ee0*/  @P1 IADD3.X R61, PT, PT, R40, UR23, RZ, P0, !PT ;  /* 0x00000017283d1c10 */ /* 0x000fe400087fe4ff */
[----:B------:R-:W-:Y:S01]  /*3ef0*/  @P1 IADD3 R40, P0, PT, R12, UR20, RZ ;  /* 0x000000140c281c10 */ /* 0x000fe2000ff1e0ff */
[----:B------:R-:W-:-:S02]  /*3f00*/  @!P1 IMAD.MOV.U32 R17, RZ, RZ, RZ ;  /* 0x000000ffff119224 */ /* 0x000fc400078e00ff */
[----:B------:R0:W5:Y:S01]  /*3f10*/  @P1 LDG.E R19, desc[UR28][R60.64] ;  /* 0x0000001c3c131981 */ /* 0x000162000c1e1900 */
[----:B------:R-:W-:Y:S02]  /*3f20*/  @P1 IADD3.X R41, PT, PT, R13, UR22, RZ, P0, !PT ;  /* 0x000000160d291c10 */ /* 0x000fe400087fe4ff */
[----:B------:R-:W-:-:S03]  /*3f30*/  @P1 IADD3 R12, P0, PT, R12, UR21, RZ ;  /* 0x000000150c0c1c10 */ /* 0x000fc6000ff1e0ff */
[----:B------:R-:W5:Y:S01]  /*3f40*/  @P1 LDG.E R18, desc[UR28][R40.64] ;  /* 0x0000001c28121981 */ /* 0x000f62000c1e1900 */
[----:B------:R-:W-:-:S05]  /*3f50*/  @P1 IADD3.X R13, PT, PT, R13, UR23, RZ, P0, !PT ;  /* 0x000000170d0d1c10 */ /* 0x000fca00087fe4ff */
[----:B------:R1:W5:Y:S01]  /*3f60*/  @P1 LDG.E R17, desc[UR28][R12.64] ;  /* 0x0000001c0c111981 */ /* 0x000362000c1e1900 */
[----:B0-----:R-:W-:Y:S01]  /*3f70*/  HFMA2 R61, -RZ, RZ, 3.7421875, 0 ;  /* 0x437c0000ff3d7431 */ /* 0x001fe200000001ff */
[----:B------:R-:W-:Y:S01]  /*3f80*/  SHF.L.U32 R59, R59, 0x10, RZ ;  /* 0x000000103b3b7819 */ /* 0x000fe200000006ff */
[----:B------:R-:W-:Y:S01]  /*3f90*/  IMAD.MOV.U32 R16, RZ, RZ, 0x3bbb989d ;  /* 0x3bbb989dff107424 */ /* 0x000fe200078e00ff */
[----:B------:R-:W-:Y:S01]  /*3fa0*/  LOP3.LUT R67, R67, 0xffff, RZ, 0xc0, !PT ;  /* 0x0000ffff43437812 */ /* 0x000fe200078ec0ff */
[----:B------:R-:W-:Y:S01]  /*3fb0*/  IMAD.U32 R69, R69, 0x10000, RZ ;  /* 0x0001000045457824 */ /* 0x000fe200078e00ff */
[----:B------:R-:W-:Y:S01]  /*3fc0*/  LOP3.LUT R64, R64, 0xffff, RZ, 0xc0, !PT ;  /* 0x0000ffff40407812 */ /* 0x000fe200078ec0ff */
[----:B------:R-:W-:Y:S01]  /*3fd0*/  FFMA.SAT R60, R59, -R16, 0.5 ;  /* 0x3f0000003b3c7423 */ /* 0x000fe20000002810 */
[--C-:B------:R-:W-:Y:S01]  /*3fe0*/  FMNMX3 R16, |R10|, R11, |R9|.reuse, !PT ;  /* 0x0000000b0a107276 */ /* 0x100fe20007800609 */
[----:B------:R-:W-:Y:S01]  /*3ff0*/  FADD R11, RZ, R10 ;  /* 0x0000000aff0b7221 */ /* 0x000fe20000000000 */
[----:B------:R-:W-:Y:S01]  /*4000*/  FADD R10, RZ, R9 ;  /* 0x00000009ff0a7221 */ /* 0x000fe20000000000 */
[----:B------:R-:W-:Y:S01]  /*4010*/  FFMA.RM R60, R60, R61, 12582913 ;  /* 0x4b4000013c3c7423 */ /* 0x000fe2000000403d */
[C---:B------:R-:W-:Y:S01]  /*4020*/  FMNMX3 R16, |R8|.reuse, R16, |R5|, !PT ;  /* 0x0000001008107276 */ /* 0x040fe20007800605 */
[----:B------:R-:W-:Y:S01]  /*4030*/  FADD R11, R8, R11 ;  /* 0x0000000b080b7221 */ /* 0x000fe20000000000 */
[----:B------:R-:W-:Y:S01]  /*4040*/  FADD R10, R5, R10 ;  /* 0x0000000a050a7221 */ /* 0x000fe20000000000 */
[----:B------:R-:W-:Y:S01]  /*4050*/  FADD R8, R60, -12583039 ;  /* 0xcb40007f3c087421 */ /* 0x000fe20000000000 */
[----:B------:R-:W-:Y:S01]  /*4060*/  LOP3.LUT R69, R69, 0xff0000, RZ, 0xc0, !PT ;  /* 0x00ff000045457812 */ /* 0x000fe200078ec0ff */
[C---:B-1----:R-:W-:Y:S01]  /*4070*/  FADD R12, R6.reuse, R11 ;  /* 0x0000000b060c7221 */ /* 0x042fe20000000000 */
[----:B------:R-:W-:Y:S01]  /*4080*/  FMNMX3 R6, |R6|, R16, |R7|, !PT ;  /* 0x0000001006067276 */ /* 0x000fe20007800607 */
[----:B------:R-:W-:Y:S01]  /*4090*/  FFMA R8, R59, -1.4426950216293334961, -R8 ;  /* 0xbfb8aa3b3b087823 */ /* 0x000fe20000000808 */
[----:B------:R-:W-:Y:S01]  /*40a0*/  FADD R7, R7, R10 ;  /* 0x0000000a07077221 */ /* 0x000fe20000000000 */
[----:B------:R-:W-:-:S02]  /*40b0*/  IMAD.IADD R16, R45, 0x1, R51 ;  /* 0x000000012d107824 */ /* 0x000fc400078e0233 */
[----:B------:R-:W-:Y:S01]  /*40c0*/  FADD R12, R15, R12 ;  /* 0x0000000c0f0c7221 */ /* 0x000fe20000000000 */
[----:B------:R-:W-:Y:S01]  /*40d0*/  FFMA R9, R59, -1.925963033500011079e-08, R8 ;  /* 0xb2a570603b097823 */ /* 0x000fe20000000008 */
[----:B------:R-:W-:Y:S01]  /*40e0*/  FADD R10, R62, R7 ;  /* 0x000000073e0a7221 */ /* 0x000fe20000000000 */
[----:B------:R-:W-:Y:S01]  /*40f0*/  LOP3.LUT R7, R52, 0xff, RZ, 0xc0, !PT ;  /* 0x000000ff34077812 */ /* 0x000fe200078ec0ff */
[----:B------:R-:W-:Y:S01]  /*4100*/  IMAD.SHL.U32 R13, R64, 0x1000000, RZ ;  /* 0x01000000400d7824 */ /* 0x000fe200078e00ff */
[----:B------:R-:W-:Y:S01]  /*4110*/  SHF.L.U32 R52, R60, 0x17, RZ ;  /* 0x000000173c347819 */ /* 0x000fe200000006ff */
[----:B------:R-:W-:Y:S01]  /*4120*/  BSSY.RECONVERGENT B1, `(.L_x_11760) ;  /* 0x000002c000017945 */ /* 0x000fe20003800200 */
[----:B------:R-:W0:Y:S01]  /*4130*/  MUFU.EX2 R9, R9 ;  /* 0x0000000900097308 */ /* 0x000e220000000800 */
[----:B------:R-:W-:Y:S01]  /*4140*/  LOP3.LUT R5, R16, 0x1f, RZ, 0xc0, !PT ;  /* 0x0000001f10057812 */ /* 0x000fe200078ec0ff */
[----:B------:R-:W-:Y:S01]  /*4150*/  IMAD R7, R14, 0x100, R7 ;  /* 0x000001000e077824 */ /* 0x000fe200078e0207 */
[----:B------:R-:W-:Y:S01]  /*4160*/  FMNMX3 R15, |R15|, R6, |R62|, !PT ;  /* 0x000000060f0f7276 */ /* 0x000fe2000780063e */
[----:B------:R-:W-:Y:S01]  /*4170*/  IMAD.SHL.U32 R14, R67, 0x1000000, RZ ;  /* 0x01000000430e7824 */ /* 0x000fe200078e00ff */
[----:B------:R-:W-:Y:S01]  /*4180*/  LOP3.LUT R8, R65, 0xff, RZ, 0xc0, !PT ;  /* 0x000000ff41087812 */ /* 0x000fe200078ec0ff */
[----:B------:R-:W1:Y:S01]  /*4190*/  SHFL.IDX PT, R12, R12, R5, 0x1f ;  /* 0x00001f050c0c7589 */ /* 0x000e6200000e0000 */
[----:B------:R-:W-:-:S02]  /*41a0*/  SHF.L.U32 R66, R66, 0x10, RZ ;  /* 0x0000001042427819 */ /* 0x000fc400000006ff */
[----:B------:R-:W-:Y:S01]  /*41b0*/  LEA R8, R63, R8, 0x8 ;  /* 0x000000083f087211 */ /* 0x000fe200078e40ff */
[----:B------:R0:W1:Y:S01]  /*41c0*/  SHFL.IDX PT, R11, R10, R5, 0x1f ;  /* 0x00001f050a0b7589 */ /* 0x00006200000e0000 */
[----:B------:R-:W-:Y:S02]  /*41d0*/  LOP3.LUT R7, R7, 0xffff, RZ, 0xc0, !PT ;  /* 0x0000ffff07077812 */ /* 0x000fe400078ec0ff */
[----:B------:R-:W-:Y:S02]  /*41e0*/  IADD3 R40, P1, PT, R42, R2, RZ ;  /* 0x000000022a287210 */ /* 0x000fe40007f3e0ff */
[----:B------:R-:W-:Y:S01]  /*41f0*/  LOP3.LUT R69, R69, 0xffff, R8, 0xf8, !PT ;  /* 0x0000ffff45457812 */ /* 0x000fe200078ef808 */
[----:B0-----:R-:W-:Y:S01]  /*4200*/  FFMA R52, R52, R9, 1 ;  /* 0x3f80000034347423 */ /* 0x001fe20000000009 */
[----:B------:R-:W-:Y:S01]  /*4210*/  LOP3.LUT R66, R7, 0xff0000, R66, 0xf8, !PT ;  /* 0x00ff000007427812 */ /* 0x000fe200078ef842 */
[----:B------:R-:W-:Y:S01]  /*4220*/  IMAD.X R41, RZ, RZ, R0, P1 ;  /* 0x000000ffff297224 */ /* 0x000fe200008e0600 */
[----:B------:R-:W-:-:S02]  /*4230*/  LOP3.LUT R14, R69, R14, RZ, 0xfc, !PT ;  /* 0x0000000e450e7212 */ /* 0x000fc400078efcff */
[----:B------:R-:W-:Y:S02]  /*4240*/  IADD3 R5, PT, PT, R52, 0x1800000, RZ ;  /* 0x0180000034057810 */ /* 0x000fe40007ffe0ff */
[----:B------:R-:W-:Y:S02]  /*4250*/  LOP3.LUT R13, R66, R13, RZ, 0xfc, !PT ;  /* 0x0000000d420d7212 */ /* 0x000fe400078efcff */
[----:B------:R-:W-:Y:S01]  /*4260*/  LOP3.LUT R6, R5, 0x7f800000, RZ, 0xc0, !PT ;  /* 0x7f80000005067812 */ /* 0x000fe200078ec0ff */
[----:B------:R-:W-:Y:S01]  /*4270*/  FADD R5, RZ, R4 ;  /* 0x00000004ff057221 */ /* 0x000fe20000000000 */
[----:B------:R-:W-:Y:S01]  /*4280*/  FADD R4, RZ, R3 ;  /* 0x00000003ff047221 */ /* 0x000fe20000000000 */
[----:B------:R-:W-:Y:S02]  /*4290*/  SHF.L.U32 R57, R57, 0x10, RZ ;  /* 0x0000001039397819 */ /* 0x000fe400000006ff */
[----:B------:R-:W-:Y:S01]  /*42a0*/  ISETP.GT.U32.AND P0, PT, R6, 0x1ffffff, PT ;  /* 0x01ffffff0600780c */ /* 0x000fe20003f04070 */
[----:B-1----:R-:W-:Y:S01]  /*42b0*/  FADD R12, R12, R5 ;  /* 0x000000050c0c7221 */ /* 0x002fe20000000000 */
[----:B------:R-:W-:Y:S01]  /*42c0*/  FADD R11, R11, R4 ;  /* 0x000000040b0b7221 */ /* 0x000fe20000000000 */
[----:B--2---:R-:W-:-:S02]  /*42d0*/  PRMT R10, R24, 0x7632, R10 ;  /* 0x00007632180a7816 */ /* 0x004fc4000000000a */
[----:B---3--:R-:W-:Y:S02]  /*42e0*/  PRMT R9, R23, 0x7632, R9 ;  /* 0x0000763217097816 */ /* 0x008fe40000000009 */
[----:B----4-:R-:W-:Y:S02]  /*42f0*/  PRMT R8, R22, 0x7632, R8 ;  /* 0x0000763216087816 */ /* 0x010fe40000000008 */
[----:B-----5:R-:W-:Y:S02]  /*4300*/  PRMT R7, R21, 0x7632, R7 ;  /* 0x0000763215077816 */ /* 0x020fe40000000007 */
[----:B------:R-:W-:Y:S02]  /*4310*/  PRMT R6, R20, 0x7632, R6 ;  /* 0x0000763214067816 */ /* 0x000fe40000000006 */
[----:B------:R-:W-:Y:S02]  /*4320*/  PRMT R5, R19, 0x7632, R5 ;  /* 0x0000763213057816 */ /* 0x000fe40000000005 */
[----:B------:R-:W-:-:S02]  /*4330*/  PRMT R4, R18, 0x7632, R4 ;  /* 0x0000763212047816 */ /* 0x000fc40000000004 */
[----:B------:R-:W-:Y:S01]  /*4340*/  PRMT R3, R17, 0x7632, R3 ;  /* 0x0000763211037816 */ /* 0x000fe20000000003 */
[----:B------:R-:W-:Y:S06]  /*4350*/  @P0 BRA `(.L_x_11761) ;  /* 0x0000000000100947 */ /* 0x000fec0003800000 */
[----:B------:R-:W-:Y:S02]  /*4360*/  MOV R0, R52 ;  /* 0x0000003400007202 */ /* 0x000fe40000000f00 */
[----:B------:R-:W-:-:S07]  /*4370*/  MOV R52, 0x4390 ;  /* 0x0000439000347802 */ /* 0x000fce0000000f00 */
[----:B------:R-:W-:Y:S05]  /*4380*/  CALL.REL.NOINC `($__internal_391_$__cuda_sm20_rcp_rn_f32_slowpath) ;  /* 0x0000004000ac7944 */ /* 0x000fea0003c00000 */
[----:B------:R-:W-:Y:S05]  /*4390*/  BRA `(.L_x_11762) ;  /* 0x0000000000107947 */ /* 0x000fea0003800000 */
.L_x_11761:
[----:B------:R-:W0:Y:S02]  /*43a0*/  MUFU.RCP R61, R52 ;  /* 0x00000034003d7308 */ /* 0x000e240000001000 */
[----:B0-----:R-:W-:-:S04]  /*43b0*/  FFMA R0, R52, R61, -1 ;  /* 0xbf80000034007423 */ /* 0x001fc8000000003d */
[----:B------:R-:W-:-:S04]  /*43c0*/  FADD.FTZ R0, -R0, -RZ ;  /* 0x800000ff00007221 */ /* 0x000fc80000010100 */
[----:B------:R-:W-:-:S07]  /*43d0*/  FFMA R60, R61, R0, R61 ;  /* 0x000000003d3c7223 */ /* 0x000fce000000003d */
.L_x_11762:
[----:B------:R-:W-:Y:S05]  /*43e0*/  BSYNC.RECONVERGENT B1 ;  /* 0x0000000000017941 */ /* 0x000fea0003800200 */
.L_x_11760:
        /* <DEDUP_REMOVED lines=25> */
.L_x_11764:
[----:B------:R-:W0:Y:S02]  /*4580*/  MUFU.RCP R60, R63 ;  /* 0x0000003f003c7308 */ /* 0x000e240000001000 */
[----:B0-----:R-:W-:-:S04]  /*4590*/  FFMA R0, R63, R60, -1 ;  /* 0xbf8000003f007423 */ /* 0x001fc8000000003c */
[----:B------:R-:W-:-:S04]  /*45a0*/  FADD.FTZ R57, -R0, -RZ ;  /* 0x800000ff00397221 */ /* 0x000fc80000010100 */
[----:B------:R-:W-:-:S07]  /*45b0*/  FFMA R60, R60, R57, R60 ;  /* 0x000000393c3c7223 */ /* 0x000fce000000003c */
.L_x_11765:
[----:B------:R-:W-:Y:S05]  /*45c0*/  BSYNC.RECONVERGENT B1 ;  /* 0x0000000000017941 */ /* 0x000fea0003800200 */
.L_x_11763:
        /* <DEDUP_REMOVED lines=25> */
.L_x_11767:
[----:B------:R-:W0:Y:S02]  /*4760*/  MUFU.RCP R60, R59 ;  /* 0x0000003b003c7308 */ /* 0x000e240000001000 */
[----:B0-----:R-:W-:-:S04]  /*4770*/  FFMA R0, R59, R60, -1 ;  /* 0xbf8000003b007423 */ /* 0x001fc8000000003c */
[----:B------:R-:W-:-:S04]  /*4780*/  FADD.FTZ R57, -R0, -RZ ;  /* 0x800000ff00397221 */ /* 0x000fc80000010100 */
[----:B------:R-:W-:-:S07]  /*4790*/  FFMA R60, R60, R57, R60 ;  /* 0x000000393c3c7223 */ /* 0x000fce000000003c */
.L_x_11768:
[----:B------:R-:W-:Y:S05]  /*47a0*/  BSYNC.RECONVERGENT B1 ;  /* 0x0000000000017941 */ /* 0x000fea0003800200 */
.L_x_11766:
        /* <DEDUP_REMOVED lines=25> */
.L_x_11770:
[----:B------:R-:W0:Y:S02]  /*4940*/  MUFU.RCP R60, R59 ;  /* 0x0000003b003c7308 */ /* 0x000e240000001000 */
[----:B0-----:R-:W-:-:S04]  /*4950*/  FFMA R0, R59, R60, -1 ;  /* 0xbf8000003b007423 */ /* 0x001fc8000000003c */
[----:B------:R-:W-:-:S04]  /*4960*/  FADD.FTZ R55, -R0, -RZ ;  /* 0x800000ff00377221 */ /* 0x000fc80000010100 */
[----:B------:R-:W-:-:S07]  /*4970*/  FFMA R60, R60, R55, R60 ;  /* 0x000000373c3c7223 */ /* 0x000fce000000003c */
.L_x_11771:
[----:B------:R-:W-:Y:S05]  /*4980*/  BSYNC.RECONVERGENT B1 ;  /* 0x0000000000017941 */ /* 0x000fea0003800200 */
.L_x_11769:
        /* <DEDUP_REMOVED lines=25> */
.L_x_11773:
[----:B------:R-:W0:Y:S02]  /*4b20*/  MUFU.RCP R60, R57 ;  /* 0x00000039003c7308 */ /* 0x000e240000001000 */
[----:B0-----:R-:W-:-:S04]  /*4b30*/  FFMA R0, R57, R60, -1 ;  /* 0xbf80000039007423 */ /* 0x001fc8000000003c */
[----:B------:R-:W-:-:S04]  /*4b40*/  FADD.FTZ R53, -R0, -RZ ;  /* 0x800000ff00357221 */ /* 0x000fc80000010100 */
[----:B------:R-:W-:-:S07]  /*4b50*/  FFMA R60, R60, R53, R60 ;  /* 0x000000353c3c7223 */ /* 0x000fce000000003c */
.L_x_11774:
[----:B------:R-:W-:Y:S05]  /*4b60*/  BSYNC.RECONVERGENT B1 ;  /* 0x0000000000017941 */ /* 0x000fea0003800200 */
.L_x_11772:
        /* <DEDUP_REMOVED lines=25> */
.L_x_11776:
[----:B------:R-:W0:Y:S02]  /*4d00*/  MUFU.RCP R60, R55 ;  /* 0x00000037003c7308 */ /* 0x000e240000001000 */
[----:B0-----:R-:W-:-:S04]  /*4d10*/  FFMA R0, R55, R60, -1 ;  /* 0xbf80000037007423 */ /* 0x001fc8000000003c */
[----:B------:R-:W-:-:S04]  /*4d20*/  FADD.FTZ R53, -R0, -RZ ;  /* 0x800000ff00357221 */ /* 0x000fc80000010100 */
[----:B------:R-:W-:-:S07]  /*4d30*/  FFMA R60, R60, R53, R60 ;  /* 0x000000353c3c7223 */ /* 0x000fce000000003c */
.L_x_11777:
[----:B------:R-:W-:Y:S05]  /*4d40*/  BSYNC.RECONVERGENT B1 ;  /* 0x0000000000017941 */ /* 0x000fea0003800200 */
.L_x_11775:
        /* <DEDUP_REMOVED lines=25> */
.L_x_11779:
[----:B------:R-:W0:Y:S02]  /*4ee0*/  MUFU.RCP R60, R55 ;  /* 0x00000037003c7308 */ /* 0x000e240000001000 */
[----:B0-----:R-:W-:-:S04]  /*4ef0*/  FFMA R0, R55, R60, -1 ;  /* 0xbf80000037007423 */ /* 0x001fc8000000003c */
[----:B------:R-:W-:-:S04]  /*4f00*/  FADD.FTZ R29, -R0, -RZ ;  /* 0x800000ff001d7221 */ /* 0x000fc80000010100 */
[----:B------:R-:W-:-:S07]  /*4f10*/  FFMA R60, R60, R29, R60 ;  /* 0x0000001d3c3c7223 */ /* 0x000fce000000003c */
.L_x_11780:
[----:B------:R-:W-:Y:S05]  /*4f20*/  BSYNC.RECONVERGENT B1 ;  /* 0x0000000000017941 */ /* 0x000fea0003800200 */
.L_x_11778:
        /* <DEDUP_REMOVED lines=25> */
.L_x_11782:
[----:B------:R-:W0:Y:S02]  /*50c0*/  MUFU.RCP R60, R53 ;  /* 0x00000035003c7308 */ /* 0x000e240000001000 */
[----:B0-----:R-:W-:-:S04]  /*50d0*/  FFMA R0, R53, R60, -1 ;  /* 0xbf80000035007423 */ /* 0x001fc8000000003c */
[----:B------:R-:W-:-:S04]  /*50e0*/  FADD.FTZ R29, -R0, -RZ ;  /* 0x800000ff001d7221 */ /* 0x000fc80000010100 */
[----:B------:R-:W-:-:S07]  /*50f0*/  FFMA R60, R60, R29, R60 ;  /* 0x0000001d3c3c7223 */ /* 0x000fce000000003c */
.L_x_11783:
[----:B------:R-:W-:Y:S05]  /*5100*/  BSYNC.RECONVERGENT B1 ;  /* 0x0000000000017941 */ /* 0x000fea0003800200 */
.L_x_11781:
[----:B------:R-:W-:Y:S01]  /*5110*/  FADD R29, -R60, 1 ;  /* 0x3f8000003c1d7421 */ /* 0x000fe20000000100 */
[----:B------:R-:W-:Y:S01]  /*5120*/  ISETP.GE.U32.AND P0, PT, R43, UR7, PT ;  /* 0x000000072b007c0c */ /* 0x000fe2000bf06070 */
[----:B------:R-:W-:Y:S01]  /*5130*/  HFMA2 R53, -RZ, RZ, 3.7421875, 0 ;  /* 0x437c0000ff357431 */ /* 0x000fe200000001ff */
[----:B------:R-:W-:Y:S01]  /*5140*/  SHF.L.U32 R23, R23, 0x10, RZ ;  /* 0x0000001017177819 */ /* 0x000fe200000006ff */
[----:B------:R-:W-:Y:S01]  /*5150*/  FMUL R29, R29, R60 ;  /* 0x0000003c1d1d7220 */ /* 0x000fe20000400000 */
[----:B------:R-:W-:Y:S01]  /*5160*/  ISETP.GE.U32.OR P0, PT, R42, UR13, P0 ;  /* 0x0000000d2a007c0c */ /* 0x000fe20008706470 */
[----:B------:R-:W-:Y:S02]  /*5170*/  IMAD.MOV.U32 R0, RZ, RZ, 0x3bbb989d ;  /* 0x3bbb989dff007424 */ /* 0x000fe400078e00ff */
[----:B------:R-:W-:Y:S01]  /*5180*/  FMUL R36, R64, UR10 ;  /* 0x0000000a40247c20 */ /* 0x000fe20008400000 */
[----:B------:R-:W-:Y:S01]  /*5190*/  FFMA R29, R27, R29, R60 ;  /* 0x0000001d1b1d7223 */ /* 0x000fe2000000003c */
[----:B------:R-:W-:Y:S01]  /*51a0*/  FMUL R27, R58, UR10 ;  /* 0x0000000a3a1b7c20 */ /* 0x000fe20008400000 */
[----:B------:R-:W-:Y:S01]  /*51b0*/  FFMA.SAT R0, R23, -R0, 0.5 ;  /* 0x3f00000017007423 */ /* 0x000fe20000002800 */
[----:B------:R-:W-:Y:S01]  /*51c0*/  FMUL R34, R54, UR10 ;  /* 0x0000000a36227c20 */ /* 0x000fe20008400000 */
[----:B------:R-:W-:Y:S01]  /*51d0*/  FMUL R2, R28, R29 ;  /* 0x0000001d1c027220 */ /* 0x000fe20000400000 */
[----:B------:R-:W-:Y:S01]  /*51e0*/  FMNMX3 R28, |R64|, R15, |R58|, !PT ;  /* 0x0000000f401c7276 */ /* 0x000fe2000780063a */
[----:B------:R-:W-:Y:S01]  /*51f0*/  FADD R15, RZ, R64 ;  /* 0x00000040ff0f7221 */ /* 0x000fe20000000000 */
[----:B------:R-:W-:Y:S01]  /*5200*/  FADD R58, RZ, R58 ;  /* 0x0000003aff3a7221 */ /* 0x000fe20000000000 */
[----:B------:R-:W-:Y:S01]  /*5210*/  FFMA.RM R0, R0, R53, 12582913 ;  /* 0x4b40000100007423 */ /* 0x000fe20000004035 */
[----:B------:R-:W-:Y:S01]  /*5220*/  F2FP.SATFINITE.E4M3.F32.PACK_AB_MERGE_C R36, RZ, R36, RZ ;  /* 0x00000024ff24723e */ /* 0x000fe200048070ff */
[C---:B------:R-:W-:Y:S01]  /*5230*/  FADD R60, R54.reuse, R15 ;  /* 0x0000000f363c7221 */ /* 0x040fe20000000000 */
[----:B------:R-:W-:Y:S01]  /*5240*/  FMNMX3 R15, |R54|, R28, |R31|, !PT ;  /* 0x0000001c360f7276 */ /* 0x000fe2000780061f */
[C---:B------:R-:W-:Y:S01]  /*5250*/  FADD R63, R31.reuse, R58 ;  /* 0x0000003a1f3f7221 */ /* 0x040fe20000000000 */
[----:B------:R-:W-:Y:S01]  /*5260*/  FMUL R31, R31, UR10 ;  /* 0x0000000a1f1f7c20 */ /* 0x000fe20008400000 */
[----:B------:R-:W-:Y:S01]  /*5270*/  @!P0 IADD3 R29, P2, PT, R40, UR30, RZ ;  /* 0x0000001e281d8c10 */ /* 0x000fe2000ff5e0ff */
[----:B------:R-:W-:Y:S01]  /*5280*/  FADD R42, R0, -12583039 ;  /* 0xcb40007f002a7421 */ /* 0x000fe20000000000 */
[----:B------:R-:W-:Y:S01]  /*5290*/  F2FP.SATFINITE.E4M3.F32.PACK_AB_MERGE_C R27, RZ, R27, RZ ;  /* 0x0000001bff1b723e */ /* 0x000fe200048070ff */
[----:B------:R-:W-:Y:S01]  /*52a0*/  FMUL R56, R37, UR10 ;  /* 0x0000000a25387c20 */ /* 0x000fe20008400000 */
[----:B------:R-:W-:Y:S01]  /*52b0*/  @!P0 LEA R52, P1, R40, UR16, 0x1 ;  /* 0x0000001028348c11 */ /* 0x000fe2000f8208ff */
[----:B------:R-:W-:Y:S01]  /*52c0*/  FFMA R42, R23, -1.4426950216293334961, -R42 ;  /* 0xbfb8aa3b172a7823 */ /* 0x000fe2000000082a */
[----:B------:R-:W-:Y:S01]  /*52d0*/  @!P0 IADD3.X R54, PT, PT, R41, UR31, RZ, P2, !PT ;  /* 0x0000001f29368c10 */ /* 0x000fe200097fe4ff */
[----:B------:R-:W-:Y:S01]  /*52e0*/  VIADD R55, R16, 0x1 ;  /* 0x0000000110377836 */ /* 0x000fe20000000000 */
[----:B------:R-:W-:Y:S01]  /*52f0*/  F2FP.SATFINITE.E4M3.F32.PACK_AB_MERGE_C R34, RZ, R34, RZ ;  /* 0x00000022ff22723e */ /* 0x000fe200048070ff */
        /* <DEDUP_REMOVED lines=33> */
.L_x_11785:
[----:B------:R-:W-:Y:S05]  /*5510*/  BSYNC.RECONVERGENT B0 ;  /* 0x0000000000007941 */ /* 0x000fea0003800200 */
.L_x_11784:
        /* <DEDUP_REMOVED lines=10> */
.L_x_11787:
[----:B------:R-:W-:Y:S05]  /*55c0*/  BSYNC.RECONVERGENT B0 ;  /* 0x0000000000007941 */ /* 0x000fea0003800200 */
.L_x_11786:
        /* <DEDUP_REMOVED lines=34> */
[----:B------:R-:W-:Y:S05]  /*57f0*/  CALL.REL.NOINC `($__internal_391_$__cuda_sm20_rcp_rn_f32_slowpath) ;  /* 0x0000002c00907944 */ /* 0x000fea0003c00000 */
[----:B------:R-:W-:Y:S05]  /*5800*/  BRA `(.L_x_11790) ;  /* 0x0000000000107947 */ /* 0x000fea0003800000 */
.L_x_11789:
[----:B------:R-:W0:Y:S02]  /*5810*/  MUFU.RCP R60, R57 ;  /* 0x00000039003c7308 */ /* 0x000e240000001000 */
[----:B0-----:R-:W-:-:S04]  /*5820*/  FFMA R0, R57, R60, -1 ;  /* 0xbf80000039007423 */ /* 0x001fc8000000003c */
[----:B------:R-:W-:-:S04]  /*5830*/  FADD.FTZ R31, -R0, -RZ ;  /* 0x800000ff001f7221 */ /* 0x000fc80000010100 */
[----:B------:R-:W-:-:S07]  /*5840*/  FFMA R60, R60, R31, R60 ;  /* 0x0000001f3c3c7223 */ /* 0x000fce000000003c */
.L_x_11790:
[----:B------:R-:W-:Y:S05]  /*5850*/  BSYNC.RECONVERGENT B1 ;  /* 0x0000000000017941 */ /* 0x000fea0003800200 */
.L_x_11788:
[----:B------:R-:W-:Y:S01]  /*5860*/  SHF.L.U32 R9, R9, 0x10, RZ ;  /* 0x0000001009097819 */ /* 0x000fe200000006ff */
[----:B------:R-:W-:Y:S01]  /*5870*/  IMAD.MOV.U32 R0, RZ, RZ, 0x3bbb989d ;  /* 0x3bbb989dff007424 */ /* 0x000fe200078e00ff */
[----:B------:R-:W-:Y:S01]  /*5880*/  MOV R31, 0x437c0000 ;  /* 0x437c0000001f7802 */ /* 0x000fe20000000f00 */
        /* <DEDUP_REMOVED lines=22> */
.L_x_11792:
[----:B------:R-:W0:Y:S02]  /*59f0*/  MUFU.RCP R60, R37 ;  /* 0x00000025003c7308 */ /* 0x000e240000001000 */
[----:B0-----:R-:W-:-:S04]  /*5a00*/  FFMA R0, R37, R60, -1 ;  /* 0xbf80000025007423 */ /* 0x001fc8000000003c */
[----:B------:R-:W-:-:S04]  /*5a10*/  FADD.FTZ R23, -R0, -RZ ;  /* 0x800000ff00177221 */ /* 0x000fc80000010100 */
[----:B------:R-:W-:-:S07]  /*5a20*/  FFMA R60, R60, R23, R60 ;  /* 0x000000173c3c7223 */ /* 0x000fce000000003c */
.L_x_11793:
[----:B------:R-:W-:Y:S05]  /*5a30*/  BSYNC.RECONVERGENT B1 ;  /* 0x0000000000017941 */ /* 0x000fea0003800200 */
.L_x_11791:
[----:B------:R-:W-:Y:S02]  /*5a40*/  HFMA2 R0, -RZ, RZ, 0.96630859375, -0.0022525787353515625 ;  /* 0x3bbb989dff007431 */ /* 0x000fe400000001ff */
        /* <DEDUP_REMOVED lines=24> */
.L_x_11795:
[----:B------:R-:W0:Y:S02]  /*5bd0*/  MUFU.RCP R60, R31 ;  /* 0x0000001f003c7308 */ /* 0x000e240000001000 */
[----:B0-----:R-:W-:-:S04]  /*5be0*/  FFMA R0, R31, R60, -1 ;  /* 0xbf8000001f007423 */ /* 0x001fc8000000003c */
[----:B------:R-:W-:-:S04]  /*5bf0*/  FADD.FTZ R23, -R0, -RZ ;  /* 0x800000ff00177221 */ /* 0x000fc80000010100 */
[----:B------:R-:W-:-:S07]  /*5c00*/  FFMA R60, R60, R23, R60 ;  /* 0x000000173c3c7223 */ /* 0x000fce000000003c */
.L_x_11796:
[----:B------:R-:W-:Y:S05]  /*5c10*/  BSYNC.RECONVERGENT B1 ;  /* 0x0000000000017941 */ /* 0x000fea0003800200 */
.L_x_11794:
        /* <DEDUP_REMOVED lines=25> */
.L_x_11798:
[----:B------:R-:W0:Y:S02]  /*5db0*/  MUFU.RCP R60, R23 ;  /* 0x00000017003c7308 */ /* 0x000e240000001000 */
[----:B0-----:R-:W-:-:S04]  /*5dc0*/  FFMA R0, R23, R60, -1 ;  /* 0xbf80000017007423 */ /* 0x001fc8000000003c */
[----:B------:R-:W-:-:S04]  /*5dd0*/  FADD.FTZ R21, -R0, -RZ ;  /* 0x800000ff00157221 */ /* 0x000fc80000010100 */
[----:B------:R-:W-:-:S07]  /*5de0*/  FFMA R60, R60, R21, R60 ;  /* 0x000000153c3c7223 */ /* 0x000fce000000003c */
.L_x_11799:
[----:B------:R-:W-:Y:S05]  /*5df0*/  BSYNC.RECONVERGENT B1 ;  /* 0x0000000000017941 */ /* 0x000fea0003800200 */
.L_x_11797:
        /* <DEDUP_REMOVED lines=25> */
.L_x_11801:
[----:B------:R-:W0:Y:S02]  /*5f90*/  MUFU.RCP R60, R23 ;  /* 0x00000017003c7308 */ /* 0x000e240000001000 */
[----:B0-----:R-:W-:-:S04]  /*5fa0*/  FFMA R0, R23, R60, -1 ;  /* 0xbf80000017007423 */ /* 0x001fc8000000003c */
[----:B------:R-:W-:-:S04]  /*5fb0*/  FADD.FTZ R21, -R0, -RZ ;  /* 0x800000ff00157221 */ /* 0x000fc80000010100 */
[----:B------:R-:W-:-:S07]  /*5fc0*/  FFMA R60, R60, R21, R60 ;  /* 0x000000153c3c7223 */ /* 0x000fce000000003c */
.L_x_11802:
[----:B------:R-:W-:Y:S05]  /*5fd0*/  BSYNC.RECONVERGENT B1 ;  /* 0x0000000000017941 */ /* 0x000fea0003800200 */
.L_x_11800:
        /* <DEDUP_REMOVED lines=25> */
.L_x_11804:
[----:B------:R-:W0:Y:S02]  /*6170*/  MUFU.RCP R60, R21 ;  /* 0x00000015003c7308 */ /* 0x000e240000001000 */
[----:B0-----:R-:W-:-:S04]  /*6180*/  FFMA R0, R21, R60, -1 ;  /* 0xbf80000015007423 */ /* 0x001fc8000000003c */
[----:B------:R-:W-:-:S04]  /*6190*/  FADD.FTZ R19, -R0, -RZ ;  /* 0x800000ff00137221 */ /* 0x000fc80000010100 */
[----:B------:R-:W-:-:S07]  /*61a0*/  FFMA R60, R60, R19, R60 ;  /* 0x000000133c3c7223 */ /* 0x000fce000000003c */
.L_x_11805:
[----:B------:R-:W-:Y:S05]  /*61b0*/  BSYNC.RECONVERGENT B1 ;  /* 0x0000000000017941 */ /* 0x000fea0003800200 */
.L_x_11803:
        /* <DEDUP_REMOVED lines=25> */
.L_x_11807:
[----:B------:R-:W0:Y:S02]  /*6350*/  MUFU.RCP R60, R21 ;  /* 0x00000015003c7308 */ /* 0x000e240000001000 */
[----:B0-----:R-:W-:-:S04]  /*6360*/  FFMA R0, R21, R60, -1 ;  /* 0xbf80000015007423 */ /* 0x001fc8000000003c */
[----:B------:R-:W-:-:S04]  /*6370*/  FADD.FTZ R19, -R0, -RZ ;  /* 0x800000ff00137221 */ /* 0x000fc80000010100 */
[----:B------:R-:W-:-:S07]  /*6380*/  FFMA R60, R60, R19, R60 ;  /* 0x000000133c3c7223 */ /* 0x000fce000000003c */
.L_x_11808:
[----:B------:R-:W-:Y:S05]  /*6390*/  BSYNC.RECONVERGENT B1 ;  /* 0x0000000000017941 */ /* 0x000fea0003800200 */
.L_x_11806:
        /* <DEDUP_REMOVED lines=25> */
.L_x_11810:
[----:B------:R-:W0:Y:S02]  /*6530*/  MUFU.RCP R60, R19 ;  /* 0x00000013003c7308 */ /* 0x000e240000001000 */
[----:B0-----:R-:W-:-:S04]  /*6540*/  FFMA R0, R19, R60, -1 ;  /* 0xbf80000013007423 */ /* 0x001fc8000000003c */
[----:B------:R-:W-:-:S04]  /*6550*/  FADD.FTZ R17, -R0, -RZ ;  /* 0x800000ff00117221 */ /* 0x000fc80000010100 */
[----:B------:R-:W-:-:S07]  /*6560*/  FFMA R60, R60, R17, R60 ;  /* 0x000000113c3c7223 */ /* 0x000fce000000003c */
.L_x_11811:
[----:B------:R-:W-:Y:S05]  /*6570*/  BSYNC.RECONVERGENT B1 ;  /* 0x0000000000017941 */ /* 0x000fea0003800200 */
.L_x_11809:
        /* <DEDUP_REMOVED lines=60> */
.L_x_11813:
[----:B------:R-:W-:Y:S05]  /*6940*/  BSYNC.RECONVERGENT B0 ;  /* 0x0000000000007941 */ /* 0x000fea0003800200 */
.L_x_11812:
        /* <DEDUP_REMOVED lines=11> */
.L_x_11815:
[----:B------:R-:W-:Y:S05]  /*6a00*/  BSYNC.RECONVERGENT B0 ;  /* 0x0000000000007941 */ /* 0x000fea0003800200 */
.L_x_11814:
        /* <DEDUP_REMOVED lines=65> */
.L_x_11820:
        /* <DEDUP_REMOVED lines=48> */
.L_x_11819:
[----:B------:R-:W-:Y:S05]  /*7120*/  BSYNC.RECONVERGENT B1 ;  /* 0x0000000000017941 */ /* 0x000fea0003800200 */
.L_x_11818:
        /* <DEDUP_REMOVED lines=35> */
.L_x_11817:
[----:B------:R-:W-:Y:S05]  /*7360*/  BSYNC.RECONVERGENT B0 ;  /* 0x0000000000007941 */ /* 0x000fea0003800200 */
.L_x_11816:
        /* <DEDUP_REMOVED lines=25> */
.L_x_11825:
        /* <DEDUP_REMOVED lines=48> */
.L_x_11824:
[----:B------:R-:W-:Y:S05]  /*7800*/  BSYNC.RECONVERGENT B1 ;  /* 0x0000000000017941 */ /* 0x000fea0003800200 */
.L_x_11823:
        /* <DEDUP_REMOVED lines=35> */
.L_x_11822:
[----:B------:R-:W-:Y:S05]  /*7a40*/  BSYNC.RECONVERGENT B0 ;  /* 0x0000000000007941 */ /* 0x000fea0003800200 */
.L_x_11821:
        /* <DEDUP_REMOVED lines=33> */
.L_x_11827:
[----:B------:R-:W-:Y:S05]  /*7c60*/  BSYNC.RECONVERGENT B0 ;  /* 0x0000000000007941 */ /* 0x000fea0003800200 */
.L_x_11826:
        /* <DEDUP_REMOVED lines=37> */
.L_x_11836:
[----:B------:R-:W-:Y:S02]  /*7ec0*/  ISETP.NE.AND P0, PT, R51, RZ, PT ;  /* 0x000000ff3300720c */ /* 0x000fe40003f05270 */
[----:B-1----:R-:W-:-:S11]  /*7ed0*/  FMNMX R5, R2, R5, !PT ;  /* 0x0000000502057209 */ /* 0x002fd60007800000 */
[----:B------:R-:W-:Y:S05]  /*7ee0*/  @P0 BRA `(.L_x_11829) ;  /* 0x0000000000080947 */ /* 0x000fea0003800000 */
[----:B0-----:R-:W0:Y:S02]  /*7ef0*/  LDC.64 R2, c[0x0][0x3a8] ;  /* 0x0000ea00ff027b82 */ /* 0x001e240000000a00 */
[----:B0-----:R1:W-:Y:S02]  /*7f00*/  REDG.E.MAX.S32.STRONG.GPU desc[UR28][R2.64], R5 ;  /* 0x000000050200798e */ /* 0x0013e4000d12e31c */
.L_x_11829:
[----:B------:R-:W-:Y:S05]  /*7f10*/  BSYNC B0 ;  /* 0x0000000000007941 */ /* 0x000fea0003800000 */
.L_x_11828:
        /* <DEDUP_REMOVED lines=11> */
[----:B01-34-:R-:W-:Y:S05]  /*7fd0*/  CALL.REL.NOINC `($__internal_391_$__cuda_sm20_rcp_rn_f32_slowpath) ;  /* 0x0000000400987944 */ /* 0x01bfea0003c00000 */
[----:B------:R-:W-:Y:S05]  /*7fe0*/  BRA `(.L_x_11832) ;  /* 0x0000000000147947 */ /* 0x000fea0003800000 */
.L_x_11831:
[----:B------:R-:W2:Y:S01]  /*7ff0*/  MUFU.RCP R60, UR10 ;  /* 0x0000000a003c7d08 */ /* 0x000ea20008001000 */
[----:B01----:R-:W-:-:S04]  /*8000*/  IMAD.U32 R3, RZ, RZ, UR10 ;  /* 0x0000000aff037e24 */ /* 0x003fc8000f8e00ff */
[----:B--2---:R-:W-:-:S04]  /*8010*/  FFMA R0, R60, R3, -1 ;  /* 0xbf8000003c007423 */ /* 0x004fc80000000003 */
[----:B------:R-:W-:-:S04]  /*8020*/  FADD.FTZ R3, -R0, -RZ ;  /* 0x800000ff00037221 */ /* 0x000fc80000010100 */
[----:B------:R-:W-:-:S07]  /*8030*/  FFMA R60, R60, R3, R60 ;  /* 0x000000033c3c7223 */ /* 0x000fce000000003c */
.L_x_11832:
[----:B------:R-:W0:Y:S02]  /*8040*/  LDC.64 R2, c[0x0][0x3b0] ;  /* 0x0000ec00ff027b82 */ /* 0x000e240000000a00 */
[----:B0-----:R-:W-:Y:S01]  /*8050*/  STG.E desc[UR28][R2.64], R60 ;  /* 0x0000003c02007986 */ /* 0x001fe2000c10191c */
[----:B------:R-:W-:Y:S05]  /*8060*/  EXIT ;  /* 0x000000000000794d */ /* 0x000fea0003800000 */
.L_x_11830:
[----:B------:R-:W-:Y:S01]  /*8070*/  MOV R7, 0x4 ;  /* 0x0000000400077802 */ /* 0x000fe20000000f00 */
[----:B------:R-:W-:Y:S01]  /*8080*/  IMAD.MOV.U32 R9, RZ, RZ, 0x1f ;  /* 0x0000001fff097424 */ /* 0x000fe200078e00ff */
[----:B------:R-:W-:-:S07]  /*8090*/  MOV R4, 0xffffffff ;  /* 0xffffffff00047802 */ /* 0x000fce0000000f00 */
[----:B01----:R-:W-:Y:S05]  /*80a0*/  WARPSYNC.COLLECTIVE R4, `(.L_x_11833) ;  /* 0x0000000004087348 */ /* 0x003fea0003c00000 */
[----:B-1----:R1:W2:Y:S02]  /*80b0*/  SHFL.DOWN P0, R5, R0, R7, R9 ;  /* 0x0800000700057389 */ /* 0x0022a40000000009 */
[----:B012---:R-:W-:Y:S05]  /*80c0*/  ENDCOLLECTIVE ;  /* 0x000000000000791b */ /* 0x007fea0003800000 */
.L_x_11833:
[----:B------:R-:W-:Y:S02]  /*80d0*/  IMAD.MOV.U32 R7, RZ, RZ, 0x2 ;  /* 0x00000002ff077424 */ /* 0x000fe400078e00ff */
[----:B------:R-:W-:-:S05]  /*80e0*/  IMAD.MOV.U32 R3, RZ, RZ, R5 ;  /* 0x000000ffff037224 */ /* 0x000fca00078e0005 */
[----:B------:R-:W-:-:S04]  /*80f0*/  FMNMX R3, R3, R0, !PT ;  /* 0x0000000003037209 */ /* 0x000fc80007800000 */
[----:B------:R-:W-:-:S07]  /*8100*/  MOV R0, R3 ;  /* 0x0000000300007202 */ /* 0x000fce0000000f00 */
[----:B------:R-:W-:Y:S05]  /*8110*/  WARPSYNC.COLLECTIVE R4, `(.L_x_11834) ;  /* 0x0000000004087348 */ /* 0x000fea0003c00000 */
[----:B------:R0:W1:Y:S02]  /*8120*/  SHFL.DOWN P0, R5, R0, R7, R9 ;  /* 0x0800000700057389 */ /* 0x0000640000000009 */
[----:B01----:R-:W-:Y:S05]  /*8130*/  ENDCOLLECTIVE ;  /* 0x000000000000791b */ /* 0x003fea0003800000 */
.L_x_11834:
[----:B------:R-:W-:Y:S02]  /*8140*/  MOV R7, 0x1 ;  /* 0x0000000100077802 */ /* 0x000fe40000000f00 */
[----:B------:R-:W-:-:S04]  /*8150*/  MOV R2, R5 ;  /* 0x0000000500027202 */ /* 0x000fc80000000f00 */
[----:B------:R-:W-:-:S05]  /*8160*/  FMNMX R2, R3, R2, !PT ;  /* 0x0000000203027209 */ /* 0x000fca0007800000 */
[----:B------:R-:W-:-:S07]  /*8170*/  IMAD.MOV.U32 R0, RZ, RZ, R2 ;  /* 0x000000ffff007224 */ /* 0x000fce00078e0002 */
[----:B------:R-:W-:Y:S05]  /*8180*/  WARPSYNC.COLLECTIVE R4, `(.L_x_11835) ;  /* 0x0000000004087348 */ /* 0x000fea0003c00000 */
[----:B------:R0:W1:Y:S02]  /*8190*/  SHFL.DOWN P0, R5, R0, R7, R9 ;  /* 0x0800000700057389 */ /* 0x0000640000000009 */
[----:B01----:R-:W-:Y:S05]  /*81a0*/  ENDCOLLECTIVE ;  /* 0x000000000000791b */ /* 0x003fea0003800000 */
.L_x_11835:
[----:B------:R-:W-:Y:S05]  /*81b0*/  BRA `(.L_x_11836) ;  /* 0xfffffffc00407947 */ /* 0x000fea000383ffff */
        .weak           $__internal_390_$__cuda_sm20_div_u64
        .type           $__internal_390_$__cuda_sm20_div_u64,@function
        .size           $__internal_390_$__cuda_sm20_div_u64,($__internal_391_$__cuda_sm20_rcp_rn_f32_slowpath - $__internal_390_$__cuda_sm20_div_u64)
$__internal_390_$__cuda_sm20_div_u64:
        /* <DEDUP_REMOVED lines=71> */
[----:B------:R-:W-:Y:S11]  /*8630*/  RET.REL.NODEC R2 `(_ZN18transformer_engine6detail38cast_transpose_fused_kernel_notalignedILb1ELb1ELb0EfNS_16CTDBiasDActParamI13__nv_bfloat16S3_13__nv_fp8_e4m3fEELi2ELi4ENS_5EmptyEXadL_ZNS_5dsiluIffEET_T0_RKS6_EEEEvT3_mmm) ;  /* 0xffffff7802707950 */ /* 0x000ff60003c3ffff */
        .weak           $__internal_391_$__cuda_sm20_rcp_rn_f32_slowpath
        .type           $__internal_391_$__cuda_sm20_rcp_rn_f32_slowpath,@function
        .size           $__internal_391_$__cuda_sm20_rcp_rn_f32_slowpath,(.L_x_29692 - $__internal_391_$__cuda_sm20_rcp_rn_f32_slowpath)
$__internal_391_$__cuda_sm20_rcp_rn_f32_slowpath:
        /* <DEDUP_REMOVED lines=15> */
.L_x_11838:
        /* <DEDUP_REMOVED lines=33> */
.L_x_11840:
[----:B------:R0:W1:Y:S02]  /*8940*/  MUFU.RCP R60, R0 ;  /* 0x00000000003c7308 */ /* 0x0000640000001000 */
.L_x_11839:
[----:B------:R-:W-:Y:S05]  /*8950*/  BSYNC B0 ;  /* 0x0000000000007941 */ /* 0x000fea0003800000 */
.L_x_11837:
[----:B------:R-:W-:Y:S02]  /*8960*/  HFMA2 R63, -RZ, RZ, 0, 0 ;  /* 0x00000000ff3f7431 */ /* 0x000fe400000001ff */
[----:B------:R-:W-:-:S04]  /*8970*/  IMAD.MOV.U32 R62, RZ, RZ, R52 ;  /* 0x000000ffff3e7224 */ /* 0x000fc800078e0034 */
[----:B01----:R-:W-:Y:S05]  /*8980*/  RET.REL.NODEC R62 `(_ZN18transformer_engine6detail38cast_transpose_fused_kernel_notalignedILb1ELb1ELb0EfNS_16CTDBiasDActParamI13__nv_bfloat16S3_13__nv_fp8_e4m3fEELi2ELi4ENS_5EmptyEXadL_ZNS_5dsiluIffEET_T0_RKS6_EEEEvT3_mmm) ;  /* 0xffffff743e9c7950 */ /* 0x003fea0003c3ffff */
.L_x_11841:
        /* <DEDUP_REMOVED lines=15> */
.L_x_29692:


//--------------------- .text._ZN18transformer_engine6detail38cast_transpose_fused_kernel_notalignedILb1ELb1ELb0EfNS_16CTDBiasDActParamI13__nv_bfloat16S3_13__nv_fp8_e5m2fEELi2ELi4ENS_5EmptyEXadL_ZNS_5dsiluIffEET_T0_RKS6_EEEEvT3_mmm --------------------------
	.section	.text._ZN18transformer_engine6detail38cast_transpose_fused_kernel_notalignedILb1ELb1ELb0EfNS_16CTDBiasDActParamI13__nv_bfloat16S3_13__nv_fp8_e5m2fEELi2ELi4ENS_5EmptyEXadL_ZNS_5dsiluIffEET_T0_RKS6_EEEEvT3_mmm,"ax",@progbits
	.align	128
        .global         _ZN18transformer_engine6detail38cast_transpose_fused_kernel_notalignedILb1ELb1ELb0EfNS_16CTDBiasDActParamI13__nv_bfloat16S3_13__nv_fp8_e5m2fEELi2ELi4ENS_5EmptyEXadL_ZNS_5dsiluIffEET_T0_RKS6_EEEEvT3_mmm
        .type           _ZN18transformer_engine6detail38cast_transpose_fused_kernel_notalignedILb1ELb1ELb0EfNS_16CTDBiasDActParamI13__nv_bfloat16S3_13__nv_fp8_e5m2fEELi2ELi4ENS_5EmptyEXadL_ZNS_5dsiluIffEET_T0_RKS6_EEEEvT3_mmm,@function
        .size           _ZN18transformer_engine6detail38cast_transpose_fused_kernel_notalignedILb1ELb1ELb0EfNS_16CTDBiasDActParamI13__nv_bfloat16S3_13__nv_fp8_e5m2fEELi2ELi4ENS_5EmptyEXadL_ZNS_5dsiluIffEET_T0_RKS6_EEEEvT3_mmm,(.L_x_29694 - _ZN18transformer_engine6detail38cast_transpose_fused_kernel_notalignedILb1ELb1ELb0EfNS_16CTDBiasDActParamI13__nv_bfloat16S3_13__nv_fp8_e5m2fEELi2ELi4ENS_5EmptyEXadL_ZNS_5dsiluIffEET_T0_RKS6_EEEEvT3_mmm)
        .other          _ZN18transformer_engine6detail38cast_transpose_fused_kernel_notalignedILb1ELb1ELb0EfNS_16CTDBiasDActParamI13__nv_bfloat16S3_13__nv_fp8_e5m2fEELi2ELi4ENS_5EmptyEXadL_ZNS_5dsiluIffEET_T0_RKS6_EEEEvT3_mmm,@"STO_CUDA_ENTRY STV_DEFAULT"
_ZN18transformer_engine6detail38cast_transpose_fused_kernel_notalignedILb1ELb1ELb0EfNS_16CTDBiasDActParamI13__nv_bfloat16S3_13__nv_fp8_e5m2fEELi2ELi4ENS_5EmptyEXadL_ZNS_5dsiluIffEET_T0_RKS6_EEEEvT3_mmm:
.text._ZN18transformer_engine6detail38cast_transpose_fused_kernel_notalignedILb1ELb1ELb0EfNS_16CTDBiasDActParamI13__nv_bfloat16S3_13__nv_fp8_e5m2fEELi2ELi4ENS_5EmptyEXadL_ZNS_5dsiluIffEET_T0_RKS6_EEEEvT3_mmm:
        /* <DEDUP_REMOVED lines=44> */
.L_x_11842:
[----:B------:R-:W-:-:S07]  /*02c0*/  MOV R4, 0x2e0 ;  /* 0x000002e000047802 */ /* 0x000fce0000000f00 */
[----:B------:R-:W-:Y:S05]  /*02d0*/  CALL.REL.NOINC `($__internal_392_$__cuda_sm20_div_u64) ;  /* 0x0000007c00b87944 */ /* 0x000fea0003c00000 */
        /* <DEDUP_REMOVED lines=11> */
.L_x_11843:
        /* <DEDUP_REMOVED lines=223> */
[----:B------:R-:W-:Y:S05]  /*1180*/  CALL.REL.NOINC `($__internal_393_$__cuda_sm20_rcp_rn_f32_slowpath) ;  /* 0x00000074002c7944 */ /* 0x000fea0003c00000 */
[----:B------:R-:W-:Y:S05]  /*1190*/  BRA `(.L_x_11846) ;  /* 0x0000000000107947 */ /* 0x000fea0003800000 */
.L_x_11845:
[----:B------:R-:W0:Y:S02]  /*11a0*/  MUFU.RCP R60, R43 ;  /* 0x0000002b003c7308 */ /* 0x000e240000001000 */
[----:B0-----:R-:W-:-:S04]  /*11b0*/  FFMA R0, R43, R60, -1 ;  /* 0xbf8000002b007423 */ /* 0x001fc8000000003c */
[----:B------:R-:W-:-:S04]  /*11c0*/  FADD.FTZ R41, -R0, -RZ ;  /* 0x800000ff00297221 */ /* 0x000fc80000010100 */
[----:B------:R-:W-:-:S07]  /*11d0*/  FFMA R60, R60, R41, R60 ;  /* 0x000000293c3c7223 */ /* 0x000fce000000003c */
.L_x_11846:
[----:B------:R-:W-:Y:S05]  /*11e0*/  BSYNC.RECONVERGENT B1 ;  /* 0x0000000000017941 */ /* 0x000fea0003800200 */
.L_x_11844:
        /* <DEDUP_REMOVED lines=23> */
[----:B------:R-:W-:Y:S05]  /*1360*/  CALL.REL.NOINC `($__internal_393_$__cuda_sm20_rcp_rn_f32_slowpath) ;  /* 0x0000007000b47944 */ /* 0x000fea0003c00000 */
[----:B------:R-:W-:Y:S05]  /*1370*/  BRA `(.L_x_11849) ;  /* 0x0000000000107947 */ /* 0x000fea0003800000 */
.L_x_11848:
[----:B------:R-:W0:Y:S02]  /*1380*/  MUFU.RCP R60, R43 ;  /* 0x0000002b003c7308 */ /* 0x000e240000001000 */
[----:B0-----:R-:W-:-:S04]  /*1390*/  FFMA R0, R43, R60, -1 ;  /* 0xbf8000002b007423 */ /* 0x001fc8000000003c */
[----:B------:R-:W-:-:S04]  /*13a0*/  FADD.FTZ R41, -R0, -RZ ;  /* 0x800000ff00297221 */ /* 0x000fc80000010100 */
[----:B------:R-:W-:-:S07]  /*13b0*/  FFMA R60, R60, R41, R60 ;  /* 0x000000293c3c7223 */ /* 0x000fce000000003c */
.L_x_11849:
[----:B------:R-:W-:Y:S05]  /*13c0*/  BSYNC.RECONVERGENT B1 ;  /* 0x0000000000017941 */ /* 0x000fea0003800200 */
.L_x_11847:
        /* <DEDUP_REMOVED lines=23> */
[----:B------:R-:W-:Y:S05]  /*1540*/  CALL.REL.NOINC `($__internal_393_$__cuda_sm20_rcp_rn_f32_slowpath) ;  /* 0x00000070003c7944 */ /* 0x000fea0003c00000 */
[----:B------:R-:W-:Y:S05]  /*1550*/  BRA `(.L_x_11852) ;  /* 0x0000000000107947 */ /* 0x000fea0003800000 */
.L_x_11851:
[----:B------:R-:W0:Y:S02]  /*1560*/  MUFU.RCP R60, R43 ;  /* 0x0000002b003c7308 */ /* 0x000e240000001000 */
[----:B0-----:R-:W-:-:S04]  /*1570*/  FFMA R0, R43, R60, -1 ;  /* 0xbf8000002b007423 */ /* 0x001fc8000000003c */
[----:B------:R-:W-:-:S04]  /*1580*/  FADD.FTZ R41, -R0, -RZ ;  /* 0x800000ff00297221 */ /* 0x000fc80000010100 */
[----:B------:R-:W-:-:S07]  /*1590*/  FFMA R60, R60, R41, R60 ;  /* 0x000000293c3c7223 */ /* 0x000fce000000003c */
.L_x_11852:
[----:B------:R-:W-:Y:S05]  /*15a0*/  BSYNC.RECONVERGENT B1 ;  /* 0x0000000000017941 */ /* 0x000fea0003800200 */
.L_x_11850:
        /* <DEDUP_REMOVED lines=23> */
[----:B------:R-:W-:Y:S05]  /*1720*/  CALL.REL.NOINC `($__internal_393_$__cuda_sm20_rcp_rn_f32_slowpath) ;  /* 0x0000006c00c47944 */ /* 0x000fea0003c00000 */
[----:B------:R-:W-:Y:S05]  /*1730*/  BRA `(.L_x_11855) ;  /* 0x0000000000107947 */ /* 0x000fea0003800000 */
.L_x_11854:
[----:B------:R-:W0:Y:S02]  /*1740*/  MUFU.RCP R60, R43 ;  /* 0x0000002b003c7308 */ /* 0x000e240000001000 */
[----:B0-----:R-:W-:-:S04]  /*1750*/  FFMA R0, R43, R60, -1 ;  /* 0xbf8000002b007423 */ /* 0x001fc8000000003c */
[----:B------:R-:W-:-:S04]  /*1760*/  FADD.FTZ R39, -R0, -RZ ;  /* 0x800000ff00277221 */ /* 0x000fc80000010100 */
[----:B------:R-:W-:-:S07]  /*1770*/  FFMA R60, R60, R39, R60 ;  /* 0x000000273c3c7223 */ /* 0x000fce000000003c */
.L_x_11855:
[----:B------:R-:W-:Y:S05]  /*1780*/  BSYNC.RECONVERGENT B1 ;  /* 0x0000000000017941 */ /* 0x000fea0003800200 */
.L_x_11853:
        /* <DEDUP_REMOVED lines=25> */
.L_x_11857:
[----:B------:R-:W0:Y:S02]  /*1920*/  MUFU.RCP R60, R39 ;  /* 0x00000027003c7308 */ /* 0x000e240000001000 */
[----:B0-----:R-:W-:-:S04]  /*1930*/  FFMA R0, R39, R60, -1 ;  /* 0xbf80000027007423 */ /* 0x001fc8000000003c */
[----:B------:R-:W-:-:S04]  /*1940*/  FADD.FTZ R37, -R0, -RZ ;  /* 0x800000ff00257221 */ /* 0x000fc80000010100 */
[----:B------:R-:W-:-:S07]  /*1950*/  FFMA R60, R60, R37, R60 ;  /* 0x000000253c3c7223 */ /* 0x000fce000000003c */
.L_x_11858:
[----:B------:R-:W-:Y:S05]  /*1960*/  BSYNC.RECONVERGENT B1 ;  /* 0x0000000000017941 */ /* 0x000fea0003800200 */
.L_x_11856:
        /* <DEDUP_REMOVED lines=25> */
.L_x_11860:
[----:B------:R-:W0:Y:S02]  /*1b00*/  MUFU.RCP R60, R39 ;  /* 0x00000027003c7308 */ /* 0x000e240000001000 */
[----:B0-----:R-:W-:-:S04]  /*1b10*/  FFMA R0, R39, R60, -1 ;  /* 0xbf80000027007423 */ /* 0x001fc8000000003c */
[----:B------:R-:W-:-:S04]  /*1b20*/  FADD.FTZ R31, -R0, -RZ ;  /* 0x800000ff001f7221 */ /* 0x000fc80000010100 */
[----:B------:R-:W-:-:S07]  /*1b30*/  FFMA R60, R60, R31, R60 ;  /* 0x0000001f3c3c7223 */ /* 0x000fce000000003c */
.L_x_11861:
[----:B------:R-:W-:Y:S05]  /*1b40*/  BSYNC.RECONVERGENT B1 ;  /* 0x0000000000017941 */ /* 0x000fea0003800200 */
.L_x_11859:
        /* <DEDUP_REMOVED lines=25> */
.L_x_11863:
[----:B------:R-:W0:Y:S02]  /*1ce0*/  MUFU.RCP R60, R37 ;  /* 0x00000025003c7308 */ /* 0x000e240000001000 */
[----:B0-----:R-:W-:-:S04]  /*1cf0*/  FFMA R0, R37, R60, -1 ;  /* 0xbf80000025007423 */ /* 0x001fc8000000003c */
[----:B------:R-:W-:-:S04]  /*1d00*/  FADD.FTZ R29, -R0, -RZ ;  /* 0x800000ff001d7221 */ /* 0x000fc80000010100 */
[----:B------:R-:W-:-:S07]  /*1d10*/  FFMA R60, R60, R29, R60 ;  /* 0x0000001d3c3c7223 */ /* 0x000fce000000003c */
.L_x_11864:
[----:B------:R-:W-:Y:S05]  /*1d20*/  BSYNC.RECONVERGENT B1 ;  /* 0x0000000000017941 */ /* 0x000fea0003800200 */
.L_x_11862:
        /* <DEDUP_REMOVED lines=25> */
.L_x_11866:
[----:B------:R-:W0:Y:S02]  /*1ec0*/  MUFU.RCP R60, R39 ;  /* 0x00000027003c7308 */ /* 0x000e240000001000 */
[----:B0-----:R-:W-:-:S04]  /*1ed0*/  FFMA R0, R39, R60, -1 ;  /* 0xbf80000027007423 */ /* 0x001fc8000000003c */
[----:B------:R-:W-:-:S04]  /*1ee0*/  FADD.FTZ R27, -R0, -RZ ;  /* 0x800000ff001b7221 */ /* 0x000fc80000010100 */
[----:B------:R-:W-:-:S07]  /*1ef0*/  FFMA R60, R60, R27, R60 ;  /* 0x0000001b3c3c7223 */ /* 0x000fce000000003c */
.L_x_11867:
[----:B------:R-:W-:Y:S05]  /*1f00*/  BSYNC.RECONVERGENT B1 ;  /* 0x0000000000017941 */ /* 0x000fea0003800200 */
.L_x_11865:
        /* <DEDUP_REMOVED lines=11> */
[----:B------:R-:W-:Y:S01]  /*1fc0*/  F2FP.SATFINITE.E5M2.F32.PACK_AB_MERGE_C R56, RZ, R56, RZ ;  /* 0x00000038ff38723e */ /* 0x000fe200048060ff */
[----:B------:R-:W-:Y:S01]  /*1fd0*/  FMUL R2, R16, UR10 ;  /* 0x0000000a10027c20 */ /* 0x000fe20008400000 */
[----:B------:R-:W-:Y:S01]  /*1fe0*/  F2FP.SATFINITE.E5M2.F32.PACK_AB_MERGE_C R58, RZ, R58, RZ ;  /* 0x0000003aff3a723e */ /* 0x000fe200048060ff */
[----:B------:R-:W-:Y:S01]  /*1ff0*/  FMUL R31, R31, R60 ;  /* 0x0000003c1f1f7220 */ /* 0x000fe20000400000 */
[----:B------:R-:W-:Y:S01]  /*2000*/  F2FP.SATFINITE.E5M2.F32.PACK_AB_MERGE_C R29, RZ, R29, RZ ;  /* 0x0000001dff1d723e */ /* 0x000fe200048060ff */
        /* <DEDUP_REMOVED lines=8> */
[----:B------:R-:W-:Y:S02]  /*2090*/  F2FP.SATFINITE.E5M2.F32.PACK_AB_MERGE_C R65, RZ, R65, RZ ;  /* 0x00000041ff41723e */ /* 0x000fe400048060ff */
        /* <DEDUP_REMOVED lines=10> */
[----:B------:R-:W-:Y:S01]  /*2140*/  F2FP.SATFINITE.E5M2.F32.PACK_AB_MERGE_C R0, RZ, R0, RZ ;  /* 0x00000000ff00723e */ /* 0x000fe200048060ff */
[----:B------:R1:W-:Y:S01]  /*2150*/  @!P0 STG.E.U16 desc[UR28][R38.64], R55 ;  /* 0x0000003726008986 */ /* 0x0003e2000c10151c */
[----:B------:R-:W-:Y:S02]  /*2160*/  IADD3.X R12, PT, PT, R12, UR35, RZ, P3, !PT ;  /* 0x000000230c0c7c10 */ /* 0x000fe40009ffe4ff */
[----:B------:R-:W-:-:S02]  /*2170*/  IADD3 R40, P3, PT, R42, R14, RZ ;  /* 0x0000000e2a287210 */ /* 0x000fc40007f7e0ff */
[----:B------:R-:W-:Y:S02]  /*2180*/  F2FP.SATFINITE.E5M2.F32.PACK_AB_MERGE_C R2, RZ, R2, RZ ;  /* 0x00000002ff02723e */ /* 0x000fe400048060ff */
[----:B------:R-:W-:Y:S01]  /*2190*/  IADD3.X R41, PT, PT, RZ, R12, RZ, P3, !PT ;  /* 0x0000000cff297210 */ /* 0x000fe20001ffe4ff */
[----:B0-----:R-:W-:Y:S01]  /*21a0*/  FMUL R27, R31, UR10 ;  /* 0x0000000a1f1b7c20 */ /* 0x001fe20008400000 */
[----:B------:R-:W-:Y:S01]  /*21b0*/  @P1 IADD3 R59, P2, PT, R40, UR34, RZ ;  /* 0x00000022283b1c10 */ /* 0x000fe2000ff5e0ff */
[--C-:B------:R-:W-:Y:S01]  /*21c0*/  @P1 IMAD.MOV.U32 R34, RZ, RZ, R40.reuse ;  /* 0x000000ffff221224 */ /* 0x100fe200078e0028 */
[----:B------:R-:W-:Y:S01]  /*21d0*/  @P1 MOV R35, R41 ;  /* 0x0000002900231202 */ /* 0x000fe20000000f00 */
[----:B------:R-:W-:Y:S01]  /*21e0*/  @P1 IMAD.WIDE.U32 R36, R37, 0x5, R40 ;  /* 0x0000000525241825 */ /* 0x000fe200078e0028 */
[----:B------:R-:W-:Y:S02]  /*21f0*/  @P1 IADD3.X R54, PT, PT, R41, UR35, RZ, P2, !PT ;  /* 0x0000002329361c10 */ /* 0x000fe400097fe4ff */
[----:B------:R-:W-:Y:S01]  /*2200*/  F2FP.SATFINITE.E5M2.F32.PACK_AB_MERGE_C R27, RZ, R27, RZ ;  /* 0x0000001bff1b723e */ /* 0x000fe200048060ff */
[----:B------:R-:W-:Y:S01]  /*2210*/  @P1 IMAD.WIDE.U32 R34, R57, 0x6, R34 ;  /* 0x0000000639221825 */ /* 0x000fe200078e0022 */
[----:B------:R-:W-:-:S02]  /*2220*/  @P1 SHF.L.U64.HI R54, R59, 0x2, R54 ;  /* 0x000000023b361819 */ /* 0x000fc40000010236 */
[----:B------:R-:W-:Y:S01]  /*2230*/  F2FP.SATFINITE.E5M2.F32.PACK_AB_MERGE_C R67, RZ, R67, RZ ;  /* 0x00000043ff43723e */ /* 0x000fe200048060ff */
        /* <DEDUP_REMOVED lines=11> */
.L_x_11869:
[----:B------:R-:W-:Y:S05]  /*22f0*/  BSYNC.RECONVERGENT B0 ;  /* 0x0000000000007941 */ /* 0x000fea0003800200 */
.L_x_11868:
        /* <DEDUP_REMOVED lines=10> */
.L_x_11871:
[----:B------:R-:W-:Y:S05]  /*23a0*/  BSYNC.RECONVERGENT B0 ;  /* 0x0000000000007941 */ /* 0x000fea0003800200 */
.L_x_11870:
        /* <DEDUP_REMOVED lines=107> */
[----:B------:R-:W-:Y:S05]  /*2a60*/  CALL.REL.NOINC `($__internal_393_$__cuda_sm20_rcp_rn_f32_slowpath) ;  /* 0x0000005800f47944 */ /* 0x000fea0003c00000 */
[----:B------:R-:W-:Y:S05]  /*2a70*/  BRA `(.L_x_11874) ;  /* 0x0000000000107947 */ /* 0x000fea0003800000 */
.L_x_11873:
[----:B------:R-:W0:Y:S02]  /*2a80*/  MUFU.RCP R60, R41 ;  /* 0x00000029003c7308 */ /* 0x000e240000001000 */
[----:B0-----:R-:W-:-:S04]  /*2a90*/  FFMA R0, R41, R60, -1 ;  /* 0xbf80000029007423 */ /* 0x001fc8000000003c */
[----:B------:R-:W-:-:S04]  /*2aa0*/  FADD.FTZ R39, -R0, -RZ ;  /* 0x800000ff00277221 */ /* 0x000fc80000010100 */
[----:B------:R-:W-:-:S07]  /*2ab0*/  FFMA R60, R60, R39, R60 ;  /* 0x000000273c3c7223 */ /* 0x000fce000000003c */
.L_x_11874:
[----:B------:R-:W-:Y:S05]  /*2ac0*/  BSYNC.RECONVERGENT B1 ;  /* 0x0000000000017941 */ /* 0x000fea0003800200 */
.L_x_11872:
        /* <DEDUP_REMOVED lines=23> */
[----:B------:R-:W-:Y:S05]  /*2c40*/  CALL.REL.NOINC `($__internal_393_$__cuda_sm20_rcp_rn_f32_slowpath) ;  /* 0x00000058007c7944 */ /* 0x000fea0003c00000 */
[----:B------:R-:W-:Y:S05]  /*2c50*/  BRA `(.L_x_11877) ;  /* 0x0000000000107947 */ /* 0x000fea0003800000 */
.L_x_11876:
[----:B------:R-:W0:Y:S02]  /*2c60*/  MUFU.RCP R60, R41 ;  /* 0x00000029003c7308 */ /* 0x000e240000001000 */
[----:B0-----:R-:W-:-:S04]  /*2c70*/  FFMA R0, R41, R60, -1 ;  /* 0xbf80000029007423 */ /* 0x001fc8000000003c */
[----:B------:R-:W-:-:S04]  /*2c80*/  FADD.FTZ R39, -R0, -RZ ;  /* 0x800000ff00277221 */ /* 0x000fc80000010100 */
[----:B------:R-:W-:-:S07]  /*2c90*/  FFMA R60, R60, R39, R60 ;  /* 0x000000273c3c7223 */ /* 0x000fce000000003c */
.L_x_11877:
[----:B------:R-:W-:Y:S05]  /*2ca0*/  BSYNC.RECONVERGENT B1 ;  /* 0x0000000000017941 */ /* 0x000fea0003800200 */
.L_x_11875:
        /* <DEDUP_REMOVED lines=25> */
.L_x_11879:
[----:B------:R-:W0:Y:S02]  /*2e40*/  MUFU.RCP R60, R41 ;  /* 0x00000029003c7308 */ /* 0x000e240000001000 */
[----:B0-----:R-:W-:-:S04]  /*2e50*/  FFMA R0, R41, R60, -1 ;  /* 0xbf80000029007423 */ /* 0x001fc8000000003c */
[----:B------:R-:W-:-:S04]  /*2e60*/  FADD.FTZ R39, -R0, -RZ ;  /* 0x800000ff00277221 */ /* 0x000fc80000010100 */
[----:B------:R-:W-:-:S07]  /*2e70*/  FFMA R60, R60, R39, R60 ;  /* 0x000000273c3c7223 */ /* 0x000fce000000003c */
.L_x_11880:
[----:B------:R-:W-:Y:S05]  /*2e80*/  BSYNC.RECONVERGENT B1 ;  /* 0x0000000000017941 */ /* 0x000fea0003800200 */
.L_x_11878:
        /* <DEDUP_REMOVED lines=25> */
.L_x_11882:
[----:B------:R-:W0:Y:S02]  /*3020*/  MUFU.RCP R60, R41 ;  /* 0x00000029003c7308 */ /* 0x000e240000001000 */
[----:B0-----:R-:W-:-:S04]  /*3030*/  FFMA R0, R41, R60, -1 ;  /* 0xbf80000029007423 */ /* 0x001fc8000000003c */
[----:B------:R-:W-:-:S04]  /*3040*/  FADD.FTZ R25, -R0, -RZ ;  /* 0x800000ff00197221 */ /* 0x000fc80000010100 */
[----:B------:R-:W-:-:S07]  /*3050*/  FFMA R60, R60, R25, R60 ;  /* 0x000000193c3c7223 */ /* 0x000fce000000003c */
.L_x_11883:
[----:B------:R-:W-:Y:S05]  /*3060*/  BSYNC.RECONVERGENT B1 ;  /* 0x0000000000017941 */ /* 0x000fea0003800200 */
.L_x_11881:
        /* <DEDUP_REMOVED lines=25> */
.L_x_11885:
[----:B------:R-:W0:Y:S02]  /*3200*/  MUFU.RCP R60, R25 ;  /* 0x00000019003c7308 */ /* 0x000e240000001000 */
[----:B0-----:R-:W-:-:S04]  /*3210*/  FFMA R0, R25, R60, -1 ;  /* 0xbf80000019007423 */ /* 0x001fc8000000003c */
[----:B------:R-:W-:-:S04]  /*3220*/  FADD.FTZ R23, -R0, -RZ ;  /* 0x800000ff00177221 */ /* 0x000fc80000010100 */
[----:B------:R-:W-:-:S07]  /*3230*/  FFMA R60, R60, R23, R60 ;  /* 0x000000173c3c7223 */ /* 0x000fce000000003c */
.L_x_11886:
[----:B------:R-:W-:Y:S05]  /*3240*/  BSYNC.RECONVERGENT B1 ;  /* 0x0000000000017941 */ /* 0x000fea0003800200 */
.L_x_11884:
        /* <DEDUP_REMOVED lines=25> */
.L_x_11888:
[----:B------:R-:W0:Y:S02]  /*33e0*/  MUFU.RCP R60, R25 ;  /* 0x00000019003c7308 */ /* 0x000e240000001000 */
[----:B0-----:R-:W-:-:S04]  /*33f0*/  FFMA R0, R25, R60, -1 ;  /* 0xbf80000019007423 */ /* 0x001fc8000000003c */
[----:B------:R-:W-:-:S04]  /*3400*/  FADD.FTZ R21, -R0, -RZ ;  /* 0x800000ff00157221 */ /* 0x000fc80000010100 */
[----:B------:R-:W-:-:S07]  /*3410*/  FFMA R60, R60, R21, R60 ;  /* 0x000000153c3c7223 */ /* 0x000fce000000003c */
.L_x_11889:
[----:B------:R-:W-:Y:S05]  /*3420*/  BSYNC.RECONVERGENT B1 ;  /* 0x0000000000017941 */ /* 0x000fea0003800200 */
.L_x_11887:
        /* <DEDUP_REMOVED lines=25> */
.L_x_11891:
[----:B------:R-:W0:Y:S02]  /*35c0*/  MUFU.RCP R60, R25 ;  /* 0x00000019003c7308 */ /* 0x000e240000001000 */
[----:B0-----:R-:W-:-:S04]  /*35d0*/  FFMA R0, R25, R60, -1 ;  /* 0xbf80000019007423 */ /* 0x001fc8000000003c */
[----:B------:R-:W-:-:S04]  /*35e0*/  FADD.FTZ R23, -R0, -RZ ;  /* 0x800000ff00177221 */ /* 0x000fc80000010100 */
[----:B------:R-:W-:-:S07]  /*35f0*/  FFMA R60, R60, R23, R60 ;  /* 0x000000173c3c7223 */ /* 0x000fce000000003c */
.L_x_11892:
[----:B------:R-:W-:Y:S05]  /*3600*/  BSYNC.RECONVERGENT B1 ;  /* 0x0000000000017941 */ /* 0x000fea0003800200 */
.L_x_11890:
        /* <DEDUP_REMOVED lines=25> */
.L_x_11894:
[----:B------:R-:W0:Y:S02]  /*37a0*/  MUFU.RCP R60, R25 ;  /* 0x00000019003c7308 */ /* 0x000e240000001000 */
[----:B0-----:R-:W-:-:S04]  /*37b0*/  FFMA R0, R25, R60, -1 ;  /* 0xbf80000019007423 */ /* 0x001fc8000000003c */
[----:B------:R-:W-:-:S04]  /*37c0*/  FADD.FTZ R19, -R0, -RZ ;  /* 0x800000ff00137221 */ /* 0x000fc80000010100 */
[----:B------:R-:W-:-:S07]  /*37d0*/  FFMA R60, R60, R19, R60 ;  /* 0x000000133c3c7223 */ /* 0x000fce000000003c */
.L_x_11895:
[----:B------:R-:W-:Y:S05]  /*37e0*/  BSYNC.RECONVERGENT B1 ;  /* 0x0000000000017941 */ /* 0x000fea0003800200 */
.L_x_11893:
        /* <DEDUP_REMOVED lines=11> */
[----:B------:R-:W-:Y:S01]  /*38a0*/  F2FP.SATFINITE.E5M2.F32.PACK_AB_MERGE_C R65, RZ, R65, RZ ;  /* 0x00000041ff41723e */ /* 0x000fe200048060ff */
[----:B------:R-:W-:Y:S01]  /*38b0*/  FMUL R66, R7, UR10 ;  /* 0x0000000a07427c20 */ /* 0x000fe20008400000 */
[----:B------:R-:W-:Y:S01]  /*38c0*/  FMUL R62, R20, R19 ;  /* 0x00000013143e7220 */ /* 0x000fe20000400000 */
[----:B------:R-:W-:Y:S01]  /*38d0*/  F2FP.SATFINITE.E5M2.F32.PACK_AB_MERGE_C R52, RZ, R52, RZ ;  /* 0x00000034ff34723e */ /* 0x000fe200048060ff */
        /* <DEDUP_REMOVED lines=22> */
[----:B------:R-:W-:Y:S02]  /*3a40*/  F2FP.SATFINITE.E5M2.F32.PACK_AB_MERGE_C R66, RZ, R66, RZ ;  /* 0x00000042ff42723e */ /* 0x000fe400048060ff */
        /* <DEDUP_REMOVED lines=19> */
.L_x_11897:
[----:B------:R-:W-:Y:S05]  /*3b80*/  BSYNC.RECONVERGENT B0 ;  /* 0x0000000000007941 */ /* 0x000fea0003800200 */
.L_x_11896:
        /* <DEDUP_REMOVED lines=10> */
.L_x_11899:
[----:B------:R-:W-:Y:S05]  /*3c30*/  BSYNC.RECONVERGENT B0 ;  /* 0x0000000000007941 */ /* 0x000fea0003800200 */
.L_x_11898:
        /* <DEDUP_REMOVED lines=116> */
[----:B------:R-:W-:Y:S05]  /*4380*/  CALL.REL.NOINC `($__internal_393_$__cuda_sm20_rcp_rn_f32_slowpath) ;  /* 0x0000004000ac7944 */ /* 0x000fea0003c00000 */
[----:B------:R-:W-:Y:S05]  /*4390*/  BRA `(.L_x_11902) ;  /* 0x0000000000107947 */ /* 0x000fea0003800000 */
.L_x_11901:
[----:B------:R-:W0:Y:S02]  /*43a0*/  MUFU.RCP R61, R52 ;  /* 0x00000034003d7308 */ /* 0x000e240000001000 */
[----:B0-----:R-:W-:-:S04]  /*43b0*/  FFMA R0, R52, R61, -1 ;  /* 0xbf80000034007423 */ /* 0x001fc8000000003d */
[----:B------:R-:W-:-:S04]  /*43c0*/  FADD.FTZ R0, -R0, -RZ ;  /* 0x800000ff00007221 */ /* 0x000fc80000010100 */
[----:B------:R-:W-:-:S07]  /*43d0*/  FFMA R60, R61, R0, R61 ;  /* 0x000000003d3c7223 */ /* 0x000fce000000003d */
.L_x_11902:
[----:B------:R-:W-:Y:S05]  /*43e0*/  BSYNC.RECONVERGENT B1 ;  /* 0x0000000000017941 */ /* 0x000fea0003800200 */
.L_x_11900:
        /* <DEDUP_REMOVED lines=25> */
.L_x_11904:
[----:B------:R-:W0:Y:S02]  /*4580*/  MUFU.RCP R60, R63 ;  /* 0x0000003f003c7308 */ /* 0x000e240000001000 */
[----:B0-----:R-:W-:-:S04]  /*4590*/  FFMA R0, R63, R60, -1 ;  /* 0xbf8000003f007423 */ /* 0x001fc8000000003c */
[----:B------:R-:W-:-:S04]  /*45a0*/  FADD.FTZ R57, -R0, -RZ ;  /* 0x800000ff00397221 */ /* 0x000fc80000010100 */
[----:B------:R-:W-:-:S07]  /*45b0*/  FFMA R60, R60, R57, R60 ;  /* 0x000000393c3c7223 */ /* 0x000fce000000003c */
.L_x_11905:
[----:B------:R-:W-:Y:S05]  /*45c0*/  BSYNC.RECONVERGENT B1 ;  /* 0x0000000000017941 */ /* 0x000fea0003800200 */
.L_x_11903:
        /* <DEDUP_REMOVED lines=25> */
.L_x_11907:
[----:B------:R-:W0:Y:S02]  /*4760*/  MUFU.RCP R60, R59 ;  /* 0x0000003b003c7308 */ /* 0x000e240000001000 */
[----:B0-----:R-:W-:-:S04]  /*4770*/  FFMA R0, R59, R60, -1 ;  /* 0xbf8000003b007423 */ /* 0x001fc8000000003c */
[----:B------:R-:W-:-:S04]  /*4780*/  FADD.FTZ R57, -R0, -RZ ;  /* 0x800000ff00397221 */ /* 0x000fc80000010100 */
[----:B------:R-:W-:-:S07]  /*4790*/  FFMA R60, R60, R57, R60 ;  /* 0x000000393c3c7223 */ /* 0x000fce000000003c */
.L_x_11908:
[----:B------:R-:W-:Y:S05]  /*47a0*/  BSYNC.RECONVERGENT B1 ;  /* 0x0000000000017941 */ /* 0x000fea0003800200 */
.L_x_11906:
        /* <DEDUP_REMOVED lines=25> */
.L_x_11910:
[----:B------:R-:W0:Y:S02]  /*4940*/  MUFU.RCP R60, R59 ;  /* 0x0000003b003c7308 */ /* 0x000e240000001000 */
[----:B0-----:R-:W-:-:S04]  /*4950*/  FFMA R0, R59, R60, -1 ;  /* 0xbf8000003b007423 */ /* 0x001fc8000000003c */
[----:B------:R-:W-:-:S04]  /*4960*/  FADD.FTZ R55, -R0, -RZ ;  /* 0x800000ff00377221 */ /* 0x000fc80000010100 */
[----:B------:R-:W-:-:S07]  /*4970*/  FFMA R60, R60, R55, R60 ;  /* 0x000000373c3c7223 */ /* 0x000fce000000003c */
.L_x_11911:
[----:B------:R-:W-:Y:S05]  /*4980*/  BSYNC.RECONVERGENT B1 ;  /* 0x0000000000017941 */ /* 0x000fea0003800200 */
.L_x_11909:
        /* <DEDUP_REMOVED lines=25> */
.L_x_11913:
[----:B------:R-:W0:Y:S02]  /*4b20*/  MUFU.RCP R60, R57 ;  /* 0x00000039003c7308 */ /* 0x000e240000001000 */
[----:B0-----:R-:W-:-:S04]  /*4b30*/  FFMA R0, R57, R60, -1 ;  /* 0xbf80000039007423 */ /* 0x001fc8000000003c */
[----:B------:R-:W-:-:S04]  /*4b40*/  FADD.FTZ R53, -R0, -RZ ;  /* 0x800000ff00357221 */ /* 0x000fc80000010100 */
[----:B------:R-:W-:-:S07]  /*4b50*/  FFMA R60, R60, R53, R60 ;  /* 0x000000353c3c7223 */ /* 0x000fce000000003c */
.L_x_11914:
[----:B------:R-:W-:Y:S05]  /*4b60*/  BSYNC.RECONVERGENT B1 ;  /* 0x0000000000017941 */ /* 0x000fea0003800200 */
.L_x_11912:
        /* <DEDUP_REMOVED lines=25> */
.L_x_11916:
[----:B------:R-:W0:Y:S02]  /*4d00*/  MUFU.RCP R60, R55 ;  /* 0x00000037003c7308 */ /* 0x000e240000001000 */
[----:B0-----:R-:W-:-:S04]  /*4d10*/  FFMA R0, R55, R60, -1 ;  /* 0xbf80000037007423 */ /* 0x001fc8000000003c */
[----:B------:R-:W-:-:S04]  /*4d20*/  FADD.FTZ R53, -R0, -RZ ;  /* 0x800000ff00357221 */ /* 0x000fc80000010100 */
[----:B------:R-:W-:-:S07]  /*4d30*/  FFMA R60, R60, R53, R60 ;  /* 0x000000353c3c7223 */ /* 0x000fce000000003c */
.L_x_11917:
[----:B------:R-:W-:Y:S05]  /*4d40*/  BSYNC.RECONVERGENT B1 ;  /* 0x0000000000017941 */ /* 0x000fea0003800200 */
.L_x_11915:
        /* <DEDUP_REMOVED lines=25> */
.L_x_11919:
[----:B------:R-:W0:Y:S02]  /*4ee0*/  MUFU.RCP R60, R55 ;  /* 0x00000037003c7308 */ /* 0x000e240000001000 */
[----:B0-----:R-:W-:-:S04]  /*4ef0*/  FFMA R0, R55, R60, -1 ;  /* 0xbf80000037007423 */ /* 0x001fc8000000003c */
[----:B------:R-:W-:-:S04]  /*4f00*/  FADD.FTZ R29, -R0, -RZ ;  /* 0x800000ff001d7221 */ /* 0x000fc80000010100 */
[----:B------:R-:W-:-:S07]  /*4f10*/  FFMA R60, R60, R29, R60 ;  /* 0x0000001d3c3c7223 */ /* 0x000fce000000003c */
.L_x_11920:
[----:B------:R-:W-:Y:S05]  /*4f20*/  BSYNC.RECONVERGENT B1 ;  /* 0x0000000000017941 */ /* 0x000fea0003800200 */
.L_x_11918:
        /* <DEDUP_REMOVED lines=25> */
.L_x_11922:
[----:B------:R-:W0:Y:S02]  /*50c0*/  MUFU.RCP R60, R53 ;  /* 0x00000035003c7308 */ /* 0x000e240000001000 */
[----:B0-----:R-:W-:-:S04]  /*50d0*/  FFMA R0, R53, R60, -1 ;  /* 0xbf80000035007423 */ /* 0x001fc8000000003c */
[----:B------:R-:W-:-:S04]  /*50e0*/  FADD.FTZ R29, -R0, -RZ ;  /* 0x800000ff001d7221 */ /* 0x000fc80000010100 */
[----:B------:R-:W-:-:S07]  /*50f0*/  FFMA R60, R60, R29, R60 ;  /* 0x0000001d3c3c7223 */ /* 0x000fce000000003c */
.L_x_11923:
[----:B------:R-:W-:Y:S05]  /*5100*/  BSYNC.RECONVERGENT B1 ;  /* 0x0000000000017941 */ /* 0x000fea0003800200 */
.L_x_11921:
        /* <DEDUP_REMOVED lines=17> */
[----:B------:R-:W-:Y:S01]  /*5220*/  F2FP.SATFINITE.E5M2.F32.PACK_AB_MERGE_C R36, RZ, R36, RZ ;  /* 0x00000024ff24723e */ /* 0x000fe200048060ff */
[C---:B------:R-:W-:Y:S01]  /*5230*/  FADD R60, R54.reuse, R15 ;  /* 0x0000000f363c7221 */ /* 0x040fe20000000000 */
[----:B------:R-:W-:Y:S01]  /*5240*/  FMNMX3 R15, |R54|, R28, |R31|, !PT ;  /* 0x0000001c360f7276 */ /* 0x000fe2000780061f */
[C---:B------:R-:W-:Y:S01]  /*5250*/  FADD R63, R31.reuse, R58 ;  /* 0x0000003a1f3f7221 */ /* 0x040fe20000000000 */
[----:B------:R-:W-:Y:S01]  /*5260*/  FMUL R31, R31, UR10 ;  /* 0x0000000a1f1f7c20 */ /* 0x000fe20008400000 */
[----:B------:R-:W-:Y:S01]  /*5270*/  @!P0 IADD3 R29, P2, PT, R40, UR30, RZ ;  /* 0x0000001e281d8c10 */ /* 0x000fe2000ff5e0ff */
[----:B------:R-:W-:Y:S01]  /*5280*/  FADD R42, R0, -12583039 ;  /* 0xcb40007f002a7421 */ /* 0x000fe20000000000 */
[----:B------:R-:W-:Y:S01]  /*5290*/  F2FP.SATFINITE.E5M2.F32.PACK_AB_MERGE_C R27, RZ, R27, RZ ;  /* 0x0000001bff1b723e */ /* 0x000fe200048060ff */
[----:B------:R-:W-:Y:S01]  /*52a0*/  FMUL R56, R37, UR10 ;  /* 0x0000000a25387c20 */ /* 0x000fe20008400000 */
[----:B------:R-:W-:Y:S01]  /*52b0*/  @!P0 LEA R52, P1, R40, UR16, 0x1 ;  /* 0x0000001028348c11 */ /* 0x000fe2000f8208ff */
[----:B------:R-:W-:Y:S01]  /*52c0*/  FFMA R42, R23, -1.4426950216293334961, -R42 ;  /* 0xbfb8aa3b172a7823 */ /* 0x000fe2000000082a */
[----:B------:R-:W-:Y:S01]  /*52d0*/  @!P0 IADD3.X R54, PT, PT, R41, UR31, RZ, P2, !PT ;  /* 0x0000001f29368c10 */ /* 0x000fe200097fe4ff */
[----:B------:R-:W-:Y:S01]  /*52e0*/  VIADD R55, R16, 0x1 ;  /* 0x0000000110377836 */ /* 0x000fe20000000000 */
[----:B------:R-:W-:Y:S01]  /*52f0*/  F2FP.SATFINITE.E5M2.F32.PACK_AB_MERGE_C R34, RZ, R34, RZ ;  /* 0x00000022ff22723e */ /* 0x000fe200048060ff */
        /* <DEDUP_REMOVED lines=33> */
.L_x_11925:
[----:B------:R-:W-:Y:S05]  /*5510*/  BSYNC.RECONVERGENT B0 ;  /* 0x0000000000007941 */ /* 0x000fea0003800200 */
.L_x_11924:
        /* <DEDUP_REMOVED lines=10> */
.L_x_11927:
[----:B------:R-:W-:Y:S05]  /*55c0*/  BSYNC.RECONVERGENT B0 ;  /* 0x0000000000007941 */ /* 0x000fea0003800200 */
.L_x_11926:
        /* <DEDUP_REMOVED lines=34> */
[----:B------:R-:W-:Y:S05]  /*57f0*/  CALL.REL.NOINC `($__internal_393_$__cuda_sm20_rcp_rn_f32_slowpath) ;  /* 0x0000002c00907944 */ /* 0x000fea0003c00000 */
[----:B------:R-:W-:Y:S05]  /*5800*/  BRA `(.L_x_11930) ;  /* 0x0000000000107947 */ /* 0x000fea0003800000 */
.L_x_11929:
[----:B------:R-:W0:Y:S02]  /*5810*/  MUFU.RCP R60, R57 ;  /* 0x00000039003c7308 */ /* 0x000e240000001000 */
[----:B0-----:R-:W-:-:S04]  /*5820*/  FFMA R0, R57, R60, -1 ;  /* 0xbf80000039007423 */ /* 0x001fc8000000003c */
[----:B------:R-:W-:-:S04]  /*5830*/  FADD.FTZ R31, -R0, -RZ ;  /* 0x800000ff001f7221 */ /* 0x000fc80000010100 */
[----:B------:R-:W-:-:S07]  /*5840*/  FFMA R60, R60, R31, R60 ;  /* 0x0000001f3c3c7223 */ /* 0x000fce000000003c */
.L_x_11930:
[----:B------:R-:W-:Y:S05]  /*5850*/  BSYNC.RECONVERGENT B1 ;  /* 0x0000000000017941 */ /* 0x000fea0003800200 */
.L_x_11928:
        /* <DEDUP_REMOVED lines=25> */
.L_x_11932:
[----:B------:R-:W0:Y:S02]  /*59f0*/  MUFU.RCP R60, R37 ;  /* 0x00000025003c7308 */ /* 0x000e240000001000 */
[----:B0-----:R-:W-:-:S04]  /*5a00*/  FFMA R0, R37, R60, -1 ;  /* 0xbf80000025007423 */ /* 0x001fc8000000003c */
[----:B------:R-:W-:-:S04]  /*5a10*/  FADD.FTZ R23, -R0, -RZ ;  /* 0x800000ff00177221 */ /* 0x000fc80000010100 */
[----:B------:R-:W-:-:S07]  /*5a20*/  FFMA R60, R60, R23, R60 ;  /* 0x000000173c3c7223 */ /* 0x000fce000000003c */
.L_x_11933:
[----:B------:R-:W-:Y:S05]  /*5a30*/  BSYNC.RECONVERGENT B1 ;  /* 0x0000000000017941 */ /* 0x000fea0003800200 */
.L_x_11931:
        /* <DEDUP_REMOVED lines=25> */
.L_x_11935:
[----:B------:R-:W0:Y:S02]  /*5bd0*/  MUFU.RCP R60, R31 ;  /* 0x0000001f003c7308 */ /* 0x000e240000001000 */
[----:B0-----:R-:W-:-:S04]  /*5be0*/  FFMA R0, R31, R60, -1 ;  /* 0xbf8000001f007423 */ /* 0x001fc8000000003c */
[----:B------:R-:W-:-:S04]  /*5bf0*/  FADD.FTZ R23, -R0, -RZ ;  /* 0x800000ff00177221 */ /* 0x000fc80000010100 */
[----:B------:R-:W-:-:S07]  /*5c00*/  FFMA R60, R60, R23, R60 ;  /* 0x000000173c3c7223 */ /* 0x000fce000000003c */
.L_x_11936:
[----:B------:R-:W-:Y:S05]  /*5c10*/  BSYNC.RECONVERGENT B1 ;  /* 0x0000000000017941 */ /* 0x000fea0003800200 */
.L_x_11934:
        /* <DEDUP_REMOVED lines=25> */
.L_x_11938:
[----:B------:R-:W0:Y:S02]  /*5db0*/  MUFU.RCP R60, R23 ;  /* 0x00000017003c7308 */ /* 0x000e240000001000 */
[----:B0-----:R-:W-:-:S04]  /*5dc0*/  FFMA R0, R23, R60, -1 ;  /* 0xbf80000017007423 */ /* 0x001fc8000000003c */
[----:B------:R-:W-:-:S04]  /*5dd0*/  FADD.FTZ R21, -R0, -RZ ;  /* 0x800000ff00157221 */ /* 0x000fc80000010100 */
[----:B------:R-:W-:-:S07]  /*5de0*/  FFMA R60, R60, R21, R60 ;  /* 0x000000153c3c7223 */ /* 0x000fce000000003c */
.L_x_11939:
[----:B------:R-:W-:Y:S05]  /*5df0*/  BSYNC.RECONVERGENT B1 ;  /* 0x0000000000017941 */ /* 0x000fea0003800200 */
.L_x_11937:
        /* <DEDUP_REMOVED lines=25> */
.L_x_11941:
[----:B------:R-:W0:Y:S02]  /*5f90*/  MUFU.RCP R60, R23 ;  /* 0x00000017003c7308 */ /* 0x000e240000001000 */
[----:B0-----:R-:W-:-:S04]  /*5fa0*/  FFMA R0, R23, R60, -1 ;  /* 0xbf80000017007423 */ /* 0x001fc8000000003c */
[----:B------:R-:W-:-:S04]  /*5fb0*/  FADD.FTZ R21, -R0, -RZ ;  /* 0x800000ff00157221 */ /* 0x000fc80000010100 */
[----:B------:R-:W-:-:S07]  /*5fc0*/  FFMA R60, R60, R21, R60 ;  /* 0x000000153c3c7223 */ /* 0x000fce000000003c */
.L_x_11942:
[----:B------:R-:W-:Y:S05]  /*5fd0*/  BSYNC.RECONVERGENT B1 ;  /* 0x0000000000017941 */ /* 0x000fea0003800200 */
.L_x_11940:
        /* <DEDUP_REMOVED lines=25> */
.L_x_11944:
[----:B------:R-:W0:Y:S02]  /*6170*/  MUFU.RCP R60, R21 ;  /* 0x00000015003c7308 */ /* 0x000e240000001000 */
[----:B0-----:R-:W-:-:S04]  /*6180*/  FFMA R0, R21, R60, -1 ;  /* 0xbf80000015007423 */ /* 0x001fc8000000003c */
[----:B------:R-:W-:-:S04]  /*6190*/  FADD.FTZ R19, -R0, -RZ ;  /* 0x800000ff00137221 */ /* 0x000fc80000010100 */
[----:B------:R-:W-:-:S07]  /*61a0*/  FFMA R60, R60, R19, R60 ;  /* 0x000000133c3c7223 */ /* 0x000fce000000003c */
.L_x_11945:
[----:B------:R-:W-:Y:S05]  /*61b0*/  BSYNC.RECONVERGENT B1 ;  /* 0x0000000000017941 */ /* 0x000fea0003800200 */
.L_x_11943:
        /* <DEDUP_REMOVED lines=25> */
.L_x_11947:
[----:B------:R-:W0:Y:S02]  /*6350*/  MUFU.RCP R60, R21 ;  /* 0x00000015003c7308 */ /* 0x000e240000001000 */
[----:B0-----:R-:W-:-:S04]  /*6360*/  FFMA R0, R21, R60, -1 ;  /* 0xbf80000015007423 */ /* 0x001fc8000000003c */
[----:B------:R-:W-:-:S04]  /*6370*/  FADD.FTZ R19, -R0, -RZ ;  /* 0x800000ff00137221 */ /* 0x000fc80000010100 */
[----:B------:R-:W-:-:S07]  /*6380*/  FFMA R60, R60, R19, R60 ;  /* 0x000000133c3c7223 */ /* 0x000fce000000003c */
.L_x_11948:
[----:B------:R-:W-:Y:S05]  /*6390*/  BSYNC.RECONVERGENT B1 ;  /* 0x0000000000017941 */ /* 0x000fea0003800200 */
.L_x_11946:
        /* <DEDUP_REMOVED lines=25> */
.L_x_11950:
[----:B------:R-:W0:Y:S02]  /*6530*/  MUFU.RCP R60, R19 ;  /* 0x00000013003c7308 */ /* 0x000e240000001000 */
[----:B0-----:R-:W-:-:S04]  /*6540*/  FFMA R0, R19, R60, -1 ;  /* 0xbf80000013007423 */ /* 0x001fc8000000003c */
[----:B------:R-:W-:-:S04]  /*6550*/  FADD.FTZ R17, -R0, -RZ ;  /* 0x800000ff00117221 */ /* 0x000fc80000010100 */
[----:B------:R-:W-:-:S07]  /*6560*/  FFMA R60, R60, R17, R60 ;  /* 0x000000113c3c7223 */ /* 0x000fce000000003c */
.L_x_11951:
[----:B------:R-:W-:Y:S05]  /*6570*/  BSYNC.RECONVERGENT B1 ;  /* 0x0000000000017941 */ /* 0x000fea0003800200 */
.L_x_11949:
        /* <DEDUP_REMOVED lines=60> */
.L_x_11953:
[----:B------:R-:W-:Y:S05]  /*6940*/  BSYNC.RECONVERGENT B0 ;  /* 0x0000000000007941 */ /* 0x000fea0003800200 */
.L_x_11952:
        /* <DEDUP_REMOVED lines=11> */
.L_x_11955:
[----:B------:R-:W-:Y:S05]  /*6a00*/  BSYNC.RECONVERGENT B0 ;  /* 0x0000000000007941 */ /* 0x000fea0003800200 */
.L_x_11954:
        /* <DEDUP_REMOVED lines=65> */
.L_x_11960:
        /* <DEDUP_REMOVED lines=48> */
.L_x_11959:
[----:B------:R-:W-:Y:S05]  /*7120*/  BSYNC.RECONVERGENT B1 ;  /* 0x0000000000017941 */ /* 0x000fea0003800200 */
.L_x_11958:
        /* <DEDUP_REMOVED lines=35> */
.L_x_11957:
[----:B------:R-:W-:Y:S05]  /*7360*/  BSYNC.RECONVERGENT B0 ;  /* 0x0000000000007941 */ /* 0x000fea0003800200 */
.L_x_11956:
        /* <DEDUP_REMOVED lines=25> */
.L_x_11965:
        /* <DEDUP_REMOVED lines=48> */
.L_x_11964:
[----:B------:R-:W-:Y:S05]  /*7800*/  BSYNC.RECONVERGENT B1 ;  /* 0x0000000000017941 */ /* 0x000fea0003800200 */
.L_x_11963:
        /* <DEDUP_REMOVED lines=35> */
.L_x_11962:
[----:B------:R-:W-:Y:S05]  /*7a40*/  BSYNC.RECONVERGENT B0 ;  /* 0x0000000000007941 */ /* 0x000fea0003800200 */
.L_x_11961:
        /* <DEDUP_REMOVED lines=33> */
.L_x_11967:
[----:B------:R-:W-:Y:S05]  /*7c60*/  BSYNC.RECONVERGENT B0 ;  /* 0x0000000000007941 */ /* 0x000fea0003800200 */
.L_x_11966:
        /* <DEDUP_REMOVED lines=37> */
.L_x_11976:
[----:B------:R-:W-:Y:S02]  /*7ec0*/  ISETP.NE.AND P0, PT, R51, RZ, PT ;  /* 0x000000ff3300720c */ /* 0x000fe40003f05270 */
[----:B-1----:R-:W-:-:S11]  /*7ed0*/  FMNMX R5, R2, R5, !PT ;  /* 0x0000000502057209 */ /* 0x002fd60007800000 */
[----:B------:R-:W-:Y:S05]  /*7ee0*/  @P0 BRA `(.L_x_11969) ;  /* 0x0000000000080947 */ /* 0x000fea0003800000 */
[----:B0-----:R-:W0:Y:S02]  /*7ef0*/  LDC.64 R2, c[0x0][0x3a8] ;  /* 0x0000ea00ff027b82 */ /* 0x001e240000000a00 */
[----:B0-----:R1:W-:Y:S02]  /*7f00*/  REDG.E.MAX.S32.STRONG.GPU desc[UR28][R2.64], R5 ;  /* 0x000000050200798e */ /* 0x0013e4000d12e31c */
.L_x_11969:
[----:B------:R-:W-:Y:S05]  /*7f10*/  BSYNC B0 ;  /* 0x0000000000007941 */ /* 0x000fea0003800000 */
.L_x_11968:
        /* <DEDUP_REMOVED lines=11> */
[----:B01-34-:R-:W-:Y:S05]  /*7fd0*/  CALL.REL.NOINC `($__internal_393_$__cuda_sm20_rcp_rn_f32_slowpath) ;  /* 0x0000000400987944 */ /* 0x01bfea0003c00000 */
[----:B------:R-:W-:Y:S05]  /*7fe0*/  BRA `(.L_x_11972) ;  /* 0x0000000000147947 */ /* 0x000fea0003800000 */
.L_x_11971:
[----:B------:R-:W2:Y:S01]  /*7ff0*/  MUFU.RCP R60, UR10 ;  /* 0x0000000a003c7d08 */ /* 0x000ea20008001000 */
[----:B01----:R-:W-:-:S04]  /*8000*/  IMAD.U32 R3, RZ, RZ, UR10 ;  /* 0x0000000aff037e24 */ /* 0x003fc8000f8e00ff */
[----:B--2---:R-:W-:-:S04]  /*8010*/  FFMA R0, R60, R3, -1 ;  /* 0xbf8000003c007423 */ /* 0x004fc80000000003 */
[----:B------:R-:W-:-:S04]  /*8020*/  FADD.FTZ R3, -R0, -RZ ;  /* 0x800000ff00037221 */ /* 0x000fc80000010100 */
[----:B------:R-:W-:-:S07]  /*8030*/  FFMA R60, R60, R3, R60 ;  /* 0x000000033c3c7223 */ /* 0x000fce000000003c */
.L_x_11972:
[----:B------:R-:W0:Y:S02]  /*8040*/  LDC.64 R2, c[0x0][0x3b0] ;  /* 0x0000ec00ff027b82 */ /* 0x000e240000000a00 */
[----:B0-----:R-:W-:Y:S01]  /*8050*/  STG.E desc[UR28][R2.64], R60 ;  /* 0x0000003c02007986 */ /* 0x001fe2000c10191c */
[----:B------:R-:W-:Y:S05]  /*8060*/  EXIT ;  /* 0x000000000000794d */ /* 0x000fea0003800000 */
.L_x_11970:
[----:B------:R-:W-:Y:S01]  /*8070*/  MOV R7, 0x4 ;  /* 0x0000000400077802 */ /* 0x000fe20000000f00 */
[----:B------:R-:W-:Y:S01]  /*8080*/  IMAD.MOV.U32 R9, RZ, RZ, 0x1f ;  /* 0x0000001fff097424 */ /* 0x000fe200078e00ff */
[----:B------:R-:W-:-:S07]  /*8090*/  MOV R4, 0xffffffff ;  /* 0xffffffff00047802 */ /* 0x000fce0000000f00 */
[----:B01----:R-:W-:Y:S05]  /*80a0*/  WARPSYNC.COLLECTIVE R4, `(.L_x_11973) ;  /* 0x0000000004087348 */ /* 0x003fea0003c00000 */
[----:B-1----:R1:W2:Y:S02]  /*80b0*/  SHFL.DOWN P0, R5, R0, R7, R9 ;  /* 0x0800000700057389 */ /* 0x0022a40000000009 */
[----:B012---:R-:W-:Y:S05]  /*80c0*/  ENDCOLLECTIVE ;  /* 0x000000000000791b */ /* 0x007fea0003800000 */
.L_x_11973:
[----:B------:R-:W-:Y:S02]  /*80d0*/  IMAD.MOV.U32 R7, RZ, RZ, 0x2 ;  /* 0x00000002ff077424 */ /* 0x000fe400078e00ff */
[----:B------:R-:W-:-:S05]  /*80e0*/  IMAD.MOV.U32 R3, RZ, RZ, R5 ;  /* 0x000000ffff037224 */ /* 0x000fca00078e0005 */
[----:B------:R-:W-:-:S04]  /*80f0*/  FMNMX R3, R3, R0, !PT ;  /* 0x0000000003037209 */ /* 0x000fc80007800000 */
[----:B------:R-:W-:-:S07]  /*8100*/  MOV R0, R3 ;  /* 0x0000000300007202 */ /* 0x000fce0000000f00 */
[----:B------:R-:W-:Y:S05]  /*8110*/  WARPSYNC.COLLECTIVE R4, `(.L_x_11974) ;  /* 0x0000000004087348 */ /* 0x000fea0003c00000 */
[----:B------:R0:W1:Y:S02]  /*8120*/  SHFL.DOWN P0, R5, R0, R7, R9 ;  /* 0x0800000700057389 */ /* 0x0000640000000009 */
[----:B01----:R-:W-:Y:S05]  /*8130*/  ENDCOLLECTIVE ;  /* 0x000000000000791b */ /* 0x003fea0003800000 */
.L_x_11974:
[----:B------:R-:W-:Y:S02]  /*8140*/  MOV R7, 0x1 ;  /* 0x0000000100077802 */ /* 0x000fe40000000f00 */
[----:B------:R-:W-:-:S04]  /*8150*/  MOV R2, R5 ;  /* 0x0000000500027202 */ /* 0x000fc80000000f00 */
[----:B------:R-:W-:-:S05]  /*8160*/  FMNMX R2, R3, R2, !PT ;  /* 0x0000000203027209 */ /* 0x000fca0007800000 */
[----:B------:R-:W-:-:S07]  /*8170*/  IMAD.MOV.U32 R0, RZ, RZ, R2 ;  /* 0x000000ffff007224 */ /* 0x000fce00078e0002 */
[----:B------:R-:W-:Y:S05]  /*8180*/  WARPSYNC.COLLECTIVE R4, `(.L_x_11975) ;  /* 0x0000000004087348 */ /* 0x000fea0003c00000 */
[----:B------:R0:W1:Y:S02]  /*8190*/  SHFL.DOWN P0, R5, R0, R7, R9 ;  /* 0x0800000700057389 */ /* 0x0000640000000009 */
[----:B01----:R-:W-:Y:S05]  /*81a0*/  ENDCOLLECTIVE ;  /* 0x000000000000791b */ /* 0x003fea0003800000 */
.L_x_11975:
[----:B------:R-:W-:Y:S05]  /*81b0*/  BRA `(.L_x_11976) ;  /* 0xfffffffc00407947 */ /* 0x000fea000383ffff */
        .weak           $__internal_392_$__cuda_sm20_div_u64
        .type           $__internal_392_$__cuda_sm20_div_u64,@function
        .size           $__internal_392_$__cuda_sm20_div_u64,($__internal_393_$__cuda_sm20_rcp_rn_f32_slowpath - $__internal_392_$__cuda_sm20_div_u64)
$__internal_392_$__cuda_sm20_div_u64:
        /* <DEDUP_REMOVED lines=71> */
[----:B------:R-:W-:Y:S11]  /*8630*/  RET.REL.NODEC R2 `(_ZN18transformer_engine6detail38cast_transpose_fused_kernel_notalignedILb1ELb1ELb0EfNS_16CTDBiasDActParamI13__nv_bfloat16S3_13__nv_fp8_e5m2fEELi2ELi4ENS_5EmptyEXadL_ZNS_5dsiluIffEET_T0_RKS6_EEEEvT3_mmm) ;  /* 0xffffff7802707950 */ /* 0x000ff60003c3ffff */
        .weak           $__internal_393_$__cuda_sm20_rcp_rn_f32_slowpath
        .type           $__internal_393_$__cuda_sm20_rcp_rn_f32_slowpath,@function
        .size           $__internal_393_$__cuda_sm20_rcp_rn_f32_slowpath,(.L_x_29694 - $__internal_393_$__cuda_sm20_rcp_rn_f32_slowpath)
$__internal_393_$__cuda_sm20_rcp_rn_f32_slowpath:
        /* <DEDUP_REMOVED lines=15> */
.L_x_11978:
        /* <DEDUP_REMOVED lines=33> */
.L_x_11980:
[----:B------:R0:W1:Y:S02]  /*8940*/  MUFU.RCP R60, R0 ;  /* 0x00000000003c7308 */ /* 0x0000640000001000 */
.L_x_11979:
[----:B------:R-:W-:Y:S05]  /*8950*/  BSYNC B0 ;  /* 0x0000000000007941 */ /* 0x000fea0003800000 */
.L_x_11977:
[----:B------:R-:W-:Y:S02]  /*8960*/  HFMA2 R63, -RZ, RZ, 0, 0 ;  /* 0x00000000ff3f7431 */ /* 0x000fe400000001ff */
[----:B------:R-:W-:-:S04]  /*8970*/  IMAD.MOV.U32 R62, RZ, RZ, R52 ;  /* 0x000000ffff3e7224 */ /* 0x000fc800078e0034 */
[----:B01----:R-:W-:Y:S05]  /*8980*/  RET.REL.NODEC R62 `(_ZN18transformer_engine6detail38cast_transpose_fused_kernel_notalignedILb1ELb1ELb0EfNS_16CTDBiasDActParamI13__nv_bfloat16S3_13__nv_fp8_e5m2fEELi2ELi4ENS_5EmptyEXadL_ZNS_5dsiluIffEET_T0_RKS6_EEEEvT3_mmm) ;  /* 0xffffff743e9c7950 */ /* 0x003fea0003c3ffff */
.L_x_11981:
        /* <DEDUP_REMOVED lines=15> */
.L_x_29694:


//--------------------- .text._ZN18transformer_engine6detail38cast_transpose_fused_kernel_notalignedILb1ELb1ELb0EfNS_16CTDBiasDActParamI13__nv_bfloat16S3_S3_fEELi2ELi2ENS_5EmptyEXadL_ZNS_5dsiluIffEET_T0_RKS5_EEEEvT3_mmm --------------------------
	.section	.text._ZN18transformer_engine6detail38cast_transpose_fused_kernel_notalignedILb1ELb1ELb0EfNS_16CTDBiasDActParamI13__nv_bfloat16S3_S3_fEELi2ELi2ENS_5EmptyEXadL_ZNS_5dsiluIffEET_T0_RKS5_EEEEvT3_mmm,"ax",@progbits
	.align	128
        .global         _ZN18transformer_engine6detail38cast_transpose_fused_kernel_notalignedILb1ELb1ELb0EfNS_16CTDBiasDActParamI13__nv_bfloat16S3_S3_fEELi2ELi2ENS_5EmptyEXadL_ZNS_5dsiluIffEET_T0_RKS5_EEEEvT3_mmm
        .type           _ZN18transformer_engine6detail38cast_transpose_fused_kernel_notalignedILb1ELb1ELb0EfNS_16CTDBiasDActParamI13__nv_bfloat16S3_S3_fEELi2ELi2ENS_5EmptyEXadL_ZNS_5dsiluIffEET_T0_RKS5_EEEEvT3_mmm,@function
        .size           _ZN18transformer_engine6detail38cast_transpose_fused_kernel_notalignedILb1ELb1ELb0EfNS_16CTDBiasDActParamI13__nv_bfloat16S3_S3_fEELi2ELi2ENS_5EmptyEXadL_ZNS_5dsiluIffEET_T0_RKS5_EEEEvT3_mmm,(.L_x_29696 - _ZN18transformer_engine6detail38cast_transpose_fused_kernel_notalignedILb1ELb1ELb0EfNS_16CTDBiasDActParamI13__nv_bfloat16S3_S3_fEELi2ELi2ENS_5EmptyEXadL_ZNS_5dsiluIffEET_T0_RKS5_EEEEvT3_mmm)
        .other          _ZN18transformer_engine6detail38cast_transpose_fused_kernel_notalignedILb1ELb1ELb0EfNS_16CTDBiasDActParamI13__nv_bfloat16S3_S3_fEELi2ELi2ENS_5EmptyEXadL_ZNS_5dsiluIffEET_T0_RKS5_EEEEvT3_mmm,@"STO_CUDA_ENTRY STV_DEFAULT"
_ZN18transformer_engine6detail38cast_transpose_fused_kernel_notalignedILb1ELb1ELb0EfNS_16CTDBiasDActParamI13__nv_bfloat16S3_S3_fEELi2ELi2ENS_5EmptyEXadL_ZNS_5dsiluIffEET_T0_RKS5_EEEEvT3_mmm:
.text._ZN18transformer_engine6detail38cast_transpose_fused_kernel_notalignedILb1ELb1ELb0EfNS_16CTDBiasDActParamI13__nv_bfloat16S3_S3_fEELi2ELi2ENS_5EmptyEXadL_ZNS_5dsiluIffEET_T0_RKS5_EEEEvT3_mmm:
        /* <DEDUP_REMOVED lines=44> */
.L_x_11982:
[----:B------:R-:W-:-:S07]  /*02c0*/  MOV R4, 0x2e0 ;  /* 0x000002e000047802 */ /* 0x000fce0000000f00 */
[----:B------:R-:W-:Y:S05]  /*02d0*/  CALL.REL.NOINC `($__internal_394_$__cuda_sm20_div_u64) ;  /* 0x0000004800fc7944 */ /* 0x000fea0003c00000 */
        /* <DEDUP_REMOVED lines=11> */
.L_x_11983:
[----:B------:R-:W0:Y:S01]  /*0390*/  LDCU.64 UR16, c[0x0][0x3d0] ;  /* 0x00007a00ff1077ac */ /* 0x000e220008000a00 */
[C---:B------:R-:W-:Y:S01]  /*03a0*/  IMAD.SHL.U32 R18, R16.reuse, 0x4, RZ ;  /* 0x0000000410127824 */ /* 0x040fe200078e00ff */
        /* <DEDUP_REMOVED lines=37> */
[----:B------:R-:W-:Y:S02]  /*0600*/  ULEA.HI.X UR15, UR12, UR24, UR25, 0x6, UP0 ;  /* 0x000000180c0f7291 */ /* 0x000fe400080f3419 */
[----:B--2---:R-:W-:Y:S02]  /*0610*/  UIADD3 UR31, UP0, UPT, UR23, UR10, URZ ;  /* 0x0000000a171f7290 */ /* 0x004fe4000ff1e0ff */
[----:B------:R-:W-:Y:S01]  /*0620*/  USHF.L.U64.HI UR24, UR14, 0x1, UR15 ;  /* 0x000000010e187899 */ /* 0x000fe2000801020f */
[C---:B------:R-:W-:Y:S01]  /*0630*/  @P0 IMAD.SHL.U32 R6, R9.reuse, 0x4, RZ ;  /* 0x0000000409060824 */ /* 0x040fe200078e00ff */
[----:B------:R-:W-:Y:S01]  /*0640*/  @P0 SHF.L.U64.HI R14, R9, 0x2, R8 ;  /* 0x00000002090e0819 */ /* 0x000fe20000010208 */
[----:B------:R-:W0:Y:S01]  /*0650*/  LDCU.64 UR28, c[0x0][0x358] ;  /* 0x00006b00ff1c77ac */ /* 0x000e220008000a00 */
[----:B------:R-:W-:-:S02]  /*0660*/  VIADD R15, R18, 0x1 ;  /* 0x00000001120f7836 */ /* 0x000fc40000000000 */
[----:B------:R-:W-:Y:S01]  /*0670*/  @P0 IADD3 R4, P1, PT, R6, UR31, RZ ;  /* 0x0000001f06040c10 */ /* 0x000fe2000ff3e0ff */
[----:B------:R-:W-:Y:S01]  /*0680*/  UIADD3.X UR32, UPT, UPT, UR24, UR11, URZ, UP0, !UPT ;  /* 0x0000000b18207290 */ /* 0x000fe200087fe4ff */
[----:B------:R-:W-:Y:S01]  /*0690*/  LOP3.LUT R3, R3, 0x1f, RZ, 0xc0, !PT ;  /* 0x0000001f03037812 */ /* 0x000fe200078ec0ff */
[----:B------:R-:W-:Y:S01]  /*06a0*/  IMAD.U32 R7, RZ, RZ, UR35 ;  /* 0x00000023ff077e24 */ /* 0x000fe2000f8e00ff */
[----:B------:R-:W1:Y:S03]  /*06b0*/  LDCU.64 UR10, c[0x0][0x3a0] ;  /* 0x00007400ff0a77ac */ /* 0x000e660008000a00 */
[----:B------:R-:W-:Y:S02]  /*06c0*/  @P0 IADD3.X R5, PT, PT, R14, UR32, RZ, P1, !PT ;  /* 0x000000200e050c10 */ /* 0x000fe40008ffe4ff */
[----:B------:R-:W-:Y:S02]  /*06d0*/  ISETP.GE.U32.AND P1, PT, R15, UR18, PT ;  /* 0x000000120f007c0c */ /* 0x000fe4000bf26070 */
[----:B------:R-:W-:-:S02]  /*06e0*/  IADD3 R38, P3, PT, R3, R46, RZ ;  /* 0x0000002e03267210 */ /* 0x000fc40007f7e0ff */
[----:B------:R-:W-:Y:S01]  /*06f0*/  ISETP.LT.U32.AND P1, PT, R3, UR19, !P1 ;  /* 0x0000001303007c0c */ /* 0x000fe2000cf21070 */
[----:B------:R-:W-:Y:S01]  /*0700*/  UIADD3 UR27, UP0, UPT, UR23, UR8, URZ ;  /* 0x00000008171b7290 */ /* 0x000fe2000ff1e0ff */
[----:B0-----:R0:W2:Y:S01]  /*0710*/  @P0 LDG.E R0, desc[UR28][R4.64] ;  /* 0x0000001c04000981 */ /* 0x0010a2000c1e1900 */
[----:B------:R-:W-:Y:S01]  /*0720*/  IMAD.X R39, RZ, RZ, R23, P3 ;  /* 0x000000ffff277224 */ /* 0x000fe200018e0617 */
[----:B------:R-:W-:Y:S01]  /*0730*/  @P0 IADD3 R13, P3, PT, R9, UR35, RZ ;  /* 0x00000023090d0c10 */ /* 0x000fe2000ff7e0ff */
[----:B------:R-:W-:Y:S01]  /*0740*/  UIADD3.X UR30, UPT, UPT, UR24, UR9, URZ, UP0, !UPT ;  /* 0x00000009181e7290 */ /* 0x000fe200087fe4ff */
[----:B------:R-:W-:Y:S01]  /*0750*/  @!P0 MOV R26, RZ ;  /* 0x000000ff001a8202 */ /* 0x000fe20000000f00 */
[----:B------:R-:W-:Y:S01]  /*0760*/  ULOP3.LUT UR13, UR20, 0xfffffffe, URZ, 0xc0, !UPT ;  /* 0xfffffffe140d7892 */ /* 0x000fe2000f8ec0ff */
[----:B------:R-:W-:Y:S02]  /*0770*/  @P0 IADD3.X R10, PT, PT, R8, UR36, RZ, P3, !PT ;  /* 0x00000024080a0c10 */ /* 0x000fe40009ffe4ff */
[----:B------:R-:W-:-:S02]  /*0780*/  @P0 IADD3 R6, P3, PT, R6, UR27, RZ ;  /* 0x0000001b06060c10 */ /* 0x000fc4000ff7e0ff */
[----:B-1----:R-:W-:Y:S01]  /*0790*/  ISETP.NE.U32.AND P2, PT, RZ, UR10, PT ;  /* 0x0000000aff007c0c */ /* 0x002fe2000bf45070 */
[----:B0-----:R-:W-:Y:S01]  /*07a0*/  @P1 IMAD.WIDE.U32 R4, R7, 0x3, R38 ;  /* 0x0000000307041825 */ /* 0x001fe200078e0026 */
[----:B------:R-:W-:Y:S01]  /*07b0*/  @P0 IADD3.X R7, PT, PT, R14, UR30, RZ, P3, !PT ;  /* 0x0000001e0e070c10 */ /* 0x000fe20009ffe4ff */
[----:B------:R-:W-:Y:S01]  /*07c0*/  VOTEU.ANY UP1, P1 ;  /* 0x0000000000ff7886 */ /* 0x000fe20000820100 */
[----:B------:R-:W-:Y:S01]  /*07d0*/  ISETP.NE.AND.EX P2, PT, RZ, UR11, PT, P2 ;  /* 0x0000000bff007c0c */ /* 0x000fe2000bf45320 */
[----:B------:R-:W-:Y:S01]  /*07e0*/  @P1 IMAD.SHL.U32 R32, R4, 0x4, RZ ;  /* 0x0000000404201824 */ /* 0x000fe200078e00ff */
[----:B------:R-:W-:Y:S01]  /*07f0*/  @P1 IADD3 R30, P4, PT, R38, UR13, RZ ;  /* 0x0000000d261e1c10 */ /* 0x000fe2000ff9e0ff */
[----:B------:R-:W3:Y:S01]  /*0800*/  @P0 LDG.E R6, desc[UR28][R6.64] ;  /* 0x0000001c06060981 */ /* 0x000ee2000c1e1900 */
[----:B------:R-:W-:Y:S01]  /*0810*/  @UP1 UIMAD UR7, UR36, 0x3, URZ ;  /* 0x00000003240718a4 */ /* 0x000fe2000f8e02ff */
[C---:B------:R-:W-:Y:S01]  /*0820*/  @P0 SHF.L.U64.HI R10, R13.reuse, 0x2, R10 ;  /* 0x000000020d0a0819 */ /* 0x040fe2000001020a */
[----:B------:R-:W-:-:S02]  /*0830*/  @P0 IMAD.SHL.U32 R13, R13, 0x4, RZ ;  /* 0x000000040d0d0824 */ /* 0x000fc400078e00ff */
[----:B------:R-:W-:Y:S01]  /*0840*/  IMAD.MOV.U32 R27, RZ, RZ, 0x437c0000 ;  /* 0x437c0000ff1b7424 */ /* 0x000fe200078e00ff */
[----:B------:R-:W-:Y:S01]  /*0850*/  UIMAD UR6, UR6, UR16, URZ ;  /* 0x00000010060672a4 */ /* 0x000fe2000f8e02ff */
[----:B------:R-:W-:Y:S01]  /*0860*/  @P1 IADD3 R5, PT, PT, R5, UR7, RZ ;  /* 0x0000000705051c10 */ /* 0x000fe2000fffe0ff */
[----:B------:R-:W-:Y:S01]  /*0870*/  @!P1 IMAD.MOV.U32 R36, RZ, RZ, RZ ;  /* 0x000000ffff249224 */ /* 0x000fe200078e00ff */
[----:B------:R-:W0:Y:S01]  /*0880*/  LDCU.128 UR8, c[0x0][0x390] ;  /* 0x00007200ff0877ac */ /* 0x000e220008000c00 */
[----:B------:R-:W1:Y:S01]  /*0890*/  @P2 LDC.64 R34, c[0x0][0x3a0] ;  /* 0x0000e800ff222b82 */ /* 0x000e620000000a00 */
[----:B------:R-:W-:Y:S02]  /*08a0*/  @P1 SHF.L.U64.HI R2, R4, 0x2, R5 ;  /* 0x0000000204021819 */ /* 0x000fe40000010205 */
[----:B------:R-:W-:Y:S02]  /*08b0*/  @P1 IADD3.X R5, PT, PT, R39, UR21, RZ, P4, !PT ;  /* 0x0000001527051c10 */ /* 0x000fe4000a7fe4ff */
[----:B------:R-:W-:-:S02]  /*08c0*/  @P0 IADD3 R4, P3, PT, R13, UR27, RZ ;  /* 0x0000001b0d040c10 */ /* 0x000fc4000ff7e0ff */
[C---:B------:R-:W-:Y:S01]  /*08d0*/  @P1 SHF.L.U64.HI R12, R30.reuse, 0x2, R5 ;  /* 0x000000021e0c1819 */ /* 0x040fe20000010205 */
[----:B------:R-:W-:Y:S01]  /*08e0*/  @P1 IMAD.SHL.U32 R30, R30, 0x4, RZ ;  /* 0x000000041e1e1824 */ /* 0x000fe200078e00ff */
[----:B------:R-:W-:-:S04]  /*08f0*/  @P0 IADD3.X R5, PT, PT, R10, UR30, RZ, P3, !PT ;  /* 0x0000001e0a050c10 */ /* 0x000fc80009ffe4ff */
[C---:B------:R-:W-:Y:S01]  /*0900*/  @P1 IADD3 R24, P4, PT, R30.reuse, UR27, RZ ;  /* 0x0000001b1e181c10 */ /* 0x040fe2000ff9e0ff */
[----:B------:R4:W5:Y:S01]  /*0910*/  @P0 LDG.E R26, desc[UR28][R4.64] ;  /* 0x0000001c041a0981 */ /* 0x000962000c1e1900 */
[----:B------:R-:W-:Y:S02]  /*0920*/  @P1 IADD3 R30, P5, PT, R30, UR31, RZ ;  /* 0x0000001f1e1e1c10 */ /* 0x000fe4000ffbe0ff */
[C---:B------:R-:W-:Y:S02]  /*0930*/  @P1 IADD3.X R25, PT, PT, R12.reuse, UR30, RZ, P4, !PT ;  /* 0x0000001e0c191c10 */ /* 0x040fe4000a7fe4ff */
[----:B------:R-:W-:Y:S02]  /*0940*/  @P1 IADD3.X R31, PT, PT, R12, UR32, RZ, P5, !PT ;  /* 0x000000200c1f1c10 */ /* 0x000fe4000affe4ff */
[C---:B------:R-:W-:Y:S02]  /*0950*/  @P1 IADD3 R28, P4, PT, R32.reuse, UR27, RZ ;  /* 0x0000001b201c1c10 */ /* 0x040fe4000ff9e0ff */
[----:B------:R-:W-:Y:S01]  /*0960*/  @P0 IADD3 R12, P3, PT, R13, UR31, RZ ;  /* 0x0000001f0d0c0c10 */ /* 0x000fe2000ff7e0ff */
[----:B----4-:R-:W-:Y:S01]  /*0970*/  @!P1 IMAD.MOV.U32 R4, RZ, RZ, RZ ;  /* 0x000000ffff049224 */ /* 0x010fe200078e00ff */
[----:B------:R-:W-:Y:S01]  /*0980*/  @P1 IADD3 R32, P5, PT, R32, UR31, RZ ;  /* 0x0000001f20201c10 */ /* 0x000fe2000ffbe0ff */
[----:B------:R-:W4:Y:S01]  /*0990*/  @P1 LDG.E R25, desc[UR28][R24.64] ;  /* 0x0000001c18191981 */ /* 0x000f22000c1e1900 */
[----:B------:R-:W-:-:S02]  /*09a0*/  @P0 IADD3.X R13, PT, PT, R10, UR32, RZ, P3, !PT ;  /* 0x000000200a0d0c10 */ /* 0x000fc40009ffe4ff */
[C---:B------:R-:W-:Y:S01]  /*09b0*/  @P1 IADD3.X R29, PT, PT, R2.reuse, UR30, RZ, P4, !PT ;  /* 0x0000001e021d1c10 */ /* 0x040fe2000a7fe4ff */
[----:B------:R-:W4:Y:S01]  /*09c0*/  @P1 LDG.E R31, desc[UR28][R30.64] ;  /* 0x0000001c1e1f1981 */ /* 0x000f22000c1e1900 */
[----:B------:R-:W-:-:S03]  /*09d0*/  @P1 IADD3.X R33, PT, PT, R2, UR32, RZ, P5, !PT ;  /* 0x0000002002211c10 */ /* 0x000fc6000affe4ff */
[----:B-1----:R-:W3:Y:S04]  /*09e0*/  @P2 LDG.E R34, desc[UR28][R34.64] ;  /* 0x0000001c22222981 */ /* 0x002ee8000c1e1900 */
[----:B------:R-:W4:Y:S04]  /*09f0*/  @P1 LDG.E R36, desc[UR28][R28.64] ;  /* 0x0000001c1c241981 */ /* 0x000f28000c1e1900 */
[----:B------:R-:W4:Y:S01]  /*0a00*/  @P1 LDG.E R4, desc[UR28][R32.64] ;  /* 0x0000001c20041981 */ /* 0x000f22000c1e1900 */
[----:B------:R-:W-:Y:S01]  /*0a10*/  HFMA2 R2, -RZ, RZ, 0.96630859375, -0.0022525787353515625 ;  /* 0x3bbb989dff027431 */ /* 0x000fe200000001ff */
[----:B------:R-:W-:-:S06]  /*0a20*/  @!P0 CS2R R6, SRZ ;  /* 0x0000000000068805 */ /* 0x000fcc000001ff00 */
[----:B------:R1:W4:Y:S01]  /*0a30*/  @P0 LDG.E R7, desc[UR28][R12.64] ;  /* 0x0000001c0c070981 */ /* 0x000322000c1e1900 */
[----:B------:R-:W-:-:S04]  /*0a40*/  @!P0 IMAD.MOV.U32 R0, RZ, RZ, RZ ;  /* 0x000000ffff008224 */ /* 0x000fc800078e00ff */
[----:B--2---:R-:W-:-:S04]  /*0a50*/  IMAD.U32 R5, R0, 0x10000, RZ ;  /* 0x0001000000057824 */ /* 0x004fc800078e00ff */
[----:B------:R-:W-:-:S04]  /*0a60*/  FFMA.SAT R2, R5, -R2, 0.5 ;  /* 0x3f00000005027423 */ /* 0x000fc80000002802 */
[----:B------:R-:W-:-:S04]  /*0a70*/  FFMA.RM R2, R2, R27, 12582913 ;  /* 0x4b40000102027423 */ /* 0x000fc8000000401b */
[----:B------:R-:W-:-:S04]  /*0a80*/  FADD R10, R2, -12583039 ;  /* 0xcb40007f020a7421 */ /* 0x000fc80000000000 */
[----:B------:R-:W-:-:S04]  /*0a90*/  FFMA R10, R5, -1.4426950216293334961, -R10 ;  /* 0xbfb8aa3b050a7823 */ /* 0x000fc8000000080a */
[----:B------:R-:W-:-:S04]  /*0aa0*/  FFMA R10, R5, -1.925963033500011079e-08, R10 ;  /* 0xb2a57060050a7823 */ /* 0x000fc8000000000a */
[----:B-1----:R-:W1:Y:S01]  /*0ab0*/  MUFU.EX2 R13, R10 ;  /* 0x0000000a000d7308 */ /* 0x002e620000000800 */
[----:B------:R-:W-:Y:S01]  /*0ac0*/  IMAD.SHL.U32 R2, R2, 0x800000, RZ ;  /* 0x0080000002027824 */ /* 0x000fe200078e00ff */
[----:B------:R-:W-:Y:S01]  /*0ad0*/  UIMAD UR17, UR26, UR17, UR6 ;  /* 0x000000111a1172a4 */ /* 0x000fe2000f8e0206 */
[----:B------:R-:W2:Y:S01]  /*0ae0*/  LDCU.64 UR6, c[0x0][0x3b8] ;  /* 0x00007700ff0677ac */ /* 0x000ea20008000a00 */
[----:B------:R-:W-:Y:S01]  /*0af0*/  UIMAD.WIDE.U32 UR20, UR26, UR16, URZ ;  /* 0x000000101a1472a5 */ /* 0x000fe2000f8e00ff */
[----:B-1----:R-:W-:-:S05]  /*0b00*/  FFMA R20, R2, R13, 1 ;  /* 0x3f80000002147423 */ /* 0x002fca000000000d */
[----:B------:R-:W-:Y:S01]  /*0b10*/  IADD3 R2, PT, PT, R20, 0x1800000, RZ ;  /* 0x0180000014027810 */ /* 0x000fe20007ffe0ff */
[----:B------:R-:W-:-:S03]  /*0b20*/  USHF.L.U32 UR16, UR20, 0x6, URZ ;  /* 0x0000000614107899 */ /* 0x000fc600080006ff */
[----:B------:R-:W-:Y:S01]  /*0b30*/  LOP3.LUT R2, R2, 0x7f800000, RZ, 0xc0, !PT ;  /* 0x7f80000002027812 */ /* 0x000fe200078ec0ff */
[----:B------:R-:W-:-:S03]  /*0b40*/  UIADD3 UR17, UPT, UPT, UR21, UR17, URZ ;  /* 0x0000001115117290 */ /* 0x000fc6000fffe0ff */
[----:B------:R-:W-:Y:S01]  /*0b50*/  ISETP.GT.U32.AND P3, PT, R2, 0x1ffffff, PT ;  /* 0x01ffffff0200780c */ /* 0x000fe20003f64070 */
[----:B------:R-:W-:Y:S02]  /*0b60*/  ULEA UR16, UP0, UR4, UR16, 0x6 ;  /* 0x0000001004107291 */ /* 0x000fe4000f8030ff */
[----:B------:R-:W-:Y:S02]  /*0b70*/  USHF.L.U64.HI UR20, UR20, 0x6, UR17 ;  /* 0x0000000614147899 */ /* 0x000fe40008010211 */
[----:B------:R-:W-:Y:S02]  /*0b80*/  UIMAD UR25, UR25, -0x3f, URZ ;  /* 0xffffffc1191978a4 */ /* 0x000fe4000f8e02ff */
[----:B------:R-:W-:Y:S02]  /*0b90*/  UIMAD.WIDE.U32 UR14, UR12, -0x3f, UR14 ;  /* 0xffffffc10c0e78a5 */ /* 0x000fe4000f8e000e */
[----:B------:R-:W-:Y:S02]  /*0ba0*/  ULEA.HI.X UR4, UR4, UR20, UR5, 0x6, UP0 ;  /* 0x0000001404047291 */ /* 0x000fe400080f3405 */
[----:B0-----:R-:W-:-:S02]  /*0bb0*/  UIADD3 UR8, UP1, UPT, UR23, UR8, URZ ;  /* 0x0000000817087290 */ /* 0x001fc4000ff3e0ff */
[----:B------:R-:W-:Y:S02]  /*0bc0*/  ULEA UR10, UP2, UR16, UR10, 0x1 ;  /* 0x0000000a100a7291 */ /* 0x000fe4000f8408ff */
[----:B------:R-:W-:Y:S02]  /*0bd0*/  UIADD3 UR12, UPT, UPT, UR15, -UR12, UR25 ;  /* 0x8000000c0f0c7290 */ /* 0x000fe4000fffe019 */
[----:B--2---:R-:W-:Y:S01]  /*0be0*/  ULEA UR6, UP0, UR14, UR6, 0x2 ;  /* 0x000000060e067291 */ /* 0x004fe2000f8010ff */
[----:B------:R-:W-:Y:S01]  /*0bf0*/  @!P1 IMAD.MOV.U32 R25, RZ, RZ, RZ ;  /* 0x000000ffff199224 */ /* 0x000fe200078e00ff */
[----:B------:R-:W-:Y:S01]  /*0c00*/  UMOV UR5, 0x3f800000 ;  /* 0x3f80000000057882 */ /* 0x000fe20000000000 */
[----:B------:R-:W-:Y:S01]  /*0c10*/  @!P1 IMAD.MOV.U32 R31, RZ, RZ, RZ ;  /* 0x000000ffff1f9224 */ /* 0x000fe200078e00ff */
[----:B------:R-:W-:Y:S01]  /*0c20*/  UIADD3.X UR9, UPT, UPT, UR24, UR9, URZ, UP1, !UPT ;  /* 0x0000000918097290 */ /* 0x000fe20008ffe4ff */
[----:B---3--:R-:W-:Y:S01]  /*0c30*/  @P2 R2UR UR5, R34 ;  /* 0x00000000220522ca */ /* 0x008fe200000e0000 */
[----:B------:R-:W-:Y:S01]  /*0c40*/  ULEA.HI.X UR11, UR16, UR11, UR4, 0x1, UP2 ;  /* 0x0000000b100b7291 */ /* 0x000fe200090f0c04 */
[----:B------:R-:W-:Y:S01]  /*0c50*/  BSSY.RECONVERGENT B1, `(.L_x_11984) ;  /* 0x0000014000017945 */ /* 0x000fe20003800200 */
[----:B------:R-:W-:Y:S01]  /*0c60*/  ULEA.HI.X UR7, UR14, UR7, UR12, 0x2, UP0 ;  /* 0x000000070e077291 */ /* 0x000fe200080f140c */
[C---:B------:R-:W-:Y:S01]  /*0c70*/  PRMT R14, R6.reuse, 0x7632, R14 ;  /* 0x00007632060e7816 */ /* 0x040fe2000000000e */
[----:B------:R-:W-:Y:S01]  /*0c80*/  IMAD.U32 R6, R6, 0x10000, RZ ;  /* 0x0001000006067824 */ /* 0x000fe200078e00ff */
[----:B------:R-:W-:-:S02]  /*0c90*/  PRMT R13, R0, 0x7632, R13 ;  /* 0x00007632000d7816 */ /* 0x000fc4000000000d */
[----:B-----5:R-:W-:Y:S02]  /*0ca0*/  PRMT R12, R26, 0x7632, R12 ;  /* 0x000076321a0c7816 */ /* 0x020fe4000000000c */
[----:B----4-:R-:W-:Y:S02]  /*0cb0*/  PRMT R37, R25, 0x7632, R37 ;  /* 0x0000763219257816 */ /* 0x010fe40000000025 */
[----:B------:R-:W-:Y:S02]  /*0cc0*/  PRMT R28, R31, 0x7632, R28 ;  /* 0x000076321f1c7816 */ /* 0x000fe4000000001c */
[----:B------:R-:W-:Y:S02]  /*0cd0*/  PRMT R24, R36, 0x7632, R24 ;  /* 0x0000763224187816 */ /* 0x000fe40000000018 */
[----:B------:R-:W-:Y:S02]  /*0ce0*/  PRMT R2, R4, 0x7632, R2 ;  /* 0x0000763204027816 */ /* 0x000fe40000000002 */
[----:B------:R-:W-:Y:S01]  /*0cf0*/  PRMT R10, R7, 0x7632, R10 ;  /* 0x00007632070a7816 */ /* 0x000fe2000000000a */
[----:B------:R-:W-:Y:S06]  /*0d00*/  @P3 BRA `(.L_x_11985) ;  /* 0x0000000000103947 */ /* 0x000fec0003800000 */
[----:B------:R-:W-:Y:S02]  /*0d10*/  MOV R0, R20 ;  /* 0x0000001400007202 */ /* 0x000fe40000000f00 */
[----:B------:R-:W-:-:S07]  /*0d20*/  MOV R20, 0xd40 ;  /* 0x00000d4000147802 */ /* 0x000fce0000000f00 */
[----:B------:R-:W-:Y:S05]  /*0d30*/  CALL.REL.NOINC `($__internal_395_$__cuda_sm20_rcp_rn_f32_slowpath) ;  /* 0x0000004400847944 */ /* 0x000fea0003c00000 */
[----:B------:R-:W-:Y:S05]  /*0d40*/  BRA `(.L_x_11986) ;  /* 0x0000000000107947 */ /* 0x000fea0003800000 */
.L_x_11985:
[----:B------:R-:W0:Y:S02]  /*0d50*/  MUFU.RCP R49, R20 ;  /* 0x0000001400317308 */ /* 0x000e240000001000 */
[----:B0-----:R-:W-:-:S04]  /*0d60*/  FFMA R0, R20, R49, -1 ;  /* 0xbf80000014007423 */ /* 0x001fc80000000031 */
[----:B------:R-:W-:-:S04]  /*0d70*/  FADD.FTZ R0, -R0, -RZ ;  /* 0x800000ff00007221 */ /* 0x000fc80000010100 */
[----:B------:R-:W-:-:S07]  /*0d80*/  FFMA R49, R49, R0, R49 ;  /* 0x0000000031317223 */ /* 0x000fce0000000031 */
.L_x_11986:
[----:B------:R-:W-:Y:S05]  /*0d90*/  BSYNC.RECONVERGENT B1 ;  /* 0x0000000000017941 */ /* 0x000fea0003800200 */
.L_x_11984:
        /* <DEDUP_REMOVED lines=23> */
[----:B------:R-:W-:Y:S05]  /*0f10*/  CALL.REL.NOINC `($__internal_395_$__cuda_sm20_rcp_rn_f32_slowpath) ;  /* 0x00000044000c7944 */ /* 0x000fea0003c00000 */
[----:B------:R-:W-:Y:S05]  /*0f20*/  BRA `(.L_x_11989) ;  /* 0x0000000000107947 */ /* 0x000fea0003800000 */
.L_x_11988:
[----:B------:R-:W0:Y:S02]  /*0f30*/  MUFU.RCP R49, R30 ;  /* 0x0000001e00317308 */ /* 0x000e240000001000 */
[----:B0-----:R-:W-:-:S04]  /*0f40*/  FFMA R0, R30, R49, -1 ;  /* 0xbf8000001e007423 */ /* 0x001fc80000000031 */
[----:B------:R-:W-:-:S04]  /*0f50*/  FADD.FTZ R0, -R0, -RZ ;  /* 0x800000ff00007221 */ /* 0x000fc80000010100 */
[----:B------:R-:W-:-:S07]  /*0f60*/  FFMA R49, R49, R0, R49 ;  /* 0x0000000031317223 */ /* 0x000fce0000000031 */
.L_x_11989:
[----:B------:R-:W-:Y:S05]  /*0f70*/  BSYNC.RECONVERGENT B1 ;  /* 0x0000000000017941 */ /* 0x000fea0003800200 */
.L_x_11987:
        /* <DEDUP_REMOVED lines=23> */
[----:B------:R-:W-:Y:S05]  /*10f0*/  CALL.REL.NOINC `($__internal_395_$__cuda_sm20_rcp_rn_f32_slowpath) ;  /* 0x0000004000947944 */ /* 0x000fea0003c00000 */
[----:B------:R-:W-:Y:S05]  /*1100*/  BRA `(.L_x_11992) ;  /* 0x0000000000107947 */ /* 0x000fea0003800000 */
.L_x_11991:
[----:B------:R-:W0:Y:S02]  /*1110*/  MUFU.RCP R49, R22 ;  /* 0x0000001600317308 */ /* 0x000e240000001000 */
[----:B0-----:R-:W-:-:S04]  /*1120*/  FFMA R0, R22, R49, -1 ;  /* 0xbf80000016007423 */ /* 0x001fc80000000031 */
[----:B------:R-:W-:-:S04]  /*1130*/  FADD.FTZ R0, -R0, -RZ ;  /* 0x800000ff00007221 */ /* 0x000fc80000010100 */
[----:B------:R-:W-:-:S07]  /*1140*/  FFMA R49, R49, R0, R49 ;  /* 0x0000000031317223 */ /* 0x000fce0000000031 */
.L_x_11992:
[----:B------:R-:W-:Y:S05]  /*1150*/  BSYNC.RECONVERGENT B1 ;  /* 0x0000000000017941 */ /* 0x000fea0003800200 */
.L_x_11990:
        /* <DEDUP_REMOVED lines=23> */
[----:B------:R-:W-:Y:S05]  /*12d0*/  CALL.REL.NOINC `($__internal_395_$__cuda_sm20_rcp_rn_f32_slowpath) ;  /* 0x00000040001c7944 */ /* 0x000fea0003c00000 */
[----:B------:R-:W-:Y:S05]  /*12e0*/  BRA `(.L_x_11995) ;  /* 0x0000000000107947 */ /* 0x000fea0003800000 */
.L_x_11994:
[----:B------:R-:W0:Y:S02]  /*12f0*/  MUFU.RCP R49, R20 ;  /* 0x0000001400317308 */ /* 0x000e240000001000 */
[----:B0-----:R-:W-:-:S04]  /*1300*/  FFMA R0, R20, R49, -1 ;  /* 0xbf80000014007423 */ /* 0x001fc80000000031 */
[----:B------:R-:W-:-:S04]  /*1310*/  FADD.FTZ R0, -R0, -RZ ;  /* 0x800000ff00007221 */ /* 0x000fc80000010100 */
[----:B------:R-:W-:-:S07]  /*1320*/  FFMA R49, R49, R0, R49 ;  /* 0x0000000031317223 */ /* 0x000fce0000000031 */
.L_x_11995:
[----:B------:R-:W-:Y:S05]  /*1330*/  BSYNC.RECONVERGENT B1 ;  /* 0x0000000000017941 */ /* 0x000fea0003800200 */
.L_x_11993:
[C---:B------:R-:W-:Y:S01]  /*1340*/  ISETP.GE.U32.AND P0, PT, R18.reuse, UR18, PT ;  /* 0x0000001212007c0c */ /* 0x040fe2000bf06070 */
[----:B------:R-:W0:Y:S01]  /*1350*/  LDCU UR4, c[0x0][0x3cc] ;  /* 0x00007980ff0477ac */ /* 0x000e220008000800 */
[----:B------:R-:W-:Y:S02]  /*1360*/  VIADD R13, R17, 0x1e ;  /* 0x0000001e110d7836 */ /* 0x000fe40000000000 */
[----:B------:R-:W-:Y:S01]  /*1370*/  FADD R0, -R49, 1 ;  /* 0x3f80000031007421 */ /* 0x000fe20000000100 */
[----:B------:R-:W-:Y:S01]  /*1380*/  ISETP.GE.U32.OR P0, PT, R11, UR19, P0 ;  /* 0x000000130b007c0c */ /* 0x000fe20008706470 */
[----:B------:R-:W-:Y:S01]  /*1390*/  VIADD R14, R18, 0x2 ;  /* 0x00000002120e7836 */ /* 0x000fe20000000000 */
[----:B------:R-:W-:Y:S01]  /*13a0*/  IADD3 R46, P2, PT, R46, UR13, RZ ;  /* 0x0000000d2e2e7c10 */ /* 0x000fe2000ff5e0ff */
[----:B------:R-:W-:Y:S01]  /*13b0*/  FMUL R0, R0, R49 ;  /* 0x0000003100007220 */ /* 0x000fe20000400000 */
[----:B------:R-:W-:Y:S01]  /*13c0*/  LOP3.LUT R13, R13, 0x1f, RZ, 0xc0, !PT ;  /* 0x0000001f0d0d7812 */ /* 0x000fe200078ec0ff */
[----:B------:R-:W-:Y:S01]  /*13d0*/  FMUL R12, R6, UR5 ;  /* 0x00000005060c7c20 */ /* 0x000fe20008400000 */
[----:B------:R-:W-:Y:S01]  /*13e0*/  ISETP.GE.U32.AND P1, PT, R14, UR18, PT ;  /* 0x000000120e007c0c */ /* 0x000fe2000bf26070 */
[----:B------:R-:W-:Y:S01]  /*13f0*/  FFMA R0, R10, R0, R49 ;  /* 0x000000000a007223 */ /* 0x000fe20000000031 */
[C---:B------:R-:W-:Y:S01]  /*1400*/  IADD3 R34, P4, PT, R13.reuse, R46, RZ ;  /* 0x0000002e0d227210 */ /* 0x040fe20007f9e0ff */
[----:B------:R-:W-:Y:S01]  /*1410*/  IMAD.U32 R43, RZ, RZ, UR35 ;  /* 0x00000023ff2b7e24 */ /* 0x000fe2000f8e00ff */
[----:B------:R-:W-:Y:S01]  /*1420*/  ISETP.LT.U32.AND P1, PT, R13, UR19, !P1 ;  /* 0x000000130d007c0c */ /* 0x000fe2000cf21070 */
[----:B------:R-:W-:Y:S01]  /*1430*/  FMUL R7, R7, R0 ;  /* 0x0000000007077220 */ /* 0x000fe20000400000 */
[----:B------:R-:W-:Y:S01]  /*1440*/  FMUL R0, R5, UR5 ;  /* 0x0000000505007c20 */ /* 0x000fe20008400000 */
[----:B------:R-:W-:-:S02]  /*1450*/  @!P0 IADD3 R10, P3, PT, R9, UR35, RZ ;  /* 0x00000023090a8c10 */ /* 0x000fc4000ff7e0ff */
[----:B0-----:R-:W-:Y:S01]  /*1460*/  IADD3.X R23, PT, PT, R23, UR4, RZ, P2, !PT ;  /* 0x0000000417177c10 */ /* 0x001fe200097fe4ff */
[----:B------:R-:W-:Y:S01]  /*1470*/  FMUL R20, R7, UR5 ;  /* 0x0000000507147c20 */ /* 0x000fe20008400000 */
[----:B------:R-:W-:Y:S02]  /*1480*/  @!P0 IADD3.X R11, PT, PT, R8, UR36, RZ, P3, !PT ;  /* 0x00000024080b8c10 */ /* 0x000fe40009ffe4ff */
[C---:B------:R-:W-:Y:S02]  /*1490*/  @!P0 LEA R40, P2, R9.reuse, UR8, 0x2 ;  /* 0x0000000809288c11 */ /* 0x040fe4000f8410ff */
[C---:B------:R-:W-:Y:S02]  /*14a0*/  @!P0 LEA R48, P3, R10.reuse, UR8, 0x2 ;  /* 0x000000080a308c11 */ /* 0x040fe4000f8610ff */
[----:B------:R-:W-:Y:S01]  /*14b0*/  @!P0 LEA.HI.X R41, R9, UR9, R8, 0x2, P2 ;  /* 0x0000000909298c11 */ /* 0x000fe200090f1408 */
[----:B------:R-:W-:Y:S01]  /*14c0*/  VOTEU.ANY UP0, P1 ;  /* 0x0000000000ff7886 */ /* 0x000fe20000800100 */
[----:B------:R-:W-:Y:S01]  /*14d0*/  @!P0 LEA.HI.X R49, R10, UR9, R11, 0x2, P3 ;  /* 0x000000090a318c11 */ /* 0x000fe200098f140b */
[----:B------:R-:W-:Y:S01]  /*14e0*/  FMUL R11, R26, UR5 ;  /* 0x000000051a0b7c20 */ /* 0x000fe20008400000 */
[----:B------:R-:W-:-:S02]  /*14f0*/  IADD3.X R35, PT, PT, RZ, R23, RZ, P4, !PT ;  /* 0x00000017ff237210 */ /* 0x000fc400027fe4ff */
[----:B------:R-:W-:Y:S01]  /*1500*/  @P1 IADD3 R44, P2, PT, R34, UR13, RZ ;  /* 0x0000000d222c1c10 */ /* 0x000fe2000ff5e0ff */
[----:B------:R-:W-:Y:S01]  /*1510*/  @UP0 UIMAD UR12, UR36, 0x3, URZ ;  /* 0x00000003240c08a4 */ /* 0x000fe2000f8e02ff */
[----:B------:R-:W-:Y:S01]  /*1520*/  F2FP.BF16.F32.PACK_AB R12, RZ, R12 ;  /* 0x0000000cff0c723e */ /* 0x000fe200000010ff */
[----:B------:R-:W-:Y:S01]  /*1530*/  @P1 IMAD.WIDE.U32 R42, R43, 0x3, R34 ;  /* 0x000000032b2a1825 */ /* 0x000fe200078e0022 */
[----:B------:R-:W-:Y:S02]  /*1540*/  F2FP.BF16.F32.PACK_AB R0, RZ, R0 ;  /* 0x00000000ff00723e */ /* 0x000fe400000010ff */
[----:B------:R-:W-:Y:S01]  /*1550*/  @P1 IADD3.X R9, PT, PT, R35, UR4, RZ, P2, !PT ;  /* 0x0000000423091c10 */ /* 0x000fe200097fe4ff */
[----:B------:R-:W-:Y:S01]  /*1560*/  @P1 VIADD R27, R43, UR12 ;  /* 0x0000000c2b1b1c36 */ /* 0x000fe20008000000 */
[----:B------:R-:W-:Y:S02]  /*1570*/  F2FP.BF16.F32.PACK_AB R11, RZ, R11 ;  /* 0x0000000bff0b723e */ /* 0x000fe400000010ff */
[----:B------:R-:W-:-:S02]  /*1580*/  F2FP.BF16.F32.PACK_AB R20, RZ, R20 ;  /* 0x00000014ff14723e */ /* 0x000fc400000010ff */
[C---:B------:R-:W-:Y:S01]  /*1590*/  @P1 SHF.L.U64.HI R8, R44.reuse, 0x2, R9 ;  /* 0x000000022c081819 */ /* 0x040fe20000010209 */
[----:B------:R-:W-:Y:S01]  /*15a0*/  @P1 IMAD.SHL.U32 R44, R44, 0x4, RZ ;  /* 0x000000042c2c1824 */ /* 0x000fe200078e00ff */
[----:B------:R-:W-:Y:S01]  /*15b0*/  @!P0 PRMT R12, R12, 0x5410, R0 ;  /* 0x000054100c0c8816 */ /* 0x000fe20000000000 */
[----:B------:R-:W-:Y:S01]  /*15c0*/  @P1 IMAD.SHL.U32 R9, R42, 0x4, RZ ;  /* 0x000000042a091824 */ /* 0x000fe200078e00ff */
[----:B------:R-:W-:Y:S02]  /*15d0*/  @!P0 PRMT R11, R11, 0x5410, R20 ;  /* 0x000054100b0b8816 */ /* 0x000fe40000000014 */
[----:B------:R-:W-:Y:S01]  /*15e0*/  @P1 IADD3 R50, P2, PT, R44, UR27, RZ ;  /* 0x0000001b2c321c10 */ /* 0x000fe2000ff5e0ff */
[----:B------:R0:W-:Y:S01]  /*15f0*/  @!P0 STG.E desc[UR28][R40.64], R12 ;  /* 0x0000000c28008986 */ /* 0x0001e2000c10191c */
[----:B------:R-:W-:Y:S02]  /*1600*/  @P1 SHF.L.U64.HI R22, R42, 0x2, R27 ;  /* 0x000000022a161819 */ /* 0x000fe4000001021b */
[----:B------:R-:W-:Y:S01]  /*1610*/  @P1 IADD3.X R51, PT, PT, R8, UR30, RZ, P2, !PT ;  /* 0x0000001e08331c10 */ /* 0x000fe200097fe4ff */
[----:B------:R1:W-:Y:S01]  /*1620*/  @!P0 STG.E desc[UR28][R48.64], R11 ;  /* 0x0000000b30008986 */ /* 0x0003e2000c10191c */
[----:B------:R-:W-:-:S02]  /*1630*/  @P1 IADD3 R44, P0, PT, R44, UR31, RZ ;  /* 0x0000001f2c2c1c10 */ /* 0x000fc4000ff1e0ff */
[C---:B------:R-:W-:Y:S02]  /*1640*/  @P1 IADD3 R42, P2, PT, R9.reuse, UR27, RZ ;  /* 0x0000001b092a1c10 */ /* 0x040fe4000ff5e0ff */
[----:B------:R-:W-:Y:S02]  /*1650*/  @P1 IADD3.X R45, PT, PT, R8, UR32, RZ, P0, !PT ;  /* 0x00000020082d1c10 */ /* 0x000fe400087fe4ff */
[----:B------:R-:W-:Y:S02]  /*1660*/  @!P1 MOV R32, RZ ;  /* 0x000000ff00209202 */ /* 0x000fe40000000f00 */
[----:B0-----:R-:W-:Y:S01]  /*1670*/  @P1 IADD3 R40, P0, PT, R9, UR31, RZ ;  /* 0x0000001f09281c10 */ /* 0x001fe2000ff1e0ff */
[----:B------:R-:W-:Y:S01]  /*1680*/  @!P1 IMAD.MOV.U32 R27, RZ, RZ, RZ ;  /* 0x000000ffff1b9224 */ /* 0x000fe200078e00ff */
[----:B------:R-:W-:Y:S01]  /*1690*/  @!P1 MOV R9, RZ ;  /* 0x000000ff00099202 */ /* 0x000fe20000000f00 */
[----:B------:R-:W-:Y:S01]  /*16a0*/  @!P1 IMAD.MOV.U32 R10, RZ, RZ, RZ ;  /* 0x000000ffff0a9224 */ /* 0x000fe200078e00ff */
[C---:B------:R-:W-:Y:S01]  /*16b0*/  @P1 IADD3.X R43, PT, PT, R22.reuse, UR30, RZ, P2, !PT ;  /* 0x0000001e162b1c10 */ /* 0x040fe200097fe4ff */
[----:B------:R-:W2:Y:S01]  /*16c0*/  @P1 LDG.E R32, desc[UR28][R50.64] ;  /* 0x0000001c32201981 */ /* 0x000ea2000c1e1900 */
[----:B------:R-:W-:-:S03]  /*16d0*/  @P1 IADD3.X R41, PT, PT, R22, UR32, RZ, P0, !PT ;  /* 0x0000002016291c10 */ /* 0x000fc600087fe4ff */
[----:B------:R0:W3:Y:S04]  /*16e0*/  @P1 LDG.E R27, desc[UR28][R44.64] ;  /* 0x0000001c2c1b1981 */ /* 0x0000e8000c1e1900 */
[----:B------:R-:W4:Y:S04]  /*16f0*/  @P1 LDG.E R10, desc[UR28][R42.64] ;  /* 0x0000001c2a0a1981 */ /* 0x000f28000c1e1900 */
[----:B------:R5:W4:Y:S01]  /*1700*/  @P1 LDG.E R9, desc[UR28][R40.64] ;  /* 0x0000001c28091981 */ /* 0x000b22000c1e1900 */
[----:B------:R-:W-:Y:S02]  /*1710*/  IMAD.U32 R31, R31, 0x10000, RZ ;  /* 0x000100001f1f7824 */ /* 0x000fe400078e00ff */
[--C-:B------:R-:W-:Y:S01]  /*1720*/  FADD R30, RZ, R5.reuse ;  /* 0x00000005ff1e7221 */ /* 0x100fe20000000000 */
[----:B------:R-:W-:Y:S01]  /*1730*/  IMAD.MOV.U32 R8, RZ, RZ, 0x3bbb989d ;  /* 0x3bbb989dff087424 */ /* 0x000fe200078e00ff */
[----:B------:R-:W-:Y:S01]  /*1740*/  FMNMX3 R5, |R6|, RZ, |R5|, !PT ;  /* 0x000000ff06057276 */ /* 0x000fe20007800605 */
[----:B------:R-:W-:-:S02]  /*1750*/  IMAD.MOV.U32 R29, RZ, RZ, 0x437c0000 ;  /* 0x437c0000ff1d7424 */ /* 0x000fc400078e00ff */
[----:B0-----:R-:W-:Y:S01]  /*1760*/  FADD R44, R7, R30 ;  /* 0x0000001e072c7221 */ /* 0x001fe20000000000 */
[----:B------:R-:W-:Y:S01]  /*1770*/  FFMA.SAT R8, R31, -R8, 0.5 ;  /* 0x3f0000001f087423 */ /* 0x000fe20000002808 */
[----:B------:R-:W-:Y:S01]  /*1780*/  BSSY.RECONVERGENT B1, `(.L_x_11996) ;  /* 0x0000023000017945 */ /* 0x000fe20003800200 */
[----:B------:R-:W-:Y:S02]  /*1790*/  IMAD.U32 R25, R25, 0x10000, RZ ;  /* 0x0001000019197824 */ /* 0x000fe400078e00ff */
[----:B------:R-:W-:Y:S01]  /*17a0*/  FFMA.RM R22, R8, R29, 12582913 ;  /* 0x4b40000108167423 */ /* 0x000fe2000000401d */
[----:B------:R-:W-:-:S03]  /*17b0*/  FADD R29, RZ, R6 ;  /* 0x00000006ff1d7221 */ /* 0x000fc60000000000 */
[C---:B------:R-:W-:Y:S01]  /*17c0*/  FADD R8, R22.reuse, -12583039 ;  /* 0xcb40007f16087421 */ /* 0x040fe20000000000 */
[----:B-----5:R-:W-:Y:S02]  /*17d0*/  IMAD.SHL.U32 R40, R22, 0x800000, RZ ;  /* 0x0080000016287824 */ /* 0x020fe400078e00ff */
[C---:B------:R-:W-:Y:S01]  /*17e0*/  FADD R42, R26.reuse, R29 ;  /* 0x0000001d1a2a7221 */ /* 0x040fe20000000000 */
[----:B------:R-:W-:Y:S01]  /*17f0*/  FMNMX3 R26, |R26|, R5, |R7|, !PT ;  /* 0x000000051a1a7276 */ /* 0x000fe20007800607 */
[----:B------:R-:W-:Y:S01]  /*1800*/  FFMA R8, R31, -1.4426950216293334961, -R8 ;  /* 0xbfb8aa3b1f087823 */ /* 0x000fe20000000808 */
[----:B------:R-:W-:-:S03]  /*1810*/  PRMT R5, R0, 0x5410, R20 ;  /* 0x0000541000057816 */ /* 0x000fc60000000014 */
[----:B------:R-:W-:Y:S01]  /*1820*/  FFMA R33, R31, -1.925963033500011079e-08, R8 ;  /* 0xb2a570601f217823 */ /* 0x000fe20000000008 */
[----:B------:R-:W-:-:S04]  /*1830*/  IADD3 R8, PT, PT, R18, R21, RZ ;  /* 0x0000001512087210 */ /* 0x000fc80007ffe0ff */
[----:B------:R-:W-:Y:S01]  /*1840*/  LOP3.LUT R41, R8, 0x1f, RZ, 0xc0, !PT ;  /* 0x0000001f08297812 */ /* 0x000fe200078ec0ff */
[----:B------:R-:W0:Y:S04]  /*1850*/  MUFU.EX2 R33, R33 ;  /* 0x0000002100217308 */ /* 0x000e280000000800 */
[----:B------:R1:W1:Y:S04]  /*1860*/  SHFL.IDX PT, R30, R42, R41, 0x1f ;  /* 0x00001f292a1e7589 */ /* 0x00026800000e0000 */
[----:B------:R1:W1:Y:S01]  /*1870*/  SHFL.IDX PT, R29, R44, R41, 0x1f ;  /* 0x00001f292c1d7589 */ /* 0x00026200000e0000 */
[----:B0-----:R-:W-:Y:S01]  /*1880*/  FFMA R40, R40, R33, 1 ;  /* 0x3f80000028287423 */ /* 0x001fe20000000021 */
[----:B------:R-:W-:-:S03]  /*1890*/  IADD3 R33, P1, PT, R38, UR13, RZ ;  /* 0x0000000d26217c10 */ /* 0x000fc6000ff3e0ff */
[----:B------:R-:W-:Y:S01]  /*18a0*/  VIADD R8, R40, 0x1800000 ;  /* 0x0180000028087836 */ /* 0x000fe20000000000 */
[----:B------:R-:W-:-:S04]  /*18b0*/  IADD3.X R22, PT, PT, R39, UR4, RZ, P1, !PT ;  /* 0x0000000427167c10 */ /* 0x000fc80008ffe4ff */
[----:B------:R-:W-:-:S04]  /*18c0*/  LOP3.LUT R8, R8, 0x7f800000, RZ, 0xc0, !PT ;  /* 0x7f80000008087812 */ /* 0x000fc800078ec0ff */
[----:B------:R-:W-:Y:S02]  /*18d0*/  ISETP.GT.U32.AND P0, PT, R8, 0x1ffffff, PT ;  /* 0x01ffffff0800780c */ /* 0x000fe40003f04070 */
[----:B--2---:R-:W-:Y:S02]  /*18e0*/  PRMT R8, R32, 0x7632, R8 ;  /* 0x0000763220087816 */ /* 0x004fe40000000008 */
[----:B---3--:R-:W-:Y:S02]  /*18f0*/  PRMT R39, R27, 0x7632, R39 ;  /* 0x000076321b277816 */ /* 0x008fe40000000027 */
[----:B----4-:R-:W-:Y:S02]  /*1900*/  PRMT R7, R10, 0x7632, R7 ;  /* 0x000076320a077816 */ /* 0x010fe40000000007 */
[----:B------:R-:W-:-:S05]  /*1910*/  PRMT R6, R9, 0x7632, R6 ;  /* 0x0000763209067816 */ /* 0x000fca0000000006 */
[----:B-1----:R-:W-:Y:S05]  /*1920*/  @P0 BRA `(.L_x_11997) ;  /* 0x0000000000100947 */ /* 0x002fea0003800000 */
[----:B------:R-:W-:Y:S02]  /*1930*/  MOV R0, R40 ;  /* 0x0000002800007202 */ /* 0x000fe40000000f00 */
[----:B------:R-:W-:-:S07]  /*1940*/  MOV R20, 0x1960 ;  /* 0x0000196000147802 */ /* 0x000fce0000000f00 */
[----:B------:R-:W-:Y:S05]  /*1950*/  CALL.REL.NOINC `($__internal_395_$__cuda_sm20_rcp_rn_f32_slowpath) ;  /* 0x00000038007c7944 */ /* 0x000fea0003c00000 */
[----:B------:R-:W-:Y:S05]  /*1960*/  BRA `(.L_x_11998) ;  /* 0x0000000000107947 */ /* 0x000fea0003800000 */
.L_x_11997:
[----:B------:R-:W0:Y:S02]  /*1970*/  MUFU.RCP R49, R40 ;  /* 0x0000002800317308 */ /* 0x000e240000001000 */
[----:B0-----:R-:W-:-:S04]  /*1980*/  FFMA R0, R40, R49, -1 ;  /* 0xbf80000028007423 */ /* 0x001fc80000000031 */
[----:B------:R-:W-:-:S04]  /*1990*/  FADD.FTZ R0, -R0, -RZ ;  /* 0x800000ff00007221 */ /* 0x000fc80000010100 */
[----:B------:R-:W-:-:S07]  /*19a0*/  FFMA R49, R49, R0, R49 ;  /* 0x0000000031317223 */ /* 0x000fce0000000031 */
.L_x_11998:
[----:B------:R-:W-:Y:S05]  /*19b0*/  BSYNC.RECONVERGENT B1 ;  /* 0x0000000000017941 */ /* 0x000fea0003800200 */
.L_x_11996:
[----:B------:R-:W-:Y:S02]  /*19c0*/  IMAD.U32 R28, R28, 0x10000, RZ ;  /* 0x000100001c1c7824 */ /* 0x000fe400078e00ff */
[----:B------:R-:W-:Y:S01]  /*19d0*/  FADD R20, -R49, 1 ;  /* 0x3f80000031147421 */ /* 0x000fe20000000100 */
[----:B------:R-:W-:Y:S01]  /*19e0*/  IMAD.MOV.U32 R41, RZ, RZ, 0x3bbb989d ;  /* 0x3bbb989dff297424 */ /* 0x000fe200078e00ff */
[----:B------:R-:W-:Y:S01]  /*19f0*/  BSSY.RECONVERGENT B1, `(.L_x_11999) ;  /* 0x0000019000017945 */ /* 0x000fe20003800200 */
[----:B------:R-:W-:Y:S02]  /*1a00*/  IMAD.MOV.U32 R43, RZ, RZ, 0x437c0000 ;  /* 0x437c0000ff2b7424 */ /* 0x000fe400078e00ff */
[----:B------:R-:W-:Y:S01]  /*1a10*/  FMUL R20, R20, R49 ;  /* 0x0000003114147220 */ /* 0x000fe20000400000 */
[----:B------:R-:W-:-:S03]  /*1a20*/  FFMA.SAT R0, R28, -R41, 0.5 ;  /* 0x3f0000001c007423 */ /* 0x000fc60000002829 */
[----:B------:R-:W-:Y:S01]  /*1a30*/  FFMA R20, R31, R20, R49 ;  /* 0x000000141f147223 */ /* 0x000fe20000000031 */
[----:B------:R-:W-:Y:S01]  /*1a40*/  FFMA.RM R0, R0, R43, 12582913 ;  /* 0x4b40000100007423 */ /* 0x000fe2000000402b */
[----:B------:R-:W-:Y:S02]  /*1a50*/  IMAD.U32 R31, R37, 0x10000, RZ ;  /* 0x00010000251f7824 */ /* 0x000fe400078e00ff */
[----:B------:R-:W-:Y:S01]  /*1a60*/  FMUL R25, R25, R20 ;  /* 0x0000001419197220 */ /* 0x000fe20000400000 */
        /* <DEDUP_REMOVED lines=11> */
[----:B------:R-:W-:Y:S05]  /*1b20*/  CALL.REL.NOINC `($__internal_395_$__cuda_sm20_rcp_rn_f32_slowpath) ;  /* 0x0000003800087944 */ /* 0x000fea0003c00000 */
[----:B------:R-:W-:Y:S05]  /*1b30*/  BRA `(.L_x_12001) ;  /* 0x0000000000107947 */ /* 0x000fea0003800000 */
.L_x_12000:
[----:B------:R-:W0:Y:S02]  /*1b40*/  MUFU.RCP R49, R0 ;  /* 0x0000000000317308 */ /* 0x000e240000001000 */
[----:B0-----:R-:W-:-:S04]  /*1b50*/  FFMA R20, R0, R49, -1 ;  /* 0xbf80000000147423 */ /* 0x001fc80000000031 */
[----:B------:R-:W-:-:S04]  /*1b60*/  FADD.FTZ R20, -R20, -RZ ;  /* 0x800000ff14147221 */ /* 0x000fc80000010100 */
[----:B------:R-:W-:-:S07]  /*1b70*/  FFMA R49, R49, R20, R49 ;  /* 0x0000001431317223 */ /* 0x000fce0000000031 */
.L_x_12001:
[----:B------:R-:W-:Y:S05]  /*1b80*/  BSYNC.RECONVERGENT B1 ;  /* 0x0000000000017941 */ /* 0x000fea0003800200 */
.L_x_11999:
[----:B------:R-:W-:Y:S02]  /*1b90*/  HFMA2 R37, -RZ, RZ, 0.96630859375, -0.0022525787353515625 ;  /* 0x3bbb989dff257431 */ /* 0x000fe400000001ff */
[----:B------:R-:W-:Y:S02]  /*1ba0*/  IMAD.U32 R4, R4, 0x10000, RZ ;  /* 0x0001000004047824 */ /* 0x000fe400078e00ff */
[----:B------:R-:W-:Y:S01]  /*1bb0*/  FADD R20, -R49, 1 ;  /* 0x3f80000031147421 */ /* 0x000fe20000000100 */
[----:B------:R-:W-:Y:S01]  /*1bc0*/  IMAD.MOV.U32 R41, RZ, RZ, 0x437c0000 ;  /* 0x437c0000ff297424 */ /* 0x000fe200078e00ff */
[----:B------:R-:W-:Y:S02]  /*1bd0*/  BSSY.RECONVERGENT B1, `(.L_x_12002) ;  /* 0x0000018000017945 */ /* 0x000fe40003800200 */
[----:B------:R-:W-:Y:S01]  /*1be0*/  FMUL R20, R20, R49 ;  /* 0x0000003114147220 */ /* 0x000fe20000400000 */
[----:B------:R-:W-:-:S03]  /*1bf0*/  FFMA.SAT R0, R4, -R37, 0.5 ;  /* 0x3f00000004007423 */ /* 0x000fc60000002825 */
[----:B------:R-:W-:Y:S01]  /*1c00*/  FFMA R20, R28, R20, R49 ;  /* 0x000000141c147223 */ /* 0x000fe20000000031 */
[----:B------:R-:W-:Y:S01]  /*1c10*/  SHF.L.U32 R28, R36, 0x10, RZ ;  /* 0x00000010241c7819 */ /* 0x000fe200000006ff */
[----:B------:R-:W-:Y:S02]  /*1c20*/  FFMA.RM R0, R0, R41, 12582913 ;  /* 0x4b40000100007423 */ /* 0x000fe40000004029 */
[----:B------:R-:W-:Y:S02]  /*1c30*/  FMUL R31, R31, R20 ;  /* 0x000000141f1f7220 */ /* 0x000fe40000400000 */
        /* <DEDUP_REMOVED lines=13> */
.L_x_12003:
[----:B------:R-:W0:Y:S02]  /*1d10*/  MUFU.RCP R49, R0 ;  /* 0x0000000000317308 */ /* 0x000e240000001000 */
[----:B0-----:R-:W-:-:S04]  /*1d20*/  FFMA R20, R0, R49, -1 ;  /* 0xbf80000000147423 */ /* 0x001fc80000000031 */
[----:B------:R-:W-:-:S04]  /*1d30*/  FADD.FTZ R20, -R20, -RZ ;  /* 0x800000ff14147221 */ /* 0x000fc80000010100 */
[----:B------:R-:W-:-:S07]  /*1d40*/  FFMA R49, R49, R20, R49 ;  /* 0x0000001431317223 */ /* 0x000fce0000000031 */
.L_x_12004:
[----:B------:R-:W-:Y:S05]  /*1d50*/  BSYNC.RECONVERGENT B1 ;  /* 0x0000000000017941 */ /* 0x000fea0003800200 */
.L_x_12002:
        /* <DEDUP_REMOVED lines=25> */
.L_x_12006:
[----:B------:R-:W0:Y:S02]  /*1ef0*/  MUFU.RCP R49, R36 ;  /* 0x0000002400317308 */ /* 0x000e240000001000 */
[----:B0-----:R-:W-:-:S04]  /*1f00*/  FFMA R0, R36, R49, -1 ;  /* 0xbf80000024007423 */ /* 0x001fc80000000031 */
[----:B------:R-:W-:-:S04]  /*1f10*/  FADD.FTZ R0, -R0, -RZ ;  /* 0x800000ff00007221 */ /* 0x000fc80000010100 */
[----:B------:R-:W-:-:S07]  /*1f20*/  FFMA R49, R49, R0, R49 ;  /* 0x0000000031317223 */ /* 0x000fce0000000031 */
.L_x_12007:
[----:B------:R-:W-:Y:S05]  /*1f30*/  BSYNC.RECONVERGENT B1 ;  /* 0x0000000000017941 */ /* 0x000fea0003800200 */
.L_x_12005:
[----:B------:R-:W-:Y:S01]  /*1f40*/  ISETP.GE.U32.AND P0, PT, R15, UR18, PT ;  /* 0x000000120f007c0c */ /* 0x000fe2000bf06070 */
[----:B------:R-:W-:Y:S01]  /*1f50*/  VIADD R4, R18, 0x3 ;  /* 0x0000000312047836 */ /* 0x000fe20000000000 */
[----:B------:R-:W0:Y:S01]  /*1f60*/  LDCU UR4, c[0x0][0x3cc] ;  /* 0x00007980ff0477ac */ /* 0x000e220008000800 */
[----:B------:R-:W-:Y:S01]  /*1f70*/  FADD R0, -R49, 1 ;  /* 0x3f80000031007421 */ /* 0x000fe20000000100 */
[----:B------:R-:W-:Y:S01]  /*1f80*/  ISETP.GE.U32.OR P0, PT, R3, UR19, P0 ;  /* 0x0000001303007c0c */ /* 0x000fe20008706470 */
[----:B------:R-:W-:Y:S01]  /*1f90*/  FMUL R20, R25, UR5 ;  /* 0x0000000519147c20 */ /* 0x000fe20008400000 */
[----:B------:R-:W-:Y:S01]  /*1fa0*/  IADD3 R3, PT, PT, R17, 0x1d, RZ ;  /* 0x0000001d11037810 */ /* 0x000fe20007ffe0ff */
[----:B------:R-:W-:Y:S01]  /*1fb0*/  FMUL R0, R0, R49 ;  /* 0x0000003100007220 */ /* 0x000fe20000400000 */
[----:B------:R-:W-:Y:S01]  /*1fc0*/  ISETP.GE.U32.AND P1, PT, R4, UR18, PT ;  /* 0x0000001204007c0c */ /* 0x000fe2000bf26070 */
[----:B------:R-:W-:Y:S01]  /*1fd0*/  FMUL R38, R31, UR5 ;  /* 0x000000051f267c20 */ /* 0x000fe20008400000 */
[----:B------:R-:W-:Y:S01]  /*1fe0*/  LOP3.LUT R3, R3, 0x1f, RZ, 0xc0, !PT ;  /* 0x0000001f03037812 */ /* 0x000fe200078ec0ff */
[----:B------:R-:W-:Y:S01]  /*1ff0*/  FFMA R49, R2, R0, R49 ;  /* 0x0000000002317223 */ /* 0x000fe20000000031 */
[----:B------:R-:W-:Y:S01]  /*2000*/  FMUL R42, R28, UR5 ;  /* 0x000000051c2a7c20 */ /* 0x000fe20008400000 */
[----:B------:R-:W-:Y:S01]  /*2010*/  F2FP.BF16.F32.PACK_AB R2, RZ, R20 ;  /* 0x00000014ff02723e */ /* 0x000fe200000010ff */
[----:B------:R-:W-:Y:S01]  /*2020*/  IMAD.U32 R45, RZ, RZ, UR35 ;  /* 0x00000023ff2d7e24 */ /* 0x000fe2000f8e00ff */
[----:B------:R-:W-:Y:S01]  /*2030*/  ISETP.LT.U32.AND P1, PT, R3, UR19, !P1 ;  /* 0x0000001303007c0c */ /* 0x000fe2000cf21070 */
[----:B------:R-:W-:Y:S01]  /*2040*/  FMUL R36, R24, R49 ;  /* 0x0000003118247220 */ /* 0x000fe20000400000 */
[----:B------:R-:W-:-:S02]  /*2050*/  @!P0 LEA R40, P2, R33, UR8, 0x2 ;  /* 0x0000000821288c11 */ /* 0x000fc4000f8410ff */
[----:B------:R-:W-:Y:S01]  /*2060*/  IADD3 R46, P3, P4, R3, UR13, R46 ;  /* 0x0000000d032e7c10 */ /* 0x000fe2000fc7e02e */
[----:B------:R-:W-:Y:S01]  /*2070*/  FMUL R0, R36, UR5 ;  /* 0x0000000524007c20 */ /* 0x000fe20008400000 */
[C---:B------:R-:W-:Y:S02]  /*2080*/  @!P0 LEA.HI.X R41, R33.reuse, UR9, R22, 0x2, P2 ;  /* 0x0000000921298c11 */ /* 0x040fe400090f1416 */
[----:B------:R-:W-:Y:S02]  /*2090*/  @!P0 IADD3 R33, P2, PT, R33, UR35, RZ ;  /* 0x0000002321218c10 */ /* 0x000fe4000ff5e0ff */
[----:B0-----:R-:W-:Y:S02]  /*20a0*/  IADD3.X R47, PT, PT, RZ, UR4, R23, P3, P4 ;  /* 0x00000004ff2f7c10 */ /* 0x001fe40009fe8417 */
[----:B------:R-:W-:Y:S01]  /*20b0*/  F2FP.BF16.F32.PACK_AB R38, RZ, R38 ;  /* 0x00000026ff26723e */ /* 0x000fe200000010ff */
[----:B------:R-:W-:Y:S01]  /*20c0*/  VOTEU.ANY UP0, P1 ;  /* 0x0000000000ff7886 */ /* 0x000fe20000800100 */
[----:B------:R-:W-:Y:S01]  /*20d0*/  @P1 IADD3 R50, P3, PT, R46, UR13, RZ ;  /* 0x0000000d2e321c10 */ /* 0x000fe2000ff7e0ff */
[----:B------:R-:W-:Y:S01]  /*20e0*/  @P1 IMAD.WIDE.U32 R44, R45, 0x3, R46 ;  /* 0x000000032d2c1825 */ /* 0x000fe200078e002e */
[----:B------:R-:W-:-:S02]  /*20f0*/  @!P0 IADD3.X R22, PT, PT, R22, UR36, RZ, P2, !PT ;  /* 0x0000002416168c10 */ /* 0x000fc400097fe4ff */
[----:B------:R-:W-:Y:S01]  /*2100*/  @!P0 LEA R48, P2, R33, UR8, 0x2 ;  /* 0x0000000821308c11 */ /* 0x000fe2000f8410ff */
[----:B------:R-:W-:Y:S01]  /*2110*/  @UP0 UIMAD UR12, UR36, 0x3, URZ ;  /* 0x00000003240c08a4 */ /* 0x000fe2000f8e02ff */
[----:B------:R-:W-:Y:S02]  /*2120*/  F2FP.BF16.F32.PACK_AB R42, RZ, R42 ;  /* 0x0000002aff2a723e */ /* 0x000fe400000010ff */
[----:B------:R-:W-:Y:S02]  /*2130*/  @P1 IADD3.X R23, PT, PT, R47, UR4, RZ, P3, !PT ;  /* 0x000000042f171c10 */ /* 0x000fe40009ffe4ff */
[----:B------:R-:W-:Y:S02]  /*2140*/  F2FP.BF16.F32.PACK_AB R0, RZ, R0 ;  /* 0x00000000ff00723e */ /* 0x000fe400000010ff */
[----:B------:R-:W-:Y:S02]  /*2150*/  @!P0 PRMT R2, R2, 0x5410, R38 ;  /* 0x0000541002028816 */ /* 0x000fe40000000026 */
[----:B------:R-:W-:-:S02]  /*2160*/  @!P0 LEA.HI.X R49, R33, UR9, R22, 0x2, P2 ;  /* 0x0000000921318c11 */ /* 0x000fc400090f1416 */
[C---:B------:R-:W-:Y:S01]  /*2170*/  @P1 SHF.L.U64.HI R20, R50.reuse, 0x2, R23 ;  /* 0x0000000232141819 */ /* 0x040fe20000010217 */
[----:B------:R-:W-:Y:S01]  /*2180*/  @P1 IMAD.SHL.U32 R50, R50, 0x4, RZ ;  /* 0x0000000432321824 */ /* 0x000fe200078e00ff */
[----:B------:R-:W-:Y:S01]  /*2190*/  @!P0 PRMT R42, R42, 0x5410, R0 ;  /* 0x000054102a2a8816 */ /* 0x000fe20000000000 */
[----:B------:R0:W-:Y:S01]  /*21a0*/  @!P0 STG.E desc[UR28][R40.64], R2 ;  /* 0x0000000228008986 */ /* 0x0001e2000c10191c */
[----:B------:R-:W-:Y:S01]  /*21b0*/  @P1 IADD3 R33, PT, PT, R45, UR12, RZ ;  /* 0x0000000c2d211c10 */ /* 0x000fe2000fffe0ff */
[----:B------:R-:W-:Y:S01]  /*21c0*/  FADD R43, RZ, R25 ;  /* 0x00000019ff2b7221 */ /* 0x000fe20000000000 */
[----:B------:R-:W-:Y:S01]  /*21d0*/  FMNMX R37, R26, |R25|, !PT ;  /* 0x400000191a257209 */ /* 0x000fe20007800000 */
[----:B------:R1:W-:Y:S01]  /*21e0*/  @!P0 STG.E desc[UR28][R48.64], R42 ;  /* 0x0000002a30008986 */ /* 0x0003e2000c10191c */
[----:B------:R-:W-:Y:S02]  /*21f0*/  @!P1 CS2R R22, SRZ ;  /* 0x0000000000169805 */ /* 0x000fe4000001ff00 */
[----:B0-----:R-:W-:-:S04]  /*2200*/  @P1 IADD3 R40, P0, PT, R50, UR27, RZ ;  /* 0x0000001b32281c10 */ /* 0x001fc8000ff1e0ff */
[----:B------:R-:W-:Y:S02]  /*2210*/  @P1 IADD3.X R41, PT, PT, R20, UR30, RZ, P0, !PT ;  /* 0x0000001e14291c10 */ /* 0x000fe400087fe4ff */
[----:B------:R-:W-:Y:S01]  /*2220*/  @P1 IADD3 R50, P0, PT, R50, UR31, RZ ;  /* 0x0000001f32321c10 */ /* 0x000fe2000ff1e0ff */
[----:B------:R-:W-:Y:S01]  /*2230*/  @!P1 IMAD.MOV.U32 R25, RZ, RZ, RZ ;  /* 0x000000ffff199224 */ /* 0x000fe200078e00ff */
[----:B------:R-:W-:Y:S01]  /*2240*/  @!P1 MOV R26, RZ ;  /* 0x000000ff001a9202 */ /* 0x000fe20000000f00 */
[----:B------:R0:W2:Y:S01]  /*2250*/  @P1 LDG.E R22, desc[UR28][R40.64] ;  /* 0x0000001c28161981 */ /* 0x0000a2000c1e1900 */
[----:B------:R-:W-:Y:S02]  /*2260*/  @P1 IADD3.X R51, PT, PT, R20, UR32, RZ, P0, !PT ;  /* 0x0000002014331c10 */ /* 0x000fe400087fe4ff */
[C---:B------:R-:W-:Y:S01]  /*2270*/  @P1 SHF.L.U64.HI R20, R44.reuse, 0x2, R33 ;  /* 0x000000022c141819 */ /* 0x040fe20000010221 */
[----:B------:R-:W-:Y:S02]  /*2280*/  @P1 IMAD.SHL.U32 R44, R44, 0x4, RZ ;  /* 0x000000042c2c1824 */ /* 0x000fe400078e00ff */
[----:B------:R3:W4:Y:S01]  /*2290*/  @P1 LDG.E R23, desc[UR28][R50.64] ;  /* 0x0000001c32171981 */ /* 0x000722000c1e1900 */
[----:B------:R-:W-:-:S02]  /*22a0*/  IMAD.U32 R27, R27, 0x10000, RZ ;  /* 0x000100001b1b7824 */ /* 0x000fc400078e00ff */
[----:B------:R-:W-:Y:S01]  /*22b0*/  FADD R33, RZ, R31 ;  /* 0x0000001fff217221 */ /* 0x000fe20000000000 */
[----:B-1----:R-:W-:Y:S01]  /*22c0*/  @P1 IADD3 R48, P0, PT, R44, UR27, RZ ;  /* 0x0000001b2c301c10 */ /* 0x002fe2000ff1e0ff */
[----:B0-----:R-:W-:Y:S02]  /*22d0*/  IMAD.MOV.U32 R41, RZ, RZ, 0x437c0000 ;  /* 0x437c0000ff297424 */ /* 0x001fe400078e00ff */
[----:B------:R-:W-:Y:S01]  /*22e0*/  FADD R43, R28, R43 ;  /* 0x0000002b1c2b7221 */ /* 0x000fe20000000000 */
[----:B------:R-:W-:Y:S01]  /*22f0*/  IMAD.IADD R24, R15, 0x1, R21 ;  /* 0x000000010f187824 */ /* 0x000fe200078e0215 */
[----:B------:R-:W-:Y:S01]  /*2300*/  @P1 IADD3.X R49, PT, PT, R20, UR30, RZ, P0, !PT ;  /* 0x0000001e14311c10 */ /* 0x000fe200087fe4ff */
[----:B------:R-:W-:Y:S01]  /*2310*/  FADD R33, R36, R33 ;  /* 0x0000002124217221 */ /* 0x000fe20000000000 */
[----:B------:R-:W-:Y:S02]  /*2320*/  @P1 IADD3 R44, P0, PT, R44, UR31, RZ ;  /* 0x0000001f2c2c1c10 */ /* 0x000fe4000ff1e0ff */
[----:B------:R-:W-:Y:S01]  /*2330*/  LOP3.LUT R52, R24, 0x1f, RZ, 0xc0, !PT ;  /* 0x0000001f18347812 */ /* 0x000fe200078ec0ff */
[----:B------:R-:W5:Y:S01]  /*2340*/  @P1 LDG.E R25, desc[UR28][R48.64] ;  /* 0x0000001c30191981 */ /* 0x000f62000c1e1900 */
[----:B------:R-:W-:-:S03]  /*2350*/  @P1 IADD3.X R45, PT, PT, R20, UR32, RZ, P0, !PT ;  /* 0x00000020142d1c10 */ /* 0x000fc600087fe4ff */
[----:B------:R-:W0:Y:S04]  /*2360*/  SHFL.IDX PT, R40, R43, R52, 0x1f ;  /* 0x00001f342b287589 */ /* 0x000e2800000e0000 */
[----:B------:R-:W5:Y:S01]  /*2370*/  @P1 LDG.E R26, desc[UR28][R44.64] ;  /* 0x0000001c2c1a1981 */ /* 0x000f62000c1e1900 */
[----:B------:R-:W-:Y:S01]  /*2380*/  IMAD.MOV.U32 R20, RZ, RZ, 0x3bbb989d ;  /* 0x3bbb989dff147424 */ /* 0x000fe200078e00ff */
[----:B------:R-:W-:Y:S02]  /*2390*/  FMNMX3 R37, |R31|, R37, |R28|, !PT ;  /* 0x000000251f257276 */ /* 0x000fe4000780061c */
[----:B------:R-:W1:Y:S01]  /*23a0*/  SHFL.IDX PT, R33, R33, R52, 0x1f ;  /* 0x00001f3421217589 */ /* 0x000e6200000e0000 */
[----:B------:R-:W-:-:S04]  /*23b0*/  FFMA.SAT R20, R27, -R20, 0.5 ;  /* 0x3f0000001b147423 */ /* 0x000fc80000002814 */
[----:B------:R-:W-:-:S04]  /*23c0*/  FFMA.RM R20, R20, R41, 12582913 ;  /* 0x4b40000114147423 */ /* 0x000fc80000004029 */
[----:B---3--:R-:W-:-:S04]  /*23d0*/  FADD R50, R20, -12583039 ;  /* 0xcb40007f14327421 */ /* 0x008fc80000000000 */
[----:B------:R-:W-:-:S04]  /*23e0*/  FFMA R50, R27, -1.4426950216293334961, -R50 ;  /* 0xbfb8aa3b1b327823 */ /* 0x000fc80000000832 */
[----:B------:R-:W-:-:S04]  /*23f0*/  FFMA R50, R27, -1.925963033500011079e-08, R50 ;  /* 0xb2a570601b327823 */ /* 0x000fc80000000032 */
[----:B------:R-:W3:Y:S01]  /*2400*/  MUFU.EX2 R41, R50 ;  /* 0x0000003200297308 */ /* 0x000ee20000000800 */
[----:B------:R-:W-:Y:S01]  /*2410*/  SHF.L.U32 R20, R20, 0x17, RZ ;  /* 0x0000001714147819 */ /* 0x000fe200000006ff */
[----:B------:R-:W-:-:S04]  /*2420*/  FADD R31, RZ, R30 ;  /* 0x0000001eff1f7221 */ /* 0x000fc80000000000 */
[----:B---3--:R-:W-:-:S04]  /*2430*/  FFMA R20, R20, R41, 1 ;  /* 0x3f80000014147423 */ /* 0x008fc80000000029 */
[----:B------:R-:W-:-:S05]  /*2440*/  VIADD R30, R20, 0x1800000 ;  /* 0x01800000141e7836 */ /* 0x000fca0000000000 */
[----:B------:R-:W-:-:S04]  /*2450*/  LOP3.LUT R41, R30, 0x7f800000, RZ, 0xc0, !PT ;  /* 0x7f8000001e297812 */ /* 0x000fc800078ec0ff */
[----:B------:R-:W-:Y:S01]  /*2460*/  ISETP.GT.U32.AND P0, PT, R41, 0x1ffffff, PT ;  /* 0x01ffffff2900780c */ /* 0x000fe20003f04070 */
[----:B0-----:R-:W-:Y:S01]  /*2470*/  FADD R28, R40, R31 ;  /* 0x0000001f281c7221 */ /* 0x001fe20000000000 */
[----:B------:R-:W-:Y:S01]  /*2480*/  FADD R40, RZ, R29 ;  /* 0x0000001dff287221 */ /* 0x000fe20000000000 */
[----:B------:R-:W-:Y:S01]  /*2490*/  IADD3 R30, P1, PT, R34, UR13, RZ ;  /* 0x0000000d221e7c10 */ /* 0x000fe2000ff3e0ff */
[----:B------:R-:W-:Y:S02]  /*24a0*/  BSSY.RECONVERGENT B1, `(.L_x_12008) ;  /* 0x0000013000017945 */ /* 0x000fe40003800200 */
[----:B-1----:R-:W-:Y:S01]  /*24b0*/  FADD R31, R33, R40 ;  /* 0x00000028211f7221 */ /* 0x002fe20000000000 */
[----:B------:R-:W-:Y:S01]  /*24c0*/  IADD3.X R33, PT, PT, R35, UR4, RZ, P1, !PT ;  /* 0x0000000423217c10 */ /* 0x000fe20008ffe4ff */
[----:B------:R-:W-:Y:S01]  /*24d0*/  IMAD.U32 R32, R32, 0x10000, RZ ;  /* 0x0001000020207824 */ /* 0x000fe200078e00ff */
[----:B------:R-:W-:Y:S02]  /*24e0*/  FMNMX R29, |R36|, R37, !PT ;  /* 0x00000025241d7209 */ /* 0x000fe40007800200 */
[----:B------:R-:W-:-:S02]  /*24f0*/  PRMT R38, R38, 0x5410, R0 ;  /* 0x0000541026267816 */ /* 0x000fc40000000000 */
[----:B--2---:R-:W-:Y:S02]  /*2500*/  PRMT R34, R22, 0x7632, R34 ;  /* 0x0000763216227816 */ /* 0x004fe40000000022 */
[----:B----4-:R-:W-:Y:S02]  /*2510*/  PRMT R35, R23, 0x7632, R35 ;  /* 0x0000763217237816 */ /* 0x010fe40000000023 */
[----:B-----5:R-:W-:Y:S02]  /*2520*/  PRMT R36, R25, 0x7632, R36 ;  /* 0x0000763219247816 */ /* 0x020fe40000000024 */
[----:B------:R-:W-:Y:S01]  /*2530*/  PRMT R37, R26, 0x7632, R37 ;  /* 0x000076321a257816 */ /* 0x000fe20000000025 */
[----:B------:R-:W-:Y:S06]  /*2540*/  @P0 BRA `(.L_x_12009) ;  /* 0x0000000000100947 */ /* 0x000fec0003800000 */
[----:B------:R-:W-:Y:S01]  /*2550*/  IMAD.MOV.U32 R0, RZ, RZ, R20 ;  /* 0x000000ffff007224 */ /* 0x000fe200078e0014 */
[----:B------:R-:W-:-:S07]  /*2560*/  MOV R20, 0x2580 ;  /* 0x0000258000147802 */ /* 0x000fce0000000f00 */
[----:B------:R-:W-:Y:S05]  /*2570*/  CALL.REL.NOINC `($__internal_395_$__cuda_sm20_rcp_rn_f32_slowpath) ;  /* 0x0000002c00747944 */ /* 0x000fea0003c00000 */
[----:B------:R-:W-:Y:S05]  /*2580*/  BRA `(.L_x_12010) ;  /* 0x0000000000107947 */ /* 0x000fea0003800000 */
.L_x_12009:
[----:B------:R-:W0:Y:S02]  /*2590*/  MUFU.RCP R49, R20 ;  /* 0x0000001400317308 */ /* 0x000e240000001000 */
[----:B0-----:R-:W-:-:S04]  /*25a0*/  FFMA R0, R20, R49, -1 ;  /* 0xbf80000014007423 */ /* 0x001fc80000000031 */
[----:B------:R-:W-:-:S04]  /*25b0*/  FADD.FTZ R0, -R0, -RZ ;  /* 0x800000ff00007221 */ /* 0x000fc80000010100 */
[----:B------:R-:W-:-:S07]  /*25c0*/  FFMA R49, R49, R0, R49 ;  /* 0x0000000031317223 */ /* 0x000fce0000000031 */
.L_x_12010:
[----:B------:R-:W-:Y:S05]  /*25d0*/  BSYNC.RECONVERGENT B1 ;  /* 0x0000000000017941 */ /* 0x000fea0003800200 */
.L_x_12008:
        /* <DEDUP_REMOVED lines=22> */
[----:B------:R-:W-:Y:S05]  /*2740*/  CALL.REL.NOINC `($__internal_395_$__cuda_sm20_rcp_rn_f32_slowpath) ;  /* 0x0000002c00007944 */ /* 0x000fea0003c00000 */
[----:B------:R-:W-:Y:S05]  /*2750*/  BRA `(.L_x_12013) ;  /* 0x0000000000107947 */ /* 0x000fea0003800000 */
.L_x_12012:
[----:B------:R-:W0:Y:S02]  /*2760*/  MUFU.RCP R49, R0 ;  /* 0x0000000000317308 */ /* 0x000e240000001000 */
[----:B0-----:R-:W-:-:S04]  /*2770*/  FFMA R20, R0, R49, -1 ;  /* 0xbf80000000147423 */ /* 0x001fc80000000031 */
[----:B------:R-:W-:-:S04]  /*2780*/  FADD.FTZ R20, -R20, -RZ ;  /* 0x800000ff14147221 */ /* 0x000fc80000010100 */
[----:B------:R-:W-:-:S07]  /*2790*/  FFMA R49, R49, R20, R49 ;  /* 0x0000001431317223 */ /* 0x000fce0000000031 */
.L_x_12013:
[----:B------:R-:W-:Y:S05]  /*27a0*/  BSYNC.RECONVERGENT B1 ;  /* 0x0000000000017941 */ /* 0x000fea0003800200 */
.L_x_12011:
[----:B------:R-:W-:Y:S02]  /*27b0*/  HFMA2 R27, -RZ, RZ, 3.7421875, 0 ;  /* 0x437c0000ff1b7431 */ /* 0x000fe400000001ff */
        /* <DEDUP_REMOVED lines=23> */
.L_x_12015:
[----:B------:R-:W0:Y:S02]  /*2930*/  MUFU.RCP R49, R0 ;  /* 0x0000000000317308 */ /* 0x000e240000001000 */
[----:B0-----:R-:W-:-:S04]  /*2940*/  FFMA R20, R0, R49, -1 ;  /* 0xbf80000000147423 */ /* 0x001fc80000000031 */
[----:B------:R-:W-:-:S04]  /*2950*/  FADD.FTZ R20, -R20, -RZ ;  /* 0x800000ff14147221 */ /* 0x000fc80000010100 */
[----:B------:R-:W-:-:S07]  /*2960*/  FFMA R49, R49, R20, R49 ;  /* 0x0000001431317223 */ /* 0x000fce0000000031 */
.L_x_12016:
[----:B------:R-:W-:Y:S05]  /*2970*/  BSYNC.RECONVERGENT B1 ;  /* 0x0000000000017941 */ /* 0x000fea0003800200 */
.L_x_12014:
[----:B------:R-:W-:Y:S01]  /*2980*/  SHF.L.U32 R6, R6, 0x10, RZ ;  /* 0x0000001006067819 */ /* 0x000fe200000006ff */
[----:B------:R-:W-:Y:S02]  /*2990*/  IMAD.MOV.U32 R27, RZ, RZ, 0x3bbb989d ;  /* 0x3bbb989dff1b7424 */ /* 0x000fe400078e00ff */
[----:B------:R-:W-:Y:S01]  /*29a0*/  FADD R20, -R49, 1 ;  /* 0x3f80000031147421 */ /* 0x000fe20000000100 */
[----:B------:R-:W-:Y:S01]  /*29b0*/  IMAD.MOV.U32 R39, RZ, RZ, 0x437c0000 ;  /* 0x437c0000ff277424 */ /* 0x000fe200078e00ff */
[----:B------:R-:W-:Y:S01]  /*29c0*/  BSSY.RECONVERGENT B1, `(.L_x_12017) ;  /* 0x0000018000017945 */ /* 0x000fe20003800200 */
[----:B------:R-:W-:Y:S01]  /*29d0*/  FFMA.SAT R0, R6, -R27, 0.5 ;  /* 0x3f00000006007423 */ /* 0x000fe2000000281b */
[----:B------:R-:W-:Y:S01]  /*29e0*/  FMUL R20, R20, R49 ;  /* 0x0000003114147220 */ /* 0x000fe20000400000 */
[----:B------:R-:W-:Y:S02]  /*29f0*/  IMAD.U32 R7, R7, 0x10000, RZ ;  /* 0x0001000007077824 */ /* 0x000fe400078e00ff */
[----:B------:R-:W-:Y:S01]  /*2a00*/  FFMA.RM R0, R0, R39, 12582913 ;  /* 0x4b40000100007423 */ /* 0x000fe20000004027 */
[----:B------:R-:W-:-:S03]  /*2a10*/  FFMA R9, R9, R20, R49 ;  /* 0x0000001409097223 */ /* 0x000fc60000000031 */
[C---:B------:R-:W-:Y:S01]  /*2a20*/  FADD R27, R0.reuse, -12583039 ;  /* 0xcb40007f001b7421 */ /* 0x040fe20000000000 */
[----:B------:R-:W-:Y:S02]  /*2a30*/  IMAD.SHL.U32 R0, R0, 0x800000, RZ ;  /* 0x0080000000007824 */ /* 0x000fe400078e00ff */
[----:B------:R-:W-:Y:S01]  /*2a40*/  FMUL R9, R10, R9 ;  /* 0x000000090a097220 */ /* 0x000fe20000400000 */
        /* <DEDUP_REMOVED lines=9> */
[----:B------:R-:W-:Y:S05]  /*2ae0*/  CALL.REL.NOINC `($__internal_395_$__cuda_sm20_rcp_rn_f32_slowpath) ;  /* 0x0000002800187944 */ /* 0x000fea0003c00000 */
[----:B------:R-:W-:Y:S05]  /*2af0*/  BRA `(.L_x_12019) ;  /* 0x0000000000107947 */ /* 0x000fea0003800000 */
.L_x_12018:
[----:B------:R-:W0:Y:S02]  /*2b00*/  MUFU.RCP R49, R0 ;  /* 0x0000000000317308 */ /* 0x000e240000001000 */
[----:B0-----:R-:W-:-:S04]  /*2b10*/  FFMA R10, R0, R49, -1 ;  /* 0xbf800000000a7423 */ /* 0x001fc80000000031 */
[----:B------:R-:W-:-:S04]  /*2b20*/  FADD.FTZ R10, -R10, -RZ ;  /* 0x800000ff0a0a7221 */ /* 0x000fc80000010100 */
[----:B------:R-:W-:-:S07]  /*2b30*/  FFMA R49, R49, R10, R49 ;  /* 0x0000000a31317223 */ /* 0x000fce0000000031 */
.L_x_12019:
[----:B------:R-:W-:Y:S05]  /*2b40*/  BSYNC.RECONVERGENT B1 ;  /* 0x0000000000017941 */ /* 0x000fea0003800200 */
.L_x_12017:
[----:B------:R-:W-:Y:S01]  /*2b50*/  FADD R0, -R49, 1 ;  /* 0x3f80000031007421 */ /* 0x000fe20000000100 */
[----:B------:R-:W-:Y:S01]  /*2b60*/  ISETP.GE.U32.AND P0, PT, R14, UR18, PT ;  /* 0x000000120e007c0c */ /* 0x000fe2000bf06070 */
[----:B------:R-:W-:Y:S02]  /*2b70*/  IMAD.U32 R23, R23, 0x10000, RZ ;  /* 0x0001000017177824 */ /* 0x000fe400078e00ff */
[----:B------:R-:W-:Y:S01]  /*2b80*/  FADD R50, RZ, R32 ;  /* 0x00000020ff327221 */ /* 0x000fe20000000000 */
[----:B------:R-:W-:Y:S01]  /*2b90*/  FMUL R0, R0, R49 ;  /* 0x0000003100007220 */ /* 0x000fe20000400000 */
[----:B------:R-:W-:Y:S01]  /*2ba0*/  IMAD.MOV.U32 R10, RZ, RZ, 0x3bbb989d ;  /* 0x3bbb989dff0a7424 */ /* 0x000fe200078e00ff */
[----:B------:R-:W-:Y:S01]  /*2bb0*/  ISETP.GE.U32.OR P0, PT, R13, UR19, P0 ;  /* 0x000000130d007c0c */ /* 0x000fe20008706470 */
[----:B------:R-:W-:Y:S02]  /*2bc0*/  VIADD R48, R24, 0x1 ;  /* 0x0000000118307836 */ /* 0x000fe40000000000 */
[----:B------:R-:W-:Y:S01]  /*2bd0*/  FFMA R20, R6, R0, R49 ;  /* 0x0000000006147223 */ /* 0x000fe20000000031 */
[----:B------:R-:W-:Y:S01]  /*2be0*/  MOV R13, 0x437c0000 ;  /* 0x437c0000000d7802 */ /* 0x000fe20000000f00 */
[----:B------:R-:W-:Y:S01]  /*2bf0*/  FFMA.SAT R0, R23, -R10, 0.5 ;  /* 0x3f00000017007423 */ /* 0x000fe2000000280a */
[----:B------:R-:W-:Y:S01]  /*2c00*/  FMUL R6, R32, UR5 ;  /* 0x0000000520067c20 */ /* 0x000fe20008400000 */
[----:B------:R-:W-:Y:S01]  /*2c10*/  FMUL R20, R7, R20 ;  /* 0x0000001407147220 */ /* 0x000fe20000400000 */
[----:B------:R-:W-:Y:S01]  /*2c20*/  FADD R7, RZ, R8 ;  /* 0x00000008ff077221 */ /* 0x000fe20000000000 */
[----:B------:R-:W-:Y:S01]  /*2c30*/  FFMA.RM R0, R0, R13, 12582913 ;  /* 0x4b40000100007423 */ /* 0x000fe2000000400d */
[----:B------:R-:W-:Y:S01]  /*2c40*/  FMUL R10, R8, UR5 ;  /* 0x00000005080a7c20 */ /* 0x000fe20008400000 */
[C---:B------:R-:W-:Y:S01]  /*2c50*/  FMUL R13, R20.reuse, UR5 ;  /* 0x00000005140d7c20 */ /* 0x040fe20008400000 */
[----:B------:R-:W-:Y:S01]  /*2c60*/  FADD R43, R20, R7 ;  /* 0x00000007142b7221 */ /* 0x000fe20000000000 */
[----:B------:R-:W-:Y:S01]  /*2c70*/  FADD R40, R0, -12583039 ;  /* 0xcb40007f00287421 */ /* 0x000fe20000000000 */
[----:B------:R-:W-:Y:S01]  /*2c80*/  @!P0 LEA R44, P1, R30, UR8, 0x2 ;  /* 0x000000081e2c8c11 */ /* 0x000fe2000f8210ff */
[----:B------:R-:W-:-:S02]  /*2c90*/  IMAD.SHL.U32 R0, R0, 0x800000, RZ ;  /* 0x0080000000007824 */ /* 0x000fc400078e00ff */
[----:B------:R-:W-:Y:S01]  /*2ca0*/  FMUL R7, R9, UR5 ;  /* 0x0000000509077c20 */ /* 0x000fe20008400000 */
[----:B------:R-:W-:Y:S01]  /*2cb0*/  FFMA R40, R23, -1.4426950216293334961, -R40 ;  /* 0xbfb8aa3b17287823 */ /* 0x000fe20000000828 */
[C---:B------:R-:W-:Y:S01]  /*2cc0*/  @!P0 LEA.HI.X R45, R30.reuse, UR9, R33, 0x2, P1 ;  /* 0x000000091e2d8c11 */ /* 0x040fe200088f1421 */
[----:B------:R-:W-:Y:S01]  /*2cd0*/  FADD R39, R9, R50 ;  /* 0x0000003209277221 */ /* 0x000fe20000000000 */
[----:B------:R-:W-:Y:S01]  /*2ce0*/  @!P0 IADD3 R30, P1, PT, R30, UR35, RZ ;  /* 0x000000231e1e8c10 */ /* 0x000fe2000ff3e0ff */
[----:B------:R-:W-:Y:S01]  /*2cf0*/  FFMA R27, R23, -1.925963033500011079e-08, R40 ;  /* 0xb2a57060171b7823 */ /* 0x000fe20000000028 */
[----:B------:R-:W-:Y:S01]  /*2d00*/  LOP3.LUT R48, R48, 0x1f, RZ, 0xc0, !PT ;  /* 0x0000001f30307812 */ /* 0x000fe200078ec0ff */
[----:B------:R-:W0:Y:S01]  /*2d10*/  LDCU UR4, c[0x0][0x3cc] ;  /* 0x00007980ff0477ac */ /* 0x000e220008000800 */
[----:B------:R-:W-:Y:S01]  /*2d20*/  @!P0 IADD3.X R33, PT, PT, R33, UR36, RZ, P1, !PT ;  /* 0x0000002421218c10 */ /* 0x000fe20008ffe4ff */
[----:B------:R-:W-:Y:S01]  /*2d30*/  BSSY.RECONVERGENT B1, `(.L_x_12020) ;  /* 0x0000023000017945 */ /* 0x000fe20003800200 */
[----:B------:R-:W-:Y:S01]  /*2d40*/  @!P0 LEA R40, P1, R30, UR8, 0x2 ;  /* 0x000000081e288c11 */ /* 0x000fe2000f8210ff */
[----:B------:R-:W1:Y:S01]  /*2d50*/  MUFU.EX2 R27, R27 ;  /* 0x0000001b001b7308 */ /* 0x000e620000000800 */
[----:B------:R-:W-:-:S02]  /*2d60*/  F2FP.BF16.F32.PACK_AB R6, RZ, R6 ;  /* 0x00000006ff06723e */ /* 0x000fc400000010ff */
[----:B------:R-:W-:Y:S02]  /*2d70*/  F2FP.BF16.F32.PACK_AB R10, RZ, R10 ;  /* 0x0000000aff0a723e */ /* 0x000fe400000010ff */
[----:B------:R-:W-:Y:S02]  /*2d80*/  @!P0 LEA.HI.X R41, R30, UR9, R33, 0x2, P1 ;  /* 0x000000091e298c11 */ /* 0x000fe400088f1421 */
[----:B------:R-:W-:Y:S01]  /*2d90*/  F2FP.BF16.F32.PACK_AB R7, RZ, R7 ;  /* 0x00000007ff07723e */ /* 0x000fe200000010ff */
[----:B------:R-:W2:Y:S01]  /*2da0*/  SHFL.IDX PT, R33, R39, R48, 0x1f ;  /* 0x00001f3027217589 */ /* 0x000ea200000e0000 */
[----:B------:R-:W-:Y:S02]  /*2db0*/  F2FP.BF16.F32.PACK_AB R13, RZ, R13 ;  /* 0x0000000dff0d723e */ /* 0x000fe400000010ff */
[----:B------:R-:W-:Y:S01]  /*2dc0*/  @!P0 PRMT R6, R6, 0x5410, R10 ;  /* 0x0000541006068816 */ /* 0x000fe2000000000a */
[----:B------:R-:W3:Y:S01]  /*2dd0*/  SHFL.IDX PT, R30, R43, R48, 0x1f ;  /* 0x00001f302b1e7589 */ /* 0x000ee200000e0000 */
[----:B------:R-:W-:-:S02]  /*2de0*/  @!P0 PRMT R7, R7, 0x5410, R13 ;  /* 0x0000541007078816 */ /* 0x000fc4000000000d */
[----:B------:R-:W-:Y:S01]  /*2df0*/  FMNMX R29, R29, |R32|, !PT ;  /* 0x400000201d1d7209 */ /* 0x000fe20007800000 */
[----:B------:R4:W-:Y:S01]  /*2e00*/  @!P0 STG.E desc[UR28][R44.64], R6 ;  /* 0x000000062c008986 */ /* 0x0009e2000c10191c */
[----:B-1----:R-:W-:Y:S01]  /*2e10*/  FFMA R0, R0, R27, 1 ;  /* 0x3f80000000007423 */ /* 0x002fe2000000001b */
[----:B------:R-:W-:Y:S02]  /*2e20*/  SHF.L.U32 R22, R22, 0x10, RZ ;  /* 0x0000001016167819 */ /* 0x000fe400000006ff */
[----:B------:R4:W-:Y:S01]  /*2e30*/  @!P0 STG.E desc[UR28][R40.64], R7 ;  /* 0x0000000728008986 */ /* 0x0009e2000c10191c */
[----:B------:R-:W-:Y:S01]  /*2e40*/  VIADD R27, R0, 0x1800000 ;  /* 0x01800000001b7836 */ /* 0x000fe20000000000 */
[----:B------:R-:W-:Y:S02]  /*2e50*/  FMNMX3 R9, |R8|, R29, |R9|, !PT ;  /* 0x0000001d08097276 */ /* 0x000fe40007800609 */
[----:B------:R-:W-:Y:S02]  /*2e60*/  IADD3 R8, P1, PT, R46, UR13, RZ ;  /* 0x0000000d2e087c10 */ /* 0x000fe4000ff3e0ff */
[----:B------:R-:W-:-:S02]  /*2e70*/  LOP3.LUT R27, R27, 0x7f800000, RZ, 0xc0, !PT ;  /* 0x7f8000001b1b7812 */ /* 0x000fc400078ec0ff */
[----:B0-----:R-:W-:Y:S02]  /*2e80*/  IADD3.X R47, PT, PT, R47, UR4, RZ, P1, !PT ;  /* 0x000000042f2f7c10 */ /* 0x001fe40008ffe4ff */
[----:B------:R-:W-:Y:S01]  /*2e90*/  ISETP.GT.U32.AND P0, PT, R27, 0x1ffffff, PT ;  /* 0x01ffffff1b00780c */ /* 0x000fe20003f04070 */
[----:B--2---:R-:W-:Y:S01]  /*2ea0*/  FADD R28, R28, R33 ;  /* 0x000000211c1c7221 */ /* 0x004fe20000000000 */
[----:B------:R-:W-:Y:S02]  /*2eb0*/  FMNMX R9, |R20|, R9, !PT ;  /* 0x0000000914097209 */ /* 0x000fe40007800200 */
[----:B------:R-:W-:Y:S01]  /*2ec0*/  PRMT R10, R10, 0x5410, R13 ;  /* 0x000054100a0a7816 */ /* 0x000fe2000000000d */
[----:B---3--:R-:W-:-:S08]  /*2ed0*/  FADD R31, R31, R30 ;  /* 0x0000001e1f1f7221 */ /* 0x008fd00000000000 */
[----:B----4-:R-:W-:Y:S05]  /*2ee0*/  @P0 BRA `(.L_x_12021) ;  /* 0x00000000000c0947 */ /* 0x010fea0003800000 */
[----:B------:R-:W-:-:S07]  /*2ef0*/  MOV R20, 0x2f10 ;  /* 0x00002f1000147802 */ /* 0x000fce0000000f00 */
[----:B------:R-:W-:Y:S05]  /*2f00*/  CALL.REL.NOINC `($__internal_395_$__cuda_sm20_rcp_rn_f32_slowpath) ;  /* 0x0000002400107944 */ /* 0x000fea0003c00000 */
[----:B------:R-:W-:Y:S05]  /*2f10*/  BRA `(.L_x_12022) ;  /* 0x0000000000107947 */ /* 0x000fea0003800000 */
.L_x_12021:
[----:B------:R-:W0:Y:S02]  /*2f20*/  MUFU.RCP R49, R0 ;  /* 0x0000000000317308 */ /* 0x000e240000001000 */
[----:B0-----:R-:W-:-:S04]  /*2f30*/  FFMA R13, R0, R49, -1 ;  /* 0xbf800000000d7423 */ /* 0x001fc80000000031 */
[----:B------:R-:W-:-:S04]  /*2f40*/  FADD.FTZ R20, -R13, -RZ ;  /* 0x800000ff0d147221 */ /* 0x000fc80000010100 */
[----:B------:R-:W-:-:S07]  /*2f50*/  FFMA R49, R49, R20, R49 ;  /* 0x0000001431317223 */ /* 0x000fce0000000031 */
.L_x_12022:
[----:B------:R-:W-:Y:S05]  /*2f60*/  BSYNC.RECONVERGENT B1 ;  /* 0x0000000000017941 */ /* 0x000fea0003800200 */
.L_x_12020:
        /* <DEDUP_REMOVED lines=23> */
[----:B------:R-:W-:Y:S05]  /*30e0*/  CALL.REL.NOINC `($__internal_395_$__cuda_sm20_rcp_rn_f32_slowpath) ;  /* 0x0000002000987944 */ /* 0x000fea0003c00000 */
[----:B------:R-:W-:Y:S05]  /*30f0*/  BRA `(.L_x_12025) ;  /* 0x0000000000107947 */ /* 0x000fea0003800000 */
.L_x_12024:
[----:B------:R-:W0:Y:S02]  /*3100*/  MUFU.RCP R49, R30 ;  /* 0x0000001e00317308 */ /* 0x000e240000001000 */
[----:B0-----:R-:W-:-:S04]  /*3110*/  FFMA R0, R30, R49, -1 ;  /* 0xbf8000001e007423 */ /* 0x001fc80000000031 */
[----:B------:R-:W-:-:S04]  /*3120*/  FADD.FTZ R0, -R0, -RZ ;  /* 0x800000ff00007221 */ /* 0x000fc80000010100 */
[----:B------:R-:W-:-:S07]  /*3130*/  FFMA R49, R49, R0, R49 ;  /* 0x0000000031317223 */ /* 0x000fce0000000031 */
.L_x_12025:
[----:B------:R-:W-:Y:S05]  /*3140*/  BSYNC.RECONVERGENT B1 ;  /* 0x0000000000017941 */ /* 0x000fea0003800200 */
.L_x_12023:
        /* <DEDUP_REMOVED lines=25> */
.L_x_12027:
[----:B------:R-:W0:Y:S02]  /*32e0*/  MUFU.RCP R49, R30 ;  /* 0x0000001e00317308 */ /* 0x000e240000001000 */
[----:B0-----:R-:W-:-:S04]  /*32f0*/  FFMA R0, R30, R49, -1 ;  /* 0xbf8000001e007423 */ /* 0x001fc80000000031 */
[----:B------:R-:W-:-:S04]  /*3300*/  FADD.FTZ R0, -R0, -RZ ;  /* 0x800000ff00007221 */ /* 0x000fc80000010100 */
[----:B------:R-:W-:-:S07]  /*3310*/  FFMA R49, R49, R0, R49 ;  /* 0x0000000031317223 */ /* 0x000fce0000000031 */
.L_x_12028:
[----:B------:R-:W-:Y:S05]  /*3320*/  BSYNC.RECONVERGENT B1 ;  /* 0x0000000000017941 */ /* 0x000fea0003800200 */
.L_x_12026:
        /* <DEDUP_REMOVED lines=25> */
.L_x_12030:
[----:B------:R-:W0:Y:S02]  /*34c0*/  MUFU.RCP R49, R30 ;  /* 0x0000001e00317308 */ /* 0x000e240000001000 */
[----:B0-----:R-:W-:-:S04]  /*34d0*/  FFMA R0, R30, R49, -1 ;  /* 0xbf8000001e007423 */ /* 0x001fc80000000031 */
[----:B------:R-:W-:-:S04]  /*34e0*/  FADD.FTZ R0, -R0, -RZ ;  /* 0x800000ff00007221 */ /* 0x000fc80000010100 */
[----:B------:R-:W-:-:S07]  /*34f0*/  FFMA R49, R49, R0, R49 ;  /* 0x0000000031317223 */ /* 0x000fce0000000031 */
.L_x_12031:
[----:B------:R-:W-:Y:S05]  /*3500*/  BSYNC.RECONVERGENT B1 ;  /* 0x0000000000017941 */ /* 0x000fea0003800200 */
.L_x_12029:
[----:B------:R-:W0:Y:S01]  /*3510*/  S2R R20, SR_CgaCtaId ;  /* 0x0000000000147919 */ /* 0x000e220000008800 */
[----:B------:R-:W-:Y:S01]  /*3520*/  ISETP.GE.U32.AND P0, PT, R4, UR18, PT ;  /* 0x0000001204007c0c */ /* 0x000fe2000bf06070 */
[----:B------:R-:W-:Y:S01]  /*3530*/  FADD R0, -R49, 1 ;  /* 0x3f80000031007421 */ /* 0x000fe20000000100 */
[----:B------:R-:W-:Y:S01]  /*3540*/  FMUL R29, R22, UR5 ;  /* 0x00000005161d7c20 */ /* 0x000fe20008400000 */
[----:B------:R-:W-:Y:S01]  /*3550*/  FMUL R23, R34, UR5 ;  /* 0x0000000522177c20 */ /* 0x000fe20008400000 */
        /* <DEDUP_REMOVED lines=8> */
[----:B------:R-:W-:Y:S01]  /*35e0*/  F2FP.BF16.F32.PACK_AB R23, RZ, R23 ;  /* 0x00000017ff17723e */ /* 0x000fe200000010ff */
[----:B------:R-:W-:Y:S01]  /*35f0*/  FMUL R36, R36, R37 ;  /* 0x0000002524247220 */ /* 0x000fe20000400000 */
[----:B------:R-:W-:Y:S01]  /*3600*/  VIADD R37, R24, 0x2 ;  /* 0x0000000218257836 */ /* 0x000fe20000000000 */
[----:B------:R-:W-:Y:S01]  /*3610*/  LOP3.LUT R24, RZ, R18, RZ, 0x33, !PT ;  /* 0x00000012ff187212 */ /* 0x000fe200078e33ff */
[----:B------:R-:W-:Y:S01]  /*3620*/  IMAD.SHL.U32 R4, R4, 0x4, RZ ;  /* 0x0000000404047824 */ /* 0x000fe200078e00ff */
[----:B------:R-:W-:Y:S01]  /*3630*/  @!P0 IADD3 R13, P2, PT, R8, UR35, RZ ;  /* 0x00000023080d8c10 */ /* 0x000fe2000ff5e0ff */
[----:B------:R-:W-:Y:S01]  /*3640*/  FADD R44, R36, R35 ;  /* 0x00000023242c7221 */ /* 0x000fe20000000000 */
[C---:B------:R-:W-:Y:S01]  /*3650*/  @!P0 LEA R32, P1, R8.reuse, UR8, 0x2 ;  /* 0x0000000808208c11 */ /* 0x040fe2000f8210ff */
[----:B------:R-:W-:Y:S01]  /*3660*/  IMAD.IADD R14, R21, 0x1, -R14 ;  /* 0x00000001150e7824 */ /* 0x000fe200078e0a0e */
[----:B------:R-:W-:Y:S01]  /*3670*/  @!P0 PRMT R29, R29, 0x5410, R23 ;  /* 0x000054101d1d8816 */ /* 0x000fe20000000017 */
[----:B------:R-:W1:Y:S01]  /*3680*/  LDCU UR4, c[0x0][0x3d0] ;  /* 0x00007a00ff0477ac */ /* 0x000e620008000800 */
[----:B------:R-:W-:Y:S01]  /*3690*/  @!P0 LEA.HI.X R33, R8, UR9, R47, 0x2, P1 ;  /* 0x0000000908218c11 */ /* 0x000fe200088f142f */
[----:B------:R-:W-:Y:S01]  /*36a0*/  IMAD.SHL.U32 R8, R17, 0x4, RZ ;  /* 0x0000000411087824 */ /* 0x000fe200078e00ff */
[----:B------:R-:W-:Y:S01]  /*36b0*/  IADD3 R30, PT, PT, R24, R21, RZ ;  /* 0x00000015181e7210 */ /* 0x000fe20007ffe0ff */
[----:B------:R-:W-:Y:S01]  /*36c0*/  IMAD.SHL.U32 R14, R14, 0x4, RZ ;  /* 0x000000040e0e7824 */ /* 0x000fe200078e00ff */
[----:B------:R-:W-:Y:S01]  /*36d0*/  PRMT R12, R12, 0x5410, R11 ;  /* 0x000054100c0c7816 */ /* 0x000fe2000000000b */
[----:B------:R2:W-:Y:S01]  /*36e0*/  @!P0 STG.E desc[UR28][R32.64], R29 ;  /* 0x0000001d20008986 */ /* 0x0005e2000c10191c */
[----:B------:R-:W-:Y:S01]  /*36f0*/  PRMT R42, R2, 0x5410, R42 ;  /* 0x00005410022a7816 */ /* 0x000fe2000000002a */
[----:B------:R-:W-:Y:S01]  /*3700*/  FMUL R2, R25, UR5 ;  /* 0x0000000519027c20 */ /* 0x000fe20008400000 */
[----:B0-----:R-:W-:Y:S01]  /*3710*/  LEA R0, R20, R3, 0x18 ;  /* 0x0000000314007211 */ /* 0x001fe200078ec0ff */
[----:B------:R-:W-:Y:S01]  /*3720*/  IMAD R3, R19, 0x84, RZ ;  /* 0x0000008413037824 */ /* 0x000fe200078e02ff */
[----:B------:R-:W-:Y:S01]  /*3730*/  @!P0 IADD3.X R20, PT, PT, R47, UR36, RZ, P2, !PT ;  /* 0x000000242f148c10 */ /* 0x000fe200097fe4ff */
[----:B------:R-:W-:Y:S01]  /*3740*/  BSSY.RECONVERGENT B0, `(.L_x_12032) ;  /* 0x0000091000007945 */ /* 0x000fe20003800200 */
[----:B------:R-:W-:Y:S01]  /*3750*/  @!P0 LEA R26, P2, R13, UR8, 0x2 ;  /* 0x000000080d1a8c11 */ /* 0x000fe2000f8410ff */
[----:B------:R-:W0:Y:S01]  /*3760*/  LDCU UR8, c[0x0][0x3d4] ;  /* 0x00007a80ff0877ac */ /* 0x000e220008000800 */
[----:B------:R-:W-:-:S02]  /*3770*/  LOP3.LUT R37, R37, 0x1f, RZ, 0xc0, !PT ;  /* 0x0000001f25257812 */ /* 0x000fc400078ec0ff */
[----:B------:R-:W-:Y:S01]  /*3780*/  @!P0 LEA.HI.X R27, R13, UR9, R20, 0x2, P2 ;  /* 0x000000090d1b8c11 */ /* 0x000fe200090f1414 */
[----:B------:R-:W-:Y:S01]  /*3790*/  FADD R20, RZ, R22 ;  /* 0x00000016ff147221 */ /* 0x000fe20000000000 */
[----:B------:R-:W-:Y:S01]  /*37a0*/  LOP3.LUT R13, R8, 0x7c, RZ, 0xc0, !PT ;  /* 0x0000007c080d7812 */ /* 0x000fe200078ec0ff */
[----:B------:R-:W-:Y:S02]  /*37b0*/  IMAD.IADD R8, R3, 0x1, R0 ;  /* 0x0000000103087824 */ /* 0x000fe400078e0200 */
[----:B--2---:R-:W-:Y:S01]  /*37c0*/  FMUL R32, R36, UR5 ;  /* 0x0000000524207c20 */ /* 0x004fe20008400000 */
[----:B------:R-:W-:Y:S01]  /*37d0*/  FADD R40, R25, R20 ;  /* 0x0000001419287221 */ /* 0x000fe20000000000 */
[----:B------:R-:W-:Y:S01]  /*37e0*/  LOP3.LUT R33, R4, 0x7c, RZ, 0xc0, !PT ;  /* 0x0000007c04217812 */ /* 0x000fe200078ec0ff */
[----:B------:R-:W-:Y:S01]  /*37f0*/  IMAD.IADD R20, R8, 0x1, R13 ;  /* 0x0000000108147824 */ /* 0x000fe200078e020d */
[----:B------:R-:W-:Y:S01]  /*3800*/  SHF.L.U32 R13, R30, 0x2, RZ ;  /* 0x000000021e0d7819 */ /* 0x000fe200000006ff */
[----:B-1----:R-:W-:Y:S01]  /*3810*/  ULOP3.LUT UR4, UR4, 0xfffffffe, URZ, 0xc0, !UPT ;  /* 0xfffffffe04047892 */ /* 0x002fe2000f8ec0ff */
[----:B------:R-:W1:Y:S01]  /*3820*/  SHFL.IDX PT, R30, R44, R37, 0x1f ;  /* 0x00001f252c1e7589 */ /* 0x000e6200000e0000 */
[----:B------:R-:W-:-:S02]  /*3830*/  F2FP.BF16.F32.PACK_AB R32, RZ, R32 ;  /* 0x00000020ff20723e */ /* 0x000fc400000010ff */
[----:B------:R-:W-:Y:S01]  /*3840*/  LOP3.LUT R13, R13, 0x7c, RZ, 0xc0, !PT ;  /* 0x0000007c0d0d7812 */ /* 0x000fe200078ec0ff */
[----:B------:R2:W-:Y:S01]  /*3850*/  STS [R20], R12 ;  /* 0x0000000c14007388 */ /* 0x0005e20000000800 */
[----:B------:R-:W-:Y:S01]  /*3860*/  LOP3.LUT R11, R14, 0x7c, RZ, 0xc0, !PT ;  /* 0x0000007c0e0b7812 */ /* 0x000fe200078ec0ff */
[----:B------:R-:W-:Y:S01]  /*3870*/  VIADD R14, R24, UR19 ;  /* 0x00000013180e7c36 */ /* 0x000fe20008000000 */
[C---:B------:R-:W-:Y:S01]  /*3880*/  IADD3 R13, PT, PT, R8.reuse, R13, RZ ;  /* 0x0000000d080d7210 */ /* 0x040fe20007ffe0ff */
[----:B------:R-:W3:Y:S01]  /*3890*/  SHFL.IDX PT, R35, R40, R37, 0x1f ;  /* 0x00001f2528237589 */ /* 0x000ee200000e0000 */
[----:B------:R-:W-:Y:S02]  /*38a0*/  IADD3 R11, PT, PT, R8, R11, RZ ;  /* 0x0000000b080b7210 */ /* 0x000fe40007ffe0ff */
[----:B------:R-:W-:Y:S01]  /*38b0*/  PRMT R6, R6, 0x5410, R7 ;  /* 0x0000541006067816 */ /* 0x000fe20000000007 */
[----:B------:R4:W-:Y:S01]  /*38c0*/  STS [R13], R42 ;  /* 0x0000002a0d007388 */ /* 0x0009e20000000800 */
[----:B------:R-:W-:-:S02]  /*38d0*/  FMNMX R9, R9, |R22|, !PT ;  /* 0x4000001609097209 */ /* 0x000fc40007800000 */
[----:B--2---:R-:W-:Y:S01]  /*38e0*/  F2FP.BF16.F32.PACK_AB R12, RZ, R2 ;  /* 0x00000002ff0c723e */ /* 0x004fe200000010ff */
[----:B------:R-:W-:Y:S01]  /*38f0*/  IMAD.IADD R2, R8, 0x1, R33 ;  /* 0x0000000108027824 */ /* 0x000fe200078e0221 */
[----:B------:R4:W-:Y:S01]  /*3900*/  STS [R11], R6 ;  /* 0x000000060b007388 */ /* 0x0009e20000000800 */
[----:B------:R-:W-:Y:S02]  /*3910*/  FMNMX3 R25, |R34|, R9, |R25|, !PT ;  /* 0x0000000922197276 */ /* 0x000fe40007800619 */
[----:B------:R-:W-:Y:S02]  /*3920*/  @!P0 PRMT R33, R12, 0x5410, R32 ;  /* 0x000054100c218816 */ /* 0x000fe40000000020 */
[----:B------:R-:W-:Y:S01]  /*3930*/  PRMT R7, R29, 0x5410, R12 ;  /* 0x000054101d077816 */ /* 0x000fe2000000000c */
[----:B-1----:R-:W-:Y:S02]  /*3940*/  FADD R29, R31, R30 ;  /* 0x0000001e1f1d7221 */ /* 0x002fe40000000000 */
[----:B------:R4:W-:Y:S01]  /*3950*/  @!P0 STG.E desc[UR28][R26.64], R33 ;  /* 0x000000211a008986 */ /* 0x0009e2000c10191c */
[----:B------:R-:W-:-:S02]  /*3960*/  ISETP.LT.U32.AND P0, PT, R18, UR19, PT ;  /* 0x0000001312007c0c */ /* 0x000fc4000bf01070 */
[----:B------:R-:W-:Y:S01]  /*3970*/  FMNMX R4, |R36|, R25, !PT ;  /* 0x0000001924047209 */ /* 0x000fe20007800200 */
[----:B------:R4:W-:Y:S01]  /*3980*/  STS [R2], R7 ;  /* 0x0000000702007388 */ /* 0x0009e20000000800 */
[----:B------:R-:W-:Y:S01]  /*3990*/  SHF.R.U32.HI R12, RZ, 0x5, R21 ;  /* 0x00000005ff0c7819 */ /* 0x000fe20000011615 */
[----:B---3--:R-:W-:Y:S01]  /*39a0*/  FADD R28, R28, R35 ;  /* 0x000000231c1c7221 */ /* 0x008fe20000000000 */
[----:B------:R-:W-:Y:S02]  /*39b0*/  IADD3 R9, PT, PT, -R18, UR19, RZ ;  /* 0x0000001312097c10 */ /* 0x000fe4000fffe1ff */
[----:B------:R-:W-:Y:S01]  /*39c0*/  PRMT R31, R23, 0x5410, R32 ;  /* 0x00005410171f7816 */ /* 0x000fe20000000020 */
[----:B------:R-:W-:Y:S06]  /*39d0*/  BAR.SYNC.DEFER_BLOCKING 0x0 ;  /* 0x0000000000007b1d */ /* 0x000fec0000010000 */
[----:B0---4-:R-:W-:Y:S05]  /*39e0*/  @!P0 BRA `(.L_x_12033) ;  /* 0x0000000400988947 */ /* 0x011fea0003800000 */
        /* <DEDUP_REMOVED lines=17> */
.L_x_12036:
        /* <DEDUP_REMOVED lines=48> */
.L_x_12035:
[----:B------:R-:W-:Y:S05]  /*3e00*/  BSYNC.RECONVERGENT B1 ;  /* 0x0000000000017941 */ /* 0x000fea0003800200 */
.L_x_12034:
        /* <DEDUP_REMOVED lines=36> */
.L_x_12033:
[----:B------:R-:W-:Y:S05]  /*4050*/  BSYNC.RECONVERGENT B0 ;  /* 0x0000000000007941 */ /* 0x000fea0003800200 */
.L_x_12032:
        /* <DEDUP_REMOVED lines=26> */
.L_x_12041:
        /* <DEDUP_REMOVED lines=48> */
.L_x_12040:
[----:B------:R-:W-:Y:S05]  /*4500*/  BSYNC.RECONVERGENT B1 ;  /* 0x0000000000017941 */ /* 0x000fea0003800200 */
.L_x_12039:
        /* <DEDUP_REMOVED lines=36> */
.L_x_12038:
[----:B------:R-:W-:Y:S05]  /*4750*/  BSYNC.RECONVERGENT B0 ;  /* 0x0000000000007941 */ /* 0x000fea0003800200 */
.L_x_12037:
[----:B------:R-:W-:Y:S01]  /*4760*/  BAR.SYNC.DEFER_BLOCKING 0x0 ;  /* 0x0000000000007b1d */ /* 0x000fe20000010000 */
[C---:B------:R-:W-:Y:S01]  /*4770*/  ISETP.GT.U32.AND P0, PT, R21.reuse, 0x1f, PT ;  /* 0x0000001f1500780c */ /* 0x040fe20003f04070 */
[----:B------:R-:W-:-:S04]  /*4780*/  IMAD R0, R21, 0x8, R0 ;  /* 0x0000000815007824 */ /* 0x000fc800078e0200 */
[----:B------:R-:W-:Y:S01]  /*4790*/  BSSY.RECONVERGENT B0, `(.L_x_12042) ;  /* 0x000001e000007945 */ /* 0x000fe20003800200 */
[----:B------:R3:W-:Y:S01]  /*47a0*/  STS.64 [R0], R28 ;  /* 0x0000001c00007388 */ /* 0x0007e20000000a00 */
[----:B------:R-:W-:Y:S06]  /*47b0*/  BAR.SYNC.DEFER_BLOCKING 0x0 ;  /* 0x0000000000007b1d */ /* 0x000fec0000010000 */
[----:B------:R-:W-:Y:S05]  /*47c0*/  @P0 BRA `(.L_x_12043) ;  /* 0x0000000000680947 */ /* 0x000fea0003800000 */
[----:B------:R-:W4:Y:S01]  /*47d0*/  LDS.64 R8, [R0+0x100] ;  /* 0x0001000000087984 */ /* 0x000f220000000a00 */
[----:B------:R-:W-:-:S03]  /*47e0*/  ISETP.GE.U32.AND P1, PT, R19, UR19, PT ;  /* 0x0000001313007c0c */ /* 0x000fc6000bf26070 */
[----:B01----:R-:W0:Y:S04]  /*47f0*/  LDS.64 R10, [R0+0x200] ;  /* 0x00020000000a7984 */ /* 0x003e280000000a00 */
[----:B------:R-:W1:Y:S04]  /*4800*/  LDS.64 R14, [R0+0x300] ;  /* 0x00030000000e7984 */ /* 0x000e680000000a00 */
[----:B------:R-:W5:Y:S04]  /*4810*/  LDS.64 R16, [R0+0x400] ;  /* 0x0004000000107984 */ /* 0x000f680000000a00 */
[----:B------:R-:W3:Y:S04]  /*4820*/  LDS.64 R22, [R0+0x500] ;  /* 0x0005000000167984 */ /* 0x000ee80000000a00 */
[----:B------:R-:W3:Y:S04]  /*4830*/  LDS.64 R6, [R0+0x600] ;  /* 0x0006000000067984 */ /* 0x000ee80000000a00 */
[----:B--2---:R2:W2:Y:S01]  /*4840*/  LDS.64 R2, [R0+0x700] ;  /* 0x0007000000027984 */ /* 0x0044a20000000a00 */
[----:B----4-:R-:W-:Y:S01]  /*4850*/  FADD R5, R28, R8 ;  /* 0x000000081c057221 */ /* 0x010fe20000000000 */
[----:B------:R-:W-:Y:S01]  /*4860*/  FADD R8, R29, R9 ;  /* 0x000000091d087221 */ /* 0x000fe20000000000 */
[----:B------:R-:W-:-:S02]  /*4870*/  MOV R9, UR7 ;  /* 0x0000000700097c02 */ /* 0x000fc40008000f00 */
[----:B0-----:R-:W-:Y:S01]  /*4880*/  FADD R5, R5, R10 ;  /* 0x0000000a05057221 */ /* 0x001fe20000000000 */
[----:B------:R-:W-:-:S03]  /*4890*/  FADD R8, R8, R11 ;  /* 0x0000000b08087221 */ /* 0x000fc60000000000 */
[----:B-1----:R-:W-:Y:S01]  /*48a0*/  FADD R5, R5, R14 ;  /* 0x0000000e05057221 */ /* 0x002fe20000000000 */
[----:B------:R-:W-:-:S03]  /*48b0*/  FADD R8, R8, R15 ;  /* 0x0000000f08087221 */ /* 0x000fc60000000000 */
[----:B-----5:R-:W-:Y:S01]  /*48c0*/  FADD R5, R5, R16 ;  /* 0x0000001005057221 */ /* 0x020fe20000000000 */
[----:B------:R-:W-:-:S03]  /*48d0*/  FADD R8, R8, R17 ;  /* 0x0000001108087221 */ /* 0x000fc60000000000 */
[----:B---3--:R-:W-:Y:S01]  /*48e0*/  FADD R5, R5, R22 ;  /* 0x0000001605057221 */ /* 0x008fe20000000000 */
[----:B--2---:R-:W-:Y:S01]  /*48f0*/  FADD R0, R8, R23 ;  /* 0x0000001708007221 */ /* 0x004fe20000000000 */
[----:B------:R-:W-:Y:S02]  /*4900*/  IMAD.U32 R8, RZ, RZ, UR6 ;  /* 0x00000006ff087e24 */ /* 0x000fe4000f8e00ff */
[----:B------:R-:W-:Y:S01]  /*4910*/  FADD R5, R5, R6 ;  /* 0x0000000605057221 */ /* 0x000fe20000000000 */
[----:B------:R-:W-:Y:S01]  /*4920*/  FADD R0, R0, R7 ;  /* 0x0000000700007221 */ /* 0x000fe20000000000 */
[----:B------:R-:W-:-:S04]  /*4930*/  @!P1 IMAD.WIDE.U32 R6, R19, 0x8, R8 ;  /* 0x0000000813069825 */ /* 0x000fc800078e0008 */
[----:B------:R-:W-:Y:S01]  /*4940*/  FADD R2, R5, R2 ;  /* 0x0000000205027221 */ /* 0x000fe20000000000 */
[----:B------:R-:W-:-:S05]  /*4950*/  FADD R3, R0, R3 ;  /* 0x0000000300037221 */ /* 0x000fca0000000000 */
[----:B------:R4:W-:Y:S02]  /*4960*/  @!P1 STG.E.64 desc[UR28][R6.64], R2 ;  /* 0x0000000206009986 */ /* 0x0009e4000c101b1c */
.L_x_12043:
[----:B------:R-:W-:Y:S05]  /*4970*/  BSYNC.RECONVERGENT B0 ;  /* 0x0000000000007941 */ /* 0x000fea0003800200 */
.L_x_12042:
[----:B------:R-:W5:Y:S02]  /*4980*/  LDCU.64 UR6, c[0x0][0x3a8] ;  /* 0x00007500ff0677ac */ /* 0x000f640008000a00 */
[----:B-----5:R-:W-:-:S04]  /*4990*/  UISETP.NE.U32.AND UP0, UPT, UR6, URZ, UPT ;  /* 0x000000ff0600728c */ /* 0x020fc8000bf05070 */
[----:B------:R-:W-:-:S09]  /*49a0*/  UISETP.NE.AND.EX UP0, UPT, UR7, URZ, UPT, UP0 ;  /* 0x000000ff0700728c */ /* 0x000fd2000bf05300 */
[----:B------:R-:W-:Y:S05]  /*49b0*/  BRA.U !UP0, `(.L_x_12044) ;  /* 0x00000001089c7547 */ /* 0x000fea000b800000 */
[----:B--2-4-:R-:W2:Y:S01]  /*49c0*/  SHFL.DOWN PT, R3, R4, 0x10, 0x1f ;  /* 0x0a001f0004037f89 */ /* 0x014ea200000e0000 */
[----:B------:R-:W-:Y:S01]  /*49d0*/  ISETP.NE.AND P1, PT, R19, RZ, PT ;  /* 0x000000ff1300720c */ /* 0x000fe20003f25270 */
[----:B------:R-:W-:-:S12]  /*49e0*/  BSSY B0, `(.L_x_12044) ;  /* 0x0000024000007945 */ /* 0x000fd80003800000 */
[----:B0-----:R-:W0:Y:S01]  /*49f0*/  @!P1 S2R R6, SR_CgaCtaId ;  /* 0x0000000000069919 */ /* 0x001e220000008800 */
[----:B------:R-:W-:Y:S02]  /*4a00*/  @!P1 MOV R9, 0x400 ;  /* 0x0000040000099802 */ /* 0x000fe40000000f00 */
[----:B--2---:R-:W-:-:S05]  /*4a10*/  FMNMX R3, R4, R3, !PT ;  /* 0x0000000304037209 */ /* 0x004fca0007800000 */
[----:B---3--:R-:W2:Y:S01]  /*4a20*/  SHFL.DOWN PT, R0, R3, 0x8, 0x1f ;  /* 0x09001f0003007f89 */ /* 0x008ea200000e0000 */
        /* <DEDUP_REMOVED lines=26> */
.L_x_12052:
[----:B------:R-:W-:Y:S02]  /*4bd0*/  ISETP.NE.AND P0, PT, R21, RZ, PT ;  /* 0x000000ff1500720c */ /* 0x000fe40003f05270 */
[----:B--2---:R-:W-:-:S11]  /*4be0*/  FMNMX R5, R2, R5, !PT ;  /* 0x0000000502057209 */ /* 0x004fd60007800000 */
[----:B------:R-:W-:Y:S05]  /*4bf0*/  @P0 BRA `(.L_x_12045) ;  /* 0x0000000000080947 */ /* 0x000fea0003800000 */
[----:B-1----:R-:W1:Y:S02]  /*4c00*/  LDC.64 R2, c[0x0][0x3a8] ;  /* 0x0000ea00ff027b82 */ /* 0x002e640000000a00 */
[----:B-1----:R2:W-:Y:S02]  /*4c10*/  REDG.E.MAX.S32.STRONG.GPU desc[UR28][R2.64], R5 ;  /* 0x000000050200798e */ /* 0x0025e4000d12e31c */
.L_x_12045:
[----:B------:R-:W-:Y:S05]  /*4c20*/  BSYNC B0 ;  /* 0x0000000000007941 */ /* 0x000fea0003800000 */
.L_x_12044:
        /* <DEDUP_REMOVED lines=11> */
[----:B0-2-4-:R-:W-:Y:S05]  /*4ce0*/  CALL.REL.NOINC `($__internal_395_$__cuda_sm20_rcp_rn_f32_slowpath) ;  /* 0x0000000400987944 */ /* 0x015fea0003c00000 */
[----:B------:R-:W-:Y:S05]  /*4cf0*/  BRA `(.L_x_12048) ;  /* 0x0000000000147947 */ /* 0x000fea0003800000 */
.L_x_12047:
[----:B------:R-:W5:Y:S01]  /*4d00*/  MUFU.RCP R49, UR5 ;  /* 0x0000000500317d08 */ /* 0x000f620008001000 */
[----:B---3--:R-:W-:-:S04]  /*4d10*/  IMAD.U32 R0, RZ, RZ, UR5 ;  /* 0x00000005ff007e24 */ /* 0x008fc8000f8e00ff */
[----:B-----5:R-:W-:-:S04]  /*4d20*/  FFMA R0, R49, R0, -1 ;  /* 0xbf80000031007423 */ /* 0x020fc80000000000 */
[----:B------:R-:W-:-:S04]  /*4d30*/  FADD.FTZ R0, -R0, -RZ ;  /* 0x800000ff00007221 */ /* 0x000fc80000010100 */
[----:B------:R-:W-:-:S07]  /*4d40*/  FFMA R49, R49, R0, R49 ;  /* 0x0000000031317223 */ /* 0x000fce0000000031 */
.L_x_12048:
[----:B-12-4-:R-:W1:Y:S02]  /*4d50*/  LDC.64 R2, c[0x0][0x3b0] ;  /* 0x0000ec00ff027b82 */ /* 0x016e640000000a00 */
[----:B-1----:R-:W-:Y:S01]  /*4d60*/  STG.E desc[UR28][R2.64], R49 ;  /* 0x0000003102007986 */ /* 0x002fe2000c10191c */
[----:B------:R-:W-:Y:S05]  /*4d70*/  EXIT ;  /* 0x000000000000794d */ /* 0x000fea0003800000 */
.L_x_12046:
[----:B------:R-:W-:Y:S02]  /*4d80*/  HFMA2 R7, -RZ, RZ, 0, 2.384185791015625e-07 ;  /* 0x00000004ff077431 */ /* 0x000fe400000001ff */
[----:B0-----:R-:W-:Y:S02]  /*4d90*/  IMAD.MOV.U32 R9, RZ, RZ, 0x1f ;  /* 0x0000001fff097424 */ /* 0x001fe400078e00ff */
[----:B------:R-:W-:-:S07]  /*4da0*/  IMAD.MOV.U32 R4, RZ, RZ, -0x1 ;  /* 0xffffffffff047424 */ /* 0x000fce00078e00ff */
[----:B-12---:R-:W-:Y:S05]  /*4db0*/  WARPSYNC.COLLECTIVE R4, `(.L_x_12049) ;  /* 0x0000000004087348 */ /* 0x006fea0003c00000 */
[----:B--2---:R0:W2:Y:S02]  /*4dc0*/  SHFL.DOWN P0, R5, R0, R7, R9 ;  /* 0x0800000700057389 */ /* 0x0040a40000000009 */
[----:B012---:R-:W-:Y:S05]  /*4dd0*/  ENDCOLLECTIVE ;  /* 0x000000000000791b */ /* 0x007fea0003800000 */
.L_x_12049:
[----:B------:R-:W-:Y:S01]  /*4de0*/  IMAD.MOV.U32 R7, RZ, RZ, 0x2 ;  /* 0x00000002ff077424 */ /* 0x000fe200078e00ff */
[----:B------:R-:W-:-:S04]  /*4df0*/  MOV R3, R5 ;  /* 0x0000000500037202 */ /* 0x000fc80000000f00 */
[----:B------:R-:W-:-:S05]  /*4e00*/  FMNMX R3, R3, R0, !PT ;  /* 0x0000000003037209 */ /* 0x000fca0007800000 */
[----:B------:R-:W-:-:S07]  /*4e10*/  IMAD.MOV.U32 R0, RZ, RZ, R3 ;  /* 0x000000ffff007224 */ /* 0x000fce00078e0003 */
[----:B------:R-:W-:Y:S05]  /*4e20*/  WARPSYNC.COLLECTIVE R4, `(.L_x_12050) ;  /* 0x0000000004087348 */ /* 0x000fea0003c00000 */
[----:B------:R0:W1:Y:S02]  /*4e30*/  SHFL.DOWN P0, R5, R0, R7, R9 ;  /* 0x0800000700057389 */ /* 0x0000640000000009 */
[----:B01----:R-:W-:Y:S05]  /*4e40*/  ENDCOLLECTIVE ;  /* 0x000000000000791b */ /* 0x003fea0003800000 */
.L_x_12050:
[----:B------:R-:W-:Y:S01]  /*4e50*/  IMAD.MOV.U32 R7, RZ, RZ, 0x1 ;  /* 0x00000001ff077424 */ /* 0x000fe200078e00ff */
[----:B------:R-:W-:-:S04]  /*4e60*/  MOV R2, R5 ;  /* 0x0000000500027202 */ /* 0x000fc80000000f00 */
[----:B------:R-:W-:-:S05]  /*4e70*/  FMNMX R2, R3, R2, !PT ;  /* 0x0000000203027209 */ /* 0x000fca0007800000 */
[----:B------:R-:W-:-:S07]  /*4e80*/  IMAD.MOV.U32 R0, RZ, RZ, R2 ;  /* 0x000000ffff007224 */ /* 0x000fce00078e0002 */
[----:B------:R-:W-:Y:S05]  /*4e90*/  WARPSYNC.COLLECTIVE R4, `(.L_x_12051) ;  /* 0x0000000004087348 */ /* 0x000fea0003c00000 */
[----:B------:R0:W1:Y:S02]  /*4ea0*/  SHFL.DOWN P0, R5, R0, R7, R9 ;  /* 0x0800000700057389 */ /* 0x0000640000000009 */
[----:B01----:R-:W-:Y:S05]  /*4eb0*/  ENDCOLLECTIVE ;  /* 0x000000000000791b */ /* 0x003fea0003800000 */
.L_x_12051:
[----:B------:R-:W-:Y:S05]  /*4ec0*/  BRA `(.L_x_12052) ;  /* 0xfffffffc00407947 */ /* 0x000fea000383ffff */
        .weak           $__internal_394_$__cuda_sm20_div_u64
        .type           $__internal_394_$__cuda_sm20_div_u64,@function
        .size           $__internal_394_$__cuda_sm20_div_u64,($__internal_395_$__cuda_sm20_rcp_rn_f32_slowpath - $__internal_394_$__cuda_sm20_div_u64)
$__internal_394_$__cuda_sm20_div_u64:
        /* <DEDUP_REMOVED lines=71> */
[----:B------:R-:W-:Y:S11]  /*5340*/  RET.REL.NODEC R2 `(_ZN18transformer_engine6detail38cast_transpose_fused_kernel_notalignedILb1ELb1ELb0EfNS_16CTDBiasDActParamI13__nv_bfloat16S3_S3_fEELi2ELi2ENS_5EmptyEXadL_ZNS_5dsiluIffEET_T0_RKS5_EEEEvT3_mmm) ;  /* 0xffffffac022c7950 */ /* 0x000ff60003c3ffff */
        .weak           $__internal_395_$__cuda_sm20_rcp_rn_f32_slowpath
        .type           $__internal_395_$__cuda_sm20_rcp_rn_f32_slowpath,@function
        .size           $__internal_395_$__cuda_sm20_rcp_rn_f32_slowpath,(.L_x_29696 - $__internal_395_$__cuda_sm20_rcp_rn_f32_slowpath)
$__internal_395_$__cuda_sm20_rcp_rn_f32_slowpath:
        /* <DEDUP_REMOVED lines=15> */
.L_x_12054:
        /* <DEDUP_REMOVED lines=33> */
.L_x_12056:
[----:B------:R0:W1:Y:S02]  /*5650*/  MUFU.RCP R49, R0 ;  /* 0x0000000000317308 */ /* 0x0000640000001000 */
.L_x_12055:
[----:B------:R-:W-:Y:S05]  /*5660*/  BSYNC B0 ;  /* 0x0000000000007941 */ /* 0x000fea0003800000 */
.L_x_12053:
[----:B------:R-:W-:Y:S01]  /*5670*/  MOV R40, R20 ;  /* 0x0000001400287202 */ /* 0x000fe20000000f00 */
[----:B------:R-:W-:-:S04]  /*5680*/  IMAD.MOV.U32 R41, RZ, RZ, 0x0 ;  /* 0x00000000ff297424 */ /* 0x000fc800078e00ff */
[----:B01----:R-:W-:Y:S05]  /*5690*/  RET.REL.NODEC R40 `(_ZN18transformer_engine6detail38cast_transpose_fused_kernel_notalignedILb1ELb1ELb0EfNS_16CTDBiasDActParamI13__nv_bfloat16S3_S3_fEELi2ELi2ENS_5EmptyEXadL_ZNS_5dsiluIffEET_T0_RKS5_EEEEvT3_mmm) ;  /* 0xffffffa828587950 */ /* 0x003fea0003c3ffff */
.L_x_12057:
        /* <DEDUP_REMOVED lines=14> */
.L_x_29696:


//--------------------- .text._ZN18transformer_engine6detail38cast_transpose_fused_kernel_notalignedILb1ELb1ELb0EfNS_16CTDBiasDActParamI13__nv_bfloat16S3_6__halffEELi2ELi2ENS_5EmptyEXadL_ZNS_5dsiluIffEET_T0_RKS6_EEEEvT3_mmm --------------------------
	.section	.text._ZN18transformer_engine6detail38cast_transpose_fused_kernel_notalignedILb1ELb1ELb0EfNS_16CTDBiasDActParamI13__nv_bfloat16S3_6__halffEELi2ELi2ENS_5EmptyEXadL_ZNS_5dsiluIffEET_T0_RKS6_EEEEvT3_mmm,"ax",@progbits
	.align	128
        .global         _ZN18transformer_engine6detail38cast_transpose_fused_kernel_notalignedILb1ELb1ELb0EfNS_16CTDBiasDActParamI13__nv_bfloat16S3_6__halffEELi2ELi2ENS_5EmptyEXadL_ZNS_5dsiluIffEET_T0_RKS6_EEEEvT3_mmm
        .type           _ZN18transformer_engine6detail38cast_transpose_fused_kernel_notalignedILb1ELb1ELb0EfNS_16CTDBiasDActParamI13__nv_bfloat16S3_6__halffEELi2ELi2ENS_5EmptyEXadL_ZNS_5dsiluIffEET_T0_RKS6_EEEEvT3_mmm,@function
        .size           _ZN18transformer_engine6detail38cast_transpose_fused_kernel_notalignedILb1ELb1ELb0EfNS_16CTDBiasDActParamI13__nv_bfloat16S3_6__halffEELi2ELi2ENS_5EmptyEXadL_ZNS_5dsiluIffEET_T0_RKS6_EEEEvT3_mmm,(.L_x_29698 - _ZN18transformer_engine6detail38cast_transpose_fused_kernel_notalignedILb1ELb1ELb0EfNS_16CTDBiasDActParamI13__nv_bfloat16S3_6__halffEELi2ELi2ENS_5EmptyEXadL_ZNS_5dsiluIffEET_T0_RKS6_EEEEvT3_mmm)
        .other          _ZN18transformer_engine6detail38cast_transpose_fused_kernel_notalignedILb1ELb1ELb0EfNS_16CTDBiasDActParamI13__nv_bfloat16S3_6__halffEELi2ELi2ENS_5EmptyEXadL_ZNS_5dsiluIffEET_T0_RKS6_EEEEvT3_mmm,@"STO_CUDA_ENTRY STV_DEFAULT"
_ZN18transformer_engine6detail38cast_transpose_fused_kernel_notalignedILb1ELb1ELb0EfNS_16CTDBiasDActParamI13__nv_bfloat16S3_6__halffEELi2ELi2ENS_5EmptyEXadL_ZNS_5dsiluIffEET_T0_RKS6_EEEEvT3_mmm:
.text._ZN18transformer_engine6detail38cast_transpose_fused_kernel_notalignedILb1ELb1ELb0EfNS_16CTDBiasDActParamI13__nv_bfloat16S3_6__halffEELi2ELi2ENS_5EmptyEXadL_ZNS_5dsiluIffEET_T0_RKS6_EEEEvT3_mmm:
        /* <DEDUP_REMOVED lines=44> */
.L_x_12058:
[----:B------:R-:W-:-:S07]  /*02c0*/  MOV R4, 0x2e0 ;  /* 0x000002e000047802 */ /* 0x000fce0000000f00 */
[----:B------:R-:W-:Y:S05]  /*02d0*/  CALL.REL.NOINC `($__internal_396_$__cuda_sm20_div_u64) ;  /* 0x0000004800fc7944 */ /* 0x000fea0003c00000 */
        /* <DEDUP_REMOVED lines=11> */
.L_x_12059:
        /* <DEDUP_REMOVED lines=154> */
[----:B------:R-:W-:Y:S05]  /*0d30*/  CALL.REL.NOINC `($__internal_397_$__cuda_sm20_rcp_rn_f32_slowpath) ;  /* 0x0000004400847944 */ /* 0x000fea0003c00000 */
[----:B------:R-:W-:Y:S05]  /*0d40*/  BRA `(.L_x_12062) ;  /* 0x0000000000107947 */ /* 0x000fea0003800000 */
.L_x_12061:
[----:B------:R-:W0:Y:S02]  /*0d50*/  MUFU.RCP R49, R20 ;  /* 0x0000001400317308 */ /* 0x000e240000001000 */
[----:B0-----:R-:W-:-:S04]  /*0d60*/  FFMA R0, R20, R49, -1 ;  /* 0xbf80000014007423 */ /* 0x001fc80000000031 */
[----:B------:R-:W-:-:S04]  /*0d70*/  FADD.FTZ R0, -R0, -RZ ;  /* 0x800000ff00007221 */ /* 0x000fc80000010100 */
[----:B------:R-:W-:-:S07]  /*0d80*/  FFMA R49, R49, R0, R49 ;  /* 0x0000000031317223 */ /* 0x000fce0000000031 */
.L_x_12062:
[----:B------:R-:W-:Y:S05]  /*0d90*/  BSYNC.RECONVERGENT B1 ;  /* 0x0000000000017941 */ /* 0x000fea0003800200 */
.L_x_12060:
        /* <DEDUP_REMOVED lines=23> */
[----:B------:R-:W-:Y:S05]  /*0f10*/  CALL.REL.NOINC `($__internal_397_$__cuda_sm20_rcp_rn_f32_slowpath) ;  /* 0x00000044000c7944 */ /* 0x000fea0003c00000 */
[----:B------:R-:W-:Y:S05]  /*0f20*/  BRA `(.L_x_12065) ;  /* 0x0000000000107947 */ /* 0x000fea0003800000 */
.L_x_12064:
[----:B------:R-:W0:Y:S02]  /*0f30*/  MUFU.RCP R49, R30 ;  /* 0x0000001e00317308 */ /* 0x000e240000001000 */
[----:B0-----:R-:W-:-:S04]  /*0f40*/  FFMA R0, R30, R49, -1 ;  /* 0xbf8000001e007423 */ /* 0x001fc80000000031 */
[----:B------:R-:W-:-:S04]  /*0f50*/  FADD.FTZ R0, -R0, -RZ ;  /* 0x800000ff00007221 */ /* 0x000fc80000010100 */
[----:B------:R-:W-:-:S07]  /*0f60*/  FFMA R49, R49, R0, R49 ;  /* 0x0000000031317223 */ /* 0x000fce0000000031 */
.L_x_12065:
[----:B------:R-:W-:Y:S05]  /*0f70*/  BSYNC.RECONVERGENT B1 ;  /* 0x0000000000017941 */ /* 0x000fea0003800200 */
.L_x_12063:
        /* <DEDUP_REMOVED lines=23> */
[----:B------:R-:W-:Y:S05]  /*10f0*/  CALL.REL.NOINC `($__internal_397_$__cuda_sm20_rcp_rn_f32_slowpath) ;  /* 0x0000004000947944 */ /* 0x000fea0003c00000 */
[----:B------:R-:W-:Y:S05]  /*1100*/  BRA `(.L_x_12068) ;  /* 0x0000000000107947 */ /* 0x000fea0003800000 */
.L_x_12067:
[----:B------:R-:W0:Y:S02]  /*1110*/  MUFU.RCP R49, R22 ;  /* 0x0000001600317308 */ /* 0x000e240000001000 */
[----:B0-----:R-:W-:-:S04]  /*1120*/  FFMA R0, R22, R49, -1 ;  /* 0xbf80000016007423 */ /* 0x001fc80000000031 */
[----:B------:R-:W-:-:S04]  /*1130*/  FADD.FTZ R0, -R0, -RZ ;  /* 0x800000ff00007221 */ /* 0x000fc80000010100 */
[----:B------:R-:W-:-:S07]  /*1140*/  FFMA R49, R49, R0, R49 ;  /* 0x0000000031317223 */ /* 0x000fce0000000031 */
.L_x_12068:
[----:B------:R-:W-:Y:S05]  /*1150*/  BSYNC.RECONVERGENT B1 ;  /* 0x0000000000017941 */ /* 0x000fea0003800200 */
.L_x_12066:
        /* <DEDUP_REMOVED lines=23> */
[----:B------:R-:W-:Y:S05]  /*12d0*/  CALL.REL.NOINC `($__internal_397_$__cuda_sm20_rcp_rn_f32_slowpath) ;  /* 0x00000040001c7944 */ /* 0x000fea0003c00000 */
[----:B------:R-:W-:Y:S05]  /*12e0*/  BRA `(.L_x_12071) ;  /* 0x0000000000107947 */ /* 0x000fea0003800000 */
.L_x_12070:
[----:B------:R-:W0:Y:S02]  /*12f0*/  MUFU.RCP R49, R20 ;  /* 0x0000001400317308 */ /* 0x000e240000001000 */
[----:B0-----:R-:W-:-:S04]  /*1300*/  FFMA R0, R20, R49, -1 ;  /* 0xbf80000014007423 */ /* 0x001fc80000000031 */
[----:B------:R-:W-:-:S04]  /*1310*/  FADD.FTZ R0, -R0, -RZ ;  /* 0x800000ff00007221 */ /* 0x000fc80000010100 */
[----:B------:R-:W-:-:S07]  /*1320*/  FFMA R49, R49, R0, R49 ;  /* 0x0000000031317223 */ /* 0x000fce0000000031 */
.L_x_12071:
[----:B------:R-:W-:Y:S05]  /*1330*/  BSYNC.RECONVERGENT B1 ;  /* 0x0000000000017941 */ /* 0x000fea0003800200 */
.L_x_12069:
        /* <DEDUP_REMOVED lines=30> */
[----:B------:R-:W-:Y:S01]  /*1520*/  F2FP.F16.F32.PACK_AB R12, RZ, R12 ;  /* 0x0000000cff0c723e */ /* 0x000fe200000000ff */
[----:B------:R-:W-:Y:S01]  /*1530*/  @P1 IMAD.WIDE.U32 R42, R43, 0x3, R34 ;  /* 0x000000032b2a1825 */ /* 0x000fe200078e0022 */
[----:B------:R-:W-:Y:S02]  /*1540*/  F2FP.F16.F32.PACK_AB R0, RZ, R0 ;  /* 0x00000000ff00723e */ /* 0x000fe400000000ff */
[----:B------:R-:W-:Y:S01]  /*1550*/  @P1 IADD3.X R9, PT, PT, R35, UR4, RZ, P2, !PT ;  /* 0x0000000423091c10 */ /* 0x000fe200097fe4ff */
[----:B------:R-:W-:Y:S01]  /*1560*/  @P1 VIADD R27, R43, UR12 ;  /* 0x0000000c2b1b1c36 */ /* 0x000fe20008000000 */
[----:B------:R-:W-:Y:S02]  /*1570*/  F2FP.F16.F32.PACK_AB R11, RZ, R11 ;  /* 0x0000000bff0b723e */ /* 0x000fe400000000ff */
[----:B------:R-:W-:-:S02]  /*1580*/  F2FP.F16.F32.PACK_AB R20, RZ, R20 ;  /* 0x00000014ff14723e */ /* 0x000fc400000000ff */
        /* <DEDUP_REMOVED lines=60> */
[----:B------:R-:W-:Y:S05]  /*1950*/  CALL.REL.NOINC `($__internal_397_$__cuda_sm20_rcp_rn_f32_slowpath) ;  /* 0x00000038007c7944 */ /* 0x000fea0003c00000 */
[----:B------:R-:W-:Y:S05]  /*1960*/  BRA `(.L_x_12074) ;  /* 0x0000000000107947 */ /* 0x000fea0003800000 */
.L_x_12073:
[----:B------:R-:W0:Y:S02]  /*1970*/  MUFU.RCP R49, R40 ;  /* 0x0000002800317308 */ /* 0x000e240000001000 */
[----:B0-----:R-:W-:-:S04]  /*1980*/  FFMA R0, R40, R49, -1 ;  /* 0xbf80000028007423 */ /* 0x001fc80000000031 */
[----:B------:R-:W-:-:S04]  /*1990*/  FADD.FTZ R0, -R0, -RZ ;  /* 0x800000ff00007221 */ /* 0x000fc80000010100 */
[----:B------:R-:W-:-:S07]  /*19a0*/  FFMA R49, R49, R0, R49 ;  /* 0x0000000031317223 */ /* 0x000fce0000000031 */
.L_x_12074:
[----:B------:R-:W-:Y:S05]  /*19b0*/  BSYNC.RECONVERGENT B1 ;  /* 0x0000000000017941 */ /* 0x000fea0003800200 */
.L_x_12072:
        /* <DEDUP_REMOVED lines=22> */
[----:B------:R-:W-:Y:S05]  /*1b20*/  CALL.REL.NOINC `($__internal_397_$__cuda_sm20_rcp_rn_f32_slowpath) ;  /* 0x0000003800087944 */ /* 0x000fea0003c00000 */
[----:B------:R-:W-:Y:S05]  /*1b30*/  BRA `(.L_x_12077) ;  /* 0x0000000000107947 */ /* 0x000fea0003800000 */
.L_x_12076:
[----:B------:R-:W0:Y:S02]  /*1b40*/  MUFU.RCP R49, R0 ;  /* 0x0000000000317308 */ /* 0x000e240000001000 */
[----:B0-----:R-:W-:-:S04]  /*1b50*/  FFMA R20, R0, R49, -1 ;  /* 0xbf80000000147423 */ /* 0x001fc80000000031 */
[----:B------:R-:W-:-:S04]  /*1b60*/  FADD.FTZ R20, -R20, -RZ ;  /* 0x800000ff14147221 */ /* 0x000fc80000010100 */
[----:B------:R-:W-:-:S07]  /*1b70*/  FFMA R49, R49, R20, R49 ;  /* 0x0000001431317223 */ /* 0x000fce0000000031 */
.L_x_12077:
[----:B------:R-:W-:Y:S05]  /*1b80*/  BSYNC.RECONVERGENT B1 ;  /* 0x0000000000017941 */ /* 0x000fea0003800200 */
.L_x_12075:
        /* <DEDUP_REMOVED lines=24> */
.L_x_12079:
[----:B------:R-:W0:Y:S02]  /*1d10*/  MUFU.RCP R49, R0 ;  /* 0x0000000000317308 */ /* 0x000e240000001000 */
[----:B0-----:R-:W-:-:S04]  /*1d20*/  FFMA R20, R0, R49, -1 ;  /* 0xbf80000000147423 */ /* 0x001fc80000000031 */
[----:B------:R-:W-:-:S04]  /*1d30*/  FADD.FTZ R20, -R20, -RZ ;  /* 0x800000ff14147221 */ /* 0x000fc80000010100 */
[----:B------:R-:W-:-:S07]  /*1d40*/  FFMA R49, R49, R20, R49 ;  /* 0x0000001431317223 */ /* 0x000fce0000000031 */
.L_x_12080:
[----:B------:R-:W-:Y:S05]  /*1d50*/  BSYNC.RECONVERGENT B1 ;  /* 0x0000000000017941 */ /* 0x000fea0003800200 */
.L_x_12078:
        /* <DEDUP_REMOVED lines=25> */
.L_x_12082:
[----:B------:R-:W0:Y:S02]  /*1ef0*/  MUFU.RCP R49, R36 ;  /* 0x0000002400317308 */ /* 0x000e240000001000 */
[----:B0-----:R-:W-:-:S04]  /*1f00*/  FFMA R0, R36, R49, -1 ;  /* 0xbf80000024007423 */ /* 0x001fc80000000031 */
[----:B------:R-:W-:-:S04]  /*1f10*/  FADD.FTZ R0, -R0, -RZ ;  /* 0x800000ff00007221 */ /* 0x000fc80000010100 */
[----:B------:R-:W-:-:S07]  /*1f20*/  FFMA R49, R49, R0, R49 ;  /* 0x0000000031317223 */ /* 0x000fce0000000031 */
.L_x_12083:
[----:B------:R-:W-:Y:S05]  /*1f30*/  BSYNC.RECONVERGENT B1 ;  /* 0x0000000000017941 */ /* 0x000fea0003800200 */
.L_x_12081:
        /* <DEDUP_REMOVED lines=13> */
[----:B------:R-:W-:Y:S01]  /*2010*/  F2FP.F16.F32.PACK_AB R2, RZ, R20 ;  /* 0x00000014ff02723e */ /* 0x000fe200000000ff */
        /* <DEDUP_REMOVED lines=9> */
[----:B------:R-:W-:Y:S01]  /*20b0*/  F2FP.F16.F32.PACK_AB R38, RZ, R38 ;  /* 0x00000026ff26723e */ /* 0x000fe200000000ff */
[----:B------:R-:W-:Y:S01]  /*20c0*/  VOTEU.ANY UP0, P1 ;  /* 0x0000000000ff7886 */ /* 0x000fe20000800100 */
[----:B------:R-:W-:Y:S01]  /*20d0*/  @P1 IADD3 R50, P3, PT, R46, UR13, RZ ;  /* 0x0000000d2e321c10 */ /* 0x000fe2000ff7e0ff */
[----:B------:R-:W-:Y:S01]  /*20e0*/  @P1 IMAD.WIDE.U32 R44, R45, 0x3, R46 ;  /* 0x000000032d2c1825 */ /* 0x000fe200078e002e */
[----:B------:R-:W-:-:S02]  /*20f0*/  @!P0 IADD3.X R22, PT, PT, R22, UR36, RZ, P2, !PT ;  /* 0x0000002416168c10 */ /* 0x000fc400097fe4ff */
[----:B------:R-:W-:Y:S01]  /*2100*/  @!P0 LEA R48, P2, R33, UR8, 0x2 ;  /* 0x0000000821308c11 */ /* 0x000fe2000f8410ff */
[----:B------:R-:W-:Y:S01]  /*2110*/  @UP0 UIMAD UR12, UR36, 0x3, URZ ;  /* 0x00000003240c08a4 */ /* 0x000fe2000f8e02ff */
[----:B------:R-:W-:Y:S02]  /*2120*/  F2FP.F16.F32.PACK_AB R42, RZ, R42 ;  /* 0x0000002aff2a723e */ /* 0x000fe400000000ff */
[----:B------:R-:W-:Y:S02]  /*2130*/  @P1 IADD3.X R23, PT, PT, R47, UR4, RZ, P3, !PT ;  /* 0x000000042f171c10 */ /* 0x000fe40009ffe4ff */
[----:B------:R-:W-:Y:S02]  /*2140*/  F2FP.F16.F32.PACK_AB R0, RZ, R0 ;  /* 0x00000000ff00723e */ /* 0x000fe400000000ff */
        /* <DEDUP_REMOVED lines=66> */
[----:B------:R-:W-:Y:S05]  /*2570*/  CALL.REL.NOINC `($__internal_397_$__cuda_sm20_rcp_rn_f32_slowpath) ;  /* 0x0000002c00747944 */ /* 0x000fea0003c00000 */
[----:B------:R-:W-:Y:S05]  /*2580*/  BRA `(.L_x_12086) ;  /* 0x0000000000107947 */ /* 0x000fea0003800000 */
.L_x_12085:
[----:B------:R-:W0:Y:S02]  /*2590*/  MUFU.RCP R49, R20 ;  /* 0x0000001400317308 */ /* 0x000e240000001000 */
[----:B0-----:R-:W-:-:S04]  /*25a0*/  FFMA R0, R20, R49, -1 ;  /* 0xbf80000014007423 */ /* 0x001fc80000000031 */
[----:B------:R-:W-:-:S04]  /*25b0*/  FADD.FTZ R0, -R0, -RZ ;  /* 0x800000ff00007221 */ /* 0x000fc80000010100 */
[----:B------:R-:W-:-:S07]  /*25c0*/  FFMA R49, R49, R0, R49 ;  /* 0x0000000031317223 */ /* 0x000fce0000000031 */
.L_x_12086:
[----:B------:R-:W-:Y:S05]  /*25d0*/  BSYNC.RECONVERGENT B1 ;  /* 0x0000000000017941 */ /* 0x000fea0003800200 */
.L_x_12084:
        /* <DEDUP_REMOVED lines=22> */
[----:B------:R-:W-:Y:S05]  /*2740*/  CALL.REL.NOINC `($__internal_397_$__cuda_sm20_rcp_rn_f32_slowpath) ;  /* 0x0000002c00007944 */ /* 0x000fea0003c00000 */
[----:B------:R-:W-:Y:S05]  /*2750*/  BRA `(.L_x_12089) ;  /* 0x0000000000107947 */ /* 0x000fea0003800000 */
.L_x_12088:
[----:B------:R-:W0:Y:S02]  /*2760*/  MUFU.RCP R49, R0 ;  /* 0x0000000000317308 */ /* 0x000e240000001000 */
[----:B0-----:R-:W-:-:S04]  /*2770*/  FFMA R20, R0, R49, -1 ;  /* 0xbf80000000147423 */ /* 0x001fc80000000031 */
[----:B------:R-:W-:-:S04]  /*2780*/  FADD.FTZ R20, -R20, -RZ ;  /* 0x800000ff14147221 */ /* 0x000fc80000010100 */
[----:B------:R-:W-:-:S07]  /*2790*/  FFMA R49, R49, R20, R49 ;  /* 0x0000001431317223 */ /* 0x000fce0000000031 */
.L_x_12089:
[----:B------:R-:W-:Y:S05]  /*27a0*/  BSYNC.RECONVERGENT B1 ;  /* 0x0000000000017941 */ /* 0x000fea0003800200 */
.L_x_12087:
        /* <DEDUP_REMOVED lines=24> */
.L_x_12091:
[----:B------:R-:W0:Y:S02]  /*2930*/  MUFU.RCP R49, R0 ;  /* 0x0000000000317308 */ /* 0x000e240000001000 */
[----:B0-----:R-:W-:-:S04]  /*2940*/  FFMA R20, R0, R49, -1 ;  /* 0xbf80000000147423 */ /* 0x001fc80000000031 */
[----:B------:R-:W-:-:S04]  /*2950*/  FADD.FTZ R20, -R20, -RZ ;  /* 0x800000ff14147221 */ /* 0x000fc80000010100 */
[----:B------:R-:W-:-:S07]  /*2960*/  FFMA R49, R49, R20, R49 ;  /* 0x0000001431317223 */ /* 0x000fce0000000031 */
.L_x_12092:
[----:B------:R-:W-:Y:S05]  /*2970*/  BSYNC.RECONVERGENT B1 ;  /* 0x0000000000017941 */ /* 0x000fea0003800200 */
.L_x_12090:
        /* <DEDUP_REMOVED lines=22> */
[----:B------:R-:W-:Y:S05]  /*2ae0*/  CALL.REL.NOINC `($__internal_397_$__cuda_sm20_rcp_rn_f32_slowpath) ;  /* 0x0000002800187944 */ /* 0x000fea0003c00000 */
[----:B------:R-:W-:Y:S05]  /*2af0*/  BRA `(.L_x_12095) ;  /* 0x0000000000107947 */ /* 0x000fea0003800000 */
.L_x_12094:
[----:B------:R-:W0:Y:S02]  /*2b00*/  MUFU.RCP R49, R0 ;  /* 0x0000000000317308 */ /* 0x000e240000001000 */
[----:B0-----:R-:W-:-:S04]  /*2b10*/  FFMA R10, R0, R49, -1 ;  /* 0xbf800000000a7423 */ /* 0x001fc80000000031 */
[----:B------:R-:W-:-:S04]  /*2b20*/  FADD.FTZ R10, -R10, -RZ ;  /* 0x800000ff0a0a7221 */ /* 0x000fc80000010100 */
[----:B------:R-:W-:-:S07]  /*2b30*/  FFMA R49, R49, R10, R49 ;  /* 0x0000000a31317223 */ /* 0x000fce0000000031 */
.L_x_12095:
[----:B------:R-:W-:Y:S05]  /*2b40*/  BSYNC.RECONVERGENT B1 ;  /* 0x0000000000017941 */ /* 0x000fea0003800200 */
.L_x_12093:
        /* <DEDUP_REMOVED lines=33> */
[----:B------:R-:W-:-:S02]  /*2d60*/  F2FP.F16.F32.PACK_AB R6, RZ, R6 ;  /* 0x00000006ff06723e */ /* 0x000fc400000000ff */
[----:B------:R-:W-:Y:S02]  /*2d70*/  F2FP.F16.F32.PACK_AB R10, RZ, R10 ;  /* 0x0000000aff0a723e */ /* 0x000fe400000000ff */
[----:B------:R-:W-:Y:S02]  /*2d80*/  @!P0 LEA.HI.X R41, R30, UR9, R33, 0x2, P1 ;  /* 0x000000091e298c11 */ /* 0x000fe400088f1421 */
[----:B------:R-:W-:Y:S01]  /*2d90*/  F2FP.F16.F32.PACK_AB R7, RZ, R7 ;  /* 0x00000007ff07723e */ /* 0x000fe200000000ff */
[----:B------:R-:W2:Y:S01]  /*2da0*/  SHFL.IDX PT, R33, R39, R48, 0x1f ;  /* 0x00001f3027217589 */ /* 0x000ea200000e0000 */
[----:B------:R-:W-:Y:S02]  /*2db0*/  F2FP.F16.F32.PACK_AB R13, RZ, R13 ;  /* 0x0000000dff0d723e */ /* 0x000fe400000000ff */
        /* <DEDUP_REMOVED lines=20> */
[----:B------:R-:W-:Y:S05]  /*2f00*/  CALL.REL.NOINC `($__internal_397_$__cuda_sm20_rcp_rn_f32_slowpath) ;  /* 0x0000002400107944 */ /* 0x000fea0003c00000 */
[----:B------:R-:W-:Y:S05]  /*2f10*/  BRA `(.L_x_12098) ;  /* 0x0000000000107947 */ /* 0x000fea0003800000 */
.L_x_12097:
[----:B------:R-:W0:Y:S02]  /*2f20*/  MUFU.RCP R49, R0 ;  /* 0x0000000000317308 */ /* 0x000e240000001000 */
[----:B0-----:R-:W-:-:S04]  /*2f30*/  FFMA R13, R0, R49, -1 ;  /* 0xbf800000000d7423 */ /* 0x001fc80000000031 */
[----:B------:R-:W-:-:S04]  /*2f40*/  FADD.FTZ R20, -R13, -RZ ;  /* 0x800000ff0d147221 */ /* 0x000fc80000010100 */
[----:B------:R-:W-:-:S07]  /*2f50*/  FFMA R49, R49, R20, R49 ;  /* 0x0000001431317223 */ /* 0x000fce0000000031 */
.L_x_12098:
[----:B------:R-:W-:Y:S05]  /*2f60*/  BSYNC.RECONVERGENT B1 ;  /* 0x0000000000017941 */ /* 0x000fea0003800200 */
.L_x_12096:
        /* <DEDUP_REMOVED lines=23> */
[----:B------:R-:W-:Y:S05]  /*30e0*/  CALL.REL.NOINC `($__internal_397_$__cuda_sm20_rcp_rn_f32_slowpath) ;  /* 0x0000002000987944 */ /* 0x000fea0003c00000 */
[----:B------:R-:W-:Y:S05]  /*30f0*/  BRA `(.L_x_12101) ;  /* 0x0000000000107947 */ /* 0x000fea0003800000 */
.L_x_12100:
[----:B------:R-:W0:Y:S02]  /*3100*/  MUFU.RCP R49, R30 ;  /* 0x0000001e00317308 */ /* 0x000e240000001000 */
[----:B0-----:R-:W-:-:S04]  /*3110*/  FFMA R0, R30, R49, -1 ;  /* 0xbf8000001e007423 */ /* 0x001fc80000000031 */
[----:B------:R-:W-:-:S04]  /*3120*/  FADD.FTZ R0, -R0, -RZ ;  /* 0x800000ff00007221 */ /* 0x000fc80000010100 */
[----:B------:R-:W-:-:S07]  /*3130*/  FFMA R49, R49, R0, R49 ;  /* 0x0000000031317223 */ /* 0x000fce0000000031 */
.L_x_12101:
[----:B------:R-:W-:Y:S05]  /*3140*/  BSYNC.RECONVERGENT B1 ;  /* 0x0000000000017941 */ /* 0x000fea0003800200 */
.L_x_12099:
        /* <DEDUP_REMOVED lines=25> */
.L_x_12103:
[----:B------:R-:W0:Y:S02]  /*32e0*/  MUFU.RCP R49, R30 ;  /* 0x0000001e00317308 */ /* 0x000e240000001000 */
[----:B0-----:R-:W-:-:S04]  /*32f0*/  FFMA R0, R30, R49, -1 ;  /* 0xbf8000001e007423 */ /* 0x001fc80000000031 */
[----:B------:R-:W-:-:S04]  /*3300*/  FADD.FTZ R0, -R0, -RZ ;  /* 0x800000ff00007221 */ /* 0x000fc80000010100 */
[----:B------:R-:W-:-:S07]  /*3310*/  FFMA R49, R49, R0, R49 ;  /* 0x0000000031317223 */ /* 0x000fce0000000031 */
.L_x_12104:
[----:B------:R-:W-:Y:S05]  /*3320*/  BSYNC.RECONVERGENT B1 ;  /* 0x0000000000017941 */ /* 0x000fea0003800200 */
.L_x_12102:
        /* <DEDUP_REMOVED lines=25> */
.L_x_12106:
[----:B------:R-:W0:Y:S02]  /*34c0*/  MUFU.RCP R49, R30 ;  /* 0x0000001e00317308 */ /* 0x000e240000001000 */
[----:B0-----:R-:W-:-:S04]  /*34d0*/  FFMA R0, R30, R49, -1 ;  /* 0xbf8000001e007423 */ /* 0x001fc80000000031 */
[----:B------:R-:W-:-:S04]  /*34e0*/  FADD.FTZ R0, -R0, -RZ ;  /* 0x800000ff00007221 */ /* 0x000fc80000010100 */
[----:B------:R-:W-:-:S07]  /*34f0*/  FFMA R49, R49, R0, R49 ;  /* 0x0000000031317223 */ /* 0x000fce0000000031 */
.L_x_12107:
[----:B------:R-:W-:Y:S05]  /*3500*/  BSYNC.RECONVERGENT B1 ;  /* 0x0000000000017941 */ /* 0x000fea0003800200 */
.L_x_12105:
        /* <DEDUP_REMOVED lines=13> */
[----:B------:R-:W-:Y:S01]  /*35e0*/  F2FP.F16.F32.PACK_AB R23, RZ, R23 ;  /* 0x00000017ff17723e */ /* 0x000fe200000000ff */
        /* <DEDUP_REMOVED lines=36> */
[----:B------:R-:W-:-:S02]  /*3830*/  F2FP.F16.F32.PACK_AB R32, RZ, R32 ;  /* 0x00000020ff20723e */ /* 0x000fc400000000ff */
        /* <DEDUP_REMOVED lines=10> */
[----:B--2---:R-:W-:Y:S01]  /*38e0*/  F2FP.F16.F32.PACK_AB R12, RZ, R2 ;  /* 0x00000002ff0c723e */ /* 0x004fe200000000ff */
        /* <DEDUP_REMOVED lines=33> */
.L_x_12112:
        /* <DEDUP_REMOVED lines=48> */
.L_x_12111:
[----:B------:R-:W-:Y:S05]  /*3e00*/  BSYNC.RECONVERGENT B1 ;  /* 0x0000000000017941 */ /* 0x000fea0003800200 */
.L_x_12110:
        /* <DEDUP_REMOVED lines=36> */
.L_x_12109:
[----:B------:R-:W-:Y:S05]  /*4050*/  BSYNC.RECONVERGENT B0 ;  /* 0x0000000000007941 */ /* 0x000fea0003800200 */
.L_x_12108:
        /* <DEDUP_REMOVED lines=26> */
.L_x_12117:
        /* <DEDUP_REMOVED lines=48> */
.L_x_12116:
[----:B------:R-:W-:Y:S05]  /*4500*/  BSYNC.RECONVERGENT B1 ;  /* 0x0000000000017941 */ /* 0x000fea0003800200 */
.L_x_12115:
        /* <DEDUP_REMOVED lines=36> */
.L_x_12114:
[----:B------:R-:W-:Y:S05]  /*4750*/  BSYNC.RECONVERGENT B0 ;  /* 0x0000000000007941 */ /* 0x000fea0003800200 */
.L_x_12113:
        /* <DEDUP_REMOVED lines=33> */
.L_x_12119:
[----:B------:R-:W-:Y:S05]  /*4970*/  BSYNC.RECONVERGENT B0 ;  /* 0x0000000000007941 */ /* 0x000fea0003800200 */
.L_x_12118:
        /* <DEDUP_REMOVED lines=37> */
.L_x_12128:
[----:B------:R-:W-:Y:S02]  /*4bd0*/  ISETP.NE.AND P0, PT, R21, RZ, PT ;  /* 0x000000ff1500720c */ /* 0x000fe40003f05270 */
[----:B--2---:R-:W-:-:S11]  /*4be0*/  FMNMX R5, R2, R5, !PT ;  /* 0x0000000502057209 */ /* 0x004fd60007800000 */
[----:B------:R-:W-:Y:S05]  /*4bf0*/  @P0 BRA `(.L_x_12121) ;  /* 0x0000000000080947 */ /* 0x000fea0003800000 */
[----:B-1----:R-:W1:Y:S02]  /*4c00*/  LDC.64 R2, c[0x0][0x3a8] ;  /* 0x0000ea00ff027b82 */ /* 0x002e640000000a00 */
[----:B-1----:R2:W-:Y:S02]  /*4c10*/  REDG.E.MAX.S32.STRONG.GPU desc[UR28][R2.64], R5 ;  /* 0x000000050200798e */ /* 0x0025e4000d12e31c */
.L_x_12121:
[----:B------:R-:W-:Y:S05]  /*4c20*/  BSYNC B0 ;  /* 0x0000000000007941 */ /* 0x000fea0003800000 */
.L_x_12120:
        /* <DEDUP_REMOVED lines=11> */
[----:B0-2-4-:R-:W-:Y:S05]  /*4ce0*/  CALL.REL.NOINC `($__internal_397_$__cuda_sm20_rcp_rn_f32_slowpath) ;  /* 0x0000000400987944 */ /* 0x015fea0003c00000 */
[----:B------:R-:W-:Y:S05]  /*4cf0*/  BRA `(.L_x_12124) ;  /* 0x0000000000147947 */ /* 0x000fea0003800000 */
.L_x_12123:
[----:B------:R-:W5:Y:S01]  /*4d00*/  MUFU.RCP R49, UR5 ;  /* 0x0000000500317d08 */ /* 0x000f620008001000 */
[----:B---3--:R-:W-:-:S04]  /*4d10*/  IMAD.U32 R0, RZ, RZ, UR5 ;  /* 0x00000005ff007e24 */ /* 0x008fc8000f8e00ff */
[----:B-----5:R-:W-:-:S04]  /*4d20*/  FFMA R0, R49, R0, -1 ;  /* 0xbf80000031007423 */ /* 0x020fc80000000000 */
[----:B------:R-:W-:-:S04]  /*4d30*/  FADD.FTZ R0, -R0, -RZ ;  /* 0x800000ff00007221 */ /* 0x000fc80000010100 */
[----:B------:R-:W-:-:S07]  /*4d40*/  FFMA R49, R49, R0, R49 ;  /* 0x0000000031317223 */ /* 0x000fce0000000031 */
.L_x_12124:
[----:B-12-4-:R-:W1:Y:S02]  /*4d50*/  LDC.64 R2, c[0x0][0x3b0] ;  /* 0x0000ec00ff027b82 */ /* 0x016e640000000a00 */
[----:B-1----:R-:W-:Y:S01]  /*4d60*/  STG.E desc[UR28][R2.64], R49 ;  /* 0x0000003102007986 */ /* 0x002fe2000c10191c */
[----:B------:R-:W-:Y:S05]  /*4d70*/  EXIT ;  /* 0x000000000000794d */ /* 0x000fea0003800000 */
.L_x_12122:
[----:B------:R-:W-:Y:S02]  /*4d80*/  HFMA2 R7, -RZ, RZ, 0, 2.384185791015625e-07 ;  /* 0x00000004ff077431 */ /* 0x000fe400000001ff */
[----:B0-----:R-:W-:Y:S02]  /*4d90*/  IMAD.MOV.U32 R9, RZ, RZ, 0x1f ;  /* 0x0000001fff097424 */ /* 0x001fe400078e00ff */
[----:B------:R-:W-:-:S07]  /*4da0*/  IMAD.MOV.U32 R4, RZ, RZ, -0x1 ;  /* 0xffffffffff047424 */ /* 0x000fce00078e00ff */
[----:B-12---:R-:W-:Y:S05]  /*4db0*/  WARPSYNC.COLLECTIVE R4, `(.L_x_12125) ;  /* 0x0000000004087348 */ /* 0x006fea0003c00000 */
[----:B--2---:R0:W2:Y:S02]  /*4dc0*/  SHFL.DOWN P0, R5, R0, R7, R9 ;  /* 0x0800000700057389 */ /* 0x0040a40000000009 */
[----:B012---:R-:W-:Y:S05]  /*4dd0*/  ENDCOLLECTIVE ;  /* 0x000000000000791b */ /* 0x007fea0003800000 */
.L_x_12125:
[----:B------:R-:W-:Y:S01]  /*4de0*/  IMAD.MOV.U32 R7, RZ, RZ, 0x2 ;  /* 0x00000002ff077424 */ /* 0x000fe200078e00ff */
[----:B------:R-:W-:-:S04]  /*4df0*/  MOV R3, R5 ;  /* 0x0000000500037202 */ /* 0x000fc80000000f00 */
[----:B------:R-:W-:-:S05]  /*4e00*/  FMNMX R3, R3, R0, !PT ;  /* 0x0000000003037209 */ /* 0x000fca0007800000 */
[----:B------:R-:W-:-:S07]  /*4e10*/  IMAD.MOV.U32 R0, RZ, RZ, R3 ;  /* 0x000000ffff007224 */ /* 0x000fce00078e0003 */
[----:B------:R-:W-:Y:S05]  /*4e20*/  WARPSYNC.COLLECTIVE R4, `(.L_x_12126) ;  /* 0x0000000004087348 */ /* 0x000fea0003c00000 */
[----:B------:R0:W1:Y:S02]  /*4e30*/  SHFL.DOWN P0, R5, R0, R7, R9 ;  /* 0x0800000700057389 */ /* 0x0000640000000009 */
[----:B01----:R-:W-:Y:S05]  /*4e40*/  ENDCOLLECTIVE ;  /* 0x000000000000791b */ /* 0x003fea0003800000 */
.L_x_12126:
[----:B------:R-:W-:Y:S01]  /*4e50*/  IMAD.MOV.U32 R7, RZ, RZ, 0x1 ;  /* 0x00000001ff077424 */ /* 0x000fe200078e00ff */
[----:B------:R-:W-:-:S04]  /*4e60*/  MOV R2, R5 ;  /* 0x0000000500027202 */ /* 0x000fc80000000f00 */
[----:B------:R-:W-:-:S05]  /*4e70*/  FMNMX R2, R3, R2, !PT ;  /* 0x0000000203027209 */ /* 0x000fca0007800000 */
[----:B------:R-:W-:-:S07]  /*4e80*/  IMAD.MOV.U32 R0, RZ, RZ, R2 ;  /* 0x000000ffff007224 */ /* 0x000fce00078e0002 */
[----:B------:R-:W-:Y:S05]  /*4e90*/  WARPSYNC.COLLECTIVE R4, `(.L_x_12127) ;  /* 0x0000000004087348 */ /* 0x000fea0003c00000 */
[----:B------:R0:W1:Y:S02]  /*4ea0*/  SHFL.DOWN P0, R5, R0, R7, R9 ;  /* 0x0800000700057389 */ /* 0x0000640000000009 */
[----:B01----:R-:W-:Y:S05]  /*4eb0*/  ENDCOLLECTIVE ;  /* 0x000000000000791b */ /* 0x003fea0003800000 */
.L_x_12127:
[----:B------:R-:W-:Y:S05]  /*4ec0*/  BRA `(.L_x_12128) ;  /* 0xfffffffc00407947 */ /* 0x000fea000383ffff */
        .weak           $__internal_396_$__cuda_sm20_div_u64
        .type           $__internal_396_$__cuda_sm20_div_u64,@function
        .size           $__internal_396_$__cuda_sm20_div_u64,($__internal_397_$__cuda_sm20_rcp_rn_f32_slowpath - $__internal_396_$__cuda_sm20_div_u64)
$__internal_396_$__cuda_sm20_div_u64:
        /* <DEDUP_REMOVED lines=71> */
[----:B------:R-:W-:Y:S11]  /*5340*/  RET.REL.NODEC R2 `(_ZN18transformer_engine6detail38cast_transpose_fused_kernel_notalignedILb1ELb1ELb0EfNS_16CTDBiasDActParamI13__nv_bfloat16S3_6__halffEELi2ELi2ENS_5EmptyEXadL_ZNS_5dsiluIffEET_T0_RKS6_EEEEvT3_mmm) ;  /* 0xffffffac022c7950 */ /* 0x000ff60003c3ffff */
        .weak           $__internal_397_$__cuda_sm20_rcp_rn_f32_slowpath
        .type           $__internal_397_$__cuda_sm20_rcp_rn_f32_slowpath,@function
        .size           $__internal_397_$__cuda_sm20_rcp_rn_f32_slowpath,(.L_x_29698 - $__internal_397_$__cuda_sm20_rcp_rn_f32_slowpath)
$__internal_397_$__cuda_sm20_rcp_rn_f32_slowpath:
        /* <DEDUP_REMOVED lines=15> */
.L_x_12130:
        /* <DEDUP_REMOVED lines=33> */
.L_x_12132:
[----:B------:R0:W1:Y:S02]  /*5650*/  MUFU.RCP R49, R0 ;  /* 0x0000000000317308 */ /* 0x0000640000001000 */
.L_x_12131:
[----:B------:R-:W-:Y:S05]  /*5660*/  BSYNC B0 ;  /* 0x0000000000007941 */ /* 0x000fea0003800000 */
.L_x_12129:
[----:B------:R-:W-:Y:S01]  /*5670*/  MOV R40, R20 ;  /* 0x0000001400287202 */ /* 0x000fe20000000f00 */
[----:B------:R-:W-:-:S04]  /*5680*/  IMAD.MOV.U32 R41, RZ, RZ, 0x0 ;  /* 0x00000000ff297424 */ /* 0x000fc800078e00ff */
[----:B01----:R-:W-:Y:S05]  /*5690*/  RET.REL.NODEC R40 `(_ZN18transformer_engine6detail38cast_transpose_fused_kernel_notalignedILb1ELb1ELb0EfNS_16CTDBiasDActParamI13__nv_bfloat16S3_6__halffEELi2ELi2ENS_5EmptyEXadL_ZNS_5dsiluIffEET_T0_RKS6_EEEEvT3_mmm) ;  /* 0xffffffa828587950 */ /* 0x003fea0003c3ffff */
.L_x_12133:
        /* <DEDUP_REMOVED lines=14> */
.L_x_29698:


//--------------------- .text._ZN18transformer_engine6detail38cast_transpose_fused_kernel_notalignedILb1ELb1ELb0EfNS_16CTDBiasDActParamI13__nv_bfloat16S3_ffEELi2ELi1ENS_5EmptyEXadL_ZNS_5dsiluIffEET_T0_RKS5_EEEEvT3_mmm --------------------------
	.section	.text._ZN18transformer_engine6detail38cast_transpose_fused_kernel_notalignedILb1ELb1ELb0EfNS_16CTDBiasDActParamI13__nv_bfloat16S3_ffEELi2ELi1ENS_5EmptyEXadL_ZNS_5dsiluIffEET_T0_RKS5_EEEEvT3_mmm,"ax",@progbits
	.align	128
        .global         _ZN18transformer_engine6detail38cast_transpose_fused_kernel_notalignedILb1ELb1ELb0EfNS_16CTDBiasDActParamI13__nv_bfloat16S3_ffEELi2ELi1ENS_5EmptyEXadL_ZNS_5dsiluIffEET_T0_RKS5_EEEEvT3_mmm
        .type           _ZN18transformer_engine6detail38cast_transpose_fused_kernel_notalignedILb1ELb1ELb0EfNS_16CTDBiasDActParamI13__nv_bfloat16S3_ffEELi2ELi1ENS_5EmptyEXadL_ZNS_5dsiluIffEET_T0_RKS5_EEEEvT3_mmm,@function
        .size           _ZN18transformer_engine6detail38cast_transpose_fused_kernel_notalignedILb1ELb1ELb0EfNS_16CTDBiasDActParamI13__nv_bfloat16S3_ffEELi2ELi1ENS_5EmptyEXadL_ZNS_5dsiluIffEET_T0_RKS5_EEEEvT3_mmm,(.L_x_29700 - _ZN18transformer_engine6detail38cast_transpose_fused_kernel_notalignedILb1ELb1ELb0EfNS_16CTDBiasDActParamI13__nv_bfloat16S3_ffEELi2ELi1ENS_5EmptyEXadL_ZNS_5dsiluIffEET_T0_RKS5_EEEEvT3_mmm)
        .other          _ZN18transformer_engine6detail38cast_transpose_fused_kernel_notalignedILb1ELb1ELb0EfNS_16CTDBiasDActParamI13__nv_bfloat16S3_ffEELi2ELi1ENS_5EmptyEXadL_ZNS_5dsiluIffEET_T0_RKS5_EEEEvT3_mmm,@"STO_CUDA_ENTRY STV_DEFAULT"
_ZN18transformer_engine6detail38cast_transpose_fused_kernel_notalignedILb1ELb1ELb0EfNS_16CTDBiasDActParamI13__nv_bfloat16S3_ffEELi2ELi1ENS_5EmptyEXadL_ZNS_5dsiluIffEET_T0_RKS5_EEEEvT3_mmm:
.text._ZN18transformer_engine6detail38cast_transpose_fused_kernel_notalignedILb1ELb1ELb0EfNS_16CTDBiasDActParamI13__nv_bfloat16S3_ffEELi2ELi1ENS_5EmptyEXadL_ZNS_5dsiluIffEET_T0_RKS5_EEEEvT3_mmm:
        /* <DEDUP_REMOVED lines=44> */
.L_x_12134:
[----:B------:R-:W-:-:S07]  /*02c0*/  MOV R4, 0x2e0 ;  /* 0x000002e000047802 */ /* 0x000fce0000000f00 */
[----:B------:R-:W-:Y:S05]  /*02d0*/  CALL.REL.NOINC `($__internal_398_$__cuda_sm20_div_u64) ;  /* 0x0000003400087944 */ /* 0x000fea0003c00000 */
        /* <DEDUP_REMOVED lines=11> */
.L_x_12135:
        /* <DEDUP_REMOVED lines=38> */
[----:B0-----:R-:W-:Y:S01]  /*05f0*/  UIADD3 UR26, UP0, UPT, UR7, UR10, URZ ;  /* 0x0000000a071a7290 */ /* 0x001fe2000ff1e0ff */
[----:B------:R-:W-:Y:S01]  /*0600*/  @!P0 MOV R5, RZ ;  /* 0x000000ff00058202 */ /* 0x000fe20000000f00 */
[----:B------:R-:W-:Y:S02]  /*0610*/  USHF.L.U64.HI UR10, UR4, 0x1, UR5 ;  /* 0x00000001040a7899 */ /* 0x000fe40008010205 */
[----:B------:R-:W-:-:S02]  /*0620*/  @P0 IMAD.X R3, RZ, RZ, R6, P1 ;  /* 0x000000ffff030224 */ /* 0x000fc400008e0606 */
[C---:B------:R-:W-:Y:S01]  /*0630*/  @P0 IMAD.SHL.U32 R24, R4.reuse, 0x4, RZ ;  /* 0x0000000404180824 */ /* 0x040fe200078e00ff */
        /* <DEDUP_REMOVED lines=13> */
[----:B------:R-:W-:Y:S01]  /*0710*/  HFMA2 R15, -RZ, RZ, 3.7421875, 0 ;  /* 0x437c0000ff0f7431 */ /* 0x000fe200000001ff */
[C---:B------:R-:W-:Y:S01]  /*0720*/  ISETP.GE.U32.OR P2, PT, R17.reuse, UR30, P2 ;  /* 0x0000001e11007c0c */ /* 0x040fe20009746470 */
[----:B------:R-:W1:Y:S01]  /*0730*/  LDCU.128 UR8, c[0x0][0x390] ;  /* 0x00007200ff0877ac */ /* 0x000e620008000c00 */
[----:B------:R-:W3:Y:S09]  /*0740*/  LDCU.64 UR22, c[0x0][0x3b8] ;  /* 0x00007700ff1677ac */ /* 0x000ef20008000a00 */
[----:B------:R-:W4:Y:S02]  /*0750*/  @P1 LDC.64 R20, c[0x0][0x3a0] ;  /* 0x0000e800ff141b82 */ /* 0x000f240000000a00 */
[----:B------:R-:W-:-:S04]  /*0760*/  @!P2 IADD3 R0, P3, P4, R17, UR17, R18 ;  /* 0x000000111100ac10 */ /* 0x000fc8000fc7e012 */
[----:B0-----:R-:W-:Y:S01]  /*0770*/  @!P2 IADD3.X R3, PT, PT, RZ, UR32, R6, P3, P4 ;  /* 0x00000020ff03ac10 */ /* 0x001fe20009fe8406 */
[----:B------:R-:W-:Y:S01]  /*0780*/  @!P2 IMAD.SHL.U32 R2, R0, 0x4, RZ ;  /* 0x000000040002a824 */ /* 0x000fe200078e00ff */
        /* <DEDUP_REMOVED lines=9> */
[----:B------:R-:W5:Y:S04]  /*0820*/  @!P2 LDG.E R2, desc[UR28][R2.64] ;  /* 0x0000001c0202a981 */ /* 0x000f68000c1e1900 */
[----:B----4-:R0:W4:Y:S04]  /*0830*/  @P1 LDG.E R20, desc[UR28][R20.64] ;  /* 0x0000001c14141981 */ /* 0x010128000c1e1900 */
        /* <DEDUP_REMOVED lines=19> */
[----:B--2---:R-:W-:-:S04]  /*0970*/  IMAD.U32 R7, R5, 0x10000, RZ ;  /* 0x0001000005077824 */ /* 0x004fc800078e00ff */
        /* <DEDUP_REMOVED lines=11> */
[----:B------:R-:W-:Y:S02]  /*0a30*/  @P2 IMAD.MOV.U32 R22, RZ, RZ, RZ ;  /* 0x000000ffff162224 */ /* 0x000fe400078e00ff */
[----:B------:R-:W-:Y:S01]  /*0a40*/  @P2 IMAD.MOV.U32 R2, RZ, RZ, RZ ;  /* 0x000000ffff022224 */ /* 0x000fe200078e00ff */
[----:B----4-:R-:W-:Y:S01]  /*0a50*/  @P1 R2UR UR7, R20 ;  /* 0x00000000140712ca */ /* 0x010fe200000e0000 */
[C---:B-----5:R-:W-:Y:S01]  /*0a60*/  IMAD.U32 R25, R0.reuse, 0x10000, RZ ;  /* 0x0001000000197824 */ /* 0x060fe200078e00ff */
[----:B------:R-:W-:Y:S02]  /*0a70*/  PRMT R24, R0, 0x7632, R24 ;  /* 0x0000763200187816 */ /* 0x000fe40000000018 */
[----:B------:R-:W-:Y:S02]  /*0a80*/  PRMT R5, R5, 0x7632, R5 ;  /* 0x0000763205057816 */ /* 0x000fe40000000005 */
[----:B------:R-:W-:-:S02]  /*0a90*/  PRMT R4, R22, 0x7632, R4 ;  /* 0x0000763216047816 */ /* 0x000fc40000000004 */
[----:B------:R-:W-:Y:S01]  /*0aa0*/  PRMT R3, R2, 0x7632, R3 ;  /* 0x0000763202037816 */ /* 0x000fe20000000003 */
[----:B------:R-:W-:Y:S06]  /*0ab0*/  @P0 BRA `(.L_x_12137) ;  /* 0x0000000000100947 */ /* 0x000fec0003800000 */
[----:B------:R-:W-:Y:S01]  /*0ac0*/  IMAD.MOV.U32 R0, RZ, RZ, R21 ;  /* 0x000000ffff007224 */ /* 0x000fe200078e0015 */
[----:B------:R-:W-:-:S07]  /*0ad0*/  MOV R12, 0xaf0 ;  /* 0x00000af0000c7802 */ /* 0x000fce0000000f00 */
[----:B------:R-:W-:Y:S05]  /*0ae0*/  CALL.REL.NOINC `($__internal_399_$__cuda_sm20_rcp_rn_f32_slowpath) ;  /* 0x0000003000247944 */ /* 0x000fea0003c00000 */
[----:B------:R-:W-:Y:S05]  /*0af0*/  BRA `(.L_x_12138) ;  /* 0x0000000000107947 */ /* 0x000fea0003800000 */
.L_x_12137:
[----:B------:R-:W0:Y:S02]  /*0b00*/  MUFU.RCP R28, R21 ;  /* 0x00000015001c7308 */ /* 0x000e240000001000 */
[----:B0-----:R-:W-:-:S04]  /*0b10*/  FFMA R0, R21, R28, -1 ;  /* 0xbf80000015007423 */ /* 0x001fc8000000001c */
[----:B------:R-:W-:-:S04]  /*0b20*/  FADD.FTZ R15, -R0, -RZ ;  /* 0x800000ff000f7221 */ /* 0x000fc80000010100 */
[----:B------:R-:W-:-:S07]  /*0b30*/  FFMA R28, R28, R15, R28 ;  /* 0x0000000f1c1c7223 */ /* 0x000fce000000001c */
.L_x_12138:
[----:B------:R-:W-:Y:S05]  /*0b40*/  BSYNC.RECONVERGENT B0 ;  /* 0x0000000000007941 */ /* 0x000fea0003800200 */
.L_x_12136:
        /* <DEDUP_REMOVED lines=23> */
[----:B------:R-:W-:Y:S05]  /*0cc0*/  CALL.REL.NOINC `($__internal_399_$__cuda_sm20_rcp_rn_f32_slowpath) ;  /* 0x0000002c00ac7944 */ /* 0x000fea0003c00000 */
[----:B------:R-:W-:Y:S05]  /*0cd0*/  BRA `(.L_x_12141) ;  /* 0x0000000000107947 */ /* 0x000fea0003800000 */
.L_x_12140:
[----:B------:R-:W0:Y:S02]  /*0ce0*/  MUFU.RCP R28, R21 ;  /* 0x00000015001c7308 */ /* 0x000e240000001000 */
[----:B0-----:R-:W-:-:S04]  /*0cf0*/  FFMA R0, R21, R28, -1 ;  /* 0xbf80000015007423 */ /* 0x001fc8000000001c */
[----:B------:R-:W-:-:S04]  /*0d00*/  FADD.FTZ R7, -R0, -RZ ;  /* 0x800000ff00077221 */ /* 0x000fc80000010100 */
[----:B------:R-:W-:-:S07]  /*0d10*/  FFMA R28, R28, R7, R28 ;  /* 0x000000071c1c7223 */ /* 0x000fce000000001c */
.L_x_12141:
[----:B------:R-:W-:Y:S05]  /*0d20*/  BSYNC.RECONVERGENT B0 ;  /* 0x0000000000007941 */ /* 0x000fea0003800200 */
.L_x_12139:
[----:B------:R-:W-:Y:S01]  /*0d30*/  VIADD R7, R10, 0x2 ;  /* 0x000000020a077836 */ /* 0x000fe20000000000 */
[----:B------:R-:W-:Y:S01]  /*0d40*/  IADD3 R21, PT, PT, R9, 0x1e, RZ ;  /* 0x0000001e09157810 */ /* 0x000fe20007ffe0ff */
        /* <DEDUP_REMOVED lines=9> */
[----:B------:R-:W-:-:S03]  /*0de0*/  FMUL R24, R24, R15 ;  /* 0x0000000f18187220 */ /* 0x000fc60000400000 */
[----:B------:R-:W-:-:S05]  /*0df0*/  IADD3.X R16, PT, PT, R6, UR32, RZ, P2, !PT ;  /* 0x0000002006107c10 */ /* 0x000fca00097fe4ff */
[----:B------:R-:W-:Y:S02]  /*0e00*/  @!P0 IADD3 R18, P5, PT, R8, R18, RZ ;  /* 0x0000001208128210 */ /* 0x000fe40007fbe0ff */
[----:B------:R-:W-:Y:S01]  /*0e10*/  @P1 IADD3 R0, P3, P4, R21, UR17, R32 ;  /* 0x0000001115001c10 */ /* 0x000fe2000fc7e020 */
[----:B------:R-:W-:Y:S01]  /*0e20*/  @!P1 IMAD.MOV.U32 R27, RZ, RZ, RZ ;  /* 0x000000ffff1b9224 */ /* 0x000fe200078e00ff */
[----:B------:R-:W-:Y:S01]  /*0e30*/  @!P0 LEA R28, P2, R18, UR8, 0x3 ;  /* 0x00000008121c8c11 */ /* 0x000fe2000f8418ff */
[----:B------:R-:W-:Y:S01]  /*0e40*/  @!P0 IMAD.X R19, RZ, RZ, R6, P5 ;  /* 0x000000ffff138224 */ /* 0x000fe200028e0606 */
[----:B------:R-:W-:Y:S01]  /*0e50*/  @P1 IADD3.X R5, PT, PT, RZ, UR32, R16, P3, P4 ;  /* 0x00000020ff051c10 */ /* 0x000fe20009fe8410 */
[----:B------:R-:W-:Y:S02]  /*0e60*/  @P1 IMAD.SHL.U32 R30, R0, 0x4, RZ ;  /* 0x00000004001e1824 */ /* 0x000fe400078e00ff */
[----:B------:R-:W-:Y:S01]  /*0e70*/  @!P1 IMAD.MOV.U32 R33, RZ, RZ, RZ ;  /* 0x000000ffff219224 */ /* 0x000fe200078e00ff */
        /* <DEDUP_REMOVED lines=11> */
[----:B------:R-:W-:Y:S01]  /*0f30*/  SHF.L.U32 R2, R2, 0x10, RZ ;  /* 0x0000001002027819 */ /* 0x000fe200000006ff */
[----:B------:R-:W-:Y:S02]  /*0f40*/  IMAD.MOV.U32 R5, RZ, RZ, 0x3bbb989d ;  /* 0x3bbb989dff057424 */ /* 0x000fe400078e00ff */
[----:B------:R-:W-:Y:S01]  /*0f50*/  FADD R23, RZ, R25 ;  /* 0x00000019ff177221 */ /* 0x000fe20000000000 */
[----:B------:R-:W-:Y:S01]  /*0f60*/  IMAD.MOV.U32 R15, RZ, RZ, 0x437c0000 ;  /* 0x437c0000ff0f7424 */ /* 0x000fe200078e00ff */
[----:B------:R-:W-:Y:S01]  /*0f70*/  BSSY.RECONVERGENT B0, `(.L_x_12142) ;  /* 0x000001d000007945 */ /* 0x000fe20003800200 */
[----:B------:R-:W-:Y:S01]  /*0f80*/  FFMA.SAT R0, R2, -R5, 0.5 ;  /* 0x3f00000002007423 */ /* 0x000fe20000002805 */
[----:B------:R-:W-:-:S03]  /*0f90*/  SHF.L.U32 R22, R22, 0x10, RZ ;  /* 0x0000001016167819 */ /* 0x000fc600000006ff */
        /* <DEDUP_REMOVED lines=20> */
[----:B------:R-:W-:Y:S05]  /*10e0*/  CALL.REL.NOINC `($__internal_399_$__cuda_sm20_rcp_rn_f32_slowpath) ;  /* 0x0000002800a47944 */ /* 0x000fea0003c00000 */
[----:B------:R-:W-:Y:S05]  /*10f0*/  BRA `(.L_x_12144) ;  /* 0x0000000000107947 */ /* 0x000fea0003800000 */
.L_x_12143:
[----:B------:R-:W0:Y:S02]  /*1100*/  MUFU.RCP R28, R29 ;  /* 0x0000001d001c7308 */ /* 0x000e240000001000 */
[----:B0-----:R-:W-:-:S04]  /*1110*/  FFMA R0, R29, R28, -1 ;  /* 0xbf8000001d007423 */ /* 0x001fc8000000001c */
[----:B------:R-:W-:-:S04]  /*1120*/  FADD.FTZ R5, -R0, -RZ ;  /* 0x800000ff00057221 */ /* 0x000fc80000010100 */
[----:B------:R-:W-:-:S07]  /*1130*/  FFMA R28, R28, R5, R28 ;  /* 0x000000051c1c7223 */ /* 0x000fce000000001c */
.L_x_12144:
[----:B------:R-:W-:Y:S05]  /*1140*/  BSYNC.RECONVERGENT B0 ;  /* 0x0000000000007941 */ /* 0x000fea0003800200 */
.L_x_12142:
        /* <DEDUP_REMOVED lines=23> */
[----:B------:R-:W-:Y:S05]  /*12c0*/  CALL.REL.NOINC `($__internal_399_$__cuda_sm20_rcp_rn_f32_slowpath) ;  /* 0x00000028002c7944 */ /* 0x000fea0003c00000 */
[----:B------:R-:W-:Y:S05]  /*12d0*/  BRA `(.L_x_12147) ;  /* 0x0000000000107947 */ /* 0x000fea0003800000 */
.L_x_12146:
[----:B------:R-:W0:Y:S02]  /*12e0*/  MUFU.RCP R28, R29 ;  /* 0x0000001d001c7308 */ /* 0x000e240000001000 */
[----:B0-----:R-:W-:-:S04]  /*12f0*/  FFMA R0, R29, R28, -1 ;  /* 0xbf8000001d007423 */ /* 0x001fc8000000001c */
[----:B------:R-:W-:-:S04]  /*1300*/  FADD.FTZ R5, -R0, -RZ ;  /* 0x800000ff00057221 */ /* 0x000fc80000010100 */
[----:B------:R-:W-:-:S07]  /*1310*/  FFMA R28, R28, R5, R28 ;  /* 0x000000051c1c7223 */ /* 0x000fce000000001c */
.L_x_12147:
[----:B------:R-:W-:Y:S05]  /*1320*/  BSYNC.RECONVERGENT B0 ;  /* 0x0000000000007941 */ /* 0x000fea0003800200 */
.L_x_12145:
        /* <DEDUP_REMOVED lines=15> */
[----:B------:R-:W-:Y:S02]  /*1420*/  @!P1 IMAD.MOV.U32 R2, RZ, RZ, RZ ;  /* 0x000000ffff029224 */ /* 0x000fe400078e00ff */
[----:B------:R-:W-:Y:S01]  /*1430*/  @!P0 IMAD.X R16, RZ, RZ, R16, P2 ;  /* 0x000000ffff108224 */ /* 0x000fe200010e0610 */
[----:B------:R-:W-:Y:S01]  /*1440*/  @!P0 LEA R36, P2, R17, UR8, 0x3 ;  /* 0x0000000811248c11 */ /* 0x000fe2000f8418ff */
[----:B------:R-:W-:Y:S01]  /*1450*/  @!P1 IMAD.MOV.U32 R32, RZ, RZ, RZ ;  /* 0x000000ffff209224 */ /* 0x000fe200078e00ff */
[----:B------:R-:W-:Y:S02]  /*1460*/  @P1 SHF.L.U32 R28, R0, 0x2, RZ ;  /* 0x00000002001c1819 */ /* 0x000fe400000006ff */
[----:B------:R-:W-:-:S02]  /*1470*/  @P1 IADD3.X R29, PT, PT, RZ, UR32, R3, P3, P4 ;  /* 0x00000020ff1d1c10 */ /* 0x000fc40009fe8403 */
[----:B------:R-:W-:Y:S01]  /*1480*/  @!P0 LEA.HI.X R37, R17, UR9, R16, 0x3, P2 ;  /* 0x0000000911258c11 */ /* 0x000fe200090f1c10 */
[----:B------:R-:W-:Y:S01]  /*1490*/  FMUL R16, R22, UR7 ;  /* 0x0000000716107c20 */ /* 0x000fe20008400000 */
[----:B------:R-:W-:Y:S01]  /*14a0*/  @P1 IADD3 R30, P2, PT, R28, UR24, RZ ;  /* 0x000000181c1e1c10 */ /* 0x000fe2000ff5e0ff */
[----:B------:R-:W-:Y:S01]  /*14b0*/  FMUL R17, R35, UR7 ;  /* 0x0000000723117c20 */ /* 0x000fe20008400000 */
[----:B------:R-:W-:Y:S02]  /*14c0*/  @P1 SHF.L.U64.HI R0, R0, 0x2, R29 ;  /* 0x0000000200001819 */ /* 0x000fe4000001021d */
[----:B------:R-:W-:Y:S02]  /*14d0*/  @P1 IADD3 R28, P3, PT, R28, UR26, RZ ;  /* 0x0000001a1c1c1c10 */ /* 0x000fe4000ff7e0ff */
[C---:B------:R-:W-:Y:S01]  /*14e0*/  @P1 IADD3.X R31, PT, PT, R0.reuse, UR25, RZ, P2, !PT ;  /* 0x00000019001f1c10 */ /* 0x040fe200097fe4ff */
[----:B------:R0:W-:Y:S01]  /*14f0*/  @!P0 STG.E.64 desc[UR28][R36.64], R16 ;  /* 0x0000001024008986 */ /* 0x0001e2000c101b1c */
[----:B------:R-:W-:-:S03]  /*1500*/  @P1 IADD3.X R29, PT, PT, R0, UR27, RZ, P3, !PT ;  /* 0x0000001b001d1c10 */ /* 0x000fc60009ffe4ff */
[----:B------:R-:W2:Y:S04]  /*1510*/  @P1 LDG.E R2, desc[UR28][R30.64] ;  /* 0x0000001c1e021981 */ /* 0x000ea8000c1e1900 */
[----:B------:R1:W3:Y:S01]  /*1520*/  @P1 LDG.E R32, desc[UR28][R28.64] ;  /* 0x0000001c1c201981 */ /* 0x0002e2000c1e1900 */
[----:B------:R-:W-:Y:S01]  /*1530*/  IMAD.U32 R33, R33, 0x10000, RZ ;  /* 0x0001000021217824 */ /* 0x000fe200078e00ff */
[----:B------:R-:W-:Y:S01]  /*1540*/  IADD3 R14, PT, PT, R14, R13, RZ ;  /* 0x0000000d0e0e7210 */ /* 0x000fe20007ffe0ff */
[----:B------:R-:W-:Y:S01]  /*1550*/  IMAD.MOV.U32 R0, RZ, RZ, 0x3bbb989d ;  /* 0x3bbb989dff007424 */ /* 0x000fe200078e00ff */
[----:B------:R-:W-:Y:S01]  /*1560*/  FMNMX3 R24, |R25|, RZ, |R24|, !PT ;  /* 0x000000ff19187276 */ /* 0x000fe20007800618 */
[----:B------:R-:W-:Y:S02]  /*1570*/  IMAD.MOV.U32 R12, RZ, RZ, 0x437c0000 ;  /* 0x437c0000ff0c7424 */ /* 0x000fe400078e00ff */
[----:B0-----:R-:W-:Y:S01]  /*1580*/  FADD R37, RZ, R22 ;  /* 0x00000016ff257221 */ /* 0x001fe20000000000 */
[----:B------:R-:W-:Y:S01]  /*1590*/  FFMA.SAT R0, R33, -R0, 0.5 ;  /* 0x3f00000021007423 */ /* 0x000fe20000002800 */
[----:B------:R-:W-:Y:S01]  /*15a0*/  FADD R23, RZ, R23 ;  /* 0x00000017ff177221 */ /* 0x000fe20000000000 */
[----:B------:R-:W-:Y:S01]  /*15b0*/  FADD R25, RZ, R15 ;  /* 0x0000000fff197221 */ /* 0x000fe20000000000 */
[----:B-1----:R-:W-:Y:S01]  /*15c0*/  LOP3.LUT R28, R14, 0x1f, RZ, 0xc0, !PT ;  /* 0x0000001f0e1c7812 */ /* 0x002fe200078ec0ff */
[----:B------:R-:W-:Y:S01]  /*15d0*/  FFMA.RM R0, R0, R12, 12582913 ;  /* 0x4b40000100007423 */ /* 0x000fe2000000400c */
[----:B------:R-:W-:Y:S01]  /*15e0*/  BSSY.RECONVERGENT B0, `(.L_x_12148) ;  /* 0x000001b000007945 */ /* 0x000fe20003800200 */
[----:B------:R-:W-:Y:S01]  /*15f0*/  FMNMX3 R22, |R22|, R24, |R35|, !PT ;  /* 0x0000001816167276 */ /* 0x000fe20007800623 */
[----:B------:R-:W-:-:S02]  /*1600*/  IMAD.U32 R27, R27, 0x10000, RZ ;  /* 0x000100001b1b7824 */ /* 0x000fc400078e00ff */
[C---:B------:R-:W-:Y:S01]  /*1610*/  FADD R12, R0.reuse, -12583039 ;  /* 0xcb40007f000c7421 */ /* 0x040fe20000000000 */
[----:B------:R-:W-:Y:S01]  /*1620*/  IMAD.SHL.U32 R0, R0, 0x800000, RZ ;  /* 0x0080000000007824 */ /* 0x000fe200078e00ff */
[----:B------:R-:W0:Y:S02]  /*1630*/  SHFL.IDX PT, R26, R37, R28, 0x1f ;  /* 0x00001f1c251a7589 */ /* 0x000e2400000e0000 */
[----:B------:R-:W-:-:S04]  /*1640*/  FFMA R12, R33, -1.4426950216293334961, -R12 ;  /* 0xbfb8aa3b210c7823 */ /* 0x000fc8000000080c */
[----:B------:R-:W-:Y:S01]  /*1650*/  FFMA R36, R33, -1.925963033500011079e-08, R12 ;  /* 0xb2a5706021247823 */ /* 0x000fe2000000000c */
[----:B------:R-:W-:-:S03]  /*1660*/  FADD R12, RZ, R35 ;  /* 0x00000023ff0c7221 */ /* 0x000fc60000000000 */
[----:B------:R-:W1:Y:S03]  /*1670*/  MUFU.EX2 R31, R36 ;  /* 0x00000024001f7308 */ /* 0x000e660000000800 */
[----:B------:R-:W4:Y:S01]  /*1680*/  SHFL.IDX PT, R12, R12, R28, 0x1f ;  /* 0x00001f1c0c0c7589 */ /* 0x000f2200000e0000 */
[----:B0-----:R-:W-:Y:S01]  /*1690*/  FADD R15, R26, R23 ;  /* 0x000000171a0f7221 */ /* 0x001fe20000000000 */
[----:B-1----:R-:W-:-:S04]  /*16a0*/  FFMA R0, R0, R31, 1 ;  /* 0x3f80000000007423 */ /* 0x002fc8000000001f */
[----:B------:R-:W-:-:S05]  /*16b0*/  VIADD R29, R0, 0x1800000 ;  /* 0x01800000001d7836 */ /* 0x000fca0000000000 */
[----:B------:R-:W-:Y:S01]  /*16c0*/  LOP3.LUT R29, R29, 0x7f800000, RZ, 0xc0, !PT ;  /* 0x7f8000001d1d7812 */ /* 0x000fe200078ec0ff */
[----:B----4-:R-:W-:-:S03]  /*16d0*/  FADD R23, R12, R25 ;  /* 0x000000190c177221 */ /* 0x010fc60000000000 */
[----:B------:R-:W-:Y:S02]  /*16e0*/  ISETP.GT.U32.AND P0, PT, R29, 0x1ffffff, PT ;  /* 0x01ffffff1d00780c */ /* 0x000fe40003f04070 */
[----:B--2---:R-:W-:Y:S02]  /*16f0*/  PRMT R24, R2, 0x7632, R24 ;  /* 0x0000763202187816 */ /* 0x004fe40000000018 */
[----:B---3--:R-:W-:-:S09]  /*1700*/  PRMT R25, R32, 0x7632, R25 ;  /* 0x0000763220197816 */ /* 0x008fd20000000019 */
[----:B------:R-:W-:Y:S05]  /*1710*/  @P0 BRA `(.L_x_12149) ;  /* 0x00000000000c0947 */ /* 0x000fea0003800000 */
[----:B------:R-:W-:-:S07]  /*1720*/  MOV R12, 0x1740 ;  /* 0x00001740000c7802 */ /* 0x000fce0000000f00 */
[----:B------:R-:W-:Y:S05]  /*1730*/  CALL.REL.NOINC `($__internal_399_$__cuda_sm20_rcp_rn_f32_slowpath) ;  /* 0x0000002400107944 */ /* 0x000fea0003c00000 */
[----:B------:R-:W-:Y:S05]  /*1740*/  BRA `(.L_x_12150) ;  /* 0x0000000000107947 */ /* 0x000fea0003800000 */
.L_x_12149:
[----:B------:R-:W0:Y:S02]  /*1750*/  MUFU.RCP R29, R0 ;  /* 0x00000000001d7308 */ /* 0x000e240000001000 */
[----:B0-----:R-:W-:-:S04]  /*1760*/  FFMA R12, R0, R29, -1 ;  /* 0xbf800000000c7423 */ /* 0x001fc8000000001d */
[----:B------:R-:W-:-:S04]  /*1770*/  FADD.FTZ R12, -R12, -RZ ;  /* 0x800000ff0c0c7221 */ /* 0x000fc80000010100 */
[----:B------:R-:W-:-:S07]  /*1780*/  FFMA R28, R29, R12, R29 ;  /* 0x0000000c1d1c7223 */ /* 0x000fce000000001d */
.L_x_12150:
[----:B------:R-:W-:Y:S05]  /*1790*/  BSYNC.RECONVERGENT B0 ;  /* 0x0000000000007941 */ /* 0x000fea0003800200 */
.L_x_12148:
        /* <DEDUP_REMOVED lines=25> */
.L_x_12152:
[----:B------:R-:W0:Y:S02]  /*1930*/  MUFU.RCP R28, R31 ;  /* 0x0000001f001c7308 */ /* 0x000e240000001000 */
[----:B0-----:R-:W-:-:S04]  /*1940*/  FFMA R0, R31, R28, -1 ;  /* 0xbf8000001f007423 */ /* 0x001fc8000000001c */
[----:B------:R-:W-:-:S04]  /*1950*/  FADD.FTZ R29, -R0, -RZ ;  /* 0x800000ff001d7221 */ /* 0x000fc80000010100 */
[----:B------:R-:W-:-:S07]  /*1960*/  FFMA R28, R28, R29, R28 ;  /* 0x0000001d1c1c7223 */ /* 0x000fce000000001c */
.L_x_12153:
[----:B------:R-:W-:Y:S05]  /*1970*/  BSYNC.RECONVERGENT B0 ;  /* 0x0000000000007941 */ /* 0x000fea0003800200 */
.L_x_12151:
[----:B------:R-:W-:Y:S01]  /*1980*/  MOV R29, 0x3bbb989d ;  /* 0x3bbb989d001d7802 */ /* 0x000fe20000000f00 */
[----:B------:R-:W-:Y:S01]  /*1990*/  IMAD.U32 R32, R32, 0x10000, RZ ;  /* 0x0001000020207824 */ /* 0x000fe200078e00ff */
[----:B------:R-:W-:Y:S01]  /*19a0*/  ISETP.GE.U32.AND P0, PT, R7, UR31, PT ;  /* 0x0000001f07007c0c */ /* 0x000fe2000bf06070 */
[----:B------:R-:W-:Y:S02]  /*19b0*/  IMAD.MOV.U32 R31, RZ, RZ, 0x437c0000 ;  /* 0x437c0000ff1f7424 */ /* 0x000fe400078e00ff */
[----:B------:R-:W-:Y:S01]  /*19c0*/  FADD R26, RZ, R27 ;  /* 0x0000001bff1a7221 */ /* 0x000fe20000000000 */
[----:B------:R-:W-:Y:S01]  /*19d0*/  FFMA.SAT R0, R32, -R29, 0.5 ;  /* 0x3f00000020007423 */ /* 0x000fe2000000281d */
[----:B------:R-:W-:Y:S01]  /*19e0*/  FADD R29, -R28, 1 ;  /* 0x3f8000001c1d7421 */ /* 0x000fe20000000100 */
[----:B------:R-:W-:Y:S01]  /*19f0*/  ISETP.GE.U32.OR P0, PT, R21, UR30, P0 ;  /* 0x0000001e15007c0c */ /* 0x000fe20008706470 */
[----:B------:R-:W-:Y:S02]  /*1a00*/  VIADD R12, R14, 0x1 ;  /* 0x000000010e0c7836 */ /* 0x000fe40000000000 */
[----:B------:R-:W-:Y:S01]  /*1a10*/  FFMA.RM R0, R0, R31, 12582913 ;  /* 0x4b40000100007423 */ /* 0x000fe2000000401f */
[----:B------:R-:W-:Y:S01]  /*1a20*/  FMUL R29, R29, R28 ;  /* 0x0000001c1d1d7220 */ /* 0x000fe20000400000 */
[----:B------:R-:W-:Y:S01]  /*1a30*/  BSSY.RECONVERGENT B0, `(.L_x_12154) ;  /* 0x0000025000007945 */ /* 0x000fe20003800200 */
[----:B------:R-:W-:Y:S01]  /*1a40*/  SHF.L.U32 R2, R2, 0x10, RZ ;  /* 0x0000001002027819 */ /* 0x000fe200000006ff */
[----:B------:R-:W-:Y:S01]  /*1a50*/  FADD R31, R0, -12583039 ;  /* 0xcb40007f001f7421 */ /* 0x000fe20000000000 */
[----:B------:R-:W-:Y:S01]  /*1a60*/  FFMA R20, R20, R29, R28 ;  /* 0x0000001d14147223 */ /* 0x000fe2000000001c */
[----:B------:R-:W-:-:S02]  /*1a70*/  IMAD.SHL.U32 R35, R0, 0x800000, RZ ;  /* 0x0080000000237824 */ /* 0x000fc400078e00ff */
[C---:B------:R-:W-:Y:S01]  /*1a80*/  FFMA R31, R32.reuse, -1.4426950216293334961, -R31 ;  /* 0xbfb8aa3b201f7823 */ /* 0x040fe2000000081f */
[----:B------:R-:W-:Y:S01]  /*1a90*/  FMUL R33, R33, R20 ;  /* 0x0000001421217220 */ /* 0x000fe20000400000 */
[----:B------:R-:W-:Y:S02]  /*1aa0*/  @!P0 IADD3 R21, P1, PT, R21, R4, RZ ;  /* 0x0000000415158210 */ /* 0x000fe40007f3e0ff */
[----:B------:R-:W-:Y:S01]  /*1ab0*/  FFMA R30, R32, -1.925963033500011079e-08, R31 ;  /* 0xb2a57060201e7823 */ /* 0x000fe2000000001f */
[----:B------:R-:W-:Y:S01]  /*1ac0*/  LOP3.LUT R31, R12, 0x1f, RZ, 0xc0, !PT ;  /* 0x0000001f0c1f7812 */ /* 0x000fe200078ec0ff */
[--C-:B------:R-:W-:Y:S01]  /*1ad0*/  FADD R12, RZ, R33.reuse ;  /* 0x00000021ff0c7221 */ /* 0x100fe20000000000 */
[----:B------:R-:W-:Y:S01]  /*1ae0*/  FMNMX3 R22, |R27|, R22, |R33|, !PT ;  /* 0x000000161b167276 */ /* 0x000fe20007800621 */
[----:B------:R-:W-:Y:S01]  /*1af0*/  @!P0 IMAD.X R20, RZ, RZ, R3, P1 ;  /* 0x000000ffff148224 */ /* 0x000fe200008e0603 */
[C---:B------:R-:W-:Y:S01]  /*1b00*/  @!P0 LEA R28, P1, R21.reuse, UR8, 0x3 ;  /* 0x00000008151c8c11 */ /* 0x040fe2000f8218ff */
[----:B------:R-:W0:Y:S01]  /*1b10*/  MUFU.EX2 R30, R30 ;  /* 0x0000001e001e7308 */ /* 0x000e220000000800 */
[----:B------:R-:W1:Y:S02]  /*1b20*/  SHFL.IDX PT, R26, R26, R31, 0x1f ;  /* 0x00001f1f1a1a7589 */ /* 0x000e6400000e0000 */
[----:B------:R-:W-:Y:S01]  /*1b30*/  @!P0 LEA.HI.X R29, R21, UR9, R20, 0x3, P1 ;  /* 0x00000009151d8c11 */ /* 0x000fe200088f1c14 */
[----:B------:R-:W-:Y:S01]  /*1b40*/  FMUL R20, R27, UR7 ;  /* 0x000000071b147c20 */ /* 0x000fe20008400000 */
[----:B------:R-:W2:Y:S01]  /*1b50*/  SHFL.IDX PT, R12, R12, R31, 0x1f ;  /* 0x00001f1f0c0c7589 */ /* 0x000ea200000e0000 */
[----:B------:R-:W-:Y:S01]  /*1b60*/  FMUL R21, R33, UR7 ;  /* 0x0000000721157c20 */ /* 0x000fe20008400000 */
[----:B------:R-:W-:-:S04]  /*1b70*/  IADD3 R4, P1, P2, R5, UR17, R4 ;  /* 0x0000001105047c10 */ /* 0x000fc8000fa3e004 */
        /* <DEDUP_REMOVED lines=10> */
[----:B------:R-:W-:Y:S05]  /*1c20*/  CALL.REL.NOINC `($__internal_399_$__cuda_sm20_rcp_rn_f32_slowpath) ;  /* 0x0000001c00d47944 */ /* 0x000fea0003c00000 */
[----:B------:R-:W-:Y:S05]  /*1c30*/  BRA `(.L_x_12156) ;  /* 0x0000000000107947 */ /* 0x000fea0003800000 */
.L_x_12155:
[----:B------:R-:W0:Y:S02]  /*1c40*/  MUFU.RCP R27, R0 ;  /* 0x00000000001b7308 */ /* 0x000e240000001000 */
[----:B0-----:R-:W-:-:S04]  /*1c50*/  FFMA R12, R0, R27, -1 ;  /* 0xbf800000000c7423 */ /* 0x001fc8000000001b */
[----:B------:R-:W-:-:S04]  /*1c60*/  FADD.FTZ R12, -R12, -RZ ;  /* 0x800000ff0c0c7221 */ /* 0x000fc80000010100 */
[----:B------:R-:W-:-:S07]  /*1c70*/  FFMA R28, R27, R12, R27 ;  /* 0x0000000c1b1c7223 */ /* 0x000fce000000001b */
.L_x_12156:
[----:B------:R-:W-:Y:S05]  /*1c80*/  BSYNC.RECONVERGENT B0 ;  /* 0x0000000000007941 */ /* 0x000fea0003800200 */
.L_x_12154:
[----:B------:R-:W-:Y:S01]  /*1c90*/  IMAD.U32 R25, R25, 0x10000, RZ ;  /* 0x0001000019197824 */ /* 0x000fe200078e00ff */
[----:B------:R-:W-:Y:S01]  /*1ca0*/  BSSY.RECONVERGENT B0, `(.L_x_12157) ;  /* 0x000001c000007945 */ /* 0x000fe20003800200 */
[----:B------:R-:W-:Y:S01]  /*1cb0*/  IMAD.MOV.U32 R0, RZ, RZ, 0x3bbb989d ;  /* 0x3bbb989dff007424 */ /* 0x000fe200078e00ff */
[----:B------:R-:W-:Y:S01]  /*1cc0*/  SHF.L.U32 R24, R24, 0x10, RZ ;  /* 0x0000001018187819 */ /* 0x000fe200000006ff */
        /* <DEDUP_REMOVED lines=21> */
.L_x_12158:
[----:B------:R-:W0:Y:S02]  /*1e20*/  MUFU.RCP R28, R31 ;  /* 0x0000001f001c7308 */ /* 0x000e240000001000 */
[----:B0-----:R-:W-:-:S04]  /*1e30*/  FFMA R0, R31, R28, -1 ;  /* 0xbf8000001f007423 */ /* 0x001fc8000000001c */
[----:B------:R-:W-:-:S04]  /*1e40*/  FADD.FTZ R29, -R0, -RZ ;  /* 0x800000ff001d7221 */ /* 0x000fc80000010100 */
[----:B------:R-:W-:-:S07]  /*1e50*/  FFMA R28, R28, R29, R28 ;  /* 0x0000001d1c1c7223 */ /* 0x000fce000000001c */
.L_x_12159:
[----:B------:R-:W-:Y:S05]  /*1e60*/  BSYNC.RECONVERGENT B0 ;  /* 0x0000000000007941 */ /* 0x000fea0003800200 */
.L_x_12157:
        /* <DEDUP_REMOVED lines=8> */
[----:B------:R-:W-:Y:S01]  /*1ef0*/  LOP3.LUT R26, RZ, R10, RZ, 0x33, !PT ;  /* 0x0000000aff1a7212 */ /* 0x000fe200078e33ff */
[----:B------:R-:W-:Y:S01]  /*1f00*/  FFMA R29, R25, R29, R28 ;  /* 0x0000001d191d7223 */ /* 0x000fe2000000001c */
[----:B------:R-:W-:Y:S01]  /*1f10*/  VIADD R0, R0, 0x20 ;  /* 0x0000002000007836 */ /* 0x000fe20000000000 */
[----:B------:R-:W-:Y:S01]  /*1f20*/  LOP3.LUT R14, R14, 0x1f, RZ, 0xc0, !PT ;  /* 0x0000001f0e0e7812 */ /* 0x000fe200078ec0ff */
[----:B------:R-:W1:Y:S01]  /*1f30*/  LDCU.64 UR4, c[0x0][0x3d0] ;  /* 0x00007a00ff0477ac */ /* 0x000e620008000a00 */
[----:B------:R-:W-:Y:S01]  /*1f40*/  FMUL R28, R24, R29 ;  /* 0x0000001d181c7220 */ /* 0x000fe20000400000 */
[C---:B------:R-:W-:Y:S01]  /*1f50*/  IMAD.IADD R6, R13.reuse, 0x1, -R6 ;  /* 0x000000010d067824 */ /* 0x040fe200078e0a06 */
[----:B------:R-:W-:Y:S01]  /*1f60*/  BSSY.RECONVERGENT B0, `(.L_x_12160) ;  /* 0x000008f000007945 */ /* 0x000fe20003800200 */
[----:B------:R2:W-:Y:S01]  /*1f70*/  SHFL.IDX PT, R30, R5, R14, 0x1f ;  /* 0x00001f0e051e7589 */ /* 0x0005e200000e0000 */
[----:B------:R-:W-:Y:S01]  /*1f80*/  FADD R25, RZ, R28 ;  /* 0x0000001cff197221 */ /* 0x000fe20000000000 */
[----:B------:R-:W-:Y:S01]  /*1f90*/  IMAD.IADD R7, R13, 0x1, -R7 ;  /* 0x000000010d077824 */ /* 0x000fe200078e0a07 */
[----:B------:R-:W-:Y:S01]  /*1fa0*/  @!P0 LEA R2, P1, R4, UR8, 0x3 ;  /* 0x0000000804028c11 */ /* 0x000fe2000f8218ff */
[----:B------:R-:W-:-:S02]  /*1fb0*/  IMAD.SHL.U32 R6, R6, 0x4, RZ ;  /* 0x0000000406067824 */ /* 0x000fc400078e00ff */
[----:B------:R3:W4:Y:S01]  /*1fc0*/  SHFL.IDX PT, R32, R25, R14, 0x1f ;  /* 0x00001f0e19207589 */ /* 0x00072200000e0000 */
[----:B------:R-:W-:Y:S01]  /*1fd0*/  @!P0 LEA.HI.X R3, R4, UR9, R3, 0x3, P1 ;  /* 0x0000000904038c11 */ /* 0x000fe200088f1c03 */
[----:B------:R-:W-:Y:S01]  /*1fe0*/  FMUL R4, R27, UR7 ;  /* 0x000000071b047c20 */ /* 0x000fe20008400000 */
[----:B------:R-:W-:Y:S02]  /*1ff0*/  IMAD.SHL.U32 R7, R7, 0x4, RZ ;  /* 0x0000000407077824 */ /* 0x000fe400078e00ff */
[----:B--2---:R-:W-:Y:S01]  /*2000*/  FMUL R5, R28, UR7 ;  /* 0x000000071c057c20 */ /* 0x004fe20008400000 */
[----:B------:R-:W-:Y:S02]  /*2010*/  LOP3.LUT R6, R6, 0x7c, RZ, 0xc0, !PT ;  /* 0x0000007c06067812 */ /* 0x000fe400078ec0ff */
[----:B------:R-:W-:Y:S02]  /*2020*/  LOP3.LUT R12, R7, 0x7c, RZ, 0xc0, !PT ;  /* 0x0000007c070c7812 */ /* 0x000fe400078ec0ff */
[----:B------:R2:W-:Y:S01]  /*2030*/  @!P0 STG.E.64 desc[UR28][R2.64], R4 ;  /* 0x0000000402008986 */ /* 0x0005e2000c101b1c */
[----:B0-----:R-:W-:Y:S01]  /*2040*/  LEA R24, R31, R0, 0x18 ;  /* 0x000000001f187211 */ /* 0x001fe200078ec0ff */
[----:B-1----:R-:W-:Y:S01]  /*2050*/  USHF.L.U64.HI UR8, UR4, 0x1, UR5 ;  /* 0x0000000104087899 */ /* 0x002fe20008010205 */
[----:B------:R-:W-:-:S02]  /*2060*/  IADD3 R0, PT, PT, R26, R13, RZ ;  /* 0x0000000d1a007210 */ /* 0x000fc40007ffe0ff */
[----:B------:R-:W-:Y:S01]  /*2070*/  ISETP.LT.U32.AND P0, PT, R10, UR30, PT ;  /* 0x0000001e0a007c0c */ /* 0x000fe2000bf01070 */
[----:B---3--:R-:W-:Y:S02]  /*2080*/  IMAD R25, R11, 0x84, R24 ;  /* 0x000000840b197824 */ /* 0x008fe400078e0218 */
[----:B------:R-:W-:Y:S02]  /*2090*/  IMAD.SHL.U32 R0, R0, 0x4, RZ ;  /* 0x0000000400007824 */ /* 0x000fe400078e00ff */
[----:B------:R-:W-:Y:S01]  /*20a0*/  IMAD R8, R8, 0x4, R25 ;  /* 0x0000000408087824 */ /* 0x000fe200078e0219 */
[C---:B------:R-:W-:Y:S01]  /*20b0*/  IADD3 R12, PT, PT, R25.reuse, R12, RZ ;  /* 0x0000000c190c7210 */ /* 0x040fe20007ffe0ff */
[----:B------:R-:W-:Y:S01]  /*20c0*/  IMAD.IADD R14, R25, 0x1, R6 ;  /* 0x00000001190e7824 */ /* 0x000fe200078e0206 */
[----:B------:R-:W-:Y:S01]  /*20d0*/  LOP3.LUT R0, R0, 0x7c, RZ, 0xc0, !PT ;  /* 0x0000007c00007812 */ /* 0x000fe200078ec0ff */
[----:B------:R-:W-:Y:S01]  /*20e0*/  IMAD.WIDE.U32 R6, R10, UR4, RZ ;  /* 0x000000040a067c25 */ /* 0x000fe2000f8e00ff */
[----:B------:R-:W-:Y:S01]  /*20f0*/  STS [R8], R18 ;  /* 0x0000001208007388 */ /* 0x000fe20000000800 */
[----:B------:R-:W-:-:S02]  /*2100*/  USHF.L.U32 UR4, UR4, 0x1, URZ ;  /* 0x0000000104047899 */ /* 0x000fc400080006ff */
[----:B----4-:R-:W-:Y:S01]  /*2110*/  FADD R23, R23, R32 ;  /* 0x0000002017177221 */ /* 0x010fe20000000000 */
[----:B------:R-:W-:Y:S02]  /*2120*/  IMAD.IADD R0, R25, 0x1, R0 ;  /* 0x0000000119007824 */ /* 0x000fe400078e0200 */
[----:B------:R-:W-:Y:S02]  /*2130*/  IMAD R7, R10, UR5, R7 ;  /* 0x000000050a077c24 */ /* 0x000fe4000f8e0207 */
[C---:B--2---:R-:W-:Y:S01]  /*2140*/  IMAD.SHL.U32 R2, R6.reuse, 0x2, RZ ;  /* 0x0000000206027824 */ /* 0x044fe200078e00ff */
[----:B------:R0:W-:Y:S02]  /*2150*/  STS [R0], R16 ;  /* 0x0000001000007388 */ /* 0x0001e40000000800 */
[----:B------:R-:W-:Y:S02]  /*2160*/  SHF.L.U64.HI R3, R6, 0x1, R7 ;  /* 0x0000000106037819 */ /* 0x000fe40000010207 */
        /* <DEDUP_REMOVED lines=21> */
[----:B------:R-:W-:Y:S01]  /*22c0*/  LOP3.LUT R6, R6, 0x1f0, RZ, 0xc0, !PT ;  /* 0x000001f006067812 */ /* 0x000fe200078ec0ff */
[----:B------:R-:W-:Y:S01]  /*22d0*/  IMAD.MOV.U32 R29, RZ, RZ, R3 ;  /* 0x000000ffff1d7224 */ /* 0x000fe200078e0003 */
[----:B------:R-:W-:-:S03]  /*22e0*/  IADD3 R18, PT, PT, -R31, RZ, RZ ;  /* 0x000000ff1f127210 */ /* 0x000fc60007ffe1ff */
[----:B------:R-:W-:-:S05]  /*22f0*/  IMAD R7, R11, 0x84, R6 ;  /* 0x000000840b077824 */ /* 0x000fca00078e0206 */
[----:B------:R-:W-:-:S07]  /*2300*/  IADD3 R24, PT, PT, R7, 0x8, R24 ;  /* 0x0000000807187810 */ /* 0x000fce0007ffe018 */
.L_x_12164:
        /* <DEDUP_REMOVED lines=33> */
[----:B------:R-:W-:-:S02]  /*2520*/  @!P2 IADD3.X R7, PT, PT, RZ, R34, RZ, P4, !PT ;  /* 0x00000022ff07a210 */ /* 0x000fc400027fe4ff */
[----:B------:R-:W-:Y:S02]  /*2530*/  @!P2 LEA R6, P3, R26, UR10, 0x2 ;  /* 0x0000000a1a06ac11 */ /* 0x000fe4000f8610ff */
[----:B------:R-:W-:Y:S02]  /*2540*/  IADD3.X R32, PT, PT, R34, UR8, RZ, P5, !PT ;  /* 0x0000000822207c10 */ /* 0x000fe4000affe4ff */
[----:B------:R-:W-:Y:S02]  /*2550*/  @!P2 LEA.HI.X R7, R26, UR6, R7, 0x2, P3 ;  /* 0x000000061a07ac11 */ /* 0x000fe400098f1407 */
[C---:B------:R-:W-:Y:S01]  /*2560*/  @!P1 IADD3 R27, P4, PT, R20.reuse, R30, RZ ;  /* 0x0000001e141b9210 */ /* 0x040fe20007f9e0ff */
[----:B------:R-:W-:Y:S02]  /*2570*/  VIADD R20, R20, 0x1f ;  /* 0x0000001f14147836 */ /* 0x000fe40000000000 */
[----:B--2---:R1:W-:Y:S01]  /*2580*/  @!P2 STG.E desc[UR28][R6.64], R33 ;  /* 0x000000210600a986 */ /* 0x0043e2000c10191c */
[----:B------:R-:W-:Y:S01]  /*2590*/  ISETP.NE.AND P2, PT, R18, RZ, PT ;  /* 0x000000ff1200720c */ /* 0x000fe20003f45270 */
[----:B------:R-:W-:Y:S01]  /*25a0*/  @!P1 IMAD.X R34, RZ, RZ, R32, P4 ;  /* 0x000000ffff229224 */ /* 0x000fe200020e0620 */
[----:B------:R-:W-:-:S04]  /*25b0*/  @!P1 LEA R26, P3, R27, UR10, 0x2 ;  /* 0x0000000a1b1a9c11 */ /* 0x000fc8000f8610ff */
[----:B------:R-:W-:-:S05]  /*25c0*/  @!P1 LEA.HI.X R27, R27, UR6, R34, 0x2, P3 ;  /* 0x000000061b1b9c11 */ /* 0x000fca00098f1422 */
[----:B----4-:R1:W-:Y:S01]  /*25d0*/  @!P1 STG.E desc[UR28][R26.64], R35 ;  /* 0x000000231a009986 */ /* 0x0103e2000c10191c */
[----:B0-----:R-:W-:-:S04]  /*25e0*/  IADD3 R28, P1, PT, R30, UR4, RZ ;  /* 0x000000041e1c7c10 */ /* 0x001fc8000ff3e0ff */
[----:B------:R-:W-:Y:S01]  /*25f0*/  IADD3.X R29, PT, PT, R32, UR8, RZ, P1, !PT ;  /* 0x00000008201d7c10 */ /* 0x000fe20008ffe4ff */
[----:B------:R-:W-:Y:S08]  /*2600*/  @P2 BRA `(.L_x_12164) ;  /* 0xfffffffc00402947 */ /* 0x000ff0000383ffff */
.L_x_12163:
[----:B------:R-:W-:Y:S05]  /*2610*/  BSYNC.RECONVERGENT B1 ;  /* 0x0000000000017941 */ /* 0x000fea0003800200 */
.L_x_12162:
        /* <DEDUP_REMOVED lines=35> */
.L_x_12161:
[----:B------:R-:W-:Y:S05]  /*2850*/  BSYNC.RECONVERGENT B0 ;  /* 0x0000000000007941 */ /* 0x000fea0003800200 */
.L_x_12160:
        /* <DEDUP_REMOVED lines=14> */
[----:B------:R-:W-:Y:S01]  /*2940*/  IMAD.U32 R3, RZ, RZ, UR30 ;  /* 0x0000001eff037e24 */ /* 0x000fe2000f8e00ff */
[----:B------:R-:W-:Y:S01]  /*2950*/  BSSY.RECONVERGENT B1, `(.L_x_12167) ;  /* 0x000003f000017945 */ /* 0x000fe20003800200 */
[----:B---3--:R-:W-:Y:S01]  /*2960*/  MOV R12, R6 ;  /* 0x00000006000c7202 */ /* 0x008fe20000000f00 */
[----:B------:R-:W-:Y:S02]  /*2970*/  IMAD.MOV.U32 R17, RZ, RZ, RZ ;  /* 0x000000ffff117224 */ /* 0x000fe400078e00ff */
        /* <DEDUP_REMOVED lines=12> */
.L_x_12169:
        /* <DEDUP_REMOVED lines=48> */
.L_x_12168:
[----:B------:R-:W-:Y:S05]  /*2d40*/  BSYNC.RECONVERGENT B1 ;  /* 0x0000000000017941 */ /* 0x000fea0003800200 */
.L_x_12167:
        /* <DEDUP_REMOVED lines=35> */
.L_x_12166:
[----:B------:R-:W-:Y:S05]  /*2f80*/  BSYNC.RECONVERGENT B0 ;  /* 0x0000000000007941 */ /* 0x000fea0003800200 */
.L_x_12165:
        /* <DEDUP_REMOVED lines=37> */
.L_x_12171:
[----:B------:R-:W-:Y:S05]  /*31e0*/  BSYNC.RECONVERGENT B0 ;  /* 0x0000000000007941 */ /* 0x000fea0003800200 */
.L_x_12170:
        /* <DEDUP_REMOVED lines=33> */
.L_x_12180:
[----:B------:R-:W-:Y:S02]  /*3400*/  ISETP.NE.AND P0, PT, R13, RZ, PT ;  /* 0x000000ff0d00720c */ /* 0x000fe40003f05270 */
[----:B--2---:R-:W-:-:S11]  /*3410*/  FMNMX R5, R2, R5, !PT ;  /* 0x0000000502057209 */ /* 0x004fd60007800000 */
[----:B------:R-:W-:Y:S05]  /*3420*/  @P0 BRA `(.L_x_12173) ;  /* 0x0000000000080947 */ /* 0x000fea0003800000 */
[----:B-1----:R-:W1:Y:S02]  /*3430*/  LDC.64 R2, c[0x0][0x3a8] ;  /* 0x0000ea00ff027b82 */ /* 0x002e640000000a00 */
[----:B-1----:R2:W-:Y:S02]  /*3440*/  REDG.E.MAX.S32.STRONG.GPU desc[UR28][R2.64], R5 ;  /* 0x000000050200798e */ /* 0x0025e4000d12e31c */
.L_x_12173:
[----:B------:R-:W-:Y:S05]  /*3450*/  BSYNC B0 ;  /* 0x0000000000007941 */ /* 0x000fea0003800000 */
.L_x_12172:
        /* <DEDUP_REMOVED lines=11> */
[----:B012---:R-:W-:Y:S05]  /*3510*/  CALL.REL.NOINC `($__internal_399_$__cuda_sm20_rcp_rn_f32_slowpath) ;  /* 0x0000000400987944 */ /* 0x007fea0003c00000 */
[----:B------:R-:W-:Y:S05]  /*3520*/  BRA `(.L_x_12176) ;  /* 0x0000000000147947 */ /* 0x000fea0003800000 */
.L_x_12175:
[----:B------:R-:W3:Y:S01]  /*3530*/  MUFU.RCP R28, UR7 ;  /* 0x00000007001c7d08 */ /* 0x000ee20008001000 */
[----:B--2---:R-:W-:-:S04]  /*3540*/  IMAD.U32 R3, RZ, RZ, UR7 ;  /* 0x00000007ff037e24 */ /* 0x004fc8000f8e00ff */
[----:B---3--:R-:W-:-:S04]  /*3550*/  FFMA R0, R28, R3, -1 ;  /* 0xbf8000001c007423 */ /* 0x008fc80000000003 */
[----:B------:R-:W-:-:S04]  /*3560*/  FADD.FTZ R3, -R0, -RZ ;  /* 0x800000ff00037221 */ /* 0x000fc80000010100 */
[----:B------:R-:W-:-:S07]  /*3570*/  FFMA R28, R28, R3, R28 ;  /* 0x000000031c1c7223 */ /* 0x000fce000000001c */
.L_x_12176:
[----:B-1----:R-:W1:Y:S02]  /*3580*/  LDC.64 R2, c[0x0][0x3b0] ;  /* 0x0000ec00ff027b82 */ /* 0x002e640000000a00 */
[----:B-1----:R-:W-:Y:S01]  /*3590*/  STG.E desc[UR28][R2.64], R28 ;  /* 0x0000001c02007986 */ /* 0x002fe2000c10191c */
[----:B------:R-:W-:Y:S05]  /*35a0*/  EXIT ;  /* 0x000000000000794d */ /* 0x000fea0003800000 */
.L_x_12174:
[----:B------:R-:W-:Y:S02]  /*35b0*/  HFMA2 R7, -RZ, RZ, 0, 2.384185791015625e-07 ;  /* 0x00000004ff077431 */ /* 0x000fe400000001ff */
[----:B------:R-:W-:Y:S02]  /*35c0*/  IMAD.MOV.U32 R9, RZ, RZ, 0x1f ;  /* 0x0000001fff097424 */ /* 0x000fe400078e00ff */
[----:B------:R-:W-:-:S07]  /*35d0*/  IMAD.MOV.U32 R4, RZ, RZ, -0x1 ;  /* 0xffffffffff047424 */ /* 0x000fce00078e00ff */
[----:B012---:R-:W-:Y:S05]  /*35e0*/  WARPSYNC.COLLECTIVE R4, `(.L_x_12177) ;  /* 0x0000000004087348 */ /* 0x007fea0003c00000 */
[----:B--2---:R2:W3:Y:S02]  /*35f0*/  SHFL.DOWN P0, R5, R0, R7, R9 ;  /* 0x0800000700057389 */ /* 0x0044e40000000009 */
[----:B0123--:R-:W-:Y:S05]  /*3600*/  ENDCOLLECTIVE ;  /* 0x000000000000791b */ /* 0x00ffea0003800000 */
.L_x_12177:
[----:B------:R-:W-:Y:S02]  /*3610*/  IMAD.MOV.U32 R7, RZ, RZ, 0x2 ;  /* 0x00000002ff077424 */ /* 0x000fe400078e00ff */
[----:B------:R-:W-:-:S05]  /*3620*/  IMAD.MOV.U32 R3, RZ, RZ, R5 ;  /* 0x000000ffff037224 */ /* 0x000fca00078e0005 */
[----:B------:R-:W-:-:S05]  /*3630*/  FMNMX R3, R3, R0, !PT ;  /* 0x0000000003037209 */ /* 0x000fca0007800000 */
[----:B------:R-:W-:-:S07]  /*3640*/  IMAD.MOV.U32 R0, RZ, RZ, R3 ;  /* 0x000000ffff007224 */ /* 0x000fce00078e0003 */
[----:B------:R-:W-:Y:S05]  /*3650*/  WARPSYNC.COLLECTIVE R4, `(.L_x_12178) ;  /* 0x0000000004087348 */ /* 0x000fea0003c00000 */
[----:B------:R0:W1:Y:S02]  /*3660*/  SHFL.DOWN P0, R5, R0, R7, R9 ;  /* 0x0800000700057389 */ /* 0x0000640000000009 */
[----:B01----:R-:W-:Y:S05]  /*3670*/  ENDCOLLECTIVE ;  /* 0x000000000000791b */ /* 0x003fea0003800000 */
.L_x_12178:
[----:B------:R-:W-:Y:S01]  /*3680*/  IMAD.MOV.U32 R7, RZ, RZ, 0x1 ;  /* 0x00000001ff077424 */ /* 0x000fe200078e00ff */
[----:B------:R-:W-:-:S04]  /*3690*/  MOV R2, R5 ;  /* 0x0000000500027202 */ /* 0x000fc80000000f00 */
[----:B------:R-:W-:-:S05]  /*36a0*/  FMNMX R2, R3, R2, !PT ;  /* 0x0000000203027209 */ /* 0x000fca0007800000 */
[----:B------:R-:W-:-:S07]  /*36b0*/  IMAD.MOV.U32 R0, RZ, RZ, R2 ;  /* 0x000000ffff007224 */ /* 0x000fce00078e0002 */
[----:B------:R-:W-:Y:S05]  /*36c0*/  WARPSYNC.COLLECTIVE R4, `(.L_x_12179) ;  /* 0x0000000004087348 */ /* 0x000fea0003c00000 */
[----:B------:R0:W1:Y:S02]  /*36d0*/  SHFL.DOWN P0, R5, R0, R7, R9 ;  /* 0x0800000700057389 */ /* 0x0000640000000009 */
[----:B01----:R-:W-:Y:S05]  /*36e0*/  ENDCOLLECTIVE ;  /* 0x000000000000791b */ /* 0x003fea0003800000 */
.L_x_12179:
[----:B------:R-:W-:Y:S05]  /*36f0*/  BRA `(.L_x_12180) ;  /* 0xfffffffc00407947 */ /* 0x000fea000383ffff */
        .weak           $__internal_398_$__cuda_sm20_div_u64
        .type           $__internal_398_$__cuda_sm20_div_u64,@function
        .size           $__internal_398_$__cuda_sm20_div_u64,($__internal_399_$__cuda_sm20_rcp_rn_f32_slowpath - $__internal_398_$__cuda_sm20_div_u64)
$__internal_398_$__cuda_sm20_div_u64:
        /* <DEDUP_REMOVED lines=71> */
[----:B------:R-:W-:Y:S11]  /*3b70*/  RET.REL.NODEC R2 `(_ZN18transformer_engine6detail38cast_transpose_fused_kernel_notalignedILb1ELb1ELb0EfNS_16CTDBiasDActParamI13__nv_bfloat16S3_ffEELi2ELi1ENS_5EmptyEXadL_ZNS_5dsiluIffEET_T0_RKS5_EEEEvT3_mmm) ;  /* 0xffffffc402207950 */ /* 0x000ff60003c3ffff */
        .weak           $__internal_399_$__cuda_sm20_rcp_rn_f32_slowpath
        .type           $__internal_399_$__cuda_sm20_rcp_rn_f32_slowpath,@function
        .size           $__internal_399_$__cuda_sm20_rcp_rn_f32_slowpath,(.L_x_29700 - $__internal_399_$__cuda_sm20_rcp_rn_f32_slowpath)
$__internal_399_$__cuda_sm20_rcp_rn_f32_slowpath:
        /* <DEDUP_REMOVED lines=15> */
.L_x_12182:
        /* <DEDUP_REMOVED lines=29> */
[----:B------:R-:W-:-:S04]  /*3e40*/  @!P0 VIADD R29, R29, 0x1 ;  /* 0x000000011d1d8836 */ /* 0x000fc80000000000 */
[----:B------:R-:W-:-:S05]  /*3e50*/  @!P1 IMAD.SHL.U32 R29, R29, 0x2, RZ ;  /* 0x000000021d1d9824 */ /* 0x000fca00078e00ff */
[----:B------:R-:W-:Y:S01]  /*3e60*/  LOP3.LUT R28, R29, 0x80000000, R0, 0xf8, !PT ;  /* 0x800000001d1c7812 */ /* 0x000fe200078ef800 */
[----:B------:R-:W-:Y:S06]  /*3e70*/  BRA `(.L_x_12183) ;  /* 0x0000000000047947 */ /* 0x000fec0003800000 */
.L_x_12184:
[----:B------:R0:W1:Y:S02]  /*3e80*/  MUFU.RCP R28, R0 ;  /* 0x00000000001c7308 */ /* 0x0000640000001000 */
.L_x_12183:
[----:B------:R-:W-:Y:S05]  /*3e90*/  BSYNC B1 ;  /* 0x0000000000017941 */ /* 0x000fea0003800000 */
.L_x_12181:
[----:B------:R-:W-:Y:S02]  /*3ea0*/  IMAD.MOV.U32 R30, RZ, RZ, R12 ;  /* 0x000000ffff1e7224 */ /* 0x000fe400078e000c */
[----:B------:R-:W-:-:S04]  /*3eb0*/  IMAD.MOV.U32 R31, RZ, RZ, 0x0 ;  /* 0x00000000ff1f7424 */ /* 0x000fc800078e00ff */
[----:B01----:R-:W-:Y:S05]  /*3ec0*/  RET.REL.NODEC R30 `(_ZN18transformer_engine6detail38cast_transpose_fused_kernel_notalignedILb1ELb1ELb0EfNS_16CTDBiasDActParamI13__nv_bfloat16S3_ffEELi2ELi1ENS_5EmptyEXadL_ZNS_5dsiluIffEET_T0_RKS5_EEEEvT3_mmm) ;  /* 0xffffffc01e4c7950 */ /* 0x003fea0003c3ffff */
.L_x_12185:
        /* <DEDUP_REMOVED lines=11> */
.L_x_29700:


//--------------------- .text._ZN18transformer_engine6detail38cast_transpose_fused_kernel_notalignedILb1ELb1ELb0EfNS_16CTDBiasDActParamI6__halfS3_13__nv_fp8_e4m3fEELi2ELi4ENS_5EmptyEXadL_ZNS_5dsiluIffEET_T0_RKS6_EEEEvT3_mmm --------------------------
	.section	.text._ZN18transformer_engine6detail38cast_transpose_fused_kernel_notalignedILb1ELb1ELb0EfNS_16CTDBiasDActParamI6__halfS3_13__nv_fp8_e4m3fEELi2ELi4ENS_5EmptyEXadL_ZNS_5dsiluIffEET_T0_RKS6_EEEEvT3_mmm,"ax",@progbits
	.align	128
        .global         _ZN18transformer_engine6detail38cast_transpose_fused_kernel_notalignedILb1ELb1ELb0EfNS_16CTDBiasDActParamI6__halfS3_13__nv_fp8_e4m3fEELi2ELi4ENS_5EmptyEXadL_ZNS_5dsiluIffEET_T0_RKS6_EEEEvT3_mmm
        .type           _ZN18transformer_engine6detail38cast_transpose_fused_kernel_notalignedILb1ELb1ELb0EfNS_16CTDBiasDActParamI6__halfS3_13__nv_fp8_e4m3fEELi2ELi4ENS_5EmptyEXadL_ZNS_5dsiluIffEET_T0_RKS6_EEEEvT3_mmm,@function
        .size           _ZN18transformer_engine6detail38cast_transpose_fused_kernel_notalignedILb1ELb1ELb0EfNS_16CTDBiasDActParamI6__halfS3_13__nv_fp8_e4m3fEELi2ELi4ENS_5EmptyEXadL_ZNS_5dsiluIffEET_T0_RKS6_EEEEvT3_mmm,(.L_x_29702 - _ZN18transformer_engine6detail38cast_transpose_fused_kernel_notalignedILb1ELb1ELb0EfNS_16CTDBiasDActParamI6__halfS3_13__nv_fp8_e4m3fEELi2ELi4ENS_5EmptyEXadL_ZNS_5dsiluIffEET_T0_RKS6_EEEEvT3_mmm)
        .other          _ZN18transformer_engine6detail38cast_transpose_fused_kernel_notalignedILb1ELb1ELb0EfNS_16CTDBiasDActParamI6__halfS3_13__nv_fp8_e4m3fEELi2ELi4ENS_5EmptyEXadL_ZNS_5dsiluIffEET_T0_RKS6_EEEEvT3_mmm,@"STO_CUDA_ENTRY STV_DEFAULT"
_ZN18transformer_engine6detail38cast_transpose_fused_kernel_notalignedILb1ELb1ELb0EfNS_16CTDBiasDActParamI6__halfS3_13__nv_fp8_e4m3fEELi2ELi4ENS_5EmptyEXadL_ZNS_5dsiluIffEET_T0_RKS6_EEEEvT3_mmm:
.text._ZN18transformer_engine6detail38cast_transpose_fused_kernel_notalignedILb1ELb1ELb0EfNS_16CTDBiasDActParamI6__halfS3_13__nv_fp8_e4m3fEELi2ELi4ENS_5EmptyEXadL_ZNS_5dsiluIffEET_T0_RKS6_EEEEvT3_mmm:
        /* <DEDUP_REMOVED lines=44> */
.L_x_12186:
[----:B------:R-:W-:-:S07]  /*02c0*/  MOV R2, 0x2e0 ;  /* 0x000002e000027802 */ /* 0x000fce0000000f00 */
[----:B------:R-:W-:Y:S05]  /*02d0*/  CALL.REL.NOINC `($__internal_400_$__cuda_sm20_div_u64) ;  /* 0x0000007c00407944 */ /* 0x000fea0003c00000 */
        /* <DEDUP_REMOVED lines=11> */
.L_x_12187:
        /* <DEDUP_REMOVED lines=155> */
[----:B------:R-:W-:Y:S02]  /*0d40*/  @!P0 CS2R R26, SRZ ;  /* 0x00000000001a8805 */ /* 0x000fe4000001ff00 */
[----:B------:R-:W-:-:S04]  /*0d50*/  @P1 IADD3 R38, P4, PT, R38, UR21, RZ ;  /* 0x0000001526261c10 */ /* 0x000fc8000ff9e0ff */
[----:B------:R-:W-:Y:S01]  /*0d60*/  @P1 IADD3.X R39, PT, PT, R12, UR23, RZ, P4, !PT ;  /* 0x000000170c271c10 */ /* 0x000fe2000a7fe4ff */
[----:B------:R0:W5:Y:S01]  /*0d70*/  @P0 LDG.E R26, desc[UR28][R34.64] ;  /* 0x0000001c221a0981 */ /* 0x000162000c1e1900 */
[----:B----4-:R-:W-:Y:S02]  /*0d80*/  HADD2.F32 R12, -RZ, R29.H0_H0 ;  /* 0x2000001dff0c7230 */ /* 0x010fe40000004100 */
        /* <DEDUP_REMOVED lines=45> */
[----:B-----5:R-:W-:Y:S05]  /*1060*/  CALL.REL.NOINC `($__internal_401_$__cuda_sm20_rcp_rn_f32_slowpath) ;  /* 0x0000007000fc7944 */ /* 0x020fea0003c00000 */
[----:B------:R-:W-:Y:S05]  /*1070*/  BRA `(.L_x_12190) ;  /* 0x0000000000107947 */ /* 0x000fea0003800000 */
.L_x_12189:
[----:B------:R-:W0:Y:S02]  /*1080*/  MUFU.RCP R44, R39 ;  /* 0x00000027002c7308 */ /* 0x000e240000001000 */
[----:B0-----:R-:W-:-:S04]  /*1090*/  FFMA R0, R39, R44, -1 ;  /* 0xbf80000027007423 */ /* 0x001fc8000000002c */
[----:B------:R-:W-:-:S04]  /*10a0*/  FADD.FTZ R33, -R0, -RZ ;  /* 0x800000ff00217221 */ /* 0x000fc80000010100 */
[----:B------:R-:W-:-:S07]  /*10b0*/  FFMA R44, R44, R33, R44 ;  /* 0x000000212c2c7223 */ /* 0x000fce000000002c */
.L_x_12190:
[----:B------:R-:W-:Y:S05]  /*10c0*/  BSYNC.RECONVERGENT B1 ;  /* 0x0000000000017941 */ /* 0x000fea0003800200 */
.L_x_12188:
[----:B------:R-:W-:Y:S02]  /*10d0*/  HFMA2 R33, -RZ, RZ, 3.7421875, 0 ;  /* 0x437c0000ff217431 */ /* 0x000fe400000001ff */
[----:B------:R-:W-:Y:S01]  /*10e0*/  HADD2.F32 R29, -RZ, R29.H1_H1 ;  /* 0x3000001dff1d7230 */ /* 0x000fe20000004100 */
        /* <DEDUP_REMOVED lines=21> */
[----:B-----5:R-:W-:Y:S05]  /*1240*/  CALL.REL.NOINC `($__internal_401_$__cuda_sm20_rcp_rn_f32_slowpath) ;  /* 0x0000007000847944 */ /* 0x020fea0003c00000 */
[----:B------:R-:W-:Y:S05]  /*1250*/  BRA `(.L_x_12193) ;  /* 0x0000000000107947 */ /* 0x000fea0003800000 */
.L_x_12192:
[----:B------:R-:W0:Y:S02]  /*1260*/  MUFU.RCP R44, R39 ;  /* 0x00000027002c7308 */ /* 0x000e240000001000 */
[----:B0-----:R-:W-:-:S04]  /*1270*/  FFMA R0, R39, R44, -1 ;  /* 0xbf80000027007423 */ /* 0x001fc8000000002c */
[----:B------:R-:W-:-:S04]  /*1280*/  FADD.FTZ R33, -R0, -RZ ;  /* 0x800000ff00217221 */ /* 0x000fc80000010100 */
[----:B------:R-:W-:-:S07]  /*1290*/  FFMA R44, R44, R33, R44 ;  /* 0x000000212c2c7223 */ /* 0x000fce000000002c */
.L_x_12193:
[----:B------:R-:W-:Y:S05]  /*12a0*/  BSYNC.RECONVERGENT B1 ;  /* 0x0000000000017941 */ /* 0x000fea0003800200 */
.L_x_12191:
[----:B-----5:R-:W-:Y:S01]  /*12b0*/  HADD2.F32 R12, -RZ, R17.H0_H0 ;  /* 0x20000011ff0c7230 */ /* 0x020fe20000004100 */
        /* <DEDUP_REMOVED lines=22> */
[----:B------:R-:W-:Y:S05]  /*1420*/  CALL.REL.NOINC `($__internal_401_$__cuda_sm20_rcp_rn_f32_slowpath) ;  /* 0x00000070000c7944 */ /* 0x000fea0003c00000 */
[----:B------:R-:W-:Y:S05]  /*1430*/  BRA `(.L_x_12196) ;  /* 0x0000000000107947 */ /* 0x000fea0003800000 */
.L_x_12195:
[----:B------:R-:W0:Y:S02]  /*1440*/  MUFU.RCP R44, R39 ;  /* 0x00000027002c7308 */ /* 0x000e240000001000 */
[----:B0-----:R-:W-:-:S04]  /*1450*/  FFMA R0, R39, R44, -1 ;  /* 0xbf80000027007423 */ /* 0x001fc8000000002c */
[----:B------:R-:W-:-:S04]  /*1460*/  FADD.FTZ R29, -R0, -RZ ;  /* 0x800000ff001d7221 */ /* 0x000fc80000010100 */
[----:B------:R-:W-:-:S07]  /*1470*/  FFMA R44, R44, R29, R44 ;  /* 0x0000001d2c2c7223 */ /* 0x000fce000000002c */
.L_x_12196:
[----:B------:R-:W-:Y:S05]  /*1480*/  BSYNC.RECONVERGENT B1 ;  /* 0x0000000000017941 */ /* 0x000fea0003800200 */
.L_x_12194:
        /* <DEDUP_REMOVED lines=23> */
[----:B------:R-:W-:Y:S05]  /*1600*/  CALL.REL.NOINC `($__internal_401_$__cuda_sm20_rcp_rn_f32_slowpath) ;  /* 0x0000006c00947944 */ /* 0x000fea0003c00000 */
[----:B------:R-:W-:Y:S05]  /*1610*/  BRA `(.L_x_12199) ;  /* 0x0000000000107947 */ /* 0x000fea0003800000 */
.L_x_12198:
[----:B------:R-:W0:Y:S02]  /*1620*/  MUFU.RCP R44, R39 ;  /* 0x00000027002c7308 */ /* 0x000e240000001000 */
[----:B0-----:R-:W-:-:S04]  /*1630*/  FFMA R0, R39, R44, -1 ;  /* 0xbf80000027007423 */ /* 0x001fc8000000002c */
[----:B------:R-:W-:-:S04]  /*1640*/  FADD.FTZ R29, -R0, -RZ ;  /* 0x800000ff001d7221 */ /* 0x000fc80000010100 */
[----:B------:R-:W-:-:S07]  /*1650*/  FFMA R44, R44, R29, R44 ;  /* 0x0000001d2c2c7223 */ /* 0x000fce000000002c */
.L_x_12199:
[----:B------:R-:W-:Y:S05]  /*1660*/  BSYNC.RECONVERGENT B1 ;  /* 0x0000000000017941 */ /* 0x000fea0003800200 */
.L_x_12197:
        /* <DEDUP_REMOVED lines=25> */
.L_x_12201:
[----:B------:R-:W0:Y:S02]  /*1800*/  MUFU.RCP R44, R39 ;  /* 0x00000027002c7308 */ /* 0x000e240000001000 */
[----:B0-----:R-:W-:-:S04]  /*1810*/  FFMA R0, R39, R44, -1 ;  /* 0xbf80000027007423 */ /* 0x001fc8000000002c */
[----:B------:R-:W-:-:S04]  /*1820*/  FADD.FTZ R29, -R0, -RZ ;  /* 0x800000ff001d7221 */ /* 0x000fc80000010100 */
[----:B------:R-:W-:-:S07]  /*1830*/  FFMA R44, R44, R29, R44 ;  /* 0x0000001d2c2c7223 */ /* 0x000fce000000002c */
.L_x_12202:
[----:B------:R-:W-:Y:S05]  /*1840*/  BSYNC.RECONVERGENT B1 ;  /* 0x0000000000017941 */ /* 0x000fea0003800200 */
.L_x_12200:
        /* <DEDUP_REMOVED lines=25> */
.L_x_12204:
[----:B------:R-:W0:Y:S02]  /*19e0*/  MUFU.RCP R44, R39 ;  /* 0x00000027002c7308 */ /* 0x000e240000001000 */
[----:B0-----:R-:W-:-:S04]  /*19f0*/  FFMA R0, R39, R44, -1 ;  /* 0xbf80000027007423 */ /* 0x001fc8000000002c */
[----:B------:R-:W-:-:S04]  /*1a00*/  FADD.FTZ R29, -R0, -RZ ;  /* 0x800000ff001d7221 */ /* 0x000fc80000010100 */
[----:B------:R-:W-:-:S07]  /*1a10*/  FFMA R44, R44, R29, R44 ;  /* 0x0000001d2c2c7223 */ /* 0x000fce000000002c */
.L_x_12205:
[----:B------:R-:W-:Y:S05]  /*1a20*/  BSYNC.RECONVERGENT B1 ;  /* 0x0000000000017941 */ /* 0x000fea0003800200 */
.L_x_12203:
        /* <DEDUP_REMOVED lines=25> */
.L_x_12207:
[----:B------:R-:W0:Y:S02]  /*1bc0*/  MUFU.RCP R44, R39 ;  /* 0x00000027002c7308 */ /* 0x000e240000001000 */
[----:B0-----:R-:W-:-:S04]  /*1bd0*/  FFMA R0, R39, R44, -1 ;  /* 0xbf80000027007423 */ /* 0x001fc8000000002c */
[----:B------:R-:W-:-:S04]  /*1be0*/  FADD.FTZ R19, -R0, -RZ ;  /* 0x800000ff00137221 */ /* 0x000fc80000010100 */
[----:B------:R-:W-:-:S07]  /*1bf0*/  FFMA R44, R44, R19, R44 ;  /* 0x000000132c2c7223 */ /* 0x000fce000000002c */
.L_x_12208:
[----:B------:R-:W-:Y:S05]  /*1c00*/  BSYNC.RECONVERGENT B1 ;  /* 0x0000000000017941 */ /* 0x000fea0003800200 */
.L_x_12206:
        /* <DEDUP_REMOVED lines=23> */
[----:B------:R-:W-:Y:S05]  /*1d80*/  CALL.REL.NOINC `($__internal_401_$__cuda_sm20_rcp_rn_f32_slowpath) ;  /* 0x0000006400b47944 */ /* 0x000fea0003c00000 */
[----:B------:R-:W-:Y:S05]  /*1d90*/  BRA `(.L_x_12211) ;  /* 0x0000000000107947 */ /* 0x000fea0003800000 */
.L_x_12210:
[----:B------:R-:W0:Y:S02]  /*1da0*/  MUFU.RCP R44, R39 ;  /* 0x00000027002c7308 */ /* 0x000e240000001000 */
[----:B0-----:R-:W-:-:S04]  /*1db0*/  FFMA R0, R39, R44, -1 ;  /* 0xbf80000027007423 */ /* 0x001fc8000000002c */
[----:B------:R-:W-:-:S04]  /*1dc0*/  FADD.FTZ R13, -R0, -RZ ;  /* 0x800000ff000d7221 */ /* 0x000fc80000010100 */
[----:B------:R-:W-:-:S07]  /*1dd0*/  FFMA R44, R44, R13, R44 ;  /* 0x0000000d2c2c7223 */ /* 0x000fce000000002c */
.L_x_12211:
[----:B------:R-:W-:Y:S05]  /*1de0*/  BSYNC.RECONVERGENT B1 ;  /* 0x0000000000017941 */ /* 0x000fea0003800200 */
.L_x_12209:
        /* <DEDUP_REMOVED lines=52> */
.L_x_12213:
[----:B------:R-:W-:Y:S05]  /*2130*/  BSYNC.RECONVERGENT B0 ;  /* 0x0000000000007941 */ /* 0x000fea0003800200 */
.L_x_12212:
        /* <DEDUP_REMOVED lines=10> */
.L_x_12215:
[----:B------:R-:W-:Y:S05]  /*21e0*/  BSYNC.RECONVERGENT B0 ;  /* 0x0000000000007941 */ /* 0x000fea0003800200 */
.L_x_12214:
        /* <DEDUP_REMOVED lines=55> */
[----:B0-----:R-:W-:-:S04]  /*2560*/  @P1 IADD3 R36, P0, PT, R15, UR21, RZ ;  /* 0x000000150f241c10 */ /* 0x001fc8000ff1e0ff */
        /* <DEDUP_REMOVED lines=8> */
[----:B0-----:R-:W-:Y:S01]  /*25f0*/  FADD R38, RZ, R35 ;  /* 0x00000023ff267221 */ /* 0x001fe20000000000 */
[----:B------:R-:W-:Y:S01]  /*2600*/  FFMA.RM R40, R40, R41, 12582913 ;  /* 0x4b40000128287423 */ /* 0x000fe20000004029 */
[--C-:B------:R-:W-:Y:S01]  /*2610*/  FADD R41, RZ, R32.reuse ;  /* 0x00000020ff297221 */ /* 0x100fe20000000000 */
[----:B------:R-:W-:Y:S01]  /*2620*/  FMNMX3 R32, |R35|, RZ, |R32|, !PT ;  /* 0x000000ff23207276 */ /* 0x000fe20007800620 */
[C---:B------:R-:W-:Y:S01]  /*2630*/  FADD R38, R33.reuse, R38 ;  /* 0x0000002621267221 */ /* 0x040fe20000000000 */
[----:B------:R-:W-:Y:S01]  /*2640*/  SHF.L.U32 R34, R34, 0x10, RZ ;  /* 0x0000001022227819 */ /* 0x000fe200000006ff */
[----:B------:R-:W-:Y:S01]  /*2650*/  FADD R41, R28, R41 ;  /* 0x000000291c297221 */ /* 0x000fe20000000000 */
[----:B------:R-:W-:Y:S01]  /*2660*/  FMNMX3 R28, |R33|, R32, |R28|, !PT ;  /* 0x00000020211c7276 */ /* 0x000fe2000780061c */
        /* <DEDUP_REMOVED lines=10> */
[----:B------:R-:W-:Y:S01]  /*2710*/  IMAD.SHL.U32 R2, R2, 0x1000000, RZ ;  /* 0x0100000002027824 */ /* 0x000fe200078e00ff */
[----:B------:R-:W-:Y:S01]  /*2720*/  LOP3.LUT R39, R44, 0xffff, RZ, 0xc0, !PT ;  /* 0x0000ffff2c277812 */ /* 0x000fe200078ec0ff */
[----:B------:R-:W0:Y:S01]  /*2730*/  MUFU.EX2 R37, R36 ;  /* 0x0000002400257308 */ /* 0x000e220000000800 */
[----:B------:R-:W-:Y:S01]  /*2740*/  LOP3.LUT R38, R55, 0xff0000, RZ, 0xc0, !PT ;  /* 0x00ff000037267812 */ /* 0x000fe200078ec0ff */
[----:B------:R-:W-:Y:S01]  /*2750*/  IMAD R51, R51, 0x100, R32 ;  /* 0x0000010033337824 */ /* 0x000fe200078e0220 */
[----:B------:R-:W-:Y:S01]  /*2760*/  LOP3.LUT R49, R49, 0xffff, RZ, 0xc0, !PT ;  /* 0x0000ffff31317812 */ /* 0x000fe200078ec0ff */
[----:B------:R-:W-:Y:S01]  /*2770*/  IMAD.IADD R32, R6, 0x1, R3 ;  /* 0x0000000106207824 */ /* 0x000fe200078e0203 */
[----:B------:R-:W-:Y:S01]  /*2780*/  FMNMX3 R28, |R17|, R28, |R16|, !PT ;  /* 0x0000001c111c7276 */ /* 0x000fe20007800610 */
[----:B------:R-:W-:Y:S01]  /*2790*/  BSSY.RECONVERGENT B1, `(.L_x_12216) ;  /* 0x000001b000017945 */ /* 0x000fe20003800200 */
[----:B------:R-:W-:-:S02]  /*27a0*/  LOP3.LUT R17, R39, 0xff0000, R34, 0xf8, !PT ;  /* 0x00ff000027117812 */ /* 0x000fc400078ef822 */
[----:B------:R-:W-:Y:S01]  /*27b0*/  LOP3.LUT R35, R32, 0x1f, RZ, 0xc0, !PT ;  /* 0x0000001f20237812 */ /* 0x000fe200078ec0ff */
[----:B------:R-:W-:Y:S01]  /*27c0*/  FADD R32, R0, R41 ;  /* 0x0000002900207221 */ /* 0x000fe20000000000 */
[----:B------:R-:W-:Y:S02]  /*27d0*/  LOP3.LUT R51, R38, 0xffff, R51, 0xf8, !PT ;  /* 0x0000ffff26337812 */ /* 0x000fe400078ef833 */
[----:B------:R-:W-:Y:S01]  /*27e0*/  IADD3 R34, P1, PT, R21, R30, RZ ;  /* 0x0000001e15227210 */ /* 0x000fe20007f3e0ff */
[----:B------:R-:W1:Y:S01]  /*27f0*/  SHFL.IDX PT, R33, R48, R35, 0x1f ;  /* 0x00001f2330217589 */ /* 0x000e6200000e0000 */
[----:B------:R-:W-:Y:S01]  /*2800*/  SHF.L.U32 R16, R49, 0x18, RZ ;  /* 0x0000001831107819 */ /* 0x000fe200000006ff */
[----:B0-----:R-:W-:Y:S02]  /*2810*/  FFMA R36, R40, R37, 1 ;  /* 0x3f80000028247423 */ /* 0x001fe40000000025 */
[----:B------:R0:W2:Y:S01]  /*2820*/  SHFL.IDX PT, R32, R32, R35, 0x1f ;  /* 0x00001f2320207589 */ /* 0x0000a200000e0000 */
[----:B------:R-:W-:Y:S01]  /*2830*/  FMNMX3 R29, |R29|, R28, |R0|, !PT ;  /* 0x0000001c1d1d7276 */ /* 0x000fe20007800600 */
[----:B------:R-:W-:Y:S01]  /*2840*/  HADD2.F32 R28, -RZ, R27.H0_H0 ;  /* 0x2000001bff1c7230 */ /* 0x000fe20000004100 */
[----:B------:R-:W-:Y:S01]  /*2850*/  LOP3.LUT R16, R51, R16, RZ, 0xfc, !PT ;  /* 0x0000001033107212 */ /* 0x000fe200078efcff */
[----:B------:R-:W-:Y:S01]  /*2860*/  VIADD R37, R36, 0x1800000 ;  /* 0x0180000024257836 */ /* 0x000fe20000000000 */
[----:B------:R-:W-:-:S04]  /*2870*/  LOP3.LUT R17, R17, R2, RZ, 0xfc, !PT ;  /* 0x0000000211117212 */ /* 0x000fc800078efcff */
[----:B------:R-:W-:Y:S02]  /*2880*/  LOP3.LUT R37, R37, 0x7f800000, RZ, 0xc0, !PT ;  /* 0x7f80000025257812 */ /* 0x000fe400078ec0ff */
[----:B0-----:R-:W-:Y:S02]  /*2890*/  IADD3.X R35, PT, PT, RZ, R20, RZ, P1, !PT ;  /* 0x00000014ff237210 */ /* 0x001fe40000ffe4ff */
[----:B------:R-:W-:-:S13]  /*28a0*/  ISETP.GT.U32.AND P0, PT, R37, 0x1ffffff, PT ;  /* 0x01ffffff2500780c */ /* 0x000fda0003f04070 */
[----:B-12---:R-:W-:Y:S05]  /*28b0*/  @P0 BRA `(.L_x_12217) ;  /* 0x0000000000100947 */ /* 0x006fea0003800000 */
[----:B------:R-:W-:Y:S01]  /*28c0*/  IMAD.MOV.U32 R0, RZ, RZ, R36 ;  /* 0x000000ffff007224 */ /* 0x000fe200078e0024 */
[----:B------:R-:W-:-:S07]  /*28d0*/  MOV R2, 0x28f0 ;  /* 0x000028f000027802 */ /* 0x000fce0000000f00 */
[----:B-----5:R-:W-:Y:S05]  /*28e0*/  CALL.REL.NOINC `($__internal_401_$__cuda_sm20_rcp_rn_f32_slowpath) ;  /* 0x0000005800dc7944 */ /* 0x020fea0003c00000 */
[----:B------:R-:W-:Y:S05]  /*28f0*/  BRA `(.L_x_12218) ;  /* 0x0000000000107947 */ /* 0x000fea0003800000 */
.L_x_12217:
[----:B------:R-:W0:Y:S02]  /*2900*/  MUFU.RCP R37, R36 ;  /* 0x0000002400257308 */ /* 0x000e240000001000 */
[----:B0-----:R-:W-:-:S04]  /*2910*/  FFMA R0, R36, R37, -1 ;  /* 0xbf80000024007423 */ /* 0x001fc80000000025 */
[----:B------:R-:W-:-:S04]  /*2920*/  FADD.FTZ R0, -R0, -RZ ;  /* 0x800000ff00007221 */ /* 0x000fc80000010100 */
[----:B------:R-:W-:-:S07]  /*2930*/  FFMA R44, R37, R0, R37 ;  /* 0x00000000252c7223 */ /* 0x000fce0000000025 */
.L_x_12218:
[----:B------:R-:W-:Y:S05]  /*2940*/  BSYNC.RECONVERGENT B1 ;  /* 0x0000000000017941 */ /* 0x000fea0003800200 */
.L_x_12216:
[----:B------:R-:W-:Y:S01]  /*2950*/  HADD2.F32 R23, -RZ, R23.H1_H1 ;  /* 0x30000017ff177230 */ /* 0x000fe20000004100 */
[----:B------:R-:W-:Y:S01]  /*2960*/  MOV R0, 0x3bbb989d ;  /* 0x3bbb989d00007802 */ /* 0x000fe20000000f00 */
        /* <DEDUP_REMOVED lines=21> */
[----:B-----5:R-:W-:Y:S05]  /*2ac0*/  CALL.REL.NOINC `($__internal_401_$__cuda_sm20_rcp_rn_f32_slowpath) ;  /* 0x0000005800647944 */ /* 0x020fea0003c00000 */
[----:B------:R-:W-:Y:S05]  /*2ad0*/  BRA `(.L_x_12221) ;  /* 0x0000000000107947 */ /* 0x000fea0003800000 */
.L_x_12220:
[----:B------:R-:W0:Y:S02]  /*2ae0*/  MUFU.RCP R44, R39 ;  /* 0x00000027002c7308 */ /* 0x000e240000001000 */
[----:B0-----:R-:W-:-:S04]  /*2af0*/  FFMA R0, R39, R44, -1 ;  /* 0xbf80000027007423 */ /* 0x001fc8000000002c */
[----:B------:R-:W-:-:S04]  /*2b00*/  FADD.FTZ R19, -R0, -RZ ;  /* 0x800000ff00137221 */ /* 0x000fc80000010100 */
[----:B------:R-:W-:-:S07]  /*2b10*/  FFMA R44, R44, R19, R44 ;  /* 0x000000132c2c7223 */ /* 0x000fce000000002c */
.L_x_12221:
[----:B------:R-:W-:Y:S05]  /*2b20*/  BSYNC.RECONVERGENT B1 ;  /* 0x0000000000017941 */ /* 0x000fea0003800200 */
.L_x_12219:
[----:B------:R-:W-:Y:S02]  /*2b30*/  HFMA2 R37, -RZ, RZ, 3.7421875, 0 ;  /* 0x437c0000ff257431 */ /* 0x000fe400000001ff */
[----:B------:R-:W-:Y:S01]  /*2b40*/  HADD2.F32 R19, -RZ, R25.H0_H0 ;  /* 0x20000019ff137230 */ /* 0x000fe20000004100 */
        /* <DEDUP_REMOVED lines=21> */
[----:B-----5:R-:W-:Y:S05]  /*2ca0*/  CALL.REL.NOINC `($__internal_401_$__cuda_sm20_rcp_rn_f32_slowpath) ;  /* 0x0000005400ec7944 */ /* 0x020fea0003c00000 */
[----:B------:R-:W-:Y:S05]  /*2cb0*/  BRA `(.L_x_12224) ;  /* 0x0000000000107947 */ /* 0x000fea0003800000 */
.L_x_12223:
[----:B------:R-:W0:Y:S02]  /*2cc0*/  MUFU.RCP R44, R39 ;  /* 0x00000027002c7308 */ /* 0x000e240000001000 */
[----:B0-----:R-:W-:-:S04]  /*2cd0*/  FFMA R0, R39, R44, -1 ;  /* 0xbf80000027007423 */ /* 0x001fc8000000002c */
[----:B------:R-:W-:-:S04]  /*2ce0*/  FADD.FTZ R37, -R0, -RZ ;  /* 0x800000ff00257221 */ /* 0x000fc80000010100 */
[----:B------:R-:W-:-:S07]  /*2cf0*/  FFMA R44, R44, R37, R44 ;  /* 0x000000252c2c7223 */ /* 0x000fce000000002c */
.L_x_12224:
[----:B------:R-:W-:Y:S05]  /*2d00*/  BSYNC.RECONVERGENT B1 ;  /* 0x0000000000017941 */ /* 0x000fea0003800200 */
.L_x_12222:
        /* <DEDUP_REMOVED lines=25> */
.L_x_12226:
[----:B------:R-:W0:Y:S02]  /*2ea0*/  MUFU.RCP R44, R39 ;  /* 0x00000027002c7308 */ /* 0x000e240000001000 */
[----:B0-----:R-:W-:-:S04]  /*2eb0*/  FFMA R0, R39, R44, -1 ;  /* 0xbf80000027007423 */ /* 0x001fc8000000002c */
[----:B------:R-:W-:-:S04]  /*2ec0*/  FADD.FTZ R19, -R0, -RZ ;  /* 0x800000ff00137221 */ /* 0x000fc80000010100 */
[----:B------:R-:W-:-:S07]  /*2ed0*/  FFMA R44, R44, R19, R44 ;  /* 0x000000132c2c7223 */ /* 0x000fce000000002c */
.L_x_12227:
[----:B------:R-:W-:Y:S05]  /*2ee0*/  BSYNC.RECONVERGENT B1 ;  /* 0x0000000000017941 */ /* 0x000fea0003800200 */
.L_x_12225:
        /* <DEDUP_REMOVED lines=25> */
.L_x_12229:
[----:B------:R-:W0:Y:S02]  /*3080*/  MUFU.RCP R44, R39 ;  /* 0x00000027002c7308 */ /* 0x000e240000001000 */
[----:B0-----:R-:W-:-:S04]  /*3090*/  FFMA R0, R39, R44, -1 ;  /* 0xbf80000027007423 */ /* 0x001fc8000000002c */
[----:B------:R-:W-:-:S04]  /*30a0*/  FADD.FTZ R37, -R0, -RZ ;  /* 0x800000ff00257221 */ /* 0x000fc80000010100 */
[----:B------:R-:W-:-:S07]  /*30b0*/  FFMA R44, R44, R37, R44 ;  /* 0x000000252c2c7223 */ /* 0x000fce000000002c */
.L_x_12230:
[----:B------:R-:W-:Y:S05]  /*30c0*/  BSYNC.RECONVERGENT B1 ;  /* 0x0000000000017941 */ /* 0x000fea0003800200 */
.L_x_12228:
        /* <DEDUP_REMOVED lines=25> */
.L_x_12232:
[----:B------:R-:W0:Y:S02]  /*3260*/  MUFU.RCP R44, R39 ;  /* 0x00000027002c7308 */ /* 0x000e240000001000 */
[----:B0-----:R-:W-:-:S04]  /*3270*/  FFMA R0, R39, R44, -1 ;  /* 0xbf80000027007423 */ /* 0x001fc8000000002c */
[----:B------:R-:W-:-:S04]  /*3280*/  FADD.FTZ R19, -R0, -RZ ;  /* 0x800000ff00137221 */ /* 0x000fc80000010100 */
[----:B------:R-:W-:-:S07]  /*3290*/  FFMA R44, R44, R19, R44 ;  /* 0x000000132c2c7223 */ /* 0x000fce000000002c */
.L_x_12233:
[----:B------:R-:W-:Y:S05]  /*32a0*/  BSYNC.RECONVERGENT B1 ;  /* 0x0000000000017941 */ /* 0x000fea0003800200 */
.L_x_12231:
        /* <DEDUP_REMOVED lines=25> */
.L_x_12235:
[----:B------:R-:W0:Y:S02]  /*3440*/  MUFU.RCP R44, R39 ;  /* 0x00000027002c7308 */ /* 0x000e240000001000 */
[----:B0-----:R-:W-:-:S04]  /*3450*/  FFMA R0, R39, R44, -1 ;  /* 0xbf80000027007423 */ /* 0x001fc8000000002c */
[----:B------:R-:W-:-:S04]  /*3460*/  FADD.FTZ R37, -R0, -RZ ;  /* 0x800000ff00257221 */ /* 0x000fc80000010100 */
[----:B------:R-:W-:-:S07]  /*3470*/  FFMA R44, R44, R37, R44 ;  /* 0x000000252c2c7223 */ /* 0x000fce000000002c */
.L_x_12236:
[----:B------:R-:W-:Y:S05]  /*3480*/  BSYNC.RECONVERGENT B1 ;  /* 0x0000000000017941 */ /* 0x000fea0003800200 */
.L_x_12234:
        /* <DEDUP_REMOVED lines=23> */
[----:B-----5:R-:W-:Y:S05]  /*3600*/  CALL.REL.NOINC `($__internal_401_$__cuda_sm20_rcp_rn_f32_slowpath) ;  /* 0x0000004c00947944 */ /* 0x020fea0003c00000 */
[----:B------:R-:W-:Y:S05]  /*3610*/  BRA `(.L_x_12239) ;  /* 0x0000000000107947 */ /* 0x000fea0003800000 */
.L_x_12238:
[----:B------:R-:W0:Y:S02]  /*3620*/  MUFU.RCP R44, R39 ;  /* 0x00000027002c7308 */ /* 0x000e240000001000 */
[----:B0-----:R-:W-:-:S04]  /*3630*/  FFMA R0, R39, R44, -1 ;  /* 0xbf80000027007423 */ /* 0x001fc8000000002c */
[----:B------:R-:W-:-:S04]  /*3640*/  FADD.FTZ R31, -R0, -RZ ;  /* 0x800000ff001f7221 */ /* 0x000fc80000010100 */
[----:B------:R-:W-:-:S07]  /*3650*/  FFMA R44, R44, R31, R44 ;  /* 0x0000001f2c2c7223 */ /* 0x000fce000000002c */
.L_x_12239:
[----:B------:R-:W-:Y:S05]  /*3660*/  BSYNC.RECONVERGENT B1 ;  /* 0x0000000000017941 */ /* 0x000fea0003800200 */
.L_x_12237:
        /* <DEDUP_REMOVED lines=51> */
.L_x_12241:
[----:B------:R-:W-:Y:S05]  /*39a0*/  BSYNC.RECONVERGENT B0 ;  /* 0x0000000000007941 */ /* 0x000fea0003800200 */
.L_x_12240:
        /* <DEDUP_REMOVED lines=10> */
.L_x_12243:
[----:B------:R-:W-:Y:S05]  /*3a50*/  BSYNC.RECONVERGENT B0 ;  /* 0x0000000000007941 */ /* 0x000fea0003800200 */
.L_x_12242:
[----:B------:R-:W-:Y:S01]  /*3a60*/  VOTEU.ANY UP0, P1 ;  /* 0x0000000000ff7886 */ /* 0x000fe20000800100 */
[----:B01----:R-:W-:Y:S01]  /*3a70*/  MOV R21, UR30 ;  /* 0x0000001e00157c02 */ /* 0x003fe20008000f00 */
[----:B------:R-:W-:-:S03]  /*3a80*/  IMAD.X R31, RZ, RZ, R0, P3 ;  /* 0x000000ffff1f7224 */ /* 0x000fc600018e0600 */
[----:B------:R-:W-:Y:S01]  /*3a90*/  @UP0 UIMAD UR4, UR31, 0x5, URZ ;  /* 0x000000051f0408a4 */ /* 0x000fe2000f8e02ff */
[----:B------:R-:W-:Y:S01]  /*3aa0*/  @P1 IMAD.WIDE.U32 R20, R21, 0x5, R30 ;  /* 0x0000000515141825 */ /* 0x000fe200078e001e */
[----:B------:R-:W-:-:S04]  /*3ab0*/  @P1 MOV R34, R30 ;  /* 0x0000001e00221202 */ /* 0x000fc80000000f00 */
[----:B------:R-:W-:Y:S01]  /*3ac0*/  @P1 VIADD R21, R21, UR4 ;  /* 0x0000000415151c36 */ /* 0x000fe20008000000 */
[C---:B------:R-:W-:Y:S01]  /*3ad0*/  @P1 SHF.L.U32 R36, R20.reuse, 0x2, RZ ;  /* 0x0000000214241819 */ /* 0x040fe200000006ff */
[----:B------:R-:W-:Y:S02]  /*3ae0*/  IMAD.U32 R57, RZ, RZ, UR30 ;  /* 0x0000001eff397e24 */ /* 0x000fe4000f8e00ff */
[----:B------:R-:W-:Y:S01]  /*3af0*/  @P1 IMAD.MOV.U32 R35, RZ, RZ, R31 ;  /* 0x000000ffff231224 */ /* 0x000fe200078e001f */
[----:B------:R-:W-:Y:S01]  /*3b00*/  @P1 SHF.L.U64.HI R21, R20, 0x2, R21 ;  /* 0x0000000214151819 */ /* 0x000fe20000010215 */
[----:B------:R-:W-:Y:S01]  /*3b10*/  @UP0 UIMAD UR4, UR31, 0x6, URZ ;  /* 0x000000061f0408a4 */ /* 0x000fe2000f8e02ff */
[----:B------:R-:W-:Y:S01]  /*3b20*/  @P1 IADD3 R54, P0, PT, R36, UR20, RZ ;  /* 0x0000001424361c10 */ /* 0x000fe2000ff1e0ff */
[----:B------:R-:W-:-:S03]  /*3b30*/  @P1 IMAD.WIDE.U32 R34, R57, 0x6, R34 ;  /* 0x0000000639221825 */ /* 0x000fc600078e0022 */
[----:B------:R-:W-:Y:S01]  /*3b40*/  @P1 IADD3.X R55, PT, PT, R21, UR22, RZ, P0, !PT ;  /* 0x0000001615371c10 */ /* 0x000fe200087fe4ff */
[----:B------:R-:W-:Y:S01]  /*3b50*/  @!P1 IMAD.MOV.U32 R20, RZ, RZ, RZ ;  /* 0x000000ffff149224 */ /* 0x000fe200078e00ff */
[----:B------:R-:W-:Y:S01]  /*3b60*/  @P1 IADD3 R36, P0, PT, R36, UR21, RZ ;  /* 0x0000001524241c10 */ /* 0x000fe2000ff1e0ff */
[C---:B------:R-:W-:Y:S01]  /*3b70*/  @P1 IMAD.SHL.U32 R52, R34.reuse, 0x4, RZ ;  /* 0x0000000422341824 */ /* 0x040fe200078e00ff */
[----:B------:R-:W-:Y:S02]  /*3b80*/  @P1 IADD3 R35, PT, PT, R35, UR4, RZ ;  /* 0x0000000423231c10 */ /* 0x000fe4000fffe0ff */
[----:B------:R-:W-:Y:S01]  /*3b90*/  @P1 IADD3.X R37, PT, PT, R21, UR23, RZ, P0, !PT ;  /* 0x0000001715251c10 */ /* 0x000fe200087fe4ff */
[----:B------:R0:W5:Y:S01]  /*3ba0*/  @P1 LDG.E R20, desc[UR28][R54.64] ;  /* 0x0000001c36141981 */ /* 0x000162000c1e1900 */
[----:B------:R-:W-:Y:S02]  /*3bb0*/  @!P1 MOV R21, RZ ;  /* 0x000000ff00159202 */ /* 0x000fe40000000f00 */
[----:B------:R-:W-:-:S02]  /*3bc0*/  @P1 SHF.L.U64.HI R50, R34, 0x2, R35 ;  /* 0x0000000222321819 */ /* 0x000fc40000010223 */
[--C-:B------:R-:W-:Y:S01]  /*3bd0*/  FMNMX3 R29, |R28|, R29, |R27|.reuse, !PT ;  /* 0x0000001d1c1d7276 */ /* 0x100fe2000780061b */
[----:B------:R-:W-:Y:S01]  /*3be0*/  FADD R28, RZ, R28 ;  /* 0x0000001cff1c7221 */ /* 0x000fe20000000000 */
[----:B------:R-:W-:Y:S01]  /*3bf0*/  @P1 IADD3 R34, P0, PT, R52, UR20, RZ ;  /* 0x0000001434221c10 */ /* 0x000fe2000ff1e0ff */
[----:B------:R1:W5:Y:S01]  /*3c00*/  @P1 LDG.E R21, desc[UR28][R36.64] ;  /* 0x0000001c24151981 */ /* 0x000362000c1e1900 */
[----:B------:R-:W-:Y:S01]  /*3c10*/  FADD R27, RZ, R27 ;  /* 0x0000001bff1b7221 */ /* 0x000fe20000000000 */
[C---:B0-----:R-:W-:Y:S02]  /*3c20*/  FMNMX3 R54, |R23|.reuse, R29, |R22|, !PT ;  /* 0x0000001d17367276 */ /* 0x041fe40007800616 */
[----:B------:R-:W-:Y:S01]  /*3c30*/  @P1 IADD3.X R35, PT, PT, R50, UR22, RZ, P0, !PT ;  /* 0x0000001632231c10 */ /* 0x000fe200087fe4ff */
[----:B-1----:R-:W-:Y:S01]  /*3c40*/  FADD R36, R23, R28 ;  /* 0x0000001c17247221 */ /* 0x002fe20000000000 */
[----:B------:R-:W-:Y:S01]  /*3c50*/  @P1 IADD3 R28, P0, PT, R52, UR21, RZ ;  /* 0x00000015341c1c10 */ /* 0x000fe2000ff1e0ff */
[----:B------:R-:W-:Y:S01]  /*3c60*/  FADD R37, R22, R27 ;  /* 0x0000001b16257221 */ /* 0x000fe20000000000 */
[----:B------:R-:W-:Y:S01]  /*3c70*/  @!P1 CS2R R22, SRZ ;  /* 0x0000000000169805 */ /* 0x000fe2000001ff00 */
[----:B------:R-:W-:Y:S01]  /*3c80*/  FADD R27, R25, R36 ;  /* 0x00000024191b7221 */ /* 0x000fe20000000000 */
[----:B------:R-:W-:-:S02]  /*3c90*/  @P1 IADD3.X R29, PT, PT, R50, UR23, RZ, P0, !PT ;  /* 0x00000017321d1c10 */ /* 0x000fc400087fe4ff */
[----:B------:R-:W-:Y:S01]  /*3ca0*/  @P1 IADD3 R36, P0, PT, R30, UR34, RZ ;  /* 0x000000221e241c10 */ /* 0x000fe2000ff1e0ff */
[----:B------:R-:W-:Y:S01]  /*3cb0*/  FADD R50, R24, R37 ;  /* 0x0000002518327221 */ /* 0x000fe20000000000 */
[----:B------:R-:W-:Y:S01]  /*3cc0*/  FMNMX3 R52, |R25|, R54, |R24|, !PT ;  /* 0x0000003619347276 */ /* 0x000fe20007800618 */
[----:B------:R0:W5:Y:S01]  /*3cd0*/  @P1 LDG.E R22, desc[UR28][R34.64] ;  /* 0x0000001c22161981 */ /* 0x000162000c1e1900 */
[----:B------:R-:W-:Y:S02]  /*3ce0*/  @P1 IADD3.X R37, PT, PT, R31, UR35, RZ, P0, !PT ;  /* 0x000000231f251c10 */ /* 0x000fe400087fe4ff */
[----:B------:R-:W-:Y:S01]  /*3cf0*/  @P1 SHF.L.U32 R25, R36, 0x2, RZ ;  /* 0x0000000224191819 */ /* 0x000fe200000006ff */
[----:B------:R1:W5:Y:S01]  /*3d00*/  @P1 LDG.E R23, desc[UR28][R28.64] ;  /* 0x0000001c1c171981 */ /* 0x000362000c1e1900 */
[----:B------:R-:W-:Y:S01]  /*3d10*/  MOV R55, UR30 ;  /* 0x0000001e00377c02 */ /* 0x000fe20008000f00 */
[----:B------:R-:W-:Y:S01]  /*3d20*/  @UP0 UIMAD UR4, UR31, 0x7, URZ ;  /* 0x000000071f0408a4 */ /* 0x000fe2000f8e02ff */
[----:B------:R-:W-:Y:S01]  /*3d30*/  FADD R54, R26, R27 ;  /* 0x0000001b1a367221 */ /* 0x000fe20000000000 */
[----:B------:R-:W-:Y:S01]  /*3d40*/  LOP3.LUT R38, R38, 0xff, RZ, 0xc0, !PT ;  /* 0x000000ff26267812 */ /* 0x000fe200078ec0ff */
[----:B------:R-:W-:Y:S01]  /*3d50*/  FADD R50, R53, R50 ;  /* 0x0000003235327221 */ /* 0x000fe20000000000 */
[----:B0-----:R-:W-:Y:S01]  /*3d60*/  @P1 SHF.L.U64.HI R34, R36, 0x2, R37 ;  /* 0x0000000224221819 */ /* 0x001fe20000010225 */
[----:B------:R-:W-:Y:S01]  /*3d70*/  @!P1 IMAD.MOV.U32 R24, RZ, RZ, RZ ;  /* 0x000000ffff189224 */ /* 0x000fe200078e00ff */
[----:B------:R-:W-:-:S04]  /*3d80*/  @P1 IADD3 R36, P0, PT, R25, UR20, RZ ;  /* 0x0000001419241c10 */ /* 0x000fc8000ff1e0ff */
[C---:B------:R-:W-:Y:S02]  /*3d90*/  @P1 IADD3.X R37, PT, PT, R34.reuse, UR22, RZ, P0, !PT ;  /* 0x0000001622251c10 */ /* 0x040fe400087fe4ff */
[----:B-1----:R-:W-:Y:S02]  /*3da0*/  @P1 IADD3 R28, P0, PT, R25, UR21, RZ ;  /* 0x00000015191c1c10 */ /* 0x002fe4000ff1e0ff */
[----:B------:R-:W-:Y:S01]  /*3db0*/  @P1 MOV R35, R31 ;  /* 0x0000001f00231202 */ /* 0x000fe20000000f00 */
[----:B------:R-:W-:Y:S01]  /*3dc0*/  IMAD R51, R51, 0x100, R38 ;  /* 0x0000010033337824 */ /* 0x000fe200078e0226 */
[----:B------:R-:W-:Y:S01]  /*3dd0*/  @P1 IADD3.X R29, PT, PT, R34, UR23, RZ, P0, !PT ;  /* 0x00000017221d1c10 */ /* 0x000fe200087fe4ff */
[----:B------:R-:W-:Y:S01]  /*3de0*/  @P1 IMAD.MOV.U32 R34, RZ, RZ, R30 ;  /* 0x000000ffff221224 */ /* 0x000fe200078e001e */
[----:B------:R-:W-:Y:S01]  /*3df0*/  @!P1 MOV R25, RZ ;  /* 0x000000ff00199202 */ /* 0x000fe20000000f00 */
[----:B------:R-:W5:Y:S02]  /*3e00*/  @P1 LDG.E R24, desc[UR28][R36.64] ;  /* 0x0000001c24181981 */ /* 0x000f64000c1e1900 */
[----:B------:R-:W-:-:S03]  /*3e10*/  @P1 IMAD.WIDE.U32 R34, R55, 0x7, R34 ;  /* 0x0000000737221825 */ /* 0x000fc600078e0022 */
[----:B------:R0:W5:Y:S01]  /*3e20*/  @P1 LDG.E R25, desc[UR28][R28.64] ;  /* 0x0000001c1c191981 */ /* 0x000162000c1e1900 */
[----:B------:R-:W-:Y:S02]  /*3e30*/  @P1 VIADD R27, R35, UR4 ;  /* 0x00000004231b1c36 */ /* 0x000fe40008000000 */
[----:B------:R-:W-:Y:S01]  /*3e40*/  HFMA2 R55, -RZ, RZ, 0.96630859375, -0.0022525787353515625 ;  /* 0x3bbb989dff377431 */ /* 0x000fe200000001ff */
[----:B------:R-:W-:Y:S02]  /*3e50*/  FMNMX3 R26, |R26|, R52, |R53|, !PT ;  /* 0x000000341a1a7276 */ /* 0x000fe40007800635 */
[C---:B0-----:R-:W-:Y:S01]  /*3e60*/  @P1 SHF.L.U64.HI R29, R34.reuse, 0x2, R27 ;  /* 0x00000002221d1819 */ /* 0x041fe2000001021b */
[----:B------:R-:W-:Y:S01]  /*3e70*/  IMAD.IADD R27, R9, 0x1, R3 ;  /* 0x00000001091b7824 */ /* 0x000fe200078e0203 */
[----:B------:R-:W-:Y:S01]  /*3e80*/  @P1 SHF.L.U32 R34, R34, 0x2, RZ ;  /* 0x0000000222221819 */ /* 0x000fe200000006ff */
[----:B-----5:R-:W-:Y:S01]  /*3e90*/  HADD2.F32 R38, -RZ, R43.H0_H0 ;  /* 0x2000002bff267230 */ /* 0x020fe20000004100 */
[----:B------:R-:W-:-:S02]  /*3ea0*/  @!P1 MOV R28, RZ ;  /* 0x000000ff001c9202 */ /* 0x000fc40000000f00 */
[----:B------:R-:W-:Y:S02]  /*3eb0*/  LOP3.LUT R53, R27, 0x1f, RZ, 0xc0, !PT ;  /* 0x0000001f1b357812 */ /* 0x000fe400078ec0ff */
[----:B------:R-:W-:-:S03]  /*3ec0*/  @P1 IADD3 R36, P0, PT, R34, UR20, RZ ;  /* 0x0000001422241c10 */ /* 0x000fc6000ff1e0ff */
[----:B------:R0:W-:Y:S01]  /*3ed0*/  SHFL.IDX PT, R52, R54, R53, 0x1f ;  /* 0x00001f3536347589 */ /* 0x0001e200000e0000 */
[----:B------:R-:W-:-:S03]  /*3ee0*/  @P1 IADD3.X R37, PT, PT, R29, UR22, RZ, P0, !PT ;  /* 0x000000161d251c10 */ /* 0x000fc600087fe4ff */
[----:B------:R1:W2:Y:S04]  /*3ef0*/  SHFL.IDX PT, R50, R50, R53, 0x1f ;  /* 0x00001f3532327589 */ /* 0x0002a800000e0000 */
[----:B------:R3:W5:Y:S01]  /*3f00*/  @P1 LDG.E R28, desc[UR28][R36.64] ;  /* 0x0000001c241c1981 */ /* 0x000762000c1e1900 */
[----:B------:R-:W-:Y:S01]  /*3f10*/  LOP3.LUT R39, R39, 0xff, RZ, 0xc0, !PT ;  /* 0x000000ff27277812 */ /* 0x000fe200078ec0ff */
[----:B0-----:R-:W-:Y:S01]  /*3f20*/  IMAD.MOV.U32 R54, RZ, RZ, 0x437c0000 ;  /* 0x437c0000ff367424 */ /* 0x001fe200078e00ff */
[----:B------:R-:W-:Y:S01]  /*3f30*/  @P1 IADD3 R34, P0, PT, R34, UR21, RZ ;  /* 0x0000001522221c10 */ /* 0x000fe2000ff1e0ff */
[----:B-1----:R-:W-:Y:S01]  /*3f40*/  FFMA.SAT R53, R38, -R55, 0.5 ;  /* 0x3f00000026357423 */ /* 0x002fe20000002837 */
[----:B------:R-:W-:Y:S02]  /*3f50*/  LEA R39, R2, R39, 0x8 ;  /* 0x0000002702277211 */ /* 0x000fe400078e40ff */
[----:B------:R-:W-:Y:S01]  /*3f60*/  @P1 IADD3.X R35, PT, PT, R29, UR23, RZ, P0, !PT ;  /* 0x000000171d231c10 */ /* 0x000fe200087fe4ff */
[----:B------:R-:W-:Y:S01]  /*3f70*/  FFMA.RM R53, R53, R54, 12582913 ;  /* 0x4b40000135357423 */ /* 0x000fe20000004036 */
[----:B------:R-:W-:-:S03]  /*3f80*/  @!P1 IMAD.MOV.U32 R29, RZ, RZ, RZ ;  /* 0x000000ffff1d9224 */ /* 0x000fc600078e00ff */
[----:B------:R-:W-:Y:S01]  /*3f90*/  FADD R55, R53, -12583039 ;  /* 0xcb40007f35377421 */ /* 0x000fe20000000000 */
[----:B------:R-:W-:Y:S01]  /*3fa0*/  IMAD.U32 R48, R48, 0x10000, RZ ;  /* 0x0001000030307824 */ /* 0x000fe200078e00ff */
[----:B------:R-:W-:Y:S01]  /*3fb0*/  SHF.L.U32 R41, R41, 0x10, RZ ;  /* 0x0000001029297819 */ /* 0x000fe200000006ff */
[----:B------:R0:W5:Y:S01]  /*3fc0*/  @P1 LDG.E R29, desc[UR28][R34.64] ;  /* 0x0000001c221d1981 */ /* 0x000162000c1e1900 */
[----:B------:R-:W-:Y:S01]  /*3fd0*/  FFMA R55, R38, -1.4426950216293334961, -R55 ;  /* 0xbfb8aa3b26377823 */ /* 0x000fe20000000837 */
[----:B------:R-:W-:Y:S01]  /*3fe0*/  SHF.L.U32 R53, R53, 0x17, RZ ;  /* 0x0000001735357819 */ /* 0x000fe200000006ff */
[----:B---3--:R-:W-:Y:S01]  /*3ff0*/  FADD R37, RZ, R32 ;  /* 0x00000020ff257221 */ /* 0x008fe20000000000 */
[----:B------:R-:W-:Y:S01]  /*4000*/  LOP3.LUT R44, R44, 0xffff, RZ, 0xc0, !PT ;  /* 0x0000ffff2c2c7812 */ /* 0x000fe200078ec0ff */
[----:B------:R-:W-:Y:S01]  /*4010*/  FFMA R55, R38, -1.925963033500011079e-08, R55 ;  /* 0xb2a5706026377823 */ /* 0x000fe20000000037 */
[----:B------:R-:W-:Y:S01]  /*4020*/  LOP3.LUT R49, R49, 0xffff, RZ, 0xc0, !PT ;  /* 0x0000ffff31317812 */ /* 0x000fe200078ec0ff */
[----:B------:R-:W-:Y:S01]  /*4030*/  FADD R33, RZ, R33 ;  /* 0x00000021ff217221 */ /* 0x000fe20000000000 */
[----:B------:R-:W-:Y:S01]  /*4040*/  LOP3.LUT R48, R48, 0xff0000, RZ, 0xc0, !PT ;  /* 0x00ff000030307812 */ /* 0x000fe200078ec0ff */
[----:B------:R-:W1:Y:S01]  /*4050*/  MUFU.EX2 R36, R55 ;  /* 0x0000003700247308 */ /* 0x000e620000000800 */
[----:B0-----:R-:W-:Y:S01]  /*4060*/  LOP3.LUT R34, R39, 0xffff, RZ, 0xc0, !PT ;  /* 0x0000ffff27227812 */ /* 0x001fe200078ec0ff */
[----:B------:R-:W-:Y:S01]  /*4070*/  BSSY.RECONVERGENT B1, `(.L_x_12244) ;  /* 0x0000019000017945 */ /* 0x000fe20003800200 */
[----:B------:R-:W-:Y:S01]  /*4080*/  SHF.L.U32 R35, R49, 0x18, RZ ;  /* 0x0000001831237819 */ /* 0x000fe200000006ff */
[----:B--2---:R-:W-:Y:S01]  /*4090*/  FADD R37, R50, R37 ;  /* 0x0000002532257221 */ /* 0x004fe20000000000 */
[----:B------:R-:W-:Y:S01]  /*40a0*/  IADD3 R32, P1, PT, R11, R40, RZ ;  /* 0x000000280b207210 */ /* 0x000fe20007f3e0ff */
[----:B------:R-:W-:Y:S01]  /*40b0*/  HADD2.F32 R39, -RZ, R45.H0_H0 ;  /* 0x2000002dff277230 */ /* 0x000fe20000004100 */
[----:B------:R-:W-:Y:S01]  /*40c0*/  LOP3.LUT R51, R48, 0xffff, R51, 0xf8, !PT ;  /* 0x0000ffff30337812 */ /* 0x000fe200078ef833 */
[----:B-1----:R-:W-:Y:S01]  /*40d0*/  FFMA R53, R53, R36, 1 ;  /* 0x3f80000035357423 */ /* 0x002fe20000000024 */
[----:B------:R-:W-:Y:S01]  /*40e0*/  LOP3.LUT R36, R34, 0xff0000, R41, 0xf8, !PT ;  /* 0x00ff000022247812 */ /* 0x000fe200078ef829 */
[----:B------:R-:W-:-:S02]  /*40f0*/  IMAD.SHL.U32 R34, R44, 0x1000000, RZ ;  /* 0x010000002c227824 */ /* 0x000fc400078e00ff */
[----:B------:R-:W-:Y:S01]  /*4100*/  VIADD R2, R53, 0x1800000 ;  /* 0x0180000035027836 */ /* 0x000fe20000000000 */
[----:B------:R-:W-:Y:S01]  /*4110*/  LOP3.LUT R35, R36, R35, RZ, 0xfc, !PT ;  /* 0x0000002324237212 */ /* 0x000fe200078efcff */
[----:B------:R-:W-:Y:S01]  /*4120*/  FADD R36, R52, R33 ;  /* 0x0000002134247221 */ /* 0x000fe20000000000 */
[----:B------:R-:W-:Y:S01]  /*4130*/  LOP3.LUT R34, R51, R34, RZ, 0xfc, !PT ;  /* 0x0000002233227212 */ /* 0x000fe200078efcff */
[----:B------:R-:W-:Y:S01]  /*4140*/  IMAD.X R33, RZ, RZ, R0, P1 ;  /* 0x000000ffff217224 */ /* 0x000fe200008e0600 */
[----:B------:R-:W-:-:S04]  /*4150*/  LOP3.LUT R2, R2, 0x7f800000, RZ, 0xc0, !PT ;  /* 0x7f80000002027812 */ /* 0x000fc800078ec0ff */
[----:B------:R-:W-:-:S13]  /*4160*/  ISETP.GT.U32.AND P0, PT, R2, 0x1ffffff, PT ;  /* 0x01ffffff0200780c */ /* 0x000fda0003f04070 */
[----:B------:R-:W-:Y:S05]  /*4170*/  @P0 BRA `(.L_x_12245) ;  /* 0x0000000000100947 */ /* 0x000fea0003800000 */
[----:B------:R-:W-:Y:S02]  /*4180*/  MOV R0, R53 ;  /* 0x0000003500007202 */ /* 0x000fe40000000f00 */
[----:B------:R-:W-:-:S07]  /*4190*/  MOV R2, 0x41b0 ;  /* 0x000041b000027802 */ /* 0x000fce0000000f00 */
[----:B-----5:R-:W-:Y:S05]  /*41a0*/  CALL.REL.NOINC `($__internal_401_$__cuda_sm20_rcp_rn_f32_slowpath) ;  /* 0x0000004000ac7944 */ /* 0x020fea0003c00000 */
[----:B------:R-:W-:Y:S05]  /*41b0*/  BRA `(.L_x_12246) ;  /* 0x0000000000107947 */ /* 0x000fea0003800000 */
.L_x_12245:
[----:B------:R-:W0:Y:S02]  /*41c0*/  MUFU.RCP R44, R53 ;  /* 0x00000035002c7308 */ /* 0x000e240000001000 */
[----:B0-----:R-:W-:-:S04]  /*41d0*/  FFMA R0, R53, R44, -1 ;  /* 0xbf80000035007423 */ /* 0x001fc8000000002c */
[----:B------:R-:W-:-:S04]  /*41e0*/  FADD.FTZ R41, -R0, -RZ ;  /* 0x800000ff00297221 */ /* 0x000fc80000010100 */
[----:B------:R-:W-:-:S07]  /*41f0*/  FFMA R44, R44, R41, R44 ;  /* 0x000000292c2c7223 */ /* 0x000fce000000002c */
.L_x_12246:
[----:B------:R-:W-:Y:S05]  /*4200*/  BSYNC.RECONVERGENT B1 ;  /* 0x0000000000017941 */ /* 0x000fea0003800200 */
.L_x_12244:
        /* <DEDUP_REMOVED lines=23> */
[----:B-----5:R-:W-:Y:S05]  /*4380*/  CALL.REL.NOINC `($__internal_401_$__cuda_sm20_rcp_rn_f32_slowpath) ;  /* 0x0000004000347944 */ /* 0x020fea0003c00000 */
[----:B------:R-:W-:Y:S05]  /*4390*/  BRA `(.L_x_12249) ;  /* 0x0000000000107947 */ /* 0x000fea0003800000 */
.L_x_12248:
[----:B------:R-:W0:Y:S02]  /*43a0*/  MUFU.RCP R44, R49 ;  /* 0x00000031002c7308 */ /* 0x000e240000001000 */
[----:B0-----:R-:W-:-:S04]  /*43b0*/  FFMA R0, R49, R44, -1 ;  /* 0xbf80000031007423 */ /* 0x001fc8000000002c */
[----:B------:R-:W-:-:S04]  /*43c0*/  FADD.FTZ R41, -R0, -RZ ;  /* 0x800000ff00297221 */ /* 0x000fc80000010100 */
[----:B------:R-:W-:-:S07]  /*43d0*/  FFMA R44, R44, R41, R44 ;  /* 0x000000292c2c7223 */ /* 0x000fce000000002c */
.L_x_12249:
[----:B------:R-:W-:Y:S05]  /*43e0*/  BSYNC.RECONVERGENT B1 ;  /* 0x0000000000017941 */ /* 0x000fea0003800200 */
.L_x_12247:
[----:B------:R-:W-:Y:S02]  /*43f0*/  HFMA2 R0, -RZ, RZ, 0.96630859375, -0.0022525787353515625 ;  /* 0x3bbb989dff007431 */ /* 0x000fe400000001ff */
[----:B------:R-:W-:Y:S01]  /*4400*/  HADD2.F32 R45, -RZ, R47.H0_H0 ;  /* 0x2000002fff2d7230 */ /* 0x000fe20000004100 */
[----:B------:R-:W-:Y:S01]  /*4410*/  BSSY.RECONVERGENT B1, `(.L_x_12250) ;  /* 0x000001b000017945 */ /* 0x000fe20003800200 */
[----:B------:R-:W-:-:S03]  /*4420*/  IMAD.MOV.U32 R41, RZ, RZ, 0x437c0000 ;  /* 0x437c0000ff297424 */ /* 0x000fc600078e00ff */
        /* <DEDUP_REMOVED lines=19> */
[----:B-----5:R-:W-:Y:S05]  /*4560*/  CALL.REL.NOINC `($__internal_401_$__cuda_sm20_rcp_rn_f32_slowpath) ;  /* 0x0000003c00bc7944 */ /* 0x020fea0003c00000 */
[----:B------:R-:W-:Y:S05]  /*4570*/  BRA `(.L_x_12252) ;  /* 0x0000000000107947 */ /* 0x000fea0003800000 */
.L_x_12251:
[----:B------:R-:W0:Y:S02]  /*4580*/  MUFU.RCP R44, R49 ;  /* 0x00000031002c7308 */ /* 0x000e240000001000 */
[----:B0-----:R-:W-:-:S04]  /*4590*/  FFMA R0, R49, R44, -1 ;  /* 0xbf80000031007423 */ /* 0x001fc8000000002c */
[----:B------:R-:W-:-:S04]  /*45a0*/  FADD.FTZ R41, -R0, -RZ ;  /* 0x800000ff00297221 */ /* 0x000fc80000010100 */
[----:B------:R-:W-:-:S07]  /*45b0*/  FFMA R44, R44, R41, R44 ;  /* 0x000000292c2c7223 */ /* 0x000fce000000002c */
.L_x_12252:
[----:B------:R-:W-:Y:S05]  /*45c0*/  BSYNC.RECONVERGENT B1 ;  /* 0x0000000000017941 */ /* 0x000fea0003800200 */
.L_x_12250:
        /* <DEDUP_REMOVED lines=25> */
.L_x_12254:
[----:B------:R-:W0:Y:S02]  /*4760*/  MUFU.RCP R44, R49 ;  /* 0x00000031002c7308 */ /* 0x000e240000001000 */
[----:B0-----:R-:W-:-:S04]  /*4770*/  FFMA R0, R49, R44, -1 ;  /* 0xbf80000031007423 */ /* 0x001fc8000000002c */
[----:B------:R-:W-:-:S04]  /*4780*/  FADD.FTZ R41, -R0, -RZ ;  /* 0x800000ff00297221 */ /* 0x000fc80000010100 */
[----:B------:R-:W-:-:S07]  /*4790*/  FFMA R44, R44, R41, R44 ;  /* 0x000000292c2c7223 */ /* 0x000fce000000002c */
.L_x_12255:
[----:B------:R-:W-:Y:S05]  /*47a0*/  BSYNC.RECONVERGENT B1 ;  /* 0x0000000000017941 */ /* 0x000fea0003800200 */
.L_x_12253:
        /* <DEDUP_REMOVED lines=25> */
.L_x_12257:
[----:B------:R-:W0:Y:S02]  /*4940*/  MUFU.RCP R44, R49 ;  /* 0x00000031002c7308 */ /* 0x000e240000001000 */
[----:B0-----:R-:W-:-:S04]  /*4950*/  FFMA R0, R49, R44, -1 ;  /* 0xbf80000031007423 */ /* 0x001fc8000000002c */
[----:B------:R-:W-:-:S04]  /*4960*/  FADD.FTZ R41, -R0, -RZ ;  /* 0x800000ff00297221 */ /* 0x000fc80000010100 */
[----:B------:R-:W-:-:S07]  /*4970*/  FFMA R44, R44, R41, R44 ;  /* 0x000000292c2c7223 */ /* 0x000fce000000002c */
.L_x_12258:
[----:B------:R-:W-:Y:S05]  /*4980*/  BSYNC.RECONVERGENT B1 ;  /* 0x0000000000017941 */ /* 0x000fea0003800200 */
.L_x_12256:
        /* <DEDUP_REMOVED lines=25> */
.L_x_12260:
[----:B------:R-:W0:Y:S02]  /*4b20*/  MUFU.RCP R44, R49 ;  /* 0x00000031002c7308 */ /* 0x000e240000001000 */
[----:B0-----:R-:W-:-:S04]  /*4b30*/  FFMA R0, R49, R44, -1 ;  /* 0xbf80000031007423 */ /* 0x001fc8000000002c */
[----:B------:R-:W-:-:S04]  /*4b40*/  FADD.FTZ R41, -R0, -RZ ;  /* 0x800000ff00297221 */ /* 0x000fc80000010100 */
[----:B------:R-:W-:-:S07]  /*4b50*/  FFMA R44, R44, R41, R44 ;  /* 0x000000292c2c7223 */ /* 0x000fce000000002c */
.L_x_12261:
[----:B------:R-:W-:Y:S05]  /*4b60*/  BSYNC.RECONVERGENT B1 ;  /* 0x0000000000017941 */ /* 0x000fea0003800200 */
.L_x_12259:
        /* <DEDUP_REMOVED lines=25> */
.L_x_12263:
[----:B------:R-:W0:Y:S02]  /*4d00*/  MUFU.RCP R44, R49 ;  /* 0x00000031002c7308 */ /* 0x000e240000001000 */
[----:B0-----:R-:W-:-:S04]  /*4d10*/  FFMA R0, R49, R44, -1 ;  /* 0xbf80000031007423 */ /* 0x001fc8000000002c */
[----:B------:R-:W-:-:S04]  /*4d20*/  FADD.FTZ R13, -R0, -RZ ;  /* 0x800000ff000d7221 */ /* 0x000fc80000010100 */
[----:B------:R-:W-:-:S07]  /*4d30*/  FFMA R44, R44, R13, R44 ;  /* 0x0000000d2c2c7223 */ /* 0x000fce000000002c */
.L_x_12264:
[----:B------:R-:W-:Y:S05]  /*4d40*/  BSYNC.RECONVERGENT B1 ;  /* 0x0000000000017941 */ /* 0x000fea0003800200 */
.L_x_12262:
        /* <DEDUP_REMOVED lines=24> */
[----:B------:R-:W-:Y:S01]  /*4ed0*/  MOV R48, R44 ;  /* 0x0000002c00307202 */ /* 0x000fe20000000f00 */
[----:B------:R-:W-:Y:S06]  /*4ee0*/  BRA `(.L_x_12267) ;  /* 0x0000000000107947 */ /* 0x000fec0003800000 */
.L_x_12266:
[----:B------:R-:W0:Y:S02]  /*4ef0*/  MUFU.RCP R48, R41 ;  /* 0x0000002900307308 */ /* 0x000e240000001000 */
[----:B0-----:R-:W-:-:S04]  /*4f00*/  FFMA R0, R41, R48, -1 ;  /* 0xbf80000029007423 */ /* 0x001fc80000000030 */
[----:B------:R-:W-:-:S04]  /*4f10*/  FADD.FTZ R13, -R0, -RZ ;  /* 0x800000ff000d7221 */ /* 0x000fc80000010100 */
[----:B------:R-:W-:-:S07]  /*4f20*/  FFMA R48, R48, R13, R48 ;  /* 0x0000000d30307223 */ /* 0x000fce0000000030 */
.L_x_12267:
[----:B------:R-:W-:Y:S05]  /*4f30*/  BSYNC.RECONVERGENT B1 ;  /* 0x0000000000017941 */ /* 0x000fea0003800200 */
.L_x_12265:
        /* <DEDUP_REMOVED lines=9> */
[----:B------:R-:W-:Y:S01]  /*4fd0*/  BSSY.RECONVERGENT B0, `(.L_x_12268) ;  /* 0x000001f000007945 */ /* 0x000fe20003800200 */
[----:B------:R-:W-:-:S02]  /*4fe0*/  F2FP.SATFINITE.E4M3.F32.PACK_AB_MERGE_C R49, RZ, R49, RZ ;  /* 0x00000031ff31723e */ /* 0x000fc400048070ff */
[----:B------:R-:W-:Y:S02]  /*4ff0*/  F2FP.SATFINITE.E4M3.F32.PACK_AB_MERGE_C R2, RZ, R2, RZ ;  /* 0x00000002ff02723e */ /* 0x000fe400048070ff */
[----:B------:R-:W-:-:S03]  /*5000*/  F2FP.SATFINITE.E4M3.F32.PACK_AB_MERGE_C R51, RZ, R51, RZ ;  /* 0x00000033ff33723e */ /* 0x000fc600048070ff */
[----:B------:R-:W-:Y:S02]  /*5010*/  @!P0 LEA R44, P1, R32, UR16, 0x1 ;  /* 0x00000010202c8c11 */ /* 0x000fe4000f8208ff */
[----:B------:R-:W-:Y:S02]  /*5020*/  @!P0 PRMT R11, R0, 0x7604, R13 ;  /* 0x00007604000b8816 */ /* 0x000fe4000000000d */
[C---:B------:R-:W-:Y:S02]  /*5030*/  @!P0 LEA.HI.X R45, R32.reuse, UR9, R33, 0x1, P1 ;  /* 0x00000009202d8c11 */ /* 0x040fe400088f0c21 */
[----:B------:R-:W-:Y:S02]  /*5040*/  @!P0 IADD3 R41, P1, PT, R32, UR30, RZ ;  /* 0x0000001e20298c10 */ /* 0x000fe4000ff3e0ff */
[----:B------:R-:W-:Y:S01]  /*5050*/  @!P0 PRMT R53, R2, 0x7604, R49 ;  /* 0x0000760402358816 */ /* 0x000fe20000000031 */
[----:B------:R0:W-:Y:S01]  /*5060*/  @!P0 STG.E.U16 desc[UR28][R44.64], R11 ;  /* 0x0000000b2c008986 */ /* 0x0001e2000c10151c */
[----:B------:R-:W-:-:S02]  /*5070*/  @!P0 IADD3.X R52, PT, PT, R33, UR31, RZ, P1, !PT ;  /* 0x0000001f21348c10 */ /* 0x000fc40008ffe4ff */
[----:B------:R-:W-:-:S04]  /*5080*/  @!P0 LEA R40, P1, R41, UR16, 0x1 ;  /* 0x0000001029288c11 */ /* 0x000fc8000f8208ff */
[----:B------:R-:W-:-:S05]  /*5090*/  @!P0 LEA.HI.X R41, R41, UR9, R52, 0x1, P1 ;  /* 0x0000000929298c11 */ /* 0x000fca00088f0c34 */
[----:B------:R1:W-:Y:S01]  /*50a0*/  @!P0 STG.E.U16 desc[UR28][R40.64], R53 ;  /* 0x0000003528008986 */ /* 0x0003e2000c10151c */
[----:B0-----:R-:W-:Y:S01]  /*50b0*/  FADD R11, -R48, 1 ;  /* 0x3f800000300b7421 */ /* 0x001fe20000000100 */
[----:B------:R-:W-:-:S03]  /*50c0*/  FMUL R44, R50, UR10 ;  /* 0x0000000a322c7c20 */ /* 0x000fc60008400000 */
[----:B------:R-:W-:Y:S02]  /*50d0*/  FMUL R11, R11, R48 ;  /* 0x000000300b0b7220 */ /* 0x000fe40000400000 */
[----:B------:R-:W-:Y:S02]  /*50e0*/  F2FP.SATFINITE.E4M3.F32.PACK_AB_MERGE_C R44, RZ, R44, RZ ;  /* 0x0000002cff2c723e */ /* 0x000fe400048070ff */
[----:B------:R-:W-:-:S04]  /*50f0*/  FFMA R11, R15, R11, R48 ;  /* 0x0000000b0f0b7223 */ /* 0x000fc80000000030 */
[----:B------:R-:W-:Y:S01]  /*5100*/  FMUL R45, R14, R11 ;  /* 0x0000000b0e2d7220 */ /* 0x000fe20000400000 */
[----:B------:R-:W-:Y:S01]  /*5110*/  FMUL R11, R42, UR10 ;  /* 0x0000000a2a0b7c20 */ /* 0x000fe20008400000 */
        /* <DEDUP_REMOVED lines=10> */
.L_x_12269:
[----:B------:R-:W-:Y:S05]  /*51c0*/  BSYNC.RECONVERGENT B0 ;  /* 0x0000000000007941 */ /* 0x000fea0003800200 */
.L_x_12268:
        /* <DEDUP_REMOVED lines=13> */
.L_x_12271:
[----:B------:R-:W-:Y:S05]  /*52a0*/  BSYNC.RECONVERGENT B0 ;  /* 0x0000000000007941 */ /* 0x000fea0003800200 */
.L_x_12270:
[----:B0-----:R-:W-:Y:S02]  /*52b0*/  HFMA2 R14, -RZ, RZ, 0.96630859375, -0.0022525787353515625 ;  /* 0x3bbb989dff0e7431 */ /* 0x001fe400000001ff */
[----:B------:R-:W-:Y:S01]  /*52c0*/  HADD2.F32 R11, -RZ, R25.H0_H0 ;  /* 0x20000019ff0b7230 */ /* 0x000fe20000004100 */
[----:B------:R-:W-:Y:S01]  /*52d0*/  MOV R33, 0x437c0000 ;  /* 0x437c000000217802 */ /* 0x000fe20000000f00 */
[----:B------:R-:W-:Y:S01]  /*52e0*/  BSSY.RECONVERGENT B1, `(.L_x_12272) ;  /* 0x0000039000017945 */ /* 0x000fe20003800200 */
[----:B------:R-:W-:Y:S01]  /*52f0*/  FMNMX3 R15, |R39|, R26, |R38|, !PT ;  /* 0x0000001a270f7276 */ /* 0x000fe20007800626 */
[----:B------:R-:W-:Y:S01]  /*5300*/  FADD R26, RZ, R39 ;  /* 0x00000027ff1a7221 */ /* 0x000fe20000000000 */
[----:B------:R-:W-:Y:S02]  /*5310*/  SHF.L.U32 R51, R51, 0x10, RZ ;  /* 0x0000001033337819 */ /* 0x000fe400000006ff */
[----:B------:R-:W-:Y:S01]  /*5320*/  SHF.L.U32 R44, R44, 0x10, RZ ;  /* 0x000000102c2c7819 */ /* 0x000fe200000006ff */
        /* <DEDUP_REMOVED lines=12> */
[----:B------:R-:W-:Y:S01]  /*53f0*/  LOP3.LUT R13, R0, 0xff, RZ, 0xc0, !PT ;  /* 0x000000ff000d7812 */ /* 0x000fe200078ec0ff */
[----:B------:R-:W-:Y:S01]  /*5400*/  FFMA R26, R11, -1.4426950216293334961, -R26 ;  /* 0xbfb8aa3b0b1a7823 */ /* 0x000fe2000000081a */
[----:B------:R-:W-:Y:S01]  /*5410*/  LOP3.LUT R32, R15, 0x1f, RZ, 0xc0, !PT ;  /* 0x0000001f0f207812 */ /* 0x000fe200078ec0ff */
[----:B------:R-:W-:Y:S01]  /*5420*/  FADD R15, R42, R53 ;  /* 0x000000352a0f7221 */ /* 0x000fe20000000000 */
[----:B------:R-:W-:Y:S01]  /*5430*/  LEA R13, R2, R13, 0x8 ;  /* 0x0000000d020d7211 */ /* 0x000fe200078e40ff */
[----:B------:R-:W-:Y:S01]  /*5440*/  FFMA R33, R11, -1.925963033500011079e-08, R26 ;  /* 0xb2a570600b217823 */ /* 0x000fe2000000001a */
[----:B------:R-:W-:Y:S01]  /*5450*/  FADD R26, R50, R39 ;  /* 0x00000027321a7221 */ /* 0x000fe20000000000 */
[----:B------:R-:W-:-:S02]  /*5460*/  LOP3.LUT R51, R51, 0xff0000, RZ, 0xc0, !PT ;  /* 0x00ff000033337812 */ /* 0x000fc400078ec0ff */
[----:B------:R-:W0:Y:S01]  /*5470*/  SHFL.IDX PT, R15, R15, R32, 0x1f ;  /* 0x00001f200f0f7589 */ /* 0x000e2200000e0000 */
[----:B------:R-:W-:Y:S01]  /*5480*/  FADD R39, R45, R26 ;  /* 0x0000001a2d277221 */ /* 0x000fe20000000000 */
[----:B------:R-:W1:Y:S01]  /*5490*/  MUFU.EX2 R33, R33 ;  /* 0x0000002100217308 */ /* 0x000e620000000800 */
[----:B------:R-:W-:Y:S02]  /*54a0*/  LOP3.LUT R13, R13, 0xffff, RZ, 0xc0, !PT ;  /* 0x0000ffff0d0d7812 */ /* 0x000fe400078ec0ff */
[----:B------:R-:W-:Y:S01]  /*54b0*/  LOP3.LUT R40, R40, 0xffff, RZ, 0xc0, !PT ;  /* 0x0000ffff28287812 */ /* 0x000fe200078ec0ff */
[----:B------:R-:W2:Y:S01]  /*54c0*/  SHFL.IDX PT, R26, R39, R32, 0x1f ;  /* 0x00001f20271a7589 */ /* 0x000ea200000e0000 */
[----:B------:R-:W-:Y:S02]  /*54d0*/  LOP3.LUT R41, R41, 0xffff, RZ, 0xc0, !PT ;  /* 0x0000ffff29297812 */ /* 0x000fe400078ec0ff */
[----:B------:R-:W-:Y:S02]  /*54e0*/  LOP3.LUT R44, R13, 0xff0000, R44, 0xf8, !PT ;  /* 0x00ff00000d2c7812 */ /* 0x000fe400078ef82c */
[----:B------:R-:W-:-:S02]  /*54f0*/  FMNMX3 R43, |R47|, R43, |R50|, !PT ;  /* 0x0000002b2f2b7276 */ /* 0x000fc40007800632 */
[----:B------:R-:W-:Y:S02]  /*5500*/  LOP3.LUT R51, R51, 0xffff, R38, 0xf8, !PT ;  /* 0x0000ffff33337812 */ /* 0x000fe400078ef826 */
[----:B------:R-:W-:Y:S02]  /*5510*/  SHF.L.U32 R13, R41, 0x18, RZ ;  /* 0x00000018290d7819 */ /* 0x000fe400000006ff */
[----:B------:R-:W-:Y:S01]  /*5520*/  IADD3 R30, P1, PT, R30, UR34, RZ ;  /* 0x000000221e1e7c10 */ /* 0x000fe2000ff3e0ff */
[----:B-1----:R-:W-:Y:S01]  /*5530*/  FFMA R0, R14, R33, 1 ;  /* 0x3f8000000e007423 */ /* 0x002fe20000000021 */
[----:B------:R-:W-:Y:S02]  /*5540*/  SHF.L.U32 R14, R40, 0x18, RZ ;  /* 0x00000018280e7819 */ /* 0x000fe400000006ff */
[----:B------:R-:W-:Y:S01]  /*5550*/  FMNMX3 R42, |R42|, R43, |R45|, !PT ;  /* 0x0000002b2a2a7276 */ /* 0x000fe2000780062d */
[----:B------:R-:W-:Y:S02]  /*5560*/  VIADD R2, R0, 0x1800000 ;  /* 0x0180000000027836 */ /* 0x000fe40000000000 */
[----:B0-----:R-:W-:Y:S01]  /*5570*/  FADD R36, R36, R15 ;  /* 0x0000000f24247221 */ /* 0x001fe20000000000 */
[----:B------:R-:W-:Y:S01]  /*5580*/  LOP3.LUT R14, R51, R14, RZ, 0xfc, !PT ;  /* 0x0000000e330e7212 */ /* 0x000fe200078efcff */
[----:B------:R-:W-:Y:S01]  /*5590*/  HADD2.F32 R15, -RZ, R24.H0_H0 ;  /* 0x20000018ff0f7230 */ /* 0x000fe20000004100 */
[----:B------:R-:W-:-:S02]  /*55a0*/  LOP3.LUT R13, R44, R13, RZ, 0xfc, !PT ;  /* 0x0000000d2c0d7212 */ /* 0x000fc400078efcff */
[----:B------:R-:W-:Y:S01]  /*55b0*/  LOP3.LUT R2, R2, 0x7f800000, RZ, 0xc0, !PT ;  /* 0x7f80000002027812 */ /* 0x000fe200078ec0ff */
[----:B--2---:R-:W-:Y:S01]  /*55c0*/  FADD R37, R37, R26 ;  /* 0x0000001a25257221 */ /* 0x004fe20000000000 */
[----:B------:R-:W-:Y:S02]  /*55d0*/  IADD3.X R31, PT, PT, R31, UR35, RZ, P1, !PT ;  /* 0x000000231f1f7c10 */ /* 0x000fe40008ffe4ff */
[----:B------:R-:W-:-:S13]  /*55e0*/  ISETP.GT.U32.AND P0, PT, R2, 0x1ffffff, PT ;  /* 0x01ffffff0200780c */ /* 0x000fda0003f04070 */
[----:B------:R-:W-:Y:S05]  /*55f0*/  @P0 BRA `(.L_x_12273) ;  /* 0x00000000000c0947 */ /* 0x000fea0003800000 */
[----:B------:R-:W-:-:S07]  /*5600*/  MOV R2, 0x5620 ;  /* 0x0000562000027802 */ /* 0x000fce0000000f00 */
[----:B-----5:R-:W-:Y:S05]  /*5610*/  CALL.REL.NOINC `($__internal_401_$__cuda_sm20_rcp_rn_f32_slowpath) ;  /* 0x0000002c00907944 */ /* 0x020fea0003c00000 */
[----:B------:R-:W-:Y:S05]  /*5620*/  BRA `(.L_x_12274) ;  /* 0x0000000000107947 */ /* 0x000fea0003800000 */
.L_x_12273:
[----:B------:R-:W0:Y:S02]  /*5630*/  MUFU.RCP R33, R0 ;  /* 0x0000000000217308 */ /* 0x000e240000001000 */
[----:B0-----:R-:W-:-:S04]  /*5640*/  FFMA R2, R0, R33, -1 ;  /* 0xbf80000000027423 */ /* 0x001fc80000000021 */
[----:B------:R-:W-:-:S04]  /*5650*/  FADD.FTZ R2, -R2, -RZ ;  /* 0x800000ff02027221 */ /* 0x000fc80000010100 */
[----:B------:R-:W-:-:S07]  /*5660*/  FFMA R44, R33, R2, R33 ;  /* 0x00000002212c7223 */ /* 0x000fce0000000021 */
.L_x_12274:
[----:B------:R-:W-:Y:S05]  /*5670*/  BSYNC.RECONVERGENT B1 ;  /* 0x0000000000017941 */ /* 0x000fea0003800200 */
.L_x_12272:
        /* <DEDUP_REMOVED lines=25> */
.L_x_12276:
[----:B------:R-:W0:Y:S02]  /*5810*/  MUFU.RCP R44, R39 ;  /* 0x00000027002c7308 */ /* 0x000e240000001000 */
[----:B0-----:R-:W-:-:S04]  /*5820*/  FFMA R0, R39, R44, -1 ;  /* 0xbf80000027007423 */ /* 0x001fc8000000002c */
[----:B------:R-:W-:-:S04]  /*5830*/  FADD.FTZ R11, -R0, -RZ ;  /* 0x800000ff000b7221 */ /* 0x000fc80000010100 */
[----:B------:R-:W-:-:S07]  /*5840*/  FFMA R44, R44, R11, R44 ;  /* 0x0000000b2c2c7223 */ /* 0x000fce000000002c */
.L_x_12277:
[----:B------:R-:W-:Y:S05]  /*5850*/  BSYNC.RECONVERGENT B1 ;  /* 0x0000000000017941 */ /* 0x000fea0003800200 */
.L_x_12275:
        /* <DEDUP_REMOVED lines=25> */
.L_x_12279:
[----:B------:R-:W0:Y:S02]  /*59f0*/  MUFU.RCP R44, R39 ;  /* 0x00000027002c7308 */ /* 0x000e240000001000 */
[----:B0-----:R-:W-:-:S04]  /*5a00*/  FFMA R0, R39, R44, -1 ;  /* 0xbf80000027007423 */ /* 0x001fc8000000002c */
[----:B------:R-:W-:-:S04]  /*5a10*/  FADD.FTZ R33, -R0, -RZ ;  /* 0x800000ff00217221 */ /* 0x000fc80000010100 */
[----:B------:R-:W-:-:S07]  /*5a20*/  FFMA R44, R44, R33, R44 ;  /* 0x000000212c2c7223 */ /* 0x000fce000000002c */
.L_x_12280:
[----:B------:R-:W-:Y:S05]  /*5a30*/  BSYNC.RECONVERGENT B1 ;  /* 0x0000000000017941 */ /* 0x000fea0003800200 */
.L_x_12278:
[----:B------:R-:W-:Y:S02]  /*5a40*/  HFMA2 R0, -RZ, RZ, 0.96630859375, -0.0022525787353515625 ;  /* 0x3bbb989dff007431 */ /* 0x000fe400000001ff */
[----:B------:R-:W-:Y:S01]  /*5a50*/  HADD2.F32 R21, -RZ, R21.H1_H1 ;  /* 0x30000015ff157230 */ /* 0x000fe20000004100 */
[----:B------:R-:W-:Y:S01]  /*5a60*/  MOV R33, 0x437c0000 ;  /* 0x437c000000217802 */ /* 0x000fe20000000f00 */
        /* <DEDUP_REMOVED lines=22> */
.L_x_12282:
[----:B------:R-:W0:Y:S02]  /*5bd0*/  MUFU.RCP R44, R39 ;  /* 0x00000027002c7308 */ /* 0x000e240000001000 */
[----:B0-----:R-:W-:-:S04]  /*5be0*/  FFMA R0, R39, R44, -1 ;  /* 0xbf80000027007423 */ /* 0x001fc8000000002c */
[----:B------:R-:W-:-:S04]  /*5bf0*/  FADD.FTZ R11, -R0, -RZ ;  /* 0x800000ff000b7221 */ /* 0x000fc80000010100 */
[----:B------:R-:W-:-:S07]  /*5c00*/  FFMA R44, R44, R11, R44 ;  /* 0x0000000b2c2c7223 */ /* 0x000fce000000002c */
.L_x_12283:
[----:B------:R-:W-:Y:S05]  /*5c10*/  BSYNC.RECONVERGENT B1 ;  /* 0x0000000000017941 */ /* 0x000fea0003800200 */
.L_x_12281:
        /* <DEDUP_REMOVED lines=25> */
.L_x_12285:
[----:B------:R-:W0:Y:S02]  /*5db0*/  MUFU.RCP R44, R39 ;  /* 0x00000027002c7308 */ /* 0x000e240000001000 */
[----:B0-----:R-:W-:-:S04]  /*5dc0*/  FFMA R0, R39, R44, -1 ;  /* 0xbf80000027007423 */ /* 0x001fc8000000002c */
[----:B------:R-:W-:-:S04]  /*5dd0*/  FADD.FTZ R33, -R0, -RZ ;  /* 0x800000ff00217221 */ /* 0x000fc80000010100 */
[----:B------:R-:W-:-:S07]  /*5de0*/  FFMA R44, R44, R33, R44 ;  /* 0x000000212c2c7223 */ /* 0x000fce000000002c */
.L_x_12286:
[----:B------:R-:W-:Y:S05]  /*5df0*/  BSYNC.RECONVERGENT B1 ;  /* 0x0000000000017941 */ /* 0x000fea0003800200 */
.L_x_12284:
        /* <DEDUP_REMOVED lines=25> */
.L_x_12288:
[----:B------:R-:W0:Y:S02]  /*5f90*/  MUFU.RCP R44, R39 ;  /* 0x00000027002c7308 */ /* 0x000e240000001000 */
[----:B0-----:R-:W-:-:S04]  /*5fa0*/  FFMA R0, R39, R44, -1 ;  /* 0xbf80000027007423 */ /* 0x001fc8000000002c */
[----:B------:R-:W-:-:S04]  /*5fb0*/  FADD.FTZ R11, -R0, -RZ ;  /* 0x800000ff000b7221 */ /* 0x000fc80000010100 */
[----:B------:R-:W-:-:S07]  /*5fc0*/  FFMA R44, R44, R11, R44 ;  /* 0x0000000b2c2c7223 */ /* 0x000fce000000002c */
.L_x_12289:
[----:B------:R-:W-:Y:S05]  /*5fd0*/  BSYNC.RECONVERGENT B1 ;  /* 0x0000000000017941 */ /* 0x000fea0003800200 */
.L_x_12287:
[----:B------:R-:W-:Y:S02]  /*5fe0*/  HFMA2 R0, -RZ, RZ, 0.96630859375, -0.0022525787353515625 ;  /* 0x3bbb989dff007431 */ /* 0x000fe400000001ff */
[----:B-----5:R-:W-:Y:S01]  /*5ff0*/  HADD2.F32 R11, -RZ, R29.H0_H0 ;  /* 0x2000001dff0b7230 */ /* 0x020fe20000004100 */
[----:B------:R-:W-:Y:S01]  /*6000*/  MOV R33, 0x437c0000 ;  /* 0x437c000000217802 */ /* 0x000fe20000000f00 */
        /* <DEDUP_REMOVED lines=22> */
.L_x_12291:
[----:B------:R-:W0:Y:S02]  /*6170*/  MUFU.RCP R44, R39 ;  /* 0x00000027002c7308 */ /* 0x000e240000001000 */
[----:B0-----:R-:W-:-:S04]  /*6180*/  FFMA R0, R39, R44, -1 ;  /* 0xbf80000027007423 */ /* 0x001fc8000000002c */
[----:B------:R-:W-:-:S04]  /*6190*/  FADD.FTZ R33, -R0, -RZ ;  /* 0x800000ff00217221 */ /* 0x000fc80000010100 */
[----:B------:R-:W-:-:S07]  /*61a0*/  FFMA R44, R44, R33, R44 ;  /* 0x000000212c2c7223 */ /* 0x000fce000000002c */
.L_x_12292:
[----:B------:R-:W-:Y:S05]  /*61b0*/  BSYNC.RECONVERGENT B1 ;  /* 0x0000000000017941 */ /* 0x000fea0003800200 */
.L_x_12290:
        /* <DEDUP_REMOVED lines=23> */
[----:B------:R-:W-:Y:S05]  /*6330*/  CALL.REL.NOINC `($__internal_401_$__cuda_sm20_rcp_rn_f32_slowpath) ;  /* 0x0000002000487944 */ /* 0x000fea0003c00000 */
[----:B------:R-:W-:Y:S05]  /*6340*/  BRA `(.L_x_12295) ;  /* 0x0000000000107947 */ /* 0x000fea0003800000 */
.L_x_12294:
[----:B------:R-:W0:Y:S02]  /*6350*/  MUFU.RCP R44, R39 ;  /* 0x00000027002c7308 */ /* 0x000e240000001000 */
[----:B0-----:R-:W-:-:S04]  /*6360*/  FFMA R0, R39, R44, -1 ;  /* 0xbf80000027007423 */ /* 0x001fc8000000002c */
[----:B------:R-:W-:-:S04]  /*6370*/  FADD.FTZ R11, -R0, -RZ ;  /* 0x800000ff000b7221 */ /* 0x000fc80000010100 */
[----:B------:R-:W-:-:S07]  /*6380*/  FFMA R44, R44, R11, R44 ;  /* 0x0000000b2c2c7223 */ /* 0x000fce000000002c */
.L_x_12295:
[----:B------:R-:W-:Y:S05]  /*6390*/  BSYNC.RECONVERGENT B1 ;  /* 0x0000000000017941 */ /* 0x000fea0003800200 */
.L_x_12293:
[----:B------:R-:W0:Y:S01]  /*63a0*/  S2R R33, SR_CgaCtaId ;  /* 0x0000000000217919 */ /* 0x000e220000008800 */
[----:B------:R-:W-:Y:S01]  /*63b0*/  ISETP.GE.U32.AND P0, PT, R18, UR7, PT ;  /* 0x0000000712007c0c */ /* 0x000fe2000bf06070 */
[----:B------:R-:W-:Y:S01]  /*63c0*/  FADD R11, -R44, 1 ;  /* 0x3f8000002c0b7421 */ /* 0x000fe20000000100 */
[----:B------:R-:W-:Y:S01]  /*63d0*/  MOV R0, 0x400 ;  /* 0x0000040000007802 */ /* 0x000fe20000000f00 */
[----:B------:R-:W-:Y:S01]  /*63e0*/  FADD R26, RZ, R15 ;  /* 0x0000000fff1a7221 */ /* 0x000fe20000000000 */
[----:B------:R-:W-:Y:S01]  /*63f0*/  ISETP.GE.U32.OR P0, PT, R19, UR13, P0 ;  /* 0x0000000d13007c0c */ /* 0x000fe20008706470 */
[----:B------:R-:W-:Y:S01]  /*6400*/  FMUL R11, R11, R44 ;  /* 0x0000002c0b0b7220 */ /* 0x000fe20000400000 */
[----:B------:R-:W-:Y:S01]  /*6410*/  IADD3 R0, PT, PT, R0, 0x20, RZ ;  /* 0x0000002000007810 */ /* 0x000fe20007ffe0ff */
[----:B------:R-:W-:Y:S01]  /*6420*/  FADD R26, R25, R26 ;  /* 0x0000001a191a7221 */ /* 0x000fe20000000000 */
[----:B------:R-:W-:Y:S01]  /*6430*/  FMUL R39, R23, UR10 ;  /* 0x0000000a17277c20 */ /* 0x000fe20008400000 */
[----:B------:R-:W-:Y:S01]  /*6440*/  FFMA R11, R29, R11, R44 ;  /* 0x0000000b1d0b7223 */ /* 0x000fe2000000002c */
[----:B------:R-:W-:Y:S03]  /*6450*/  BSSY.RECONVERGENT B0, `(.L_x_12296) ;  /* 0x0000031000007945 */ /* 0x000fe60003800200 */
[----:B------:R-:W-:Y:S01]  /*6460*/  FMUL R28, R28, R11 ;  /* 0x0000000b1c1c7220 */ /* 0x000fe20000400000 */
[----:B------:R-:W-:Y:S01]  /*6470*/  FADD R11, RZ, R24 ;  /* 0x00000018ff0b7221 */ /* 0x000fe20000000000 */
[----:B------:R-:W-:-:S02]  /*6480*/  F2FP.SATFINITE.E4M3.F32.PACK_AB_MERGE_C R39, RZ, R39, RZ ;  /* 0x00000027ff27723e */ /* 0x000fc400048070ff */
[----:B------:R-:W-:Y:S01]  /*6490*/  @!P0 IADD3 R2, P1, PT, R30, UR30, RZ ;  /* 0x0000001e1e028c10 */ /* 0x000fe2000ff3e0ff */
[----:B------:R-:W-:-:S03]  /*64a0*/  FADD R11, R20, R11 ;  /* 0x0000000b140b7221 */ /* 0x000fc60000000000 */
[----:B------:R-:W-:Y:S02]  /*64b0*/  @!P0 IADD3.X R19, PT, PT, R31, UR31, RZ, P1, !PT ;  /* 0x0000001f1f138c10 */ /* 0x000fe40008ffe4ff */
[C---:B------:R-:W-:Y:S02]  /*64c0*/  @!P0 LEA R32, P1, R2.reuse, UR16, 0x1 ;  /* 0x0000001002208c11 */ /* 0x040fe4000f8208ff */
[----:B0-----:R-:W-:Y:S02]  /*64d0*/  LEA R0, R33, R0, 0x18 ;  /* 0x0000000021007211 */ /* 0x001fe400078ec0ff */
[----:B------:R-:W-:Y:S01]  /*64e0*/  @!P0 LEA.HI.X R33, R2, UR9, R19, 0x1, P1 ;  /* 0x0000000902218c11 */ /* 0x000fe200088f0c13 */
[----:B------:R-:W-:Y:S01]  /*64f0*/  FMUL R19, R24, UR10 ;  /* 0x0000000a18137c20 */ /* 0x000fe20008400000 */
[----:B------:R-:W-:Y:S01]  /*6500*/  FMNMX3 R2, |R15|, R42, |R24|, !PT ;  /* 0x0000002a0f027276 */ /* 0x000fe20007800618 */
[----:B------:R-:W-:Y:S01]  /*6510*/  FMUL R24, R21, UR10 ;  /* 0x0000000a15187c20 */ /* 0x000fe20008400000 */
[----:B------:R-:W-:-:S02]  /*6520*/  FMUL R15, R15, UR10 ;  /* 0x0000000a0f0f7c20 */ /* 0x000fc40008400000 */
[C---:B------:R-:W-:Y:S01]  /*6530*/  FMNMX3 R2, |R25|.reuse, R2, |R20|, !PT ;  /* 0x0000000219027276 */ /* 0x040fe20007800614 */
[----:B------:R-:W-:Y:S01]  /*6540*/  FMUL R25, R25, UR10 ;  /* 0x0000000a19197c20 */ /* 0x000fe20008400000 */
[----:B------:R-:W-:Y:S01]  /*6550*/  F2FP.SATFINITE.E4M3.F32.PACK_AB_MERGE_C R42, RZ, R24, RZ ;  /* 0x00000018ff2a723e */ /* 0x000fe200048070ff */
[----:B------:R-:W-:Y:S01]  /*6560*/  FMUL R20, R20, UR10 ;  /* 0x0000000a14147c20 */ /* 0x000fe20008400000 */
[----:B------:R-:W-:Y:S02]  /*6570*/  F2FP.SATFINITE.E4M3.F32.PACK_AB_MERGE_C R38, RZ, R15, RZ ;  /* 0x0000000fff26723e */ /* 0x000fe400048070ff */
[----:B------:R-:W-:Y:S01]  /*6580*/  F2FP.SATFINITE.E4M3.F32.PACK_AB_MERGE_C R45, RZ, R25, RZ ;  /* 0x00000019ff2d723e */ /* 0x000fe200048070ff */
[----:B------:R-:W-:Y:S01]  /*6590*/  IMAD.U32 R25, R42, 0x10000, RZ ;  /* 0x000100002a197824 */ /* 0x000fe200078e00ff */
[----:B------:R-:W-:Y:S02]  /*65a0*/  F2FP.SATFINITE.E4M3.F32.PACK_AB_MERGE_C R15, RZ, R20, RZ ;  /* 0x00000014ff0f723e */ /* 0x000fe400048070ff */
[----:B------:R-:W-:-:S02]  /*65b0*/  F2FP.SATFINITE.E4M3.F32.PACK_AB_MERGE_C R19, RZ, R19, RZ ;  /* 0x00000013ff13723e */ /* 0x000fc400048070ff */
[----:B------:R-:W-:Y:S02]  /*65c0*/  LOP3.LUT R20, R38, 0xff, RZ, 0xc0, !PT ;  /* 0x000000ff26147812 */ /* 0x000fe400078ec0ff */
[C---:B------:R-:W-:Y:S02]  /*65d0*/  @!P0 LEA R24, P1, R30.reuse, UR16, 0x1 ;  /* 0x000000101e188c11 */ /* 0x040fe4000f8208ff */
[----:B------:R-:W-:Y:S02]  /*65e0*/  LOP3.LUT R29, R25, 0xff0000, RZ, 0xc0, !PT ;  /* 0x00ff0000191d7812 */ /* 0x000fe400078ec0ff */
[----:B------:R-:W-:Y:S02]  /*65f0*/  LEA R40, R45, R20, 0x8 ;  /* 0x000000142d287211 */ /* 0x000fe400078e40ff */
[----:B------:R-:W-:Y:S02]  /*6600*/  @!P0 LEA.HI.X R25, R30, UR9, R31, 0x1, P1 ;  /* 0x000000091e198c11 */ /* 0x000fe400088f0c1f */
[----:B------:R-:W-:Y:S01]  /*6610*/  @!P0 PRMT R43, R19, 0x7604, R38 ;  /* 0x00007604132b8816 */ /* 0x000fe20000000026 */
[----:B------:R-:W-:Y:S01]  /*6620*/  FMUL R38, R28, UR10 ;  /* 0x0000000a1c267c20 */ /* 0x000fe20008400000 */
[----:B------:R-:W-:-:S02]  /*6630*/  @!P0 PRMT R45, R15, 0x7604, R45 ;  /* 0x000076040f2d8816 */ /* 0x000fc4000000002d */
[----:B------:R-:W-:Y:S01]  /*6640*/  LOP3.LUT R20, R39, 0xffff, RZ, 0xc0, !PT ;  /* 0x0000ffff27147812 */ /* 0x000fe200078ec0ff */
[----:B------:R0:W-:Y:S01]  /*6650*/  @!P0 STG.E.U16 desc[UR28][R24.64], R43 ;  /* 0x0000002b18008986 */ /* 0x0001e2000c10151c */
[----:B------:R-:W-:Y:S01]  /*6660*/  LOP3.LUT R41, R29, 0xffff, R40, 0xf8, !PT ;  /* 0x0000ffff1d297812 */ /* 0x000fe200078ef828 */
[----:B------:R-:W-:Y:S01]  /*6670*/  FMUL R29, R22, UR10 ;  /* 0x0000000a161d7c20 */ /* 0x000fe20008400000 */
[----:B------:R-:W-:Y:S01]  /*6680*/  SHF.L.U32 R20, R20, 0x18, RZ ;  /* 0x0000001814147819 */ /* 0x000fe200000006ff */
[----:B------:R0:W-:Y:S03]  /*6690*/  @!P0 STG.E.U16 desc[UR28][R32.64], R45 ;  /* 0x0000002d20008986 */ /* 0x0001e6000c10151c */
[----:B------:R-:W-:Y:S02]  /*66a0*/  LOP3.LUT R20, R41, R20, RZ, 0xfc, !PT ;  /* 0x0000001429147212 */ /* 0x000fe400078efcff */
        /* <DEDUP_REMOVED lines=11> */
.L_x_12297:
[----:B------:R-:W-:Y:S05]  /*6760*/  BSYNC.RECONVERGENT B0 ;  /* 0x0000000000007941 */ /* 0x000fea0003800200 */
.L_x_12296:
        /* <DEDUP_REMOVED lines=11> */
.L_x_12299:
[----:B------:R-:W-:Y:S05]  /*6820*/  BSYNC.RECONVERGENT B0 ;  /* 0x0000000000007941 */ /* 0x000fea0003800200 */
.L_x_12298:
        /* <DEDUP_REMOVED lines=65> */
.L_x_12304:
        /* <DEDUP_REMOVED lines=48> */
.L_x_12303:
[----:B------:R-:W-:Y:S05]  /*6f40*/  BSYNC.RECONVERGENT B1 ;  /* 0x0000000000017941 */ /* 0x000fea0003800200 */
.L_x_12302:
        /* <DEDUP_REMOVED lines=35> */
.L_x_12301:
[----:B------:R-:W-:Y:S05]  /*7180*/  BSYNC.RECONVERGENT B0 ;  /* 0x0000000000007941 */ /* 0x000fea0003800200 */
.L_x_12300:
        /* <DEDUP_REMOVED lines=25> */
.L_x_12309:
        /* <DEDUP_REMOVED lines=48> */
.L_x_12308:
[----:B------:R-:W-:Y:S05]  /*7620*/  BSYNC.RECONVERGENT B1 ;  /* 0x0000000000017941 */ /* 0x000fea0003800200 */
.L_x_12307:
        /* <DEDUP_REMOVED lines=35> */
.L_x_12306:
[----:B------:R-:W-:Y:S05]  /*7860*/  BSYNC.RECONVERGENT B0 ;  /* 0x0000000000007941 */ /* 0x000fea0003800200 */
.L_x_12305:
        /* <DEDUP_REMOVED lines=33> */
.L_x_12311:
[----:B------:R-:W-:Y:S05]  /*7a80*/  BSYNC.RECONVERGENT B0 ;  /* 0x0000000000007941 */ /* 0x000fea0003800200 */
.L_x_12310:
        /* <DEDUP_REMOVED lines=37> */
.L_x_12320:
[----:B------:R-:W-:Y:S02]  /*7ce0*/  ISETP.NE.AND P0, PT, R3, RZ, PT ;  /* 0x000000ff0300720c */ /* 0x000fe40003f05270 */
[----:B-1----:R-:W-:-:S11]  /*7cf0*/  FMNMX R7, R2, R7, !PT ;  /* 0x0000000702077209 */ /* 0x002fd60007800000 */
[----:B------:R-:W-:Y:S05]  /*7d00*/  @P0 BRA `(.L_x_12313) ;  /* 0x0000000000080947 */ /* 0x000fea0003800000 */
[----:B------:R-:W1:Y:S02]  /*7d10*/  LDC.64 R4, c[0x0][0x3a8] ;  /* 0x0000ea00ff047b82 */ /* 0x000e640000000a00 */
[----:B-1----:R1:W-:Y:S02]  /*7d20*/  REDG.E.MAX.S32.STRONG.GPU desc[UR28][R4.64], R7 ;  /* 0x000000070400798e */ /* 0x0023e4000d12e31c */
.L_x_12313:
[----:B------:R-:W-:Y:S05]  /*7d30*/  BSYNC B0 ;  /* 0x0000000000007941 */ /* 0x000fea0003800000 */
.L_x_12312:
        /* <DEDUP_REMOVED lines=11> */
[----:B-1-3--:R-:W-:Y:S05]  /*7df0*/  CALL.REL.NOINC `($__internal_401_$__cuda_sm20_rcp_rn_f32_slowpath) ;  /* 0x0000000400987944 */ /* 0x00afea0003c00000 */
[----:B------:R-:W-:Y:S05]  /*7e00*/  BRA `(.L_x_12316) ;  /* 0x0000000000147947 */ /* 0x000fea0003800000 */
.L_x_12315:
[----:B------:R-:W2:Y:S01]  /*7e10*/  MUFU.RCP R44, UR10 ;  /* 0x0000000a002c7d08 */ /* 0x000ea20008001000 */
[----:B------:R-:W-:-:S04]  /*7e20*/  IMAD.U32 R3, RZ, RZ, UR10 ;  /* 0x0000000aff037e24 */ /* 0x000fc8000f8e00ff */
[----:B--2---:R-:W-:-:S04]  /*7e30*/  FFMA R0, R44, R3, -1 ;  /* 0xbf8000002c007423 */ /* 0x004fc80000000003 */
[----:B------:R-:W-:-:S04]  /*7e40*/  FADD.FTZ R3, -R0, -RZ ;  /* 0x800000ff00037221 */ /* 0x000fc80000010100 */
[----:B------:R-:W-:-:S07]  /*7e50*/  FFMA R44, R44, R3, R44 ;  /* 0x000000032c2c7223 */ /* 0x000fce000000002c */
.L_x_12316:
[----:B0-----:R-:W0:Y:S02]  /*7e60*/  LDC.64 R2, c[0x0][0x3b0] ;  /* 0x0000ec00ff027b82 */ /* 0x001e240000000a00 */
[----:B0-----:R-:W-:Y:S01]  /*7e70*/  STG.E desc[UR28][R2.64], R44 ;  /* 0x0000002c02007986 */ /* 0x001fe2000c10191c */
[----:B------:R-:W-:Y:S05]  /*7e80*/  EXIT ;  /* 0x000000000000794d */ /* 0x000fea0003800000 */
.L_x_12314:
[----:B------:R-:W-:Y:S01]  /*7e90*/  HFMA2 R9, -RZ, RZ, 0, 2.384185791015625e-07 ;  /* 0x00000004ff097431 */ /* 0x000fe200000001ff */
[----:B------:R-:W-:Y:S01]  /*7ea0*/  MOV R11, 0x1f ;  /* 0x0000001f000b7802 */ /* 0x000fe20000000f00 */
[----:B------:R-:W-:-:S07]  /*7eb0*/  IMAD.MOV.U32 R4, RZ, RZ, -0x1 ;  /* 0xffffffffff047424 */ /* 0x000fce00078e00ff */
[----:B01----:R-:W-:Y:S05]  /*7ec0*/  WARPSYNC.COLLECTIVE R4, `(.L_x_12317) ;  /* 0x0000000004087348 */ /* 0x003fea0003c00000 */
[----:B-1----:R1:W2:Y:S02]  /*7ed0*/  SHFL.DOWN P0, R7, R0, R9, R11 ;  /* 0x0800000900077389 */ /* 0x0022a4000000000b */
[----:B012---:R-:W-:Y:S05]  /*7ee0*/  ENDCOLLECTIVE ;  /* 0x000000000000791b */ /* 0x007fea0003800000 */
.L_x_12317:
[----:B------:R-:W-:Y:S01]  /*7ef0*/  IMAD.MOV.U32 R9, RZ, RZ, 0x2 ;  /* 0x00000002ff097424 */ /* 0x000fe200078e00ff */
[----:B------:R-:W-:-:S04]  /*7f00*/  MOV R5, R7 ;  /* 0x0000000700057202 */ /* 0x000fc80000000f00 */
[----:B------:R-:W-:-:S04]  /*7f10*/  FMNMX R5, R5, R0, !PT ;  /* 0x0000000005057209 */ /* 0x000fc80007800000 */
[----:B------:R-:W-:-:S07]  /*7f20*/  MOV R0, R5 ;  /* 0x0000000500007202 */ /* 0x000fce0000000f00 */
[----:B------:R-:W-:Y:S05]  /*7f30*/  WARPSYNC.COLLECTIVE R4, `(.L_x_12318) ;  /* 0x0000000004087348 */ /* 0x000fea0003c00000 */
[----:B------:R0:W1:Y:S02]  /*7f40*/  SHFL.DOWN P0, R7, R0, R9, R11 ;  /* 0x0800000900077389 */ /* 0x000064000000000b */
[----:B01----:R-:W-:Y:S05]  /*7f50*/  ENDCOLLECTIVE ;  /* 0x000000000000791b */ /* 0x003fea0003800000 */
.L_x_12318:
[----:B------:R-:W-:Y:S01]  /*7f60*/  IMAD.MOV.U32 R9, RZ, RZ, 0x1 ;  /* 0x00000001ff097424 */ /* 0x000fe200078e00ff */
[----:B------:R-:W-:-:S04]  /*7f70*/  MOV R2, R7 ;  /* 0x0000000700027202 */ /* 0x000fc80000000f00 */
[----:B------:R-:W-:-:S04]  /*7f80*/  FMNMX R2, R5, R2, !PT ;  /* 0x0000000205027209 */ /* 0x000fc80007800000 */
[----:B------:R-:W-:-:S07]  /*7f90*/  MOV R0, R2 ;  /* 0x0000000200007202 */ /* 0x000fce0000000f00 */
[----:B------:R-:W-:Y:S05]  /*7fa0*/  WARPSYNC.COLLECTIVE R4, `(.L_x_12319) ;  /* 0x0000000004087348 */ /* 0x000fea0003c00000 */
[----:B------:R0:W1:Y:S02]  /*7fb0*/  SHFL.DOWN P0, R7, R0, R9, R11 ;  /* 0x0800000900077389 */ /* 0x000064000000000b */
[----:B01----:R-:W-:Y:S05]  /*7fc0*/  ENDCOLLECTIVE ;  /* 0x000000000000791b */ /* 0x003fea0003800000 */
.L_x_12319:
[----:B------:R-:W-:Y:S05]  /*7fd0*/  BRA `(.L_x_12320) ;  /* 0xfffffffc00407947 */ /* 0x000fea000383ffff */
        .weak           $__internal_400_$__cuda_sm20_div_u64
        .type           $__internal_400_$__cuda_sm20_div_u64,@function
        .size           $__internal_400_$__cuda_sm20_div_u64,($__internal_401_$__cuda_sm20_rcp_rn_f32_slowpath - $__internal_400_$__cuda_sm20_div_u64)
$__internal_400_$__cuda_sm20_div_u64:
        /* <DEDUP_REMOVED lines=71> */
[----:B------:R-:W-:Y:S11]  /*8450*/  RET.REL.NODEC R6 `(_ZN18transformer_engine6detail38cast_transpose_fused_kernel_notalignedILb1ELb1ELb0EfNS_16CTDBiasDActParamI6__halfS3_13__nv_fp8_e4m3fEELi2ELi4ENS_5EmptyEXadL_ZNS_5dsiluIffEET_T0_RKS6_EEEEvT3_mmm) ;  /* 0xffffff7806e87950 */ /* 0x000ff60003c3ffff */
        .weak           $__internal_401_$__cuda_sm20_rcp_rn_f32_slowpath
        .type           $__internal_401_$__cuda_sm20_rcp_rn_f32_slowpath,@function
        .size           $__internal_401_$__cuda_sm20_rcp_rn_f32_slowpath,(.L_x_29702 - $__internal_401_$__cuda_sm20_rcp_rn_f32_slowpath)
$__internal_401_$__cuda_sm20_rcp_rn_f32_slowpath:
        /* <DEDUP_REMOVED lines=15> */
.L_x_12322:
        /* <DEDUP_REMOVED lines=33> */
.L_x_12324:
[----:B------:R0:W1:Y:S02]  /*8760*/  MUFU.RCP R44, R0 ;  /* 0x00000000002c7308 */ /* 0x0000640000001000 */
.L_x_12323:
[----:B------:R-:W-:Y:S05]  /*8770*/  BSYNC B0 ;  /* 0x0000000000007941 */ /* 0x000fea0003800000 */
.L_x_12321:
[----:B------:R-:W-:Y:S01]  /*8780*/  HFMA2 R41, -RZ, RZ, 0, 0 ;  /* 0x00000000ff297431 */ /* 0x000fe200000001ff */
[----:B------:R-:W-:-:S04]  /*8790*/  MOV R40, R2 ;  /* 0x0000000200287202 */ /* 0x000fc80000000f00 */
[----:B01----:R-:W-:Y:S05]  /*87a0*/  RET.REL.NODEC R40 `(_ZN18transformer_engine6detail38cast_transpose_fused_kernel_notalignedILb1ELb1ELb0EfNS_16CTDBiasDActParamI6__halfS3_13__nv_fp8_e4m3fEELi2ELi4ENS_5EmptyEXadL_ZNS_5dsiluIffEET_T0_RKS6_EEEEvT3_mmm) ;  /* 0xffffff7828147950 */ /* 0x003fea0003c3ffff */
.L_x_12325:
        /* <DEDUP_REMOVED lines=13> */
.L_x_29702:


//--------------------- .text._ZN18transformer_engine6detail38cast_transpose_fused_kernel_notalignedILb1ELb1ELb0EfNS_16CTDBiasDActParamI6__halfS3_13__nv_fp8_e5m2fEELi2ELi4ENS_5EmptyEXadL_ZNS_5dsiluIffEET_T0_RKS6_EEEEvT3_mmm --------------------------
	.section	.text._ZN18transformer_engine6detail38cast_transpose_fused_kernel_notalignedILb1ELb1ELb0EfNS_16CTDBiasDActParamI6__halfS3_13__nv_fp8_e5m2fEELi2ELi4ENS_5EmptyEXadL_ZNS_5dsiluIffEET_T0_RKS6_EEEEvT3_mmm,"ax",@progbits
	.align	128
        .global         _ZN18transformer_engine6detail38cast_transpose_fused_kernel_notalignedILb1ELb1ELb0EfNS_16CTDBiasDActParamI6__halfS3_13__nv_fp8_e5m2fEELi2ELi4ENS_5EmptyEXadL_ZNS_5dsiluIffEET_T0_RKS6_EEEEvT3_mmm
        .type           _ZN18transformer_engine6detail38cast_transpose_fused_kernel_notalignedILb1ELb1ELb0EfNS_16CTDBiasDActParamI6__halfS3_13__nv_fp8_e5m2fEELi2ELi4ENS_5EmptyEXadL_ZNS_5dsiluIffEET_T0_RKS6_EEEEvT3_mmm,@function
        .size           _ZN18transformer_engine6detail38cast_transpose_fused_kernel_notalignedILb1ELb1ELb0EfNS_16CTDBiasDActParamI6__halfS3_13__nv_fp8_e5m2fEELi2ELi4ENS_5EmptyEXadL_ZNS_5dsiluIffEET_T0_RKS6_EEEEvT3_mmm,(.L_x_29704 - _ZN18transformer_engine6detail38cast_transpose_fused_kernel_notalignedILb1ELb1ELb0EfNS_16CTDBiasDActParamI6__halfS3_13__nv_fp8_e5m2fEELi2ELi4ENS_5EmptyEXadL_ZNS_5dsiluIffEET_T0_RKS6_EEEEvT3_mmm)
        .other          _ZN18transformer_engine6detail38cast_transpose_fused_kernel_notalignedILb1ELb1ELb0EfNS_16CTDBiasDActParamI6__halfS3_13__nv_fp8_e5m2fEELi2ELi4ENS_5EmptyEXadL_ZNS_5dsiluIffEET_T0_RKS6_EEEEvT3_mmm,@"STO_CUDA_ENTRY STV_DEFAULT"
_ZN18transformer_engine6detail38cast_transpose_fused_kernel_notalignedILb1ELb1ELb0EfNS_16CTDBiasDActParamI6__halfS3_13__nv_fp8_e5m2fEELi2ELi4ENS_5EmptyEXadL_ZNS_5dsiluIffEET_T0_RKS6_EEEEvT3_mmm:
.text._ZN18transformer_engine6detail38cast_transpose_fused_kernel_notalignedILb1ELb1ELb0EfNS_16CTDBiasDActParamI6__halfS3_13__nv_fp8_e5m2fEELi2ELi4ENS_5EmptyEXadL_ZNS_5dsiluIffEET_T0_RKS6_EEEEvT3_mmm:
        /* <DEDUP_REMOVED lines=44> */
.L_x_12326:
[----:B------:R-:W-:-:S07]  /*02c0*/  MOV R2, 0x2e0 ;  /* 0x000002e000027802 */ /* 0x000fce0000000f00 */
[----:B------:R-:W-:Y:S05]  /*02d0*/  CALL.REL.NOINC `($__internal_402_$__cuda_sm20_div_u64) ;  /* 0x0000007c00407944 */ /* 0x000fea0003c00000 */
        /* <DEDUP_REMOVED lines=11> */
.L_x_12327:
        /* <DEDUP_REMOVED lines=205> */
[----:B-----5:R-:W-:Y:S05]  /*1060*/  CALL.REL.NOINC `($__internal_403_$__cuda_sm20_rcp_rn_f32_slowpath) ;  /* 0x0000007000fc7944 */ /* 0x020fea0003c00000 */
[----:B------:R-:W-:Y:S05]  /*1070*/  BRA `(.L_x_12330) ;  /* 0x0000000000107947 */ /* 0x000fea0003800000 */
.L_x_12329:
[----:B------:R-:W0:Y:S02]  /*1080*/  MUFU.RCP R44, R39 ;  /* 0x00000027002c7308 */ /* 0x000e240000001000 */
[----:B0-----:R-:W-:-:S04]  /*1090*/  FFMA R0, R39, R44, -1 ;  /* 0xbf80000027007423 */ /* 0x001fc8000000002c */
[----:B------:R-:W-:-:S04]  /*10a0*/  FADD.FTZ R33, -R0, -RZ ;  /* 0x800000ff00217221 */ /* 0x000fc80000010100 */
[----:B------:R-:W-:-:S07]  /*10b0*/  FFMA R44, R44, R33, R44 ;  /* 0x000000212c2c7223 */ /* 0x000fce000000002c */
.L_x_12330:
[----:B------:R-:W-:Y:S05]  /*10c0*/  BSYNC.RECONVERGENT B1 ;  /* 0x0000000000017941 */ /* 0x000fea0003800200 */
.L_x_12328:
        /* <DEDUP_REMOVED lines=23> */
[----:B-----5:R-:W-:Y:S05]  /*1240*/  CALL.REL.NOINC `($__internal_403_$__cuda_sm20_rcp_rn_f32_slowpath) ;  /* 0x0000007000847944 */ /* 0x020fea0003c00000 */
[----:B------:R-:W-:Y:S05]  /*1250*/  BRA `(.L_x_12333) ;  /* 0x0000000000107947 */ /* 0x000fea0003800000 */
.L_x_12332:
[----:B------:R-:W0:Y:S02]  /*1260*/  MUFU.RCP R44, R39 ;  /* 0x00000027002c7308 */ /* 0x000e240000001000 */
[----:B0-----:R-:W-:-:S04]  /*1270*/  FFMA R0, R39, R44, -1 ;  /* 0xbf80000027007423 */ /* 0x001fc8000000002c */
[----:B------:R-:W-:-:S04]  /*1280*/  FADD.FTZ R33, -R0, -RZ ;  /* 0x800000ff00217221 */ /* 0x000fc80000010100 */
[----:B------:R-:W-:-:S07]  /*1290*/  FFMA R44, R44, R33, R44 ;  /* 0x000000212c2c7223 */ /* 0x000fce000000002c */
.L_x_12333:
[----:B------:R-:W-:Y:S05]  /*12a0*/  BSYNC.RECONVERGENT B1 ;  /* 0x0000000000017941 */ /* 0x000fea0003800200 */
.L_x_12331:
        /* <DEDUP_REMOVED lines=23> */
[----:B------:R-:W-:Y:S05]  /*1420*/  CALL.REL.NOINC `($__internal_403_$__cuda_sm20_rcp_rn_f32_slowpath) ;  /* 0x00000070000c7944 */ /* 0x000fea0003c00000 */
[----:B------:R-:W-:Y:S05]  /*1430*/  BRA `(.L_x_12336) ;  /* 0x0000000000107947 */ /* 0x000fea0003800000 */
.L_x_12335:
[----:B------:R-:W0:Y:S02]  /*1440*/  MUFU.RCP R44, R39 ;  /* 0x00000027002c7308 */ /* 0x000e240000001000 */
[----:B0-----:R-:W-:-:S04]  /*1450*/  FFMA R0, R39, R44, -1 ;  /* 0xbf80000027007423 */ /* 0x001fc8000000002c */
[----:B------:R-:W-:-:S04]  /*1460*/  FADD.FTZ R29, -R0, -RZ ;  /* 0x800000ff001d7221 */ /* 0x000fc80000010100 */
[----:B------:R-:W-:-:S07]  /*1470*/  FFMA R44, R44, R29, R44 ;  /* 0x0000001d2c2c7223 */ /* 0x000fce000000002c */
.L_x_12336:
[----:B------:R-:W-:Y:S05]  /*1480*/  BSYNC.RECONVERGENT B1 ;  /* 0x0000000000017941 */ /* 0x000fea0003800200 */
.L_x_12334:
        /* <DEDUP_REMOVED lines=23> */
[----:B------:R-:W-:Y:S05]  /*1600*/  CALL.REL.NOINC `($__internal_403_$__cuda_sm20_rcp_rn_f32_slowpath) ;  /* 0x0000006c00947944 */ /* 0x000fea0003c00000 */
[----:B------:R-:W-:Y:S05]  /*1610*/  BRA `(.L_x_12339) ;  /* 0x0000000000107947 */ /* 0x000fea0003800000 */
.L_x_12338:
[----:B------:R-:W0:Y:S02]  /*1620*/  MUFU.RCP R44, R39 ;  /* 0x00000027002c7308 */ /* 0x000e240000001000 */
[----:B0-----:R-:W-:-:S04]  /*1630*/  FFMA R0, R39, R44, -1 ;  /* 0xbf80000027007423 */ /* 0x001fc8000000002c */
[----:B------:R-:W-:-:S04]  /*1640*/  FADD.FTZ R29, -R0, -RZ ;  /* 0x800000ff001d7221 */ /* 0x000fc80000010100 */
[----:B------:R-:W-:-:S07]  /*1650*/  FFMA R44, R44, R29, R44 ;  /* 0x0000001d2c2c7223 */ /* 0x000fce000000002c */
.L_x_12339:
[----:B------:R-:W-:Y:S05]  /*1660*/  BSYNC.RECONVERGENT B1 ;  /* 0x0000000000017941 */ /* 0x000fea0003800200 */
.L_x_12337:
        /* <DEDUP_REMOVED lines=25> */
.L_x_12341:
[----:B------:R-:W0:Y:S02]  /*1800*/  MUFU.RCP R44, R39 ;  /* 0x00000027002c7308 */ /* 0x000e240000001000 */
[----:B0-----:R-:W-:-:S04]  /*1810*/  FFMA R0, R39, R44, -1 ;  /* 0xbf80000027007423 */ /* 0x001fc8000000002c */
[----:B------:R-:W-:-:S04]  /*1820*/  FADD.FTZ R29, -R0, -RZ ;  /* 0x800000ff001d7221 */ /* 0x000fc80000010100 */
[----:B------:R-:W-:-:S07]  /*1830*/  FFMA R44, R44, R29, R44 ;  /* 0x0000001d2c2c7223 */ /* 0x000fce000000002c */
.L_x_12342:
[----:B------:R-:W-:Y:S05]  /*1840*/  BSYNC.RECONVERGENT B1 ;  /* 0x0000000000017941 */ /* 0x000fea0003800200 */
.L_x_12340:
        /* <DEDUP_REMOVED lines=25> */
.L_x_12344:
[----:B------:R-:W0:Y:S02]  /*19e0*/  MUFU.RCP R44, R39 ;  /* 0x00000027002c7308 */ /* 0x000e240000001000 */
[----:B0-----:R-:W-:-:S04]  /*19f0*/  FFMA R0, R39, R44, -1 ;  /* 0xbf80000027007423 */ /* 0x001fc8000000002c */
[----:B------:R-:W-:-:S04]  /*1a00*/  FADD.FTZ R29, -R0, -RZ ;  /* 0x800000ff001d7221 */ /* 0x000fc80000010100 */
[----:B------:R-:W-:-:S07]  /*1a10*/  FFMA R44, R44, R29, R44 ;  /* 0x0000001d2c2c7223 */ /* 0x000fce000000002c */
.L_x_12345:
[----:B------:R-:W-:Y:S05]  /*1a20*/  BSYNC.RECONVERGENT B1 ;  /* 0x0000000000017941 */ /* 0x000fea0003800200 */
.L_x_12343:
        /* <DEDUP_REMOVED lines=25> */
.L_x_12347:
[----:B------:R-:W0:Y:S02]  /*1bc0*/  MUFU.RCP R44, R39 ;  /* 0x00000027002c7308 */ /* 0x000e240000001000 */
[----:B0-----:R-:W-:-:S04]  /*1bd0*/  FFMA R0, R39, R44, -1 ;  /* 0xbf80000027007423 */ /* 0x001fc8000000002c */
[----:B------:R-:W-:-:S04]  /*1be0*/  FADD.FTZ R19, -R0, -RZ ;  /* 0x800000ff00137221 */ /* 0x000fc80000010100 */
[----:B------:R-:W-:-:S07]  /*1bf0*/  FFMA R44, R44, R19, R44 ;  /* 0x000000132c2c7223 */ /* 0x000fce000000002c */
.L_x_12348:
[----:B------:R-:W-:Y:S05]  /*1c00*/  BSYNC.RECONVERGENT B1 ;  /* 0x0000000000017941 */ /* 0x000fea0003800200 */
.L_x_12346:
        /* <DEDUP_REMOVED lines=23> */
[----:B------:R-:W-:Y:S05]  /*1d80*/  CALL.REL.NOINC `($__internal_403_$__cuda_sm20_rcp_rn_f32_slowpath) ;  /* 0x0000006400b47944 */ /* 0x000fea0003c00000 */
[----:B------:R-:W-:Y:S05]  /*1d90*/  BRA `(.L_x_12351) ;  /* 0x0000000000107947 */ /* 0x000fea0003800000 */
.L_x_12350:
[----:B------:R-:W0:Y:S02]  /*1da0*/  MUFU.RCP R44, R39 ;  /* 0x00000027002c7308 */ /* 0x000e240000001000 */
[----:B0-----:R-:W-:-:S04]  /*1db0*/  FFMA R0, R39, R44, -1 ;  /* 0xbf80000027007423 */ /* 0x001fc8000000002c */
[----:B------:R-:W-:-:S04]  /*1dc0*/  FADD.FTZ R13, -R0, -RZ ;  /* 0x800000ff000d7221 */ /* 0x000fc80000010100 */
[----:B------:R-:W-:-:S07]  /*1dd0*/  FFMA R44, R44, R13, R44 ;  /* 0x0000000d2c2c7223 */ /* 0x000fce000000002c */
.L_x_12351:
[----:B------:R-:W-:Y:S05]  /*1de0*/  BSYNC.RECONVERGENT B1 ;  /* 0x0000000000017941 */ /* 0x000fea0003800200 */
.L_x_12349:
        /* <DEDUP_REMOVED lines=52> */
.L_x_12353:
[----:B------:R-:W-:Y:S05]  /*2130*/  BSYNC.RECONVERGENT B0 ;  /* 0x0000000000007941 */ /* 0x000fea0003800200 */
.L_x_12352:
        /* <DEDUP_REMOVED lines=10> */
.L_x_12355:
[----:B------:R-:W-:Y:S05]  /*21e0*/  BSYNC.RECONVERGENT B0 ;  /* 0x0000000000007941 */ /* 0x000fea0003800200 */
.L_x_12354:
        /* <DEDUP_REMOVED lines=111> */
[----:B-----5:R-:W-:Y:S05]  /*28e0*/  CALL.REL.NOINC `($__internal_403_$__cuda_sm20_rcp_rn_f32_slowpath) ;  /* 0x0000005800dc7944 */ /* 0x020fea0003c00000 */
[----:B------:R-:W-:Y:S05]  /*28f0*/  BRA `(.L_x_12358) ;  /* 0x0000000000107947 */ /* 0x000fea0003800000 */
.L_x_12357:
[----:B------:R-:W0:Y:S02]  /*2900*/  MUFU.RCP R37, R36 ;  /* 0x0000002400257308 */ /* 0x000e240000001000 */
[----:B0-----:R-:W-:-:S04]  /*2910*/  FFMA R0, R36, R37, -1 ;  /* 0xbf80000024007423 */ /* 0x001fc80000000025 */
[----:B------:R-:W-:-:S04]  /*2920*/  FADD.FTZ R0, -R0, -RZ ;  /* 0x800000ff00007221 */ /* 0x000fc80000010100 */
[----:B------:R-:W-:-:S07]  /*2930*/  FFMA R44, R37, R0, R37 ;  /* 0x00000000252c7223 */ /* 0x000fce0000000025 */
.L_x_12358:
[----:B------:R-:W-:Y:S05]  /*2940*/  BSYNC.RECONVERGENT B1 ;  /* 0x0000000000017941 */ /* 0x000fea0003800200 */
.L_x_12356:
        /* <DEDUP_REMOVED lines=23> */
[----:B-----5:R-:W-:Y:S05]  /*2ac0*/  CALL.REL.NOINC `($__internal_403_$__cuda_sm20_rcp_rn_f32_slowpath) ;  /* 0x0000005800647944 */ /* 0x020fea0003c00000 */
[----:B------:R-:W-:Y:S05]  /*2ad0*/  BRA `(.L_x_12361) ;  /* 0x0000000000107947 */ /* 0x000fea0003800000 */
.L_x_12360:
[----:B------:R-:W0:Y:S02]  /*2ae0*/  MUFU.RCP R44, R39 ;  /* 0x00000027002c7308 */ /* 0x000e240000001000 */
[----:B0-----:R-:W-:-:S04]  /*2af0*/  FFMA R0, R39, R44, -1 ;  /* 0xbf80000027007423 */ /* 0x001fc8000000002c */
[----:B------:R-:W-:-:S04]  /*2b00*/  FADD.FTZ R19, -R0, -RZ ;  /* 0x800000ff00137221 */ /* 0x000fc80000010100 */
[----:B------:R-:W-:-:S07]  /*2b10*/  FFMA R44, R44, R19, R44 ;  /* 0x000000132c2c7223 */ /* 0x000fce000000002c */
.L_x_12361:
[----:B------:R-:W-:Y:S05]  /*2b20*/  BSYNC.RECONVERGENT B1 ;  /* 0x0000000000017941 */ /* 0x000fea0003800200 */
.L_x_12359:
        /* <DEDUP_REMOVED lines=23> */
[----:B-----5:R-:W-:Y:S05]  /*2ca0*/  CALL.REL.NOINC `($__internal_403_$__cuda_sm20_rcp_rn_f32_slowpath) ;  /* 0x0000005400ec7944 */ /* 0x020fea0003c00000 */
[----:B------:R-:W-:Y:S05]  /*2cb0*/  BRA `(.L_x_12364) ;  /* 0x0000000000107947 */ /* 0x000fea0003800000 */
.L_x_12363:
[----:B------:R-:W0:Y:S02]  /*2cc0*/  MUFU.RCP R44, R39 ;  /* 0x00000027002c7308 */ /* 0x000e240000001000 */
[----:B0-----:R-:W-:-:S04]  /*2cd0*/  FFMA R0, R39, R44, -1 ;  /* 0xbf80000027007423 */ /* 0x001fc8000000002c */
[----:B------:R-:W-:-:S04]  /*2ce0*/  FADD.FTZ R37, -R0, -RZ ;  /* 0x800000ff00257221 */ /* 0x000fc80000010100 */
[----:B------:R-:W-:-:S07]  /*2cf0*/  FFMA R44, R44, R37, R44 ;  /* 0x000000252c2c7223 */ /* 0x000fce000000002c */
.L_x_12364:
[----:B------:R-:W-:Y:S05]  /*2d00*/  BSYNC.RECONVERGENT B1 ;  /* 0x0000000000017941 */ /* 0x000fea0003800200 */
.L_x_12362:
        /* <DEDUP_REMOVED lines=25> */
.L_x_12366:
[----:B------:R-:W0:Y:S02]  /*2ea0*/  MUFU.RCP R44, R39 ;  /* 0x00000027002c7308 */ /* 0x000e240000001000 */
[----:B0-----:R-:W-:-:S04]  /*2eb0*/  FFMA R0, R39, R44, -1 ;  /* 0xbf80000027007423 */ /* 0x001fc8000000002c */
[----:B------:R-:W-:-:S04]  /*2ec0*/  FADD.FTZ R19, -R0, -RZ ;  /* 0x800000ff00137221 */ /* 0x000fc80000010100 */
[----:B------:R-:W-:-:S07]  /*2ed0*/  FFMA R44, R44, R19, R44 ;  /* 0x000000132c2c7223 */ /* 0x000fce000000002c */
.L_x_12367:
[----:B------:R-:W-:Y:S05]  /*2ee0*/  BSYNC.RECONVERGENT B1 ;  /* 0x0000000000017941 */ /* 0x000fea0003800200 */
.L_x_12365:
        /* <DEDUP_REMOVED lines=25> */
.L_x_12369:
[----:B------:R-:W0:Y:S02]  /*3080*/  MUFU.RCP R44, R39 ;  /* 0x00000027002c7308 */ /* 0x000e240000001000 */
[----:B0-----:R-:W-:-:S04]  /*3090*/  FFMA R0, R39, R44, -1 ;  /* 0xbf80000027007423 */ /* 0x001fc8000000002c */
[----:B------:R-:W-:-:S04]  /*30a0*/  FADD.FTZ R37, -R0, -RZ ;  /* 0x800000ff00257221 */ /* 0x000fc80000010100 */
[----:B------:R-:W-:-:S07]  /*30b0*/  FFMA R44, R44, R37, R44 ;  /* 0x000000252c2c7223 */ /* 0x000fce000000002c */
.L_x_12370:
[----:B------:R-:W-:Y:S05]  /*30c0*/  BSYNC.RECONVERGENT B1 ;  /* 0x0000000000017941 */ /* 0x000fea0003800200 */
.L_x_12368:
        /* <DEDUP_REMOVED lines=25> */
.L_x_12372:
[----:B------:R-:W0:Y:S02]  /*3260*/  MUFU.RCP R44, R39 ;  /* 0x00000027002c7308 */ /* 0x000e240000001000 */
[----:B0-----:R-:W-:-:S04]  /*3270*/  FFMA R0, R39, R44, -1 ;  /* 0xbf80000027007423 */ /* 0x001fc8000000002c */
[----:B------:R-:W-:-:S04]  /*3280*/  FADD.FTZ R19, -R0, -RZ ;  /* 0x800000ff00137221 */ /* 0x000fc80000010100 */
[----:B------:R-:W-:-:S07]  /*3290*/  FFMA R44, R44, R19, R44 ;  /* 0x000000132c2c7223 */ /* 0x000fce000000002c */
.L_x_12373:
[----:B------:R-:W-:Y:S05]  /*32a0*/  BSYNC.RECONVERGENT B1 ;  /* 0x0000000000017941 */ /* 0x000fea0003800200 */
.L_x_12371:
        /* <DEDUP_REMOVED lines=25> */
.L_x_12375:
[----:B------:R-:W0:Y:S02]  /*3440*/  MUFU.RCP R44, R39 ;  /* 0x00000027002c7308 */ /* 0x000e240000001000 */
[----:B0-----:R-:W-:-:S04]  /*3450*/  FFMA R0, R39, R44, -1 ;  /* 0xbf80000027007423 */ /* 0x001fc8000000002c */
[----:B------:R-:W-:-:S04]  /*3460*/  FADD.FTZ R37, -R0, -RZ ;  /* 0x800000ff00257221 */ /* 0x000fc80000010100 */
[----:B------:R-:W-:-:S07]  /*3470*/  FFMA R44, R44, R37, R44 ;  /* 0x000000252c2c7223 */ /* 0x000fce000000002c */
.L_x_12376:
[----:B------:R-:W-:Y:S05]  /*3480*/  BSYNC.RECONVERGENT B1 ;  /* 0x0000000000017941 */ /* 0x000fea0003800200 */
.L_x_12374:
        /* <DEDUP_REMOVED lines=23> */
[----:B-----5:R-:W-:Y:S05]  /*3600*/  CALL.REL.NOINC `($__internal_403_$__cuda_sm20_rcp_rn_f32_slowpath) ;  /* 0x0000004c00947944 */ /* 0x020fea0003c00000 */
[----:B------:R-:W-:Y:S05]  /*3610*/  BRA `(.L_x_12379) ;  /* 0x0000000000107947 */ /* 0x000fea0003800000 */
.L_x_12378:
[----:B------:R-:W0:Y:S02]  /*3620*/  MUFU.RCP R44, R39 ;  /* 0x00000027002c7308 */ /* 0x000e240000001000 */
[----:B0-----:R-:W-:-:S04]  /*3630*/  FFMA R0, R39, R44, -1 ;  /* 0xbf80000027007423 */ /* 0x001fc8000000002c */
[----:B------:R-:W-:-:S04]  /*3640*/  FADD.FTZ R31, -R0, -RZ ;  /* 0x800000ff001f7221 */ /* 0x000fc80000010100 */
[----:B------:R-:W-:-:S07]  /*3650*/  FFMA R44, R44, R31, R44 ;  /* 0x0000001f2c2c7223 */ /* 0x000fce000000002c */
.L_x_12379:
[----:B------:R-:W-:Y:S05]  /*3660*/  BSYNC.RECONVERGENT B1 ;  /* 0x0000000000017941 */ /* 0x000fea0003800200 */
.L_x_12377:
        /* <DEDUP_REMOVED lines=51> */
.L_x_12381:
[----:B------:R-:W-:Y:S05]  /*39a0*/  BSYNC.RECONVERGENT B0 ;  /* 0x0000000000007941 */ /* 0x000fea0003800200 */
.L_x_12380:
        /* <DEDUP_REMOVED lines=10> */
.L_x_12383:
[----:B------:R-:W-:Y:S05]  /*3a50*/  BSYNC.RECONVERGENT B0 ;  /* 0x0000000000007941 */ /* 0x000fea0003800200 */
.L_x_12382:
        /* <DEDUP_REMOVED lines=116> */
[----:B-----5:R-:W-:Y:S05]  /*41a0*/  CALL.REL.NOINC `($__internal_403_$__cuda_sm20_rcp_rn_f32_slowpath) ;  /* 0x0000004000ac7944 */ /* 0x020fea0003c00000 */
[----:B------:R-:W-:Y:S05]  /*41b0*/  BRA `(.L_x_12386) ;  /* 0x0000000000107947 */ /* 0x000fea0003800000 */
.L_x_12385:
[----:B------:R-:W0:Y:S02]  /*41c0*/  MUFU.RCP R44, R53 ;  /* 0x00000035002c7308 */ /* 0x000e240000001000 */
[----:B0-----:R-:W-:-:S04]  /*41d0*/  FFMA R0, R53, R44, -1 ;  /* 0xbf80000035007423 */ /* 0x001fc8000000002c */
[----:B------:R-:W-:-:S04]  /*41e0*/  FADD.FTZ R41, -R0, -RZ ;  /* 0x800000ff00297221 */ /* 0x000fc80000010100 */
[----:B------:R-:W-:-:S07]  /*41f0*/  FFMA R44, R44, R41, R44 ;  /* 0x000000292c2c7223 */ /* 0x000fce000000002c */
.L_x_12386:
[----:B------:R-:W-:Y:S05]  /*4200*/  BSYNC.RECONVERGENT B1 ;  /* 0x0000000000017941 */ /* 0x000fea0003800200 */
.L_x_12384:
        /* <DEDUP_REMOVED lines=23> */
[----:B-----5:R-:W-:Y:S05]  /*4380*/  CALL.REL.NOINC `($__internal_403_$__cuda_sm20_rcp_rn_f32_slowpath) ;  /* 0x0000004000347944 */ /* 0x020fea0003c00000 */
[----:B------:R-:W-:Y:S05]  /*4390*/  BRA `(.L_x_12389) ;  /* 0x0000000000107947 */ /* 0x000fea0003800000 */
.L_x_12388:
[----:B------:R-:W0:Y:S02]  /*43a0*/  MUFU.RCP R44, R49 ;  /* 0x00000031002c7308 */ /* 0x000e240000001000 */
[----:B0-----:R-:W-:-:S04]  /*43b0*/  FFMA R0, R49, R44, -1 ;  /* 0xbf80000031007423 */ /* 0x001fc8000000002c */
[----:B------:R-:W-:-:S04]  /*43c0*/  FADD.FTZ R41, -R0, -RZ ;  /* 0x800000ff00297221 */ /* 0x000fc80000010100 */
[----:B------:R-:W-:-:S07]  /*43d0*/  FFMA R44, R44, R41, R44 ;  /* 0x000000292c2c7223 */ /* 0x000fce000000002c */
.L_x_12389:
[----:B------:R-:W-:Y:S05]  /*43e0*/  BSYNC.RECONVERGENT B1 ;  /* 0x0000000000017941 */ /* 0x000fea0003800200 */
.L_x_12387:
        /* <DEDUP_REMOVED lines=23> */
[----:B-----5:R-:W-:Y:S05]  /*4560*/  CALL.REL.NOINC `($__internal_403_$__cuda_sm20_rcp_rn_f32_slowpath) ;  /* 0x0000003c00bc7944 */ /* 0x020fea0003c00000 */
[----:B------:R-:W-:Y:S05]  /*4570*/  BRA `(.L_x_12392) ;  /* 0x0000000000107947 */ /* 0x000fea0003800000 */
.L_x_12391:
[----:B------:R-:W0:Y:S02]  /*4580*/  MUFU.RCP R44, R49 ;  /* 0x00000031002c7308 */ /* 0x000e240000001000 */
[----:B0-----:R-:W-:-:S04]  /*4590*/  FFMA R0, R49, R44, -1 ;  /* 0xbf80000031007423 */ /* 0x001fc8000000002c */
[----:B------:R-:W-:-:S04]  /*45a0*/  FADD.FTZ R41, -R0, -RZ ;  /* 0x800000ff00297221 */ /* 0x000fc80000010100 */
[----:B------:R-:W-:-:S07]  /*45b0*/  FFMA R44, R44, R41, R44 ;  /* 0x000000292c2c7223 */ /* 0x000fce000000002c */
.L_x_12392:
[----:B------:R-:W-:Y:S05]  /*45c0*/  BSYNC.RECONVERGENT B1 ;  /* 0x0000000000017941 */ /* 0x000fea0003800200 */
.L_x_12390:
        /* <DEDUP_REMOVED lines=25> */
.L_x_12394:
[----:B------:R-:W0:Y:S02]  /*4760*/  MUFU.RCP R44, R49 ;  /* 0x00000031002c7308 */ /* 0x000e240000001000 */
[----:B0-----:R-:W-:-:S04]  /*4770*/  FFMA R0, R49, R44, -1 ;  /* 0xbf80000031007423 */ /* 0x001fc8000000002c */
[----:B------:R-:W-:-:S04]  /*4780*/  FADD.FTZ R41, -R0, -RZ ;  /* 0x800000ff00297221 */ /* 0x000fc80000010100 */
[----:B------:R-:W-:-:S07]  /*4790*/  FFMA R44, R44, R41, R44 ;  /* 0x000000292c2c7223 */ /* 0x000fce000000002c */
.L_x_12395:
[----:B------:R-:W-:Y:S05]  /*47a0*/  BSYNC.RECONVERGENT B1 ;  /* 0x0000000000017941 */ /* 0x000fea0003800200 */
.L_x_12393:
        /* <DEDUP_REMOVED lines=25> */
.L_x_12397:
[----:B------:R-:W0:Y:S02]  /*4940*/  MUFU.RCP R44, R49 ;  /* 0x00000031002c7308 */ /* 0x000e240000001000 */
[----:B0-----:R-:W-:-:S04]  /*4950*/  FFMA R0, R49, R44, -1 ;  /* 0xbf80000031007423 */ /* 0x001fc8000000002c */
[----:B------:R-:W-:-:S04]  /*4960*/  FADD.FTZ R41, -R0, -RZ ;  /* 0x800000ff00297221 */ /* 0x000fc80000010100 */
[----:B------:R-:W-:-:S07]  /*4970*/  FFMA R44, R44, R41, R44 ;  /* 0x000000292c2c7223 */ /* 0x000fce000000002c */
.L_x_12398:
[----:B------:R-:W-:Y:S05]  /*4980*/  BSYNC.RECONVERGENT B1 ;  /* 0x0000000000017941 */ /* 0x000fea0003800200 */
.L_x_12396:
        /* <DEDUP_REMOVED lines=25> */
.L_x_12400:
[----:B------:R-:W0:Y:S02]  /*4b20*/  MUFU.RCP R44, R49 ;  /* 0x00000031002c7308 */ /* 0x000e240000001000 */
[----:B0-----:R-:W-:-:S04]  /*4b30*/  FFMA R0, R49, R44, -1 ;  /* 0xbf80000031007423 */ /* 0x001fc8000000002c */
[----:B------:R-:W-:-:S04]  /*4b40*/  FADD.FTZ R41, -R0, -RZ ;  /* 0x800000ff00297221 */ /* 0x000fc80000010100 */
[----:B------:R-:W-:-:S07]  /*4b50*/  FFMA R44, R44, R41, R44 ;  /* 0x000000292c2c7223 */ /* 0x000fce000000002c */
.L_x_12401:
[----:B------:R-:W-:Y:S05]  /*4b60*/  BSYNC.RECONVERGENT B1 ;  /* 0x0000000000017941 */ /* 0x000fea0003800200 */
.L_x_12399:
        /* <DEDUP_REMOVED lines=25> */
.L_x_12403:
[----:B------:R-:W0:Y:S02]  /*4d00*/  MUFU.RCP R44, R49 ;  /* 0x00000031002c7308 */ /* 0x000e240000001000 */
[----:B0-----:R-:W-:-:S04]  /*4d10*/  FFMA R0, R49, R44, -1 ;  /* 0xbf80000031007423 */ /* 0x001fc8000000002c */
[----:B------:R-:W-:-:S04]  /*4d20*/  FADD.FTZ R13, -R0, -RZ ;  /* 0x800000ff000d7221 */ /* 0x000fc80000010100 */
[----:B------:R-:W-:-:S07]  /*4d30*/  FFMA R44, R44, R13, R44 ;  /* 0x0000000d2c2c7223 */ /* 0x000fce000000002c */
.L_x_12404:
[----:B------:R-:W-:Y:S05]  /*4d40*/  BSYNC.RECONVERGENT B1 ;  /* 0x0000000000017941 */ /* 0x000fea0003800200 */
.L_x_12402:
        /* <DEDUP_REMOVED lines=24> */
[----:B------:R-:W-:Y:S01]  /*4ed0*/  MOV R48, R44 ;  /* 0x0000002c00307202 */ /* 0x000fe20000000f00 */
[----:B------:R-:W-:Y:S06]  /*4ee0*/  BRA `(.L_x_12407) ;  /* 0x0000000000107947 */ /* 0x000fec0003800000 */
.L_x_12406:
[----:B------:R-:W0:Y:S02]  /*4ef0*/  MUFU.RCP R48, R41 ;  /* 0x0000002900307308 */ /* 0x000e240000001000 */
[----:B0-----:R-:W-:-:S04]  /*4f00*/  FFMA R0, R41, R48, -1 ;  /* 0xbf80000029007423 */ /* 0x001fc80000000030 */
[----:B------:R-:W-:-:S04]  /*4f10*/  FADD.FTZ R13, -R0, -RZ ;  /* 0x800000ff000d7221 */ /* 0x000fc80000010100 */
[----:B------:R-:W-:-:S07]  /*4f20*/  FFMA R48, R48, R13, R48 ;  /* 0x0000000d30307223 */ /* 0x000fce0000000030 */
.L_x_12407:
[----:B------:R-:W-:Y:S05]  /*4f30*/  BSYNC.RECONVERGENT B1 ;  /* 0x0000000000017941 */ /* 0x000fea0003800200 */
.L_x_12405:
        /* <DEDUP_REMOVED lines=9> */
[----:B------:R-:W-:Y:S01]  /*4fd0*/  BSSY.RECONVERGENT B0, `(.L_x_12408) ;  /* 0x000001f000007945 */ /* 0x000fe20003800200 */
[----:B------:R-:W-:-:S02]  /*4fe0*/  F2FP.SATFINITE.E5M2.F32.PACK_AB_MERGE_C R49, RZ, R49, RZ ;  /* 0x00000031ff31723e */ /* 0x000fc400048060ff */
[----:B------:R-:W-:Y:S02]  /*4ff0*/  F2FP.SATFINITE.E5M2.F32.PACK_AB_MERGE_C R2, RZ, R2, RZ ;  /* 0x00000002ff02723e */ /* 0x000fe400048060ff */
[----:B------:R-:W-:-:S03]  /*5000*/  F2FP.SATFINITE.E5M2.F32.PACK_AB_MERGE_C R51, RZ, R51, RZ ;  /* 0x00000033ff33723e */ /* 0x000fc600048060ff */
        /* <DEDUP_REMOVED lines=13> */
[----:B------:R-:W-:Y:S02]  /*50e0*/  F2FP.SATFINITE.E5M2.F32.PACK_AB_MERGE_C R44, RZ, R44, RZ ;  /* 0x0000002cff2c723e */ /* 0x000fe400048060ff */
        /* <DEDUP_REMOVED lines=13> */
.L_x_12409:
[----:B------:R-:W-:Y:S05]  /*51c0*/  BSYNC.RECONVERGENT B0 ;  /* 0x0000000000007941 */ /* 0x000fea0003800200 */
.L_x_12408:
        /* <DEDUP_REMOVED lines=13> */
.L_x_12411:
[----:B------:R-:W-:Y:S05]  /*52a0*/  BSYNC.RECONVERGENT B0 ;  /* 0x0000000000007941 */ /* 0x000fea0003800200 */
.L_x_12410:
        /* <DEDUP_REMOVED lines=54> */
[----:B-----5:R-:W-:Y:S05]  /*5610*/  CALL.REL.NOINC `($__internal_403_$__cuda_sm20_rcp_rn_f32_slowpath) ;  /* 0x0000002c00907944 */ /* 0x020fea0003c00000 */
[----:B------:R-:W-:Y:S05]  /*5620*/  BRA `(.L_x_12414) ;  /* 0x0000000000107947 */ /* 0x000fea0003800000 */
.L_x_12413:
[----:B------:R-:W0:Y:S02]  /*5630*/  MUFU.RCP R33, R0 ;  /* 0x0000000000217308 */ /* 0x000e240000001000 */
[----:B0-----:R-:W-:-:S04]  /*5640*/  FFMA R2, R0, R33, -1 ;  /* 0xbf80000000027423 */ /* 0x001fc80000000021 */
[----:B------:R-:W-:-:S04]  /*5650*/  FADD.FTZ R2, -R2, -RZ ;  /* 0x800000ff02027221 */ /* 0x000fc80000010100 */
[----:B------:R-:W-:-:S07]  /*5660*/  FFMA R44, R33, R2, R33 ;  /* 0x00000002212c7223 */ /* 0x000fce0000000021 */
.L_x_12414:
[----:B------:R-:W-:Y:S05]  /*5670*/  BSYNC.RECONVERGENT B1 ;  /* 0x0000000000017941 */ /* 0x000fea0003800200 */
.L_x_12412:
        /* <DEDUP_REMOVED lines=25> */
.L_x_12416:
[----:B------:R-:W0:Y:S02]  /*5810*/  MUFU.RCP R44, R39 ;  /* 0x00000027002c7308 */ /* 0x000e240000001000 */
[----:B0-----:R-:W-:-:S04]  /*5820*/  FFMA R0, R39, R44, -1 ;  /* 0xbf80000027007423 */ /* 0x001fc8000000002c */
[----:B------:R-:W-:-:S04]  /*5830*/  FADD.FTZ R11, -R0, -RZ ;  /* 0x800000ff000b7221 */ /* 0x000fc80000010100 */
[----:B------:R-:W-:-:S07]  /*5840*/  FFMA R44, R44, R11, R44 ;  /* 0x0000000b2c2c7223 */ /* 0x000fce000000002c */
.L_x_12417:
[----:B------:R-:W-:Y:S05]  /*5850*/  BSYNC.RECONVERGENT B1 ;  /* 0x0000000000017941 */ /* 0x000fea0003800200 */
.L_x_12415:
        /* <DEDUP_REMOVED lines=25> */
.L_x_12419:
[----:B------:R-:W0:Y:S02]  /*59f0*/  MUFU.RCP R44, R39 ;  /* 0x00000027002c7308 */ /* 0x000e240000001000 */
[----:B0-----:R-:W-:-:S04]  /*5a00*/  FFMA R0, R39, R44, -1 ;  /* 0xbf80000027007423 */ /* 0x001fc8000000002c */
[----:B------:R-:W-:-:S04]  /*5a10*/  FADD.FTZ R33, -R0, -RZ ;  /* 0x800000ff00217221 */ /* 0x000fc80000010100 */
[----:B------:R-:W-:-:S07]  /*5a20*/  FFMA R44, R44, R33, R44 ;  /* 0x000000212c2c7223 */ /* 0x000fce000000002c */
.L_x_12420:
[----:B------:R-:W-:Y:S05]  /*5a30*/  BSYNC.RECONVERGENT B1 ;  /* 0x0000000000017941 */ /* 0x000fea0003800200 */
.L_x_12418:
        /* <DEDUP_REMOVED lines=25> */
.L_x_12422:
[----:B------:R-:W0:Y:S02]  /*5bd0*/  MUFU.RCP R44, R39 ;  /* 0x00000027002c7308 */ /* 0x000e240000001000 */
[----:B0-----:R-:W-:-:S04]  /*5be0*/  FFMA R0, R39, R44, -1 ;  /* 0xbf80000027007423 */ /* 0x001fc8000000002c */
[----:B------:R-:W-:-:S04]  /*5bf0*/  FADD.FTZ R11, -R0, -RZ ;  /* 0x800000ff000b7221 */ /* 0x000fc80000010100 */
[----:B------:R-:W-:-:S07]  /*5c00*/  FFMA R44, R44, R11, R44 ;  /* 0x0000000b2c2c7223 */ /* 0x000fce000000002c */
.L_x_12423:
[----:B------:R-:W-:Y:S05]  /*5c10*/  BSYNC.RECONVERGENT B1 ;  /* 0x0000000000017941 */ /* 0x000fea0003800200 */
.L_x_12421:
        /* <DEDUP_REMOVED lines=25> */
.L_x_12425:
[----:B------:R-:W0:Y:S02]  /*5db0*/  MUFU.RCP R44, R39 ;  /* 0x00000027002c7308 */ /* 0x000e240000001000 */
[----:B0-----:R-:W-:-:S04]  /*5dc0*/  FFMA R0, R39, R44, -1 ;  /* 0xbf80000027007423 */ /* 0x001fc8000000002c */
[----:B------:R-:W-:-:S04]  /*5dd0*/  FADD.FTZ R33, -R0, -RZ ;  /* 0x800000ff00217221 */ /* 0x000fc80000010100 */
[----:B------:R-:W-:-:S07]  /*5de0*/  FFMA R44, R44, R33, R44 ;  /* 0x000000212c2c7223 */ /* 0x000fce000000002c */
.L_x_12426:
[----:B------:R-:W-:Y:S05]  /*5df0*/  BSYNC.RECONVERGENT B1 ;  /* 0x0000000000017941 */ /* 0x000fea0003800200 */
.L_x_12424:
        /* <DEDUP_REMOVED lines=25> */
.L_x_12428:
[----:B------:R-:W0:Y:S02]  /*5f90*/  MUFU.RCP R44, R39 ;  /* 0x00000027002c7308 */ /* 0x000e240000001000 */
[----:B0-----:R-:W-:-:S04]  /*5fa0*/  FFMA R0, R39, R44, -1 ;  /* 0xbf80000027007423 */ /* 0x001fc8000000002c */
[----:B------:R-:W-:-:S04]  /*5fb0*/  FADD.FTZ R11, -R0, -RZ ;  /* 0x800000ff000b7221 */ /* 0x000fc80000010100 */
[----:B------:R-:W-:-:S07]  /*5fc0*/  FFMA R44, R44, R11, R44 ;  /* 0x0000000b2c2c7223 */ /* 0x000fce000000002c */
.L_x_12429:
[----:B------:R-:W-:Y:S05]  /*5fd0*/  BSYNC.RECONVERGENT B1 ;  /* 0x0000000000017941 */ /* 0x000fea0003800200 */
.L_x_12427:
        /* <DEDUP_REMOVED lines=25> */
.L_x_12431:
[----:B------:R-:W0:Y:S02]  /*6170*/  MUFU.RCP R44, R39 ;  /* 0x00000027002c7308 */ /* 0x000e240000001000 */
[----:B0-----:R-:W-:-:S04]  /*6180*/  FFMA R0, R39, R44, -1 ;  /* 0xbf80000027007423 */ /* 0x001fc8000000002c */
[----:B------:R-:W-:-:S04]  /*6190*/  FADD.FTZ R33, -R0, -RZ ;  /* 0x800000ff00217221 */ /* 0x000fc80000010100 */
[----:B------:R-:W-:-:S07]  /*61a0*/  FFMA R44, R44, R33, R44 ;  /* 0x000000212c2c7223 */ /* 0x000fce000000002c */
.L_x_12432:
[----:B------:R-:W-:Y:S05]  /*61b0*/  BSYNC.RECONVERGENT B1 ;  /* 0x0000000000017941 */ /* 0x000fea0003800200 */
.L_x_12430:
        /* <DEDUP_REMOVED lines=23> */
[----:B------:R-:W-:Y:S05]  /*6330*/  CALL.REL.NOINC `($__internal_403_$__cuda_sm20_rcp_rn_f32_slowpath) ;  /* 0x0000002000487944 */ /* 0x000fea0003c00000 */
[----:B------:R-:W-:Y:S05]  /*6340*/  BRA `(.L_x_12435) ;  /* 0x0000000000107947 */ /* 0x000fea0003800000 */
.L_x_12434:
[----:B------:R-:W0:Y:S02]  /*6350*/  MUFU.RCP R44, R39 ;  /* 0x00000027002c7308 */ /* 0x000e240000001000 */
[----:B0-----:R-:W-:-:S04]  /*6360*/  FFMA R0, R39, R44, -1 ;  /* 0xbf80000027007423 */ /* 0x001fc8000000002c */
[----:B------:R-:W-:-:S04]  /*6370*/  FADD.FTZ R11, -R0, -RZ ;  /* 0x800000ff000b7221 */ /* 0x000fc80000010100 */
[----:B------:R-:W-:-:S07]  /*6380*/  FFMA R44, R44, R11, R44 ;  /* 0x0000000b2c2c7223 */ /* 0x000fce000000002c */
.L_x_12435:
[----:B------:R-:W-:Y:S05]  /*6390*/  BSYNC.RECONVERGENT B1 ;  /* 0x0000000000017941 */ /* 0x000fea0003800200 */
.L_x_12433:
        /* <DEDUP_REMOVED lines=14> */
[----:B------:R-:W-:-:S02]  /*6480*/  F2FP.SATFINITE.E5M2.F32.PACK_AB_MERGE_C R39, RZ, R39, RZ ;  /* 0x00000027ff27723e */ /* 0x000fc400048060ff */
        /* <DEDUP_REMOVED lines=12> */
[----:B------:R-:W-:Y:S01]  /*6550*/  F2FP.SATFINITE.E5M2.F32.PACK_AB_MERGE_C R42, RZ, R24, RZ ;  /* 0x00000018ff2a723e */ /* 0x000fe200048060ff */
[----:B------:R-:W-:Y:S01]  /*6560*/  FMUL R20, R20, UR10 ;  /* 0x0000000a14147c20 */ /* 0x000fe20008400000 */
[----:B------:R-:W-:Y:S02]  /*6570*/  F2FP.SATFINITE.E5M2.F32.PACK_AB_MERGE_C R38, RZ, R15, RZ ;  /* 0x0000000fff26723e */ /* 0x000fe400048060ff */
[----:B------:R-:W-:Y:S01]  /*6580*/  F2FP.SATFINITE.E5M2.F32.PACK_AB_MERGE_C R45, RZ, R25, RZ ;  /* 0x00000019ff2d723e */ /* 0x000fe200048060ff */
[----:B------:R-:W-:Y:S01]  /*6590*/  IMAD.U32 R25, R42, 0x10000, RZ ;  /* 0x000100002a197824 */ /* 0x000fe200078e00ff */
[----:B------:R-:W-:Y:S02]  /*65a0*/  F2FP.SATFINITE.E5M2.F32.PACK_AB_MERGE_C R15, RZ, R20, RZ ;  /* 0x00000014ff0f723e */ /* 0x000fe400048060ff */
[----:B------:R-:W-:-:S02]  /*65b0*/  F2FP.SATFINITE.E5M2.F32.PACK_AB_MERGE_C R19, RZ, R19, RZ ;  /* 0x00000013ff13723e */ /* 0x000fc400048060ff */
        /* <DEDUP_REMOVED lines=26> */
.L_x_12437:
[----:B------:R-:W-:Y:S05]  /*6760*/  BSYNC.RECONVERGENT B0 ;  /* 0x0000000000007941 */ /* 0x000fea0003800200 */
.L_x_12436:
        /* <DEDUP_REMOVED lines=11> */
.L_x_12439:
[----:B------:R-:W-:Y:S05]  /*6820*/  BSYNC.RECONVERGENT B0 ;  /* 0x0000000000007941 */ /* 0x000fea0003800200 */
.L_x_12438:
        /* <DEDUP_REMOVED lines=65> */
.L_x_12444:
        /* <DEDUP_REMOVED lines=48> */
.L_x_12443:
[----:B------:R-:W-:Y:S05]  /*6f40*/  BSYNC.RECONVERGENT B1 ;  /* 0x0000000000017941 */ /* 0x000fea0003800200 */
.L_x_12442:
        /* <DEDUP_REMOVED lines=35> */
.L_x_12441:
[----:B------:R-:W-:Y:S05]  /*7180*/  BSYNC.RECONVERGENT B0 ;  /* 0x0000000000007941 */ /* 0x000fea0003800200 */
.L_x_12440:
        /* <DEDUP_REMOVED lines=25> */
.L_x_12449:
        /* <DEDUP_REMOVED lines=48> */
.L_x_12448:
[----:B------:R-:W-:Y:S05]  /*7620*/  BSYNC.RECONVERGENT B1 ;  /* 0x0000000000017941 */ /* 0x000fea0003800200 */
.L_x_12447:
        /* <DEDUP_REMOVED lines=35> */
.L_x_12446:
[----:B------:R-:W-:Y:S05]  /*7860*/  BSYNC.RECONVERGENT B0 ;  /* 0x0000000000007941 */ /* 0x000fea0003800200 */
.L_x_12445:
        /* <DEDUP_REMOVED lines=33> */
.L_x_12451:
[----:B------:R-:W-:Y:S05]  /*7a80*/  BSYNC.RECONVERGENT B0 ;  /* 0x0000000000007941 */ /* 0x000fea0003800200 */
.L_x_12450:
        /* <DEDUP_REMOVED lines=37> */
.L_x_12460:
[----:B------:R-:W-:Y:S02]  /*7ce0*/  ISETP.NE.AND P0, PT, R3, RZ, PT ;  /* 0x000000ff0300720c */ /* 0x000fe40003f05270 */
[----:B-1----:R-:W-:-:S11]  /*7cf0*/  FMNMX R7, R2, R7, !PT ;  /* 0x0000000702077209 */ /* 0x002fd60007800000 */
[----:B------:R-:W-:Y:S05]  /*7d00*/  @P0 BRA `(.L_x_12453) ;  /* 0x0000000000080947 */ /* 0x000fea0003800000 */
[----:B------:R-:W1:Y:S02]  /*7d10*/  LDC.64 R4, c[0x0][0x3a8] ;  /* 0x0000ea00ff047b82 */ /* 0x000e640000000a00 */
[----:B-1----:R1:W-:Y:S02]  /*7d20*/  REDG.E.MAX.S32.STRONG.GPU desc[UR28][R4.64], R7 ;  /* 0x000000070400798e */ /* 0x0023e4000d12e31c */
.L_x_12453:
[----:B------:R-:W-:Y:S05]  /*7d30*/  BSYNC B0 ;  /* 0x0000000000007941 */ /* 0x000fea0003800000 */
.L_x_12452:
        /* <DEDUP_REMOVED lines=11> */
[----:B-1-3--:R-:W-:Y:S05]  /*7df0*/  CALL.REL.NOINC `($__internal_403_$__cuda_sm20_rcp_rn_f32_slowpath) ;  /* 0x0000000400987944 */ /* 0x00afea0003c00000 */
[----:B------:R-:W-:Y:S05]  /*7e00*/  BRA `(.L_x_12456) ;  /* 0x0000000000147947 */ /* 0x000fea0003800000 */
.L_x_12455:
[----:B------:R-:W2:Y:S01]  /*7e10*/  MUFU.RCP R44, UR10 ;  /* 0x0000000a002c7d08 */ /* 0x000ea20008001000 */
[----:B------:R-:W-:-:S04]  /*7e20*/  IMAD.U32 R3, RZ, RZ, UR10 ;  /* 0x0000000aff037e24 */ /* 0x000fc8000f8e00ff */
[----:B--2---:R-:W-:-:S04]  /*7e30*/  FFMA R0, R44, R3, -1 ;  /* 0xbf8000002c007423 */ /* 0x004fc80000000003 */
[----:B------:R-:W-:-:S04]  /*7e40*/  FADD.FTZ R3, -R0, -RZ ;  /* 0x800000ff00037221 */ /* 0x000fc80000010100 */
[----:B------:R-:W-:-:S07]  /*7e50*/  FFMA R44, R44, R3, R44 ;  /* 0x000000032c2c7223 */ /* 0x000fce000000002c */
.L_x_12456:
[----:B0-----:R-:W0:Y:S02]  /*7e60*/  LDC.64 R2, c[0x0][0x3b0] ;  /* 0x0000ec00ff027b82 */ /* 0x001e240000000a00 */
[----:B0-----:R-:W-:Y:S01]  /*7e70*/  STG.E desc[UR28][R2.64], R44 ;  /* 0x0000002c02007986 */ /* 0x001fe2000c10191c */
[----:B------:R-:W-:Y:S05]  /*7e80*/  EXIT ;  /* 0x000000000000794d */ /* 0x000fea0003800000 */
.L_x_12454:
[----:B------:R-:W-:Y:S01]  /*7e90*/  HFMA2 R9, -RZ, RZ, 0, 2.384185791015625e-07 ;  /* 0x00000004ff097431 */ /* 0x000fe200000001ff */
[----:B------:R-:W-:Y:S01]  /*7ea0*/  MOV R11, 0x1f ;  /* 0x0000001f000b7802 */ /* 0x000fe20000000f00 */
[----:B------:R-:W-:-:S07]  /*7eb0*/  IMAD.MOV.U32 R4, RZ, RZ, -0x1 ;  /* 0xffffffffff047424 */ /* 0x000fce00078e00ff */
[----:B01----:R-:W-:Y:S05]  /*7ec0*/  WARPSYNC.COLLECTIVE R4, `(.L_x_12457) ;  /* 0x0000000004087348 */ /* 0x003fea0003c00000 */
[----:B-1----:R1:W2:Y:S02]  /*7ed0*/  SHFL.DOWN P0, R7, R0, R9, R11 ;  /* 0x0800000900077389 */ /* 0x0022a4000000000b */
[----:B012---:R-:W-:Y:S05]  /*7ee0*/  ENDCOLLECTIVE ;  /* 0x000000000000791b */ /* 0x007fea0003800000 */
.L_x_12457:
[----:B------:R-:W-:Y:S01]  /*7ef0*/  IMAD.MOV.U32 R9, RZ, RZ, 0x2 ;  /* 0x00000002ff097424 */ /* 0x000fe200078e00ff */
[----:B------:R-:W-:-:S04]  /*7f00*/  MOV R5, R7 ;  /* 0x0000000700057202 */ /* 0x000fc80000000f00 */
[----:B------:R-:W-:-:S04]  /*7f10*/  FMNMX R5, R5, R0, !PT ;  /* 0x0000000005057209 */ /* 0x000fc80007800000 */
[----:B------:R-:W-:-:S07]  /*7f20*/  MOV R0, R5 ;  /* 0x0000000500007202 */ /* 0x000fce0000000f00 */
[----:B------:R-:W-:Y:S05]  /*7f30*/  WARPSYNC.COLLECTIVE R4, `(.L_x_12458) ;  /* 0x0000000004087348 */ /* 0x000fea0003c00000 */
[----:B------:R0:W1:Y:S02]  /*7f40*/  SHFL.DOWN P0, R7, R0, R9, R11 ;  /* 0x0800000900077389 */ /* 0x000064000000000b */
[----:B01----:R-:W-:Y:S05]  /*7f50*/  ENDCOLLECTIVE ;  /* 0x000000000000791b */ /* 0x003fea0003800000 */
.L_x_12458:
[----:B------:R-:W-:Y:S01]  /*7f60*/  IMAD.MOV.U32 R9, RZ, RZ, 0x1 ;  /* 0x00000001ff097424 */ /* 0x000fe200078e00ff */
[----:B------:R-:W-:-:S04]  /*7f70*/  MOV R2, R7 ;  /* 0x0000000700027202 */ /* 0x000fc80000000f00 */
[----:B------:R-:W-:-:S04]  /*7f80*/  FMNMX R2, R5, R2, !PT ;  /* 0x0000000205027209 */ /* 0x000fc80007800000 */
[----:B------:R-:W-:-:S07]  /*7f90*/  MOV R0, R2 ;  /* 0x0000000200007202 */ /* 0x000fce0000000f00 */
[----:B------:R-:W-:Y:S05]  /*7fa0*/  WARPSYNC.COLLECTIVE R4, `(.L_x_12459) ;  /* 0x0000000004087348 */ /* 0x000fea0003c00000 */
[----:B------:R0:W1:Y:S02]  /*7fb0*/  SHFL.DOWN P0, R7, R0, R9, R11 ;  /* 0x0800000900077389 */ /* 0x000064000000000b */
[----:B01----:R-:W-:Y:S05]  /*7fc0*/  ENDCOLLECTIVE ;  /* 0x000000000000791b */ /* 0x003fea0003800000 */
.L_x_12459:
[----:B------:R-:W-:Y:S05]  /*7fd0*/  BRA `(.L_x_12460) ;  /* 0xfffffffc00407947 */ /* 0x000fea000383ffff */
        .weak           $__internal_402_$__cuda_sm20_div_u64
        .type           $__internal_402_$__cuda_sm20_div_u64,@function
        .size           $__internal_402_$__cuda_sm20_div_u64,($__internal_403_$__cuda_sm20_rcp_rn_f32_slowpath - $__internal_402_$__cuda_sm20_div_u64)
$__internal_402_$__cuda_sm20_div_u64:
        /* <DEDUP_REMOVED lines=71> */
[----:B------:R-:W-:Y:S11]  /*8450*/  RET.REL.NODEC R6 `(_ZN18transformer_engine6detail38cast_transpose_fused_kernel_notalignedILb1ELb1ELb0EfNS_16CTDBiasDActParamI6__halfS3_13__nv_fp8_e5m2fEELi2ELi4ENS_5EmptyEXadL_ZNS_5dsiluIffEET_T0_RKS6_EEEEvT3_mmm) ;  /* 0xffffff7806e87950 */ /* 0x000ff60003c3ffff */
        .weak           $__internal_403_$__cuda_sm20_rcp_rn_f32_slowpath
        .type           $__internal_403_$__cuda_sm20_rcp_rn_f32_slowpath,@function
        .size           $__internal_403_$__cuda_sm20_rcp_rn_f32_slowpath,(.L_x_29704 - $__internal_403_$__cuda_sm20_rcp_rn_f32_slowpath)
$__internal_403_$__cuda_sm20_rcp_rn_f32_slowpath:
        /* <DEDUP_REMOVED lines=15> */
.L_x_12462:
        /* <DEDUP_REMOVED lines=33> */
.L_x_12464:
[----:B------:R0:W1:Y:S02]  /*8760*/  MUFU.RCP R44, R0 ;  /* 0x00000000002c7308 */ /* 0x0000640000001000 */
.L_x_12463:
[----:B------:R-:W-:Y:S05]  /*8770*/  BSYNC B0 ;  /* 0x0000000000007941 */ /* 0x000fea0003800000 */
.L_x_12461:
[----:B------:R-:W-:Y:S01]  /*8780*/  HFMA2 R41, -RZ, RZ, 0, 0 ;  /* 0x00000000ff297431 */ /* 0x000fe200000001ff */
[----:B------:R-:W-:-:S04]  /*8790*/  MOV R40, R2 ;  /* 0x0000000200287202 */ /* 0x000fc80000000f00 */
[----:B01----:R-:W-:Y:S05]  /*87a0*/  RET.REL.NODEC R40 `(_ZN18transformer_engine6detail38cast_transpose_fused_kernel_notalignedILb1ELb1ELb0EfNS_16CTDBiasDActParamI6__halfS3_13__nv_fp8_e5m2fEELi2ELi4ENS_5EmptyEXadL_ZNS_5dsiluIffEET_T0_RKS6_EEEEvT3_mmm) ;  /* 0xffffff7828147950 */ /* 0x003fea0003c3ffff */
.L_x_12465:
        /* <DEDUP_REMOVED lines=13> */
.L_x_29704:


//--------------------- .text._ZN18transformer_engine6detail38cast_transpose_fused_kernel_notalignedILb1ELb1ELb0EfNS_16CTDBiasDActParamI6__halfS3_13__nv_bfloat16fEELi2ELi2ENS_5EmptyEXadL_ZNS_5dsiluIffEET_T0_RKS6_EEEEvT3_mmm --------------------------
	.section	.text._ZN18transformer_engine6detail38cast_transpose_fused_kernel_notalignedILb1ELb1ELb0EfNS_16CTDBiasDActParamI6__halfS3_13__nv_bfloat16fEELi2ELi2ENS_5EmptyEXadL_ZNS_5dsiluIffEET_T0_RKS6_EEEEvT3_mmm,"ax",@progbits
	.align	128
        .global         _ZN18transformer_engine6detail38cast_transpose_fused_kernel_notalignedILb1ELb1ELb0EfNS_16CTDBiasDActParamI6__halfS3_13__nv_bfloat16fEELi2ELi2ENS_5EmptyEXadL_ZNS_5dsiluIffEET_T0_RKS6_EEEEvT3_mmm
        .type           _ZN18transformer_engine6detail38cast_transpose_fused_kernel_notalignedILb1ELb1ELb0EfNS_16CTDBiasDActParamI6__halfS3_13__nv_bfloat16fEELi2ELi2ENS_5EmptyEXadL_ZNS_5dsiluIffEET_T0_RKS6_EEEEvT3_mmm,@function
        .size           _ZN18transformer_engine6detail38cast_transpose_fused_kernel_notalignedILb1ELb1ELb0EfNS_16CTDBiasDActParamI6__halfS3_13__nv_bfloat16fEELi2ELi2ENS_5EmptyEXadL_ZNS_5dsiluIffEET_T0_RKS6_EEEEvT3_mmm,(.L_x_29706 - _ZN18transformer_engine6detail38cast_transpose_fused_kernel_notalignedILb1ELb1ELb0EfNS_16CTDBiasDActParamI6__halfS3_13__nv_bfloat16fEELi2ELi2ENS_5EmptyEXadL_ZNS_5dsiluIffEET_T0_RKS6_EEEEvT3_mmm)
        .other          _ZN18transformer_engine6detail38cast_transpose_fused_kernel_notalignedILb1ELb1ELb0EfNS_16CTDBiasDActParamI6__halfS3_13__nv_bfloat16fEELi2ELi2ENS_5EmptyEXadL_ZNS_5dsiluIffEET_T0_RKS6_EEEEvT3_mmm,@"STO_CUDA_ENTRY STV_DEFAULT"
_ZN18transformer_engine6detail38cast_transpose_fused_kernel_notalignedILb1ELb1ELb0EfNS_16CTDBiasDActParamI6__halfS3_13__nv_bfloat16fEELi2ELi2ENS_5EmptyEXadL_ZNS_5dsiluIffEET_T0_RKS6_EEEEvT3_mmm:
.text._ZN18transformer_engine6detail38cast_transpose_fused_kernel_notalignedILb1ELb1ELb0EfNS_16CTDBiasDActParamI6__halfS3_13__nv_bfloat16fEELi2ELi2ENS_5EmptyEXadL_ZNS_5dsiluIffEET_T0_RKS6_EEEEvT3_mmm:
        /* <DEDUP_REMOVED lines=44> */
.L_x_12466:
[----:B------:R-:W-:-:S07]  /*02c0*/  MOV R5, 0x2e0 ;  /* 0x000002e000057802 */ /* 0x000fce0000000f00 */
[----:B------:R-:W-:Y:S05]  /*02d0*/  CALL.REL.NOINC `($__internal_404_$__cuda_sm20_div_u64) ;  /* 0x0000004800e07944 */ /* 0x000fea0003c00000 */
        /* <DEDUP_REMOVED lines=11> */
.L_x_12467:
[----:B------:R-:W0:Y:S01]  /*0390*/  LDCU.64 UR16, c[0x0][0x3d0] ;  /* 0x00007a00ff1077ac */ /* 0x000e220008000a00 */
[C---:B------:R-:W-:Y:S02]  /*03a0*/  IMAD.SHL.U32 R6, R0.reuse, 0x4, RZ ;  /* 0x0000000400067824 */ /* 0x040fe400078e00ff */
[----:B------:R-:W-:Y:S01]  /*03b0*/  IMAD.SHL.U32 R7, R0, 0x8, RZ ;  /* 0x0000000800077824 */ /* 0x000fe200078e00ff */
[----:B------:R-:W1:Y:S01]  /*03c0*/  LDCU.64 UR20, c[0x0][0x3c8] ;  /* 0x00007900ff1477ac */ /* 0x000e620008000a00 */
[C---:B------:R-:W-:Y:S01]  /*03d0*/  VIADD R8, R6.reuse, 0x1 ;  /* 0x0000000106087836 */ /* 0x040fe20000000000 */
[----:B------:R-:W-:Y:S01]  /*03e0*/  IADD3 R5, PT, PT, -R6, R3, RZ ;  /* 0x0000000306057210 */ /* 0x000fe20007ffe1ff */
[----:B------:R-:W-:Y:S02]  /*03f0*/  USHF.L.U64.HI UR7, UR4, 0x5, UR5 ;  /* 0x0000000504077899 */ /* 0x000fe40008010205 */
[----:B------:R-:W-:Y:S01]  /*0400*/  USHF.L.U64.HI UR14, UR28, 0x5, UR6 ;  /* 0x000000051c0e7899 */ /* 0x000fe20008010206 */
        /* <DEDUP_REMOVED lines=43> */
[----:B------:R-:W-:Y:S01]  /*06c0*/  LOP3.LUT R15, R15, 0x1f, RZ, 0xc0, !PT ;  /* 0x0000001f0f0f7812 */ /* 0x000fe200078ec0ff */
[----:B------:R-:W-:Y:S01]  /*06d0*/  IMAD.U32 R11, RZ, RZ, UR35 ;  /* 0x00000023ff0b7e24 */ /* 0x000fe2000f8e00ff */
[----:B------:R-:W-:Y:S01]  /*06e0*/  ISETP.GE.U32.AND P1, PT, R8, UR18, PT ;  /* 0x0000001208007c0c */ /* 0x000fe2000bf26070 */
[----:B------:R-:W-:Y:S01]  /*06f0*/  ULOP3.LUT UR13, UR20, 0xfffffffe, URZ, 0xc0, !UPT ;  /* 0xfffffffe140d7892 */ /* 0x000fe2000f8ec0ff */
[C---:B------:R-:W-:Y:S01]  /*0700*/  IADD3 R24, P3, PT, R15.reuse, R28, RZ ;  /* 0x0000001c0f187210 */ /* 0x040fe20007f7e0ff */
[----:B------:R-:W-:Y:S01]  /*0710*/  UIADD3 UR29, UP0, UPT, UR23, UR8, URZ ;  /* 0x00000008171d7290 */ /* 0x000fe2000ff1e0ff */
[----:B------:R-:W-:Y:S02]  /*0720*/  ISETP.LT.U32.AND P1, PT, R15, UR19, !P1 ;  /* 0x000000130f007c0c */ /* 0x000fe4000cf21070 */
[----:B-1----:R-:W-:Y:S01]  /*0730*/  ISETP.NE.U32.AND P2, PT, RZ, UR10, PT ;  /* 0x0000000aff007c0c */ /* 0x002fe2000bf45070 */
[----:B------:R-:W-:Y:S01]  /*0740*/  IMAD.X R25, RZ, RZ, R21, P3 ;  /* 0x000000ffff197224 */ /* 0x000fe200018e0615 */
[----:B------:R-:W-:Y:S01]  /*0750*/  @P0 IADD3 R34, P3, PT, R13, UR35, RZ ;  /* 0x000000230d220c10 */ /* 0x000fe2000ff7e0ff */
[----:B------:R-:W-:Y:S01]  /*0760*/  UIADD3.X UR30, UPT, UPT, UR24, UR9, URZ, UP0, !UPT ;  /* 0x00000009181e7290 */ /* 0x000fe200087fe4ff */
[----:B------:R-:W-:Y:S01]  /*0770*/  ISETP.NE.AND.EX P2, PT, RZ, UR11, PT, P2 ;  /* 0x0000000bff007c0c */ /* 0x000fe2000bf45320 */
[----:B------:R-:W-:Y:S01]  /*0780*/  UIMAD UR6, UR6, UR16, URZ ;  /* 0x00000010060672a4 */ /* 0x000fe2000f8e02ff */
[----:B------:R-:W-:Y:S01]  /*0790*/  @P0 IADD3.X R17, PT, PT, R12, UR36, RZ, P3, !PT ;  /* 0x000000240c110c10 */ /* 0x000fe20009ffe4ff */
[----:B------:R-:W1:Y:S01]  /*07a0*/  LDCU.128 UR8, c[0x0][0x390] ;  /* 0x00007200ff0877ac */ /* 0x000e620008000c00 */
[----:B------:R-:W-:-:S02]  /*07b0*/  @P0 IADD3 R16, P3, PT, R16, UR29, RZ ;  /* 0x0000001d10100c10 */ /* 0x000fc4000ff7e0ff */
[----:B------:R-:W-:Y:S01]  /*07c0*/  @P0 SHF.L.U64.HI R2, R34, 0x2, R17 ;  /* 0x0000000222020819 */ /* 0x000fe20000010211 */
[----:B------:R-:W-:Y:S01]  /*07d0*/  VOTEU.ANY UP1, P1 ;  /* 0x0000000000ff7886 */ /* 0x000fe20000820100 */
[----:B------:R-:W-:Y:S01]  /*07e0*/  @P1 IMAD.WIDE.U32 R10, R11, 0x3, R24 ;  /* 0x000000030b0a1825 */ /* 0x000fe200078e0018 */
[----:B------:R-:W-:Y:S02]  /*07f0*/  @P1 IADD3 R22, P4, PT, R24, UR13, RZ ;  /* 0x0000000d18161c10 */ /* 0x000fe4000ff9e0ff */
[----:B------:R-:W-:Y:S01]  /*0800*/  @P0 IADD3.X R17, PT, PT, R14, UR30, RZ, P3, !PT ;  /* 0x0000001e0e110c10 */ /* 0x000fe20009ffe4ff */
[----:B------:R-:W-:Y:S01]  /*0810*/  @UP1 UIMAD UR7, UR36, 0x3, URZ ;  /* 0x00000003240718a4 */ /* 0x000fe2000f8e02ff */
[----:B------:R-:W3:Y:S01]  /*0820*/  @P2 LDC.64 R36, c[0x0][0x3a0] ;  /* 0x0000e800ff242b82 */ /* 0x000ee20000000a00 */
[----:B------:R-:W-:Y:S02]  /*0830*/  @P1 IMAD.SHL.U32 R30, R10, 0x4, RZ ;  /* 0x000000040a1e1824 */ /* 0x000fe400078e00ff */
[----:B------:R-:W-:Y:S01]  /*0840*/  @P0 IMAD.SHL.U32 R34, R34, 0x4, RZ ;  /* 0x0000000422220824 */ /* 0x000fe200078e00ff */
[----:B------:R4:W2:Y:S01]  /*0850*/  @P0 LDG.E R14, desc[UR26][R16.64] ;  /* 0x0000001a100e0981 */ /* 0x0008a2000c1e1900 */
[----:B------:R-:W-:-:S03]  /*0860*/  @P1 IADD3 R11, PT, PT, R11, UR7, RZ ;  /* 0x000000070b0b1c10 */ /* 0x000fc6000fffe0ff */
[----:B------:R-:W-:Y:S02]  /*0870*/  @P0 IADD3 R38, P3, PT, R34, UR29, RZ ;  /* 0x0000001d22260c10 */ /* 0x000fe4000ff7e0ff */
[----:B------:R-:W-:Y:S02]  /*0880*/  @P1 SHF.L.U64.HI R0, R10, 0x2, R11 ;  /* 0x000000020a001819 */ /* 0x000fe4000001020b */
[----:B------:R-:W-:Y:S02]  /*0890*/  @P1 IADD3.X R11, PT, PT, R25, UR21, RZ, P4, !PT ;  /* 0x00000015190b1c10 */ /* 0x000fe4000a7fe4ff */
[----:B------:R-:W-:Y:S02]  /*08a0*/  @P0 IADD3.X R39, PT, PT, R2, UR30, RZ, P3, !PT ;  /* 0x0000001e02270c10 */ /* 0x000fe40009ffe4ff */
[C---:B------:R-:W-:Y:S01]  /*08b0*/  @P1 SHF.L.U64.HI R10, R22.reuse, 0x2, R11 ;  /* 0x00000002160a1819 */ /* 0x040fe2000001020b */
[----:B------:R-:W-:Y:S01]  /*08c0*/  @!P0 IMAD.MOV.U32 R11, RZ, RZ, RZ ;  /* 0x000000ffff0b8224 */ /* 0x000fe200078e00ff */
[----:B------:R-:W-:-:S04]  /*08d0*/  @P1 SHF.L.U32 R22, R22, 0x2, RZ ;  /* 0x0000000216161819 */ /* 0x000fc800000006ff */
[C---:B------:R-:W-:Y:S01]  /*08e0*/  @P1 IADD3 R26, P4, PT, R22.reuse, UR29, RZ ;  /* 0x0000001d161a1c10 */ /* 0x040fe2000ff9e0ff */
[----:B------:R-:W-:Y:S01]  /*08f0*/  @!P1 IMAD.MOV.U32 R20, RZ, RZ, RZ ;  /* 0x000000ffff149224 */ /* 0x000fe200078e00ff */
[----:B---3--:R3:W2:Y:S01]  /*0900*/  @P2 LDG.E R36, desc[UR26][R36.64] ;  /* 0x0000001a24242981 */ /* 0x0086a2000c1e1900 */
[----:B------:R-:W-:Y:S02]  /*0910*/  @P1 IADD3 R22, P5, PT, R22, UR31, RZ ;  /* 0x0000001f16161c10 */ /* 0x000fe4000ffbe0ff */
        /* <DEDUP_REMOVED lines=51> */
[----:B------:R-:W-:Y:S01]  /*0c50*/  @!P0 IMAD.MOV.U32 R14, RZ, RZ, RZ ;  /* 0x000000ffff0e8224 */ /* 0x000fe200078e00ff */
[----:B------:R-:W-:Y:S01]  /*0c60*/  @!P1 MOV R23, RZ ;  /* 0x000000ff00179202 */ /* 0x000fe20000000f00 */
[----:B------:R-:W-:-:S03]  /*0c70*/  @!P1 IMAD.MOV.U32 R27, RZ, RZ, RZ ;  /* 0x000000ffff1b9224 */ /* 0x000fc600078e00ff */
[----:B------:R-:W-:-:S07]  /*0c80*/  HADD2.F32 R17, -RZ, R14.H0_H0 ;  /* 0x2000000eff117230 */ /* 0x000fce0000004100 */
[----:B0-----:R-:W-:Y:S05]  /*0c90*/  @P2 BRA `(.L_x_12469) ;  /* 0x0000000000102947 */ /* 0x001fea0003800000 */
[----:B------:R-:W-:Y:S01]  /*0ca0*/  IMAD.MOV.U32 R0, RZ, RZ, R2 ;  /* 0x000000ffff007224 */ /* 0x000fe200078e0002 */
[----:B------:R-:W-:-:S07]  /*0cb0*/  MOV R2, 0xcd0 ;  /* 0x00000cd000027802 */ /* 0x000fce0000000f00 */
[----:B-----5:R-:W-:Y:S05]  /*0cc0*/  CALL.REL.NOINC `($__internal_405_$__cuda_sm20_rcp_rn_f32_slowpath) ;  /* 0x0000004400847944 */ /* 0x020fea0003c00000 */
[----:B------:R-:W-:Y:S05]  /*0cd0*/  BRA `(.L_x_12470) ;  /* 0x0000000000107947 */ /* 0x000fea0003800000 */
.L_x_12469:
[----:B------:R-:W0:Y:S02]  /*0ce0*/  MUFU.RCP R37, R2 ;  /* 0x0000000200257308 */ /* 0x000e240000001000 */
[----:B0-----:R-:W-:-:S04]  /*0cf0*/  FFMA R0, R2, R37, -1 ;  /* 0xbf80000002007423 */ /* 0x001fc80000000025 */
[----:B------:R-:W-:-:S04]  /*0d00*/  FADD.FTZ R0, -R0, -RZ ;  /* 0x800000ff00007221 */ /* 0x000fc80000010100 */
[----:B------:R-:W-:-:S07]  /*0d10*/  FFMA R37, R37, R0, R37 ;  /* 0x0000000025257223 */ /* 0x000fce0000000025 */
.L_x_12470:
[----:B------:R-:W-:Y:S05]  /*0d20*/  BSYNC.RECONVERGENT B1 ;  /* 0x0000000000017941 */ /* 0x000fea0003800200 */
.L_x_12468:
        /* <DEDUP_REMOVED lines=23> */
[----:B-----5:R-:W-:Y:S05]  /*0ea0*/  CALL.REL.NOINC `($__internal_405_$__cuda_sm20_rcp_rn_f32_slowpath) ;  /* 0x00000044000c7944 */ /* 0x020fea0003c00000 */
[----:B------:R-:W-:Y:S05]  /*0eb0*/  BRA `(.L_x_12473) ;  /* 0x0000000000107947 */ /* 0x000fea0003800000 */
.L_x_12472:
[----:B------:R-:W0:Y:S02]  /*0ec0*/  MUFU.RCP R37, R22 ;  /* 0x0000001600257308 */ /* 0x000e240000001000 */
[----:B0-----:R-:W-:-:S04]  /*0ed0*/  FFMA R0, R22, R37, -1 ;  /* 0xbf80000016007423 */ /* 0x001fc80000000025 */
[----:B------:R-:W-:-:S04]  /*0ee0*/  FADD.FTZ R0, -R0, -RZ ;  /* 0x800000ff00007221 */ /* 0x000fc80000010100 */
[----:B------:R-:W-:-:S07]  /*0ef0*/  FFMA R37, R37, R0, R37 ;  /* 0x0000000025257223 */ /* 0x000fce0000000025 */
.L_x_12473:
[----:B------:R-:W-:Y:S05]  /*0f00*/  BSYNC.RECONVERGENT B1 ;  /* 0x0000000000017941 */ /* 0x000fea0003800200 */
.L_x_12471:
[----:B-----5:R-:W-:Y:S01]  /*0f10*/  HADD2.F32 R10, -RZ, R16.H0_H0 ;  /* 0x20000010ff0a7230 */ /* 0x020fe20000004100 */
        /* <DEDUP_REMOVED lines=22> */
[----:B------:R-:W-:Y:S05]  /*1080*/  CALL.REL.NOINC `($__internal_405_$__cuda_sm20_rcp_rn_f32_slowpath) ;  /* 0x0000004000947944 */ /* 0x000fea0003c00000 */
[----:B------:R-:W-:Y:S05]  /*1090*/  BRA `(.L_x_12476) ;  /* 0x0000000000107947 */ /* 0x000fea0003800000 */
.L_x_12475:
[----:B------:R-:W0:Y:S02]  /*10a0*/  MUFU.RCP R37, R22 ;  /* 0x0000001600257308 */ /* 0x000e240000001000 */
[----:B0-----:R-:W-:-:S04]  /*10b0*/  FFMA R0, R22, R37, -1 ;  /* 0xbf80000016007423 */ /* 0x001fc80000000025 */
[----:B------:R-:W-:-:S04]  /*10c0*/  FADD.FTZ R0, -R0, -RZ ;  /* 0x800000ff00007221 */ /* 0x000fc80000010100 */
[----:B------:R-:W-:-:S07]  /*10d0*/  FFMA R37, R37, R0, R37 ;  /* 0x0000000025257223 */ /* 0x000fce0000000025 */
.L_x_12476:
[----:B------:R-:W-:Y:S05]  /*10e0*/  BSYNC.RECONVERGENT B1 ;  /* 0x0000000000017941 */ /* 0x000fea0003800200 */
.L_x_12474:
        /* <DEDUP_REMOVED lines=25> */
.L_x_12478:
[----:B------:R-:W0:Y:S02]  /*1280*/  MUFU.RCP R37, R18 ;  /* 0x0000001200257308 */ /* 0x000e240000001000 */
[----:B0-----:R-:W-:-:S04]  /*1290*/  FFMA R0, R18, R37, -1 ;  /* 0xbf80000012007423 */ /* 0x001fc80000000025 */
[----:B------:R-:W-:-:S04]  /*12a0*/  FADD.FTZ R0, -R0, -RZ ;  /* 0x800000ff00007221 */ /* 0x000fc80000010100 */
[----:B------:R-:W-:-:S07]  /*12b0*/  FFMA R37, R37, R0, R37 ;  /* 0x0000000025257223 */ /* 0x000fce0000000025 */
.L_x_12479:
[----:B------:R-:W-:Y:S05]  /*12c0*/  BSYNC.RECONVERGENT B1 ;  /* 0x0000000000017941 */ /* 0x000fea0003800200 */
.L_x_12477:
        /* <DEDUP_REMOVED lines=56> */
[C---:B------:R-:W-:Y:S01]  /*1650*/  @P1 IADD3.X R33, PT, PT, R18.reuse, UR30, RZ, P2, !PT ;  /* 0x0000001e12211c10 */ /* 0x040fe200097fe4ff */
[----:B------:R-:W-:Y:S01]  /*1660*/  @!P1 IMAD.MOV.U32 R13, RZ, RZ, RZ ;  /* 0x000000ffff0d9224 */ /* 0x000fe200078e00ff */
[----:B------:R-:W-:Y:S01]  /*1670*/  @P1 IADD3.X R29, PT, PT, R18, UR32, RZ, P0, !PT ;  /* 0x00000020121d1c10 */ /* 0x000fe200087fe4ff */
[----:B------:R0:W5:Y:S01]  /*1680*/  @P1 LDG.E R34, desc[UR26][R36.64] ;  /* 0x0000001a24221981 */ /* 0x000162000c1e1900 */
[----:B------:R-:W-:-:S03]  /*1690*/  FFMA.SAT R18, R16, -R35, 0.5 ;  /* 0x3f00000010127423 */ /* 0x000fc60000002823 */
[----:B------:R1:W5:Y:S01]  /*16a0*/  @P1 LDG.E R13, desc[UR26][R32.64] ;  /* 0x0000001a200d1981 */ /* 0x000362000c1e1900 */
[----:B------:R-:W-:Y:S01]  /*16b0*/  FFMA.RM R35, R18, R39, 12582913 ;  /* 0x4b40000112237423 */ /* 0x000fe20000004027 */
[----:B------:R-:W-:Y:S02]  /*16c0*/  @!P1 MOV R38, RZ ;  /* 0x000000ff00269202 */ /* 0x000fe40000000f00 */
[----:B------:R-:W5:Y:S01]  /*16d0*/  @P1 LDG.E R40, desc[UR26][R44.64] ;  /* 0x0000001a2c281981 */ /* 0x000f62000c1e1900 */
[----:B------:R-:W-:Y:S01]  /*16e0*/  FADD R39, R35, -12583039 ;  /* 0xcb40007f23277421 */ /* 0x000fe20000000000 */
[----:B------:R-:W-:Y:S01]  /*16f0*/  IADD3 R18, PT, PT, R6, R3, RZ ;  /* 0x0000000306127210 */ /* 0x000fe20007ffe0ff */
[----:B0-----:R-:W-:Y:S01]  /*1700*/  FADD R36, RZ, R17 ;  /* 0x00000011ff247221 */ /* 0x001fe20000000000 */
[----:B------:R0:W5:Y:S01]  /*1710*/  @P1 LDG.E R38, desc[UR26][R28.64] ;  /* 0x0000001a1c261981 */ /* 0x000162000c1e1900 */
[----:B------:R-:W-:-:S04]  /*1720*/  FFMA R39, R16, -1.4426950216293334961, -R39 ;  /* 0xbfb8aa3b10277823 */ /* 0x000fc80000000827 */
[----:B------:R-:W-:-:S06]  /*1730*/  FFMA R39, R16, -1.925963033500011079e-08, R39 ;  /* 0xb2a5706010277823 */ /* 0x000fcc0000000027 */
[----:B------:R-:W2:Y:S01]  /*1740*/  MUFU.EX2 R39, R39 ;  /* 0x0000002700277308 */ /* 0x000ea20000000800 */
[----:B-1----:R-:W-:Y:S01]  /*1750*/  IMAD.SHL.U32 R32, R35, 0x800000, RZ ;  /* 0x0080000023207824 */ /* 0x002fe200078e00ff */
[----:B------:R-:W-:-:S03]  /*1760*/  LOP3.LUT R35, R18, 0x1f, RZ, 0xc0, !PT ;  /* 0x0000001f12237812 */ /* 0x000fc600078ec0ff */
[----:B--2---:R-:W-:-:S04]  /*1770*/  FFMA R32, R32, R39, 1 ;  /* 0x3f80000020207423 */ /* 0x004fc80000000027 */
[----:B------:R-:W-:-:S05]  /*1780*/  VIADD R18, R32, 0x1800000 ;  /* 0x0180000020127836 */ /* 0x000fca0000000000 */
[----:B------:R-:W-:Y:S01]  /*1790*/  LOP3.LUT R18, R18, 0x7f800000, RZ, 0xc0, !PT ;  /* 0x7f80000012127812 */ /* 0x000fe200078ec0ff */
[----:B0-----:R-:W-:-:S03]  /*17a0*/  FADD R29, RZ, R14 ;  /* 0x0000000eff1d7221 */ /* 0x001fc60000000000 */
[----:B------:R-:W-:Y:S01]  /*17b0*/  ISETP.GT.U32.AND P0, PT, R18, 0x1ffffff, PT ;  /* 0x01ffffff1200780c */ /* 0x000fe20003f04070 */
[----:B------:R-:W-:Y:S01]  /*17c0*/  FADD R36, R43, R36 ;  /* 0x000000242b247221 */ /* 0x000fe20000000000 */
[----:B------:R-:W-:Y:S01]  /*17d0*/  FADD R42, R26, R29 ;  /* 0x0000001d1a2a7221 */ /* 0x000fe20000000000 */
[----:B------:R-:W-:Y:S02]  /*17e0*/  IADD3 R18, P1, PT, R24, UR13, RZ ;  /* 0x0000000d18127c10 */ /* 0x000fe4000ff3e0ff */
[----:B------:R-:W-:Y:S01]  /*17f0*/  FMNMX3 R14, |R17|, RZ, |R14|, !PT ;  /* 0x000000ff110e7276 */ /* 0x000fe2000780060e */
[----:B------:R0:W1:Y:S01]  /*1800*/  SHFL.IDX PT, R33, R36, R35, 0x1f ;  /* 0x00001f2324217589 */ /* 0x00006200000e0000 */
[----:B------:R-:W-:Y:S01]  /*1810*/  IADD3.X R17, PT, PT, R25, UR4, RZ, P1, !PT ;  /* 0x0000000419117c10 */ /* 0x000fe20008ffe4ff */
[----:B------:R-:W-:Y:S02]  /*1820*/  BSSY.RECONVERGENT B1, `(.L_x_12480) ;  /* 0x000000e000017945 */ /* 0x000fe40003800200 */
[----:B------:R0:W2:Y:S01]  /*1830*/  SHFL.IDX PT, R29, R42, R35, 0x1f ;  /* 0x00001f232a1d7589 */ /* 0x0000a200000e0000 */
[----:B------:R-:W-:Y:S01]  /*1840*/  FMNMX3 R43, |R43|, R14, |R26|, !PT ;  /* 0x0000000e2b2b7276 */ /* 0x000fe2000780061a */
[----:B------:R-:W-:Y:S01]  /*1850*/  HADD2.F32 R28, -RZ, R27.H0_H0 ;  /* 0x2000001bff1c7230 */ /* 0x000fe20000004100 */
[----:B------:R-:W-:Y:S01]  /*1860*/  PRMT R14, R0, 0x5410, R2 ;  /* 0x00005410000e7816 */ /* 0x000fe20000000002 */
[----:B------:R-:W-:Y:S06]  /*1870*/  @P0 BRA `(.L_x_12481) ;  /* 0x0000000000100947 */ /* 0x000fec0003800000 */
[----:B------:R-:W-:Y:S02]  /*1880*/  MOV R0, R32 ;  /* 0x0000002000007202 */ /* 0x000fe40000000f00 */
[----:B------:R-:W-:-:S07]  /*1890*/  MOV R2, 0x18b0 ;  /* 0x000018b000027802 */ /* 0x000fce0000000f00 */
[----:B012--5:R-:W-:Y:S05]  /*18a0*/  CALL.REL.NOINC `($__internal_405_$__cuda_sm20_rcp_rn_f32_slowpath) ;  /* 0x00000038008c7944 */ /* 0x027fea0003c00000 */
[----:B------:R-:W-:Y:S05]  /*18b0*/  BRA `(.L_x_12482) ;  /* 0x0000000000107947 */ /* 0x000fea0003800000 */
.L_x_12481:
[----:B------:R-:W3:Y:S02]  /*18c0*/  MUFU.RCP R37, R32 ;  /* 0x0000002000257308 */ /* 0x000ee40000001000 */
[----:B---3--:R-:W-:-:S04]  /*18d0*/  FFMA R0, R32, R37, -1 ;  /* 0xbf80000020007423 */ /* 0x008fc80000000025 */
[----:B------:R-:W-:-:S04]  /*18e0*/  FADD.FTZ R0, -R0, -RZ ;  /* 0x800000ff00007221 */ /* 0x000fc80000010100 */
[----:B------:R-:W-:-:S07]  /*18f0*/  FFMA R37, R37, R0, R37 ;  /* 0x0000000025257223 */ /* 0x000fce0000000025 */
.L_x_12482:
[----:B------:R-:W-:Y:S05]  /*1900*/  BSYNC.RECONVERGENT B1 ;  /* 0x0000000000017941 */ /* 0x000fea0003800200 */
.L_x_12480:
[----:B------:R-:W-:Y:S01]  /*1910*/  HADD2.F32 R23, -RZ, R23.H1_H1 ;  /* 0x30000017ff177230 */ /* 0x000fe20000004100 */
        /* <DEDUP_REMOVED lines=22> */
[----:B012--5:R-:W-:Y:S05]  /*1a80*/  CALL.REL.NOINC `($__internal_405_$__cuda_sm20_rcp_rn_f32_slowpath) ;  /* 0x0000003800147944 */ /* 0x027fea0003c00000 */
[----:B------:R-:W-:Y:S05]  /*1a90*/  BRA `(.L_x_12485) ;  /* 0x0000000000107947 */ /* 0x000fea0003800000 */
.L_x_12484:
[----:B------:R-:W3:Y:S02]  /*1aa0*/  MUFU.RCP R37, R26 ;  /* 0x0000001a00257308 */ /* 0x000ee40000001000 */
[----:B---3--:R-:W-:-:S04]  /*1ab0*/  FFMA R0, R26, R37, -1 ;  /* 0xbf8000001a007423 */ /* 0x008fc80000000025 */
[----:B------:R-:W-:-:S04]  /*1ac0*/  FADD.FTZ R0, -R0, -RZ ;  /* 0x800000ff00007221 */ /* 0x000fc80000010100 */
[----:B------:R-:W-:-:S07]  /*1ad0*/  FFMA R37, R37, R0, R37 ;  /* 0x0000000025257223 */ /* 0x000fce0000000025 */
.L_x_12485:
[----:B------:R-:W-:Y:S05]  /*1ae0*/  BSYNC.RECONVERGENT B1 ;  /* 0x0000000000017941 */ /* 0x000fea0003800200 */
.L_x_12483:
[----:B------:R-:W-:Y:S02]  /*1af0*/  HFMA2 R25, -RZ, RZ, 0.96630859375, -0.0022525787353515625 ;  /* 0x3bbb989dff197431 */ /* 0x000fe400000001ff */
[----:B------:R-:W-:Y:S01]  /*1b00*/  HADD2.F32 R16, -RZ, R19.H0_H0 ;  /* 0x20000013ff107230 */ /* 0x000fe20000004100 */
[----:B------:R-:W-:Y:S01]  /*1b10*/  BSSY.RECONVERGENT B1, `(.L_x_12486) ;  /* 0x000001b000017945 */ /* 0x000fe20003800200 */
[----:B0-----:R-:W-:Y:S02]  /*1b20*/  IMAD.MOV.U32 R35, RZ, RZ, 0x437c0000 ;  /* 0x437c0000ff237424 */ /* 0x001fe400078e00ff */
[----:B------:R-:W-:Y:S02]  /*1b30*/  HADD2.F32 R26, -RZ, R20.H0_H0 ;  /* 0x20000014ff1a7230 */ /* 0x000fe40000004100 */
        /* <DEDUP_REMOVED lines=18> */
[----:B-12--5:R-:W-:Y:S05]  /*1c60*/  CALL.REL.NOINC `($__internal_405_$__cuda_sm20_rcp_rn_f32_slowpath) ;  /* 0x00000034009c7944 */ /* 0x026fea0003c00000 */
[----:B------:R-:W-:Y:S05]  /*1c70*/  BRA `(.L_x_12488) ;  /* 0x0000000000107947 */ /* 0x000fea0003800000 */
.L_x_12487:
[----:B------:R-:W0:Y:S02]  /*1c80*/  MUFU.RCP R37, R24 ;  /* 0x0000001800257308 */ /* 0x000e240000001000 */
[----:B0-----:R-:W-:-:S04]  /*1c90*/  FFMA R0, R24, R37, -1 ;  /* 0xbf80000018007423 */ /* 0x001fc80000000025 */
[----:B------:R-:W-:-:S04]  /*1ca0*/  FADD.FTZ R0, -R0, -RZ ;  /* 0x800000ff00007221 */ /* 0x000fc80000010100 */
[----:B------:R-:W-:-:S07]  /*1cb0*/  FFMA R37, R37, R0, R37 ;  /* 0x0000000025257223 */ /* 0x000fce0000000025 */
.L_x_12488:
[----:B------:R-:W-:Y:S05]  /*1cc0*/  BSYNC.RECONVERGENT B1 ;  /* 0x0000000000017941 */ /* 0x000fea0003800200 */
.L_x_12486:
        /* <DEDUP_REMOVED lines=23> */
[----:B-12--5:R-:W-:Y:S05]  /*1e40*/  CALL.REL.NOINC `($__internal_405_$__cuda_sm20_rcp_rn_f32_slowpath) ;  /* 0x0000003400247944 */ /* 0x026fea0003c00000 */
[----:B------:R-:W-:Y:S05]  /*1e50*/  BRA `(.L_x_12491) ;  /* 0x0000000000107947 */ /* 0x000fea0003800000 */
.L_x_12490:
[----:B------:R-:W0:Y:S02]  /*1e60*/  MUFU.RCP R37, R24 ;  /* 0x0000001800257308 */ /* 0x000e240000001000 */
[----:B0-----:R-:W-:-:S04]  /*1e70*/  FFMA R0, R24, R37, -1 ;  /* 0xbf80000018007423 */ /* 0x001fc80000000025 */
[----:B------:R-:W-:-:S04]  /*1e80*/  FADD.FTZ R0, -R0, -RZ ;  /* 0x800000ff00007221 */ /* 0x000fc80000010100 */
[----:B------:R-:W-:-:S07]  /*1e90*/  FFMA R37, R37, R0, R37 ;  /* 0x0000000025257223 */ /* 0x000fce0000000025 */
.L_x_12491:
[----:B------:R-:W-:Y:S05]  /*1ea0*/  BSYNC.RECONVERGENT B1 ;  /* 0x0000000000017941 */ /* 0x000fea0003800200 */
.L_x_12489:
[----:B------:R-:W-:Y:S01]  /*1eb0*/  ISETP.GE.U32.AND P0, PT, R8, UR18, PT ;  /* 0x0000001208007c0c */ /* 0x000fe2000bf06070 */
[----:B------:R-:W-:Y:S01]  /*1ec0*/  VIADD R16, R6, 0x3 ;  /* 0x0000000306107836 */ /* 0x000fe20000000000 */
[----:B------:R-:W0:Y:S01]  /*1ed0*/  LDCU UR4, c[0x0][0x3cc] ;  /* 0x00007980ff0477ac */ /* 0x000e220008000800 */
        /* <DEDUP_REMOVED lines=20> */
[----:B0-----:R-:W-:Y:S01]  /*2020*/  IADD3.X R23, PT, PT, RZ, UR4, R21, P4, P5 ;  /* 0x00000004ff177c10 */ /* 0x001fe2000a7ea415 */
        /* <DEDUP_REMOVED lines=21> */
[----:B------:R-:W-:Y:S01]  /*2180*/  @P1 IADD3 R46, P0, PT, R46, UR31, RZ ;  /* 0x0000001f2e2e1c10 */ /* 0x000fe2000ff1e0ff */
[----:B------:R-:W-:Y:S01]  /*2190*/  HFMA2 R35, -RZ, RZ, 0.96630859375, -0.0022525787353515625 ;  /* 0x3bbb989dff237431 */ /* 0x000fe200000001ff */
[----:B------:R-:W-:Y:S02]  /*21a0*/  @P1 IADD3 R44, P2, PT, R37, UR29, RZ ;  /* 0x0000001d252c1c10 */ /* 0x000fe4000ff5e0ff */
[----:B------:R-:W-:Y:S02]  /*21b0*/  @P1 IADD3.X R47, PT, PT, R21, UR32, RZ, P0, !PT ;  /* 0x00000020152f1c10 */ /* 0x000fe400087fe4ff */
[----:B------:R-:W-:Y:S02]  /*21c0*/  @P1 IADD3 R36, P0, PT, R37, UR31, RZ ;  /* 0x0000001f25241c10 */ /* 0x000fe4000ff1e0ff */
[----:B------:R-:W-:-:S02]  /*21d0*/  @P1 IADD3.X R45, PT, PT, R32, UR30, RZ, P2, !PT ;  /* 0x0000001e202d1c10 */ /* 0x000fc400097fe4ff */
[----:B------:R-:W-:Y:S01]  /*21e0*/  @P1 IADD3.X R37, PT, PT, R32, UR32, RZ, P0, !PT ;  /* 0x0000002020251c10 */ /* 0x000fe200087fe4ff */
[----:B-----5:R-:W-:Y:S01]  /*21f0*/  HADD2.F32 R32, -RZ, R34.H0_H0 ;  /* 0x20000022ff207230 */ /* 0x020fe20000004100 */
[----:B------:R-:W-:Y:S01]  /*2200*/  @!P1 MOV R19, RZ ;  /* 0x000000ff00139202 */ /* 0x000fe20000000f00 */
[----:B------:R-:W-:-:S03]  /*2210*/  IMAD.MOV.U32 R42, RZ, RZ, 0x437c0000 ;  /* 0x437c0000ff2a7424 */ /* 0x000fc600078e00ff */
[----:B------:R-:W-:Y:S01]  /*2220*/  FFMA.SAT R35, R32, -R35, 0.5 ;  /* 0x3f00000020237423 */ /* 0x000fe20000002823 */
[----:B------:R-:W-:Y:S01]  /*2230*/  @!P1 CS2R R20, SRZ ;  /* 0x0000000000149805 */ /* 0x000fe2000001ff00 */
[----:B0-----:R-:W-:Y:S01]  /*2240*/  @!P1 IMAD.MOV.U32 R24, RZ, RZ, RZ ;  /* 0x000000ffff189224 */ /* 0x001fe200078e00ff */
[----:B------:R-:W5:Y:S01]  /*2250*/  @P1 LDG.E R19, desc[UR26][R48.64] ;  /* 0x0000001a30131981 */ /* 0x000f62000c1e1900 */
[----:B------:R-:W-:-:S03]  /*2260*/  FFMA.RM R35, R35, R42, 12582913 ;  /* 0x4b40000123237423 */ /* 0x000fc6000000402a */
[----:B------:R0:W5:Y:S01]  /*2270*/  @P1 LDG.E R20, desc[UR26][R46.64] ;  /* 0x0000001a2e141981 */ /* 0x000162000c1e1900 */
[----:B------:R-:W-:-:S03]  /*2280*/  FADD R25, R35, -12583039 ;  /* 0xcb40007f23197421 */ /* 0x000fc60000000000 */
[----:B------:R3:W5:Y:S01]  /*2290*/  @P1 LDG.E R21, desc[UR26][R44.64] ;  /* 0x0000001a2c151981 */ /* 0x000762000c1e1900 */
[----:B------:R-:W-:-:S03]  /*22a0*/  FFMA R25, R32, -1.4426950216293334961, -R25 ;  /* 0xbfb8aa3b20197823 */ /* 0x000fc60000000819 */
[----:B------:R4:W5:Y:S01]  /*22b0*/  @P1 LDG.E R24, desc[UR26][R36.64] ;  /* 0x0000001a24181981 */ /* 0x000962000c1e1900 */
[----:B------:R-:W-:Y:S01]  /*22c0*/  FFMA R41, R32, -1.925963033500011079e-08, R25 ;  /* 0xb2a5706020297823 */ /* 0x000fe20000000019 */
[----:B0-----:R-:W-:Y:S01]  /*22d0*/  FADD R47, RZ, R28 ;  /* 0x0000001cff2f7221 */ /* 0x001fe20000000000 */
[----:B------:R-:W-:Y:S01]  /*22e0*/  IMAD.IADD R25, R8, 0x1, R3 ;  /* 0x0000000108197824 */ /* 0x000fe200078e0203 */
[----:B------:R-:W-:Y:S01]  /*22f0*/  FMNMX R28, R43, |R28|, !PT ;  /* 0x4000001c2b1c7209 */ /* 0x000fe20007800000 */
[----:B--2---:R-:W-:Y:S01]  /*2300*/  FADD R29, RZ, R29 ;  /* 0x0000001dff1d7221 */ /* 0x004fe20000000000 */
[----:B---3--:R-:W-:Y:S01]  /*2310*/  SHF.L.U32 R44, R35, 0x17, RZ ;  /* 0x00000017232c7819 */ /* 0x008fe200000006ff */
[----:B------:R-:W0:Y:S01]  /*2320*/  MUFU.EX2 R41, R41 ;  /* 0x0000002900297308 */ /* 0x000e220000000800 */
[----:B------:R-:W-:Y:S01]  /*2330*/  LOP3.LUT R42, R25, 0x1f, RZ, 0xc0, !PT ;  /* 0x0000001f192a7812 */ /* 0x000fe200078ec0ff */
[----:B------:R-:W-:Y:S01]  /*2340*/  BSSY.RECONVERGENT B1, `(.L_x_12492) ;  /* 0x000001c000017945 */ /* 0x000fe20003800200 */
[----:B----4-:R-:W-:Y:S01]  /*2350*/  FADD R36, RZ, R27 ;  /* 0x0000001bff247221 */ /* 0x010fe20000000000 */
[----:B------:R-:W-:Y:S01]  /*2360*/  FADD R37, R26, R47 ;  /* 0x0000002f1a257221 */ /* 0x000fe20000000000 */
[----:B------:R-:W-:-:S02]  /*2370*/  FMNMX3 R28, |R27|, R28, |R26|, !PT ;  /* 0x0000001c1b1c7276 */ /* 0x000fc4000780061a */
[C---:B------:R-:W-:Y:S01]  /*2380*/  FADD R45, R39.reuse, R36 ;  /* 0x00000024272d7221 */ /* 0x040fe20000000000 */
[----:B------:R-:W-:Y:S02]  /*2390*/  IADD3 R26, P1, PT, R30, UR13, RZ ;  /* 0x0000000d1e1a7c10 */ /* 0x000fe4000ff3e0ff */
[----:B------:R-:W2:Y:S01]  /*23a0*/  SHFL.IDX PT, R37, R37, R42, 0x1f ;  /* 0x00001f2a25257589 */ /* 0x000ea200000e0000 */
[----:B------:R-:W-:Y:S02]  /*23b0*/  FMNMX R28, |R39|, R28, !PT ;  /* 0x0000001c271c7209 */ /* 0x000fe40007800200 */
[----:B------:R-:W-:Y:S01]  /*23c0*/  IADD3.X R31, PT, PT, R31, UR4, RZ, P1, !PT ;  /* 0x000000041f1f7c10 */ /* 0x000fe20008ffe4ff */
[----:B------:R-:W3:Y:S01]  /*23d0*/  SHFL.IDX PT, R36, R45, R42, 0x1f ;  /* 0x00001f2a2d247589 */ /* 0x000ee200000e0000 */
[----:B------:R-:W-:Y:S01]  /*23e0*/  PRMT R30, R0, 0x5410, R2 ;  /* 0x00005410001e7816 */ /* 0x000fe20000000002 */
[----:B0-----:R-:W-:-:S04]  /*23f0*/  FFMA R35, R44, R41, 1 ;  /* 0x3f8000002c237423 */ /* 0x001fc80000000029 */
[----:B------:R-:W-:-:S05]  /*2400*/  VIADD R44, R35, 0x1800000 ;  /* 0x01800000232c7836 */ /* 0x000fca0000000000 */
[----:B------:R-:W-:-:S04]  /*2410*/  LOP3.LUT R44, R44, 0x7f800000, RZ, 0xc0, !PT ;  /* 0x7f8000002c2c7812 */ /* 0x000fc800078ec0ff */
[----:B------:R-:W-:Y:S01]  /*2420*/  ISETP.GT.U32.AND P0, PT, R44, 0x1ffffff, PT ;  /* 0x01ffffff2c00780c */ /* 0x000fe20003f04070 */
[----:B-1----:R-:W-:Y:S01]  /*2430*/  FADD R44, RZ, R33 ;  /* 0x00000021ff2c7221 */ /* 0x002fe20000000000 */
[----:B------:R-:W-:-:S03]  /*2440*/  HADD2.F32 R33, -RZ, R40.H0_H0 ;  /* 0x20000028ff217230 */ /* 0x000fc60000004100 */
[----:B--2---:R-:W-:Y:S01]  /*2450*/  FADD R27, R37, R44 ;  /* 0x0000002c251b7221 */ /* 0x004fe20000000000 */
[----:B---3--:R-:W-:-:S07]  /*2460*/  FADD R29, R36, R29 ;  /* 0x0000001d241d7221 */ /* 0x008fce0000000000 */
[----:B------:R-:W-:Y:S05]  /*2470*/  @P0 BRA `(.L_x_12493) ;  /* 0x0000000000100947 */ /* 0x000fea0003800000 */
[----:B------:R-:W-:Y:S01]  /*2480*/  IMAD.MOV.U32 R0, RZ, RZ, R35 ;  /* 0x000000ffff007224 */ /* 0x000fe200078e0023 */
[----:B------:R-:W-:-:S07]  /*2490*/  MOV R2, 0x24b0 ;  /* 0x000024b000027802 */ /* 0x000fce0000000f00 */
[----:B-----5:R-:W-:Y:S05]  /*24a0*/  CALL.REL.NOINC `($__internal_405_$__cuda_sm20_rcp_rn_f32_slowpath) ;  /* 0x0000002c008c7944 */ /* 0x020fea0003c00000 */
[----:B------:R-:W-:Y:S05]  /*24b0*/  BRA `(.L_x_12494) ;  /* 0x0000000000107947 */ /* 0x000fea0003800000 */
.L_x_12493:
[----:B------:R-:W0:Y:S02]  /*24c0*/  MUFU.RCP R0, R35 ;  /* 0x0000002300007308 */ /* 0x000e240000001000 */
[----:B0-----:R-:W-:-:S04]  /*24d0*/  FFMA R2, R35, R0, -1 ;  /* 0xbf80000023027423 */ /* 0x001fc80000000000 */
[----:B------:R-:W-:-:S04]  /*24e0*/  FADD.FTZ R37, -R2, -RZ ;  /* 0x800000ff02257221 */ /* 0x000fc80000010100 */
[----:B------:R-:W-:-:S07]  /*24f0*/  FFMA R37, R0, R37, R0 ;  /* 0x0000002500257223 */ /* 0x000fce0000000000 */
.L_x_12494:
[----:B------:R-:W-:Y:S05]  /*2500*/  BSYNC.RECONVERGENT B1 ;  /* 0x0000000000017941 */ /* 0x000fea0003800200 */
.L_x_12492:
        /* <DEDUP_REMOVED lines=23> */
[----:B-----5:R-:W-:Y:S05]  /*2680*/  CALL.REL.NOINC `($__internal_405_$__cuda_sm20_rcp_rn_f32_slowpath) ;  /* 0x0000002c00147944 */ /* 0x020fea0003c00000 */
[----:B------:R-:W-:Y:S05]  /*2690*/  BRA `(.L_x_12497) ;  /* 0x0000000000107947 */ /* 0x000fea0003800000 */
.L_x_12496:
[----:B------:R-:W0:Y:S02]  /*26a0*/  MUFU.RCP R37, R36 ;  /* 0x0000002400257308 */ /* 0x000e240000001000 */
[----:B0-----:R-:W-:-:S04]  /*26b0*/  FFMA R0, R36, R37, -1 ;  /* 0xbf80000024007423 */ /* 0x001fc80000000025 */
[----:B------:R-:W-:-:S04]  /*26c0*/  FADD.FTZ R0, -R0, -RZ ;  /* 0x800000ff00007221 */ /* 0x000fc80000010100 */
[----:B------:R-:W-:-:S07]  /*26d0*/  FFMA R37, R37, R0, R37 ;  /* 0x0000000025257223 */ /* 0x000fce0000000025 */
.L_x_12497:
[----:B------:R-:W-:Y:S05]  /*26e0*/  BSYNC.RECONVERGENT B1 ;  /* 0x0000000000017941 */ /* 0x000fea0003800200 */
.L_x_12495:
        /* <DEDUP_REMOVED lines=23> */
[----:B-----5:R-:W-:Y:S05]  /*2860*/  CALL.REL.NOINC `($__internal_405_$__cuda_sm20_rcp_rn_f32_slowpath) ;  /* 0x00000028009c7944 */ /* 0x020fea0003c00000 */
[----:B------:R-:W-:Y:S05]  /*2870*/  BRA `(.L_x_12500) ;  /* 0x0000000000107947 */ /* 0x000fea0003800000 */
.L_x_12499:
[----:B------:R-:W0:Y:S02]  /*2880*/  MUFU.RCP R37, R36 ;  /* 0x0000002400257308 */ /* 0x000e240000001000 */
[----:B0-----:R-:W-:-:S04]  /*2890*/  FFMA R0, R36, R37, -1 ;  /* 0xbf80000024007423 */ /* 0x001fc80000000025 */
[----:B------:R-:W-:-:S04]  /*28a0*/  FADD.FTZ R0, -R0, -RZ ;  /* 0x800000ff00007221 */ /* 0x000fc80000010100 */
[----:B------:R-:W-:-:S07]  /*28b0*/  FFMA R37, R37, R0, R37 ;  /* 0x0000000025257223 */ /* 0x000fce0000000025 */
.L_x_12500:
[----:B------:R-:W-:Y:S05]  /*28c0*/  BSYNC.RECONVERGENT B1 ;  /* 0x0000000000017941 */ /* 0x000fea0003800200 */
.L_x_12498:
        /* <DEDUP_REMOVED lines=25> */
.L_x_12502:
[----:B------:R-:W0:Y:S02]  /*2a60*/  MUFU.RCP R37, R36 ;  /* 0x0000002400257308 */ /* 0x000e240000001000 */
[----:B0-----:R-:W-:-:S04]  /*2a70*/  FFMA R0, R36, R37, -1 ;  /* 0xbf80000024007423 */ /* 0x001fc80000000025 */
[----:B------:R-:W-:-:S04]  /*2a80*/  FADD.FTZ R0, -R0, -RZ ;  /* 0x800000ff00007221 */ /* 0x000fc80000010100 */
[----:B------:R-:W-:-:S07]  /*2a90*/  FFMA R37, R37, R0, R37 ;  /* 0x0000000025257223 */ /* 0x000fce0000000025 */
.L_x_12503:
[----:B------:R-:W-:Y:S05]  /*2aa0*/  BSYNC.RECONVERGENT B1 ;  /* 0x0000000000017941 */ /* 0x000fea0003800200 */
.L_x_12501:
[----:B------:R-:W-:Y:S01]  /*2ab0*/  FADD R0, -R37, 1 ;  /* 0x3f80000025007421 */ /* 0x000fe20000000100 */
[----:B-----5:R-:W-:Y:S01]  /*2ac0*/  HADD2.F32 R32, -RZ, R20.H0_H0 ;  /* 0x20000014ff207230 */ /* 0x020fe20000004100 */
[----:B------:R-:W-:Y:S01]  /*2ad0*/  MOV R35, 0x3bbb989d ;  /* 0x3bbb989d00237802 */ /* 0x000fe20000000f00 */
[----:B------:R-:W-:Y:S02]  /*2ae0*/  IMAD.MOV.U32 R39, RZ, RZ, 0x437c0000 ;  /* 0x437c0000ff277424 */ /* 0x000fe400078e00ff */
[----:B------:R-:W-:Y:S01]  /*2af0*/  FMUL R0, R0, R37 ;  /* 0x0000002500007220 */ /* 0x000fe20000400000 */
[----:B------:R-:W-:Y:S01]  /*2b00*/  ISETP.GE.U32.AND P0, PT, R10, UR18, PT ;  /* 0x000000120a007c0c */ /* 0x000fe2000bf06070 */
[----:B------:R-:W-:Y:S01]  /*2b10*/  FADD R34, RZ, R33 ;  /* 0x00000021ff227221 */ /* 0x000fe20000000000 */
[----:B------:R-:W-:Y:S01]  /*2b20*/  FFMA.SAT R2, R32, -R35, 0.5 ;  /* 0x3f00000020027423 */ /* 0x000fe20000002823 */
[----:B------:R-:W-:Y:S01]  /*2b30*/  FFMA R38, R38, R0, R37 ;  /* 0x0000000026267223 */ /* 0x000fe20000000025 */
[----:B------:R-:W-:Y:S01]  /*2b40*/  ISETP.GE.U32.OR P0, PT, R9, UR19, P0 ;  /* 0x0000001309007c0c */ /* 0x000fe20008706470 */
[----:B------:R-:W-:Y:S01]  /*2b50*/  FADD R45, R43, R34 ;  /* 0x000000222b2d7221 */ /* 0x000fe20000000000 */
[----:B------:R-:W-:Y:S01]  /*2b60*/  FFMA.RM R0, R2, R39, 12582913 ;  /* 0x4b40000102007423 */ /* 0x000fe20000004027 */
[----:B------:R-:W-:Y:S01]  /*2b70*/  FMUL R39, R13, R38 ;  /* 0x000000260d277220 */ /* 0x000fe20000400000 */
[----:B------:R-:W-:Y:S01]  /*2b80*/  FADD R2, RZ, R40 ;  /* 0x00000028ff027221 */ /* 0x000fe20000000000 */
[----:B------:R-:W-:Y:S01]  /*2b90*/  FMUL R37, R40, UR15 ;  /* 0x0000000f28257c20 */ /* 0x000fe20008400000 */
[----:B------:R-:W-:Y:S01]  /*2ba0*/  FADD R13, R0, -12583039 ;  /* 0xcb40007f000d7421 */ /* 0x000fe20000000000 */
[----:B------:R-:W-:Y:S01]  /*2bb0*/  FMUL R41, R43, UR15 ;  /* 0x0000000f2b297c20 */ /* 0x000fe20008400000 */
[----:B------:R-:W-:Y:S01]  /*2bc0*/  FADD R47, R39, R2 ;  /* 0x00000002272f7221 */ /* 0x000fe20000000000 */
[----:B------:R-:W-:-:S02]  /*2bd0*/  VIADD R9, R25, 0x1 ;  /* 0x0000000119097836 */ /* 0x000fc40000000000 */
[----:B------:R-:W-:Y:S01]  /*2be0*/  FFMA R13, R32, -1.4426950216293334961, -R13 ;  /* 0xbfb8aa3b200d7823 */ /* 0x000fe2000000080d */
[----:B------:R-:W0:Y:S01]  /*2bf0*/  LDCU UR4, c[0x0][0x3cc] ;  /* 0x00007980ff0477ac */ /* 0x000e220008000800 */
[----:B------:R-:W-:Y:S01]  /*2c00*/  BSSY.RECONVERGENT B1, `(.L_x_12504) ;  /* 0x000002d000017945 */ /* 0x000fe20003800200 */
[----:B------:R-:W-:Y:S01]  /*2c10*/  @!P0 LEA R34, P1, R26, UR8, 0x2 ;  /* 0x000000081a228c11 */ /* 0x000fe2000f8210ff */
[----:B------:R-:W-:Y:S01]  /*2c20*/  FFMA R2, R32, -1.925963033500011079e-08, R13 ;  /* 0xb2a5706020027823 */ /* 0x000fe2000000000d */
[C---:B------:R-:W-:Y:S02]  /*2c30*/  @!P0 IADD3 R13, P2, PT, R26.reuse, UR35, RZ ;  /* 0x000000231a0d8c10 */ /* 0x040fe4000ff5e0ff */
[----:B------:R-:W-:Y:S01]  /*2c40*/  @!P0 LEA.HI.X R35, R26, UR9, R31, 0x2, P1 ;  /* 0x000000091a238c11 */ /* 0x000fe200088f141f */
[----:B------:R-:W-:Y:S01]  /*2c50*/  FMUL R26, R39, UR15 ;  /* 0x0000000f271a7c20 */ /* 0x000fe20008400000 */
[----:B------:R-:W-:Y:S01]  /*2c60*/  @!P0 IADD3.X R46, PT, PT, R31, UR36, RZ, P2, !PT ;  /* 0x000000241f2e8c10 */ /* 0x000fe200097fe4ff */
[----:B------:R-:W1:Y:S01]  /*2c70*/  MUFU.EX2 R2, R2 ;  /* 0x0000000200027308 */ /* 0x000e620000000800 */
[----:B------:R-:W-:-:S02]  /*2c80*/  @!P0 LEA R36, P1, R13, UR8, 0x2 ;  /* 0x000000080d248c11 */ /* 0x000fc4000f8210ff */
[----:B------:R-:W-:Y:S02]  /*2c90*/  F2FP.BF16.F32.PACK_AB R31, RZ, R37 ;  /* 0x00000025ff1f723e */ /* 0x000fe400000010ff */
[----:B------:R-:W-:Y:S02]  /*2ca0*/  @!P0 LEA.HI.X R37, R13, UR9, R46, 0x2, P1 ;  /* 0x000000090d258c11 */ /* 0x000fe400088f142e */
[----:B------:R-:W-:Y:S02]  /*2cb0*/  F2FP.BF16.F32.PACK_AB R13, RZ, R41 ;  /* 0x00000029ff0d723e */ /* 0x000fe400000010ff */
[----:B------:R-:W-:Y:S02]  /*2cc0*/  SHF.L.U32 R41, R0, 0x17, RZ ;  /* 0x0000001700297819 */ /* 0x000fe400000006ff */
[----:B------:R-:W-:Y:S01]  /*2cd0*/  LOP3.LUT R44, R9, 0x1f, RZ, 0xc0, !PT ;  /* 0x0000001f092c7812 */ /* 0x000fe200078ec0ff */
[----:B------:R-:W-:Y:S01]  /*2ce0*/  FMUL R9, R33, UR15 ;  /* 0x0000000f21097c20 */ /* 0x000fe20008400000 */
[----:B------:R-:W-:-:S02]  /*2cf0*/  F2FP.BF16.F32.PACK_AB R0, RZ, R26 ;  /* 0x0000001aff00723e */ /* 0x000fc400000010ff */
[----:B------:R-:W-:Y:S01]  /*2d00*/  FMNMX R33, R28, |R33|, !PT ;  /* 0x400000211c217209 */ /* 0x000fe20007800000 */
[----:B------:R-:W2:Y:S01]  /*2d10*/  SHFL.IDX PT, R42, R45, R44, 0x1f ;  /* 0x00001f2c2d2a7589 */ /* 0x000ea200000e0000 */
[----:B-1----:R-:W-:Y:S01]  /*2d20*/  FFMA R2, R41, R2, 1 ;  /* 0x3f80000029027423 */ /* 0x002fe20000000002 */
[----:B------:R-:W-:Y:S02]  /*2d30*/  F2FP.BF16.F32.PACK_AB R9, RZ, R9 ;  /* 0x00000009ff09723e */ /* 0x000fe400000010ff */
[----:B------:R-:W1:Y:S01]  /*2d40*/  SHFL.IDX PT, R38, R47, R44, 0x1f ;  /* 0x00001f2c2f267589 */ /* 0x000e6200000e0000 */
[----:B------:R-:W-:Y:S01]  /*2d50*/  VIADD R26, R2, 0x1800000 ;  /* 0x01800000021a7836 */ /* 0x000fe20000000000 */
[----:B------:R-:W-:Y:S02]  /*2d60*/  @!P0 PRMT R9, R9, 0x5410, R31 ;  /* 0x0000541009098816 */ /* 0x000fe4000000001f */
[----:B------:R-:W-:Y:S02]  /*2d70*/  @!P0 PRMT R13, R13, 0x5410, R0 ;  /* 0x000054100d0d8816 */ /* 0x000fe40000000000 */
[----:B------:R-:W-:Y:S01]  /*2d80*/  LOP3.LUT R28, R26, 0x7f800000, RZ, 0xc0, !PT ;  /* 0x7f8000001a1c7812 */ /* 0x000fe200078ec0ff */
[----:B------:R3:W-:Y:S01]  /*2d90*/  @!P0 STG.E desc[UR26][R34.64], R9 ;  /* 0x0000000922008986 */ /* 0x0007e2000c10191a */
[----:B------:R-:W-:-:S02]  /*2da0*/  IADD3 R22, P1, PT, R22, UR13, RZ ;  /* 0x0000000d16167c10 */ /* 0x000fc4000ff3e0ff */
[----:B------:R-:W-:Y:S01]  /*2db0*/  FMNMX3 R26, |R40|, R33, |R43|, !PT ;  /* 0x00000021281a7276 */ /* 0x000fe2000780062b */
[----:B------:R3:W-:Y:S01]  /*2dc0*/  @!P0 STG.E desc[UR26][R36.64], R13 ;  /* 0x0000000d24008986 */ /* 0x0007e2000c10191a */
[----:B------:R-:W-:Y:S01]  /*2dd0*/  ISETP.GT.U32.AND P0, PT, R28, 0x1ffffff, PT ;  /* 0x01ffffff1c00780c */ /* 0x000fe20003f04070 */
[----:B------:R-:W-:Y:S01]  /*2de0*/  HADD2.F32 R28, -RZ, R19.H0_H0 ;  /* 0x20000013ff1c7230 */ /* 0x000fe20000004100 */
[----:B0-----:R-:W-:Y:S02]  /*2df0*/  IADD3.X R23, PT, PT, R23, UR4, RZ, P1, !PT ;  /* 0x0000000417177c10 */ /* 0x001fe40008ffe4ff */
[----:B------:R-:W-:Y:S02]  /*2e00*/  FMNMX R26, |R39|, R26, !PT ;  /* 0x0000001a271a7209 */ /* 0x000fe40007800200 */
[----:B------:R-:W-:Y:S01]  /*2e10*/  PRMT R31, R31, 0x5410, R0 ;  /* 0x000054101f1f7816 */ /* 0x000fe20000000000 */
[----:B--2---:R-:W-:Y:S01]  /*2e20*/  FADD R27, R27, R42 ;  /* 0x0000002a1b1b7221 */ /* 0x004fe20000000000 */
[----:B-1----:R-:W-:-:S05]  /*2e30*/  FADD R29, R29, R38 ;  /* 0x000000261d1d7221 */ /* 0x002fca0000000000 */
[----:B---3--:R-:W-:Y:S05]  /*2e40*/  @P0 BRA `(.L_x_12505) ;  /* 0x0000000000100947 */ /* 0x008fea0003800000 */
[----:B------:R-:W-:Y:S01]  /*2e50*/  IMAD.MOV.U32 R0, RZ, RZ, R2 ;  /* 0x000000ffff007224 */ /* 0x000fe200078e0002 */
[----:B------:R-:W-:-:S07]  /*2e60*/  MOV R2, 0x2e80 ;  /* 0x00002e8000027802 */ /* 0x000fce0000000f00 */
[----:B------:R-:W-:Y:S05]  /*2e70*/  CALL.REL.NOINC `($__internal_405_$__cuda_sm20_rcp_rn_f32_slowpath) ;  /* 0x0000002400187944 */ /* 0x000fea0003c00000 */
[----:B------:R-:W-:Y:S05]  /*2e80*/  BRA `(.L_x_12506) ;  /* 0x0000000000107947 */ /* 0x000fea0003800000 */
.L_x_12505:
[----:B------:R-:W0:Y:S02]  /*2e90*/  MUFU.RCP R37, R2 ;  /* 0x0000000200257308 */ /* 0x000e240000001000 */
[----:B0-----:R-:W-:-:S04]  /*2ea0*/  FFMA R0, R2, R37, -1 ;  /* 0xbf80000002007423 */ /* 0x001fc80000000025 */
[----:B------:R-:W-:-:S04]  /*2eb0*/  FADD.FTZ R0, -R0, -RZ ;  /* 0x800000ff00007221 */ /* 0x000fc80000010100 */
[----:B------:R-:W-:-:S07]  /*2ec0*/  FFMA R37, R37, R0, R37 ;  /* 0x0000000025257223 */ /* 0x000fce0000000025 */
.L_x_12506:
[----:B------:R-:W-:Y:S05]  /*2ed0*/  BSYNC.RECONVERGENT B1 ;  /* 0x0000000000017941 */ /* 0x000fea0003800200 */
.L_x_12504:
[----:B------:R-:W-:Y:S02]  /*2ee0*/  HFMA2 R33, -RZ, RZ, 0.96630859375, -0.0022525787353515625 ;  /* 0x3bbb989dff217431 */ /* 0x000fe400000001ff */
        /* <DEDUP_REMOVED lines=22> */
[----:B------:R-:W-:Y:S05]  /*3050*/  CALL.REL.NOINC `($__internal_405_$__cuda_sm20_rcp_rn_f32_slowpath) ;  /* 0x0000002000a07944 */ /* 0x000fea0003c00000 */
[----:B------:R-:W-:Y:S05]  /*3060*/  BRA `(.L_x_12509) ;  /* 0x0000000000107947 */ /* 0x000fea0003800000 */
.L_x_12508:
[----:B------:R-:W0:Y:S02]  /*3070*/  MUFU.RCP R37, R34 ;  /* 0x0000002200257308 */ /* 0x000e240000001000 */
[----:B0-----:R-:W-:-:S04]  /*3080*/  FFMA R0, R34, R37, -1 ;  /* 0xbf80000022007423 */ /* 0x001fc80000000025 */
[----:B------:R-:W-:-:S04]  /*3090*/  FADD.FTZ R0, -R0, -RZ ;  /* 0x800000ff00007221 */ /* 0x000fc80000010100 */
[----:B------:R-:W-:-:S07]  /*30a0*/  FFMA R37, R37, R0, R37 ;  /* 0x0000000025257223 */ /* 0x000fce0000000025 */
.L_x_12509:
[----:B------:R-:W-:Y:S05]  /*30b0*/  BSYNC.RECONVERGENT B1 ;  /* 0x0000000000017941 */ /* 0x000fea0003800200 */
.L_x_12507:
        /* <DEDUP_REMOVED lines=23> */
[----:B------:R-:W-:Y:S05]  /*3230*/  CALL.REL.NOINC `($__internal_405_$__cuda_sm20_rcp_rn_f32_slowpath) ;  /* 0x0000002000287944 */ /* 0x000fea0003c00000 */
[----:B------:R-:W-:Y:S05]  /*3240*/  BRA `(.L_x_12512) ;  /* 0x0000000000107947 */ /* 0x000fea0003800000 */
.L_x_12511:
[----:B------:R-:W0:Y:S02]  /*3250*/  MUFU.RCP R37, R32 ;  /* 0x0000002000257308 */ /* 0x000e240000001000 */
[----:B0-----:R-:W-:-:S04]  /*3260*/  FFMA R0, R32, R37, -1 ;  /* 0xbf80000020007423 */ /* 0x001fc80000000025 */
[----:B------:R-:W-:-:S04]  /*3270*/  FADD.FTZ R0, -R0, -RZ ;  /* 0x800000ff00007221 */ /* 0x000fc80000010100 */
[----:B------:R-:W-:-:S07]  /*3280*/  FFMA R37, R37, R0, R37 ;  /* 0x0000000025257223 */ /* 0x000fce0000000025 */
.L_x_12512:
[----:B------:R-:W-:Y:S05]  /*3290*/  BSYNC.RECONVERGENT B1 ;  /* 0x0000000000017941 */ /* 0x000fea0003800200 */
.L_x_12510:
        /* <DEDUP_REMOVED lines=25> */
.L_x_12514:
[----:B------:R-:W0:Y:S02]  /*3430*/  MUFU.RCP R37, R32 ;  /* 0x0000002000257308 */ /* 0x000e240000001000 */
[----:B0-----:R-:W-:-:S04]  /*3440*/  FFMA R0, R32, R37, -1 ;  /* 0xbf80000020007423 */ /* 0x001fc80000000025 */
[----:B------:R-:W-:-:S04]  /*3450*/  FADD.FTZ R0, -R0, -RZ ;  /* 0x800000ff00007221 */ /* 0x000fc80000010100 */
[----:B------:R-:W-:-:S07]  /*3460*/  FFMA R37, R37, R0, R37 ;  /* 0x0000000025257223 */ /* 0x000fce0000000025 */
.L_x_12515:
[----:B------:R-:W-:Y:S05]  /*3470*/  BSYNC.RECONVERGENT B1 ;  /* 0x0000000000017941 */ /* 0x000fea0003800200 */
.L_x_12513:
        /* <DEDUP_REMOVED lines=11> */
[----:B------:R-:W-:Y:S01]  /*3530*/  IADD3 R11, PT, PT, -R10, R3, RZ ;  /* 0x000000030a0b7210 */ /* 0x000fe20007ffe1ff */
        /* <DEDUP_REMOVED lines=9> */
[----:B------:R-:W-:Y:S01]  /*35d0*/  FADD R40, R28, R39 ;  /* 0x000000271c287221 */ /* 0x000fe20000000000 */
[----:B------:R-:W-:Y:S01]  /*35e0*/  @!P0 IADD3.X R24, PT, PT, R23, UR36, RZ, P2, !PT ;  /* 0x0000002417188c10 */ /* 0x000fe200097fe4ff */
[----:B------:R-:W-:Y:S01]  /*35f0*/  IMAD.SHL.U32 R18, R18, 0x4, RZ ;  /* 0x0000000412127824 */ /* 0x000fe200078e00ff */
[C---:B------:R-:W-:Y:S01]  /*3600*/  @!P0 LEA R34, P2, R15.reuse, UR8, 0x2 ;  /* 0x000000080f228c11 */ /* 0x040fe2000f8410ff */
[----:B0-----:R-:W-:Y:S01]  /*3610*/  ULEA UR4, UR5, UR4, 0x18 ;  /* 0x0000000405047291 */ /* 0x001fe2000f8ec0ff */
[----:B------:R-:W-:Y:S01]  /*3620*/  @!P0 LEA.HI.X R37, R22, UR9, R23, 0x2, P1 ;  /* 0x0000000916258c11 */ /* 0x000fe200088f1417 */
[----:B------:R-:W0:Y:S01]  /*3630*/  LDCU UR5, c[0x0][0x3d0] ;  /* 0x00007a00ff0577ac */ /* 0x000e220008000800 */
[----:B------:R-:W-:Y:S01]  /*3640*/  @!P0 LEA.HI.X R35, R15, UR9, R24, 0x2, P2 ;  /* 0x000000090f238c11 */ /* 0x000fe200090f1418 */
[----:B------:R-:W-:Y:S01]  /*3650*/  FADD R15, RZ, R33 ;  /* 0x00000021ff0f7221 */ /* 0x000fe20000000000 */
[----:B------:R-:W-:Y:S01]  /*3660*/  F2FP.BF16.F32.PACK_AB R23, RZ, R2 ;  /* 0x00000002ff17723e */ /* 0x000fe200000010ff */
[----:B------:R-:W-:Y:S01]  /*3670*/  IMAD.SHL.U32 R2, R5, 0x4, RZ ;  /* 0x0000000405027824 */ /* 0x000fe200078e00ff */
[----:B------:R-:W-:Y:S01]  /*3680*/  SHF.L.U32 R16, R11, 0x2, RZ ;  /* 0x000000020b107819 */ /* 0x000fe200000006ff */
[----:B------:R-:W-:Y:S01]  /*3690*/  FADD R38, R20, R15 ;  /* 0x0000000f14267221 */ /* 0x000fe20000000000 */
[----:B------:R-:W-:Y:S01]  /*36a0*/  LOP3.LUT R24, RZ, R6, RZ, 0x33, !PT ;  /* 0x00000006ff187212 */ /* 0x000fe200078e33ff */
[----:B------:R-:W-:Y:S01]  /*36b0*/  FMUL R11, R28, UR15 ;  /* 0x0000000f1c0b7c20 */ /* 0x000fe20008400000 */
[----:B------:R-:W-:Y:S01]  /*36c0*/  LOP3.LUT R15, R2, 0x7c, RZ, 0xc0, !PT ;  /* 0x0000007c020f7812 */ /* 0x000fe200078ec0ff */
[----:B------:R-:W1:Y:S01]  /*36d0*/  LDCU UR8, c[0x0][0x3d4] ;  /* 0x00007a80ff0877ac */ /* 0x000e620008000800 */
[----:B------:R-:W-:Y:S01]  /*36e0*/  IADD3 R2, PT, PT, R0, UR4, RZ ;  /* 0x0000000400027c10 */ /* 0x000fe2000fffe0ff */
[----:B------:R-:W-:Y:S01]  /*36f0*/  IMAD.IADD R21, R24, 0x1, R3 ;  /* 0x0000000118157824 */ /* 0x000fe200078e0203 */
[----:B------:R-:W-:Y:S01]  /*3700*/  LOP3.LUT R25, R25, 0x1f, RZ, 0xc0, !PT ;  /* 0x0000001f19197812 */ /* 0x000fe200078ec0ff */
[----:B------:R-:W-:Y:S01]  /*3710*/  BSSY.RECONVERGENT B0, `(.L_x_12516) ;  /* 0x000008c000007945 */ /* 0x000fe20003800200 */
[----:B------:R-:W-:Y:S01]  /*3720*/  F2FP.BF16.F32.PACK_AB R32, RZ, R32 ;  /* 0x00000020ff20723e */ /* 0x000fe200000010ff */
[----:B------:R-:W-:Y:S01]  /*3730*/  IMAD.IADD R15, R2, 0x1, R15 ;  /* 0x00000001020f7824 */ /* 0x000fe200078e020f */
[----:B------:R-:W-:Y:S01]  /*3740*/  PRMT R13, R9, 0x5410, R13 ;  /* 0x00005410090d7816 */ /* 0x000fe2000000000d */
[----:B------:R-:W2:Y:S01]  /*3750*/  SHFL.IDX PT, R38, R38, R25, 0x1f ;  /* 0x00001f1926267589 */ /* 0x000ea200000e0000 */
[----:B------:R-:W-:Y:S01]  /*3760*/  @!P0 PRMT R32, R32, 0x5410, R23 ;  /* 0x0000541020208816 */ /* 0x000fe20000000017 */
[----:B------:R-:W-:Y:S01]  /*3770*/  IMAD.SHL.U32 R21, R21, 0x4, RZ ;  /* 0x0000000415157824 */ /* 0x000fe200078e00ff */
[----:B------:R-:W-:Y:S01]  /*3780*/  FMNMX R9, R26, |R33|, !PT ;  /* 0x400000211a097209 */ /* 0x000fe20007800000 */
[----:B------:R3:W-:Y:S01]  /*3790*/  STS [R15], R12 ;  /* 0x0000000c0f007388 */ /* 0x0007e20000000800 */
[----:B0-----:R-:W-:Y:S01]  /*37a0*/  ULOP3.LUT UR5, UR5, 0xfffffffe, URZ, 0xc0, !UPT ;  /* 0xfffffffe05057892 */ /* 0x001fe2000f8ec0ff */
[----:B------:R-:W-:Y:S01]  /*37b0*/  VIADD R26, R24, UR19 ;  /* 0x00000013181a7c36 */ /* 0x000fe20008000000 */
[----:B------:R-:W-:Y:S01]  /*37c0*/  LOP3.LUT R21, R21, 0x7c, RZ, 0xc0, !PT ;  /* 0x0000007c15157812 */ /* 0x000fe200078ec0ff */
[----:B------:R0:W4:Y:S01]  /*37d0*/  SHFL.IDX PT, R40, R40, R25, 0x1f ;  /* 0x00001f1928287589 */ /* 0x00012200000e0000 */
[----:B------:R-:W-:-:S02]  /*37e0*/  FMNMX3 R9, |R19|, R9, |R20|, !PT ;  /* 0x0000000913097276 */ /* 0x000fc40007800614 */
[----:B------:R-:W-:Y:S01]  /*37f0*/  SHF.R.U32.HI R19, RZ, 0x5, R3 ;  /* 0x00000005ff137819 */ /* 0x000fe20000011603 */
[----:B------:R5:W-:Y:S01]  /*3800*/  @!P0 STG.E desc[UR26][R36.64], R32 ;  /* 0x0000002024008986 */ /* 0x000be2000c10191a */
[----:B------:R-:W-:Y:S01]  /*3810*/  IMAD.IADD R21, R2, 0x1, R21 ;  /* 0x0000000102157824 */ /* 0x000fe200078e0215 */
[----:B---3--:R-:W-:Y:S02]  /*3820*/  F2FP.BF16.F32.PACK_AB R12, RZ, R10 ;  /* 0x0000000aff0c723e */ /* 0x008fe400000010ff */
[----:B------:R-:W-:Y:S02]  /*3830*/  F2FP.BF16.F32.PACK_AB R10, RZ, R11 ;  /* 0x0000000bff0a723e */ /* 0x000fe400000010ff */
[----:B0-----:R-:W-:Y:S01]  /*3840*/  LOP3.LUT R25, R16, 0x7c, RZ, 0xc0, !PT ;  /* 0x0000007c10197812 */ /* 0x001fe200078ec0ff */
[----:B------:R0:W-:Y:S01]  /*3850*/  STS [R21], R17 ;  /* 0x0000001115007388 */ /* 0x0001e20000000800 */
[----:B------:R-:W-:Y:S02]  /*3860*/  @!P0 PRMT R11, R12, 0x5410, R10 ;  /* 0x000054100c0b8816 */ /* 0x000fe4000000000a */
[----:B------:R-:W-:Y:S01]  /*3870*/  FMNMX R9, |R28|, R9, !PT ;  /* 0x000000091c097209 */ /* 0x000fe20007800200 */
[----:B------:R-:W-:Y:S01]  /*3880*/  IMAD.IADD R22, R2, 0x1, R25 ;  /* 0x0000000102167824 */ /* 0x000fe200078e0219 */
[----:B-----5:R-:W-:Y:S01]  /*3890*/  LOP3.LUT R37, R18, 0x7c, RZ, 0xc0, !PT ;  /* 0x0000007c12257812 */ /* 0x020fe200078ec0ff */
[----:B------:R0:W-:Y:S01]  /*38a0*/  @!P0 STG.E desc[UR26][R34.64], R11 ;  /* 0x0000000b22008986 */ /* 0x0001e2000c10191a */
[----:B------:R-:W-:Y:S01]  /*38b0*/  ISETP.LT.U32.AND P0, PT, R6, UR19, PT ;  /* 0x0000001306007c0c */ /* 0x000fe2000bf01070 */
[----:B--2---:R-:W-:Y:S01]  /*38c0*/  FADD R28, R27, R38 ;  /* 0x000000261b1c7221 */ /* 0x004fe20000000000 */
[----:B------:R-:W-:Y:S01]  /*38d0*/  IADD3 R18, PT, PT, R2, R37, RZ ;  /* 0x0000002502127210 */ /* 0x000fe20007ffe0ff */
[----:B------:R0:W-:Y:S01]  /*38e0*/  STS [R22], R13 ;  /* 0x0000000d16007388 */ /* 0x0001e20000000800 */
[----:B------:R-:W-:Y:S01]  /*38f0*/  PRMT R32, R32, 0x5410, R12 ;  /* 0x0000541020207816 */ /* 0x000fe2000000000c */
[----:B----4-:R-:W-:Y:S01]  /*3900*/  FADD R29, R29, R40 ;  /* 0x000000281d1d7221 */ /* 0x010fe20000000000 */
[----:B------:R-:W-:-:S03]  /*3910*/  IADD3 R20, PT, PT, -R6, UR19, RZ ;  /* 0x0000001306147c10 */ /* 0x000fc6000fffe1ff */
[----:B------:R0:W-:Y:S01]  /*3920*/  STS [R18], R32 ;  /* 0x0000002012007388 */ /* 0x0001e20000000800 */
[----:B------:R-:W-:Y:S01]  /*3930*/  PRMT R23, R23, 0x5410, R10 ;  /* 0x0000541017177816 */ /* 0x000fe2000000000a */
[----:B------:R-:W-:Y:S06]  /*3940*/  BAR.SYNC.DEFER_BLOCKING 0x0 ;  /* 0x0000000000007b1d */ /* 0x000fec0000010000 */
[----:B-1----:R-:W-:Y:S05]  /*3950*/  @!P0 BRA `(.L_x_12517) ;  /* 0x00000004009c8947 */ /* 0x002fea0003800000 */
[----:B------:R-:W-:Y:S01]  /*3960*/  ISETP.GE.U32.AND P1, PT, R26, 0x3, PT ;  /* 0x000000031a00780c */ /* 0x000fe20003f26070 */
[----:B------:R-:W-:Y:S01]  /*3970*/  IMAD.U32 R27, RZ, RZ, UR19 ;  /* 0x00000013ff1b7e24 */ /* 0x000fe2000f8e00ff */
[----:B------:R-:W-:Y:S01]  /*3980*/  BSSY.RECONVERGENT B1, `(.L_x_12518) ;  /* 0x0000040000017945 */ /* 0x000fe20003800200 */
[C---:B0-----:R-:W-:Y:S01]  /*3990*/  IMAD R13, R7.reuse, UR33, RZ ;  /* 0x00000021070d7c24 */ /* 0x041fe2000f8e02ff */
[----:B------:R-:W-:Y:S01]  /*39a0*/  MOV R35, R5 ;  /* 0x0000000500237202 */ /* 0x000fe20000000f00 */
[----:B------:R-:W-:Y:S01]  /*39b0*/  IMAD.WIDE.U32 R10, R7, UR34, RZ ;  /* 0x00000022070a7c25 */ /* 0x000fe2000f8e00ff */
[----:B------:R-:W-:-:S03]  /*39c0*/  LOP3.LUT R27, R27, 0x3, RZ, 0xc0, !PT ;  /* 0x000000031b1b7812 */ /* 0x000fc600078ec0ff */
[----:B------:R-:W-:Y:S01]  /*39d0*/  IMAD.MOV.U32 R25, RZ, RZ, R10 ;  /* 0x000000ffff197224 */ /* 0x000fe200078e000a */
[----:B------:R-:W-:Y:S01]  /*39e0*/  ISETP.NE.AND P0, PT, R27, RZ, PT ;  /* 0x000000ff1b00720c */ /* 0x000fe20003f05270 */
[----:B------:R-:W-:Y:S01]  /*39f0*/  IMAD.MOV.U32 R7, RZ, RZ, RZ ;  /* 0x000000ffff077224 */ /* 0x000fe200078e00ff */
[----:B------:R-:W-:Y:S01]  /*3a00*/  IADD3 R34, PT, PT, R11, R13, RZ ;  /* 0x0000000d0b227210 */ /* 0x000fe20007ffe0ff */
[----:B------:R-:W-:Y:S10]  /*3a10*/  @!P1 BRA `(.L_x_12519) ;  /* 0x0000000000d89947 */ /* 0x000ff40003800000 */
[----:B------:R-:W-:Y:S01]  /*3a20*/  IMAD R32, R19, 0x10, R0 ;  /* 0x0000001013207824 */ /* 0x000fe200078e0200 */
[----:B------:R-:W-:Y:S01]  /*3a30*/  IADD3 R7, PT, PT, R20, -R27, RZ ;  /* 0x8000001b14077210 */ /* 0x000fe20007ffe0ff */
[----:B------:R-:W-:Y:S02]  /*3a40*/  IMAD.U32 R11, RZ, RZ, UR4 ;  /* 0x00000004ff0b7e24 */ /* 0x000fe4000f8e00ff */
[----:B------:R-:W-:Y:S02]  /*3a50*/  IMAD.MOV.U32 R35, RZ, RZ, R5 ;  /* 0x000000ffff237224 */ /* 0x000fe400078e0005 */
[----:B------:R-:W-:Y:S01]  /*3a60*/  IMAD.MOV R33, RZ, RZ, -R7 ;  /* 0x000000ffff217224 */ /* 0x000fe200078e0a07 */
[----:B------:R-:W-:-:S07]  /*3a70*/  IADD3 R32, PT, PT, R32, 0x8, R11 ;  /* 0x0000000820207810 */ /* 0x000fce0007ffe00b */
.L_x_12520:
        /* <DEDUP_REMOVED lines=48> */
.L_x_12519:
[----:B------:R-:W-:Y:S05]  /*3d80*/  BSYNC.RECONVERGENT B1 ;  /* 0x0000000000017941 */ /* 0x000fea0003800200 */
.L_x_12518:
        /* <DEDUP_REMOVED lines=36> */
.L_x_12517:
[----:B------:R-:W-:Y:S05]  /*3fd0*/  BSYNC.RECONVERGENT B0 ;  /* 0x0000000000007941 */ /* 0x000fea0003800200 */
.L_x_12516:
[----:B------:R-:W-:Y:S01]  /*3fe0*/  BAR.SYNC.DEFER_BLOCKING 0x0 ;  /* 0x0000000000007b1d */ /* 0x000fe20000010000 */
[C---:B------:R-:W-:Y:S02]  /*3ff0*/  ISETP.LT.U32.AND P0, PT, R6.reuse, UR19, PT ;  /* 0x0000001306007c0c */ /* 0x040fe4000bf01070 */
[----:B------:R-:W-:-:S03]  /*4000*/  IADD3 R8, PT, PT, R6, R8, RZ ;  /* 0x0000000806087210 */ /* 0x000fc60007ffe0ff */
[----:B------:R-:W3:Y:S01]  /*4010*/  LDCU UR8, c[0x0][0x3d4] ;  /* 0x00007a80ff0877ac */ /* 0x000ee20008000800 */
[----:B------:R-:W-:Y:S01]  /*4020*/  BSSY.RECONVERGENT B0, `(.L_x_12521) ;  /* 0x000006c000007945 */ /* 0x000fe20003800200 */
[C---:B01----:R-:W-:Y:S02]  /*4030*/  IMAD R13, R8.reuse, UR33, RZ ;  /* 0x00000021080d7c24 */ /* 0x043fe4000f8e02ff */
[----:B--2---:R-:W-:Y:S01]  /*4040*/  IMAD.WIDE.U32 R10, R8, UR34, RZ ;  /* 0x00000022080a7c25 */ /* 0x004fe2000f8e00ff */
[----:B------:R0:W-:Y:S04]  /*4050*/  STS [R15], R14 ;  /* 0x0000000e0f007388 */ /* 0x0001e80000000800 */
[----:B------:R0:W-:Y:S04]  /*4060*/  STS [R21], R30 ;  /* 0x0000001e15007388 */ /* 0x0001e80000000800 */
[----:B------:R0:W-:Y:S04]  /*4070*/  STS [R22], R31 ;  /* 0x0000001f16007388 */ /* 0x0001e80000000800 */
[----:B------:R0:W-:Y:S01]  /*4080*/  STS [R18], R23 ;  /* 0x0000001712007388 */ /* 0x0001e20000000800 */
[----:B------:R-:W-:Y:S06]  /*4090*/  BAR.SYNC.DEFER_BLOCKING 0x0 ;  /* 0x0000000000007b1d */ /* 0x000fec0000010000 */
[----:B---3--:R-:W-:Y:S05]  /*40a0*/  @!P0 BRA `(.L_x_12522) ;  /* 0x00000004008c8947 */ /* 0x008fea0003800000 */
        /* <DEDUP_REMOVED lines=14> */
.L_x_12525:
        /* <DEDUP_REMOVED lines=48> */
.L_x_12524:
[----:B------:R-:W-:Y:S05]  /*4490*/  BSYNC.RECONVERGENT B1 ;  /* 0x0000000000017941 */ /* 0x000fea0003800200 */
.L_x_12523:
        /* <DEDUP_REMOVED lines=36> */
.L_x_12522:
[----:B------:R-:W-:Y:S05]  /*46e0*/  BSYNC.RECONVERGENT B0 ;  /* 0x0000000000007941 */ /* 0x000fea0003800200 */
.L_x_12521:
        /* <DEDUP_REMOVED lines=33> */
.L_x_12527:
[----:B------:R-:W-:Y:S05]  /*4900*/  BSYNC.RECONVERGENT B0 ;  /* 0x0000000000007941 */ /* 0x000fea0003800200 */
.L_x_12526:
        /* <DEDUP_REMOVED lines=37> */
.L_x_12536:
[----:B------:R-:W-:Y:S02]  /*4b60*/  ISETP.NE.AND P0, PT, R3, RZ, PT ;  /* 0x000000ff0300720c */ /* 0x000fe40003f05270 */
[----:B--2---:R-:W-:-:S11]  /*4b70*/  FMNMX R7, R2, R7, !PT ;  /* 0x0000000702077209 */ /* 0x004fd60007800000 */
[----:B------:R-:W-:Y:S05]  /*4b80*/  @P0 BRA `(.L_x_12529) ;  /* 0x0000000000080947 */ /* 0x000fea0003800000 */
[----:B------:R-:W2:Y:S02]  /*4b90*/  LDC.64 R4, c[0x0][0x3a8] ;  /* 0x0000ea00ff047b82 */ /* 0x000ea40000000a00 */
[----:B--2---:R2:W-:Y:S02]  /*4ba0*/  REDG.E.MAX.S32.STRONG.GPU desc[UR26][R4.64], R7 ;  /* 0x000000070400798e */ /* 0x0045e4000d12e31a */
.L_x_12529:
[----:B------:R-:W-:Y:S05]  /*4bb0*/  BSYNC B0 ;  /* 0x0000000000007941 */ /* 0x000fea0003800000 */
.L_x_12528:
        /* <DEDUP_REMOVED lines=11> */
[----:B0--3--:R-:W-:Y:S05]  /*4c70*/  CALL.REL.NOINC `($__internal_405_$__cuda_sm20_rcp_rn_f32_slowpath) ;  /* 0x0000000400987944 */ /* 0x009fea0003c00000 */
[----:B------:R-:W-:Y:S05]  /*4c80*/  BRA `(.L_x_12532) ;  /* 0x0000000000147947 */ /* 0x000fea0003800000 */
.L_x_12531:
[----:B------:R-:W4:Y:S01]  /*4c90*/  MUFU.RCP R37, UR15 ;  /* 0x0000000f00257d08 */ /* 0x000f220008001000 */
[----:B--2---:R-:W-:-:S04]  /*4ca0*/  IMAD.U32 R0, RZ, RZ, UR15 ;  /* 0x0000000fff007e24 */ /* 0x004fc8000f8e00ff */
[----:B----4-:R-:W-:-:S04]  /*4cb0*/  FFMA R0, R37, R0, -1 ;  /* 0xbf80000025007423 */ /* 0x010fc80000000000 */
[----:B------:R-:W-:-:S04]  /*4cc0*/  FADD.FTZ R0, -R0, -RZ ;  /* 0x800000ff00007221 */ /* 0x000fc80000010100 */
[----:B------:R-:W-:-:S07]  /*4cd0*/  FFMA R37, R37, R0, R37 ;  /* 0x0000000025257223 */ /* 0x000fce0000000025 */
.L_x_12532:
[----:B-1----:R-:W1:Y:S02]  /*4ce0*/  LDC.64 R2, c[0x0][0x3b0] ;  /* 0x0000ec00ff027b82 */ /* 0x002e640000000a00 */
[----:B-1----:R-:W-:Y:S01]  /*4cf0*/  STG.E desc[UR26][R2.64], R37 ;  /* 0x0000002502007986 */ /* 0x002fe2000c10191a */
[----:B------:R-:W-:Y:S05]  /*4d00*/  EXIT ;  /* 0x000000000000794d */ /* 0x000fea0003800000 */
.L_x_12530:
[----:B0-----:R-:W-:Y:S02]  /*4d10*/  HFMA2 R9, -RZ, RZ, 0, 2.384185791015625e-07 ;  /* 0x00000004ff097431 */ /* 0x001fe400000001ff */
[----:B------:R-:W-:Y:S01]  /*4d20*/  IMAD.MOV.U32 R11, RZ, RZ, 0x1f ;  /* 0x0000001fff0b7424 */ /* 0x000fe200078e00ff */
[----:B------:R-:W-:-:S07]  /*4d30*/  MOV R4, 0xffffffff ;  /* 0xffffffff00047802 */ /* 0x000fce0000000f00 */
[----:B-12---:R-:W-:Y:S05]  /*4d40*/  WARPSYNC.COLLECTIVE R4, `(.L_x_12533) ;  /* 0x0000000004087348 */ /* 0x006fea0003c00000 */
[----:B--2---:R0:W2:Y:S02]  /*4d50*/  SHFL.DOWN P0, R7, R0, R9, R11 ;  /* 0x0800000900077389 */ /* 0x0040a4000000000b */
[----:B012---:R-:W-:Y:S05]  /*4d60*/  ENDCOLLECTIVE ;  /* 0x000000000000791b */ /* 0x007fea0003800000 */
.L_x_12533:
[----:B------:R-:W-:Y:S02]  /*4d70*/  IMAD.MOV.U32 R9, RZ, RZ, 0x2 ;  /* 0x00000002ff097424 */ /* 0x000fe400078e00ff */
[----:B------:R-:W-:-:S05]  /*4d80*/  IMAD.MOV.U32 R5, RZ, RZ, R7 ;  /* 0x000000ffff057224 */ /* 0x000fca00078e0007 */
[----:B------:R-:W-:-:S04]  /*4d90*/  FMNMX R5, R5, R0, !PT ;  /* 0x0000000005057209 */ /* 0x000fc80007800000 */
[----:B------:R-:W-:-:S07]  /*4da0*/  MOV R0, R5 ;  /* 0x0000000500007202 */ /* 0x000fce0000000f00 */
[----:B------:R-:W-:Y:S05]  /*4db0*/  WARPSYNC.COLLECTIVE R4, `(.L_x_12534) ;  /* 0x0000000004087348 */ /* 0x000fea0003c00000 */
[----:B------:R0:W1:Y:S02]  /*4dc0*/  SHFL.DOWN P0, R7, R0, R9, R11 ;  /* 0x0800000900077389 */ /* 0x000064000000000b */
[----:B01----:R-:W-:Y:S05]  /*4dd0*/  ENDCOLLECTIVE ;  /* 0x000000000000791b */ /* 0x003fea0003800000 */
.L_x_12534:
[----:B------:R-:W-:Y:S01]  /*4de0*/  HFMA2 R9, -RZ, RZ, 0, 5.9604644775390625e-08 ;  /* 0x00000001ff097431 */ /* 0x000fe200000001ff */
[----:B------:R-:W-:-:S04]  /*4df0*/  MOV R2, R7 ;  /* 0x0000000700027202 */ /* 0x000fc80000000f00 */
[----:B------:R-:W-:-:S05]  /*4e00*/  FMNMX R2, R5, R2, !PT ;  /* 0x0000000205027209 */ /* 0x000fca0007800000 */
[----:B------:R-:W-:-:S07]  /*4e10*/  IMAD.MOV.U32 R0, RZ, RZ, R2 ;  /* 0x000000ffff007224 */ /* 0x000fce00078e0002 */
[----:B------:R-:W-:Y:S05]  /*4e20*/  WARPSYNC.COLLECTIVE R4, `(.L_x_12535) ;  /* 0x0000000004087348 */ /* 0x000fea0003c00000 */
[----:B------:R0:W1:Y:S02]  /*4e30*/  SHFL.DOWN P0, R7, R0, R9, R11 ;  /* 0x0800000900077389 */ /* 0x000064000000000b */
[----:B01----:R-:W-:Y:S05]  /*4e40*/  ENDCOLLECTIVE ;  /* 0x000000000000791b */ /* 0x003fea0003800000 */
.L_x_12535:
[----:B------:R-:W-:Y:S05]  /*4e50*/  BRA `(.L_x_12536) ;  /* 0xfffffffc00407947 */ /* 0x000fea000383ffff */
        .weak           $__internal_404_$__cuda_sm20_div_u64
        .type           $__internal_404_$__cuda_sm20_div_u64,@function
        .size           $__internal_404_$__cuda_sm20_div_u64,($__internal_405_$__cuda_sm20_rcp_rn_f32_slowpath - $__internal_404_$__cuda_sm20_div_u64)
$__internal_404_$__cuda_sm20_div_u64:
        /* <DEDUP_REMOVED lines=71> */
[----:B------:R-:W-:Y:S11]  /*52d0*/  RET.REL.NODEC R6 `(_ZN18transformer_engine6detail38cast_transpose_fused_kernel_notalignedILb1ELb1ELb0EfNS_16CTDBiasDActParamI6__halfS3_13__nv_bfloat16fEELi2ELi2ENS_5EmptyEXadL_ZNS_5dsiluIffEET_T0_RKS6_EEEEvT3_mmm) ;  /* 0xffffffac06487950 */ /* 0x000ff60003c3ffff */
        .weak           $__internal_405_$__cuda_sm20_rcp_rn_f32_slowpath
        .type           $__internal_405_$__cuda_sm20_rcp_rn_f32_slowpath,@function
        .size           $__internal_405_$__cuda_sm20_rcp_rn_f32_slowpath,(.L_x_29706 - $__internal_405_$__cuda_sm20_rcp_rn_f32_slowpath)
$__internal_405_$__cuda_sm20_rcp_rn_f32_slowpath:
        /* <DEDUP_REMOVED lines=15> */
.L_x_12538:
        /* <DEDUP_REMOVED lines=33> */
.L_x_12540:
[----:B------:R0:W1:Y:S02]  /*55e0*/  MUFU.RCP R37, R0 ;  /* 0x0000000000257308 */ /* 0x0000640000001000 */
.L_x_12539:
[----:B------:R-:W-:Y:S05]  /*55f0*/  BSYNC B0 ;  /* 0x0000000000007941 */ /* 0x000fea0003800000 */
.L_x_12537:
[----:B------:R-:W-:Y:S02]  /*5600*/  HFMA2 R45, -RZ, RZ, 0, 0 ;  /* 0x00000000ff2d7431 */ /* 0x000fe400000001ff */
[----:B------:R-:W-:-:S04]  /*5610*/  IMAD.MOV.U32 R44, RZ, RZ, R2 ;  /* 0x000000ffff2c7224 */ /* 0x000fc800078e0002 */
[----:B01----:R-:W-:Y:S05]  /*5620*/  RET.REL.NODEC R44 `(_ZN18transformer_engine6detail38cast_transpose_fused_kernel_notalignedILb1ELb1ELb0EfNS_16CTDBiasDActParamI6__halfS3_13__nv_bfloat16fEELi2ELi2ENS_5EmptyEXadL_ZNS_5dsiluIffEET_T0_RKS6_EEEEvT3_mmm) ;  /* 0xffffffa82c747950 */ /* 0x003fea0003c3ffff */
.L_x_12541:
        /* <DEDUP_REMOVED lines=13> */
.L_x_29706:


//--------------------- .text._ZN18transformer_engine6detail38cast_transpose_fused_kernel_notalignedILb1ELb1ELb0EfNS_16CTDBiasDActParamI6__halfS3_S3_fEELi2ELi2ENS_5EmptyEXadL_ZNS_5dsiluIffEET_T0_RKS5_EEEEvT3_mmm --------------------------
	.section	.text._ZN18transformer_engine6detail38cast_transpose_fused_kernel_notalignedILb1ELb1ELb0EfNS_16CTDBiasDActParamI6__halfS3_S3_fEELi2ELi2ENS_5EmptyEXadL_ZNS_5dsiluIffEET_T0_RKS5_EEEEvT3_mmm,"ax",@progbits
	.align	128
        .global         _ZN18transformer_engine6detail38cast_transpose_fused_kernel_notalignedILb1ELb1ELb0EfNS_16CTDBiasDActParamI6__halfS3_S3_fEELi2ELi2ENS_5EmptyEXadL_ZNS_5dsiluIffEET_T0_RKS5_EEEEvT3_mmm
        .type           _ZN18transformer_engine6detail38cast_transpose_fused_kernel_notalignedILb1ELb1ELb0EfNS_16CTDBiasDActParamI6__halfS3_S3_fEELi2ELi2ENS_5EmptyEXadL_ZNS_5dsiluIffEET_T0_RKS5_EEEEvT3_mmm,@function
        .size           _ZN18transformer_engine6detail38cast_transpose_fused_kernel_notalignedILb1ELb1ELb0EfNS_16CTDBiasDActParamI6__halfS3_S3_fEELi2ELi2ENS_5EmptyEXadL_ZNS_5dsiluIffEET_T0_RKS5_EEEEvT3_mmm,(.L_x_29708 - _ZN18transformer_engine6detail38cast_transpose_fused_kernel_notalignedILb1ELb1ELb0EfNS_16CTDBiasDActParamI6__halfS3_S3_fEELi2ELi2ENS_5EmptyEXadL_ZNS_5dsiluIffEET_T0_RKS5_EEEEvT3_mmm)
        .other          _ZN18transformer_engine6detail38cast_transpose_fused_kernel_notalignedILb1ELb1ELb0EfNS_16CTDBiasDActParamI6__halfS3_S3_fEELi2ELi2ENS_5EmptyEXadL_ZNS_5dsiluIffEET_T0_RKS5_EEEEvT3_mmm,@"STO_CUDA_ENTRY STV_DEFAULT"
_ZN18transformer_engine6detail38cast_transpose_fused_kernel_notalignedILb1ELb1ELb0EfNS_16CTDBiasDActParamI6__halfS3_S3_fEELi2ELi2ENS_5EmptyEXadL_ZNS_5dsiluIffEET_T0_RKS5_EEEEvT3_mmm:
.text._ZN18transformer_engine6detail38cast_transpose_fused_kernel_notalignedILb1ELb1ELb0EfNS_16CTDBiasDActParamI6__halfS3_S3_fEELi2ELi2ENS_5EmptyEXadL_ZNS_5dsiluIffEET_T0_RKS5_EEEEvT3_mmm:
        /* <DEDUP_REMOVED lines=44> */
.L_x_12542:
[----:B------:R-:W-:-:S07]  /*02c0*/  MOV R5, 0x2e0 ;  /* 0x000002e000057802 */ /* 0x000fce0000000f00 */
[----:B------:R-:W-:Y:S05]  /*02d0*/  CALL.REL.NOINC `($__internal_406_$__cuda_sm20_div_u64) ;  /* 0x0000004800e07944 */ /* 0x000fea0003c00000 */
        /* <DEDUP_REMOVED lines=11> */
.L_x_12543:
        /* <DEDUP_REMOVED lines=147> */
[----:B-----5:R-:W-:Y:S05]  /*0cc0*/  CALL.REL.NOINC `($__internal_407_$__cuda_sm20_rcp_rn_f32_slowpath) ;  /* 0x0000004400847944 */ /* 0x020fea0003c00000 */
[----:B------:R-:W-:Y:S05]  /*0cd0*/  BRA `(.L_x_12546) ;  /* 0x0000000000107947 */ /* 0x000fea0003800000 */
.L_x_12545:
[----:B------:R-:W0:Y:S02]  /*0ce0*/  MUFU.RCP R37, R2 ;  /* 0x0000000200257308 */ /* 0x000e240000001000 */
[----:B0-----:R-:W-:-:S04]  /*0cf0*/  FFMA R0, R2, R37, -1 ;  /* 0xbf80000002007423 */ /* 0x001fc80000000025 */
[----:B------:R-:W-:-:S04]  /*0d00*/  FADD.FTZ R0, -R0, -RZ ;  /* 0x800000ff00007221 */ /* 0x000fc80000010100 */
[----:B------:R-:W-:-:S07]  /*0d10*/  FFMA R37, R37, R0, R37 ;  /* 0x0000000025257223 */ /* 0x000fce0000000025 */
.L_x_12546:
[----:B------:R-:W-:Y:S05]  /*0d20*/  BSYNC.RECONVERGENT B1 ;  /* 0x0000000000017941 */ /* 0x000fea0003800200 */
.L_x_12544:
        /* <DEDUP_REMOVED lines=23> */
[----:B-----5:R-:W-:Y:S05]  /*0ea0*/  CALL.REL.NOINC `($__internal_407_$__cuda_sm20_rcp_rn_f32_slowpath) ;  /* 0x00000044000c7944 */ /* 0x020fea0003c00000 */
[----:B------:R-:W-:Y:S05]  /*0eb0*/  BRA `(.L_x_12549) ;  /* 0x0000000000107947 */ /* 0x000fea0003800000 */
.L_x_12548:
[----:B------:R-:W0:Y:S02]  /*0ec0*/  MUFU.RCP R37, R22 ;  /* 0x0000001600257308 */ /* 0x000e240000001000 */
[----:B0-----:R-:W-:-:S04]  /*0ed0*/  FFMA R0, R22, R37, -1 ;  /* 0xbf80000016007423 */ /* 0x001fc80000000025 */
[----:B------:R-:W-:-:S04]  /*0ee0*/  FADD.FTZ R0, -R0, -RZ ;  /* 0x800000ff00007221 */ /* 0x000fc80000010100 */
[----:B------:R-:W-:-:S07]  /*0ef0*/  FFMA R37, R37, R0, R37 ;  /* 0x0000000025257223 */ /* 0x000fce0000000025 */
.L_x_12549:
[----:B------:R-:W-:Y:S05]  /*0f00*/  BSYNC.RECONVERGENT B1 ;  /* 0x0000000000017941 */ /* 0x000fea0003800200 */
.L_x_12547:
        /* <DEDUP_REMOVED lines=23> */
[----:B------:R-:W-:Y:S05]  /*1080*/  CALL.REL.NOINC `($__internal_407_$__cuda_sm20_rcp_rn_f32_slowpath) ;  /* 0x0000004000947944 */ /* 0x000fea0003c00000 */
[----:B------:R-:W-:Y:S05]  /*1090*/  BRA `(.L_x_12552) ;  /* 0x0000000000107947 */ /* 0x000fea0003800000 */
.L_x_12551:
[----:B------:R-:W0:Y:S02]  /*10a0*/  MUFU.RCP R37, R22 ;  /* 0x0000001600257308 */ /* 0x000e240000001000 */
[----:B0-----:R-:W-:-:S04]  /*10b0*/  FFMA R0, R22, R37, -1 ;  /* 0xbf80000016007423 */ /* 0x001fc80000000025 */
[----:B------:R-:W-:-:S04]  /*10c0*/  FADD.FTZ R0, -R0, -RZ ;  /* 0x800000ff00007221 */ /* 0x000fc80000010100 */
[----:B------:R-:W-:-:S07]  /*10d0*/  FFMA R37, R37, R0, R37 ;  /* 0x0000000025257223 */ /* 0x000fce0000000025 */
.L_x_12552:
[----:B------:R-:W-:Y:S05]  /*10e0*/  BSYNC.RECONVERGENT B1 ;  /* 0x0000000000017941 */ /* 0x000fea0003800200 */
.L_x_12550:
        /* <DEDUP_REMOVED lines=25> */
.L_x_12554:
[----:B------:R-:W0:Y:S02]  /*1280*/  MUFU.RCP R37, R18 ;  /* 0x0000001200257308 */ /* 0x000e240000001000 */
[----:B0-----:R-:W-:-:S04]  /*1290*/  FFMA R0, R18, R37, -1 ;  /* 0xbf80000012007423 */ /* 0x001fc80000000025 */
[----:B------:R-:W-:-:S04]  /*12a0*/  FADD.FTZ R0, -R0, -RZ ;  /* 0x800000ff00007221 */ /* 0x000fc80000010100 */
[----:B------:R-:W-:-:S07]  /*12b0*/  FFMA R37, R37, R0, R37 ;  /* 0x0000000025257223 */ /* 0x000fce0000000025 */
.L_x_12555:
[----:B------:R-:W-:Y:S05]  /*12c0*/  BSYNC.RECONVERGENT B1 ;  /* 0x0000000000017941 */ /* 0x000fea0003800200 */
.L_x_12553:
        /* <DEDUP_REMOVED lines=93> */
[----:B012--5:R-:W-:Y:S05]  /*18a0*/  CALL.REL.NOINC `($__internal_407_$__cuda_sm20_rcp_rn_f32_slowpath) ;  /* 0x00000038008c7944 */ /* 0x027fea0003c00000 */
[----:B------:R-:W-:Y:S05]  /*18b0*/  BRA `(.L_x_12558) ;  /* 0x0000000000107947 */ /* 0x000fea0003800000 */
.L_x_12557:
[----:B------:R-:W3:Y:S02]  /*18c0*/  MUFU.RCP R37, R32 ;  /* 0x0000002000257308 */ /* 0x000ee40000001000 */
[----:B---3--:R-:W-:-:S04]  /*18d0*/  FFMA R0, R32, R37, -1 ;  /* 0xbf80000020007423 */ /* 0x008fc80000000025 */
[----:B------:R-:W-:-:S04]  /*18e0*/  FADD.FTZ R0, -R0, -RZ ;  /* 0x800000ff00007221 */ /* 0x000fc80000010100 */
[----:B------:R-:W-:-:S07]  /*18f0*/  FFMA R37, R37, R0, R37 ;  /* 0x0000000025257223 */ /* 0x000fce0000000025 */
.L_x_12558:
[----:B------:R-:W-:Y:S05]  /*1900*/  BSYNC.RECONVERGENT B1 ;  /* 0x0000000000017941 */ /* 0x000fea0003800200 */
.L_x_12556:
        /* <DEDUP_REMOVED lines=23> */
[----:B012--5:R-:W-:Y:S05]  /*1a80*/  CALL.REL.NOINC `($__internal_407_$__cuda_sm20_rcp_rn_f32_slowpath) ;  /* 0x0000003800147944 */ /* 0x027fea0003c00000 */
[----:B------:R-:W-:Y:S05]  /*1a90*/  BRA `(.L_x_12561) ;  /* 0x0000000000107947 */ /* 0x000fea0003800000 */
.L_x_12560:
[----:B------:R-:W3:Y:S02]  /*1aa0*/  MUFU.RCP R37, R26 ;  /* 0x0000001a00257308 */ /* 0x000ee40000001000 */
[----:B---3--:R-:W-:-:S04]  /*1ab0*/  FFMA R0, R26, R37, -1 ;  /* 0xbf8000001a007423 */ /* 0x008fc80000000025 */
[----:B------:R-:W-:-:S04]  /*1ac0*/  FADD.FTZ R0, -R0, -RZ ;  /* 0x800000ff00007221 */ /* 0x000fc80000010100 */
[----:B------:R-:W-:-:S07]  /*1ad0*/  FFMA R37, R37, R0, R37 ;  /* 0x0000000025257223 */ /* 0x000fce0000000025 */
.L_x_12561:
[----:B------:R-:W-:Y:S05]  /*1ae0*/  BSYNC.RECONVERGENT B1 ;  /* 0x0000000000017941 */ /* 0x000fea0003800200 */
.L_x_12559:
        /* <DEDUP_REMOVED lines=23> */
[----:B-12--5:R-:W-:Y:S05]  /*1c60*/  CALL.REL.NOINC `($__internal_407_$__cuda_sm20_rcp_rn_f32_slowpath) ;  /* 0x00000034009c7944 */ /* 0x026fea0003c00000 */
[----:B------:R-:W-:Y:S05]  /*1c70*/  BRA `(.L_x_12564) ;  /* 0x0000000000107947 */ /* 0x000fea0003800000 */
.L_x_12563:
[----:B------:R-:W0:Y:S02]  /*1c80*/  MUFU.RCP R37, R24 ;  /* 0x0000001800257308 */ /* 0x000e240000001000 */
[----:B0-----:R-:W-:-:S04]  /*1c90*/  FFMA R0, R24, R37, -1 ;  /* 0xbf80000018007423 */ /* 0x001fc80000000025 */
[----:B------:R-:W-:-:S04]  /*1ca0*/  FADD.FTZ R0, -R0, -RZ ;  /* 0x800000ff00007221 */ /* 0x000fc80000010100 */
[----:B------:R-:W-:-:S07]  /*1cb0*/  FFMA R37, R37, R0, R37 ;  /* 0x0000000025257223 */ /* 0x000fce0000000025 */
.L_x_12564:
[----:B------:R-:W-:Y:S05]  /*1cc0*/  BSYNC.RECONVERGENT B1 ;  /* 0x0000000000017941 */ /* 0x000fea0003800200 */
.L_x_12562:
        /* <DEDUP_REMOVED lines=23> */
[----:B-12--5:R-:W-:Y:S05]  /*1e40*/  CALL.REL.NOINC `($__internal_407_$__cuda_sm20_rcp_rn_f32_slowpath) ;  /* 0x0000003400247944 */ /* 0x026fea0003c00000 */
[----:B------:R-:W-:Y:S05]  /*1e50*/  BRA `(.L_x_12567) ;  /* 0x0000000000107947 */ /* 0x000fea0003800000 */
.L_x_12566:
[----:B------:R-:W0:Y:S02]  /*1e60*/  MUFU.RCP R37, R24 ;  /* 0x0000001800257308 */ /* 0x000e240000001000 */
[----:B0-----:R-:W-:-:S04]  /*1e70*/  FFMA R0, R24, R37, -1 ;  /* 0xbf80000018007423 */ /* 0x001fc80000000025 */
[----:B------:R-:W-:-:S04]  /*1e80*/  FADD.FTZ R0, -R0, -RZ ;  /* 0x800000ff00007221 */ /* 0x000fc80000010100 */
[----:B------:R-:W-:-:S07]  /*1e90*/  FFMA R37, R37, R0, R37 ;  /* 0x0000000025257223 */ /* 0x000fce0000000025 */
.L_x_12567:
[----:B------:R-:W-:Y:S05]  /*1ea0*/  BSYNC.RECONVERGENT B1 ;  /* 0x0000000000017941 */ /* 0x000fea0003800200 */
.L_x_12565:
        /* <DEDUP_REMOVED lines=95> */
[----:B-----5:R-:W-:Y:S05]  /*24a0*/  CALL.REL.NOINC `($__internal_407_$__cuda_sm20_rcp_rn_f32_slowpath) ;  /* 0x0000002c008c7944 */ /* 0x020fea0003c00000 */
[----:B------:R-:W-:Y:S05]  /*24b0*/  BRA `(.L_x_12570) ;  /* 0x0000000000107947 */ /* 0x000fea0003800000 */
.L_x_12569:
[----:B------:R-:W0:Y:S02]  /*24c0*/  MUFU.RCP R0, R35 ;  /* 0x0000002300007308 */ /* 0x000e240000001000 */
[----:B0-----:R-:W-:-:S04]  /*24d0*/  FFMA R2, R35, R0, -1 ;  /* 0xbf80000023027423 */ /* 0x001fc80000000000 */
[----:B------:R-:W-:-:S04]  /*24e0*/  FADD.FTZ R37, -R2, -RZ ;  /* 0x800000ff02257221 */ /* 0x000fc80000010100 */
[----:B------:R-:W-:-:S07]  /*24f0*/  FFMA R37, R0, R37, R0 ;  /* 0x0000002500257223 */ /* 0x000fce0000000000 */
.L_x_12570:
[----:B------:R-:W-:Y:S05]  /*2500*/  BSYNC.RECONVERGENT B1 ;  /* 0x0000000000017941 */ /* 0x000fea0003800200 */
.L_x_12568:
        /* <DEDUP_REMOVED lines=23> */
[----:B-----5:R-:W-:Y:S05]  /*2680*/  CALL.REL.NOINC `($__internal_407_$__cuda_sm20_rcp_rn_f32_slowpath) ;  /* 0x0000002c00147944 */ /* 0x020fea0003c00000 */
[----:B------:R-:W-:Y:S05]  /*2690*/  BRA `(.L_x_12573) ;  /* 0x0000000000107947 */ /* 0x000fea0003800000 */
.L_x_12572:
[----:B------:R-:W0:Y:S02]  /*26a0*/  MUFU.RCP R37, R36 ;  /* 0x0000002400257308 */ /* 0x000e240000001000 */
[----:B0-----:R-:W-:-:S04]  /*26b0*/  FFMA R0, R36, R37, -1 ;  /* 0xbf80000024007423 */ /* 0x001fc80000000025 */
[----:B------:R-:W-:-:S04]  /*26c0*/  FADD.FTZ R0, -R0, -RZ ;  /* 0x800000ff00007221 */ /* 0x000fc80000010100 */
[----:B------:R-:W-:-:S07]  /*26d0*/  FFMA R37, R37, R0, R37 ;  /* 0x0000000025257223 */ /* 0x000fce0000000025 */
.L_x_12573:
[----:B------:R-:W-:Y:S05]  /*26e0*/  BSYNC.RECONVERGENT B1 ;  /* 0x0000000000017941 */ /* 0x000fea0003800200 */
.L_x_12571:
        /* <DEDUP_REMOVED lines=23> */
[----:B-----5:R-:W-:Y:S05]  /*2860*/  CALL.REL.NOINC `($__internal_407_$__cuda_sm20_rcp_rn_f32_slowpath) ;  /* 0x00000028009c7944 */ /* 0x020fea0003c00000 */
[----:B------:R-:W-:Y:S05]  /*2870*/  BRA `(.L_x_12576) ;  /* 0x0000000000107947 */ /* 0x000fea0003800000 */
.L_x_12575:
[----:B------:R-:W0:Y:S02]  /*2880*/  MUFU.RCP R37, R36 ;  /* 0x0000002400257308 */ /* 0x000e240000001000 */
[----:B0-----:R-:W-:-:S04]  /*2890*/  FFMA R0, R36, R37, -1 ;  /* 0xbf80000024007423 */ /* 0x001fc80000000025 */
[----:B------:R-:W-:-:S04]  /*28a0*/  FADD.FTZ R0, -R0, -RZ ;  /* 0x800000ff00007221 */ /* 0x000fc80000010100 */
[----:B------:R-:W-:-:S07]  /*28b0*/  FFMA R37, R37, R0, R37 ;  /* 0x0000000025257223 */ /* 0x000fce0000000025 */
.L_x_12576:
[----:B------:R-:W-:Y:S05]  /*28c0*/  BSYNC.RECONVERGENT B1 ;  /* 0x0000000000017941 */ /* 0x000fea0003800200 */
.L_x_12574:
        /* <DEDUP_REMOVED lines=25> */
.L_x_12578:
[----:B------:R-:W0:Y:S02]  /*2a60*/  MUFU.RCP R37, R36 ;  /* 0x0000002400257308 */ /* 0x000e240000001000 */
[----:B0-----:R-:W-:-:S04]  /*2a70*/  FFMA R0, R36, R37, -1 ;  /* 0xbf80000024007423 */ /* 0x001fc80000000025 */
[----:B------:R-:W-:-:S04]  /*2a80*/  FADD.FTZ R0, -R0, -RZ ;  /* 0x800000ff00007221 */ /* 0x000fc80000010100 */
[----:B------:R-:W-:-:S07]  /*2a90*/  FFMA R37, R37, R0, R37 ;  /* 0x0000000025257223 */ /* 0x000fce0000000025 */
.L_x_12579:
[----:B------:R-:W-:Y:S05]  /*2aa0*/  BSYNC.RECONVERGENT B1 ;  /* 0x0000000000017941 */ /* 0x000fea0003800200 */
.L_x_12577:
        /* <DEDUP_REMOVED lines=30> */
[----:B------:R-:W-:Y:S02]  /*2c90*/  F2FP.F16.F32.PACK_AB R31, RZ, R37 ;  /* 0x00000025ff1f723e */ /* 0x000fe400000000ff */
[----:B------:R-:W-:Y:S02]  /*2ca0*/  @!P0 LEA.HI.X R37, R13, UR9, R46, 0x2, P1 ;  /* 0x000000090d258c11 */ /* 0x000fe400088f142e */
[----:B------:R-:W-:Y:S02]  /*2cb0*/  F2FP.F16.F32.PACK_AB R13, RZ, R41 ;  /* 0x00000029ff0d723e */ /* 0x000fe400000000ff */
[----:B------:R-:W-:Y:S02]  /*2cc0*/  SHF.L.U32 R41, R0, 0x17, RZ ;  /* 0x0000001700297819 */ /* 0x000fe400000006ff */
[----:B------:R-:W-:Y:S01]  /*2cd0*/  LOP3.LUT R44, R9, 0x1f, RZ, 0xc0, !PT ;  /* 0x0000001f092c7812 */ /* 0x000fe200078ec0ff */
[----:B------:R-:W-:Y:S01]  /*2ce0*/  FMUL R9, R33, UR15 ;  /* 0x0000000f21097c20 */ /* 0x000fe20008400000 */
[----:B------:R-:W-:-:S02]  /*2cf0*/  F2FP.F16.F32.PACK_AB R0, RZ, R26 ;  /* 0x0000001aff00723e */ /* 0x000fc400000000ff */
[----:B------:R-:W-:Y:S01]  /*2d00*/  FMNMX R33, R28, |R33|, !PT ;  /* 0x400000211c217209 */ /* 0x000fe20007800000 */
[----:B------:R-:W2:Y:S01]  /*2d10*/  SHFL.IDX PT, R42, R45, R44, 0x1f ;  /* 0x00001f2c2d2a7589 */ /* 0x000ea200000e0000 */
[----:B-1----:R-:W-:Y:S01]  /*2d20*/  FFMA R2, R41, R2, 1 ;  /* 0x3f80000029027423 */ /* 0x002fe20000000002 */
[----:B------:R-:W-:Y:S02]  /*2d30*/  F2FP.F16.F32.PACK_AB R9, RZ, R9 ;  /* 0x00000009ff09723e */ /* 0x000fe400000000ff */
        /* <DEDUP_REMOVED lines=19> */
[----:B------:R-:W-:Y:S05]  /*2e70*/  CALL.REL.NOINC `($__internal_407_$__cuda_sm20_rcp_rn_f32_slowpath) ;  /* 0x0000002400187944 */ /* 0x000fea0003c00000 */
[----:B------:R-:W-:Y:S05]  /*2e80*/  BRA `(.L_x_12582) ;  /* 0x0000000000107947 */ /* 0x000fea0003800000 */
.L_x_12581:
[----:B------:R-:W0:Y:S02]  /*2e90*/  MUFU.RCP R37, R2 ;  /* 0x0000000200257308 */ /* 0x000e240000001000 */
[----:B0-----:R-:W-:-:S04]  /*2ea0*/  FFMA R0, R2, R37, -1 ;  /* 0xbf80000002007423 */ /* 0x001fc80000000025 */
[----:B------:R-:W-:-:S04]  /*2eb0*/  FADD.FTZ R0, -R0, -RZ ;  /* 0x800000ff00007221 */ /* 0x000fc80000010100 */
[----:B------:R-:W-:-:S07]  /*2ec0*/  FFMA R37, R37, R0, R37 ;  /* 0x0000000025257223 */ /* 0x000fce0000000025 */
.L_x_12582:
[----:B------:R-:W-:Y:S05]  /*2ed0*/  BSYNC.RECONVERGENT B1 ;  /* 0x0000000000017941 */ /* 0x000fea0003800200 */
.L_x_12580:
        /* <DEDUP_REMOVED lines=23> */
[----:B------:R-:W-:Y:S05]  /*3050*/  CALL.REL.NOINC `($__internal_407_$__cuda_sm20_rcp_rn_f32_slowpath) ;  /* 0x0000002000a07944 */ /* 0x000fea0003c00000 */
[----:B------:R-:W-:Y:S05]  /*3060*/  BRA `(.L_x_12585) ;  /* 0x0000000000107947 */ /* 0x000fea0003800000 */
.L_x_12584:
[----:B------:R-:W0:Y:S02]  /*3070*/  MUFU.RCP R37, R34 ;  /* 0x0000002200257308 */ /* 0x000e240000001000 */
[----:B0-----:R-:W-:-:S04]  /*3080*/  FFMA R0, R34, R37, -1 ;  /* 0xbf80000022007423 */ /* 0x001fc80000000025 */
[----:B------:R-:W-:-:S04]  /*3090*/  FADD.FTZ R0, -R0, -RZ ;  /* 0x800000ff00007221 */ /* 0x000fc80000010100 */
[----:B------:R-:W-:-:S07]  /*30a0*/  FFMA R37, R37, R0, R37 ;  /* 0x0000000025257223 */ /* 0x000fce0000000025 */
.L_x_12585:
[----:B------:R-:W-:Y:S05]  /*30b0*/  BSYNC.RECONVERGENT B1 ;  /* 0x0000000000017941 */ /* 0x000fea0003800200 */
.L_x_12583:
        /* <DEDUP_REMOVED lines=23> */
[----:B------:R-:W-:Y:S05]  /*3230*/  CALL.REL.NOINC `($__internal_407_$__cuda_sm20_rcp_rn_f32_slowpath) ;  /* 0x0000002000287944 */ /* 0x000fea0003c00000 */
[----:B------:R-:W-:Y:S05]  /*3240*/  BRA `(.L_x_12588) ;  /* 0x0000000000107947 */ /* 0x000fea0003800000 */
.L_x_12587:
[----:B------:R-:W0:Y:S02]  /*3250*/  MUFU.RCP R37, R32 ;  /* 0x0000002000257308 */ /* 0x000e240000001000 */
[----:B0-----:R-:W-:-:S04]  /*3260*/  FFMA R0, R32, R37, -1 ;  /* 0xbf80000020007423 */ /* 0x001fc80000000025 */
[----:B------:R-:W-:-:S04]  /*3270*/  FADD.FTZ R0, -R0, -RZ ;  /* 0x800000ff00007221 */ /* 0x000fc80000010100 */
[----:B------:R-:W-:-:S07]  /*3280*/  FFMA R37, R37, R0, R37 ;  /* 0x0000000025257223 */ /* 0x000fce0000000025 */
.L_x_12588:
[----:B------:R-:W-:Y:S05]  /*3290*/  BSYNC.RECONVERGENT B1 ;  /* 0x0000000000017941 */ /* 0x000fea0003800200 */
.L_x_12586:
        /* <DEDUP_REMOVED lines=25> */
.L_x_12590:
[----:B------:R-:W0:Y:S02]  /*3430*/  MUFU.RCP R37, R32 ;  /* 0x0000002000257308 */ /* 0x000e240000001000 */
[----:B0-----:R-:W-:-:S04]  /*3440*/  FFMA R0, R32, R37, -1 ;  /* 0xbf80000020007423 */ /* 0x001fc80000000025 */
[----:B------:R-:W-:-:S04]  /*3450*/  FADD.FTZ R0, -R0, -RZ ;  /* 0x800000ff00007221 */ /* 0x000fc80000010100 */
[----:B------:R-:W-:-:S07]  /*3460*/  FFMA R37, R37, R0, R37 ;  /* 0x0000000025257223 */ /* 0x000fce0000000025 */
.L_x_12591:
[----:B------:R-:W-:Y:S05]  /*3470*/  BSYNC.RECONVERGENT B1 ;  /* 0x0000000000017941 */ /* 0x000fea0003800200 */
.L_x_12589:
        /* <DEDUP_REMOVED lines=30> */
[----:B------:R-:W-:Y:S01]  /*3660*/  F2FP.F16.F32.PACK_AB R23, RZ, R2 ;  /* 0x00000002ff17723e */ /* 0x000fe200000000ff */
        /* <DEDUP_REMOVED lines=11> */
[----:B------:R-:W-:Y:S01]  /*3720*/  F2FP.F16.F32.PACK_AB R32, RZ, R32 ;  /* 0x00000020ff20723e */ /* 0x000fe200000000ff */
        /* <DEDUP_REMOVED lines=15> */
[----:B---3--:R-:W-:Y:S02]  /*3820*/  F2FP.F16.F32.PACK_AB R12, RZ, R10 ;  /* 0x0000000aff0c723e */ /* 0x008fe400000000ff */
[----:B------:R-:W-:Y:S02]  /*3830*/  F2FP.F16.F32.PACK_AB R10, RZ, R11 ;  /* 0x0000000bff0a723e */ /* 0x000fe400000000ff */
        /* <DEDUP_REMOVED lines=36> */
.L_x_12596:
        /* <DEDUP_REMOVED lines=48> */
.L_x_12595:
[----:B------:R-:W-:Y:S05]  /*3d80*/  BSYNC.RECONVERGENT B1 ;  /* 0x0000000000017941 */ /* 0x000fea0003800200 */
.L_x_12594:
        /* <DEDUP_REMOVED lines=36> */
.L_x_12593:
[----:B------:R-:W-:Y:S05]  /*3fd0*/  BSYNC.RECONVERGENT B0 ;  /* 0x0000000000007941 */ /* 0x000fea0003800200 */
.L_x_12592:
        /* <DEDUP_REMOVED lines=27> */
.L_x_12601:
        /* <DEDUP_REMOVED lines=48> */
.L_x_12600:
[----:B------:R-:W-:Y:S05]  /*4490*/  BSYNC.RECONVERGENT B1 ;  /* 0x0000000000017941 */ /* 0x000fea0003800200 */
.L_x_12599:
        /* <DEDUP_REMOVED lines=36> */
.L_x_12598:
[----:B------:R-:W-:Y:S05]  /*46e0*/  BSYNC.RECONVERGENT B0 ;  /* 0x0000000000007941 */ /* 0x000fea0003800200 */
.L_x_12597:
        /* <DEDUP_REMOVED lines=33> */
.L_x_12603:
[----:B------:R-:W-:Y:S05]  /*4900*/  BSYNC.RECONVERGENT B0 ;  /* 0x0000000000007941 */ /* 0x000fea0003800200 */
.L_x_12602:
        /* <DEDUP_REMOVED lines=37> */
.L_x_12612:
[----:B------:R-:W-:Y:S02]  /*4b60*/  ISETP.NE.AND P0, PT, R3, RZ, PT ;  /* 0x000000ff0300720c */ /* 0x000fe40003f05270 */
[----:B--2---:R-:W-:-:S11]  /*4b70*/  FMNMX R7, R2, R7, !PT ;  /* 0x0000000702077209 */ /* 0x004fd60007800000 */
[----:B------:R-:W-:Y:S05]  /*4b80*/  @P0 BRA `(.L_x_12605) ;  /* 0x0000000000080947 */ /* 0x000fea0003800000 */
[----:B------:R-:W2:Y:S02]  /*4b90*/  LDC.64 R4, c[0x0][0x3a8] ;  /* 0x0000ea00ff047b82 */ /* 0x000ea40000000a00 */
[----:B--2---:R2:W-:Y:S02]  /*4ba0*/  REDG.E.MAX.S32.STRONG.GPU desc[UR26][R4.64], R7 ;  /* 0x000000070400798e */ /* 0x0045e4000d12e31a */
.L_x_12605:
[----:B------:R-:W-:Y:S05]  /*4bb0*/  BSYNC B0 ;  /* 0x0000000000007941 */ /* 0x000fea0003800000 */
.L_x_12604:
        /* <DEDUP_REMOVED lines=11> */
[----:B0--3--:R-:W-:Y:S05]  /*4c70*/  CALL.REL.NOINC `($__internal_407_$__cuda_sm20_rcp_rn_f32_slowpath) ;  /* 0x0000000400987944 */ /* 0x009fea0003c00000 */
[----:B------:R-:W-:Y:S05]  /*4c80*/  BRA `(.L_x_12608) ;  /* 0x0000000000147947 */ /* 0x000fea0003800000 */
.L_x_12607:
[----:B------:R-:W4:Y:S01]  /*4c90*/  MUFU.RCP R37, UR15 ;  /* 0x0000000f00257d08 */ /* 0x000f220008001000 */
[----:B--2---:R-:W-:-:S04]  /*4ca0*/  IMAD.U32 R0, RZ, RZ, UR15 ;  /* 0x0000000fff007e24 */ /* 0x004fc8000f8e00ff */
[----:B----4-:R-:W-:-:S04]  /*4cb0*/  FFMA R0, R37, R0, -1 ;  /* 0xbf80000025007423 */ /* 0x010fc80000000000 */
[----:B------:R-:W-:-:S04]  /*4cc0*/  FADD.FTZ R0, -R0, -RZ ;  /* 0x800000ff00007221 */ /* 0x000fc80000010100 */
[----:B------:R-:W-:-:S07]  /*4cd0*/  FFMA R37, R37, R0, R37 ;  /* 0x0000000025257223 */ /* 0x000fce0000000025 */
.L_x_12608:
[----:B-1----:R-:W1:Y:S02]  /*4ce0*/  LDC.64 R2, c[0x0][0x3b0] ;  /* 0x0000ec00ff027b82 */ /* 0x002e640000000a00 */
[----:B-1----:R-:W-:Y:S01]  /*4cf0*/  STG.E desc[UR26][R2.64], R37 ;  /* 0x0000002502007986 */ /* 0x002fe2000c10191a */
[----:B------:R-:W-:Y:S05]  /*4d00*/  EXIT ;  /* 0x000000000000794d */ /* 0x000fea0003800000 */
.L_x_12606:
[----:B0-----:R-:W-:Y:S02]  /*4d10*/  HFMA2 R9, -RZ, RZ, 0, 2.384185791015625e-07 ;  /* 0x00000004ff097431 */ /* 0x001fe400000001ff */
[----:B------:R-:W-:Y:S01]  /*4d20*/  IMAD.MOV.U32 R11, RZ, RZ, 0x1f ;  /* 0x0000001fff0b7424 */ /* 0x000fe200078e00ff */
[----:B------:R-:W-:-:S07]  /*4d30*/  MOV R4, 0xffffffff ;  /* 0xffffffff00047802 */ /* 0x000fce0000000f00 */
[----:B-12---:R-:W-:Y:S05]  /*4d40*/  WARPSYNC.COLLECTIVE R4, `(.L_x_12609) ;  /* 0x0000000004087348 */ /* 0x006fea0003c00000 */
[----:B--2---:R0:W2:Y:S02]  /*4d50*/  SHFL.DOWN P0, R7, R0, R9, R11 ;  /* 0x0800000900077389 */ /* 0x0040a4000000000b */
[----:B012---:R-:W-:Y:S05]  /*4d60*/  ENDCOLLECTIVE ;  /* 0x000000000000791b */ /* 0x007fea0003800000 */
.L_x_12609:
[----:B------:R-:W-:Y:S02]  /*4d70*/  IMAD.MOV.U32 R9, RZ, RZ, 0x2 ;  /* 0x00000002ff097424 */ /* 0x000fe400078e00ff */
[----:B------:R-:W-:-:S05]  /*4d80*/  IMAD.MOV.U32 R5, RZ, RZ, R7 ;  /* 0x000000ffff057224 */ /* 0x000fca00078e0007 */
[----:B------:R-:W-:-:S04]  /*4d90*/  FMNMX R5, R5, R0, !PT ;  /* 0x0000000005057209 */ /* 0x000fc80007800000 */
[----:B------:R-:W-:-:S07]  /*4da0*/  MOV R0, R5 ;  /* 0x0000000500007202 */ /* 0x000fce0000000f00 */
[----:B------:R-:W-:Y:S05]  /*4db0*/  WARPSYNC.COLLECTIVE R4, `(.L_x_12610) ;  /* 0x0000000004087348 */ /* 0x000fea0003c00000 */
[----:B------:R0:W1:Y:S02]  /*4dc0*/  SHFL.DOWN P0, R7, R0, R9, R11 ;  /* 0x0800000900077389 */ /* 0x000064000000000b */
[----:B01----:R-:W-:Y:S05]  /*4dd0*/  ENDCOLLECTIVE ;  /* 0x000000000000791b */ /* 0x003fea0003800000 */
.L_x_12610:
[----:B------:R-:W-:Y:S01]  /*4de0*/  HFMA2 R9, -RZ, RZ, 0, 5.9604644775390625e-08 ;  /* 0x00000001ff097431 */ /* 0x000fe200000001ff */
[----:B------:R-:W-:-:S04]  /*4df0*/  MOV R2, R7 ;  /* 0x0000000700027202 */ /* 0x000fc80000000f00 */
[----:B------:R-:W-:-:S05]  /*4e00*/  FMNMX R2, R5, R2, !PT ;  /* 0x0000000205027209 */ /* 0x000fca0007800000 */
[----:B------:R-:W-:-:S07]  /*4e10*/  IMAD.MOV.U32 R0, RZ, RZ, R2 ;  /* 0x000000ffff007224 */ /* 0x000fce00078e0002 */
[----:B------:R-:W-:Y:S05]  /*4e20*/  WARPSYNC.COLLECTIVE R4, `(.L_x_12611) ;  /* 0x0000000004087348 */ /* 0x000fea0003c00000 */
[----:B------:R0:W1:Y:S02]  /*4e30*/  SHFL.DOWN P0, R7, R0, R9, R11 ;  /* 0x0800000900077389 */ /* 0x000064000000000b */
[----:B01----:R-:W-:Y:S05]  /*4e40*/  ENDCOLLECTIVE ;  /* 0x000000000000791b */ /* 0x003fea0003800000 */
.L_x_12611:
[----:B------:R-:W-:Y:S05]  /*4e50*/  BRA `(.L_x_12612) ;  /* 0xfffffffc00407947 */ /* 0x000fea000383ffff */
        .weak           $__internal_406_$__cuda_sm20_div_u64
        .type           $__internal_406_$__cuda_sm20_div_u64,@function
        .size           $__internal_406_$__cuda_sm20_div_u64,($__internal_407_$__cuda_sm20_rcp_rn_f32_slowpath - $__internal_406_$__cuda_sm20_div_u64)
$__internal_406_$__cuda_sm20_div_u64:
        /* <DEDUP_REMOVED lines=71> */
[----:B------:R-:W-:Y:S11]  /*52d0*/  RET.REL.NODEC R6 `(_ZN18transformer_engine6detail38cast_transpose_fused_kernel_notalignedILb1ELb1ELb0EfNS_16CTDBiasDActParamI6__halfS3_S3_fEELi2ELi2ENS_5EmptyEXadL_ZNS_5dsiluIffEET_T0_RKS5_EEEEvT3_mmm) ;  /* 0xffffffac06487950 */ /* 0x000ff60003c3ffff */
        .weak           $__internal_407_$__cuda_sm20_rcp_rn_f32_slowpath
        .type           $__internal_407_$__cuda_sm20_rcp_rn_f32_slowpath,@function
        .size           $__internal_407_$__cuda_sm20_rcp_rn_f32_slowpath,(.L_x_29708 - $__internal_407_$__cuda_sm20_rcp_rn_f32_slowpath)
$__internal_407_$__cuda_sm20_rcp_rn_f32_slowpath:
        /* <DEDUP_REMOVED lines=15> */
.L_x_12614:
        /* <DEDUP_REMOVED lines=33> */
.L_x_12616:
[----:B------:R0:W1:Y:S02]  /*55e0*/  MUFU.RCP R37, R0 ;  /* 0x0000000000257308 */ /* 0x0000640000001000 */
.L_x_12615:
[----:B------:R-:W-:Y:S05]  /*55f0*/  BSYNC B0 ;  /* 0x0000000000007941 */ /* 0x000fea0003800000 */
.L_x_12613:
[----:B------:R-:W-:Y:S02]  /*5600*/  HFMA2 R45, -RZ, RZ, 0, 0 ;  /* 0x00000000ff2d7431 */ /* 0x000fe400000001ff */
[----:B------:R-:W-:-:S04]  /*5610*/  IMAD.MOV.U32 R44, RZ, RZ, R2 ;  /* 0x000000ffff2c7224 */ /* 0x000fc800078e0002 */
[----:B01----:R-:W-:Y:S05]  /*5620*/  RET.REL.NODEC R44 `(_ZN18transformer_engine6detail38cast_transpose_fused_kernel_notalignedILb1ELb1ELb0EfNS_16CTDBiasDActParamI6__halfS3_S3_fEELi2ELi2ENS_5EmptyEXadL_ZNS_5dsiluIffEET_T0_RKS5_EEEEvT3_mmm) ;  /* 0xffffffa82c747950 */ /* 0x003fea0003c3ffff */
.L_x_12617:
        /* <DEDUP_REMOVED lines=13> */
.L_x_29708:


//--------------------- .text._ZN18transformer_engine6detail38cast_transpose_fused_kernel_notalignedILb1ELb1ELb0EfNS_16CTDBiasDActParamI6__halfS3_ffEELi2ELi1ENS_5EmptyEXadL_ZNS_5dsiluIffEET_T0_RKS5_EEEEvT3_mmm --------------------------
	.section	.text._ZN18transformer_engine6detail38cast_transpose_fused_kernel_notalignedILb1ELb1ELb0EfNS_16CTDBiasDActParamI6__halfS3_ffEELi2ELi1ENS_5EmptyEXadL_ZNS_5dsiluIffEET_T0_RKS5_EEEEvT3_mmm,"ax",@progbits
	.align	128
        .global         _ZN18transformer_engine6detail38cast_transpose_fused_kernel_notalignedILb1ELb1ELb0EfNS_16CTDBiasDActParamI6__halfS3_ffEELi2ELi1ENS_5EmptyEXadL_ZNS_5dsiluIffEET_T0_RKS5_EEEEvT3_mmm
        .type           _ZN18transformer_engine6detail38cast_transpose_fused_kernel_notalignedILb1ELb1ELb0EfNS_16CTDBiasDActParamI6__halfS3_ffEELi2ELi1ENS_5EmptyEXadL_ZNS_5dsiluIffEET_T0_RKS5_EEEEvT3_mmm,@function
        .size           _ZN18transformer_engine6detail38cast_transpose_fused_kernel_notalignedILb1ELb1ELb0EfNS_16CTDBiasDActParamI6__halfS3_ffEELi2ELi1ENS_5EmptyEXadL_ZNS_5dsiluIffEET_T0_RKS5_EEEEvT3_mmm,(.L_x_29710 - _ZN18transformer_engine6detail38cast_transpose_fused_kernel_notalignedILb1ELb1ELb0EfNS_16CTDBiasDActParamI6__halfS3_ffEELi2ELi1ENS_5EmptyEXadL_ZNS_5dsiluIffEET_T0_RKS5_EEEEvT3_mmm)
        .other          _ZN18transformer_engine6detail38cast_transpose_fused_kernel_notalignedILb1ELb1ELb0EfNS_16CTDBiasDActParamI6__halfS3_ffEELi2ELi1ENS_5EmptyEXadL_ZNS_5dsiluIffEET_T0_RKS5_EEEEvT3_mmm,@"STO_CUDA_ENTRY STV_DEFAULT"
_ZN18transformer_engine6detail38cast_transpose_fused_kernel_notalignedILb1ELb1ELb0EfNS_16CTDBiasDActParamI6__halfS3_ffEELi2ELi1ENS_5EmptyEXadL_ZNS_5dsiluIffEET_T0_RKS5_EEEEvT3_mmm:
.text._ZN18transformer_engine6detail38cast_transpose_fused_kernel_notalignedILb1ELb1ELb0EfNS_16CTDBiasDActParamI6__halfS3_ffEELi2ELi1ENS_5EmptyEXadL_ZNS_5dsiluIffEET_T0_RKS5_EEEEvT3_mmm:
        /* <DEDUP_REMOVED lines=44> */
.L_x_12618:
[----:B------:R-:W-:-:S07]  /*02c0*/  MOV R2, 0x2e0 ;  /* 0x000002e000027802 */ /* 0x000fce0000000f00 */
[----:B------:R-:W-:Y:S05]  /*02d0*/  CALL.REL.NOINC `($__internal_408_$__cuda_sm20_div_u64) ;  /* 0x0000003000f07944 */ /* 0x000fea0003c00000 */
        /* <DEDUP_REMOVED lines=11> */
.L_x_12619:
        /* <DEDUP_REMOVED lines=8> */
[----:B------:R-:W3:Y:S01]  /*0410*/  LDCU.64 UR22, c[0x0][0x3a0] ;  /* 0x00007400ff1677ac */ /* 0x000ee20008000a00 */
        /* <DEDUP_REMOVED lines=23> */
[----:B------:R-:W-:Y:S02]  /*0590*/  USHF.L.U64.HI UR5, UR21, 0x6, UR6 ;  /* 0x0000000615057899 */ /* 0x000fe40008010206 */
[----:B------:R-:W-:Y:S02]  /*05a0*/  ULEA UR4, UP0, UR12, UR4, 0x5 ;  /* 0x000000040c047291 */ /* 0x000fe4000f8028ff */
[----:B------:R-:W-:Y:S02]  /*05b0*/  UIADD3 UR20, UPT, UPT, UR13, UR20, URZ ;  /* 0x000000140d147290 */ /* 0x000fe4000fffe0ff */
[----:B------:R-:W-:Y:S02]  /*05c0*/  USHF.L.U32 UR7, UR4, 0x1, URZ ;  /* 0x0000000104077899 */ /* 0x000fe400080006ff */
[----:B------:R-:W-:Y:S02]  /*05d0*/  ULEA.HI.X UR5, UR12, UR5, UR20, 0x5, UP0 ;  /* 0x000000050c057291 */ /* 0x000fe400080f2c14 */
[----:B0-----:R-:W-:-:S02]  /*05e0*/  UIADD3 UR26, UP0, UPT, UR7, UR10, URZ ;  /* 0x0000000a071a7290 */ /* 0x001fc4000ff1e0ff */
[----:B------:R-:W-:Y:S01]  /*05f0*/  @P0 IADD3 R8, P1, PT, R7, R16, RZ ;  /* 0x0000001007080210 */ /* 0x000fe20007f3e0ff */
[----:B------:R-:W-:-:S03]  /*0600*/  USHF.L.U64.HI UR10, UR4, 0x1, UR5 ;  /* 0x00000001040a7899 */ /* 0x000fc60008010205 */
[----:B------:R-:W-:Y:S01]  /*0610*/  @P0 IADD3.X R9, PT, PT, RZ, R10, RZ, P1, !PT ;  /* 0x0000000aff090210 */ /* 0x000fe20000ffe4ff */
[C---:B------:R-:W-:Y:S01]  /*0620*/  @P0 IMAD.SHL.U32 R2, R8.reuse, 0x4, RZ ;  /* 0x0000000408020824 */ /* 0x040fe200078e00ff */
[----:B------:R-:W-:Y:S02]  /*0630*/  UIADD3.X UR27, UPT, UPT, UR10, UR11, URZ, UP0, !UPT ;  /* 0x0000000b0a1b7290 */ /* 0x000fe400087fe4ff */
[----:B------:R-:W-:Y:S01]  /*0640*/  @P0 SHF.L.U64.HI R8, R8, 0x2, R9 ;  /* 0x0000000208080819 */ /* 0x000fe20000010209 */
[----:B------:R-:W-:Y:S01]  /*0650*/  @!P0 IMAD.MOV.U32 R9, RZ, RZ, RZ ;  /* 0x000000ffff098224 */ /* 0x000fe200078e00ff */
[----:B------:R-:W-:-:S04]  /*0660*/  @P0 IADD3 R18, P1, PT, R2, UR26, RZ ;  /* 0x0000001a02120c10 */ /* 0x000fc8000ff3e0ff */
[----:B------:R-:W-:-:S05]  /*0670*/  @P0 IADD3.X R19, PT, PT, R8, UR27, RZ, P1, !PT ;  /* 0x0000001b08130c10 */ /* 0x000fca0008ffe4ff */
[----:B--2---:R0:W2:Y:S01]  /*0680*/  @P0 LDG.E R9, desc[UR28][R18.64] ;  /* 0x0000001c12090981 */ /* 0x0040a2000c1e1900 */
[----:B---3--:R-:W-:Y:S01]  /*0690*/  ISETP.NE.U32.AND P2, PT, RZ, UR22, PT ;  /* 0x00000016ff007c0c */ /* 0x008fe2000bf45070 */
        /* <DEDUP_REMOVED lines=23> */
[----:B------:R4:W4:Y:S04]  /*0810*/  @P0 LDG.E R27, desc[UR28][R18.64] ;  /* 0x0000001c121b0981 */ /* 0x000928000c1e1900 */
        /* <DEDUP_REMOVED lines=30> */
[----:B0-----:R-:W-:Y:S01]  /*0a00*/  FFMA R19, R0, R11, 1 ;  /* 0x3f80000000137423 */ /* 0x001fe2000000000b */
[----:B------:R-:W-:-:S04]  /*0a10*/  HADD2.F32 R34, -RZ, R27.H0_H0 ;  /* 0x2000001bff227230 */ /* 0x000fc80000004100 */
[----:B------:R-:W-:Y:S01]  /*0a20*/  IADD3 R0, PT, PT, R19, 0x1800000, RZ ;  /* 0x0180000013007810 */ /* 0x000fe20007ffe0ff */
[----:B------:R-:W-:-:S03]  /*0a30*/  @P1 IMAD.MOV.U32 R14, RZ, RZ, RZ ;  /* 0x000000ffff0e1224 */ /* 0x000fc600078e00ff */
[----:B------:R-:W-:Y:S01]  /*0a40*/  LOP3.LUT R0, R0, 0x7f800000, RZ, 0xc0, !PT ;  /* 0x7f80000000007812 */ /* 0x000fe200078ec0ff */
[----:B------:R-:W-:-:S03]  /*0a50*/  @P1 IMAD.MOV.U32 R13, RZ, RZ, RZ ;  /* 0x000000ffff0d1224 */ /* 0x000fc600078e00ff */
[----:B------:R-:W-:-:S13]  /*0a60*/  ISETP.GT.U32.AND P0, PT, R0, 0x1ffffff, PT ;  /* 0x01ffffff0000780c */ /* 0x000fda0003f04070 */
[----:B------:R-:W-:Y:S05]  /*0a70*/  @P0 BRA `(.L_x_12621) ;  /* 0x0000000000100947 */ /* 0x000fea0003800000 */
[----:B------:R-:W-:Y:S01]  /*0a80*/  IMAD.MOV.U32 R0, RZ, RZ, R19 ;  /* 0x000000ffff007224 */ /* 0x000fe200078e0013 */
[----:B------:R-:W-:-:S07]  /*0a90*/  MOV R2, 0xab0 ;  /* 0x00000ab000027802 */ /* 0x000fce0000000f00 */
[----:B-----5:R-:W-:Y:S05]  /*0aa0*/  CALL.REL.NOINC `($__internal_409_$__cuda_sm20_rcp_rn_f32_slowpath) ;  /* 0x00000030001c7944 */ /* 0x020fea0003c00000 */
[----:B------:R-:W-:Y:S05]  /*0ab0*/  BRA `(.L_x_12622) ;  /* 0x0000000000107947 */ /* 0x000fea0003800000 */
.L_x_12621:
[----:B------:R-:W0:Y:S02]  /*0ac0*/  MUFU.RCP R0, R19 ;  /* 0x0000001300007308 */ /* 0x000e240000001000 */
[----:B0-----:R-:W-:-:S04]  /*0ad0*/  FFMA R2, R19, R0, -1 ;  /* 0xbf80000013027423 */ /* 0x001fc80000000000 */
[----:B------:R-:W-:-:S04]  /*0ae0*/  FADD.FTZ R11, -R2, -RZ ;  /* 0x800000ff020b7221 */ /* 0x000fc80000010100 */
[----:B------:R-:W-:-:S07]  /*0af0*/  FFMA R0, R0, R11, R0 ;  /* 0x0000000b00007223 */ /* 0x000fce0000000000 */
.L_x_12622:
[----:B------:R-:W-:Y:S05]  /*0b00*/  BSYNC.RECONVERGENT B0 ;  /* 0x0000000000007941 */ /* 0x000fea0003800200 */
.L_x_12620:
        /* <DEDUP_REMOVED lines=23> */
[----:B-----5:R-:W-:Y:S05]  /*0c80*/  CALL.REL.NOINC `($__internal_409_$__cuda_sm20_rcp_rn_f32_slowpath) ;  /* 0x0000002c00a47944 */ /* 0x020fea0003c00000 */
[----:B------:R-:W-:Y:S05]  /*0c90*/  BRA `(.L_x_12625) ;  /* 0x0000000000107947 */ /* 0x000fea0003800000 */
.L_x_12624:
[----:B------:R-:W0:Y:S02]  /*0ca0*/  MUFU.RCP R0, R19 ;  /* 0x0000001300007308 */ /* 0x000e240000001000 */
[----:B0-----:R-:W-:-:S04]  /*0cb0*/  FFMA R2, R19, R0, -1 ;  /* 0xbf80000013027423 */ /* 0x001fc80000000000 */
[----:B------:R-:W-:-:S04]  /*0cc0*/  FADD.FTZ R11, -R2, -RZ ;  /* 0x800000ff020b7221 */ /* 0x000fc80000010100 */
[----:B------:R-:W-:-:S07]  /*0cd0*/  FFMA R0, R0, R11, R0 ;  /* 0x0000000b00007223 */ /* 0x000fce0000000000 */
.L_x_12625:
[----:B------:R-:W-:Y:S05]  /*0ce0*/  BSYNC.RECONVERGENT B0 ;  /* 0x0000000000007941 */ /* 0x000fea0003800200 */
.L_x_12623:
        /* <DEDUP_REMOVED lines=11> */
[----:B------:R-:W-:Y:S01]  /*0da0*/  FMUL R27, R27, R0 ;  /* 0x000000001b1b7220 */ /* 0x000fe20000400000 */
[----:B------:R-:W-:-:S03]  /*0db0*/  IMAD.MOV.U32 R29, RZ, RZ, 0x437c0000 ;  /* 0x437c0000ff1d7424 */ /* 0x000fc600078e00ff */
        /* <DEDUP_REMOVED lines=13> */
[----:B------:R-:W-:Y:S02]  /*0e90*/  @P1 SHF.L.U64.HI R0, R2, 0x2, R9 ;  /* 0x0000000202001819 */ /* 0x000fe40000010209 */
[----:B------:R-:W-:Y:S01]  /*0ea0*/  @P1 IADD3 R22, P3, PT, R22, UR26, RZ ;  /* 0x0000001a16161c10 */ /* 0x000fe2000ff7e0ff */
[----:B-----5:R-:W-:Y:S01]  /*0eb0*/  HADD2.F32 R9, -RZ, R13.H0_H0 ;  /* 0x2000000dff097230 */ /* 0x020fe20000004100 */
[C---:B------:R-:W-:Y:S01]  /*0ec0*/  @P1 IADD3.X R25, PT, PT, R0.reuse, UR25, RZ, P2, !PT ;  /* 0x0000001900191c10 */ /* 0x040fe200097fe4ff */
[----:B------:R0:W-:Y:S01]  /*0ed0*/  @!P0 STG.E.64 desc[UR28][R10.64], R18 ;  /* 0x000000120a008986 */ /* 0x0001e2000c101b1c */
[----:B------:R-:W-:Y:S02]  /*0ee0*/  @P1 IADD3.X R23, PT, PT, R0, UR27, RZ, P3, !PT ;  /* 0x0000001b00171c10 */ /* 0x000fe40009ffe4ff */
[----:B------:R-:W-:Y:S01]  /*0ef0*/  MOV R0, 0x3bbb989d ;  /* 0x3bbb989d00007802 */ /* 0x000fe20000000f00 */
[----:B------:R1:W5:Y:S04]  /*0f00*/  @P1 LDG.E R33, desc[UR28][R24.64] ;  /* 0x0000001c18211981 */ /* 0x000368000c1e1900 */
[----:B------:R-:W-:Y:S01]  /*0f10*/  FFMA.SAT R0, R9, -R0, 0.5 ;  /* 0x3f00000009007423 */ /* 0x000fe20000002800 */
[----:B------:R2:W5:Y:S01]  /*0f20*/  @P1 LDG.E R21, desc[UR28][R22.64] ;  /* 0x0000001c16151981 */ /* 0x000562000c1e1900 */
[----:B------:R-:W-:Y:S02]  /*0f30*/  BSSY.RECONVERGENT B0, `(.L_x_12626) ;  /* 0x000001b000007945 */ /* 0x000fe40003800200 */
[----:B------:R-:W-:Y:S01]  /*0f40*/  FFMA.RM R2, R0, R29, 12582913 ;  /* 0x4b40000100027423 */ /* 0x000fe2000000401d */
[----:B------:R-:W-:Y:S01]  /*0f50*/  FADD R29, RZ, R27 ;  /* 0x0000001bff1d7221 */ /* 0x000fe20000000000 */
[----:B-1----:R-:W-:-:S02]  /*0f60*/  FADD R25, RZ, R34 ;  /* 0x00000022ff197221 */ /* 0x002fc40000000000 */
[C---:B------:R-:W-:Y:S01]  /*0f70*/  FADD R0, R2.reuse, -12583039 ;  /* 0xcb40007f02007421 */ /* 0x040fe20000000000 */
[----:B------:R-:W-:Y:S02]  /*0f80*/  IMAD.SHL.U32 R2, R2, 0x800000, RZ ;  /* 0x0080000002027824 */ /* 0x000fe400078e00ff */
[----:B--2---:R-:W-:Y:S02]  /*0f90*/  HADD2.F32 R23, -RZ, R14.H0_H0 ;  /* 0x2000000eff177230 */ /* 0x004fe40000004100 */
[----:B------:R-:W-:-:S04]  /*0fa0*/  FFMA R0, R9, -1.4426950216293334961, -R0 ;  /* 0xbfb8aa3b09007823 */ /* 0x000fc80000000800 */
[----:B------:R-:W-:Y:S01]  /*0fb0*/  FFMA R26, R9, -1.925963033500011079e-08, R0 ;  /* 0xb2a57060091a7823 */ /* 0x000fe20000000000 */
[----:B------:R-:W-:-:S03]  /*0fc0*/  IMAD.IADD R0, R5, 0x1, R3 ;  /* 0x0000000105007824 */ /* 0x000fc600078e0203 */
[----:B0-----:R-:W0:Y:S02]  /*0fd0*/  MUFU.EX2 R11, R26 ;  /* 0x0000001a000b7308 */ /* 0x001e240000000800 */
        /* <DEDUP_REMOVED lines=10> */
[----:B-----5:R-:W-:Y:S05]  /*1080*/  CALL.REL.NOINC `($__internal_409_$__cuda_sm20_rcp_rn_f32_slowpath) ;  /* 0x0000002800a47944 */ /* 0x020fea0003c00000 */
[----:B------:R-:W-:Y:S05]  /*1090*/  BRA `(.L_x_12628) ;  /* 0x0000000000107947 */ /* 0x000fea0003800000 */
.L_x_12627:
[----:B------:R-:W0:Y:S02]  /*10a0*/  MUFU.RCP R0, R31 ;  /* 0x0000001f00007308 */ /* 0x000e240000001000 */
[----:B0-----:R-:W-:-:S04]  /*10b0*/  FFMA R2, R31, R0, -1 ;  /* 0xbf8000001f027423 */ /* 0x001fc80000000000 */
[----:B------:R-:W-:-:S04]  /*10c0*/  FADD.FTZ R11, -R2, -RZ ;  /* 0x800000ff020b7221 */ /* 0x000fc80000010100 */
[----:B------:R-:W-:-:S07]  /*10d0*/  FFMA R0, R0, R11, R0 ;  /* 0x0000000b00007223 */ /* 0x000fce0000000000 */
.L_x_12628:
[----:B------:R-:W-:Y:S05]  /*10e0*/  BSYNC.RECONVERGENT B0 ;  /* 0x0000000000007941 */ /* 0x000fea0003800200 */
.L_x_12626:
        /* <DEDUP_REMOVED lines=23> */
[----:B-----5:R-:W-:Y:S05]  /*1260*/  CALL.REL.NOINC `($__internal_409_$__cuda_sm20_rcp_rn_f32_slowpath) ;  /* 0x00000028002c7944 */ /* 0x020fea0003c00000 */
[----:B------:R-:W-:Y:S05]  /*1270*/  BRA `(.L_x_12631) ;  /* 0x0000000000107947 */ /* 0x000fea0003800000 */
.L_x_12630:
[----:B------:R-:W0:Y:S02]  /*1280*/  MUFU.RCP R0, R25 ;  /* 0x0000001900007308 */ /* 0x000e240000001000 */
[----:B0-----:R-:W-:-:S04]  /*1290*/  FFMA R2, R25, R0, -1 ;  /* 0xbf80000019027423 */ /* 0x001fc80000000000 */
[----:B------:R-:W-:-:S04]  /*12a0*/  FADD.FTZ R9, -R2, -RZ ;  /* 0x800000ff02097221 */ /* 0x000fc80000010100 */
[----:B------:R-:W-:-:S07]  /*12b0*/  FFMA R0, R0, R9, R0 ;  /* 0x0000000900007223 */ /* 0x000fce0000000000 */
.L_x_12631:
[----:B------:R-:W-:Y:S05]  /*12c0*/  BSYNC.RECONVERGENT B0 ;  /* 0x0000000000007941 */ /* 0x000fea0003800200 */
.L_x_12629:
        /* <DEDUP_REMOVED lines=14> */
[----:B------:R-:W-:Y:S01]  /*13b0*/  IMAD.IADD R15, R15, 0x1, R3 ;  /* 0x000000010f0f7824 */ /* 0x000fe200078e0203 */
[----:B------:R-:W-:Y:S01]  /*13c0*/  @P1 IADD3 R2, P3, P4, R10, UR17, R11 ;  /* 0x000000110a021c10 */ /* 0x000fe2000fc7e00b */
[----:B------:R-:W-:Y:S01]  /*13d0*/  @!P0 IMAD.X R16, RZ, RZ, R16, P2 ;  /* 0x000000ffff108224 */ /* 0x000fe200010e0610 */
[C---:B------:R-:W-:Y:S01]  /*13e0*/  @!P0 LEA R28, P2, R17.reuse, UR14, 0x3 ;  /* 0x0000000e111c8c11 */ /* 0x040fe2000f8418ff */
[----:B------:R-:W-:Y:S01]  /*13f0*/  @!P1 IMAD.MOV.U32 R14, RZ, RZ, RZ ;  /* 0x000000ffff0e9224 */ /* 0x000fe200078e00ff */
        /* <DEDUP_REMOVED lines=12> */
[----:B------:R-:W-:Y:S01]  /*14c0*/  IMAD.MOV.U32 R25, RZ, RZ, 0x3bbb989d ;  /* 0x3bbb989dff197424 */ /* 0x000fe200078e00ff */
[----:B------:R-:W-:Y:S01]  /*14d0*/  @P1 IADD3.X R31, PT, PT, R2, UR27, RZ, P3, !PT ;  /* 0x0000001b021f1c10 */ /* 0x000fe20009ffe4ff */
[----:B------:R-:W-:Y:S02]  /*14e0*/  IMAD.MOV.U32 R2, RZ, RZ, 0x437c0000 ;  /* 0x437c0000ff027424 */ /* 0x000fe400078e00ff */
[----:B------:R-:W-:Y:S02]  /*14f0*/  FADD R26, RZ, R23 ;  /* 0x00000017ff1a7221 */ /* 0x000fe40000000000 */
[----:B------:R1:W5:Y:S02]  /*1500*/  @P1 LDG.E R14, desc[UR28][R30.64] ;  /* 0x0000001c1e0e1981 */ /* 0x000364000c1e1900 */
[----:B0----5:R-:W-:-:S05]  /*1510*/  HADD2.F32 R28, -RZ, R21.H0_H0 ;  /* 0x20000015ff1c7230 */ /* 0x021fca0000004100 */
[----:B------:R-:W-:-:S04]  /*1520*/  FFMA.SAT R25, R28, -R25, 0.5 ;  /* 0x3f0000001c197423 */ /* 0x000fc80000002819 */
[----:B------:R-:W-:-:S04]  /*1530*/  FFMA.RM R25, R25, R2, 12582913 ;  /* 0x4b40000119197423 */ /* 0x000fc80000004002 */
[----:B------:R-:W-:-:S04]  /*1540*/  FADD R35, R25, -12583039 ;  /* 0xcb40007f19237421 */ /* 0x000fc80000000000 */
[----:B------:R-:W-:-:S04]  /*1550*/  FFMA R35, R28, -1.4426950216293334961, -R35 ;  /* 0xbfb8aa3b1c237823 */ /* 0x000fc80000000823 */
[----:B------:R-:W-:-:S04]  /*1560*/  FFMA R35, R28, -1.925963033500011079e-08, R35 ;  /* 0xb2a570601c237823 */ /* 0x000fc80000000023 */
[----:B------:R-:W0:Y:S01]  /*1570*/  MUFU.EX2 R32, R35 ;  /* 0x0000002300207308 */ /* 0x000e220000000800 */
[----:B------:R-:W-:Y:S01]  /*1580*/  SHF.L.U32 R25, R25, 0x17, RZ ;  /* 0x0000001719197819 */ /* 0x000fe200000006ff */
[----:B------:R-:W-:Y:S01]  /*1590*/  FADD R2, RZ, R0 ;  /* 0x00000000ff027221 */ /* 0x000fe20000000000 */
[----:B------:R-:W-:-:S05]  /*15a0*/  LOP3.LUT R29, R15, 0x1f, RZ, 0xc0, !PT ;  /* 0x0000001f0f1d7812 */ /* 0x000fca00078ec0ff */
[----:B------:R-:W2:Y:S04]  /*15b0*/  SHFL.IDX PT, R26, R26, R29, 0x1f ;  /* 0x00001f1d1a1a7589 */ /* 0x000ea800000e0000 */
[----:B------:R-:W3:Y:S01]  /*15c0*/  SHFL.IDX PT, R2, R2, R29, 0x1f ;  /* 0x00001f1d02027589 */ /* 0x000ee200000e0000 */
[----:B0-----:R-:W-:-:S04]  /*15d0*/  FFMA R25, R25, R32, 1 ;  /* 0x3f80000019197423 */ /* 0x001fc80000000020 */
[----:B-1----:R-:W-:-:S05]  /*15e0*/  VIADD R30, R25, 0x1800000 ;  /* 0x01800000191e7836 */ /* 0x002fca0000000000 */
[----:B------:R-:W-:-:S04]  /*15f0*/  LOP3.LUT R30, R30, 0x7f800000, RZ, 0xc0, !PT ;  /* 0x7f8000001e1e7812 */ /* 0x000fc800078ec0ff */
[----:B------:R-:W-:Y:S01]  /*1600*/  ISETP.GT.U32.AND P0, PT, R30, 0x1ffffff, PT ;  /* 0x01ffffff1e00780c */ /* 0x000fe20003f04070 */
[----:B------:R-:W-:Y:S01]  /*1610*/  FADD R31, RZ, R24 ;  /* 0x00000018ff1f7221 */ /* 0x000fe20000000000 */
[----:B------:R-:W-:Y:S01]  /*1620*/  FMNMX3 R27, |R34|, RZ, |R27|, !PT ;  /* 0x000000ff221b7276 */ /* 0x000fe2000780061b */
[----:B------:R-:W-:Y:S01]  /*1630*/  FADD R35, RZ, R22 ;  /* 0x00000016ff237221 */ /* 0x000fe20000000000 */
[----:B------:R-:W-:Y:S01]  /*1640*/  BSSY.RECONVERGENT B0, `(.L_x_12632) ;  /* 0x000000e000007945 */ /* 0x000fe20003800200 */
[----:B--2---:R-:W-:Y:S01]  /*1650*/  FADD R22, R26, R31 ;  /* 0x0000001f1a167221 */ /* 0x004fe20000000000 */
[----:B------:R-:W-:Y:S01]  /*1660*/  FMNMX3 R23, |R23|, R27, |R0|, !PT ;  /* 0x0000001b17177276 */ /* 0x000fe20007800600 */
[----:B---3--:R-:W-:Y:S01]  /*1670*/  FADD R24, R2, R35 ;  /* 0x0000002302187221 */ /* 0x008fe20000000000 */
[----:B------:R-:W-:-:S05]  /*1680*/  HADD2.F32 R27, -RZ, R33.H0_H0 ;  /* 0x20000021ff1b7230 */ /* 0x000fca0000004100 */
[----:B------:R-:W-:Y:S05]  /*1690*/  @P0 BRA `(.L_x_12633) ;  /* 0x0000000000100947 */ /* 0x000fea0003800000 */
[----:B------:R-:W-:Y:S01]  /*16a0*/  IMAD.MOV.U32 R0, RZ, RZ, R25 ;  /* 0x000000ffff007224 */ /* 0x000fe200078e0019 */
[----:B------:R-:W-:-:S07]  /*16b0*/  MOV R2, 0x16d0 ;  /* 0x000016d000027802 */ /* 0x000fce0000000f00 */
[----:B------:R-:W-:Y:S05]  /*16c0*/  CALL.REL.NOINC `($__internal_409_$__cuda_sm20_rcp_rn_f32_slowpath) ;  /* 0x0000002400147944 */ /* 0x000fea0003c00000 */
[----:B------:R-:W-:Y:S05]  /*16d0*/  BRA `(.L_x_12634) ;  /* 0x0000000000107947 */ /* 0x000fea0003800000 */
.L_x_12633:
[----:B------:R-:W0:Y:S02]  /*16e0*/  MUFU.RCP R0, R25 ;  /* 0x0000001900007308 */ /* 0x000e240000001000 */
[----:B0-----:R-:W-:-:S04]  /*16f0*/  FFMA R2, R25, R0, -1 ;  /* 0xbf80000019027423 */ /* 0x001fc80000000000 */
[----:B------:R-:W-:-:S04]  /*1700*/  FADD.FTZ R29, -R2, -RZ ;  /* 0x800000ff021d7221 */ /* 0x000fc80000010100 */
[----:B------:R-:W-:-:S07]  /*1710*/  FFMA R0, R0, R29, R0 ;  /* 0x0000001d00007223 */ /* 0x000fce0000000000 */
.L_x_12634:
[----:B------:R-:W-:Y:S05]  /*1720*/  BSYNC.RECONVERGENT B0 ;  /* 0x0000000000007941 */ /* 0x000fea0003800200 */
.L_x_12632:
        /* <DEDUP_REMOVED lines=23> */
[----:B------:R-:W-:Y:S05]  /*18a0*/  CALL.REL.NOINC `($__internal_409_$__cuda_sm20_rcp_rn_f32_slowpath) ;  /* 0x00000020009c7944 */ /* 0x000fea0003c00000 */
[----:B------:R-:W-:Y:S01]  /*18b0*/  IMAD.MOV.U32 R2, RZ, RZ, R0 ;  /* 0x000000ffff027224 */ /* 0x000fe200078e0000 */
[----:B------:R-:W-:Y:S06]  /*18c0*/  BRA `(.L_x_12637) ;  /* 0x0000000000107947 */ /* 0x000fec0003800000 */
.L_x_12636:
[----:B------:R-:W0:Y:S02]  /*18d0*/  MUFU.RCP R2, R29 ;  /* 0x0000001d00027308 */ /* 0x000e240000001000 */
[----:B0-----:R-:W-:-:S04]  /*18e0*/  FFMA R0, R29, R2, -1 ;  /* 0xbf8000001d007423 */ /* 0x001fc80000000002 */
[----:B------:R-:W-:-:S04]  /*18f0*/  FADD.FTZ R25, -R0, -RZ ;  /* 0x800000ff00197221 */ /* 0x000fc80000010100 */
[----:B------:R-:W-:-:S07]  /*1900*/  FFMA R2, R2, R25, R2 ;  /* 0x0000001902027223 */ /* 0x000fce0000000002 */
.L_x_12637:
[----:B------:R-:W-:Y:S05]  /*1910*/  BSYNC.RECONVERGENT B0 ;  /* 0x0000000000007941 */ /* 0x000fea0003800200 */
.L_x_12635:
[----:B------:R-:W-:Y:S02]  /*1920*/  HFMA2 R29, -RZ, RZ, 3.7421875, 0 ;  /* 0x437c0000ff1d7431 */ /* 0x000fe400000001ff */
[----:B------:R-:W-:Y:S01]  /*1930*/  HADD2.F32 R28, -RZ, R14.H0_H0 ;  /* 0x2000000eff1c7230 */ /* 0x000fe20000004100 */
[----:B------:R-:W-:Y:S01]  /*1940*/  ISETP.GE.U32.AND P0, PT, R8, UR31, PT ;  /* 0x0000001f08007c0c */ /* 0x000fe2000bf06070 */
[----:B------:R-:W-:Y:S01]  /*1950*/  IMAD.MOV.U32 R25, RZ, RZ, 0x3bbb989d ;  /* 0x3bbb989dff197424 */ /* 0x000fe200078e00ff */
[----:B------:R-:W-:Y:S02]  /*1960*/  BSSY.RECONVERGENT B0, `(.L_x_12638) ;  /* 0x000002d000007945 */ /* 0x000fe40003800200 */
[----:B------:R-:W-:Y:S01]  /*1970*/  ISETP.GE.U32.OR P0, PT, R20, UR30, P0 ;  /* 0x0000001e14007c0c */ /* 0x000fe20008706470 */
[----:B------:R-:W-:Y:S01]  /*1980*/  FFMA.SAT R0, R28, -R25, 0.5 ;  /* 0x3f0000001c007423 */ /* 0x000fe20000002819 */
[----:B------:R-:W-:-:S03]  /*1990*/  FADD R25, -R2, 1 ;  /* 0x3f80000002197421 */ /* 0x000fc60000000100 */
[----:B------:R-:W-:Y:S01]  /*19a0*/  FFMA.RM R0, R0, R29, 12582913 ;  /* 0x4b40000100007423 */ /* 0x000fe2000000401d */
[----:B------:R-:W-:-:S03]  /*19b0*/  FMUL R25, R25, R2 ;  /* 0x0000000219197220 */ /* 0x000fc60000400000 */
[----:B------:R-:W-:Y:S01]  /*19c0*/  FADD R29, R0, -12583039 ;  /* 0xcb40007f001d7421 */ /* 0x000fe20000000000 */
[----:B------:R-:W-:Y:S01]  /*19d0*/  FFMA R2, R21, R25, R2 ;  /* 0x0000001915027223 */ /* 0x000fe20000000002 */
[----:B------:R-:W-:Y:S02]  /*19e0*/  VIADD R21, R15, 0x1 ;  /* 0x000000010f157836 */ /* 0x000fe40000000000 */
[----:B------:R-:W-:Y:S01]  /*19f0*/  FFMA R29, R28, -1.4426950216293334961, -R29 ;  /* 0xbfb8aa3b1c1d7823 */ /* 0x000fe2000000081d */
[----:B------:R-:W-:Y:S01]  /*1a00*/  FMUL R2, R33, R2 ;  /* 0x0000000221027220 */ /* 0x000fe20000400000 */
[----:B------:R-:W-:Y:S01]  /*1a10*/  @!P0 IADD3 R20, P1, PT, R20, R11, RZ ;  /* 0x0000000b14148210 */ /* 0x000fe20007f3e0ff */
[----:B------:R-:W-:Y:S02]  /*1a20*/  IMAD.SHL.U32 R33, R0, 0x800000, RZ ;  /* 0x0080000000217824 */ /* 0x000fe400078e00ff */
[----:B------:R-:W-:Y:S01]  /*1a30*/  FFMA R26, R28, -1.925963033500011079e-08, R29 ;  /* 0xb2a570601c1a7823 */ /* 0x000fe2000000001d */
[----:B------:R-:W-:Y:S01]  /*1a40*/  FADD R25, RZ, R2 ;  /* 0x00000002ff197221 */ /* 0x000fe20000000000 */
[----:B------:R-:W-:Y:S01]  /*1a50*/  FADD R29, RZ, R27 ;  /* 0x0000001bff1d7221 */ /* 0x000fe20000000000 */
[----:B------:R-:W-:Y:S01]  /*1a60*/  LOP3.LUT R32, R21, 0x1f, RZ, 0xc0, !PT ;  /* 0x0000001f15207812 */ /* 0x000fe200078ec0ff */
[----:B------:R-:W-:Y:S01]  /*1a70*/  @!P0 IMAD.X R21, RZ, RZ, R12, P1 ;  /* 0x000000ffff158224 */ /* 0x000fe200008e060c */
[C---:B------:R-:W-:Y:S01]  /*1a80*/  @!P0 LEA R30, P1, R20.reuse, UR14, 0x3 ;  /* 0x0000000e141e8c11 */ /* 0x040fe2000f8218ff */
[----:B------:R-:W0:Y:S01]  /*1a90*/  MUFU.EX2 R26, R26 ;  /* 0x0000001a001a7308 */ /* 0x000e220000000800 */
[C---:B------:R-:W-:Y:S01]  /*1aa0*/  FMNMX3 R23, |R27|.reuse, R23, |R2|, !PT ;  /* 0x000000171b177276 */ /* 0x040fe20007800602 */
[----:B------:R-:W1:Y:S01]  /*1ab0*/  SHFL.IDX PT, R25, R25, R32, 0x1f ;  /* 0x00001f2019197589 */ /* 0x000e6200000e0000 */
[----:B------:R-:W-:Y:S01]  /*1ac0*/  @!P0 LEA.HI.X R31, R20, UR9, R21, 0x3, P1 ;  /* 0x00000009141f8c11 */ /* 0x000fe200088f1c15 */
[----:B------:R-:W-:Y:S01]  /*1ad0*/  FMUL R20, R27, UR21 ;  /* 0x000000151b147c20 */ /* 0x000fe20008400000 */
[----:B------:R-:W-:Y:S01]  /*1ae0*/  FMUL R21, R2, UR21 ;  /* 0x0000001502157c20 */ /* 0x000fe20008400000 */
[----:B------:R-:W2:Y:S01]  /*1af0*/  SHFL.IDX PT, R29, R29, R32, 0x1f ;  /* 0x00001f201d1d7589 */ /* 0x000ea200000e0000 */
[----:B------:R-:W-:-:S03]  /*1b00*/  IADD3 R11, P1, P2, R10, UR17, R11 ;  /* 0x000000110a0b7c10 */ /* 0x000fc6000fa3e00b */
[----:B------:R3:W-:Y:S01]  /*1b10*/  @!P0 STG.E.64 desc[UR28][R30.64], R20 ;  /* 0x000000141e008986 */ /* 0x0007e2000c101b1c */
[----:B------:R-:W-:Y:S01]  /*1b20*/  IADD3.X R12, PT, PT, RZ, UR32, R12, P1, P2 ;  /* 0x00000020ff0c7c10 */ /* 0x000fe20008fe440c */
[----:B0-----:R-:W-:-:S04]  /*1b30*/  FFMA R0, R33, R26, 1 ;  /* 0x3f80000021007423 */ /* 0x001fc8000000001a */
[----:B------:R-:W-:-:S05]  /*1b40*/  VIADD R26, R0, 0x1800000 ;  /* 0x01800000001a7836 */ /* 0x000fca0000000000 */
[----:B------:R-:W-:Y:S01]  /*1b50*/  LOP3.LUT R26, R26, 0x7f800000, RZ, 0xc0, !PT ;  /* 0x7f8000001a1a7812 */ /* 0x000fe200078ec0ff */
[----:B-1----:R-:W-:Y:S01]  /*1b60*/  FADD R27, R24, R25 ;  /* 0x00000019181b7221 */ /* 0x002fe20000000000 */
[----:B------:R-:W-:Y:S02]  /*1b70*/  HADD2.F32 R24, -RZ, R13.H0_H0 ;  /* 0x2000000dff187230 */ /* 0x000fe40000004100 */
[----:B------:R-:W-:Y:S01]  /*1b80*/  ISETP.GT.U32.AND P0, PT, R26, 0x1ffffff, PT ;  /* 0x01ffffff1a00780c */ /* 0x000fe20003f04070 */
[----:B--2---:R-:W-:-:S12]  /*1b90*/  FADD R22, R22, R29 ;  /* 0x0000001d16167221 */ /* 0x004fd80000000000 */
[----:B---3--:R-:W-:Y:S05]  /*1ba0*/  @P0 BRA `(.L_x_12639) ;  /* 0x0000000000100947 */ /* 0x008fea0003800000 */
[----:B------:R-:W-:-:S07]  /*1bb0*/  MOV R2, 0x1bd0 ;  /* 0x00001bd000027802 */ /* 0x000fce0000000f00 */
[----:B------:R-:W-:Y:S05]  /*1bc0*/  CALL.REL.NOINC `($__internal_409_$__cuda_sm20_rcp_rn_f32_slowpath) ;  /* 0x0000001c00d47944 */ /* 0x000fea0003c00000 */
[----:B------:R-:W-:Y:S01]  /*1bd0*/  MOV R25, R0 ;  /* 0x0000000000197202 */ /* 0x000fe20000000f00 */
[----:B------:R-:W-:Y:S06]  /*1be0*/  BRA `(.L_x_12640) ;  /* 0x0000000000107947 */ /* 0x000fec0003800000 */
.L_x_12639:
[----:B------:R-:W0:Y:S02]  /*1bf0*/  MUFU.RCP R25, R0 ;  /* 0x0000000000197308 */ /* 0x000e240000001000 */
[----:B0-----:R-:W-:-:S04]  /*1c00*/  FFMA R2, R0, R25, -1 ;  /* 0xbf80000000027423 */ /* 0x001fc80000000019 */
[----:B------:R-:W-:-:S04]  /*1c10*/  FADD.FTZ R2, -R2, -RZ ;  /* 0x800000ff02027221 */ /* 0x000fc80000010100 */
[----:B------:R-:W-:-:S07]  /*1c20*/  FFMA R25, R25, R2, R25 ;  /* 0x0000000219197223 */ /* 0x000fce0000000019 */
.L_x_12640:
[----:B------:R-:W-:Y:S05]  /*1c30*/  BSYNC.RECONVERGENT B0 ;  /* 0x0000000000007941 */ /* 0x000fea0003800200 */
.L_x_12638:
        /* <DEDUP_REMOVED lines=23> */
[----:B------:R-:W-:Y:S05]  /*1db0*/  CALL.REL.NOINC `($__internal_409_$__cuda_sm20_rcp_rn_f32_slowpath) ;  /* 0x0000001c00587944 */ /* 0x000fea0003c00000 */
[----:B------:R-:W-:Y:S05]  /*1dc0*/  BRA `(.L_x_12643) ;  /* 0x0000000000107947 */ /* 0x000fea0003800000 */
.L_x_12642:
[----:B------:R-:W0:Y:S02]  /*1dd0*/  MUFU.RCP R0, R31 ;  /* 0x0000001f00007308 */ /* 0x000e240000001000 */
[----:B0-----:R-:W-:-:S04]  /*1de0*/  FFMA R2, R31, R0, -1 ;  /* 0xbf8000001f027423 */ /* 0x001fc80000000000 */
[----:B------:R-:W-:-:S04]  /*1df0*/  FADD.FTZ R25, -R2, -RZ ;  /* 0x800000ff02197221 */ /* 0x000fc80000010100 */
[----:B------:R-:W-:-:S07]  /*1e00*/  FFMA R0, R0, R25, R0 ;  /* 0x0000001900007223 */ /* 0x000fce0000000000 */
.L_x_12643:
[----:B------:R-:W-:Y:S05]  /*1e10*/  BSYNC.RECONVERGENT B0 ;  /* 0x0000000000007941 */ /* 0x000fea0003800200 */
.L_x_12641:
        /* <DEDUP_REMOVED lines=14> */
[----:B------:R-:W1:Y:S01]  /*1f00*/  LDCU.64 UR4, c[0x0][0x3d0] ;  /* 0x00007a00ff0477ac */ /* 0x000e620008000a00 */
[----:B------:R-:W-:Y:S01]  /*1f10*/  VIADD R0, R0, 0x20 ;  /* 0x0000002000007836 */ /* 0x000fe20000000000 */
[----:B------:R-:W-:Y:S01]  /*1f20*/  BSSY.RECONVERGENT B0, `(.L_x_12644) ;  /* 0x000008e000007945 */ /* 0x000fe20003800200 */
[----:B------:R-:W-:Y:S01]  /*1f30*/  FADD R30, RZ, R28 ;  /* 0x0000001cff1e7221 */ /* 0x000fe20000000000 */
[----:B------:R-:W-:Y:S01]  /*1f40*/  IMAD.SHL.U32 R9, R8, 0x4, RZ ;  /* 0x0000000408097824 */ /* 0x000fe200078e00ff */
[----:B------:R-:W-:Y:S01]  /*1f50*/  @!P0 LEA R10, P1, R11, UR14, 0x3 ;  /* 0x0000000e0b0a8c11 */ /* 0x000fe2000f8218ff */
[----:B------:R-:W-:-:S03]  /*1f60*/  FMUL R8, R24, UR21 ;  /* 0x0000001518087c20 */ /* 0x000fc60008400000 */
[----:B------:R-:W-:Y:S01]  /*1f70*/  SHFL.IDX PT, R30, R30, R15, 0x1f ;  /* 0x00001f0f1e1e7589 */ /* 0x000fe200000e0000 */
[----:B------:R-:W-:Y:S01]  /*1f80*/  @!P0 LEA.HI.X R11, R11, UR9, R12, 0x3, P1 ;  /* 0x000000090b0b8c11 */ /* 0x000fe200088f1c0c */
[----:B------:R-:W-:Y:S01]  /*1f90*/  IMAD.SHL.U32 R12, R2, 0x4, RZ ;  /* 0x00000004020c7824 */ /* 0x000fe200078e00ff */
[----:B------:R-:W-:Y:S01]  /*1fa0*/  LOP3.LUT R31, R9, 0x7c, RZ, 0xc0, !PT ;  /* 0x0000007c091f7812 */ /* 0x000fe200078ec0ff */
[----:B------:R-:W-:Y:S01]  /*1fb0*/  FMUL R9, R28, UR21 ;  /* 0x000000151c097c20 */ /* 0x000fe20008400000 */
[----:B0-----:R-:W-:-:S04]  /*1fc0*/  LEA R25, R29, R0, 0x18 ;  /* 0x000000001d197211 */ /* 0x001fc800078ec0ff */
[----:B------:R-:W-:Y:S01]  /*1fd0*/  @!P0 STG.E.64 desc[UR28][R10.64], R8 ;  /* 0x000000080a008986 */ /* 0x000fe2000c101b1c */
[----:B------:R-:W-:Y:S01]  /*1fe0*/  IADD3 R0, PT, PT, R26, R3, RZ ;  /* 0x000000031a007210 */ /* 0x000fe20007ffe0ff */
[----:B-1----:R-:W-:Y:S01]  /*1ff0*/  USHF.L.U64.HI UR6, UR4, 0x1, UR5 ;  /* 0x0000000104067899 */ /* 0x002fe20008010205 */
[----:B------:R-:W-:Y:S01]  /*2000*/  ISETP.LT.U32.AND P0, PT, R5, UR30, PT ;  /* 0x0000001e05007c0c */ /* 0x000fe2000bf01070 */
[----:B------:R0:W1:Y:S02]  /*2010*/  SHFL.IDX PT, R29, R14, R15, 0x1f ;  /* 0x00001f0f0e1d7589 */ /* 0x00006400000e0000 */
        /* <DEDUP_REMOVED lines=16> */
[----:B-1----:R-:W-:Y:S01]  /*2120*/  FADD R22, R22, R29 ;  /* 0x0000001d16167221 */ /* 0x002fe20000000000 */
        /* <DEDUP_REMOVED lines=25> */
.L_x_12648:
        /* <DEDUP_REMOVED lines=48> */
.L_x_12647:
[----:B------:R-:W-:Y:S05]  /*25c0*/  BSYNC.RECONVERGENT B1 ;  /* 0x0000000000017941 */ /* 0x000fea0003800200 */
.L_x_12646:
[----:B------:R-:W-:Y:S05]  /*25d0*/  @!P0 BRA `(.L_x_12645) ;  /* 0x0000000000888947 */ /* 0x000fea0003800000 */
[----:B------:R-:W-:Y:S01]  /*25e0*/  LOP3.LUT R29, R30, 0x1f, RZ, 0xc0, !PT ;  /* 0x0000001f1e1d7812 */ /* 0x000fe200078ec0ff */
[----:B-1----:R-:W-:-:S03]  /*25f0*/  IMAD.IADD R13, R5, 0x1, R20 ;  /* 0x00000001050d7824 */ /* 0x002fc600078e0214 */
        /* <DEDUP_REMOVED lines=32> */
.L_x_12645:
[----:B------:R-:W-:Y:S05]  /*2800*/  BSYNC.RECONVERGENT B0 ;  /* 0x0000000000007941 */ /* 0x000fea0003800200 */
.L_x_12644:
        /* <DEDUP_REMOVED lines=14> */
[----:B------:R-:W-:Y:S01]  /*28f0*/  BSSY.RECONVERGENT B1, `(.L_x_12651) ;  /* 0x000003f000017945 */ /* 0x000fe20003800200 */
[----:B---3--:R-:W-:Y:S01]  /*2900*/  MOV R2, UR30 ;  /* 0x0000001e00027c02 */ /* 0x008fe20008000f00 */
[----:B------:R-:W-:-:S03]  /*2910*/  IMAD.MOV.U32 R20, RZ, RZ, RZ ;  /* 0x000000ffff147224 */ /* 0x000fc600078e00ff */
[----:B------:R-:W-:-:S04]  /*2920*/  LOP3.LUT R2, R2, 0x3, RZ, 0xc0, !PT ;  /* 0x0000000302027812 */ /* 0x000fc800078ec0ff */
[----:B------:R-:W-:-:S03]  /*2930*/  ISETP.NE.AND P0, PT, R2, RZ, PT ;  /* 0x000000ff0200720c */ /* 0x000fc60003f05270 */
[----:B------:R-:W-:Y:S10]  /*2940*/  @!P1 BRA `(.L_x_12652) ;  /* 0x0000000000e49947 */ /* 0x000ff40003800000 */
[----:B------:R-:W1:Y:S01]  /*2950*/  S2R R9, SR_CgaCtaId ;  /* 0x0000000000097919 */ /* 0x000e620000008800 */
        /* <DEDUP_REMOVED lines=8> */
.L_x_12653:
[C---:B---3--:R-:W-:Y:S01]  /*29e0*/  IADD3 R8, PT, PT, R6.reuse, -0x1, RZ ;  /* 0xffffffff06087810 */ /* 0x048fe20007ffe0ff */
[C---:B------:R-:W-:Y:S01]  /*29f0*/  VIADD R9, R6.reuse, 0x1e ;  /* 0x0000001e06097836 */ /* 0x040fe20000000000 */
[C---:B0-----:R-:W-:Y:S01]  /*2a00*/  LOP3.LUT R13, R6.reuse, 0x1f, RZ, 0xc0, !PT ;  /* 0x0000001f060d7812 */ /* 0x041fe200078ec0ff */
        /* <DEDUP_REMOVED lines=45> */
.L_x_12652:
[----:B------:R-:W-:Y:S05]  /*2ce0*/  BSYNC.RECONVERGENT B1 ;  /* 0x0000000000017941 */ /* 0x000fea0003800200 */
.L_x_12651:
[----:B------:R-:W-:Y:S05]  /*2cf0*/  @!P0 BRA `(.L_x_12650) ;  /* 0x0000000000888947 */ /* 0x000fea0003800000 */
[----:B------:R-:W-:Y:S02]  /*2d00*/  LOP3.LUT R7, R6, 0x1f, RZ, 0xc0, !PT ;  /* 0x0000001f06077812 */ /* 0x000fe400078ec0ff */
[----:B------:R-:W-:Y:S02]  /*2d10*/  IADD3 R5, PT, PT, R5, R20, RZ ;  /* 0x0000001405057210 */ /* 0x000fe40007ffe0ff */
[----:B------:R-:W-:-:S03]  /*2d20*/  ISETP.GE.U32.AND P0, PT, R7, UR31, PT ;  /* 0x0000001f07007c0c */ /* 0x000fc6000bf06070 */
[----:B------:R-:W-:-:S10]  /*2d30*/  IMAD R11, R5, 0x4, R0 ;  /* 0x00000004050b7824 */ /* 0x000fd400078e0200 */
        /* <DEDUP_REMOVED lines=30> */
.L_x_12650:
[----:B------:R-:W-:Y:S05]  /*2f20*/  BSYNC.RECONVERGENT B0 ;  /* 0x0000000000007941 */ /* 0x000fea0003800200 */
.L_x_12649:
[----:B------:R-:W2:Y:S01]  /*2f30*/  S2R R0, SR_CgaCtaId ;  /* 0x0000000000007919 */ /* 0x000ea20000008800 */
[----:B-1----:R-:W-:Y:S01]  /*2f40*/  MOV R5, 0x400 ;  /* 0x0000040000057802 */ /* 0x002fe20000000f00 */
[----:B------:R-:W-:Y:S01]  /*2f50*/  BSSY.RECONVERGENT B0, `(.L_x_12654) ;  /* 0x0000023000007945 */ /* 0x000fe20003800200 */
[----:B------:R-:W-:Y:S01]  /*2f60*/  BAR.SYNC.DEFER_BLOCKING 0x0 ;  /* 0x0000000000007b1d */ /* 0x000fe20000010000 */
[----:B------:R-:W-:Y:S02]  /*2f70*/  ISETP.GT.U32.AND P0, PT, R3, 0x1f, PT ;  /* 0x0000001f0300780c */ /* 0x000fe40003f04070 */
[----:B---3--:R-:W-:-:S05]  /*2f80*/  VIADD R7, R5, 0x20 ;  /* 0x0000002005077836 */ /* 0x008fca0000000000 */
[----:B--2---:R-:W-:-:S05]  /*2f90*/  LEA R2, R0, R7, 0x18 ;  /* 0x0000000700027211 */ /* 0x004fca00078ec0ff */
[----:B------:R-:W-:-:S05]  /*2fa0*/  IMAD R2, R3, 0x8, R2 ;  /* 0x0000000803027824 */ /* 0x000fca00078e0202 */
        /* <DEDUP_REMOVED lines=29> */
.L_x_12655:
[----:B------:R-:W-:Y:S05]  /*3180*/  BSYNC.RECONVERGENT B0 ;  /* 0x0000000000007941 */ /* 0x000fea0003800200 */
.L_x_12654:
[----:B------:R-:W3:Y:S02]  /*3190*/  LDCU.64 UR4, c[0x0][0x3a8] ;  /* 0x00007500ff0477ac */ /* 0x000ee40008000a00 */
[----:B---3--:R-:W-:-:S04]  /*31a0*/  UISETP.NE.U32.AND UP0, UPT, UR4, URZ, UPT ;  /* 0x000000ff0400728c */ /* 0x008fc8000bf05070 */
[----:B------:R-:W-:-:S09]  /*31b0*/  UISETP.NE.AND.EX UP0, UPT, UR5, URZ, UPT, UP0 ;  /* 0x000000ff0500728c */ /* 0x000fd2000bf05300 */
[----:B------:R-:W-:Y:S05]  /*31c0*/  BRA.U !UP0, `(.L_x_12656) ;  /* 0x00000001088c7547 */ /* 0x000fea000b800000 */
[----:B--2---:R-:W2:Y:S01]  /*31d0*/  SHFL.DOWN PT, R7, R16, 0x10, 0x1f ;  /* 0x0a001f0010077f89 */ /* 0x004ea200000e0000 */
[----:B------:R-:W-:Y:S01]  /*31e0*/  ISETP.NE.AND P1, PT, R4, RZ, PT ;  /* 0x000000ff0400720c */ /* 0x000fe20003f25270 */
[----:B------:R-:W-:-:S12]  /*31f0*/  BSSY B0, `(.L_x_12656) ;  /* 0x0000020000007945 */ /* 0x000fd80003800000 */
        /* <DEDUP_REMOVED lines=26> */
.L_x_12664:
[----:B------:R-:W-:Y:S02]  /*33a0*/  ISETP.NE.AND P0, PT, R3, RZ, PT ;  /* 0x000000ff0300720c */ /* 0x000fe40003f05270 */
[----:B--2---:R-:W-:-:S11]  /*33b0*/  FMNMX R7, R2, R7, !PT ;  /* 0x0000000702077209 */ /* 0x004fd60007800000 */
[----:B------:R-:W-:Y:S05]  /*33c0*/  @P0 BRA `(.L_x_12657) ;  /* 0x0000000000080947 */ /* 0x000fea0003800000 */
[----:B0-----:R-:W0:Y:S02]  /*33d0*/  LDC.64 R4, c[0x0][0x3a8] ;  /* 0x0000ea00ff047b82 */ /* 0x001e240000000a00 */
[----:B0-----:R2:W-:Y:S02]  /*33e0*/  REDG.E.MAX.S32.STRONG.GPU desc[UR28][R4.64], R7 ;  /* 0x000000070400798e */ /* 0x0015e4000d12e31c */
.L_x_12657:
[----:B------:R-:W-:Y:S05]  /*33f0*/  BSYNC B0 ;  /* 0x0000000000007941 */ /* 0x000fea0003800000 */
.L_x_12656:
        /* <DEDUP_REMOVED lines=11> */
[----:B0-2---:R-:W-:Y:S05]  /*34b0*/  CALL.REL.NOINC `($__internal_409_$__cuda_sm20_rcp_rn_f32_slowpath) ;  /* 0x0000000400987944 */ /* 0x005fea0003c00000 */
[----:B------:R-:W-:Y:S05]  /*34c0*/  BRA `(.L_x_12660) ;  /* 0x0000000000147947 */ /* 0x000fea0003800000 */
.L_x_12659:
[----:B------:R-:W1:Y:S01]  /*34d0*/  MUFU.RCP R0, UR21 ;  /* 0x0000001500007d08 */ /* 0x000e620008001000 */
[----:B------:R-:W-:-:S04]  /*34e0*/  IMAD.U32 R3, RZ, RZ, UR21 ;  /* 0x00000015ff037e24 */ /* 0x000fc8000f8e00ff */
[----:B-1----:R-:W-:-:S04]  /*34f0*/  FFMA R2, R0, R3, -1 ;  /* 0xbf80000000027423 */ /* 0x002fc80000000003 */
[----:B------:R-:W-:-:S04]  /*3500*/  FADD.FTZ R3, -R2, -RZ ;  /* 0x800000ff02037221 */ /* 0x000fc80000010100 */
[----:B------:R-:W-:-:S07]  /*3510*/  FFMA R0, R0, R3, R0 ;  /* 0x0000000300007223 */ /* 0x000fce0000000000 */
.L_x_12660:
[----:B------:R-:W1:Y:S02]  /*3520*/  LDC.64 R2, c[0x0][0x3b0] ;  /* 0x0000ec00ff027b82 */ /* 0x000e640000000a00 */
[----:B-1----:R-:W-:Y:S01]  /*3530*/  STG.E desc[UR28][R2.64], R0 ;  /* 0x0000000002007986 */ /* 0x002fe2000c10191c */
[----:B------:R-:W-:Y:S05]  /*3540*/  EXIT ;  /* 0x000000000000794d */ /* 0x000fea0003800000 */
.L_x_12658:
[----:B------:R-:W-:Y:S02]  /*3550*/  HFMA2 R9, -RZ, RZ, 0, 2.384185791015625e-07 ;  /* 0x00000004ff097431 */ /* 0x000fe400000001ff */
[----:B------:R-:W-:Y:S02]  /*3560*/  IMAD.MOV.U32 R11, RZ, RZ, 0x1f ;  /* 0x0000001fff0b7424 */ /* 0x000fe400078e00ff */
[----:B0-----:R-:W-:-:S07]  /*3570*/  IMAD.MOV.U32 R4, RZ, RZ, -0x1 ;  /* 0xffffffffff047424 */ /* 0x001fce00078e00ff */
[----:B-12---:R-:W-:Y:S05]  /*3580*/  WARPSYNC.COLLECTIVE R4, `(.L_x_12661) ;  /* 0x0000000004087348 */ /* 0x006fea0003c00000 */
[----:B--2---:R0:W2:Y:S02]  /*3590*/  SHFL.DOWN P0, R7, R0, R9, R11 ;  /* 0x0800000900077389 */ /* 0x0040a4000000000b */
[----:B012---:R-:W-:Y:S05]  /*35a0*/  ENDCOLLECTIVE ;  /* 0x000000000000791b */ /* 0x007fea0003800000 */
.L_x_12661:
[----:B------:R-:W-:Y:S02]  /*35b0*/  IMAD.MOV.U32 R9, RZ, RZ, 0x2 ;  /* 0x00000002ff097424 */ /* 0x000fe400078e00ff */
[----:B------:R-:W-:-:S05]  /*35c0*/  IMAD.MOV.U32 R5, RZ, RZ, R7 ;  /* 0x000000ffff057224 */ /* 0x000fca00078e0007 */
[----:B------:R-:W-:-:S04]  /*35d0*/  FMNMX R5, R5, R0, !PT ;  /* 0x0000000005057209 */ /* 0x000fc80007800000 */
[----:B------:R-:W-:-:S07]  /*35e0*/  MOV R0, R5 ;  /* 0x0000000500007202 */ /* 0x000fce0000000f00 */
[----:B------:R-:W-:Y:S05]  /*35f0*/  WARPSYNC.COLLECTIVE R4, `(.L_x_12662) ;  /* 0x0000000004087348 */ /* 0x000fea0003c00000 */
[----:B------:R0:W1:Y:S02]  /*3600*/  SHFL.DOWN P0, R7, R0, R9, R11 ;  /* 0x0800000900077389 */ /* 0x000064000000000b */
[----:B01----:R-:W-:Y:S05]  /*3610*/  ENDCOLLECTIVE ;  /* 0x000000000000791b */ /* 0x003fea0003800000 */
.L_x_12662:
[----:B------:R-:W-:Y:S02]  /*3620*/  HFMA2 R9, -RZ, RZ, 0, 5.9604644775390625e-08 ;  /* 0x00000001ff097431 */ /* 0x000fe400000001ff */
[----:B------:R-:W-:-:S05]  /*3630*/  IMAD.MOV.U32 R2, RZ, RZ, R7 ;  /* 0x000000ffff027224 */ /* 0x000fca00078e0007 */
[----:B------:R-:W-:-:S05]  /*3640*/  FMNMX R2, R5, R2, !PT ;  /* 0x0000000205027209 */ /* 0x000fca0007800000 */
[----:B------:R-:W-:-:S07]  /*3650*/  IMAD.MOV.U32 R0, RZ, RZ, R2 ;  /* 0x000000ffff007224 */ /* 0x000fce00078e0002 */
[----:B------:R-:W-:Y:S05]  /*3660*/  WARPSYNC.COLLECTIVE R4, `(.L_x_12663) ;  /* 0x0000000004087348 */ /* 0x000fea0003c00000 */
[----:B------:R0:W1:Y:S02]  /*3670*/  SHFL.DOWN P0, R7, R0, R9, R11 ;  /* 0x0800000900077389 */ /* 0x000064000000000b */
[----:B01----:R-:W-:Y:S05]  /*3680*/  ENDCOLLECTIVE ;  /* 0x000000000000791b */ /* 0x003fea0003800000 */
.L_x_12663:
[----:B------:R-:W-:Y:S05]  /*3690*/  BRA `(.L_x_12664) ;  /* 0xfffffffc00407947 */ /* 0x000fea000383ffff */
        .weak           $__internal_408_$__cuda_sm20_div_u64
        .type           $__internal_408_$__cuda_sm20_div_u64,@function
        .size           $__internal_408_$__cuda_sm20_div_u64,($__internal_409_$__cuda_sm20_rcp_rn_f32_slowpath - $__internal_408_$__cuda_sm20_div_u64)
$__internal_408_$__cuda_sm20_div_u64:
        /* <DEDUP_REMOVED lines=71> */
[----:B------:R-:W-:Y:S11]  /*3b10*/  RET.REL.NODEC R6 `(_ZN18transformer_engine6detail38cast_transpose_fused_kernel_notalignedILb1ELb1ELb0EfNS_16CTDBiasDActParamI6__halfS3_ffEELi2ELi1ENS_5EmptyEXadL_ZNS_5dsiluIffEET_T0_RKS5_EEEEvT3_mmm) ;  /* 0xffffffc406387950 */ /* 0x000ff60003c3ffff */
        .weak           $__internal_409_$__cuda_sm20_rcp_rn_f32_slowpath
        .type           $__internal_409_$__cuda_sm20_rcp_rn_f32_slowpath,@function
        .size           $__internal_409_$__cuda_sm20_rcp_rn_f32_slowpath,(.L_x_29710 - $__internal_409_$__cuda_sm20_rcp_rn_f32_slowpath)
$__internal_409_$__cuda_sm20_rcp_rn_f32_slowpath:
        /* <DEDUP_REMOVED lines=15> */
.L_x_12666:
        /* <DEDUP_REMOVED lines=33> */
.L_x_12668:
[----:B------:R-:W0:Y:S02]  /*3e20*/  MUFU.RCP R0, R0 ;  /* 0x0000000000007308 */ /* 0x000e240000001000 */
.L_x_12667:
[----:B------:R-:W-:Y:S05]  /*3e30*/  BSYNC B1 ;  /* 0x0000000000017941 */ /* 0x000fea0003800000 */
.L_x_12665:
[----:B------:R-:W-:Y:S02]  /*3e40*/  IMAD.MOV.U32 R30, RZ, RZ, R2 ;  /* 0x000000ffff1e7224 */ /* 0x000fe400078e0002 */
[----:B------:R-:W-:-:S04]  /*3e50*/  IMAD.MOV.U32 R31, RZ, RZ, 0x0 ;  /* 0x00000000ff1f7424 */ /* 0x000fc800078e00ff */
[----:B0-----:R-:W-:Y:S05]  /*3e60*/  RET.REL.NODEC R30 `(_ZN18transformer_engine6detail38cast_transpose_fused_kernel_notalignedILb1ELb1ELb0EfNS_16CTDBiasDActParamI6__halfS3_ffEELi2ELi1ENS_5EmptyEXadL_ZNS_5dsiluIffEET_T0_RKS5_EEEEvT3_mmm) ;  /* 0xffffffc01e647950 */ /* 0x001fea0003c3ffff */
.L_x_12669:
        /* <DEDUP_REMOVED lines=9> */
.L_x_29710:


//--------------------- .text._ZN18transformer_engine6detail38cast_transpose_fused_kernel_notalignedILb1ELb1ELb0EfNS_16CTDBiasDActParamIff13__nv_fp8_e4m3fEELi1ELi4ENS_5EmptyEXadL_ZNS_5dsiluIffEET_T0_RKS5_EEEEvT3_mmm --------------------------
	.section	.text._ZN18transformer_engine6detail38cast_transpose_fused_kernel_notalignedILb1ELb1ELb0EfNS_16CTDBiasDActParamIff13__nv_fp8_e4m3fEELi1ELi4ENS_5EmptyEXadL_ZNS_5dsiluIffEET_T0_RKS5_EEEEvT3_mmm,"ax",@progbits
	.align	128
        .global         _ZN18transformer_engine6detail38cast_transpose_fused_kernel_notalignedILb1ELb1ELb0EfNS_16CTDBiasDActParamIff13__nv_fp8_e4m3fEELi1ELi4ENS_5EmptyEXadL_ZNS_5dsiluIffEET_T0_RKS5_EEEEvT3_mmm
        .type           _ZN18transformer_engine6detail38cast_transpose_fused_kernel_notalignedILb1ELb1ELb0EfNS_16CTDBiasDActParamIff13__nv_fp8_e4m3fEELi1ELi4ENS_5EmptyEXadL_ZNS_5dsiluIffEET_T0_RKS5_EEEEvT3_mmm,@function
        .size           _ZN18transformer_engine6detail38cast_transpose_fused_kernel_notalignedILb1ELb1ELb0EfNS_16CTDBiasDActParamIff13__nv_fp8_e4m3fEELi1ELi4ENS_5EmptyEXadL_ZNS_5dsiluIffEET_T0_RKS5_EEEEvT3_mmm,(.L_x_29712 - _ZN18transformer_engine6detail38cast_transpose_fused_kernel_notalignedILb1ELb1ELb0EfNS_16CTDBiasDActParamIff13__nv_fp8_e4m3fEELi1ELi4ENS_5EmptyEXadL_ZNS_5dsiluIffEET_T0_RKS5_EEEEvT3_mmm)
        .other          _ZN18transformer_engine6detail38cast_transpose_fused_kernel_notalignedILb1ELb1ELb0EfNS_16CTDBiasDActParamIff13__nv_fp8_e4m3fEELi1ELi4ENS_5EmptyEXadL_ZNS_5dsiluIffEET_T0_RKS5_EEEEvT3_mmm,@"STO_CUDA_ENTRY STV_DEFAULT"
_ZN18transformer_engine6detail38cast_transpose_fused_kernel_notalignedILb1ELb1ELb0EfNS_16CTDBiasDActParamIff13__nv_fp8_e4m3fEELi1ELi4ENS_5EmptyEXadL_ZNS_5dsiluIffEET_T0_RKS5_EEEEvT3_mmm:
.text._ZN18transformer_engine6detail38cast_transpose_fused_kernel_notalignedILb1ELb1ELb0EfNS_16CTDBiasDActParamIff13__nv_fp8_e4m3fEELi1ELi4ENS_5EmptyEXadL_ZNS_5dsiluIffEET_T0_RKS5_EEEEvT3_mmm:
        /* <DEDUP_REMOVED lines=43> */
.L_x_12670:
[----:B------:R-:W-:-:S07]  /*02b0*/  MOV R6, 0x2d0 ;  /* 0x000002d000067802 */ /* 0x000fce0000000f00 */
[----:B------:R-:W-:Y:S05]  /*02c0*/  CALL.REL.NOINC `($__internal_410_$__cuda_sm20_div_u64) ;  /* 0x0000004c00e87944 */ /* 0x000fea0003c00000 */
        /* <DEDUP_REMOVED lines=11> */
.L_x_12671:
        /* <DEDUP_REMOVED lines=21> */
[----:B------:R-:W-:Y:S02]  /*04d0*/  USEL UR29, UR7, 0x20, UP0 ;  /* 0x00000020071d7887 */ /* 0x000fe40008000000 */
[----:B------:R-:W-:Y:S02]  /*04e0*/  UISETP.LT.U32.AND UP2, UPT, UR18, 0x20, UPT ;  /* 0x000000201200788c */ /* 0x000fe4000bf41070 */
[----:B------:R-:W-:Y:S02]  /*04f0*/  UIMAD.WIDE.U32 UR12, UR4, UR32, URZ ;  /* 0x00000020040c72a5 */ /* 0x000fe4000f8e00ff */
[----:B------:R-:W-:Y:S01]  /*0500*/  UISETP.LT.U32.AND.EX UP0, UPT, UR15, URZ, UPT, UP2 ;  /* 0x000000ff0f00728c */ /* 0x000fe2000bf01120 */
[----:B------:R-:W-:Y:S01]  /*0510*/  ISETP.GE.U32.AND P1, PT, R4, UR29, PT ;  /* 0x0000001d04007c0c */ /* 0x000fe2000bf26070 */
[----:B------:R-:W-:Y:S01]  /*0520*/  UIMAD UR19, UR4, UR33, UR19 ;  /* 0x00000021041372a4 */ /* 0x000fe2000f8e0213 */
[C---:B------:R-:W-:Y:S01]  /*0530*/  LOP3.LUT R4, R5.reuse, 0x1f, RZ, 0xc0, !PT ;  /* 0x0000001f05047812 */ /* 0x040fe200078ec0ff */
[----:B------:R-:W-:Y:S01]  /*0540*/  USEL UR28, UR18, 0x20, UP0 ;  /* 0x00000020121c7887 */ /* 0x000fe20008000000 */
        /* <DEDUP_REMOVED lines=14> */
[----:B------:R-:W-:Y:S02]  /*0630*/  USHF.L.U32 UR13, UR32, 0x2, URZ ;  /* 0x00000002200d7899 */ /* 0x000fe400080006ff */
[----:B------:R-:W-:Y:S01]  /*0640*/  UIADD3.X UR25, UPT, UPT, UR8, UR11, URZ, UP0, !UPT ;  /* 0x0000000b08197290 */ /* 0x000fe200087fe4ff */
[----:B------:R-:W-:Y:S01]  /*0650*/  IMAD.IADD R5, R5, 0x1, R19 ;  /* 0x0000000105057824 */ /* 0x000fe200078e0213 */
[----:B------:R-:W-:Y:S01]  /*0660*/  VOTEU.ANY UP0, P0 ;  /* 0x0000000000ff7886 */ /* 0x000fe20000000100 */
[----:B------:R-:W-:Y:S01]  /*0670*/  USHF.L.U64.HI UR18, UR32, 0x2, UR33 ;  /* 0x0000000220127899 */ /* 0x000fe20008010221 */
[----:B------:R-:W-:Y:S01]  /*0680*/  @P1 MOV R23, RZ ;  /* 0x000000ff00171202 */ /* 0x000fe20000000f00 */
[----:B------:R-:W-:Y:S01]  /*0690*/  @P1 IMAD.MOV.U32 R22, RZ, RZ, R12 ;  /* 0x000000ffff161224 */ /* 0x000fe200078e000c */
[----:B------:R-:W-:Y:S01]  /*06a0*/  @P1 MOV R16, R12 ;  /* 0x0000000c00101202 */ /* 0x000fe20000000f00 */
[----:B------:R-:W-:Y:S01]  /*06b0*/  @P1 IMAD.MOV.U32 R17, RZ, RZ, RZ ;  /* 0x000000ffff111224 */ /* 0x000fe200078e00ff */
[----:B------:R-:W-:Y:S01]  /*06c0*/  @UP0 UIMAD UR7, UR33, 0x3, URZ ;  /* 0x00000003210708a4 */ /* 0x000fe2000f8e02ff */
[----:B------:R-:W-:Y:S01]  /*06d0*/  @P1 IMAD.WIDE.U32 R22, R25, UR32, R22 ;  /* 0x0000002019161c25 */ /* 0x000fe2000f8e0016 */
[----:B------:R-:W0:Y:S01]  /*06e0*/  LDCU.64 UR26, c[0x0][0x358] ;  /* 0x00006b00ff1a77ac */ /* 0x000e220008000a00 */
[----:B------:R-:W-:-:S02]  /*06f0*/  @P0 SHF.L.U64.HI R24, R4, 0x2, R5 ;  /* 0x0000000204180819 */ /* 0x000fc40000010205 */
[----:B------:R-:W-:Y:S01]  /*0700*/  @P0 IMAD.SHL.U32 R15, R4, 0x4, RZ ;  /* 0x00000004040f0824 */ /* 0x000fe200078e00ff */
[----:B------:R-:W-:Y:S01]  /*0710*/  @P1 IADD3 R11, P2, PT, R22, UR13, RZ ;  /* 0x0000000d160b1c10 */ /* 0x000fe2000ff5e0ff */
[----:B------:R-:W-:Y:S01]  /*0720*/  @P1 IMAD.MOV.U32 R13, RZ, RZ, RZ ;  /* 0x000000ffff0d1224 */ /* 0x000fe200078e00ff */
[----:B------:R-:W-:Y:S01]  /*0730*/  UIADD3.X UR23, UPT, UPT, UR8, UR9, URZ, UP2, !UPT ;  /* 0x0000000908177290 */ /* 0x000fe200097fe4ff */
[----:B------:R-:W-:Y:S01]  /*0740*/  @P1 IMAD.MOV.U32 R6, RZ, RZ, R12 ;  /* 0x000000ffff061224 */ /* 0x000fe200078e000c */
[----:B------:R-:W-:Y:S01]  /*0750*/  @P1 IADD3.X R8, PT, PT, R19, UR18, R23, P2, !PT ;  /* 0x0000001213081c10 */ /* 0x000fe200097fe417 */
[----:B------:R-:W-:Y:S01]  /*0760*/  @P1 IMAD.MOV.U32 R7, RZ, RZ, RZ ;  /* 0x000000ffff071224 */ /* 0x000fe200078e00ff */
[----:B------:R-:W-:Y:S01]  /*0770*/  UIMAD.WIDE.U32 UR8, UR32, 0x2, URZ ;  /* 0x00000002200878a5 */ /* 0x000fe2000f8e00ff */
[----:B------:R-:W-:Y:S01]  /*0780*/  @P0 IMAD.WIDE.U32 R20, R21, 0x3, R4 ;  /* 0x0000000315140825 */ /* 0x000fe200078e0004 */
[----:B------:R-:W-:Y:S02]  /*0790*/  @P0 IADD3 R18, P2, PT, R15, UR22, RZ ;  /* 0x000000160f120c10 */ /* 0x000fe4000ff5e0ff */
[C---:B------:R-:W-:Y:S01]  /*07a0*/  @P0 IADD3 R10, P3, PT, R4.reuse, UR32, RZ ;  /* 0x00000020040a0c10 */ /* 0x040fe2000ff7e0ff */
[----:B------:R-:W-:Y:S01]  /*07b0*/  @P1 IMAD.WIDE.U32 R16, R25, UR32, R16 ;  /* 0x0000002019101c25 */ /* 0x000fe2000f8e0010 */
[----:B------:R-:W-:Y:S01]  /*07c0*/  @P0 IADD3 R21, PT, PT, R21, UR7, RZ ;  /* 0x0000000715150c10 */ /* 0x000fe2000fffe0ff */
[----:B------:R-:W-:Y:S01]  /*07d0*/  USHF.L.U32 UR7, UR33, 0x1, URZ ;  /* 0x0000000121077899 */ /* 0x000fe200080006ff */
[----:B------:R-:W-:Y:S01]  /*07e0*/  @P0 IADD3 R9, P4, PT, R4, UR8, RZ ;  /* 0x0000000804090c10 */ /* 0x000fe2000ff9e0ff */
[----:B------:R-:W-:Y:S01]  /*07f0*/  @P1 IMAD.WIDE.U32 R12, R25, UR32, R12 ;  /* 0x00000020190c1c25 */ /* 0x000fe2000f8e000c */
[----:B------:R-:W-:-:S02]  /*0800*/  @P1 IADD3 R17, PT, PT, R19, R17, RZ ;  /* 0x0000001113111210 */ /* 0x000fc40007ffe0ff */
[----:B------:R-:W-:Y:S01]  /*0810*/  @P0 SHF.L.U64.HI R4, R20, 0x2, R21 ;  /* 0x0000000214040819 */ /* 0x000fe20000010215 */
[----:B------:R-:W-:Y:S01]  /*0820*/  @P1 IMAD.WIDE.U32 R6, R25, UR32, R6 ;  /* 0x0000002019061c25 */ /* 0x000fe2000f8e0006 */
[----:B------:R-:W-:-:S03]  /*0830*/  MOV R21, UR7 ;  /* 0x0000000700157c02 */ /* 0x000fc60008000f00 */
[C---:B------:R-:W-:Y:S02]  /*0840*/  @P1 IMAD.IADD R13, R19.reuse, 0x1, R13 ;  /* 0x00000001130d1824 */ /* 0x040fe400078e020d */
[----:B------:R-:W-:Y:S01]  /*0850*/  @P1 IMAD.IADD R7, R19, 0x1, R7 ;  /* 0x0000000113071824 */ /* 0x000fe200078e0207 */
[----:B------:R-:W-:Y:S01]  /*0860*/  @P0 IADD3.X R19, PT, PT, R24, UR23, RZ, P2, !PT ;  /* 0x0000001718130c10 */ /* 0x000fe200097fe4ff */
[----:B------:R-:W-:Y:S01]  /*0870*/  IMAD.MOV.U32 R14, RZ, RZ, RZ ;  /* 0x000000ffff0e7224 */ /* 0x000fe200078e00ff */
[----:B------:R-:W-:Y:S01]  /*0880*/  @P0 IADD3 R22, P2, PT, R15, UR24, RZ ;  /* 0x000000180f160c10 */ /* 0x000fe2000ff5e0ff */
[----:B------:R-:W-:Y:S02]  /*0890*/  @P0 IMAD.SHL.U32 R27, R10, 0x4, RZ ;  /* 0x000000040a1b0824 */ /* 0x000fe400078e00ff */
[----:B------:R-:W-:Y:S01]  /*08a0*/  @P0 IMAD.SHL.U32 R0, R20, 0x4, RZ ;  /* 0x0000000414000824 */ /* 0x000fe200078e00ff */
[----:B------:R-:W-:Y:S02]  /*08b0*/  @P0 IADD3.X R23, PT, PT, R24, UR25, RZ, P2, !PT ;  /* 0x0000001918170c10 */ /* 0x000fe400097fe4ff */
[C---:B------:R-:W-:Y:S01]  /*08c0*/  @P0 IADD3.X R26, PT, PT, R5.reuse, UR9, R21, P4, !PT ;  /* 0x00000009051a0c10 */ /* 0x040fe2000a7fe415 */
[----:B------:R-:W-:Y:S01]  /*08d0*/  IMAD.U32 R15, RZ, RZ, UR32 ;  /* 0x00000020ff0f7e24 */ /* 0x000fe2000f8e00ff */
[----:B------:R-:W-:Y:S01]  /*08e0*/  @P0 IADD3.X R5, PT, PT, R5, UR33, RZ, P3, !PT ;  /* 0x0000002105050c10 */ /* 0x000fe20009ffe4ff */
[----:B0-----:R0:W2:Y:S01]  /*08f0*/  @P0 LDG.E R14, desc[UR26][R22.64] ;  /* 0x0000001a160e0981 */ /* 0x0010a2000c1e1900 */
[----:B------:R-:W-:Y:S01]  /*0900*/  IMAD.U32 R25, RZ, RZ, UR32 ;  /* 0x00000020ff197e24 */ /* 0x000fe2000f8e00ff */
[----:B------:R-:W-:Y:S01]  /*0910*/  @P0 IADD3 R24, P2, PT, R27, UR22, RZ ;  /* 0x000000161b180c10 */ /* 0x000fe2000ff5e0ff */
[----:B------:R-:W-:Y:S01]  /*0920*/  IMAD.MOV.U32 R20, RZ, RZ, RZ ;  /* 0x000000ffff147224 */ /* 0x000fe200078e00ff */
[----:B------:R-:W-:Y:S01]  /*0930*/  @P0 SHF.L.U64.HI R5, R10, 0x2, R5 ;  /* 0x000000020a050819 */ /* 0x000fe20000010205 */
[----:B------:R-:W1:Y:S01]  /*0940*/  LDCU.64 UR8, c[0x0][0x3a0] ;  /* 0x00007400ff0877ac */ /* 0x000e620008000a00 */
[----:B------:R-:W-:Y:S01]  /*0950*/  @P1 IMAD.WIDE.U32 R12, R15, 0x5, R12 ;  /* 0x000000050f0c1825 */ /* 0x000fe200078e000c */
[----:B------:R-:W-:-:S03]  /*0960*/  @P0 SHF.L.U64.HI R15, R9, 0x2, R26 ;  /* 0x00000002090f0819 */ /* 0x000fc6000001021a */
[----:B------:R-:W-:Y:S01]  /*0970*/  @P1 IMAD.WIDE.U32 R6, R25, 0x7, R6 ;  /* 0x0000000719061825 */ /* 0x000fe200078e0006 */
[----:B------:R-:W-:Y:S01]  /*0980*/  @P0 IADD3.X R25, PT, PT, R5, UR23, RZ, P2, !PT ;  /* 0x0000001705190c10 */ /* 0x000fe200097fe4ff */
[----:B------:R3:W5:Y:S01]  /*0990*/  @P0 LDG.E R20, desc[UR26][R18.64] ;  /* 0x0000001a12140981 */ /* 0x000762000c1e1900 */
[----:B------:R-:W-:Y:S02]  /*09a0*/  @P0 IADD3 R26, P2, PT, R27, UR24, RZ ;  /* 0x000000181b1a0c10 */ /* 0x000fe4000ff5e0ff */
[----:B------:R-:W-:Y:S02]  /*09b0*/  @P0 SHF.L.U32 R10, R9, 0x2, RZ ;  /* 0x00000002090a0819 */ /* 0x000fe400000006ff */
[----:B------:R-:W-:Y:S02]  /*09c0*/  @P0 IADD3.X R27, PT, PT, R5, UR25, RZ, P2, !PT ;  /* 0x00000019051b0c10 */ /* 0x000fe400097fe4ff */
[----:B0-----:R-:W-:Y:S01]  /*09d0*/  @P0 IADD3 R22, P2, PT, R10, UR24, RZ ;  /* 0x000000180a160c10 */ /* 0x001fe2000ff5e0ff */
[----:B------:R-:W-:Y:S01]  /*09e0*/  VOTEU.ANY UP0, P1 ;  /* 0x0000000000ff7886 */ /* 0x000fe20000800100 */
[----:B------:R-:W-:-:S02]  /*09f0*/  MOV R21, UR32 ;  /* 0x0000002000157c02 */ /* 0x000fc40008000f00 */
[----:B---3--:R-:W-:Y:S02]  /*0a00*/  CS2R R18, SRZ ;  /* 0x0000000000127805 */ /* 0x008fe4000001ff00 */
[----:B------:R-:W-:-:S04]  /*0a10*/  @P0 IADD3.X R23, PT, PT, R15, UR25, RZ, P2, !PT ;  /* 0x000000190f170c10 */ /* 0x000fc800097fe4ff */
[----:B------:R0:W5:Y:S02]  /*0a20*/  @P0 LDG.E R19, desc[UR26][R24.64] ;  /* 0x0000001a18130981 */ /* 0x000164000c1e1900 */
[----:B0-----:R-:W-:-:S04]  /*0a30*/  @P0 IADD3 R24, P2, PT, R0, UR22, RZ ;  /* 0x0000001600180c10 */ /* 0x001fc8000ff5e0ff */
[----:B------:R-:W-:Y:S02]  /*0a40*/  @P0 IADD3.X R25, PT, PT, R4, UR23, RZ, P2, !PT ;  /* 0x0000001704190c10 */ /* 0x000fe400097fe4ff */
[----:B-1----:R-:W-:-:S04]  /*0a50*/  ISETP.NE.U32.AND P2, PT, RZ, UR8, PT ;  /* 0x00000008ff007c0c */ /* 0x002fc8000bf45070 */
[----:B------:R-:W-:Y:S02]  /*0a60*/  ISETP.NE.AND.EX P2, PT, RZ, UR9, PT, P2 ;  /* 0x00000009ff007c0c */ /* 0x000fe4000bf45320 */
[----:B------:R-:W-:Y:S01]  /*0a70*/  @P0 IADD3 R28, P3, PT, R10, UR22, RZ ;  /* 0x000000160a1c0c10 */ /* 0x000fe2000ff7e0ff */
[----:B------:R-:W-:Y:S01]  /*0a80*/  @UP0 UIMAD UR8, UR33, 0x6, URZ ;  /* 0x00000006210808a4 */ /* 0x000fe2000f8e02ff */
[----:B------:R-:W-:Y:S02]  /*0a90*/  @P1 IMAD.WIDE.U32 R16, R21, 0x6, R16 ;  /* 0x0000000615101825 */ /* 0x000fe400078e0010 */
[----:B------:R-:W-:Y:S02]  /*0aa0*/  @P0 IADD3.X R29, PT, PT, R15, UR23, RZ, P3, !PT ;  /* 0x000000170f1d0c10 */ /* 0x000fe40009ffe4ff */
[----:B------:R-:W-:Y:S01]  /*0ab0*/  HFMA2 R10, -RZ, RZ, 0, 0 ;  /* 0x00000000ff0a7431 */ /* 0x000fe200000001ff */
[----:B------:R-:W-:Y:S01]  /*0ac0*/  @P0 IADD3 R30, P3, PT, R0, UR24, RZ ;  /* 0x00000018001e0c10 */ /* 0x000fe2000ff7e0ff */
[----:B------:R-:W-:-:S03]  /*0ad0*/  @UP0 UIMAD UR7, UR33, 0x5, URZ ;  /* 0x00000005210708a4 */ /* 0x000fc6000f8e02ff */
[----:B------:R-:W0:Y:S01]  /*0ae0*/  @P2 LDC.64 R34, c[0x0][0x3a0] ;  /* 0x0000e800ff222b82 */ /* 0x000e220000000a00 */
[----:B------:R-:W-:Y:S01]  /*0af0*/  @P0 IADD3.X R31, PT, PT, R4, UR25, RZ, P3, !PT ;  /* 0x00000019041f0c10 */ /* 0x000fe20009ffe4ff */
[----:B------:R-:W-:Y:S01]  /*0b00*/  IMAD.MOV.U32 R9, RZ, RZ, RZ ;  /* 0x000000ffff097224 */ /* 0x000fe200078e00ff */
[----:B------:R-:W-:Y:S01]  /*0b10*/  @P1 SHF.L.U64.HI R8, R11, 0x2, R8 ;  /* 0x000000020b081819 */ /* 0x000fe20000010208 */
[----:B------:R-:W-:Y:S01]  /*0b20*/  IMAD.MOV.U32 R5, RZ, RZ, RZ ;  /* 0x000000ffff057224 */ /* 0x000fe200078e00ff */
[----:B------:R-:W5:Y:S01]  /*0b30*/  @P0 LDG.E R18, desc[UR26][R28.64] ;  /* 0x0000001a1c120981 */ /* 0x000f62000c1e1900 */
[----:B------:R-:W-:Y:S02]  /*0b40*/  IMAD.MOV.U32 R4, RZ, RZ, RZ ;  /* 0x000000ffff047224 */ /* 0x000fe400078e00ff */
[----:B------:R-:W-:Y:S01]  /*0b50*/  @P1 VIADD R15, R17, UR8 ;  /* 0x00000008110f1c36 */ /* 0x000fe20008000000 */
[----:B------:R-:W5:Y:S01]  /*0b60*/  @P0 LDG.E R9, desc[UR26][R26.64] ;  /* 0x0000001a1a090981 */ /* 0x000f62000c1e1900 */
[----:B------:R-:W-:Y:S01]  /*0b70*/  @P1 IMAD.SHL.U32 R11, R11, 0x4, RZ ;  /* 0x000000040b0b1824 */ /* 0x000fe200078e00ff */
[----:B------:R-:W-:Y:S01]  /*0b80*/  @P1 SHF.L.U32 R21, R12, 0x2, RZ ;  /* 0x000000020c151819 */ /* 0x000fe200000006ff */
[----:B------:R-:W-:Y:S01]  /*0b90*/  @P1 VIADD R13, R13, UR7 ;  /* 0x000000070d0d1c36 */ /* 0x000fe20008000000 */
[----:B------:R-:W-:Y:S01]  /*0ba0*/  @P1 SHF.L.U64.HI R0, R16, 0x2, R15 ;  /* 0x0000000210001819 */ /* 0x000fe2000001020f */
[----:B------:R-:W-:Y:S01]  /*0bb0*/  @UP0 UIMAD UR7, UR33, 0x7, URZ ;  /* 0x00000007210708a4 */ /* 0x000fe2000f8e02ff */
[----:B------:R1:W5:Y:S01]  /*0bc0*/  @P0 LDG.E R5, desc[UR26][R22.64] ;  /* 0x0000001a16050981 */ /* 0x000362000c1e1900 */
[----:B------:R-:W-:-:S03]  /*0bd0*/  HFMA2 R15, -RZ, RZ, 0, 0 ;  /* 0x00000000ff0f7431 */ /* 0x000fc600000001ff */
[----:B------:R3:W5:Y:S04]  /*0be0*/  @P0 LDG.E R10, desc[UR26][R24.64] ;  /* 0x0000001a180a0981 */ /* 0x000768000c1e1900 */
[----:B------:R4:W5:Y:S01]  /*0bf0*/  @P0 LDG.E R4, desc[UR26][R30.64] ;  /* 0x0000001a1e040981 */ /* 0x000962000c1e1900 */
[----:B------:R-:W-:Y:S01]  /*0c00*/  UIMAD UR21, UR6, UR16, URZ ;  /* 0x00000010061572a4 */ /* 0x000fe2000f8e02ff */
[C---:B-1----:R-:W-:Y:S01]  /*0c10*/  @P1 IADD3 R22, P0, PT, R11.reuse, UR22, RZ ;  /* 0x000000160b161c10 */ /* 0x042fe2000ff1e0ff */
[----:B------:R-:W1:Y:S01]  /*0c20*/  LDCU.128 UR8, c[0x0][0x390] ;  /* 0x00007200ff0877ac */ /* 0x000e620008000c00 */
[----:B0-----:R-:W2:Y:S01]  /*0c30*/  @P2 LDG.E R34, desc[UR26][R34.64] ;  /* 0x0000001a22222981 */ /* 0x001ea2000c1e1900 */
[----:B---3--:R-:W-:Y:S01]  /*0c40*/  @P1 IADD3 R24, P3, PT, R11, UR24, RZ ;  /* 0x000000180b181c10 */ /* 0x008fe2000ff7e0ff */
[----:B------:R-:W-:Y:S01]  /*0c50*/  @P1 VIADD R17, R7, UR7 ;  /* 0x0000000707111c36 */ /* 0x000fe20008000000 */
[----:B------:R-:W-:Y:S01]  /*0c60*/  @P1 SHF.L.U32 R26, R16, 0x2, RZ ;  /* 0x00000002101a1819 */ /* 0x000fe200000006ff */
[----:B------:R-:W-:Y:S01]  /*0c70*/  IMAD.MOV.U32 R16, RZ, RZ, RZ ;  /* 0x000000ffff107224 */ /* 0x000fe200078e00ff */
[----:B------:R-:W-:Y:S01]  /*0c80*/  @P1 IADD3.X R23, PT, PT, R8, UR23, RZ, P0, !PT ;  /* 0x0000001708171c10 */ /* 0x000fe200087fe4ff */
[----:B------:R-:W-:Y:S01]  /*0c90*/  @P1 IMAD.SHL.U32 R7, R6, 0x4, RZ ;  /* 0x0000000406071824 */ /* 0x000fe200078e00ff */
[----:B------:R-:W-:-:S02]  /*0ca0*/  @P1 IADD3.X R25, PT, PT, R8, UR25, RZ, P3, !PT ;  /* 0x0000001908191c10 */ /* 0x000fc40009ffe4ff */
[----:B------:R-:W-:Y:S01]  /*0cb0*/  @P1 SHF.L.U64.HI R13, R12, 0x2, R13 ;  /* 0x000000020c0d1819 */ /* 0x000fe2000001020d */
[----:B------:R-:W5:Y:S01]  /*0cc0*/  @P1 LDG.E R16, desc[UR26][R22.64] ;  /* 0x0000001a16101981 */ /* 0x000f62000c1e1900 */
[C---:B------:R-:W-:Y:S02]  /*0cd0*/  @P1 IADD3 R28, P0, PT, R21.reuse, UR22, RZ ;  /* 0x00000016151c1c10 */ /* 0x040fe4000ff1e0ff */
[----:B----4-:R-:W-:Y:S01]  /*0ce0*/  @P1 IADD3 R30, P3, PT, R21, UR24, RZ ;  /* 0x00000018151e1c10 */ /* 0x010fe2000ff7e0ff */
[----:B------:R0:W5:Y:S01]  /*0cf0*/  @P1 LDG.E R15, desc[UR26][R24.64] ;  /* 0x0000001a180f1981 */ /* 0x000162000c1e1900 */
[----:B------:R-:W-:Y:S02]  /*0d00*/  @P1 IADD3 R32, P4, PT, R26, UR22, RZ ;  /* 0x000000161a201c10 */ /* 0x000fe4000ff9e0ff */
[C---:B------:R-:W-:Y:S02]  /*0d10*/  @P1 IADD3.X R29, PT, PT, R13.reuse, UR23, RZ, P0, !PT ;  /* 0x000000170d1d1c10 */ /* 0x040fe400087fe4ff */
[----:B------:R-:W-:-:S02]  /*0d20*/  @P1 IADD3.X R31, PT, PT, R13, UR25, RZ, P3, !PT ;  /* 0x000000190d1f1c10 */ /* 0x000fc40009ffe4ff */
[----:B------:R-:W-:Y:S02]  /*0d30*/  @P1 SHF.L.U64.HI R17, R6, 0x2, R17 ;  /* 0x0000000206111819 */ /* 0x000fe40000010211 */
[----:B------:R-:W-:Y:S02]  /*0d40*/  @P1 IADD3 R26, P0, PT, R26, UR24, RZ ;  /* 0x000000181a1a1c10 */ /* 0x000fe4000ff1e0ff */
[C---:B0-----:R-:W-:Y:S02]  /*0d50*/  @P1 IADD3 R24, P3, PT, R7.reuse, UR22, RZ ;  /* 0x0000001607181c10 */ /* 0x041fe4000ff7e0ff */
[----:B------:R-:W-:Y:S01]  /*0d60*/  @P1 IADD3.X R33, PT, PT, R0, UR23, RZ, P4, !PT ;  /* 0x0000001700211c10 */ /* 0x000fe2000a7fe4ff */
[----:B------:R-:W-:Y:S01]  /*0d70*/  IMAD.MOV.U32 R12, RZ, RZ, RZ ;  /* 0x000000ffff0c7224 */ /* 0x000fe200078e00ff */
[----:B------:R-:W-:Y:S01]  /*0d80*/  @P1 IADD3 R22, P4, PT, R7, UR24, RZ ;  /* 0x0000001807161c10 */ /* 0x000fe2000ff9e0ff */
[----:B------:R-:W-:Y:S01]  /*0d90*/  IMAD.MOV.U32 R13, RZ, RZ, RZ ;  /* 0x000000ffff0d7224 */ /* 0x000fe200078e00ff */
[----:B------:R-:W-:Y:S01]  /*0da0*/  MOV R11, RZ ;  /* 0x000000ff000b7202 */ /* 0x000fe20000000f00 */
[----:B------:R-:W-:Y:S01]  /*0db0*/  IMAD.MOV.U32 R8, RZ, RZ, RZ ;  /* 0x000000ffff087224 */ /* 0x000fe200078e00ff */
[----:B------:R-:W-:-:S02]  /*0dc0*/  CS2R R6, SRZ ;  /* 0x0000000000067805 */ /* 0x000fc4000001ff00 */
[----:B------:R-:W-:Y:S01]  /*0dd0*/  @P1 IADD3.X R27, PT, PT, R0, UR25, RZ, P0, !PT ;  /* 0x00000019001b1c10 */ /* 0x000fe200087fe4ff */
[----:B------:R-:W5:Y:S01]  /*0de0*/  @P1 LDG.E R12, desc[UR26][R28.64] ;  /* 0x0000001a1c0c1981 */ /* 0x000f62000c1e1900 */
[----:B------:R-:W-:-:S03]  /*0df0*/  @P1 IADD3.X R25, PT, PT, R17, UR23, RZ, P3, !PT ;  /* 0x0000001711191c10 */ /* 0x000fc60009ffe4ff */
[----:B------:R-:W5:Y:S04]  /*0e00*/  @P1 LDG.E R11, desc[UR26][R30.64] ;  /* 0x0000001a1e0b1981 */ /* 0x000f68000c1e1900 */
[----:B------:R-:W5:Y:S04]  /*0e10*/  @P1 LDG.E R13, desc[UR26][R32.64] ;  /* 0x0000001a200d1981 */ /* 0x000f68000c1e1900 */
[----:B------:R-:W5:Y:S04]  /*0e20*/  @P1 LDG.E R8, desc[UR26][R26.64] ;  /* 0x0000001a1a081981 */ /* 0x000f68000c1e1900 */
[----:B------:R-:W5:Y:S01]  /*0e30*/  @P1 LDG.E R7, desc[UR26][R24.64] ;  /* 0x0000001a18071981 */ /* 0x000f62000c1e1900 */
[----:B------:R-:W-:Y:S01]  /*0e40*/  @P1 IADD3.X R23, PT, PT, R17, UR25, RZ, P4, !PT ;  /* 0x0000001911171c10 */ /* 0x000fe2000a7fe4ff */
[----:B------:R-:W-:-:S02]  /*0e50*/  HFMA2 R17, -RZ, RZ, 0.96630859375, -0.0022525787353515625 ;  /* 0x3bbb989dff117431 */ /* 0x000fc400000001ff */
[----:B------:R-:W-:Y:S02]  /*0e60*/  IMAD.MOV.U32 R21, RZ, RZ, 0x437c0000 ;  /* 0x437c0000ff157424 */ /* 0x000fe400078e00ff */
[----:B------:R0:W5:Y:S01]  /*0e70*/  @P1 LDG.E R6, desc[UR26][R22.64] ;  /* 0x0000001a16061981 */ /* 0x000162000c1e1900 */
[----:B------:R-:W-:Y:S02]  /*0e80*/  UIMAD.WIDE.U32 UR6, UR20, UR16, URZ ;  /* 0x00000010140672a5 */ /* 0x000fe4000f8e00ff */
[----:B------:R-:W-:Y:S01]  /*0e90*/  UIMAD UR17, UR20, UR17, UR21 ;  /* 0x00000011141172a4 */ /* 0x000fe2000f8e0215 */
[----:B------:R-:W3:Y:S01]  /*0ea0*/  LDCU.64 UR20, c[0x0][0x3b8] ;  /* 0x00007700ff1477ac */ /* 0x000ee20008000a00 */
[----:B------:R-:W-:Y:S02]  /*0eb0*/  USHF.L.U32 UR16, UR6, 0x5, URZ ;  /* 0x0000000506107899 */ /* 0x000fe400080006ff */
[----:B------:R-:W-:Y:S02]  /*0ec0*/  UIADD3 UR17, UPT, UPT, UR7, UR17, URZ ;  /* 0x0000001107117290 */ /* 0x000fe4000fffe0ff */
[----:B-1----:R-:W-:-:S02]  /*0ed0*/  UIADD3 UR8, UP2, UPT, UR14, UR8, URZ ;  /* 0x000000080e087290 */ /* 0x002fc4000ff5e0ff */
[----:B------:R-:W-:Y:S02]  /*0ee0*/  ULEA UR7, UP1, UR4, UR16, 0x7 ;  /* 0x0000001004077291 */ /* 0x000fe4000f8238ff */
[----:B------:R-:W-:Y:S02]  /*0ef0*/  USHF.L.U64.HI UR6, UR6, 0x5, UR17 ;  /* 0x0000000506067899 */ /* 0x000fe40008010211 */
[----:B------:R-:W-:Y:S02]  /*0f00*/  UIADD3.X UR9, UPT, UPT, UR15, UR9, URZ, UP2, !UPT ;  /* 0x000000090f097290 */ /* 0x000fe400097fe4ff */
[----:B------:R-:W-:Y:S02]  /*0f10*/  UIMAD UR19, UR19, -0x7f, URZ ;  /* 0xffffff81131378a4 */ /* 0x000fe4000f8e02ff */
[----:B------:R-:W-:Y:S02]  /*0f20*/  UIMAD.WIDE.U32 UR14, UR12, -0x7f, UR14 ;  /* 0xffffff810c0e78a5 */ /* 0x000fe4000f8e000e */
[----:B------:R-:W-:-:S02]  /*0f30*/  ULEA.HI.X UR4, UR4, UR6, UR5, 0x7, UP1 ;  /* 0x0000000604047291 */ /* 0x000fc400088f3c05 */
[----:B------:R-:W-:Y:S02]  /*0f40*/  UIADD3 UR7, UP0, UPT, UR7, UR10, URZ ;  /* 0x0000000a07077290 */ /* 0x000fe4000ff1e0ff */
[----:B------:R-:W-:Y:S02]  /*0f50*/  UIADD3 UR12, UPT, UPT, UR15, -UR12, UR19 ;  /* 0x8000000c0f0c7290 */ /* 0x000fe4000fffe013 */
[----:B---3--:R-:W-:Y:S01]  /*0f60*/  ULEA UR20, UP1, UR14, UR20, 0x2 ;  /* 0x000000140e147291 */ /* 0x008fe2000f8210ff */
[----:B------:R-:W-:Y:S01]  /*0f70*/  BSSY.RECONVERGENT B1, `(.L_x_12672) ;  /* 0x000001b000017945 */ /* 0x000fe20003800200 */
[----:B------:R-:W-:Y:S01]  /*0f80*/  UMOV UR32, 0x3f800000 ;  /* 0x3f80000000207882 */ /* 0x000fe20000000000 */
[----:B------:R-:W-:Y:S02]  /*0f90*/  UIADD3.X UR11, UPT, UPT, UR4, UR11, URZ, UP0, !UPT ;  /* 0x0000000b040b7290 */ /* 0x000fe400087fe4ff */
[----:B------:R-:W-:Y:S01]  /*0fa0*/  ULEA.HI.X UR12, UR14, UR21, UR12, 0x2, UP1 ;  /* 0x000000150e0c7291 */ /* 0x000fe200088f140c */
[----:B--2---:R-:W-:-:S04]  /*0fb0*/  FFMA.SAT R0, R14, -R17, 0.5 ;  /* 0x3f0000000e007423 */ /* 0x004fc80000002811 */
        /* <DEDUP_REMOVED lines=9> */
[----:B------:R-:W-:Y:S02]  /*1050*/  ISETP.GT.U32.AND P0, PT, R0, 0x1ffffff, PT ;  /* 0x01ffffff0000780c */ /* 0x000fe40003f04070 */
[----:B------:R-:W-:-:S04]  /*1060*/  SHF.R.U32.HI R17, RZ, 0x1, R2 ;  /* 0x00000001ff117819 */ /* 0x000fc80000011602 */
[----:B------:R-:W-:Y:S02]  /*1070*/  LOP3.LUT R17, R17, 0x1f0, RZ, 0xc0, !PT ;  /* 0x000001f011117812 */ /* 0x000fe400078ec0ff */
[----:B------:R-:W-:-:S05]  /*1080*/  @P2 R2UR UR32, R34 ;  /* 0x00000000222022ca */ /* 0x000fca00000e0000 */
[----:B------:R-:W-:Y:S10]  /*1090*/  @P0 BRA `(.L_x_12673) ;  /* 0x0000000000100947 */ /* 0x000ff40003800000 */
[----:B------:R-:W-:Y:S01]  /*10a0*/  IMAD.MOV.U32 R0, RZ, RZ, R22 ;  /* 0x000000ffff007224 */ /* 0x000fe200078e0016 */
[----:B------:R-:W-:-:S07]  /*10b0*/  MOV R22, 0x10d0 ;  /* 0x000010d000167802 */ /* 0x000fce0000000f00 */
[----:B-----5:R-:W-:Y:S05]  /*10c0*/  CALL.REL.NOINC `($__internal_411_$__cuda_sm20_rcp_rn_f32_slowpath) ;  /* 0x0000004400887944 */ /* 0x020fea0003c00000 */
[----:B------:R-:W-:Y:S05]  /*10d0*/  BRA `(.L_x_12674) ;  /* 0x0000000000107947 */ /* 0x000fea0003800000 */
.L_x_12673:
[----:B------:R-:W0:Y:S02]  /*10e0*/  MUFU.RCP R35, R22 ;  /* 0x0000001600237308 */ /* 0x000e240000001000 */
[----:B0-----:R-:W-:-:S04]  /*10f0*/  FFMA R0, R22, R35, -1 ;  /* 0xbf80000016007423 */ /* 0x001fc80000000023 */
[----:B------:R-:W-:-:S04]  /*1100*/  FADD.FTZ R0, -R0, -RZ ;  /* 0x800000ff00007221 */ /* 0x000fc80000010100 */
[----:B------:R-:W-:-:S07]  /*1110*/  FFMA R35, R35, R0, R35 ;  /* 0x0000000023237223 */ /* 0x000fce0000000023 */
.L_x_12674:
[----:B------:R-:W-:Y:S05]  /*1120*/  BSYNC.RECONVERGENT B1 ;  /* 0x0000000000017941 */ /* 0x000fea0003800200 */
.L_x_12672:
[----:B------:R-:W-:Y:S02]  /*1130*/  HFMA2 R21, -RZ, RZ, 3.7421875, 0 ;  /* 0x437c0000ff157431 */ /* 0x000fe400000001ff */
[----:B------:R-:W-:Y:S01]  /*1140*/  IMAD.MOV.U32 R0, RZ, RZ, 0x3bbb989d ;  /* 0x3bbb989dff007424 */ /* 0x000fe200078e00ff */
[----:B------:R-:W-:Y:S03]  /*1150*/  BSSY.RECONVERGENT B1, `(.L_x_12675) ;  /* 0x0000019000017945 */ /* 0x000fe60003800200 */
        /* <DEDUP_REMOVED lines=18> */
[----:B------:R-:W-:Y:S05]  /*1280*/  CALL.REL.NOINC `($__internal_411_$__cuda_sm20_rcp_rn_f32_slowpath) ;  /* 0x0000004400187944 */ /* 0x000fea0003c00000 */
[----:B------:R-:W-:Y:S05]  /*1290*/  BRA `(.L_x_12677) ;  /* 0x0000000000107947 */ /* 0x000fea0003800000 */
.L_x_12676:
[----:B------:R-:W0:Y:S02]  /*12a0*/  MUFU.RCP R35, R24 ;  /* 0x0000001800237308 */ /* 0x000e240000001000 */
[----:B0-----:R-:W-:-:S04]  /*12b0*/  FFMA R0, R24, R35, -1 ;  /* 0xbf80000018007423 */ /* 0x001fc80000000023 */
[----:B------:R-:W-:-:S04]  /*12c0*/  FADD.FTZ R0, -R0, -RZ ;  /* 0x800000ff00007221 */ /* 0x000fc80000010100 */
[----:B------:R-:W-:-:S07]  /*12d0*/  FFMA R35, R35, R0, R35 ;  /* 0x0000000023237223 */ /* 0x000fce0000000023 */
.L_x_12677:
[----:B------:R-:W-:Y:S05]  /*12e0*/  BSYNC.RECONVERGENT B1 ;  /* 0x0000000000017941 */ /* 0x000fea0003800200 */
.L_x_12675:
        /* <DEDUP_REMOVED lines=21> */
[----:B------:R-:W-:Y:S05]  /*1440*/  CALL.REL.NOINC `($__internal_411_$__cuda_sm20_rcp_rn_f32_slowpath) ;  /* 0x0000004000a87944 */ /* 0x000fea0003c00000 */
[----:B------:R-:W-:Y:S05]  /*1450*/  BRA `(.L_x_12680) ;  /* 0x0000000000107947 */ /* 0x000fea0003800000 */
.L_x_12679:
[----:B------:R-:W0:Y:S02]  /*1460*/  MUFU.RCP R35, R22 ;  /* 0x0000001600237308 */ /* 0x000e240000001000 */
[----:B0-----:R-:W-:-:S04]  /*1470*/  FFMA R0, R22, R35, -1 ;  /* 0xbf80000016007423 */ /* 0x001fc80000000023 */
[----:B------:R-:W-:-:S04]  /*1480*/  FADD.FTZ R0, -R0, -RZ ;  /* 0x800000ff00007221 */ /* 0x000fc80000010100 */
[----:B------:R-:W-:-:S07]  /*1490*/  FFMA R35, R35, R0, R35 ;  /* 0x0000000023237223 */ /* 0x000fce0000000023 */
.L_x_12680:
[----:B------:R-:W-:Y:S05]  /*14a0*/  BSYNC.RECONVERGENT B1 ;  /* 0x0000000000017941 */ /* 0x000fea0003800200 */
.L_x_12678:
        /* <DEDUP_REMOVED lines=23> */
.L_x_12682:
[----:B------:R-:W0:Y:S02]  /*1620*/  MUFU.RCP R35, R22 ;  /* 0x0000001600237308 */ /* 0x000e240000001000 */
[----:B0-----:R-:W-:-:S04]  /*1630*/  FFMA R0, R22, R35, -1 ;  /* 0xbf80000016007423 */ /* 0x001fc80000000023 */
[----:B------:R-:W-:-:S04]  /*1640*/  FADD.FTZ R0, -R0, -RZ ;  /* 0x800000ff00007221 */ /* 0x000fc80000010100 */
[----:B------:R-:W-:-:S07]  /*1650*/  FFMA R35, R35, R0, R35 ;  /* 0x0000000023237223 */ /* 0x000fce0000000023 */
.L_x_12683:
[----:B------:R-:W-:Y:S05]  /*1660*/  BSYNC.RECONVERGENT B1 ;  /* 0x0000000000017941 */ /* 0x000fea0003800200 */
.L_x_12681:
[----:B------:R-:W-:Y:S01]  /*1670*/  IMAD.IADD R24, R2, 0x1, -R3 ;  /* 0x0000000102187824 */ /* 0x000fe200078e0a03 */
[----:B------:R-:W-:Y:S01]  /*1680*/  ISETP.GE.U32.AND P0, PT, R3, UR29, PT ;  /* 0x0000001d03007c0c */ /* 0x000fe2000bf06070 */
[----:B------:R-:W-:Y:S01]  /*1690*/  FADD R0, -R35, 1 ;  /* 0x3f80000023007421 */ /* 0x000fe20000000100 */
[----:B------:R-:W-:Y:S01]  /*16a0*/  IADD3 R22, PT, PT, R3, 0x2, RZ ;  /* 0x0000000203167810 */ /* 0x000fe20007ffe0ff */
[----:B------:R-:W-:Y:S01]  /*16b0*/  FMUL R26, R9, UR32 ;  /* 0x00000020091a7c20 */ /* 0x000fe20008400000 */
[----:B------:R-:W-:Y:S01]  /*16c0*/  LOP3.LUT R28, R24, 0x1f, RZ, 0xc0, !PT ;  /* 0x0000001f181c7812 */ /* 0x000fe200078ec0ff */
[----:B------:R-:W-:Y:S01]  /*16d0*/  FMUL R0, R0, R35 ;  /* 0x0000002300007220 */ /* 0x000fe20000400000 */
[----:B------:R-:W-:Y:S01]  /*16e0*/  ISETP.GE.U32.AND P1, PT, R22, UR29, PT ;  /* 0x0000001d16007c0c */ /* 0x000fe2000bf26070 */
[----:B------:R-:W-:Y:S01]  /*16f0*/  VIADD R31, R24, 0x1e ;  /* 0x0000001e181f7836 */ /* 0x000fe20000000000 */
[----:B------:R-:W-:Y:S01]  /*1700*/  ISETP.GE.U32.OR P0, PT, R28, UR28, P0 ;  /* 0x0000001c1c007c0c */ /* 0x000fe20008706470 */
[----:B------:R-:W-:Y:S01]  /*1710*/  FFMA R35, R0, R4, R35 ;  /* 0x0000000400237223 */ /* 0x000fe20000000023 */
[----:B------:R-:W-:Y:S01]  /*1720*/  F2FP.SATFINITE.E4M3.F32.PACK_AB_MERGE_C R26, RZ, R26, RZ ;  /* 0x0000001aff1a723e */ /* 0x000fe200048070ff */
[----:B------:R-:W-:Y:S01]  /*1730*/  FMUL R24, R5, UR32 ;  /* 0x0000002005187c20 */ /* 0x000fe20008400000 */
[----:B------:R-:W-:Y:S01]  /*1740*/  LOP3.LUT R31, R31, 0x1f, RZ, 0xc0, !PT ;  /* 0x0000001f1f1f7812 */ /* 0x000fe200078ec0ff */
[----:B------:R-:W-:Y:S01]  /*1750*/  FMUL R0, R35, R10 ;  /* 0x0000000a23007220 */ /* 0x000fe20000400000 */
[----:B------:R-:W-:Y:S02]  /*1760*/  BSSY.RECONVERGENT B0, `(.L_x_12684) ;  /* 0x0000022000007945 */ /* 0x000fe40003800200 */
[----:B------:R-:W-:Y:S01]  /*1770*/  ISETP.LT.U32.AND P1, PT, R31, UR28, !P1 ;  /* 0x0000001c1f007c0c */ /* 0x000fe2000cf21070 */
[----:B------:R-:W-:Y:S01]  /*1780*/  FMUL R25, R0, UR32 ;  /* 0x0000002000197c20 */ /* 0x000fe20008400000 */
[----:B------:R-:W-:-:S03]  /*1790*/  F2FP.SATFINITE.E4M3.F32.PACK_AB_MERGE_C R24, RZ, R24, RZ ;  /* 0x00000018ff18723e */ /* 0x000fc600048070ff */
[----:B------:R-:W0:Y:S01]  /*17a0*/  @!P0 LDC.64 R18, c[0x0][0x3c8] ;  /* 0x0000f200ff128b82 */ /* 0x000e220000000a00 */
[----:B------:R-:W-:Y:S01]  /*17b0*/  @!P0 IMAD.MOV.U32 R29, RZ, RZ, RZ ;  /* 0x000000ffff1d8224 */ /* 0x000fe200078e00ff */
[----:B------:R-:W-:Y:S01]  /*17c0*/  @!P0 MOV R33, RZ ;  /* 0x000000ff00218202 */ /* 0x000fe20000000f00 */
[----:B------:R-:W-:Y:S01]  /*17d0*/  @!P0 IMAD.MOV.U32 R32, RZ, RZ, R28 ;  /* 0x000000ffff208224 */ /* 0x000fe200078e001c */
[----:B------:R-:W-:-:S04]  /*17e0*/  F2FP.SATFINITE.E4M3.F32.PACK_AB_MERGE_C R25, RZ, R25, RZ ;  /* 0x00000019ff19723e */ /* 0x000fc800048070ff */
[----:B------:R-:W1:Y:S01]  /*17f0*/  @!P0 LDC.64 R20, c[0x0][0x3c8] ;  /* 0x0000f200ff148b82 */ /* 0x000e620000000a00 */
[----:B0-----:R-:W-:-:S04]  /*1800*/  @!P0 IMAD.WIDE.U32 R22, R17, R18, R28 ;  /* 0x0000001211168225 */ /* 0x001fc800078e001c */
[C---:B------:R-:W-:Y:S01]  /*1810*/  @!P0 IMAD R10, R17.reuse, R19, R23 ;  /* 0x00000013110a8224 */ /* 0x040fe200078e0217 */
[----:B------:R-:W-:Y:S01]  /*1820*/  @!P0 IADD3 R18, P3, P4, R18, UR8, R22 ;  /* 0x0000000812128c10 */ /* 0x000fe2000fc7e016 */
[----:B------:R-:W-:Y:S01]  /*1830*/  FMUL R22, R14, UR32 ;  /* 0x000000200e167c20 */ /* 0x000fe20008400000 */
[----:B-1----:R-:W-:Y:S02]  /*1840*/  @!P0 IMAD.WIDE.U32 R32, R17, R20, R32 ;  /* 0x0000001411208225 */ /* 0x002fe400078e0020 */
[----:B------:R-:W-:Y:S02]  /*1850*/  @!P0 IADD3.X R19, PT, PT, R19, UR9, R10, P3, P4 ;  /* 0x0000000913138c10 */ /* 0x000fe40009fe840a */
[----:B------:R-:W-:Y:S01]  /*1860*/  F2FP.SATFINITE.E4M3.F32.PACK_AB_MERGE_C R22, RZ, R22, RZ ;  /* 0x00000016ff16723e */ /* 0x000fe200048070ff */
[----:B------:R-:W-:Y:S01]  /*1870*/  @!P0 IMAD R4, R17, R21, R33 ;  /* 0x0000001511048224 */ /* 0x000fe200078e0221 */
[----:B------:R-:W-:Y:S01]  /*1880*/  @!P0 IADD3 R32, P2, PT, R32, UR8, RZ ;  /* 0x0000000820208c10 */ /* 0x000fe2000ff5e0ff */
[----:B------:R-:W0:Y:S03]  /*1890*/  LDC.64 R20, c[0x0][0x3c8] ;  /* 0x0000f200ff147b82 */ /* 0x000e260000000a00 */
[----:B------:R-:W-:-:S05]  /*18a0*/  @!P0 IADD3.X R33, PT, PT, R4, UR9, RZ, P2, !PT ;  /* 0x0000000904218c10 */ /* 0x000fca00097fe4ff */
[----:B------:R1:W-:Y:S04]  /*18b0*/  @!P0 STG.E.U8 desc[UR26][R32.64], R22 ;  /* 0x0000001620008986 */ /* 0x0003e8000c10111a */
[----:B------:R1:W-:Y:S01]  /*18c0*/  @!P0 STG.E.U8 desc[UR26][R18.64], R26 ;  /* 0x0000001a12008986 */ /* 0x0003e2000c10111a */
[----:B------:R-:W-:Y:S05]  /*18d0*/  @P0 BRA `(.L_x_12685) ;  /* 0x0000000000280947 */ /* 0x000fea0003800000 */
[----:B-1----:R-:W1:Y:S01]  /*18e0*/  LDC.64 R18, c[0x0][0x3c8] ;  /* 0x0000f200ff127b82 */ /* 0x002e620000000a00 */
[----:B------:R-:W-:Y:S02]  /*18f0*/  HFMA2 R33, -RZ, RZ, 0, 0 ;  /* 0x00000000ff217431 */ /* 0x000fe400000001ff */
[----:B------:R-:W-:-:S04]  /*1900*/  IMAD.MOV.U32 R32, RZ, RZ, R28 ;  /* 0x000000ffff207224 */ /* 0x000fc800078e001c */
[----:B-1----:R-:W-:-:S04]  /*1910*/  IMAD.WIDE.U32 R32, R17, R18, R32 ;  /* 0x0000001211207225 */ /* 0x002fc800078e0020 */
[----:B------:R-:W-:Y:S01]  /*1920*/  IMAD R4, R17, R19, R33 ;  /* 0x0000001311047224 */ /* 0x000fe200078e0221 */
[----:B------:R-:W-:-:S04]  /*1930*/  LEA R32, P2, R18, R32, 0x1 ;  /* 0x0000002012207211 */ /* 0x000fc800078408ff */
[----:B------:R-:W-:Y:S02]  /*1940*/  LEA.HI.X R19, R18, R4, R19, 0x1, P2 ;  /* 0x0000000412137211 */ /* 0x000fe400010f0c13 */
[----:B------:R-:W-:-:S04]  /*1950*/  IADD3 R18, P2, PT, R32, UR8, RZ ;  /* 0x0000000820127c10 */ /* 0x000fc8000ff5e0ff */
[----:B------:R-:W-:-:S05]  /*1960*/  IADD3.X R19, PT, PT, R19, UR9, RZ, P2, !PT ;  /* 0x0000000913137c10 */ /* 0x000fca00097fe4ff */
[----:B------:R2:W-:Y:S04]  /*1970*/  STG.E.U8 desc[UR26][R18.64], R24 ;  /* 0x0000001812007986 */ /* 0x0005e8000c10111a */
.L_x_12685:
[----:B------:R-:W-:Y:S05]  /*1980*/  BSYNC.RECONVERGENT B0 ;  /* 0x0000000000007941 */ /* 0x000fea0003800200 */
.L_x_12684:
[----:B------:R-:W-:Y:S04]  /*1990*/  BSSY.RECONVERGENT B0, `(.L_x_12686) ;  /* 0x000000b000007945 */ /* 0x000fe80003800200 */
[----:B------:R-:W-:Y:S05]  /*19a0*/  @P0 BRA `(.L_x_12687) ;  /* 0x0000000000240947 */ /* 0x000fea0003800000 */
[----:B-12---:R-:W1:Y:S01]  /*19b0*/  LDC.64 R18, c[0x0][0x3c8] ;  /* 0x0000f200ff127b82 */ /* 0x006e620000000a00 */
[----:B------:R-:W-:Y:S02]  /*19c0*/  IMAD.MOV.U32 R29, RZ, RZ, RZ ;  /* 0x000000ffff1d7224 */ /* 0x000fe400078e00ff */
[----:B-1----:R-:W-:-:S04]  /*19d0*/  IMAD.WIDE.U32 R28, R17, R18, R28 ;  /* 0x00000012111c7225 */ /* 0x002fc800078e001c */
[----:B------:R-:W-:Y:S02]  /*19e0*/  IMAD R29, R17, R19, R29 ;  /* 0x00000013111d7224 */ /* 0x000fe400078e021d */
[----:B------:R-:W-:Y:S02]  /*19f0*/  IMAD R19, R19, 0x3, RZ ;  /* 0x0000000313137824 */ /* 0x000fe400078e02ff */
[----:B------:R-:W-:-:S03]  /*1a00*/  IMAD.WIDE.U32 R28, R18, 0x3, R28 ;  /* 0x00000003121c7825 */ /* 0x000fc600078e001c */
[----:B------:R-:W-:-:S04]  /*1a10*/  IADD3 R18, P0, PT, R28, UR8, RZ ;  /* 0x000000081c127c10 */ /* 0x000fc8000ff1e0ff */
[----:B------:R-:W-:-:S05]  /*1a20*/  IADD3.X R19, PT, PT, R19, UR9, R29, P0, !PT ;  /* 0x0000000913137c10 */ /* 0x000fca00087fe41d */
[----:B------:R3:W-:Y:S04]  /*1a30*/  STG.E.U8 desc[UR26][R18.64], R25 ;  /* 0x0000001912007986 */ /* 0x0007e8000c10111a */
.L_x_12687:
[----:B------:R-:W-:Y:S05]  /*1a40*/  BSYNC.RECONVERGENT B0 ;  /* 0x0000000000007941 */ /* 0x000fea0003800200 */
.L_x_12686:
[----:B------:R-:W-:Y:S01]  /*1a50*/  UMOV UR4, UR13 ;  /* 0x0000000d00047c82 */ /* 0x000fe20008000000 */
[----:B------:R-:W-:Y:S01]  /*1a60*/  UMOV UR5, UR18 ;  /* 0x0000001200057c82 */ /* 0x000fe20008000000 */
[----:B0-----:R-:W-:Y:S02]  /*1a70*/  @P1 IMAD R27, R21, 0x5, RZ ;  /* 0x00000005151b1824 */ /* 0x001fe400078e02ff */
[----:B------:R-:W-:Y:S02]  /*1a80*/  HFMA2 R37, -RZ, RZ, 0, 0 ;  /* 0x00000000ff257431 */ /* 0x000fe400000001ff */
[----:B-123--:R-:W-:-:S04]  /*1a90*/  IMAD.WIDE.U32 R18, R17, R20, UR4 ;  /* 0x0000000411127e25 */ /* 0x00efc8000f8e0014 */
[----:B------:R-:W-:Y:S01]  /*1aa0*/  IMAD R10, R17, R21, R19 ;  /* 0x00000015110a7224 */ /* 0x000fe200078e0213 */
[----:B------:R-:W-:Y:S02]  /*1ab0*/  @P1 IADD3 R32, P3, PT, R31, R18, RZ ;  /* 0x000000121f201210 */ /* 0x000fe40007f7e0ff */
[----:B------:R-:W-:-:S03]  /*1ac0*/  @P1 IADD3 R17, P0, P2, R18, UR13, R31 ;  /* 0x0000000d12111c10 */ /* 0x000fc6000fa1e01f */
[----:B------:R-:W-:Y:S01]  /*1ad0*/  @P1 IMAD.X R33, RZ, RZ, R10, P3 ;  /* 0x000000ffff211224 */ /* 0x000fe200018e060a */
[----:B------:R-:W-:Y:S02]  /*1ae0*/  @P1 IADD3.X R4, PT, PT, R10, UR18, RZ, P0, P2 ;  /* 0x000000120a041c10 */ /* 0x000fe400087e44ff */
[C---:B------:R-:W-:Y:S01]  /*1af0*/  @P1 SHF.L.U32 R34, R17.reuse, 0x2, RZ ;  /* 0x0000000211221819 */ /* 0x040fe200000006ff */
[----:B------:R-:W-:Y:S01]  /*1b00*/  @P1 IMAD.WIDE.U32 R32, R20, 0x5, R32 ;  /* 0x0000000514201825 */ /* 0x000fe200078e0020 */
[----:B------:R-:W-:Y:S02]  /*1b10*/  @P1 SHF.L.U64.HI R17, R17, 0x2, R4 ;  /* 0x0000000211111819 */ /* 0x000fe40000010204 */
[----:B------:R-:W-:Y:S01]  /*1b20*/  @P1 IADD3 R28, P0, PT, R34, UR22, RZ ;  /* 0x00000016221c1c10 */ /* 0x000fe2000ff1e0ff */
[----:B------:R-:W-:Y:S02]  /*1b30*/  @P1 IMAD.IADD R27, R27, 0x1, R33 ;  /* 0x000000011b1b1824 */ /* 0x000fe400078e0221 */
[----:B------:R-:W-:Y:S01]  /*1b40*/  @P1 IMAD.SHL.U32 R23, R32, 0x4, RZ ;  /* 0x0000000420171824 */ /* 0x000fe200078e00ff */
[----:B------:R-:W-:-:S02]  /*1b50*/  @P1 IADD3.X R29, PT, PT, R17, UR23, RZ, P0, !PT ;  /* 0x00000017111d1c10 */ /* 0x000fc400087fe4ff */
[----:B------:R-:W-:Y:S02]  /*1b60*/  @P1 SHF.L.U64.HI R4, R32, 0x2, R27 ;  /* 0x0000000220041819 */ /* 0x000fe4000001021b */
[----:B------:R-:W-:Y:S01]  /*1b70*/  @P1 IADD3 R32, P0, PT, R23, UR22, RZ ;  /* 0x0000001617201c10 */ /* 0x000fe2000ff1e0ff */
[----:B------:R0:W5:Y:S03]  /*1b80*/  @P1 LDG.E R37, desc[UR26][R28.64] ;  /* 0x0000001a1c251981 */ /* 0x000166000c1e1900 */
[----:B------:R-:W-:Y:S02]  /*1b90*/  @P1 IADD3.X R33, PT, PT, R4, UR23, RZ, P0, !PT ;  /* 0x0000001704211c10 */ /* 0x000fe400087fe4ff */
[----:B------:R-:W-:Y:S02]  /*1ba0*/  @P1 IADD3 R34, P0, PT, R34, UR24, RZ ;  /* 0x0000001822221c10 */ /* 0x000fe4000ff1e0ff */
[----:B0-----:R-:W-:-:S02]  /*1bb0*/  CS2R R28, SRZ ;  /* 0x00000000001c7805 */ /* 0x001fc4000001ff00 */
[----:B------:R-:W-:Y:S02]  /*1bc0*/  @P1 IADD3.X R35, PT, PT, R17, UR25, RZ, P0, !PT ;  /* 0x0000001911231c10 */ /* 0x000fe400087fe4ff */
[----:B------:R-:W-:Y:S02]  /*1bd0*/  @P1 IADD3 R30, P0, PT, R31, R18, RZ ;  /* 0x000000121f1e1210 */ /* 0x000fe40007f1e0ff */
[----:B------:R0:W5:Y:S02]  /*1be0*/  @P1 LDG.E R28, desc[UR26][R32.64] ;  /* 0x0000001a201c1981 */ /* 0x000164000c1e1900 */
[----:B------:R-:W-:Y:S01]  /*1bf0*/  @P1 IADD3.X R31, PT, PT, RZ, R10, RZ, P0, !PT ;  /* 0x0000000aff1f1210 */ /* 0x000fe200007fe4ff */
[----:B------:R-:W-:Y:S02]  /*1c00*/  IMAD.MOV.U32 R27, RZ, RZ, RZ ;  /* 0x000000ffff1b7224 */ /* 0x000fe400078e00ff */
[----:B------:R-:W-:-:S04]  /*1c10*/  @P1 IMAD R17, R21, 0x6, RZ ;  /* 0x0000000615111824 */ /* 0x000fc800078e02ff */
[----:B------:R-:W5:Y:S01]  /*1c20*/  @P1 LDG.E R27, desc[UR26][R34.64] ;  /* 0x0000001a221b1981 */ /* 0x000f62000c1e1900 */
[----:B0-----:R-:W-:Y:S01]  /*1c30*/  @P1 IADD3 R32, P2, PT, R23, UR24, RZ ;  /* 0x0000001817201c10 */ /* 0x001fe2000ff5e0ff */
[----:B------:R-:W-:-:S03]  /*1c40*/  IMAD.MOV.U32 R23, RZ, RZ, RZ ;  /* 0x000000ffff177224 */ /* 0x000fc600078e00ff */
[----:B------:R-:W-:Y:S02]  /*1c50*/  @P1 IADD3.X R33, PT, PT, R4, UR25, RZ, P2, !PT ;  /* 0x0000001904211c10 */ /* 0x000fe400097fe4ff */
[----:B------:R-:W-:-:S03]  /*1c60*/  @P1 IADD3 R4, PT, PT, R2, 0x1e, -R3 ;  /* 0x0000001e02041810 */ /* 0x000fc60007ffe803 */
[----:B------:R0:W5:Y:S02]  /*1c70*/  @P1 LDG.E R23, desc[UR26][R32.64] ;  /* 0x0000001a20171981 */ /* 0x000164000c1e1900 */
[----:B0-----:R-:W-:Y:S01]  /*1c80*/  @P1 IMAD.WIDE.U32 R32, R20, 0x6, R30 ;  /* 0x0000000614201825 */ /* 0x001fe200078e001e */
[----:B------:R-:W-:-:S03]  /*1c90*/  @P1 LOP3.LUT R31, R4, 0x1f, RZ, 0xc0, !PT ;  /* 0x0000001f041f1812 */ /* 0x000fc600078ec0ff */
[----:B------:R-:W-:Y:S01]  /*1ca0*/  @P1 IMAD.IADD R17, R17, 0x1, R33 ;  /* 0x0000000111111824 */ /* 0x000fe200078e0221 */
[----:B------:R-:W-:-:S04]  /*1cb0*/  @P1 IADD3 R30, P0, PT, R31, R18, RZ ;  /* 0x000000121f1e1210 */ /* 0x000fc80007f1e0ff */
[C---:B------:R-:W-:Y:S01]  /*1cc0*/  @P1 SHF.L.U64.HI R4, R32.reuse, 0x2, R17 ;  /* 0x0000000220041819 */ /* 0x040fe20000010211 */
[----:B------:R-:W-:Y:S01]  /*1cd0*/  @P1 IMAD.SHL.U32 R17, R32, 0x4, RZ ;  /* 0x0000000420111824 */ /* 0x000fe200078e00ff */
[----:B------:R-:W-:Y:S01]  /*1ce0*/  @P1 IADD3.X R31, PT, PT, RZ, R10, RZ, P0, !PT ;  /* 0x0000000aff1f1210 */ /* 0x000fe200007fe4ff */
[----:B------:R-:W-:-:S03]  /*1cf0*/  @P1 IMAD R21, R21, 0x7, RZ ;  /* 0x0000000715151824 */ /* 0x000fc600078e02ff */
[----:B------:R-:W-:Y:S01]  /*1d00*/  @P1 IADD3 R34, P0, PT, R17, UR22, RZ ;  /* 0x0000001611221c10 */ /* 0x000fe2000ff1e0ff */
[----:B------:R-:W-:-:S03]  /*1d10*/  @P1 IMAD.WIDE.U32 R30, R20, 0x7, R30 ;  /* 0x00000007141e1825 */ /* 0x000fc600078e001e */
[----:B------:R-:W-:Y:S01]  /*1d20*/  @P1 IADD3.X R35, PT, PT, R4, UR23, RZ, P0, !PT ;  /* 0x0000001704231c10 */ /* 0x000fe200087fe4ff */
[----:B------:R-:W-:-:S04]  /*1d30*/  @P1 IMAD.IADD R21, R21, 0x1, R31 ;  /* 0x0000000115151824 */ /* 0x000fc800078e021f */
[----:B------:R0:W5:Y:S02]  /*1d40*/  @P1 LDG.E R29, desc[UR26][R34.64] ;  /* 0x0000001a221d1981 */ /* 0x000164000c1e1900 */
[----:B0-----:R-:W-:Y:S02]  /*1d50*/  @P1 IADD3 R34, P0, PT, R17, UR24, RZ ;  /* 0x0000001811221c10 */ /* 0x001fe4000ff1e0ff */
[C---:B------:R-:W-:Y:S01]  /*1d60*/  @P1 SHF.L.U64.HI R17, R30.reuse, 0x2, R21 ;  /* 0x000000021e111819 */ /* 0x040fe20000010215 */
[----:B------:R-:W-:Y:S01]  /*1d70*/  @P1 IMAD.SHL.U32 R30, R30, 0x4, RZ ;  /* 0x000000041e1e1824 */ /* 0x000fe200078e00ff */
[----:B------:R-:W-:-:S04]  /*1d80*/  @P1 IADD3.X R35, PT, PT, R4, UR25, RZ, P0, !PT ;  /* 0x0000001904231c10 */ /* 0x000fc800087fe4ff */
[----:B------:R-:W-:-:S04]  /*1d90*/  @P1 IADD3 R32, P0, PT, R30, UR22, RZ ;  /* 0x000000161e201c10 */ /* 0x000fc8000ff1e0ff */
[C---:B------:R-:W-:Y:S02]  /*1da0*/  @P1 IADD3.X R33, PT, PT, R17.reuse, UR23, RZ, P0, !PT ;  /* 0x0000001711211c10 */ /* 0x040fe400087fe4ff */
[----:B------:R-:W-:Y:S02]  /*1db0*/  @P1 IADD3 R30, P0, PT, R30, UR24, RZ ;  /* 0x000000181e1e1c10 */ /* 0x000fe4000ff1e0ff */
[----:B------:R-:W-:Y:S01]  /*1dc0*/  CS2R R20, SRZ ;  /* 0x0000000000147805 */ /* 0x000fe2000001ff00 */
[----:B------:R-:W-:Y:S01]  /*1dd0*/  IMAD.MOV.U32 R36, RZ, RZ, 0x3bbb989d ;  /* 0x3bbb989dff247424 */ /* 0x000fe200078e00ff */
[----:B------:R-:W-:-:S03]  /*1de0*/  @P1 IADD3.X R31, PT, PT, R17, UR25, RZ, P0, !PT ;  /* 0x00000019111f1c10 */ /* 0x000fc600087fe4ff */
[----:B------:R-:W-:Y:S01]  /*1df0*/  FFMA.SAT R17, R15, -R36, 0.5 ;  /* 0x3f0000000f117423 */ /* 0x000fe20000002824 */
[----:B------:R-:W5:Y:S04]  /*1e00*/  @P1 LDG.E R21, desc[UR26][R34.64] ;  /* 0x0000001a22151981 */ /* 0x000f68000c1e1900 */
[----:B------:R0:W5:Y:S02]  /*1e10*/  @P1 LDG.E R20, desc[UR26][R30.64] ;  /* 0x0000001a1e141981 */ /* 0x000164000c1e1900 */
[----:B0-----:R-:W-:-:S04]  /*1e20*/  IMAD.MOV.U32 R30, RZ, RZ, 0x437c0000 ;  /* 0x437c0000ff1e7424 */ /* 0x001fc800078e00ff */
[----:B------:R-:W-:-:S04]  /*1e30*/  FFMA.RM R17, R17, R30, 12582913 ;  /* 0x4b40000111117423 */ /* 0x000fc8000000401e */
[----:B------:R-:W-:Y:S01]  /*1e40*/  FADD R34, R17, -12583039 ;  /* 0xcb40007f11227421 */ /* 0x000fe20000000000 */
[----:B------:R-:W-:-:S03]  /*1e50*/  MOV R4, RZ ;  /* 0x000000ff00047202 */ /* 0x000fc60000000f00 */
[----:B------:R-:W-:-:S03]  /*1e60*/  FFMA R34, R15, -1.4426950216293334961, -R34 ;  /* 0xbfb8aa3b0f227823 */ /* 0x000fc60000000822 */
[----:B------:R0:W5:Y:S01]  /*1e70*/  @P1 LDG.E R4, desc[UR26][R32.64] ;  /* 0x0000001a20041981 */ /* 0x000162000c1e1900 */
[----:B------:R-:W-:-:S04]  /*1e80*/  FFMA R35, R15, -1.925963033500011079e-08, R34 ;  /* 0xb2a570600f237823 */ /* 0x000fc80000000022 */
[----:B0-----:R-:W0:Y:S01]  /*1e90*/  MUFU.EX2 R32, R35 ;  /* 0x0000002300207308 */ /* 0x001e220000000800 */
[----:B------:R-:W-:Y:S01]  /*1ea0*/  IADD3 R30, PT, PT, R3, R2, RZ ;  /* 0x00000002031e7210 */ /* 0x000fe20007ffe0ff */
[----:B------:R-:W-:-:S03]  /*1eb0*/  IMAD.SHL.U32 R31, R17, 0x800000, RZ ;  /* 0x00800000111f7824 */ /* 0x000fc600078e00ff */
[----:B------:R-:W-:Y:S01]  /*1ec0*/  LOP3.LUT R17, R30, 0x1f, RZ, 0xc0, !PT ;  /* 0x0000001f1e117812 */ /* 0x000fe200078ec0ff */
[----:B------:R-:W-:Y:S01]  /*1ed0*/  FADD R34, RZ, R14 ;  /* 0x0000000eff227221 */ /* 0x000fe20000000000 */
[----:B0-----:R-:W-:Y:S01]  /*1ee0*/  FFMA R30, R31, R32, 1 ;  /* 0x3f8000001f1e7423 */ /* 0x001fe20000000020 */
[----:B------:R-:W-:-:S04]  /*1ef0*/  FMNMX3 R32, |R14|, RZ, |R9|, !PT ;  /* 0x000000ff0e207276 */ /* 0x000fc80007800609 */
[----:B------:R-:W-:Y:S01]  /*1f00*/  IADD3 R14, PT, PT, R30, 0x1800000, RZ ;  /* 0x018000001e0e7810 */ /* 0x000fe20007ffe0ff */
[----:B------:R-:W-:-:S03]  /*1f10*/  FADD R34, R9, R34 ;  /* 0x0000002209227221 */ /* 0x000fc60000000000 */
[----:B------:R-:W-:Y:S01]  /*1f20*/  LOP3.LUT R14, R14, 0x7f800000, RZ, 0xc0, !PT ;  /* 0x7f8000000e0e7812 */ /* 0x000fe200078ec0ff */
[----:B------:R-:W-:Y:S01]  /*1f30*/  IMAD.U32 R24, R24, 0x10000, RZ ;  /* 0x0001000018187824 */ /* 0x000fe200078e00ff */
[----:B------:R-:W-:Y:S02]  /*1f40*/  LOP3.LUT R9, R22, 0xff, RZ, 0xc0, !PT ;  /* 0x000000ff16097812 */ /* 0x000fe400078ec0ff */
[----:B------:R-:W-:Y:S01]  /*1f50*/  ISETP.GT.U32.AND P0, PT, R14, 0x1ffffff, PT ;  /* 0x01ffffff0e00780c */ /* 0x000fe20003f04070 */
[----:B------:R-:W-:Y:S01]  /*1f60*/  FADD R33, R5, R34 ;  /* 0x0000002205217221 */ /* 0x000fe20000000000 */
[----:B------:R-:W-:Y:S01]  /*1f70*/  LOP3.LUT R25, R25, 0xffff, RZ, 0xc0, !PT ;  /* 0x0000ffff19197812 */ /* 0x000fe200078ec0ff */
[----:B------:R-:W-:Y:S01]  /*1f80*/  IMAD R31, R26, 0x100, R9 ;  /* 0x000001001a1f7824 */ /* 0x000fe200078e0209 */
[----:B------:R-:W-:Y:S01]  /*1f90*/  LOP3.LUT R24, R24, 0xff0000, RZ, 0xc0, !PT ;  /* 0x00ff000018187812 */ /* 0x000fe200078ec0ff */
[----:B------:R-:W-:Y:S01]  /*1fa0*/  FADD R34, R0, R33 ;  /* 0x0000002100227221 */ /* 0x000fe20000000000 */
[----:B------:R-:W-:Y:S01]  /*1fb0*/  LOP3.LUT R9, RZ, R3, RZ, 0x33, !PT ;  /* 0x00000003ff097212 */ /* 0x000fe200078e33ff */
[----:B------:R-:W-:Y:S01]  /*1fc0*/  IMAD.SHL.U32 R25, R25, 0x1000000, RZ ;  /* 0x0100000019197824 */ /* 0x000fe200078e00ff */
[----:B------:R-:W-:Y:S01]  /*1fd0*/  FMNMX R5, |R5|, R32, !PT ;  /* 0x0000002005057209 */ /* 0x000fe20007800200 */
[----:B------:R-:W-:Y:S01]  /*1fe0*/  BSSY.RECONVERGENT B1, `(.L_x_12688) ;  /* 0x0000010000017945 */ /* 0x000fe20003800200 */
[----:B------:R-:W-:Y:S01]  /*1ff0*/  LOP3.LUT R24, R24, 0xffff, R31, 0xf8, !PT ;  /* 0x0000ffff18187812 */ /* 0x000fe200078ef81f */
[----:B------:R0:W1:Y:S01]  /*2000*/  SHFL.IDX PT, R17, R34, R17, 0x1f ;  /* 0x00001f1122117589 */ /* 0x00006200000e0000 */
[----:B------:R-:W-:-:S02]  /*2010*/  IADD3 R9, PT, PT, R9, R2, RZ ;  /* 0x0000000209097210 */ /* 0x000fc40007ffe0ff */
[----:B------:R-:W-:Y:S02]  /*2020*/  FMNMX R14, |R0|, R5, !PT ;  /* 0x00000005000e7209 */ /* 0x000fe40007800200 */
[----:B------:R-:W-:Y:S02]  /*2030*/  LOP3.LUT R5, R24, R25, RZ, 0xfc, !PT ;  /* 0x0000001918057212 */ /* 0x000fe400078efcff */
[----:B------:R-:W-:Y:S01]  /*2040*/  LOP3.LUT R9, R9, 0x1f, RZ, 0xc0, !PT ;  /* 0x0000001f09097812 */ /* 0x000fe200078ec0ff */
[----:B------:R-:W-:Y:S06]  /*2050*/  @P0 BRA `(.L_x_12689) ;  /* 0x0000000000100947 */ /* 0x000fec0003800000 */
[----:B------:R-:W-:Y:S01]  /*2060*/  IMAD.MOV.U32 R0, RZ, RZ, R30 ;  /* 0x000000ffff007224 */ /* 0x000fe200078e001e */
[----:B------:R-:W-:-:S07]  /*2070*/  MOV R22, 0x2090 ;  /* 0x0000209000167802 */ /* 0x000fce0000000f00 */
[----:B01---5:R-:W-:Y:S05]  /*2080*/  CALL.REL.NOINC `($__internal_411_$__cuda_sm20_rcp_rn_f32_slowpath) ;  /* 0x0000003400987944 */ /* 0x023fea0003c00000 */
[----:B------:R-:W-:Y:S05]  /*2090*/  BRA `(.L_x_12690) ;  /* 0x0000000000107947 */ /* 0x000fea0003800000 */
.L_x_12689:
[----:B------:R-:W2:Y:S02]  /*20a0*/  MUFU.RCP R35, R30 ;  /* 0x0000001e00237308 */ /* 0x000ea40000001000 */
[----:B--2---:R-:W-:-:S04]  /*20b0*/  FFMA R0, R30, R35, -1 ;  /* 0xbf8000001e007423 */ /* 0x004fc80000000023 */
[----:B------:R-:W-:-:S04]  /*20c0*/  FADD.FTZ R0, -R0, -RZ ;  /* 0x800000ff00007221 */ /* 0x000fc80000010100 */
[----:B------:R-:W-:-:S07]  /*20d0*/  FFMA R35, R35, R0, R35 ;  /* 0x0000000023237223 */ /* 0x000fce0000000023 */
.L_x_12690:
[----:B------:R-:W-:Y:S05]  /*20e0*/  BSYNC.RECONVERGENT B1 ;  /* 0x0000000000017941 */ /* 0x000fea0003800200 */
.L_x_12688:
        /* <DEDUP_REMOVED lines=21> */
[----:B01---5:R-:W-:Y:S05]  /*2240*/  CALL.REL.NOINC `($__internal_411_$__cuda_sm20_rcp_rn_f32_slowpath) ;  /* 0x0000003400287944 */ /* 0x023fea0003c00000 */
[----:B------:R-:W-:Y:S05]  /*2250*/  BRA `(.L_x_12693) ;  /* 0x0000000000107947 */ /* 0x000fea0003800000 */
.L_x_12692:
[----:B------:R-:W2:Y:S02]  /*2260*/  MUFU.RCP R35, R26 ;  /* 0x0000001a00237308 */ /* 0x000ea40000001000 */
[----:B--2---:R-:W-:-:S04]  /*2270*/  FFMA R0, R26, R35, -1 ;  /* 0xbf8000001a007423 */ /* 0x004fc80000000023 */
[----:B------:R-:W-:-:S04]  /*2280*/  FADD.FTZ R0, -R0, -RZ ;  /* 0x800000ff00007221 */ /* 0x000fc80000010100 */
[----:B------:R-:W-:-:S07]  /*2290*/  FFMA R35, R35, R0, R35 ;  /* 0x0000000023237223 */ /* 0x000fce0000000023 */
.L_x_12693:
[----:B------:R-:W-:Y:S05]  /*22a0*/  BSYNC.RECONVERGENT B1 ;  /* 0x0000000000017941 */ /* 0x000fea0003800200 */
.L_x_12691:
        /* <DEDUP_REMOVED lines=21> */
[----:B01---5:R-:W-:Y:S05]  /*2400*/  CALL.REL.NOINC `($__internal_411_$__cuda_sm20_rcp_rn_f32_slowpath) ;  /* 0x0000003000b87944 */ /* 0x023fea0003c00000 */
[----:B------:R-:W-:Y:S05]  /*2410*/  BRA `(.L_x_12696) ;  /* 0x0000000000107947 */ /* 0x000fea0003800000 */
.L_x_12695:
[----:B------:R-:W2:Y:S02]  /*2420*/  MUFU.RCP R35, R22 ;  /* 0x0000001600237308 */ /* 0x000ea40000001000 */
[----:B--2---:R-:W-:-:S04]  /*2430*/  FFMA R0, R22, R35, -1 ;  /* 0xbf80000016007423 */ /* 0x004fc80000000023 */
[----:B------:R-:W-:-:S04]  /*2440*/  FADD.FTZ R0, -R0, -RZ ;  /* 0x800000ff00007221 */ /* 0x000fc80000010100 */
[----:B------:R-:W-:-:S07]  /*2450*/  FFMA R35, R35, R0, R35 ;  /* 0x0000000023237223 */ /* 0x000fce0000000023 */
.L_x_12696:
[----:B------:R-:W-:Y:S05]  /*2460*/  BSYNC.RECONVERGENT B1 ;  /* 0x0000000000017941 */ /* 0x000fea0003800200 */
.L_x_12694:
        /* <DEDUP_REMOVED lines=23> */
.L_x_12698:
[----:B------:R-:W2:Y:S02]  /*25e0*/  MUFU.RCP R35, R22 ;  /* 0x0000001600237308 */ /* 0x000ea40000001000 */
[----:B--2---:R-:W-:-:S04]  /*25f0*/  FFMA R0, R22, R35, -1 ;  /* 0xbf80000016007423 */ /* 0x004fc80000000023 */
[----:B------:R-:W-:-:S04]  /*2600*/  FADD.FTZ R0, -R0, -RZ ;  /* 0x800000ff00007221 */ /* 0x000fc80000010100 */
[----:B------:R-:W-:-:S07]  /*2610*/  FFMA R35, R35, R0, R35 ;  /* 0x0000000023237223 */ /* 0x000fce0000000023 */
.L_x_12699:
[----:B------:R-:W-:Y:S05]  /*2620*/  BSYNC.RECONVERGENT B1 ;  /* 0x0000000000017941 */ /* 0x000fea0003800200 */
.L_x_12697:
        /* <DEDUP_REMOVED lines=26> */
[----:B------:R-:W3:Y:S01]  /*27d0*/  LDCU.64 UR4, c[0x0][0x3c8] ;  /* 0x00007900ff0477ac */ /* 0x000ee20008000a00 */
[----:B--2---:R-:W-:-:S04]  /*27e0*/  LOP3.LUT R9, RZ, R3, RZ, 0x33, !PT ;  /* 0x00000003ff097212 */ /* 0x004fc800078e33ff */
[----:B------:R-:W-:-:S04]  /*27f0*/  IADD3 R9, PT, PT, R9, R2, RZ ;  /* 0x0000000209097210 */ /* 0x000fc80007ffe0ff */
[----:B------:R-:W-:-:S04]  /*2800*/  LOP3.LUT R9, R9, 0x1f, RZ, 0xc0, !PT ;  /* 0x0000001f09097812 */ /* 0x000fc800078ec0ff */
[----:B---3--:R-:W-:-:S04]  /*2810*/  IADD3 R8, P2, P3, R18, UR4, R9 ;  /* 0x0000000412087c10 */ /* 0x008fc8000fb5e009 */
[----:B------:R-:W-:Y:S02]  /*2820*/  IADD3.X R9, PT, PT, R10, UR5, RZ, P2, P3 ;  /* 0x000000050a097c10 */ /* 0x000fe400097e64ff */
[----:B------:R-:W-:-:S04]  /*2830*/  IADD3 R8, P2, PT, R8, UR8, RZ ;  /* 0x0000000808087c10 */ /* 0x000fc8000ff5e0ff */
[----:B------:R-:W-:-:S05]  /*2840*/  IADD3.X R9, PT, PT, R9, UR9, RZ, P2, !PT ;  /* 0x0000000909097c10 */ /* 0x000fca00097fe4ff */
[----:B------:R3:W-:Y:S04]  /*2850*/  STG.E.U8 desc[UR26][R8.64], R25 ;  /* 0x0000001908007986 */ /* 0x0007e8000c10111a */
.L_x_12701:
[----:B------:R-:W-:Y:S05]  /*2860*/  BSYNC.RECONVERGENT B0 ;  /* 0x0000000000007941 */ /* 0x000fea0003800200 */
.L_x_12700:
[----:B------:R-:W-:Y:S04]  /*2870*/  BSSY.RECONVERGENT B0, `(.L_x_12702) ;  /* 0x000000d000007945 */ /* 0x000fe80003800200 */
[----:B------:R-:W-:Y:S05]  /*2880*/  @P0 BRA `(.L_x_12703) ;  /* 0x00000000002c0947 */ /* 0x000fea0003800000 */
[----:B--23--:R-:W2:Y:S01]  /*2890*/  LDC.64 R8, c[0x0][0x3c8] ;  /* 0x0000f200ff087b82 */ /* 0x00cea20000000a00 */
[----:B------:R-:W-:-:S05]  /*28a0*/  LOP3.LUT R11, RZ, R3, RZ, 0x33, !PT ;  /* 0x00000003ff0b7212 */ /* 0x000fca00078e33ff */
[----:B------:R-:W-:-:S05]  /*28b0*/  IMAD.IADD R11, R11, 0x1, R2 ;  /* 0x000000010b0b7824 */ /* 0x000fca00078e0202 */
[----:B------:R-:W-:-:S04]  /*28c0*/  LOP3.LUT R11, R11, 0x1f, RZ, 0xc0, !PT ;  /* 0x0000001f0b0b7812 */ /* 0x000fc800078ec0ff */
[----:B------:R-:W-:-:S05]  /*28d0*/  IADD3 R11, P2, PT, R11, R18, RZ ;  /* 0x000000120b0b7210 */ /* 0x000fca0007f5e0ff */
[----:B------:R-:W-:Y:S01]  /*28e0*/  IMAD.X R22, RZ, RZ, R10, P2 ;  /* 0x000000ffff167224 */ /* 0x000fe200010e060a */
[----:B--2---:R-:W-:-:S04]  /*28f0*/  LEA R11, P2, R8, R11, 0x1 ;  /* 0x0000000b080b7211 */ /* 0x004fc800078408ff */
[----:B------:R-:W-:Y:S02]  /*2900*/  LEA.HI.X R9, R8, R22, R9, 0x1, P2 ;  /* 0x0000001608097211 */ /* 0x000fe400010f0c09 */
[----:B------:R-:W-:-:S04]  /*2910*/  IADD3 R8, P2, PT, R11, UR8, RZ ;  /* 0x000000080b087c10 */ /* 0x000fc8000ff5e0ff */
[----:B------:R-:W-:-:S05]  /*2920*/  IADD3.X R9, PT, PT, R9, UR9, RZ, P2, !PT ;  /* 0x0000000909097c10 */ /* 0x000fca00097fe4ff */
[----:B------:R4:W-:Y:S04]  /*2930*/  STG.E.U8 desc[UR26][R8.64], R24 ;  /* 0x0000001808007986 */ /* 0x0009e8000c10111a */
.L_x_12703:
[----:B------:R-:W-:Y:S05]  /*2940*/  BSYNC.RECONVERGENT B0 ;  /* 0x0000000000007941 */ /* 0x000fea0003800200 */
.L_x_12702:
[----:B------:R-:W-:Y:S04]  /*2950*/  BSSY.RECONVERGENT B0, `(.L_x_12704) ;  /* 0x000000d000007945 */ /* 0x000fe80003800200 */
[----:B------:R-:W-:Y:S05]  /*2960*/  @P0 BRA `(.L_x_12705) ;  /* 0x00000000002c0947 */ /* 0x000fea0003800000 */
[----:B--234-:R-:W2:Y:S01]  /*2970*/  LDC.64 R8, c[0x0][0x3c8] ;  /* 0x0000f200ff087b82 */ /* 0x01cea20000000a00 */
[----:B------:R-:W-:-:S04]  /*2980*/  LOP3.LUT R11, RZ, R3, RZ, 0x33, !PT ;  /* 0x00000003ff0b7212 */ /* 0x000fc800078e33ff */
[----:B------:R-:W-:-:S04]  /*2990*/  IADD3 R11, PT, PT, R11, R2, RZ ;  /* 0x000000020b0b7210 */ /* 0x000fc80007ffe0ff */
[----:B------:R-:W-:-:S04]  /*29a0*/  LOP3.LUT R11, R11, 0x1f, RZ, 0xc0, !PT ;  /* 0x0000001f0b0b7812 */ /* 0x000fc800078ec0ff */
[----:B------:R-:W-:-:S05]  /*29b0*/  IADD3 R30, P0, PT, R11, R18, RZ ;  /* 0x000000120b1e7210 */ /* 0x000fca0007f1e0ff */
[----:B------:R-:W-:Y:S02]  /*29c0*/  IMAD.X R31, RZ, RZ, R10, P0 ;  /* 0x000000ffff1f7224 */ /* 0x000fe400000e060a */
[----:B--2---:R-:W-:-:S04]  /*29d0*/  IMAD.WIDE.U32 R30, R8, 0x3, R30 ;  /* 0x00000003081e7825 */ /* 0x004fc800078e001e */
[----:B------:R-:W-:Y:S01]  /*29e0*/  IMAD R9, R9, 0x3, RZ ;  /* 0x0000000309097824 */ /* 0x000fe200078e02ff */
[----:B------:R-:W-:-:S04]  /*29f0*/  IADD3 R8, P0, PT, R30, UR8, RZ ;  /* 0x000000081e087c10 */ /* 0x000fc8000ff1e0ff */
[----:B------:R-:W-:-:S05]  /*2a00*/  IADD3.X R9, PT, PT, R9, UR9, R31, P0, !PT ;  /* 0x0000000909097c10 */ /* 0x000fca00087fe41f */
[----:B------:R2:W-:Y:S04]  /*2a10*/  STG.E.U8 desc[UR26][R8.64], R0 ;  /* 0x0000000008007986 */ /* 0x0005e8000c10111a */
.L_x_12705:
[----:B------:R-:W-:Y:S05]  /*2a20*/  BSYNC.RECONVERGENT B0 ;  /* 0x0000000000007941 */ /* 0x000fea0003800200 */
.L_x_12704:
[----:B--234-:R-:W2:Y:S01]  /*2a30*/  @P1 LDC.64 R8, c[0x0][0x3c8] ;  /* 0x0000f200ff081b82 */ /* 0x01cea20000000a00 */
[----:B------:R-:W-:-:S04]  /*2a40*/  IADD3 R31, P0, PT, R18, UR13, RZ ;  /* 0x0000000d121f7c10 */ /* 0x000fc8000ff1e0ff */
[----:B------:R-:W-:Y:S02]  /*2a50*/  IADD3.X R22, PT, PT, R10, UR18, RZ, P0, !PT ;  /* 0x000000120a167c10 */ /* 0x000fe400087fe4ff */
[----:B------:R-:W-:-:S05]  /*2a60*/  IADD3 R18, P0, PT, R32, R31, RZ ;  /* 0x0000001f20127210 */ /* 0x000fca0007f1e0ff */
[----:B------:R-:W-:Y:S02]  /*2a70*/  IMAD.X R19, RZ, RZ, R22, P0 ;  /* 0x000000ffff137224 */ /* 0x000fe400000e0616 */
[----:B--2---:R-:W-:Y:S02]  /*2a80*/  @P1 IMAD R11, R9, 0x5, RZ ;  /* 0x00000005090b1824 */ /* 0x004fe400078e02ff */
[----:B------:R-:W-:-:S04]  /*2a90*/  @P1 IMAD.WIDE.U32 R8, R8, 0x5, R18 ;  /* 0x0000000508081825 */ /* 0x000fc800078e0012 */
[C---:B0-----:R-:W-:Y:S01]  /*2aa0*/  @P1 IMAD.SHL.U32 R34, R8.reuse, 0x4, RZ ;  /* 0x0000000408221824 */ /* 0x041fe200078e00ff */
[----:B------:R-:W-:Y:S02]  /*2ab0*/  @P1 IADD3 R9, PT, PT, R11, R9, RZ ;  /* 0x000000090b091210 */ /* 0x000fe40007ffe0ff */
[----:B------:R-:W0:Y:S02]  /*2ac0*/  @P1 LDC.64 R10, c[0x0][0x3c8] ;  /* 0x0000f200ff0a1b82 */ /* 0x000e240000000a00 */
[----:B------:R-:W-:Y:S01]  /*2ad0*/  @P1 SHF.L.U64.HI R9, R8, 0x2, R9 ;  /* 0x0000000208091819 */ /* 0x000fe20000010209 */
[----:B------:R-:W-:Y:S01]  /*2ae0*/  IMAD.MOV.U32 R8, RZ, RZ, RZ ;  /* 0x000000ffff087224 */ /* 0x000fe200078e00ff */
[----:B------:R-:W-:-:S04]  /*2af0*/  @P1 IADD3 R32, P0, PT, R34, UR22, RZ ;  /* 0x0000001622201c10 */ /* 0x000fc8000ff1e0ff */
[----:B------:R-:W-:-:S05]  /*2b00*/  @P1 IADD3.X R33, PT, PT, R9, UR23, RZ, P0, !PT ;  /* 0x0000001709211c10 */ /* 0x000fca00087fe4ff */
[----:B------:R2:W5:Y:S01]  /*2b10*/  @P1 LDG.E R8, desc[UR26][R32.64] ;  /* 0x0000001a20081981 */ /* 0x000562000c1e1900 */
[----:B------:R-:W-:-:S04]  /*2b20*/  @P1 IADD3 R34, P0, PT, R34, UR24, RZ ;  /* 0x0000001822221c10 */ /* 0x000fc8000ff1e0ff */
[----:B------:R-:W-:Y:S01]  /*2b30*/  @P1 IADD3.X R35, PT, PT, R9, UR25, RZ, P0, !PT ;  /* 0x0000001909231c10 */ /* 0x000fe200087fe4ff */
[----:B------:R-:W-:Y:S02]  /*2b40*/  HFMA2 R9, -RZ, RZ, 0, 0 ;  /* 0x00000000ff097431 */ /* 0x000fe400000001ff */
[----:B--2---:R-:W-:Y:S02]  /*2b50*/  @P1 IMAD.MOV.U32 R32, RZ, RZ, R18 ;  /* 0x000000ffff201224 */ /* 0x004fe400078e0012 */
[----:B------:R-:W-:Y:S02]  /*2b60*/  @P1 IMAD.MOV.U32 R33, RZ, RZ, R19 ;  /* 0x000000ffff211224 */ /* 0x000fe400078e0013 */
[----:B0-----:R-:W-:Y:S02]  /*2b70*/  @P1 IMAD R11, R11, 0x6, RZ ;  /* 0x000000060b0b1824 */ /* 0x001fe400078e02ff */
[----:B------:R-:W-:Y:S01]  /*2b80*/  @P1 IMAD.WIDE.U32 R32, R10, 0x6, R32 ;  /* 0x000000060a201825 */ /* 0x000fe200078e0020 */
[----:B------:R0:W5:Y:S01]  /*2b90*/  @P1 LDG.E R9, desc[UR26][R34.64] ;  /* 0x0000001a22091981 */ /* 0x000162000c1e1900 */
[----:B------:R-:W-:-:S02]  /*2ba0*/  FMNMX3 R14, |R15|, R14, |R12|, !PT ;  /* 0x0000000e0f0e7276 */ /* 0x000fc4000780060c */
[----:B------:R-:W-:Y:S01]  /*2bb0*/  IMAD.MOV.U32 R10, RZ, RZ, RZ ;  /* 0x000000ffff0a7224 */ /* 0x000fe200078e00ff */
[----:B------:R-:W-:Y:S01]  /*2bc0*/  @P1 IADD3 R30, PT, PT, R11, R33, RZ ;  /* 0x000000210b1e1210 */ /* 0x000fe20007ffe0ff */
[----:B------:R-:W-:-:S03]  /*2bd0*/  @P1 IMAD.SHL.U32 R11, R32, 0x4, RZ ;  /* 0x00000004200b1824 */ /* 0x000fc600078e00ff */
[----:B------:R-:W-:Y:S02]  /*2be0*/  @P1 SHF.L.U64.HI R30, R32, 0x2, R30 ;  /* 0x00000002201e1819 */ /* 0x000fe4000001021e */
[----:B------:R-:W-:Y:S01]  /*2bf0*/  @P1 IADD3 R32, P0, PT, R11, UR22, RZ ;  /* 0x000000160b201c10 */ /* 0x000fe2000ff1e0ff */
[----:B------:R-:W-:-:S03]  /*2c00*/  FADD R15, RZ, R15 ;  /* 0x0000000fff0f7221 */ /* 0x000fc60000000000 */
[----:B------:R-:W-:Y:S02]  /*2c10*/  @P1 IADD3.X R33, PT, PT, R30, UR23, RZ, P0, !PT ;  /* 0x000000171e211c10 */ /* 0x000fe400087fe4ff */
[----:B0-----:R-:W-:Y:S01]  /*2c20*/  @P1 IADD3 R34, P0, PT, R11, UR24, RZ ;  /* 0x000000180b221c10 */ /* 0x001fe2000ff1e0ff */
[----:B------:R-:W-:Y:S02]  /*2c30*/  FADD R12, R12, R15 ;  /* 0x0000000f0c0c7221 */ /* 0x000fe40000000000 */
[----:B------:R0:W5:Y:S01]  /*2c40*/  @P1 LDG.E R10, desc[UR26][R32.64] ;  /* 0x0000001a200a1981 */ /* 0x000162000c1e1900 */
[----:B------:R-:W-:Y:S02]  /*2c50*/  @P1 IADD3.X R35, PT, PT, R30, UR25, RZ, P0, !PT ;  /* 0x000000191e231c10 */ /* 0x000fe400087fe4ff */
[----:B------:R-:W-:Y:S02]  /*2c60*/  @P1 IADD3 R30, P0, PT, R18, UR13, RZ ;  /* 0x0000000d121e1c10 */ /* 0x000fe4000ff1e0ff */
[----:B------:R-:W-:-:S02]  /*2c70*/  MOV R11, RZ ;  /* 0x000000ff000b7202 */ /* 0x000fc40000000f00 */
[----:B------:R-:W-:Y:S02]  /*2c80*/  @P1 IADD3.X R15, PT, PT, R19, UR18, RZ, P0, !PT ;  /* 0x00000012130f1c10 */ /* 0x000fe400087fe4ff */
[C---:B0-----:R-:W-:Y:S01]  /*2c90*/  FMNMX R33, |R13|.reuse, R14, !PT ;  /* 0x0000000e0d217209 */ /* 0x041fe20007800200 */
[----:B------:R-:W-:Y:S01]  /*2ca0*/  FADD R32, R13, R12 ;  /* 0x0000000c0d207221 */ /* 0x000fe20000000000 */
[C---:B------:R-:W-:Y:S01]  /*2cb0*/  @P1 IMAD.SHL.U32 R13, R30.reuse, 0x4, RZ ;  /* 0x000000041e0d1824 */ /* 0x040fe200078e00ff */
[----:B------:R-:W-:Y:S01]  /*2cc0*/  @P1 SHF.L.U64.HI R30, R30, 0x2, R15 ;  /* 0x000000021e1e1819 */ /* 0x000fe2000001020f */
[----:B------:R-:W-:Y:S01]  /*2cd0*/  IMAD.MOV.U32 R12, RZ, RZ, RZ ;  /* 0x000000ffff0c7224 */ /* 0x000fe200078e00ff */
[----:B------:R0:W5:Y:S02]  /*2ce0*/  @P1 LDG.E R11, desc[UR26][R34.64] ;  /* 0x0000001a220b1981 */ /* 0x000164000c1e1900 */
[----:B------:R-:W-:-:S04]  /*2cf0*/  @P1 IADD3 R14, P0, PT, R13, UR22, RZ ;  /* 0x000000160d0e1c10 */ /* 0x000fc8000ff1e0ff */
[----:B------:R-:W-:-:S05]  /*2d00*/  @P1 IADD3.X R15, PT, PT, R30, UR23, RZ, P0, !PT ;  /* 0x000000171e0f1c10 */ /* 0x000fca00087fe4ff */
[----:B------:R2:W5:Y:S01]  /*2d10*/  @P1 LDG.E R12, desc[UR26][R14.64] ;  /* 0x0000001a0e0c1981 */ /* 0x000562000c1e1900 */
[----:B0-----:R-:W-:Y:S01]  /*2d20*/  @P1 IADD3 R34, P0, PT, R13, UR24, RZ ;  /* 0x000000180d221c10 */ /* 0x001fe2000ff1e0ff */
[----:B------:R-:W-:-:S03]  /*2d30*/  HFMA2 R13, -RZ, RZ, 0, 0 ;  /* 0x00000000ff0d7431 */ /* 0x000fc600000001ff */
[----:B------:R-:W-:Y:S01]  /*2d40*/  @P1 IADD3.X R35, PT, PT, R30, UR25, RZ, P0, !PT ;  /* 0x000000191e231c10 */ /* 0x000fe200087fe4ff */
[----:B--2---:R-:W0:Y:S01]  /*2d50*/  @P1 LDC.64 R14, c[0x0][0x3c8] ;  /* 0x0000f200ff0e1b82 */ /* 0x004e220000000a00 */
[----:B------:R-:W-:-:S03]  /*2d60*/  LOP3.LUT R26, R26, 0xff, RZ, 0xc0, !PT ;  /* 0x000000ff1a1a7812 */ /* 0x000fc600078ec0ff */
[----:B------:R2:W5:Y:S01]  /*2d70*/  @P1 LDG.E R13, desc[UR26][R34.64] ;  /* 0x0000001a220d1981 */ /* 0x000562000c1e1900 */
[----:B------:R-:W-:Y:S01]  /*2d80*/  FADD R32, R16, R32 ;  /* 0x0000002010207221 */ /* 0x000fe20000000000 */
[----:B------:R-:W-:Y:S02]  /*2d90*/  IMAD.U32 R24, R24, 0x10000, RZ ;  /* 0x0001000018187824 */ /* 0x000fe400078e00ff */
[----:B------:R-:W-:-:S03]  /*2da0*/  IMAD R25, R25, 0x100, R26 ;  /* 0x0000010019197824 */ /* 0x000fc600078e021a */
[----:B------:R-:W-:Y:S02]  /*2db0*/  LOP3.LUT R24, R24, 0xff0000, RZ, 0xc0, !PT ;  /* 0x00ff000018187812 */ /* 0x000fe400078ec0ff */
[----:B--2---:R-:W-:Y:S01]  /*2dc0*/  @P1 MOV R35, R19 ;  /* 0x0000001300231202 */ /* 0x004fe20000000f00 */
[----:B------:R-:W-:Y:S01]  /*2dd0*/  @P1 IMAD.MOV.U32 R34, RZ, RZ, R18 ;  /* 0x000000ffff221224 */ /* 0x000fe200078e0012 */
[----:B------:R-:W-:Y:S01]  /*2de0*/  LOP3.LUT R25, R24, 0xffff, R25, 0xf8, !PT ;  /* 0x0000ffff18197812 */ /* 0x000fe200078ef819 */
[----:B------:R-:W-:Y:S02]  /*2df0*/  IMAD.MOV.U32 R24, RZ, RZ, RZ ;  /* 0x000000ffff187224 */ /* 0x000fe400078e00ff */
[----:B0-----:R-:W-:Y:S01]  /*2e00*/  @P1 IMAD.WIDE.U32 R34, R14, 0x7, R34 ;  /* 0x000000070e221825 */ /* 0x001fe200078e0022 */
[----:B------:R-:W-:-:S03]  /*2e10*/  IADD3 R14, PT, PT, R3, 0x1, R2 ;  /* 0x00000001030e7810 */ /* 0x000fc60007ffe002 */
[----:B------:R-:W-:-:S04]  /*2e20*/  @P1 IMAD R26, R15, 0x7, RZ ;  /* 0x000000070f1a1824 */ /* 0x000fc800078e02ff */
[----:B------:R-:W-:Y:S01]  /*2e30*/  @P1 IMAD.IADD R15, R26, 0x1, R35 ;  /* 0x000000011a0f1824 */ /* 0x000fe200078e0223 */
[----:B------:R-:W-:-:S04]  /*2e40*/  LOP3.LUT R26, R14, 0x1f, RZ, 0xc0, !PT ;  /* 0x0000001f0e1a7812 */ /* 0x000fc800078ec0ff */
[C---:B------:R-:W-:Y:S02]  /*2e50*/  @P1 SHF.L.U64.HI R30, R34.reuse, 0x2, R15 ;  /* 0x00000002221e1819 */ /* 0x040fe4000001020f */
[----:B------:R-:W-:Y:S01]  /*2e60*/  @P1 SHF.L.U32 R34, R34, 0x2, RZ ;  /* 0x0000000222221819 */ /* 0x000fe200000006ff */
[----:B------:R0:W2:Y:S03]  /*2e70*/  SHFL.IDX PT, R26, R32, R26, 0x1f ;  /* 0x00001f1a201a7589 */ /* 0x0000a600000e0000 */
[----:B------:R-:W-:-:S04]  /*2e80*/  @P1 IADD3 R14, P0, PT, R34, UR22, RZ ;  /* 0x00000016220e1c10 */ /* 0x000fc8000ff1e0ff */
[----:B------:R-:W-:Y:S02]  /*2e90*/  @P1 IADD3.X R15, PT, PT, R30, UR23, RZ, P0, !PT ;  /* 0x000000171e0f1c10 */ /* 0x000fe400087fe4ff */
[----:B------:R-:W-:Y:S01]  /*2ea0*/  @P1 IADD3 R34, P0, PT, R34, UR24, RZ ;  /* 0x0000001822221c10 */ /* 0x000fe2000ff1e0ff */
[----:B0-----:R-:W-:Y:S02]  /*2eb0*/  IMAD.MOV.U32 R32, RZ, RZ, 0x437c0000 ;  /* 0x437c0000ff207424 */ /* 0x001fe400078e00ff */
[----:B------:R0:W5:Y:S01]  /*2ec0*/  @P1 LDG.E R24, desc[UR26][R14.64] ;  /* 0x0000001a0e181981 */ /* 0x000162000c1e1900 */
[----:B------:R-:W-:Y:S01]  /*2ed0*/  @P1 IADD3.X R35, PT, PT, R30, UR25, RZ, P0, !PT ;  /* 0x000000191e231c10 */ /* 0x000fe200087fe4ff */
[----:B------:R-:W-:Y:S01]  /*2ee0*/  HFMA2 R30, -RZ, RZ, 0.96630859375, -0.0022525787353515625 ;  /* 0x3bbb989dff1e7431 */ /* 0x000fe200000001ff */
[----:B------:R-:W-:Y:S01]  /*2ef0*/  LOP3.LUT R0, R0, 0xffff, RZ, 0xc0, !PT ;  /* 0x0000ffff00007812 */ /* 0x000fe200078ec0ff */
[----:B-1----:R-:W-:Y:S01]  /*2f00*/  FADD R17, RZ, R17 ;  /* 0x00000011ff117221 */ /* 0x002fe20000000000 */
[----:B0-----:R-:W-:-:S02]  /*2f10*/  IMAD.MOV.U32 R15, RZ, RZ, RZ ;  /* 0x000000ffff0f7224 */ /* 0x001fc400078e00ff */
[----:B-----5:R-:W-:-:S04]  /*2f20*/  FFMA.SAT R30, R27, -R30, 0.5 ;  /* 0x3f0000001b1e7423 */ /* 0x020fc8000000281e */
[----:B------:R-:W-:Y:S01]  /*2f30*/  FFMA.RM R30, R30, R32, 12582913 ;  /* 0x4b4000011e1e7423 */ /* 0x000fe20000004020 */
[----:B------:R0:W5:Y:S01]  /*2f40*/  @P1 LDG.E R15, desc[UR26][R34.64] ;  /* 0x0000001a220f1981 */ /* 0x000162000c1e1900 */
[----:B------:R-:W-:Y:S01]  /*2f50*/  IMAD.SHL.U32 R0, R0, 0x1000000, RZ ;  /* 0x0100000000007824 */ /* 0x000fe200078e00ff */
[----:B------:R-:W-:Y:S01]  /*2f60*/  BSSY.RECONVERGENT B1, `(.L_x_12706) ;  /* 0x000001a000017945 */ /* 0x000fe20003800200 */
[----:B------:R-:W-:Y:S01]  /*2f70*/  FADD R32, R30, -12583039 ;  /* 0xcb40007f1e207421 */ /* 0x000fe20000000000 */
[----:B--2---:R-:W-:Y:S02]  /*2f80*/  FADD R26, R26, R17 ;  /* 0x000000111a1a7221 */ /* 0x004fe40000000000 */
[----:B------:R-:W-:Y:S01]  /*2f90*/  LOP3.LUT R25, R25, R0, RZ, 0xfc, !PT ;  /* 0x0000000019197212 */ /* 0x000fe200078efcff */
[----:B------:R-:W-:-:S04]  /*2fa0*/  FFMA R32, R27, -1.4426950216293334961, -R32 ;  /* 0xbfb8aa3b1b207823 */ /* 0x000fc80000000820 */
[----:B------:R-:W-:Y:S01]  /*2fb0*/  FFMA R36, R27, -1.925963033500011079e-08, R32 ;  /* 0xb2a570601b247823 */ /* 0x000fe20000000020 */
[----:B------:R-:W-:-:S05]  /*2fc0*/  IMAD.SHL.U32 R32, R30, 0x800000, RZ ;  /* 0x008000001e207824 */ /* 0x000fca00078e00ff */
[----:B------:R-:W1:Y:S02]  /*2fd0*/  MUFU.EX2 R36, R36 ;  /* 0x0000002400247308 */ /* 0x000e640000000800 */
[----:B-1----:R-:W-:-:S05]  /*2fe0*/  FFMA R32, R32, R36, 1 ;  /* 0x3f80000020207423 */ /* 0x002fca0000000024 */
[----:B------:R-:W-:-:S04]  /*2ff0*/  IADD3 R14, PT, PT, R32, 0x1800000, RZ ;  /* 0x01800000200e7810 */ /* 0x000fc80007ffe0ff */
[----:B------:R-:W-:Y:S02]  /*3000*/  LOP3.LUT R30, R14, 0x7f800000, RZ, 0xc0, !PT ;  /* 0x7f8000000e1e7812 */ /* 0x000fe400078ec0ff */
[----:B------:R-:W-:Y:S02]  /*3010*/  FMNMX R14, |R16|, R33, !PT ;  /* 0x00000021100e7209 */ /* 0x000fe40007800200 */
[----:B------:R-:W-:Y:S01]  /*3020*/  ISETP.GT.U32.AND P0, PT, R30, 0x1ffffff, PT ;  /* 0x01ffffff1e00780c */ /* 0x000fe20003f04070 */
[----:B------:R-:W-:-:S05]  /*3030*/  VIADD R30, R6, 0x1e ;  /* 0x0000001e061e7836 */ /* 0x000fca0000000000 */
[----:B------:R-:W-:-:S04]  /*3040*/  LOP3.LUT R30, R30, 0x1f, RZ, 0xc0, !PT ;  /* 0x0000001f1e1e7812 */ /* 0x000fc800078ec0ff */
[----:B------:R-:W-:-:S04]  /*3050*/  IADD3 R16, P1, PT, R30, R31, RZ ;  /* 0x0000001f1e107210 */ /* 0x000fc80007f3e0ff */
[----:B------:R-:W-:Y:S01]  /*3060*/  IADD3.X R17, PT, PT, RZ, R22, RZ, P1, !PT ;  /* 0x00000016ff117210 */ /* 0x000fe20000ffe4ff */
[----:B0-----:R-:W-:Y:S08]  /*3070*/  @P0 BRA `(.L_x_12707) ;  /* 0x0000000000100947 */ /* 0x001ff00003800000 */
[----:B------:R-:W-:Y:S01]  /*3080*/  IMAD.MOV.U32 R0, RZ, RZ, R32 ;  /* 0x000000ffff007224 */ /* 0x000fe200078e0020 */
[----:B------:R-:W-:-:S07]  /*3090*/  MOV R22, 0x30b0 ;  /* 0x000030b000167802 */ /* 0x000fce0000000f00 */
[----:B-----5:R-:W-:Y:S05]  /*30a0*/  CALL.REL.NOINC `($__internal_411_$__cuda_sm20_rcp_rn_f32_slowpath) ;  /* 0x0000002400907944 */ /* 0x020fea0003c00000 */
[----:B------:R-:W-:Y:S05]  /*30b0*/  BRA `(.L_x_12708) ;  /* 0x0000000000107947 */ /* 0x000fea0003800000 */
.L_x_12707:
[----:B------:R-:W0:Y:S02]  /*30c0*/  MUFU.RCP R35, R32 ;  /* 0x0000002000237308 */ /* 0x000e240000001000 */
[----:B0-----:R-:W-:-:S04]  /*30d0*/  FFMA R0, R32, R35, -1 ;  /* 0xbf80000020007423 */ /* 0x001fc80000000023 */
[----:B------:R-:W-:-:S04]  /*30e0*/  FADD.FTZ R0, -R0, -RZ ;  /* 0x800000ff00007221 */ /* 0x000fc80000010100 */
[----:B------:R-:W-:-:S07]  /*30f0*/  FFMA R35, R35, R0, R35 ;  /* 0x0000000023237223 */ /* 0x000fce0000000023 */
.L_x_12708:
[----:B------:R-:W-:Y:S05]  /*3100*/  BSYNC.RECONVERGENT B1 ;  /* 0x0000000000017941 */ /* 0x000fea0003800200 */
.L_x_12706:
        /* <DEDUP_REMOVED lines=20> */
[----:B-----5:R-:W-:Y:S05]  /*3250*/  CALL.REL.NOINC `($__internal_411_$__cuda_sm20_rcp_rn_f32_slowpath) ;  /* 0x0000002400247944 */ /* 0x020fea0003c00000 */
[----:B------:R-:W-:Y:S05]  /*3260*/  BRA `(.L_x_12711) ;  /* 0x0000000000107947 */ /* 0x000fea0003800000 */
.L_x_12710:
[----:B------:R-:W0:Y:S02]  /*3270*/  MUFU.RCP R35, R0 ;  /* 0x0000000000237308 */ /* 0x000e240000001000 */
[----:B0-----:R-:W-:-:S04]  /*3280*/  FFMA R22, R0, R35, -1 ;  /* 0xbf80000000167423 */ /* 0x001fc80000000023 */
[----:B------:R-:W-:-:S04]  /*3290*/  FADD.FTZ R22, -R22, -RZ ;  /* 0x800000ff16167221 */ /* 0x000fc80000010100 */
[----:B------:R-:W-:-:S07]  /*32a0*/  FFMA R35, R35, R22, R35 ;  /* 0x0000001623237223 */ /* 0x000fce0000000023 */
.L_x_12711:
[----:B------:R-:W-:Y:S05]  /*32b0*/  BSYNC.RECONVERGENT B1 ;  /* 0x0000000000017941 */ /* 0x000fea0003800200 */
.L_x_12709:
        /* <DEDUP_REMOVED lines=21> */
[----:B-----5:R-:W-:Y:S05]  /*3410*/  CALL.REL.NOINC `($__internal_411_$__cuda_sm20_rcp_rn_f32_slowpath) ;  /* 0x0000002000b47944 */ /* 0x020fea0003c00000 */
[----:B------:R-:W-:Y:S05]  /*3420*/  BRA `(.L_x_12714) ;  /* 0x0000000000107947 */ /* 0x000fea0003800000 */
.L_x_12713:
[----:B------:R-:W0:Y:S02]  /*3430*/  MUFU.RCP R35, R32 ;  /* 0x0000002000237308 */ /* 0x000e240000001000 */
[----:B0-----:R-:W-:-:S04]  /*3440*/  FFMA R0, R32, R35, -1 ;  /* 0xbf80000020007423 */ /* 0x001fc80000000023 */
[----:B------:R-:W-:-:S04]  /*3450*/  FADD.FTZ R0, -R0, -RZ ;  /* 0x800000ff00007221 */ /* 0x000fc80000010100 */
[----:B------:R-:W-:-:S07]  /*3460*/  FFMA R35, R35, R0, R35 ;  /* 0x0000000023237223 */ /* 0x000fce0000000023 */
.L_x_12714:
[----:B------:R-:W-:Y:S05]  /*3470*/  BSYNC.RECONVERGENT B1 ;  /* 0x0000000000017941 */ /* 0x000fea0003800200 */
.L_x_12712:
        /* <DEDUP_REMOVED lines=21> */
[----:B-----5:R-:W-:Y:S05]  /*35d0*/  CALL.REL.NOINC `($__internal_411_$__cuda_sm20_rcp_rn_f32_slowpath) ;  /* 0x0000002000447944 */ /* 0x020fea0003c00000 */
[----:B------:R-:W-:Y:S05]  /*35e0*/  BRA `(.L_x_12717) ;  /* 0x0000000000107947 */ /* 0x000fea0003800000 */
.L_x_12716:
[----:B------:R-:W0:Y:S02]  /*35f0*/  MUFU.RCP R35, R32 ;  /* 0x0000002000237308 */ /* 0x000e240000001000 */
[----:B0-----:R-:W-:-:S04]  /*3600*/  FFMA R0, R32, R35, -1 ;  /* 0xbf80000020007423 */ /* 0x001fc80000000023 */
[----:B------:R-:W-:-:S04]  /*3610*/  FADD.FTZ R0, -R0, -RZ ;  /* 0x800000ff00007221 */ /* 0x000fc80000010100 */
[----:B------:R-:W-:-:S07]  /*3620*/  FFMA R35, R35, R0, R35 ;  /* 0x0000000023237223 */ /* 0x000fce0000000023 */
.L_x_12717:
[----:B------:R-:W-:Y:S05]  /*3630*/  BSYNC.RECONVERGENT B1 ;  /* 0x0000000000017941 */ /* 0x000fea0003800200 */
.L_x_12715:
[----:B------:R-:W-:Y:S02]  /*3640*/  VIADD R0, R3, 0x2 ;  /* 0x0000000203007836 */ /* 0x000fe40000000000 */
[----:B------:R-:W-:Y:S01]  /*3650*/  FMUL R32, R27, UR32 ;  /* 0x000000201b207c20 */ /* 0x000fe20008400000 */
[----:B------:R-:W-:Y:S02]  /*3660*/  BSSY.RECONVERGENT B1, `(.L_x_12718) ;  /* 0x000004d000017945 */ /* 0x000fe40003800200 */
        /* <DEDUP_REMOVED lines=8> */
[----:B------:R-:W-:Y:S02]  /*36f0*/  IMAD.IADD R4, R3, 0x1, R2 ;  /* 0x0000000103047824 */ /* 0x000fe400078e0202 */
[----:B------:R-:W-:Y:S01]  /*3700*/  F2FP.SATFINITE.E4M3.F32.PACK_AB_MERGE_C R0, RZ, R0, RZ ;  /* 0x00000000ff00723e */ /* 0x000fe200048070ff */
[----:B------:R-:W0:Y:S01]  /*3710*/  @!P0 LDC.64 R22, c[0x0][0x3c8] ;  /* 0x0000f200ff168b82 */ /* 0x000e220000000a00 */
[----:B------:R-:W-:-:S04]  /*3720*/  @!P0 IADD3 R30, P1, PT, R16, UR8, RZ ;  /* 0x00000008101e8c10 */ /* 0x000fc8000ff3e0ff */
[----:B------:R-:W-:-:S03]  /*3730*/  @!P0 IADD3.X R31, PT, PT, R17, UR9, RZ, P1, !PT ;  /* 0x00000009111f8c10 */ /* 0x000fc60008ffe4ff */
[----:B------:R-:W1:Y:S02]  /*3740*/  @!P0 LDC.64 R20, c[0x0][0x3c8] ;  /* 0x0000f200ff148b82 */ /* 0x000e640000000a00 */
[----:B------:R2:W-:Y:S02]  /*3750*/  @!P0 STG.E.U8 desc[UR26][R30.64], R35 ;  /* 0x000000231e008986 */ /* 0x0005e4000c10111a */
[----:B--2---:R-:W-:Y:S01]  /*3760*/  IMAD.MOV.U32 R30, RZ, RZ, 0x3bbb989d ;  /* 0x3bbb989dff1e7424 */ /* 0x004fe200078e00ff */
[----:B------:R-:W-:Y:S02]  /*3770*/  LOP3.LUT R35, R35, 0xff, RZ, 0xc0, !PT ;  /* 0x000000ff23237812 */ /* 0x000fe400078ec0ff */
[----:B0-----:R-:W-:Y:S01]  /*3780*/  @!P0 IADD3 R32, P1, P2, R22, UR8, R16 ;  /* 0x0000000816208c10 */ /* 0x001fe2000fa3e010 */
[----:B------:R-:W-:-:S03]  /*3790*/  FFMA.SAT R30, R13, -R30, 0.5 ;  /* 0x3f0000000d1e7423 */ /* 0x000fc6000000281e */
[----:B------:R-:W-:Y:S02]  /*37a0*/  @!P0 IADD3.X R33, PT, PT, R23, UR9, R17, P1, P2 ;  /* 0x0000000917218c10 */ /* 0x000fe40008fe4411 */
[----:B------:R-:W0:Y:S01]  /*37b0*/  @!P0 LDC.64 R22, c[0x0][0x3c8] ;  /* 0x0000f200ff168b82 */ /* 0x000e220000000a00 */
[C---:B-1----:R-:W-:Y:S02]  /*37c0*/  @!P0 LEA R34, P1, R20.reuse, R16, 0x1 ;  /* 0x0000001014228211 */ /* 0x042fe400078208ff */
[----:B------:R1:W-:Y:S02]  /*37d0*/  @!P0 STG.E.U8 desc[UR26][R32.64], R0 ;  /* 0x0000000020008986 */ /* 0x0003e4000c10111a */
[----:B------:R-:W-:Y:S02]  /*37e0*/  @!P0 LEA.HI.X R21, R20, R17, R21, 0x1, P1 ;  /* 0x0000001114158211 */ /* 0x000fe400008f0c15 */
[----:B------:R-:W-:Y:S01]  /*37f0*/  @!P0 IADD3 R20, P1, PT, R34, UR8, RZ ;  /* 0x0000000822148c10 */ /* 0x000fe2000ff3e0ff */
[----:B------:R-:W-:-:S03]  /*3800*/  FMUL R34, R29, UR32 ;  /* 0x000000201d227c20 */ /* 0x000fc60008400000 */
[----:B------:R-:W-:Y:S02]  /*3810*/  @!P0 IADD3.X R21, PT, PT, R21, UR9, RZ, P1, !PT ;  /* 0x0000000915158c10 */ /* 0x000fe40008ffe4ff */
[----:B------:R-:W-:Y:S01]  /*3820*/  F2FP.SATFINITE.E4M3.F32.PACK_AB_MERGE_C R31, RZ, R34, RZ ;  /* 0x00000022ff1f723e */ /* 0x000fe200048070ff */
[----:B-1----:R-:W-:-:S04]  /*3830*/  HFMA2 R33, -RZ, RZ, 3.7421875, 0 ;  /* 0x437c0000ff217431 */ /* 0x002fc800000001ff */
[----:B------:R1:W-:Y:S01]  /*3840*/  @!P0 STG.E.U8 desc[UR26][R20.64], R31 ;  /* 0x0000001f14008986 */ /* 0x0003e2000c10111a */
[----:B0-----:R-:W-:-:S04]  /*3850*/  @!P0 IMAD.WIDE.U32 R16, R22, 0x3, R16 ;  /* 0x0000000316108825 */ /* 0x001fc800078e0010 */
[----:B------:R-:W-:Y:S01]  /*3860*/  FFMA.RM R22, R30, R33, 12582913 ;  /* 0x4b4000011e167423 */ /* 0x000fe20000004021 */
[----:B------:R-:W-:Y:S01]  /*3870*/  @!P0 IMAD R23, R23, 0x3, RZ ;  /* 0x0000000317178824 */ /* 0x000fe200078e02ff */
[----:B------:R-:W-:Y:S02]  /*3880*/  @!P0 IADD3 R16, P1, PT, R16, UR8, RZ ;  /* 0x0000000810108c10 */ /* 0x000fe4000ff3e0ff */
[----:B------:R-:W-:Y:S01]  /*3890*/  FADD R30, R22, -12583039 ;  /* 0xcb40007f161e7421 */ /* 0x000fe20000000000 */
[----:B-1----:R-:W-:Y:S01]  /*38a0*/  VIADD R21, R4, 0x2 ;  /* 0x0000000204157836 */ /* 0x002fe20000000000 */
[----:B------:R-:W-:Y:S01]  /*38b0*/  SHF.L.U32 R33, R22, 0x17, RZ ;  /* 0x0000001716217819 */ /* 0x000fe200000006ff */
[----:B------:R-:W-:Y:S01]  /*38c0*/  IMAD.U32 R31, R31, 0x10000, RZ ;  /* 0x000100001f1f7824 */ /* 0x000fe200078e00ff */
[----:B------:R-:W-:Y:S01]  /*38d0*/  @!P0 IADD3.X R17, PT, PT, R23, UR9, R17, P1, !PT ;  /* 0x0000000917118c10 */ /* 0x000fe20008ffe411 */
[----:B------:R-:W-:Y:S01]  /*38e0*/  FADD R23, RZ, R27 ;  /* 0x0000001bff177221 */ /* 0x000fe20000000000 */
[----:B------:R-:W-:Y:S01]  /*38f0*/  FFMA R30, R13, -1.4426950216293334961, -R30 ;  /* 0xbfb8aa3b0d1e7823 */ /* 0x000fe2000000081e */
[----:B------:R-:W-:-:S02]  /*3900*/  LOP3.LUT R21, R21, 0x1f, RZ, 0xc0, !PT ;  /* 0x0000001f15157812 */ /* 0x000fc400078ec0ff */
[----:B------:R-:W-:Y:S01]  /*3910*/  FADD R20, R28, R23 ;  /* 0x000000171c147221 */ /* 0x000fe20000000000 */
[----:B------:R-:W-:Y:S01]  /*3920*/  FFMA R30, R13, -1.925963033500011079e-08, R30 ;  /* 0xb2a570600d1e7823 */ /* 0x000fe2000000001e */
[----:B------:R-:W-:Y:S01]  /*3930*/  FMUL R23, R37, UR32 ;  /* 0x0000002025177c20 */ /* 0x000fe20008400000 */
[----:B------:R-:W-:Y:S01]  /*3940*/  FMNMX3 R28, |R27|, R14, |R28|, !PT ;  /* 0x0000000e1b1c7276 */ /* 0x000fe2000780061c */
[----:B------:R-:W-:Y:S01]  /*3950*/  FADD R32, R29, R20 ;  /* 0x000000141d207221 */ /* 0x000fe20000000000 */
[----:B------:R-:W-:Y:S01]  /*3960*/  LEA R14, R0, R35, 0x8 ;  /* 0x00000023000e7211 */ /* 0x000fe200078e40ff */
[----:B------:R-:W0:Y:S01]  /*3970*/  MUFU.EX2 R20, R30 ;  /* 0x0000001e00147308 */ /* 0x000e220000000800 */
[----:B------:R-:W-:Y:S01]  /*3980*/  F2FP.SATFINITE.E4M3.F32.PACK_AB_MERGE_C R23, RZ, R23, RZ ;  /* 0x00000017ff17723e */ /* 0x000fe200048070ff */
[----:B------:R-:W-:Y:S01]  /*3990*/  FADD R32, R37, R32 ;  /* 0x0000002025207221 */ /* 0x000fe20000000000 */
[----:B------:R-:W-:Y:S02]  /*39a0*/  LOP3.LUT R31, R31, 0xff0000, RZ, 0xc0, !PT ;  /* 0x00ff00001f1f7812 */ /* 0x000fe400078ec0ff */
[----:B------:R-:W-:Y:S01]  /*39b0*/  LOP3.LUT R0, R23, 0xffff, RZ, 0xc0, !PT ;  /* 0x0000ffff17007812 */ /* 0x000fe200078ec0ff */
[----:B------:R1:W-:Y:S01]  /*39c0*/  @!P0 STG.E.U8 desc[UR26][R16.64], R23 ;  /* 0x0000001710008986 */ /* 0x0003e2000c10111a */
[----:B------:R-:W-:-:S02]  /*39d0*/  FMNMX R28, |R29|, R28, !PT ;  /* 0x0000001c1d1c7209 */ /* 0x000fc40007800200 */
[----:B------:R-:W-:Y:S01]  /*39e0*/  LOP3.LUT R31, R31, 0xffff, R14, 0xf8, !PT ;  /* 0x0000ffff1f1f7812 */ /* 0x000fe200078ef80e */
[----:B------:R-:W2:Y:S01]  /*39f0*/  SHFL.IDX PT, R21, R32, R21, 0x1f ;  /* 0x00001f1520157589 */ /* 0x000ea200000e0000 */
[----:B------:R-:W-:Y:S01]  /*3a00*/  IMAD.SHL.U32 R0, R0, 0x1000000, RZ ;  /* 0x0100000000007824 */ /* 0x000fe200078e00ff */
[----:B------:R-:W-:Y:S02]  /*3a10*/  IADD3 R18, P1, PT, R18, UR13, RZ ;  /* 0x0000000d12127c10 */ /* 0x000fe4000ff3e0ff */
[----:B------:R-:W-:Y:S02]  /*3a20*/  FMNMX R14, |R37|, R28, !PT ;  /* 0x0000001c250e7209 */ /* 0x000fe40007800200 */
[----:B------:R-:W-:Y:S01]  /*3a30*/  IADD3.X R19, PT, PT, R19, UR18, RZ, P1, !PT ;  /* 0x0000001213137c10 */ /* 0x000fe20008ffe4ff */
[----:B0-----:R-:W-:Y:S01]  /*3a40*/  FFMA R20, R33, R20, 1 ;  /* 0x3f80000021147423 */ /* 0x001fe20000000014 */
[----:B-1----:R-:W-:-:S03]  /*3a50*/  LOP3.LUT R16, R31, R0, RZ, 0xfc, !PT ;  /* 0x000000001f107212 */ /* 0x002fc600078efcff */
[----:B------:R-:W-:-:S05]  /*3a60*/  VIADD R22, R20, 0x1800000 ;  /* 0x0180000014167836 */ /* 0x000fca0000000000 */
[----:B------:R-:W-:-:S04]  /*3a70*/  LOP3.LUT R22, R22, 0x7f800000, RZ, 0xc0, !PT ;  /* 0x7f80000016167812 */ /* 0x000fc800078ec0ff */
[----:B------:R-:W-:Y:S01]  /*3a80*/  ISETP.GT.U32.AND P0, PT, R22, 0x1ffffff, PT ;  /* 0x01ffffff1600780c */ /* 0x000fe20003f04070 */
[----:B--2---:R-:W-:-:S12]  /*3a90*/  FADD R26, R26, R21 ;  /* 0x000000151a1a7221 */ /* 0x004fd80000000000 */
[----:B------:R-:W-:Y:S05]  /*3aa0*/  @P0 BRA `(.L_x_12719) ;  /* 0x0000000000100947 */ /* 0x000fea0003800000 */
[----:B------:R-:W-:Y:S01]  /*3ab0*/  IMAD.MOV.U32 R0, RZ, RZ, R20 ;  /* 0x000000ffff007224 */ /* 0x000fe200078e0014 */
[----:B------:R-:W-:-:S07]  /*3ac0*/  MOV R22, 0x3ae0 ;  /* 0x00003ae000167802 */ /* 0x000fce0000000f00 */
[----:B-----5:R-:W-:Y:S05]  /*3ad0*/  CALL.REL.NOINC `($__internal_411_$__cuda_sm20_rcp_rn_f32_slowpath) ;  /* 0x0000001c00047944 */ /* 0x020fea0003c00000 */
[----:B------:R-:W-:Y:S05]  /*3ae0*/  BRA `(.L_x_12720) ;  /* 0x0000000000107947 */ /* 0x000fea0003800000 */
.L_x_12719:
[----:B------:R-:W0:Y:S02]  /*3af0*/  MUFU.RCP R35, R20 ;  /* 0x0000001400237308 */ /* 0x000e240000001000 */
[----:B0-----:R-:W-:-:S04]  /*3b00*/  FFMA R0, R20, R35, -1 ;  /* 0xbf80000014007423 */ /* 0x001fc80000000023 */
[----:B------:R-:W-:-:S04]  /*3b10*/  FADD.FTZ R0, -R0, -RZ ;  /* 0x800000ff00007221 */ /* 0x000fc80000010100 */
[----:B------:R-:W-:-:S07]  /*3b20*/  FFMA R35, R35, R0, R35 ;  /* 0x0000000023237223 */ /* 0x000fce0000000023 */
.L_x_12720:
[----:B------:R-:W-:Y:S05]  /*3b30*/  BSYNC.RECONVERGENT B1 ;  /* 0x0000000000017941 */ /* 0x000fea0003800200 */
.L_x_12718:
        /* <DEDUP_REMOVED lines=23> */
.L_x_12722:
[----:B------:R-:W0:Y:S02]  /*3cb0*/  MUFU.RCP R35, R22 ;  /* 0x0000001600237308 */ /* 0x000e240000001000 */
[----:B0-----:R-:W-:-:S04]  /*3cc0*/  FFMA R0, R22, R35, -1 ;  /* 0xbf80000016007423 */ /* 0x001fc80000000023 */
[----:B------:R-:W-:-:S04]  /*3cd0*/  FADD.FTZ R0, -R0, -RZ ;  /* 0x800000ff00007221 */ /* 0x000fc80000010100 */
[----:B------:R-:W-:-:S07]  /*3ce0*/  FFMA R35, R35, R0, R35 ;  /* 0x0000000023237223 */ /* 0x000fce0000000023 */
.L_x_12723:
[----:B------:R-:W-:Y:S05]  /*3cf0*/  BSYNC.RECONVERGENT B1 ;  /* 0x0000000000017941 */ /* 0x000fea0003800200 */
.L_x_12721:
        /* <DEDUP_REMOVED lines=23> */
.L_x_12725:
[----:B------:R-:W0:Y:S02]  /*3e70*/  MUFU.RCP R35, R20 ;  /* 0x0000001400237308 */ /* 0x000e240000001000 */
[----:B0-----:R-:W-:-:S04]  /*3e80*/  FFMA R0, R20, R35, -1 ;  /* 0xbf80000014007423 */ /* 0x001fc80000000023 */
[----:B------:R-:W-:-:S04]  /*3e90*/  FADD.FTZ R0, -R0, -RZ ;  /* 0x800000ff00007221 */ /* 0x000fc80000010100 */
[----:B------:R-:W-:-:S07]  /*3ea0*/  FFMA R35, R35, R0, R35 ;  /* 0x0000000023237223 */ /* 0x000fce0000000023 */
.L_x_12726:
[----:B------:R-:W-:Y:S05]  /*3eb0*/  BSYNC.RECONVERGENT B1 ;  /* 0x0000000000017941 */ /* 0x000fea0003800200 */
.L_x_12724:
[----:B------:R-:W-:Y:S01]  /*3ec0*/  IMAD.MOV.U32 R0, RZ, RZ, 0x3bbb989d ;  /* 0x3bbb989dff007424 */ /* 0x000fe200078e00ff */
[----:B------:R-:W-:Y:S01]  /*3ed0*/  BSSY.RECONVERGENT B1, `(.L_x_12727) ;  /* 0x000001a000017945 */ /* 0x000fe20003800200 */
[----:B------:R-:W-:Y:S02]  /*3ee0*/  IMAD.MOV.U32 R9, RZ, RZ, 0x437c0000 ;  /* 0x437c0000ff097424 */ /* 0x000fe400078e00ff */
[----:B-----5:R-:W-:-:S04]  /*3ef0*/  FFMA.SAT R0, R15, -R0, 0.5 ;  /* 0x3f0000000f007423 */ /* 0x020fc80000002800 */
        /* <DEDUP_REMOVED lines=19> */
.L_x_12728:
[----:B------:R-:W0:Y:S02]  /*4030*/  MUFU.RCP R35, R20 ;  /* 0x0000001400237308 */ /* 0x000e240000001000 */
[----:B0-----:R-:W-:-:S04]  /*4040*/  FFMA R0, R20, R35, -1 ;  /* 0xbf80000014007423 */ /* 0x001fc80000000023 */
[----:B------:R-:W-:-:S04]  /*4050*/  FADD.FTZ R0, -R0, -RZ ;  /* 0x800000ff00007221 */ /* 0x000fc80000010100 */
[----:B------:R-:W-:-:S07]  /*4060*/  FFMA R35, R35, R0, R35 ;  /* 0x0000000023237223 */ /* 0x000fce0000000023 */
.L_x_12729:
[----:B------:R-:W-:Y:S05]  /*4070*/  BSYNC.RECONVERGENT B1 ;  /* 0x0000000000017941 */ /* 0x000fea0003800200 */
.L_x_12727:
[----:B------:R-:W0:Y:S01]  /*4080*/  S2R R17, SR_CgaCtaId ;  /* 0x0000000000117919 */ /* 0x000e220000008800 */
[----:B------:R-:W-:Y:S01]  /*4090*/  FADD R0, -R35, 1 ;  /* 0x3f80000023007421 */ /* 0x000fe20000000100 */
[----:B------:R-:W-:Y:S01]  /*40a0*/  MOV R11, 0x400 ;  /* 0x00000400000b7802 */ /* 0x000fe20000000f00 */
[----:B------:R-:W-:Y:S01]  /*40b0*/  FMUL R12, R10, UR32 ;  /* 0x000000200a0c7c20 */ /* 0x000fe20008400000 */
[----:B------:R-:W-:Y:S01]  /*40c0*/  IADD3 R9, PT, PT, R6, 0x1d, RZ ;  /* 0x0000001d06097810 */ /* 0x000fe20007ffe0ff */
[----:B------:R-:W-:Y:S01]  /*40d0*/  FMUL R0, R0, R35 ;  /* 0x0000002300007220 */ /* 0x000fe20000400000 */
[----:B------:R-:W-:Y:S01]  /*40e0*/  ISETP.GE.U32.AND P0, PT, R7, UR29, PT ;  /* 0x0000001d07007c0c */ /* 0x000fe2000bf06070 */
[----:B------:R-:W-:Y:S01]  /*40f0*/  BSSY.RECONVERGENT B0, `(.L_x_12730) ;  /* 0x00000a4000007945 */ /* 0x000fe20003800200 */
[----:B------:R-:W-:Y:S01]  /*4100*/  LOP3.LUT R9, R9, 0x1f, RZ, 0xc0, !PT ;  /* 0x0000001f09097812 */ /* 0x000fe200078ec0ff */
[----:B------:R-:W-:Y:S01]  /*4110*/  FFMA R21, R0, R15, R35 ;  /* 0x0000000f00157223 */ /* 0x000fe20000000023 */
[----:B------:R-:W-:-:S02]  /*4120*/  VIADD R0, R11, 0x20 ;  /* 0x000000200b007836 */ /* 0x000fc40000000000 */
[----:B------:R-:W-:Y:S01]  /*4130*/  FMUL R11, R13, UR32 ;  /* 0x000000200d0b7c20 */ /* 0x000fe20008400000 */
[----:B------:R-:W-:Y:S01]  /*4140*/  FMUL R15, R8, UR32 ;  /* 0x00000020080f7c20 */ /* 0x000fe20008400000 */
[----:B------:R-:W-:Y:S01]  /*4150*/  ISETP.GE.U32.OR P0, PT, R9, UR28, P0 ;  /* 0x0000001c09007c0c */ /* 0x000fe20008706470 */
[----:B------:R-:W-:Y:S01]  /*4160*/  FMUL R24, R21, R24 ;  /* 0x0000001815187220 */ /* 0x000fe20000400000 */
[----:B------:R-:W-:Y:S01]  /*4170*/  IADD3 R32, PT, PT, R4, 0x3, RZ ;  /* 0x0000000304207810 */ /* 0x000fe20007ffe0ff */
[----:B------:R-:W-:Y:S01]  /*4180*/  IMAD.IADD R4, R2, 0x1, -R7 ;  /* 0x0000000102047824 */ /* 0x000fe200078e0a07 */
[----:B------:R-:W-:Y:S01]  /*4190*/  F2FP.SATFINITE.E4M3.F32.PACK_AB_MERGE_C R33, RZ, R11, RZ ;  /* 0x0000000bff21723e */ /* 0x000fe200048070ff */
[----:B------:R-:W-:Y:S01]  /*41a0*/  FADD R7, RZ, R13 ;  /* 0x0000000dff077221 */ /* 0x000fe20000000000 */
[----:B------:R-:W-:Y:S02]  /*41b0*/  F2FP.SATFINITE.E4M3.F32.PACK_AB_MERGE_C R11, RZ, R12, RZ ;  /* 0x0000000cff0b723e */ /* 0x000fe400048070ff */
[----:B------:R-:W-:Y:S01]  /*41c0*/  F2FP.SATFINITE.E4M3.F32.PACK_AB_MERGE_C R15, RZ, R15, RZ ;  /* 0x0000000fff0f723e */ /* 0x000fe200048070ff */
[----:B------:R-:W-:Y:S01]  /*41d0*/  FADD R35, R8, R7 ;  /* 0x0000000708237221 */ /* 0x000fe20000000000 */
[----:B------:R-:W-:Y:S01]  /*41e0*/  LOP3.LUT R20, R33, 0xff, RZ, 0xc0, !PT ;  /* 0x000000ff21147812 */ /* 0x000fe200078ec0ff */
[----:B------:R-:W-:Y:S01]  /*41f0*/  FMUL R7, R24, UR32 ;  /* 0x0000002018077c20 */ /* 0x000fe20008400000 */
[----:B------:R-:W-:Y:S01]  /*4200*/  SHF.L.U32 R23, R11, 0x10, RZ ;  /* 0x000000100b177819 */ /* 0x000fe200000006ff */
[----:B------:R-:W1:Y:S01]  /*4210*/  @!P0 LDC.64 R30, c[0x0][0x3c8] ;  /* 0x0000f200ff1e8b82 */ /* 0x000e620000000a00 */
[----:B------:R-:W-:Y:S01]  /*4220*/  @!P0 IADD3 R22, P1, PT, R18, UR8, RZ ;  /* 0x0000000812168c10 */ /* 0x000fe2000ff3e0ff */
[----:B------:R-:W-:Y:S01]  /*4230*/  IMAD R20, R15, 0x100, R20 ;  /* 0x000001000f147824 */ /* 0x000fe200078e0214 */
[----:B------:R-:W-:Y:S01]  /*4240*/  LOP3.LUT R27, R23, 0xff0000, RZ, 0xc0, !PT ;  /* 0x00ff0000171b7812 */ /* 0x000fe200078ec0ff */
[----:B------:R-:W-:Y:S01]  /*4250*/  FADD R35, R10, R35 ;  /* 0x000000230a237221 */ /* 0x000fe20000000000 */
[----:B------:R-:W-:-:S02]  /*4260*/  LOP3.LUT R37, RZ, R3, RZ, 0x33, !PT ;  /* 0x00000003ff257212 */ /* 0x000fc400078e33ff */
[----:B0-----:R-:W-:Y:S01]  /*4270*/  LEA R9, R17, R0, 0x18 ;  /* 0x0000000011097211 */ /* 0x001fe200078ec0ff */
[----:B------:R-:W-:Y:S01]  /*4280*/  IMAD.SHL.U32 R17, R6, 0x4, RZ ;  /* 0x0000000406117824 */ /* 0x000fe200078e00ff */
[----:B------:R-:W-:Y:S01]  /*4290*/  LOP3.LUT R0, R2, 0x1f, RZ, 0xc0, !PT ;  /* 0x0000001f02007812 */ /* 0x000fe200078ec0ff */
[----:B------:R-:W-:Y:S01]  /*42a0*/  IMAD.IADD R37, R37, 0x1, R2 ;  /* 0x0000000125257824 */ /* 0x000fe200078e0202 */
[----:B------:R-:W-:Y:S01]  /*42b0*/  LOP3.LUT R27, R27, 0xffff, R20, 0xf8, !PT ;  /* 0x0000ffff1b1b7812 */ /* 0x000fe200078ef814 */
[----:B------:R-:W-:Y:S01]  /*42c0*/  FADD R35, R24, R35 ;  /* 0x0000002318237221 */ /* 0x000fe20000000000 */
[----:B------:R-:W-:Y:S01]  /*42d0*/  LOP3.LUT R29, R17, 0x7c, RZ, 0xc0, !PT ;  /* 0x0000007c111d7812 */ /* 0x000fe200078ec0ff */
[----:B------:R-:W-:Y:S01]  /*42e0*/  IMAD R12, R0, 0x84, R9 ;  /* 0x00000084000c7824 */ /* 0x000fe200078e0209 */
[----:B------:R-:W0:Y:S01]  /*42f0*/  @!P0 LDC.64 R20, c[0x0][0x3c8] ;  /* 0x0000f200ff148b82 */ /* 0x000e220000000a00 */
[----:B------:R-:W-:Y:S02]  /*4300*/  @!P0 IADD3.X R23, PT, PT, R19, UR9, RZ, P1, !PT ;  /* 0x0000000913178c10 */ /* 0x000fe40008ffe4ff */
[----:B------:R-:W-:Y:S01]  /*4310*/  IMAD.IADD R34, R12, 0x1, R29 ;  /* 0x000000010c227824 */ /* 0x000fe200078e021d */
[----:B------:R-:W-:-:S02]  /*4320*/  F2FP.SATFINITE.E4M3.F32.PACK_AB_MERGE_C R7, RZ, R7, RZ ;  /* 0x00000007ff07723e */ /* 0x000fc400048070ff */
[----:B------:R2:W-:Y:S01]  /*4330*/  @!P0 STG.E.U8 desc[UR26][R22.64], R33 ;  /* 0x0000002116008986 */ /* 0x0005e2000c10111a */
[----:B------:R-:W-:Y:S01]  /*4340*/  IADD3 R17, PT, PT, R17, -0x8, RZ ;  /* 0xfffffff811117810 */ /* 0x000fe20007ffe0ff */
[----:B------:R-:W3:Y:S01]  /*4350*/  @!P0 LDC.64 R28, c[0x0][0x3c8] ;  /* 0x0000f200ff1c8b82 */ /* 0x000ee20000000a00 */
[----:B------:R-:W-:Y:S01]  /*4360*/  LOP3.LUT R32, R32, 0x1f, RZ, 0xc0, !PT ;  /* 0x0000001f20207812 */ /* 0x000fe200078ec0ff */
[----:B------:R4:W-:Y:S01]  /*4370*/  STS [R34], R5 ;  /* 0x0000000522007388 */ /* 0x0009e20000000800 */
[----:B------:R-:W-:Y:S02]  /*4380*/  LOP3.LUT R17, R17, 0x7c, RZ, 0xc0, !PT ;  /* 0x0000007c11117812 */ /* 0x000fe400078ec0ff */
[----:B------:R-:W-:-:S03]  /*4390*/  FMNMX R13, R14, |R13|, !PT ;  /* 0x4000000d0e0d7209 */ /* 0x000fc60007800000 */
[----:B------:R-:W-:Y:S01]  /*43a0*/  IMAD.IADD R17, R12, 0x1, R17 ;  /* 0x000000010c117824 */ /* 0x000fe200078e0211 */
[----:B------:R-:W-:Y:S01]  /*43b0*/  FMNMX R13, |R8|, R13, !PT ;  /* 0x0000000d080d7209 */ /* 0x000fe20007800200 */
[----:B--2---:R-:W-:Y:S01]  /*43c0*/  IMAD.SHL.U32 R22, R4, 0x4, RZ ;  /* 0x0000000404167824 */ /* 0x004fe200078e00ff */
[----:B-1----:R-:W-:Y:S01]  /*43d0*/  @!P0 LEA R33, P3, R30, R18, 0x1 ;  /* 0x000000121e218211 */ /* 0x002fe200078608ff */
[----:B------:R-:W-:Y:S01]  /*43e0*/  IMAD.SHL.U32 R4, R37, 0x4, RZ ;  /* 0x0000000425047824 */ /* 0x000fe200078e00ff */
[----:B------:R-:W-:Y:S02]  /*43f0*/  FMNMX R13, |R10|, R13, !PT ;  /* 0x0000000d0a0d7209 */ /* 0x000fe40007800200 */
[----:B------:R-:W-:Y:S01]  /*4400*/  LOP3.LUT R23, R22, 0x7c, RZ, 0xc0, !PT ;  /* 0x0000007c16177812 */ /* 0x000fe200078ec0ff */
[----:B0-----:R-:W-:Y:S01]  /*4410*/  @!P0 IMAD R21, R21, 0x3, RZ ;  /* 0x0000000315158824 */ /* 0x001fe200078e02ff */
[----:B----4-:R-:W-:Y:S02]  /*4420*/  LOP3.LUT R5, R4, 0x7c, RZ, 0xc0, !PT ;  /* 0x0000007c04057812 */ /* 0x010fe400078ec0ff */
[----:B------:R-:W-:-:S02]  /*4430*/  LOP3.LUT R4, R7, 0xffff, RZ, 0xc0, !PT ;  /* 0x0000ffff07047812 */ /* 0x000fc400078ec0ff */
[C---:B------:R-:W-:Y:S01]  /*4440*/  IADD3 R22, PT, PT, R12.reuse, R5, RZ ;  /* 0x000000050c167210 */ /* 0x040fe20007ffe0ff */
[----:B------:R-:W-:Y:S01]  /*4450*/  IMAD.IADD R12, R12, 0x1, R23 ;  /* 0x000000010c0c7824 */ /* 0x000fe200078e0217 */
[----:B------:R-:W-:Y:S01]  /*4460*/  SHF.L.U32 R4, R4, 0x18, RZ ;  /* 0x0000001804047819 */ /* 0x000fe200000006ff */
[----:B------:R-:W0:Y:S01]  /*4470*/  SHFL.IDX PT, R23, R35, R32, 0x1f ;  /* 0x00001f2023177589 */ /* 0x000e2200000e0000 */
[--C-:B---3--:R-:W-:Y:S02]  /*4480*/  @!P0 IADD3 R28, P1, P2, R28, UR8, R18.reuse ;  /* 0x000000081c1c8c10 */ /* 0x108fe4000fa3e012 */
[----:B------:R-:W-:Y:S01]  /*4490*/  LOP3.LUT R27, R27, R4, RZ, 0xfc, !PT ;  /* 0x000000041b1b7212 */ /* 0x000fe200078efcff */
[----:B------:R-:W-:Y:S01]  /*44a0*/  @!P0 IMAD.WIDE.U32 R4, R20, 0x3, R18 ;  /* 0x0000000314048825 */ /* 0x000fe200078e0012 */
[----:B------:R-:W-:Y:S01]  /*44b0*/  @!P0 IADD3.X R29, PT, PT, R29, UR9, R19, P1, P2 ;  /* 0x000000091d1d8c10 */ /* 0x000fe20008fe4413 */
[----:B------:R1:W-:Y:S01]  /*44c0*/  STS [R22], R25 ;  /* 0x0000001916007388 */ /* 0x0003e20000000800 */
[----:B------:R-:W-:-:S02]  /*44d0*/  @!P0 LEA.HI.X R31, R30, R19, R31, 0x1, P3 ;  /* 0x000000131e1f8211 */ /* 0x000fc400018f0c1f */
[----:B------:R-:W-:Y:S01]  /*44e0*/  @!P0 IADD3 R18, P1, PT, R33, UR8, RZ ;  /* 0x0000000821128c10 */ /* 0x000fe2000ff3e0ff */
[----:B------:R1:W-:Y:S01]  /*44f0*/  @!P0 STG.E.U8 desc[UR26][R28.64], R15 ;  /* 0x0000000f1c008986 */ /* 0x0003e2000c10111a */
[----:B------:R-:W-:Y:S02]  /*4500*/  @!P0 IADD3 R4, P2, PT, R4, UR8, RZ ;  /* 0x0000000804048c10 */ /* 0x000fe4000ff5e0ff */
[----:B------:R-:W-:Y:S01]  /*4510*/  @!P0 IADD3.X R19, PT, PT, R31, UR9, RZ, P1, !PT ;  /* 0x000000091f138c10 */ /* 0x000fe20008ffe4ff */
[----:B------:R1:W-:Y:S01]  /*4520*/  STS [R17], R16 ;  /* 0x0000001011007388 */ /* 0x0003e20000000800 */
[----:B------:R-:W-:Y:S02]  /*4530*/  @!P0 IADD3.X R5, PT, PT, R21, UR9, R5, P2, !PT ;  /* 0x0000000915058c10 */ /* 0x000fe400097fe405 */
[----:B------:R-:W-:Y:S01]  /*4540*/  FMNMX R24, |R24|, R13, !PT ;  /* 0x0000000d18187209 */ /* 0x000fe20007800200 */
[----:B------:R1:W-:Y:S04]  /*4550*/  @!P0 STG.E.U8 desc[UR26][R18.64], R11 ;  /* 0x0000000b12008986 */ /* 0x0003e8000c10111a */
[----:B------:R1:W-:Y:S01]  /*4560*/  @!P0 STG.E.U8 desc[UR26][R4.64], R7 ;  /* 0x0000000704008986 */ /* 0x0003e2000c10111a */
[----:B------:R-:W-:Y:S01]  /*4570*/  ISETP.GE.U32.AND P0, PT, R3, UR28, PT ;  /* 0x0000001c03007c0c */ /* 0x000fe2000bf06070 */
[----:B0-----:R-:W-:-:S02]  /*4580*/  FADD R23, R26, R23 ;  /* 0x000000171a177221 */ /* 0x001fc40000000000 */
[----:B------:R1:W-:Y:S01]  /*4590*/  STS [R12], R27 ;  /* 0x0000001b0c007388 */ /* 0x0003e20000000800 */
[----:B------:R-:W-:Y:S09]  /*45a0*/  BAR.SYNC.DEFER_BLOCKING 0x0 ;  /* 0x0000000000007b1d */ /* 0x000ff20000010000 */
[----:B-1----:R-:W-:Y:S05]  /*45b0*/  @P0 BRA `(.L_x_12731) ;  /* 0x00000004005c0947 */ /* 0x002fea0003800000 */
[C---:B------:R-:W-:Y:S01]  /*45c0*/  VIADD R4, R3.reuse, -UR28 ;  /* 0x8000001c03047c36 */ /* 0x040fe20008000000 */
        /* <DEDUP_REMOVED lines=8> */
[----:B------:R-:W-:Y:S01]  /*4650*/  IMAD.MOV.U32 R20, RZ, RZ, R4 ;  /* 0x000000ffff147224 */ /* 0x000fe200078e0004 */
[----:B------:R-:W-:Y:S01]  /*4660*/  IADD3 R18, PT, PT, R5, R7, RZ ;  /* 0x0000000705127210 */ /* 0x000fe20007ffe0ff */
[----:B------:R-:W-:Y:S01]  /*4670*/  IMAD.MOV.U32 R7, RZ, RZ, RZ ;  /* 0x000000ffff077224 */ /* 0x000fe200078e00ff */
[----:B------:R-:W-:-:S05]  /*4680*/  ISETP.NE.AND P0, PT, R8, RZ, PT ;  /* 0x000000ff0800720c */ /* 0x000fca0003f05270 */
[----:B------:R-:W-:Y:S08]  /*4690*/  @P1 BRA `(.L_x_12733) ;  /* 0x0000000000d01947 */ /* 0x000ff00003800000 */
[----:B------:R-:W-:Y:S01]  /*46a0*/  IMAD R4, R0, 0x84, R17 ;  /* 0x0000008400047824 */ /* 0x000fe200078e0211 */
[----:B------:R-:W-:-:S04]  /*46b0*/  IADD3 R7, PT, PT, -R3, UR28, -R8 ;  /* 0x0000001c03077c10 */ /* 0x000fc8000fffe908 */
[----:B------:R-:W-:Y:S02]  /*46c0*/  IADD3 R3, PT, PT, R4, 0x8, R9 ;  /* 0x0000000804037810 */ /* 0x000fe40007ffe009 */
[----:B------:R-:W-:-:S07]  /*46d0*/  IADD3 R16, PT, PT, -R7, RZ, RZ ;  /* 0x000000ff07107210 */ /* 0x000fce0007ffe1ff */
.L_x_12734:
        /* <DEDUP_REMOVED lines=48> */
.L_x_12733:
[----:B------:R-:W-:Y:S05]  /*49e0*/  BSYNC.RECONVERGENT B1 ;  /* 0x0000000000017941 */ /* 0x000fea0003800200 */
.L_x_12732:
[----:B------:R-:W-:Y:S05]  /*49f0*/  @!P0 BRA `(.L_x_12731) ;  /* 0x00000000004c8947 */ /* 0x000fea0003800000 */
[----:B0-----:R-:W-:Y:S01]  /*4a00*/  IMAD R4, R0, 0x84, R17 ;  /* 0x0000008400047824 */ /* 0x001fe200078e0211 */
[----:B------:R-:W-:-:S03]  /*4a10*/  IADD3 R8, PT, PT, -R8, RZ, RZ ;  /* 0x000000ff08087210 */ /* 0x000fc60007ffe1ff */
[----:B------:R-:W-:-:S04]  /*4a20*/  IMAD R4, R7, 0x4, R4 ;  /* 0x0000000407047824 */ /* 0x000fc800078e0204 */
[----:B------:R-:W-:-:S07]  /*4a30*/  IMAD.IADD R3, R9, 0x1, R4 ;  /* 0x0000000109037824 */ /* 0x000fce00078e0204 */
.L_x_12735:
        /* <DEDUP_REMOVED lines=15> */
.L_x_12731:
[----:B------:R-:W-:Y:S05]  /*4b30*/  BSYNC.RECONVERGENT B0 ;  /* 0x0000000000007941 */ /* 0x000fea0003800200 */
.L_x_12730:
        /* <DEDUP_REMOVED lines=8> */
[----:B------:R-:W-:Y:S01]  /*4bc0*/  ISETP.GE.U32.AND P1, PT, R0, UR28, PT ;  /* 0x0000001c00007c0c */ /* 0x000fe2000bf26070 */
[----:B------:R-:W-:Y:S02]  /*4bd0*/  IMAD.U32 R5, RZ, RZ, UR12 ;  /* 0x0000000cff057e24 */ /* 0x000fe4000f8e00ff */
        /* <DEDUP_REMOVED lines=9> */
[----:B---3--:R-:W-:Y:S01]  /*4c70*/  FADD R3, R3, R8 ;  /* 0x0000000803037221 */ /* 0x008fe20000000000 */
[----:B------:R-:W-:-:S04]  /*4c80*/  @!P1 IMAD.WIDE.U32 R4, R0, 0x4, R4 ;  /* 0x0000000400049825 */ /* 0x000fc800078e0004 */
[----:B----4-:R-:W-:-:S04]  /*4c90*/  FADD R3, R3, R10 ;  /* 0x0000000a03037221 */ /* 0x010fc80000000000 */
[----:B-----5:R-:W-:-:S04]  /*4ca0*/  FADD R3, R3, R12 ;  /* 0x0000000c03037221 */ /* 0x020fc80000000000 */
[----:B--2---:R-:W-:-:S04]  /*4cb0*/  FADD R3, R3, R14 ;  /* 0x0000000e03037221 */ /* 0x004fc80000000000 */
[----:B------:R-:W-:-:S05]  /*4cc0*/  FADD R3, R3, R16 ;  /* 0x0000001003037221 */ /* 0x000fca0000000000 */
[----:B------:R3:W-:Y:S02]  /*4cd0*/  @!P1 STG.E desc[UR26][R4.64], R3 ;  /* 0x0000000304009986 */ /* 0x0007e4000c10191a */
.L_x_12737:
[----:B------:R-:W-:Y:S05]  /*4ce0*/  BSYNC.RECONVERGENT B0 ;  /* 0x0000000000007941 */ /* 0x000fea0003800200 */
.L_x_12736:
[----:B------:R-:W4:Y:S02]  /*4cf0*/  LDCU.64 UR4, c[0x0][0x3a8] ;  /* 0x00007500ff0477ac */ /* 0x000f240008000a00 */
[----:B----4-:R-:W-:-:S04]  /*4d00*/  UISETP.NE.U32.AND UP0, UPT, UR4, URZ, UPT ;  /* 0x000000ff0400728c */ /* 0x010fc8000bf05070 */
[----:B------:R-:W-:-:S09]  /*4d10*/  UISETP.NE.AND.EX UP0, UPT, UR5, URZ, UPT, UP0 ;  /* 0x000000ff0500728c */ /* 0x000fd2000bf05300 */
[----:B------:R-:W-:Y:S05]  /*4d20*/  BRA.U !UP0, `(.L_x_12738) ;  /* 0x0000000108a47547 */ /* 0x000fea000b800000 */
[----:B---3--:R-:W3:Y:S01]  /*4d30*/  SHFL.DOWN PT, R3, R24, 0x10, 0x1f ;  /* 0x0a001f0018037f89 */ /* 0x008ee200000e0000 */
[----:B------:R-:W-:Y:S01]  /*4d40*/  ISETP.NE.AND P1, PT, R0, RZ, PT ;  /* 0x000000ff0000720c */ /* 0x000fe20003f25270 */
[----:B------:R-:W-:-:S12]  /*4d50*/  BSSY B0, `(.L_x_12738) ;  /* 0x0000026000007945 */ /* 0x000fd80003800000 */
[----:B------:R-:W4:Y:S01]  /*4d60*/  @!P1 S2R R9, SR_CgaCtaId ;  /* 0x0000000000099919 */ /* 0x000f220000008800 */
[----:B------:R-:W-:Y:S02]  /*4d70*/  @!P1 MOV R8, 0x400 ;  /* 0x0000040000089802 */ /* 0x000fe40000000f00 */
[----:B------:R-:W-:-:S04]  /*4d80*/  @!P1 SHF.R.U32.HI R0, RZ, 0x3, R2 ;  /* 0x00000003ff009819 */ /* 0x000fc80000011602 */
[----:B------:R-:W-:Y:S02]  /*4d90*/  @!P1 LOP3.LUT R0, R0, 0x7c, RZ, 0xc0, !PT ;  /* 0x0000007c00009812 */ /* 0x000fe400078ec0ff */
[----:B---3--:R-:W-:-:S05]  /*4da0*/  FMNMX R3, R24, R3, !PT ;  /* 0x0000000318037209 */ /* 0x008fca0007800000 */
[----:B01----:R-:W0:Y:S02]  /*4db0*/  SHFL.DOWN PT, R4, R3, 0x8, 0x1f ;  /* 0x09001f0003047f89 */ /* 0x003e2400000e0000 */
[----:B0-----:R-:W-:Y:S02]  /*4dc0*/  FMNMX R4, R3, R4, !PT ;  /* 0x0000000403047209 */ /* 0x001fe40007800000 */
[----:B----4-:R-:W-:-:S03]  /*4dd0*/  @!P1 LEA R3, R9, R8, 0x18 ;  /* 0x0000000809039211 */ /* 0x010fc600078ec0ff */
        /* <DEDUP_REMOVED lines=13> */
[----:B0-----:R-:W-:-:S04]  /*4eb0*/  @!P0 MOV R0, 0x400 ;  /* 0x0000040000008802 */ /* 0x001fc80000000f00 */
[----:B-1----:R-:W-:Y:S01]  /*4ec0*/  @!P0 LEA R3, R3, R0, 0x18 ;  /* 0x0000000003038211 */ /* 0x002fe200078ec0ff */
        /* <DEDUP_REMOVED lines=9> */
.L_x_12746:
[----:B------:R-:W-:Y:S02]  /*4f60*/  ISETP.NE.AND P0, PT, R2, RZ, PT ;  /* 0x000000ff0200720c */ /* 0x000fe40003f05270 */
[----:B-1----:R-:W-:-:S11]  /*4f70*/  FMNMX R3, R4, R5, !PT ;  /* 0x0000000504037209 */ /* 0x002fd60007800000 */
[----:B------:R-:W-:Y:S05]  /*4f80*/  @P0 BRA `(.L_x_12739) ;  /* 0x0000000000080947 */ /* 0x000fea0003800000 */
[----:B0-----:R-:W0:Y:S02]  /*4f90*/  LDC.64 R4, c[0x0][0x3a8] ;  /* 0x0000ea00ff047b82 */ /* 0x001e240000000a00 */
[----:B0-----:R1:W-:Y:S02]  /*4fa0*/  REDG.E.MAX.S32.STRONG.GPU desc[UR26][R4.64], R3 ;  /* 0x000000030400798e */ /* 0x0013e4000d12e31a */
.L_x_12739:
[----:B------:R-:W-:Y:S05]  /*4fb0*/  BSYNC B0 ;  /* 0x0000000000007941 */ /* 0x000fea0003800000 */
.L_x_12738:
        /* <DEDUP_REMOVED lines=10> */
[----:B0-----:R-:W-:Y:S02]  /*5060*/  MOV R0, UR32 ;  /* 0x0000002000007c02 */ /* 0x001fe40008000f00 */
[----:B------:R-:W-:-:S07]  /*5070*/  MOV R22, 0x5090 ;  /* 0x0000509000167802 */ /* 0x000fce0000000f00 */
[----:B-123--:R-:W-:Y:S05]  /*5080*/  CALL.REL.NOINC `($__internal_411_$__cuda_sm20_rcp_rn_f32_slowpath) ;  /* 0x0000000400987944 */ /* 0x00efea0003c00000 */
[----:B------:R-:W-:Y:S05]  /*5090*/  BRA `(.L_x_12742) ;  /* 0x0000000000147947 */ /* 0x000fea0003800000 */
.L_x_12741:
[----:B------:R-:W4:Y:S01]  /*50a0*/  MUFU.RCP R35, UR32 ;  /* 0x0000002000237d08 */ /* 0x000f220008001000 */
[----:B0-----:R-:W-:-:S04]  /*50b0*/  IMAD.U32 R0, RZ, RZ, UR32 ;  /* 0x00000020ff007e24 */ /* 0x001fc8000f8e00ff */
[----:B----4-:R-:W-:-:S04]  /*50c0*/  FFMA R0, R35, R0, -1 ;  /* 0xbf80000023007423 */ /* 0x010fc80000000000 */
[----:B------:R-:W-:-:S04]  /*50d0*/  FADD.FTZ R0, -R0, -RZ ;  /* 0x800000ff00007221 */ /* 0x000fc80000010100 */
[----:B------:R-:W-:-:S07]  /*50e0*/  FFMA R35, R35, R0, R35 ;  /* 0x0000000023237223 */ /* 0x000fce0000000023 */
.L_x_12742:
[----:B-1-3--:R-:W0:Y:S02]  /*50f0*/  LDC.64 R2, c[0x0][0x3b0] ;  /* 0x0000ec00ff027b82 */ /* 0x00ae240000000a00 */
[----:B0-----:R-:W-:Y:S01]  /*5100*/  STG.E desc[UR26][R2.64], R35 ;  /* 0x0000002302007986 */ /* 0x001fe2000c10191a */
[----:B------:R-:W-:Y:S05]  /*5110*/  EXIT ;  /* 0x000000000000794d */ /* 0x000fea0003800000 */
.L_x_12740:
[----:B------:R-:W-:Y:S02]  /*5120*/  HFMA2 R9, -RZ, RZ, 0, 1.847743988037109375e-06 ;  /* 0x0000001fff097431 */ /* 0x000fe400000001ff */
[----:B------:R-:W-:Y:S02]  /*5130*/  IMAD.MOV.U32 R7, RZ, RZ, 0x4 ;  /* 0x00000004ff077424 */ /* 0x000fe400078e00ff */
[----:B------:R-:W-:-:S07]  /*5140*/  IMAD.MOV.U32 R6, RZ, RZ, -0x1 ;  /* 0xffffffffff067424 */ /* 0x000fce00078e00ff */
[----:B01----:R-:W-:Y:S05]  /*5150*/  WARPSYNC.COLLECTIVE R6, `(.L_x_12743) ;  /* 0x0000000006087348 */ /* 0x003fea0003c00000 */
[----:B-1----:R1:W2:Y:S02]  /*5160*/  SHFL.DOWN P0, R5, R0, R7, R9 ;  /* 0x0800000700057389 */ /* 0x0022a40000000009 */
[----:B012---:R-:W-:Y:S05]  /*5170*/  ENDCOLLECTIVE ;  /* 0x000000000000791b */ /* 0x007fea0003800000 */
.L_x_12743:
[----:B------:R-:W-:Y:S02]  /*5180*/  IMAD.MOV.U32 R7, RZ, RZ, 0x2 ;  /* 0x00000002ff077424 */ /* 0x000fe400078e00ff */
[----:B------:R-:W-:-:S05]  /*5190*/  IMAD.MOV.U32 R3, RZ, RZ, R5 ;  /* 0x000000ffff037224 */ /* 0x000fca00078e0005 */
[----:B------:R-:W-:-:S04]  /*51a0*/  FMNMX R3, R3, R0, !PT ;  /* 0x0000000003037209 */ /* 0x000fc80007800000 */
[----:B------:R-:W-:-:S07]  /*51b0*/  MOV R0, R3 ;  /* 0x0000000300007202 */ /* 0x000fce0000000f00 */
[----:B------:R-:W-:Y:S05]  /*51c0*/  WARPSYNC.COLLECTIVE R6, `(.L_x_12744) ;  /* 0x0000000006087348 */ /* 0x000fea0003c00000 */
[----:B------:R0:W1:Y:S02]  /*51d0*/  SHFL.DOWN P0, R5, R0, R7, R9 ;  /* 0x0800000700057389 */ /* 0x0000640000000009 */
[----:B01----:R-:W-:Y:S05]  /*51e0*/  ENDCOLLECTIVE ;  /* 0x000000000000791b */ /* 0x003fea0003800000 */
.L_x_12744:
[----:B------:R-:W-:Y:S01]  /*51f0*/  HFMA2 R7, -RZ, RZ, 0, 5.9604644775390625e-08 ;  /* 0x00000001ff077431 */ /* 0x000fe200000001ff */
[----:B------:R-:W-:-:S04]  /*5200*/  MOV R4, R5 ;  /* 0x0000000500047202 */ /* 0x000fc80000000f00 */
[----:B------:R-:W-:-:S05]  /*5210*/  FMNMX R4, R3, R4, !PT ;  /* 0x0000000403047209 */ /* 0x000fca0007800000 */
[----:B------:R-:W-:-:S07]  /*5220*/  IMAD.MOV.U32 R0, RZ, RZ, R4 ;  /* 0x000000ffff007224 */ /* 0x000fce00078e0004 */
[----:B------:R-:W-:Y:S05]  /*5230*/  WARPSYNC.COLLECTIVE R6, `(.L_x_12745) ;  /* 0x0000000006087348 */ /* 0x000fea0003c00000 */
[----:B------:R0:W1:Y:S02]  /*5240*/  SHFL.DOWN P0, R5, R0, R7, R9 ;  /* 0x0800000700057389 */ /* 0x0000640000000009 */
[----:B01----:R-:W-:Y:S05]  /*5250*/  ENDCOLLECTIVE ;  /* 0x000000000000791b */ /* 0x003fea0003800000 */
.L_x_12745:
[----:B------:R-:W-:Y:S05]  /*5260*/  BRA `(.L_x_12746) ;  /* 0xfffffffc003c7947 */ /* 0x000fea000383ffff */
        .weak           $__internal_410_$__cuda_sm20_div_u64
        .type           $__internal_410_$__cuda_sm20_div_u64,@function
        .size           $__internal_410_$__cuda_sm20_div_u64,($__internal_411_$__cuda_sm20_rcp_rn_f32_slowpath - $__internal_410_$__cuda_sm20_div_u64)
$__internal_410_$__cuda_sm20_div_u64:
        /* <DEDUP_REMOVED lines=71> */
[----:B------:R-:W-:Y:S11]  /*56e0*/  RET.REL.NODEC R4 `(_ZN18transformer_engine6detail38cast_transpose_fused_kernel_notalignedILb1ELb1ELb0EfNS_16CTDBiasDActParamIff13__nv_fp8_e4m3fEELi1ELi4ENS_5EmptyEXadL_ZNS_5dsiluIffEET_T0_RKS5_EEEEvT3_mmm) ;  /* 0xffffffa804447950 */ /* 0x000ff60003c3ffff */
        .weak           $__internal_411_$__cuda_sm20_rcp_rn_f32_slowpath
        .type           $__internal_411_$__cuda_sm20_rcp_rn_f32_slowpath,@function
        .size           $__internal_411_$__cuda_sm20_rcp_rn_f32_slowpath,(.L_x_29712 - $__internal_411_$__cuda_sm20_rcp_rn_f32_slowpath)
$__internal_411_$__cuda_sm20_rcp_rn_f32_slowpath:
        /* <DEDUP_REMOVED lines=15> */
.L_x_12748:
        /* <DEDUP_REMOVED lines=33> */
.L_x_12750:
[----:B------:R0:W1:Y:S02]  /*59f0*/  MUFU.RCP R35, R0 ;  /* 0x0000000000237308 */ /* 0x0000640000001000 */
.L_x_12749:
[----:B------:R-:W-:Y:S05]  /*5a00*/  BSYNC B0 ;  /* 0x0000000000007941 */ /* 0x000fea0003800000 */
.L_x_12747:
[----:B------:R-:W-:Y:S02]  /*5a10*/  HFMA2 R33, -RZ, RZ, 0, 0 ;  /* 0x00000000ff217431 */ /* 0x000fe400000001ff */
[----:B------:R-:W-:-:S04]  /*5a20*/  IMAD.MOV.U32 R32, RZ, RZ, R22 ;  /* 0x000000ffff207224 */ /* 0x000fc800078e0016 */
[----:B01----:R-:W-:Y:S05]  /*5a30*/  RET.REL.NODEC R32 `(_ZN18transformer_engine6detail38cast_transpose_fused_kernel_notalignedILb1ELb1ELb0EfNS_16CTDBiasDActParamIff13__nv_fp8_e4m3fEELi1ELi4ENS_5EmptyEXadL_ZNS_5dsiluIffEET_T0_RKS5_EEEEvT3_mmm) ;  /* 0xffffffa420707950 */ /* 0x003fea0003c3ffff */
.L_x_12751:
        /* <DEDUP_REMOVED lines=12> */
.L_x_29712:


//--------------------- .text._ZN18transformer_engine6detail38cast_transpose_fused_kernel_notalignedILb1ELb1ELb0EfNS_16CTDBiasDActParamIff13__nv_fp8_e5m2fEELi1ELi4ENS_5EmptyEXadL_ZNS_5dsiluIffEET_T0_RKS5_EEEEvT3_mmm --------------------------
	.section	.text._ZN18transformer_engine6detail38cast_transpose_fused_kernel_notalignedILb1ELb1ELb0EfNS_16CTDBiasDActParamIff13__nv_fp8_e5m2fEELi1ELi4ENS_5EmptyEXadL_ZNS_5dsiluIffEET_T0_RKS5_EEEEvT3_mmm,"ax",@progbits
	.align	128
        .global         _ZN18transformer_engine6detail38cast_transpose_fused_kernel_notalignedILb1ELb1ELb0EfNS_16CTDBiasDActParamIff13__nv_fp8_e5m2fEELi1ELi4ENS_5EmptyEXadL_ZNS_5dsiluIffEET_T0_RKS5_EEEEvT3_mmm
        .type           _ZN18transformer_engine6detail38cast_transpose_fused_kernel_notalignedILb1ELb1ELb0EfNS_16CTDBiasDActParamIff13__nv_fp8_e5m2fEELi1ELi4ENS_5EmptyEXadL_ZNS_5dsiluIffEET_T0_RKS5_EEEEvT3_mmm,@function
        .size           _ZN18transformer_engine6detail38cast_transpose_fused_kernel_notalignedILb1ELb1ELb0EfNS_16CTDBiasDActParamIff13__nv_fp8_e5m2fEELi1ELi4ENS_5EmptyEXadL_ZNS_5dsiluIffEET_T0_RKS5_EEEEvT3_mmm,(.L_x_29714 - _ZN18transformer_engine6detail38cast_transpose_fused_kernel_notalignedILb1ELb1ELb0EfNS_16CTDBiasDActParamIff13__nv_fp8_e5m2fEELi1ELi4ENS_5EmptyEXadL_ZNS_5dsiluIffEET_T0_RKS5_EEEEvT3_mmm)
        .other          _ZN18transformer_engine6detail38cast_transpose_fused_kernel_notalignedILb1ELb1ELb0EfNS_16CTDBiasDActParamIff13__nv_fp8_e5m2fEELi1ELi4ENS_5EmptyEXadL_ZNS_5dsiluIffEET_T0_RKS5_EEEEvT3_mmm,@"STO_CUDA_ENTRY STV_DEFAULT"
_ZN18transformer_engine6detail38cast_transpose_fused_kernel_notalignedILb1ELb1ELb0EfNS_16CTDBiasDActParamIff13__nv_fp8_e5m2fEELi1ELi4ENS_5EmptyEXadL_ZNS_5dsiluIffEET_T0_RKS5_EEEEvT3_mmm:
.text._ZN18transformer_engine6detail38cast_transpose_fused_kernel_notalignedILb1ELb1ELb0EfNS_16CTDBiasDActParamIff13__nv_fp8_e5m2fEELi1ELi4ENS_5EmptyEXadL_ZNS_5dsiluIffEET_T0_RKS5_EEEEvT3_mmm:
        /* <DEDUP_REMOVED lines=43> */
.L_x_12752:
[----:B------:R-:W-:-:S07]  /*02b0*/  MOV R6, 0x2d0 ;  /* 0x000002d000067802 */ /* 0x000fce0000000f00 */
[----:B------:R-:W-:Y:S05]  /*02c0*/  CALL.REL.NOINC `($__internal_412_$__cuda_sm20_div_u64) ;  /* 0x0000004c00e87944 */ /* 0x000fea0003c00000 */
        /* <DEDUP_REMOVED lines=11> */
.L_x_12753:
        /* <DEDUP_REMOVED lines=212> */
[----:B-----5:R-:W-:Y:S05]  /*10c0*/  CALL.REL.NOINC `($__internal_413_$__cuda_sm20_rcp_rn_f32_slowpath) ;  /* 0x0000004400887944 */ /* 0x020fea0003c00000 */
[----:B------:R-:W-:Y:S05]  /*10d0*/  BRA `(.L_x_12756) ;  /* 0x0000000000107947 */ /* 0x000fea0003800000 */
.L_x_12755:
[----:B------:R-:W0:Y:S02]  /*10e0*/  MUFU.RCP R35, R22 ;  /* 0x0000001600237308 */ /* 0x000e240000001000 */
[----:B0-----:R-:W-:-:S04]  /*10f0*/  FFMA R0, R22, R35, -1 ;  /* 0xbf80000016007423 */ /* 0x001fc80000000023 */
[----:B------:R-:W-:-:S04]  /*1100*/  FADD.FTZ R0, -R0, -RZ ;  /* 0x800000ff00007221 */ /* 0x000fc80000010100 */
[----:B------:R-:W-:-:S07]  /*1110*/  FFMA R35, R35, R0, R35 ;  /* 0x0000000023237223 */ /* 0x000fce0000000023 */
.L_x_12756:
[----:B------:R-:W-:Y:S05]  /*1120*/  BSYNC.RECONVERGENT B1 ;  /* 0x0000000000017941 */ /* 0x000fea0003800200 */
.L_x_12754:
        /* <DEDUP_REMOVED lines=21> */
[----:B------:R-:W-:Y:S05]  /*1280*/  CALL.REL.NOINC `($__internal_413_$__cuda_sm20_rcp_rn_f32_slowpath) ;  /* 0x0000004400187944 */ /* 0x000fea0003c00000 */
[----:B------:R-:W-:Y:S05]  /*1290*/  BRA `(.L_x_12759) ;  /* 0x0000000000107947 */ /* 0x000fea0003800000 */
.L_x_12758:
[----:B------:R-:W0:Y:S02]  /*12a0*/  MUFU.RCP R35, R24 ;  /* 0x0000001800237308 */ /* 0x000e240000001000 */
[----:B0-----:R-:W-:-:S04]  /*12b0*/  FFMA R0, R24, R35, -1 ;  /* 0xbf80000018007423 */ /* 0x001fc80000000023 */
[----:B------:R-:W-:-:S04]  /*12c0*/  FADD.FTZ R0, -R0, -RZ ;  /* 0x800000ff00007221 */ /* 0x000fc80000010100 */
[----:B------:R-:W-:-:S07]  /*12d0*/  FFMA R35, R35, R0, R35 ;  /* 0x0000000023237223 */ /* 0x000fce0000000023 */
.L_x_12759:
[----:B------:R-:W-:Y:S05]  /*12e0*/  BSYNC.RECONVERGENT B1 ;  /* 0x0000000000017941 */ /* 0x000fea0003800200 */
.L_x_12757:
        /* <DEDUP_REMOVED lines=21> */
[----:B------:R-:W-:Y:S05]  /*1440*/  CALL.REL.NOINC `($__internal_413_$__cuda_sm20_rcp_rn_f32_slowpath) ;  /* 0x0000004000a87944 */ /* 0x000fea0003c00000 */
[----:B------:R-:W-:Y:S05]  /*1450*/  BRA `(.L_x_12762) ;  /* 0x0000000000107947 */ /* 0x000fea0003800000 */
.L_x_12761:
[----:B------:R-:W0:Y:S02]  /*1460*/  MUFU.RCP R35, R22 ;  /* 0x0000001600237308 */ /* 0x000e240000001000 */
[----:B0-----:R-:W-:-:S04]  /*1470*/  FFMA R0, R22, R35, -1 ;  /* 0xbf80000016007423 */ /* 0x001fc80000000023 */
[----:B------:R-:W-:-:S04]  /*1480*/  FADD.FTZ R0, -R0, -RZ ;  /* 0x800000ff00007221 */ /* 0x000fc80000010100 */
[----:B------:R-:W-:-:S07]  /*1490*/  FFMA R35, R35, R0, R35 ;  /* 0x0000000023237223 */ /* 0x000fce0000000023 */
.L_x_12762:
[----:B------:R-:W-:Y:S05]  /*14a0*/  BSYNC.RECONVERGENT B1 ;  /* 0x0000000000017941 */ /* 0x000fea0003800200 */
.L_x_12760:
        /* <DEDUP_REMOVED lines=23> */
.L_x_12764:
[----:B------:R-:W0:Y:S02]  /*1620*/  MUFU.RCP R35, R22 ;  /* 0x0000001600237308 */ /* 0x000e240000001000 */
[----:B0-----:R-:W-:-:S04]  /*1630*/  FFMA R0, R22, R35, -1 ;  /* 0xbf80000016007423 */ /* 0x001fc80000000023 */
[----:B------:R-:W-:-:S04]  /*1640*/  FADD.FTZ R0, -R0, -RZ ;  /* 0x800000ff00007221 */ /* 0x000fc80000010100 */
[----:B------:R-:W-:-:S07]  /*1650*/  FFMA R35, R35, R0, R35 ;  /* 0x0000000023237223 */ /* 0x000fce0000000023 */
.L_x_12765:
[----:B------:R-:W-:Y:S05]  /*1660*/  BSYNC.RECONVERGENT B1 ;  /* 0x0000000000017941 */ /* 0x000fea0003800200 */
.L_x_12763:
        /* <DEDUP_REMOVED lines=11> */
[----:B------:R-:W-:Y:S01]  /*1720*/  F2FP.SATFINITE.E5M2.F32.PACK_AB_MERGE_C R26, RZ, R26, RZ ;  /* 0x0000001aff1a723e */ /* 0x000fe200048060ff */
[----:B------:R-:W-:Y:S01]  /*1730*/  FMUL R24, R5, UR32 ;  /* 0x0000002005187c20 */ /* 0x000fe20008400000 */
[----:B------:R-:W-:Y:S01]  /*1740*/  LOP3.LUT R31, R31, 0x1f, RZ, 0xc0, !PT ;  /* 0x0000001f1f1f7812 */ /* 0x000fe200078ec0ff */
[----:B------:R-:W-:Y:S01]  /*1750*/  FMUL R0, R35, R10 ;  /* 0x0000000a23007220 */ /* 0x000fe20000400000 */
[----:B------:R-:W-:Y:S02]  /*1760*/  BSSY.RECONVERGENT B0, `(.L_x_12766) ;  /* 0x0000022000007945 */ /* 0x000fe40003800200 */
[----:B------:R-:W-:Y:S01]  /*1770*/  ISETP.LT.U32.AND P1, PT, R31, UR28, !P1 ;  /* 0x0000001c1f007c0c */ /* 0x000fe2000cf21070 */
[----:B------:R-:W-:Y:S01]  /*1780*/  FMUL R25, R0, UR32 ;  /* 0x0000002000197c20 */ /* 0x000fe20008400000 */
[----:B------:R-:W-:-:S03]  /*1790*/  F2FP.SATFINITE.E5M2.F32.PACK_AB_MERGE_C R24, RZ, R24, RZ ;  /* 0x00000018ff18723e */ /* 0x000fc600048060ff */
[----:B------:R-:W0:Y:S01]  /*17a0*/  @!P0 LDC.64 R18, c[0x0][0x3c8] ;  /* 0x0000f200ff128b82 */ /* 0x000e220000000a00 */
[----:B------:R-:W-:Y:S01]  /*17b0*/  @!P0 IMAD.MOV.U32 R29, RZ, RZ, RZ ;  /* 0x000000ffff1d8224 */ /* 0x000fe200078e00ff */
[----:B------:R-:W-:Y:S01]  /*17c0*/  @!P0 MOV R33, RZ ;  /* 0x000000ff00218202 */ /* 0x000fe20000000f00 */
[----:B------:R-:W-:Y:S01]  /*17d0*/  @!P0 IMAD.MOV.U32 R32, RZ, RZ, R28 ;  /* 0x000000ffff208224 */ /* 0x000fe200078e001c */
[----:B------:R-:W-:-:S04]  /*17e0*/  F2FP.SATFINITE.E5M2.F32.PACK_AB_MERGE_C R25, RZ, R25, RZ ;  /* 0x00000019ff19723e */ /* 0x000fc800048060ff */
[----:B------:R-:W1:Y:S01]  /*17f0*/  @!P0 LDC.64 R20, c[0x0][0x3c8] ;  /* 0x0000f200ff148b82 */ /* 0x000e620000000a00 */
[----:B0-----:R-:W-:-:S04]  /*1800*/  @!P0 IMAD.WIDE.U32 R22, R17, R18, R28 ;  /* 0x0000001211168225 */ /* 0x001fc800078e001c */
[C---:B------:R-:W-:Y:S01]  /*1810*/  @!P0 IMAD R10, R17.reuse, R19, R23 ;  /* 0x00000013110a8224 */ /* 0x040fe200078e0217 */
[----:B------:R-:W-:Y:S01]  /*1820*/  @!P0 IADD3 R18, P3, P4, R18, UR8, R22 ;  /* 0x0000000812128c10 */ /* 0x000fe2000fc7e016 */
[----:B------:R-:W-:Y:S01]  /*1830*/  FMUL R22, R14, UR32 ;  /* 0x000000200e167c20 */ /* 0x000fe20008400000 */
[----:B-1----:R-:W-:Y:S02]  /*1840*/  @!P0 IMAD.WIDE.U32 R32, R17, R20, R32 ;  /* 0x0000001411208225 */ /* 0x002fe400078e0020 */
[----:B------:R-:W-:Y:S02]  /*1850*/  @!P0 IADD3.X R19, PT, PT, R19, UR9, R10, P3, P4 ;  /* 0x0000000913138c10 */ /* 0x000fe40009fe840a */
[----:B------:R-:W-:Y:S01]  /*1860*/  F2FP.SATFINITE.E5M2.F32.PACK_AB_MERGE_C R22, RZ, R22, RZ ;  /* 0x00000016ff16723e */ /* 0x000fe200048060ff */
        /* <DEDUP_REMOVED lines=17> */
.L_x_12767:
[----:B------:R-:W-:Y:S05]  /*1980*/  BSYNC.RECONVERGENT B0 ;  /* 0x0000000000007941 */ /* 0x000fea0003800200 */
.L_x_12766:
        /* <DEDUP_REMOVED lines=11> */
.L_x_12769:
[----:B------:R-:W-:Y:S05]  /*1a40*/  BSYNC.RECONVERGENT B0 ;  /* 0x0000000000007941 */ /* 0x000fea0003800200 */
.L_x_12768:
        /* <DEDUP_REMOVED lines=99> */
[----:B01---5:R-:W-:Y:S05]  /*2080*/  CALL.REL.NOINC `($__internal_413_$__cuda_sm20_rcp_rn_f32_slowpath) ;  /* 0x0000003400987944 */ /* 0x023fea0003c00000 */
[----:B------:R-:W-:Y:S05]  /*2090*/  BRA `(.L_x_12772) ;  /* 0x0000000000107947 */ /* 0x000fea0003800000 */
.L_x_12771:
[----:B------:R-:W2:Y:S02]  /*20a0*/  MUFU.RCP R35, R30 ;  /* 0x0000001e00237308 */ /* 0x000ea40000001000 */
[----:B--2---:R-:W-:-:S04]  /*20b0*/  FFMA R0, R30, R35, -1 ;  /* 0xbf8000001e007423 */ /* 0x004fc80000000023 */
[----:B------:R-:W-:-:S04]  /*20c0*/  FADD.FTZ R0, -R0, -RZ ;  /* 0x800000ff00007221 */ /* 0x000fc80000010100 */
[----:B------:R-:W-:-:S07]  /*20d0*/  FFMA R35, R35, R0, R35 ;  /* 0x0000000023237223 */ /* 0x000fce0000000023 */
.L_x_12772:
[----:B------:R-:W-:Y:S05]  /*20e0*/  BSYNC.RECONVERGENT B1 ;  /* 0x0000000000017941 */ /* 0x000fea0003800200 */
.L_x_12770:
        /* <DEDUP_REMOVED lines=21> */
[----:B01---5:R-:W-:Y:S05]  /*2240*/  CALL.REL.NOINC `($__internal_413_$__cuda_sm20_rcp_rn_f32_slowpath) ;  /* 0x0000003400287944 */ /* 0x023fea0003c00000 */
[----:B------:R-:W-:Y:S05]  /*2250*/  BRA `(.L_x_12775) ;  /* 0x0000000000107947 */ /* 0x000fea0003800000 */
.L_x_12774:
[----:B------:R-:W2:Y:S02]  /*2260*/  MUFU.RCP R35, R26 ;  /* 0x0000001a00237308 */ /* 0x000ea40000001000 */
[----:B--2---:R-:W-:-:S04]  /*2270*/  FFMA R0, R26, R35, -1 ;  /* 0xbf8000001a007423 */ /* 0x004fc80000000023 */
[----:B------:R-:W-:-:S04]  /*2280*/  FADD.FTZ R0, -R0, -RZ ;  /* 0x800000ff00007221 */ /* 0x000fc80000010100 */
[----:B------:R-:W-:-:S07]  /*2290*/  FFMA R35, R35, R0, R35 ;  /* 0x0000000023237223 */ /* 0x000fce0000000023 */
.L_x_12775:
[----:B------:R-:W-:Y:S05]  /*22a0*/  BSYNC.RECONVERGENT B1 ;  /* 0x0000000000017941 */ /* 0x000fea0003800200 */
.L_x_12773:
        /* <DEDUP_REMOVED lines=21> */
[----:B01---5:R-:W-:Y:S05]  /*2400*/  CALL.REL.NOINC `($__internal_413_$__cuda_sm20_rcp_rn_f32_slowpath) ;  /* 0x0000003000b87944 */ /* 0x023fea0003c00000 */
[----:B------:R-:W-:Y:S05]  /*2410*/  BRA `(.L_x_12778) ;  /* 0x0000000000107947 */ /* 0x000fea0003800000 */
.L_x_12777:
[----:B------:R-:W2:Y:S02]  /*2420*/  MUFU.RCP R35, R22 ;  /* 0x0000001600237308 */ /* 0x000ea40000001000 */
[----:B--2---:R-:W-:-:S04]  /*2430*/  FFMA R0, R22, R35, -1 ;  /* 0xbf80000016007423 */ /* 0x004fc80000000023 */
[----:B------:R-:W-:-:S04]  /*2440*/  FADD.FTZ R0, -R0, -RZ ;  /* 0x800000ff00007221 */ /* 0x000fc80000010100 */
[----:B------:R-:W-:-:S07]  /*2450*/  FFMA R35, R35, R0, R35 ;  /* 0x0000000023237223 */ /* 0x000fce0000000023 */
.L_x_12778:
[----:B------:R-:W-:Y:S05]  /*2460*/  BSYNC.RECONVERGENT B1 ;  /* 0x0000000000017941 */ /* 0x000fea0003800200 */
.L_x_12776:
        /* <DEDUP_REMOVED lines=23> */
.L_x_12780:
[----:B------:R-:W2:Y:S02]  /*25e0*/  MUFU.RCP R35, R22 ;  /* 0x0000001600237308 */ /* 0x000ea40000001000 */
[----:B--2---:R-:W-:-:S04]  /*25f0*/  FFMA R0, R22, R35, -1 ;  /* 0xbf80000016007423 */ /* 0x004fc80000000023 */
[----:B------:R-:W-:-:S04]  /*2600*/  FADD.FTZ R0, -R0, -RZ ;  /* 0x800000ff00007221 */ /* 0x000fc80000010100 */
[----:B------:R-:W-:-:S07]  /*2610*/  FFMA R35, R35, R0, R35 ;  /* 0x0000000023237223 */ /* 0x000fce0000000023 */
.L_x_12781:
[----:B------:R-:W-:Y:S05]  /*2620*/  BSYNC.RECONVERGENT B1 ;  /* 0x0000000000017941 */ /* 0x000fea0003800200 */
.L_x_12779:
        /* <DEDUP_REMOVED lines=35> */
.L_x_12783:
[----:B------:R-:W-:Y:S05]  /*2860*/  BSYNC.RECONVERGENT B0 ;  /* 0x0000000000007941 */ /* 0x000fea0003800200 */
.L_x_12782:
        /* <DEDUP_REMOVED lines=13> */
.L_x_12785:
[----:B------:R-:W-:Y:S05]  /*2940*/  BSYNC.RECONVERGENT B0 ;  /* 0x0000000000007941 */ /* 0x000fea0003800200 */
.L_x_12784:
        /* <DEDUP_REMOVED lines=13> */
.L_x_12787:
[----:B------:R-:W-:Y:S05]  /*2a20*/  BSYNC.RECONVERGENT B0 ;  /* 0x0000000000007941 */ /* 0x000fea0003800200 */
.L_x_12786:
        /* <DEDUP_REMOVED lines=103> */
[----:B-----5:R-:W-:Y:S05]  /*30a0*/  CALL.REL.NOINC `($__internal_413_$__cuda_sm20_rcp_rn_f32_slowpath) ;  /* 0x0000002400907944 */ /* 0x020fea0003c00000 */
[----:B------:R-:W-:Y:S05]  /*30b0*/  BRA `(.L_x_12790) ;  /* 0x0000000000107947 */ /* 0x000fea0003800000 */
.L_x_12789:
[----:B------:R-:W0:Y:S02]  /*30c0*/  MUFU.RCP R35, R32 ;  /* 0x0000002000237308 */ /* 0x000e240000001000 */
[----:B0-----:R-:W-:-:S04]  /*30d0*/  FFMA R0, R32, R35, -1 ;  /* 0xbf80000020007423 */ /* 0x001fc80000000023 */
[----:B------:R-:W-:-:S04]  /*30e0*/  FADD.FTZ R0, -R0, -RZ ;  /* 0x800000ff00007221 */ /* 0x000fc80000010100 */
[----:B------:R-:W-:-:S07]  /*30f0*/  FFMA R35, R35, R0, R35 ;  /* 0x0000000023237223 */ /* 0x000fce0000000023 */
.L_x_12790:
[----:B------:R-:W-:Y:S05]  /*3100*/  BSYNC.RECONVERGENT B1 ;  /* 0x0000000000017941 */ /* 0x000fea0003800200 */
.L_x_12788:
        /* <DEDUP_REMOVED lines=20> */
[----:B-----5:R-:W-:Y:S05]  /*3250*/  CALL.REL.NOINC `($__internal_413_$__cuda_sm20_rcp_rn_f32_slowpath) ;  /* 0x0000002400247944 */ /* 0x020fea0003c00000 */
[----:B------:R-:W-:Y:S05]  /*3260*/  BRA `(.L_x_12793) ;  /* 0x0000000000107947 */ /* 0x000fea0003800000 */
.L_x_12792:
[----:B------:R-:W0:Y:S02]  /*3270*/  MUFU.RCP R35, R0 ;  /* 0x0000000000237308 */ /* 0x000e240000001000 */
[----:B0-----:R-:W-:-:S04]  /*3280*/  FFMA R22, R0, R35, -1 ;  /* 0xbf80000000167423 */ /* 0x001fc80000000023 */
[----:B------:R-:W-:-:S04]  /*3290*/  FADD.FTZ R22, -R22, -RZ ;  /* 0x800000ff16167221 */ /* 0x000fc80000010100 */
[----:B------:R-:W-:-:S07]  /*32a0*/  FFMA R35, R35, R22, R35 ;  /* 0x0000001623237223 */ /* 0x000fce0000000023 */
.L_x_12793:
[----:B------:R-:W-:Y:S05]  /*32b0*/  BSYNC.RECONVERGENT B1 ;  /* 0x0000000000017941 */ /* 0x000fea0003800200 */
.L_x_12791:
        /* <DEDUP_REMOVED lines=21> */
[----:B-----5:R-:W-:Y:S05]  /*3410*/  CALL.REL.NOINC `($__internal_413_$__cuda_sm20_rcp_rn_f32_slowpath) ;  /* 0x0000002000b47944 */ /* 0x020fea0003c00000 */
[----:B------:R-:W-:Y:S05]  /*3420*/  BRA `(.L_x_12796) ;  /* 0x0000000000107947 */ /* 0x000fea0003800000 */
.L_x_12795:
[----:B------:R-:W0:Y:S02]  /*3430*/  MUFU.RCP R35, R32 ;  /* 0x0000002000237308 */ /* 0x000e240000001000 */
[----:B0-----:R-:W-:-:S04]  /*3440*/  FFMA R0, R32, R35, -1 ;  /* 0xbf80000020007423 */ /* 0x001fc80000000023 */
[----:B------:R-:W-:-:S04]  /*3450*/  FADD.FTZ R0, -R0, -RZ ;  /* 0x800000ff00007221 */ /* 0x000fc80000010100 */
[----:B------:R-:W-:-:S07]  /*3460*/  FFMA R35, R35, R0, R35 ;  /* 0x0000000023237223 */ /* 0x000fce0000000023 */
.L_x_12796:
[----:B------:R-:W-:Y:S05]  /*3470*/  BSYNC.RECONVERGENT B1 ;  /* 0x0000000000017941 */ /* 0x000fea0003800200 */
.L_x_12794:
        /* <DEDUP_REMOVED lines=21> */
[----:B-----5:R-:W-:Y:S05]  /*35d0*/  CALL.REL.NOINC `($__internal_413_$__cuda_sm20_rcp_rn_f32_slowpath) ;  /* 0x0000002000447944 */ /* 0x020fea0003c00000 */
[----:B------:R-:W-:Y:S05]  /*35e0*/  BRA `(.L_x_12799) ;  /* 0x0000000000107947 */ /* 0x000fea0003800000 */
.L_x_12798:
[----:B------:R-:W0:Y:S02]  /*35f0*/  MUFU.RCP R35, R32 ;  /* 0x0000002000237308 */ /* 0x000e240000001000 */
[----:B0-----:R-:W-:-:S04]  /*3600*/  FFMA R0, R32, R35, -1 ;  /* 0xbf80000020007423 */ /* 0x001fc80000000023 */
[----:B------:R-:W-:-:S04]  /*3610*/  FADD.FTZ R0, -R0, -RZ ;  /* 0x800000ff00007221 */ /* 0x000fc80000010100 */
[----:B------:R-:W-:-:S07]  /*3620*/  FFMA R35, R35, R0, R35 ;  /* 0x0000000023237223 */ /* 0x000fce0000000023 */
.L_x_12799:
[----:B------:R-:W-:Y:S05]  /*3630*/  BSYNC.RECONVERGENT B1 ;  /* 0x0000000000017941 */ /* 0x000fea0003800200 */
.L_x_12797:
        /* <DEDUP_REMOVED lines=11> */
[----:B------:R-:W-:Y:S02]  /*36f0*/  IMAD.IADD R4, R3, 0x1, R2 ;  /* 0x0000000103047824 */ /* 0x000fe400078e0202 */
[----:B------:R-:W-:Y:S01]  /*3700*/  F2FP.SATFINITE.E5M2.F32.PACK_AB_MERGE_C R0, RZ, R0, RZ ;  /* 0x00000000ff00723e */ /* 0x000fe200048060ff */
        /* <DEDUP_REMOVED lines=17> */
[----:B------:R-:W-:Y:S01]  /*3820*/  F2FP.SATFINITE.E5M2.F32.PACK_AB_MERGE_C R31, RZ, R34, RZ ;  /* 0x00000022ff1f723e */ /* 0x000fe200048060ff */
        /* <DEDUP_REMOVED lines=21> */
[----:B------:R-:W-:Y:S01]  /*3980*/  F2FP.SATFINITE.E5M2.F32.PACK_AB_MERGE_C R23, RZ, R23, RZ ;  /* 0x00000017ff17723e */ /* 0x000fe200048060ff */
        /* <DEDUP_REMOVED lines=20> */
[----:B-----5:R-:W-:Y:S05]  /*3ad0*/  CALL.REL.NOINC `($__internal_413_$__cuda_sm20_rcp_rn_f32_slowpath) ;  /* 0x0000001c00047944 */ /* 0x020fea0003c00000 */
[----:B------:R-:W-:Y:S05]  /*3ae0*/  BRA `(.L_x_12802) ;  /* 0x0000000000107947 */ /* 0x000fea0003800000 */
.L_x_12801:
[----:B------:R-:W0:Y:S02]  /*3af0*/  MUFU.RCP R35, R20 ;  /* 0x0000001400237308 */ /* 0x000e240000001000 */
[----:B0-----:R-:W-:-:S04]  /*3b00*/  FFMA R0, R20, R35, -1 ;  /* 0xbf80000014007423 */ /* 0x001fc80000000023 */
[----:B------:R-:W-:-:S04]  /*3b10*/  FADD.FTZ R0, -R0, -RZ ;  /* 0x800000ff00007221 */ /* 0x000fc80000010100 */
[----:B------:R-:W-:-:S07]  /*3b20*/  FFMA R35, R35, R0, R35 ;  /* 0x0000000023237223 */ /* 0x000fce0000000023 */
.L_x_12802:
[----:B------:R-:W-:Y:S05]  /*3b30*/  BSYNC.RECONVERGENT B1 ;  /* 0x0000000000017941 */ /* 0x000fea0003800200 */
.L_x_12800:
        /* <DEDUP_REMOVED lines=23> */
.L_x_12804:
[----:B------:R-:W0:Y:S02]  /*3cb0*/  MUFU.RCP R35, R22 ;  /* 0x0000001600237308 */ /* 0x000e240000001000 */
[----:B0-----:R-:W-:-:S04]  /*3cc0*/  FFMA R0, R22, R35, -1 ;  /* 0xbf80000016007423 */ /* 0x001fc80000000023 */
[----:B------:R-:W-:-:S04]  /*3cd0*/  FADD.FTZ R0, -R0, -RZ ;  /* 0x800000ff00007221 */ /* 0x000fc80000010100 */
[----:B------:R-:W-:-:S07]  /*3ce0*/  FFMA R35, R35, R0, R35 ;  /* 0x0000000023237223 */ /* 0x000fce0000000023 */
.L_x_12805:
[----:B------:R-:W-:Y:S05]  /*3cf0*/  BSYNC.RECONVERGENT B1 ;  /* 0x0000000000017941 */ /* 0x000fea0003800200 */
.L_x_12803:
        /* <DEDUP_REMOVED lines=23> */
.L_x_12807:
[----:B------:R-:W0:Y:S02]  /*3e70*/  MUFU.RCP R35, R20 ;  /* 0x0000001400237308 */ /* 0x000e240000001000 */
[----:B0-----:R-:W-:-:S04]  /*3e80*/  FFMA R0, R20, R35, -1 ;  /* 0xbf80000014007423 */ /* 0x001fc80000000023 */
[----:B------:R-:W-:-:S04]  /*3e90*/  FADD.FTZ R0, -R0, -RZ ;  /* 0x800000ff00007221 */ /* 0x000fc80000010100 */
[----:B------:R-:W-:-:S07]  /*3ea0*/  FFMA R35, R35, R0, R35 ;  /* 0x0000000023237223 */ /* 0x000fce0000000023 */
.L_x_12808:
[----:B------:R-:W-:Y:S05]  /*3eb0*/  BSYNC.RECONVERGENT B1 ;  /* 0x0000000000017941 */ /* 0x000fea0003800200 */
.L_x_12806:
        /* <DEDUP_REMOVED lines=23> */
.L_x_12810:
[----:B------:R-:W0:Y:S02]  /*4030*/  MUFU.RCP R35, R20 ;  /* 0x0000001400237308 */ /* 0x000e240000001000 */
[----:B0-----:R-:W-:-:S04]  /*4040*/  FFMA R0, R20, R35, -1 ;  /* 0xbf80000014007423 */ /* 0x001fc80000000023 */
[----:B------:R-:W-:-:S04]  /*4050*/  FADD.FTZ R0, -R0, -RZ ;  /* 0x800000ff00007221 */ /* 0x000fc80000010100 */
[----:B------:R-:W-:-:S07]  /*4060*/  FFMA R35, R35, R0, R35 ;  /* 0x0000000023237223 */ /* 0x000fce0000000023 */
.L_x_12811:
[----:B------:R-:W-:Y:S05]  /*4070*/  BSYNC.RECONVERGENT B1 ;  /* 0x0000000000017941 */ /* 0x000fea0003800200 */
.L_x_12809:
        /* <DEDUP_REMOVED lines=17> */
[----:B------:R-:W-:Y:S01]  /*4190*/  F2FP.SATFINITE.E5M2.F32.PACK_AB_MERGE_C R33, RZ, R11, RZ ;  /* 0x0000000bff21723e */ /* 0x000fe200048060ff */
[----:B------:R-:W-:Y:S01]  /*41a0*/  FADD R7, RZ, R13 ;  /* 0x0000000dff077221 */ /* 0x000fe20000000000 */
[----:B------:R-:W-:Y:S02]  /*41b0*/  F2FP.SATFINITE.E5M2.F32.PACK_AB_MERGE_C R11, RZ, R12, RZ ;  /* 0x0000000cff0b723e */ /* 0x000fe400048060ff */
[----:B------:R-:W-:Y:S01]  /*41c0*/  F2FP.SATFINITE.E5M2.F32.PACK_AB_MERGE_C R15, RZ, R15, RZ ;  /* 0x0000000fff0f723e */ /* 0x000fe200048060ff */
        /* <DEDUP_REMOVED lines=21> */
[----:B------:R-:W-:-:S02]  /*4320*/  F2FP.SATFINITE.E5M2.F32.PACK_AB_MERGE_C R7, RZ, R7, RZ ;  /* 0x00000007ff07723e */ /* 0x000fc400048060ff */
        /* <DEDUP_REMOVED lines=59> */
.L_x_12816:
        /* <DEDUP_REMOVED lines=48> */
.L_x_12815:
[----:B------:R-:W-:Y:S05]  /*49e0*/  BSYNC.RECONVERGENT B1 ;  /* 0x0000000000017941 */ /* 0x000fea0003800200 */
.L_x_12814:
[----:B------:R-:W-:Y:S05]  /*49f0*/  @!P0 BRA `(.L_x_12813) ;  /* 0x00000000004c8947 */ /* 0x000fea0003800000 */
[----:B0-----:R-:W-:Y:S01]  /*4a00*/  IMAD R4, R0, 0x84, R17 ;  /* 0x0000008400047824 */ /* 0x001fe200078e0211 */
[----:B------:R-:W-:-:S03]  /*4a10*/  IADD3 R8, PT, PT, -R8, RZ, RZ ;  /* 0x000000ff08087210 */ /* 0x000fc60007ffe1ff */
[----:B------:R-:W-:-:S04]  /*4a20*/  IMAD R4, R7, 0x4, R4 ;  /* 0x0000000407047824 */ /* 0x000fc800078e0204 */
[----:B------:R-:W-:-:S07]  /*4a30*/  IMAD.IADD R3, R9, 0x1, R4 ;  /* 0x0000000109037824 */ /* 0x000fce00078e0204 */
.L_x_12817:
        /* <DEDUP_REMOVED lines=15> */
.L_x_12813:
[----:B------:R-:W-:Y:S05]  /*4b30*/  BSYNC.RECONVERGENT B0 ;  /* 0x0000000000007941 */ /* 0x000fea0003800200 */
.L_x_12812:
        /* <DEDUP_REMOVED lines=26> */
.L_x_12819:
[----:B------:R-:W-:Y:S05]  /*4ce0*/  BSYNC.RECONVERGENT B0 ;  /* 0x0000000000007941 */ /* 0x000fea0003800200 */
.L_x_12818:
        /* <DEDUP_REMOVED lines=39> */
.L_x_12828:
[----:B------:R-:W-:Y:S02]  /*4f60*/  ISETP.NE.AND P0, PT, R2, RZ, PT ;  /* 0x000000ff0200720c */ /* 0x000fe40003f05270 */
[----:B-1----:R-:W-:-:S11]  /*4f70*/  FMNMX R3, R4, R5, !PT ;  /* 0x0000000504037209 */ /* 0x002fd60007800000 */
[----:B------:R-:W-:Y:S05]  /*4f80*/  @P0 BRA `(.L_x_12821) ;  /* 0x0000000000080947 */ /* 0x000fea0003800000 */
[----:B0-----:R-:W0:Y:S02]  /*4f90*/  LDC.64 R4, c[0x0][0x3a8] ;  /* 0x0000ea00ff047b82 */ /* 0x001e240000000a00 */
[----:B0-----:R1:W-:Y:S02]  /*4fa0*/  REDG.E.MAX.S32.STRONG.GPU desc[UR26][R4.64], R3 ;  /* 0x000000030400798e */ /* 0x0013e4000d12e31a */
.L_x_12821:
[----:B------:R-:W-:Y:S05]  /*4fb0*/  BSYNC B0 ;  /* 0x0000000000007941 */ /* 0x000fea0003800000 */
.L_x_12820:
        /* <DEDUP_REMOVED lines=12> */
[----:B-123--:R-:W-:Y:S05]  /*5080*/  CALL.REL.NOINC `($__internal_413_$__cuda_sm20_rcp_rn_f32_slowpath) ;  /* 0x0000000400987944 */ /* 0x00efea0003c00000 */
[----:B------:R-:W-:Y:S05]  /*5090*/  BRA `(.L_x_12824) ;  /* 0x0000000000147947 */ /* 0x000fea0003800000 */
.L_x_12823:
[----:B------:R-:W4:Y:S01]  /*50a0*/  MUFU.RCP R35, UR32 ;  /* 0x0000002000237d08 */ /* 0x000f220008001000 */
[----:B0-----:R-:W-:-:S04]  /*50b0*/  IMAD.U32 R0, RZ, RZ, UR32 ;  /* 0x00000020ff007e24 */ /* 0x001fc8000f8e00ff */
[----:B----4-:R-:W-:-:S04]  /*50c0*/  FFMA R0, R35, R0, -1 ;  /* 0xbf80000023007423 */ /* 0x010fc80000000000 */
[----:B------:R-:W-:-:S04]  /*50d0*/  FADD.FTZ R0, -R0, -RZ ;  /* 0x800000ff00007221 */ /* 0x000fc80000010100 */
[----:B------:R-:W-:-:S07]  /*50e0*/  FFMA R35, R35, R0, R35 ;  /* 0x0000000023237223 */ /* 0x000fce0000000023 */
.L_x_12824:
[----:B-1-3--:R-:W0:Y:S02]  /*50f0*/  LDC.64 R2, c[0x0][0x3b0] ;  /* 0x0000ec00ff027b82 */ /* 0x00ae240000000a00 */
[----:B0-----:R-:W-:Y:S01]  /*5100*/  STG.E desc[UR26][R2.64], R35 ;  /* 0x0000002302007986 */ /* 0x001fe2000c10191a */
[----:B------:R-:W-:Y:S05]  /*5110*/  EXIT ;  /* 0x000000000000794d */ /* 0x000fea0003800000 */
.L_x_12822:
[----:B------:R-:W-:Y:S02]  /*5120*/  HFMA2 R9, -RZ, RZ, 0, 1.847743988037109375e-06 ;  /* 0x0000001fff097431 */ /* 0x000fe400000001ff */
[----:B------:R-:W-:Y:S02]  /*5130*/  IMAD.MOV.U32 R7, RZ, RZ, 0x4 ;  /* 0x00000004ff077424 */ /* 0x000fe400078e00ff */
[----:B------:R-:W-:-:S07]  /*5140*/  IMAD.MOV.U32 R6, RZ, RZ, -0x1 ;  /* 0xffffffffff067424 */ /* 0x000fce00078e00ff */
[----:B01----:R-:W-:Y:S05]  /*5150*/  WARPSYNC.COLLECTIVE R6, `(.L_x_12825) ;  /* 0x0000000006087348 */ /* 0x003fea0003c00000 */
[----:B-1----:R1:W2:Y:S02]  /*5160*/  SHFL.DOWN P0, R5, R0, R7, R9 ;  /* 0x0800000700057389 */ /* 0x0022a40000000009 */
[----:B012---:R-:W-:Y:S05]  /*5170*/  ENDCOLLECTIVE ;  /* 0x000000000000791b */ /* 0x007fea0003800000 */
.L_x_12825:
[----:B------:R-:W-:Y:S02]  /*5180*/  IMAD.MOV.U32 R7, RZ, RZ, 0x2 ;  /* 0x00000002ff077424 */ /* 0x000fe400078e00ff */
[----:B------:R-:W-:-:S05]  /*5190*/  IMAD.MOV.U32 R3, RZ, RZ, R5 ;  /* 0x000000ffff037224 */ /* 0x000fca00078e0005 */
[----:B------:R-:W-:-:S04]  /*51a0*/  FMNMX R3, R3, R0, !PT ;  /* 0x0000000003037209 */ /* 0x000fc80007800000 */
[----:B------:R-:W-:-:S07]  /*51b0*/  MOV R0, R3 ;  /* 0x0000000300007202 */ /* 0x000fce0000000f00 */
[----:B------:R-:W-:Y:S05]  /*51c0*/  WARPSYNC.COLLECTIVE R6, `(.L_x_12826) ;  /* 0x0000000006087348 */ /* 0x000fea0003c00000 */
[----:B------:R0:W1:Y:S02]  /*51d0*/  SHFL.DOWN P0, R5, R0, R7, R9 ;  /* 0x0800000700057389 */ /* 0x0000640000000009 */
[----:B01----:R-:W-:Y:S05]  /*51e0*/  ENDCOLLECTIVE ;  /* 0x000000000000791b */ /* 0x003fea0003800000 */
.L_x_12826:
[----:B------:R-:W-:Y:S01]  /*51f0*/  HFMA2 R7, -RZ, RZ, 0, 5.9604644775390625e-08 ;  /* 0x00000001ff077431 */ /* 0x000fe200000001ff */
[----:B------:R-:W-:-:S04]  /*5200*/  MOV R4, R5 ;  /* 0x0000000500047202 */ /* 0x000fc80000000f00 */
[----:B------:R-:W-:-:S05]  /*5210*/  FMNMX R4, R3, R4, !PT ;  /* 0x0000000403047209 */ /* 0x000fca0007800000 */
[----:B------:R-:W-:-:S07]  /*5220*/  IMAD.MOV.U32 R0, RZ, RZ, R4 ;  /* 0x000000ffff007224 */ /* 0x000fce00078e0004 */
[----:B------:R-:W-:Y:S05]  /*5230*/  WARPSYNC.COLLECTIVE R6, `(.L_x_12827) ;  /* 0x0000000006087348 */ /* 0x000fea0003c00000 */
[----:B------:R0:W1:Y:S02]  /*5240*/  SHFL.DOWN P0, R5, R0, R7, R9 ;  /* 0x0800000700057389 */ /* 0x0000640000000009 */
[----:B01----:R-:W-:Y:S05]  /*5250*/  ENDCOLLECTIVE ;  /* 0x000000000000791b */ /* 0x003fea0003800000 */
.L_x_12827:
[----:B------:R-:W-:Y:S05]  /*5260*/  BRA `(.L_x_12828) ;  /* 0xfffffffc003c7947 */ /* 0x000fea000383ffff */
        .weak           $__internal_412_$__cuda_sm20_div_u64
        .type           $__internal_412_$__cuda_sm20_div_u64,@function
        .size           $__internal_412_$__cuda_sm20_div_u64,($__internal_413_$__cuda_sm20_rcp_rn_f32_slowpath - $__internal_412_$__cuda_sm20_div_u64)
$__internal_412_$__cuda_sm20_div_u64:
        /* <DEDUP_REMOVED lines=71> */
[----:B------:R-:W-:Y:S11]  /*56e0*/  RET.REL.NODEC R4 `(_ZN18transformer_engine6detail38cast_transpose_fused_kernel_notalignedILb1ELb1ELb0EfNS_16CTDBiasDActParamIff13__nv_fp8_e5m2fEELi1ELi4ENS_5EmptyEXadL_ZNS_5dsiluIffEET_T0_RKS5_EEEEvT3_mmm) ;  /* 0xffffffa804447950 */ /* 0x000ff60003c3ffff */
        .weak           $__internal_413_$__cuda_sm20_rcp_rn_f32_slowpath
        .type           $__internal_413_$__cuda_sm20_rcp_rn_f32_slowpath,@function
        .size           $__internal_413_$__cuda_sm20_rcp_rn_f32_slowpath,(.L_x_29714 - $__internal_413_$__cuda_sm20_rcp_rn_f32_slowpath)
$__internal_413_$__cuda_sm20_rcp_rn_f32_slowpath:
        /* <DEDUP_REMOVED lines=15> */
.L_x_12830:
        /* <DEDUP_REMOVED lines=33> */
.L_x_12832:
[----:B------:R0:W1:Y:S02]  /*59f0*/  MUFU.RCP R35, R0 ;  /* 0x0000000000237308 */ /* 0x0000640000001000 */
.L_x_12831:
[----:B------:R-:W-:Y:S05]  /*5a00*/  BSYNC B0 ;  /* 0x0000000000007941 */ /* 0x000fea0003800000 */
.L_x_12829:
[----:B------:R-:W-:Y:S02]  /*5a10*/  HFMA2 R33, -RZ, RZ, 0, 0 ;  /* 0x00000000ff217431 */ /* 0x000fe400000001ff */
[----:B------:R-:W-:-:S04]  /*5a20*/  IMAD.MOV.U32 R32, RZ, RZ, R22 ;  /* 0x000000ffff207224 */ /* 0x000fc800078e0016 */
[----:B01----:R-:W-:Y:S05]  /*5a30*/  RET.REL.NODEC R32 `(_ZN18transformer_engine6detail38cast_transpose_fused_kernel_notalignedILb1ELb1ELb0EfNS_16CTDBiasDActParamIff13__nv_fp8_e5m2fEELi1ELi4ENS_5EmptyEXadL_ZNS_5dsiluIffEET_T0_RKS5_EEEEvT3_mmm) ;  /* 0xffffffa420707950 */ /* 0x003fea0003c3ffff */
.L_x_12833:
        /* <DEDUP_REMOVED lines=12> */
.L_x_29714:


//--------------------- .text._ZN18transformer_engine6detail38cast_transpose_fused_kernel_notalignedILb1ELb1ELb0EfNS_16CTDBiasDActParamIff13__nv_bfloat16fEELi1ELi2ENS_5EmptyEXadL_ZNS_5dsiluIffEET_T0_RKS5_EEEEvT3_mmm --------------------------
	.section	.text._ZN18transformer_engine6detail38cast_transpose_fused_kernel_notalignedILb1ELb1ELb0EfNS_16CTDBiasDActParamIff13__nv_bfloat16fEELi1ELi2ENS_5EmptyEXadL_ZNS_5dsiluIffEET_T0_RKS5_EEEEvT3_mmm,"ax",@progbits
	.align	128
        .global         _ZN18transformer_engine6detail38cast_transpose_fused_kernel_notalignedILb1ELb1ELb0EfNS_16CTDBiasDActParamIff13__nv_bfloat16fEELi1ELi2ENS_5EmptyEXadL_ZNS_5dsiluIffEET_T0_RKS5_EEEEvT3_mmm
        .type           _ZN18transformer_engine6detail38cast_transpose_fused_kernel_notalignedILb1ELb1ELb0EfNS_16CTDBiasDActParamIff13__nv_bfloat16fEELi1ELi2ENS_5EmptyEXadL_ZNS_5dsiluIffEET_T0_RKS5_EEEEvT3_mmm,@function
        .size           _ZN18transformer_engine6detail38cast_transpose_fused_kernel_notalignedILb1ELb1ELb0EfNS_16CTDBiasDActParamIff13__nv_bfloat16fEELi1ELi2ENS_5EmptyEXadL_ZNS_5dsiluIffEET_T0_RKS5_EEEEvT3_mmm,(.L_x_29716 - _ZN18transformer_engine6detail38cast_transpose_fused_kernel_notalignedILb1ELb1ELb0EfNS_16CTDBiasDActParamIff13__nv_bfloat16fEELi1ELi2ENS_5EmptyEXadL_ZNS_5dsiluIffEET_T0_RKS5_EEEEvT3_mmm)
        .other          _ZN18transformer_engine6detail38cast_transpose_fused_kernel_notalignedILb1ELb1ELb0EfNS_16CTDBiasDActParamIff13__nv_bfloat16fEELi1ELi2ENS_5EmptyEXadL_ZNS_5dsiluIffEET_T0_RKS5_EEEEvT3_mmm,@"STO_CUDA_ENTRY STV_DEFAULT"
_ZN18transformer_engine6detail38cast_transpose_fused_kernel_notalignedILb1ELb1ELb0EfNS_16CTDBiasDActParamIff13__nv_bfloat16fEELi1ELi2ENS_5EmptyEXadL_ZNS_5dsiluIffEET_T0_RKS5_EEEEvT3_mmm:
.text._ZN18transformer_engine6detail38cast_transpose_fused_kernel_notalignedILb1ELb1ELb0EfNS_16CTDBiasDActParamIff13__nv_bfloat16fEELi1ELi2ENS_5EmptyEXadL_ZNS_5dsiluIffEET_T0_RKS5_EEEEvT3_mmm:
        /* <DEDUP_REMOVED lines=43> */
.L_x_12834:
[----:B------:R-:W-:-:S07]  /*02b0*/  MOV R4, 0x2d0 ;  /* 0x000002d000047802 */ /* 0x000fce0000000f00 */
[----:B------:R-:W-:Y:S05]  /*02c0*/  CALL.REL.NOINC `($__internal_414_$__cuda_sm20_div_u64) ;  /* 0x0000002c00ec7944 */ /* 0x000fea0003c00000 */
        /* <DEDUP_REMOVED lines=11> */
.L_x_12835:
        /* <DEDUP_REMOVED lines=51> */
[----:B------:R-:W-:Y:S01]  /*06b0*/  @P1 IMAD.MOV.U32 R37, RZ, RZ, RZ ;  /* 0x000000ffff251224 */ /* 0x000fe200078e00ff */
[----:B------:R-:W-:Y:S01]  /*06c0*/  USHF.L.U32 UR13, UR34, 0x1, URZ ;  /* 0x00000001220d7899 */ /* 0x000fe200080006ff */
[----:B-1----:R-:W-:Y:S01]  /*06d0*/  ISETP.NE.U32.AND P2, PT, RZ, UR26, PT ;  /* 0x0000001aff007c0c */ /* 0x002fe2000bf45070 */
[----:B------:R-:W-:Y:S02]  /*06e0*/  USHF.L.U64.HI UR19, UR34, 0x1, UR35 ;  /* 0x0000000122137899 */ /* 0x000fe40008010223 */
[----:B------:R-:W-:Y:S01]  /*06f0*/  @P1 IMAD.WIDE.U32 R8, R16, UR34, R36 ;  /* 0x0000002210081c25 */ /* 0x000fe2000f8e0024 */
[----:B------:R-:W-:Y:S01]  /*0700*/  UIADD3 UR26, UP0, UPT, UR7, UR8, URZ ;  /* 0x00000008071a7290 */ /* 0x000fe2000ff1e0ff */
[----:B------:R-:W-:Y:S02]  /*0710*/  ISETP.NE.AND.EX P2, PT, RZ, UR27, PT, P2 ;  /* 0x0000001bff007c0c */ /* 0x000fe4000bf45320 */
[----:B------:R-:W-:Y:S01]  /*0720*/  @P0 IADD3 R22, P4, PT, R18, UR34, RZ ;  /* 0x0000002212160c10 */ /* 0x000fe2000ff9e0ff */
[----:B0-----:R-:W-:Y:S01]  /*0730*/  @P1 IMAD.MOV.U32 R6, RZ, RZ, R36 ;  /* 0x000000ffff061224 */ /* 0x001fe200078e0024 */
[----:B------:R-:W-:Y:S01]  /*0740*/  @P1 IADD3 R0, P3, PT, R8, UR13, RZ ;  /* 0x0000000d08001c10 */ /* 0x000fe2000ff7e0ff */
[----:B------:R-:W-:Y:S01]  /*0750*/  @P1 IMAD.MOV.U32 R7, RZ, RZ, RZ ;  /* 0x000000ffff071224 */ /* 0x000fe200078e00ff */
[----:B------:R-:W-:Y:S01]  /*0760*/  UIADD3.X UR27, UPT, UPT, UR10, UR9, URZ, UP0, !UPT ;  /* 0x000000090a1b7290 */ /* 0x000fe200087fe4ff */
[----:B------:R-:W-:Y:S01]  /*0770*/  IMAD.MOV.U32 R8, RZ, RZ, RZ ;  /* 0x000000ffff087224 */ /* 0x000fe200078e00ff */
[C---:B------:R-:W-:Y:S01]  /*0780*/  @P1 IADD3.X R9, PT, PT, R5.reuse, UR19, R9, P3, !PT ;  /* 0x0000001305091c10 */ /* 0x040fe20009ffe409 */
[----:B------:R-:W-:Y:S01]  /*0790*/  @P1 IMAD.WIDE.U32 R10, R16, UR34, R6 ;  /* 0x00000022100a1c25 */ /* 0x000fe2000f8e0006 */
[----:B------:R-:W-:Y:S01]  /*07a0*/  @P0 IADD3 R24, P3, PT, R24, UR26, RZ ;  /* 0x0000001a18180c10 */ /* 0x000fe2000ff7e0ff */
[----:B------:R-:W-:Y:S01]  /*07b0*/  VOTEU.ANY UP0, P1 ;  /* 0x0000000000ff7886 */ /* 0x000fe20000800100 */
[----:B------:R-:W-:Y:S01]  /*07c0*/  UIMAD UR22, UR6, UR16, URZ ;  /* 0x00000010061672a4 */ /* 0x000fe2000f8e02ff */
[----:B------:R-:W-:Y:S01]  /*07d0*/  @P1 IMAD.IADD R7, R5, 0x1, R11 ;  /* 0x0000000105071824 */ /* 0x000fe200078e020b */
[----:B------:R-:W-:Y:S01]  /*07e0*/  @P0 IADD3.X R5, PT, PT, R17, UR35, RZ, P4, !PT ;  /* 0x0000002311050c10 */ /* 0x000fe2000a7fe4ff */
[----:B------:R-:W0:Y:S01]  /*07f0*/  @P2 LDC.64 R28, c[0x0][0x3a0] ;  /* 0x0000e800ff1c2b82 */ /* 0x000e220000000a00 */
[----:B------:R-:W-:Y:S01]  /*0800*/  @P0 IADD3.X R25, PT, PT, R2, UR27, RZ, P3, !PT ;  /* 0x0000001b02190c10 */ /* 0x000fe20009ffe4ff */
[----:B------:R-:W-:Y:S01]  /*0810*/  IMAD.U32 R11, RZ, RZ, UR34 ;  /* 0x00000022ff0b7e24 */ /* 0x000fe2000f8e00ff */
[C---:B------:R-:W-:Y:S01]  /*0820*/  @P0 SHF.L.U64.HI R2, R22.reuse, 0x2, R5 ;  /* 0x0000000216020819 */ /* 0x040fe20000010205 */
[----:B------:R-:W-:Y:S01]  /*0830*/  @P0 IMAD.SHL.U32 R22, R22, 0x4, RZ ;  /* 0x0000000416160824 */ /* 0x000fe200078e00ff */
[----:B------:R-:W-:Y:S01]  /*0840*/  @P1 MOV R6, R10 ;  /* 0x0000000a00061202 */ /* 0x000fe20000000f00 */
[----:B------:R-:W-:Y:S01]  /*0850*/  @UP0 UIMAD UR7, UR35, 0x3, URZ ;  /* 0x00000003230708a4 */ /* 0x000fe2000f8e02ff */
[----:B------:R1:W5:Y:S01]  /*0860*/  @P0 LDG.E R8, desc[UR24][R24.64] ;  /* 0x0000001818080981 */ /* 0x000362000c1e1900 */
[----:B------:R-:W-:Y:S01]  /*0870*/  @P1 SHF.L.U64.HI R12, R0, 0x2, R9 ;  /* 0x00000002000c1819 */ /* 0x000fe20000010209 */
[----:B------:R-:W3:Y:S01]  /*0880*/  LDCU.128 UR8, c[0x0][0x390] ;  /* 0x00007200ff0877ac */ /* 0x000ee20008000c00 */
[C---:B------:R-:W-:Y:S01]  /*0890*/  @P0 IADD3 R20, P3, PT, R22.reuse, UR26, RZ ;  /* 0x0000001a16140c10 */ /* 0x040fe2000ff7e0ff */
[----:B------:R-:W-:Y:S01]  /*08a0*/  @P1 IMAD.WIDE.U32 R6, R11, 0x3, R6 ;  /* 0x000000030b061825 */ /* 0x000fe200078e0006 */
[----:B------:R-:W-:-:S02]  /*08b0*/  @P0 IADD3 R22, P4, PT, R22, UR28, RZ ;  /* 0x0000001c16160c10 */ /* 0x000fc4000ff9e0ff */
[----:B------:R-:W-:Y:S02]  /*08c0*/  CS2R R10, SRZ ;  /* 0x00000000000a7805 */ /* 0x000fe4000001ff00 */
[C---:B------:R-:W-:Y:S02]  /*08d0*/  @P0 IADD3.X R21, PT, PT, R2.reuse, UR27, RZ, P3, !PT ;  /* 0x0000001b02150c10 */ /* 0x040fe40009ffe4ff */
[----:B------:R-:W-:Y:S01]  /*08e0*/  @P0 IADD3.X R23, PT, PT, R2, UR29, RZ, P4, !PT ;  /* 0x0000001d02170c10 */ /* 0x000fe2000a7fe4ff */
[----:B------:R-:W-:Y:S02]  /*08f0*/  @P1 IMAD.SHL.U32 R2, R0, 0x4, RZ ;  /* 0x0000000400021824 */ /* 0x000fe400078e00ff */
[----:B------:R-:W5:Y:S01]  /*0900*/  @P0 LDG.E R11, desc[UR24][R20.64] ;  /* 0x00000018140b0981 */ /* 0x000f62000c1e1900 */
[----:B------:R-:W-:Y:S01]  /*0910*/  @P1 IMAD.SHL.U32 R0, R6, 0x4, RZ ;  /* 0x0000000406001824 */ /* 0x000fe200078e00ff */
[----:B------:R-:W-:Y:S02]  /*0920*/  @P1 IADD3 R9, PT, PT, R7, UR7, RZ ;  /* 0x0000000707091c10 */ /* 0x000fe4000fffe0ff */
[----:B------:R4:W5:Y:S01]  /*0930*/  @P0 LDG.E R10, desc[UR24][R22.64] ;  /* 0x00000018160a0981 */ /* 0x000962000c1e1900 */
[C---:B-1----:R-:W-:Y:S01]  /*0940*/  @P1 IADD3 R24, P0, PT, R2.reuse, UR28, RZ ;  /* 0x0000001c02181c10 */ /* 0x042fe2000ff1e0ff */
[----:B------:R-:W-:Y:S01]  /*0950*/  HFMA2 R7, -RZ, RZ, 0, 0 ;  /* 0x00000000ff077431 */ /* 0x000fe200000001ff */
[----:B------:R-:W-:Y:S01]  /*0960*/  @P1 IADD3 R26, P3, PT, R2, UR26, RZ ;  /* 0x0000001a021a1c10 */ /* 0x000fe2000ff7e0ff */
[----:B0-----:R-:W2:Y:S01]  /*0970*/  @P2 LDG.E R28, desc[UR24][R28.64] ;  /* 0x000000181c1c2981 */ /* 0x001ea2000c1e1900 */
[----:B------:R-:W-:-:S02]  /*0980*/  @P1 IADD3.X R25, PT, PT, R12, UR29, RZ, P0, !PT ;  /* 0x0000001d0c191c10 */ /* 0x000fc400087fe4ff */
[----:B------:R-:W-:Y:S02]  /*0990*/  @P1 SHF.L.U64.HI R9, R6, 0x2, R9 ;  /* 0x0000000206091819 */ /* 0x000fe40000010209 */
[----:B----4-:R-:W-:Y:S01]  /*09a0*/  @P1 IADD3 R22, P0, PT, R0, UR28, RZ ;  /* 0x0000001c00161c10 */ /* 0x010fe2000ff1e0ff */
[----:B------:R-:W-:Y:S01]  /*09b0*/  IMAD.MOV.U32 R5, RZ, RZ, RZ ;  /* 0x000000ffff057224 */ /* 0x000fe200078e00ff */
[----:B------:R-:W-:Y:S01]  /*09c0*/  @P1 IADD3.X R27, PT, PT, R12, UR27, RZ, P3, !PT ;  /* 0x0000001b0c1b1c10 */ /* 0x000fe20009ffe4ff */
[----:B------:R-:W-:Y:S01]  /*09d0*/  IMAD.MOV.U32 R2, RZ, RZ, RZ ;  /* 0x000000ffff027224 */ /* 0x000fe200078e00ff */
[----:B------:R-:W-:-:S03]  /*09e0*/  @P1 IADD3.X R23, PT, PT, R9, UR29, RZ, P0, !PT ;  /* 0x0000001d09171c10 */ /* 0x000fc600087fe4ff */
[----:B------:R-:W5:Y:S04]  /*09f0*/  @P1 LDG.E R5, desc[UR24][R26.64] ;  /* 0x000000181a051981 */ /* 0x000f68000c1e1900 */
[----:B------:R-:W5:Y:S04]  /*0a00*/  @P1 LDG.E R2, desc[UR24][R24.64] ;  /* 0x0000001818021981 */ /* 0x000f68000c1e1900 */
[----:B------:R-:W5:Y:S01]  /*0a10*/  @P1 LDG.E R7, desc[UR24][R22.64] ;  /* 0x0000001816071981 */ /* 0x000f62000c1e1900 */
[----:B------:R-:W-:Y:S01]  /*0a20*/  @P1 IADD3 R20, P3, PT, R0, UR26, RZ ;  /* 0x0000001a00141c10 */ /* 0x000fe2000ff7e0ff */
[----:B------:R-:W-:-:S03]  /*0a30*/  IMAD.MOV.U32 R0, RZ, RZ, 0x3bbb989d ;  /* 0x3bbb989dff007424 */ /* 0x000fc600078e00ff */
[----:B------:R-:W-:Y:S01]  /*0a40*/  @P1 IADD3.X R21, PT, PT, R9, UR27, RZ, P3, !PT ;  /* 0x0000001b09151c10 */ /* 0x000fe20009ffe4ff */
[----:B------:R-:W-:Y:S02]  /*0a50*/  IMAD.MOV.U32 R9, RZ, RZ, 0x437c0000 ;  /* 0x437c0000ff097424 */ /* 0x000fe400078e00ff */
[----:B------:R-:W-:Y:S01]  /*0a60*/  IMAD.MOV.U32 R6, RZ, RZ, RZ ;  /* 0x000000ffff067224 */ /* 0x000fe200078e00ff */
[----:B------:R-:W-:Y:S01]  /*0a70*/  UIMAD UR17, UR21, UR17, UR22 ;  /* 0x00000011151172a4 */ /* 0x000fe2000f8e0216 */
[----:B------:R-:W0:Y:S04]  /*0a80*/  LDCU.64 UR22, c[0x0][0x3b8] ;  /* 0x00007700ff1677ac */ /* 0x000e280008000a00 */
[----:B------:R1:W5:Y:S01]  /*0a90*/  @P1 LDG.E R6, desc[UR24][R20.64] ;  /* 0x0000001814061981 */ /* 0x000362000c1e1900 */
[----:B------:R-:W-:-:S02]  /*0aa0*/  UIMAD.WIDE.U32 UR6, UR21, UR16, URZ ;  /* 0x00000010150672a5 */ /* 0x000fc4000f8e00ff */
[----:B---3--:R-:W-:Y:S02]  /*0ab0*/  ULEA UR8, UP2, UR14, UR8, 0x1 ;  /* 0x000000080e087291 */ /* 0x008fe4000f8408ff */
[----:B------:R-:W-:Y:S02]  /*0ac0*/  USHF.L.U32 UR16, UR6, 0x5, URZ ;  /* 0x0000000506107899 */ /* 0x000fe400080006ff */
[----:B------:R-:W-:Y:S02]  /*0ad0*/  UIADD3 UR17, UPT, UPT, UR7, UR17, URZ ;  /* 0x0000001107117290 */ /* 0x000fe4000fffe0ff */
[----:B------:R-:W-:Y:S02]  /*0ae0*/  ULEA UR7, UP1, UR4, UR16, 0x6 ;  /* 0x0000001004077291 */ /* 0x000fe4000f8230ff */
[----:B------:R-:W-:Y:S02]  /*0af0*/  USHF.L.U64.HI UR6, UR6, 0x5, UR17 ;  /* 0x0000000506067899 */ /* 0x000fe40008010211 */
[----:B------:R-:W-:-:S02]  /*0b00*/  ULEA.HI.X UR9, UR14, UR9, UR15, 0x1, UP2 ;  /* 0x000000090e097291 */ /* 0x000fc400090f0c0f */
[----:B------:R-:W-:Y:S02]  /*0b10*/  UIMAD UR20, UR20, -0x3f, URZ ;  /* 0xffffffc1141478a4 */ /* 0x000fe4000f8e02ff */
[----:B------:R-:W-:Y:S02]  /*0b20*/  UIMAD.WIDE.U32 UR14, UR12, -0x3f, UR14 ;  /* 0xffffffc10c0e78a5 */ /* 0x000fe4000f8e000e */
[----:B------:R-:W-:Y:S02]  /*0b30*/  ULEA.HI.X UR4, UR4, UR6, UR5, 0x6, UP1 ;  /* 0x0000000604047291 */ /* 0x000fe400088f3405 */
[----:B------:R-:W-:Y:S02]  /*0b40*/  ULEA UR10, UP0, UR7, UR10, 0x1 ;  /* 0x0000000a070a7291 */ /* 0x000fe4000f8008ff */
[----:B------:R-:W-:Y:S02]  /*0b50*/  UIADD3 UR12, UPT, UPT, UR15, -UR12, UR20 ;  /* 0x8000000c0f0c7290 */ /* 0x000fe4000fffe014 */
[----:B0-----:R-:W-:Y:S01]  /*0b60*/  ULEA UR22, UP1, UR14, UR22, 0x2 ;  /* 0x000000160e167291 */ /* 0x001fe2000f8210ff */
[----:B------:R-:W-:Y:S01]  /*0b70*/  BSSY.RECONVERGENT B0, `(.L_x_12836) ;  /* 0x0000019000007945 */ /* 0x000fe20003800200 */
[----:B------:R-:W-:Y:S01]  /*0b80*/  UMOV UR21, 0x3f800000 ;  /* 0x3f80000000157882 */ /* 0x000fe20000000000 */
[----:B------:R-:W-:-:S02]  /*0b90*/  ULEA.HI.X UR11, UR7, UR11, UR4, 0x1, UP0 ;  /* 0x0000000b070b7291 */ /* 0x000fc400080f0c04 */
[----:B------:R-:W-:Y:S01]  /*0ba0*/  ULEA.HI.X UR12, UR14, UR23, UR12, 0x2, UP1 ;  /* 0x000000170e0c7291 */ /* 0x000fe200088f140c */
[----:B--2---:R-:W-:-:S04]  /*0bb0*/  FFMA.SAT R0, R3, -R0, 0.5 ;  /* 0x3f00000003007423 */ /* 0x004fc80000002800 */
[----:B------:R-:W-:-:S04]  /*0bc0*/  FFMA.RM R0, R0, R9, 12582913 ;  /* 0x4b40000100007423 */ /* 0x000fc80000004009 */
[----:B------:R-:W-:-:S04]  /*0bd0*/  FADD R12, R0, -12583039 ;  /* 0xcb40007f000c7421 */ /* 0x000fc80000000000 */
[----:B------:R-:W-:-:S04]  /*0be0*/  FFMA R12, R3, -1.4426950216293334961, -R12 ;  /* 0xbfb8aa3b030c7823 */ /* 0x000fc8000000080c */
[----:B------:R-:W-:-:S04]  /*0bf0*/  FFMA R12, R3, -1.925963033500011079e-08, R12 ;  /* 0xb2a57060030c7823 */ /* 0x000fc8000000000c */
[----:B------:R-:W1:Y:S01]  /*0c00*/  MUFU.EX2 R9, R12 ;  /* 0x0000000c00097308 */ /* 0x000e620000000800 */
[----:B------:R-:W-:-:S04]  /*0c10*/  IMAD.SHL.U32 R0, R0, 0x800000, RZ ;  /* 0x0080000000007824 */ /* 0x000fc800078e00ff */
[----:B-1----:R-:W-:-:S04]  /*0c20*/  FFMA R21, R0, R9, 1 ;  /* 0x3f80000000157423 */ /* 0x002fc80000000009 */
[----:B------:R-:W-:-:S05]  /*0c30*/  VIADD R0, R21, 0x1800000 ;  /* 0x0180000015007836 */ /* 0x000fca0000000000 */
[----:B------:R-:W-:-:S04]  /*0c40*/  LOP3.LUT R0, R0, 0x7f800000, RZ, 0xc0, !PT ;  /* 0x7f80000000007812 */ /* 0x000fc800078ec0ff */
[----:B------:R-:W-:Y:S02]  /*0c50*/  ISETP.GT.U32.AND P0, PT, R0, 0x1ffffff, PT ;  /* 0x01ffffff0000780c */ /* 0x000fe40003f04070 */
[----:B------:R-:W-:-:S11]  /*0c60*/  @P2 R2UR UR21, R28 ;  /* 0x000000001c1522ca */ /* 0x000fd600000e0000 */
[----:B------:R-:W-:Y:S05]  /*0c70*/  @P0 BRA `(.L_x_12837) ;  /* 0x0000000000100947 */ /* 0x000fea0003800000 */
[----:B------:R-:W-:Y:S02]  /*0c80*/  MOV R0, R21 ;  /* 0x0000001500007202 */ /* 0x000fe40000000f00 */
[----:B------:R-:W-:-:S07]  /*0c90*/  MOV R27, 0xcb0 ;  /* 0x00000cb0001b7802 */ /* 0x000fce0000000f00 */
[----:B-----5:R-:W-:Y:S05]  /*0ca0*/  CALL.REL.NOINC `($__internal_415_$__cuda_sm20_rcp_rn_f32_slowpath) ;  /* 0x0000002800947944 */ /* 0x020fea0003c00000 */
[----:B------:R-:W-:Y:S05]  /*0cb0*/  BRA `(.L_x_12838) ;  /* 0x0000000000107947 */ /* 0x000fea0003800000 */
.L_x_12837:
[----:B------:R-:W0:Y:S02]  /*0cc0*/  MUFU.RCP R0, R21 ;  /* 0x0000001500007308 */ /* 0x000e240000001000 */
[----:B0-----:R-:W-:-:S04]  /*0cd0*/  FFMA R9, R21, R0, -1 ;  /* 0xbf80000015097423 */ /* 0x001fc80000000000 */
[----:B------:R-:W-:-:S04]  /*0ce0*/  FADD.FTZ R9, -R9, -RZ ;  /* 0x800000ff09097221 */ /* 0x000fc80000010100 */
[----:B------:R-:W-:-:S07]  /*0cf0*/  FFMA R0, R0, R9, R0 ;  /* 0x0000000900007223 */ /* 0x000fce0000000000 */
.L_x_12838:
[----:B------:R-:W-:Y:S05]  /*0d00*/  BSYNC.RECONVERGENT B0 ;  /* 0x0000000000007941 */ /* 0x000fea0003800200 */
.L_x_12836:
        /* <DEDUP_REMOVED lines=21> */
[----:B------:R-:W-:Y:S05]  /*0e60*/  CALL.REL.NOINC `($__internal_415_$__cuda_sm20_rcp_rn_f32_slowpath) ;  /* 0x0000002800247944 */ /* 0x000fea0003c00000 */
[----:B------:R-:W-:Y:S05]  /*0e70*/  BRA `(.L_x_12841) ;  /* 0x0000000000107947 */ /* 0x000fea0003800000 */
.L_x_12840:
[----:B------:R-:W0:Y:S02]  /*0e80*/  MUFU.RCP R0, R23 ;  /* 0x0000001700007308 */ /* 0x000e240000001000 */
[----:B0-----:R-:W-:-:S04]  /*0e90*/  FFMA R8, R23, R0, -1 ;  /* 0xbf80000017087423 */ /* 0x001fc80000000000 */
[----:B------:R-:W-:-:S04]  /*0ea0*/  FADD.FTZ R9, -R8, -RZ ;  /* 0x800000ff08097221 */ /* 0x000fc80000010100 */
[----:B------:R-:W-:-:S07]  /*0eb0*/  FFMA R0, R0, R9, R0 ;  /* 0x0000000900007223 */ /* 0x000fce0000000000 */
.L_x_12841:
[----:B------:R-:W-:Y:S05]  /*0ec0*/  BSYNC.RECONVERGENT B0 ;  /* 0x0000000000007941 */ /* 0x000fea0003800200 */
.L_x_12839:
[----:B------:R-:W0:Y:S01]  /*0ed0*/  LDC.64 R8, c[0x0][0x3c8] ;  /* 0x0000f200ff087b82 */ /* 0x000e220000000a00 */
[----:B------:R-:W-:Y:S01]  /*0ee0*/  ISETP.GE.U32.AND P1, PT, R14, UR31, PT ;  /* 0x0000001f0e007c0c */ /* 0x000fe2000bf26070 */
[----:B------:R-:W-:Y:S01]  /*0ef0*/  FADD R19, -R0, 1 ;  /* 0x3f80000000137421 */ /* 0x000fe20000000100 */
[C---:B------:R-:W-:Y:S01]  /*0f00*/  LOP3.LUT R12, R13.reuse, 0x1f, RZ, 0xc0, !PT ;  /* 0x0000001f0d0c7812 */ /* 0x040fe200078ec0ff */
[----:B------:R-:W-:Y:S01]  /*0f10*/  VIADD R21, R13, 0x1e ;  /* 0x0000001e0d157836 */ /* 0x000fe20000000000 */
[----:B------:R-:W-:Y:S01]  /*0f20*/  UMOV UR4, UR13 ;  /* 0x0000000d00047c82 */ /* 0x000fe20008000000 */
[----:B------:R-:W-:Y:S01]  /*0f30*/  FMUL R19, R19, R0 ;  /* 0x0000000013137220 */ /* 0x000fe20000400000 */
[----:B------:R-:W-:Y:S01]  /*0f40*/  ISETP.GE.U32.OR P1, PT, R12, UR30, P1 ;  /* 0x0000001e0c007c0c */ /* 0x000fe20008f26470 */
[----:B------:R-:W-:Y:S01]  /*0f50*/  VIADD R12, R14, 0x2 ;  /* 0x000000020e0c7836 */ /* 0x000fe20000000000 */
[----:B------:R-:W-:Y:S01]  /*0f60*/  LOP3.LUT R21, R21, 0x1f, RZ, 0xc0, !PT ;  /* 0x0000001f15157812 */ /* 0x000fe200078ec0ff */
[----:B------:R-:W-:Y:S01]  /*0f70*/  FFMA R0, R19, R10, R0 ;  /* 0x0000000a13007223 */ /* 0x000fe20000000000 */
[----:B------:R-:W-:Y:S01]  /*0f80*/  FMUL R10, R3, UR21 ;  /* 0x00000015030a7c20 */ /* 0x000fe20008400000 */
[----:B------:R-:W-:Y:S01]  /*0f90*/  UMOV UR5, UR19 ;  /* 0x0000001300057c82 */ /* 0x000fe20008000000 */
[----:B------:R-:W-:Y:S01]  /*0fa0*/  ISETP.GE.U32.AND P0, PT, R12, UR31, PT ;  /* 0x0000001f0c007c0c */ /* 0x000fe2000bf06070 */
[----:B------:R-:W-:Y:S01]  /*0fb0*/  FMUL R0, R0, R11 ;  /* 0x0000000b00007220 */ /* 0x000fe20000400000 */
[----:B------:R-:W-:Y:S01]  /*0fc0*/  IMAD.MOV.U32 R26, RZ, RZ, RZ ;  /* 0x000000ffff1a7224 */ /* 0x000fe200078e00ff */
[----:B------:R-:W-:-:S02]  /*0fd0*/  F2FP.BF16.F32.PACK_AB R11, RZ, R10 ;  /* 0x0000000aff0b723e */ /* 0x000fc400000010ff */
[----:B------:R-:W-:Y:S01]  /*0fe0*/  ISETP.LT.U32.AND P0, PT, R21, UR30, !P0 ;  /* 0x0000001e15007c0c */ /* 0x000fe2000c701070 */
[----:B------:R-:W-:Y:S01]  /*0ff0*/  FMUL R10, R0, UR21 ;  /* 0x00000015000a7c20 */ /* 0x000fe20008400000 */
[----:B------:R-:W-:-:S04]  /*1000*/  @!P1 LEA R22, P2, R18, UR8, 0x1 ;  /* 0x0000000812169c11 */ /* 0x000fc8000f8408ff */
[----:B------:R-:W-:Y:S01]  /*1010*/  @!P1 LEA.HI.X R23, R18, UR9, R17, 0x1, P2 ;  /* 0x0000000912179c11 */ /* 0x000fe200090f0c11 */
[-C--:B0-----:R-:W-:Y:S01]  /*1020*/  IMAD.WIDE.U32 R34, R16, R8.reuse, UR4 ;  /* 0x0000000410227e25 */ /* 0x081fe2000f8e0008 */
[----:B------:R-:W-:Y:S02]  /*1030*/  @!P1 IADD3 R18, P2, PT, R18, R8, RZ ;  /* 0x0000000812129210 */ /* 0x000fe40007f5e0ff */
[----:B------:R-:W-:Y:S01]  /*1040*/  F2FP.BF16.F32.PACK_AB R10, RZ, R10 ;  /* 0x0000000aff0a723e */ /* 0x000fe200000010ff */
[----:B------:R0:W-:Y:S01]  /*1050*/  @!P1 STG.E.U16 desc[UR24][R22.64], R11 ;  /* 0x0000000b16009986 */ /* 0x0001e2000c101518 */
[----:B------:R-:W-:Y:S02]  /*1060*/  IMAD R16, R16, R9, R35 ;  /* 0x0000000910107224 */ /* 0x000fe400078e0223 */
[----:B------:R-:W-:Y:S02]  /*1070*/  @!P1 IMAD.X R17, R17, 0x1, R9, P2 ;  /* 0x0000000111119824 */ /* 0x000fe400010e0609 */
[----:B------:R-:W-:Y:S01]  /*1080*/  @P0 IMAD R9, R9, 0x3, RZ ;  /* 0x0000000309090824 */ /* 0x000fe200078e02ff */
[----:B0-----:R-:W-:-:S04]  /*1090*/  @!P1 LEA R22, P2, R18, UR8, 0x1 ;  /* 0x0000000812169c11 */ /* 0x001fc8000f8408ff */
[----:B------:R-:W-:Y:S02]  /*10a0*/  @!P1 LEA.HI.X R23, R18, UR9, R17, 0x1, P2 ;  /* 0x0000000912179c11 */ /* 0x000fe400090f0c11 */
[----:B------:R-:W-:Y:S02]  /*10b0*/  @P0 IADD3 R20, P2, P3, R34, UR13, R21 ;  /* 0x0000000d22140c10 */ /* 0x000fe4000fb5e015 */
[----:B------:R-:W-:Y:S01]  /*10c0*/  @P0 IADD3 R18, P4, PT, R21, R34, RZ ;  /* 0x0000002215120210 */ /* 0x000fe20007f9e0ff */
[----:B------:R0:W-:Y:S01]  /*10d0*/  @!P1 STG.E.U16 desc[UR24][R22.64], R10 ;  /* 0x0000000a16009986 */ /* 0x0001e2000c101518 */
[----:B------:R-:W-:Y:S01]  /*10e0*/  @P0 IADD3.X R25, PT, PT, R16, UR19, RZ, P2, P3 ;  /* 0x0000001310190c10 */ /* 0x000fe200097e64ff */
[C---:B------:R-:W-:Y:S01]  /*10f0*/  @P0 IMAD.SHL.U32 R17, R20.reuse, 0x4, RZ ;  /* 0x0000000414110824 */ /* 0x040fe200078e00ff */
[----:B------:R-:W-:Y:S02]  /*1100*/  @P0 IADD3.X R19, PT, PT, RZ, R16, RZ, P4, !PT ;  /* 0x00000010ff130210 */ /* 0x000fe400027fe4ff */
[----:B------:R-:W-:Y:S01]  /*1110*/  @P0 SHF.L.U64.HI R20, R20, 0x2, R25 ;  /* 0x0000000214140819 */ /* 0x000fe20000010219 */
[----:B------:R-:W-:Y:S01]  /*1120*/  @P0 IMAD.WIDE.U32 R18, R8, 0x3, R18 ;  /* 0x0000000308120825 */ /* 0x000fe200078e0012 */
[----:B0-----:R-:W-:-:S04]  /*1130*/  @P0 IADD3 R22, P1, PT, R17, UR26, RZ ;  /* 0x0000001a11160c10 */ /* 0x001fc8000ff3e0ff */
[----:B------:R-:W-:Y:S02]  /*1140*/  @P0 IADD3.X R23, PT, PT, R20, UR27, RZ, P1, !PT ;  /* 0x0000001b14170c10 */ /* 0x000fe40008ffe4ff */
[----:B------:R-:W-:Y:S01]  /*1150*/  @P0 IADD3 R8, P1, PT, R17, UR28, RZ ;  /* 0x0000001c11080c10 */ /* 0x000fe2000ff3e0ff */
[----:B------:R-:W-:Y:S02]  /*1160*/  @P0 IMAD.IADD R17, R9, 0x1, R19 ;  /* 0x0000000109110824 */ /* 0x000fe400078e0213 */
[----:B------:R-:W-:Y:S01]  /*1170*/  @P0 IMAD.SHL.U32 R19, R18, 0x4, RZ ;  /* 0x0000000412130824 */ /* 0x000fe200078e00ff */
[----:B------:R0:W5:Y:S01]  /*1180*/  @P0 LDG.E R26, desc[UR24][R22.64] ;  /* 0x00000018161a0981 */ /* 0x000162000c1e1900 */
[----:B------:R-:W-:Y:S01]  /*1190*/  @P0 IADD3.X R9, PT, PT, R20, UR29, RZ, P1, !PT ;  /* 0x0000001d14090c10 */ /* 0x000fe20008ffe4ff */
[----:B------:R-:W-:Y:S01]  /*11a0*/  IMAD.MOV.U32 R24, RZ, RZ, 0x437c0000 ;  /* 0x437c0000ff187424 */ /* 0x000fe200078e00ff */
[----:B------:R-:W-:Y:S01]  /*11b0*/  @P0 SHF.L.U64.HI R17, R18, 0x2, R17 ;  /* 0x0000000212110819 */ /* 0x000fe20000010211 */
[----:B------:R-:W-:Y:S01]  /*11c0*/  IMAD.MOV.U32 R25, RZ, RZ, RZ ;  /* 0x000000ffff197224 */ /* 0x000fe200078e00ff */
[----:B------:R-:W-:-:S02]  /*11d0*/  @P0 IADD3 R18, P2, PT, R19, UR28, RZ ;  /* 0x0000001c13120c10 */ /* 0x000fc4000ff5e0ff */
[----:B0-----:R-:W-:-:S03]  /*11e0*/  @P0 IADD3 R22, P1, PT, R19, UR26, RZ ;  /* 0x0000001a13160c10 */ /* 0x001fc6000ff3e0ff */
[----:B------:R0:W5:Y:S01]  /*11f0*/  @P0 LDG.E R25, desc[UR24][R8.64] ;  /* 0x0000001808190981 */ /* 0x000162000c1e1900 */
[C---:B------:R-:W-:Y:S01]  /*1200*/  @P0 IADD3.X R19, PT, PT, R17.reuse, UR29, RZ, P2, !PT ;  /* 0x0000001d11130c10 */ /* 0x040fe200097fe4ff */
[----:B------:R-:W-:Y:S01]  /*1210*/  IMAD.MOV.U32 R20, RZ, RZ, RZ ;  /* 0x000000ffff147224 */ /* 0x000fe200078e00ff */
[----:B------:R-:W-:Y:S01]  /*1220*/  @P0 IADD3.X R23, PT, PT, R17, UR27, RZ, P1, !PT ;  /* 0x0000001b11170c10 */ /* 0x000fe20008ffe4ff */
[----:B------:R-:W-:-:S04]  /*1230*/  IMAD.MOV.U32 R17, RZ, RZ, 0x3bbb989d ;  /* 0x3bbb989dff117424 */ /* 0x000fc800078e00ff */
[----:B------:R-:W-:Y:S01]  /*1240*/  FFMA.SAT R17, R2, -R17, 0.5 ;  /* 0x3f00000002117423 */ /* 0x000fe20000002811 */
[----:B------:R-:W5:Y:S01]  /*1250*/  @P0 LDG.E R20, desc[UR24][R18.64] ;  /* 0x0000001812140981 */ /* 0x000f62000c1e1900 */
[----:B0-----:R-:W-:Y:S02]  /*1260*/  HFMA2 R9, -RZ, RZ, 0, 0 ;  /* 0x00000000ff097431 */ /* 0x001fe400000001ff */
[----:B------:R-:W-:-:S04]  /*1270*/  FFMA.RM R17, R17, R24, 12582913 ;  /* 0x4b40000111117423 */ /* 0x000fc80000004018 */
[----:B------:R-:W-:-:S04]  /*1280*/  FADD R27, R17, -12583039 ;  /* 0xcb40007f111b7421 */ /* 0x000fc80000000000 */
[C---:B------:R-:W-:Y:S01]  /*1290*/  FFMA R27, R2.reuse, -1.4426950216293334961, -R27 ;  /* 0xbfb8aa3b021b7823 */ /* 0x040fe2000000081b */
[----:B------:R0:W5:Y:S03]  /*12a0*/  @P0 LDG.E R9, desc[UR24][R22.64] ;  /* 0x0000001816090981 */ /* 0x000166000c1e1900 */
[----:B------:R-:W-:-:S04]  /*12b0*/  FFMA R27, R2, -1.925963033500011079e-08, R27 ;  /* 0xb2a57060021b7823 */ /* 0x000fc8000000001b */
[----:B------:R-:W1:Y:S01]  /*12c0*/  MUFU.EX2 R24, R27 ;  /* 0x0000001b00187308 */ /* 0x000e620000000800 */
[----:B------:R-:W-:Y:S01]  /*12d0*/  SHF.L.U32 R17, R17, 0x17, RZ ;  /* 0x0000001711117819 */ /* 0x000fe200000006ff */
[----:B------:R-:W-:-:S04]  /*12e0*/  IMAD.IADD R8, R14, 0x1, R15 ;  /* 0x000000010e087824 */ /* 0x000fc800078e020f */
[----:B-1----:R-:W-:-:S04]  /*12f0*/  FFMA R29, R17, R24, 1 ;  /* 0x3f800000111d7423 */ /* 0x002fc80000000018 */
[----:B------:R-:W-:-:S05]  /*1300*/  VIADD R17, R29, 0x1800000 ;  /* 0x018000001d117836 */ /* 0x000fca0000000000 */
[----:B------:R-:W-:Y:S01]  /*1310*/  LOP3.LUT R17, R17, 0x7f800000, RZ, 0xc0, !PT ;  /* 0x7f80000011117812 */ /* 0x000fe200078ec0ff */
[----:B0-----:R-:W-:-:S03]  /*1320*/  FADD R23, RZ, R3 ;  /* 0x00000003ff177221 */ /* 0x001fc60000000000 */
[----:B------:R-:W-:Y:S01]  /*1330*/  ISETP.GT.U32.AND P0, PT, R17, 0x1ffffff, PT ;  /* 0x01ffffff1100780c */ /* 0x000fe20003f04070 */
[----:B------:R-:W-:Y:S01]  /*1340*/  FADD R23, R0, R23 ;  /* 0x0000001700177221 */ /* 0x000fe20000000000 */
[----:B------:R-:W-:Y:S02]  /*1350*/  LOP3.LUT R8, R8, 0x1f, RZ, 0xc0, !PT ;  /* 0x0000001f08087812 */ /* 0x000fe400078ec0ff */
[----:B------:R-:W-:Y:S01]  /*1360*/  IADD3 R18, P1, PT, R36, R34, RZ ;  /* 0x0000002224127210 */ /* 0x000fe20007f3e0ff */
[----:B------:R-:W-:Y:S02]  /*1370*/  BSSY.RECONVERGENT B0, `(.L_x_12842) ;  /* 0x000000d000007945 */ /* 0x000fe40003800200 */
[----:B------:R0:W1:Y:S01]  /*1380*/  SHFL.IDX PT, R22, R23, R8, 0x1f ;  /* 0x00001f0817167589 */ /* 0x00006200000e0000 */
[----:B------:R-:W-:Y:S01]  /*1390*/  FMNMX3 R3, |R3|, RZ, |R0|, !PT ;  /* 0x000000ff03037276 */ /* 0x000fe20007800600 */
[----:B------:R-:W-:-:S04]  /*13a0*/  IMAD.X R17, RZ, RZ, R16, P1 ;  /* 0x000000ffff117224 */ /* 0x000fc800008e0610 */
[----:B------:R-:W-:Y:S05]  /*13b0*/  @P0 BRA `(.L_x_12843) ;  /* 0x0000000000100947 */ /* 0x000fea0003800000 */
[----:B------:R-:W-:Y:S01]  /*13c0*/  IMAD.MOV.U32 R0, RZ, RZ, R29 ;  /* 0x000000ffff007224 */ /* 0x000fe200078e001d */
[----:B------:R-:W-:-:S07]  /*13d0*/  MOV R27, 0x13f0 ;  /* 0x000013f0001b7802 */ /* 0x000fce0000000f00 */
[----:B01---5:R-:W-:Y:S05]  /*13e0*/  CALL.REL.NOINC `($__internal_415_$__cuda_sm20_rcp_rn_f32_slowpath) ;  /* 0x0000002000c47944 */ /* 0x023fea0003c00000 */
[----:B------:R-:W-:Y:S05]  /*13f0*/  BRA `(.L_x_12844) ;  /* 0x0000000000107947 */ /* 0x000fea0003800000 */
.L_x_12843:
[----:B------:R-:W0:Y:S02]  /*1400*/  MUFU.RCP R0, R29 ;  /* 0x0000001d00007308 */ /* 0x000e240000001000 */
[----:B0-----:R-:W-:-:S04]  /*1410*/  FFMA R8, R29, R0, -1 ;  /* 0xbf8000001d087423 */ /* 0x001fc80000000000 */
[----:B------:R-:W-:-:S04]  /*1420*/  FADD.FTZ R19, -R8, -RZ ;  /* 0x800000ff08137221 */ /* 0x000fc80000010100 */
[----:B------:R-:W-:-:S07]  /*1430*/  FFMA R0, R0, R19, R0 ;  /* 0x0000001300007223 */ /* 0x000fce0000000000 */
.L_x_12844:
[----:B------:R-:W-:Y:S05]  /*1440*/  BSYNC.RECONVERGENT B0 ;  /* 0x0000000000007941 */ /* 0x000fea0003800200 */
.L_x_12842:
[----:B------:R-:W-:Y:S01]  /*1450*/  FADD R19, -R0, 1 ;  /* 0x3f80000000137421 */ /* 0x000fe20000000100 */
[----:B------:R-:W-:Y:S03]  /*1460*/  BSSY.RECONVERGENT B0, `(.L_x_12845) ;  /* 0x000001a000007945 */ /* 0x000fe60003800200 */
[----:B------:R-:W-:-:S04]  /*1470*/  FMUL R19, R19, R0 ;  /* 0x0000000013137220 */ /* 0x000fc80000400000 */
[----:B------:R-:W-:Y:S01]  /*1480*/  FFMA R2, R19, R2, R0 ;  /* 0x0000000213027223 */ /* 0x000fe20000000000 */
[----:B------:R-:W-:Y:S01]  /*1490*/  IMAD.MOV.U32 R0, RZ, RZ, 0x3bbb989d ;  /* 0x3bbb989dff007424 */ /* 0x000fe200078e00ff */
[----:B------:R-:W-:Y:S02]  /*14a0*/  MOV R19, 0x437c0000 ;  /* 0x437c000000137802 */ /* 0x000fe40000000f00 */
        /* <DEDUP_REMOVED lines=15> */
[----:B-1---5:R-:W-:Y:S05]  /*15a0*/  CALL.REL.NOINC `($__internal_415_$__cuda_sm20_rcp_rn_f32_slowpath) ;  /* 0x0000002000547944 */ /* 0x022fea0003c00000 */
[----:B------:R-:W-:Y:S05]  /*15b0*/  BRA `(.L_x_12847) ;  /* 0x0000000000107947 */ /* 0x000fea0003800000 */
.L_x_12846:
[----:B------:R-:W0:Y:S02]  /*15c0*/  MUFU.RCP R0, R19 ;  /* 0x0000001300007308 */ /* 0x000e240000001000 */
[----:B0-----:R-:W-:-:S04]  /*15d0*/  FFMA R5, R19, R0, -1 ;  /* 0xbf80000013057423 */ /* 0x001fc80000000000 */
[----:B------:R-:W-:-:S04]  /*15e0*/  FADD.FTZ R5, -R5, -RZ ;  /* 0x800000ff05057221 */ /* 0x000fc80000010100 */
[----:B------:R-:W-:-:S07]  /*15f0*/  FFMA R0, R0, R5, R0 ;  /* 0x0000000500007223 */ /* 0x000fce0000000000 */
.L_x_12847:
[----:B------:R-:W-:Y:S05]  /*1600*/  BSYNC.RECONVERGENT B0 ;  /* 0x0000000000007941 */ /* 0x000fea0003800200 */
.L_x_12845:
[----:B------:R-:W-:Y:S01]  /*1610*/  ISETP.GE.U32.AND P0, PT, R4, UR31, PT ;  /* 0x0000001f04007c0c */ /* 0x000fe2000bf06070 */
[----:B------:R-:W-:Y:S01]  /*1620*/  FADD R5, -R0, 1 ;  /* 0x3f80000000057421 */ /* 0x000fe20000000100 */
[----:B------:R-:W-:Y:S01]  /*1630*/  FMUL R8, R2, UR21 ;  /* 0x0000001502087c20 */ /* 0x000fe20008400000 */
[----:B------:R-:W-:Y:S02]  /*1640*/  IADD3 R34, P3, PT, R34, UR13, RZ ;  /* 0x0000000d22227c10 */ /* 0x000fe4000ff7e0ff */
[----:B------:R-:W-:Y:S01]  /*1650*/  ISETP.GE.U32.OR P0, PT, R36, UR30, P0 ;  /* 0x0000001e24007c0c */ /* 0x000fe20008706470 */
[----:B------:R-:W-:Y:S01]  /*1660*/  FMUL R19, R5, R0 ;  /* 0x0000000005137220 */ /* 0x000fe20000400000 */
[----:B------:R-:W-:-:S03]  /*1670*/  F2FP.BF16.F32.PACK_AB R8, RZ, R8 ;  /* 0x00000008ff08723e */ /* 0x000fc600000010ff */
[----:B------:R-:W-:Y:S01]  /*1680*/  FFMA R19, R19, R7, R0 ;  /* 0x0000000713137223 */ /* 0x000fe20000000000 */
[----:B------:R-:W-:Y:S01]  /*1690*/  VIADD R0, R13, 0x1d ;  /* 0x0000001d0d007836 */ /* 0x000fe20000000000 */
[----:B------:R-:W-:Y:S02]  /*16a0*/  IADD3 R7, PT, PT, R14, 0x3, RZ ;  /* 0x000000030e077810 */ /* 0x000fe40007ffe0ff */
[----:B------:R-:W-:Y:S02]  /*16b0*/  FMUL R23, R19, R6 ;  /* 0x0000000613177220 */ /* 0x000fe40000400000 */
[----:B------:R-:W-:Y:S02]  /*16c0*/  LOP3.LUT R6, R0, 0x1f, RZ, 0xc0, !PT ;  /* 0x0000001f00067812 */ /* 0x000fe400078ec0ff */
[----:B------:R-:W0:Y:S01]  /*16d0*/  @!P0 LDC.64 R4, c[0x0][0x3c8] ;  /* 0x0000f200ff048b82 */ /* 0x000e220000000a00 */
[----:B------:R-:W-:Y:S01]  /*16e0*/  @!P0 LEA R28, P1, R18, UR8, 0x1 ;  /* 0x00000008121c8c11 */ /* 0x000fe2000f8208ff */
[----:B------:R-:W-:-:S03]  /*16f0*/  FMUL R0, R23, UR21 ;  /* 0x0000001517007c20 */ /* 0x000fc60008400000 */
[----:B------:R-:W-:Y:S02]  /*1700*/  @!P0 LEA.HI.X R29, R18, UR9, R17, 0x1, P1 ;  /* 0x00000009121d8c11 */ /* 0x000fe400088f0c11 */
[----:B------:R-:W-:-:S03]  /*1710*/  ISETP.GE.U32.AND P1, PT, R7, UR31, PT ;  /* 0x0000001f07007c0c */ /* 0x000fc6000bf26070 */
[----:B------:R2:W-:Y:S01]  /*1720*/  @!P0 STG.E.U16 desc[UR24][R28.64], R8 ;  /* 0x000000081c008986 */ /* 0x0005e2000c101518 */
[----:B------:R-:W-:Y:S02]  /*1730*/  ISETP.LT.U32.AND P1, PT, R6, UR30, !P1 ;  /* 0x0000001e06007c0c */ /* 0x000fe4000cf21070 */
[----:B0-----:R-:W-:-:S05]  /*1740*/  @!P0 IADD3 R4, P2, PT, R18, R4, RZ ;  /* 0x0000000412048210 */ /* 0x001fca0007f5e0ff */
[----:B------:R-:W-:Y:S01]  /*1750*/  @!P0 IMAD.X R17, R17, 0x1, R5, P2 ;  /* 0x0000000111118824 */ /* 0x000fe200010e0605 */
[----:B------:R-:W-:Y:S02]  /*1760*/  F2FP.BF16.F32.PACK_AB R5, RZ, R0 ;  /* 0x00000000ff05723e */ /* 0x000fe400000010ff */
[----:B--2---:R-:W-:Y:S02]  /*1770*/  @!P0 LEA R28, P2, R4, UR8, 0x1 ;  /* 0x00000008041c8c11 */ /* 0x004fe4000f8408ff */
[----:B------:R-:W-:Y:S02]  /*1780*/  IADD3.X R0, PT, PT, R16, UR19, RZ, P3, !PT ;  /* 0x0000001310007c10 */ /* 0x000fe40009ffe4ff */
[----:B------:R-:W-:Y:S02]  /*1790*/  IADD3 R18, P3, PT, R6, R34, RZ ;  /* 0x0000002206127210 */ /* 0x000fe40007f7e0ff */
[----:B------:R-:W-:Y:S01]  /*17a0*/  @!P0 LEA.HI.X R29, R4, UR9, R17, 0x1, P2 ;  /* 0x00000009041d8c11 */ /* 0x000fe200090f0c11 */
[----:B------:R-:W-:Y:S01]  /*17b0*/  IMAD.MOV.U32 R4, RZ, RZ, RZ ;  /* 0x000000ffff047224 */ /* 0x000fe200078e00ff */
[----:B------:R-:W-:Y:S01]  /*17c0*/  @P1 IADD3 R24, P2, PT, R18, UR13, RZ ;  /* 0x0000000d12181c10 */ /* 0x000fe2000ff5e0ff */
[----:B------:R-:W-:-:S02]  /*17d0*/  IMAD.X R19, RZ, RZ, R0, P3 ;  /* 0x000000ffff137224 */ /* 0x000fc400018e0600 */
[----:B------:R0:W-:Y:S02]  /*17e0*/  @!P0 STG.E.U16 desc[UR24][R28.64], R5 ;  /* 0x000000051c008986 */ /* 0x0001e4000c101518 */
[----:B------:R-:W-:Y:S01]  /*17f0*/  @P1 IMAD.SHL.U32 R27, R24, 0x4, RZ ;  /* 0x00000004181b1824 */ /* 0x000fe200078e00ff */
[----:B------:R-:W-:-:S04]  /*1800*/  @P1 IADD3.X R17, PT, PT, R19, UR19, RZ, P2, !PT ;  /* 0x0000001313111c10 */ /* 0x000fc800097fe4ff */
[----:B------:R-:W-:Y:S02]  /*1810*/  @P1 SHF.L.U64.HI R24, R24, 0x2, R17 ;  /* 0x0000000218181819 */ /* 0x000fe40000010211 */
[----:B------:R-:W-:Y:S02]  /*1820*/  @P1 IADD3 R16, P0, PT, R27, UR26, RZ ;  /* 0x0000001a1b101c10 */ /* 0x000fe4000ff1e0ff */
[----:B------:R-:W-:Y:S02]  /*1830*/  FMNMX3 R3, |R2|, R3, |R23|, !PT ;  /* 0x0000000302037276 */ /* 0x000fe40007800617 */
[----:B------:R-:W-:Y:S01]  /*1840*/  @P1 IADD3.X R17, PT, PT, R24, UR27, RZ, P0, !PT ;  /* 0x0000001b18111c10 */ /* 0x000fe200087fe4ff */
[----:B------:R-:W-:-:S04]  /*1850*/  FADD R2, RZ, R2 ;  /* 0x00000002ff027221 */ /* 0x000fc80000000000 */
[----:B------:R2:W5:Y:S01]  /*1860*/  @P1 LDG.E R4, desc[UR24][R16.64] ;  /* 0x0000001810041981 */ /* 0x000562000c1e1900 */
[----:B------:R-:W-:Y:S01]  /*1870*/  FADD R32, R23, R2 ;  /* 0x0000000217207221 */ /* 0x000fe20000000000 */
[----:B------:R-:W-:Y:S02]  /*1880*/  IADD3 R2, PT, PT, R14, 0x1, R15 ;  /* 0x000000010e027810 */ /* 0x000fe40007ffe00f */
[----:B0-----:R-:W-:Y:S02]  /*1890*/  @P1 IADD3 R28, P0, PT, R27, UR28, RZ ;  /* 0x0000001c1b1c1c10 */ /* 0x001fe4000ff1e0ff */
[----:B------:R-:W-:Y:S01]  /*18a0*/  LOP3.LUT R23, R2, 0x1f, RZ, 0xc0, !PT ;  /* 0x0000001f02177812 */ /* 0x000fe200078ec0ff */
[----:B------:R-:W-:Y:S01]  /*18b0*/  HFMA2 R2, -RZ, RZ, 0, 0 ;  /* 0x00000000ff027431 */ /* 0x000fe200000001ff */
[----:B------:R-:W-:Y:S01]  /*18c0*/  @P1 IADD3.X R29, PT, PT, R24, UR29, RZ, P0, !PT ;  /* 0x0000001d181d1c10 */ /* 0x000fe200087fe4ff */
[----:B--2---:R-:W0:Y:S03]  /*18d0*/  @P1 LDC.64 R16, c[0x0][0x3c8] ;  /* 0x0000f200ff101b82 */ /* 0x004e260000000a00 */
[----:B------:R-:W2:Y:S04]  /*18e0*/  SHFL.IDX PT, R23, R32, R23, 0x1f ;  /* 0x00001f1720177589 */ /* 0x000ea800000e0000 */
[----:B------:R0:W5:Y:S01]  /*18f0*/  @P1 LDG.E R2, desc[UR24][R28.64] ;  /* 0x000000181c021981 */ /* 0x000162000c1e1900 */
[----:B-1----:R-:W-:Y:S01]  /*1900*/  FADD R22, RZ, R22 ;  /* 0x00000016ff167221 */ /* 0x002fe20000000000 */
[----:B0-----:R-:W-:-:S04]  /*1910*/  @P1 IMAD.WIDE.U32 R28, R16, 0x3, R18 ;  /* 0x00000003101c1825 */ /* 0x001fc800078e0012 */
[----:B--2---:R-:W-:Y:S01]  /*1920*/  FADD R24, R23, R22 ;  /* 0x0000001617187221 */ /* 0x004fe20000000000 */
[----:B------:R-:W-:Y:S01]  /*1930*/  CS2R R22, SRZ ;  /* 0x0000000000167805 */ /* 0x000fe2000001ff00 */
[----:B------:R-:W-:Y:S02]  /*1940*/  @P1 IMAD R17, R17, 0x3, RZ ;  /* 0x0000000311111824 */ /* 0x000fe400078e02ff */
[----:B------:R-:W-:Y:S02]  /*1950*/  @P1 IMAD.SHL.U32 R27, R28, 0x4, RZ ;  /* 0x000000041c1b1824 */ /* 0x000fe400078e00ff */
[----:B------:R-:W-:-:S03]  /*1960*/  @P1 IMAD.IADD R17, R17, 0x1, R29 ;  /* 0x0000000111111824 */ /* 0x000fc600078e021d */
[----:B------:R-:W-:Y:S02]  /*1970*/  @P1 IADD3 R16, P0, PT, R27, UR26, RZ ;  /* 0x0000001a1b101c10 */ /* 0x000fe4000ff1e0ff */
[----:B------:R-:W-:-:S04]  /*1980*/  @P1 SHF.L.U64.HI R30, R28, 0x2, R17 ;  /* 0x000000021c1e1819 */ /* 0x000fc80000010211 */
[----:B------:R-:W-:Y:S01]  /*1990*/  @P1 IADD3.X R17, PT, PT, R30, UR27, RZ, P0, !PT ;  /* 0x0000001b1e111c10 */ /* 0x000fe200087fe4ff */
[----:B------:R-:W-:-:S04]  /*19a0*/  IMAD.MOV.U32 R28, RZ, RZ, 0x3bbb989d ;  /* 0x3bbb989dff1c7424 */ /* 0x000fc800078e00ff */
[----:B------:R0:W5:Y:S02]  /*19b0*/  @P1 LDG.E R23, desc[UR24][R16.64] ;  /* 0x0000001810171981 */ /* 0x000164000c1e1900 */
[----:B0-----:R-:W-:Y:S01]  /*19c0*/  @P1 IADD3 R16, P0, PT, R27, UR28, RZ ;  /* 0x0000001c1b101c10 */ /* 0x001fe2000ff1e0ff */
[----:B-----5:R-:W-:-:S03]  /*19d0*/  FFMA.SAT R27, R25, -R28, 0.5 ;  /* 0x3f000000191b7423 */ /* 0x020fc6000000281c */
[----:B------:R-:W-:Y:S01]  /*19e0*/  @P1 IADD3.X R17, PT, PT, R30, UR29, RZ, P0, !PT ;  /* 0x0000001d1e111c10 */ /* 0x000fe200087fe4ff */
[----:B------:R-:W-:-:S04]  /*19f0*/  IMAD.MOV.U32 R30, RZ, RZ, 0x437c0000 ;  /* 0x437c0000ff1e7424 */ /* 0x000fc800078e00ff */
[----:B------:R-:W-:Y:S01]  /*1a00*/  FFMA.RM R27, R27, R30, 12582913 ;  /* 0x4b4000011b1b7423 */ /* 0x000fe2000000401e */
[----:B------:R0:W5:Y:S01]  /*1a10*/  @P1 LDG.E R22, desc[UR24][R16.64] ;  /* 0x0000001810161981 */ /* 0x000162000c1e1900 */
[----:B------:R-:W-:Y:S02]  /*1a20*/  BSSY.RECONVERGENT B0, `(.L_x_12848) ;  /* 0x0000015000007945 */ /* 0x000fe40003800200 */
[C---:B------:R-:W-:Y:S01]  /*1a30*/  FADD R28, R27.reuse, -12583039 ;  /* 0xcb40007f1b1c7421 */ /* 0x040fe20000000000 */
[----:B------:R-:W-:-:S03]  /*1a40*/  SHF.L.U32 R27, R27, 0x17, RZ ;  /* 0x000000171b1b7819 */ /* 0x000fc600000006ff */
[----:B------:R-:W-:Y:S01]  /*1a50*/  FFMA R28, R25, -1.4426950216293334961, -R28 ;  /* 0xbfb8aa3b191c7823 */ /* 0x000fe2000000081c */
[----:B0-----:R-:W-:-:S03]  /*1a60*/  IADD3 R17, P1, PT, R21, R34, RZ ;  /* 0x0000002215117210 */ /* 0x001fc60007f3e0ff */
[----:B------:R-:W-:-:S06]  /*1a70*/  FFMA R28, R25, -1.925963033500011079e-08, R28 ;  /* 0xb2a57060191c7823 */ /* 0x000fcc000000001c */
[----:B------:R-:W0:Y:S02]  /*1a80*/  MUFU.EX2 R28, R28 ;  /* 0x0000001c001c7308 */ /* 0x000e240000000800 */
[----:B0-----:R-:W-:-:S04]  /*1a90*/  FFMA R29, R27, R28, 1 ;  /* 0x3f8000001b1d7423 */ /* 0x001fc8000000001c */
[----:B------:R-:W-:-:S05]  /*1aa0*/  VIADD R16, R29, 0x1800000 ;  /* 0x018000001d107836 */ /* 0x000fca0000000000 */
[----:B------:R-:W-:-:S04]  /*1ab0*/  LOP3.LUT R16, R16, 0x7f800000, RZ, 0xc0, !PT ;  /* 0x7f80000010107812 */ /* 0x000fc800078ec0ff */
[----:B------:R-:W-:Y:S01]  /*1ac0*/  ISETP.GT.U32.AND P0, PT, R16, 0x1ffffff, PT ;  /* 0x01ffffff1000780c */ /* 0x000fe20003f04070 */
[----:B------:R-:W-:-:S12]  /*1ad0*/  IMAD.X R16, RZ, RZ, R0, P1 ;  /* 0x000000ffff107224 */ /* 0x000fd800008e0600 */
[----:B------:R-:W-:Y:S05]  /*1ae0*/  @P0 BRA `(.L_x_12849) ;  /* 0x0000000000100947 */ /* 0x000fea0003800000 */
[----:B------:R-:W-:Y:S01]  /*1af0*/  IMAD.MOV.U32 R0, RZ, RZ, R29 ;  /* 0x000000ffff007224 */ /* 0x000fe200078e001d */
[----:B------:R-:W-:-:S07]  /*1b00*/  MOV R27, 0x1b20 ;  /* 0x00001b20001b7802 */ /* 0x000fce0000000f00 */
[----:B-----5:R-:W-:Y:S05]  /*1b10*/  CALL.REL.NOINC `($__internal_415_$__cuda_sm20_rcp_rn_f32_slowpath) ;  /* 0x0000001800f87944 */ /* 0x020fea0003c00000 */
[----:B------:R-:W-:Y:S05]  /*1b20*/  BRA `(.L_x_12850) ;  /* 0x0000000000107947 */ /* 0x000fea0003800000 */
.L_x_12849:
[----:B------:R-:W0:Y:S02]  /*1b30*/  MUFU.RCP R0, R29 ;  /* 0x0000001d00007308 */ /* 0x000e240000001000 */
[----:B0-----:R-:W-:-:S04]  /*1b40*/  FFMA R27, R29, R0, -1 ;  /* 0xbf8000001d1b7423 */ /* 0x001fc80000000000 */
[----:B------:R-:W-:-:S04]  /*1b50*/  FADD.FTZ R27, -R27, -RZ ;  /* 0x800000ff1b1b7221 */ /* 0x000fc80000010100 */
[----:B------:R-:W-:-:S07]  /*1b60*/  FFMA R0, R0, R27, R0 ;  /* 0x0000001b00007223 */ /* 0x000fce0000000000 */
.L_x_12850:
[----:B------:R-:W-:Y:S05]  /*1b70*/  BSYNC.RECONVERGENT B0 ;  /* 0x0000000000007941 */ /* 0x000fea0003800200 */
.L_x_12848:
[----:B------:R-:W-:Y:S01]  /*1b80*/  FADD R27, -R0, 1 ;  /* 0x3f800000001b7421 */ /* 0x000fe20000000100 */
[----:B------:R-:W-:Y:S01]  /*1b90*/  MOV R29, 0x437c0000 ;  /* 0x437c0000001d7802 */ /* 0x000fe20000000f00 */
[----:B------:R-:W-:Y:S02]  /*1ba0*/  BSSY.RECONVERGENT B0, `(.L_x_12851) ;  /* 0x0000019000007945 */ /* 0x000fe40003800200 */
[----:B------:R-:W-:-:S04]  /*1bb0*/  FMUL R27, R27, R0 ;  /* 0x000000001b1b7220 */ /* 0x000fc80000400000 */
[----:B------:R-:W-:Y:S01]  /*1bc0*/  FFMA R27, R27, R25, R0 ;  /* 0x000000191b1b7223 */ /* 0x000fe20000000000 */
[----:B------:R-:W-:-:S03]  /*1bd0*/  IMAD.MOV.U32 R25, RZ, RZ, 0x3bbb989d ;  /* 0x3bbb989dff197424 */ /* 0x000fc600078e00ff */
        /* <DEDUP_REMOVED lines=15> */
[----:B-----5:R-:W-:Y:S05]  /*1cd0*/  CALL.REL.NOINC `($__internal_415_$__cuda_sm20_rcp_rn_f32_slowpath) ;  /* 0x0000001800887944 */ /* 0x020fea0003c00000 */
[----:B------:R-:W-:Y:S05]  /*1ce0*/  BRA `(.L_x_12853) ;  /* 0x0000000000107947 */ /* 0x000fea0003800000 */
.L_x_12852:
[----:B------:R-:W0:Y:S02]  /*1cf0*/  MUFU.RCP R0, R29 ;  /* 0x0000001d00007308 */ /* 0x000e240000001000 */
[----:B0-----:R-:W-:-:S04]  /*1d00*/  FFMA R25, R29, R0, -1 ;  /* 0xbf8000001d197423 */ /* 0x001fc80000000000 */
[----:B------:R-:W-:-:S04]  /*1d10*/  FADD.FTZ R25, -R25, -RZ ;  /* 0x800000ff19197221 */ /* 0x000fc80000010100 */
[----:B------:R-:W-:-:S07]  /*1d20*/  FFMA R0, R0, R25, R0 ;  /* 0x0000001900007223 */ /* 0x000fce0000000000 */
.L_x_12853:
[----:B------:R-:W-:Y:S05]  /*1d30*/  BSYNC.RECONVERGENT B0 ;  /* 0x0000000000007941 */ /* 0x000fea0003800200 */
.L_x_12851:
[----:B------:R-:W-:Y:S01]  /*1d40*/  ISETP.GE.U32.AND P0, PT, R12, UR31, PT ;  /* 0x0000001f0c007c0c */ /* 0x000fe2000bf06070 */
[----:B------:R-:W-:Y:S01]  /*1d50*/  FMUL R25, R26, UR21 ;  /* 0x000000151a197c20 */ /* 0x000fe20008400000 */
[----:B------:R-:W-:Y:S01]  /*1d60*/  IMAD.IADD R33, R14, 0x1, R15 ;  /* 0x000000010e217824 */ /* 0x000fe200078e020f */
[----:B------:R-:W-:Y:S01]  /*1d70*/  BSSY.RECONVERGENT B0, `(.L_x_12854) ;  /* 0x0000031000007945 */ /* 0x000fe20003800200 */
[----:B------:R-:W-:Y:S01]  /*1d80*/  ISETP.GE.U32.OR P0, PT, R21, UR30, P0 ;  /* 0x0000001e15007c0c */ /* 0x000fe20008706470 */
[----:B------:R-:W-:Y:S01]  /*1d90*/  FADD R21, -R0, 1 ;  /* 0x3f80000000157421 */ /* 0x000fe20000000100 */
[----:B------:R-:W-:Y:S02]  /*1da0*/  F2FP.BF16.F32.PACK_AB R25, RZ, R25 ;  /* 0x00000019ff19723e */ /* 0x000fe400000010ff */
[----:B------:R-:W-:Y:S01]  /*1db0*/  IADD3 R27, PT, PT, R33, 0x2, RZ ;  /* 0x00000002211b7810 */ /* 0x000fe20007ffe0ff */
[----:B------:R-:W-:-:S03]  /*1dc0*/  FMUL R21, R21, R0 ;  /* 0x0000000015157220 */ /* 0x000fc60000400000 */
[----:B------:R-:W-:Y:S01]  /*1dd0*/  LOP3.LUT R27, R27, 0x1f, RZ, 0xc0, !PT ;  /* 0x0000001f1b1b7812 */ /* 0x000fe200078ec0ff */
[----:B------:R-:W-:-:S04]  /*1de0*/  FFMA R0, R21, R20, R0 ;  /* 0x0000001415007223 */ /* 0x000fc80000000000 */
[----:B------:R-:W0:Y:S01]  /*1df0*/  @!P0 LDC.64 R20, c[0x0][0x3c8] ;  /* 0x0000f200ff148b82 */ /* 0x000e220000000a00 */
[C---:B------:R-:W-:Y:S01]  /*1e00*/  @!P0 LEA R28, P1, R17.reuse, UR8, 0x1 ;  /* 0x00000008111c8c11 */ /* 0x040fe2000f8208ff */
[----:B------:R-:W-:Y:S01]  /*1e10*/  FMUL R0, R0, R9 ;  /* 0x0000000900007220 */ /* 0x000fe20000400000 */
[----:B------:R-:W-:Y:S02]  /*1e20*/  FADD R9, RZ, R26 ;  /* 0x0000001aff097221 */ /* 0x000fe40000000000 */
[----:B------:R-:W-:Y:S02]  /*1e30*/  @!P0 LEA.HI.X R29, R17, UR9, R16, 0x1, P1 ;  /* 0x00000009111d8c11 */ /* 0x000fe400088f0c10 */
[----:B------:R-:W-:Y:S01]  /*1e40*/  FADD R30, R0, R9 ;  /* 0x00000009001e7221 */ /* 0x000fe20000000000 */
[----:B------:R-:W-:Y:S01]  /*1e50*/  IMAD.MOV.U32 R9, RZ, RZ, 0x3bbb989d ;  /* 0x3bbb989dff097424 */ /* 0x000fe200078e00ff */
[----:B------:R-:W-:Y:S01]  /*1e60*/  FMNMX3 R3, |R26|, R3, |R0|, !PT ;  /* 0x000000031a037276 */ /* 0x000fe20007800600 */
[----:B------:R1:W-:Y:S02]  /*1e70*/  @!P0 STG.E.U16 desc[UR24][R28.64], R25 ;  /* 0x000000191c008986 */ /* 0x0003e4000c101518 */
[----:B------:R-:W-:-:S02]  /*1e80*/  FFMA.SAT R9, R2, -R9, 0.5 ;  /* 0x3f00000002097423 */ /* 0x000fc40000002809 */
[----:B------:R-:W2:Y:S01]  /*1e90*/  SHFL.IDX PT, R27, R30, R27, 0x1f ;  /* 0x00001f1b1e1b7589 */ /* 0x000ea200000e0000 */
[----:B-1----:R-:W-:Y:S01]  /*1ea0*/  IMAD.MOV.U32 R28, RZ, RZ, 0x437c0000 ;  /* 0x437c0000ff1c7424 */ /* 0x002fe200078e00ff */
[----:B0-----:R-:W-:-:S03]  /*1eb0*/  @!P0 IADD3 R20, P1, PT, R17, R20, RZ ;  /* 0x0000001411148210 */ /* 0x001fc60007f3e0ff */
[----:B------:R-:W-:-:S04]  /*1ec0*/  FFMA.RM R9, R9, R28, 12582913 ;  /* 0x4b40000109097423 */ /* 0x000fc8000000401c */
[----:B------:R-:W-:-:S04]  /*1ed0*/  FADD R17, R9, -12583039 ;  /* 0xcb40007f09117421 */ /* 0x000fc80000000000 */
[----:B------:R-:W-:-:S04]  /*1ee0*/  FFMA R17, R2, -1.4426950216293334961, -R17 ;  /* 0xbfb8aa3b02117823 */ /* 0x000fc80000000811 */
[----:B------:R-:W-:Y:S01]  /*1ef0*/  FFMA R28, R2, -1.925963033500011079e-08, R17 ;  /* 0xb2a57060021c7823 */ /* 0x000fe20000000011 */
[----:B------:R-:W-:Y:S01]  /*1f00*/  @!P0 IMAD.X R17, R16, 0x1, R21, P1 ;  /* 0x0000000110118824 */ /* 0x000fe200008e0615 */
[----:B------:R-:W-:Y:S01]  /*1f10*/  @!P0 LEA R16, P1, R20, UR8, 0x1 ;  /* 0x0000000814108c11 */ /* 0x000fe2000f8208ff */
[----:B------:R-:W-:Y:S02]  /*1f20*/  IMAD.SHL.U32 R21, R9, 0x800000, RZ ;  /* 0x0080000009157824 */ /* 0x000fe400078e00ff */
[----:B------:R-:W-:Y:S01]  /*1f30*/  FMUL R9, R0, UR21 ;  /* 0x0000001500097c20 */ /* 0x000fe20008400000 */
[----:B--2---:R-:W-:Y:S01]  /*1f40*/  FADD R24, R24, R27 ;  /* 0x0000001b18187221 */ /* 0x004fe20000000000 */
[----:B------:R-:W0:Y:S01]  /*1f50*/  MUFU.EX2 R28, R28 ;  /* 0x0000001c001c7308 */ /* 0x000e220000000800 */
[----:B------:R-:W-:Y:S02]  /*1f60*/  @!P0 LEA.HI.X R17, R20, UR9, R17, 0x1, P1 ;  /* 0x0000000914118c11 */ /* 0x000fe400088f0c11 */
[----:B------:R-:W-:-:S05]  /*1f70*/  F2FP.BF16.F32.PACK_AB R9, RZ, R9 ;  /* 0x00000009ff09723e */ /* 0x000fca00000010ff */
[----:B------:R1:W-:Y:S01]  /*1f80*/  @!P0 STG.E.U16 desc[UR24][R16.64], R9 ;  /* 0x0000000910008986 */ /* 0x0003e2000c101518 */
[----:B0-----:R-:W-:Y:S01]  /*1f90*/  FFMA R21, R21, R28, 1 ;  /* 0x3f80000015157423 */ /* 0x001fe2000000001c */
[----:B-1----:R-:W-:-:S04]  /*1fa0*/  IADD3 R16, P1, PT, R18, UR13, RZ ;  /* 0x0000000d12107c10 */ /* 0x002fc8000ff3e0ff */
[----:B------:R-:W-:Y:S02]  /*1fb0*/  IADD3 R20, PT, PT, R21, 0x1800000, RZ ;  /* 0x0180000015147810 */ /* 0x000fe40007ffe0ff */
[----:B------:R-:W-:Y:S02]  /*1fc0*/  IADD3.X R18, PT, PT, R19, UR19, RZ, P1, !PT ;  /* 0x0000001313127c10 */ /* 0x000fe40008ffe4ff */
[----:B------:R-:W-:-:S04]  /*1fd0*/  LOP3.LUT R20, R20, 0x7f800000, RZ, 0xc0, !PT ;  /* 0x7f80000014147812 */ /* 0x000fc800078ec0ff */
[----:B------:R-:W-:-:S13]  /*1fe0*/  ISETP.GT.U32.AND P0, PT, R20, 0x1ffffff, PT ;  /* 0x01ffffff1400780c */ /* 0x000fda0003f04070 */
[----:B------:R-:W-:Y:S05]  /*1ff0*/  @P0 BRA `(.L_x_12855) ;  /* 0x0000000000100947 */ /* 0x000fea0003800000 */
[----:B------:R-:W-:Y:S01]  /*2000*/  IMAD.MOV.U32 R0, RZ, RZ, R21 ;  /* 0x000000ffff007224 */ /* 0x000fe200078e0015 */
[----:B------:R-:W-:-:S07]  /*2010*/  MOV R27, 0x2030 ;  /* 0x00002030001b7802 */ /* 0x000fce0000000f00 */
[----:B-----5:R-:W-:Y:S05]  /*2020*/  CALL.REL.NOINC `($__internal_415_$__cuda_sm20_rcp_rn_f32_slowpath) ;  /* 0x0000001400b47944 */ /* 0x020fea0003c00000 */
[----:B------:R-:W-:Y:S05]  /*2030*/  BRA `(.L_x_12856) ;  /* 0x0000000000107947 */ /* 0x000fea0003800000 */
.L_x_12855:
[----:B------:R-:W0:Y:S02]  /*2040*/  MUFU.RCP R0, R21 ;  /* 0x0000001500007308 */ /* 0x000e240000001000 */
[----:B0-----:R-:W-:-:S04]  /*2050*/  FFMA R17, R21, R0, -1 ;  /* 0xbf80000015117423 */ /* 0x001fc80000000000 */
[----:B------:R-:W-:-:S04]  /*2060*/  FADD.FTZ R17, -R17, -RZ ;  /* 0x800000ff11117221 */ /* 0x000fc80000010100 */
[----:B------:R-:W-:-:S07]  /*2070*/  FFMA R0, R0, R17, R0 ;  /* 0x0000001100007223 */ /* 0x000fce0000000000 */
.L_x_12856:
[----:B------:R-:W-:Y:S05]  /*2080*/  BSYNC.RECONVERGENT B0 ;  /* 0x0000000000007941 */ /* 0x000fea0003800200 */
.L_x_12854:
        /* <DEDUP_REMOVED lines=21> */
[----:B------:R-:W-:Y:S05]  /*21e0*/  CALL.REL.NOINC `($__internal_415_$__cuda_sm20_rcp_rn_f32_slowpath) ;  /* 0x0000001400447944 */ /* 0x000fea0003c00000 */
[----:B------:R-:W-:Y:S05]  /*21f0*/  BRA `(.L_x_12859) ;  /* 0x0000000000107947 */ /* 0x000fea0003800000 */
.L_x_12858:
[----:B------:R-:W0:Y:S02]  /*2200*/  MUFU.RCP R0, R21 ;  /* 0x0000001500007308 */ /* 0x000e240000001000 */
[----:B0-----:R-:W-:-:S04]  /*2210*/  FFMA R2, R21, R0, -1 ;  /* 0xbf80000015027423 */ /* 0x001fc80000000000 */
[----:B------:R-:W-:-:S04]  /*2220*/  FADD.FTZ R17, -R2, -RZ ;  /* 0x800000ff02117221 */ /* 0x000fc80000010100 */
[----:B------:R-:W-:-:S07]  /*2230*/  FFMA R0, R0, R17, R0 ;  /* 0x0000001100007223 */ /* 0x000fce0000000000 */
.L_x_12859:
[----:B------:R-:W-:Y:S05]  /*2240*/  BSYNC.RECONVERGENT B0 ;  /* 0x0000000000007941 */ /* 0x000fea0003800200 */
.L_x_12857:
[----:B------:R-:W0:Y:S01]  /*2250*/  S2R R21, SR_CgaCtaId ;  /* 0x0000000000157919 */ /* 0x000e220000008800 */
[----:B------:R-:W-:Y:S01]  /*2260*/  ISETP.GE.U32.AND P0, PT, R7, UR31, PT ;  /* 0x0000001f07007c0c */ /* 0x000fe2000bf06070 */
[----:B------:R-:W-:Y:S01]  /*2270*/  FADD R17, -R0, 1 ;  /* 0x3f80000000117421 */ /* 0x000fe20000000100 */
[----:B------:R-:W-:Y:S01]  /*2280*/  MOV R2, 0x400 ;  /* 0x0000040000027802 */ /* 0x000fe20000000f00 */
[----:B------:R-:W-:Y:S01]  /*2290*/  IMAD.IADD R12, R15, 0x1, -R12 ;  /* 0x000000010f0c7824 */ /* 0x000fe200078e0a0c */
[----:B------:R-:W-:Y:S01]  /*22a0*/  ISETP.GE.U32.OR P0, PT, R6, UR30, P0 ;  /* 0x0000001e06007c0c */ /* 0x000fe20008706470 */
[----:B------:R-:W-:Y:S01]  /*22b0*/  FMUL R17, R17, R0 ;  /* 0x0000000011117220 */ /* 0x000fe20000400000 */
[----:B------:R-:W-:Y:S01]  /*22c0*/  SHF.L.U32 R6, R13, 0x2, RZ ;  /* 0x000000020d067819 */ /* 0x000fe200000006ff */
[----:B------:R-:W-:Y:S02]  /*22d0*/  IMAD.SHL.U32 R12, R12, 0x4, RZ ;  /* 0x000000040c0c7824 */ /* 0x000fe400078e00ff */
[----:B------:R-:W-:Y:S01]  /*22e0*/  FMUL R19, R4, UR21 ;  /* 0x0000001504137c20 */ /* 0x000fe20008400000 */
[----:B------:R-:W-:Y:S01]  /*22f0*/  FFMA R22, R17, R22, R0 ;  /* 0x0000001611167223 */ /* 0x000fe20000000000 */
[----:B------:R-:W-:Y:S01]  /*2300*/  VIADD R0, R2, 0x20 ;  /* 0x0000002002007836 */ /* 0x000fe20000000000 */
[C---:B------:R-:W-:Y:S01]  /*2310*/  LOP3.LUT R2, R15.reuse, 0x1f, RZ, 0xc0, !PT ;  /* 0x0000001f0f027812 */ /* 0x040fe200078ec0ff */
[----:B------:R-:W-:-:S02]  /*2320*/  IMAD.IADD R7, R15, 0x1, -R7 ;  /* 0x000000010f077824 */ /* 0x000fc400078e0a07 */
[----:B------:R-:W-:Y:S01]  /*2330*/  FMUL R23, R22, R23 ;  /* 0x0000001716177220 */ /* 0x000fe20000400000 */
[----:B------:R-:W-:Y:S01]  /*2340*/  LOP3.LUT R22, RZ, R14, RZ, 0x33, !PT ;  /* 0x0000000eff167212 */ /* 0x000fe200078e33ff */
[----:B------:R-:W-:Y:S01]  /*2350*/  VIADD R33, R33, 0x3 ;  /* 0x0000000321217836 */ /* 0x000fe20000000000 */
[----:B------:R-:W-:Y:S01]  /*2360*/  LOP3.LUT R6, R6, 0x7c, RZ, 0xc0, !PT ;  /* 0x0000007c06067812 */ /* 0x000fe200078ec0ff */
[----:B------:R-:W-:Y:S01]  /*2370*/  IMAD R17, R2, 0x84, RZ ;  /* 0x0000008402117824 */ /* 0x000fe200078e02ff */
[----:B------:R-:W-:Y:S01]  /*2380*/  LOP3.LUT R28, R12, 0x7c, RZ, 0xc0, !PT ;  /* 0x0000007c0c1c7812 */ /* 0x000fe200078ec0ff */
[----:B------:R-:W-:Y:S01]  /*2390*/  IMAD.IADD R22, R22, 0x1, R15 ;  /* 0x0000000116167824 */ /* 0x000fe200078e020f */
[----:B------:R-:W-:Y:S01]  /*23a0*/  SHF.L.U32 R7, R7, 0x2, RZ ;  /* 0x0000000207077819 */ /* 0x000fe200000006ff */
[----:B------:R-:W-:Y:S01]  /*23b0*/  BSSY.RECONVERGENT B0, `(.L_x_12860) ;  /* 0x000007c000007945 */ /* 0x000fe20003800200 */
[----:B------:R-:W-:Y:S01]  /*23c0*/  F2FP.BF16.F32.PACK_AB R19, RZ, R19 ;  /* 0x00000013ff13723e */ /* 0x000fe200000010ff */
[----:B------:R-:W-:Y:S01]  /*23d0*/  IMAD.SHL.U32 R22, R22, 0x4, RZ ;  /* 0x0000000416167824 */ /* 0x000fe200078e00ff */
[----:B------:R-:W-:-:S02]  /*23e0*/  LOP3.LUT R30, R7, 0x7c, RZ, 0xc0, !PT ;  /* 0x0000007c071e7812 */ /* 0x000fc400078ec0ff */
[----:B------:R-:W-:Y:S02]  /*23f0*/  LOP3.LUT R33, R33, 0x1f, RZ, 0xc0, !PT ;  /* 0x0000001f21217812 */ /* 0x000fe400078ec0ff */
[----:B------:R-:W-:Y:S02]  /*2400*/  LOP3.LUT R12, R22, 0x7c, RZ, 0xc0, !PT ;  /* 0x0000007c160c7812 */ /* 0x000fe400078ec0ff */
[----:B------:R-:W-:Y:S02]  /*2410*/  PRMT R5, R8, 0x5410, R5 ;  /* 0x0000541008057816 */ /* 0x000fe40000000005 */
[----:B0-----:R-:W-:Y:S02]  /*2420*/  LEA R0, R21, R0, 0x18 ;  /* 0x0000000015007211 */ /* 0x001fe400078ec0ff */
[----:B------:R-:W0:Y:S01]  /*2430*/  @!P0 LDC.64 R20, c[0x0][0x3c8] ;  /* 0x0000f200ff148b82 */ /* 0x000e220000000a00 */
[----:B------:R-:W-:Y:S02]  /*2440*/  PRMT R25, R25, 0x5410, R9 ;  /* 0x0000541019197816 */ /* 0x000fe40000000009 */
[----:B------:R-:W-:Y:S01]  /*2450*/  IMAD.IADD R27, R17, 0x1, R0 ;  /* 0x00000001111b7824 */ /* 0x000fe200078e0200 */
[----:B------:R-:W-:-:S02]  /*2460*/  FMNMX3 R3, |R4|, R3, |R23|, !PT ;  /* 0x0000000304037276 */ /* 0x000fc40007800617 */
[----:B------:R-:W-:Y:S01]  /*2470*/  SHF.R.U32.HI R8, RZ, 0x5, R15 ;  /* 0x00000005ff087819 */ /* 0x000fe2000001160f */
[C---:B------:R-:W-:Y:S01]  /*2480*/  IMAD.IADD R26, R27.reuse, 0x1, R6 ;  /* 0x000000011b1a7824 */ /* 0x040fe200078e0206 */
[C---:B------:R-:W-:Y:S01]  /*2490*/  @!P0 LEA R6, P1, R16.reuse, UR8, 0x1 ;  /* 0x0000000810068c11 */ /* 0x040fe2000f8208ff */
[C---:B------:R-:W-:Y:S01]  /*24a0*/  IMAD.IADD R12, R27.reuse, 0x1, R12 ;  /* 0x000000011b0c7824 */ /* 0x040fe200078e020c */
[C---:B------:R-:W-:Y:S01]  /*24b0*/  IADD3 R22, PT, PT, R27.reuse, R28, RZ ;  /* 0x0000001c1b167210 */ /* 0x040fe20007ffe0ff */
[----:B------:R-:W-:Y:S01]  /*24c0*/  FADD R28, RZ, R4 ;  /* 0x00000004ff1c7221 */ /* 0x000fe20000000000 */
[C---:B------:R-:W-:Y:S01]  /*24d0*/  @!P0 LEA.HI.X R7, R16.reuse, UR9, R18, 0x1, P1 ;  /* 0x0000000910078c11 */ /* 0x040fe200088f0c12 */
[----:B------:R-:W-:Y:S02]  /*24e0*/  IMAD.IADD R27, R27, 0x1, R30 ;  /* 0x000000011b1b7824 */ /* 0x000fe400078e021e */
[C---:B------:R-:W-:Y:S02]  /*24f0*/  FADD R28, R23.reuse, R28 ;  /* 0x0000001c171c7221 */ /* 0x040fe40000000000 */
[----:B------:R1:W-:Y:S04]  /*2500*/  @!P0 STG.E.U16 desc[UR24][R6.64], R19 ;  /* 0x0000001306008986 */ /* 0x0003e8000c101518 */
[----:B------:R-:W2:Y:S01]  /*2510*/  SHFL.IDX PT, R33, R28, R33, 0x1f ;  /* 0x00001f211c217589 */ /* 0x000ea200000e0000 */
[----:B0-----:R-:W-:Y:S01]  /*2520*/  @!P0 IADD3 R20, P1, PT, R16, R20, RZ ;  /* 0x0000001410148210 */ /* 0x001fe20007f3e0ff */
[----:B------:R-:W-:-:S04]  /*2530*/  FMUL R16, R23, UR21 ;  /* 0x0000001517107c20 */ /* 0x000fc80008400000 */
[----:B------:R-:W-:Y:S01]  /*2540*/  @!P0 IMAD.X R21, R18, 0x1, R21, P1 ;  /* 0x0000000112158824 */ /* 0x000fe200008e0615 */
[----:B-1----:R-:W-:Y:S02]  /*2550*/  PRMT R7, R11, 0x5410, R10 ;  /* 0x000054100b077816 */ /* 0x002fe4000000000a */
[C---:B------:R-:W-:Y:S02]  /*2560*/  @!P0 LEA R10, P1, R20.reuse, UR8, 0x1 ;  /* 0x00000008140a8c11 */ /* 0x040fe4000f8208ff */
[----:B------:R-:W-:Y:S01]  /*2570*/  F2FP.BF16.F32.PACK_AB R16, RZ, R16 ;  /* 0x00000010ff10723e */ /* 0x000fe200000010ff */
[----:B------:R0:W-:Y:S01]  /*2580*/  STS [R26], R7 ;  /* 0x000000071a007388 */ /* 0x0001e20000000800 */
[----:B------:R-:W-:Y:S02]  /*2590*/  @!P0 LEA.HI.X R11, R20, UR9, R21, 0x1, P1 ;  /* 0x00000009140b8c11 */ /* 0x000fe400088f0c15 */
[----:B------:R-:W-:Y:S01]  /*25a0*/  PRMT R19, R19, 0x5410, R16 ;  /* 0x0000541013137816 */ /* 0x000fe20000000010 */
[----:B------:R0:W-:Y:S04]  /*25b0*/  STS [R12], R5 ;  /* 0x000000050c007388 */ /* 0x0001e80000000800 */
[----:B------:R0:W-:Y:S01]  /*25c0*/  @!P0 STG.E.U16 desc[UR24][R10.64], R16 ;  /* 0x000000100a008986 */ /* 0x0001e2000c101518 */
[----:B------:R-:W-:Y:S01]  /*25d0*/  ISETP.GE.U32.AND P0, PT, R14, UR30, PT ;  /* 0x0000001e0e007c0c */ /* 0x000fe2000bf06070 */
[----:B--2---:R-:W-:-:S02]  /*25e0*/  FADD R24, R24, R33 ;  /* 0x0000002118187221 */ /* 0x004fc40000000000 */
[----:B------:R0:W-:Y:S04]  /*25f0*/  STS [R22], R25 ;  /* 0x0000001916007388 */ /* 0x0001e80000000800 */
[----:B------:R0:W-:Y:S01]  /*2600*/  STS [R27], R19 ;  /* 0x000000131b007388 */ /* 0x0001e20000000800 */
        /* <DEDUP_REMOVED lines=17> */
.L_x_12864:
        /* <DEDUP_REMOVED lines=36> */
[C---:B------:R-:W-:Y:S01]  /*2960*/  @!P2 LEA R10, P4, R11.reuse, UR10, 0x2 ;  /* 0x0000000a0b0aac11 */ /* 0x040fe2000f8810ff */
[----:B-1----:R0:W-:Y:S01]  /*2970*/  @!P3 STG.E desc[UR24][R6.64], R21 ;  /* 0x000000150600b986 */ /* 0x0021e2000c101918 */
[----:B------:R-:W-:Y:S02]  /*2980*/  @!P1 IADD3.X R20, PT, PT, RZ, R28, RZ, P5, !PT ;  /* 0x0000001cff149210 */ /* 0x000fe40002ffe4ff */
        /* <DEDUP_REMOVED lines=9> */
.L_x_12863:
[----:B------:R-:W-:Y:S05]  /*2a20*/  BSYNC.RECONVERGENT B1 ;  /* 0x0000000000017941 */ /* 0x000fea0003800200 */
.L_x_12862:
[----:B------:R-:W-:Y:S05]  /*2a30*/  @!P0 BRA `(.L_x_12861) ;  /* 0x00000000004c8947 */ /* 0x000fea0003800000 */
[----:B0-----:R-:W-:Y:S01]  /*2a40*/  LEA R5, R8, R17, 0x4 ;  /* 0x0000001108057211 */ /* 0x001fe200078e20ff */
[----:B------:R-:W-:-:S04]  /*2a50*/  IMAD.MOV R9, RZ, RZ, -R9 ;  /* 0x000000ffff097224 */ /* 0x000fc800078e0a09 */
[----:B------:R-:W-:-:S04]  /*2a60*/  IMAD R5, R12, 0x4, R5 ;  /* 0x000000040c057824 */ /* 0x000fc800078e0205 */
[----:B------:R-:W-:-:S07]  /*2a70*/  IMAD.IADD R6, R0, 0x1, R5 ;  /* 0x0000000100067824 */ /* 0x000fce00078e0205 */
.L_x_12865:
[----:B------:R-:W-:Y:S01]  /*2a80*/  LOP3.LUT R13, R13, 0x1f, RZ, 0xc0, !PT ;  /* 0x0000001f0d0d7812 */ /* 0x000fe200078ec0ff */
[----:B------:R-:W-:-:S03]  /*2a90*/  VIADD R9, R9, 0x1 ;  /* 0x0000000109097836 */ /* 0x000fc60000000000 */
[----:B------:R-:W-:-:S13]  /*2aa0*/  ISETP.GE.U32.AND P0, PT, R13, UR31, PT ;  /* 0x0000001f0d007c0c */ /* 0x000fda000bf06070 */
[----:B-1----:R0:W1:Y:S01]  /*2ab0*/  @!P0 LDS R7, [R6] ;  /* 0x0000000006078984 */ /* 0x0020620000000800 */
[C---:B------:R-:W-:Y:S01]  /*2ac0*/  @!P0 IADD3 R5, P1, PT, R13.reuse, R22, RZ ;  /* 0x000000160d058210 */ /* 0x040fe20007f3e0ff */
[----:B------:R-:W-:-:S03]  /*2ad0*/  VIADD R13, R13, 0x1f ;  /* 0x0000001f0d0d7836 */ /* 0x000fc60000000000 */
        /* <DEDUP_REMOVED lines=9> */
.L_x_12861:
[----:B------:R-:W-:Y:S05]  /*2b70*/  BSYNC.RECONVERGENT B0 ;  /* 0x0000000000007941 */ /* 0x000fea0003800200 */
.L_x_12860:
[----:B------:R-:W-:Y:S01]  /*2b80*/  BAR.SYNC.DEFER_BLOCKING 0x0 ;  /* 0x0000000000007b1d */ /* 0x000fe20000010000 */
[C---:B------:R-:W-:Y:S02]  /*2b90*/  ISETP.GT.U32.AND P0, PT, R15.reuse, 0x1f, PT ;  /* 0x0000001f0f00780c */ /* 0x040fe40003f04070 */
[----:B01----:R-:W-:-:S03]  /*2ba0*/  LEA R7, R15, R0, 0x2 ;  /* 0x000000000f077211 */ /* 0x003fc600078e10ff */
[----:B------:R-:W-:Y:S02]  /*2bb0*/  BSSY.RECONVERGENT B0, `(.L_x_12866) ;  /* 0x0000017000007945 */ /* 0x000fe40003800200 */
[----:B------:R0:W-:Y:S01]  /*2bc0*/  STS [R7], R24 ;  /* 0x0000001807007388 */ /* 0x0001e20000000800 */
[----:B------:R-:W-:Y:S06]  /*2bd0*/  BAR.SYNC.DEFER_BLOCKING 0x0 ;  /* 0x0000000000007b1d */ /* 0x000fec0000010000 */
[----:B------:R-:W-:Y:S05]  /*2be0*/  @P0 BRA `(.L_x_12867) ;  /* 0x00000000004c0947 */ /* 0x000fea0003800000 */
[----:B------:R-:W1:Y:S01]  /*2bf0*/  LDS R5, [R7+0x80] ;  /* 0x0000800007057984 */ /* 0x000e620000000800 */
[----:B------:R-:W-:Y:S01]  /*2c00*/  ISETP.GE.U32.AND P1, PT, R2, UR30, PT ;  /* 0x0000001e02007c0c */ /* 0x000fe2000bf26070 */
[----:B------:R-:W-:Y:S02]  /*2c10*/  IMAD.U32 R4, RZ, RZ, UR22 ;  /* 0x00000016ff047e24 */ /* 0x000fe4000f8e00ff */
[----:B------:R-:W2:Y:S04]  /*2c20*/  LDS R0, [R7+0x100] ;  /* 0x0001000007007984 */ /* 0x000ea80000000800 */
[----:B------:R-:W3:Y:S04]  /*2c30*/  LDS R9, [R7+0x180] ;  /* 0x0001800007097984 */ /* 0x000ee80000000800 */
[----:B------:R-:W4:Y:S04]  /*2c40*/  LDS R11, [R7+0x200] ;  /* 0x00020000070b7984 */ /* 0x000f280000000800 */
[----:B------:R-:W5:Y:S04]  /*2c50*/  LDS R13, [R7+0x280] ;  /* 0x00028000070d7984 */ /* 0x000f680000000800 */
[----:B------:R-:W0:Y:S04]  /*2c60*/  LDS R17, [R7+0x300] ;  /* 0x0003000007117984 */ /* 0x000e280000000800 */
[----:B------:R-:W0:Y:S01]  /*2c70*/  LDS R19, [R7+0x380] ;  /* 0x0003800007137984 */ /* 0x000e220000000800 */
[----:B-1----:R-:W-:-:S04]  /*2c80*/  FADD R5, R24, R5 ;  /* 0x0000000518057221 */ /* 0x002fc80000000000 */
[----:B--2---:R-:W-:Y:S01]  /*2c90*/  FADD R0, R5, R0 ;  /* 0x0000000005007221 */ /* 0x004fe20000000000 */
[----:B------:R-:W-:-:S03]  /*2ca0*/  IMAD.U32 R5, RZ, RZ, UR12 ;  /* 0x0000000cff057e24 */ /* 0x000fc6000f8e00ff */
[----:B---3--:R-:W-:Y:S01]  /*2cb0*/  FADD R0, R0, R9 ;  /* 0x0000000900007221 */ /* 0x008fe20000000000 */
[----:B------:R-:W-:-:S04]  /*2cc0*/  @!P1 IMAD.WIDE.U32 R4, R2, 0x4, R4 ;  /* 0x0000000402049825 */ /* 0x000fc800078e0004 */
[----:B----4-:R-:W-:-:S04]  /*2cd0*/  FADD R0, R0, R11 ;  /* 0x0000000b00007221 */ /* 0x010fc80000000000 */
[----:B-----5:R-:W-:-:S04]  /*2ce0*/  FADD R0, R0, R13 ;  /* 0x0000000d00007221 */ /* 0x020fc80000000000 */
[----:B0-----:R-:W-:-:S04]  /*2cf0*/  FADD R0, R0, R17 ;  /* 0x0000001100007221 */ /* 0x001fc80000000000 */
[----:B------:R-:W-:-:S05]  /*2d00*/  FADD R19, R0, R19 ;  /* 0x0000001300137221 */ /* 0x000fca0000000000 */
[----:B------:R1:W-:Y:S02]  /*2d10*/  @!P1 STG.E desc[UR24][R4.64], R19 ;  /* 0x0000001304009986 */ /* 0x0003e4000c101918 */
.L_x_12867:
[----:B------:R-:W-:Y:S05]  /*2d20*/  BSYNC.RECONVERGENT B0 ;  /* 0x0000000000007941 */ /* 0x000fea0003800200 */
.L_x_12866:
[----:B------:R-:W2:Y:S02]  /*2d30*/  LDCU.64 UR4, c[0x0][0x3a8] ;  /* 0x00007500ff0477ac */ /* 0x000ea40008000a00 */
[----:B--2---:R-:W-:-:S04]  /*2d40*/  UISETP.NE.U32.AND UP0, UPT, UR4, URZ, UPT ;  /* 0x000000ff0400728c */ /* 0x004fc8000bf05070 */
[----:B------:R-:W-:-:S09]  /*2d50*/  UISETP.NE.AND.EX UP0, UPT, UR5, URZ, UPT, UP0 ;  /* 0x000000ff0500728c */ /* 0x000fd2000bf05300 */
[----:B------:R-:W-:Y:S05]  /*2d60*/  BRA.U !UP0, `(.L_x_12868) ;  /* 0x00000001089c7547 */ /* 0x000fea000b800000 */
[----:B------:R-:W2:Y:S01]  /*2d70*/  SHFL.DOWN PT, R0, R3, 0x10, 0x1f ;  /* 0x0a001f0003007f89 */ /* 0x000ea200000e0000 */
[----:B------:R-:W-:Y:S01]  /*2d80*/  ISETP.NE.AND P1, PT, R2, RZ, PT ;  /* 0x000000ff0200720c */ /* 0x000fe20003f25270 */
[----:B------:R-:W-:-:S12]  /*2d90*/  BSSY B0, `(.L_x_12868) ;  /* 0x0000024000007945 */ /* 0x000fd80003800000 */
[----:B------:R-:W3:Y:S01]  /*2da0*/  @!P1 S2R R6, SR_CgaCtaId ;  /* 0x0000000000069919 */ /* 0x000ee20000008800 */
[----:B--2---:R-:W-:Y:S02]  /*2db0*/  FMNMX R0, R3, R0, !PT ;  /* 0x0000000003007209 */ /* 0x004fe40007800000 */
[----:B------:R-:W-:-:S03]  /*2dc0*/  @!P1 MOV R3, 0x400 ;  /* 0x0000040000039802 */ /* 0x000fc60000000f00 */
[----:B-1----:R-:W1:Y:S01]  /*2dd0*/  SHFL.DOWN PT, R5, R0, 0x8, 0x1f ;  /* 0x09001f0000057f89 */ /* 0x002e6200000e0000 */
[----:B---3--:R-:W-:-:S05]  /*2de0*/  @!P1 LEA R3, R6, R3, 0x18 ;  /* 0x0000000306039211 */ /* 0x008fca00078ec0ff */
        /* <DEDUP_REMOVED lines=25> */
.L_x_12876:
[----:B------:R-:W-:Y:S02]  /*2f80*/  ISETP.NE.AND P0, PT, R15, RZ, PT ;  /* 0x000000ff0f00720c */ /* 0x000fe40003f05270 */
[----:B-1----:R-:W-:-:S11]  /*2f90*/  FMNMX R5, R2, R5, !PT ;  /* 0x0000000502057209 */ /* 0x002fd60007800000 */
[----:B------:R-:W-:Y:S05]  /*2fa0*/  @P0 BRA `(.L_x_12869) ;  /* 0x0000000000080947 */ /* 0x000fea0003800000 */
[----:B0-----:R-:W0:Y:S02]  /*2fb0*/  LDC.64 R2, c[0x0][0x3a8] ;  /* 0x0000ea00ff027b82 */ /* 0x001e240000000a00 */
[----:B0-----:R1:W-:Y:S02]  /*2fc0*/  REDG.E.MAX.S32.STRONG.GPU desc[UR24][R2.64], R5 ;  /* 0x000000050200798e */ /* 0x0013e4000d12e318 */
.L_x_12869:
[----:B------:R-:W-:Y:S05]  /*2fd0*/  BSYNC B0 ;  /* 0x0000000000007941 */ /* 0x000fea0003800000 */
.L_x_12868:
        /* <DEDUP_REMOVED lines=11> */
[----:B01----:R-:W-:Y:S05]  /*3090*/  CALL.REL.NOINC `($__internal_415_$__cuda_sm20_rcp_rn_f32_slowpath) ;  /* 0x0000000400987944 */ /* 0x003fea0003c00000 */
[----:B------:R-:W-:Y:S05]  /*30a0*/  BRA `(.L_x_12872) ;  /* 0x0000000000147947 */ /* 0x000fea0003800000 */
.L_x_12871:
[----:B------:R-:W2:Y:S01]  /*30b0*/  MUFU.RCP R0, UR21 ;  /* 0x0000001500007d08 */ /* 0x000ea20008001000 */
[----:B01----:R-:W-:-:S04]  /*30c0*/  IMAD.U32 R3, RZ, RZ, UR21 ;  /* 0x00000015ff037e24 */ /* 0x003fc8000f8e00ff */
[----:B--2---:R-:W-:-:S04]  /*30d0*/  FFMA R2, R0, R3, -1 ;  /* 0xbf80000000027423 */ /* 0x004fc80000000003 */
[----:B------:R-:W-:-:S04]  /*30e0*/  FADD.FTZ R3, -R2, -RZ ;  /* 0x800000ff02037221 */ /* 0x000fc80000010100 */
[----:B------:R-:W-:-:S07]  /*30f0*/  FFMA R0, R0, R3, R0 ;  /* 0x0000000300007223 */ /* 0x000fce0000000000 */
.L_x_12872:
[----:B------:R-:W0:Y:S02]  /*3100*/  LDC.64 R2, c[0x0][0x3b0] ;  /* 0x0000ec00ff027b82 */ /* 0x000e240000000a00 */
[----:B0-----:R-:W-:Y:S01]  /*3110*/  STG.E desc[UR24][R2.64], R0 ;  /* 0x0000000002007986 */ /* 0x001fe2000c101918 */
[----:B------:R-:W-:Y:S05]  /*3120*/  EXIT ;  /* 0x000000000000794d */ /* 0x000fea0003800000 */
.L_x_12870:
[----:B------:R-:W-:Y:S01]  /*3130*/  MOV R7, 0x4 ;  /* 0x0000000400077802 */ /* 0x000fe20000000f00 */
[----:B------:R-:W-:Y:S02]  /*3140*/  IMAD.MOV.U32 R9, RZ, RZ, 0x1f ;  /* 0x0000001fff097424 */ /* 0x000fe400078e00ff */
[----:B------:R-:W-:-:S07]  /*3150*/  IMAD.MOV.U32 R4, RZ, RZ, -0x1 ;  /* 0xffffffffff047424 */ /* 0x000fce00078e00ff */
[----:B01----:R-:W-:Y:S05]  /*3160*/  WARPSYNC.COLLECTIVE R4, `(.L_x_12873) ;  /* 0x0000000004087348 */ /* 0x003fea0003c00000 */
[----:B-1----:R1:W2:Y:S02]  /*3170*/  SHFL.DOWN P0, R5, R0, R7, R9 ;  /* 0x0800000700057389 */ /* 0x0022a40000000009 */
[----:B012---:R-:W-:Y:S05]  /*3180*/  ENDCOLLECTIVE ;  /* 0x000000000000791b */ /* 0x007fea0003800000 */
.L_x_12873:
[----:B------:R-:W-:Y:S02]  /*3190*/  IMAD.MOV.U32 R7, RZ, RZ, 0x2 ;  /* 0x00000002ff077424 */ /* 0x000fe400078e00ff */
[----:B------:R-:W-:-:S05]  /*31a0*/  IMAD.MOV.U32 R3, RZ, RZ, R5 ;  /* 0x000000ffff037224 */ /* 0x000fca00078e0005 */
[----:B------:R-:W-:-:S04]  /*31b0*/  FMNMX R3, R3, R0, !PT ;  /* 0x0000000003037209 */ /* 0x000fc80007800000 */
[----:B------:R-:W-:-:S07]  /*31c0*/  MOV R0, R3 ;  /* 0x0000000300007202 */ /* 0x000fce0000000f00 */
[----:B------:R-:W-:Y:S05]  /*31d0*/  WARPSYNC.COLLECTIVE R4, `(.L_x_12874) ;  /* 0x0000000004087348 */ /* 0x000fea0003c00000 */
[----:B------:R0:W1:Y:S02]  /*31e0*/  SHFL.DOWN P0, R5, R0, R7, R9 ;  /* 0x0800000700057389 */ /* 0x0000640000000009 */
[----:B01----:R-:W-:Y:S05]  /*31f0*/  ENDCOLLECTIVE ;  /* 0x000000000000791b */ /* 0x003fea0003800000 */
.L_x_12874:
[----:B------:R-:W-:Y:S01]  /*3200*/  MOV R7, 0x1 ;  /* 0x0000000100077802 */ /* 0x000fe20000000f00 */
[----:B------:R-:W-:-:S05]  /*3210*/  IMAD.MOV.U32 R2, RZ, RZ, R5 ;  /* 0x000000ffff027224 */ /* 0x000fca00078e0005 */
[----:B------:R-:W-:-:S05]  /*3220*/  FMNMX R2, R3, R2, !PT ;  /* 0x0000000203027209 */ /* 0x000fca0007800000 */
[----:B------:R-:W-:-:S07]  /*3230*/  IMAD.MOV.U32 R0, RZ, RZ, R2 ;  /* 0x000000ffff007224 */ /* 0x000fce00078e0002 */
[----:B------:R-:W-:Y:S05]  /*3240*/  WARPSYNC.COLLECTIVE R4, `(.L_x_12875) ;  /* 0x0000000004087348 */ /* 0x000fea0003c00000 */
[----:B------:R0:W1:Y:S02]  /*3250*/  SHFL.DOWN P0, R5, R0, R7, R9 ;  /* 0x0800000700057389 */ /* 0x0000640000000009 */
[----:B01----:R-:W-:Y:S05]  /*3260*/  ENDCOLLECTIVE ;  /* 0x000000000000791b */ /* 0x003fea0003800000 */
.L_x_12875:
[----:B------:R-:W-:Y:S05]  /*3270*/  BRA `(.L_x_12876) ;  /* 0xfffffffc00407947 */ /* 0x000fea000383ffff */
        .weak           $__internal_414_$__cuda_sm20_div_u64
        .type           $__internal_414_$__cuda_sm20_div_u64,@function
        .size           $__internal_414_$__cuda_sm20_div_u64,($__internal_415_$__cuda_sm20_rcp_rn_f32_slowpath - $__internal_414_$__cuda_sm20_div_u64)
$__internal_414_$__cuda_sm20_div_u64:
        /* <DEDUP_REMOVED lines=71> */
[----:B------:R-:W-:Y:S11]  /*36f0*/  RET.REL.NODEC R2 `(_ZN18transformer_engine6detail38cast_transpose_fused_kernel_notalignedILb1ELb1ELb0EfNS_16CTDBiasDActParamIff13__nv_bfloat16fEELi1ELi2ENS_5EmptyEXadL_ZNS_5dsiluIffEET_T0_RKS5_EEEEvT3_mmm) ;  /* 0xffffffc802407950 */ /* 0x000ff60003c3ffff */
        .weak           $__internal_415_$__cuda_sm20_rcp_rn_f32_slowpath
        .type           $__internal_415_$__cuda_sm20_rcp_rn_f32_slowpath,@function
        .size           $__internal_415_$__cuda_sm20_rcp_rn_f32_slowpath,(.L_x_29716 - $__internal_415_$__cuda_sm20_rcp_rn_f32_slowpath)
$__internal_415_$__cuda_sm20_rcp_rn_f32_slowpath:
        /* <DEDUP_REMOVED lines=15> */
.L_x_12878:
        /* <DEDUP_REMOVED lines=33> */
.L_x_12880:
[----:B------:R-:W0:Y:S02]  /*3a00*/  MUFU.RCP R0, R0 ;  /* 0x0000000000007308 */ /* 0x000e240000001000 */
.L_x_12879:
[----:B------:R-:W-:Y:S05]  /*3a10*/  BSYNC B1 ;  /* 0x0000000000017941 */ /* 0x000fea0003800000 */
.L_x_12877:
[----:B------:R-:W-:Y:S02]  /*3a20*/  IMAD.MOV.U32 R28, RZ, RZ, R27 ;  /* 0x000000ffff1c7224 */ /* 0x000fe400078e001b */
[----:B------:R-:W-:-:S04]  /*3a30*/  IMAD.MOV.U32 R29, RZ, RZ, 0x0 ;  /* 0x00000000ff1d7424 */ /* 0x000fc800078e00ff */
[----:B0-----:R-:W-:Y:S05]  /*3a40*/  RET.REL.NODEC R28 `(_ZN18transformer_engine6detail38cast_transpose_fused_kernel_notalignedILb1ELb1ELb0EfNS_16CTDBiasDActParamIff13__nv_bfloat16fEELi1ELi2ENS_5EmptyEXadL_ZNS_5dsiluIffEET_T0_RKS5_EEEEvT3_mmm) ;  /* 0xffffffc41c6c7950 */ /* 0x001fea0003c3ffff */
.L_x_12881:
        /* <DEDUP_REMOVED lines=11> */
.L_x_29716:


//--------------------- .text._ZN18transformer_engine6detail38cast_transpose_fused_kernel_notalignedILb1ELb1ELb0EfNS_16CTDBiasDActParamIff6__halffEELi1ELi2ENS_5EmptyEXadL_ZNS_5dsiluIffEET_T0_RKS5_EEEEvT3_mmm --------------------------
	.section	.text._ZN18transformer_engine6detail38cast_transpose_fused_kernel_notalignedILb1ELb1ELb0EfNS_16CTDBiasDActParamIff6__halffEELi1ELi2ENS_5EmptyEXadL_ZNS_5dsiluIffEET_T0_RKS5_EEEEvT3_mmm,"ax",@progbits
	.align	128
        .global         _ZN18transformer_engine6detail38cast_transpose_fused_kernel_notalignedILb1ELb1ELb0EfNS_16CTDBiasDActParamIff6__halffEELi1ELi2ENS_5EmptyEXadL_ZNS_5dsiluIffEET_T0_RKS5_EEEEvT3_mmm
        .type           _ZN18transformer_engine6detail38cast_transpose_fused_kernel_notalignedILb1ELb1ELb0EfNS_16CTDBiasDActParamIff6__halffEELi1ELi2ENS_5EmptyEXadL_ZNS_5dsiluIffEET_T0_RKS5_EEEEvT3_mmm,@function
        .size           _ZN18transformer_engine6detail38cast_transpose_fused_kernel_notalignedILb1ELb1ELb0EfNS_16CTDBiasDActParamIff6__halffEELi1ELi2ENS_5EmptyEXadL_ZNS_5dsiluIffEET_T0_RKS5_EEEEvT3_mmm,(.L_x_29718 - _ZN18transformer_engine6detail38cast_transpose_fused_kernel_notalignedILb1ELb1ELb0EfNS_16CTDBiasDActParamIff6__halffEELi1ELi2ENS_5EmptyEXadL_ZNS_5dsiluIffEET_T0_RKS5_EEEEvT3_mmm)
        .other          _ZN18transformer_engine6detail38cast_transpose_fused_kernel_notalignedILb1ELb1ELb0EfNS_16CTDBiasDActParamIff6__halffEELi1ELi2ENS_5EmptyEXadL_ZNS_5dsiluIffEET_T0_RKS5_EEEEvT3_mmm,@"STO_CUDA_ENTRY STV_DEFAULT"
_ZN18transformer_engine6detail38cast_transpose_fused_kernel_notalignedILb1ELb1ELb0EfNS_16CTDBiasDActParamIff6__halffEELi1ELi2ENS_5EmptyEXadL_ZNS_5dsiluIffEET_T0_RKS5_EEEEvT3_mmm:
.text._ZN18transformer_engine6detail38cast_transpose_fused_kernel_notalignedILb1ELb1ELb0EfNS_16CTDBiasDActParamIff6__halffEELi1ELi2ENS_5EmptyEXadL_ZNS_5dsiluIffEET_T0_RKS5_EEEEvT3_mmm:
        /* <DEDUP_REMOVED lines=43> */
.L_x_12882:
[----:B------:R-:W-:-:S07]  /*02b0*/  MOV R4, 0x2d0 ;  /* 0x000002d000047802 */ /* 0x000fce0000000f00 */
[----:B------:R-:W-:Y:S05]  /*02c0*/  CALL.REL.NOINC `($__internal_416_$__cuda_sm20_div_u64) ;  /* 0x0000002c00ec7944 */ /* 0x000fea0003c00000 */
        /* <DEDUP_REMOVED lines=11> */
.L_x_12883:
        /* <DEDUP_REMOVED lines=146> */
[----:B-----5:R-:W-:Y:S05]  /*0ca0*/  CALL.REL.NOINC `($__internal_417_$__cuda_sm20_rcp_rn_f32_slowpath) ;  /* 0x0000002800947944 */ /* 0x020fea0003c00000 */
[----:B------:R-:W-:Y:S05]  /*0cb0*/  BRA `(.L_x_12886) ;  /* 0x0000000000107947 */ /* 0x000fea0003800000 */
.L_x_12885:
[----:B------:R-:W0:Y:S02]  /*0cc0*/  MUFU.RCP R0, R21 ;  /* 0x0000001500007308 */ /* 0x000e240000001000 */
[----:B0-----:R-:W-:-:S04]  /*0cd0*/  FFMA R9, R21, R0, -1 ;  /* 0xbf80000015097423 */ /* 0x001fc80000000000 */
[----:B------:R-:W-:-:S04]  /*0ce0*/  FADD.FTZ R9, -R9, -RZ ;  /* 0x800000ff09097221 */ /* 0x000fc80000010100 */
[----:B------:R-:W-:-:S07]  /*0cf0*/  FFMA R0, R0, R9, R0 ;  /* 0x0000000900007223 */ /* 0x000fce0000000000 */
.L_x_12886:
[----:B------:R-:W-:Y:S05]  /*0d00*/  BSYNC.RECONVERGENT B0 ;  /* 0x0000000000007941 */ /* 0x000fea0003800200 */
.L_x_12884:
        /* <DEDUP_REMOVED lines=21> */
[----:B------:R-:W-:Y:S05]  /*0e60*/  CALL.REL.NOINC `($__internal_417_$__cuda_sm20_rcp_rn_f32_slowpath) ;  /* 0x0000002800247944 */ /* 0x000fea0003c00000 */
[----:B------:R-:W-:Y:S05]  /*0e70*/  BRA `(.L_x_12889) ;  /* 0x0000000000107947 */ /* 0x000fea0003800000 */
.L_x_12888:
[----:B------:R-:W0:Y:S02]  /*0e80*/  MUFU.RCP R0, R23 ;  /* 0x0000001700007308 */ /* 0x000e240000001000 */
[----:B0-----:R-:W-:-:S04]  /*0e90*/  FFMA R8, R23, R0, -1 ;  /* 0xbf80000017087423 */ /* 0x001fc80000000000 */
[----:B------:R-:W-:-:S04]  /*0ea0*/  FADD.FTZ R9, -R8, -RZ ;  /* 0x800000ff08097221 */ /* 0x000fc80000010100 */
[----:B------:R-:W-:-:S07]  /*0eb0*/  FFMA R0, R0, R9, R0 ;  /* 0x0000000900007223 */ /* 0x000fce0000000000 */
.L_x_12889:
[----:B------:R-:W-:Y:S05]  /*0ec0*/  BSYNC.RECONVERGENT B0 ;  /* 0x0000000000007941 */ /* 0x000fea0003800200 */
.L_x_12887:
        /* <DEDUP_REMOVED lines=16> */
[----:B------:R-:W-:-:S02]  /*0fd0*/  F2FP.F16.F32.PACK_AB R11, RZ, R10 ;  /* 0x0000000aff0b723e */ /* 0x000fc400000000ff */
[----:B------:R-:W-:Y:S01]  /*0fe0*/  ISETP.LT.U32.AND P0, PT, R21, UR30, !P0 ;  /* 0x0000001e15007c0c */ /* 0x000fe2000c701070 */
[----:B------:R-:W-:Y:S01]  /*0ff0*/  FMUL R10, R0, UR21 ;  /* 0x00000015000a7c20 */ /* 0x000fe20008400000 */
[----:B------:R-:W-:-:S04]  /*1000*/  @!P1 LEA R22, P2, R18, UR8, 0x1 ;  /* 0x0000000812169c11 */ /* 0x000fc8000f8408ff */
[----:B------:R-:W-:Y:S01]  /*1010*/  @!P1 LEA.HI.X R23, R18, UR9, R17, 0x1, P2 ;  /* 0x0000000912179c11 */ /* 0x000fe200090f0c11 */
[-C--:B0-----:R-:W-:Y:S01]  /*1020*/  IMAD.WIDE.U32 R34, R16, R8.reuse, UR4 ;  /* 0x0000000410227e25 */ /* 0x081fe2000f8e0008 */
[----:B------:R-:W-:Y:S02]  /*1030*/  @!P1 IADD3 R18, P2, PT, R18, R8, RZ ;  /* 0x0000000812129210 */ /* 0x000fe40007f5e0ff */
[----:B------:R-:W-:Y:S01]  /*1040*/  F2FP.F16.F32.PACK_AB R10, RZ, R10 ;  /* 0x0000000aff0a723e */ /* 0x000fe200000000ff */
        /* <DEDUP_REMOVED lines=57> */
[----:B01---5:R-:W-:Y:S05]  /*13e0*/  CALL.REL.NOINC `($__internal_417_$__cuda_sm20_rcp_rn_f32_slowpath) ;  /* 0x0000002000c47944 */ /* 0x023fea0003c00000 */
[----:B------:R-:W-:Y:S05]  /*13f0*/  BRA `(.L_x_12892) ;  /* 0x0000000000107947 */ /* 0x000fea0003800000 */
.L_x_12891:
[----:B------:R-:W0:Y:S02]  /*1400*/  MUFU.RCP R0, R29 ;  /* 0x0000001d00007308 */ /* 0x000e240000001000 */
[----:B0-----:R-:W-:-:S04]  /*1410*/  FFMA R8, R29, R0, -1 ;  /* 0xbf8000001d087423 */ /* 0x001fc80000000000 */
[----:B------:R-:W-:-:S04]  /*1420*/  FADD.FTZ R19, -R8, -RZ ;  /* 0x800000ff08137221 */ /* 0x000fc80000010100 */
[----:B------:R-:W-:-:S07]  /*1430*/  FFMA R0, R0, R19, R0 ;  /* 0x0000001300007223 */ /* 0x000fce0000000000 */
.L_x_12892:
[----:B------:R-:W-:Y:S05]  /*1440*/  BSYNC.RECONVERGENT B0 ;  /* 0x0000000000007941 */ /* 0x000fea0003800200 */
.L_x_12890:
        /* <DEDUP_REMOVED lines=21> */
[----:B-1---5:R-:W-:Y:S05]  /*15a0*/  CALL.REL.NOINC `($__internal_417_$__cuda_sm20_rcp_rn_f32_slowpath) ;  /* 0x0000002000547944 */ /* 0x022fea0003c00000 */
[----:B------:R-:W-:Y:S05]  /*15b0*/  BRA `(.L_x_12895) ;  /* 0x0000000000107947 */ /* 0x000fea0003800000 */
.L_x_12894:
[----:B------:R-:W0:Y:S02]  /*15c0*/  MUFU.RCP R0, R19 ;  /* 0x0000001300007308 */ /* 0x000e240000001000 */
[----:B0-----:R-:W-:-:S04]  /*15d0*/  FFMA R5, R19, R0, -1 ;  /* 0xbf80000013057423 */ /* 0x001fc80000000000 */
[----:B------:R-:W-:-:S04]  /*15e0*/  FADD.FTZ R5, -R5, -RZ ;  /* 0x800000ff05057221 */ /* 0x000fc80000010100 */
[----:B------:R-:W-:-:S07]  /*15f0*/  FFMA R0, R0, R5, R0 ;  /* 0x0000000500007223 */ /* 0x000fce0000000000 */
.L_x_12895:
[----:B------:R-:W-:Y:S05]  /*1600*/  BSYNC.RECONVERGENT B0 ;  /* 0x0000000000007941 */ /* 0x000fea0003800200 */
.L_x_12893:
[----:B------:R-:W-:Y:S01]  /*1610*/  ISETP.GE.U32.AND P0, PT, R4, UR31, PT ;  /* 0x0000001f04007c0c */ /* 0x000fe2000bf06070 */
[----:B------:R-:W-:Y:S01]  /*1620*/  FADD R5, -R0, 1 ;  /* 0x3f80000000057421 */ /* 0x000fe20000000100 */
[----:B------:R-:W-:Y:S01]  /*1630*/  FMUL R8, R2, UR21 ;  /* 0x0000001502087c20 */ /* 0x000fe20008400000 */
[----:B------:R-:W-:Y:S02]  /*1640*/  IADD3 R34, P3, PT, R34, UR13, RZ ;  /* 0x0000000d22227c10 */ /* 0x000fe4000ff7e0ff */
[----:B------:R-:W-:Y:S01]  /*1650*/  ISETP.GE.U32.OR P0, PT, R36, UR30, P0 ;  /* 0x0000001e24007c0c */ /* 0x000fe20008706470 */
[----:B------:R-:W-:Y:S01]  /*1660*/  FMUL R19, R5, R0 ;  /* 0x0000000005137220 */ /* 0x000fe20000400000 */
[----:B------:R-:W-:-:S03]  /*1670*/  F2FP.F16.F32.PACK_AB R8, RZ, R8 ;  /* 0x00000008ff08723e */ /* 0x000fc600000000ff */
        /* <DEDUP_REMOVED lines=14> */
[----:B------:R-:W-:Y:S02]  /*1760*/  F2FP.F16.F32.PACK_AB R5, RZ, R0 ;  /* 0x00000000ff05723e */ /* 0x000fe400000000ff */
        /* <DEDUP_REMOVED lines=58> */
[----:B-----5:R-:W-:Y:S05]  /*1b10*/  CALL.REL.NOINC `($__internal_417_$__cuda_sm20_rcp_rn_f32_slowpath) ;  /* 0x0000001800f87944 */ /* 0x020fea0003c00000 */
[----:B------:R-:W-:Y:S05]  /*1b20*/  BRA `(.L_x_12898) ;  /* 0x0000000000107947 */ /* 0x000fea0003800000 */
.L_x_12897:
[----:B------:R-:W0:Y:S02]  /*1b30*/  MUFU.RCP R0, R29 ;  /* 0x0000001d00007308 */ /* 0x000e240000001000 */
[----:B0-----:R-:W-:-:S04]  /*1b40*/  FFMA R27, R29, R0, -1 ;  /* 0xbf8000001d1b7423 */ /* 0x001fc80000000000 */
[----:B------:R-:W-:-:S04]  /*1b50*/  FADD.FTZ R27, -R27, -RZ ;  /* 0x800000ff1b1b7221 */ /* 0x000fc80000010100 */
[----:B------:R-:W-:-:S07]  /*1b60*/  FFMA R0, R0, R27, R0 ;  /* 0x0000001b00007223 */ /* 0x000fce0000000000 */
.L_x_12898:
[----:B------:R-:W-:Y:S05]  /*1b70*/  BSYNC.RECONVERGENT B0 ;  /* 0x0000000000007941 */ /* 0x000fea0003800200 */
.L_x_12896:
        /* <DEDUP_REMOVED lines=21> */
[----:B-----5:R-:W-:Y:S05]  /*1cd0*/  CALL.REL.NOINC `($__internal_417_$__cuda_sm20_rcp_rn_f32_slowpath) ;  /* 0x0000001800887944 */ /* 0x020fea0003c00000 */
[----:B------:R-:W-:Y:S05]  /*1ce0*/  BRA `(.L_x_12901) ;  /* 0x0000000000107947 */ /* 0x000fea0003800000 */
.L_x_12900:
[----:B------:R-:W0:Y:S02]  /*1cf0*/  MUFU.RCP R0, R29 ;  /* 0x0000001d00007308 */ /* 0x000e240000001000 */
[----:B0-----:R-:W-:-:S04]  /*1d00*/  FFMA R25, R29, R0, -1 ;  /* 0xbf8000001d197423 */ /* 0x001fc80000000000 */
[----:B------:R-:W-:-:S04]  /*1d10*/  FADD.FTZ R25, -R25, -RZ ;  /* 0x800000ff19197221 */ /* 0x000fc80000010100 */
[----:B------:R-:W-:-:S07]  /*1d20*/  FFMA R0, R0, R25, R0 ;  /* 0x0000001900007223 */ /* 0x000fce0000000000 */
.L_x_12901:
[----:B------:R-:W-:Y:S05]  /*1d30*/  BSYNC.RECONVERGENT B0 ;  /* 0x0000000000007941 */ /* 0x000fea0003800200 */
.L_x_12899:
[----:B------:R-:W-:Y:S01]  /*1d40*/  ISETP.GE.U32.AND P0, PT, R12, UR31, PT ;  /* 0x0000001f0c007c0c */ /* 0x000fe2000bf06070 */
[----:B------:R-:W-:Y:S01]  /*1d50*/  FMUL R25, R26, UR21 ;  /* 0x000000151a197c20 */ /* 0x000fe20008400000 */
[----:B------:R-:W-:Y:S01]  /*1d60*/  IMAD.IADD R33, R14, 0x1, R15 ;  /* 0x000000010e217824 */ /* 0x000fe200078e020f */
[----:B------:R-:W-:Y:S01]  /*1d70*/  BSSY.RECONVERGENT B0, `(.L_x_12902) ;  /* 0x0000031000007945 */ /* 0x000fe20003800200 */
[----:B------:R-:W-:Y:S01]  /*1d80*/  ISETP.GE.U32.OR P0, PT, R21, UR30, P0 ;  /* 0x0000001e15007c0c */ /* 0x000fe20008706470 */
[----:B------:R-:W-:Y:S01]  /*1d90*/  FADD R21, -R0, 1 ;  /* 0x3f80000000157421 */ /* 0x000fe20000000100 */
[----:B------:R-:W-:Y:S02]  /*1da0*/  F2FP.F16.F32.PACK_AB R25, RZ, R25 ;  /* 0x00000019ff19723e */ /* 0x000fe400000000ff */
        /* <DEDUP_REMOVED lines=28> */
[----:B------:R-:W-:-:S05]  /*1f70*/  F2FP.F16.F32.PACK_AB R9, RZ, R9 ;  /* 0x00000009ff09723e */ /* 0x000fca00000000ff */
        /* <DEDUP_REMOVED lines=10> */
[----:B-----5:R-:W-:Y:S05]  /*2020*/  CALL.REL.NOINC `($__internal_417_$__cuda_sm20_rcp_rn_f32_slowpath) ;  /* 0x0000001400b47944 */ /* 0x020fea0003c00000 */
[----:B------:R-:W-:Y:S05]  /*2030*/  BRA `(.L_x_12904) ;  /* 0x0000000000107947 */ /* 0x000fea0003800000 */
.L_x_12903:
[----:B------:R-:W0:Y:S02]  /*2040*/  MUFU.RCP R0, R21 ;  /* 0x0000001500007308 */ /* 0x000e240000001000 */
[----:B0-----:R-:W-:-:S04]  /*2050*/  FFMA R17, R21, R0, -1 ;  /* 0xbf80000015117423 */ /* 0x001fc80000000000 */
[----:B------:R-:W-:-:S04]  /*2060*/  FADD.FTZ R17, -R17, -RZ ;  /* 0x800000ff11117221 */ /* 0x000fc80000010100 */
[----:B------:R-:W-:-:S07]  /*2070*/  FFMA R0, R0, R17, R0 ;  /* 0x0000001100007223 */ /* 0x000fce0000000000 */
.L_x_12904:
[----:B------:R-:W-:Y:S05]  /*2080*/  BSYNC.RECONVERGENT B0 ;  /* 0x0000000000007941 */ /* 0x000fea0003800200 */
.L_x_12902:
        /* <DEDUP_REMOVED lines=21> */
[----:B------:R-:W-:Y:S05]  /*21e0*/  CALL.REL.NOINC `($__internal_417_$__cuda_sm20_rcp_rn_f32_slowpath) ;  /* 0x0000001400447944 */ /* 0x000fea0003c00000 */
[----:B------:R-:W-:Y:S05]  /*21f0*/  BRA `(.L_x_12907) ;  /* 0x0000000000107947 */ /* 0x000fea0003800000 */
.L_x_12906:
[----:B------:R-:W0:Y:S02]  /*2200*/  MUFU.RCP R0, R21 ;  /* 0x0000001500007308 */ /* 0x000e240000001000 */
[----:B0-----:R-:W-:-:S04]  /*2210*/  FFMA R2, R21, R0, -1 ;  /* 0xbf80000015027423 */ /* 0x001fc80000000000 */
[----:B------:R-:W-:-:S04]  /*2220*/  FADD.FTZ R17, -R2, -RZ ;  /* 0x800000ff02117221 */ /* 0x000fc80000010100 */
[----:B------:R-:W-:-:S07]  /*2230*/  FFMA R0, R0, R17, R0 ;  /* 0x0000001100007223 */ /* 0x000fce0000000000 */
.L_x_12907:
[----:B------:R-:W-:Y:S05]  /*2240*/  BSYNC.RECONVERGENT B0 ;  /* 0x0000000000007941 */ /* 0x000fea0003800200 */
.L_x_12905:
        /* <DEDUP_REMOVED lines=23> */
[----:B------:R-:W-:Y:S01]  /*23c0*/  F2FP.F16.F32.PACK_AB R19, RZ, R19 ;  /* 0x00000013ff13723e */ /* 0x000fe200000000ff */
        /* <DEDUP_REMOVED lines=26> */
[----:B------:R-:W-:Y:S01]  /*2570*/  F2FP.F16.F32.PACK_AB R16, RZ, R16 ;  /* 0x00000010ff10723e */ /* 0x000fe200000000ff */
        /* <DEDUP_REMOVED lines=26> */
.L_x_12912:
        /* <DEDUP_REMOVED lines=48> */
.L_x_12911:
[----:B------:R-:W-:Y:S05]  /*2a20*/  BSYNC.RECONVERGENT B1 ;  /* 0x0000000000017941 */ /* 0x000fea0003800200 */
.L_x_12910:
[----:B------:R-:W-:Y:S05]  /*2a30*/  @!P0 BRA `(.L_x_12909) ;  /* 0x00000000004c8947 */ /* 0x000fea0003800000 */
[----:B0-----:R-:W-:Y:S01]  /*2a40*/  LEA R5, R8, R17, 0x4 ;  /* 0x0000001108057211 */ /* 0x001fe200078e20ff */
[----:B------:R-:W-:-:S04]  /*2a50*/  IMAD.MOV R9, RZ, RZ, -R9 ;  /* 0x000000ffff097224 */ /* 0x000fc800078e0a09 */
[----:B------:R-:W-:-:S04]  /*2a60*/  IMAD R5, R12, 0x4, R5 ;  /* 0x000000040c057824 */ /* 0x000fc800078e0205 */
[----:B------:R-:W-:-:S07]  /*2a70*/  IMAD.IADD R6, R0, 0x1, R5 ;  /* 0x0000000100067824 */ /* 0x000fce00078e0205 */
.L_x_12913:
        /* <DEDUP_REMOVED lines=15> */
.L_x_12909:
[----:B------:R-:W-:Y:S05]  /*2b70*/  BSYNC.RECONVERGENT B0 ;  /* 0x0000000000007941 */ /* 0x000fea0003800200 */
.L_x_12908:
        /* <DEDUP_REMOVED lines=26> */
.L_x_12915:
[----:B------:R-:W-:Y:S05]  /*2d20*/  BSYNC.RECONVERGENT B0 ;  /* 0x0000000000007941 */ /* 0x000fea0003800200 */
.L_x_12914:
        /* <DEDUP_REMOVED lines=37> */
.L_x_12924:
[----:B------:R-:W-:Y:S02]  /*2f80*/  ISETP.NE.AND P0, PT, R15, RZ, PT ;  /* 0x000000ff0f00720c */ /* 0x000fe40003f05270 */
[----:B-1----:R-:W-:-:S11]  /*2f90*/  FMNMX R5, R2, R5, !PT ;  /* 0x0000000502057209 */ /* 0x002fd60007800000 */
[----:B------:R-:W-:Y:S05]  /*2fa0*/  @P0 BRA `(.L_x_12917) ;  /* 0x0000000000080947 */ /* 0x000fea0003800000 */
[----:B0-----:R-:W0:Y:S02]  /*2fb0*/  LDC.64 R2, c[0x0][0x3a8] ;  /* 0x0000ea00ff027b82 */ /* 0x001e240000000a00 */
[----:B0-----:R1:W-:Y:S02]  /*2fc0*/  REDG.E.MAX.S32.STRONG.GPU desc[UR24][R2.64], R5 ;  /* 0x000000050200798e */ /* 0x0013e4000d12e318 */
.L_x_12917:
[----:B------:R-:W-:Y:S05]  /*2fd0*/  BSYNC B0 ;  /* 0x0000000000007941 */ /* 0x000fea0003800000 */
.L_x_12916:
        /* <DEDUP_REMOVED lines=11> */
[----:B01----:R-:W-:Y:S05]  /*3090*/  CALL.REL.NOINC `($__internal_417_$__cuda_sm20_rcp_rn_f32_slowpath) ;  /* 0x0000000400987944 */ /* 0x003fea0003c00000 */
[----:B------:R-:W-:Y:S05]  /*30a0*/  BRA `(.L_x_12920) ;  /* 0x0000000000147947 */ /* 0x000fea0003800000 */
.L_x_12919:
[----:B------:R-:W2:Y:S01]  /*30b0*/  MUFU.RCP R0, UR21 ;  /* 0x0000001500007d08 */ /* 0x000ea20008001000 */
[----:B01----:R-:W-:-:S04]  /*30c0*/  IMAD.U32 R3, RZ, RZ, UR21 ;  /* 0x00000015ff037e24 */ /* 0x003fc8000f8e00ff */
[----:B--2---:R-:W-:-:S04]  /*30d0*/  FFMA R2, R0, R3, -1 ;  /* 0xbf80000000027423 */ /* 0x004fc80000000003 */
[----:B------:R-:W-:-:S04]  /*30e0*/  FADD.FTZ R3, -R2, -RZ ;  /* 0x800000ff02037221 */ /* 0x000fc80000010100 */
[----:B------:R-:W-:-:S07]  /*30f0*/  FFMA R0, R0, R3, R0 ;  /* 0x0000000300007223 */ /* 0x000fce0000000000 */
.L_x_12920:
[----:B------:R-:W0:Y:S02]  /*3100*/  LDC.64 R2, c[0x0][0x3b0] ;  /* 0x0000ec00ff027b82 */ /* 0x000e240000000a00 */
[----:B0-----:R-:W-:Y:S01]  /*3110*/  STG.E desc[UR24][R2.64], R0 ;  /* 0x0000000002007986 */ /* 0x001fe2000c101918 */
[----:B------:R-:W-:Y:S05]  /*3120*/  EXIT ;  /* 0x000000000000794d */ /* 0x000fea0003800000 */
.L_x_12918:
[----:B------:R-:W-:Y:S01]  /*3130*/  MOV R7, 0x4 ;  /* 0x0000000400077802 */ /* 0x000fe20000000f00 */
[----:B------:R-:W-:Y:S02]  /*3140*/  IMAD.MOV.U32 R9, RZ, RZ, 0x1f ;  /* 0x0000001fff097424 */ /* 0x000fe400078e00ff */
[----:B------:R-:W-:-:S07]  /*3150*/  IMAD.MOV.U32 R4, RZ, RZ, -0x1 ;  /* 0xffffffffff047424 */ /* 0x000fce00078e00ff */
[----:B01----:R-:W-:Y:S05]  /*3160*/  WARPSYNC.COLLECTIVE R4, `(.L_x_12921) ;  /* 0x0000000004087348 */ /* 0x003fea0003c00000 */
[----:B-1----:R1:W2:Y:S02]  /*3170*/  SHFL.DOWN P0, R5, R0, R7, R9 ;  /* 0x0800000700057389 */ /* 0x0022a40000000009 */
[----:B012---:R-:W-:Y:S05]  /*3180*/  ENDCOLLECTIVE ;  /* 0x000000000000791b */ /* 0x007fea0003800000 */
.L_x_12921:
[----:B------:R-:W-:Y:S02]  /*3190*/  IMAD.MOV.U32 R7, RZ, RZ, 0x2 ;  /* 0x00000002ff077424 */ /* 0x000fe400078e00ff */
[----:B------:R-:W-:-:S05]  /*31a0*/  IMAD.MOV.U32 R3, RZ, RZ, R5 ;  /* 0x000000ffff037224 */ /* 0x000fca00078e0005 */
[----:B------:R-:W-:-:S04]  /*31b0*/  FMNMX R3, R3, R0, !PT ;  /* 0x0000000003037209 */ /* 0x000fc80007800000 */
[----:B------:R-:W-:-:S07]  /*31c0*/  MOV R0, R3 ;  /* 0x0000000300007202 */ /* 0x000fce0000000f00 */
[----:B------:R-:W-:Y:S05]  /*31d0*/  WARPSYNC.COLLECTIVE R4, `(.L_x_12922) ;  /* 0x0000000004087348 */ /* 0x000fea0003c00000 */
[----:B------:R0:W1:Y:S02]  /*31e0*/  SHFL.DOWN P0, R5, R0, R7, R9 ;  /* 0x0800000700057389 */ /* 0x0000640000000009 */
[----:B01----:R-:W-:Y:S05]  /*31f0*/  ENDCOLLECTIVE ;  /* 0x000000000000791b */ /* 0x003fea0003800000 */
.L_x_12922:
[----:B------:R-:W-:Y:S01]  /*3200*/  MOV R7, 0x1 ;  /* 0x0000000100077802 */ /* 0x000fe20000000f00 */
[----:B------:R-:W-:-:S05]  /*3210*/  IMAD.MOV.U32 R2, RZ, RZ, R5 ;  /* 0x000000ffff027224 */ /* 0x000fca00078e0005 */
[----:B------:R-:W-:-:S05]  /*3220*/  FMNMX R2, R3, R2, !PT ;  /* 0x0000000203027209 */ /* 0x000fca0007800000 */
[----:B------:R-:W-:-:S07]  /*3230*/  IMAD.MOV.U32 R0, RZ, RZ, R2 ;  /* 0x000000ffff007224 */ /* 0x000fce00078e0002 */
[----:B------:R-:W-:Y:S05]  /*3240*/  WARPSYNC.COLLECTIVE R4, `(.L_x_12923) ;  /* 0x0000000004087348 */ /* 0x000fea0003c00000 */
[----:B------:R0:W1:Y:S02]  /*3250*/  SHFL.DOWN P0, R5, R0, R7, R9 ;  /* 0x0800000700057389 */ /* 0x0000640000000009 */
[----:B01----:R-:W-:Y:S05]  /*3260*/  ENDCOLLECTIVE ;  /* 0x000000000000791b */ /* 0x003fea0003800000 */
.L_x_12923:
[----:B------:R-:W-:Y:S05]  /*3270*/  BRA `(.L_x_12924) ;  /* 0xfffffffc00407947 */ /* 0x000fea000383ffff */
        .weak           $__internal_416_$__cuda_sm20_div_u64
        .type           $__internal_416_$__cuda_sm20_div_u64,@function
        .size           $__internal_416_$__cuda_sm20_div_u64,($__internal_417_$__cuda_sm20_rcp_rn_f32_slowpath - $__internal_416_$__cuda_sm20_div_u64)
$__internal_416_$__cuda_sm20_div_u64:
        /* <DEDUP_REMOVED lines=71> */
[----:B------:R-:W-:Y:S11]  /*36f0*/  RET.REL.NODEC R2 `(_ZN18transformer_engine6detail38cast_transpose_fused_kernel_notalignedILb1ELb1ELb0EfNS_16CTDBiasDActParamIff6__halffEELi1ELi2ENS_5EmptyEXadL_ZNS_5dsiluIffEET_T0_RKS5_EEEEvT3_mmm) ;  /* 0xffffffc802407950 */ /* 0x000ff60003c3ffff */
        .weak           $__internal_417_$__cuda_sm20_rcp_rn_f32_slowpath
        .type           $__internal_417_$__cuda_sm20_rcp_rn_f32_slowpath,@function
        .size           $__internal_417_$__cuda_sm20_rcp_rn_f32_slowpath,(.L_x_29718 - $__internal_417_$__cuda_sm20_rcp_rn_f32_slowpath)
$__internal_417_$__cuda_sm20_rcp_rn_f32_slowpath:
        /* <DEDUP_REMOVED lines=15> */
.L_x_12926:
        /* <DEDUP_REMOVED lines=33> */
.L_x_12928:
[----:B------:R-:W0:Y:S02]  /*3a00*/  MUFU.RCP R0, R0 ;  /* 0x0000000000007308 */ /* 0x000e240000001000 */
.L_x_12927:
[----:B------:R-:W-:Y:S05]  /*3a10*/  BSYNC B1 ;  /* 0x0000000000017941 */ /* 0x000fea0003800000 */
.L_x_12925:
[----:B------:R-:W-:Y:S02]  /*3a20*/  IMAD.MOV.U32 R28, RZ, RZ, R27 ;  /* 0x000000ffff1c7224 */ /* 0x000fe400078e001b */
[----:B------:R-:W-:-:S04]  /*3a30*/  IMAD.MOV.U32 R29, RZ, RZ, 0x0 ;  /* 0x00000000ff1d7424 */ /* 0x000fc800078e00ff */
[----:B0-----:R-:W-:Y:S05]  /*3a40*/  RET.REL.NODEC R28 `(_ZN18transformer_engine6detail38cast_transpose_fused_kernel_notalignedILb1ELb1ELb0EfNS_16CTDBiasDActParamIff6__halffEELi1ELi2ENS_5EmptyEXadL_ZNS_5dsiluIffEET_T0_RKS5_EEEEvT3_mmm) ;  /* 0xffffffc41c6c7950 */ /* 0x001fea0003c3ffff */
.L_x_12929:
        /* <DEDUP_REMOVED lines=11> */
.L_x_29718:


//--------------------- .text._ZN18transformer_engine6detail38cast_transpose_fused_kernel_notalignedILb1ELb1ELb0EfNS_16CTDBiasDActParamIffffEELi1ELi1ENS_5EmptyEXadL_ZNS_5dsiluIffEET_T0_RKS4_EEEEvT3_mmm --------------------------
	.section	.text._ZN18transformer_engine6detail38cast_transpose_fused_kernel_notalignedILb1ELb1ELb0EfNS_16CTDBiasDActParamIffffEELi1ELi1ENS_5EmptyEXadL_ZNS_5dsiluIffEET_T0_RKS4_EEEEvT3_mmm,"ax",@progbits
	.align	128
        .global         _ZN18transformer_engine6detail38cast_transpose_fused_kernel_notalignedILb1ELb1ELb0EfNS_16CTDBiasDActParamIffffEELi1ELi1ENS_5EmptyEXadL_ZNS_5dsiluIffEET_T0_RKS4_EEEEvT3_mmm
        .type           _ZN18transformer_engine6detail38cast_transpose_fused_kernel_notalignedILb1ELb1ELb0EfNS_16CTDBiasDActParamIffffEELi1ELi1ENS_5EmptyEXadL_ZNS_5dsiluIffEET_T0_RKS4_EEEEvT3_mmm,@function
        .size           _ZN18transformer_engine6detail38cast_transpose_fused_kernel_notalignedILb1ELb1ELb0EfNS_16CTDBiasDActParamIffffEELi1ELi1ENS_5EmptyEXadL_ZNS_5dsiluIffEET_T0_RKS4_EEEEvT3_mmm,(.L_x_29720 - _ZN18transformer_engine6detail38cast_transpose_fused_kernel_notalignedILb1ELb1ELb0EfNS_16CTDBiasDActParamIffffEELi1ELi1ENS_5EmptyEXadL_ZNS_5dsiluIffEET_T0_RKS4_EEEEvT3_mmm)
        .other          _ZN18transformer_engine6detail38cast_transpose_fused_kernel_notalignedILb1ELb1ELb0EfNS_16CTDBiasDActParamIffffEELi1ELi1ENS_5EmptyEXadL_ZNS_5dsiluIffEET_T0_RKS4_EEEEvT3_mmm,@"STO_CUDA_ENTRY STV_DEFAULT"
_ZN18transformer_engine6detail38cast_transpose_fused_kernel_notalignedILb1ELb1ELb0EfNS_16CTDBiasDActParamIffffEELi1ELi1ENS_5EmptyEXadL_ZNS_5dsiluIffEET_T0_RKS4_EEEEvT3_mmm:
.text._ZN18transformer_engine6detail38cast_transpose_fused_kernel_notalignedILb1ELb1ELb0EfNS_16CTDBiasDActParamIffffEELi1ELi1ENS_5EmptyEXadL_ZNS_5dsiluIffEET_T0_RKS4_EEEEvT3_mmm:
        /* <DEDUP_REMOVED lines=44> */
.L_x_12930:
[----:B------:R-:W-:-:S07]  /*02c0*/  MOV R4, 0x2e0 ;  /* 0x000002e000047802 */ /* 0x000fce0000000f00 */
[----:B------:R-:W-:Y:S05]  /*02d0*/  CALL.REL.NOINC `($__internal_418_$__cuda_sm20_div_u64) ;  /* 0x0000002000507944 */ /* 0x000fea0003c00000 */
        /* <DEDUP_REMOVED lines=11> */
.L_x_12931:
[----:B------:R-:W0:Y:S01]  /*0390*/  LDCU.64 UR18, c[0x0][0x3d0] ;  /* 0x00007a00ff1277ac */ /* 0x000e220008000a00 */
[----:B------:R-:W-:Y:S02]  /*03a0*/  IMAD.SHL.U32 R6, R9, 0x4, RZ ;  /* 0x0000000409067824 */ /* 0x000fe400078e00ff */
[----:B------:R-:W-:Y:S01]  /*03b0*/  HFMA2 R12, -RZ, RZ, 0, 0 ;  /* 0x00000000ff0c7431 */ /* 0x000fe200000001ff */
[----:B------:R-:W1:Y:S01]  /*03c0*/  LDCU.64 UR22, c[0x0][0x3c8] ;  /* 0x00007900ff1677ac */ /* 0x000e620008000a00 */
        /* <DEDUP_REMOVED lines=21> */
[----:B------:R-:W-:Y:S01]  /*0520*/  UMOV UR6, UR16 ;  /* 0x0000001000067c82 */ /* 0x000fe20008000000 */
[----:B------:R-:W-:Y:S01]  /*0530*/  ISETP.GE.U32.AND P0, PT, R21, UR28, PT ;  /* 0x0000001c15007c0c */ /* 0x000fe2000bf06070 */
[----:B------:R-:W-:Y:S01]  /*0540*/  UIMAD.WIDE.U32 UR12, UR4, UR22, UR6 ;  /* 0x00000016040c72a5 */ /* 0x000fe2000f8e0006 */
[----:B------:R-:W-:Y:S01]  /*0550*/  ISETP.GE.U32.OR P1, PT, R18, UR28, P1 ;  /* 0x0000001c12007c0c */ /* 0x000fe20008f26470 */
[----:B------:R-:W-:Y:S01]  /*0560*/  UIMAD UR6, UR5, UR22, URZ ;  /* 0x00000016050672a4 */ /* 0x000fe2000f8e02ff */
[----:B------:R-:W-:-:S03]  /*0570*/  ISETP.GE.U32.OR P3, PT, R28, UR29, P0 ;  /* 0x0000001d1c007c0c */ /* 0x000fc60008766470 */
[----:B------:R-:W-:Y:S02]  /*0580*/  UIMAD UR15, UR4, UR23, UR6 ;  /* 0x00000017040f72a4 */ /* 0x000fe4000f8e0206 */
[----:B------:R-:W-:Y:S02]  /*0590*/  USHF.L.U32 UR6, UR12, 0x7, URZ ;  /* 0x000000070c067899 */ /* 0x000fe400080006ff */
[----:B------:R-:W-:Y:S02]  /*05a0*/  UIADD3 UR13, UPT, UPT, UR13, UR15, URZ ;  /* 0x0000000f0d0d7290 */ /* 0x000fe4000fffe0ff */
[----:B0-----:R-:W-:Y:S02]  /*05b0*/  UIADD3 UR24, UP0, UPT, UR6, UR10, URZ ;  /* 0x0000000a06187290 */ /* 0x001fe4000ff1e0ff */
[----:B------:R-:W-:Y:S01]  /*05c0*/  @!P1 IMAD.MOV.U32 R19, RZ, RZ, RZ ;  /* 0x000000ffff139224 */ /* 0x000fe200078e00ff */
[----:B------:R-:W-:Y:S01]  /*05d0*/  USHF.L.U64.HI UR15, UR12, 0x7, UR13 ;  /* 0x000000070c0f7899 */ /* 0x000fe2000801020d */
[----:B------:R-:W0:Y:S01]  /*05e0*/  @!P3 LDC.64 R14, c[0x0][0x3c8] ;  /* 0x0000f200ff0ebb82 */ /* 0x000e220000000a00 */
[----:B------:R-:W-:-:S02]  /*05f0*/  @!P1 IMAD.WIDE.U32 R2, R6, UR22, R18 ;  /* 0x0000001606029c25 */ /* 0x000fc4000f8e0012 */
[----:B------:R-:W-:Y:S02]  /*0600*/  UIADD3.X UR25, UPT, UPT, UR15, UR11, URZ, UP0, !UPT ;  /* 0x0000000b0f197290 */ /* 0x000fe400087fe4ff */
[----:B------:R-:W-:Y:S02]  /*0610*/  @!P1 IMAD R3, R6, UR23, R3 ;  /* 0x0000001706039c24 */ /* 0x000fe4000f8e0203 */
[----:B------:R-:W-:-:S03]  /*0620*/  @!P1 IMAD.SHL.U32 R8, R2, 0x4, RZ ;  /* 0x0000000402089824 */ /* 0x000fc600078e00ff */
[----:B------:R-:W-:Y:S02]  /*0630*/  @!P1 SHF.L.U64.HI R16, R2, 0x2, R3 ;  /* 0x0000000202109819 */ /* 0x000fe40000010203 */
[----:B------:R-:W-:-:S04]  /*0640*/  @!P1 IADD3 R2, P2, PT, R8, UR24, RZ ;  /* 0x0000001808029c10 */ /* 0x000fc8000ff5e0ff */
[----:B------:R-:W-:-:S05]  /*0650*/  @!P1 IADD3.X R3, PT, PT, R16, UR25, RZ, P2, !PT ;  /* 0x0000001910039c10 */ /* 0x000fca00097fe4ff */
[----:B--2---:R1:W2:Y:S01]  /*0660*/  @!P1 LDG.E R12, desc[UR26][R2.64] ;  /* 0x0000001a020c9981 */ /* 0x0042a2000c1e1900 */
[----:B---3--:R-:W-:Y:S01]  /*0670*/  ISETP.NE.U32.AND P2, PT, RZ, UR20, PT ;  /* 0x00000014ff007c0c */ /* 0x008fe2000bf45070 */
[C---:B0-----:R-:W-:Y:S01]  /*0680*/  @!P3 IMAD.WIDE.U32 R14, R6.reuse, UR22, R14 ;  /* 0x00000016060ebc25 */ /* 0x041fe2000f8e000e */
[----:B------:R-:W-:Y:S02]  /*0690*/  UIADD3 UR22, UP0, UPT, UR6, UR8, URZ ;  /* 0x0000000806167290 */ /* 0x000fe4000ff1e0ff */
[----:B------:R-:W-:Y:S01]  /*06a0*/  ISETP.NE.AND.EX P2, PT, RZ, UR21, PT, P2 ;  /* 0x00000015ff007c0c */ /* 0x000fe2000bf45320 */
[----:B------:R-:W-:Y:S01]  /*06b0*/  @!P3 IMAD R13, R6, UR23, R15 ;  /* 0x00000017060dbc24 */ /* 0x000fe2000f8e020f */
[----:B------:R-:W-:Y:S01]  /*06c0*/  @!P3 IADD3 R4, P4, PT, R21, R14, RZ ;  /* 0x0000000e1504b210 */ /* 0x000fe20007f9e0ff */
[----:B------:R-:W-:Y:S01]  /*06d0*/  UIADD3.X UR23, UPT, UPT, UR15, UR9, URZ, UP0, !UPT ;  /* 0x000000090f177290 */ /* 0x000fe200087fe4ff */
[----:B------:R-:W-:Y:S01]  /*06e0*/  IMAD.MOV.U32 R20, RZ, RZ, RZ ;  /* 0x000000ffff147224 */ /* 0x000fe200078e00ff */
[----:B------:R-:W0:Y:S02]  /*06f0*/  LDCU.128 UR8, c[0x0][0x390] ;  /* 0x00007200ff0877ac */ /* 0x000e240008000c00 */
[----:B------:R-:W-:-:S02]  /*0700*/  @!P3 IMAD.X R13, RZ, RZ, R13, P4 ;  /* 0x000000ffff0db224 */ /* 0x000fc400020e060d */
[----:B------:R-:W-:Y:S01]  /*0710*/  IMAD.MOV.U32 R17, RZ, RZ, RZ ;  /* 0x000000ffff117224 */ /* 0x000fe200078e00ff */
[----:B------:R-:W3:Y:S03]  /*0720*/  LDCU.64 UR20, c[0x0][0x3b8] ;  /* 0x00007700ff1477ac */ /* 0x000ee60008000a00 */
[----:B------:R-:W4:Y:S01]  /*0730*/  @P2 LDC.64 R22, c[0x0][0x3a0] ;  /* 0x0000e800ff162b82 */ /* 0x000f220000000a00 */
[----:B------:R-:W-:Y:S01]  /*0740*/  @!P3 IMAD.SHL.U32 R24, R4, 0x4, RZ ;  /* 0x000000040418b824 */ /* 0x000fe200078e00ff */
[----:B-1----:R-:W-:Y:S02]  /*0750*/  @!P1 IADD3 R2, P4, PT, R8, UR22, RZ ;  /* 0x0000001608029c10 */ /* 0x002fe4000ff9e0ff */
[----:B------:R-:W-:Y:S02]  /*0760*/  @!P3 SHF.L.U64.HI R4, R4, 0x2, R13 ;  /* 0x000000020404b819 */ /* 0x000fe4000001020d */
[----:B------:R-:W-:-:S02]  /*0770*/  @!P3 IADD3 R14, P5, PT, R24, UR22, RZ ;  /* 0x00000016180ebc10 */ /* 0x000fc4000ffbe0ff */
[----:B------:R-:W-:Y:S02]  /*0780*/  @!P1 IADD3.X R3, PT, PT, R16, UR23, RZ, P4, !PT ;  /* 0x0000001710039c10 */ /* 0x000fe4000a7fe4ff */
[----:B------:R-:W-:Y:S02]  /*0790*/  @!P3 IADD3 R24, P4, PT, R24, UR24, RZ ;  /* 0x000000181818bc10 */ /* 0x000fe4000ff9e0ff */
[C---:B------:R-:W-:Y:S02]  /*07a0*/  @!P3 IADD3.X R15, PT, PT, R4.reuse, UR23, RZ, P5, !PT ;  /* 0x00000017040fbc10 */ /* 0x040fe4000affe4ff */
[----:B------:R-:W-:-:S03]  /*07b0*/  @!P3 IADD3.X R25, PT, PT, R4, UR25, RZ, P4, !PT ;  /* 0x000000190419bc10 */ /* 0x000fc6000a7fe4ff */
[----:B------:R-:W5:Y:S04]  /*07c0*/  @!P3 LDG.E R20, desc[UR26][R14.64] ;  /* 0x0000001a0e14b981 */ /* 0x000f68000c1e1900 */
[----:B------:R-:W5:Y:S04]  /*07d0*/  @!P3 LDG.E R17, desc[UR26][R24.64] ;  /* 0x0000001a1811b981 */ /* 0x000f68000c1e1900 */
[----:B----4-:R1:W4:Y:S01]  /*07e0*/  @P2 LDG.E R0, desc[UR26][R22.64] ;  /* 0x0000001a16002981 */ /* 0x010322000c1e1900 */
[----:B------:R-:W-:Y:S02]  /*07f0*/  IMAD.MOV.U32 R13, RZ, RZ, 0x3bbb989d ;  /* 0x3bbb989dff0d7424 */ /* 0x000fe400078e00ff */
[----:B------:R-:W-:Y:S01]  /*0800*/  IMAD.MOV.U32 R10, RZ, RZ, RZ ;  /* 0x000000ffff0a7224 */ /* 0x000fe200078e00ff */
[----:B------:R-:W-:-:S05]  /*0810*/  UIMAD UR17, UR7, UR18, URZ ;  /* 0x00000012071172a4 */ /* 0x000fca000f8e02ff */
[----:B------:R2:W5:Y:S01]  /*0820*/  @!P1 LDG.E R10, desc[UR26][R2.64] ;  /* 0x0000001a020a9981 */ /* 0x000562000c1e1900 */
[----:B-1----:R-:W-:Y:S01]  /*0830*/  HFMA2 R23, -RZ, RZ, 3.7421875, 0 ;  /* 0x437c0000ff177431 */ /* 0x002fe200000001ff */
[----:B------:R-:W-:Y:S02]  /*0840*/  UIMAD.WIDE.U32 UR4, UR16, UR18, UR4 ;  /* 0x00000012100472a5 */ /* 0x000fe4000f8e0004 */
[----:B------:R-:W-:Y:S02]  /*0850*/  UIMAD UR17, UR16, UR19, UR17 ;  /* 0x00000013101172a4 */ /* 0x000fe4000f8e0211 */
[----:B------:R-:W-:Y:S02]  /*0860*/  UIMAD UR18, UR7, 0x1f, URZ ;  /* 0x0000001f071278a4 */ /* 0x000fe4000f8e02ff */
[----:B0-----:R-:W-:Y:S02]  /*0870*/  ULEA UR10, UP1, UR4, UR10, 0x7 ;  /* 0x0000000a040a7291 */ /* 0x001fe4000f8238ff */
[----:B------:R-:W-:-:S02]  /*0880*/  UIADD3 UR8, UP0, UPT, UR6, UR8, URZ ;  /* 0x0000000806087290 */ /* 0x000fc4000ff1e0ff */
[----:B------:R-:W-:Y:S02]  /*0890*/  UIADD3 UR5, UPT, UPT, UR5, UR17, URZ ;  /* 0x0000001105057290 */ /* 0x000fe4000fffe0ff */
[----:B------:R-:W-:Y:S02]  /*08a0*/  UIMAD.WIDE.U32 UR6, UR16, 0x1f, UR12 ;  /* 0x0000001f100678a5 */ /* 0x000fe4000f8e000c */
[----:B------:R-:W-:Y:S02]  /*08b0*/  ULEA.HI.X UR5, UR4, UR11, UR5, 0x7, UP1 ;  /* 0x0000000b04057291 */ /* 0x000fe400088f3c05 */
[----:B------:R-:W-:Y:S02]  /*08c0*/  UIADD3 UR4, UPT, UPT, UR7, UR18, URZ ;  /* 0x0000001207047290 */ /* 0x000fe4000fffe0ff */
[----:B---3--:R-:W-:Y:S01]  /*08d0*/  ULEA UR20, UP1, UR6, UR20, 0x2 ;  /* 0x0000001406147291 */ /* 0x008fe2000f8210ff */
[----:B------:R-:W-:Y:S01]  /*08e0*/  BSSY.RECONVERGENT B0, `(.L_x_12932) ;  /* 0x000001a000007945 */ /* 0x000fe20003800200 */
[----:B------:R-:W-:Y:S01]  /*08f0*/  UMOV UR19, 0x3f800000 ;  /* 0x3f80000000137882 */ /* 0x000fe20000000000 */
[----:B------:R-:W-:-:S02]  /*0900*/  UIADD3.X UR9, UPT, UPT, UR15, UR9, URZ, UP0, !UPT ;  /* 0x000000090f097290 */ /* 0x000fc400087fe4ff */
        /* <DEDUP_REMOVED lines=13> */
[----:B------:R-:W-:-:S10]  /*09e0*/  IMAD R4, R7, 0x84, RZ ;  /* 0x0000008407047824 */ /* 0x000fd400078e02ff */
[----:B------:R-:W-:Y:S05]  /*09f0*/  @P1 BRA `(.L_x_12933) ;  /* 0x0000000000101947 */ /* 0x000fea0003800000 */
[----:B------:R-:W-:Y:S01]  /*0a00*/  IMAD.MOV.U32 R0, RZ, RZ, R8 ;  /* 0x000000ffff007224 */ /* 0x000fe200078e0008 */
[----:B------:R-:W-:-:S07]  /*0a10*/  MOV R8, 0xa30 ;  /* 0x00000a3000087802 */ /* 0x000fce0000000f00 */
[----:B-----5:R-:W-:Y:S05]  /*0a20*/  CALL.REL.NOINC `($__internal_419_$__cuda_sm20_rcp_rn_f32_slowpath) ;  /* 0x0000001c009c7944 */ /* 0x020fea0003c00000 */
[----:B------:R-:W-:Y:S05]  /*0a30*/  BRA `(.L_x_12934) ;  /* 0x0000000000107947 */ /* 0x000fea0003800000 */
.L_x_12933:
[----:B------:R-:W0:Y:S02]  /*0a40*/  MUFU.RCP R29, R8 ;  /* 0x00000008001d7308 */ /* 0x000e240000001000 */
[----:B0-----:R-:W-:-:S04]  /*0a50*/  FFMA R0, R8, R29, -1 ;  /* 0xbf80000008007423 */ /* 0x001fc8000000001d */
[----:B------:R-:W-:-:S04]  /*0a60*/  FADD.FTZ R0, -R0, -RZ ;  /* 0x800000ff00007221 */ /* 0x000fc80000010100 */
[----:B------:R-:W-:-:S07]  /*0a70*/  FFMA R29, R29, R0, R29 ;  /* 0x000000001d1d7223 */ /* 0x000fce000000001d */
.L_x_12934:
[----:B------:R-:W-:Y:S05]  /*0a80*/  BSYNC.RECONVERGENT B0 ;  /* 0x0000000000007941 */ /* 0x000fea0003800200 */
.L_x_12932:
[----:B------:R-:W0:Y:S01]  /*0a90*/  LDC.64 R26, c[0x0][0x3c8] ;  /* 0x0000f200ff1a7b82 */ /* 0x000e220000000a00 */
[----:B------:R-:W-:Y:S01]  /*0aa0*/  VIADD R3, R5, 0x1e ;  /* 0x0000001e05037836 */ /* 0x000fe20000000000 */
[----:B------:R-:W0:Y:S01]  /*0ab0*/  LDCU.64 UR6, c[0x0][0x3c8] ;  /* 0x00007900ff0677ac */ /* 0x000e220008000a00 */
[C---:B------:R-:W-:Y:S01]  /*0ac0*/  ISETP.GE.U32.AND P2, PT, R6.reuse, UR29, PT ;  /* 0x0000001d06007c0c */ /* 0x040fe2000bf46070 */
[----:B------:R-:W-:Y:S02]  /*0ad0*/  VIADD R2, R6, 0x2 ;  /* 0x0000000206027836 */ /* 0x000fe40000000000 */
[----:B------:R-:W-:Y:S01]  /*0ae0*/  FADD R0, -R29, 1 ;  /* 0x3f8000001d007421 */ /* 0x000fe20000000100 */
[----:B------:R-:W-:Y:S02]  /*0af0*/  LOP3.LUT R3, R3, 0x1f, RZ, 0xc0, !PT ;  /* 0x0000001f03037812 */ /* 0x000fe400078ec0ff */
[----:B------:R-:W-:Y:S01]  /*0b00*/  ISETP.GE.U32.OR P2, PT, R18, UR28, P2 ;  /* 0x0000001c12007c0c */ /* 0x000fe20009746470 */
[----:B------:R-:W-:Y:S01]  /*0b10*/  FMUL R0, R0, R29 ;  /* 0x0000001d00007220 */ /* 0x000fe20000400000 */
[----:B------:R-:W-:-:S03]  /*0b20*/  ISETP.GE.U32.AND P1, PT, R3, UR28, PT ;  /* 0x0000001c03007c0c */ /* 0x000fc6000bf26070 */
[----:B------:R-:W-:Y:S01]  /*0b30*/  FFMA R29, R0, R12, R29 ;  /* 0x0000000c001d7223 */ /* 0x000fe2000000001d */
[----:B------:R-:W-:-:S03]  /*0b40*/  ISETP.GE.U32.OR P3, PT, R2, UR29, P1 ;  /* 0x0000001d02007c0c */ /* 0x000fc60008f66470 */
[----:B-----5:R-:W-:-:S04]  /*0b50*/  FMUL R10, R29, R10 ;  /* 0x0000000a1d0a7220 */ /* 0x020fc80000400000 */
[----:B------:R-:W-:Y:S01]  /*0b60*/  @!P2 MOV R15, RZ ;  /* 0x000000ff000fa202 */ /* 0x000fe20000000f00 */
[----:B------:R-:W-:Y:S02]  /*0b70*/  @!P2 IMAD.MOV.U32 R14, RZ, RZ, R18 ;  /* 0x000000ffff0ea224 */ /* 0x000fe400078e0012 */
[----:B------:R-:W-:Y:S01]  /*0b80*/  FMUL R12, R10, UR19 ;  /* 0x000000130a0c7c20 */ /* 0x000fe20008400000 */
[----:B0-----:R-:W-:-:S04]  /*0b90*/  IMAD.WIDE.U32 R26, R6, UR6, R26 ;  /* 0x00000006061a7c25 */ /* 0x001fc8000f8e001a */
[----:B------:R-:W-:Y:S01]  /*0ba0*/  @!P2 IMAD.WIDE.U32 R14, R6, UR6, R14 ;  /* 0x00000006060eac25 */ /* 0x000fe2000f8e000e */
[----:B------:R-:W-:-:S03]  /*0bb0*/  @!P3 IADD3 R0, P5, P6, R3, UR6, R26 ;  /* 0x000000060300bc10 */ /* 0x000fc6000febe01a */
[----:B------:R-:W-:Y:S01]  /*0bc0*/  IMAD R25, R6, UR7, R27 ;  /* 0x0000000706197c24 */ /* 0x000fe2000f8e021b */
[----:B------:R-:W-:Y:S01]  /*0bd0*/  @!P2 LEA R32, P4, R14, UR8, 0x2 ;  /* 0x000000080e20ac11 */ /* 0x000fe2000f8810ff */
[----:B------:R-:W-:Y:S02]  /*0be0*/  @!P2 IMAD R15, R6, UR7, R15 ;  /* 0x00000007060fac24 */ /* 0x000fe4000f8e020f */
[----:B------:R-:W-:Y:S01]  /*0bf0*/  @!P3 IMAD.SHL.U32 R22, R0, 0x4, RZ ;  /* 0x000000040016b824 */ /* 0x000fe200078e00ff */
[----:B------:R-:W-:Y:S02]  /*0c00*/  @!P3 IADD3.X R13, PT, PT, RZ, UR7, R25, P5, P6 ;  /* 0x00000007ff0dbc10 */ /* 0x000fe4000afec419 */
[----:B------:R-:W-:Y:S01]  /*0c10*/  @!P2 LEA.HI.X R33, R14, UR9, R15, 0x2, P4 ;  /* 0x000000090e21ac11 */ /* 0x000fe2000a0f140f */
[----:B------:R-:W-:Y:S01]  /*0c20*/  IMAD.MOV.U32 R14, RZ, RZ, RZ ;  /* 0x000000ffff0e7224 */ /* 0x000fe200078e00ff */
[----:B------:R-:W-:Y:S01]  /*0c30*/  @!P3 SHF.L.U64.HI R0, R0, 0x2, R13 ;  /* 0x000000020000b819 */ /* 0x000fe2000001020d */
[----:B------:R-:W-:Y:S01]  /*0c40*/  IMAD.MOV.U32 R13, RZ, RZ, RZ ;  /* 0x000000ffff0d7224 */ /* 0x000fe200078e00ff */
[C---:B------:R-:W-:Y:S01]  /*0c50*/  @!P3 IADD3 R30, P4, PT, R22.reuse, UR22, RZ ;  /* 0x00000016161ebc10 */ /* 0x040fe2000ff9e0ff */
[----:B------:R0:W-:Y:S01]  /*0c60*/  @!P2 STG.E desc[UR26][R32.64], R12 ;  /* 0x0000000c2000a986 */ /* 0x0001e2000c10191a */
[----:B------:R-:W-:-:S02]  /*0c70*/  @!P3 IADD3 R22, P5, PT, R22, UR24, RZ ;  /* 0x000000181616bc10 */ /* 0x000fc4000ffbe0ff */
[C---:B------:R-:W-:Y:S02]  /*0c80*/  @!P3 IADD3.X R31, PT, PT, R0.reuse, UR23, RZ, P4, !PT ;  /* 0x00000017001fbc10 */ /* 0x040fe4000a7fe4ff */
[----:B------:R-:W-:-:S03]  /*0c90*/  @!P3 IADD3.X R23, PT, PT, R0, UR25, RZ, P5, !PT ;  /* 0x000000190017bc10 */ /* 0x000fc6000affe4ff */
[----:B------:R-:W5:Y:S01]  /*0ca0*/  @!P3 LDG.E R13, desc[UR26][R30.64] ;  /* 0x0000001a1e0db981 */ /* 0x000f62000c1e1900 */
[----:B------:R-:W-:Y:S02]  /*0cb0*/  IMAD.MOV.U32 R0, RZ, RZ, 0x3bbb989d ;  /* 0x3bbb989dff007424 */ /* 0x000fe400078e00ff */
[----:B------:R-:W-:Y:S01]  /*0cc0*/  IMAD.MOV.U32 R15, RZ, RZ, 0x437c0000 ;  /* 0x437c0000ff0f7424 */ /* 0x000fe200078e00ff */
[----:B------:R1:W5:Y:S01]  /*0cd0*/  @!P3 LDG.E R14, desc[UR26][R22.64] ;  /* 0x0000001a160eb981 */ /* 0x000362000c1e1900 */
[----:B------:R-:W-:Y:S01]  /*0ce0*/  FFMA.SAT R0, R17, -R0, 0.5 ;  /* 0x3f00000011007423 */ /* 0x000fe20000002800 */
[----:B------:R-:W-:Y:S03]  /*0cf0*/  BSSY.RECONVERGENT B0, `(.L_x_12935) ;  /* 0x0000018000007945 */ /* 0x000fe60003800200 */
[----:B------:R-:W-:-:S04]  /*0d00*/  FFMA.RM R8, R0, R15, 12582913 ;  /* 0x4b40000100087423 */ /* 0x000fc8000000400f */
[C---:B------:R-:W-:Y:S01]  /*0d10*/  FADD R0, R8.reuse, -12583039 ;  /* 0xcb40007f08007421 */ /* 0x040fe20000000000 */
[----:B------:R-:W-:Y:S01]  /*0d20*/  SHF.L.U32 R8, R8, 0x17, RZ ;  /* 0x0000001708087819 */ /* 0x000fe200000006ff */
[----:B-1----:R-:W-:Y:S02]  /*0d30*/  FADD R23, RZ, R10 ;  /* 0x0000000aff177221 */ /* 0x002fe40000000000 */
[----:B------:R-:W-:-:S04]  /*0d40*/  FFMA R0, R17, -1.4426950216293334961, -R0 ;  /* 0xbfb8aa3b11007823 */ /* 0x000fc80000000800 */
[----:B------:R-:W-:Y:S01]  /*0d50*/  FFMA R15, R17, -1.925963033500011079e-08, R0 ;  /* 0xb2a57060110f7823 */ /* 0x000fe20000000000 */
[----:B------:R-:W-:-:S05]  /*0d60*/  IMAD.IADD R0, R6, 0x1, R11 ;  /* 0x0000000106007824 */ /* 0x000fca00078e020b */
[----:B------:R-:W1:Y:S01]  /*0d70*/  MUFU.EX2 R15, R15 ;  /* 0x0000000f000f7308 */ /* 0x000e620000000800 */
[----:B------:R-:W-:-:S05]  /*0d80*/  LOP3.LUT R0, R0, 0x1f, RZ, 0xc0, !PT ;  /* 0x0000001f00007812 */ /* 0x000fca00078ec0ff */
[----:B------:R0:W2:Y:S01]  /*0d90*/  SHFL.IDX PT, R24, R23, R0, 0x1f ;  /* 0x00001f0017187589 */ /* 0x0000a200000e0000 */
[----:B-1----:R-:W-:-:S04]  /*0da0*/  FFMA R16, R8, R15, 1 ;  /* 0x3f80000008107423 */ /* 0x002fc8000000000f */
[----:B------:R-:W-:-:S05]  /*0db0*/  VIADD R8, R16, 0x1800000 ;  /* 0x0180000010087836 */ /* 0x000fca0000000000 */
[----:B------:R-:W-:-:S04]  /*0dc0*/  LOP3.LUT R8, R8, 0x7f800000, RZ, 0xc0, !PT ;  /* 0x7f80000008087812 */ /* 0x000fc800078ec0ff */
[----:B------:R-:W-:-:S13]  /*0dd0*/  ISETP.GT.U32.AND P2, PT, R8, 0x1ffffff, PT ;  /* 0x01ffffff0800780c */ /* 0x000fda0003f44070 */
[----:B0-2---:R-:W-:Y:S05]  /*0de0*/  @P2 BRA `(.L_x_12936) ;  /* 0x0000000000102947 */ /* 0x005fea0003800000 */
[----:B------:R-:W-:Y:S01]  /*0df0*/  IMAD.MOV.U32 R0, RZ, RZ, R16 ;  /* 0x000000ffff007224 */ /* 0x000fe200078e0010 */
[----:B------:R-:W-:-:S07]  /*0e00*/  MOV R8, 0xe20 ;  /* 0x00000e2000087802 */ /* 0x000fce0000000f00 */
[----:B-----5:R-:W-:Y:S05]  /*0e10*/  CALL.REL.NOINC `($__internal_419_$__cuda_sm20_rcp_rn_f32_slowpath) ;  /* 0x0000001800a07944 */ /* 0x020fea0003c00000 */
[----:B------:R-:W-:Y:S05]  /*0e20*/  BRA `(.L_x_12937) ;  /* 0x0000000000107947 */ /* 0x000fea0003800000 */
.L_x_12936:
[----:B------:R-:W0:Y:S02]  /*0e30*/  MUFU.RCP R29, R16 ;  /* 0x00000010001d7308 */ /* 0x000e240000001000 */
[----:B0-----:R-:W-:-:S04]  /*0e40*/  FFMA R0, R16, R29, -1 ;  /* 0xbf80000010007423 */ /* 0x001fc8000000001d */
[----:B------:R-:W-:-:S04]  /*0e50*/  FADD.FTZ R0, -R0, -RZ ;  /* 0x800000ff00007221 */ /* 0x000fc80000010100 */
[----:B------:R-:W-:-:S07]  /*0e60*/  FFMA R29, R29, R0, R29 ;  /* 0x000000001d1d7223 */ /* 0x000fce000000001d */
.L_x_12937:
[----:B------:R-:W-:Y:S05]  /*0e70*/  BSYNC.RECONVERGENT B0 ;  /* 0x0000000000007941 */ /* 0x000fea0003800200 */
.L_x_12935:
        /* <DEDUP_REMOVED lines=15> */
[----:B------:R-:W-:Y:S02]  /*0f70*/  CS2R R26, SRZ ;  /* 0x00000000001a7805 */ /* 0x000fe4000001ff00 */
[----:B------:R-:W-:Y:S01]  /*0f80*/  @!P2 LEA.HI.X R31, R21, UR9, R0, 0x2, P4 ;  /* 0x00000009151fac11 */ /* 0x000fe2000a0f1400 */
[----:B------:R-:W-:Y:S01]  /*0f90*/  FMUL R21, R17, UR19 ;  /* 0x0000001311157c20 */ /* 0x000fe20008400000 */
[----:B------:R-:W-:Y:S02]  /*0fa0*/  IADD3.X R25, PT, PT, R25, UR7, RZ, P5, !PT ;  /* 0x0000000719197c10 */ /* 0x000fe4000affe4ff */
[----:B------:R-:W-:-:S02]  /*0fb0*/  @!P3 IADD3 R0, P4, P5, R15, UR6, R20 ;  /* 0x000000060f00bc10 */ /* 0x000fc4000fd9e014 */
[----:B------:R0:W-:Y:S02]  /*0fc0*/  @!P2 STG.E desc[UR26][R30.64], R21 ;  /* 0x000000151e00a986 */ /* 0x0001e4000c10191a */
[----:B------:R-:W-:Y:S01]  /*0fd0*/  @!P3 IADD3.X R23, PT, PT, RZ, UR7, R25, P4, P5 ;  /* 0x00000007ff17bc10 */ /* 0x000fe2000a7ea419 */
[----:B------:R-:W-:-:S03]  /*0fe0*/  @!P3 IMAD.SHL.U32 R22, R0, 0x4, RZ ;  /* 0x000000040016b824 */ /* 0x000fc600078e00ff */
[----:B------:R-:W-:Y:S02]  /*0ff0*/  @!P3 SHF.L.U64.HI R0, R0, 0x2, R23 ;  /* 0x000000020000b819 */ /* 0x000fe40000010217 */
[----:B------:R-:W-:-:S04]  /*1000*/  @!P3 IADD3 R32, P2, PT, R22, UR22, RZ ;  /* 0x000000161620bc10 */ /* 0x000fc8000ff5e0ff */
[----:B------:R-:W-:-:S05]  /*1010*/  @!P3 IADD3.X R33, PT, PT, R0, UR23, RZ, P2, !PT ;  /* 0x000000170021bc10 */ /* 0x000fca00097fe4ff */
[----:B------:R-:W5:Y:S01]  /*1020*/  @!P3 LDG.E R26, desc[UR26][R32.64] ;  /* 0x0000001a201ab981 */ /* 0x000f62000c1e1900 */
[----:B------:R-:W-:Y:S01]  /*1030*/  IMAD.MOV.U32 R29, RZ, RZ, 0x3bbb989d ;  /* 0x3bbb989dff1d7424 */ /* 0x000fe200078e00ff */
[----:B------:R-:W-:-:S03]  /*1040*/  @!P3 IADD3 R22, P2, PT, R22, UR24, RZ ;  /* 0x000000181616bc10 */ /* 0x000fc6000ff5e0ff */
[----:B-----5:R-:W-:Y:S01]  /*1050*/  FFMA.SAT R8, R14, -R29, 0.5 ;  /* 0x3f0000000e087423 */ /* 0x020fe2000000281d */
[----:B------:R-:W-:Y:S01]  /*1060*/  IMAD.MOV.U32 R29, RZ, RZ, 0x437c0000 ;  /* 0x437c0000ff1d7424 */ /* 0x000fe200078e00ff */
[----:B------:R-:W-:-:S03]  /*1070*/  @!P3 IADD3.X R23, PT, PT, R0, UR25, RZ, P2, !PT ;  /* 0x000000190017bc10 */ /* 0x000fc600097fe4ff */
[----:B------:R-:W-:Y:S01]  /*1080*/  FFMA.RM R8, R8, R29, 12582913 ;  /* 0x4b40000108087423 */ /* 0x000fe2000000401d */
[----:B------:R-:W-:Y:S01]  /*1090*/  IADD3 R28, PT, PT, R28, R11, RZ ;  /* 0x0000000b1c1c7210 */ /* 0x000fe20007ffe0ff */
[----:B------:R1:W5:Y:S01]  /*10a0*/  @!P3 LDG.E R27, desc[UR26][R22.64] ;  /* 0x0000001a161bb981 */ /* 0x000362000c1e1900 */
[----:B0-----:R-:W-:Y:S01]  /*10b0*/  FADD R31, RZ, R17 ;  /* 0x00000011ff1f7221 */ /* 0x001fe20000000000 */
[C---:B------:R-:W-:Y:S01]  /*10c0*/  FADD R29, R8.reuse, -12583039 ;  /* 0xcb40007f081d7421 */ /* 0x040fe20000000000 */
[----:B------:R-:W-:Y:S01]  /*10d0*/  IMAD.SHL.U32 R8, R8, 0x800000, RZ ;  /* 0x0080000008087824 */ /* 0x000fe200078e00ff */
[----:B------:R-:W-:Y:S01]  /*10e0*/  LOP3.LUT R0, R28, 0x1f, RZ, 0xc0, !PT ;  /* 0x0000001f1c007812 */ /* 0x000fe200078ec0ff */
[----:B------:R-:W-:Y:S01]  /*10f0*/  BSSY.RECONVERGENT B0, `(.L_x_12938) ;  /* 0x0000014000007945 */ /* 0x000fe20003800200 */
[----:B------:R-:W-:-:S04]  /*1100*/  FFMA R29, R14, -1.4426950216293334961, -R29 ;  /* 0xbfb8aa3b0e1d7823 */ /* 0x000fc8000000081d */
[----:B------:R-:W-:Y:S01]  /*1110*/  FFMA R29, R14, -1.925963033500011079e-08, R29 ;  /* 0xb2a570600e1d7823 */ /* 0x000fe2000000001d */
[----:B------:R-:W0:Y:S01]  /*1120*/  SHFL.IDX PT, R0, R31, R0, 0x1f ;  /* 0x00001f001f007589 */ /* 0x000e2200000e0000 */
[----:B-1----:R-:W-:-:S04]  /*1130*/  FADD R23, RZ, R24 ;  /* 0x00000018ff177221 */ /* 0x002fc80000000000 */
[----:B------:R-:W1:Y:S02]  /*1140*/  MUFU.EX2 R29, R29 ;  /* 0x0000001d001d7308 */ /* 0x000e640000000800 */
[----:B-1----:R-:W-:Y:S01]  /*1150*/  FFMA R22, R8, R29, 1 ;  /* 0x3f80000008167423 */ /* 0x002fe2000000001d */
[----:B0-----:R-:W-:-:S03]  /*1160*/  FADD R24, R0, R23 ;  /* 0x0000001700187221 */ /* 0x001fc60000000000 */
[----:B------:R-:W-:-:S05]  /*1170*/  VIADD R8, R22, 0x1800000 ;  /* 0x0180000016087836 */ /* 0x000fca0000000000 */
[----:B------:R-:W-:-:S04]  /*1180*/  LOP3.LUT R8, R8, 0x7f800000, RZ, 0xc0, !PT ;  /* 0x7f80000008087812 */ /* 0x000fc800078ec0ff */
[----:B------:R-:W-:-:S13]  /*1190*/  ISETP.GT.U32.AND P2, PT, R8, 0x1ffffff, PT ;  /* 0x01ffffff0800780c */ /* 0x000fda0003f44070 */
[----:B------:R-:W-:Y:S05]  /*11a0*/  @P2 BRA `(.L_x_12939) ;  /* 0x0000000000102947 */ /* 0x000fea0003800000 */
[----:B------:R-:W-:Y:S01]  /*11b0*/  IMAD.MOV.U32 R0, RZ, RZ, R22 ;  /* 0x000000ffff007224 */ /* 0x000fe200078e0016 */
[----:B------:R-:W-:-:S07]  /*11c0*/  MOV R8, 0x11e0 ;  /* 0x000011e000087802 */ /* 0x000fce0000000f00 */
[----:B-----5:R-:W-:Y:S05]  /*11d0*/  CALL.REL.NOINC `($__internal_419_$__cuda_sm20_rcp_rn_f32_slowpath) ;  /* 0x0000001400b07944 */ /* 0x020fea0003c00000 */
[----:B------:R-:W-:Y:S05]  /*11e0*/  BRA `(.L_x_12940) ;  /* 0x0000000000107947 */ /* 0x000fea0003800000 */
.L_x_12939:
[----:B------:R-:W0:Y:S02]  /*11f0*/  MUFU.RCP R29, R22 ;  /* 0x00000016001d7308 */ /* 0x000e240000001000 */
[----:B0-----:R-:W-:-:S04]  /*1200*/  FFMA R0, R22, R29, -1 ;  /* 0xbf80000016007423 */ /* 0x001fc8000000001d */
[----:B------:R-:W-:-:S04]  /*1210*/  FADD.FTZ R0, -R0, -RZ ;  /* 0x800000ff00007221 */ /* 0x000fc80000010100 */
[----:B------:R-:W-:-:S07]  /*1220*/  FFMA R29, R29, R0, R29 ;  /* 0x000000001d1d7223 */ /* 0x000fce000000001d */
.L_x_12940:
[----:B------:R-:W-:Y:S05]  /*1230*/  BSYNC.RECONVERGENT B0 ;  /* 0x0000000000007941 */ /* 0x000fea0003800200 */
.L_x_12938:
[----:B------:R-:W-:Y:S01]  /*1240*/  FADD R0, -R29, 1 ;  /* 0x3f8000001d007421 */ /* 0x000fe20000000100 */
[----:B------:R-:W-:Y:S01]  /*1250*/  ISETP.GE.U32.OR P1, PT, R2, UR29, P1 ;  /* 0x0000001d02007c0c */ /* 0x000fe20008f26470 */
[----:B------:R-:W-:Y:S02]  /*1260*/  HFMA2 R23, -RZ, RZ, 3.7421875, 0 ;  /* 0x437c0000ff177431 */ /* 0x000fe400000001ff */
[----:B------:R-:W-:Y:S02]  /*1270*/  IMAD.MOV.U32 R8, RZ, RZ, 0x3bbb989d ;  /* 0x3bbb989dff087424 */ /* 0x000fe400078e00ff */
[----:B------:R-:W-:Y:S01]  /*1280*/  FMUL R0, R0, R29 ;  /* 0x0000001d00007220 */ /* 0x000fe20000400000 */
[----:B------:R-:W0:Y:S01]  /*1290*/  LDCU.64 UR6, c[0x0][0x3c8] ;  /* 0x00007900ff0677ac */ /* 0x000e220008000a00 */
[----:B------:R-:W-:Y:S01]  /*12a0*/  FMNMX3 R10, |R10|, RZ, |R17|, !PT ;  /* 0x000000ff0a0a7276 */ /* 0x000fe20007800611 */
[----:B------:R-:W-:Y:S01]  /*12b0*/  BSSY.RECONVERGENT B0, `(.L_x_12941) ;  /* 0x0000025000007945 */ /* 0x000fe20003800200 */
[----:B------:R-:W-:-:S04]  /*12c0*/  FFMA R0, R0, R14, R29 ;  /* 0x0000000e00007223 */ /* 0x000fc8000000001d */
[----:B------:R-:W-:Y:S01]  /*12d0*/  FMUL R13, R0, R13 ;  /* 0x0000000d000d7220 */ /* 0x000fe20000400000 */
[----:B-----5:R-:W-:Y:S01]  /*12e0*/  FFMA.SAT R0, R27, -R8, 0.5 ;  /* 0x3f0000001b007423 */ /* 0x020fe20000002808 */
[----:B------:R-:W-:Y:S02]  /*12f0*/  @!P1 IADD3 R3, P2, PT, R3, R20, RZ ;  /* 0x0000001403039210 */ /* 0x000fe40007f5e0ff */
[----:B------:R-:W-:Y:S01]  /*1300*/  FADD R29, RZ, R13 ;  /* 0x0000000dff1d7221 */ /* 0x000fe20000000000 */
[----:B------:R-:W-:Y:S01]  /*1310*/  FFMA.RM R8, R0, R23, 12582913 ;  /* 0x4b40000100087423 */ /* 0x000fe20000004017 */
[----:B------:R-:W-:Y:S01]  /*1320*/  FMNMX R10, |R13|, R10, !PT ;  /* 0x0000000a0d0a7209 */ /* 0x000fe20007800200 */
[----:B------:R-:W-:Y:S01]  /*1330*/  @!P1 IMAD.X R14, RZ, RZ, R25, P2 ;  /* 0x000000ffff0e9224 */ /* 0x000fe200010e0619 */
[----:B------:R-:W-:Y:S01]  /*1340*/  @!P1 LEA R22, P2, R3, UR8, 0x2 ;  /* 0x0000000803169c11 */ /* 0x000fe2000f8410ff */
[C---:B------:R-:W-:Y:S01]  /*1350*/  FADD R0, R8.reuse, -12583039 ;  /* 0xcb40007f08007421 */ /* 0x040fe20000000000 */
[----:B------:R-:W-:-:S02]  /*1360*/  IMAD.SHL.U32 R8, R8, 0x800000, RZ ;  /* 0x0080000008087824 */ /* 0x000fc400078e00ff */
[----:B------:R-:W-:Y:S01]  /*1370*/  @!P1 LEA.HI.X R23, R3, UR9, R14, 0x2, P2 ;  /* 0x0000000903179c11 */ /* 0x000fe200090f140e */
[----:B------:R-:W-:Y:S01]  /*1380*/  FFMA R0, R27, -1.4426950216293334961, -R0 ;  /* 0xbfb8aa3b1b007823 */ /* 0x000fe20000000800 */
[----:B------:R-:W-:Y:S01]  /*1390*/  FMUL R3, R13, UR19 ;  /* 0x000000130d037c20 */ /* 0x000fe20008400000 */
[----:B0-----:R-:W-:Y:S02]  /*13a0*/  IADD3 R15, P2, P3, R15, UR6, R20 ;  /* 0x000000060f0f7c10 */ /* 0x001fe4000fb5e014 */
[----:B------:R-:W-:Y:S01]  /*13b0*/  FFMA R14, R27, -1.925963033500011079e-08, R0 ;  /* 0xb2a570601b0e7823 */ /* 0x000fe20000000000 */
[----:B------:R-:W-:Y:S01]  /*13c0*/  VIADD R0, R28, 0x1 ;  /* 0x000000011c007836 */ /* 0x000fe20000000000 */
[----:B------:R0:W-:Y:S02]  /*13d0*/  @!P1 STG.E desc[UR26][R22.64], R3 ;  /* 0x0000000316009986 */ /* 0x0001e4000c10191a */
[----:B------:R1:W0:Y:S02]  /*13e0*/  MUFU.EX2 R31, R14 ;  /* 0x0000000e001f7308 */ /* 0x0002240000000800 */
[----:B------:R-:W-:-:S05]  /*13f0*/  LOP3.LUT R0, R0, 0x1f, RZ, 0xc0, !PT ;  /* 0x0000001f00007812 */ /* 0x000fca00078ec0ff */
[----:B------:R-:W2:Y:S01]  /*1400*/  SHFL.IDX PT, R29, R29, R0, 0x1f ;  /* 0x00001f001d1d7589 */ /* 0x000ea200000e0000 */
[----:B-1----:R-:W-:Y:S01]  /*1410*/  IADD3.X R14, PT, PT, RZ, UR7, R25, P2, P3 ;  /* 0x00000007ff0e7c10 */ /* 0x002fe200097e6419 */
[----:B0-----:R-:W-:-:S04]  /*1420*/  FFMA R22, R8, R31, 1 ;  /* 0x3f80000008167423 */ /* 0x001fc8000000001f */
[----:B------:R-:W-:-:S05]  /*1430*/  VIADD R8, R22, 0x1800000 ;  /* 0x0180000016087836 */ /* 0x000fca0000000000 */
[----:B------:R-:W-:-:S04]  /*1440*/  LOP3.LUT R8, R8, 0x7f800000, RZ, 0xc0, !PT ;  /* 0x7f80000008087812 */ /* 0x000fc800078ec0ff */
[----:B------:R-:W-:Y:S01]  /*1450*/  ISETP.GT.U32.AND P1, PT, R8, 0x1ffffff, PT ;  /* 0x01ffffff0800780c */ /* 0x000fe20003f24070 */
[----:B--2---:R-:W-:-:S12]  /*1460*/  FADD R24, R24, R29 ;  /* 0x0000001d18187221 */ /* 0x004fd80000000000 */
[----:B------:R-:W-:Y:S05]  /*1470*/  @P1 BRA `(.L_x_12942) ;  /* 0x0000000000101947 */ /* 0x000fea0003800000 */
[----:B------:R-:W-:Y:S01]  /*1480*/  IMAD.MOV.U32 R0, RZ, RZ, R22 ;  /* 0x000000ffff007224 */ /* 0x000fe200078e0016 */
[----:B------:R-:W-:-:S07]  /*1490*/  MOV R8, 0x14b0 ;  /* 0x000014b000087802 */ /* 0x000fce0000000f00 */
[----:B------:R-:W-:Y:S05]  /*14a0*/  CALL.REL.NOINC `($__internal_419_$__cuda_sm20_rcp_rn_f32_slowpath) ;  /* 0x0000001000fc7944 */ /* 0x000fea0003c00000 */
[----:B------:R-:W-:Y:S05]  /*14b0*/  BRA `(.L_x_12943) ;  /* 0x0000000000107947 */ /* 0x000fea0003800000 */
.L_x_12942:
[----:B------:R-:W0:Y:S02]  /*14c0*/  MUFU.RCP R29, R22 ;  /* 0x00000016001d7308 */ /* 0x000e240000001000 */
[----:B0-----:R-:W-:-:S04]  /*14d0*/  FFMA R0, R22, R29, -1 ;  /* 0xbf80000016007423 */ /* 0x001fc8000000001d */
[----:B------:R-:W-:-:S04]  /*14e0*/  FADD.FTZ R0, -R0, -RZ ;  /* 0x800000ff00007221 */ /* 0x000fc80000010100 */
[----:B------:R-:W-:-:S07]  /*14f0*/  FFMA R29, R29, R0, R29 ;  /* 0x000000001d1d7223 */ /* 0x000fce000000001d */
.L_x_12943:
[----:B------:R-:W-:Y:S05]  /*1500*/  BSYNC.RECONVERGENT B0 ;  /* 0x0000000000007941 */ /* 0x000fea0003800200 */
.L_x_12941:
[----:B------:R-:W0:Y:S01]  /*1510*/  S2R R17, SR_CgaCtaId ;  /* 0x0000000000117919 */ /* 0x000e220000008800 */
[----:B------:R-:W-:Y:S01]  /*1520*/  MOV R8, 0x400 ;  /* 0x0000040000087802 */ /* 0x000fe20000000f00 */
[----:B------:R-:W-:Y:S01]  /*1530*/  FADD R0, -R29, 1 ;  /* 0x3f8000001d007421 */ /* 0x000fe20000000100 */
[----:B------:R-:W-:Y:S01]  /*1540*/  ISETP.GE.U32.OR P0, PT, R16, UR29, P0 ;  /* 0x0000001d10007c0c */ /* 0x000fe20008706470 */
[C---:B------:R-:W-:Y:S01]  /*1550*/  IMAD.IADD R2, R11.reuse, 0x1, -R2 ;  /* 0x000000010b027824 */ /* 0x040fe200078e0a02 */
[----:B------:R-:W-:Y:S01]  /*1560*/  IADD3 R28, PT, PT, R28, 0x2, RZ ;  /* 0x000000021c1c7810 */ /* 0x000fe20007ffe0ff */
[----:B------:R-:W-:Y:S01]  /*1570*/  FMUL R0, R0, R29 ;  /* 0x0000001d00007220 */ /* 0x000fe20000400000 */
[----:B------:R-:W-:Y:S01]  /*1580*/  VIADD R8, R8, 0x20 ;  /* 0x0000002008087836 */ /* 0x000fe20000000000 */
[----:B------:R-:W-:Y:S01]  /*1590*/  BSSY.RECONVERGENT B0, `(.L_x_12944) ;  /* 0x0000078000007945 */ /* 0x000fe20003800200 */
[----:B------:R-:W-:Y:S02]  /*15a0*/  IMAD.IADD R16, R11, 0x1, -R16 ;  /* 0x000000010b107824 */ /* 0x000fe400078e0a10 */
[----:B------:R-:W-:Y:S01]  /*15b0*/  FFMA R13, R0, R27, R29 ;  /* 0x0000001b000d7223 */ /* 0x000fe2000000001d */
[----:B------:R-:W-:Y:S01]  /*15c0*/  IMAD.SHL.U32 R2, R2, 0x4, RZ ;  /* 0x0000000402027824 */ /* 0x000fe200078e00ff */
[----:B------:R-:W-:Y:S01]  /*15d0*/  LOP3.LUT R28, R28, 0x1f, RZ, 0xc0, !PT ;  /* 0x0000001f1c1c7812 */ /* 0x000fe200078ec0ff */
[----:B------:R-:W-:-:S02]  /*15e0*/  IMAD.SHL.U32 R16, R16, 0x4, RZ ;  /* 0x0000000410107824 */ /* 0x000fc400078e00ff */
[----:B------:R-:W-:Y:S01]  /*15f0*/  FMUL R13, R13, R26 ;  /* 0x0000001a0d0d7220 */ /* 0x000fe20000400000 */
[----:B------:R-:W-:Y:S02]  /*1600*/  @!P0 LEA R22, P1, R15, UR8, 0x2 ;  /* 0x000000080f168c11 */ /* 0x000fe4000f8210ff */
[----:B------:R-:W-:Y:S01]  /*1610*/  LOP3.LUT R2, R2, 0x7c, RZ, 0xc0, !PT ;  /* 0x0000007c02027812 */ /* 0x000fe200078ec0ff */
[----:B------:R-:W-:Y:S01]  /*1620*/  FMUL R25, R13, UR19 ;  /* 0x000000130d197c20 */ /* 0x000fe20008400000 */
[----:B------:R-:W-:Y:S01]  /*1630*/  @!P0 LEA.HI.X R23, R15, UR9, R14, 0x2, P1 ;  /* 0x000000090f178c11 */ /* 0x000fe200088f140e */
[----:B------:R-:W1:Y:S01]  /*1640*/  LDCU.64 UR8, c[0x0][0x3d0] ;  /* 0x00007a00ff0877ac */ /* 0x000e620008000a00 */
[----:B------:R-:W-:Y:S02]  /*1650*/  LOP3.LUT R16, R16, 0x7c, RZ, 0xc0, !PT ;  /* 0x0000007c10107812 */ /* 0x000fe400078ec0ff */
[----:B------:R-:W-:Y:S01]  /*1660*/  FMNMX R10, R10, |R13|, !PT ;  /* 0x4000000d0a0a7209 */ /* 0x000fe20007800000 */
[----:B------:R-:W-:Y:S01]  /*1670*/  @!P0 STG.E desc[UR26][R22.64], R25 ;  /* 0x0000001916008986 */ /* 0x000fe2000c10191a */
[----:B------:R-:W-:-:S02]  /*1680*/  ISETP.GE.U32.AND P0, PT, R6, UR28, PT ;  /* 0x0000001c06007c0c */ /* 0x000fc4000bf06070 */
[----:B0-----:R-:W-:Y:S01]  /*1690*/  LEA R0, R17, R8, 0x18 ;  /* 0x0000000811007211 */ /* 0x001fe200078ec0ff */
[----:B------:R-:W-:Y:S01]  /*16a0*/  FADD R17, RZ, R13 ;  /* 0x0000000dff117221 */ /* 0x000fe20000000000 */
[----:B------:R-:W-:Y:S02]  /*16b0*/  LOP3.LUT R8, RZ, R6, RZ, 0x33, !PT ;  /* 0x00000006ff087212 */ /* 0x000fe400078e33ff */
[----:B------:R-:W-:-:S03]  /*16c0*/  IADD3 R15, PT, PT, R4, R0, RZ ;  /* 0x00000000040f7210 */ /* 0x000fc60007ffe0ff */
[----:B------:R-:W-:Y:S02]  /*16d0*/  IMAD.IADD R8, R8, 0x1, R11 ;  /* 0x0000000108087824 */ /* 0x000fe400078e020b */
[----:B------:R-:W-:Y:S02]  /*16e0*/  IMAD R19, R18, 0x4, R15 ;  /* 0x0000000412137824 */ /* 0x000fe400078e020f */
[----:B------:R-:W-:Y:S02]  /*16f0*/  IMAD.SHL.U32 R8, R8, 0x4, RZ ;  /* 0x0000000408087824 */ /* 0x000fe400078e00ff */
[C---:B------:R-:W-:Y:S01]  /*1700*/  IMAD.IADD R2, R15.reuse, 0x1, R2 ;  /* 0x000000010f027824 */ /* 0x040fe200078e0202 */
[----:B------:R-:W-:Y:S01]  /*1710*/  STS [R19], R12 ;  /* 0x0000000c13007388 */ /* 0x000fe20000000800 */
[----:B------:R-:W-:Y:S01]  /*1720*/  IMAD.IADD R16, R15, 0x1, R16 ;  /* 0x000000010f107824 */ /* 0x000fe200078e0210 */
[----:B------:R-:W-:-:S05]  /*1730*/  LOP3.LUT R8, R8, 0x7c, RZ, 0xc0, !PT ;  /* 0x0000007c08087812 */ /* 0x000fca00078ec0ff */
[----:B------:R-:W-:Y:S02]  /*1740*/  IMAD.IADD R8, R15, 0x1, R8 ;  /* 0x000000010f087824 */ /* 0x000fe400078e0208 */
[----:B------:R-:W0:Y:S04]  /*1750*/  SHFL.IDX PT, R15, R17, R28, 0x1f ;  /* 0x00001f1c110f7589 */ /* 0x000e2800000e0000 */
[----:B------:R2:W-:Y:S04]  /*1760*/  STS [R8], R21 ;  /* 0x0000001508007388 */ /* 0x0005e80000000800 */
[----:B------:R2:W-:Y:S04]  /*1770*/  STS [R2], R3 ;  /* 0x0000000302007388 */ /* 0x0005e80000000800 */
[----:B------:R2:W-:Y:S01]  /*1780*/  STS [R16], R25 ;  /* 0x0000001910007388 */ /* 0x0005e20000000800 */
[----:B0-----:R-:W-:Y:S01]  /*1790*/  FADD R24, R24, R15 ;  /* 0x0000000f18187221 */ /* 0x001fe20000000000 */
[----:B------:R-:W-:Y:S06]  /*17a0*/  BAR.SYNC.DEFER_BLOCKING 0x0 ;  /* 0x0000000000007b1d */ /* 0x000fec0000010000 */
[----:B-12---:R-:W-:Y:S05]  /*17b0*/  @P0 BRA `(.L_x_12945) ;  /* 0x0000000400540947 */ /* 0x006fea0003800000 */
[----:B------:R-:W0:Y:S01]  /*17c0*/  LDCU.64 UR6, c[0x0][0x3d0] ;  /* 0x00007a00ff0677ac */ /* 0x000e220008000a00 */
[----:B------:R-:W-:Y:S01]  /*17d0*/  VIADD R2, R6, -UR28 ;  /* 0x8000001c06027c36 */ /* 0x000fe20008000000 */
[----:B------:R-:W-:Y:S01]  /*17e0*/  BSSY.RECONVERGENT B1, `(.L_x_12946) ;  /* 0x000003d000017945 */ /* 0x000fe20003800200 */
[----:B------:R-:W-:Y:S01]  /*17f0*/  IMAD.U32 R19, RZ, RZ, UR28 ;  /* 0x0000001cff137e24 */ /* 0x000fe2000f8e00ff */
[----:B------:R-:W-:Y:S02]  /*1800*/  MOV R8, RZ ;  /* 0x000000ff00087202 */ /* 0x000fe40000000f00 */
[----:B------:R-:W-:Y:S02]  /*1810*/  ISETP.GT.U32.AND P1, PT, R2, -0x4, PT ;  /* 0xfffffffc0200780c */ /* 0x000fe40003f24070 */
[----:B------:R-:W-:-:S04]  /*1820*/  LOP3.LUT R19, R19, 0x3, RZ, 0xc0, !PT ;  /* 0x0000000313137812 */ /* 0x000fc800078ec0ff */
[----:B------:R-:W-:Y:S01]  /*1830*/  ISETP.NE.AND P0, PT, R19, RZ, PT ;  /* 0x000000ff1300720c */ /* 0x000fe20003f05270 */
[----:B0-----:R-:W-:-:S04]  /*1840*/  IMAD.WIDE.U32 R22, R6, UR6, RZ ;  /* 0x0000000606167c25 */ /* 0x001fc8000f8e00ff */
[----:B------:R-:W-:Y:S02]  /*1850*/  IMAD R20, R6, UR7, R23 ;  /* 0x0000000706147c24 */ /* 0x000fe4000f8e0217 */
[----:B------:R-:W-:Y:S06]  /*1860*/  @P1 BRA `(.L_x_12947) ;  /* 0x0000000000d01947 */ /* 0x000fec0003800000 */
[----:B------:R-:W-:Y:S01]  /*1870*/  IMAD R3, R9, 0x10, R4 ;  /* 0x0000001009037824 */ /* 0x000fe200078e0204 */
[----:B------:R-:W-:-:S04]  /*1880*/  IADD3 R8, PT, PT, -R6, UR28, -R19 ;  /* 0x0000001c06087c10 */ /* 0x000fc8000fffe913 */
[----:B------:R-:W-:Y:S01]  /*1890*/  IADD3 R6, PT, PT, R3, 0x8, R0 ;  /* 0x0000000803067810 */ /* 0x000fe20007ffe000 */
[----:B------:R-:W-:-:S07]  /*18a0*/  IMAD.MOV R18, RZ, RZ, -R8 ;  /* 0x000000ffff127224 */ /* 0x000fce00078e0a08 */
.L_x_12948:
        /* <DEDUP_REMOVED lines=48> */
.L_x_12947:
[----:B------:R-:W-:Y:S05]  /*1bb0*/  BSYNC.RECONVERGENT B1 ;  /* 0x0000000000017941 */ /* 0x000fea0003800200 */
.L_x_12946:
[----:B------:R-:W-:Y:S05]  /*1bc0*/  @!P0 BRA `(.L_x_12945) ;  /* 0x0000000000508947 */ /* 0x000fea0003800000 */
[----:B0-----:R-:W-:Y:S01]  /*1bd0*/  IMAD R3, R9, 0x10, R4 ;  /* 0x0000001009037824 */ /* 0x001fe200078e0204 */
[----:B------:R-:W0:Y:S01]  /*1be0*/  LDCU.64 UR6, c[0x0][0x3d0] ;  /* 0x00007a00ff0677ac */ /* 0x000e220008000a00 */
[----:B------:R-:W-:-:S03]  /*1bf0*/  IMAD.MOV R19, RZ, RZ, -R19 ;  /* 0x000000ffff137224 */ /* 0x000fc600078e0a13 */
[----:B------:R-:W-:-:S05]  /*1c00*/  LEA R3, R8, R3, 0x2 ;  /* 0x0000000308037211 */ /* 0x000fca00078e10ff */
[----:B------:R-:W-:-:S07]  /*1c10*/  IMAD.IADD R4, R0, 0x1, R3 ;  /* 0x0000000100047824 */ /* 0x000fce00078e0203 */
.L_x_12949:
[----:B------:R-:W-:Y:S01]  /*1c20*/  LOP3.LUT R5, R5, 0x1f, RZ, 0xc0, !PT ;  /* 0x0000001f05057812 */ /* 0x000fe200078ec0ff */
[----:B------:R-:W-:-:S03]  /*1c30*/  VIADD R19, R19, 0x1 ;  /* 0x0000000113137836 */ /* 0x000fc60000000000 */
[----:B------:R-:W-:-:S13]  /*1c40*/  ISETP.GE.U32.AND P0, PT, R5, UR29, PT ;  /* 0x0000001d05007c0c */ /* 0x000fda000bf06070 */
[----:B-1----:R1:W2:Y:S01]  /*1c50*/  @!P0 LDS R13, [R4] ;  /* 0x00000000040d8984 */ /* 0x0022a20000000800 */
[C---:B------:R-:W-:Y:S01]  /*1c60*/  @!P0 IADD3 R3, P1, PT, R5.reuse, R22, RZ ;  /* 0x0000001605038210 */ /* 0x040fe20007f3e0ff */
[----:B------:R-:W-:-:S04]  /*1c70*/  VIADD R5, R5, 0x1f ;  /* 0x0000001f05057836 */ /* 0x000fc80000000000 */
        /* <DEDUP_REMOVED lines=9> */
.L_x_12945:
[----:B------:R-:W-:Y:S05]  /*1d10*/  BSYNC.RECONVERGENT B0 ;  /* 0x0000000000007941 */ /* 0x000fea0003800200 */
.L_x_12944:
        /* <DEDUP_REMOVED lines=26> */
.L_x_12951:
[----:B------:R-:W-:Y:S05]  /*1ec0*/  BSYNC.RECONVERGENT B0 ;  /* 0x0000000000007941 */ /* 0x000fea0003800200 */
.L_x_12950:
        /* <DEDUP_REMOVED lines=37> */
.L_x_12960:
[----:B------:R-:W-:Y:S02]  /*2120*/  ISETP.NE.AND P0, PT, R11, RZ, PT ;  /* 0x000000ff0b00720c */ /* 0x000fe40003f05270 */
[----:B--2---:R-:W-:-:S11]  /*2130*/  FMNMX R5, R2, R5, !PT ;  /* 0x0000000502057209 */ /* 0x004fd60007800000 */
[----:B------:R-:W-:Y:S05]  /*2140*/  @P0 BRA `(.L_x_12953) ;  /* 0x0000000000080947 */ /* 0x000fea0003800000 */
[----:B-1----:R-:W1:Y:S02]  /*2150*/  LDC.64 R2, c[0x0][0x3a8] ;  /* 0x0000ea00ff027b82 */ /* 0x002e640000000a00 */
[----:B-1----:R2:W-:Y:S02]  /*2160*/  REDG.E.MAX.S32.STRONG.GPU desc[UR26][R2.64], R5 ;  /* 0x000000050200798e */ /* 0x0025e4000d12e31a */
.L_x_12953:
[----:B------:R-:W-:Y:S05]  /*2170*/  BSYNC B0 ;  /* 0x0000000000007941 */ /* 0x000fea0003800000 */
.L_x_12952:
        /* <DEDUP_REMOVED lines=11> */
[----:B0123--:R-:W-:Y:S05]  /*2230*/  CALL.REL.NOINC `($__internal_419_$__cuda_sm20_rcp_rn_f32_slowpath) ;  /* 0x0000000400987944 */ /* 0x00ffea0003c00000 */
[----:B------:R-:W-:Y:S05]  /*2240*/  BRA `(.L_x_12956) ;  /* 0x0000000000147947 */ /* 0x000fea0003800000 */
.L_x_12955:
[----:B------:R-:W4:Y:S01]  /*2250*/  MUFU.RCP R29, UR19 ;  /* 0x00000013001d7d08 */ /* 0x000f220008001000 */
[----:B------:R-:W-:-:S05]  /*2260*/  MOV R0, UR19 ;  /* 0x0000001300007c02 */ /* 0x000fca0008000f00 */
[----:B----4-:R-:W-:-:S04]  /*2270*/  FFMA R0, R29, R0, -1 ;  /* 0xbf8000001d007423 */ /* 0x010fc80000000000 */
[----:B------:R-:W-:-:S04]  /*2280*/  FADD.FTZ R0, -R0, -RZ ;  /* 0x800000ff00007221 */ /* 0x000fc80000010100 */
[----:B------:R-:W-:-:S07]  /*2290*/  FFMA R29, R29, R0, R29 ;  /* 0x000000001d1d7223 */ /* 0x000fce000000001d */
.L_x_12956:
[----:B0123--:R-:W0:Y:S02]  /*22a0*/  LDC.64 R2, c[0x0][0x3b0] ;  /* 0x0000ec00ff027b82 */ /* 0x00fe240000000a00 */
[----:B0-----:R-:W-:Y:S01]  /*22b0*/  STG.E desc[UR26][R2.64], R29 ;  /* 0x0000001d02007986 */ /* 0x001fe2000c10191a */
[----:B------:R-:W-:Y:S05]  /*22c0*/  EXIT ;  /* 0x000000000000794d */ /* 0x000fea0003800000 */
.L_x_12954:
[----:B0-----:R-:W-:Y:S02]  /*22d0*/  IMAD.MOV.U32 R7, RZ, RZ, 0x4 ;  /* 0x00000004ff077424 */ /* 0x001fe400078e00ff */
[----:B------:R-:W-:Y:S02]  /*22e0*/  IMAD.MOV.U32 R9, RZ, RZ, 0x1f ;  /* 0x0000001fff097424 */ /* 0x000fe400078e00ff */
[----:B------:R-:W-:-:S07]  /*22f0*/  IMAD.MOV.U32 R4, RZ, RZ, -0x1 ;  /* 0xffffffffff047424 */ /* 0x000fce00078e00ff */
[----:B-12---:R-:W-:Y:S05]  /*2300*/  WARPSYNC.COLLECTIVE R4, `(.L_x_12957) ;  /* 0x0000000004087348 */ /* 0x006fea0003c00000 */
[----:B--2---:R0:W2:Y:S02]  /*2310*/  SHFL.DOWN P0, R5, R0, R7, R9 ;  /* 0x0800000700057389 */ /* 0x0040a40000000009 */
[----:B012---:R-:W-:Y:S05]  /*2320*/  ENDCOLLECTIVE ;  /* 0x000000000000791b */ /* 0x007fea0003800000 */
.L_x_12957:
[----:B------:R-:W-:Y:S02]  /*2330*/  IMAD.MOV.U32 R7, RZ, RZ, 0x2 ;  /* 0x00000002ff077424 */ /* 0x000fe400078e00ff */
[----:B------:R-:W-:-:S05]  /*2340*/  IMAD.MOV.U32 R3, RZ, RZ, R5 ;  /* 0x000000ffff037224 */ /* 0x000fca00078e0005 */
[----:B------:R-:W-:-:S05]  /*2350*/  FMNMX R3, R3, R0, !PT ;  /* 0x0000000003037209 */ /* 0x000fca0007800000 */
[----:B------:R-:W-:-:S07]  /*2360*/  IMAD.MOV.U32 R0, RZ, RZ, R3 ;  /* 0x000000ffff007224 */ /* 0x000fce00078e0003 */
[----:B------:R-:W-:Y:S05]  /*2370*/  WARPSYNC.COLLECTIVE R4, `(.L_x_12958) ;  /* 0x0000000004087348 */ /* 0x000fea0003c00000 */
[----:B------:R0:W1:Y:S02]  /*2380*/  SHFL.DOWN P0, R5, R0, R7, R9 ;  /* 0x0800000700057389 */ /* 0x0000640000000009 */
[----:B01----:R-:W-:Y:S05]  /*2390*/  ENDCOLLECTIVE ;  /* 0x000000000000791b */ /* 0x003fea0003800000 */
.L_x_12958:
[----:B------:R-:W-:Y:S01]  /*23a0*/  IMAD.MOV.U32 R7, RZ, RZ, 0x1 ;  /* 0x00000001ff077424 */ /* 0x000fe200078e00ff */
[----:B------:R-:W-:-:S04]  /*23b0*/  MOV R2, R5 ;  /* 0x0000000500027202 */ /* 0x000fc80000000f00 */
[----:B------:R-:W-:-:S05]  /*23c0*/  FMNMX R2, R3, R2, !PT ;  /* 0x0000000203027209 */ /* 0x000fca0007800000 */
[----:B------:R-:W-:-:S07]  /*23d0*/  IMAD.MOV.U32 R0, RZ, RZ, R2 ;  /* 0x000000ffff007224 */ /* 0x000fce00078e0002 */
[----:B------:R-:W-:Y:S05]  /*23e0*/  WARPSYNC.COLLECTIVE R4, `(.L_x_12959) ;  /* 0x0000000004087348 */ /* 0x000fea0003c00000 */
[----:B------:R0:W1:Y:S02]  /*23f0*/  SHFL.DOWN P0, R5, R0, R7, R9 ;  /* 0x0800000700057389 */ /* 0x0000640000000009 */
[----:B01----:R-:W-:Y:S05]  /*2400*/  ENDCOLLECTIVE ;  /* 0x000000000000791b */ /* 0x003fea0003800000 */
.L_x_12959:
[----:B------:R-:W-:Y:S05]  /*2410*/  BRA `(.L_x_12960) ;  /* 0xfffffffc00407947 */ /* 0x000fea000383ffff */
        .weak           $__internal_418_$__cuda_sm20_div_u64
        .type           $__internal_418_$__cuda_sm20_div_u64,@function
        .size           $__internal_418_$__cuda_sm20_div_u64,($__internal_419_$__cuda_sm20_rcp_rn_f32_slowpath - $__internal_418_$__cuda_sm20_div_u64)
$__internal_418_$__cuda_sm20_div_u64:
        /* <DEDUP_REMOVED lines=71> */
[----:B------:R-:W-:Y:S11]  /*2890*/  RET.REL.NODEC R2 `(_ZN18transformer_engine6detail38cast_transpose_fused_kernel_notalignedILb1ELb1ELb0EfNS_16CTDBiasDActParamIffffEELi1ELi1ENS_5EmptyEXadL_ZNS_5dsiluIffEET_T0_RKS4_EEEEvT3_mmm) ;  /* 0xffffffd402d87950 */ /* 0x000ff60003c3ffff */
        .weak           $__internal_419_$__cuda_sm20_rcp_rn_f32_slowpath
        .type           $__internal_419_$__cuda_sm20_rcp_rn_f32_slowpath,@function
        .size           $__internal_419_$__cuda_sm20_rcp_rn_f32_slowpath,(.L_x_29720 - $__internal_419_$__cuda_sm20_rcp_rn_f32_slowpath)
$__internal_419_$__cuda_sm20_rcp_rn_f32_slowpath:
        /* <DEDUP_REMOVED lines=15> */
.L_x_12962:
[----:B------:R-:W-:-:S05]  /*2990*/  VIADD R22, R29, 0xffffff03 ;  /* 0xffffff031d167836 */ /* 0x000fca0000000000 */
        /* <DEDUP_REMOVED lines=32> */
.L_x_12964:
[----:B------:R0:W1:Y:S02]  /*2ba0*/  MUFU.RCP R29, R0 ;  /* 0x00000000001d7308 */ /* 0x0000640000001000 */
.L_x_12963:
[----:B------:R-:W-:Y:S05]  /*2bb0*/  BSYNC B1 ;  /* 0x0000000000017941 */ /* 0x000fea0003800000 */
.L_x_12961:
[----:B------:R-:W-:Y:S02]  /*2bc0*/  IMAD.MOV.U32 R22, RZ, RZ, R8 ;  /* 0x000000ffff167224 */ /* 0x000fe400078e0008 */
[----:B------:R-:W-:-:S04]  /*2bd0*/  IMAD.MOV.U32 R23, RZ, RZ, 0x0 ;  /* 0x00000000ff177424 */ /* 0x000fc800078e00ff */
[----:B01----:R-:W-:Y:S05]  /*2be0*/  RET.REL.NODEC R22 `(_ZN18transformer_engine6detail38cast_transpose_fused_kernel_notalignedILb1ELb1ELb0EfNS_16CTDBiasDActParamIffffEELi1ELi1ENS_5EmptyEXadL_ZNS_5dsiluIffEET_T0_RKS4_EEEEvT3_mmm) ;  /* 0xffffffd416047950 */ /* 0x003fea0003c3ffff */
.L_x_12965:
        /* <DEDUP_REMOVED lines=9> */
.L_x_29720:


//--------------------- .text._ZN18transformer_engine6detail38cast_transpose_fused_kernel_notalignedILb1ELb1ELb0EfNS_16CTDBiasDActParamI13__nv_bfloat16S3_13__nv_fp8_e4m3fEELi2ELi4ENS_5EmptyEXadL_ZNS_5dgeluIffEET_T0_RKS6_EEEEvT3_mmm --------------------------
	.section	.text._ZN18transformer_engine6detail38cast_transpose_fused_kernel_notalignedILb1ELb1ELb0EfNS_16CTDBiasDActParamI13__nv_bfloat16S3_13__nv_fp8_e4m3fEELi2ELi4ENS_5EmptyEXadL_ZNS_5dgeluIffEET_T0_RKS6_EEEEvT3_mmm,"ax",@progbits
	.align	128
        .global         _ZN18transformer_engine6detail38cast_transpose_fused_kernel_notalignedILb1ELb1ELb0EfNS_16CTDBiasDActParamI13__nv_bfloat16S3_13__nv_fp8_e4m3fEELi2ELi4ENS_5EmptyEXadL_ZNS_5dgeluIffEET_T0_RKS6_EEEEvT3_mmm
        .type           _ZN18transformer_engine6detail38cast_transpose_fused_kernel_notalignedILb1ELb1ELb0EfNS_16CTDBiasDActParamI13__nv_bfloat16S3_13__nv_fp8_e4m3fEELi2ELi4ENS_5EmptyEXadL_ZNS_5dgeluIffEET_T0_RKS6_EEEEvT3_mmm,@function
        .size           _ZN18transformer_engine6detail38cast_transpose_fused_kernel_notalignedILb1ELb1ELb0EfNS_16CTDBiasDActParamI13__nv_bfloat16S3_13__nv_fp8_e4m3fEELi2ELi4ENS_5EmptyEXadL_ZNS_5dgeluIffEET_T0_RKS6_EEEEvT3_mmm,(.L_x_29722 - _ZN18transformer_engine6detail38cast_transpose_fused_kernel_notalignedILb1ELb1ELb0EfNS_16CTDBiasDActParamI13__nv_bfloat16S3_13__nv_fp8_e4m3fEELi2ELi4ENS_5EmptyEXadL_ZNS_5dgeluIffEET_T0_RKS6_EEEEvT3_mmm)
        .other          _ZN18transformer_engine6detail38cast_transpose_fused_kernel_notalignedILb1ELb1ELb0EfNS_16CTDBiasDActParamI13__nv_bfloat16S3_13__nv_fp8_e4m3fEELi2ELi4ENS_5EmptyEXadL_ZNS_5dgeluIffEET_T0_RKS6_EEEEvT3_mmm,@"STO_CUDA_ENTRY STV_DEFAULT"
_ZN18transformer_engine6detail38cast_transpose_fused_kernel_notalignedILb1ELb1ELb0EfNS_16CTDBiasDActParamI13__nv_bfloat16S3_13__nv_fp8_e4m3fEELi2ELi4ENS_5EmptyEXadL_ZNS_5dgeluIffEET_T0_RKS6_EEEEvT3_mmm:
.text._ZN18transformer_engine6detail38cast_transpose_fused_kernel_notalignedILb1ELb1ELb0EfNS_16CTDBiasDActParamI13__nv_bfloat16S3_13__nv_fp8_e4m3fEELi2ELi4ENS_5EmptyEXadL_ZNS_5dgeluIffEET_T0_RKS6_EEEEvT3_mmm:
        /* <DEDUP_REMOVED lines=43> */
.L_x_12966:
[----:B------:R-:W-:-:S07]  /*02b0*/  MOV R6, 0x2d0 ;  /* 0x000002d000067802 */ /* 0x000fce0000000f00 */
[----:B------:R-:W-:Y:S05]  /*02c0*/  CALL.REL.NOINC `($__internal_420_$__cuda_sm20_div_u64) ;  /* 0x0000007c00f87944 */ /* 0x000fea0003c00000 */
        /* <DEDUP_REMOVED lines=11> */
.L_x_12967:
[----:B------:R-:W0:Y:S01]  /*0380*/  LDCU.64 UR16, c[0x0][0x3d0] ;  /* 0x00007a00ff1077ac */ /* 0x000e220008000a00 */
[C---:B------:R-:W-:Y:S02]  /*0390*/  SHF.L.U32 R3, R4.reuse, 0x2, RZ ;  /* 0x0000000204037819 */ /* 0x040fe400000006ff */
[----:B------:R-:W-:Y:S01]  /*03a0*/  SHF.L.U32 R8, R4, 0x4, RZ ;  /* 0x0000000404087819 */ /* 0x000fe200000006ff */
[----:B------:R-:W1:Y:S01]  /*03b0*/  LDCU.64 UR26, c[0x0][0x3c8] ;  /* 0x00007900ff1a77ac */ /* 0x000e620008000a00 */
[----:B------:R-:W-:Y:S01]  /*03c0*/  IADD3 R2, PT, PT, -R3, R0, RZ ;  /* 0x0000000003027210 */ /* 0x000fe20007ffe1ff */
[----:B------:R-:W-:-:S03]  /*03d0*/  USHF.L.U64.HI UR8, UR4, 0x5, UR5 ;  /* 0x0000000504087899 */ /* 0x000fc60008010205 */
[----:B------:R-:W-:Y:S01]  /*03e0*/  LOP3.LUT R4, R2, 0x1f, RZ, 0xc0, !PT ;  /* 0x0000001f02047812 */ /* 0x000fe200078ec0ff */
[----:B------:R-:W-:Y:S02]  /*03f0*/  USHF.L.U64.HI UR12, UR24, 0x5, UR6 ;  /* 0x00000005180c7899 */ /* 0x000fe40008010206 */
[----:B------:R-:W-:Y:S02]  /*0400*/  USHF.L.U32 UR14, UR24, 0x6, URZ ;  /* 0x00000006180e7899 */ /* 0x000fe400080006ff */
[----:B------:R-:W-:Y:S01]  /*0410*/  USHF.L.U64.HI UR19, UR24, 0x6, UR6 ;  /* 0x0000000618137899 */ /* 0x000fe20008010206 */
[----:B------:R-:W2:Y:S01]  /*0420*/  LDCU.64 UR28, c[0x0][0x358] ;  /* 0x00006b00ff1c77ac */ /* 0x000ea20008000a00 */
[----:B0-----:R-:W-:Y:S02]  /*0430*/  USHF.R.U64 UR32, UR16, 0x2, UR17 ;  /* 0x0000000210207899 */ /* 0x001fe40008001211 */
[----:B-1----:R-:W-:Y:S02]  /*0440*/  USHF.R.U64 UR33, UR26, 0x1, UR27 ;  /* 0x000000011a217899 */ /* 0x002fe4000800121b */
[----:B------:R-:W-:-:S02]  /*0450*/  USHF.R.U32.HI UR31, URZ, 0x2, UR17 ;  /* 0x00000002ff1f7899 */ /* 0x000fc40008011611 */
[----:B------:R-:W-:Y:S02]  /*0460*/  ULEA UR7, UP1, -UR4, UR32, 0x5 ;  /* 0x0000002004077291 */ /* 0x000fe4000f8229ff */
[----:B------:R-:W-:Y:S02]  /*0470*/  USHF.R.U32.HI UR34, URZ, 0x1, UR27 ;  /* 0x00000001ff227899 */ /* 0x000fe4000801161b */
[----:B------:R-:W-:Y:S02]  /*0480*/  ULEA UR18, UP0, -UR24, UR33, 0x5 ;  /* 0x0000002118127291 */ /* 0x000fe4000f8029ff */
[----:B------:R-:W-:Y:S02]  /*0490*/  UIADD3.X UR8, UPT, UPT, ~UR8, UR31, URZ, UP1, !UPT ;  /* 0x0000001f08087290 */ /* 0x000fe40008ffe5ff */
[----:B------:R-:W-:Y:S01]  /*04a0*/  UISETP.LT.U32.AND UP1, UPT, UR7, 0x20, UPT ;  /* 0x000000200700788c */ /* 0x000fe2000bf21070 */
[C---:B------:R-:W-:Y:S01]  /*04b0*/  IMAD R11, R8.reuse, UR34, RZ ;  /* 0x00000022080b7c24 */ /* 0x040fe2000f8e02ff */
[----:B------:R-:W-:Y:S01]  /*04c0*/  UIADD3.X UR12, UPT, UPT, ~UR12, UR34, URZ, UP0, !UPT ;  /* 0x000000220c0c7290 */ /* 0x000fe200087fe5ff */
[----:B------:R-:W-:Y:S01]  /*04d0*/  IMAD.WIDE.U32 R8, R8, UR33, RZ ;  /* 0x0000002108087c25 */ /* 0x000fe2000f8e00ff */
[----:B------:R-:W-:-:S02]  /*04e0*/  UISETP.LT.U32.AND UP0, UPT, UR18, 0x20, UPT ;  /* 0x000000201200788c */ /* 0x000fc4000bf01070 */
[----:B------:R-:W-:Y:S02]  /*04f0*/  UISETP.LT.U32.AND.EX UP1, UPT, UR8, URZ, UPT, UP1 ;  /* 0x000000ff0800728c */ /* 0x000fe4000bf21110 */
[----:B------:R-:W-:Y:S01]  /*0500*/  UISETP.LT.U32.AND.EX UP0, UPT, UR12, URZ, UPT, UP0 ;  /* 0x000000ff0c00728c */ /* 0x000fe2000bf01100 */
[----:B------:R-:W-:Y:S01]  /*0510*/  IADD3 R11, PT, PT, R9, R11, RZ ;  /* 0x0000000b090b7210 */ /* 0x000fe20007ffe0ff */
[----:B------:R-:W-:Y:S01]  /*0520*/  USEL UR7, UR7, 0x20, UP1 ;  /* 0x0000002007077887 */ /* 0x000fe20008800000 */
[----:B------:R-:W-:Y:S01]  /*0530*/  IADD3 R12, P1, PT, R4, R8, RZ ;  /* 0x00000008040c7210 */ /* 0x000fe20007f3e0ff */
[----:B------:R-:W-:Y:S01]  /*0540*/  USEL UR18, UR18, 0x20, UP0 ;  /* 0x0000002012127887 */ /* 0x000fe20008000000 */
[----:B------:R-:W0:Y:S02]  /*0550*/  LDCU.128 UR8, c[0x0][0x380] ;  /* 0x00007000ff0877ac */ /* 0x000e240008000c00 */
[----:B------:R-:W-:Y:S02]  /*0560*/  IADD3.X R13, PT, PT, RZ, R11, RZ, P1, !PT ;  /* 0x0000000bff0d7210 */ /* 0x000fe40000ffe4ff */
[----:B------:R-:W-:Y:S01]  /*0570*/  ISETP.GE.U32.AND P0, PT, R3, UR7, PT ;  /* 0x0000000703007c0c */ /* 0x000fe2000bf06070 */
[----:B------:R-:W-:-:S02]  /*0580*/  UIMAD UR15, UR5, UR26, URZ ;  /* 0x0000001a050f72a4 */ /* 0x000fc4000f8e02ff */
[----:B------:R-:W-:Y:S01]  /*0590*/  UIMAD.WIDE.U32 UR12, UR4, UR26, URZ ;  /* 0x0000001a040c72a5 */ /* 0x000fe2000f8e00ff */
[----:B------:R-:W-:Y:S01]  /*05a0*/  ISETP.LT.U32.AND P0, PT, R4, UR18, !P0 ;  /* 0x0000001204007c0c */ /* 0x000fe2000c701070 */
[----:B------:R-:W-:Y:S02]  /*05b0*/  UIMAD UR15, UR4, UR27, UR15 ;  /* 0x0000001b040f72a4 */ /* 0x000fe4000f8e020f */
[----:B------:R-:W-:Y:S02]  /*05c0*/  ULEA UR14, UP0, UR12, UR14, 0x7 ;  /* 0x0000000e0c0e7291 */ /* 0x000fe4000f8038ff */
[----:B------:R-:W-:Y:S02]  /*05d0*/  UIADD3 UR23, UPT, UPT, UR13, UR15, URZ ;  /* 0x0000000f0d177290 */ /* 0x000fe4000fffe0ff */
[----:B------:R-:W-:Y:S02]  /*05e0*/  USHF.L.U32 UR20, UR14, 0x1, URZ ;  /* 0x000000010e147899 */ /* 0x000fe400080006ff */
[----:B------:R-:W-:-:S02]  /*05f0*/  ULEA.HI.X UR15, UR12, UR19, UR23, 0x7, UP0 ;  /* 0x000000130c0f7291 */ /* 0x000fc400080f3c17 */
[----:B0-----:R-:W-:Y:S02]  /*0600*/  UIADD3 UR13, UP0, UPT, UR20, UR10, URZ ;  /* 0x0000000a140d7290 */ /* 0x001fe4000ff1e0ff */
[----:B------:R-:W-:Y:S01]  /*0610*/  @P0 IADD3 R15, P1, PT, R12, UR33, RZ ;  /* 0x000000210c0f0c10 */ /* 0x000fe2000ff3e0ff */
[----:B------:R-:W-:Y:S01]  /*0620*/  USHF.L.U64.HI UR21, UR14, 0x1, UR15 ;  /* 0x000000010e157899 */ /* 0x000fe2000801020f */
[----:B------:R-:W-:Y:S01]  /*0630*/  @!P0 MOV R26, RZ ;  /* 0x000000ff001a8202 */ /* 0x000fe20000000f00 */
[----:B------:R-:W-:Y:S01]  /*0640*/  VOTEU.ANY UP1, P0 ;  /* 0x0000000000ff7886 */ /* 0x000fe20000020100 */
[----:B------:R-:W-:Y:S01]  /*0650*/  @P0 IADD3.X R6, PT, PT, R13, UR34, RZ, P1, !PT ;  /* 0x000000220d060c10 */ /* 0x000fe20008ffe4ff */
[C---:B------:R-:W-:Y:S01]  /*0660*/  @P0 IMAD.SHL.U32 R14, R15.reuse, 0x4, RZ ;  /* 0x000000040f0e0824 */ /* 0x040fe200078e00ff */
[----:B------:R-:W-:Y:S02]  /*0670*/  UIADD3.X UR19, UPT, UPT, UR21, UR11, URZ, UP0, !UPT ;  /* 0x0000000b15137290 */ /* 0x000fe400087fe4ff */
[----:B------:R-:W-:Y:S01]  /*0680*/  @P0 SHF.L.U64.HI R15, R15, 0x2, R6 ;  /* 0x000000020f0f0819 */ /* 0x000fe20000010206 */
[----:B------:R-:W-:Y:S01]  /*0690*/  @UP1 ULOP3.LUT UR10, UR26, 0xfffffffe, URZ, 0xc0, !UPT ;  /* 0xfffffffe1a0a1892 */ /* 0x000fe2000f8ec0ff */
[----:B------:R-:W-:Y:S01]  /*06a0*/  @P0 IADD3 R6, P1, PT, R14, UR13, RZ ;  /* 0x0000000d0e060c10 */ /* 0x000fe2000ff3e0ff */
[----:B------:R-:W-:Y:S01]  /*06b0*/  @UP1 ULOP3.LUT UR11, UR27, 0x3fffffff, URZ, 0xc0, !UPT ;  /* 0x3fffffff1b0b1892 */ /* 0x000fe2000f8ec0ff */
[----:B------:R-:W0:Y:S02]  /*06c0*/  LDCU.64 UR36, c[0x0][0x3a0] ;  /* 0x00007400ff2477ac */ /* 0x000e240008000a00 */
[----:B------:R-:W-:-:S02]  /*06d0*/  @P0 IADD3.X R7, PT, PT, R15, UR19, RZ, P1, !PT ;  /* 0x000000130f070c10 */ /* 0x000fc40008ffe4ff */
[C---:B------:R-:W-:Y:S02]  /*06e0*/  @P0 IADD3 R21, P1, PT, R12.reuse, UR10, RZ ;  /* 0x0000000a0c150c10 */ /* 0x040fe4000ff3e0ff */
[----:B------:R-:W-:Y:S01]  /*06f0*/  @P0 SHF.L.U32 R22, R12, 0x2, RZ ;  /* 0x000000020c160819 */ /* 0x000fe200000006ff */
[----:B--2---:R1:W2:Y:S01]  /*0700*/  @P0 LDG.E R26, desc[UR28][R6.64] ;  /* 0x0000001c061a0981 */ /* 0x0042a2000c1e1900 */
[----:B------:R-:W-:Y:S02]  /*0710*/  @P0 IADD3.X R10, PT, PT, R13, UR11, RZ, P1, !PT ;  /* 0x0000000b0d0a0c10 */ /* 0x000fe40008ffe4ff */
[C---:B------:R-:W-:Y:S02]  /*0720*/  @P0 SHF.L.U32 R20, R21.reuse, 0x2, RZ ;  /* 0x0000000215140819 */ /* 0x040fe400000006ff */
[----:B------:R-:W-:Y:S02]  /*0730*/  @P0 SHF.L.U64.HI R21, R21, 0x2, R10 ;  /* 0x0000000215150819 */ /* 0x000fe4000001020a */
[----:B------:R-:W-:-:S02]  /*0740*/  @P0 IADD3 R16, P1, PT, R20, UR13, RZ ;  /* 0x0000000d14100c10 */ /* 0x000fc4000ff3e0ff */
[----:B------:R-:W-:Y:S02]  /*0750*/  @P0 SHF.L.U64.HI R5, R12, 0x2, R13 ;  /* 0x000000020c050819 */ /* 0x000fe4000001020d */
[----:B------:R-:W-:Y:S02]  /*0760*/  @P0 IADD3.X R17, PT, PT, R21, UR19, RZ, P1, !PT ;  /* 0x0000001315110c10 */ /* 0x000fe40008ffe4ff */
[----:B-1----:R-:W-:Y:S02]  /*0770*/  @P0 IADD3 R6, P1, PT, R22, UR13, RZ ;  /* 0x0000000d16060c10 */ /* 0x002fe4000ff3e0ff */
[----:B------:R-:W-:Y:S02]  /*0780*/  @!P0 MOV R40, RZ ;  /* 0x000000ff00288202 */ /* 0x000fe40000000f00 */
[----:B------:R-:W-:-:S04]  /*0790*/  @P0 IADD3.X R7, PT, PT, R5, UR19, RZ, P1, !PT ;  /* 0x0000001305070c10 */ /* 0x000fc80008ffe4ff */
[----:B------:R1:W3:Y:S04]  /*07a0*/  @P0 LDG.E R40, desc[UR28][R16.64] ;  /* 0x0000001c10280981 */ /* 0x0002e8000c1e1900 */
[----:B------:R4:W3:Y:S01]  /*07b0*/  @P0 LDG.E R33, desc[UR28][R6.64] ;  /* 0x0000001c06210981 */ /* 0x0008e2000c1e1900 */
[----:B------:R-:W-:Y:S01]  /*07c0*/  UIADD3 UR20, UP0, UPT, UR20, UR8, URZ ;  /* 0x0000000814147290 */ /* 0x000fe2000ff1e0ff */
[----:B------:R-:W-:-:S03]  /*07d0*/  @!P0 MOV R36, RZ ;  /* 0x000000ff00248202 */ /* 0x000fc60000000f00 */
[----:B------:R-:W-:Y:S02]  /*07e0*/  UIADD3.X UR21, UPT, UPT, UR21, UR9, URZ, UP0, !UPT ;  /* 0x0000000915157290 */ /* 0x000fe400087fe4ff */
[----:B------:R-:W-:-:S04]  /*07f0*/  @P0 IADD3 R14, P1, PT, R14, UR20, RZ ;  /* 0x000000140e0e0c10 */ /* 0x000fc8000ff3e0ff */
[----:B------:R-:W-:-:S05]  /*0800*/  @P0 IADD3.X R15, PT, PT, R15, UR21, RZ, P1, !PT ;  /* 0x000000150f0f0c10 */ /* 0x000fca0008ffe4ff */
[----:B------:R0:W3:Y:S01]  /*0810*/  @P0 LDG.E R36, desc[UR28][R14.64] ;  /* 0x0000001c0e240981 */ /* 0x0000e2000c1e1900 */
[----:B-1----:R-:W-:Y:S01]  /*0820*/  MOV R17, UR33 ;  /* 0x0000002100117c02 */ /* 0x002fe20008000f00 */
[----:B------:R-:W-:-:S04]  /*0830*/  @UP1 UIMAD UR8, UR34, 0x3, URZ ;  /* 0x00000003220818a4 */ /* 0x000fc8000f8e02ff */
[----:B------:R-:W-:-:S04]  /*0840*/  @P0 IMAD.WIDE.U32 R16, R17, 0x3, R12 ;  /* 0x0000000311100825 */ /* 0x000fc800078e000c */
[----:B------:R-:W-:Y:S01]  /*0850*/  @P0 VIADD R25, R17, UR8 ;  /* 0x0000000811190c36 */ /* 0x000fe20008000000 */
[----:B------:R-:W-:-:S04]  /*0860*/  @P0 SHF.L.U32 R10, R16, 0x2, RZ ;  /* 0x00000002100a0819 */ /* 0x000fc800000006ff */
[----:B------:R-:W-:Y:S02]  /*0870*/  @P0 SHF.L.U64.HI R25, R16, 0x2, R25 ;  /* 0x0000000210190819 */ /* 0x000fe40000010219 */
[----:B------:R-:W-:-:S04]  /*0880*/  @P0 IADD3 R18, P1, PT, R10, UR13, RZ ;  /* 0x0000000d0a120c10 */ /* 0x000fc8000ff3e0ff */
[----:B------:R-:W-:Y:S02]  /*0890*/  @P0 IADD3.X R19, PT, PT, R25, UR19, RZ, P1, !PT ;  /* 0x0000001319130c10 */ /* 0x000fe40008ffe4ff */
[----:B----4-:R-:W-:Y:S02]  /*08a0*/  @P0 IADD3 R6, P1, PT, R20, UR20, RZ ;  /* 0x0000001414060c10 */ /* 0x010fe4000ff3e0ff */
[----:B------:R-:W-:Y:S02]  /*08b0*/  @!P0 MOV R29, RZ ;  /* 0x000000ff001d8202 */ /* 0x000fe40000000f00 */
[----:B------:R-:W-:-:S05]  /*08c0*/  @P0 IADD3.X R7, PT, PT, R21, UR21, RZ, P1, !PT ;  /* 0x0000001515070c10 */ /* 0x000fca0008ffe4ff */
[----:B------:R1:W4:Y:S01]  /*08d0*/  @P0 LDG.E R29, desc[UR28][R6.64] ;  /* 0x0000001c061d0981 */ /* 0x000322000c1e1900 */
[----:B0-----:R-:W-:Y:S02]  /*08e0*/  IADD3 R14, PT, PT, R3, 0x1, RZ ;  /* 0x00000001030e7810 */ /* 0x001fe40007ffe0ff */
[----:B------:R-:W-:Y:S02]  /*08f0*/  IADD3 R35, PT, PT, R2, -0x1, RZ ;  /* 0xffffffff02237810 */ /* 0x000fe40007ffe0ff */
[----:B------:R-:W-:Y:S02]  /*0900*/  ISETP.GE.U32.AND P1, PT, R14, UR7, PT ;  /* 0x000000070e007c0c */ /* 0x000fe4000bf26070 */
[----:B------:R-:W-:-:S04]  /*0910*/  LOP3.LUT R35, R35, 0x1f, RZ, 0xc0, !PT ;  /* 0x0000001f23237812 */ /* 0x000fc800078ec0ff */
[C---:B------:R-:W-:Y:S02]  /*0920*/  ISETP.LT.U32.AND P1, PT, R35.reuse, UR18, !P1 ;  /* 0x0000001223007c0c */ /* 0x040fe4000cf21070 */
[----:B------:R-:W-:-:S04]  /*0930*/  IADD3 R16, P2, PT, R35, R8, RZ ;  /* 0x0000000823107210 */ /* 0x000fc80007f5e0ff */
[----:B------:R-:W-:Y:S01]  /*0940*/  IADD3.X R17, PT, PT, RZ, R11, RZ, P2, !PT ;  /* 0x0000000bff117210 */ /* 0x000fe200017fe4ff */
[----:B------:R-:W-:Y:S01]  /*0950*/  IMAD.U32 R15, RZ, RZ, UR33 ;  /* 0x00000021ff0f7e24 */ /* 0x000fe2000f8e00ff */
[----:B------:R-:W-:-:S05]  /*0960*/  USHF.L.U32 UR8, UR33, 0x2, URZ ;  /* 0x0000000221087899 */ /* 0x000fca00080006ff */
[-C--:B-1----:R-:W-:Y:S01]  /*0970*/  @P1 MOV R6, R16.reuse ;  /* 0x0000001000061202 */ /* 0x082fe20000000f00 */
[----:B------:R-:W-:Y:S01]  /*0980*/  VOTEU.ANY UP0, P1 ;  /* 0x0000000000ff7886 */ /* 0x000fe20000800100 */
[-C--:B------:R-:W-:Y:S02]  /*0990*/  @P1 MOV R7, R17.reuse ;  /* 0x0000001100071202 */ /* 0x080fe40000000f00 */
[----:B------:R-:W-:Y:S02]  /*09a0*/  MOV R21, UR33 ;  /* 0x0000002100157c02 */ /* 0x000fe40008000f00 */
[----:B------:R-:W-:Y:S01]  /*09b0*/  @UP0 UIMAD UR10, UR34, 0x5, URZ ;  /* 0x00000005220a08a4 */ /* 0x000fe2000f8e02ff */
[----:B------:R-:W-:Y:S01]  /*09c0*/  @P1 IMAD.WIDE.U32 R6, R15, 0x6, R6 ;  /* 0x000000060f061825 */ /* 0x000fe200078e0006 */
[----:B------:R-:W-:Y:S02]  /*09d0*/  @P1 MOV R14, R16 ;  /* 0x00000010000e1202 */ /* 0x000fe40000000f00 */
[----:B------:R-:W-:Y:S01]  /*09e0*/  @P1 MOV R15, R17 ;  /* 0x00000011000f1202 */ /* 0x000fe20000000f00 */
[----:B------:R-:W-:Y:S01]  /*09f0*/  USHF.L.U64.HI UR9, UR33, 0x2, UR34 ;  /* 0x0000000221097899 */ /* 0x000fe20008010222 */
[----:B------:R-:W-:-:S02]  /*0a00*/  ISETP.NE.U32.AND P2, PT, RZ, UR36, PT ;  /* 0x00000024ff007c0c */ /* 0x000fc4000bf45070 */
[----:B------:R-:W-:Y:S01]  /*0a10*/  @P1 IADD3 R39, P3, PT, R16, UR8, RZ ;  /* 0x0000000810271c10 */ /* 0x000fe2000ff7e0ff */
[----:B------:R-:W-:Y:S01]  /*0a20*/  @P1 IMAD.WIDE.U32 R14, R21, 0x7, R14 ;  /* 0x00000007150e1825 */ /* 0x000fe200078e000e */
[----:B------:R-:W-:Y:S01]  /*0a30*/  ISETP.NE.AND.EX P2, PT, RZ, UR37, PT, P2 ;  /* 0x00000025ff007c0c */ /* 0x000fe2000bf45320 */
[----:B------:R-:W-:Y:S01]  /*0a40*/  @UP0 UIMAD UR8, UR34, 0x6, URZ ;  /* 0x00000006220808a4 */ /* 0x000fe2000f8e02ff */
[----:B------:R-:W-:-:S05]  /*0a50*/  @P1 SHF.L.U32 R38, R6, 0x2, RZ ;  /* 0x0000000206261819 */ /* 0x000fca00000006ff */
[----:B------:R-:W-:-:S04]  /*0a60*/  @P1 IADD3 R7, PT, PT, R7, UR8, RZ ;  /* 0x0000000807071c10 */ /* 0x000fc8000fffe0ff */
[----:B------:R-:W-:Y:S02]  /*0a70*/  @P1 SHF.L.U64.HI R24, R6, 0x2, R7 ;  /* 0x0000000206181819 */ /* 0x000fe40000010207 */
[----:B------:R-:W-:Y:S01]  /*0a80*/  @P1 SHF.L.U32 R6, R14, 0x2, RZ ;  /* 0x000000020e061819 */ /* 0x000fe200000006ff */
[----:B------:R-:W-:Y:S01]  /*0a90*/  @!P1 IMAD.MOV.U32 R27, RZ, RZ, RZ ;  /* 0x000000ffff1b9224 */ /* 0x000fe200078e00ff */
[----:B------:R-:W-:Y:S02]  /*0aa0*/  @!P1 MOV R28, RZ ;  /* 0x000000ff001c9202 */ /* 0x000fe40000000f00 */
[----:B------:R-:W-:Y:S02]  /*0ab0*/  @!P1 MOV R7, RZ ;  /* 0x000000ff00079202 */ /* 0x000fe40000000f00 */
[----:B------:R-:W-:-:S06]  /*0ac0*/  @!P0 CS2R R32, SRZ ;  /* 0x0000000000208805 */ /* 0x000fcc000001ff00 */
[----:B------:R0:W4:Y:S02]  /*0ad0*/  @P0 LDG.E R32, desc[UR28][R18.64] ;  /* 0x0000001c12200981 */ /* 0x000124000c1e1900 */
[----:B0-----:R-:W-:-:S05]  /*0ae0*/  MOV R19, UR33 ;  /* 0x0000002100137c02 */ /* 0x001fca0008000f00 */
[----:B------:R-:W-:Y:S01]  /*0af0*/  @P1 IMAD.WIDE.U32 R18, R19, 0x5, R16 ;  /* 0x0000000513121825 */ /* 0x000fe200078e0010 */
[----:B------:R-:W-:-:S04]  /*0b00*/  @P1 IADD3.X R16, PT, PT, R17, UR9, RZ, P3, !PT ;  /* 0x0000000911101c10 */ /* 0x000fc80009ffe4ff */
[----:B------:R-:W-:Y:S01]  /*0b10*/  @P1 IADD3 R21, PT, PT, R19, UR10, RZ ;  /* 0x0000000a13151c10 */ /* 0x000fe2000fffe0ff */
[C---:B------:R-:W-:Y:S01]  /*0b20*/  @P1 IMAD.SHL.U32 R20, R18.reuse, 0x4, RZ ;  /* 0x0000000412141824 */ /* 0x040fe200078e00ff */
[----:B------:R-:W-:Y:S02]  /*0b30*/  @UP0 UIMAD UR9, UR34, 0x7, URZ ;  /* 0x00000007220908a4 */ /* 0x000fe4000f8e02ff */
[----:B------:R-:W-:Y:S02]  /*0b40*/  @P1 SHF.L.U64.HI R21, R18, 0x2, R21 ;  /* 0x0000000212151819 */ /* 0x000fe40000010215 */
[----:B------:R-:W-:-:S04]  /*0b50*/  @P0 IADD3 R18, P3, PT, R22, UR20, RZ ;  /* 0x0000001416120c10 */ /* 0x000fc8000ff7e0ff */
[----:B------:R-:W-:Y:S02]  /*0b60*/  @P0 IADD3.X R19, PT, PT, R5, UR21, RZ, P3, !PT ;  /* 0x0000001505130c10 */ /* 0x000fe40009ffe4ff */
[----:B------:R-:W-:Y:S01]  /*0b70*/  @P1 IADD3 R5, PT, PT, R15, UR9, RZ ;  /* 0x000000090f051c10 */ /* 0x000fe2000fffe0ff */
[----:B------:R-:W0:Y:S01]  /*0b80*/  LDCU.128 UR8, c[0x0][0x390] ;  /* 0x00007200ff0877ac */ /* 0x000e220008000c00 */
[C---:B------:R-:W-:Y:S02]  /*0b90*/  @P1 SHF.L.U64.HI R37, R39.reuse, 0x2, R16 ;  /* 0x0000000227251819 */ /* 0x040fe40000010210 */
[----:B------:R-:W-:Y:S01]  /*0ba0*/  @P1 SHF.L.U64.HI R5, R14, 0x2, R5 ;  /* 0x000000020e051819 */ /* 0x000fe20000010205 */
[----:B------:R-:W1:Y:S01]  /*0bb0*/  @P2 LDC.64 R16, c[0x0][0x3a0] ;  /* 0x0000e800ff102b82 */ /* 0x000e620000000a00 */
[----:B------:R2:W4:Y:S01]  /*0bc0*/  @P0 LDG.E R14, desc[UR28][R18.64] ;  /* 0x0000001c120e0981 */ /* 0x000522000c1e1900 */
[----:B------:R-:W-:-:S04]  /*0bd0*/  @P1 SHF.L.U32 R39, R39, 0x2, RZ ;  /* 0x0000000227271819 */ /* 0x000fc800000006ff */
[----:B------:R-:W-:Y:S02]  /*0be0*/  @P1 IADD3 R30, P3, PT, R39, UR13, RZ ;  /* 0x0000000d271e1c10 */ /* 0x000fe4000ff7e0ff */
[C---:B------:R-:W-:Y:S02]  /*0bf0*/  @P1 IADD3 R22, P4, PT, R20.reuse, UR20, RZ ;  /* 0x0000001414161c10 */ /* 0x040fe4000ff9e0ff */
[----:B------:R-:W-:Y:S02]  /*0c00*/  @P1 IADD3.X R31, PT, PT, R37, UR19, RZ, P3, !PT ;  /* 0x00000013251f1c10 */ /* 0x000fe40009ffe4ff */
[----:B------:R-:W-:Y:S02]  /*0c10*/  @P1 IADD3 R20, P3, PT, R20, UR13, RZ ;  /* 0x0000000d14141c10 */ /* 0x000fe4000ff7e0ff */
[C---:B------:R-:W-:Y:S01]  /*0c20*/  @P1 IADD3.X R23, PT, PT, R21.reuse, UR21, RZ, P4, !PT ;  /* 0x0000001515171c10 */ /* 0x040fe2000a7fe4ff */
[----:B------:R3:W4:Y:S01]  /*0c30*/  @P1 LDG.E R15, desc[UR28][R30.64] ;  /* 0x0000001c1e0f1981 */ /* 0x000722000c1e1900 */
[----:B------:R-:W-:-:S02]  /*0c40*/  @P1 IADD3.X R21, PT, PT, R21, UR19, RZ, P3, !PT ;  /* 0x0000001315151c10 */ /* 0x000fc40009ffe4ff */
[----:B--2---:R-:W-:Y:S01]  /*0c50*/  @P1 IADD3 R18, P3, PT, R38, UR20, RZ ;  /* 0x0000001426121c10 */ /* 0x004fe2000ff7e0ff */
[----:B------:R-:W5:Y:S01]  /*0c60*/  @P1 LDG.E R28, desc[UR28][R22.64] ;  /* 0x0000001c161c1981 */ /* 0x000f62000c1e1900 */
[C---:B------:R-:W-:Y:S02]  /*0c70*/  SHF.L.U32 R34, R26.reuse, 0x10, RZ ;  /* 0x000000101a227819 */ /* 0x040fe400000006ff */
[----:B------:R-:W-:Y:S01]  /*0c80*/  PRMT R26, R26, 0x7632, R26 ;  /* 0x000076321a1a7816 */ /* 0x000fe2000000001a */
[----:B------:R2:W5:Y:S01]  /*0c90*/  @P1 LDG.E R27, desc[UR28][R20.64] ;  /* 0x0000001c141b1981 */ /* 0x000562000c1e1900 */
[----:B------:R-:W-:Y:S02]  /*0ca0*/  @P1 IADD3.X R19, PT, PT, R24, UR21, RZ, P3, !PT ;  /* 0x0000001518131c10 */ /* 0x000fe40009ffe4ff */
[----:B---3--:R-:W-:Y:S02]  /*0cb0*/  @P1 IADD3 R30, P3, PT, R38, UR13, RZ ;  /* 0x0000000d261e1c10 */ /* 0x008fe4000ff7e0ff */
[----:B------:R-:W-:Y:S01]  /*0cc0*/  SHF.L.U32 R38, R26, 0x10, RZ ;  /* 0x000000101a267819 */ /* 0x000fe200000006ff */
[C---:B------:R-:W-:Y:S01]  /*0cd0*/  FMUL R43, R34.reuse, 0.044714998453855514526 ;  /* 0x3d372713222b7820 */ /* 0x040fe20000400000 */
[----:B-1----:R1:W3:Y:S01]  /*0ce0*/  @P2 LDG.E R26, desc[UR28][R16.64] ;  /* 0x0000001c101a2981 */ /* 0x0022e2000c1e1900 */
[----:B------:R-:W-:-:S02]  /*0cf0*/  FMUL R41, R34, 0.79788458347320556641 ;  /* 0x3f4c422a22297820 */ /* 0x000fc40000400000 */
[----:B------:R-:W-:Y:S01]  /*0d00*/  FFMA R42, R34, R43, 1 ;  /* 0x3f800000222a7423 */ /* 0x000fe2000000002b */
[----:B--2---:R-:W-:Y:S01]  /*0d10*/  FMUL R21, R38, 0.044714998453855514526 ;  /* 0x3d37271326157820 */ /* 0x004fe20000400000 */
[----:B------:R2:W5:Y:S02]  /*0d20*/  @P1 LDG.E R7, desc[UR28][R18.64] ;  /* 0x0000001c12071981 */ /* 0x000564000c1e1900 */
[----:B------:R-:W-:Y:S01]  /*0d30*/  FMUL R41, R41, R42 ;  /* 0x0000002a29297220 */ /* 0x000fe20000400000 */
[----:B------:R-:W-:Y:S01]  /*0d40*/  @P1 IADD3.X R31, PT, PT, R24, UR19, RZ, P3, !PT ;  /* 0x00000013181f1c10 */ /* 0x000fe20009ffe4ff */
[C---:B------:R-:W-:Y:S01]  /*0d50*/  FMUL R42, R38.reuse, 0.79788458347320556641 ;  /* 0x3f4c422a262a7820 */ /* 0x040fe20000400000 */
[----:B------:R-:W-:Y:S01]  /*0d60*/  FFMA R21, R38, R21, 1 ;  /* 0x3f80000026157423 */ /* 0x000fe20000000015 */
[----:B------:R-:W-:Y:S01]  /*0d70*/  FMUL R22, |R41|, 2.8853900432586669922 ;  /* 0x4038aa3b29167820 */ /* 0x000fe20000400200 */
[----:B------:R-:W-:Y:S02]  /*0d80*/  @P0 IADD3 R20, P3, PT, R10, UR20, RZ ;  /* 0x000000140a140c10 */ /* 0x000fe4000ff7e0ff */
[----:B------:R-:W-:Y:S01]  /*0d90*/  FMUL R42, R42, R21 ;  /* 0x000000152a2a7220 */ /* 0x000fe20000400000 */
[----:B------:R-:W0:Y:S01]  /*0da0*/  MUFU.EX2 R43, R22 ;  /* 0x00000016002b7308 */ /* 0x000e220000000800 */
[----:B-1----:R-:W-:-:S02]  /*0db0*/  @!P0 MOV R16, RZ ;  /* 0x000000ff00108202 */ /* 0x002fc40000000f00 */
[----:B------:R-:W-:Y:S01]  /*0dc0*/  @P0 IADD3.X R21, PT, PT, R25, UR21, RZ, P3, !PT ;  /* 0x0000001519150c10 */ /* 0x000fe20009ffe4ff */
[----:B------:R-:W-:Y:S01]  /*0dd0*/  FMUL R44, |R42|, 2.8853900432586669922 ;  /* 0x4038aa3b2a2c7820 */ /* 0x000fe20000400200 */
[C---:B------:R-:W-:Y:S02]  /*0de0*/  @P1 IADD3 R24, P4, PT, R6.reuse, UR20, RZ ;  /* 0x0000001406181c10 */ /* 0x040fe4000ff9e0ff */
[----:B--2---:R-:W-:Y:S01]  /*0df0*/  @P1 IADD3 R18, P3, PT, R6, UR13, RZ ;  /* 0x0000000d06121c10 */ /* 0x004fe2000ff7e0ff */
[----:B------:R1:W2:Y:S01]  /*0e00*/  @P0 LDG.E R16, desc[UR28][R20.64] ;  /* 0x0000001c14100981 */ /* 0x0002a2000c1e1900 */
[----:B------:R-:W-:Y:S01]  /*0e10*/  @!P1 MOV R23, RZ ;  /* 0x000000ff00179202 */ /* 0x000fe20000000f00 */
[----:B------:R-:W1:Y:S01]  /*0e20*/  MUFU.EX2 R6, R44 ;  /* 0x0000002c00067308 */ /* 0x000e620000000800 */
[C---:B------:R-:W-:Y:S02]  /*0e30*/  @P1 IADD3.X R25, PT, PT, R5.reuse, UR21, RZ, P4, !PT ;  /* 0x0000001505191c10 */ /* 0x040fe4000a7fe4ff */
[----:B------:R-:W-:Y:S01]  /*0e40*/  @P1 IADD3.X R19, PT, PT, R5, UR19, RZ, P3, !PT ;  /* 0x0000001305131c10 */ /* 0x000fe20009ffe4ff */
[----:B------:R-:W-:Y:S01]  /*0e50*/  HFMA2 R5, -RZ, RZ, 1.125, -9232 ;  /* 0x3c80f082ff057431 */ /* 0x000fe200000001ff */
[----:B------:R1:W5:Y:S01]  /*0e60*/  @P1 LDG.E R23, desc[UR28][R30.64] ;  /* 0x0000001c1e171981 */ /* 0x000362000c1e1900 */
[----:B------:R-:W-:Y:S01]  /*0e70*/  @!P1 MOV R10, RZ ;  /* 0x000000ff000a9202 */ /* 0x000fe20000000f00 */
[----:B0-----:R-:W-:Y:S01]  /*0e80*/  FADD R17, R43, 1 ;  /* 0x3f8000002b117421 */ /* 0x001fe20000000000 */
[----:B-1----:R-:W-:Y:S01]  /*0e90*/  FMUL R20, R42, R42 ;  /* 0x0000002a2a147220 */ /* 0x002fe20000400000 */
[----:B------:R-:W-:-:S03]  /*0ea0*/  @!P1 IMAD.MOV.U32 R22, RZ, RZ, RZ ;  /* 0x000000ffff169224 */ /* 0x000fc600078e00ff */
[----:B------:R0:W5:Y:S01]  /*0eb0*/  @P1 LDG.E R10, desc[UR28][R24.64] ;  /* 0x0000001c180a1981 */ /* 0x000162000c1e1900 */
[----:B------:R-:W-:Y:S01]  /*0ec0*/  FMUL R30, R41, R41 ;  /* 0x00000029291e7220 */ /* 0x000fe20000400000 */
[----:B------:R-:W-:Y:S01]  /*0ed0*/  PRMT R31, R40, 0x7632, R31 ;  /* 0x00007632281f7816 */ /* 0x000fe2000000001f */
[----:B------:R-:W1:Y:S01]  /*0ee0*/  MUFU.RCP R17, R17 ;  /* 0x0000001100117308 */ /* 0x000e620000001000 */
[----:B------:R1:W5:Y:S01]  /*0ef0*/  @P1 LDG.E R22, desc[UR28][R18.64] ;  /* 0x0000001c12161981 */ /* 0x000362000c1e1900 */
[-C--:B------:R-:W-:Y:S01]  /*0f00*/  FFMA R43, R30, R5.reuse, -0.052303962409496307373 ;  /* 0xbd563cae1e2b7423 */ /* 0x080fe20000000005 */
[----:B------:R-:W-:Y:S01]  /*0f10*/  SHF.L.U32 R21, R31, 0x10, RZ ;  /* 0x000000101f157819 */ /* 0x000fe200000006ff */
[----:B0-----:R-:W-:Y:S02]  /*0f20*/  FFMA R25, R20, R5, -0.052303962409496307373 ;  /* 0xbd563cae14197423 */ /* 0x001fe40000000005 */
[----:B------:R-:W-:Y:S01]  /*0f30*/  FFMA R43, R30, R43, 0.1331529766321182251 ;  /* 0x3e0859411e2b7423 */ /* 0x000fe2000000002b */
[----:B------:R-:W-:Y:S01]  /*0f40*/  FADD R31, R6, 1 ;  /* 0x3f800000061f7421 */ /* 0x000fe20000000000 */
[----:B------:R-:W-:-:S02]  /*0f50*/  FFMA R25, R20, R25, 0.1331529766321182251 ;  /* 0x3e08594114197423 */ /* 0x000fc40000000019 */
[----:B------:R-:W-:Y:S01]  /*0f60*/  FFMA R6, R30, R43, -0.33332768082618713379 ;  /* 0xbeaaa9ed1e067423 */ /* 0x000fe2000000002b */
[----:B------:R-:W-:-:S03]  /*0f70*/  FMUL R24, R21, 0.044714998453855514526 ;  /* 0x3d37271315187820 */ /* 0x000fc60000400000 */
[----:B-1----:R-:W-:Y:S01]  /*0f80*/  FFMA R18, R30, R6, RZ ;  /* 0x000000061e127223 */ /* 0x002fe200000000ff */
[C---:B------:R-:W-:Y:S01]  /*0f90*/  FFMA R6, R20.reuse, R25, -0.33332768082618713379 ;  /* 0xbeaaa9ed14067423 */ /* 0x040fe20000000019 */
[C---:B------:R-:W-:Y:S01]  /*0fa0*/  FFMA R24, R21.reuse, R24, 1 ;  /* 0x3f80000015187423 */ /* 0x040fe20000000018 */
[----:B------:R-:W-:Y:S01]  /*0fb0*/  FMUL R25, R21, 0.79788458347320556641 ;  /* 0x3f4c422a15197820 */ /* 0x000fe20000400000 */
[----:B------:R-:W0:Y:S01]  /*0fc0*/  MUFU.RCP R31, R31 ;  /* 0x0000001f001f7308 */ /* 0x000e220000001000 */
[----:B------:R-:W-:Y:S01]  /*0fd0*/  FFMA R19, R20, R6, RZ ;  /* 0x0000000614137223 */ /* 0x000fe200000000ff */
[----:B------:R-:W-:Y:S01]  /*0fe0*/  MOV R6, 0x3f800000 ;  /* 0x3f80000000067802 */ /* 0x000fe20000000f00 */
[----:B------:R-:W-:Y:S01]  /*0ff0*/  FMUL R25, R25, R24 ;  /* 0x0000001819197220 */ /* 0x000fe20000400000 */
[----:B------:R-:W-:-:S03]  /*1000*/  FSETP.GE.AND P3, PT, |R41|, 9.010913848876953125, PT ;  /* 0x41102cb42900780b */ /* 0x000fc60003f66200 */
[----:B------:R-:W-:Y:S01]  /*1010*/  FFMA R17, R17, -2, R6 ;  /* 0xc000000011117823 */ /* 0x000fe20000000006 */
[----:B------:R-:W-:Y:S01]  /*1020*/  FMUL R43, |R25|, 2.8853900432586669922 ;  /* 0x4038aa3b192b7820 */ /* 0x000fe20000400200 */
[----:B------:R-:W-:-:S03]  /*1030*/  FSETP.GE.AND P4, PT, |R41|, 0.60000002384185791016, PT ;  /* 0x3f19999a2900780b */ /* 0x000fc60003f86200 */
[----:B------:R-:W-:Y:S02]  /*1040*/  FSEL R30, R17, 1, !P3 ;  /* 0x3f800000111e7808 */ /* 0x000fe40005800000 */
[----:B------:R-:W1:Y:S01]  /*1050*/  MUFU.EX2 R17, R43 ;  /* 0x0000002b00117308 */ /* 0x000e620000000800 */
[C---:B------:R-:W-:Y:S01]  /*1060*/  FSETP.GE.AND P6, PT, |R42|.reuse, 0.60000002384185791016, PT ;  /* 0x3f19999a2a00780b */ /* 0x040fe20003fc6200 */
[----:B0-----:R-:W-:Y:S01]  /*1070*/  FFMA R31, R31, -2, R6 ;  /* 0xc00000001f1f7823 */ /* 0x001fe20000000006 */
[----:B------:R-:W-:Y:S02]  /*1080*/  FSETP.GE.AND P5, PT, |R42|, 9.010913848876953125, PT ;  /* 0x41102cb42a00780b */ /* 0x000fe40003fa6200 */
[----:B------:R-:W-:Y:S02]  /*1090*/  SHF.L.U32 R40, R40, 0x10, RZ ;  /* 0x0000001028287819 */ /* 0x000fe400000006ff */
[--C-:B------:R-:W-:Y:S01]  /*10a0*/  LOP3.LUT R30, R30, 0x80000000, R41.reuse, 0xb8, !PT ;  /* 0x800000001e1e7812 */ /* 0x100fe200078eb829 */
[----:B------:R-:W-:Y:S01]  /*10b0*/  @!P4 FFMA R30, R41, R18, R41 ;  /* 0x00000012291ec223 */ /* 0x000fe20000000029 */
[----:B------:R-:W-:Y:S01]  /*10c0*/  FSEL R31, R31, 1, !P5 ;  /* 0x3f8000001f1f7808 */ /* 0x000fe20006800000 */
[----:B------:R-:W-:Y:S01]  /*10d0*/  FMUL R41, R40, 0.044714998453855514526 ;  /* 0x3d37271328297820 */ /* 0x000fe20000400000 */
[----:B------:R-:W-:Y:S01]  /*10e0*/  @P1 IADD3 R18, P3, PT, R39, UR20, RZ ;  /* 0x0000001427121c10 */ /* 0x000fe2000ff7e0ff */
[----:B------:R-:W-:Y:S01]  /*10f0*/  FMUL R39, R34, 0.10703222453594207764 ;  /* 0x3ddb33b622277820 */ /* 0x000fe20000400000 */
[--C-:B------:R-:W-:Y:S01]  /*1100*/  LOP3.LUT R24, R31, 0x80000000, R42.reuse, 0xb8, !PT ;  /* 0x800000001f187812 */ /* 0x100fe200078eb82a */
[----:B------:R-:W-:Y:S01]  /*1110*/  @!P6 FFMA R24, R42, R19, R42 ;  /* 0x000000132a18e223 */ /* 0x000fe2000000002a */
[C---:B------:R-:W-:Y:S01]  /*1120*/  FMUL R31, R40.reuse, 0.79788458347320556641 ;  /* 0x3f4c422a281f7820 */ /* 0x040fe20000400000 */
[----:B------:R-:W-:Y:S01]  /*1130*/  FFMA R20, R40, R41, 1 ;  /* 0x3f80000028147423 */ /* 0x000fe20000000029 */
[----:B-1----:R-:W-:Y:S01]  /*1140*/  FADD R42, R17, 1 ;  /* 0x3f800000112a7421 */ /* 0x002fe20000000000 */
[----:B------:R-:W-:Y:S01]  /*1150*/  @P1 IADD3.X R19, PT, PT, R37, UR21, RZ, P3, !PT ;  /* 0x0000001525131c10 */ /* 0x000fe20009ffe4ff */
[----:B------:R-:W-:Y:S01]  /*1160*/  FFMA R37, R34, R39, 0.79788458347320556641 ;  /* 0x3f4c422a22257423 */ /* 0x000fe20000000027 */
[----:B------:R-:W-:Y:S01]  /*1170*/  FMUL R31, R31, R20 ;  /* 0x000000141f1f7220 */ /* 0x000fe20000400000 */
[----:B------:R-:W-:Y:S01]  /*1180*/  FFMA R20, -R30, R30, 1 ;  /* 0x3f8000001e147423 */ /* 0x000fe2000000011e */
[----:B------:R-:W0:Y:S01]  /*1190*/  MUFU.RCP R39, R42 ;  /* 0x0000002a00277308 */ /* 0x000e220000001000 */
[----:B------:R-:W-:Y:S01]  /*11a0*/  FMUL R34, R34, 0.5 ;  /* 0x3f00000022227820 */ /* 0x000fe20000400000 */
[----:B------:R-:W-:Y:S01]  /*11b0*/  FMUL R41, |R31|, 2.8853900432586669922 ;  /* 0x4038aa3b1f297820 */ /* 0x000fe20000400200 */
[----:B------:R-:W-:Y:S01]  /*11c0*/  FMUL R37, R20, R37 ;  /* 0x0000002514257220 */ /* 0x000fe20000400000 */
[C---:B------:R-:W-:Y:S01]  /*11d0*/  FMUL R20, R25.reuse, R25 ;  /* 0x0000001919147220 */ /* 0x040fe20000400000 */
[----:B------:R1:W5:Y:S02]  /*11e0*/  @P1 LDG.E R17, desc[UR28][R18.64] ;  /* 0x0000001c12111981 */ /* 0x000364000c1e1900 */
[----:B------:R-:W-:Y:S01]  /*11f0*/  FMUL R37, R34, R37 ;  /* 0x0000002522257220 */ /* 0x000fe20000400000 */
[C---:B------:R-:W-:Y:S01]  /*1200*/  FFMA R43, R20.reuse, R5, -0.052303962409496307373 ;  /* 0xbd563cae142b7423 */ /* 0x040fe20000000005 */
[----:B------:R-:W1:Y:S03]  /*1210*/  MUFU.EX2 R34, R41 ;  /* 0x0000002900227308 */ /* 0x000e660000000800 */
[----:B------:R-:W-:Y:S01]  /*1220*/  FFMA R43, R20, R43, 0.1331529766321182251 ;  /* 0x3e085941142b7423 */ /* 0x000fe2000000002b */
[----:B------:R-:W-:Y:S01]  /*1230*/  FSETP.GE.AND P3, PT, |R25|, 9.010913848876953125, PT ;  /* 0x41102cb41900780b */ /* 0x000fe20003f66200 */
[----:B------:R-:W-:-:S02]  /*1240*/  FADD R30, R30, 1 ;  /* 0x3f8000001e1e7421 */ /* 0x000fc40000000000 */
[----:B------:R-:W-:Y:S01]  /*1250*/  FFMA R43, R20, R43, -0.33332768082618713379 ;  /* 0xbeaaa9ed142b7423 */ /* 0x000fe2000000002b */
[----:B0-----:R-:W-:Y:S01]  /*1260*/  FFMA R39, R39, -2, R6 ;  /* 0xc000000027277823 */ /* 0x001fe20000000006 */
[----:B------:R-:W-:Y:S01]  /*1270*/  FSETP.GE.AND P4, PT, |R25|, 0.60000002384185791016, PT ;  /* 0x3f19999a1900780b */ /* 0x000fe20003f86200 */
[----:B-1----:R-:W-:Y:S01]  /*1280*/  FMUL R19, R38, 0.10703222453594207764 ;  /* 0x3ddb33b626137820 */ /* 0x002fe20000400000 */
[----:B------:R-:W-:Y:S01]  /*1290*/  FFMA R18, R20, R43, RZ ;  /* 0x0000002b14127223 */ /* 0x000fe200000000ff */
[----:B------:R-:W-:Y:S01]  /*12a0*/  FFMA R37, R30, 0.5, R37 ;  /* 0x3f0000001e257823 */ /* 0x000fe20000000025 */
[----:B------:R-:W-:Y:S01]  /*12b0*/  FSEL R20, R39, 1, !P3 ;  /* 0x3f80000027147808 */ /* 0x000fe20005800000 */
[----:B------:R-:W-:Y:S01]  /*12c0*/  FFMA R39, R38, R19, 0.79788458347320556641 ;  /* 0x3f4c422a26277423 */ /* 0x000fe20000000013 */
[----:B------:R-:W-:Y:S01]  /*12d0*/  FFMA R30, -R24, R24, 1 ;  /* 0x3f800000181e7423 */ /* 0x000fe20000000118 */
[----:B------:R-:W-:Y:S01]  /*12e0*/  SHF.L.U32 R19, R33, 0x10, RZ ;  /* 0x0000001021137819 */ /* 0x000fe200000006ff */
[----:B------:R-:W-:-:S02]  /*12f0*/  FADD R42, R34, 1 ;  /* 0x3f800000222a7421 */ /* 0x000fc40000000000 */
[----:B------:R-:W-:Y:S02]  /*1300*/  FMUL R41, R30, R39 ;  /* 0x000000271e297220 */ /* 0x000fe40000400000 */
[----:B------:R-:W-:Y:S01]  /*1310*/  FMUL R30, R19, 0.044714998453855514526 ;  /* 0x3d372713131e7820 */ /* 0x000fe20000400000 */
[----:B------:R-:W0:Y:S01]  /*1320*/  MUFU.RCP R39, R42 ;  /* 0x0000002a00277308 */ /* 0x000e220000001000 */
[--C-:B------:R-:W-:Y:S01]  /*1330*/  LOP3.LUT R20, R20, 0x80000000, R25.reuse, 0xb8, !PT ;  /* 0x8000000014147812 */ /* 0x100fe200078eb819 */
[----:B------:R-:W-:Y:S01]  /*1340*/  FMUL R38, R38, 0.5 ;  /* 0x3f00000026267820 */ /* 0x000fe20000400000 */
[----:B------:R-:W-:Y:S01]  /*1350*/  @!P4 FFMA R20, R25, R18, R25 ;  /* 0x000000121914c223 */ /* 0x000fe20000000019 */
[C---:B------:R-:W-:Y:S01]  /*1360*/  FMUL R34, R19.reuse, 0.79788458347320556641 ;  /* 0x3f4c422a13227820 */ /* 0x040fe20000400000 */
[----:B------:R-:W-:Y:S01]  /*1370*/  FFMA R25, R19, R30, 1 ;  /* 0x3f80000013197423 */ /* 0x000fe2000000001e */
[----:B------:R-:W-:Y:S01]  /*1380*/  FMUL R18, R31, R31 ;  /* 0x0000001f1f127220 */ /* 0x000fe20000400000 */
[----:B------:R-:W-:Y:S01]  /*1390*/  FMUL R38, R38, R41 ;  /* 0x0000002926267220 */ /* 0x000fe20000400000 */
[----:B------:R-:W-:Y:S01]  /*13a0*/  FADD R41, R24, 1 ;  /* 0x3f80000018297421 */ /* 0x000fe20000000000 */
[----:B------:R-:W-:Y:S01]  /*13b0*/  FMUL R34, R34, R25 ;  /* 0x0000001922227220 */ /* 0x000fe20000400000 */
[----:B------:R-:W-:-:S02]  /*13c0*/  FFMA R43, R18, R5, -0.052303962409496307373 ;  /* 0xbd563cae122b7423 */ /* 0x000fc40000000005 */
[----:B------:R-:W-:Y:S01]  /*13d0*/  FFMA R24, R41, 0.5, R38 ;  /* 0x3f00000029187823 */ /* 0x000fe20000000026 */
[----:B------:R-:W-:Y:S01]  /*13e0*/  FMUL R38, |R34|, 2.8853900432586669922 ;  /* 0x4038aa3b22267820 */ /* 0x000fe20000400200 */
[C---:B------:R-:W-:Y:S01]  /*13f0*/  FFMA R43, R18.reuse, R43, 0.1331529766321182251 ;  /* 0x3e085941122b7423 */ /* 0x040fe2000000002b */
[----:B------:R-:W-:Y:S01]  /*1400*/  FSETP.GE.AND P4, PT, |R31|, 0.60000002384185791016, PT ;  /* 0x3f19999a1f00780b */ /* 0x000fe20003f86200 */
[----:B0-----:R-:W-:Y:S02]  /*1410*/  FFMA R39, R39, -2, R6 ;  /* 0xc000000027277823 */ /* 0x001fe40000000006 */
[C---:B------:R-:W-:Y:S01]  /*1420*/  FFMA R43, R18.reuse, R43, -0.33332768082618713379 ;  /* 0xbeaaa9ed122b7423 */ /* 0x040fe2000000002b */
[----:B------:R-:W0:Y:S01]  /*1430*/  MUFU.EX2 R38, R38 ;  /* 0x0000002600267308 */ /* 0x000e220000000800 */
[----:B------:R-:W-:Y:S02]  /*1440*/  FSETP.GE.AND P3, PT, |R31|, 9.010913848876953125, PT ;  /* 0x41102cb41f00780b */ /* 0x000fe40003f66200 */
[----:B------:R-:W-:Y:S01]  /*1450*/  PRMT R30, R33, 0x7632, R30 ;  /* 0x00007632211e7816 */ /* 0x000fe2000000001e */
[----:B------:R-:W-:Y:S01]  /*1460*/  FFMA R42, R18, R43, RZ ;  /* 0x0000002b122a7223 */ /* 0x000fe200000000ff */
[----:B------:R-:W-:-:S02]  /*1470*/  SHF.L.U32 R44, R36, 0x10, RZ ;  /* 0x00000010242c7819 */ /* 0x000fc400000006ff */
[----:B------:R-:W-:Y:S02]  /*1480*/  FSEL R18, R39, 1, !P3 ;  /* 0x3f80000027127808 */ /* 0x000fe40005800000 */
[----:B------:R-:W-:Y:S01]  /*1490*/  PRMT R36, R36, 0x7632, R36 ;  /* 0x0000763224247816 */ /* 0x000fe20000000024 */
[----:B------:R-:W-:Y:S01]  /*14a0*/  IMAD.U32 R30, R30, 0x10000, RZ ;  /* 0x000100001e1e7824 */ /* 0x000fe200078e00ff */
[--C-:B------:R-:W-:Y:S01]  /*14b0*/  LOP3.LUT R18, R18, 0x80000000, R31.reuse, 0xb8, !PT ;  /* 0x8000000012127812 */ /* 0x100fe200078eb81f */
[----:B------:R-:W-:Y:S01]  /*14c0*/  @!P4 FFMA R18, R31, R42, R31 ;  /* 0x0000002a1f12c223 */ /* 0x000fe2000000001f */
[----:B------:R-:W-:Y:S01]  /*14d0*/  SHF.L.U32 R33, R36, 0x10, RZ ;  /* 0x0000001024217819 */ /* 0x000fe200000006ff */
[----:B------:R-:W-:Y:S01]  /*14e0*/  FMUL R25, R44, R37 ;  /* 0x000000252c197220 */ /* 0x000fe20000400000 */
[C---:B------:R-:W-:Y:S01]  /*14f0*/  FMUL R31, R30.reuse, 0.044714998453855514526 ;  /* 0x3d3727131e1f7820 */ /* 0x040fe20000400000 */
[----:B------:R-:W-:Y:S01]  /*1500*/  FMUL R44, R21, 0.10703222453594207764 ;  /* 0x3ddb33b6152c7820 */ /* 0x000fe20000400000 */
[C---:B------:R-:W-:Y:S01]  /*1510*/  FMUL R36, R30.reuse, 0.79788458347320556641 ;  /* 0x3f4c422a1e247820 */ /* 0x040fe20000400000 */
[----:B------:R-:W-:Y:S01]  /*1520*/  FMUL R24, R33, R24 ;  /* 0x0000001821187220 */ /* 0x000fe20000400000 */
[----:B------:R-:W-:Y:S01]  /*1530*/  FFMA R33, R30, R31, 1 ;  /* 0x3f8000001e217423 */ /* 0x000fe2000000001f */
[C---:B------:R-:W-:Y:S01]  /*1540*/  FFMA R44, R21.reuse, R44, 0.79788458347320556641 ;  /* 0x3f4c422a152c7423 */ /* 0x040fe2000000002c */
[----:B------:R-:W-:Y:S01]  /*1550*/  FFMA R37, -R20, R20, 1 ;  /* 0x3f80000014257423 */ /* 0x000fe20000000114 */
[----:B0-----:R-:W-:Y:S01]  /*1560*/  FADD R31, R38, 1 ;  /* 0x3f800000261f7421 */ /* 0x001fe20000000000 */
[----:B------:R-:W-:Y:S01]  /*1570*/  FMUL R36, R36, R33 ;  /* 0x0000002124247220 */ /* 0x000fe20000400000 */
[----:B------:R-:W-:Y:S01]  /*1580*/  FMUL R33, R21, 0.5 ;  /* 0x3f00000015217820 */ /* 0x000fe20000400000 */
[----:B------:R-:W-:Y:S01]  /*1590*/  FMUL R44, R37, R44 ;  /* 0x0000002c252c7220 */ /* 0x000fe20000400000 */
[----:B------:R-:W-:Y:S01]  /*15a0*/  FMUL R37, R40, 0.10703222453594207764 ;  /* 0x3ddb33b628257820 */ /* 0x000fe20000400000 */
[----:B------:R-:W0:Y:S01]  /*15b0*/  MUFU.RCP R21, R31 ;  /* 0x0000001f00157308 */ /* 0x000e220000001000 */
[----:B------:R-:W-:Y:S01]  /*15c0*/  FFMA R39, -R18, R18, 1 ;  /* 0x3f80000012277423 */ /* 0x000fe20000000112 */
[----:B------:R-:W-:Y:S01]  /*15d0*/  FMUL R38, |R36|, 2.8853900432586669922 ;  /* 0x4038aa3b24267820 */ /* 0x000fe20000400200 */
[----:B------:R-:W-:Y:S01]  /*15e0*/  FFMA R42, R40, R37, 0.79788458347320556641 ;  /* 0x3f4c422a282a7423 */ /* 0x000fe20000000025 */
[----:B------:R-:W-:Y:S01]  /*15f0*/  FMUL R37, R33, R44 ;  /* 0x0000002c21257220 */ /* 0x000fe20000400000 */
[----:B------:R-:W-:-:S02]  /*1600*/  FMUL R33, R34, R34 ;  /* 0x0000002222217220 */ /* 0x000fc40000400000 */
[----:B------:R-:W-:Y:S01]  /*1610*/  FMUL R42, R39, R42 ;  /* 0x0000002a272a7220 */ /* 0x000fe20000400000 */
[----:B------:R-:W-:Y:S01]  /*1620*/  FMUL R39, R40, 0.5 ;  /* 0x3f00000028277820 */ /* 0x000fe20000400000 */
[----:B------:R-:W1:Y:S01]  /*1630*/  MUFU.EX2 R38, R38 ;  /* 0x0000002600267308 */ /* 0x000e620000000800 */
[----:B------:R-:W-:Y:S02]  /*1640*/  FFMA R40, R33, R5, -0.052303962409496307373 ;  /* 0xbd563cae21287423 */ /* 0x000fe40000000005 */
[----:B------:R-:W-:Y:S02]  /*1650*/  FMUL R39, R39, R42 ;  /* 0x0000002a27277220 */ /* 0x000fe40000400000 */
[----:B------:R-:W-:Y:S01]  /*1660*/  FFMA R40, R33, R40, 0.1331529766321182251 ;  /* 0x3e08594121287423 */ /* 0x000fe20000000028 */
[----:B------:R-:W-:Y:S01]  /*1670*/  FADD R42, R18, 1 ;  /* 0x3f800000122a7421 */ /* 0x000fe20000000000 */
[C---:B------:R-:W-:Y:S01]  /*1680*/  FSETP.GE.AND P3, PT, |R34|.reuse, 9.010913848876953125, PT ;  /* 0x41102cb42200780b */ /* 0x040fe20003f66200 */
[----:B0-----:R-:W-:Y:S01]  /*1690*/  FFMA R21, R21, -2, R6 ;  /* 0xc000000015157823 */ /* 0x001fe20000000006 */
[----:B------:R-:W-:Y:S01]  /*16a0*/  FFMA R18, R33, R40, -0.33332768082618713379 ;  /* 0xbeaaa9ed21127423 */ /* 0x000fe20000000028 */
[----:B------:R-:W-:-:S03]  /*16b0*/  FSETP.GE.AND P4, PT, |R34|, 0.60000002384185791016, PT ;  /* 0x3f19999a2200780b */ /* 0x000fc60003f86200 */
[----:B------:R-:W-:Y:S01]  /*16c0*/  FFMA R43, R33, R18, RZ ;  /* 0x00000012212b7223 */ /* 0x000fe200000000ff */
[----:B------:R-:W-:Y:S01]  /*16d0*/  FSEL R21, R21, 1, !P3 ;  /* 0x3f80000015157808 */ /* 0x000fe20005800000 */
[----:B-1----:R-:W-:-:S03]  /*16e0*/  FADD R38, R38, 1 ;  /* 0x3f80000026267421 */ /* 0x002fc60000000000 */
[--C-:B------:R-:W-:Y:S01]  /*16f0*/  LOP3.LUT R33, R21, 0x80000000, R34.reuse, 0xb8, !PT ;  /* 0x8000000015217812 */ /* 0x100fe200078eb822 */
[----:B------:R-:W0:Y:S04]  /*1700*/  MUFU.RCP R41, R38 ;  /* 0x0000002600297308 */ /* 0x000e280000001000 */
[----:B------:R-:W-:Y:S01]  /*1710*/  @!P4 FFMA R33, R34, R43, R34 ;  /* 0x0000002b2221c223 */ /* 0x000fe20000000022 */
[----:B------:R-:W-:-:S04]  /*1720*/  FADD R20, R20, 1 ;  /* 0x3f80000014147421 */ /* 0x000fc80000000000 */
[----:B------:R-:W-:Y:S01]  /*1730*/  FFMA R20, R20, 0.5, R37 ;  /* 0x3f00000014147823 */ /* 0x000fe20000000025 */
[----:B----4-:R-:W-:-:S05]  /*1740*/  SHF.L.U32 R31, R32, 0x10, RZ ;  /* 0x00000010201f7819 */ /* 0x010fca00000006ff */
[C---:B------:R-:W-:Y:S01]  /*1750*/  FMUL R18, R31.reuse, 0.044714998453855514526 ;  /* 0x3d3727131f127820 */ /* 0x040fe20000400000 */
[----:B------:R-:W-:-:S03]  /*1760*/  FMUL R21, R31, 0.79788458347320556641 ;  /* 0x3f4c422a1f157820 */ /* 0x000fc60000400000 */
        /* <DEDUP_REMOVED lines=9> */
[----:B------:R-:W-:Y:S01]  /*1800*/  FSETP.GE.AND P3, PT, |R36|, 9.010913848876953125, PT ;  /* 0x41102cb42400780b */ /* 0x000fe20003f66200 */
[----:B------:R-:W-:Y:S01]  /*1810*/  FFMA R39, R42, 0.5, R39 ;  /* 0x3f0000002a277823 */ /* 0x000fe20000000027 */
[----:B------:R-:W-:Y:S01]  /*1820*/  SHF.L.U32 R38, R29, 0x10, RZ ;  /* 0x000000101d267819 */ /* 0x000fe200000006ff */
[----:B------:R-:W-:Y:S01]  /*1830*/  FFMA R37, R18, R37, -0.33332768082618713379 ;  /* 0xbeaaa9ed12257423 */ /* 0x000fe20000000025 */
[----:B------:R-:W-:Y:S02]  /*1840*/  PRMT R29, R32, 0x7632, R29 ;  /* 0x00007632201d7816 */ /* 0x000fe4000000001d */
[----:B------:R-:W-:Y:S01]  /*1850*/  FSEL R41, R41, 1, !P3 ;  /* 0x3f80000029297808 */ /* 0x000fe20005800000 */
[----:B------:R-:W-:Y:S01]  /*1860*/  FFMA R43, R18, R37, RZ ;  /* 0x00000025122b7223 */ /* 0x000fe200000000ff */
[----:B------:R-:W-:Y:S01]  /*1870*/  FMUL R39, R38, R39 ;  /* 0x0000002726277220 */ /* 0x000fe20000400000 */
[----:B------:R-:W-:Y:S01]  /*1880*/  PRMT R18, R29, 0x7632, R18 ;  /* 0x000076321d127816 */ /* 0x000fe20000000012 */
[----:B------:R-:W-:Y:S01]  /*1890*/  FMUL R38, R21, R21 ;  /* 0x0000001515267220 */ /* 0x000fe20000400000 */
[----:B------:R-:W-:-:S02]  /*18a0*/  SHF.L.U32 R29, R29, 0x10, RZ ;  /* 0x000000101d1d7819 */ /* 0x000fc400000006ff */
[--C-:B------:R-:W-:Y:S01]  /*18b0*/  LOP3.LUT R37, R41, 0x80000000, R36.reuse, 0xb8, !PT ;  /* 0x8000000029257812 */ /* 0x100fe200078eb824 */
[----:B-1----:R-:W-:Y:S01]  /*18c0*/  FADD R41, R34, 1 ;  /* 0x3f80000022297421 */ /* 0x002fe20000000000 */
[----:B------:R-:W-:Y:S01]  /*18d0*/  SHF.L.U32 R45, R18, 0x10, RZ ;  /* 0x00000010122d7819 */ /* 0x000fe200000006ff */
[----:B------:R-:W-:Y:S01]  /*18e0*/  @!P4 FFMA R37, R36, R43, R36 ;  /* 0x0000002b2425c223 */ /* 0x000fe20000000024 */
[C---:B------:R-:W-:Y:S01]  /*18f0*/  FFMA R43, R38.reuse, R5, -0.052303962409496307373 ;  /* 0xbd563cae262b7423 */ /* 0x040fe20000000005 */
[C---:B------:R-:W-:Y:S01]  /*1900*/  FMUL R18, R29.reuse, 0.044714998453855514526 ;  /* 0x3d3727131d127820 */ /* 0x040fe20000400000 */
[----:B------:R-:W-:Y:S01]  /*1910*/  FMUL R34, R29, 0.79788458347320556641 ;  /* 0x3f4c422a1d227820 */ /* 0x000fe20000400000 */
[----:B------:R-:W-:Y:S01]  /*1920*/  FMUL R32, R45, R20 ;  /* 0x000000142d207220 */ /* 0x000fe20000400000 */
[----:B------:R-:W-:Y:S01]  /*1930*/  FFMA R43, R38, R43, 0.1331529766321182251 ;  /* 0x3e085941262b7423 */ /* 0x000fe2000000002b */
[----:B------:R-:W0:Y:S01]  /*1940*/  MUFU.RCP R41, R41 ;  /* 0x0000002900297308 */ /* 0x000e220000001000 */
[----:B------:R-:W-:-:S02]  /*1950*/  FFMA R45, R29, R18, 1 ;  /* 0x3f8000001d2d7423 */ /* 0x000fc40000000012 */
[----:B------:R-:W-:Y:S02]  /*1960*/  FFMA R18, R38, R43, -0.33332768082618713379 ;  /* 0xbeaaa9ed26127423 */ /* 0x000fe4000000002b */
[----:B------:R-:W-:Y:S02]  /*1970*/  FMUL R34, R34, R45 ;  /* 0x0000002d22227220 */ /* 0x000fe40000400000 */
[----:B------:R-:W-:Y:S02]  /*1980*/  FFMA R20, R38, R18, RZ ;  /* 0x0000001226147223 */ /* 0x000fe400000000ff */
[----:B------:R-:W-:Y:S01]  /*1990*/  FMUL R18, |R34|, 2.8853900432586669922 ;  /* 0x4038aa3b22127820 */ /* 0x000fe20000400200 */
[----:B------:R-:W-:Y:S01]  /*19a0*/  ISETP.GE.U32.AND P3, PT, R3, UR7, PT ;  /* 0x0000000703007c0c */ /* 0x000fe2000bf66070 */
[----:B------:R-:W-:Y:S01]  /*19b0*/  FMUL R36, R19, 0.10703222453594207764 ;  /* 0x3ddb33b613247820 */ /* 0x000fe20000400000 */
[C---:B------:R-:W-:Y:S02]  /*19c0*/  FSETP.GE.AND P5, PT, |R21|.reuse, 0.60000002384185791016, PT ;  /* 0x3f19999a1500780b */ /* 0x040fe40003fa6200 */
[----:B------:R-:W-:Y:S01]  /*19d0*/  ISETP.GE.U32.OR P3, PT, R4, UR18, P3 ;  /* 0x0000001204007c0c */ /* 0x000fe20009f66470 */
[----:B------:R-:W1:Y:S01]  /*19e0*/  MUFU.EX2 R18, R18 ;  /* 0x0000001200127308 */ /* 0x000e620000000800 */
[----:B------:R-:W-:Y:S01]  /*19f0*/  FSETP.GE.AND P4, PT, |R21|, 9.010913848876953125, PT ;  /* 0x41102cb41500780b */ /* 0x000fe20003f86200 */
[----:B0-----:R-:W-:Y:S01]  /*1a00*/  FFMA R41, R41, -2, R6 ;  /* 0xc000000029297823 */ /* 0x001fe20000000006 */
[----:B------:R-:W-:Y:S01]  /*1a10*/  FFMA R43, R19, R36, 0.79788458347320556641 ;  /* 0x3f4c422a132b7423 */ /* 0x000fe20000000024 */
[----:B------:R-:W-:-:S03]  /*1a20*/  FFMA R36, -R33, R33, 1 ;  /* 0x3f80000021247423 */ /* 0x000fc60000000121 */
[----:B------:R-:W-:Y:S01]  /*1a30*/  FSEL R38, R41, 1, !P4 ;  /* 0x3f80000029267808 */ /* 0x000fe20006000000 */
[----:B------:R-:W-:Y:S01]  /*1a40*/  FMUL R43, R36, R43 ;  /* 0x0000002b242b7220 */ /* 0x000fe20000400000 */
[----:B------:R-:W-:Y:S01]  /*1a50*/  FMUL R41, R30, 0.10703222453594207764 ;  /* 0x3ddb33b61e297820 */ /* 0x000fe20000400000 */
[----:B------:R-:W-:Y:S01]  /*1a60*/  FMUL R36, R19, 0.5 ;  /* 0x3f00000013247820 */ /* 0x000fe20000400000 */
[--C-:B------:R-:W-:Y:S01]  /*1a70*/  LOP3.LUT R19, R38, 0x80000000, R21.reuse, 0xb8, !PT ;  /* 0x8000000026137812 */ /* 0x100fe200078eb815 */
[----:B------:R-:W-:Y:S01]  /*1a80*/  @!P5 FFMA R19, R21, R20, R21 ;  /* 0x000000141513d223 */ /* 0x000fe20000000015 */
[----:B------:R-:W-:Y:S01]  /*1a90*/  UIADD3 UR25, UP0, UPT, UR14, UR8, URZ ;  /* 0x000000080e197290 */ /* 0x000fe2000ff1e0ff */
[----:B------:R-:W-:Y:S01]  /*1aa0*/  FFMA R41, R30, R41, 0.79788458347320556641 ;  /* 0x3f4c422a1e297423 */ /* 0x000fe20000000029 */
[----:B------:R-:W-:Y:S01]  /*1ab0*/  FFMA R20, -R37, R37, 1 ;  /* 0x3f80000025147423 */ /* 0x000fe20000000125 */
[----:B------:R-:W-:Y:S01]  /*1ac0*/  @!P3 IADD3 R21, P4, PT, R12, UR33, RZ ;  /* 0x000000210c15bc10 */ /* 0x000fe2000ff9e0ff */
[----:B------:R-:W-:Y:S01]  /*1ad0*/  FMUL R36, R36, R43 ;  /* 0x0000002b24247220 */ /* 0x000fe20000400000 */
[----:B-1----:R-:W-:Y:S01]  /*1ae0*/  FADD R38, R18, 1 ;  /* 0x3f80000012267421 */ /* 0x002fe20000000000 */
[----:B------:R-:W-:Y:S01]  /*1af0*/  UIADD3.X UR30, UPT, UPT, UR15, UR9, URZ, UP0, !UPT ;  /* 0x000000090f1e7290 */ /* 0x000fe200087fe4ff */
[----:B------:R-:W-:Y:S01]  /*1b00*/  FMUL R43, R20, R41 ;  /* 0x00000029142b7220 */ /* 0x000fe20000400000 */
[----:B------:R-:W-:-:S02]  /*1b10*/  @!P3 IADD3.X R18, PT, PT, R13, UR34, RZ, P4, !PT ;  /* 0x000000220d12bc10 */ /* 0x000fc4000a7fe4ff */
[C---:B------:R-:W-:Y:S01]  /*1b20*/  @!P3 LEA R20, P4, R21.reuse, UR25, 0x1 ;  /* 0x000000191514bc11 */ /* 0x040fe2000f8808ff */
[----:B------:R-:W-:Y:S01]  /*1b30*/  FMUL R30, R30, 0.5 ;  /* 0x3f0000001e1e7820 */ /* 0x000fe20000400000 */
[----:B------:R-:W0:Y:S02]  /*1b40*/  MUFU.RCP R41, R38 ;  /* 0x0000002600297308 */ /* 0x000e240000001000 */
[----:B------:R-:W-:Y:S01]  /*1b50*/  @!P3 LEA.HI.X R21, R21, UR30, R18, 0x1, P4 ;  /* 0x0000001e1515bc11 */ /* 0x000fe2000a0f0c12 */
[----:B------:R-:W-:Y:S01]  /*1b60*/  FMUL R18, R34, R34 ;  /* 0x0000002222127220 */ /* 0x000fe20000400000 */
[----:B------:R-:W-:Y:S01]  /*1b70*/  FMUL R43, R30, R43 ;  /* 0x0000002b1e2b7220 */ /* 0x000fe20000400000 */
[----:B------:R-:W-:Y:S02]  /*1b80*/  FADD R30, R37, 1 ;  /* 0x3f800000251e7421 */ /* 0x000fe40000000000 */
[----:B------:R-:W-:Y:S01]  /*1b90*/  FFMA R37, R18, R5, -0.052303962409496307373 ;  /* 0xbd563cae12257423 */ /* 0x000fe20000000005 */
[----:B------:R-:W-:Y:S01]  /*1ba0*/  @!P0 MOV R14, RZ ;  /* 0x000000ff000e8202 */ /* 0x000fe20000000f00 */
[----:B------:R-:W-:-:S02]  /*1bb0*/  FADD R33, R33, 1 ;  /* 0x3f80000021217421 */ /* 0x000fc40000000000 */
[----:B------:R-:W-:Y:S02]  /*1bc0*/  FFMA R37, R18, R37, 0.1331529766321182251 ;  /* 0x3e08594112257423 */ /* 0x000fe40000000025 */
[----:B------:R-:W-:Y:S01]  /*1bd0*/  FFMA R33, R33, 0.5, R36 ;  /* 0x3f00000021217823 */ /* 0x000fe20000000024 */
[----:B------:R-:W-:Y:S02]  /*1be0*/  IMAD.U32 R40, R14, 0x10000, RZ ;  /* 0x000100000e287824 */ /* 0x000fe400078e00ff */
[----:B------:R-:W-:Y:S01]  /*1bf0*/  FFMA R37, R18, R37, -0.33332768082618713379 ;  /* 0xbeaaa9ed12257423 */ /* 0x000fe20000000025 */
[----:B------:R-:W-:Y:S01]  /*1c00*/  FMUL R36, R31, 0.10703222453594207764 ;  /* 0x3ddb33b61f247820 */ /* 0x000fe20000400000 */
[----:B------:R-:W-:Y:S01]  /*1c10*/  FSETP.GE.AND P4, PT, |R34|, 0.60000002384185791016, PT ;  /* 0x3f19999a2200780b */ /* 0x000fe20003f86200 */
[----:B------:R-:W-:Y:S01]  /*1c20*/  FMUL R40, R40, R33 ;  /* 0x0000002128287220 */ /* 0x000fe20000400000 */
[----:B------:R-:W-:Y:S01]  /*1c30*/  PRMT R14, R14, 0x7632, R14 ;  /* 0x000076320e0e7816 */ /* 0x000fe2000000000e */
[----:B------:R-:W-:Y:S01]  /*1c40*/  FFMA R37, R18, R37, RZ ;  /* 0x0000002512257223 */ /* 0x000fe200000000ff */
[----:B0-----:R-:W-:Y:S01]  /*1c50*/  FFMA R41, R41, -2, R6 ;  /* 0xc000000029297823 */ /* 0x001fe20000000006 */
[----:B------:R-:W-:Y:S01]  /*1c60*/  FFMA R33, R31, R36, 0.79788458347320556641 ;  /* 0x3f4c422a1f217423 */ /* 0x000fe20000000024 */
[----:B------:R-:W-:Y:S01]  /*1c70*/  FFMA R18, -R19, R19, 1 ;  /* 0x3f80000013127423 */ /* 0x000fe20000000113 */
[----:B------:R-:W-:Y:S01]  /*1c80*/  FSETP.GE.AND P0, PT, |R34|, 9.010913848876953125, PT ;  /* 0x41102cb42200780b */ /* 0x000fe20003f06200 */
[----:B------:R-:W-:Y:S01]  /*1c90*/  FFMA R43, R30, 0.5, R43 ;  /* 0x3f0000001e2b7823 */ /* 0x000fe2000000002b */
[----:B------:R-:W-:Y:S01]  /*1ca0*/  SHF.L.U32 R30, R14, 0x10, RZ ;  /* 0x000000100e1e7819 */ /* 0x000fe200000006ff */
[----:B------:R-:W-:Y:S01]  /*1cb0*/  FMUL R18, R18, R33 ;  /* 0x0000002112127220 */ /* 0x000fe20000400000 */
[----:B------:R-:W-:Y:S01]  /*1cc0*/  FMUL R31, R31, 0.5 ;  /* 0x3f0000001f1f7820 */ /* 0x000fe20000400000 */
[----:B------:R-:W-:Y:S01]  /*1cd0*/  FSEL R41, R41, 1, !P0 ;  /* 0x3f80000029297808 */ /* 0x000fe20004000000 */
[----:B------:R-:W-:Y:S01]  /*1ce0*/  FADD R19, R19, 1 ;  /* 0x3f80000013137421 */ /* 0x000fe20000000000 */
[----:B------:R-:W-:Y:S01]  /*1cf0*/  FMUL R43, R30, R43 ;  /* 0x0000002b1e2b7220 */ /* 0x000fe20000400000 */
[----:B------:R-:W-:Y:S01]  /*1d00*/  FMUL R18, R31, R18 ;  /* 0x000000121f127220 */ /* 0x000fe20000400000 */
[--C-:B------:R-:W-:Y:S01]  /*1d10*/  LOP3.LUT R14, R41, 0x80000000, R34.reuse, 0xb8, !PT ;  /* 0x80000000290e7812 */ /* 0x100fe200078eb822 */
[----:B------:R-:W-:Y:S01]  /*1d20*/  FMUL R30, R29, 0.10703222453594207764 ;  /* 0x3ddb33b61d1e7820 */ /* 0x000fe20000400000 */
[----:B------:R-:W-:Y:S01]  /*1d30*/  @!P4 FFMA R14, R34, R37, R34 ;  /* 0x00000025220ec223 */ /* 0x000fe20000000022 */
[----:B------:R-:W-:Y:S01]  /*1d40*/  UIMAD UR6, UR6, UR16, URZ ;  /* 0x00000010060672a4 */ /* 0x000fe2000f8e02ff */
[----:B------:R-:W-:Y:S01]  /*1d50*/  @!P1 MOV R15, RZ ;  /* 0x000000ff000f9202 */ /* 0x000fe20000000f00 */
[----:B------:R-:W-:Y:S01]  /*1d60*/  UIMAD.WIDE.U32 UR8, UR24, UR16, URZ ;  /* 0x00000010180872a5 */ /* 0x000fe2000f8e00ff */
[----:B------:R-:W-:Y:S01]  /*1d70*/  FFMA R42, R19, 0.5, R18 ;  /* 0x3f000000132a7823 */ /* 0x000fe20000000012 */
[C---:B------:R-:W-:Y:S01]  /*1d80*/  FFMA R33, R29.reuse, R30, 0.79788458347320556641 ;  /* 0x3f4c422a1d217423 */ /* 0x040fe2000000001e */
[----:B------:R-:W-:Y:S01]  /*1d90*/  UMOV UR16, 0x3f800000 ;  /* 0x3f80000000107882 */ /* 0x000fe20000000000 */
[----:B------:R-:W-:Y:S01]  /*1da0*/  FMUL R19, R29, 0.5 ;  /* 0x3f0000001d137820 */ /* 0x000fe20000400000 */
[----:B------:R-:W-:Y:S01]  /*1db0*/  FFMA R30, -R14, R14, 1 ;  /* 0x3f8000000e1e7423 */ /* 0x000fe2000000010e */
[----:B------:R-:W-:Y:S01]  /*1dc0*/  UIMAD UR17, UR24, UR17, UR6 ;  /* 0x00000011181172a4 */ /* 0x000fe2000f8e0206 */
[----:B---3--:R-:W-:-:S02]  /*1dd0*/  @P2 R2UR UR16, R26 ;  /* 0x000000001a1022ca */ /* 0x008fc400000e0000 */
[----:B------:R-:W-:Y:S01]  /*1de0*/  SHF.L.U32 R29, R15, 0x10, RZ ;  /* 0x000000100f1d7819 */ /* 0x000fe200000006ff */
[----:B------:R-:W-:Y:S01]  /*1df0*/  FMUL R30, R30, R33 ;  /* 0x000000211e1e7220 */ /* 0x000fe20000400000 */
[----:B------:R-:W-:Y:S02]  /*1e00*/  USHF.L.U32 UR6, UR8, 0x6, URZ ;  /* 0x0000000608067899 */ /* 0x000fe400080006ff */
[----:B------:R-:W-:Y:S01]  /*1e10*/  UIADD3 UR9, UPT, UPT, UR9, UR17, URZ ;  /* 0x0000001109097290 */ /* 0x000fe2000fffe0ff */
[----:B------:R-:W-:Y:S01]  /*1e20*/  FMUL R26, R29, 0.044714998453855514526 ;  /* 0x3d3727131d1a7820 */ /* 0x000fe20000400000 */
[----:B------:R-:W-:Y:S01]  /*1e30*/  ULEA UR6, UP0, UR4, UR6, 0x7 ;  /* 0x0000000604067291 */ /* 0x000fe2000f8038ff */
[----:B------:R-:W-:Y:S01]  /*1e40*/  FMUL R19, R19, R30 ;  /* 0x0000001e13137220 */ /* 0x000fe20000400000 */
[----:B------:R-:W-:Y:S01]  /*1e50*/  USHF.L.U64.HI UR8, UR8, 0x6, UR9 ;  /* 0x0000000608087899 */ /* 0x000fe20008010209 */
[C---:B------:R-:W-:Y:S01]  /*1e60*/  FMUL R30, R29.reuse, 0.79788458347320556641 ;  /* 0x3f4c422a1d1e7820 */ /* 0x040fe20000400000 */
[----:B------:R-:W-:Y:S01]  /*1e70*/  FFMA R37, R29, R26, 1 ;  /* 0x3f8000001d257423 */ /* 0x000fe2000000001a */
[----:B------:R-:W-:Y:S01]  /*1e80*/  FMUL R31, R40, UR16 ;  /* 0x00000010281f7c20 */ /* 0x000fe20008400000 */
[----:B------:R-:W-:Y:S01]  /*1e90*/  ULEA.HI.X UR4, UR4, UR8, UR5, 0x7, UP0 ;  /* 0x0000000804047291 */ /* 0x000fe200080f3c05 */
[----:B------:R-:W-:Y:S01]  /*1ea0*/  FMUL R18, R43, UR16 ;  /* 0x000000102b127c20 */ /* 0x000fe20008400000 */
[----:B------:R-:W-:Y:S01]  /*1eb0*/  FMUL R30, R30, R37 ;  /* 0x000000251e1e7220 */ /* 0x000fe20000400000 */
[----:B------:R-:W-:Y:S01]  /*1ec0*/  FADD R14, R14, 1 ;  /* 0x3f8000000e0e7421 */ /* 0x000fe20000000000 */
[----:B------:R-:W-:Y:S01]  /*1ed0*/  FMUL R37, R25, UR16 ;  /* 0x0000001019257c20 */ /* 0x000fe20008400000 */
[----:B------:R-:W-:Y:S01]  /*1ee0*/  FMUL R26, R24, UR16 ;  /* 0x00000010181a7c20 */ /* 0x000fe20008400000 */
[----:B------:R-:W-:Y:S01]  /*1ef0*/  UIADD3 UR6, UP1, UPT, UR6, UR10, URZ ;  /* 0x0000000a06067290 */ /* 0x000fe2000ff3e0ff */
[----:B------:R-:W-:Y:S01]  /*1f00*/  @!P3 LEA R44, P0, R12, UR25, 0x1 ;  /* 0x000000190c2cbc11 */ /* 0x000fe2000f8008ff */
[----:B------:R-:W-:Y:S01]  /*1f10*/  FFMA R19, R14, 0.5, R19 ;  /* 0x3f0000000e137823 */ /* 0x000fe20000000013 */
[----:B------:R-:W-:-:S02]  /*1f20*/  F2FP.SATFINITE.E4M3.F32.PACK_AB_MERGE_C R31, RZ, R31, RZ ;  /* 0x0000001fff1f723e */ /* 0x000fc400048070ff */
[----:B------:R-:W-:Y:S02]  /*1f30*/  F2FP.SATFINITE.E4M3.F32.PACK_AB_MERGE_C R18, RZ, R18, RZ ;  /* 0x00000012ff12723e */ /* 0x000fe400048070ff */
[----:B------:R-:W-:Y:S02]  /*1f40*/  F2FP.SATFINITE.E4M3.F32.PACK_AB_MERGE_C R37, RZ, R37, RZ ;  /* 0x00000025ff25723e */ /* 0x000fe400048070ff */
[----:B------:R-:W-:Y:S01]  /*1f50*/  F2FP.SATFINITE.E4M3.F32.PACK_AB_MERGE_C R14, RZ, R26, RZ ;  /* 0x0000001aff0e723e */ /* 0x000fe200048070ff */
[----:B------:R-:W-:Y:S01]  /*1f60*/  UIADD3.X UR11, UPT, UPT, UR4, UR11, URZ, UP1, !UPT ;  /* 0x0000000b040b7290 */ /* 0x000fe20008ffe4ff */
[----:B------:R-:W-:Y:S01]  /*1f70*/  @!P3 LEA.HI.X R45, R12, UR30, R13, 0x1, P0 ;  /* 0x0000001e0c2dbc11 */ /* 0x000fe200080f0c0d */
[----:B------:R-:W0:Y:S01]  /*1f80*/  LDCU.64 UR4, c[0x0][0x3b8] ;  /* 0x00007700ff0477ac */ /* 0x000e220008000a00 */
[----:B------:R-:W-:Y:S02]  /*1f90*/  @!P3 PRMT R41, R18, 0x7604, R31 ;  /* 0x000076041229b816 */ /* 0x000fe4000000001f */
[----:B------:R-:W-:-:S03]  /*1fa0*/  @!P3 PRMT R38, R14, 0x7604, R37 ;  /* 0x000076040e26b816 */ /* 0x000fc60000000025 */
[----:B------:R1:W-:Y:S01]  /*1fb0*/  @!P3 STG.E.U16 desc[UR28][R44.64], R41 ;  /* 0x000000292c00b986 */ /* 0x0003e2000c10151c */
[----:B------:R-:W-:-:S03]  /*1fc0*/  FMUL R34, |R30|, 2.8853900432586669922 ;  /* 0x4038aa3b1e227820 */ /* 0x000fc60000400200 */
[----:B------:R3:W-:Y:S01]  /*1fd0*/  @!P3 STG.E.U16 desc[UR28][R20.64], R38 ;  /* 0x000000261400b986 */ /* 0x0007e2000c10151c */
[C---:B--2---:R-:W-:Y:S01]  /*1fe0*/  SHF.L.U32 R33, R16.reuse, 0x10, RZ ;  /* 0x0000001010217819 */ /* 0x044fe200000006ff */
[----:B------:R-:W-:Y:S01]  /*1ff0*/  UIMAD UR23, UR23, -0x7f, URZ ;  /* 0xffffff81171778a4 */ /* 0x000fe2000f8e02ff */
[----:B------:R-:W2:Y:S01]  /*2000*/  MUFU.EX2 R34, R34 ;  /* 0x0000002200227308 */ /* 0x000ea20000000800 */
[----:B------:R-:W-:Y:S01]  /*2010*/  UIMAD.WIDE.U32 UR14, UR12, -0x7f, UR14 ;  /* 0xffffff810c0e78a5 */ /* 0x000fe2000f8e000e */
[----:B------:R-:W-:Y:S01]  /*2020*/  PRMT R16, R16, 0x7632, R16 ;  /* 0x0000763210107816 */ /* 0x000fe20000000010 */
[----:B------:R-:W-:Y:S02]  /*2030*/  FMUL R42, R33, R42 ;  /* 0x0000002a212a7220 */ /* 0x000fe40000400000 */
[----:B------:R-:W-:Y:S01]  /*2040*/  UIADD3 UR12, UPT, UPT, UR15, -UR12, UR23 ;  /* 0x8000000c0f0c7290 */ /* 0x000fe2000fffe017 */
[----:B------:R-:W-:Y:S01]  /*2050*/  SHF.L.U32 R16, R16, 0x10, RZ ;  /* 0x0000001010107819 */ /* 0x000fe200000006ff */
[----:B0-----:R-:W-:Y:S01]  /*2060*/  ULEA UR4, UP0, UR14, UR4, 0x2 ;  /* 0x000000040e047291 */ /* 0x001fe2000f8010ff */
[----:B------:R-:W-:Y:S01]  /*2070*/  FMUL R33, R39, UR16 ;  /* 0x0000001027217c20 */ /* 0x000fe20008400000 */
[----:B------:R-:W-:Y:S01]  /*2080*/  FMUL R36, R32, UR16 ;  /* 0x0000001020247c20 */ /* 0x000fe20008400000 */
[----:B------:R-:W-:Y:S01]  /*2090*/  BSSY.RECONVERGENT B0, `(.L_x_12968) ;  /* 0x000000f000007945 */ /* 0x000fe20003800200 */
[----:B------:R-:W-:Y:S01]  /*20a0*/  ULEA.HI.X UR5, UR14, UR5, UR12, 0x2, UP0 ;  /* 0x000000050e057291 */ /* 0x000fe200080f140c */
[----:B-1----:R-:W-:Y:S01]  /*20b0*/  FMUL R41, R16, R19 ;  /* 0x0000001310297220 */ /* 0x002fe20000400000 */
[----:B------:R-:W-:Y:S01]  /*20c0*/  FMUL R26, R42, UR16 ;  /* 0x000000102a1a7c20 */ /* 0x000fe20008400000 */
[----:B------:R-:W-:-:S02]  /*20d0*/  F2FP.SATFINITE.E4M3.F32.PACK_AB_MERGE_C R19, RZ, R33, RZ ;  /* 0x00000021ff13723e */ /* 0x000fc400048070ff */
[----:B------:R-:W-:Y:S01]  /*20e0*/  F2FP.SATFINITE.E4M3.F32.PACK_AB_MERGE_C R16, RZ, R36, RZ ;  /* 0x00000024ff10723e */ /* 0x000fe200048070ff */
[----:B--23--:R-:W-:Y:S06]  /*20f0*/  @P3 BRA `(.L_x_12969) ;  /* 0x0000000000203947 */ /* 0x00cfec0003800000 */
        /* <DEDUP_REMOVED lines=8> */
.L_x_12969:
[----:B------:R-:W-:Y:S05]  /*2180*/  BSYNC.RECONVERGENT B0 ;  /* 0x0000000000007941 */ /* 0x000fea0003800200 */
.L_x_12968:
        /* <DEDUP_REMOVED lines=13> */
.L_x_12971:
[----:B------:R-:W-:Y:S05]  /*2260*/  BSYNC.RECONVERGENT B0 ;  /* 0x0000000000007941 */ /* 0x000fea0003800200 */
.L_x_12970:
[----:B0-----:R-:W-:Y:S01]  /*2270*/  FMUL R20, R30, R30 ;  /* 0x0000001e1e147220 */ /* 0x001fe20000400000 */
[----:B------:R-:W-:Y:S01]  /*2280*/  PRMT R12, R15, 0x7632, R12 ;  /* 0x000076320f0c7816 */ /* 0x000fe2000000000c */
[----:B------:R-:W-:Y:S01]  /*2290*/  FADD R34, R34, 1 ;  /* 0x3f80000022227421 */ /* 0x000fe20000000000 */
[----:B------:R-:W-:Y:S01]  /*22a0*/  FSETP.GE.AND P2, PT, |R30|, 0.60000002384185791016, PT ;  /* 0x3f19999a1e00780b */ /* 0x000fe20003f46200 */
[----:B------:R-:W-:Y:S01]  /*22b0*/  FFMA R9, R20, R5, -0.052303962409496307373 ;  /* 0xbd563cae14097423 */ /* 0x000fe20000000005 */
[----:B------:R-:W-:Y:S01]  /*22c0*/  SHF.L.U32 R12, R12, 0x10, RZ ;  /* 0x000000100c0c7819 */ /* 0x000fe200000006ff */
[----:B------:R-:W0:Y:S01]  /*22d0*/  MUFU.RCP R13, R34 ;  /* 0x00000022000d7308 */ /* 0x000e220000001000 */
[----:B------:R-:W-:Y:S01]  /*22e0*/  FSETP.GE.AND P0, PT, |R30|, 9.010913848876953125, PT ;  /* 0x41102cb41e00780b */ /* 0x000fe20003f06200 */
[----:B------:R-:W-:Y:S01]  /*22f0*/  FFMA R9, R20, R9, 0.1331529766321182251 ;  /* 0x3e08594114097423 */ /* 0x000fe20000000009 */
[----:B-----5:R-:W-:Y:S01]  /*2300*/  @!P1 MOV R17, RZ ;  /* 0x000000ff00119202 */ /* 0x020fe20000000f00 */
[----:B------:R-:W-:Y:S01]  /*2310*/  FMUL R15, R12, 0.044714998453855514526 ;  /* 0x3d3727130c0f7820 */ /* 0x000fe20000400000 */
[----:B------:R-:W-:Y:S01]  /*2320*/  USHF.L.U32 UR9, UR33, 0x2, URZ ;  /* 0x0000000221097899 */ /* 0x000fe200080006ff */
[----:B------:R-:W-:Y:S01]  /*2330*/  FFMA R9, R20, R9, -0.33332768082618713379 ;  /* 0xbeaaa9ed14097423 */ /* 0x000fe20000000009 */
[----:B------:R-:W-:-:S03]  /*2340*/  USHF.L.U64.HI UR10, UR33, 0x2, UR34 ;  /* 0x00000002210a7899 */ /* 0x000fc60008010222 */
[----:B------:R-:W-:Y:S01]  /*2350*/  FFMA R9, R20, R9, RZ ;  /* 0x0000000914097223 */ /* 0x000fe200000000ff */
[C---:B------:R-:W-:Y:S01]  /*2360*/  FFMA R20, R12.reuse, R15, 1 ;  /* 0x3f8000000c147423 */ /* 0x040fe2000000000f */
[----:B------:R-:W-:-:S04]  /*2370*/  FMUL R15, R12, 0.79788458347320556641 ;  /* 0x3f4c422a0c0f7820 */ /* 0x000fc80000400000 */
[----:B------:R-:W-:Y:S01]  /*2380*/  FMUL R15, R15, R20 ;  /* 0x000000140f0f7220 */ /* 0x000fe20000400000 */
[----:B0-----:R-:W-:Y:S01]  /*2390*/  FFMA R13, R13, -2, R6 ;  /* 0xc00000000d0d7823 */ /* 0x001fe20000000006 */
[----:B------:R-:W-:Y:S02]  /*23a0*/  FMUL R20, R29, 0.10703222453594207764 ;  /* 0x3ddb33b61d147820 */ /* 0x000fe40000400000 */
[----:B------:R-:W-:Y:S02]  /*23b0*/  FMUL R36, |R15|, 2.8853900432586669922 ;  /* 0x4038aa3b0f247820 */ /* 0x000fe40000400200 */
[----:B------:R-:W-:Y:S01]  /*23c0*/  FSEL R13, R13, 1, !P0 ;  /* 0x3f8000000d0d7808 */ /* 0x000fe20004000000 */
[----:B------:R-:W-:Y:S01]  /*23d0*/  FFMA R21, R29, R20, 0.79788458347320556641 ;  /* 0x3f4c422a1d157423 */ /* 0x000fe20000000014 */
[----:B------:R-:W-:Y:S02]  /*23e0*/  FSETP.GE.AND P0, PT, |R15|, 9.010913848876953125, PT ;  /* 0x41102cb40f00780b */ /* 0x000fe40003f06200 */
[----:B------:R-:W0:Y:S01]  /*23f0*/  MUFU.EX2 R36, R36 ;  /* 0x0000002400247308 */ /* 0x000e220000000800 */
[--C-:B------:R-:W-:Y:S01]  /*2400*/  LOP3.LUT R13, R13, 0x80000000, R30.reuse, 0xb8, !PT ;  /* 0x800000000d0d7812 */ /* 0x100fe200078eb81e */
[----:B------:R-:W-:Y:S01]  /*2410*/  @!P2 FFMA R13, R30, R9, R30 ;  /* 0x000000091e0da223 */ /* 0x000fe2000000001e */
[C---:B------:R-:W-:Y:S01]  /*2420*/  FMUL R30, R15.reuse, R15 ;  /* 0x0000000f0f1e7220 */ /* 0x040fe20000400000 */
[----:B------:R-:W-:-:S02]  /*2430*/  FSETP.GE.AND P2, PT, |R15|, 0.60000002384185791016, PT ;  /* 0x3f19999a0f00780b */ /* 0x000fc40003f46200 */
[C---:B------:R-:W-:Y:S01]  /*2440*/  FFMA R20, -R13.reuse, R13, 1 ;  /* 0x3f8000000d147423 */ /* 0x040fe2000000010d */
[----:B------:R-:W-:-:S03]  /*2450*/  FADD R13, R13, 1 ;  /* 0x3f8000000d0d7421 */ /* 0x000fc60000000000 */
[----:B------:R-:W-:Y:S01]  /*2460*/  FMUL R21, R20, R21 ;  /* 0x0000001514157220 */ /* 0x000fe20000400000 */
[----:B------:R-:W-:-:S04]  /*2470*/  FMUL R20, R29, 0.5 ;  /* 0x3f0000001d147820 */ /* 0x000fc80000400000 */
[----:B------:R-:W-:Y:S01]  /*2480*/  FMUL R20, R20, R21 ;  /* 0x0000001514147220 */ /* 0x000fe20000400000 */
[----:B------:R-:W-:Y:S01]  /*2490*/  FFMA R21, R30, R5, -0.052303962409496307373 ;  /* 0xbd563cae1e157423 */ /* 0x000fe20000000005 */
[----:B0-----:R-:W-:-:S03]  /*24a0*/  FADD R9, R36, 1 ;  /* 0x3f80000024097421 */ /* 0x001fc60000000000 */
[----:B------:R-:W-:-:S03]  /*24b0*/  FFMA R29, R30, R21, 0.1331529766321182251 ;  /* 0x3e0859411e1d7423 */ /* 0x000fc60000000015 */
[----:B------:R-:W0:Y:S02]  /*24c0*/  MUFU.RCP R9, R9 ;  /* 0x0000000900097308 */ /* 0x000e240000001000 */
[----:B0-----:R-:W-:Y:S01]  /*24d0*/  FFMA R21, R9, -2, R6 ;  /* 0xc000000009157823 */ /* 0x001fe20000000006 */
[----:B------:R-:W-:-:S04]  /*24e0*/  FFMA R9, R30, R29, -0.33332768082618713379 ;  /* 0xbeaaa9ed1e097423 */ /* 0x000fc8000000001d */
[----:B------:R-:W-:Y:S01]  /*24f0*/  FSEL R34, R21, 1, !P0 ;  /* 0x3f80000015227808 */ /* 0x000fe20004000000 */
[----:B------:R-:W-:Y:S01]  /*2500*/  FFMA R30, R30, R9, RZ ;  /* 0x000000091e1e7223 */ /* 0x000fe200000000ff */
[----:B------:R-:W-:Y:S01]  /*2510*/  FMUL R9, R12, 0.10703222453594207764 ;  /* 0x3ddb33b60c097820 */ /* 0x000fe20000400000 */
[----:B------:R-:W-:Y:S02]  /*2520*/  SHF.L.U32 R21, R27, 0x10, RZ ;  /* 0x000000101b157819 */ /* 0x000fe400000006ff */
[--C-:B------:R-:W-:Y:S01]  /*2530*/  LOP3.LUT R29, R34, 0x80000000, R15.reuse, 0xb8, !PT ;  /* 0x80000000221d7812 */ /* 0x100fe200078eb80f */
[----:B------:R-:W-:Y:S01]  /*2540*/  @!P2 FFMA R29, R15, R30, R15 ;  /* 0x0000001e0f1da223 */ /* 0x000fe2000000000f */
[C---:B------:R-:W-:Y:S01]  /*2550*/  FFMA R30, R12.reuse, R9, 0.79788458347320556641 ;  /* 0x3f4c422a0c1e7423 */ /* 0x040fe20000000009 */
[----:B------:R-:W-:Y:S01]  /*2560*/  FMUL R15, R12, 0.5 ;  /* 0x3f0000000c0f7820 */ /* 0x000fe20000400000 */
[----:B------:R-:W-:Y:S01]  /*2570*/  FMUL R12, R21, 0.044714998453855514526 ;  /* 0x3d372713150c7820 */ /* 0x000fe20000400000 */
[----:B------:R-:W-:Y:S01]  /*2580*/  FFMA R9, -R29, R29, 1 ;  /* 0x3f8000001d097423 */ /* 0x000fe2000000011d */
[----:B------:R-:W-:-:S03]  /*2590*/  FFMA R34, R13, 0.5, R20 ;  /* 0x3f0000000d227823 */ /* 0x000fc60000000014 */
[----:B------:R-:W-:Y:S01]  /*25a0*/  FMUL R30, R9, R30 ;  /* 0x0000001e091e7220 */ /* 0x000fe20000400000 */
[C---:B------:R-:W-:Y:S01]  /*25b0*/  FFMA R9, R21.reuse, R12, 1 ;  /* 0x3f80000015097423 */ /* 0x040fe2000000000c */
[----:B------:R-:W-:Y:S02]  /*25c0*/  FMUL R12, R21, 0.79788458347320556641 ;  /* 0x3f4c422a150c7820 */ /* 0x000fe40000400000 */
[----:B------:R-:W-:Y:S01]  /*25d0*/  FMUL R15, R15, R30 ;  /* 0x0000001e0f0f7220 */ /* 0x000fe20000400000 */
[----:B------:R-:W-:Y:S01]  /*25e0*/  FADD R30, R29, 1 ;  /* 0x3f8000001d1e7421 */ /* 0x000fe20000000000 */
[----:B------:R-:W-:-:S03]  /*25f0*/  FMUL R12, R12, R9 ;  /* 0x000000090c0c7220 */ /* 0x000fc60000400000 */
[----:B------:R-:W-:Y:S01]  /*2600*/  FFMA R20, R30, 0.5, R15 ;  /* 0x3f0000001e147823 */ /* 0x000fe2000000000f */
[C---:B------:R-:W-:Y:S01]  /*2610*/  FMUL R36, |R12|.reuse, 2.8853900432586669922 ;  /* 0x4038aa3b0c247820 */ /* 0x040fe20000400200 */
[C---:B------:R-:W-:Y:S01]  /*2620*/  FMUL R30, R12.reuse, R12 ;  /* 0x0000000c0c1e7220 */ /* 0x040fe20000400000 */
[C---:B------:R-:W-:Y:S02]  /*2630*/  FSETP.GE.AND P1, PT, |R12|.reuse, 0.60000002384185791016, PT ;  /* 0x3f19999a0c00780b */ /* 0x040fe40003f26200 */
[----:B------:R-:W-:Y:S01]  /*2640*/  FSETP.GE.AND P0, PT, |R12|, 9.010913848876953125, PT ;  /* 0x41102cb40c00780b */ /* 0x000fe20003f06200 */
[C---:B------:R-:W-:Y:S01]  /*2650*/  FFMA R13, R30.reuse, R5, -0.052303962409496307373 ;  /* 0xbd563cae1e0d7423 */ /* 0x040fe20000000005 */
[----:B------:R-:W0:Y:S01]  /*2660*/  MUFU.EX2 R36, R36 ;  /* 0x0000002400247308 */ /* 0x000e220000000800 */
[----:B------:R-:W-:Y:S02]  /*2670*/  SHF.L.U32 R15, R17, 0x10, RZ ;  /* 0x00000010110f7819 */ /* 0x000fe400000006ff */
[----:B------:R-:W-:-:S03]  /*2680*/  FFMA R29, R30, R13, 0.1331529766321182251 ;  /* 0x3e0859411e1d7423 */ /* 0x000fc6000000000d */
[----:B------:R-:W-:Y:S01]  /*2690*/  FMUL R15, R15, R34 ;  /* 0x000000220f0f7220 */ /* 0x000fe20000400000 */
        /* <DEDUP_REMOVED lines=8> */
[----:B------:R-:W-:Y:S01]  /*2720*/  PRMT R13, R27, 0x7632, R13 ;  /* 0x000076321b0d7816 */ /* 0x000fe2000000000d */
[----:B------:R-:W-:Y:S02]  /*2730*/  FMUL R12, R21, 0.10703222453594207764 ;  /* 0x3ddb33b6150c7820 */ /* 0x000fe40000400000 */
[----:B------:R-:W-:Y:S01]  /*2740*/  FFMA R27, -R9, R9, 1 ;  /* 0x3f800000091b7423 */ /* 0x000fe20000000109 */
[----:B------:R-:W-:Y:S01]  /*2750*/  SHF.L.U32 R13, R13, 0x10, RZ ;  /* 0x000000100d0d7819 */ /* 0x000fe200000006ff */
[----:B------:R-:W-:Y:S01]  /*2760*/  FFMA R12, R21, R12, 0.79788458347320556641 ;  /* 0x3f4c422a150c7423 */ /* 0x000fe2000000000c */
[----:B------:R-:W-:-:S03]  /*2770*/  FADD R34, R9, 1 ;  /* 0x3f80000009227421 */ /* 0x000fc60000000000 */
[----:B------:R-:W-:Y:S01]  /*2780*/  FMUL R30, R13, 0.044714998453855514526 ;  /* 0x3d3727130d1e7820 */ /* 0x000fe20000400000 */
[----:B------:R-:W-:Y:S01]  /*2790*/  FMUL R27, R27, R12 ;  /* 0x0000000c1b1b7220 */ /* 0x000fe20000400000 */
[C---:B------:R-:W-:Y:S02]  /*27a0*/  FMUL R12, R13.reuse, 0.79788458347320556641 ;  /* 0x3f4c422a0d0c7820 */ /* 0x040fe40000400000 */
[----:B------:R-:W-:Y:S01]  /*27b0*/  FFMA R29, R13, R30, 1 ;  /* 0x3f8000000d1d7423 */ /* 0x000fe2000000001e */
[----:B------:R-:W-:-:S03]  /*27c0*/  FMUL R30, R21, 0.5 ;  /* 0x3f000000151e7820 */ /* 0x000fc60000400000 */
[----:B------:R-:W-:Y:S01]  /*27d0*/  FMUL R12, R12, R29 ;  /* 0x0000001d0c0c7220 */ /* 0x000fe20000400000 */
[----:B------:R-:W-:-:S03]  /*27e0*/  FMUL R27, R30, R27 ;  /* 0x0000001b1e1b7220 */ /* 0x000fc60000400000 */
[C---:B------:R-:W-:Y:S01]  /*27f0*/  FMUL R36, |R12|.reuse, 2.8853900432586669922 ;  /* 0x4038aa3b0c247820 */ /* 0x040fe20000400200 */
[C---:B------:R-:W-:Y:S01]  /*2800*/  FMUL R30, R12.reuse, R12 ;  /* 0x0000000c0c1e7220 */ /* 0x040fe20000400000 */
[----:B------:R-:W-:Y:S01]  /*2810*/  FSETP.GE.AND P1, PT, |R12|, 0.60000002384185791016, PT ;  /* 0x3f19999a0c00780b */ /* 0x000fe20003f26200 */
[----:B------:R-:W-:Y:S01]  /*2820*/  FFMA R27, R34, 0.5, R27 ;  /* 0x3f000000221b7823 */ /* 0x000fe2000000001b */
        /* <DEDUP_REMOVED lines=12> */
[----:B------:R-:W-:-:S03]  /*28f0*/  FMUL R12, R13, 0.10703222453594207764 ;  /* 0x3ddb33b60d0c7820 */ /* 0x000fc60000400000 */
[----:B------:R-:W-:Y:S01]  /*2900*/  FFMA R21, -R9, R9, 1 ;  /* 0x3f80000009157423 */ /* 0x000fe20000000109 */
[----:B------:R-:W-:Y:S01]  /*2910*/  FFMA R30, R13, R12, 0.79788458347320556641 ;  /* 0x3f4c422a0d1e7423 */ /* 0x000fe2000000000c */
[C---:B------:R-:W-:Y:S02]  /*2920*/  SHF.L.U32 R12, R23.reuse, 0x10, RZ ;  /* 0x00000010170c7819 */ /* 0x040fe400000006ff */
[----:B------:R-:W-:Y:S01]  /*2930*/  PRMT R23, R23, 0x7632, R23 ;  /* 0x0000763217177816 */ /* 0x000fe20000000017 */
[----:B------:R-:W-:Y:S01]  /*2940*/  FMUL R30, R21, R30 ;  /* 0x0000001e151e7220 */ /* 0x000fe20000400000 */
[----:B------:R-:W-:Y:S01]  /*2950*/  FMUL R21, R13, 0.5 ;  /* 0x3f0000000d157820 */ /* 0x000fe20000400000 */
[----:B------:R-:W-:-:S03]  /*2960*/  FMUL R13, R12, 0.044714998453855514526 ;  /* 0x3d3727130c0d7820 */ /* 0x000fc60000400000 */
[----:B------:R-:W-:Y:S01]  /*2970*/  FMUL R21, R21, R30 ;  /* 0x0000001e15157220 */ /* 0x000fe20000400000 */
[C---:B------:R-:W-:Y:S01]  /*2980*/  FFMA R30, R12.reuse, R13, 1 ;  /* 0x3f8000000c1e7423 */ /* 0x040fe2000000000d */
[----:B------:R-:W-:-:S04]  /*2990*/  FMUL R13, R12, 0.79788458347320556641 ;  /* 0x3f4c422a0c0d7820 */ /* 0x000fc80000400000 */
[----:B------:R-:W-:Y:S01]  /*29a0*/  FMUL R13, R13, R30 ;  /* 0x0000001e0d0d7220 */ /* 0x000fe20000400000 */
[----:B------:R-:W-:-:S03]  /*29b0*/  FADD R30, R9, 1 ;  /* 0x3f800000091e7421 */ /* 0x000fc60000000000 */
[C---:B------:R-:W-:Y:S01]  /*29c0*/  FMUL R29, |R13|.reuse, 2.8853900432586669922 ;  /* 0x4038aa3b0d1d7820 */ /* 0x040fe20000400200 */
[----:B------:R-:W-:Y:S01]  /*29d0*/  FFMA R21, R30, 0.5, R21 ;  /* 0x3f0000001e157823 */ /* 0x000fe20000000015 */
[C---:B------:R-:W-:Y:S01]  /*29e0*/  IMAD.U32 R30, R28.reuse, 0x10000, RZ ;  /* 0x000100001c1e7824 */ /* 0x040fe200078e00ff */
[----:B------:R-:W-:Y:S02]  /*29f0*/  PRMT R28, R28, 0x7632, R28 ;  /* 0x000076321c1c7816 */ /* 0x000fe4000000001c */
[C---:B------:R-:W-:Y:S01]  /*2a00*/  FSETP.GE.AND P1, PT, |R13|.reuse, 0.60000002384185791016, PT ;  /* 0x3f19999a0d00780b */ /* 0x040fe20003f26200 */
[----:B------:R-:W0:Y:S01]  /*2a10*/  MUFU.EX2 R29, R29 ;  /* 0x0000001d001d7308 */ /* 0x000e220000000800 */
[----:B------:R-:W-:Y:S01]  /*2a20*/  SHF.L.U32 R28, R28, 0x10, RZ ;  /* 0x000000101c1c7819 */ /* 0x000fe200000006ff */
[----:B------:R-:W-:Y:S01]  /*2a30*/  FMUL R27, R30, R27 ;  /* 0x0000001b1e1b7220 */ /* 0x000fe20000400000 */
[C---:B------:R-:W-:Y:S01]  /*2a40*/  FMUL R30, R13.reuse, R13 ;  /* 0x0000000d0d1e7220 */ /* 0x040fe20000400000 */
[----:B------:R-:W-:-:S02]  /*2a50*/  FSETP.GE.AND P0, PT, |R13|, 9.010913848876953125, PT ;  /* 0x41102cb40d00780b */ /* 0x000fc40003f06200 */
        /* <DEDUP_REMOVED lines=9> */
[----:B------:R-:W-:Y:S02]  /*2af0*/  FMUL R21, R12, 0.10703222453594207764 ;  /* 0x3ddb33b60c157820 */ /* 0x000fe40000400000 */
[--C-:B------:R-:W-:Y:S01]  /*2b00*/  LOP3.LUT R9, R34, 0x80000000, R13.reuse, 0xb8, !PT ;  /* 0x8000000022097812 */ /* 0x100fe200078eb80d */
[----:B------:R-:W-:Y:S01]  /*2b10*/  @!P1 FFMA R9, R13, R30, R13 ;  /* 0x0000001e0d099223 */ /* 0x000fe2000000000d */
[----:B------:R-:W-:Y:S01]  /*2b20*/  SHF.L.U32 R13, R23, 0x10, RZ ;  /* 0x00000010170d7819 */ /* 0x000fe200000006ff */
[C---:B------:R-:W-:Y:S01]  /*2b30*/  FFMA R30, R12.reuse, R21, 0.79788458347320556641 ;  /* 0x3f4c422a0c1e7423 */ /* 0x040fe20000000015 */
[----:B------:R-:W-:Y:S01]  /*2b40*/  FMUL R12, R12, 0.5 ;  /* 0x3f0000000c0c7820 */ /* 0x000fe20000400000 */
[C---:B------:R-:W-:Y:S01]  /*2b50*/  FFMA R21, -R9.reuse, R9, 1 ;  /* 0x3f80000009157423 */ /* 0x040fe20000000109 */
[----:B------:R-:W-:Y:S01]  /*2b60*/  FADD R9, R9, 1 ;  /* 0x3f80000009097421 */ /* 0x000fe20000000000 */
[----:B------:R-:W-:-:S02]  /*2b70*/  FMUL R34, R13, 0.044714998453855514526 ;  /* 0x3d3727130d227820 */ /* 0x000fc40000400000 */
[----:B------:R-:W-:Y:S01]  /*2b80*/  FMUL R29, R21, R30 ;  /* 0x0000001e151d7220 */ /* 0x000fe20000400000 */
[C---:B------:R-:W-:Y:S01]  /*2b90*/  FMUL R21, R13.reuse, 0.79788458347320556641 ;  /* 0x3f4c422a0d157820 */ /* 0x040fe20000400000 */
[----:B------:R-:W-:Y:S02]  /*2ba0*/  FFMA R34, R13, R34, 1 ;  /* 0x3f8000000d227423 */ /* 0x000fe40000000022 */
[----:B------:R-:W-:Y:S02]  /*2bb0*/  FMUL R12, R12, R29 ;  /* 0x0000001d0c0c7220 */ /* 0x000fe40000400000 */
[----:B------:R-:W-:Y:S02]  /*2bc0*/  FMUL R21, R21, R34 ;  /* 0x0000002215157220 */ /* 0x000fe40000400000 */
[----:B------:R-:W-:Y:S01]  /*2bd0*/  FFMA R38, R9, 0.5, R12 ;  /* 0x3f00000009267823 */ /* 0x000fe2000000000c */
[----:B------:R-:W-:Y:S01]  /*2be0*/  SHF.L.U32 R12, R22, 0x10, RZ ;  /* 0x00000010160c7819 */ /* 0x000fe200000006ff */
[C---:B------:R-:W-:Y:S01]  /*2bf0*/  FMUL R34, |R21|.reuse, 2.8853900432586669922 ;  /* 0x4038aa3b15227820 */ /* 0x040fe20000400200 */
[C---:B------:R-:W-:Y:S01]  /*2c00*/  FMUL R30, R21.reuse, R21 ;  /* 0x00000015151e7220 */ /* 0x040fe20000400000 */
[----:B------:R-:W-:-:S02]  /*2c10*/  FSETP.GE.AND P1, PT, |R21|, 0.60000002384185791016, PT ;  /* 0x3f19999a1500780b */ /* 0x000fc40003f26200 */
[----:B------:R-:W0:Y:S01]  /*2c20*/  MUFU.EX2 R23, R34 ;  /* 0x0000002200177308 */ /* 0x000e220000000800 */
[----:B------:R-:W-:Y:S01]  /*2c30*/  FFMA R9, R30, R5, -0.052303962409496307373 ;  /* 0xbd563cae1e097423 */ /* 0x000fe20000000005 */
[----:B------:R-:W-:Y:S01]  /*2c40*/  FMUL R29, R12, 0.79788458347320556641 ;  /* 0x3f4c422a0c1d7820 */ /* 0x000fe20000400000 */
[----:B------:R-:W-:Y:S02]  /*2c50*/  FSETP.GE.AND P0, PT, |R21|, 9.010913848876953125, PT ;  /* 0x41102cb41500780b */ /* 0x000fe40003f06200 */
[----:B------:R-:W-:-:S04]  /*2c60*/  FFMA R9, R30, R9, 0.1331529766321182251 ;  /* 0x3e0859411e097423 */ /* 0x000fc80000000009 */
[----:B------:R-:W-:-:S04]  /*2c70*/  FFMA R9, R30, R9, -0.33332768082618713379 ;  /* 0xbeaaa9ed1e097423 */ /* 0x000fc80000000009 */
[----:B------:R-:W-:Y:S01]  /*2c80*/  FFMA R30, R30, R9, RZ ;  /* 0x000000091e1e7223 */ /* 0x000fe200000000ff */
[----:B------:R-:W-:Y:S01]  /*2c90*/  FMUL R9, R12, 0.044714998453855514526 ;  /* 0x3d3727130c097820 */ /* 0x000fe20000400000 */
[----:B0-----:R-:W-:-:S03]  /*2ca0*/  FADD R23, R23, 1 ;  /* 0x3f80000017177421 */ /* 0x001fc60000000000 */
[----:B------:R-:W-:-:S04]  /*2cb0*/  FFMA R34, R12, R9, 1 ;  /* 0x3f8000000c227423 */ /* 0x000fc80000000009 */
[----:B------:R-:W-:Y:S01]  /*2cc0*/  FMUL R29, R29, R34 ;  /* 0x000000221d1d7220 */ /* 0x000fe20000400000 */
[----:B------:R-:W0:Y:S03]  /*2cd0*/  MUFU.RCP R23, R23 ;  /* 0x0000001700177308 */ /* 0x000e260000001000 */
[C---:B------:R-:W-:Y:S01]  /*2ce0*/  FMUL R9, |R29|.reuse, 2.8853900432586669922 ;  /* 0x4038aa3b1d097820 */ /* 0x040fe20000400200 */
[----:B------:R-:W-:-:S05]  /*2cf0*/  FMUL R36, R29, R29 ;  /* 0x0000001d1d247220 */ /* 0x000fca0000400000 */
[----:B------:R-:W1:Y:S01]  /*2d00*/  MUFU.EX2 R9, R9 ;  /* 0x0000000900097308 */ /* 0x000e620000000800 */
[----:B0-----:R-:W-:-:S05]  /*2d10*/  FFMA R34, R23, -2, R6 ;  /* 0xc000000017227823 */ /* 0x001fca0000000006 */
[----:B------:R-:W-:Y:S02]  /*2d20*/  FSEL R34, R34, 1, !P0 ;  /* 0x3f80000022227808 */ /* 0x000fe40004000000 */
[----:B------:R-:W-:Y:S02]  /*2d30*/  FSETP.GE.AND P0, PT, |R29|, 9.010913848876953125, PT ;  /* 0x41102cb41d00780b */ /* 0x000fe40003f06200 */
[--C-:B------:R-:W-:Y:S01]  /*2d40*/  LOP3.LUT R23, R34, 0x80000000, R21.reuse, 0xb8, !PT ;  /* 0x8000000022177812 */ /* 0x100fe200078eb815 */
[----:B------:R-:W-:Y:S01]  /*2d50*/  @!P1 FFMA R23, R21, R30, R21 ;  /* 0x0000001e15179223 */ /* 0x000fe20000000015 */
[----:B------:R-:W-:Y:S01]  /*2d60*/  FMUL R30, R13, 0.10703222453594207764 ;  /* 0x3ddb33b60d1e7820 */ /* 0x000fe20000400000 */
[----:B-1----:R-:W-:Y:S01]  /*2d70*/  FADD R34, R9, 1 ;  /* 0x3f80000009227421 */ /* 0x002fe20000000000 */
[C---:B------:R-:W-:Y:S01]  /*2d80*/  FFMA R9, R36.reuse, R5, -0.052303962409496307373 ;  /* 0xbd563cae24097423 */ /* 0x040fe20000000005 */
[----:B------:R-:W-:Y:S01]  /*2d90*/  FFMA R21, -R23, R23, 1 ;  /* 0x3f80000017157423 */ /* 0x000fe20000000117 */
[----:B------:R-:W-:Y:S01]  /*2da0*/  FFMA R30, R13, R30, 0.79788458347320556641 ;  /* 0x3f4c422a0d1e7423 */ /* 0x000fe2000000001e */
[----:B------:R-:W-:Y:S01]  /*2db0*/  FSETP.GE.AND P1, PT, |R29|, 0.60000002384185791016, PT ;  /* 0x3f19999a1d00780b */ /* 0x000fe20003f26200 */
[----:B------:R-:W-:-:S02]  /*2dc0*/  FFMA R9, R36, R9, 0.1331529766321182251 ;  /* 0x3e08594124097423 */ /* 0x000fc40000000009 */
[----:B------:R-:W-:Y:S01]  /*2dd0*/  FMUL R21, R21, R30 ;  /* 0x0000001e15157220 */ /* 0x000fe20000400000 */
[----:B------:R-:W-:Y:S01]  /*2de0*/  FMUL R30, R13, 0.5 ;  /* 0x3f0000000d1e7820 */ /* 0x000fe20000400000 */
[----:B------:R-:W-:Y:S01]  /*2df0*/  FFMA R9, R36, R9, -0.33332768082618713379 ;  /* 0xbeaaa9ed24097423 */ /* 0x000fe20000000009 */
[----:B------:R-:W0:Y:S02]  /*2e00*/  MUFU.RCP R13, R34 ;  /* 0x00000022000d7308 */ /* 0x000e240000001000 */
[----:B------:R-:W-:Y:S01]  /*2e10*/  FMUL R30, R30, R21 ;  /* 0x000000151e1e7220 */ /* 0x000fe20000400000 */
[----:B------:R-:W-:Y:S01]  /*2e20*/  PRMT R21, R22, 0x7632, R21 ;  /* 0x0000763216157816 */ /* 0x000fe20000000015 */
[----:B------:R-:W-:-:S03]  /*2e30*/  FFMA R44, R36, R9, RZ ;  /* 0x00000009242c7223 */ /* 0x000fc600000000ff */
[----:B------:R-:W-:-:S05]  /*2e40*/  SHF.L.U32 R21, R21, 0x10, RZ ;  /* 0x0000001015157819 */ /* 0x000fca00000006ff */
[----:B------:R-:W-:-:S04]  /*2e50*/  FMUL R22, R21, 0.044714998453855514526 ;  /* 0x3d37271315167820 */ /* 0x000fc80000400000 */
[----:B------:R-:W-:Y:S01]  /*2e60*/  FFMA R22, R21, R22, 1 ;  /* 0x3f80000015167423 */ /* 0x000fe20000000016 */
[----:B0-----:R-:W-:-:S05]  /*2e70*/  FFMA R13, R13, -2, R6 ;  /* 0xc00000000d0d7823 */ /* 0x001fca0000000006 */
[----:B------:R-:W-:Y:S01]  /*2e80*/  FSEL R36, R13, 1, !P0 ;  /* 0x3f8000000d247808 */ /* 0x000fe20004000000 */
[----:B------:R-:W-:-:S03]  /*2e90*/  FMUL R13, R21, 0.79788458347320556641 ;  /* 0x3f4c422a150d7820 */ /* 0x000fc60000400000 */
[--C-:B------:R-:W-:Y:S01]  /*2ea0*/  LOP3.LUT R9, R36, 0x80000000, R29.reuse, 0xb8, !PT ;  /* 0x8000000024097812 */ /* 0x100fe200078eb81d */
[----:B------:R-:W-:Y:S01]  /*2eb0*/  FMUL R13, R13, R22 ;  /* 0x000000160d0d7220 */ /* 0x000fe20000400000 */
[----:B------:R-:W-:Y:S01]  /*2ec0*/  @!P1 FFMA R9, R29, R44, R29 ;  /* 0x0000002c1d099223 */ /* 0x000fe2000000001d */
[----:B------:R-:W-:Y:S01]  /*2ed0*/  FADD R29, R23, 1 ;  /* 0x3f800000171d7421 */ /* 0x000fe20000000000 */
[----:B------:R-:W-:Y:S01]  /*2ee0*/  SHF.L.U32 R23, R7, 0x10, RZ ;  /* 0x0000001007177819 */ /* 0x000fe200000006ff */
[C---:B------:R-:W-:Y:S01]  /*2ef0*/  FMUL R34, |R13|.reuse, 2.8853900432586669922 ;  /* 0x4038aa3b0d227820 */ /* 0x040fe20000400200 */
[----:B------:R-:W-:Y:S01]  /*2f00*/  FSETP.GE.AND P2, PT, |R13|, 0.60000002384185791016, PT ;  /* 0x3f19999a0d00780b */ /* 0x000fe20003f46200 */
[--C-:B------:R-:W-:Y:S01]  /*2f10*/  FFMA R29, R29, 0.5, R30.reuse ;  /* 0x3f0000001d1d7823 */ /* 0x100fe2000000001e */
[----:B------:R-:W-:Y:S01]  /*2f20*/  PRMT R30, R7, 0x7632, R30 ;  /* 0x00007632071e7816 */ /* 0x000fe2000000001e */
[----:B------:R-:W0:Y:S01]  /*2f30*/  MUFU.EX2 R22, R34 ;  /* 0x0000002200167308 */ /* 0x000e220000000800 */
[----:B------:R-:W-:Y:S01]  /*2f40*/  PRMT R7, R17, 0x7632, R7 ;  /* 0x0000763211077816 */ /* 0x000fe20000000007 */
[----:B------:R-:W-:Y:S01]  /*2f50*/  FMUL R38, R23, R38 ;  /* 0x0000002617267220 */ /* 0x000fe20000400000 */
[----:B------:R-:W-:-:S02]  /*2f60*/  SHF.L.U32 R30, R30, 0x10, RZ ;  /* 0x000000101e1e7819 */ /* 0x000fc400000006ff */
[----:B------:R-:W-:Y:S01]  /*2f70*/  FSETP.GE.AND P1, PT, |R13|, 9.010913848876953125, PT ;  /* 0x41102cb40d00780b */ /* 0x000fe20003f26200 */
[----:B------:R-:W-:Y:S02]  /*2f80*/  IMAD.U32 R7, R7, 0x10000, RZ ;  /* 0x0001000007077824 */ /* 0x000fe400078e00ff */
[----:B------:R-:W-:Y:S02]  /*2f90*/  FMUL R29, R30, R29 ;  /* 0x0000001d1e1d7220 */ /* 0x000fe40000400000 */
[----:B------:R-:W-:Y:S01]  /*2fa0*/  FMUL R20, R7, R20 ;  /* 0x0000001407147220 */ /* 0x000fe20000400000 */
[----:B------:R-:W-:-:S04]  /*2fb0*/  FMUL R7, R12, 0.10703222453594207764 ;  /* 0x3ddb33b60c077820 */ /* 0x000fc80000400000 */
[----:B------:R-:W-:Y:S01]  /*2fc0*/  FFMA R30, R12, R7, 0.79788458347320556641 ;  /* 0x3f4c422a0c1e7423 */ /* 0x000fe20000000007 */
[----:B------:R-:W-:Y:S01]  /*2fd0*/  FFMA R7, -R9, R9, 1 ;  /* 0x3f80000009077423 */ /* 0x000fe20000000109 */
[----:B0-----:R-:W-:Y:S01]  /*2fe0*/  FADD R17, R22, 1 ;  /* 0x3f80000016117421 */ /* 0x001fe20000000000 */
[----:B------:R-:W-:Y:S02]  /*2ff0*/  FMUL R22, R13, R13 ;  /* 0x0000000d0d167220 */ /* 0x000fe40000400000 */
[----:B------:R-:W-:Y:S02]  /*3000*/  FMUL R30, R7, R30 ;  /* 0x0000001e071e7220 */ /* 0x000fe40000400000 */
[C---:B------:R-:W-:Y:S01]  /*3010*/  FFMA R23, R22.reuse, R5, -0.052303962409496307373 ;  /* 0xbd563cae16177423 */ /* 0x040fe20000000005 */
[----:B------:R-:W0:Y:S03]  /*3020*/  MUFU.RCP R17, R17 ;  /* 0x0000001100117308 */ /* 0x000e260000001000 */
[----:B------:R-:W-:-:S04]  /*3030*/  FFMA R23, R22, R23, 0.1331529766321182251 ;  /* 0x3e08594116177423 */ /* 0x000fc80000000017 */
[----:B------:R-:W-:Y:S01]  /*3040*/  FFMA R7, R22, R23, -0.33332768082618713379 ;  /* 0xbeaaa9ed16077423 */ /* 0x000fe20000000017 */
[----:B------:R-:W-:-:S03]  /*3050*/  FMUL R23, R12, 0.5 ;  /* 0x3f0000000c177820 */ /* 0x000fc60000400000 */
[----:B------:R-:W-:Y:S01]  /*3060*/  FFMA R12, R22, R7, RZ ;  /* 0x00000007160c7223 */ /* 0x000fe200000000ff */
[----:B------:R-:W-:Y:S01]  /*3070*/  FMUL R22, R23, R30 ;  /* 0x0000001e17167220 */ /* 0x000fe20000400000 */
[----:B------:R-:W-:Y:S02]  /*3080*/  IADD3 R23, PT, PT, R3, 0x2, RZ ;  /* 0x0000000203177810 */ /* 0x000fe40007ffe0ff */
[----:B------:R-:W-:Y:S02]  /*3090*/  IADD3 R7, PT, PT, R2, 0x1e, RZ ;  /* 0x0000001e02077810 */ /* 0x000fe40007ffe0ff */
[----:B------:R-:W-:Y:S01]  /*30a0*/  ISETP.GE.U32.AND P0, PT, R23, UR7, PT ;  /* 0x0000000717007c0c */ /* 0x000fe2000bf06070 */
[----:B0-----:R-:W-:Y:S01]  /*30b0*/  FFMA R17, R17, -2, R6 ;  /* 0xc000000011117823 */ /* 0x001fe20000000006 */
[----:B------:R-:W-:-:S04]  /*30c0*/  LOP3.LUT R7, R7, 0x1f, RZ, 0xc0, !PT ;  /* 0x0000001f07077812 */ /* 0x000fc800078ec0ff */
[----:B------:R-:W-:Y:S02]  /*30d0*/  ISETP.LT.U32.AND P0, PT, R7, UR18, !P0 ;  /* 0x0000001207007c0c */ /* 0x000fe4000c701070 */
[----:B------:R-:W-:Y:S01]  /*30e0*/  FSEL R30, R17, 1, !P1 ;  /* 0x3f800000111e7808 */ /* 0x000fe20004800000 */
[----:B------:R-:W-:Y:S01]  /*30f0*/  FADD R17, R9, 1 ;  /* 0x3f80000009117421 */ /* 0x000fe20000000000 */
[----:B------:R-:W-:Y:S02]  /*3100*/  IADD3 R8, P1, PT, R8, UR9, RZ ;  /* 0x0000000908087c10 */ /* 0x000fe4000ff3e0ff */
[--C-:B------:R-:W-:Y:S01]  /*3110*/  LOP3.LUT R30, R30, 0x80000000, R13.reuse, 0xb8, !PT ;  /* 0x800000001e1e7812 */ /* 0x100fe200078eb80d */
[----:B------:R-:W-:Y:S01]  /*3120*/  @!P2 FFMA R30, R13, R12, R13 ;  /* 0x0000000c0d1ea223 */ /* 0x000fe2000000000d */
[----:B------:R-:W-:Y:S01]  /*3130*/  FFMA R17, R17, 0.5, R22 ;  /* 0x3f00000011117823 */ /* 0x000fe20000000016 */
[----:B------:R-:W-:Y:S01]  /*3140*/  IADD3.X R9, PT, PT, R11, UR10, RZ, P1, !PT ;  /* 0x0000000a0b097c10 */ /* 0x000fe20008ffe4ff */
[----:B------:R-:W-:Y:S01]  /*3150*/  FMUL R12, R21, 0.10703222453594207764 ;  /* 0x3ddb33b6150c7820 */ /* 0x000fe20000400000 */
[----:B------:R-:W-:Y:S01]  /*3160*/  IADD3 R22, P1, PT, R7, R8, RZ ;  /* 0x0000000807167210 */ /* 0x000fe20007f3e0ff */
[C---:B------:R-:W-:Y:S01]  /*3170*/  FFMA R11, -R30.reuse, R30, 1 ;  /* 0x3f8000001e0b7423 */ /* 0x040fe2000000011e */
[----:B------:R-:W-:Y:S01]  /*3180*/  VOTEU.ANY UP0, P0 ;  /* 0x0000000000ff7886 */ /* 0x000fe20000000100 */
[C---:B------:R-:W-:Y:S01]  /*3190*/  FFMA R12, R21.reuse, R12, 0.79788458347320556641 ;  /* 0x3f4c422a150c7423 */ /* 0x040fe2000000000c */
[----:B------:R-:W-:Y:S01]  /*31a0*/  IADD3.X R23, PT, PT, RZ, R9, RZ, P1, !PT ;  /* 0x00000009ff177210 */ /* 0x000fe20000ffe4ff */
[----:B------:R-:W-:Y:S01]  /*31b0*/  FMUL R21, R21, 0.5 ;  /* 0x3f00000015157820 */ /* 0x000fe20000400000 */
[----:B------:R-:W-:Y:S01]  /*31c0*/  MOV R13, UR33 ;  /* 0x00000021000d7c02 */ /* 0x000fe20008000f00 */
[----:B------:R-:W-:Y:S01]  /*31d0*/  FMUL R34, R11, R12 ;  /* 0x0000000c0b227220 */ /* 0x000fe20000400000 */
[----:B------:R-:W-:Y:S01]  /*31e0*/  @UP0 UIMAD UR8, UR34, 0x5, URZ ;  /* 0x00000005220808a4 */ /* 0x000fe2000f8e02ff */
[----:B------:R-:W-:Y:S01]  /*31f0*/  FADD R30, R30, 1 ;  /* 0x3f8000001e1e7421 */ /* 0x000fe20000000000 */
[----:B------:R-:W-:Y:S01]  /*3200*/  @!P0 MOV R36, RZ ;  /* 0x000000ff00248202 */ /* 0x000fe20000000f00 */
[----:B------:R-:W-:-:S04]  /*3210*/  @P0 IMAD.WIDE.U32 R12, R13, 0x5, R22 ;  /* 0x000000050d0c0825 */ /* 0x000fc800078e0016 */
[----:B------:R-:W-:Y:S01]  /*3220*/  FMUL R21, R21, R34 ;  /* 0x0000002215157220 */ /* 0x000fe20000400000 */
[----:B------:R-:W-:Y:S01]  /*3230*/  IMAD.U32 R34, R10, 0x10000, RZ ;  /* 0x000100000a227824 */ /* 0x000fe200078e00ff */
[----:B------:R-:W-:Y:S02]  /*3240*/  @P0 IADD3 R11, PT, PT, R13, UR8, RZ ;  /* 0x000000080d0b0c10 */ /* 0x000fe4000fffe0ff */
[----:B------:R-:W-:Y:S01]  /*3250*/  FFMA R30, R30, 0.5, R21 ;  /* 0x3f0000001e1e7823 */ /* 0x000fe20000000015 */
[----:B------:R-:W-:Y:S01]  /*3260*/  FMUL R21, R34, R17 ;  /* 0x0000001122157220 */ /* 0x000fe20000400000 */
[C---:B------:R-:W-:Y:S02]  /*3270*/  @P0 SHF.L.U64.HI R11, R12.reuse, 0x2, R11 ;  /* 0x000000020c0b0819 */ /* 0x040fe4000001020b */
[----:B------:R-:W-:-:S04]  /*3280*/  @P0 SHF.L.U32 R12, R12, 0x2, RZ ;  /* 0x000000020c0c0819 */ /* 0x000fc800000006ff */
[----:B------:R-:W-:-:S04]  /*3290*/  @P0 IADD3 R44, P1, PT, R12, UR20, RZ ;  /* 0x000000140c2c0c10 */ /* 0x000fc8000ff3e0ff */
[C---:B------:R-:W-:Y:S02]  /*32a0*/  @P0 IADD3.X R45, PT, PT, R11.reuse, UR21, RZ, P1, !PT ;  /* 0x000000150b2d0c10 */ /* 0x040fe40008ffe4ff */
[----:B------:R-:W-:Y:S02]  /*32b0*/  @P0 IADD3 R12, P1, PT, R12, UR13, RZ ;  /* 0x0000000d0c0c0c10 */ /* 0x000fe4000ff3e0ff */
[----:B------:R-:W-:Y:S01]  /*32c0*/  @!P0 MOV R34, RZ ;  /* 0x000000ff00228202 */ /* 0x000fe20000000f00 */
[----:B------:R-:W-:Y:S01]  /*32d0*/  @UP0 UIMAD UR8, UR34, 0x6, URZ ;  /* 0x00000006220808a4 */ /* 0x000fe2000f8e02ff */
[----:B------:R-:W-:Y:S01]  /*32e0*/  @P0 IADD3.X R13, PT, PT, R11, UR19, RZ, P1, !PT ;  /* 0x000000130b0d0c10 */ /* 0x000fe20008ffe4ff */
[----:B------:R-:W2:Y:S04]  /*32f0*/  @P0 LDG.E R36, desc[UR28][R44.64] ;  /* 0x0000001c2c240981 */ /* 0x000ea8000c1e1900 */
[----:B------:R0:W3:Y:S01]  /*3300*/  @P0 LDG.E R34, desc[UR28][R12.64] ;  /* 0x0000001c0c220981 */ /* 0x0000e2000c1e1900 */
[----:B------:R-:W-:-:S02]  /*3310*/  PRMT R17, R10, 0x7632, R17 ;  /* 0x000076320a117816 */ /* 0x000fc40000000011 */
[----:B------:R-:W-:Y:S02]  /*3320*/  @P0 MOV R10, R22 ;  /* 0x00000016000a0202 */ /* 0x000fe40000000f00 */
[----:B------:R-:W-:Y:S02]  /*3330*/  @P0 MOV R11, R23 ;  /* 0x00000017000b0202 */ /* 0x000fe40000000f00 */
[----:B------:R-:W-:Y:S02]  /*3340*/  SHF.L.U32 R17, R17, 0x10, RZ ;  /* 0x0000001011117819 */ /* 0x000fe400000006ff */
[----:B0-----:R-:W-:-:S03]  /*3350*/  MOV R13, UR33 ;  /* 0x00000021000d7c02 */ /* 0x001fc60008000f00 */
[----:B------:R-:W-:Y:S01]  /*3360*/  FMUL R30, R17, R30 ;  /* 0x0000001e111e7220 */ /* 0x000fe20000400000 */
[----:B------:R-:W-:Y:S01]  /*3370*/  FMNMX3 R12, |R40|, RZ, |R43|, !PT ;  /* 0x000000ff280c7276 */ /* 0x000fe2000780062b */
[----:B------:R-:W-:-:S03]  /*3380*/  @P0 IMAD.WIDE.U32 R10, R13, 0x6, R10 ;  /* 0x000000060d0a0825 */ /* 0x000fc600078e000a */
[----:B------:R-:W-:Y:S01]  /*3390*/  FMNMX3 R12, |R25|, R12, |R24|, !PT ;  /* 0x0000000c190c7276 */ /* 0x000fe20007800618 */
[----:B------:R-:W-:Y:S02]  /*33a0*/  @P0 VIADD R17, R11, UR8 ;  /* 0x000000080b110c36 */ /* 0x000fe40008000000 */
[----:B------:R-:W-:Y:S01]  /*33b0*/  FADD R11, RZ, R43 ;  /* 0x0000002bff0b7221 */ /* 0x000fe20000000000 */
[C---:B------:R-:W-:Y:S02]  /*33c0*/  @P0 SHF.L.U32 R44, R10.reuse, 0x2, RZ ;  /* 0x000000020a2c0819 */ /* 0x040fe400000006ff */
[----:B------:R-:W-:Y:S01]  /*33d0*/  @P0 SHF.L.U64.HI R17, R10, 0x2, R17 ;  /* 0x000000020a110819 */ /* 0x000fe20000010211 */
[----:B------:R-:W-:Y:S01]  /*33e0*/  FADD R10, RZ, R40 ;  /* 0x00000028ff0a7221 */ /* 0x000fe20000000000 */
[----:B------:R-:W-:Y:S01]  /*33f0*/  FADD R11, R24, R11 ;  /* 0x0000000b180b7221 */ /* 0x000fe20000000000 */
[----:B------:R-:W-:Y:S02]  /*3400*/  @P0 IADD3 R24, P1, PT, R44, UR20, RZ ;  /* 0x000000142c180c10 */ /* 0x000fe4000ff3e0ff */
[----:B------:R-:W-:Y:S01]  /*3410*/  FADD R40, R25, R10 ;  /* 0x0000000a19287221 */ /* 0x000fe20000000000 */
[----:B------:R-:W-:-:S02]  /*3420*/  @!P0 MOV R10, RZ ;  /* 0x000000ff000a8202 */ /* 0x000fc40000000f00 */
[----:B------:R-:W-:Y:S02]  /*3430*/  @P0 IADD3.X R25, PT, PT, R17, UR21, RZ, P1, !PT ;  /* 0x0000001511190c10 */ /* 0x000fe40008ffe4ff */
[----:B------:R-:W-:Y:S01]  /*3440*/  @P0 IADD3 R44, P1, PT, R44, UR13, RZ ;  /* 0x0000000d2c2c0c10 */ /* 0x000fe2000ff3e0ff */
[----:B------:R-:W-:Y:S01]  /*3450*/  FADD R13, R39, R40 ;  /* 0x00000028270d7221 */ /* 0x000fe20000000000 */
[----:B------:R-:W-:Y:S01]  /*3460*/  @UP0 UIMAD UR8, UR34, 0x7, URZ ;  /* 0x00000007220808a4 */ /* 0x000fe2000f8e02ff */
[----:B------:R0:W5:Y:S01]  /*3470*/  @P0 LDG.E R10, desc[UR28][R24.64] ;  /* 0x0000001c180a0981 */ /* 0x000162000c1e1900 */
[----:B------:R-:W-:Y:S02]  /*3480*/  @P0 IADD3.X R45, PT, PT, R17, UR19, RZ, P1, !PT ;  /* 0x00000013112d0c10 */ /* 0x000fe40008ffe4ff */
[----:B------:R-:W-:-:S06]  /*3490*/  @!P0 MOV R17, RZ ;  /* 0x000000ff00118202 */ /* 0x000fcc0000000f00 */
[----:B------:R1:W4:Y:S01]  /*34a0*/  @P0 LDG.E R17, desc[UR28][R44.64] ;  /* 0x0000001c2c110981 */ /* 0x000322000c1e1900 */
[----:B------:R-:W-:Y:S02]  /*34b0*/  @P0 IADD3 R43, P1, PT, R22, UR9, RZ ;  /* 0x00000009162b0c10 */ /* 0x000fe4000ff3e0ff */
[----:B------:R-:W-:Y:S01]  /*34c0*/  FMNMX3 R39, |R39|, R12, |R32|, !PT ;  /* 0x0000000c27277276 */ /* 0x000fe20007800620 */
[----:B------:R-:W-:Y:S01]  /*34d0*/  FADD R32, R32, R11 ;  /* 0x0000000b20207221 */ /* 0x000fe20000000000 */
[----:B------:R-:W-:Y:S02]  /*34e0*/  @P0 IADD3.X R12, PT, PT, R23, UR10, RZ, P1, !PT ;  /* 0x0000000a170c0c10 */ /* 0x000fe40008ffe4ff */
[C---:B------:R-:W-:Y:S02]  /*34f0*/  @P0 SHF.L.U32 R40, R43.reuse, 0x2, RZ ;  /* 0x000000022b280819 */ /* 0x040fe400000006ff */
[----:B------:R-:W-:Y:S02]  /*3500*/  @P0 SHF.L.U64.HI R12, R43, 0x2, R12 ;  /* 0x000000022b0c0819 */ /* 0x000fe4000001020c */
[----:B------:R-:W-:-:S02]  /*3510*/  MOV R43, UR33 ;  /* 0x00000021002b7c02 */ /* 0x000fc40008000f00 */
[----:B0-----:R-:W-:Y:S02]  /*3520*/  @P0 IADD3 R24, P1, PT, R40, UR20, RZ ;  /* 0x0000001428180c10 */ /* 0x001fe4000ff3e0ff */
[----:B------:R-:W-:Y:S01]  /*3530*/  @!P0 MOV R11, RZ ;  /* 0x000000ff000b8202 */ /* 0x000fe20000000f00 */
[----:B------:R-:W-:Y:S01]  /*3540*/  @P0 IMAD.WIDE.U32 R22, R43, 0x7, R22 ;  /* 0x000000072b160825 */ /* 0x000fe200078e0016 */
[----:B------:R-:W-:-:S03]  /*3550*/  @P0 IADD3.X R25, PT, PT, R12, UR21, RZ, P1, !PT ;  /* 0x000000150c190c10 */ /* 0x000fc60008ffe4ff */
[----:B------:R-:W-:Y:S01]  /*3560*/  @P0 VIADD R23, R23, UR8 ;  /* 0x0000000817170c36 */ /* 0x000fe20008000000 */
[----:B-1----:R-:W-:Y:S01]  /*3570*/  @P0 IADD3 R44, P1, PT, R40, UR13, RZ ;  /* 0x0000000d282c0c10 */ /* 0x002fe2000ff3e0ff */
[----:B------:R0:W5:Y:S03]  /*3580*/  @P0 LDG.E R11, desc[UR28][R24.64] ;  /* 0x0000001c180b0981 */ /* 0x000166000c1e1900 */
[C---:B------:R-:W-:Y:S02]  /*3590*/  @P0 SHF.L.U64.HI R23, R22.reuse, 0x2, R23 ;  /* 0x0000000216170819 */ /* 0x040fe40000010217 */
[----:B------:R-:W-:Y:S02]  /*35a0*/  @P0 SHF.L.U32 R22, R22, 0x2, RZ ;  /* 0x0000000216160819 */ /* 0x000fe400000006ff */
[----:B------:R-:W-:Y:S02]  /*35b0*/  @P0 IADD3.X R45, PT, PT, R12, UR19, RZ, P1, !PT ;  /* 0x000000130c2d0c10 */ /* 0x000fe40008ffe4ff */
[----:B------:R-:W-:-:S02]  /*35c0*/  @!P0 MOV R40, RZ ;  /* 0x000000ff00288202 */ /* 0x000fc40000000f00 */
[C---:B0-----:R-:W-:Y:S02]  /*35d0*/  @P0 IADD3 R24, P1, PT, R22.reuse, UR20, RZ ;  /* 0x0000001416180c10 */ /* 0x041fe4000ff3e0ff */
[----:B------:R-:W-:Y:S02]  /*35e0*/  @!P0 MOV R12, RZ ;  /* 0x000000ff000c8202 */ /* 0x000fe40000000f00 */
[C---:B------:R-:W-:Y:S02]  /*35f0*/  @P0 IADD3.X R25, PT, PT, R23.reuse, UR21, RZ, P1, !PT ;  /* 0x0000001517190c10 */ /* 0x040fe40008ffe4ff */
[----:B------:R-:W-:Y:S02]  /*3600*/  @P0 IADD3 R22, P1, PT, R22, UR13, RZ ;  /* 0x0000000d16160c10 */ /* 0x000fe4000ff3e0ff */
[----:B------:R-:W-:Y:S01]  /*3610*/  @!P0 MOV R43, RZ ;  /* 0x000000ff002b8202 */ /* 0x000fe20000000f00 */
[----:B------:R0:W5:Y:S01]  /*3620*/  @P0 LDG.E R40, desc[UR28][R24.64] ;  /* 0x0000001c18280981 */ /* 0x000162000c1e1900 */
[----:B------:R-:W-:-:S03]  /*3630*/  @P0 IADD3.X R23, PT, PT, R23, UR19, RZ, P1, !PT ;  /* 0x0000001317170c10 */ /* 0x000fc60008ffe4ff */
[----:B------:R-:W2:Y:S04]  /*3640*/  @P0 LDG.E R12, desc[UR28][R44.64] ;  /* 0x0000001c2c0c0981 */ /* 0x000ea8000c1e1900 */
[----:B------:R1:W5:Y:S01]  /*3650*/  @P0 LDG.E R43, desc[UR28][R22.64] ;  /* 0x0000001c162b0981 */ /* 0x000362000c1e1900 */
[----:B0-----:R-:W-:-:S04]  /*3660*/  IADD3 R25, PT, PT, R3, 0x1, RZ ;  /* 0x0000000103197810 */ /* 0x001fc80007ffe0ff */
[----:B------:R-:W-:Y:S01]  /*3670*/  ISETP.GE.U32.AND P0, PT, R25, UR7, PT ;  /* 0x0000000719007c0c */ /* 0x000fe2000bf06070 */
[----:B------:R-:W-:-:S03]  /*3680*/  FADD R13, R42, R13 ;  /* 0x0000000d2a0d7221 */ /* 0x000fc60000000000 */
[----:B------:R-:W-:Y:S02]  /*3690*/  ISETP.GE.U32.OR P0, PT, R35, UR18, P0 ;  /* 0x0000001223007c0c */ /* 0x000fe40008706470 */
[----:B------:R-:W-:Y:S02]  /*36a0*/  FMNMX3 R39, |R42|, R39, |R41|, !PT ;  /* 0x000000272a277276 */ /* 0x000fe40007800629 */
[----:B------:R-:W-:Y:S02]  /*36b0*/  LOP3.LUT R42, R31, 0xff, RZ, 0xc0, !PT ;  /* 0x000000ff1f2a7812 */ /* 0x000fe400078ec0ff */
[----:B------:R-:W-:Y:S01]  /*36c0*/  LOP3.LUT R31, R18, 0xff, RZ, 0xc0, !PT ;  /* 0x000000ff121f7812 */ /* 0x000fe200078ec0ff */
[----:B------:R-:W-:Y:S01]  /*36d0*/  FMUL R18, R20, UR16 ;  /* 0x0000001014127c20 */ /* 0x000fe20008400000 */
[----:B------:R-:W-:Y:S01]  /*36e0*/  FMUL R24, R15, UR16 ;  /* 0x000000100f187c20 */ /* 0x000fe20008400000 */
[----:B-1----:R-:W-:Y:S02]  /*36f0*/  IADD3 R22, P1, PT, R35, R8, RZ ;  /* 0x0000000823167210 */ /* 0x002fe40007f3e0ff */
[----:B------:R-:W-:Y:S01]  /*3700*/  IMAD R14, R14, 0x100, R31 ;  /* 0x000001000e0e7824 */ /* 0x000fe200078e021f */
[----:B------:R-:W-:Y:S01]  /*3710*/  F2FP.SATFINITE.E4M3.F32.PACK_AB_MERGE_C R31, RZ, R18, RZ ;  /* 0x00000012ff1f723e */ /* 0x000fe200048070ff */
[----:B------:R-:W-:Y:S01]  /*3720*/  FADD R18, RZ, R15 ;  /* 0x0000000fff127221 */ /* 0x000fe20000000000 */
[----:B------:R-:W-:-:S02]  /*3730*/  IADD3.X R23, PT, PT, RZ, R9, RZ, P1, !PT ;  /* 0x00000009ff177210 */ /* 0x000fc40000ffe4ff */
[----:B------:R-:W-:Y:S02]  /*3740*/  FMNMX3 R35, |R15|, R39, |R20|, !PT ;  /* 0x000000270f237276 */ /* 0x000fe40007800614 */
[----:B------:R-:W-:Y:S02]  /*3750*/  F2FP.SATFINITE.E4M3.F32.PACK_AB_MERGE_C R24, RZ, R24, RZ ;  /* 0x00000018ff18723e */ /* 0x000fe400048070ff */
[C---:B------:R-:W-:Y:S01]  /*3760*/  @!P0 LEA R44, P1, R22.reuse, UR25, 0x1 ;  /* 0x00000019162c8c11 */ /* 0x040fe2000f8208ff */
[----:B------:R-:W-:Y:S01]  /*3770*/  FADD R32, R41, R32 ;  /* 0x0000002029207221 */ /* 0x000fe20000000000 */
[C---:B------:R-:W-:Y:S01]  /*3780*/  FADD R39, R27.reuse, R18 ;  /* 0x000000121b277221 */ /* 0x040fe20000000000 */
[C---:B------:R-:W-:Y:S01]  /*3790*/  FMNMX3 R35, |R27|.reuse, R35, |R28|, !PT ;  /* 0x000000231b237276 */ /* 0x040fe2000780061c */
[----:B------:R-:W-:Y:S01]  /*37a0*/  FMUL R15, R27, UR16 ;  /* 0x000000101b0f7c20 */ /* 0x000fe20008400000 */
[----:B------:R-:W-:Y:S01]  /*37b0*/  LEA R37, R37, R42, 0x8 ;  /* 0x0000002a25257211 */ /* 0x000fe200078e40ff */
[----:B------:R-:W-:Y:S01]  /*37c0*/  FADD R27, RZ, R20 ;  /* 0x00000014ff1b7221 */ /* 0x000fe20000000000 */
[----:B------:R-:W-:Y:S01]  /*37d0*/  @!P0 LEA.HI.X R45, R22, UR30, R23, 0x1, P1 ;  /* 0x0000001e162d8c11 */ /* 0x000fe200088f0c17 */
[----:B------:R-:W-:Y:S01]  /*37e0*/  FMUL R42, R28, UR16 ;  /* 0x000000101c2a7c20 */ /* 0x000fe20008400000 */
[----:B------:R-:W-:-:S02]  /*37f0*/  @!P0 PRMT R41, R31, 0x7604, R24 ;  /* 0x000076041f298816 */ /* 0x000fc40000000018 */
[----:B------:R-:W-:Y:S01]  /*3800*/  @!P0 IADD3 R20, P1, PT, R22, UR33, RZ ;  /* 0x0000002116148c10 */ /* 0x000fe2000ff3e0ff */
[----:B------:R-:W-:Y:S01]  /*3810*/  FADD R18, R28, R27 ;  /* 0x0000001b1c127221 */ /* 0x000fe20000000000 */
[----:B------:R-:W-:Y:S01]  /*3820*/  F2FP.SATFINITE.E4M3.F32.PACK_AB_MERGE_C R15, RZ, R15, RZ ;  /* 0x0000000fff0f723e */ /* 0x000fe200048070ff */
[----:B------:R0:W-:Y:S01]  /*3830*/  @!P0 STG.E.U16 desc[UR28][R44.64], R41 ;  /* 0x000000292c008986 */ /* 0x0001e2000c10151c */
[----:B------:R-:W-:Y:S02]  /*3840*/  LOP3.LUT R24, R24, 0xff, RZ, 0xc0, !PT ;  /* 0x000000ff18187812 */ /* 0x000fe400078ec0ff */
[----:B------:R-:W-:Y:S02]  /*3850*/  @!P0 IADD3.X R27, PT, PT, R23, UR34, RZ, P1, !PT ;  /* 0x00000022171b8c10 */ /* 0x000fe40008ffe4ff */
[----:B------:R-:W-:Y:S02]  /*3860*/  F2FP.SATFINITE.E4M3.F32.PACK_AB_MERGE_C R42, RZ, R42, RZ ;  /* 0x0000002aff2a723e */ /* 0x000fe400048070ff */
[----:B0-----:R-:W-:-:S02]  /*3870*/  @!P0 LEA R44, P1, R20, UR25, 0x1 ;  /* 0x00000019142c8c11 */ /* 0x001fc4000f8208ff */
[----:B------:R-:W-:Y:S02]  /*3880*/  LEA R41, R15, R24, 0x8 ;  /* 0x000000180f297211 */ /* 0x000fe400078e40ff */
[----:B------:R-:W-:Y:S02]  /*3890*/  @!P0 LEA.HI.X R45, R20, UR30, R27, 0x1, P1 ;  /* 0x0000001e142d8c11 */ /* 0x000fe400088f0c1b */
[----:B------:R-:W-:-:S05]  /*38a0*/  @!P0 PRMT R15, R42, 0x7604, R15 ;  /* 0x000076042a0f8816 */ /* 0x000fca000000000f */
[----:B------:R3:W-:Y:S02]  /*38b0*/  @!P0 STG.E.U16 desc[UR28][R44.64], R15 ;  /* 0x0000000f2c008986 */ /* 0x0007e4000c10151c */
[----:B---3--:R-:W-:-:S05]  /*38c0*/  SHF.L.U32 R15, R34, 0x10, RZ ;  /* 0x00000010220f7819 */ /* 0x008fca00000006ff */
[C---:B------:R-:W-:Y:S01]  /*38d0*/  FMUL R20, R15.reuse, 0.044714998453855514526 ;  /* 0x3d3727130f147820 */ /* 0x040fe20000400000 */
[----:B------:R-:W-:-:S03]  /*38e0*/  FMUL R24, R15, 0.79788458347320556641 ;  /* 0x3f4c422a0f187820 */ /* 0x000fc60000400000 */
[----:B------:R-:W-:-:S04]  /*38f0*/  FFMA R27, R15, R20, 1 ;  /* 0x3f8000000f1b7423 */ /* 0x000fc80000000014 */
[----:B------:R-:W-:-:S04]  /*3900*/  FMUL R24, R24, R27 ;  /* 0x0000001b18187220 */ /* 0x000fc80000400000 */
[----:B------:R-:W-:-:S06]  /*3910*/  FMUL R28, |R24|, 2.8853900432586669922 ;  /* 0x4038aa3b181c7820 */ /* 0x000fcc0000400200 */
[----:B------:R-:W0:Y:S02]  /*3920*/  MUFU.EX2 R28, R28 ;  /* 0x0000001c001c7308 */ /* 0x000e240000000800 */
[----:B0-----:R-:W-:Y:S01]  /*3930*/  FADD R27, R28, 1 ;  /* 0x3f8000001c1b7421 */ /* 0x001fe20000000000 */
[----:B------:R-:W-:-:S05]  /*3940*/  FMUL R28, R24, R24 ;  /* 0x00000018181c7220 */ /* 0x000fca0000400000 */
[----:B------:R-:W0:Y:S01]  /*3950*/  MUFU.RCP R27, R27 ;  /* 0x0000001b001b7308 */ /* 0x000e220000001000 */
[----:B------:R-:W-:-:S04]  /*3960*/  FFMA R45, R28, R5, -0.052303962409496307373 ;  /* 0xbd563cae1c2d7423 */ /* 0x000fc80000000005 */
[----:B------:R-:W-:Y:S01]  /*3970*/  FFMA R45, R28, R45, 0.1331529766321182251 ;  /* 0x3e0859411c2d7423 */ /* 0x000fe2000000002d */
[----:B------:R-:W-:-:S03]  /*3980*/  FSETP.GE.AND P2, PT, |R24|, 0.60000002384185791016, PT ;  /* 0x3f19999a1800780b */ /* 0x000fc60003f46200 */
[----:B------:R-:W-:Y:S01]  /*3990*/  FFMA R20, R28, R45, -0.33332768082618713379 ;  /* 0xbeaaa9ed1c147423 */ /* 0x000fe2000000002d */
[----:B------:R-:W-:-:S03]  /*39a0*/  FSETP.GE.AND P1, PT, |R24|, 9.010913848876953125, PT ;  /* 0x41102cb41800780b */ /* 0x000fc60003f26200 */
[----:B------:R-:W-:Y:S01]  /*39b0*/  FFMA R44, R28, R20, RZ ;  /* 0x000000141c2c7223 */ /* 0x000fe200000000ff */
[----:B0-----:R-:W-:Y:S01]  /*39c0*/  FFMA R20, R27, -2, R6 ;  /* 0xc00000001b147823 */ /* 0x001fe20000000006 */
[----:B------:R-:W-:-:S04]  /*39d0*/  PRMT R27, R34, 0x7632, R27 ;  /* 0x00007632221b7816 */ /* 0x000fc8000000001b */
[----:B------:R-:W-:Y:S02]  /*39e0*/  FSEL R45, R20, 1, !P1 ;  /* 0x3f800000142d7808 */ /* 0x000fe40004800000 */
        /* <DEDUP_REMOVED lines=9> */
[----:B------:R-:W-:-:S04]  /*3a80*/  FMUL R45, R34, R34 ;  /* 0x00000022222d7220 */ /* 0x000fc80000400000 */
[----:B------:R-:W-:Y:S01]  /*3a90*/  FFMA R24, R45, R5, -0.052303962409496307373 ;  /* 0xbd563cae2d187423 */ /* 0x000fe20000000005 */
[----:B0-----:R-:W-:-:S06]  /*3aa0*/  FADD R28, R44, 1 ;  /* 0x3f8000002c1c7421 */ /* 0x001fcc0000000000 */
[----:B------:R-:W0:Y:S01]  /*3ab0*/  MUFU.RCP R28, R28 ;  /* 0x0000001c001c7308 */ /* 0x000e220000001000 */
[----:B------:R-:W-:-:S04]  /*3ac0*/  FFMA R24, R45, R24, 0.1331529766321182251 ;  /* 0x3e0859412d187423 */ /* 0x000fc80000000018 */
[----:B------:R-:W-:Y:S01]  /*3ad0*/  FFMA R24, R45, R24, -0.33332768082618713379 ;  /* 0xbeaaa9ed2d187423 */ /* 0x000fe20000000018 */
[----:B------:R-:W-:-:S03]  /*3ae0*/  FSETP.GE.AND P1, PT, |R34|, 9.010913848876953125, PT ;  /* 0x41102cb42200780b */ /* 0x000fc60003f26200 */
[----:B------:R-:W-:Y:S01]  /*3af0*/  FFMA R45, R45, R24, RZ ;  /* 0x000000182d2d7223 */ /* 0x000fe200000000ff */
[----:B------:R-:W-:Y:S01]  /*3b00*/  FSETP.GE.AND P2, PT, |R34|, 0.60000002384185791016, PT ;  /* 0x3f19999a2200780b */ /* 0x000fe20003f46200 */
[----:B0-----:R-:W-:-:S05]  /*3b10*/  FFMA R24, R28, -2, R6 ;  /* 0xc00000001c187823 */ /* 0x001fca0000000006 */
[----:B------:R-:W-:-:S04]  /*3b20*/  FSEL R24, R24, 1, !P1 ;  /* 0x3f80000018187808 */ /* 0x000fc80004800000 */
[--C-:B------:R-:W-:Y:S01]  /*3b30*/  LOP3.LUT R28, R24, 0x80000000, R34.reuse, 0xb8, !PT ;  /* 0x80000000181c7812 */ /* 0x100fe200078eb822 */
[----:B------:R-:W-:Y:S02]  /*3b40*/  FMUL R24, R38, UR16 ;  /* 0x0000001026187c20 */ /* 0x000fe40008400000 */
[----:B------:R-:W-:Y:S01]  /*3b50*/  @!P2 FFMA R28, R34, R45, R34 ;  /* 0x0000002d221ca223 */ /* 0x000fe20000000022 */
[C---:B------:R-:W-:Y:S02]  /*3b60*/  FADD R34, R38.reuse, R39 ;  /* 0x0000002726227221 */ /* 0x040fe40000000000 */
[----:B------:R-:W-:Y:S02]  /*3b70*/  F2FP.SATFINITE.E4M3.F32.PACK_AB_MERGE_C R24, RZ, R24, RZ ;  /* 0x00000018ff18723e */ /* 0x000fe400048070ff */
[----:B------:R-:W-:Y:S02]  /*3b80*/  FMNMX3 R38, |R38|, R35, |R29|, !PT ;  /* 0x0000002326267276 */ /* 0x000fe4000780061d */
[----:B------:R-:W-:-:S02]  /*3b90*/  SHF.L.U32 R35, R24, 0x10, RZ ;  /* 0x0000001018237819 */ /* 0x000fc400000006ff */
[----:B------:R-:W-:Y:S02]  /*3ba0*/  LOP3.LUT R39, R31, 0xff, RZ, 0xc0, !PT ;  /* 0x000000ff1f277812 */ /* 0x000fe400078ec0ff */
[----:B------:R-:W-:Y:S01]  /*3bb0*/  LOP3.LUT R44, R35, 0xff0000, RZ, 0xc0, !PT ;  /* 0x00ff0000232c7812 */ /* 0x000fe200078ec0ff */
[----:B----4-:R-:W-:Y:S01]  /*3bc0*/  IMAD.U32 R35, R17, 0x10000, RZ ;  /* 0x0001000011237824 */ /* 0x010fe200078e00ff */
[----:B------:R-:W-:-:S03]  /*3bd0*/  LEA R39, R42, R39, 0x8 ;  /* 0x000000272a277211 */ /* 0x000fc600078e40ff */
[----:B------:R-:W-:-:S04]  /*3be0*/  FMUL R42, R35, 0.044714998453855514526 ;  /* 0x3d372713232a7820 */ /* 0x000fc80000400000 */
[C---:B------:R-:W-:Y:S01]  /*3bf0*/  FFMA R31, R35.reuse, R42, 1 ;  /* 0x3f800000231f7423 */ /* 0x040fe2000000002a */
[----:B------:R-:W-:-:S04]  /*3c00*/  FMUL R42, R35, 0.79788458347320556641 ;  /* 0x3f4c422a232a7820 */ /* 0x000fc80000400000 */
[----:B------:R-:W-:-:S04]  /*3c10*/  FMUL R42, R42, R31 ;  /* 0x0000001f2a2a7220 */ /* 0x000fc80000400000 */
[----:B------:R-:W-:-:S06]  /*3c20*/  FMUL R31, |R42|, 2.8853900432586669922 ;  /* 0x4038aa3b2a1f7820 */ /* 0x000fcc0000400200 */
[----:B------:R-:W0:Y:S01]  /*3c30*/  MUFU.EX2 R31, R31 ;  /* 0x0000001f001f7308 */ /* 0x000e220000000800 */
[----:B------:R-:W-:Y:S01]  /*3c40*/  LOP3.LUT R41, R44, 0xffff, R41, 0xf8, !PT ;  /* 0x0000ffff2c297812 */ /* 0x000fe200078ef829 */
[----:B------:R-:W-:Y:S01]  /*3c50*/  FMUL R44, R42, R42 ;  /* 0x0000002a2a2c7220 */ /* 0x000fe20000400000 */
[----:B0-----:R-:W-:-:S06]  /*3c60*/  FADD R45, R31, 1 ;  /* 0x3f8000001f2d7421 */ /* 0x001fcc0000000000 */
[----:B------:R-:W0:Y:S01]  /*3c70*/  MUFU.RCP R45, R45 ;  /* 0x0000002d002d7308 */ /* 0x000e220000001000 */
[----:B------:R-:W-:Y:S01]  /*3c80*/  FFMA R31, R44, R5, -0.052303962409496307373 ;  /* 0xbd563cae2c1f7423 */ /* 0x000fe20000000005 */
[----:B------:R-:W-:-:S03]  /*3c90*/  FSETP.GE.AND P2, PT, |R42|, 0.60000002384185791016, PT ;  /* 0x3f19999a2a00780b */ /* 0x000fc60003f46200 */
[----:B------:R-:W-:Y:S01]  /*3ca0*/  FFMA R31, R44, R31, 0.1331529766321182251 ;  /* 0x3e0859412c1f7423 */ /* 0x000fe2000000001f */
[----:B------:R-:W-:-:S03]  /*3cb0*/  FSETP.GE.AND P1, PT, |R42|, 9.010913848876953125, PT ;  /* 0x41102cb42a00780b */ /* 0x000fc60003f26200 */
[----:B------:R-:W-:-:S04]  /*3cc0*/  FFMA R31, R44, R31, -0.33332768082618713379 ;  /* 0xbeaaa9ed2c1f7423 */ /* 0x000fc8000000001f */
[----:B------:R-:W-:Y:S01]  /*3cd0*/  FFMA R44, R44, R31, RZ ;  /* 0x0000001f2c2c7223 */ /* 0x000fe200000000ff */
[----:B0-----:R-:W-:-:S05]  /*3ce0*/  FFMA R45, R45, -2, R6 ;  /* 0xc00000002d2d7823 */ /* 0x001fca0000000006 */
[----:B------:R-:W-:-:S04]  /*3cf0*/  FSEL R31, R45, 1, !P1 ;  /* 0x3f8000002d1f7808 */ /* 0x000fc80004800000 */
[--C-:B------:R-:W-:Y:S01]  /*3d00*/  LOP3.LUT R31, R31, 0x80000000, R42.reuse, 0xb8, !PT ;  /* 0x800000001f1f7812 */ /* 0x100fe200078eb82a */
[--C-:B------:R-:W-:Y:S01]  /*3d10*/  @!P2 FFMA R31, R42, R44, R42.reuse ;  /* 0x0000002c2a1fa223 */ /* 0x100fe2000000002a */
[----:B------:R-:W-:Y:S02]  /*3d20*/  PRMT R42, R17, 0x7632, R42 ;  /* 0x00007632112a7816 */ /* 0x000fe4000000002a */
[----:B------:R-:W-:Y:S02]  /*3d30*/  SHF.L.U32 R17, R16, 0x10, RZ ;  /* 0x0000001010117819 */ /* 0x000fe400000006ff */
[----:B------:R-:W-:-:S05]  /*3d40*/  SHF.L.U32 R16, R42, 0x10, RZ ;  /* 0x000000102a107819 */ /* 0x000fca00000006ff */
[C---:B------:R-:W-:Y:S01]  /*3d50*/  FMUL R45, R16.reuse, 0.044714998453855514526 ;  /* 0x3d372713102d7820 */ /* 0x040fe20000400000 */
[----:B------:R-:W-:-:S03]  /*3d60*/  FMUL R42, R16, 0.79788458347320556641 ;  /* 0x3f4c422a102a7820 */ /* 0x000fc60000400000 */
[----:B------:R-:W-:Y:S01]  /*3d70*/  FFMA R45, R16, R45, 1 ;  /* 0x3f800000102d7423 */ /* 0x000fe2000000002d */
[----:B------:R-:W-:-:S03]  /*3d80*/  LOP3.LUT R14, R14, 0xffff, RZ, 0xc0, !PT ;  /* 0x0000ffff0e0e7812 */ /* 0x000fc600078ec0ff */
[----:B------:R-:W-:Y:S01]  /*3d90*/  FMUL R42, R42, R45 ;  /* 0x0000002d2a2a7220 */ /* 0x000fe20000400000 */
[----:B------:R-:W-:-:S03]  /*3da0*/  LOP3.LUT R17, R14, 0xff0000, R17, 0xf8, !PT ;  /* 0x00ff00000e117812 */ /* 0x000fc600078ef811 */
        /* <DEDUP_REMOVED lines=12> */
[----:B------:R-:W-:Y:S02]  /*3e70*/  FSEL R14, R45, 1, !P1 ;  /* 0x3f8000002d0e7808 */ /* 0x000fe40004800000 */
[----:B------:R-:W-:Y:S02]  /*3e80*/  SHF.L.U32 R19, R19, 0x10, RZ ;  /* 0x0000001013137819 */ /* 0x000fe400000006ff */
[--C-:B------:R-:W-:Y:S01]  /*3e90*/  LOP3.LUT R14, R14, 0x80000000, R42.reuse, 0xb8, !PT ;  /* 0x800000000e0e7812 */ /* 0x100fe200078eb82a */
[----:B------:R-:W-:Y:S01]  /*3ea0*/  @!P2 FFMA R14, R42, R44, R42 ;  /* 0x0000002c2a0ea223 */ /* 0x000fe2000000002a */
[----:B------:R-:W-:Y:S01]  /*3eb0*/  FMUL R44, R21, UR16 ;  /* 0x00000010152c7c20 */ /* 0x000fe20008400000 */
[----:B------:R-:W-:Y:S01]  /*3ec0*/  LOP3.LUT R42, R19, 0xff0000, RZ, 0xc0, !PT ;  /* 0x00ff0000132a7812 */ /* 0x000fe200078ec0ff */
[C---:B------:R-:W-:Y:S01]  /*3ed0*/  FADD R34, R21.reuse, R34 ;  /* 0x0000002215227221 */ /* 0x040fe20000000000 */
[----:B------:R-:W-:Y:S02]  /*3ee0*/  FMNMX3 R38, |R21|, R38, |R30|, !PT ;  /* 0x0000002615267276 */ /* 0x000fe4000780061e */
[----:B------:R-:W-:-:S02]  /*3ef0*/  F2FP.SATFINITE.E4M3.F32.PACK_AB_MERGE_C R19, RZ, R44, RZ ;  /* 0x0000002cff13723e */ /* 0x000fc400048070ff */
[----:B------:R-:W-:Y:S02]  /*3f00*/  LOP3.LUT R21, R42, 0xffff, R37, 0xf8, !PT ;  /* 0x0000ffff2a157812 */ /* 0x000fe400078ef825 */
[----:B------:R-:W-:Y:S02]  /*3f10*/  LOP3.LUT R37, R19, 0xffff, RZ, 0xc0, !PT ;  /* 0x0000ffff13257812 */ /* 0x000fe400078ec0ff */
[----:B------:R-:W-:Y:S02]  /*3f20*/  LOP3.LUT R33, R33, 0xffff, RZ, 0xc0, !PT ;  /* 0x0000ffff21217812 */ /* 0x000fe400078ec0ff */
[----:B------:R-:W-:Y:S01]  /*3f30*/  SHF.L.U32 R42, R37, 0x18, RZ ;  /* 0x00000018252a7819 */ /* 0x000fe200000006ff */
[----:B------:R-:W-:Y:S01]  /*3f40*/  FADD R37, R29, R18 ;  /* 0x000000121d257221 */ /* 0x000fe20000000000 */
[----:B------:R-:W-:Y:S01]  /*3f50*/  SHF.L.U32 R18, R33, 0x18, RZ ;  /* 0x0000001821127819 */ /* 0x000fe200000006ff */
[----:B------:R-:W-:Y:S01]  /*3f60*/  FMUL R29, R29, UR16 ;  /* 0x000000101d1d7c20 */ /* 0x000fe20008400000 */
[----:B------:R-:W-:-:S02]  /*3f70*/  LOP3.LUT R26, R26, 0xffff, RZ, 0xc0, !PT ;  /* 0x0000ffff1a1a7812 */ /* 0x000fc400078ec0ff */
[----:B------:R-:W-:Y:S01]  /*3f80*/  LOP3.LUT R17, R17, R18, RZ, 0xfc, !PT ;  /* 0x0000001211117212 */ /* 0x000fe200078efcff */
[C---:B------:R-:W-:Y:S01]  /*3f90*/  FADD R18, R30.reuse, R37 ;  /* 0x000000251e127221 */ /* 0x040fe20000000000 */
[----:B------:R-:W-:Y:S01]  /*3fa0*/  LOP3.LUT R41, R41, R42, RZ, 0xfc, !PT ;  /* 0x0000002a29297212 */ /* 0x000fe200078efcff */
[----:B------:R-:W-:Y:S01]  /*3fb0*/  FMUL R30, R30, UR16 ;  /* 0x000000101e1e7c20 */ /* 0x000fe20008400000 */
[C---:B------:R-:W-:Y:S01]  /*3fc0*/  FMUL R42, R15.reuse, 0.10703222453594207764 ;  /* 0x3ddb33b60f2a7820 */ /* 0x040fe20000400000 */
[----:B------:R-:W-:Y:S01]  /*3fd0*/  SHF.L.U32 R26, R26, 0x18, RZ ;  /* 0x000000181a1a7819 */ /* 0x000fe200000006ff */
[----:B------:R-:W-:Y:S01]  /*3fe0*/  FFMA R33, -R20, R20, 1 ;  /* 0x3f80000014217423 */ /* 0x000fe20000000114 */
[----:B------:R-:W-:Y:S01]  /*3ff0*/  F2FP.SATFINITE.E4M3.F32.PACK_AB_MERGE_C R29, RZ, R29, RZ ;  /* 0x0000001dff1d723e */ /* 0x000fe200048070ff */
[----:B------:R-:W-:Y:S01]  /*4000*/  FFMA R42, R15, R42, 0.79788458347320556641 ;  /* 0x3f4c422a0f2a7423 */ /* 0x000fe2000000002a */
[----:B------:R-:W-:Y:S02]  /*4010*/  F2FP.SATFINITE.E4M3.F32.PACK_AB_MERGE_C R30, RZ, R30, RZ ;  /* 0x0000001eff1e723e */ /* 0x000fe400048070ff */
[----:B------:R-:W-:Y:S01]  /*4020*/  LOP3.LUT R21, R21, R26, RZ, 0xfc, !PT ;  /* 0x0000001a15157212 */ /* 0x000fe200078efcff */
[----:B------:R-:W-:-:S02]  /*4030*/  IMAD.U32 R26, R29, 0x10000, RZ ;  /* 0x000100001d1a7824 */ /* 0x000fc400078e00ff */
[----:B------:R-:W-:Y:S01]  /*4040*/  FMUL R42, R33, R42 ;  /* 0x0000002a212a7220 */ /* 0x000fe20000400000 */
[----:B------:R-:W-:Y:S02]  /*4050*/  LOP3.LUT R39, R39, 0xffff, RZ, 0xc0, !PT ;  /* 0x0000ffff27277812 */ /* 0x000fe400078ec0ff */
[----:B------:R-:W-:Y:S02]  /*4060*/  LOP3.LUT R33, R30, 0xffff, RZ, 0xc0, !PT ;  /* 0x0000ffff1e217812 */ /* 0x000fe400078ec0ff */
[----:B------:R-:W-:Y:S02]  /*4070*/  LOP3.LUT R26, R39, 0xff0000, R26, 0xf8, !PT ;  /* 0x00ff0000271a7812 */ /* 0x000fe400078ef81a */
[----:B------:R-:W-:Y:S01]  /*4080*/  SHF.L.U32 R33, R33, 0x18, RZ ;  /* 0x0000001821217819 */ /* 0x000fe200000006ff */
[----:B------:R-:W-:-:S03]  /*4090*/  FMUL R37, R15, 0.5 ;  /* 0x3f0000000f257820 */ /* 0x000fc60000400000 */
[----:B------:R-:W-:Y:S01]  /*40a0*/  LOP3.LUT R15, R26, R33, RZ, 0xfc, !PT ;  /* 0x000000211a0f7212 */ /* 0x000fe200078efcff */
[----:B------:R-:W-:Y:S01]  /*40b0*/  FMUL R26, R27, 0.10703222453594207764 ;  /* 0x3ddb33b61b1a7820 */ /* 0x000fe20000400000 */
[----:B------:R-:W-:-:S03]  /*40c0*/  FMUL R33, R37, R42 ;  /* 0x0000002a25217220 */ /* 0x000fc60000400000 */
[----:B------:R-:W-:Y:S01]  /*40d0*/  FFMA R37, R27, R26, 0.79788458347320556641 ;  /* 0x3f4c422a1b257423 */ /* 0x000fe2000000001a */
[----:B------:R-:W-:-:S04]  /*40e0*/  FFMA R26, -R28, R28, 1 ;  /* 0x3f8000001c1a7423 */ /* 0x000fc8000000011c */
[----:B------:R-:W-:Y:S01]  /*40f0*/  FMUL R42, R26, R37 ;  /* 0x000000251a2a7220 */ /* 0x000fe20000400000 */
[----:B--2---:R-:W-:Y:S01]  /*4100*/  SHF.L.U32 R26, R12, 0x10, RZ ;  /* 0x000000100c1a7819 */ /* 0x004fe200000006ff */
[----:B------:R-:W-:-:S04]  /*4110*/  FMUL R27, R27, 0.5 ;  /* 0x3f0000001b1b7820 */ /* 0x000fc80000400000 */
[----:B------:R-:W-:Y:S01]  /*4120*/  FMUL R37, R26, 0.044714998453855514526 ;  /* 0x3d3727131a257820 */ /* 0x000fe20000400000 */
[----:B------:R-:W-:Y:S01]  /*4130*/  FMUL R27, R27, R42 ;  /* 0x0000002a1b1b7220 */ /* 0x000fe20000400000 */
[----:B------:R-:W-:Y:S01]  /*4140*/  FADD R42, R20, 1 ;  /* 0x3f800000142a7421 */ /* 0x000fe20000000000 */
[C---:B------:R-:W-:Y:S01]  /*4150*/  FMUL R20, R26.reuse, 0.79788458347320556641 ;  /* 0x3f4c422a1a147820 */ /* 0x040fe20000400000 */
[----:B------:R-:W-:Y:S01]  /*4160*/  FFMA R37, R26, R37, 1 ;  /* 0x3f8000001a257423 */ /* 0x000fe20000000025 */
[----:B------:R-:W-:-:S03]  /*4170*/  FADD R44, R28, 1 ;  /* 0x3f8000001c2c7421 */ /* 0x000fc60000000000 */
[----:B------:R-:W-:Y:S01]  /*4180*/  FMUL R28, R20, R37 ;  /* 0x00000025141c7220 */ /* 0x000fe20000400000 */
[----:B------:R-:W-:-:S03]  /*4190*/  FFMA R20, R42, 0.5, R33 ;  /* 0x3f0000002a147823 */ /* 0x000fc60000000021 */
[----:B------:R-:W-:Y:S01]  /*41a0*/  FMUL R33, |R28|, 2.8853900432586669922 ;  /* 0x4038aa3b1c217820 */ /* 0x000fe20000400200 */
[----:B------:R-:W-:Y:S02]  /*41b0*/  IADD3 R37, PT, PT, R3, R0, RZ ;  /* 0x0000000003257210 */ /* 0x000fe40007ffe0ff */
[----:B------:R-:W-:-:S03]  /*41c0*/  PRMT R12, R36, 0x7632, R12 ;  /* 0x00007632240c7816 */ /* 0x000fc6000000000c */
[----:B------:R-:W0:Y:S01]  /*41d0*/  MUFU.EX2 R33, R33 ;  /* 0x0000002100217308 */ /* 0x000e220000000800 */
[----:B------:R-:W-:Y:S02]  /*41e0*/  LOP3.LUT R37, R37, 0x1f, RZ, 0xc0, !PT ;  /* 0x0000001f25257812 */ /* 0x000fe400078ec0ff */
[----:B------:R-:W-:Y:S01]  /*41f0*/  SHF.L.U32 R39, R36, 0x10, RZ ;  /* 0x0000001024277819 */ /* 0x000fe200000006ff */
[----:B------:R-:W-:Y:S01]  /*4200*/  FFMA R27, R44, 0.5, R27 ;  /* 0x3f0000002c1b7823 */ /* 0x000fe2000000001b */
[----:B------:R-:W-:Y:S01]  /*4210*/  SHF.L.U32 R36, R12, 0x10, RZ ;  /* 0x000000100c247819 */ /* 0x000fe200000006ff */
[----:B------:R1:W2:Y:S01]  /*4220*/  SHFL.IDX PT, R13, R13, R37, 0x1f ;  /* 0x00001f250d0d7589 */ /* 0x0002a200000e0000 */
[----:B------:R-:W-:Y:S01]  /*4230*/  BSSY.RECONVERGENT B0, `(.L_x_12972) ;  /* 0x000000e000007945 */ /* 0x000fe20003800200 */
[----:B------:R-:W-:Y:S02]  /*4240*/  FMUL R20, R39, R20 ;  /* 0x0000001427147220 */ /* 0x000fe40000400000 */
[----:B------:R1:W3:Y:S01]  /*4250*/  SHFL.IDX PT, R32, R32, R37, 0x1f ;  /* 0x00001f2520207589 */ /* 0x0002e200000e0000 */
[----:B------:R-:W-:Y:S01]  /*4260*/  FMUL R27, R36, R27 ;  /* 0x0000001b241b7220 */ /* 0x000fe20000400000 */
[----:B------:R-:W-:Y:S01]  /*4270*/  PRMT R39, R12, 0x7632, R39 ;  /* 0x000076320c277816 */ /* 0x000fe20000000027 */
[----:B------:R-:W-:Y:S06]  /*4280*/  @P0 BRA `(.L_x_12973) ;  /* 0x0000000000200947 */ /* 0x000fec0003800000 */
[----:B------:R-:W-:Y:S01]  /*4290*/  ULOP3.LUT UR8, UR26, 0xfffffffe, URZ, 0xc0, !UPT ;  /* 0xfffffffe1a087892 */ /* 0x000fe2000f8ec0ff */
[----:B------:R-:W-:Y:S01]  /*42a0*/  PRMT R29, R29, 0x7604, R24 ;  /* 0x000076041d1d7816 */ /* 0x000fe20000000018 */
[----:B------:R-:W-:-:S04]  /*42b0*/  ULOP3.LUT UR9, UR27, 0x7fffffff, URZ, 0xc0, !UPT ;  /* 0x7fffffff1b097892 */ /* 0x000fc8000f8ec0ff */
[----:B------:R-:W-:-:S04]  /*42c0*/  IADD3 R12, P1, PT, R22, UR8, RZ ;  /* 0x00000008160c7c10 */ /* 0x000fc8000ff3e0ff */
[----:B-1----:R-:W-:Y:S02]  /*42d0*/  IADD3.X R37, PT, PT, R23, UR9, RZ, P1, !PT ;  /* 0x0000000917257c10 */ /* 0x002fe40008ffe4ff */
[----:B------:R-:W-:-:S04]  /*42e0*/  LEA R36, P1, R12, UR25, 0x1 ;  /* 0x000000190c247c11 */ /* 0x000fc8000f8208ff */
[----:B------:R-:W-:-:S05]  /*42f0*/  LEA.HI.X R37, R12, UR30, R37, 0x1, P1 ;  /* 0x0000001e0c257c11 */ /* 0x000fca00088f0c25 */
[----:B------:R4:W-:Y:S04]  /*4300*/  STG.E.U16 desc[UR28][R36.64], R29 ;  /* 0x0000001d24007986 */ /* 0x0009e8000c10151c */
.L_x_12973:
[----:B------:R-:W-:Y:S05]  /*4310*/  BSYNC.RECONVERGENT B0 ;  /* 0x0000000000007941 */ /* 0x000fea0003800200 */
.L_x_12972:
[----:B------:R-:W-:Y:S01]  /*4320*/  BSSY.RECONVERGENT B0, `(.L_x_12974) ;  /* 0x000000d000007945 */ /* 0x000fe20003800200 */
[----:B------:R-:W-:Y:S01]  /*4330*/  SHF.L.U32 R12, R39, 0x10, RZ ;  /* 0x00000010270c7819 */ /* 0x000fe200000006ff */
[----:B------:R-:W-:Y:S01]  /*4340*/  FMUL R24, R28, R28 ;  /* 0x0000001c1c187220 */ /* 0x000fe20000400000 */
[----:B0-----:R-:W-:Y:S01]  /*4350*/  FADD R33, R33, 1 ;  /* 0x3f80000021217421 */ /* 0x001fe20000000000 */
[----:B------:R-:W-:Y:S06]  /*4360*/  @P0 BRA `(.L_x_12975) ;  /* 0x0000000000200947 */ /* 0x000fec0003800000 */
[----:B-1--4-:R-:W-:Y:S01]  /*4370*/  IMAD.U32 R37, RZ, RZ, UR33 ;  /* 0x00000021ff257e24 */ /* 0x012fe2000f8e00ff */
[----:B------:R-:W-:Y:S01]  /*4380*/  UIMAD UR8, UR34, 0x3, URZ ;  /* 0x00000003220878a4 */ /* 0x000fe2000f8e02ff */
[----:B------:R-:W-:Y:S02]  /*4390*/  PRMT R19, R30, 0x7604, R19 ;  /* 0x000076041e137816 */ /* 0x000fe40000000013 */
[----:B------:R-:W-:-:S05]  /*43a0*/  IMAD.WIDE.U32 R36, R37, 0x3, R22 ;  /* 0x0000000325247825 */ /* 0x000fca00078e0016 */
[----:B------:R-:W-:Y:S02]  /*43b0*/  IADD3 R23, PT, PT, R37, UR8, RZ ;  /* 0x0000000825177c10 */ /* 0x000fe4000fffe0ff */
[----:B------:R-:W-:-:S04]  /*43c0*/  LEA R22, P0, R36, UR25, 0x1 ;  /* 0x0000001924167c11 */ /* 0x000fc8000f8008ff */
[----:B------:R-:W-:-:S05]  /*43d0*/  LEA.HI.X R23, R36, UR30, R23, 0x1, P0 ;  /* 0x0000001e24177c11 */ /* 0x000fca00080f0c17 */
[----:B------:R0:W-:Y:S04]  /*43e0*/  STG.E.U16 desc[UR28][R22.64], R19 ;  /* 0x0000001316007986 */ /* 0x0001e8000c10151c */
.L_x_12975:
[----:B------:R-:W-:Y:S05]  /*43f0*/  BSYNC.RECONVERGENT B0 ;  /* 0x0000000000007941 */ /* 0x000fea0003800200 */
.L_x_12974:
[----:B0-----:R-:W-:Y:S01]  /*4400*/  FFMA R19, R24, R5, -0.052303962409496307373 ;  /* 0xbd563cae18137423 */ /* 0x001fe20000000005 */
[----:B------:R-:W0:Y:S01]  /*4410*/  MUFU.RCP R33, R33 ;  /* 0x0000002100217308 */ /* 0x000e220000001000 */
[----:B----4-:R-:W-:Y:S01]  /*4420*/  FMUL R29, R12, 0.044714998453855514526 ;  /* 0x3d3727130c1d7820 */ /* 0x010fe20000400000 */
[C---:B------:R-:W-:Y:S01]  /*4430*/  FMUL R22, R35.reuse, 0.10703222453594207764 ;  /* 0x3ddb33b623167820 */ /* 0x040fe20000400000 */
[----:B------:R-:W-:Y:S01]  /*4440*/  FFMA R19, R24, R19, 0.1331529766321182251 ;  /* 0x3e08594118137423 */ /* 0x000fe20000000013 */
[----:B------:R-:W-:Y:S01]  /*4450*/  FSETP.GE.AND P0, PT, |R28|, 9.010913848876953125, PT ;  /* 0x41102cb41c00780b */ /* 0x000fe20003f06200 */
[----:B------:R-:W-:Y:S01]  /*4460*/  FFMA R30, R12, R29, 1 ;  /* 0x3f8000000c1e7423 */ /* 0x000fe2000000001d */
[----:B-1----:R-:W-:Y:S01]  /*4470*/  FFMA R37, R35, R22, 0.79788458347320556641 ;  /* 0x3f4c422a23257423 */ /* 0x002fe20000000016 */
[----:B------:R-:W-:Y:S01]  /*4480*/  FFMA R19, R24, R19, -0.33332768082618713379 ;  /* 0xbeaaa9ed18137423 */ /* 0x000fe20000000013 */
[----:B------:R-:W-:Y:S01]  /*4490*/  FFMA R22, -R31, R31, 1 ;  /* 0x3f8000001f167423 */ /* 0x000fe2000000011f */
[----:B------:R-:W-:Y:S01]  /*44a0*/  FMUL R23, R12, 0.79788458347320556641 ;  /* 0x3f4c422a0c177820 */ /* 0x000fe20000400000 */
[----:B------:R-:W-:Y:S01]  /*44b0*/  FMUL R35, R35, 0.5 ;  /* 0x3f00000023237820 */ /* 0x000fe20000400000 */
[----:B------:R-:W-:Y:S01]  /*44c0*/  FFMA R29, R24, R19, RZ ;  /* 0x00000013181d7223 */ /* 0x000fe200000000ff */
[C---:B-----5:R-:W-:Y:S01]  /*44d0*/  PRMT R19, R43.reuse, 0x7632, R19 ;  /* 0x000076322b137816 */ /* 0x060fe20000000013 */
[----:B------:R-:W-:Y:S01]  /*44e0*/  FMUL R22, R22, R37 ;  /* 0x0000002516167220 */ /* 0x000fe20000400000 */
[----:B------:R-:W-:Y:S01]  /*44f0*/  SHF.L.U32 R43, R43, 0x10, RZ ;  /* 0x000000102b2b7819 */ /* 0x000fe200000006ff */
[----:B------:R-:W-:Y:S01]  /*4500*/  FMUL R23, R23, R30 ;  /* 0x0000001e17177220 */ /* 0x000fe20000400000 */
[----:B------:R-:W-:Y:S01]  /*4510*/  FSETP.GE.AND P1, PT, |R28|, 0.60000002384185791016, PT ;  /* 0x3f19999a1c00780b */ /* 0x000fe20003f26200 */
[----:B0-----:R-:W-:Y:S01]  /*4520*/  FFMA R33, R33, -2, R6 ;  /* 0xc000000021217823 */ /* 0x001fe20000000006 */
[----:B------:R-:W-:Y:S01]  /*4530*/  SHF.L.U32 R19, R19, 0x10, RZ ;  /* 0x0000001013137819 */ /* 0x000fe200000006ff */
[----:B------:R-:W-:Y:S01]  /*4540*/  FMUL R24, R43, 0.044714998453855514526 ;  /* 0x3d3727132b187820 */ /* 0x000fe20000400000 */
[----:B------:R-:W-:Y:S01]  /*4550*/  FMUL R36, |R23|, 2.8853900432586669922 ;  /* 0x4038aa3b17247820 */ /* 0x000fe20000400200 */
[----:B------:R-:W-:Y:S01]  /*4560*/  USHF.L.U32 UR9, UR33, 0x2, URZ ;  /* 0x0000000221097899 */ /* 0x000fe200080006ff */
[----:B------:R-:W-:Y:S01]  /*4570*/  FSEL R33, R33, 1, !P0 ;  /* 0x3f80000021217808 */ /* 0x000fe20004000000 */
[C---:B------:R-:W-:Y:S01]  /*4580*/  FFMA R37, R43.reuse, R24, 1 ;  /* 0x3f8000002b257423 */ /* 0x040fe20000000018 */
[----:B------:R-:W-:Y:S01]  /*4590*/  FMUL R24, R43, 0.79788458347320556641 ;  /* 0x3f4c422a2b187820 */ /* 0x000fe20000400000 */
[----:B------:R-:W-:Y:S01]  /*45a0*/  FMUL R42, R19, 0.044714998453855514526 ;  /* 0x3d372713132a7820 */ /* 0x000fe20000400000 */
[--C-:B------:R-:W-:Y:S01]  /*45b0*/  LOP3.LUT R30, R33, 0x80000000, R28.reuse, 0xb8, !PT ;  /* 0x80000000211e7812 */ /* 0x100fe200078eb81c */
[----:B------:R-:W-:Y:S01]  /*45c0*/  FMUL R33, R35, R22 ;  /* 0x0000001623217220 */ /* 0x000fe20000400000 */
[----:B------:R-:W-:Y:S01]  /*45d0*/  FMUL R24, R24, R37 ;  /* 0x0000002518187220 */ /* 0x000fe20000400000 */
[----:B------:R-:W0:Y:S01]  /*45e0*/  MUFU.EX2 R36, R36 ;  /* 0x0000002400247308 */ /* 0x000e220000000800 */
[----:B------:R-:W-:Y:S01]  /*45f0*/  @!P1 FFMA R30, R28, R29, R28 ;  /* 0x0000001d1c1e9223 */ /* 0x000fe2000000001c */
[----:B------:R-:W-:Y:S01]  /*4600*/  FMUL R29, R16, 0.10703222453594207764 ;  /* 0x3ddb33b6101d7820 */ /* 0x000fe20000400000 */
[----:B------:R-:W-:Y:S01]  /*4610*/  FMUL R22, |R24|, 2.8853900432586669922 ;  /* 0x4038aa3b18167820 */ /* 0x000fe20000400200 */
[C---:B------:R-:W-:Y:S01]  /*4620*/  FMUL R35, R19.reuse, 0.79788458347320556641 ;  /* 0x3f4c422a13237820 */ /* 0x040fe20000400000 */
[----:B------:R-:W-:Y:S01]  /*4630*/  FFMA R42, R19, R42, 1 ;  /* 0x3f800000132a7423 */ /* 0x000fe2000000002a */
[----:B------:R-:W-:Y:S01]  /*4640*/  FFMA R37, R16, R29, 0.79788458347320556641 ;  /* 0x3f4c422a10257423 */ /* 0x000fe2000000001d */
[C---:B------:R-:W-:Y:S01]  /*4650*/  FFMA R28, -R14.reuse, R14, 1 ;  /* 0x3f8000000e1c7423 */ /* 0x040fe2000000010e */
[----:B------:R-:W-:Y:S01]  /*4660*/  FSETP.GE.AND P0, PT, |R23|, 9.010913848876953125, PT ;  /* 0x41102cb41700780b */ /* 0x000fe20003f06200 */
[----:B------:R-:W1:Y:S01]  /*4670*/  MUFU.EX2 R22, R22 ;  /* 0x0000001600167308 */ /* 0x000e620000000800 */
[----:B------:R-:W-:Y:S01]  /*4680*/  FMUL R35, R35, R42 ;  /* 0x0000002a23237220 */ /* 0x000fe20000400000 */
[----:B------:R-:W-:Y:S01]  /*4690*/  FSETP.GE.AND P1, PT, |R23|, 0.60000002384185791016, PT ;  /* 0x3f19999a1700780b */ /* 0x000fe20003f26200 */
[----:B------:R-:W-:Y:S01]  /*46a0*/  FADD R14, R14, 1 ;  /* 0x3f8000000e0e7421 */ /* 0x000fe20000000000 */
[C---:B------:R-:W-:Y:S01]  /*46b0*/  FSETP.GE.AND P2, PT, |R24|.reuse, 9.010913848876953125, PT ;  /* 0x41102cb41800780b */ /* 0x040fe20003f46200 */
[----:B------:R-:W-:Y:S01]  /*46c0*/  FMUL R42, |R35|, 2.8853900432586669922 ;  /* 0x4038aa3b232a7820 */ /* 0x000fe20000400200 */
[----:B------:R-:W-:Y:S01]  /*46d0*/  FSETP.GE.AND P3, PT, |R24|, 0.60000002384185791016, PT ;  /* 0x3f19999a1800780b */ /* 0x000fe20003f66200 */
[----:B0-----:R-:W-:Y:S01]  /*46e0*/  FADD R29, R36, 1 ;  /* 0x3f800000241d7421 */ /* 0x001fe20000000000 */
[----:B------:R-:W-:Y:S01]  /*46f0*/  FMUL R36, R28, R37 ;  /* 0x000000251c247220 */ /* 0x000fe20000400000 */
[----:B------:R-:W-:Y:S01]  /*4700*/  FADD R28, R31, 1 ;  /* 0x3f8000001f1c7421 */ /* 0x000fe20000000000 */
[----:B------:R-:W-:Y:S01]  /*4710*/  FMUL R31, R16, 0.5 ;  /* 0x3f000000101f7820 */ /* 0x000fe20000400000 */
[----:B------:R-:W-:-:S02]  /*4720*/  FMUL R37, R24, R24 ;  /* 0x0000001818257220 */ /* 0x000fc40000400000 */
[----:B------:R-:W0:Y:S01]  /*4730*/  MUFU.RCP R29, R29 ;  /* 0x0000001d001d7308 */ /* 0x000e220000001000 */
[----:B------:R-:W-:Y:S01]  /*4740*/  FFMA R28, R28, 0.5, R33 ;  /* 0x3f0000001c1c7823 */ /* 0x000fe20000000021 */
[----:B------:R-:W-:Y:S01]  /*4750*/  FMUL R31, R31, R36 ;  /* 0x000000241f1f7220 */ /* 0x000fe20000400000 */
[----:B-1----:R-:W-:Y:S01]  /*4760*/  FADD R39, R22, 1 ;  /* 0x3f80000016277421 */ /* 0x002fe20000000000 */
[----:B------:R-:W-:Y:S01]  /*4770*/  FMUL R36, R23, R23 ;  /* 0x0000001717247220 */ /* 0x000fe20000400000 */
[----:B------:R-:W-:-:S03]  /*4780*/  FFMA R16, R37, R5, -0.052303962409496307373 ;  /* 0xbd563cae25107423 */ /* 0x000fc60000000005 */
[----:B------:R-:W1:Y:S01]  /*4790*/  MUFU.EX2 R33, R42 ;  /* 0x0000002a00217308 */ /* 0x000e620000000800 */
[----:B------:R-:W-:Y:S01]  /*47a0*/  FFMA R45, R36, R5, -0.052303962409496307373 ;  /* 0xbd563cae242d7423 */ /* 0x000fe20000000005 */
[----:B------:R-:W-:-:S03]  /*47b0*/  FFMA R22, R37, R16, 0.1331529766321182251 ;  /* 0x3e08594125167423 */ /* 0x000fc60000000010 */
[C---:B------:R-:W-:Y:S01]  /*47c0*/  FFMA R45, R36.reuse, R45, 0.1331529766321182251 ;  /* 0x3e085941242d7423 */ /* 0x040fe2000000002d */
[C---:B------:R-:W-:Y:S02]  /*47d0*/  FFMA R22, R37.reuse, R22, -0.33332768082618713379 ;  /* 0xbeaaa9ed25167423 */ /* 0x040fe40000000016 */
[----:B------:R-:W4:Y:S01]  /*47e0*/  MUFU.RCP R39, R39 ;  /* 0x0000002700277308 */ /* 0x000f220000001000 */
[C---:B------:R-:W-:Y:S01]  /*47f0*/  FFMA R16, R36.reuse, R45, -0.33332768082618713379 ;  /* 0xbeaaa9ed24107423 */ /* 0x040fe2000000002d */
[----:B------:R-:W-:Y:S01]  /*4800*/  FFMA R37, R37, R22, RZ ;  /* 0x0000001625257223 */ /* 0x000fe200000000ff */
[----:B0-----:R-:W-:Y:S02]  /*4810*/  FFMA R29, R29, -2, R6 ;  /* 0xc00000001d1d7823 */ /* 0x001fe40000000006 */
[----:B------:R-:W-:-:S03]  /*4820*/  FFMA R36, R36, R16, RZ ;  /* 0x0000001024247223 */ /* 0x000fc600000000ff */
[----:B------:R-:W-:Y:S01]  /*4830*/  FSEL R16, R29, 1, !P0 ;  /* 0x3f8000001d107808 */ /* 0x000fe20004000000 */
[----:B-1----:R-:W-:-:S03]  /*4840*/  FADD R42, R33, 1 ;  /* 0x3f800000212a7421 */ /* 0x002fc60000000000 */
[--C-:B------:R-:W-:Y:S01]  /*4850*/  LOP3.LUT R33, R16, 0x80000000, R23.reuse, 0xb8, !PT ;  /* 0x8000000010217812 */ /* 0x100fe200078eb817 */
[----:B------:R-:W-:Y:S01]  /*4860*/  @!P1 FFMA R33, R23, R36, R23 ;  /* 0x0000002417219223 */ /* 0x000fe20000000017 */
[----:B------:R-:W-:Y:S02]  /*4870*/  IADD3 R23, PT, PT, R3, 0x3, RZ ;  /* 0x0000000303177810 */ /* 0x000fe40007ffe0ff */
[----:B------:R-:W-:Y:S01]  /*4880*/  FSETP.GE.AND P1, PT, |R35|, 9.010913848876953125, PT ;  /* 0x41102cb42300780b */ /* 0x000fe20003f26200 */
[----:B----4-:R-:W-:Y:S01]  /*4890*/  FFMA R22, R39, -2, R6 ;  /* 0xc000000027167823 */ /* 0x010fe20000000006 */
[----:B------:R-:W-:Y:S01]  /*48a0*/  ISETP.GE.U32.AND P0, PT, R23, UR7, PT ;  /* 0x0000000717007c0c */ /* 0x000fe2000bf06070 */
[----:B------:R-:W0:Y:S03]  /*48b0*/  MUFU.RCP R39, R42 ;  /* 0x0000002a00277308 */ /* 0x000e260000001000 */
[----:B------:R-:W-:-:S02]  /*48c0*/  FSEL R29, R22, 1, !P2 ;  /* 0x3f800000161d7808 */ /* 0x000fc40005000000 */
[----:B------:R-:W-:Y:S02]  /*48d0*/  FSETP.GE.AND P2, PT, |R35|, 0.60000002384185791016, PT ;  /* 0x3f19999a2300780b */ /* 0x000fe40003f46200 */
[--C-:B------:R-:W-:Y:S01]  /*48e0*/  LOP3.LUT R16, R29, 0x80000000, R24.reuse, 0xb8, !PT ;  /* 0x800000001d107812 */ /* 0x100fe200078eb818 */
[----:B------:R-:W-:Y:S01]  /*48f0*/  FFMA R29, R14, 0.5, R31 ;  /* 0x3f0000000e1d7823 */ /* 0x000fe2000000001f */
[----:B------:R-:W-:Y:S01]  /*4900*/  FMUL R31, R35, R35 ;  /* 0x00000023231f7220 */ /* 0x000fe20000400000 */
[----:B------:R-:W-:Y:S01]  /*4910*/  IADD3 R14, PT, PT, R2, 0x1d, RZ ;  /* 0x0000001d020e7810 */ /* 0x000fe20007ffe0ff */
[----:B------:R-:W-:Y:S01]  /*4920*/  @!P3 FFMA R16, R24, R37, R24 ;  /* 0x000000251810b223 */ /* 0x000fe20000000018 */
[----:B------:R-:W-:Y:S01]  /*4930*/  FMUL R37, R26, 0.10703222453594207764 ;  /* 0x3ddb33b61a257820 */ /* 0x000fe20000400000 */
[C---:B------:R-:W-:Y:S01]  /*4940*/  FFMA R22, R31.reuse, R5, -0.052303962409496307373 ;  /* 0xbd563cae1f167423 */ /* 0x040fe20000000005 */
[----:B------:R-:W-:Y:S02]  /*4950*/  LOP3.LUT R14, R14, 0x1f, RZ, 0xc0, !PT ;  /* 0x0000001f0e0e7812 */ /* 0x000fe400078ec0ff */
[----:B------:R-:W-:Y:S01]  /*4960*/  FFMA R36, R26, R37, 0.79788458347320556641 ;  /* 0x3f4c422a1a247423 */ /* 0x000fe20000000025 */
[----:B------:R-:W-:Y:S01]  /*4970*/  FFMA R24, R31, R22, 0.1331529766321182251 ;  /* 0x3e0859411f187423 */ /* 0x000fe20000000016 */
[----:B0-----:R-:W-:Y:S01]  /*4980*/  FFMA R39, R39, -2, R6 ;  /* 0xc000000027277823 */ /* 0x001fe20000000006 */
[----:B------:R-:W-:Y:S01]  /*4990*/  ISETP.LT.U32.AND P0, PT, R14, UR18, !P0 ;  /* 0x000000120e007c0c */ /* 0x000fe2000c701070 */
[----:B------:R-:W-:Y:S01]  /*49a0*/  FMUL R26, R26, 0.5 ;  /* 0x3f0000001a1a7820 */ /* 0x000fe20000400000 */
[----:B------:R-:W-:Y:S01]  /*49b0*/  FFMA R24, R31, R24, -0.33332768082618713379 ;  /* 0xbeaaa9ed1f187423 */ /* 0x000fe20000000018 */
[----:B------:R-:W-:-:S02]  /*49c0*/  MOV R37, UR33 ;  /* 0x0000002100257c02 */ /* 0x000fc40008000f00 */
[----:B------:R-:W-:Y:S01]  /*49d0*/  FSEL R22, R39, 1, !P1 ;  /* 0x3f80000027167808 */ /* 0x000fe20004800000 */
[----:B------:R-:W-:Y:S01]  /*49e0*/  FFMA R24, R31, R24, RZ ;  /* 0x000000181f187223 */ /* 0x000fe200000000ff */
[----:B------:R-:W-:Y:S02]  /*49f0*/  IADD3 R31, P1, PT, R8, UR9, RZ ;  /* 0x00000009081f7c10 */ /* 0x000fe4000ff3e0ff */
[--C-:B------:R-:W-:Y:S01]  /*4a00*/  LOP3.LUT R22, R22, 0x80000000, R35.reuse, 0xb8, !PT ;  /* 0x8000000016167812 */ /* 0x100fe200078eb823 */
[----:B------:R-:W-:Y:S01]  /*4a10*/  @!P2 FFMA R22, R35, R24, R35 ;  /* 0x000000182316a223 */ /* 0x000fe20000000023 */
[----:B------:R-:W-:Y:S01]  /*4a20*/  IADD3.X R24, PT, PT, R9, UR10, RZ, P1, !PT ;  /* 0x0000000a09187c10 */ /* 0x000fe20008ffe4ff */
[----:B------:R-:W-:Y:S01]  /*4a30*/  FFMA R35, -R30, R30, 1 ;  /* 0x3f8000001e237423 */ /* 0x000fe2000000011e */
[----:B------:R-:W-:Y:S01]  /*4a40*/  IADD3 R8, P1, PT, R14, R31, RZ ;  /* 0x0000001f0e087210 */ /* 0x000fe20007f3e0ff */
[----:B------:R-:W-:Y:S01]  /*4a50*/  VOTEU.ANY UP0, P0 ;  /* 0x0000000000ff7886 */ /* 0x000fe20000000100 */
[C---:B------:R-:W-:Y:S01]  /*4a60*/  SHF.L.U32 R39, R10.reuse, 0x10, RZ ;  /* 0x000000100a277819 */ /* 0x040fe200000006ff */
[----:B------:R-:W-:Y:S01]  /*4a70*/  FMUL R35, R35, R36 ;  /* 0x0000002423237220 */ /* 0x000fe20000400000 */
[----:B------:R-:W-:Y:S01]  /*4a80*/  PRMT R10, R10, 0x7632, R10 ;  /* 0x000076320a0a7816 */ /* 0x000fe2000000000a */
[----:B------:R-:W-:Y:S01]  /*4a90*/  IMAD.X R9, RZ, RZ, R24, P1 ;  /* 0x000000ffff097224 */ /* 0x000fe200008e0618 */
[----:B------:R-:W-:Y:S01]  /*4aa0*/  @UP0 UIMAD UR8, UR34, 0x5, URZ ;  /* 0x00000005220808a4 */ /* 0x000fe2000f8e02ff */
[----:B------:R-:W-:Y:S01]  /*4ab0*/  FMUL R26, R26, R35 ;  /* 0x000000231a1a7220 */ /* 0x000fe20000400000 */
[----:B------:R-:W-:Y:S01]  /*4ac0*/  FMUL R28, R39, R28 ;  /* 0x0000001c271c7220 */ /* 0x000fe20000400000 */
[----:B------:R-:W-:-:S04]  /*4ad0*/  @P0 IMAD.WIDE.U32 R36, R37, 0x5, R8 ;  /* 0x0000000525240825 */ /* 0x000fc800078e0008 */
[----:B------:R-:W-:Y:S01]  /*4ae0*/  FMUL R39, R12, 0.10703222453594207764 ;  /* 0x3ddb33b60c277820 */ /* 0x000fe20000400000 */
[----:B------:R-:W-:Y:S02]  /*4af0*/  SHF.L.U32 R10, R10, 0x10, RZ ;  /* 0x000000100a0a7819 */ /* 0x000fe400000006ff */
[----:B------:R-:W-:Y:S01]  /*4b00*/  @P0 IADD3 R35, PT, PT, R37, UR8, RZ ;  /* 0x0000000825230c10 */ /* 0x000fe2000fffe0ff */
[----:B------:R-:W-:Y:S01]  /*4b10*/  FADD R37, R30, 1 ;  /* 0x3f8000001e257421 */ /* 0x000fe20000000000 */
[----:B------:R-:W-:Y:S01]  /*4b20*/  FFMA R39, R12, R39, 0.79788458347320556641 ;  /* 0x3f4c422a0c277423 */ /* 0x000fe20000000027 */
[----:B------:R-:W-:Y:S01]  /*4b30*/  FMUL R29, R10, R29 ;  /* 0x0000001d0a1d7220 */ /* 0x000fe20000400000 */
[----:B------:R-:W-:Y:S01]  /*4b40*/  @P0 SHF.L.U64.HI R35, R36, 0x2, R35 ;  /* 0x0000000224230819 */ /* 0x000fe20000010223 */
[----:B------:R-:W-:Y:S01]  /*4b50*/  FFMA R30, R37, 0.5, R26 ;  /* 0x3f000000251e7823 */ /* 0x000fe2000000001a */
[----:B------:R-:W-:Y:S01]  /*4b60*/  FFMA R26, -R33, R33, 1 ;  /* 0x3f800000211a7423 */ /* 0x000fe20000000121 */
[----:B------:R-:W-:Y:S01]  /*4b70*/  FMUL R12, R12, 0.5 ;  /* 0x3f0000000c0c7820 */ /* 0x000fe20000400000 */
[----:B------:R-:W-:-:S02]  /*4b80*/  @P0 SHF.L.U32 R10, R36, 0x2, RZ ;  /* 0x00000002240a0819 */ /* 0x000fc400000006ff */
[----:B------:R-:W-:Y:S01]  /*4b90*/  FMUL R39, R26, R39 ;  /* 0x000000271a277220 */ /* 0x000fe20000400000 */
[----:B------:R-:W-:Y:S02]  /*4ba0*/  @!P0 MOV R26, RZ ;  /* 0x000000ff001a8202 */ /* 0x000fe40000000f00 */
[----:B------:R-:W-:Y:S01]  /*4bb0*/  @P0 IADD3 R36, P1, PT, R10, UR20, RZ ;  /* 0x000000140a240c10 */ /* 0x000fe2000ff3e0ff */
[----:B------:R-:W-:Y:S01]  /*4bc0*/  FMUL R12, R12, R39 ;  /* 0x000000270c0c7220 */ /* 0x000fe20000400000 */
[----:B------:R-:W-:Y:S01]  /*4bd0*/  FADD R39, R33, 1 ;  /* 0x3f80000021277421 */ /* 0x000fe20000000000 */
[C---:B------:R-:W-:Y:S02]  /*4be0*/  SHF.L.U32 R33, R11.reuse, 0x10, RZ ;  /* 0x000000100b217819 */ /* 0x040fe400000006ff */
[----:B------:R-:W-:Y:S02]  /*4bf0*/  PRMT R11, R11, 0x7632, R11 ;  /* 0x000076320b0b7816 */ /* 0x000fe4000000000b */
[----:B------:R-:W-:Y:S01]  /*4c00*/  @P0 IADD3.X R37, PT, PT, R35, UR21, RZ, P1, !PT ;  /* 0x0000001523250c10 */ /* 0x000fe20008ffe4ff */
[----:B------:R-:W-:Y:S01]  /*4c10*/  FFMA R12, R39, 0.5, R12 ;  /* 0x3f000000270c7823 */ /* 0x000fe2000000000c */
[----:B------:R-:W-:Y:S01]  /*4c20*/  SHF.L.U32 R11, R11, 0x10, RZ ;  /* 0x000000100b0b7819 */ /* 0x000fe200000006ff */
[----:B------:R-:W-:Y:S01]  /*4c30*/  FMUL R33, R33, R30 ;  /* 0x0000001e21217220 */ /* 0x000fe20000400000 */
[----:B------:R-:W-:Y:S01]  /*4c40*/  IADD3 R25, PT, PT, R25, R0, RZ ;  /* 0x0000000019197210 */ /* 0x000fe20007ffe0ff */
[----:B------:R0:W5:Y:S01]  /*4c50*/  @P0 LDG.E R26, desc[UR28][R36.64] ;  /* 0x0000001c241a0981 */ /* 0x000162000c1e1900 */
[----:B------:R-:W-:Y:S01]  /*4c60*/  @P0 IADD3 R10, P2, PT, R10, UR13, RZ ;  /* 0x0000000d0a0a0c10 */ /* 0x000fe2000ff5e0ff */
[----:B------:R-:W-:-:S05]  /*4c70*/  VIADD R30, R3, 0x2 ;  /* 0x00000002031e7836 */ /* 0x000fca0000000000 */
[----:B------:R-:W-:Y:S02]  /*4c80*/  ISETP.GE.U32.AND P1, PT, R30, UR7, PT ;  /* 0x000000071e007c0c */ /* 0x000fe4000bf26070 */
[----:B------:R-:W-:Y:S01]  /*4c90*/  @!P0 MOV R30, RZ ;  /* 0x000000ff001e8202 */ /* 0x000fe20000000f00 */
[----:B0-----:R-:W-:Y:S01]  /*4ca0*/  FMUL R36, R11, R12 ;  /* 0x0000000c0b247220 */ /* 0x001fe20000400000 */
[----:B------:R-:W-:Y:S02]  /*4cb0*/  LOP3.LUT R37, R25, 0x1f, RZ, 0xc0, !PT ;  /* 0x0000001f19257812 */ /* 0x000fe400078ec0ff */
[----:B------:R-:W-:Y:S01]  /*4cc0*/  @P0 IADD3.X R11, PT, PT, R35, UR19, RZ, P2, !PT ;  /* 0x00000013230b0c10 */ /* 0x000fe200097fe4ff */
[C---:B------:R-:W-:Y:S01]  /*4cd0*/  FMUL R35, R33.reuse, UR16 ;  /* 0x0000001021237c20 */ /* 0x040fe20008400000 */
[----:B------:R-:W-:Y:S01]  /*4ce0*/  FMNMX3 R39, |R33|, R38, |R36|, !PT ;  /* 0x0000002621277276 */ /* 0x000fe20007800624 */
[----:B------:R-:W-:Y:S01]  /*4cf0*/  FADD R33, RZ, R33 ;  /* 0x00000021ff217221 */ /* 0x000fe20000000000 */
[----:B------:R0:W-:Y:S03]  /*4d00*/  SHFL.IDX PT, R12, R34, R37, 0x1f ;  /* 0x00001f25220c7589 */ /* 0x0001e600000e0000 */
[C---:B------:R-:W-:Y:S01]  /*4d10*/  FADD R33, R20.reuse, R33 ;  /* 0x0000002114217221 */ /* 0x040fe20000000000 */
[----:B------:R-:W-:Y:S01]  /*4d20*/  F2FP.SATFINITE.E4M3.F32.PACK_AB_MERGE_C R35, RZ, R35, RZ ;  /* 0x00000023ff23723e */ /* 0x000fe200048070ff */
[----:B------:R1:W5:Y:S04]  /*4d30*/  @P0 LDG.E R30, desc[UR28][R10.64] ;  /* 0x0000001c0a1e0981 */ /* 0x000368000c1e1900 */
[----:B------:R4:W2:Y:S01]  /*4d40*/  SHFL.IDX PT, R18, R18, R37, 0x1f ;  /* 0x00001f2512127589 */ /* 0x0008a200000e0000 */
[C---:B0-----:R-:W-:Y:S01]  /*4d50*/  FMNMX3 R34, |R20|.reuse, R39, |R27|, !PT ;  /* 0x0000002714227276 */ /* 0x041fe2000780061b */
[----:B------:R-:W-:Y:S01]  /*4d60*/  FMUL R20, R20, UR16 ;  /* 0x0000001014147c20 */ /* 0x000fe20008400000 */
[----:B-1----:R-:W-:Y:S01]  /*4d70*/  FMUL R11, R27, UR16 ;  /* 0x000000101b0b7c20 */ /* 0x002fe20008400000 */
[----:B------:R-:W-:-:S03]  /*4d80*/  LOP3.LUT R10, R35, 0xff, RZ, 0xc0, !PT ;  /* 0x000000ff230a7812 */ /* 0x000fc600078ec0ff */
[----:B------:R-:W-:Y:S02]  /*4d90*/  F2FP.SATFINITE.E4M3.F32.PACK_AB_MERGE_C R39, RZ, R20, RZ ;  /* 0x00000014ff27723e */ /* 0x000fe400048070ff */
[----:B------:R-:W-:Y:S02]  /*4da0*/  ISETP.GE.U32.OR P1, PT, R7, UR18, P1 ;  /* 0x0000001207007c0c */ /* 0x000fe40008f26470 */
[----:B------:R-:W-:Y:S02]  /*4db0*/  F2FP.SATFINITE.E4M3.F32.PACK_AB_MERGE_C R42, RZ, R11, RZ ;  /* 0x0000000bff2a723e */ /* 0x000fe400048070ff */
[----:B------:R-:W-:Y:S02]  /*4dc0*/  MOV R45, UR33 ;  /* 0x00000021002d7c02 */ /* 0x000fe40008000f00 */
[----:B------:R-:W-:Y:S01]  /*4dd0*/  LEA R20, R39, R10, 0x8 ;  /* 0x0000000a27147211 */ /* 0x000fe200078e40ff */
[----:B------:R-:W-:Y:S01]  /*4de0*/  @P0 IMAD.MOV.U32 R10, RZ, RZ, R8 ;  /* 0x000000ffff0a0224 */ /* 0x000fe200078e0008 */
[----:B------:R-:W-:Y:S01]  /*4df0*/  @P0 MOV R11, R9 ;  /* 0x00000009000b0202 */ /* 0x000fe20000000f00 */
[----:B------:R-:W-:Y:S01]  /*4e00*/  FMUL R38, R36, UR16 ;  /* 0x0000001024267c20 */ /* 0x000fe20008400000 */
[----:B------:R-:W-:Y:S01]  /*4e10*/  @UP0 UIMAD UR8, UR34, 0x6, URZ ;  /* 0x00000006220808a4 */ /* 0x000fe2000f8e02ff */
[----:B------:R-:W-:Y:S01]  /*4e20*/  FADD R36, RZ, R36 ;  /* 0x00000024ff247221 */ /* 0x000fe20000000000 */
[----:B------:R-:W-:-:S02]  /*4e30*/  @P0 IMAD.WIDE.U32 R10, R45, 0x6, R10 ;  /* 0x000000062d0a0825 */ /* 0x000fc400078e000a */
[----:B------:R-:W-:Y:S02]  /*4e40*/  F2FP.SATFINITE.E4M3.F32.PACK_AB_MERGE_C R38, RZ, R38, RZ ;  /* 0x00000026ff26723e */ /* 0x000fe400048070ff */
[----:B------:R-:W-:Y:S01]  /*4e50*/  FADD R36, R27, R36 ;  /* 0x000000241b247221 */ /* 0x000fe20000000000 */
[----:B------:R-:W-:Y:S02]  /*4e60*/  @P0 IADD3 R11, PT, PT, R11, UR8, RZ ;  /* 0x000000080b0b0c10 */ /* 0x000fe4000fffe0ff */
[----:B------:R-:W-:Y:S02]  /*4e70*/  @!P1 PRMT R27, R38, 0x7604, R35 ;  /* 0x00007604261b9816 */ /* 0x000fe40000000023 */
[----:B------:R-:W-:Y:S01]  /*4e80*/  @!P1 PRMT R35, R42, 0x7604, R39 ;  /* 0x000076042a239816 */ /* 0x000fe20000000027 */
[----:B---3--:R-:W-:Y:S01]  /*4e90*/  FADD R39, RZ, R32 ;  /* 0x00000020ff277221 */ /* 0x008fe20000000000 */
[----:B----4-:R-:W-:Y:S02]  /*4ea0*/  LOP3.LUT R37, R38, 0xff, RZ, 0xc0, !PT ;  /* 0x000000ff26257812 */ /* 0x010fe400078ec0ff */
[----:B------:R-:W-:-:S02]  /*4eb0*/  @P0 SHF.L.U64.HI R11, R10, 0x2, R11 ;  /* 0x000000020a0b0819 */ /* 0x000fc4000001020b */
[----:B------:R-:W-:Y:S01]  /*4ec0*/  @P0 SHF.L.U32 R10, R10, 0x2, RZ ;  /* 0x000000020a0a0819 */ /* 0x000fe200000006ff */
[----:B--2---:R-:W-:Y:S01]  /*4ed0*/  FADD R13, RZ, R13 ;  /* 0x0000000dff0d7221 */ /* 0x004fe20000000000 */
[----:B------:R-:W-:Y:S01]  /*4ee0*/  LEA R37, R42, R37, 0x8 ;  /* 0x000000252a257211 */ /* 0x000fe200078e40ff */
[----:B------:R-:W-:Y:S01]  /*4ef0*/  FADD R32, R18, R39 ;  /* 0x0000002712207221 */ /* 0x000fe20000000000 */
[----:B------:R-:W-:Y:S01]  /*4f00*/  FMUL R18, R43, 0.10703222453594207764 ;  /* 0x3ddb33b62b127820 */ /* 0x000fe20000400000 */
[----:B------:R-:W-:Y:S01]  /*4f10*/  FMUL R42, R19, 0.10703222453594207764 ;  /* 0x3ddb33b6132a7820 */ /* 0x000fe20000400000 */
[----:B------:R-:W-:Y:S01]  /*4f20*/  @P0 IADD3 R44, P3, PT, R10, UR20, RZ ;  /* 0x000000140a2c0c10 */ /* 0x000fe2000ff7e0ff */
[----:B------:R-:W-:Y:S01]  /*4f30*/  FADD R38, R12, R13 ;  /* 0x0000000d0c267221 */ /* 0x000fe20000000000 */
[----:B------:R-:W-:Y:S01]  /*4f40*/  IADD3 R12, P2, PT, R7, R31, RZ ;  /* 0x0000001f070c7210 */ /* 0x000fe20007f5e0ff */
[----:B------:R-:W-:Y:S01]  /*4f50*/  FFMA R7, R43, R18, 0.79788458347320556641 ;  /* 0x3f4c422a2b077423 */ /* 0x000fe20000000012 */
[----:B------:R-:W-:Y:S01]  /*4f60*/  FFMA R42, R19, R42, 0.79788458347320556641 ;  /* 0x3f4c422a132a7423 */ /* 0x000fe2000000002a */
[----:B------:R-:W-:Y:S01]  /*4f70*/  FFMA R13, -R22, R22, 1 ;  /* 0x3f800000160d7423 */ /* 0x000fe20000000116 */
[----:B------:R-:W-:Y:S01]  /*4f80*/  @P0 IADD3.X R45, PT, PT, R11, UR21, RZ, P3, !PT ;  /* 0x000000150b2d0c10 */ /* 0x000fe20009ffe4ff */
[----:B------:R-:W-:Y:S01]  /*4f90*/  FFMA R18, -R16, R16, 1 ;  /* 0x3f80000010127423 */ /* 0x000fe20000000110 */
[----:B------:R-:W-:Y:S01]  /*4fa0*/  @P0 IADD3 R10, P3, PT, R10, UR13, RZ ;  /* 0x0000000d0a0a0c10 */ /* 0x000fe2000ff7e0ff */
[----:B------:R-:W-:Y:S01]  /*4fb0*/  FMUL R13, R13, R42 ;  /* 0x0000002a0d0d7220 */ /* 0x000fe20000400000 */
[----:B------:R-:W-:Y:S01]  /*4fc0*/  FMUL R43, R43, 0.5 ;  /* 0x3f0000002b2b7820 */ /* 0x000fe20000400000 */
[----:B------:R-:W-:Y:S01]  /*4fd0*/  FMUL R18, R18, R7 ;  /* 0x0000000712127220 */ /* 0x000fe20000400000 */
[----:B------:R-:W-:Y:S01]  /*4fe0*/  @P0 IADD3.X R11, PT, PT, R11, UR19, RZ, P3, !PT ;  /* 0x000000130b0b0c10 */ /* 0x000fe20009ffe4ff */
[----:B------:R-:W-:Y:S01]  /*4ff0*/  FMUL R42, R19, 0.5 ;  /* 0x3f000000132a7820 */ /* 0x000fe20000400000 */
[----:B------:R-:W-:-:S02]  /*5000*/  @P0 IADD3 R19, P3, PT, R8, UR9, RZ ;  /* 0x0000000908130c10 */ /* 0x000fc4000ff7e0ff */
[----:B------:R-:W-:Y:S01]  /*5010*/  @!P0 MOV R7, RZ ;  /* 0x000000ff00078202 */ /* 0x000fe20000000f00 */
[----:B------:R-:W-:Y:S01]  /*5020*/  FMUL R43, R43, R18 ;  /* 0x000000122b2b7220 */ /* 0x000fe20000400000 */
[----:B------:R-:W-:Y:S01]  /*5030*/  FMUL R13, R42, R13 ;  /* 0x0000000d2a0d7220 */ /* 0x000fe20000400000 */
[----:B------:R-:W-:Y:S02]  /*5040*/  @P0 IADD3.X R42, PT, PT, R9, UR10, RZ, P3, !PT ;  /* 0x0000000a092a0c10 */ /* 0x000fe40009ffe4ff */
[C---:B------:R-:W-:Y:S01]  /*5050*/  @P0 SHF.L.U32 R18, R19.reuse, 0x2, RZ ;  /* 0x0000000213120819 */ /* 0x040fe200000006ff */
[----:B------:R0:W5:Y:S01]  /*5060*/  @P0 LDG.E R7, desc[UR28][R44.64] ;  /* 0x0000001c2c070981 */ /* 0x000162000c1e1900 */
[----:B------:R-:W-:Y:S02]  /*5070*/  @!P0 MOV R31, RZ ;  /* 0x000000ff001f8202 */ /* 0x000fe40000000f00 */
[----:B------:R-:W-:-:S04]  /*5080*/  @P0 SHF.L.U64.HI R19, R19, 0x2, R42 ;  /* 0x0000000213130819 */ /* 0x000fc8000001022a */
[----:B------:R1:W5:Y:S01]  /*5090*/  @P0 LDG.E R31, desc[UR28][R10.64] ;  /* 0x0000001c0a1f0981 */ /* 0x000362000c1e1900 */
[----:B0-----:R-:W-:-:S04]  /*50a0*/  @P0 IADD3 R44, P3, PT, R18, UR20, RZ ;  /* 0x00000014122c0c10 */ /* 0x001fc8000ff7e0ff */
[C---:B------:R-:W-:Y:S02]  /*50b0*/  @P0 IADD3.X R45, PT, PT, R19.reuse, UR21, RZ, P3, !PT ;  /* 0x00000015132d0c10 */ /* 0x040fe40009ffe4ff */
[----:B-1----:R-:W-:Y:S02]  /*50c0*/  @P0 IADD3 R10, P3, PT, R18, UR13, RZ ;  /* 0x0000000d120a0c10 */ /* 0x002fe4000ff7e0ff */
[----:B------:R-:W-:Y:S02]  /*50d0*/  @!P0 MOV R42, RZ ;  /* 0x000000ff002a8202 */ /* 0x000fe40000000f00 */
[----:B------:R-:W-:-:S05]  /*50e0*/  @P0 IADD3.X R11, PT, PT, R19, UR19, RZ, P3, !PT ;  /* 0x00000013130b0c10 */ /* 0x000fca0009ffe4ff */
[----:B------:R0:W2:Y:S01]  /*50f0*/  @P0 LDG.E R42, desc[UR28][R10.64] ;  /* 0x0000001c0a2a0981 */ /* 0x0000a2000c1e1900 */
[----:B------:R-:W-:Y:S02]  /*5100*/  @P0 MOV R18, R8 ;  /* 0x0000000800120202 */ /* 0x000fe40000000f00 */
[----:B------:R-:W-:Y:S01]  /*5110*/  @P0 MOV R19, R9 ;  /* 0x0000000900130202 */ /* 0x000fe20000000f00 */
[----:B------:R-:W-:Y:S01]  /*5120*/  @UP0 UIMAD UR8, UR34, 0x7, URZ ;  /* 0x00000007220808a4 */ /* 0x000fe2000f8e02ff */
[----:B0-----:R-:W-:-:S05]  /*5130*/  MOV R11, UR33 ;  /* 0x00000021000b7c02 */ /* 0x001fca0008000f00 */
[----:B------:R-:W-:-:S04]  /*5140*/  @P0 IMAD.WIDE.U32 R18, R11, 0x7, R18 ;  /* 0x000000070b120825 */ /* 0x000fc800078e0012 */
[----:B------:R-:W-:Y:S01]  /*5150*/  FADD R16, R16, 1 ;  /* 0x3f80000010107421 */ /* 0x000fe20000000000 */
[----:B------:R-:W-:-:S03]  /*5160*/  @P0 IADD3 R19, PT, PT, R19, UR8, RZ ;  /* 0x0000000813130c10 */ /* 0x000fc6000fffe0ff */
[----:B------:R-:W-:Y:S01]  /*5170*/  FFMA R43, R16, 0.5, R43 ;  /* 0x3f000000102b7823 */ /* 0x000fe2000000002b */
[C---:B------:R-:W-:Y:S02]  /*5180*/  @P0 SHF.L.U64.HI R19, R18.reuse, 0x2, R19 ;  /* 0x0000000212130819 */ /* 0x040fe40000010213 */
[----:B------:R-:W-:Y:S01]  /*5190*/  @P0 SHF.L.U32 R18, R18, 0x2, RZ ;  /* 0x0000000212120819 */ /* 0x000fe200000006ff */
[----:B------:R-:W-:Y:S01]  /*51a0*/  FADD R22, R22, 1 ;  /* 0x3f80000016167421 */ /* 0x000fe20000000000 */
[C---:B------:R-:W-:Y:S01]  /*51b0*/  IMAD.U32 R16, R40.reuse, 0x10000, RZ ;  /* 0x0001000028107824 */ /* 0x040fe200078e00ff */
[----:B------:R-:W-:Y:S02]  /*51c0*/  PRMT R40, R40, 0x7632, R40 ;  /* 0x0000763228287816 */ /* 0x000fe40000000028 */
[----:B------:R-:W-:Y:S01]  /*51d0*/  @P0 IADD3 R10, P3, PT, R18, UR20, RZ ;  /* 0x00000014120a0c10 */ /* 0x000fe2000ff7e0ff */
[----:B------:R-:W-:Y:S02]  /*51e0*/  @!P0 IMAD.MOV.U32 R39, RZ, RZ, RZ ;  /* 0x000000ffff278224 */ /* 0x000fe400078e00ff */
[----:B------:R-:W-:Y:S01]  /*51f0*/  FFMA R13, R22, 0.5, R13 ;  /* 0x3f000000160d7823 */ /* 0x000fe2000000000d */
[----:B------:R-:W-:Y:S01]  /*5200*/  FMUL R16, R16, R43 ;  /* 0x0000002b10107220 */ /* 0x000fe20000400000 */
[----:B------:R-:W-:-:S02]  /*5210*/  @!P0 MOV R22, RZ ;  /* 0x000000ff00168202 */ /* 0x000fc40000000f00 */
[----:B------:R-:W-:Y:S01]  /*5220*/  FMNMX3 R43, |R28|, R34, |R29|, !PT ;  /* 0x000000221c2b7276 */ /* 0x000fe2000780061d */
[----:B------:R0:W5:Y:S01]  /*5230*/  @P0 LDG.E R39, desc[UR28][R44.64] ;  /* 0x0000001c2c270981 */ /* 0x000162000c1e1900 */
[----:B------:R-:W-:Y:S02]  /*5240*/  @P0 IADD3.X R11, PT, PT, R19, UR21, RZ, P3, !PT ;  /* 0x00000015130b0c10 */ /* 0x000fe40009ffe4ff */
[----:B------:R-:W-:-:S03]  /*5250*/  SHF.L.U32 R34, R40, 0x10, RZ ;  /* 0x0000001028227819 */ /* 0x000fc600000006ff */
[----:B------:R1:W5:Y:S02]  /*5260*/  @P0 LDG.E R22, desc[UR28][R10.64] ;  /* 0x0000001c0a160981 */ /* 0x000364000c1e1900 */
[----:B0-----:R-:W-:Y:S01]  /*5270*/  FMUL R45, R34, R13 ;  /* 0x0000000d222d7220 */ /* 0x001fe20000400000 */
[----:B------:R-:W-:Y:S02]  /*5280*/  IADD3.X R13, PT, PT, RZ, R24, RZ, P2, !PT ;  /* 0x00000018ff0d7210 */ /* 0x000fe400017fe4ff */
[----:B-1----:R-:W-:-:S04]  /*5290*/  @!P1 IADD3 R11, P3, PT, R12, UR33, RZ ;  /* 0x000000210c0b9c10 */ /* 0x002fc8000ff7e0ff */
[----:B------:R-:W-:Y:S02]  /*52a0*/  @!P1 IADD3.X R24, PT, PT, R13, UR34, RZ, P3, !PT ;  /* 0x000000220d189c10 */ /* 0x000fe40009ffe4ff */
[C---:B------:R-:W-:Y:S02]  /*52b0*/  @!P1 LEA R10, P3, R11.reuse, UR25, 0x1 ;  /* 0x000000190b0a9c11 */ /* 0x040fe4000f8608ff */
[----:B------:R-:W-:Y:S02]  /*52c0*/  @P0 IADD3 R18, P2, PT, R18, UR13, RZ ;  /* 0x0000000d12120c10 */ /* 0x000fe4000ff5e0ff */
[----:B------:R-:W-:Y:S02]  /*52d0*/  @!P1 LEA.HI.X R11, R11, UR30, R24, 0x1, P3 ;  /* 0x0000001e0b0b9c11 */ /* 0x000fe400098f0c18 */
[----:B------:R-:W-:Y:S02]  /*52e0*/  @!P0 MOV R24, RZ ;  /* 0x000000ff00188202 */ /* 0x000fe40000000f00 */
[----:B------:R-:W-:-:S05]  /*52f0*/  @P0 IADD3.X R19, PT, PT, R19, UR19, RZ, P2, !PT ;  /* 0x0000001313130c10 */ /* 0x000fca00097fe4ff */
[----:B------:R0:W5:Y:S02]  /*5300*/  @P0 LDG.E R24, desc[UR28][R18.64] ;  /* 0x0000001c12180981 */ /* 0x000164000c1e1900 */
[----:B0-----:R-:W-:-:S04]  /*5310*/  @!P1 LEA R18, P0, R12, UR25, 0x1 ;  /* 0x000000190c129c11 */ /* 0x001fc8000f8008ff */
[----:B------:R-:W-:-:S05]  /*5320*/  @!P1 LEA.HI.X R19, R12, UR30, R13, 0x1, P0 ;  /* 0x0000001e0c139c11 */ /* 0x000fca00080f0c0d */
[----:B------:R0:W-:Y:S04]  /*5330*/  @!P1 STG.E.U16 desc[UR28][R18.64], R27 ;  /* 0x0000001b12009986 */ /* 0x0001e8000c10151c */
[----:B------:R0:W-:Y:S01]  /*5340*/  @!P1 STG.E.U16 desc[UR28][R10.64], R35 ;  /* 0x000000230a009986 */ /* 0x0001e2000c10151c */
[C---:B------:R-:W-:Y:S01]  /*5350*/  FADD R36, R29.reuse, R36 ;  /* 0x000000241d247221 */ /* 0x040fe20000000000 */
[----:B------:R-:W-:Y:S01]  /*5360*/  FMUL R29, R29, UR16 ;  /* 0x000000101d1d7c20 */ /* 0x000fe20008400000 */
[----:B------:R-:W-:-:S04]  /*5370*/  FMUL R40, R28, UR16 ;  /* 0x000000101c287c20 */ /* 0x000fc80008400000 */
[----:B------:R-:W-:Y:S01]  /*5380*/  F2FP.SATFINITE.E4M3.F32.PACK_AB_MERGE_C R29, RZ, R29, RZ ;  /* 0x0000001dff1d723e */ /* 0x000fe200048070ff */
[----:B------:R-:W-:Y:S01]  /*5390*/  BSSY.RECONVERGENT B0, `(.L_x_12976) ;  /* 0x0000010000007945 */ /* 0x000fe20003800200 */
[----:B------:R-:W-:Y:S02]  /*53a0*/  LOP3.LUT R37, R37, 0xffff, RZ, 0xc0, !PT ;  /* 0x0000ffff25257812 */ /* 0x000fe400078ec0ff */
[----:B------:R-:W-:Y:S01]  /*53b0*/  SHF.L.U32 R34, R29, 0x10, RZ ;  /* 0x000000101d227819 */ /* 0x000fe200000006ff */
[----:B------:R-:W-:Y:S01]  /*53c0*/  FADD R33, R28, R33 ;  /* 0x000000211c217221 */ /* 0x000fe20000000000 */
[----:B------:R-:W-:Y:S02]  /*53d0*/  F2FP.SATFINITE.E4M3.F32.PACK_AB_MERGE_C R40, RZ, R40, RZ ;  /* 0x00000028ff28723e */ /* 0x000fe400048070ff */
[----:B------:R-:W-:Y:S02]  /*53e0*/  LOP3.LUT R34, R37, 0xff0000, R34, 0xf8, !PT ;  /* 0x00ff000025227812 */ /* 0x000fe400078ef822 */
[----:B--2---:R-:W-:Y:S01]  /*53f0*/  SHF.L.U32 R28, R42, 0x10, RZ ;  /* 0x000000102a1c7819 */ /* 0x004fe200000006ff */
        /* <DEDUP_REMOVED lines=9> */
.L_x_12977:
[----:B------:R-:W-:Y:S05]  /*5490*/  BSYNC.RECONVERGENT B0 ;  /* 0x0000000000007941 */ /* 0x000fea0003800200 */
.L_x_12976:
[----:B0-----:R-:W-:Y:S01]  /*54a0*/  FMUL R11, R28, 0.044714998453855514526 ;  /* 0x3d3727131c0b7820 */ /* 0x001fe20000400000 */
[----:B------:R-:W-:Y:S01]  /*54b0*/  FMUL R19, R16, UR16 ;  /* 0x0000001010137c20 */ /* 0x000fe20008400000 */
[----:B------:R-:W-:Y:S01]  /*54c0*/  FMUL R18, R45, UR16 ;  /* 0x000000102d127c20 */ /* 0x000fe20008400000 */
[C---:B------:R-:W-:Y:S01]  /*54d0*/  FMUL R29, R28.reuse, 0.79788458347320556641 ;  /* 0x3f4c422a1c1d7820 */ /* 0x040fe20000400000 */
[----:B------:R-:W-:Y:S01]  /*54e0*/  FFMA R10, R28, R11, 1 ;  /* 0x3f8000001c0a7423 */ /* 0x000fe2000000000b */
[----:B------:R-:W-:Y:S01]  /*54f0*/  BSSY.RECONVERGENT B0, `(.L_x_12978) ;  /* 0x000000d000007945 */ /* 0x000fe20003800200 */
[----:B------:R-:W-:Y:S02]  /*5500*/  F2FP.SATFINITE.E4M3.F32.PACK_AB_MERGE_C R19, RZ, R19, RZ ;  /* 0x00000013ff13723e */ /* 0x000fe400048070ff */
[----:B------:R-:W-:Y:S01]  /*5510*/  FMUL R29, R29, R10 ;  /* 0x0000000a1d1d7220 */ /* 0x000fe20000400000 */
[----:B------:R-:W-:Y:S01]  /*5520*/  F2FP.SATFINITE.E4M3.F32.PACK_AB_MERGE_C R18, RZ, R18, RZ ;  /* 0x00000012ff12723e */ /* 0x000fe200048070ff */
[----:B------:R-:W-:Y:S06]  /*5530*/  @P1 BRA `(.L_x_12979) ;  /* 0x0000000000201947 */ /* 0x000fec0003800000 */
[----:B------:R-:W-:Y:S01]  /*5540*/  IMAD.U32 R11, RZ, RZ, UR33 ;  /* 0x00000021ff0b7e24 */ /* 0x000fe2000f8e00ff */
[----:B------:R-:W-:-:S03]  /*5550*/  UIMAD UR8, UR34, 0x3, URZ ;  /* 0x00000003220878a4 */ /* 0x000fc6000f8e02ff */
[----:B------:R-:W-:-:S05]  /*5560*/  IMAD.WIDE.U32 R12, R11, 0x3, R12 ;  /* 0x000000030b0c7825 */ /* 0x000fca00078e000c */
[----:B------:R-:W-:Y:S02]  /*5570*/  IADD3 R11, PT, PT, R13, UR8, RZ ;  /* 0x000000080d0b7c10 */ /* 0x000fe4000fffe0ff */
[----:B------:R-:W-:Y:S02]  /*5580*/  LEA R10, P0, R12, UR25, 0x1 ;  /* 0x000000190c0a7c11 */ /* 0x000fe4000f8008ff */
[----:B------:R-:W-:Y:S02]  /*5590*/  PRMT R13, R18, 0x7604, R19 ;  /* 0x00007604120d7816 */ /* 0x000fe40000000013 */
[----:B------:R-:W-:-:S05]  /*55a0*/  LEA.HI.X R11, R12, UR30, R11, 0x1, P0 ;  /* 0x0000001e0c0b7c11 */ /* 0x000fca00080f0c0b */
[----:B------:R0:W-:Y:S04]  /*55b0*/  STG.E.U16 desc[UR28][R10.64], R13 ;  /* 0x0000000d0a007986 */ /* 0x0001e8000c10151c */
.L_x_12979:
[----:B------:R-:W-:Y:S05]  /*55c0*/  BSYNC.RECONVERGENT B0 ;  /* 0x0000000000007941 */ /* 0x000fea0003800200 */
.L_x_12978:
[C---:B0-----:R-:W-:Y:S01]  /*55d0*/  FMUL R11, |R29|.reuse, 2.8853900432586669922 ;  /* 0x4038aa3b1d0b7820 */ /* 0x041fe20000400200 */
[C---:B------:R-:W-:Y:S01]  /*55e0*/  FMUL R27, R29.reuse, R29 ;  /* 0x0000001d1d1b7220 */ /* 0x040fe20000400000 */
[C---:B------:R-:W-:Y:S01]  /*55f0*/  FSETP.GE.AND P1, PT, |R29|.reuse, 0.60000002384185791016, PT ;  /* 0x3f19999a1d00780b */ /* 0x040fe20003f26200 */
[----:B------:R-:W-:Y:S01]  /*5600*/  FADD R33, R16, R33 ;  /* 0x0000002110217221 */ /* 0x000fe20000000000 */
[----:B------:R-:W-:Y:S01]  /*5610*/  FSETP.GE.AND P0, PT, |R29|, 9.010913848876953125, PT ;  /* 0x41102cb41d00780b */ /* 0x000fe20003f06200 */
[----:B------:R-:W-:Y:S01]  /*5620*/  FFMA R10, R27, R5, -0.052303962409496307373 ;  /* 0xbd563cae1b0a7423 */ /* 0x000fe20000000005 */
[----:B------:R-:W0:Y:S01]  /*5630*/  MUFU.EX2 R11, R11 ;  /* 0x0000000b000b7308 */ /* 0x000e220000000800 */
[----:B------:R-:W-:Y:S01]  /*5640*/  SHF.L.U32 R40, R40, 0x10, RZ ;  /* 0x0000001028287819 */ /* 0x000fe200000006ff */
[----:B------:R-:W-:Y:S01]  /*5650*/  FADD R36, R45, R36 ;  /* 0x000000242d247221 */ /* 0x000fe20000000000 */
[----:B------:R-:W-:Y:S01]  /*5660*/  FFMA R10, R27, R10, 0.1331529766321182251 ;  /* 0x3e0859411b0a7423 */ /* 0x000fe2000000000a */
[----:B------:R-:W-:Y:S01]  /*5670*/  LOP3.LUT R19, R19, 0xffff, RZ, 0xc0, !PT ;  /* 0x0000ffff13137812 */ /* 0x000fe200078ec0ff */
[----:B------:R-:W-:Y:S01]  /*5680*/  USHF.L.U32 UR9, UR33, 0x2, URZ ;  /* 0x0000000221097899 */ /* 0x000fe200080006ff */
[----:B------:R-:W-:Y:S01]  /*5690*/  FMNMX3 R43, |R16|, R43, |R45|, !PT ;  /* 0x0000002b102b7276 */ /* 0x000fe2000780062d */
[----:B------:R-:W-:Y:S01]  /*56a0*/  FFMA R10, R27, R10, -0.33332768082618713379 ;  /* 0xbeaaa9ed1b0a7423 */ /* 0x000fe2000000000a */
[----:B------:R-:W-:Y:S01]  /*56b0*/  SHF.L.U32 R19, R19, 0x18, RZ ;  /* 0x0000001813137819 */ /* 0x000fe200000006ff */
[----:B------:R-:W-:Y:S01]  /*56c0*/  USHF.L.U64.HI UR8, UR33, 0x2, UR34 ;  /* 0x0000000221087899 */ /* 0x000fe20008010222 */
[----:B------:R-:W-:Y:S01]  /*56d0*/  BSSY.RECONVERGENT B0, `(.L_x_12980) ;  /* 0x000012b000007945 */ /* 0x000fe20003800200 */
[----:B------:R-:W-:Y:S01]  /*56e0*/  FFMA R44, R27, R10, RZ ;  /* 0x0000000a1b2c7223 */ /* 0x000fe200000000ff */
[----:B------:R-:W-:-:S04]  /*56f0*/  PRMT R10, R42, 0x7632, R10 ;  /* 0x000076322a0a7816 */ /* 0x000fc8000000000a */
[----:B------:R-:W-:Y:S01]  /*5700*/  SHF.L.U32 R10, R10, 0x10, RZ ;  /* 0x000000100a0a7819 */ /* 0x000fe200000006ff */
[----:B0-----:R-:W-:-:S04]  /*5710*/  FADD R12, R11, 1 ;  /* 0x3f8000000b0c7421 */ /* 0x001fc80000000000 */
[----:B------:R0:W1:Y:S01]  /*5720*/  MUFU.RCP R13, R12 ;  /* 0x0000000c000d7308 */ /* 0x0000620000001000 */
[----:B------:R-:W-:-:S04]  /*5730*/  FMUL R11, R10, 0.044714998453855514526 ;  /* 0x3d3727130a0b7820 */ /* 0x000fc80000400000 */
[----:B0-----:R-:W-:Y:S01]  /*5740*/  FFMA R12, R10, R11, 1 ;  /* 0x3f8000000a0c7423 */ /* 0x001fe2000000000b */
[----:B------:R-:W-:Y:S01]  /*5750*/  LOP3.LUT R11, R40, 0xff0000, RZ, 0xc0, !PT ;  /* 0x00ff0000280b7812 */ /* 0x000fe200078ec0ff */
[----:B-1----:R-:W-:-:S05]  /*5760*/  FFMA R13, R13, -2, R6 ;  /* 0xc00000000d0d7823 */ /* 0x002fca0000000006 */
[----:B------:R-:W-:Y:S01]  /*5770*/  FSEL R42, R13, 1, !P0 ;  /* 0x3f8000000d2a7808 */ /* 0x000fe20004000000 */
[----:B------:R-:W-:-:S03]  /*5780*/  FMUL R13, R10, 0.79788458347320556641 ;  /* 0x3f4c422a0a0d7820 */ /* 0x000fc60000400000 */
[--C-:B------:R-:W-:Y:S01]  /*5790*/  LOP3.LUT R27, R42, 0x80000000, R29.reuse, 0xb8, !PT ;  /* 0x800000002a1b7812 */ /* 0x100fe200078eb81d */
[----:B------:R-:W-:Y:S01]  /*57a0*/  FMUL R13, R13, R12 ;  /* 0x0000000c0d0d7220 */ /* 0x000fe20000400000 */
[----:B------:R-:W-:Y:S01]  /*57b0*/  @!P1 FFMA R27, R29, R44, R29 ;  /* 0x0000002c1d1b9223 */ /* 0x000fe2000000001d */
[----:B------:R-:W-:Y:S02]  /*57c0*/  LOP3.LUT R12, R11, 0xffff, R20, 0xf8, !PT ;  /* 0x0000ffff0b0c7812 */ /* 0x000fe400078ef814 */
[C---:B------:R-:W-:Y:S01]  /*57d0*/  FMUL R29, |R13|.reuse, 2.8853900432586669922 ;  /* 0x4038aa3b0d1d7820 */ /* 0x040fe20000400200 */
[C---:B------:R-:W-:Y:S01]  /*57e0*/  FMUL R40, R13.reuse, R13 ;  /* 0x0000000d0d287220 */ /* 0x040fe20000400000 */
[C---:B------:R-:W-:Y:S02]  /*57f0*/  FSETP.GE.AND P1, PT, |R13|.reuse, 0.60000002384185791016, PT ;  /* 0x3f19999a0d00780b */ /* 0x040fe40003f26200 */
[----:B------:R-:W-:Y:S01]  /*5800*/  FSETP.GE.AND P0, PT, |R13|, 9.010913848876953125, PT ;  /* 0x41102cb40d00780b */ /* 0x000fe20003f06200 */
[----:B------:R-:W-:Y:S01]  /*5810*/  FFMA R11, R40, R5, -0.052303962409496307373 ;  /* 0xbd563cae280b7423 */ /* 0x000fe20000000005 */
[----:B------:R-:W0:Y:S01]  /*5820*/  MUFU.EX2 R29, R29 ;  /* 0x0000001d001d7308 */ /* 0x000e220000000800 */
[----:B------:R-:W-:-:S02]  /*5830*/  LOP3.LUT R12, R12, R19, RZ, 0xfc, !PT ;  /* 0x000000130c0c7212 */ /* 0x000fc400078efcff */
[----:B------:R-:W-:-:S04]  /*5840*/  FFMA R11, R40, R11, 0.1331529766321182251 ;  /* 0x3e085941280b7423 */ /* 0x000fc8000000000b */
[----:B------:R-:W-:-:S04]  /*5850*/  FFMA R11, R40, R11, -0.33332768082618713379 ;  /* 0xbeaaa9ed280b7423 */ /* 0x000fc8000000000b */
[----:B------:R-:W-:Y:S01]  /*5860*/  FFMA R40, R40, R11, RZ ;  /* 0x0000000b28287223 */ /* 0x000fe200000000ff */
[----:B0-----:R-:W-:Y:S01]  /*5870*/  FADD R35, R29, 1 ;  /* 0x3f8000001d237421 */ /* 0x001fe20000000000 */
[----:B-----5:R-:W-:-:S05]  /*5880*/  SHF.L.U32 R29, R30, 0x10, RZ ;  /* 0x000000101e1d7819 */ /* 0x020fca00000006ff */
[----:B------:R-:W0:Y:S02]  /*5890*/  MUFU.RCP R35, R35 ;  /* 0x0000002300237308 */ /* 0x000e240000001000 */
[----:B0-----:R-:W-:Y:S01]  /*58a0*/  FFMA R20, R35, -2, R6 ;  /* 0xc000000023147823 */ /* 0x001fe20000000006 */
[----:B------:R-:W-:-:S04]  /*58b0*/  FMUL R35, R28, 0.10703222453594207764 ;  /* 0x3ddb33b61c237820 */ /* 0x000fc80000400000 */
[----:B------:R-:W-:-:S04]  /*58c0*/  FSEL R20, R20, 1, !P0 ;  /* 0x3f80000014147808 */ /* 0x000fc80004000000 */
[--C-:B------:R-:W-:Y:S01]  /*58d0*/  LOP3.LUT R11, R20, 0x80000000, R13.reuse, 0xb8, !PT ;  /* 0x80000000140b7812 */ /* 0x100fe200078eb80d */
[----:B------:R-:W-:Y:S01]  /*58e0*/  FMUL R20, R29, 0.044714998453855514526 ;  /* 0x3d3727131d147820 */ /* 0x000fe20000400000 */
[----:B------:R-:W-:Y:S01]  /*58f0*/  @!P1 FFMA R11, R13, R40, R13 ;  /* 0x000000280d0b9223 */ /* 0x000fe2000000000d */
[C---:B------:R-:W-:Y:S01]  /*5900*/  FFMA R40, R28.reuse, R35, 0.79788458347320556641 ;  /* 0x3f4c422a1c287423 */ /* 0x040fe20000000023 */
[----:B------:R-:W-:Y:S01]  /*5910*/  FFMA R35, -R27, R27, 1 ;  /* 0x3f8000001b237423 */ /* 0x000fe2000000011b */
[C---:B------:R-:W-:Y:S01]  /*5920*/  FFMA R13, R29.reuse, R20, 1 ;  /* 0x3f8000001d0d7423 */ /* 0x040fe20000000014 */
[----:B------:R-:W-:Y:S01]  /*5930*/  FMUL R20, R29, 0.79788458347320556641 ;  /* 0x3f4c422a1d147820 */ /* 0x000fe20000400000 */
[----:B------:R-:W-:Y:S01]  /*5940*/  FMUL R28, R28, 0.5 ;  /* 0x3f0000001c1c7820 */ /* 0x000fe20000400000 */
[----:B------:R-:W-:Y:S02]  /*5950*/  FMUL R35, R35, R40 ;  /* 0x0000002823237220 */ /* 0x000fe40000400000 */
[----:B------:R-:W-:-:S02]  /*5960*/  FMUL R20, R20, R13 ;  /* 0x0000000d14147220 */ /* 0x000fc40000400000 */
[----:B------:R-:W-:Y:S02]  /*5970*/  FMUL R28, R28, R35 ;  /* 0x000000231c1c7220 */ /* 0x000fe40000400000 */
[C---:B------:R-:W-:Y:S01]  /*5980*/  FMUL R37, |R20|.reuse, 2.8853900432586669922 ;  /* 0x4038aa3b14257820 */ /* 0x040fe20000400200 */
[C---:B------:R-:W-:Y:S01]  /*5990*/  FMUL R16, R20.reuse, R20 ;  /* 0x0000001414107220 */ /* 0x040fe20000400000 */
[C---:B------:R-:W-:Y:S02]  /*59a0*/  FSETP.GE.AND P0, PT, |R20|.reuse, 9.010913848876953125, PT ;  /* 0x41102cb41400780b */ /* 0x040fe40003f06200 */
[----:B------:R-:W-:Y:S01]  /*59b0*/  FSETP.GE.AND P1, PT, |R20|, 0.60000002384185791016, PT ;  /* 0x3f19999a1400780b */ /* 0x000fe20003f26200 */
[C---:B------:R-:W-:Y:S01]  /*59c0*/  FFMA R19, R16.reuse, R5, -0.052303962409496307373 ;  /* 0xbd563cae10137423 */ /* 0x040fe20000000005 */
[----:B------:R-:W0:Y:S02]  /*59d0*/  MUFU.EX2 R37, R37 ;  /* 0x0000002500257308 */ /* 0x000e240000000800 */
[----:B0-----:R-:W-:Y:S01]  /*59e0*/  FADD R13, R37, 1 ;  /* 0x3f800000250d7421 */ /* 0x001fe20000000000 */
[----:B------:R-:W-:-:S05]  /*59f0*/  FFMA R37, R16, R19, 0.1331529766321182251 ;  /* 0x3e08594110257423 */ /* 0x000fca0000000013 */
        /* <DEDUP_REMOVED lines=8> */
[----:B------:R-:W-:Y:S01]  /*5a80*/  PRMT R19, R30, 0x7632, R19 ;  /* 0x000076321e137816 */ /* 0x000fe20000000013 */
[C---:B------:R-:W-:Y:S01]  /*5a90*/  FFMA R37, R29.reuse, R16, 0.79788458347320556641 ;  /* 0x3f4c422a1d257423 */ /* 0x040fe20000000010 */
[----:B------:R-:W-:Y:S01]  /*5aa0*/  FMUL R29, R29, 0.5 ;  /* 0x3f0000001d1d7820 */ /* 0x000fe20000400000 */
[----:B------:R-:W-:Y:S01]  /*5ab0*/  FFMA R16, -R13, R13, 1 ;  /* 0x3f8000000d107423 */ /* 0x000fe2000000010d */
[----:B------:R-:W-:Y:S01]  /*5ac0*/  SHF.L.U32 R19, R19, 0x10, RZ ;  /* 0x0000001013137819 */ /* 0x000fe200000006ff */
[----:B------:R-:W-:-:S02]  /*5ad0*/  FADD R13, R13, 1 ;  /* 0x3f8000000d0d7421 */ /* 0x000fc40000000000 */
[----:B------:R-:W-:Y:S02]  /*5ae0*/  FMUL R16, R16, R37 ;  /* 0x0000002510107220 */ /* 0x000fe40000400000 */
[----:B------:R-:W-:Y:S02]  /*5af0*/  FMUL R20, R19, 0.044714998453855514526 ;  /* 0x3d37271313147820 */ /* 0x000fe40000400000 */
[----:B------:R-:W-:Y:S02]  /*5b00*/  FMUL R16, R29, R16 ;  /* 0x000000101d107220 */ /* 0x000fe40000400000 */
[C---:B------:R-:W-:Y:S01]  /*5b10*/  FFMA R37, R19.reuse, R20, 1 ;  /* 0x3f80000013257423 */ /* 0x040fe20000000014 */
[----:B------:R-:W-:Y:S01]  /*5b20*/  FMUL R20, R19, 0.79788458347320556641 ;  /* 0x3f4c422a13147820 */ /* 0x000fe20000400000 */
[----:B------:R-:W-:-:S03]  /*5b30*/  FFMA R16, R13, 0.5, R16 ;  /* 0x3f0000000d107823 */ /* 0x000fc60000000010 */
        /* <DEDUP_REMOVED lines=16> */
[----:B------:R-:W-:Y:S01]  /*5c40*/  FMUL R20, R19, 0.10703222453594207764 ;  /* 0x3ddb33b613147820 */ /* 0x000fe20000400000 */
[----:B------:R-:W-:-:S03]  /*5c50*/  IMAD.U32 R29, R31, 0x10000, RZ ;  /* 0x000100001f1d7824 */ /* 0x000fc600078e00ff */
[----:B------:R-:W-:Y:S01]  /*5c60*/  FFMA R37, R19, R20, 0.79788458347320556641 ;  /* 0x3f4c422a13257423 */ /* 0x000fe20000000014 */
[----:B------:R-:W-:Y:S01]  /*5c70*/  FFMA R20, -R13, R13, 1 ;  /* 0x3f8000000d147423 */ /* 0x000fe2000000010d */
[----:B------:R-:W-:Y:S01]  /*5c80*/  FMUL R19, R19, 0.5 ;  /* 0x3f00000013137820 */ /* 0x000fe20000400000 */
[C---:B------:R-:W-:Y:S02]  /*5c90*/  FMUL R30, R29.reuse, 0.044714998453855514526 ;  /* 0x3d3727131d1e7820 */ /* 0x040fe40000400000 */
[----:B------:R-:W-:Y:S02]  /*5ca0*/  FMUL R20, R20, R37 ;  /* 0x0000002514147220 */ /* 0x000fe40000400000 */
[----:B------:R-:W-:Y:S01]  /*5cb0*/  FFMA R37, R29, R30, 1 ;  /* 0x3f8000001d257423 */ /* 0x000fe2000000001e */
[----:B------:R-:W-:Y:S01]  /*5cc0*/  FADD R30, R13, 1 ;  /* 0x3f8000000d1e7421 */ /* 0x000fe20000000000 */
[----:B------:R-:W-:Y:S01]  /*5cd0*/  FMUL R19, R19, R20 ;  /* 0x0000001413137220 */ /* 0x000fe20000400000 */
[----:B------:R-:W-:Y:S01]  /*5ce0*/  FMUL R20, R29, 0.79788458347320556641 ;  /* 0x3f4c422a1d147820 */ /* 0x000fe20000400000 */
[----:B------:R-:W-:-:S02]  /*5cf0*/  SHF.L.U32 R13, R26, 0x10, RZ ;  /* 0x000000101a0d7819 */ /* 0x000fc400000006ff */
[----:B------:R-:W-:Y:S01]  /*5d00*/  FFMA R30, R30, 0.5, R19 ;  /* 0x3f0000001e1e7823 */ /* 0x000fe20000000013 */
[----:B------:R-:W-:Y:S01]  /*5d10*/  FMUL R20, R20, R37 ;  /* 0x0000002514147220 */ /* 0x000fe20000400000 */
[----:B------:R-:W-:Y:S01]  /*5d20*/  PRMT R26, R26, 0x7632, R26 ;  /* 0x000076321a1a7816 */ /* 0x000fe2000000001a */
[----:B------:R-:W-:Y:S02]  /*5d30*/  FMUL R16, R13, R16 ;  /* 0x000000100d107220 */ /* 0x000fe40000400000 */
[----:B------:R-:W-:Y:S01]  /*5d40*/  FMUL R37, |R20|, 2.8853900432586669922 ;  /* 0x4038aa3b14257820 */ /* 0x000fe20000400200 */
[----:B------:R-:W-:Y:S01]  /*5d50*/  SHF.L.U32 R13, R26, 0x10, RZ ;  /* 0x000000101a0d7819 */ /* 0x000fe200000006ff */
[C---:B------:R-:W-:Y:S01]  /*5d60*/  FMUL R26, R20.reuse, R20 ;  /* 0x00000014141a7220 */ /* 0x040fe20000400000 */
[C---:B------:R-:W-:Y:S02]  /*5d70*/  FSETP.GE.AND P1, PT, |R20|.reuse, 0.60000002384185791016, PT ;  /* 0x3f19999a1400780b */ /* 0x040fe40003f26200 */
[----:B------:R-:W-:Y:S01]  /*5d80*/  FSETP.GE.AND P0, PT, |R20|, 9.010913848876953125, PT ;  /* 0x41102cb41400780b */ /* 0x000fe20003f06200 */
[----:B------:R-:W0:Y:S01]  /*5d90*/  MUFU.EX2 R37, R37 ;  /* 0x0000002500257308 */ /* 0x000e220000000800 */
[----:B------:R-:W-:Y:S01]  /*5da0*/  FMUL R13, R13, R30 ;  /* 0x0000001e0d0d7220 */ /* 0x000fe20000400000 */
[----:B0-----:R-:W-:Y:S01]  /*5db0*/  FADD R40, R37, 1 ;  /* 0x3f80000025287421 */ /* 0x001fe20000000000 */
[----:B------:R-:W-:-:S05]  /*5dc0*/  FFMA R37, R26, R5, -0.052303962409496307373 ;  /* 0xbd563cae1a257423 */ /* 0x000fca0000000005 */
[----:B------:R-:W0:Y:S01]  /*5dd0*/  MUFU.RCP R19, R40 ;  /* 0x0000002800137308 */ /* 0x000e220000001000 */
[----:B------:R-:W-:Y:S01]  /*5de0*/  FFMA R37, R26, R37, 0.1331529766321182251 ;  /* 0x3e0859411a257423 */ /* 0x000fe20000000025 */
[----:B0-----:R-:W-:-:S03]  /*5df0*/  FFMA R30, R19, -2, R6 ;  /* 0xc0000000131e7823 */ /* 0x001fc60000000006 */
[----:B------:R-:W-:Y:S02]  /*5e00*/  FFMA R19, R26, R37, -0.33332768082618713379 ;  /* 0xbeaaa9ed1a137423 */ /* 0x000fe40000000025 */
[----:B------:R-:W-:Y:S02]  /*5e10*/  FSEL R37, R30, 1, !P0 ;  /* 0x3f8000001e257808 */ /* 0x000fe40004000000 */
[----:B------:R-:W-:Y:S01]  /*5e20*/  FFMA R45, R26, R19, RZ ;  /* 0x000000131a2d7223 */ /* 0x000fe200000000ff */
[----:B------:R-:W-:Y:S01]  /*5e30*/  FMUL R26, R29, 0.10703222453594207764 ;  /* 0x3ddb33b61d1a7820 */ /* 0x000fe20000400000 */
[--C-:B------:R-:W-:Y:S02]  /*5e40*/  LOP3.LUT R19, R37, 0x80000000, R20.reuse, 0xb8, !PT ;  /* 0x8000000025137812 */ /* 0x100fe400078eb814 */
[--C-:B------:R-:W-:Y:S01]  /*5e50*/  @!P1 FFMA R19, R20, R45, R20.reuse ;  /* 0x0000002d14139223 */ /* 0x100fe20000000014 */
[----:B------:R-:W-:Y:S01]  /*5e60*/  PRMT R20, R31, 0x7632, R20 ;  /* 0x000076321f147816 */ /* 0x000fe20000000014 */
[----:B------:R-:W-:-:S02]  /*5e70*/  FFMA R31, R29, R26, 0.79788458347320556641 ;  /* 0x3f4c422a1d1f7423 */ /* 0x000fc4000000001a */
[C---:B------:R-:W-:Y:S01]  /*5e80*/  FFMA R26, -R19.reuse, R19, 1 ;  /* 0x3f800000131a7423 */ /* 0x040fe20000000113 */
[----:B------:R-:W-:Y:S01]  /*5e90*/  SHF.L.U32 R20, R20, 0x10, RZ ;  /* 0x0000001014147819 */ /* 0x000fe200000006ff */
[----:B------:R-:W-:Y:S02]  /*5ea0*/  FADD R19, R19, 1 ;  /* 0x3f80000013137421 */ /* 0x000fe40000000000 */
[----:B------:R-:W-:Y:S01]  /*5eb0*/  FMUL R26, R26, R31 ;  /* 0x0000001f1a1a7220 */ /* 0x000fe20000400000 */
[----:B------:R-:W-:Y:S01]  /*5ec0*/  FMUL R31, R29, 0.5 ;  /* 0x3f0000001d1f7820 */ /* 0x000fe20000400000 */
[C---:B------:R-:W-:Y:S01]  /*5ed0*/  FMUL R37, R20.reuse, 0.044714998453855514526 ;  /* 0x3d37271314257820 */ /* 0x040fe20000400000 */
[----:B------:R-:W-:Y:S01]  /*5ee0*/  FMUL R30, R20, 0.79788458347320556641 ;  /* 0x3f4c422a141e7820 */ /* 0x000fe20000400000 */
[----:B------:R-:W-:Y:S01]  /*5ef0*/  FADD R29, R27, 1 ;  /* 0x3f8000001b1d7421 */ /* 0x000fe20000000000 */
[----:B------:R-:W-:Y:S01]  /*5f00*/  FMUL R27, R10, 0.10703222453594207764 ;  /* 0x3ddb33b60a1b7820 */ /* 0x000fe20000400000 */
[----:B------:R-:W-:Y:S01]  /*5f10*/  FFMA R37, R20, R37, 1 ;  /* 0x3f80000014257423 */ /* 0x000fe20000000025 */
[----:B------:R-:W-:Y:S01]  /*5f20*/  FMUL R26, R31, R26 ;  /* 0x0000001a1f1a7220 */ /* 0x000fe20000400000 */
[----:B------:R-:W-:Y:S01]  /*5f30*/  FFMA R29, R29, 0.5, R28 ;  /* 0x3f0000001d1d7823 */ /* 0x000fe2000000001c */
[----:B------:R-:W-:Y:S01]  /*5f40*/  FFMA R28, R10, R27, 0.79788458347320556641 ;  /* 0x3f4c422a0a1c7423 */ /* 0x000fe2000000001b */
[----:B------:R-:W-:Y:S01]  /*5f50*/  FMUL R30, R30, R37 ;  /* 0x000000251e1e7220 */ /* 0x000fe20000400000 */
[C---:B------:R-:W-:Y:S01]  /*5f60*/  FFMA R37, -R11.reuse, R11, 1 ;  /* 0x3f8000000b257423 */ /* 0x040fe2000000010b */
[----:B------:R-:W-:Y:S01]  /*5f70*/  FMUL R10, R10, 0.5 ;  /* 0x3f0000000a0a7820 */ /* 0x000fe20000400000 */
[----:B------:R-:W-:Y:S01]  /*5f80*/  FADD R11, R11, 1 ;  /* 0x3f8000000b0b7421 */ /* 0x000fe20000000000 */
[C---:B------:R-:W-:Y:S01]  /*5f90*/  FMUL R40, R30.reuse, R30 ;  /* 0x0000001e1e287220 */ /* 0x040fe20000400000 */
[C---:B------:R-:W-:Y:S01]  /*5fa0*/  FMUL R31, |R30|.reuse, 2.8853900432586669922 ;  /* 0x4038aa3b1e1f7820 */ /* 0x040fe20000400200 */
[----:B------:R-:W-:Y:S01]  /*5fb0*/  FMUL R37, R37, R28 ;  /* 0x0000001c25257220 */ /* 0x000fe20000400000 */
[----:B------:R-:W-:Y:S01]  /*5fc0*/  FSETP.GE.AND P1, PT, |R30|, 0.60000002384185791016, PT ;  /* 0x3f19999a1e00780b */ /* 0x000fe20003f26200 */
[----:B------:R-:W-:Y:S01]  /*5fd0*/  FFMA R27, R40, R5, -0.052303962409496307373 ;  /* 0xbd563cae281b7423 */ /* 0x000fe20000000005 */
[----:B------:R-:W-:Y:S01]  /*5fe0*/  FSETP.GE.AND P0, PT, |R30|, 9.010913848876953125, PT ;  /* 0x41102cb41e00780b */ /* 0x000fe20003f06200 */
[----:B------:R-:W-:Y:S01]  /*5ff0*/  FMUL R10, R10, R37 ;  /* 0x000000250a0a7220 */ /* 0x000fe20000400000 */
[----:B------:R-:W0:Y:S01]  /*6000*/  MUFU.EX2 R31, R31 ;  /* 0x0000001f001f7308 */ /* 0x000e220000000800 */
[----:B------:R-:W-:Y:S01]  /*6010*/  FFMA R27, R40, R27, 0.1331529766321182251 ;  /* 0x3e085941281b7423 */ /* 0x000fe2000000001b */
[----:B------:R-:W-:Y:S01]  /*6020*/  FFMA R26, R19, 0.5, R26 ;  /* 0x3f000000131a7823 */ /* 0x000fe2000000001a */
[----:B------:R-:W-:-:S02]  /*6030*/  FFMA R11, R11, 0.5, R10 ;  /* 0x3f0000000b0b7823 */ /* 0x000fc4000000000a */
[----:B------:R-:W-:-:S04]  /*6040*/  FFMA R27, R40, R27, -0.33332768082618713379 ;  /* 0xbeaaa9ed281b7423 */ /* 0x000fc8000000001b */
[----:B------:R-:W-:Y:S01]  /*6050*/  FFMA R35, R40, R27, RZ ;  /* 0x0000001b28237223 */ /* 0x000fe200000000ff */
[C---:B------:R-:W-:Y:S02]  /*6060*/  SHF.L.U32 R27, R24.reuse, 0x10, RZ ;  /* 0x00000010181b7819 */ /* 0x040fe400000006ff */
[----:B------:R-:W-:-:S03]  /*6070*/  PRMT R24, R24, 0x7632, R24 ;  /* 0x0000763218187816 */ /* 0x000fc60000000018 */
[----:B------:R-:W-:Y:S01]  /*6080*/  FMUL R28, R27, 0.044714998453855514526 ;  /* 0x3d3727131b1c7820 */ /* 0x000fe20000400000 */
[----:B0-----:R-:W-:-:S03]  /*6090*/  FADD R45, R31, 1 ;  /* 0x3f8000001f2d7421 */ /* 0x001fc60000000000 */
[C---:B------:R-:W-:Y:S01]  /*60a0*/  FFMA R40, R27.reuse, R28, 1 ;  /* 0x3f8000001b287423 */ /* 0x040fe2000000001c */
[----:B------:R-:W-:Y:S02]  /*60b0*/  FMUL R28, R27, 0.79788458347320556641 ;  /* 0x3f4c422a1b1c7820 */ /* 0x000fe40000400000 */
[----:B------:R-:W0:Y:S02]  /*60c0*/  MUFU.RCP R45, R45 ;  /* 0x0000002d002d7308 */ /* 0x000e240000001000 */
[----:B------:R-:W-:-:S04]  /*60d0*/  FMUL R31, R28, R40 ;  /* 0x000000281c1f7220 */ /* 0x000fc80000400000 */
[C---:B------:R-:W-:Y:S01]  /*60e0*/  FMUL R40, |R31|.reuse, 2.8853900432586669922 ;  /* 0x4038aa3b1f287820 */ /* 0x040fe20000400200 */
[----:B------:R-:W-:-:S05]  /*60f0*/  FSETP.GE.AND P2, PT, |R31|, 0.60000002384185791016, PT ;  /* 0x3f19999a1f00780b */ /* 0x000fca0003f46200 */
[----:B------:R-:W1:Y:S01]  /*6100*/  MUFU.EX2 R40, R40 ;  /* 0x0000002800287308 */ /* 0x000e620000000800 */
[----:B0-----:R-:W-:-:S05]  /*6110*/  FFMA R28, R45, -2, R6 ;  /* 0xc00000002d1c7823 */ /* 0x001fca0000000006 */
[----:B------:R-:W-:Y:S02]  /*6120*/  FSEL R28, R28, 1, !P0 ;  /* 0x3f8000001c1c7808 */ /* 0x000fe40004000000 */
[----:B------:R-:W-:Y:S02]  /*6130*/  ISETP.GE.U32.AND P0, PT, R23, UR7, PT ;  /* 0x0000000717007c0c */ /* 0x000fe4000bf06070 */
[--C-:B------:R-:W-:Y:S01]  /*6140*/  LOP3.LUT R28, R28, 0x80000000, R30.reuse, 0xb8, !PT ;  /* 0x800000001c1c7812 */ /* 0x100fe200078eb81e */
[----:B------:R-:W-:Y:S01]  /*6150*/  @!P1 FFMA R28, R30, R35, R30 ;  /* 0x000000231e1c9223 */ /* 0x000fe2000000001e */
[----:B-1----:R-:W-:Y:S01]  /*6160*/  FADD R35, R40, 1 ;  /* 0x3f80000028237421 */ /* 0x002fe20000000000 */
[C---:B------:R-:W-:Y:S01]  /*6170*/  FMUL R30, R31.reuse, R31 ;  /* 0x0000001f1f1e7220 */ /* 0x040fe20000400000 */
[----:B------:R-:W-:Y:S01]  /*6180*/  FSETP.GE.AND P1, PT, |R31|, 9.010913848876953125, PT ;  /* 0x41102cb41f00780b */ /* 0x000fe20003f26200 */
[----:B------:R-:W-:Y:S01]  /*6190*/  FFMA R44, -R28, R28, 1 ;  /* 0x3f8000001c2c7423 */ /* 0x000fe2000000011c */
[----:B------:R-:W-:Y:S01]  /*61a0*/  ISETP.GE.U32.OR P0, PT, R14, UR18, P0 ;  /* 0x000000120e007c0c */ /* 0x000fe20008706470 */
[----:B------:R-:W-:Y:S01]  /*61b0*/  FFMA R37, R30, R5, -0.052303962409496307373 ;  /* 0xbd563cae1e257423 */ /* 0x000fe20000000005 */
[----:B------:R-:W0:Y:S01]  /*61c0*/  MUFU.RCP R35, R35 ;  /* 0x0000002300237308 */ /* 0x000e220000001000 */
[C---:B------:R-:W-:Y:S01]  /*61d0*/  SHF.L.U32 R14, R39.reuse, 0x10, RZ ;  /* 0x00000010270e7819 */ /* 0x040fe200000006ff */
[----:B------:R-:W-:Y:S01]  /*61e0*/  FADD R28, R28, 1 ;  /* 0x3f8000001c1c7421 */ /* 0x000fe20000000000 */
[----:B------:R-:W-:Y:S01]  /*61f0*/  FFMA R37, R30, R37, 0.1331529766321182251 ;  /* 0x3e0859411e257423 */ /* 0x000fe20000000025 */
[----:B------:R-:W-:-:S02]  /*6200*/  PRMT R40, R39, 0x7632, R40 ;  /* 0x0000763227287816 */ /* 0x000fc40000000028 */
[----:B------:R-:W-:Y:S01]  /*6210*/  FMUL R14, R14, R29 ;  /* 0x0000001d0e0e7220 */ /* 0x000fe20000400000 */
[----:B------:R-:W-:Y:S01]  /*6220*/  FFMA R10, R30, R37, -0.33332768082618713379 ;  /* 0xbeaaa9ed1e0a7423 */ /* 0x000fe20000000025 */
[----:B------:R-:W-:Y:S02]  /*6230*/  SHF.L.U32 R40, R40, 0x10, RZ ;  /* 0x0000001028287819 */ /* 0x000fe400000006ff */
[----:B------:R-:W-:Y:S01]  /*6240*/  MOV R37, 0x400 ;  /* 0x0000040000257802 */ /* 0x000fe20000000f00 */
[----:B------:R-:W-:Y:S01]  /*6250*/  FFMA R10, R30, R10, RZ ;  /* 0x0000000a1e0a7223 */ /* 0x000fe200000000ff */
[----:B------:R-:W-:Y:S02]  /*6260*/  IMAD.U32 R30, R24, 0x10000, RZ ;  /* 0x00010000181e7824 */ /* 0x000fe400078e00ff */
[----:B------:R-:W-:Y:S01]  /*6270*/  FMUL R24, R40, R11 ;  /* 0x0000000b28187220 */ /* 0x000fe20000400000 */
[----:B------:R-:W-:Y:S01]  /*6280*/  FMUL R11, R20, 0.10703222453594207764 ;  /* 0x3ddb33b6140b7820 */ /* 0x000fe20000400000 */
[----:B------:R-:W-:Y:S01]  /*6290*/  IADD3 R37, PT, PT, R37, 0x20, RZ ;  /* 0x0000002025257810 */ /* 0x000fe20007ffe0ff */
[----:B------:R-:W-:Y:S01]  /*62a0*/  FMUL R39, R30, 0.044714998453855514526 ;  /* 0x3d3727131e277820 */ /* 0x000fe20000400000 */
[----:B0-----:R-:W-:Y:S01]  /*62b0*/  FFMA R35, R35, -2, R6 ;  /* 0xc000000023237823 */ /* 0x001fe20000000006 */
[----:B------:R-:W-:Y:S01]  /*62c0*/  FFMA R11, R20, R11, 0.79788458347320556641 ;  /* 0x3f4c422a140b7423 */ /* 0x000fe2000000000b */
[----:B------:R-:W-:Y:S01]  /*62d0*/  FMUL R40, R14, UR16 ;  /* 0x000000100e287c20 */ /* 0x000fe20008400000 */
[----:B------:R-:W-:-:S02]  /*62e0*/  FFMA R39, R30, R39, 1 ;  /* 0x3f8000001e277423 */ /* 0x000fc40000000027 */
[----:B------:R-:W-:Y:S01]  /*62f0*/  FSEL R42, R35, 1, !P1 ;  /* 0x3f800000232a7808 */ /* 0x000fe20004800000 */
[----:B------:R-:W-:Y:S01]  /*6300*/  FMUL R44, R44, R11 ;  /* 0x0000000b2c2c7220 */ /* 0x000fe20000400000 */
[----:B------:R-:W-:Y:S01]  /*6310*/  FMUL R35, R20, 0.5 ;  /* 0x3f00000014237820 */ /* 0x000fe20000400000 */
[----:B------:R-:W-:Y:S02]  /*6320*/  IADD3 R8, P1, PT, R8, UR9, RZ ;  /* 0x0000000908087c10 */ /* 0x000fe4000ff3e0ff */
[--C-:B------:R-:W-:Y:S01]  /*6330*/  LOP3.LUT R29, R42, 0x80000000, R31.reuse, 0xb8, !PT ;  /* 0x800000002a1d7812 */ /* 0x100fe200078eb81f */
[----:B------:R-:W-:Y:S01]  /*6340*/  FMUL R42, R30, 0.79788458347320556641 ;  /* 0x3f4c422a1e2a7820 */ /* 0x000fe20000400000 */
[----:B------:R-:W-:Y:S01]  /*6350*/  @!P2 FFMA R29, R31, R10, R31 ;  /* 0x0000000a1f1da223 */ /* 0x000fe2000000001f */
[----:B------:R-:W-:Y:S01]  /*6360*/  FMUL R44, R35, R44 ;  /* 0x0000002c232c7220 */ /* 0x000fe20000400000 */
[----:B------:R-:W-:Y:S01]  /*6370*/  FMUL R31, R24, UR16 ;  /* 0x00000010181f7c20 */ /* 0x000fe20008400000 */
[----:B------:R-:W-:Y:S01]  /*6380*/  FMUL R39, R42, R39 ;  /* 0x000000272a277220 */ /* 0x000fe20000400000 */
[----:B------:R-:W-:Y:S01]  /*6390*/  IADD3.X R9, PT, PT, R9, UR8, RZ, P1, !PT ;  /* 0x0000000809097c10 */ /* 0x000fe20008ffe4ff */
[----:B------:R-:W0:Y:S01]  /*63a0*/  S2R R42, SR_CgaCtaId ;  /* 0x00000000002a7919 */ /* 0x000e220000008800 */
[----:B------:R-:W-:Y:S01]  /*63b0*/  F2FP.SATFINITE.E4M3.F32.PACK_AB_MERGE_C R40, RZ, R40, RZ ;  /* 0x00000028ff28723e */ /* 0x000fe200048070ff */
[C---:B------:R-:W-:Y:S01]  /*63c0*/  FMUL R35, |R39|.reuse, 2.8853900432586669922 ;  /* 0x4038aa3b27237820 */ /* 0x040fe20000400200 */
[----:B------:R-:W-:Y:S01]  /*63d0*/  F2FP.SATFINITE.E4M3.F32.PACK_AB_MERGE_C R31, RZ, R31, RZ ;  /* 0x0000001fff1f723e */ /* 0x000fe200048070ff */
[----:B------:R-:W-:Y:S01]  /*63e0*/  FMUL R19, R39, R39 ;  /* 0x0000002727137220 */ /* 0x000fe20000400000 */
[----:B------:R-:W-:Y:S01]  /*63f0*/  @!P0 LEA R10, P1, R8, UR25, 0x1 ;  /* 0x00000019080a8c11 */ /* 0x000fe2000f8208ff */
[----:B------:R-:W-:Y:S01]  /*6400*/  FFMA R44, R28, 0.5, R44 ;  /* 0x3f0000001c2c7823 */ /* 0x000fe2000000002c */
[----:B------:R-:W-:-:S02]  /*6410*/  @!P0 PRMT R45, R31, 0x7604, R40 ;  /* 0x000076041f2d8816 */ /* 0x000fc40000000028 */
[----:B------:R-:W-:Y:S02]  /*6420*/  @!P0 LEA.HI.X R11, R8, UR30, R9, 0x1, P1 ;  /* 0x0000001e080b8c11 */ /* 0x000fe400088f0c09 */
[----:B------:R-:W-:Y:S02]  /*6430*/  LOP3.LUT R20, R0, 0x1f, RZ, 0xc0, !PT ;  /* 0x0000001f00147812 */ /* 0x000fe400078ec0ff */
[C---:B------:R-:W-:Y:S01]  /*6440*/  FSETP.GE.AND P2, PT, |R39|.reuse, 0.60000002384185791016, PT ;  /* 0x3f19999a2700780b */ /* 0x040fe20003f46200 */
[----:B------:R1:W-:Y:S01]  /*6450*/  @!P0 STG.E.U16 desc[UR28][R10.64], R45 ;  /* 0x0000002d0a008986 */ /* 0x0003e2000c10151c */
[----:B------:R-:W-:Y:S02]  /*6460*/  FSETP.GE.AND P1, PT, |R39|, 9.010913848876953125, PT ;  /* 0x41102cb42700780b */ /* 0x000fe40003f26200 */
[----:B------:R-:W-:Y:S02]  /*6470*/  LOP3.LUT R40, R40, 0xff, RZ, 0xc0, !PT ;  /* 0x000000ff28287812 */ /* 0x000fe400078ec0ff */
[----:B-1----:R-:W-:-:S04]  /*6480*/  LOP3.LUT R11, RZ, R3, RZ, 0x33, !PT ;  /* 0x00000003ff0b7212 */ /* 0x002fc800078e33ff */
[----:B------:R-:W-:Y:S02]  /*6490*/  IADD3 R45, PT, PT, R11, R0, RZ ;  /* 0x000000000b2d7210 */ /* 0x000fe40007ffe0ff */
[----:B0-----:R-:W-:Y:S02]  /*64a0*/  LEA R37, R42, R37, 0x18 ;  /* 0x000000252a257211 */ /* 0x001fe400078ec0ff */
[----:B------:R0:W1:Y:S03]  /*64b0*/  MUFU.EX2 R42, R35 ;  /* 0x00000023002a7308 */ /* 0x0000660000000800 */
[----:B0-----:R-:W-:-:S05]  /*64c0*/  IMAD R35, R20, 0x84, R37 ;  /* 0x0000008414237824 */ /* 0x001fca00078e0225 */
[----:B------:R-:W-:Y:S01]  /*64d0*/  LEA R10, R4, R35, 0x2 ;  /* 0x00000023040a7211 */ /* 0x000fe200078e10ff */
[----:B-1----:R-:W-:Y:S01]  /*64e0*/  FADD R4, R42, 1 ;  /* 0x3f8000002a047421 */ /* 0x002fe20000000000 */
[----:B------:R-:W-:-:S03]  /*64f0*/  SHF.L.U32 R42, R45, 0x2, RZ ;  /* 0x000000022d2a7819 */ /* 0x000fc600000006ff */
[----:B------:R0:W-:Y:S01]  /*6500*/  STS [R10], R21 ;  /* 0x000000150a007388 */ /* 0x0001e20000000800 */
[----:B------:R1:W2:Y:S01]  /*6510*/  MUFU.RCP R45, R4 ;  /* 0x00000004002d7308 */ /* 0x0002a20000001000 */
[----:B------:R-:W-:-:S04]  /*6520*/  LOP3.LUT R42, R42, 0x7c, RZ, 0xc0, !PT ;  /* 0x0000007c2a2a7812 */ /* 0x000fc800078ec0ff */
[----:B------:R-:W-:Y:S02]  /*6530*/  IADD3 R42, PT, PT, R35, R42, RZ ;  /* 0x0000002a232a7210 */ /* 0x000fe40007ffe0ff */
[----:B0-----:R-:W-:Y:S01]  /*6540*/  SHF.L.U32 R21, R7, 0x10, RZ ;  /* 0x0000001007157819 */ /* 0x001fe200000006ff */
[----:B-1----:R-:W-:Y:S01]  /*6550*/  FFMA R4, R19, R5, -0.052303962409496307373 ;  /* 0xbd563cae13047423 */ /* 0x002fe20000000005 */
[C---:B------:R-:W-:Y:S01]  /*6560*/  FFMA R5, -R29.reuse, R29, 1 ;  /* 0x3f8000001d057423 */ /* 0x040fe2000000011d */
[----:B------:R-:W-:Y:S01]  /*6570*/  FADD R29, R29, 1 ;  /* 0x3f8000001d1d7421 */ /* 0x000fe20000000000 */
[----:B------:R-:W-:Y:S01]  /*6580*/  PRMT R7, R7, 0x7632, R7 ;  /* 0x0000763207077816 */ /* 0x000fe20000000007 */
[----:B------:R-:W-:Y:S01]  /*6590*/  FFMA R4, R19, R4, 0.1331529766321182251 ;  /* 0x3e08594113047423 */ /* 0x000fe20000000004 */
[----:B------:R-:W-:Y:S01]  /*65a0*/  STS [R42], R41 ;  /* 0x000000292a007388 */ /* 0x000fe20000000800 */
[----:B--2---:R-:W-:Y:S01]  /*65b0*/  FFMA R45, R45, -2, R6 ;  /* 0xc00000002d2d7823 */ /* 0x004fe20000000006 */
[----:B------:R-:W-:Y:S01]  /*65c0*/  FMUL R6, R21, R26 ;  /* 0x0000001a15067220 */ /* 0x000fe20000400000 */
[----:B------:R-:W-:Y:S01]  /*65d0*/  FFMA R4, R19, R4, -0.33332768082618713379 ;  /* 0xbeaaa9ed13047423 */ /* 0x000fe20000000004 */
[----:B------:R-:W-:-:S02]  /*65e0*/  IMAD.U32 R7, R7, 0x10000, RZ ;  /* 0x0001000007077824 */ /* 0x000fc400078e00ff */
[----:B------:R-:W-:Y:S01]  /*65f0*/  FSEL R26, R45, 1, !P1 ;  /* 0x3f8000002d1a7808 */ /* 0x000fe20004800000 */
[----:B------:R-:W-:Y:S01]  /*6600*/  FFMA R28, R19, R4, RZ ;  /* 0x00000004131c7223 */ /* 0x000fe200000000ff */
[----:B------:R-:W-:Y:S01]  /*6610*/  FMUL R21, R6, UR16 ;  /* 0x0000001006157c20 */ /* 0x000fe20008400000 */
[----:B------:R-:W-:Y:S01]  /*6620*/  FMUL R7, R7, R44 ;  /* 0x0000002c07077220 */ /* 0x000fe20000400000 */
[--C-:B------:R-:W-:Y:S01]  /*6630*/  LOP3.LUT R4, R26, 0x80000000, R39.reuse, 0xb8, !PT ;  /* 0x800000001a047812 */ /* 0x100fe200078eb827 */
[----:B------:R-:W-:Y:S01]  /*6640*/  FMUL R26, R27, 0.10703222453594207764 ;  /* 0x3ddb33b61b1a7820 */ /* 0x000fe20000400000 */
[----:B------:R-:W-:Y:S01]  /*6650*/  @!P2 FFMA R4, R39, R28, R39 ;  /* 0x0000001c2704a223 */ /* 0x000fe20000000027 */
[----:B------:R-:W-:Y:S01]  /*6660*/  FMUL R39, R16, UR16 ;  /* 0x0000001010277c20 */ /* 0x000fe20008400000 */
[----:B------:R-:W-:Y:S01]  /*6670*/  F2FP.SATFINITE.E4M3.F32.PACK_AB_MERGE_C R21, RZ, R21, RZ ;  /* 0x00000015ff15723e */ /* 0x000fe200048070ff */
[C---:B------:R-:W-:Y:S01]  /*6680*/  FFMA R26, R27.reuse, R26, 0.79788458347320556641 ;  /* 0x3f4c422a1b1a7423 */ /* 0x040fe2000000001a */
[----:B------:R-:W-:-:S02]  /*6690*/  FMUL R27, R27, 0.5 ;  /* 0x3f0000001b1b7820 */ /* 0x000fc40000400000 */
[----:B------:R-:W-:Y:S01]  /*66a0*/  F2FP.SATFINITE.E4M3.F32.PACK_AB_MERGE_C R39, RZ, R39, RZ ;  /* 0x00000027ff27723e */ /* 0x000fe200048070ff */
[----:B------:R-:W-:Y:S01]  /*66b0*/  FMUL R26, R5, R26 ;  /* 0x0000001a051a7220 */ /* 0x000fe20000400000 */
[----:B------:R-:W-:Y:S02]  /*66c0*/  SHF.L.U32 R5, R21, 0x10, RZ ;  /* 0x0000001015057819 */ /* 0x000fe400000006ff */
[----:B------:R-:W-:Y:S01]  /*66d0*/  LEA R40, R39, R40, 0x8 ;  /* 0x0000002827287211 */ /* 0x000fe200078e40ff */
[----:B------:R-:W-:Y:S01]  /*66e0*/  FMUL R26, R27, R26 ;  /* 0x0000001a1b1a7220 */ /* 0x000fe20000400000 */
[----:B------:R-:W-:Y:S01]  /*66f0*/  LOP3.LUT R5, R5, 0xff0000, RZ, 0xc0, !PT ;  /* 0x00ff000005057812 */ /* 0x000fe200078ec0ff */
[C---:B------:R-:W-:Y:S02]  /*6700*/  FMUL R27, R30.reuse, 0.10703222453594207764 ;  /* 0x3ddb33b61e1b7820 */ /* 0x040fe40000400000 */
[----:B------:R-:W-:Y:S01]  /*6710*/  FFMA R26, R29, 0.5, R26 ;  /* 0x3f0000001d1a7823 */ /* 0x000fe2000000001a */
[----:B------:R-:W-:Y:S01]  /*6720*/  LOP3.LUT R19, R5, 0xffff, R40, 0xf8, !PT ;  /* 0x0000ffff05137812 */ /* 0x000fe200078ef828 */
[----:B------:R-:W-:Y:S01]  /*6730*/  FFMA R40, R30, R27, 0.79788458347320556641 ;  /* 0x3f4c422a1e287423 */ /* 0x000fe2000000001b */
[----:B------:R-:W-:Y:S01]  /*6740*/  IADD3 R5, PT, PT, R25, 0x1, RZ ;  /* 0x0000000119057810 */ /* 0x000fe20007ffe0ff */
[----:B------:R-:W-:Y:S01]  /*6750*/  FFMA R27, -R4, R4, 1 ;  /* 0x3f800000041b7423 */ /* 0x000fe20000000104 */
[----:B------:R-:W-:Y:S01]  /*6760*/  FMUL R30, R30, 0.5 ;  /* 0x3f0000001e1e7820 */ /* 0x000fe20000400000 */
[----:B------:R-:W-:Y:S01]  /*6770*/  FADD R4, R4, 1 ;  /* 0x3f80000004047421 */ /* 0x000fe20000000000 */
[----:B------:R-:W-:Y:S01]  /*6780*/  LOP3.LUT R28, R5, 0x1f, RZ, 0xc0, !PT ;  /* 0x0000001f051c7812 */ /* 0x000fe200078ec0ff */
[----:B------:R-:W-:Y:S01]  /*6790*/  FMUL R29, R27, R40 ;  /* 0x000000281b1d7220 */ /* 0x000fe20000400000 */
[----:B------:R-:W-:Y:S01]  /*67a0*/  SHF.L.U32 R5, R22, 0x10, RZ ;  /* 0x0000001016057819 */ /* 0x000fe200000006ff */
[----:B------:R-:W-:-:S02]  /*67b0*/  FMUL R40, R13, UR16 ;  /* 0x000000100d287c20 */ /* 0x000fc40008400000 */
[----:B------:R-:W-:Y:S01]  /*67c0*/  FMUL R29, R30, R29 ;  /* 0x0000001d1e1d7220 */ /* 0x000fe20000400000 */
[----:B------:R-:W0:Y:S01]  /*67d0*/  SHFL.IDX PT, R33, R33, R28, 0x1f ;  /* 0x00001f1c21217589 */ /* 0x000e2200000e0000 */
[----:B------:R-:W-:Y:S01]  /*67e0*/  FMUL R26, R5, R26 ;  /* 0x0000001a051a7220 */ /* 0x000fe20000400000 */
[----:B------:R-:W-:Y:S01]  /*67f0*/  @!P0 IADD3 R5, P1, PT, R8, UR33, RZ ;  /* 0x0000002108058c10 */ /* 0x000fe2000ff3e0ff */
[--C-:B------:R-:W-:Y:S01]  /*6800*/  FFMA R30, R4, 0.5, R29.reuse ;  /* 0x3f000000041e7823 */ /* 0x100fe2000000001d */
[----:B------:R-:W-:Y:S01]  /*6810*/  PRMT R29, R22, 0x7632, R29 ;  /* 0x00007632161d7816 */ /* 0x000fe2000000001d */
[----:B------:R1:W2:Y:S01]  /*6820*/  SHFL.IDX PT, R27, R36, R28, 0x1f ;  /* 0x00001f1c241b7589 */ /* 0x0002a200000e0000 */
[----:B------:R-:W-:Y:S02]  /*6830*/  @!P0 IADD3.X R44, PT, PT, R9, UR34, RZ, P1, !PT ;  /* 0x00000022092c8c10 */ /* 0x000fe40008ffe4ff */
[----:B------:R-:W-:Y:S02]  /*6840*/  @!P0 LEA R4, P1, R5, UR25, 0x1 ;  /* 0x0000001905048c11 */ /* 0x000fe4000f8208ff */
[----:B------:R-:W-:-:S02]  /*6850*/  F2FP.SATFINITE.E4M3.F32.PACK_AB_MERGE_C R22, RZ, R40, RZ ;  /* 0x00000028ff16723e */ /* 0x000fc400048070ff */
[----:B------:R-:W-:Y:S02]  /*6860*/  @!P0 LEA.HI.X R5, R5, UR30, R44, 0x1, P1 ;  /* 0x0000001e05058c11 */ /* 0x000fe400088f0c2c */
[----:B------:R-:W-:Y:S01]  /*6870*/  @!P0 PRMT R39, R22, 0x7604, R39 ;  /* 0x0000760416278816 */ /* 0x000fe20000000027 */
[----:B-1----:R-:W-:Y:S01]  /*6880*/  FMUL R28, R7, UR16 ;  /* 0x00000010071c7c20 */ /* 0x002fe20008400000 */
[----:B------:R-:W-:-:S03]  /*6890*/  SHF.L.U32 R29, R29, 0x10, RZ ;  /* 0x000000101d1d7819 */ /* 0x000fc600000006ff */
[----:B------:R1:W-:Y:S01]  /*68a0*/  @!P0 STG.E.U16 desc[UR28][R4.64], R39 ;  /* 0x0000002704008986 */ /* 0x0003e2000c10151c */
[----:B------:R-:W-:Y:S01]  /*68b0*/  F2FP.SATFINITE.E4M3.F32.PACK_AB_MERGE_C R28, RZ, R28, RZ ;  /* 0x0000001cff1c723e */ /* 0x000fe200048070ff */
[----:B------:R-:W-:Y:S01]  /*68c0*/  FMUL R29, R29, R30 ;  /* 0x0000001e1d1d7220 */ /* 0x000fe20000400000 */
[----:B------:R-:W-:-:S03]  /*68d0*/  FMUL R30, R26, UR16 ;  /* 0x000000101a1e7c20 */ /* 0x000fc60008400000 */
[----:B------:R-:W-:Y:S01]  /*68e0*/  FMUL R36, R29, UR16 ;  /* 0x000000101d247c20 */ /* 0x000fe20008400000 */
[----:B0-----:R-:W-:Y:S06]  /*68f0*/  @P0 BRA `(.L_x_12981) ;  /* 0x0000000000200947 */ /* 0x001fec0003800000 */
[----:B------:R-:W-:Y:S01]  /*6900*/  ULOP3.LUT UR8, UR26, 0xfffffffe, URZ, 0xc0, !UPT ;  /* 0xfffffffe1a087892 */ /* 0x000fe2000f8ec0ff */
[----:B------:R-:W-:Y:S01]  /*6910*/  PRMT R21, R28, 0x7604, R21 ;  /* 0x000076041c157816 */ /* 0x000fe20000000015 */
[----:B------:R-:W-:-:S04]  /*6920*/  ULOP3.LUT UR9, UR27, 0x7fffffff, URZ, 0xc0, !UPT ;  /* 0x7fffffff1b097892 */ /* 0x000fc8000f8ec0ff */
[----:B-1----:R-:W-:-:S04]  /*6930*/  IADD3 R5, P1, PT, R8, UR8, RZ ;  /* 0x0000000808057c10 */ /* 0x002fc8000ff3e0ff */
[----:B------:R-:W-:Y:S02]  /*6940*/  IADD3.X R40, PT, PT, R9, UR9, RZ, P1, !PT ;  /* 0x0000000909287c10 */ /* 0x000fe40008ffe4ff */
[----:B------:R-:W-:-:S04]  /*6950*/  LEA R4, P1, R5, UR25, 0x1 ;  /* 0x0000001905047c11 */ /* 0x000fc8000f8208ff */
[----:B------:R-:W-:-:S05]  /*6960*/  LEA.HI.X R5, R5, UR30, R40, 0x1, P1 ;  /* 0x0000001e05057c11 */ /* 0x000fca00088f0c28 */
[----:B------:R0:W-:Y:S04]  /*6970*/  STG.E.U16 desc[UR28][R4.64], R21 ;  /* 0x0000001504007986 */ /* 0x0001e8000c10151c */
.L_x_12981:
[----:B------:R-:W-:Y:S05]  /*6980*/  BSYNC.RECONVERGENT B0 ;  /* 0x0000000000007941 */ /* 0x000fea0003800200 */
.L_x_12980:
[----:B------:R-:W-:Y:S01]  /*6990*/  BSSY.RECONVERGENT B0, `(.L_x_12982) ;  /* 0x000000c000007945 */ /* 0x000fe20003800200 */
[----:B------:R-:W-:Y:S02]  /*69a0*/  F2FP.SATFINITE.E4M3.F32.PACK_AB_MERGE_C R30, RZ, R30, RZ ;  /* 0x0000001eff1e723e */ /* 0x000fe400048070ff */
[----:B0-----:R-:W-:Y:S01]  /*69b0*/  F2FP.SATFINITE.E4M3.F32.PACK_AB_MERGE_C R21, RZ, R36, RZ ;  /* 0x00000024ff15723e */ /* 0x001fe200048070ff */
[----:B------:R-:W-:Y:S06]  /*69c0*/  @P0 BRA `(.L_x_12983) ;  /* 0x0000000000200947 */ /* 0x000fec0003800000 */
[----:B-1----:R-:W-:Y:S01]  /*69d0*/  MOV R5, UR33 ;  /* 0x0000002100057c02 */ /* 0x002fe20008000f00 */
[----:B------:R-:W-:-:S04]  /*69e0*/  UIMAD UR8, UR34, 0x3, URZ ;  /* 0x00000003220878a4 */ /* 0x000fc8000f8e02ff */
[----:B------:R-:W-:-:S05]  /*69f0*/  IMAD.WIDE.U32 R8, R5, 0x3, R8 ;  /* 0x0000000305087825 */ /* 0x000fca00078e0008 */
[----:B------:R-:W-:Y:S02]  /*6a00*/  IADD3 R5, PT, PT, R9, UR8, RZ ;  /* 0x0000000809057c10 */ /* 0x000fe4000fffe0ff */
[C---:B------:R-:W-:Y:S02]  /*6a10*/  LEA R4, P0, R8.reuse, UR25, 0x1 ;  /* 0x0000001908047c11 */ /* 0x040fe4000f8008ff */
[----:B------:R-:W-:Y:S02]  /*6a20*/  PRMT R9, R21, 0x7604, R30 ;  /* 0x0000760415097816 */ /* 0x000fe4000000001e */
[----:B------:R-:W-:-:S05]  /*6a30*/  LEA.HI.X R5, R8, UR30, R5, 0x1, P0 ;  /* 0x0000001e08057c11 */ /* 0x000fca00080f0c05 */
[----:B------:R0:W-:Y:S04]  /*6a40*/  STG.E.U16 desc[UR28][R4.64], R9 ;  /* 0x0000000904007986 */ /* 0x0001e8000c10151c */
.L_x_12983:
[----:B------:R-:W-:Y:S05]  /*6a50*/  BSYNC.RECONVERGENT B0 ;  /* 0x0000000000007941 */ /* 0x000fea0003800200 */
.L_x_12982:
[----:B------:R-:W-:Y:S01]  /*6a60*/  FMNMX3 R43, |R14|, R43, |R24|, !PT ;  /* 0x0000002b0e2b7276 */ /* 0x000fe20007800618 */
[----:B0-----:R-:W-:Y:S01]  /*6a70*/  FADD R9, RZ, R14 ;  /* 0x0000000eff097221 */ /* 0x001fe20000000000 */
[----:B------:R-:W-:Y:S01]  /*6a80*/  FADD R24, RZ, R24 ;  /* 0x00000018ff187221 */ /* 0x000fe20000000000 */
[----:B-1----:R-:W-:Y:S01]  /*6a90*/  VIADD R39, R3, 0x2 ;  /* 0x0000000203277836 */ /* 0x002fe20000000000 */
[-C--:B------:R-:W-:Y:S01]  /*6aa0*/  IADD3 R5, PT, PT, -R23, R0.reuse, RZ ;  /* 0x0000000017057210 */ /* 0x080fe20007ffe1ff */
[----:B------:R-:W-:Y:S01]  /*6ab0*/  FADD R9, R16, R9 ;  /* 0x0000000910097221 */ /* 0x000fe20000000000 */
[----:B------:R-:W-:Y:S01]  /*6ac0*/  FADD R24, R13, R24 ;  /* 0x000000180d187221 */ /* 0x000fe20000000000 */
[----:B------:R-:W-:Y:S01]  /*6ad0*/  IADD3 R14, PT, PT, R25, 0x2, RZ ;  /* 0x00000002190e7810 */ /* 0x000fe20007ffe0ff */
[----:B------:R-:W-:Y:S01]  /*6ae0*/  FADD R33, R38, R33 ;  /* 0x0000002126217221 */ /* 0x000fe20000000000 */
[----:B------:R-:W-:Y:S01]  /*6af0*/  IADD3 R4, PT, PT, -R39, R0, RZ ;  /* 0x0000000027047210 */ /* 0x000fe20007ffe1ff */
[----:B------:R-:W-:Y:S01]  /*6b00*/  FADD R9, R6, R9 ;  /* 0x0000000906097221 */ /* 0x000fe20000000000 */
[----:B------:R-:W-:Y:S01]  /*6b10*/  FADD R24, R7, R24 ;  /* 0x0000001807187221 */ /* 0x000fe20000000000 */
[----:B------:R-:W-:Y:S01]  /*6b20*/  SHF.L.U32 R5, R5, 0x2, RZ ;  /* 0x0000000205057819 */ /* 0x000fe200000006ff */
[----:B--2---:R-:W-:Y:S01]  /*6b30*/  FADD R32, R32, R27 ;  /* 0x0000001b20207221 */ /* 0x004fe20000000000 */
[----:B------:R-:W-:Y:S01]  /*6b40*/  SHF.L.U32 R4, R4, 0x2, RZ ;  /* 0x0000000204047819 */ /* 0x000fe200000006ff */
[----:B------:R-:W-:Y:S01]  /*6b50*/  FADD R23, R26, R9 ;  /* 0x000000091a177221 */ /* 0x000fe20000000000 */
[----:B------:R-:W-:Y:S01]  /*6b60*/  LOP3.LUT R14, R14, 0x1f, RZ, 0xc0, !PT ;  /* 0x0000001f0e0e7812 */ /* 0x000fe200078ec0ff */
[----:B------:R-:W-:Y:S01]  /*6b70*/  FADD R39, R29, R24 ;  /* 0x000000181d277221 */ /* 0x000fe20000000000 */
[----:B------:R-:W-:Y:S01]  /*6b80*/  LOP3.LUT R8, R4, 0x7c, RZ, 0xc0, !PT ;  /* 0x0000007c04087812 */ /* 0x000fe200078ec0ff */
[----:B------:R-:W-:Y:S01]  /*6b90*/  USHF.L.U64.HI UR9, UR32, 0x1, UR31 ;  /* 0x0000000120097899 */ /* 0x000fe2000801021f */
[----:B------:R-:W-:Y:S01]  /*6ba0*/  LOP3.LUT R24, R5, 0x7c, RZ, 0xc0, !PT ;  /* 0x0000007c05187812 */ /* 0x000fe200078ec0ff */
[----:B------:R-:W0:Y:S01]  /*6bb0*/  SHFL.IDX PT, R4, R23, R14, 0x1f ;  /* 0x00001f0e17047589 */ /* 0x000e2200000e0000 */
[----:B------:R-:W-:Y:S01]  /*6bc0*/  LOP3.LUT R30, R30, 0xffff, RZ, 0xc0, !PT ;  /* 0x0000ffff1e1e7812 */ /* 0x000fe200078ec0ff */
[----:B------:R-:W-:Y:S01]  /*6bd0*/  USHF.L.U32 UR8, UR32, 0x1, URZ ;  /* 0x0000000120087899 */ /* 0x000fe200080006ff */
[----:B------:R-:W-:Y:S01]  /*6be0*/  LOP3.LUT R31, R31, 0xff, RZ, 0xc0, !PT ;  /* 0x000000ff1f1f7812 */ /* 0x000fe200078ec0ff */
[----:B------:R-:W1:Y:S01]  /*6bf0*/  SHFL.IDX PT, R5, R39, R14, 0x1f ;  /* 0x00001f0e27057589 */ /* 0x000e6200000e0000 */
[----:B------:R-:W-:Y:S01]  /*6c00*/  ISETP.LT.U32.AND P0, PT, R3, UR18, PT ;  /* 0x0000001203007c0c */ /* 0x000fe2000bf01070 */
[----:B------:R-:W-:Y:S01]  /*6c10*/  BSSY.RECONVERGENT B0, `(.L_x_12984) ;  /* 0x0000083000007945 */ /* 0x000fe20003800200 */
[----:B------:R-:W-:-:S02]  /*6c20*/  SHF.L.U32 R30, R30, 0x18, RZ ;  /* 0x000000181e1e7819 */ /* 0x000fc400000006ff */
[----:B------:R-:W-:Y:S02]  /*6c30*/  LEA R31, R22, R31, 0x8 ;  /* 0x0000001f161f7211 */ /* 0x000fe400078e40ff */
[----:B------:R-:W-:Y:S02]  /*6c40*/  IADD3 R9, PT, PT, R35, R8, RZ ;  /* 0x0000000823097210 */ /* 0x000fe40007ffe0ff */
[----:B------:R-:W-:Y:S02]  /*6c50*/  LOP3.LUT R18, R18, 0xffff, RZ, 0xc0, !PT ;  /* 0x0000ffff12127812 */ /* 0x000fe400078ec0ff */
[----:B------:R-:W-:Y:S01]  /*6c60*/  LOP3.LUT R25, R19, R30, RZ, 0xfc, !PT ;  /* 0x0000001e13197212 */ /* 0x000fe200078efcff */
[----:B------:R-:W-:Y:S01]  /*6c70*/  STS [R9], R12 ;  /* 0x0000000c09007388 */ /* 0x000fe20000000800 */
[----:B------:R-:W-:Y:S01]  /*6c80*/  IADD3 R8, PT, PT, R35, R24, RZ ;  /* 0x0000001823087210 */ /* 0x000fe20007ffe0ff */
[----:B------:R-:W-:Y:S01]  /*6c90*/  IMAD.SHL.U32 R19, R18, 0x1000000, RZ ;  /* 0x0100000012137824 */ /* 0x000fe200078e00ff */
[----:B------:R-:W-:-:S02]  /*6ca0*/  FMNMX3 R43, |R16|, R43, |R13|, !PT ;  /* 0x0000002b102b7276 */ /* 0x000fc4000780060d */
[----:B------:R-:W-:Y:S01]  /*6cb0*/  SHF.L.U32 R28, R28, 0x10, RZ ;  /* 0x000000101c1c7819 */ /* 0x000fe200000006ff */
[----:B------:R2:W-:Y:S01]  /*6cc0*/  STS [R8], R25 ;  /* 0x0000001908007388 */ /* 0x0005e20000000800 */
[----:B------:R-:W-:Y:S01]  /*6cd0*/  LOP3.LUT R31, R31, 0xffff, RZ, 0xc0, !PT ;  /* 0x0000ffff1f1f7812 */ /* 0x000fe200078ec0ff */
[----:B0-----:R-:W-:Y:S01]  /*6ce0*/  FADD R4, R33, R4 ;  /* 0x0000000421047221 */ /* 0x001fe20000000000 */
[----:B------:R-:W-:Y:S02]  /*6cf0*/  LOP3.LUT R21, R21, 0xffff, RZ, 0xc0, !PT ;  /* 0x0000ffff15157812 */ /* 0x000fe400078ec0ff */
[----:B------:R-:W-:Y:S01]  /*6d00*/  FMNMX3 R43, |R6|, R43, |R7|, !PT ;  /* 0x0000002b062b7276 */ /* 0x000fe20007800607 */
[----:B-1----:R-:W-:Y:S01]  /*6d10*/  FADD R5, R32, R5 ;  /* 0x0000000520057221 */ /* 0x002fe20000000000 */
[----:B------:R-:W-:Y:S02]  /*6d20*/  LOP3.LUT R28, R31, 0xff0000, R28, 0xf8, !PT ;  /* 0x00ff00001f1c7812 */ /* 0x000fe400078ef81c */
[----:B------:R-:W-:-:S02]  /*6d30*/  SHF.L.U32 R21, R21, 0x18, RZ ;  /* 0x0000001815157819 */ /* 0x000fc400000006ff */
[--C-:B--2---:R-:W-:Y:S02]  /*6d40*/  SHF.R.U32.HI R25, RZ, 0x5, R0.reuse ;  /* 0x00000005ff197819 */ /* 0x104fe40000011600 */
[----:B------:R-:W-:Y:S02]  /*6d50*/  LOP3.LUT R34, R34, R19, RZ, 0xfc, !PT ;  /* 0x0000001322227212 */ /* 0x000fe400078efcff */
[----:B------:R-:W-:Y:S02]  /*6d60*/  FMNMX3 R26, |R26|, R43, |R29|, !PT ;  /* 0x0000002b1a1a7276 */ /* 0x000fe4000780061d */
[----:B------:R-:W-:Y:S02]  /*6d70*/  LOP3.LUT R21, R28, R21, RZ, 0xfc, !PT ;  /* 0x000000151c157212 */ /* 0x000fe400078efcff */
[----:B------:R-:W-:Y:S02]  /*6d80*/  SHF.R.U32.HI R14, RZ, 0x5, R0 ;  /* 0x00000005ff0e7819 */ /* 0x000fe40000011600 */
[----:B------:R-:W-:-:S02]  /*6d90*/  SHF.L.U32 R25, R25, 0x4, RZ ;  /* 0x0000000419197819 */ /* 0x000fc400000006ff */
[----:B------:R-:W-:Y:S02]  /*6da0*/  IADD3 R11, PT, PT, R11, UR18, RZ ;  /* 0x000000120b0b7c10 */ /* 0x000fe4000fffe0ff */
[----:B------:R-:W-:Y:S01]  /*6db0*/  IADD3 R16, PT, PT, -R3, UR18, RZ ;  /* 0x0000001203107c10 */ /* 0x000fe2000fffe1ff */
[----:B------:R-:W-:Y:S06]  /*6dc0*/  BAR.SYNC.DEFER_BLOCKING 0x0 ;  /* 0x0000000000007b1d */ /* 0x000fec0000010000 */
[----:B------:R-:W-:Y:S05]  /*6dd0*/  @!P0 BRA `(.L_x_12985) ;  /* 0x0000000400988947 */ /* 0x000fea0003800000 */
[----:B------:R-:W-:Y:S01]  /*6de0*/  ISETP.GE.U32.AND P1, PT, R11, 0x3, PT ;  /* 0x000000030b00780c */ /* 0x000fe20003f26070 */
[----:B------:R-:W-:Y:S01]  /*6df0*/  IMAD.SHL.U32 R6, R14, 0x8, RZ ;  /* 0x000000080e067824 */ /* 0x000fe200078e00ff */
[----:B------:R-:W-:Y:S01]  /*6e00*/  MOV R27, UR18 ;  /* 0x00000012001b7c02 */ /* 0x000fe20008000f00 */
[----:B------:R-:W-:Y:S01]  /*6e10*/  BSSY.RECONVERGENT B1, `(.L_x_12986) ;  /* 0x000003f000017945 */ /* 0x000fe20003800200 */
[----:B------:R-:W-:Y:S02]  /*6e20*/  HFMA2 R24, -RZ, RZ, 0, 0 ;  /* 0x00000000ff187431 */ /* 0x000fe400000001ff */
[C---:B------:R-:W-:Y:S01]  /*6e30*/  IMAD R13, R6.reuse, UR31, RZ ;  /* 0x0000001f060d7c24 */ /* 0x040fe2000f8e02ff */
[----:B------:R-:W-:Y:S01]  /*6e40*/  LOP3.LUT R27, R27, 0x3, RZ, 0xc0, !PT ;  /* 0x000000031b1b7812 */ /* 0x000fe200078ec0ff */
[----:B------:R-:W-:Y:S01]  /*6e50*/  IMAD.WIDE.U32 R6, R6, UR32, RZ ;  /* 0x0000002006067c25 */ /* 0x000fe2000f8e00ff */
[----:B------:R-:W-:Y:S02]  /*6e60*/  MOV R31, R2 ;  /* 0x00000002001f7202 */ /* 0x000fe40000000f00 */
[----:B------:R-:W-:-:S02]  /*6e70*/  ISETP.NE.AND P0, PT, R27, RZ, PT ;  /* 0x000000ff1b00720c */ /* 0x000fc40003f05270 */
[----:B------:R-:W-:Y:S02]  /*6e80*/  IADD3 R30, PT, PT, R7, R13, RZ ;  /* 0x0000000d071e7210 */ /* 0x000fe40007ffe0ff */
[----:B------:R-:W-:Y:S01]  /*6e90*/  MOV R23, R6 ;  /* 0x0000000600177202 */ /* 0x000fe20000000f00 */
[----:B------:R-:W-:Y:S08]  /*6ea0*/  @!P1 BRA `(.L_x_12987) ;  /* 0x0000000000d49947 */ /* 0x000ff00003800000 */
[----:B------:R-:W-:Y:S01]  /*6eb0*/  IMAD R28, R20, 0x84, R25 ;  /* 0x00000084141c7824 */ /* 0x000fe200078e0219 */
[----:B------:R-:W-:Y:S02]  /*6ec0*/  IADD3 R24, PT, PT, R16, -R27, RZ ;  /* 0x8000001b10187210 */ /* 0x000fe40007ffe0ff */
[----:B------:R-:W-:Y:S02]  /*6ed0*/  MOV R31, R2 ;  /* 0x00000002001f7202 */ /* 0x000fe40000000f00 */
[----:B------:R-:W-:Y:S02]  /*6ee0*/  IADD3 R28, PT, PT, R28, 0x8, R37 ;  /* 0x000000081c1c7810 */ /* 0x000fe40007ffe025 */
[----:B------:R-:W-:-:S07]  /*6ef0*/  IADD3 R29, PT, PT, -R24, RZ, RZ ;  /* 0x000000ff181d7210 */ /* 0x000fce0007ffe1ff */
.L_x_12988:
[C---:B-1----:R-:W-:Y:S01]  /*6f00*/  LOP3.LUT R18, R31.reuse, 0x1f, RZ, 0xc0, !PT ;  /* 0x0000001f1f127812 */ /* 0x042fe200078ec0ff */
        /* <DEDUP_REMOVED lines=28> */
[----:B------:R-:W-:-:S02]  /*70d0*/  IADD3.X R38, PT, PT, R36, UR9, RZ, P5, !PT ;  /* 0x0000000924267c10 */ /* 0x000fc4000affe4ff */
[C---:B------:R-:W-:Y:S01]  /*70e0*/  @!P1 IADD3 R19, P5, PT, R31.reuse, R30, RZ ;  /* 0x0000001e1f139210 */ /* 0x040fe20007fbe0ff */
[----:B------:R-:W-:Y:S01]  /*70f0*/  VIADD R31, R31, 0x1f ;  /* 0x0000001f1f1f7836 */ /* 0x000fe20000000000 */
[----:B---3--:R-:W-:Y:S02]  /*7100*/  IADD3 R28, PT, PT, R28, 0x10, RZ ;  /* 0x000000101c1c7810 */ /* 0x008fe40007ffe0ff */
[----:B------:R-:W-:Y:S02]  /*7110*/  @!P1 IADD3.X R32, PT, PT, RZ, R38, RZ, P5, !PT ;  /* 0x00000026ff209210 */ /* 0x000fe40002ffe4ff */
[C---:B------:R-:W-:Y:S01]  /*7120*/  @!P1 LEA R18, P5, R19.reuse, UR6, 0x2 ;  /* 0x0000000613129c11 */ /* 0x040fe2000f8a10ff */
[----:B0-----:R0:W-:Y:S01]  /*7130*/  @!P4 STG.E desc[UR28][R22.64], R43 ;  /* 0x0000002b1600c986 */ /* 0x0011e2000c10191c */
[----:B------:R-:W-:Y:S02]  /*7140*/  @!P2 IADD3 R13, P4, PT, R12, R13, RZ ;  /* 0x0000000d0c0da210 */ /* 0x000fe40007f9e0ff */
[----:B------:R-:W-:-:S02]  /*7150*/  @!P1 LEA.HI.X R19, R19, UR11, R32, 0x2, P5 ;  /* 0x0000000b13139c11 */ /* 0x000fc4000a8f1420 */
[----:B------:R-:W-:Y:S01]  /*7160*/  @!P2 IADD3.X R36, PT, PT, RZ, R36, RZ, P4, !PT ;  /* 0x00000024ff24a210 */ /* 0x000fe200027fe4ff */
[----:B-1----:R1:W-:Y:S01]  /*7170*/  @!P3 STG.E desc[UR28][R6.64], R41 ;  /* 0x000000290600b986 */ /* 0x0023e2000c10191c */
[----:B------:R-:W-:-:S04]  /*7180*/  @!P2 LEA R12, P4, R13, UR6, 0x2 ;  /* 0x000000060d0cac11 */ /* 0x000fc8000f8810ff */
[----:B------:R-:W-:-:S05]  /*7190*/  @!P2 LEA.HI.X R13, R13, UR11, R36, 0x2, P4 ;  /* 0x0000000b0d0dac11 */ /* 0x000fca000a0f1424 */
[----:B--2---:R1:W-:Y:S01]  /*71a0*/  @!P2 STG.E desc[UR28][R12.64], R39 ;  /* 0x000000270c00a986 */ /* 0x0043e2000c10191c */
[----:B------:R-:W-:-:S03]  /*71b0*/  ISETP.NE.AND P2, PT, R29, RZ, PT ;  /* 0x000000ff1d00720c */ /* 0x000fc60003f45270 */
[----:B----4-:R1:W-:Y:S01]  /*71c0*/  @!P1 STG.E desc[UR28][R18.64], R33 ;  /* 0x0000002112009986 */ /* 0x0103e2000c10191c */
[----:B0-----:R-:W-:-:S04]  /*71d0*/  IADD3 R23, P1, PT, R30, UR8, RZ ;  /* 0x000000081e177c10 */ /* 0x001fc8000ff3e0ff */
[----:B------:R-:W-:-:S05]  /*71e0*/  IADD3.X R30, PT, PT, R38, UR9, RZ, P1, !PT ;  /* 0x00000009261e7c10 */ /* 0x000fca0008ffe4ff */
[----:B------:R-:W-:Y:S05]  /*71f0*/  @P2 BRA `(.L_x_12988) ;  /* 0xfffffffc00402947 */ /* 0x000fea000383ffff */
.L_x_12987:
[----:B------:R-:W-:Y:S05]  /*7200*/  BSYNC.RECONVERGENT B1 ;  /* 0x0000000000017941 */ /* 0x000fea0003800200 */
.L_x_12986:
[----:B------:R-:W-:Y:S05]  /*7210*/  @!P0 BRA `(.L_x_12985) ;  /* 0x0000000000888947 */ /* 0x000fea0003800000 */
[----:B-1----:R-:W-:Y:S02]  /*7220*/  LOP3.LUT R6, R31, 0x1f, RZ, 0xc0, !PT ;  /* 0x0000001f1f067812 */ /* 0x002fe400078ec0ff */
        /* <DEDUP_REMOVED lines=33> */
.L_x_12985:
[----:B------:R-:W-:Y:S05]  /*7440*/  BSYNC.RECONVERGENT B0 ;  /* 0x0000000000007941 */ /* 0x000fea0003800200 */
.L_x_12984:
[----:B------:R-:W-:Y:S01]  /*7450*/  BAR.SYNC.DEFER_BLOCKING 0x0 ;  /* 0x0000000000007b1d */ /* 0x000fe20000010000 */
[C---:B------:R-:W-:Y:S01]  /*7460*/  ISETP.LT.U32.AND P0, PT, R3.reuse, UR18, PT ;  /* 0x0000001203007c0c */ /* 0x040fe2000bf01070 */
[----:B-1----:R-:W-:-:S04]  /*7470*/  VIADD R12, R3, 0x1 ;  /* 0x00000001030c7836 */ /* 0x002fc80000000000 */
[----:B------:R-:W-:Y:S01]  /*7480*/  BSSY.RECONVERGENT B0, `(.L_x_12989) ;  /* 0x000006b000007945 */ /* 0x000fe20003800200 */
[----:B------:R-:W-:-:S05]  /*7490*/  IADD3 R12, PT, PT, R3, R12, RZ ;  /* 0x0000000c030c7210 */ /* 0x000fca0007ffe0ff */
[C---:B------:R-:W-:Y:S02]  /*74a0*/  IMAD R19, R12.reuse, UR31, RZ ;  /* 0x0000001f0c137c24 */ /* 0x040fe4000f8e02ff */
[----:B0-----:R-:W-:Y:S01]  /*74b0*/  IMAD.WIDE.U32 R12, R12, UR32, RZ ;  /* 0x000000200c0c7c25 */ /* 0x001fe2000f8e00ff */
        /* <DEDUP_REMOVED lines=9> */
[----:B------:R-:W-:Y:S01]  /*7550*/  HFMA2 R6, -RZ, RZ, 0, 0 ;  /* 0x00000000ff067431 */ /* 0x000fe200000001ff */
[----:B------:R-:W-:Y:S02]  /*7560*/  IADD3 R24, PT, PT, R13, R19, RZ ;  /* 0x000000130d187210 */ /* 0x000fe40007ffe0ff */
[----:B------:R-:W-:Y:S02]  /*7570*/  LOP3.LUT R7, R7, 0x3, RZ, 0xc0, !PT ;  /* 0x0000000307077812 */ /* 0x000fe400078ec0ff */
[----:B------:R-:W-:Y:S02]  /*7580*/  MOV R22, R12 ;  /* 0x0000000c00167202 */ /* 0x000fe40000000f00 */
[----:B------:R-:W-:-:S03]  /*7590*/  ISETP.NE.AND P0, PT, R7, RZ, PT ;  /* 0x000000ff0700720c */ /* 0x000fc60003f05270 */
[----:B------:R-:W-:Y:S10]  /*75a0*/  @!P1 BRA `(.L_x_12992) ;  /* 0x0000000000d09947 */ /* 0x000ff40003800000 */
[----:B0-----:R-:W-:Y:S01]  /*75b0*/  IMAD R8, R20, 0x84, R25 ;  /* 0x0000008414087824 */ /* 0x001fe200078e0219 */
[----:B------:R-:W-:-:S04]  /*75c0*/  IADD3 R6, PT, PT, R16, -R7, RZ ;  /* 0x8000000710067210 */ /* 0x000fc80007ffe0ff */
[----:B------:R-:W-:Y:S02]  /*75d0*/  IADD3 R15, PT, PT, R8, 0x8, R37 ;  /* 0x00000008080f7810 */ /* 0x000fe40007ffe025 */
[----:B------:R-:W-:-:S07]  /*75e0*/  IADD3 R18, PT, PT, -R6, RZ, RZ ;  /* 0x000000ff06127210 */ /* 0x000fce0007ffe1ff */
.L_x_12993:
[C---:B0-----:R-:W-:Y:S01]  /*75f0*/  VIADD R8, R2.reuse, 0xffffffff ;  /* 0xffffffff02087836 */ /* 0x041fe20000000000 */
        /* <DEDUP_REMOVED lines=17> */
[----:B------:R-:W-:Y:S02]  /*7710*/  @!P4 LEA R12, P6, R8, UR6, 0x2 ;  /* 0x00000006080ccc11 */ /* 0x000fe4000f8c10ff */
[----:B------:R-:W-:-:S02]  /*7720*/  IADD3.X R24, PT, PT, R24, UR9, RZ, P5, !PT ;  /* 0x0000000918187c10 */ /* 0x000fc4000affe4ff */
[----:B------:R-:W-:Y:S01]  /*7730*/  @!P4 LEA.HI.X R13, R8, UR11, R9, 0x2, P6 ;  /* 0x0000000b080dcc11 */ /* 0x000fe2000b0f1409 */
[----:B------:R3:W4:Y:S01]  /*7740*/  @!P1 LDS R25, [R15+0x4] ;  /* 0x000004000f199984 */ /* 0x0007220000000800 */
[----:B------:R-:W-:Y:S02]  /*7750*/  @!P3 IADD3 R8, P5, PT, R17, R22, RZ ;  /* 0x000000161108b210 */ /* 0x000fe40007fbe0ff */
[----:B------:R-:W-:Y:S02]  /*7760*/  IADD3 R22, P6, PT, R22, UR8, RZ ;  /* 0x0000000816167c10 */ /* 0x000fe4000ffde0ff */
[----:B------:R-:W-:Y:S02]  /*7770*/  @!P3 IADD3.X R9, PT, PT, RZ, R24, RZ, P5, !PT ;  /* 0x00000018ff09b210 */ /* 0x000fe40002ffe4ff */
[----:B------:R-:W-:Y:S02]  /*7780*/  @!P3 LEA R10, P5, R8, UR6, 0x2 ;  /* 0x00000006080abc11 */ /* 0x000fe4000f8a10ff */
[----:B------:R-:W-:-:S02]  /*7790*/  IADD3.X R24, PT, PT, R24, UR9, RZ, P6, !PT ;  /* 0x0000000918187c10 */ /* 0x000fc4000b7fe4ff */
[----:B------:R-:W-:Y:S02]  /*77a0*/  @!P3 LEA.HI.X R11, R8, UR11, R9, 0x2, P5 ;  /* 0x0000000b080bbc11 */ /* 0x000fe4000a8f1409 */
        /* <DEDUP_REMOVED lines=8> */
[----:B------:R-:W-:Y:S01]  /*7830*/  VIADD R2, R2, 0x1f ;  /* 0x0000001f02027836 */ /* 0x000fe20000000000 */
[----:B---3--:R-:W-:Y:S02]  /*7840*/  IADD3 R15, PT, PT, R15, 0x10, RZ ;  /* 0x000000100f0f7810 */ /* 0x008fe40007ffe0ff */
[----:B-1----:R0:W-:Y:S01]  /*7850*/  @!P3 STG.E desc[UR28][R10.64], R21 ;  /* 0x000000150a00b986 */ /* 0x0021e2000c10191c */
[----:B------:R-:W-:Y:S02]  /*7860*/  @!P1 IADD3.X R22, PT, PT, RZ, R24, RZ, P5, !PT ;  /* 0x00000018ff169210 */ /* 0x000fe40002ffe4ff */
[----:B------:R-:W-:Y:S01]  /*7870*/  @!P1 LEA R16, P5, R17, UR6, 0x2 ;  /* 0x0000000611109c11 */ /* 0x000fe2000f8a10ff */
[----:B--2---:R0:W-:Y:S01]  /*7880*/  @!P2 STG.E desc[UR28][R8.64], R23 ;  /* 0x000000170800a986 */ /* 0x0041e2000c10191c */
[----:B------:R-:W-:-:S02]  /*7890*/  ISETP.NE.AND P2, PT, R18, RZ, PT ;  /* 0x000000ff1200720c */ /* 0x000fc40003f45270 */
[----:B------:R-:W-:-:S05]  /*78a0*/  @!P1 LEA.HI.X R17, R17, UR11, R22, 0x2, P5 ;  /* 0x0000000b11119c11 */ /* 0x000fca000a8f1416 */
[----:B----4-:R0:W-:Y:S01]  /*78b0*/  @!P1 STG.E desc[UR28][R16.64], R25 ;  /* 0x0000001910009986 */ /* 0x0101e2000c10191c */
[----:B------:R-:W-:-:S04]  /*78c0*/  IADD3 R22, P1, PT, R27, UR8, RZ ;  /* 0x000000081b167c10 */ /* 0x000fc8000ff3e0ff */
[----:B------:R-:W-:Y:S01]  /*78d0*/  IADD3.X R24, PT, PT, R24, UR9, RZ, P1, !PT ;  /* 0x0000000918187c10 */ /* 0x000fe20008ffe4ff */
[----:B------:R-:W-:Y:S08]  /*78e0*/  @P2 BRA `(.L_x_12993) ;  /* 0xfffffffc00402947 */ /* 0x000ff0000383ffff */
.L_x_12992:
[----:B------:R-:W-:Y:S05]  /*78f0*/  BSYNC.RECONVERGENT B1 ;  /* 0x0000000000017941 */ /* 0x000fea0003800200 */
.L_x_12991:
[----:B------:R-:W-:Y:S05]  /*7900*/  @!P0 BRA `(.L_x_12990) ;  /* 0x0000000000888947 */ /* 0x000fea0003800000 */
[----:B0-----:R-:W-:Y:S02]  /*7910*/  LOP3.LUT R9, R2, 0x1f, RZ, 0xc0, !PT ;  /* 0x0000001f02097812 */ /* 0x001fe400078ec0ff */
        /* <DEDUP_REMOVED lines=33> */
.L_x_12990:
[----:B------:R-:W-:Y:S05]  /*7b30*/  BSYNC.RECONVERGENT B0 ;  /* 0x0000000000007941 */ /* 0x000fea0003800200 */
.L_x_12989:
        /* <DEDUP_REMOVED lines=16> */
[----:B--2---:R-:W-:Y:S01]  /*7c40*/  FADD R4, R5, R9 ;  /* 0x0000000905047221 */ /* 0x004fe20000000000 */
[----:B------:R-:W-:-:S02]  /*7c50*/  MOV R5, UR5 ;  /* 0x0000000500057c02 */ /* 0x000fc40008000f00 */
[----:B---3--:R-:W-:Y:S01]  /*7c60*/  FADD R11, R11, R12 ;  /* 0x0000000c0b0b7221 */ /* 0x008fe20000000000 */
[----:B------:R-:W-:-:S03]  /*7c70*/  FADD R4, R4, R13 ;  /* 0x0000000d04047221 */ /* 0x000fc60000000000 */
[----:B----4-:R-:W-:Y:S01]  /*7c80*/  FADD R11, R11, R16 ;  /* 0x000000100b0b7221 */ /* 0x010fe20000000000 */
[----:B------:R-:W-:-:S03]  /*7c90*/  FADD R4, R4, R17 ;  /* 0x0000001104047221 */ /* 0x000fc60000000000 */
[----:B-----5:R-:W-:Y:S01]  /*7ca0*/  FADD R11, R11, R18 ;  /* 0x000000120b0b7221 */ /* 0x020fe20000000000 */
[----:B------:R-:W-:-:S03]  /*7cb0*/  FADD R4, R4, R19 ;  /* 0x0000001304047221 */ /* 0x000fc60000000000 */
[----:B------:R-:W-:Y:S01]  /*7cc0*/  FADD R11, R11, R22 ;  /* 0x000000160b0b7221 */ /* 0x000fe20000000000 */
[----:B------:R-:W-:Y:S01]  /*7cd0*/  FADD R8, R4, R23 ;  /* 0x0000001704087221 */ /* 0x000fe20000000000 */
[----:B------:R-:W-:Y:S02]  /*7ce0*/  MOV R4, UR4 ;  /* 0x0000000400047c02 */ /* 0x000fe40008000f00 */
[----:B-1----:R-:W-:Y:S01]  /*7cf0*/  FADD R11, R11, R6 ;  /* 0x000000060b0b7221 */ /* 0x002fe20000000000 */
[----:B------:R-:W-:Y:S02]  /*7d00*/  FADD R8, R8, R7 ;  /* 0x0000000708087221 */ /* 0x000fe40000000000 */
[----:B------:R-:W-:-:S04]  /*7d10*/  @!P1 IMAD.WIDE.U32 R4, R20, 0x8, R4 ;  /* 0x0000000814049825 */ /* 0x000fc800078e0004 */
[----:B------:R-:W-:Y:S01]  /*7d20*/  FADD R2, R11, R2 ;  /* 0x000000020b027221 */ /* 0x000fe20000000000 */
[----:B------:R-:W-:-:S05]  /*7d30*/  FADD R3, R8, R3 ;  /* 0x0000000308037221 */ /* 0x000fca0000000000 */
[----:B------:R3:W-:Y:S02]  /*7d40*/  @!P1 STG.E.64 desc[UR28][R4.64], R2 ;  /* 0x0000000204009986 */ /* 0x0007e4000c101b1c */
.L_x_12995:
[----:B------:R-:W-:Y:S05]  /*7d50*/  BSYNC.RECONVERGENT B0 ;  /* 0x0000000000007941 */ /* 0x000fea0003800200 */
.L_x_12994:
[----:B------:R-:W4:Y:S02]  /*7d60*/  LDCU.64 UR4, c[0x0][0x3a8] ;  /* 0x00007500ff0477ac */ /* 0x000f240008000a00 */
[----:B----4-:R-:W-:-:S04]  /*7d70*/  UISETP.NE.U32.AND UP0, UPT, UR4, URZ, UPT ;  /* 0x000000ff0400728c */ /* 0x010fc8000bf05070 */
[----:B------:R-:W-:-:S09]  /*7d80*/  UISETP.NE.AND.EX UP0, UPT, UR5, URZ, UPT, UP0 ;  /* 0x000000ff0500728c */ /* 0x000fd2000bf05300 */
[----:B------:R-:W-:Y:S05]  /*7d90*/  BRA.U !UP0, `(.L_x_12996) ;  /* 0x00000001089c7547 */ /* 0x000fea000b800000 */
[----:B-1-3--:R-:W1:Y:S01]  /*7da0*/  SHFL.DOWN PT, R3, R26, 0x10, 0x1f ;  /* 0x0a001f001a037f89 */ /* 0x00ae6200000e0000 */
[----:B------:R-:W-:Y:S01]  /*7db0*/  ISETP.NE.AND P1, PT, R20, RZ, PT ;  /* 0x000000ff1400720c */ /* 0x000fe20003f25270 */
[----:B------:R-:W-:-:S12]  /*7dc0*/  BSSY B0, `(.L_x_12996) ;  /* 0x0000024000007945 */ /* 0x000fd80003800000 */
[----:B------:R-:W3:Y:S01]  /*7dd0*/  @!P1 S2R R6, SR_CgaCtaId ;  /* 0x0000000000069919 */ /* 0x000ee20000008800 */
[----:B0-----:R-:W-:Y:S02]  /*7de0*/  @!P1 MOV R9, 0x400 ;  /* 0x0000040000099802 */ /* 0x001fe40000000f00 */
[----:B-1----:R-:W-:-:S05]  /*7df0*/  FMNMX R3, R26, R3, !PT ;  /* 0x000000031a037209 */ /* 0x002fca0007800000 */
[----:B------:R-:W0:Y:S01]  /*7e00*/  SHFL.DOWN PT, R2, R3, 0x8, 0x1f ;  /* 0x09001f0003027f89 */ /* 0x000e2200000e0000 */
        /* <DEDUP_REMOVED lines=21> */
[----:B-12---:R-:W1:Y:S02]  /*7f60*/  SHFL.DOWN PT, R3, R2, 0x4, 0x1f ;  /* 0x08801f0002037f89 */ /* 0x006e6400000e0000 */
[----:B-1----:R-:W-:-:S05]  /*7f70*/  FMNMX R3, R3, R2, !PT ;  /* 0x0000000203037209 */ /* 0x002fca0007800000 */
[----:B------:R-:W1:Y:S02]  /*7f80*/  SHFL.DOWN PT, R4, R3, 0x2, 0x1f ;  /* 0x08401f0003047f89 */ /* 0x000e6400000e0000 */
[----:B-1----:R-:W-:-:S05]  /*7f90*/  FMNMX R4, R3, R4, !PT ;  /* 0x0000000403047209 */ /* 0x002fca0007800000 */
[----:B------:R1:W2:Y:S02]  /*7fa0*/  SHFL.DOWN PT, R5, R4, 0x1, 0x1f ;  /* 0x08201f0004057f89 */ /* 0x0002a400000e0000 */
.L_x_13004:
[----:B------:R-:W-:Y:S02]  /*7fb0*/  ISETP.NE.AND P0, PT, R0, RZ, PT ;  /* 0x000000ff0000720c */ /* 0x000fe40003f05270 */
[----:B--2---:R-:W-:-:S11]  /*7fc0*/  FMNMX R5, R4, R5, !PT ;  /* 0x0000000504057209 */ /* 0x004fd60007800000 */
[----:B------:R-:W-:Y:S05]  /*7fd0*/  @P0 BRA `(.L_x_12997) ;  /* 0x0000000000080947 */ /* 0x000fea0003800000 */
[----:B------:R-:W2:Y:S02]  /*7fe0*/  LDC.64 R2, c[0x0][0x3a8] ;  /* 0x0000ea00ff027b82 */ /* 0x000ea40000000a00 */
[----:B--2---:R2:W-:Y:S02]  /*7ff0*/  REDG.E.MAX.S32.STRONG.GPU desc[UR28][R2.64], R5 ;  /* 0x000000050200798e */ /* 0x0045e4000d12e31c */
.L_x_12997:
[----:B------:R-:W-:Y:S05]  /*8000*/  BSYNC B0 ;  /* 0x0000000000007941 */ /* 0x000fea0003800000 */
.L_x_12996:
        /* <DEDUP_REMOVED lines=10> */
[----:B-1----:R-:W-:-:S07]  /*80b0*/  MOV R7, 0x80d0 ;  /* 0x000080d000077802 */ /* 0x002fce0000000f00 */
[----:B0-23--:R-:W-:Y:S05]  /*80c0*/  CALL.REL.NOINC `($__internal_421_$__cuda_sm20_rcp_rn_f32_slowpath) ;  /* 0x0000000400987944 */ /* 0x00dfea0003c00000 */
[----:B------:R-:W-:Y:S05]  /*80d0*/  BRA `(.L_x_13000) ;  /* 0x0000000000147947 */ /* 0x000fea0003800000 */
.L_x_12999:
[----:B--23--:R-:W2:Y:S01]  /*80e0*/  MUFU.RCP R5, UR16 ;  /* 0x0000001000057d08 */ /* 0x00cea20008001000 */
[----:B------:R-:W-:-:S05]  /*80f0*/  MOV R0, UR16 ;  /* 0x0000001000007c02 */ /* 0x000fca0008000f00 */
[----:B--2---:R-:W-:-:S04]  /*8100*/  FFMA R0, R5, R0, -1 ;  /* 0xbf80000005007423 */ /* 0x004fc80000000000 */
[----:B------:R-:W-:-:S04]  /*8110*/  FADD.FTZ R0, -R0, -RZ ;  /* 0x800000ff00007221 */ /* 0x000fc80000010100 */
[----:B------:R-:W-:-:S07]  /*8120*/  FFMA R5, R5, R0, R5 ;  /* 0x0000000005057223 */ /* 0x000fce0000000005 */
.L_x_13000:
[----:B-1----:R-:W1:Y:S02]  /*8130*/  LDC.64 R2, c[0x0][0x3b0] ;  /* 0x0000ec00ff027b82 */ /* 0x002e640000000a00 */
[----:B-1----:R-:W-:Y:S01]  /*8140*/  STG.E desc[UR28][R2.64], R5 ;  /* 0x0000000502007986 */ /* 0x002fe2000c10191c */
[----:B------:R-:W-:Y:S05]  /*8150*/  EXIT ;  /* 0x000000000000794d */ /* 0x000fea0003800000 */
.L_x_12998:
[----:B0-----:R-:W-:Y:S02]  /*8160*/  HFMA2 R9, -RZ, RZ, 0, 1.847743988037109375e-06 ;  /* 0x0000001fff097431 */ /* 0x001fe400000001ff */
[----:B------:R-:W-:Y:S01]  /*8170*/  IMAD.MOV.U32 R7, RZ, RZ, 0x4 ;  /* 0x00000004ff077424 */ /* 0x000fe200078e00ff */
[----:B------:R-:W-:-:S07]  /*8180*/  MOV R6, 0xffffffff ;  /* 0xffffffff00067802 */ /* 0x000fce0000000f00 */
[----:B-12---:R-:W-:Y:S05]  /*8190*/  WARPSYNC.COLLECTIVE R6, `(.L_x_13001) ;  /* 0x0000000006087348 */ /* 0x006fea0003c00000 */
[----:B--2---:R0:W2:Y:S02]  /*81a0*/  SHFL.DOWN P0, R5, R2, R7, R9 ;  /* 0x0800000702057389 */ /* 0x0040a40000000009 */
[----:B012---:R-:W-:Y:S05]  /*81b0*/  ENDCOLLECTIVE ;  /* 0x000000000000791b */ /* 0x007fea0003800000 */
.L_x_13001:
[----:B------:R-:W-:Y:S01]  /*81c0*/  HFMA2 R7, -RZ, RZ, 0, 1.1920928955078125e-07 ;  /* 0x00000002ff077431 */ /* 0x000fe200000001ff */
[----:B------:R-:W-:-:S04]  /*81d0*/  MOV R3, R5 ;  /* 0x0000000500037202 */ /* 0x000fc80000000f00 */
[----:B------:R-:W-:-:S04]  /*81e0*/  FMNMX R3, R3, R2, !PT ;  /* 0x0000000203037209 */ /* 0x000fc80007800000 */
[----:B------:R-:W-:-:S07]  /*81f0*/  MOV R2, R3 ;  /* 0x0000000300027202 */ /* 0x000fce0000000f00 */
[----:B------:R-:W-:Y:S05]  /*8200*/  WARPSYNC.COLLECTIVE R6, `(.L_x_13002) ;  /* 0x0000000006087348 */ /* 0x000fea0003c00000 */
[----:B------:R0:W1:Y:S02]  /*8210*/  SHFL.DOWN P0, R5, R2, R7, R9 ;  /* 0x0800000702057389 */ /* 0x0000640000000009 */
[----:B01----:R-:W-:Y:S05]  /*8220*/  ENDCOLLECTIVE ;  /* 0x000000000000791b */ /* 0x003fea0003800000 */
.L_x_13002:
[----:B------:R-:W-:Y:S01]  /*8230*/  IMAD.MOV.U32 R7, RZ, RZ, 0x1 ;  /* 0x00000001ff077424 */ /* 0x000fe200078e00ff */
[----:B------:R-:W-:-:S04]  /*8240*/  MOV R4, R5 ;  /* 0x0000000500047202 */ /* 0x000fc80000000f00 */
[----:B------:R-:W-:-:S04]  /*8250*/  FMNMX R4, R3, R4, !PT ;  /* 0x0000000403047209 */ /* 0x000fc80007800000 */
[----:B------:R-:W-:-:S07]  /*8260*/  MOV R2, R4 ;  /* 0x0000000400027202 */ /* 0x000fce0000000f00 */
[----:B------:R-:W-:Y:S05]  /*8270*/  WARPSYNC.COLLECTIVE R6, `(.L_x_13003) ;  /* 0x0000000006087348 */ /* 0x000fea0003c00000 */
[----:B------:R0:W1:Y:S02]  /*8280*/  SHFL.DOWN P0, R5, R2, R7, R9 ;  /* 0x0800000702057389 */ /* 0x0000640000000009 */
[----:B01----:R-:W-:Y:S05]  /*8290*/  ENDCOLLECTIVE ;  /* 0x000000000000791b */ /* 0x003fea0003800000 */
.L_x_13003:
[----:B------:R-:W-:Y:S05]  /*82a0*/  BRA `(.L_x_13004) ;  /* 0xfffffffc00407947 */ /* 0x000fea000383ffff */
        .weak           $__internal_420_$__cuda_sm20_div_u64
        .type           $__internal_420_$__cuda_sm20_div_u64,@function
        .size           $__internal_420_$__cuda_sm20_div_u64,($__internal_421_$__cuda_sm20_rcp_rn_f32_slowpath - $__internal_420_$__cuda_sm20_div_u64)
$__internal_420_$__cuda_sm20_div_u64:
        /* <DEDUP_REMOVED lines=71> */
[----:B------:R-:W-:Y:S11]  /*8720*/  RET.REL.NODEC R2 `(_ZN18transformer_engine6detail38cast_transpose_fused_kernel_notalignedILb1ELb1ELb0EfNS_16CTDBiasDActParamI13__nv_bfloat16S3_13__nv_fp8_e4m3fEELi2ELi4ENS_5EmptyEXadL_ZNS_5dgeluIffEET_T0_RKS6_EEEEvT3_mmm) ;  /* 0xffffff7802347950 */ /* 0x000ff60003c3ffff */
        .weak           $__internal_421_$__cuda_sm20_rcp_rn_f32_slowpath
        .type           $__internal_421_$__cuda_sm20_rcp_rn_f32_slowpath,@function
        .size           $__internal_421_$__cuda_sm20_rcp_rn_f32_slowpath,(.L_x_29722 - $__internal_421_$__cuda_sm20_rcp_rn_f32_slowpath)
$__internal_421_$__cuda_sm20_rcp_rn_f32_slowpath:
        /* <DEDUP_REMOVED lines=15> */
.L_x_13005:
        /* <DEDUP_REMOVED lines=33> */
.L_x_13007:
[----:B------:R0:W1:Y:S02]  /*8a30*/  MUFU.RCP R2, R0 ;  /* 0x0000000000027308 */ /* 0x0000640000001000 */
.L_x_13006:
[----:B------:R-:W-:Y:S01]  /*8a40*/  HFMA2 R3, -RZ, RZ, 0, 0 ;  /* 0x00000000ff037431 */ /* 0x000fe200000001ff */
[----:B-1-3--:R-:W-:Y:S02]  /*8a50*/  MOV R5, R2 ;  /* 0x0000000200057202 */ /* 0x00afe40000000f00 */
[----:B------:R-:W-:-:S04]  /*8a60*/  MOV R2, R7 ;  /* 0x0000000700027202 */ /* 0x000fc80000000f00 */
[----:B0-2---:R-:W-:Y:S05]  /*8a70*/  RET.REL.NODEC R2 `(_ZN18transformer_engine6detail38cast_transpose_fused_kernel_notalignedILb1ELb1ELb0EfNS_16CTDBiasDActParamI13__nv_bfloat16S3_13__nv_fp8_e4m3fEELi2ELi4ENS_5EmptyEXadL_ZNS_5dgeluIffEET_T0_RKS6_EEEEvT3_mmm) ;  /* 0xffffff7402607950 */ /* 0x005fea0003c3ffff */
.L_x_13008:
        /* <DEDUP_REMOVED lines=16> */
.L_x_29722:


//--------------------- .text._ZN18transformer_engine6detail38cast_transpose_fused_kernel_notalignedILb1ELb1ELb0EfNS_16CTDBiasDActParamI13__nv_bfloat16S3_13__nv_fp8_e5m2fEELi2ELi4ENS_5EmptyEXadL_ZNS_5dgeluIffEET_T0_RKS6_EEEEvT3_mmm --------------------------
	.section	.text._ZN18transformer_engine6detail38cast_transpose_fused_kernel_notalignedILb1ELb1ELb0EfNS_16CTDBiasDActParamI13__nv_bfloat16S3_13__nv_fp8_e5m2fEELi2ELi4ENS_5EmptyEXadL_ZNS_5dgeluIffEET_T0_RKS6_EEEEvT3_mmm,"ax",@progbits
	.align	128
        .global         _ZN18transformer_engine6detail38cast_transpose_fused_kernel_notalignedILb1ELb1ELb0EfNS_16CTDBiasDActParamI13__nv_bfloat16S3_13__nv_fp8_e5m2fEELi2ELi4ENS_5EmptyEXadL_ZNS_5dgeluIffEET_T0_RKS6_EEEEvT3_mmm
        .type           _ZN18transformer_engine6detail38cast_transpose_fused_kernel_notalignedILb1ELb1ELb0EfNS_16CTDBiasDActParamI13__nv_bfloat16S3_13__nv_fp8_e5m2fEELi2ELi4ENS_5EmptyEXadL_ZNS_5dgeluIffEET_T0_RKS6_EEEEvT3_mmm,@function
        .size           _ZN18transformer_engine6detail38cast_transpose_fused_kernel_notalignedILb1ELb1ELb0EfNS_16CTDBiasDActParamI13__nv_bfloat16S3_13__nv_fp8_e5m2fEELi2ELi4ENS_5EmptyEXadL_ZNS_5dgeluIffEET_T0_RKS6_EEEEvT3_mmm,(.L_x_29724 - _ZN18transformer_engine6detail38cast_transpose_fused_kernel_notalignedILb1ELb1ELb0EfNS_16CTDBiasDActParamI13__nv_bfloat16S3_13__nv_fp8_e5m2fEELi2ELi4ENS_5EmptyEXadL_ZNS_5dgeluIffEET_T0_RKS6_EEEEvT3_mmm)
        .other          _ZN18transformer_engine6detail38cast_transpose_fused_kernel_notalignedILb1ELb1ELb0EfNS_16CTDBiasDActParamI13__nv_bfloat16S3_13__nv_fp8_e5m2fEELi2ELi4ENS_5EmptyEXadL_ZNS_5dgeluIffEET_T0_RKS6_EEEEvT3_mmm,@"STO_CUDA_ENTRY STV_DEFAULT"
_ZN18transformer_engine6detail38cast_transpose_fused_kernel_notalignedILb1ELb1ELb0EfNS_16CTDBiasDActParamI13__nv_bfloat16S3_13__nv_fp8_e5m2fEELi2ELi4ENS_5EmptyEXadL_ZNS_5dgeluIffEET_T0_RKS6_EEEEvT3_mmm:
.text._ZN18transformer_engine6detail38cast_transpose_fused_kernel_notalignedILb1ELb1ELb0EfNS_16CTDBiasDActParamI13__nv_bfloat16S3_13__nv_fp8_e5m2fEELi2ELi4ENS_5EmptyEXadL_ZNS_5dgeluIffEET_T0_RKS6_EEEEvT3_mmm:
        /* <DEDUP_REMOVED lines=43> */
.L_x_13009:
[----:B------:R-:W-:-:S07]  /*02b0*/  MOV R6, 0x2d0 ;  /* 0x000002d000067802 */ /* 0x000fce0000000f00 */
[----:B------:R-:W-:Y:S05]  /*02c0*/  CALL.REL.NOINC `($__internal_422_$__cuda_sm20_div_u64) ;  /* 0x0000007c00f87944 */ /* 0x000fea0003c00000 */
        /* <DEDUP_REMOVED lines=11> */
.L_x_13010:
        /* <DEDUP_REMOVED lines=442> */
[----:B------:R-:W-:-:S02]  /*1f20*/  F2FP.SATFINITE.E5M2.F32.PACK_AB_MERGE_C R31, RZ, R31, RZ ;  /* 0x0000001fff1f723e */ /* 0x000fc400048060ff */
[----:B------:R-:W-:Y:S02]  /*1f30*/  F2FP.SATFINITE.E5M2.F32.PACK_AB_MERGE_C R18, RZ, R18, RZ ;  /* 0x00000012ff12723e */ /* 0x000fe400048060ff */
[----:B------:R-:W-:Y:S02]  /*1f40*/  F2FP.SATFINITE.E5M2.F32.PACK_AB_MERGE_C R37, RZ, R37, RZ ;  /* 0x00000025ff25723e */ /* 0x000fe400048060ff */
[----:B------:R-:W-:Y:S01]  /*1f50*/  F2FP.SATFINITE.E5M2.F32.PACK_AB_MERGE_C R14, RZ, R26, RZ ;  /* 0x0000001aff0e723e */ /* 0x000fe200048060ff */
        /* <DEDUP_REMOVED lines=23> */
[----:B------:R-:W-:-:S02]  /*20d0*/  F2FP.SATFINITE.E5M2.F32.PACK_AB_MERGE_C R19, RZ, R33, RZ ;  /* 0x00000021ff13723e */ /* 0x000fc400048060ff */
[----:B------:R-:W-:Y:S01]  /*20e0*/  F2FP.SATFINITE.E5M2.F32.PACK_AB_MERGE_C R16, RZ, R36, RZ ;  /* 0x00000024ff10723e */ /* 0x000fe200048060ff */
        /* <DEDUP_REMOVED lines=9> */
.L_x_13012:
[----:B------:R-:W-:Y:S05]  /*2180*/  BSYNC.RECONVERGENT B0 ;  /* 0x0000000000007941 */ /* 0x000fea0003800200 */
.L_x_13011:
        /* <DEDUP_REMOVED lines=13> */
.L_x_13014:
[----:B------:R-:W-:Y:S05]  /*2260*/  BSYNC.RECONVERGENT B0 ;  /* 0x0000000000007941 */ /* 0x000fea0003800200 */
.L_x_13013:
        /* <DEDUP_REMOVED lines=330> */
[----:B------:R-:W-:Y:S01]  /*3710*/  F2FP.SATFINITE.E5M2.F32.PACK_AB_MERGE_C R31, RZ, R18, RZ ;  /* 0x00000012ff1f723e */ /* 0x000fe200048060ff */
[----:B------:R-:W-:Y:S01]  /*3720*/  FADD R18, RZ, R15 ;  /* 0x0000000fff127221 */ /* 0x000fe20000000000 */
[----:B------:R-:W-:-:S02]  /*3730*/  IADD3.X R23, PT, PT, RZ, R9, RZ, P1, !PT ;  /* 0x00000009ff177210 */ /* 0x000fc40000ffe4ff */
[----:B------:R-:W-:Y:S02]  /*3740*/  FMNMX3 R35, |R15|, R39, |R20|, !PT ;  /* 0x000000270f237276 */ /* 0x000fe40007800614 */
[----:B------:R-:W-:Y:S02]  /*3750*/  F2FP.SATFINITE.E5M2.F32.PACK_AB_MERGE_C R24, RZ, R24, RZ ;  /* 0x00000018ff18723e */ /* 0x000fe400048060ff */
        /* <DEDUP_REMOVED lines=12> */
[----:B------:R-:W-:Y:S01]  /*3820*/  F2FP.SATFINITE.E5M2.F32.PACK_AB_MERGE_C R15, RZ, R15, RZ ;  /* 0x0000000fff0f723e */ /* 0x000fe200048060ff */
[----:B------:R0:W-:Y:S01]  /*3830*/  @!P0 STG.E.U16 desc[UR28][R44.64], R41 ;  /* 0x000000292c008986 */ /* 0x0001e2000c10151c */
[----:B------:R-:W-:Y:S02]  /*3840*/  LOP3.LUT R24, R24, 0xff, RZ, 0xc0, !PT ;  /* 0x000000ff18187812 */ /* 0x000fe400078ec0ff */
[----:B------:R-:W-:Y:S02]  /*3850*/  @!P0 IADD3.X R27, PT, PT, R23, UR34, RZ, P1, !PT ;  /* 0x00000022171b8c10 */ /* 0x000fe40008ffe4ff */
[----:B------:R-:W-:Y:S02]  /*3860*/  F2FP.SATFINITE.E5M2.F32.PACK_AB_MERGE_C R42, RZ, R42, RZ ;  /* 0x0000002aff2a723e */ /* 0x000fe400048060ff */
        /* <DEDUP_REMOVED lines=48> */
[----:B------:R-:W-:Y:S02]  /*3b70*/  F2FP.SATFINITE.E5M2.F32.PACK_AB_MERGE_C R24, RZ, R24, RZ ;  /* 0x00000018ff18723e */ /* 0x000fe400048060ff */
        /* <DEDUP_REMOVED lines=55> */
[----:B------:R-:W-:-:S02]  /*3ef0*/  F2FP.SATFINITE.E5M2.F32.PACK_AB_MERGE_C R19, RZ, R44, RZ ;  /* 0x0000002cff13723e */ /* 0x000fc400048060ff */
        /* <DEDUP_REMOVED lines=15> */
[----:B------:R-:W-:Y:S01]  /*3ff0*/  F2FP.SATFINITE.E5M2.F32.PACK_AB_MERGE_C R29, RZ, R29, RZ ;  /* 0x0000001dff1d723e */ /* 0x000fe200048060ff */
[----:B------:R-:W-:Y:S01]  /*4000*/  FFMA R42, R15, R42, 0.79788458347320556641 ;  /* 0x3f4c422a0f2a7423 */ /* 0x000fe2000000002a */
[----:B------:R-:W-:Y:S02]  /*4010*/  F2FP.SATFINITE.E5M2.F32.PACK_AB_MERGE_C R30, RZ, R30, RZ ;  /* 0x0000001eff1e723e */ /* 0x000fe400048060ff */
        /* <DEDUP_REMOVED lines=47> */
.L_x_13016:
[----:B------:R-:W-:Y:S05]  /*4310*/  BSYNC.RECONVERGENT B0 ;  /* 0x0000000000007941 */ /* 0x000fea0003800200 */
.L_x_13015:
        /* <DEDUP_REMOVED lines=13> */
.L_x_13018:
[----:B------:R-:W-:Y:S05]  /*43f0*/  BSYNC.RECONVERGENT B0 ;  /* 0x0000000000007941 */ /* 0x000fea0003800200 */
.L_x_13017:
        /* <DEDUP_REMOVED lines=146> */
[----:B------:R-:W-:Y:S01]  /*4d20*/  F2FP.SATFINITE.E5M2.F32.PACK_AB_MERGE_C R35, RZ, R35, RZ ;  /* 0x00000023ff23723e */ /* 0x000fe200048060ff */
[----:B------:R1:W5:Y:S04]  /*4d30*/  @P0 LDG.E R30, desc[UR28][R10.64] ;  /* 0x0000001c0a1e0981 */ /* 0x000368000c1e1900 */
[----:B------:R4:W2:Y:S01]  /*4d40*/  SHFL.IDX PT, R18, R18, R37, 0x1f ;  /* 0x00001f2512127589 */ /* 0x0008a200000e0000 */
[C---:B0-----:R-:W-:Y:S01]  /*4d50*/  FMNMX3 R34, |R20|.reuse, R39, |R27|, !PT ;  /* 0x0000002714227276 */ /* 0x041fe2000780061b */
[----:B------:R-:W-:Y:S01]  /*4d60*/  FMUL R20, R20, UR16 ;  /* 0x0000001014147c20 */ /* 0x000fe20008400000 */
[----:B-1----:R-:W-:Y:S01]  /*4d70*/  FMUL R11, R27, UR16 ;  /* 0x000000101b0b7c20 */ /* 0x002fe20008400000 */
[----:B------:R-:W-:-:S03]  /*4d80*/  LOP3.LUT R10, R35, 0xff, RZ, 0xc0, !PT ;  /* 0x000000ff230a7812 */ /* 0x000fc600078ec0ff */
[----:B------:R-:W-:Y:S02]  /*4d90*/  F2FP.SATFINITE.E5M2.F32.PACK_AB_MERGE_C R39, RZ, R20, RZ ;  /* 0x00000014ff27723e */ /* 0x000fe400048060ff */
[----:B------:R-:W-:Y:S02]  /*4da0*/  ISETP.GE.U32.OR P1, PT, R7, UR18, P1 ;  /* 0x0000001207007c0c */ /* 0x000fe40008f26470 */
[----:B------:R-:W-:Y:S02]  /*4db0*/  F2FP.SATFINITE.E5M2.F32.PACK_AB_MERGE_C R42, RZ, R11, RZ ;  /* 0x0000000bff2a723e */ /* 0x000fe400048060ff */
        /* <DEDUP_REMOVED lines=8> */
[----:B------:R-:W-:Y:S02]  /*4e40*/  F2FP.SATFINITE.E5M2.F32.PACK_AB_MERGE_C R38, RZ, R38, RZ ;  /* 0x00000026ff26723e */ /* 0x000fe400048060ff */
        /* <DEDUP_REMOVED lines=83> */
[----:B------:R-:W-:Y:S01]  /*5380*/  F2FP.SATFINITE.E5M2.F32.PACK_AB_MERGE_C R29, RZ, R29, RZ ;  /* 0x0000001dff1d723e */ /* 0x000fe200048060ff */
[----:B------:R-:W-:Y:S01]  /*5390*/  BSSY.RECONVERGENT B0, `(.L_x_13019) ;  /* 0x0000010000007945 */ /* 0x000fe20003800200 */
[----:B------:R-:W-:Y:S02]  /*53a0*/  LOP3.LUT R37, R37, 0xffff, RZ, 0xc0, !PT ;  /* 0x0000ffff25257812 */ /* 0x000fe400078ec0ff */
[----:B------:R-:W-:Y:S01]  /*53b0*/  SHF.L.U32 R34, R29, 0x10, RZ ;  /* 0x000000101d227819 */ /* 0x000fe200000006ff */
[----:B------:R-:W-:Y:S01]  /*53c0*/  FADD R33, R28, R33 ;  /* 0x000000211c217221 */ /* 0x000fe20000000000 */
[----:B------:R-:W-:Y:S02]  /*53d0*/  F2FP.SATFINITE.E5M2.F32.PACK_AB_MERGE_C R40, RZ, R40, RZ ;  /* 0x00000028ff28723e */ /* 0x000fe400048060ff */
        /* <DEDUP_REMOVED lines=11> */
.L_x_13020:
[----:B------:R-:W-:Y:S05]  /*5490*/  BSYNC.RECONVERGENT B0 ;  /* 0x0000000000007941 */ /* 0x000fea0003800200 */
.L_x_13019:
[----:B0-----:R-:W-:Y:S01]  /*54a0*/  FMUL R11, R28, 0.044714998453855514526 ;  /* 0x3d3727131c0b7820 */ /* 0x001fe20000400000 */
[----:B------:R-:W-:Y:S01]  /*54b0*/  FMUL R19, R16, UR16 ;  /* 0x0000001010137c20 */ /* 0x000fe20008400000 */
[----:B------:R-:W-:Y:S01]  /*54c0*/  FMUL R18, R45, UR16 ;  /* 0x000000102d127c20 */ /* 0x000fe20008400000 */
[C---:B------:R-:W-:Y:S01]  /*54d0*/  FMUL R29, R28.reuse, 0.79788458347320556641 ;  /* 0x3f4c422a1c1d7820 */ /* 0x040fe20000400000 */
[----:B------:R-:W-:Y:S01]  /*54e0*/  FFMA R10, R28, R11, 1 ;  /* 0x3f8000001c0a7423 */ /* 0x000fe2000000000b */
[----:B------:R-:W-:Y:S01]  /*54f0*/  BSSY.RECONVERGENT B0, `(.L_x_13021) ;  /* 0x000000d000007945 */ /* 0x000fe20003800200 */
[----:B------:R-:W-:Y:S02]  /*5500*/  F2FP.SATFINITE.E5M2.F32.PACK_AB_MERGE_C R19, RZ, R19, RZ ;  /* 0x00000013ff13723e */ /* 0x000fe400048060ff */
[----:B------:R-:W-:Y:S01]  /*5510*/  FMUL R29, R29, R10 ;  /* 0x0000000a1d1d7220 */ /* 0x000fe20000400000 */
[----:B------:R-:W-:Y:S01]  /*5520*/  F2FP.SATFINITE.E5M2.F32.PACK_AB_MERGE_C R18, RZ, R18, RZ ;  /* 0x00000012ff12723e */ /* 0x000fe200048060ff */
        /* <DEDUP_REMOVED lines=9> */
.L_x_13022:
[----:B------:R-:W-:Y:S05]  /*55c0*/  BSYNC.RECONVERGENT B0 ;  /* 0x0000000000007941 */ /* 0x000fea0003800200 */
.L_x_13021:
        /* <DEDUP_REMOVED lines=222> */
[----:B------:R-:W-:Y:S01]  /*63b0*/  F2FP.SATFINITE.E5M2.F32.PACK_AB_MERGE_C R40, RZ, R40, RZ ;  /* 0x00000028ff28723e */ /* 0x000fe200048060ff */
[C---:B------:R-:W-:Y:S01]  /*63c0*/  FMUL R35, |R39|.reuse, 2.8853900432586669922 ;  /* 0x4038aa3b27237820 */ /* 0x040fe20000400200 */
[----:B------:R-:W-:Y:S01]  /*63d0*/  F2FP.SATFINITE.E5M2.F32.PACK_AB_MERGE_C R31, RZ, R31, RZ ;  /* 0x0000001fff1f723e */ /* 0x000fe200048060ff */
        /* <DEDUP_REMOVED lines=41> */
[----:B------:R-:W-:Y:S01]  /*6670*/  F2FP.SATFINITE.E5M2.F32.PACK_AB_MERGE_C R21, RZ, R21, RZ ;  /* 0x00000015ff15723e */ /* 0x000fe200048060ff */
[C---:B------:R-:W-:Y:S01]  /*6680*/  FFMA R26, R27.reuse, R26, 0.79788458347320556641 ;  /* 0x3f4c422a1b1a7423 */ /* 0x040fe2000000001a */
[----:B------:R-:W-:-:S02]  /*6690*/  FMUL R27, R27, 0.5 ;  /* 0x3f0000001b1b7820 */ /* 0x000fc40000400000 */
[----:B------:R-:W-:Y:S01]  /*66a0*/  F2FP.SATFINITE.E5M2.F32.PACK_AB_MERGE_C R39, RZ, R39, RZ ;  /* 0x00000027ff27723e */ /* 0x000fe200048060ff */
        /* <DEDUP_REMOVED lines=26> */
[----:B------:R-:W-:-:S02]  /*6850*/  F2FP.SATFINITE.E5M2.F32.PACK_AB_MERGE_C R22, RZ, R40, RZ ;  /* 0x00000028ff16723e */ /* 0x000fc400048060ff */
[----:B------:R-:W-:Y:S02]  /*6860*/  @!P0 LEA.HI.X R5, R5, UR30, R44, 0x1, P1 ;  /* 0x0000001e05058c11 */ /* 0x000fe400088f0c2c */
[----:B------:R-:W-:Y:S01]  /*6870*/  @!P0 PRMT R39, R22, 0x7604, R39 ;  /* 0x0000760416278816 */ /* 0x000fe20000000027 */
[----:B-1----:R-:W-:Y:S01]  /*6880*/  FMUL R28, R7, UR16 ;  /* 0x00000010071c7c20 */ /* 0x002fe20008400000 */
[----:B------:R-:W-:-:S03]  /*6890*/  SHF.L.U32 R29, R29, 0x10, RZ ;  /* 0x000000101d1d7819 */ /* 0x000fc600000006ff */
[----:B------:R1:W-:Y:S01]  /*68a0*/  @!P0 STG.E.U16 desc[UR28][R4.64], R39 ;  /* 0x0000002704008986 */ /* 0x0003e2000c10151c */
[----:B------:R-:W-:Y:S01]  /*68b0*/  F2FP.SATFINITE.E5M2.F32.PACK_AB_MERGE_C R28, RZ, R28, RZ ;  /* 0x0000001cff1c723e */ /* 0x000fe200048060ff */
        /* <DEDUP_REMOVED lines=12> */
.L_x_13024:
[----:B------:R-:W-:Y:S05]  /*6980*/  BSYNC.RECONVERGENT B0 ;  /* 0x0000000000007941 */ /* 0x000fea0003800200 */
.L_x_13023:
[----:B------:R-:W-:Y:S01]  /*6990*/  BSSY.RECONVERGENT B0, `(.L_x_13025) ;  /* 0x000000c000007945 */ /* 0x000fe20003800200 */
[----:B------:R-:W-:Y:S02]  /*69a0*/  F2FP.SATFINITE.E5M2.F32.PACK_AB_MERGE_C R30, RZ, R30, RZ ;  /* 0x0000001eff1e723e */ /* 0x000fe400048060ff */
[----:B0-----:R-:W-:Y:S01]  /*69b0*/  F2FP.SATFINITE.E5M2.F32.PACK_AB_MERGE_C R21, RZ, R36, RZ ;  /* 0x00000024ff15723e */ /* 0x001fe200048060ff */
        /* <DEDUP_REMOVED lines=9> */
.L_x_13026:
[----:B------:R-:W-:Y:S05]  /*6a50*/  BSYNC.RECONVERGENT B0 ;  /* 0x0000000000007941 */ /* 0x000fea0003800200 */
.L_x_13025:
        /* <DEDUP_REMOVED lines=74> */
.L_x_13031:
        /* <DEDUP_REMOVED lines=48> */
.L_x_13030:
[----:B------:R-:W-:Y:S05]  /*7200*/  BSYNC.RECONVERGENT B1 ;  /* 0x0000000000017941 */ /* 0x000fea0003800200 */
.L_x_13029:
        /* <DEDUP_REMOVED lines=35> */
.L_x_13028:
[----:B------:R-:W-:Y:S05]  /*7440*/  BSYNC.RECONVERGENT B0 ;  /* 0x0000000000007941 */ /* 0x000fea0003800200 */
.L_x_13027:
        /* <DEDUP_REMOVED lines=26> */
.L_x_13036:
        /* <DEDUP_REMOVED lines=48> */
.L_x_13035:
[----:B------:R-:W-:Y:S05]  /*78f0*/  BSYNC.RECONVERGENT B1 ;  /* 0x0000000000017941 */ /* 0x000fea0003800200 */
.L_x_13034:
        /* <DEDUP_REMOVED lines=35> */
.L_x_13033:
[----:B------:R-:W-:Y:S05]  /*7b30*/  BSYNC.RECONVERGENT B0 ;  /* 0x0000000000007941 */ /* 0x000fea0003800200 */
.L_x_13032:
        /* <DEDUP_REMOVED lines=33> */
.L_x_13038:
[----:B------:R-:W-:Y:S05]  /*7d50*/  BSYNC.RECONVERGENT B0 ;  /* 0x0000000000007941 */ /* 0x000fea0003800200 */
.L_x_13037:
        /* <DEDUP_REMOVED lines=37> */
.L_x_13047:
[----:B------:R-:W-:Y:S02]  /*7fb0*/  ISETP.NE.AND P0, PT, R0, RZ, PT ;  /* 0x000000ff0000720c */ /* 0x000fe40003f05270 */
[----:B--2---:R-:W-:-:S11]  /*7fc0*/  FMNMX R5, R4, R5, !PT ;  /* 0x0000000504057209 */ /* 0x004fd60007800000 */
[----:B------:R-:W-:Y:S05]  /*7fd0*/  @P0 BRA `(.L_x_13040) ;  /* 0x0000000000080947 */ /* 0x000fea0003800000 */
[----:B------:R-:W2:Y:S02]  /*7fe0*/  LDC.64 R2, c[0x0][0x3a8] ;  /* 0x0000ea00ff027b82 */ /* 0x000ea40000000a00 */
[----:B--2---:R2:W-:Y:S02]  /*7ff0*/  REDG.E.MAX.S32.STRONG.GPU desc[UR28][R2.64], R5 ;  /* 0x000000050200798e */ /* 0x0045e4000d12e31c */
.L_x_13040:
[----:B------:R-:W-:Y:S05]  /*8000*/  BSYNC B0 ;  /* 0x0000000000007941 */ /* 0x000fea0003800000 */
.L_x_13039:
        /* <DEDUP_REMOVED lines=11> */
[----:B0-23--:R-:W-:Y:S05]  /*80c0*/  CALL.REL.NOINC `($__internal_423_$__cuda_sm20_rcp_rn_f32_slowpath) ;  /* 0x0000000400987944 */ /* 0x00dfea0003c00000 */
[----:B------:R-:W-:Y:S05]  /*80d0*/  BRA `(.L_x_13043) ;  /* 0x0000000000147947 */ /* 0x000fea0003800000 */
.L_x_13042:
[----:B--23--:R-:W2:Y:S01]  /*80e0*/  MUFU.RCP R5, UR16 ;  /* 0x0000001000057d08 */ /* 0x00cea20008001000 */
[----:B------:R-:W-:-:S05]  /*80f0*/  MOV R0, UR16 ;  /* 0x0000001000007c02 */ /* 0x000fca0008000f00 */
[----:B--2---:R-:W-:-:S04]  /*8100*/  FFMA R0, R5, R0, -1 ;  /* 0xbf80000005007423 */ /* 0x004fc80000000000 */
[----:B------:R-:W-:-:S04]  /*8110*/  FADD.FTZ R0, -R0, -RZ ;  /* 0x800000ff00007221 */ /* 0x000fc80000010100 */
[----:B------:R-:W-:-:S07]  /*8120*/  FFMA R5, R5, R0, R5 ;  /* 0x0000000005057223 */ /* 0x000fce0000000005 */
.L_x_13043:
[----:B-1----:R-:W1:Y:S02]  /*8130*/  LDC.64 R2, c[0x0][0x3b0] ;  /* 0x0000ec00ff027b82 */ /* 0x002e640000000a00 */
[----:B-1----:R-:W-:Y:S01]  /*8140*/  STG.E desc[UR28][R2.64], R5 ;  /* 0x0000000502007986 */ /* 0x002fe2000c10191c */
[----:B------:R-:W-:Y:S05]  /*8150*/  EXIT ;  /* 0x000000000000794d */ /* 0x000fea0003800000 */
.L_x_13041:
[----:B0-----:R-:W-:Y:S02]  /*8160*/  HFMA2 R9, -RZ, RZ, 0, 1.847743988037109375e-06 ;  /* 0x0000001fff097431 */ /* 0x001fe400000001ff */
[----:B------:R-:W-:Y:S01]  /*8170*/  IMAD.MOV.U32 R7, RZ, RZ, 0x4 ;  /* 0x00000004ff077424 */ /* 0x000fe200078e00ff */
[----:B------:R-:W-:-:S07]  /*8180*/  MOV R6, 0xffffffff ;  /* 0xffffffff00067802 */ /* 0x000fce0000000f00 */
[----:B-12---:R-:W-:Y:S05]  /*8190*/  WARPSYNC.COLLECTIVE R6, `(.L_x_13044) ;  /* 0x0000000006087348 */ /* 0x006fea0003c00000 */
[----:B--2---:R0:W2:Y:S02]  /*81a0*/  SHFL.DOWN P0, R5, R2, R7, R9 ;  /* 0x0800000702057389 */ /* 0x0040a40000000009 */
[----:B012---:R-:W-:Y:S05]  /*81b0*/  ENDCOLLECTIVE ;  /* 0x000000000000791b */ /* 0x007fea0003800000 */
.L_x_13044:
[----:B------:R-:W-:Y:S01]  /*81c0*/  HFMA2 R7, -RZ, RZ, 0, 1.1920928955078125e-07 ;  /* 0x00000002ff077431 */ /* 0x000fe200000001ff */
[----:B------:R-:W-:-:S04]  /*81d0*/  MOV R3, R5 ;  /* 0x0000000500037202 */ /* 0x000fc80000000f00 */
[----:B------:R-:W-:-:S04]  /*81e0*/  FMNMX R3, R3, R2, !PT ;  /* 0x0000000203037209 */ /* 0x000fc80007800000 */
[----:B------:R-:W-:-:S07]  /*81f0*/  MOV R2, R3 ;  /* 0x0000000300027202 */ /* 0x000fce0000000f00 */
[----:B------:R-:W-:Y:S05]  /*8200*/  WARPSYNC.COLLECTIVE R6, `(.L_x_13045) ;  /* 0x0000000006087348 */ /* 0x000fea0003c00000 */
[----:B------:R0:W1:Y:S02]  /*8210*/  SHFL.DOWN P0, R5, R2, R7, R9 ;  /* 0x0800000702057389 */ /* 0x0000640000000009 */
[----:B01----:R-:W-:Y:S05]  /*8220*/  ENDCOLLECTIVE ;  /* 0x000000000000791b */ /* 0x003fea0003800000 */
.L_x_13045:
[----:B------:R-:W-:Y:S01]  /*8230*/  IMAD.MOV.U32 R7, RZ, RZ, 0x1 ;  /* 0x00000001ff077424 */ /* 0x000fe200078e00ff */
[----:B------:R-:W-:-:S04]  /*8240*/  MOV R4, R5 ;  /* 0x0000000500047202 */ /* 0x000fc80000000f00 */
[----:B------:R-:W-:-:S04]  /*8250*/  FMNMX R4, R3, R4, !PT ;  /* 0x0000000403047209 */ /* 0x000fc80007800000 */
[----:B------:R-:W-:-:S07]  /*8260*/  MOV R2, R4 ;  /* 0x0000000400027202 */ /* 0x000fce0000000f00 */
[----:B------:R-:W-:Y:S05]  /*8270*/  WARPSYNC.COLLECTIVE R6, `(.L_x_13046) ;  /* 0x0000000006087348 */ /* 0x000fea0003c00000 */
[----:B------:R0:W1:Y:S02]  /*8280*/  SHFL.DOWN P0, R5, R2, R7, R9 ;  /* 0x0800000702057389 */ /* 0x0000640000000009 */
[----:B01----:R-:W-:Y:S05]  /*8290*/  ENDCOLLECTIVE ;  /* 0x000000000000791b */ /* 0x003fea0003800000 */
.L_x_13046:
[----:B------:R-:W-:Y:S05]  /*82a0*/  BRA `(.L_x_13047) ;  /* 0xfffffffc00407947 */ /* 0x000fea000383ffff */
        .weak           $__internal_422_$__cuda_sm20_div_u64
        .type           $__internal_422_$__cuda_sm20_div_u64,@function
        .size           $__internal_422_$__cuda_sm20_div_u64,($__internal_423_$__cuda_sm20_rcp_rn_f32_slowpath - $__internal_422_$__cuda_sm20_div_u64)
$__internal_422_$__cuda_sm20_div_u64:
        /* <DEDUP_REMOVED lines=71> */
[----:B------:R-:W-:Y:S11]  /*8720*/  RET.REL.NODEC R2 `(_ZN18transformer_engine6detail38cast_transpose_fused_kernel_notalignedILb1ELb1ELb0EfNS_16CTDBiasDActParamI13__nv_bfloat16S3_13__nv_fp8_e5m2fEELi2ELi4ENS_5EmptyEXadL_ZNS_5dgeluIffEET_T0_RKS6_EEEEvT3_mmm) ;  /* 0xffffff7802347950 */ /* 0x000ff60003c3ffff */
        .weak           $__internal_423_$__cuda_sm20_rcp_rn_f32_slowpath
        .type           $__internal_423_$__cuda_sm20_rcp_rn_f32_slowpath,@function
        .size           $__internal_423_$__cuda_sm20_rcp_rn_f32_slowpath,(.L_x_29724 - $__internal_423_$__cuda_sm20_rcp_rn_f32_slowpath)
$__internal_423_$__cuda_sm20_rcp_rn_f32_slowpath:
        /* <DEDUP_REMOVED lines=15> */
.L_x_13048:
        /* <DEDUP_REMOVED lines=33> */
.L_x_13050:
[----:B------:R0:W1:Y:S02]  /*8a30*/  MUFU.RCP R2, R0 ;  /* 0x0000000000027308 */ /* 0x0000640000001000 */
.L_x_13049:
[----:B------:R-:W-:Y:S01]  /*8a40*/  HFMA2 R3, -RZ, RZ, 0, 0 ;  /* 0x00000000ff037431 */ /* 0x000fe200000001ff */
[----:B-1-3--:R-:W-:Y:S02]  /*8a50*/  MOV R5, R2 ;  /* 0x0000000200057202 */ /* 0x00afe40000000f00 */
[----:B------:R-:W-:-:S04]  /*8a60*/  MOV R2, R7 ;  /* 0x0000000700027202 */ /* 0x000fc80000000f00 */
[----:B0-2---:R-:W-:Y:S05]  /*8a70*/  RET.REL.NODEC R2 `(_ZN18transformer_engine6detail38cast_transpose_fused_kernel_notalignedILb1ELb1ELb0EfNS_16CTDBiasDActParamI13__nv_bfloat16S3_13__nv_fp8_e5m2fEELi2ELi4ENS_5EmptyEXadL_ZNS_5dgeluIffEET_T0_RKS6_EEEEvT3_mmm) ;  /* 0xffffff7402607950 */ /* 0x005fea0003c3ffff */
.L_x_13051:
        /* <DEDUP_REMOVED lines=16> */
.L_x_29724:


//--------------------- .text._ZN18transformer_engine6detail38cast_transpose_fused_kernel_notalignedILb1ELb1ELb0EfNS_16CTDBiasDActParamI13__nv_bfloat16S3_S3_fEELi2ELi2ENS_5EmptyEXadL_ZNS_5dgeluIffEET_T0_RKS5_EEEEvT3_mmm --------------------------
	.section	.text._ZN18transformer_engine6detail38cast_transpose_fused_kernel_notalignedILb1ELb1ELb0EfNS_16CTDBiasDActParamI13__nv_bfloat16S3_S3_fEELi2ELi2ENS_5EmptyEXadL_ZNS_5dgeluIffEET_T0_RKS5_EEEEvT3_mmm,"ax",@progbits
	.align	128
        .global         _ZN18transformer_engine6detail38cast_transpose_fused_kernel_notalignedILb1ELb1ELb0EfNS_16CTDBiasDActParamI13__nv_bfloat16S3_S3_fEELi2ELi2ENS_5EmptyEXadL_ZNS_5dgeluIffEET_T0_RKS5_EEEEvT3_mmm
        .type           _ZN18transformer_engine6detail38cast_transpose_fused_kernel_notalignedILb1ELb1ELb0EfNS_16CTDBiasDActParamI13__nv_bfloat16S3_S3_fEELi2ELi2ENS_5EmptyEXadL_ZNS_5dgeluIffEET_T0_RKS5_EEEEvT3_mmm,@function
        .size           _ZN18transformer_engine6detail38cast_transpose_fused_kernel_notalignedILb1ELb1ELb0EfNS_16CTDBiasDActParamI13__nv_bfloat16S3_S3_fEELi2ELi2ENS_5EmptyEXadL_ZNS_5dgeluIffEET_T0_RKS5_EEEEvT3_mmm,(.L_x_29726 - _ZN18transformer_engine6detail38cast_transpose_fused_kernel_notalignedILb1ELb1ELb0EfNS_16CTDBiasDActParamI13__nv_bfloat16S3_S3_fEELi2ELi2ENS_5EmptyEXadL_ZNS_5dgeluIffEET_T0_RKS5_EEEEvT3_mmm)
        .other          _ZN18transformer_engine6detail38cast_transpose_fused_kernel_notalignedILb1ELb1ELb0EfNS_16CTDBiasDActParamI13__nv_bfloat16S3_S3_fEELi2ELi2ENS_5EmptyEXadL_ZNS_5dgeluIffEET_T0_RKS5_EEEEvT3_mmm,@"STO_CUDA_ENTRY STV_DEFAULT"
_ZN18transformer_engine6detail38cast_transpose_fused_kernel_notalignedILb1ELb1ELb0EfNS_16CTDBiasDActParamI13__nv_bfloat16S3_S3_fEELi2ELi2ENS_5EmptyEXadL_ZNS_5dgeluIffEET_T0_RKS5_EEEEvT3_mmm:
.text._ZN18transformer_engine6detail38cast_transpose_fused_kernel_notalignedILb1ELb1ELb0EfNS_16CTDBiasDActParamI13__nv_bfloat16S3_S3_fEELi2ELi2ENS_5EmptyEXadL_ZNS_5dgeluIffEET_T0_RKS5_EEEEvT3_mmm:
        /* <DEDUP_REMOVED lines=43> */
.L_x_13052:
[----:B------:R-:W-:-:S07]  /*02b0*/  MOV R5, 0x2d0 ;  /* 0x000002d000057802 */ /* 0x000fce0000000f00 */
[----:B------:R-:W-:Y:S05]  /*02c0*/  CALL.REL.NOINC `($__internal_424_$__cuda_sm20_div_u64) ;  /* 0x0000004c00547944 */ /* 0x000fea0003c00000 */
        /* <DEDUP_REMOVED lines=11> */
.L_x_13053:
[----:B------:R-:W0:Y:S01]  /*0380*/  LDCU.64 UR12, c[0x0][0x3d0] ;  /* 0x00007a00ff0c77ac */ /* 0x000e220008000a00 */
[C---:B------:R-:W-:Y:S01]  /*0390*/  SHF.L.U32 R19, R17.reuse, 0x2, RZ ;  /* 0x0000000211137819 */ /* 0x040fe200000006ff */
[----:B------:R-:W-:Y:S01]  /*03a0*/  IMAD.SHL.U32 R17, R17, 0x8, RZ ;  /* 0x0000000811117824 */ /* 0x000fe200078e00ff */
[----:B------:R-:W1:Y:S02]  /*03b0*/  LDCU.64 UR18, c[0x0][0x3c8] ;  /* 0x00007900ff1277ac */ /* 0x000e640008000a00 */
[----:B------:R-:W-:Y:S01]  /*03c0*/  IADD3 R0, PT, PT, R19, 0x1, RZ ;  /* 0x0000000113007810 */ /* 0x000fe20007ffe0ff */
[----:B------:R-:W-:Y:S01]  /*03d0*/  IMAD.IADD R40, R4, 0x1, -R19 ;  /* 0x0000000104287824 */ /* 0x000fe200078e0a13 */
[----:B------:R-:W-:Y:S02]  /*03e0*/  USHF.L.U64.HI UR16, UR4, 0x5, UR5 ;  /* 0x0000000504107899 */ /* 0x000fe40008010205 */
[----:B------:R-:W-:Y:S02]  /*03f0*/  USHF.L.U64.HI UR21, UR25, 0x5, UR6 ;  /* 0x0000000519157899 */ /* 0x000fe40008010206 */
[----:B------:R-:W-:Y:S01]  /*0400*/  IADD3 R34, PT, PT, R40, -0x1, RZ ;  /* 0xffffffff28227810 */ /* 0x000fe20007ffe0ff */
[----:B------:R-:W2:Y:S03]  /*0410*/  LDCU.128 UR8, c[0x0][0x380] ;  /* 0x00007000ff0877ac */ /* 0x000ea60008000c00 */
[----:B------:R-:W-:Y:S01]  /*0420*/  LOP3.LUT R34, R34, 0x1f, RZ, 0xc0, !PT ;  /* 0x0000001f22227812 */ /* 0x000fe200078ec0ff */
[----:B------:R-:W-:Y:S01]  /*0430*/  USHF.L.U32 UR24, UR25, 0x6, URZ ;  /* 0x0000000619187899 */ /* 0x000fe200080006ff */
[----:B0-----:R-:W-:Y:S01]  /*0440*/  IMAD.U32 R5, RZ, RZ, UR13 ;  /* 0x0000000dff057e24 */ /* 0x001fe2000f8e00ff */
[----:B------:R-:W-:Y:S01]  /*0450*/  USHF.L.U64.HI UR27, UR25, 0x6, UR6 ;  /* 0x00000006191b7899 */ /* 0x000fe20008010206 */
[----:B------:R-:W0:Y:S03]  /*0460*/  LDCU.64 UR22, c[0x0][0x358] ;  /* 0x00006b00ff1677ac */ /* 0x000e260008000a00 */
[----:B------:R-:W-:Y:S01]  /*0470*/  R2UR UR7, R5 ;  /* 0x00000000050772ca */ /* 0x000fe200000e0000 */
[----:B-1----:R-:W-:-:S02]  /*0480*/  USHF.R.U64 UR33, UR18, 0x1, UR19 ;  /* 0x0000000112217899 */ /* 0x002fc40008001213 */
[----:B------:R-:W-:Y:S02]  /*0490*/  USHF.R.U32.HI UR34, URZ, 0x1, UR19 ;  /* 0x00000001ff227899 */ /* 0x000fe40008011613 */
[----:B------:R-:W-:Y:S02]  /*04a0*/  ULEA UR17, UP0, -UR25, UR33, 0x5 ;  /* 0x0000002119117291 */ /* 0x000fe4000f8029ff */
[----:B------:R-:W-:Y:S01]  /*04b0*/  UIMAD UR26, UR5, UR18, URZ ;  /* 0x00000012051a72a4 */ /* 0x000fe2000f8e02ff */
[C---:B------:R-:W-:Y:S01]  /*04c0*/  IMAD.WIDE.U32 R14, R17.reuse, UR33, RZ ;  /* 0x00000021110e7c25 */ /* 0x040fe2000f8e00ff */
[----:B------:R-:W-:Y:S02]  /*04d0*/  UIADD3.X UR21, UPT, UPT, ~UR21, UR34, URZ, UP0, !UPT ;  /* 0x0000002215157290 */ /* 0x000fe400087fe5ff */
[----:B------:R-:W-:Y:S01]  /*04e0*/  UISETP.LT.U32.AND UP0, UPT, UR17, 0x20, UPT ;  /* 0x000000201100788c */ /* 0x000fe2000bf01070 */
[----:B------:R-:W-:Y:S01]  /*04f0*/  IMAD R25, R17, UR34, RZ ;  /* 0x0000002211197c24 */ /* 0x000fe2000f8e02ff */
[----:B------:R-:W-:Y:S01]  /*0500*/  USHF.R.U64 UR31, UR12, 0x1, UR7 ;  /* 0x000000010c1f7899 */ /* 0x000fe20008001207 */
[----:B------:R-:W-:Y:S01]  /*0510*/  IADD3 R8, P0, PT, R34, R14, RZ ;  /* 0x0000000e22087210 */ /* 0x000fe20007f1e0ff */
[----:B------:R-:W-:Y:S01]  /*0520*/  USHF.R.U32.HI UR7, URZ, 0x1, UR7 ;  /* 0x00000001ff077899 */ /* 0x000fe20008011607 */
[----:B------:R-:W-:Y:S01]  /*0530*/  IMAD.IADD R15, R15, 0x1, R25 ;  /* 0x000000010f0f7824 */ /* 0x000fe200078e0219 */
[----:B------:R-:W-:-:S02]  /*0540*/  ULEA UR13, UP1, -UR4, UR31, 0x5 ;  /* 0x0000001f040d7291 */ /* 0x000fc4000f8229ff */
[----:B------:R-:W-:Y:S02]  /*0550*/  UISETP.LT.U32.AND.EX UP0, UPT, UR21, URZ, UPT, UP0 ;  /* 0x000000ff1500728c */ /* 0x000fe4000bf01100 */
[----:B------:R-:W-:Y:S01]  /*0560*/  UIADD3.X UR16, UPT, UPT, ~UR16, UR7, URZ, UP1, !UPT ;  /* 0x0000000710107290 */ /* 0x000fe20008ffe5ff */
[----:B------:R-:W-:Y:S01]  /*0570*/  IADD3.X R9, PT, PT, RZ, R15, RZ, P0, !PT ;  /* 0x0000000fff097210 */ /* 0x000fe200007fe4ff */
[----:B------:R-:W-:Y:S02]  /*0580*/  UISETP.LT.U32.AND UP1, UPT, UR13, 0x20, UPT ;  /* 0x000000200d00788c */ /* 0x000fe4000bf21070 */
[----:B------:R-:W-:Y:S02]  /*0590*/  USEL UR29, UR17, 0x20, UP0 ;  /* 0x00000020111d7887 */ /* 0x000fe40008000000 */
[----:B------:R-:W-:Y:S02]  /*05a0*/  UISETP.LT.U32.AND.EX UP1, UPT, UR16, URZ, UPT, UP1 ;  /* 0x000000ff1000728c */ /* 0x000fe4000bf21110 */
[----:B------:R-:W-:-:S02]  /*05b0*/  UIMAD.WIDE.U32 UR14, UR4, UR18, URZ ;  /* 0x00000012040e72a5 */ /* 0x000fc4000f8e00ff */
[----:B------:R-:W-:Y:S02]  /*05c0*/  USEL UR30, UR13, 0x20, UP1 ;  /* 0x000000200d1e7887 */ /* 0x000fe40008800000 */
[----:B------:R-:W-:Y:S02]  /*05d0*/  UIMAD UR21, UR4, UR19, UR26 ;  /* 0x00000013041572a4 */ /* 0x000fe4000f8e021a */
[----:B------:R-:W-:Y:S02]  /*05e0*/  ULOP3.LUT UR18, UR18, 0xfffffffe, URZ, 0xc0, !UPT ;  /* 0xfffffffe12127892 */ /* 0x000fe4000f8ec0ff */
[----:B------:R-:W-:Y:S01]  /*05f0*/  ISETP.GE.U32.AND P1, PT, R0, UR30, PT ;  /* 0x0000001e00007c0c */ /* 0x000fe2000bf26070 */
[----:B------:R-:W-:Y:S02]  /*0600*/  ULEA UR16, UP0, UR14, UR24, 0x6 ;  /* 0x000000180e107291 */ /* 0x000fe4000f8030ff */
[----:B------:R-:W-:Y:S01]  /*0610*/  UIADD3 UR21, UPT, UPT, UR15, UR21, URZ ;  /* 0x000000150f157290 */ /* 0x000fe2000fffe0ff */
[----:B------:R-:W-:Y:S01]  /*0620*/  ISETP.LT.U32.AND P1, PT, R34, UR29, !P1 ;  /* 0x0000001d22007c0c */ /* 0x000fe2000cf21070 */
[----:B------:R-:W-:Y:S01]  /*0630*/  USHF.L.U32 UR13, UR16, 0x1, URZ ;  /* 0x00000001100d7899 */ /* 0x000fe200080006ff */
[----:B------:R-:W-:Y:S01]  /*0640*/  IADD3 R2, P0, PT, R8, UR18, RZ ;  /* 0x0000001208027c10 */ /* 0x000fe2000ff1e0ff */
[----:B------:R-:W-:-:S02]  /*0650*/  ULEA.HI.X UR17, UR14, UR27, UR21, 0x6, UP0 ;  /* 0x0000001b0e117291 */ /* 0x000fc400080f3415 */
[----:B--2---:R-:W-:Y:S01]  /*0660*/  UIADD3 UR27, UP0, UPT, UR13, UR10, URZ ;  /* 0x0000000a0d1b7290 */ /* 0x004fe2000ff1e0ff */
[----:B------:R-:W-:Y:S01]  /*0670*/  IADD3.X R3, PT, PT, R9, UR19, RZ, P0, !PT ;  /* 0x0000001309037c10 */ /* 0x000fe200087fe4ff */
[----:B------:R-:W-:-:S04]  /*0680*/  USHF.L.U64.HI UR15, UR16, 0x1, UR17 ;  /* 0x00000001100f7899 */ /* 0x000fc80008010211 */
[----:B------:R-:W-:Y:S02]  /*0690*/  UIADD3.X UR28, UPT, UPT, UR15, UR11, URZ, UP0, !UPT ;  /* 0x0000000b0f1c7290 */ /* 0x000fe400087fe4ff */
[C---:B------:R-:W-:Y:S01]  /*06a0*/  @P1 IMAD.SHL.U32 R10, R2.reuse, 0x4, RZ ;  /* 0x00000004020a1824 */ /* 0x040fe200078e00ff */
[----:B------:R-:W-:-:S04]  /*06b0*/  @P1 SHF.L.U64.HI R7, R2, 0x2, R3 ;  /* 0x0000000202071819 */ /* 0x000fc80000010203 */
[----:B------:R-:W-:-:S04]  /*06c0*/  @P1 IADD3 R26, P0, PT, R10, UR27, RZ ;  /* 0x0000001b0a1a1c10 */ /* 0x000fc8000ff1e0ff */
[----:B------:R-:W-:-:S05]  /*06d0*/  @P1 IADD3.X R27, PT, PT, R7, UR28, RZ, P0, !PT ;  /* 0x0000001c071b1c10 */ /* 0x000fca00087fe4ff */
[----:B0-----:R0:W2:Y:S01]  /*06e0*/  @P1 LDG.E R26, desc[UR22][R26.64] ;  /* 0x000000161a1a1981 */ /* 0x0010a2000c1e1900 */
[----:B------:R-:W-:Y:S01]  /*06f0*/  VOTEU.ANY UP0, P1 ;  /* 0x0000000000ff7886 */ /* 0x000fe20000800100 */
[----:B------:R-:W-:-:S04]  /*0700*/  MOV R11, UR33 ;  /* 0x00000021000b7c02 */ /* 0x000fc80008000f00 */
[----:B------:R-:W-:Y:S01]  /*0710*/  @UP0 UIMAD UR10, UR34, 0x3, URZ ;  /* 0x00000003220a08a4 */ /* 0x000fe2000f8e02ff */
[----:B------:R-:W-:-:S05]  /*0720*/  @P1 IMAD.WIDE.U32 R8, R11, 0x3, R8 ;  /* 0x000000030b081825 */ /* 0x000fca00078e0008 */
[----:B------:R-:W-:Y:S01]  /*0730*/  @P1 VIADD R9, R9, UR10 ;  /* 0x0000000a09091c36 */ /* 0x000fe20008000000 */
[----:B------:R-:W-:-:S04]  /*0740*/  @P1 SHF.L.U32 R28, R8, 0x2, RZ ;  /* 0x00000002081c1819 */ /* 0x000fc800000006ff */
[----:B------:R-:W-:Y:S01]  /*0750*/  @P1 SHF.L.U64.HI R8, R8, 0x2, R9 ;  /* 0x0000000208081819 */ /* 0x000fe20000010209 */
[----:B------:R-:W-:Y:S01]  /*0760*/  @!P1 IMAD.MOV.U32 R9, RZ, RZ, RZ ;  /* 0x000000ffff099224 */ /* 0x000fe200078e00ff */
[----:B------:R-:W-:Y:S02]  /*0770*/  @P1 IADD3 R20, P0, PT, R28, UR27, RZ ;  /* 0x0000001b1c141c10 */ /* 0x000fe4000ff1e0ff */
[----:B------:R-:W-:Y:S02]  /*0780*/  LOP3.LUT R16, R40, 0x1f, RZ, 0xc0, !PT ;  /* 0x0000001f28107812 */ /* 0x000fe400078ec0ff */
[----:B------:R-:W-:Y:S02]  /*0790*/  @P1 IADD3.X R21, PT, PT, R8, UR28, RZ, P0, !PT ;  /* 0x0000001c08151c10 */ /* 0x000fe400087fe4ff */
[----:B------:R-:W-:-:S03]  /*07a0*/  ISETP.GE.U32.AND P0, PT, R19, UR30, PT ;  /* 0x0000001e13007c0c */ /* 0x000fc6000bf06070 */
[----:B------:R2:W3:Y:S01]  /*07b0*/  @P1 LDG.E R9, desc[UR22][R20.64] ;  /* 0x0000001614091981 */ /* 0x0004e2000c1e1900 */
[C---:B------:R-:W-:Y:S02]  /*07c0*/  ISETP.LT.U32.AND P0, PT, R16.reuse, UR29, !P0 ;  /* 0x0000001d10007c0c */ /* 0x040fe4000c701070 */
[----:B------:R-:W-:-:S04]  /*07d0*/  IADD3 R14, P2, PT, R16, R14, RZ ;  /* 0x0000000e100e7210 */ /* 0x000fc80007f5e0ff */
[----:B------:R-:W-:-:S07]  /*07e0*/  IADD3.X R15, PT, PT, RZ, R15, RZ, P2, !PT ;  /* 0x0000000fff0f7210 */ /* 0x000fce00017fe4ff */
[----:B------:R-:W-:Y:S02]  /*07f0*/  @P0 IADD3 R0, P2, PT, R14, UR33, RZ ;  /* 0x000000210e000c10 */ /* 0x000fe4000ff5e0ff */
[----:B------:R-:W-:Y:S02]  /*0800*/  @!P0 MOV R24, RZ ;  /* 0x000000ff00188202 */ /* 0x000fe40000000f00 */
[----:B------:R-:W-:Y:S01]  /*0810*/  @P0 IADD3.X R11, PT, PT, R15, UR34, RZ, P2, !PT ;  /* 0x000000220f0b0c10 */ /* 0x000fe200097fe4ff */
[----:B0-----:R-:W-:-:S03]  /*0820*/  @P0 IMAD.SHL.U32 R27, R0, 0x4, RZ ;  /* 0x00000004001b0824 */ /* 0x001fc600078e00ff */
[----:B------:R-:W-:Y:S02]  /*0830*/  @P0 SHF.L.U64.HI R0, R0, 0x2, R11 ;  /* 0x0000000200000819 */ /* 0x000fe4000001020b */
[----:B------:R-:W-:-:S04]  /*0840*/  @P0 IADD3 R12, P2, PT, R27, UR27, RZ ;  /* 0x0000001b1b0c0c10 */ /* 0x000fc8000ff5e0ff */
[----:B------:R-:W-:-:S05]  /*0850*/  @P0 IADD3.X R13, PT, PT, R0, UR28, RZ, P2, !PT ;  /* 0x0000001c000d0c10 */ /* 0x000fca00097fe4ff */
[----:B------:R0:W4:Y:S01]  /*0860*/  @P0 LDG.E R24, desc[UR22][R12.64] ;  /* 0x000000160c180981 */ /* 0x000122000c1e1900 */
[----:B------:R-:W-:Y:S01]  /*0870*/  UIADD3 UR24, UP0, UPT, UR13, UR8, URZ ;  /* 0x000000080d187290 */ /* 0x000fe2000ff1e0ff */
[C---:B------:R-:W-:Y:S01]  /*0880*/  @P0 IMAD.SHL.U32 R23, R14.reuse, 0x4, RZ ;  /* 0x000000040e170824 */ /* 0x040fe200078e00ff */
[----:B------:R-:W-:Y:S02]  /*0890*/  @P0 SHF.L.U64.HI R18, R14, 0x2, R15 ;  /* 0x000000020e120819 */ /* 0x000fe4000001020f */
[----:B------:R-:W-:Y:S02]  /*08a0*/  UIADD3.X UR26, UPT, UPT, UR15, UR9, URZ, UP0, !UPT ;  /* 0x000000090f1a7290 */ /* 0x000fe400087fe4ff */
[----:B------:R-:W-:Y:S01]  /*08b0*/  @P1 IADD3 R10, P3, PT, R10, UR24, RZ ;  /* 0x000000180a0a1c10 */ /* 0x000fe2000ff7e0ff */
[----:B------:R-:W-:Y:S01]  /*08c0*/  HFMA2 R33, -RZ, RZ, 1.875, 0 ;  /* 0x3f800000ff217431 */ /* 0x000fe200000001ff */
[----:B------:R-:W-:Y:S01]  /*08d0*/  @P0 IADD3 R6, P2, PT, R23, UR27, RZ ;  /* 0x0000001b17060c10 */ /* 0x000fe2000ff5e0ff */
[----:B------:R-:W1:Y:S01]  /*08e0*/  LDCU.64 UR8, c[0x0][0x3a0] ;  /* 0x00007400ff0877ac */ /* 0x000e620008000a00 */
[----:B------:R-:W-:-:S02]  /*08f0*/  @P1 IADD3.X R11, PT, PT, R7, UR26, RZ, P3, !PT ;  /* 0x0000001a070b1c10 */ /* 0x000fc40009ffe4ff */
[----:B------:R-:W-:-:S03]  /*0900*/  @P0 IADD3.X R7, PT, PT, R18, UR28, RZ, P2, !PT ;  /* 0x0000001c12070c10 */ /* 0x000fc600097fe4ff */
[----:B------:R5:W4:Y:S04]  /*0910*/  @P1 LDG.E R10, desc[UR22][R10.64] ;  /* 0x000000160a0a1981 */ /* 0x000b28000c1e1900 */
[----:B------:R1:W4:Y:S01]  /*0920*/  @P0 LDG.E R20, desc[UR22][R6.64] ;  /* 0x0000001606140981 */ /* 0x000322000c1e1900 */
[----:B------:R-:W-:-:S05]  /*0930*/  @!P1 MOV R26, RZ ;  /* 0x000000ff001a9202 */ /* 0x000fca0000000f00 */
[C---:B--2---:R-:W-:Y:S01]  /*0940*/  IMAD.U32 R21, R26.reuse, 0x10000, RZ ;  /* 0x000100001a157824 */ /* 0x044fe200078e00ff */
[----:B------:R-:W-:-:S03]  /*0950*/  PRMT R26, R26, 0x7632, R26 ;  /* 0x000076321a1a7816 */ /* 0x000fc6000000001a */
[C---:B0-----:R-:W-:Y:S01]  /*0960*/  FMUL R12, R21.reuse, 0.044714998453855514526 ;  /* 0x3d372713150c7820 */ /* 0x041fe20000400000 */
[C---:B------:R-:W-:Y:S01]  /*0970*/  FMUL R22, R21.reuse, 0.79788458347320556641 ;  /* 0x3f4c422a15167820 */ /* 0x040fe20000400000 */
[----:B-----5:R-:W-:Y:S02]  /*0980*/  SHF.L.U32 R11, R26, 0x10, RZ ;  /* 0x000000101a0b7819 */ /* 0x020fe400000006ff */
[----:B------:R-:W-:Y:S01]  /*0990*/  FFMA R13, R21, R12, 1 ;  /* 0x3f800000150d7423 */ /* 0x000fe2000000000c */
[----:B------:R-:W-:Y:S01]  /*09a0*/  @P1 IADD3 R12, P2, PT, R28, UR24, RZ ;  /* 0x000000181c0c1c10 */ /* 0x000fe2000ff5e0ff */
[----:B------:R-:W-:Y:S02]  /*09b0*/  @!P1 IMAD.MOV.U32 R28, RZ, RZ, RZ ;  /* 0x000000ffff1c9224 */ /* 0x000fe400078e00ff */
[C---:B-1----:R-:W-:Y:S01]  /*09c0*/  FMUL R6, R11.reuse, 0.044714998453855514526 ;  /* 0x3d3727130b067820 */ /* 0x042fe20000400000 */
[----:B------:R-:W-:Y:S01]  /*09d0*/  FMUL R22, R22, R13 ;  /* 0x0000000d16167220 */ /* 0x000fe20000400000 */
[C---:B------:R-:W-:Y:S01]  /*09e0*/  FMUL R26, R11.reuse, 0.79788458347320556641 ;  /* 0x3f4c422a0b1a7820 */ /* 0x040fe20000400000 */
[----:B------:R-:W-:Y:S01]  /*09f0*/  @P1 IADD3.X R13, PT, PT, R8, UR26, RZ, P2, !PT ;  /* 0x0000001a080d1c10 */ /* 0x000fe200097fe4ff */
[----:B------:R-:W-:Y:S01]  /*0a00*/  FFMA R7, R11, R6, 1 ;  /* 0x3f8000000b077423 */ /* 0x000fe20000000006 */
[C---:B------:R-:W-:Y:S01]  /*0a10*/  FMUL R29, |R22|.reuse, 2.8853900432586669922 ;  /* 0x4038aa3b161d7820 */ /* 0x040fe20000400200 */
[----:B------:R-:W-:-:S02]  /*0a20*/  FSETP.GE.AND P3, PT, |R22|, 0.60000002384185791016, PT ;  /* 0x3f19999a1600780b */ /* 0x000fc40003f66200 */
[----:B------:R0:W2:Y:S03]  /*0a30*/  @P1 LDG.E R28, desc[UR22][R12.64] ;  /* 0x000000160c1c1981 */ /* 0x0000a6000c1e1900 */
[----:B------:R-:W1:Y:S01]  /*0a40*/  MUFU.EX2 R29, R29 ;  /* 0x0000001d001d7308 */ /* 0x000e620000000800 */
[----:B------:R-:W-:Y:S01]  /*0a50*/  FMUL R26, R26, R7 ;  /* 0x000000071a1a7220 */ /* 0x000fe20000400000 */
[----:B------:R-:W-:Y:S01]  /*0a60*/  @P0 IADD3 R6, P2, PT, R27, UR24, RZ ;  /* 0x000000181b060c10 */ /* 0x000fe2000ff5e0ff */
[----:B-1----:R-:W-:-:S05]  /*0a70*/  FADD R30, R29, 1 ;  /* 0x3f8000001d1e7421 */ /* 0x002fca0000000000 */
[----:B------:R1:W5:Y:S01]  /*0a80*/  MUFU.RCP R8, R30 ;  /* 0x0000001e00087308 */ /* 0x0003620000001000 */
[----:B------:R-:W-:Y:S02]  /*0a90*/  IMAD.MOV.U32 R27, RZ, RZ, 0x3c80f082 ;  /* 0x3c80f082ff1b7424 */ /* 0x000fe400078e00ff */
[----:B-1----:R-:W-:Y:S01]  /*0aa0*/  FMUL R30, |R26|, 2.8853900432586669922 ;  /* 0x4038aa3b1a1e7820 */ /* 0x002fe20000400200 */
[----:B------:R-:W-:-:S05]  /*0ab0*/  FMUL R29, R22, R22 ;  /* 0x00000016161d7220 */ /* 0x000fca0000400000 */
[----:B------:R-:W1:Y:S01]  /*0ac0*/  MUFU.EX2 R30, R30 ;  /* 0x0000001e001e7308 */ /* 0x000e620000000800 */
[----:B------:R-:W-:Y:S01]  /*0ad0*/  @P0 IADD3.X R7, PT, PT, R0, UR26, RZ, P2, !PT ;  /* 0x0000001a00070c10 */ /* 0x000fe200097fe4ff */
[C---:B------:R-:W-:Y:S01]  /*0ae0*/  FFMA R0, R29.reuse, R27, -0.052303962409496307373 ;  /* 0xbd563cae1d007423 */ /* 0x040fe2000000001b */
[----:B-----5:R-:W-:Y:S01]  /*0af0*/  FFMA R8, R8, -2, R33 ;  /* 0xc000000008087823 */ /* 0x020fe20000000021 */
[----:B------:R-:W-:Y:S02]  /*0b00*/  FSETP.GE.AND P2, PT, |R22|, 9.010913848876953125, PT ;  /* 0x41102cb41600780b */ /* 0x000fe40003f46200 */
[----:B------:R-:W-:Y:S02]  /*0b10*/  FFMA R0, R29, R0, 0.1331529766321182251 ;  /* 0x3e0859411d007423 */ /* 0x000fe40000000000 */
[----:B0-----:R-:W-:Y:S01]  /*0b20*/  FSEL R13, R8, 1, !P2 ;  /* 0x3f800000080d7808 */ /* 0x001fe20005000000 */
[----:B---3--:R-:W-:Y:S02]  /*0b30*/  IMAD.U32 R8, R9, 0x10000, RZ ;  /* 0x0001000009087824 */ /* 0x008fe400078e00ff */
[----:B------:R-:W-:Y:S01]  /*0b40*/  FFMA R0, R29, R0, -0.33332768082618713379 ;  /* 0xbeaaa9ed1d007423 */ /* 0x000fe20000000000 */
[----:B------:R-:W-:Y:S01]  /*0b50*/  @!P0 MOV R12, RZ ;  /* 0x000000ff000c8202 */ /* 0x000fe20000000f00 */
[----:B------:R-:W-:-:S02]  /*0b60*/  FMUL R31, R8, 0.044714998453855514526 ;  /* 0x3d372713081f7820 */ /* 0x000fc40000400000 */
[----:B------:R-:W-:Y:S01]  /*0b70*/  FFMA R29, R29, R0, RZ ;  /* 0x000000001d1d7223 */ /* 0x000fe200000000ff */
[----:B-1----:R-:W-:Y:S01]  /*0b80*/  FADD R30, R30, 1 ;  /* 0x3f8000001e1e7421 */ /* 0x002fe20000000000 */
[--C-:B------:R-:W-:Y:S01]  /*0b90*/  LOP3.LUT R13, R13, 0x80000000, R22.reuse, 0xb8, !PT ;  /* 0x800000000d0d7812 */ /* 0x100fe200078eb816 */
[C---:B------:R-:W-:Y:S01]  /*0ba0*/  FMUL R0, R8.reuse, 0.79788458347320556641 ;  /* 0x3f4c422a08007820 */ /* 0x040fe20000400000 */
[----:B------:R-:W-:Y:S01]  /*0bb0*/  FFMA R31, R8, R31, 1 ;  /* 0x3f800000081f7423 */ /* 0x000fe2000000001f */
[----:B------:R-:W-:Y:S01]  /*0bc0*/  @!P3 FFMA R13, R22, R29, R22 ;  /* 0x0000001d160db223 */ /* 0x000fe20000000016 */
[----:B------:R-:W-:Y:S01]  /*0bd0*/  FMUL R22, R26, R26 ;  /* 0x0000001a1a167220 */ /* 0x000fe20000400000 */
[----:B------:R-:W0:Y:S01]  /*0be0*/  MUFU.RCP R30, R30 ;  /* 0x0000001e001e7308 */ /* 0x000e220000001000 */
[----:B------:R1:W3:Y:S02]  /*0bf0*/  @P0 LDG.E R12, desc[UR22][R6.64] ;  /* 0x00000016060c0981 */ /* 0x0002e4000c1e1900 */
[----:B------:R-:W-:Y:S01]  /*0c00*/  FFMA R29, R22, R27, -0.052303962409496307373 ;  /* 0xbd563cae161d7423 */ /* 0x000fe2000000001b */
[----:B-1----:R-:W-:-:S03]  /*0c10*/  FMUL R7, R0, R31 ;  /* 0x0000001f00077220 */ /* 0x002fc60000400000 */
[----:B------:R-:W-:Y:S01]  /*0c20*/  FFMA R29, R22, R29, 0.1331529766321182251 ;  /* 0x3e085941161d7423 */ /* 0x000fe2000000001d */
[----:B------:R-:W-:-:S03]  /*0c30*/  FMUL R6, |R7|, 2.8853900432586669922 ;  /* 0x4038aa3b07067820 */ /* 0x000fc60000400200 */
[----:B------:R-:W-:Y:S01]  /*0c40*/  FFMA R0, R22, R29, -0.33332768082618713379 ;  /* 0xbeaaa9ed16007423 */ /* 0x000fe2000000001d */
[----:B------:R-:W-:Y:S02]  /*0c50*/  FSETP.GE.AND P3, PT, |R26|, 0.60000002384185791016, PT ;  /* 0x3f19999a1a00780b */ /* 0x000fe40003f66200 */
[----:B------:R-:W1:Y:S01]  /*0c60*/  MUFU.EX2 R6, R6 ;  /* 0x0000000600067308 */ /* 0x000e620000000800 */
[----:B------:R-:W-:Y:S01]  /*0c70*/  FFMA R31, R22, R0, RZ ;  /* 0x00000000161f7223 */ /* 0x000fe200000000ff */
[----:B0-----:R-:W-:Y:S01]  /*0c80*/  FFMA R0, R30, -2, R33 ;  /* 0xc00000001e007823 */ /* 0x001fe20000000021 */
[----:B------:R-:W-:Y:S02]  /*0c90*/  FSETP.GE.AND P2, PT, |R26|, 9.010913848876953125, PT ;  /* 0x41102cb41a00780b */ /* 0x000fe40003f46200 */
[----:B----4-:R-:W-:Y:S02]  /*0ca0*/  SHF.L.U32 R22, R24, 0x10, RZ ;  /* 0x0000001018167819 */ /* 0x010fe400000006ff */
[----:B------:R-:W-:-:S04]  /*0cb0*/  FSEL R29, R0, 1, !P2 ;  /* 0x3f800000001d7808 */ /* 0x000fc80005000000 */
[--C-:B------:R-:W-:Y:S01]  /*0cc0*/  LOP3.LUT R29, R29, 0x80000000, R26.reuse, 0xb8, !PT ;  /* 0x800000001d1d7812 */ /* 0x100fe200078eb81a */
[----:B------:R-:W-:Y:S01]  /*0cd0*/  @!P3 FFMA R29, R26, R31, R26 ;  /* 0x0000001f1a1db223 */ /* 0x000fe2000000001a */
[----:B------:R-:W-:Y:S01]  /*0ce0*/  FMUL R31, R22, 0.044714998453855514526 ;  /* 0x3d372713161f7820 */ /* 0x000fe20000400000 */
[----:B-1----:R-:W-:-:S03]  /*0cf0*/  FADD R0, R6, 1 ;  /* 0x3f80000006007421 */ /* 0x002fc60000000000 */
[C---:B------:R-:W-:Y:S01]  /*0d00*/  FFMA R31, R22.reuse, R31, 1 ;  /* 0x3f800000161f7423 */ /* 0x040fe2000000001f */
[----:B------:R-:W-:Y:S02]  /*0d10*/  FMUL R6, R22, 0.79788458347320556641 ;  /* 0x3f4c422a16067820 */ /* 0x000fe40000400000 */
[----:B------:R-:W0:Y:S02]  /*0d20*/  MUFU.RCP R0, R0 ;  /* 0x0000000000007308 */ /* 0x000e240000001000 */
        /* <DEDUP_REMOVED lines=15> */
[----:B------:R-:W-:Y:S01]  /*0e20*/  FMUL R0, R21, 0.10703222453594207764 ;  /* 0x3ddb33b615007820 */ /* 0x000fe20000400000 */
[----:B------:R-:W-:Y:S02]  /*0e30*/  FFMA R30, -R13, R13, 1 ;  /* 0x3f8000000d1e7423 */ /* 0x000fe4000000010d */
[----:B------:R-:W0:Y:S01]  /*0e40*/  MUFU.RCP R26, R7 ;  /* 0x00000007001a7308 */ /* 0x000e220000001000 */
[----:B------:R-:W-:-:S04]  /*0e50*/  FFMA R31, R21, R0, 0.79788458347320556641 ;  /* 0x3f4c422a151f7423 */ /* 0x000fc80000000000 */
[----:B------:R-:W-:Y:S01]  /*0e60*/  FMUL R30, R30, R31 ;  /* 0x0000001f1e1e7220 */ /* 0x000fe20000400000 */
[C---:B------:R-:W-:Y:S01]  /*0e70*/  FMUL R31, R6.reuse, R6 ;  /* 0x00000006061f7220 */ /* 0x040fe20000400000 */
[----:B------:R-:W-:-:S03]  /*0e80*/  FSETP.GE.AND P3, PT, |R6|, 0.60000002384185791016, PT ;  /* 0x3f19999a0600780b */ /* 0x000fc60003f66200 */
[----:B------:R-:W-:Y:S01]  /*0e90*/  FFMA R0, R31, R27, -0.052303962409496307373 ;  /* 0xbd563cae1f007423 */ /* 0x000fe2000000001b */
[----:B------:R-:W-:-:S03]  /*0ea0*/  FSETP.GE.AND P2, PT, |R6|, 9.010913848876953125, PT ;  /* 0x41102cb40600780b */ /* 0x000fc60003f46200 */
[C---:B------:R-:W-:Y:S01]  /*0eb0*/  FFMA R0, R31.reuse, R0, 0.1331529766321182251 ;  /* 0x3e0859411f007423 */ /* 0x040fe20000000000 */
[----:B------:R-:W-:Y:S01]  /*0ec0*/  PRMT R24, R24, 0x7632, R24 ;  /* 0x0000763218187816 */ /* 0x000fe20000000018 */
[----:B0-----:R-:W-:Y:S02]  /*0ed0*/  FFMA R26, R26, -2, R33 ;  /* 0xc00000001a1a7823 */ /* 0x001fe40000000021 */
[C---:B------:R-:W-:Y:S02]  /*0ee0*/  FFMA R0, R31.reuse, R0, -0.33332768082618713379 ;  /* 0xbeaaa9ed1f007423 */ /* 0x040fe40000000000 */
[----:B------:R-:W-:Y:S01]  /*0ef0*/  IMAD.U32 R24, R24, 0x10000, RZ ;  /* 0x0001000018187824 */ /* 0x000fe200078e00ff */
[----:B------:R-:W-:Y:S01]  /*0f00*/  FSEL R7, R26, 1, !P2 ;  /* 0x3f8000001a077808 */ /* 0x000fe20005000000 */
[----:B------:R-:W-:-:S03]  /*0f10*/  FFMA R31, R31, R0, RZ ;  /* 0x000000001f1f7223 */ /* 0x000fc600000000ff */
[--C-:B------:R-:W-:Y:S01]  /*0f20*/  LOP3.LUT R26, R7, 0x80000000, R6.reuse, 0xb8, !PT ;  /* 0x80000000071a7812 */ /* 0x100fe200078eb806 */
[----:B------:R-:W-:Y:S01]  /*0f30*/  @!P3 FFMA R26, R6, R31, R6 ;  /* 0x0000001f061ab223 */ /* 0x000fe20000000006 */
[----:B------:R-:W-:Y:S01]  /*0f40*/  FMUL R7, R24, 0.044714998453855514526 ;  /* 0x3d37271318077820 */ /* 0x000fe20000400000 */
[----:B------:R-:W-:-:S03]  /*0f50*/  @P0 IADD3 R6, P2, PT, R23, UR24, RZ ;  /* 0x0000001817060c10 */ /* 0x000fc6000ff5e0ff */
[----:B------:R-:W-:Y:S01]  /*0f60*/  FFMA R0, R24, R7, 1 ;  /* 0x3f80000018007423 */ /* 0x000fe20000000007 */
[----:B------:R-:W-:Y:S01]  /*0f70*/  @P0 IADD3.X R7, PT, PT, R18, UR26, RZ, P2, !PT ;  /* 0x0000001a12070c10 */ /* 0x000fe200097fe4ff */
[----:B------:R-:W-:-:S04]  /*0f80*/  FMUL R23, R21, 0.5 ;  /* 0x3f00000015177820 */ /* 0x000fc80000400000 */
[----:B------:R0:W4:Y:S01]  /*0f90*/  @P0 LDG.E R21, desc[UR22][R6.64] ;  /* 0x0000001606150981 */ /* 0x000122000c1e1900 */
[----:B------:R-:W-:-:S04]  /*0fa0*/  FMUL R31, R24, 0.79788458347320556641 ;  /* 0x3f4c422a181f7820 */ /* 0x000fc80000400000 */
[----:B------:R-:W-:-:S04]  /*0fb0*/  FMUL R31, R31, R0 ;  /* 0x000000001f1f7220 */ /* 0x000fc80000400000 */
[----:B------:R-:W-:-:S04]  /*0fc0*/  FMUL R35, |R31|, 2.8853900432586669922 ;  /* 0x4038aa3b1f237820 */ /* 0x000fc80000400200 */
[----:B------:R-:W1:Y:S01]  /*0fd0*/  MUFU.EX2 R0, R35 ;  /* 0x0000002300007308 */ /* 0x000e620000000800 */
[----:B------:R-:W-:Y:S01]  /*0fe0*/  FMUL R18, R23, R30 ;  /* 0x0000001e17127220 */ /* 0x000fe20000400000 */
[----:B------:R-:W-:Y:S01]  /*0ff0*/  FADD R13, R13, 1 ;  /* 0x3f8000000d0d7421 */ /* 0x000fe20000000000 */
[----:B------:R-:W-:-:S03]  /*1000*/  FMUL R30, R11, 0.10703222453594207764 ;  /* 0x3ddb33b60b1e7820 */ /* 0x000fc60000400000 */
[----:B------:R-:W-:Y:S01]  /*1010*/  FFMA R18, R13, 0.5, R18 ;  /* 0x3f0000000d127823 */ /* 0x000fe20000000012 */
[----:B------:R-:W-:Y:S01]  /*1020*/  FFMA R30, R11, R30, 0.79788458347320556641 ;  /* 0x3f4c422a0b1e7423 */ /* 0x000fe2000000001e */
[----:B------:R-:W-:Y:S01]  /*1030*/  FFMA R13, -R29, R29, 1 ;  /* 0x3f8000001d0d7423 */ /* 0x000fe2000000011d */
[----:B-1----:R-:W-:-:S06]  /*1040*/  FADD R0, R0, 1 ;  /* 0x3f80000000007421 */ /* 0x002fcc0000000000 */
[----:B------:R-:W1:Y:S01]  /*1050*/  MUFU.RCP R0, R0 ;  /* 0x0000000000007308 */ /* 0x000e620000001000 */
[----:B------:R-:W-:Y:S01]  /*1060*/  FMUL R30, R13, R30 ;  /* 0x0000001e0d1e7220 */ /* 0x000fe20000400000 */
[----:B------:R-:W-:Y:S01]  /*1070*/  FMUL R11, R11, 0.5 ;  /* 0x3f0000000b0b7820 */ /* 0x000fe20000400000 */
[----:B0-----:R-:W-:-:S03]  /*1080*/  FMUL R6, R31, R31 ;  /* 0x0000001f1f067220 */ /* 0x001fc60000400000 */
[----:B------:R-:W-:Y:S01]  /*1090*/  FMUL R7, R11, R30 ;  /* 0x0000001e0b077220 */ /* 0x000fe20000400000 */
[----:B------:R-:W-:Y:S01]  /*10a0*/  FFMA R11, R6, R27, -0.052303962409496307373 ;  /* 0xbd563cae060b7423 */ /* 0x000fe2000000001b */
[----:B------:R-:W-:-:S03]  /*10b0*/  FSETP.GE.AND P3, PT, |R31|, 0.60000002384185791016, PT ;  /* 0x3f19999a1f00780b */ /* 0x000fc60003f66200 */
[----:B------:R-:W-:Y:S01]  /*10c0*/  FFMA R13, R6, R11, 0.1331529766321182251 ;  /* 0x3e085941060d7423 */ /* 0x000fe2000000000b */
[----:B------:R-:W-:Y:S02]  /*10d0*/  FSETP.GE.AND P2, PT, |R31|, 9.010913848876953125, PT ;  /* 0x41102cb41f00780b */ /* 0x000fe40003f46200 */
[----:B------:R-:W-:Y:S01]  /*10e0*/  @!P1 MOV R10, RZ ;  /* 0x000000ff000a9202 */ /* 0x000fe20000000f00 */
[----:B-1----:R-:W-:Y:S01]  /*10f0*/  FFMA R11, R0, -2, R33 ;  /* 0xc0000000000b7823 */ /* 0x002fe20000000021 */
[----:B------:R-:W-:Y:S02]  /*1100*/  FFMA R0, R6, R13, -0.33332768082618713379 ;  /* 0xbeaaa9ed06007423 */ /* 0x000fe4000000000d */
[----:B------:R-:W-:Y:S02]  /*1110*/  PRMT R9, R10, 0x7632, R9 ;  /* 0x000076320a097816 */ /* 0x000fe40000000009 */
[----:B------:R-:W-:Y:S01]  /*1120*/  FSEL R30, R11, 1, !P2 ;  /* 0x3f8000000b1e7808 */ /* 0x000fe20005000000 */
[----:B------:R-:W-:Y:S01]  /*1130*/  FFMA R0, R6, R0, RZ ;  /* 0x0000000006007223 */ /* 0x000fe200000000ff */
[----:B------:R-:W-:-:S02]  /*1140*/  PRMT R11, R9, 0x7632, R11 ;  /* 0x00007632090b7816 */ /* 0x000fc4000000000b */
[--C-:B------:R-:W-:Y:S01]  /*1150*/  LOP3.LUT R23, R30, 0x80000000, R31.reuse, 0xb8, !PT ;  /* 0x800000001e177812 */ /* 0x100fe200078eb81f */
[----:B------:R-:W-:Y:S01]  /*1160*/  @!P3 FFMA R23, R31, R0, R31 ;  /* 0x000000001f17b223 */ /* 0x000fe2000000001f */
[----:B------:R-:W-:Y:S01]  /*1170*/  FADD R0, R29, 1 ;  /* 0x3f8000001d007421 */ /* 0x000fe20000000000 */
[----:B------:R-:W-:Y:S01]  /*1180*/  SHF.L.U32 R13, R10, 0x10, RZ ;  /* 0x000000100a0d7819 */ /* 0x000fe200000006ff */
[----:B------:R-:W-:Y:S01]  /*1190*/  IMAD.U32 R10, R9, 0x10000, RZ ;  /* 0x00010000090a7824 */ /* 0x000fe200078e00ff */
[----:B------:R-:W-:Y:S01]  /*11a0*/  SHF.L.U32 R11, R11, 0x10, RZ ;  /* 0x000000100b0b7819 */ /* 0x000fe200000006ff */
[----:B------:R-:W-:Y:S02]  /*11b0*/  FFMA R29, R0, 0.5, R7 ;  /* 0x3f000000001d7823 */ /* 0x000fe40000000007 */
[----:B------:R-:W-:Y:S02]  /*11c0*/  FMUL R18, R13, R18 ;  /* 0x000000120d127220 */ /* 0x000fe40000400000 */
[----:B------:R-:W-:Y:S01]  /*11d0*/  FMUL R13, R10, R29 ;  /* 0x0000001d0a0d7220 */ /* 0x000fe20000400000 */
[----:B------:R-:W-:Y:S01]  /*11e0*/  FMUL R10, R11, 0.044714998453855514526 ;  /* 0x3d3727130b0a7820 */ /* 0x000fe20000400000 */
[----:B------:R-:W-:-:S03]  /*11f0*/  FMUL R29, R22, 0.10703222453594207764 ;  /* 0x3ddb33b6161d7820 */ /* 0x000fc60000400000 */
[----:B------:R-:W-:Y:S01]  /*1200*/  FFMA R10, R11, R10, 1 ;  /* 0x3f8000000b0a7423 */ /* 0x000fe2000000000a */
[C---:B------:R-:W-:Y:S01]  /*1210*/  FFMA R29, R22.reuse, R29, 0.79788458347320556641 ;  /* 0x3f4c422a161d7423 */ /* 0x040fe2000000001d */
[----:B------:R-:W-:Y:S01]  /*1220*/  FMUL R22, R22, 0.5 ;  /* 0x3f00000016167820 */ /* 0x000fe20000400000 */
[----:B------:R-:W-:-:S06]  /*1230*/  @!P0 CS2R R20, SRZ ;  /* 0x0000000000148805 */ /* 0x000fcc000001ff00 */
[----:B------:R-:W-:-:S04]  /*1240*/  IMAD.U32 R6, R20, 0x10000, RZ ;  /* 0x0001000014067824 */ /* 0x000fc800078e00ff */
[C---:B------:R-:W-:Y:S01]  /*1250*/  FMUL R9, R6.reuse, 0.044714998453855514526 ;  /* 0x3d37271306097820 */ /* 0x040fe20000400000 */
[----:B------:R-:W-:-:S03]  /*1260*/  FMUL R7, R6, 0.79788458347320556641 ;  /* 0x3f4c422a06077820 */ /* 0x000fc60000400000 */
[----:B------:R-:W-:Y:S01]  /*1270*/  FFMA R0, R6, R9, 1 ;  /* 0x3f80000006007423 */ /* 0x000fe20000000009 */
[----:B------:R-:W-:-:S03]  /*1280*/  FMUL R9, R11, 0.79788458347320556641 ;  /* 0x3f4c422a0b097820 */ /* 0x000fc60000400000 */
[----:B------:R-:W-:Y:S01]  /*1290*/  FMUL R7, R7, R0 ;  /* 0x0000000007077220 */ /* 0x000fe20000400000 */
[----:B------:R-:W-:Y:S01]  /*12a0*/  FMUL R9, R9, R10 ;  /* 0x0000000a09097220 */ /* 0x000fe20000400000 */
[----:B------:R-:W-:Y:S02]  /*12b0*/  FFMA R10, -R26, R26, 1 ;  /* 0x3f8000001a0a7423 */ /* 0x000fe4000000011a */
[----:B------:R-:W-:Y:S02]  /*12c0*/  FMUL R0, |R7|, 2.8853900432586669922 ;  /* 0x4038aa3b07007820 */ /* 0x000fe40000400200 */
[----:B------:R-:W-:Y:S01]  /*12d0*/  FMUL R31, R10, R29 ;  /* 0x0000001d0a1f7220 */ /* 0x000fe20000400000 */
[----:B------:R-:W-:-:S03]  /*12e0*/  FMUL R29, R9, R9 ;  /* 0x00000009091d7220 */ /* 0x000fc60000400000 */
[----:B------:R-:W0:Y:S01]  /*12f0*/  MUFU.EX2 R0, R0 ;  /* 0x0000000000007308 */ /* 0x000e220000000800 */
[----:B------:R-:W-:-:S04]  /*1300*/  FFMA R10, R29, R27, -0.052303962409496307373 ;  /* 0xbd563cae1d0a7423 */ /* 0x000fc8000000001b */
[----:B------:R-:W-:-:S04]  /*1310*/  FFMA R10, R29, R10, 0.1331529766321182251 ;  /* 0x3e0859411d0a7423 */ /* 0x000fc8000000000a */
[----:B------:R-:W-:Y:S01]  /*1320*/  FFMA R10, R29, R10, -0.33332768082618713379 ;  /* 0xbeaaa9ed1d0a7423 */ /* 0x000fe2000000000a */
[----:B------:R-:W-:-:S03]  /*1330*/  FMUL R22, R22, R31 ;  /* 0x0000001f16167220 */ /* 0x000fc60000400000 */
[----:B------:R-:W-:Y:S01]  /*1340*/  FFMA R10, R29, R10, RZ ;  /* 0x0000000a1d0a7223 */ /* 0x000fe200000000ff */
[----:B------:R-:W-:Y:S01]  /*1350*/  FMUL R29, R24, 0.10703222453594207764 ;  /* 0x3ddb33b6181d7820 */ /* 0x000fe20000400000 */
[----:B0-----:R-:W-:Y:S01]  /*1360*/  FADD R30, R0, 1 ;  /* 0x3f800000001e7421 */ /* 0x001fe20000000000 */
[----:B------:R-:W-:Y:S02]  /*1370*/  FADD R31, R26, 1 ;  /* 0x3f8000001a1f7421 */ /* 0x000fe40000000000 */
[----:B------:R-:W-:Y:S01]  /*1380*/  FFMA R26, R24, R29, 0.79788458347320556641 ;  /* 0x3f4c422a181a7423 */ /* 0x000fe2000000001d */
[----:B------:R-:W0:Y:S01]  /*1390*/  MUFU.RCP R0, R30 ;  /* 0x0000001e00007308 */ /* 0x000e220000001000 */
[----:B------:R-:W-:-:S04]  /*13a0*/  FFMA R29, -R23, R23, 1 ;  /* 0x3f800000171d7423 */ /* 0x000fc80000000117 */
[----:B------:R-:W-:Y:S01]  /*13b0*/  FMUL R29, R29, R26 ;  /* 0x0000001a1d1d7220 */ /* 0x000fe20000400000 */
[----:B------:R-:W-:Y:S01]  /*13c0*/  FMUL R26, R7, R7 ;  /* 0x00000007071a7220 */ /* 0x000fe20000400000 */
[----:B------:R-:W-:-:S03]  /*13d0*/  FFMA R22, R31, 0.5, R22 ;  /* 0x3f0000001f167823 */ /* 0x000fc60000000016 */
        /* <DEDUP_REMOVED lines=10> */
[----:B------:R-:W-:Y:S01]  /*1480*/  PRMT R30, R20, 0x7632, R30 ;  /* 0x00007632141e7816 */ /* 0x000fe2000000001e */
[----:B------:R-:W-:Y:S02]  /*1490*/  FMUL R7, R6, 0.10703222453594207764 ;  /* 0x3ddb33b606077820 */ /* 0x000fe40000400000 */
[----:B------:R-:W-:Y:S02]  /*14a0*/  FFMA R20, -R0, R0, 1 ;  /* 0x3f80000000147423 */ /* 0x000fe40000000100 */
[----:B------:R-:W-:Y:S01]  /*14b0*/  FFMA R7, R6, R7, 0.79788458347320556641 ;  /* 0x3f4c422a06077423 */ /* 0x000fe20000000007 */
[----:B------:R-:W-:-:S03]  /*14c0*/  IMAD.U32 R30, R30, 0x10000, RZ ;  /* 0x000100001e1e7824 */ /* 0x000fc600078e00ff */
[----:B------:R-:W-:Y:S01]  /*14d0*/  FMUL R20, R20, R7 ;  /* 0x0000000714147220 */ /* 0x000fe20000400000 */
[----:B------:R-:W-:-:S04]  /*14e0*/  FMUL R7, R30, 0.044714998453855514526 ;  /* 0x3d3727131e077820 */ /* 0x000fc80000400000 */
[C---:B------:R-:W-:Y:S01]  /*14f0*/  FFMA R26, R30.reuse, R7, 1 ;  /* 0x3f8000001e1a7423 */ /* 0x040fe20000000007 */
[----:B------:R-:W-:-:S04]  /*1500*/  FMUL R7, R30, 0.79788458347320556641 ;  /* 0x3f4c422a1e077820 */ /* 0x000fc80000400000 */
[----:B------:R-:W-:-:S04]  /*1510*/  FMUL R7, R7, R26 ;  /* 0x0000001a07077220 */ /* 0x000fc80000400000 */
[----:B------:R-:W-:-:S06]  /*1520*/  FMUL R35, |R7|, 2.8853900432586669922 ;  /* 0x4038aa3b07237820 */ /* 0x000fcc0000400200 */
[----:B------:R-:W0:Y:S01]  /*1530*/  MUFU.EX2 R35, R35 ;  /* 0x0000002300237308 */ /* 0x000e220000000800 */
[----:B------:R-:W-:Y:S01]  /*1540*/  FMUL R31, R6, 0.5 ;  /* 0x3f000000061f7820 */ /* 0x000fe20000400000 */
[----:B------:R-:W-:-:S03]  /*1550*/  FMUL R6, R7, R7 ;  /* 0x0000000707067220 */ /* 0x000fc60000400000 */
[----:B------:R-:W-:Y:S01]  /*1560*/  FMUL R20, R31, R20 ;  /* 0x000000141f147220 */ /* 0x000fe20000400000 */
[----:B0-----:R-:W-:-:S06]  /*1570*/  FADD R26, R35, 1 ;  /* 0x3f800000231a7421 */ /* 0x001fcc0000000000 */
[----:B------:R-:W0:Y:S01]  /*1580*/  MUFU.RCP R26, R26 ;  /* 0x0000001a001a7308 */ /* 0x000e220000001000 */
[----:B------:R-:W-:Y:S01]  /*1590*/  FADD R31, R0, 1 ;  /* 0x3f800000001f7421 */ /* 0x000fe20000000000 */
[----:B------:R-:W-:-:S03]  /*15a0*/  ISETP.NE.U32.AND P2, PT, RZ, UR8, PT ;  /* 0x00000008ff007c0c */ /* 0x000fc6000bf45070 */
[----:B------:R-:W-:Y:S01]  /*15b0*/  FFMA R20, R31, 0.5, R20 ;  /* 0x3f0000001f147823 */ /* 0x000fe20000000014 */
[C---:B------:R-:W-:Y:S01]  /*15c0*/  FFMA R31, R6.reuse, R27, -0.052303962409496307373 ;  /* 0xbd563cae061f7423 */ /* 0x040fe2000000001b */
[C---:B------:R-:W-:Y:S02]  /*15d0*/  FSETP.GE.AND P3, PT, |R7|.reuse, 0.60000002384185791016, PT ;  /* 0x3f19999a0700780b */ /* 0x040fe40003f66200 */
[----:B------:R-:W-:Y:S01]  /*15e0*/  ISETP.NE.AND.EX P2, PT, RZ, UR9, PT, P2 ;  /* 0x00000009ff007c0c */ /* 0x000fe2000bf45320 */
[C---:B------:R-:W-:Y:S01]  /*15f0*/  FFMA R35, R6.reuse, R31, 0.1331529766321182251 ;  /* 0x3e08594106237423 */ /* 0x040fe2000000001f */
[----:B------:R-:W-:Y:S01]  /*1600*/  FSETP.GE.AND P1, PT, |R7|, 9.010913848876953125, PT ;  /* 0x41102cb40700780b */ /* 0x000fe20003f26200 */
[----:B------:R-:W1:Y:S02]  /*1610*/  LDCU.128 UR8, c[0x0][0x390] ;  /* 0x00007200ff0877ac */ /* 0x000e640008000c00 */
[----:B------:R-:W-:Y:S01]  /*1620*/  FFMA R0, R6, R35, -0.33332768082618713379 ;  /* 0xbeaaa9ed06007423 */ /* 0x000fe20000000023 */
[----:B0-----:R-:W-:-:S03]  /*1630*/  FFMA R31, R26, -2, R33 ;  /* 0xc00000001a1f7823 */ /* 0x001fc60000000021 */
[----:B------:R-:W-:Y:S02]  /*1640*/  FFMA R0, R6, R0, RZ ;  /* 0x0000000006007223 */ /* 0x000fe400000000ff */
[----:B------:R-:W-:-:S04]  /*1650*/  FSEL R26, R31, 1, !P1 ;  /* 0x3f8000001f1a7808 */ /* 0x000fc80004800000 */
[--C-:B------:R-:W-:Y:S01]  /*1660*/  LOP3.LUT R26, R26, 0x80000000, R7.reuse, 0xb8, !PT ;  /* 0x800000001a1a7812 */ /* 0x100fe200078eb807 */
[----:B------:R-:W-:Y:S02]  /*1670*/  @!P3 FFMA R26, R7, R0, R7 ;  /* 0x00000000071ab223 */ /* 0x000fe40000000007 */
[----:B------:R-:W0:Y:S02]  /*1680*/  @P2 LDC.64 R6, c[0x0][0x3a0] ;  /* 0x0000e800ff062b82 */ /* 0x000e240000000a00 */
[----:B0-----:R0:W5:Y:S01]  /*1690*/  @P2 LDG.E R0, desc[UR22][R6.64] ;  /* 0x0000001606002981 */ /* 0x001162000c1e1900 */
[----:B------:R-:W-:-:S04]  /*16a0*/  ISETP.GE.U32.AND P1, PT, R19, UR30, PT ;  /* 0x0000001e13007c0c */ /* 0x000fc8000bf26070 */
[----:B------:R-:W-:Y:S01]  /*16b0*/  ISETP.GE.U32.OR P1, PT, R16, UR29, P1 ;  /* 0x0000001d10007c0c */ /* 0x000fe20008f26470 */
[----:B------:R-:W-:-:S06]  /*16c0*/  FMUL R16, |R9|, 2.8853900432586669922 ;  /* 0x4038aa3b09107820 */ /* 0x000fcc0000400200 */
[----:B------:R-:W2:Y:S01]  /*16d0*/  MUFU.EX2 R16, R16 ;  /* 0x0000001000107308 */ /* 0x000ea20000000800 */
[----:B------:R-:W-:Y:S01]  /*16e0*/  FMUL R24, R24, 0.5 ;  /* 0x3f00000018187820 */ /* 0x000fe20000400000 */
[----:B------:R-:W-:-:S03]  /*16f0*/  FMUL R31, R30, 0.10703222453594207764 ;  /* 0x3ddb33b61e1f7820 */ /* 0x000fc60000400000 */
[----:B------:R-:W-:Y:S01]  /*1700*/  FMUL R29, R24, R29 ;  /* 0x0000001d181d7220 */ /* 0x000fe20000400000 */
[----:B------:R-:W-:Y:S01]  /*1710*/  FFMA R31, R30, R31, 0.79788458347320556641 ;  /* 0x3f4c422a1e1f7423 */ /* 0x000fe2000000001f */
[----:B------:R-:W-:Y:S01]  /*1720*/  FFMA R24, -R26, R26, 1 ;  /* 0x3f8000001a187423 */ /* 0x000fe2000000011a */
[----:B0-----:R-:W-:Y:S01]  /*1730*/  MOV R7, UR19 ;  /* 0x0000001300077c02 */ /* 0x001fe20008000f00 */
[----:B------:R-:W-:Y:S02]  /*1740*/  IMAD.U32 R6, RZ, RZ, UR18 ;  /* 0x00000012ff067e24 */ /* 0x000fe4000f8e00ff */
[----:B------:R-:W-:Y:S01]  /*1750*/  FMUL R24, R24, R31 ;  /* 0x0000001f18187220 */ /* 0x000fe20000400000 */
[----:B--2---:R-:W-:Y:S01]  /*1760*/  FADD R16, R16, 1 ;  /* 0x3f80000010107421 */ /* 0x004fe20000000000 */
[----:B------:R-:W-:Y:S01]  /*1770*/  FMUL R31, R30, 0.5 ;  /* 0x3f0000001e1f7820 */ /* 0x000fe20000400000 */
[----:B------:R-:W-:-:S04]  /*1780*/  IMAD.WIDE.U32 R6, R17, UR33, R6 ;  /* 0x0000002111067c25 */ /* 0x000fc8000f8e0006 */
[----:B------:R-:W0:Y:S01]  /*1790*/  MUFU.RCP R16, R16 ;  /* 0x0000001000107308 */ /* 0x000e220000001000 */
[----:B-1----:R-:W-:Y:S01]  /*17a0*/  UIADD3 UR8, UP0, UPT, UR13, UR8, URZ ;  /* 0x000000080d087290 */ /* 0x002fe2000ff1e0ff */
[----:B------:R-:W-:Y:S01]  /*17b0*/  FMUL R17, R31, R24 ;  /* 0x000000181f117220 */ /* 0x000fe20000400000 */
[----:B------:R-:W-:Y:S01]  /*17c0*/  FADD R26, R26, 1 ;  /* 0x3f8000001a1a7421 */ /* 0x000fe20000000000 */
[----:B----4-:R-:W-:Y:S01]  /*17d0*/  PRMT R24, R21, 0x7632, R24 ;  /* 0x0000763215187816 */ /* 0x010fe20000000018 */
[----:B------:R-:W-:Y:S02]  /*17e0*/  UIADD3.X UR9, UPT, UPT, UR15, UR9, URZ, UP0, !UPT ;  /* 0x000000090f097290 */ /* 0x000fe400087fe4ff */
[----:B------:R-:W-:Y:S01]  /*17f0*/  FFMA R17, R26, 0.5, R17 ;  /* 0x3f0000001a117823 */ /* 0x000fe20000000011 */
[----:B------:R-:W-:Y:S01]  /*1800*/  UMOV UR32, 0x3f800000 ;  /* 0x3f80000000207882 */ /* 0x000fe20000000000 */
[----:B------:R-:W-:Y:S01]  /*1810*/  FADD R26, R23, 1 ;  /* 0x3f800000171a7421 */ /* 0x000fe20000000000 */
[----:B------:R-:W-:-:S02]  /*1820*/  @!P1 LEA R38, P3, R14, UR8, 0x2 ;  /* 0x000000080e269c11 */ /* 0x000fc4000f8610ff */
[----:B------:R-:W-:Y:S01]  /*1830*/  SHF.L.U32 R31, R21, 0x10, RZ ;  /* 0x00000010151f7819 */ /* 0x000fe200000006ff */
[----:B------:R-:W-:Y:S01]  /*1840*/  IMAD.U32 R24, R24, 0x10000, RZ ;  /* 0x0001000018187824 */ /* 0x000fe200078e00ff */
[----:B------:R-:W-:Y:S01]  /*1850*/  IADD3 R21, PT, PT, R19, 0x2, RZ ;  /* 0x0000000213157810 */ /* 0x000fe20007ffe0ff */
[----:B------:R-:W-:Y:S01]  /*1860*/  FFMA R23, R26, 0.5, R29 ;  /* 0x3f0000001a177823 */ /* 0x000fe2000000001d */
[----:B------:R-:W-:Y:S02]  /*1870*/  @!P1 LEA.HI.X R39, R14, UR9, R15, 0x2, P3 ;  /* 0x000000090e279c11 */ /* 0x000fe400098f140f */
[----:B------:R-:W-:Y:S01]  /*1880*/  FSETP.GE.AND P3, PT, |R9|, 0.60000002384185791016, PT ;  /* 0x3f19999a0900780b */ /* 0x000fe20003f66200 */
[----:B0-----:R-:W-:Y:S01]  /*1890*/  FFMA R16, R16, -2, R33 ;  /* 0xc000000010107823 */ /* 0x001fe20000000021 */
[----:B------:R-:W-:Y:S01]  /*18a0*/  ISETP.GE.U32.AND P0, PT, R21, UR30, PT ;  /* 0x0000001e15007c0c */ /* 0x000fe2000bf06070 */
[----:B------:R-:W-:Y:S01]  /*18b0*/  FMUL R21, R24, R17 ;  /* 0x0000001118157220 */ /* 0x000fe20000400000 */
[----:B---3--:R-:W-:-:S02]  /*18c0*/  IMAD.U32 R17, R12, 0x10000, RZ ;  /* 0x000100000c117824 */ /* 0x008fc400078e00ff */
[----:B------:R-:W-:Y:S02]  /*18d0*/  FMUL R20, R31, R20 ;  /* 0x000000141f147220 */ /* 0x000fe40000400000 */
[----:B------:R-:W-:Y:S01]  /*18e0*/  FMUL R22, R17, R22 ;  /* 0x0000001611167220 */ /* 0x000fe20000400000 */
[----:B------:R-:W-:-:S05]  /*18f0*/  VIADD R26, R40, 0x1e ;  /* 0x0000001e281a7836 */ /* 0x000fca0000000000 */
[----:B------:R-:W-:-:S04]  /*1900*/  LOP3.LUT R26, R26, 0x1f, RZ, 0xc0, !PT ;  /* 0x0000001f1a1a7812 */ /* 0x000fc800078ec0ff */
[----:B------:R-:W-:Y:S02]  /*1910*/  ISETP.LT.U32.AND P0, PT, R26, UR29, !P0 ;  /* 0x0000001d1a007c0c */ /* 0x000fe4000c701070 */
[----:B------:R-:W-:-:S11]  /*1920*/  IADD3 R25, PT, PT, R25, R7, RZ ;  /* 0x0000000719197210 */ /* 0x000fd60007ffe0ff */
[----:B------:R-:W-:Y:S01]  /*1930*/  @!P0 MOV R24, RZ ;  /* 0x000000ff00188202 */ /* 0x000fe20000000f00 */
[----:B------:R-:W-:Y:S01]  /*1940*/  VOTEU.ANY UP0, P0 ;  /* 0x0000000000ff7886 */ /* 0x000fe20000000100 */
[----:B------:R-:W-:-:S04]  /*1950*/  FMUL R30, R11, 0.5 ;  /* 0x3f0000000b1e7820 */ /* 0x000fc80000400000 */
[----:B------:R-:W-:Y:S01]  /*1960*/  @UP0 UIMAD UR13, UR34, 0x3, URZ ;  /* 0x00000003220d08a4 */ /* 0x000fe2000f8e02ff */
[----:B-----5:R-:W-:Y:S02]  /*1970*/  @P2 R2UR UR32, R0 ;  /* 0x00000000002022ca */ /* 0x020fe400000e0000 */
[----:B------:R-:W-:-:S04]  /*1980*/  @!P1 IADD3 R0, P4, PT, R14, UR33, RZ ;  /* 0x000000210e009c10 */ /* 0x000fc8000ff9e0ff */
[----:B------:R-:W-:Y:S02]  /*1990*/  @!P1 IADD3.X R29, PT, PT, R15, UR34, RZ, P4, !PT ;  /* 0x000000220f1d9c10 */ /* 0x000fe4000a7fe4ff */
[----:B------:R-:W-:Y:S02]  /*19a0*/  PRMT R15, R12, 0x7632, R15 ;  /* 0x000076320c0f7816 */ /* 0x000fe4000000000f */
[----:B------:R-:W-:Y:S02]  /*19b0*/  FSETP.GE.AND P2, PT, |R9|, 9.010913848876953125, PT ;  /* 0x41102cb40900780b */ /* 0x000fe40003f46200 */
[----:B------:R-:W-:Y:S02]  /*19c0*/  SHF.L.U32 R12, R15, 0x10, RZ ;  /* 0x000000100f0c7819 */ /* 0x000fe400000006ff */
[----:B------:R-:W-:Y:S02]  /*19d0*/  FSEL R16, R16, 1, !P2 ;  /* 0x3f80000010107808 */ /* 0x000fe40005000000 */
[----:B------:R-:W-:Y:S01]  /*19e0*/  @!P1 LEA R14, P2, R0, UR8, 0x2 ;  /* 0x00000008000e9c11 */ /* 0x000fe2000f8410ff */
[----:B------:R-:W-:Y:S01]  /*19f0*/  FMUL R23, R12, R23 ;  /* 0x000000170c177220 */ /* 0x000fe20000400000 */
[--C-:B------:R-:W-:Y:S01]  /*1a00*/  LOP3.LUT R31, R16, 0x80000000, R9.reuse, 0xb8, !PT ;  /* 0x80000000101f7812 */ /* 0x100fe200078eb809 */
[----:B------:R-:W-:Y:S01]  /*1a10*/  @!P3 FFMA R31, R9, R10, R9 ;  /* 0x0000000a091fb223 */ /* 0x000fe20000000009 */
[----:B------:R-:W-:Y:S01]  /*1a20*/  @!P1 LEA.HI.X R15, R0, UR9, R29, 0x2, P2 ;  /* 0x00000009000f9c11 */ /* 0x000fe200090f141d */
[----:B------:R-:W-:Y:S01]  /*1a30*/  FMUL R0, R20, UR32 ;  /* 0x0000002014007c20 */ /* 0x000fe20008400000 */
[----:B------:R-:W-:Y:S01]  /*1a40*/  FMUL R17, R21, UR32 ;  /* 0x0000002015117c20 */ /* 0x000fe20008400000 */
[----:B------:R-:W-:Y:S01]  /*1a50*/  FMUL R10, R22, UR32 ;  /* 0x00000020160a7c20 */ /* 0x000fe20008400000 */
[----:B------:R-:W-:-:S02]  /*1a60*/  FMUL R12, R23, UR32 ;  /* 0x00000020170c7c20 */ /* 0x000fc40008400000 */
[----:B------:R-:W-:Y:S02]  /*1a70*/  F2FP.BF16.F32.PACK_AB R9, RZ, R0 ;  /* 0x00000000ff09723e */ /* 0x000fe400000010ff */
[----:B------:R-:W-:Y:S02]  /*1a80*/  F2FP.BF16.F32.PACK_AB R17, RZ, R17 ;  /* 0x00000011ff11723e */ /* 0x000fe400000010ff */
[----:B------:R-:W-:Y:S02]  /*1a90*/  F2FP.BF16.F32.PACK_AB R10, RZ, R10 ;  /* 0x0000000aff0a723e */ /* 0x000fe400000010ff */
[----:B------:R-:W-:Y:S02]  /*1aa0*/  F2FP.BF16.F32.PACK_AB R12, RZ, R12 ;  /* 0x0000000cff0c723e */ /* 0x000fe400000010ff */
[----:B------:R-:W-:Y:S02]  /*1ab0*/  @!P1 PRMT R9, R9, 0x5410, R17 ;  /* 0x0000541009099816 */ /* 0x000fe40000000011 */
[----:B------:R-:W-:Y:S01]  /*1ac0*/  @!P1 PRMT R10, R10, 0x5410, R12 ;  /* 0x000054100a0a9816 */ /* 0x000fe2000000000c */
[----:B------:R-:W-:-:S02]  /*1ad0*/  FMUL R29, R8, 0.10703222453594207764 ;  /* 0x3ddb33b6081d7820 */ /* 0x000fc40000400000 */
[----:B------:R0:W-:Y:S04]  /*1ae0*/  @!P1 STG.E desc[UR22][R38.64], R9 ;  /* 0x0000000926009986 */ /* 0x0001e8000c101916 */
[----:B------:R1:W-:Y:S01]  /*1af0*/  @!P1 STG.E desc[UR22][R14.64], R10 ;  /* 0x0000000a0e009986 */ /* 0x0003e2000c101916 */
[----:B------:R-:W-:Y:S01]  /*1b00*/  IADD3 R36, P1, PT, R26, R6, RZ ;  /* 0x000000061a247210 */ /* 0x000fe20007f3e0ff */
[----:B------:R-:W-:Y:S01]  /*1b10*/  FFMA R0, R8, R29, 0.79788458347320556641 ;  /* 0x3f4c422a08007423 */ /* 0x000fe2000000001d */
[----:B------:R-:W-:-:S03]  /*1b20*/  FFMA R29, -R32, R32, 1 ;  /* 0x3f800000201d7423 */ /* 0x000fc60000000120 */
[----:B------:R-:W-:Y:S01]  /*1b30*/  IMAD.X R37, RZ, RZ, R25, P1 ;  /* 0x000000ffff257224 */ /* 0x000fe200008e0619 */
[----:B------:R-:W-:Y:S01]  /*1b40*/  @P0 IADD3 R7, P1, PT, R36, UR18, RZ ;  /* 0x0000001224070c10 */ /* 0x000fe2000ff3e0ff */
[----:B------:R-:W-:-:S03]  /*1b50*/  FMUL R29, R29, R0 ;  /* 0x000000001d1d7220 */ /* 0x000fc60000400000 */
[----:B------:R-:W-:Y:S02]  /*1b60*/  @P0 IADD3.X R0, PT, PT, R37, UR19, RZ, P1, !PT ;  /* 0x0000001325000c10 */ /* 0x000fe40008ffe4ff */
[C---:B0-----:R-:W-:Y:S02]  /*1b70*/  @P0 SHF.L.U32 R38, R7.reuse, 0x2, RZ ;  /* 0x0000000207260819 */ /* 0x041fe400000006ff */
[----:B------:R-:W-:Y:S02]  /*1b80*/  @P0 SHF.L.U64.HI R0, R7, 0x2, R0 ;  /* 0x0000000207000819 */ /* 0x000fe40000010200 */
[----:B------:R-:W-:-:S04]  /*1b90*/  @P0 IADD3 R42, P1, PT, R38, UR24, RZ ;  /* 0x00000018262a0c10 */ /* 0x000fc8000ff3e0ff */
[----:B------:R-:W-:Y:S02]  /*1ba0*/  @P0 IADD3.X R43, PT, PT, R0, UR26, RZ, P1, !PT ;  /* 0x0000001a002b0c10 */ /* 0x000fe40008ffe4ff */
[----:B------:R-:W-:-:S04]  /*1bb0*/  @P0 IADD3 R38, P1, PT, R38, UR27, RZ ;  /* 0x0000001b26260c10 */ /* 0x000fc8000ff3e0ff */
[----:B------:R-:W-:-:S05]  /*1bc0*/  @P0 IADD3.X R39, PT, PT, R0, UR28, RZ, P1, !PT ;  /* 0x0000001c00270c10 */ /* 0x000fca0008ffe4ff */
[----:B------:R-:W2:Y:S01]  /*1bd0*/  @P0 LDG.E R24, desc[UR22][R38.64] ;  /* 0x0000001626180981 */ /* 0x000ea2000c1e1900 */
[----:B------:R-:W-:-:S04]  /*1be0*/  FMUL R16, R11, 0.10703222453594207764 ;  /* 0x3ddb33b60b107820 */ /* 0x000fc80000400000 */
[----:B------:R-:W-:Y:S01]  /*1bf0*/  FFMA R35, R11, R16, 0.79788458347320556641 ;  /* 0x3f4c422a0b237423 */ /* 0x000fe20000000010 */
[----:B------:R-:W-:-:S04]  /*1c00*/  IMAD.U32 R11, RZ, RZ, UR33 ;  /* 0x00000021ff0b7e24 */ /* 0x000fc8000f8e00ff */
[----:B------:R-:W-:-:S04]  /*1c10*/  @P0 IMAD.WIDE.U32 R36, R11, 0x3, R36 ;  /* 0x000000030b240825 */ /* 0x000fc800078e0024 */
[----:B-1----:R-:W-:Y:S01]  /*1c20*/  @P0 IMAD.SHL.U32 R14, R36, 0x4, RZ ;  /* 0x00000004240e0824 */ /* 0x002fe200078e00ff */
[----:B------:R-:W-:-:S04]  /*1c30*/  @P0 IADD3 R11, PT, PT, R37, UR13, RZ ;  /* 0x0000000d250b0c10 */ /* 0x000fc8000fffe0ff */
[----:B------:R-:W-:Y:S02]  /*1c40*/  @P0 SHF.L.U64.HI R11, R36, 0x2, R11 ;  /* 0x00000002240b0819 */ /* 0x000fe4000001020b */
[----:B------:R-:W-:-:S04]  /*1c50*/  @P0 IADD3 R36, P1, PT, R14, UR24, RZ ;  /* 0x000000180e240c10 */ /* 0x000fc8000ff3e0ff */
[----:B------:R-:W-:Y:S02]  /*1c60*/  @P0 IADD3.X R37, PT, PT, R11, UR26, RZ, P1, !PT ;  /* 0x0000001a0b250c10 */ /* 0x000fe40008ffe4ff */
[----:B------:R-:W-:-:S04]  /*1c70*/  @P0 IADD3 R14, P1, PT, R14, UR27, RZ ;  /* 0x0000001b0e0e0c10 */ /* 0x000fc8000ff3e0ff */
[----:B------:R-:W-:Y:S01]  /*1c80*/  @P0 IADD3.X R15, PT, PT, R11, UR28, RZ, P1, !PT ;  /* 0x0000001c0b0f0c10 */ /* 0x000fe20008ffe4ff */
[----:B------:R-:W-:-:S06]  /*1c90*/  @!P0 IMAD.MOV.U32 R11, RZ, RZ, RZ ;  /* 0x000000ffff0b8224 */ /* 0x000fcc00078e00ff */
[----:B------:R0:W3:Y:S01]  /*1ca0*/  @P0 LDG.E R11, desc[UR22][R14.64] ;  /* 0x000000160e0b0981 */ /* 0x0000e2000c1e1900 */
[----:B------:R-:W-:-:S06]  /*1cb0*/  @!P0 IMAD.MOV.U32 R7, RZ, RZ, RZ ;  /* 0x000000ffff078224 */ /* 0x000fcc00078e00ff */
[----:B------:R-:W4:Y:S01]  /*1cc0*/  @P0 LDG.E R7, desc[UR22][R42.64] ;  /* 0x000000162a070981 */ /* 0x000f22000c1e1900 */
[----:B------:R-:W-:-:S06]  /*1cd0*/  @!P0 MOV R0, RZ ;  /* 0x000000ff00008202 */ /* 0x000fcc0000000f00 */
[----:B------:R1:W5:Y:S01]  /*1ce0*/  @P0 LDG.E R0, desc[UR22][R36.64] ;  /* 0x0000001624000981 */ /* 0x000362000c1e1900 */
[----:B------:R-:W-:-:S04]  /*1cf0*/  FFMA R16, -R31, R31, 1 ;  /* 0x3f8000001f107423 */ /* 0x000fc8000000011f */
[----:B------:R-:W-:-:S04]  /*1d00*/  FMUL R35, R16, R35 ;  /* 0x0000002310237220 */ /* 0x000fc80000400000 */
[----:B------:R-:W-:Y:S01]  /*1d10*/  FMUL R30, R30, R35 ;  /* 0x000000231e1e7220 */ /* 0x000fe20000400000 */
[----:B------:R-:W-:-:S04]  /*1d20*/  SHF.R.U32.HI R35, RZ, 0x5, R4 ;  /* 0x00000005ff237819 */ /* 0x000fc80000011604 */
[----:B------:R-:W-:-:S05]  /*1d30*/  SHF.L.U32 R35, R35, 0x2, RZ ;  /* 0x0000000223237819 */ /* 0x000fca00000006ff */
[----:B------:R-:W-:-:S05]  /*1d40*/  VIADD R35, R35, 0x1 ;  /* 0x0000000123237836 */ /* 0x000fca0000000000 */
[----:B------:R-:W-:Y:S01]  /*1d50*/  ISETP.GE.U32.AND P0, PT, R35, UR30, PT ;  /* 0x0000001e23007c0c */ /* 0x000fe2000bf06070 */
[----:B------:R-:W-:-:S03]  /*1d60*/  FMUL R8, R8, 0.5 ;  /* 0x3f00000008087820 */ /* 0x000fc60000400000 */
[----:B------:R-:W-:Y:S01]  /*1d70*/  ISETP.GE.U32.OR P0, PT, R34, UR29, P0 ;  /* 0x0000001d22007c0c */ /* 0x000fe20008706470 */
[----:B------:R-:W-:Y:S01]  /*1d80*/  FMUL R29, R8, R29 ;  /* 0x0000001d081d7220 */ /* 0x000fe20000400000 */
[----:B------:R-:W-:Y:S01]  /*1d90*/  FMUL R8, R18, UR32 ;  /* 0x0000002012087c20 */ /* 0x000fe20008400000 */
[----:B------:R-:W-:Y:S01]  /*1da0*/  FMUL R16, R13, UR32 ;  /* 0x000000200d107c20 */ /* 0x000fe20008400000 */
[----:B------:R-:W-:Y:S01]  /*1db0*/  FADD R32, R32, 1 ;  /* 0x3f80000020207421 */ /* 0x000fe20000000000 */
[C---:B0-----:R-:W-:Y:S01]  /*1dc0*/  PRMT R14, R28.reuse, 0x7632, R14 ;  /* 0x000076321c0e7816 */ /* 0x041fe2000000000e */
[----:B------:R-:W-:Y:S01]  /*1dd0*/  FADD R31, R31, 1 ;  /* 0x3f8000001f1f7421 */ /* 0x000fe20000000000 */
[----:B------:R-:W-:Y:S01]  /*1de0*/  SHF.L.U32 R28, R28, 0x10, RZ ;  /* 0x000000101c1c7819 */ /* 0x000fe200000006ff */
[----:B------:R-:W-:Y:S01]  /*1df0*/  FFMA R29, R32, 0.5, R29 ;  /* 0x3f000000201d7823 */ /* 0x000fe2000000001d */
[----:B------:R-:W-:Y:S01]  /*1e00*/  F2FP.BF16.F32.PACK_AB R8, RZ, R8 ;  /* 0x00000008ff08723e */ /* 0x000fe200000010ff */
[----:B------:R-:W-:Y:S01]  /*1e10*/  FFMA R31, R31, 0.5, R30 ;  /* 0x3f0000001f1f7823 */ /* 0x000fe2000000001e */
[----:B------:R-:W-:-:S02]  /*1e20*/  F2FP.BF16.F32.PACK_AB R16, RZ, R16 ;  /* 0x00000010ff10723e */ /* 0x000fc400000010ff */
[----:B------:R-:W-:Y:S02]  /*1e30*/  @!P0 LEA R34, P1, R2, UR8, 0x2 ;  /* 0x0000000802228c11 */ /* 0x000fe4000f8210ff */
[----:B------:R-:W-:Y:S01]  /*1e40*/  SHF.L.U32 R14, R14, 0x10, RZ ;  /* 0x000000100e0e7819 */ /* 0x000fe200000006ff */
[----:B------:R-:W-:Y:S01]  /*1e50*/  VIADD R15, R19, 0x1 ;  /* 0x00000001130f7836 */ /* 0x000fe20000000000 */
[----:B------:R-:W-:Y:S01]  /*1e60*/  @!P0 LEA.HI.X R35, R2, UR9, R3, 0x2, P1 ;  /* 0x0000000902238c11 */ /* 0x000fe200088f1403 */
[----:B------:R-:W-:Y:S01]  /*1e70*/  FMUL R28, R28, R29 ;  /* 0x0000001d1c1c7220 */ /* 0x000fe20000400000 */
[----:B------:R-:W-:Y:S01]  /*1e80*/  @!P0 PRMT R8, R8, 0x5410, R16 ;  /* 0x0000541008088816 */ /* 0x000fe20000000010 */
[----:B------:R-:W-:Y:S01]  /*1e90*/  FMUL R30, R14, R31 ;  /* 0x0000001f0e1e7220 */ /* 0x000fe20000400000 */
[----:B------:R-:W-:Y:S01]  /*1ea0*/  FADD R29, RZ, R13 ;  /* 0x0000000dff1d7221 */ /* 0x000fe20000000000 */
[----:B------:R-:W-:Y:S02]  /*1eb0*/  IMAD.IADD R15, R15, 0x1, R4 ;  /* 0x000000010f0f7824 */ /* 0x000fe400078e0204 */
[----:B------:R0:W-:Y:S01]  /*1ec0*/  @!P0 STG.E desc[UR22][R34.64], R8 ;  /* 0x0000000822008986 */ /* 0x0001e2000c101916 */
[----:B------:R-:W-:Y:S01]  /*1ed0*/  FADD R39, R30, R29 ;  /* 0x0000001d1e277221 */ /* 0x000fe20000000000 */
[----:B------:R-:W-:-:S02]  /*1ee0*/  IADD3 R29, P1, PT, R6, UR18, RZ ;  /* 0x00000012061d7c10 */ /* 0x000fc4000ff3e0ff */
[----:B------:R-:W-:Y:S01]  /*1ef0*/  LOP3.LUT R14, R15, 0x1f, RZ, 0xc0, !PT ;  /* 0x0000001f0f0e7812 */ /* 0x000fe200078ec0ff */
[----:B0-----:R-:W-:-:S04]  /*1f00*/  FADD R35, RZ, R18 ;  /* 0x00000012ff237221 */ /* 0x001fc80000000000 */
[----:B------:R-:W-:Y:S01]  /*1f10*/  FADD R15, R28, R35 ;  /* 0x000000231c0f7221 */ /* 0x000fe20000000000 */
[----:B------:R-:W-:Y:S01]  /*1f20*/  IADD3 R34, PT, PT, R19, R4, RZ ;  /* 0x0000000413227210 */ /* 0x000fe20007ffe0ff */
[----:B------:R-:W-:Y:S04]  /*1f30*/  SHFL.IDX PT, R39, R39, R14, 0x1f ;  /* 0x00001f0e27277589 */ /* 0x000fe800000e0000 */
[----:B------:R0:W-:Y:S01]  /*1f40*/  SHFL.IDX PT, R15, R15, R14, 0x1f ;  /* 0x00001f0e0f0f7589 */ /* 0x0001e200000e0000 */
[----:B------:R-:W-:Y:S01]  /*1f50*/  LOP3.LUT R34, R34, 0x1f, RZ, 0xc0, !PT ;  /* 0x0000001f22227812 */ /* 0x000fe200078ec0ff */
[----:B-1----:R-:W-:Y:S01]  /*1f60*/  FADD R36, RZ, R21 ;  /* 0x00000015ff247221 */ /* 0x002fe20000000000 */
[C---:B--2---:R-:W-:Y:S02]  /*1f70*/  SHF.L.U32 R31, R24.reuse, 0x10, RZ ;  /* 0x00000010181f7819 */ /* 0x044fe400000006ff */
[----:B------:R-:W-:-:S03]  /*1f80*/  PRMT R24, R24, 0x7632, R24 ;  /* 0x0000763218187816 */ /* 0x000fc60000000018 */
[C---:B------:R-:W-:Y:S01]  /*1f90*/  FMUL R6, R31.reuse, 0.044714998453855514526 ;  /* 0x3d3727131f067820 */ /* 0x040fe20000400000 */
[----:B------:R-:W-:-:S03]  /*1fa0*/  FMUL R32, R31, 0.79788458347320556641 ;  /* 0x3f4c422a1f207820 */ /* 0x000fc60000400000 */
[----:B------:R-:W-:Y:S01]  /*1fb0*/  FFMA R35, R31, R6, 1 ;  /* 0x3f8000001f237423 */ /* 0x000fe20000000006 */
[----:B------:R-:W-:-:S03]  /*1fc0*/  IMAD.U32 R24, R24, 0x10000, RZ ;  /* 0x0001000018187824 */ /* 0x000fc600078e00ff */
[----:B------:R-:W-:Y:S01]  /*1fd0*/  FMUL R32, R32, R35 ;  /* 0x0000002320207220 */ /* 0x000fe20000400000 */
[----:B------:R-:W-:Y:S01]  /*1fe0*/  FADD R35, RZ, R20 ;  /* 0x00000014ff237221 */ /* 0x000fe20000000000 */
[----:B------:R-:W-:Y:S02]  /*1ff0*/  FMUL R19, R24, 0.044714998453855514526 ;  /* 0x3d37271318137820 */ /* 0x000fe40000400000 */
[----:B0-----:R-:W-:Y:S01]  /*2000*/  FMUL R14, |R32|, 2.8853900432586669922 ;  /* 0x4038aa3b200e7820 */ /* 0x001fe20000400200 */
[----:B------:R-:W-:Y:S01]  /*2010*/  FMUL R6, R24, 0.79788458347320556641 ;  /* 0x3f4c422a18067820 */ /* 0x000fe20000400000 */
[----:B------:R-:W-:Y:S01]  /*2020*/  FADD R35, R22, R35 ;  /* 0x0000002316237221 */ /* 0x000fe20000000000 */
[----:B------:R-:W-:-:S03]  /*2030*/  FFMA R19, R24, R19, 1 ;  /* 0x3f80000018137423 */ /* 0x000fc60000000013 */
[----:B------:R-:W0:Y:S01]  /*2040*/  MUFU.EX2 R14, R14 ;  /* 0x0000000e000e7308 */ /* 0x000e220000000800 */
[----:B------:R-:W-:Y:S01]  /*2050*/  FMUL R19, R6, R19 ;  /* 0x0000001306137220 */ /* 0x000fe20000400000 */
[----:B------:R-:W-:Y:S01]  /*2060*/  FMNMX3 R20, |R20|, RZ, |R21|, !PT ;  /* 0x000000ff14147276 */ /* 0x000fe20007800615 */
[----:B------:R1:W2:Y:S03]  /*2070*/  SHFL.IDX PT, R6, R35, R34, 0x1f ;  /* 0x00001f2223067589 */ /* 0x0002a600000e0000 */
[----:B------:R-:W-:Y:S01]  /*2080*/  FMNMX3 R21, |R22|, R20, |R23|, !PT ;  /* 0x0000001416157276 */ /* 0x000fe20007800617 */
[----:B------:R-:W-:-:S03]  /*2090*/  FMUL R20, |R19|, 2.8853900432586669922 ;  /* 0x4038aa3b13147820 */ /* 0x000fc60000400200 */
[----:B------:R-:W-:Y:S01]  /*20a0*/  FMNMX R21, R21, |R18|, !PT ;  /* 0x4000001215157209 */ /* 0x000fe20007800000 */
[----:B------:R-:W-:Y:S02]  /*20b0*/  FMUL R18, R32, R32 ;  /* 0x0000002020127220 */ /* 0x000fe40000400000 */
[----:B------:R-:W3:Y:S02]  /*20c0*/  MUFU.EX2 R20, R20 ;  /* 0x0000001400147308 */ /* 0x000ee40000000800 */
[----:B-1----:R-:W-:Y:S01]  /*20d0*/  FFMA R35, R18, R27, -0.052303962409496307373 ;  /* 0xbd563cae12237423 */ /* 0x002fe2000000001b */
[----:B0-----:R-:W-:-:S03]  /*20e0*/  FADD R22, R14, 1 ;  /* 0x3f8000000e167421 */ /* 0x001fc60000000000 */
[C---:B------:R-:W-:Y:S01]  /*20f0*/  FFMA R35, R18.reuse, R35, 0.1331529766321182251 ;  /* 0x3e08594112237423 */ /* 0x040fe20000000023 */
[----:B------:R-:W-:Y:S02]  /*2100*/  FADD R23, R23, R36 ;  /* 0x0000002417177221 */ /* 0x000fe40000000000 */
[----:B------:R-:W0:Y:S01]  /*2110*/  MUFU.RCP R22, R22 ;  /* 0x0000001600167308 */ /* 0x000e220000001000 */
[----:B--2---:R-:W-:Y:S01]  /*2120*/  FADD R36, RZ, R6 ;  /* 0x00000006ff247221 */ /* 0x004fe20000000000 */
[C---:B------:R-:W-:Y:S01]  /*2130*/  FFMA R6, R18.reuse, R35, -0.33332768082618713379 ;  /* 0xbeaaa9ed12067423 */ /* 0x040fe20000000023 */
[----:B------:R3:W1:Y:S01]  /*2140*/  SHFL.IDX PT, R14, R23, R34, 0x1f ;  /* 0x00001f22170e7589 */ /* 0x00066200000e0000 */
[----:B------:R-:W-:Y:S02]  /*2150*/  FMNMX3 R13, |R13|, R21, |R28|, !PT ;  /* 0x000000150d0d7276 */ /* 0x000fe4000780061c */
[----:B------:R-:W-:Y:S01]  /*2160*/  FFMA R21, R18, R6, RZ ;  /* 0x0000000612157223 */ /* 0x000fe200000000ff */
[----:B------:R-:W-:Y:S01]  /*2170*/  FMUL R18, R19, R19 ;  /* 0x0000001313127220 */ /* 0x000fe20000400000 */
[----:B---3--:R-:W-:-:S03]  /*2180*/  FADD R34, R20, 1 ;  /* 0x3f80000014227421 */ /* 0x008fc60000000000 */
[----:B------:R-:W-:Y:S01]  /*2190*/  FFMA R23, R18, R27, -0.052303962409496307373 ;  /* 0xbd563cae12177423 */ /* 0x000fe2000000001b */
[----:B------:R-:W-:Y:S01]  /*21a0*/  FSETP.GE.AND P3, PT, |R32|, 0.60000002384185791016, PT ;  /* 0x3f19999a2000780b */ /* 0x000fe20003f66200 */
[----:B0-----:R-:W-:Y:S01]  /*21b0*/  FFMA R22, R22, -2, R33 ;  /* 0xc000000016167823 */ /* 0x001fe20000000021 */
[----:B------:R-:W0:Y:S01]  /*21c0*/  MUFU.RCP R34, R34 ;  /* 0x0000002200227308 */ /* 0x000e220000001000 */
[----:B------:R-:W-:Y:S01]  /*21d0*/  FFMA R35, R18, R23, 0.1331529766321182251 ;  /* 0x3e08594112237423 */ /* 0x000fe20000000017 */
[----:B------:R-:W-:-:S03]  /*21e0*/  FSETP.GE.AND P2, PT, |R32|, 9.010913848876953125, PT ;  /* 0x41102cb42000780b */ /* 0x000fc60003f46200 */
[----:B------:R-:W-:Y:S01]  /*21f0*/  FFMA R6, R18, R35, -0.33332768082618713379 ;  /* 0xbeaaa9ed12067423 */ /* 0x000fe20000000023 */
[----:B------:R-:W-:-:S03]  /*2200*/  FSEL R23, R22, 1, !P2 ;  /* 0x3f80000016177808 */ /* 0x000fc60005000000 */
[----:B------:R-:W-:Y:S01]  /*2210*/  FFMA R22, R18, R6, RZ ;  /* 0x0000000612167223 */ /* 0x000fe200000000ff */
[--C-:B------:R-:W-:Y:S01]  /*2220*/  LOP3.LUT R20, R23, 0x80000000, R32.reuse, 0xb8, !PT ;  /* 0x8000000017147812 */ /* 0x100fe200078eb820 */
[----:B------:R-:W-:Y:S02]  /*2230*/  IMAD.U32 R18, R11, 0x10000, RZ ;  /* 0x000100000b127824 */ /* 0x000fe400078e00ff */
[----:B------:R-:W-:Y:S01]  /*2240*/  @!P3 FFMA R20, R32, R21, R32 ;  /* 0x000000152014b223 */ /* 0x000fe20000000020 */
[----:B------:R-:W-:Y:S02]  /*2250*/  FSETP.GE.AND P3, PT, |R19|, 0.60000002384185791016, PT ;  /* 0x3f19999a1300780b */ /* 0x000fe40003f66200 */
[----:B------:R-:W-:Y:S01]  /*2260*/  PRMT R11, R11, 0x7632, R11 ;  /* 0x000076320b0b7816 */ /* 0x000fe2000000000b */
[----:B------:R-:W-:Y:S01]  /*2270*/  FMUL R21, R18, 0.044714998453855514526 ;  /* 0x3d37271312157820 */ /* 0x000fe20000400000 */
[----:B------:R-:W-:Y:S01]  /*2280*/  FMUL R6, R31, 0.10703222453594207764 ;  /* 0x3ddb33b61f067820 */ /* 0x000fe20000400000 */
[----:B0-----:R-:W-:Y:S01]  /*2290*/  FFMA R34, R34, -2, R33 ;  /* 0xc000000022227823 */ /* 0x001fe20000000021 */
[----:B------:R-:W-:Y:S01]  /*22a0*/  FSETP.GE.AND P2, PT, |R19|, 9.010913848876953125, PT ;  /* 0x41102cb41300780b */ /* 0x000fe20003f46200 */
[----:B------:R-:W-:Y:S01]  /*22b0*/  FFMA R32, R18, R21, 1 ;  /* 0x3f80000012207423 */ /* 0x000fe20000000015 */
[----:B------:R-:W-:Y:S01]  /*22c0*/  SHF.L.U32 R11, R11, 0x10, RZ ;  /* 0x000000100b0b7819 */ /* 0x000fe200000006ff */
[----:B------:R-:W-:Y:S01]  /*22d0*/  FFMA R6, R31, R6, 0.79788458347320556641 ;  /* 0x3f4c422a1f067423 */ /* 0x000fe20000000006 */
[----:B------:R-:W-:Y:S01]  /*22e0*/  FFMA R23, -R20, R20, 1 ;  /* 0x3f80000014177423 */ /* 0x000fe20000000114 */
[----:B------:R-:W-:Y:S01]  /*22f0*/  FMUL R21, R18, 0.79788458347320556641 ;  /* 0x3f4c422a12157820 */ /* 0x000fe20000400000 */
[----:B------:R-:W-:Y:S01]  /*2300*/  FSEL R34, R34, 1, !P2 ;  /* 0x3f80000022227808 */ /* 0x000fe20005000000 */
[----:B------:R-:W-:Y:S01]  /*2310*/  FADD R15, R15, R36 ;  /* 0x000000240f0f7221 */ /* 0x000fe20000000000 */
[----:B------:R-:W-:Y:S01]  /*2320*/  FMUL R36, R11, 0.044714998453855514526 ;  /* 0x3d3727130b247820 */ /* 0x000fe20000400000 */
[----:B------:R-:W-:Y:S01]  /*2330*/  FMUL R23, R23, R6 ;  /* 0x0000000617177220 */ /* 0x000fe20000400000 */
[----:B------:R-:W-:Y:S01]  /*2340*/  FMUL R21, R21, R32 ;  /* 0x0000002015157220 */ /* 0x000fe20000400000 */
[--C-:B------:R-:W-:Y:S01]  /*2350*/  LOP3.LUT R6, R34, 0x80000000, R19.reuse, 0xb8, !PT ;  /* 0x8000000022067812 */ /* 0x100fe200078eb813 */
[----:B------:R-:W-:Y:S01]  /*2360*/  FMUL R32, R31, 0.5 ;  /* 0x3f0000001f207820 */ /* 0x000fe20000400000 */
[----:B------:R-:W-:Y:S01]  /*2370*/  @!P3 FFMA R6, R19, R22, R19 ;  /* 0x000000161306b223 */ /* 0x000fe20000000013 */
[C---:B------:R-:W-:Y:S01]  /*2380*/  FMUL R22, R11.reuse, 0.79788458347320556641 ;  /* 0x3f4c422a0b167820 */ /* 0x040fe20000400000 */
[----:B------:R-:W-:Y:S01]  /*2390*/  FFMA R35, R11, R36, 1 ;  /* 0x3f8000000b237423 */ /* 0x000fe20000000024 */
[----:B------:R-:W-:Y:S01]  /*23a0*/  FMUL R34, |R21|, 2.8853900432586669922 ;  /* 0x4038aa3b15227820 */ /* 0x000fe20000400200 */
[----:B------:R-:W-:Y:S01]  /*23b0*/  FMUL R19, R32, R23 ;  /* 0x0000001720137220 */ /* 0x000fe20000400000 */
[----:B------:R-:W-:Y:S01]  /*23c0*/  FADD R32, R20, 1 ;  /* 0x3f80000014207421 */ /* 0x000fe20000000000 */
[----:B------:R-:W-:Y:S01]  /*23d0*/  FMUL R31, R24, 0.10703222453594207764 ;  /* 0x3ddb33b6181f7820 */ /* 0x000fe20000400000 */
[----:B------:R-:W-:Y:S01]  /*23e0*/  FMUL R20, R22, R35 ;  /* 0x0000002316147220 */ /* 0x000fe20000400000 */
[----:B------:R0:W2:Y:S01]  /*23f0*/  MUFU.EX2 R23, R34 ;  /* 0x0000002200177308 */ /* 0x0000a20000000800 */
[----:B------:R-:W-:Y:S01]  /*2400*/  FFMA R22, -R6, R6, 1 ;  /* 0x3f80000006167423 */ /* 0x000fe20000000106 */
[----:B------:R-:W-:Y:S01]  /*2410*/  FFMA R31, R24, R31, 0.79788458347320556641 ;  /* 0x3f4c422a181f7423 */ /* 0x000fe2000000001f */
[----:B------:R-:W-:-:S03]  /*2420*/  FMUL R36, |R20|, 2.8853900432586669922 ;  /* 0x4038aa3b14247820 */ /* 0x000fc60000400200 */
[----:B------:R-:W-:Y:S02]  /*2430*/  FMUL R35, R22, R31 ;  /* 0x0000001f16237220 */ /* 0x000fe40000400000 */
[----:B------:R-:W3:Y:S01]  /*2440*/  MUFU.EX2 R22, R36 ;  /* 0x0000002400167308 */ /* 0x000ee20000000800 */
[----:B------:R-:W-:Y:S01]  /*2450*/  FFMA R19, R32, 0.5, R19 ;  /* 0x3f00000020137823 */ /* 0x000fe20000000013 */
[----:B------:R-:W-:Y:S01]  /*2460*/  FMUL R32, R24, 0.5 ;  /* 0x3f00000018207820 */ /* 0x000fe20000400000 */
[----:B------:R-:W-:-:S03]  /*2470*/  FMUL R31, R21, R21 ;  /* 0x00000015151f7220 */ /* 0x000fc60000400000 */
[----:B------:R-:W-:Y:S01]  /*2480*/  FMUL R32, R32, R35 ;  /* 0x0000002320207220 */ /* 0x000fe20000400000 */
[----:B0-----:R-:W-:Y:S01]  /*2490*/  FFMA R34, R31, R27, -0.052303962409496307373 ;  /* 0xbd563cae1f227423 */ /* 0x001fe2000000001b */
[----:B--2---:R-:W-:Y:S01]  /*24a0*/  FADD R24, R23, 1 ;  /* 0x3f80000017187421 */ /* 0x004fe20000000000 */
[----:B------:R-:W-:Y:S02]  /*24b0*/  FADD R23, R6, 1 ;  /* 0x3f80000006177421 */ /* 0x000fe40000000000 */
[----:B------:R-:W-:Y:S02]  /*24c0*/  FFMA R34, R31, R34, 0.1331529766321182251 ;  /* 0x3e0859411f227423 */ /* 0x000fe40000000022 */
[----:B------:R-:W-:Y:S01]  /*24d0*/  FFMA R23, R23, 0.5, R32 ;  /* 0x3f00000017177823 */ /* 0x000fe20000000020 */
[----:B------:R-:W0:Y:S01]  /*24e0*/  MUFU.RCP R24, R24 ;  /* 0x0000001800187308 */ /* 0x000e220000001000 */
[----:B---3--:R-:W-:Y:S01]  /*24f0*/  FADD R32, R22, 1 ;  /* 0x3f80000016207421 */ /* 0x008fe20000000000 */
[----:B------:R-:W-:-:S06]  /*2500*/  FFMA R6, R31, R34, -0.33332768082618713379 ;  /* 0xbeaaa9ed1f067423 */ /* 0x000fcc0000000022 */
[----:B------:R-:W2:Y:S01]  /*2510*/  MUFU.RCP R32, R32 ;  /* 0x0000002000207308 */ /* 0x000ea20000001000 */
[----:B------:R-:W-:Y:S01]  /*2520*/  FFMA R22, R31, R6, RZ ;  /* 0x000000061f167223 */ /* 0x000fe200000000ff */
[----:B------:R-:W-:Y:S01]  /*2530*/  FMUL R31, R20, R20 ;  /* 0x00000014141f7220 */ /* 0x000fe20000400000 */
[----:B------:R-:W-:-:S03]  /*2540*/  FSETP.GE.AND P3, PT, |R21|, 0.60000002384185791016, PT ;  /* 0x3f19999a1500780b */ /* 0x000fc60003f66200 */
[----:B------:R-:W-:Y:S01]  /*2550*/  FFMA R6, R31, R27, -0.052303962409496307373 ;  /* 0xbd563cae1f067423 */ /* 0x000fe2000000001b */
[----:B------:R-:W-:Y:S01]  /*2560*/  FSETP.GE.AND P2, PT, |R21|, 9.010913848876953125, PT ;  /* 0x41102cb41500780b */ /* 0x000fe20003f46200 */
[----:B0-----:R-:W-:Y:S02]  /*2570*/  FFMA R24, R24, -2, R33 ;  /* 0xc000000018187823 */ /* 0x001fe40000000021 */
[----:B------:R-:W-:Y:S01]  /*2580*/  FFMA R6, R31, R6, 0.1331529766321182251 ;  /* 0x3e0859411f067423 */ /* 0x000fe20000000006 */
[----:B------:R-:W-:-:S03]  /*2590*/  FSETP.GE.AND P4, PT, |R20|, 0.60000002384185791016, PT ;  /* 0x3f19999a1400780b */ /* 0x000fc60003f86200 */
[C---:B------:R-:W-:Y:S01]  /*25a0*/  FFMA R6, R31.reuse, R6, -0.33332768082618713379 ;  /* 0xbeaaa9ed1f067423 */ /* 0x040fe20000000006 */
[----:B------:R-:W-:Y:S01]  /*25b0*/  FSEL R24, R24, 1, !P2 ;  /* 0x3f80000018187808 */ /* 0x000fe20005000000 */
[----:B--2---:R-:W-:Y:S01]  /*25c0*/  FFMA R32, R32, -2, R33 ;  /* 0xc000000020207823 */ /* 0x004fe20000000021 */
[----:B------:R-:W-:Y:S01]  /*25d0*/  FSETP.GE.AND P2, PT, |R20|, 9.010913848876953125, PT ;  /* 0x41102cb41400780b */ /* 0x000fe20003f46200 */
[----:B------:R-:W-:Y:S01]  /*25e0*/  FFMA R31, R31, R6, RZ ;  /* 0x000000061f1f7223 */ /* 0x000fe200000000ff */
[--C-:B------:R-:W-:Y:S01]  /*25f0*/  LOP3.LUT R6, R24, 0x80000000, R21.reuse, 0xb8, !PT ;  /* 0x8000000018067812 */ /* 0x100fe200078eb815 */
[----:B------:R-:W-:Y:S01]  /*2600*/  @!P3 FFMA R6, R21, R22, R21 ;  /* 0x000000161506b223 */ /* 0x000fe20000000015 */
[----:B------:R-:W-:Y:S01]  /*2610*/  @!P0 IADD3 R24, P5, PT, R2, UR33, RZ ;  /* 0x0000002102188c10 */ /* 0x000fe2000ffbe0ff */
[----:B------:R-:W-:Y:S01]  /*2620*/  FMUL R21, R18, 0.10703222453594207764 ;  /* 0x3ddb33b612157820 */ /* 0x000fe20000400000 */
[----:B------:R-:W-:Y:S02]  /*2630*/  FSEL R35, R32, 1, !P2 ;  /* 0x3f80000020237808 */ /* 0x000fe40005000000 */
[----:B------:R-:W-:Y:S01]  /*2640*/  @!P0 IADD3.X R3, PT, PT, R3, UR34, RZ, P5, !PT ;  /* 0x0000002203038c10 */ /* 0x000fe2000affe4ff */
[----:B------:R-:W-:Y:S01]  /*2650*/  FFMA R32, R18, R21, 0.79788458347320556641 ;  /* 0x3f4c422a12207423 */ /* 0x000fe20000000015 */
[----:B------:R-:W-:Y:S01]  /*2660*/  @!P0 LEA R2, P2, R24, UR8, 0x2 ;  /* 0x0000000818028c11 */ /* 0x000fe2000f8410ff */
[----:B------:R-:W-:Y:S01]  /*2670*/  FFMA R21, -R6, R6, 1 ;  /* 0x3f80000006157423 */ /* 0x000fe20000000106 */
[--C-:B------:R-:W-:Y:S01]  /*2680*/  LOP3.LUT R22, R35, 0x80000000, R20.reuse, 0xb8, !PT ;  /* 0x8000000023167812 */ /* 0x100fe200078eb814 */
[----:B------:R-:W-:Y:S01]  /*2690*/  @!P4 FFMA R22, R20, R31, R20 ;  /* 0x0000001f1416c223 */ /* 0x000fe20000000014 */
[----:B----4-:R-:W-:Y:S01]  /*26a0*/  PRMT R31, R7, 0x7632, R31 ;  /* 0x00007632071f7816 */ /* 0x010fe2000000001f */
[----:B------:R-:W-:Y:S01]  /*26b0*/  FMUL R34, R11, 0.10703222453594207764 ;  /* 0x3ddb33b60b227820 */ /* 0x000fe20000400000 */
[----:B------:R-:W-:Y:S01]  /*26c0*/  @!P0 LEA.HI.X R3, R24, UR9, R3, 0x2, P2 ;  /* 0x0000000918038c11 */ /* 0x000fe200090f1403 */
[----:B------:R-:W-:-:S02]  /*26d0*/  IMAD.U32 R24, R7, 0x10000, RZ ;  /* 0x0001000007187824 */ /* 0x000fc400078e00ff */
[----:B------:R-:W-:Y:S01]  /*26e0*/  FMUL R20, R21, R32 ;  /* 0x0000002015147220 */ /* 0x000fe20000400000 */
[----:B------:R-:W-:Y:S01]  /*26f0*/  FMUL R7, R18, 0.5 ;  /* 0x3f00000012077820 */ /* 0x000fe20000400000 */
[----:B------:R-:W-:Y:S01]  /*2700*/  SHF.L.U32 R32, R31, 0x10, RZ ;  /* 0x000000101f207819 */ /* 0x000fe200000006ff */
[----:B------:R-:W-:Y:S01]  /*2710*/  FFMA R31, R11, R34, 0.79788458347320556641 ;  /* 0x3f4c422a0b1f7423 */ /* 0x000fe20000000022 */
[----:B------:R-:W-:Y:S01]  /*2720*/  FFMA R18, -R22, R22, 1 ;  /* 0x3f80000016127423 */ /* 0x000fe20000000116 */
[----:B------:R-:W-:Y:S01]  /*2730*/  FMUL R7, R7, R20 ;  /* 0x0000001407077220 */ /* 0x000fe20000400000 */
[----:B------:R-:W-:Y:S01]  /*2740*/  FMUL R19, R24, R19 ;  /* 0x0000001318137220 */ /* 0x000fe20000400000 */
[----:B------:R-:W-:Y:S01]  /*2750*/  FMNMX R20, |R30|, R13, !PT ;  /* 0x0000000d1e147209 */ /* 0x000fe20007800200 */
[----:B------:R-:W-:Y:S01]  /*2760*/  FMUL R18, R18, R31 ;  /* 0x0000001f12127220 */ /* 0x000fe20000400000 */
[----:B------:R-:W-:Y:S01]  /*2770*/  FMUL R28, R28, UR32 ;  /* 0x000000201c1c7c20 */ /* 0x000fe20008400000 */
[----:B------:R-:W-:Y:S01]  /*2780*/  FADD R24, R6, 1 ;  /* 0x3f80000006187421 */ /* 0x000fe20000000000 */
[----:B------:R-:W-:Y:S01]  /*2790*/  FMUL R11, R11, 0.5 ;  /* 0x3f0000000b0b7820 */ /* 0x000fe20000400000 */
[----:B------:R-:W-:Y:S01]  /*27a0*/  FMUL R13, R30, UR32 ;  /* 0x000000201e0d7c20 */ /* 0x000fe20008400000 */
[----:B------:R-:W-:-:S02]  /*27b0*/  SHF.R.U32.HI R6, RZ, 0x5, R4 ;  /* 0x00000005ff067819 */ /* 0x000fc40000011604 */
[----:B------:R-:W-:Y:S01]  /*27c0*/  FMUL R18, R11, R18 ;  /* 0x000000120b127220 */ /* 0x000fe20000400000 */
[----:B------:R-:W-:Y:S02]  /*27d0*/  F2FP.BF16.F32.PACK_AB R11, RZ, R28 ;  /* 0x0000001cff0b723e */ /* 0x000fe400000010ff */
[----:B------:R-:W-:Y:S02]  /*27e0*/  F2FP.BF16.F32.PACK_AB R13, RZ, R13 ;  /* 0x0000000dff0d723e */ /* 0x000fe400000010ff */
[----:B------:R-:W-:Y:S01]  /*27f0*/  SHF.L.U32 R38, R6, 0x2, RZ ;  /* 0x0000000206267819 */ /* 0x000fe200000006ff */
[----:B------:R-:W-:Y:S01]  /*2800*/  VIADD R28, R40, 0x1d ;  /* 0x0000001d281c7836 */ /* 0x000fe20000000000 */
[----:B------:R-:W-:-:S03]  /*2810*/  @!P0 PRMT R11, R11, 0x5410, R13 ;  /* 0x000054100b0b8816 */ /* 0x000fc6000000000d */
[----:B------:R-:W-:Y:S01]  /*2820*/  VIADD R38, R38, 0x3 ;  /* 0x0000000326267836 */ /* 0x000fe20000000000 */
[----:B------:R-:W-:Y:S01]  /*2830*/  LOP3.LUT R28, R28, 0x1f, RZ, 0xc0, !PT ;  /* 0x0000001f1c1c7812 */ /* 0x000fe200078ec0ff */
[----:B------:R0:W-:Y:S03]  /*2840*/  @!P0 STG.E desc[UR22][R2.64], R11 ;  /* 0x0000000b02008986 */ /* 0x0001e6000c101916 */
[----:B------:R-:W-:Y:S02]  /*2850*/  ISETP.GE.U32.AND P0, PT, R38, UR30, PT ;  /* 0x0000001e26007c0c */ /* 0x000fe4000bf06070 */
[----:B------:R-:W-:Y:S02]  /*2860*/  IADD3.X R25, PT, PT, R25, UR19, RZ, P1, !PT ;  /* 0x0000001319197c10 */ /* 0x000fe40008ffe4ff */
[C---:B------:R-:W-:Y:S02]  /*2870*/  ISETP.LT.U32.AND P0, PT, R28.reuse, UR29, !P0 ;  /* 0x0000001d1c007c0c */ /* 0x040fe4000c701070 */
[----:B------:R-:W-:Y:S01]  /*2880*/  IADD3 R34, P1, PT, R28, R29, RZ ;  /* 0x0000001d1c227210 */ /* 0x000fe20007f3e0ff */
[----:B------:R-:W-:Y:S01]  /*2890*/  FMUL R21, R32, R23 ;  /* 0x0000001720157220 */ /* 0x000fe20000400000 */
[----:B-----5:R-:W-:Y:S01]  /*28a0*/  SHF.L.U32 R23, R0, 0x10, RZ ;  /* 0x0000001000177819 */ /* 0x020fe200000006ff */
[----:B------:R-:W-:Y:S01]  /*28b0*/  FFMA R24, R24, 0.5, R7 ;  /* 0x3f00000018187823 */ /* 0x000fe20000000007 */
[----:B------:R-:W-:-:S02]  /*28c0*/  IADD3.X R35, PT, PT, RZ, R25, RZ, P1, !PT ;  /* 0x00000019ff237210 */ /* 0x000fc40000ffe4ff */
[----:B0-----:R-:W-:Y:S01]  /*28d0*/  IADD3 R3, P1, PT, R34, UR18, RZ ;  /* 0x0000001222037c10 */ /* 0x001fe2000ff3e0ff */
[----:B------:R-:W-:Y:S01]  /*28e0*/  FMUL R24, R23, R24 ;  /* 0x0000001817187220 */ /* 0x000fe20000400000 */
[----:B------:R-:W-:Y:S02]  /*28f0*/  PRMT R23, R0, 0x7632, R23 ;  /* 0x0000763200177816 */ /* 0x000fe40000000017 */
[----:B------:R-:W-:Y:S01]  /*2900*/  IADD3.X R0, PT, PT, R35, UR19, RZ, P1, !PT ;  /* 0x0000001323007c10 */ /* 0x000fe20008ffe4ff */
[C---:B------:R-:W-:Y:S01]  /*2910*/  @P0 IMAD.SHL.U32 R42, R3.reuse, 0x4, RZ ;  /* 0x00000004032a0824 */ /* 0x040fe200078e00ff */
[----:B------:R-:W-:Y:S01]  /*2920*/  @!P0 CS2R R36, SRZ ;  /* 0x0000000000248805 */ /* 0x000fe2000001ff00 */
[----:B------:R-:W-:Y:S01]  /*2930*/  FADD R31, R22, 1 ;  /* 0x3f800000161f7421 */ /* 0x000fe20000000000 */
[----:B------:R-:W-:Y:S01]  /*2940*/  @P0 SHF.L.U64.HI R2, R3, 0x2, R0 ;  /* 0x0000000203020819 */ /* 0x000fe20000010200 */
[----:B------:R-:W-:Y:S01]  /*2950*/  IMAD.SHL.U32 R7, R6, 0x4, RZ ;  /* 0x0000000406077824 */ /* 0x000fe200078e00ff */
[----:B------:R-:W-:-:S02]  /*2960*/  @P0 IADD3 R44, P1, PT, R42, UR24, RZ ;  /* 0x000000182a2c0c10 */ /* 0x000fc4000ff3e0ff */
[----:B------:R-:W-:Y:S01]  /*2970*/  FMNMX R20, R20, |R19|, !PT ;  /* 0x4000001314147209 */ /* 0x000fe20007800000 */
[----:B------:R-:W-:Y:S01]  /*2980*/  VOTEU.ANY UP0, P0 ;  /* 0x0000000000ff7886 */ /* 0x000fe20000000100 */
[----:B------:R-:W-:Y:S01]  /*2990*/  @P0 IADD3.X R45, PT, PT, R2, UR26, RZ, P1, !PT ;  /* 0x0000001a022d0c10 */ /* 0x000fe20008ffe4ff */
[----:B------:R-:W-:Y:S01]  /*29a0*/  FADD R41, RZ, R21 ;  /* 0x00000015ff297221 */ /* 0x000fe20000000000 */
[----:B------:R-:W-:Y:S01]  /*29b0*/  @P0 IADD3 R42, P1, PT, R42, UR27, RZ ;  /* 0x0000001b2a2a0c10 */ /* 0x000fe2000ff3e0ff */
[----:B------:R-:W-:Y:S01]  /*29c0*/  FFMA R18, R31, 0.5, R18 ;  /* 0x3f0000001f127823 */ /* 0x000fe20000000012 */
[----:B------:R-:W-:Y:S01]  /*29d0*/  SHF.L.U32 R23, R23, 0x10, RZ ;  /* 0x0000001017177819 */ /* 0x000fe200000006ff */
[----:B------:R-:W-:Y:S01]  /*29e0*/  FMUL R22, R19, UR32 ;  /* 0x0000002013167c20 */ /* 0x000fe20008400000 */
[----:B------:R-:W-:Y:S01]  /*29f0*/  @P0 IADD3.X R43, PT, PT, R2, UR28, RZ, P1, !PT ;  /* 0x0000001c022b0c10 */ /* 0x000fe20008ffe4ff */
[----:B------:R-:W-:Y:S01]  /*2a00*/  @UP0 UIMAD UR13, UR34, 0x3, URZ ;  /* 0x00000003220d08a4 */ /* 0x000fe2000f8e02ff */
[----:B------:R-:W-:Y:S01]  /*2a10*/  @!P0 MOV R32, RZ ;  /* 0x000000ff00208202 */ /* 0x000fe20000000f00 */
[----:B------:R0:W2:Y:S01]  /*2a20*/  @P0 LDG.E R37, desc[UR22][R44.64] ;  /* 0x000000162c250981 */ /* 0x0000a2000c1e1900 */
[----:B------:R-:W-:Y:S01]  /*2a30*/  PRMT R9, R9, 0x5410, R10 ;  /* 0x0000541009097816 */ /* 0x000fe2000000000a */
[----:B------:R-:W3:Y:S02]  /*2a40*/  LDCU.64 UR18, c[0x0][0x3b8] ;  /* 0x00007700ff1277ac */ /* 0x000ee40008000a00 */
[----:B------:R4:W5:Y:S01]  /*2a50*/  @P0 LDG.E R36, desc[UR22][R42.64] ;  /* 0x000000162a240981 */ /* 0x000962000c1e1900 */
[----:B------:R-:W-:-:S05]  /*2a60*/  VIADD R31, R7, 0x1 ;  /* 0x00000001071f7836 */ /* 0x000fca0000000000 */
[----:B------:R-:W-:Y:S01]  /*2a70*/  IADD3 R30, PT, PT, R31, R4, RZ ;  /* 0x000000041f1e7210 */ /* 0x000fe20007ffe0ff */
[----:B------:R-:W-:-:S04]  /*2a80*/  FADD R31, RZ, R19 ;  /* 0x00000013ff1f7221 */ /* 0x000fc80000000000 */
[----:B------:R-:W-:Y:S02]  /*2a90*/  VIADD R30, R30, 0x1 ;  /* 0x000000011e1e7836 */ /* 0x000fe40000000000 */
[----:B------:R-:W-:-:S03]  /*2aa0*/  FADD R31, R24, R31 ;  /* 0x0000001f181f7221 */ /* 0x000fc60000000000 */
[----:B------:R-:W-:Y:S02]  /*2ab0*/  LOP3.LUT R30, R30, 0x1f, RZ, 0xc0, !PT ;  /* 0x0000001f1e1e7812 */ /* 0x000fe400078ec0ff */
[----:B------:R-:W-:Y:S01]  /*2ac0*/  FMNMX3 R19, |R21|, R20, |R24|, !PT ;  /* 0x0000001415137276 */ /* 0x000fe20007800618 */
[----:B------:R-:W-:Y:S02]  /*2ad0*/  FMUL R18, R23, R18 ;  /* 0x0000001217127220 */ /* 0x000fe40000400000 */
[----:B------:R1:W3:Y:S02]  /*2ae0*/  SHFL.IDX PT, R20, R31, R30, 0x1f ;  /* 0x00001f1e1f147589 */ /* 0x0002e400000e0000 */
[----:B------:R-:W-:Y:S01]  /*2af0*/  FADD R41, R18, R41 ;  /* 0x0000002912297221 */ /* 0x000fe20000000000 */
[----:B-1----:R-:W-:Y:S01]  /*2b00*/  MOV R31, UR33 ;  /* 0x00000021001f7c02 */ /* 0x002fe20008000f00 */
[----:B------:R-:W-:-:S04]  /*2b10*/  FMUL R23, R21, UR32 ;  /* 0x0000002015177c20 */ /* 0x000fc80008400000 */
[----:B------:R-:W-:Y:S01]  /*2b20*/  @P0 IMAD.WIDE.U32 R34, R31, 0x3, R34 ;  /* 0x000000031f220825 */ /* 0x000fe200078e0022 */
[----:B------:R1:W3:Y:S03]  /*2b30*/  SHFL.IDX PT, R21, R41, R30, 0x1f ;  /* 0x00001f1e29157589 */ /* 0x0002e600000e0000 */
[----:B------:R-:W-:Y:S01]  /*2b40*/  @P0 VIADD R31, R35, UR13 ;  /* 0x0000000d231f0c36 */ /* 0x000fe20008000000 */
[----:B-1----:R-:W-:-:S04]  /*2b50*/  @P0 SHF.L.U32 R30, R34, 0x2, RZ ;  /* 0x00000002221e0819 */ /* 0x002fc800000006ff */
[----:B------:R-:W-:Y:S02]  /*2b60*/  @P0 SHF.L.U64.HI R31, R34, 0x2, R31 ;  /* 0x00000002221f0819 */ /* 0x000fe4000001021f */
[----:B------:R-:W-:-:S04]  /*2b70*/  @P0 IADD3 R34, P1, PT, R30, UR24, RZ ;  /* 0x000000181e220c10 */ /* 0x000fc8000ff3e0ff */
[----:B------:R-:W-:Y:S02]  /*2b80*/  @P0 IADD3.X R35, PT, PT, R31, UR26, RZ, P1, !PT ;  /* 0x0000001a1f230c10 */ /* 0x000fe40008ffe4ff */
[----:B------:R-:W-:-:S04]  /*2b90*/  @P0 IADD3 R30, P1, PT, R30, UR27, RZ ;  /* 0x0000001b1e1e0c10 */ /* 0x000fc8000ff3e0ff */
[----:B------:R-:W-:-:S05]  /*2ba0*/  @P0 IADD3.X R31, PT, PT, R31, UR28, RZ, P1, !PT ;  /* 0x0000001c1f1f0c10 */ /* 0x000fca0008ffe4ff */
[----:B------:R-:W3:Y:S01]  /*2bb0*/  @P0 LDG.E R32, desc[UR22][R30.64] ;  /* 0x000000161e200981 */ /* 0x000ee2000c1e1900 */
[----:B------:R-:W-:Y:S02]  /*2bc0*/  @!P0 IMAD.MOV.U32 R2, RZ, RZ, RZ ;  /* 0x000000ffff028224 */ /* 0x000fe400078e00ff */
[----:B------:R-:W-:-:S04]  /*2bd0*/  VIADD R41, R7, 0x2 ;  /* 0x0000000207297836 */ /* 0x000fc80000000000 */
[----:B------:R5:W2:Y:S01]  /*2be0*/  @P0 LDG.E R2, desc[UR22][R34.64] ;  /* 0x0000001622020981 */ /* 0x000aa2000c1e1900 */
[----:B------:R-:W-:-:S04]  /*2bf0*/  ISETP.GE.U32.AND P0, PT, R41, UR30, PT ;  /* 0x0000001e29007c0c */ /* 0x000fc8000bf06070 */
[C---:B------:R-:W-:Y:S02]  /*2c00*/  ISETP.GE.U32.OR P0, PT, R26.reuse, UR29, P0 ;  /* 0x0000001d1a007c0c */ /* 0x040fe40008706470 */
[----:B------:R-:W-:-:S04]  /*2c10*/  IADD3 R29, P1, PT, R26, R29, RZ ;  /* 0x0000001d1a1d7210 */ /* 0x000fc80007f3e0ff */
[----:B------:R-:W-:-:S07]  /*2c20*/  IADD3.X R26, PT, PT, RZ, R25, RZ, P1, !PT ;  /* 0x00000019ff1a7210 */ /* 0x000fce0000ffe4ff */
[----:B0-----:R-:W-:-:S04]  /*2c30*/  @!P0 LEA R44, P1, R29, UR8, 0x2 ;  /* 0x000000081d2c8c11 */ /* 0x001fc8000f8210ff */
[C---:B------:R-:W-:Y:S02]  /*2c40*/  @!P0 LEA.HI.X R45, R29.reuse, UR9, R26, 0x2, P1 ;  /* 0x000000091d2d8c11 */ /* 0x040fe400088f141a */
[----:B------:R-:W-:Y:S01]  /*2c50*/  @!P0 IADD3 R25, P1, PT, R29, UR33, RZ ;  /* 0x000000211d198c10 */ /* 0x000fe2000ff3e0ff */
[----:B------:R-:W-:-:S03]  /*2c60*/  FMUL R29, R18, UR32 ;  /* 0x00000020121d7c20 */ /* 0x000fc60008400000 */
[----:B------:R-:W-:Y:S02]  /*2c70*/  @!P0 IADD3.X R26, PT, PT, R26, UR34, RZ, P1, !PT ;  /* 0x000000221a1a8c10 */ /* 0x000fe40008ffe4ff */
[----:B----4-:R-:W-:-:S04]  /*2c80*/  @!P0 LEA R42, P1, R25, UR8, 0x2 ;  /* 0x00000008192a8c11 */ /* 0x010fc8000f8210ff */
[----:B------:R-:W-:Y:S02]  /*2c90*/  @!P0 LEA.HI.X R43, R25, UR9, R26, 0x2, P1 ;  /* 0x00000009192b8c11 */ /* 0x000fe400088f141a */
[----:B------:R-:W-:Y:S01]  /*2ca0*/  F2FP.BF16.F32.PACK_AB R25, RZ, R29 ;  /* 0x0000001dff19723e */ /* 0x000fe200000010ff */
[----:B------:R-:W-:Y:S01]  /*2cb0*/  FMUL R24, R24, UR32 ;  /* 0x0000002018187c20 */ /* 0x000fe20008400000 */
[----:B------:R-:W-:Y:S02]  /*2cc0*/  F2FP.BF16.F32.PACK_AB R22, RZ, R22 ;  /* 0x00000016ff16723e */ /* 0x000fe400000010ff */
[----:B------:R-:W-:Y:S02]  /*2cd0*/  F2FP.BF16.F32.PACK_AB R23, RZ, R23 ;  /* 0x00000017ff17723e */ /* 0x000fe400000010ff */
[----:B------:R-:W-:Y:S02]  /*2ce0*/  F2FP.BF16.F32.PACK_AB R24, RZ, R24 ;  /* 0x00000018ff18723e */ /* 0x000fe400000010ff */
[----:B------:R-:W-:-:S02]  /*2cf0*/  @!P0 PRMT R22, R22, 0x5410, R23 ;  /* 0x0000541016168816 */ /* 0x000fc40000000017 */
[----:B------:R-:W-:-:S03]  /*2d00*/  @!P0 PRMT R24, R24, 0x5410, R25 ;  /* 0x0000541018188816 */ /* 0x000fc60000000019 */
[----:B------:R-:W-:Y:S04]  /*2d10*/  @!P0 STG.E desc[UR22][R44.64], R22 ;  /* 0x000000162c008986 */ /* 0x000fe8000c101916 */
[----:B------:R0:W-:Y:S01]  /*2d20*/  @!P0 STG.E desc[UR22][R42.64], R24 ;  /* 0x000000182a008986 */ /* 0x0001e2000c101916 */
[----:B-----5:R-:W-:-:S04]  /*2d30*/  IMAD.U32 R34, R36, 0x10000, RZ ;  /* 0x0001000024227824 */ /* 0x020fc800078e00ff */
[C---:B------:R-:W-:Y:S01]  /*2d40*/  FMUL R29, R34.reuse, 0.044714998453855514526 ;  /* 0x3d372713221d7820 */ /* 0x040fe20000400000 */
[----:B------:R-:W-:-:S03]  /*2d50*/  FMUL R30, R34, 0.79788458347320556641 ;  /* 0x3f4c422a221e7820 */ /* 0x000fc60000400000 */
[----:B------:R-:W-:-:S04]  /*2d60*/  FFMA R29, R34, R29, 1 ;  /* 0x3f800000221d7423 */ /* 0x000fc8000000001d */
[----:B------:R-:W-:-:S04]  /*2d70*/  FMUL R30, R30, R29 ;  /* 0x0000001d1e1e7220 */ /* 0x000fc80000400000 */
[----:B------:R-:W-:-:S04]  /*2d80*/  FMUL R35, |R30|, 2.8853900432586669922 ;  /* 0x4038aa3b1e237820 */ /* 0x000fc80000400200 */
[----:B------:R-:W1:Y:S01]  /*2d90*/  MUFU.EX2 R41, R35 ;  /* 0x0000002300297308 */ /* 0x000e620000000800 */
[----:B------:R-:W-:Y:S01]  /*2da0*/  FMUL R26, R30, R30 ;  /* 0x0000001e1e1a7220 */ /* 0x000fe20000400000 */
[----:B------:R-:W-:-:S03]  /*2db0*/  PRMT R36, R36, 0x7632, R36 ;  /* 0x0000763224247816 */ /* 0x000fc60000000024 */
[----:B------:R-:W-:Y:S01]  /*2dc0*/  FFMA R29, R26, R27, -0.052303962409496307373 ;  /* 0xbd563cae1a1d7423 */ /* 0x000fe2000000001b */
[----:B------:R-:W-:-:S03]  /*2dd0*/  SHF.L.U32 R36, R36, 0x10, RZ ;  /* 0x0000001024247819 */ /* 0x000fc600000006ff */
[----:B------:R-:W-:Y:S02]  /*2de0*/  FFMA R29, R26, R29, 0.1331529766321182251 ;  /* 0x3e0859411a1d7423 */ /* 0x000fe4000000001d */
[----:B------:R-:W-:Y:S02]  /*2df0*/  FMUL R31, R36, 0.044714998453855514526 ;  /* 0x3d372713241f7820 */ /* 0x000fe40000400000 */
[----:B------:R-:W-:Y:S01]  /*2e00*/  FFMA R29, R26, R29, -0.33332768082618713379 ;  /* 0xbeaaa9ed1a1d7423 */ /* 0x000fe2000000001d */
[----:B-1----:R-:W-:-:S04]  /*2e10*/  FADD R41, R41, 1 ;  /* 0x3f80000029297421 */ /* 0x002fc80000000000 */
[----:B0-----:R-:W0:Y:S01]  /*2e20*/  MUFU.RCP R42, R41 ;  /* 0x00000029002a7308 */ /* 0x001e220000001000 */
[----:B------:R-:W-:Y:S01]  /*2e30*/  FFMA R29, R26, R29, RZ ;  /* 0x0000001d1a1d7223 */ /* 0x000fe200000000ff */
[C---:B------:R-:W-:Y:S01]  /*2e40*/  FFMA R26, R36.reuse, R31, 1 ;  /* 0x3f800000241a7423 */ /* 0x040fe2000000001f */
[----:B------:R-:W-:-:S04]  /*2e50*/  FMUL R31, R36, 0.79788458347320556641 ;  /* 0x3f4c422a241f7820 */ /* 0x000fc80000400000 */
[----:B------:R-:W-:-:S04]  /*2e60*/  FMUL R26, R31, R26 ;  /* 0x0000001a1f1a7220 */ /* 0x000fc80000400000 */
[----:B------:R-:W-:Y:S01]  /*2e70*/  FMUL R35, |R26|, 2.8853900432586669922 ;  /* 0x4038aa3b1a237820 */ /* 0x000fe20000400200 */
[----:B0-----:R-:W-:-:S03]  /*2e80*/  FFMA R31, R42, -2, R33 ;  /* 0xc00000002a1f7823 */ /* 0x001fc60000000021 */
[----:B------:R-:W0:Y:S01]  /*2e90*/  MUFU.EX2 R42, R35 ;  /* 0x00000023002a7308 */ /* 0x000e220000000800 */
[C---:B------:R-:W-:Y:S02]  /*2ea0*/  FSETP.GE.AND P1, PT, |R30|.reuse, 0.60000002384185791016, PT ;  /* 0x3f19999a1e00780b */ /* 0x040fe40003f26200 */
[----:B------:R-:W-:-:S04]  /*2eb0*/  FSETP.GE.AND P0, PT, |R30|, 9.010913848876953125, PT ;  /* 0x41102cb41e00780b */ /* 0x000fc80003f06200 */
[----:B------:R-:W-:-:S04]  /*2ec0*/  FSEL R31, R31, 1, !P0 ;  /* 0x3f8000001f1f7808 */ /* 0x000fc80004000000 */
[--C-:B------:R-:W-:Y:S01]  /*2ed0*/  LOP3.LUT R31, R31, 0x80000000, R30.reuse, 0xb8, !PT ;  /* 0x800000001f1f7812 */ /* 0x100fe200078eb81e */
[----:B0-----:R-:W-:Y:S02]  /*2ee0*/  FADD R42, R42, 1 ;  /* 0x3f8000002a2a7421 */ /* 0x001fe40000000000 */
[----:B------:R-:W-:Y:S01]  /*2ef0*/  @!P1 FFMA R31, R30, R29, R30 ;  /* 0x0000001d1e1f9223 */ /* 0x000fe2000000001e */
[----:B------:R-:W-:-:S03]  /*2f00*/  FMUL R29, R34, 0.10703222453594207764 ;  /* 0x3ddb33b6221d7820 */ /* 0x000fc60000400000 */
[----:B------:R-:W0:Y:S01]  /*2f10*/  MUFU.RCP R42, R42 ;  /* 0x0000002a002a7308 */ /* 0x000e220000001000 */
[----:B------:R-:W-:Y:S01]  /*2f20*/  FFMA R29, R34, R29, 0.79788458347320556641 ;  /* 0x3f4c422a221d7423 */ /* 0x000fe2000000001d */
[----:B------:R-:W-:-:S04]  /*2f30*/  FFMA R30, -R31, R31, 1 ;  /* 0x3f8000001f1e7423 */ /* 0x000fc8000000011f */
[----:B------:R-:W-:Y:S01]  /*2f40*/  FMUL R30, R30, R29 ;  /* 0x0000001d1e1e7220 */ /* 0x000fe20000400000 */
[----:B------:R-:W-:Y:S01]  /*2f50*/  FMUL R29, R34, 0.5 ;  /* 0x3f000000221d7820 */ /* 0x000fe20000400000 */
[----:B------:R-:W-:-:S03]  /*2f60*/  FMUL R34, R26, R26 ;  /* 0x0000001a1a227220 */ /* 0x000fc60000400000 */
[----:B------:R-:W-:Y:S01]  /*2f70*/  FMUL R30, R29, R30 ;  /* 0x0000001e1d1e7220 */ /* 0x000fe20000400000 */
        /* <DEDUP_REMOVED lines=9> */
[----:B---3--:R-:W-:-:S02]  /*3010*/  IMAD.U32 R35, R32, 0x10000, RZ ;  /* 0x0001000020237824 */ /* 0x008fc400078e00ff */
[----:B------:R-:W-:Y:S02]  /*3020*/  FADD R31, R31, 1 ;  /* 0x3f8000001f1f7421 */ /* 0x000fe40000000000 */
[----:B------:R-:W-:Y:S01]  /*3030*/  FMUL R42, R35, 0.044714998453855514526 ;  /* 0x3d372713232a7820 */ /* 0x000fe20000400000 */
[----:B------:R-:W-:Y:S01]  /*3040*/  @!P1 FFMA R34, R26, R29, R26 ;  /* 0x0000001d1a229223 */ /* 0x000fe2000000001a */
[----:B------:R-:W-:Y:S02]  /*3050*/  FFMA R26, R31, 0.5, R30 ;  /* 0x3f0000001f1a7823 */ /* 0x000fe4000000001e */
[C---:B------:R-:W-:Y:S01]  /*3060*/  FFMA R31, R35.reuse, R42, 1 ;  /* 0x3f800000231f7423 */ /* 0x040fe2000000002a */
[----:B------:R-:W-:Y:S01]  /*3070*/  FMUL R42, R35, 0.79788458347320556641 ;  /* 0x3f4c422a232a7820 */ /* 0x000fe20000400000 */
[----:B------:R-:W-:-:S03]  /*3080*/  FMUL R29, R36, 0.10703222453594207764 ;  /* 0x3ddb33b6241d7820 */ /* 0x000fc60000400000 */
[----:B------:R-:W-:Y:S01]  /*3090*/  FMUL R31, R42, R31 ;  /* 0x0000001f2a1f7220 */ /* 0x000fe20000400000 */
[----:B------:R-:W-:Y:S01]  /*30a0*/  FFMA R30, R36, R29, 0.79788458347320556641 ;  /* 0x3f4c422a241e7423 */ /* 0x000fe2000000001d */
[----:B------:R-:W-:Y:S02]  /*30b0*/  FFMA R29, -R34, R34, 1 ;  /* 0x3f800000221d7423 */ /* 0x000fe40000000122 */
[----:B------:R-:W-:Y:S02]  /*30c0*/  FMUL R41, |R31|, 2.8853900432586669922 ;  /* 0x4038aa3b1f297820 */ /* 0x000fe40000400200 */
[----:B------:R-:W-:Y:S02]  /*30d0*/  FMUL R30, R29, R30 ;  /* 0x0000001e1d1e7220 */ /* 0x000fe40000400000 */
[----:B------:R-:W0:Y:S01]  /*30e0*/  MUFU.EX2 R29, R41 ;  /* 0x00000029001d7308 */ /* 0x000e220000000800 */
[----:B------:R-:W-:-:S04]  /*30f0*/  FMUL R43, R36, 0.5 ;  /* 0x3f000000242b7820 */ /* 0x000fc80000400000 */
[----:B------:R-:W-:Y:S01]  /*3100*/  FMUL R30, R43, R30 ;  /* 0x0000001e2b1e7220 */ /* 0x000fe20000400000 */
[----:B------:R-:W-:Y:S01]  /*3110*/  FADD R43, R34, 1 ;  /* 0x3f800000222b7421 */ /* 0x000fe20000000000 */
[----:B0-----:R-:W-:Y:S01]  /*3120*/  FADD R42, R29, 1 ;  /* 0x3f8000001d2a7421 */ /* 0x001fe20000000000 */
[----:B--2---:R-:W-:-:S03]  /*3130*/  SHF.L.U32 R29, R37, 0x10, RZ ;  /* 0x00000010251d7819 */ /* 0x004fc600000006ff */
[----:B------:R-:W0:Y:S02]  /*3140*/  MUFU.RCP R34, R42 ;  /* 0x0000002a00227308 */ /* 0x000e240000001000 */
[----:B------:R-:W-:Y:S01]  /*3150*/  FMUL R26, R29, R26 ;  /* 0x0000001a1d1a7220 */ /* 0x000fe20000400000 */
[----:B------:R-:W-:Y:S01]  /*3160*/  FMUL R29, R31, R31 ;  /* 0x0000001f1f1d7220 */ /* 0x000fe20000400000 */
[----:B------:R-:W-:-:S03]  /*3170*/  FFMA R36, R43, 0.5, R30 ;  /* 0x3f0000002b247823 */ /* 0x000fc6000000001e */
        /* <DEDUP_REMOVED lines=10> */
[----:B------:R-:W-:Y:S01]  /*3220*/  PRMT R30, R32, 0x7632, R30 ;  /* 0x00007632201e7816 */ /* 0x000fe2000000001e */
[----:B------:R-:W-:-:S04]  /*3230*/  FMUL R32, R35, 0.10703222453594207764 ;  /* 0x3ddb33b623207820 */ /* 0x000fc80000400000 */
[----:B------:R-:W-:Y:S02]  /*3240*/  IMAD.U32 R30, R30, 0x10000, RZ ;  /* 0x000100001e1e7824 */ /* 0x000fe400078e00ff */
[----:B------:R-:W-:Y:S01]  /*3250*/  FFMA R31, R35, R32, 0.79788458347320556641 ;  /* 0x3f4c422a231f7423 */ /* 0x000fe20000000020 */
[----:B------:R-:W-:Y:S01]  /*3260*/  FFMA R32, -R29, R29, 1 ;  /* 0x3f8000001d207423 */ /* 0x000fe2000000011d */
[----:B------:R-:W-:-:S03]  /*3270*/  FMUL R41, R30, 0.044714998453855514526 ;  /* 0x3d3727131e297820 */ /* 0x000fc60000400000 */
[----:B------:R-:W-:Y:S01]  /*3280*/  FMUL R31, R32, R31 ;  /* 0x0000001f201f7220 */ /* 0x000fe20000400000 */
[C---:B------:R-:W-:Y:S01]  /*3290*/  FFMA R32, R30.reuse, R41, 1 ;  /* 0x3f8000001e207423 */ /* 0x040fe20000000029 */
[----:B------:R-:W-:-:S04]  /*32a0*/  FMUL R41, R30, 0.79788458347320556641 ;  /* 0x3f4c422a1e297820 */ /* 0x000fc80000400000 */
        /* <DEDUP_REMOVED lines=13> */
[----:B------:R-:W-:-:S03]  /*3380*/  LOP3.LUT R33, R33, 0x80000000, R32, 0xb8, !PT ;  /* 0x8000000021217812 */ /* 0x000fc600078eb820 */
[----:B------:R-:W-:Y:S01]  /*3390*/  FFMA R27, R34, R27, RZ ;  /* 0x0000001b221b7223 */ /* 0x000fe200000000ff */
[----:B------:R-:W-:-:S03]  /*33a0*/  ISETP.GE.U32.AND P0, PT, R38, UR30, PT ;  /* 0x0000001e26007c0c */ /* 0x000fc6000bf06070 */
[----:B------:R-:W-:Y:S01]  /*33b0*/  @!P1 FFMA R33, R32, R27, R32 ;  /* 0x0000001b20219223 */ /* 0x000fe20000000020 */
[----:B------:R-:W-:Y:S01]  /*33c0*/  FMUL R27, R30, 0.10703222453594207764 ;  /* 0x3ddb33b61e1b7820 */ /* 0x000fe20000400000 */
[----:B------:R-:W-:Y:S02]  /*33d0*/  ISETP.GE.U32.OR P0, PT, R28, UR29, P0 ;  /* 0x0000001d1c007c0c */ /* 0x000fe40008706470 */
[----:B------:R-:W-:Y:S01]  /*33e0*/  FFMA R28, -R33, R33, 1 ;  /* 0x3f800000211c7423 */ /* 0x000fe20000000121 */
[C---:B------:R-:W-:Y:S01]  /*33f0*/  FFMA R27, R30.reuse, R27, 0.79788458347320556641 ;  /* 0x3f4c422a1e1b7423 */ /* 0x040fe2000000001b */
[----:B------:R-:W-:Y:S01]  /*3400*/  FMUL R30, R30, 0.5 ;  /* 0x3f0000001e1e7820 */ /* 0x000fe20000400000 */
[----:B------:R-:W-:Y:S02]  /*3410*/  PRMT R37, R37, 0x7632, R37 ;  /* 0x0000763225257816 */ /* 0x000fe40000000025 */
[----:B------:R-:W-:Y:S01]  /*3420*/  FMUL R27, R28, R27 ;  /* 0x0000001b1c1b7220 */ /* 0x000fe20000400000 */
[----:B------:R-:W-:Y:S01]  /*3430*/  FMUL R28, R35, 0.5 ;  /* 0x3f000000231c7820 */ /* 0x000fe20000400000 */
[----:B------:R-:W-:-:S02]  /*3440*/  FADD R29, R29, 1 ;  /* 0x3f8000001d1d7421 */ /* 0x000fc40000000000 */
[----:B------:R-:W-:Y:S01]  /*3450*/  FMUL R30, R30, R27 ;  /* 0x0000001b1e1e7220 */ /* 0x000fe20000400000 */
[----:B------:R-:W-:Y:S01]  /*3460*/  FMUL R28, R28, R31 ;  /* 0x0000001f1c1c7220 */ /* 0x000fe20000400000 */
[----:B------:R-:W-:Y:S01]  /*3470*/  SHF.L.U32 R27, R37, 0x10, RZ ;  /* 0x00000010251b7819 */ /* 0x000fe200000006ff */
[----:B------:R-:W-:Y:S02]  /*3480*/  IMAD.U32 R31, R2, 0x10000, RZ ;  /* 0x00010000021f7824 */ /* 0x000fe400078e00ff */
[----:B------:R-:W-:Y:S01]  /*3490*/  FADD R33, R33, 1 ;  /* 0x3f80000021217421 */ /* 0x000fe20000000000 */
[----:B------:R-:W-:Y:S01]  /*34a0*/  FFMA R28, R29, 0.5, R28 ;  /* 0x3f0000001d1c7823 */ /* 0x000fe2000000001c */
[----:B------:R-:W0:Y:S01]  /*34b0*/  S2UR UR13, SR_CgaCtaId ;  /* 0x00000000000d79c3 */ /* 0x000e220000008800 */
[----:B------:R-:W-:Y:S01]  /*34c0*/  FMUL R27, R27, R36 ;  /* 0x000000241b1b7220 */ /* 0x000fe20000400000 */
[----:B------:R-:W-:Y:S01]  /*34d0*/  FFMA R29, R33, 0.5, R30 ;  /* 0x3f000000211d7823 */ /* 0x000fe2000000001e */
[----:B------:R-:W-:Y:S01]  /*34e0*/  FMUL R28, R31, R28 ;  /* 0x0000001c1f1c7220 */ /* 0x000fe20000400000 */
[----:B------:R-:W-:Y:S01]  /*34f0*/  FMUL R30, R26, UR32 ;  /* 0x000000201a1e7c20 */ /* 0x000fe20008400000 */
[----:B------:R-:W-:Y:S01]  /*3500*/  FMUL R31, R27, UR32 ;  /* 0x000000201b1f7c20 */ /* 0x000fe20008400000 */
[----:B------:R-:W-:-:S02]  /*3510*/  @!P0 LEA R36, P1, R3, UR8, 0x2 ;  /* 0x0000000803248c11 */ /* 0x000fc4000f8210ff */
[----:B------:R-:W-:Y:S02]  /*3520*/  PRMT R32, R2, 0x7632, R32 ;  /* 0x0000763202207816 */ /* 0x000fe40000000020 */
[----:B------:R-:W-:Y:S02]  /*3530*/  F2FP.BF16.F32.PACK_AB R30, RZ, R30 ;  /* 0x0000001eff1e723e */ /* 0x000fe400000010ff */
[----:B------:R-:W-:Y:S02]  /*3540*/  F2FP.BF16.F32.PACK_AB R31, RZ, R31 ;  /* 0x0000001fff1f723e */ /* 0x000fe400000010ff */
[C---:B------:R-:W-:Y:S02]  /*3550*/  @!P0 IADD3 R2, P2, PT, R3.reuse, UR33, RZ ;  /* 0x0000002103028c10 */ /* 0x040fe4000ff5e0ff */
[----:B------:R-:W-:Y:S02]  /*3560*/  @!P0 LEA.HI.X R37, R3, UR9, R0, 0x2, P1 ;  /* 0x0000000903258c11 */ /* 0x000fe400088f1400 */
[----:B------:R-:W-:-:S02]  /*3570*/  @!P0 PRMT R30, R30, 0x5410, R31 ;  /* 0x000054101e1e8816 */ /* 0x000fc4000000001f */
[----:B------:R-:W-:Y:S02]  /*3580*/  @!P0 IADD3.X R3, PT, PT, R0, UR34, RZ, P2, !PT ;  /* 0x0000002200038c10 */ /* 0x000fe400097fe4ff */
[C---:B------:R-:W-:Y:S02]  /*3590*/  @!P0 LEA R42, P1, R2.reuse, UR8, 0x2 ;  /* 0x00000008022a8c11 */ /* 0x040fe4000f8210ff */
[----:B------:R-:W-:Y:S01]  /*35a0*/  LOP3.LUT R35, RZ, R7, RZ, 0x33, !PT ;  /* 0x00000007ff237212 */ /* 0x000fe200078e33ff */
[----:B------:R-:W-:Y:S01]  /*35b0*/  UMOV UR8, 0x400 ;  /* 0x0000040000087882 */ /* 0x000fe20000000000 */
[----:B------:R-:W-:Y:S01]  /*35c0*/  @!P0 LEA.HI.X R43, R2, UR9, R3, 0x2, P1 ;  /* 0x00000009022b8c11 */ /* 0x000fe200088f1403 */
[----:B------:R1:W-:Y:S01]  /*35d0*/  @!P0 STG.E desc[UR22][R36.64], R30 ;  /* 0x0000001e24008986 */ /* 0x0003e2000c101916 */
[----:B------:R-:W-:Y:S01]  /*35e0*/  LOP3.LUT R3, R4, 0x1f, RZ, 0xc0, !PT ;  /* 0x0000001f04037812 */ /* 0x000fe200078ec0ff */
[----:B------:R-:W-:Y:S01]  /*35f0*/  UIADD3 UR8, UPT, UPT, UR8, 0x20, URZ ;  /* 0x0000002008087890 */ /* 0x000fe2000fffe0ff */
[----:B------:R-:W-:-:S03]  /*3600*/  IMAD.SHL.U32 R34, R40, 0x4, RZ ;  /* 0x0000000428227824 */ /* 0x000fc600078e00ff */
[----:B0-----:R-:W-:Y:S01]  /*3610*/  ULEA UR13, UR13, UR8, 0x18 ;  /* 0x000000080d0d7291 */ /* 0x001fe2000f8ec0ff */
[----:B------:R-:W-:Y:S01]  /*3620*/  IMAD R2, R3, 0x84, RZ ;  /* 0x0000008403027824 */ /* 0x000fe200078e02ff */
[----:B-1----:R-:W-:-:S04]  /*3630*/  IADD3 R36, PT, PT, R35, R4, RZ ;  /* 0x0000000423247210 */ /* 0x002fc80007ffe0ff */
[----:B------:R-:W-:Y:S02]  /*3640*/  SHF.L.U32 R36, R36, 0x2, RZ ;  /* 0x0000000224247819 */ /* 0x000fe400000006ff */
[----:B------:R-:W-:Y:S02]  /*3650*/  LOP3.LUT R34, R34, 0x7c, RZ, 0xc0, !PT ;  /* 0x0000007c22227812 */ /* 0x000fe400078ec0ff */
[----:B------:R-:W-:Y:S02]  /*3660*/  LOP3.LUT R41, R36, 0x7c, RZ, 0xc0, !PT ;  /* 0x0000007c24297812 */ /* 0x000fe400078ec0ff */
[----:B------:R-:W-:Y:S02]  /*3670*/  PRMT R36, R8, 0x5410, R11 ;  /* 0x0000541008247816 */ /* 0x000fe4000000000b */
[----:B------:R-:W-:Y:S02]  /*3680*/  IADD3 R0, PT, PT, R2, UR13, RZ ;  /* 0x0000000d02007c10 */ /* 0x000fe4000fffe0ff */
[----:B------:R-:W-:-:S02]  /*3690*/  IADD3 R8, PT, PT, R7, 0x1, RZ ;  /* 0x0000000107087810 */ /* 0x000fc40007ffe0ff */
[----:B------:R-:W-:Y:S02]  /*36a0*/  SHF.L.U32 R32, R32, 0x10, RZ ;  /* 0x0000001020207819 */ /* 0x000fe400000006ff */
[----:B------:R-:W-:Y:S01]  /*36b0*/  IADD3 R34, PT, PT, R0, R34, RZ ;  /* 0x0000002200227210 */ /* 0x000fe20007ffe0ff */
[----:B------:R-:W-:Y:S01]  /*36c0*/  IMAD.IADD R10, R8, 0x1, R4 ;  /* 0x00000001080a7824 */ /* 0x000fe200078e0204 */
[----:B------:R-:W-:Y:S01]  /*36d0*/  FMNMX R19, |R18|, R19, !PT ;  /* 0x0000001312137209 */ /* 0x000fe20007800200 */
[----:B------:R-:W-:Y:S01]  /*36e0*/  FMUL R29, R32, R29 ;  /* 0x0000001d201d7220 */ /* 0x000fe20000400000 */
[----:B------:R-:W-:Y:S01]  /*36f0*/  FADD R11, RZ, R26 ;  /* 0x0000001aff0b7221 */ /* 0x000fe20000000000 */
[----:B------:R0:W-:Y:S01]  /*3700*/  STS [R34], R9 ;  /* 0x0000000922007388 */ /* 0x0001e20000000800 */
[----:B------:R-:W-:Y:S01]  /*3710*/  R2UR UR15, R5 ;  /* 0x00000000050f72ca */ /* 0x000fe200000e0000 */
[----:B------:R-:W-:Y:S01]  /*3720*/  FADD R18, RZ, R27 ;  /* 0x0000001bff127221 */ /* 0x000fe20000000000 */
[----:B------:R-:W-:Y:S01]  /*3730*/  FMUL R32, R28, UR32 ;  /* 0x000000201c207c20 */ /* 0x000fe20008400000 */
[----:B------:R-:W-:-:S02]  /*3740*/  FMUL R33, R29, UR32 ;  /* 0x000000201d217c20 */ /* 0x000fc40008400000 */
[----:B------:R-:W-:Y:S01]  /*3750*/  FADD R18, R29, R18 ;  /* 0x000000121d127221 */ /* 0x000fe20000000000 */
[----:B0-----:R-:W-:Y:S01]  /*3760*/  IADD3 R9, PT, PT, R10, 0x2, RZ ;  /* 0x000000020a097810 */ /* 0x001fe20007ffe0ff */
[----:B------:R-:W-:Y:S01]  /*3770*/  FADD R10, R28, R11 ;  /* 0x0000000b1c0a7221 */ /* 0x000fe20000000000 */
[----:B------:R-:W-:Y:S02]  /*3780*/  VIADD R37, R7, 0x2 ;  /* 0x0000000207257836 */ /* 0x000fe40000000000 */
[----:B------:R-:W-:Y:S01]  /*3790*/  LOP3.LUT R9, R9, 0x1f, RZ, 0xc0, !PT ;  /* 0x0000001f09097812 */ /* 0x000fe200078ec0ff */
[----:B------:R-:W-:Y:S01]  /*37a0*/  UIMAD UR6, UR6, UR12, URZ ;  /* 0x0000000c060672a4 */ /* 0x000fe2000f8e02ff */
[----:B------:R-:W-:Y:S02]  /*37b0*/  F2FP.BF16.F32.PACK_AB R32, RZ, R32 ;  /* 0x00000020ff20723e */ /* 0x000fe400000010ff */
[----:B------:R-:W-:Y:S01]  /*37c0*/  F2FP.BF16.F32.PACK_AB R33, RZ, R33 ;  /* 0x00000021ff21723e */ /* 0x000fe200000010ff */
[----:B------:R-:W0:Y:S01]  /*37d0*/  SHFL.IDX PT, R10, R10, R9, 0x1f ;  /* 0x00001f090a0a7589 */ /* 0x000e2200000e0000 */
[----:B------:R-:W-:Y:S01]  /*37e0*/  IMAD.IADD R37, R4, 0x1, -R37 ;  /* 0x0000000104257824 */ /* 0x000fe200078e0a25 */
[----:B------:R-:W-:-:S02]  /*37f0*/  IADD3 R38, PT, PT, -R38, R4, RZ ;  /* 0x0000000426267210 */ /* 0x000fc40007ffe1ff */
[----:B------:R-:W1:Y:S01]  /*3800*/  SHFL.IDX PT, R11, R18, R9, 0x1f ;  /* 0x00001f09120b7589 */ /* 0x000e6200000e0000 */
[----:B------:R-:W-:Y:S01]  /*3810*/  @!P0 PRMT R32, R32, 0x5410, R33 ;  /* 0x0000541020208816 */ /* 0x000fe20000000021 */
[----:B------:R-:W-:Y:S02]  /*3820*/  UIMAD.WIDE.U32 UR8, UR25, UR12, URZ ;  /* 0x0000000c190872a5 */ /* 0x000fe4000f8e00ff */
[----:B------:R-:W-:Y:S01]  /*3830*/  UIMAD UR25, UR25, UR15, UR6 ;  /* 0x0000000f191972a4 */ /* 0x000fe2000f8e0206 */
[----:B------:R-:W-:Y:S01]  /*3840*/  SHF.L.U32 R37, R37, 0x2, RZ ;  /* 0x0000000225257819 */ /* 0x000fe200000006ff */
[----:B------:R-:W-:Y:S01]  /*3850*/  IMAD.SHL.U32 R38, R38, 0x4, RZ ;  /* 0x0000000426267824 */ /* 0x000fe200078e00ff */
[----:B------:R2:W-:Y:S01]  /*3860*/  @!P0 STG.E desc[UR22][R42.64], R32 ;  /* 0x000000202a008986 */ /* 0x0005e2000c101916 */
[----:B------:R-:W-:Y:S01]  /*3870*/  USHF.L.U32 UR6, UR8, 0x6, URZ ;  /* 0x0000000608067899 */ /* 0x000fe200080006ff */
[----:B------:R-:W-:Y:S01]  /*3880*/  ISETP.LT.U32.AND P0, PT, R7, UR29, PT ;  /* 0x0000001d07007c0c */ /* 0x000fe2000bf01070 */
[----:B------:R-:W-:Y:S01]  /*3890*/  UIADD3 UR9, UPT, UPT, UR9, UR25, URZ ;  /* 0x0000001909097290 */ /* 0x000fe2000fffe0ff */
[----:B------:R-:W-:Y:S01]  /*38a0*/  LOP3.LUT R37, R37, 0x7c, RZ, 0xc0, !PT ;  /* 0x0000007c25257812 */ /* 0x000fe200078ec0ff */
[----:B------:R-:W-:Y:S01]  /*38b0*/  ULEA UR6, UP0, UR4, UR6, 0x6 ;  /* 0x0000000604067291 */ /* 0x000fe2000f8030ff */
[----:B------:R-:W-:Y:S01]  /*38c0*/  FADD R14, RZ, R14 ;  /* 0x0000000eff0e7221 */ /* 0x000fe20000000000 */
[----:B------:R-:W-:Y:S01]  /*38d0*/  USHF.L.U64.HI UR8, UR8, 0x6, UR9 ;  /* 0x0000000608087899 */ /* 0x000fe20008010209 */
[----:B------:R-:W-:Y:S01]  /*38e0*/  IMAD.IADD R41, R0, 0x1, R41 ;  /* 0x0000000100297824 */ /* 0x000fe200078e0229 */
[----:B------:R-:W-:Y:S01]  /*38f0*/  UIMAD UR21, UR21, -0x3f, URZ ;  /* 0xffffffc1151578a4 */ /* 0x000fe2000f8e02ff */
[----:B--2---:R-:W-:Y:S01]  /*3900*/  LOP3.LUT R43, R38, 0x7c, RZ, 0xc0, !PT ;  /* 0x0000007c262b7812 */ /* 0x004fe200078ec0ff */
[----:B------:R-:W-:Y:S01]  /*3910*/  UIMAD.WIDE.U32 UR16, UR14, -0x3f, UR16 ;  /* 0xffffffc10e1078a5 */ /* 0x000fe2000f8e0010 */
[----:B------:R-:W-:-:S02]  /*3920*/  IADD3 R37, PT, PT, R0, R37, RZ ;  /* 0x0000002500257210 */ /* 0x000fc40007ffe0ff */
[----:B------:R-:W-:Y:S01]  /*3930*/  PRMT R22, R22, 0x5410, R24 ;  /* 0x0000541016167816 */ /* 0x000fe20000000018 */
[----:B------:R-:W-:Y:S01]  /*3940*/  ULEA.HI.X UR4, UR4, UR8, UR5, 0x6, UP0 ;  /* 0x0000000804047291 */ /* 0x000fe200080f3405 */
[----:B------:R-:W-:Y:S01]  /*3950*/  IADD3 R9, PT, PT, R0, R43, RZ ;  /* 0x0000002b00097210 */ /* 0x000fe20007ffe0ff */
[----:B------:R-:W-:Y:S01]  /*3960*/  FADD R14, R39, R14 ;  /* 0x0000000e270e7221 */ /* 0x000fe20000000000 */
[----:B------:R-:W-:Y:S01]  /*3970*/  PRMT R30, R30, 0x5410, R32 ;  /* 0x000054101e1e7816 */ /* 0x000fe20000000020 */
[----:B------:R-:W-:Y:S01]  /*3980*/  ULEA UR10, UP1, UR6, UR10, 0x1 ;  /* 0x0000000a060a7291 */ /* 0x000fe2000f8208ff */
[----:B------:R-:W-:Y:S01]  /*3990*/  FMNMX R19, R19, |R26|, !PT ;  /* 0x4000001a13137209 */ /* 0x000fe20007800000 */
[----:B------:R-:W-:Y:S01]  /*39a0*/  UIADD3 UR14, UPT, UPT, UR17, -UR14, UR21 ;  /* 0x8000000e110e7290 */ /* 0x000fe2000fffe015 */
[----:B------:R2:W-:Y:S01]  /*39b0*/  STS [R41], R36 ;  /* 0x0000002429007388 */ /* 0x0005e20000000800 */
[----:B------:R-:W-:Y:S01]  /*39c0*/  ULEA UR18, UP0, UR16, UR18, 0x2 ;  /* 0x0000001210127291 */ /* 0x000fe2000f8010ff */
[----:B------:R-:W-:Y:S01]  /*39d0*/  FADD R15, R15, R20 ;  /* 0x000000140f0f7221 */ /* 0x000fe20000000000 */
[----:B------:R-:W-:Y:S01]  /*39e0*/  FMNMX3 R28, |R27|, R19, |R28|, !PT ;  /* 0x000000131b1c7276 */ /* 0x000fe2000780061c */
[----:B------:R2:W-:Y:S01]  /*39f0*/  STS [R37], R22 ;  /* 0x0000001625007388 */ /* 0x0005e20000000800 */
[----:B------:R-:W-:Y:S01]  /*3a00*/  FADD R14, R14, R21 ;  /* 0x000000150e0e7221 */ /* 0x000fe20000000000 */
[----:B------:R-:W-:Y:S01]  /*3a10*/  ULEA.HI.X UR4, UR6, UR11, UR4, 0x1, UP1 ;  /* 0x0000000b06047291 */ /* 0x000fe200088f0c04 */
[----:B------:R-:W-:Y:S01]  /*3a20*/  BSSY.RECONVERGENT B0, `(.L_x_13054) ;  /* 0x0000078000007945 */ /* 0x000fe20003800200 */
[----:B------:R2:W-:Y:S01]  /*3a30*/  STS [R9], R30 ;  /* 0x0000001e09007388 */ /* 0x0005e20000000800 */
[----:B------:R-:W-:-:S02]  /*3a40*/  ULOP3.LUT UR12, UR12, 0xfffffffe, URZ, 0xc0, !UPT ;  /* 0xfffffffe0c0c7892 */ /* 0x000fc4000f8ec0ff */
[----:B------:R-:W-:Y:S01]  /*3a50*/  ULEA.HI.X UR14, UR16, UR19, UR14, 0x2, UP0 ;  /* 0x00000013100e7291 */ /* 0x000fe200080f140e */
[----:B------:R-:W-:Y:S01]  /*3a60*/  PRMT R17, R17, 0x5410, R12 ;  /* 0x0000541011117816 */ /* 0x000fe2000000000c */
[----:B0-----:R-:W-:Y:S01]  /*3a70*/  FADD R10, R15, R10 ;  /* 0x0000000a0f0a7221 */ /* 0x001fe20000000000 */
[----:B------:R-:W-:Y:S01]  /*3a80*/  PRMT R16, R16, 0x5410, R13 ;  /* 0x0000541010107816 */ /* 0x000fe2000000000d */
[----:B-1----:R-:W-:Y:S01]  /*3a90*/  FADD R11, R14, R11 ;  /* 0x0000000b0e0b7221 */ /* 0x002fe20000000000 */
[----:B------:R-:W-:Y:S02]  /*3aa0*/  FMNMX R29, |R29|, R28, !PT ;  /* 0x0000001c1d1d7209 */ /* 0x000fe40007800200 */
[----:B------:R-:W-:Y:S02]  /*3ab0*/  SHF.R.U32.HI R13, RZ, 0x5, R4 ;  /* 0x00000005ff0d7819 */ /* 0x000fe40000011604 */
[----:B------:R-:W-:Y:S02]  /*3ac0*/  IADD3 R35, PT, PT, R35, UR29, RZ ;  /* 0x0000001d23237c10 */ /* 0x000fe4000fffe0ff */
[----:B------:R-:W-:-:S02]  /*3ad0*/  IADD3 R12, PT, PT, -R7, UR29, RZ ;  /* 0x0000001d070c7c10 */ /* 0x000fc4000fffe1ff */
[----:B------:R-:W-:Y:S02]  /*3ae0*/  PRMT R23, R23, 0x5410, R25 ;  /* 0x0000541017177816 */ /* 0x000fe40000000019 */
[----:B------:R-:W-:Y:S01]  /*3af0*/  PRMT R31, R31, 0x5410, R33 ;  /* 0x000054101f1f7816 */ /* 0x000fe20000000021 */
[----:B------:R-:W-:Y:S06]  /*3b00*/  BAR.SYNC.DEFER_BLOCKING 0x0 ;  /* 0x0000000000007b1d */ /* 0x000fec0000010000 */
[----:B--2---:R-:W-:Y:S05]  /*3b10*/  @!P0 BRA `(.L_x_13055) ;  /* 0x0000000400a08947 */ /* 0x004fea0003800000 */
[----:B------:R-:W-:Y:S01]  /*3b20*/  ISETP.GE.U32.AND P1, PT, R35, 0x3, PT ;  /* 0x000000032300780c */ /* 0x000fe20003f26070 */
[----:B------:R-:W-:Y:S01]  /*3b30*/  IMAD.U32 R21, RZ, RZ, UR29 ;  /* 0x0000001dff157e24 */ /* 0x000fe2000f8e00ff */
[----:B------:R-:W-:Y:S01]  /*3b40*/  SHF.L.U32 R6, R6, 0x3, RZ ;  /* 0x0000000306067819 */ /* 0x000fe200000006ff */
[----:B------:R-:W-:Y:S01]  /*3b50*/  BSSY.RECONVERGENT B1, `(.L_x_13056) ;  /* 0x0000041000017945 */ /* 0x000fe20003800200 */
[----:B------:R-:W-:Y:S02]  /*3b60*/  MOV R22, RZ ;  /* 0x000000ff00167202 */ /* 0x000fe40000000f00 */
[----:B------:R-:W-:Y:S01]  /*3b70*/  LOP3.LUT R21, R21, 0x3, RZ, 0xc0, !PT ;  /* 0x0000000315157812 */ /* 0x000fe200078ec0ff */
[C---:B------:R-:W-:Y:S01]  /*3b80*/  IMAD R19, R6.reuse, UR7, RZ ;  /* 0x0000000706137c24 */ /* 0x040fe2000f8e02ff */
[----:B------:R-:W-:Y:S01]  /*3b90*/  MOV R24, R40 ;  /* 0x0000002800187202 */ /* 0x000fe20000000f00 */
[----:B------:R-:W-:Y:S01]  /*3ba0*/  IMAD.WIDE.U32 R14, R6, UR31, RZ ;  /* 0x0000001f060e7c25 */ /* 0x000fe2000f8e00ff */
[----:B------:R-:W-:-:S03]  /*3bb0*/  ISETP.NE.AND P0, PT, R21, RZ, PT ;  /* 0x000000ff1500720c */ /* 0x000fc60003f05270 */
[----:B------:R-:W-:Y:S01]  /*3bc0*/  IMAD.MOV.U32 R25, RZ, RZ, R14 ;  /* 0x000000ffff197224 */ /* 0x000fe200078e000e */
[----:B------:R-:W-:Y:S01]  /*3bd0*/  IADD3 R26, PT, PT, R15, R19, RZ ;  /* 0x000000130f1a7210 */ /* 0x000fe20007ffe0ff */
[----:B------:R-:W-:Y:S08]  /*3be0*/  @!P1 BRA `(.L_x_13057) ;  /* 0x0000000000dc9947 */ /* 0x000ff00003800000 */
[----:B------:R-:W0:Y:S01]  /*3bf0*/  LDC R5, c[0x0][0x3d4] ;  /* 0x0000f500ff057b82 */ /* 0x000e220000000800 */
[----:B------:R-:W-:Y:S01]  /*3c00*/  IMAD R20, R13, 0x10, R2 ;  /* 0x000000100d147824 */ /* 0x000fe200078e0202 */
[----:B------:R-:W-:Y:S01]  /*3c10*/  MOV R15, UR13 ;  /* 0x0000000d000f7c02 */ /* 0x000fe20008000f00 */
[----:B------:R-:W-:Y:S01]  /*3c20*/  IMAD.MOV.U32 R24, RZ, RZ, R40 ;  /* 0x000000ffff187224 */ /* 0x000fe200078e0028 */
[----:B------:R-:W-:Y:S02]  /*3c30*/  IADD3 R22, PT, PT, R12, -R21, RZ ;  /* 0x800000150c167210 */ /* 0x000fe40007ffe0ff */
[----:B------:R-:W-:Y:S02]  /*3c40*/  IADD3 R20, PT, PT, R20, 0x8, R15 ;  /* 0x0000000814147810 */ /* 0x000fe40007ffe00f */
[----:B------:R-:W-:-:S07]  /*3c50*/  IADD3 R6, PT, PT, -R22, RZ, RZ ;  /* 0x000000ff16067210 */ /* 0x000fce0007ffe1ff */
.L_x_13058:
[C---:B-1----:R-:W-:Y:S01]  /*3c60*/  LOP3.LUT R18, R24.reuse, 0x1f, RZ, 0xc0, !PT ;  /* 0x0000001f18127812 */ /* 0x042fe200078ec0ff */
[C---:B------:R-:W-:Y:S01]  /*3c70*/  VIADD R27, R24.reuse, 0x1e ;  /* 0x0000001e181b7836 */ /* 0x040fe20000000000 */
[----:B------:R-:W-:Y:S01]  /*3c80*/  IADD3 R14, PT, PT, R24, -0x1, RZ ;  /* 0xffffffff180e7810 */ /* 0x000fe20007ffe0ff */
[----:B------:R-:W-:Y:S01]  /*3c90*/  VIADD R6, R6, 0x4 ;  /* 0x0000000406067836 */ /* 0x000fe20000000000 */
[----:B------:R-:W-:Y:S02]  /*3ca0*/  ISETP.GE.U32.AND P2, PT, R18, UR30, PT ;  /* 0x0000001e12007c0c */ /* 0x000fe4000bf46070 */
[----:B------:R-:W-:Y:S02]  /*3cb0*/  LOP3.LUT R14, R14, 0x1f, RZ, 0xc0, !PT ;  /* 0x0000001f0e0e7812 */ /* 0x000fe400078ec0ff */
[----:B------:R-:W-:Y:S02]  /*3cc0*/  LOP3.LUT R27, R27, 0x1f, RZ, 0xc0, !PT ;  /* 0x0000001f1b1b7812 */ /* 0x000fe400078ec0ff */
[----:B------:R-:W-:-:S02]  /*3cd0*/  ISETP.GE.U32.AND P1, PT, R14, UR30, PT ;  /* 0x0000001e0e007c0c */ /* 0x000fc4000bf26070 */
[----:B------:R-:W-:-:S04]  /*3ce0*/  IADD3 R24, PT, PT, R24, 0x1d, RZ ;  /* 0x0000001d18187810 */ /* 0x000fc80007ffe0ff */
[----:B------:R-:W-:Y:S01]  /*3cf0*/  LOP3.LUT R24, R24, 0x1f, RZ, 0xc0, !PT ;  /* 0x0000001f18187812 */ /* 0x000fe200078ec0ff */
[----:B------:R-:W1:Y:S01]  /*3d00*/  @!P2 LDS R39, [R20+-0x8] ;  /* 0xfffff8001427a984 */ /* 0x000e620000000800 */
[----:B------:R-:W-:-:S05]  /*3d10*/  @!P2 IADD3 R15, P3, PT, R18, R25, RZ ;  /* 0x00000019120fa210 */ /* 0x000fca0007f7e0ff */
[----:B------:R-:W-:Y:S01]  /*3d20*/  @!P2 IMAD.X R28, RZ, RZ, R26, P3 ;  /* 0x000000ffff1ca224 */ /* 0x000fe200018e061a */
[C---:B------:R-:W-:Y:S01]  /*3d30*/  @!P2 LEA R18, P3, R15.reuse, UR10, 0x2 ;  /* 0x0000000a0f12ac11 */ /* 0x040fe2000f8610ff */
[----:B------:R-:W2:Y:S03]  /*3d40*/  @!P1 LDS R33, [R20+-0x4] ;  /* 0xfffffc0014219984 */ /* 0x000ea60000000800 */
[----:B------:R-:W-:-:S05]  /*3d50*/  @!P2 LEA.HI.X R19, R15, UR4, R28, 0x2, P3 ;  /* 0x000000040f13ac11 */ /* 0x000fca00098f141c */
[----:B-1----:R1:W-:Y:S01]  /*3d60*/  @!P2 STG.E desc[UR22][R18.64], R39 ;  /* 0x000000271200a986 */ /* 0x0023e2000c101916 */
[----:B------:R-:W-:-:S04]  /*3d70*/  IADD3 R25, P2, PT, R25, UR12, RZ ;  /* 0x0000000c19197c10 */ /* 0x000fc8000ff5e0ff */
[----:B0-----:R-:W-:Y:S02]  /*3d80*/  IADD3.X R26, PT, PT, R26, R5, RZ, P2, !PT ;  /* 0x000000051a1a7210 */ /* 0x001fe400017fe4ff */
[----:B------:R-:W-:-:S04]  /*3d90*/  @!P1 IADD3 R15, P2, PT, R14, R25, RZ ;  /* 0x000000190e0f9210 */ /* 0x000fc80007f5e0ff */
[----:B------:R-:W-:Y:S02]  /*3da0*/  @!P1 IADD3.X R28, PT, PT, RZ, R26, RZ, P2, !PT ;  /* 0x0000001aff1c9210 */ /* 0x000fe400017fe4ff */
[----:B------:R-:W-:-:S04]  /*3db0*/  @!P1 LEA R14, P2, R15, UR10, 0x2 ;  /* 0x0000000a0f0e9c11 */ /* 0x000fc8000f8410ff */
[----:B------:R-:W-:Y:S02]  /*3dc0*/  @!P1 LEA.HI.X R15, R15, UR4, R28, 0x2, P2 ;  /* 0x000000040f0f9c11 */ /* 0x000fe400090f141c */
[----:B------:R-:W-:Y:S02]  /*3dd0*/  ISETP.GE.U32.AND P2, PT, R27, UR30, PT ;  /* 0x0000001e1b007c0c */ /* 0x000fe4000bf46070 */
[----:B------:R-:W-:Y:S01]  /*3de0*/  IADD3 R28, P3, PT, R25, UR12, RZ ;  /* 0x0000000c191c7c10 */ /* 0x000fe2000ff7e0ff */
[----:B--2---:R-:W-:Y:S01]  /*3df0*/  @!P1 STG.E desc[UR22][R14.64], R33 ;  /* 0x000000210e009986 */ /* 0x004fe2000c101916 */
[----:B------:R-:W-:Y:S02]  /*3e00*/  ISETP.GE.U32.AND P1, PT, R24, UR30, PT ;  /* 0x0000001e18007c0c */ /* 0x000fe4000bf26070 */
[----:B------:R-:W-:-:S07]  /*3e10*/  IADD3.X R26, PT, PT, R26, R5, RZ, P3, !PT ;  /* 0x000000051a1a7210 */ /* 0x000fce0001ffe4ff */
[----:B------:R-:W0:Y:S01]  /*3e20*/  @!P2 LDS R39, [R20] ;  /* 0x000000001427a984 */ /* 0x000e220000000800 */
[----:B------:R-:W-:-:S05]  /*3e30*/  @!P2 IADD3 R27, P3, PT, R27, R28, RZ ;  /* 0x0000001c1b1ba210 */ /* 0x000fca0007f7e0ff */
[----:B------:R-:W-:Y:S01]  /*3e40*/  @!P2 IMAD.X R30, RZ, RZ, R26, P3 ;  /* 0x000000ffff1ea224 */ /* 0x000fe200018e061a */
[----:B-1----:R-:W-:-:S04]  /*3e50*/  @!P2 LEA R18, P3, R27, UR10, 0x2 ;  /* 0x0000000a1b12ac11 */ /* 0x002fc8000f8610ff */
[----:B------:R-:W-:Y:S02]  /*3e60*/  @!P2 LEA.HI.X R19, R27, UR4, R30, 0x2, P3 ;  /* 0x000000041b13ac11 */ /* 0x000fe400098f141e */
[----:B------:R1:W2:Y:S02]  /*3e70*/  @!P1 LDS R27, [R20+0x4] ;  /* 0x00000400141b9984 */ /* 0x0002a40000000800 */
[----:B-1----:R-:W-:Y:S02]  /*3e80*/  VIADD R20, R20, 0x10 ;  /* 0x0000001014147836 */ /* 0x002fe40000000000 */
[----:B0-----:R1:W-:Y:S01]  /*3e90*/  @!P2 STG.E desc[UR22][R18.64], R39 ;  /* 0x000000271200a986 */ /* 0x0013e2000c101916 */
[----:B------:R-:W-:-:S04]  /*3ea0*/  IADD3 R25, P2, PT, R28, UR12, RZ ;  /* 0x0000000c1c197c10 */ /* 0x000fc8000ff5e0ff */
[----:B------:R-:W-:Y:S02]  /*3eb0*/  IADD3.X R28, PT, PT, R26, R5, RZ, P2, !PT ;  /* 0x000000051a1c7210 */ /* 0x000fe400017fe4ff */
[C---:B------:R-:W-:Y:S02]  /*3ec0*/  @!P1 IADD3 R15, P2, PT, R24.reuse, R25, RZ ;  /* 0x00000019180f9210 */ /* 0x040fe40007f5e0ff */
[----:B------:R-:W-:Y:S02]  /*3ed0*/  IADD3 R24, PT, PT, R24, 0x1f, RZ ;  /* 0x0000001f18187810 */ /* 0x000fe40007ffe0ff */
[----:B------:R-:W-:Y:S02]  /*3ee0*/  @!P1 IADD3.X R26, PT, PT, RZ, R28, RZ, P2, !PT ;  /* 0x0000001cff1a9210 */ /* 0x000fe400017fe4ff */
[----:B------:R-:W-:-:S04]  /*3ef0*/  @!P1 LEA R14, P2, R15, UR10, 0x2 ;  /* 0x0000000a0f0e9c11 */ /* 0x000fc8000f8410ff */
[----:B------:R-:W-:Y:S02]  /*3f00*/  @!P1 LEA.HI.X R15, R15, UR4, R26, 0x2, P2 ;  /* 0x000000040f0f9c11 */ /* 0x000fe400090f141a */
[----:B------:R-:W-:-:S03]  /*3f10*/  ISETP.NE.AND P2, PT, R6, RZ, PT ;  /* 0x000000ff0600720c */ /* 0x000fc60003f45270 */
[----:B--2---:R1:W-:Y:S01]  /*3f20*/  @!P1 STG.E desc[UR22][R14.64], R27 ;  /* 0x0000001b0e009986 */ /* 0x0043e2000c101916 */
[----:B------:R-:W-:-:S04]  /*3f30*/  IADD3 R25, P1, PT, R25, UR12, RZ ;  /* 0x0000000c19197c10 */ /* 0x000fc8000ff3e0ff */
[----:B------:R-:W-:-:S05]  /*3f40*/  IADD3.X R26, PT, PT, R28, R5, RZ, P1, !PT ;  /* 0x000000051c1a7210 */ /* 0x000fca0000ffe4ff */
[----:B------:R-:W-:Y:S05]  /*3f50*/  @P2 BRA `(.L_x_13058) ;  /* 0xfffffffc00402947 */ /* 0x000fea000383ffff */
.L_x_13057:
[----:B------:R-:W-:Y:S05]  /*3f60*/  BSYNC.RECONVERGENT B1 ;  /* 0x0000000000017941 */ /* 0x000fea0003800200 */
.L_x_13056:
[----:B------:R-:W-:Y:S05]  /*3f70*/  @!P0 BRA `(.L_x_13055) ;  /* 0x0000000000888947 */ /* 0x000fea0003800000 */
[----:B-1----:R-:W-:Y:S02]  /*3f80*/  LOP3.LUT R14, R24, 0x1f, RZ, 0xc0, !PT ;  /* 0x0000001f180e7812 */ /* 0x002fe400078ec0ff */
        /* <DEDUP_REMOVED lines=33> */
.L_x_13055:
[----:B------:R-:W-:Y:S05]  /*41a0*/  BSYNC.RECONVERGENT B0 ;  /* 0x0000000000007941 */ /* 0x000fea0003800200 */
.L_x_13054:
[----:B------:R-:W-:Y:S01]  /*41b0*/  BAR.SYNC.DEFER_BLOCKING 0x0 ;  /* 0x0000000000007b1d */ /* 0x000fe20000010000 */
[C---:B------:R-:W-:Y:S02]  /*41c0*/  ISETP.LT.U32.AND P0, PT, R7.reuse, UR29, PT ;  /* 0x0000001d07007c0c */ /* 0x040fe4000bf01070 */
[----:B------:R-:W-:-:S03]  /*41d0*/  IADD3 R8, PT, PT, R7, R8, RZ ;  /* 0x0000000807087210 */ /* 0x000fc60007ffe0ff */
[----:B------:R-:W-:Y:S02]  /*41e0*/  BSSY.RECONVERGENT B0, `(.L_x_13059) ;  /* 0x000006c000007945 */ /* 0x000fe40003800200 */
        /* <DEDUP_REMOVED lines=11> */
[----:B------:R-:W-:Y:S01]  /*42a0*/  IADD3 R20, PT, PT, R15, R19, RZ ;  /* 0x000000130f147210 */ /* 0x000fe20007ffe0ff */
[----:B------:R-:W-:Y:S01]  /*42b0*/  IMAD.MOV.U32 R6, RZ, RZ, RZ ;  /* 0x000000ffff067224 */ /* 0x000fe200078e00ff */
[----:B------:R-:W-:Y:S02]  /*42c0*/  MOV R22, R14 ;  /* 0x0000000e00167202 */ /* 0x000fe40000000f00 */
[----:B------:R-:W-:-:S04]  /*42d0*/  LOP3.LUT R21, R21, 0x3, RZ, 0xc0, !PT ;  /* 0x0000000315157812 */ /* 0x000fc800078ec0ff */
[----:B------:R-:W-:Y:S02]  /*42e0*/  ISETP.NE.AND P0, PT, R21, RZ, PT ;  /* 0x000000ff1500720c */ /* 0x000fe40003f05270 */
[----:B------:R-:W-:Y:S11]  /*42f0*/  @!P1 BRA `(.L_x_13062) ;  /* 0x0000000000d89947 */ /* 0x000ff60003800000 */
[----:B------:R-:W1:Y:S01]  /*4300*/  LDC R5, c[0x0][0x3d4] ;  /* 0x0000f500ff057b82 */ /* 0x000e620000000800 */
[----:B------:R-:W-:Y:S01]  /*4310*/  IMAD.IADD R6, R12, 0x1, -R21 ;  /* 0x000000010c067824 */ /* 0x000fe200078e0a15 */
[----:B------:R-:W-:Y:S02]  /*4320*/  LEA R2, R13, R2, 0x4 ;  /* 0x000000020d027211 */ /* 0x000fe400078e20ff */
[----:B0-----:R-:W-:Y:S02]  /*4330*/  MOV R9, UR13 ;  /* 0x0000000d00097c02 */ /* 0x001fe40008000f00 */
[----:B------:R-:W-:Y:S02]  /*4340*/  IADD3 R12, PT, PT, -R6, RZ, RZ ;  /* 0x000000ff060c7210 */ /* 0x000fe40007ffe1ff */
[----:B------:R-:W-:-:S07]  /*4350*/  IADD3 R2, PT, PT, R2, 0x8, R9 ;  /* 0x0000000802027810 */ /* 0x000fce0007ffe009 */
.L_x_13063:
        /* <DEDUP_REMOVED lines=15> */
[----:B------:R-:W2:Y:S01]  /*4450*/  @!P3 LDS R25, [R2+-0x4] ;  /* 0xfffffc000219b984 */ /* 0x000ea20000000800 */
[----:B------:R-:W-:Y:S02]  /*4460*/  @!P4 IADD3.X R14, PT, PT, RZ, R20, RZ, P6, !PT ;  /* 0x00000014ff0ec210 */ /* 0x000fe400037fe4ff */
[----:B------:R-:W-:Y:S01]  /*4470*/  @!P4 LEA R8, P6, R9, UR10, 0x2 ;  /* 0x0000000a0908cc11 */ /* 0x000fe2000f8c10ff */
[----:B------:R-:W3:Y:S01]  /*4480*/  @!P2 LDS R31, [R2] ;  /* 0x00000000021fa984 */ /* 0x000ee20000000800 */
[----:B-1----:R-:W-:Y:S01]  /*4490*/  IMAD.X R20, R20, 0x1, R5, P5 ;  /* 0x0000000114147824 */ /* 0x002fe200028e0605 */
[----:B------:R-:W-:-:S02]  /*44a0*/  @!P3 IADD3 R15, P5, PT, R17, R22, RZ ;  /* 0x00000016110fb210 */ /* 0x000fc40007fbe0ff */
[----:B------:R1:W4:Y:S01]  /*44b0*/  @!P1 LDS R27, [R2+0x4] ;  /* 0x00000400021b9984 */ /* 0x0003220000000800 */
[----:B------:R-:W-:Y:S02]  /*44c0*/  @!P4 LEA.HI.X R9, R9, UR4, R14, 0x2, P6 ;  /* 0x000000040909cc11 */ /* 0x000fe4000b0f140e */
[----:B------:R-:W-:Y:S02]  /*44d0*/  @!P3 IADD3.X R16, PT, PT, RZ, R20, RZ, P5, !PT ;  /* 0x00000014ff10b210 */ /* 0x000fe40002ffe4ff */
[C---:B------:R-:W-:Y:S02]  /*44e0*/  @!P3 LEA R14, P5, R15.reuse, UR10, 0x2 ;  /* 0x0000000a0f0ebc11 */ /* 0x040fe4000f8a10ff */
[----:B------:R-:W-:Y:S01]  /*44f0*/  IADD3 R22, P6, PT, R22, UR12, RZ ;  /* 0x0000000c16167c10 */ /* 0x000fe2000ffde0ff */
[----:B-1----:R-:W-:Y:S01]  /*4500*/  VIADD R2, R2, 0x10 ;  /* 0x0000001002027836 */ /* 0x002fe20000000000 */
[----:B------:R-:W-:Y:S02]  /*4510*/  @!P3 LEA.HI.X R15, R15, UR4, R16, 0x2, P5 ;  /* 0x000000040f0fbc11 */ /* 0x000fe4000a8f1410 */
[----:B------:R-:W-:-:S02]  /*4520*/  IADD3.X R20, PT, PT, R20, R5, RZ, P6, !PT ;  /* 0x0000000514147210 */ /* 0x000fc400037fe4ff */
[----:B------:R-:W-:Y:S02]  /*4530*/  @!P2 IADD3 R17, P5, PT, R19, R22, RZ ;  /* 0x000000161311a210 */ /* 0x000fe40007fbe0ff */
[----:B------:R-:W-:-:S03]  /*4540*/  IADD3 R33, P6, PT, R22, UR12, RZ ;  /* 0x0000000c16217c10 */ /* 0x000fc6000ffde0ff */
[----:B------:R-:W-:Y:S01]  /*4550*/  @!P2 IMAD.X R18, RZ, RZ, R20, P5 ;  /* 0x000000ffff12a224 */ /* 0x000fe200028e0614 */
[C---:B------:R-:W-:Y:S02]  /*4560*/  @!P2 LEA R16, P5, R17.reuse, UR10, 0x2 ;  /* 0x0000000a1110ac11 */ /* 0x040fe4000f8a10ff */
[----:B------:R-:W-:Y:S02]  /*4570*/  IADD3.X R24, PT, PT, R20, R5, RZ, P6, !PT ;  /* 0x0000000514187210 */ /* 0x000fe400037fe4ff */
[----:B------:R-:W-:Y:S02]  /*4580*/  @!P2 LEA.HI.X R17, R17, UR4, R18, 0x2, P5 ;  /* 0x000000041111ac11 */ /* 0x000fe4000a8f1412 */
[C---:B------:R-:W-:Y:S02]  /*4590*/  @!P1 IADD3 R19, P5, PT, R40.reuse, R33, RZ ;  /* 0x0000002128139210 */ /* 0x040fe40007fbe0ff */
[----:B------:R-:W-:Y:S01]  /*45a0*/  IADD3 R40, PT, PT, R40, 0x1f, RZ ;  /* 0x0000001f28287810 */ /* 0x000fe20007ffe0ff */
[----:B0-----:R0:W-:Y:S01]  /*45b0*/  @!P4 STG.E desc[UR22][R8.64], R23 ;  /* 0x000000170800c986 */ /* 0x0011e2000c101916 */
[----:B------:R-:W-:-:S02]  /*45c0*/  @!P1 IADD3.X R20, PT, PT, RZ, R24, RZ, P5, !PT ;  /* 0x00000018ff149210 */ /* 0x000fc40002ffe4ff */
[C---:B------:R-:W-:Y:S01]  /*45d0*/  @!P1 LEA R18, P5, R19.reuse, UR10, 0x2 ;  /* 0x0000000a13129c11 */ /* 0x040fe2000f8a10ff */
[----:B--2---:R0:W-:Y:S03]  /*45e0*/  @!P3 STG.E desc[UR22][R14.64], R25 ;  /* 0x000000190e00b986 */ /* 0x0041e6000c101916 */
[----:B------:R-:W-:Y:S01]  /*45f0*/  @!P1 LEA.HI.X R19, R19, UR4, R20, 0x2, P5 ;  /* 0x0000000413139c11 */ /* 0x000fe2000a8f1414 */
[----:B---3--:R0:W-:Y:S01]  /*4600*/  @!P2 STG.E desc[UR22][R16.64], R31 ;  /* 0x0000001f1000a986 */ /* 0x0081e2000c101916 */
[----:B------:R-:W-:-:S03]  /*4610*/  ISETP.NE.AND P2, PT, R12, RZ, PT ;  /* 0x000000ff0c00720c */ /* 0x000fc60003f45270 */
[----:B----4-:R0:W-:Y:S01]  /*4620*/  @!P1 STG.E desc[UR22][R18.64], R27 ;  /* 0x0000001b12009986 */ /* 0x0101e2000c101916 */
[----:B------:R-:W-:-:S04]  /*4630*/  IADD3 R22, P1, PT, R33, UR12, RZ ;  /* 0x0000000c21167c10 */ /* 0x000fc8000ff3e0ff */
[----:B------:R-:W-:-:S05]  /*4640*/  IADD3.X R20, PT, PT, R24, R5, RZ, P1, !PT ;  /* 0x0000000518147210 */ /* 0x000fca0000ffe4ff */
[----:B------:R-:W-:Y:S05]  /*4650*/  @P2 BRA `(.L_x_13063) ;  /* 0xfffffffc00402947 */ /* 0x000fea000383ffff */
.L_x_13062:
[----:B------:R-:W-:Y:S05]  /*4660*/  BSYNC.RECONVERGENT B1 ;  /* 0x0000000000017941 */ /* 0x000fea0003800200 */
.L_x_13061:
        /* <DEDUP_REMOVED lines=35> */
.L_x_13060:
[----:B------:R-:W-:Y:S05]  /*48a0*/  BSYNC.RECONVERGENT B0 ;  /* 0x0000000000007941 */ /* 0x000fea0003800200 */
.L_x_13059:
        /* <DEDUP_REMOVED lines=17> */
[----:B--2---:R-:W-:Y:S01]  /*49c0*/  MOV R10, UR18 ;  /* 0x00000012000a7c02 */ /* 0x004fe20008000f00 */
[----:B------:R-:W-:-:S02]  /*49d0*/  IMAD.U32 R11, RZ, RZ, UR14 ;  /* 0x0000000eff0b7e24 */ /* 0x000fc4000f8e00ff */
        /* <DEDUP_REMOVED lines=8> */
[----:B-1----:R-:W-:Y:S01]  /*4a60*/  FADD R5, R5, R8 ;  /* 0x0000000805057221 */ /* 0x002fe20000000000 */
[----:B------:R-:W-:Y:S01]  /*4a70*/  FADD R2, R2, R9 ;  /* 0x0000000902027221 */ /* 0x000fe20000000000 */
[----:B------:R-:W-:-:S04]  /*4a80*/  @!P1 IMAD.WIDE.U32 R8, R3, 0x8, R10 ;  /* 0x0000000803089825 */ /* 0x000fc800078e000a */
[----:B------:R-:W-:Y:S01]  /*4a90*/  FADD R6, R5, R6 ;  /* 0x0000000605067221 */ /* 0x000fe20000000000 */
[----:B------:R-:W-:-:S05]  /*4aa0*/  FADD R7, R2, R7 ;  /* 0x0000000702077221 */ /* 0x000fca0000000000 */
[----:B------:R3:W-:Y:S02]  /*4ab0*/  @!P1 STG.E.64 desc[UR22][R8.64], R6 ;  /* 0x0000000608009986 */ /* 0x0007e4000c101b16 */
.L_x_13065:
[----:B------:R-:W-:Y:S05]  /*4ac0*/  BSYNC.RECONVERGENT B0 ;  /* 0x0000000000007941 */ /* 0x000fea0003800200 */
.L_x_13064:
[----:B------:R-:W4:Y:S02]  /*4ad0*/  LDCU.64 UR4, c[0x0][0x3a8] ;  /* 0x00007500ff0477ac */ /* 0x000f240008000a00 */
[----:B----4-:R-:W-:-:S04]  /*4ae0*/  UISETP.NE.U32.AND UP0, UPT, UR4, URZ, UPT ;  /* 0x000000ff0400728c */ /* 0x010fc8000bf05070 */
[----:B------:R-:W-:-:S09]  /*4af0*/  UISETP.NE.AND.EX UP0, UPT, UR5, URZ, UPT, UP0 ;  /* 0x000000ff0500728c */ /* 0x000fd2000bf05300 */
[----:B------:R-:W-:Y:S05]  /*4b00*/  BRA.U !UP0, `(.L_x_13066) ;  /* 0x00000001089c7547 */ /* 0x000fea000b800000 */
[----:B--2---:R-:W2:Y:S01]  /*4b10*/  SHFL.DOWN PT, R0, R29, 0x10, 0x1f ;  /* 0x0a001f001d007f89 */ /* 0x004ea200000e0000 */
[----:B------:R-:W-:Y:S01]  /*4b20*/  ISETP.NE.AND P1, PT, R3, RZ, PT ;  /* 0x000000ff0300720c */ /* 0x000fe20003f25270 */
[----:B------:R-:W-:-:S12]  /*4b30*/  BSSY B0, `(.L_x_13066) ;  /* 0x0000024000007945 */ /* 0x000fd80003800000 */
[----:B------:R-:W4:Y:S01]  /*4b40*/  @!P1 S2R R3, SR_CgaCtaId ;  /* 0x0000000000039919 */ /* 0x000f220000008800 */
[----:B0--3--:R-:W-:Y:S02]  /*4b50*/  @!P1 MOV R8, 0x400 ;  /* 0x0000040000089802 */ /* 0x009fe40000000f00 */
[----:B--2---:R-:W-:-:S05]  /*4b60*/  FMNMX R0, R29, R0, !PT ;  /* 0x000000001d007209 */ /* 0x004fca0007800000 */
[----:B------:R-:W0:Y:S01]  /*4b70*/  SHFL.DOWN PT, R5, R0, 0x8, 0x1f ;  /* 0x09001f0000057f89 */ /* 0x000e2200000e0000 */
[----:B----4-:R-:W-:-:S04]  /*4b80*/  @!P1 LEA R8, R3, R8, 0x18 ;  /* 0x0000000803089211 */ /* 0x010fc800078ec0ff */
[----:B------:R-:W-:Y:S02]  /*4b90*/  @!P1 LEA R8, R13, R8, 0x2 ;  /* 0x000000080d089211 */ /* 0x000fe400078e10ff */
[----:B0-----:R-:W-:-:S05]  /*4ba0*/  FMNMX R5, R0, R5, !PT ;  /* 0x0000000500057209 */ /* 0x001fca0007800000 */
        /* <DEDUP_REMOVED lines=23> */
.L_x_13074:
[----:B------:R-:W-:Y:S02]  /*4d20*/  ISETP.NE.AND P0, PT, R4, RZ, PT ;  /* 0x000000ff0400720c */ /* 0x000fe40003f05270 */
[----:B-1----:R-:W-:-:S11]  /*4d30*/  FMNMX R5, R2, R5, !PT ;  /* 0x0000000502057209 */ /* 0x002fd60007800000 */
[----:B------:R-:W-:Y:S05]  /*4d40*/  @P0 BRA `(.L_x_13067) ;  /* 0x0000000000080947 */ /* 0x000fea0003800000 */
[----:B0-----:R-:W0:Y:S02]  /*4d50*/  LDC.64 R2, c[0x0][0x3a8] ;  /* 0x0000ea00ff027b82 */ /* 0x001e240000000a00 */
[----:B0-----:R1:W-:Y:S02]  /*4d60*/  REDG.E.MAX.S32.STRONG.GPU desc[UR22][R2.64], R5 ;  /* 0x000000050200798e */ /* 0x0013e4000d12e316 */
.L_x_13067:
[----:B------:R-:W-:Y:S05]  /*4d70*/  BSYNC B0 ;  /* 0x0000000000007941 */ /* 0x000fea0003800000 */
.L_x_13066:
        /* <DEDUP_REMOVED lines=10> */
[----:B-1-3--:R-:W-:-:S07]  /*4e20*/  MOV R7, 0x4e40 ;  /* 0x00004e4000077802 */ /* 0x00afce0000000f00 */
[----:B0-----:R-:W-:Y:S05]  /*4e30*/  CALL.REL.NOINC `($__internal_425_$__cuda_sm20_rcp_rn_f32_slowpath) ;  /* 0x0000000400987944 */ /* 0x001fea0003c00000 */
[----:B------:R-:W-:Y:S05]  /*4e40*/  BRA `(.L_x_13070) ;  /* 0x0000000000147947 */ /* 0x000fea0003800000 */
.L_x_13069:
[----:B-1----:R-:W1:Y:S01]  /*4e50*/  MUFU.RCP R5, UR32 ;  /* 0x0000002000057d08 */ /* 0x002e620008001000 */
[----:B--2---:R-:W-:-:S05]  /*4e60*/  MOV R0, UR32 ;  /* 0x0000002000007c02 */ /* 0x004fca0008000f00 */
[----:B-1----:R-:W-:-:S04]  /*4e70*/  FFMA R0, R5, R0, -1 ;  /* 0xbf80000005007423 */ /* 0x002fc80000000000 */
[----:B------:R-:W-:-:S04]  /*4e80*/  FADD.FTZ R0, -R0, -RZ ;  /* 0x800000ff00007221 */ /* 0x000fc80000010100 */
[----:B------:R-:W-:-:S07]  /*4e90*/  FFMA R5, R5, R0, R5 ;  /* 0x0000000005057223 */ /* 0x000fce0000000005 */
.L_x_13070:
[----:B0-----:R-:W0:Y:S02]  /*4ea0*/  LDC.64 R2, c[0x0][0x3b0] ;  /* 0x0000ec00ff027b82 */ /* 0x001e240000000a00 */
[----:B0-----:R-:W-:Y:S01]  /*4eb0*/  STG.E desc[UR22][R2.64], R5 ;  /* 0x0000000502007986 */ /* 0x001fe2000c101916 */
[----:B------:R-:W-:Y:S05]  /*4ec0*/  EXIT ;  /* 0x000000000000794d */ /* 0x000fea0003800000 */
.L_x_13068:
[----:B------:R-:W-:Y:S01]  /*4ed0*/  IMAD.MOV.U32 R7, RZ, RZ, 0x4 ;  /* 0x00000004ff077424 */ /* 0x000fe200078e00ff */
[----:B------:R-:W-:Y:S02]  /*4ee0*/  MOV R9, 0x1f ;  /* 0x0000001f00097802 */ /* 0x000fe40000000f00 */
[----:B------:R-:W-:-:S07]  /*4ef0*/  MOV R6, 0xffffffff ;  /* 0xffffffff00067802 */ /* 0x000fce0000000f00 */
[----:B01----:R-:W-:Y:S05]  /*4f00*/  WARPSYNC.COLLECTIVE R6, `(.L_x_13071) ;  /* 0x0000000006087348 */ /* 0x003fea0003c00000 */
[----:B-1----:R1:W2:Y:S02]  /*4f10*/  SHFL.DOWN P0, R5, R0, R7, R9 ;  /* 0x0800000700057389 */ /* 0x0022a40000000009 */
[----:B012---:R-:W-:Y:S05]  /*4f20*/  ENDCOLLECTIVE ;  /* 0x000000000000791b */ /* 0x007fea0003800000 */
.L_x_13071:
[----:B------:R-:W-:Y:S01]  /*4f30*/  MOV R7, 0x2 ;  /* 0x0000000200077802 */ /* 0x000fe20000000f00 */
[----:B------:R-:W-:-:S05]  /*4f40*/  IMAD.MOV.U32 R3, RZ, RZ, R5 ;  /* 0x000000ffff037224 */ /* 0x000fca00078e0005 */
[----:B------:R-:W-:-:S04]  /*4f50*/  FMNMX R3, R3, R0, !PT ;  /* 0x0000000003037209 */ /* 0x000fc80007800000 */
[----:B------:R-:W-:-:S07]  /*4f60*/  MOV R0, R3 ;  /* 0x0000000300007202 */ /* 0x000fce0000000f00 */
[----:B------:R-:W-:Y:S05]  /*4f70*/  WARPSYNC.COLLECTIVE R6, `(.L_x_13072) ;  /* 0x0000000006087348 */ /* 0x000fea0003c00000 */
[----:B------:R0:W1:Y:S02]  /*4f80*/  SHFL.DOWN P0, R5, R0, R7, R9 ;  /* 0x0800000700057389 */ /* 0x0000640000000009 */
[----:B01----:R-:W-:Y:S05]  /*4f90*/  ENDCOLLECTIVE ;  /* 0x000000000000791b */ /* 0x003fea0003800000 */
.L_x_13072:
[----:B------:R-:W-:Y:S01]  /*4fa0*/  MOV R7, 0x1 ;  /* 0x0000000100077802 */ /* 0x000fe20000000f00 */
[----:B------:R-:W-:-:S05]  /*4fb0*/  IMAD.MOV.U32 R2, RZ, RZ, R5 ;  /* 0x000000ffff027224 */ /* 0x000fca00078e0005 */
[----:B------:R-:W-:-:S04]  /*4fc0*/  FMNMX R2, R3, R2, !PT ;  /* 0x0000000203027209 */ /* 0x000fc80007800000 */
[----:B------:R-:W-:-:S07]  /*4fd0*/  MOV R0, R2 ;  /* 0x0000000200007202 */ /* 0x000fce0000000f00 */
[----:B------:R-:W-:Y:S05]  /*4fe0*/  WARPSYNC.COLLECTIVE R6, `(.L_x_13073) ;  /* 0x0000000006087348 */ /* 0x000fea0003c00000 */
[----:B------:R0:W1:Y:S02]  /*4ff0*/  SHFL.DOWN P0, R5, R0, R7, R9 ;  /* 0x0800000700057389 */ /* 0x0000640000000009 */
[----:B01----:R-:W-:Y:S05]  /*5000*/  ENDCOLLECTIVE ;  /* 0x000000000000791b */ /* 0x003fea0003800000 */
.L_x_13073:
[----:B------:R-:W-:Y:S05]  /*5010*/  BRA `(.L_x_13074) ;  /* 0xfffffffc00407947 */ /* 0x000fea000383ffff */
        .weak           $__internal_424_$__cuda_sm20_div_u64
        .type           $__internal_424_$__cuda_sm20_div_u64,@function
        .size           $__internal_424_$__cuda_sm20_div_u64,($__internal_425_$__cuda_sm20_rcp_rn_f32_slowpath - $__internal_424_$__cuda_sm20_div_u64)
$__internal_424_$__cuda_sm20_div_u64:
        /* <DEDUP_REMOVED lines=71> */
[----:B------:R-:W-:Y:S11]  /*5490*/  RET.REL.NODEC R2 `(_ZN18transformer_engine6detail38cast_transpose_fused_kernel_notalignedILb1ELb1ELb0EfNS_16CTDBiasDActParamI13__nv_bfloat16S3_S3_fEELi2ELi2ENS_5EmptyEXadL_ZNS_5dgeluIffEET_T0_RKS5_EEEEvT3_mmm) ;  /* 0xffffffa802d87950 */ /* 0x000ff60003c3ffff */
        .weak           $__internal_425_$__cuda_sm20_rcp_rn_f32_slowpath
        .type           $__internal_425_$__cuda_sm20_rcp_rn_f32_slowpath,@function
        .size           $__internal_425_$__cuda_sm20_rcp_rn_f32_slowpath,(.L_x_29726 - $__internal_425_$__cuda_sm20_rcp_rn_f32_slowpath)
$__internal_425_$__cuda_sm20_rcp_rn_f32_slowpath:
        /* <DEDUP_REMOVED lines=15> */
.L_x_13075:
        /* <DEDUP_REMOVED lines=33> */
.L_x_13077:
[----:B------:R0:W1:Y:S02]  /*57a0*/  MUFU.RCP R2, R0 ;  /* 0x0000000000027308 */ /* 0x0000640000001000 */
.L_x_13076:
[----:B------:R-:W-:Y:S02]  /*57b0*/  HFMA2 R3, -RZ, RZ, 0, 0 ;  /* 0x00000000ff037431 */ /* 0x000fe400000001ff */
[----:B-1-3--:R-:W-:Y:S01]  /*57c0*/  IMAD.MOV.U32 R5, RZ, RZ, R2 ;  /* 0x000000ffff057224 */ /* 0x00afe200078e0002 */
[----:B------:R-:W-:-:S04]  /*57d0*/  MOV R2, R7 ;  /* 0x0000000700027202 */ /* 0x000fc80000000f00 */
[----:B0-2---:R-:W-:Y:S05]  /*57e0*/  RET.REL.NODEC R2 `(_ZN18transformer_engine6detail38cast_transpose_fused_kernel_notalignedILb1ELb1ELb0EfNS_16CTDBiasDActParamI13__nv_bfloat16S3_S3_fEELi2ELi2ENS_5EmptyEXadL_ZNS_5dgeluIffEET_T0_RKS5_EEEEvT3_mmm) ;  /* 0xffffffa802047950 */ /* 0x005fea0003c3ffff */
.L_x_13078:
        /* <DEDUP_REMOVED lines=9> */
.L_x_29726:


//--------------------- .text._ZN18transformer_engine6detail38cast_transpose_fused_kernel_notalignedILb1ELb1ELb0EfNS_16CTDBiasDActParamI13__nv_bfloat16S3_6__halffEELi2ELi2ENS_5EmptyEXadL_ZNS_5dgeluIffEET_T0_RKS6_EEEEvT3_mmm --------------------------
	.section	.text._ZN18transformer_engine6detail38cast_transpose_fused_kernel_notalignedILb1ELb1ELb0EfNS_16CTDBiasDActParamI13__nv_bfloat16S3_6__halffEELi2ELi2ENS_5EmptyEXadL_ZNS_5dgeluIffEET_T0_RKS6_EEEEvT3_mmm,"ax",@progbits
	.align	128
        .global         _ZN18transformer_engine6detail38cast_transpose_fused_kernel_notalignedILb1ELb1ELb0EfNS_16CTDBiasDActParamI13__nv_bfloat16S3_6__halffEELi2ELi2ENS_5EmptyEXadL_ZNS_5dgeluIffEET_T0_RKS6_EEEEvT3_mmm
        .type           _ZN18transformer_engine6detail38cast_transpose_fused_kernel_notalignedILb1ELb1ELb0EfNS_16CTDBiasDActParamI13__nv_bfloat16S3_6__halffEELi2ELi2ENS_5EmptyEXadL_ZNS_5dgeluIffEET_T0_RKS6_EEEEvT3_mmm,@function
        .size           _ZN18transformer_engine6detail38cast_transpose_fused_kernel_notalignedILb1ELb1ELb0EfNS_16CTDBiasDActParamI13__nv_bfloat16S3_6__halffEELi2ELi2ENS_5EmptyEXadL_ZNS_5dgeluIffEET_T0_RKS6_EEEEvT3_mmm,(.L_x_29728 - _ZN18transformer_engine6detail38cast_transpose_fused_kernel_notalignedILb1ELb1ELb0EfNS_16CTDBiasDActParamI13__nv_bfloat16S3_6__halffEELi2ELi2ENS_5EmptyEXadL_ZNS_5dgeluIffEET_T0_RKS6_EEEEvT3_mmm)
        .other          _ZN18transformer_engine6detail38cast_transpose_fused_kernel_notalignedILb1ELb1ELb0EfNS_16CTDBiasDActParamI13__nv_bfloat16S3_6__halffEELi2ELi2ENS_5EmptyEXadL_ZNS_5dgeluIffEET_T0_RKS6_EEEEvT3_mmm,@"STO_CUDA_ENTRY STV_DEFAULT"
_ZN18transformer_engine6detail38cast_transpose_fused_kernel_notalignedILb1ELb1ELb0EfNS_16CTDBiasDActParamI13__nv_bfloat16S3_6__halffEELi2ELi2ENS_5EmptyEXadL_ZNS_5dgeluIffEET_T0_RKS6_EEEEvT3_mmm:
.text._ZN18transformer_engine6detail38cast_transpose_fused_kernel_notalignedILb1ELb1ELb0EfNS_16CTDBiasDActParamI13__nv_bfloat16S3_6__halffEELi2ELi2ENS_5EmptyEXadL_ZNS_5dgeluIffEET_T0_RKS6_EEEEvT3_mmm:
        /* <DEDUP_REMOVED lines=43> */
.L_x_13079:
[----:B------:R-:W-:-:S07]  /*02b0*/  MOV R5, 0x2d0 ;  /* 0x000002d000057802 */ /* 0x000fce0000000f00 */
[----:B------:R-:W-:Y:S05]  /*02c0*/  CALL.REL.NOINC `($__internal_426_$__cuda_sm20_div_u64) ;  /* 0x0000004c00547944 */ /* 0x000fea0003c00000 */
        /* <DEDUP_REMOVED lines=11> */
.L_x_13080:
        /* <DEDUP_REMOVED lines=367> */
[----:B------:R-:W-:Y:S02]  /*1a70*/  F2FP.F16.F32.PACK_AB R9, RZ, R0 ;  /* 0x00000000ff09723e */ /* 0x000fe400000000ff */
[----:B------:R-:W-:Y:S02]  /*1a80*/  F2FP.F16.F32.PACK_AB R17, RZ, R17 ;  /* 0x00000011ff11723e */ /* 0x000fe400000000ff */
[----:B------:R-:W-:Y:S02]  /*1a90*/  F2FP.F16.F32.PACK_AB R10, RZ, R10 ;  /* 0x0000000aff0a723e */ /* 0x000fe400000000ff */
[----:B------:R-:W-:Y:S02]  /*1aa0*/  F2FP.F16.F32.PACK_AB R12, RZ, R12 ;  /* 0x0000000cff0c723e */ /* 0x000fe400000000ff */
        /* <DEDUP_REMOVED lines=53> */
[----:B------:R-:W-:Y:S01]  /*1e00*/  F2FP.F16.F32.PACK_AB R8, RZ, R8 ;  /* 0x00000008ff08723e */ /* 0x000fe200000000ff */
[----:B------:R-:W-:Y:S01]  /*1e10*/  FFMA R31, R31, 0.5, R30 ;  /* 0x3f0000001f1f7823 */ /* 0x000fe2000000001e */
[----:B------:R-:W-:-:S02]  /*1e20*/  F2FP.F16.F32.PACK_AB R16, RZ, R16 ;  /* 0x00000010ff10723e */ /* 0x000fc400000000ff */
        /* <DEDUP_REMOVED lines=154> */
[----:B------:R-:W-:Y:S02]  /*27d0*/  F2FP.F16.F32.PACK_AB R11, RZ, R28 ;  /* 0x0000001cff0b723e */ /* 0x000fe400000000ff */
[----:B------:R-:W-:Y:S02]  /*27e0*/  F2FP.F16.F32.PACK_AB R13, RZ, R13 ;  /* 0x0000000dff0d723e */ /* 0x000fe400000000ff */
        /* <DEDUP_REMOVED lines=75> */
[----:B------:R-:W-:Y:S01]  /*2ca0*/  F2FP.F16.F32.PACK_AB R25, RZ, R29 ;  /* 0x0000001dff19723e */ /* 0x000fe200000000ff */
[----:B------:R-:W-:Y:S01]  /*2cb0*/  FMUL R24, R24, UR32 ;  /* 0x0000002018187c20 */ /* 0x000fe20008400000 */
[----:B------:R-:W-:Y:S02]  /*2cc0*/  F2FP.F16.F32.PACK_AB R22, RZ, R22 ;  /* 0x00000016ff16723e */ /* 0x000fe400000000ff */
[----:B------:R-:W-:Y:S02]  /*2cd0*/  F2FP.F16.F32.PACK_AB R23, RZ, R23 ;  /* 0x00000017ff17723e */ /* 0x000fe400000000ff */
[----:B------:R-:W-:Y:S02]  /*2ce0*/  F2FP.F16.F32.PACK_AB R24, RZ, R24 ;  /* 0x00000018ff18723e */ /* 0x000fe400000000ff */
        /* <DEDUP_REMOVED lines=132> */
[----:B------:R-:W-:Y:S02]  /*3530*/  F2FP.F16.F32.PACK_AB R30, RZ, R30 ;  /* 0x0000001eff1e723e */ /* 0x000fe400000000ff */
[----:B------:R-:W-:Y:S02]  /*3540*/  F2FP.F16.F32.PACK_AB R31, RZ, R31 ;  /* 0x0000001fff1f723e */ /* 0x000fe400000000ff */
        /* <DEDUP_REMOVED lines=38> */
[----:B------:R-:W-:Y:S02]  /*37b0*/  F2FP.F16.F32.PACK_AB R32, RZ, R32 ;  /* 0x00000020ff20723e */ /* 0x000fe400000000ff */
[----:B------:R-:W-:Y:S01]  /*37c0*/  F2FP.F16.F32.PACK_AB R33, RZ, R33 ;  /* 0x00000021ff21723e */ /* 0x000fe200000000ff */
        /* <DEDUP_REMOVED lines=73> */
.L_x_13085:
        /* <DEDUP_REMOVED lines=48> */
.L_x_13084:
[----:B------:R-:W-:Y:S05]  /*3f60*/  BSYNC.RECONVERGENT B1 ;  /* 0x0000000000017941 */ /* 0x000fea0003800200 */
.L_x_13083:
        /* <DEDUP_REMOVED lines=35> */
.L_x_13082:
[----:B------:R-:W-:Y:S05]  /*41a0*/  BSYNC.RECONVERGENT B0 ;  /* 0x0000000000007941 */ /* 0x000fea0003800200 */
.L_x_13081:
        /* <DEDUP_REMOVED lines=27> */
.L_x_13090:
        /* <DEDUP_REMOVED lines=48> */
.L_x_13089:
[----:B------:R-:W-:Y:S05]  /*4660*/  BSYNC.RECONVERGENT B1 ;  /* 0x0000000000017941 */ /* 0x000fea0003800200 */
.L_x_13088:
        /* <DEDUP_REMOVED lines=35> */
.L_x_13087:
[----:B------:R-:W-:Y:S05]  /*48a0*/  BSYNC.RECONVERGENT B0 ;  /* 0x0000000000007941 */ /* 0x000fea0003800200 */
.L_x_13086:
        /* <DEDUP_REMOVED lines=33> */
.L_x_13092:
[----:B------:R-:W-:Y:S05]  /*4ac0*/  BSYNC.RECONVERGENT B0 ;  /* 0x0000000000007941 */ /* 0x000fea0003800200 */
.L_x_13091:
        /* <DEDUP_REMOVED lines=37> */
.L_x_13101:
[----:B------:R-:W-:Y:S02]  /*4d20*/  ISETP.NE.AND P0, PT, R4, RZ, PT ;  /* 0x000000ff0400720c */ /* 0x000fe40003f05270 */
[----:B-1----:R-:W-:-:S11]  /*4d30*/  FMNMX R5, R2, R5, !PT ;  /* 0x0000000502057209 */ /* 0x002fd60007800000 */
[----:B------:R-:W-:Y:S05]  /*4d40*/  @P0 BRA `(.L_x_13094) ;  /* 0x0000000000080947 */ /* 0x000fea0003800000 */
[----:B0-----:R-:W0:Y:S02]  /*4d50*/  LDC.64 R2, c[0x0][0x3a8] ;  /* 0x0000ea00ff027b82 */ /* 0x001e240000000a00 */
[----:B0-----:R1:W-:Y:S02]  /*4d60*/  REDG.E.MAX.S32.STRONG.GPU desc[UR22][R2.64], R5 ;  /* 0x000000050200798e */ /* 0x0013e4000d12e316 */
.L_x_13094:
[----:B------:R-:W-:Y:S05]  /*4d70*/  BSYNC B0 ;  /* 0x0000000000007941 */ /* 0x000fea0003800000 */
.L_x_13093:
        /* <DEDUP_REMOVED lines=11> */
[----:B0-----:R-:W-:Y:S05]  /*4e30*/  CALL.REL.NOINC `($__internal_427_$__cuda_sm20_rcp_rn_f32_slowpath) ;  /* 0x0000000400987944 */ /* 0x001fea0003c00000 */
[----:B------:R-:W-:Y:S05]  /*4e40*/  BRA `(.L_x_13097) ;  /* 0x0000000000147947 */ /* 0x000fea0003800000 */
.L_x_13096:
[----:B-1----:R-:W1:Y:S01]  /*4e50*/  MUFU.RCP R5, UR32 ;  /* 0x0000002000057d08 */ /* 0x002e620008001000 */
[----:B--2---:R-:W-:-:S05]  /*4e60*/  MOV R0, UR32 ;  /* 0x0000002000007c02 */ /* 0x004fca0008000f00 */
[----:B-1----:R-:W-:-:S04]  /*4e70*/  FFMA R0, R5, R0, -1 ;  /* 0xbf80000005007423 */ /* 0x002fc80000000000 */
[----:B------:R-:W-:-:S04]  /*4e80*/  FADD.FTZ R0, -R0, -RZ ;  /* 0x800000ff00007221 */ /* 0x000fc80000010100 */
[----:B------:R-:W-:-:S07]  /*4e90*/  FFMA R5, R5, R0, R5 ;  /* 0x0000000005057223 */ /* 0x000fce0000000005 */
.L_x_13097:
[----:B0-----:R-:W0:Y:S02]  /*4ea0*/  LDC.64 R2, c[0x0][0x3b0] ;  /* 0x0000ec00ff027b82 */ /* 0x001e240000000a00 */
[----:B0-----:R-:W-:Y:S01]  /*4eb0*/  STG.E desc[UR22][R2.64], R5 ;  /* 0x0000000502007986 */ /* 0x001fe2000c101916 */
[----:B------:R-:W-:Y:S05]  /*4ec0*/  EXIT ;  /* 0x000000000000794d */ /* 0x000fea0003800000 */
.L_x_13095:
[----:B------:R-:W-:Y:S01]  /*4ed0*/  IMAD.MOV.U32 R7, RZ, RZ, 0x4 ;  /* 0x00000004ff077424 */ /* 0x000fe200078e00ff */
[----:B------:R-:W-:Y:S02]  /*4ee0*/  MOV R9, 0x1f ;  /* 0x0000001f00097802 */ /* 0x000fe40000000f00 */
[----:B------:R-:W-:-:S07]  /*4ef0*/  MOV R6, 0xffffffff ;  /* 0xffffffff00067802 */ /* 0x000fce0000000f00 */
[----:B01----:R-:W-:Y:S05]  /*4f00*/  WARPSYNC.COLLECTIVE R6, `(.L_x_13098) ;  /* 0x0000000006087348 */ /* 0x003fea0003c00000 */
[----:B-1----:R1:W2:Y:S02]  /*4f10*/  SHFL.DOWN P0, R5, R0, R7, R9 ;  /* 0x0800000700057389 */ /* 0x0022a40000000009 */
[----:B012---:R-:W-:Y:S05]  /*4f20*/  ENDCOLLECTIVE ;  /* 0x000000000000791b */ /* 0x007fea0003800000 */
.L_x_13098:
[----:B------:R-:W-:Y:S01]  /*4f30*/  MOV R7, 0x2 ;  /* 0x0000000200077802 */ /* 0x000fe20000000f00 */
[----:B------:R-:W-:-:S05]  /*4f40*/  IMAD.MOV.U32 R3, RZ, RZ, R5 ;  /* 0x000000ffff037224 */ /* 0x000fca00078e0005 */
[----:B------:R-:W-:-:S04]  /*4f50*/  FMNMX R3, R3, R0, !PT ;  /* 0x0000000003037209 */ /* 0x000fc80007800000 */
[----:B------:R-:W-:-:S07]  /*4f60*/  MOV R0, R3 ;  /* 0x0000000300007202 */ /* 0x000fce0000000f00 */
[----:B------:R-:W-:Y:S05]  /*4f70*/  WARPSYNC.COLLECTIVE R6, `(.L_x_13099) ;  /* 0x0000000006087348 */ /* 0x000fea0003c00000 */
[----:B------:R0:W1:Y:S02]  /*4f80*/  SHFL.DOWN P0, R5, R0, R7, R9 ;  /* 0x0800000700057389 */ /* 0x0000640000000009 */
[----:B01----:R-:W-:Y:S05]  /*4f90*/  ENDCOLLECTIVE ;  /* 0x000000000000791b */ /* 0x003fea0003800000 */
.L_x_13099:
[----:B------:R-:W-:Y:S01]  /*4fa0*/  MOV R7, 0x1 ;  /* 0x0000000100077802 */ /* 0x000fe20000000f00 */
[----:B------:R-:W-:-:S05]  /*4fb0*/  IMAD.MOV.U32 R2, RZ, RZ, R5 ;  /* 0x000000ffff027224 */ /* 0x000fca00078e0005 */
[----:B------:R-:W-:-:S04]  /*4fc0*/  FMNMX R2, R3, R2, !PT ;  /* 0x0000000203027209 */ /* 0x000fc80007800000 */
[----:B------:R-:W-:-:S07]  /*4fd0*/  MOV R0, R2 ;  /* 0x0000000200007202 */ /* 0x000fce0000000f00 */
[----:B------:R-:W-:Y:S05]  /*4fe0*/  WARPSYNC.COLLECTIVE R6, `(.L_x_13100) ;  /* 0x0000000006087348 */ /* 0x000fea0003c00000 */
[----:B------:R0:W1:Y:S02]  /*4ff0*/  SHFL.DOWN P0, R5, R0, R7, R9 ;  /* 0x0800000700057389 */ /* 0x0000640000000009 */
[----:B01----:R-:W-:Y:S05]  /*5000*/  ENDCOLLECTIVE ;  /* 0x000000000000791b */ /* 0x003fea0003800000 */
.L_x_13100:
[----:B------:R-:W-:Y:S05]  /*5010*/  BRA `(.L_x_13101) ;  /* 0xfffffffc00407947 */ /* 0x000fea000383ffff */
        .weak           $__internal_426_$__cuda_sm20_div_u64
        .type           $__internal_426_$__cuda_sm20_div_u64,@function
        .size           $__internal_426_$__cuda_sm20_div_u64,($__internal_427_$__cuda_sm20_rcp_rn_f32_slowpath - $__internal_426_$__cuda_sm20_div_u64)
$__internal_426_$__cuda_sm20_div_u64:
        /* <DEDUP_REMOVED lines=71> */
[----:B------:R-:W-:Y:S11]  /*5490*/  RET.REL.NODEC R2 `(_ZN18transformer_engine6detail38cast_transpose_fused_kernel_notalignedILb1ELb1ELb0EfNS_16CTDBiasDActParamI13__nv_bfloat16S3_6__halffEELi2ELi2ENS_5EmptyEXadL_ZNS_5dgeluIffEET_T0_RKS6_EEEEvT3_mmm) ;  /* 0xffffffa802d87950 */ /* 0x000ff60003c3ffff */
        .weak           $__internal_427_$__cuda_sm20_rcp_rn_f32_slowpath
        .type           $__internal_427_$__cuda_sm20_rcp_rn_f32_slowpath,@function
        .size           $__internal_427_$__cuda_sm20_rcp_rn_f32_slowpath,(.L_x_29728 - $__internal_427_$__cuda_sm20_rcp_rn_f32_slowpath)
$__internal_427_$__cuda_sm20_rcp_rn_f32_slowpath:
        /* <DEDUP_REMOVED lines=15> */
.L_x_13102:
        /* <DEDUP_REMOVED lines=33> */
.L_x_13104:
[----:B------:R0:W1:Y:S02]  /*57a0*/  MUFU.RCP R2, R0 ;  /* 0x0000000000027308 */ /* 0x0000640000001000 */
.L_x_13103:
[----:B------:R-:W-:Y:S02]  /*57b0*/  HFMA2 R3, -RZ, RZ, 0, 0 ;  /* 0x00000000ff037431 */ /* 0x000fe400000001ff */
[----:B-1-3--:R-:W-:Y:S01]  /*57c0*/  IMAD.MOV.U32 R5, RZ, RZ, R2 ;  /* 0x000000ffff057224 */ /* 0x00afe200078e0002 */
[----:B------:R-:W-:-:S04]  /*57d0*/  MOV R2, R7 ;  /* 0x0000000700027202 */ /* 0x000fc80000000f00 */
[----:B0-2---:R-:W-:Y:S05]  /*57e0*/  RET.REL.NODEC R2 `(_ZN18transformer_engine6detail38cast_transpose_fused_kernel_notalignedILb1ELb1ELb0EfNS_16CTDBiasDActParamI13__nv_bfloat16S3_6__halffEELi2ELi2ENS_5EmptyEXadL_ZNS_5dgeluIffEET_T0_RKS6_EEEEvT3_mmm) ;  /* 0xffffffa802047950 */ /* 0x005fea0003c3ffff */
.L_x_13105:
        /* <DEDUP_REMOVED lines=9> */
.L_x_29728:


//--------------------- .text._ZN18transformer_engine6detail38cast_transpose_fused_kernel_notalignedILb1ELb1ELb0EfNS_16CTDBiasDActParamI13__nv_bfloat16S3_ffEELi2ELi1ENS_5EmptyEXadL_ZNS_5dgeluIffEET_T0_RKS5_EEEEvT3_mmm --------------------------
	.section	.text._ZN18transformer_engine6detail38cast_transpose_fused_kernel_notalignedILb1ELb1ELb0EfNS_16CTDBiasDActParamI13__nv_bfloat16S3_ffEELi2ELi1ENS_5EmptyEXadL_ZNS_5dgeluIffEET_T0_RKS5_EEEEvT3_mmm,"ax",@progbits
	.align	128
        .global         _ZN18transformer_engine6detail38cast_transpose_fused_kernel_notalignedILb1ELb1ELb0EfNS_16CTDBiasDActParamI13__nv_bfloat16S3_ffEELi2ELi1ENS_5EmptyEXadL_ZNS_5dgeluIffEET_T0_RKS5_EEEEvT3_mmm
        .type           _ZN18transformer_engine6detail38cast_transpose_fused_kernel_notalignedILb1ELb1ELb0EfNS_16CTDBiasDActParamI13__nv_bfloat16S3_ffEELi2ELi1ENS_5EmptyEXadL_ZNS_5dgeluIffEET_T0_RKS5_EEEEvT3_mmm,@function
        .size           _ZN18transformer_engine6detail38cast_transpose_fused_kernel_notalignedILb1ELb1ELb0EfNS_16CTDBiasDActParamI13__nv_bfloat16S3_ffEELi2ELi1ENS_5EmptyEXadL_ZNS_5dgeluIffEET_T0_RKS5_EEEEvT3_mmm,(.L_x_29730 - _ZN18transformer_engine6detail38cast_transpose_fused_kernel_notalignedILb1ELb1ELb0EfNS_16CTDBiasDActParamI13__nv_bfloat16S3_ffEELi2ELi1ENS_5EmptyEXadL_ZNS_5dgeluIffEET_T0_RKS5_EEEEvT3_mmm)
        .other          _ZN18transformer_engine6detail38cast_transpose_fused_kernel_notalignedILb1ELb1ELb0EfNS_16CTDBiasDActParamI13__nv_bfloat16S3_ffEELi2ELi1ENS_5EmptyEXadL_ZNS_5dgeluIffEET_T0_RKS5_EEEEvT3_mmm,@"STO_CUDA_ENTRY STV_DEFAULT"
_ZN18transformer_engine6detail38cast_transpose_fused_kernel_notalignedILb1ELb1ELb0EfNS_16CTDBiasDActParamI13__nv_bfloat16S3_ffEELi2ELi1ENS_5EmptyEXadL_ZNS_5dgeluIffEET_T0_RKS5_EEEEvT3_mmm:
.text._ZN18transformer_engine6detail38cast_transpose_fused_kernel_notalignedILb1ELb1ELb0EfNS_16CTDBiasDActParamI13__nv_bfloat16S3_ffEELi2ELi1ENS_5EmptyEXadL_ZNS_5dgeluIffEET_T0_RKS5_EEEEvT3_mmm:
        /* <DEDUP_REMOVED lines=43> */
.L_x_13106:
[----:B------:R-:W-:-:S07]  /*02b0*/  MOV R2, 0x2d0 ;  /* 0x000002d000027802 */ /* 0x000fce0000000f00 */
[----:B------:R-:W-:Y:S05]  /*02c0*/  CALL.REL.NOINC `($__internal_428_$__cuda_sm20_div_u64) ;  /* 0x00000034004c7944 */ /* 0x000fea0003c00000 */
        /* <DEDUP_REMOVED lines=11> */
.L_x_13107:
[----:B------:R-:W0:Y:S01]  /*0380*/  LDCU.64 UR8, c[0x0][0x3c8] ;  /* 0x00007900ff0877ac */ /* 0x000e220008000a00 */
[----:B------:R-:W-:Y:S01]  /*0390*/  IMAD.SHL.U32 R24, R24, 0x4, RZ ;  /* 0x0000000418187824 */ /* 0x000fe200078e00ff */
[----:B------:R-:W1:Y:S04]  /*03a0*/  LDCU.64 UR12, c[0x0][0x3d0] ;  /* 0x00007a00ff0c77ac */ /* 0x000e680008000a00 */
[----:B------:R-:W-:Y:S01]  /*03b0*/  IADD3 R2, PT, PT, -R24, R3, RZ ;  /* 0x0000000318027210 */ /* 0x000fe20007ffe1ff */
[----:B------:R-:W-:Y:S02]  /*03c0*/  USHF.L.U32 UR18, UR4, 0x5, URZ ;  /* 0x0000000504127899 */ /* 0x000fe400080006ff */
[----:B------:R-:W-:Y:S01]  /*03d0*/  USHF.L.U64.HI UR19, UR4, 0x5, UR5 ;  /* 0x0000000504137899 */ /* 0x000fe20008010205 */
        /* <DEDUP_REMOVED lines=27> */
[----:B------:R-:W-:Y:S01]  /*0590*/  ULEA UR4, UP0, UR14, UR4, 0x5 ;  /* 0x000000040e047291 */ /* 0x000fe2000f8028ff */
[----:B------:R-:W1:Y:S03]  /*05a0*/  LDCU.64 UR32, c[0x0][0x3a0] ;  /* 0x00007400ff2077ac */ /* 0x000e660008000a00 */
[----:B------:R-:W-:Y:S02]  /*05b0*/  USHF.L.U32 UR7, UR4, 0x1, URZ ;  /* 0x0000000104077899 */ /* 0x000fe400080006ff */
[----:B------:R-:W-:-:S04]  /*05c0*/  ULEA.HI.X UR5, UR14, UR22, UR15, 0x5, UP0 ;  /* 0x000000160e057291 */ /* 0x000fc800080f2c0f */
[----:B------:R-:W-:Y:S01]  /*05d0*/  @P2 IADD3 R7, P0, PT, R5, R6, RZ ;  /* 0x0000000605072210 */ /* 0x000fe20007f1e0ff */
[----:B0-----:R-:W-:Y:S02]  /*05e0*/  UIADD3 UR22, UP0, UPT, UR7, UR10, URZ ;  /* 0x0000000a07167290 */ /* 0x001fe4000ff1e0ff */
[----:B------:R-:W-:Y:S01]  /*05f0*/  USHF.L.U64.HI UR10, UR4, 0x1, UR5 ;  /* 0x00000001040a7899 */ /* 0x000fe20008010205 */
[C---:B------:R-:W-:Y:S01]  /*0600*/  @P2 SHF.L.U32 R20, R7.reuse, 0x2, RZ ;  /* 0x0000000207142819 */ /* 0x040fe200000006ff */
[----:B------:R-:W-:Y:S02]  /*0610*/  @P2 IMAD.X R0, RZ, RZ, R8, P0 ;  /* 0x000000ffff002224 */ /* 0x000fe400000e0608 */
[----:B------:R-:W-:Y:S01]  /*0620*/  UIADD3.X UR23, UPT, UPT, UR10, UR11, URZ, UP0, !UPT ;  /* 0x0000000b0a177290 */ /* 0x000fe200087fe4ff */
[----:B------:R-:W-:Y:S02]  /*0630*/  @P2 IADD3 R10, P0, PT, R20, UR22, RZ ;  /* 0x00000016140a2c10 */ /* 0x000fe4000ff1e0ff */
[----:B------:R-:W-:Y:S01]  /*0640*/  @P2 SHF.L.U64.HI R7, R7, 0x2, R0 ;  /* 0x0000000207072819 */ /* 0x000fe20000010200 */
[----:B------:R-:W-:-:S03]  /*0650*/  @!P2 IMAD.MOV.U32 R0, RZ, RZ, RZ ;  /* 0x000000ffff00a224 */ /* 0x000fc600078e00ff */
[----:B------:R-:W-:-:S05]  /*0660*/  @P2 IADD3.X R11, PT, PT, R7, UR23, RZ, P0, !PT ;  /* 0x00000017070b2c10 */ /* 0x000fca00087fe4ff */
[----:B--2---:R-:W2:Y:S01]  /*0670*/  @P2 LDG.E R0, desc[UR26][R10.64] ;  /* 0x0000001a0a002981 */ /* 0x004ea2000c1e1900 */
[----:B------:R-:W-:Y:S01]  /*0680*/  VIADD R9, R2, 0xffffffff ;  /* 0xffffffff02097836 */ /* 0x000fe20000000000 */
[----:B------:R-:W-:-:S04]  /*0690*/  IADD3 R4, PT, PT, R24, 0x1, RZ ;  /* 0x0000000118047810 */ /* 0x000fc80007ffe0ff */
[----:B------:R-:W-:Y:S02]  /*06a0*/  LOP3.LUT R9, R9, 0x1f, RZ, 0xc0, !PT ;  /* 0x0000001f09097812 */ /* 0x000fe400078ec0ff */
[----:B------:R-:W-:-:S04]  /*06b0*/  ISETP.GE.U32.AND P0, PT, R4, UR28, PT ;  /* 0x0000001c04007c0c */ /* 0x000fc8000bf06070 */
[----:B------:R-:W-:-:S13]  /*06c0*/  ISETP.GE.U32.OR P0, PT, R9, UR25, P0 ;  /* 0x0000001909007c0c */ /* 0x000fda0008706470 */
[----:B------:R-:W-:-:S04]  /*06d0*/  @!P0 IADD3 R13, P1, P3, R9, UR17, R6 ;  /* 0x00000011090d8c10 */ /* 0x000fc8000fb3e006 */
[----:B------:R-:W-:Y:S01]  /*06e0*/  @!P0 IADD3.X R4, PT, PT, RZ, UR30, R8, P1, P3 ;  /* 0x0000001eff048c10 */ /* 0x000fe20008fe6408 */
[----:B------:R-:W-:-:S03]  /*06f0*/  @!P0 IMAD.SHL.U32 R14, R13, 0x4, RZ ;  /* 0x000000040d0e8824 */ /* 0x000fc600078e00ff */
[----:B------:R-:W-:Y:S02]  /*0700*/  @!P0 SHF.L.U64.HI R13, R13, 0x2, R4 ;  /* 0x000000020d0d8819 */ /* 0x000fe40000010204 */
[----:B------:R-:W-:-:S04]  /*0710*/  @!P0 IADD3 R16, P1, PT, R14, UR22, RZ ;  /* 0x000000160e108c10 */ /* 0x000fc8000ff3e0ff */
[----:B------:R-:W-:-:S05]  /*0720*/  @!P0 IADD3.X R17, PT, PT, R13, UR23, RZ, P1, !PT ;  /* 0x000000170d118c10 */ /* 0x000fca0008ffe4ff */
[----:B------:R-:W3:Y:S01]  /*0730*/  @!P0 LDG.E R16, desc[UR26][R16.64] ;  /* 0x0000001a10108981 */ /* 0x000ee2000c1e1900 */
[----:B-1----:R-:W-:Y:S01]  /*0740*/  ISETP.NE.U32.AND P1, PT, RZ, UR32, PT ;  /* 0x00000020ff007c0c */ /* 0x002fe2000bf25070 */
[----:B------:R-:W-:Y:S01]  /*0750*/  UIADD3 UR7, UP0, UPT, UR7, UR8, URZ ;  /* 0x0000000807077290 */ /* 0x000fe2000ff1e0ff */
[----:B------:R-:W-:Y:S02]  /*0760*/  @!P2 IMAD.MOV.U32 R10, RZ, RZ, RZ ;  /* 0x000000ffff0aa224 */ /* 0x000fe400078e00ff */
[----:B------:R-:W-:Y:S01]  /*0770*/  ISETP.NE.AND.EX P1, PT, RZ, UR33, PT, P1 ;  /* 0x00000021ff007c0c */ /* 0x000fe2000bf25310 */
[----:B------:R-:W-:Y:S02]  /*0780*/  UIADD3.X UR21, UPT, UPT, UR10, UR9, URZ, UP0, !UPT ;  /* 0x000000090a157290 */ /* 0x000fe400087fe4ff */
[----:B------:R-:W-:Y:S01]  /*0790*/  @P2 IADD3 R20, P3, PT, R20, UR7, RZ ;  /* 0x0000000714142c10 */ /* 0x000fe2000ff7e0ff */
[----:B------:R-:W0:Y:S03]  /*07a0*/  LDCU.128 UR8, c[0x0][0x390] ;  /* 0x00007200ff0877ac */ /* 0x000e260008000c00 */
[----:B------:R-:W-:-:S05]  /*07b0*/  @P2 IADD3.X R21, PT, PT, R7, UR21, RZ, P3, !PT ;  /* 0x0000001507152c10 */ /* 0x000fca0009ffe4ff */
[----:B------:R1:W4:Y:S01]  /*07c0*/  @P2 LDG.E R10, desc[UR26][R20.64] ;  /* 0x0000001a140a2981 */ /* 0x000322000c1e1900 */
[----:B------:R-:W5:Y:S03]  /*07d0*/  @P1 LDC.64 R18, c[0x0][0x3a0] ;  /* 0x0000e800ff121b82 */ /* 0x000f660000000a00 */
[----:B-----5:R5:W4:Y:S01]  /*07e0*/  @P1 LDG.E R18, desc[UR26][R18.64] ;  /* 0x0000001a12121981 */ /* 0x020b22000c1e1900 */
[----:B-1----:R-:W-:Y:S01]  /*07f0*/  HFMA2 R20, -RZ, RZ, 1.875, 0 ;  /* 0x3f800000ff147431 */ /* 0x002fe200000001ff */
[----:B------:R-:W-:-:S04]  /*0800*/  ISETP.GE.U32.AND P2, PT, R24, UR28, PT ;  /* 0x0000001c18007c0c */ /* 0x000fc8000bf46070 */
[----:B------:R-:W-:Y:S01]  /*0810*/  ISETP.GE.U32.OR P2, PT, R5, UR25, P2 ;  /* 0x0000001905007c0c */ /* 0x000fe20009746470 */
[----:B0-----:R-:W-:-:S04]  /*0820*/  ULEA UR24, UP0, UR4, UR8, 0x2 ;  /* 0x0000000804187291 */ /* 0x001fc8000f8010ff */
[----:B------:R-:W-:Y:S01]  /*0830*/  ULEA.HI.X UR9, UR4, UR9, UR5, 0x2, UP0 ;  /* 0x0000000904097291 */ /* 0x000fe200080f1405 */
[----:B------:R-:W-:Y:S01]  /*0840*/  UMOV UR29, 0x3f800000 ;  /* 0x3f800000001d7882 */ /* 0x000fe20000000000 */
[C---:B--2---:R-:W-:Y:S02]  /*0850*/  SHF.L.U32 R12, R0.reuse, 0x10, RZ ;  /* 0x00000010000c7819 */ /* 0x044fe400000006ff */
[----:B------:R-:W-:-:S03]  /*0860*/  PRMT R15, R0, 0x7632, R15 ;  /* 0x00007632000f7816 */ /* 0x000fc6000000000f */
[C---:B------:R-:W-:Y:S01]  /*0870*/  FMUL R7, R12.reuse, 0.044714998453855514526 ;  /* 0x3d3727130c077820 */ /* 0x040fe20000400000 */
[C---:B------:R-:W-:Y:S01]  /*0880*/  FMUL R11, R12.reuse, 0.79788458347320556641 ;  /* 0x3f4c422a0c0b7820 */ /* 0x040fe20000400000 */
[----:B------:R-:W-:Y:S02]  /*0890*/  IMAD.U32 R15, R15, 0x10000, RZ ;  /* 0x000100000f0f7824 */ /* 0x000fe400078e00ff */
[----:B------:R-:W-:Y:S02]  /*08a0*/  FFMA R4, R12, R7, 1 ;  /* 0x3f8000000c047423 */ /* 0x000fe40000000007 */
[----:B------:R-:W-:Y:S02]  /*08b0*/  FMUL R22, R15, 0.044714998453855514526 ;  /* 0x3d3727130f167820 */ /* 0x000fe40000400000 */
[----:B------:R-:W-:Y:S01]  /*08c0*/  FMUL R11, R11, R4 ;  /* 0x000000040b0b7220 */ /* 0x000fe20000400000 */
[C---:B------:R-:W-:Y:S01]  /*08d0*/  FMUL R0, R15.reuse, 0.79788458347320556641 ;  /* 0x3f4c422a0f007820 */ /* 0x040fe20000400000 */
[----:B-----5:R-:W-:-:S02]  /*08e0*/  FFMA R19, R15, R22, 1 ;  /* 0x3f8000000f137423 */ /* 0x020fc40000000016 */
[----:B------:R-:W-:Y:S02]  /*08f0*/  FMUL R4, |R11|, 2.8853900432586669922 ;  /* 0x4038aa3b0b047820 */ /* 0x000fe40000400200 */
[----:B------:R-:W-:-:S04]  /*0900*/  FMUL R19, R0, R19 ;  /* 0x0000001300137220 */ /* 0x000fc80000400000 */
[----:B------:R-:W0:Y:S01]  /*0910*/  MUFU.EX2 R4, R4 ;  /* 0x0000000400047308 */ /* 0x000e220000000800 */
[----:B------:R-:W-:-:S07]  /*0920*/  FMUL R7, |R19|, 2.8853900432586669922 ;  /* 0x4038aa3b13077820 */ /* 0x000fce0000400200 */
[----:B------:R-:W1:Y:S01]  /*0930*/  MUFU.EX2 R7, R7 ;  /* 0x0000000700077308 */ /* 0x000e620000000800 */
[----:B0-----:R-:W-:-:S07]  /*0940*/  FADD R22, R4, 1 ;  /* 0x3f80000004167421 */ /* 0x001fce0000000000 */
[----:B------:R0:W2:Y:S01]  /*0950*/  MUFU.RCP R23, R22 ;  /* 0x0000001600177308 */ /* 0x0000a20000001000 */
[----:B------:R-:W-:Y:S02]  /*0960*/  IMAD.MOV.U32 R0, RZ, RZ, 0x3c80f082 ;  /* 0x3c80f082ff007424 */ /* 0x000fe400078e00ff */
[----:B------:R-:W-:Y:S01]  /*0970*/  FMUL R17, R11, R11 ;  /* 0x0000000b0b117220 */ /* 0x000fe20000400000 */
[----:B-1----:R-:W-:-:S03]  /*0980*/  FADD R21, R7, 1 ;  /* 0x3f80000007157421 */ /* 0x002fc60000000000 */
[----:B------:R-:W-:Y:S01]  /*0990*/  FFMA R4, R17, R0, -0.052303962409496307373 ;  /* 0xbd563cae11047423 */ /* 0x000fe20000000000 */
[----:B------:R-:W-:Y:S02]  /*09a0*/  FMUL R7, R19, R19 ;  /* 0x0000001313077220 */ /* 0x000fe40000400000 */
[----:B------:R-:W1:Y:S01]  /*09b0*/  MUFU.RCP R21, R21 ;  /* 0x0000001500157308 */ /* 0x000e620000001000 */
[----:B------:R-:W-:Y:S01]  /*09c0*/  FSETP.GE.AND P4, PT, |R11|, 0.60000002384185791016, PT ;  /* 0x3f19999a0b00780b */ /* 0x000fe20003f86200 */
[----:B------:R-:W-:Y:S01]  /*09d0*/  FFMA R4, R17, R4, 0.1331529766321182251 ;  /* 0x3e08594111047423 */ /* 0x000fe20000000004 */
[----:B0-----:R-:W-:Y:S01]  /*09e0*/  FFMA R22, R7, R0, -0.052303962409496307373 ;  /* 0xbd563cae07167423 */ /* 0x001fe20000000000 */
[----:B------:R-:W-:Y:S01]  /*09f0*/  FSETP.GE.AND P3, PT, |R11|, 9.010913848876953125, PT ;  /* 0x41102cb40b00780b */ /* 0x000fe20003f66200 */
[----:B--2---:R-:W-:Y:S01]  /*0a00*/  FFMA R23, R23, -2, R20 ;  /* 0xc000000017177823 */ /* 0x004fe20000000014 */
[----:B------:R-:W-:Y:S01]  /*0a10*/  FFMA R4, R17, R4, -0.33332768082618713379 ;  /* 0xbeaaa9ed11047423 */ /* 0x000fe20000000004 */
[----:B------:R-:W-:-:S03]  /*0a20*/  FFMA R28, R7, R22, 0.1331529766321182251 ;  /* 0x3e085941071c7423 */ /* 0x000fc60000000016 */
[----:B------:R-:W-:Y:S01]  /*0a30*/  FSEL R22, R23, 1, !P3 ;  /* 0x3f80000017167808 */ /* 0x000fe20005800000 */
[----:B------:R-:W-:Y:S01]  /*0a40*/  FFMA R26, R17, R4, RZ ;  /* 0x00000004111a7223 */ /* 0x000fe200000000ff */
[----:B------:R-:W-:Y:S02]  /*0a50*/  @P0 IMAD.MOV.U32 R16, RZ, RZ, RZ ;  /* 0x000000ffff100224 */ /* 0x000fe400078e00ff */
[----:B------:R-:W-:Y:S01]  /*0a60*/  FFMA R28, R7, R28, -0.33332768082618713379 ;  /* 0xbeaaa9ed071c7423 */ /* 0x000fe2000000001c */
[--C-:B------:R-:W-:Y:S01]  /*0a70*/  LOP3.LUT R4, R22, 0x80000000, R11.reuse, 0xb8, !PT ;  /* 0x8000000016047812 */ /* 0x100fe200078eb80b */
[----:B------:R-:W-:Y:S01]  /*0a80*/  @!P4 FFMA R4, R11, R26, R11 ;  /* 0x0000001a0b04c223 */ /* 0x000fe2000000000b */
[----:B-1----:R-:W-:Y:S01]  /*0a90*/  FFMA R21, R21, -2, R20 ;  /* 0xc000000015157823 */ /* 0x002fe20000000014 */
[C---:B------:R-:W-:Y:S01]  /*0aa0*/  FSETP.GE.AND P4, PT, |R19|.reuse, 0.60000002384185791016, PT ;  /* 0x3f19999a1300780b */ /* 0x040fe20003f86200 */
[----:B---3--:R-:W-:Y:S01]  /*0ab0*/  IMAD.U32 R11, R16, 0x10000, RZ ;  /* 0x00010000100b7824 */ /* 0x008fe200078e00ff */
[----:B------:R-:W-:-:S02]  /*0ac0*/  FSETP.GE.AND P3, PT, |R19|, 9.010913848876953125, PT ;  /* 0x41102cb41300780b */ /* 0x000fc40003f66200 */
[----:B------:R-:W-:Y:S01]  /*0ad0*/  @!P2 IADD3 R17, P5, PT, R5, R6, RZ ;  /* 0x000000060511a210 */ /* 0x000fe20007fbe0ff */
[----:B------:R-:W-:Y:S01]  /*0ae0*/  FFMA R6, R7, R28, RZ ;  /* 0x0000001c07067223 */ /* 0x000fe200000000ff */
[----:B------:R-:W-:Y:S01]  /*0af0*/  FMUL R7, R12, 0.10703222453594207764 ;  /* 0x3ddb33b60c077820 */ /* 0x000fe20000400000 */
[----:B------:R-:W-:Y:S01]  /*0b00*/  FSEL R20, R21, 1, !P3 ;  /* 0x3f80000015147808 */ /* 0x000fe20005800000 */
[C---:B------:R-:W-:Y:S01]  /*0b10*/  FMUL R22, R11.reuse, 0.044714998453855514526 ;  /* 0x3d3727130b167820 */ /* 0x040fe20000400000 */
[----:B------:R-:W-:Y:S01]  /*0b20*/  PRMT R26, R16, 0x7632, R26 ;  /* 0x00007632101a7816 */ /* 0x000fe2000000001a */
[----:B------:R-:W-:Y:S01]  /*0b30*/  FFMA R21, R12, R7, 0.79788458347320556641 ;  /* 0x3f4c422a0c157423 */ /* 0x000fe20000000007 */
[--C-:B------:R-:W-:Y:S01]  /*0b40*/  LOP3.LUT R7, R20, 0x80000000, R19.reuse, 0xb8, !PT ;  /* 0x8000000014077812 */ /* 0x100fe200078eb813 */
[C---:B------:R-:W-:Y:S01]  /*0b50*/  FMUL R20, R11.reuse, 0.79788458347320556641 ;  /* 0x3f4c422a0b147820 */ /* 0x040fe20000400000 */
[----:B------:R-:W-:Y:S01]  /*0b60*/  FFMA R23, R11, R22, 1 ;  /* 0x3f8000000b177423 */ /* 0x000fe20000000016 */
[----:B------:R-:W-:Y:S01]  /*0b70*/  SHF.L.U32 R26, R26, 0x10, RZ ;  /* 0x000000101a1a7819 */ /* 0x000fe200000006ff */
[----:B------:R-:W-:Y:S01]  /*0b80*/  FFMA R16, -R4, R4, 1 ;  /* 0x3f80000004107423 */ /* 0x000fe20000000104 */
[----:B------:R-:W-:Y:S01]  /*0b90*/  @!P4 FFMA R7, R19, R6, R19 ;  /* 0x000000061307c223 */ /* 0x000fe20000000013 */
[----:B------:R-:W-:-:S02]  /*0ba0*/  FMUL R6, R20, R23 ;  /* 0x0000001714067220 */ /* 0x000fc40000400000 */
[----:B------:R-:W-:Y:S01]  /*0bb0*/  FMUL R16, R16, R21 ;  /* 0x0000001510107220 */ /* 0x000fe20000400000 */
[----:B------:R-:W-:Y:S01]  /*0bc0*/  FMUL R21, R26, 0.044714998453855514526 ;  /* 0x3d3727131a157820 */ /* 0x000fe20000400000 */
[----:B------:R-:W-:Y:S01]  /*0bd0*/  FMUL R22, |R6|, 2.8853900432586669922 ;  /* 0x4038aa3b06167820 */ /* 0x000fe20000400200 */
[----:B------:R-:W-:Y:S01]  /*0be0*/  FMUL R19, R12, 0.5 ;  /* 0x3f0000000c137820 */ /* 0x000fe20000400000 */
[C---:B------:R-:W-:Y:S01]  /*0bf0*/  FMUL R12, R26.reuse, 0.79788458347320556641 ;  /* 0x3f4c422a1a0c7820 */ /* 0x040fe20000400000 */
[----:B------:R-:W-:Y:S01]  /*0c00*/  FFMA R21, R26, R21, 1 ;  /* 0x3f8000001a157423 */ /* 0x000fe20000000015 */
[----:B------:R-:W-:Y:S02]  /*0c10*/  SHF.R.U32.HI R23, RZ, 0x5, R3 ;  /* 0x00000005ff177819 */ /* 0x000fe40000011603 */
[----:B------:R-:W0:Y:S01]  /*0c20*/  MUFU.EX2 R22, R22 ;  /* 0x0000001600167308 */ /* 0x000e220000000800 */
[----:B------:R-:W-:Y:S01]  /*0c30*/  FMUL R12, R12, R21 ;  /* 0x000000150c0c7220 */ /* 0x000fe20000400000 */
[----:B------:R-:W-:-:S02]  /*0c40*/  @!P2 IMAD.X R21, RZ, RZ, R8, P5 ;  /* 0x000000ffff15a224 */ /* 0x000fc400028e0608 */
[----:B------:R-:W-:Y:S02]  /*0c50*/  IMAD.SHL.U32 R8, R23, 0x4, RZ ;  /* 0x0000000417087824 */ /* 0x000fe400078e00ff */
[----:B------:R-:W-:Y:S01]  /*0c60*/  FMUL R20, |R12|, 2.8853900432586669922 ;  /* 0x4038aa3b0c147820 */ /* 0x000fe20000400200 */
[----:B------:R-:W-:Y:S01]  /*0c70*/  FMUL R19, R19, R16 ;  /* 0x0000001013137220 */ /* 0x000fe20000400000 */
[----:B------:R-:W-:Y:S02]  /*0c80*/  @!P2 LEA R16, P3, R17, UR24, 0x3 ;  /* 0x000000181110ac11 */ /* 0x000fe4000f8618ff */
[----:B------:R-:W-:Y:S02]  /*0c90*/  IADD3 R23, PT, PT, R8, 0x2, RZ ;  /* 0x0000000208177810 */ /* 0x000fe40007ffe0ff */
[----:B------:R-:W1:Y:S01]  /*0ca0*/  MUFU.EX2 R20, R20 ;  /* 0x0000001400147308 */ /* 0x000e620000000800 */
[----:B------:R-:W-:Y:S01]  /*0cb0*/  FMUL R28, R15, 0.10703222453594207764 ;  /* 0x3ddb33b60f1c7820 */ /* 0x000fe20000400000 */
[----:B------:R-:W-:-:S02]  /*0cc0*/  @!P2 LEA.HI.X R17, R17, UR9, R21, 0x3, P3 ;  /* 0x000000091111ac11 */ /* 0x000fc400098f1c15 */
[----:B------:R-:W-:Y:S01]  /*0cd0*/  ISETP.GE.U32.AND P3, PT, R23, UR28, PT ;  /* 0x0000001c17007c0c */ /* 0x000fe2000bf66070 */
[----:B------:R-:W-:Y:S01]  /*0ce0*/  FFMA R28, R15, R28, 0.79788458347320556641 ;  /* 0x3f4c422a0f1c7423 */ /* 0x000fe2000000001c */
[----:B0-----:R-:W-:Y:S01]  /*0cf0*/  FADD R23, R22, 1 ;  /* 0x3f80000016177421 */ /* 0x001fe20000000000 */
[----:B------:R-:W-:Y:S01]  /*0d00*/  FFMA R21, -R7, R7, 1 ;  /* 0x3f80000007157423 */ /* 0x000fe20000000107 */
[----:B------:R-:W-:-:S03]  /*0d10*/  FADD R22, R4, 1 ;  /* 0x3f80000004167421 */ /* 0x000fc60000000000 */
[----:B------:R-:W-:Y:S01]  /*0d20*/  FMUL R21, R21, R28 ;  /* 0x0000001c15157220 */ /* 0x000fe20000400000 */
[----:B------:R-:W-:Y:S01]  /*0d30*/  FFMA R19, R22, 0.5, R19 ;  /* 0x3f00000016137823 */ /* 0x000fe20000000013 */
[----:B------:R-:W-:Y:S01]  /*0d40*/  FMUL R28, R15, 0.5 ;  /* 0x3f0000000f1c7820 */ /* 0x000fe20000400000 */
[----:B------:R-:W-:Y:S01]  /*0d50*/  FADD R22, R7, 1 ;  /* 0x3f80000007167421 */ /* 0x000fe20000000000 */
[----:B------:R0:W2:Y:S01]  /*0d60*/  MUFU.RCP R4, R23 ;  /* 0x0000001700047308 */ /* 0x0000a20000001000 */
[----:B------:R-:W-:Y:S01]  /*0d70*/  FMUL R7, R6, R6 ;  /* 0x0000000606077220 */ /* 0x000fe20000400000 */
[----:B------:R-:W-:Y:S01]  /*0d80*/  @!P0 IADD3 R14, P4, PT, R14, UR7, RZ ;  /* 0x000000070e0e8c10 */ /* 0x000fe2000ff9e0ff */
[----:B------:R-:W-:Y:S01]  /*0d90*/  FMUL R21, R28, R21 ;  /* 0x000000151c157220 */ /* 0x000fe20000400000 */
[----:B-1----:R-:W-:Y:S01]  /*0da0*/  FADD R20, R20, 1 ;  /* 0x3f80000014147421 */ /* 0x002fe20000000000 */
[----:B------:R-:W-:Y:S01]  /*0db0*/  FFMA R28, R7, R0, -0.052303962409496307373 ;  /* 0xbd563cae071c7423 */ /* 0x000fe20000000000 */
[----:B------:R-:W-:-:S02]  /*0dc0*/  @!P0 IADD3.X R15, PT, PT, R13, UR21, RZ, P4, !PT ;  /* 0x000000150d0f8c10 */ /* 0x000fc4000a7fe4ff */
[----:B----4-:R-:W-:Y:S01]  /*0dd0*/  PRMT R13, R10, 0x7632, R13 ;  /* 0x000076320a0d7816 */ /* 0x010fe2000000000d */
[----:B------:R-:W-:Y:S01]  /*0de0*/  FFMA R28, R7, R28, 0.1331529766321182251 ;  /* 0x3e085941071c7423 */ /* 0x000fe2000000001c */
[----:B------:R-:W-:Y:S01]  /*0df0*/  FFMA R22, R22, 0.5, R21 ;  /* 0x3f00000016167823 */ /* 0x000fe20000000015 */
[----:B------:R-:W-:Y:S01]  /*0e00*/  IMAD.U32 R10, R10, 0x10000, RZ ;  /* 0x000100000a0a7824 */ /* 0x000fe200078e00ff */
[----:B------:R-:W1:Y:S01]  /*0e10*/  MUFU.RCP R20, R20 ;  /* 0x0000001400147308 */ /* 0x000e620000001000 */
[----:B------:R-:W-:Y:S02]  /*0e20*/  IMAD.U32 R21, R13, 0x10000, RZ ;  /* 0x000100000d157824 */ /* 0x000fe400078e00ff */
[----:B------:R-:W-:Y:S01]  /*0e30*/  FFMA R28, R7, R28, -0.33332768082618713379 ;  /* 0xbeaaa9ed071c7423 */ /* 0x000fe2000000001c */
[----:B0-----:R-:W-:Y:S01]  /*0e40*/  MOV R23, 0x3f800000 ;  /* 0x3f80000000177802 */ /* 0x001fe20000000f00 */
[----:B------:R-:W-:Y:S01]  /*0e50*/  FMUL R13, R10, R19 ;  /* 0x000000130a0d7220 */ /* 0x000fe20000400000 */
[----:B------:R-:W-:Y:S01]  /*0e60*/  FMUL R10, R21, R22 ;  /* 0x00000016150a7220 */ /* 0x000fe20000400000 */
[----:B------:R-:W-:Y:S01]  /*0e70*/  FFMA R21, R7, R28, RZ ;  /* 0x0000001c07157223 */ /* 0x000fe200000000ff */
[----:B------:R-:W-:Y:S01]  /*0e80*/  FMUL R7, R12, R12 ;  /* 0x0000000c0c077220 */ /* 0x000fe20000400000 */
[----:B--2---:R-:W-:Y:S01]  /*0e90*/  FFMA R19, R4, -2, R23 ;  /* 0xc000000004137823 */ /* 0x004fe20000000017 */
[----:B------:R-:W-:Y:S01]  /*0ea0*/  VIADD R4, R2, 0x1e ;  /* 0x0000001e02047836 */ /* 0x000fe20000000000 */
[----:B------:R-:W-:Y:S01]  /*0eb0*/  @P1 R2UR UR29, R18 ;  /* 0x00000000121d12ca */ /* 0x000fe200000e0000 */
[----:B------:R-:W-:Y:S01]  /*0ec0*/  FFMA R22, R7, R0, -0.052303962409496307373 ;  /* 0xbd563cae07167423 */ /* 0x000fe20000000000 */
[C---:B------:R-:W-:Y:S01]  /*0ed0*/  FSETP.GE.AND P1, PT, |R6|.reuse, 0.60000002384185791016, PT ;  /* 0x3f19999a0600780b */ /* 0x040fe20003f26200 */
[----:B------:R0:W2:Y:S01]  /*0ee0*/  @!P0 LDG.E R14, desc[UR26][R14.64] ;  /* 0x0000001a0e0e8981 */ /* 0x0000a2000c1e1900 */
[----:B------:R-:W-:-:S02]  /*0ef0*/  FSETP.GE.AND P4, PT, |R6|, 9.010913848876953125, PT ;  /* 0x41102cb40600780b */ /* 0x000fc40003f86200 */
[----:B------:R-:W-:Y:S01]  /*0f00*/  LOP3.LUT R4, R4, 0x1f, RZ, 0xc0, !PT ;  /* 0x0000001f04047812 */ /* 0x000fe200078ec0ff */
[----:B------:R-:W-:Y:S01]  /*0f10*/  FFMA R22, R7, R22, 0.1331529766321182251 ;  /* 0x3e08594107167423 */ /* 0x000fe20000000016 */
[----:B------:R-:W-:Y:S02]  /*0f20*/  FSETP.GE.AND P5, PT, |R12|, 0.60000002384185791016, PT ;  /* 0x3f19999a0c00780b */ /* 0x000fe40003fa6200 */
[----:B------:R-:W-:Y:S01]  /*0f30*/  FSEL R19, R19, 1, !P4 ;  /* 0x3f80000013137808 */ /* 0x000fe20006000000 */
[----:B-1----:R-:W-:Y:S01]  /*0f40*/  FFMA R20, R20, -2, R23 ;  /* 0xc000000014147823 */ /* 0x002fe20000000017 */
[----:B------:R-:W-:Y:S01]  /*0f50*/  ISETP.LT.U32.AND P3, PT, R4, UR25, !P3 ;  /* 0x0000001904007c0c */ /* 0x000fe2000df61070 */
[----:B------:R-:W-:Y:S01]  /*0f60*/  FFMA R28, R7, R22, -0.33332768082618713379 ;  /* 0xbeaaa9ed071c7423 */ /* 0x000fe20000000016 */
[----:B------:R-:W-:Y:S02]  /*0f70*/  FSETP.GE.AND P4, PT, |R12|, 9.010913848876953125, PT ;  /* 0x41102cb40c00780b */ /* 0x000fe40003f86200 */
[--C-:B------:R-:W-:Y:S01]  /*0f80*/  LOP3.LUT R22, R19, 0x80000000, R6.reuse, 0xb8, !PT ;  /* 0x8000000013167812 */ /* 0x100fe200078eb806 */
[----:B------:R-:W-:Y:S01]  /*0f90*/  IMAD.U32 R18, RZ, RZ, UR17 ;  /* 0x00000011ff127e24 */ /* 0x000fe2000f8e00ff */
[----:B------:R-:W-:Y:S01]  /*0fa0*/  MOV R19, UR30 ;  /* 0x0000001e00137c02 */ /* 0x000fe20008000f00 */
[----:B------:R-:W-:Y:S01]  /*0fb0*/  FFMA R25, R7, R28, RZ ;  /* 0x0000001c07197223 */ /* 0x000fe200000000ff */
[----:B0-----:R-:W-:Y:S01]  /*0fc0*/  FSEL R15, R20, 1, !P4 ;  /* 0x3f800000140f7808 */ /* 0x001fe20006000000 */
[----:B------:R-:W-:Y:S01]  /*0fd0*/  @!P1 FFMA R22, R6, R21, R6 ;  /* 0x0000001506169223 */ /* 0x000fe20000000006 */
[----:B------:R-:W-:Y:S01]  /*0fe0*/  FMUL R6, R13, UR29 ;  /* 0x0000001d0d067c20 */ /* 0x000fe20008400000 */
[----:B------:R-:W-:Y:S01]  /*0ff0*/  FMUL R7, R10, UR29 ;  /* 0x0000001d0a077c20 */ /* 0x000fe20008400000 */
[----:B------:R-:W-:Y:S01]  /*1000*/  IMAD R23, R24, UR30, RZ ;  /* 0x0000001e18177c24 */ /* 0x000fe2000f8e02ff */
[----:B------:R-:W-:Y:S01]  /*1010*/  LOP3.LUT R20, R15, 0x80000000, R12, 0xb8, !PT ;  /* 0x800000000f147812 */ /* 0x000fe200078eb80c */
[----:B------:R-:W-:-:S04]  /*1020*/  IMAD.WIDE.U32 R18, R8, UR17, R18 ;  /* 0x0000001108127c25 */ /* 0x000fc8000f8e0012 */
[----:B------:R-:W-:Y:S01]  /*1030*/  @!P5 FFMA R20, R12, R25, R12 ;  /* 0x000000190c14d223 */ /* 0x000fe2000000000c */
[----:B------:R-:W-:Y:S01]  /*1040*/  FMUL R12, R11, 0.10703222453594207764 ;  /* 0x3ddb33b60b0c7820 */ /* 0x000fe20000400000 */
[----:B------:R0:W-:Y:S01]  /*1050*/  @!P2 STG.E.64 desc[UR26][R16.64], R6 ;  /* 0x000000061000a986 */ /* 0x0001e2000c101b1a */
[----:B------:R-:W-:Y:S01]  /*1060*/  @P3 IMAD.IADD R27, R23, 0x1, R19 ;  /* 0x00000001171b3824 */ /* 0x000fe200078e0213 */
[----:B------:R-:W-:Y:S01]  /*1070*/  @P3 IADD3 R15, P1, P2, R4, UR17, R18 ;  /* 0x00000011040f3c10 */ /* 0x000fe2000fa3e012 */
[C---:B------:R-:W-:Y:S01]  /*1080*/  FFMA R21, R11.reuse, R12, 0.79788458347320556641 ;  /* 0x3f4c422a0b157423 */ /* 0x040fe2000000000c */
[----:B------:R-:W-:Y:S02]  /*1090*/  FFMA R12, -R22, R22, 1 ;  /* 0x3f800000160c7423 */ /* 0x000fe40000000116 */
[----:B------:R-:W-:Y:S02]  /*10a0*/  @P3 IADD3.X R27, PT, PT, RZ, UR30, R27, P1, P2 ;  /* 0x0000001eff1b3c10 */ /* 0x000fe40008fe441b */
[----:B------:R-:W-:Y:S01]  /*10b0*/  FMUL R28, R12, R21 ;  /* 0x000000150c1c7220 */ /* 0x000fe20000400000 */
[----:B------:R-:W-:Y:S01]  /*10c0*/  FMUL R25, R11, 0.5 ;  /* 0x3f0000000b197820 */ /* 0x000fe20000400000 */
[C---:B------:R-:W-:Y:S01]  /*10d0*/  @P3 SHF.L.U64.HI R12, R15.reuse, 0x2, R27 ;  /* 0x000000020f0c3819 */ /* 0x040fe2000001021b */
[----:B------:R-:W-:-:S02]  /*10e0*/  @P3 IMAD.SHL.U32 R15, R15, 0x4, RZ ;  /* 0x000000040f0f3824 */ /* 0x000fc400078e00ff */
[C---:B------:R-:W-:Y:S01]  /*10f0*/  FMUL R11, R26.reuse, 0.10703222453594207764 ;  /* 0x3ddb33b61a0b7820 */ /* 0x040fe20000400000 */
[----:B------:R-:W-:Y:S02]  /*1100*/  FMUL R25, R25, R28 ;  /* 0x0000001c19197220 */ /* 0x000fe40000400000 */
[----:B------:R-:W-:Y:S01]  /*1110*/  @P3 IADD3 R28, P1, PT, R15, UR7, RZ ;  /* 0x000000070f1c3c10 */ /* 0x000fe2000ff3e0ff */
[----:B0-----:R-:W-:Y:S01]  /*1120*/  FFMA R16, R26, R11, 0.79788458347320556641 ;  /* 0x3f4c422a1a107423 */ /* 0x001fe2000000000b */
[----:B------:R-:W-:Y:S02]  /*1130*/  @!P3 MOV R11, RZ ;  /* 0x000000ff000bb202 */ /* 0x000fe40000000f00 */
[----:B------:R-:W-:-:S05]  /*1140*/  @P3 IADD3.X R29, PT, PT, R12, UR21, RZ, P1, !PT ;  /* 0x000000150c1d3c10 */ /* 0x000fca0008ffe4ff */
[----:B------:R0:W3:Y:S02]  /*1150*/  @P3 LDG.E R11, desc[UR26][R28.64] ;  /* 0x0000001a1c0b3981 */ /* 0x0000e4000c1e1900 */
[----:B0-----:R-:W-:Y:S01]  /*1160*/  @P3 IADD3 R28, P1, PT, R15, UR22, RZ ;  /* 0x000000160f1c3c10 */ /* 0x001fe2000ff3e0ff */
[----:B------:R-:W-:-:S03]  /*1170*/  @!P3 IMAD.MOV.U32 R15, RZ, RZ, RZ ;  /* 0x000000ffff0fb224 */ /* 0x000fc600078e00ff */
[----:B------:R-:W-:-:S05]  /*1180*/  @P3 IADD3.X R29, PT, PT, R12, UR23, RZ, P1, !PT ;  /* 0x000000170c1d3c10 */ /* 0x000fca0008ffe4ff */
[----:B------:R-:W4:Y:S01]  /*1190*/  @P3 LDG.E R15, desc[UR26][R28.64] ;  /* 0x0000001a1c0f3981 */ /* 0x000f22000c1e1900 */
[----:B------:R-:W-:Y:S01]  /*11a0*/  FFMA R21, -R20, R20, 1 ;  /* 0x3f80000014157423 */ /* 0x000fe20000000114 */
[----:B------:R-:W-:-:S03]  /*11b0*/  MOV R17, UR30 ;  /* 0x0000001e00117c02 */ /* 0x000fc60008000f00 */
[----:B------:R-:W-:Y:S01]  /*11c0*/  FMUL R21, R21, R16 ;  /* 0x0000001015157220 */ /* 0x000fe20000400000 */
[----:B------:R-:W-:Y:S02]  /*11d0*/  IMAD.U32 R16, RZ, RZ, UR17 ;  /* 0x00000011ff107e24 */ /* 0x000fe4000f8e00ff */
[----:B------:R-:W-:Y:S02]  /*11e0*/  FADD R22, R22, 1 ;  /* 0x3f80000016167421 */ /* 0x000fe40000000000 */
[----:B------:R-:W-:-:S04]  /*11f0*/  @!P0 IMAD.WIDE.U32 R16, R8, UR17, R16 ;  /* 0x0000001108108c25 */ /* 0x000fc8000f8e0010 */
[----:B------:R-:W-:Y:S01]  /*1200*/  FMUL R26, R26, 0.5 ;  /* 0x3f0000001a1a7820 */ /* 0x000fe20000400000 */
[----:B------:R-:W-:Y:S01]  /*1210*/  FFMA R25, R22, 0.5, R25 ;  /* 0x3f00000016197823 */ /* 0x000fe20000000019 */
[----:B------:R-:W-:Y:S02]  /*1220*/  @!P0 IADD3 R16, P1, PT, R9, R16, RZ ;  /* 0x0000001009108210 */ /* 0x000fe40007f3e0ff */
[----:B------:R-:W-:Y:S01]  /*1230*/  IADD3 R9, P2, PT, R18, UR17, RZ ;  /* 0x0000001112097c10 */ /* 0x000fe2000ff5e0ff */
[----:B------:R-:W-:-:S03]  /*1240*/  FADD R22, R20, 1 ;  /* 0x3f80000014167421 */ /* 0x000fc60000000000 */
[C---:B------:R-:W-:Y:S01]  /*1250*/  IADD3.X R12, PT, PT, R23.reuse, UR30, R19, P2, !PT ;  /* 0x0000001e170c7c10 */ /* 0x040fe200097fe413 */
[----:B------:R-:W-:Y:S01]  /*1260*/  FMUL R19, R26, R21 ;  /* 0x000000151a137220 */ /* 0x000fe20000400000 */
[----:B------:R-:W-:Y:S01]  /*1270*/  @!P0 IMAD.X R17, R23, 0x1, R17, P1 ;  /* 0x0000000117118824 */ /* 0x000fe200008e0611 */
[----:B------:R-:W-:Y:S02]  /*1280*/  IADD3 R21, PT, PT, R8, 0x3, RZ ;  /* 0x0000000308157810 */ /* 0x000fe40007ffe0ff */
[----:B------:R-:W-:Y:S02]  /*1290*/  FFMA R19, R22, 0.5, R19 ;  /* 0x3f00000016137823 */ /* 0x000fe40000000013 */
[----:B------:R-:W-:Y:S02]  /*12a0*/  ISETP.GE.U32.AND P1, PT, R21, UR28, PT ;  /* 0x0000001c15007c0c */ /* 0x000fe4000bf26070 */
[----:B------:R-:W-:Y:S01]  /*12b0*/  IADD3 R24, PT, PT, R24, 0x1, RZ ;  /* 0x0000000118187810 */ /* 0x000fe20007ffe0ff */
[----:B------:R-:W-:-:S04]  /*12c0*/  IMAD.IADD R26, R8, 0x1, R3 ;  /* 0x00000001081a7824 */ /* 0x000fc800078e0203 */
[----:B------:R-:W-:Y:S01]  /*12d0*/  IMAD.IADD R8, R24, 0x1, R3 ;  /* 0x0000000118087824 */ /* 0x000fe200078e0203 */
[----:B------:R-:W-:Y:S02]  /*12e0*/  LOP3.LUT R26, R26, 0x1f, RZ, 0xc0, !PT ;  /* 0x0000001f1a1a7812 */ /* 0x000fe400078ec0ff */
[----:B------:R-:W-:Y:S01]  /*12f0*/  FMNMX3 R27, |R13|, RZ, |R10|, !PT ;  /* 0x000000ff0d1b7276 */ /* 0x000fe2000780060a */
[----:B------:R-:W-:-:S04]  /*1300*/  @P0 IMAD.MOV.U32 R14, RZ, RZ, RZ ;  /* 0x000000ffff0e0224 */ /* 0x000fc800078e00ff */
[----:B--2---:R-:W-:-:S04]  /*1310*/  IMAD.U32 R18, R14, 0x10000, RZ ;  /* 0x000100000e127824 */ /* 0x004fc800078e00ff */
[----:B------:R-:W-:Y:S01]  /*1320*/  FMUL R18, R18, R25 ;  /* 0x0000001912127220 */ /* 0x000fe20000400000 */
[----:B------:R-:W-:-:S06]  /*1330*/  FADD R25, RZ, R13 ;  /* 0x0000000dff197221 */ /* 0x000fcc0000000000 */
[----:B------:R-:W0:Y:S01]  /*1340*/  SHFL.IDX PT, R25, R25, R26, 0x1f ;  /* 0x00001f1a19197589 */ /* 0x000e2200000e0000 */
[----:B------:R-:W-:Y:S01]  /*1350*/  PRMT R14, R14, 0x7632, R14 ;  /* 0x000076320e0e7816 */ /* 0x000fe2000000000e */
[----:B------:R-:W-:-:S03]  /*1360*/  FADD R13, RZ, R10 ;  /* 0x0000000aff0d7221 */ /* 0x000fc60000000000 */
[----:B------:R-:W-:Y:S01]  /*1370*/  SHF.L.U32 R14, R14, 0x10, RZ ;  /* 0x000000100e0e7819 */ /* 0x000fe200000006ff */
[----:B----4-:R-:W-:-:S04]  /*1380*/  IMAD.U32 R20, R15, 0x10000, RZ ;  /* 0x000100000f147824 */ /* 0x010fc800078e00ff */
[C---:B------:R-:W-:Y:S01]  /*1390*/  FMUL R23, R20.reuse, 0.044714998453855514526 ;  /* 0x3d37271314177820 */ /* 0x040fe20000400000 */
[----:B------:R-:W-:-:S03]  /*13a0*/  FMUL R21, R20, 0.79788458347320556641 ;  /* 0x3f4c422a14157820 */ /* 0x000fc60000400000 */
[----:B------:R-:W-:-:S04]  /*13b0*/  FFMA R22, R20, R23, 1 ;  /* 0x3f80000014167423 */ /* 0x000fc80000000017 */
[----:B------:R-:W-:-:S04]  /*13c0*/  FMUL R21, R21, R22 ;  /* 0x0000001615157220 */ /* 0x000fc80000400000 */
[----:B------:R-:W-:-:S04]  /*13d0*/  FMUL R28, |R21|, 2.8853900432586669922 ;  /* 0x4038aa3b151c7820 */ /* 0x000fc80000400200 */
[----:B------:R-:W1:Y:S01]  /*13e0*/  MUFU.EX2 R24, R28 ;  /* 0x0000001c00187308 */ /* 0x000e620000000800 */
[----:B------:R-:W-:Y:S01]  /*13f0*/  FADD R23, RZ, R18 ;  /* 0x00000012ff177221 */ /* 0x000fe20000000000 */
[----:B------:R-:W-:-:S05]  /*1400*/  LOP3.LUT R22, R8, 0x1f, RZ, 0xc0, !PT ;  /* 0x0000001f08167812 */ /* 0x000fca00078ec0ff */
[----:B------:R-:W2:Y:S01]  /*1410*/  SHFL.IDX PT, R23, R23, R22, 0x1f ;  /* 0x00001f1617177589 */ /* 0x000ea200000e0000 */
[----:B-1----:R-:W-:Y:S01]  /*1420*/  FADD R24, R24, 1 ;  /* 0x3f80000018187421 */ /* 0x002fe20000000000 */
[----:B------:R-:W-:-:S05]  /*1430*/  @!P0 LEA R28, P2, R16, UR24, 0x3 ;  /* 0x00000018101c8c11 */ /* 0x000fca000f8418ff */
[----:B------:R-:W1:Y:S01]  /*1440*/  MUFU.RCP R24, R24 ;  /* 0x0000001800187308 */ /* 0x000e620000001000 */
[----:B------:R-:W-:Y:S01]  /*1450*/  @!P0 LEA.HI.X R29, R16, UR9, R17, 0x3, P2 ;  /* 0x00000009101d8c11 */ /* 0x000fe200090f1c11 */
[C---:B------:R-:W-:Y:S01]  /*1460*/  FMUL R17, R21.reuse, R21 ;  /* 0x0000001515117220 */ /* 0x040fe20000400000 */
[----:B------:R-:W-:Y:S01]  /*1470*/  FMUL R19, R14, R19 ;  /* 0x000000130e137220 */ /* 0x000fe20000400000 */
[----:B------:R4:W5:Y:S01]  /*1480*/  SHFL.IDX PT, R10, R13, R26, 0x1f ;  /* 0x00001f1a0d0a7589 */ /* 0x00096200000e0000 */
[----:B0-----:R-:W-:Y:S01]  /*1490*/  FADD R14, RZ, R25 ;  /* 0x00000019ff0e7221 */ /* 0x001fe20000000000 */
[----:B------:R-:W-:Y:S01]  /*14a0*/  IMAD.MOV.U32 R25, RZ, RZ, 0x3f800000 ;  /* 0x3f800000ff197424 */ /* 0x000fe200078e00ff */
[----:B------:R-:W-:Y:S02]  /*14b0*/  FSETP.GE.AND P2, PT, |R21|, 9.010913848876953125, PT ;  /* 0x41102cb41500780b */ /* 0x000fe40003f46200 */
[----:B------:R-:W-:Y:S01]  /*14c0*/  PRMT R15, R15, 0x7632, R15 ;  /* 0x000076320f0f7816 */ /* 0x000fe2000000000f */
[----:B----4-:R-:W-:Y:S01]  /*14d0*/  FFMA R26, R17, R0, -0.052303962409496307373 ;  /* 0xbd563cae111a7423 */ /* 0x010fe20000000000 */
[----:B-1----:R-:W-:-:S03]  /*14e0*/  FFMA R24, R24, -2, R25 ;  /* 0xc000000018187823 */ /* 0x002fc60000000019 */
[----:B------:R-:W-:Y:S01]  /*14f0*/  FFMA R26, R17, R26, 0.1331529766321182251 ;  /* 0x3e085941111a7423 */ /* 0x000fe2000000001a */
[----:B--2---:R-:W-:Y:S01]  /*1500*/  FADD R14, R23, R14 ;  /* 0x0000000e170e7221 */ /* 0x004fe20000000000 */
[----:B------:R-:W-:Y:S02]  /*1510*/  IMAD.U32 R15, R15, 0x10000, RZ ;  /* 0x000100000f0f7824 */ /* 0x000fe400078e00ff */
[C---:B------:R-:W-:Y:S01]  /*1520*/  FFMA R13, R17.reuse, R26, -0.33332768082618713379 ;  /* 0xbeaaa9ed110d7423 */ /* 0x040fe2000000001a */
[----:B------:R-:W-:Y:S01]  /*1530*/  FSEL R24, R24, 1, !P2 ;  /* 0x3f80000018187808 */ /* 0x000fe20005000000 */
[----:B------:R-:W-:Y:S02]  /*1540*/  FADD R23, RZ, R19 ;  /* 0x00000013ff177221 */ /* 0x000fe40000000000 */
[----:B------:R-:W-:Y:S01]  /*1550*/  FFMA R26, R17, R13, RZ ;  /* 0x0000000d111a7223 */ /* 0x000fe200000000ff */
[----:B------:R-:W-:Y:S01]  /*1560*/  LOP3.LUT R13, R24, 0x80000000, R21, 0xb8, !PT ;  /* 0x80000000180d7812 */ /* 0x000fe200078eb815 */
[C---:B------:R-:W-:Y:S01]  /*1570*/  FMUL R17, R20.reuse, 0.10703222453594207764 ;  /* 0x3ddb33b614117820 */ /* 0x040fe20000400000 */
[C---:B------:R-:W-:Y:S01]  /*1580*/  FMUL R24, R15.reuse, 0.044714998453855514526 ;  /* 0x3d3727130f187820 */ /* 0x040fe20000400000 */
[----:B------:R0:W1:Y:S03]  /*1590*/  SHFL.IDX PT, R16, R23, R22, 0x1f ;  /* 0x00001f1617107589 */ /* 0x00006600000e0000 */
[C---:B------:R-:W-:Y:S01]  /*15a0*/  FFMA R24, R15.reuse, R24, 1 ;  /* 0x3f8000000f187423 */ /* 0x040fe20000000018 */
[----:B0-----:R-:W-:Y:S01]  /*15b0*/  FFMA R22, R20, R17, 0.79788458347320556641 ;  /* 0x3f4c422a14167423 */ /* 0x001fe20000000011 */
[----:B------:R-:W-:-:S04]  /*15c0*/  FMUL R17, R15, 0.79788458347320556641 ;  /* 0x3f4c422a0f117820 */ /* 0x000fc80000400000 */
[----:B------:R-:W-:Y:S01]  /*15d0*/  FMUL R17, R17, R24 ;  /* 0x0000001811117220 */ /* 0x000fe20000400000 */
[----:B------:R-:W-:-:S03]  /*15e0*/  FSETP.GE.AND P3, PT, |R21|, 0.60000002384185791016, PT ;  /* 0x3f19999a1500780b */ /* 0x000fc60003f66200 */
[----:B------:R-:W-:-:S06]  /*15f0*/  FMUL R23, |R17|, 2.8853900432586669922 ;  /* 0x4038aa3b11177820 */ /* 0x000fcc0000400200 */
[----:B------:R-:W0:Y:S04]  /*1600*/  MUFU.EX2 R23, R23 ;  /* 0x0000001700177308 */ /* 0x000e280000000800 */
[----:B------:R-:W-:-:S04]  /*1610*/  @!P3 FFMA R13, R21, R26, R21 ;  /* 0x0000001a150db223 */ /* 0x000fc80000000015 */
[----:B------:R-:W-:-:S04]  /*1620*/  FFMA R21, -R13, R13, 1 ;  /* 0x3f8000000d157423 */ /* 0x000fc8000000010d */
[----:B------:R-:W-:Y:S01]  /*1630*/  FMUL R21, R21, R22 ;  /* 0x0000001615157220 */ /* 0x000fe20000400000 */
[----:B------:R-:W-:Y:S01]  /*1640*/  FMUL R20, R20, 0.5 ;  /* 0x3f00000014147820 */ /* 0x000fe20000400000 */
[----:B0-----:R-:W-:-:S03]  /*1650*/  FADD R22, R23, 1 ;  /* 0x3f80000017167421 */ /* 0x001fc60000000000 */
        /* <DEDUP_REMOVED lines=17> */
[C---:B------:R-:W-:Y:S01]  /*1770*/  FFMA R20, R15.reuse, R20, 0.79788458347320556641 ;  /* 0x3f4c422a0f147423 */ /* 0x040fe20000000014 */
[----:B------:R-:W-:-:S03]  /*1780*/  FMUL R15, R15, 0.5 ;  /* 0x3f0000000f0f7820 */ /* 0x000fc60000400000 */
[----:B------:R-:W-:Y:S01]  /*1790*/  FMUL R20, R17, R20 ;  /* 0x0000001411147220 */ /* 0x000fe20000400000 */
[----:B---3--:R-:W-:-:S03]  /*17a0*/  PRMT R17, R11, 0x7632, R17 ;  /* 0x000076320b117816 */ /* 0x008fc60000000011 */
[----:B------:R-:W-:Y:S01]  /*17b0*/  FMUL R15, R15, R20 ;  /* 0x000000140f0f7220 */ /* 0x000fe20000400000 */
[----:B------:R-:W-:Y:S01]  /*17c0*/  FADD R20, R13, 1 ;  /* 0x3f8000000d147421 */ /* 0x000fe20000000000 */
[----:B------:R-:W-:Y:S01]  /*17d0*/  SHF.L.U32 R11, R11, 0x10, RZ ;  /* 0x000000100b0b7819 */ /* 0x000fe200000006ff */
[----:B------:R-:W-:Y:S02]  /*17e0*/  IMAD.U32 R13, R17, 0x10000, RZ ;  /* 0x00010000110d7824 */ /* 0x000fe400078e00ff */
[----:B------:R-:W-:Y:S01]  /*17f0*/  FFMA R20, R20, 0.5, R15 ;  /* 0x3f00000014147823 */ /* 0x000fe2000000000f */
[----:B------:R-:W-:Y:S02]  /*1800*/  VIADD R15, R8, 0x1 ;  /* 0x00000001080f7836 */ /* 0x000fe40000000000 */
[----:B------:R-:W-:Y:S01]  /*1810*/  FMUL R24, R11, R24 ;  /* 0x000000180b187220 */ /* 0x000fe20000400000 */
[----:B------:R-:W-:Y:S02]  /*1820*/  FMUL R13, R13, R20 ;  /* 0x000000140d0d7220 */ /* 0x000fe40000400000 */
[----:B------:R-:W-:Y:S01]  /*1830*/  LOP3.LUT R20, R15, 0x1f, RZ, 0xc0, !PT ;  /* 0x0000001f0f147812 */ /* 0x000fe200078ec0ff */
[----:B------:R-:W-:Y:S01]  /*1840*/  FADD R15, RZ, R24 ;  /* 0x00000018ff0f7221 */ /* 0x000fe20000000000 */
[----:B------:R-:W-:Y:S01]  /*1850*/  FADD R17, RZ, R13 ;  /* 0x0000000dff117221 */ /* 0x000fe20000000000 */
[----:B------:R-:W-:-:S04]  /*1860*/  IADD3 R26, PT, PT, R2, 0x1d, RZ ;  /* 0x0000001d021a7810 */ /* 0x000fc80007ffe0ff */
[----:B------:R-:W0:Y:S01]  /*1870*/  SHFL.IDX PT, R15, R15, R20, 0x1f ;  /* 0x00001f140f0f7589 */ /* 0x000e2200000e0000 */
[----:B------:R-:W-:-:S03]  /*1880*/  LOP3.LUT R26, R26, 0x1f, RZ, 0xc0, !PT ;  /* 0x0000001f1a1a7812 */ /* 0x000fc600078ec0ff */
[----:B------:R2:W3:Y:S01]  /*1890*/  SHFL.IDX PT, R17, R17, R20, 0x1f ;  /* 0x00001f1411117589 */ /* 0x0004e200000e0000 */
[C---:B------:R-:W-:Y:S02]  /*18a0*/  ISETP.LT.U32.AND P1, PT, R26.reuse, UR25, !P1 ;  /* 0x000000191a007c0c */ /* 0x040fe4000cf21070 */
[----:B------:R-:W-:Y:S01]  /*18b0*/  IADD3 R22, P2, P3, R26, UR17, R9 ;  /* 0x000000111a167c10 */ /* 0x000fe2000fb5e009 */
[----:B-----5:R-:W-:Y:S01]  /*18c0*/  FADD R21, RZ, R10 ;  /* 0x0000000aff157221 */ /* 0x020fe20000000000 */
[C---:B------:R-:W-:Y:S01]  /*18d0*/  FMNMX3 R27, |R18|.reuse, R27, |R19|, !PT ;  /* 0x0000001b121b7276 */ /* 0x040fe20007800613 */
[----:B------:R-:W-:Y:S01]  /*18e0*/  FMUL R10, R18, UR29 ;  /* 0x0000001d120a7c20 */ /* 0x000fe20008400000 */
[----:B------:R-:W-:Y:S01]  /*18f0*/  FMUL R11, R19, UR29 ;  /* 0x0000001d130b7c20 */ /* 0x000fe20008400000 */
[----:B------:R-:W-:Y:S01]  /*1900*/  IADD3.X R23, PT, PT, RZ, UR30, R12, P2, P3 ;  /* 0x0000001eff177c10 */ /* 0x000fe200097e640c */
[----:B-1----:R-:W-:-:S05]  /*1910*/  FADD R18, R16, R21 ;  /* 0x0000001510127221 */ /* 0x002fca0000000000 */
[----:B------:R-:W-:Y:S01]  /*1920*/  @P1 IMAD.SHL.U32 R19, R22, 0x4, RZ ;  /* 0x0000000416131824 */ /* 0x000fe200078e00ff */
[----:B------:R1:W-:Y:S04]  /*1930*/  @!P0 STG.E.64 desc[UR26][R28.64], R10 ;  /* 0x0000000a1c008986 */ /* 0x0003e8000c101b1a */
[----:B--2---:R-:W-:Y:S01]  /*1940*/  @P1 IADD3 R20, P0, PT, R19, UR7, RZ ;  /* 0x0000000713141c10 */ /* 0x004fe2000ff1e0ff */
[----:B0-----:R-:W-:Y:S01]  /*1950*/  FADD R16, R14, R15 ;  /* 0x0000000f0e107221 */ /* 0x001fe20000000000 */
[----:B------:R-:W-:Y:S01]  /*1960*/  @P1 SHF.L.U64.HI R14, R22, 0x2, R23 ;  /* 0x00000002160e1819 */ /* 0x000fe20000010217 */
[----:B---3--:R-:W-:-:S03]  /*1970*/  FADD R17, R18, R17 ;  /* 0x0000001112117221 */ /* 0x008fc60000000000 */
[C---:B------:R-:W-:Y:S02]  /*1980*/  @P1 IADD3.X R21, PT, PT, R14.reuse, UR21, RZ, P0, !PT ;  /* 0x000000150e151c10 */ /* 0x040fe400087fe4ff */
[----:B------:R-:W-:Y:S02]  /*1990*/  @P1 IADD3 R18, P0, PT, R19, UR22, RZ ;  /* 0x0000001613121c10 */ /* 0x000fe4000ff1e0ff */
[----:B-1----:R-:W-:Y:S02]  /*19a0*/  @!P1 MOV R28, RZ ;  /* 0x000000ff001c9202 */ /* 0x002fe40000000f00 */
[----:B------:R-:W-:Y:S01]  /*19b0*/  @P1 IADD3.X R19, PT, PT, R14, UR23, RZ, P0, !PT ;  /* 0x000000170e131c10 */ /* 0x000fe200087fe4ff */
[----:B------:R-:W-:Y:S01]  /*19c0*/  @!P1 IMAD.MOV.U32 R15, RZ, RZ, RZ ;  /* 0x000000ffff0f9224 */ /* 0x000fe200078e00ff */
[----:B------:R-:W0:Y:S03]  /*19d0*/  LDCU.64 UR22, c[0x0][0x3b8] ;  /* 0x00007700ff1677ac */ /* 0x000e260008000a00 */
[----:B------:R-:W2:Y:S04]  /*19e0*/  @P1 LDG.E R28, desc[UR26][R18.64] ;  /* 0x0000001a121c1981 */ /* 0x000ea8000c1e1900 */
[----:B------:R1:W3:Y:S01]  /*19f0*/  @P1 LDG.E R15, desc[UR26][R20.64] ;  /* 0x0000001a140f1981 */ /* 0x0002e2000c1e1900 */
[----:B------:R-:W-:Y:S01]  /*1a00*/  VIADD R8, R8, 0x2 ;  /* 0x0000000208087836 */ /* 0x000fe20000000000 */
[----:B------:R-:W-:-:S02]  /*1a10*/  UIMAD UR8, UR6, UR12, URZ ;  /* 0x0000000c060872a4 */ /* 0x000fc4000f8e02ff */
[----:B------:R-:W-:Y:S01]  /*1a20*/  UIMAD.WIDE.U32 UR6, UR20, UR12, URZ ;  /* 0x0000000c140672a5 */ /* 0x000fe2000f8e00ff */
[----:B--2---:R-:W-:-:S04]  /*1a30*/  IMAD.U32 R29, R28, 0x10000, RZ ;  /* 0x000100001c1d7824 */ /* 0x004fc800078e00ff */
[----:B------:R-:W-:-:S04]  /*1a40*/  FMUL R14, R29, 0.044714998453855514526 ;  /* 0x3d3727131d0e7820 */ /* 0x000fc80000400000 */
[C---:B------:R-:W-:Y:S01]  /*1a50*/  FFMA R19, R29.reuse, R14, 1 ;  /* 0x3f8000001d137423 */ /* 0x040fe2000000000e */
[----:B------:R-:W-:-:S04]  /*1a60*/  FMUL R14, R29, 0.79788458347320556641 ;  /* 0x3f4c422a1d0e7820 */ /* 0x000fc80000400000 */
[----:B------:R-:W-:-:S04]  /*1a70*/  FMUL R18, R14, R19 ;  /* 0x000000130e127220 */ /* 0x000fc80000400000 */
[----:B------:R-:W-:-:S06]  /*1a80*/  FMUL R14, |R18|, 2.8853900432586669922 ;  /* 0x4038aa3b120e7820 */ /* 0x000fcc0000400200 */
[----:B------:R-:W2:Y:S01]  /*1a90*/  MUFU.EX2 R14, R14 ;  /* 0x0000000e000e7308 */ /* 0x000ea20000000800 */
[----:B-1----:R-:W-:-:S04]  /*1aa0*/  FMUL R21, R18, R18 ;  /* 0x0000001212157220 */ /* 0x002fc80000400000 */
[----:B------:R-:W-:Y:S01]  /*1ab0*/  FFMA R19, R21, R0, -0.052303962409496307373 ;  /* 0xbd563cae15137423 */ /* 0x000fe20000000000 */
[----:B--2---:R-:W-:-:S06]  /*1ac0*/  FADD R20, R14, 1 ;  /* 0x3f8000000e147421 */ /* 0x004fcc0000000000 */
[----:B------:R-:W1:Y:S01]  /*1ad0*/  MUFU.RCP R20, R20 ;  /* 0x0000001400147308 */ /* 0x000e620000001000 */
[----:B------:R-:W-:Y:S01]  /*1ae0*/  FFMA R19, R21, R19, 0.1331529766321182251 ;  /* 0x3e08594115137423 */ /* 0x000fe20000000013 */
[----:B------:R-:W-:-:S03]  /*1af0*/  FSETP.GE.AND P1, PT, |R18|, 0.60000002384185791016, PT ;  /* 0x3f19999a1200780b */ /* 0x000fc60003f26200 */
[----:B------:R-:W-:Y:S01]  /*1b00*/  FFMA R14, R21, R19, -0.33332768082618713379 ;  /* 0xbeaaa9ed150e7423 */ /* 0x000fe20000000013 */
[----:B------:R-:W-:-:S03]  /*1b10*/  FSETP.GE.AND P0, PT, |R18|, 9.010913848876953125, PT ;  /* 0x41102cb41200780b */ /* 0x000fc60003f06200 */
[----:B------:R-:W-:Y:S01]  /*1b20*/  FFMA R19, R21, R14, RZ ;  /* 0x0000000e15137223 */ /* 0x000fe200000000ff */
[----:B-1----:R-:W-:-:S05]  /*1b30*/  FFMA R21, R20, -2, R25 ;  /* 0xc000000014157823 */ /* 0x002fca0000000019 */
[----:B------:R-:W-:-:S04]  /*1b40*/  FSEL R21, R21, 1, !P0 ;  /* 0x3f80000015157808 */ /* 0x000fc80004000000 */
[--C-:B------:R-:W-:Y:S01]  /*1b50*/  LOP3.LUT R14, R21, 0x80000000, R18.reuse, 0xb8, !PT ;  /* 0x80000000150e7812 */ /* 0x100fe200078eb812 */
[----:B------:R-:W-:Y:S01]  /*1b60*/  @!P1 FFMA R14, R18, R19, R18 ;  /* 0x00000013120e9223 */ /* 0x000fe20000000012 */
[----:B------:R-:W-:-:S04]  /*1b70*/  FMUL R18, R29, 0.10703222453594207764 ;  /* 0x3ddb33b61d127820 */ /* 0x000fc80000400000 */
[C---:B------:R-:W-:Y:S01]  /*1b80*/  FFMA R19, R29.reuse, R18, 0.79788458347320556641 ;  /* 0x3f4c422a1d137423 */ /* 0x040fe20000000012 */
[----:B------:R-:W-:Y:S01]  /*1b90*/  FFMA R18, -R14, R14, 1 ;  /* 0x3f8000000e127423 */ /* 0x000fe2000000010e */
[----:B------:R-:W-:-:S03]  /*1ba0*/  FMUL R29, R29, 0.5 ;  /* 0x3f0000001d1d7820 */ /* 0x000fc60000400000 */
[----:B------:R-:W-:Y:S01]  /*1bb0*/  FMUL R18, R18, R19 ;  /* 0x0000001312127220 */ /* 0x000fe20000400000 */
[----:B------:R-:W-:Y:S01]  /*1bc0*/  PRMT R19, R28, 0x7632, R19 ;  /* 0x000076321c137816 */ /* 0x000fe20000000013 */
[----:B------:R-:W-:Y:S02]  /*1bd0*/  FADD R21, R14, 1 ;  /* 0x3f8000000e157421 */ /* 0x000fe40000000000 */
[----:B------:R-:W-:Y:S02]  /*1be0*/  FMUL R18, R29, R18 ;  /* 0x000000121d127220 */ /* 0x000fe40000400000 */
[----:B------:R-:W-:Y:S02]  /*1bf0*/  IMAD.U32 R19, R19, 0x10000, RZ ;  /* 0x0001000013137824 */ /* 0x000fe400078e00ff */
[----:B------:R-:W-:Y:S02]  /*1c00*/  FFMA R14, R21, 0.5, R18 ;  /* 0x3f000000150e7823 */ /* 0x000fe40000000012 */
[C---:B------:R-:W-:Y:S01]  /*1c10*/  FMUL R18, R19.reuse, 0.044714998453855514526 ;  /* 0x3d37271313127820 */ /* 0x040fe20000400000 */
[----:B------:R-:W-:-:S03]  /*1c20*/  FMUL R20, R19, 0.79788458347320556641 ;  /* 0x3f4c422a13147820 */ /* 0x000fc60000400000 */
[----:B------:R-:W-:-:S04]  /*1c30*/  FFMA R21, R19, R18, 1 ;  /* 0x3f80000013157423 */ /* 0x000fc80000000012 */
[----:B------:R-:W-:-:S04]  /*1c40*/  FMUL R20, R20, R21 ;  /* 0x0000001514147220 */ /* 0x000fc80000400000 */
[----:B------:R-:W-:-:S06]  /*1c50*/  FMUL R18, |R20|, 2.8853900432586669922 ;  /* 0x4038aa3b14127820 */ /* 0x000fcc0000400200 */
[----:B------:R-:W1:Y:S01]  /*1c60*/  MUFU.EX2 R18, R18 ;  /* 0x0000001200127308 */ /* 0x000e620000000800 */
[----:B------:R-:W-:Y:S01]  /*1c70*/  FMUL R21, R20, R20 ;  /* 0x0000001414157220 */ /* 0x000fe20000400000 */
[----:B-1----:R-:W-:-:S06]  /*1c80*/  FADD R28, R18, 1 ;  /* 0x3f800000121c7421 */ /* 0x002fcc0000000000 */
        /* <DEDUP_REMOVED lines=8> */
[----:B------:R-:W-:Y:S01]  /*1d10*/  FSEL R25, R25, 1, !P0 ;  /* 0x3f80000019197808 */ /* 0x000fe20004000000 */
[----:B------:R-:W-:-:S03]  /*1d20*/  FMUL R0, R19, 0.10703222453594207764 ;  /* 0x3ddb33b613007820 */ /* 0x000fc60000400000 */
[--C-:B------:R-:W-:Y:S01]  /*1d30*/  LOP3.LUT R18, R25, 0x80000000, R20.reuse, 0xb8, !PT ;  /* 0x8000000019127812 */ /* 0x100fe200078eb814 */
[----:B------:R-:W-:Y:S01]  /*1d40*/  @!P1 FFMA R18, R20, R21, R20 ;  /* 0x0000001514129223 */ /* 0x000fe20000000014 */
[----:B------:R-:W-:-:S03]  /*1d50*/  FFMA R21, R19, R0, 0.79788458347320556641 ;  /* 0x3f4c422a13157423 */ /* 0x000fc60000000000 */
[----:B------:R-:W-:-:S04]  /*1d60*/  FFMA R0, -R18, R18, 1 ;  /* 0x3f80000012007423 */ /* 0x000fc80000000112 */
[----:B------:R-:W-:Y:S01]  /*1d70*/  FMUL R20, R0, R21 ;  /* 0x0000001500147220 */ /* 0x000fe20000400000 */
[----:B------:R-:W-:-:S04]  /*1d80*/  SHF.R.U32.HI R0, RZ, 0x5, R3 ;  /* 0x00000005ff007819 */ /* 0x000fc80000011603 */
[----:B------:R-:W-:-:S05]  /*1d90*/  SHF.L.U32 R25, R0, 0x2, RZ ;  /* 0x0000000200197819 */ /* 0x000fca00000006ff */
[----:B------:R-:W-:-:S05]  /*1da0*/  VIADD R28, R25, 0x2 ;  /* 0x00000002191c7836 */ /* 0x000fca0000000000 */
[----:B------:R-:W-:-:S04]  /*1db0*/  ISETP.GE.U32.AND P0, PT, R28, UR28, PT ;  /* 0x0000001c1c007c0c */ /* 0x000fc8000bf06070 */
[----:B------:R-:W-:Y:S01]  /*1dc0*/  ISETP.GE.U32.OR P0, PT, R4, UR25, P0 ;  /* 0x0000001904007c0c */ /* 0x000fe20008706470 */
[----:B------:R-:W-:-:S04]  /*1dd0*/  FMUL R19, R19, 0.5 ;  /* 0x3f00000013137820 */ /* 0x000fc80000400000 */
[----:B------:R-:W-:-:S08]  /*1de0*/  FMUL R19, R19, R20 ;  /* 0x0000001413137220 */ /* 0x000fd00000400000 */
[----:B------:R-:W-:-:S05]  /*1df0*/  @!P0 IADD3 R4, P1, PT, R4, R9, RZ ;  /* 0x0000000904048210 */ /* 0x000fca0007f3e0ff */
[----:B------:R-:W-:Y:S01]  /*1e00*/  @!P0 IMAD.X R9, RZ, RZ, R12, P1 ;  /* 0x000000ffff098224 */ /* 0x000fe200008e060c */
[----:B------:R-:W-:-:S04]  /*1e10*/  @!P0 LEA R20, P1, R4, UR24, 0x3 ;  /* 0x0000001804148c11 */ /* 0x000fc8000f8218ff */
[----:B------:R-:W-:Y:S02]  /*1e20*/  @!P0 LEA.HI.X R21, R4, UR9, R9, 0x3, P1 ;  /* 0x0000000904158c11 */ /* 0x000fe400088f1c09 */
[----:B------:R-:W1:Y:S01]  /*1e30*/  S2R R4, SR_CgaCtaId ;  /* 0x0000000000047919 */ /* 0x000e620000008800 */
[C---:B------:R-:W-:Y:S01]  /*1e40*/  FMNMX3 R9, |R24|.reuse, R27, |R13|, !PT ;  /* 0x0000001b18097276 */ /* 0x040fe2000780060d */
[----:B------:R-:W-:Y:S01]  /*1e50*/  FMUL R12, R24, UR29 ;  /* 0x0000001d180c7c20 */ /* 0x000fe20008400000 */
[----:B------:R-:W-:Y:S01]  /*1e60*/  FMUL R13, R13, UR29 ;  /* 0x0000001d0d0d7c20 */ /* 0x000fe20008400000 */
[----:B------:R-:W-:-:S04]  /*1e70*/  MOV R27, 0x400 ;  /* 0x00000400001b7802 */ /* 0x000fc80000000f00 */
[----:B------:R-:W-:Y:S01]  /*1e80*/  IADD3 R29, PT, PT, R27, 0x20, RZ ;  /* 0x000000201b1d7810 */ /* 0x000fe20007ffe0ff */
[----:B------:R2:W-:Y:S01]  /*1e90*/  @!P0 STG.E.64 desc[UR26][R20.64], R12 ;  /* 0x0000000c14008986 */ /* 0x0005e2000c101b1a */
[----:B---3--:R-:W-:Y:S02]  /*1ea0*/  IMAD.U32 R27, R15, 0x10000, RZ ;  /* 0x000100000f1b7824 */ /* 0x008fe400078e00ff */
[----:B------:R-:W-:Y:S02]  /*1eb0*/  FADD R24, R18, 1 ;  /* 0x3f80000012187421 */ /* 0x000fe40000000000 */
[----:B------:R-:W-:Y:S01]  /*1ec0*/  FMUL R14, R27, R14 ;  /* 0x0000000e1b0e7220 */ /* 0x000fe20000400000 */
[----:B------:R-:W-:Y:S01]  /*1ed0*/  LOP3.LUT R27, R8, 0x1f, RZ, 0xc0, !PT ;  /* 0x0000001f081b7812 */ /* 0x000fe200078ec0ff */
[----:B------:R-:W-:Y:S01]  /*1ee0*/  FFMA R24, R24, 0.5, R19 ;  /* 0x3f00000018187823 */ /* 0x000fe20000000013 */
[----:B--2---:R-:W-:Y:S02]  /*1ef0*/  LOP3.LUT R20, RZ, R25, RZ, 0x33, !PT ;  /* 0x00000019ff147212 */ /* 0x004fe400078e33ff */
[----:B------:R-:W-:-:S03]  /*1f00*/  LOP3.LUT R18, R3, 0x1f, RZ, 0xc0, !PT ;  /* 0x0000001f03127812 */ /* 0x000fc600078ec0ff */
[----:B------:R-:W-:Y:S01]  /*1f10*/  IMAD.IADD R8, R20, 0x1, R3 ;  /* 0x0000000114087824 */ /* 0x000fe200078e0203 */
[----:B-1----:R-:W-:-:S04]  /*1f20*/  LEA R19, R4, R29, 0x18 ;  /* 0x0000001d04137211 */ /* 0x002fc800078ec0ff */
[----:B------:R-:W-:Y:S01]  /*1f30*/  SHF.L.U32 R8, R8, 0x2, RZ ;  /* 0x0000000208087819 */ /* 0x000fe200000006ff */
[----:B------:R-:W-:-:S03]  /*1f40*/  IMAD R4, R18, 0x84, R19 ;  /* 0x0000008412047824 */ /* 0x000fc600078e0213 */
[----:B------:R-:W-:Y:S02]  /*1f50*/  LOP3.LUT R29, R8, 0x7c, RZ, 0xc0, !PT ;  /* 0x0000007c081d7812 */ /* 0x000fe400078ec0ff */
[----:B------:R-:W-:-:S03]  /*1f60*/  LEA R5, R5, R4, 0x2 ;  /* 0x0000000405057211 */ /* 0x000fc600078e10ff */
[----:B------:R-:W-:Y:S02]  /*1f70*/  IMAD.IADD R8, R4, 0x1, R29 ;  /* 0x0000000104087824 */ /* 0x000fe400078e021d */
[----:B------:R-:W-:Y:S04]  /*1f80*/  STS [R5], R6 ;  /* 0x0000000605007388 */ /* 0x000fe80000000800 */
[----:B------:R1:W-:Y:S01]  /*1f90*/  STS [R8], R10 ;  /* 0x0000000a08007388 */ /* 0x0003e20000000800 */
[----:B------:R-:W-:Y:S01]  /*1fa0*/  PRMT R15, R15, 0x7632, R15 ;  /* 0x000076320f0f7816 */ /* 0x000fe2000000000f */
[----:B-1----:R-:W-:-:S05]  /*1fb0*/  VIADD R10, R25, 0x3 ;  /* 0x00000003190a7836 */ /* 0x002fca0000000000 */
[----:B------:R-:W-:Y:S01]  /*1fc0*/  ISETP.GE.U32.AND P0, PT, R10, UR28, PT ;  /* 0x0000001c0a007c0c */ /* 0x000fe2000bf06070 */
[----:B------:R-:W-:-:S03]  /*1fd0*/  IMAD.U32 R15, R15, 0x10000, RZ ;  /* 0x000100000f0f7824 */ /* 0x000fc600078e00ff */
[----:B------:R-:W-:Y:S01]  /*1fe0*/  ISETP.GE.U32.OR P0, PT, R26, UR25, P0 ;  /* 0x000000191a007c0c */ /* 0x000fe20008706470 */
[----:B------:R-:W-:Y:S01]  /*1ff0*/  FMUL R15, R15, R24 ;  /* 0x000000180f0f7220 */ /* 0x000fe20000400000 */
[----:B------:R-:W-:Y:S01]  /*2000*/  FADD R21, RZ, R14 ;  /* 0x0000000eff157221 */ /* 0x000fe20000000000 */
[----:B------:R-:W-:Y:S01]  /*2010*/  IADD3 R26, PT, PT, -R10, R3, RZ ;  /* 0x000000030a1a7210 */ /* 0x000fe20007ffe1ff */
[----:B------:R-:W-:Y:S02]  /*2020*/  IMAD.IADD R28, R3, 0x1, -R28 ;  /* 0x00000001031c7824 */ /* 0x000fe400078e0a1c */
[----:B------:R-:W-:Y:S02]  /*2030*/  FADD R24, RZ, R15 ;  /* 0x0000000fff187221 */ /* 0x000fe40000000000 */
[----:B------:R-:W-:Y:S01]  /*2040*/  IMAD.SHL.U32 R10, R26, 0x4, RZ ;  /* 0x000000041a0a7824 */ /* 0x000fe200078e00ff */
[----:B------:R-:W1:Y:S01]  /*2050*/  SHFL.IDX PT, R21, R21, R27, 0x1f ;  /* 0x00001f1b15157589 */ /* 0x000e6200000e0000 */
[----:B------:R-:W-:-:S03]  /*2060*/  SHF.L.U32 R28, R28, 0x2, RZ ;  /* 0x000000021c1c7819 */ /* 0x000fc600000006ff */
[----:B------:R-:W-:Y:S01]  /*2070*/  @!P0 LEA R26, P1, R22, UR24, 0x3 ;  /* 0x00000018161a8c11 */ /* 0x000fe2000f8218ff */
[----:B------:R2:W3:Y:S01]  /*2080*/  SHFL.IDX PT, R24, R24, R27, 0x1f ;  /* 0x00001f1b18187589 */ /* 0x0004e200000e0000 */
[C---:B------:R-:W-:Y:S01]  /*2090*/  FMNMX3 R9, |R14|.reuse, R9, |R15|, !PT ;  /* 0x000000090e097276 */ /* 0x040fe2000780060f */
[----:B------:R-:W-:Y:S01]  /*20a0*/  FMUL R14, R14, UR29 ;  /* 0x0000001d0e0e7c20 */ /* 0x000fe20008400000 */
[----:B------:R-:W-:Y:S01]  /*20b0*/  FMUL R15, R15, UR29 ;  /* 0x0000001d0f0f7c20 */ /* 0x000fe20008400000 */
[----:B------:R-:W-:Y:S01]  /*20c0*/  LOP3.LUT R29, R28, 0x7c, RZ, 0xc0, !PT ;  /* 0x0000007c1c1d7812 */ /* 0x000fe200078ec0ff */
[----:B------:R-:W-:Y:S01]  /*20d0*/  UIMAD UR20, UR20, UR13, UR8 ;  /* 0x0000000d141472a4 */ /* 0x000fe2000f8e0208 */
[----:B--2---:R-:W-:-:S03]  /*20e0*/  @!P0 LEA.HI.X R27, R22, UR9, R23, 0x3, P1 ;  /* 0x00000009161b8c11 */ /* 0x004fc600088f1c17 */
[----:B------:R-:W-:Y:S01]  /*20f0*/  IMAD.IADD R6, R4, 0x1, R29 ;  /* 0x0000000104067824 */ /* 0x000fe200078e021d */
[----:B------:R-:W-:Y:S01]  /*2100*/  LOP3.LUT R29, R10, 0x7c, RZ, 0xc0, !PT ;  /* 0x0000007c0a1d7812 */ /* 0x000fe200078ec0ff */
[----:B------:R2:W-:Y:S01]  /*2110*/  @!P0 STG.E.64 desc[UR26][R26.64], R14 ;  /* 0x0000000e1a008986 */ /* 0x0005e2000c101b1a */
[C---:B------:R-:W-:Y:S01]  /*2120*/  ISETP.LT.U32.AND P0, PT, R25.reuse, UR25, PT ;  /* 0x0000001919007c0c */ /* 0x040fe2000bf01070 */
[----:B------:R-:W-:Y:S02]  /*2130*/  ULEA UR8, UP0, UR6, UR18, 0x6 ;  /* 0x0000001206087291 */ /* 0x000fe4000f8030ff */
[----:B------:R-:W-:Y:S01]  /*2140*/  UIADD3 UR7, UPT, UPT, UR7, UR20, URZ ;  /* 0x0000001407077290 */ /* 0x000fe2000fffe0ff */
[C---:B------:R-:W-:Y:S01]  /*2150*/  IMAD.WIDE.U32 R22, R25.reuse, UR12, RZ ;  /* 0x0000000c19167c25 */ /* 0x040fe2000f8e00ff */
[----:B------:R-:W-:Y:S02]  /*2160*/  UIMAD UR15, UR15, -0x1f, URZ ;  /* 0xffffffe10f0f78a4 */ /* 0x000fe4000f8e02ff */
[----:B------:R-:W-:Y:S01]  /*2170*/  UIMAD.WIDE.U32 UR4, UR14, -0x1f, UR4 ;  /* 0xffffffe10e0478a5 */ /* 0x000fe2000f8e0004 */
[----:B------:R-:W-:Y:S01]  /*2180*/  IMAD.IADD R10, R4, 0x1, R29 ;  /* 0x00000001040a7824 */ /* 0x000fe200078e021d */
[----:B------:R-:W-:Y:S01]  /*2190*/  ULEA.HI.X UR6, UR6, UR19, UR7, 0x6, UP0 ;  /* 0x0000001306067291 */ /* 0x000fe200080f3407 */
[----:B------:R-:W-:Y:S01]  /*21a0*/  IMAD R23, R25, UR13, R23 ;  /* 0x0000000d19177c24 */ /* 0x000fe2000f8e0217 */
[----:B------:R-:W-:-:S02]  /*21b0*/  ULEA UR10, UP1, UR8, UR10, 0x2 ;  /* 0x0000000a080a7291 */ /* 0x000fc4000f8210ff */
[----:B------:R-:W-:Y:S02]  /*21c0*/  UIADD3 UR14, UPT, UPT, UR5, -UR14, UR15 ;  /* 0x8000000e050e7290 */ /* 0x000fe4000fffe00f */
[----:B0-----:R-:W-:Y:S01]  /*21d0*/  ULEA UR22, UP0, UR4, UR22, 0x2 ;  /* 0x0000001604167291 */ /* 0x001fe2000f8010ff */
[----:B------:R2:W-:Y:S01]  /*21e0*/  STS [R6], R12 ;  /* 0x0000000c06007388 */ /* 0x0005e20000000800 */
[----:B------:R-:W-:Y:S01]  /*21f0*/  USHF.L.U64.HI UR7, UR12, 0x1, UR13 ;  /* 0x000000010c077899 */ /* 0x000fe2000801020d */
[----:B------:R-:W-:Y:S01]  /*2200*/  BSSY.RECONVERGENT B0, `(.L_x_13108) ;  /* 0x0000074000007945 */ /* 0x000fe20003800200 */
[----:B------:R-:W-:Y:S01]  /*2210*/  ULEA.HI.X UR6, UR8, UR11, UR6, 0x2, UP1 ;  /* 0x0000000b08067291 */ /* 0x000fe200088f1406 */
[----:B------:R2:W-:Y:S01]  /*2220*/  STS [R10], R14 ;  /* 0x0000000e0a007388 */ /* 0x0005e20000000800 */
[----:B------:R-:W-:Y:S02]  /*2230*/  USHF.L.U32 UR12, UR12, 0x1, URZ ;  /* 0x000000010c0c7899 */ /* 0x000fe400080006ff */
[----:B------:R-:W-:Y:S01]  /*2240*/  ULEA.HI.X UR14, UR4, UR23, UR14, 0x2, UP0 ;  /* 0x00000017040e7291 */ /* 0x000fe200080f140e */
[----:B------:R-:W-:Y:S01]  /*2250*/  SHF.L.U64.HI R23, R22, 0x1, R23 ;  /* 0x0000000116177819 */ /* 0x000fe20000010217 */
[----:B-1----:R-:W-:Y:S01]  /*2260*/  FADD R16, R16, R21 ;  /* 0x0000001510107221 */ /* 0x002fe20000000000 */
[----:B------:R-:W-:Y:S01]  /*2270*/  SHF.L.U32 R22, R22, 0x1, RZ ;  /* 0x0000000116167819 */ /* 0x000fe200000006ff */
[----:B---3--:R-:W-:Y:S01]  /*2280*/  FADD R17, R17, R24 ;  /* 0x0000001811117221 */ /* 0x008fe20000000000 */
[----:B------:R-:W-:Y:S01]  /*2290*/  VIADD R21, R20, UR25 ;  /* 0x0000001914157c36 */ /* 0x000fe20008000000 */
[----:B------:R-:W-:Y:S06]  /*22a0*/  BAR.SYNC.DEFER_BLOCKING 0x0 ;  /* 0x0000000000007b1d */ /* 0x000fec0000010000 */
[----:B--2---:R-:W-:Y:S05]  /*22b0*/  @!P0 BRA `(.L_x_13109) ;  /* 0x0000000400a08947 */ /* 0x004fea0003800000 */
        /* <DEDUP_REMOVED lines=10> */
[----:B------:R-:W-:Y:S01]  /*2360*/  SHF.R.U32.HI R12, RZ, 0x1, R3 ;  /* 0x00000001ff0c7819 */ /* 0x000fe20000011603 */
[----:B------:R-:W-:Y:S01]  /*2370*/  IMAD.MOV.U32 R26, RZ, RZ, R22 ;  /* 0x000000ffff1a7224 */ /* 0x000fe200078e0016 */
[----:B------:R-:W-:Y:S02]  /*2380*/  IADD3 R14, PT, PT, -R20, UR25, -R25 ;  /* 0x00000019140e7c10 */ /* 0x000fe4000fffe919 */
[----:B------:R-:W-:Y:S01]  /*2390*/  LOP3.LUT R27, R12, 0x1f0, RZ, 0xc0, !PT ;  /* 0x000001f00c1b7812 */ /* 0x000fe200078ec0ff */
[----:B------:R-:W-:Y:S01]  /*23a0*/  IMAD.MOV.U32 R12, RZ, RZ, R2 ;  /* 0x000000ffff0c7224 */ /* 0x000fe200078e0002 */
[----:B------:R-:W-:Y:S01]  /*23b0*/  MOV R24, R23 ;  /* 0x0000001700187202 */ /* 0x000fe20000000f00 */
[----:B------:R-:W-:Y:S02]  /*23c0*/  IMAD.MOV R25, RZ, RZ, -R14 ;  /* 0x000000ffff197224 */ /* 0x000fe400078e0a0e */
[----:B------:R-:W-:-:S05]  /*23d0*/  IMAD R18, R18, 0x84, R27 ;  /* 0x0000008412127824 */ /* 0x000fca00078e021b */
[----:B------:R-:W-:-:S07]  /*23e0*/  IADD3 R27, PT, PT, R18, 0x8, R19 ;  /* 0x00000008121b7810 */ /* 0x000fce0007ffe013 */
.L_x_13112:
[----:B0-----:R-:W-:Y:S02]  /*23f0*/  LOP3.LUT R19, R12, 0x1f, RZ, 0xc0, !PT ;  /* 0x0000001f0c137812 */ /* 0x001fe400078ec0ff */
[----:B------:R-:W-:Y:S02]  /*2400*/  IADD3 R25, PT, PT, R25, 0x4, RZ ;  /* 0x0000000419197810 */ /* 0x000fe40007ffe0ff */
[----:B------:R-:W-:-:S13]  /*2410*/  ISETP.GE.U32.AND P1, PT, R19, UR28, PT ;  /* 0x0000001c13007c0c */ /* 0x000fda000bf26070 */
[----:B------:R-:W0:Y:S01]  /*2420*/  @!P1 LDS R29, [R27+-0x8] ;  /* 0xfffff8001b1d9984 */ /* 0x000e220000000800 */
[----:B------:R-:W-:-:S05]  /*2430*/  @!P1 IADD3 R19, P2, PT, R19, R26, RZ ;  /* 0x0000001a13139210 */ /* 0x000fca0007f5e0ff */
[----:B------:R-:W-:Y:S01]  /*2440*/  @!P1 IMAD.X R28, RZ, RZ, R24, P2 ;  /* 0x000000ffff1c9224 */ /* 0x000fe200010e0618 */
[----:B------:R-:W-:-:S04]  /*2450*/  @!P1 LEA R18, P2, R19, UR10, 0x2 ;  /* 0x0000000a13129c11 */ /* 0x000fc8000f8410ff */
[----:B------:R-:W-:Y:S02]  /*2460*/  @!P1 LEA.HI.X R19, R19, UR6, R28, 0x2, P2 ;  /* 0x0000000613139c11 */ /* 0x000fe400090f141c */
[----:B------:R-:W-:Y:S02]  /*2470*/  IADD3 R28, PT, PT, R12, -0x1, RZ ;  /* 0xffffffff0c1c7810 */ /* 0x000fe40007ffe0ff */
[----:B------:R-:W-:Y:S02]  /*2480*/  IADD3 R26, P2, PT, R26, UR12, RZ ;  /* 0x0000000c1a1a7c10 */ /* 0x000fe4000ff5e0ff */
[----:B------:R-:W-:Y:S02]  /*2490*/  LOP3.LUT R28, R28, 0x1f, RZ, 0xc0, !PT ;  /* 0x0000001f1c1c7812 */ /* 0x000fe400078ec0ff */
[----:B------:R-:W-:Y:S01]  /*24a0*/  IADD3.X R24, PT, PT, R24, UR7, RZ, P2, !PT ;  /* 0x0000000718187c10 */ /* 0x000fe200097fe4ff */
[----:B0-----:R0:W-:Y:S01]  /*24b0*/  @!P1 STG.E desc[UR26][R18.64], R29 ;  /* 0x0000001d12009986 */ /* 0x0011e2000c10191a */
[----:B------:R-:W-:-:S13]  /*24c0*/  ISETP.GE.U32.AND P1, PT, R28, UR28, PT ;  /* 0x0000001c1c007c0c */ /* 0x000fda000bf26070 */
[----:B0-----:R-:W-:-:S05]  /*24d0*/  @!P1 IADD3 R18, P2, PT, R28, R26, RZ ;  /* 0x0000001a1c129210 */ /* 0x001fca0007f5e0ff */
[----:B------:R-:W-:Y:S01]  /*24e0*/  @!P1 IMAD.X R19, RZ, RZ, R24, P2 ;  /* 0x000000ffff139224 */ /* 0x000fe200010e0618 */
[----:B------:R-:W-:-:S04]  /*24f0*/  @!P1 LEA R28, P2, R18, UR10, 0x2 ;  /* 0x0000000a121c9c11 */ /* 0x000fc8000f8410ff */
[----:B------:R-:W-:Y:S01]  /*2500*/  @!P1 LEA.HI.X R29, R18, UR6, R19, 0x2, P2 ;  /* 0x00000006121d9c11 */ /* 0x000fe200090f1413 */
[----:B------:R-:W-:Y:S01]  /*2510*/  VIADD R18, R12, 0x1e ;  /* 0x0000001e0c127836 */ /* 0x000fe20000000000 */
[----:B------:R-:W0:Y:S01]  /*2520*/  @!P1 LDS R19, [R27+-0x4] ;  /* 0xfffffc001b139984 */ /* 0x000e220000000800 */
[----:B------:R-:W-:Y:S01]  /*2530*/  IADD3 R26, P2, PT, R26, UR12, RZ ;  /* 0x0000000c1a1a7c10 */ /* 0x000fe2000ff5e0ff */
[----:B------:R-:W-:Y:S02]  /*2540*/  VIADD R12, R12, 0x1d ;  /* 0x0000001d0c0c7836 */ /* 0x000fe40000000000 */
[----:B------:R-:W-:Y:S02]  /*2550*/  LOP3.LUT R18, R18, 0x1f, RZ, 0xc0, !PT ;  /* 0x0000001f12127812 */ /* 0x000fe400078ec0ff */
[----:B------:R-:W-:Y:S02]  /*2560*/  IADD3.X R24, PT, PT, R24, UR7, RZ, P2, !PT ;  /* 0x0000000718187c10 */ /* 0x000fe400097fe4ff */
[----:B------:R-:W-:Y:S01]  /*2570*/  LOP3.LUT R12, R12, 0x1f, RZ, 0xc0, !PT ;  /* 0x0000001f0c0c7812 */ /* 0x000fe200078ec0ff */
[----:B0-----:R0:W-:Y:S01]  /*2580*/  @!P1 STG.E desc[UR26][R28.64], R19 ;  /* 0x000000131c009986 */ /* 0x0011e2000c10191a */
[----:B------:R-:W-:-:S13]  /*2590*/  ISETP.GE.U32.AND P1, PT, R18, UR28, PT ;  /* 0x0000001c12007c0c */ /* 0x000fda000bf26070 */
        /* <DEDUP_REMOVED lines=8> */
[----:B------:R-:W-:-:S13]  /*2620*/  ISETP.GE.U32.AND P1, PT, R12, UR28, PT ;  /* 0x0000001c0c007c0c */ /* 0x000fda000bf26070 */
[C---:B0-----:R-:W-:Y:S01]  /*2630*/  @!P1 IADD3 R18, P2, PT, R12.reuse, R26, RZ ;  /* 0x0000001a0c129210 */ /* 0x041fe20007f5e0ff */
[----:B------:R-:W-:-:S04]  /*2640*/  VIADD R12, R12, 0x1f ;  /* 0x0000001f0c0c7836 */ /* 0x000fc80000000000 */
[----:B------:R-:W-:Y:S01]  /*2650*/  @!P1 IMAD.X R19, RZ, RZ, R24, P2 ;  /* 0x000000ffff139224 */ /* 0x000fe200010e0618 */
[----:B------:R-:W-:-:S04]  /*2660*/  @!P1 LEA R28, P2, R18, UR10, 0x2 ;  /* 0x0000000a121c9c11 */ /* 0x000fc8000f8410ff */
[----:B------:R-:W-:Y:S02]  /*2670*/  @!P1 LEA.HI.X R29, R18, UR6, R19, 0x2, P2 ;  /* 0x00000006121d9c11 */ /* 0x000fe400090f1413 */
[----:B------:R0:W1:Y:S01]  /*2680*/  @!P1 LDS R19, [R27+0x4] ;  /* 0x000004001b139984 */ /* 0x0000620000000800 */
[----:B------:R-:W-:Y:S01]  /*2690*/  ISETP.NE.AND P2, PT, R25, RZ, PT ;  /* 0x000000ff1900720c */ /* 0x000fe20003f45270 */
[----:B0-----:R-:W-:Y:S02]  /*26a0*/  VIADD R27, R27, 0x10 ;  /* 0x000000101b1b7836 */ /* 0x001fe40000000000 */
[----:B-1----:R0:W-:Y:S01]  /*26b0*/  @!P1 STG.E desc[UR26][R28.64], R19 ;  /* 0x000000131c009986 */ /* 0x0021e2000c10191a */
[----:B------:R-:W-:-:S04]  /*26c0*/  IADD3 R26, P1, PT, R26, UR12, RZ ;  /* 0x0000000c1a1a7c10 */ /* 0x000fc8000ff3e0ff */
[----:B------:R-:W-:-:S05]  /*26d0*/  IADD3.X R24, PT, PT, R24, UR7, RZ, P1, !PT ;  /* 0x0000000718187c10 */ /* 0x000fca0008ffe4ff */
[----:B------:R-:W-:Y:S05]  /*26e0*/  @P2 BRA `(.L_x_13112) ;  /* 0xfffffffc00402947 */ /* 0x000fea000383ffff */
.L_x_13111:
[----:B------:R-:W-:Y:S05]  /*26f0*/  BSYNC.RECONVERGENT B1 ;  /* 0x0000000000017941 */ /* 0x000fea0003800200 */
.L_x_13110:
[----:B------:R-:W-:Y:S05]  /*2700*/  @!P0 BRA `(.L_x_13109) ;  /* 0x00000000008c8947 */ /* 0x000fea0003800000 */
[----:B------:R-:W-:Y:S02]  /*2710*/  LOP3.LUT R25, R12, 0x1f, RZ, 0xc0, !PT ;  /* 0x0000001f0c197812 */ /* 0x000fe400078ec0ff */
[----:B0-----:R-:W-:Y:S02]  /*2720*/  SHF.L.U32 R19, R0, 0x2, RZ ;  /* 0x0000000200137819 */ /* 0x001fe400000006ff */
[----:B------:R-:W-:-:S03]  /*2730*/  ISETP.GE.U32.AND P0, PT, R25, UR28, PT ;  /* 0x0000001c19007c0c */ /* 0x000fc6000bf06070 */
[----:B------:R-:W-:-:S04]  /*2740*/  IMAD.IADD R19, R19, 0x1, R14 ;  /* 0x0000000113137824 */ /* 0x000fc800078e020e */
[----:B------:R-:W-:-:S06]  /*2750*/  IMAD R14, R19, 0x4, R4 ;  /* 0x00000004130e7824 */ /* 0x000fcc00078e0204 */
        /* <DEDUP_REMOVED lines=30> */
.L_x_13109:
[----:B------:R-:W-:Y:S05]  /*2940*/  BSYNC.RECONVERGENT B0 ;  /* 0x0000000000007941 */ /* 0x000fea0003800200 */
.L_x_13108:
[----:B------:R-:W-:Y:S01]  /*2950*/  BAR.SYNC.DEFER_BLOCKING 0x0 ;  /* 0x0000000000007b1d */ /* 0x000fe20000010000 */
[----:B-1----:R-:W-:Y:S01]  /*2960*/  IMAD.SHL.U32 R18, R0, 0x4, RZ ;  /* 0x0000000400127824 */ /* 0x002fe200078e00ff */
[----:B------:R-:W-:Y:S02]  /*2970*/  LOP3.LUT R0, R3, 0x1f, RZ, 0xc0, !PT ;  /* 0x0000001f03007812 */ /* 0x000fe400078ec0ff */
[----:B------:R-:W-:Y:S02]  /*2980*/  SHF.R.U32.HI R14, RZ, 0x5, R3 ;  /* 0x00000005ff0e7819 */ /* 0x000fe40000011603 */
[----:B------:R-:W1:Y:S01]  /*2990*/  LDCU.64 UR4, c[0x0][0x3d0] ;  /* 0x00007a00ff0477ac */ /* 0x000e620008000a00 */
[----:B------:R-:W-:Y:S01]  /*29a0*/  ISETP.LT.U32.AND P1, PT, R18, UR25, PT ;  /* 0x0000001912007c0c */ /* 0x000fe2000bf21070 */
[----:B------:R-:W-:Y:S01]  /*29b0*/  BSSY.RECONVERGENT B0, `(.L_x_13113) ;  /* 0x000006d000007945 */ /* 0x000fe20003800200 */
[----:B------:R2:W-:Y:S01]  /*29c0*/  STS [R5], R7 ;  /* 0x0000000705007388 */ /* 0x0005e20000000800 */
[----:B-1----:R-:W-:-:S03]  /*29d0*/  IADD3 R20, P0, PT, R22, UR4, RZ ;  /* 0x0000000416147c10 */ /* 0x002fc6000ff1e0ff */
[----:B------:R2:W-:Y:S01]  /*29e0*/  STS [R8], R11 ;  /* 0x0000000b08007388 */ /* 0x0005e20000000800 */
[----:B------:R-:W-:-:S03]  /*29f0*/  IADD3.X R22, PT, PT, R23, UR5, RZ, P0, !PT ;  /* 0x0000000517167c10 */ /* 0x000fc600087fe4ff */
[----:B------:R2:W-:Y:S04]  /*2a00*/  STS [R6], R13 ;  /* 0x0000000d06007388 */ /* 0x0005e80000000800 */
[----:B------:R2:W-:Y:S01]  /*2a10*/  STS [R10], R15 ;  /* 0x0000000f0a007388 */ /* 0x0005e20000000800 */
[----:B------:R-:W-:Y:S06]  /*2a20*/  BAR.SYNC.DEFER_BLOCKING 0x0 ;  /* 0x0000000000007b1d */ /* 0x000fec0000010000 */
[----:B------:R-:W-:Y:S05]  /*2a30*/  @!P1 BRA `(.L_x_13114) ;  /* 0x0000000400909947 */ /* 0x000fea0003800000 */
[----:B------:R-:W-:Y:S01]  /*2a40*/  ISETP.GE.U32.AND P1, PT, R21, 0x3, PT ;  /* 0x000000031500780c */ /* 0x000fe20003f26070 */
[----:B--2---:R-:W-:Y:S01]  /*2a50*/  IMAD.U32 R5, RZ, RZ, UR25 ;  /* 0x00000019ff057e24 */ /* 0x004fe2000f8e00ff */
[----:B------:R-:W-:Y:S01]  /*2a60*/  BSSY.RECONVERGENT B1, `(.L_x_13115) ;  /* 0x000003e000017945 */ /* 0x000fe20003800200 */
[----:B------:R-:W-:-:S03]  /*2a70*/  HFMA2 R15, -RZ, RZ, 0, 0 ;  /* 0x00000000ff0f7431 */ /* 0x000fc600000001ff */
[----:B------:R-:W-:-:S04]  /*2a80*/  LOP3.LUT R5, R5, 0x3, RZ, 0xc0, !PT ;  /* 0x0000000305057812 */ /* 0x000fc800078ec0ff */
[----:B------:R-:W-:-:S03]  /*2a90*/  ISETP.NE.AND P0, PT, R5, RZ, PT ;  /* 0x000000ff0500720c */ /* 0x000fc60003f05270 */
[----:B------:R-:W-:Y:S10]  /*2aa0*/  @!P1 BRA `(.L_x_13116) ;  /* 0x0000000000e49947 */ /* 0x000ff40003800000 */
[----:B------:R-:W1:Y:S01]  /*2ab0*/  S2R R11, SR_CgaCtaId ;  /* 0x00000000000b7919 */ /* 0x000e620000008800 */
[----:B------:R-:W-:Y:S01]  /*2ac0*/  MOV R6, 0x400 ;  /* 0x0000040000067802 */ /* 0x000fe20000000f00 */
[----:B------:R-:W-:Y:S01]  /*2ad0*/  IMAD.SHL.U32 R7, R14, 0x10, RZ ;  /* 0x000000100e077824 */ /* 0x000fe200078e00ff */
[----:B------:R-:W-:-:S03]  /*2ae0*/  IADD3 R15, PT, PT, -R5, UR25, -R18 ;  /* 0x00000019050f7c10 */ /* 0x000fc6000fffe912 */
[----:B------:R-:W-:Y:S01]  /*2af0*/  VIADD R6, R6, 0x20 ;  /* 0x0000002006067836 */ /* 0x000fe20000000000 */
[----:B0-----:R-:W-:Y:S01]  /*2b00*/  IADD3 R19, PT, PT, -R15, RZ, RZ ;  /* 0x000000ff0f137210 */ /* 0x001fe20007ffe1ff */
[----:B------:R-:W-:-:S03]  /*2b10*/  IMAD R7, R0, 0x84, R7 ;  /* 0x0000008400077824 */ /* 0x000fc600078e0207 */
[----:B-1----:R-:W-:-:S04]  /*2b20*/  LEA R6, R11, R6, 0x18 ;  /* 0x000000060b067211 */ /* 0x002fc800078ec0ff */
[----:B------:R-:W-:-:S07]  /*2b30*/  IADD3 R8, PT, PT, R7, 0x8, R6 ;  /* 0x0000000807087810 */ /* 0x000fce0007ffe006 */
.L_x_13117:
        /* <DEDUP_REMOVED lines=33> */
[----:B------:R-:W-:Y:S01]  /*2d50*/  @!P1 IADD3 R20, P5, PT, R2, R27, RZ ;  /* 0x0000001b02149210 */ /* 0x000fe20007fbe0ff */
[----:B-1----:R1:W-:Y:S01]  /*2d60*/  @!P3 STG.E desc[UR26][R6.64], R21 ;  /* 0x000000150600b986 */ /* 0x0023e2000c10191a */
[----:B------:R-:W-:Y:S02]  /*2d70*/  @!P2 IADD3.X R29, PT, PT, RZ, R26, RZ, P4, !PT ;  /* 0x0000001aff1da210 */ /* 0x000fe400027fe4ff */
[----:B0-----:R-:W-:Y:S01]  /*2d80*/  @!P2 LEA R10, P4, R24, UR10, 0x2 ;  /* 0x0000000a180aac11 */ /* 0x001fe2000f8810ff */
[----:B------:R-:W-:Y:S01]  /*2d90*/  @!P1 IMAD.X R13, RZ, RZ, R22, P5 ;  /* 0x000000ffff0d9224 */ /* 0x000fe200028e0616 */
[----:B------:R-:W-:-:S02]  /*2da0*/  @!P1 LEA R12, P5, R20, UR10, 0x2 ;  /* 0x0000000a140c9c11 */ /* 0x000fc4000f8a10ff */
[----:B------:R-:W-:Y:S02]  /*2db0*/  @!P2 LEA.HI.X R11, R24, UR6, R29, 0x2, P4 ;  /* 0x00000006180bac11 */ /* 0x000fe4000a0f141d */
[----:B------:R-:W-:Y:S02]  /*2dc0*/  @!P1 LEA.HI.X R13, R20, UR6, R13, 0x2, P5 ;  /* 0x00000006140d9c11 */ /* 0x000fe4000a8f140d */
[----:B------:R-:W-:Y:S01]  /*2dd0*/  IADD3 R2, PT, PT, R2, 0x1f, RZ ;  /* 0x0000001f02027810 */ /* 0x000fe20007ffe0ff */
[----:B--2---:R1:W-:Y:S01]  /*2de0*/  @!P2 STG.E desc[UR26][R10.64], R23 ;  /* 0x000000170a00a986 */ /* 0x0043e2000c10191a */
[----:B------:R-:W-:-:S03]  /*2df0*/  ISETP.NE.AND P2, PT, R19, RZ, PT ;  /* 0x000000ff1300720c */ /* 0x000fc60003f45270 */
[----:B----4-:R1:W-:Y:S01]  /*2e00*/  @!P1 STG.E desc[UR26][R12.64], R25 ;  /* 0x000000190c009986 */ /* 0x0103e2000c10191a */
[----:B------:R-:W-:-:S04]  /*2e10*/  IADD3 R20, P1, PT, R27, UR12, RZ ;  /* 0x0000000c1b147c10 */ /* 0x000fc8000ff3e0ff */
[----:B------:R-:W-:-:S05]  /*2e20*/  IADD3.X R22, PT, PT, R22, UR7, RZ, P1, !PT ;  /* 0x0000000716167c10 */ /* 0x000fca0008ffe4ff */
[----:B------:R-:W-:Y:S05]  /*2e30*/  @P2 BRA `(.L_x_13117) ;  /* 0xfffffffc00402947 */ /* 0x000fea000383ffff */
.L_x_13116:
[----:B------:R-:W-:Y:S05]  /*2e40*/  BSYNC.RECONVERGENT B1 ;  /* 0x0000000000017941 */ /* 0x000fea0003800200 */
.L_x_13115:
[----:B------:R-:W-:Y:S05]  /*2e50*/  @!P0 BRA `(.L_x_13114) ;  /* 0x0000000000888947 */ /* 0x000fea0003800000 */
[----:B-1----:R-:W-:Y:S01]  /*2e60*/  LOP3.LUT R7, R2, 0x1f, RZ, 0xc0, !PT ;  /* 0x0000001f02077812 */ /* 0x002fe200078ec0ff */
        /* <DEDUP_REMOVED lines=12> */
[----:B---3--:R-:W-:Y:S05]  /*2f30*/  @!P0 BRA `(.L_x_13114) ;  /* 0x0000000000508947 */ /* 0x008fea0003800000 */
[----:B------:R-:W-:-:S05]  /*2f40*/  VIADD R4, R2, 0xffffffff ;  /* 0xffffffff02047836 */ /* 0x000fca0000000000 */
[----:B------:R-:W-:-:S04]  /*2f50*/  LOP3.LUT R7, R4, 0x1f, RZ, 0xc0, !PT ;  /* 0x0000001f04077812 */ /* 0x000fc800078ec0ff */
[----:B------:R-:W-:-:S13]  /*2f60*/  ISETP.GE.U32.AND P0, PT, R7, UR28, PT ;  /* 0x0000001c07007c0c */ /* 0x000fda000bf06070 */
[----:B------:R-:W1:Y:S01]  /*2f70*/  @!P0 LDS R11, [R15+0x4] ;  /* 0x000004000f0b8984 */ /* 0x000e620000000800 */
[----:B------:R-:W-:-:S04]  /*2f80*/  @!P0 IADD3 R4, P1, PT, R7, R20, RZ ;  /* 0x0000001407048210 */ /* 0x000fc80007f3e0ff */
[----:B------:R-:W-:Y:S02]  /*2f90*/  @!P0 IADD3.X R7, PT, PT, RZ, R22, RZ, P1, !PT ;  /* 0x00000016ff078210 */ /* 0x000fe40000ffe4ff */
        /* <DEDUP_REMOVED lines=14> */
.L_x_13114:
[----:B------:R-:W-:Y:S05]  /*3080*/  BSYNC.RECONVERGENT B0 ;  /* 0x0000000000007941 */ /* 0x000fea0003800200 */
.L_x_13113:
[----:B------:R-:W4:Y:S01]  /*3090*/  S2R R2, SR_CgaCtaId ;  /* 0x0000000000027919 */ /* 0x000f220000008800 */
[----:B--2---:R-:W-:Y:S01]  /*30a0*/  MOV R15, 0x400 ;  /* 0x00000400000f7802 */ /* 0x004fe20000000f00 */
[----:B------:R-:W-:Y:S01]  /*30b0*/  BSSY.RECONVERGENT B0, `(.L_x_13118) ;  /* 0x0000023000007945 */ /* 0x000fe20003800200 */
[----:B------:R-:W-:Y:S01]  /*30c0*/  BAR.SYNC.DEFER_BLOCKING 0x0 ;  /* 0x0000000000007b1d */ /* 0x000fe20000010000 */
[----:B------:R-:W-:Y:S02]  /*30d0*/  ISETP.GT.U32.AND P0, PT, R3, 0x1f, PT ;  /* 0x0000001f0300780c */ /* 0x000fe40003f04070 */
[----:B---3--:R-:W-:-:S05]  /*30e0*/  VIADD R5, R15, 0x20 ;  /* 0x000000200f057836 */ /* 0x008fca0000000000 */
[----:B----4-:R-:W-:-:S04]  /*30f0*/  LEA R8, R2, R5, 0x18 ;  /* 0x0000000502087211 */ /* 0x010fc800078ec0ff */
[----:B------:R-:W-:-:S05]  /*3100*/  LEA R8, R3, R8, 0x3 ;  /* 0x0000000803087211 */ /* 0x000fca00078e18ff */
[----:B------:R2:W-:Y:S01]  /*3110*/  STS.64 [R8], R16 ;  /* 0x0000001008007388 */ /* 0x0005e20000000a00 */
[----:B------:R-:W-:Y:S06]  /*3120*/  BAR.SYNC.DEFER_BLOCKING 0x0 ;  /* 0x0000000000007b1d */ /* 0x000fec0000010000 */
[----:B------:R-:W-:Y:S05]  /*3130*/  @P0 BRA `(.L_x_13119) ;  /* 0x0000000000680947 */ /* 0x000fea0003800000 */
[----:B-1----:R-:W1:Y:S01]  /*3140*/  LDS.64 R10, [R8+0x100] ;  /* 0x00010000080a7984 */ /* 0x002e620000000a00 */
[----:B------:R-:W-:-:S03]  /*3150*/  ISETP.GE.U32.AND P1, PT, R0, UR25, PT ;  /* 0x0000001900007c0c */ /* 0x000fc6000bf26070 */
[----:B------:R-:W3:Y:S04]  /*3160*/  LDS.64 R12, [R8+0x200] ;  /* 0x00020000080c7984 */ /* 0x000ee80000000a00 */
[----:B0-----:R-:W0:Y:S04]  /*3170*/  LDS.64 R18, [R8+0x300] ;  /* 0x0003000008127984 */ /* 0x001e280000000a00 */
[----:B------:R-:W4:Y:S04]  /*3180*/  LDS.64 R20, [R8+0x400] ;  /* 0x0004000008147984 */ /* 0x000f280000000a00 */
[----:B------:R-:W5:Y:S04]  /*3190*/  LDS.64 R22, [R8+0x500] ;  /* 0x0005000008167984 */ /* 0x000f680000000a00 */
[----:B------:R-:W2:Y:S04]  /*31a0*/  LDS.64 R6, [R8+0x600] ;  /* 0x0006000008067984 */ /* 0x000ea80000000a00 */
[----:B------:R2:W2:Y:S01]  /*31b0*/  LDS.64 R4, [R8+0x700] ;  /* 0x0007000008047984 */ /* 0x0004a20000000a00 */
[----:B-1----:R-:W-:Y:S01]  /*31c0*/  FADD R25, R16, R10 ;  /* 0x0000000a10197221 */ /* 0x002fe20000000000 */
[----:B------:R-:W-:Y:S01]  /*31d0*/  FADD R10, R17, R11 ;  /* 0x0000000b110a7221 */ /* 0x000fe20000000000 */
[----:B------:R-:W-:-:S02]  /*31e0*/  IMAD.U32 R11, RZ, RZ, UR14 ;  /* 0x0000000eff0b7e24 */ /* 0x000fc4000f8e00ff */
[----:B---3--:R-:W-:Y:S01]  /*31f0*/  FADD R25, R25, R12 ;  /* 0x0000000c19197221 */ /* 0x008fe20000000000 */
[----:B------:R-:W-:-:S03]  /*3200*/  FADD R10, R10, R13 ;  /* 0x0000000d0a0a7221 */ /* 0x000fc60000000000 */
[----:B0-----:R-:W-:Y:S01]  /*3210*/  FADD R25, R25, R18 ;  /* 0x0000001219197221 */ /* 0x001fe20000000000 */
[----:B------:R-:W-:-:S03]  /*3220*/  FADD R10, R10, R19 ;  /* 0x000000130a0a7221 */ /* 0x000fc60000000000 */
[----:B----4-:R-:W-:Y:S01]  /*3230*/  FADD R25, R25, R20 ;  /* 0x0000001419197221 */ /* 0x010fe20000000000 */
[----:B------:R-:W-:-:S03]  /*3240*/  FADD R10, R10, R21 ;  /* 0x000000150a0a7221 */ /* 0x000fc60000000000 */
[----:B-----5:R-:W-:Y:S01]  /*3250*/  FADD R25, R25, R22 ;  /* 0x0000001619197221 */ /* 0x020fe20000000000 */
        /* <DEDUP_REMOVED lines=8> */
.L_x_13119:
[----:B------:R-:W-:Y:S05]  /*32e0*/  BSYNC.RECONVERGENT B0 ;  /* 0x0000000000007941 */ /* 0x000fea0003800200 */
.L_x_13118:
[----:B------:R-:W4:Y:S02]  /*32f0*/  LDCU.64 UR4, c[0x0][0x3a8] ;  /* 0x00007500ff0477ac */ /* 0x000f240008000a00 */
[----:B----4-:R-:W-:-:S04]  /*3300*/  UISETP.NE.U32.AND UP0, UPT, UR4, URZ, UPT ;  /* 0x000000ff0400728c */ /* 0x010fc8000bf05070 */
[----:B------:R-:W-:-:S09]  /*3310*/  UISETP.NE.AND.EX UP0, UPT, UR5, URZ, UPT, UP0 ;  /* 0x000000ff0500728c */ /* 0x000fd2000bf05300 */
[----:B------:R-:W-:Y:S05]  /*3320*/  BRA.U !UP0, `(.L_x_13120) ;  /* 0x00000001088c7547 */ /* 0x000fea000b800000 */
[----:B---3--:R-:W3:Y:S01]  /*3330*/  SHFL.DOWN PT, R4, R9, 0x10, 0x1f ;  /* 0x0a001f0009047f89 */ /* 0x008ee200000e0000 */
[----:B------:R-:W-:Y:S01]  /*3340*/  ISETP.NE.AND P1, PT, R0, RZ, PT ;  /* 0x000000ff0000720c */ /* 0x000fe20003f25270 */
[----:B------:R-:W-:-:S12]  /*3350*/  BSSY B0, `(.L_x_13120) ;  /* 0x0000020000007945 */ /* 0x000fd80003800000 */
[----:B-1----:R-:W-:-:S04]  /*3360*/  @!P1 LEA R11, R2, R15, 0x18 ;  /* 0x0000000f020b9211 */ /* 0x002fc800078ec0ff */
[----:B------:R-:W-:Y:S02]  /*3370*/  @!P1 LEA R11, R14, R11, 0x2 ;  /* 0x0000000b0e0b9211 */ /* 0x000fe400078e10ff */
[----:B---3--:R-:W-:-:S05]  /*3380*/  FMNMX R4, R9, R4, !PT ;  /* 0x0000000409047209 */ /* 0x008fca0007800000 */
[----:B------:R-:W1:Y:S02]  /*3390*/  SHFL.DOWN PT, R5, R4, 0x8, 0x1f ;  /* 0x09001f0004057f89 */ /* 0x000e6400000e0000 */
[----:B-1----:R-:W-:-:S05]  /*33a0*/  FMNMX R5, R4, R5, !PT ;  /* 0x0000000504057209 */ /* 0x002fca0007800000 */
[----:B------:R-:W1:Y:S02]  /*33b0*/  SHFL.DOWN PT, R6, R5, 0x4, 0x1f ;  /* 0x08801f0005067f89 */ /* 0x000e6400000e0000 */
[----:B-1----:R-:W-:-:S05]  /*33c0*/  FMNMX R6, R5, R6, !PT ;  /* 0x0000000605067209 */ /* 0x002fca0007800000 */
[----:B------:R-:W1:Y:S02]  /*33d0*/  SHFL.DOWN PT, R7, R6, 0x2, 0x1f ;  /* 0x08401f0006077f89 */ /* 0x000e6400000e0000 */
[----:B-1----:R-:W-:-:S05]  /*33e0*/  FMNMX R7, R6, R7, !PT ;  /* 0x0000000706077209 */ /* 0x002fca0007800000 */
[----:B--2---:R-:W1:Y:S02]  /*33f0*/  SHFL.DOWN PT, R8, R7, 0x1, 0x1f ;  /* 0x08201f0007087f89 */ /* 0x004e6400000e0000 */
[----:B-1----:R-:W-:-:S05]  /*3400*/  FMNMX R8, R7, R8, !PT ;  /* 0x0000000807087209 */ /* 0x002fca0007800000 */
        /* <DEDUP_REMOVED lines=15> */
.L_x_13128:
[----:B------:R-:W-:Y:S02]  /*3500*/  ISETP.NE.AND P0, PT, R3, RZ, PT ;  /* 0x000000ff0300720c */ /* 0x000fe40003f05270 */
[----:B---3--:R-:W-:-:S11]  /*3510*/  FMNMX R7, R2, R7, !PT ;  /* 0x0000000702077209 */ /* 0x008fd60007800000 */
[----:B------:R-:W-:Y:S05]  /*3520*/  @P0 BRA `(.L_x_13121) ;  /* 0x0000000000080947 */ /* 0x000fea0003800000 */
[----:B------:R-:W3:Y:S02]  /*3530*/  LDC.64 R4, c[0x0][0x3a8] ;  /* 0x0000ea00ff047b82 */ /* 0x000ee40000000a00 */
[----:B---3--:R3:W-:Y:S02]  /*3540*/  REDG.E.MAX.S32.STRONG.GPU desc[UR26][R4.64], R7 ;  /* 0x000000070400798e */ /* 0x0087e4000d12e31a */
.L_x_13121:
[----:B------:R-:W-:Y:S05]  /*3550*/  BSYNC B0 ;  /* 0x0000000000007941 */ /* 0x000fea0003800000 */
.L_x_13120:
        /* <DEDUP_REMOVED lines=11> */
[----:B01-3--:R-:W-:Y:S05]  /*3610*/  CALL.REL.NOINC `($__internal_429_$__cuda_sm20_rcp_rn_f32_slowpath) ;  /* 0x0000000400987944 */ /* 0x00bfea0003c00000 */
[----:B------:R-:W-:Y:S05]  /*3620*/  BRA `(.L_x_13124) ;  /* 0x0000000000147947 */ /* 0x000fea0003800000 */
.L_x_13123:
[----:B---3--:R-:W3:Y:S01]  /*3630*/  MUFU.RCP R5, UR29 ;  /* 0x0000001d00057d08 */ /* 0x008ee20008001000 */
[----:B------:R-:W-:-:S04]  /*3640*/  IMAD.U32 R0, RZ, RZ, UR29 ;  /* 0x0000001dff007e24 */ /* 0x000fc8000f8e00ff */
[----:B---3--:R-:W-:-:S04]  /*3650*/  FFMA R0, R5, R0, -1 ;  /* 0xbf80000005007423 */ /* 0x008fc80000000000 */
[----:B------:R-:W-:-:S04]  /*3660*/  FADD.FTZ R0, -R0, -RZ ;  /* 0x800000ff00007221 */ /* 0x000fc80000010100 */
[----:B------:R-:W-:-:S07]  /*3670*/  FFMA R5, R5, R0, R5 ;  /* 0x0000000005057223 */ /* 0x000fce0000000005 */
.L_x_13124:
[----:B--2---:R-:W2:Y:S02]  /*3680*/  LDC.64 R2, c[0x0][0x3b0] ;  /* 0x0000ec00ff027b82 */ /* 0x004ea40000000a00 */
[----:B--2---:R-:W-:Y:S01]  /*3690*/  STG.E desc[UR26][R2.64], R5 ;  /* 0x0000000502007986 */ /* 0x004fe2000c10191a */
[----:B------:R-:W-:Y:S05]  /*36a0*/  EXIT ;  /* 0x000000000000794d */ /* 0x000fea0003800000 */
.L_x_13122:
[----:B-1----:R-:W-:Y:S02]  /*36b0*/  HFMA2 R11, -RZ, RZ, 0, 1.847743988037109375e-06 ;  /* 0x0000001fff0b7431 */ /* 0x002fe400000001ff */
[----:B------:R-:W-:Y:S02]  /*36c0*/  IMAD.MOV.U32 R9, RZ, RZ, 0x4 ;  /* 0x00000004ff097424 */ /* 0x000fe400078e00ff */
[----:B------:R-:W-:-:S07]  /*36d0*/  IMAD.MOV.U32 R4, RZ, RZ, -0x1 ;  /* 0xffffffffff047424 */ /* 0x000fce00078e00ff */
[----:B0-23--:R-:W-:Y:S05]  /*36e0*/  WARPSYNC.COLLECTIVE R4, `(.L_x_13125) ;  /* 0x0000000004087348 */ /* 0x00dfea0003c00000 */
[----:B---3--:R1:W3:Y:S02]  /*36f0*/  SHFL.DOWN P0, R7, R0, R9, R11 ;  /* 0x0800000900077389 */ /* 0x0082e4000000000b */
[----:B0123--:R-:W-:Y:S05]  /*3700*/  ENDCOLLECTIVE ;  /* 0x000000000000791b */ /* 0x00ffea0003800000 */
.L_x_13125:
[----:B------:R-:W-:Y:S02]  /*3710*/  IMAD.MOV.U32 R9, RZ, RZ, 0x2 ;  /* 0x00000002ff097424 */ /* 0x000fe400078e00ff */
[----:B------:R-:W-:-:S05]  /*3720*/  IMAD.MOV.U32 R5, RZ, RZ, R7 ;  /* 0x000000ffff057224 */ /* 0x000fca00078e0007 */
[----:B------:R-:W-:-:S04]  /*3730*/  FMNMX R5, R5, R0, !PT ;  /* 0x0000000005057209 */ /* 0x000fc80007800000 */
[----:B------:R-:W-:-:S07]  /*3740*/  MOV R0, R5 ;  /* 0x0000000500007202 */ /* 0x000fce0000000f00 */
[----:B------:R-:W-:Y:S05]  /*3750*/  WARPSYNC.COLLECTIVE R4, `(.L_x_13126) ;  /* 0x0000000004087348 */ /* 0x000fea0003c00000 */
[----:B------:R0:W1:Y:S02]  /*3760*/  SHFL.DOWN P0, R7, R0, R9, R11 ;  /* 0x0800000900077389 */ /* 0x000064000000000b */
[----:B01----:R-:W-:Y:S05]  /*3770*/  ENDCOLLECTIVE ;  /* 0x000000000000791b */ /* 0x003fea0003800000 */
.L_x_13126:
[----:B------:R-:W-:Y:S02]  /*3780*/  IMAD.MOV.U32 R9, RZ, RZ, 0x1 ;  /* 0x00000001ff097424 */ /* 0x000fe400078e00ff */
[----:B------:R-:W-:-:S05]  /*3790*/  IMAD.MOV.U32 R2, RZ, RZ, R7 ;  /* 0x000000ffff027224 */ /* 0x000fca00078e0007 */
[----:B------:R-:W-:-:S04]  /*37a0*/  FMNMX R2, R5, R2, !PT ;  /* 0x0000000205027209 */ /* 0x000fc80007800000 */
[----:B------:R-:W-:-:S07]  /*37b0*/  MOV R0, R2 ;  /* 0x0000000200007202 */ /* 0x000fce0000000f00 */
[----:B------:R-:W-:Y:S05]  /*37c0*/  WARPSYNC.COLLECTIVE R4, `(.L_x_13127) ;  /* 0x0000000004087348 */ /* 0x000fea0003c00000 */
[----:B------:R0:W1:Y:S02]  /*37d0*/  SHFL.DOWN P0, R7, R0, R9, R11 ;  /* 0x0800000900077389 */ /* 0x000064000000000b */
[----:B01----:R-:W-:Y:S05]  /*37e0*/  ENDCOLLECTIVE ;  /* 0x000000000000791b */ /* 0x003fea0003800000 */
.L_x_13127:
[----:B------:R-:W-:Y:S05]  /*37f0*/  BRA `(.L_x_13128) ;  /* 0xfffffffc00407947 */ /* 0x000fea000383ffff */
        .weak           $__internal_428_$__cuda_sm20_div_u64
        .type           $__internal_428_$__cuda_sm20_div_u64,@function
        .size           $__internal_428_$__cuda_sm20_div_u64,($__internal_429_$__cuda_sm20_rcp_rn_f32_slowpath - $__internal_428_$__cuda_sm20_div_u64)
$__internal_428_$__cuda_sm20_div_u64:
        /* <DEDUP_REMOVED lines=71> */
[----:B------:R-:W-:Y:S11]  /*3c70*/  RET.REL.NODEC R4 `(_ZN18transformer_engine6detail38cast_transpose_fused_kernel_notalignedILb1ELb1ELb0EfNS_16CTDBiasDActParamI13__nv_bfloat16S3_ffEELi2ELi1ENS_5EmptyEXadL_ZNS_5dgeluIffEET_T0_RKS5_EEEEvT3_mmm) ;  /* 0xffffffc004e07950 */ /* 0x000ff60003c3ffff */
        .weak           $__internal_429_$__cuda_sm20_rcp_rn_f32_slowpath
        .type           $__internal_429_$__cuda_sm20_rcp_rn_f32_slowpath,@function
        .size           $__internal_429_$__cuda_sm20_rcp_rn_f32_slowpath,(.L_x_29730 - $__internal_429_$__cuda_sm20_rcp_rn_f32_slowpath)
$__internal_429_$__cuda_sm20_rcp_rn_f32_slowpath:
        /* <DEDUP_REMOVED lines=15> */
.L_x_13129:
        /* <DEDUP_REMOVED lines=33> */
.L_x_13131:
[----:B------:R0:W1:Y:S02]  /*3f80*/  MUFU.RCP R3, R0 ;  /* 0x0000000000037308 */ /* 0x0000640000001000 */
.L_x_13130:
[----:B-1-3--:R-:W-:Y:S02]  /*3f90*/  IMAD.MOV.U32 R5, RZ, RZ, R3 ;  /* 0x000000ffff057224 */ /* 0x00afe400078e0003 */
[----:B------:R-:W-:-:S04]  /*3fa0*/  HFMA2 R3, -RZ, RZ, 0, 0 ;  /* 0x00000000ff037431 */ /* 0x000fc800000001ff */
[----:B0-2---:R-:W-:Y:S05]  /*3fb0*/  RET.REL.NODEC R2 `(_ZN18transformer_engine6detail38cast_transpose_fused_kernel_notalignedILb1ELb1ELb0EfNS_16CTDBiasDActParamI13__nv_bfloat16S3_ffEELi2ELi1ENS_5EmptyEXadL_ZNS_5dgeluIffEET_T0_RKS5_EEEEvT3_mmm) ;  /* 0xffffffc002107950 */ /* 0x005fea0003c3ffff */
.L_x_13132:
        /* <DEDUP_REMOVED lines=12> */
.L_x_29730:


//--------------------- .text._ZN18transformer_engine6detail38cast_transpose_fused_kernel_notalignedILb1ELb1ELb0EfNS_16CTDBiasDActParamI6__halfS3_13__nv_fp8_e4m3fEELi2ELi4ENS_5EmptyEXadL_ZNS_5dgeluIffEET_T0_RKS6_EEEEvT3_mmm --------------------------
	.section	.text._ZN18transformer_engine6detail38cast_transpose_fused_kernel_notalignedILb1ELb1ELb0EfNS_16CTDBiasDActParamI6__halfS3_13__nv_fp8_e4m3fEELi2ELi4ENS_5EmptyEXadL_ZNS_5dgeluIffEET_T0_RKS6_EEEEvT3_mmm,"ax",@progbits
	.align	128
        .global         _ZN18transformer_engine6detail38cast_transpose_fused_kernel_notalignedILb1ELb1ELb0EfNS_16CTDBiasDActParamI6__halfS3_13__nv_fp8_e4m3fEELi2ELi4ENS_5EmptyEXadL_ZNS_5dgeluIffEET_T0_RKS6_EEEEvT3_mmm
        .type           _ZN18transformer_engine6detail38cast_transpose_fused_kernel_notalignedILb1ELb1ELb0EfNS_16CTDBiasDActParamI6__halfS3_13__nv_fp8_e4m3fEELi2ELi4ENS_5EmptyEXadL_ZNS_5dgeluIffEET_T0_RKS6_EEEEvT3_mmm,@function
        .size           _ZN18transformer_engine6detail38cast_transpose_fused_kernel_notalignedILb1ELb1ELb0EfNS_16CTDBiasDActParamI6__halfS3_13__nv_fp8_e4m3fEELi2ELi4ENS_5EmptyEXadL_ZNS_5dgeluIffEET_T0_RKS6_EEEEvT3_mmm,(.L_x_29732 - _ZN18transformer_engine6detail38cast_transpose_fused_kernel_notalignedILb1ELb1ELb0EfNS_16CTDBiasDActParamI6__halfS3_13__nv_fp8_e4m3fEELi2ELi4ENS_5EmptyEXadL_ZNS_5dgeluIffEET_T0_RKS6_EEEEvT3_mmm)
        .other          _ZN18transformer_engine6detail38cast_transpose_fused_kernel_notalignedILb1ELb1ELb0EfNS_16CTDBiasDActParamI6__halfS3_13__nv_fp8_e4m3fEELi2ELi4ENS_5EmptyEXadL_ZNS_5dgeluIffEET_T0_RKS6_EEEEvT3_mmm,@"STO_CUDA_ENTRY STV_DEFAULT"
_ZN18transformer_engine6detail38cast_transpose_fused_kernel_notalignedILb1ELb1ELb0EfNS_16CTDBiasDActParamI6__halfS3_13__nv_fp8_e4m3fEELi2ELi4ENS_5EmptyEXadL_ZNS_5dgeluIffEET_T0_RKS6_EEEEvT3_mmm:
.text._ZN18transformer_engine6detail38cast_transpose_fused_kernel_notalignedILb1ELb1ELb0EfNS_16CTDBiasDActParamI6__halfS3_13__nv_fp8_e4m3fEELi2ELi4ENS_5EmptyEXadL_ZNS_5dgeluIffEET_T0_RKS6_EEEEvT3_mmm:
        /* <DEDUP_REMOVED lines=43> */
.L_x_13133:
[----:B------:R-:W-:-:S07]  /*02b0*/  MOV R6, 0x2d0 ;  /* 0x000002d000067802 */ /* 0x000fce0000000f00 */
[----:B------:R-:W-:Y:S05]  /*02c0*/  CALL.REL.NOINC `($__internal_430_$__cuda_sm20_div_u64) ;  /* 0x0000007c00587944 */ /* 0x000fea0003c00000 */
        /* <DEDUP_REMOVED lines=11> */
.L_x_13134:
        /* <DEDUP_REMOVED lines=24> */
[----:B------:R-:W-:Y:S01]  /*0500*/  IADD3 R33, PT, PT, R35, R33, RZ ;  /* 0x0000002123217210 */ /* 0x000fe20007ffe0ff */
[----:B------:R-:W-:Y:S02]  /*0510*/  UISETP.LT.U32.AND.EX UP0, UPT, UR15, URZ, UPT, UP0 ;  /* 0x000000ff0f00728c */ /* 0x000fe4000bf01100 */
[----:B------:R-:W-:Y:S01]  /*0520*/  USEL UR7, UR7, 0x20, UP1 ;  /* 0x0000002007077887 */ /* 0x000fe20008800000 */
[----:B------:R-:W-:Y:S01]  /*0530*/  IADD3.X R19, PT, PT, RZ, R33, RZ, P0, !PT ;  /* 0x00000021ff137210 */ /* 0x000fe200007fe4ff */
[----:B------:R-:W-:Y:S02]  /*0540*/  USEL UR18, UR18, 0x20, UP0 ;  /* 0x0000002012127887 */ /* 0x000fe40008000000 */
[----:B------:R-:W-:Y:S02]  /*0550*/  UIMAD UR14, UR5, UR26, URZ ;  /* 0x0000001a050e72a4 */ /* 0x000fe4000f8e02ff */
[----:B------:R-:W-:Y:S01]  /*0560*/  ISETP.GE.U32.AND P2, PT, R3, UR7, PT ;  /* 0x0000000703007c0c */ /* 0x000fe2000bf46070 */
[----:B------:R-:W-:-:S02]  /*0570*/  UIMAD.WIDE.U32 UR12, UR4, UR26, URZ ;  /* 0x0000001a040c72a5 */ /* 0x000fc4000f8e00ff */
[----:B------:R-:W-:Y:S01]  /*0580*/  UIMAD UR22, UR4, UR27, UR14 ;  /* 0x0000001b041672a4 */ /* 0x000fe2000f8e020e */
[----:B------:R-:W-:Y:S01]  /*0590*/  ISETP.LT.U32.AND P2, PT, R41, UR18, !P2 ;  /* 0x0000001229007c0c */ /* 0x000fe2000d741070 */
[----:B------:R-:W-:Y:S02]  /*05a0*/  ULEA UR14, UP0, UR12, UR19, 0x7 ;  /* 0x000000130c0e7291 */ /* 0x000fe4000f8038ff */
[----:B------:R-:W-:Y:S02]  /*05b0*/  USHF.L.U64.HI UR28, UR23, 0x6, UR6 ;  /* 0x00000006171c7899 */ /* 0x000fe40008010206 */
[----:B------:R-:W-:Y:S02]  /*05c0*/  UIADD3 UR22, UPT, UPT, UR13, UR22, URZ ;  /* 0x000000160d167290 */ /* 0x000fe4000fffe0ff */
[----:B------:R-:W-:Y:S02]  /*05d0*/  USHF.L.U32 UR20, UR14, 0x1, URZ ;  /* 0x000000010e147899 */ /* 0x000fe400080006ff */
[----:B------:R-:W-:-:S02]  /*05e0*/  ULEA.HI.X UR15, UR12, UR28, UR22, 0x7, UP0 ;  /* 0x0000001c0c0f7291 */ /* 0x000fc400080f3c16 */
[----:B--2---:R-:W-:Y:S02]  /*05f0*/  UIADD3 UR13, UP0, UPT, UR20, UR10, URZ ;  /* 0x0000000a140d7290 */ /* 0x004fe4000ff1e0ff */
[----:B------:R-:W-:Y:S01]  /*0600*/  USHF.L.U64.HI UR10, UR14, 0x1, UR15 ;  /* 0x000000010e0a7899 */ /* 0x000fe2000801020f */
[C---:B------:R-:W-:Y:S01]  /*0610*/  @P2 SHF.L.U32 R9, R18.reuse, 0x2, RZ ;  /* 0x0000000212092819 */ /* 0x040fe200000006ff */
[----:B------:R-:W0:Y:S01]  /*0620*/  LDCU.64 UR24, c[0x0][0x358] ;  /* 0x00006b00ff1877ac */ /* 0x000e220008000a00 */
[----:B------:R-:W-:Y:S02]  /*0630*/  @P2 SHF.L.U64.HI R5, R18, 0x2, R19 ;  /* 0x0000000212052819 */ /* 0x000fe40000010213 */
[----:B------:R-:W-:Y:S01]  /*0640*/  @P2 IADD3 R6, P0, PT, R9, UR13, RZ ;  /* 0x0000000d09062c10 */ /* 0x000fe2000ff1e0ff */
[----:B------:R-:W-:Y:S01]  /*0650*/  UIADD3.X UR19, UPT, UPT, UR10, UR11, URZ, UP0, !UPT ;  /* 0x0000000b0a137290 */ /* 0x000fe200087fe4ff */
[----:B------:R-:W-:Y:S02]  /*0660*/  @!P2 MOV R30, RZ ;  /* 0x000000ff001ea202 */ /* 0x000fe40000000f00 */
[----:B------:R-:W-:-:S02]  /*0670*/  IADD3 R31, PT, PT, R2, -0x1, RZ ;  /* 0xffffffff021f7810 */ /* 0x000fc40007ffe0ff */
[----:B------:R-:W-:Y:S02]  /*0680*/  MOV R23, UR35 ;  /* 0x0000002300177c02 */ /* 0x000fe40008000f00 */
[----:B------:R-:W-:Y:S02]  /*0690*/  MOV R25, UR35 ;  /* 0x0000002300197c02 */ /* 0x000fe40008000f00 */
[----:B------:R-:W-:Y:S01]  /*06a0*/  MOV R27, UR35 ;  /* 0x00000023001b7c02 */ /* 0x000fe20008000f00 */
[----:B------:R-:W-:Y:S01]  /*06b0*/  USHF.L.U32 UR38, UR35, 0x2, URZ ;  /* 0x0000000223267899 */ /* 0x000fe200080006ff */
[----:B------:R-:W-:Y:S01]  /*06c0*/  @P2 IADD3.X R7, PT, PT, R5, UR19, RZ, P0, !PT ;  /* 0x0000001305072c10 */ /* 0x000fe200087fe4ff */
[----:B------:R-:W-:Y:S02]  /*06d0*/  USHF.L.U64.HI UR39, UR35, 0x2, UR36 ;  /* 0x0000000223277899 */ /* 0x000fe40008010224 */
[----:B------:R-:W-:Y:S01]  /*06e0*/  @P2 IADD3 R17, P0, PT, R18, UR35, RZ ;  /* 0x0000002312112c10 */ /* 0x000fe2000ff1e0ff */
[----:B------:R-:W-:Y:S01]  /*06f0*/  UIADD3 UR20, UP0, UPT, UR20, UR8, URZ ;  /* 0x0000000814147290 */ /* 0x000fe2000ff1e0ff */
[----:B0-----:R0:W2:Y:S02]  /*0700*/  @P2 LDG.E R35, desc[UR24][R6.64] ;  /* 0x0000001806232981 */ /* 0x0010a4000c1e1900 */
[----:B------:R-:W-:Y:S01]  /*0710*/  @P2 IADD3.X R8, PT, PT, R19, UR36, RZ, P0, !PT ;  /* 0x0000002413082c10 */ /* 0x000fe200087fe4ff */
[----:B------:R-:W-:Y:S01]  /*0720*/  UMOV UR37, 0x3f800000 ;  /* 0x3f80000000257882 */ /* 0x000fe20000000000 */
[C---:B------:R-:W-:Y:S01]  /*0730*/  @P2 SHF.L.U32 R16, R17.reuse, 0x2, RZ ;  /* 0x0000000211102819 */ /* 0x040fe200000006ff */
[----:B------:R-:W1:Y:S01]  /*0740*/  LDCU.64 UR28, c[0x0][0x3b8] ;  /* 0x00007700ff1c77ac */ /* 0x000e620008000a00 */
[----:B------:R-:W-:-:S02]  /*0750*/  @P2 SHF.L.U64.HI R17, R17, 0x2, R8 ;  /* 0x0000000211112819 */ /* 0x000fc40000010208 */
[----:B------:R-:W-:Y:S01]  /*0760*/  @P2 IADD3 R10, P0, PT, R16, UR13, RZ ;  /* 0x0000000d100a2c10 */ /* 0x000fe2000ff1e0ff */
[----:B------:R-:W-:-:S03]  /*0770*/  UIADD3.X UR30, UPT, UPT, UR10, UR9, URZ, UP0, !UPT ;  /* 0x000000090a1e7290 */ /* 0x000fc600087fe4ff */
[----:B------:R-:W-:Y:S02]  /*0780*/  @P2 IADD3.X R11, PT, PT, R17, UR19, RZ, P0, !PT ;  /* 0x00000013110b2c10 */ /* 0x000fe400087fe4ff */
[----:B------:R-:W-:-:S03]  /*0790*/  @P2 IADD3 R8, P0, PT, R9, UR20, RZ ;  /* 0x0000001409082c10 */ /* 0x000fc6000ff1e0ff */
[----:B------:R-:W3:Y:S01]  /*07a0*/  @P2 LDG.E R30, desc[UR24][R10.64] ;  /* 0x000000180a1e2981 */ /* 0x000ee2000c1e1900 */
[----:B------:R-:W-:Y:S01]  /*07b0*/  @P2 IADD3.X R9, PT, PT, R5, UR30, RZ, P0, !PT ;  /* 0x0000001e05092c10 */ /* 0x000fe200087fe4ff */
[----:B------:R-:W-:-:S04]  /*07c0*/  VOTEU.ANY UP0, P2 ;  /* 0x0000000000ff7886 */ /* 0x000fc80001000100 */
[----:B------:R4:W3:Y:S01]  /*07d0*/  @P2 LDG.E R15, desc[UR24][R8.64] ;  /* 0x00000018080f2981 */ /* 0x0008e2000c1e1900 */
[----:B------:R-:W-:Y:S02]  /*07e0*/  @UP0 ULOP3.LUT UR8, UR26, 0xfffffffe, URZ, 0xc0, !UPT ;  /* 0xfffffffe1a080892 */ /* 0x000fe4000f8ec0ff */
[----:B------:R-:W-:-:S04]  /*07f0*/  @UP0 ULOP3.LUT UR9, UR27, 0x3fffffff, URZ, 0xc0, !UPT ;  /* 0x3fffffff1b090892 */ /* 0x000fc8000f8ec0ff */
[----:B0-----:R-:W-:-:S04]  /*0800*/  @P2 IADD3 R6, P0, PT, R18, UR8, RZ ;  /* 0x0000000812062c10 */ /* 0x001fc8000ff1e0ff */
[----:B------:R-:W-:Y:S02]  /*0810*/  @P2 IADD3.X R5, PT, PT, R19, UR9, RZ, P0, !PT ;  /* 0x0000000913052c10 */ /* 0x000fe400087fe4ff */
[C---:B------:R-:W-:Y:S02]  /*0820*/  @P2 SHF.L.U32 R38, R6.reuse, 0x2, RZ ;  /* 0x0000000206262819 */ /* 0x040fe400000006ff */
[----:B------:R-:W-:Y:S02]  /*0830*/  @P2 SHF.L.U64.HI R6, R6, 0x2, R5 ;  /* 0x0000000206062819 */ /* 0x000fe40000010205 */
[----:B------:R-:W-:-:S04]  /*0840*/  @P2 IADD3 R12, P0, PT, R38, UR13, RZ ;  /* 0x0000000d260c2c10 */ /* 0x000fc8000ff1e0ff */
[----:B------:R-:W-:Y:S02]  /*0850*/  @P2 IADD3.X R13, PT, PT, R6, UR19, RZ, P0, !PT ;  /* 0x00000013060d2c10 */ /* 0x000fe400087fe4ff */
[----:B------:R-:W-:Y:S01]  /*0860*/  MOV R5, UR35 ;  /* 0x0000002300057c02 */ /* 0x000fe20008000f00 */
[----:B------:R-:W-:-:S04]  /*0870*/  @UP0 UIMAD UR8, UR36, 0x3, URZ ;  /* 0x00000003240808a4 */ /* 0x000fc8000f8e02ff */
[----:B----4-:R-:W-:-:S05]  /*0880*/  @P2 IMAD.WIDE.U32 R8, R5, 0x3, R18 ;  /* 0x0000000305082825 */ /* 0x010fca00078e0012 */
[----:B------:R-:W-:Y:S02]  /*0890*/  @P2 IADD3 R5, PT, PT, R9, UR8, RZ ;  /* 0x0000000809052c10 */ /* 0x000fe4000fffe0ff */
[C---:B------:R-:W-:Y:S02]  /*08a0*/  @P2 SHF.L.U32 R7, R8.reuse, 0x2, RZ ;  /* 0x0000000208072819 */ /* 0x040fe400000006ff */
[----:B------:R-:W-:Y:S02]  /*08b0*/  @P2 SHF.L.U64.HI R5, R8, 0x2, R5 ;  /* 0x0000000208052819 */ /* 0x000fe40000010205 */
[----:B------:R-:W-:Y:S02]  /*08c0*/  @P2 IADD3 R20, P1, PT, R7, UR13, RZ ;  /* 0x0000000d07142c10 */ /* 0x000fe4000ff3e0ff */
[----:B------:R-:W-:Y:S02]  /*08d0*/  @!P2 CS2R R8, SRZ ;  /* 0x000000000008a805 */ /* 0x000fe4000001ff00 */
[----:B------:R-:W-:-:S02]  /*08e0*/  @P2 IADD3.X R21, PT, PT, R5, UR19, RZ, P1, !PT ;  /* 0x0000001305152c10 */ /* 0x000fc40008ffe4ff */
[----:B------:R-:W-:-:S03]  /*08f0*/  @P2 IADD3 R10, P0, PT, R16, UR20, RZ ;  /* 0x00000014100a2c10 */ /* 0x000fc6000ff1e0ff */
[----:B------:R-:W4:Y:S01]  /*0900*/  @P2 LDG.E R8, desc[UR24][R20.64] ;  /* 0x0000001814082981 */ /* 0x000f22000c1e1900 */
[----:B------:R-:W-:-:S05]  /*0910*/  @P2 IADD3.X R11, PT, PT, R17, UR30, RZ, P0, !PT ;  /* 0x0000001e110b2c10 */ /* 0x000fca00087fe4ff */
[----:B------:R-:W4:Y:S01]  /*0920*/  @P2 LDG.E R9, desc[UR24][R10.64] ;  /* 0x000000180a092981 */ /* 0x000f22000c1e1900 */
[----:B------:R-:W-:Y:S02]  /*0930*/  IADD3 R17, PT, PT, R3, 0x1, RZ ;  /* 0x0000000103117810 */ /* 0x000fe40007ffe0ff */
[----:B------:R-:W-:Y:S02]  /*0940*/  LOP3.LUT R31, R31, 0x1f, RZ, 0xc0, !PT ;  /* 0x0000001f1f1f7812 */ /* 0x000fe400078ec0ff */
[----:B------:R-:W-:-:S04]  /*0950*/  ISETP.GE.U32.AND P0, PT, R17, UR7, PT ;  /* 0x0000000711007c0c */ /* 0x000fc8000bf06070 */
[----:B------:R-:W-:-:S13]  /*0960*/  ISETP.LT.U32.AND P0, PT, R31, UR18, !P0 ;  /* 0x000000121f007c0c */ /* 0x000fda000c701070 */
[----:B------:R-:W-:-:S05]  /*0970*/  VOTEU.ANY UP0, P0 ;  /* 0x0000000000ff7886 */ /* 0x000fca0000000100 */
[----:B------:R-:W-:Y:S02]  /*0980*/  @UP0 UIMAD UR8, UR36, 0x5, URZ ;  /* 0x00000005240808a4 */ /* 0x000fe4000f8e02ff */
[----:B------:R-:W-:Y:S01]  /*0990*/  @UP0 UIMAD UR9, UR36, 0x6, URZ ;  /* 0x00000006240908a4 */ /* 0x000fe2000f8e02ff */
[----:B------:R-:W-:Y:S02]  /*09a0*/  @!P0 MOV R28, RZ ;  /* 0x000000ff001c8202 */ /* 0x000fe40000000f00 */
[----:B------:R-:W-:-:S06]  /*09b0*/  @!P2 CS2R R14, SRZ ;  /* 0x00000000000ea805 */ /* 0x000fcc000001ff00 */
[----:B------:R0:W4:Y:S02]  /*09c0*/  @P2 LDG.E R14, desc[UR24][R12.64] ;  /* 0x000000180c0e2981 */ /* 0x000124000c1e1900 */
[----:B0-----:R-:W-:-:S04]  /*09d0*/  IADD3 R12, P1, PT, R31, R34, RZ ;  /* 0x000000221f0c7210 */ /* 0x001fc80007f3e0ff */
[----:B------:R-:W-:Y:S02]  /*09e0*/  IADD3.X R13, PT, PT, RZ, R33, RZ, P1, !PT ;  /* 0x00000021ff0d7210 */ /* 0x000fe40000ffe4ff */
[-C--:B------:R-:W-:Y:S01]  /*09f0*/  @P0 MOV R22, R12.reuse ;  /* 0x0000000c00160202 */ /* 0x080fe20000000f00 */
[----:B------:R-:W-:Y:S01]  /*0a00*/  @P0 IMAD.WIDE.U32 R20, R23, 0x5, R12 ;  /* 0x0000000517140825 */ /* 0x000fe200078e000c */
[-C--:B------:R-:W-:Y:S02]  /*0a10*/  @P0 MOV R23, R13.reuse ;  /* 0x0000000d00170202 */ /* 0x080fe40000000f00 */
[----:B------:R-:W-:Y:S02]  /*0a20*/  @P0 MOV R10, R12 ;  /* 0x0000000c000a0202 */ /* 0x000fe40000000f00 */
[----:B------:R-:W-:Y:S02]  /*0a30*/  @P0 MOV R11, R13 ;  /* 0x0000000d000b0202 */ /* 0x000fe40000000f00 */
[----:B------:R-:W-:Y:S01]  /*0a40*/  @P0 IADD3 R21, PT, PT, R21, UR8, RZ ;  /* 0x0000000815150c10 */ /* 0x000fe2000fffe0ff */
[----:B------:R-:W-:-:S03]  /*0a50*/  @P0 IMAD.WIDE.U32 R22, R25, 0x6, R22 ;  /* 0x0000000619160825 */ /* 0x000fc600078e0016 */
[C---:B------:R-:W-:Y:S01]  /*0a60*/  @P0 SHF.L.U64.HI R24, R20.reuse, 0x2, R21 ;  /* 0x0000000214180819 */ /* 0x040fe20000010215 */
[----:B------:R-:W-:Y:S01]  /*0a70*/  @P0 IMAD.WIDE.U32 R10, R27, 0x7, R10 ;  /* 0x000000071b0a0825 */ /* 0x000fe200078e000a */
[----:B------:R-:W-:Y:S02]  /*0a80*/  @P0 SHF.L.U32 R27, R20, 0x2, RZ ;  /* 0x00000002141b0819 */ /* 0x000fe400000006ff */
[----:B------:R-:W-:Y:S02]  /*0a90*/  @P2 IADD3 R20, P1, PT, R7, UR20, RZ ;  /* 0x0000001407142c10 */ /* 0x000fe4000ff3e0ff */
[----:B------:R-:W-:Y:S02]  /*0aa0*/  @P0 IADD3 R23, PT, PT, R23, UR9, RZ ;  /* 0x0000000917170c10 */ /* 0x000fe4000fffe0ff */
[----:B------:R-:W-:Y:S02]  /*0ab0*/  @!P2 MOV R7, RZ ;  /* 0x000000ff0007a202 */ /* 0x000fe40000000f00 */
[----:B------:R-:W-:-:S02]  /*0ac0*/  @P2 IADD3.X R21, PT, PT, R5, UR30, RZ, P1, !PT ;  /* 0x0000001e05152c10 */ /* 0x000fc40008ffe4ff */
[C---:B------:R-:W-:Y:S02]  /*0ad0*/  @P0 SHF.L.U32 R16, R22.reuse, 0x2, RZ ;  /* 0x0000000216100819 */ /* 0x040fe400000006ff */
[----:B------:R-:W-:Y:S01]  /*0ae0*/  @P0 SHF.L.U64.HI R5, R22, 0x2, R23 ;  /* 0x0000000216050819 */ /* 0x000fe20000010217 */
[----:B------:R-:W-:Y:S01]  /*0af0*/  @UP0 UIMAD UR8, UR36, 0x7, URZ ;  /* 0x00000007240808a4 */ /* 0x000fe2000f8e02ff */
[----:B------:R-:W-:Y:S01]  /*0b00*/  @P0 IADD3 R22, P3, PT, R27, UR13, RZ ;  /* 0x0000000d1b160c10 */ /* 0x000fe2000ff7e0ff */
[----:B------:R0:W4:Y:S03]  /*0b10*/  @P2 LDG.E R7, desc[UR24][R20.64] ;  /* 0x0000001814072981 */ /* 0x000126000c1e1900 */
[----:B------:R-:W-:Y:S02]  /*0b20*/  @P0 IADD3.X R23, PT, PT, R24, UR19, RZ, P3, !PT ;  /* 0x0000001318170c10 */ /* 0x000fe40009ffe4ff */
[----:B------:R-:W-:-:S02]  /*0b30*/  @!P2 MOV R35, RZ ;  /* 0x000000ff0023a202 */ /* 0x000fc40000000f00 */
[----:B0-----:R-:W-:Y:S02]  /*0b40*/  @!P0 CS2R R20, SRZ ;  /* 0x0000000000148805 */ /* 0x001fe4000001ff00 */
[----:B------:R-:W-:Y:S01]  /*0b50*/  @P0 IADD3 R25, PT, PT, R11, UR8, RZ ;  /* 0x000000080b190c10 */ /* 0x000fe2000fffe0ff */
[----:B------:R-:W0:Y:S01]  /*0b60*/  LDCU.64 UR8, c[0x0][0x3a0] ;  /* 0x00007400ff0877ac */ /* 0x000e220008000a00 */
[----:B------:R-:W-:Y:S02]  /*0b70*/  @P0 IADD3 R26, P1, PT, R27, UR20, RZ ;  /* 0x000000141b1a0c10 */ /* 0x000fe4000ff3e0ff */
[----:B------:R-:W4:Y:S01]  /*0b80*/  @P0 LDG.E R21, desc[UR24][R22.64] ;  /* 0x0000001816150981 */ /* 0x000f22000c1e1900 */
[--C-:B--2---:R-:W-:Y:S01]  /*0b90*/  HADD2.F32 R32, -RZ, R35.reuse.H0_H0 ;  /* 0x20000023ff207230 */ /* 0x104fe20000004100 */
[C---:B------:R-:W-:Y:S01]  /*0ba0*/  @P0 SHF.L.U32 R29, R10.reuse, 0x2, RZ ;  /* 0x000000020a1d0819 */ /* 0x040fe200000006ff */
[----:B------:R-:W-:Y:S01]  /*0bb0*/  HADD2.F32 R35, -RZ, R35.H1_H1 ;  /* 0x30000023ff237230 */ /* 0x000fe20000004100 */
[----:B------:R-:W-:-:S02]  /*0bc0*/  @P0 SHF.L.U64.HI R25, R10, 0x2, R25 ;  /* 0x000000020a190819 */ /* 0x000fc40000010219 */
[----:B------:R-:W-:Y:S02]  /*0bd0*/  @P0 IADD3.X R27, PT, PT, R24, UR30, RZ, P1, !PT ;  /* 0x0000001e181b0c10 */ /* 0x000fe40008ffe4ff */
[----:B------:R-:W-:Y:S01]  /*0be0*/  @P0 IADD3 R10, P1, PT, R16, UR20, RZ ;  /* 0x00000014100a0c10 */ /* 0x000fe2000ff3e0ff */
[----:B------:R-:W-:Y:S02]  /*0bf0*/  FMUL R24, R35, 0.044714998453855514526 ;  /* 0x3d37271323187820 */ /* 0x000fe40000400000 */
[----:B------:R2:W5:Y:S01]  /*0c00*/  @P0 LDG.E R28, desc[UR24][R26.64] ;  /* 0x000000181a1c0981 */ /* 0x000562000c1e1900 */
[----:B------:R-:W-:Y:S02]  /*0c10*/  @P0 IADD3.X R11, PT, PT, R5, UR30, RZ, P1, !PT ;  /* 0x0000001e050b0c10 */ /* 0x000fe40008ffe4ff */
[----:B------:R-:W-:Y:S01]  /*0c20*/  @P2 IADD3 R38, P1, PT, R38, UR20, RZ ;  /* 0x0000001426262c10 */ /* 0x000fe2000ff3e0ff */
[C---:B------:R-:W-:Y:S01]  /*0c30*/  FMUL R37, R32.reuse, 0.044714998453855514526 ;  /* 0x3d37271320257820 */ /* 0x040fe20000400000 */
[----:B0-----:R-:W-:Y:S01]  /*0c40*/  ISETP.NE.U32.AND P3, PT, RZ, UR8, PT ;  /* 0x00000008ff007c0c */ /* 0x001fe2000bf65070 */
[----:B------:R-:W-:Y:S01]  /*0c50*/  FMUL R36, R32, 0.79788458347320556641 ;  /* 0x3f4c422a20247820 */ /* 0x000fe20000400000 */
[----:B------:R-:W-:Y:S01]  /*0c60*/  @P2 IADD3.X R39, PT, PT, R6, UR30, RZ, P1, !PT ;  /* 0x0000001e06272c10 */ /* 0x000fe20008ffe4ff */
[C---:B--2---:R-:W-:Y:S01]  /*0c70*/  FFMA R27, R35.reuse, R24, 1 ;  /* 0x3f800000231b7423 */ /* 0x044fe20000000018 */
[----:B------:R-:W-:Y:S01]  /*0c80*/  @!P2 MOV R24, RZ ;  /* 0x000000ff0018a202 */ /* 0x000fe20000000f00 */
[----:B------:R-:W-:Y:S01]  /*0c90*/  FFMA R37, R32, R37, 1 ;  /* 0x3f80000020257423 */ /* 0x000fe20000000025 */
[----:B------:R-:W-:Y:S01]  /*0ca0*/  ISETP.NE.AND.EX P3, PT, RZ, UR9, PT, P3 ;  /* 0x00000009ff007c0c */ /* 0x000fe2000bf65330 */
[----:B------:R-:W-:Y:S01]  /*0cb0*/  FMUL R40, R35, 0.79788458347320556641 ;  /* 0x3f4c422a23287820 */ /* 0x000fe20000400000 */
[----:B------:R0:W5:Y:S04]  /*0cc0*/  @P0 LDG.E R20, desc[UR24][R10.64] ;  /* 0x000000180a140981 */ /* 0x000168000c1e1900 */
[----:B------:R2:W4:Y:S01]  /*0cd0*/  @P2 LDG.E R24, desc[UR24][R38.64] ;  /* 0x0000001826182981 */ /* 0x000522000c1e1900 */
[----:B------:R-:W-:Y:S01]  /*0ce0*/  FMUL R36, R36, R37 ;  /* 0x0000002524247220 */ /* 0x000fe20000400000 */
[----:B------:R-:W-:Y:S01]  /*0cf0*/  @P0 IADD3 R26, P4, PT, R16, UR13, RZ ;  /* 0x0000000d101a0c10 */ /* 0x000fe2000ff9e0ff */
[----:B------:R-:W1:Y:S02]  /*0d00*/  LDCU.128 UR8, c[0x0][0x390] ;  /* 0x00007200ff0877ac */ /* 0x000e640008000c00 */
[----:B------:R-:W-:Y:S01]  /*0d10*/  FMUL R42, |R36|, 2.8853900432586669922 ;  /* 0x4038aa3b242a7820 */ /* 0x000fe20000400200 */
[----:B------:R-:W-:Y:S01]  /*0d20*/  FMUL R40, R40, R27 ;  /* 0x0000001b28287220 */ /* 0x000fe20000400000 */
[----:B0-----:R-:W0:Y:S04]  /*0d30*/  @P3 LDC.64 R10, c[0x0][0x3a0] ;  /* 0x0000e800ff0a3b82 */ /* 0x001e280000000a00 */
[----:B------:R-:W3:Y:S01]  /*0d40*/  MUFU.EX2 R42, R42 ;  /* 0x0000002a002a7308 */ /* 0x000ee20000000800 */
[----:B------:R-:W-:Y:S01]  /*0d50*/  FMUL R6, |R40|, 2.8853900432586669922 ;  /* 0x4038aa3b28067820 */ /* 0x000fe20000400200 */
[----:B------:R-:W-:Y:S01]  /*0d60*/  @P0 IADD3.X R27, PT, PT, R5, UR19, RZ, P4, !PT ;  /* 0x00000013051b0c10 */ /* 0x000fe2000a7fe4ff */
[----:B------:R-:W-:Y:S01]  /*0d70*/  HFMA2 R5, -RZ, RZ, 1.125, -9232 ;  /* 0x3c80f082ff057431 */ /* 0x000fe200000001ff */
[----:B------:R-:W-:-:S04]  /*0d80*/  @!P0 MOV R37, RZ ;  /* 0x000000ff00258202 */ /* 0x000fc80000000f00 */
[----:B------:R-:W1:Y:S01]  /*0d90*/  MUFU.EX2 R6, R6 ;  /* 0x0000000600067308 */ /* 0x000e620000000800 */
[----:B------:R-:W-:Y:S01]  /*0da0*/  @P0 IADD3 R22, P1, PT, R29, UR20, RZ ;  /* 0x000000141d160c10 */ /* 0x000fe2000ff3e0ff */
[----:B------:R2:W4:Y:S01]  /*0db0*/  @P0 LDG.E R37, desc[UR24][R26.64] ;  /* 0x000000181a250981 */ /* 0x000522000c1e1900 */
[----:B------:R-:W-:Y:S02]  /*0dc0*/  @!P0 MOV R16, RZ ;  /* 0x000000ff00108202 */ /* 0x000fe40000000f00 */
[----:B------:R-:W-:Y:S01]  /*0dd0*/  @P0 IADD3.X R23, PT, PT, R25, UR30, RZ, P1, !PT ;  /* 0x0000001e19170c10 */ /* 0x000fe20008ffe4ff */
[----:B---3--:R-:W-:Y:S01]  /*0de0*/  FADD R43, R42, 1 ;  /* 0x3f8000002a2b7421 */ /* 0x008fe20000000000 */
[----:B------:R-:W-:-:S03]  /*0df0*/  FMUL R42, R36, R36 ;  /* 0x00000024242a7220 */ /* 0x000fc60000400000 */
[----:B------:R3:W5:Y:S01]  /*0e00*/  @P0 LDG.E R16, desc[UR24][R22.64] ;  /* 0x0000001816100981 */ /* 0x000762000c1e1900 */
[C---:B--2---:R-:W-:Y:S01]  /*0e10*/  FFMA R39, R42.reuse, R5, -0.052303962409496307373 ;  /* 0xbd563cae2a277423 */ /* 0x044fe20000000005 */
[----:B------:R-:W2:Y:S03]  /*0e20*/  MUFU.RCP R43, R43 ;  /* 0x0000002b002b7308 */ /* 0x000ea60000001000 */
[----:B------:R-:W-:Y:S01]  /*0e30*/  FFMA R27, R42, R39, 0.1331529766321182251 ;  /* 0x3e0859412a1b7423 */ /* 0x000fe20000000027 */
[----:B0-----:R0:W4:Y:S01]  /*0e40*/  @P3 LDG.E R22, desc[UR24][R10.64] ;  /* 0x000000180a163981 */ /* 0x001122000c1e1900 */
[----:B-1----:R-:W-:Y:S02]  /*0e50*/  FADD R38, R6, 1 ;  /* 0x3f80000006267421 */ /* 0x002fe40000000000 */
[C---:B------:R-:W-:Y:S02]  /*0e60*/  FFMA R6, R42.reuse, R27, -0.33332768082618713379 ;  /* 0xbeaaa9ed2a067423 */ /* 0x040fe4000000001b */
[----:B------:R-:W1:Y:S02]  /*0e70*/  MUFU.RCP R39, R38 ;  /* 0x0000002600277308 */ /* 0x000e640000001000 */
[----:B------:R-:W-:Y:S01]  /*0e80*/  FFMA R27, R42, R6, RZ ;  /* 0x000000062a1b7223 */ /* 0x000fe200000000ff */
[----:B------:R-:W-:Y:S01]  /*0e90*/  MOV R6, 0x3f800000 ;  /* 0x3f80000000067802 */ /* 0x000fe20000000f00 */
[----:B------:R-:W-:Y:S01]  /*0ea0*/  FMUL R26, R40, R40 ;  /* 0x00000028281a7220 */ /* 0x000fe20000400000 */
[----:B------:R-:W-:-:S02]  /*0eb0*/  @P0 IADD3 R12, P4, PT, R12, UR38, RZ ;  /* 0x000000260c0c0c10 */ /* 0x000fc4000ff9e0ff */
[----:B------:R-:W-:Y:S01]  /*0ec0*/  FSETP.GE.AND P6, PT, |R36|, 9.010913848876953125, PT ;  /* 0x41102cb42400780b */ /* 0x000fe20003fc6200 */
[--C-:B--2---:R-:W-:Y:S01]  /*0ed0*/  FFMA R43, R43, -2, R6.reuse ;  /* 0xc00000002b2b7823 */ /* 0x104fe20000000006 */
[----:B------:R-:W-:Y:S01]  /*0ee0*/  @P0 IADD3.X R13, PT, PT, R13, UR39, RZ, P4, !PT ;  /* 0x000000270d0d0c10 */ /* 0x000fe2000a7fe4ff */
[----:B---3--:R-:W-:Y:S01]  /*0ef0*/  FFMA R23, R26, R5, -0.052303962409496307373 ;  /* 0xbd563cae1a177423 */ /* 0x008fe20000000005 */
[----:B------:R-:W-:Y:S02]  /*0f00*/  FSETP.GE.AND P4, PT, |R36|, 0.60000002384185791016, PT ;  /* 0x3f19999a2400780b */ /* 0x000fe40003f86200 */
[----:B------:R-:W-:Y:S01]  /*0f10*/  FSEL R43, R43, 1, !P6 ;  /* 0x3f8000002b2b7808 */ /* 0x000fe20007000000 */
[----:B------:R-:W-:Y:S01]  /*0f20*/  FFMA R23, R26, R23, 0.1331529766321182251 ;  /* 0x3e0859411a177423 */ /* 0x000fe20000000017 */
[----:B------:R-:W-:Y:S02]  /*0f30*/  FSETP.GE.AND P6, PT, |R40|, 0.60000002384185791016, PT ;  /* 0x3f19999a2800780b */ /* 0x000fe40003fc6200 */
[----:B------:R-:W-:Y:S01]  /*0f40*/  ISETP.GE.U32.AND P1, PT, R3, UR7, PT ;  /* 0x0000000703007c0c */ /* 0x000fe2000bf26070 */
[----:B-1----:R-:W-:Y:S01]  /*0f50*/  FFMA R39, R39, -2, R6 ;  /* 0xc000000027277823 */ /* 0x002fe20000000006 */
[----:B0-----:R-:W-:Y:S01]  /*0f60*/  FFMA R11, R26, R23, -0.33332768082618713379 ;  /* 0xbeaaa9ed1a0b7423 */ /* 0x001fe20000000017 */
[----:B------:R-:W-:-:S02]  /*0f70*/  FSETP.GE.AND P5, PT, |R40|, 9.010913848876953125, PT ;  /* 0x41102cb42800780b */ /* 0x000fc40003fa6200 */
[----:B------:R-:W-:Y:S01]  /*0f80*/  ISETP.GE.U32.OR P1, PT, R41, UR18, P1 ;  /* 0x0000001229007c0c */ /* 0x000fe20008f26470 */
[----:B------:R-:W-:Y:S01]  /*0f90*/  FFMA R41, R26, R11, RZ ;  /* 0x0000000b1a297223 */ /* 0x000fe200000000ff */
[----:B------:R-:W-:Y:S01]  /*0fa0*/  FSEL R39, R39, 1, !P5 ;  /* 0x3f80000027277808 */ /* 0x000fe20006800000 */
[----:B------:R-:W-:Y:S01]  /*0fb0*/  FMUL R11, R32, 0.10703222453594207764 ;  /* 0x3ddb33b6200b7820 */ /* 0x000fe20000400000 */
[--C-:B------:R-:W-:Y:S01]  /*0fc0*/  LOP3.LUT R23, R43, 0x80000000, R36.reuse, 0xb8, !PT ;  /* 0x800000002b177812 */ /* 0x100fe200078eb824 */
[----:B------:R-:W-:Y:S01]  /*0fd0*/  @!P4 FFMA R23, R36, R27, R36 ;  /* 0x0000001b2417c223 */ /* 0x000fe20000000024 */
[----:B------:R-:W-:Y:S01]  /*0fe0*/  HADD2.F32 R36, -RZ, R30.H0_H0 ;  /* 0x2000001eff247230 */ /* 0x000fe20000004100 */
[C---:B------:R-:W-:Y:S02]  /*0ff0*/  @P0 SHF.L.U64.HI R13, R12.reuse, 0x2, R13 ;  /* 0x000000020c0d0819 */ /* 0x040fe4000001020d */
[----:B------:R-:W-:Y:S01]  /*1000*/  @P0 SHF.L.U32 R10, R12, 0x2, RZ ;  /* 0x000000020c0a0819 */ /* 0x000fe200000006ff */
[----:B------:R-:W-:Y:S01]  /*1010*/  FFMA R12, R32, R11, 0.79788458347320556641 ;  /* 0x3f4c422a200c7423 */ /* 0x000fe2000000000b */
[--C-:B------:R-:W-:Y:S01]  /*1020*/  LOP3.LUT R38, R39, 0x80000000, R40.reuse, 0xb8, !PT ;  /* 0x8000000027267812 */ /* 0x100fe200078eb828 */
[----:B------:R-:W-:Y:S01]  /*1030*/  @!P6 FFMA R38, R40, R41, R40 ;  /* 0x000000292826e223 */ /* 0x000fe20000000028 */
[----:B------:R-:W-:Y:S01]  /*1040*/  FFMA R11, -R23, R23, 1 ;  /* 0x3f800000170b7423 */ /* 0x000fe20000000117 */
[----:B------:R-:W-:Y:S01]  /*1050*/  FMUL R40, R35, 0.10703222453594207764 ;  /* 0x3ddb33b623287820 */ /* 0x000fe20000400000 */
[----:B------:R-:W-:-:S02]  /*1060*/  FMUL R39, R36, 0.044714998453855514526 ;  /* 0x3d37271324277820 */ /* 0x000fc40000400000 */
[----:B------:R-:W-:Y:S01]  /*1070*/  FMUL R12, R11, R12 ;  /* 0x0000000c0b0c7220 */ /* 0x000fe20000400000 */
[----:B------:R-:W-:Y:S01]  /*1080*/  FFMA R11, R35, R40, 0.79788458347320556641 ;  /* 0x3f4c422a230b7423 */ /* 0x000fe20000000028 */
[----:B------:R-:W-:Y:S01]  /*1090*/  FMUL R41, R32, 0.5 ;  /* 0x3f00000020297820 */ /* 0x000fe20000400000 */
[C---:B------:R-:W-:Y:S01]  /*10a0*/  FMUL R40, R36.reuse, 0.79788458347320556641 ;  /* 0x3f4c422a24287820 */ /* 0x040fe20000400000 */
[----:B------:R-:W-:Y:S01]  /*10b0*/  FFMA R39, R36, R39, 1 ;  /* 0x3f80000024277423 */ /* 0x000fe20000000027 */
[----:B------:R-:W-:Y:S01]  /*10c0*/  FFMA R42, -R38, R38, 1 ;  /* 0x3f800000262a7423 */ /* 0x000fe20000000126 */
[----:B------:R-:W-:Y:S02]  /*10d0*/  HADD2.F32 R32, -RZ, R30.H1_H1 ;  /* 0x3000001eff207230 */ /* 0x000fe40000004100 */
[----:B------:R-:W-:Y:S01]  /*10e0*/  FMUL R40, R40, R39 ;  /* 0x0000002728287220 */ /* 0x000fe20000400000 */
[----:B------:R-:W-:Y:S02]  /*10f0*/  FMUL R42, R42, R11 ;  /* 0x0000000b2a2a7220 */ /* 0x000fe40000400000 */
[----:B------:R-:W-:Y:S01]  /*1100*/  FMUL R11, R32, 0.044714998453855514526 ;  /* 0x3d372713200b7820 */ /* 0x000fe20000400000 */
[----:B------:R-:W-:Y:S01]  /*1110*/  FMUL R30, |R40|, 2.8853900432586669922 ;  /* 0x4038aa3b281e7820 */ /* 0x000fe20000400200 */
[----:B------:R-:W-:Y:S01]  /*1120*/  @P0 IADD3 R26, P5, PT, R10, UR20, RZ ;  /* 0x000000140a1a0c10 */ /* 0x000fe2000ffbe0ff */
[----:B------:R-:W-:Y:S01]  /*1130*/  FMUL R41, R41, R12 ;  /* 0x0000000c29297220 */ /* 0x000fe20000400000 */
[----:B------:R-:W-:-:S02]  /*1140*/  FFMA R12, R32, R11, 1 ;  /* 0x3f800000200c7423 */ /* 0x000fc4000000000b */
[----:B------:R-:W0:Y:S01]  /*1150*/  MUFU.EX2 R11, R30 ;  /* 0x0000001e000b7308 */ /* 0x000e220000000800 */
[----:B------:R-:W-:Y:S01]  /*1160*/  @P0 IADD3.X R27, PT, PT, R13, UR30, RZ, P5, !PT ;  /* 0x0000001e0d1b0c10 */ /* 0x000fe2000affe4ff */
[----:B------:R-:W-:-:S04]  /*1170*/  FMUL R35, R35, 0.5 ;  /* 0x3f00000023237820 */ /* 0x000fc80000400000 */
[----:B------:R1:W5:Y:S01]  /*1180*/  @P0 LDG.E R26, desc[UR24][R26.64] ;  /* 0x000000181a1a0981 */ /* 0x000362000c1e1900 */
[----:B------:R-:W-:Y:S01]  /*1190*/  FMUL R42, R35, R42 ;  /* 0x0000002a232a7220 */ /* 0x000fe20000400000 */
[----:B------:R-:W-:Y:S01]  /*11a0*/  @P0 IADD3 R10, P4, PT, R10, UR13, RZ ;  /* 0x0000000d0a0a0c10 */ /* 0x000fe2000ff9e0ff */
[----:B-1----:R-:W-:-:S04]  /*11b0*/  FMUL R27, R32, 0.79788458347320556641 ;  /* 0x3f4c422a201b7820 */ /* 0x002fc80000400000 */
[----:B------:R-:W-:Y:S01]  /*11c0*/  FMUL R27, R27, R12 ;  /* 0x0000000c1b1b7220 */ /* 0x000fe20000400000 */
[----:B------:R-:W-:Y:S01]  /*11d0*/  @P0 IADD3 R12, P5, PT, R29, UR13, RZ ;  /* 0x0000000d1d0c0c10 */ /* 0x000fe2000ffbe0ff */
[----:B0-----:R-:W-:Y:S02]  /*11e0*/  FADD R29, R11, 1 ;  /* 0x3f8000000b1d7421 */ /* 0x001fe40000000000 */
[----:B------:R-:W-:Y:S01]  /*11f0*/  FMUL R35, |R27|, 2.8853900432586669922 ;  /* 0x4038aa3b1b237820 */ /* 0x000fe20000400200 */
[----:B------:R-:W-:Y:S02]  /*1200*/  @P0 IADD3.X R11, PT, PT, R13, UR19, RZ, P4, !PT ;  /* 0x000000130d0b0c10 */ /* 0x000fe4000a7fe4ff */
[----:B------:R-:W-:Y:S02]  /*1210*/  @P0 IADD3.X R13, PT, PT, R25, UR19, RZ, P5, !PT ;  /* 0x00000013190d0c10 */ /* 0x000fe4000affe4ff */
[----:B------:R-:W0:Y:S01]  /*1220*/  MUFU.RCP R25, R29 ;  /* 0x0000001d00197308 */ /* 0x000e220000001000 */
[----:B------:R-:W-:-:S07]  /*1230*/  FADD R44, R23, 1 ;  /* 0x3f800000172c7421 */ /* 0x000fce0000000000 */
[----:B------:R-:W1:Y:S01]  /*1240*/  MUFU.EX2 R35, R35 ;  /* 0x0000002300237308 */ /* 0x000e620000000800 */
[----:B------:R-:W-:Y:S01]  /*1250*/  FADD R23, R38, 1 ;  /* 0x3f80000026177421 */ /* 0x000fe20000000000 */
[----:B------:R-:W-:Y:S01]  /*1260*/  FMUL R38, R40, R40 ;  /* 0x0000002828267220 */ /* 0x000fe20000400000 */
[----:B------:R-:W-:Y:S01]  /*1270*/  @!P0 MOV R30, RZ ;  /* 0x000000ff001e8202 */ /* 0x000fe20000000f00 */
[----:B------:R-:W5:Y:S01]  /*1280*/  @P0 LDG.E R39, desc[UR24][R10.64] ;  /* 0x000000180a270981 */ /* 0x000f62000c1e1900 */
[----:B------:R-:W-:Y:S01]  /*1290*/  FFMA R42, R23, 0.5, R42 ;  /* 0x3f000000172a7823 */ /* 0x000fe2000000002a */
[----:B------:R-:W-:Y:S01]  /*12a0*/  FFMA R23, R38, R5, -0.052303962409496307373 ;  /* 0xbd563cae26177423 */ /* 0x000fe20000000005 */
[C---:B------:R-:W-:Y:S01]  /*12b0*/  FSETP.GE.AND P2, PT, |R40|.reuse, 9.010913848876953125, PT ;  /* 0x41102cb42800780b */ /* 0x040fe20003f46200 */
[----:B0-----:R-:W-:Y:S01]  /*12c0*/  FFMA R25, R25, -2, R6 ;  /* 0xc000000019197823 */ /* 0x001fe20000000006 */
[----:B------:R0:W5:Y:S01]  /*12d0*/  @P0 LDG.E R30, desc[UR24][R12.64] ;  /* 0x000000180c1e0981 */ /* 0x000162000c1e1900 */
[----:B------:R-:W-:Y:S01]  /*12e0*/  FSETP.GE.AND P5, PT, |R40|, 0.60000002384185791016, PT ;  /* 0x3f19999a2800780b */ /* 0x000fe20003fa6200 */
[----:B-1----:R-:W-:Y:S01]  /*12f0*/  FADD R35, R35, 1 ;  /* 0x3f80000023237421 */ /* 0x002fe20000000000 */
[----:B0-----:R-:W-:Y:S01]  /*1300*/  FFMA R13, R38, R23, 0.1331529766321182251 ;  /* 0x3e085941260d7423 */ /* 0x001fe20000000017 */
[----:B------:R-:W-:-:S02]  /*1310*/  FSEL R25, R25, 1, !P2 ;  /* 0x3f80000019197808 */ /* 0x000fc40005000000 */
[----:B------:R-:W0:Y:S01]  /*1320*/  MUFU.RCP R23, R35 ;  /* 0x0000002300177308 */ /* 0x000e220000001000 */
[----:B------:R-:W-:Y:S01]  /*1330*/  FMUL R10, R27, R27 ;  /* 0x0000001b1b0a7220 */ /* 0x000fe20000400000 */
[----:B------:R-:W-:Y:S01]  /*1340*/  FFMA R13, R38, R13, -0.33332768082618713379 ;  /* 0xbeaaa9ed260d7423 */ /* 0x000fe2000000000d */
[----:B------:R-:W-:Y:S02]  /*1350*/  LOP3.LUT R11, R25, 0x80000000, R40, 0xb8, !PT ;  /* 0x80000000190b7812 */ /* 0x000fe400078eb828 */
[----:B------:R-:W-:Y:S01]  /*1360*/  FFMA R29, R10, R5, -0.052303962409496307373 ;  /* 0xbd563cae0a1d7423 */ /* 0x000fe20000000005 */
[----:B------:R-:W-:-:S03]  /*1370*/  FFMA R25, R38, R13, RZ ;  /* 0x0000000d26197223 */ /* 0x000fc600000000ff */
[----:B------:R-:W-:Y:S01]  /*1380*/  FFMA R29, R10, R29, 0.1331529766321182251 ;  /* 0x3e0859410a1d7423 */ /* 0x000fe2000000001d */
[----:B------:R-:W-:-:S03]  /*1390*/  @!P5 FFMA R11, R40, R25, R40 ;  /* 0x00000019280bd223 */ /* 0x000fc60000000028 */
[----:B------:R-:W-:Y:S01]  /*13a0*/  FFMA R29, R10, R29, -0.33332768082618713379 ;  /* 0xbeaaa9ed0a1d7423 */ /* 0x000fe2000000001d */
[----:B------:R-:W-:Y:S01]  /*13b0*/  FSETP.GE.AND P2, PT, |R27|, 9.010913848876953125, PT ;  /* 0x41102cb41b00780b */ /* 0x000fe20003f46200 */
[----:B0-----:R-:W-:Y:S01]  /*13c0*/  FFMA R25, R23, -2, R6 ;  /* 0xc000000017197823 */ /* 0x001fe20000000006 */
[----:B------:R-:W-:Y:S01]  /*13d0*/  FSETP.GE.AND P5, PT, |R27|, 0.60000002384185791016, PT ;  /* 0x3f19999a1b00780b */ /* 0x000fe20003fa6200 */
[----:B------:R-:W-:Y:S01]  /*13e0*/  FFMA R41, R44, 0.5, R41 ;  /* 0x3f0000002c297823 */ /* 0x000fe20000000029 */
[----:B------:R-:W-:Y:S02]  /*13f0*/  HADD2.F32 R44, -RZ, R15.H0_H0 ;  /* 0x2000000fff2c7230 */ /* 0x000fe40000004100 */
[--C-:B----4-:R-:W-:Y:S02]  /*1400*/  HADD2.F32 R13, -RZ, R14.reuse.H0_H0 ;  /* 0x2000000eff0d7230 */ /* 0x110fe40000004100 */
[----:B------:R-:W-:-:S03]  /*1410*/  HADD2.F32 R14, -RZ, R14.H1_H1 ;  /* 0x3000000eff0e7230 */ /* 0x000fc60000004100 */
[C---:B------:R-:W-:Y:S01]  /*1420*/  FMUL R38, R13.reuse, 0.044714998453855514526 ;  /* 0x3d3727130d267820 */ /* 0x040fe20000400000 */
[----:B------:R-:W-:-:S03]  /*1430*/  FMUL R35, R13, 0.79788458347320556641 ;  /* 0x3f4c422a0d237820 */ /* 0x000fc60000400000 */
[----:B------:R-:W-:Y:S01]  /*1440*/  FFMA R40, R13, R38, 1 ;  /* 0x3f8000000d287423 */ /* 0x000fe20000000026 */
[----:B------:R-:W-:Y:S01]  /*1450*/  FFMA R38, R10, R29, RZ ;  /* 0x0000001d0a267223 */ /* 0x000fe200000000ff */
[C---:B------:R-:W-:Y:S02]  /*1460*/  FMUL R29, R14.reuse, 0.044714998453855514526 ;  /* 0x3d3727130e1d7820 */ /* 0x040fe40000400000 */
[----:B------:R-:W-:Y:S01]  /*1470*/  FMUL R23, R35, R40 ;  /* 0x0000002823177220 */ /* 0x000fe20000400000 */
[----:B------:R-:W-:Y:S01]  /*1480*/  FSEL R10, R25, 1, !P2 ;  /* 0x3f800000190a7808 */ /* 0x000fe20005000000 */
[C---:B------:R-:W-:Y:S01]  /*1490*/  FMUL R25, R14.reuse, 0.79788458347320556641 ;  /* 0x3f4c422a0e197820 */ /* 0x040fe20000400000 */
[----:B------:R-:W-:Y:S01]  /*14a0*/  FFMA R40, R14, R29, 1 ;  /* 0x3f8000000e287423 */ /* 0x000fe2000000001d */
[----:B------:R-:W-:-:S03]  /*14b0*/  FMUL R29, |R23|, 2.8853900432586669922 ;  /* 0x4038aa3b171d7820 */ /* 0x000fc60000400200 */
[----:B------:R-:W-:-:S03]  /*14c0*/  FMUL R25, R25, R40 ;  /* 0x0000002819197220 */ /* 0x000fc60000400000 */
[----:B------:R-:W0:Y:S01]  /*14d0*/  MUFU.EX2 R29, R29 ;  /* 0x0000001d001d7308 */ /* 0x000e220000000800 */
[----:B------:R-:W-:Y:S01]  /*14e0*/  FMUL R35, |R25|, 2.8853900432586669922 ;  /* 0x4038aa3b19237820 */ /* 0x000fe20000400200 */
[--C-:B------:R-:W-:Y:S01]  /*14f0*/  LOP3.LUT R10, R10, 0x80000000, R27.reuse, 0xb8, !PT ;  /* 0x800000000a0a7812 */ /* 0x100fe200078eb81b */
[----:B------:R-:W-:Y:S01]  /*1500*/  @!P5 FFMA R10, R27, R38, R27 ;  /* 0x000000261b0ad223 */ /* 0x000fe2000000001b */
[----:B------:R-:W-:Y:S01]  /*1510*/  FMUL R27, R36, 0.10703222453594207764 ;  /* 0x3ddb33b6241b7820 */ /* 0x000fe20000400000 */
[----:B------:R-:W-:-:S03]  /*1520*/  FMUL R12, R44, R41 ;  /* 0x000000292c0c7220 */ /* 0x000fc60000400000 */
[----:B------:R-:W1:Y:S01]  /*1530*/  MUFU.EX2 R35, R35 ;  /* 0x0000002300237308 */ /* 0x000e620000000800 */
[----:B------:R-:W-:Y:S01]  /*1540*/  FFMA R27, R36, R27, 0.79788458347320556641 ;  /* 0x3f4c422a241b7423 */ /* 0x000fe2000000001b */
[----:B------:R-:W-:Y:S01]  /*1550*/  FFMA R38, -R11, R11, 1 ;  /* 0x3f8000000b267423 */ /* 0x000fe2000000010b */
[----:B------:R-:W-:Y:S02]  /*1560*/  HADD2.F32 R15, -RZ, R15.H1_H1 ;  /* 0x3000000fff0f7230 */ /* 0x000fe40000004100 */
[----:B------:R-:W-:Y:S01]  /*1570*/  FMUL R41, R32, 0.10703222453594207764 ;  /* 0x3ddb33b620297820 */ /* 0x000fe20000400000 */
[----:B------:R-:W-:Y:S01]  /*1580*/  FMUL R38, R38, R27 ;  /* 0x0000001b26267220 */ /* 0x000fe20000400000 */
[----:B------:R-:W-:Y:S02]  /*1590*/  FFMA R27, -R10, R10, 1 ;  /* 0x3f8000000a1b7423 */ /* 0x000fe4000000010a */
[----:B------:R-:W-:Y:S01]  /*15a0*/  FFMA R40, R32, R41, 0.79788458347320556641 ;  /* 0x3f4c422a20287423 */ /* 0x000fe20000000029 */
[----:B------:R-:W-:Y:S01]  /*15b0*/  FMUL R15, R15, R42 ;  /* 0x0000002a0f0f7220 */ /* 0x000fe20000400000 */
[----:B0-----:R-:W-:Y:S01]  /*15c0*/  FADD R42, R29, 1 ;  /* 0x3f8000001d2a7421 */ /* 0x001fe20000000000 */
[----:B------:R-:W-:Y:S01]  /*15d0*/  FMUL R29, R36, 0.5 ;  /* 0x3f000000241d7820 */ /* 0x000fe20000400000 */
[----:B------:R-:W-:Y:S01]  /*15e0*/  FMUL R41, R27, R40 ;  /* 0x000000281b297220 */ /* 0x000fe20000400000 */
[----:B------:R-:W-:Y:S01]  /*15f0*/  FMUL R36, R32, 0.5 ;  /* 0x3f00000020247820 */ /* 0x000fe20000400000 */
[----:B------:R-:W-:Y:S01]  /*1600*/  FADD R32, R11, 1 ;  /* 0x3f8000000b207421 */ /* 0x000fe20000000000 */
[----:B------:R-:W0:Y:S02]  /*1610*/  MUFU.RCP R27, R42 ;  /* 0x0000002a001b7308 */ /* 0x000e240000001000 */
[----:B------:R-:W-:Y:S01]  /*1620*/  FMUL R11, R36, R41 ;  /* 0x00000029240b7220 */ /* 0x000fe20000400000 */
[----:B-1----:R-:W-:Y:S01]  /*1630*/  FADD R41, R35, 1 ;  /* 0x3f80000023297421 */ /* 0x002fe20000000000 */
[----:B------:R-:W-:Y:S01]  /*1640*/  FMUL R29, R29, R38 ;  /* 0x000000261d1d7220 */ /* 0x000fe20000400000 */
[----:B------:R-:W-:Y:S01]  /*1650*/  FMUL R36, R23, R23 ;  /* 0x0000001717247220 */ /* 0x000fe20000400000 */
[----:B------:R-:W-:-:S03]  /*1660*/  FADD R38, R10, 1 ;  /* 0x3f8000000a267421 */ /* 0x000fc60000000000 */
[----:B------:R-:W1:Y:S01]  /*1670*/  MUFU.RCP R41, R41 ;  /* 0x0000002900297308 */ /* 0x000e620000001000 */
[----:B------:R-:W-:Y:S01]  /*1680*/  FFMA R32, R32, 0.5, R29 ;  /* 0x3f00000020207823 */ /* 0x000fe2000000001d */
[----:B------:R-:W-:Y:S01]  /*1690*/  FFMA R29, R36, R5, -0.052303962409496307373 ;  /* 0xbd563cae241d7423 */ /* 0x000fe20000000005 */
[----:B------:R-:W-:Y:S01]  /*16a0*/  FMUL R10, R25, R25 ;  /* 0x00000019190a7220 */ /* 0x000fe20000400000 */
[----:B------:R-:W-:Y:S01]  /*16b0*/  FFMA R35, R38, 0.5, R11 ;  /* 0x3f00000026237823 */ /* 0x000fe2000000000b */
[----:B------:R-:W-:Y:S01]  /*16c0*/  FSETP.GE.AND P2, PT, |R23|, 0.60000002384185791016, PT ;  /* 0x3f19999a1700780b */ /* 0x000fe20003f46200 */
[----:B------:R-:W-:Y:S01]  /*16d0*/  FFMA R11, R36, R29, 0.1331529766321182251 ;  /* 0x3e085941240b7423 */ /* 0x000fe2000000001d */
[----:B------:R-:W-:Y:S01]  /*16e0*/  FFMA R29, R10, R5, -0.052303962409496307373 ;  /* 0xbd563cae0a1d7423 */ /* 0x000fe20000000005 */
[----:B0-----:R-:W-:Y:S01]  /*16f0*/  FFMA R27, R27, -2, R6 ;  /* 0xc00000001b1b7823 */ /* 0x001fe20000000006 */
[----:B------:R-:W-:Y:S01]  /*1700*/  FSETP.GE.AND P5, PT, |R23|, 9.010913848876953125, PT ;  /* 0x41102cb41700780b */ /* 0x000fe20003fa6200 */
[----:B------:R-:W-:Y:S01]  /*1710*/  FFMA R11, R36, R11, -0.33332768082618713379 ;  /* 0xbeaaa9ed240b7423 */ /* 0x000fe2000000000b */
[----:B------:R-:W-:Y:S01]  /*1720*/  FFMA R29, R10, R29, 0.1331529766321182251 ;  /* 0x3e0859410a1d7423 */ /* 0x000fe2000000001d */
[----:B------:R-:W-:-:S02]  /*1730*/  FSETP.GE.AND P6, PT, |R25|, 0.60000002384185791016, PT ;  /* 0x3f19999a1900780b */ /* 0x000fc40003fc6200 */
[----:B------:R-:W-:Y:S01]  /*1740*/  FSEL R38, R27, 1, !P5 ;  /* 0x3f8000001b267808 */ /* 0x000fe20006800000 */
[----:B------:R-:W-:Y:S01]  /*1750*/  FFMA R40, R36, R11, RZ ;  /* 0x0000000b24287223 */ /* 0x000fe200000000ff */
[C---:B------:R-:W-:Y:S01]  /*1760*/  FFMA R27, R10.reuse, R29, -0.33332768082618713379 ;  /* 0xbeaaa9ed0a1b7423 */ /* 0x040fe2000000001d */
[----:B-1----:R-:W-:Y:S01]  /*1770*/  FFMA R41, R41, -2, R6 ;  /* 0xc000000029297823 */ /* 0x002fe20000000006 */
[--C-:B------:R-:W-:Y:S01]  /*1780*/  HADD2.F32 R11, -RZ, R8.reuse.H0_H0 ;  /* 0x20000008ff0b7230 */ /* 0x100fe20000004100 */
[----:B------:R-:W-:Y:S01]  /*1790*/  FSETP.GE.AND P5, PT, |R25|, 9.010913848876953125, PT ;  /* 0x41102cb41900780b */ /* 0x000fe20003fa6200 */
[----:B------:R-:W-:Y:S01]  /*17a0*/  FFMA R36, R10, R27, RZ ;  /* 0x0000001b0a247223 */ /* 0x000fe200000000ff */
[--C-:B------:R-:W-:Y:S01]  /*17b0*/  LOP3.LUT R29, R38, 0x80000000, R23.reuse, 0xb8, !PT ;  /* 0x80000000261d7812 */ /* 0x100fe200078eb817 */
[----:B------:R-:W-:Y:S01]  /*17c0*/  @!P2 FFMA R29, R23, R40, R23 ;  /* 0x00000028171da223 */ /* 0x000fe20000000017 */
[----:B------:R-:W-:Y:S01]  /*17d0*/  FSEL R10, R41, 1, !P5 ;  /* 0x3f800000290a7808 */ /* 0x000fe20006800000 */
[----:B------:R-:W-:Y:S01]  /*17e0*/  FMUL R38, R11, 0.044714998453855514526 ;  /* 0x3d3727130b267820 */ /* 0x000fe20000400000 */
[----:B------:R-:W-:-:S02]  /*17f0*/  HADD2.F32 R23, -RZ, R8.H1_H1 ;  /* 0x30000008ff177230 */ /* 0x000fc40000004100 */
[--C-:B------:R-:W-:Y:S01]  /*1800*/  HADD2.F32 R41, -RZ, R9.reuse.H0_H0 ;  /* 0x20000009ff297230 */ /* 0x100fe20000004100 */
[--C-:B------:R-:W-:Y:S01]  /*1810*/  LOP3.LUT R27, R10, 0x80000000, R25.reuse, 0xb8, !PT ;  /* 0x800000000a1b7812 */ /* 0x100fe200078eb819 */
[C---:B------:R-:W-:Y:S01]  /*1820*/  FMUL R8, R11.reuse, 0.79788458347320556641 ;  /* 0x3f4c422a0b087820 */ /* 0x040fe20000400000 */
[----:B------:R-:W-:Y:S01]  /*1830*/  FFMA R43, R11, R38, 1 ;  /* 0x3f8000000b2b7423 */ /* 0x000fe20000000026 */
[----:B------:R-:W-:Y:S01]  /*1840*/  @!P6 FFMA R27, R25, R36, R25 ;  /* 0x00000024191be223 */ /* 0x000fe20000000019 */
[----:B------:R-:W-:Y:S01]  /*1850*/  FMUL R36, R23, 0.044714998453855514526 ;  /* 0x3d37271317247820 */ /* 0x000fe20000400000 */
[----:B------:R-:W-:Y:S01]  /*1860*/  FMUL R10, R41, R32 ;  /* 0x00000020290a7220 */ /* 0x000fe20000400000 */
[----:B------:R-:W-:Y:S01]  /*1870*/  FMUL R32, R8, R43 ;  /* 0x0000002b08207220 */ /* 0x000fe20000400000 */
[----:B------:R-:W-:Y:S02]  /*1880*/  HADD2.F32 R8, -RZ, R9.H1_H1 ;  /* 0x30000009ff087230 */ /* 0x000fe40000004100 */
[C---:B------:R-:W-:Y:S01]  /*1890*/  FMUL R25, R23.reuse, 0.79788458347320556641 ;  /* 0x3f4c422a17197820 */ /* 0x040fe20000400000 */
[----:B------:R-:W-:Y:S01]  /*18a0*/  FFMA R38, R23, R36, 1 ;  /* 0x3f80000017267423 */ /* 0x000fe20000000024 */
[----:B------:R-:W-:Y:S01]  /*18b0*/  FMUL R40, |R32|, 2.8853900432586669922 ;  /* 0x4038aa3b20287820 */ /* 0x000fe20000400200 */
[----:B------:R-:W-:Y:S01]  /*18c0*/  FMUL R36, R13, 0.10703222453594207764 ;  /* 0x3ddb33b60d247820 */ /* 0x000fe20000400000 */
[----:B------:R-:W-:Y:S01]  /*18d0*/  FMUL R9, R8, R35 ;  /* 0x0000002308097220 */ /* 0x000fe20000400000 */
[----:B------:R-:W-:Y:S01]  /*18e0*/  FMUL R25, R25, R38 ;  /* 0x0000002619197220 */ /* 0x000fe20000400000 */
[----:B------:R-:W0:Y:S01]  /*18f0*/  MUFU.EX2 R35, R40 ;  /* 0x0000002800237308 */ /* 0x000e220000000800 */
[----:B------:R-:W-:Y:S01]  /*1900*/  FFMA R8, -R29, R29, 1 ;  /* 0x3f8000001d087423 */ /* 0x000fe2000000011d */
[----:B------:R-:W-:Y:S01]  /*1910*/  FFMA R41, R13, R36, 0.79788458347320556641 ;  /* 0x3f4c422a0d297423 */ /* 0x000fe20000000024 */
[----:B------:R-:W-:-:S03]  /*1920*/  FMUL R42, |R25|, 2.8853900432586669922 ;  /* 0x4038aa3b192a7820 */ /* 0x000fc60000400200 */
[----:B------:R-:W-:Y:S02]  /*1930*/  FMUL R41, R8, R41 ;  /* 0x0000002908297220 */ /* 0x000fe40000400000 */
[----:B------:R-:W1:Y:S01]  /*1940*/  MUFU.EX2 R8, R42 ;  /* 0x0000002a00087308 */ /* 0x000e620000000800 */
[----:B------:R-:W-:Y:S01]  /*1950*/  FMUL R36, R13, 0.5 ;  /* 0x3f0000000d247820 */ /* 0x000fe20000400000 */
[----:B------:R-:W-:Y:S01]  /*1960*/  FMUL R43, R14, 0.10703222453594207764 ;  /* 0x3ddb33b60e2b7820 */ /* 0x000fe20000400000 */
[----:B0-----:R-:W-:Y:S02]  /*1970*/  FADD R35, R35, 1 ;  /* 0x3f80000023237421 */ /* 0x001fe40000000000 */
[----:B------:R-:W-:Y:S01]  /*1980*/  FMUL R36, R36, R41 ;  /* 0x0000002924247220 */ /* 0x000fe20000400000 */
[----:B------:R-:W-:Y:S01]  /*1990*/  FFMA R43, R14, R43, 0.79788458347320556641 ;  /* 0x3f4c422a0e2b7423 */ /* 0x000fe2000000002b */
[----:B------:R-:W-:Y:S02]  /*19a0*/  FFMA R38, -R27, R27, 1 ;  /* 0x3f8000001b267423 */ /* 0x000fe4000000011b */
[----:B------:R-:W0:Y:S01]  /*19b0*/  MUFU.RCP R35, R35 ;  /* 0x0000002300237308 */ /* 0x000e220000001000 */
[----:B-1----:R-:W-:Y:S01]  /*19c0*/  FADD R41, R8, 1 ;  /* 0x3f80000008297421 */ /* 0x002fe20000000000 */
[----:B------:R-:W-:Y:S01]  /*19d0*/  FMUL R13, R32, R32 ;  /* 0x00000020200d7220 */ /* 0x000fe20000400000 */
[----:B------:R-:W-:Y:S01]  /*19e0*/  FADD R29, R29, 1 ;  /* 0x3f8000001d1d7421 */ /* 0x000fe20000000000 */
[----:B------:R-:W-:-:S04]  /*19f0*/  FMUL R43, R38, R43 ;  /* 0x0000002b262b7220 */ /* 0x000fc80000400000 */
[----:B------:R-:W1:Y:S01]  /*1a00*/  MUFU.RCP R41, R41 ;  /* 0x0000002900297308 */ /* 0x000e620000001000 */
[----:B------:R-:W-:Y:S01]  /*1a10*/  FFMA R38, R13, R5, -0.052303962409496307373 ;  /* 0xbd563cae0d267423 */ /* 0x000fe20000000005 */
[----:B------:R-:W-:Y:S01]  /*1a20*/  FFMA R29, R29, 0.5, R36 ;  /* 0x3f0000001d1d7823 */ /* 0x000fe20000000024 */
[----:B------:R-:W-:Y:S02]  /*1a30*/  FMUL R36, R25, R25 ;  /* 0x0000001919247220 */ /* 0x000fe40000400000 */
[C---:B------:R-:W-:Y:S01]  /*1a40*/  FFMA R38, R13.reuse, R38, 0.1331529766321182251 ;  /* 0x3e0859410d267423 */ /* 0x040fe20000000026 */
[----:B------:R-:W-:Y:S01]  /*1a50*/  FSETP.GE.AND P2, PT, |R32|, 0.60000002384185791016, PT ;  /* 0x3f19999a2000780b */ /* 0x000fe20003f46200 */
[----:B------:R-:W-:Y:S01]  /*1a60*/  FFMA R45, R36, R5, -0.052303962409496307373 ;  /* 0xbd563cae242d7423 */ /* 0x000fe20000000005 */
[----:B------:R-:W-:Y:S01]  /*1a70*/  FMUL R14, R14, 0.5 ;  /* 0x3f0000000e0e7820 */ /* 0x000fe20000400000 */
[----:B------:R-:W-:Y:S01]  /*1a80*/  FFMA R8, R13, R38, -0.33332768082618713379 ;  /* 0xbeaaa9ed0d087423 */ /* 0x000fe20000000026 */
[--C-:B0-----:R-:W-:Y:S01]  /*1a90*/  FFMA R35, R35, -2, R6.reuse ;  /* 0xc000000023237823 */ /* 0x101fe20000000006 */
[----:B------:R-:W-:Y:S01]  /*1aa0*/  FFMA R45, R36, R45, 0.1331529766321182251 ;  /* 0x3e085941242d7423 */ /* 0x000fe2000000002d */
[----:B------:R-:W-:Y:S01]  /*1ab0*/  FSETP.GE.AND P5, PT, |R32|, 9.010913848876953125, PT ;  /* 0x41102cb42000780b */ /* 0x000fe20003fa6200 */
[----:B------:R-:W-:Y:S01]  /*1ac0*/  FMUL R14, R14, R43 ;  /* 0x0000002b0e0e7220 */ /* 0x000fe20000400000 */
[----:B------:R-:W-:Y:S01]  /*1ad0*/  FFMA R43, R13, R8, RZ ;  /* 0x000000080d2b7223 */ /* 0x000fe200000000ff */
[----:B------:R-:W-:Y:S01]  /*1ae0*/  FSETP.GE.AND P6, PT, |R25|, 0.60000002384185791016, PT ;  /* 0x3f19999a1900780b */ /* 0x000fe20003fc6200 */
[C---:B------:R-:W-:Y:S01]  /*1af0*/  FFMA R8, R36.reuse, R45, -0.33332768082618713379 ;  /* 0xbeaaa9ed24087423 */ /* 0x040fe2000000002d */
[----:B------:R-:W-:Y:S01]  /*1b00*/  FSEL R35, R35, 1, !P5 ;  /* 0x3f80000023237808 */ /* 0x000fe20006800000 */
        /* <DEDUP_REMOVED lines=9> */
[----:B------:R-:W-:Y:S01]  /*1ba0*/  FADD R27, R27, 1 ;  /* 0x3f8000001b1b7421 */ /* 0x000fe20000000000 */
[--C-:B------:R-:W-:Y:S01]  /*1bb0*/  LOP3.LUT R32, R32, 0x80000000, R25.reuse, 0xb8, !PT ;  /* 0x8000000020207812 */ /* 0x100fe200078eb819 */
[C---:B------:R-:W-:Y:S01]  /*1bc0*/  FFMA R40, R13.reuse, R38, 1 ;  /* 0x3f8000000d287423 */ /* 0x040fe20000000026 */
[----:B------:R-:W-:Y:S01]  /*1bd0*/  FMUL R35, R13, 0.79788458347320556641 ;  /* 0x3f4c422a0d237820 */ /* 0x000fe20000400000 */
[----:B------:R-:W-:Y:S01]  /*1be0*/  FMUL R38, R11, 0.10703222453594207764 ;  /* 0x3ddb33b60b267820 */ /* 0x000fe20000400000 */
[----:B------:R-:W-:Y:S01]  /*1bf0*/  @!P6 FFMA R32, R25, R36, R25 ;  /* 0x000000241920e223 */ /* 0x000fe20000000019 */
[----:B------:R-:W-:Y:S01]  /*1c00*/  FMUL R36, R21, 0.044714998453855514526 ;  /* 0x3d37271315247820 */ /* 0x000fe20000400000 */
[----:B------:R-:W-:Y:S01]  /*1c10*/  FFMA R14, R27, 0.5, R14 ;  /* 0x3f0000001b0e7823 */ /* 0x000fe2000000000e */
[----:B------:R-:W-:Y:S01]  /*1c20*/  FMUL R25, R35, R40 ;  /* 0x0000002823197220 */ /* 0x000fe20000400000 */
[----:B------:R-:W-:Y:S01]  /*1c30*/  FFMA R38, R11, R38, 0.79788458347320556641 ;  /* 0x3f4c422a0b267423 */ /* 0x000fe20000000026 */
[----:B------:R-:W-:Y:S01]  /*1c40*/  FFMA R27, -R8, R8, 1 ;  /* 0x3f800000081b7423 */ /* 0x000fe20000000108 */
[C---:B------:R-:W-:Y:S01]  /*1c50*/  FMUL R40, R21.reuse, 0.79788458347320556641 ;  /* 0x3f4c422a15287820 */ /* 0x040fe20000400000 */
[----:B------:R-:W-:-:S02]  /*1c60*/  FFMA R43, R21, R36, 1 ;  /* 0x3f800000152b7423 */ /* 0x000fc40000000024 */
[----:B------:R-:W-:Y:S02]  /*1c70*/  FMUL R41, R27, R38 ;  /* 0x000000261b297220 */ /* 0x000fe40000400000 */
[----:B------:R-:W-:Y:S01]  /*1c80*/  FMUL R27, R40, R43 ;  /* 0x0000002b281b7220 */ /* 0x000fe20000400000 */
[----:B------:R-:W-:Y:S02]  /*1c90*/  HADD2.F32 R38, -RZ, R24.H0_H0 ;  /* 0x20000018ff267230 */ /* 0x000fe40000004100 */
[----:B------:R-:W-:Y:S01]  /*1ca0*/  FMUL R35, |R25|, 2.8853900432586669922 ;  /* 0x4038aa3b19237820 */ /* 0x000fe20000400200 */
[----:B------:R-:W-:Y:S01]  /*1cb0*/  FMUL R42, |R27|, 2.8853900432586669922 ;  /* 0x4038aa3b1b2a7820 */ /* 0x000fe20000400200 */
[----:B------:R-:W-:Y:S01]  /*1cc0*/  FMUL R36, R11, 0.5 ;  /* 0x3f0000000b247820 */ /* 0x000fe20000400000 */
[----:B------:R-:W-:Y:S02]  /*1cd0*/  FMUL R11, R38, R29 ;  /* 0x0000001d260b7220 */ /* 0x000fe40000400000 */
[----:B------:R-:W0:Y:S01]  /*1ce0*/  MUFU.EX2 R29, R42 ;  /* 0x0000002a001d7308 */ /* 0x000e220000000800 */
[----:B------:R-:W-:-:S07]  /*1cf0*/  FMUL R40, R23, 0.10703222453594207764 ;  /* 0x3ddb33b617287820 */ /* 0x000fce0000400000 */
[----:B------:R-:W1:Y:S01]  /*1d00*/  MUFU.EX2 R35, R35 ;  /* 0x0000002300237308 */ /* 0x000e620000000800 */
[----:B------:R-:W-:Y:S01]  /*1d10*/  FFMA R43, R23, R40, 0.79788458347320556641 ;  /* 0x3f4c422a172b7423 */ /* 0x000fe20000000028 */
[----:B------:R-:W-:Y:S01]  /*1d20*/  FFMA R38, -R32, R32, 1 ;  /* 0x3f80000020267423 */ /* 0x000fe20000000120 */
[----:B------:R-:W-:-:S03]  /*1d30*/  FMUL R36, R36, R41 ;  /* 0x0000002924247220 */ /* 0x000fc60000400000 */
[----:B------:R-:W-:Y:S01]  /*1d40*/  FMUL R43, R38, R43 ;  /* 0x0000002b262b7220 */ /* 0x000fe20000400000 */
[----:B------:R-:W-:Y:S01]  /*1d50*/  FMUL R38, R23, 0.5 ;  /* 0x3f00000017267820 */ /* 0x000fe20000400000 */
[----:B------:R-:W-:Y:S01]  /*1d60*/  FADD R23, R8, 1 ;  /* 0x3f80000008177421 */ /* 0x000fe20000000000 */
[----:B------:R-:W-:Y:S02]  /*1d70*/  HADD2.F32 R41, -RZ, R24.H1_H1 ;  /* 0x30000018ff297230 */ /* 0x000fe40000004100 */
[----:B------:R-:W-:Y:S01]  /*1d80*/  FMUL R8, R25, R25 ;  /* 0x0000001919087220 */ /* 0x000fe20000400000 */
[----:B0-----:R-:W-:Y:S01]  /*1d90*/  FADD R29, R29, 1 ;  /* 0x3f8000001d1d7421 */ /* 0x001fe20000000000 */
[----:B------:R-:W-:Y:S02]  /*1da0*/  FMUL R38, R38, R43 ;  /* 0x0000002b26267220 */ /* 0x000fe40000400000 */
[C---:B------:R-:W-:Y:S01]  /*1db0*/  FFMA R43, R8.reuse, R5, -0.052303962409496307373 ;  /* 0xbd563cae082b7423 */ /* 0x040fe20000000005 */
[----:B------:R-:W-:Y:S01]  /*1dc0*/  FMUL R24, R41, R14 ;  /* 0x0000000e29187220 */ /* 0x000fe20000400000 */
[----:B-1----:R-:W-:Y:S01]  /*1dd0*/  FADD R40, R35, 1 ;  /* 0x3f80000023287421 */ /* 0x002fe20000000000 */
[----:B------:R-:W-:Y:S01]  /*1de0*/  FFMA R14, R23, 0.5, R36 ;  /* 0x3f000000170e7823 */ /* 0x000fe20000000024 */
[----:B------:R-:W-:Y:S01]  /*1df0*/  FFMA R43, R8, R43, 0.1331529766321182251 ;  /* 0x3e085941082b7423 */ /* 0x000fe2000000002b */
[----:B------:R-:W0:Y:S01]  /*1e00*/  MUFU.RCP R29, R29 ;  /* 0x0000001d001d7308 */ /* 0x000e220000001000 */
[----:B------:R-:W-:-:S02]  /*1e10*/  FADD R41, R32, 1 ;  /* 0x3f80000020297421 */ /* 0x000fc40000000000 */
[----:B------:R-:W-:-:S05]  /*1e20*/  FFMA R43, R8, R43, -0.33332768082618713379 ;  /* 0xbeaaa9ed082b7423 */ /* 0x000fca000000002b */
[----:B------:R-:W1:Y:S01]  /*1e30*/  MUFU.RCP R23, R40 ;  /* 0x0000002800177308 */ /* 0x000e620000001000 */
[----:B------:R-:W-:Y:S01]  /*1e40*/  FFMA R32, R41, 0.5, R38 ;  /* 0x3f00000029207823 */ /* 0x000fe20000000026 */
[----:B------:R-:W-:Y:S02]  /*1e50*/  HADD2.F32 R38, -RZ, R37.H0_H0 ;  /* 0x20000025ff267230 */ /* 0x000fe40000004100 */
[----:B------:R-:W-:Y:S01]  /*1e60*/  FFMA R36, R8, R43, RZ ;  /* 0x0000002b08247223 */ /* 0x000fe200000000ff */
[--C-:B------:R-:W-:Y:S02]  /*1e70*/  HADD2.F32 R35, -RZ, R7.reuse.H0_H0 ;  /* 0x20000007ff237230 */ /* 0x100fe40000004100 */
[----:B------:R-:W-:Y:S01]  /*1e80*/  FMUL R8, R27, R27 ;  /* 0x0000001b1b087220 */ /* 0x000fe20000400000 */
[----:B------:R-:W-:Y:S02]  /*1e90*/  HADD2.F32 R7, -RZ, R7.H1_H1 ;  /* 0x30000007ff077230 */ /* 0x000fe40000004100 */
[----:B------:R-:W-:Y:S01]  /*1ea0*/  FMUL R41, R38, 0.044714998453855514526 ;  /* 0x3d37271326297820 */ /* 0x000fe20000400000 */
[----:B------:R-:W-:Y:S01]  /*1eb0*/  @P3 R2UR UR37, R22 ;  /* 0x00000000162532ca */ /* 0x000fe200000e0000 */
[----:B------:R-:W-:Y:S01]  /*1ec0*/  FMUL R14, R35, R14 ;  /* 0x0000000e230e7220 */ /* 0x000fe20000400000 */
[----:B------:R-:W-:Y:S01]  /*1ed0*/  FSETP.GE.AND P3, PT, |R25|, 0.60000002384185791016, PT ;  /* 0x3f19999a1900780b */ /* 0x000fe20003f66200 */
[----:B------:R-:W-:Y:S01]  /*1ee0*/  FFMA R35, R8, R5, -0.052303962409496307373 ;  /* 0xbd563cae08237423 */ /* 0x000fe20000000005 */
[----:B------:R-:W-:Y:S01]  /*1ef0*/  FMUL R7, R7, R32 ;  /* 0x0000002007077220 */ /* 0x000fe20000400000 */
[C---:B------:R-:W-:Y:S01]  /*1f00*/  FMUL R32, R38.reuse, 0.79788458347320556641 ;  /* 0x3f4c422a26207820 */ /* 0x040fe20000400000 */
[----:B------:R-:W-:Y:S01]  /*1f10*/  FFMA R41, R38, R41, 1 ;  /* 0x3f80000026297423 */ /* 0x000fe20000000029 */
[----:B------:R-:W-:Y:S01]  /*1f20*/  FSETP.GE.AND P6, PT, |R27|, 0.60000002384185791016, PT ;  /* 0x3f19999a1b00780b */ /* 0x000fe20003fc6200 */
[--C-:B0-----:R-:W-:Y:S01]  /*1f30*/  FFMA R29, R29, -2, R6.reuse ;  /* 0xc00000001d1d7823 */ /* 0x101fe20000000006 */
[----:B-1----:R-:W-:Y:S01]  /*1f40*/  FFMA R23, R23, -2, R6 ;  /* 0xc000000017177823 */ /* 0x002fe20000000006 */
[----:B------:R-:W-:Y:S01]  /*1f50*/  FSETP.GE.AND P2, PT, |R25|, 9.010913848876953125, PT ;  /* 0x41102cb41900780b */ /* 0x000fe20003f46200 */
[----:B------:R-:W-:Y:S01]  /*1f60*/  FFMA R35, R8, R35, 0.1331529766321182251 ;  /* 0x3e08594108237423 */ /* 0x000fe20000000023 */
[----:B------:R-:W-:Y:S01]  /*1f70*/  FSETP.GE.AND P5, PT, |R27|, 9.010913848876953125, PT ;  /* 0x41102cb41b00780b */ /* 0x000fe20003fa6200 */
[----:B------:R-:W-:Y:S01]  /*1f80*/  FMUL R32, R32, R41 ;  /* 0x0000002920207220 */ /* 0x000fe20000400000 */
[----:B------:R-:W-:Y:S01]  /*1f90*/  FSEL R22, R23, 1, !P2 ;  /* 0x3f80000017167808 */ /* 0x000fe20005000000 */
[----:B------:R-:W-:Y:S01]  /*1fa0*/  FFMA R35, R8, R35, -0.33332768082618713379 ;  /* 0xbeaaa9ed08237423 */ /* 0x000fe20000000023 */
[----:B------:R-:W-:Y:S01]  /*1fb0*/  FSEL R40, R29, 1, !P5 ;  /* 0x3f8000001d287808 */ /* 0x000fe20006800000 */
[----:B------:R-:W-:Y:S01]  /*1fc0*/  FMUL R29, |R32|, 2.8853900432586669922 ;  /* 0x4038aa3b201d7820 */ /* 0x000fe20000400200 */
[--C-:B------:R-:W-:Y:S01]  /*1fd0*/  LOP3.LUT R22, R22, 0x80000000, R25.reuse, 0xb8, !PT ;  /* 0x8000000016167812 */ /* 0x100fe200078eb819 */
[----:B------:R-:W-:Y:S01]  /*1fe0*/  FFMA R8, R8, R35, RZ ;  /* 0x0000002308087223 */ /* 0x000fe200000000ff */
[----:B------:R-:W-:Y:S01]  /*1ff0*/  @!P3 FFMA R22, R25, R36, R25 ;  /* 0x000000241916b223 */ /* 0x000fe20000000019 */
[--C-:B------:R-:W-:Y:S01]  /*2000*/  LOP3.LUT R23, R40, 0x80000000, R27.reuse, 0xb8, !PT ;  /* 0x8000000028177812 */ /* 0x100fe200078eb81b */
[----:B------:R0:W1:Y:S01]  /*2010*/  MUFU.EX2 R25, R29 ;  /* 0x0000001d00197308 */ /* 0x0000620000000800 */
[----:B------:R-:W-:Y:S01]  /*2020*/  @!P6 FFMA R23, R27, R8, R27 ;  /* 0x000000081b17e223 */ /* 0x000fe2000000001b */
[C-C-:B------:R-:W-:Y:S01]  /*2030*/  FMNMX3 R27, |R12|.reuse, RZ, |R15|.reuse, !PT ;  /* 0x000000ff0c1b7276 */ /* 0x140fe2000780060f */
[----:B------:R-:W-:Y:S01]  /*2040*/  FADD R36, RZ, R15 ;  /* 0x0000000fff247221 */ /* 0x000fe20000000000 */
[----:B------:R-:W-:Y:S01]  /*2050*/  FADD R35, RZ, R12 ;  /* 0x0000000cff237221 */ /* 0x000fe20000000000 */
[----:B------:R-:W-:Y:S01]  /*2060*/  FMUL R8, R12, UR37 ;  /* 0x000000250c087c20 */ /* 0x000fe20008400000 */
[----:B------:R-:W-:Y:S01]  /*2070*/  FMUL R15, R15, UR37 ;  /* 0x000000250f0f7c20 */ /* 0x000fe20008400000 */
[C---:B------:R-:W-:Y:S01]  /*2080*/  FMNMX3 R27, |R10|.reuse, R27, |R9|, !PT ;  /* 0x0000001b0a1b7276 */ /* 0x040fe20007800609 */
[C---:B------:R-:W-:Y:S01]  /*2090*/  FADD R12, R10.reuse, R35 ;  /* 0x000000230a0c7221 */ /* 0x040fe20000000000 */
[C---:B------:R-:W-:Y:S01]  /*20a0*/  FADD R41, R9.reuse, R36 ;  /* 0x0000002409297221 */ /* 0x040fe20000000000 */
[----:B------:R-:W-:Y:S01]  /*20b0*/  FMUL R10, R10, UR37 ;  /* 0x000000250a0a7c20 */ /* 0x000fe20008400000 */
[----:B------:R-:W-:Y:S01]  /*20c0*/  FMUL R9, R9, UR37 ;  /* 0x0000002509097c20 */ /* 0x000fe20008400000 */
[----:B0-----:R-:W-:-:S02]  /*20d0*/  F2FP.SATFINITE.E4M3.F32.PACK_AB_MERGE_C R29, RZ, R8, RZ ;  /* 0x00000008ff1d723e */ /* 0x001fc400048070ff */
[----:B------:R-:W-:Y:S01]  /*20e0*/  F2FP.SATFINITE.E4M3.F32.PACK_AB_MERGE_C R36, RZ, R15, RZ ;  /* 0x0000000fff24723e */ /* 0x000fe200048070ff */
[----:B------:R-:W-:Y:S01]  /*20f0*/  UIADD3 UR31, UP0, UPT, UR14, UR8, URZ ;  /* 0x000000080e1f7290 */ /* 0x000fe2000ff1e0ff */
[----:B------:R-:W-:Y:S02]  /*2100*/  F2FP.SATFINITE.E4M3.F32.PACK_AB_MERGE_C R10, RZ, R10, RZ ;  /* 0x0000000aff0a723e */ /* 0x000fe400048070ff */
[C---:B------:R-:W-:Y:S01]  /*2110*/  @!P1 PRMT R43, R36.reuse, 0x7604, R29 ;  /* 0x00007604242b9816 */ /* 0x040fe2000000001d */
[----:B------:R-:W-:Y:S01]  /*2120*/  UIADD3.X UR32, UPT, UPT, UR15, UR9, URZ, UP0, !UPT ;  /* 0x000000090f207290 */ /* 0x000fe200087fe4ff */
[----:B------:R-:W-:Y:S02]  /*2130*/  F2FP.SATFINITE.E4M3.F32.PACK_AB_MERGE_C R35, RZ, R9, RZ ;  /* 0x00000009ff23723e */ /* 0x000fe400048070ff */
[----:B------:R-:W-:Y:S01]  /*2140*/  LOP3.LUT R36, R36, 0xff, RZ, 0xc0, !PT ;  /* 0x000000ff24247812 */ /* 0x000fe200078ec0ff */
[----:B-1----:R-:W-:Y:S01]  /*2150*/  FADD R40, R25, 1 ;  /* 0x3f80000019287421 */ /* 0x002fe20000000000 */
[----:B------:R-:W-:Y:S01]  /*2160*/  @!P1 LEA R8, P2, R18, UR31, 0x1 ;  /* 0x0000001f12089c11 */ /* 0x000fe2000f8408ff */
[----:B------:R-:W-:Y:S01]  /*2170*/  FMUL R42, R11, UR37 ;  /* 0x000000250b2a7c20 */ /* 0x000fe20008400000 */
[----:B------:R-:W-:-:S02]  /*2180*/  LOP3.LUT R15, R29, 0xff, RZ, 0xc0, !PT ;  /* 0x000000ff1d0f7812 */ /* 0x000fc400078ec0ff */
[C---:B------:R-:W-:Y:S02]  /*2190*/  @!P1 PRMT R29, R35.reuse, 0x7604, R10 ;  /* 0x00007604231d9816 */ /* 0x040fe4000000000a */
[----:B------:R-:W-:Y:S01]  /*21a0*/  LEA R36, R35, R36, 0x8 ;  /* 0x0000002423247211 */ /* 0x000fe200078e40ff */
[C---:B------:R-:W-:Y:S01]  /*21b0*/  FADD R35, R11.reuse, R12 ;  /* 0x0000000c0b237221 */ /* 0x040fe20000000000 */
[C---:B------:R-:W-:Y:S01]  /*21c0*/  FADD R12, R24.reuse, R41 ;  /* 0x00000029180c7221 */ /* 0x040fe20000000000 */
[----:B------:R-:W-:Y:S01]  /*21d0*/  FMNMX3 R27, |R11|, R27, |R24|, !PT ;  /* 0x0000001b0b1b7276 */ /* 0x000fe20007800618 */
[----:B------:R-:W-:Y:S01]  /*21e0*/  FMUL R11, R24, UR37 ;  /* 0x00000025180b7c20 */ /* 0x000fe20008400000 */
[----:B------:R-:W-:Y:S01]  /*21f0*/  @!P1 LEA.HI.X R9, R18, UR32, R19, 0x1, P2 ;  /* 0x0000002012099c11 */ /* 0x000fe200090f0c13 */
[----:B------:R-:W0:Y:S01]  /*2200*/  MUFU.RCP R41, R40 ;  /* 0x0000002800297308 */ /* 0x000e220000001000 */
[----:B------:R-:W-:Y:S02]  /*2210*/  F2FP.SATFINITE.E4M3.F32.PACK_AB_MERGE_C R42, RZ, R42, RZ ;  /* 0x0000002aff2a723e */ /* 0x000fe400048070ff */
[----:B------:R-:W-:Y:S01]  /*2220*/  F2FP.SATFINITE.E4M3.F32.PACK_AB_MERGE_C R11, RZ, R11, RZ ;  /* 0x0000000bff0b723e */ /* 0x000fe200048070ff */
[----:B------:R1:W-:Y:S01]  /*2230*/  @!P1 STG.E.U16 desc[UR24][R8.64], R43 ;  /* 0x0000002b08009986 */ /* 0x0003e2000c101518 */
[----:B------:R-:W-:Y:S01]  /*2240*/  LEA R15, R10, R15, 0x8 ;  /* 0x0000000f0a0f7211 */ /* 0x000fe200078e40ff */
[----:B------:R-:W-:Y:S01]  /*2250*/  FMUL R10, R32, R32 ;  /* 0x00000020200a7220 */ /* 0x000fe20000400000 */
[C---:B------:R-:W-:Y:S01]  /*2260*/  FMUL R25, R7.reuse, UR37 ;  /* 0x0000002507197c20 */ /* 0x040fe20008400000 */
[----:B------:R-:W-:Y:S01]  /*2270*/  FADD R12, R7, R12 ;  /* 0x0000000c070c7221 */ /* 0x000fe20000000000 */
[----:B------:R-:W-:-:S02]  /*2280*/  FMNMX3 R27, |R14|, R27, |R7|, !PT ;  /* 0x0000001b0e1b7276 */ /* 0x000fc40007800607 */
[----:B-1----:R-:W-:Y:S02]  /*2290*/  SHF.L.U32 R9, R42, 0x10, RZ ;  /* 0x000000102a097819 */ /* 0x002fe400000006ff */
[----:B------:R-:W-:Y:S02]  /*22a0*/  LOP3.LUT R43, R36, 0xffff, RZ, 0xc0, !PT ;  /* 0x0000ffff242b7812 */ /* 0x000fe400078ec0ff */
[----:B------:R-:W-:Y:S02]  /*22b0*/  SHF.L.U32 R8, R11, 0x10, RZ ;  /* 0x000000100b087819 */ /* 0x000fe400000006ff */
[----:B------:R-:W-:Y:S01]  /*22c0*/  LOP3.LUT R24, R9, 0xff0000, RZ, 0xc0, !PT ;  /* 0x00ff000009187812 */ /* 0x000fe200078ec0ff */
[----:B------:R-:W-:Y:S01]  /*22d0*/  FFMA R9, R10, R5, -0.052303962409496307373 ;  /* 0xbd563cae0a097423 */ /* 0x000fe20000000005 */
[----:B------:R-:W-:Y:S02]  /*22e0*/  LOP3.LUT R7, R43, 0xff0000, R8, 0xf8, !PT ;  /* 0x00ff00002b077812 */ /* 0x000fe400078ef808 */
[----:B------:R-:W-:-:S02]  /*22f0*/  F2FP.SATFINITE.E4M3.F32.PACK_AB_MERGE_C R25, RZ, R25, RZ ;  /* 0x00000019ff19723e */ /* 0x000fc400048070ff */
[----:B------:R-:W-:Y:S01]  /*2300*/  LOP3.LUT R8, R24, 0xffff, R15, 0xf8, !PT ;  /* 0x0000ffff18087812 */ /* 0x000fe200078ef80f */
[----:B------:R-:W-:Y:S01]  /*2310*/  FFMA R15, R10, R9, 0.1331529766321182251 ;  /* 0x3e0859410a0f7423 */ /* 0x000fe20000000009 */
[----:B------:R-:W-:Y:S01]  /*2320*/  FSETP.GE.AND P3, PT, |R32|, 0.60000002384185791016, PT ;  /* 0x3f19999a2000780b */ /* 0x000fe20003f66200 */
[----:B0-----:R-:W-:Y:S01]  /*2330*/  FFMA R41, R41, -2, R6 ;  /* 0xc000000029297823 */ /* 0x001fe20000000006 */
[----:B------:R-:W-:Y:S01]  /*2340*/  LOP3.LUT R9, R25, 0xffff, RZ, 0xc0, !PT ;  /* 0x0000ffff19097812 */ /* 0x000fe200078ec0ff */
[----:B------:R-:W-:Y:S01]  /*2350*/  FFMA R15, R10, R15, -0.33332768082618713379 ;  /* 0xbeaaa9ed0a0f7423 */ /* 0x000fe2000000000f */
[----:B------:R-:W-:Y:S02]  /*2360*/  FSETP.GE.AND P2, PT, |R32|, 9.010913848876953125, PT ;  /* 0x41102cb42000780b */ /* 0x000fe40003f46200 */
[----:B------:R-:W-:Y:S01]  /*2370*/  SHF.L.U32 R24, R9, 0x18, RZ ;  /* 0x0000001809187819 */ /* 0x000fe200000006ff */
[----:B------:R-:W-:Y:S01]  /*2380*/  FFMA R15, R10, R15, RZ ;  /* 0x0000000f0a0f7223 */ /* 0x000fe200000000ff */
[----:B------:R-:W-:Y:S01]  /*2390*/  FSEL R41, R41, 1, !P2 ;  /* 0x3f80000029297808 */ /* 0x000fe20005000000 */
[----:B------:R-:W-:Y:S01]  /*23a0*/  FMUL R40, R14, UR37 ;  /* 0x000000250e287c20 */ /* 0x000fe20008400000 */
[----:B------:R-:W-:-:S02]  /*23b0*/  IADD3 R36, PT, PT, R3, 0x2, RZ ;  /* 0x0000000203247810 */ /* 0x000fc40007ffe0ff */
[----:B------:R-:W-:Y:S02]  /*23c0*/  @!P1 IADD3 R10, P5, PT, R18, UR35, RZ ;  /* 0x00000023120a9c10 */ /* 0x000fe4000ffbe0ff */
[----:B------:R-:W-:Y:S01]  /*23d0*/  LOP3.LUT R7, R7, R24, RZ, 0xfc, !PT ;  /* 0x0000001807077212 */ /* 0x000fe200078efcff */
[----:B------:R-:W-:Y:S01]  /*23e0*/  FADD R9, R14, R35 ;  /* 0x000000230e097221 */ /* 0x000fe20000000000 */
[--C-:B------:R-:W-:Y:S01]  /*23f0*/  LOP3.LUT R24, R41, 0x80000000, R32.reuse, 0xb8, !PT ;  /* 0x8000000029187812 */ /* 0x100fe200078eb820 */
[----:B------:R-:W-:Y:S01]  /*2400*/  @!P3 FFMA R24, R32, R15, R32 ;  /* 0x0000000f2018b223 */ /* 0x000fe20000000020 */
[----:B------:R-:W-:Y:S01]  /*2410*/  ISETP.GE.U32.AND P2, PT, R36, UR7, PT ;  /* 0x0000000724007c0c */ /* 0x000fe2000bf46070 */
[----:B------:R-:W-:Y:S01]  /*2420*/  FMUL R36, R13, 0.10703222453594207764 ;  /* 0x3ddb33b60d247820 */ /* 0x000fe20000400000 */
[----:B------:R-:W-:Y:S02]  /*2430*/  @!P1 IADD3.X R15, PT, PT, R19, UR36, RZ, P5, !PT ;  /* 0x00000024130f9c10 */ /* 0x000fe4000affe4ff */
[----:B------:R-:W-:-:S02]  /*2440*/  @!P1 LEA R14, P3, R10, UR31, 0x1 ;  /* 0x0000001f0a0e9c11 */ /* 0x000fc4000f8608ff */
[----:B------:R-:W-:Y:S01]  /*2450*/  F2FP.SATFINITE.E4M3.F32.PACK_AB_MERGE_C R40, RZ, R40, RZ ;  /* 0x00000028ff28723e */ /* 0x000fe200048070ff */
[----:B------:R-:W-:Y:S01]  /*2460*/  FFMA R35, R13, R36, 0.79788458347320556641 ;  /* 0x3f4c422a0d237423 */ /* 0x000fe20000000024 */
[----:B------:R-:W-:Y:S01]  /*2470*/  FFMA R32, -R22, R22, 1 ;  /* 0x3f80000016207423 */ /* 0x000fe20000000116 */
[----:B------:R-:W-:Y:S01]  /*2480*/  @!P1 LEA.HI.X R15, R10, UR32, R15, 0x1, P3 ;  /* 0x000000200a0f9c11 */ /* 0x000fe200098f0c0f */
[----:B------:R-:W-:Y:S01]  /*2490*/  HADD2.F32 R37, -RZ, R37.H1_H1 ;  /* 0x30000025ff257230 */ /* 0x000fe20000004100 */
[----:B------:R-:W-:Y:S01]  /*24a0*/  LOP3.LUT R10, R40, 0xffff, RZ, 0xc0, !PT ;  /* 0x0000ffff280a7812 */ /* 0x000fe200078ec0ff */
[----:B------:R-:W-:-:S03]  /*24b0*/  FMUL R41, R32, R35 ;  /* 0x0000002320297220 */ /* 0x000fc60000400000 */
[----:B------:R-:W-:Y:S01]  /*24c0*/  SHF.L.U32 R35, R10, 0x18, RZ ;  /* 0x000000180a237819 */ /* 0x000fe200000006ff */
[----:B------:R-:W-:Y:S01]  /*24d0*/  FMUL R10, R37, 0.044714998453855514526 ;  /* 0x3d372713250a7820 */ /* 0x000fe20000400000 */
[----:B------:R-:W-:Y:S01]  /*24e0*/  FMUL R32, R13, 0.5 ;  /* 0x3f0000000d207820 */ /* 0x000fe20000400000 */
[C---:B------:R-:W-:Y:S02]  /*24f0*/  FMUL R36, R37.reuse, 0.79788458347320556641 ;  /* 0x3f4c422a25247820 */ /* 0x040fe40000400000 */
[----:B------:R-:W-:Y:S01]  /*2500*/  FFMA R13, R37, R10, 1 ;  /* 0x3f800000250d7423 */ /* 0x000fe2000000000a */
[----:B------:R-:W-:-:S03]  /*2510*/  UIMAD UR6, UR6, UR16, URZ ;  /* 0x00000010060672a4 */ /* 0x000fc6000f8e02ff */
[----:B------:R-:W-:Y:S01]  /*2520*/  FMUL R36, R36, R13 ;  /* 0x0000000d24247220 */ /* 0x000fe20000400000 */
[----:B------:R-:W-:Y:S02]  /*2530*/  UIMAD.WIDE.U32 UR8, UR23, UR16, URZ ;  /* 0x00000010170872a5 */ /* 0x000fe4000f8e00ff */
[----:B------:R-:W-:Y:S01]  /*2540*/  UIMAD UR17, UR23, UR17, UR6 ;  /* 0x00000011171172a4 */ /* 0x000fe2000f8e0206 */
[----:B------:R-:W-:Y:S01]  /*2550*/  FMUL R13, |R36|, 2.8853900432586669922 ;  /* 0x4038aa3b240d7820 */ /* 0x000fe20000400200 */
[----:B------:R-:W-:Y:S02]  /*2560*/  USHF.L.U32 UR6, UR8, 0x6, URZ ;  /* 0x0000000608067899 */ /* 0x000fe400080006ff */
[----:B------:R-:W-:Y:S02]  /*2570*/  UIADD3 UR9, UPT, UPT, UR9, UR17, URZ ;  /* 0x0000001109097290 */ /* 0x000fe4000fffe0ff */
[----:B------:R-:W-:Y:S01]  /*2580*/  ULEA UR6, UP0, UR4, UR6, 0x7 ;  /* 0x0000000604067291 */ /* 0x000fe2000f8038ff */
[----:B------:R-:W0:Y:S01]  /*2590*/  MUFU.EX2 R13, R13 ;  /* 0x0000000d000d7308 */ /* 0x000e220000000800 */
[----:B------:R-:W-:-:S02]  /*25a0*/  USHF.L.U64.HI UR8, UR8, 0x6, UR9 ;  /* 0x0000000608087899 */ /* 0x000fc40008010209 */
[----:B------:R-:W-:Y:S02]  /*25b0*/  UIMAD UR22, UR22, -0x7f, URZ ;  /* 0xffffff81161678a4 */ /* 0x000fe4000f8e02ff */
[----:B------:R-:W-:Y:S01]  /*25c0*/  UIMAD.WIDE.U32 UR14, UR12, -0x7f, UR14 ;  /* 0xffffff810c0e78a5 */ /* 0x000fe2000f8e000e */
[----:B------:R-:W-:Y:S01]  /*25d0*/  LOP3.LUT R8, R8, R35, RZ, 0xfc, !PT ;  /* 0x0000002308087212 */ /* 0x000fe200078efcff */
[----:B------:R-:W-:Y:S01]  /*25e0*/  ULEA.HI.X UR4, UR4, UR8, UR5, 0x7, UP0 ;  /* 0x0000000804047291 */ /* 0x000fe200080f3c05 */
[----:B------:R-:W-:Y:S01]  /*25f0*/  IADD3 R35, PT, PT, R2, 0x1e, RZ ;  /* 0x0000001e02237810 */ /* 0x000fe20007ffe0ff */
[C---:B------:R-:W-:Y:S01]  /*2600*/  FMUL R44, R21.reuse, 0.10703222453594207764 ;  /* 0x3ddb33b6152c7820 */ /* 0x040fe20000400000 */
[----:B------:R-:W-:Y:S02]  /*2610*/  UIADD3 UR6, UP1, UPT, UR6, UR10, URZ ;  /* 0x0000000a06067290 */ /* 0x000fe4000ff3e0ff */
[----:B------:R-:W-:Y:S02]  /*2620*/  UIADD3 UR12, UPT, UPT, UR15, -UR12, UR22 ;  /* 0x8000000c0f0c7290 */ /* 0x000fe4000fffe016 */
[----:B------:R-:W-:Y:S01]  /*2630*/  ULEA UR28, UP0, UR14, UR28, 0x2 ;  /* 0x0000001c0e1c7291 */ /* 0x000fe2000f8010ff */
[----:B------:R-:W-:Y:S01]  /*2640*/  FMUL R32, R32, R41 ;  /* 0x0000002920207220 */ /* 0x000fe20000400000 */
[----:B------:R-:W-:Y:S01]  /*2650*/  IADD3 R34, P4, PT, R34, UR38, RZ ;  /* 0x0000002622227c10 */ /* 0x000fe2000ff9e0ff */
[----:B------:R-:W-:Y:S01]  /*2660*/  FFMA R44, R21, R44, 0.79788458347320556641 ;  /* 0x3f4c422a152c7423 */ /* 0x000fe2000000002c */
[----:B------:R-:W-:Y:S01]  /*2670*/  LOP3.LUT R35, R35, 0x1f, RZ, 0xc0, !PT ;  /* 0x0000001f23237812 */ /* 0x000fe200078ec0ff */
[----:B------:R-:W-:Y:S01]  /*2680*/  FFMA R41, -R23, R23, 1 ;  /* 0x3f80000017297423 */ /* 0x000fe20000000117 */
[----:B------:R-:W-:Y:S01]  /*2690*/  UIADD3.X UR4, UPT, UPT, UR4, UR11, URZ, UP1, !UPT ;  /* 0x0000000b04047290 */ /* 0x000fe20008ffe4ff */
[----:B------:R-:W-:Y:S01]  /*26a0*/  BSSY.RECONVERGENT B0, `(.L_x_13135) ;  /* 0x0000010000007945 */ /* 0x000fe20003800200 */
[----:B------:R-:W-:Y:S01]  /*26b0*/  ULEA.HI.X UR12, UR14, UR29, UR12, 0x2, UP0 ;  /* 0x0000001d0e0c7291 */ /* 0x000fe200080f140c */
[----:B------:R1:W-:Y:S01]  /*26c0*/  @!P1 STG.E.U16 desc[UR24][R14.64], R29 ;  /* 0x0000001d0e009986 */ /* 0x0003e2000c101518 */
[----:B------:R-:W-:-:S02]  /*26d0*/  IADD3 R10, P3, PT, R35, R34, RZ ;  /* 0x00000022230a7210 */ /* 0x000fc40007f7e0ff */
[----:B------:R-:W-:Y:S02]  /*26e0*/  ISETP.LT.U32.AND P2, PT, R35, UR18, !P2 ;  /* 0x0000001223007c0c */ /* 0x000fe4000d741070 */
[----:B------:R-:W-:Y:S01]  /*26f0*/  IADD3.X R33, PT, PT, R33, UR39, RZ, P4, !PT ;  /* 0x0000002721217c10 */ /* 0x000fe2000a7fe4ff */
[----:B-1----:R-:W-:Y:S01]  /*2700*/  FMUL R29, R41, R44 ;  /* 0x0000002c291d7220 */ /* 0x002fe20000400000 */
[----:B0-----:R-:W-:Y:S09]  /*2710*/  @P1 BRA `(.L_x_13136) ;  /* 0x0000000000201947 */ /* 0x001ff20003800000 */
        /* <DEDUP_REMOVED lines=8> */
.L_x_13136:
[----:B------:R-:W-:Y:S05]  /*27a0*/  BSYNC.RECONVERGENT B0 ;  /* 0x0000000000007941 */ /* 0x000fea0003800200 */
.L_x_13135:
[----:B0-----:R-:W-:Y:S01]  /*27b0*/  FADD R41, R13, 1 ;  /* 0x3f8000000d297421 */ /* 0x001fe20000000000 */
[----:B------:R-:W-:Y:S01]  /*27c0*/  IADD3.X R11, PT, PT, RZ, R33, RZ, P3, !PT ;  /* 0x00000021ff0b7210 */ /* 0x000fe20001ffe4ff */
[----:B------:R-:W-:Y:S01]  /*27d0*/  FMUL R14, R21, 0.5 ;  /* 0x3f000000150e7820 */ /* 0x000fe20000400000 */
[----:B------:R-:W-:Y:S01]  /*27e0*/  @P2 IADD3 R15, P3, PT, R10, UR38, RZ ;  /* 0x000000260a0f2c10 */ /* 0x000fe2000ff7e0ff */
[----:B------:R-:W-:Y:S02]  /*27f0*/  BSSY.RECONVERGENT B0, `(.L_x_13137) ;  /* 0x0000015000007945 */ /* 0x000fe40003800200 */
[----:B------:R-:W0:Y:S01]  /*2800*/  MUFU.RCP R41, R41 ;  /* 0x0000002900297308 */ /* 0x000e220000001000 */
[----:B------:R-:W-:Y:S01]  /*2810*/  FMUL R29, R14, R29 ;  /* 0x0000001d0e1d7220 */ /* 0x000fe20000400000 */
[----:B------:R-:W-:Y:S02]  /*2820*/  @P2 IADD3.X R14, PT, PT, R11, UR39, RZ, P3, !PT ;  /* 0x000000270b0e2c10 */ /* 0x000fe40009ffe4ff */
[----:B------:R-:W-:-:S02]  /*2830*/  @P2 SHF.L.U32 R21, R15, 0x2, RZ ;  /* 0x000000020f152819 */ /* 0x000fc400000006ff */
[----:B------:R-:W-:Y:S01]  /*2840*/  @P2 SHF.L.U64.HI R13, R15, 0x2, R14 ;  /* 0x000000020f0d2819 */ /* 0x000fe2000001020e */
[----:B------:R-:W-:Y:S01]  /*2850*/  FADD R15, R22, 1 ;  /* 0x3f800000160f7421 */ /* 0x000fe20000000000 */
[----:B------:R-:W-:Y:S01]  /*2860*/  FADD R22, R23, 1 ;  /* 0x3f80000017167421 */ /* 0x000fe20000000000 */
[----:B------:R-:W-:Y:S02]  /*2870*/  @P2 IADD3 R14, P3, PT, R21, UR13, RZ ;  /* 0x0000000d150e2c10 */ /* 0x000fe4000ff7e0ff */
[----:B------:R-:W-:Y:S01]  /*2880*/  FFMA R32, R15, 0.5, R32 ;  /* 0x3f0000000f207823 */ /* 0x000fe20000000020 */
[----:B------:R-:W-:Y:S01]  /*2890*/  FFMA R29, R22, 0.5, R29 ;  /* 0x3f000000161d7823 */ /* 0x000fe2000000001d */
[----:B------:R-:W-:Y:S01]  /*28a0*/  @P2 IADD3.X R15, PT, PT, R13, UR19, RZ, P3, !PT ;  /* 0x000000130d0f2c10 */ /* 0x000fe20009ffe4ff */
[----:B------:R-:W-:Y:S08]  /*28b0*/  @P1 BRA `(.L_x_13138) ;  /* 0x0000000000201947 */ /* 0x000ff00003800000 */
        /* <DEDUP_REMOVED lines=8> */
.L_x_13138:
[----:B------:R-:W-:Y:S05]  /*2940*/  BSYNC.RECONVERGENT B0 ;  /* 0x0000000000007941 */ /* 0x000fea0003800200 */
.L_x_13137:
[----:B------:R-:W-:Y:S01]  /*2950*/  FMUL R19, R36, R36 ;  /* 0x0000002424137220 */ /* 0x000fe20000400000 */
[C---:B-1----:R-:W-:Y:S01]  /*2960*/  FMUL R23, R38.reuse, 0.10703222453594207764 ;  /* 0x3ddb33b626177820 */ /* 0x042fe20000400000 */
[----:B-----5:R-:W-:Y:S02]  /*2970*/  @!P0 MOV R39, RZ ;  /* 0x000000ff00278202 */ /* 0x020fe40000000f00 */
[C---:B------:R-:W-:Y:S01]  /*2980*/  FFMA R18, R19.reuse, R5, -0.052303962409496307373 ;  /* 0xbd563cae13127423 */ /* 0x040fe20000000005 */
[----:B------:R-:W-:Y:S01]  /*2990*/  FFMA R40, R38, R23, 0.79788458347320556641 ;  /* 0x3f4c422a26287423 */ /* 0x000fe20000000017 */
[----:B------:R-:W-:Y:S01]  /*29a0*/  FSETP.GE.AND P3, PT, |R36|, 0.60000002384185791016, PT ;  /* 0x3f19999a2400780b */ /* 0x000fe20003f66200 */
[----:B------:R-:W-:Y:S01]  /*29b0*/  FFMA R23, -R24, R24, 1 ;  /* 0x3f80000018177423 */ /* 0x000fe20000000118 */
[----:B------:R-:W-:Y:S01]  /*29c0*/  @!P2 MOV R25, RZ ;  /* 0x000000ff0019a202 */ /* 0x000fe20000000f00 */
[----:B------:R-:W-:Y:S01]  /*29d0*/  FFMA R18, R19, R18, 0.1331529766321182251 ;  /* 0x3e08594113127423 */ /* 0x000fe20000000012 */
[----:B------:R-:W-:-:S02]  /*29e0*/  HADD2.F32 R22, -RZ, R39.H0_H0 ;  /* 0x20000027ff167230 */ /* 0x000fc40000004100 */
[----:B0-----:R-:W-:Y:S01]  /*29f0*/  FFMA R41, R41, -2, R6 ;  /* 0xc000000029297823 */ /* 0x001fe20000000006 */
[----:B------:R-:W-:Y:S01]  /*2a00*/  FSETP.GE.AND P1, PT, |R36|, 9.010913848876953125, PT ;  /* 0x41102cb42400780b */ /* 0x000fe20003f26200 */
[----:B------:R-:W-:Y:S01]  /*2a10*/  FFMA R18, R19, R18, -0.33332768082618713379 ;  /* 0xbeaaa9ed13127423 */ /* 0x000fe20000000012 */
[----:B------:R-:W-:Y:S01]  /*2a20*/  FMUL R42, R23, R40 ;  /* 0x00000028172a7220 */ /* 0x000fe20000400000 */
[----:B------:R-:W-:Y:S01]  /*2a30*/  HADD2.F32 R23, -RZ, R39.H1_H1 ;  /* 0x30000027ff177230 */ /* 0x000fe20000004100 */
[----:B------:R0:W5:Y:S01]  /*2a40*/  @P2 LDG.E R25, desc[UR24][R14.64] ;  /* 0x000000180e192981 */ /* 0x000162000c1e1900 */
[----:B------:R-:W-:Y:S01]  /*2a50*/  FSEL R41, R41, 1, !P1 ;  /* 0x3f80000029297808 */ /* 0x000fe20004800000 */
[----:B------:R-:W-:Y:S01]  /*2a60*/  FFMA R43, R19, R18, RZ ;  /* 0x00000012132b7223 */ /* 0x000fe200000000ff */
[----:B------:R-:W-:Y:S01]  /*2a70*/  FMUL R19, R38, 0.5 ;  /* 0x3f00000026137820 */ /* 0x000fe20000400000 */
[----:B------:R-:W-:Y:S01]  /*2a80*/  FMUL R40, R23, 0.044714998453855514526 ;  /* 0x3d37271317287820 */ /* 0x000fe20000400000 */
[--C-:B------:R-:W-:Y:S01]  /*2a90*/  LOP3.LUT R18, R41, 0x80000000, R36.reuse, 0xb8, !PT ;  /* 0x8000000029127812 */ /* 0x100fe200078eb824 */
[----:B------:R-:W-:Y:S01]  /*2aa0*/  @!P3 FFMA R18, R36, R43, R36 ;  /* 0x0000002b2412b223 */ /* 0x000fe20000000024 */
[----:B------:R-:W-:Y:S01]  /*2ab0*/  FMUL R36, R19, R42 ;  /* 0x0000002a13247220 */ /* 0x000fe20000400000 */
[C---:B------:R-:W-:Y:S01]  /*2ac0*/  FMUL R19, R23.reuse, 0.79788458347320556641 ;  /* 0x3f4c422a17137820 */ /* 0x040fe20000400000 */
[----:B------:R-:W-:Y:S01]  /*2ad0*/  FFMA R40, R23, R40, 1 ;  /* 0x3f80000017287423 */ /* 0x000fe20000000028 */
[C---:B0-----:R-:W-:Y:S01]  /*2ae0*/  FMUL R15, R22.reuse, 0.044714998453855514526 ;  /* 0x3d372713160f7820 */ /* 0x041fe20000400000 */
[C---:B------:R-:W-:Y:S01]  /*2af0*/  FMUL R14, R22.reuse, 0.79788458347320556641 ;  /* 0x3f4c422a160e7820 */ /* 0x040fe20000400000 */
[----:B------:R-:W-:Y:S01]  /*2b00*/  FMUL R39, R37, 0.5 ;  /* 0x3f00000025277820 */ /* 0x000fe20000400000 */
[----:B------:R-:W-:Y:S01]  /*2b10*/  FMUL R19, R19, R40 ;  /* 0x0000002813137220 */ /* 0x000fe20000400000 */
[----:B------:R-:W-:Y:S01]  /*2b20*/  FFMA R15, R22, R15, 1 ;  /* 0x3f800000160f7423 */ /* 0x000fe2000000000f */
[--C-:B------:R-:W-:Y:S01]  /*2b30*/  HADD2.F32 R43, -RZ, R28.reuse.H0_H0 ;  /* 0x2000001cff2b7230 */ /* 0x100fe20000004100 */
[----:B------:R-:W-:Y:S01]  /*2b40*/  VOTEU.ANY UP0, P2 ;  /* 0x0000000000ff7886 */ /* 0x000fe20001000100 */
[----:B------:R-:W-:Y:S01]  /*2b50*/  FMUL R40, |R19|, 2.8853900432586669922 ;  /* 0x4038aa3b13287820 */ /* 0x000fe20000400200 */
[----:B------:R-:W-:Y:S01]  /*2b60*/  FMUL R38, R14, R15 ;  /* 0x0000000f0e267220 */ /* 0x000fe20000400000 */
[----:B------:R-:W-:Y:S01]  /*2b70*/  FMUL R14, R37, 0.10703222453594207764 ;  /* 0x3ddb33b6250e7820 */ /* 0x000fe20000400000 */
[----:B------:R-:W-:Y:S01]  /*2b80*/  FSETP.GE.AND P5, PT, |R19|, 0.60000002384185791016, PT ;  /* 0x3f19999a1300780b */ /* 0x000fe20003fa6200 */
[----:B------:R-:W-:-:S02]  /*2b90*/  HADD2.F32 R28, -RZ, R28.H1_H1 ;  /* 0x3000001cff1c7230 */ /* 0x000fc40000004100 */
[----:B------:R-:W-:Y:S01]  /*2ba0*/  FMUL R41, |R38|, 2.8853900432586669922 ;  /* 0x4038aa3b26297820 */ /* 0x000fe20000400200 */
[----:B------:R-:W0:Y:S01]  /*2bb0*/  MUFU.EX2 R40, R40 ;  /* 0x0000002800287308 */ /* 0x000e220000000800 */
[----:B------:R-:W-:Y:S01]  /*2bc0*/  FFMA R15, R37, R14, 0.79788458347320556641 ;  /* 0x3f4c422a250f7423 */ /* 0x000fe2000000000e */
[C---:B------:R-:W-:Y:S01]  /*2bd0*/  FFMA R14, -R18.reuse, R18, 1 ;  /* 0x3f800000120e7423 */ /* 0x040fe20000000112 */
[----:B------:R-:W-:Y:S01]  /*2be0*/  FADD R18, R18, 1 ;  /* 0x3f80000012127421 */ /* 0x000fe20000000000 */
[----:B------:R-:W-:Y:S01]  /*2bf0*/  FSETP.GE.AND P3, PT, |R38|, 0.60000002384185791016, PT ;  /* 0x3f19999a2600780b */ /* 0x000fe20003f66200 */
[----:B------:R-:W-:Y:S01]  /*2c00*/  @UP0 UIMAD UR5, UR36, 0x5, URZ ;  /* 0x00000005240508a4 */ /* 0x000fe2000f8e02ff */
[----:B------:R-:W-:Y:S01]  /*2c10*/  FMUL R14, R14, R15 ;  /* 0x0000000f0e0e7220 */ /* 0x000fe20000400000 */
[----:B------:R-:W-:Y:S01]  /*2c20*/  MOV R15, UR35 ;  /* 0x00000023000f7c02 */ /* 0x000fe20008000f00 */
[----:B------:R-:W1:Y:S01]  /*2c30*/  MUFU.EX2 R41, R41 ;  /* 0x0000002900297308 */ /* 0x000e620000000800 */
[----:B------:R-:W-:Y:S01]  /*2c40*/  FSETP.GE.AND P1, PT, |R38|, 9.010913848876953125, PT ;  /* 0x41102cb42600780b */ /* 0x000fe20003f26200 */
[----:B------:R-:W-:Y:S01]  /*2c50*/  FMUL R39, R39, R14 ;  /* 0x0000000e27277220 */ /* 0x000fe20000400000 */
[----:B------:R-:W-:Y:S01]  /*2c60*/  FSETP.GE.AND P4, PT, |R19|, 9.010913848876953125, PT ;  /* 0x41102cb41300780b */ /* 0x000fe20003f86200 */
[----:B------:R-:W-:-:S04]  /*2c70*/  @P2 IMAD.WIDE.U32 R14, R15, 0x5, R10 ;  /* 0x000000050f0e2825 */ /* 0x000fc800078e000a */
[----:B------:R-:W-:Y:S01]  /*2c80*/  FMUL R10, R19, R19 ;  /* 0x00000013130a7220 */ /* 0x000fe20000400000 */
[----:B------:R-:W-:Y:S01]  /*2c90*/  FFMA R39, R18, 0.5, R39 ;  /* 0x3f00000012277823 */ /* 0x000fe20000000027 */
[----:B------:R-:W-:Y:S01]  /*2ca0*/  FMUL R18, R38, R38 ;  /* 0x0000002626127220 */ /* 0x000fe20000400000 */
[----:B------:R-:W-:Y:S01]  /*2cb0*/  FMUL R29, R28, R29 ;  /* 0x0000001d1c1d7220 */ /* 0x000fe20000400000 */
[----:B0-----:R-:W-:Y:S01]  /*2cc0*/  FADD R40, R40, 1 ;  /* 0x3f80000028287421 */ /* 0x001fe20000000000 */
[----:B------:R-:W-:Y:S01]  /*2cd0*/  FFMA R45, R10, R5, -0.052303962409496307373 ;  /* 0xbd563cae0a2d7423 */ /* 0x000fe20000000005 */
[----:B------:R-:W-:-:S03]  /*2ce0*/  @P2 IADD3 R15, PT, PT, R15, UR5, RZ ;  /* 0x000000050f0f2c10 */ /* 0x000fc6000fffe0ff */
[----:B------:R-:W-:Y:S01]  /*2cf0*/  FFMA R45, R10, R45, 0.1331529766321182251 ;  /* 0x3e0859410a2d7423 */ /* 0x000fe2000000002d */
[----:B------:R-:W-:Y:S01]  /*2d00*/  @P2 SHF.L.U64.HI R15, R14, 0x2, R15 ;  /* 0x000000020e0f2819 */ /* 0x000fe2000001020f */
[----:B-1----:R-:W-:Y:S01]  /*2d10*/  FADD R37, R41, 1 ;  /* 0x3f80000029257421 */ /* 0x002fe20000000000 */
[----:B------:R-:W-:Y:S01]  /*2d20*/  FADD R41, R24, 1 ;  /* 0x3f80000018297421 */ /* 0x000fe20000000000 */
[----:B------:R-:W-:Y:S01]  /*2d30*/  FMUL R24, R43, R32 ;  /* 0x000000202b187220 */ /* 0x000fe20000400000 */
[--C-:B------:R-:W-:Y:S02]  /*2d40*/  HADD2.F32 R43, -RZ, R20.reuse.H0_H0 ;  /* 0x20000014ff2b7230 */ /* 0x100fe40000004100 */
[----:B------:R-:W-:Y:S01]  /*2d50*/  FFMA R45, R10, R45, -0.33332768082618713379 ;  /* 0xbeaaa9ed0a2d7423 */ /* 0x000fe2000000002d */
[----:B------:R-:W-:Y:S01]  /*2d60*/  FFMA R36, R41, 0.5, R36 ;  /* 0x3f00000029247823 */ /* 0x000fe20000000024 */
[----:B------:R-:W0:Y:S01]  /*2d70*/  MUFU.RCP R37, R37 ;  /* 0x0000002500257308 */ /* 0x000e220000001000 */
[----:B------:R-:W-:-:S02]  /*2d80*/  HADD2.F32 R20, -RZ, R20.H1_H1 ;  /* 0x30000014ff147230 */ /* 0x000fc40000004100 */
[----:B------:R-:W-:Y:S01]  /*2d90*/  FFMA R28, R10, R45, RZ ;  /* 0x0000002d0a1c7223 */ /* 0x000fe200000000ff */
[----:B------:R-:W-:Y:S01]  /*2da0*/  FMUL R36, R43, R36 ;  /* 0x000000242b247220 */ /* 0x000fe20000400000 */
[----:B------:R-:W-:Y:S01]  /*2db0*/  FFMA R43, R18, R5, -0.052303962409496307373 ;  /* 0xbd563cae122b7423 */ /* 0x000fe20000000005 */
[----:B------:R-:W-:Y:S01]  /*2dc0*/  FMUL R39, R20, R39 ;  /* 0x0000002714277220 */ /* 0x000fe20000400000 */
[----:B------:R-:W-:Y:S01]  /*2dd0*/  @P2 SHF.L.U32 R20, R14, 0x2, RZ ;  /* 0x000000020e142819 */ /* 0x000fe200000006ff */
[----:B------:R-:W1:Y:S01]  /*2de0*/  MUFU.RCP R41, R40 ;  /* 0x0000002800297308 */ /* 0x000e620000001000 */
[----:B------:R-:W-:-:S04]  /*2df0*/  FFMA R43, R18, R43, 0.1331529766321182251 ;  /* 0x3e085941122b7423 */ /* 0x000fc8000000002b */
[----:B------:R-:W-:Y:S01]  /*2e00*/  FFMA R43, R18, R43, -0.33332768082618713379 ;  /* 0xbeaaa9ed122b7423 */ /* 0x000fe2000000002b */
[----:B0-----:R-:W-:-:S03]  /*2e10*/  FFMA R37, R37, -2, R6 ;  /* 0xc000000025257823 */ /* 0x001fc60000000006 */
[----:B------:R-:W-:Y:S02]  /*2e20*/  FFMA R43, R18, R43, RZ ;  /* 0x0000002b122b7223 */ /* 0x000fe400000000ff */
[----:B------:R-:W-:Y:S01]  /*2e30*/  FSEL R37, R37, 1, !P1 ;  /* 0x3f80000025257808 */ /* 0x000fe20004800000 */
[----:B-1----:R-:W-:-:S03]  /*2e40*/  FFMA R41, R41, -2, R6 ;  /* 0xc000000029297823 */ /* 0x002fc60000000006 */
[--C-:B------:R-:W-:Y:S01]  /*2e50*/  LOP3.LUT R32, R37, 0x80000000, R38.reuse, 0xb8, !PT ;  /* 0x8000000025207812 */ /* 0x100fe200078eb826 */
[----:B------:R-:W-:Y:S01]  /*2e60*/  @!P3 FFMA R32, R38, R43, R38 ;  /* 0x0000002b2620b223 */ /* 0x000fe20000000026 */
[C---:B------:R-:W-:Y:S01]  /*2e70*/  FMUL R37, R22.reuse, 0.10703222453594207764 ;  /* 0x3ddb33b616257820 */ /* 0x040fe20000400000 */
[----:B------:R-:W-:Y:S01]  /*2e80*/  FMUL R40, R22, 0.5 ;  /* 0x3f00000016287820 */ /* 0x000fe20000400000 */
[----:B------:R-:W-:Y:S01]  /*2e90*/  FSEL R18, R41, 1, !P4 ;  /* 0x3f80000029127808 */ /* 0x000fe20006000000 */
[----:B------:R-:W-:Y:S01]  /*2ea0*/  FFMA R14, -R32, R32, 1 ;  /* 0x3f800000200e7423 */ /* 0x000fe20000000120 */
[----:B------:R-:W-:Y:S01]  /*2eb0*/  FFMA R37, R22, R37, 0.79788458347320556641 ;  /* 0x3f4c422a16257423 */ /* 0x000fe20000000025 */
[----:B------:R-:W-:Y:S02]  /*2ec0*/  @!P2 MOV R38, RZ ;  /* 0x000000ff0026a202 */ /* 0x000fe40000000f00 */
[--C-:B------:R-:W-:Y:S01]  /*2ed0*/  LOP3.LUT R10, R18, 0x80000000, R19.reuse, 0xb8, !PT ;  /* 0x80000000120a7812 */ /* 0x100fe200078eb813 */
[----:B------:R-:W-:Y:S01]  /*2ee0*/  @!P5 FFMA R10, R19, R28, R19 ;  /* 0x0000001c130ad223 */ /* 0x000fe20000000013 */
[--C-:B------:R-:W-:Y:S01]  /*2ef0*/  HADD2.F32 R28, -RZ, R30.reuse.H0_H0 ;  /* 0x2000001eff1c7230 */ /* 0x100fe20000004100 */
[----:B------:R-:W-:Y:S01]  /*2f00*/  @P2 IADD3 R18, P1, PT, R20, UR13, RZ ;  /* 0x0000000d14122c10 */ /* 0x000fe2000ff3e0ff */
[----:B------:R-:W-:-:S02]  /*2f10*/  HADD2.F32 R30, -RZ, R30.H1_H1 ;  /* 0x3000001eff1e7230 */ /* 0x000fc40000004100 */
[----:B------:R-:W-:Y:S01]  /*2f20*/  FMUL R37, R14, R37 ;  /* 0x000000250e257220 */ /* 0x000fe20000400000 */
[C---:B------:R-:W-:Y:S01]  /*2f30*/  FMUL R41, R28.reuse, 0.044714998453855514526 ;  /* 0x3d3727131c297820 */ /* 0x040fe20000400000 */
[----:B------:R-:W-:Y:S01]  /*2f40*/  FMUL R14, R28, 0.79788458347320556641 ;  /* 0x3f4c422a1c0e7820 */ /* 0x000fe20000400000 */
[----:B------:R-:W-:Y:S01]  /*2f50*/  FMUL R43, R30, 0.044714998453855514526 ;  /* 0x3d3727131e2b7820 */ /* 0x000fe20000400000 */
[----:B------:R-:W-:Y:S01]  /*2f60*/  @P2 IADD3.X R19, PT, PT, R15, UR19, RZ, P1, !PT ;  /* 0x000000130f132c10 */ /* 0x000fe20008ffe4ff */
[----:B------:R-:W-:Y:S01]  /*2f70*/  FFMA R41, R28, R41, 1 ;  /* 0x3f8000001c297423 */ /* 0x000fe20000000029 */
[----:B------:R-:W-:Y:S01]  /*2f80*/  FMUL R40, R40, R37 ;  /* 0x0000002528287220 */ /* 0x000fe20000400000 */
[C---:B------:R-:W-:Y:S01]  /*2f90*/  FMUL R37, R30.reuse, 0.79788458347320556641 ;  /* 0x3f4c422a1e257820 */ /* 0x040fe20000400000 */
[----:B------:R-:W-:Y:S01]  /*2fa0*/  FFMA R42, R30, R43, 1 ;  /* 0x3f8000001e2a7423 */ /* 0x000fe2000000002b */
[----:B------:R-:W-:Y:S01]  /*2fb0*/  FMUL R14, R14, R41 ;  /* 0x000000290e0e7220 */ /* 0x000fe20000400000 */
[C---:B------:R-:W-:Y:S01]  /*2fc0*/  FMUL R22, R23.reuse, 0.10703222453594207764 ;  /* 0x3ddb33b617167820 */ /* 0x040fe20000400000 */
[----:B------:R0:W5:Y:S01]  /*2fd0*/  @P2 LDG.E R38, desc[UR24][R18.64] ;  /* 0x0000001812262981 */ /* 0x000162000c1e1900 */
[C---:B------:R-:W-:Y:S01]  /*2fe0*/  FMUL R41, R23.reuse, 0.5 ;  /* 0x3f00000017297820 */ /* 0x040fe20000400000 */
[----:B------:R-:W-:Y:S01]  /*2ff0*/  @!P0 MOV R26, RZ ;  /* 0x000000ff001a8202 */ /* 0x000fe20000000f00 */
[----:B------:R-:W-:Y:S01]  /*3000*/  FFMA R22, R23, R22, 0.79788458347320556641 ;  /* 0x3f4c422a17167423 */ /* 0x000fe20000000016 */
[----:B------:R-:W-:Y:S01]  /*3010*/  FADD R23, R32, 1 ;  /* 0x3f80000020177421 */ /* 0x000fe20000000000 */
[C---:B------:R-:W-:Y:S01]  /*3020*/  FSETP.GE.AND P4, PT, |R14|.reuse, 0.60000002384185791016, PT ;  /* 0x3f19999a0e00780b */ /* 0x040fe20003f86200 */
[----:B------:R-:W-:Y:S01]  /*3030*/  @UP0 UIMAD UR5, UR36, 0x6, URZ ;  /* 0x00000006240508a4 */ /* 0x000fe2000f8e02ff */
[----:B------:R-:W-:Y:S01]  /*3040*/  FSETP.GE.AND P1, PT, |R14|, 9.010913848876953125, PT ;  /* 0x41102cb40e00780b */ /* 0x000fe20003f26200 */
[----:B------:R-:W-:Y:S01]  /*3050*/  FFMA R32, R23, 0.5, R40 ;  /* 0x3f00000017207823 */ /* 0x000fe20000000028 */
[----:B------:R-:W-:Y:S01]  /*3060*/  FADD R40, R10, 1 ;  /* 0x3f8000000a287421 */ /* 0x000fe20000000000 */
[----:B0-----:R-:W-:Y:S01]  /*3070*/  FMUL R18, R37, R42 ;  /* 0x0000002a25127220 */ /* 0x001fe20000400000 */
[----:B------:R-:W-:Y:S01]  /*3080*/  FMUL R37, |R14|, 2.8853900432586669922 ;  /* 0x4038aa3b0e257820 */ /* 0x000fe20000400200 */
[----:B------:R-:W-:Y:S01]  /*3090*/  FFMA R19, -R10, R10, 1 ;  /* 0x3f8000000a137423 */ /* 0x000fe2000000010a */
[----:B------:R-:W-:-:S02]  /*30a0*/  @UP0 UIMAD UR8, UR36, 0x7, URZ ;  /* 0x00000007240808a4 */ /* 0x000fc4000f8e02ff */
[C---:B------:R-:W-:Y:S01]  /*30b0*/  FSETP.GE.AND P3, PT, |R18|.reuse, 0.60000002384185791016, PT ;  /* 0x3f19999a1200780b */ /* 0x040fe20003f66200 */
[----:B------:R-:W-:Y:S01]  /*30c0*/  FMUL R22, R19, R22 ;  /* 0x0000001613167220 */ /* 0x000fe20000400000 */
[----:B------:R-:W0:Y:S01]  /*30d0*/  MUFU.EX2 R37, R37 ;  /* 0x0000002500257308 */ /* 0x000e220000000800 */
[C---:B------:R-:W-:Y:S01]  /*30e0*/  FMUL R19, |R18|.reuse, 2.8853900432586669922 ;  /* 0x4038aa3b12137820 */ /* 0x040fe20000400200 */
[----:B------:R-:W-:Y:S01]  /*30f0*/  FSETP.GE.AND P5, PT, |R18|, 9.010913848876953125, PT ;  /* 0x41102cb41200780b */ /* 0x000fe20003fa6200 */
[----:B------:R-:W-:Y:S01]  /*3100*/  FMUL R41, R41, R22 ;  /* 0x0000001629297220 */ /* 0x000fe20000400000 */
[----:B------:R-:W-:-:S03]  /*3110*/  FMUL R22, R14, R14 ;  /* 0x0000000e0e167220 */ /* 0x000fc60000400000 */
[----:B------:R-:W-:Y:S01]  /*3120*/  FFMA R40, R40, 0.5, R41 ;  /* 0x3f00000028287823 */ /* 0x000fe20000000029 */
[----:B------:R-:W1:Y:S01]  /*3130*/  MUFU.EX2 R19, R19 ;  /* 0x0000001300137308 */ /* 0x000e620000000800 */
[----:B------:R-:W-:-:S04]  /*3140*/  FFMA R43, R22, R5, -0.052303962409496307373 ;  /* 0xbd563cae162b7423 */ /* 0x000fc80000000005 */
[----:B------:R-:W-:Y:S01]  /*3150*/  FFMA R43, R22, R43, 0.1331529766321182251 ;  /* 0x3e085941162b7423 */ /* 0x000fe2000000002b */
[----:B0-----:R-:W-:-:S03]  /*3160*/  FADD R23, R37, 1 ;  /* 0x3f80000025177421 */ /* 0x001fc60000000000 */
[----:B------:R-:W-:-:S04]  /*3170*/  FFMA R10, R22, R43, -0.33332768082618713379 ;  /* 0xbeaaa9ed160a7423 */ /* 0x000fc8000000002b */
[----:B------:R-:W-:Y:S01]  /*3180*/  FFMA R37, R22, R10, RZ ;  /* 0x0000000a16257223 */ /* 0x000fe200000000ff */
[----:B------:R-:W0:Y:S01]  /*3190*/  MUFU.RCP R23, R23 ;  /* 0x0000001700177308 */ /* 0x000e220000001000 */
[----:B-1----:R-:W-:Y:S01]  /*31a0*/  FADD R41, R19, 1 ;  /* 0x3f80000013297421 */ /* 0x002fe20000000000 */
[----:B------:R-:W-:-:S04]  /*31b0*/  FMUL R19, R18, R18 ;  /* 0x0000001212137220 */ /* 0x000fc80000400000 */
[C---:B------:R-:W-:Y:S02]  /*31c0*/  FFMA R10, R19.reuse, R5, -0.052303962409496307373 ;  /* 0xbd563cae130a7423 */ /* 0x040fe40000000005 */
[----:B------:R-:W1:Y:S02]  /*31d0*/  MUFU.RCP R41, R41 ;  /* 0x0000002900297308 */ /* 0x000e640000001000 */
[----:B------:R-:W-:-:S04]  /*31e0*/  FFMA R10, R19, R10, 0.1331529766321182251 ;  /* 0x3e085941130a7423 */ /* 0x000fc8000000000a */
[----:B------:R-:W-:Y:S01]  /*31f0*/  FFMA R10, R19, R10, -0.33332768082618713379 ;  /* 0xbeaaa9ed130a7423 */ /* 0x000fe2000000000a */
[----:B0-----:R-:W-:-:S03]  /*3200*/  FFMA R23, R23, -2, R6 ;  /* 0xc000000017177823 */ /* 0x001fc60000000006 */
[----:B------:R-:W-:Y:S02]  /*3210*/  FFMA R19, R19, R10, RZ ;  /* 0x0000000a13137223 */ /* 0x000fe400000000ff */
[----:B------:R-:W-:Y:S02]  /*3220*/  FSEL R23, R23, 1, !P1 ;  /* 0x3f80000017177808 */ /* 0x000fe40004800000 */
[----:B------:R-:W-:Y:S01]  /*3230*/  ISETP.GE.U32.AND P1, PT, R17, UR7, PT ;  /* 0x0000000711007c0c */ /* 0x000fe2000bf26070 */
[----:B-1----:R-:W-:Y:S01]  /*3240*/  FFMA R10, R41, -2, R6 ;  /* 0xc0000000290a7823 */ /* 0x002fe20000000006 */
[--C-:B------:R-:W-:Y:S01]  /*3250*/  LOP3.LUT R22, R23, 0x80000000, R14.reuse, 0xb8, !PT ;  /* 0x8000000017167812 */ /* 0x100fe200078eb80e */
[----:B------:R-:W-:Y:S01]  /*3260*/  @!P4 FFMA R22, R14, R37, R14 ;  /* 0x000000250e16c223 */ /* 0x000fe2000000000e */
[----:B------:R-:W-:Y:S01]  /*3270*/  ISETP.GE.U32.OR P1, PT, R31, UR18, P1 ;  /* 0x000000121f007c0c */ /* 0x000fe20008f26470 */
[----:B------:R-:W-:Y:S01]  /*3280*/  HADD2.F32 R37, -RZ, R26.H0_H0 ;  /* 0x2000001aff257230 */ /* 0x000fe20000004100 */
[----:B------:R-:W-:-:S02]  /*3290*/  FSEL R23, R10, 1, !P5 ;  /* 0x3f8000000a177808 */ /* 0x000fc40006800000 */
[-C--:B------:R-:W-:Y:S02]  /*32a0*/  IADD3 R14, P4, PT, R31, R34.reuse, RZ ;  /* 0x000000221f0e7210 */ /* 0x080fe40007f9e0ff */
[----:B------:R-:W-:Y:S01]  /*32b0*/  IADD3 R10, PT, PT, R35, R34, RZ ;  /* 0x00000022230a7210 */ /* 0x000fe20007ffe0ff */
[----:B------:R-:W-:Y:S01]  /*32c0*/  FMUL R32, R37, R32 ;  /* 0x0000002025207220 */ /* 0x000fe20000400000 */
[----:B------:R-:W-:Y:S01]  /*32d0*/  MOV R31, UR35 ;  /* 0x00000023001f7c02 */ /* 0x000fe20008000f00 */
[----:B------:R-:W-:Y:S01]  /*32e0*/  FMUL R37, R30, 0.10703222453594207764 ;  /* 0x3ddb33b61e257820 */ /* 0x000fe20000400000 */
[--C-:B------:R-:W-:Y:S01]  /*32f0*/  LOP3.LUT R23, R23, 0x80000000, R18.reuse, 0xb8, !PT ;  /* 0x8000000017177812 */ /* 0x100fe200078eb812 */
[----:B------:R-:W-:Y:S01]  /*3300*/  @!P3 FFMA R23, R18, R19, R18 ;  /* 0x000000131217b223 */ /* 0x000fe20000000012 */
[----:B------:R-:W-:Y:S01]  /*3310*/  MOV R41, UR35 ;  /* 0x0000002300297c02 */ /* 0x000fe20008000f00 */
[----:B------:R-:W-:-:S04]  /*3320*/  @P2 IMAD.WIDE.U32 R18, R31, 0x6, R10 ;  /* 0x000000061f122825 */ /* 0x000fc800078e000a */
[----:B------:R-:W-:Y:S01]  /*3330*/  FMUL R31, R28, 0.10703222453594207764 ;  /* 0x3ddb33b61c1f7820 */ /* 0x000fe20000400000 */
[----:B------:R-:W-:-:S04]  /*3340*/  @P2 IMAD.WIDE.U32 R10, R41, 0x7, R10 ;  /* 0x00000007290a2825 */ /* 0x000fc800078e000a */
[----:B------:R-:W-:Y:S01]  /*3350*/  FFMA R34, R28, R31, 0.79788458347320556641 ;  /* 0x3f4c422a1c227423 */ /* 0x000fe2000000001f */
[----:B------:R-:W-:Y:S01]  /*3360*/  FFMA R31, -R22, R22, 1 ;  /* 0x3f800000161f7423 */ /* 0x000fe20000000116 */
[----:B------:R-:W-:Y:S01]  /*3370*/  FFMA R41, R30, R37, 0.79788458347320556641 ;  /* 0x3f4c422a1e297423 */ /* 0x000fe20000000025 */
[----:B------:R-:W-:Y:S01]  /*3380*/  FMUL R28, R28, 0.5 ;  /* 0x3f0000001c1c7820 */ /* 0x000fe20000400000 */
[----:B------:R-:W-:Y:S02]  /*3390*/  HADD2.F32 R37, -RZ, R26.H1_H1 ;  /* 0x3000001aff257230 */ /* 0x000fe40000004100 */
[----:B------:R-:W-:Y:S01]  /*33a0*/  FMUL R31, R31, R34 ;  /* 0x000000221f1f7220 */ /* 0x000fe20000400000 */
[C---:B------:R-:W-:Y:S01]  /*33b0*/  FFMA R34, -R23.reuse, R23, 1 ;  /* 0x3f80000017227423 */ /* 0x040fe20000000117 */
[----:B------:R-:W-:Y:S01]  /*33c0*/  FMUL R30, R30, 0.5 ;  /* 0x3f0000001e1e7820 */ /* 0x000fe20000400000 */
[----:B------:R-:W-:Y:S01]  /*33d0*/  FADD R23, R23, 1 ;  /* 0x3f80000017177421 */ /* 0x000fe20000000000 */
[----:B------:R-:W-:Y:S01]  /*33e0*/  FMUL R28, R28, R31 ;  /* 0x0000001f1c1c7220 */ /* 0x000fe20000400000 */
[----:B------:R-:W-:Y:S01]  /*33f0*/  FMUL R41, R34, R41 ;  /* 0x0000002922297220 */ /* 0x000fe20000400000 */
[----:B------:R-:W-:Y:S01]  /*3400*/  FADD R31, R22, 1 ;  /* 0x3f800000161f7421 */ /* 0x000fe20000000000 */
[----:B------:R-:W-:Y:S01]  /*3410*/  FMUL R40, R37, R40 ;  /* 0x0000002825287220 */ /* 0x000fe20000400000 */
[----:B------:R-:W-:Y:S01]  /*3420*/  @P2 IADD3 R22, P0, PT, R21, UR20, RZ ;  /* 0x0000001415162c10 */ /* 0x000fe2000ff1e0ff */
[----:B------:R-:W-:Y:S01]  /*3430*/  FMUL R30, R30, R41 ;  /* 0x000000291e1e7220 */ /* 0x000fe20000400000 */
[----:B------:R-:W-:-:S02]  /*3440*/  HADD2.F32 R37, -RZ, R16.H0_H0 ;  /* 0x20000010ff257230 */ /* 0x000fc40000004100 */
[----:B------:R-:W-:Y:S01]  /*3450*/  FFMA R28, R31, 0.5, R28 ;  /* 0x3f0000001f1c7823 */ /* 0x000fe2000000001c */
[----:B------:R-:W-:Y:S01]  /*3460*/  FFMA R42, R23, 0.5, R30 ;  /* 0x3f000000172a7823 */ /* 0x000fe2000000001e */
[----:B------:R-:W-:Y:S02]  /*3470*/  @P2 IADD3.X R23, PT, PT, R13, UR30, RZ, P0, !PT ;  /* 0x0000001e0d172c10 */ /* 0x000fe400087fe4ff */
[----:B------:R-:W-:Y:S01]  /*3480*/  FMUL R37, R37, R28 ;  /* 0x0000001c25257220 */ /* 0x000fe20000400000 */
[----:B------:R-:W-:Y:S02]  /*3490*/  @P2 IADD3 R20, P0, PT, R20, UR20, RZ ;  /* 0x0000001414142c10 */ /* 0x000fe4000ff1e0ff */
[----:B------:R-:W-:Y:S02]  /*34a0*/  @P2 IADD3 R31, PT, PT, R19, UR5, RZ ;  /* 0x00000005131f2c10 */ /* 0x000fe4000fffe0ff */
[----:B------:R-:W-:Y:S02]  /*34b0*/  @P2 IADD3 R19, PT, PT, R11, UR8, RZ ;  /* 0x000000080b132c10 */ /* 0x000fe4000fffe0ff */
[----:B------:R-:W-:-:S02]  /*34c0*/  @P2 SHF.L.U32 R28, R18, 0x2, RZ ;  /* 0x00000002121c2819 */ /* 0x000fc400000006ff */
[----:B------:R-:W-:Y:S02]  /*34d0*/  @!P2 MOV R26, RZ ;  /* 0x000000ff001aa202 */ /* 0x000fe40000000f00 */
[----:B------:R-:W-:Y:S02]  /*34e0*/  @P2 IADD3.X R21, PT, PT, R15, UR30, RZ, P0, !PT ;  /* 0x0000001e0f152c10 */ /* 0x000fe400087fe4ff */
[----:B------:R-:W-:Y:S02]  /*34f0*/  @!P2 MOV R13, RZ ;  /* 0x000000ff000da202 */ /* 0x000fe40000000f00 */
[----:B------:R-:W-:Y:S01]  /*3500*/  @P2 SHF.L.U64.HI R11, R18, 0x2, R31 ;  /* 0x00000002120b2819 */ /* 0x000fe2000001021f */
[----:B------:R-:W5:Y:S01]  /*3510*/  @P2 LDG.E R26, desc[UR24][R20.64] ;  /* 0x00000018141a2981 */ /* 0x000f62000c1e1900 */
[C---:B------:R-:W-:Y:S02]  /*3520*/  @P2 SHF.L.U32 R15, R10.reuse, 0x2, RZ ;  /* 0x000000020a0f2819 */ /* 0x040fe400000006ff */
[----:B------:R-:W-:Y:S01]  /*3530*/  @P2 SHF.L.U64.HI R19, R10, 0x2, R19 ;  /* 0x000000020a132819 */ /* 0x000fe20000010213 */
[----:B------:R0:W5:Y:S01]  /*3540*/  @P2 LDG.E R13, desc[UR24][R22.64] ;  /* 0x00000018160d2981 */ /* 0x000162000c1e1900 */
[----:B------:R-:W-:-:S02]  /*3550*/  @P2 IADD3 R30, P0, PT, R28, UR20, RZ ;  /* 0x000000141c1e2c10 */ /* 0x000fc4000ff1e0ff */
[----:B------:R-:W-:Y:S02]  /*3560*/  @P2 IADD3 R10, P3, PT, R28, UR13, RZ ;  /* 0x0000000d1c0a2c10 */ /* 0x000fe4000ff7e0ff */
[C---:B------:R-:W-:Y:S02]  /*3570*/  @P2 IADD3.X R31, PT, PT, R11.reuse, UR30, RZ, P0, !PT ;  /* 0x0000001e0b1f2c10 */ /* 0x040fe400087fe4ff */
[----:B------:R-:W-:Y:S02]  /*3580*/  @!P2 CS2R R20, SRZ ;  /* 0x000000000014a805 */ /* 0x000fe4000001ff00 */
[----:B------:R-:W-:Y:S02]  /*3590*/  @P2 IADD3.X R11, PT, PT, R11, UR19, RZ, P3, !PT ;  /* 0x000000130b0b2c10 */ /* 0x000fe40009ffe4ff */
[----:B------:R-:W-:Y:S02]  /*35a0*/  @!P2 MOV R18, RZ ;  /* 0x000000ff0012a202 */ /* 0x000fe40000000f00 */
[C---:B0-----:R-:W-:Y:S01]  /*35b0*/  @P2 IADD3 R22, P0, PT, R15.reuse, UR13, RZ ;  /* 0x0000000d0f162c10 */ /* 0x041fe2000ff1e0ff */
[----:B------:R0:W5:Y:S01]  /*35c0*/  @P2 LDG.E R21, desc[UR24][R10.64] ;  /* 0x000000180a152981 */ /* 0x000162000c1e1900 */
[----:B------:R-:W-:Y:S01]  /*35d0*/  @P2 IADD3 R44, P5, PT, R15, UR20, RZ ;  /* 0x000000140f2c2c10 */ /* 0x000fe2000ffbe0ff */
[----:B------:R-:W-:Y:S01]  /*35e0*/  FMUL R34, R40, UR37 ;  /* 0x0000002528227c20 */ /* 0x000fe20008400000 */
[----:B------:R-:W-:Y:S01]  /*35f0*/  @P2 IADD3.X R23, PT, PT, R19, UR19, RZ, P0, !PT ;  /* 0x0000001313172c10 */ /* 0x000fe200087fe4ff */
[----:B------:R1:W5:Y:S01]  /*3600*/  @P2 LDG.E R18, desc[UR24][R30.64] ;  /* 0x000000181e122981 */ /* 0x000362000c1e1900 */
[----:B------:R-:W-:-:S02]  /*3610*/  IADD3.X R15, PT, PT, RZ, R33, RZ, P4, !PT ;  /* 0x00000021ff0f7210 */ /* 0x000fc400027fe4ff */
[----:B------:R-:W-:Y:S02]  /*3620*/  @P2 IADD3.X R45, PT, PT, R19, UR30, RZ, P5, !PT ;  /* 0x0000001e132d2c10 */ /* 0x000fe4000affe4ff */
[----:B0-----:R-:W-:Y:S01]  /*3630*/  @!P1 LEA R10, P0, R14, UR31, 0x1 ;  /* 0x0000001f0e0a9c11 */ /* 0x001fe2000f8008ff */
[----:B------:R-:W-:Y:S01]  /*3640*/  FMUL R28, R32, UR37 ;  /* 0x00000025201c7c20 */ /* 0x000fe20008400000 */
[----:B------:R-:W-:Y:S01]  /*3650*/  FMUL R41, R24, UR37 ;  /* 0x0000002518297c20 */ /* 0x000fe20008400000 */
[----:B------:R0:W5:Y:S01]  /*3660*/  @P2 LDG.E R20, desc[UR24][R44.64] ;  /* 0x000000182c142981 */ /* 0x000162000c1e1900 */
[----:B------:R-:W-:Y:S02]  /*3670*/  @!P2 MOV R30, RZ ;  /* 0x000000ff001ea202 */ /* 0x000fe40000000f00 */
[----:B-1----:R-:W-:Y:S01]  /*3680*/  F2FP.SATFINITE.E4M3.F32.PACK_AB_MERGE_C R31, RZ, R34, RZ ;  /* 0x00000022ff1f723e */ /* 0x002fe200048070ff */
[----:B------:R-:W-:Y:S01]  /*3690*/  FMUL R34, R29, UR37 ;  /* 0x000000251d227c20 */ /* 0x000fe20008400000 */
[----:B------:R-:W-:-:S02]  /*36a0*/  @!P1 LEA.HI.X R11, R14, UR32, R15, 0x1, P0 ;  /* 0x000000200e0b9c11 */ /* 0x000fc400080f0c0f */
[----:B------:R-:W-:Y:S01]  /*36b0*/  @!P1 IADD3 R19, P0, PT, R14, UR35, RZ ;  /* 0x000000230e139c10 */ /* 0x000fe2000ff1e0ff */
[----:B------:R-:W-:Y:S01]  /*36c0*/  FADD R43, RZ, R32 ;  /* 0x00000020ff2b7221 */ /* 0x000fe20000000000 */
[----:B------:R-:W-:Y:S01]  /*36d0*/  FMNMX3 R27, |R32|, R27, |R40|, !PT ;  /* 0x0000001b201b7276 */ /* 0x000fe20007800628 */
[----:B0-----:R-:W-:Y:S01]  /*36e0*/  HADD2.F32 R45, -RZ, R16.H1_H1 ;  /* 0x30000010ff2d7230 */ /* 0x001fe20000004100 */
[----:B------:R-:W-:Y:S01]  /*36f0*/  F2FP.SATFINITE.E4M3.F32.PACK_AB_MERGE_C R28, RZ, R28, RZ ;  /* 0x0000001cff1c723e */ /* 0x000fe200048070ff */
[----:B------:R0:W5:Y:S01]  /*3700*/  @P2 LDG.E R30, desc[UR24][R22.64] ;  /* 0x00000018161e2981 */ /* 0x000162000c1e1900 */
[----:B------:R-:W-:Y:S02]  /*3710*/  @!P1 IADD3.X R32, PT, PT, R15, UR36, RZ, P0, !PT ;  /* 0x000000240f209c10 */ /* 0x000fe400087fe4ff */
[----:B------:R-:W-:Y:S02]  /*3720*/  F2FP.SATFINITE.E4M3.F32.PACK_AB_MERGE_C R41, RZ, R41, RZ ;  /* 0x00000029ff29723e */ /* 0x000fe400048070ff */
[----:B------:R-:W-:Y:S01]  /*3730*/  F2FP.SATFINITE.E4M3.F32.PACK_AB_MERGE_C R34, RZ, R34, RZ ;  /* 0x00000022ff22723e */ /* 0x000fe200048070ff */
[----:B------:R-:W-:Y:S01]  /*3740*/  FMUL R42, R45, R42 ;  /* 0x0000002a2d2a7220 */ /* 0x000fe20000400000 */
[----:B------:R-:W-:-:S02]  /*3750*/  @!P1 PRMT R44, R31, 0x7604, R28 ;  /* 0x000076041f2c9816 */ /* 0x000fc4000000001c */
[C---:B0-----:R-:W-:Y:S02]  /*3760*/  @!P1 LEA R22, P0, R19.reuse, UR31, 0x1 ;  /* 0x0000001f13169c11 */ /* 0x041fe4000f8008ff */
[----:B------:R-:W-:Y:S02]  /*3770*/  @!P1 PRMT R45, R34, 0x7604, R41 ;  /* 0x00007604222d9816 */ /* 0x000fe40000000029 */
[----:B------:R-:W-:Y:S01]  /*3780*/  @!P1 LEA.HI.X R23, R19, UR32, R32, 0x1, P0 ;  /* 0x0000002013179c11 */ /* 0x000fe200080f0c20 */
[----:B------:R0:W-:Y:S04]  /*3790*/  @!P1 STG.E.U16 desc[UR24][R10.64], R44 ;  /* 0x0000002c0a009986 */ /* 0x0001e8000c101518 */
[----:B------:R1:W-:Y:S01]  /*37a0*/  @!P1 STG.E.U16 desc[UR24][R22.64], R45 ;  /* 0x0000002d16009986 */ /* 0x0003e2000c101518 */
[C---:B------:R-:W-:Y:S01]  /*37b0*/  FADD R43, R24.reuse, R43 ;  /* 0x0000002b182b7221 */ /* 0x040fe20000000000 */
[----:B------:R-:W-:-:S02]  /*37c0*/  FMNMX3 R27, |R24|, R27, |R29|, !PT ;  /* 0x0000001b181b7276 */ /* 0x000fc4000780061d */
[----:B0-----:R-:W-:Y:S01]  /*37d0*/  IADD3 R10, PT, PT, R3, R0, RZ ;  /* 0x00000000030a7210 */ /* 0x001fe20007ffe0ff */
[----:B------:R-:W-:-:S03]  /*37e0*/  FMUL R19, R39, UR37 ;  /* 0x0000002527137c20 */ /* 0x000fc60008400000 */
[----:B------:R-:W-:Y:S01]  /*37f0*/  LOP3.LUT R24, R10, 0x1f, RZ, 0xc0, !PT ;  /* 0x0000001f0a187812 */ /* 0x000fe200078ec0ff */
[----:B------:R-:W-:Y:S01]  /*3800*/  FMUL R16, R36, UR37 ;  /* 0x0000002524107c20 */ /* 0x000fe20008400000 */
[----:B------:R-:W-:Y:S03]  /*3810*/  BSSY.RECONVERGENT B0, `(.L_x_13139) ;  /* 0x000000f000007945 */ /* 0x000fe60003800200 */
[----:B------:R1:W0:Y:S01]  /*3820*/  SHFL.IDX PT, R9, R9, R24, 0x1f ;  /* 0x00001f1809097589 */ /* 0x00022200000e0000 */
[----:B------:R-:W-:-:S03]  /*3830*/  FMUL R11, R37, UR37 ;  /* 0x00000025250b7c20 */ /* 0x000fc60008400000 */
[----:B------:R1:W2:Y:S01]  /*3840*/  SHFL.IDX PT, R10, R12, R24, 0x1f ;  /* 0x00001f180c0a7589 */ /* 0x0002a200000e0000 */
[----:B------:R-:W-:Y:S02]  /*3850*/  F2FP.SATFINITE.E4M3.F32.PACK_AB_MERGE_C R19, RZ, R19, RZ ;  /* 0x00000013ff13723e */ /* 0x000fe400048070ff */
[----:B------:R-:W-:Y:S01]  /*3860*/  F2FP.SATFINITE.E4M3.F32.PACK_AB_MERGE_C R16, RZ, R16, RZ ;  /* 0x00000010ff10723e */ /* 0x000fe200048070ff */
        /* <DEDUP_REMOVED lines=9> */
.L_x_13140:
[----:B------:R-:W-:Y:S05]  /*3900*/  BSYNC.RECONVERGENT B0 ;  /* 0x0000000000007941 */ /* 0x000fea0003800200 */
.L_x_13139:
[----:B-1----:R-:W-:Y:S01]  /*3910*/  FMUL R12, R42, UR37 ;  /* 0x000000252a0c7c20 */ /* 0x002fe20008400000 */
[----:B------:R-:W-:Y:S01]  /*3920*/  BSSY.RECONVERGENT B0, `(.L_x_13141) ;  /* 0x000000c000007945 */ /* 0x000fe20003800200 */
[----:B------:R-:W-:-:S03]  /*3930*/  F2FP.SATFINITE.E4M3.F32.PACK_AB_MERGE_C R11, RZ, R11, RZ ;  /* 0x0000000bff0b723e */ /* 0x000fc600048070ff */
[----:B------:R-:W-:Y:S01]  /*3940*/  F2FP.SATFINITE.E4M3.F32.PACK_AB_MERGE_C R12, RZ, R12, RZ ;  /* 0x0000000cff0c723e */ /* 0x000fe200048070ff */
[----:B------:R-:W-:Y:S06]  /*3950*/  @P1 BRA `(.L_x_13142) ;  /* 0x0000000000201947 */ /* 0x000fec0003800000 */
[----:B---3--:R-:W-:Y:S01]  /*3960*/  MOV R23, UR35 ;  /* 0x0000002300177c02 */ /* 0x008fe20008000f00 */
[----:B------:R-:W-:-:S04]  /*3970*/  UIMAD UR5, UR36, 0x3, URZ ;  /* 0x00000003240578a4 */ /* 0x000fc8000f8e02ff */
[----:B------:R-:W-:-:S05]  /*3980*/  IMAD.WIDE.U32 R14, R23, 0x3, R14 ;  /* 0x00000003170e7825 */ /* 0x000fca00078e000e */
[----:B------:R-:W-:Y:S02]  /*3990*/  IADD3 R15, PT, PT, R15, UR5, RZ ;  /* 0x000000050f0f7c10 */ /* 0x000fe4000fffe0ff */
[----:B------:R-:W-:-:S04]  /*39a0*/  LEA R22, P0, R14, UR31, 0x1 ;  /* 0x0000001f0e167c11 */ /* 0x000fc8000f8008ff */
[----:B------:R-:W-:Y:S02]  /*39b0*/  LEA.HI.X R23, R14, UR32, R15, 0x1, P0 ;  /* 0x000000200e177c11 */ /* 0x000fe400080f0c0f */
[----:B------:R-:W-:-:S05]  /*39c0*/  PRMT R15, R12, 0x7604, R11 ;  /* 0x000076040c0f7816 */ /* 0x000fca000000000b */
[----:B------:R1:W-:Y:S02]  /*39d0*/  STG.E.U16 desc[UR24][R22.64], R15 ;  /* 0x0000000f16007986 */ /* 0x0003e4000c101518 */
.L_x_13142:
[----:B------:R-:W-:Y:S05]  /*39e0*/  BSYNC.RECONVERGENT B0 ;  /* 0x0000000000007941 */ /* 0x000fea0003800200 */
.L_x_13141:
[--C-:B-----5:R-:W-:Y:S01]  /*39f0*/  HADD2.F32 R32, -RZ, R25.reuse.H0_H0 ;  /* 0x20000019ff207230 */ /* 0x120fe20000004100 */
[----:B------:R-:W-:Y:S01]  /*3a00*/  SHF.L.U32 R16, R16, 0x10, RZ ;  /* 0x0000001010107819 */ /* 0x000fe200000006ff */
[----:B------:R-:W-:Y:S01]  /*3a10*/  HADD2.F32 R25, -RZ, R25.H1_H1 ;  /* 0x30000019ff197230 */ /* 0x000fe20000004100 */
[----:B------:R-:W-:Y:S02]  /*3a20*/  LOP3.LUT R31, R31, 0xff, RZ, 0xc0, !PT ;  /* 0x000000ff1f1f7812 */ /* 0x000fe400078ec0ff */
[----:B-1----:R-:W-:Y:S01]  /*3a30*/  FMUL R15, R32, 0.044714998453855514526 ;  /* 0x3d372713200f7820 */ /* 0x002fe20000400000 */
[----:B------:R-:W-:Y:S02]  /*3a40*/  SHF.L.U32 R19, R19, 0x10, RZ ;  /* 0x0000001013137819 */ /* 0x000fe400000006ff */
[----:B------:R-:W-:Y:S01]  /*3a50*/  LEA R34, R34, R31, 0x8 ;  /* 0x0000001f22227211 */ /* 0x000fe200078e40ff */
[C---:B------:R-:W-:Y:S01]  /*3a60*/  FFMA R14, R32.reuse, R15, 1 ;  /* 0x3f800000200e7423 */ /* 0x040fe2000000000f */
[----:B------:R-:W-:Y:S01]  /*3a70*/  FMUL R15, R32, 0.79788458347320556641 ;  /* 0x3f4c422a200f7820 */ /* 0x000fe20000400000 */
[----:B------:R-:W-:-:S02]  /*3a80*/  LOP3.LUT R12, R12, 0xffff, RZ, 0xc0, !PT ;  /* 0x0000ffff0c0c7812 */ /* 0x000fc400078ec0ff */
[----:B------:R-:W-:Y:S01]  /*3a90*/  LOP3.LUT R34, R34, 0xffff, RZ, 0xc0, !PT ;  /* 0x0000ffff22227812 */ /* 0x000fe200078ec0ff */
[----:B------:R-:W-:Y:S01]  /*3aa0*/  FMUL R15, R15, R14 ;  /* 0x0000000e0f0f7220 */ /* 0x000fe20000400000 */
[----:B------:R-:W-:Y:S02]  /*3ab0*/  SHF.L.U32 R12, R12, 0x18, RZ ;  /* 0x000000180c0c7819 */ /* 0x000fe400000006ff */
[----:B------:R-:W-:Y:S01]  /*3ac0*/  LOP3.LUT R19, R34, 0xff0000, R19, 0xf8, !PT ;  /* 0x00ff000022137812 */ /* 0x000fe200078ef813 */
[C---:B---3--:R-:W-:Y:S01]  /*3ad0*/  FMUL R23, |R15|.reuse, 2.8853900432586669922 ;  /* 0x4038aa3b0f177820 */ /* 0x048fe20000400200 */
[C---:B------:R-:W-:Y:S01]  /*3ae0*/  FMUL R22, R15.reuse, R15 ;  /* 0x0000000f0f167220 */ /* 0x040fe20000400000 */
[C---:B------:R-:W-:Y:S02]  /*3af0*/  FSETP.GE.AND P1, PT, |R15|.reuse, 0.60000002384185791016, PT ;  /* 0x3f19999a0f00780b */ /* 0x040fe40003f26200 */
[----:B------:R-:W-:Y:S01]  /*3b00*/  FSETP.GE.AND P0, PT, |R15|, 9.010913848876953125, PT ;  /* 0x41102cb40f00780b */ /* 0x000fe20003f06200 */
[----:B------:R-:W-:Y:S01]  /*3b10*/  FFMA R14, R22, R5, -0.052303962409496307373 ;  /* 0xbd563cae160e7423 */ /* 0x000fe20000000005 */
[----:B------:R-:W1:Y:S01]  /*3b20*/  MUFU.EX2 R23, R23 ;  /* 0x0000001700177308 */ /* 0x000e620000000800 */
[----:B------:R-:W-:Y:S01]  /*3b30*/  LOP3.LUT R12, R19, R12, RZ, 0xfc, !PT ;  /* 0x0000000c130c7212 */ /* 0x000fe200078efcff */
[----:B------:R-:W-:Y:S01]  /*3b40*/  FMUL R19, R32, 0.10703222453594207764 ;  /* 0x3ddb33b620137820 */ /* 0x000fe20000400000 */
[----:B------:R-:W-:Y:S01]  /*3b50*/  FFMA R14, R22, R14, 0.1331529766321182251 ;  /* 0x3e085941160e7423 */ /* 0x000fe2000000000e */
[----:B------:R-:W-:-:S03]  /*3b60*/  LOP3.LUT R11, R11, 0xffff, RZ, 0xc0, !PT ;  /* 0x0000ffff0b0b7812 */ /* 0x000fc600078ec0ff */
[----:B------:R-:W-:Y:S01]  /*3b70*/  FFMA R14, R22, R14, -0.33332768082618713379 ;  /* 0xbeaaa9ed160e7423 */ /* 0x000fe2000000000e */
[----:B------:R-:W-:-:S03]  /*3b80*/  SHF.L.U32 R11, R11, 0x18, RZ ;  /* 0x000000180b0b7819 */ /* 0x000fc600000006ff */
[----:B------:R-:W-:Y:S01]  /*3b90*/  FFMA R14, R22, R14, RZ ;  /* 0x0000000e160e7223 */ /* 0x000fe200000000ff */
[----:B-1----:R-:W-:-:S04]  /*3ba0*/  FADD R44, R23, 1 ;  /* 0x3f800000172c7421 */ /* 0x002fc80000000000 */
[----:B------:R1:W3:Y:S02]  /*3bb0*/  MUFU.RCP R45, R44 ;  /* 0x0000002c002d7308 */ /* 0x0002e40000001000 */
[----:B-1----:R-:W-:-:S04]  /*3bc0*/  FADD R44, RZ, R40 ;  /* 0x00000028ff2c7221 */ /* 0x002fc80000000000 */
[----:B------:R-:W-:Y:S01]  /*3bd0*/  FADD R44, R29, R44 ;  /* 0x0000002c1d2c7221 */ /* 0x000fe20000000000 */
[----:B---3--:R-:W-:-:S05]  /*3be0*/  FFMA R45, R45, -2, R6 ;  /* 0xc00000002d2d7823 */ /* 0x008fca0000000006 */
        /* <DEDUP_REMOVED lines=12> */
[----:B------:R-:W1:Y:S03]  /*3cb0*/  MUFU.EX2 R14, R14 ;  /* 0x0000000e000e7308 */ /* 0x000e660000000800 */
[----:B------:R-:W-:Y:S01]  /*3cc0*/  FFMA R45, R22, R29, 0.1331529766321182251 ;  /* 0x3e085941162d7423 */ /* 0x000fe2000000001d */
[----:B-1----:R-:W-:-:S03]  /*3cd0*/  FADD R23, R14, 1 ;  /* 0x3f8000000e177421 */ /* 0x002fc60000000000 */
[----:B------:R-:W-:-:S04]  /*3ce0*/  FFMA R14, R22, R45, -0.33332768082618713379 ;  /* 0xbeaaa9ed160e7423 */ /* 0x000fc8000000002d */
[----:B------:R-:W-:Y:S01]  /*3cf0*/  FFMA R14, R22, R14, RZ ;  /* 0x0000000e160e7223 */ /* 0x000fe200000000ff */
[----:B------:R-:W1:Y:S01]  /*3d00*/  MUFU.RCP R23, R23 ;  /* 0x0000001700177308 */ /* 0x000e620000001000 */
[----:B------:R-:W-:Y:S02]  /*3d10*/  HADD2.F32 R22, -RZ, R38.H0_H0 ;  /* 0x20000026ff167230 */ /* 0x000fe40000004100 */
[----:B-1----:R-:W-:-:S05]  /*3d20*/  FFMA R29, R23, -2, R6 ;  /* 0xc0000000171d7823 */ /* 0x002fca0000000006 */
[----:B------:R-:W-:-:S04]  /*3d30*/  FSEL R40, R29, 1, !P0 ;  /* 0x3f8000001d287808 */ /* 0x000fc80004000000 */
[--C-:B------:R-:W-:Y:S01]  /*3d40*/  LOP3.LUT R29, R40, 0x80000000, R15.reuse, 0xb8, !PT ;  /* 0x80000000281d7812 */ /* 0x100fe200078eb80f */
[----:B------:R-:W-:Y:S01]  /*3d50*/  @!P1 FFMA R29, R15, R14, R15 ;  /* 0x0000000e0f1d9223 */ /* 0x000fe2000000000f */
[C---:B------:R-:W-:Y:S01]  /*3d60*/  FMUL R15, R22.reuse, 0.044714998453855514526 ;  /* 0x3d372713160f7820 */ /* 0x040fe20000400000 */
[----:B------:R-:W-:Y:S01]  /*3d70*/  FMUL R14, R22, 0.79788458347320556641 ;  /* 0x3f4c422a160e7820 */ /* 0x000fe20000400000 */
[C---:B------:R-:W-:Y:S01]  /*3d80*/  FADD R40, R36.reuse, R43 ;  /* 0x0000002b24287221 */ /* 0x040fe20000000000 */
[----:B------:R-:W-:Y:S01]  /*3d90*/  FMNMX3 R36, |R36|, R27, |R39|, !PT ;  /* 0x0000001b24247276 */ /* 0x000fe20007800627 */
[----:B------:R-:W-:Y:S01]  /*3da0*/  FFMA R15, R22, R15, 1 ;  /* 0x3f800000160f7423 */ /* 0x000fe2000000000f */
[----:B------:R-:W-:-:S03]  /*3db0*/  FADD R39, R39, R44 ;  /* 0x0000002c27277221 */ /* 0x000fc60000000000 */
        /* <DEDUP_REMOVED lines=8> */
[----:B-1----:R-:W-:Y:S01]  /*3e40*/  FADD R45, R23, 1 ;  /* 0x3f800000172d7421 */ /* 0x002fe20000000000 */
[----:B------:R-:W-:Y:S01]  /*3e50*/  HADD2.F32 R23, -RZ, R38.H1_H1 ;  /* 0x30000026ff177230 */ /* 0x000fe20000004100 */
[----:B------:R-:W-:-:S02]  /*3e60*/  LOP3.LUT R38, R28, 0xff, RZ, 0xc0, !PT ;  /* 0x000000ff1c267812 */ /* 0x000fc400078ec0ff */
[----:B------:R-:W1:Y:S02]  /*3e70*/  MUFU.RCP R15, R45 ;  /* 0x0000002d000f7308 */ /* 0x000e640000001000 */
[----:B------:R-:W-:Y:S01]  /*3e80*/  LEA R38, R41, R38, 0x8 ;  /* 0x0000002629267211 */ /* 0x000fe200078e40ff */
[----:B-1----:R-:W-:Y:S01]  /*3e90*/  FFMA R27, R15, -2, R6 ;  /* 0xc00000000f1b7823 */ /* 0x002fe20000000006 */
[----:B------:R-:W-:-:S04]  /*3ea0*/  FFMA R15, R44, R43, -0.33332768082618713379 ;  /* 0xbeaaa9ed2c0f7423 */ /* 0x000fc8000000002b */
        /* <DEDUP_REMOVED lines=18> */
[----:B------:R-:W1:Y:S02]  /*3fd0*/  MUFU.RCP R43, R43 ;  /* 0x0000002b002b7308 */ /* 0x000e640000001000 */
[----:B-1----:R-:W-:Y:S01]  /*3fe0*/  FFMA R41, R43, -2, R6 ;  /* 0xc00000002b297823 */ /* 0x002fe20000000006 */
[----:B------:R-:W-:-:S04]  /*3ff0*/  LOP3.LUT R43, R16, 0xff0000, RZ, 0xc0, !PT ;  /* 0x00ff0000102b7812 */ /* 0x000fc800078ec0ff */
[----:B------:R-:W-:Y:S02]  /*4000*/  FSEL R44, R41, 1, !P0 ;  /* 0x3f800000292c7808 */ /* 0x000fe40004000000 */
[----:B------:R-:W-:Y:S02]  /*4010*/  LOP3.LUT R38, R43, 0xffff, R38, 0xf8, !PT ;  /* 0x0000ffff2b267812 */ /* 0x000fe400078ef826 */
[--C-:B------:R-:W-:Y:S01]  /*4020*/  LOP3.LUT R28, R44, 0x80000000, R15.reuse, 0xb8, !PT ;  /* 0x800000002c1c7812 */ /* 0x100fe200078eb80f */
[----:B------:R-:W-:Y:S01]  /*4030*/  @!P1 FFMA R28, R15, R14, R15 ;  /* 0x0000000e0f1c9223 */ /* 0x000fe2000000000f */
[----:B------:R-:W-:Y:S01]  /*4040*/  HADD2.F32 R14, -RZ, R21.H0_H0 ;  /* 0x20000015ff0e7230 */ /* 0x000fe20000004100 */
[----:B------:R-:W-:-:S04]  /*4050*/  LOP3.LUT R11, R38, R11, RZ, 0xfc, !PT ;  /* 0x0000000b260b7212 */ /* 0x000fc800078efcff */
        /* <DEDUP_REMOVED lines=9> */
[----:B------:R-:W1:Y:S03]  /*40f0*/  MUFU.EX2 R44, R44 ;  /* 0x0000002c002c7308 */ /* 0x000e660000000800 */
[----:B------:R-:W-:Y:S01]  /*4100*/  FFMA R43, R16, R31, 0.1331529766321182251 ;  /* 0x3e085941102b7423 */ /* 0x000fe2000000001f */
[----:B-1----:R-:W-:-:S06]  /*4110*/  FADD R15, R44, 1 ;  /* 0x3f8000002c0f7421 */ /* 0x002fcc0000000000 */
[----:B------:R-:W1:Y:S02]  /*4120*/  MUFU.RCP R15, R15 ;  /* 0x0000000f000f7308 */ /* 0x000e640000001000 */
[----:B-1----:R-:W-:Y:S01]  /*4130*/  FFMA R31, R15, -2, R6 ;  /* 0xc00000000f1f7823 */ /* 0x002fe20000000006 */
[----:B------:R-:W-:-:S04]  /*4140*/  FFMA R15, R16, R43, -0.33332768082618713379 ;  /* 0xbeaaa9ed100f7423 */ /* 0x000fc8000000002b */
[----:B------:R-:W-:Y:S01]  /*4150*/  FSEL R44, R31, 1, !P0 ;  /* 0x3f8000001f2c7808 */ /* 0x000fe20004000000 */
[----:B------:R-:W-:Y:S01]  /*4160*/  FFMA R31, R16, R15, RZ ;  /* 0x0000000f101f7223 */ /* 0x000fe200000000ff */
[----:B------:R-:W-:Y:S02]  /*4170*/  HADD2.F32 R15, -RZ, R21.H1_H1 ;  /* 0x30000015ff0f7230 */ /* 0x000fe40000004100 */
[----:B------:R-:W-:Y:S01]  /*4180*/  FADD R21, R37, R40 ;  /* 0x0000002825157221 */ /* 0x000fe20000000000 */
[--C-:B------:R-:W-:Y:S01]  /*4190*/  LOP3.LUT R16, R44, 0x80000000, R41.reuse, 0xb8, !PT ;  /* 0x800000002c107812 */ /* 0x100fe200078eb829 */
[----:B------:R-:W-:Y:S01]  /*41a0*/  @!P1 FFMA R16, R41, R31, R41 ;  /* 0x0000001f29109223 */ /* 0x000fe20000000029 */
[----:B------:R-:W-:Y:S01]  /*41b0*/  FMNMX3 R37, |R37|, R36, |R42|, !PT ;  /* 0x0000002425257276 */ /* 0x000fe2000780062a */
[C---:B------:R-:W-:Y:S01]  /*41c0*/  FMUL R44, R15.reuse, 0.044714998453855514526 ;  /* 0x3d3727130f2c7820 */ /* 0x040fe20000400000 */
[C---:B------:R-:W-:Y:S01]  /*41d0*/  FMUL R31, R15.reuse, 0.79788458347320556641 ;  /* 0x3f4c422a0f1f7820 */ /* 0x040fe20000400000 */
[----:B------:R-:W-:Y:S01]  /*41e0*/  FADD R42, R42, R39 ;  /* 0x000000272a2a7221 */ /* 0x000fe20000000000 */
[----:B------:R-:W-:Y:S01]  /*41f0*/  FFMA R36, R32, R19, 0.79788458347320556641 ;  /* 0x3f4c422a20247423 */ /* 0x000fe20000000013 */
[----:B------:R-:W-:Y:S01]  /*4200*/  FFMA R44, R15, R44, 1 ;  /* 0x3f8000000f2c7423 */ /* 0x000fe2000000002c */
[----:B------:R-:W-:-:S03]  /*4210*/  FFMA R19, -R24, R24, 1 ;  /* 0x3f80000018137423 */ /* 0x000fc60000000118 */
[----:B------:R-:W-:-:S04]  /*4220*/  FMUL R31, R31, R44 ;  /* 0x0000002c1f1f7220 */ /* 0x000fc80000400000 */
[C---:B------:R-:W-:Y:S01]  /*4230*/  FMUL R43, |R31|.reuse, 2.8853900432586669922 ;  /* 0x4038aa3b1f2b7820 */ /* 0x040fe20000400200 */
[C---:B------:R-:W-:Y:S01]  /*4240*/  FMUL R34, R31.reuse, R31 ;  /* 0x0000001f1f227220 */ /* 0x040fe20000400000 */
[C---:B------:R-:W-:Y:S02]  /*4250*/  FSETP.GE.AND P1, PT, |R31|.reuse, 0.60000002384185791016, PT ;  /* 0x3f19999a1f00780b */ /* 0x040fe40003f26200 */
[----:B------:R1:W3:Y:S01]  /*4260*/  MUFU.EX2 R41, R43 ;  /* 0x0000002b00297308 */ /* 0x0002e20000000800 */
[----:B------:R-:W-:Y:S01]  /*4270*/  FFMA R39, R34, R5, -0.052303962409496307373 ;  /* 0xbd563cae22277423 */ /* 0x000fe20000000005 */
[----:B------:R-:W-:-:S03]  /*4280*/  FSETP.GE.AND P0, PT, |R31|, 9.010913848876953125, PT ;  /* 0x41102cb41f00780b */ /* 0x000fc60003f06200 */
[----:B------:R-:W-:-:S04]  /*4290*/  FFMA R39, R34, R39, 0.1331529766321182251 ;  /* 0x3e08594122277423 */ /* 0x000fc80000000027 */
[----:B-1----:R-:W-:Y:S01]  /*42a0*/  FFMA R43, R34, R39, -0.33332768082618713379 ;  /* 0xbeaaa9ed222b7423 */ /* 0x002fe20000000027 */
[----:B------:R-:W-:Y:S01]  /*42b0*/  FMUL R39, R19, R36 ;  /* 0x0000002413277220 */ /* 0x000fe20000400000 */
[--C-:B------:R-:W-:Y:S02]  /*42c0*/  HADD2.F32 R19, -RZ, R30.reuse.H0_H0 ;  /* 0x2000001eff137230 */ /* 0x100fe40000004100 */
[----:B------:R-:W-:Y:S01]  /*42d0*/  FMUL R36, R32, 0.5 ;  /* 0x3f00000020247820 */ /* 0x000fe20000400000 */
[----:B------:R-:W-:Y:S01]  /*42e0*/  FFMA R34, R34, R43, RZ ;  /* 0x0000002b22227223 */ /* 0x000fe200000000ff */
[----:B------:R-:W-:Y:S02]  /*42f0*/  HADD2.F32 R30, -RZ, R30.H1_H1 ;  /* 0x3000001eff1e7230 */ /* 0x000fe40000004100 */
[----:B------:R-:W-:Y:S01]  /*4300*/  FMUL R43, R14, 0.10703222453594207764 ;  /* 0x3ddb33b60e2b7820 */ /* 0x000fe20000400000 */
[----:B------:R-:W-:Y:S01]  /*4310*/  FMUL R38, R19, 0.044714998453855514526 ;  /* 0x3d37271313267820 */ /* 0x000fe20000400000 */
[----:B---3--:R-:W-:Y:S01]  /*4320*/  FADD R41, R41, 1 ;  /* 0x3f80000029297421 */ /* 0x008fe20000000000 */
[----:B------:R-:W-:Y:S01]  /*4330*/  FMUL R32, R19, 0.79788458347320556641 ;  /* 0x3f4c422a13207820 */ /* 0x000fe20000400000 */
[----:B------:R-:W-:Y:S01]  /*4340*/  FMUL R36, R36, R39 ;  /* 0x0000002724247220 */ /* 0x000fe20000400000 */
[----:B------:R-:W-:Y:S01]  /*4350*/  FMUL R39, R30, 0.044714998453855514526 ;  /* 0x3d3727131e277820 */ /* 0x000fe20000400000 */
[----:B------:R-:W-:-:S02]  /*4360*/  FFMA R43, R14, R43, 0.79788458347320556641 ;  /* 0x3f4c422a0e2b7423 */ /* 0x000fc4000000002b */
[----:B------:R-:W1:Y:S01]  /*4370*/  MUFU.RCP R41, R41 ;  /* 0x0000002900297308 */ /* 0x000e620000001000 */
[C---:B------:R-:W-:Y:S01]  /*4380*/  FFMA R44, R30.reuse, R39, 1 ;  /* 0x3f8000001e2c7423 */ /* 0x040fe20000000027 */
[----:B------:R-:W-:Y:S01]  /*4390*/  FMUL R39, R30, 0.79788458347320556641 ;  /* 0x3f4c422a1e277820 */ /* 0x000fe20000400000 */
[----:B-1----:R-:W-:-:S05]  /*43a0*/  FFMA R41, R41, -2, R6 ;  /* 0xc000000029297823 */ /* 0x002fca0000000006 */
[----:B------:R-:W-:Y:S01]  /*43b0*/  FSEL R40, R41, 1, !P0 ;  /* 0x3f80000029287808 */ /* 0x000fe20004000000 */
[----:B------:R-:W-:-:S03]  /*43c0*/  FADD R41, R29, 1 ;  /* 0x3f8000001d297421 */ /* 0x000fc60000000000 */
[--C-:B------:R-:W-:Y:S01]  /*43d0*/  LOP3.LUT R40, R40, 0x80000000, R31.reuse, 0xb8, !PT ;  /* 0x8000000028287812 */ /* 0x100fe200078eb81f */
[----:B------:R-:W-:Y:S01]  /*43e0*/  @!P1 FFMA R40, R31, R34, R31 ;  /* 0x000000221f289223 */ /* 0x000fe2000000001f */
[----:B------:R-:W-:Y:S01]  /*43f0*/  FFMA R31, R19, R38, 1 ;  /* 0x3f800000131f7423 */ /* 0x000fe20000000026 */
[----:B------:R-:W-:-:S03]  /*4400*/  FMUL R34, R25, 0.10703222453594207764 ;  /* 0x3ddb33b619227820 */ /* 0x000fc60000400000 */
[----:B------:R-:W-:Y:S01]  /*4410*/  FMUL R32, R32, R31 ;  /* 0x0000001f20207220 */ /* 0x000fe20000400000 */
[----:B------:R-:W-:Y:S01]  /*4420*/  FFMA R34, R25, R34, 0.79788458347320556641 ;  /* 0x3f4c422a19227423 */ /* 0x000fe20000000022 */
[----:B------:R-:W-:Y:S01]  /*4430*/  FFMA R31, -R29, R29, 1 ;  /* 0x3f8000001d1f7423 */ /* 0x000fe2000000011d */
[----:B------:R-:W-:Y:S02]  /*4440*/  FMUL R25, R25, 0.5 ;  /* 0x3f00000019197820 */ /* 0x000fe40000400000 */
[C---:B------:R-:W-:Y:S01]  /*4450*/  FSETP.GE.AND P1, PT, |R32|.reuse, 0.60000002384185791016, PT ;  /* 0x3f19999a2000780b */ /* 0x040fe20003f26200 */
[----:B------:R-:W-:Y:S01]  /*4460*/  FMUL R38, R31, R34 ;  /* 0x000000221f267220 */ /* 0x000fe20000400000 */
[----:B------:R-:W-:Y:S01]  /*4470*/  FMUL R31, |R32|, 2.8853900432586669922 ;  /* 0x4038aa3b201f7820 */ /* 0x000fe20000400200 */
[----:B------:R-:W-:Y:S01]  /*4480*/  FMUL R34, R39, R44 ;  /* 0x0000002c27227220 */ /* 0x000fe20000400000 */
[----:B------:R-:W-:Y:S01]  /*4490*/  FADD R39, R24, 1 ;  /* 0x3f80000018277421 */ /* 0x000fe20000000000 */
[----:B------:R-:W-:Y:S01]  /*44a0*/  FMUL R38, R25, R38 ;  /* 0x0000002619267220 */ /* 0x000fe20000400000 */
[----:B------:R-:W-:-:S02]  /*44b0*/  HADD2.F32 R24, -RZ, R13.H1_H1 ;  /* 0x3000000dff187230 */ /* 0x000fc40000004100 */
[----:B------:R-:W-:Y:S01]  /*44c0*/  FMUL R25, |R34|, 2.8853900432586669922 ;  /* 0x4038aa3b22197820 */ /* 0x000fe20000400200 */
[----:B------:R-:W1:Y:S01]  /*44d0*/  MUFU.EX2 R31, R31 ;  /* 0x0000001f001f7308 */ /* 0x000e620000000800 */
[----:B------:R-:W-:Y:S01]  /*44e0*/  FFMA R39, R39, 0.5, R36 ;  /* 0x3f00000027277823 */ /* 0x000fe20000000024 */
[C---:B------:R-:W-:Y:S01]  /*44f0*/  FMUL R36, R32.reuse, R32 ;  /* 0x0000002020247220 */ /* 0x040fe20000400000 */
[----:B------:R-:W-:Y:S01]  /*4500*/  FFMA R41, R41, 0.5, R38 ;  /* 0x3f00000029297823 */ /* 0x000fe20000000026 */
[----:B------:R-:W-:Y:S01]  /*4510*/  HADD2.F32 R38, -RZ, R13.H0_H0 ;  /* 0x2000000dff267230 */ /* 0x000fe20000004100 */
[----:B------:R-:W-:Y:S01]  /*4520*/  FSETP.GE.AND P0, PT, |R32|, 9.010913848876953125, PT ;  /* 0x41102cb42000780b */ /* 0x000fe20003f06200 */
[----:B------:R-:W-:Y:S01]  /*4530*/  FADD R44, R27, 1 ;  /* 0x3f8000001b2c7421 */ /* 0x000fe20000000000 */
[----:B------:R-:W-:Y:S01]  /*4540*/  FMUL R41, R24, R41 ;  /* 0x0000002918297220 */ /* 0x000fe20000400000 */
[----:B------:R-:W3:Y:S01]  /*4550*/  MUFU.EX2 R25, R25 ;  /* 0x0000001900197308 */ /* 0x000ee20000000800 */
[C---:B------:R-:W-:Y:S01]  /*4560*/  FMUL R24, R34.reuse, R34 ;  /* 0x0000002222187220 */ /* 0x040fe20000400000 */
[----:B------:R-:W-:Y:S01]  /*4570*/  FSETP.GE.AND P3, PT, |R34|, 0.60000002384185791016, PT ;  /* 0x3f19999a2200780b */ /* 0x000fe20003f66200 */
[----:B------:R-:W-:Y:S01]  /*4580*/  FMUL R38, R38, R39 ;  /* 0x0000002726267220 */ /* 0x000fe20000400000 */
[----:B------:R-:W-:Y:S01]  /*4590*/  FSETP.GE.AND P2, PT, |R34|, 9.010913848876953125, PT ;  /* 0x41102cb42200780b */ /* 0x000fe20003f46200 */
[----:B-1----:R-:W-:Y:S01]  /*45a0*/  FADD R29, R31, 1 ;  /* 0x3f8000001f1d7421 */ /* 0x002fe20000000000 */
[----:B------:R-:W-:-:S04]  /*45b0*/  FFMA R31, R36, R5, -0.052303962409496307373 ;  /* 0xbd563cae241f7423 */ /* 0x000fc80000000005 */
[----:B------:R-:W-:Y:S01]  /*45c0*/  FFMA R13, R36, R31, 0.1331529766321182251 ;  /* 0x3e085941240d7423 */ /* 0x000fe2000000001f */
[----:B------:R-:W1:Y:S01]  /*45d0*/  MUFU.RCP R29, R29 ;  /* 0x0000001d001d7308 */ /* 0x000e620000001000 */
[----:B------:R-:W-:Y:S01]  /*45e0*/  FFMA R31, R24, R5, -0.052303962409496307373 ;  /* 0xbd563cae181f7423 */ /* 0x000fe20000000005 */
[----:B---3--:R-:W-:Y:S01]  /*45f0*/  FADD R25, R25, 1 ;  /* 0x3f80000019197421 */ /* 0x008fe20000000000 */
[----:B------:R-:W-:Y:S02]  /*4600*/  FFMA R13, R36, R13, -0.33332768082618713379 ;  /* 0xbeaaa9ed240d7423 */ /* 0x000fe4000000000d */
[----:B------:R-:W-:Y:S02]  /*4610*/  FFMA R31, R24, R31, 0.1331529766321182251 ;  /* 0x3e085941181f7423 */ /* 0x000fe4000000001f */
[----:B------:R-:W-:Y:S01]  /*4620*/  FFMA R13, R36, R13, RZ ;  /* 0x0000000d240d7223 */ /* 0x000fe200000000ff */
[----:B------:R-:W3:Y:S01]  /*4630*/  MUFU.RCP R25, R25 ;  /* 0x0000001900197308 */ /* 0x000ee20000001000 */
[----:B------:R-:W-:-:S04]  /*4640*/  FFMA R39, R24, R31, -0.33332768082618713379 ;  /* 0xbeaaa9ed18277423 */ /* 0x000fc8000000001f */
[----:B------:R-:W-:Y:S01]  /*4650*/  FFMA R39, R24, R39, RZ ;  /* 0x0000002718277223 */ /* 0x000fe200000000ff */
[----:B------:R-:W-:Y:S02]  /*4660*/  IMAD R24, R4, UR35, RZ ;  /* 0x0000002304187c24 */ /* 0x000fe4000f8e02ff */
[----:B-1----:R-:W-:-:S05]  /*4670*/  FFMA R29, R29, -2, R6 ;  /* 0xc00000001d1d7823 */ /* 0x002fca0000000006 */
[----:B------:R-:W-:Y:S01]  /*4680*/  FSEL R29, R29, 1, !P0 ;  /* 0x3f8000001d1d7808 */ /* 0x000fe20004000000 */
[----:B---3--:R-:W-:-:S03]  /*4690*/  FFMA R25, R25, -2, R6 ;  /* 0xc000000019197823 */ /* 0x008fc60000000006 */
[--C-:B------:R-:W-:Y:S01]  /*46a0*/  LOP3.LUT R31, R29, 0x80000000, R32.reuse, 0xb8, !PT ;  /* 0x800000001d1f7812 */ /* 0x100fe200078eb820 */
[----:B------:R-:W-:Y:S01]  /*46b0*/  @!P1 FFMA R31, R32, R13, R32 ;  /* 0x0000000d201f9223 */ /* 0x000fe20000000020 */
[----:B------:R-:W-:Y:S02]  /*46c0*/  IADD3 R29, PT, PT, R3, 0x3, RZ ;  /* 0x00000003031d7810 */ /* 0x000fe40007ffe0ff */
[----:B------:R-:W-:Y:S02]  /*46d0*/  IADD3 R13, PT, PT, R2, 0x1d, RZ ;  /* 0x0000001d020d7810 */ /* 0x000fe40007ffe0ff */
[----:B------:R-:W-:Y:S02]  /*46e0*/  FSEL R25, R25, 1, !P2 ;  /* 0x3f80000019197808 */ /* 0x000fe40005000000 */
[----:B------:R-:W-:Y:S01]  /*46f0*/  ISETP.GE.U32.AND P0, PT, R29, UR7, PT ;  /* 0x000000071d007c0c */ /* 0x000fe2000bf06070 */
[----:B------:R-:W-:Y:S01]  /*4700*/  FFMA R29, -R28, R28, 1 ;  /* 0x3f8000001c1d7423 */ /* 0x000fe2000000011c */
[----:B------:R-:W-:-:S02]  /*4710*/  LOP3.LUT R13, R13, 0x1f, RZ, 0xc0, !PT ;  /* 0x0000001f0d0d7812 */ /* 0x000fc400078ec0ff */
[--C-:B------:R-:W-:Y:S01]  /*4720*/  LOP3.LUT R32, R25, 0x80000000, R34.reuse, 0xb8, !PT ;  /* 0x8000000019207812 */ /* 0x100fe200078eb822 */
[----:B------:R-:W-:Y:S01]  /*4730*/  @!P3 FFMA R32, R34, R39, R34 ;  /* 0x000000272220b223 */ /* 0x000fe20000000022 */
[----:B------:R-:W-:Y:S01]  /*4740*/  ISETP.LT.U32.AND P0, PT, R13, UR18, !P0 ;  /* 0x000000120d007c0c */ /* 0x000fe2000c701070 */
[----:B------:R-:W-:Y:S01]  /*4750*/  FMUL R25, R22, 0.10703222453594207764 ;  /* 0x3ddb33b616197820 */ /* 0x000fe20000400000 */
[----:B------:R-:W-:Y:S01]  /*4760*/  IADD3 R34, PT, PT, R24, UR38, RZ ;  /* 0x0000002618227c10 */ /* 0x000fe2000fffe0ff */
[C---:B------:R-:W-:Y:S01]  /*4770*/  FMUL R24, R23.reuse, 0.10703222453594207764 ;  /* 0x3ddb33b617187820 */ /* 0x040fe20000400000 */
[C---:B------:R-:W-:Y:S01]  /*4780*/  FMUL R39, R22.reuse, 0.5 ;  /* 0x3f00000016277820 */ /* 0x040fe20000400000 */
[----:B------:R-:W-:Y:S01]  /*4790*/  FFMA R25, R22, R25, 0.79788458347320556641 ;  /* 0x3f4c422a16197423 */ /* 0x000fe20000000019 */
[----:B------:R-:W-:Y:S01]  /*47a0*/  IADD3 R34, P1, PT, R34, UR38, RZ ;  /* 0x0000002622227c10 */ /* 0x000fe2000ff3e0ff */
[----:B------:R-:W-:Y:S01]  /*47b0*/  FFMA R36, R23, R24, 0.79788458347320556641 ;  /* 0x3f4c422a17247423 */ /* 0x000fe20000000018 */
[----:B------:R-:W-:-:S02]  /*47c0*/  FFMA R24, -R27, R27, 1 ;  /* 0x3f8000001b187423 */ /* 0x000fc4000000011b */
[----:B------:R-:W-:Y:S01]  /*47d0*/  IADD3.X R33, PT, PT, R33, UR39, RZ, P1, !PT ;  /* 0x0000002721217c10 */ /* 0x000fe20008ffe4ff */
[----:B------:R-:W-:Y:S01]  /*47e0*/  FMUL R29, R29, R36 ;  /* 0x000000241d1d7220 */ /* 0x000fe20000400000 */
[----:B------:R-:W-:Y:S01]  /*47f0*/  IADD3 R22, P1, PT, R13, R34, RZ ;  /* 0x000000220d167210 */ /* 0x000fe20007f3e0ff */
[----:B------:R-:W-:Y:S01]  /*4800*/  FMUL R24, R24, R25 ;  /* 0x0000001918187220 */ /* 0x000fe20000400000 */
[----:B------:R-:W-:Y:S01]  /*4810*/  FMUL R36, R23, 0.5 ;  /* 0x3f00000017247820 */ /* 0x000fe20000400000 */
[----:B------:R-:W-:Y:S01]  /*4820*/  VOTEU.ANY UP0, P0 ;  /* 0x0000000000ff7886 */ /* 0x000fe20000000100 */
[----:B------:R-:W-:Y:S01]  /*4830*/  IADD3.X R23, PT, PT, RZ, R33, RZ, P1, !PT ;  /* 0x00000021ff177210 */ /* 0x000fe20000ffe4ff */
[----:B------:R-:W-:Y:S01]  /*4840*/  FMUL R39, R39, R24 ;  /* 0x0000001827277220 */ /* 0x000fe20000400000 */
[----:B------:R-:W-:Y:S01]  /*4850*/  MOV R25, UR35 ;  /* 0x0000002300197c02 */ /* 0x000fe20008000f00 */
[----:B------:R-:W-:Y:S01]  /*4860*/  FMUL R36, R36, R29 ;  /* 0x0000001d24247220 */ /* 0x000fe20000400000 */
[----:B------:R-:W-:Y:S01]  /*4870*/  @UP0 UIMAD UR5, UR36, 0x5, URZ ;  /* 0x00000005240508a4 */ /* 0x000fe2000f8e02ff */
[----:B------:R-:W-:Y:S01]  /*4880*/  FFMA R44, R44, 0.5, R39 ;  /* 0x3f0000002c2c7823 */ /* 0x000fe20000000027 */
[----:B------:R-:W-:-:S02]  /*4890*/  HADD2.F32 R39, -RZ, R26.H0_H0 ;  /* 0x2000001aff277230 */ /* 0x000fc40000004100 */
[----:B------:R-:W-:-:S04]  /*48a0*/  @P0 IMAD.WIDE.U32 R24, R25, 0x5, R22 ;  /* 0x0000000519180825 */ /* 0x000fc800078e0016 */
[----:B------:R-:W-:Y:S01]  /*48b0*/  FMUL R39, R39, R44 ;  /* 0x0000002c27277220 */ /* 0x000fe20000400000 */
[----:B------:R-:W-:Y:S01]  /*48c0*/  FFMA R44, -R40, R40, 1 ;  /* 0x3f800000282c7423 */ /* 0x000fe20000000128 */
[----:B------:R-:W-:Y:S02]  /*48d0*/  @P0 IADD3 R25, PT, PT, R25, UR5, RZ ;  /* 0x0000000519190c10 */ /* 0x000fe4000fffe0ff */
[C---:B------:R-:W-:Y:S02]  /*48e0*/  @P0 SHF.L.U32 R29, R24.reuse, 0x2, RZ ;  /* 0x00000002181d0819 */ /* 0x040fe400000006ff */
[----:B------:R-:W-:Y:S01]  /*48f0*/  @P0 SHF.L.U64.HI R27, R24, 0x2, R25 ;  /* 0x00000002181b0819 */ /* 0x000fe20000010219 */
[----:B------:R-:W-:Y:S01]  /*4900*/  FADD R25, R28, 1 ;  /* 0x3f8000001c197421 */ /* 0x000fe20000000000 */
[----:B------:R-:W-:-:S03]  /*4910*/  FFMA R24, -R16, R16, 1 ;  /* 0x3f80000010187423 */ /* 0x000fc60000000110 */
[----:B------:R-:W-:Y:S01]  /*4920*/  FFMA R25, R25, 0.5, R36 ;  /* 0x3f00000019197823 */ /* 0x000fe20000000024 */
[----:B------:R-:W-:Y:S02]  /*4930*/  HADD2.F32 R36, -RZ, R26.H1_H1 ;  /* 0x3000001aff247230 */ /* 0x000fe40000004100 */
[----:B------:R-:W-:Y:S01]  /*4940*/  FMUL R24, R24, R43 ;  /* 0x0000002b18187220 */ /* 0x000fe20000400000 */
[----:B------:R-:W-:Y:S01]  /*4950*/  FMUL R43, R14, 0.5 ;  /* 0x3f0000000e2b7820 */ /* 0x000fe20000400000 */
[----:B------:R-:W-:Y:S01]  /*4960*/  FMUL R14, R15, 0.10703222453594207764 ;  /* 0x3ddb33b60f0e7820 */ /* 0x000fe20000400000 */
[----:B------:R-:W-:Y:S02]  /*4970*/  FMUL R36, R36, R25 ;  /* 0x0000001924247220 */ /* 0x000fe40000400000 */
[----:B------:R-:W-:Y:S01]  /*4980*/  FMUL R43, R43, R24 ;  /* 0x000000182b2b7220 */ /* 0x000fe20000400000 */
[----:B------:R-:W-:Y:S01]  /*4990*/  FFMA R25, R15, R14, 0.79788458347320556641 ;  /* 0x3f4c422a0f197423 */ /* 0x000fe2000000000e */
[----:B------:R-:W-:-:S02]  /*49a0*/  @P0 IADD3 R24, P1, PT, R29, UR20, RZ ;  /* 0x000000141d180c10 */ /* 0x000fc4000ff3e0ff */
[----:B------:R-:W-:Y:S01]  /*49b0*/  @!P0 MOV R14, RZ ;  /* 0x000000ff000e8202 */ /* 0x000fe20000000f00 */
[----:B------:R-:W-:Y:S01]  /*49c0*/  FMUL R44, R44, R25 ;  /* 0x000000192c2c7220 */ /* 0x000fe20000400000 */
[----:B------:R-:W-:Y:S02]  /*49d0*/  @P0 IADD3.X R25, PT, PT, R27, UR30, RZ, P1, !PT ;  /* 0x0000001e1b190c10 */ /* 0x000fe40008ffe4ff */
[----:B------:R-:W-:Y:S02]  /*49e0*/  @P0 IADD3 R26, P1, PT, R29, UR13, RZ ;  /* 0x0000000d1d1a0c10 */ /* 0x000fe4000ff3e0ff */
[----:B------:R-:W-:Y:S01]  /*49f0*/  @P0 MOV R28, R22 ;  /* 0x00000016001c0202 */ /* 0x000fe20000000f00 */
[----:B------:R1:W5:Y:S01]  /*4a00*/  @P0 LDG.E R14, desc[UR24][R24.64] ;  /* 0x00000018180e0981 */ /* 0x000362000c1e1900 */
[----:B------:R-:W-:Y:S01]  /*4a10*/  @P0 MOV R29, R23 ;  /* 0x00000017001d0202 */ /* 0x000fe20000000f00 */
[----:B------:R-:W-:Y:S01]  /*4a20*/  @UP0 UIMAD UR5, UR36, 0x6, URZ ;  /* 0x00000006240508a4 */ /* 0x000fe2000f8e02ff */
[----:B------:R-:W-:-:S02]  /*4a30*/  @!P0 MOV R45, RZ ;  /* 0x000000ff002d8202 */ /* 0x000fc40000000f00 */
[----:B------:R-:W-:Y:S02]  /*4a40*/  @P0 IADD3.X R27, PT, PT, R27, UR19, RZ, P1, !PT ;  /* 0x000000131b1b0c10 */ /* 0x000fe40008ffe4ff */
[----:B-1----:R-:W-:-:S03]  /*4a50*/  MOV R25, UR35 ;  /* 0x0000002300197c02 */ /* 0x002fc60008000f00 */
[----:B------:R1:W5:Y:S01]  /*4a60*/  @P0 LDG.E R45, desc[UR24][R26.64] ;  /* 0x000000181a2d0981 */ /* 0x000362000c1e1900 */
[----:B------:R-:W-:Y:S01]  /*4a70*/  FMUL R15, R15, 0.5 ;  /* 0x3f0000000f0f7820 */ /* 0x000fe20000400000 */
[----:B------:R-:W-:Y:S01]  /*4a80*/  FADD R16, R16, 1 ;  /* 0x3f80000010107421 */ /* 0x000fe20000000000 */
[----:B------:R-:W-:-:S04]  /*4a90*/  @P0 IMAD.WIDE.U32 R28, R25, 0x6, R28 ;  /* 0x00000006191c0825 */ /* 0x000fc800078e001c */
[----:B------:R-:W-:Y:S01]  /*4aa0*/  FMUL R44, R15, R44 ;  /* 0x0000002c0f2c7220 */ /* 0x000fe20000400000 */
[----:B------:R-:W-:Y:S01]  /*4ab0*/  FFMA R43, R16, 0.5, R43 ;  /* 0x3f000000102b7823 */ /* 0x000fe2000000002b */
[----:B------:R-:W-:Y:S02]  /*4ac0*/  @P0 IADD3 R29, PT, PT, R29, UR5, RZ ;  /* 0x000000051d1d0c10 */ /* 0x000fe4000fffe0ff */
[----:B------:R-:W-:Y:S02]  /*4ad0*/  @!P0 MOV R26, RZ ;  /* 0x000000ff001a8202 */ /* 0x000fe40000000f00 */
[C---:B------:R-:W-:Y:S02]  /*4ae0*/  @P0 SHF.L.U64.HI R29, R28.reuse, 0x2, R29 ;  /* 0x000000021c1d0819 */ /* 0x040fe4000001021d */
[----:B------:R-:W-:-:S04]  /*4af0*/  @P0 SHF.L.U32 R28, R28, 0x2, RZ ;  /* 0x000000021c1c0819 */ /* 0x000fc800000006ff */
[----:B------:R-:W-:Y:S01]  /*4b00*/  @P0 IADD3 R24, P1, PT, R28, UR20, RZ ;  /* 0x000000141c180c10 */ /* 0x000fe2000ff3e0ff */
[----:B-1----:R-:W-:-:S03]  /*4b10*/  FADD R27, R40, 1 ;  /* 0x3f800000281b7421 */ /* 0x002fc60000000000 */
[----:B------:R-:W-:Y:S01]  /*4b20*/  @P0 IADD3.X R25, PT, PT, R29, UR30, RZ, P1, !PT ;  /* 0x0000001e1d190c10 */ /* 0x000fe20008ffe4ff */
[----:B------:R-:W-:Y:S01]  /*4b30*/  FMUL R16, R19, 0.10703222453594207764 ;  /* 0x3ddb33b613107820 */ /* 0x000fe20000400000 */
[----:B------:R-:W-:Y:S01]  /*4b40*/  FFMA R44, R27, 0.5, R44 ;  /* 0x3f0000001b2c7823 */ /* 0x000fe2000000002c */
[--C-:B------:R-:W-:Y:S02]  /*4b50*/  HADD2.F32 R27, -RZ, R18.reuse.H1_H1 ;  /* 0x30000012ff1b7230 */ /* 0x100fe40000004100 */
[----:B------:R1:W5:Y:S01]  /*4b60*/  @P0 LDG.E R26, desc[UR24][R24.64] ;  /* 0x00000018181a0981 */ /* 0x000362000c1e1900 */
[----:B------:R-:W-:Y:S02]  /*4b70*/  @!P0 MOV R15, RZ ;  /* 0x000000ff000f8202 */ /* 0x000fe40000000f00 */
[----:B-1----:R-:W-:Y:S01]  /*4b80*/  @P0 IADD3 R24, P1, PT, R28, UR13, RZ ;  /* 0x0000000d1c180c10 */ /* 0x002fe2000ff3e0ff */
[----:B------:R-:W-:Y:S01]  /*4b90*/  HADD2.F32 R28, -RZ, R18.H0_H0 ;  /* 0x20000012ff1c7230 */ /* 0x000fe20000004100 */
[----:B------:R-:W-:Y:S01]  /*4ba0*/  IADD3 R18, PT, PT, R17, R0, RZ ;  /* 0x0000000011127210 */ /* 0x000fe20007ffe0ff */
[----:B------:R-:W-:Y:S01]  /*4bb0*/  FFMA R17, R19, R16, 0.79788458347320556641 ;  /* 0x3f4c422a13117423 */ /* 0x000fe20000000010 */
[----:B------:R-:W-:Y:S01]  /*4bc0*/  FFMA R16, -R31, R31, 1 ;  /* 0x3f8000001f107423 */ /* 0x000fe2000000011f */
[----:B------:R-:W-:-:S03]  /*4bd0*/  @P0 IADD3.X R25, PT, PT, R29, UR19, RZ, P1, !PT ;  /* 0x000000131d190c10 */ /* 0x000fc60008ffe4ff */
[----:B------:R-:W-:Y:S01]  /*4be0*/  FMUL R17, R16, R17 ;  /* 0x0000001110117220 */ /* 0x000fe20000400000 */
[----:B------:R-:W-:Y:S01]  /*4bf0*/  @P0 IADD3 R16, P1, PT, R22, UR38, RZ ;  /* 0x0000002616100c10 */ /* 0x000fe2000ff3e0ff */
[----:B------:R-:W-:Y:S01]  /*4c00*/  FMUL R40, R19, 0.5 ;  /* 0x3f00000013287820 */ /* 0x000fe20000400000 */
[----:B------:R-:W-:Y:S01]  /*4c10*/  LOP3.LUT R29, R18, 0x1f, RZ, 0xc0, !PT ;  /* 0x0000001f121d7812 */ /* 0x000fe200078ec0ff */
[----:B------:R1:W5:Y:S01]  /*4c20*/  @P0 LDG.E R15, desc[UR24][R24.64] ;  /* 0x00000018180f0981 */ /* 0x000362000c1e1900 */
[----:B------:R-:W-:Y:S01]  /*4c30*/  @P0 IADD3.X R19, PT, PT, R23, UR39, RZ, P1, !PT ;  /* 0x0000002717130c10 */ /* 0x000fe20008ffe4ff */
[----:B------:R-:W-:Y:S01]  /*4c40*/  FMUL R40, R40, R17 ;  /* 0x0000001128287220 */ /* 0x000fe20000400000 */
[----:B------:R-:W-:Y:S01]  /*4c50*/  @P0 SHF.L.U32 R18, R16, 0x2, RZ ;  /* 0x0000000210120819 */ /* 0x000fe200000006ff */
[----:B------:R-:W-:Y:S01]  /*4c60*/  FMUL R17, R30, 0.10703222453594207764 ;  /* 0x3ddb33b61e117820 */ /* 0x000fe20000400000 */
[----:B------:R-:W-:Y:S01]  /*4c70*/  @P0 SHF.L.U64.HI R16, R16, 0x2, R19 ;  /* 0x0000000210100819 */ /* 0x000fe20000010213 */
[----:B------:R-:W-:Y:S01]  /*4c80*/  FMUL R28, R28, R43 ;  /* 0x0000002b1c1c7220 */ /* 0x000fe20000400000 */
[----:B------:R-:W-:Y:S01]  /*4c90*/  FMUL R27, R27, R44 ;  /* 0x0000002c1b1b7220 */ /* 0x000fe20000400000 */
[----:B------:R-:W-:Y:S01]  /*4ca0*/  FFMA R44, R30, R17, 0.79788458347320556641 ;  /* 0x3f4c422a1e2c7423 */ /* 0x000fe20000000011 */
[----:B------:R-:W-:Y:S01]  /*4cb0*/  FFMA R43, -R32, R32, 1 ;  /* 0x3f800000202b7423 */ /* 0x000fe20000000120 */
[----:B-1----:R-:W-:Y:S01]  /*4cc0*/  @P0 IADD3 R24, P1, PT, R18, UR20, RZ ;  /* 0x0000001412180c10 */ /* 0x002fe2000ff3e0ff */
[----:B------:R-:W-:Y:S01]  /*4cd0*/  @UP0 UIMAD UR5, UR36, 0x7, URZ ;  /* 0x00000007240508a4 */ /* 0x000fe2000f8e02ff */
[----:B------:R-:W1:Y:S01]  /*4ce0*/  SHFL.IDX PT, R21, R21, R29, 0x1f ;  /* 0x00001f1d15157589 */ /* 0x000e6200000e0000 */
[----:B------:R-:W-:Y:S01]  /*4cf0*/  FMUL R43, R43, R44 ;  /* 0x0000002c2b2b7220 */ /* 0x000fe20000400000 */
[----:B------:R-:W-:-:S02]  /*4d00*/  @P0 IADD3.X R25, PT, PT, R16, UR30, RZ, P1, !PT ;  /* 0x0000001e10190c10 */ /* 0x000fc40008ffe4ff */
[----:B------:R-:W-:Y:S01]  /*4d10*/  @P0 IADD3 R18, P1, PT, R18, UR13, RZ ;  /* 0x0000000d12120c10 */ /* 0x000fe2000ff3e0ff */
[----:B------:R3:W4:Y:S01]  /*4d20*/  SHFL.IDX PT, R42, R42, R29, 0x1f ;  /* 0x00001f1d2a2a7589 */ /* 0x00072200000e0000 */
[----:B------:R-:W-:Y:S02]  /*4d30*/  @!P0 MOV R44, RZ ;  /* 0x000000ff002c8202 */ /* 0x000fe40000000f00 */
[----:B------:R-:W-:Y:S02]  /*4d40*/  @P0 IADD3.X R19, PT, PT, R16, UR19, RZ, P1, !PT ;  /* 0x0000001310130c10 */ /* 0x000fe40008ffe4ff */
[----:B------:R-:W-:Y:S02]  /*4d50*/  @P0 MOV R16, R22 ;  /* 0x0000001600100202 */ /* 0x000fe40000000f00 */
[----:B------:R-:W-:Y:S01]  /*4d60*/  @P0 MOV R17, R23 ;  /* 0x0000001700110202 */ /* 0x000fe20000000f00 */
[----:B------:R0:W5:Y:S01]  /*4d70*/  @P0 LDG.E R44, desc[UR24][R18.64] ;  /* 0x00000018122c0981 */ /* 0x000162000c1e1900 */
[----:B---3--:R-:W-:Y:S01]  /*4d80*/  @!P0 MOV R29, RZ ;  /* 0x000000ff001d8202 */ /* 0x008fe20000000f00 */
[----:B------:R-:W-:-:S05]  /*4d90*/  FADD R31, R31, 1 ;  /* 0x3f8000001f1f7421 */ /* 0x000fca0000000000 */
[----:B------:R-:W5:Y:S01]  /*4da0*/  @P0 LDG.E R29, desc[UR24][R24.64] ;  /* 0x00000018181d0981 */ /* 0x000f62000c1e1900 */
[----:B0-----:R-:W-:-:S05]  /*4db0*/  MOV R19, UR35 ;  /* 0x0000002300137c02 */ /* 0x001fca0008000f00 */
[----:B------:R-:W-:-:S05]  /*4dc0*/  @P0 IMAD.WIDE.U32 R16, R19, 0x7, R16 ;  /* 0x0000000713100825 */ /* 0x000fca00078e0010 */
[----:B------:R-:W-:-:S04]  /*4dd0*/  @P0 IADD3 R17, PT, PT, R17, UR5, RZ ;  /* 0x0000000511110c10 */ /* 0x000fc8000fffe0ff */
[C---:B------:R-:W-:Y:S02]  /*4de0*/  @P0 SHF.L.U64.HI R17, R16.reuse, 0x2, R17 ;  /* 0x0000000210110819 */ /* 0x040fe40000010211 */
[----:B------:R-:W-:-:S04]  /*4df0*/  @P0 SHF.L.U32 R16, R16, 0x2, RZ ;  /* 0x0000000210100819 */ /* 0x000fc800000006ff */
[----:B------:R-:W-:-:S04]  /*4e00*/  @P0 IADD3 R18, P1, PT, R16, UR20, RZ ;  /* 0x0000001410120c10 */ /* 0x000fc8000ff3e0ff */
[----:B------:R-:W-:Y:S02]  /*4e10*/  @P0 IADD3.X R19, PT, PT, R17, UR30, RZ, P1, !PT ;  /* 0x0000001e11130c10 */ /* 0x000fe40008ffe4ff */
[----:B------:R-:W-:Y:S02]  /*4e20*/  @P0 IADD3 R16, P1, PT, R16, UR13, RZ ;  /* 0x0000000d10100c10 */ /* 0x000fe4000ff3e0ff */
[----:B------:R-:W-:Y:S01]  /*4e30*/  @!P0 CS2R R24, SRZ ;  /* 0x0000000000188805 */ /* 0x000fe2000001ff00 */
[----:B------:R-:W-:Y:S01]  /*4e40*/  FFMA R40, R31, 0.5, R40 ;  /* 0x3f0000001f287823 */ /* 0x000fe20000000028 */
[----:B------:R-:W-:Y:S01]  /*4e50*/  @P0 IADD3.X R17, PT, PT, R17, UR19, RZ, P1, !PT ;  /* 0x0000001311110c10 */ /* 0x000fe20008ffe4ff */
[----:B------:R-:W-:Y:S01]  /*4e60*/  FMUL R30, R30, 0.5 ;  /* 0x3f0000001e1e7820 */ /* 0x000fe20000400000 */
[----:B------:R-:W-:Y:S02]  /*4e70*/  IADD3 R31, PT, PT, R3, 0x2, RZ ;  /* 0x00000002031f7810 */ /* 0x000fe40007ffe0ff */
[----:B------:R0:W5:Y:S01]  /*4e80*/  @P0 LDG.E R24, desc[UR24][R18.64] ;  /* 0x0000001812180981 */ /* 0x000162000c1e1900 */
[----:B------:R-:W-:Y:S01]  /*4e90*/  FADD R32, R32, 1 ;  /* 0x3f80000020207421 */ /* 0x000fe20000000000 */
[----:B------:R-:W-:-:S02]  /*4ea0*/  FMUL R43, R30, R43 ;  /* 0x0000002b1e2b7220 */ /* 0x000fc40000400000 */
[----:B------:R3:W5:Y:S01]  /*4eb0*/  @P0 LDG.E R25, desc[UR24][R16.64] ;  /* 0x0000001810190981 */ /* 0x000762000c1e1900 */
[----:B------:R-:W-:Y:S01]  /*4ec0*/  ISETP.GE.U32.AND P0, PT, R31, UR7, PT ;  /* 0x000000071f007c0c */ /* 0x000fe2000bf06070 */
[----:B------:R-:W-:Y:S01]  /*4ed0*/  FFMA R32, R32, 0.5, R43 ;  /* 0x3f00000020207823 */ /* 0x000fe2000000002b */
[--C-:B------:R-:W-:Y:S02]  /*4ee0*/  HADD2.F32 R43, -RZ, R20.reuse.H0_H0 ;  /* 0x20000014ff2b7230 */ /* 0x100fe40000004100 */
[C---:B------:R-:W-:Y:S01]  /*4ef0*/  ISETP.GE.U32.OR P0, PT, R35.reuse, UR18, P0 ;  /* 0x0000001223007c0c */ /* 0x040fe20008706470 */
[----:B0-----:R-:W-:Y:S01]  /*4f00*/  HADD2.F32 R19, -RZ, R20.H1_H1 ;  /* 0x30000014ff137230 */ /* 0x001fe20000004100 */
[----:B------:R-:W-:Y:S01]  /*4f10*/  IADD3 R34, P1, PT, R35, R34, RZ ;  /* 0x0000002223227210 */ /* 0x000fe20007f3e0ff */
[----:B------:R-:W-:Y:S01]  /*4f20*/  FMUL R40, R43, R40 ;  /* 0x000000282b287220 */ /* 0x000fe20000400000 */
[----:B------:R-:W-:Y:S01]  /*4f30*/  FMUL R43, R38, UR37 ;  /* 0x00000025262b7c20 */ /* 0x000fe20008400000 */
[----:B------:R-:W-:Y:S01]  /*4f40*/  FMUL R20, R41, UR37 ;  /* 0x0000002529147c20 */ /* 0x000fe20008400000 */
[----:B------:R-:W-:-:S03]  /*4f50*/  IADD3.X R35, PT, PT, RZ, R33, RZ, P1, !PT ;  /* 0x00000021ff237210 */ /* 0x000fc60000ffe4ff */
[----:B------:R-:W-:Y:S02]  /*4f60*/  F2FP.SATFINITE.E4M3.F32.PACK_AB_MERGE_C R43, RZ, R43, RZ ;  /* 0x0000002bff2b723e */ /* 0x000fe400048070ff */
[----:B------:R-:W-:Y:S02]  /*4f70*/  F2FP.SATFINITE.E4M3.F32.PACK_AB_MERGE_C R20, RZ, R20, RZ ;  /* 0x00000014ff14723e */ /* 0x000fe400048070ff */
[----:B---3--:R-:W-:Y:S02]  /*4f80*/  @!P0 LEA R16, P1, R34, UR31, 0x1 ;  /* 0x0000001f22108c11 */ /* 0x008fe4000f8208ff */
[----:B------:R-:W-:Y:S02]  /*4f90*/  @!P0 PRMT R33, R20, 0x7604, R43 ;  /* 0x0000760414218816 */ /* 0x000fe4000000002b */
[----:B------:R-:W-:Y:S02]  /*4fa0*/  @!P0 LEA.HI.X R17, R34, UR32, R35, 0x1, P1 ;  /* 0x0000002022118c11 */ /* 0x000fe400088f0c23 */
[--C-:B------:R-:W-:Y:S01]  /*4fb0*/  FMNMX3 R37, |R38|, R37, |R41|.reuse, !PT ;  /* 0x0000002526257276 */ /* 0x100fe20007800629 */
[----:B------:R-:W-:Y:S01]  /*4fc0*/  FADD R38, RZ, R38 ;  /* 0x00000026ff267221 */ /* 0x000fe20000000000 */
[----:B------:R-:W-:Y:S01]  /*4fd0*/  FADD R41, RZ, R41 ;  /* 0x00000029ff297221 */ /* 0x000fe20000000000 */
[----:B------:R-:W-:Y:S01]  /*4fe0*/  FMUL R19, R19, R32 ;  /* 0x0000002013137220 */ /* 0x000fe20000400000 */
[----:B------:R0:W-:Y:S01]  /*4ff0*/  @!P0 STG.E.U16 desc[UR24][R16.64], R33 ;  /* 0x0000002110008986 */ /* 0x0001e2000c101518 */
[C---:B------:R-:W-:Y:S01]  /*5000*/  FMNMX3 R37, |R39|.reuse, R37, |R36|, !PT ;  /* 0x0000002527257276 */ /* 0x040fe20007800624 */
[----:B------:R-:W-:Y:S01]  /*5010*/  FADD R32, R36, R41 ;  /* 0x0000002924207221 */ /* 0x000fe20000000000 */
[----:B------:R-:W-:Y:S01]  /*5020*/  @!P0 IADD3 R30, P1, PT, R34, UR35, RZ ;  /* 0x00000023221e8c10 */ /* 0x000fe2000ff3e0ff */
[----:B------:R-:W-:Y:S01]  /*5030*/  FMUL R36, R36, UR37 ;  /* 0x0000002524247c20 */ /* 0x000fe20008400000 */
[C---:B0-----:R-:W-:Y:S01]  /*5040*/  FADD R33, R39.reuse, R38 ;  /* 0x0000002627217221 */ /* 0x041fe20000000000 */
[----:B------:R-:W-:Y:S01]  /*5050*/  FMUL R39, R39, UR37 ;  /* 0x0000002527277c20 */ /* 0x000fe20008400000 */
[----:B------:R-:W-:-:S02]  /*5060*/  @!P0 IADD3.X R17, PT, PT, R35, UR36, RZ, P1, !PT ;  /* 0x0000002423118c10 */ /* 0x000fc40008ffe4ff */
[C---:B------:R-:W-:Y:S02]  /*5070*/  @!P0 LEA R16, P1, R30.reuse, UR31, 0x1 ;  /* 0x0000001f1e108c11 */ /* 0x040fe4000f8208ff */
[----:B------:R-:W-:Y:S02]  /*5080*/  F2FP.SATFINITE.E4M3.F32.PACK_AB_MERGE_C R39, RZ, R39, RZ ;  /* 0x00000027ff27723e */ /* 0x000fe400048070ff */
[----:B------:R-:W-:Y:S02]  /*5090*/  F2FP.SATFINITE.E4M3.F32.PACK_AB_MERGE_C R36, RZ, R36, RZ ;  /* 0x00000024ff24723e */ /* 0x000fe400048070ff */
[----:B------:R-:W-:Y:S02]  /*50a0*/  @!P0 LEA.HI.X R17, R30, UR32, R17, 0x1, P1 ;  /* 0x000000201e118c11 */ /* 0x000fe400088f0c11 */
[----:B------:R-:W-:-:S05]  /*50b0*/  @!P0 PRMT R41, R36, 0x7604, R39 ;  /* 0x0000760424298816 */ /* 0x000fca0000000027 */
[----:B------:R0:W-:Y:S01]  /*50c0*/  @!P0 STG.E.U16 desc[UR24][R16.64], R41 ;  /* 0x0000002910008986 */ /* 0x0001e2000c101518 */
[----:B------:R-:W-:-:S04]  /*50d0*/  LOP3.LUT R18, R43, 0xff, RZ, 0xc0, !PT ;  /* 0x000000ff2b127812 */ /* 0x000fc800078ec0ff */
[----:B------:R-:W-:Y:S02]  /*50e0*/  LEA R18, R39, R18, 0x8 ;  /* 0x0000001227127211 */ /* 0x000fe400078e40ff */
[----:B------:R-:W-:Y:S01]  /*50f0*/  LOP3.LUT R39, R20, 0xff, RZ, 0xc0, !PT ;  /* 0x000000ff14277812 */ /* 0x000fe200078ec0ff */
[----:B------:R-:W-:-:S03]  /*5100*/  FMUL R20, R28, UR37 ;  /* 0x000000251c147c20 */ /* 0x000fc60008400000 */
[----:B------:R-:W-:Y:S01]  /*5110*/  LEA R30, R36, R39, 0x8 ;  /* 0x00000027241e7211 */ /* 0x000fe200078e40ff */
[----:B------:R-:W-:Y:S01]  /*5120*/  FMUL R36, R27, UR37 ;  /* 0x000000251b247c20 */ /* 0x000fe20008400000 */
[----:B------:R-:W-:Y:S01]  /*5130*/  BSSY.RECONVERGENT B0, `(.L_x_13143) ;  /* 0x000000e000007945 */ /* 0x000fe20003800200 */
[C---:B------:R-:W-:Y:S01]  /*5140*/  FADD R33, R28.reuse, R33 ;  /* 0x000000211c217221 */ /* 0x040fe20000000000 */
[----:B------:R-:W-:Y:S02]  /*5150*/  FMNMX3 R28, |R28|, R37, |R27|, !PT ;  /* 0x000000251c1c7276 */ /* 0x000fe4000780061b */
[----:B------:R-:W-:Y:S02]  /*5160*/  F2FP.SATFINITE.E4M3.F32.PACK_AB_MERGE_C R37, RZ, R36, RZ ;  /* 0x00000024ff25723e */ /* 0x000fe400048070ff */
[----:B------:R-:W-:Y:S01]  /*5170*/  F2FP.SATFINITE.E4M3.F32.PACK_AB_MERGE_C R20, RZ, R20, RZ ;  /* 0x00000014ff14723e */ /* 0x000fe200048070ff */
[----:B01--4-:R-:W-:Y:S06]  /*5180*/  @P0 BRA `(.L_x_13144) ;  /* 0x0000000000200947 */ /* 0x013fec0003800000 */
        /* <DEDUP_REMOVED lines=8> */
.L_x_13144:
[----:B------:R-:W-:Y:S05]  /*5210*/  BSYNC.RECONVERGENT B0 ;  /* 0x0000000000007941 */ /* 0x000fea0003800200 */
.L_x_13143:
[----:B------:R-:W-:Y:S01]  /*5220*/  FMUL R36, R40, UR37 ;  /* 0x0000002528247c20 */ /* 0x000fe20008400000 */
[----:B0-----:R-:W-:Y:S01]  /*5230*/  FMUL R16, R19, UR37 ;  /* 0x0000002513107c20 */ /* 0x001fe20008400000 */
[----:B------:R-:W-:Y:S01]  /*5240*/  BSSY.RECONVERGENT B0, `(.L_x_13145) ;  /* 0x000000d000007945 */ /* 0x000fe20003800200 */
[----:B------:R-:W-:Y:S02]  /*5250*/  FADD R32, R27, R32 ;  /* 0x000000201b207221 */ /* 0x000fe40000000000 */
[----:B------:R-:W-:Y:S02]  /*5260*/  F2FP.SATFINITE.E4M3.F32.PACK_AB_MERGE_C R36, RZ, R36, RZ ;  /* 0x00000024ff24723e */ /* 0x000fe400048070ff */
[----:B------:R-:W-:Y:S01]  /*5270*/  F2FP.SATFINITE.E4M3.F32.PACK_AB_MERGE_C R27, RZ, R16, RZ ;  /* 0x00000010ff1b723e */ /* 0x000fe200048070ff */
[----:B------:R-:W-:Y:S06]  /*5280*/  @P0 BRA `(.L_x_13146) ;  /* 0x0000000000200947 */ /* 0x000fec0003800000 */
[----:B------:R-:W-:Y:S01]  /*5290*/  MOV R17, UR35 ;  /* 0x0000002300117c02 */ /* 0x000fe20008000f00 */
[----:B------:R-:W-:-:S04]  /*52a0*/  UIMAD UR5, UR36, 0x3, URZ ;  /* 0x00000003240578a4 */ /* 0x000fc8000f8e02ff */
[----:B------:R-:W-:-:S05]  /*52b0*/  IMAD.WIDE.U32 R34, R17, 0x3, R34 ;  /* 0x0000000311227825 */ /* 0x000fca00078e0022 */
[----:B------:R-:W-:Y:S02]  /*52c0*/  IADD3 R17, PT, PT, R35, UR5, RZ ;  /* 0x0000000523117c10 */ /* 0x000fe4000fffe0ff */
[C---:B------:R-:W-:Y:S02]  /*52d0*/  LEA R16, P0, R34.reuse, UR31, 0x1 ;  /* 0x0000001f22107c11 */ /* 0x040fe4000f8008ff */
[----:B------:R-:W-:Y:S02]  /*52e0*/  PRMT R35, R27, 0x7604, R36 ;  /* 0x000076041b237816 */ /* 0x000fe40000000024 */
[----:B------:R-:W-:-:S05]  /*52f0*/  LEA.HI.X R17, R34, UR32, R17, 0x1, P0 ;  /* 0x0000002022117c11 */ /* 0x000fca00080f0c11 */
[----:B------:R0:W-:Y:S04]  /*5300*/  STG.E.U16 desc[UR24][R16.64], R35 ;  /* 0x0000002310007986 */ /* 0x0001e8000c101518 */
.L_x_13146:
[----:B------:R-:W-:Y:S05]  /*5310*/  BSYNC.RECONVERGENT B0 ;  /* 0x0000000000007941 */ /* 0x000fea0003800200 */
.L_x_13145:
[--C-:B-----5:R-:W-:Y:S01]  /*5320*/  HADD2.F32 R34, -RZ, R44.reuse.H0_H0 ;  /* 0x2000002cff227230 */ /* 0x120fe20000004100 */
[----:B------:R-:W-:Y:S01]  /*5330*/  LOP3.LUT R30, R30, 0xffff, RZ, 0xc0, !PT ;  /* 0x0000ffff1e1e7812 */ /* 0x000fe200078ec0ff */
[----:B------:R-:W-:Y:S01]  /*5340*/  HADD2.F32 R44, -RZ, R44.H1_H1 ;  /* 0x3000002cff2c7230 */ /* 0x000fe20000004100 */
[----:B------:R-:W-:Y:S01]  /*5350*/  SHF.L.U32 R20, R20, 0x10, RZ ;  /* 0x0000001014147819 */ /* 0x000fe200000006ff */
[----:B------:R-:W-:Y:S01]  /*5360*/  FADD R32, R19, R32 ;  /* 0x0000002013207221 */ /* 0x000fe20000000000 */
[----:B0-----:R-:W-:Y:S01]  /*5370*/  FMUL R17, R34, 0.044714998453855514526 ;  /* 0x3d37271322117820 */ /* 0x001fe20000400000 */
[----:B------:R-:W-:Y:S01]  /*5380*/  LOP3.LUT R36, R36, 0xffff, RZ, 0xc0, !PT ;  /* 0x0000ffff24247812 */ /* 0x000fe200078ec0ff */
[C---:B------:R-:W-:Y:S01]  /*5390*/  FADD R33, R40.reuse, R33 ;  /* 0x0000002128217221 */ /* 0x040fe20000000000 */
[----:B------:R-:W-:Y:S01]  /*53a0*/  FMNMX3 R28, |R40|, R28, |R19|, !PT ;  /* 0x0000001c281c7276 */ /* 0x000fe20007800613 */
[C---:B------:R-:W-:Y:S01]  /*53b0*/  FFMA R16, R34.reuse, R17, 1 ;  /* 0x3f80000022107423 */ /* 0x040fe20000000011 */
[----:B------:R-:W-:Y:S01]  /*53c0*/  FMUL R17, R34, 0.79788458347320556641 ;  /* 0x3f4c422a22117820 */ /* 0x000fe20000400000 */
[----:B------:R-:W-:Y:S03]  /*53d0*/  BSSY.RECONVERGENT B0, `(.L_x_13147) ;  /* 0x000011c000007945 */ /* 0x000fe60003800200 */
        /* <DEDUP_REMOVED lines=11> */
[----:B------:R-:W-:-:S05]  /*5490*/  FMUL R38, R44, 0.79788458347320556641 ;  /* 0x3f4c422a2c267820 */ /* 0x000fca0000400000 */
[----:B------:R-:W0:Y:S02]  /*54a0*/  MUFU.RCP R39, R39 ;  /* 0x0000002700277308 */ /* 0x000e240000001000 */
[----:B0-----:R-:W-:-:S05]  /*54b0*/  FFMA R41, R39, -2, R6 ;  /* 0xc000000027297823 */ /* 0x001fca0000000006 */
[----:B------:R-:W-:-:S04]  /*54c0*/  FSEL R41, R41, 1, !P0 ;  /* 0x3f80000029297808 */ /* 0x000fc80004000000 */
[--C-:B------:R-:W-:Y:S01]  /*54d0*/  LOP3.LUT R35, R41, 0x80000000, R17.reuse, 0xb8, !PT ;  /* 0x8000000029237812 */ /* 0x100fe200078eb811 */
[----:B------:R-:W-:Y:S01]  /*54e0*/  @!P1 FFMA R35, R17, R16, R17 ;  /* 0x0000001011239223 */ /* 0x000fe20000000011 */
[----:B------:R-:W-:-:S03]  /*54f0*/  FMUL R17, R44, 0.044714998453855514526 ;  /* 0x3d3727132c117820 */ /* 0x000fc60000400000 */
[C---:B------:R-:W-:Y:S01]  /*5500*/  FFMA R40, -R35.reuse, R35, 1 ;  /* 0x3f80000023287423 */ /* 0x040fe20000000123 */
[----:B------:R-:W-:Y:S01]  /*5510*/  FFMA R17, R44, R17, 1 ;  /* 0x3f8000002c117423 */ /* 0x000fe20000000011 */
[----:B------:R-:W-:-:S03]  /*5520*/  FADD R35, R35, 1 ;  /* 0x3f80000023237421 */ /* 0x000fc60000000000 */
[----:B------:R-:W-:Y:S01]  /*5530*/  FMUL R38, R38, R17 ;  /* 0x0000001126267220 */ /* 0x000fe20000400000 */
[----:B------:R-:W-:-:S03]  /*5540*/  SHF.L.U32 R17, R37, 0x10, RZ ;  /* 0x0000001025117819 */ /* 0x000fc600000006ff */
[----:B------:R-:W-:Y:S01]  /*5550*/  FMUL R16, |R38|, 2.8853900432586669922 ;  /* 0x4038aa3b26107820 */ /* 0x000fe20000400200 */
[----:B------:R-:W-:Y:S01]  /*5560*/  LOP3.LUT R17, R30, 0xff0000, R17, 0xf8, !PT ;  /* 0x00ff00001e117812 */ /* 0x000fe200078ef811 */
[C---:B------:R-:W-:Y:S01]  /*5570*/  FMUL R30, R38.reuse, R38 ;  /* 0x00000026261e7220 */ /* 0x040fe20000400000 */
[C---:B------:R-:W-:Y:S02]  /*5580*/  FSETP.GE.AND P0, PT, |R38|.reuse, 9.010913848876953125, PT ;  /* 0x41102cb42600780b */ /* 0x040fe40003f06200 */
[----:B------:R-:W-:Y:S01]  /*5590*/  FSETP.GE.AND P1, PT, |R38|, 0.60000002384185791016, PT ;  /* 0x3f19999a2600780b */ /* 0x000fe20003f26200 */
[----:B------:R-:W0:Y:S01]  /*55a0*/  MUFU.EX2 R16, R16 ;  /* 0x0000001000107308 */ /* 0x000e220000000800 */
[----:B------:R-:W-:-:S04]  /*55b0*/  FFMA R37, R30, R5, -0.052303962409496307373 ;  /* 0xbd563cae1e257423 */ /* 0x000fc80000000005 */
[----:B------:R-:W-:Y:S01]  /*55c0*/  FFMA R41, R30, R37, 0.1331529766321182251 ;  /* 0x3e0859411e297423 */ /* 0x000fe20000000025 */
[----:B0-----:R-:W-:-:S03]  /*55d0*/  FADD R39, R16, 1 ;  /* 0x3f80000010277421 */ /* 0x001fc60000000000 */
[----:B------:R-:W-:Y:S01]  /*55e0*/  FFMA R16, R30, R41, -0.33332768082618713379 ;  /* 0xbeaaa9ed1e107423 */ /* 0x000fe20000000029 */
[----:B------:R-:W-:Y:S02]  /*55f0*/  LOP3.LUT R41, R20, 0xff0000, RZ, 0xc0, !PT ;  /* 0x00ff000014297812 */ /* 0x000fe400078ec0ff */
[----:B------:R-:W0:Y:S02]  /*5600*/  MUFU.RCP R39, R39 ;  /* 0x0000002700277308 */ /* 0x000e240000001000 */
[----:B------:R-:W-:Y:S01]  /*5610*/  LOP3.LUT R20, R41, 0xffff, R18, 0xf8, !PT ;  /* 0x0000ffff29147812 */ /* 0x000fe200078ef812 */
[----:B0-----:R-:W-:Y:S01]  /*5620*/  FFMA R37, R39, -2, R6 ;  /* 0xc000000027257823 */ /* 0x001fe20000000006 */
[----:B------:R-:W-:-:S04]  /*5630*/  FFMA R39, R30, R16, RZ ;  /* 0x000000101e277223 */ /* 0x000fc800000000ff */
[----:B------:R-:W-:-:S04]  /*5640*/  FSEL R37, R37, 1, !P0 ;  /* 0x3f80000025257808 */ /* 0x000fc80004000000 */
[--C-:B------:R-:W-:Y:S01]  /*5650*/  LOP3.LUT R30, R37, 0x80000000, R38.reuse, 0xb8, !PT ;  /* 0x80000000251e7812 */ /* 0x100fe200078eb826 */
[--C-:B------:R-:W-:Y:S02]  /*5660*/  HADD2.F32 R37, -RZ, R45.reuse.H0_H0 ;  /* 0x2000002dff257230 */ /* 0x100fe40000004100 */
[----:B------:R-:W-:Y:S01]  /*5670*/  @!P1 FFMA R30, R38, R39, R38 ;  /* 0x00000027261e9223 */ /* 0x000fe20000000026 */
[----:B------:R-:W-:Y:S02]  /*5680*/  HADD2.F32 R45, -RZ, R45.H1_H1 ;  /* 0x3000002dff2d7230 */ /* 0x000fe40000004100 */
[C---:B------:R-:W-:Y:S01]  /*5690*/  FMUL R16, R37.reuse, 0.044714998453855514526 ;  /* 0x3d37271325107820 */ /* 0x040fe20000400000 */
[----:B------:R-:W-:-:S03]  /*56a0*/  FMUL R38, R37, 0.79788458347320556641 ;  /* 0x3f4c422a25267820 */ /* 0x000fc60000400000 */
[----:B------:R-:W-:Y:S01]  /*56b0*/  FFMA R39, R37, R16, 1 ;  /* 0x3f80000025277423 */ /* 0x000fe20000000010 */
[----:B------:R-:W-:-:S03]  /*56c0*/  FADD R16, RZ, R9 ;  /* 0x00000009ff107221 */ /* 0x000fc60000000000 */
[----:B------:R-:W-:Y:S01]  /*56d0*/  FMUL R38, R38, R39 ;  /* 0x0000002726267220 */ /* 0x000fe20000400000 */
[----:B------:R-:W-:-:S03]  /*56e0*/  FADD R16, R21, R16 ;  /* 0x0000001015107221 */ /* 0x000fc60000000000 */
        /* <DEDUP_REMOVED lines=16> */
[C---:B------:R-:W-:Y:S01]  /*57f0*/  FMUL R21, R45.reuse, 0.79788458347320556641 ;  /* 0x3f4c422a2d157820 */ /* 0x040fe20000400000 */
[----:B------:R-:W-:Y:S01]  /*5800*/  SHF.L.U32 R9, R36, 0x18, RZ ;  /* 0x0000001824097819 */ /* 0x000fe200000006ff */
[----:B------:R-:W-:Y:S01]  /*5810*/  FFMA R19, -R18, R18, 1 ;  /* 0x3f80000012137423 */ /* 0x000fe20000000112 */
[----:B------:R-:W-:Y:S02]  /*5820*/  FFMA R38, R45, R38, 1 ;  /* 0x3f8000002d267423 */ /* 0x000fe40000000026 */
[----:B------:R-:W-:Y:S01]  /*5830*/  LOP3.LUT R36, R20, R9, RZ, 0xfc, !PT ;  /* 0x0000000914247212 */ /* 0x000fe200078efcff */
[----:B------:R-:W-:Y:S01]  /*5840*/  FMUL R20, R37, 0.10703222453594207764 ;  /* 0x3ddb33b625147820 */ /* 0x000fe20000400000 */
[----:B------:R-:W-:-:S03]  /*5850*/  FMUL R21, R21, R38 ;  /* 0x0000002615157220 */ /* 0x000fc60000400000 */
[----:B------:R-:W-:Y:S01]  /*5860*/  FFMA R20, R37, R20, 0.79788458347320556641 ;  /* 0x3f4c422a25147423 */ /* 0x000fe20000000014 */
[C---:B------:R-:W-:Y:S01]  /*5870*/  FMUL R38, |R21|.reuse, 2.8853900432586669922 ;  /* 0x4038aa3b15267820 */ /* 0x040fe20000400200 */
[----:B------:R-:W-:Y:S02]  /*5880*/  FSETP.GE.AND P0, PT, |R21|, 9.010913848876953125, PT ;  /* 0x41102cb41500780b */ /* 0x000fe40003f06200 */
[----:B------:R-:W-:Y:S01]  /*5890*/  FMUL R20, R19, R20 ;  /* 0x0000001413147220 */ /* 0x000fe20000400000 */
[----:B------:R-:W0:Y:S01]  /*58a0*/  MUFU.EX2 R9, R38 ;  /* 0x0000002600097308 */ /* 0x000e220000000800 */
[----:B------:R-:W-:Y:S01]  /*58b0*/  FMUL R19, R37, 0.5 ;  /* 0x3f00000025137820 */ /* 0x000fe20000400000 */
[C---:B------:R-:W-:Y:S01]  /*58c0*/  FMUL R37, R34.reuse, 0.10703222453594207764 ;  /* 0x3ddb33b622257820 */ /* 0x040fe20000400000 */
[----:B------:R-:W-:Y:S02]  /*58d0*/  FSETP.GE.AND P1, PT, |R21|, 0.60000002384185791016, PT ;  /* 0x3f19999a1500780b */ /* 0x000fe40003f26200 */
[----:B------:R-:W-:Y:S01]  /*58e0*/  FMUL R19, R19, R20 ;  /* 0x0000001413137220 */ /* 0x000fe20000400000 */
[----:B------:R-:W-:-:S04]  /*58f0*/  FFMA R37, R34, R37, 0.79788458347320556641 ;  /* 0x3f4c422a22257423 */ /* 0x000fc80000000025 */
[----:B------:R-:W-:Y:S01]  /*5900*/  FMUL R40, R40, R37 ;  /* 0x0000002528287220 */ /* 0x000fe20000400000 */
[----:B------:R-:W-:-:S04]  /*5910*/  FMUL R37, R44, 0.10703222453594207764 ;  /* 0x3ddb33b62c257820 */ /* 0x000fc80000400000 */
[----:B------:R-:W-:Y:S01]  /*5920*/  FFMA R20, R44, R37, 0.79788458347320556641 ;  /* 0x3f4c422a2c147423 */ /* 0x000fe20000000025 */
[----:B------:R-:W-:Y:S01]  /*5930*/  FFMA R37, -R30, R30, 1 ;  /* 0x3f8000001e257423 */ /* 0x000fe2000000011e */
[----:B0-----:R-:W-:Y:S01]  /*5940*/  FADD R39, R9, 1 ;  /* 0x3f80000009277421 */ /* 0x001fe20000000000 */
[----:B------:R-:W-:Y:S01]  /*5950*/  FMUL R44, R44, 0.5 ;  /* 0x3f0000002c2c7820 */ /* 0x000fe20000400000 */
[----:B------:R-:W-:Y:S01]  /*5960*/  FADD R30, R30, 1 ;  /* 0x3f8000001e1e7421 */ /* 0x000fe20000000000 */
[----:B------:R-:W-:Y:S01]  /*5970*/  FMUL R37, R37, R20 ;  /* 0x0000001425257220 */ /* 0x000fe20000400000 */
[----:B------:R-:W0:Y:S01]  /*5980*/  MUFU.RCP R9, R39 ;  /* 0x0000002700097308 */ /* 0x000e220000001000 */
[----:B------:R-:W-:-:S04]  /*5990*/  FMUL R20, R21, R21 ;  /* 0x0000001515147220 */ /* 0x000fc80000400000 */
[----:B------:R-:W-:-:S04]  /*59a0*/  FFMA R41, R20, R5, -0.052303962409496307373 ;  /* 0xbd563cae14297423 */ /* 0x000fc80000000005 */
[----:B------:R-:W-:Y:S01]  /*59b0*/  FFMA R41, R20, R41, 0.1331529766321182251 ;  /* 0x3e08594114297423 */ /* 0x000fe20000000029 */
[----:B0-----:R-:W-:-:S03]  /*59c0*/  FFMA R38, R9, -2, R6 ;  /* 0xc000000009267823 */ /* 0x001fc60000000006 */
[----:B------:R-:W-:Y:S02]  /*59d0*/  FFMA R9, R20, R41, -0.33332768082618713379 ;  /* 0xbeaaa9ed14097423 */ /* 0x000fe40000000029 */
[----:B------:R-:W-:Y:S02]  /*59e0*/  FSEL R38, R38, 1, !P0 ;  /* 0x3f80000026267808 */ /* 0x000fe40004000000 */
[----:B------:R-:W-:Y:S02]  /*59f0*/  FFMA R20, R20, R9, RZ ;  /* 0x0000000914147223 */ /* 0x000fe400000000ff */
[--C-:B------:R-:W-:Y:S01]  /*5a00*/  LOP3.LUT R39, R38, 0x80000000, R21.reuse, 0xb8, !PT ;  /* 0x8000000026277812 */ /* 0x100fe200078eb815 */
[--C-:B------:R-:W-:Y:S02]  /*5a10*/  HADD2.F32 R38, -RZ, R15.reuse.H0_H0 ;  /* 0x2000000fff267230 */ /* 0x100fe40000004100 */
[----:B------:R-:W-:Y:S01]  /*5a20*/  @!P1 FFMA R39, R21, R20, R21 ;  /* 0x0000001415279223 */ /* 0x000fe20000000015 */
[----:B------:R-:W-:Y:S01]  /*5a30*/  FMUL R21, R34, 0.5 ;  /* 0x3f00000022157820 */ /* 0x000fe20000400000 */
[----:B------:R-:W-:-:S02]  /*5a40*/  HADD2.F32 R15, -RZ, R15.H1_H1 ;  /* 0x3000000fff0f7230 */ /* 0x000fc40000004100 */
[C---:B------:R-:W-:Y:S01]  /*5a50*/  FMUL R9, R38.reuse, 0.044714998453855514526 ;  /* 0x3d37271326097820 */ /* 0x040fe20000400000 */
[----:B------:R-:W-:Y:S01]  /*5a60*/  FMUL R20, R38, 0.79788458347320556641 ;  /* 0x3f4c422a26147820 */ /* 0x000fe20000400000 */
[----:B------:R-:W-:Y:S01]  /*5a70*/  FMUL R40, R21, R40 ;  /* 0x0000002815287220 */ /* 0x000fe20000400000 */
[----:B------:R-:W-:Y:S01]  /*5a80*/  FMUL R21, R44, R37 ;  /* 0x000000252c157220 */ /* 0x000fe20000400000 */
[----:B------:R-:W-:Y:S01]  /*5a90*/  FFMA R9, R38, R9, 1 ;  /* 0x3f80000026097423 */ /* 0x000fe20000000009 */
[----:B------:R-:W-:Y:S01]  /*5aa0*/  FMUL R44, R15, 0.044714998453855514526 ;  /* 0x3d3727130f2c7820 */ /* 0x000fe20000400000 */
[----:B------:R-:W-:Y:S02]  /*5ab0*/  FFMA R40, R35, 0.5, R40 ;  /* 0x3f00000023287823 */ /* 0x000fe40000000028 */
[----:B------:R-:W-:-:S04]  /*5ac0*/  FMUL R20, R20, R9 ;  /* 0x0000000914147220 */ /* 0x000fc80000400000 */
[C---:B------:R-:W-:Y:S01]  /*5ad0*/  FMUL R41, |R20|.reuse, 2.8853900432586669922 ;  /* 0x4038aa3b14297820 */ /* 0x040fe20000400200 */
[C---:B------:R-:W-:Y:S01]  /*5ae0*/  FMUL R34, R20.reuse, R20 ;  /* 0x0000001414227220 */ /* 0x040fe20000400000 */
[C---:B------:R-:W-:Y:S02]  /*5af0*/  FSETP.GE.AND P0, PT, |R20|.reuse, 9.010913848876953125, PT ;  /* 0x41102cb41400780b */ /* 0x040fe40003f06200 */
[----:B------:R-:W-:Y:S01]  /*5b00*/  FSETP.GE.AND P1, PT, |R20|, 0.60000002384185791016, PT ;  /* 0x3f19999a1400780b */ /* 0x000fe20003f26200 */
        /* <DEDUP_REMOVED lines=11> */
[----:B------:R-:W-:Y:S01]  /*5bc0*/  IADD3 R37, PT, PT, R3, 0x3, RZ ;  /* 0x0000000303257810 */ /* 0x000fe20007ffe0ff */
[----:B------:R-:W-:Y:S01]  /*5bd0*/  FMUL R20, R45, 0.10703222453594207764 ;  /* 0x3ddb33b62d147820 */ /* 0x000fe20000400000 */
[----:B------:R-:W-:Y:S02]  /*5be0*/  FFMA R9, -R39, R39, 1 ;  /* 0x3f80000027097423 */ /* 0x000fe40000000127 */
[----:B------:R-:W-:Y:S01]  /*5bf0*/  ISETP.GE.U32.AND P0, PT, R37, UR7, PT ;  /* 0x0000000725007c0c */ /* 0x000fe2000bf06070 */
[----:B------:R-:W-:-:S03]  /*5c00*/  FFMA R20, R45, R20, 0.79788458347320556641 ;  /* 0x3f4c422a2d147423 */ /* 0x000fc60000000014 */
[----:B------:R-:W-:Y:S01]  /*5c10*/  ISETP.GE.U32.OR P0, PT, R13, UR18, P0 ;  /* 0x000000120d007c0c */ /* 0x000fe20008706470 */
[----:B------:R-:W-:Y:S01]  /*5c20*/  FFMA R13, R30, 0.5, R21 ;  /* 0x3f0000001e0d7823 */ /* 0x000fe20000000015 */
[C---:B------:R-:W-:Y:S01]  /*5c30*/  FFMA R21, R15.reuse, R44, 1 ;  /* 0x3f8000000f157423 */ /* 0x040fe2000000002c */
[----:B------:R-:W-:Y:S01]  /*5c40*/  FMUL R30, R15, 0.79788458347320556641 ;  /* 0x3f4c422a0f1e7820 */ /* 0x000fe20000400000 */
[----:B------:R-:W-:Y:S01]  /*5c50*/  FMUL R44, R9, R20 ;  /* 0x00000014092c7220 */ /* 0x000fe20000400000 */
[--C-:B------:R-:W-:Y:S02]  /*5c60*/  HADD2.F32 R20, -RZ, R29.reuse.H1_H1 ;  /* 0x3000001dff147230 */ /* 0x100fe40000004100 */
[----:B------:R-:W-:Y:S01]  /*5c70*/  FMUL R9, R45, 0.5 ;  /* 0x3f0000002d097820 */ /* 0x000fe20000400000 */
[----:B------:R-:W-:Y:S01]  /*5c80*/  FMUL R30, R30, R21 ;  /* 0x000000151e1e7220 */ /* 0x000fe20000400000 */
[----:B------:R-:W-:Y:S02]  /*5c90*/  HADD2.F32 R21, -RZ, R29.H0_H0 ;  /* 0x2000001dff157230 */ /* 0x000fe40000004100 */
[----:B------:R-:W-:Y:S01]  /*5ca0*/  FMUL R13, R20, R13 ;  /* 0x0000000d140d7220 */ /* 0x000fe20000400000 */
[----:B------:R-:W-:Y:S01]  /*5cb0*/  FMUL R35, |R30|, 2.8853900432586669922 ;  /* 0x4038aa3b1e237820 */ /* 0x000fe20000400200 */
[----:B------:R-:W-:Y:S01]  /*5cc0*/  FMUL R9, R9, R44 ;  /* 0x0000002c09097220 */ /* 0x000fe20000400000 */
[----:B------:R-:W-:Y:S01]  /*5cd0*/  FMUL R29, R21, R40 ;  /* 0x00000028151d7220 */ /* 0x000fe20000400000 */
[----:B------:R-:W-:Y:S01]  /*5ce0*/  FADD R40, R18, 1 ;  /* 0x3f80000012287421 */ /* 0x000fe20000000000 */
[----:B------:R-:W-:Y:S01]  /*5cf0*/  IADD3 R18, P1, PT, R22, UR38, RZ ;  /* 0x0000002616127c10 */ /* 0x000fe2000ff3e0ff */
[----:B------:R-:W-:Y:S01]  /*5d00*/  FMUL R22, R13, UR37 ;  /* 0x000000250d167c20 */ /* 0x000fe20008400000 */
[----:B------:R-:W0:Y:S01]  /*5d10*/  MUFU.EX2 R35, R35 ;  /* 0x0000002300237308 */ /* 0x000e220000000800 */
[----:B------:R-:W-:Y:S01]  /*5d20*/  FMUL R20, R29, UR37 ;  /* 0x000000251d147c20 */ /* 0x000fe20008400000 */
[----:B------:R-:W-:Y:S01]  /*5d30*/  FADD R44, R39, 1 ;  /* 0x3f800000272c7421 */ /* 0x000fe20000000000 */
[----:B------:R-:W-:Y:S01]  /*5d40*/  FFMA R40, R40, 0.5, R19 ;  /* 0x3f00000028287823 */ /* 0x000fe20000000013 */
[----:B------:R-:W-:-:S02]  /*5d50*/  IADD3.X R19, PT, PT, R23, UR39, RZ, P1, !PT ;  /* 0x0000002717137c10 */ /* 0x000fc40008ffe4ff */
[----:B------:R-:W-:Y:S01]  /*5d60*/  F2FP.SATFINITE.E4M3.F32.PACK_AB_MERGE_C R23, RZ, R20, RZ ;  /* 0x00000014ff17723e */ /* 0x000fe200048070ff */
[----:B------:R-:W-:Y:S01]  /*5d70*/  FFMA R44, R44, 0.5, R9 ;  /* 0x3f0000002c2c7823 */ /* 0x000fe20000000009 */
[C---:B------:R-:W-:Y:S01]  /*5d80*/  @!P0 LEA R20, P1, R18.reuse, UR31, 0x1 ;  /* 0x0000001f12148c11 */ /* 0x040fe2000f8208ff */
[--C-:B------:R-:W-:Y:S01]  /*5d90*/  HADD2.F32 R9, -RZ, R14.reuse.H0_H0 ;  /* 0x2000000eff097230 */ /* 0x100fe20000004100 */
[----:B------:R-:W-:Y:S02]  /*5da0*/  F2FP.SATFINITE.E4M3.F32.PACK_AB_MERGE_C R22, RZ, R22, RZ ;  /* 0x00000016ff16723e */ /* 0x000fe400048070ff */
[----:B------:R-:W-:Y:S02]  /*5db0*/  @!P0 LEA.HI.X R21, R18, UR32, R19, 0x1, P1 ;  /* 0x0000002012158c11 */ /* 0x000fe400088f0c13 */
[----:B------:R-:W-:Y:S01]  /*5dc0*/  @!P0 PRMT R43, R22, 0x7604, R23 ;  /* 0x00007604162b8816 */ /* 0x000fe20000000017 */
[----:B------:R-:W-:Y:S01]  /*5dd0*/  FMUL R40, R9, R40 ;  /* 0x0000002809287220 */ /* 0x000fe20000400000 */
[----:B------:R-:W-:Y:S01]  /*5de0*/  FSETP.GE.AND P1, PT, |R30|, 9.010913848876953125, PT ;  /* 0x41102cb41e00780b */ /* 0x000fe20003f26200 */
[----:B0-----:R-:W-:Y:S01]  /*5df0*/  FADD R41, R35, 1 ;  /* 0x3f80000023297421 */ /* 0x001fe20000000000 */
[----:B------:R-:W-:-:S02]  /*5e00*/  HADD2.F32 R35, -RZ, R14.H1_H1 ;  /* 0x3000000eff237230 */ /* 0x000fc40000004100 */
[C---:B------:R-:W-:Y:S01]  /*5e10*/  FMUL R14, R30.reuse, R30 ;  /* 0x0000001e1e0e7220 */ /* 0x040fe20000400000 */
[----:B------:R0:W-:Y:S01]  /*5e20*/  @!P0 STG.E.U16 desc[UR24][R20.64], R43 ;  /* 0x0000002b14008986 */ /* 0x0001e2000c101518 */
[----:B------:R-:W-:Y:S01]  /*5e30*/  FSETP.GE.AND P2, PT, |R30|, 0.60000002384185791016, PT ;  /* 0x3f19999a1e00780b */ /* 0x000fe20003f46200 */
[----:B------:R-:W1:Y:S01]  /*5e40*/  MUFU.RCP R41, R41 ;  /* 0x0000002900297308 */ /* 0x000e620000001000 */
[----:B------:R-:W-:Y:S01]  /*5e50*/  FFMA R39, R14, R5, -0.052303962409496307373 ;  /* 0xbd563cae0e277423 */ /* 0x000fe20000000005 */
[----:B------:R-:W-:Y:S01]  /*5e60*/  FMUL R35, R35, R44 ;  /* 0x0000002c23237220 */ /* 0x000fe20000400000 */
[----:B------:R-:W-:Y:S01]  /*5e70*/  FMNMX3 R28, |R29|, R28, |R13|, !PT ;  /* 0x0000001c1d1c7276 */ /* 0x000fe2000780060d */
[----:B------:R-:W-:-:S04]  /*5e80*/  FADD R29, RZ, R29 ;  /* 0x0000001dff1d7221 */ /* 0x000fc80000000000 */
[----:B------:R-:W-:Y:S01]  /*5e90*/  FADD R29, R40, R29 ;  /* 0x0000001d281d7221 */ /* 0x000fe20000000000 */
[----:B0-----:R-:W-:Y:S01]  /*5ea0*/  FFMA R21, R14, R39, 0.1331529766321182251 ;  /* 0x3e0859410e157423 */ /* 0x001fe20000000027 */
[C---:B------:R-:W-:Y:S01]  /*5eb0*/  FMUL R20, R15.reuse, 0.10703222453594207764 ;  /* 0x3ddb33b60f147820 */ /* 0x040fe20000400000 */
[----:B------:R-:W-:Y:S01]  /*5ec0*/  FMUL R43, R15, 0.5 ;  /* 0x3f0000000f2b7820 */ /* 0x000fe20000400000 */
[----:B-1----:R-:W-:-:S05]  /*5ed0*/  FFMA R9, R41, -2, R6 ;  /* 0xc000000029097823 */ /* 0x002fca0000000006 */
[----:B------:R-:W-:Y:S01]  /*5ee0*/  FSEL R39, R9, 1, !P1 ;  /* 0x3f80000009277808 */ /* 0x000fe20004800000 */
[----:B------:R-:W-:-:S03]  /*5ef0*/  FFMA R9, R14, R21, -0.33332768082618713379 ;  /* 0xbeaaa9ed0e097423 */ /* 0x000fc60000000015 */
[----:B------:R-:W-:Y:S01]  /*5f00*/  LOP3.LUT R39, R39, 0x80000000, R30, 0xb8, !PT ;  /* 0x8000000027277812 */ /* 0x000fe200078eb81e */
[----:B------:R-:W-:Y:S01]  /*5f10*/  FFMA R21, R14, R9, RZ ;  /* 0x000000090e157223 */ /* 0x000fe200000000ff */
[----:B------:R-:W-:-:S03]  /*5f20*/  FMUL R9, R38, 0.10703222453594207764 ;  /* 0x3ddb33b626097820 */ /* 0x000fc60000400000 */
[----:B------:R-:W-:Y:S01]  /*5f30*/  @!P2 FFMA R39, R30, R21, R30 ;  /* 0x000000151e27a223 */ /* 0x000fe2000000001e */
[----:B------:R-:W-:Y:S01]  /*5f40*/  FFMA R14, R38, R9, 0.79788458347320556641 ;  /* 0x3f4c422a260e7423 */ /* 0x000fe20000000009 */
[----:B------:R-:W-:Y:S01]  /*5f50*/  FFMA R9, -R34, R34, 1 ;  /* 0x3f80000022097423 */ /* 0x000fe20000000122 */
[----:B------:R-:W-:Y:S01]  /*5f60*/  FMUL R30, R38, 0.5 ;  /* 0x3f000000261e7820 */ /* 0x000fe20000400000 */
[----:B------:R-:W-:Y:S01]  /*5f70*/  FFMA R21, R15, R20, 0.79788458347320556641 ;  /* 0x3f4c422a0f157423 */ /* 0x000fe20000000014 */
[----:B------:R-:W-:Y:S01]  /*5f80*/  FMUL R20, R35, UR37 ;  /* 0x0000002523147c20 */ /* 0x000fe20008400000 */
[----:B------:R-:W-:Y:S01]  /*5f90*/  FMUL R9, R9, R14 ;  /* 0x0000000e09097220 */ /* 0x000fe20000400000 */
[----:B------:R-:W-:-:S03]  /*5fa0*/  FFMA R14, -R39, R39, 1 ;  /* 0x3f800000270e7423 */ /* 0x000fc60000000127 */
[----:B------:R-:W-:Y:S01]  /*5fb0*/  FMUL R30, R30, R9 ;  /* 0x000000091e1e7220 */ /* 0x000fe20000400000 */
[----:B------:R-:W-:Y:S01]  /*5fc0*/  FMUL R14, R14, R21 ;  /* 0x000000150e0e7220 */ /* 0x000fe20000400000 */
[----:B------:R-:W-:Y:S01]  /*5fd0*/  @!P0 IADD3 R9, P1, PT, R18, UR35, RZ ;  /* 0x0000002312098c10 */ /* 0x000fe2000ff3e0ff */
[----:B------:R-:W-:Y:S01]  /*5fe0*/  FMUL R21, R40, UR37 ;  /* 0x0000002528157c20 */ /* 0x000fe20008400000 */
[----:B------:R-:W-:Y:S01]  /*5ff0*/  F2FP.SATFINITE.E4M3.F32.PACK_AB_MERGE_C R20, RZ, R20, RZ ;  /* 0x00000014ff14723e */ /* 0x000fe200048070ff */
[----:B------:R-:W-:Y:S01]  /*6000*/  FMUL R43, R43, R14 ;  /* 0x0000000e2b2b7220 */ /* 0x000fe20000400000 */
[----:B------:R-:W-:Y:S02]  /*6010*/  @!P0 IADD3.X R38, PT, PT, R19, UR36, RZ, P1, !PT ;  /* 0x0000002413268c10 */ /* 0x000fe40008ffe4ff */
[----:B------:R-:W-:Y:S02]  /*6020*/  @!P0 LEA R14, P1, R9, UR31, 0x1 ;  /* 0x0000001f090e8c11 */ /* 0x000fe4000f8208ff */
[----:B------:R-:W-:-:S02]  /*6030*/  F2FP.SATFINITE.E4M3.F32.PACK_AB_MERGE_C R21, RZ, R21, RZ ;  /* 0x00000015ff15723e */ /* 0x000fc400048070ff */
[----:B------:R-:W-:Y:S01]  /*6040*/  @!P0 LEA.HI.X R15, R9, UR32, R38, 0x1, P1 ;  /* 0x00000020090f8c11 */ /* 0x000fe200088f0c26 */
[----:B------:R-:W-:Y:S01]  /*6050*/  HADD2.F32 R38, -RZ, R25.H0_H0 ;  /* 0x20000019ff267230 */ /* 0x000fe20000004100 */
[----:B------:R-:W-:Y:S02]  /*6060*/  @!P0 PRMT R45, R20, 0x7604, R21 ;  /* 0x00007604142d8816 */ /* 0x000fe40000000015 */
[----:B------:R-:W-:Y:S02]  /*6070*/  FMNMX3 R40, |R40|, R28, |R35|, !PT ;  /* 0x0000001c28287276 */ /* 0x000fe40007800623 */
[C---:B------:R-:W-:Y:S01]  /*6080*/  FMUL R9, R38.reuse, 0.044714998453855514526 ;  /* 0x3d37271326097820 */ /* 0x040fe20000400000 */
[C---:B------:R-:W-:Y:S01]  /*6090*/  FMUL R41, R38.reuse, 0.79788458347320556641 ;  /* 0x3f4c422a26297820 */ /* 0x040fe20000400000 */
[----:B------:R0:W-:Y:S01]  /*60a0*/  @!P0 STG.E.U16 desc[UR24][R14.64], R45 ;  /* 0x0000002d0e008986 */ /* 0x0001e2000c101518 */
[----:B------:R-:W-:Y:S01]  /*60b0*/  LOP3.LUT R28, R23, 0xff, RZ, 0xc0, !PT ;  /* 0x000000ff171c7812 */ /* 0x000fe200078ec0ff */
[C---:B------:R-:W-:Y:S01]  /*60c0*/  FFMA R44, R38.reuse, R9, 1 ;  /* 0x3f800000262c7423 */ /* 0x040fe20000000009 */
[----:B------:R-:W-:-:S02]  /*60d0*/  FMUL R23, R38, 0.10703222453594207764 ;  /* 0x3ddb33b626177820 */ /* 0x000fc40000400000 */
[----:B------:R-:W-:Y:S01]  /*60e0*/  LEA R28, R21, R28, 0x8 ;  /* 0x0000001c151c7211 */ /* 0x000fe200078e40ff */
[----:B------:R-:W-:Y:S01]  /*60f0*/  FMUL R41, R41, R44 ;  /* 0x0000002c29297220 */ /* 0x000fe20000400000 */
[----:B------:R-:W-:Y:S01]  /*6100*/  FFMA R23, R38, R23, 0.79788458347320556641 ;  /* 0x3f4c422a26177423 */ /* 0x000fe20000000017 */
[----:B------:R-:W-:Y:S02]  /*6110*/  MOV R21, 0x400 ;  /* 0x0000040000157802 */ /* 0x000fe40000000f00 */
[C---:B------:R-:W-:Y:S01]  /*6120*/  FMUL R44, |R41|.reuse, 2.8853900432586669922 ;  /* 0x4038aa3b292c7820 */ /* 0x040fe20000400200 */
[----:B------:R-:W-:Y:S01]  /*6130*/  FSETP.GE.AND P1, PT, |R41|, 9.010913848876953125, PT ;  /* 0x41102cb42900780b */ /* 0x000fe20003f26200 */
[----:B0-----:R-:W-:Y:S01]  /*6140*/  FADD R14, R39, 1 ;  /* 0x3f800000270e7421 */ /* 0x001fe20000000000 */
[----:B------:R-:W-:Y:S01]  /*6150*/  FADD R45, R34, 1 ;  /* 0x3f800000222d7421 */ /* 0x000fe20000000000 */
[C---:B------:R-:W-:Y:S02]  /*6160*/  FSETP.GE.AND P2, PT, |R41|.reuse, 0.60000002384185791016, PT ;  /* 0x3f19999a2900780b */ /* 0x040fe40003f46200 */
[----:B------:R-:W0:Y:S01]  /*6170*/  MUFU.EX2 R44, R44 ;  /* 0x0000002c002c7308 */ /* 0x000e220000000800 */
[----:B------:R-:W-:Y:S01]  /*6180*/  FFMA R15, R14, 0.5, R43 ;  /* 0x3f0000000e0f7823 */ /* 0x000fe2000000002b */
[----:B------:R-:W-:Y:S01]  /*6190*/  FMUL R14, R41, R41 ;  /* 0x00000029290e7220 */ /* 0x000fe20000400000 */
[----:B------:R-:W-:Y:S01]  /*61a0*/  FFMA R45, R45, 0.5, R30 ;  /* 0x3f0000002d2d7823 */ /* 0x000fe2000000001e */
[----:B------:R-:W-:-:S02]  /*61b0*/  HADD2.F32 R30, -RZ, R26.H0_H0 ;  /* 0x2000001aff1e7230 */ /* 0x000fc40000004100 */
[----:B------:R-:W-:Y:S01]  /*61c0*/  FFMA R39, R14, R5, -0.052303962409496307373 ;  /* 0xbd563cae0e277423 */ /* 0x000fe20000000005 */
[----:B------:R-:W-:Y:S02]  /*61d0*/  HADD2.F32 R26, -RZ, R26.H1_H1 ;  /* 0x3000001aff1a7230 */ /* 0x000fe40000004100 */
[----:B------:R-:W-:Y:S01]  /*61e0*/  FMUL R30, R30, R45 ;  /* 0x0000002d1e1e7220 */ /* 0x000fe20000400000 */
[----:B------:R-:W-:Y:S01]  /*61f0*/  FFMA R39, R14, R39, 0.1331529766321182251 ;  /* 0x3e0859410e277423 */ /* 0x000fe20000000027 */
[----:B0-----:R-:W-:Y:S02]  /*6200*/  FADD R9, R44, 1 ;  /* 0x3f8000002c097421 */ /* 0x001fe40000000000 */
[----:B------:R-:W-:-:S04]  /*6210*/  FMUL R44, R30, UR37 ;  /* 0x000000251e2c7c20 */ /* 0x000fc80008400000 */
[----:B------:R-:W0:Y:S01]  /*6220*/  MUFU.RCP R9, R9 ;  /* 0x0000000900097308 */ /* 0x000e220000001000 */
[----:B------:R-:W-:Y:S01]  /*6230*/  F2FP.SATFINITE.E4M3.F32.PACK_AB_MERGE_C R44, RZ, R44, RZ ;  /* 0x0000002cff2c723e */ /* 0x000fe200048070ff */
[----:B0-----:R-:W-:Y:S01]  /*6240*/  FFMA R34, R9, -2, R6 ;  /* 0xc000000009227823 */ /* 0x001fe20000000006 */
[----:B------:R-:W-:-:S04]  /*6250*/  FFMA R9, R14, R39, -0.33332768082618713379 ;  /* 0xbeaaa9ed0e097423 */ /* 0x000fc80000000027 */
[----:B------:R-:W-:Y:S01]  /*6260*/  FSEL R34, R34, 1, !P1 ;  /* 0x3f80000022227808 */ /* 0x000fe20004800000 */
[----:B------:R-:W-:-:S03]  /*6270*/  FFMA R14, R14, R9, RZ ;  /* 0x000000090e0e7223 */ /* 0x000fc600000000ff */
[--C-:B------:R-:W-:Y:S01]  /*6280*/  LOP3.LUT R9, R34, 0x80000000, R41.reuse, 0xb8, !PT ;  /* 0x8000000022097812 */ /* 0x100fe200078eb829 */
[----:B------:R-:W-:Y:S02]  /*6290*/  HADD2.F32 R34, -RZ, R25.H1_H1 ;  /* 0x30000019ff227230 */ /* 0x000fe40000004100 */
[----:B------:R-:W-:-:S03]  /*62a0*/  @!P2 FFMA R9, R41, R14, R41 ;  /* 0x0000000e2909a223 */ /* 0x000fc60000000029 */
[C---:B------:R-:W-:Y:S01]  /*62b0*/  FMUL R25, R34.reuse, 0.044714998453855514526 ;  /* 0x3d37271322197820 */ /* 0x040fe20000400000 */
[----:B------:R-:W-:-:S03]  /*62c0*/  FMUL R14, R34, 0.79788458347320556641 ;  /* 0x3f4c422a220e7820 */ /* 0x000fc60000400000 */
[----:B------:R-:W-:-:S04]  /*62d0*/  FFMA R25, R34, R25, 1 ;  /* 0x3f80000022197423 */ /* 0x000fc80000000019 */
[----:B------:R-:W-:Y:S01]  /*62e0*/  FMUL R14, R14, R25 ;  /* 0x000000190e0e7220 */ /* 0x000fe20000400000 */
[----:B------:R-:W-:Y:S02]  /*62f0*/  FMUL R25, R26, R15 ;  /* 0x0000000f1a197220 */ /* 0x000fe40000400000 */
[----:B------:R-:W0:Y:S01]  /*6300*/  S2R R15, SR_CgaCtaId ;  /* 0x00000000000f7919 */ /* 0x000e220000008800 */
[C---:B------:R-:W-:Y:S01]  /*6310*/  FMUL R41, |R14|.reuse, 2.8853900432586669922 ;  /* 0x4038aa3b0e297820 */ /* 0x040fe20000400200 */
[C---:B------:R-:W-:Y:S01]  /*6320*/  FMUL R26, R14.reuse, R14 ;  /* 0x0000000e0e1a7220 */ /* 0x040fe20000400000 */
[C---:B------:R-:W-:Y:S02]  /*6330*/  FSETP.GE.AND P2, PT, |R14|.reuse, 0.60000002384185791016, PT ;  /* 0x3f19999a0e00780b */ /* 0x040fe40003f46200 */
[----:B------:R-:W-:Y:S01]  /*6340*/  FSETP.GE.AND P1, PT, |R14|, 9.010913848876953125, PT ;  /* 0x41102cb40e00780b */ /* 0x000fe20003f26200 */
[C---:B------:R-:W-:Y:S01]  /*6350*/  FFMA R5, R26.reuse, R5, -0.052303962409496307373 ;  /* 0xbd563cae1a057423 */ /* 0x040fe20000000005 */
[----:B------:R-:W1:Y:S03]  /*6360*/  MUFU.EX2 R41, R41 ;  /* 0x0000002900297308 */ /* 0x000e660000000800 */
[----:B------:R-:W-:-:S04]  /*6370*/  FFMA R5, R26, R5, 0.1331529766321182251 ;  /* 0x3e0859411a057423 */ /* 0x000fc80000000005 */
[----:B------:R-:W-:Y:S01]  /*6380*/  FFMA R5, R26, R5, -0.33332768082618713379 ;  /* 0xbeaaa9ed1a057423 */ /* 0x000fe20000000005 */
[----:B-1----:R-:W-:-:S03]  /*6390*/  FADD R39, R41, 1 ;  /* 0x3f80000029277421 */ /* 0x002fc60000000000 */
[----:B------:R-:W-:Y:S01]  /*63a0*/  FFMA R41, R26, R5, RZ ;  /* 0x000000051a297223 */ /* 0x000fe200000000ff */
[----:B------:R-:W-:Y:S01]  /*63b0*/  IADD3 R5, PT, PT, R3, 0x1, RZ ;  /* 0x0000000103057810 */ /* 0x000fe20007ffe0ff */
[----:B------:R-:W-:Y:S01]  /*63c0*/  FADD R26, RZ, R13 ;  /* 0x0000000dff1a7221 */ /* 0x000fe20000000000 */
[----:B------:R-:W1:Y:S02]  /*63d0*/  MUFU.RCP R39, R39 ;  /* 0x0000002700277308 */ /* 0x000e640000001000 */
[----:B------:R-:W-:Y:S01]  /*63e0*/  IADD3 R13, PT, PT, R5, R0, RZ ;  /* 0x00000000050d7210 */ /* 0x000fe20007ffe0ff */
[----:B------:R-:W-:Y:S01]  /*63f0*/  FADD R26, R35, R26 ;  /* 0x0000001a231a7221 */ /* 0x000fe20000000000 */
[----:B-1----:R-:W-:-:S05]  /*6400*/  FFMA R6, R39, -2, R6 ;  /* 0xc000000027067823 */ /* 0x002fca0000000006 */
[----:B------:R-:W-:-:S04]  /*6410*/  FSEL R39, R6, 1, !P1 ;  /* 0x3f80000006277808 */ /* 0x000fc80004800000 */
[--C-:B------:R-:W-:Y:S01]  /*6420*/  LOP3.LUT R6, R39, 0x80000000, R14.reuse, 0xb8, !PT ;  /* 0x8000000027067812 */ /* 0x100fe200078eb80e */
[----:B------:R-:W-:Y:S01]  /*6430*/  @!P2 FFMA R6, R14, R41, R14 ;  /* 0x000000290e06a223 */ /* 0x000fe2000000000e */
[----:B------:R-:W-:Y:S01]  /*6440*/  IADD3 R14, PT, PT, R13, 0x1, RZ ;  /* 0x000000010d0e7810 */ /* 0x000fe20007ffe0ff */
[----:B------:R-:W-:-:S03]  /*6450*/  FMUL R41, R38, 0.5 ;  /* 0x3f00000026297820 */ /* 0x000fc60000400000 */
[----:B------:R-:W-:Y:S01]  /*6460*/  LOP3.LUT R35, R14, 0x1f, RZ, 0xc0, !PT ;  /* 0x0000001f0e237812 */ /* 0x000fe200078ec0ff */
[----:B------:R-:W-:-:S04]  /*6470*/  FFMA R14, -R9, R9, 1 ;  /* 0x3f800000090e7423 */ /* 0x000fc80000000109 */
[----:B------:R-:W-:Y:S01]  /*6480*/  FMUL R14, R14, R23 ;  /* 0x000000170e0e7220 */ /* 0x000fe20000400000 */
[----:B------:R-:W-:Y:S01]  /*6490*/  IADD3 R23, PT, PT, R21, 0x20, RZ ;  /* 0x0000002015177810 */ /* 0x000fe20007ffe0ff */
[----:B------:R-:W-:Y:S01]  /*64a0*/  FMUL R21, R25, UR37 ;  /* 0x0000002519157c20 */ /* 0x000fe20008400000 */
[----:B------:R1:W3:Y:S01]  /*64b0*/  SHFL.IDX PT, R33, R33, R35, 0x1f ;  /* 0x00001f2321217589 */ /* 0x0002e200000e0000 */
[----:B------:R-:W-:Y:S01]  /*64c0*/  FMUL R41, R41, R14 ;  /* 0x0000000e29297220 */ /* 0x000fe20000400000 */
[----:B0-----:R-:W-:Y:S02]  /*64d0*/  LEA R23, R15, R23, 0x18 ;  /* 0x000000170f177211 */ /* 0x001fe400078ec0ff */
[----:B------:R1:W0:Y:S01]  /*64e0*/  SHFL.IDX PT, R32, R32, R35, 0x1f ;  /* 0x00001f2320207589 */ /* 0x00022200000e0000 */
        /* <DEDUP_REMOVED lines=10> */
.L_x_13148:
[----:B------:R-:W-:Y:S05]  /*6590*/  BSYNC.RECONVERGENT B0 ;  /* 0x0000000000007941 */ /* 0x000fea0003800200 */
.L_x_13147:
[----:B------:R-:W-:Y:S01]  /*65a0*/  LOP3.LUT R39, R0, 0x1f, RZ, 0xc0, !PT ;  /* 0x0000001f00277812 */ /* 0x000fe200078ec0ff */
[----:B------:R-:W-:Y:S01]  /*65b0*/  FADD R9, R9, 1 ;  /* 0x3f80000009097421 */ /* 0x000fe20000000000 */
[-C--:B----4-:R-:W-:Y:S01]  /*65c0*/  IADD3 R14, PT, PT, -R3, R0.reuse, RZ ;  /* 0x00000000030e7210 */ /* 0x090fe20007ffe1ff */
[----:B------:R-:W-:Y:S01]  /*65d0*/  BSSY.RECONVERGENT B0, `(.L_x_13149) ;  /* 0x0000035000007945 */ /* 0x000fe20003800200 */
[----:B-1----:R-:W-:Y:S01]  /*65e0*/  LOP3.LUT R35, RZ, R3, RZ, 0x33, !PT ;  /* 0x00000003ff237212 */ /* 0x002fe200078e33ff */
[----:B------:R-:W-:Y:S01]  /*65f0*/  IMAD R15, R39, 0x84, R23 ;  /* 0x00000084270f7824 */ /* 0x000fe200078e0217 */
[----:B------:R-:W-:Y:S01]  /*6600*/  LOP3.LUT R43, R14, 0x1f, RZ, 0xc0, !PT ;  /* 0x0000001f0e2b7812 */ /* 0x000fe200078ec0ff */
[----:B------:R-:W-:Y:S01]  /*6610*/  FFMA R41, R9, 0.5, R41 ;  /* 0x3f00000009297823 */ /* 0x000fe20000000029 */
[----:B------:R-:W-:Y:S01]  /*6620*/  IADD3 R14, PT, PT, R35, R0, RZ ;  /* 0x00000000230e7210 */ /* 0x000fe20007ffe0ff */
[----:B------:R-:W-:Y:S01]  /*6630*/  FMUL R9, R34, 0.10703222453594207764 ;  /* 0x3ddb33b622097820 */ /* 0x000fe20000400000 */
[----:B------:R-:W-:-:S02]  /*6640*/  SHF.L.U32 R44, R44, 0x10, RZ ;  /* 0x000000102c2c7819 */ /* 0x000fc400000006ff */
[----:B------:R-:W-:Y:S02]  /*6650*/  SHF.L.U32 R38, R14, 0x2, RZ ;  /* 0x000000020e267819 */ /* 0x000fe400000006ff */
[----:B------:R-:W-:Y:S01]  /*6660*/  LEA R14, R43, R15, 0x2 ;  /* 0x0000000f2b0e7211 */ /* 0x000fe200078e10ff */
[----:B------:R-:W-:Y:S01]  /*6670*/  FFMA R43, R34, R9, 0.79788458347320556641 ;  /* 0x3f4c422a222b7423 */ /* 0x000fe20000000009 */
[----:B------:R-:W-:Y:S01]  /*6680*/  FFMA R9, -R6, R6, 1 ;  /* 0x3f80000006097423 */ /* 0x000fe20000000106 */
[----:B------:R-:W-:Y:S01]  /*6690*/  LOP3.LUT R38, R38, 0x7c, RZ, 0xc0, !PT ;  /* 0x0000007c26267812 */ /* 0x000fe200078ec0ff */
[----:B------:R-:W-:Y:S01]  /*66a0*/  FMUL R34, R34, 0.5 ;  /* 0x3f00000022227820 */ /* 0x000fe20000400000 */
[----:B------:R1:W-:Y:S01]  /*66b0*/  STS [R14], R8 ;  /* 0x000000080e007388 */ /* 0x0003e20000000800 */
[----:B------:R-:W-:Y:S01]  /*66c0*/  FMUL R9, R9, R43 ;  /* 0x0000002b09097220 */ /* 0x000fe20000400000 */
[--C-:B------:R-:W-:Y:S01]  /*66d0*/  HADD2.F32 R43, -RZ, R24.reuse.H0_H0 ;  /* 0x20000018ff2b7230 */ /* 0x100fe20000004100 */
[----:B------:R-:W-:Y:S01]  /*66e0*/  IADD3 R38, PT, PT, R15, R38, RZ ;  /* 0x000000260f267210 */ /* 0x000fe20007ffe0ff */
[----:B------:R-:W-:-:S02]  /*66f0*/  HADD2.F32 R24, -RZ, R24.H1_H1 ;  /* 0x30000018ff187230 */ /* 0x000fc40000004100 */
[----:B------:R-:W-:Y:S01]  /*6700*/  FMUL R9, R34, R9 ;  /* 0x0000000922097220 */ /* 0x000fe20000400000 */
[----:B------:R-:W-:Y:S01]  /*6710*/  IADD3 R13, PT, PT, R13, 0x2, RZ ;  /* 0x000000020d0d7810 */ /* 0x000fe20007ffe0ff */
[----:B------:R-:W-:Y:S01]  /*6720*/  FMUL R41, R43, R41 ;  /* 0x000000292b297220 */ /* 0x000fe20000400000 */
[----:B------:R4:W-:Y:S01]  /*6730*/  STS [R38], R11 ;  /* 0x0000000b26007388 */ /* 0x0009e20000000800 */
[----:B------:R-:W-:Y:S01]  /*6740*/  LOP3.LUT R43, R44, 0xff0000, RZ, 0xc0, !PT ;  /* 0x00ff00002c2b7812 */ /* 0x000fe200078ec0ff */
[----:B-1----:R-:W-:Y:S01]  /*6750*/  FADD R8, R6, 1 ;  /* 0x3f80000006087421 */ /* 0x002fe20000000000 */
[----:B------:R-:W-:Y:S01]  /*6760*/  FADD R34, R30, R29 ;  /* 0x0000001d1e227221 */ /* 0x000fe20000000000 */
[----:B------:R-:W-:Y:S01]  /*6770*/  FADD R29, R25, R26 ;  /* 0x0000001a191d7221 */ /* 0x000fe20000000000 */
[----:B------:R-:W-:Y:S01]  /*6780*/  LOP3.LUT R28, R43, 0xffff, R28, 0xf8, !PT ;  /* 0x0000ffff2b1c7812 */ /* 0x000fe200078ef81c */
[----:B------:R-:W-:Y:S01]  /*6790*/  FFMA R9, R8, 0.5, R9 ;  /* 0x3f00000008097823 */ /* 0x000fe20000000009 */
[----:B------:R-:W-:Y:S01]  /*67a0*/  LOP3.LUT R26, R13, 0x1f, RZ, 0xc0, !PT ;  /* 0x0000001f0d1a7812 */ /* 0x000fe200078ec0ff */
[----:B----4-:R-:W-:-:S02]  /*67b0*/  FMUL R11, R41, UR37 ;  /* 0x00000025290b7c20 */ /* 0x010fc40008400000 */
[----:B------:R-:W-:-:S03]  /*67c0*/  FMUL R24, R24, R9 ;  /* 0x0000000918187220 */ /* 0x000fc60000400000 */
[----:B------:R-:W-:Y:S01]  /*67d0*/  F2FP.SATFINITE.E4M3.F32.PACK_AB_MERGE_C R6, RZ, R11, RZ ;  /* 0x0000000bff06723e */ /* 0x000fe200048070ff */
[----:B------:R-:W-:-:S03]  /*67e0*/  FADD R29, R24, R29 ;  /* 0x0000001d181d7221 */ /* 0x000fc60000000000 */
[----:B------:R-:W-:-:S04]  /*67f0*/  LOP3.LUT R8, R6, 0xffff, RZ, 0xc0, !PT ;  /* 0x0000ffff06087812 */ /* 0x000fc800078ec0ff */
[----:B------:R-:W-:Y:S02]  /*6800*/  SHF.L.U32 R11, R8, 0x18, RZ ;  /* 0x00000018080b7819 */ /* 0x000fe400000006ff */
[-C--:B------:R-:W-:Y:S02]  /*6810*/  IADD3 R8, PT, PT, -R31, R0.reuse, RZ ;  /* 0x000000001f087210 */ /* 0x080fe40007ffe1ff */
[----:B------:R-:W-:Y:S02]  /*6820*/  LOP3.LUT R31, R28, R11, RZ, 0xfc, !PT ;  /* 0x0000000b1c1f7212 */ /* 0x000fe400078efcff */
[----:B------:R-:W-:Y:S01]  /*6830*/  SHF.L.U32 R11, R8, 0x2, RZ ;  /* 0x00000002080b7819 */ /* 0x000fe200000006ff */
[----:B------:R-:W-:Y:S01]  /*6840*/  FMUL R8, R24, UR37 ;  /* 0x0000002518087c20 */ /* 0x000fe20008400000 */
[----:B------:R-:W-:Y:S01]  /*6850*/  IADD3 R28, PT, PT, -R37, R0, RZ ;  /* 0x00000000251c7210 */ /* 0x000fe20007ffe1ff */
[----:B------:R-:W-:-:S03]  /*6860*/  FADD R37, R41, R34 ;  /* 0x0000002229257221 */ /* 0x000fc60000000000 */
[----:B------:R-:W-:Y:S02]  /*6870*/  SHF.L.U32 R28, R28, 0x2, RZ ;  /* 0x000000021c1c7819 */ /* 0x000fe400000006ff */
        /* <DEDUP_REMOVED lines=10> */
.L_x_13150:
[----:B------:R-:W-:Y:S05]  /*6920*/  BSYNC.RECONVERGENT B0 ;  /* 0x0000000000007941 */ /* 0x000fea0003800200 */
.L_x_13149:
[----:B-1----:R-:W1:Y:S01]  /*6930*/  SHFL.IDX PT, R8, R37, R26, 0x1f ;  /* 0x00001f1a25087589 */ /* 0x002e6200000e0000 */
[----:B------:R-:W-:Y:S01]  /*6940*/  LOP3.LUT R43, R22, 0xff, RZ, 0xc0, !PT ;  /* 0x000000ff162b7812 */ /* 0x000fe200078ec0ff */
[----:B--2---:R-:W-:Y:S01]  /*6950*/  FADD R19, RZ, R10 ;  /* 0x0000000aff137221 */ /* 0x004fe20000000000 */
[----:B------:R-:W-:Y:S01]  /*6960*/  ISETP.LT.U32.AND P0, PT, R3, UR18, PT ;  /* 0x0000001203007c0c */ /* 0x000fe2000bf01070 */
[----:B------:R-:W2:Y:S01]  /*6970*/  SHFL.IDX PT, R9, R29, R26, 0x1f ;  /* 0x00001f1a1d097589 */ /* 0x000ea200000e0000 */
[----:B------:R-:W-:Y:S01]  /*6980*/  LOP3.LUT R6, R11, 0x7c, RZ, 0xc0, !PT ;  /* 0x0000007c0b067812 */ /* 0x000fe200078ec0ff */
[----:B------:R-:W-:Y:S01]  /*6990*/  FADD R19, R42, R19 ;  /* 0x000000132a137221 */ /* 0x000fe20000000000 */
[----:B------:R-:W-:Y:S01]  /*69a0*/  LOP3.LUT R28, R28, 0x7c, RZ, 0xc0, !PT ;  /* 0x0000007c1c1c7812 */ /* 0x000fe200078ec0ff */
[----:B---3--:R-:W-:Y:S01]  /*69b0*/  FADD R33, R16, R33 ;  /* 0x0000002110217221 */ /* 0x008fe20000000000 */
[----:B------:R-:W-:Y:S01]  /*69c0*/  LEA R43, R20, R43, 0x8 ;  /* 0x0000002b142b7211 */ /* 0x000fe200078e40ff */
[----:B0-----:R-:W-:Y:S01]  /*69d0*/  FADD R32, R19, R32 ;  /* 0x0000002013207221 */ /* 0x001fe20000000000 */
[C---:B------:R-:W-:Y:S01]  /*69e0*/  IADD3 R11, PT, PT, R15.reuse, R6, RZ ;  /* 0x000000060f0b7210 */ /* 0x040fe20007ffe0ff */
[----:B------:R-:W-:Y:S01]  /*69f0*/  USHF.L.U64.HI UR8, UR34, 0x1, UR33 ;  /* 0x0000000122087899 */ /* 0x000fe20008010221 */
[----:B------:R-:W-:Y:S01]  /*6a00*/  IADD3 R6, PT, PT, R15, R28, RZ ;  /* 0x0000001c0f067210 */ /* 0x000fe20007ffe0ff */
[----:B------:R-:W-:Y:S01]  /*6a10*/  USHF.L.U32 UR5, UR34, 0x1, URZ ;  /* 0x0000000122057899 */ /* 0x000fe200080006ff */
[----:B------:R-:W-:Y:S01]  /*6a20*/  LOP3.LUT R27, R27, 0xffff, RZ, 0xc0, !PT ;  /* 0x0000ffff1b1b7812 */ /* 0x000fe200078ec0ff */
[----:B------:R0:W-:Y:S01]  /*6a30*/  STS [R11], R36 ;  /* 0x000000240b007388 */ /* 0x0001e20000000800 */
[----:B------:R-:W-:Y:S01]  /*6a40*/  SHF.L.U32 R21, R21, 0x10, RZ ;  /* 0x0000001015157819 */ /* 0x000fe200000006ff */
[----:B------:R-:W-:Y:S01]  /*6a50*/  BSSY.RECONVERGENT B0, `(.L_x_13151) ;  /* 0x0000078000007945 */ /* 0x000fe20003800200 */
[----:B------:R-:W-:Y:S01]  /*6a60*/  LOP3.LUT R18, R43, 0xffff, RZ, 0xc0, !PT ;  /* 0x0000ffff2b127812 */ /* 0x000fe200078ec0ff */
[----:B------:R0:W-:Y:S01]  /*6a70*/  STS [R6], R31 ;  /* 0x0000001f06007388 */ /* 0x0001e20000000800 */
[----:B------:R-:W-:-:S02]  /*6a80*/  LOP3.LUT R13, R13, 0xffff, RZ, 0xc0, !PT ;  /* 0x0000ffff0d0d7812 */ /* 0x000fc400078ec0ff */
[----:B------:R-:W-:Y:S01]  /*6a90*/  SHF.L.U32 R10, R27, 0x18, RZ ;  /* 0x000000181b0a7819 */ /* 0x000fe200000006ff */
[----:B-1----:R-:W-:Y:S01]  /*6aa0*/  FADD R8, R33, R8 ;  /* 0x0000000821087221 */ /* 0x002fe20000000000 */
[----:B------:R-:W-:Y:S02]  /*6ab0*/  FMNMX3 R40, |R30|, R40, |R25|, !PT ;  /* 0x000000281e287276 */ /* 0x000fe40007800619 */
[----:B------:R-:W-:Y:S01]  /*6ac0*/  LOP3.LUT R18, R18, 0xff0000, R21, 0xf8, !PT ;  /* 0x00ff000012127812 */ /* 0x000fe200078ef815 */
[----:B--2---:R-:W-:Y:S01]  /*6ad0*/  FADD R9, R32, R9 ;  /* 0x0000000920097221 */ /* 0x004fe20000000000 */
[----:B------:R-:W-:Y:S02]  /*6ae0*/  SHF.L.U32 R13, R13, 0x18, RZ ;  /* 0x000000180d0d7819 */ /* 0x000fe400000006ff */
[----:B------:R-:W-:Y:S02]  /*6af0*/  LOP3.LUT R10, R17, R10, RZ, 0xfc, !PT ;  /* 0x0000000a110a7212 */ /* 0x000fe400078efcff */
[----:B------:R-:W-:-:S02]  /*6b00*/  FMNMX3 R41, |R41|, R40, |R24|, !PT ;  /* 0x0000002829297276 */ /* 0x000fc40007800618 */
[----:B------:R-:W-:Y:S02]  /*6b10*/  LOP3.LUT R13, R18, R13, RZ, 0xfc, !PT ;  /* 0x0000000d120d7212 */ /* 0x000fe400078efcff */
[----:B------:R-:W-:Y:S02]  /*6b20*/  SHF.R.U32.HI R22, RZ, 0x5, R0 ;  /* 0x00000005ff167819 */ /* 0x000fe40000011600 */
[----:B------:R-:W-:Y:S02]  /*6b30*/  IADD3 R35, PT, PT, R35, UR18, RZ ;  /* 0x0000001223237c10 */ /* 0x000fe4000fffe0ff */
[----:B------:R-:W-:Y:S01]  /*6b40*/  IADD3 R26, PT, PT, -R3, UR18, RZ ;  /* 0x00000012031a7c10 */ /* 0x000fe2000fffe1ff */
[----:B------:R-:W-:Y:S06]  /*6b50*/  BAR.SYNC.DEFER_BLOCKING 0x0 ;  /* 0x0000000000007b1d */ /* 0x000fec0000010000 */
[----:B0-----:R-:W-:Y:S05]  /*6b60*/  @!P0 BRA `(.L_x_13152) ;  /* 0x0000000400988947 */ /* 0x001fea0003800000 */
[----:B------:R-:W-:Y:S01]  /*6b70*/  ISETP.GE.U32.AND P1, PT, R35, 0x3, PT ;  /* 0x000000032300780c */ /* 0x000fe20003f26070 */
[----:B------:R-:W-:Y:S01]  /*6b80*/  BSSY.RECONVERGENT B1, `(.L_x_13153) ;  /* 0x0000041000017945 */ /* 0x000fe20003800200 */
[----:B------:R-:W-:Y:S01]  /*6b90*/  SHF.L.U32 R16, R22, 0x3, RZ ;  /* 0x0000000316107819 */ /* 0x000fe200000006ff */
[----:B------:R-:W-:Y:S01]  /*6ba0*/  HFMA2 R28, -RZ, RZ, 0, 0 ;  /* 0x00000000ff1c7431 */ /* 0x000fe200000001ff */
[----:B------:R-:W-:Y:S02]  /*6bb0*/  MOV R27, UR18 ;  /* 0x00000012001b7c02 */ /* 0x000fe40008000f00 */
        /* <DEDUP_REMOVED lines=13> */
.L_x_13155:
[C---:B-1----:R-:W-:Y:S02]  /*6c90*/  LOP3.LUT R20, R32.reuse, 0x1f, RZ, 0xc0, !PT ;  /* 0x0000001f20147812 */ /* 0x042fe400078ec0ff */
[----:B------:R-:W-:Y:S02]  /*6ca0*/  IADD3 R16, PT, PT, R32, -0x1, RZ ;  /* 0xffffffff20107810 */ /* 0x000fe40007ffe0ff */
[----:B------:R-:W-:Y:S02]  /*6cb0*/  ISETP.GE.U32.AND P4, PT, R20, UR7, PT ;  /* 0x0000000714007c0c */ /* 0x000fe4000bf86070 */
[----:B------:R-:W-:Y:S02]  /*6cc0*/  IADD3 R18, PT, PT, R32, 0x1e, RZ ;  /* 0x0000001e20127810 */ /* 0x000fe40007ffe0ff */
[----:B------:R-:W-:Y:S02]  /*6cd0*/  LOP3.LUT R34, R16, 0x1f, RZ, 0xc0, !PT ;  /* 0x0000001f10227812 */ /* 0x000fe400078ec0ff */
[----:B------:R-:W-:-:S02]  /*6ce0*/  LOP3.LUT R18, R18, 0x1f, RZ, 0xc0, !PT ;  /* 0x0000001f12127812 */ /* 0x000fc400078ec0ff */
[----:B------:R-:W-:Y:S02]  /*6cf0*/  ISETP.GE.U32.AND P3, PT, R34, UR7, PT ;  /* 0x0000000722007c0c */ /* 0x000fe4000bf66070 */
[----:B------:R-:W-:Y:S02]  /*6d00*/  ISETP.GE.U32.AND P2, PT, R18, UR7, PT ;  /* 0x0000000712007c0c */ /* 0x000fe4000bf46070 */
[----:B------:R-:W-:Y:S01]  /*6d10*/  IADD3 R17, PT, PT, R32, 0x1d, RZ ;  /* 0x0000001d20117810 */ /* 0x000fe20007ffe0ff */
[----:B------:R-:W0:Y:S01]  /*6d20*/  @!P4 LDS R45, [R29+-0x8] ;  /* 0xfffff8001d2dc984 */ /* 0x000e220000000800 */
[----:B------:R-:W-:Y:S02]  /*6d30*/  @!P4 IADD3 R16, P5, PT, R20, R25, RZ ;  /* 0x000000191410c210 */ /* 0x000fe40007fbe0ff */
[----:B------:R-:W-:Y:S02]  /*6d40*/  LOP3.LUT R32, R17, 0x1f, RZ, 0xc0, !PT ;  /* 0x0000001f11207812 */ /* 0x000fe400078ec0ff */
[----:B------:R-:W-:-:S02]  /*6d50*/  @!P4 IADD3.X R17, PT, PT, RZ, R31, RZ, P5, !PT ;  /* 0x0000001fff11c210 */ /* 0x000fc40002ffe4ff */
[----:B------:R-:W-:Y:S01]  /*6d60*/  ISETP.GE.U32.AND P1, PT, R32, UR7, PT ;  /* 0x0000000720007c0c */ /* 0x000fe2000bf26070 */
[----:B------:R-:W1:Y:S01]  /*6d70*/  @!P3 LDS R43, [R29+-0x4] ;  /* 0xfffffc001d2bb984 */ /* 0x000e620000000800 */
[C---:B------:R-:W-:Y:S02]  /*6d80*/  @!P4 LEA R24, P5, R16.reuse, UR6, 0x2 ;  /* 0x000000061018cc11 */ /* 0x040fe4000f8a10ff */
[----:B------:R-:W-:Y:S01]  /*6d90*/  IADD3 R19, P6, PT, R25, UR5, RZ ;  /* 0x0000000519137c10 */ /* 0x000fe2000ffde0ff */
[----:B------:R-:W2:Y:S01]  /*6da0*/  @!P2 LDS R37, [R29] ;  /* 0x000000001d25a984 */ /* 0x000ea20000000800 */
[----:B------:R-:W-:Y:S02]  /*6db0*/  @!P4 LEA.HI.X R25, R16, UR4, R17, 0x2, P5 ;  /* 0x000000041019cc11 */ /* 0x000fe4000a8f1411 */
[----:B------:R-:W-:Y:S02]  /*6dc0*/  IADD3.X R31, PT, PT, R31, UR8, RZ, P6, !PT ;  /* 0x000000081f1f7c10 */ /* 0x000fe4000b7fe4ff */
[----:B------:R-:W-:-:S02]  /*6dd0*/  @!P3 IADD3 R17, P5, PT, R34, R19, RZ ;  /* 0x000000132211b210 */ /* 0x000fc40007fbe0ff */
[----:B------:R-:W-:Y:S01]  /*6de0*/  IADD3 R19, P6, PT, R19, UR5, RZ ;  /* 0x0000000513137c10 */ /* 0x000fe2000ffde0ff */
[----:B------:R3:W4:Y:S01]  /*6df0*/  @!P1 LDS R33, [R29+0x4] ;  /* 0x000004001d219984 */ /* 0x0007220000000800 */
[----:B------:R-:W-:Y:S02]  /*6e00*/  @!P3 IADD3.X R20, PT, PT, RZ, R31, RZ, P5, !PT ;  /* 0x0000001fff14b210 */ /* 0x000fe40002ffe4ff */
[----:B------:R-:W-:Y:S02]  /*6e10*/  @!P3 LEA R16, P5, R17, UR6, 0x2 ;  /* 0x000000061110bc11 */ /* 0x000fe4000f8a10ff */
[----:B------:R-:W-:Y:S02]  /*6e20*/  IADD3.X R36, PT, PT, R31, UR8, RZ, P6, !PT ;  /* 0x000000081f247c10 */ /* 0x000fe4000b7fe4ff */
[----:B------:R-:W-:Y:S02]  /*6e30*/  @!P3 LEA.HI.X R17, R17, UR4, R20, 0x2, P5 ;  /* 0x000000041111bc11 */ /* 0x000fe4000a8f1414 */
[----:B------:R-:W-:-:S02]  /*6e40*/  IADD3 R31, P5, PT, R19, UR5, RZ ;  /* 0x00000005131f7c10 */ /* 0x000fc4000ffbe0ff */
[----:B------:R-:W-:Y:S02]  /*6e50*/  IADD3 R30, PT, PT, R30, 0x4, RZ ;  /* 0x000000041e1e7810 */ /* 0x000fe40007ffe0ff */
[----:B------:R-:W-:Y:S02]  /*6e60*/  IADD3.X R40, PT, PT, R36, UR8, RZ, P5, !PT ;  /* 0x0000000824287c10 */ /* 0x000fe4000affe4ff */
[C---:B------:R-:W-:Y:S02]  /*6e70*/  @!P1 IADD3 R21, P5, PT, R32.reuse, R31, RZ ;  /* 0x0000001f20159210 */ /* 0x040fe40007fbe0ff */
[----:B------:R-:W-:Y:S02]  /*6e80*/  IADD3 R32, PT, PT, R32, 0x1f, RZ ;  /* 0x0000001f20207810 */ /* 0x000fe40007ffe0ff */
[----:B------:R-:W-:Y:S01]  /*6e90*/  @!P1 IADD3.X R34, PT, PT, RZ, R40, RZ, P5, !PT ;  /* 0x00000028ff229210 */ /* 0x000fe20002ffe4ff */
[----:B0-----:R0:W-:Y:S01]  /*6ea0*/  @!P4 STG.E desc[UR24][R24.64], R45 ;  /* 0x0000002d1800c986 */ /* 0x0011e2000c101918 */
[----:B------:R-:W-:-:S02]  /*6eb0*/  @!P2 IADD3 R19, P4, PT, R18, R19, RZ ;  /* 0x000000131213a210 */ /* 0x000fc40007f9e0ff */
[----:B------:R-:W-:Y:S02]  /*6ec0*/  @!P1 LEA R20, P5, R21, UR6, 0x2 ;  /* 0x0000000615149c11 */ /* 0x000fe4000f8a10ff */
[----:B------:R-:W-:Y:S02]  /*6ed0*/  @!P2 IADD3.X R36, PT, PT, RZ, R36, RZ, P4, !PT ;  /* 0x00000024ff24a210 */ /* 0x000fe400027fe4ff */
[----:B------:R-:W-:Y:S01]  /*6ee0*/  @!P2 LEA R18, P4, R19, UR6, 0x2 ;  /* 0x000000061312ac11 */ /* 0x000fe2000f8810ff */
[----:B-1----:R1:W-:Y:S01]  /*6ef0*/  @!P3 STG.E desc[UR24][R16.64], R43 ;  /* 0x0000002b1000b986 */ /* 0x0023e2000c101918 */
[----:B------:R-:W-:Y:S02]  /*6f00*/  @!P1 LEA.HI.X R21, R21, UR4, R34, 0x2, P5 ;  /* 0x0000000415159c11 */ /* 0x000fe4000a8f1422 */
[----:B------:R-:W-:Y:S02]  /*6f10*/  @!P2 LEA.HI.X R19, R19, UR4, R36, 0x2, P4 ;  /* 0x000000041313ac11 */ /* 0x000fe4000a0f1424 */
[----:B---3--:R-:W-:-:S03]  /*6f20*/  IADD3 R29, PT, PT, R29, 0x10, RZ ;  /* 0x000000101d1d7810 */ /* 0x008fc60007ffe0ff */
[----:B--2---:R1:W-:Y:S01]  /*6f30*/  @!P2 STG.E desc[UR24][R18.64], R37 ;  /* 0x000000251200a986 */ /* 0x0043e2000c101918 */
[----:B------:R-:W-:-:S03]  /*6f40*/  ISETP.NE.AND P2, PT, R30, RZ, PT ;  /* 0x000000ff1e00720c */ /* 0x000fc60003f45270 */
[----:B----4-:R1:W-:Y:S01]  /*6f50*/  @!P1 STG.E desc[UR24][R20.64], R33 ;  /* 0x0000002114009986 */ /* 0x0103e2000c101918 */
[----:B0-----:R-:W-:-:S04]  /*6f60*/  IADD3 R25, P1, PT, R31, UR5, RZ ;  /* 0x000000051f197c10 */ /* 0x001fc8000ff3e0ff */
[----:B------:R-:W-:-:S05]  /*6f70*/  IADD3.X R31, PT, PT, R40, UR8, RZ, P1, !PT ;  /* 0x00000008281f7c10 */ /* 0x000fca0008ffe4ff */
[----:B------:R-:W-:Y:S05]  /*6f80*/  @P2 BRA `(.L_x_13155) ;  /* 0xfffffffc00402947 */ /* 0x000fea000383ffff */
.L_x_13154:
[----:B------:R-:W-:Y:S05]  /*6f90*/  BSYNC.RECONVERGENT B1 ;  /* 0x0000000000017941 */ /* 0x000fea0003800200 */
.L_x_13153:
        /* <DEDUP_REMOVED lines=35> */
.L_x_13152:
[----:B------:R-:W-:Y:S05]  /*71d0*/  BSYNC.RECONVERGENT B0 ;  /* 0x0000000000007941 */ /* 0x000fea0003800200 */
.L_x_13151:
        /* <DEDUP_REMOVED lines=15> */
[----:B0-----:R-:W-:Y:S01]  /*72d0*/  HFMA2 R14, -RZ, RZ, 0, 0 ;  /* 0x00000000ff0e7431 */ /* 0x001fe200000001ff */
[----:B------:R-:W-:Y:S02]  /*72e0*/  IADD3 R24, PT, PT, R17, R19, RZ ;  /* 0x0000001311187210 */ /* 0x000fe40007ffe0ff */
[----:B------:R-:W-:Y:S02]  /*72f0*/  LOP3.LUT R5, R5, 0x3, RZ, 0xc0, !PT ;  /* 0x0000000305057812 */ /* 0x000fe400078ec0ff */
[----:B------:R-:W-:Y:S02]  /*7300*/  MOV R20, R16 ;  /* 0x0000001000147202 */ /* 0x000fe40000000f00 */
[----:B------:R-:W-:-:S03]  /*7310*/  ISETP.NE.AND P0, PT, R5, RZ, PT ;  /* 0x000000ff0500720c */ /* 0x000fc60003f05270 */
[----:B------:R-:W-:Y:S10]  /*7320*/  @!P1 BRA `(.L_x_13159) ;  /* 0x0000000000d09947 */ /* 0x000ff40003800000 */
[----:B------:R-:W-:Y:S01]  /*7330*/  IMAD R4, R39, 0x84, R4 ;  /* 0x0000008427047824 */ /* 0x000fe200078e0204 */
[----:B------:R-:W-:-:S04]  /*7340*/  IADD3 R14, PT, PT, R26, -R5, RZ ;  /* 0x800000051a0e7210 */ /* 0x000fc80007ffe0ff */
[----:B------:R-:W-:Y:S02]  /*7350*/  IADD3 R4, PT, PT, R4, 0x8, R23 ;  /* 0x0000000804047810 */ /* 0x000fe40007ffe017 */
[----:B------:R-:W-:-:S07]  /*7360*/  IADD3 R18, PT, PT, -R14, RZ, RZ ;  /* 0x000000ff0e127210 */ /* 0x000fce0007ffe1ff */
.L_x_13160:
        /* <DEDUP_REMOVED lines=48> */
.L_x_13159:
[----:B------:R-:W-:Y:S05]  /*7670*/  BSYNC.RECONVERGENT B1 ;  /* 0x0000000000017941 */ /* 0x000fea0003800200 */
.L_x_13158:
        /* <DEDUP_REMOVED lines=35> */
.L_x_13157:
[----:B------:R-:W-:Y:S05]  /*78b0*/  BSYNC.RECONVERGENT B0 ;  /* 0x0000000000007941 */ /* 0x000fea0003800200 */
.L_x_13156:
[----:B------:R-:W-:Y:S01]  /*78c0*/  BAR.SYNC.DEFER_BLOCKING 0x0 ;  /* 0x0000000000007b1d */ /* 0x000fe20000010000 */
[C---:B------:R-:W-:Y:S02]  /*78d0*/  ISETP.GT.U32.AND P0, PT, R0.reuse, 0x1f, PT ;  /* 0x0000001f0000780c */ /* 0x040fe40003f04070 */
[----:B------:R-:W-:-:S03]  /*78e0*/  LEA R23, R0, R23, 0x3 ;  /* 0x0000001700177211 */ /* 0x000fc600078e18ff */
        /* <DEDUP_REMOVED lines=10> */
[----:B-1----:R-:W1:Y:S04]  /*7990*/  LDS.64 R4, [R23+0x600] ;  /* 0x0006000017047984 */ /* 0x002e680000000a00 */
[----:B------:R-:W1:Y:S01]  /*79a0*/  LDS.64 R2, [R23+0x700] ;  /* 0x0007000017027984 */ /* 0x000e620000000a00 */
[----:B0-----:R-:W-:Y:S01]  /*79b0*/  FADD R11, R8, R6 ;  /* 0x00000006080b7221 */ /* 0x001fe20000000000 */
[----:B------:R-:W-:Y:S01]  /*79c0*/  FADD R6, R9, R7 ;  /* 0x0000000709067221 */ /* 0x000fe20000000000 */
[----:B------:R-:W-:-:S02]  /*79d0*/  MOV R7, UR12 ;  /* 0x0000000c00077c02 */ /* 0x000fc40008000f00 */
[----:B---3--:R-:W-:Y:S01]  /*79e0*/  FADD R11, R11, R12 ;  /* 0x0000000c0b0b7221 */ /* 0x008fe20000000000 */
[----:B------:R-:W-:-:S03]  /*79f0*/  FADD R6, R6, R13 ;  /* 0x0000000d06067221 */ /* 0x000fc60000000000 */
[----:B----4-:R-:W-:Y:S01]  /*7a00*/  FADD R11, R11, R14 ;  /* 0x0000000e0b0b7221 */ /* 0x010fe20000000000 */
[----:B------:R-:W-:-:S03]  /*7a10*/  FADD R6, R6, R15 ;  /* 0x0000000f06067221 */ /* 0x000fc60000000000 */
[----:B-----5:R-:W-:Y:S01]  /*7a20*/  FADD R11, R11, R16 ;  /* 0x000000100b0b7221 */ /* 0x020fe20000000000 */
[----:B------:R-:W-:-:S03]  /*7a30*/  FADD R6, R6, R17 ;  /* 0x0000001106067221 */ /* 0x000fc60000000000 */
[----:B--2---:R-:W-:Y:S01]  /*7a40*/  FADD R11, R11, R18 ;  /* 0x000000120b0b7221 */ /* 0x004fe20000000000 */
        /* <DEDUP_REMOVED lines=8> */
.L_x_13162:
[----:B------:R-:W-:Y:S05]  /*7ad0*/  BSYNC.RECONVERGENT B0 ;  /* 0x0000000000007941 */ /* 0x000fea0003800200 */
.L_x_13161:
        /* <DEDUP_REMOVED lines=11> */
[----:B--2---:R-:W-:-:S04]  /*7b90*/  @!P1 LEA R7, R8, R7, 0x18 ;  /* 0x0000000708079211 */ /* 0x004fc800078ec0ff */
[----:B------:R-:W-:Y:S02]  /*7ba0*/  @!P1 LEA R7, R22, R7, 0x2 ;  /* 0x0000000716079211 */ /* 0x000fe400078e10ff */
        /* <DEDUP_REMOVED lines=24> */
.L_x_13171:
[----:B------:R-:W-:Y:S02]  /*7d30*/  ISETP.NE.AND P0, PT, R0, RZ, PT ;  /* 0x000000ff0000720c */ /* 0x000fe40003f05270 */
[----:B--2---:R-:W-:-:S11]  /*7d40*/  FMNMX R5, R4, R5, !PT ;  /* 0x0000000504057209 */ /* 0x004fd60007800000 */
[----:B------:R-:W-:Y:S05]  /*7d50*/  @P0 BRA `(.L_x_13164) ;  /* 0x0000000000080947 */ /* 0x000fea0003800000 */
[----:B------:R-:W2:Y:S02]  /*7d60*/  LDC.64 R2, c[0x0][0x3a8] ;  /* 0x0000ea00ff027b82 */ /* 0x000ea40000000a00 */
[----:B--2---:R2:W-:Y:S02]  /*7d70*/  REDG.E.MAX.S32.STRONG.GPU desc[UR24][R2.64], R5 ;  /* 0x000000050200798e */ /* 0x0045e4000d12e318 */
.L_x_13164:
[----:B------:R-:W-:Y:S05]  /*7d80*/  BSYNC B0 ;  /* 0x0000000000007941 */ /* 0x000fea0003800000 */
.L_x_13163:
        /* <DEDUP_REMOVED lines=11> */
[----:B-123--:R-:W-:Y:S05]  /*7e40*/  CALL.REL.NOINC `($__internal_431_$__cuda_sm20_rcp_rn_f32_slowpath) ;  /* 0x0000000400987944 */ /* 0x00efea0003c00000 */
[----:B------:R-:W-:Y:S05]  /*7e50*/  BRA `(.L_x_13167) ;  /* 0x0000000000147947 */ /* 0x000fea0003800000 */
.L_x_13166:
[----:B-123--:R-:W1:Y:S01]  /*7e60*/  MUFU.RCP R5, UR37 ;  /* 0x0000002500057d08 */ /* 0x00ee620008001000 */
[----:B------:R-:W-:-:S05]  /*7e70*/  MOV R0, UR37 ;  /* 0x0000002500007c02 */ /* 0x000fca0008000f00 */
[----:B-1----:R-:W-:-:S04]  /*7e80*/  FFMA R0, R5, R0, -1 ;  /* 0xbf80000005007423 */ /* 0x002fc80000000000 */
[----:B------:R-:W-:-:S04]  /*7e90*/  FADD.FTZ R0, -R0, -RZ ;  /* 0x800000ff00007221 */ /* 0x000fc80000010100 */
[----:B------:R-:W-:-:S07]  /*7ea0*/  FFMA R5, R5, R0, R5 ;  /* 0x0000000005057223 */ /* 0x000fce0000000005 */
.L_x_13167:
[----:B------:R-:W1:Y:S02]  /*7eb0*/  LDC.64 R2, c[0x0][0x3b0] ;  /* 0x0000ec00ff027b82 */ /* 0x000e640000000a00 */
[----:B-1----:R-:W-:Y:S01]  /*7ec0*/  STG.E desc[UR24][R2.64], R5 ;  /* 0x0000000502007986 */ /* 0x002fe2000c101918 */
[----:B------:R-:W-:Y:S05]  /*7ed0*/  EXIT ;  /* 0x000000000000794d */ /* 0x000fea0003800000 */
.L_x_13165:
[----:B0-----:R-:W-:Y:S01]  /*7ee0*/  HFMA2 R7, -RZ, RZ, 0, 2.384185791015625e-07 ;  /* 0x00000004ff077431 */ /* 0x001fe200000001ff */
[----:B------:R-:W-:Y:S02]  /*7ef0*/  MOV R9, 0x1f ;  /* 0x0000001f00097802 */ /* 0x000fe40000000f00 */
[----:B------:R-:W-:-:S07]  /*7f00*/  MOV R6, 0xffffffff ;  /* 0xffffffff00067802 */ /* 0x000fce0000000f00 */
[----:B-12---:R-:W-:Y:S05]  /*7f10*/  WARPSYNC.COLLECTIVE R6, `(.L_x_13168) ;  /* 0x0000000006087348 */ /* 0x006fea0003c00000 */
[----:B--2---:R0:W2:Y:S02]  /*7f20*/  SHFL.DOWN P0, R5, R2, R7, R9 ;  /* 0x0800000702057389 */ /* 0x0040a40000000009 */
[----:B012---:R-:W-:Y:S05]  /*7f30*/  ENDCOLLECTIVE ;  /* 0x000000000000791b */ /* 0x007fea0003800000 */
.L_x_13168:
[----:B------:R-:W-:Y:S01]  /*7f40*/  HFMA2 R7, -RZ, RZ, 0, 1.1920928955078125e-07 ;  /* 0x00000002ff077431 */ /* 0x000fe200000001ff */
[----:B------:R-:W-:-:S04]  /*7f50*/  MOV R3, R5 ;  /* 0x0000000500037202 */ /* 0x000fc80000000f00 */
[----:B------:R-:W-:-:S04]  /*7f60*/  FMNMX R3, R3, R2, !PT ;  /* 0x0000000203037209 */ /* 0x000fc80007800000 */
[----:B------:R-:W-:-:S07]  /*7f70*/  MOV R2, R3 ;  /* 0x0000000300027202 */ /* 0x000fce0000000f00 */
[----:B------:R-:W-:Y:S05]  /*7f80*/  WARPSYNC.COLLECTIVE R6, `(.L_x_13169) ;  /* 0x0000000006087348 */ /* 0x000fea0003c00000 */
[----:B------:R0:W1:Y:S02]  /*7f90*/  SHFL.DOWN P0, R5, R2, R7, R9 ;  /* 0x0800000702057389 */ /* 0x0000640000000009 */
[----:B01----:R-:W-:Y:S05]  /*7fa0*/  ENDCOLLECTIVE ;  /* 0x000000000000791b */ /* 0x003fea0003800000 */
.L_x_13169:
[----:B------:R-:W-:Y:S01]  /*7fb0*/  HFMA2 R7, -RZ, RZ, 0, 5.9604644775390625e-08 ;  /* 0x00000001ff077431 */ /* 0x000fe200000001ff */
[----:B------:R-:W-:-:S04]  /*7fc0*/  MOV R4, R5 ;  /* 0x0000000500047202 */ /* 0x000fc80000000f00 */
[----:B------:R-:W-:-:S04]  /*7fd0*/  FMNMX R4, R3, R4, !PT ;  /* 0x0000000403047209 */ /* 0x000fc80007800000 */
[----:B------:R-:W-:-:S07]  /*7fe0*/  MOV R2, R4 ;  /* 0x0000000400027202 */ /* 0x000fce0000000f00 */
[----:B------:R-:W-:Y:S05]  /*7ff0*/  WARPSYNC.COLLECTIVE R6, `(.L_x_13170) ;  /* 0x0000000006087348 */ /* 0x000fea0003c00000 */
[----:B------:R0:W1:Y:S02]  /*8000*/  SHFL.DOWN P0, R5, R2, R7, R9 ;  /* 0x0800000702057389 */ /* 0x0000640000000009 */
[----:B01----:R-:W-:Y:S05]  /*8010*/  ENDCOLLECTIVE ;  /* 0x000000000000791b */ /* 0x003fea0003800000 */
.L_x_13170:
[----:B------:R-:W-:Y:S05]  /*8020*/  BRA `(.L_x_13171) ;  /* 0xfffffffc00407947 */ /* 0x000fea000383ffff */
        .weak           $__internal_430_$__cuda_sm20_div_u64
        .type           $__internal_430_$__cuda_sm20_div_u64,@function
        .size           $__internal_430_$__cuda_sm20_div_u64,($__internal_431_$__cuda_sm20_rcp_rn_f32_slowpath - $__internal_430_$__cuda_sm20_div_u64)
$__internal_430_$__cuda_sm20_div_u64:
        /* <DEDUP_REMOVED lines=71> */
[----:B------:R-:W-:Y:S11]  /*84a0*/  RET.REL.NODEC R2 `(_ZN18transformer_engine6detail38cast_transpose_fused_kernel_notalignedILb1ELb1ELb0EfNS_16CTDBiasDActParamI6__halfS3_13__nv_fp8_e4m3fEELi2ELi4ENS_5EmptyEXadL_ZNS_5dgeluIffEET_T0_RKS6_EEEEvT3_mmm) ;  /* 0xffffff7802d47950 */ /* 0x000ff60003c3ffff */
        .weak           $__internal_431_$__cuda_sm20_rcp_rn_f32_slowpath
        .type           $__internal_431_$__cuda_sm20_rcp_rn_f32_slowpath,@function
        .size           $__internal_431_$__cuda_sm20_rcp_rn_f32_slowpath,(.L_x_29732 - $__internal_431_$__cuda_sm20_rcp_rn_f32_slowpath)
$__internal_431_$__cuda_sm20_rcp_rn_f32_slowpath:
        /* <DEDUP_REMOVED lines=15> */
.L_x_13172:
        /* <DEDUP_REMOVED lines=33> */
.L_x_13174:
[----:B------:R0:W1:Y:S02]  /*87b0*/  MUFU.RCP R2, R0 ;  /* 0x0000000000027308 */ /* 0x0000640000001000 */
.L_x_13173:
[----:B------:R-:W-:Y:S01]  /*87c0*/  HFMA2 R3, -RZ, RZ, 0, 0 ;  /* 0x00000000ff037431 */ /* 0x000fe200000001ff */
[----:B-1-3--:R-:W-:Y:S02]  /*87d0*/  MOV R5, R2 ;  /* 0x0000000200057202 */ /* 0x00afe40000000f00 */
[----:B------:R-:W-:-:S04]  /*87e0*/  MOV R2, R7 ;  /* 0x0000000700027202 */ /* 0x000fc80000000f00 */
[----:B0-2---:R-:W-:Y:S05]  /*87f0*/  RET.REL.NODEC R2 `(_ZN18transformer_engine6detail38cast_transpose_fused_kernel_notalignedILb1ELb1ELb0EfNS_16CTDBiasDActParamI6__halfS3_13__nv_fp8_e4m3fEELi2ELi4ENS_5EmptyEXadL_ZNS_5dgeluIffEET_T0_RKS6_EEEEvT3_mmm) ;  /* 0xffffff7802007950 */ /* 0x005fea0003c3ffff */
.L_x_13175:
        /* <DEDUP_REMOVED lines=16> */
.L_x_29732:


//--------------------- .text._ZN18transformer_engine6detail38cast_transpose_fused_kernel_notalignedILb1ELb1ELb0EfNS_16CTDBiasDActParamI6__halfS3_13__nv_fp8_e5m2fEELi2ELi4ENS_5EmptyEXadL_ZNS_5dgeluIffEET_T0_RKS6_EEEEvT3_mmm --------------------------
	.section	.text._ZN18transformer_engine6detail38cast_transpose_fused_kernel_notalignedILb1ELb1ELb0EfNS_16CTDBiasDActParamI6__halfS3_13__nv_fp8_e5m2fEELi2ELi4ENS_5EmptyEXadL_ZNS_5dgeluIffEET_T0_RKS6_EEEEvT3_mmm,"ax",@progbits
	.align	128
        .global         _ZN18transformer_engine6detail38cast_transpose_fused_kernel_notalignedILb1ELb1ELb0EfNS_16CTDBiasDActParamI6__halfS3_13__nv_fp8_e5m2fEELi2ELi4ENS_5EmptyEXadL_ZNS_5dgeluIffEET_T0_RKS6_EEEEvT3_mmm
        .type           _ZN18transformer_engine6detail38cast_transpose_fused_kernel_notalignedILb1ELb1ELb0EfNS_16CTDBiasDActParamI6__halfS3_13__nv_fp8_e5m2fEELi2ELi4ENS_5EmptyEXadL_ZNS_5dgeluIffEET_T0_RKS6_EEEEvT3_mmm,@function
        .size           _ZN18transformer_engine6detail38cast_transpose_fused_kernel_notalignedILb1ELb1ELb0EfNS_16CTDBiasDActParamI6__halfS3_13__nv_fp8_e5m2fEELi2ELi4ENS_5EmptyEXadL_ZNS_5dgeluIffEET_T0_RKS6_EEEEvT3_mmm,(.L_x_29734 - _ZN18transformer_engine6detail38cast_transpose_fused_kernel_notalignedILb1ELb1ELb0EfNS_16CTDBiasDActParamI6__halfS3_13__nv_fp8_e5m2fEELi2ELi4ENS_5EmptyEXadL_ZNS_5dgeluIffEET_T0_RKS6_EEEEvT3_mmm)
        .other          _ZN18transformer_engine6detail38cast_transpose_fused_kernel_notalignedILb1ELb1ELb0EfNS_16CTDBiasDActParamI6__halfS3_13__nv_fp8_e5m2fEELi2ELi4ENS_5EmptyEXadL_ZNS_5dgeluIffEET_T0_RKS6_EEEEvT3_mmm,@"STO_CUDA_ENTRY STV_DEFAULT"
_ZN18transformer_engine6detail38cast_transpose_fused_kernel_notalignedILb1ELb1ELb0EfNS_16CTDBiasDActParamI6__halfS3_13__nv_fp8_e5m2fEELi2ELi4ENS_5EmptyEXadL_ZNS_5dgeluIffEET_T0_RKS6_EEEEvT3_mmm:
.text._ZN18transformer_engine6detail38cast_transpose_fused_kernel_notalignedILb1ELb1ELb0EfNS_16CTDBiasDActParamI6__halfS3_13__nv_fp8_e5m2fEELi2ELi4ENS_5EmptyEXadL_ZNS_5dgeluIffEET_T0_RKS6_EEEEvT3_mmm:
        /* <DEDUP_REMOVED lines=43> */
.L_x_13176:
[----:B------:R-:W-:-:S07]  /*02b0*/  MOV R6, 0x2d0 ;  /* 0x000002d000067802 */ /* 0x000fce0000000f00 */
[----:B------:R-:W-:Y:S05]  /*02c0*/  CALL.REL.NOINC `($__internal_432_$__cuda_sm20_div_u64) ;  /* 0x0000007c00587944 */ /* 0x000fea0003c00000 */
        /* <DEDUP_REMOVED lines=11> */
.L_x_13177:
        /* <DEDUP_REMOVED lines=469> */
[----:B0-----:R-:W-:-:S02]  /*20d0*/  F2FP.SATFINITE.E5M2.F32.PACK_AB_MERGE_C R29, RZ, R8, RZ ;  /* 0x00000008ff1d723e */ /* 0x001fc400048060ff */
[----:B------:R-:W-:Y:S01]  /*20e0*/  F2FP.SATFINITE.E5M2.F32.PACK_AB_MERGE_C R36, RZ, R15, RZ ;  /* 0x0000000fff24723e */ /* 0x000fe200048060ff */
[----:B------:R-:W-:Y:S01]  /*20f0*/  UIADD3 UR31, UP0, UPT, UR14, UR8, URZ ;  /* 0x000000080e1f7290 */ /* 0x000fe2000ff1e0ff */
[----:B------:R-:W-:Y:S02]  /*2100*/  F2FP.SATFINITE.E5M2.F32.PACK_AB_MERGE_C R10, RZ, R10, RZ ;  /* 0x0000000aff0a723e */ /* 0x000fe400048060ff */
[C---:B------:R-:W-:Y:S01]  /*2110*/  @!P1 PRMT R43, R36.reuse, 0x7604, R29 ;  /* 0x00007604242b9816 */ /* 0x040fe2000000001d */
[----:B------:R-:W-:Y:S01]  /*2120*/  UIADD3.X UR32, UPT, UPT, UR15, UR9, URZ, UP0, !UPT ;  /* 0x000000090f207290 */ /* 0x000fe200087fe4ff */
[----:B------:R-:W-:Y:S02]  /*2130*/  F2FP.SATFINITE.E5M2.F32.PACK_AB_MERGE_C R35, RZ, R9, RZ ;  /* 0x00000009ff23723e */ /* 0x000fe400048060ff */
        /* <DEDUP_REMOVED lines=13> */
[----:B------:R-:W-:Y:S02]  /*2210*/  F2FP.SATFINITE.E5M2.F32.PACK_AB_MERGE_C R42, RZ, R42, RZ ;  /* 0x0000002aff2a723e */ /* 0x000fe400048060ff */
[----:B------:R-:W-:Y:S01]  /*2220*/  F2FP.SATFINITE.E5M2.F32.PACK_AB_MERGE_C R11, RZ, R11, RZ ;  /* 0x0000000bff0b723e */ /* 0x000fe200048060ff */
        /* <DEDUP_REMOVED lines=12> */
[----:B------:R-:W-:-:S02]  /*22f0*/  F2FP.SATFINITE.E5M2.F32.PACK_AB_MERGE_C R25, RZ, R25, RZ ;  /* 0x00000019ff19723e */ /* 0x000fc400048060ff */
        /* <DEDUP_REMOVED lines=21> */
[----:B------:R-:W-:Y:S01]  /*2450*/  F2FP.SATFINITE.E5M2.F32.PACK_AB_MERGE_C R40, RZ, R40, RZ ;  /* 0x00000028ff28723e */ /* 0x000fe200048060ff */
        /* <DEDUP_REMOVED lines=52> */
.L_x_13179:
[----:B------:R-:W-:Y:S05]  /*27a0*/  BSYNC.RECONVERGENT B0 ;  /* 0x0000000000007941 */ /* 0x000fea0003800200 */
.L_x_13178:
        /* <DEDUP_REMOVED lines=25> */
.L_x_13181:
[----:B------:R-:W-:Y:S05]  /*2940*/  BSYNC.RECONVERGENT B0 ;  /* 0x0000000000007941 */ /* 0x000fea0003800200 */
.L_x_13180:
        /* <DEDUP_REMOVED lines=211> */
[----:B-1----:R-:W-:Y:S01]  /*3680*/  F2FP.SATFINITE.E5M2.F32.PACK_AB_MERGE_C R31, RZ, R34, RZ ;  /* 0x00000022ff1f723e */ /* 0x002fe200048060ff */
[----:B------:R-:W-:Y:S01]  /*3690*/  FMUL R34, R29, UR37 ;  /* 0x000000251d227c20 */ /* 0x000fe20008400000 */
[----:B------:R-:W-:-:S02]  /*36a0*/  @!P1 LEA.HI.X R11, R14, UR32, R15, 0x1, P0 ;  /* 0x000000200e0b9c11 */ /* 0x000fc400080f0c0f */
[----:B------:R-:W-:Y:S01]  /*36b0*/  @!P1 IADD3 R19, P0, PT, R14, UR35, RZ ;  /* 0x000000230e139c10 */ /* 0x000fe2000ff1e0ff */
[----:B------:R-:W-:Y:S01]  /*36c0*/  FADD R43, RZ, R32 ;  /* 0x00000020ff2b7221 */ /* 0x000fe20000000000 */
[----:B------:R-:W-:Y:S01]  /*36d0*/  FMNMX3 R27, |R32|, R27, |R40|, !PT ;  /* 0x0000001b201b7276 */ /* 0x000fe20007800628 */
[----:B0-----:R-:W-:Y:S01]  /*36e0*/  HADD2.F32 R45, -RZ, R16.H1_H1 ;  /* 0x30000010ff2d7230 */ /* 0x001fe20000004100 */
[----:B------:R-:W-:Y:S01]  /*36f0*/  F2FP.SATFINITE.E5M2.F32.PACK_AB_MERGE_C R28, RZ, R28, RZ ;  /* 0x0000001cff1c723e */ /* 0x000fe200048060ff */
[----:B------:R0:W5:Y:S01]  /*3700*/  @P2 LDG.E R30, desc[UR24][R22.64] ;  /* 0x00000018161e2981 */ /* 0x000162000c1e1900 */
[----:B------:R-:W-:Y:S02]  /*3710*/  @!P1 IADD3.X R32, PT, PT, R15, UR36, RZ, P0, !PT ;  /* 0x000000240f209c10 */ /* 0x000fe400087fe4ff */
[----:B------:R-:W-:Y:S02]  /*3720*/  F2FP.SATFINITE.E5M2.F32.PACK_AB_MERGE_C R41, RZ, R41, RZ ;  /* 0x00000029ff29723e */ /* 0x000fe400048060ff */
[----:B------:R-:W-:Y:S01]  /*3730*/  F2FP.SATFINITE.E5M2.F32.PACK_AB_MERGE_C R34, RZ, R34, RZ ;  /* 0x00000022ff22723e */ /* 0x000fe200048060ff */
        /* <DEDUP_REMOVED lines=17> */
[----:B------:R-:W-:Y:S02]  /*3850*/  F2FP.SATFINITE.E5M2.F32.PACK_AB_MERGE_C R19, RZ, R19, RZ ;  /* 0x00000013ff13723e */ /* 0x000fe400048060ff */
[----:B------:R-:W-:Y:S01]  /*3860*/  F2FP.SATFINITE.E5M2.F32.PACK_AB_MERGE_C R16, RZ, R16, RZ ;  /* 0x00000010ff10723e */ /* 0x000fe200048060ff */
        /* <DEDUP_REMOVED lines=9> */
.L_x_13183:
[----:B------:R-:W-:Y:S05]  /*3900*/  BSYNC.RECONVERGENT B0 ;  /* 0x0000000000007941 */ /* 0x000fea0003800200 */
.L_x_13182:
[----:B-1----:R-:W-:Y:S01]  /*3910*/  FMUL R12, R42, UR37 ;  /* 0x000000252a0c7c20 */ /* 0x002fe20008400000 */
[----:B------:R-:W-:Y:S01]  /*3920*/  BSSY.RECONVERGENT B0, `(.L_x_13184) ;  /* 0x000000c000007945 */ /* 0x000fe20003800200 */
[----:B------:R-:W-:-:S03]  /*3930*/  F2FP.SATFINITE.E5M2.F32.PACK_AB_MERGE_C R11, RZ, R11, RZ ;  /* 0x0000000bff0b723e */ /* 0x000fc600048060ff */
[----:B------:R-:W-:Y:S01]  /*3940*/  F2FP.SATFINITE.E5M2.F32.PACK_AB_MERGE_C R12, RZ, R12, RZ ;  /* 0x0000000cff0c723e */ /* 0x000fe200048060ff */
        /* <DEDUP_REMOVED lines=9> */
.L_x_13185:
[----:B------:R-:W-:Y:S05]  /*39e0*/  BSYNC.RECONVERGENT B0 ;  /* 0x0000000000007941 */ /* 0x000fea0003800200 */
.L_x_13184:
        /* <DEDUP_REMOVED lines=343> */
[----:B------:R-:W-:Y:S02]  /*4f60*/  F2FP.SATFINITE.E5M2.F32.PACK_AB_MERGE_C R43, RZ, R43, RZ ;  /* 0x0000002bff2b723e */ /* 0x000fe400048060ff */
[----:B------:R-:W-:Y:S02]  /*4f70*/  F2FP.SATFINITE.E5M2.F32.PACK_AB_MERGE_C R20, RZ, R20, RZ ;  /* 0x00000014ff14723e */ /* 0x000fe400048060ff */
        /* <DEDUP_REMOVED lines=16> */
[----:B------:R-:W-:Y:S02]  /*5080*/  F2FP.SATFINITE.E5M2.F32.PACK_AB_MERGE_C R39, RZ, R39, RZ ;  /* 0x00000027ff27723e */ /* 0x000fe400048060ff */
[----:B------:R-:W-:Y:S02]  /*5090*/  F2FP.SATFINITE.E5M2.F32.PACK_AB_MERGE_C R36, RZ, R36, RZ ;  /* 0x00000024ff24723e */ /* 0x000fe400048060ff */
        /* <DEDUP_REMOVED lines=12> */
[----:B------:R-:W-:Y:S02]  /*5160*/  F2FP.SATFINITE.E5M2.F32.PACK_AB_MERGE_C R37, RZ, R36, RZ ;  /* 0x00000024ff25723e */ /* 0x000fe400048060ff */
[----:B------:R-:W-:Y:S01]  /*5170*/  F2FP.SATFINITE.E5M2.F32.PACK_AB_MERGE_C R20, RZ, R20, RZ ;  /* 0x00000014ff14723e */ /* 0x000fe200048060ff */
        /* <DEDUP_REMOVED lines=9> */
.L_x_13187:
[----:B------:R-:W-:Y:S05]  /*5210*/  BSYNC.RECONVERGENT B0 ;  /* 0x0000000000007941 */ /* 0x000fea0003800200 */
.L_x_13186:
[----:B------:R-:W-:Y:S01]  /*5220*/  FMUL R36, R40, UR37 ;  /* 0x0000002528247c20 */ /* 0x000fe20008400000 */
[----:B0-----:R-:W-:Y:S01]  /*5230*/  FMUL R16, R19, UR37 ;  /* 0x0000002513107c20 */ /* 0x001fe20008400000 */
[----:B------:R-:W-:Y:S01]  /*5240*/  BSSY.RECONVERGENT B0, `(.L_x_13188) ;  /* 0x000000d000007945 */ /* 0x000fe20003800200 */
[----:B------:R-:W-:Y:S02]  /*5250*/  FADD R32, R27, R32 ;  /* 0x000000201b207221 */ /* 0x000fe40000000000 */
[----:B------:R-:W-:Y:S02]  /*5260*/  F2FP.SATFINITE.E5M2.F32.PACK_AB_MERGE_C R36, RZ, R36, RZ ;  /* 0x00000024ff24723e */ /* 0x000fe400048060ff */
[----:B------:R-:W-:Y:S01]  /*5270*/  F2FP.SATFINITE.E5M2.F32.PACK_AB_MERGE_C R27, RZ, R16, RZ ;  /* 0x00000010ff1b723e */ /* 0x000fe200048060ff */
        /* <DEDUP_REMOVED lines=9> */
.L_x_13189:
[----:B------:R-:W-:Y:S05]  /*5310*/  BSYNC.RECONVERGENT B0 ;  /* 0x0000000000007941 */ /* 0x000fea0003800200 */
.L_x_13188:
        /* <DEDUP_REMOVED lines=164> */
[----:B------:R-:W-:Y:S01]  /*5d60*/  F2FP.SATFINITE.E5M2.F32.PACK_AB_MERGE_C R23, RZ, R20, RZ ;  /* 0x00000014ff17723e */ /* 0x000fe200048060ff */
[----:B------:R-:W-:Y:S01]  /*5d70*/  FFMA R44, R44, 0.5, R9 ;  /* 0x3f0000002c2c7823 */ /* 0x000fe20000000009 */
[C---:B------:R-:W-:Y:S01]  /*5d80*/  @!P0 LEA R20, P1, R18.reuse, UR31, 0x1 ;  /* 0x0000001f12148c11 */ /* 0x040fe2000f8208ff */
[--C-:B------:R-:W-:Y:S01]  /*5d90*/  HADD2.F32 R9, -RZ, R14.reuse.H0_H0 ;  /* 0x2000000eff097230 */ /* 0x100fe20000004100 */
[----:B------:R-:W-:Y:S02]  /*5da0*/  F2FP.SATFINITE.E5M2.F32.PACK_AB_MERGE_C R22, RZ, R22, RZ ;  /* 0x00000016ff16723e */ /* 0x000fe400048060ff */
        /* <DEDUP_REMOVED lines=36> */
[----:B------:R-:W-:Y:S01]  /*5ff0*/  F2FP.SATFINITE.E5M2.F32.PACK_AB_MERGE_C R20, RZ, R20, RZ ;  /* 0x00000014ff14723e */ /* 0x000fe200048060ff */
[----:B------:R-:W-:Y:S01]  /*6000*/  FMUL R43, R43, R14 ;  /* 0x0000000e2b2b7220 */ /* 0x000fe20000400000 */
[----:B------:R-:W-:Y:S02]  /*6010*/  @!P0 IADD3.X R38, PT, PT, R19, UR36, RZ, P1, !PT ;  /* 0x0000002413268c10 */ /* 0x000fe40008ffe4ff */
[----:B------:R-:W-:Y:S02]  /*6020*/  @!P0 LEA R14, P1, R9, UR31, 0x1 ;  /* 0x0000001f090e8c11 */ /* 0x000fe4000f8208ff */
[----:B------:R-:W-:-:S02]  /*6030*/  F2FP.SATFINITE.E5M2.F32.PACK_AB_MERGE_C R21, RZ, R21, RZ ;  /* 0x00000015ff15723e */ /* 0x000fc400048060ff */
        /* <DEDUP_REMOVED lines=31> */
[----:B------:R-:W-:Y:S01]  /*6230*/  F2FP.SATFINITE.E5M2.F32.PACK_AB_MERGE_C R44, RZ, R44, RZ ;  /* 0x0000002cff2c723e */ /* 0x000fe200048060ff */
        /* <DEDUP_REMOVED lines=53> */
.L_x_13191:
[----:B------:R-:W-:Y:S05]  /*6590*/  BSYNC.RECONVERGENT B0 ;  /* 0x0000000000007941 */ /* 0x000fea0003800200 */
.L_x_13190:
        /* <DEDUP_REMOVED lines=35> */
[----:B------:R-:W-:Y:S01]  /*67d0*/  F2FP.SATFINITE.E5M2.F32.PACK_AB_MERGE_C R6, RZ, R11, RZ ;  /* 0x0000000bff06723e */ /* 0x000fe200048060ff */
        /* <DEDUP_REMOVED lines=20> */
.L_x_13193:
[----:B------:R-:W-:Y:S05]  /*6920*/  BSYNC.RECONVERGENT B0 ;  /* 0x0000000000007941 */ /* 0x000fea0003800200 */
.L_x_13192:
        /* <DEDUP_REMOVED lines=54> */
.L_x_13198:
        /* <DEDUP_REMOVED lines=48> */
.L_x_13197:
[----:B------:R-:W-:Y:S05]  /*6f90*/  BSYNC.RECONVERGENT B1 ;  /* 0x0000000000017941 */ /* 0x000fea0003800200 */
.L_x_13196:
        /* <DEDUP_REMOVED lines=35> */
.L_x_13195:
[----:B------:R-:W-:Y:S05]  /*71d0*/  BSYNC.RECONVERGENT B0 ;  /* 0x0000000000007941 */ /* 0x000fea0003800200 */
.L_x_13194:
        /* <DEDUP_REMOVED lines=25> */
.L_x_13203:
        /* <DEDUP_REMOVED lines=48> */
.L_x_13202:
[----:B------:R-:W-:Y:S05]  /*7670*/  BSYNC.RECONVERGENT B1 ;  /* 0x0000000000017941 */ /* 0x000fea0003800200 */
.L_x_13201:
        /* <DEDUP_REMOVED lines=35> */
.L_x_13200:
[----:B------:R-:W-:Y:S05]  /*78b0*/  BSYNC.RECONVERGENT B0 ;  /* 0x0000000000007941 */ /* 0x000fea0003800200 */
.L_x_13199:
        /* <DEDUP_REMOVED lines=33> */
.L_x_13205:
[----:B------:R-:W-:Y:S05]  /*7ad0*/  BSYNC.RECONVERGENT B0 ;  /* 0x0000000000007941 */ /* 0x000fea0003800200 */
.L_x_13204:
        /* <DEDUP_REMOVED lines=37> */
.L_x_13214:
[----:B------:R-:W-:Y:S02]  /*7d30*/  ISETP.NE.AND P0, PT, R0, RZ, PT ;  /* 0x000000ff0000720c */ /* 0x000fe40003f05270 */
[----:B--2---:R-:W-:-:S11]  /*7d40*/  FMNMX R5, R4, R5, !PT ;  /* 0x0000000504057209 */ /* 0x004fd60007800000 */
[----:B------:R-:W-:Y:S05]  /*7d50*/  @P0 BRA `(.L_x_13207) ;  /* 0x0000000000080947 */ /* 0x000fea0003800000 */
[----:B------:R-:W2:Y:S02]  /*7d60*/  LDC.64 R2, c[0x0][0x3a8] ;  /* 0x0000ea00ff027b82 */ /* 0x000ea40000000a00 */
[----:B--2---:R2:W-:Y:S02]  /*7d70*/  REDG.E.MAX.S32.STRONG.GPU desc[UR24][R2.64], R5 ;  /* 0x000000050200798e */ /* 0x0045e4000d12e318 */
.L_x_13207:
[----:B------:R-:W-:Y:S05]  /*7d80*/  BSYNC B0 ;  /* 0x0000000000007941 */ /* 0x000fea0003800000 */
.L_x_13206:
        /* <DEDUP_REMOVED lines=11> */
[----:B-123--:R-:W-:Y:S05]  /*7e40*/  CALL.REL.NOINC `($__internal_433_$__cuda_sm20_rcp_rn_f32_slowpath) ;  /* 0x0000000400987944 */ /* 0x00efea0003c00000 */
[----:B------:R-:W-:Y:S05]  /*7e50*/  BRA `(.L_x_13210) ;  /* 0x0000000000147947 */ /* 0x000fea0003800000 */
.L_x_13209:
[----:B-123--:R-:W1:Y:S01]  /*7e60*/  MUFU.RCP R5, UR37 ;  /* 0x0000002500057d08 */ /* 0x00ee620008001000 */
[----:B------:R-:W-:-:S05]  /*7e70*/  MOV R0, UR37 ;  /* 0x0000002500007c02 */ /* 0x000fca0008000f00 */
[----:B-1----:R-:W-:-:S04]  /*7e80*/  FFMA R0, R5, R0, -1 ;  /* 0xbf80000005007423 */ /* 0x002fc80000000000 */
[----:B------:R-:W-:-:S04]  /*7e90*/  FADD.FTZ R0, -R0, -RZ ;  /* 0x800000ff00007221 */ /* 0x000fc80000010100 */
[----:B------:R-:W-:-:S07]  /*7ea0*/  FFMA R5, R5, R0, R5 ;  /* 0x0000000005057223 */ /* 0x000fce0000000005 */
.L_x_13210:
[----:B------:R-:W1:Y:S02]  /*7eb0*/  LDC.64 R2, c[0x0][0x3b0] ;  /* 0x0000ec00ff027b82 */ /* 0x000e640000000a00 */
[----:B-1----:R-:W-:Y:S01]  /*7ec0*/  STG.E desc[UR24][R2.64], R5 ;  /* 0x0000000502007986 */ /* 0x002fe2000c101918 */
[----:B------:R-:W-:Y:S05]  /*7ed0*/  EXIT ;  /* 0x000000000000794d */ /* 0x000fea0003800000 */
.L_x_13208:
[----:B0-----:R-:W-:Y:S01]  /*7ee0*/  HFMA2 R7, -RZ, RZ, 0, 2.384185791015625e-07 ;  /* 0x00000004ff077431 */ /* 0x001fe200000001ff */
[----:B------:R-:W-:Y:S02]  /*7ef0*/  MOV R9, 0x1f ;  /* 0x0000001f00097802 */ /* 0x000fe40000000f00 */
[----:B------:R-:W-:-:S07]  /*7f00*/  MOV R6, 0xffffffff ;  /* 0xffffffff00067802 */ /* 0x000fce0000000f00 */
[----:B-12---:R-:W-:Y:S05]  /*7f10*/  WARPSYNC.COLLECTIVE R6, `(.L_x_13211) ;  /* 0x0000000006087348 */ /* 0x006fea0003c00000 */
[----:B--2---:R0:W2:Y:S02]  /*7f20*/  SHFL.DOWN P0, R5, R2, R7, R9 ;  /* 0x0800000702057389 */ /* 0x0040a40000000009 */
[----:B012---:R-:W-:Y:S05]  /*7f30*/  ENDCOLLECTIVE ;  /* 0x000000000000791b */ /* 0x007fea0003800000 */
.L_x_13211:
[----:B------:R-:W-:Y:S01]  /*7f40*/  HFMA2 R7, -RZ, RZ, 0, 1.1920928955078125e-07 ;  /* 0x00000002ff077431 */ /* 0x000fe200000001ff */
[----:B------:R-:W-:-:S04]  /*7f50*/  MOV R3, R5 ;  /* 0x0000000500037202 */ /* 0x000fc80000000f00 */
[----:B------:R-:W-:-:S04]  /*7f60*/  FMNMX R3, R3, R2, !PT ;  /* 0x0000000203037209 */ /* 0x000fc80007800000 */
[----:B------:R-:W-:-:S07]  /*7f70*/  MOV R2, R3 ;  /* 0x0000000300027202 */ /* 0x000fce0000000f00 */
[----:B------:R-:W-:Y:S05]  /*7f80*/  WARPSYNC.COLLECTIVE R6, `(.L_x_13212) ;  /* 0x0000000006087348 */ /* 0x000fea0003c00000 */
[----:B------:R0:W1:Y:S02]  /*7f90*/  SHFL.DOWN P0, R5, R2, R7, R9 ;  /* 0x0800000702057389 */ /* 0x0000640000000009 */
[----:B01----:R-:W-:Y:S05]  /*7fa0*/  ENDCOLLECTIVE ;  /* 0x000000000000791b */ /* 0x003fea0003800000 */
.L_x_13212:
[----:B------:R-:W-:Y:S01]  /*7fb0*/  HFMA2 R7, -RZ, RZ, 0, 5.9604644775390625e-08 ;  /* 0x00000001ff077431 */ /* 0x000fe200000001ff */
[----:B------:R-:W-:-:S04]  /*7fc0*/  MOV R4, R5 ;  /* 0x0000000500047202 */ /* 0x000fc80000000f00 */
[----:B------:R-:W-:-:S04]  /*7fd0*/  FMNMX R4, R3, R4, !PT ;  /* 0x0000000403047209 */ /* 0x000fc80007800000 */
[----:B------:R-:W-:-:S07]  /*7fe0*/  MOV R2, R4 ;  /* 0x0000000400027202 */ /* 0x000fce0000000f00 */
[----:B------:R-:W-:Y:S05]  /*7ff0*/  WARPSYNC.COLLECTIVE R6, `(.L_x_13213) ;  /* 0x0000000006087348 */ /* 0x000fea0003c00000 */
[----:B------:R0:W1:Y:S02]  /*8000*/  SHFL.DOWN P0, R5, R2, R7, R9 ;  /* 0x0800000702057389 */ /* 0x0000640000000009 */
[----:B01----:R-:W-:Y:S05]  /*8010*/  ENDCOLLECTIVE ;  /* 0x000000000000791b */ /* 0x003fea0003800000 */
.L_x_13213:
[----:B------:R-:W-:Y:S05]  /*8020*/  BRA `(.L_x_13214) ;  /* 0xfffffffc00407947 */ /* 0x000fea000383ffff */
        .weak           $__internal_432_$__cuda_sm20_div_u64
        .type           $__internal_432_$__cuda_sm20_div_u64,@function
        .size           $__internal_432_$__cuda_sm20_div_u64,($__internal_433_$__cuda_sm20_rcp_rn_f32_slowpath - $__internal_432_$__cuda_sm20_div_u64)
$__internal_432_$__cuda_sm20_div_u64:
        /* <DEDUP_REMOVED lines=71> */
[----:B------:R-:W-:Y:S11]  /*84a0*/  RET.REL.NODEC R2 `(_ZN18transformer_engine6detail38cast_transpose_fused_kernel_notalignedILb1ELb1ELb0EfNS_16CTDBiasDActParamI6__halfS3_13__nv_fp8_e5m2fEELi2ELi4ENS_5EmptyEXadL_ZNS_5dgeluIffEET_T0_RKS6_EEEEvT3_mmm) ;  /* 0xffffff7802d47950 */ /* 0x000ff60003c3ffff */
        .weak           $__internal_433_$__cuda_sm20_rcp_rn_f32_slowpath
        .type           $__internal_433_$__cuda_sm20_rcp_rn_f32_slowpath,@function
        .size           $__internal_433_$__cuda_sm20_rcp_rn_f32_slowpath,(.L_x_29734 - $__internal_433_$__cuda_sm20_rcp_rn_f32_slowpath)
$__internal_433_$__cuda_sm20_rcp_rn_f32_slowpath:
        /* <DEDUP_REMOVED lines=15> */
.L_x_13215:
        /* <DEDUP_REMOVED lines=33> */
.L_x_13217:
[----:B------:R0:W1:Y:S02]  /*87b0*/  MUFU.RCP R2, R0 ;  /* 0x0000000000027308 */ /* 0x0000640000001000 */
.L_x_13216:
[----:B------:R-:W-:Y:S01]  /*87c0*/  HFMA2 R3, -RZ, RZ, 0, 0 ;  /* 0x00000000ff037431 */ /* 0x000fe200000001ff */
[----:B-1-3--:R-:W-:Y:S02]  /*87d0*/  MOV R5, R2 ;  /* 0x0000000200057202 */ /* 0x00afe40000000f00 */
[----:B------:R-:W-:-:S04]  /*87e0*/  MOV R2, R7 ;  /* 0x0000000700027202 */ /* 0x000fc80000000f00 */
[----:B0-2---:R-:W-:Y:S05]  /*87f0*/  RET.REL.NODEC R2 `(_ZN18transformer_engine6detail38cast_transpose_fused_kernel_notalignedILb1ELb1ELb0EfNS_16CTDBiasDActParamI6__halfS3_13__nv_fp8_e5m2fEELi2ELi4ENS_5EmptyEXadL_ZNS_5dgeluIffEET_T0_RKS6_EEEEvT3_mmm) ;  /* 0xffffff7802007950 */ /* 0x005fea0003c3ffff */
.L_x_13218:
        /* <DEDUP_REMOVED lines=16> */
.L_x_29734:


//--------------------- .text._ZN18transformer_engine6detail38cast_transpose_fused_kernel_notalignedILb1ELb1ELb0EfNS_16CTDBiasDActParamI6__halfS3_13__nv_bfloat16fEELi2ELi2ENS_5EmptyEXadL_ZNS_5dgeluIffEET_T0_RKS6_EEEEvT3_mmm --------------------------
	.section	.text._ZN18transformer_engine6detail38cast_transpose_fused_kernel_notalignedILb1ELb1ELb0EfNS_16CTDBiasDActParamI6__halfS3_13__nv_bfloat16fEELi2ELi2ENS_5EmptyEXadL_ZNS_5dgeluIffEET_T0_RKS6_EEEEvT3_mmm,"ax",@progbits
	.align	128
        .global         _ZN18transformer_engine6detail38cast_transpose_fused_kernel_notalignedILb1ELb1ELb0EfNS_16CTDBiasDActParamI6__halfS3_13__nv_bfloat16fEELi2ELi2ENS_5EmptyEXadL_ZNS_5dgeluIffEET_T0_RKS6_EEEEvT3_mmm
        .type           _ZN18transformer_engine6detail38cast_transpose_fused_kernel_notalignedILb1ELb1ELb0EfNS_16CTDBiasDActParamI6__halfS3_13__nv_bfloat16fEELi2ELi2ENS_5EmptyEXadL_ZNS_5dgeluIffEET_T0_RKS6_EEEEvT3_mmm,@function
        .size           _ZN18transformer_engine6detail38cast_transpose_fused_kernel_notalignedILb1ELb1ELb0EfNS_16CTDBiasDActParamI6__halfS3_13__nv_bfloat16fEELi2ELi2ENS_5EmptyEXadL_ZNS_5dgeluIffEET_T0_RKS6_EEEEvT3_mmm,(.L_x_29736 - _ZN18transformer_engine6detail38cast_transpose_fused_kernel_notalignedILb1ELb1ELb0EfNS_16CTDBiasDActParamI6__halfS3_13__nv_bfloat16fEELi2ELi2ENS_5EmptyEXadL_ZNS_5dgeluIffEET_T0_RKS6_EEEEvT3_mmm)
        .other          _ZN18transformer_engine6detail38cast_transpose_fused_kernel_notalignedILb1ELb1ELb0EfNS_16CTDBiasDActParamI6__halfS3_13__nv_bfloat16fEELi2ELi2ENS_5EmptyEXadL_ZNS_5dgeluIffEET_T0_RKS6_EEEEvT3_mmm,@"STO_CUDA_ENTRY STV_DEFAULT"
_ZN18transformer_engine6detail38cast_transpose_fused_kernel_notalignedILb1ELb1ELb0EfNS_16CTDBiasDActParamI6__halfS3_13__nv_bfloat16fEELi2ELi2ENS_5EmptyEXadL_ZNS_5dgeluIffEET_T0_RKS6_EEEEvT3_mmm:
.text._ZN18transformer_engine6detail38cast_transpose_fused_kernel_notalignedILb1ELb1ELb0EfNS_16CTDBiasDActParamI6__halfS3_13__nv_bfloat16fEELi2ELi2ENS_5EmptyEXadL_ZNS_5dgeluIffEET_T0_RKS6_EEEEvT3_mmm:
        /* <DEDUP_REMOVED lines=43> */
.L_x_13219:
[----:B------:R-:W-:-:S07]  /*02b0*/  MOV R4, 0x2d0 ;  /* 0x000002d000047802 */ /* 0x000fce0000000f00 */
[----:B------:R-:W-:Y:S05]  /*02c0*/  CALL.REL.NOINC `($__internal_434_$__cuda_sm20_div_u64) ;  /* 0x0000004800f47944 */ /* 0x000fea0003c00000 */
        /* <DEDUP_REMOVED lines=11> */
.L_x_13220:
[----:B------:R-:W0:Y:S01]  /*0380*/  LDCU.64 UR12, c[0x0][0x3d0] ;  /* 0x00007a00ff0c77ac */ /* 0x000e220008000a00 */
[C---:B------:R-:W-:Y:S02]  /*0390*/  SHF.L.U32 R41, R25.reuse, 0x2, RZ ;  /* 0x0000000219297819 */ /* 0x040fe400000006ff */
[----:B------:R-:W-:Y:S01]  /*03a0*/  SHF.L.U32 R25, R25, 0x3, RZ ;  /* 0x0000000319197819 */ /* 0x000fe200000006ff */
[----:B------:R-:W1:Y:S01]  /*03b0*/  LDCU.64 UR18, c[0x0][0x3c8] ;  /* 0x00007900ff1277ac */ /* 0x000e620008000a00 */
        /* <DEDUP_REMOVED lines=8> */
[----:B0-----:R-:W-:Y:S01]  /*0440*/  MOV R6, UR13 ;  /* 0x0000000d00067c02 */ /* 0x001fe20008000f00 */
[----:B------:R-:W-:Y:S01]  /*0450*/  USHF.L.U64.HI UR27, UR25, 0x6, UR6 ;  /* 0x00000006191b7899 */ /* 0x000fe20008010206 */
[----:B------:R-:W0:Y:S02]  /*0460*/  LDCU.64 UR22, c[0x0][0x358] ;  /* 0x00006b00ff1677ac */ /* 0x000e240008000a00 */
[----:B------:R-:W-:Y:S01]  /*0470*/  R2UR UR7, R6 ;  /* 0x00000000060772ca */ /* 0x000fe200000e0000 */
[----:B-1----:R-:W-:-:S02]  /*0480*/  USHF.R.U64 UR35, UR18, 0x1, UR19 ;  /* 0x0000000112237899 */ /* 0x002fc40008001213 */
[----:B------:R-:W-:Y:S02]  /*0490*/  USHF.R.U32.HI UR36, URZ, 0x1, UR19 ;  /* 0x00000001ff247899 */ /* 0x000fe40008011613 */
[----:B------:R-:W-:Y:S02]  /*04a0*/  ULEA UR17, UP0, -UR25, UR35, 0x5 ;  /* 0x0000002319117291 */ /* 0x000fe4000f8029ff */
[----:B------:R-:W-:Y:S01]  /*04b0*/  UIMAD UR26, UR5, UR18, URZ ;  /* 0x00000012051a72a4 */ /* 0x000fe2000f8e02ff */
[----:B------:R-:W-:Y:S01]  /*04c0*/  IMAD.WIDE.U32 R10, R25, UR35, RZ ;  /* 0x00000023190a7c25 */ /* 0x000fe2000f8e00ff */
[----:B------:R-:W-:-:S04]  /*04d0*/  UIADD3.X UR21, UPT, UPT, ~UR21, UR36, URZ, UP0, !UPT ;  /* 0x0000002415157290 */ /* 0x000fc800087fe5ff */
[----:B------:R-:W-:Y:S01]  /*04e0*/  USHF.R.U64 UR33, UR12, 0x1, UR7 ;  /* 0x000000010c217899 */ /* 0x000fe20008001207 */
[----:B------:R-:W-:Y:S01]  /*04f0*/  IMAD R19, R25, UR36, RZ ;  /* 0x0000002419137c24 */ /* 0x000fe2000f8e02ff */
[----:B------:R-:W-:Y:S01]  /*0500*/  USHF.R.U32.HI UR7, URZ, 0x1, UR7 ;  /* 0x00000001ff077899 */ /* 0x000fe20008011607 */
[----:B------:R-:W-:Y:S01]  /*0510*/  IADD3 R16, P0, PT, R14, R10, RZ ;  /* 0x0000000a0e107210 */ /* 0x000fe20007f1e0ff */
[----:B------:R-:W-:Y:S01]  /*0520*/  ULEA UR13, UP1, -UR4, UR33, 0x5 ;  /* 0x00000021040d7291 */ /* 0x000fe2000f8229ff */
[----:B------:R-:W-:Y:S01]  /*0530*/  IMAD.IADD R19, R11, 0x1, R19 ;  /* 0x000000010b137824 */ /* 0x000fe200078e0213 */
[----:B------:R-:W-:Y:S02]  /*0540*/  UISETP.LT.U32.AND UP0, UPT, UR17, 0x20, UPT ;  /* 0x000000201100788c */ /* 0x000fe4000bf01070 */
[----:B------:R-:W-:Y:S02]  /*0550*/  UIADD3.X UR16, UPT, UPT, ~UR16, UR7, URZ, UP1, !UPT ;  /* 0x0000000710107290 */ /* 0x000fe40008ffe5ff */
[----:B------:R-:W-:Y:S01]  /*0560*/  UISETP.LT.U32.AND UP1, UPT, UR13, 0x20, UPT ;  /* 0x000000200d00788c */ /* 0x000fe2000bf21070 */
[----:B------:R-:W-:Y:S01]  /*0570*/  IADD3.X R17, PT, PT, RZ, R19, RZ, P0, !PT ;  /* 0x00000013ff117210 */ /* 0x000fe200007fe4ff */
[----:B------:R-:W-:-:S02]  /*0580*/  UISETP.LT.U32.AND.EX UP0, UPT, UR21, URZ, UPT, UP0 ;  /* 0x000000ff1500728c */ /* 0x000fc4000bf01100 */
[----:B------:R-:W-:Y:S02]  /*0590*/  UISETP.LT.U32.AND.EX UP1, UPT, UR16, URZ, UPT, UP1 ;  /* 0x000000ff1000728c */ /* 0x000fe4000bf21110 */
[----:B------:R-:W-:Y:S02]  /*05a0*/  USEL UR31, UR17, 0x20, UP0 ;  /* 0x00000020111f7887 */ /* 0x000fe40008000000 */
[----:B------:R-:W-:Y:S02]  /*05b0*/  USEL UR32, UR13, 0x20, UP1 ;  /* 0x000000200d207887 */ /* 0x000fe40008800000 */
[----:B------:R-:W-:Y:S02]  /*05c0*/  UIMAD.WIDE.U32 UR14, UR4, UR18, URZ ;  /* 0x00000012040e72a5 */ /* 0x000fe4000f8e00ff */
[----:B------:R-:W-:Y:S02]  /*05d0*/  UIMAD UR21, UR4, UR19, UR26 ;  /* 0x00000013041572a4 */ /* 0x000fe4000f8e021a */
[----:B------:R-:W-:Y:S01]  /*05e0*/  ISETP.GE.U32.AND P2, PT, R0, UR32, PT ;  /* 0x0000002000007c0c */ /* 0x000fe2000bf46070 */
[----:B------:R-:W-:-:S02]  /*05f0*/  ULOP3.LUT UR18, UR18, 0xfffffffe, URZ, 0xc0, !UPT ;  /* 0xfffffffe12127892 */ /* 0x000fc4000f8ec0ff */
[----:B------:R-:W-:Y:S01]  /*0600*/  ULEA UR16, UP0, UR14, UR24, 0x6 ;  /* 0x000000180e107291 */ /* 0x000fe2000f8030ff */
[----:B------:R-:W-:Y:S01]  /*0610*/  ISETP.LT.U32.AND P2, PT, R14, UR31, !P2 ;  /* 0x0000001f0e007c0c */ /* 0x000fe2000d741070 */
[----:B------:R-:W-:Y:S02]  /*0620*/  UIADD3 UR21, UPT, UPT, UR15, UR21, URZ ;  /* 0x000000150f157290 */ /* 0x000fe4000fffe0ff */
[----:B------:R-:W-:Y:S01]  /*0630*/  USHF.L.U32 UR13, UR16, 0x1, URZ ;  /* 0x00000001100d7899 */ /* 0x000fe200080006ff */
[----:B------:R-:W-:Y:S01]  /*0640*/  IADD3 R9, P0, PT, R16, UR18, RZ ;  /* 0x0000001210097c10 */ /* 0x000fe2000ff1e0ff */
[----:B------:R-:W-:Y:S02]  /*0650*/  ULEA.HI.X UR17, UR14, UR27, UR21, 0x6, UP0 ;  /* 0x0000001b0e117291 */ /* 0x000fe400080f3415 */
[----:B--2---:R-:W-:Y:S01]  /*0660*/  UIADD3 UR27, UP0, UPT, UR13, UR10, URZ ;  /* 0x0000000a0d1b7290 */ /* 0x004fe2000ff1e0ff */
[----:B------:R-:W-:Y:S01]  /*0670*/  IADD3.X R0, PT, PT, R17, UR19, RZ, P0, !PT ;  /* 0x0000001311007c10 */ /* 0x000fe200087fe4ff */
[----:B------:R-:W-:-:S04]  /*0680*/  USHF.L.U64.HI UR15, UR16, 0x1, UR17 ;  /* 0x00000001100f7899 */ /* 0x000fc80008010211 */
[C---:B------:R-:W-:Y:S01]  /*0690*/  @P2 SHF.L.U32 R32, R9.reuse, 0x2, RZ ;  /* 0x0000000209202819 */ /* 0x040fe200000006ff */
[----:B------:R-:W-:Y:S01]  /*06a0*/  UIADD3.X UR28, UPT, UPT, UR15, UR11, URZ, UP0, !UPT ;  /* 0x0000000b0f1c7290 */ /* 0x000fe200087fe4ff */
[----:B------:R-:W-:Y:S02]  /*06b0*/  @P2 SHF.L.U64.HI R7, R9, 0x2, R0 ;  /* 0x0000000209072819 */ /* 0x000fe40000010200 */
[----:B------:R-:W-:-:S04]  /*06c0*/  @P2 IADD3 R2, P0, PT, R32, UR27, RZ ;  /* 0x0000001b20022c10 */ /* 0x000fc8000ff1e0ff */
[----:B------:R-:W-:-:S05]  /*06d0*/  @P2 IADD3.X R3, PT, PT, R7, UR28, RZ, P0, !PT ;  /* 0x0000001c07032c10 */ /* 0x000fca00087fe4ff */
[----:B0-----:R0:W2:Y:S01]  /*06e0*/  @P2 LDG.E R22, desc[UR22][R2.64] ;  /* 0x0000001602162981 */ /* 0x0010a2000c1e1900 */
[----:B------:R-:W-:Y:S01]  /*06f0*/  VOTEU.ANY UP0, P2 ;  /* 0x0000000000ff7886 */ /* 0x000fe20001000100 */
[----:B------:R-:W-:Y:S02]  /*0700*/  MOV R11, UR35 ;  /* 0x00000023000b7c02 */ /* 0x000fe40008000f00 */
[----:B------:R-:W-:Y:S02]  /*0710*/  @!P2 MOV R15, RZ ;  /* 0x000000ff000fa202 */ /* 0x000fe40000000f00 */
[----:B------:R-:W-:Y:S01]  /*0720*/  @UP0 UIMAD UR10, UR36, 0x3, URZ ;  /* 0x00000003240a08a4 */ /* 0x000fe2000f8e02ff */
[----:B------:R-:W-:-:S05]  /*0730*/  @P2 IMAD.WIDE.U32 R16, R11, 0x3, R16 ;  /* 0x000000030b102825 */ /* 0x000fca00078e0010 */
[----:B------:R-:W-:Y:S01]  /*0740*/  @P2 VIADD R11, R17, UR10 ;  /* 0x0000000a110b2c36 */ /* 0x000fe20008000000 */
[----:B------:R-:W-:-:S04]  /*0750*/  @P2 SHF.L.U32 R12, R16, 0x2, RZ ;  /* 0x00000002100c2819 */ /* 0x000fc800000006ff */
[----:B------:R-:W-:Y:S02]  /*0760*/  @P2 SHF.L.U64.HI R4, R16, 0x2, R11 ;  /* 0x0000000210042819 */ /* 0x000fe4000001020b */
[----:B------:R-:W-:-:S04]  /*0770*/  @P2 IADD3 R16, P0, PT, R12, UR27, RZ ;  /* 0x0000001b0c102c10 */ /* 0x000fc8000ff1e0ff */
[----:B------:R-:W-:-:S05]  /*0780*/  @P2 IADD3.X R17, PT, PT, R4, UR28, RZ, P0, !PT ;  /* 0x0000001c04112c10 */ /* 0x000fca00087fe4ff */
[----:B------:R-:W3:Y:S01]  /*0790*/  @P2 LDG.E R15, desc[UR22][R16.64] ;  /* 0x00000016100f2981 */ /* 0x000ee2000c1e1900 */
[----:B------:R-:W-:Y:S02]  /*07a0*/  LOP3.LUT R21, R40, 0x1f, RZ, 0xc0, !PT ;  /* 0x0000001f28157812 */ /* 0x000fe400078ec0ff */
[----:B------:R-:W-:Y:S02]  /*07b0*/  ISETP.GE.U32.AND P1, PT, R41, UR32, PT ;  /* 0x0000002029007c0c */ /* 0x000fe4000bf26070 */
[C---:B------:R-:W-:Y:S02]  /*07c0*/  IADD3 R10, P0, PT, R21.reuse, R10, RZ ;  /* 0x0000000a150a7210 */ /* 0x040fe40007f1e0ff */
[----:B------:R-:W-:Y:S02]  /*07d0*/  ISETP.LT.U32.AND P1, PT, R21, UR31, !P1 ;  /* 0x0000001f15007c0c */ /* 0x000fe4000cf21070 */
[----:B------:R-:W-:-:S11]  /*07e0*/  IADD3.X R19, PT, PT, RZ, R19, RZ, P0, !PT ;  /* 0x00000013ff137210 */ /* 0x000fd600007fe4ff */
[C---:B------:R-:W-:Y:S01]  /*07f0*/  @P1 IMAD.SHL.U32 R31, R10.reuse, 0x4, RZ ;  /* 0x000000040a1f1824 */ /* 0x040fe200078e00ff */
[----:B------:R-:W-:-:S04]  /*0800*/  @P1 SHF.L.U64.HI R23, R10, 0x2, R19 ;  /* 0x000000020a171819 */ /* 0x000fc80000010213 */
[----:B0-----:R-:W-:-:S04]  /*0810*/  @P1 IADD3 R2, P0, PT, R31, UR27, RZ ;  /* 0x0000001b1f021c10 */ /* 0x001fc8000ff1e0ff */
[----:B------:R-:W-:-:S05]  /*0820*/  @P1 IADD3.X R3, PT, PT, R23, UR28, RZ, P0, !PT ;  /* 0x0000001c17031c10 */ /* 0x000fca00087fe4ff */
[----:B------:R0:W4:Y:S01]  /*0830*/  @P1 LDG.E R30, desc[UR22][R2.64] ;  /* 0x00000016021e1981 */ /* 0x000122000c1e1900 */
[----:B------:R-:W-:-:S04]  /*0840*/  UIADD3 UR24, UP0, UPT, UR13, UR8, URZ ;  /* 0x000000080d187290 */ /* 0x000fc8000ff1e0ff */
[----:B------:R-:W-:Y:S02]  /*0850*/  UIADD3.X UR26, UPT, UPT, UR15, UR9, URZ, UP0, !UPT ;  /* 0x000000090f1a7290 */ /* 0x000fe400087fe4ff */
[----:B------:R-:W-:Y:S01]  /*0860*/  @P2 IADD3 R12, P0, PT, R12, UR24, RZ ;  /* 0x000000180c0c2c10 */ /* 0x000fe2000ff1e0ff */
[----:B------:R-:W1:Y:S01]  /*0870*/  LDCU.64 UR8, c[0x0][0x3a0] ;  /* 0x00007400ff0877ac */ /* 0x000e620008000a00 */
[----:B0-----:R-:W-:Y:S01]  /*0880*/  HFMA2 R3, -RZ, RZ, 1.125, -9232 ;  /* 0x3c80f082ff037431 */ /* 0x001fe200000001ff */
[----:B------:R-:W-:Y:S02]  /*0890*/  @!P2 MOV R2, RZ ;  /* 0x000000ff0002a202 */ /* 0x000fe40000000f00 */
[----:B------:R-:W-:Y:S02]  /*08a0*/  @!P1 MOV R28, RZ ;  /* 0x000000ff001c9202 */ /* 0x000fe40000000f00 */
[----:B------:R-:W-:-:S05]  /*08b0*/  @!P2 MOV R22, RZ ;  /* 0x000000ff0016a202 */ /* 0x000fca0000000f00 */
[--C-:B--2---:R-:W-:Y:S02]  /*08c0*/  HADD2.F32 R24, -RZ, R22.reuse.H0_H0 ;  /* 0x20000016ff187230 */ /* 0x104fe40000004100 */
[----:B------:R-:W-:-:S03]  /*08d0*/  HADD2.F32 R22, -RZ, R22.H1_H1 ;  /* 0x30000016ff167230 */ /* 0x000fc60000004100 */
[C---:B------:R-:W-:Y:S01]  /*08e0*/  FMUL R13, R24.reuse, 0.044714998453855514526 ;  /* 0x3d372713180d7820 */ /* 0x040fe20000400000 */
[----:B------:R-:W-:Y:S01]  /*08f0*/  FMUL R11, R24, 0.79788458347320556641 ;  /* 0x3f4c422a180b7820 */ /* 0x000fe20000400000 */
[----:B------:R-:W-:Y:S02]  /*0900*/  FMUL R16, R22, 0.79788458347320556641 ;  /* 0x3f4c422a16107820 */ /* 0x000fe40000400000 */
[----:B------:R-:W-:Y:S01]  /*0910*/  FFMA R8, R24, R13, 1 ;  /* 0x3f80000018087423 */ /* 0x000fe2000000000d */
[----:B------:R-:W-:-:S03]  /*0920*/  FMUL R13, R22, 0.044714998453855514526 ;  /* 0x3d372713160d7820 */ /* 0x000fc60000400000 */
[----:B------:R-:W-:Y:S01]  /*0930*/  FMUL R11, R11, R8 ;  /* 0x000000080b0b7220 */ /* 0x000fe20000400000 */
[----:B------:R-:W-:-:S03]  /*0940*/  FFMA R13, R22, R13, 1 ;  /* 0x3f800000160d7423 */ /* 0x000fc6000000000d */
[----:B------:R-:W-:Y:S01]  /*0950*/  FMUL R8, |R11|, 2.8853900432586669922 ;  /* 0x4038aa3b0b087820 */ /* 0x000fe20000400200 */
[----:B------:R-:W-:Y:S01]  /*0960*/  FMUL R16, R16, R13 ;  /* 0x0000000d10107220 */ /* 0x000fe20000400000 */
[----:B------:R-:W-:-:S03]  /*0970*/  @P2 IADD3.X R13, PT, PT, R4, UR26, RZ, P0, !PT ;  /* 0x0000001a040d2c10 */ /* 0x000fc600087fe4ff */
[C---:B------:R-:W-:Y:S01]  /*0980*/  FMUL R17, |R16|.reuse, 2.8853900432586669922 ;  /* 0x4038aa3b10117820 */ /* 0x040fe20000400200 */
[----:B------:R-:W0:Y:S01]  /*0990*/  MUFU.EX2 R8, R8 ;  /* 0x0000000800087308 */ /* 0x000e220000000800 */
[----:B---3--:R-:W-:Y:S02]  /*09a0*/  HADD2.F32 R20, -RZ, R15.H0_H0 ;  /* 0x2000000fff147230 */ /* 0x008fe40000004100 */
[----:B------:R-:W-:Y:S01]  /*09b0*/  FMUL R26, R16, R16 ;  /* 0x00000010101a7220 */ /* 0x000fe20000400000 */
[----:B------:R2:W3:Y:S02]  /*09c0*/  @P2 LDG.E R2, desc[UR22][R12.64] ;  /* 0x000000160c022981 */ /* 0x0004e4000c1e1900 */
[C---:B------:R-:W-:Y:S01]  /*09d0*/  FMUL R29, R20.reuse, 0.044714998453855514526 ;  /* 0x3d372713141d7820 */ /* 0x040fe20000400000 */
[C---:B------:R-:W-:Y:S01]  /*09e0*/  FMUL R4, R20.reuse, 0.79788458347320556641 ;  /* 0x3f4c422a14047820 */ /* 0x040fe20000400000 */
[----:B------:R-:W5:Y:S02]  /*09f0*/  MUFU.EX2 R17, R17 ;  /* 0x0000001100117308 */ /* 0x000f640000000800 */
[----:B------:R-:W-:Y:S01]  /*0a00*/  FFMA R33, R20, R29, 1 ;  /* 0x3f80000014217423 */ /* 0x000fe2000000001d */
[----:B0-----:R-:W-:Y:S01]  /*0a10*/  FADD R27, R8, 1 ;  /* 0x3f800000081b7421 */ /* 0x001fe20000000000 */
[----:B------:R-:W-:-:S05]  /*0a20*/  FMUL R8, R11, R11 ;  /* 0x0000000b0b087220 */ /* 0x000fca0000400000 */
[----:B------:R-:W0:Y:S01]  /*0a30*/  MUFU.RCP R27, R27 ;  /* 0x0000001b001b7308 */ /* 0x000e220000001000 */
[----:B-----5:R-:W-:Y:S01]  /*0a40*/  FADD R29, R17, 1 ;  /* 0x3f800000111d7421 */ /* 0x020fe20000000000 */
[----:B------:R-:W-:Y:S01]  /*0a50*/  FMUL R17, R4, R33 ;  /* 0x0000002104117220 */ /* 0x000fe20000400000 */
[----:B------:R-:W-:-:S03]  /*0a60*/  FFMA R33, R8, R3, -0.052303962409496307373 ;  /* 0xbd563cae08217423 */ /* 0x000fc60000000003 */
[----:B------:R-:W-:Y:S02]  /*0a70*/  FMUL R18, |R17|, 2.8853900432586669922 ;  /* 0x4038aa3b11127820 */ /* 0x000fe40000400200 */
[----:B------:R-:W5:Y:S01]  /*0a80*/  MUFU.RCP R29, R29 ;  /* 0x0000001d001d7308 */ /* 0x000f620000001000 */
[----:B------:R-:W-:Y:S01]  /*0a90*/  FFMA R33, R8, R33, 0.1331529766321182251 ;  /* 0x3e08594108217423 */ /* 0x000fe20000000021 */
[----:B------:R-:W-:-:S06]  /*0aa0*/  FFMA R35, R26, R3, -0.052303962409496307373 ;  /* 0xbd563cae1a237423 */ /* 0x000fcc0000000003 */
[----:B------:R-:W1:Y:S01]  /*0ab0*/  MUFU.EX2 R18, R18 ;  /* 0x0000001200127308 */ /* 0x000e620000000800 */
[----:B------:R-:W-:Y:S01]  /*0ac0*/  FFMA R4, R8, R33, -0.33332768082618713379 ;  /* 0xbeaaa9ed08047423 */ /* 0x000fe20000000021 */
[----:B------:R-:W-:-:S03]  /*0ad0*/  FFMA R35, R26, R35, 0.1331529766321182251 ;  /* 0x3e0859411a237423 */ /* 0x000fc60000000023 */
[----:B--2---:R-:W-:Y:S01]  /*0ae0*/  FFMA R12, R8, R4, RZ ;  /* 0x00000004080c7223 */ /* 0x004fe200000000ff */
[----:B------:R-:W-:Y:S02]  /*0af0*/  IMAD.MOV.U32 R4, RZ, RZ, 0x3f800000 ;  /* 0x3f800000ff047424 */ /* 0x000fe400078e00ff */
[----:B------:R-:W-:Y:S01]  /*0b00*/  FFMA R8, R26, R35, -0.33332768082618713379 ;  /* 0xbeaaa9ed1a087423 */ /* 0x000fe20000000023 */
[----:B------:R-:W-:Y:S01]  /*0b10*/  FSETP.GE.AND P0, PT, |R11|, 9.010913848876953125, PT ;  /* 0x41102cb40b00780b */ /* 0x000fe20003f06200 */
[--C-:B0-----:R-:W-:Y:S01]  /*0b20*/  FFMA R27, R27, -2, R4.reuse ;  /* 0xc00000001b1b7823 */ /* 0x101fe20000000004 */
[----:B-----5:R-:W-:Y:S01]  /*0b30*/  FFMA R29, R29, -2, R4 ;  /* 0xc00000001d1d7823 */ /* 0x020fe20000000004 */
[----:B------:R-:W-:Y:S02]  /*0b40*/  FSETP.GE.AND P3, PT, |R11|, 0.60000002384185791016, PT ;  /* 0x3f19999a0b00780b */ /* 0x000fe40003f66200 */
[----:B------:R-:W-:Y:S01]  /*0b50*/  FSETP.GE.AND P4, PT, |R16|, 9.010913848876953125, PT ;  /* 0x41102cb41000780b */ /* 0x000fe20003f86200 */
[----:B------:R-:W-:Y:S01]  /*0b60*/  FFMA R13, R26, R8, RZ ;  /* 0x000000081a0d7223 */ /* 0x000fe200000000ff */
[----:B------:R-:W-:Y:S01]  /*0b70*/  FSETP.GE.AND P5, PT, |R16|, 0.60000002384185791016, PT ;  /* 0x3f19999a1000780b */ /* 0x000fe20003fa6200 */
[----:B-1----:R-:W-:Y:S01]  /*0b80*/  FADD R18, R18, 1 ;  /* 0x3f80000012127421 */ /* 0x002fe20000000000 */
[----:B------:R-:W-:-:S02]  /*0b90*/  FSEL R26, R27, 1, !P0 ;  /* 0x3f8000001b1a7808 */ /* 0x000fc40004000000 */
[----:B------:R-:W-:Y:S02]  /*0ba0*/  FSEL R27, R29, 1, !P4 ;  /* 0x3f8000001d1b7808 */ /* 0x000fe40006000000 */
[----:B------:R-:W0:Y:S01]  /*0bb0*/  MUFU.RCP R29, R18 ;  /* 0x00000012001d7308 */ /* 0x000e220000001000 */
[----:B------:R-:W-:Y:S01]  /*0bc0*/  HADD2.F32 R15, -RZ, R15.H1_H1 ;  /* 0x3000000fff0f7230 */ /* 0x000fe20000004100 */
[--C-:B------:R-:W-:Y:S01]  /*0bd0*/  LOP3.LUT R26, R26, 0x80000000, R11.reuse, 0xb8, !PT ;  /* 0x800000001a1a7812 */ /* 0x100fe200078eb80b */
[----:B------:R-:W-:Y:S01]  /*0be0*/  @!P3 FFMA R26, R11, R12, R11 ;  /* 0x0000000c0b1ab223 */ /* 0x000fe2000000000b */
[--C-:B------:R-:W-:Y:S02]  /*0bf0*/  LOP3.LUT R27, R27, 0x80000000, R16.reuse, 0xb8, !PT ;  /* 0x800000001b1b7812 */ /* 0x100fe400078eb810 */
[----:B------:R-:W-:Y:S01]  /*0c00*/  FMUL R8, R15, 0.044714998453855514526 ;  /* 0x3d3727130f087820 */ /* 0x000fe20000400000 */
[----:B------:R-:W-:Y:S01]  /*0c10*/  FMUL R11, R17, R17 ;  /* 0x00000011110b7220 */ /* 0x000fe20000400000 */
[----:B------:R-:W-:Y:S01]  /*0c20*/  @!P5 FFMA R27, R16, R13, R16 ;  /* 0x0000000d101bd223 */ /* 0x000fe20000000010 */
[C---:B------:R-:W-:Y:S01]  /*0c30*/  FMUL R34, R15.reuse, 0.79788458347320556641 ;  /* 0x3f4c422a0f227820 */ /* 0x040fe20000400000 */
[----:B------:R-:W-:Y:S01]  /*0c40*/  FFMA R13, R15, R8, 1 ;  /* 0x3f8000000f0d7423 */ /* 0x000fe20000000008 */
[----:B------:R-:W-:Y:S01]  /*0c50*/  FFMA R8, R11, R3, -0.052303962409496307373 ;  /* 0xbd563cae0b087423 */ /* 0x000fe20000000003 */
[----:B------:R-:W-:-:S02]  /*0c60*/  FSETP.GE.AND P3, PT, |R17|, 0.60000002384185791016, PT ;  /* 0x3f19999a1100780b */ /* 0x000fc40003f66200 */
[----:B------:R-:W-:Y:S01]  /*0c70*/  FMUL R34, R34, R13 ;  /* 0x0000000d22227220 */ /* 0x000fe20000400000 */
[----:B------:R-:W-:Y:S01]  /*0c80*/  FFMA R8, R11, R8, 0.1331529766321182251 ;  /* 0x3e0859410b087423 */ /* 0x000fe20000000008 */
[----:B------:R-:W-:Y:S01]  /*0c90*/  FSETP.GE.AND P0, PT, |R17|, 9.010913848876953125, PT ;  /* 0x41102cb41100780b */ /* 0x000fe20003f06200 */
[----:B0-----:R-:W-:Y:S01]  /*0ca0*/  FFMA R29, R29, -2, R4 ;  /* 0xc00000001d1d7823 */ /* 0x001fe20000000004 */
[----:B------:R-:W-:Y:S01]  /*0cb0*/  FMUL R35, R34, R34 ;  /* 0x0000002222237220 */ /* 0x000fe20000400000 */
[----:B------:R-:W-:-:S03]  /*0cc0*/  FFMA R8, R11, R8, -0.33332768082618713379 ;  /* 0xbeaaa9ed0b087423 */ /* 0x000fc60000000008 */
[----:B------:R-:W-:Y:S01]  /*0cd0*/  FSEL R12, R29, 1, !P0 ;  /* 0x3f8000001d0c7808 */ /* 0x000fe20004000000 */
[----:B------:R-:W-:Y:S01]  /*0ce0*/  FFMA R16, R35, R3, -0.052303962409496307373 ;  /* 0xbd563cae23107423 */ /* 0x000fe20000000003 */
[----:B------:R-:W-:Y:S02]  /*0cf0*/  FFMA R8, R11, R8, RZ ;  /* 0x000000080b087223 */ /* 0x000fe400000000ff */
[--C-:B------:R-:W-:Y:S01]  /*0d00*/  LOP3.LUT R11, R12, 0x80000000, R17.reuse, 0xb8, !PT ;  /* 0x800000000c0b7812 */ /* 0x100fe200078eb811 */
[----:B------:R-:W-:Y:S01]  /*0d10*/  FFMA R16, R35, R16, 0.1331529766321182251 ;  /* 0x3e08594123107423 */ /* 0x000fe20000000010 */
[----:B------:R-:W-:Y:S01]  /*0d20*/  @P1 IADD3 R12, P0, PT, R10, UR35, RZ ;  /* 0x000000230a0c1c10 */ /* 0x000fe2000ff1e0ff */
[----:B------:R-:W-:Y:S01]  /*0d30*/  @!P3 FFMA R11, R17, R8, R17 ;  /* 0x00000008110bb223 */ /* 0x000fe20000000011 */
[----:B------:R-:W-:Y:S01]  /*0d40*/  FMUL R18, |R34|, 2.8853900432586669922 ;  /* 0x4038aa3b22127820 */ /* 0x000fe20000400200 */
[----:B------:R-:W-:Y:S01]  /*0d50*/  FFMA R8, R35, R16, -0.33332768082618713379 ;  /* 0xbeaaa9ed23087423 */ /* 0x000fe20000000010 */
[----:B------:R-:W-:-:S02]  /*0d60*/  @P1 IADD3.X R17, PT, PT, R19, UR36, RZ, P0, !PT ;  /* 0x0000002413111c10 */ /* 0x000fc400087fe4ff */
[C---:B------:R-:W-:Y:S02]  /*0d70*/  @P1 SHF.L.U32 R16, R12.reuse, 0x2, RZ ;  /* 0x000000020c101819 */ /* 0x040fe400000006ff */
[----:B------:R-:W-:Y:S02]  /*0d80*/  @P1 SHF.L.U64.HI R17, R12, 0x2, R17 ;  /* 0x000000020c111819 */ /* 0x000fe40000010211 */
[C---:B------:R-:W-:Y:S01]  /*0d90*/  @P1 IADD3 R12, P0, PT, R16.reuse, UR24, RZ ;  /* 0x00000018100c1c10 */ /* 0x040fe2000ff1e0ff */
[----:B------:R-:W0:Y:S03]  /*0da0*/  MUFU.EX2 R18, R18 ;  /* 0x0000001200127308 */ /* 0x000e260000000800 */
[----:B------:R-:W-:Y:S02]  /*0db0*/  @P1 IADD3.X R13, PT, PT, R17, UR26, RZ, P0, !PT ;  /* 0x0000001a110d1c10 */ /* 0x000fe400087fe4ff */
[----:B------:R-:W-:Y:S01]  /*0dc0*/  @P1 IADD3 R16, P0, PT, R16, UR27, RZ ;  /* 0x0000001b10101c10 */ /* 0x000fe2000ff1e0ff */
[----:B------:R-:W-:-:S03]  /*0dd0*/  @!P1 IMAD.MOV.U32 R30, RZ, RZ, RZ ;  /* 0x000000ffff1e9224 */ /* 0x000fc600078e00ff */
[----:B------:R-:W-:Y:S02]  /*0de0*/  @P1 IADD3.X R17, PT, PT, R17, UR28, RZ, P0, !PT ;  /* 0x0000001c11111c10 */ /* 0x000fe400087fe4ff */
[----:B----4-:R-:W-:-:S03]  /*0df0*/  HADD2.F32 R29, -RZ, R30.H0_H0 ;  /* 0x2000001eff1d7230 */ /* 0x010fc60000004100 */
[----:B------:R1:W2:Y:S01]  /*0e00*/  @P1 LDG.E R28, desc[UR22][R16.64] ;  /* 0x00000016101c1981 */ /* 0x0002a2000c1e1900 */
[----:B0-----:R-:W-:Y:S01]  /*0e10*/  FADD R36, R18, 1 ;  /* 0x3f80000012247421 */ /* 0x001fe20000000000 */
[C---:B------:R-:W-:Y:S01]  /*0e20*/  FMUL R18, R29.reuse, 0.044714998453855514526 ;  /* 0x3d3727131d127820 */ /* 0x040fe20000400000 */
[----:B------:R-:W-:-:S03]  /*0e30*/  FMUL R33, R29, 0.79788458347320556641 ;  /* 0x3f4c422a1d217820 */ /* 0x000fc60000400000 */
[----:B------:R-:W-:Y:S01]  /*0e40*/  FFMA R18, R29, R18, 1 ;  /* 0x3f8000001d127423 */ /* 0x000fe20000000012 */
[----:B------:R-:W0:Y:S03]  /*0e50*/  MUFU.RCP R37, R36 ;  /* 0x0000002400257308 */ /* 0x000e260000001000 */
[----:B------:R-:W-:-:S04]  /*0e60*/  FMUL R33, R33, R18 ;  /* 0x0000001221217220 */ /* 0x000fc80000400000 */
[----:B-1----:R-:W-:Y:S01]  /*0e70*/  FMUL R17, |R33|, 2.8853900432586669922 ;  /* 0x4038aa3b21117820 */ /* 0x002fe20000400200 */
[----:B------:R-:W-:-:S05]  /*0e80*/  FSETP.GE.AND P3, PT, |R34|, 0.60000002384185791016, PT ;  /* 0x3f19999a2200780b */ /* 0x000fca0003f66200 */
[----:B------:R-:W1:Y:S01]  /*0e90*/  MUFU.EX2 R17, R17 ;  /* 0x0000001100117308 */ /* 0x000e620000000800 */
[----:B------:R-:W-:Y:S01]  /*0ea0*/  FFMA R35, R35, R8, RZ ;  /* 0x0000000823237223 */ /* 0x000fe200000000ff */
[----:B------:R-:W-:Y:S01]  /*0eb0*/  @!P1 MOV R8, RZ ;  /* 0x000000ff00089202 */ /* 0x000fe20000000f00 */
[----:B0-----:R-:W-:Y:S01]  /*0ec0*/  FFMA R37, R37, -2, R4 ;  /* 0xc000000025257823 */ /* 0x001fe20000000004 */
[----:B------:R-:W-:-:S04]  /*0ed0*/  FSETP.GE.AND P0, PT, |R34|, 9.010913848876953125, PT ;  /* 0x41102cb42200780b */ /* 0x000fc80003f06200 */
[----:B------:R0:W4:Y:S01]  /*0ee0*/  @P1 LDG.E R8, desc[UR22][R12.64] ;  /* 0x000000160c081981 */ /* 0x000122000c1e1900 */
[----:B------:R-:W-:-:S04]  /*0ef0*/  FSEL R37, R37, 1, !P0 ;  /* 0x3f80000025257808 */ /* 0x000fc80004000000 */
[--C-:B------:R-:W-:Y:S01]  /*0f00*/  LOP3.LUT R18, R37, 0x80000000, R34.reuse, 0xb8, !PT ;  /* 0x8000000025127812 */ /* 0x100fe200078eb822 */
[----:B------:R-:W-:Y:S01]  /*0f10*/  @!P3 FFMA R18, R34, R35, R34 ;  /* 0x000000232212b223 */ /* 0x000fe20000000022 */
[----:B0-----:R-:W-:Y:S01]  /*0f20*/  @P2 IADD3 R12, P0, PT, R32, UR24, RZ ;  /* 0x00000018200c2c10 */ /* 0x001fe2000ff1e0ff */
[----:B-1----:R-:W-:-:S03]  /*0f30*/  FADD R35, R17, 1 ;  /* 0x3f80000011237421 */ /* 0x002fc60000000000 */
[----:B------:R-:W-:Y:S02]  /*0f40*/  @P2 IADD3.X R13, PT, PT, R7, UR26, RZ, P0, !PT ;  /* 0x0000001a070d2c10 */ /* 0x000fe400087fe4ff */
[----:B------:R-:W0:Y:S03]  /*0f50*/  MUFU.RCP R7, R35 ;  /* 0x0000002300077308 */ /* 0x000e260000001000 */
[----:B------:R0:W5:Y:S01]  /*0f60*/  @P2 LDG.E R16, desc[UR22][R12.64] ;  /* 0x000000160c102981 */ /* 0x000162000c1e1900 */
[----:B------:R-:W-:-:S04]  /*0f70*/  FMUL R34, R33, R33 ;  /* 0x0000002121227220 */ /* 0x000fc80000400000 */
[----:B------:R-:W-:Y:S01]  /*0f80*/  FFMA R17, R34, R3, -0.052303962409496307373 ;  /* 0xbd563cae22117423 */ /* 0x000fe20000000003 */
[----:B------:R-:W-:-:S03]  /*0f90*/  FSETP.GE.AND P0, PT, |R33|, 9.010913848876953125, PT ;  /* 0x41102cb42100780b */ /* 0x000fc60003f06200 */
[----:B------:R-:W-:Y:S01]  /*0fa0*/  FFMA R17, R34, R17, 0.1331529766321182251 ;  /* 0x3e08594122117423 */ /* 0x000fe20000000011 */
[----:B0-----:R-:W-:-:S03]  /*0fb0*/  FFMA R12, R7, -2, R4 ;  /* 0xc0000000070c7823 */ /* 0x001fc60000000004 */
[----:B------:R-:W-:Y:S01]  /*0fc0*/  FFMA R7, R34, R17, -0.33332768082618713379 ;  /* 0xbeaaa9ed22077423 */ /* 0x000fe20000000011 */
[----:B------:R-:W-:Y:S01]  /*0fd0*/  HADD2.F32 R17, -RZ, R30.H1_H1 ;  /* 0x3000001eff117230 */ /* 0x000fe20000004100 */
[----:B------:R-:W-:Y:S02]  /*0fe0*/  FSEL R12, R12, 1, !P0 ;  /* 0x3f8000000c0c7808 */ /* 0x000fe40004000000 */
[----:B------:R-:W-:Y:S01]  /*0ff0*/  FFMA R34, R34, R7, RZ ;  /* 0x0000000722227223 */ /* 0x000fe200000000ff */
[----:B------:R-:W-:Y:S02]  /*1000*/  FSETP.GE.AND P3, PT, |R33|, 0.60000002384185791016, PT ;  /* 0x3f19999a2100780b */ /* 0x000fe40003f66200 */
[----:B------:R-:W-:Y:S01]  /*1010*/  LOP3.LUT R7, R12, 0x80000000, R33, 0xb8, !PT ;  /* 0x800000000c077812 */ /* 0x000fe200078eb821 */
[C---:B------:R-:W-:Y:S01]  /*1020*/  FMUL R12, R17.reuse, 0.044714998453855514526 ;  /* 0x3d372713110c7820 */ /* 0x040fe20000400000 */
[----:B------:R-:W-:-:S03]  /*1030*/  FMUL R30, R17, 0.79788458347320556641 ;  /* 0x3f4c422a111e7820 */ /* 0x000fc60000400000 */
[----:B------:R-:W-:-:S04]  /*1040*/  FFMA R13, R17, R12, 1 ;  /* 0x3f800000110d7423 */ /* 0x000fc8000000000c */
[----:B------:R-:W-:Y:S02]  /*1050*/  FMUL R30, R30, R13 ;  /* 0x0000000d1e1e7220 */ /* 0x000fe40000400000 */
[----:B------:R-:W-:Y:S02]  /*1060*/  @!P3 FFMA R7, R33, R34, R33 ;  /* 0x000000222107b223 */ /* 0x000fe40000000021 */
[----:B------:R-:W-:-:S06]  /*1070*/  FMUL R34, |R30|, 2.8853900432586669922 ;  /* 0x4038aa3b1e227820 */ /* 0x000fcc0000400200 */
[----:B------:R-:W0:Y:S01]  /*1080*/  MUFU.EX2 R34, R34 ;  /* 0x0000002200227308 */ /* 0x000e220000000800 */
[----:B------:R-:W-:Y:S01]  /*1090*/  @P1 IADD3 R12, P0, PT, R31, UR24, RZ ;  /* 0x000000181f0c1c10 */ /* 0x000fe2000ff1e0ff */
[----:B------:R-:W-:Y:S01]  /*10a0*/  FMUL R37, R24, 0.10703222453594207764 ;  /* 0x3ddb33b618257820 */ /* 0x000fe20000400000 */
[----:B------:R-:W-:Y:S01]  /*10b0*/  FMUL R35, R22, 0.10703222453594207764 ;  /* 0x3ddb33b616237820 */ /* 0x000fe20000400000 */
[----:B0-----:R-:W-:-:S06]  /*10c0*/  FADD R31, R34, 1 ;  /* 0x3f800000221f7421 */ /* 0x001fcc0000000000 */
[----:B------:R-:W0:Y:S01]  /*10d0*/  MUFU.RCP R31, R31 ;  /* 0x0000001f001f7308 */ /* 0x000e220000001000 */
[C---:B------:R-:W-:Y:S01]  /*10e0*/  FFMA R37, R24.reuse, R37, 0.79788458347320556641 ;  /* 0x3f4c422a18257423 */ /* 0x040fe20000000025 */
[----:B------:R-:W-:Y:S01]  /*10f0*/  FMUL R33, R24, 0.5 ;  /* 0x3f00000018217820 */ /* 0x000fe20000400000 */
[----:B------:R-:W-:Y:S01]  /*1100*/  FFMA R35, R22, R35, 0.79788458347320556641 ;  /* 0x3f4c422a16237423 */ /* 0x000fe20000000023 */
[----:B------:R-:W-:Y:S01]  /*1110*/  FFMA R34, -R27, R27, 1 ;  /* 0x3f8000001b227423 */ /* 0x000fe2000000011b */
[----:B------:R-:W-:Y:S01]  /*1120*/  FMUL R24, R30, R30 ;  /* 0x0000001e1e187220 */ /* 0x000fe20000400000 */
[----:B------:R-:W-:Y:S02]  /*1130*/  @P1 IADD3.X R13, PT, PT, R23, UR26, RZ, P0, !PT ;  /* 0x0000001a170d1c10 */ /* 0x000fe400087fe4ff */
[----:B------:R-:W-:Y:S01]  /*1140*/  ISETP.NE.U32.AND P3, PT, RZ, UR8, PT ;  /* 0x00000008ff007c0c */ /* 0x000fe2000bf65070 */
[----:B------:R-:W-:Y:S01]  /*1150*/  FMUL R34, R34, R35 ;  /* 0x0000002322227220 */ /* 0x000fe20000400000 */
[----:B------:R-:W-:Y:S01]  /*1160*/  FFMA R35, R24, R3, -0.052303962409496307373 ;  /* 0xbd563cae18237423 */ /* 0x000fe20000000003 */
[----:B------:R0:W3:Y:S01]  /*1170*/  @P1 LDG.E R23, desc[UR22][R12.64] ;  /* 0x000000160c171981 */ /* 0x0000e2000c1e1900 */
[----:B------:R-:W-:Y:S01]  /*1180*/  ISETP.NE.AND.EX P3, PT, RZ, UR9, PT, P3 ;  /* 0x00000009ff007c0c */ /* 0x000fe2000bf65330 */
[----:B------:R-:W-:Y:S01]  /*1190*/  FFMA R32, -R26, R26, 1 ;  /* 0x3f8000001a207423 */ /* 0x000fe2000000011a */
[----:B------:R-:W-:Y:S01]  /*11a0*/  FSETP.GE.AND P0, PT, |R30|, 9.010913848876953125, PT ;  /* 0x41102cb41e00780b */ /* 0x000fe20003f06200 */
[----:B------:R-:W-:Y:S01]  /*11b0*/  FFMA R35, R24, R35, 0.1331529766321182251 ;  /* 0x3e08594118237423 */ /* 0x000fe20000000023 */
[----:B------:R-:W-:Y:S01]  /*11c0*/  FSETP.GE.AND P4, PT, |R30|, 0.60000002384185791016, PT ;  /* 0x3f19999a1e00780b */ /* 0x000fe20003f86200 */
[----:B0-----:R-:W-:Y:S01]  /*11d0*/  FFMA R13, R31, -2, R4 ;  /* 0xc00000001f0d7823 */ /* 0x001fe20000000004 */
[----:B------:R-:W-:Y:S01]  /*11e0*/  FMUL R32, R32, R37 ;  /* 0x0000002520207220 */ /* 0x000fe20000400000 */
[C---:B------:R-:W-:Y:S01]  /*11f0*/  FFMA R12, R24.reuse, R35, -0.33332768082618713379 ;  /* 0xbeaaa9ed180c7423 */ /* 0x040fe20000000023 */
[----:B------:R-:W-:Y:S01]  /*1200*/  IADD3 R38, PT, PT, R41, 0x1, RZ ;  /* 0x0000000129267810 */ /* 0x000fe20007ffe0ff */
[----:B------:R-:W-:Y:S01]  /*1210*/  FADD R27, R27, 1 ;  /* 0x3f8000001b1b7421 */ /* 0x000fe20000000000 */
[----:B------:R-:W-:Y:S01]  /*1220*/  FSEL R13, R13, 1, !P0 ;  /* 0x3f8000000d0d7808 */ /* 0x000fe20004000000 */
[----:B------:R-:W-:Y:S01]  /*1230*/  FMUL R33, R33, R32 ;  /* 0x0000002021217220 */ /* 0x000fe20000400000 */
[----:B------:R-:W-:Y:S01]  /*1240*/  FFMA R31, R24, R12, RZ ;  /* 0x0000000c181f7223 */ /* 0x000fe200000000ff */
[----:B------:R-:W0:Y:S01]  /*1250*/  LDCU.128 UR8, c[0x0][0x390] ;  /* 0x00007200ff0877ac */ /* 0x000e220008000c00 */
[----:B------:R-:W-:-:S02]  /*1260*/  LOP3.LUT R32, R13, 0x80000000, R30, 0xb8, !PT ;  /* 0x800000000d207812 */ /* 0x000fc400078eb81e */
[----:B------:R-:W1:Y:S01]  /*1270*/  @P3 LDC.64 R12, c[0x0][0x3a0] ;  /* 0x0000e800ff0c3b82 */ /* 0x000e620000000a00 */
[----:B------:R-:W-:Y:S02]  /*1280*/  @!P4 FFMA R32, R30, R31, R30 ;  /* 0x0000001f1e20c223 */ /* 0x000fe4000000001e */
[----:B-1----:R1:W4:Y:S01]  /*1290*/  @P3 LDG.E R31, desc[UR22][R12.64] ;  /* 0x000000160c1f3981 */ /* 0x002322000c1e1900 */
[----:B------:R-:W-:-:S04]  /*12a0*/  ISETP.GE.U32.AND P0, PT, R41, UR32, PT ;  /* 0x0000002029007c0c */ /* 0x000fc8000bf06070 */
[----:B------:R-:W-:Y:S01]  /*12b0*/  ISETP.GE.U32.OR P0, PT, R21, UR31, P0 ;  /* 0x0000001f15007c0c */ /* 0x000fe20008706470 */
[----:B------:R-:W-:-:S04]  /*12c0*/  FADD R26, R26, 1 ;  /* 0x3f8000001a1a7421 */ /* 0x000fc80000000000 */
[----:B-1----:R-:W-:Y:S01]  /*12d0*/  FFMA R13, R26, 0.5, R33 ;  /* 0x3f0000001a0d7823 */ /* 0x002fe20000000021 */
[----:B------:R-:W-:-:S04]  /*12e0*/  FMUL R37, R22, 0.5 ;  /* 0x3f00000016257820 */ /* 0x000fc80000400000 */
[----:B------:R-:W-:-:S04]  /*12f0*/  FMUL R34, R37, R34 ;  /* 0x0000002225227220 */ /* 0x000fc80000400000 */
[----:B------:R-:W-:Y:S01]  /*1300*/  FFMA R27, R27, 0.5, R34 ;  /* 0x3f0000001b1b7823 */ /* 0x000fe20000000022 */
[----:B--2---:R-:W-:-:S05]  /*1310*/  HADD2.F32 R24, -RZ, R28.H0_H0 ;  /* 0x2000001cff187230 */ /* 0x004fca0000004100 */
[----:B------:R-:W-:-:S04]  /*1320*/  FMUL R21, R24, 0.044714998453855514526 ;  /* 0x3d37271318157820 */ /* 0x000fc80000400000 */
[C---:B------:R-:W-:Y:S01]  /*1330*/  FFMA R30, R24.reuse, R21, 1 ;  /* 0x3f800000181e7423 */ /* 0x040fe20000000015 */
[----:B------:R-:W-:-:S04]  /*1340*/  FMUL R21, R24, 0.79788458347320556641 ;  /* 0x3f4c422a18157820 */ /* 0x000fc80000400000 */
[----:B------:R-:W-:-:S04]  /*1350*/  FMUL R21, R21, R30 ;  /* 0x0000001e15157220 */ /* 0x000fc80000400000 */
[----:B------:R-:W-:-:S04]  /*1360*/  FMUL R35, |R21|, 2.8853900432586669922 ;  /* 0x4038aa3b15237820 */ /* 0x000fc80000400200 */
[----:B------:R-:W1:Y:S01]  /*1370*/  MUFU.EX2 R30, R35 ;  /* 0x00000023001e7308 */ /* 0x000e620000000800 */
[----:B------:R-:W-:Y:S01]  /*1380*/  FMUL R22, R21, R21 ;  /* 0x0000001515167220 */ /* 0x000fe20000400000 */
[----:B-1----:R-:W-:-:S06]  /*1390*/  FADD R33, R30, 1 ;  /* 0x3f8000001e217421 */ /* 0x002fcc0000000000 */
[----:B------:R-:W1:Y:S01]  /*13a0*/  MUFU.RCP R33, R33 ;  /* 0x0000002100217308 */ /* 0x000e620000001000 */
[----:B------:R-:W-:-:S05]  /*13b0*/  @!P2 MOV R16, RZ ;  /* 0x000000ff0010a202 */ /* 0x000fca0000000f00 */
[----:B-----5:R-:W-:Y:S02]  /*13c0*/  HADD2.F32 R12, -RZ, R16.H0_H0 ;  /* 0x20000010ff0c7230 */ /* 0x020fe40000004100 */
[----:B------:R-:W-:-:S03]  /*13d0*/  FFMA R35, R22, R3, -0.052303962409496307373 ;  /* 0xbd563cae16237423 */ /* 0x000fc60000000003 */
[----:B------:R-:W-:Y:S01]  /*13e0*/  FMUL R30, R12, R13 ;  /* 0x0000000d0c1e7220 */ /* 0x000fe20000400000 */
[----:B------:R-:W-:Y:S01]  /*13f0*/  FMUL R12, R29, 0.10703222453594207764 ;  /* 0x3ddb33b61d0c7820 */ /* 0x000fe20000400000 */
[----:B------:R-:W-:Y:S01]  /*1400*/  FFMA R13, -R7, R7, 1 ;  /* 0x3f800000070d7423 */ /* 0x000fe20000000107 */
[C---:B------:R-:W-:Y:S01]  /*1410*/  FFMA R35, R22.reuse, R35, 0.1331529766321182251 ;  /* 0x3e08594116237423 */ /* 0x040fe20000000023 */
[----:B-1----:R-:W-:Y:S01]  /*1420*/  FFMA R26, R33, -2, R4 ;  /* 0xc0000000211a7823 */ /* 0x002fe20000000004 */
[----:B------:R-:W-:Y:S01]  /*1430*/  FFMA R12, R29, R12, 0.79788458347320556641 ;  /* 0x3f4c422a1d0c7423 */ /* 0x000fe2000000000c */
[C---:B------:R-:W-:Y:S02]  /*1440*/  FSETP.GE.AND P2, PT, |R21|.reuse, 9.010913848876953125, PT ;  /* 0x41102cb41500780b */ /* 0x040fe40003f46200 */
[----:B------:R-:W-:Y:S01]  /*1450*/  FSETP.GE.AND P4, PT, |R21|, 0.60000002384185791016, PT ;  /* 0x3f19999a1500780b */ /* 0x000fe20003f86200 */
[----:B------:R-:W-:Y:S01]  /*1460*/  FMUL R13, R13, R12 ;  /* 0x0000000c0d0d7220 */ /* 0x000fe20000400000 */
[----:B------:R-:W-:Y:S01]  /*1470*/  FFMA R12, R22, R35, -0.33332768082618713379 ;  /* 0xbeaaa9ed160c7423 */ /* 0x000fe20000000023 */
[----:B------:R-:W-:-:S03]  /*1480*/  FSEL R26, R26, 1, !P2 ;  /* 0x3f8000001a1a7808 */ /* 0x000fc60005000000 */
[----:B------:R-:W-:Y:S01]  /*1490*/  FFMA R12, R22, R12, RZ ;  /* 0x0000000c160c7223 */ /* 0x000fe200000000ff */
[----:B------:R-:W-:Y:S01]  /*14a0*/  LOP3.LUT R22, R26, 0x80000000, R21, 0xb8, !PT ;  /* 0x800000001a167812 */ /* 0x000fe200078eb815 */
[----:B------:R-:W-:-:S05]  /*14b0*/  HADD2.F32 R26, -RZ, R28.H1_H1 ;  /* 0x3000001cff1a7230 */ /* 0x000fca0000004100 */
[----:B------:R-:W-:Y:S01]  /*14c0*/  @!P4 FFMA R22, R21, R12, R21 ;  /* 0x0000000c1516c223 */ /* 0x000fe20000000015 */
[C---:B------:R-:W-:Y:S01]  /*14d0*/  FMUL R21, R26.reuse, 0.044714998453855514526 ;  /* 0x3d3727131a157820 */ /* 0x040fe20000400000 */
[----:B------:R-:W-:-:S03]  /*14e0*/  FMUL R12, R26, 0.79788458347320556641 ;  /* 0x3f4c422a1a0c7820 */ /* 0x000fc60000400000 */
[----:B------:R-:W-:Y:S01]  /*14f0*/  FFMA R21, R26, R21, 1 ;  /* 0x3f8000001a157423 */ /* 0x000fe20000000015 */
[----:B------:R-:W-:-:S03]  /*1500*/  ISETP.GE.U32.AND P2, PT, R38, UR32, PT ;  /* 0x0000002026007c0c */ /* 0x000fc6000bf46070 */
[----:B------:R-:W-:Y:S01]  /*1510*/  FMUL R12, R12, R21 ;  /* 0x000000150c0c7220 */ /* 0x000fe20000400000 */
[----:B------:R-:W-:-:S03]  /*1520*/  ISETP.GE.U32.OR P2, PT, R14, UR31, P2 ;  /* 0x0000001f0e007c0c */ /* 0x000fc60009746470 */
[----:B------:R-:W-:Y:S01]  /*1530*/  FMUL R14, |R12|, 2.8853900432586669922 ;  /* 0x4038aa3b0c0e7820 */ /* 0x000fe20000400200 */
[----:B------:R-:W-:Y:S02]  /*1540*/  HADD2.F32 R28, -RZ, R16.H1_H1 ;  /* 0x30000010ff1c7230 */ /* 0x000fe40000004100 */
[----:B------:R-:W-:-:S03]  /*1550*/  FMUL R16, R29, 0.5 ;  /* 0x3f0000001d107820 */ /* 0x000fc60000400000 */
[----:B------:R-:W1:Y:S01]  /*1560*/  MUFU.EX2 R14, R14 ;  /* 0x0000000e000e7308 */ /* 0x000e620000000800 */
[----:B------:R-:W-:Y:S01]  /*1570*/  FMUL R13, R16, R13 ;  /* 0x0000000d100d7220 */ /* 0x000fe20000400000 */
[----:B------:R-:W-:Y:S01]  /*1580*/  FMUL R16, R17, 0.10703222453594207764 ;  /* 0x3ddb33b611107820 */ /* 0x000fe20000400000 */
[----:B------:R-:W-:-:S03]  /*1590*/  FMUL R21, R28, R27 ;  /* 0x0000001b1c157220 */ /* 0x000fc60000400000 */
[----:B------:R-:W-:Y:S01]  /*15a0*/  FFMA R27, R17, R16, 0.79788458347320556641 ;  /* 0x3f4c422a111b7423 */ /* 0x000fe20000000010 */
[----:B------:R-:W-:-:S04]  /*15b0*/  FFMA R16, -R32, R32, 1 ;  /* 0x3f80000020107423 */ /* 0x000fc80000000120 */
[----:B------:R-:W-:Y:S01]  /*15c0*/  FMUL R27, R16, R27 ;  /* 0x0000001b101b7220 */ /* 0x000fe20000400000 */
[----:B------:R-:W-:Y:S01]  /*15d0*/  FMUL R16, R17, 0.5 ;  /* 0x3f00000011107820 */ /* 0x000fe20000400000 */
[----:B-1----:R-:W-:Y:S01]  /*15e0*/  FADD R17, R14, 1 ;  /* 0x3f8000000e117421 */ /* 0x002fe20000000000 */
[----:B------:R-:W-:-:S05]  /*15f0*/  FMUL R28, R12, R12 ;  /* 0x0000000c0c1c7220 */ /* 0x000fca0000400000 */
[----:B------:R-:W1:Y:S01]  /*1600*/  MUFU.RCP R17, R17 ;  /* 0x0000001100117308 */ /* 0x000e620000001000 */
[----:B------:R-:W-:Y:S01]  /*1610*/  FADD R14, R7, 1 ;  /* 0x3f800000070e7421 */ /* 0x000fe20000000000 */
[----:B------:R-:W-:Y:S01]  /*1620*/  FFMA R7, R28, R3, -0.052303962409496307373 ;  /* 0xbd563cae1c077423 */ /* 0x000fe20000000003 */
[----:B------:R-:W-:-:S03]  /*1630*/  FSETP.GE.AND P5, PT, |R12|, 0.60000002384185791016, PT ;  /* 0x3f19999a0c00780b */ /* 0x000fc60003fa6200 */
[----:B------:R-:W-:Y:S01]  /*1640*/  FFMA R7, R28, R7, 0.1331529766321182251 ;  /* 0x3e0859411c077423 */ /* 0x000fe20000000007 */
[----:B------:R-:W-:Y:S01]  /*1650*/  FFMA R14, R14, 0.5, R13 ;  /* 0x3f0000000e0e7823 */ /* 0x000fe2000000000d */
[----:B------:R-:W-:Y:S02]  /*1660*/  FSETP.GE.AND P4, PT, |R12|, 9.010913848876953125, PT ;  /* 0x41102cb40c00780b */ /* 0x000fe40003f86200 */
[C---:B------:R-:W-:Y:S01]  /*1670*/  FFMA R7, R28.reuse, R7, -0.33332768082618713379 ;  /* 0xbeaaa9ed1c077423 */ /* 0x040fe20000000007 */
[----:B0-----:R-:W-:Y:S01]  /*1680*/  UIADD3 UR29, UP0, UPT, UR13, UR8, URZ ;  /* 0x000000080d1d7290 */ /* 0x001fe2000ff1e0ff */
[----:B-1----:R-:W-:Y:S02]  /*1690*/  FFMA R13, R17, -2, R4 ;  /* 0xc0000000110d7823 */ /* 0x002fe40000000004 */
[----:B------:R-:W-:Y:S01]  /*16a0*/  FFMA R17, R28, R7, RZ ;  /* 0x000000071c117223 */ /* 0x000fe200000000ff */
[----:B------:R-:W-:Y:S02]  /*16b0*/  FMUL R16, R16, R27 ;  /* 0x0000001b10107220 */ /* 0x000fe40000400000 */
[----:B------:R-:W-:Y:S01]  /*16c0*/  FSEL R7, R13, 1, !P4 ;  /* 0x3f8000000d077808 */ /* 0x000fe20006000000 */
[----:B------:R-:W-:Y:S01]  /*16d0*/  FADD R13, R32, 1 ;  /* 0x3f800000200d7421 */ /* 0x000fe20000000000 */
[----:B------:R-:W-:Y:S01]  /*16e0*/  UIADD3.X UR30, UPT, UPT, UR15, UR9, URZ, UP0, !UPT ;  /* 0x000000090f1e7290 */ /* 0x000fe200087fe4ff */
[----:B------:R-:W-:-:S02]  /*16f0*/  @!P0 LEA R28, P4, R10, UR29, 0x2 ;  /* 0x0000001d0a1c8c11 */ /* 0x000fc4000f8810ff */
[----:B------:R-:W-:Y:S01]  /*1700*/  LOP3.LUT R7, R7, 0x80000000, R12, 0xb8, !PT ;  /* 0x8000000007077812 */ /* 0x000fe200078eb80c */
[----:B------:R-:W-:Y:S01]  /*1710*/  FFMA R16, R13, 0.5, R16 ;  /* 0x3f0000000d107823 */ /* 0x000fe20000000010 */
[----:B------:R-:W-:Y:S01]  /*1720*/  @!P5 FFMA R7, R12, R17, R12 ;  /* 0x000000110c07d223 */ /* 0x000fe2000000000c */
[----:B------:R-:W-:Y:S01]  /*1730*/  @!P0 IADD3 R13, P6, PT, R10, UR35, RZ ;  /* 0x000000230a0d8c10 */ /* 0x000fe2000ffde0ff */
[----:B------:R-:W-:Y:S01]  /*1740*/  FMUL R17, R24, 0.10703222453594207764 ;  /* 0x3ddb33b618117820 */ /* 0x000fe20000400000 */
[----:B------:R-:W-:Y:S01]  /*1750*/  @!P0 LEA.HI.X R29, R10, UR30, R19, 0x2, P4 ;  /* 0x0000001e0a1d8c11 */ /* 0x000fe2000a0f1413 */
[----:B------:R-:W-:Y:S01]  /*1760*/  FFMA R10, -R22, R22, 1 ;  /* 0x3f800000160a7423 */ /* 0x000fe20000000116 */
[----:B------:R-:W-:Y:S01]  /*1770*/  @!P0 IADD3.X R32, PT, PT, R19, UR36, RZ, P6, !PT ;  /* 0x0000002413208c10 */ /* 0x000fe2000b7fe4ff */
[----:B------:R-:W-:Y:S01]  /*1780*/  FFMA R17, R24, R17, 0.79788458347320556641 ;  /* 0x3f4c422a18117423 */ /* 0x000fe20000000011 */
[----:B------:R-:W-:-:S03]  /*1790*/  FMUL R19, R26, 0.10703222453594207764 ;  /* 0x3ddb33b61a137820 */ /* 0x000fc60000400000 */
[----:B------:R-:W-:Y:S01]  /*17a0*/  FMUL R17, R10, R17 ;  /* 0x000000110a117220 */ /* 0x000fe20000400000 */
[----:B------:R-:W-:Y:S01]  /*17b0*/  FFMA R19, R26, R19, 0.79788458347320556641 ;  /* 0x3f4c422a1a137423 */ /* 0x000fe20000000013 */
[----:B------:R-:W-:Y:S01]  /*17c0*/  FFMA R10, -R7, R7, 1 ;  /* 0x3f800000070a7423 */ /* 0x000fe20000000107 */
[----:B------:R-:W-:Y:S01]  /*17d0*/  @!P1 MOV R23, RZ ;  /* 0x000000ff00179202 */ /* 0x000fe20000000f00 */
[----:B------:R-:W-:Y:S01]  /*17e0*/  FMUL R24, R24, 0.5 ;  /* 0x3f00000018187820 */ /* 0x000fe20000400000 */
[----:B------:R-:W-:Y:S01]  /*17f0*/  FMUL R26, R26, 0.5 ;  /* 0x3f0000001a1a7820 */ /* 0x000fe20000400000 */
[----:B------:R-:W-:Y:S01]  /*1800*/  FMUL R19, R10, R19 ;  /* 0x000000130a137220 */ /* 0x000fe20000400000 */
[----:B------:R-:W-:Y:S01]  /*1810*/  UMOV UR34, 0x3f800000 ;  /* 0x3f80000000227882 */ /* 0x000fe20000000000 */
[----:B------:R-:W-:Y:S01]  /*1820*/  FMUL R24, R24, R17 ;  /* 0x0000001118187220 */ /* 0x000fe20000400000 */
[----:B---3--:R-:W-:Y:S02]  /*1830*/  HADD2.F32 R17, -RZ, R23.H0_H0 ;  /* 0x20000017ff117230 */ /* 0x008fe40000004100 */
[----:B------:R-:W-:Y:S01]  /*1840*/  FMUL R26, R26, R19 ;  /* 0x000000131a1a7220 */ /* 0x000fe20000400000 */
[----:B------:R-:W-:Y:S01]  /*1850*/  FADD R19, R22, 1 ;  /* 0x3f80000016137421 */ /* 0x000fe20000000000 */
[----:B------:R-:W-:-:S02]  /*1860*/  @!P0 LEA R12, P5, R13, UR29, 0x2 ;  /* 0x0000001d0d0c8c11 */ /* 0x000fc4000f8a10ff */
[----:B----4-:R-:W-:Y:S01]  /*1870*/  @P3 R2UR UR34, R31 ;  /* 0x000000001f2232ca */ /* 0x010fe200000e0000 */
[----:B------:R-:W-:Y:S01]  /*1880*/  FADD R7, R7, 1 ;  /* 0x3f80000007077421 */ /* 0x000fe20000000000 */
[----:B------:R-:W-:Y:S01]  /*1890*/  FFMA R24, R19, 0.5, R24 ;  /* 0x3f00000013187823 */ /* 0x000fe20000000018 */
[----:B------:R-:W-:Y:S01]  /*18a0*/  @!P0 LEA.HI.X R13, R13, UR30, R32, 0x2, P5 ;  /* 0x0000001e0d0d8c11 */ /* 0x000fe2000a8f1420 */
[----:B------:R-:W-:Y:S02]  /*18b0*/  HADD2.F32 R23, -RZ, R23.H1_H1 ;  /* 0x30000017ff177230 */ /* 0x000fe40000004100 */
[----:B------:R-:W-:Y:S01]  /*18c0*/  FMUL R22, R17, R14 ;  /* 0x0000000e11167220 */ /* 0x000fe20000400000 */
[----:B------:R-:W-:Y:S01]  /*18d0*/  FMUL R19, R20, 0.10703222453594207764 ;  /* 0x3ddb33b614137820 */ /* 0x000fe20000400000 */
[--C-:B------:R-:W-:Y:S02]  /*18e0*/  HADD2.F32 R17, -RZ, R8.reuse.H0_H0 ;  /* 0x20000008ff117230 */ /* 0x100fe40000004100 */
[----:B------:R-:W-:Y:S01]  /*18f0*/  FFMA R27, R7, 0.5, R26 ;  /* 0x3f000000071b7823 */ /* 0x000fe2000000001a */
[----:B------:R-:W-:-:S02]  /*1900*/  HADD2.F32 R32, -RZ, R8.H1_H1 ;  /* 0x30000008ff207230 */ /* 0x000fc40000004100 */
[----:B------:R-:W-:Y:S01]  /*1910*/  FFMA R10, R20, R19, 0.79788458347320556641 ;  /* 0x3f4c422a140a7423 */ /* 0x000fe20000000013 */
[----:B------:R-:W-:Y:S01]  /*1920*/  FMUL R23, R23, R16 ;  /* 0x0000001017177220 */ /* 0x000fe20000400000 */
[----:B------:R-:W-:Y:S01]  /*1930*/  FFMA R19, -R11, R11, 1 ;  /* 0x3f8000000b137423 */ /* 0x000fe2000000010b */
[----:B------:R-:W-:Y:S01]  /*1940*/  FMUL R24, R17, R24 ;  /* 0x0000001811187220 */ /* 0x000fe20000400000 */
[----:B------:R-:W-:Y:S01]  /*1950*/  FMUL R32, R32, R27 ;  /* 0x0000001b20207220 */ /* 0x000fe20000400000 */
[----:B------:R-:W-:Y:S01]  /*1960*/  FMUL R7, R22, UR34 ;  /* 0x0000002216077c20 */ /* 0x000fe20008400000 */
[----:B------:R-:W-:Y:S01]  /*1970*/  FMUL R14, R23, UR34 ;  /* 0x00000022170e7c20 */ /* 0x000fe20008400000 */
[----:B------:R-:W-:Y:S01]  /*1980*/  FMUL R19, R19, R10 ;  /* 0x0000000a13137220 */ /* 0x000fe20000400000 */
[----:B------:R-:W-:Y:S01]  /*1990*/  IADD3 R39, PT, PT, R41, 0x2, RZ ;  /* 0x0000000229277810 */ /* 0x000fe20007ffe0ff */
[----:B------:R-:W-:Y:S01]  /*19a0*/  FMUL R8, R24, UR34 ;  /* 0x0000002218087c20 */ /* 0x000fe20008400000 */
[----:B------:R-:W-:Y:S01]  /*19b0*/  IADD3 R26, PT, PT, R40, 0x1e, RZ ;  /* 0x0000001e281a7810 */ /* 0x000fe20007ffe0ff */
[----:B------:R-:W-:Y:S01]  /*19c0*/  FMUL R10, R32, UR34 ;  /* 0x00000022200a7c20 */ /* 0x000fe20008400000 */
[----:B------:R-:W-:-:S02]  /*19d0*/  ISETP.GE.U32.AND P1, PT, R39, UR32, PT ;  /* 0x0000002027007c0c */ /* 0x000fc4000bf26070 */
[----:B------:R-:W-:Y:S01]  /*19e0*/  LOP3.LUT R26, R26, 0x1f, RZ, 0xc0, !PT ;  /* 0x0000001f1a1a7812 */ /* 0x000fe200078ec0ff */
[----:B------:R-:W-:Y:S01]  /*19f0*/  IMAD.U32 R17, RZ, RZ, UR19 ;  /* 0x00000013ff117e24 */ /* 0x000fe2000f8e00ff */
[----:B------:R-:W-:Y:S02]  /*1a00*/  F2FP.BF16.F32.PACK_AB R7, RZ, R7 ;  /* 0x00000007ff07723e */ /* 0x000fe400000010ff */
[----:B------:R-:W-:Y:S02]  /*1a10*/  F2FP.BF16.F32.PACK_AB R14, RZ, R14 ;  /* 0x0000000eff0e723e */ /* 0x000fe400000010ff */
[----:B------:R-:W-:Y:S02]  /*1a20*/  MOV R16, UR18 ;  /* 0x0000001200107c02 */ /* 0x000fe40008000f00 */
[----:B------:R-:W-:Y:S02]  /*1a30*/  F2FP.BF16.F32.PACK_AB R8, RZ, R8 ;  /* 0x00000008ff08723e */ /* 0x000fe400000010ff */
[----:B------:R-:W-:-:S02]  /*1a40*/  F2FP.BF16.F32.PACK_AB R10, RZ, R10 ;  /* 0x0000000aff0a723e */ /* 0x000fc400000010ff */
[----:B------:R-:W-:Y:S01]  /*1a50*/  ISETP.LT.U32.AND P1, PT, R26, UR31, !P1 ;  /* 0x0000001f1a007c0c */ /* 0x000fe2000cf21070 */
[----:B------:R-:W-:Y:S01]  /*1a60*/  IMAD.WIDE.U32 R16, R25, UR35, R16 ;  /* 0x0000002319107c25 */ /* 0x000fe2000f8e0010 */
[----:B------:R-:W-:Y:S02]  /*1a70*/  @!P0 PRMT R7, R7, 0x5410, R14 ;  /* 0x0000541007078816 */ /* 0x000fe4000000000e */
[----:B------:R-:W-:Y:S01]  /*1a80*/  @!P0 PRMT R8, R8, 0x5410, R10 ;  /* 0x0000541008088816 */ /* 0x000fe2000000000a */
[----:B------:R-:W-:Y:S02]  /*1a90*/  IMAD R25, R25, UR36, RZ ;  /* 0x0000002419197c24 */ /* 0x000fe4000f8e02ff */
[----:B------:R0:W-:Y:S02]  /*1aa0*/  @!P0 STG.E desc[UR22][R28.64], R7 ;  /* 0x000000071c008986 */ /* 0x0001e4000c101916 */
[----:B------:R-:W-:Y:S02]  /*1ab0*/  IMAD.IADD R25, R25, 0x1, R17 ;  /* 0x0000000119197824 */ /* 0x000fe400078e0211 */
[----:B------:R1:W-:Y:S01]  /*1ac0*/  @!P0 STG.E desc[UR22][R12.64], R8 ;  /* 0x000000080c008986 */ /* 0x0003e2000c101916 */
[----:B------:R-:W-:Y:S01]  /*1ad0*/  FMUL R20, R20, 0.5 ;  /* 0x3f00000014147820 */ /* 0x000fe20000400000 */
[----:B------:R-:W-:Y:S01]  /*1ae0*/  FMUL R34, R15, 0.10703222453594207764 ;  /* 0x3ddb33b60f227820 */ /* 0x000fe20000400000 */
[----:B0-----:R-:W-:-:S04]  /*1af0*/  IADD3 R28, P0, PT, R26, R16, RZ ;  /* 0x000000101a1c7210 */ /* 0x001fc80007f1e0ff */
[----:B------:R-:W-:Y:S02]  /*1b00*/  IADD3.X R29, PT, PT, RZ, R25, RZ, P0, !PT ;  /* 0x00000019ff1d7210 */ /* 0x000fe400007fe4ff */
[----:B------:R-:W-:Y:S01]  /*1b10*/  @P1 IADD3 R17, P0, PT, R28, UR18, RZ ;  /* 0x000000121c111c10 */ /* 0x000fe2000ff1e0ff */
[----:B------:R-:W-:Y:S01]  /*1b20*/  FMUL R19, R20, R19 ;  /* 0x0000001314137220 */ /* 0x000fe20000400000 */
[----:B-1----:R-:W-:Y:S01]  /*1b30*/  FADD R12, R11, 1 ;  /* 0x3f8000000b0c7421 */ /* 0x002fe20000000000 */
[----:B------:R-:W-:Y:S01]  /*1b40*/  FFMA R34, R15, R34, 0.79788458347320556641 ;  /* 0x3f4c422a0f227423 */ /* 0x000fe20000000022 */
[----:B------:R-:W-:Y:S01]  /*1b50*/  FFMA R27, -R18, R18, 1 ;  /* 0x3f800000121b7423 */ /* 0x000fe20000000112 */
[----:B------:R-:W-:Y:S01]  /*1b60*/  @P1 IADD3.X R20, PT, PT, R29, UR19, RZ, P0, !PT ;  /* 0x000000131d141c10 */ /* 0x000fe200087fe4ff */
[----:B------:R-:W-:Y:S01]  /*1b70*/  FFMA R11, R12, 0.5, R19 ;  /* 0x3f0000000c0b7823 */ /* 0x000fe20000000013 */
[----:B------:R-:W-:Y:S01]  /*1b80*/  FMUL R15, R15, 0.5 ;  /* 0x3f0000000f0f7820 */ /* 0x000fe20000400000 */
[----:B------:R-:W-:Y:S01]  /*1b90*/  FMUL R34, R27, R34 ;  /* 0x000000221b227220 */ /* 0x000fe20000400000 */
[----:B------:R-:W-:-:S02]  /*1ba0*/  @P1 SHF.L.U64.HI R19, R17, 0x2, R20 ;  /* 0x0000000211131819 */ /* 0x000fc40000010214 */
[----:B------:R-:W-:Y:S01]  /*1bb0*/  @P1 SHF.L.U32 R20, R17, 0x2, RZ ;  /* 0x0000000211141819 */ /* 0x000fe200000006ff */
[----:B------:R-:W-:-:S03]  /*1bc0*/  FMUL R15, R15, R34 ;  /* 0x000000220f0f7220 */ /* 0x000fc60000400000 */
[----:B------:R-:W-:Y:S02]  /*1bd0*/  @P1 IADD3 R34, P0, PT, R20, UR24, RZ ;  /* 0x0000001814221c10 */ /* 0x000fe4000ff1e0ff */
[----:B------:R-:W-:Y:S02]  /*1be0*/  @!P1 MOV R17, RZ ;  /* 0x000000ff00119202 */ /* 0x000fe40000000f00 */
[----:B------:R-:W-:Y:S01]  /*1bf0*/  @P1 IADD3.X R35, PT, PT, R19, UR26, RZ, P0, !PT ;  /* 0x0000001a13231c10 */ /* 0x000fe200087fe4ff */
[----:B------:R-:W-:-:S04]  /*1c00*/  @!P1 IMAD.MOV.U32 R27, RZ, RZ, RZ ;  /* 0x000000ffff1b9224 */ /* 0x000fc800078e00ff */
[----:B------:R0:W2:Y:S02]  /*1c10*/  @P1 LDG.E R17, desc[UR22][R34.64] ;  /* 0x0000001622111981 */ /* 0x0000a4000c1e1900 */
[----:B0-----:R-:W-:-:S04]  /*1c20*/  @P1 IADD3 R34, P0, PT, R20, UR27, RZ ;  /* 0x0000001b14221c10 */ /* 0x001fc8000ff1e0ff */
[----:B------:R-:W-:-:S05]  /*1c30*/  @P1 IADD3.X R35, PT, PT, R19, UR28, RZ, P0, !PT ;  /* 0x0000001c13231c10 */ /* 0x000fca00087fe4ff */
[----:B------:R-:W3:Y:S01]  /*1c40*/  @P1 LDG.E R27, desc[UR22][R34.64] ;  /* 0x00000016221b1981 */ /* 0x000ee2000c1e1900 */
[----:B------:R-:W-:Y:S01]  /*1c50*/  VOTEU.ANY UP0, P1 ;  /* 0x0000000000ff7886 */ /* 0x000fe20000800100 */
[----:B------:R-:W-:-:S04]  /*1c60*/  MOV R19, UR35 ;  /* 0x0000002300137c02 */ /* 0x000fc80008000f00 */
[----:B------:R-:W-:Y:S01]  /*1c70*/  @UP0 UIMAD UR8, UR36, 0x3, URZ ;  /* 0x00000003240808a4 */ /* 0x000fe2000f8e02ff */
[----:B------:R-:W-:-:S05]  /*1c80*/  @P1 IMAD.WIDE.U32 R28, R19, 0x3, R28 ;  /* 0x00000003131c1825 */ /* 0x000fca00078e001c */
[----:B------:R-:W-:Y:S02]  /*1c90*/  @P1 IADD3 R19, PT, PT, R29, UR8, RZ ;  /* 0x000000081d131c10 */ /* 0x000fe4000fffe0ff */
[C---:B------:R-:W-:Y:S02]  /*1ca0*/  @P1 SHF.L.U32 R31, R28.reuse, 0x2, RZ ;  /* 0x000000021c1f1819 */ /* 0x040fe400000006ff */
[----:B------:R-:W-:Y:S02]  /*1cb0*/  @P1 SHF.L.U64.HI R19, R28, 0x2, R19 ;  /* 0x000000021c131819 */ /* 0x000fe40000010213 */
[----:B------:R-:W-:Y:S01]  /*1cc0*/  @P1 IADD3 R28, P0, PT, R31, UR24, RZ ;  /* 0x000000181f1c1c10 */ /* 0x000fe2000ff1e0ff */
[----:B------:R-:W-:-:S03]  /*1cd0*/  @!P1 IMAD.MOV.U32 R20, RZ, RZ, RZ ;  /* 0x000000ffff149224 */ /* 0x000fc600078e00ff */
[----:B------:R-:W-:-:S05]  /*1ce0*/  @P1 IADD3.X R29, PT, PT, R19, UR26, RZ, P0, !PT ;  /* 0x0000001a131d1c10 */ /* 0x000fca00087fe4ff */
[----:B------:R0:W4:Y:S02]  /*1cf0*/  @P1 LDG.E R20, desc[UR22][R28.64] ;  /* 0x000000161c141981 */ /* 0x000124000c1e1900 */
[----:B0-----:R-:W-:-:S04]  /*1d00*/  @P1 IADD3 R28, P0, PT, R31, UR27, RZ ;  /* 0x0000001b1f1c1c10 */ /* 0x001fc8000ff1e0ff */
[----:B------:R-:W-:Y:S02]  /*1d10*/  @P1 IADD3.X R29, PT, PT, R19, UR28, RZ, P0, !PT ;  /* 0x0000001c131d1c10 */ /* 0x000fe400087fe4ff */
[----:B------:R-:W-:-:S06]  /*1d20*/  @!P1 MOV R19, RZ ;  /* 0x000000ff00139202 */ /* 0x000fcc0000000f00 */
[----:B------:R0:W5:Y:S01]  /*1d30*/  @P1 LDG.E R19, desc[UR22][R28.64] ;  /* 0x000000161c131981 */ /* 0x000162000c1e1900 */
[----:B------:R-:W-:Y:S01]  /*1d40*/  FMUL R12, R30, UR34 ;  /* 0x000000221e0c7c20 */ /* 0x000fe20008400000 */
[----:B------:R-:W-:Y:S01]  /*1d50*/  FMUL R13, R21, UR34 ;  /* 0x00000022150d7c20 */ /* 0x000fe20008400000 */
[----:B------:R-:W-:-:S03]  /*1d60*/  FADD R18, R18, 1 ;  /* 0x3f80000012127421 */ /* 0x000fc60000000000 */
[----:B------:R-:W-:Y:S02]  /*1d70*/  F2FP.BF16.F32.PACK_AB R12, RZ, R12 ;  /* 0x0000000cff0c723e */ /* 0x000fe400000010ff */
[----:B------:R-:W-:Y:S02]  /*1d80*/  F2FP.BF16.F32.PACK_AB R13, RZ, R13 ;  /* 0x0000000dff0d723e */ /* 0x000fe400000010ff */
[C---:B0-----:R-:W-:Y:S01]  /*1d90*/  @!P2 LEA R28, P0, R9.reuse, UR29, 0x2 ;  /* 0x0000001d091cac11 */ /* 0x041fe2000f8010ff */
[----:B------:R-:W-:Y:S01]  /*1da0*/  FFMA R15, R18, 0.5, R15 ;  /* 0x3f000000120f7823 */ /* 0x000fe2000000000f */
[----:B------:R-:W-:Y:S01]  /*1db0*/  @!P2 PRMT R12, R12, 0x5410, R13 ;  /* 0x000054100c0ca816 */ /* 0x000fe2000000000d */
[----:B------:R-:W-:Y:S01]  /*1dc0*/  HADD2.F32 R18, -RZ, R2.H0_H0 ;  /* 0x20000002ff127230 */ /* 0x000fe20000004100 */
[----:B------:R-:W-:-:S05]  /*1dd0*/  @!P2 LEA.HI.X R29, R9, UR30, R0, 0x2, P0 ;  /* 0x0000001e091dac11 */ /* 0x000fca00080f1400 */
[----:B------:R0:W-:Y:S01]  /*1de0*/  @!P2 STG.E desc[UR22][R28.64], R12 ;  /* 0x0000000c1c00a986 */ /* 0x0001e2000c101916 */
[----:B------:R-:W-:Y:S01]  /*1df0*/  @!P2 IADD3 R9, P0, PT, R9, UR35, RZ ;  /* 0x000000230909ac10 */ /* 0x000fe2000ff1e0ff */
[----:B0-----:R-:W-:-:S03]  /*1e00*/  FMUL R28, R18, R11 ;  /* 0x0000000b121c7220 */ /* 0x001fc60000400000 */
[----:B------:R-:W-:Y:S02]  /*1e10*/  @!P2 IADD3.X R0, PT, PT, R0, UR36, RZ, P0, !PT ;  /* 0x000000240000ac10 */ /* 0x000fe400087fe4ff */
[----:B------:R-:W-:-:S04]  /*1e20*/  @!P2 LEA R34, P0, R9, UR29, 0x2 ;  /* 0x0000001d0922ac11 */ /* 0x000fc8000f8010ff */
[----:B------:R-:W-:Y:S01]  /*1e30*/  @!P2 LEA.HI.X R35, R9, UR30, R0, 0x2, P0 ;  /* 0x0000001e0923ac11 */ /* 0x000fe200080f1400 */
[----:B------:R-:W-:-:S05]  /*1e40*/  HADD2.F32 R2, -RZ, R2.H1_H1 ;  /* 0x30000002ff027230 */ /* 0x000fca0000004100 */
[----:B------:R-:W-:Y:S01]  /*1e50*/  FMUL R2, R2, R15 ;  /* 0x0000000f02027220 */ /* 0x000fe20000400000 */
[----:B------:R-:W-:-:S03]  /*1e60*/  FMUL R9, R28, UR34 ;  /* 0x000000221c097c20 */ /* 0x000fc60008400000 */
[----:B------:R-:W-:Y:S02]  /*1e70*/  FMUL R11, R2, UR34 ;  /* 0x00000022020b7c20 */ /* 0x000fe40008400000 */
[----:B------:R-:W-:-:S03]  /*1e80*/  F2FP.BF16.F32.PACK_AB R9, RZ, R9 ;  /* 0x00000009ff09723e */ /* 0x000fc600000010ff */
[----:B------:R-:W-:-:S04]  /*1e90*/  F2FP.BF16.F32.PACK_AB R11, RZ, R11 ;  /* 0x0000000bff0b723e */ /* 0x000fc800000010ff */
[----:B------:R-:W-:-:S05]  /*1ea0*/  @!P2 PRMT R9, R9, 0x5410, R11 ;  /* 0x000054100909a816 */ /* 0x000fca000000000b */
[----:B------:R0:W-:Y:S01]  /*1eb0*/  @!P2 STG.E desc[UR22][R34.64], R9 ;  /* 0x000000092200a986 */ /* 0x0001e2000c101916 */
[----:B------:R-:W-:Y:S01]  /*1ec0*/  IADD3 R38, PT, PT, R38, R5, RZ ;  /* 0x0000000526267210 */ /* 0x000fe20007ffe0ff */
[----:B---3--:R-:W-:-:S05]  /*1ed0*/  HADD2.F32 R31, -RZ, R27.H0_H0 ;  /* 0x2000001bff1f7230 */ /* 0x008fca0000004100 */
[C---:B------:R-:W-:Y:S01]  /*1ee0*/  FMUL R18, R31.reuse, 0.044714998453855514526 ;  /* 0x3d3727131f127820 */ /* 0x040fe20000400000 */
[----:B------:R-:W-:-:S03]  /*1ef0*/  FMUL R33, R31, 0.79788458347320556641 ;  /* 0x3f4c422a1f217820 */ /* 0x000fc60000400000 */
[----:B------:R-:W-:-:S04]  /*1f00*/  FFMA R18, R31, R18, 1 ;  /* 0x3f8000001f127423 */ /* 0x000fc80000000012 */
[----:B------:R-:W-:-:S04]  /*1f10*/  FMUL R33, R33, R18 ;  /* 0x0000001221217220 */ /* 0x000fc80000400000 */
[----:B------:R-:W-:-:S04]  /*1f20*/  FMUL R29, |R33|, 2.8853900432586669922 ;  /* 0x4038aa3b211d7820 */ /* 0x000fc80000400200 */
[----:B------:R-:W1:Y:S01]  /*1f30*/  MUFU.EX2 R0, R29 ;  /* 0x0000001d00007308 */ /* 0x000e620000000800 */
[----:B------:R-:W-:-:S04]  /*1f40*/  FMUL R18, R33, R33 ;  /* 0x0000002121127220 */ /* 0x000fc80000400000 */
[----:B------:R-:W-:Y:S01]  /*1f50*/  FFMA R15, R18, R3, -0.052303962409496307373 ;  /* 0xbd563cae120f7423 */ /* 0x000fe20000000003 */
[----:B------:R-:W-:-:S03]  /*1f60*/  HADD2.F32 R27, -RZ, R27.H1_H1 ;  /* 0x3000001bff1b7230 */ /* 0x000fc60000004100 */
[----:B------:R-:W-:Y:S02]  /*1f70*/  FFMA R15, R18, R15, 0.1331529766321182251 ;  /* 0x3e085941120f7423 */ /* 0x000fe4000000000f */
[C---:B------:R-:W-:Y:S01]  /*1f80*/  FMUL R36, R27.reuse, 0.044714998453855514526 ;  /* 0x3d3727131b247820 */ /* 0x040fe20000400000 */
[----:B-1----:R-:W-:Y:S01]  /*1f90*/  FADD R0, R0, 1 ;  /* 0x3f80000000007421 */ /* 0x002fe20000000000 */
[----:B------:R-:W-:Y:S02]  /*1fa0*/  FFMA R15, R18, R15, -0.33332768082618713379 ;  /* 0xbeaaa9ed120f7423 */ /* 0x000fe4000000000f */
[----:B------:R-:W-:-:S03]  /*1fb0*/  FFMA R29, R27, R36, 1 ;  /* 0x3f8000001b1d7423 */ /* 0x000fc60000000024 */
[----:B------:R-:W1:Y:S01]  /*1fc0*/  MUFU.RCP R0, R0 ;  /* 0x0000000000007308 */ /* 0x000e620000001000 */
[----:B------:R-:W-:Y:S01]  /*1fd0*/  FFMA R18, R18, R15, RZ ;  /* 0x0000000f12127223 */ /* 0x000fe200000000ff */
[----:B------:R-:W-:-:S04]  /*1fe0*/  FMUL R15, R27, 0.79788458347320556641 ;  /* 0x3f4c422a1b0f7820 */ /* 0x000fc80000400000 */
[----:B------:R-:W-:Y:S01]  /*1ff0*/  FMUL R29, R15, R29 ;  /* 0x0000001d0f1d7220 */ /* 0x000fe20000400000 */
[----:B------:R-:W-:-:S03]  /*2000*/  FSETP.GE.AND P1, PT, |R33|, 0.60000002384185791016, PT ;  /* 0x3f19999a2100780b */ /* 0x000fc60003f26200 */
[----:B------:R-:W-:Y:S01]  /*2010*/  FMUL R15, |R29|, 2.8853900432586669922 ;  /* 0x4038aa3b1d0f7820 */ /* 0x000fe20000400200 */
[----:B------:R-:W-:-:S05]  /*2020*/  FSETP.GE.AND P0, PT, |R33|, 9.010913848876953125, PT ;  /* 0x41102cb42100780b */ /* 0x000fca0003f06200 */
[----:B------:R-:W3:Y:S01]  /*2030*/  MUFU.EX2 R15, R15 ;  /* 0x0000000f000f7308 */ /* 0x000ee20000000800 */
[----:B-1----:R-:W-:-:S05]  /*2040*/  FFMA R0, R0, -2, R4 ;  /* 0xc000000000007823 */ /* 0x002fca0000000004 */
[----:B------:R-:W-:-:S04]  /*2050*/  FSEL R0, R0, 1, !P0 ;  /* 0x3f80000000007808 */ /* 0x000fc80004000000 */
[--C-:B------:R-:W-:Y:S01]  /*2060*/  LOP3.LUT R0, R0, 0x80000000, R33.reuse, 0xb8, !PT ;  /* 0x8000000000007812 */ /* 0x100fe200078eb821 */
[----:B------:R-:W-:Y:S01]  /*2070*/  @!P1 FFMA R0, R33, R18, R33 ;  /* 0x0000001221009223 */ /* 0x000fe20000000021 */
[--C-:B------:R-:W-:Y:S01]  /*2080*/  FADD R18, RZ, R23.reuse ;  /* 0x00000017ff127221 */ /* 0x100fe20000000000 */
[----:B------:R-:W-:Y:S01]  /*2090*/  FMNMX3 R23, |R22|, RZ, |R23|, !PT ;  /* 0x000000ff16177276 */ /* 0x000fe20007800617 */
[----:B------:R-:W-:Y:S02]  /*20a0*/  FADD R22, RZ, R22 ;  /* 0x00000016ff167221 */ /* 0x000fe40000000000 */
[----:B------:R-:W-:Y:S01]  /*20b0*/  FADD R18, R32, R18 ;  /* 0x0000001220127221 */ /* 0x000fe20000000000 */
[C---:B------:R-:W-:Y:S01]  /*20c0*/  FMNMX3 R32, |R24|.reuse, R23, |R32|, !PT ;  /* 0x0000001718207276 */ /* 0x040fe20007800620 */
[----:B------:R-:W-:Y:S01]  /*20d0*/  FADD R24, R24, R22 ;  /* 0x0000001618187221 */ /* 0x000fe20000000000 */
[----:B---3--:R-:W-:Y:S01]  /*20e0*/  FADD R22, R15, 1 ;  /* 0x3f8000000f167421 */ /* 0x008fe20000000000 */
[----:B------:R-:W-:-:S05]  /*20f0*/  FMUL R23, R29, R29 ;  /* 0x0000001d1d177220 */ /* 0x000fca0000400000 */
[----:B------:R-:W1:Y:S01]  /*2100*/  MUFU.RCP R22, R22 ;  /* 0x0000001600167308 */ /* 0x000e620000001000 */
[----:B0-----:R-:W-:Y:S01]  /*2110*/  FFMA R34, R23, R3, -0.052303962409496307373 ;  /* 0xbd563cae17227423 */ /* 0x001fe20000000003 */
[----:B------:R-:W-:-:S03]  /*2120*/  FSETP.GE.AND P1, PT, |R29|, 0.60000002384185791016, PT ;  /* 0x3f19999a1d00780b */ /* 0x000fc60003f26200 */
[----:B------:R-:W-:Y:S01]  /*2130*/  FFMA R15, R23, R34, 0.1331529766321182251 ;  /* 0x3e085941170f7423 */ /* 0x000fe20000000022 */
[----:B------:R-:W-:-:S03]  /*2140*/  FSETP.GE.AND P0, PT, |R29|, 9.010913848876953125, PT ;  /* 0x41102cb41d00780b */ /* 0x000fc60003f06200 */
[----:B------:R-:W-:Y:S01]  /*2150*/  FFMA R15, R23, R15, -0.33332768082618713379 ;  /* 0xbeaaa9ed170f7423 */ /* 0x000fe2000000000f */
[----:B------:R-:W-:-:S03]  /*2160*/  FMNMX R32, R32, |R30|, !PT ;  /* 0x4000001e20207209 */ /* 0x000fc60007800000 */
[----:B------:R-:W-:Y:S01]  /*2170*/  FFMA R15, R23, R15, RZ ;  /* 0x0000000f170f7223 */ /* 0x000fe200000000ff */
[----:B------:R-:W-:Y:S01]  /*2180*/  IADD3 R23, PT, PT, R41, R5, RZ ;  /* 0x0000000529177210 */ /* 0x000fe20007ffe0ff */
[----:B-1----:R-:W-:Y:S01]  /*2190*/  FFMA R22, R22, -2, R4 ;  /* 0xc000000016167823 */ /* 0x002fe20000000004 */
[----:B------:R-:W-:Y:S02]  /*21a0*/  FADD R30, RZ, R30 ;  /* 0x0000001eff1e7221 */ /* 0x000fe40000000000 */
[----:B------:R-:W-:Y:S02]  /*21b0*/  LOP3.LUT R23, R23, 0x1f, RZ, 0xc0, !PT ;  /* 0x0000001f17177812 */ /* 0x000fe400078ec0ff */
[----:B------:R-:W-:Y:S01]  /*21c0*/  FSEL R22, R22, 1, !P0 ;  /* 0x3f80000016167808 */ /* 0x000fe20004000000 */
[----:B------:R-:W-:Y:S01]  /*21d0*/  FADD R30, R28, R30 ;  /* 0x0000001e1c1e7221 */ /* 0x000fe20000000000 */
[----:B------:R-:W-:Y:S02]  /*21e0*/  FMNMX3 R28, |R21|, R32, |R28|, !PT ;  /* 0x00000020151c7276 */ /* 0x000fe4000780061c */
[--C-:B------:R-:W-:Y:S01]  /*21f0*/  LOP3.LUT R22, R22, 0x80000000, R29.reuse, 0xb8, !PT ;  /* 0x8000000016167812 */ /* 0x100fe200078eb81d */
[----:B------:R-:W-:Y:S01]  /*2200*/  @!P1 FFMA R22, R29, R15, R29 ;  /* 0x0000000f1d169223 */ /* 0x000fe2000000001d */
[----:B------:R-:W-:Y:S01]  /*2210*/  LOP3.LUT R32, R38, 0x1f, RZ, 0xc0, !PT ;  /* 0x0000001f26207812 */ /* 0x000fe200078ec0ff */
[----:B------:R-:W-:Y:S01]  /*2220*/  FADD R29, RZ, R21 ;  /* 0x00000015ff1d7221 */ /* 0x000fe20000000000 */
[----:B------:R-:W0:Y:S01]  /*2230*/  SHFL.IDX PT, R24, R24, R23, 0x1f ;  /* 0x00001f1718187589 */ /* 0x000e2200000e0000 */
[----:B-----5:R-:W-:-:S03]  /*2240*/  HADD2.F32 R21, -RZ, R19.H0_H0 ;  /* 0x20000013ff157230 */ /* 0x020fc60000004100 */
[----:B------:R1:W3:Y:S01]  /*2250*/  SHFL.IDX PT, R15, R30, R32, 0x1f ;  /* 0x00001f201e0f7589 */ /* 0x0002e200000e0000 */
[----:B------:R-:W-:Y:S01]  /*2260*/  FADD R35, R2, R29 ;  /* 0x0000001d02237221 */ /* 0x000fe20000000000 */
[C---:B------:R-:W-:Y:S02]  /*2270*/  FMUL R34, R21.reuse, 0.044714998453855514526 ;  /* 0x3d37271315227820 */ /* 0x040fe40000400000 */
[----:B------:R5:W2:Y:S01]  /*2280*/  SHFL.IDX PT, R18, R18, R23, 0x1f ;  /* 0x00001f1712127589 */ /* 0x000aa200000e0000 */
[----:B------:R-:W-:-:S03]  /*2290*/  FMUL R29, R21, 0.79788458347320556641 ;  /* 0x3f4c422a151d7820 */ /* 0x000fc60000400000 */
[----:B------:R-:W4:Y:S01]  /*22a0*/  SHFL.IDX PT, R32, R35, R32, 0x1f ;  /* 0x00001f2023207589 */ /* 0x000f2200000e0000 */
[----:B-1----:R-:W-:-:S04]  /*22b0*/  FFMA R30, R21, R34, 1 ;  /* 0x3f800000151e7423 */ /* 0x002fc80000000022 */
[----:B------:R-:W-:Y:S01]  /*22c0*/  FMUL R29, R29, R30 ;  /* 0x0000001e1d1d7220 */ /* 0x000fe20000400000 */
[----:B-----5:R-:W-:-:S03]  /*22d0*/  IADD3 R23, P2, PT, R16, UR18, RZ ;  /* 0x0000001210177c10 */ /* 0x020fc6000ff5e0ff */
[----:B------:R-:W-:Y:S01]  /*22e0*/  FMUL R30, |R29|, 2.8853900432586669922 ;  /* 0x4038aa3b1d1e7820 */ /* 0x000fe20000400200 */
[C---:B------:R-:W-:Y:S01]  /*22f0*/  FMUL R16, R31.reuse, 0.10703222453594207764 ;  /* 0x3ddb33b61f107820 */ /* 0x040fe20000400000 */
[----:B------:R-:W-:Y:S02]  /*2300*/  HADD2.F32 R19, -RZ, R19.H1_H1 ;  /* 0x30000013ff137230 */ /* 0x000fe40000004100 */
[----:B0-----:R-:W-:Y:S01]  /*2310*/  FADD R24, RZ, R24 ;  /* 0x00000018ff187221 */ /* 0x001fe20000000000 */
[----:B------:R-:W-:Y:S01]  /*2320*/  FFMA R33, R31, R16, 0.79788458347320556641 ;  /* 0x3f4c422a1f217423 */ /* 0x000fe20000000010 */
[----:B------:R-:W0:Y:S01]  /*2330*/  MUFU.EX2 R30, R30 ;  /* 0x0000001e001e7308 */ /* 0x000e220000000800 */
[----:B------:R-:W-:Y:S01]  /*2340*/  FFMA R16, -R0, R0, 1 ;  /* 0x3f80000000107423 */ /* 0x000fe20000000100 */
[----:B------:R-:W-:Y:S01]  /*2350*/  FMUL R34, R19, 0.044714998453855514526 ;  /* 0x3d37271313227820 */ /* 0x000fe20000400000 */
[----:B---3--:R-:W-:Y:S02]  /*2360*/  FADD R15, R15, R24 ;  /* 0x000000180f0f7221 */ /* 0x008fe40000000000 */
[----:B------:R-:W-:Y:S01]  /*2370*/  FMUL R24, R16, R33 ;  /* 0x0000002110187220 */ /* 0x000fe20000400000 */
[----:B--2---:R-:W-:Y:S01]  /*2380*/  FADD R16, RZ, R18 ;  /* 0x00000012ff107221 */ /* 0x004fe20000000000 */
[C---:B------:R-:W-:Y:S01]  /*2390*/  FFMA R18, R19.reuse, R34, 1 ;  /* 0x3f80000013127423 */ /* 0x040fe20000000022 */
[----:B------:R-:W-:Y:S01]  /*23a0*/  FMUL R33, R19, 0.79788458347320556641 ;  /* 0x3f4c422a13217820 */ /* 0x000fe20000400000 */
[----:B------:R-:W-:Y:S01]  /*23b0*/  FMUL R31, R31, 0.5 ;  /* 0x3f0000001f1f7820 */ /* 0x000fe20000400000 */
[----:B----4-:R-:W-:-:S02]  /*23c0*/  FADD R16, R32, R16 ;  /* 0x0000001020107221 */ /* 0x010fc40000000000 */
[----:B------:R-:W-:Y:S01]  /*23d0*/  FMUL R18, R33, R18 ;  /* 0x0000001221127220 */ /* 0x000fe20000400000 */
[----:B------:R-:W-:Y:S01]  /*23e0*/  FMUL R32, R31, R24 ;  /* 0x000000181f207220 */ /* 0x000fe20000400000 */
[C---:B------:R-:W-:Y:S02]  /*23f0*/  FMUL R24, R27.reuse, 0.10703222453594207764 ;  /* 0x3ddb33b61b187820 */ /* 0x040fe40000400000 */
[----:B------:R-:W-:Y:S01]  /*2400*/  FMUL R35, |R18|, 2.8853900432586669922 ;  /* 0x4038aa3b12237820 */ /* 0x000fe20000400200 */
[----:B0-----:R-:W-:Y:S01]  /*2410*/  FADD R31, R30, 1 ;  /* 0x3f8000001e1f7421 */ /* 0x001fe20000000000 */
[C---:B------:R-:W-:Y:S01]  /*2420*/  FFMA R33, R27.reuse, R24, 0.79788458347320556641 ;  /* 0x3f4c422a1b217423 */ /* 0x040fe20000000018 */
[----:B------:R-:W-:Y:S01]  /*2430*/  FFMA R34, -R22, R22, 1 ;  /* 0x3f80000016227423 */ /* 0x000fe20000000116 */
[----:B------:R0:W1:Y:S01]  /*2440*/  MUFU.EX2 R24, R35 ;  /* 0x0000002300187308 */ /* 0x0000620000000800 */
[----:B------:R-:W-:Y:S02]  /*2450*/  FMUL R30, R27, 0.5 ;  /* 0x3f0000001b1e7820 */ /* 0x000fe40000400000 */
[----:B------:R-:W-:-:S05]  /*2460*/  FMUL R33, R34, R33 ;  /* 0x0000002122217220 */ /* 0x000fca0000400000 */
[----:B------:R-:W2:Y:S01]  /*2470*/  MUFU.RCP R31, R31 ;  /* 0x0000001f001f7308 */ /* 0x000ea20000001000 */
[----:B------:R-:W-:Y:S01]  /*2480*/  FMUL R27, R30, R33 ;  /* 0x000000211e1b7220 */ /* 0x000fe20000400000 */
[----:B------:R-:W-:Y:S01]  /*2490*/  FADD R33, R0, 1 ;  /* 0x3f80000000217421 */ /* 0x000fe20000000000 */
[----:B------:R-:W-:-:S03]  /*24a0*/  FMUL R30, R29, R29 ;  /* 0x0000001d1d1e7220 */ /* 0x000fc60000400000 */
[----:B------:R-:W-:Y:S01]  /*24b0*/  FFMA R32, R33, 0.5, R32 ;  /* 0x3f00000021207823 */ /* 0x000fe20000000020 */
[----:B------:R-:W-:-:S04]  /*24c0*/  FFMA R33, R30, R3, -0.052303962409496307373 ;  /* 0xbd563cae1e217423 */ /* 0x000fc80000000003 */
[----:B0-----:R-:W-:Y:S01]  /*24d0*/  FFMA R35, R30, R33, 0.1331529766321182251 ;  /* 0x3e0859411e237423 */ /* 0x001fe20000000021 */
[----:B-1----:R-:W-:Y:S01]  /*24e0*/  FADD R33, R24, 1 ;  /* 0x3f80000018217421 */ /* 0x002fe20000000000 */
[----:B------:R-:W-:Y:S01]  /*24f0*/  FSETP.GE.AND P1, PT, |R29|, 0.60000002384185791016, PT ;  /* 0x3f19999a1d00780b */ /* 0x000fe20003f26200 */
[----:B--2---:R-:W-:Y:S02]  /*2500*/  FFMA R24, R31, -2, R4 ;  /* 0xc00000001f187823 */ /* 0x004fe40000000004 */
[----:B------:R-:W0:Y:S01]  /*2510*/  MUFU.RCP R31, R33 ;  /* 0x00000021001f7308 */ /* 0x000e220000001000 */
[----:B------:R-:W-:Y:S01]  /*2520*/  FSETP.GE.AND P0, PT, |R29|, 9.010913848876953125, PT ;  /* 0x41102cb41d00780b */ /* 0x000fe20003f06200 */
[----:B------:R-:W-:-:S03]  /*2530*/  FFMA R0, R30, R35, -0.33332768082618713379 ;  /* 0xbeaaa9ed1e007423 */ /* 0x000fc60000000023 */
[----:B------:R-:W-:Y:S01]  /*2540*/  FSEL R24, R24, 1, !P0 ;  /* 0x3f80000018187808 */ /* 0x000fe20004000000 */
[----:B------:R-:W-:Y:S01]  /*2550*/  FFMA R0, R30, R0, RZ ;  /* 0x000000001e007223 */ /* 0x000fe200000000ff */
[----:B------:R-:W-:Y:S01]  /*2560*/  FADD R30, R22, 1 ;  /* 0x3f800000161e7421 */ /* 0x000fe20000000000 */
[----:B------:R-:W-:Y:S01]  /*2570*/  FMUL R22, R18, R18 ;  /* 0x0000001212167220 */ /* 0x000fe20000400000 */
[--C-:B------:R-:W-:Y:S01]  /*2580*/  LOP3.LUT R24, R24, 0x80000000, R29.reuse, 0xb8, !PT ;  /* 0x8000000018187812 */ /* 0x100fe200078eb81d */
[----:B------:R-:W-:Y:S02]  /*2590*/  @!P1 FFMA R24, R29, R0, R29 ;  /* 0x000000001d189223 */ /* 0x000fe4000000001d */
[----:B------:R-:W-:Y:S01]  /*25a0*/  FFMA R29, R22, R3, -0.052303962409496307373 ;  /* 0xbd563cae161d7423 */ /* 0x000fe20000000003 */
[----:B------:R-:W-:Y:S01]  /*25b0*/  FSETP.GE.AND P0, PT, |R18|, 9.010913848876953125, PT ;  /* 0x41102cb41200780b */ /* 0x000fe20003f06200 */
[----:B------:R-:W-:Y:S01]  /*25c0*/  FFMA R30, R30, 0.5, R27 ;  /* 0x3f0000001e1e7823 */ /* 0x000fe2000000001b */
[----:B------:R-:W-:Y:S01]  /*25d0*/  FSETP.GE.AND P1, PT, |R18|, 0.60000002384185791016, PT ;  /* 0x3f19999a1200780b */ /* 0x000fe20003f26200 */
[----:B0-----:R-:W-:Y:S01]  /*25e0*/  FFMA R31, R31, -2, R4 ;  /* 0xc00000001f1f7823 */ /* 0x001fe20000000004 */
[----:B------:R-:W-:Y:S01]  /*25f0*/  FFMA R29, R22, R29, 0.1331529766321182251 ;  /* 0x3e085941161d7423 */ /* 0x000fe2000000001d */
[----:B------:R-:W-:-:S03]  /*2600*/  HADD2.F32 R27, -RZ, R17.H0_H0 ;  /* 0x20000011ff1b7230 */ /* 0x000fc60000004100 */
[----:B------:R-:W-:Y:S01]  /*2610*/  FSEL R31, R31, 1, !P0 ;  /* 0x3f8000001f1f7808 */ /* 0x000fe20004000000 */
[C---:B------:R-:W-:Y:S01]  /*2620*/  FFMA R29, R22.reuse, R29, -0.33332768082618713379 ;  /* 0xbeaaa9ed161d7423 */ /* 0x040fe2000000001d */
[----:B------:R-:W-:Y:S01]  /*2630*/  FMUL R0, R27, R32 ;  /* 0x000000201b007220 */ /* 0x000fe20000400000 */
[----:B------:R-:W-:Y:S02]  /*2640*/  HADD2.F32 R17, -RZ, R17.H1_H1 ;  /* 0x30000011ff117230 */ /* 0x000fe40000004100 */
[----:B------:R-:W-:Y:S01]  /*2650*/  FMUL R32, R21, 0.10703222453594207764 ;  /* 0x3ddb33b615207820 */ /* 0x000fe20000400000 */
[--C-:B------:R-:W-:Y:S01]  /*2660*/  LOP3.LUT R27, R31, 0x80000000, R18.reuse, 0xb8, !PT ;  /* 0x800000001f1b7812 */ /* 0x100fe200078eb812 */
[----:B------:R-:W-:Y:S01]  /*2670*/  FFMA R31, R22, R29, RZ ;  /* 0x0000001d161f7223 */ /* 0x000fe200000000ff */
[----:B------:R-:W-:Y:S01]  /*2680*/  FFMA R22, -R24, R24, 1 ;  /* 0x3f80000018167423 */ /* 0x000fe20000000118 */
[----:B------:R-:W-:Y:S01]  /*2690*/  FFMA R29, R21, R32, 0.79788458347320556641 ;  /* 0x3f4c422a151d7423 */ /* 0x000fe20000000020 */
[----:B------:R-:W-:Y:S01]  /*26a0*/  FMUL R17, R17, R30 ;  /* 0x0000001e11117220 */ /* 0x000fe20000400000 */
[----:B------:R-:W-:Y:S01]  /*26b0*/  @!P1 FFMA R27, R18, R31, R18 ;  /* 0x0000001f121b9223 */ /* 0x000fe20000000012 */
[----:B------:R-:W-:Y:S01]  /*26c0*/  FMUL R30, R19, 0.10703222453594207764 ;  /* 0x3ddb33b6131e7820 */ /* 0x000fe20000400000 */
[----:B------:R-:W-:Y:S01]  /*26d0*/  VIADD R32, R40, 0x1d ;  /* 0x0000001d28207836 */ /* 0x000fe20000000000 */
[----:B------:R-:W-:Y:S01]  /*26e0*/  IADD3 R18, PT, PT, R41, 0x3, RZ ;  /* 0x0000000329127810 */ /* 0x000fe20007ffe0ff */
[----:B------:R-:W-:Y:S01]  /*26f0*/  FMUL R22, R22, R29 ;  /* 0x0000001d16167220 */ /* 0x000fe20000400000 */
[----:B------:R-:W-:Y:S01]  /*2700*/  FFMA R30, R19, R30, 0.79788458347320556641 ;  /* 0x3f4c422a131e7423 */ /* 0x000fe2000000001e */
[----:B------:R-:W-:Y:S01]  /*2710*/  FFMA R29, -R27, R27, 1 ;  /* 0x3f8000001b1d7423 */ /* 0x000fe2000000011b */
[----:B------:R-:W-:-:S02]  /*2720*/  LOP3.LUT R32, R32, 0x1f, RZ, 0xc0, !PT ;  /* 0x0000001f20207812 */ /* 0x000fc400078ec0ff */
[----:B------:R-:W-:Y:S01]  /*2730*/  ISETP.GE.U32.AND P0, PT, R18, UR32, PT ;  /* 0x0000002012007c0c */ /* 0x000fe2000bf06070 */
[----:B------:R-:W-:Y:S01]  /*2740*/  FMUL R21, R21, 0.5 ;  /* 0x3f00000015157820 */ /* 0x000fe20000400000 */
[----:B------:R-:W-:Y:S01]  /*2750*/  FMUL R30, R29, R30 ;  /* 0x0000001e1d1e7220 */ /* 0x000fe20000400000 */
[----:B------:R-:W-:Y:S01]  /*2760*/  FMUL R29, R19, 0.5 ;  /* 0x3f000000131d7820 */ /* 0x000fe20000400000 */
[----:B------:R-:W-:Y:S01]  /*2770*/  ISETP.LT.U32.AND P0, PT, R32, UR31, !P0 ;  /* 0x0000001f20007c0c */ /* 0x000fe2000c701070 */
[----:B------:R-:W-:Y:S01]  /*2780*/  FMUL R22, R21, R22 ;  /* 0x0000001615167220 */ /* 0x000fe20000400000 */
[----:B------:R-:W-:Y:S01]  /*2790*/  FADD R19, R24, 1 ;  /* 0x3f80000018137421 */ /* 0x000fe20000000000 */
[----:B------:R-:W-:Y:S01]  /*27a0*/  FMUL R21, R29, R30 ;  /* 0x0000001e1d157220 */ /* 0x000fe20000400000 */
[----:B------:R-:W-:Y:S02]  /*27b0*/  IADD3.X R25, PT, PT, R25, UR19, RZ, P2, !PT ;  /* 0x0000001319197c10 */ /* 0x000fe400097fe4ff */
[----:B------:R-:W-:Y:S01]  /*27c0*/  IADD3 R30, P1, PT, R32, R23, RZ ;  /* 0x00000017201e7210 */ /* 0x000fe20007f3e0ff */
[----:B------:R-:W-:Y:S01]  /*27d0*/  FADD R24, R27, 1 ;  /* 0x3f8000001b187421 */ /* 0x000fe20000000000 */
[----:B------:R-:W-:-:S02]  /*27e0*/  FFMA R22, R19, 0.5, R22 ;  /* 0x3f00000013167823 */ /* 0x000fc40000000016 */
[----:B------:R-:W-:Y:S02]  /*27f0*/  IADD3.X R31, PT, PT, RZ, R25, RZ, P1, !PT ;  /* 0x00000019ff1f7210 */ /* 0x000fe40000ffe4ff */
[----:B------:R-:W-:Y:S01]  /*2800*/  IADD3 R19, P1, PT, R30, UR18, RZ ;  /* 0x000000121e137c10 */ /* 0x000fe2000ff3e0ff */
[--C-:B------:R-:W-:Y:S02]  /*2810*/  HADD2.F32 R27, -RZ, R20.reuse.H0_H0 ;  /* 0x20000014ff1b7230 */ /* 0x100fe40000004100 */
[----:B------:R-:W-:Y:S01]  /*2820*/  FFMA R21, R24, 0.5, R21 ;  /* 0x3f00000018157823 */ /* 0x000fe20000000015 */
[----:B------:R-:W-:Y:S01]  /*2830*/  HADD2.F32 R24, -RZ, R20.H1_H1 ;  /* 0x30000014ff187230 */ /* 0x000fe20000004100 */
[----:B------:R-:W-:Y:S01]  /*2840*/  IADD3.X R20, PT, PT, R31, UR19, RZ, P1, !PT ;  /* 0x000000131f147c10 */ /* 0x000fe20008ffe4ff */
[----:B------:R-:W-:Y:S01]  /*2850*/  @!P0 IMAD.MOV.U32 R33, RZ, RZ, RZ ;  /* 0x000000ffff218224 */ /* 0x000fe200078e00ff */
[----:B------:R-:W-:Y:S01]  /*2860*/  @P0 SHF.L.U32 R42, R19, 0x2, RZ ;  /* 0x00000002132a0819 */ /* 0x000fe200000006ff */
[----:B------:R-:W-:Y:S01]  /*2870*/  FMUL R36, R27, R22 ;  /* 0x000000161b247220 */ /* 0x000fe20000400000 */
[----:B------:R-:W-:Y:S01]  /*2880*/  @P0 SHF.L.U64.HI R22, R19, 0x2, R20 ;  /* 0x0000000213160819 */ /* 0x000fe20000010214 */
[----:B------:R-:W-:Y:S01]  /*2890*/  VOTEU.ANY UP0, P0 ;  /* 0x0000000000ff7886 */ /* 0x000fe20000000100 */
[----:B------:R-:W-:Y:S01]  /*28a0*/  @P0 IADD3 R34, P1, PT, R42, UR24, RZ ;  /* 0x000000182a220c10 */ /* 0x000fe2000ff3e0ff */
[----:B------:R-:W-:Y:S01]  /*28b0*/  FMUL R21, R24, R21 ;  /* 0x0000001518157220 */ /* 0x000fe20000400000 */
[----:B------:R-:W-:Y:S01]  /*28c0*/  FMNMX R2, |R2|, R28, !PT ;  /* 0x0000001c02027209 */ /* 0x000fe20007800200 */
[----:B------:R-:W0:Y:S01]  /*28d0*/  S2UR UR13, SR_CgaCtaId ;  /* 0x00000000000d79c3 */ /* 0x000e220000008800 */
[----:B------:R-:W-:Y:S01]  /*28e0*/  @P0 IADD3.X R35, PT, PT, R22, UR26, RZ, P1, !PT ;  /* 0x0000001a16230c10 */ /* 0x000fe20008ffe4ff */
[----:B------:R-:W1:Y:S01]  /*28f0*/  LDCU.64 UR18, c[0x0][0x3b8] ;  /* 0x00007700ff1277ac */ /* 0x000e620008000a00 */
[----:B------:R-:W-:-:S03]  /*2900*/  @P0 IADD3 R42, P1, PT, R42, UR27, RZ ;  /* 0x0000001b2a2a0c10 */ /* 0x000fc6000ff3e0ff */
[----:B------:R-:W2:Y:S01]  /*2910*/  @P0 LDG.E R33, desc[UR22][R34.64] ;  /* 0x0000001622210981 */ /* 0x000ea2000c1e1900 */
[----:B------:R-:W-:Y:S02]  /*2920*/  @P0 IADD3.X R43, PT, PT, R22, UR28, RZ, P1, !PT ;  /* 0x0000001c162b0c10 */ /* 0x000fe40008ffe4ff */
[----:B------:R-:W-:-:S06]  /*2930*/  @!P0 MOV R34, RZ ;  /* 0x000000ff00228202 */ /* 0x000fcc0000000f00 */
[----:B------:R3:W4:Y:S01]  /*2940*/  @P0 LDG.E R34, desc[UR22][R42.64] ;  /* 0x000000162a220981 */ /* 0x000722000c1e1900 */
[----:B------:R-:W-:Y:S01]  /*2950*/  MOV R27, UR35 ;  /* 0x00000023001b7c02 */ /* 0x000fe20008000f00 */
[----:B------:R-:W-:-:S04]  /*2960*/  @UP0 UIMAD UR8, UR36, 0x3, URZ ;  /* 0x00000003240808a4 */ /* 0x000fc8000f8e02ff */
[----:B------:R-:W-:-:S04]  /*2970*/  @P0 IMAD.WIDE.U32 R30, R27, 0x3, R30 ;  /* 0x000000031b1e0825 */ /* 0x000fc800078e001e */
[----:B---3--:R-:W-:Y:S01]  /*2980*/  @P0 IMAD.SHL.U32 R42, R30, 0x4, RZ ;  /* 0x000000041e2a0824 */ /* 0x008fe200078e00ff */
[----:B------:R-:W-:-:S04]  /*2990*/  @P0 IADD3 R27, PT, PT, R31, UR8, RZ ;  /* 0x000000081f1b0c10 */ /* 0x000fc8000fffe0ff */
[----:B------:R-:W-:Y:S02]  /*29a0*/  @P0 SHF.L.U64.HI R24, R30, 0x2, R27 ;  /* 0x000000021e180819 */ /* 0x000fe4000001021b */
[----:B------:R-:W-:Y:S02]  /*29b0*/  @P0 IADD3 R30, P1, PT, R42, UR24, RZ ;  /* 0x000000182a1e0c10 */ /* 0x000fe4000ff3e0ff */
[----:B------:R-:W-:Y:S02]  /*29c0*/  @!P0 MOV R22, RZ ;  /* 0x000000ff00168202 */ /* 0x000fe40000000f00 */
[----:B------:R-:W-:Y:S02]  /*29d0*/  @P0 IADD3.X R31, PT, PT, R24, UR26, RZ, P1, !PT ;  /* 0x0000001a181f0c10 */ /* 0x000fe40008ffe4ff */
[----:B------:R-:W-:-:S03]  /*29e0*/  @P0 IADD3 R42, P1, PT, R42, UR27, RZ ;  /* 0x0000001b2a2a0c10 */ /* 0x000fc6000ff3e0ff */
[----:B------:R-:W3:Y:S01]  /*29f0*/  @P0 LDG.E R22, desc[UR22][R30.64] ;  /* 0x000000161e160981 */ /* 0x000ee2000c1e1900 */
[----:B------:R-:W-:Y:S02]  /*2a00*/  @P0 IADD3.X R43, PT, PT, R24, UR28, RZ, P1, !PT ;  /* 0x0000001c182b0c10 */ /* 0x000fe40008ffe4ff */
[----:B------:R-:W-:-:S06]  /*2a10*/  @!P0 MOV R31, RZ ;  /* 0x000000ff001f8202 */ /* 0x000fcc0000000f00 */
[----:B------:R5:W2:Y:S01]  /*2a20*/  @P0 LDG.E R31, desc[UR22][R42.64] ;  /* 0x000000162a1f0981 */ /* 0x000aa2000c1e1900 */
[----:B------:R-:W-:-:S04]  /*2a30*/  ISETP.GE.U32.AND P0, PT, R39, UR32, PT ;  /* 0x0000002027007c0c */ /* 0x000fc8000bf06070 */
[C---:B------:R-:W-:Y:S01]  /*2a40*/  ISETP.GE.U32.OR P0, PT, R26.reuse, UR31, P0 ;  /* 0x0000001f1a007c0c */ /* 0x040fe20008706470 */
[----:B------:R-:W-:Y:S01]  /*2a50*/  FMUL R24, R17, UR34 ;  /* 0x0000002211187c20 */ /* 0x000fe20008400000 */
[----:B------:R-:W-:Y:S01]  /*2a60*/  IADD3 R26, P1, PT, R26, R23, RZ ;  /* 0x000000171a1a7210 */ /* 0x000fe20007f3e0ff */
[----:B------:R-:W-:-:S03]  /*2a70*/  FMUL R23, R0, UR34 ;  /* 0x0000002200177c20 */ /* 0x000fc60008400000 */
[----:B------:R-:W-:Y:S02]  /*2a80*/  IADD3.X R25, PT, PT, RZ, R25, RZ, P1, !PT ;  /* 0x00000019ff197210 */ /* 0x000fe40000ffe4ff */
[----:B------:R-:W-:Y:S02]  /*2a90*/  F2FP.BF16.F32.PACK_AB R23, RZ, R23 ;  /* 0x00000017ff17723e */ /* 0x000fe400000010ff */
[----:B------:R-:W-:-:S03]  /*2aa0*/  F2FP.BF16.F32.PACK_AB R24, RZ, R24 ;  /* 0x00000018ff18723e */ /* 0x000fc600000010ff */
[C---:B-----5:R-:W-:Y:S02]  /*2ab0*/  @!P0 LEA R42, P1, R26.reuse, UR29, 0x2 ;  /* 0x0000001d1a2a8c11 */ /* 0x060fe4000f8210ff */
[----:B------:R-:W-:Y:S02]  /*2ac0*/  @!P0 PRMT R23, R23, 0x5410, R24 ;  /* 0x0000541017178816 */ /* 0x000fe40000000018 */
[C---:B------:R-:W-:Y:S02]  /*2ad0*/  @!P0 LEA.HI.X R43, R26.reuse, UR30, R25, 0x2, P1 ;  /* 0x0000001e1a2b8c11 */ /* 0x040fe400088f1419 */
[----:B------:R-:W-:-:S03]  /*2ae0*/  @!P0 IADD3 R26, P1, PT, R26, UR35, RZ ;  /* 0x000000231a1a8c10 */ /* 0x000fc6000ff3e0ff */
[----:B------:R5:W-:Y:S01]  /*2af0*/  @!P0 STG.E desc[UR22][R42.64], R23 ;  /* 0x000000172a008986 */ /* 0x000be2000c101916 */
[----:B------:R-:W-:Y:S02]  /*2b00*/  @!P0 IADD3.X R25, PT, PT, R25, UR36, RZ, P1, !PT ;  /* 0x0000002419198c10 */ /* 0x000fe40008ffe4ff */
[----:B-----5:R-:W-:-:S04]  /*2b10*/  @!P0 LEA R42, P1, R26, UR29, 0x2 ;  /* 0x0000001d1a2a8c11 */ /* 0x020fc8000f8210ff */
[----:B------:R-:W-:Y:S01]  /*2b20*/  @!P0 LEA.HI.X R43, R26, UR30, R25, 0x2, P1 ;  /* 0x0000001e1a2b8c11 */ /* 0x000fe200088f1419 */
[----:B------:R-:W-:Y:S01]  /*2b30*/  FMUL R25, R36, UR34 ;  /* 0x0000002224197c20 */ /* 0x000fe20008400000 */
[----:B------:R-:W-:-:S04]  /*2b40*/  FMUL R26, R21, UR34 ;  /* 0x00000022151a7c20 */ /* 0x000fc80008400000 */
[----:B------:R-:W-:Y:S02]  /*2b50*/  F2FP.BF16.F32.PACK_AB R25, RZ, R25 ;  /* 0x00000019ff19723e */ /* 0x000fe400000010ff */
[----:B------:R-:W-:-:S04]  /*2b60*/  F2FP.BF16.F32.PACK_AB R26, RZ, R26 ;  /* 0x0000001aff1a723e */ /* 0x000fc800000010ff */
[----:B------:R-:W-:-:S05]  /*2b70*/  @!P0 PRMT R25, R25, 0x5410, R26 ;  /* 0x0000541019198816 */ /* 0x000fca000000001a */
[----:B------:R5:W-:Y:S01]  /*2b80*/  @!P0 STG.E desc[UR22][R42.64], R25 ;  /* 0x000000192a008986 */ /* 0x000be2000c101916 */
[----:B----4-:R-:W-:-:S05]  /*2b90*/  HADD2.F32 R35, -RZ, R34.H0_H0 ;  /* 0x20000022ff237230 */ /* 0x010fca0000004100 */
[C---:B------:R-:W-:Y:S01]  /*2ba0*/  FMUL R29, R35.reuse, 0.044714998453855514526 ;  /* 0x3d372713231d7820 */ /* 0x040fe20000400000 */
[----:B------:R-:W-:-:S03]  /*2bb0*/  FMUL R27, R35, 0.79788458347320556641 ;  /* 0x3f4c422a231b7820 */ /* 0x000fc60000400000 */
[----:B------:R-:W-:-:S04]  /*2bc0*/  FFMA R29, R35, R29, 1 ;  /* 0x3f800000231d7423 */ /* 0x000fc8000000001d */
[----:B------:R-:W-:-:S04]  /*2bd0*/  FMUL R29, R27, R29 ;  /* 0x0000001d1b1d7220 */ /* 0x000fc80000400000 */
[----:B------:R-:W-:-:S06]  /*2be0*/  FMUL R27, |R29|, 2.8853900432586669922 ;  /* 0x4038aa3b1d1b7820 */ /* 0x000fcc0000400200 */
[----:B------:R-:W4:Y:S01]  /*2bf0*/  MUFU.EX2 R27, R27 ;  /* 0x0000001b001b7308 */ /* 0x000f220000000800 */
[----:B------:R-:W-:Y:S01]  /*2c00*/  FMUL R30, R29, R29 ;  /* 0x0000001d1d1e7220 */ /* 0x000fe20000400000 */
[----:B----4-:R-:W-:-:S06]  /*2c10*/  FADD R27, R27, 1 ;  /* 0x3f8000001b1b7421 */ /* 0x010fcc0000000000 */
[----:B------:R-:W4:Y:S01]  /*2c20*/  MUFU.RCP R27, R27 ;  /* 0x0000001b001b7308 */ /* 0x000f220000001000 */
[----:B------:R-:W-:Y:S01]  /*2c30*/  FFMA R28, R30, R3, -0.052303962409496307373 ;  /* 0xbd563cae1e1c7423 */ /* 0x000fe20000000003 */
[----:B------:R-:W-:-:S03]  /*2c40*/  FSETP.GE.AND P1, PT, |R29|, 0.60000002384185791016, PT ;  /* 0x3f19999a1d00780b */ /* 0x000fc60003f26200 */
[----:B------:R-:W-:Y:S01]  /*2c50*/  FFMA R28, R30, R28, 0.1331529766321182251 ;  /* 0x3e0859411e1c7423 */ /* 0x000fe2000000001c */
[----:B------:R-:W-:-:S03]  /*2c60*/  FSETP.GE.AND P0, PT, |R29|, 9.010913848876953125, PT ;  /* 0x41102cb41d00780b */ /* 0x000fc60003f06200 */
[----:B------:R-:W-:Y:S01]  /*2c70*/  FFMA R28, R30, R28, -0.33332768082618713379 ;  /* 0xbeaaa9ed1e1c7423 */ /* 0x000fe2000000001c */
[----:B----4-:R-:W-:-:S03]  /*2c80*/  FFMA R27, R27, -2, R4 ;  /* 0xc00000001b1b7823 */ /* 0x010fc60000000004 */
[----:B------:R-:W-:Y:S02]  /*2c90*/  FFMA R28, R30, R28, RZ ;  /* 0x0000001c1e1c7223 */ /* 0x000fe400000000ff */
[----:B------:R-:W-:Y:S01]  /*2ca0*/  FSEL R27, R27, 1, !P0 ;  /* 0x3f8000001b1b7808 */ /* 0x000fe20004000000 */
[----:B------:R-:W-:-:S03]  /*2cb0*/  HADD2.F32 R34, -RZ, R34.H1_H1 ;  /* 0x30000022ff227230 */ /* 0x000fc60000004100 */
[--C-:B------:R-:W-:Y:S01]  /*2cc0*/  LOP3.LUT R27, R27, 0x80000000, R29.reuse, 0xb8, !PT ;  /* 0x800000001b1b7812 */ /* 0x100fe200078eb81d */
[----:B------:R-:W-:Y:S01]  /*2cd0*/  @!P1 FFMA R27, R29, R28, R29 ;  /* 0x0000001c1d1b9223 */ /* 0x000fe2000000001d */
[----:B------:R-:W-:Y:S01]  /*2ce0*/  FMUL R28, R35, 0.10703222453594207764 ;  /* 0x3ddb33b6231c7820 */ /* 0x000fe20000400000 */
[C---:B------:R-:W-:Y:S02]  /*2cf0*/  FMUL R30, R34.reuse, 0.044714998453855514526 ;  /* 0x3d372713221e7820 */ /* 0x040fe40000400000 */
[----:B------:R-:W-:Y:S01]  /*2d00*/  FFMA R29, -R27, R27, 1 ;  /* 0x3f8000001b1d7423 */ /* 0x000fe2000000011b */
[----:B------:R-:W-:Y:S01]  /*2d10*/  FFMA R28, R35, R28, 0.79788458347320556641 ;  /* 0x3f4c422a231c7423 */ /* 0x000fe2000000001c */
[----:B------:R-:W-:-:S03]  /*2d20*/  FFMA R30, R34, R30, 1 ;  /* 0x3f800000221e7423 */ /* 0x000fc6000000001e */
[----:B------:R-:W-:Y:S01]  /*2d30*/  FMUL R28, R29, R28 ;  /* 0x0000001c1d1c7220 */ /* 0x000fe20000400000 */
[----:B------:R-:W-:-:S04]  /*2d40*/  FMUL R29, R34, 0.79788458347320556641 ;  /* 0x3f4c422a221d7820 */ /* 0x000fc80000400000 */
[----:B------:R-:W-:-:S04]  /*2d50*/  FMUL R30, R29, R30 ;  /* 0x0000001e1d1e7220 */ /* 0x000fc80000400000 */
[----:B------:R-:W-:-:S06]  /*2d60*/  FMUL R29, |R30|, 2.8853900432586669922 ;  /* 0x4038aa3b1e1d7820 */ /* 0x000fcc0000400200 */
[----:B------:R-:W4:Y:S01]  /*2d70*/  MUFU.EX2 R29, R29 ;  /* 0x0000001d001d7308 */ /* 0x000f220000000800 */
[----:B------:R-:W-:Y:S01]  /*2d80*/  FMUL R35, R35, 0.5 ;  /* 0x3f00000023237820 */ /* 0x000fe20000400000 */
[----:B------:R-:W-:-:S03]  /*2d90*/  FADD R27, R27, 1 ;  /* 0x3f8000001b1b7421 */ /* 0x000fc60000000000 */
[----:B------:R-:W-:Y:S01]  /*2da0*/  FMUL R28, R35, R28 ;  /* 0x0000001c231c7220 */ /* 0x000fe20000400000 */
[----:B----4-:R-:W-:-:S06]  /*2db0*/  FADD R29, R29, 1 ;  /* 0x3f8000001d1d7421 */ /* 0x010fcc0000000000 */
[----:B------:R-:W4:Y:S01]  /*2dc0*/  MUFU.RCP R29, R29 ;  /* 0x0000001d001d7308 */ /* 0x000f220000001000 */
[----:B------:R-:W-:Y:S01]  /*2dd0*/  FMUL R35, R30, R30 ;  /* 0x0000001e1e237220 */ /* 0x000fe20000400000 */
[----:B------:R-:W-:-:S03]  /*2de0*/  FFMA R28, R27, 0.5, R28 ;  /* 0x3f0000001b1c7823 */ /* 0x000fc6000000001c */
        /* <DEDUP_REMOVED lines=8> */
[----:B------:R-:W-:-:S03]  /*2e70*/  FMUL R35, R34, 0.10703222453594207764 ;  /* 0x3ddb33b622237820 */ /* 0x000fc60000400000 */
[--C-:B------:R-:W-:Y:S01]  /*2e80*/  LOP3.LUT R29, R29, 0x80000000, R30.reuse, 0xb8, !PT ;  /* 0x800000001d1d7812 */ /* 0x100fe200078eb81e */
[----:B------:R-:W-:Y:S01]  /*2e90*/  @!P1 FFMA R29, R30, R27, R30 ;  /* 0x0000001b1e1d9223 */ /* 0x000fe2000000001e */
[----:B------:R-:W-:-:S03]  /*2ea0*/  FFMA R35, R34, R35, 0.79788458347320556641 ;  /* 0x3f4c422a22237423 */ /* 0x000fc60000000023 */
[----:B------:R-:W-:Y:S01]  /*2eb0*/  FFMA R27, -R29, R29, 1 ;  /* 0x3f8000001d1b7423 */ /* 0x000fe2000000011d */
[----:B------:R-:W-:-:S03]  /*2ec0*/  FMUL R34, R34, 0.5 ;  /* 0x3f00000022227820 */ /* 0x000fc60000400000 */
[----:B------:R-:W-:Y:S01]  /*2ed0*/  FMUL R35, R27, R35 ;  /* 0x000000231b237220 */ /* 0x000fe20000400000 */
[----:B--2---:R-:W-:-:S03]  /*2ee0*/  HADD2.F32 R27, -RZ, R31.H0_H0 ;  /* 0x2000001fff1b7230 */ /* 0x004fc60000004100 */
[----:B------:R-:W-:Y:S02]  /*2ef0*/  FMUL R35, R34, R35 ;  /* 0x0000002322237220 */ /* 0x000fe40000400000 */
[C---:B------:R-:W-:Y:S01]  /*2f00*/  FMUL R34, R27.reuse, 0.044714998453855514526 ;  /* 0x3d3727131b227820 */ /* 0x040fe20000400000 */
[----:B------:R-:W-:-:S03]  /*2f10*/  FMUL R30, R27, 0.79788458347320556641 ;  /* 0x3f4c422a1b1e7820 */ /* 0x000fc60000400000 */
[----:B------:R-:W-:-:S04]  /*2f20*/  FFMA R34, R27, R34, 1 ;  /* 0x3f8000001b227423 */ /* 0x000fc80000000022 */
[----:B------:R-:W-:-:S04]  /*2f30*/  FMUL R34, R30, R34 ;  /* 0x000000221e227220 */ /* 0x000fc80000400000 */
[----:B------:R-:W-:-:S06]  /*2f40*/  FMUL R30, |R34|, 2.8853900432586669922 ;  /* 0x4038aa3b221e7820 */ /* 0x000fcc0000400200 */
[----:B------:R-:W2:Y:S01]  /*2f50*/  MUFU.EX2 R30, R30 ;  /* 0x0000001e001e7308 */ /* 0x000ea20000000800 */
[----:B------:R-:W-:-:S04]  /*2f60*/  FADD R29, R29, 1 ;  /* 0x3f8000001d1d7421 */ /* 0x000fc80000000000 */
[----:B------:R-:W-:Y:S01]  /*2f70*/  FFMA R29, R29, 0.5, R35 ;  /* 0x3f0000001d1d7823 */ /* 0x000fe20000000023 */
[--C-:B------:R-:W-:Y:S02]  /*2f80*/  HADD2.F32 R35, -RZ, R33.reuse.H0_H0 ;  /* 0x20000021ff237230 */ /* 0x100fe40000004100 */
[----:B--2---:R-:W-:Y:S01]  /*2f90*/  FADD R30, R30, 1 ;  /* 0x3f8000001e1e7421 */ /* 0x004fe20000000000 */
[----:B------:R-:W-:-:S05]  /*2fa0*/  HADD2.F32 R33, -RZ, R33.H1_H1 ;  /* 0x30000021ff217230 */ /* 0x000fca0000004100 */
[----:B------:R-:W2:Y:S01]  /*2fb0*/  MUFU.RCP R30, R30 ;  /* 0x0000001e001e7308 */ /* 0x000ea20000001000 */
        /* <DEDUP_REMOVED lines=8> */
[----:B--2---:R-:W-:-:S03]  /*3040*/  FFMA R30, R30, -2, R4 ;  /* 0xc00000001e1e7823 */ /* 0x004fc60000000004 */
        /* <DEDUP_REMOVED lines=10> */
[----:B------:R-:W2:Y:S02]  /*30f0*/  MUFU.EX2 R34, R34 ;  /* 0x0000002200227308 */ /* 0x000ea40000000800 */
[----:B--2---:R-:W-:-:S06]  /*3100*/  FADD R34, R34, 1 ;  /* 0x3f80000022227421 */ /* 0x004fcc0000000000 */
[----:B------:R-:W2:Y:S01]  /*3110*/  MUFU.RCP R34, R34 ;  /* 0x0000002200227308 */ /* 0x000ea20000001000 */
[C---:B------:R-:W-:Y:S02]  /*3120*/  FSETP.GE.AND P2, PT, |R33|.reuse, 0.60000002384185791016, PT ;  /* 0x3f19999a2100780b */ /* 0x040fe40003f46200 */
[----:B------:R-:W-:Y:S02]  /*3130*/  ISETP.GE.U32.AND P0, PT, R18, UR32, PT ;  /* 0x0000002012007c0c */ /* 0x000fe4000bf06070 */
[C---:B------:R-:W-:Y:S01]  /*3140*/  FSETP.GE.AND P1, PT, |R33|.reuse, 9.010913848876953125, PT ;  /* 0x41102cb42100780b */ /* 0x040fe20003f26200 */
[----:B--2---:R-:W-:Y:S01]  /*3150*/  FFMA R34, R34, -2, R4 ;  /* 0xc000000022227823 */ /* 0x004fe20000000004 */
[----:B------:R-:W-:-:S04]  /*3160*/  FMUL R4, R33, R33 ;  /* 0x0000002121047220 */ /* 0x000fc80000400000 */
[----:B------:R-:W-:-:S04]  /*3170*/  FFMA R3, R4, R3, -0.052303962409496307373 ;  /* 0xbd563cae04037423 */ /* 0x000fc80000000003 */
[----:B------:R-:W-:Y:S01]  /*3180*/  FFMA R3, R4, R3, 0.1331529766321182251 ;  /* 0x3e08594104037423 */ /* 0x000fe20000000003 */
[----:B------:R-:W-:-:S03]  /*3190*/  ISETP.GE.U32.OR P0, PT, R32, UR31, P0 ;  /* 0x0000001f20007c0c */ /* 0x000fc60008706470 */
[----:B------:R-:W-:Y:S01]  /*31a0*/  FFMA R3, R4, R3, -0.33332768082618713379 ;  /* 0xbeaaa9ed04037423 */ /* 0x000fe20000000003 */
[----:B------:R-:W-:-:S03]  /*31b0*/  FSEL R34, R34, 1, !P1 ;  /* 0x3f80000022227808 */ /* 0x000fc60004800000 */
[----:B------:R-:W-:Y:S01]  /*31c0*/  FFMA R3, R4, R3, RZ ;  /* 0x0000000304037223 */ /* 0x000fe200000000ff */
[--C-:B------:R-:W-:Y:S01]  /*31d0*/  LOP3.LUT R32, R34, 0x80000000, R33.reuse, 0xb8, !PT ;  /* 0x8000000022207812 */ /* 0x100fe200078eb821 */
[----:B------:R-:W-:Y:S02]  /*31e0*/  FMUL R34, R29, UR34 ;  /* 0x000000221d227c20 */ /* 0x000fe40008400000 */
[----:B------:R-:W-:Y:S01]  /*31f0*/  @!P2 FFMA R32, R33, R3, R33 ;  /* 0x000000032120a223 */ /* 0x000fe20000000021 */
[----:B------:R-:W-:Y:S01]  /*3200*/  FMUL R33, R28, UR34 ;  /* 0x000000221c217c20 */ /* 0x000fe20008400000 */
[----:B-----5:R-:W-:Y:S01]  /*3210*/  @!P0 LEA R42, P1, R19, UR29, 0x2 ;  /* 0x0000001d132a8c11 */ /* 0x020fe2000f8210ff */
[----:B------:R-:W-:Y:S01]  /*3220*/  FADD R35, RZ, R0 ;  /* 0x00000000ff237221 */ /* 0x000fe20000000000 */
[----:B------:R-:W-:Y:S02]  /*3230*/  F2FP.BF16.F32.PACK_AB R34, RZ, R34 ;  /* 0x00000022ff22723e */ /* 0x000fe400000010ff */
[----:B------:R-:W-:-:S02]  /*3240*/  F2FP.BF16.F32.PACK_AB R33, RZ, R33 ;  /* 0x00000021ff21723e */ /* 0x000fc400000010ff */
[----:B------:R-:W-:Y:S01]  /*3250*/  FMNMX R2, R2, |R0|, !PT ;  /* 0x4000000002027209 */ /* 0x000fe20007800000 */
[----:B------:R-:W-:Y:S01]  /*3260*/  FMUL R0, R27, 0.10703222453594207764 ;  /* 0x3ddb33b61b007820 */ /* 0x000fe20000400000 */
[----:B------:R-:W-:Y:S01]  /*3270*/  UMOV UR8, 0x400 ;  /* 0x0000040000087882 */ /* 0x000fe20000000000 */
[----:B------:R-:W-:Y:S01]  /*3280*/  @!P0 LEA.HI.X R43, R19, UR30, R20, 0x2, P1 ;  /* 0x0000001e132b8c11 */ /* 0x000fe200088f1414 */
[----:B------:R-:W-:Y:S01]  /*3290*/  UIADD3 UR8, UPT, UPT, UR8, 0x20, URZ ;  /* 0x0000002008087890 */ /* 0x000fe2000fffe0ff */
[----:B------:R-:W-:Y:S01]  /*32a0*/  @!P0 PRMT R3, R33, 0x5410, R34 ;  /* 0x0000541021038816 */ /* 0x000fe20000000022 */
[----:B------:R-:W-:Y:S01]  /*32b0*/  FFMA R0, R27, R0, 0.79788458347320556641 ;  /* 0x3f4c422a1b007423 */ /* 0x000fe20000000000 */
[----:B------:R-:W-:Y:S01]  /*32c0*/  FFMA R37, -R30, R30, 1 ;  /* 0x3f8000001e257423 */ /* 0x000fe2000000011e */
[----:B------:R-:W-:Y:S01]  /*32d0*/  LOP3.LUT R4, R5, 0x1f, RZ, 0xc0, !PT ;  /* 0x0000001f05047812 */ /* 0x000fe200078ec0ff */
[----:B0-----:R-:W-:Y:S01]  /*32e0*/  ULEA UR13, UR13, UR8, 0x18 ;  /* 0x000000080d0d7291 */ /* 0x001fe2000f8ec0ff */
[----:B------:R0:W-:Y:S01]  /*32f0*/  @!P0 STG.E desc[UR22][R42.64], R3 ;  /* 0x000000032a008986 */ /* 0x0001e2000c101916 */
[----:B------:R-:W-:Y:S01]  /*3300*/  FMUL R37, R37, R0 ;  /* 0x0000000025257220 */ /* 0x000fe20000400000 */
[----:B------:R-:W-:-:S02]  /*3310*/  IMAD.SHL.U32 R0, R40, 0x4, RZ ;  /* 0x0000000428007824 */ /* 0x000fc400078e00ff */
[----:B------:R-:W-:Y:S01]  /*3320*/  FADD R35, R36, R35 ;  /* 0x0000002324237221 */ /* 0x000fe20000000000 */
[----:B------:R-:W-:Y:S02]  /*3330*/  FMNMX3 R36, |R17|, R2, |R36|, !PT ;  /* 0x0000000211247276 */ /* 0x000fe40007800624 */
[----:B------:R-:W-:Y:S01]  /*3340*/  LOP3.LUT R0, R0, 0x7c, RZ, 0xc0, !PT ;  /* 0x0000007c00007812 */ /* 0x000fe200078ec0ff */
[----:B0-----:R-:W-:Y:S01]  /*3350*/  IMAD R3, R4, 0x84, RZ ;  /* 0x0000008404037824 */ /* 0x001fe200078e02ff */
[----:B------:R-:W-:-:S04]  /*3360*/  PRMT R7, R7, 0x5410, R8 ;  /* 0x0000541007077816 */ /* 0x000fc80000000008 */
[----:B------:R-:W-:-:S04]  /*3370*/  IADD3 R2, PT, PT, R3, UR13, RZ ;  /* 0x0000000d03027c10 */ /* 0x000fc8000fffe0ff */
[----:B------:R-:W-:-:S05]  /*3380*/  IADD3 R0, PT, PT, R2, R0, RZ ;  /* 0x0000000002007210 */ /* 0x000fca0007ffe0ff */
[----:B------:R0:W-:Y:S01]  /*3390*/  STS [R0], R7 ;  /* 0x0000000700007388 */ /* 0x0001e20000000800 */
[----:B------:R-:W-:Y:S01]  /*33a0*/  FMNMX R36, |R21|, R36, !PT ;  /* 0x0000002415247209 */ /* 0x000fe20007800200 */
[----:B0-----:R-:W-:-:S04]  /*33b0*/  FADD R7, RZ, R17 ;  /* 0x00000011ff077221 */ /* 0x001fc80000000000 */
[----:B------:R-:W-:Y:S01]  /*33c0*/  FADD R7, R21, R7 ;  /* 0x0000000715077221 */ /* 0x000fe20000000000 */
[C---:B------:R-:W-:Y:S01]  /*33d0*/  FMUL R21, R31.reuse, 0.10703222453594207764 ;  /* 0x3ddb33b61f157820 */ /* 0x040fe20000400000 */
[----:B------:R-:W-:Y:S01]  /*33e0*/  FFMA R8, -R32, R32, 1 ;  /* 0x3f80000020087423 */ /* 0x000fe20000000120 */
[----:B------:R-:W-:Y:S02]  /*33f0*/  LOP3.LUT R17, RZ, R41, RZ, 0x33, !PT ;  /* 0x00000029ff117212 */ /* 0x000fe400078e33ff */
[----:B------:R-:W-:-:S04]  /*3400*/  FFMA R21, R31, R21, 0.79788458347320556641 ;  /* 0x3f4c422a1f157423 */ /* 0x000fc80000000015 */
[----:B------:R-:W-:Y:S01]  /*3410*/  FMUL R21, R8, R21 ;  /* 0x0000001508157220 */ /* 0x000fe20000400000 */
[----:B------:R-:W-:-:S05]  /*3420*/  IADD3 R8, PT, PT, R17, R5, RZ ;  /* 0x0000000511087210 */ /* 0x000fca0007ffe0ff */
[----:B------:R-:W-:Y:S01]  /*3430*/  IMAD.SHL.U32 R8, R8, 0x4, RZ ;  /* 0x0000000408087824 */ /* 0x000fe200078e00ff */
[----:B------:R-:W-:-:S04]  /*3440*/  PRMT R9, R12, 0x5410, R9 ;  /* 0x000054100c097816 */ /* 0x000fc80000000009 */
[----:B------:R-:W-:Y:S01]  /*3450*/  LOP3.LUT R8, R8, 0x7c, RZ, 0xc0, !PT ;  /* 0x0000007c08087812 */ /* 0x000fe200078ec0ff */
[----:B------:R-:W-:-:S03]  /*3460*/  FMUL R31, R31, 0.5 ;  /* 0x3f0000001f1f7820 */ /* 0x000fc60000400000 */
[----:B------:R-:W-:Y:S01]  /*3470*/  IADD3 R8, PT, PT, R2, R8, RZ ;  /* 0x0000000802087210 */ /* 0x000fe20007ffe0ff */
[----:B------:R-:W-:Y:S01]  /*3480*/  FMUL R27, R27, 0.5 ;  /* 0x3f0000001b1b7820 */ /* 0x000fe20000400000 */
[----:B------:R-:W-:-:S03]  /*3490*/  FADD R32, R32, 1 ;  /* 0x3f80000020207421 */ /* 0x000fc60000000000 */
[----:B------:R0:W-:Y:S01]  /*34a0*/  STS [R8], R9 ;  /* 0x0000000908007388 */ /* 0x0001e20000000800 */
[----:B------:R-:W-:Y:S01]  /*34b0*/  FMUL R37, R27, R37 ;  /* 0x000000251b257220 */ /* 0x000fe20000400000 */
[----:B------:R-:W-:Y:S01]  /*34c0*/  FADD R30, R30, 1 ;  /* 0x3f8000001e1e7421 */ /* 0x000fe20000000000 */
[----:B------:R-:W-:Y:S01]  /*34d0*/  IMAD.IADD R39, R5, 0x1, -R39 ;  /* 0x0000000105277824 */ /* 0x000fe200078e0a27 */
[----:B------:R-:W-:Y:S02]  /*34e0*/  IADD3 R12, PT, PT, R38, 0x1, RZ ;  /* 0x00000001260c7810 */ /* 0x000fe40007ffe0ff */
[----:B------:R-:W-:Y:S01]  /*34f0*/  @!P0 IADD3 R19, P1, PT, R19, UR35, RZ ;  /* 0x0000002313138c10 */ /* 0x000fe2000ff3e0ff */
[----:B0-----:R-:W-:Y:S01]  /*3500*/  FMUL R9, R31, R21 ;  /* 0x000000151f097220 */ /* 0x001fe20000400000 */
[--C-:B---3--:R-:W-:Y:S02]  /*3510*/  HADD2.F32 R21, -RZ, R22.reuse.H0_H0 ;  /* 0x20000016ff157230 */ /* 0x108fe40000004100 */
[----:B------:R-:W-:-:S02]  /*3520*/  HADD2.F32 R22, -RZ, R22.H1_H1 ;  /* 0x30000016ff167230 */ /* 0x000fc40000004100 */
[----:B------:R-:W-:Y:S01]  /*3530*/  FFMA R9, R32, 0.5, R9 ;  /* 0x3f00000020097823 */ /* 0x000fe20000000009 */
[----:B------:R-:W-:Y:S01]  /*3540*/  FFMA R37, R30, 0.5, R37 ;  /* 0x3f0000001e257823 */ /* 0x000fe20000000025 */
[----:B------:R-:W-:Y:S02]  /*3550*/  LOP3.LUT R12, R12, 0x1f, RZ, 0xc0, !PT ;  /* 0x0000001f0c0c7812 */ /* 0x000fe400078ec0ff */
[----:B------:R-:W-:Y:S01]  /*3560*/  FMUL R9, R22, R9 ;  /* 0x0000000916097220 */ /* 0x000fe20000400000 */
[----:B------:R-:W-:Y:S01]  /*3570*/  @!P0 IADD3.X R20, PT, PT, R20, UR36, RZ, P1, !PT ;  /* 0x0000002414148c10 */ /* 0x000fe20008ffe4ff */
[----:B------:R-:W-:Y:S01]  /*3580*/  FADD R22, RZ, R29 ;  /* 0x0000001dff167221 */ /* 0x000fe20000000000 */
[----:B------:R-:W-:Y:S01]  /*3590*/  SHF.L.U32 R39, R39, 0x2, RZ ;  /* 0x0000000227277819 */ /* 0x000fe200000006ff */
[----:B------:R-:W-:Y:S01]  /*35a0*/  FMUL R21, R21, R37 ;  /* 0x0000002515157220 */ /* 0x000fe20000400000 */
[----:B------:R-:W-:Y:S01]  /*35b0*/  @!P0 LEA R30, P1, R19, UR29, 0x2 ;  /* 0x0000001d131e8c11 */ /* 0x000fe2000f8210ff */
[----:B------:R-:W-:Y:S01]  /*35c0*/  FADD R27, RZ, R28 ;  /* 0x0000001cff1b7221 */ /* 0x000fe20000000000 */
[----:B------:R-:W-:-:S02]  /*35d0*/  IADD3 R38, PT, PT, R38, 0x2, RZ ;  /* 0x0000000226267810 */ /* 0x000fc40007ffe0ff */
[----:B------:R-:W-:Y:S01]  /*35e0*/  R2UR UR24, R6 ;  /* 0x00000000061872ca */ /* 0x000fe200000e0000 */
[----:B------:R-:W-:Y:S01]  /*35f0*/  SHFL.IDX PT, R35, R35, R12, 0x1f ;  /* 0x00001f0c23237589 */ /* 0x000fe200000e0000 */
[----:B------:R-:W-:Y:S01]  /*3600*/  LOP3.LUT R39, R39, 0x7c, RZ, 0xc0, !PT ;  /* 0x0000007c27277812 */ /* 0x000fe200078ec0ff */
[----:B------:R-:W-:Y:S01]  /*3610*/  FADD R22, R9, R22 ;  /* 0x0000001609167221 */ /* 0x000fe20000000000 */
[----:B------:R-:W-:Y:S01]  /*3620*/  @!P0 LEA.HI.X R31, R19, UR30, R20, 0x2, P1 ;  /* 0x0000001e131f8c11 */ /* 0x000fe200088f1414 */
[----:B------:R0:W2:Y:S01]  /*3630*/  SHFL.IDX PT, R7, R7, R12, 0x1f ;  /* 0x00001f0c07077589 */ /* 0x0000a200000e0000 */
[C---:B------:R-:W-:Y:S01]  /*3640*/  FADD R27, R21.reuse, R27 ;  /* 0x0000001b151b7221 */ /* 0x040fe20000000000 */
[----:B------:R-:W-:Y:S01]  /*3650*/  FMUL R20, R21, UR34 ;  /* 0x0000002215147c20 */ /* 0x000fe20008400000 */
[----:B------:R-:W-:Y:S01]  /*3660*/  FMUL R19, R9, UR34 ;  /* 0x0000002209137c20 */ /* 0x000fe20008400000 */
[----:B------:R-:W-:Y:S01]  /*3670*/  IADD3 R37, PT, PT, -R18, R5, RZ ;  /* 0x0000000512257210 */ /* 0x000fe20007ffe1ff */
[----:B------:R-:W-:Y:S01]  /*3680*/  IMAD.IADD R18, R2, 0x1, R39 ;  /* 0x0000000102127824 */ /* 0x000fe200078e0227 */
[----:B------:R-:W-:-:S02]  /*3690*/  PRMT R23, R23, 0x5410, R25 ;  /* 0x0000541017177816 */ /* 0x000fc40000000019 */
[----:B0-----:R-:W-:Y:S01]  /*36a0*/  LOP3.LUT R12, R38, 0x1f, RZ, 0xc0, !PT ;  /* 0x0000001f260c7812 */ /* 0x001fe200078ec0ff */
[----:B------:R-:W-:Y:S01]  /*36b0*/  UIMAD UR15, UR6, UR12, URZ ;  /* 0x0000000c060f72a4 */ /* 0x000fe2000f8e02ff */
[----:B------:R-:W-:Y:S02]  /*36c0*/  F2FP.BF16.F32.PACK_AB R20, RZ, R20 ;  /* 0x00000014ff14723e */ /* 0x000fe400000010ff */
[----:B------:R-:W-:Y:S01]  /*36d0*/  F2FP.BF16.F32.PACK_AB R19, RZ, R19 ;  /* 0x00000013ff13723e */ /* 0x000fe200000010ff */
[----:B------:R-:W0:Y:S04]  /*36e0*/  SHFL.IDX PT, R22, R22, R12, 0x1f ;  /* 0x00001f0c16167589 */ /* 0x000e2800000e0000 */
[----:B------:R-:W3:Y:S01]  /*36f0*/  SHFL.IDX PT, R27, R27, R12, 0x1f ;  /* 0x00001f0c1b1b7589 */ /* 0x000ee200000e0000 */
[----:B------:R-:W-:-:S03]  /*3700*/  UIMAD.WIDE.U32 UR8, UR25, UR12, URZ ;  /* 0x0000000c190872a5 */ /* 0x000fc6000f8e00ff */
[----:B------:R4:W-:Y:S01]  /*3710*/  STS [R18], R23 ;  /* 0x0000001712007388 */ /* 0x0009e20000000800 */
[----:B------:R-:W-:Y:S01]  /*3720*/  UIMAD UR15, UR25, UR24, UR15 ;  /* 0x00000018190f72a4 */ /* 0x000fe2000f8e020f */
[----:B------:R-:W-:Y:S01]  /*3730*/  SHF.L.U32 R37, R37, 0x2, RZ ;  /* 0x0000000225257819 */ /* 0x000fe200000006ff */
[----:B------:R-:W-:Y:S02]  /*3740*/  USHF.L.U32 UR6, UR8, 0x6, URZ ;  /* 0x0000000608067899 */ /* 0x000fe400080006ff */
[----:B------:R-:W-:Y:S01]  /*3750*/  UIADD3 UR9, UPT, UPT, UR9, UR15, URZ ;  /* 0x0000000f09097290 */ /* 0x000fe2000fffe0ff */
[----:B----4-:R-:W-:Y:S01]  /*3760*/  @!P0 PRMT R23, R20, 0x5410, R19 ;  /* 0x0000541014178816 */ /* 0x010fe20000000013 */
[----:B------:R-:W-:Y:S01]  /*3770*/  ULEA UR6, UP0, UR4, UR6, 0x6 ;  /* 0x0000000604067291 */ /* 0x000fe2000f8030ff */
[----:B------:R-:W-:-:S03]  /*3780*/  LOP3.LUT R37, R37, 0x7c, RZ, 0xc0, !PT ;  /* 0x0000007c25257812 */ /* 0x000fc600078ec0ff */
[----:B------:R4:W-:Y:S01]  /*3790*/  @!P0 STG.E desc[UR22][R30.64], R23 ;  /* 0x000000171e008986 */ /* 0x0009e2000c101916 */
[----:B------:R-:W-:Y:S01]  /*37a0*/  ISETP.LT.U32.AND P0, PT, R41, UR31, PT ;  /* 0x0000001f29007c0c */ /* 0x000fe2000bf01070 */
[----:B------:R-:W-:Y:S02]  /*37b0*/  USHF.L.U64.HI UR8, UR8, 0x6, UR9 ;  /* 0x0000000608087899 */ /* 0x000fe40008010209 */
[----:B------:R-:W-:Y:S02]  /*37c0*/  UIMAD UR21, UR21, -0x3f, URZ ;  /* 0xffffffc1151578a4 */ /* 0x000fe4000f8e02ff */
[----:B------:R-:W-:Y:S01]  /*37d0*/  UIMAD.WIDE.U32 UR16, UR14, -0x3f, UR16 ;  /* 0xffffffc10e1078a5 */ /* 0x000fe2000f8e0010 */
[----:B------:R-:W-:Y:S01]  /*37e0*/  IADD3 R12, PT, PT, R2, R37, RZ ;  /* 0x00000025020c7210 */ /* 0x000fe20007ffe0ff */
[----:B------:R-:W-:Y:S01]  /*37f0*/  ULEA.HI.X UR4, UR4, UR8, UR5, 0x6, UP0 ;  /* 0x0000000804047291 */ /* 0x000fe200080f3405 */
[----:B------:R-:W-:Y:S02]  /*3800*/  FMNMX R36, R36, |R28|, !PT ;  /* 0x4000001c24247209 */ /* 0x000fe40007800000 */
[----:B------:R-:W-:Y:S01]  /*3810*/  PRMT R33, R33, 0x5410, R20 ;  /* 0x0000541021217816 */ /* 0x000fe20000000014 */
[----:B------:R-:W-:-:S02]  /*3820*/  ULEA UR10, UP1, UR6, UR10, 0x1 ;  /* 0x0000000a060a7291 */ /* 0x000fc4000f8208ff */
[----:B------:R-:W-:Y:S02]  /*3830*/  UIADD3 UR14, UPT, UPT, UR17, -UR14, UR21 ;  /* 0x8000000e110e7290 */ /* 0x000fe4000fffe015 */
[----:B-1----:R-:W-:Y:S01]  /*3840*/  ULEA UR18, UP0, UR16, UR18, 0x2 ;  /* 0x0000001210127291 */ /* 0x002fe2000f8010ff */
[----:B------:R-:W-:Y:S01]  /*3850*/  FMNMX3 R20, |R29|, R36, |R21|, !PT ;  /* 0x000000241d147276 */ /* 0x000fe20007800615 */
[----:B--2---:R-:W-:Y:S01]  /*3860*/  FADD R7, R16, R7 ;  /* 0x0000000710077221 */ /* 0x004fe20000000000 */
[----:B------:R4:W-:Y:S01]  /*3870*/  STS [R12], R33 ;  /* 0x000000210c007388 */ /* 0x0009e20000000800 */
[----:B------:R-:W-:Y:S01]  /*3880*/  FADD R28, R15, R35 ;  /* 0x000000230f1c7221 */ /* 0x000fe20000000000 */
[----:B------:R-:W-:Y:S01]  /*3890*/  ULEA.HI.X UR4, UR6, UR11, UR4, 0x1, UP1 ;  /* 0x0000000b06047291 */ /* 0x000fe200088f0c04 */
[----:B------:R-:W-:Y:S01]  /*38a0*/  BSSY.RECONVERGENT B0, `(.L_x_13221) ;  /* 0x0000079000007945 */ /* 0x000fe20003800200 */
[----:B------:R-:W-:Y:S01]  /*38b0*/  ULOP3.LUT UR12, UR12, 0xfffffffe, URZ, 0xc0, !UPT ;  /* 0xfffffffe0c0c7892 */ /* 0x000fe2000f8ec0ff */
[----:B------:R-:W-:Y:S01]  /*38c0*/  PRMT R13, R13, 0x5410, R11 ;  /* 0x000054100d0d7816 */ /* 0x000fe2000000000b */
[----:B------:R-:W-:Y:S01]  /*38d0*/  ULEA.HI.X UR14, UR16, UR19, UR14, 0x2, UP0 ;  /* 0x00000013100e7291 */ /* 0x000fe200080f140e */
[----:B------:R-:W-:Y:S01]  /*38e0*/  FMNMX R9, |R9|, R20, !PT ;  /* 0x0000001409097209 */ /* 0x000fe20007800200 */
[----:B0-----:R-:W-:Y:S01]  /*38f0*/  FADD R11, R7, R22 ;  /* 0x00000016070b7221 */ /* 0x001fe20000000000 */
[----:B------:R-:W-:Y:S01]  /*3900*/  PRMT R14, R14, 0x5410, R10 ;  /* 0x000054100e0e7816 */ /* 0x000fe2000000000a */
[----:B---3--:R-:W-:Y:S01]  /*3910*/  FADD R10, R28, R27 ;  /* 0x0000001b1c0a7221 */ /* 0x008fe20000000000 */
[----:B------:R-:W-:-:S02]  /*3920*/  SHF.R.U32.HI R7, RZ, 0x5, R5 ;  /* 0x00000005ff077819 */ /* 0x000fc40000011605 */
[----:B------:R-:W-:Y:S02]  /*3930*/  IADD3 R15, PT, PT, R41, 0x1, RZ ;  /* 0x00000001290f7810 */ /* 0x000fe40007ffe0ff */
[----:B------:R-:W-:Y:S02]  /*3940*/  IADD3 R20, PT, PT, R17, UR31, RZ ;  /* 0x0000001f11147c10 */ /* 0x000fe4000fffe0ff */
[----:B------:R-:W-:Y:S02]  /*3950*/  IADD3 R21, PT, PT, -R41, UR31, RZ ;  /* 0x0000001f29157c10 */ /* 0x000fe4000fffe1ff */
[----:B------:R-:W-:Y:S02]  /*3960*/  PRMT R24, R24, 0x5410, R26 ;  /* 0x0000541018187816 */ /* 0x000fe4000000001a */
[----:B------:R-:W-:Y:S01]  /*3970*/  PRMT R19, R34, 0x5410, R19 ;  /* 0x0000541022137816 */ /* 0x000fe20000000013 */
[----:B------:R-:W-:Y:S06]  /*3980*/  BAR.SYNC.DEFER_BLOCKING 0x0 ;  /* 0x0000000000007b1d */ /* 0x000fec0000010000 */
[----:B----4-:R-:W-:Y:S05]  /*3990*/  @!P0 BRA `(.L_x_13222) ;  /* 0x0000000400a48947 */ /* 0x010fea0003800000 */
[----:B------:R-:W-:Y:S01]  /*39a0*/  SHF.R.U32.HI R16, RZ, 0x5, R5 ;  /* 0x00000005ff107819 */ /* 0x000fe20000011605 */
[----:B------:R-:W-:Y:S01]  /*39b0*/  IMAD.U32 R22, RZ, RZ, UR31 ;  /* 0x0000001fff167e24 */ /* 0x000fe2000f8e00ff */
[----:B------:R-:W-:Y:S01]  /*39c0*/  ISETP.GE.U32.AND P1, PT, R20, 0x3, PT ;  /* 0x000000031400780c */ /* 0x000fe20003f26070 */
[----:B------:R-:W-:Y:S01]  /*39d0*/  BSSY.RECONVERGENT B1, `(.L_x_13223) ;  /* 0x0000042000017945 */ /* 0x000fe20003800200 */
[----:B------:R-:W-:Y:S01]  /*39e0*/  SHF.L.U32 R16, R16, 0x3, RZ ;  /* 0x0000000310107819 */ /* 0x000fe200000006ff */
[----:B------:R-:W-:Y:S01]  /*39f0*/  IMAD.MOV.U32 R26, RZ, RZ, RZ ;  /* 0x000000ffff1a7224 */ /* 0x000fe200078e00ff */
[----:B------:R-:W-:Y:S02]  /*3a00*/  LOP3.LUT R22, R22, 0x3, RZ, 0xc0, !PT ;  /* 0x0000000316167812 */ /* 0x000fe400078ec0ff */
[----:B------:R-:W-:Y:S01]  /*3a10*/  MOV R27, R40 ;  /* 0x00000028001b7202 */ /* 0x000fe20000000f00 */
[----:B------:R-:W-:Y:S01]  /*3a20*/  IMAD R29, R16, UR7, RZ ;  /* 0x00000007101d7c24 */ /* 0x000fe2000f8e02ff */
[----:B------:R-:W-:Y:S01]  /*3a30*/  ISETP.NE.AND P0, PT, R22, RZ, PT ;  /* 0x000000ff1600720c */ /* 0x000fe20003f05270 */
[----:B------:R-:W-:-:S05]  /*3a40*/  IMAD.WIDE.U32 R16, R16, UR33, RZ ;  /* 0x0000002110107c25 */ /* 0x000fca000f8e00ff */
[----:B------:R-:W-:Y:S02]  /*3a50*/  IADD3 R29, PT, PT, R17, R29, RZ ;  /* 0x0000001d111d7210 */ /* 0x000fe40007ffe0ff */
[----:B------:R-:W-:Y:S01]  /*3a60*/  MOV R28, R16 ;  /* 0x00000010001c7202 */ /* 0x000fe20000000f00 */
[----:B------:R-:W-:Y:S06]  /*3a70*/  @!P1 BRA `(.L_x_13224) ;  /* 0x0000000000dc9947 */ /* 0x000fec0003800000 */
[----:B------:R-:W0:Y:S01]  /*3a80*/  LDC R6, c[0x0][0x3d4] ;  /* 0x0000f500ff067b82 */ /* 0x000e220000000800 */
[----:B------:R-:W-:Y:S01]  /*3a90*/  IMAD.IADD R26, R21, 0x1, -R22 ;  /* 0x00000001151a7824 */ /* 0x000fe200078e0a16 */
[----:B------:R-:W-:Y:S02]  /*3aa0*/  LEA R25, R7, R3, 0x4 ;  /* 0x0000000307197211 */ /* 0x000fe400078e20ff */
[----:B------:R-:W-:Y:S02]  /*3ab0*/  MOV R16, UR13 ;  /* 0x0000000d00107c02 */ /* 0x000fe40008000f00 */
[----:B------:R-:W-:Y:S02]  /*3ac0*/  MOV R27, R40 ;  /* 0x00000028001b7202 */ /* 0x000fe40000000f00 */
[----:B------:R-:W-:Y:S02]  /*3ad0*/  IADD3 R25, PT, PT, R25, 0x8, R16 ;  /* 0x0000000819197810 */ /* 0x000fe40007ffe010 */
[----:B------:R-:W-:-:S07]  /*3ae0*/  IADD3 R23, PT, PT, -R26, RZ, RZ ;  /* 0x000000ff1a177210 */ /* 0x000fce0007ffe1ff */
.L_x_13225:
[C---:B-1----:R-:W-:Y:S02]  /*3af0*/  LOP3.LUT R17, R27.reuse, 0x1f, RZ, 0xc0, !PT ;  /* 0x0000001f1b117812 */ /* 0x042fe400078ec0ff */
[----:B------:R-:W-:Y:S02]  /*3b00*/  IADD3 R33, PT, PT, R27, -0x1, RZ ;  /* 0xffffffff1b217810 */ /* 0x000fe40007ffe0ff */
[----:B------:R-:W-:Y:S02]  /*3b10*/  ISETP.GE.U32.AND P2, PT, R17, UR32, PT ;  /* 0x0000002011007c0c */ /* 0x000fe4000bf46070 */
[----:B------:R-:W-:Y:S02]  /*3b20*/  LOP3.LUT R33, R33, 0x1f, RZ, 0xc0, !PT ;  /* 0x0000001f21217812 */ /* 0x000fe400078ec0ff */
[----:B------:R-:W-:Y:S02]  /*3b30*/  IADD3 R23, PT, PT, R23, 0x4, RZ ;  /* 0x0000000417177810 */ /* 0x000fe40007ffe0ff */
[----:B------:R-:W-:-:S07]  /*3b40*/  ISETP.GE.U32.AND P1, PT, R33, UR32, PT ;  /* 0x0000002021007c0c */ /* 0x000fce000bf26070 */
        /* <DEDUP_REMOVED lines=11> */
[C---:B-1----:R-:W-:Y:S02]  /*3c00*/  @!P1 LEA R16, P2, R33.reuse, UR10, 0x2 ;  /* 0x0000000a21109c11 */ /* 0x042fe4000f8410ff */
[----:B------:R-:W-:Y:S02]  /*3c10*/  IADD3 R35, P3, PT, R28, UR12, RZ ;  /* 0x0000000c1c237c10 */ /* 0x000fe4000ff7e0ff */
[----:B------:R-:W-:Y:S02]  /*3c20*/  @!P1 LEA.HI.X R17, R33, UR4, R30, 0x2, P2 ;  /* 0x0000000421119c11 */ /* 0x000fe400090f141e */
[C---:B------:R-:W-:Y:S01]  /*3c30*/  IADD3 R30, PT, PT, R27.reuse, 0x1e, RZ ;  /* 0x0000001e1b1e7810 */ /* 0x040fe20007ffe0ff */
[----:B------:R-:W-:Y:S01]  /*3c40*/  VIADD R27, R27, 0x1d ;  /* 0x0000001d1b1b7836 */ /* 0x000fe20000000000 */
[----:B------:R-:W-:Y:S01]  /*3c50*/  IADD3.X R29, PT, PT, R29, R6, RZ, P3, !PT ;  /* 0x000000061d1d7210 */ /* 0x000fe20001ffe4ff */
[----:B--2---:R0:W-:Y:S01]  /*3c60*/  @!P1 STG.E desc[UR22][R16.64], R31 ;  /* 0x0000001f10009986 */ /* 0x0041e2000c101916 */
[----:B------:R-:W-:-:S02]  /*3c70*/  LOP3.LUT R30, R30, 0x1f, RZ, 0xc0, !PT ;  /* 0x0000001f1e1e7812 */ /* 0x000fc400078ec0ff */
[----:B------:R-:W-:Y:S02]  /*3c80*/  LOP3.LUT R27, R27, 0x1f, RZ, 0xc0, !PT ;  /* 0x0000001f1b1b7812 */ /* 0x000fe400078ec0ff */
[----:B------:R-:W-:Y:S02]  /*3c90*/  ISETP.GE.U32.AND P2, PT, R30, UR32, PT ;  /* 0x000000201e007c0c */ /* 0x000fe4000bf46070 */
[----:B------:R-:W-:-:S11]  /*3ca0*/  ISETP.GE.U32.AND P1, PT, R27, UR32, PT ;  /* 0x000000201b007c0c */ /* 0x000fd6000bf26070 */
[----:B------:R-:W1:Y:S01]  /*3cb0*/  @!P2 LDS R33, [R25] ;  /* 0x000000001921a984 */ /* 0x000e620000000800 */
[----:B------:R-:W-:-:S03]  /*3cc0*/  @!P2 IADD3 R30, P3, PT, R30, R35, RZ ;  /* 0x000000231e1ea210 */ /* 0x000fc60007f7e0ff */
[----:B------:R2:W3:Y:S01]  /*3cd0*/  @!P1 LDS R31, [R25+0x4] ;  /* 0x00000400191f9984 */ /* 0x0004e20000000800 */
[----:B------:R-:W-:Y:S02]  /*3ce0*/  @!P2 IADD3.X R37, PT, PT, RZ, R29, RZ, P3, !PT ;  /* 0x0000001dff25a210 */ /* 0x000fe40001ffe4ff */
[----:B0-----:R-:W-:-:S04]  /*3cf0*/  @!P2 LEA R16, P3, R30, UR10, 0x2 ;  /* 0x0000000a1e10ac11 */ /* 0x001fc8000f8610ff */
[----:B------:R-:W-:Y:S01]  /*3d00*/  @!P2 LEA.HI.X R17, R30, UR4, R37, 0x2, P3 ;  /* 0x000000041e11ac11 */ /* 0x000fe200098f1425 */
[----:B--2---:R-:W-:-:S04]  /*3d10*/  VIADD R25, R25, 0x10 ;  /* 0x0000001019197836 */ /* 0x004fc80000000000 */
[----:B-1----:R0:W-:Y:S01]  /*3d20*/  @!P2 STG.E desc[UR22][R16.64], R33 ;  /* 0x000000211000a986 */ /* 0x0021e2000c101916 */
[----:B------:R-:W-:-:S04]  /*3d30*/  IADD3 R30, P2, PT, R35, UR12, RZ ;  /* 0x0000000c231e7c10 */ /* 0x000fc8000ff5e0ff */
[----:B------:R-:W-:Y:S02]  /*3d40*/  IADD3.X R35, PT, PT, R29, R6, RZ, P2, !PT ;  /* 0x000000061d237210 */ /* 0x000fe400017fe4ff */
[C---:B------:R-:W-:Y:S02]  /*3d50*/  @!P1 IADD3 R28, P2, PT, R27.reuse, R30, RZ ;  /* 0x0000001e1b1c9210 */ /* 0x040fe40007f5e0ff */
[----:B------:R-:W-:-:S03]  /*3d60*/  IADD3 R27, PT, PT, R27, 0x1f, RZ ;  /* 0x0000001f1b1b7810 */ /* 0x000fc60007ffe0ff */
[----:B------:R-:W-:Y:S01]  /*3d70*/  @!P1 IMAD.X R29, RZ, RZ, R35, P2 ;  /* 0x000000ffff1d9224 */ /* 0x000fe200010e0623 */
[----:B0-----:R-:W-:-:S04]  /*3d80*/  @!P1 LEA R16, P2, R28, UR10, 0x2 ;  /* 0x0000000a1c109c11 */ /* 0x001fc8000f8410ff */
[----:B------:R-:W-:Y:S02]  /*3d90*/  @!P1 LEA.HI.X R17, R28, UR4, R29, 0x2, P2 ;  /* 0x000000041c119c11 */ /* 0x000fe400090f141d */
[----:B------:R-:W-:-:S03]  /*3da0*/  ISETP.NE.AND P2, PT, R23, RZ, PT ;  /* 0x000000ff1700720c */ /* 0x000fc60003f45270 */
[----:B---3--:R1:W-:Y:S01]  /*3db0*/  @!P1 STG.E desc[UR22][R16.64], R31 ;  /* 0x0000001f10009986 */ /* 0x0083e2000c101916 */
[----:B------:R-:W-:-:S04]  /*3dc0*/  IADD3 R28, P1, PT, R30, UR12, RZ ;  /* 0x0000000c1e1c7c10 */ /* 0x000fc8000ff3e0ff */
[----:B------:R-:W-:-:S05]  /*3dd0*/  IADD3.X R29, PT, PT, R35, R6, RZ, P1, !PT ;  /* 0x00000006231d7210 */ /* 0x000fca0000ffe4ff */
[----:B------:R-:W-:Y:S05]  /*3de0*/  @P2 BRA `(.L_x_13225) ;  /* 0xfffffffc00402947 */ /* 0x000fea000383ffff */
.L_x_13224:
[----:B------:R-:W-:Y:S05]  /*3df0*/  BSYNC.RECONVERGENT B1 ;  /* 0x0000000000017941 */ /* 0x000fea0003800200 */
.L_x_13223:
        /* <DEDUP_REMOVED lines=35> */
.L_x_13222:
[----:B------:R-:W-:Y:S05]  /*4030*/  BSYNC.RECONVERGENT B0 ;  /* 0x0000000000007941 */ /* 0x000fea0003800200 */
.L_x_13221:
        /* <DEDUP_REMOVED lines=16> */
[----:B------:R-:W-:Y:S02]  /*4140*/  IADD3 R23, PT, PT, R23, R17, RZ ;  /* 0x0000001117177210 */ /* 0x000fe40007ffe0ff */
[----:B------:R-:W-:-:S04]  /*4150*/  LOP3.LUT R0, R0, 0x3, RZ, 0xc0, !PT ;  /* 0x0000000300007812 */ /* 0x000fc800078ec0ff */
[----:B------:R-:W-:-:S03]  /*4160*/  ISETP.NE.AND P0, PT, R0, RZ, PT ;  /* 0x000000ff0000720c */ /* 0x000fc60003f05270 */
[----:B------:R-:W-:Y:S10]  /*4170*/  @!P1 BRA `(.L_x_13229) ;  /* 0x0000000000d89947 */ /* 0x000ff40003800000 */
[----:B------:R-:W0:Y:S01]  /*4180*/  LDC R6, c[0x0][0x3d4] ;  /* 0x0000f500ff067b82 */ /* 0x000e220000000800 */
[----:B------:R-:W-:Y:S01]  /*4190*/  IMAD.U32 R12, RZ, RZ, UR13 ;  /* 0x0000000dff0c7e24 */ /* 0x000fe2000f8e00ff */
[----:B------:R-:W-:Y:S02]  /*41a0*/  LEA R3, R7, R3, 0x4 ;  /* 0x0000000307037211 */ /* 0x000fe400078e20ff */
[----:B------:R-:W-:Y:S02]  /*41b0*/  IADD3 R8, PT, PT, R21, -R0, RZ ;  /* 0x8000000015087210 */ /* 0x000fe40007ffe0ff */
[----:B------:R-:W-:Y:S02]  /*41c0*/  IADD3 R3, PT, PT, R3, 0x8, R12 ;  /* 0x0000000803037810 */ /* 0x000fe40007ffe00c */
[----:B------:R-:W-:-:S07]  /*41d0*/  IADD3 R20, PT, PT, -R8, RZ, RZ ;  /* 0x000000ff08147210 */ /* 0x000fce0007ffe1ff */
.L_x_13230:
[C---:B-1----:R-:W-:Y:S01]  /*41e0*/  IADD3 R12, PT, PT, R40.reuse, -0x1, RZ ;  /* 0xffffffff280c7810 */ /* 0x042fe20007ffe0ff */
        /* <DEDUP_REMOVED lines=10> */
[----:B------:R-:W1:Y:S01]  /*4290*/  @!P4 LDS R21, [R3+-0x8] ;  /* 0xfffff8000315c984 */ /* 0x000e620000000800 */
[----:B------:R-:W-:Y:S02]  /*42a0*/  ISETP.GE.U32.AND P1, PT, R40, UR32, PT ;  /* 0x0000002028007c0c */ /* 0x000fe4000bf26070 */
[----:B------:R-:W-:Y:S01]  /*42b0*/  @!P4 IADD3 R13, P6, PT, R15, R22, RZ ;  /* 0x000000160f0dc210 */ /* 0x000fe20007fde0ff */
[----:B------:R-:W2:Y:S01]  /*42c0*/  @!P3 LDS R25, [R3+-0x4] ;  /* 0xfffffc000319b984 */ /* 0x000ea20000000800 */
[----:B------:R-:W-:Y:S02]  /*42d0*/  IADD3 R22, P5, PT, R22, UR12, RZ ;  /* 0x0000000c16167c10 */ /* 0x000fe4000ffbe0ff */
[----:B------:R-:W-:Y:S01]  /*42e0*/  @!P4 IADD3.X R14, PT, PT, RZ, R23, RZ, P6, !PT ;  /* 0x00000017ff0ec210 */ /* 0x000fe200037fe4ff */
[----:B------:R-:W3:Y:S01]  /*42f0*/  @!P2 LDS R29, [R3] ;  /* 0x00000000031da984 */ /* 0x000ee20000000800 */
[----:B0-----:R-:W-:Y:S02]  /*4300*/  IADD3.X R23, PT, PT, R23, R6, RZ, P5, !PT ;  /* 0x0000000617177210 */ /* 0x001fe40002ffe4ff */
        /* <DEDUP_REMOVED lines=8> */
[----:B------:R-:W-:Y:S02]  /*4390*/  IADD3.X R23, PT, PT, R23, R6, RZ, P6, !PT ;  /* 0x0000000617177210 */ /* 0x000fe400037fe4ff */
[----:B------:R-:W-:Y:S02]  /*43a0*/  @!P2 IADD3 R17, P5, PT, R19, R22, RZ ;  /* 0x000000161311a210 */ /* 0x000fe40007fbe0ff */
[----:B------:R-:W-:Y:S02]  /*43b0*/  IADD3 R31, P6, PT, R22, UR12, RZ ;  /* 0x0000000c161f7c10 */ /* 0x000fe4000ffde0ff */
[----:B0-----:R-:W-:Y:S01]  /*43c0*/  IADD3 R3, PT, PT, R3, 0x10, RZ ;  /* 0x0000001003037810 */ /* 0x001fe20007ffe0ff */
[----:B------:R-:W-:Y:S01]  /*43d0*/  @!P2 IMAD.X R18, RZ, RZ, R23, P5 ;  /* 0x000000ffff12a224 */ /* 0x000fe200028e0617 */
[----:B------:R-:W-:Y:S02]  /*43e0*/  @!P2 LEA R16, P5, R17, UR10, 0x2 ;  /* 0x0000000a1110ac11 */ /* 0x000fe4000f8a10ff */
[----:B------:R-:W-:-:S02]  /*43f0*/  IADD3.X R23, PT, PT, R23, R6, RZ, P6, !PT ;  /* 0x0000000617177210 */ /* 0x000fc400037fe4ff */
[----:B------:R-:W-:Y:S02]  /*4400*/  @!P2 LEA.HI.X R17, R17, UR4, R18, 0x2, P5 ;  /* 0x000000041111ac11 */ /* 0x000fe4000a8f1412 */
[C---:B------:R-:W-:Y:S01]  /*4410*/  @!P1 IADD3 R19, P5, PT, R40.reuse, R31, RZ ;  /* 0x0000001f28139210 */ /* 0x040fe20007fbe0ff */
[----:B-1----:R1:W-:Y:S01]  /*4420*/  @!P4 STG.E desc[UR22][R12.64], R21 ;  /* 0x000000150c00c986 */ /* 0x0023e2000c101916 */
[----:B------:R-:W-:Y:S02]  /*4430*/  IADD3 R40, PT, PT, R40, 0x1f, RZ ;  /* 0x0000001f28287810 */ /* 0x000fe40007ffe0ff */
[----:B------:R-:W-:Y:S01]  /*4440*/  @!P1 IADD3.X R22, PT, PT, RZ, R23, RZ, P5, !PT ;  /* 0x00000017ff169210 */ /* 0x000fe20002ffe4ff */
[----:B--2---:R1:W-:Y:S01]  /*4450*/  @!P3 STG.E desc[UR22][R14.64], R25 ;  /* 0x000000190e00b986 */ /* 0x0043e2000c101916 */
[----:B------:R-:W-:-:S03]  /*4460*/  @!P1 LEA R18, P5, R19, UR10, 0x2 ;  /* 0x0000000a13129c11 */ /* 0x000fc6000f8a10ff */
[----:B---3--:R1:W-:Y:S01]  /*4470*/  @!P2 STG.E desc[UR22][R16.64], R29 ;  /* 0x0000001d1000a986 */ /* 0x0083e2000c101916 */
[----:B------:R-:W-:Y:S02]  /*4480*/  ISETP.NE.AND P2, PT, R20, RZ, PT ;  /* 0x000000ff1400720c */ /* 0x000fe40003f45270 */
[----:B------:R-:W-:-:S05]  /*4490*/  @!P1 LEA.HI.X R19, R19, UR4, R22, 0x2, P5 ;  /* 0x0000000413139c11 */ /* 0x000fca000a8f1416 */
[----:B----4-:R1:W-:Y:S01]  /*44a0*/  @!P1 STG.E desc[UR22][R18.64], R27 ;  /* 0x0000001b12009986 */ /* 0x0103e2000c101916 */
[----:B------:R-:W-:-:S05]  /*44b0*/  IADD3 R22, P1, PT, R31, UR12, RZ ;  /* 0x0000000c1f167c10 */ /* 0x000fca000ff3e0ff */
[----:B------:R-:W-:Y:S01]  /*44c0*/  IMAD.X R23, R23, 0x1, R6, P1 ;  /* 0x0000000117177824 */ /* 0x000fe200008e0606 */
[----:B------:R-:W-:Y:S07]  /*44d0*/  @P2 BRA `(.L_x_13230) ;  /* 0xfffffffc00402947 */ /* 0x000fee000383ffff */
.L_x_13229:
[----:B------:R-:W-:Y:S05]  /*44e0*/  BSYNC.RECONVERGENT B1 ;  /* 0x0000000000017941 */ /* 0x000fea0003800200 */
.L_x_13228:
[----:B------:R-:W-:Y:S05]  /*44f0*/  @!P0 BRA `(.L_x_13227) ;  /* 0x0000000000888947 */ /* 0x000fea0003800000 */
[----:B------:R-:W-:Y:S02]  /*4500*/  LOP3.LUT R3, R40, 0x1f, RZ, 0xc0, !PT ;  /* 0x0000001f28037812 */ /* 0x000fe400078ec0ff */
[----:B------:R-:W-:Y:S02]  /*4510*/  IADD3 R41, PT, PT, R41, R8, RZ ;  /* 0x0000000829297210 */ /* 0x000fe40007ffe0ff */
[----:B------:R-:W-:Y:S02]  /*4520*/  ISETP.GE.U32.AND P0, PT, R3, UR32, PT ;  /* 0x0000002003007c0c */ /* 0x000fe4000bf06070 */
[----:B------:R-:W-:-:S11]  /*4530*/  LEA R41, R41, R2, 0x2 ;  /* 0x0000000229297211 */ /* 0x000fd600078e10ff */
[----:B-1----:R-:W0:Y:S01]  /*4540*/  @!P0 LDS R13, [R41] ;  /* 0x00000000290d8984 */ /* 0x002e220000000800 */
        /* <DEDUP_REMOVED lines=29> */
.L_x_13227:
[----:B------:R-:W-:Y:S05]  /*4720*/  BSYNC.RECONVERGENT B0 ;  /* 0x0000000000007941 */ /* 0x000fea0003800200 */
.L_x_13226:
        /* <DEDUP_REMOVED lines=17> */
[----:B0-----:R-:W-:Y:S01]  /*4840*/  MOV R10, UR18 ;  /* 0x00000012000a7c02 */ /* 0x001fe20008000f00 */
[----:B------:R-:W-:-:S02]  /*4850*/  IMAD.U32 R11, RZ, RZ, UR14 ;  /* 0x0000000eff0b7e24 */ /* 0x000fc4000f8e00ff */
[----:B---3--:R-:W-:Y:S01]  /*4860*/  FADD R21, R21, R22 ;  /* 0x0000001615157221 */ /* 0x008fe20000000000 */
[----:B------:R-:W-:Y:S01]  /*4870*/  FADD R6, R6, R23 ;  /* 0x0000001706067221 */ /* 0x000fe20000000000 */
[----:B------:R-:W-:-:S04]  /*4880*/  @!P1 IMAD.WIDE.U32 R10, R4, 0x8, R10 ;  /* 0x00000008040a9825 */ /* 0x000fc800078e000a */
[----:B----4-:R-:W-:Y:S01]  /*4890*/  FADD R21, R21, R24 ;  /* 0x0000001815157221 */ /* 0x010fe20000000000 */
[----:B------:R-:W-:-:S03]  /*48a0*/  FADD R6, R6, R25 ;  /* 0x0000001906067221 */ /* 0x000fc60000000000 */
        /* <DEDUP_REMOVED lines=9> */
.L_x_13232:
[----:B------:R-:W-:Y:S05]  /*4940*/  BSYNC.RECONVERGENT B0 ;  /* 0x0000000000007941 */ /* 0x000fea0003800200 */
.L_x_13231:
[----:B------:R-:W4:Y:S02]  /*4950*/  LDCU.64 UR4, c[0x0][0x3a8] ;  /* 0x00007500ff0477ac */ /* 0x000f240008000a00 */
[----:B----4-:R-:W-:-:S04]  /*4960*/  UISETP.NE.U32.AND UP0, UPT, UR4, URZ, UPT ;  /* 0x000000ff0400728c */ /* 0x010fc8000bf05070 */
[----:B------:R-:W-:-:S09]  /*4970*/  UISETP.NE.AND.EX UP0, UPT, UR5, URZ, UPT, UP0 ;  /* 0x000000ff0500728c */ /* 0x000fd2000bf05300 */
[----:B------:R-:W-:Y:S05]  /*4980*/  BRA.U !UP0, `(.L_x_13233) ;  /* 0x00000001089c7547 */ /* 0x000fea000b800000 */
[----:B0-----:R-:W0:Y:S01]  /*4990*/  SHFL.DOWN PT, R0, R9, 0x10, 0x1f ;  /* 0x0a001f0009007f89 */ /* 0x001e2200000e0000 */
[----:B------:R-:W-:Y:S01]  /*49a0*/  ISETP.NE.AND P1, PT, R4, RZ, PT ;  /* 0x000000ff0400720c */ /* 0x000fe20003f25270 */
[----:B------:R-:W-:-:S12]  /*49b0*/  BSSY B0, `(.L_x_13233) ;  /* 0x0000024000007945 */ /* 0x000fd80003800000 */
[----:B-12---:R-:W1:Y:S01]  /*49c0*/  @!P1 S2R R13, SR_CgaCtaId ;  /* 0x00000000000d9919 */ /* 0x006e620000008800 */
[----:B------:R-:W-:Y:S02]  /*49d0*/  @!P1 MOV R6, 0x400 ;  /* 0x0000040000069802 */ /* 0x000fe40000000f00 */
[----:B0-----:R-:W-:-:S05]  /*49e0*/  FMNMX R0, R9, R0, !PT ;  /* 0x0000000009007209 */ /* 0x001fca0007800000 */
[----:B---3--:R-:W0:Y:S01]  /*49f0*/  SHFL.DOWN PT, R3, R0, 0x8, 0x1f ;  /* 0x09001f0000037f89 */ /* 0x008e2200000e0000 */
[----:B-1----:R-:W-:-:S04]  /*4a00*/  @!P1 LEA R6, R13, R6, 0x18 ;  /* 0x000000060d069211 */ /* 0x002fc800078ec0ff */
        /* <DEDUP_REMOVED lines=24> */
[----:B0-----:R0:W1:Y:S02]  /*4b90*/  SHFL.DOWN PT, R7, R2, 0x1, 0x1f ;  /* 0x08201f0002077f89 */ /* 0x00106400000e0000 */
.L_x_13241:
[----:B------:R-:W-:Y:S02]  /*4ba0*/  ISETP.NE.AND P0, PT, R5, RZ, PT ;  /* 0x000000ff0500720c */ /* 0x000fe40003f05270 */
[----:B-1----:R-:W-:-:S11]  /*4bb0*/  FMNMX R7, R2, R7, !PT ;  /* 0x0000000702077209 */ /* 0x002fd60007800000 */
[----:B------:R-:W-:Y:S05]  /*4bc0*/  @P0 BRA `(.L_x_13234) ;  /* 0x0000000000080947 */ /* 0x000fea0003800000 */
[----:B0-----:R-:W0:Y:S02]  /*4bd0*/  LDC.64 R2, c[0x0][0x3a8] ;  /* 0x0000ea00ff027b82 */ /* 0x001e240000000a00 */
[----:B0-----:R1:W-:Y:S02]  /*4be0*/  REDG.E.MAX.S32.STRONG.GPU desc[UR22][R2.64], R7 ;  /* 0x000000070200798e */ /* 0x0013e4000d12e316 */
.L_x_13234:
[----:B------:R-:W-:Y:S05]  /*4bf0*/  BSYNC B0 ;  /* 0x0000000000007941 */ /* 0x000fea0003800000 */
.L_x_13233:
        /* <DEDUP_REMOVED lines=9> */
[----:B0-----:R-:W-:Y:S02]  /*4c90*/  MOV R0, UR34 ;  /* 0x0000002200007c02 */ /* 0x001fe40008000f00 */
[----:B-1----:R-:W-:-:S07]  /*4ca0*/  MOV R7, 0x4cc0 ;  /* 0x00004cc000077802 */ /* 0x002fce0000000f00 */
[----:B--23--:R-:W-:Y:S05]  /*4cb0*/  CALL.REL.NOINC `($__internal_435_$__cuda_sm20_rcp_rn_f32_slowpath) ;  /* 0x0000000400987944 */ /* 0x00cfea0003c00000 */
[----:B------:R-:W-:Y:S05]  /*4cc0*/  BRA `(.L_x_13237) ;  /* 0x0000000000147947 */ /* 0x000fea0003800000 */
.L_x_13236:
[----:B------:R-:W4:Y:S01]  /*4cd0*/  MUFU.RCP R5, UR34 ;  /* 0x0000002200057d08 */ /* 0x000f220008001000 */
[----:B0-----:R-:W-:-:S04]  /*4ce0*/  IMAD.U32 R0, RZ, RZ, UR34 ;  /* 0x00000022ff007e24 */ /* 0x001fc8000f8e00ff */
[----:B----4-:R-:W-:-:S04]  /*4cf0*/  FFMA R0, R5, R0, -1 ;  /* 0xbf80000005007423 */ /* 0x010fc80000000000 */
[----:B------:R-:W-:-:S04]  /*4d00*/  FADD.FTZ R0, -R0, -RZ ;  /* 0x800000ff00007221 */ /* 0x000fc80000010100 */
[----:B------:R-:W-:-:S07]  /*4d10*/  FFMA R5, R5, R0, R5 ;  /* 0x0000000005057223 */ /* 0x000fce0000000005 */
.L_x_13237:
[----:B-123--:R-:W0:Y:S02]  /*4d20*/  LDC.64 R2, c[0x0][0x3b0] ;  /* 0x0000ec00ff027b82 */ /* 0x00ee240000000a00 */
[----:B0-----:R-:W-:Y:S01]  /*4d30*/  STG.E desc[UR22][R2.64], R5 ;  /* 0x0000000502007986 */ /* 0x001fe2000c101916 */
[----:B------:R-:W-:Y:S05]  /*4d40*/  EXIT ;  /* 0x000000000000794d */ /* 0x000fea0003800000 */
.L_x_13235:
[----:B------:R-:W-:Y:S01]  /*4d50*/  HFMA2 R9, -RZ, RZ, 0, 2.384185791015625e-07 ;  /* 0x00000004ff097431 */ /* 0x000fe200000001ff */
[----:B------:R-:W-:Y:S02]  /*4d60*/  MOV R11, 0x1f ;  /* 0x0000001f000b7802 */ /* 0x000fe40000000f00 */
[----:B------:R-:W-:-:S07]  /*4d70*/  MOV R4, 0xffffffff ;  /* 0xffffffff00047802 */ /* 0x000fce0000000f00 */
[----:B012---:R-:W-:Y:S05]  /*4d80*/  WARPSYNC.COLLECTIVE R4, `(.L_x_13238) ;  /* 0x0000000004087348 */ /* 0x007fea0003c00000 */
[----:B0-2---:R0:W2:Y:S02]  /*4d90*/  SHFL.DOWN P0, R7, R0, R9, R11 ;  /* 0x0800000900077389 */ /* 0x0050a4000000000b */
[----:B012---:R-:W-:Y:S05]  /*4da0*/  ENDCOLLECTIVE ;  /* 0x000000000000791b */ /* 0x007fea0003800000 */
.L_x_13238:
[----:B------:R-:W-:Y:S01]  /*4db0*/  HFMA2 R9, -RZ, RZ, 0, 1.1920928955078125e-07 ;  /* 0x00000002ff097431 */ /* 0x000fe200000001ff */
[----:B------:R-:W-:-:S04]  /*4dc0*/  MOV R3, R7 ;  /* 0x0000000700037202 */ /* 0x000fc80000000f00 */
[----:B------:R-:W-:-:S05]  /*4dd0*/  FMNMX R3, R3, R0, !PT ;  /* 0x0000000003037209 */ /* 0x000fca0007800000 */
[----:B------:R-:W-:-:S07]  /*4de0*/  IMAD.MOV.U32 R0, RZ, RZ, R3 ;  /* 0x000000ffff007224 */ /* 0x000fce00078e0003 */
[----:B------:R-:W-:Y:S05]  /*4df0*/  WARPSYNC.COLLECTIVE R4, `(.L_x_13239) ;  /* 0x0000000004087348 */ /* 0x000fea0003c00000 */
[----:B------:R0:W1:Y:S02]  /*4e00*/  SHFL.DOWN P0, R7, R0, R9, R11 ;  /* 0x0800000900077389 */ /* 0x000064000000000b */
[----:B01----:R-:W-:Y:S05]  /*4e10*/  ENDCOLLECTIVE ;  /* 0x000000000000791b */ /* 0x003fea0003800000 */
.L_x_13239:
[----:B------:R-:W-:Y:S01]  /*4e20*/  HFMA2 R9, -RZ, RZ, 0, 5.9604644775390625e-08 ;  /* 0x00000001ff097431 */ /* 0x000fe200000001ff */
[----:B------:R-:W-:-:S04]  /*4e30*/  MOV R2, R7 ;  /* 0x0000000700027202 */ /* 0x000fc80000000f00 */
[----:B------:R-:W-:-:S04]  /*4e40*/  FMNMX R2, R3, R2, !PT ;  /* 0x0000000203027209 */ /* 0x000fc80007800000 */
[----:B------:R-:W-:-:S07]  /*4e50*/  MOV R0, R2 ;  /* 0x0000000200007202 */ /* 0x000fce0000000f00 */
[----:B------:R-:W-:Y:S05]  /*4e60*/  WARPSYNC.COLLECTIVE R4, `(.L_x_13240) ;  /* 0x0000000004087348 */ /* 0x000fea0003c00000 */
[----:B------:R0:W1:Y:S02]  /*4e70*/  SHFL.DOWN P0, R7, R0, R9, R11 ;  /* 0x0800000900077389 */ /* 0x000064000000000b */
[----:B01----:R-:W-:Y:S05]  /*4e80*/  ENDCOLLECTIVE ;  /* 0x000000000000791b */ /* 0x003fea0003800000 */
.L_x_13240:
[----:B------:R-:W-:Y:S05]  /*4e90*/  BRA `(.L_x_13241) ;  /* 0xfffffffc00407947 */ /* 0x000fea000383ffff */
        .weak           $__internal_434_$__cuda_sm20_div_u64
        .type           $__internal_434_$__cuda_sm20_div_u64,@function
        .size           $__internal_434_$__cuda_sm20_div_u64,($__internal_435_$__cuda_sm20_rcp_rn_f32_slowpath - $__internal_434_$__cuda_sm20_div_u64)
$__internal_434_$__cuda_sm20_div_u64:
        /* <DEDUP_REMOVED lines=71> */
[----:B------:R-:W-:Y:S11]  /*5310*/  RET.REL.NODEC R2 `(_ZN18transformer_engine6detail38cast_transpose_fused_kernel_notalignedILb1ELb1ELb0EfNS_16CTDBiasDActParamI6__halfS3_13__nv_bfloat16fEELi2ELi2ENS_5EmptyEXadL_ZNS_5dgeluIffEET_T0_RKS6_EEEEvT3_mmm) ;  /* 0xffffffac02387950 */ /* 0x000ff60003c3ffff */
        .weak           $__internal_435_$__cuda_sm20_rcp_rn_f32_slowpath
        .type           $__internal_435_$__cuda_sm20_rcp_rn_f32_slowpath,@function
        .size           $__internal_435_$__cuda_sm20_rcp_rn_f32_slowpath,(.L_x_29736 - $__internal_435_$__cuda_sm20_rcp_rn_f32_slowpath)
$__internal_435_$__cuda_sm20_rcp_rn_f32_slowpath:
        /* <DEDUP_REMOVED lines=15> */
.L_x_13242:
        /* <DEDUP_REMOVED lines=33> */
.L_x_13244:
[----:B------:R0:W1:Y:S02]  /*5620*/  MUFU.RCP R2, R0 ;  /* 0x0000000000027308 */ /* 0x0000640000001000 */
.L_x_13243:
[----:B------:R-:W-:Y:S01]  /*5630*/  HFMA2 R3, -RZ, RZ, 0, 0 ;  /* 0x00000000ff037431 */ /* 0x000fe200000001ff */
[----:B-1-3--:R-:W-:Y:S02]  /*5640*/  MOV R5, R2 ;  /* 0x0000000200057202 */ /* 0x00afe40000000f00 */
[----:B------:R-:W-:-:S04]  /*5650*/  MOV R2, R7 ;  /* 0x0000000700027202 */ /* 0x000fc80000000f00 */
[----:B0-2---:R-:W-:Y:S05]  /*5660*/  RET.REL.NODEC R2 `(_ZN18transformer_engine6detail38cast_transpose_fused_kernel_notalignedILb1ELb1ELb0EfNS_16CTDBiasDActParamI6__halfS3_13__nv_bfloat16fEELi2ELi2ENS_5EmptyEXadL_ZNS_5dgeluIffEET_T0_RKS6_EEEEvT3_mmm) ;  /* 0xffffffa802647950 */ /* 0x005fea0003c3ffff */
.L_x_13245:
        /* <DEDUP_REMOVED lines=9> */
.L_x_29736:


//--------------------- .text._ZN18transformer_engine6detail38cast_transpose_fused_kernel_notalignedILb1ELb1ELb0EfNS_16CTDBiasDActParamI6__halfS3_S3_fEELi2ELi2ENS_5EmptyEXadL_ZNS_5dgeluIffEET_T0_RKS5_EEEEvT3_mmm --------------------------
	.section	.text._ZN18transformer_engine6detail38cast_transpose_fused_kernel_notalignedILb1ELb1ELb0EfNS_16CTDBiasDActParamI6__halfS3_S3_fEELi2ELi2ENS_5EmptyEXadL_ZNS_5dgeluIffEET_T0_RKS5_EEEEvT3_mmm,"ax",@progbits
	.align	128
        .global         _ZN18transformer_engine6detail38cast_transpose_fused_kernel_notalignedILb1ELb1ELb0EfNS_16CTDBiasDActParamI6__halfS3_S3_fEELi2ELi2ENS_5EmptyEXadL_ZNS_5dgeluIffEET_T0_RKS5_EEEEvT3_mmm
        .type           _ZN18transformer_engine6detail38cast_transpose_fused_kernel_notalignedILb1ELb1ELb0EfNS_16CTDBiasDActParamI6__halfS3_S3_fEELi2ELi2ENS_5EmptyEXadL_ZNS_5dgeluIffEET_T0_RKS5_EEEEvT3_mmm,@function
        .size           _ZN18transformer_engine6detail38cast_transpose_fused_kernel_notalignedILb1ELb1ELb0EfNS_16CTDBiasDActParamI6__halfS3_S3_fEELi2ELi2ENS_5EmptyEXadL_ZNS_5dgeluIffEET_T0_RKS5_EEEEvT3_mmm,(.L_x_29738 - _ZN18transformer_engine6detail38cast_transpose_fused_kernel_notalignedILb1ELb1ELb0EfNS_16CTDBiasDActParamI6__halfS3_S3_fEELi2ELi2ENS_5EmptyEXadL_ZNS_5dgeluIffEET_T0_RKS5_EEEEvT3_mmm)
        .other          _ZN18transformer_engine6detail38cast_transpose_fused_kernel_notalignedILb1ELb1ELb0EfNS_16CTDBiasDActParamI6__halfS3_S3_fEELi2ELi2ENS_5EmptyEXadL_ZNS_5dgeluIffEET_T0_RKS5_EEEEvT3_mmm,@"STO_CUDA_ENTRY STV_DEFAULT"
_ZN18transformer_engine6detail38cast_transpose_fused_kernel_notalignedILb1ELb1ELb0EfNS_16CTDBiasDActParamI6__halfS3_S3_fEELi2ELi2ENS_5EmptyEXadL_ZNS_5dgeluIffEET_T0_RKS5_EEEEvT3_mmm:
.text._ZN18transformer_engine6detail38cast_transpose_fused_kernel_notalignedILb1ELb1ELb0EfNS_16CTDBiasDActParamI6__halfS3_S3_fEELi2ELi2ENS_5EmptyEXadL_ZNS_5dgeluIffEET_T0_RKS5_EEEEvT3_mmm:
        /* <DEDUP_REMOVED lines=43> */
.L_x_13246:
[----:B------:R-:W-:-:S07]  /*02b0*/  MOV R4, 0x2d0 ;  /* 0x000002d000047802 */ /* 0x000fce0000000f00 */
[----:B------:R-:W-:Y:S05]  /*02c0*/  CALL.REL.NOINC `($__internal_436_$__cuda_sm20_div_u64) ;  /* 0x0000004800f47944 */ /* 0x000fea0003c00000 */
        /* <DEDUP_REMOVED lines=11> */
.L_x_13247:
        /* <DEDUP_REMOVED lines=360> */
[----:B------:R-:W-:Y:S02]  /*1a00*/  F2FP.F16.F32.PACK_AB R7, RZ, R7 ;  /* 0x00000007ff07723e */ /* 0x000fe400000000ff */
[----:B------:R-:W-:Y:S02]  /*1a10*/  F2FP.F16.F32.PACK_AB R14, RZ, R14 ;  /* 0x0000000eff0e723e */ /* 0x000fe400000000ff */
[----:B------:R-:W-:Y:S02]  /*1a20*/  MOV R16, UR18 ;  /* 0x0000001200107c02 */ /* 0x000fe40008000f00 */
[----:B------:R-:W-:Y:S02]  /*1a30*/  F2FP.F16.F32.PACK_AB R8, RZ, R8 ;  /* 0x00000008ff08723e */ /* 0x000fe400000000ff */
[----:B------:R-:W-:-:S02]  /*1a40*/  F2FP.F16.F32.PACK_AB R10, RZ, R10 ;  /* 0x0000000aff0a723e */ /* 0x000fc400000000ff */
        /* <DEDUP_REMOVED lines=50> */
[----:B------:R-:W-:Y:S02]  /*1d70*/  F2FP.F16.F32.PACK_AB R12, RZ, R12 ;  /* 0x0000000cff0c723e */ /* 0x000fe400000000ff */
[----:B------:R-:W-:Y:S02]  /*1d80*/  F2FP.F16.F32.PACK_AB R13, RZ, R13 ;  /* 0x0000000dff0d723e */ /* 0x000fe400000000ff */
        /* <DEDUP_REMOVED lines=15> */
[----:B------:R-:W-:-:S03]  /*1e80*/  F2FP.F16.F32.PACK_AB R9, RZ, R9 ;  /* 0x00000009ff09723e */ /* 0x000fc600000000ff */
[----:B------:R-:W-:-:S04]  /*1e90*/  F2FP.F16.F32.PACK_AB R11, RZ, R11 ;  /* 0x0000000bff0b723e */ /* 0x000fc800000000ff */
        /* <DEDUP_REMOVED lines=191> */
[----:B------:R-:W-:Y:S02]  /*2a90*/  F2FP.F16.F32.PACK_AB R23, RZ, R23 ;  /* 0x00000017ff17723e */ /* 0x000fe400000000ff */
[----:B------:R-:W-:-:S03]  /*2aa0*/  F2FP.F16.F32.PACK_AB R24, RZ, R24 ;  /* 0x00000018ff18723e */ /* 0x000fc600000000ff */
        /* <DEDUP_REMOVED lines=10> */
[----:B------:R-:W-:Y:S02]  /*2b50*/  F2FP.F16.F32.PACK_AB R25, RZ, R25 ;  /* 0x00000019ff19723e */ /* 0x000fe400000000ff */
[----:B------:R-:W-:-:S04]  /*2b60*/  F2FP.F16.F32.PACK_AB R26, RZ, R26 ;  /* 0x0000001aff1a723e */ /* 0x000fc800000000ff */
        /* <DEDUP_REMOVED lines=108> */
[----:B------:R-:W-:Y:S02]  /*3230*/  F2FP.F16.F32.PACK_AB R34, RZ, R34 ;  /* 0x00000022ff22723e */ /* 0x000fe400000000ff */
[----:B------:R-:W-:-:S02]  /*3240*/  F2FP.F16.F32.PACK_AB R33, RZ, R33 ;  /* 0x00000021ff21723e */ /* 0x000fc400000000ff */
        /* <DEDUP_REMOVED lines=71> */
[----:B------:R-:W-:Y:S02]  /*36c0*/  F2FP.F16.F32.PACK_AB R20, RZ, R20 ;  /* 0x00000014ff14723e */ /* 0x000fe400000000ff */
[----:B------:R-:W-:Y:S01]  /*36d0*/  F2FP.F16.F32.PACK_AB R19, RZ, R19 ;  /* 0x00000013ff13723e */ /* 0x000fe200000000ff */
        /* <DEDUP_REMOVED lines=65> */
.L_x_13252:
        /* <DEDUP_REMOVED lines=48> */
.L_x_13251:
[----:B------:R-:W-:Y:S05]  /*3df0*/  BSYNC.RECONVERGENT B1 ;  /* 0x0000000000017941 */ /* 0x000fea0003800200 */
.L_x_13250:
        /* <DEDUP_REMOVED lines=35> */
.L_x_13249:
[----:B------:R-:W-:Y:S05]  /*4030*/  BSYNC.RECONVERGENT B0 ;  /* 0x0000000000007941 */ /* 0x000fea0003800200 */
.L_x_13248:
        /* <DEDUP_REMOVED lines=26> */
.L_x_13257:
        /* <DEDUP_REMOVED lines=48> */
.L_x_13256:
[----:B------:R-:W-:Y:S05]  /*44e0*/  BSYNC.RECONVERGENT B1 ;  /* 0x0000000000017941 */ /* 0x000fea0003800200 */
.L_x_13255:
        /* <DEDUP_REMOVED lines=35> */
.L_x_13254:
[----:B------:R-:W-:Y:S05]  /*4720*/  BSYNC.RECONVERGENT B0 ;  /* 0x0000000000007941 */ /* 0x000fea0003800200 */
.L_x_13253:
        /* <DEDUP_REMOVED lines=33> */
.L_x_13259:
[----:B------:R-:W-:Y:S05]  /*4940*/  BSYNC.RECONVERGENT B0 ;  /* 0x0000000000007941 */ /* 0x000fea0003800200 */
.L_x_13258:
        /* <DEDUP_REMOVED lines=37> */
.L_x_13268:
[----:B------:R-:W-:Y:S02]  /*4ba0*/  ISETP.NE.AND P0, PT, R5, RZ, PT ;  /* 0x000000ff0500720c */ /* 0x000fe40003f05270 */
[----:B-1----:R-:W-:-:S11]  /*4bb0*/  FMNMX R7, R2, R7, !PT ;  /* 0x0000000702077209 */ /* 0x002fd60007800000 */
[----:B------:R-:W-:Y:S05]  /*4bc0*/  @P0 BRA `(.L_x_13261) ;  /* 0x0000000000080947 */ /* 0x000fea0003800000 */
[----:B0-----:R-:W0:Y:S02]  /*4bd0*/  LDC.64 R2, c[0x0][0x3a8] ;  /* 0x0000ea00ff027b82 */ /* 0x001e240000000a00 */
[----:B0-----:R1:W-:Y:S02]  /*4be0*/  REDG.E.MAX.S32.STRONG.GPU desc[UR22][R2.64], R7 ;  /* 0x000000070200798e */ /* 0x0013e4000d12e316 */
.L_x_13261:
[----:B------:R-:W-:Y:S05]  /*4bf0*/  BSYNC B0 ;  /* 0x0000000000007941 */ /* 0x000fea0003800000 */
.L_x_13260:
        /* <DEDUP_REMOVED lines=11> */
[----:B--23--:R-:W-:Y:S05]  /*4cb0*/  CALL.REL.NOINC `($__internal_437_$__cuda_sm20_rcp_rn_f32_slowpath) ;  /* 0x0000000400987944 */ /* 0x00cfea0003c00000 */
[----:B------:R-:W-:Y:S05]  /*4cc0*/  BRA `(.L_x_13264) ;  /* 0x0000000000147947 */ /* 0x000fea0003800000 */
.L_x_13263:
[----:B------:R-:W4:Y:S01]  /*4cd0*/  MUFU.RCP R5, UR34 ;  /* 0x0000002200057d08 */ /* 0x000f220008001000 */
[----:B0-----:R-:W-:-:S04]  /*4ce0*/  IMAD.U32 R0, RZ, RZ, UR34 ;  /* 0x00000022ff007e24 */ /* 0x001fc8000f8e00ff */
[----:B----4-:R-:W-:-:S04]  /*4cf0*/  FFMA R0, R5, R0, -1 ;  /* 0xbf80000005007423 */ /* 0x010fc80000000000 */
[----:B------:R-:W-:-:S04]  /*4d00*/  FADD.FTZ R0, -R0, -RZ ;  /* 0x800000ff00007221 */ /* 0x000fc80000010100 */
[----:B------:R-:W-:-:S07]  /*4d10*/  FFMA R5, R5, R0, R5 ;  /* 0x0000000005057223 */ /* 0x000fce0000000005 */
.L_x_13264:
[----:B-123--:R-:W0:Y:S02]  /*4d20*/  LDC.64 R2, c[0x0][0x3b0] ;  /* 0x0000ec00ff027b82 */ /* 0x00ee240000000a00 */
[----:B0-----:R-:W-:Y:S01]  /*4d30*/  STG.E desc[UR22][R2.64], R5 ;  /* 0x0000000502007986 */ /* 0x001fe2000c101916 */
[----:B------:R-:W-:Y:S05]  /*4d40*/  EXIT ;  /* 0x000000000000794d */ /* 0x000fea0003800000 */
.L_x_13262:
[----:B------:R-:W-:Y:S01]  /*4d50*/  HFMA2 R9, -RZ, RZ, 0, 2.384185791015625e-07 ;  /* 0x00000004ff097431 */ /* 0x000fe200000001ff */
[----:B------:R-:W-:Y:S02]  /*4d60*/  MOV R11, 0x1f ;  /* 0x0000001f000b7802 */ /* 0x000fe40000000f00 */
[----:B------:R-:W-:-:S07]  /*4d70*/  MOV R4, 0xffffffff ;  /* 0xffffffff00047802 */ /* 0x000fce0000000f00 */
[----:B012---:R-:W-:Y:S05]  /*4d80*/  WARPSYNC.COLLECTIVE R4, `(.L_x_13265) ;  /* 0x0000000004087348 */ /* 0x007fea0003c00000 */
[----:B0-2---:R0:W2:Y:S02]  /*4d90*/  SHFL.DOWN P0, R7, R0, R9, R11 ;  /* 0x0800000900077389 */ /* 0x0050a4000000000b */
[----:B012---:R-:W-:Y:S05]  /*4da0*/  ENDCOLLECTIVE ;  /* 0x000000000000791b */ /* 0x007fea0003800000 */
.L_x_13265:
[----:B------:R-:W-:Y:S01]  /*4db0*/  HFMA2 R9, -RZ, RZ, 0, 1.1920928955078125e-07 ;  /* 0x00000002ff097431 */ /* 0x000fe200000001ff */
[----:B------:R-:W-:-:S04]  /*4dc0*/  MOV R3, R7 ;  /* 0x0000000700037202 */ /* 0x000fc80000000f00 */
[----:B------:R-:W-:-:S05]  /*4dd0*/  FMNMX R3, R3, R0, !PT ;  /* 0x0000000003037209 */ /* 0x000fca0007800000 */
[----:B------:R-:W-:-:S07]  /*4de0*/  IMAD.MOV.U32 R0, RZ, RZ, R3 ;  /* 0x000000ffff007224 */ /* 0x000fce00078e0003 */
[----:B------:R-:W-:Y:S05]  /*4df0*/  WARPSYNC.COLLECTIVE R4, `(.L_x_13266) ;  /* 0x0000000004087348 */ /* 0x000fea0003c00000 */
[----:B------:R0:W1:Y:S02]  /*4e00*/  SHFL.DOWN P0, R7, R0, R9, R11 ;  /* 0x0800000900077389 */ /* 0x000064000000000b */
[----:B01----:R-:W-:Y:S05]  /*4e10*/  ENDCOLLECTIVE ;  /* 0x000000000000791b */ /* 0x003fea0003800000 */
.L_x_13266:
[----:B------:R-:W-:Y:S01]  /*4e20*/  HFMA2 R9, -RZ, RZ, 0, 5.9604644775390625e-08 ;  /* 0x00000001ff097431 */ /* 0x000fe200000001ff */
[----:B------:R-:W-:-:S04]  /*4e30*/  MOV R2, R7 ;  /* 0x0000000700027202 */ /* 0x000fc80000000f00 */
[----:B------:R-:W-:-:S04]  /*4e40*/  FMNMX R2, R3, R2, !PT ;  /* 0x0000000203027209 */ /* 0x000fc80007800000 */
[----:B------:R-:W-:-:S07]  /*4e50*/  MOV R0, R2 ;  /* 0x0000000200007202 */ /* 0x000fce0000000f00 */
[----:B------:R-:W-:Y:S05]  /*4e60*/  WARPSYNC.COLLECTIVE R4, `(.L_x_13267) ;  /* 0x0000000004087348 */ /* 0x000fea0003c00000 */
[----:B------:R0:W1:Y:S02]  /*4e70*/  SHFL.DOWN P0, R7, R0, R9, R11 ;  /* 0x0800000900077389 */ /* 0x000064000000000b */
[----:B01----:R-:W-:Y:S05]  /*4e80*/  ENDCOLLECTIVE ;  /* 0x000000000000791b */ /* 0x003fea0003800000 */
.L_x_13267:
[----:B------:R-:W-:Y:S05]  /*4e90*/  BRA `(.L_x_13268) ;  /* 0xfffffffc00407947 */ /* 0x000fea000383ffff */
        .weak           $__internal_436_$__cuda_sm20_div_u64
        .type           $__internal_436_$__cuda_sm20_div_u64,@function
        .size           $__internal_436_$__cuda_sm20_div_u64,($__internal_437_$__cuda_sm20_rcp_rn_f32_slowpath - $__internal_436_$__cuda_sm20_div_u64)
$__internal_436_$__cuda_sm20_div_u64:
        /* <DEDUP_REMOVED lines=71> */
[----:B------:R-:W-:Y:S11]  /*5310*/  RET.REL.NODEC R2 `(_ZN18transformer_engine6detail38cast_transpose_fused_kernel_notalignedILb1ELb1ELb0EfNS_16CTDBiasDActParamI6__halfS3_S3_fEELi2ELi2ENS_5EmptyEXadL_ZNS_5dgeluIffEET_T0_RKS5_EEEEvT3_mmm) ;  /* 0xffffffac02387950 */ /* 0x000ff60003c3ffff */
        .weak           $__internal_437_$__cuda_sm20_rcp_rn_f32_slowpath
        .type           $__internal_437_$__cuda_sm20_rcp_rn_f32_slowpath,@function
        .size           $__internal_437_$__cuda_sm20_rcp_rn_f32_slowpath,(.L_x_29738 - $__internal_437_$__cuda_sm20_rcp_rn_f32_slowpath)
$__internal_437_$__cuda_sm20_rcp_rn_f32_slowpath:
        /* <DEDUP_REMOVED lines=15> */
.L_x_13269:
        /* <DEDUP_REMOVED lines=33> */
.L_x_13271:
[----:B------:R0:W1:Y:S02]  /*5620*/  MUFU.RCP R2, R0 ;  /* 0x0000000000027308 */ /* 0x0000640000001000 */
.L_x_13270:
[----:B------:R-:W-:Y:S01]  /*5630*/  HFMA2 R3, -RZ, RZ, 0, 0 ;  /* 0x00000000ff037431 */ /* 0x000fe200000001ff */
[----:B-1-3--:R-:W-:Y:S02]  /*5640*/  MOV R5, R2 ;  /* 0x0000000200057202 */ /* 0x00afe40000000f00 */
[----:B------:R-:W-:-:S04]  /*5650*/  MOV R2, R7 ;  /* 0x0000000700027202 */ /* 0x000fc80000000f00 */
[----:B0-2---:R-:W-:Y:S05]  /*5660*/  RET.REL.NODEC R2 `(_ZN18transformer_engine6detail38cast_transpose_fused_kernel_notalignedILb1ELb1ELb0EfNS_16CTDBiasDActParamI6__halfS3_S3_fEELi2ELi2ENS_5EmptyEXadL_ZNS_5dgeluIffEET_T0_RKS5_EEEEvT3_mmm) ;  /* 0xffffffa802647950 */ /* 0x005fea0003c3ffff */
.L_x_13272:
        /* <DEDUP_REMOVED lines=9> */
.L_x_29738:


//--------------------- .text._ZN18transformer_engine6detail38cast_transpose_fused_kernel_notalignedILb1ELb1ELb0EfNS_16CTDBiasDActParamI6__halfS3_ffEELi2ELi1ENS_5EmptyEXadL_ZNS_5dgeluIffEET_T0_RKS5_EEEEvT3_mmm --------------------------
	.section	.text._ZN18transformer_engine6detail38cast_transpose_fused_kernel_notalignedILb1ELb1ELb0EfNS_16CTDBiasDActParamI6__halfS3_ffEELi2ELi1ENS_5EmptyEXadL_ZNS_5dgeluIffEET_T0_RKS5_EEEEvT3_mmm,"ax",@progbits
	.align	128
        .global         _ZN18transformer_engine6detail38cast_transpose_fused_kernel_notalignedILb1ELb1ELb0EfNS_16CTDBiasDActParamI6__halfS3_ffEELi2ELi1ENS_5EmptyEXadL_ZNS_5dgeluIffEET_T0_RKS5_EEEEvT3_mmm
        .type           _ZN18transformer_engine6detail38cast_transpose_fused_kernel_notalignedILb1ELb1ELb0EfNS_16CTDBiasDActParamI6__halfS3_ffEELi2ELi1ENS_5EmptyEXadL_ZNS_5dgeluIffEET_T0_RKS5_EEEEvT3_mmm,@function
        .size           _ZN18transformer_engine6detail38cast_transpose_fused_kernel_notalignedILb1ELb1ELb0EfNS_16CTDBiasDActParamI6__halfS3_ffEELi2ELi1ENS_5EmptyEXadL_ZNS_5dgeluIffEET_T0_RKS5_EEEEvT3_mmm,(.L_x_29740 - _ZN18transformer_engine6detail38cast_transpose_fused_kernel_notalignedILb1ELb1ELb0EfNS_16CTDBiasDActParamI6__halfS3_ffEELi2ELi1ENS_5EmptyEXadL_ZNS_5dgeluIffEET_T0_RKS5_EEEEvT3_mmm)
        .other          _ZN18transformer_engine6detail38cast_transpose_fused_kernel_notalignedILb1ELb1ELb0EfNS_16CTDBiasDActParamI6__halfS3_ffEELi2ELi1ENS_5EmptyEXadL_ZNS_5dgeluIffEET_T0_RKS5_EEEEvT3_mmm,@"STO_CUDA_ENTRY STV_DEFAULT"
_ZN18transformer_engine6detail38cast_transpose_fused_kernel_notalignedILb1ELb1ELb0EfNS_16CTDBiasDActParamI6__halfS3_ffEELi2ELi1ENS_5EmptyEXadL_ZNS_5dgeluIffEET_T0_RKS5_EEEEvT3_mmm:
.text._ZN18transformer_engine6detail38cast_transpose_fused_kernel_notalignedILb1ELb1ELb0EfNS_16CTDBiasDActParamI6__halfS3_ffEELi2ELi1ENS_5EmptyEXadL_ZNS_5dgeluIffEET_T0_RKS5_EEEEvT3_mmm:
        /* <DEDUP_REMOVED lines=43> */
.L_x_13273:
[----:B------:R-:W-:-:S07]  /*02b0*/  MOV R4, 0x2d0 ;  /* 0x000002d000047802 */ /* 0x000fce0000000f00 */
[----:B------:R-:W-:Y:S05]  /*02c0*/  CALL.REL.NOINC `($__internal_438_$__cuda_sm20_div_u64) ;  /* 0x0000003400247944 */ /* 0x000fea0003c00000 */
        /* <DEDUP_REMOVED lines=11> */
.L_x_13274:
        /* <DEDUP_REMOVED lines=38> */
[----:B0-----:R-:W-:Y:S01]  /*05e0*/  UIADD3 UR22, UP0, UPT, UR7, UR10, URZ ;  /* 0x0000000a07167290 */ /* 0x001fe2000ff1e0ff */
[----:B------:R-:W-:Y:S01]  /*05f0*/  @!P2 IMAD.MOV.U32 R11, RZ, RZ, RZ ;  /* 0x000000ffff0ba224 */ /* 0x000fe200078e00ff */
[----:B------:R-:W-:Y:S01]  /*0600*/  USHF.L.U64.HI UR10, UR4, 0x1, UR5 ;  /* 0x00000001040a7899 */ /* 0x000fe20008010205 */
[C---:B------:R-:W-:Y:S01]  /*0610*/  @P2 SHF.L.U32 R18, R5.reuse, 0x2, RZ ;  /* 0x0000000205122819 */ /* 0x040fe200000006ff */
[----:B------:R-:W-:Y:S02]  /*0620*/  @P2 IMAD.X R0, RZ, RZ, R6, P0 ;  /* 0x000000ffff002224 */ /* 0x000fe400000e0606 */
[----:B------:R-:W-:Y:S01]  /*0630*/  UIADD3.X UR23, UPT, UPT, UR10, UR11, URZ, UP0, !UPT ;  /* 0x0000000b0a177290 */ /* 0x000fe200087fe4ff */
[----:B------:R-:W-:Y:S02]  /*0640*/  @P2 IADD3 R2, P0, PT, R18, UR22, RZ ;  /* 0x0000001612022c10 */ /* 0x000fe4000ff1e0ff */
[----:B------:R-:W-:-:S04]  /*0650*/  @P2 SHF.L.U64.HI R5, R5, 0x2, R0 ;  /* 0x0000000205052819 */ /* 0x000fc80000010200 */
[----:B------:R-:W-:-:S05]  /*0660*/  @P2 IADD3.X R3, PT, PT, R5, UR23, RZ, P0, !PT ;  /* 0x0000001705032c10 */ /* 0x000fca00087fe4ff */
[----:B--2---:R0:W2:Y:S01]  /*0670*/  @P2 LDG.E R11, desc[UR24][R2.64] ;  /* 0x00000018020b2981 */ /* 0x0040a2000c1e1900 */
[----:B------:R-:W-:Y:S01]  /*0680*/  VIADD R0, R25, 0x1 ;  /* 0x0000000119007836 */ /* 0x000fe20000000000 */
[----:B------:R-:W-:Y:S01]  /*0690*/  IADD3 R13, PT, PT, R15, -0x1, RZ ;  /* 0xffffffff0f0d7810 */ /* 0x000fe20007ffe0ff */
[----:B------:R-:W-:Y:S01]  /*06a0*/  UIADD3 UR7, UP0, UPT, UR7, UR8, URZ ;  /* 0x0000000807077290 */ /* 0x000fe2000ff1e0ff */
[----:B-1----:R-:W-:Y:S02]  /*06b0*/  ISETP.NE.U32.AND P1, PT, RZ, UR30, PT ;  /* 0x0000001eff007c0c */ /* 0x002fe4000bf25070 */
[----:B------:R-:W-:Y:S01]  /*06c0*/  ISETP.GE.U32.AND P0, PT, R0, UR27, PT ;  /* 0x0000001b00007c0c */ /* 0x000fe2000bf06070 */
[----:B------:R-:W-:Y:S01]  /*06d0*/  UIADD3.X UR21, UPT, UPT, UR10, UR9, URZ, UP0, !UPT ;  /* 0x000000090a157290 */ /* 0x000fe200087fe4ff */
[----:B------:R-:W-:Y:S01]  /*06e0*/  LOP3.LUT R13, R13, 0x1f, RZ, 0xc0, !PT ;  /* 0x0000001f0d0d7812 */ /* 0x000fe200078ec0ff */
[----:B------:R-:W1:Y:S01]  /*06f0*/  LDCU.128 UR8, c[0x0][0x390] ;  /* 0x00007200ff0877ac */ /* 0x000e620008000c00 */
[----:B------:R-:W-:-:S02]  /*0700*/  ISETP.NE.AND.EX P1, PT, RZ, UR31, PT, P1 ;  /* 0x0000001fff007c0c */ /* 0x000fc4000bf25310 */
[----:B------:R-:W-:-:S11]  /*0710*/  ISETP.GE.U32.OR P0, PT, R13, UR26, P0 ;  /* 0x0000001a0d007c0c */ /* 0x000fd60008706470 */
[----:B------:R-:W3:Y:S02]  /*0720*/  @P1 LDC.64 R16, c[0x0][0x3a0] ;  /* 0x0000e800ff101b82 */ /* 0x000ee40000000a00 */
[----:B------:R-:W-:-:S04]  /*0730*/  @!P0 IADD3 R0, P3, P4, R13, UR17, R4 ;  /* 0x000000110d008c10 */ /* 0x000fc8000fc7e004 */
[----:B0-----:R-:W-:Y:S01]  /*0740*/  @!P0 IADD3.X R3, PT, PT, RZ, UR29, R6, P3, P4 ;  /* 0x0000001dff038c10 */ /* 0x001fe20009fe8406 */
[----:B------:R-:W-:Y:S01]  /*0750*/  @!P0 IMAD.SHL.U32 R2, R0, 0x4, RZ ;  /* 0x0000000400028824 */ /* 0x000fe200078e00ff */
[----:B------:R-:W-:Y:S02]  /*0760*/  @P2 IADD3 R18, P3, PT, R18, UR7, RZ ;  /* 0x0000000712122c10 */ /* 0x000fe4000ff7e0ff */
[----:B------:R-:W-:Y:S02]  /*0770*/  @!P0 SHF.L.U64.HI R0, R0, 0x2, R3 ;  /* 0x0000000200008819 */ /* 0x000fe40000010203 */
[----:B------:R-:W-:Y:S02]  /*0780*/  @!P0 IADD3 R20, P4, PT, R2, UR22, RZ ;  /* 0x0000001602148c10 */ /* 0x000fe4000ff9e0ff */
[----:B------:R-:W-:Y:S01]  /*0790*/  @P2 IADD3.X R19, PT, PT, R5, UR21, RZ, P3, !PT ;  /* 0x0000001505132c10 */ /* 0x000fe20009ffe4ff */
[----:B------:R-:W-:Y:S01]  /*07a0*/  @!P2 IMAD.MOV.U32 R5, RZ, RZ, RZ ;  /* 0x000000ffff05a224 */ /* 0x000fe200078e00ff */
[----:B------:R-:W-:-:S05]  /*07b0*/  @!P0 IADD3.X R21, PT, PT, R0, UR23, RZ, P4, !PT ;  /* 0x0000001700158c10 */ /* 0x000fca000a7fe4ff */
[----:B------:R-:W4:Y:S04]  /*07c0*/  @!P0 LDG.E R20, desc[UR24][R20.64] ;  /* 0x0000001814148981 */ /* 0x000f28000c1e1900 */
[----:B---3--:R0:W3:Y:S04]  /*07d0*/  @P1 LDG.E R7, desc[UR24][R16.64] ;  /* 0x0000001810071981 */ /* 0x0080e8000c1e1900 */
[----:B------:R5:W4:Y:S01]  /*07e0*/  @P2 LDG.E R5, desc[UR24][R18.64] ;  /* 0x0000001812052981 */ /* 0x000b22000c1e1900 */
[----:B------:R-:W-:-:S04]  /*07f0*/  @!P0 IADD3 R2, P2, PT, R2, UR7, RZ ;  /* 0x0000000702028c10 */ /* 0x000fc8000ff5e0ff */
[----:B------:R-:W-:-:S06]  /*0800*/  @!P0 IADD3.X R3, PT, PT, R0, UR21, RZ, P2, !PT ;  /* 0x0000001500038c10 */ /* 0x000fcc00097fe4ff */
[----:B------:R5:W4:Y:S01]  /*0810*/  @!P0 LDG.E R3, desc[UR24][R2.64] ;  /* 0x0000001802038981 */ /* 0x000b22000c1e1900 */
[----:B------:R-:W-:Y:S01]  /*0820*/  SHF.R.U32.HI R27, RZ, 0x5, R14 ;  /* 0x00000005ff1b7819 */ /* 0x000fe2000001160e */
[----:B0-----:R-:W-:-:S03]  /*0830*/  IMAD.MOV.U32 R16, RZ, RZ, 0x3f800000 ;  /* 0x3f800000ff107424 */ /* 0x001fc600078e00ff */
[----:B------:R-:W-:-:S04]  /*0840*/  SHF.L.U32 R27, R27, 0x2, RZ ;  /* 0x000000021b1b7819 */ /* 0x000fc800000006ff */
[----:B------:R-:W-:-:S04]  /*0850*/  ISETP.GE.U32.AND P2, PT, R27, UR27, PT ;  /* 0x0000001b1b007c0c */ /* 0x000fc8000bf46070 */
[----:B------:R-:W-:Y:S01]  /*0860*/  ISETP.GE.U32.OR P2, PT, R9, UR26, P2 ;  /* 0x0000001a09007c0c */ /* 0x000fe20009746470 */
[----:B------:R-:W-:Y:S01]  /*0870*/  VIADD R34, R27, 0x2 ;  /* 0x000000021b227836 */ /* 0x000fe20000000000 */
[----:B-1----:R-:W-:-:S04]  /*0880*/  ULEA UR8, UP0, UR4, UR8, 0x2 ;  /* 0x0000000804087291 */ /* 0x002fc8000f8010ff */
[----:B------:R-:W-:Y:S01]  /*0890*/  ULEA.HI.X UR9, UR4, UR9, UR5, 0x2, UP0 ;  /* 0x0000000904097291 */ /* 0x000fe200080f1405 */
[----:B------:R-:W-:Y:S01]  /*08a0*/  UMOV UR28, 0x3f800000 ;  /* 0x3f800000001c7882 */ /* 0x000fe20000000000 */
[--C-:B--2---:R-:W-:Y:S02]  /*08b0*/  HADD2.F32 R8, -RZ, R11.reuse.H0_H0 ;  /* 0x2000000bff087230 */ /* 0x104fe40000004100 */
[----:B------:R-:W-:-:S03]  /*08c0*/  HADD2.F32 R11, -RZ, R11.H1_H1 ;  /* 0x3000000bff0b7230 */ /* 0x000fc60000004100 */
[C---:B------:R-:W-:Y:S01]  /*08d0*/  FMUL R23, R8.reuse, 0.044714998453855514526 ;  /* 0x3d37271308177820 */ /* 0x040fe20000400000 */
[----:B------:R-:W-:-:S03]  /*08e0*/  FMUL R0, R8, 0.79788458347320556641 ;  /* 0x3f4c422a08007820 */ /* 0x000fc60000400000 */
[----:B------:R-:W-:Y:S01]  /*08f0*/  FFMA R23, R8, R23, 1 ;  /* 0x3f80000008177423 */ /* 0x000fe20000000017 */
[----:B------:R-:W-:-:S03]  /*0900*/  FMUL R12, R11, 0.044714998453855514526 ;  /* 0x3d3727130b0c7820 */ /* 0x000fc60000400000 */
[----:B-----5:R-:W-:Y:S01]  /*0910*/  FMUL R18, R0, R23 ;  /* 0x0000001700127220 */ /* 0x020fe20000400000 */
[----:B------:R-:W-:-:S03]  /*0920*/  FFMA R17, R11, R12, 1 ;  /* 0x3f8000000b117423 */ /* 0x000fc6000000000c */
[----:B------:R-:W-:Y:S01]  /*0930*/  FMUL R12, |R18|, 2.8853900432586669922 ;  /* 0x4038aa3b120c7820 */ /* 0x000fe20000400200 */
[----:B------:R-:W-:-:S04]  /*0940*/  FMUL R10, R11, 0.79788458347320556641 ;  /* 0x3f4c422a0b0a7820 */ /* 0x000fc80000400000 */
[----:B------:R-:W-:Y:S01]  /*0950*/  FMUL R10, R10, R17 ;  /* 0x000000110a0a7220 */ /* 0x000fe20000400000 */
[----:B------:R-:W0:Y:S03]  /*0960*/  MUFU.EX2 R12, R12 ;  /* 0x0000000c000c7308 */ /* 0x000e260000000800 */
[----:B------:R-:W-:-:S06]  /*0970*/  FMUL R2, |R10|, 2.8853900432586669922 ;  /* 0x4038aa3b0a027820 */ /* 0x000fcc0000400200 */
[----:B------:R-:W1:Y:S01]  /*0980*/  MUFU.EX2 R2, R2 ;  /* 0x0000000200027308 */ /* 0x000e620000000800 */
[----:B0-----:R-:W-:-:S07]  /*0990*/  FADD R19, R12, 1 ;  /* 0x3f8000000c137421 */ /* 0x001fce0000000000 */
[----:B------:R-:W0:Y:S01]  /*09a0*/  MUFU.RCP R19, R19 ;  /* 0x0000001300137308 */ /* 0x000e220000001000 */
[----:B-1----:R-:W-:Y:S01]  /*09b0*/  FADD R22, R2, 1 ;  /* 0x3f80000002167421 */ /* 0x002fe20000000000 */
[----:B------:R-:W-:Y:S02]  /*09c0*/  IMAD.MOV.U32 R17, RZ, RZ, 0x3c80f082 ;  /* 0x3c80f082ff117424 */ /* 0x000fe400078e00ff */
[----:B------:R-:W-:-:S04]  /*09d0*/  FMUL R0, R18, R18 ;  /* 0x0000001212007220 */ /* 0x000fc80000400000 */
[----:B------:R-:W1:Y:S01]  /*09e0*/  MUFU.RCP R23, R22 ;  /* 0x0000001600177308 */ /* 0x000e620000001000 */
[----:B------:R-:W-:Y:S01]  /*09f0*/  FFMA R21, R0, R17, -0.052303962409496307373 ;  /* 0xbd563cae00157423 */ /* 0x000fe20000000011 */
[----:B------:R-:W-:Y:S01]  /*0a00*/  FMUL R2, R10, R10 ;  /* 0x0000000a0a027220 */ /* 0x000fe20000400000 */
[----:B------:R-:W-:Y:S02]  /*0a10*/  FSETP.GE.AND P4, PT, |R18|, 0.60000002384185791016, PT ;  /* 0x3f19999a1200780b */ /* 0x000fe40003f86200 */
[----:B------:R-:W-:Y:S01]  /*0a20*/  FFMA R21, R0, R21, 0.1331529766321182251 ;  /* 0x3e08594100157423 */ /* 0x000fe20000000015 */
[----:B------:R-:W-:Y:S01]  /*0a30*/  FSETP.GE.AND P3, PT, |R18|, 9.010913848876953125, PT ;  /* 0x41102cb41200780b */ /* 0x000fe20003f66200 */
[----:B0-----:R-:W-:Y:S01]  /*0a40*/  FFMA R19, R19, -2, R16 ;  /* 0xc000000013137823 */ /* 0x001fe20000000010 */
[----:B------:R-:W-:Y:S01]  /*0a50*/  FFMA R29, R2, R17, -0.052303962409496307373 ;  /* 0xbd563cae021d7423 */ /* 0x000fe20000000011 */
[----:B------:R-:W-:-:S03]  /*0a60*/  FFMA R21, R0, R21, -0.33332768082618713379 ;  /* 0xbeaaa9ed00157423 */ /* 0x000fc60000000015 */
[----:B------:R-:W-:Y:S01]  /*0a70*/  FSEL R19, R19, 1, !P3 ;  /* 0x3f80000013137808 */ /* 0x000fe20005800000 */
[----:B------:R-:W-:Y:S01]  /*0a80*/  FFMA R29, R2, R29, 0.1331529766321182251 ;  /* 0x3e085941021d7423 */ /* 0x000fe2000000001d */
[----:B------:R-:W-:Y:S01]  /*0a90*/  FSETP.GE.AND P3, PT, |R10|, 0.60000002384185791016, PT ;  /* 0x3f19999a0a00780b */ /* 0x000fe20003f66200 */
[----:B------:R-:W-:Y:S01]  /*0aa0*/  FFMA R21, R0, R21, RZ ;  /* 0x0000001500157223 */ /* 0x000fe200000000ff */
[----:B-1----:R-:W-:Y:S01]  /*0ab0*/  FFMA R23, R23, -2, R16 ;  /* 0xc000000017177823 */ /* 0x002fe20000000010 */
[----:B------:R-:W-:Y:S01]  /*0ac0*/  FSETP.GE.AND P5, PT, |R10|, 9.010913848876953125, PT ;  /* 0x41102cb40a00780b */ /* 0x000fe20003fa6200 */
[----:B------:R-:W-:Y:S01]  /*0ad0*/  FFMA R29, R2, R29, -0.33332768082618713379 ;  /* 0xbeaaa9ed021d7423 */ /* 0x000fe2000000001d */
[--C-:B------:R-:W-:Y:S01]  /*0ae0*/  LOP3.LUT R12, R19, 0x80000000, R18.reuse, 0xb8, !PT ;  /* 0x80000000130c7812 */ /* 0x100fe200078eb812 */
[----:B------:R-:W-:Y:S01]  /*0af0*/  FMUL R19, R8, 0.10703222453594207764 ;  /* 0x3ddb33b608137820 */ /* 0x000fe20000400000 */
[----:B------:R-:W-:Y:S01]  /*0b00*/  @!P4 FFMA R12, R18, R21, R18 ;  /* 0x00000015120cc223 */ /* 0x000fe20000000012 */
[----:B------:R-:W-:Y:S01]  /*0b10*/  FSEL R23, R23, 1, !P5 ;  /* 0x3f80000017177808 */ /* 0x000fe20006800000 */
[----:B------:R-:W-:Y:S01]  /*0b20*/  FFMA R29, R2, R29, RZ ;  /* 0x0000001d021d7223 */ /* 0x000fe200000000ff */
[----:B------:R-:W-:-:S02]  /*0b30*/  VIADD R18, R15, 0x1e ;  /* 0x0000001e0f127836 */ /* 0x000fc40000000000 */
[----:B------:R-:W-:Y:S01]  /*0b40*/  FFMA R19, R8, R19, 0.79788458347320556641 ;  /* 0x3f4c422a08137423 */ /* 0x000fe20000000013 */
[----:B------:R-:W-:Y:S01]  /*0b50*/  FFMA R2, -R12, R12, 1 ;  /* 0x3f8000000c027423 */ /* 0x000fe2000000010c */
[--C-:B------:R-:W-:Y:S01]  /*0b60*/  LOP3.LUT R0, R23, 0x80000000, R10.reuse, 0xb8, !PT ;  /* 0x8000000017007812 */ /* 0x100fe200078eb80a */
[----:B------:R-:W-:Y:S01]  /*0b70*/  @!P3 FFMA R0, R10, R29, R10 ;  /* 0x0000001d0a00b223 */ /* 0x000fe2000000000a */
[----:B------:R-:W-:Y:S01]  /*0b80*/  @!P2 IADD3 R4, P4, PT, R9, R4, RZ ;  /* 0x000000040904a210 */ /* 0x000fe20007f9e0ff */
[----:B------:R-:W-:Y:S01]  /*0b90*/  FMUL R9, R2, R19 ;  /* 0x0000001302097220 */ /* 0x000fe20000400000 */
[----:B------:R-:W-:Y:S01]  /*0ba0*/  LOP3.LUT R18, R18, 0x1f, RZ, 0xc0, !PT ;  /* 0x0000001f12127812 */ /* 0x000fe200078ec0ff */
[----:B------:R-:W-:Y:S01]  /*0bb0*/  FMUL R2, R11, 0.10703222453594207764 ;  /* 0x3ddb33b60b027820 */ /* 0x000fe20000400000 */
[----:B------:R-:W-:-:S03]  /*0bc0*/  ISETP.GE.U32.AND P3, PT, R34, UR27, PT ;  /* 0x0000001b22007c0c */ /* 0x000fc6000bf66070 */
[C---:B------:R-:W-:Y:S01]  /*0bd0*/  FFMA R19, R11.reuse, R2, 0.79788458347320556641 ;  /* 0x3f4c422a0b137423 */ /* 0x040fe20000000002 */
[----:B------:R-:W-:Y:S01]  /*0be0*/  ISETP.LT.U32.AND P3, PT, R18, UR26, !P3 ;  /* 0x0000001a12007c0c */ /* 0x000fe2000df61070 */
[----:B------:R-:W-:Y:S01]  /*0bf0*/  FFMA R2, -R0, R0, 1 ;  /* 0x3f80000000027423 */ /* 0x000fe20000000100 */
[----:B------:R-:W-:Y:S02]  /*0c00*/  MOV R22, UR17 ;  /* 0x0000001100167c02 */ /* 0x000fe40008000f00 */
[----:B------:R-:W-:Y:S01]  /*0c10*/  MOV R23, UR29 ;  /* 0x0000001d00177c02 */ /* 0x000fe20008000f00 */
[----:B------:R-:W-:Y:S01]  /*0c20*/  FMUL R21, R2, R19 ;  /* 0x0000001302157220 */ /* 0x000fe20000400000 */
[----:B------:R-:W-:Y:S01]  /*0c30*/  FMUL R8, R8, 0.5 ;  /* 0x3f00000008087820 */ /* 0x000fe20000400000 */
[----:B------:R-:W-:Y:S01]  /*0c40*/  FMUL R2, R11, 0.5 ;  /* 0x3f0000000b027820 */ /* 0x000fe20000400000 */
[----:B------:R-:W-:Y:S02]  /*0c50*/  @P0 IMAD.MOV.U32 R20, RZ, RZ, RZ ;  /* 0x000000ffff140224 */ /* 0x000fe400078e00ff */
[----:B------:R-:W-:Y:S01]  /*0c60*/  @!P2 IMAD.X R29, RZ, RZ, R6, P4 ;  /* 0x000000ffff1da224 */ /* 0x000fe200020e0606 */
[----:B------:R-:W-:Y:S01]  /*0c70*/  @!P2 LEA R10, P4, R4, UR8, 0x3 ;  /* 0x00000008040aac11 */ /* 0x000fe2000f8818ff */
[----:B------:R-:W-:-:S02]  /*0c80*/  IMAD R19, R27, UR29, RZ ;  /* 0x0000001d1b137c24 */ /* 0x000fc4000f8e02ff */
[----:B------:R-:W-:Y:S01]  /*0c90*/  FMUL R8, R8, R9 ;  /* 0x0000000908087220 */ /* 0x000fe20000400000 */
[----:B------:R-:W-:-:S04]  /*0ca0*/  IMAD.WIDE.U32 R22, R27, UR17, R22 ;  /* 0x000000111b167c25 */ /* 0x000fc8000f8e0016 */
[----:B------:R-:W-:Y:S01]  /*0cb0*/  FMUL R2, R2, R21 ;  /* 0x0000001502027220 */ /* 0x000fe20000400000 */
[----:B------:R-:W-:Y:S01]  /*0cc0*/  FADD R9, R12, 1 ;  /* 0x3f8000000c097421 */ /* 0x000fe20000000000 */
[----:B---3--:R-:W-:Y:S01]  /*0cd0*/  @P1 R2UR UR28, R7 ;  /* 0x00000000071c12ca */ /* 0x008fe200000e0000 */
[----:B------:R-:W-:Y:S01]  /*0ce0*/  FADD R21, R0, 1 ;  /* 0x3f80000000157421 */ /* 0x000fe20000000000 */
[----:B----4-:R-:W-:Y:S01]  /*0cf0*/  HADD2.F32 R12, -RZ, R20.H0_H0 ;  /* 0x20000014ff0c7230 */ /* 0x010fe20000004100 */
[----:B------:R-:W-:Y:S01]  /*0d00*/  @!P2 LEA.HI.X R11, R4, UR9, R29, 0x3, P4 ;  /* 0x00000009040bac11 */ /* 0x000fe2000a0f1c1d */
[----:B------:R-:W-:Y:S01]  /*0d10*/  @P3 IMAD.IADD R6, R19, 0x1, R23 ;  /* 0x0000000113063824 */ /* 0x000fe200078e0217 */
[----:B------:R-:W-:Y:S01]  /*0d20*/  @P3 IADD3 R4, P4, P5, R18, UR17, R22 ;  /* 0x0000001112043c10 */ /* 0x000fe2000fd9e016 */
[--C-:B------:R-:W-:Y:S02]  /*0d30*/  HADD2.F32 R31, -RZ, R5.reuse.H0_H0 ;  /* 0x20000005ff1f7230 */ /* 0x100fe40000004100 */
[----:B------:R-:W-:Y:S01]  /*0d40*/  FFMA R0, R9, 0.5, R8 ;  /* 0x3f00000009007823 */ /* 0x000fe20000000008 */
[----:B------:R-:W-:-:S02]  /*0d50*/  HADD2.F32 R26, -RZ, R5.H1_H1 ;  /* 0x30000005ff1a7230 */ /* 0x000fc40000004100 */
[----:B------:R-:W-:Y:S01]  /*0d60*/  FFMA R21, R21, 0.5, R2 ;  /* 0x3f00000015157823 */ /* 0x000fe20000000002 */
[----:B------:R-:W-:Y:S01]  /*0d70*/  FMUL R29, R12, 0.044714998453855514526 ;  /* 0x3d3727130c1d7820 */ /* 0x000fe20000400000 */
[----:B------:R-:W-:Y:S01]  /*0d80*/  HADD2.F32 R20, -RZ, R20.H1_H1 ;  /* 0x30000014ff147230 */ /* 0x000fe20000004100 */
[----:B------:R-:W-:Y:S02]  /*0d90*/  @P3 IADD3.X R7, PT, PT, RZ, UR29, R6, P4, P5 ;  /* 0x0000001dff073c10 */ /* 0x000fe4000a7ea406 */
[----:B------:R-:W-:Y:S01]  /*0da0*/  @P3 SHF.L.U32 R9, R4, 0x2, RZ ;  /* 0x0000000204093819 */ /* 0x000fe200000006ff */
[----:B------:R-:W-:Y:S01]  /*0db0*/  FMUL R31, R31, R0 ;  /* 0x000000001f1f7220 */ /* 0x000fe20000400000 */
[----:B------:R-:W-:Y:S01]  /*0dc0*/  FMUL R26, R26, R21 ;  /* 0x000000151a1a7220 */ /* 0x000fe20000400000 */
[C---:B------:R-:W-:Y:S01]  /*0dd0*/  FMUL R21, R12.reuse, 0.79788458347320556641 ;  /* 0x3f4c422a0c157820 */ /* 0x040fe20000400000 */
[----:B------:R-:W-:Y:S01]  /*0de0*/  FFMA R0, R12, R29, 1 ;  /* 0x3f8000000c007423 */ /* 0x000fe2000000001d */
[----:B------:R-:W-:Y:S01]  /*0df0*/  @P3 SHF.L.U64.HI R8, R4, 0x2, R7 ;  /* 0x0000000204083819 */ /* 0x000fe20000010207 */
[----:B------:R-:W-:Y:S01]  /*0e00*/  FMUL R29, R20, 0.044714998453855514526 ;  /* 0x3d372713141d7820 */ /* 0x000fe20000400000 */
[----:B------:R-:W-:Y:S01]  /*0e10*/  @P3 IADD3 R6, P1, PT, R9, UR22, RZ ;  /* 0x0000001609063c10 */ /* 0x000fe2000ff3e0ff */
[----:B------:R-:W-:Y:S01]  /*0e20*/  FMUL R4, R31, UR28 ;  /* 0x0000001c1f047c20 */ /* 0x000fe20008400000 */
[----:B------:R-:W-:Y:S01]  /*0e30*/  FMUL R5, R26, UR28 ;  /* 0x0000001c1a057c20 */ /* 0x000fe20008400000 */
[----:B------:R-:W-:-:S02]  /*0e40*/  @!P3 IMAD.MOV.U32 R36, RZ, RZ, RZ ;  /* 0x000000ffff24b224 */ /* 0x000fc400078e00ff */
[----:B------:R-:W-:Y:S01]  /*0e50*/  FMUL R21, R21, R0 ;  /* 0x0000000015157220 */ /* 0x000fe20000400000 */
[----:B------:R-:W-:Y:S01]  /*0e60*/  @P3 IADD3.X R7, PT, PT, R8, UR23, RZ, P1, !PT ;  /* 0x0000001708073c10 */ /* 0x000fe20008ffe4ff */
[C---:B------:R-:W-:Y:S01]  /*0e70*/  FMUL R0, R20.reuse, 0.79788458347320556641 ;  /* 0x3f4c422a14007820 */ /* 0x040fe20000400000 */
[----:B------:R-:W-:Y:S01]  /*0e80*/  FFMA R29, R20, R29, 1 ;  /* 0x3f800000141d7423 */ /* 0x000fe2000000001d */
[----:B------:R0:W-:Y:S01]  /*0e90*/  @!P2 STG.E.64 desc[UR24][R10.64], R4 ;  /* 0x000000040a00a986 */ /* 0x0001e2000c101b18 */
[----:B------:R-:W-:-:S03]  /*0ea0*/  FMUL R2, |R21|, 2.8853900432586669922 ;  /* 0x4038aa3b15027820 */ /* 0x000fc60000400200 */
[----:B------:R1:W2:Y:S01]  /*0eb0*/  @P3 LDG.E R36, desc[UR24][R6.64] ;  /* 0x0000001806243981 */ /* 0x0002a2000c1e1900 */
[----:B0-----:R-:W-:-:S04]  /*0ec0*/  FMUL R10, R0, R29 ;  /* 0x0000001d000a7220 */ /* 0x001fc80000400000 */
[----:B------:R-:W-:Y:S01]  /*0ed0*/  FMUL R30, |R10|, 2.8853900432586669922 ;  /* 0x4038aa3b0a1e7820 */ /* 0x000fe20000400200 */
[----:B------:R-:W0:Y:S08]  /*0ee0*/  MUFU.EX2 R2, R2 ;  /* 0x0000000200027308 */ /* 0x000e300000000800 */
[----:B------:R-:W3:Y:S01]  /*0ef0*/  MUFU.EX2 R30, R30 ;  /* 0x0000001e001e7308 */ /* 0x000ee20000000800 */
[----:B------:R-:W-:Y:S01]  /*0f00*/  FMUL R24, R21, R21 ;  /* 0x0000001515187220 */ /* 0x000fe20000400000 */
[----:B0-----:R-:W-:-:S03]  /*0f10*/  FADD R28, R2, 1 ;  /* 0x3f800000021c7421 */ /* 0x001fc60000000000 */
[----:B------:R-:W-:-:S03]  /*0f20*/  FFMA R29, R24, R17, -0.052303962409496307373 ;  /* 0xbd563cae181d7423 */ /* 0x000fc60000000011 */
[----:B-1----:R-:W0:Y:S01]  /*0f30*/  MUFU.RCP R7, R28 ;  /* 0x0000001c00077308 */ /* 0x002e220000001000 */
[----:B---3--:R-:W-:Y:S01]  /*0f40*/  FADD R11, R30, 1 ;  /* 0x3f8000001e0b7421 */ /* 0x008fe20000000000 */
[----:B------:R-:W-:Y:S01]  /*0f50*/  FFMA R29, R24, R29, 0.1331529766321182251 ;  /* 0x3e085941181d7423 */ /* 0x000fe2000000001d */
[----:B------:R-:W-:-:S05]  /*0f60*/  FMUL R0, R10, R10 ;  /* 0x0000000a0a007220 */ /* 0x000fca0000400000 */
[----:B------:R-:W1:Y:S01]  /*0f70*/  MUFU.RCP R11, R11 ;  /* 0x0000000b000b7308 */ /* 0x000e620000001000 */
[----:B------:R-:W-:Y:S01]  /*0f80*/  FFMA R2, R24, R29, -0.33332768082618713379 ;  /* 0xbeaaa9ed18027423 */ /* 0x000fe2000000001d */
[----:B------:R-:W-:Y:S01]  /*0f90*/  FFMA R29, R0, R17, -0.052303962409496307373 ;  /* 0xbd563cae001d7423 */ /* 0x000fe20000000011 */
[----:B------:R-:W-:Y:S02]  /*0fa0*/  FSETP.GE.AND P2, PT, |R21|, 0.60000002384185791016, PT ;  /* 0x3f19999a1500780b */ /* 0x000fe40003f46200 */
[----:B------:R-:W-:Y:S01]  /*0fb0*/  FFMA R24, R24, R2, RZ ;  /* 0x0000000218187223 */ /* 0x000fe200000000ff */
[----:B------:R-:W-:Y:S01]  /*0fc0*/  FFMA R29, R0, R29, 0.1331529766321182251 ;  /* 0x3e085941001d7423 */ /* 0x000fe2000000001d */
[----:B0-----:R-:W-:Y:S01]  /*0fd0*/  FFMA R2, R7, -2, R16 ;  /* 0xc000000007027823 */ /* 0x001fe20000000010 */
[----:B------:R-:W-:Y:S02]  /*0fe0*/  FSETP.GE.AND P1, PT, |R21|, 9.010913848876953125, PT ;  /* 0x41102cb41500780b */ /* 0x000fe40003f26200 */
[----:B------:R-:W-:Y:S01]  /*0ff0*/  FSETP.GE.AND P5, PT, |R10|, 0.60000002384185791016, PT ;  /* 0x3f19999a0a00780b */ /* 0x000fe20003fa6200 */
[----:B------:R-:W-:Y:S01]  /*1000*/  FFMA R29, R0, R29, -0.33332768082618713379 ;  /* 0xbeaaa9ed001d7423 */ /* 0x000fe2000000001d */
[----:B------:R-:W-:Y:S01]  /*1010*/  MOV R6, UR17 ;  /* 0x0000001100067c02 */ /* 0x000fe20008000f00 */
[----:B------:R-:W-:Y:S01]  /*1020*/  IMAD.U32 R7, RZ, RZ, UR29 ;  /* 0x0000001dff077e24 */ /* 0x000fe2000f8e00ff */
[----:B------:R-:W-:-:S02]  /*1030*/  FSETP.GE.AND P4, PT, |R10|, 9.010913848876953125, PT ;  /* 0x41102cb40a00780b */ /* 0x000fc40003f86200 */
[----:B------:R-:W-:Y:S01]  /*1040*/  FSEL R2, R2, 1, !P1 ;  /* 0x3f80000002027808 */ /* 0x000fe20004800000 */
[----:B-1----:R-:W-:Y:S01]  /*1050*/  FFMA R28, R11, -2, R16 ;  /* 0xc00000000b1c7823 */ /* 0x002fe20000000010 */
[----:B------:R-:W-:Y:S01]  /*1060*/  FFMA R11, R0, R29, RZ ;  /* 0x0000001d000b7223 */ /* 0x000fe200000000ff */
[----:B------:R-:W-:Y:S01]  /*1070*/  IADD3 R29, P1, PT, R22, UR17, RZ ;  /* 0x00000011161d7c10 */ /* 0x000fe2000ff3e0ff */
[----:B------:R-:W-:Y:S01]  /*1080*/  @!P0 IMAD.WIDE.U32 R6, R27, UR17, R6 ;  /* 0x000000111b068c25 */ /* 0x000fe2000f8e0006 */
[----:B------:R-:W-:-:S03]  /*1090*/  LOP3.LUT R2, R2, 0x80000000, R21, 0xb8, !PT ;  /* 0x8000000002027812 */ /* 0x000fc600078eb815 */
[----:B------:R-:W-:Y:S01]  /*10a0*/  @!P2 FFMA R2, R21, R24, R21 ;  /* 0x000000181502a223 */ /* 0x000fe20000000015 */
[----:B------:R-:W-:Y:S01]  /*10b0*/  FSEL R33, R28, 1, !P4 ;  /* 0x3f8000001c217808 */ /* 0x000fe20006000000 */
[----:B------:R-:W-:Y:S01]  /*10c0*/  FMUL R21, R12, 0.10703222453594207764 ;  /* 0x3ddb33b60c157820 */ /* 0x000fe20000400000 */
[----:B------:R-:W-:Y:S02]  /*10d0*/  IADD3.X R22, PT, PT, R19, UR29, R23, P1, !PT ;  /* 0x0000001d13167c10 */ /* 0x000fe40008ffe417 */
[--C-:B------:R-:W-:Y:S01]  /*10e0*/  LOP3.LUT R0, R33, 0x80000000, R10.reuse, 0xb8, !PT ;  /* 0x8000000021007812 */ /* 0x100fe200078eb80a */
[----:B------:R-:W-:Y:S01]  /*10f0*/  @!P5 FFMA R0, R10, R11, R10 ;  /* 0x0000000b0a00d223 */ /* 0x000fe2000000000a */
[----:B------:R-:W-:Y:S01]  /*1100*/  @!P0 IADD3 R13, P1, PT, R13, R6, RZ ;  /* 0x000000060d0d8210 */ /* 0x000fe20007f3e0ff */
[----:B------:R-:W-:Y:S01]  /*1110*/  FMUL R11, R20, 0.10703222453594207764 ;  /* 0x3ddb33b6140b7820 */ /* 0x000fe20000400000 */
[----:B------:R-:W-:Y:S01]  /*1120*/  FFMA R21, R12, R21, 0.79788458347320556641 ;  /* 0x3f4c422a0c157423 */ /* 0x000fe20000000015 */
[----:B------:R-:W-:Y:S01]  /*1130*/  FFMA R6, -R2, R2, 1 ;  /* 0x3f80000002067423 */ /* 0x000fe20000000102 */
[----:B------:R-:W-:-:S02]  /*1140*/  VIADD R23, R27, 0x3 ;  /* 0x000000031b177836 */ /* 0x000fc40000000000 */
[----:B------:R-:W-:Y:S01]  /*1150*/  FFMA R24, R20, R11, 0.79788458347320556641 ;  /* 0x3f4c422a14187423 */ /* 0x000fe2000000000b */
[----:B------:R-:W-:Y:S02]  /*1160*/  @!P0 IMAD.X R10, R19, 0x1, R7, P1 ;  /* 0x00000001130a8824 */ /* 0x000fe400008e0607 */
[----:B------:R-:W-:Y:S01]  /*1170*/  FFMA R7, -R0, R0, 1 ;  /* 0x3f80000000077423 */ /* 0x000fe20000000100 */
[----:B------:R-:W-:Y:S01]  /*1180*/  FMUL R21, R6, R21 ;  /* 0x0000001506157220 */ /* 0x000fe20000400000 */
[----:B------:R-:W-:Y:S02]  /*1190*/  IADD3 R6, PT, PT, R15, 0x1d, RZ ;  /* 0x0000001d0f067810 */ /* 0x000fe40007ffe0ff */
[----:B------:R-:W-:Y:S01]  /*11a0*/  FMUL R7, R7, R24 ;  /* 0x0000001807077220 */ /* 0x000fe20000400000 */
[----:B------:R-:W-:Y:S02]  /*11b0*/  ISETP.GE.U32.AND P1, PT, R23, UR27, PT ;  /* 0x0000001b17007c0c */ /* 0x000fe4000bf26070 */
[----:B------:R-:W-:Y:S01]  /*11c0*/  LOP3.LUT R24, R6, 0x1f, RZ, 0xc0, !PT ;  /* 0x0000001f06187812 */ /* 0x000fe200078ec0ff */
[----:B------:R-:W-:Y:S01]  /*11d0*/  FMUL R20, R20, 0.5 ;  /* 0x3f00000014147820 */ /* 0x000fe20000400000 */
[----:B------:R-:W-:-:S02]  /*11e0*/  FMUL R12, R12, 0.5 ;  /* 0x3f0000000c0c7820 */ /* 0x000fc40000400000 */
[----:B------:R-:W-:Y:S01]  /*11f0*/  ISETP.LT.U32.AND P1, PT, R24, UR26, !P1 ;  /* 0x0000001a18007c0c */ /* 0x000fe2000cf21070 */
[----:B------:R-:W-:Y:S02]  /*1200*/  @P0 IMAD.MOV.U32 R3, RZ, RZ, RZ ;  /* 0x000000ffff030224 */ /* 0x000fe400078e00ff */
[----:B------:R-:W-:Y:S01]  /*1210*/  FMUL R20, R20, R7 ;  /* 0x0000000714147220 */ /* 0x000fe20000400000 */
[----:B------:R-:W-:Y:S01]  /*1220*/  FMUL R12, R12, R21 ;  /* 0x000000150c0c7220 */ /* 0x000fe20000400000 */
[----:B------:R-:W-:Y:S01]  /*1230*/  FADD R7, R2, 1 ;  /* 0x3f80000002077421 */ /* 0x000fe20000000000 */
[----:B------:R-:W-:Y:S01]  /*1240*/  @!P0 LEA R6, P2, R13, UR8, 0x3 ;  /* 0x000000080d068c11 */ /* 0x000fe2000f8418ff */
[--C-:B------:R-:W-:Y:S02]  /*1250*/  HADD2.F32 R33, -RZ, R3.reuse.H0_H0 ;  /* 0x20000003ff217230 */ /* 0x100fe40000004100 */
[----:B------:R-:W-:Y:S01]  /*1260*/  FADD R11, R0, 1 ;  /* 0x3f800000000b7421 */ /* 0x000fe20000000000 */
[----:B------:R-:W-:Y:S01]  /*1270*/  FFMA R12, R7, 0.5, R12 ;  /* 0x3f000000070c7823 */ /* 0x000fe2000000000c */
[----:B------:R-:W-:Y:S01]  /*1280*/  IADD3 R19, P4, P5, R24, UR17, R29 ;  /* 0x0000001118137c10 */ /* 0x000fe2000fd9e01d */
[----:B------:R-:W-:Y:S01]  /*1290*/  HADD2.F32 R32, -RZ, R3.H1_H1 ;  /* 0x30000003ff207230 */ /* 0x000fe20000004100 */
[----:B------:R-:W-:Y:S01]  /*12a0*/  @!P0 LEA.HI.X R7, R13, UR9, R10, 0x3, P2 ;  /* 0x000000090d078c11 */ /* 0x000fe200090f1c0a */
[----:B------:R-:W-:Y:S01]  /*12b0*/  FFMA R13, R11, 0.5, R20 ;  /* 0x3f0000000b0d7823 */ /* 0x000fe20000000014 */
[----:B------:R-:W-:Y:S01]  /*12c0*/  FMUL R33, R33, R12 ;  /* 0x0000000c21217220 */ /* 0x000fe20000400000 */
[----:B------:R-:W-:-:S02]  /*12d0*/  @P3 IADD3 R10, P2, PT, R9, UR7, RZ ;  /* 0x00000007090a3c10 */ /* 0x000fc4000ff5e0ff */
[----:B------:R-:W-:Y:S02]  /*12e0*/  IADD3.X R20, PT, PT, RZ, UR29, R22, P4, P5 ;  /* 0x0000001dff147c10 */ /* 0x000fe4000a7ea416 */
[C---:B------:R-:W-:Y:S01]  /*12f0*/  @P1 SHF.L.U32 R12, R19.reuse, 0x2, RZ ;  /* 0x00000002130c1819 */ /* 0x040fe200000006ff */
[----:B------:R-:W-:Y:S01]  /*1300*/  FMUL R32, R32, R13 ;  /* 0x0000000d20207220 */ /* 0x000fe20000400000 */
[----:B------:R-:W-:Y:S01]  /*1310*/  @P3 IADD3.X R11, PT, PT, R8, UR21, RZ, P2, !PT ;  /* 0x00000015080b3c10 */ /* 0x000fe200097fe4ff */
[----:B------:R-:W-:Y:S01]  /*1320*/  @!P3 IMAD.MOV.U32 R21, RZ, RZ, RZ ;  /* 0x000000ffff15b224 */ /* 0x000fe200078e00ff */
[----:B------:R-:W-:Y:S02]  /*1330*/  @P1 SHF.L.U64.HI R0, R19, 0x2, R20 ;  /* 0x0000000213001819 */ /* 0x000fe40000010214 */
[----:B------:R-:W-:Y:S01]  /*1340*/  @P1 IADD3 R8, P2, PT, R12, UR22, RZ ;  /* 0x000000160c081c10 */ /* 0x000fe2000ff5e0ff */
[----:B------:R-:W-:Y:S01]  /*1350*/  FMUL R2, R33, UR28 ;  /* 0x0000001c21027c20 */ /* 0x000fe20008400000 */
[----:B------:R-:W-:Y:S01]  /*1360*/  FMUL R3, R32, UR28 ;  /* 0x0000001c20037c20 */ /* 0x000fe20008400000 */
[----:B------:R-:W-:Y:S01]  /*1370*/  @!P1 IMAD.MOV.U32 R30, RZ, RZ, RZ ;  /* 0x000000ffff1e9224 */ /* 0x000fe200078e00ff */
[----:B------:R-:W-:Y:S01]  /*1380*/  @P1 IADD3.X R9, PT, PT, R0, UR23, RZ, P2, !PT ;  /* 0x0000001700091c10 */ /* 0x000fe200097fe4ff */
[----:B------:R-:W3:Y:S01]  /*1390*/  @P3 LDG.E R21, desc[UR24][R10.64] ;  /* 0x000000180a153981 */ /* 0x000ee2000c1e1900 */
[----:B------:R-:W-:Y:S01]  /*13a0*/  @!P1 MOV R28, RZ ;  /* 0x000000ff001c9202 */ /* 0x000fe20000000f00 */
[----:B------:R-:W-:Y:S01]  /*13b0*/  IMAD.IADD R37, R27, 0x1, R14 ;  /* 0x000000011b257824 */ /* 0x000fe200078e020e */
[----:B------:R-:W0:Y:S01]  /*13c0*/  LDCU.64 UR22, c[0x0][0x3b8] ;  /* 0x00007700ff1677ac */ /* 0x000e220008000a00 */
[----:B------:R1:W-:Y:S04]  /*13d0*/  @!P0 STG.E.64 desc[UR24][R6.64], R2 ;  /* 0x0000000206008986 */ /* 0x0003e8000c101b18 */
[----:B------:R-:W4:Y:S01]  /*13e0*/  @P1 LDG.E R30, desc[UR24][R8.64] ;  /* 0x00000018081e1981 */ /* 0x000f22000c1e1900 */
[----:B------:R-:W-:-:S04]  /*13f0*/  @P1 IADD3 R12, P0, PT, R12, UR7, RZ ;  /* 0x000000070c0c1c10 */ /* 0x000fc8000ff1e0ff */
[----:B------:R-:W-:-:S05]  /*1400*/  @P1 IADD3.X R13, PT, PT, R0, UR21, RZ, P0, !PT ;  /* 0x00000015000d1c10 */ /* 0x000fca00087fe4ff */
[----:B------:R5:W3:Y:S01]  /*1410*/  @P1 LDG.E R28, desc[UR24][R12.64] ;  /* 0x000000180c1c1981 */ /* 0x000ae2000c1e1900 */
[----:B------:R-:W-:Y:S01]  /*1420*/  LOP3.LUT R37, R37, 0x1f, RZ, 0xc0, !PT ;  /* 0x0000001f25257812 */ /* 0x000fe200078ec0ff */
[----:B-----5:R-:W-:Y:S01]  /*1430*/  FADD R12, RZ, R31 ;  /* 0x0000001fff0c7221 */ /* 0x020fe20000000000 */
[----:B------:R-:W-:Y:S02]  /*1440*/  VIADD R25, R25, 0x1 ;  /* 0x0000000119197836 */ /* 0x000fe40000000000 */
[----:B------:R-:W-:Y:S01]  /*1450*/  FADD R27, RZ, R33 ;  /* 0x00000021ff1b7221 */ /* 0x000fe20000000000 */
[--C-:B--2---:R-:W-:Y:S02]  /*1460*/  HADD2.F32 R35, -RZ, R36.reuse.H0_H0 ;  /* 0x20000024ff237230 */ /* 0x104fe40000004100 */
[----:B------:R-:W-:-:S03]  /*1470*/  HADD2.F32 R36, -RZ, R36.H1_H1 ;  /* 0x30000024ff247230 */ /* 0x000fc60000004100 */
[C---:B------:R-:W-:Y:S01]  /*1480*/  FMUL R10, R35.reuse, 0.044714998453855514526 ;  /* 0x3d372713230a7820 */ /* 0x040fe20000400000 */
[----:B------:R-:W-:-:S03]  /*1490*/  FMUL R0, R35, 0.79788458347320556641 ;  /* 0x3f4c422a23007820 */ /* 0x000fc60000400000 */
[----:B------:R-:W-:Y:S01]  /*14a0*/  FFMA R11, R35, R10, 1 ;  /* 0x3f800000230b7423 */ /* 0x000fe2000000000a */
[----:B-1----:R-:W-:-:S03]  /*14b0*/  FMUL R7, R36, 0.044714998453855514526 ;  /* 0x3d37271324077820 */ /* 0x002fc60000400000 */
[----:B------:R-:W-:Y:S01]  /*14c0*/  FMUL R6, R0, R11 ;  /* 0x0000000b00067220 */ /* 0x000fe20000400000 */
[----:B------:R-:W-:-:S03]  /*14d0*/  FFMA R9, R36, R7, 1 ;  /* 0x3f80000024097423 */ /* 0x000fc60000000007 */
[----:B------:R-:W-:-:S04]  /*14e0*/  FMUL R7, R6, R6 ;  /* 0x0000000606077220 */ /* 0x000fc80000400000 */
[----:B------:R-:W-:-:S04]  /*14f0*/  FFMA R0, R7, R17, -0.052303962409496307373 ;  /* 0xbd563cae07007423 */ /* 0x000fc80000000011 */
[----:B------:R-:W-:-:S04]  /*1500*/  FFMA R0, R7, R0, 0.1331529766321182251 ;  /* 0x3e08594107007423 */ /* 0x000fc80000000000 */
[----:B------:R-:W-:-:S04]  /*1510*/  FFMA R0, R7, R0, -0.33332768082618713379 ;  /* 0xbeaaa9ed07007423 */ /* 0x000fc80000000000 */
[----:B------:R-:W-:Y:S01]  /*1520*/  FFMA R7, R7, R0, RZ ;  /* 0x0000000007077223 */ /* 0x000fe200000000ff */
[----:B------:R-:W-:-:S06]  /*1530*/  FMUL R0, |R6|, 2.8853900432586669922 ;  /* 0x4038aa3b06007820 */ /* 0x000fcc0000400200 */
[----:B------:R-:W1:Y:S01]  /*1540*/  MUFU.EX2 R0, R0 ;  /* 0x0000000000007308 */ /* 0x000e620000000800 */
[----:B------:R-:W-:-:S04]  /*1550*/  FMUL R10, R36, 0.79788458347320556641 ;  /* 0x3f4c422a240a7820 */ /* 0x000fc80000400000 */
[----:B------:R-:W-:Y:S01]  /*1560*/  FMUL R10, R10, R9 ;  /* 0x000000090a0a7220 */ /* 0x000fe20000400000 */
[----:B-1----:R-:W-:-:S06]  /*1570*/  FADD R9, R0, 1 ;  /* 0x3f80000000097421 */ /* 0x002fcc0000000000 */
[----:B------:R-:W1:Y:S01]  /*1580*/  MUFU.RCP R9, R9 ;  /* 0x0000000900097308 */ /* 0x000e620000001000 */
[----:B------:R-:W-:Y:S01]  /*1590*/  FMUL R0, |R10|, 2.8853900432586669922 ;  /* 0x4038aa3b0a007820 */ /* 0x000fe20000400200 */
[C---:B------:R-:W-:Y:S02]  /*15a0*/  FSETP.GE.AND P1, PT, |R6|.reuse, 0.60000002384185791016, PT ;  /* 0x3f19999a0600780b */ /* 0x040fe40003f26200 */
[----:B------:R-:W-:-:S04]  /*15b0*/  FSETP.GE.AND P0, PT, |R6|, 9.010913848876953125, PT ;  /* 0x41102cb40600780b */ /* 0x000fc80003f06200 */
[----:B------:R-:W2:Y:S01]  /*15c0*/  MUFU.EX2 R0, R0 ;  /* 0x0000000000007308 */ /* 0x000ea20000000800 */
[----:B-1----:R-:W-:-:S05]  /*15d0*/  FFMA R8, R9, -2, R16 ;  /* 0xc000000009087823 */ /* 0x002fca0000000010 */
[----:B------:R-:W-:Y:S02]  /*15e0*/  FSEL R11, R8, 1, !P0 ;  /* 0x3f800000080b7808 */ /* 0x000fe40004000000 */
[----:B------:R-:W-:Y:S02]  /*15f0*/  ISETP.GE.U32.AND P0, PT, R34, UR27, PT ;  /* 0x0000001b22007c0c */ /* 0x000fe4000bf06070 */
[--C-:B------:R-:W-:Y:S01]  /*1600*/  LOP3.LUT R8, R11, 0x80000000, R6.reuse, 0xb8, !PT ;  /* 0x800000000b087812 */ /* 0x100fe200078eb806 */
[----:B------:R-:W-:Y:S01]  /*1610*/  FMUL R11, R10, R10 ;  /* 0x0000000a0a0b7220 */ /* 0x000fe20000400000 */
[----:B------:R-:W-:Y:S01]  /*1620*/  @!P1 FFMA R8, R6, R7, R6 ;  /* 0x0000000706089223 */ /* 0x000fe20000000006 */
[--C-:B------:R-:W-:Y:S01]  /*1630*/  FMNMX3 R7, |R31|, RZ, |R26|.reuse, !PT ;  /* 0x000000ff1f077276 */ /* 0x100fe2000780061a */
[----:B------:R-:W-:Y:S02]  /*1640*/  FADD R34, RZ, R26 ;  /* 0x0000001aff227221 */ /* 0x000fe40000000000 */
[----:B------:R1:W5:Y:S01]  /*1650*/  SHFL.IDX PT, R26, R12, R37, 0x1f ;  /* 0x00001f250c1a7589 */ /* 0x00036200000e0000 */
[----:B--2---:R-:W-:Y:S01]  /*1660*/  FADD R9, R0, 1 ;  /* 0x3f80000000097421 */ /* 0x004fe20000000000 */
[----:B------:R-:W-:Y:S01]  /*1670*/  IADD3 R6, PT, PT, R25, R14, RZ ;  /* 0x0000000e19067210 */ /* 0x000fe20007ffe0ff */
[----:B-1----:R-:W-:-:S04]  /*1680*/  FFMA R12, R11, R17, -0.052303962409496307373 ;  /* 0xbd563cae0b0c7423 */ /* 0x002fc80000000011 */
[----:B------:R-:W-:Y:S01]  /*1690*/  FFMA R0, R11, R12, 0.1331529766321182251 ;  /* 0x3e0859410b007423 */ /* 0x000fe2000000000c */
[----:B------:R-:W-:-:S03]  /*16a0*/  FMNMX3 R7, |R33|, R7, |R32|, !PT ;  /* 0x0000000721077276 */ /* 0x000fc60007800620 */
[C---:B------:R-:W-:Y:S01]  /*16b0*/  FFMA R0, R11.reuse, R0, -0.33332768082618713379 ;  /* 0xbeaaa9ed0b007423 */ /* 0x040fe20000000000 */
[----:B------:R-:W-:Y:S01]  /*16c0*/  LOP3.LUT R25, R6, 0x1f, RZ, 0xc0, !PT ;  /* 0x0000001f06197812 */ /* 0x000fe200078ec0ff */
[----:B------:R-:W-:Y:S02]  /*16d0*/  FADD R32, RZ, R32 ;  /* 0x00000020ff207221 */ /* 0x000fe40000000000 */
[----:B------:R-:W-:Y:S01]  /*16e0*/  FFMA R11, R11, R0, RZ ;  /* 0x000000000b0b7223 */ /* 0x000fe200000000ff */
[----:B------:R-:W1:Y:S01]  /*16f0*/  MUFU.RCP R9, R9 ;  /* 0x0000000900097308 */ /* 0x000e620000001000 */
[----:B----4-:R-:W-:-:S05]  /*1700*/  HADD2.F32 R12, -RZ, R30.H0_H0 ;  /* 0x2000001eff0c7230 */ /* 0x010fca0000004100 */
[C---:B------:R-:W-:Y:S01]  /*1710*/  FMUL R33, R12.reuse, 0.044714998453855514526 ;  /* 0x3d3727130c217820 */ /* 0x040fe20000400000 */
[----:B------:R-:W-:-:S03]  /*1720*/  FMUL R0, R12, 0.79788458347320556641 ;  /* 0x3f4c422a0c007820 */ /* 0x000fc60000400000 */
[----:B------:R-:W-:Y:S01]  /*1730*/  FFMA R33, R12, R33, 1 ;  /* 0x3f8000000c217423 */ /* 0x000fe20000000021 */
[----:B------:R-:W-:Y:S04]  /*1740*/  SHFL.IDX PT, R27, R27, R25, 0x1f ;  /* 0x00001f191b1b7589 */ /* 0x000fe800000e0000 */
[----:B------:R2:W-:Y:S02]  /*1750*/  SHFL.IDX PT, R13, R32, R25, 0x1f ;  /* 0x00001f19200d7589 */ /* 0x0005e400000e0000 */
[----:B--2---:R-:W-:-:S04]  /*1760*/  FMUL R25, R0, R33 ;  /* 0x0000002100197220 */ /* 0x004fc80000400000 */
[----:B------:R-:W-:Y:S01]  /*1770*/  FMUL R32, |R25|, 2.8853900432586669922 ;  /* 0x4038aa3b19207820 */ /* 0x000fe20000400200 */
[----:B------:R-:W-:Y:S02]  /*1780*/  FSETP.GE.AND P2, PT, |R10|, 0.60000002384185791016, PT ;  /* 0x3f19999a0a00780b */ /* 0x000fe40003f46200 */
[----:B------:R-:W-:-:S03]  /*1790*/  ISETP.GE.U32.OR P0, PT, R18, UR26, P0 ;  /* 0x0000001a12007c0c */ /* 0x000fc60008706470 */
[----:B------:R-:W2:Y:S01]  /*17a0*/  MUFU.EX2 R32, R32 ;  /* 0x0000002000207308 */ /* 0x000ea20000000800 */
[----:B-1----:R-:W-:Y:S01]  /*17b0*/  FFMA R0, R9, -2, R16 ;  /* 0xc000000009007823 */ /* 0x002fe20000000010 */
[----:B------:R-:W-:Y:S01]  /*17c0*/  FSETP.GE.AND P1, PT, |R10|, 9.010913848876953125, PT ;  /* 0x41102cb40a00780b */ /* 0x000fe20003f26200 */
[----:B------:R-:W1:Y:S03]  /*17d0*/  SHFL.IDX PT, R31, R34, R37, 0x1f ;  /* 0x00001f25221f7589 */ /* 0x000e6600000e0000 */
[----:B------:R-:W-:-:S04]  /*17e0*/  FSEL R9, R0, 1, !P1 ;  /* 0x3f80000000097808 */ /* 0x000fc80004800000 */
[--C-:B------:R-:W-:Y:S01]  /*17f0*/  LOP3.LUT R9, R9, 0x80000000, R10.reuse, 0xb8, !PT ;  /* 0x8000000009097812 */ /* 0x100fe200078eb80a */
[----:B------:R-:W-:Y:S01]  /*1800*/  @!P2 FFMA R9, R10, R11, R10 ;  /* 0x0000000b0a09a223 */ /* 0x000fe2000000000a */
[----:B------:R-:W-:Y:S01]  /*1810*/  @!P0 IADD3 R11, P2, PT, R18, R29, RZ ;  /* 0x0000001d120b8210 */ /* 0x000fe20007f5e0ff */
[----:B--2---:R-:W-:Y:S01]  /*1820*/  FADD R29, R32, 1 ;  /* 0x3f800000201d7421 */ /* 0x004fe20000000000 */
[----:B------:R-:W-:-:S05]  /*1830*/  FMUL R0, R25, R25 ;  /* 0x0000001919007220 */ /* 0x000fca0000400000 */
[----:B------:R-:W2:Y:S01]  /*1840*/  MUFU.RCP R29, R29 ;  /* 0x0000001d001d7308 */ /* 0x000ea20000001000 */
[----:B------:R-:W-:Y:S01]  /*1850*/  FFMA R33, R0, R17, -0.052303962409496307373 ;  /* 0xbd563cae00217423 */ /* 0x000fe20000000011 */
[----:B------:R-:W-:-:S03]  /*1860*/  ISETP.GE.U32.AND P1, PT, R23, UR27, PT ;  /* 0x0000001b17007c0c */ /* 0x000fc6000bf26070 */
[----:B------:R-:W-:Y:S01]  /*1870*/  FFMA R33, R0, R33, 0.1331529766321182251 ;  /* 0x3e08594100217423 */ /* 0x000fe20000000021 */
[----:B------:R-:W-:Y:S01]  /*1880*/  ISETP.GE.U32.OR P1, PT, R24, UR26, P1 ;  /* 0x0000001a18007c0c */ /* 0x000fe20008f26470 */
[----:B-----5:R-:W-:Y:S01]  /*1890*/  FADD R24, RZ, R26 ;  /* 0x0000001aff187221 */ /* 0x020fe20000000000 */
[----:B-1----:R-:W-:Y:S01]  /*18a0*/  FADD R18, RZ, R31 ;  /* 0x0000001fff127221 */ /* 0x002fe20000000000 */
[C---:B------:R-:W-:Y:S01]  /*18b0*/  FFMA R33, R0.reuse, R33, -0.33332768082618713379 ;  /* 0xbeaaa9ed00217423 */ /* 0x040fe20000000021 */
[----:B------:R-:W-:Y:S01]  /*18c0*/  FMUL R10, R35, 0.10703222453594207764 ;  /* 0x3ddb33b6230a7820 */ /* 0x000fe20000400000 */
[----:B------:R-:W1:Y:S01]  /*18d0*/  S2R R26, SR_CgaCtaId ;  /* 0x00000000001a7919 */ /* 0x000e620000008800 */
[----:B------:R-:W-:Y:S01]  /*18e0*/  FADD R18, R13, R18 ;  /* 0x000000120d127221 */ /* 0x000fe20000000000 */
[----:B------:R-:W-:Y:S01]  /*18f0*/  FFMA R0, R0, R33, RZ ;  /* 0x0000002100007223 */ /* 0x000fe200000000ff */
[----:B------:R-:W-:Y:S01]  /*1900*/  FFMA R10, R35, R10, 0.79788458347320556641 ;  /* 0x3f4c422a230a7423 */ /* 0x000fe2000000000a */
[----:B------:R-:W-:Y:S01]  /*1910*/  FFMA R33, -R8, R8, 1 ;  /* 0x3f80000008217423 */ /* 0x000fe20000000108 */
[----:B------:R-:W-:Y:S01]  /*1920*/  FMUL R13, R36, 0.10703222453594207764 ;  /* 0x3ddb33b6240d7820 */ /* 0x000fe20000400000 */
[----:B--2---:R-:W-:Y:S01]  /*1930*/  FFMA R29, R29, -2, R16 ;  /* 0xc00000001d1d7823 */ /* 0x004fe20000000010 */
[----:B------:R-:W-:-:S02]  /*1940*/  FSETP.GE.AND P3, PT, |R25|, 9.010913848876953125, PT ;  /* 0x41102cb41900780b */ /* 0x000fc40003f66200 */
[----:B------:R-:W-:Y:S01]  /*1950*/  FSETP.GE.AND P4, PT, |R25|, 0.60000002384185791016, PT ;  /* 0x3f19999a1900780b */ /* 0x000fe20003f86200 */
[----:B------:R-:W-:Y:S01]  /*1960*/  FMUL R33, R33, R10 ;  /* 0x0000000a21217220 */ /* 0x000fe20000400000 */
[----:B------:R-:W-:Y:S01]  /*1970*/  FFMA R13, R36, R13, 0.79788458347320556641 ;  /* 0x3f4c422a240d7423 */ /* 0x000fe2000000000d */
[----:B------:R-:W-:Y:S01]  /*1980*/  FFMA R10, -R9, R9, 1 ;  /* 0x3f800000090a7423 */ /* 0x000fe20000000109 */
[----:B------:R-:W-:Y:S01]  /*1990*/  FSEL R32, R29, 1, !P3 ;  /* 0x3f8000001d207808 */ /* 0x000fe20005800000 */
[----:B------:R-:W-:Y:S02]  /*19a0*/  FADD R24, R27, R24 ;  /* 0x000000181b187221 */ /* 0x000fe40000000000 */
[----:B------:R-:W-:Y:S01]  /*19b0*/  FMUL R27, R10, R13 ;  /* 0x0000000d0a1b7220 */ /* 0x000fe20000400000 */
[----:B------:R-:W-:Y:S01]  /*19c0*/  LOP3.LUT R13, R32, 0x80000000, R25, 0xb8, !PT ;  /* 0x80000000200d7812 */ /* 0x000fe200078eb819 */
[----:B------:R-:W-:Y:S01]  /*19d0*/  FMUL R34, R36, 0.5 ;  /* 0x3f00000024227820 */ /* 0x000fe20000400000 */
[----:B------:R-:W-:-:S02]  /*19e0*/  HADD2.F32 R32, -RZ, R30.H1_H1 ;  /* 0x3000001eff207230 */ /* 0x000fc40000004100 */
[----:B------:R-:W-:Y:S01]  /*19f0*/  FMUL R10, R35, 0.5 ;  /* 0x3f000000230a7820 */ /* 0x000fe20000400000 */
[----:B------:R-:W-:Y:S01]  /*1a00*/  FMUL R34, R34, R27 ;  /* 0x0000001b22227220 */ /* 0x000fe20000400000 */
[----:B------:R-:W-:Y:S02]  /*1a10*/  @!P4 FFMA R13, R25, R0, R25 ;  /* 0x00000000190dc223 */ /* 0x000fe40000000019 */
[----:B------:R-:W-:Y:S01]  /*1a20*/  FMUL R33, R10, R33 ;  /* 0x000000210a217220 */ /* 0x000fe20000400000 */
[C---:B------:R-:W-:Y:S01]  /*1a30*/  FMUL R27, R32.reuse, 0.044714998453855514526 ;  /* 0x3d372713201b7820 */ /* 0x040fe20000400000 */
[----:B------:R-:W-:Y:S02]  /*1a40*/  SHF.R.U32.HI R25, RZ, 0x5, R14 ;  /* 0x00000005ff197819 */ /* 0x000fe4000001160e */
[----:B------:R-:W-:Y:S01]  /*1a50*/  MOV R10, 0x400 ;  /* 0x00000400000a7802 */ /* 0x000fe20000000f00 */
[----:B------:R-:W-:Y:S02]  /*1a60*/  FFMA R29, R32, R27, 1 ;  /* 0x3f800000201d7423 */ /* 0x000fe4000000001b */
[----:B------:R-:W-:-:S02]  /*1a70*/  IMAD.SHL.U32 R27, R25, 0x4, RZ ;  /* 0x00000004191b7824 */ /* 0x000fc400078e00ff */
[----:B------:R-:W-:Y:S02]  /*1a80*/  VIADD R31, R10, 0x20 ;  /* 0x000000200a1f7836 */ /* 0x000fe40000000000 */
[----:B------:R-:W-:Y:S01]  /*1a90*/  FMUL R10, R32, 0.79788458347320556641 ;  /* 0x3f4c422a200a7820 */ /* 0x000fe20000400000 */
[----:B------:R-:W-:-:S03]  /*1aa0*/  IADD3 R0, PT, PT, -R27, R14, RZ ;  /* 0x0000000e1b007210 */ /* 0x000fc60007ffe1ff */
[----:B------:R-:W-:Y:S01]  /*1ab0*/  FMUL R10, R10, R29 ;  /* 0x0000001d0a0a7220 */ /* 0x000fe20000400000 */
[----:B-1----:R-:W-:Y:S02]  /*1ac0*/  LEA R26, R26, R31, 0x18 ;  /* 0x0000001f1a1a7211 */ /* 0x002fe400078ec0ff */
[----:B------:R-:W-:Y:S01]  /*1ad0*/  LOP3.LUT R31, R0, 0x1f, RZ, 0xc0, !PT ;  /* 0x0000001f001f7812 */ /* 0x000fe200078ec0ff */
[----:B------:R-:W-:Y:S01]  /*1ae0*/  FMUL R0, |R10|, 2.8853900432586669922 ;  /* 0x4038aa3b0a007820 */ /* 0x000fe20000400200 */
[----:B------:R-:W-:-:S05]  /*1af0*/  FADD R8, R8, 1 ;  /* 0x3f80000008087421 */ /* 0x000fca0000000000 */
[----:B------:R-:W1:Y:S01]  /*1b00*/  MUFU.EX2 R0, R0 ;  /* 0x0000000000007308 */ /* 0x000e620000000800 */
[----:B------:R-:W-:Y:S01]  /*1b10*/  FFMA R8, R8, 0.5, R33 ;  /* 0x3f00000008087823 */ /* 0x000fe20000000021 */
[----:B------:R-:W-:Y:S01]  /*1b20*/  FADD R9, R9, 1 ;  /* 0x3f80000009097421 */ /* 0x000fe20000000000 */
[----:B------:R-:W-:-:S03]  /*1b30*/  LOP3.LUT R33, RZ, R27, RZ, 0x33, !PT ;  /* 0x0000001bff217212 */ /* 0x000fc600078e33ff */
[----:B------:R-:W-:Y:S02]  /*1b40*/  FFMA R34, R9, 0.5, R34 ;  /* 0x3f00000009227823 */ /* 0x000fe40000000022 */
[----:B------:R-:W-:-:S05]  /*1b50*/  IMAD.IADD R9, R33, 0x1, R14 ;  /* 0x0000000121097824 */ /* 0x000fca00078e020e */
[----:B------:R-:W-:Y:S01]  /*1b60*/  SHF.L.U32 R37, R9, 0x2, RZ ;  /* 0x0000000209257819 */ /* 0x000fe200000006ff */
[----:B-1----:R-:W-:-:S04]  /*1b70*/  FADD R36, R0, 1 ;  /* 0x3f80000000247421 */ /* 0x002fc80000000000 */
[----:B------:R-:W1:Y:S01]  /*1b80*/  MUFU.RCP R9, R36 ;  /* 0x0000002400097308 */ /* 0x000e620000001000 */
[----:B------:R-:W-:Y:S01]  /*1b90*/  FMUL R35, R10, R10 ;  /* 0x0000000a0a237220 */ /* 0x000fe20000400000 */
[----:B------:R-:W-:-:S03]  /*1ba0*/  LOP3.LUT R29, R14, 0x1f, RZ, 0xc0, !PT ;  /* 0x0000001f0e1d7812 */ /* 0x000fc600078ec0ff */
[----:B------:R-:W-:Y:S02]  /*1bb0*/  FFMA R0, R35, R17, -0.052303962409496307373 ;  /* 0xbd563cae23007423 */ /* 0x000fe40000000011 */
[----:B------:R-:W-:Y:S02]  /*1bc0*/  IMAD R30, R29, 0x84, R26 ;  /* 0x000000841d1e7824 */ /* 0x000fe400078e021a */
[----:B------:R-:W-:Y:S01]  /*1bd0*/  FFMA R0, R35, R0, 0.1331529766321182251 ;  /* 0x3e08594123007423 */ /* 0x000fe20000000000 */
[----:B------:R-:W-:Y:S01]  /*1be0*/  LOP3.LUT R37, R37, 0x7c, RZ, 0xc0, !PT ;  /* 0x0000007c25257812 */ /* 0x000fe200078ec0ff */
[----:B------:R-:W-:Y:S02]  /*1bf0*/  IMAD R31, R31, 0x4, R30 ;  /* 0x000000041f1f7824 */ /* 0x000fe400078e021e */
[----:B------:R-:W-:Y:S01]  /*1c00*/  FFMA R0, R35, R0, -0.33332768082618713379 ;  /* 0xbeaaa9ed23007423 */ /* 0x000fe20000000000 */
[C---:B------:R-:W-:Y:S01]  /*1c10*/  FSETP.GE.AND P3, PT, |R10|.reuse, 9.010913848876953125, PT ;  /* 0x41102cb40a00780b */ /* 0x040fe20003f66200 */
[----:B-1----:R-:W-:Y:S01]  /*1c20*/  FFMA R16, R9, -2, R16 ;  /* 0xc000000009107823 */ /* 0x002fe20000000010 */
[----:B---3--:R-:W-:Y:S01]  /*1c30*/  HADD2.F32 R9, -RZ, R21.H0_H0 ;  /* 0x20000015ff097230 */ /* 0x008fe20000004100 */
[----:B------:R1:W-:Y:S01]  /*1c40*/  STS [R31], R4 ;  /* 0x000000041f007388 */ /* 0x0003e20000000800 */
[----:B------:R-:W-:Y:S01]  /*1c50*/  FSETP.GE.AND P4, PT, |R10|, 0.60000002384185791016, PT ;  /* 0x3f19999a0a00780b */ /* 0x000fe20003f86200 */
[----:B------:R-:W-:-:S02]  /*1c60*/  FFMA R35, R35, R0, RZ ;  /* 0x0000000023237223 */ /* 0x000fc400000000ff */
[----:B------:R-:W-:Y:S01]  /*1c70*/  FMUL R0, R9, R8 ;  /* 0x0000000809007220 */ /* 0x000fe20000400000 */
[----:B------:R-:W-:Y:S02]  /*1c80*/  FSEL R9, R16, 1, !P3 ;  /* 0x3f80000010097808 */ /* 0x000fe40005800000 */
[----:B------:R-:W-:Y:S01]  /*1c90*/  @!P1 LEA R8, P3, R19, UR8, 0x3 ;  /* 0x0000000813089c11 */ /* 0x000fe2000f8618ff */
[----:B-1----:R-:W-:-:S05]  /*1ca0*/  IMAD.IADD R4, R30, 0x1, R37 ;  /* 0x000000011e047824 */ /* 0x002fca00078e0225 */
[----:B------:R1:W-:Y:S01]  /*1cb0*/  STS [R4], R2 ;  /* 0x0000000204007388 */ /* 0x0003e20000000800 */
[----:B------:R-:W-:Y:S01]  /*1cc0*/  FFMA R16, -R13, R13, 1 ;  /* 0x3f8000000d107423 */ /* 0x000fe2000000010d */
[----:B-1----:R-:W-:Y:S02]  /*1cd0*/  LOP3.LUT R2, R9, 0x80000000, R10, 0xb8, !PT ;  /* 0x8000000009027812 */ /* 0x002fe400078eb80a */
[----:B------:R-:W-:Y:S01]  /*1ce0*/  @!P1 LEA.HI.X R9, R19, UR9, R20, 0x3, P3 ;  /* 0x0000000913099c11 */ /* 0x000fe200098f1c14 */
[----:B------:R-:W-:Y:S01]  /*1cf0*/  FMUL R19, R12, 0.10703222453594207764 ;  /* 0x3ddb33b60c137820 */ /* 0x000fe20000400000 */
[----:B------:R-:W-:Y:S01]  /*1d00*/  @!P4 FFMA R2, R10, R35, R10 ;  /* 0x000000230a02c223 */ /* 0x000fe2000000000a */
[----:B------:R-:W-:Y:S02]  /*1d10*/  FMUL R35, R32, 0.10703222453594207764 ;  /* 0x3ddb33b620237820 */ /* 0x000fe40000400000 */
[----:B------:R-:W-:Y:S01]  /*1d20*/  FFMA R19, R12, R19, 0.79788458347320556641 ;  /* 0x3f4c422a0c137423 */ /* 0x000fe20000000013 */
[----:B------:R-:W-:-:S02]  /*1d30*/  HADD2.F32 R17, -RZ, R21.H1_H1 ;  /* 0x30000015ff117230 */ /* 0x000fc40000004100 */
[----:B------:R-:W-:Y:S01]  /*1d40*/  FFMA R35, R32, R35, 0.79788458347320556641 ;  /* 0x3f4c422a20237423 */ /* 0x000fe20000000023 */
[----:B------:R-:W-:Y:S01]  /*1d50*/  FMUL R21, R16, R19 ;  /* 0x0000001310157220 */ /* 0x000fe20000400000 */
[----:B------:R-:W-:Y:S01]  /*1d60*/  FFMA R16, -R2, R2, 1 ;  /* 0x3f80000002107423 */ /* 0x000fe20000000102 */
[----:B------:R-:W-:Y:S01]  /*1d70*/  FMUL R12, R12, 0.5 ;  /* 0x3f0000000c0c7820 */ /* 0x000fe20000400000 */
[----:B------:R-:W-:Y:S01]  /*1d80*/  IADD3 R19, PT, PT, R6, 0x1, RZ ;  /* 0x0000000106137810 */ /* 0x000fe20007ffe0ff */
[----:B------:R-:W-:Y:S01]  /*1d90*/  FMUL R17, R17, R34 ;  /* 0x0000002211117220 */ /* 0x000fe20000400000 */
[----:B------:R-:W-:Y:S01]  /*1da0*/  FMUL R16, R16, R35 ;  /* 0x0000002310107220 */ /* 0x000fe20000400000 */
[----:B------:R-:W-:Y:S01]  /*1db0*/  FMUL R35, R32, 0.5 ;  /* 0x3f00000020237820 */ /* 0x000fe20000400000 */
[----:B------:R-:W-:Y:S01]  /*1dc0*/  FMUL R12, R12, R21 ;  /* 0x000000150c0c7220 */ /* 0x000fe20000400000 */
[----:B------:R-:W-:Y:S01]  /*1dd0*/  LOP3.LUT R20, R19, 0x1f, RZ, 0xc0, !PT ;  /* 0x0000001f13147812 */ /* 0x000fe200078ec0ff */
[----:B------:R-:W-:Y:S01]  /*1de0*/  FADD R13, R13, 1 ;  /* 0x3f8000000d0d7421 */ /* 0x000fe20000000000 */
[----:B------:R-:W-:Y:S01]  /*1df0*/  FADD R21, RZ, R0 ;  /* 0x00000000ff157221 */ /* 0x000fe20000000000 */
[----:B------:R-:W-:Y:S01]  /*1e00*/  FADD R19, RZ, R17 ;  /* 0x00000011ff137221 */ /* 0x000fe20000000000 */
[----:B------:R-:W-:Y:S01]  /*1e10*/  FMUL R16, R35, R16 ;  /* 0x0000001023107220 */ /* 0x000fe20000400000 */
[----:B------:R-:W-:Y:S01]  /*1e20*/  FADD R37, R2, 1 ;  /* 0x3f80000002257421 */ /* 0x000fe20000000000 */
[----:B------:R-:W-:-:S02]  /*1e30*/  HADD2.F32 R2, -RZ, R28.H0_H0 ;  /* 0x2000001cff027230 */ /* 0x000fc40000004100 */
[----:B------:R-:W-:Y:S01]  /*1e40*/  FFMA R35, R13, 0.5, R12 ;  /* 0x3f0000000d237823 */ /* 0x000fe2000000000c */
[----:B------:R-:W-:Y:S02]  /*1e50*/  HADD2.F32 R28, -RZ, R28.H1_H1 ;  /* 0x3000001cff1c7230 */ /* 0x000fe40000004100 */
[----:B------:R-:W-:Y:S01]  /*1e60*/  FFMA R37, R37, 0.5, R16 ;  /* 0x3f00000025257823 */ /* 0x000fe20000000010 */
[----:B------:R-:W-:Y:S01]  /*1e70*/  @!P0 IMAD.X R22, RZ, RZ, R22, P2 ;  /* 0x000000ffff168224 */ /* 0x000fe200010e0616 */
[----:B------:R-:W-:Y:S01]  /*1e80*/  @!P0 LEA R10, P2, R11, UR8, 0x3 ;  /* 0x000000080b0a8c11 */ /* 0x000fe2000f8418ff */
[----:B------:R-:W1:Y:S01]  /*1e90*/  SHFL.IDX PT, R21, R21, R20, 0x1f ;  /* 0x00001f1415157589 */ /* 0x000e6200000e0000 */
[----:B------:R-:W-:-:S03]  /*1ea0*/  VIADD R6, R6, 0x2 ;  /* 0x0000000206067836 */ /* 0x000fc60000000000 */
[----:B------:R2:W3:Y:S01]  /*1eb0*/  SHFL.IDX PT, R19, R19, R20, 0x1f ;  /* 0x00001f1413137589 */ /* 0x0004e200000e0000 */
[----:B------:R-:W-:Y:S01]  /*1ec0*/  @!P0 LEA.HI.X R11, R11, UR9, R22, 0x3, P2 ;  /* 0x000000090b0b8c11 */ /* 0x000fe200090f1c16 */
[----:B------:R-:W-:Y:S01]  /*1ed0*/  FMUL R12, R0, UR28 ;  /* 0x0000001c000c7c20 */ /* 0x000fe20008400000 */
[----:B------:R-:W-:Y:S01]  /*1ee0*/  FMUL R13, R17, UR28 ;  /* 0x0000001c110d7c20 */ /* 0x000fe20008400000 */
[----:B------:R-:W-:Y:S01]  /*1ef0*/  IMAD.IADD R23, R14, 0x1, -R23 ;  /* 0x000000010e177824 */ /* 0x000fe200078e0a17 */
[----:B------:R-:W-:Y:S01]  /*1f00*/  LOP3.LUT R6, R6, 0x1f, RZ, 0xc0, !PT ;  /* 0x0000001f06067812 */ /* 0x000fe200078ec0ff */
[----:B--2---:R-:W-:Y:S01]  /*1f10*/  FMUL R20, R2, R35 ;  /* 0x0000002302147220 */ /* 0x004fe20000400000 */
[----:B------:R-:W-:Y:S01]  /*1f20*/  FMUL R35, R28, R37 ;  /* 0x000000251c237220 */ /* 0x000fe20000400000 */
[----:B------:R-:W-:Y:S02]  /*1f30*/  VIADD R2, R27, 0x2 ;  /* 0x000000021b027836 */ /* 0x000fe40000000000 */
[----:B------:R-:W-:Y:S01]  /*1f40*/  FADD R22, RZ, R20 ;  /* 0x00000014ff167221 */ /* 0x000fe20000000000 */
[----:B------:R-:W-:Y:S01]  /*1f50*/  FADD R28, RZ, R35 ;  /* 0x00000023ff1c7221 */ /* 0x000fe20000000000 */
[----:B------:R2:W-:Y:S01]  /*1f60*/  @!P0 STG.E.64 desc[UR24][R10.64], R12 ;  /* 0x0000000c0a008986 */ /* 0x0005e2000c101b18 */
[----:B------:R-:W-:-:S03]  /*1f70*/  IADD3 R2, PT, PT, -R2, R14, RZ ;  /* 0x0000000e02027210 */ /* 0x000fc60007ffe1ff */
[----:B------:R-:W4:Y:S01]  /*1f80*/  SHFL.IDX PT, R22, R22, R6, 0x1f ;  /* 0x00001f0616167589 */ /* 0x000f2200000e0000 */
[----:B------:R-:W-:Y:S01]  /*1f90*/  UIMAD UR7, UR6, UR12, URZ ;  /* 0x0000000c060772a4 */ /* 0x000fe2000f8e02ff */
[----:B------:R-:W-:Y:S01]  /*1fa0*/  IMAD.SHL.U32 R2, R2, 0x4, RZ ;  /* 0x0000000402027824 */ /* 0x000fe200078e00ff */
[----:B--2---:R-:W-:Y:S02]  /*1fb0*/  SHF.L.U32 R10, R23, 0x2, RZ ;  /* 0x00000002170a7819 */ /* 0x004fe400000006ff */
[----:B------:R2:W5:Y:S01]  /*1fc0*/  SHFL.IDX PT, R23, R28, R6, 0x1f ;  /* 0x00001f061c177589 */ /* 0x00056200000e0000 */
[----:B------:R-:W-:Y:S02]  /*1fd0*/  UIMAD.WIDE.U32 UR8, UR20, UR12, URZ ;  /* 0x0000000c140872a5 */ /* 0x000fe4000f8e00ff */
[----:B------:R-:W-:Y:S01]  /*1fe0*/  UIMAD UR7, UR20, UR13, UR7 ;  /* 0x0000000d140772a4 */ /* 0x000fe2000f8e0207 */
[----:B------:R-:W-:Y:S02]  /*1ff0*/  LOP3.LUT R11, R2, 0x7c, RZ, 0xc0, !PT ;  /* 0x0000007c020b7812 */ /* 0x000fe400078ec0ff */
[C---:B------:R-:W-:Y:S01]  /*2000*/  ISETP.LT.U32.AND P0, PT, R27.reuse, UR26, PT ;  /* 0x0000001a1b007c0c */ /* 0x040fe2000bf01070 */
[----:B------:R-:W-:Y:S01]  /*2010*/  ULEA UR6, UP0, UR8, UR18, 0x6 ;  /* 0x0000001208067291 */ /* 0x000fe2000f8030ff */
[----:B------:R-:W-:Y:S01]  /*2020*/  LOP3.LUT R37, R10, 0x7c, RZ, 0xc0, !PT ;  /* 0x0000007c0a257812 */ /* 0x000fe200078ec0ff */
[----:B------:R-:W-:Y:S01]  /*2030*/  UIADD3 UR7, UPT, UPT, UR9, UR7, URZ ;  /* 0x0000000709077290 */ /* 0x000fe2000fffe0ff */
[----:B------:R-:W-:Y:S01]  /*2040*/  FMNMX3 R17, |R0|, R7, |R17|, !PT ;  /* 0x0000000700117276 */ /* 0x000fe20007800611 */
[----:B------:R-:W-:Y:S01]  /*2050*/  UIMAD UR15, UR15, -0x1f, URZ ;  /* 0xffffffe10f0f78a4 */ /* 0x000fe2000f8e02ff */
[----:B------:R-:W-:Y:S01]  /*2060*/  IMAD.IADD R2, R30, 0x1, R11 ;  /* 0x000000011e027824 */ /* 0x000fe200078e020b */
[----:B------:R-:W-:Y:S01]  /*2070*/  UIMAD.WIDE.U32 UR4, UR14, -0x1f, UR4 ;  /* 0xffffffe10e0478a5 */ /* 0x000fe2000f8e0004 */
[----:B--2---:R-:W-:Y:S01]  /*2080*/  IMAD.WIDE.U32 R6, R27, UR12, RZ ;  /* 0x0000000c1b067c25 */ /* 0x004fe2000f8e00ff */
[----:B------:R-:W-:-:S03]  /*2090*/  ULEA UR10, UP1, UR6, UR10, 0x2 ;  /* 0x0000000a060a7291 */ /* 0x000fc6000f8210ff */
[----:B------:R-:W-:Y:S01]  /*20a0*/  FMUL R10, R20, UR28 ;  /* 0x0000001c140a7c20 */ /* 0x000fe20008400000 */
[----:B------:R-:W-:Y:S01]  /*20b0*/  ULEA.HI.X UR8, UR8, UR19, UR7, 0x6, UP0 ;  /* 0x0000001308087291 */ /* 0x000fe200080f3407 */
[----:B------:R-:W-:Y:S01]  /*20c0*/  FMUL R11, R35, UR28 ;  /* 0x0000001c230b7c20 */ /* 0x000fe20008400000 */
[----:B------:R-:W-:Y:S01]  /*20d0*/  IMAD.IADD R16, R30, 0x1, R37 ;  /* 0x000000011e107824 */ /* 0x000fe200078e0225 */
[----:B------:R-:W-:Y:S01]  /*20e0*/  UIADD3 UR14, UPT, UPT, UR5, -UR14, UR15 ;  /* 0x8000000e050e7290 */ /* 0x000fe2000fffe00f */
[----:B------:R-:W-:Y:S01]  /*20f0*/  IMAD R7, R27, UR13, R7 ;  /* 0x0000000d1b077c24 */ /* 0x000fe2000f8e0207 */
[----:B0-----:R-:W-:Y:S01]  /*2100*/  ULEA UR22, UP0, UR4, UR22, 0x2 ;  /* 0x0000001604167291 */ /* 0x001fe2000f8010ff */
[----:B------:R0:W-:Y:S01]  /*2110*/  STS [R2], R12 ;  /* 0x0000000c02007388 */ /* 0x0001e20000000800 */
[----:B------:R-:W-:Y:S01]  /*2120*/  ULEA.HI.X UR8, UR6, UR11, UR8, 0x2, UP1 ;  /* 0x0000000b06087291 */ /* 0x000fe200088f1408 */
[----:B-1----:R-:W-:Y:S01]  /*2130*/  FADD R21, R24, R21 ;  /* 0x0000001518157221 */ /* 0x002fe20000000000 */
[----:B------:R-:W-:Y:S01]  /*2140*/  USHF.L.U64.HI UR6, UR12, 0x1, UR13 ;  /* 0x000000010c067899 */ /* 0x000fe2000801020d */
[----:B------:R-:W-:Y:S01]  /*2150*/  @!P1 STG.E.64 desc[UR24][R8.64], R10 ;  /* 0x0000000a08009986 */ /* 0x000fe2000c101b18 */
[----:B---3--:R-:W-:Y:S01]  /*2160*/  FADD R18, R18, R19 ;  /* 0x0000001312127221 */ /* 0x008fe20000000000 */
[----:B------:R-:W-:Y:S01]  /*2170*/  USHF.L.U32 UR12, UR12, 0x1, URZ ;  /* 0x000000010c0c7899 */ /* 0x000fe200080006ff */
[----:B------:R-:W-:Y:S01]  /*2180*/  BSSY.RECONVERGENT B0, `(.L_x_13275) ;  /* 0x0000073000007945 */ /* 0x000fe20003800200 */
[----:B------:R1:W-:Y:S01]  /*2190*/  STS [R16], R10 ;  /* 0x0000000a10007388 */ /* 0x0003e20000000800 */
[----:B------:R-:W-:Y:S01]  /*21a0*/  ULEA.HI.X UR14, UR4, UR23, UR14, 0x2, UP0 ;  /* 0x00000017040e7291 */ /* 0x000fe200080f140e */
[C---:B------:R-:W-:Y:S01]  /*21b0*/  SHF.L.U32 R0, R6.reuse, 0x1, RZ ;  /* 0x0000000106007819 */ /* 0x040fe200000006ff */
[----:B------:R-:W-:Y:S01]  /*21c0*/  VIADD R33, R33, UR26 ;  /* 0x0000001a21217c36 */ /* 0x000fe20008000000 */
[----:B0-----:R-:W-:Y:S01]  /*21d0*/  SHF.L.U64.HI R12, R6, 0x1, R7 ;  /* 0x00000001060c7819 */ /* 0x001fe20000010207 */
[----:B----4-:R-:W-:Y:S01]  /*21e0*/  FADD R6, R21, R22 ;  /* 0x0000001615067221 */ /* 0x010fe20000000000 */
[----:B-----5:R-:W-:Y:S01]  /*21f0*/  FADD R7, R18, R23 ;  /* 0x0000001712077221 */ /* 0x020fe20000000000 */
[----:B-1----:R-:W-:Y:S01]  /*2200*/  FMNMX3 R10, |R20|, R17, |R35|, !PT ;  /* 0x00000011140a7276 */ /* 0x002fe20007800623 */
[----:B------:R-:W-:Y:S06]  /*2210*/  BAR.SYNC.DEFER_BLOCKING 0x0 ;  /* 0x0000000000007b1d */ /* 0x000fec0000010000 */
[----:B------:R-:W-:Y:S05]  /*2220*/  @!P0 BRA `(.L_x_13276) ;  /* 0x0000000400a08947 */ /* 0x000fea0003800000 */
        /* <DEDUP_REMOVED lines=19> */
.L_x_13279:
        /* <DEDUP_REMOVED lines=36> */
[C---:B------:R-:W-:Y:S01]  /*25a0*/  @!P1 IADD3 R19, P4, PT, R24.reuse, R28, RZ ;  /* 0x0000001c18139210 */ /* 0x040fe20007f9e0ff */
[----:B------:R-:W-:Y:S01]  /*25b0*/  VIADD R24, R24, 0x1f ;  /* 0x0000001f18187836 */ /* 0x000fe20000000000 */
[----:B------:R-:W-:-:S02]  /*25c0*/  @!P2 LEA.HI.X R9, R18, UR8, R9, 0x2, P3 ;  /* 0x000000081209ac11 */ /* 0x000fc400098f1409 */
        /* <DEDUP_REMOVED lines=9> */
.L_x_13278:
[----:B------:R-:W-:Y:S05]  /*2660*/  BSYNC.RECONVERGENT B1 ;  /* 0x0000000000017941 */ /* 0x000fea0003800200 */
.L_x_13277:
[----:B------:R-:W-:Y:S05]  /*2670*/  @!P0 BRA `(.L_x_13276) ;  /* 0x00000000008c8947 */ /* 0x000fea0003800000 */
[----:B-1----:R-:W-:Y:S02]  /*2680*/  LOP3.LUT R9, R24, 0x1f, RZ, 0xc0, !PT ;  /* 0x0000001f18097812 */ /* 0x002fe400078ec0ff */
[----:B------:R-:W-:Y:S02]  /*2690*/  SHF.L.U32 R8, R25, 0x2, RZ ;  /* 0x0000000219087819 */ /* 0x000fe400000006ff */
        /* <DEDUP_REMOVED lines=33> */
.L_x_13276:
[----:B------:R-:W-:Y:S05]  /*28b0*/  BSYNC.RECONVERGENT B0 ;  /* 0x0000000000007941 */ /* 0x000fea0003800200 */
.L_x_13275:
[----:B------:R-:W-:Y:S01]  /*28c0*/  BAR.SYNC.DEFER_BLOCKING 0x0 ;  /* 0x0000000000007b1d */ /* 0x000fe20000010000 */
[----:B-1----:R-:W-:-:S04]  /*28d0*/  SHF.L.U32 R18, R25, 0x2, RZ ;  /* 0x0000000219127819 */ /* 0x002fc800000006ff */
[----:B------:R-:W-:Y:S01]  /*28e0*/  ISETP.LT.U32.AND P1, PT, R18, UR26, PT ;  /* 0x0000001a12007c0c */ /* 0x000fe2000bf21070 */
[----:B------:R-:W1:Y:S01]  /*28f0*/  LDCU.64 UR4, c[0x0][0x3d0] ;  /* 0x00007a00ff0477ac */ /* 0x000e620008000a00 */
[----:B------:R-:W-:Y:S01]  /*2900*/  BSSY.RECONVERGENT B0, `(.L_x_13280) ;  /* 0x000006e000007945 */ /* 0x000fe20003800200 */
[----:B------:R2:W-:Y:S01]  /*2910*/  STS [R31], R5 ;  /* 0x000000051f007388 */ /* 0x0005e20000000800 */
[----:B-1----:R-:W-:Y:S02]  /*2920*/  IADD3 R22, P0, PT, R0, UR4, RZ ;  /* 0x0000000400167c10 */ /* 0x002fe4000ff1e0ff */
        /* <DEDUP_REMOVED lines=10> */
[----:B0-----:R-:W-:-:S03]  /*29d0*/  HFMA2 R17, -RZ, RZ, 0, 0 ;  /* 0x00000000ff117431 */ /* 0x001fc600000001ff */
[----:B------:R-:W-:-:S04]  /*29e0*/  LOP3.LUT R11, R11, 0x3, RZ, 0xc0, !PT ;  /* 0x000000030b0b7812 */ /* 0x000fc800078ec0ff */
[----:B------:R-:W-:-:S03]  /*29f0*/  ISETP.NE.AND P0, PT, R11, RZ, PT ;  /* 0x000000ff0b00720c */ /* 0x000fc60003f05270 */
[----:B------:R-:W-:Y:S10]  /*2a00*/  @!P1 BRA `(.L_x_13283) ;  /* 0x0000000000e49947 */ /* 0x000ff40003800000 */
[----:B------:R-:W0:Y:S01]  /*2a10*/  S2R R4, SR_CgaCtaId ;  /* 0x0000000000047919 */ /* 0x000e220000008800 */
[----:B------:R-:W-:Y:S01]  /*2a20*/  MOV R3, 0x400 ;  /* 0x0000040000037802 */ /* 0x000fe20000000f00 */
[----:B------:R-:W-:Y:S01]  /*2a30*/  IMAD.SHL.U32 R2, R0, 0x10, RZ ;  /* 0x0000001000027824 */ /* 0x000fe200078e00ff */
[----:B------:R-:W-:Y:S02]  /*2a40*/  IADD3 R17, PT, PT, -R11, UR26, -R18 ;  /* 0x0000001a0b117c10 */ /* 0x000fe4000fffe912 */
[----:B------:R-:W-:Y:S01]  /*2a50*/  IADD3 R3, PT, PT, R3, 0x20, RZ ;  /* 0x0000002003037810 */ /* 0x000fe20007ffe0ff */
[----:B------:R-:W-:Y:S02]  /*2a60*/  IMAD R2, R29, 0x84, R2 ;  /* 0x000000841d027824 */ /* 0x000fe400078e0202 */
[----:B------:R-:W-:Y:S01]  /*2a70*/  IMAD.MOV R16, RZ, RZ, -R17 ;  /* 0x000000ffff107224 */ /* 0x000fe200078e0a11 */
[----:B0-----:R-:W-:-:S04]  /*2a80*/  LEA R3, R4, R3, 0x18 ;  /* 0x0000000304037211 */ /* 0x001fc800078ec0ff */
[----:B------:R-:W-:-:S07]  /*2a90*/  IADD3 R19, PT, PT, R2, 0x8, R3 ;  /* 0x0000000802137810 */ /* 0x000fce0007ffe003 */
.L_x_13284:
        /* <DEDUP_REMOVED lines=32> */
[C---:B------:R-:W-:Y:S02]  /*2ca0*/  @!P2 LEA R8, P5, R9.reuse, UR10, 0x2 ;  /* 0x0000000a0908ac11 */ /* 0x040fe4000f8a10ff */
[----:B------:R-:W-:Y:S02]  /*2cb0*/  IADD3.X R24, PT, PT, R20, UR6, RZ, P6, !PT ;  /* 0x0000000614187c10 */ /* 0x000fe4000b7fe4ff */
[----:B------:R-:W-:Y:S02]  /*2cc0*/  @!P2 LEA.HI.X R9, R9, UR8, R12, 0x2, P5 ;  /* 0x000000080909ac11 */ /* 0x000fe4000a8f140c */
[C---:B------:R-:W-:Y:S02]  /*2cd0*/  @!P1 IADD3 R13, P5, PT, R15.reuse, R22, RZ ;  /* 0x000000160f0d9210 */ /* 0x040fe40007fbe0ff */
[----:B------:R-:W-:Y:S01]  /*2ce0*/  IADD3 R15, PT, PT, R15, 0x1f, RZ ;  /* 0x0000001f0f0f7810 */ /* 0x000fe20007ffe0ff */
[----:B0-----:R0:W-:Y:S01]  /*2cf0*/  @!P4 STG.E desc[UR24][R2.64], R21 ;  /* 0x000000150200c986 */ /* 0x0011e2000c101918 */
        /* <DEDUP_REMOVED lines=10> */
.L_x_13283:
[----:B------:R-:W-:Y:S05]  /*2da0*/  BSYNC.RECONVERGENT B1 ;  /* 0x0000000000017941 */ /* 0x000fea0003800200 */
.L_x_13282:
        /* <DEDUP_REMOVED lines=35> */
.L_x_13281:
[----:B------:R-:W-:Y:S05]  /*2fe0*/  BSYNC.RECONVERGENT B0 ;  /* 0x0000000000007941 */ /* 0x000fea0003800200 */
.L_x_13280:
[----:B--2---:R-:W2:Y:S01]  /*2ff0*/  S2R R11, SR_CgaCtaId ;  /* 0x00000000000b7919 */ /* 0x004ea20000008800 */
[----:B------:R-:W-:Y:S01]  /*3000*/  MOV R18, 0x400 ;  /* 0x0000040000127802 */ /* 0x000fe20000000f00 */
[----:B------:R-:W-:Y:S01]  /*3010*/  BSSY.RECONVERGENT B0, `(.L_x_13285) ;  /* 0x0000023000007945 */ /* 0x000fe20003800200 */
[----:B------:R-:W-:Y:S02]  /*3020*/  BAR.SYNC.DEFER_BLOCKING 0x0 ;  /* 0x0000000000007b1d */ /* 0x000fe40000010000 */
[----:B01----:R-:W-:Y:S02]  /*3030*/  IADD3 R2, PT, PT, R18, 0x20, RZ ;  /* 0x0000002012027810 */ /* 0x003fe40007ffe0ff */
[----:B------:R-:W-:Y:S02]  /*3040*/  ISETP.GT.U32.AND P0, PT, R14, 0x1f, PT ;  /* 0x0000001f0e00780c */ /* 0x000fe40003f04070 */
        /* <DEDUP_REMOVED lines=24> */
[----:B------:R-:W-:Y:S02]  /*31d0*/  MOV R6, UR22 ;  /* 0x0000001600067c02 */ /* 0x000fe40008000f00 */
[----:B------:R-:W-:Y:S01]  /*31e0*/  FADD R19, R19, R4 ;  /* 0x0000000413137221 */ /* 0x000fe20000000000 */
[----:B------:R-:W-:Y:S02]  /*31f0*/  FADD R8, R8, R5 ;  /* 0x0000000508087221 */ /* 0x000fe40000000000 */
[----:B------:R-:W-:-:S04]  /*3200*/  @!P1 IMAD.WIDE.U32 R4, R29, 0x8, R6 ;  /* 0x000000081d049825 */ /* 0x000fc800078e0006 */
[----:B------:R-:W-:Y:S01]  /*3210*/  FADD R2, R19, R2 ;  /* 0x0000000213027221 */ /* 0x000fe20000000000 */
[----:B------:R-:W-:-:S05]  /*3220*/  FADD R3, R8, R3 ;  /* 0x0000000308037221 */ /* 0x000fca0000000000 */
[----:B------:R1:W-:Y:S02]  /*3230*/  @!P1 STG.E.64 desc[UR24][R4.64], R2 ;  /* 0x0000000204009986 */ /* 0x0003e4000c101b18 */
.L_x_13286:
[----:B------:R-:W-:Y:S05]  /*3240*/  BSYNC.RECONVERGENT B0 ;  /* 0x0000000000007941 */ /* 0x000fea0003800200 */
.L_x_13285:
[----:B------:R-:W2:Y:S02]  /*3250*/  LDCU.64 UR4, c[0x0][0x3a8] ;  /* 0x00007500ff0477ac */ /* 0x000ea40008000a00 */
[----:B--2---:R-:W-:-:S04]  /*3260*/  UISETP.NE.U32.AND UP0, UPT, UR4, URZ, UPT ;  /* 0x000000ff0400728c */ /* 0x004fc8000bf05070 */
[----:B------:R-:W-:-:S09]  /*3270*/  UISETP.NE.AND.EX UP0, UPT, UR5, URZ, UPT, UP0 ;  /* 0x000000ff0500728c */ /* 0x000fd2000bf05300 */
[----:B------:R-:W-:Y:S05]  /*3280*/  BRA.U !UP0, `(.L_x_13287) ;  /* 0x00000001088c7547 */ /* 0x000fea000b800000 */
[----:B-1----:R-:W1:Y:S01]  /*3290*/  SHFL.DOWN PT, R3, R10, 0x10, 0x1f ;  /* 0x0a001f000a037f89 */ /* 0x002e6200000e0000 */
[----:B------:R-:W-:Y:S01]  /*32a0*/  ISETP.NE.AND P1, PT, R29, RZ, PT ;  /* 0x000000ff1d00720c */ /* 0x000fe20003f25270 */
[----:B------:R-:W-:-:S12]  /*32b0*/  BSSY B0, `(.L_x_13287) ;  /* 0x0000020000007945 */ /* 0x000fd80003800000 */
[----:B------:R-:W-:-:S04]  /*32c0*/  @!P1 LEA R9, R11, R18, 0x18 ;  /* 0x000000120b099211 */ /* 0x000fc800078ec0ff */
[----:B------:R-:W-:Y:S02]  /*32d0*/  @!P1 LEA R9, R0, R9, 0x2 ;  /* 0x0000000900099211 */ /* 0x000fe400078e10ff */
        /* <DEDUP_REMOVED lines=9> */
[----:B------:R0:W-:Y:S01]  /*3370*/  @!P1 STS [R9], R0 ;  /* 0x0000000009009388 */ /* 0x0001e20000000800 */
[----:B------:R-:W-:Y:S06]  /*3380*/  BAR.SYNC.DEFER_BLOCKING 0x0 ;  /* 0x0000000000007b1d */ /* 0x000fec0000010000 */
[----:B------:R-:W-:Y:S05]  /*3390*/  @P0 BRA `(.L_x_13288) ;  /* 0x0000000000440947 */ /* 0x000fea0003800000 */
[----:B------:R-:W-:Y:S01]  /*33a0*/  ISETP.GT.U32.AND P0, PT, R14, 0x7, PT ;  /* 0x000000070e00780c */ /* 0x000fe20003f04070 */
[----:B0-----:R-:W-:Y:S01]  /*33b0*/  IMAD.MOV.U32 R0, RZ, RZ, RZ ;  /* 0x000000ffff007224 */ /* 0x001fe200078e00ff */
[----:B------:R-:W-:-:S11]  /*33c0*/  UMOV UR4, 0xffffffff ;  /* 0xffffffff00047882 */ /* 0x000fd60000000000 */
        /* <DEDUP_REMOVED lines=9> */
.L_x_13295:
[----:B------:R-:W-:Y:S02]  /*3460*/  ISETP.NE.AND P0, PT, R14, RZ, PT ;  /* 0x000000ff0e00720c */ /* 0x000fe40003f05270 */
[----:B-1----:R-:W-:-:S11]  /*3470*/  FMNMX R5, R2, R5, !PT ;  /* 0x0000000502057209 */ /* 0x002fd60007800000 */
[----:B------:R-:W-:Y:S05]  /*3480*/  @P0 BRA `(.L_x_13288) ;  /* 0x0000000000080947 */ /* 0x000fea0003800000 */
[----:B0-----:R-:W0:Y:S02]  /*3490*/  LDC.64 R2, c[0x0][0x3a8] ;  /* 0x0000ea00ff027b82 */ /* 0x001e240000000a00 */
[----:B0-----:R1:W-:Y:S02]  /*34a0*/  REDG.E.MAX.S32.STRONG.GPU desc[UR24][R2.64], R5 ;  /* 0x000000050200798e */ /* 0x0013e4000d12e318 */
.L_x_13288:
[----:B------:R-:W-:Y:S05]  /*34b0*/  BSYNC B0 ;  /* 0x0000000000007941 */ /* 0x000fea0003800000 */
.L_x_13287:
        /* <DEDUP_REMOVED lines=11> */
[----:B-1----:R-:W-:Y:S05]  /*3570*/  CALL.REL.NOINC `($__internal_439_$__cuda_sm20_rcp_rn_f32_slowpath) ;  /* 0x0000000400987944 */ /* 0x002fea0003c00000 */
[----:B------:R-:W-:Y:S05]  /*3580*/  BRA `(.L_x_13291) ;  /* 0x0000000000147947 */ /* 0x000fea0003800000 */
.L_x_13290:
[----:B-1----:R-:W1:Y:S01]  /*3590*/  MUFU.RCP R5, UR28 ;  /* 0x0000001c00057d08 */ /* 0x002e620008001000 */
[----:B0-----:R-:W-:-:S05]  /*35a0*/  MOV R0, UR28 ;  /* 0x0000001c00007c02 */ /* 0x001fca0008000f00 */
[----:B-1----:R-:W-:-:S04]  /*35b0*/  FFMA R0, R5, R0, -1 ;  /* 0xbf80000005007423 */ /* 0x002fc80000000000 */
[----:B------:R-:W-:-:S04]  /*35c0*/  FADD.FTZ R0, -R0, -RZ ;  /* 0x800000ff00007221 */ /* 0x000fc80000010100 */
[----:B------:R-:W-:-:S07]  /*35d0*/  FFMA R5, R5, R0, R5 ;  /* 0x0000000005057223 */ /* 0x000fce0000000005 */
.L_x_13291:
[----:B------:R-:W0:Y:S02]  /*35e0*/  LDC.64 R2, c[0x0][0x3b0] ;  /* 0x0000ec00ff027b82 */ /* 0x000e240000000a00 */
[----:B0-----:R-:W-:Y:S01]  /*35f0*/  STG.E desc[UR24][R2.64], R5 ;  /* 0x0000000502007986 */ /* 0x001fe2000c101918 */
[----:B------:R-:W-:Y:S05]  /*3600*/  EXIT ;  /* 0x000000000000794d */ /* 0x000fea0003800000 */
.L_x_13289:
[----:B------:R-:W-:Y:S02]  /*3610*/  HFMA2 R9, -RZ, RZ, 0, 1.847743988037109375e-06 ;  /* 0x0000001fff097431 */ /* 0x000fe400000001ff */
[----:B------:R-:W-:Y:S02]  /*3620*/  IMAD.MOV.U32 R7, RZ, RZ, 0x4 ;  /* 0x00000004ff077424 */ /* 0x000fe400078e00ff */
[----:B------:R-:W-:-:S07]  /*3630*/  IMAD.MOV.U32 R4, RZ, RZ, -0x1 ;  /* 0xffffffffff047424 */ /* 0x000fce00078e00ff */
[----:B01----:R-:W-:Y:S05]  /*3640*/  WARPSYNC.COLLECTIVE R4, `(.L_x_13292) ;  /* 0x0000000004087348 */ /* 0x003fea0003c00000 */
[----:B-1----:R1:W2:Y:S02]  /*3650*/  SHFL.DOWN P0, R5, R0, R7, R9 ;  /* 0x0800000700057389 */ /* 0x0022a40000000009 */
[----:B012---:R-:W-:Y:S05]  /*3660*/  ENDCOLLECTIVE ;  /* 0x000000000000791b */ /* 0x007fea0003800000 */
.L_x_13292:
[----:B------:R-:W-:Y:S01]  /*3670*/  HFMA2 R7, -RZ, RZ, 0, 1.1920928955078125e-07 ;  /* 0x00000002ff077431 */ /* 0x000fe200000001ff */
[----:B------:R-:W-:-:S04]  /*3680*/  MOV R3, R5 ;  /* 0x0000000500037202 */ /* 0x000fc80000000f00 */
[----:B------:R-:W-:-:S05]  /*3690*/  FMNMX R3, R3, R0, !PT ;  /* 0x0000000003037209 */ /* 0x000fca0007800000 */
[----:B------:R-:W-:-:S07]  /*36a0*/  IMAD.MOV.U32 R0, RZ, RZ, R3 ;  /* 0x000000ffff007224 */ /* 0x000fce00078e0003 */
[----:B------:R-:W-:Y:S05]  /*36b0*/  WARPSYNC.COLLECTIVE R4, `(.L_x_13293) ;  /* 0x0000000004087348 */ /* 0x000fea0003c00000 */
[----:B------:R0:W1:Y:S02]  /*36c0*/  SHFL.DOWN P0, R5, R0, R7, R9 ;  /* 0x0800000700057389 */ /* 0x0000640000000009 */
[----:B01----:R-:W-:Y:S05]  /*36d0*/  ENDCOLLECTIVE ;  /* 0x000000000000791b */ /* 0x003fea0003800000 */
.L_x_13293:
[----:B------:R-:W-:Y:S02]  /*36e0*/  IMAD.MOV.U32 R7, RZ, RZ, 0x1 ;  /* 0x00000001ff077424 */ /* 0x000fe400078e00ff */
[----:B------:R-:W-:-:S05]  /*36f0*/  IMAD.MOV.U32 R2, RZ, RZ, R5 ;  /* 0x000000ffff027224 */ /* 0x000fca00078e0005 */
[----:B------:R-:W-:-:S04]  /*3700*/  FMNMX R2, R3, R2, !PT ;  /* 0x0000000203027209 */ /* 0x000fc80007800000 */
[----:B------:R-:W-:-:S07]  /*3710*/  MOV R0, R2 ;  /* 0x0000000200007202 */ /* 0x000fce0000000f00 */
[----:B------:R-:W-:Y:S05]  /*3720*/  WARPSYNC.COLLECTIVE R4, `(.L_x_13294) ;  /* 0x0000000004087348 */ /* 0x000fea0003c00000 */
[----:B------:R0:W1:Y:S02]  /*3730*/  SHFL.DOWN P0, R5, R0, R7, R9 ;  /* 0x0800000700057389 */ /* 0x0000640000000009 */
[----:B01----:R-:W-:Y:S05]  /*3740*/  ENDCOLLECTIVE ;  /* 0x000000000000791b */ /* 0x003fea0003800000 */
.L_x_13294:
[----:B------:R-:W-:Y:S05]  /*3750*/  BRA `(.L_x_13295) ;  /* 0xfffffffc00407947 */ /* 0x000fea000383ffff */
        .weak           $__internal_438_$__cuda_sm20_div_u64
        .type           $__internal_438_$__cuda_sm20_div_u64,@function
        .size           $__internal_438_$__cuda_sm20_div_u64,($__internal_439_$__cuda_sm20_rcp_rn_f32_slowpath - $__internal_438_$__cuda_sm20_div_u64)
$__internal_438_$__cuda_sm20_div_u64:
        /* <DEDUP_REMOVED lines=71> */
[----:B------:R-:W-:Y:S11]  /*3bd0*/  RET.REL.NODEC R2 `(_ZN18transformer_engine6detail38cast_transpose_fused_kernel_notalignedILb1ELb1ELb0EfNS_16CTDBiasDActParamI6__halfS3_ffEELi2ELi1ENS_5EmptyEXadL_ZNS_5dgeluIffEET_T0_RKS5_EEEEvT3_mmm) ;  /* 0xffffffc402087950 */ /* 0x000ff60003c3ffff */
        .weak           $__internal_439_$__cuda_sm20_rcp_rn_f32_slowpath
        .type           $__internal_439_$__cuda_sm20_rcp_rn_f32_slowpath,@function
        .size           $__internal_439_$__cuda_sm20_rcp_rn_f32_slowpath,(.L_x_29740 - $__internal_439_$__cuda_sm20_rcp_rn_f32_slowpath)
$__internal_439_$__cuda_sm20_rcp_rn_f32_slowpath:
        /* <DEDUP_REMOVED lines=15> */
.L_x_13296:
        /* <DEDUP_REMOVED lines=33> */
.L_x_13298:
[----:B------:R0:W1:Y:S02]  /*3ee0*/  MUFU.RCP R2, R0 ;  /* 0x0000000000027308 */ /* 0x0000640000001000 */
.L_x_13297:
[----:B------:R-:W-:Y:S01]  /*3ef0*/  HFMA2 R3, -RZ, RZ, 0, 0 ;  /* 0x00000000ff037431 */ /* 0x000fe200000001ff */
[----:B-1-3--:R-:W-:Y:S01]  /*3f00*/  MOV R5, R2 ;  /* 0x0000000200057202 */ /* 0x00afe20000000f00 */
[----:B------:R-:W-:-:S04]  /*3f10*/  IMAD.MOV.U32 R2, RZ, RZ, R7 ;  /* 0x000000ffff027224 */ /* 0x000fc800078e0007 */
[----:B0-2---:R-:W-:Y:S05]  /*3f20*/  RET.REL.NODEC R2 `(_ZN18transformer_engine6detail38cast_transpose_fused_kernel_notalignedILb1ELb1ELb0EfNS_16CTDBiasDActParamI6__halfS3_ffEELi2ELi1ENS_5EmptyEXadL_ZNS_5dgeluIffEET_T0_RKS5_EEEEvT3_mmm) ;  /* 0xffffffc002347950 */ /* 0x005fea0003c3ffff */
.L_x_13299:
        /* <DEDUP_REMOVED lines=13> */
.L_x_29740:


//--------------------- .text._ZN18transformer_engine6detail38cast_transpose_fused_kernel_notalignedILb1ELb1ELb0EfNS_16CTDBiasDActParamIff13__nv_fp8_e4m3fEELi1ELi4ENS_5EmptyEXadL_ZNS_5dgeluIffEET_T0_RKS5_EEEEvT3_mmm --------------------------
	.section	.text._ZN18transformer_engine6detail38cast_transpose_fused_kernel_notalignedILb1ELb1ELb0EfNS_16CTDBiasDActParamIff13__nv_fp8_e4m3fEELi1ELi4ENS_5EmptyEXadL_ZNS_5dgeluIffEET_T0_RKS5_EEEEvT3_mmm,"ax",@progbits
	.align	128
        .global         _ZN18transformer_engine6detail38cast_transpose_fused_kernel_notalignedILb1ELb1ELb0EfNS_16CTDBiasDActParamIff13__nv_fp8_e4m3fEELi1ELi4ENS_5EmptyEXadL_ZNS_5dgeluIffEET_T0_RKS5_EEEEvT3_mmm
        .type           _ZN18transformer_engine6detail38cast_transpose_fused_kernel_notalignedILb1ELb1ELb0EfNS_16CTDBiasDActParamIff13__nv_fp8_e4m3fEELi1ELi4ENS_5EmptyEXadL_ZNS_5dgeluIffEET_T0_RKS5_EEEEvT3_mmm,@function
        .size           _ZN18transformer_engine6detail38cast_transpose_fused_kernel_notalignedILb1ELb1ELb0EfNS_16CTDBiasDActParamIff13__nv_fp8_e4m3fEELi1ELi4ENS_5EmptyEXadL_ZNS_5dgeluIffEET_T0_RKS5_EEEEvT3_mmm,(.L_x_29742 - _ZN18transformer_engine6detail38cast_transpose_fused_kernel_notalignedILb1ELb1ELb0EfNS_16CTDBiasDActParamIff13__nv_fp8_e4m3fEELi1ELi4ENS_5EmptyEXadL_ZNS_5dgeluIffEET_T0_RKS5_EEEEvT3_mmm)
        .other          _ZN18transformer_engine6detail38cast_transpose_fused_kernel_notalignedILb1ELb1ELb0EfNS_16CTDBiasDActParamIff13__nv_fp8_e4m3fEELi1ELi4ENS_5EmptyEXadL_ZNS_5dgeluIffEET_T0_RKS5_EEEEvT3_mmm,@"STO_CUDA_ENTRY STV_DEFAULT"
_ZN18transformer_engine6detail38cast_transpose_fused_kernel_notalignedILb1ELb1ELb0EfNS_16CTDBiasDActParamIff13__nv_fp8_e4m3fEELi1ELi4ENS_5EmptyEXadL_ZNS_5dgeluIffEET_T0_RKS5_EEEEvT3_mmm:
.text._ZN18transformer_engine6detail38cast_transpose_fused_kernel_notalignedILb1ELb1ELb0EfNS_16CTDBiasDActParamIff13__nv_fp8_e4m3fEELi1ELi4ENS_5EmptyEXadL_ZNS_5dgeluIffEET_T0_RKS5_EEEEvT3_mmm:
        /* <DEDUP_REMOVED lines=43> */
.L_x_13300:
[----:B------:R-:W-:-:S07]  /*02b0*/  MOV R6, 0x2d0 ;  /* 0x000002d000067802 */ /* 0x000fce0000000f00 */
[----:B------:R-:W-:Y:S05]  /*02c0*/  CALL.REL.NOINC `($__internal_440_$__cuda_sm20_div_u64) ;  /* 0x0000004c00507944 */ /* 0x000fea0003c00000 */
        /* <DEDUP_REMOVED lines=11> */
.L_x_13301:
[----:B------:R-:W0:Y:S01]  /*0380*/  LDCU.64 UR16, c[0x0][0x3d0] ;  /* 0x00007a00ff1077ac */ /* 0x000e220008000a00 */
[C---:B------:R-:W-:Y:S02]  /*0390*/  IMAD.SHL.U32 R8, R2.reuse, 0x4, RZ ;  /* 0x0000000402087824 */ /* 0x040fe400078e00ff */
[----:B------:R-:W-:Y:S02]  /*03a0*/  HFMA2 R13, -RZ, RZ, 0, 0 ;  /* 0x00000000ff0d7431 */ /* 0x000fe400000001ff */
[----:B------:R-:W-:Y:S01]  /*03b0*/  IMAD.SHL.U32 R30, R2, 0x10, RZ ;  /* 0x00000010021e7824 */ /* 0x000fe200078e00ff */
[----:B------:R-:W1:Y:S01]  /*03c0*/  LDCU.64 UR30, c[0x0][0x3c8] ;  /* 0x00007900ff1e77ac */ /* 0x000e620008000a00 */
[----:B------:R-:W-:Y:S01]  /*03d0*/  IMAD.MOV.U32 R34, RZ, RZ, RZ ;  /* 0x000000ffff227224 */ /* 0x000fe200078e00ff */
[----:B------:R-:W-:Y:S01]  /*03e0*/  IADD3 R3, PT, PT, -R8, R0, RZ ;  /* 0x0000000008037210 */ /* 0x000fe20007ffe1ff */
[----:B------:R-:W-:Y:S02]  /*03f0*/  USHF.L.U32 UR14, UR21, 0x5, URZ ;  /* 0x00000005150e7899 */ /* 0x000fe400080006ff */
[----:B------:R-:W-:Y:S01]  /*0400*/  USHF.L.U64.HI UR12, UR4, 0x5, UR5 ;  /* 0x00000005040c7899 */ /* 0x000fe20008010205 */
[----:B------:R-:W-:Y:S01]  /*0410*/  LOP3.LUT R12, R3, 0x1f, RZ, 0xc0, !PT ;  /* 0x0000001f030c7812 */ /* 0x000fe200078ec0ff */
[----:B------:R-:W-:Y:S01]  /*0420*/  USHF.L.U64.HI UR22, UR21, 0x5, UR6 ;  /* 0x0000000515167899 */ /* 0x000fe20008010206 */
[----:B------:R-:W2:Y:S01]  /*0430*/  LDCU.128 UR8, c[0x0][0x380] ;  /* 0x00007000ff0877ac */ /* 0x000ea20008000c00 */
        /* <DEDUP_REMOVED lines=22> */
[----:B------:R-:W-:Y:S02]  /*05a0*/  USHF.L.U32 UR13, UR14, 0x2, URZ ;  /* 0x000000020e0d7899 */ /* 0x000fe400080006ff */
[----:B------:R-:W-:Y:S01]  /*05b0*/  ULEA.HI.X UR15, UR12, UR22, UR20, 0x7, UP0 ;  /* 0x000000160c0f7291 */ /* 0x000fe200080f3c14 */
[----:B------:R-:W0:Y:S01]  /*05c0*/  LDCU.64 UR28, c[0x0][0x358] ;  /* 0x00006b00ff1c77ac */ /* 0x000e220008000a00 */
[----:B--2---:R-:W-:-:S04]  /*05d0*/  UIADD3 UR23, UP0, UPT, UR13, UR10, URZ ;  /* 0x0000000a0d177290 */ /* 0x004fc8000ff1e0ff */
[C---:B------:R-:W-:Y:S01]  /*05e0*/  @P0 SHF.L.U32 R6, R10.reuse, 0x2, RZ ;  /* 0x000000020a060819 */ /* 0x040fe200000006ff */
[----:B------:R-:W-:Y:S01]  /*05f0*/  USHF.L.U64.HI UR10, UR14, 0x2, UR15 ;  /* 0x000000020e0a7899 */ /* 0x000fe2000801020f */
[----:B------:R-:W-:-:S03]  /*0600*/  @P0 SHF.L.U64.HI R13, R10, 0x2, R7 ;  /* 0x000000020a0d0819 */ /* 0x000fc60000010207 */
[----:B------:R-:W-:Y:S01]  /*0610*/  UIADD3.X UR24, UPT, UPT, UR10, UR11, URZ, UP0, !UPT ;  /* 0x0000000b0a187290 */ /* 0x000fe200087fe4ff */
[----:B------:R-:W-:-:S05]  /*0620*/  @P0 IADD3 R4, P1, PT, R6, UR23, RZ ;  /* 0x0000001706040c10 */ /* 0x000fca000ff3e0ff */
[----:B------:R-:W-:-:S05]  /*0630*/  @P0 IADD3.X R5, PT, PT, R13, UR24, RZ, P1, !PT ;  /* 0x000000180d050c10 */ /* 0x000fca0008ffe4ff */
[----:B0-----:R0:W2:Y:S01]  /*0640*/  @P0 LDG.E R34, desc[UR28][R4.64] ;  /* 0x0000001c04220981 */ /* 0x0010a2000c1e1900 */
[----:B------:R-:W-:Y:S02]  /*0650*/  @P0 IADD3 R14, P1, PT, R10, UR30, RZ ;  /* 0x0000001e0a0e0c10 */ /* 0x000fe4000ff3e0ff */
[----:B------:R-:W-:Y:S02]  /*0660*/  CS2R R32, SRZ ;  /* 0x0000000000207805 */ /* 0x000fe4000001ff00 */
[----:B------:R-:W-:Y:S02]  /*0670*/  @P0 IADD3.X R9, PT, PT, R7, UR31, RZ, P1, !PT ;  /* 0x0000001f07090c10 */ /* 0x000fe40008ffe4ff */
[C---:B------:R-:W-:Y:S02]  /*0680*/  @P0 SHF.L.U32 R40, R14.reuse, 0x2, RZ ;  /* 0x000000020e280819 */ /* 0x040fe400000006ff */
[----:B------:R-:W-:Y:S02]  /*0690*/  @P0 SHF.L.U64.HI R14, R14, 0x2, R9 ;  /* 0x000000020e0e0819 */ /* 0x000fe40000010209 */
[----:B------:R-:W-:-:S04]  /*06a0*/  @P0 IADD3 R18, P1, PT, R40, UR23, RZ ;  /* 0x0000001728120c10 */ /* 0x000fc8000ff3e0ff */
[----:B------:R-:W-:-:S05]  /*06b0*/  @P0 IADD3.X R19, PT, PT, R14, UR24, RZ, P1, !PT ;  /* 0x000000180e130c10 */ /* 0x000fca0008ffe4ff */
[----:B------:R1:W3:Y:S01]  /*06c0*/  @P0 LDG.E R33, desc[UR28][R18.64] ;  /* 0x0000001c12210981 */ /* 0x0002e2000c1e1900 */
[----:B------:R-:W-:Y:S02]  /*06d0*/  USHF.L.U32 UR11, UR31, 0x1, URZ ;  /* 0x000000011f0b7899 */ /* 0x000fe400080006ff */
[----:B------:R-:W-:-:S04]  /*06e0*/  UIMAD.WIDE.U32 UR34, UR30, 0x2, URZ ;  /* 0x000000021e2278a5 */ /* 0x000fc8000f8e00ff */
[----:B------:R-:W-:Y:S02]  /*06f0*/  IMAD.U32 R9, RZ, RZ, UR11 ;  /* 0x0000000bff097e24 */ /* 0x000fe4000f8e00ff */
[----:B0-----:R-:W-:-:S04]  /*0700*/  @P0 IADD3 R5, P1, PT, R10, UR34, RZ ;  /* 0x000000220a050c10 */ /* 0x001fc8000ff3e0ff */
[----:B------:R-:W-:Y:S01]  /*0710*/  @P0 IADD3.X R4, PT, PT, R7, UR35, R9, P1, !PT ;  /* 0x0000002307040c10 */ /* 0x000fe20008ffe409 */
[----:B------:R-:W-:Y:S01]  /*0720*/  IMAD.MOV.U32 R9, RZ, RZ, RZ ;  /* 0x000000ffff097224 */ /* 0x000fe200078e00ff */
[C---:B------:R-:W-:Y:S02]  /*0730*/  @P0 SHF.L.U32 R22, R5.reuse, 0x2, RZ ;  /* 0x0000000205160819 */ /* 0x040fe400000006ff */
[----:B------:R-:W-:Y:S02]  /*0740*/  @P0 SHF.L.U64.HI R5, R5, 0x2, R4 ;  /* 0x0000000205050819 */ /* 0x000fe40000010204 */
[----:B------:R-:W-:-:S04]  /*0750*/  @P0 IADD3 R16, P1, PT, R22, UR23, RZ ;  /* 0x0000001716100c10 */ /* 0x000fc8000ff3e0ff */
[----:B------:R-:W-:-:S05]  /*0760*/  @P0 IADD3.X R17, PT, PT, R5, UR24, RZ, P1, !PT ;  /* 0x0000001805110c10 */ /* 0x000fca0008ffe4ff */
[----:B------:R-:W4:Y:S01]  /*0770*/  @P0 LDG.E R9, desc[UR28][R16.64] ;  /* 0x0000001c10090981 */ /* 0x000f22000c1e1900 */
[----:B------:R-:W-:Y:S01]  /*0780*/  UIADD3 UR13, UP0, UPT, UR13, UR8, URZ ;  /* 0x000000080d0d7290 */ /* 0x000fe2000ff1e0ff */
[----:B------:R-:W-:-:S03]  /*0790*/  MOV R23, RZ ;  /* 0x000000ff00177202 */ /* 0x000fc60000000f00 */
[----:B------:R-:W-:Y:S02]  /*07a0*/  UIADD3.X UR22, UPT, UPT, UR10, UR9, URZ, UP0, !UPT ;  /* 0x000000090a167290 */ /* 0x000fe400087fe4ff */
[----:B-1----:R-:W-:-:S04]  /*07b0*/  @P0 IADD3 R18, P1, PT, R6, UR13, RZ ;  /* 0x0000000d06120c10 */ /* 0x002fc8000ff3e0ff */
[----:B------:R-:W-:-:S05]  /*07c0*/  @P0 IADD3.X R19, PT, PT, R13, UR22, RZ, P1, !PT ;  /* 0x000000160d130c10 */ /* 0x000fca0008ffe4ff */
[----:B------:R0:W5:Y:S01]  /*07d0*/  @P0 LDG.E R23, desc[UR28][R18.64] ;  /* 0x0000001c12170981 */ /* 0x000162000c1e1900 */
[----:B------:R-:W-:Y:S01]  /*07e0*/  VOTEU.ANY UP0, P0 ;  /* 0x0000000000ff7886 */ /* 0x000fe20000000100 */
[----:B------:R-:W-:Y:S01]  /*07f0*/  @P0 MOV R6, R10 ;  /* 0x0000000a00060202 */ /* 0x000fe20000000f00 */
[----:B------:R-:W-:-:S03]  /*0800*/  IMAD.U32 R13, RZ, RZ, UR30 ;  /* 0x0000001eff0d7e24 */ /* 0x000fc6000f8e00ff */
[----:B------:R-:W-:Y:S01]  /*0810*/  @UP0 UIMAD UR8, UR31, 0x3, URZ ;  /* 0x000000031f0808a4 */ /* 0x000fe2000f8e02ff */
[----:B------:R-:W-:-:S05]  /*0820*/  @P0 IMAD.WIDE.U32 R6, R13, 0x3, R6 ;  /* 0x000000030d060825 */ /* 0x000fca00078e0006 */
[----:B------:R-:W-:Y:S01]  /*0830*/  @P0 VIADD R13, R7, UR8 ;  /* 0x00000008070d0c36 */ /* 0x000fe20008000000 */
[----:B------:R-:W-:-:S04]  /*0840*/  @P0 SHF.L.U32 R38, R6, 0x2, RZ ;  /* 0x0000000206260819 */ /* 0x000fc800000006ff */
[----:B------:R-:W-:Y:S02]  /*0850*/  @P0 SHF.L.U64.HI R13, R6, 0x2, R13 ;  /* 0x00000002060d0819 */ /* 0x000fe4000001020d */
[----:B------:R-:W-:-:S04]  /*0860*/  @P0 IADD3 R6, P1, PT, R38, UR23, RZ ;  /* 0x0000001726060c10 */ /* 0x000fc8000ff3e0ff */
[----:B------:R-:W-:-:S05]  /*0870*/  @P0 IADD3.X R7, PT, PT, R13, UR24, RZ, P1, !PT ;  /* 0x000000180d070c10 */ /* 0x000fca0008ffe4ff */
[----:B------:R1:W5:Y:S01]  /*0880*/  @P0 LDG.E R32, desc[UR28][R6.64] ;  /* 0x0000001c06200981 */ /* 0x000362000c1e1900 */
[----:B0-----:R-:W-:Y:S01]  /*0890*/  VIADD R18, R3, 0xffffffff ;  /* 0xffffffff03127836 */ /* 0x001fe20000000000 */
[----:B------:R-:W-:Y:S01]  /*08a0*/  IADD3 R15, PT, PT, R8, 0x1, RZ ;  /* 0x00000001080f7810 */ /* 0x000fe20007ffe0ff */
[----:B------:R-:W-:Y:S01]  /*08b0*/  IMAD.MOV.U32 R19, RZ, RZ, RZ ;  /* 0x000000ffff137224 */ /* 0x000fe200078e00ff */
[----:B------:R-:W-:Y:S01]  /*08c0*/  USHF.L.U32 UR8, UR30, 0x2, URZ ;  /* 0x000000021e087899 */ /* 0x000fe200080006ff */
[----:B------:R-:W-:Y:S02]  /*08d0*/  CS2R R28, SRZ ;  /* 0x00000000001c7805 */ /* 0x000fe4000001ff00 */
[----:B------:R-:W-:Y:S01]  /*08e0*/  LOP3.LUT R18, R18, 0x1f, RZ, 0xc0, !PT ;  /* 0x0000001f12127812 */ /* 0x000fe200078ec0ff */
[----:B------:R-:W-:Y:S01]  /*08f0*/  USHF.L.U64.HI UR9, UR30, 0x2, UR31 ;  /* 0x000000021e097899 */ /* 0x000fe2000801021f */
[----:B------:R-:W-:Y:S01]  /*0900*/  ISETP.GE.U32.AND P1, PT, R15, UR7, PT ;  /* 0x000000070f007c0c */ /* 0x000fe2000bf26070 */
[----:B------:R-:W-:Y:S01]  /*0910*/  IMAD.U32 R17, RZ, RZ, UR30 ;  /* 0x0000001eff117e24 */ /* 0x000fe2000f8e00ff */
[----:B-1----:R-:W-:Y:S01]  /*0920*/  @P0 IADD3 R6, P3, PT, R22, UR13, RZ ;  /* 0x0000000d16060c10 */ /* 0x002fe2000ff7e0ff */
[----:B------:R-:W-:Y:S01]  /*0930*/  IMAD.WIDE.U32 R20, R30, UR30, R18 ;  /* 0x0000001e1e147c25 */ /* 0x000fe2000f8e0012 */
[----:B------:R-:W-:-:S03]  /*0940*/  ISETP.LT.U32.AND P1, PT, R18, UR18, !P1 ;  /* 0x0000001212007c0c */ /* 0x000fc6000cf21070 */
[----:B------:R-:W-:Y:S01]  /*0950*/  HFMA2 R4, -RZ, RZ, 0, 0 ;  /* 0x00000000ff047431 */ /* 0x000fe200000001ff */
[----:B------:R-:W-:Y:S02]  /*0960*/  @P0 IADD3.X R7, PT, PT, R5, UR22, RZ, P3, !PT ;  /* 0x0000001605070c10 */ /* 0x000fe40009ffe4ff */
[----:B------:R-:W-:-:S03]  /*0970*/  IADD3 R21, PT, PT, R31, R21, RZ ;  /* 0x000000151f157210 */ /* 0x000fc60007ffe0ff */
[----:B------:R0:W5:Y:S04]  /*0980*/  @P0 LDG.E R28, desc[UR28][R6.64] ;  /* 0x0000001c061c0981 */ /* 0x000168000c1e1900 */
[----:B------:R-:W-:Y:S01]  /*0990*/  @P1 IADD3 R19, P2, PT, R20, UR8, RZ ;  /* 0x0000000814131c10 */ /* 0x000fe2000ff5e0ff */
[----:B------:R-:W-:Y:S01]  /*09a0*/  VOTEU.ANY UP0, P1 ;  /* 0x0000000000ff7886 */ /* 0x000fe20000800100 */
[----:B------:R-:W-:Y:S02]  /*09b0*/  @P1 IMAD.WIDE.U32 R16, R17, 0x5, R20 ;  /* 0x0000000511101825 */ /* 0x000fe400078e0014 */
[----:B------:R-:W-:Y:S02]  /*09c0*/  @P1 IADD3.X R22, PT, PT, R21, UR9, RZ, P2, !PT ;  /* 0x0000000915161c10 */ /* 0x000fe400097fe4ff */
[----:B0-----:R-:W-:Y:S01]  /*09d0*/  IMAD.MOV.U32 R7, RZ, RZ, RZ ;  /* 0x000000ffff077224 */ /* 0x001fe200078e00ff */
[----:B------:R-:W-:Y:S01]  /*09e0*/  @P0 IADD3 R40, P2, PT, R40, UR13, RZ ;  /* 0x0000000d28280c10 */ /* 0x000fe2000ff5e0ff */
[----:B------:R-:W-:Y:S01]  /*09f0*/  @UP0 UIMAD UR8, UR31, 0x5, URZ ;  /* 0x000000051f0808a4 */ /* 0x000fe2000f8e02ff */
[C---:B------:R-:W-:Y:S01]  /*0a00*/  @P1 SHF.L.U64.HI R5, R19.reuse, 0x2, R22 ;  /* 0x0000000213051819 */ /* 0x040fe20000010216 */
[----:B------:R-:W-:Y:S01]  /*0a10*/  @P1 IMAD.SHL.U32 R19, R19, 0x4, RZ ;  /* 0x0000000413131824 */ /* 0x000fe200078e00ff */
[----:B------:R-:W-:-:S04]  /*0a20*/  @P0 IADD3.X R41, PT, PT, R14, UR22, RZ, P2, !PT ;  /* 0x000000160e290c10 */ /* 0x000fc800097fe4ff */
[C---:B------:R-:W-:Y:S01]  /*0a30*/  @P1 IADD3 R24, P3, PT, R19.reuse, UR23, RZ ;  /* 0x0000001713181c10 */ /* 0x040fe2000ff7e0ff */
[----:B------:R-:W-:Y:S01]  /*0a40*/  IMAD.MOV.U32 R26, RZ, RZ, RZ ;  /* 0x000000ffff1a7224 */ /* 0x000fe200078e00ff */
[----:B------:R-:W-:Y:S01]  /*0a50*/  @P1 IADD3 R36, P2, PT, R19, UR13, RZ ;  /* 0x0000000d13241c10 */ /* 0x000fe2000ff5e0ff */
[----:B------:R-:W5:Y:S01]  /*0a60*/  @P0 LDG.E R4, desc[UR28][R40.64] ;  /* 0x0000001c28040981 */ /* 0x000f62000c1e1900 */
[----:B------:R-:W-:Y:S02]  /*0a70*/  @P1 IADD3.X R25, PT, PT, R5, UR24, RZ, P3, !PT ;  /* 0x0000001805191c10 */ /* 0x000fe40009ffe4ff */
[----:B------:R-:W-:-:S03]  /*0a80*/  MOV R14, UR30 ;  /* 0x0000001e000e7c02 */ /* 0x000fc60008000f00 */
[----:B------:R0:W5:Y:S01]  /*0a90*/  @P1 LDG.E R7, desc[UR28][R24.64] ;  /* 0x0000001c18071981 */ /* 0x000162000c1e1900 */
[----:B------:R-:W-:Y:S01]  /*0aa0*/  @P1 IADD3 R17, PT, PT, R17, UR8, RZ ;  /* 0x0000000811111c10 */ /* 0x000fe2000fffe0ff */
[----:B------:R-:W-:Y:S01]  /*0ab0*/  @UP0 UIMAD UR8, UR31, 0x6, URZ ;  /* 0x000000061f0808a4 */ /* 0x000fe2000f8e02ff */
[----:B------:R-:W-:Y:S02]  /*0ac0*/  @P1 IADD3.X R37, PT, PT, R5, UR22, RZ, P2, !PT ;  /* 0x0000001605251c10 */ /* 0x000fe400097fe4ff */
[----:B------:R-:W-:Y:S02]  /*0ad0*/  @P0 IADD3 R38, P2, PT, R38, UR13, RZ ;  /* 0x0000000d26260c10 */ /* 0x000fe4000ff5e0ff */
[----:B0-----:R-:W-:Y:S01]  /*0ae0*/  @P1 MOV R24, R20 ;  /* 0x0000001400181202 */ /* 0x001fe20000000f00 */
[----:B------:R-:W-:Y:S01]  /*0af0*/  @P1 IMAD.MOV.U32 R25, RZ, RZ, R21 ;  /* 0x000000ffff191224 */ /* 0x000fe200078e0015 */
[----:B------:R-:W-:Y:S01]  /*0b00*/  @P1 SHF.L.U64.HI R6, R16, 0x2, R17 ;  /* 0x0000000210061819 */ /* 0x000fe20000010211 */
[----:B------:R-:W-:Y:S01]  /*0b10*/  IMAD.MOV.U32 R5, RZ, RZ, RZ ;  /* 0x000000ffff057224 */ /* 0x000fe200078e00ff */
[----:B------:R0:W5:Y:S01]  /*0b20*/  @P1 LDG.E R26, desc[UR28][R36.64] ;  /* 0x0000001c241a1981 */ /* 0x000162000c1e1900 */
[----:B------:R-:W-:Y:S01]  /*0b30*/  @P1 IMAD.WIDE.U32 R24, R14, 0x6, R24 ;  /* 0x000000060e181825 */ /* 0x000fe200078e0018 */
[----:B------:R-:W-:-:S04]  /*0b40*/  @P0 IADD3.X R39, PT, PT, R13, UR22, RZ, P2, !PT ;  /* 0x000000160d270c10 */ /* 0x000fc800097fe4ff */
[----:B------:R-:W-:Y:S01]  /*0b50*/  @P1 IADD3 R13, PT, PT, R25, UR8, RZ ;  /* 0x00000008190d1c10 */ /* 0x000fe2000fffe0ff */
[----:B------:R-:W5:Y:S01]  /*0b60*/  @P0 LDG.E R5, desc[UR28][R38.64] ;  /* 0x0000001c26050981 */ /* 0x000f62000c1e1900 */
[----:B------:R-:W-:Y:S02]  /*0b70*/  @P1 SHF.L.U32 R16, R16, 0x2, RZ ;  /* 0x0000000210101819 */ /* 0x000fe400000006ff */
[C---:B------:R-:W-:Y:S02]  /*0b80*/  @P1 SHF.L.U64.HI R13, R24.reuse, 0x2, R13 ;  /* 0x00000002180d1819 */ /* 0x040fe4000001020d */
[----:B------:R-:W-:Y:S02]  /*0b90*/  @P1 SHF.L.U32 R19, R24, 0x2, RZ ;  /* 0x0000000218131819 */ /* 0x000fe400000006ff */
[C---:B0-----:R-:W-:Y:S02]  /*0ba0*/  @P1 IADD3 R36, P2, PT, R16.reuse, UR13, RZ ;  /* 0x0000000d10241c10 */ /* 0x041fe4000ff5e0ff */
[----:B------:R-:W-:Y:S01]  /*0bb0*/  @P1 IADD3 R16, P0, PT, R16, UR23, RZ ;  /* 0x0000001710101c10 */ /* 0x000fe2000ff1e0ff */
[----:B------:R-:W-:Y:S01]  /*0bc0*/  IMAD.MOV.U32 R14, RZ, RZ, RZ ;  /* 0x000000ffff0e7224 */ /* 0x000fe200078e00ff */
[----:B------:R-:W-:-:S02]  /*0bd0*/  @P1 IADD3.X R37, PT, PT, R6, UR22, RZ, P2, !PT ;  /* 0x0000001606251c10 */ /* 0x000fc400097fe4ff */
[----:B------:R-:W-:Y:S01]  /*0be0*/  @P1 IADD3.X R17, PT, PT, R6, UR24, RZ, P0, !PT ;  /* 0x0000001806111c10 */ /* 0x000fe200087fe4ff */
[----:B------:R-:W-:Y:S01]  /*0bf0*/  IMAD.U32 R27, RZ, RZ, UR30 ;  /* 0x0000001eff1b7e24 */ /* 0x000fe2000f8e00ff */
[----:B------:R-:W-:Y:S01]  /*0c00*/  @UP0 UIMAD UR8, UR31, 0x7, URZ ;  /* 0x000000071f0808a4 */ /* 0x000fe2000f8e02ff */
[----:B------:R-:W5:Y:S04]  /*0c10*/  @P1 LDG.E R29, desc[UR28][R36.64] ;  /* 0x0000001c241d1981 */ /* 0x000f68000c1e1900 */
[----:B------:R0:W5:Y:S01]  /*0c20*/  @P1 LDG.E R14, desc[UR28][R16.64] ;  /* 0x0000001c100e1981 */ /* 0x000162000c1e1900 */
[----:B------:R-:W-:Y:S01]  /*0c30*/  @P1 IMAD.WIDE.U32 R20, R27, 0x7, R20 ;  /* 0x000000071b141825 */ /* 0x000fe200078e0014 */
[----:B0-----:R-:W-:-:S04]  /*0c40*/  @P1 IADD3 R16, P0, PT, R19, UR13, RZ ;  /* 0x0000000d13101c10 */ /* 0x001fc8000ff1e0ff */
[----:B------:R-:W-:Y:S01]  /*0c50*/  @P1 IADD3.X R17, PT, PT, R13, UR22, RZ, P0, !PT ;  /* 0x000000160d111c10 */ /* 0x000fe200087fe4ff */
[----:B------:R-:W-:Y:S01]  /*0c60*/  @P1 VIADD R21, R21, UR8 ;  /* 0x0000000815151c36 */ /* 0x000fe20008000000 */
[C---:B------:R-:W-:Y:S01]  /*0c70*/  @P1 SHF.L.U32 R27, R20.reuse, 0x2, RZ ;  /* 0x00000002141b1819 */ /* 0x040fe200000006ff */
[----:B------:R-:W0:Y:S03]  /*0c80*/  LDCU.64 UR8, c[0x0][0x3a0] ;  /* 0x00007400ff0877ac */ /* 0x000e260008000a00 */
[----:B------:R-:W-:Y:S01]  /*0c90*/  @P1 SHF.L.U64.HI R22, R20, 0x2, R21 ;  /* 0x0000000214161819 */ /* 0x000fe20000010215 */
[C---:B--2---:R-:W-:Y:S01]  /*0ca0*/  FMUL R25, R34.reuse, 0.044714998453855514526 ;  /* 0x3d37271322197820 */ /* 0x044fe20000400000 */
[----:B------:R-:W-:-:S03]  /*0cb0*/  FMUL R24, R34, 0.79788458347320556641 ;  /* 0x3f4c422a22187820 */ /* 0x000fc60000400000 */
[----:B------:R-:W-:-:S04]  /*0cc0*/  FFMA R25, R25, R34, 1 ;  /* 0x3f80000019197423 */ /* 0x000fc80000000022 */
[----:B------:R-:W-:-:S04]  /*0cd0*/  FMUL R24, R24, R25 ;  /* 0x0000001918187220 */ /* 0x000fc80000400000 */
[----:B------:R-:W-:Y:S01]  /*0ce0*/  FMUL R6, |R24|, 2.8853900432586669922 ;  /* 0x4038aa3b18067820 */ /* 0x000fe20000400200 */
[----:B------:R-:W-:-:S05]  /*0cf0*/  HFMA2 R25, -RZ, RZ, 0, 0 ;  /* 0x00000000ff197431 */ /* 0x000fca00000001ff */
[----:B------:R-:W1:Y:S01]  /*0d00*/  MUFU.EX2 R6, R6 ;  /* 0x0000000600067308 */ /* 0x000e620000000800 */
[----:B------:R2:W5:Y:S02]  /*0d10*/  @P1 LDG.E R25, desc[UR28][R16.64] ;  /* 0x0000001c10191981 */ /* 0x000564000c1e1900 */
[----:B--2---:R-:W-:-:S04]  /*0d20*/  @P1 IADD3 R16, P0, PT, R19, UR23, RZ ;  /* 0x0000001713101c10 */ /* 0x004fc8000ff1e0ff */
[----:B------:R-:W-:Y:S01]  /*0d30*/  @P1 IADD3.X R17, PT, PT, R13, UR24, RZ, P0, !PT ;  /* 0x000000180d111c10 */ /* 0x000fe200087fe4ff */
[----:B------:R-:W-:Y:S01]  /*0d40*/  IMAD.MOV.U32 R13, RZ, RZ, RZ ;  /* 0x000000ffff0d7224 */ /* 0x000fe200078e00ff */
[----:B------:R-:W-:Y:S01]  /*0d50*/  @P1 IADD3 R20, P0, PT, R27, UR13, RZ ;  /* 0x0000000d1b141c10 */ /* 0x000fe2000ff1e0ff */
[----:B-1----:R-:W-:-:S03]  /*0d60*/  FADD R37, R6, 1 ;  /* 0x3f80000006257421 */ /* 0x002fc60000000000 */
[----:B------:R-:W-:Y:S01]  /*0d70*/  @P1 IADD3.X R21, PT, PT, R22, UR22, RZ, P0, !PT ;  /* 0x0000001616151c10 */ /* 0x000fe200087fe4ff */
[----:B------:R1:W2:Y:S02]  /*0d80*/  @P1 LDG.E R13, desc[UR28][R16.64] ;  /* 0x0000001c100d1981 */ /* 0x0002a4000c1e1900 */
[----:B------:R-:W0:Y:S01]  /*0d90*/  MUFU.RCP R37, R37 ;  /* 0x0000002500257308 */ /* 0x000e220000001000 */
[----:B------:R-:W-:Y:S01]  /*0da0*/  FMUL R35, R24, R24 ;  /* 0x0000001818237220 */ /* 0x000fe20000400000 */
[----:B-1----:R-:W-:Y:S01]  /*0db0*/  @P1 IADD3 R16, P0, PT, R27, UR23, RZ ;  /* 0x000000171b101c10 */ /* 0x002fe2000ff1e0ff */
[----:B------:R-:W-:Y:S01]  /*0dc0*/  HFMA2 R27, -RZ, RZ, 1.125, -9232 ;  /* 0x3c80f082ff1b7431 */ /* 0x000fe200000001ff */
[----:B------:R-:W-:Y:S01]  /*0dd0*/  MOV R19, RZ ;  /* 0x000000ff00137202 */ /* 0x000fe20000000f00 */
[----:B------:R-:W-:Y:S01]  /*0de0*/  IMAD.MOV.U32 R6, RZ, RZ, RZ ;  /* 0x000000ffff067224 */ /* 0x000fe200078e00ff */
[----:B------:R-:W-:Y:S01]  /*0df0*/  @P1 IADD3.X R17, PT, PT, R22, UR24, RZ, P0, !PT ;  /* 0x0000001816111c10 */ /* 0x000fe200087fe4ff */
[----:B------:R-:W-:-:S03]  /*0e00*/  IMAD.MOV.U32 R22, RZ, RZ, 0x3f800000 ;  /* 0x3f800000ff167424 */ /* 0x000fc600078e00ff */
[----:B------:R0:W2:Y:S01]  /*0e10*/  @P1 LDG.E R19, desc[UR28][R20.64] ;  /* 0x0000001c14131981 */ /* 0x0000a2000c1e1900 */
[----:B------:R-:W-:-:S03]  /*0e20*/  FFMA R36, R35, R27, -0.052303962409496307373 ;  /* 0xbd563cae23247423 */ /* 0x000fc6000000001b */
[----:B------:R1:W2:Y:S01]  /*0e30*/  @P1 LDG.E R6, desc[UR28][R16.64] ;  /* 0x0000001c10061981 */ /* 0x0002a2000c1e1900 */
[C---:B------:R-:W-:Y:S01]  /*0e40*/  FSETP.GE.AND P1, PT, |R24|.reuse, 0.60000002384185791016, PT ;  /* 0x3f19999a1800780b */ /* 0x040fe20003f26200 */
[----:B------:R-:W-:Y:S01]  /*0e50*/  FFMA R36, R35, R36, 0.1331529766321182251 ;  /* 0x3e08594123247423 */ /* 0x000fe20000000024 */
[----:B------:R-:W-:Y:S01]  /*0e60*/  FSETP.GE.AND P0, PT, |R24|, 9.010913848876953125, PT ;  /* 0x41102cb41800780b */ /* 0x000fe20003f06200 */
[----:B0-----:R-:W-:Y:S02]  /*0e70*/  FFMA R21, R37, -2, R22 ;  /* 0xc000000025157823 */ /* 0x001fe40000000016 */
[----:B------:R-:W-:-:S03]  /*0e80*/  FFMA R20, R35, R36, -0.33332768082618713379 ;  /* 0xbeaaa9ed23147423 */ /* 0x000fc60000000024 */
[----:B------:R-:W-:Y:S01]  /*0e90*/  FSEL R21, R21, 1, !P0 ;  /* 0x3f80000015157808 */ /* 0x000fe20004000000 */
[----:B------:R-:W-:Y:S01]  /*0ea0*/  FFMA R35, R35, R20, RZ ;  /* 0x0000001423237223 */ /* 0x000fe200000000ff */
[----:B---3--:R-:W-:Y:S01]  /*0eb0*/  FMUL R20, R33, 0.044714998453855514526 ;  /* 0x3d37271321147820 */ /* 0x008fe20000400000 */
[----:B-1----:R-:W-:Y:S01]  /*0ec0*/  FMUL R17, R34, 0.10703222453594207764 ;  /* 0x3ddb33b622117820 */ /* 0x002fe20000400000 */
[--C-:B------:R-:W-:Y:S01]  /*0ed0*/  LOP3.LUT R16, R21, 0x80000000, R24.reuse, 0xb8, !PT ;  /* 0x8000000015107812 */ /* 0x100fe200078eb818 */
[----:B------:R-:W-:Y:S01]  /*0ee0*/  @!P1 FFMA R16, R24, R35, R24 ;  /* 0x0000002318109223 */ /* 0x000fe20000000018 */
[----:B------:R-:W-:Y:S01]  /*0ef0*/  FFMA R21, R20, R33, 1 ;  /* 0x3f80000014157423 */ /* 0x000fe20000000021 */
[----:B------:R-:W-:Y:S01]  /*0f00*/  FMUL R20, R33, 0.79788458347320556641 ;  /* 0x3f4c422a21147820 */ /* 0x000fe20000400000 */
[----:B------:R-:W-:Y:S01]  /*0f10*/  FFMA R24, R17, R34, 0.79788458347320556641 ;  /* 0x3f4c422a11187423 */ /* 0x000fe20000000022 */
[----:B------:R-:W-:Y:S02]  /*0f20*/  FFMA R17, -R16, R16, 1 ;  /* 0x3f80000010117423 */ /* 0x000fe40000000110 */
[----:B------:R-:W-:-:S02]  /*0f30*/  FMUL R20, R20, R21 ;  /* 0x0000001514147220 */ /* 0x000fc40000400000 */
[----:B------:R-:W-:Y:S02]  /*0f40*/  FMUL R21, R17, R24 ;  /* 0x0000001811157220 */ /* 0x000fe40000400000 */
[----:B------:R-:W-:Y:S01]  /*0f50*/  FMUL R17, |R20|, 2.8853900432586669922 ;  /* 0x4038aa3b14117820 */ /* 0x000fe20000400200 */
[----:B------:R-:W-:-:S04]  /*0f60*/  FMUL R34, R34, 0.5 ;  /* 0x3f00000022227820 */ /* 0x000fc80000400000 */
[----:B------:R-:W-:Y:S01]  /*0f70*/  FMUL R34, R34, R21 ;  /* 0x0000001522227220 */ /* 0x000fe20000400000 */
[----:B------:R-:W0:Y:S01]  /*0f80*/  MUFU.EX2 R17, R17 ;  /* 0x0000001100117308 */ /* 0x000e220000000800 */
[----:B------:R-:W-:Y:S01]  /*0f90*/  FMUL R21, R20, R20 ;  /* 0x0000001414157220 */ /* 0x000fe20000400000 */
[----:B------:R-:W-:-:S03]  /*0fa0*/  FADD R35, R16, 1 ;  /* 0x3f80000010237421 */ /* 0x000fc60000000000 */
[----:B------:R-:W-:-:S04]  /*0fb0*/  FFMA R24, R21, R27, -0.052303962409496307373 ;  /* 0xbd563cae15187423 */ /* 0x000fc8000000001b */
[----:B------:R-:W-:Y:S01]  /*0fc0*/  FFMA R16, R21, R24, 0.1331529766321182251 ;  /* 0x3e08594115107423 */ /* 0x000fe20000000018 */
[----:B------:R-:W-:-:S03]  /*0fd0*/  FFMA R34, R35, 0.5, R34 ;  /* 0x3f00000023227823 */ /* 0x000fc60000000022 */
[----:B------:R-:W-:Y:S01]  /*0fe0*/  FFMA R16, R21, R16, -0.33332768082618713379 ;  /* 0xbeaaa9ed15107423 */ /* 0x000fe20000000010 */
[----:B0-----:R-:W-:-:S03]  /*0ff0*/  FADD R35, R17, 1 ;  /* 0x3f80000011237421 */ /* 0x001fc60000000000 */
[----:B------:R-:W-:Y:S01]  /*1000*/  FFMA R21, R21, R16, RZ ;  /* 0x0000001015157223 */ /* 0x000fe200000000ff */
[C---:B----4-:R-:W-:Y:S01]  /*1010*/  FMUL R16, R9.reuse, 0.044714998453855514526 ;  /* 0x3d37271309107820 */ /* 0x050fe20000400000 */
[----:B------:R-:W-:Y:S01]  /*1020*/  FMUL R17, R9, 0.79788458347320556641 ;  /* 0x3f4c422a09117820 */ /* 0x000fe20000400000 */
[----:B------:R-:W0:Y:S02]  /*1030*/  MUFU.RCP R35, R35 ;  /* 0x0000002300237308 */ /* 0x000e240000001000 */
[----:B------:R-:W-:-:S04]  /*1040*/  FFMA R16, R16, R9, 1 ;  /* 0x3f80000010107423 */ /* 0x000fc80000000009 */
        /* <DEDUP_REMOVED lines=9> */
[----:B-----5:R-:W-:Y:S01]  /*10e0*/  FMUL R20, R34, R23 ;  /* 0x0000001722147220 */ /* 0x020fe20000400000 */
[----:B-1----:R-:W-:-:S06]  /*10f0*/  FADD R23, R16, 1 ;  /* 0x3f80000010177421 */ /* 0x002fcc0000000000 */
[----:B------:R-:W0:Y:S01]  /*1100*/  MUFU.RCP R23, R23 ;  /* 0x0000001700177308 */ /* 0x000e220000001000 */
[----:B------:R-:W-:Y:S01]  /*1110*/  FMUL R34, R17, R17 ;  /* 0x0000001111227220 */ /* 0x000fe20000400000 */
[----:B------:R-:W-:-:S03]  /*1120*/  FMUL R16, R33, 0.10703222453594207764 ;  /* 0x3ddb33b621107820 */ /* 0x000fc60000400000 */
[----:B------:R-:W-:Y:S01]  /*1130*/  FFMA R35, R34, R27, -0.052303962409496307373 ;  /* 0xbd563cae22237423 */ /* 0x000fe2000000001b */
[----:B------:R-:W-:Y:S01]  /*1140*/  FFMA R16, R16, R33, 0.79788458347320556641 ;  /* 0x3f4c422a10107423 */ /* 0x000fe20000000021 */
[----:B------:R-:W-:Y:S01]  /*1150*/  FFMA R21, -R24, R24, 1 ;  /* 0x3f80000018157423 */ /* 0x000fe20000000118 */
[C---:B------:R-:W-:Y:S01]  /*1160*/  FSETP.GE.AND P1, PT, |R17|.reuse, 0.60000002384185791016, PT ;  /* 0x3f19999a1100780b */ /* 0x040fe20003f26200 */
[C---:B------:R-:W-:Y:S01]  /*1170*/  FFMA R37, R34.reuse, R35, 0.1331529766321182251 ;  /* 0x3e08594122257423 */ /* 0x040fe20000000023 */
        /* <DEDUP_REMOVED lines=8> */
[----:B------:R-:W-:-:S04]  /*1200*/  FMUL R17, R32, 0.044714998453855514526 ;  /* 0x3d37271320117820 */ /* 0x000fc80000400000 */
[----:B------:R-:W-:Y:S01]  /*1210*/  FFMA R16, R17, R32, 1 ;  /* 0x3f80000011107423 */ /* 0x000fe20000000020 */
[----:B------:R-:W-:-:S04]  /*1220*/  FMUL R17, R32, 0.79788458347320556641 ;  /* 0x3f4c422a20117820 */ /* 0x000fc80000400000 */
[----:B------:R-:W-:-:S04]  /*1230*/  FMUL R17, R17, R16 ;  /* 0x0000001011117220 */ /* 0x000fc80000400000 */
[----:B------:R-:W-:-:S06]  /*1240*/  FMUL R34, |R17|, 2.8853900432586669922 ;  /* 0x4038aa3b11227820 */ /* 0x000fcc0000400200 */
[----:B------:R-:W0:Y:S01]  /*1250*/  MUFU.EX2 R34, R34 ;  /* 0x0000002200227308 */ /* 0x000e220000000800 */
[----:B------:R-:W-:-:S04]  /*1260*/  FMUL R16, R33, 0.5 ;  /* 0x3f00000021107820 */ /* 0x000fc80000400000 */
[----:B------:R-:W-:Y:S01]  /*1270*/  FMUL R33, R16, R21 ;  /* 0x0000001510217220 */ /* 0x000fe20000400000 */
[----:B0-----:R-:W-:-:S06]  /*1280*/  FADD R35, R34, 1 ;  /* 0x3f80000022237421 */ /* 0x001fcc0000000000 */
[----:B------:R-:W0:Y:S01]  /*1290*/  MUFU.RCP R35, R35 ;  /* 0x0000002300237308 */ /* 0x000e220000001000 */
[----:B------:R-:W-:Y:S01]  /*12a0*/  FMUL R21, R17, R17 ;  /* 0x0000001111157220 */ /* 0x000fe20000400000 */
[----:B------:R-:W-:-:S03]  /*12b0*/  ISETP.NE.U32.AND P1, PT, RZ, UR8, PT ;  /* 0x00000008ff007c0c */ /* 0x000fc6000bf25070 */
[----:B------:R-:W-:Y:S01]  /*12c0*/  FFMA R16, R21, R27, -0.052303962409496307373 ;  /* 0xbd563cae15107423 */ /* 0x000fe2000000001b */
[----:B------:R-:W-:Y:S02]  /*12d0*/  FSETP.GE.AND P2, PT, |R17|, 0.60000002384185791016, PT ;  /* 0x3f19999a1100780b */ /* 0x000fe40003f46200 */
[----:B------:R-:W-:Y:S01]  /*12e0*/  ISETP.NE.AND.EX P1, PT, RZ, UR9, PT, P1 ;  /* 0x00000009ff007c0c */ /* 0x000fe2000bf25310 */
[----:B------:R-:W-:Y:S01]  /*12f0*/  FFMA R16, R21, R16, 0.1331529766321182251 ;  /* 0x3e08594115107423 */ /* 0x000fe20000000010 */
        /* <DEDUP_REMOVED lines=9> */
[----:B0-----:R-:W3:Y:S01]  /*1390*/  @P1 LDG.E R16, desc[UR28][R16.64] ;  /* 0x0000001c10101981 */ /* 0x001ee2000c1e1900 */
[----:B------:R-:W-:Y:S01]  /*13a0*/  ISETP.GE.U32.AND P0, PT, R8, UR7, PT ;  /* 0x0000000708007c0c */ /* 0x000fe2000bf06070 */
[----:B------:R-:W-:-:S03]  /*13b0*/  UMOV UR33, 0x3f800000 ;  /* 0x3f80000000217882 */ /* 0x000fc60000000000 */
[----:B------:R-:W-:Y:S01]  /*13c0*/  ISETP.GE.U32.OR P0, PT, R12, UR18, P0 ;  /* 0x000000120c007c0c */ /* 0x000fe20008706470 */
[----:B------:R-:W-:Y:S01]  /*13d0*/  FADD R24, R24, 1 ;  /* 0x3f80000018187421 */ /* 0x000fe20000000000 */
[----:B-1----:R-:W-:-:S03]  /*13e0*/  UIADD3 UR25, UP0, UPT, UR14, UR8, URZ ;  /* 0x000000080e197290 */ /* 0x002fc6000ff1e0ff */
[----:B------:R-:W-:Y:S01]  /*13f0*/  FFMA R33, R24, 0.5, R33 ;  /* 0x3f00000018217823 */ /* 0x000fe20000000021 */
[----:B------:R-:W-:Y:S01]  /*1400*/  FMUL R24, R9, 0.10703222453594207764 ;  /* 0x3ddb33b609187820 */ /* 0x000fe20000400000 */
[----:B------:R-:W-:Y:S01]  /*1410*/  UIADD3.X UR26, UPT, UPT, UR15, UR9, URZ, UP0, !UPT ;  /* 0x000000090f1a7290 */ /* 0x000fe200087fe4ff */
[----:B------:R-:W-:Y:S01]  /*1420*/  IADD3 R11, PT, PT, R11, R31, RZ ;  /* 0x0000001f0b0b7210 */ /* 0x000fe20007ffe0ff */
[----:B------:R-:W-:Y:S01]  /*1430*/  FMUL R4, R33, R4 ;  /* 0x0000000421047220 */ /* 0x000fe20000400000 */
[----:B------:R-:W-:Y:S01]  /*1440*/  FFMA R33, R24, R9, 0.79788458347320556641 ;  /* 0x3f4c422a18217423 */ /* 0x000fe20000000009 */
[----:B------:R-:W-:Y:S01]  /*1450*/  FFMA R24, -R23, R23, 1 ;  /* 0x3f80000017187423 */ /* 0x000fe20000000117 */
[----:B------:R-:W-:Y:S02]  /*1460*/  IMAD.U32 R35, RZ, RZ, UR25 ;  /* 0x00000019ff237e24 */ /* 0x000fe4000f8e00ff */
[----:B------:R-:W-:Y:S01]  /*1470*/  FMUL R9, R9, 0.5 ;  /* 0x3f00000009097820 */ /* 0x000fe20000400000 */
[----:B------:R-:W-:Y:S01]  /*1480*/  FMUL R24, R24, R33 ;  /* 0x0000002118187220 */ /* 0x000fe20000400000 */
[----:B------:R-:W-:-:S03]  /*1490*/  MOV R33, UR26 ;  /* 0x0000001a00217c02 */ /* 0x000fc60008000f00 */
[----:B------:R-:W-:Y:S01]  /*14a0*/  FMUL R9, R9, R24 ;  /* 0x0000001809097220 */ /* 0x000fe20000400000 */
[C---:B------:R-:W-:Y:S01]  /*14b0*/  FFMA R24, -R21.reuse, R21, 1 ;  /* 0x3f80000015187423 */ /* 0x040fe20000000115 */
[----:B------:R-:W-:Y:S01]  /*14c0*/  FADD R21, R21, 1 ;  /* 0x3f80000015157421 */ /* 0x000fe20000000000 */
[----:B------:R-:W-:Y:S02]  /*14d0*/  USHF.L.U64.HI UR8, UR30, 0x2, UR31 ;  /* 0x000000021e087899 */ /* 0x000fe4000801021f */
[----:B------:R-:W-:Y:S01]  /*14e0*/  USHF.L.U32 UR9, UR30, 0x2, URZ ;  /* 0x000000021e097899 */ /* 0x000fe200080006ff */
[----:B------:R-:W-:Y:S01]  /*14f0*/  FADD R37, RZ, R20 ;  /* 0x00000014ff257221 */ /* 0x000fe20000000000 */
[----:B---3--:R-:W-:Y:S02]  /*1500*/  @P1 R2UR UR33, R16 ;  /* 0x00000000102112ca */ /* 0x008fe400000e0000 */
[----:B------:R-:W-:-:S04]  /*1510*/  @!P0 IADD3 R16, P1, PT, R10, UR25, RZ ;  /* 0x000000190a108c10 */ /* 0x000fc8000ff3e0ff */
[----:B------:R-:W-:-:S07]  /*1520*/  @!P0 IADD3.X R17, PT, PT, R11, UR26, RZ, P1, !PT ;  /* 0x0000001a0b118c10 */ /* 0x000fce0008ffe4ff */
[----:B------:R-:W-:Y:S01]  /*1530*/  FMUL R12, R20, UR33 ;  /* 0x00000021140c7c20 */ /* 0x000fe20008400000 */
[----:B------:R-:W-:-:S04]  /*1540*/  @!P0 IADD3 R34, P1, P2, R35, UR30, R10 ;  /* 0x0000001e23228c10 */ /* 0x000fc8000fa3e00a */
[----:B------:R-:W-:Y:S02]  /*1550*/  F2FP.SATFINITE.E4M3.F32.PACK_AB_MERGE_C R12, RZ, R12, RZ ;  /* 0x0000000cff0c723e */ /* 0x000fe400048070ff */
[----:B------:R-:W-:Y:S01]  /*1560*/  @!P0 IADD3.X R35, PT, PT, R33, UR31, R11, P1, P2 ;  /* 0x0000001f21238c10 */ /* 0x000fe20008fe440b */
[----:B------:R-:W-:Y:S02]  /*1570*/  FMUL R33, R32, 0.10703222453594207764 ;  /* 0x3ddb33b620217820 */ /* 0x000fe40000400000 */
[----:B------:R0:W-:Y:S02]  /*1580*/  @!P0 STG.E.U8 desc[UR28][R16.64], R12 ;  /* 0x0000000c10008986 */ /* 0x0001e4000c10111c */
[----:B------:R-:W-:Y:S01]  /*1590*/  FFMA R33, R33, R32, 0.79788458347320556641 ;  /* 0x3f4c422a21217423 */ /* 0x000fe20000000020 */
[----:B0-----:R-:W-:-:S04]  /*15a0*/  FADD R16, R23, 1 ;  /* 0x3f80000017107421 */ /* 0x001fc80000000000 */
[----:B------:R-:W-:Y:S01]  /*15b0*/  FFMA R23, R16, 0.5, R9 ;  /* 0x3f00000010177823 */ /* 0x000fe20000000009 */
[----:B------:R-:W-:Y:S02]  /*15c0*/  IMAD.U32 R9, RZ, RZ, UR30 ;  /* 0x0000001eff097e24 */ /* 0x000fe4000f8e00ff */
[----:B------:R-:W-:Y:S01]  /*15d0*/  FMUL R24, R24, R33 ;  /* 0x0000002118187220 */ /* 0x000fe20000400000 */
[----:B------:R-:W-:Y:S02]  /*15e0*/  MOV R33, UR31 ;  /* 0x0000001f00217c02 */ /* 0x000fe40008000f00 */
[----:B------:R-:W-:-:S04]  /*15f0*/  @!P0 LEA R16, P1, R9, R10, 0x1 ;  /* 0x0000000a09108211 */ /* 0x000fc800078208ff */
[----:B------:R-:W-:Y:S01]  /*1600*/  @!P0 LEA.HI.X R9, R9, R11, R33, 0x1, P1 ;  /* 0x0000000b09098211 */ /* 0x000fe200008f0c21 */
[----:B------:R-:W-:-:S04]  /*1610*/  IMAD.U32 R33, RZ, RZ, UR30 ;  /* 0x0000001eff217e24 */ /* 0x000fc8000f8e00ff */
[----:B------:R-:W-:Y:S01]  /*1620*/  @!P0 IMAD.WIDE.U32 R10, R33, 0x3, R10 ;  /* 0x00000003210a8825 */ /* 0x000fe200078e000a */
[----:B------:R-:W-:Y:S02]  /*1630*/  MOV R33, UR31 ;  /* 0x0000001f00217c02 */ /* 0x000fe40008000f00 */
[----:B------:R-:W-:-:S03]  /*1640*/  @!P0 IADD3 R10, P1, PT, R10, UR25, RZ ;  /* 0x000000190a0a8c10 */ /* 0x000fc6000ff3e0ff */
[----:B------:R-:W-:Y:S02]  /*1650*/  @!P0 IMAD R33, R33, 0x3, RZ ;  /* 0x0000000321218824 */ /* 0x000fe400078e02ff */
[----:B------:R-:W-:-:S03]  /*1660*/  FMUL R17, R4, UR33 ;  /* 0x0000002104117c20 */ /* 0x000fc60008400000 */
[----:B------:R-:W-:Y:S01]  /*1670*/  @!P0 IADD3.X R11, PT, PT, R11, UR26, R33, P1, !PT ;  /* 0x0000001a0b0b8c10 */ /* 0x000fe20008ffe421 */
[----:B------:R-:W-:-:S04]  /*1680*/  FMUL R33, R32, 0.5 ;  /* 0x3f00000020217820 */ /* 0x000fc80000400000 */
[----:B------:R-:W-:Y:S01]  /*1690*/  FMUL R24, R33, R24 ;  /* 0x0000001821187220 */ /* 0x000fe20000400000 */
[----:B------:R-:W-:Y:S01]  /*16a0*/  F2FP.SATFINITE.E4M3.F32.PACK_AB_MERGE_C R17, RZ, R17, RZ ;  /* 0x00000011ff11723e */ /* 0x000fe200048070ff */
[----:B------:R-:W-:Y:S02]  /*16b0*/  FMUL R28, R23, R28 ;  /* 0x0000001c171c7220 */ /* 0x000fe40000400000 */
[----:B------:R-:W-:Y:S01]  /*16c0*/  FFMA R24, R21, 0.5, R24 ;  /* 0x3f00000015187823 */ /* 0x000fe20000000018 */
[----:B------:R-:W-:Y:S01]  /*16d0*/  VIADD R21, R8, 0x2 ;  /* 0x0000000208157836 */ /* 0x000fe20000000000 */
[----:B------:R-:W-:Y:S01]  /*16e0*/  IADD3 R23, PT, PT, R3, 0x1e, RZ ;  /* 0x0000001e03177810 */ /* 0x000fe20007ffe0ff */
[----:B------:R0:W-:Y:S01]  /*16f0*/  @!P0 STG.E.U8 desc[UR28][R34.64], R17 ;  /* 0x0000001122008986 */ /* 0x0001e2000c10111c */
[----:B------:R-:W-:Y:S02]  /*1700*/  FMUL R5, R24, R5 ;  /* 0x0000000518057220 */ /* 0x000fe40000400000 */
[----:B------:R-:W-:-:S02]  /*1710*/  ISETP.GE.U32.AND P1, PT, R21, UR7, PT ;  /* 0x0000000715007c0c */ /* 0x000fc4000bf26070 */
[----:B------:R-:W-:Y:S02]  /*1720*/  LOP3.LUT R23, R23, 0x1f, RZ, 0xc0, !PT ;  /* 0x0000001f17177812 */ /* 0x000fe400078ec0ff */
[----:B------:R-:W-:Y:S01]  /*1730*/  @!P0 IADD3 R32, P2, PT, R16, UR25, RZ ;  /* 0x0000001910208c10 */ /* 0x000fe2000ff5e0ff */
[----:B------:R-:W-:Y:S01]  /*1740*/  FMUL R16, R28, UR33 ;  /* 0x000000211c107c20 */ /* 0x000fe20008400000 */
[----:B0-----:R-:W-:Y:S01]  /*1750*/  MOV R35, UR8 ;  /* 0x0000000800237c02 */ /* 0x001fe20008000f00 */
[----:B------:R-:W-:Y:S01]  /*1760*/  IMAD.U32 R34, RZ, RZ, UR9 ;  /* 0x00000009ff227e24 */ /* 0x000fe2000f8e00ff */
[----:B------:R-:W-:-:S03]  /*1770*/  ISETP.LT.U32.AND P1, PT, R23, UR18, !P1 ;  /* 0x0000001217007c0c */ /* 0x000fc6000cf21070 */
[----:B------:R-:W-:-:S04]  /*1780*/  IMAD.WIDE.U32 R34, R30, UR30, R34 ;  /* 0x0000001e1e227c25 */ /* 0x000fc8000f8e0022 */
[----:B------:R-:W-:Y:S01]  /*1790*/  FMUL R30, R5, UR33 ;  /* 0x00000021051e7c20 */ /* 0x000fe20008400000 */
[----:B------:R-:W-:Y:S02]  /*17a0*/  @!P0 IADD3.X R33, PT, PT, R9, UR26, RZ, P2, !PT ;  /* 0x0000001a09218c10 */ /* 0x000fe400097fe4ff */
[----:B------:R-:W-:Y:S02]  /*17b0*/  F2FP.SATFINITE.E4M3.F32.PACK_AB_MERGE_C R9, RZ, R16, RZ ;  /* 0x00000010ff09723e */ /* 0x000fe400048070ff */
[----:B------:R-:W-:Y:S02]  /*17c0*/  IADD3 R16, P2, PT, R18, R34, RZ ;  /* 0x0000002212107210 */ /* 0x000fe40007f5e0ff */
[----:B------:R-:W-:Y:S02]  /*17d0*/  F2FP.SATFINITE.E4M3.F32.PACK_AB_MERGE_C R30, RZ, R30, RZ ;  /* 0x0000001eff1e723e */ /* 0x000fe400048070ff */
[----:B------:R-:W-:Y:S02]  /*17e0*/  IADD3 R31, PT, PT, R31, R35, RZ ;  /* 0x000000231f1f7210 */ /* 0x000fe40007ffe0ff */
[----:B------:R-:W-:Y:S01]  /*17f0*/  IADD3 R34, P3, PT, R23, R34, RZ ;  /* 0x0000002217227210 */ /* 0x000fe20007f7e0ff */
[----:B------:R0:W-:Y:S04]  /*1800*/  @!P0 STG.E.U8 desc[UR28][R32.64], R9 ;  /* 0x0000000920008986 */ /* 0x0001e8000c10111c */
[----:B------:R1:W-:Y:S01]  /*1810*/  @!P0 STG.E.U8 desc[UR28][R10.64], R30 ;  /* 0x0000001e0a008986 */ /* 0x0003e2000c10111c */
[----:B------:R-:W-:Y:S01]  /*1820*/  IMAD.X R35, RZ, RZ, R31, P3 ;  /* 0x000000ffff237224 */ /* 0x000fe200018e061f */
[----:B------:R-:W-:Y:S01]  /*1830*/  @P1 IADD3 R21, P0, PT, R34, UR9, RZ ;  /* 0x0000000922151c10 */ /* 0x000fe2000ff1e0ff */
[----:B------:R-:W-:-:S02]  /*1840*/  HFMA2 R24, -RZ, RZ, 0, 0 ;  /* 0x00000000ff187431 */ /* 0x000fc400000001ff */
[----:B0-----:R-:W-:Y:S01]  /*1850*/  FADD R33, R4, R37 ;  /* 0x0000002504217221 */ /* 0x001fe20000000000 */
[----:B------:R-:W-:Y:S02]  /*1860*/  @P1 SHF.L.U32 R32, R21, 0x2, RZ ;  /* 0x0000000215201819 */ /* 0x000fe400000006ff */
[----:B-1----:R-:W-:Y:S02]  /*1870*/  FMNMX3 R10, |R20|, RZ, |R4|, !PT ;  /* 0x000000ff140a7276 */ /* 0x002fe40007800604 */
[----:B------:R-:W-:Y:S02]  /*1880*/  @P1 IADD3.X R4, PT, PT, R35, UR8, RZ, P0, !PT ;  /* 0x0000000823041c10 */ /* 0x000fe400087fe4ff */
[----:B------:R-:W-:Y:S02]  /*1890*/  @P1 IADD3 R20, P0, PT, R32, UR13, RZ ;  /* 0x0000000d20141c10 */ /* 0x000fe4000ff1e0ff */
[----:B------:R-:W-:-:S04]  /*18a0*/  @P1 SHF.L.U64.HI R4, R21, 0x2, R4 ;  /* 0x0000000215041819 */ /* 0x000fc80000010204 */
[----:B------:R-:W-:Y:S01]  /*18b0*/  @P1 IADD3.X R21, PT, PT, R4, UR22, RZ, P0, !PT ;  /* 0x0000001604151c10 */ /* 0x000fe200087fe4ff */
[----:B------:R-:W-:-:S04]  /*18c0*/  IMAD.MOV.U32 R11, RZ, RZ, RZ ;  /* 0x000000ffff0b7224 */ /* 0x000fc800078e00ff */
[----:B------:R0:W3:Y:S01]  /*18d0*/  @P1 LDG.E R24, desc[UR28][R20.64] ;  /* 0x0000001c14181981 */ /* 0x0000e2000c1e1900 */
[----:B------:R-:W-:Y:S01]  /*18e0*/  VOTEU.ANY UP0, P1 ;  /* 0x0000000000ff7886 */ /* 0x000fe20000800100 */
[----:B------:R-:W-:Y:S02]  /*18f0*/  MOV R37, UR30 ;  /* 0x0000001e00257c02 */ /* 0x000fe40008000f00 */
[----:B0-----:R-:W-:-:S04]  /*1900*/  @P1 IADD3 R20, P0, PT, R32, UR23, RZ ;  /* 0x0000001720141c10 */ /* 0x001fc8000ff1e0ff */
[----:B------:R-:W-:Y:S01]  /*1910*/  @P1 IADD3.X R21, PT, PT, R4, UR24, RZ, P0, !PT ;  /* 0x0000001804151c10 */ /* 0x000fe200087fe4ff */
[----:B------:R-:W-:-:S04]  /*1920*/  @UP0 UIMAD UR8, UR31, 0x5, URZ ;  /* 0x000000051f0808a4 */ /* 0x000fc8000f8e02ff */
[----:B------:R0:W4:Y:S02]  /*1930*/  @P1 LDG.E R11, desc[UR28][R20.64] ;  /* 0x0000001c140b1981 */ /* 0x000124000c1e1900 */
[----:B0-----:R-:W-:-:S04]  /*1940*/  @P1 IMAD.WIDE.U32 R20, R37, 0x5, R34 ;  /* 0x0000000525141825 */ /* 0x001fc800078e0022 */
[----:B------:R-:W-:Y:S01]  /*1950*/  @P1 IMAD.SHL.U32 R32, R20, 0x4, RZ ;  /* 0x0000000414201824 */ /* 0x000fe200078e00ff */
[----:B------:R-:W-:Y:S02]  /*1960*/  @P1 IADD3 R37, PT, PT, R21, UR8, RZ ;  /* 0x0000000815251c10 */ /* 0x000fe4000fffe0ff */
[----:B------:R-:W-:Y:S02]  /*1970*/  LOP3.LUT R36, R12, 0xff, RZ, 0xc0, !PT ;  /* 0x000000ff0c247812 */ /* 0x000fe400078ec0ff */
[----:B------:R-:W-:Y:S02]  /*1980*/  @P1 SHF.L.U64.HI R4, R20, 0x2, R37 ;  /* 0x0000000214041819 */ /* 0x000fe40000010225 */
[----:B------:R-:W-:Y:S01]  /*1990*/  @P1 IADD3 R20, P0, PT, R32, UR13, RZ ;  /* 0x0000000d20141c10 */ /* 0x000fe2000ff1e0ff */
[C---:B------:R-:W-:Y:S01]  /*19a0*/  FADD R12, R28.reuse, R33 ;  /* 0x000000211c0c7221 */ /* 0x040fe20000000000 */
[----:B------:R-:W-:Y:S02]  /*19b0*/  FMNMX R10, |R28|, R10, !PT ;  /* 0x0000000a1c0a7209 */ /* 0x000fe40007800200 */
[----:B------:R-:W-:-:S02]  /*19c0*/  MOV R28, RZ ;  /* 0x000000ff001c7202 */ /* 0x000fc40000000f00 */
[----:B------:R-:W-:-:S05]  /*19d0*/  @P1 IADD3.X R21, PT, PT, R4, UR22, RZ, P0, !PT ;  /* 0x0000001604151c10 */ /* 0x000fca00087fe4ff */
[----:B------:R0:W5:Y:S02]  /*19e0*/  @P1 LDG.E R28, desc[UR28][R20.64] ;  /* 0x0000001c141c1981 */ /* 0x000164000c1e1900 */
[----:B0-----:R-:W-:-:S04]  /*19f0*/  @P1 IADD3 R20, P0, PT, R32, UR23, RZ ;  /* 0x0000001720141c10 */ /* 0x001fc8000ff1e0ff */
[----:B------:R-:W-:Y:S01]  /*1a00*/  @P1 IADD3.X R21, PT, PT, R4, UR24, RZ, P0, !PT ;  /* 0x0000001804151c10 */ /* 0x000fe200087fe4ff */
[----:B------:R-:W-:Y:S01]  /*1a10*/  IMAD.MOV.U32 R4, RZ, RZ, RZ ;  /* 0x000000ffff047224 */ /* 0x000fe200078e00ff */
[----:B------:R-:W-:-:S05]  /*1a20*/  MOV R33, UR30 ;  /* 0x0000001e00217c02 */ /* 0x000fca0008000f00 */
[----:B------:R0:W3:Y:S01]  /*1a30*/  @P1 LDG.E R4, desc[UR28][R20.64] ;  /* 0x0000001c14041981 */ /* 0x0000e2000c1e1900 */
[----:B------:R-:W-:Y:S01]  /*1a40*/  @UP0 UIMAD UR8, UR31, 0x6, URZ ;  /* 0x000000061f0808a4 */ /* 0x000fe2000f8e02ff */
[----:B0-----:R-:W-:Y:S01]  /*1a50*/  @P1 MOV R20, R34 ;  /* 0x0000002200141202 */ /* 0x001fe20000000f00 */
[----:B------:R-:W-:-:S04]  /*1a60*/  @P1 IMAD.MOV.U32 R21, RZ, RZ, R35 ;  /* 0x000000ffff151224 */ /* 0x000fc800078e0023 */
[----:B------:R-:W-:Y:S01]  /*1a70*/  @P1 IMAD.WIDE.U32 R20, R33, 0x6, R20 ;  /* 0x0000000621141825 */ /* 0x000fe200078e0014 */
[----:B------:R-:W-:-:S04]  /*1a80*/  SHF.L.U32 R9, R9, 0x10, RZ ;  /* 0x0000001009097819 */ /* 0x000fc800000006ff */
[----:B------:R-:W-:Y:S02]  /*1a90*/  @P1 IADD3 R33, PT, PT, R21, UR8, RZ ;  /* 0x0000000815211c10 */ /* 0x000fe4000fffe0ff */
[----:B------:R-:W-:Y:S02]  /*1aa0*/  LEA R17, R17, R36, 0x8 ;  /* 0x0000002411117211 */ /* 0x000fe400078e40ff */
[C---:B------:R-:W-:Y:S01]  /*1ab0*/  @P1 SHF.L.U64.HI R21, R20.reuse, 0x2, R33 ;  /* 0x0000000214151819 */ /* 0x040fe20000010221 */
[----:B------:R-:W-:Y:S01]  /*1ac0*/  @P1 IMAD.SHL.U32 R20, R20, 0x4, RZ ;  /* 0x0000000414141824 */ /* 0x000fe200078e00ff */
[----:B------:R-:W-:Y:S01]  /*1ad0*/  LOP3.LUT R32, R9, 0xff0000, RZ, 0xc0, !PT ;  /* 0x00ff000009207812 */ /* 0x000fe200078ec0ff */
[C---:B------:R-:W-:Y:S01]  /*1ae0*/  FADD R12, R5.reuse, R12 ;  /* 0x0000000c050c7221 */ /* 0x040fe20000000000 */
[----:B------:R-:W-:Y:S01]  /*1af0*/  FMNMX R10, |R5|, R10, !PT ;  /* 0x0000000a050a7209 */ /* 0x000fe20007800200 */
[----:B------:R-:W-:Y:S01]  /*1b00*/  HFMA2 R5, -RZ, RZ, 0, 0 ;  /* 0x00000000ff057431 */ /* 0x000fe200000001ff */
[----:B------:R-:W-:-:S02]  /*1b10*/  MOV R9, UR30 ;  /* 0x0000001e00097c02 */ /* 0x000fc40008000f00 */
[----:B------:R-:W-:Y:S01]  /*1b20*/  LOP3.LUT R17, R32, 0xffff, R17, 0xf8, !PT ;  /* 0x0000ffff20117812 */ /* 0x000fe200078ef811 */
[----:B------:R-:W-:Y:S01]  /*1b30*/  @UP0 UIMAD UR8, UR31, 0x7, URZ ;  /* 0x000000071f0808a4 */ /* 0x000fe2000f8e02ff */
[----:B------:R-:W-:Y:S01]  /*1b40*/  @P1 IADD3 R32, P0, PT, R20, UR13, RZ ;  /* 0x0000000d14201c10 */ /* 0x000fe2000ff1e0ff */
[----:B------:R-:W-:-:S03]  /*1b50*/  @P1 IMAD.WIDE.U32 R34, R9, 0x7, R34 ;  /* 0x0000000709221825 */ /* 0x000fc600078e0022 */
[----:B------:R-:W-:Y:S01]  /*1b60*/  @P1 IADD3.X R33, PT, PT, R21, UR22, RZ, P0, !PT ;  /* 0x0000001615211c10 */ /* 0x000fe200087fe4ff */
[----:B------:R-:W-:Y:S01]  /*1b70*/  @P1 VIADD R9, R35, UR8 ;  /* 0x0000000823091c36 */ /* 0x000fe20008000000 */
[----:B------:R-:W-:-:S03]  /*1b80*/  @P1 IADD3 R20, P0, PT, R20, UR23, RZ ;  /* 0x0000001714141c10 */ /* 0x000fc6000ff1e0ff */
[----:B------:R0:W5:Y:S01]  /*1b90*/  @P1 LDG.E R5, desc[UR28][R32.64] ;  /* 0x0000001c20051981 */ /* 0x000162000c1e1900 */
[----:B------:R-:W-:Y:S02]  /*1ba0*/  @P1 IADD3.X R21, PT, PT, R21, UR24, RZ, P0, !PT ;  /* 0x0000001815151c10 */ /* 0x000fe400087fe4ff */
[C---:B------:R-:W-:Y:S02]  /*1bb0*/  @P1 SHF.L.U64.HI R9, R34.reuse, 0x2, R9 ;  /* 0x0000000222091819 */ /* 0x040fe40000010209 */
[----:B------:R-:W-:Y:S02]  /*1bc0*/  @P1 SHF.L.U32 R34, R34, 0x2, RZ ;  /* 0x0000000222221819 */ /* 0x000fe400000006ff */
[----:B0-----:R-:W-:-:S06]  /*1bd0*/  CS2R R32, SRZ ;  /* 0x0000000000207805 */ /* 0x001fcc000001ff00 */
[----:B------:R0:W5:Y:S02]  /*1be0*/  @P1 LDG.E R32, desc[UR28][R20.64] ;  /* 0x0000001c14201981 */ /* 0x000164000c1e1900 */
[----:B0-----:R-:W-:-:S04]  /*1bf0*/  @P1 IADD3 R20, P0, PT, R34, UR13, RZ ;  /* 0x0000000d22141c10 */ /* 0x001fc8000ff1e0ff */
[----:B------:R-:W-:-:S05]  /*1c00*/  @P1 IADD3.X R21, PT, PT, R9, UR22, RZ, P0, !PT ;  /* 0x0000001609151c10 */ /* 0x000fca00087fe4ff */
[----:B------:R0:W5:Y:S02]  /*1c10*/  @P1 LDG.E R33, desc[UR28][R20.64] ;  /* 0x0000001c14211981 */ /* 0x000164000c1e1900 */
[----:B0-----:R-:W-:Y:S01]  /*1c20*/  @P1 IADD3 R20, P0, PT, R34, UR23, RZ ;  /* 0x0000001722141c10 */ /* 0x001fe2000ff1e0ff */
[----:B------:R-:W-:-:S04]  /*1c30*/  FMUL R34, R7, 0.044714998453855514526 ;  /* 0x3d37271307227820 */ /* 0x000fc80000400000 */
[----:B------:R-:W-:Y:S01]  /*1c40*/  FFMA R35, R34, R7, 1 ;  /* 0x3f80000022237423 */ /* 0x000fe20000000007 */
[----:B------:R-:W-:-:S04]  /*1c50*/  FMUL R34, R7, 0.79788458347320556641 ;  /* 0x3f4c422a07227820 */ /* 0x000fc80000400000 */
[----:B------:R-:W-:-:S04]  /*1c60*/  FMUL R34, R34, R35 ;  /* 0x0000002322227220 */ /* 0x000fc80000400000 */
[----:B------:R-:W-:-:S06]  /*1c70*/  FMUL R36, |R34|, 2.8853900432586669922 ;  /* 0x4038aa3b22247820 */ /* 0x000fcc0000400200 */
[----:B------:R-:W0:Y:S01]  /*1c80*/  MUFU.EX2 R36, R36 ;  /* 0x0000002400247308 */ /* 0x000e220000000800 */
[----:B------:R-:W-:Y:S02]  /*1c90*/  LOP3.LUT R30, R30, 0xffff, RZ, 0xc0, !PT ;  /* 0x0000ffff1e1e7812 */ /* 0x000fe400078ec0ff */
[----:B------:R-:W-:Y:S02]  /*1ca0*/  @P1 IADD3.X R21, PT, PT, R9, UR24, RZ, P0, !PT ;  /* 0x0000001809151c10 */ /* 0x000fe400087fe4ff */
[----:B------:R-:W-:Y:S01]  /*1cb0*/  MOV R9, RZ ;  /* 0x000000ff00097202 */ /* 0x000fe20000000f00 */
[----:B------:R-:W-:-:S05]  /*1cc0*/  IMAD.SHL.U32 R30, R30, 0x1000000, RZ ;  /* 0x010000001e1e7824 */ /* 0x000fca00078e00ff */
[----:B------:R1:W5:Y:S01]  /*1cd0*/  @P1 LDG.E R9, desc[UR28][R20.64] ;  /* 0x0000001c14091981 */ /* 0x000362000c1e1900 */
[----:B0-----:R-:W-:-:S06]  /*1ce0*/  FADD R35, R36, 1 ;  /* 0x3f80000024237421 */ /* 0x001fcc0000000000 */
[----:B------:R-:W0:Y:S01]  /*1cf0*/  MUFU.RCP R35, R35 ;  /* 0x0000002300237308 */ /* 0x000e220000001000 */
[----:B-1----:R-:W-:Y:S01]  /*1d00*/  LOP3.LUT R20, R17, R30, RZ, 0xfc, !PT ;  /* 0x0000001e11147212 */ /* 0x002fe200078efcff */
        /* <DEDUP_REMOVED lines=15> */
[----:B------:R-:W-:-:S04]  /*1e00*/  FMUL R17, R14, 0.044714998453855514526 ;  /* 0x3d3727130e117820 */ /* 0x000fc80000400000 */
[----:B------:R-:W-:Y:S01]  /*1e10*/  FFMA R34, R17, R14, 1 ;  /* 0x3f80000011227423 */ /* 0x000fe2000000000e */
[----:B------:R-:W-:-:S04]  /*1e20*/  FMUL R17, R14, 0.79788458347320556641 ;  /* 0x3f4c422a0e117820 */ /* 0x000fc80000400000 */
[----:B------:R-:W-:-:S04]  /*1e30*/  FMUL R17, R17, R34 ;  /* 0x0000002211117220 */ /* 0x000fc80000400000 */
[----:B------:R-:W-:-:S06]  /*1e40*/  FMUL R34, |R17|, 2.8853900432586669922 ;  /* 0x4038aa3b11227820 */ /* 0x000fcc0000400200 */
[----:B------:R-:W0:Y:S01]  /*1e50*/  MUFU.EX2 R34, R34 ;  /* 0x0000002200227308 */ /* 0x000e220000000800 */
[----:B------:R-:W-:Y:S01]  /*1e60*/  FMUL R7, R7, 0.5 ;  /* 0x3f00000007077820 */ /* 0x000fe20000400000 */
[----:B------:R-:W-:-:S03]  /*1e70*/  FADD R21, R21, 1 ;  /* 0x3f80000015157421 */ /* 0x000fc60000000000 */
[----:B------:R-:W-:Y:S01]  /*1e80*/  FMUL R30, R7, R30 ;  /* 0x0000001e071e7220 */ /* 0x000fe20000400000 */
[----:B0-----:R-:W-:-:S04]  /*1e90*/  FADD R35, R34, 1 ;  /* 0x3f80000022237421 */ /* 0x001fc80000000000 */
[----:B------:R-:W0:Y:S01]  /*1ea0*/  MUFU.RCP R7, R35 ;  /* 0x0000002300077308 */ /* 0x000e220000001000 */
[----:B------:R-:W-:Y:S01]  /*1eb0*/  FFMA R21, R21, 0.5, R30 ;  /* 0x3f00000015157823 */ /* 0x000fe2000000001e */
        /* <DEDUP_REMOVED lines=8> */
[----:B------:R-:W-:Y:S01]  /*1f40*/  FFMA R30, R30, R7, RZ ;  /* 0x000000071e1e7223 */ /* 0x000fe200000000ff */
[----:B------:R-:W-:Y:S01]  /*1f50*/  FMUL R7, R14, 0.10703222453594207764 ;  /* 0x3ddb33b60e077820 */ /* 0x000fe20000400000 */
[--C-:B------:R-:W-:Y:S02]  /*1f60*/  LOP3.LUT R34, R34, 0x80000000, R17.reuse, 0xb8, !PT ;  /* 0x8000000022227812 */ /* 0x100fe400078eb811 */
[----:B------:R-:W-:Y:S01]  /*1f70*/  @!P1 FFMA R34, R17, R30, R17 ;  /* 0x0000001e11229223 */ /* 0x000fe20000000011 */
[----:B------:R-:W-:-:S03]  /*1f80*/  FFMA R30, R7, R14, 0.79788458347320556641 ;  /* 0x3f4c422a071e7423 */ /* 0x000fc6000000000e */
[----:B------:R-:W-:-:S04]  /*1f90*/  FFMA R35, -R34, R34, 1 ;  /* 0x3f80000022237423 */ /* 0x000fc80000000122 */
[----:B------:R-:W-:Y:S01]  /*1fa0*/  FMUL R35, R35, R30 ;  /* 0x0000001e23237220 */ /* 0x000fe20000400000 */
[C---:B--2---:R-:W-:Y:S01]  /*1fb0*/  FMUL R30, R13.reuse, 0.044714998453855514526 ;  /* 0x3d3727130d1e7820 */ /* 0x044fe20000400000 */
[----:B------:R-:W-:-:S03]  /*1fc0*/  FMUL R17, R13, 0.79788458347320556641 ;  /* 0x3f4c422a0d117820 */ /* 0x000fc60000400000 */
[----:B------:R-:W-:-:S04]  /*1fd0*/  FFMA R30, R30, R13, 1 ;  /* 0x3f8000001e1e7423 */ /* 0x000fc8000000000d */
[----:B------:R-:W-:-:S04]  /*1fe0*/  FMUL R17, R17, R30 ;  /* 0x0000001e11117220 */ /* 0x000fc80000400000 */
[----:B------:R-:W-:-:S06]  /*1ff0*/  FMUL R30, |R17|, 2.8853900432586669922 ;  /* 0x4038aa3b111e7820 */ /* 0x000fcc0000400200 */
[----:B------:R-:W0:Y:S01]  /*2000*/  MUFU.EX2 R30, R30 ;  /* 0x0000001e001e7308 */ /* 0x000e220000000800 */
[----:B------:R-:W-:-:S04]  /*2010*/  FMUL R14, R14, 0.5 ;  /* 0x3f0000000e0e7820 */ /* 0x000fc80000400000 */
[----:B------:R-:W-:Y:S01]  /*2020*/  FMUL R35, R14, R35 ;  /* 0x000000230e237220 */ /* 0x000fe20000400000 */
[----:B------:R-:W-:Y:S01]  /*2030*/  FMUL R14, R17, R17 ;  /* 0x00000011110e7220 */ /* 0x000fe20000400000 */
[----:B0-----:R-:W-:-:S04]  /*2040*/  FADD R36, R30, 1 ;  /* 0x3f8000001e247421 */ /* 0x001fc80000000000 */
[----:B------:R-:W0:Y:S01]  /*2050*/  MUFU.RCP R7, R36 ;  /* 0x0000002400077308 */ /* 0x000e220000001000 */
        /* <DEDUP_REMOVED lines=17> */
[----:B------:R-:W-:-:S04]  /*2170*/  ISETP.GE.U32.AND P0, PT, R15, UR7, PT ;  /* 0x000000070f007c0c */ /* 0x000fc8000bf06070 */
[----:B------:R-:W-:Y:S01]  /*2180*/  ISETP.GE.U32.OR P0, PT, R18, UR18, P0 ;  /* 0x0000001212007c0c */ /* 0x000fe20008706470 */
[----:B0-----:R-:W-:-:S06]  /*2190*/  FADD R21, R14, 1 ;  /* 0x3f8000000e157421 */ /* 0x001fcc0000000000 */
        /* <DEDUP_REMOVED lines=12> */
[----:B------:R-:W-:Y:S01]  /*2260*/  FMUL R14, R26, UR33 ;  /* 0x000000211a0e7c20 */ /* 0x000fe20008400000 */
[----:B------:R-:W-:Y:S01]  /*2270*/  IADD3.X R17, PT, PT, RZ, R31, RZ, P2, !PT ;  /* 0x0000001fff117210 */ /* 0x000fe200017fe4ff */
[----:B------:R-:W-:Y:S01]  /*2280*/  FADD R34, R34, 1 ;  /* 0x3f80000022227421 */ /* 0x000fe20000000000 */
[----:B------:R-:W-:Y:S02]  /*2290*/  @!P0 IADD3 R30, P1, PT, R16, UR25, RZ ;  /* 0x00000019101e8c10 */ /* 0x000fe4000ff3e0ff */
[----:B------:R-:W-:Y:S01]  /*22a0*/  F2FP.SATFINITE.E4M3.F32.PACK_AB_MERGE_C R14, RZ, R14, RZ ;  /* 0x0000000eff0e723e */ /* 0x000fe200048070ff */
[----:B------:R-:W-:Y:S01]  /*22b0*/  FFMA R34, R34, 0.5, R35 ;  /* 0x3f00000022227823 */ /* 0x000fe20000000023 */
[----:B------:R-:W-:Y:S01]  /*22c0*/  @!P0 IADD3.X R31, PT, PT, R17, UR26, RZ, P1, !PT ;  /* 0x0000001a111f8c10 */ /* 0x000fe20008ffe4ff */
[----:B------:R-:W-:Y:S01]  /*22d0*/  FMUL R22, R13, 0.10703222453594207764 ;  /* 0x3ddb33b60d167820 */ /* 0x000fe20000400000 */
[----:B------:R-:W-:Y:S01]  /*22e0*/  MOV R35, UR25 ;  /* 0x0000001900237c02 */ /* 0x000fe20008000f00 */
[----:B------:R-:W-:-:S02]  /*22f0*/  FMUL R29, R34, R29 ;  /* 0x0000001d221d7220 */ /* 0x000fc40000400000 */
[----:B------:R0:W-:Y:S01]  /*2300*/  @!P0 STG.E.U8 desc[UR28][R30.64], R14 ;  /* 0x0000000e1e008986 */ /* 0x0001e2000c10111c */
[----:B------:R-:W-:Y:S02]  /*2310*/  IMAD.U32 R37, RZ, RZ, UR26 ;  /* 0x0000001aff257e24 */ /* 0x000fe4000f8e00ff */
[----:B------:R-:W-:Y:S01]  /*2320*/  FMUL R18, R29, UR33 ;  /* 0x000000211d127c20 */ /* 0x000fe20008400000 */
[----:B0-----:R-:W-:Y:S01]  /*2330*/  @!P0 IADD3 R30, P1, P2, R35, UR30, R16 ;  /* 0x0000001e231e8c10 */ /* 0x001fe2000fa3e010 */
[----:B------:R-:W-:Y:S01]  /*2340*/  FFMA R35, R22, R13, 0.79788458347320556641 ;  /* 0x3f4c422a16237423 */ /* 0x000fe2000000000d */
[----:B------:R-:W-:Y:S01]  /*2350*/  FFMA R22, -R7, R7, 1 ;  /* 0x3f80000007167423 */ /* 0x000fe20000000107 */
[----:B------:R-:W-:-:S03]  /*2360*/  FMUL R13, R13, 0.5 ;  /* 0x3f0000000d0d7820 */ /* 0x000fc60000400000 */
[----:B------:R-:W-:Y:S01]  /*2370*/  FMUL R22, R22, R35 ;  /* 0x0000002316167220 */ /* 0x000fe20000400000 */
[----:B------:R-:W-:Y:S02]  /*2380*/  @!P0 IADD3.X R31, PT, PT, R37, UR31, R17, P1, P2 ;  /* 0x0000001f251f8c10 */ /* 0x000fe40008fe4411 */
[----:B------:R-:W-:Y:S01]  /*2390*/  F2FP.SATFINITE.E4M3.F32.PACK_AB_MERGE_C R18, RZ, R18, RZ ;  /* 0x00000012ff12723e */ /* 0x000fe200048070ff */
[----:B------:R-:W-:Y:S01]  /*23a0*/  FMUL R13, R13, R22 ;  /* 0x000000160d0d7220 */ /* 0x000fe20000400000 */
[----:B------:R-:W-:Y:S01]  /*23b0*/  FADD R22, R7, 1 ;  /* 0x3f80000007167421 */ /* 0x000fe20000000000 */
[----:B------:R-:W-:Y:S02]  /*23c0*/  MOV R7, UR30 ;  /* 0x0000001e00077c02 */ /* 0x000fe40008000f00 */
[----:B------:R0:W-:Y:S02]  /*23d0*/  @!P0 STG.E.U8 desc[UR28][R30.64], R18 ;  /* 0x000000121e008986 */ /* 0x0001e4000c10111c */
[----:B0-----:R-:W-:Y:S01]  /*23e0*/  FFMA R30, R22, 0.5, R13 ;  /* 0x3f000000161e7823 */ /* 0x001fe2000000000d */
[----:B------:R-:W-:Y:S01]  /*23f0*/  @!P0 LEA R22, P1, R7, R16, 0x1 ;  /* 0x0000001007168211 */ /* 0x000fe200078208ff */
[----:B------:R-:W-:Y:S01]  /*2400*/  IMAD.U32 R7, RZ, RZ, UR31 ;  /* 0x0000001fff077e24 */ /* 0x000fe2000f8e00ff */
[----:B------:R-:W-:-:S02]  /*2410*/  MOV R13, UR30 ;  /* 0x0000001e000d7c02 */ /* 0x000fc40008000f00 */
[----:B------:R-:W-:Y:S02]  /*2420*/  MOV R31, UR30 ;  /* 0x0000001e001f7c02 */ /* 0x000fe40008000f00 */
[----:B------:R-:W-:Y:S01]  /*2430*/  @!P0 LEA.HI.X R13, R13, R17, R7, 0x1, P1 ;  /* 0x000000110d0d8211 */ /* 0x000fe200008f0c07 */
[----:B------:R-:W-:Y:S02]  /*2440*/  FMUL R7, R6, 0.10703222453594207764 ;  /* 0x3ddb33b606077820 */ /* 0x000fe40000400000 */
[----:B------:R-:W-:Y:S01]  /*2450*/  @!P0 IMAD.WIDE.U32 R16, R31, 0x3, R16 ;  /* 0x000000031f108825 */ /* 0x000fe200078e0010 */
[----:B------:R-:W-:-:S03]  /*2460*/  MOV R31, UR31 ;  /* 0x0000001f001f7c02 */ /* 0x000fc60008000f00 */
[----:B------:R-:W-:Y:S01]  /*2470*/  FFMA R34, R7, R6, 0.79788458347320556641 ;  /* 0x3f4c422a07227423 */ /* 0x000fe20000000006 */
[----:B------:R-:W-:Y:S01]  /*2480*/  FFMA R7, -R21, R21, 1 ;  /* 0x3f80000015077423 */ /* 0x000fe20000000115 */
[----:B------:R-:W-:Y:S01]  /*2490*/  USHF.L.U64.HI UR34, UR30, 0x2, UR31 ;  /* 0x000000021e227899 */ /* 0x000fe2000801021f */
[----:B------:R-:W-:Y:S02]  /*24a0*/  @!P0 IADD3 R16, P1, PT, R16, UR25, RZ ;  /* 0x0000001910108c10 */ /* 0x000fe4000ff3e0ff */
[----:B------:R-:W-:Y:S01]  /*24b0*/  FMUL R34, R7, R34 ;  /* 0x0000002207227220 */ /* 0x000fe20000400000 */
[----:B------:R-:W-:Y:S02]  /*24c0*/  @!P0 IMAD R7, R31, 0x3, RZ ;  /* 0x000000031f078824 */ /* 0x000fe400078e02ff */
[----:B------:R-:W-:Y:S01]  /*24d0*/  FMUL R31, R6, 0.5 ;  /* 0x3f000000061f7820 */ /* 0x000fe20000400000 */
[----:B------:R-:W-:Y:S01]  /*24e0*/  SHF.L.U32 R35, R2, 0x4, RZ ;  /* 0x0000000402237819 */ /* 0x000fe200000006ff */
[----:B------:R-:W-:Y:S01]  /*24f0*/  IMAD.U32 R6, RZ, RZ, UR9 ;  /* 0x00000009ff067e24 */ /* 0x000fe2000f8e00ff */
[----:B------:R-:W-:Y:S01]  /*2500*/  @!P0 IADD3.X R17, PT, PT, R7, UR26, R17, P1, !PT ;  /* 0x0000001a07118c10 */ /* 0x000fe20008ffe411 */
[----:B------:R-:W-:Y:S01]  /*2510*/  FMUL R31, R31, R34 ;  /* 0x000000221f1f7220 */ /* 0x000fe20000400000 */
[----:B------:R-:W-:Y:S01]  /*2520*/  MOV R7, UR34 ;  /* 0x0000002200077c02 */ /* 0x000fe20008000f00 */
[----:B------:R-:W-:-:S02]  /*2530*/  FADD R34, R21, 1 ;  /* 0x3f80000015227421 */ /* 0x000fc40000000000 */
[----:B------:R-:W-:-:S04]  /*2540*/  IMAD.WIDE.U32 R6, R35, UR30, R6 ;  /* 0x0000001e23067c25 */ /* 0x000fc8000f8e0006 */
[----:B------:R-:W-:Y:S01]  /*2550*/  FFMA R34, R34, 0.5, R31 ;  /* 0x3f00000022227823 */ /* 0x000fe2000000001f */
[----:B------:R-:W-:Y:S01]  /*2560*/  FMUL R25, R30, R25 ;  /* 0x000000191e197220 */ /* 0x000fe20000400000 */
[----:B------:R-:W-:Y:S02]  /*2570*/  IADD3 R21, P3, PT, R6, UR9, RZ ;  /* 0x0000000906157c10 */ /* 0x000fe4000ff7e0ff */
[----:B------:R-:W-:Y:S01]  /*2580*/  FMUL R30, R34, R19 ;  /* 0x00000013221e7220 */ /* 0x000fe20000400000 */
[----:B------:R-:W-:Y:S02]  /*2590*/  IADD3 R6, PT, PT, R8, 0x3, RZ ;  /* 0x0000000308067810 */ /* 0x000fe40007ffe0ff */
[----:B------:R-:W-:Y:S02]  /*25a0*/  IADD3 R19, PT, PT, R3, 0x1d, RZ ;  /* 0x0000001d03137810 */ /* 0x000fe40007ffe0ff */
[----:B------:R-:W-:Y:S02]  /*25b0*/  ISETP.GE.U32.AND P1, PT, R6, UR7, PT ;  /* 0x0000000706007c0c */ /* 0x000fe4000bf26070 */
[----:B------:R-:W-:Y:S01]  /*25c0*/  LOP3.LUT R19, R19, 0x1f, RZ, 0xc0, !PT ;  /* 0x0000001f13137812 */ /* 0x000fe200078ec0ff */
[----:B------:R-:W-:Y:S01]  /*25d0*/  IMAD R35, R35, UR31, RZ ;  /* 0x0000001f23237c24 */ /* 0x000fe2000f8e02ff */
[----:B------:R-:W-:Y:S01]  /*25e0*/  @!P0 IADD3 R6, P2, PT, R22, UR25, RZ ;  /* 0x0000001916068c10 */ /* 0x000fe2000ff5e0ff */
[----:B------:R-:W-:Y:S01]  /*25f0*/  FMUL R22, R25, UR33 ;  /* 0x0000002119167c20 */ /* 0x000fe20008400000 */
[----:B------:R-:W-:Y:S01]  /*2600*/  ISETP.LT.U32.AND P1, PT, R19, UR18, !P1 ;  /* 0x0000001213007c0c */ /* 0x000fe2000cf21070 */
[----:B------:R-:W-:Y:S01]  /*2610*/  IMAD.IADD R31, R35, 0x1, R7 ;  /* 0x00000001231f7824 */ /* 0x000fe200078e0207 */
[----:B------:R-:W-:-:S02]  /*2620*/  @!P0 IADD3.X R7, PT, PT, R13, UR26, RZ, P2, !PT ;  /* 0x0000001a0d078c10 */ /* 0x000fc400097fe4ff */
[----:B------:R-:W-:Y:S01]  /*2630*/  F2FP.SATFINITE.E4M3.F32.PACK_AB_MERGE_C R13, RZ, R22, RZ ;  /* 0x00000016ff0d723e */ /* 0x000fe200048070ff */
[----:B------:R-:W-:Y:S01]  /*2640*/  FMUL R22, R30, UR33 ;  /* 0x000000211e167c20 */ /* 0x000fe20008400000 */
[----:B------:R-:W-:-:S03]  /*2650*/  IADD3.X R31, PT, PT, R31, UR34, RZ, P3, !PT ;  /* 0x000000221f1f7c10 */ /* 0x000fc60009ffe4ff */
[----:B------:R0:W-:Y:S01]  /*2660*/  @!P0 STG.E.U8 desc[UR28][R6.64], R13 ;  /* 0x0000000d06008986 */ /* 0x0001e2000c10111c */
[----:B------:R-:W-:-:S03]  /*2670*/  F2FP.SATFINITE.E4M3.F32.PACK_AB_MERGE_C R22, RZ, R22, RZ ;  /* 0x00000016ff16723e */ /* 0x000fc600048070ff */
[----:B------:R-:W-:Y:S01]  /*2680*/  VOTEU.ANY UP0, P1 ;  /* 0x0000000000ff7886 */ /* 0x000fe20000800100 */
[----:B------:R-:W-:Y:S02]  /*2690*/  MOV R35, UR30 ;  /* 0x0000001e00237c02 */ /* 0x000fe40008000f00 */
[----:B0-----:R-:W-:Y:S02]  /*26a0*/  IADD3 R6, P2, PT, R19, R21, RZ ;  /* 0x0000001513067210 */ /* 0x001fe40007f5e0ff */
[----:B------:R-:W-:Y:S01]  /*26b0*/  @UP0 UIMAD UR8, UR31, 0x5, URZ ;  /* 0x000000051f0808a4 */ /* 0x000fe2000f8e02ff */
[----:B------:R0:W-:Y:S02]  /*26c0*/  @!P0 STG.E.U8 desc[UR28][R16.64], R22 ;  /* 0x0000001610008986 */ /* 0x0001e4000c10111c */
[----:B------:R-:W-:Y:S01]  /*26d0*/  IMAD.X R7, RZ, RZ, R31, P2 ;  /* 0x000000ffff077224 */ /* 0x000fe200010e061f */
[----:B------:R-:W-:Y:S01]  /*26e0*/  IADD3 R8, PT, PT, R8, R0, RZ ;  /* 0x0000000008087210 */ /* 0x000fe20007ffe0ff */
[----:B------:R-:W-:Y:S01]  /*26f0*/  FADD R36, RZ, R26 ;  /* 0x0000001aff247221 */ /* 0x000fe20000000000 */
[----:B0-----:R-:W-:-:S04]  /*2700*/  @P1 IMAD.WIDE.U32 R16, R35, 0x5, R6 ;  /* 0x0000000523101825 */ /* 0x001fc800078e0006 */
[----:B------:R-:W-:Y:S01]  /*2710*/  @P1 VIADD R37, R17, UR8 ;  /* 0x0000000811251c36 */ /* 0x000fe20008000000 */
[----:B------:R-:W-:Y:S02]  /*2720*/  @P1 SHF.L.U32 R34, R16, 0x2, RZ ;  /* 0x0000000210221819 */ /* 0x000fe400000006ff */
[----:B------:R-:W-:Y:S02]  /*2730*/  LOP3.LUT R35, R8, 0x1f, RZ, 0xc0, !PT ;  /* 0x0000001f08237812 */ /* 0x000fe400078ec0ff */
[----:B------:R-:W-:Y:S01]  /*2740*/  FMNMX3 R26, |R26|, R10, |R29|, !PT ;  /* 0x0000000a1a1a7276 */ /* 0x000fe2000780061d */
[----:B------:R-:W-:Y:S01]  /*2750*/  HFMA2 R10, -RZ, RZ, 0, 0 ;  /* 0x00000000ff0a7431 */ /* 0x000fe200000001ff */
[----:B------:R-:W-:Y:S02]  /*2760*/  @P1 SHF.L.U64.HI R8, R16, 0x2, R37 ;  /* 0x0000000210081819 */ /* 0x000fe40000010225 */
[----:B------:R-:W-:-:S04]  /*2770*/  @P1 IADD3 R16, P0, PT, R34, UR13, RZ ;  /* 0x0000000d22101c10 */ /* 0x000fc8000ff1e0ff */
[----:B------:R-:W-:-:S05]  /*2780*/  @P1 IADD3.X R17, PT, PT, R8, UR22, RZ, P0, !PT ;  /* 0x0000001608111c10 */ /* 0x000fca00087fe4ff */
[----:B------:R0:W2:Y:S01]  /*2790*/  @P1 LDG.E R10, desc[UR28][R16.64] ;  /* 0x0000001c100a1981 */ /* 0x0000a2000c1e1900 */
[----:B------:R-:W-:Y:S01]  /*27a0*/  FADD R36, R29, R36 ;  /* 0x000000241d247221 */ /* 0x000fe20000000000 */
[----:B0-----:R-:W-:-:S04]  /*27b0*/  @P1 IADD3 R16, P0, PT, R34, UR23, RZ ;  /* 0x0000001722101c10 */ /* 0x001fc8000ff1e0ff */
[----:B------:R-:W-:Y:S01]  /*27c0*/  @P1 IADD3.X R17, PT, PT, R8, UR24, RZ, P0, !PT ;  /* 0x0000001808111c10 */ /* 0x000fe200087fe4ff */
[----:B------:R-:W-:Y:S01]  /*27d0*/  IMAD.MOV.U32 R8, RZ, RZ, RZ ;  /* 0x000000ffff087224 */ /* 0x000fe200078e00ff */
[----:B------:R-:W-:Y:S01]  /*27e0*/  IADD3 R15, PT, PT, R15, R0, RZ ;  /* 0x000000000f0f7210 */ /* 0x000fe20007ffe0ff */
[----:B------:R0:W1:Y:S01]  /*27f0*/  SHFL.IDX PT, R12, R12, R35, 0x1f ;  /* 0x00001f230c0c7589 */ /* 0x00006200000e0000 */
[----:B------:R-:W-:-:S03]  /*2800*/  FADD R29, R25, R36 ;  /* 0x00000024191d7221 */ /* 0x000fc60000000000 */
[----:B------:R4:W2:Y:S01]  /*2810*/  @P1 LDG.E R8, desc[UR28][R16.64] ;  /* 0x0000001c10081981 */ /* 0x0008a2000c1e1900 */
[----:B------:R-:W-:Y:S01]  /*2820*/  LOP3.LUT R15, R15, 0x1f, RZ, 0xc0, !PT ;  /* 0x0000001f0f0f7812 */ /* 0x000fe200078ec0ff */
[----:B------:R-:W-:Y:S01]  /*2830*/  FADD R36, R30, R29 ;  /* 0x0000001d1e247221 */ /* 0x000fe20000000000 */
[----:B0-----:R-:W-:Y:S02]  /*2840*/  MOV R35, UR30 ;  /* 0x0000001e00237c02 */ /* 0x001fe40008000f00 */
[----:B----4-:R-:W-:Y:S01]  /*2850*/  @P1 MOV R17, R7 ;  /* 0x0000000700111202 */ /* 0x010fe20000000f00 */
[----:B------:R-:W-:Y:S01]  /*2860*/  @P1 IMAD.MOV.U32 R16, RZ, RZ, R6 ;  /* 0x000000ffff101224 */ /* 0x000fe200078e0006 */
[----:B------:R-:W-:-:S03]  /*2870*/  @UP0 UIMAD UR8, UR31, 0x6, URZ ;  /* 0x000000061f0808a4 */ /* 0x000fc6000f8e02ff */
[----:B------:R-:W-:Y:S01]  /*2880*/  @P1 IMAD.WIDE.U32 R16, R35, 0x6, R16 ;  /* 0x0000000623101825 */ /* 0x000fe200078e0010 */
[----:B------:R-:W0:Y:S03]  /*2890*/  SHFL.IDX PT, R15, R36, R15, 0x1f ;  /* 0x00001f0f240f7589 */ /* 0x000e2600000e0000 */
[C---:B------:R-:W-:Y:S01]  /*28a0*/  @P1 IMAD.SHL.U32 R34, R16.reuse, 0x4, RZ ;  /* 0x0000000410221824 */ /* 0x040fe200078e00ff */
[----:B------:R-:W-:Y:S02]  /*28b0*/  @P1 IADD3 R29, PT, PT, R17, UR8, RZ ;  /* 0x00000008111d1c10 */ /* 0x000fe4000fffe0ff */
[----:B------:R-:W-:Y:S01]  /*28c0*/  FMNMX R35, |R25|, R26, !PT ;  /* 0x0000001a19237209 */ /* 0x000fe20007800200 */
[----:B------:R-:W-:Y:S01]  /*28d0*/  HFMA2 R25, -RZ, RZ, 0, 0 ;  /* 0x00000000ff197431 */ /* 0x000fe200000001ff */
[----:B------:R-:W-:Y:S02]  /*28e0*/  @P1 SHF.L.U64.HI R29, R16, 0x2, R29 ;  /* 0x00000002101d1819 */ /* 0x000fe4000001021d */
[----:B------:R-:W-:-:S04]  /*28f0*/  @P1 IADD3 R16, P0, PT, R34, UR13, RZ ;  /* 0x0000000d22101c10 */ /* 0x000fc8000ff1e0ff */
[----:B------:R-:W-:Y:S01]  /*2900*/  @P1 IADD3.X R17, PT, PT, R29, UR22, RZ, P0, !PT ;  /* 0x000000161d111c10 */ /* 0x000fe200087fe4ff */
[----:B-1----:R-:W-:Y:S01]  /*2910*/  FADD R12, RZ, R12 ;  /* 0x0000000cff0c7221 */ /* 0x002fe20000000000 */
[----:B------:R-:W-:-:S03]  /*2920*/  FMNMX R30, |R30|, R35, !PT ;  /* 0x000000231e1e7209 */ /* 0x000fc60007800200 */
[----:B------:R1:W4:Y:S01]  /*2930*/  @P1 LDG.E R25, desc[UR28][R16.64] ;  /* 0x0000001c10191981 */ /* 0x000322000c1e1900 */
[----:B------:R-:W-:Y:S02]  /*2940*/  LOP3.LUT R35, R14, 0xff, RZ, 0xc0, !PT ;  /* 0x000000ff0e237812 */ /* 0x000fe400078ec0ff */
[----:B------:R-:W-:Y:S02]  /*2950*/  SHF.L.U32 R13, R13, 0x10, RZ ;  /* 0x000000100d0d7819 */ /* 0x000fe400000006ff */
[----:B-1----:R-:W-:Y:S01]  /*2960*/  @P1 IADD3 R16, P0, PT, R34, UR23, RZ ;  /* 0x0000001722101c10 */ /* 0x002fe2000ff1e0ff */
[----:B0-----:R-:W-:-:S03]  /*2970*/  FADD R26, R15, R12 ;  /* 0x0000000c0f1a7221 */ /* 0x001fc60000000000 */
[----:B------:R-:W-:Y:S02]  /*2980*/  @P1 IADD3.X R17, PT, PT, R29, UR24, RZ, P0, !PT ;  /* 0x000000181d111c10 */ /* 0x000fe400087fe4ff */
[----:B------:R-:W-:Y:S01]  /*2990*/  MOV R29, RZ ;  /* 0x000000ff001d7202 */ /* 0x000fe20000000f00 */
[----:B------:R-:W-:Y:S01]  /*29a0*/  IMAD R35, R18, 0x100, R35 ;  /* 0x0000010012237824 */ /* 0x000fe200078e0223 */
[----:B------:R-:W-:Y:S02]  /*29b0*/  IADD3 R12, P0, PT, R6, UR9, RZ ;  /* 0x00000009060c7c10 */ /* 0x000fe4000ff1e0ff */
[----:B------:R-:W-:Y:S02]  /*29c0*/  LOP3.LUT R18, R13, 0xff0000, RZ, 0xc0, !PT ;  /* 0x00ff00000d127812 */ /* 0x000fe400078ec0ff */
[----:B------:R0:W4:Y:S01]  /*29d0*/  @P1 LDG.E R29, desc[UR28][R16.64] ;  /* 0x0000001c101d1981 */ /* 0x000122000c1e1900 */
[----:B------:R-:W-:Y:S02]  /*29e0*/  IADD3.X R13, PT, PT, R7, UR34, RZ, P0, !PT ;  /* 0x00000022070d7c10 */ /* 0x000fe400087fe4ff */
[----:B------:R-:W-:-:S02]  /*29f0*/  LOP3.LUT R18, R18, 0xffff, R35, 0xf8, !PT ;  /* 0x0000ffff12127812 */ /* 0x000fc400078ef823 */
[----:B------:R-:W-:Y:S02]  /*2a00*/  MOV R35, UR30 ;  /* 0x0000001e00237c02 */ /* 0x000fe40008000f00 */
[C---:B0-----:R-:W-:Y:S02]  /*2a10*/  @P1 SHF.L.U32 R16, R12.reuse, 0x2, RZ ;  /* 0x000000020c101819 */ /* 0x041fe400000006ff */
[----:B------:R-:W-:Y:S02]  /*2a20*/  @P1 SHF.L.U64.HI R17, R12, 0x2, R13 ;  /* 0x000000020c111819 */ /* 0x000fe4000001020d */
[----:B------:R-:W-:Y:S01]  /*2a30*/  @P1 IADD3 R14, P0, PT, R16, UR13, RZ ;  /* 0x0000000d100e1c10 */ /* 0x000fe2000ff1e0ff */
[----:B------:R-:W-:-:S04]  /*2a40*/  @P1 IMAD.WIDE.U32 R6, R35, 0x7, R6 ;  /* 0x0000000723061825 */ /* 0x000fc800078e0006 */
[----:B------:R-:W-:Y:S01]  /*2a50*/  HFMA2 R35, -RZ, RZ, 0, 0 ;  /* 0x00000000ff237431 */ /* 0x000fe200000001ff */
[----:B------:R-:W-:Y:S02]  /*2a60*/  @P1 IADD3.X R15, PT, PT, R17, UR22, RZ, P0, !PT ;  /* 0x00000016110f1c10 */ /* 0x000fe400087fe4ff */
[----:B------:R-:W-:Y:S01]  /*2a70*/  @P1 IADD3 R16, P0, PT, R16, UR23, RZ ;  /* 0x0000001710101c10 */ /* 0x000fe2000ff1e0ff */
[----:B------:R-:W-:-:S03]  /*2a80*/  FMUL R36, R11, 0.044714998453855514526 ;  /* 0x3d3727130b247820 */ /* 0x000fc60000400000 */
[----:B------:R-:W-:Y:S01]  /*2a90*/  @P1 IADD3.X R17, PT, PT, R17, UR24, RZ, P0, !PT ;  /* 0x0000001811111c10 */ /* 0x000fe200087fe4ff */
[----:B------:R-:W-:-:S04]  /*2aa0*/  FFMA R36, R36, R11, 1 ;  /* 0x3f80000024247423 */ /* 0x000fc8000000000b */
[----:B------:R0:W2:Y:S01]  /*2ab0*/  @P1 LDG.E R35, desc[UR28][R16.64] ;  /* 0x0000001c10231981 */ /* 0x0000a2000c1e1900 */
[----:B------:R-:W-:Y:S01]  /*2ac0*/  @UP0 UIMAD UR8, UR31, 0x7, URZ ;  /* 0x000000071f0808a4 */ /* 0x000fe2000f8e02ff */
[----:B0-----:R-:W-:-:S04]  /*2ad0*/  FMUL R17, R11, 0.79788458347320556641 ;  /* 0x3f4c422a0b117820 */ /* 0x001fc80000400000 */
[----:B------:R-:W-:Y:S01]  /*2ae0*/  FMUL R17, R17, R36 ;  /* 0x0000002411117220 */ /* 0x000fe20000400000 */
[----:B------:R-:W-:-:S03]  /*2af0*/  @P1 IADD3 R7, PT, PT, R7, UR8, RZ ;  /* 0x0000000807071c10 */ /* 0x000fc6000fffe0ff */
[----:B------:R-:W-:Y:S01]  /*2b00*/  FMUL R36, |R17|, 2.8853900432586669922 ;  /* 0x4038aa3b11247820 */ /* 0x000fe20000400200 */
[----:B------:R-:W-:Y:S01]  /*2b10*/  IMAD.MOV.U32 R34, RZ, RZ, RZ ;  /* 0x000000ffff227224 */ /* 0x000fe200078e00ff */
[C---:B------:R-:W-:Y:S01]  /*2b20*/  @P1 SHF.L.U64.HI R7, R6.reuse, 0x2, R7 ;  /* 0x0000000206071819 */ /* 0x040fe20000010207 */
[----:B------:R-:W-:-:S03]  /*2b30*/  @P1 IMAD.SHL.U32 R6, R6, 0x4, RZ ;  /* 0x0000000406061824 */ /* 0x000fc600078e00ff */
[----:B------:R-:W0:Y:S01]  /*2b40*/  MUFU.EX2 R36, R36 ;  /* 0x0000002400247308 */ /* 0x000e220000000800 */
[----:B------:R1:W4:Y:S01]  /*2b50*/  @P1 LDG.E R34, desc[UR28][R14.64] ;  /* 0x0000001c0e221981 */ /* 0x000322000c1e1900 */
[----:B------:R-:W-:Y:S02]  /*2b60*/  MOV R16, RZ ;  /* 0x000000ff00107202 */ /* 0x000fe40000000f00 */
[----:B------:R-:W-:Y:S02]  /*2b70*/  LOP3.LUT R22, R22, 0xffff, RZ, 0xc0, !PT ;  /* 0x0000ffff16167812 */ /* 0x000fe400078ec0ff */
[----:B-1----:R-:W-:-:S04]  /*2b80*/  @P1 IADD3 R14, P0, PT, R6, UR13, RZ ;  /* 0x0000000d060e1c10 */ /* 0x002fc8000ff1e0ff */
[C---:B------:R-:W-:Y:S02]  /*2b90*/  @P1 IADD3.X R15, PT, PT, R7.reuse, UR22, RZ, P0, !PT ;  /* 0x00000016070f1c10 */ /* 0x040fe400087fe4ff */
[----:B------:R-:W-:Y:S01]  /*2ba0*/  @P1 IADD3 R6, P0, PT, R6, UR23, RZ ;  /* 0x0000001706061c10 */ /* 0x000fe2000ff1e0ff */
[----:B------:R-:W-:Y:S01]  /*2bb0*/  IMAD.U32 R39, RZ, RZ, UR25 ;  /* 0x00000019ff277e24 */ /* 0x000fe2000f8e00ff */
[----:B------:R-:W1:Y:S01]  /*2bc0*/  LDCU.64 UR22, c[0x0][0x3b8] ;  /* 0x00007700ff1677ac */ /* 0x000e620008000a00 */
[----:B------:R3:W4:Y:S01]  /*2bd0*/  @P1 LDG.E R16, desc[UR28][R14.64] ;  /* 0x0000001c0e101981 */ /* 0x000722000c1e1900 */
[----:B------:R-:W-:Y:S01]  /*2be0*/  @P1 IADD3.X R7, PT, PT, R7, UR24, RZ, P0, !PT ;  /* 0x0000001807071c10 */ /* 0x000fe200087fe4ff */
[----:B---3--:R-:W-:Y:S01]  /*2bf0*/  IMAD.MOV.U32 R14, RZ, RZ, RZ ;  /* 0x000000ffff0e7224 */ /* 0x008fe200078e00ff */
[----:B------:R-:W-:Y:S01]  /*2c00*/  SHF.L.U32 R15, R22, 0x18, RZ ;  /* 0x00000018160f7819 */ /* 0x000fe200000006ff */
[----:B0-----:R-:W-:-:S04]  /*2c10*/  FADD R22, R36, 1 ;  /* 0x3f80000024167421 */ /* 0x001fc80000000000 */
[----:B------:R0:W3:Y:S02]  /*2c20*/  @P1 LDG.E R14, desc[UR28][R6.64] ;  /* 0x0000001c060e1981 */ /* 0x0000e4000c1e1900 */
[----:B------:R-:W5:Y:S01]  /*2c30*/  MUFU.RCP R22, R22 ;  /* 0x0000001600167308 */ /* 0x000f620000001000 */
[----:B------:R-:W-:Y:S01]  /*2c40*/  LOP3.LUT R18, R18, R15, RZ, 0xfc, !PT ;  /* 0x0000000f12127212 */ /* 0x000fe200078efcff */
[----:B0-----:R-:W-:Y:S01]  /*2c50*/  FMUL R7, R17, R17 ;  /* 0x0000001111077220 */ /* 0x001fe20000400000 */
[----:B------:R-:W-:-:S03]  /*2c60*/  HFMA2 R15, -RZ, RZ, 1.875, 0 ;  /* 0x3f800000ff0f7431 */ /* 0x000fc600000001ff */
[----:B------:R-:W-:-:S04]  /*2c70*/  FFMA R6, R7, R27, -0.052303962409496307373 ;  /* 0xbd563cae07067423 */ /* 0x000fc8000000001b */
[----:B------:R-:W-:Y:S01]  /*2c80*/  FFMA R6, R7, R6, 0.1331529766321182251 ;  /* 0x3e08594107067423 */ /* 0x000fe20000000006 */
[----:B------:R-:W-:-:S03]  /*2c90*/  FSETP.GE.AND P1, PT, |R17|, 0.60000002384185791016, PT ;  /* 0x3f19999a1100780b */ /* 0x000fc60003f26200 */
[----:B------:R-:W-:Y:S01]  /*2ca0*/  FFMA R6, R7, R6, -0.33332768082618713379 ;  /* 0xbeaaa9ed07067423 */ /* 0x000fe20000000006 */
[----:B------:R-:W-:-:S03]  /*2cb0*/  FSETP.GE.AND P0, PT, |R17|, 9.010913848876953125, PT ;  /* 0x41102cb41100780b */ /* 0x000fc60003f06200 */
[----:B------:R-:W-:Y:S01]  /*2cc0*/  FFMA R38, R7, R6, RZ ;  /* 0x0000000607267223 */ /* 0x000fe200000000ff */
[----:B-----5:R-:W-:-:S05]  /*2cd0*/  FFMA R6, R22, -2, R15 ;  /* 0xc000000016067823 */ /* 0x020fca000000000f */
        /* <DEDUP_REMOVED lines=8> */
[----:B------:R-:W-:-:S03]  /*2d60*/  FMUL R7, R4, 0.044714998453855514526 ;  /* 0x3d37271304077820 */ /* 0x000fc60000400000 */
[----:B------:R-:W-:Y:S01]  /*2d70*/  FMUL R11, R11, R22 ;  /* 0x000000160b0b7220 */ /* 0x000fe20000400000 */
[----:B------:R-:W-:Y:S01]  /*2d80*/  FFMA R22, R7, R4, 1 ;  /* 0x3f80000007167423 */ /* 0x000fe20000000004 */
[----:B------:R-:W-:-:S04]  /*2d90*/  FMUL R7, R4, 0.79788458347320556641 ;  /* 0x3f4c422a04077820 */ /* 0x000fc80000400000 */
[----:B------:R-:W-:-:S04]  /*2da0*/  FMUL R7, R7, R22 ;  /* 0x0000001607077220 */ /* 0x000fc80000400000 */
[----:B------:R-:W-:-:S06]  /*2db0*/  FMUL R17, |R7|, 2.8853900432586669922 ;  /* 0x4038aa3b07117820 */ /* 0x000fcc0000400200 */
[----:B------:R-:W0:Y:S01]  /*2dc0*/  MUFU.EX2 R17, R17 ;  /* 0x0000001100117308 */ /* 0x000e220000000800 */
[----:B------:R-:W-:-:S04]  /*2dd0*/  FADD R22, R6, 1 ;  /* 0x3f80000006167421 */ /* 0x000fc80000000000 */
[----:B------:R-:W-:Y:S01]  /*2de0*/  FFMA R11, R22, 0.5, R11 ;  /* 0x3f000000160b7823 */ /* 0x000fe2000000000b */
[----:B0-----:R-:W-:-:S04]  /*2df0*/  FADD R36, R17, 1 ;  /* 0x3f80000011247421 */ /* 0x001fc80000000000 */
[----:B------:R-:W0:Y:S01]  /*2e00*/  MUFU.RCP R6, R36 ;  /* 0x0000002400067308 */ /* 0x000e220000001000 */
        /* <DEDUP_REMOVED lines=12> */
[----:B------:R-:W-:-:S03]  /*2ed0*/  FMUL R7, R4, 0.10703222453594207764 ;  /* 0x3ddb33b604077820 */ /* 0x000fc60000400000 */
[----:B------:R-:W-:Y:S01]  /*2ee0*/  FFMA R11, -R6, R6, 1 ;  /* 0x3f800000060b7423 */ /* 0x000fe20000000106 */
[----:B------:R-:W-:Y:S01]  /*2ef0*/  FFMA R22, R7, R4, 0.79788458347320556641 ;  /* 0x3f4c422a07167423 */ /* 0x000fe20000000004 */
[----:B------:R-:W-:-:S03]  /*2f00*/  FMUL R7, R32, 0.044714998453855514526 ;  /* 0x3d37271320077820 */ /* 0x000fc60000400000 */
[----:B------:R-:W-:Y:S01]  /*2f10*/  FMUL R11, R11, R22 ;  /* 0x000000160b0b7220 */ /* 0x000fe20000400000 */
        /* <DEDUP_REMOVED lines=22> */
[----:B------:R-:W-:-:S04]  /*3080*/  FMUL R7, R32, 0.10703222453594207764 ;  /* 0x3ddb33b620077820 */ /* 0x000fc80000400000 */
[----:B------:R-:W-:Y:S01]  /*3090*/  FFMA R4, R7, R32, 0.79788458347320556641 ;  /* 0x3f4c422a07047423 */ /* 0x000fe20000000020 */
[----:B------:R-:W-:-:S04]  /*30a0*/  FFMA R7, -R6, R6, 1 ;  /* 0x3f80000006077423 */ /* 0x000fc80000000106 */
[----:B------:R-:W-:Y:S01]  /*30b0*/  FMUL R7, R7, R4 ;  /* 0x0000000407077220 */ /* 0x000fe20000400000 */
[C---:B------:R-:W-:Y:S01]  /*30c0*/  FMUL R4, R9.reuse, 0.044714998453855514526 ;  /* 0x3d37271309047820 */ /* 0x040fe20000400000 */
[----:B------:R-:W-:-:S03]  /*30d0*/  FMUL R22, R9, 0.79788458347320556641 ;  /* 0x3f4c422a09167820 */ /* 0x000fc60000400000 */
[----:B------:R-:W-:-:S04]  /*30e0*/  FFMA R17, R4, R9, 1 ;  /* 0x3f80000004117423 */ /* 0x000fc80000000009 */
[----:B------:R-:W-:-:S04]  /*30f0*/  FMUL R22, R22, R17 ;  /* 0x0000001116167220 */ /* 0x000fc80000400000 */
[----:B------:R-:W-:-:S06]  /*3100*/  FMUL R17, |R22|, 2.8853900432586669922 ;  /* 0x4038aa3b16117820 */ /* 0x000fcc0000400200 */
[----:B------:R-:W0:Y:S01]  /*3110*/  MUFU.EX2 R17, R17 ;  /* 0x0000001100117308 */ /* 0x000e220000000800 */
[----:B------:R-:W-:Y:S01]  /*3120*/  FMUL R32, R32, 0.5 ;  /* 0x3f00000020207820 */ /* 0x000fe20000400000 */
        /* <DEDUP_REMOVED lines=15> */
[----:B------:R-:W-:-:S05]  /*3220*/  IMAD.SHL.U32 R11, R2, 0x4, RZ ;  /* 0x00000004020b7824 */ /* 0x000fca00078e00ff */
[----:B------:R-:W-:-:S04]  /*3230*/  IADD3 R22, PT, PT, R11, 0x2, RZ ;  /* 0x000000020b167810 */ /* 0x000fc80007ffe0ff */
[----:B------:R-:W-:Y:S01]  /*3240*/  ISETP.GE.U32.AND P0, PT, R22, UR7, PT ;  /* 0x0000000716007c0c */ /* 0x000fe2000bf06070 */
[----:B------:R-:W-:-:S03]  /*3250*/  FADD R6, R6, 1 ;  /* 0x3f80000006067421 */ /* 0x000fc60000000000 */
[C---:B------:R-:W-:Y:S01]  /*3260*/  ISETP.GE.U32.OR P0, PT, R23.reuse, UR18, P0 ;  /* 0x0000001217007c0c */ /* 0x040fe20008706470 */
[----:B------:R-:W-:Y:S01]  /*3270*/  FFMA R6, R6, 0.5, R7 ;  /* 0x3f00000006067823 */ /* 0x000fe20000000007 */
[----:B------:R-:W-:Y:S01]  /*3280*/  IADD3 R4, P1, PT, R23, R21, RZ ;  /* 0x0000001517047210 */ /* 0x000fe20007f3e0ff */
[----:B------:R-:W-:Y:S02]  /*3290*/  FMUL R7, R24, UR33 ;  /* 0x0000002118077c20 */ /* 0x000fe40008400000 */
[----:B------:R-:W-:Y:S01]  /*32a0*/  FMUL R23, R6, R5 ;  /* 0x0000000506177220 */ /* 0x000fe20000400000 */
[----:B------:R-:W-:Y:S02]  /*32b0*/  IADD3.X R5, PT, PT, RZ, R31, RZ, P1, !PT ;  /* 0x0000001fff057210 */ /* 0x000fe40000ffe4ff */
[----:B------:R-:W-:-:S05]  /*32c0*/  F2FP.SATFINITE.E4M3.F32.PACK_AB_MERGE_C R31, RZ, R7, RZ ;  /* 0x00000007ff1f723e */ /* 0x000fca00048070ff */
[----:B------:R-:W-:Y:S01]  /*32d0*/  @!P0 IADD3 R6, P1, PT, R4, UR25, RZ ;  /* 0x0000001904068c10 */ /* 0x000fe2000ff3e0ff */
[----:B------:R-:W-:-:S03]  /*32e0*/  FADD R37, RZ, R24 ;  /* 0x00000018ff257221 */ /* 0x000fc60000000000 */
[----:B------:R-:W-:Y:S02]  /*32f0*/  @!P0 IADD3.X R7, PT, PT, R5, UR26, RZ, P1, !PT ;  /* 0x0000001a05078c10 */ /* 0x000fe40008ffe4ff */
[----:B------:R-:W-:Y:S01]  /*3300*/  FMNMX3 R30, |R24|, R30, |R28|, !PT ;  /* 0x0000001e181e7276 */ /* 0x000fe2000780061c */
[C---:B------:R-:W-:Y:S01]  /*3310*/  FADD R24, R28.reuse, R37 ;  /* 0x000000251c187221 */ /* 0x040fe20000000000 */
[----:B------:R-:W-:Y:S01]  /*3320*/  FMUL R28, R28, UR33 ;  /* 0x000000211c1c7c20 */ /* 0x000fe20008400000 */
[----:B------:R0:W-:Y:S01]  /*3330*/  @!P0 STG.E.U8 desc[UR28][R6.64], R31 ;  /* 0x0000001f06008986 */ /* 0x0001e2000c10111c */
[----:B------:R-:W-:Y:S01]  /*3340*/  MOV R37, UR26 ;  /* 0x0000001a00257c02 */ /* 0x000fe20008000f00 */
[----:B------:R-:W-:Y:S01]  /*3350*/  FMUL R32, R9, 0.10703222453594207764 ;  /* 0x3ddb33b609207820 */ /* 0x000fe20000400000 */
[----:B------:R-:W-:Y:S01]  /*3360*/  FFMA R21, -R17, R17, 1 ;  /* 0x3f80000011157423 */ /* 0x000fe20000000111 */
[----:B0-----:R-:W-:Y:S02]  /*3370*/  @!P0 IADD3 R6, P1, P2, R39, UR30, R4 ;  /* 0x0000001e27068c10 */ /* 0x001fe4000fa3e004 */
[----:B------:R-:W-:-:S02]  /*3380*/  FFMA R32, R32, R9, 0.79788458347320556641 ;  /* 0x3f4c422a20207423 */ /* 0x000fc40000000009 */
[----:B------:R-:W-:Y:S02]  /*3390*/  @!P0 IADD3.X R7, PT, PT, R37, UR31, R5, P1, P2 ;  /* 0x0000001f25078c10 */ /* 0x000fe40008fe4405 */
[----:B------:R-:W-:Y:S02]  /*33a0*/  F2FP.SATFINITE.E4M3.F32.PACK_AB_MERGE_C R37, RZ, R28, RZ ;  /* 0x0000001cff25723e */ /* 0x000fe400048070ff */
[----:B------:R-:W-:Y:S01]  /*33b0*/  LOP3.LUT R28, R31, 0xff, RZ, 0xc0, !PT ;  /* 0x000000ff1f1c7812 */ /* 0x000fe200078ec0ff */
[----:B------:R-:W-:Y:S02]  /*33c0*/  IMAD.U32 R31, RZ, RZ, UR30 ;  /* 0x0000001eff1f7e24 */ /* 0x000fe4000f8e00ff */
[----:B------:R-:W-:Y:S01]  /*33d0*/  FMUL R21, R21, R32 ;  /* 0x0000002015157220 */ /* 0x000fe20000400000 */
[----:B------:R0:W-:Y:S01]  /*33e0*/  @!P0 STG.E.U8 desc[UR28][R6.64], R37 ;  /* 0x0000002506008986 */ /* 0x0001e2000c10111c */
[----:B------:R-:W-:Y:S02]  /*33f0*/  LEA R28, R37, R28, 0x8 ;  /* 0x0000001c251c7211 */ /* 0x000fe400078e40ff */
[----:B------:R-:W-:-:S02]  /*3400*/  @!P0 LEA R31, P1, R31, R4, 0x1 ;  /* 0x000000041f1f8211 */ /* 0x000fc400078208ff */
[----:B------:R-:W-:Y:S02]  /*3410*/  MOV R39, UR30 ;  /* 0x0000001e00277c02 */ /* 0x000fe40008000f00 */
[----:B------:R-:W-:Y:S01]  /*3420*/  MOV R32, UR31 ;  /* 0x0000001f00207c02 */ /* 0x000fe20008000f00 */
[----:B0-----:R-:W-:-:S03]  /*3430*/  IMAD.U32 R37, RZ, RZ, UR30 ;  /* 0x0000001eff257e24 */ /* 0x001fc6000f8e00ff */
[----:B------:R-:W-:Y:S01]  /*3440*/  @!P0 LEA.HI.X R32, R39, R5, R32, 0x1, P1 ;  /* 0x0000000527208211 */ /* 0x000fe200008f0c20 */
[----:B------:R-:W-:Y:S01]  /*3450*/  @!P0 IMAD.WIDE.U32 R4, R37, 0x3, R4 ;  /* 0x0000000325048825 */ /* 0x000fe200078e0004 */
[----:B------:R-:W-:Y:S02]  /*3460*/  MOV R37, UR31 ;  /* 0x0000001f00257c02 */ /* 0x000fe40008000f00 */
[----:B------:R-:W-:-:S03]  /*3470*/  @!P0 IADD3 R6, P1, PT, R31, UR25, RZ ;  /* 0x000000191f068c10 */ /* 0x000fc6000ff3e0ff */
[----:B------:R-:W-:Y:S01]  /*3480*/  @!P0 IMAD R37, R37, 0x3, RZ ;  /* 0x0000000325258824 */ /* 0x000fe200078e02ff */
[----:B------:R-:W-:Y:S01]  /*3490*/  @!P0 IADD3.X R7, PT, PT, R32, UR26, RZ, P1, !PT ;  /* 0x0000001a20078c10 */ /* 0x000fe20008ffe4ff */
[----:B--2---:R-:W-:Y:S01]  /*34a0*/  FMUL R32, R35, 0.044714998453855514526 ;  /* 0x3d37271323207820 */ /* 0x004fe20000400000 */
[----:B------:R-:W-:-:S04]  /*34b0*/  @!P0 IADD3 R4, P1, PT, R4, UR25, RZ ;  /* 0x0000001904048c10 */ /* 0x000fc8000ff3e0ff */
[----:B------:R-:W-:Y:S01]  /*34c0*/  @!P0 IADD3.X R5, PT, PT, R37, UR26, R5, P1, !PT ;  /* 0x0000001a25058c10 */ /* 0x000fe20008ffe405 */
[----:B------:R-:W-:Y:S01]  /*34d0*/  FFMA R37, R32, R35, 1 ;  /* 0x3f80000020257423 */ /* 0x000fe20000000023 */
[----:B------:R-:W-:-:S04]  /*34e0*/  FMUL R32, R35, 0.79788458347320556641 ;  /* 0x3f4c422a23207820 */ /* 0x000fc80000400000 */
[----:B------:R-:W-:-:S04]  /*34f0*/  FMUL R32, R32, R37 ;  /* 0x0000002520207220 */ /* 0x000fc80000400000 */
[----:B------:R-:W-:-:S06]  /*3500*/  FMUL R37, |R32|, 2.8853900432586669922 ;  /* 0x4038aa3b20257820 */ /* 0x000fcc0000400200 */
[----:B------:R-:W0:Y:S01]  /*3510*/  MUFU.EX2 R37, R37 ;  /* 0x0000002500257308 */ /* 0x000e220000000800 */
[----:B------:R-:W-:-:S05]  /*3520*/  FMUL R31, R23, UR33 ;  /* 0x00000021171f7c20 */ /* 0x000fca0008400000 */
[----:B------:R-:W-:-:S05]  /*3530*/  F2FP.SATFINITE.E4M3.F32.PACK_AB_MERGE_C R31, RZ, R31, RZ ;  /* 0x0000001fff1f723e */ /* 0x000fca00048070ff */
[----:B------:R0:W-:Y:S02]  /*3540*/  @!P0 STG.E.U8 desc[UR28][R6.64], R31 ;  /* 0x0000001f06008986 */ /* 0x0001e4000c10111c */
[----:B0-----:R-:W-:-:S06]  /*3550*/  FADD R6, R37, 1 ;  /* 0x3f80000025067421 */ /* 0x001fcc0000000000 */
[----:B------:R-:W0:Y:S01]  /*3560*/  MUFU.RCP R6, R6 ;  /* 0x0000000600067308 */ /* 0x000e220000001000 */
[----:B------:R-:W-:Y:S01]  /*3570*/  FMUL R36, R9, 0.5 ;  /* 0x3f00000009247820 */ /* 0x000fe20000400000 */
[----:B------:R-:W-:-:S03]  /*3580*/  FMUL R7, R32, R32 ;  /* 0x0000002020077220 */ /* 0x000fc60000400000 */
[----:B------:R-:W-:Y:S01]  /*3590*/  FMUL R21, R36, R21 ;  /* 0x0000001524157220 */ /* 0x000fe20000400000 */
[----:B------:R-:W-:Y:S01]  /*35a0*/  FFMA R36, R7, R27, -0.052303962409496307373 ;  /* 0xbd563cae07247423 */ /* 0x000fe2000000001b */
[----:B------:R-:W-:-:S03]  /*35b0*/  FSETP.GE.AND P1, PT, |R32|, 9.010913848876953125, PT ;  /* 0x41102cb42000780b */ /* 0x000fc60003f26200 */
[----:B------:R-:W-:Y:S01]  /*35c0*/  FFMA R36, R7, R36, 0.1331529766321182251 ;  /* 0x3e08594107247423 */ /* 0x000fe20000000024 */
[----:B0-----:R-:W-:-:S03]  /*35d0*/  FFMA R9, R6, -2, R15 ;  /* 0xc000000006097823 */ /* 0x001fc6000000000f */
[----:B------:R-:W-:Y:S01]  /*35e0*/  FFMA R6, R7, R36, -0.33332768082618713379 ;  /* 0xbeaaa9ed07067423 */ /* 0x000fe20000000024 */
[C---:B------:R-:W-:Y:S01]  /*35f0*/  FMNMX R30, |R23|.reuse, R30, !PT ;  /* 0x0000001e171e7209 */ /* 0x040fe20007800200 */
[----:B------:R-:W-:Y:S01]  /*3600*/  FADD R24, R23, R24 ;  /* 0x0000001817187221 */ /* 0x000fe20000000000 */
[----:B------:R-:W-:Y:S01]  /*3610*/  FSEL R9, R9, 1, !P1 ;  /* 0x3f80000009097808 */ /* 0x000fe20004800000 */
[----:B------:R-:W-:Y:S01]  /*3620*/  FFMA R23, R7, R6, RZ ;  /* 0x0000000607177223 */ /* 0x000fe200000000ff */
[----:B------:R-:W-:Y:S02]  /*3630*/  FSETP.GE.AND P2, PT, |R32|, 0.60000002384185791016, PT ;  /* 0x3f19999a2000780b */ /* 0x000fe40003f46200 */
[----:B------:R-:W-:Y:S01]  /*3640*/  LOP3.LUT R7, R9, 0x80000000, R32, 0xb8, !PT ;  /* 0x8000000009077812 */ /* 0x000fe200078eb820 */
[----:B------:R-:W-:-:S04]  /*3650*/  FMUL R9, R8, 0.044714998453855514526 ;  /* 0x3d37271308097820 */ /* 0x000fc80000400000 */
[----:B------:R-:W-:Y:S01]  /*3660*/  FFMA R6, R9, R8, 1 ;  /* 0x3f80000009067423 */ /* 0x000fe20000000008 */
[----:B------:R-:W-:-:S04]  /*3670*/  FMUL R9, R8, 0.79788458347320556641 ;  /* 0x3f4c422a08097820 */ /* 0x000fc80000400000 */
[----:B------:R-:W-:Y:S01]  /*3680*/  FMUL R9, R9, R6 ;  /* 0x0000000609097220 */ /* 0x000fe20000400000 */
[----:B------:R-:W-:-:S03]  /*3690*/  @!P2 FFMA R7, R32, R23, R32 ;  /* 0x000000172007a223 */ /* 0x000fc60000000020 */
[----:B------:R-:W-:-:S06]  /*36a0*/  FMUL R23, |R9|, 2.8853900432586669922 ;  /* 0x4038aa3b09177820 */ /* 0x000fcc0000400200 */
[----:B------:R-:W0:Y:S01]  /*36b0*/  MUFU.EX2 R23, R23 ;  /* 0x0000001700177308 */ /* 0x000e220000000800 */
[----:B------:R-:W-:Y:S01]  /*36c0*/  FADD R32, R17, 1 ;  /* 0x3f80000011207421 */ /* 0x000fe20000000000 */
[----:B------:R-:W-:Y:S01]  /*36d0*/  FMUL R17, R9, R9 ;  /* 0x0000000909117220 */ /* 0x000fe20000400000 */
[----:B0-----:R-:W-:-:S05]  /*36e0*/  FADD R36, R23, 1 ;  /* 0x3f80000017247421 */ /* 0x001fca0000000000 */
[----:B------:R-:W0:Y:S01]  /*36f0*/  MUFU.RCP R6, R36 ;  /* 0x0000002400067308 */ /* 0x000e220000001000 */
[----:B------:R-:W-:Y:S01]  /*3700*/  FFMA R38, R17, R27, -0.052303962409496307373 ;  /* 0xbd563cae11267423 */ /* 0x000fe2000000001b */
[----:B------:R-:W-:Y:S01]  /*3710*/  FSETP.GE.AND P2, PT, |R9|, 0.60000002384185791016, PT ;  /* 0x3f19999a0900780b */ /* 0x000fe20003f46200 */
[----:B------:R-:W-:Y:S02]  /*3720*/  FFMA R32, R32, 0.5, R21 ;  /* 0x3f00000020207823 */ /* 0x000fe40000000015 */
        /* <DEDUP_REMOVED lines=8> */
[C---:B----4-:R-:W-:Y:S01]  /*37b0*/  FMUL R6, R29.reuse, 0.044714998453855514526 ;  /* 0x3d3727131d067820 */ /* 0x050fe20000400000 */
[----:B------:R-:W-:-:S03]  /*37c0*/  FMUL R9, R29, 0.79788458347320556641 ;  /* 0x3f4c422a1d097820 */ /* 0x000fc60000400000 */
[----:B------:R-:W-:-:S04]  /*37d0*/  FFMA R6, R6, R29, 1 ;  /* 0x3f80000006067423 */ /* 0x000fc8000000001d */
[----:B------:R-:W-:-:S04]  /*37e0*/  FMUL R9, R9, R6 ;  /* 0x0000000609097220 */ /* 0x000fc80000400000 */
[----:B------:R-:W-:-:S06]  /*37f0*/  FMUL R36, |R9|, 2.8853900432586669922 ;  /* 0x4038aa3b09247820 */ /* 0x000fcc0000400200 */
[----:B------:R-:W0:Y:S01]  /*3800*/  MUFU.EX2 R36, R36 ;  /* 0x0000002400247308 */ /* 0x000e220000000800 */
[----:B------:R-:W-:-:S04]  /*3810*/  SHF.L.U32 R31, R31, 0x10, RZ ;  /* 0x000000101f1f7819 */ /* 0x000fc800000006ff */
[----:B------:R-:W-:-:S04]  /*3820*/  LOP3.LUT R31, R31, 0xff0000, RZ, 0xc0, !PT ;  /* 0x00ff00001f1f7812 */ /* 0x000fc800078ec0ff */
[----:B------:R-:W-:Y:S01]  /*3830*/  LOP3.LUT R28, R31, 0xffff, R28, 0xf8, !PT ;  /* 0x0000ffff1f1c7812 */ /* 0x000fe200078ef81c */
[----:B------:R-:W-:Y:S01]  /*3840*/  FMUL R17, R8, 0.10703222453594207764 ;  /* 0x3ddb33b608117820 */ /* 0x000fe20000400000 */
[----:B0-----:R-:W-:-:S04]  /*3850*/  FADD R31, R36, 1 ;  /* 0x3f800000241f7421 */ /* 0x001fc80000000000 */
        /* <DEDUP_REMOVED lines=16> */
[----:B------:R-:W-:-:S03]  /*3960*/  FMUL R32, R29, 0.10703222453594207764 ;  /* 0x3ddb33b61d207820 */ /* 0x000fc60000400000 */
[----:B------:R-:W-:Y:S01]  /*3970*/  FFMA R31, -R6, R6, 1 ;  /* 0x3f800000061f7423 */ /* 0x000fe20000000106 */
[----:B------:R-:W-:Y:S01]  /*3980*/  FFMA R32, R32, R29, 0.79788458347320556641 ;  /* 0x3f4c422a20207423 */ /* 0x000fe2000000001d */
[----:B------:R-:W-:Y:S01]  /*3990*/  FADD R36, R33, R24 ;  /* 0x0000001821247221 */ /* 0x000fe20000000000 */
[----:B------:R-:W-:Y:S01]  /*39a0*/  FMUL R8, R8, 0.5 ;  /* 0x3f00000008087820 */ /* 0x000fe20000400000 */
[----:B------:R-:W-:Y:S01]  /*39b0*/  FMUL R24, R29, 0.5 ;  /* 0x3f0000001d187820 */ /* 0x000fe20000400000 */
[----:B------:R-:W-:Y:S01]  /*39c0*/  FMUL R31, R31, R32 ;  /* 0x000000201f1f7220 */ /* 0x000fe20000400000 */
[----:B---3--:R-:W-:Y:S01]  /*39d0*/  FMUL R29, R14, 0.044714998453855514526 ;  /* 0x3d3727130e1d7820 */ /* 0x008fe20000400000 */
[----:B------:R-:W-:Y:S02]  /*39e0*/  FMUL R23, R8, R23 ;  /* 0x0000001708177220 */ /* 0x000fe40000400000 */
[----:B------:R-:W-:Y:S01]  /*39f0*/  FMUL R31, R24, R31 ;  /* 0x0000001f181f7220 */ /* 0x000fe20000400000 */
[----:B------:R-:W0:Y:S01]  /*3a00*/  S2R R8, SR_CgaCtaId ;  /* 0x0000000000087919 */ /* 0x000e220000008800 */
[----:B------:R-:W-:Y:S01]  /*3a10*/  FFMA R29, R29, R14, 1 ;  /* 0x3f8000001d1d7423 */ /* 0x000fe2000000000e */
[----:B------:R-:W-:Y:S01]  /*3a20*/  FMUL R24, R14, 0.79788458347320556641 ;  /* 0x3f4c422a0e187820 */ /* 0x000fe20000400000 */
[----:B------:R-:W-:Y:S01]  /*3a30*/  FADD R32, R21, 1 ;  /* 0x3f80000015207421 */ /* 0x000fe20000000000 */
[----:B------:R-:W-:-:S02]  /*3a40*/  FADD R6, R6, 1 ;  /* 0x3f80000006067421 */ /* 0x000fc40000000000 */
[----:B------:R-:W-:Y:S01]  /*3a50*/  FMUL R24, R24, R29 ;  /* 0x0000001d18187220 */ /* 0x000fe20000400000 */
[----:B------:R-:W-:Y:S01]  /*3a60*/  FFMA R23, R32, 0.5, R23 ;  /* 0x3f00000020177823 */ /* 0x000fe20000000017 */
[----:B------:R-:W-:Y:S02]  /*3a70*/  FFMA R32, R6, 0.5, R31 ;  /* 0x3f00000006207823 */ /* 0x000fe4000000001f */
[----:B------:R-:W-:-:S06]  /*3a80*/  FMUL R6, |R24|, 2.8853900432586669922 ;  /* 0x4038aa3b18067820 */ /* 0x000fcc0000400200 */
[----:B------:R-:W2:Y:S01]  /*3a90*/  MUFU.EX2 R6, R6 ;  /* 0x0000000600067308 */ /* 0x000ea20000000800 */
[----:B------:R-:W-:Y:S01]  /*3aa0*/  FMUL R25, R32, R25 ;  /* 0x0000001920197220 */ /* 0x000fe20000400000 */
[----:B------:R-:W-:Y:S01]  /*3ab0*/  FMUL R32, R35, 0.10703222453594207764 ;  /* 0x3ddb33b623207820 */ /* 0x000fe20000400000 */
[----:B------:R-:W-:Y:S01]  /*3ac0*/  MOV R21, 0x400 ;  /* 0x0000040000157802 */ /* 0x000fe20000000f00 */
[----:B------:R-:W-:Y:S02]  /*3ad0*/  FFMA R29, -R7, R7, 1 ;  /* 0x3f800000071d7423 */ /* 0x000fe40000000107 */
[----:B------:R-:W-:Y:S01]  /*3ae0*/  FFMA R32, R32, R35, 0.79788458347320556641 ;  /* 0x3f4c422a20207423 */ /* 0x000fe20000000023 */
[----:B------:R-:W-:Y:S01]  /*3af0*/  IADD3 R21, PT, PT, R21, 0x20, RZ ;  /* 0x0000002015157810 */ /* 0x000fe20007ffe0ff */
[----:B------:R-:W-:Y:S02]  /*3b00*/  FMUL R10, R23, R10 ;  /* 0x0000000a170a7220 */ /* 0x000fe40000400000 */
[----:B------:R-:W-:Y:S01]  /*3b10*/  FMUL R29, R29, R32 ;  /* 0x000000201d1d7220 */ /* 0x000fe20000400000 */
[----:B------:R-:W-:-:S02]  /*3b20*/  IADD3 R23, PT, PT, -R11, R0, RZ ;  /* 0x000000000b177210 */ /* 0x000fc40007ffe1ff */
[----:B0-----:R-:W-:Y:S01]  /*3b30*/  LEA R21, R8, R21, 0x18 ;  /* 0x0000001508157211 */ /* 0x001fe200078ec0ff */
[----:B--2---:R-:W-:Y:S01]  /*3b40*/  FADD R32, R6, 1 ;  /* 0x3f80000006207421 */ /* 0x004fe20000000000 */
[----:B------:R-:W-:Y:S02]  /*3b50*/  LOP3.LUT R8, R0, 0x1f, RZ, 0xc0, !PT ;  /* 0x0000001f00087812 */ /* 0x000fe400078ec0ff */
[----:B------:R-:W-:-:S03]  /*3b60*/  LOP3.LUT R6, R23, 0x1f, RZ, 0xc0, !PT ;  /* 0x0000001f17067812 */ /* 0x000fc600078ec0ff */
[----:B------:R-:W0:Y:S01]  /*3b70*/  MUFU.RCP R32, R32 ;  /* 0x0000002000207308 */ /* 0x000e220000001000 */
[----:B------:R-:W-:-:S04]  /*3b80*/  IMAD R23, R8, 0x84, R21 ;  /* 0x0000008408177824 */ /* 0x000fc800078e0215 */
[----:B------:R-:W-:Y:S02]  /*3b90*/  IMAD R31, R6, 0x4, R23 ;  /* 0x00000004061f7824 */ /* 0x000fe400078e0217 */
[----:B------:R-:W-:-:S04]  /*3ba0*/  FMUL R6, R35, 0.5 ;  /* 0x3f00000023067820 */ /* 0x000fc80000400000 */
[----:B------:R-:W-:Y:S01]  /*3bb0*/  FMUL R29, R6, R29 ;  /* 0x0000001d061d7220 */ /* 0x000fe20000400000 */
[C---:B------:R-:W-:Y:S01]  /*3bc0*/  FMUL R6, R24.reuse, R24 ;  /* 0x0000001818067220 */ /* 0x040fe20000400000 */
[----:B------:R-:W-:-:S03]  /*3bd0*/  FSETP.GE.AND P2, PT, |R24|, 9.010913848876953125, PT ;  /* 0x41102cb41800780b */ /* 0x000fc60003f46200 */
[----:B------:R-:W-:Y:S01]  /*3be0*/  FFMA R27, R6, R27, -0.052303962409496307373 ;  /* 0xbd563cae061b7423 */ /* 0x000fe2000000001b */
[----:B0-----:R-:W-:Y:S01]  /*3bf0*/  FFMA R15, R32, -2, R15 ;  /* 0xc0000000200f7823 */ /* 0x001fe2000000000f */
[----:B------:R-:W-:Y:S02]  /*3c00*/  FSETP.GE.AND P3, PT, |R24|, 0.60000002384185791016, PT ;  /* 0x3f19999a1800780b */ /* 0x000fe40003f66200 */
[C---:B------:R-:W-:Y:S01]  /*3c10*/  FFMA R27, R6.reuse, R27, 0.1331529766321182251 ;  /* 0x3e085941061b7423 */ /* 0x040fe2000000001b */
[----:B------:R0:W-:Y:S01]  /*3c20*/  STS [R31], R20 ;  /* 0x000000141f007388 */ /* 0x0001e20000000800 */
[----:B------:R-:W-:Y:S02]  /*3c30*/  FSEL R15, R15, 1, !P2 ;  /* 0x3f8000000f0f7808 */ /* 0x000fe40005000000 */
[C---:B------:R-:W-:Y:S01]  /*3c40*/  FFMA R27, R6.reuse, R27, -0.33332768082618713379 ;  /* 0xbeaaa9ed061b7423 */ /* 0x040fe2000000001b */
[----:B0-----:R-:W-:Y:S01]  /*3c50*/  FMUL R31, R33, UR33 ;  /* 0x00000021211f7c20 */ /* 0x001fe20008400000 */
[----:B------:R-:W-:Y:S01]  /*3c60*/  FADD R20, R7, 1 ;  /* 0x3f80000007147421 */ /* 0x000fe20000000000 */
[----:B------:R-:W-:Y:S01]  /*3c70*/  LOP3.LUT R7, R15, 0x80000000, R24, 0xb8, !PT ;  /* 0x800000000f077812 */ /* 0x000fe200078eb818 */
[----:B------:R-:W-:-:S02]  /*3c80*/  FFMA R15, R6, R27, RZ ;  /* 0x0000001b060f7223 */ /* 0x000fc400000000ff */
[----:B------:R-:W-:Y:S01]  /*3c90*/  F2FP.SATFINITE.E4M3.F32.PACK_AB_MERGE_C R31, RZ, R31, RZ ;  /* 0x0000001fff1f723e */ /* 0x000fe200048070ff */
[----:B------:R-:W-:Y:S01]  /*3ca0*/  FFMA R27, R20, 0.5, R29 ;  /* 0x3f000000141b7823 */ /* 0x000fe2000000001d */
[----:B------:R-:W-:Y:S01]  /*3cb0*/  FMUL R29, R14, 0.10703222453594207764 ;  /* 0x3ddb33b60e1d7820 */ /* 0x000fe20000400000 */
[----:B------:R-:W-:Y:S01]  /*3cc0*/  @!P3 FFMA R7, R24, R15, R24 ;  /* 0x0000000f1807b223 */ /* 0x000fe20000000018 */
[----:B------:R-:W-:Y:S01]  /*3cd0*/  LOP3.LUT R6, R31, 0xffff, RZ, 0xc0, !PT ;  /* 0x0000ffff1f067812 */ /* 0x000fe200078ec0ff */
[----:B------:R-:W-:Y:S01]  /*3ce0*/  FMUL R27, R27, R34 ;  /* 0x000000221b1b7220 */ /* 0x000fe20000400000 */
[----:B------:R-:W-:Y:S02]  /*3cf0*/  FFMA R29, R29, R14, 0.79788458347320556641 ;  /* 0x3f4c422a1d1d7423 */ /* 0x000fe4000000000e */
[----:B------:R-:W-:Y:S01]  /*3d00*/  SHF.L.U32 R15, R6, 0x18, RZ ;  /* 0x00000018060f7819 */ /* 0x000fe200000006ff */
[----:B------:R-:W-:Y:S01]  /*3d10*/  FFMA R6, -R7, R7, 1 ;  /* 0x3f80000007067423 */ /* 0x000fe20000000107 */
[----:B------:R-:W-:Y:S01]  /*3d20*/  FMUL R24, R27, UR33 ;  /* 0x000000211b187c20 */ /* 0x000fe20008400000 */
[----:B------:R-:W-:-:S02]  /*3d30*/  VIADD R9, R11, 0x3 ;  /* 0x000000030b097836 */ /* 0x000fc40000000000 */
[----:B------:R-:W-:Y:S01]  /*3d40*/  FMUL R20, R25, UR33 ;  /* 0x0000002119147c20 */ /* 0x000fe20008400000 */
[----:B------:R-:W-:Y:S01]  /*3d50*/  FMNMX R30, |R33|, R30, !PT ;  /* 0x0000001e211e7209 */ /* 0x000fe20007800200 */
[----:B------:R-:W-:Y:S01]  /*3d60*/  FMUL R33, R10, UR33 ;  /* 0x000000210a217c20 */ /* 0x000fe20008400000 */
[----:B------:R-:W-:Y:S01]  /*3d70*/  LOP3.LUT R28, R28, R15, RZ, 0xfc, !PT ;  /* 0x0000000f1c1c7212 */ /* 0x000fe200078efcff */
[----:B------:R-:W-:Y:S01]  /*3d80*/  FMUL R15, R6, R29 ;  /* 0x0000001d060f7220 */ /* 0x000fe20000400000 */
[----:B------:R-:W-:Y:S02]  /*3d90*/  F2FP.SATFINITE.E4M3.F32.PACK_AB_MERGE_C R29, RZ, R24, RZ ;  /* 0x00000018ff1d723e */ /* 0x000fe400048070ff */
[----:B------:R-:W-:Y:S02]  /*3da0*/  ISETP.GE.U32.AND P1, PT, R9, UR7, PT ;  /* 0x0000000709007c0c */ /* 0x000fe4000bf26070 */
[----:B------:R-:W-:Y:S01]  /*3db0*/  F2FP.SATFINITE.E4M3.F32.PACK_AB_MERGE_C R20, RZ, R20, RZ ;  /* 0x00000014ff14723e */ /* 0x000fe200048070ff */
[----:B------:R-:W-:Y:S01]  /*3dc0*/  FMUL R14, R14, 0.5 ;  /* 0x3f0000000e0e7820 */ /* 0x000fe20000400000 */
[----:B------:R-:W-:-:S02]  /*3dd0*/  F2FP.SATFINITE.E4M3.F32.PACK_AB_MERGE_C R33, RZ, R33, RZ ;  /* 0x00000021ff21723e */ /* 0x000fc400048070ff */
[----:B------:R-:W-:Y:S02]  /*3de0*/  LOP3.LUT R6, R29, 0xff, RZ, 0xc0, !PT ;  /* 0x000000ff1d067812 */ /* 0x000fe400078ec0ff */
[----:B------:R-:W-:Y:S02]  /*3df0*/  ISETP.GE.U32.OR P1, PT, R19, UR18, P1 ;  /* 0x0000001213007c0c */ /* 0x000fe40008f26470 */
[----:B------:R-:W-:Y:S01]  /*3e00*/  SHF.L.U32 R24, R20, 0x10, RZ ;  /* 0x0000001014187819 */ /* 0x000fe200000006ff */
[----:B------:R-:W-:Y:S01]  /*3e10*/  FMUL R14, R14, R15 ;  /* 0x0000000f0e0e7220 */ /* 0x000fe20000400000 */
[----:B------:R-:W-:Y:S02]  /*3e20*/  IMAD R15, R33, 0x100, R6 ;  /* 0x00000100210f7824 */ /* 0x000fe400078e0206 */
[----:B------:R-:W-:Y:S01]  /*3e30*/  FADD R7, R7, 1 ;  /* 0x3f80000007077421 */ /* 0x000fe20000000000 */
[----:B------:R-:W-:Y:S02]  /*3e40*/  LOP3.LUT R24, R24, 0xff0000, RZ, 0xc0, !PT ;  /* 0x00ff000018187812 */ /* 0x000fe400078ec0ff */
[----:B------:R-:W-:-:S02]  /*3e50*/  MOV R35, UR30 ;  /* 0x0000001e00237c02 */ /* 0x000fc40008000f00 */
[----:B------:R-:W-:Y:S01]  /*3e60*/  LOP3.LUT R24, R24, 0xffff, R15, 0xf8, !PT ;  /* 0x0000ffff18187812 */ /* 0x000fe200078ef80f */
[----:B------:R-:W-:Y:S02]  /*3e70*/  FFMA R15, R7, 0.5, R14 ;  /* 0x3f000000070f7823 */ /* 0x000fe4000000000e */
[----:B------:R-:W-:Y:S01]  /*3e80*/  @!P1 IMAD.WIDE.U32 R6, R35, 0x3, R12 ;  /* 0x0000000323069825 */ /* 0x000fe200078e000c */
[----:B------:R-:W-:-:S03]  /*3e90*/  MOV R35, UR31 ;  /* 0x0000001f00237c02 */ /* 0x000fc60008000f00 */
[----:B------:R-:W-:Y:S01]  /*3ea0*/  FMUL R16, R15, R16 ;  /* 0x000000100f107220 */ /* 0x000fe20000400000 */
[----:B------:R-:W-:Y:S01]  /*3eb0*/  IMAD.U32 R15, RZ, RZ, UR30 ;  /* 0x0000001eff0f7e24 */ /* 0x000fe2000f8e00ff */
[----:B------:R-:W-:Y:S01]  /*3ec0*/  IADD3 R17, PT, PT, R11, 0x1, RZ ;  /* 0x000000010b117810 */ /* 0x000fe20007ffe0ff */
[----:B------:R-:W-:Y:S01]  /*3ed0*/  @!P1 IMAD R35, R35, 0x3, RZ ;  /* 0x0000000323239824 */ /* 0x000fe200078e02ff */
[----:B------:R0:W-:Y:S01]  /*3ee0*/  @!P0 STG.E.U8 desc[UR28][R4.64], R31 ;  /* 0x0000001f04008986 */ /* 0x0001e2000c10111c */
[----:B------:R-:W-:Y:S02]  /*3ef0*/  @!P1 IADD3 R6, P2, PT, R6, UR25, RZ ;  /* 0x0000001906069c10 */ /* 0x000fe4000ff5e0ff */
[----:B------:R-:W-:Y:S02]  /*3f00*/  @!P1 LEA R34, P0, R15, R12, 0x1 ;  /* 0x0000000c0f229211 */ /* 0x000fe400078008ff */
[----:B------:R-:W-:Y:S02]  /*3f10*/  LOP3.LUT R15, RZ, R11, RZ, 0x33, !PT ;  /* 0x0000000bff0f7212 */ /* 0x000fe400078e33ff */
[----:B------:R-:W-:-:S02]  /*3f20*/  IADD3 R17, PT, PT, R17, R0, RZ ;  /* 0x0000000011117210 */ /* 0x000fc40007ffe0ff */
[----:B------:R-:W-:Y:S01]  /*3f30*/  @!P1 IADD3.X R7, PT, PT, R35, UR26, R7, P2, !PT ;  /* 0x0000001a23079c10 */ /* 0x000fe200097fe407 */
[----:B------:R-:W-:Y:S01]  /*3f40*/  IMAD.U32 R35, RZ, RZ, UR25 ;  /* 0x00000019ff237e24 */ /* 0x000fe2000f8e00ff */
[----:B------:R-:W-:Y:S02]  /*3f50*/  MOV R37, UR30 ;  /* 0x0000001e00257c02 */ /* 0x000fe40008000f00 */
[----:B------:R-:W-:Y:S02]  /*3f60*/  MOV R32, UR31 ;  /* 0x0000001f00207c02 */ /* 0x000fe40008000f00 */
[-C--:B------:R-:W-:Y:S01]  /*3f70*/  IADD3 R15, PT, PT, R15, R0.reuse, RZ ;  /* 0x000000000f0f7210 */ /* 0x080fe20007ffe0ff */
[----:B------:R-:W-:Y:S01]  /*3f80*/  VIADD R19, R17, 0x1 ;  /* 0x0000000111137836 */ /* 0x000fe20000000000 */
[----:B------:R-:W-:Y:S02]  /*3f90*/  IADD3 R22, PT, PT, -R22, R0, RZ ;  /* 0x0000000016167210 */ /* 0x000fe40007ffe1ff */
[----:B------:R-:W-:-:S02]  /*3fa0*/  @!P1 LEA.HI.X R32, R37, R13, R32, 0x1, P0 ;  /* 0x0000000d25209211 */ /* 0x000fc400000f0c20 */
[----:B0-----:R-:W-:Y:S02]  /*3fb0*/  SHF.L.U32 R4, R15, 0x2, RZ ;  /* 0x000000020f047819 */ /* 0x001fe400000006ff */
[----:B------:R-:W-:Y:S01]  /*3fc0*/  @!P1 IADD3 R14, P0, P2, R35, UR30, R12 ;  /* 0x0000001e230e9c10 */ /* 0x000fe2000fa1e00c */
[----:B------:R-:W-:Y:S01]  /*3fd0*/  IMAD.U32 R35, RZ, RZ, UR26 ;  /* 0x0000001aff237e24 */ /* 0x000fe2000f8e00ff */
[----:B------:R-:W-:Y:S01]  /*3fe0*/  LOP3.LUT R19, R19, 0x1f, RZ, 0xc0, !PT ;  /* 0x0000001f13137812 */ /* 0x000fe200078ec0ff */
[----:B------:R-:W-:Y:S01]  /*3ff0*/  IMAD.SHL.U32 R5, R22, 0x4, RZ ;  /* 0x0000000416057824 */ /* 0x000fe200078e00ff */
[----:B------:R-:W-:Y:S02]  /*4000*/  LOP3.LUT R22, R4, 0x7c, RZ, 0xc0, !PT ;  /* 0x0000007c04167812 */ /* 0x000fe400078ec0ff */
[----:B------:R-:W-:Y:S02]  /*4010*/  @!P1 IADD3.X R15, PT, PT, R35, UR31, R13, P0, P2 ;  /* 0x0000001f230f9c10 */ /* 0x000fe400087e440d */
[----:B------:R-:W-:-:S02]  /*4020*/  @!P1 IADD3 R4, P0, PT, R12, UR25, RZ ;  /* 0x000000190c049c10 */ /* 0x000fc4000ff1e0ff */
[----:B------:R-:W-:Y:S01]  /*4030*/  IADD3 R31, PT, PT, R23, R22, RZ ;  /* 0x00000016171f7210 */ /* 0x000fe20007ffe0ff */
[----:B------:R0:W2:Y:S01]  /*4040*/  SHFL.IDX PT, R19, R36, R19, 0x1f ;  /* 0x00001f1324137589 */ /* 0x0000a200000e0000 */
[----:B------:R-:W-:Y:S01]  /*4050*/  FMNMX R37, R30, |R27|, !PT ;  /* 0x4000001b1e257209 */ /* 0x000fe20007800000 */
[----:B------:R-:W-:Y:S01]  /*4060*/  FADD R27, RZ, R27 ;  /* 0x0000001bff1b7221 */ /* 0x000fe20000000000 */
[----:B------:R-:W-:Y:S01]  /*4070*/  IADD3 R9, PT, PT, -R9, R0, RZ ;  /* 0x0000000009097210 */ /* 0x000fe20007ffe1ff */
[----:B------:R3:W-:Y:S01]  /*4080*/  STS [R31], R18 ;  /* 0x000000121f007388 */ /* 0x0007e20000000800 */
[----:B0-----:R-:W-:Y:S02]  /*4090*/  LOP3.LUT R36, R5, 0x7c, RZ, 0xc0, !PT ;  /* 0x0000007c05247812 */ /* 0x001fe400078ec0ff */
[----:B------:R-:W-:Y:S01]  /*40a0*/  @!P1 IADD3.X R5, PT, PT, R13, UR26, RZ, P0, !PT ;  /* 0x0000001a0d059c10 */ /* 0x000fe200087fe4ff */
[----:B---3--:R-:W-:Y:S01]  /*40b0*/  FADD R18, R10, R27 ;  /* 0x0000001b0a127221 */ /* 0x008fe20000000000 */
[----:B------:R-:W-:-:S03]  /*40c0*/  SHF.L.U32 R9, R9, 0x2, RZ ;  /* 0x0000000209097819 */ /* 0x000fc600000006ff */
[----:B------:R0:W-:Y:S01]  /*40d0*/  @!P1 STG.E.U8 desc[UR28][R4.64], R29 ;  /* 0x0000001d04009986 */ /* 0x0001e2000c10111c */
[----:B------:R-:W-:Y:S02]  /*40e0*/  IADD3 R17, PT, PT, R17, 0x2, RZ ;  /* 0x0000000211117810 */ /* 0x000fe40007ffe0ff */
[----:B------:R-:W-:Y:S01]  /*40f0*/  LOP3.LUT R12, R9, 0x7c, RZ, 0xc0, !PT ;  /* 0x0000007c090c7812 */ /* 0x000fe200078ec0ff */
[----:B------:R3:W-:Y:S01]  /*4100*/  @!P1 STG.E.U8 desc[UR28][R14.64], R33 ;  /* 0x000000210e009986 */ /* 0x0007e2000c10111c */
[----:B------:R-:W-:Y:S01]  /*4110*/  FMUL R9, R16, UR33 ;  /* 0x0000002110097c20 */ /* 0x000fe20008400000 */
[----:B------:R-:W-:Y:S01]  /*4120*/  LOP3.LUT R17, R17, 0x1f, RZ, 0xc0, !PT ;  /* 0x0000001f11117812 */ /* 0x000fe200078ec0ff */
[----:B0-----:R-:W-:-:S04]  /*4130*/  FADD R5, R25, R18 ;  /* 0x0000001219057221 */ /* 0x001fc80000000000 */
[----:B---3--:R-:W-:Y:S01]  /*4140*/  FADD R14, R16, R5 ;  /* 0x00000005100e7221 */ /* 0x008fe20000000000 */
[----:B------:R-:W-:Y:S01]  /*4150*/  F2FP.SATFINITE.E4M3.F32.PACK_AB_MERGE_C R27, RZ, R9, RZ ;  /* 0x00000009ff1b723e */ /* 0x000fe200048070ff */
[----:B------:R-:W-:Y:S01]  /*4160*/  UIMAD UR6, UR6, UR16, URZ ;  /* 0x00000010060672a4 */ /* 0x000fe2000f8e02ff */
[C---:B------:R-:W-:Y:S02]  /*4170*/  IMAD.IADD R35, R23.reuse, 0x1, R36 ;  /* 0x0000000117237824 */ /* 0x040fe400078e0224 */
[----:B------:R-:W0:Y:S01]  /*4180*/  SHFL.IDX PT, R9, R14, R17, 0x1f ;  /* 0x00001f110e097589 */ /* 0x000e2200000e0000 */
[----:B------:R-:W-:Y:S01]  /*4190*/  IADD3 R23, PT, PT, R23, R12, RZ ;  /* 0x0000000c17177210 */ /* 0x000fe20007ffe0ff */
[----:B------:R-:W-:Y:S01]  /*41a0*/  UIMAD.WIDE.U32 UR8, UR21, UR16, URZ ;  /* 0x00000010150872a5 */ /* 0x000fe2000f8e00ff */
[----:B------:R-:W-:Y:S01]  /*41b0*/  @!P1 IADD3 R12, P0, PT, R34, UR25, RZ ;  /* 0x00000019220c9c10 */ /* 0x000fe2000ff1e0ff */
[----:B------:R-:W-:Y:S01]  /*41c0*/  UIMAD UR17, UR21, UR17, UR6 ;  /* 0x00000011151172a4 */ /* 0x000fe2000f8e0206 */
[----:B------:R-:W-:Y:S01]  /*41d0*/  LOP3.LUT R4, R27, 0xffff, RZ, 0xc0, !PT ;  /* 0x0000ffff1b047812 */ /* 0x000fe200078ec0ff */
[----:B------:R-:W-:Y:S01]  /*41e0*/  USHF.L.U32 UR6, UR8, 0x5, URZ ;  /* 0x0000000508067899 */ /* 0x000fe200080006ff */
[----:B------:R-:W-:Y:S01]  /*41f0*/  @!P1 IADD3.X R13, PT, PT, R32, UR26, RZ, P0, !PT ;  /* 0x0000001a200d9c10 */ /* 0x000fe200087fe4ff */
[----:B------:R-:W-:Y:S01]  /*4200*/  UIADD3 UR9, UPT, UPT, UR9, UR17, URZ ;  /* 0x0000001109097290 */ /* 0x000fe2000fffe0ff */
[----:B------:R-:W-:Y:S01]  /*4210*/  ISETP.GE.U32.AND P0, PT, R11, UR18, PT ;  /* 0x000000120b007c0c */ /* 0x000fe2000bf06070 */
[----:B------:R-:W-:Y:S01]  /*4220*/  IMAD.SHL.U32 R5, R4, 0x1000000, RZ ;  /* 0x0100000004057824 */ /* 0x000fe200078e00ff */
[----:B------:R-:W-:-:S02]  /*4230*/  ULEA UR6, UP0, UR4, UR6, 0x7 ;  /* 0x0000000604067291 */ /* 0x000fc4000f8038ff */
[----:B------:R-:W-:Y:S02]  /*4240*/  USHF.L.U64.HI UR8, UR8, 0x5, UR9 ;  /* 0x0000000508087899 */ /* 0x000fe40008010209 */
[----:B------:R-:W-:Y:S02]  /*4250*/  UIMAD UR20, UR20, -0x7f, URZ ;  /* 0xffffff81141478a4 */ /* 0x000fe4000f8e02ff */
[----:B------:R-:W-:Y:S01]  /*4260*/  UIMAD.WIDE.U32 UR14, UR12, -0x7f, UR14 ;  /* 0xffffff810c0e78a5 */ /* 0x000fe2000f8e000e */
[----:B------:R-:W-:Y:S01]  /*4270*/  LOP3.LUT R24, R24, R5, RZ, 0xfc, !PT ;  /* 0x0000000518187212 */ /* 0x000fe200078efcff */
[----:B------:R-:W-:Y:S01]  /*4280*/  ULEA.HI.X UR4, UR4, UR8, UR5, 0x7, UP0 ;  /* 0x0000000804047291 */ /* 0x000fe200080f3c05 */
[----:B------:R-:W-:Y:S01]  /*4290*/  FMNMX R10, |R10|, R37, !PT ;  /* 0x000000250a0a7209 */ /* 0x000fe20007800200 */
[----:B------:R-:W-:Y:S02]  /*42a0*/  UIADD3 UR6, UP1, UPT, UR6, UR10, URZ ;  /* 0x0000000a06067290 */ /* 0x000fe4000ff3e0ff */
[----:B------:R-:W-:-:S02]  /*42b0*/  UIADD3 UR12, UPT, UPT, UR15, -UR12, UR20 ;  /* 0x8000000c0f0c7290 */ /* 0x000fc4000fffe014 */
[----:B-1----:R-:W-:Y:S01]  /*42c0*/  ULEA UR22, UP0, UR14, UR22, 0x2 ;  /* 0x000000160e167291 */ /* 0x002fe2000f8010ff */
[----:B------:R1:W-:Y:S01]  /*42d0*/  STS [R35], R28 ;  /* 0x0000001c23007388 */ /* 0x0003e20000000800 */
[----:B------:R-:W-:Y:S01]  /*42e0*/  FMNMX R25, |R25|, R10, !PT ;  /* 0x0000000a19197209 */ /* 0x000fe20007800200 */
[----:B--2---:R-:W-:Y:S02]  /*42f0*/  FADD R26, R26, R19 ;  /* 0x000000131a1a7221 */ /* 0x004fe40000000000 */
[----:B------:R1:W-:Y:S01]  /*4300*/  @!P1 STG.E.U8 desc[UR28][R12.64], R20 ;  /* 0x000000140c009986 */ /* 0x0003e2000c10111c */
[----:B------:R-:W-:Y:S01]  /*4310*/  UIADD3.X UR4, UPT, UPT, UR4, UR11, URZ, UP1, !UPT ;  /* 0x0000000b04047290 */ /* 0x000fe20008ffe4ff */
[----:B------:R-:W-:Y:S01]  /*4320*/  BSSY.RECONVERGENT B0, `(.L_x_13302) ;  /* 0x000005e000007945 */ /* 0x000fe20003800200 */
[----:B------:R-:W-:Y:S01]  /*4330*/  ULEA.HI.X UR12, UR14, UR23, UR12, 0x2, UP0 ;  /* 0x000000170e0c7291 */ /* 0x000fe200080f140c */
[----:B------:R1:W-:Y:S04]  /*4340*/  @!P1 STG.E.U8 desc[UR28][R6.64], R27 ;  /* 0x0000001b06009986 */ /* 0x0003e8000c10111c */
[----:B------:R1:W-:Y:S01]  /*4350*/  STS [R23], R24 ;  /* 0x0000001817007388 */ /* 0x0003e20000000800 */
[----:B------:R-:W-:Y:S01]  /*4360*/  FMNMX R16, |R16|, R25, !PT ;  /* 0x0000001910107209 */ /* 0x000fe20007800200 */
[----:B0-----:R-:W-:Y:S01]  /*4370*/  FADD R9, R26, R9 ;  /* 0x000000091a097221 */ /* 0x001fe20000000000 */
[----:B------:R-:W-:Y:S06]  /*4380*/  BAR.SYNC.DEFER_BLOCKING 0x0 ;  /* 0x0000000000007b1d */ /* 0x000fec0000010000 */
[----:B------:R-:W-:Y:S05]  /*4390*/  @P0 BRA `(.L_x_13303) ;  /* 0x0000000400580947 */ /* 0x000fea0003800000 */
[C---:B------:R-:W-:Y:S01]  /*43a0*/  IADD3 R4, PT, PT, R11.reuse, -UR18, RZ ;  /* 0x800000120b047c10 */ /* 0x040fe2000fffe0ff */
[C---:B-1----:R-:W-:Y:S01]  /*43b0*/  IMAD R7, R11.reuse, UR32, RZ ;  /* 0x000000200b077c24 */ /* 0x042fe2000f8e02ff */
[----:B------:R-:W-:Y:S01]  /*43c0*/  MOV R14, UR18 ;  /* 0x00000012000e7c02 */ /* 0x000fe20008000f00 */
[----:B------:R-:W-:Y:S01]  /*43d0*/  BSSY.RECONVERGENT B1, `(.L_x_13304) ;  /* 0x000003e000017945 */ /* 0x000fe20003800200 */
[----:B------:R-:W-:Y:S01]  /*43e0*/  ISETP.GT.U32.AND P1, PT, R4, -0x4, PT ;  /* 0xfffffffc0400780c */ /* 0x000fe20003f24070 */
[----:B------:R-:W-:Y:S01]  /*43f0*/  IMAD.WIDE.U32 R4, R11, UR27, RZ ;  /* 0x0000001b0b047c25 */ /* 0x000fe2000f8e00ff */
[----:B------:R-:W-:Y:S02]  /*4400*/  LOP3.LUT R14, R14, 0x3, RZ, 0xc0, !PT ;  /* 0x000000030e0e7812 */ /* 0x000fe400078ec0ff */
[----:B------:R-:W-:Y:S01]  /*4410*/  SHF.L.U32 R15, R2, 0x4, RZ ;  /* 0x00000004020f7819 */ /* 0x000fe200000006ff */
        /* <DEDUP_REMOVED lines=9> */
.L_x_13306:
        /* <DEDUP_REMOVED lines=39> */
[----:B-1----:R0:W-:Y:S01]  /*4720*/  @!P3 STG.E desc[UR28][R6.64], R25 ;  /* 0x000000190600b986 */ /* 0x0021e2000c10191c */
[----:B---3--:R-:W-:Y:S02]  /*4730*/  IADD3 R18, PT, PT, R18, 0x10, RZ ;  /* 0x0000001012127810 */ /* 0x008fe40007ffe0ff */
[----:B------:R-:W-:Y:S01]  /*4740*/  @!P1 LEA.HI.X R13, R13, UR4, R20, 0x2, P5 ;  /* 0x000000040d0d9c11 */ /* 0x000fe2000a8f1414 */
[----:B--2---:R0:W-:Y:S01]  /*4750*/  @!P2 STG.E desc[UR28][R10.64], R29 ;  /* 0x0000001d0a00a986 */ /* 0x0041e2000c10191c */
[----:B------:R-:W-:-:S03]  /*4760*/  ISETP.NE.AND P2, PT, R19, RZ, PT ;  /* 0x000000ff1300720c */ /* 0x000fc60003f45270 */
[----:B----4-:R0:W-:Y:S01]  /*4770*/  @!P1 STG.E desc[UR28][R12.64], R27 ;  /* 0x0000001b0c009986 */ /* 0x0101e2000c10191c */
[----:B------:R-:W-:-:S04]  /*4780*/  IADD3 R22, P1, PT, R22, UR27, RZ ;  /* 0x0000001b16167c10 */ /* 0x000fc8000ff3e0ff */
[----:B------:R-:W-:-:S05]  /*4790*/  IADD3.X R20, PT, PT, R24, UR32, RZ, P1, !PT ;  /* 0x0000002018147c10 */ /* 0x000fca0008ffe4ff */
[----:B------:R-:W-:Y:S05]  /*47a0*/  @P2 BRA `(.L_x_13306) ;  /* 0xfffffffc00402947 */ /* 0x000fea000383ffff */
.L_x_13305:
[----:B------:R-:W-:Y:S05]  /*47b0*/  BSYNC.RECONVERGENT B1 ;  /* 0x0000000000017941 */ /* 0x000fea0003800200 */
.L_x_13304:
[----:B------:R-:W-:Y:S05]  /*47c0*/  @!P0 BRA `(.L_x_13303) ;  /* 0x00000000004c8947 */ /* 0x000fea0003800000 */
[----:B0-----:R-:W-:Y:S01]  /*47d0*/  IMAD R4, R8, 0x84, R15 ;  /* 0x0000008408047824 */ /* 0x001fe200078e020f */
[----:B------:R-:W-:-:S03]  /*47e0*/  IADD3 R14, PT, PT, -R14, RZ, RZ ;  /* 0x000000ff0e0e7210 */ /* 0x000fc60007ffe1ff */
[----:B------:R-:W-:-:S05]  /*47f0*/  IMAD R4, R17, 0x4, R4 ;  /* 0x0000000411047824 */ /* 0x000fca00078e0204 */
[----:B------:R-:W-:-:S07]  /*4800*/  IADD3 R6, PT, PT, R21, R4, RZ ;  /* 0x0000000415067210 */ /* 0x000fce0007ffe0ff */
.L_x_13307:
[----:B------:R-:W-:Y:S02]  /*4810*/  LOP3.LUT R11, R3, 0x1f, RZ, 0xc0, !PT ;  /* 0x0000001f030b7812 */ /* 0x000fe400078ec0ff */
[----:B------:R-:W-:Y:S02]  /*4820*/  IADD3 R14, PT, PT, R14, 0x1, RZ ;  /* 0x000000010e0e7810 */ /* 0x000fe40007ffe0ff */
[----:B------:R-:W-:-:S13]  /*4830*/  ISETP.GE.U32.AND P0, PT, R11, UR7, PT ;  /* 0x000000070b007c0c */ /* 0x000fda000bf06070 */
[----:B--2---:R0:W1:Y:S01]  /*4840*/  @!P0 LDS R7, [R6] ;  /* 0x0000000006078984 */ /* 0x0040620000000800 */
[----:B------:R-:W-:-:S05]  /*4850*/  @!P0 IADD3 R3, P1, PT, R11, R22, RZ ;  /* 0x000000160b038210 */ /* 0x000fca0007f3e0ff */
[----:B------:R-:W-:Y:S01]  /*4860*/  @!P0 IMAD.X R10, RZ, RZ, R20, P1 ;  /* 0x000000ffff0a8224 */ /* 0x000fe200008e0614 */
        /* <DEDUP_REMOVED lines=9> */
.L_x_13303:
[----:B------:R-:W-:Y:S05]  /*4900*/  BSYNC.RECONVERGENT B0 ;  /* 0x0000000000007941 */ /* 0x000fea0003800200 */
.L_x_13302:
[----:B------:R-:W-:Y:S01]  /*4910*/  BAR.SYNC.DEFER_BLOCKING 0x0 ;  /* 0x0000000000007b1d */ /* 0x000fe20000010000 */
[C---:B------:R-:W-:Y:S02]  /*4920*/  ISETP.GT.U32.AND P0, PT, R0.reuse, 0x1f, PT ;  /* 0x0000001f0000780c */ /* 0x040fe40003f04070 */
[----:B01----:R-:W-:-:S03]  /*4930*/  LEA R6, R0, R21, 0x2 ;  /* 0x0000001500067211 */ /* 0x003fc600078e10ff */
[----:B------:R-:W-:Y:S02]  /*4940*/  BSSY.RECONVERGENT B0, `(.L_x_13308) ;  /* 0x0000017000007945 */ /* 0x000fe40003800200 */
[----:B------:R0:W-:Y:S01]  /*4950*/  STS [R6], R9 ;  /* 0x0000000906007388 */ /* 0x0001e20000000800 */
[----:B------:R-:W-:Y:S06]  /*4960*/  BAR.SYNC.DEFER_BLOCKING 0x0 ;  /* 0x0000000000007b1d */ /* 0x000fec0000010000 */
[----:B------:R-:W-:Y:S05]  /*4970*/  @P0 BRA `(.L_x_13309) ;  /* 0x00000000004c0947 */ /* 0x000fea0003800000 */
[----:B--2---:R-:W1:Y:S01]  /*4980*/  LDS R4, [R6+0x80] ;  /* 0x0000800006047984 */ /* 0x004e620000000800 */
        /* <DEDUP_REMOVED lines=10> */
[----:B------:R-:W-:-:S03]  /*4a30*/  MOV R4, UR22 ;  /* 0x0000001600047c02 */ /* 0x000fc60008000f00 */
[----:B---3--:R-:W-:Y:S02]  /*4a40*/  FADD R3, R3, R10 ;  /* 0x0000000a03037221 */ /* 0x008fe40000000000 */
[----:B------:R-:W-:-:S04]  /*4a50*/  @!P1 IMAD.WIDE.U32 R4, R8, 0x4, R4 ;  /* 0x0000000408049825 */ /* 0x000fc800078e0004 */
[----:B----4-:R-:W-:-:S04]  /*4a60*/  FADD R3, R3, R12 ;  /* 0x0000000c03037221 */ /* 0x010fc80000000000 */
[----:B-----5:R-:W-:-:S04]  /*4a70*/  FADD R3, R3, R14 ;  /* 0x0000000e03037221 */ /* 0x020fc80000000000 */
[----:B0-----:R-:W-:-:S04]  /*4a80*/  FADD R3, R3, R18 ;  /* 0x0000001203037221 */ /* 0x001fc80000000000 */
[----:B------:R-:W-:-:S05]  /*4a90*/  FADD R3, R3, R20 ;  /* 0x0000001403037221 */ /* 0x000fca0000000000 */
[----:B------:R1:W-:Y:S02]  /*4aa0*/  @!P1 STG.E desc[UR28][R4.64], R3 ;  /* 0x0000000304009986 */ /* 0x0003e4000c10191c */
.L_x_13309:
[----:B------:R-:W-:Y:S05]  /*4ab0*/  BSYNC.RECONVERGENT B0 ;  /* 0x0000000000007941 */ /* 0x000fea0003800200 */
.L_x_13308:
[----:B------:R-:W3:Y:S02]  /*4ac0*/  LDCU.64 UR4, c[0x0][0x3a8] ;  /* 0x00007500ff0477ac */ /* 0x000ee40008000a00 */
[----:B---3--:R-:W-:-:S04]  /*4ad0*/  UISETP.NE.U32.AND UP0, UPT, UR4, URZ, UPT ;  /* 0x000000ff0400728c */ /* 0x008fc8000bf05070 */
[----:B------:R-:W-:-:S09]  /*4ae0*/  UISETP.NE.AND.EX UP0, UPT, UR5, URZ, UPT, UP0 ;  /* 0x000000ff0500728c */ /* 0x000fd2000bf05300 */
[----:B------:R-:W-:Y:S05]  /*4af0*/  BRA.U !UP0, `(.L_x_13310) ;  /* 0x00000001089c7547 */ /* 0x000fea000b800000 */
[----:B-1----:R-:W1:Y:S01]  /*4b00*/  SHFL.DOWN PT, R3, R16, 0x10, 0x1f ;  /* 0x0a001f0010037f89 */ /* 0x002e6200000e0000 */
[----:B------:R-:W-:Y:S01]  /*4b10*/  ISETP.NE.AND P1, PT, R8, RZ, PT ;  /* 0x000000ff0800720c */ /* 0x000fe20003f25270 */
[----:B------:R-:W-:-:S12]  /*4b20*/  BSSY B0, `(.L_x_13310) ;  /* 0x0000024000007945 */ /* 0x000fd80003800000 */
[----:B------:R-:W3:Y:S01]  /*4b30*/  @!P1 S2R R8, SR_CgaCtaId ;  /* 0x0000000000089919 */ /* 0x000ee20000008800 */
[----:B0-----:R-:W-:Y:S02]  /*4b40*/  @!P1 MOV R9, 0x400 ;  /* 0x0000040000099802 */ /* 0x001fe40000000f00 */
[----:B-1----:R-:W-:-:S05]  /*4b50*/  FMNMX R3, R16, R3, !PT ;  /* 0x0000000310037209 */ /* 0x002fca0007800000 */
[----:B--2---:R-:W0:Y:S01]  /*4b60*/  SHFL.DOWN PT, R4, R3, 0x8, 0x1f ;  /* 0x09001f0003047f89 */ /* 0x004e2200000e0000 */
[----:B---3--:R-:W-:-:S04]  /*4b70*/  @!P1 LEA R9, R8, R9, 0x18 ;  /* 0x0000000908099211 */ /* 0x008fc800078ec0ff */
        /* <DEDUP_REMOVED lines=15> */
[----:B-1----:R-:W-:Y:S02]  /*4c70*/  @!P0 LEA R3, R3, R2, 0x18 ;  /* 0x0000000203038211 */ /* 0x002fe400078ec0ff */
        /* <DEDUP_REMOVED lines=9> */
.L_x_13318:
[----:B------:R-:W-:Y:S02]  /*4d10*/  ISETP.NE.AND P0, PT, R0, RZ, PT ;  /* 0x000000ff0000720c */ /* 0x000fe40003f05270 */
[----:B-1----:R-:W-:-:S11]  /*4d20*/  FMNMX R5, R4, R5, !PT ;  /* 0x0000000504057209 */ /* 0x002fd60007800000 */
[----:B------:R-:W-:Y:S05]  /*4d30*/  @P0 BRA `(.L_x_13311) ;  /* 0x0000000000080947 */ /* 0x000fea0003800000 */
[----:B------:R-:W1:Y:S02]  /*4d40*/  LDC.64 R2, c[0x0][0x3a8] ;  /* 0x0000ea00ff027b82 */ /* 0x000e640000000a00 */
[----:B-1----:R1:W-:Y:S02]  /*4d50*/  REDG.E.MAX.S32.STRONG.GPU desc[UR28][R2.64], R5 ;  /* 0x000000050200798e */ /* 0x0023e4000d12e31c */
.L_x_13311:
[----:B------:R-:W-:Y:S05]  /*4d60*/  BSYNC B0 ;  /* 0x0000000000007941 */ /* 0x000fea0003800000 */
.L_x_13310:
        /* <DEDUP_REMOVED lines=11> */
[----:B01----:R-:W-:Y:S05]  /*4e20*/  CALL.REL.NOINC `($__internal_441_$__cuda_sm20_rcp_rn_f32_slowpath) ;  /* 0x0000000400987944 */ /* 0x003fea0003c00000 */
[----:B------:R-:W-:Y:S05]  /*4e30*/  BRA `(.L_x_13314) ;  /* 0x0000000000147947 */ /* 0x000fea0003800000 */
.L_x_13313:
[----:B-12---:R-:W1:Y:S01]  /*4e40*/  MUFU.RCP R5, UR33 ;  /* 0x0000002100057d08 */ /* 0x006e620008001000 */
[----:B------:R-:W-:-:S05]  /*4e50*/  MOV R0, UR33 ;  /* 0x0000002100007c02 */ /* 0x000fca0008000f00 */
[----:B-1----:R-:W-:-:S04]  /*4e60*/  FFMA R0, R5, R0, -1 ;  /* 0xbf80000005007423 */ /* 0x002fc80000000000 */
[----:B------:R-:W-:-:S04]  /*4e70*/  FADD.FTZ R0, -R0, -RZ ;  /* 0x800000ff00007221 */ /* 0x000fc80000010100 */
[----:B------:R-:W-:-:S07]  /*4e80*/  FFMA R5, R5, R0, R5 ;  /* 0x0000000005057223 */ /* 0x000fce0000000005 */
.L_x_13314:
[----:B0-----:R-:W0:Y:S02]  /*4e90*/  LDC.64 R2, c[0x0][0x3b0] ;  /* 0x0000ec00ff027b82 */ /* 0x001e240000000a00 */
[----:B0-----:R-:W-:Y:S01]  /*4ea0*/  STG.E desc[UR28][R2.64], R5 ;  /* 0x0000000502007986 */ /* 0x001fe2000c10191c */
[----:B------:R-:W-:Y:S05]  /*4eb0*/  EXIT ;  /* 0x000000000000794d */ /* 0x000fea0003800000 */
.L_x_13312:
[----:B------:R-:W-:Y:S02]  /*4ec0*/  HFMA2 R9, -RZ, RZ, 0, 1.847743988037109375e-06 ;  /* 0x0000001fff097431 */ /* 0x000fe400000001ff */
[----:B------:R-:W-:Y:S01]  /*4ed0*/  IMAD.MOV.U32 R7, RZ, RZ, 0x4 ;  /* 0x00000004ff077424 */ /* 0x000fe200078e00ff */
[----:B------:R-:W-:-:S07]  /*4ee0*/  MOV R6, 0xffffffff ;  /* 0xffffffff00067802 */ /* 0x000fce0000000f00 */
[----:B01----:R-:W-:Y:S05]  /*4ef0*/  WARPSYNC.COLLECTIVE R6, `(.L_x_13315) ;  /* 0x0000000006087348 */ /* 0x003fea0003c00000 */
[----:B-1----:R1:W2:Y:S02]  /*4f00*/  SHFL.DOWN P0, R5, R2, R7, R9 ;  /* 0x0800000702057389 */ /* 0x0022a40000000009 */
[----:B012---:R-:W-:Y:S05]  /*4f10*/  ENDCOLLECTIVE ;  /* 0x000000000000791b */ /* 0x007fea0003800000 */
.L_x_13315:
[----:B------:R-:W-:Y:S02]  /*4f20*/  HFMA2 R7, -RZ, RZ, 0, 1.1920928955078125e-07 ;  /* 0x00000002ff077431 */ /* 0x000fe400000001ff */
[----:B------:R-:W-:-:S05]  /*4f30*/  IMAD.MOV.U32 R3, RZ, RZ, R5 ;  /* 0x000000ffff037224 */ /* 0x000fca00078e0005 */
[----:B------:R-:W-:-:S04]  /*4f40*/  FMNMX R3, R3, R2, !PT ;  /* 0x0000000203037209 */ /* 0x000fc80007800000 */
[----:B------:R-:W-:-:S07]  /*4f50*/  MOV R2, R3 ;  /* 0x0000000300027202 */ /* 0x000fce0000000f00 */
[----:B------:R-:W-:Y:S05]  /*4f60*/  WARPSYNC.COLLECTIVE R6, `(.L_x_13316) ;  /* 0x0000000006087348 */ /* 0x000fea0003c00000 */
[----:B------:R0:W1:Y:S02]  /*4f70*/  SHFL.DOWN P0, R5, R2, R7, R9 ;  /* 0x0800000702057389 */ /* 0x0000640000000009 */
[----:B01----:R-:W-:Y:S05]  /*4f80*/  ENDCOLLECTIVE ;  /* 0x000000000000791b */ /* 0x003fea0003800000 */
.L_x_13316:
[----:B------:R-:W-:Y:S02]  /*4f90*/  HFMA2 R7, -RZ, RZ, 0, 5.9604644775390625e-08 ;  /* 0x00000001ff077431 */ /* 0x000fe400000001ff */
[----:B------:R-:W-:-:S05]  /*4fa0*/  IMAD.MOV.U32 R4, RZ, RZ, R5 ;  /* 0x000000ffff047224 */ /* 0x000fca00078e0005 */
[----:B------:R-:W-:-:S04]  /*4fb0*/  FMNMX R4, R3, R4, !PT ;  /* 0x0000000403047209 */ /* 0x000fc80007800000 */
[----:B------:R-:W-:-:S07]  /*4fc0*/  MOV R2, R4 ;  /* 0x0000000400027202 */ /* 0x000fce0000000f00 */
[----:B------:R-:W-:Y:S05]  /*4fd0*/  WARPSYNC.COLLECTIVE R6, `(.L_x_13317) ;  /* 0x0000000006087348 */ /* 0x000fea0003c00000 */
[----:B------:R0:W1:Y:S02]  /*4fe0*/  SHFL.DOWN P0, R5, R2, R7, R9 ;  /* 0x0800000702057389 */ /* 0x0000640000000009 */
[----:B01----:R-:W-:Y:S05]  /*4ff0*/  ENDCOLLECTIVE ;  /* 0x000000000000791b */ /* 0x003fea0003800000 */
.L_x_13317:
[----:B------:R-:W-:Y:S05]  /*5000*/  BRA `(.L_x_13318) ;  /* 0xfffffffc00407947 */ /* 0x000fea000383ffff */
        .weak           $__internal_440_$__cuda_sm20_div_u64
        .type           $__internal_440_$__cuda_sm20_div_u64,@function
        .size           $__internal_440_$__cuda_sm20_div_u64,($__internal_441_$__cuda_sm20_rcp_rn_f32_slowpath - $__internal_440_$__cuda_sm20_div_u64)
$__internal_440_$__cuda_sm20_div_u64:
        /* <DEDUP_REMOVED lines=71> */
[----:B------:R-:W-:Y:S11]  /*5480*/  RET.REL.NODEC R4 `(_ZN18transformer_engine6detail38cast_transpose_fused_kernel_notalignedILb1ELb1ELb0EfNS_16CTDBiasDActParamIff13__nv_fp8_e4m3fEELi1ELi4ENS_5EmptyEXadL_ZNS_5dgeluIffEET_T0_RKS5_EEEEvT3_mmm) ;  /* 0xffffffa804dc7950 */ /* 0x000ff60003c3ffff */
        .weak           $__internal_441_$__cuda_sm20_rcp_rn_f32_slowpath
        .type           $__internal_441_$__cuda_sm20_rcp_rn_f32_slowpath,@function
        .size           $__internal_441_$__cuda_sm20_rcp_rn_f32_slowpath,(.L_x_29742 - $__internal_441_$__cuda_sm20_rcp_rn_f32_slowpath)
$__internal_441_$__cuda_sm20_rcp_rn_f32_slowpath:
        /* <DEDUP_REMOVED lines=15> */
.L_x_13319:
        /* <DEDUP_REMOVED lines=33> */
.L_x_13321:
[----:B------:R0:W1:Y:S02]  /*5790*/  MUFU.RCP R2, R0 ;  /* 0x0000000000027308 */ /* 0x0000640000001000 */
.L_x_13320:
[----:B------:R-:W-:Y:S02]  /*57a0*/  HFMA2 R3, -RZ, RZ, 0, 0 ;  /* 0x00000000ff037431 */ /* 0x000fe400000001ff */
[----:B-1-3--:R-:W-:Y:S01]  /*57b0*/  IMAD.MOV.U32 R5, RZ, RZ, R2 ;  /* 0x000000ffff057224 */ /* 0x00afe200078e0002 */
[----:B------:R-:W-:-:S04]  /*57c0*/  MOV R2, R7 ;  /* 0x0000000700027202 */ /* 0x000fc80000000f00 */
[----:B0-2---:R-:W-:Y:S05]  /*57d0*/  RET.REL.NODEC R2 `(_ZN18transformer_engine6detail38cast_transpose_fused_kernel_notalignedILb1ELb1ELb0EfNS_16CTDBiasDActParamIff13__nv_fp8_e4m3fEELi1ELi4ENS_5EmptyEXadL_ZNS_5dgeluIffEET_T0_RKS5_EEEEvT3_mmm) ;  /* 0xffffffa802087950 */ /* 0x005fea0003c3ffff */
.L_x_13322:
        /* <DEDUP_REMOVED lines=10> */
.L_x_29742:


//--------------------- .text._ZN18transformer_engine6detail38cast_transpose_fused_kernel_notalignedILb1ELb1ELb0EfNS_16CTDBiasDActParamIff13__nv_fp8_e5m2fEELi1ELi4ENS_5EmptyEXadL_ZNS_5dgeluIffEET_T0_RKS5_EEEEvT3_mmm --------------------------
	.section	.text._ZN18transformer_engine6detail38cast_transpose_fused_kernel_notalignedILb1ELb1ELb0EfNS_16CTDBiasDActParamIff13__nv_fp8_e5m2fEELi1ELi4ENS_5EmptyEXadL_ZNS_5dgeluIffEET_T0_RKS5_EEEEvT3_mmm,"ax",@progbits
	.align	128
        .global         _ZN18transformer_engine6detail38cast_transpose_fused_kernel_notalignedILb1ELb1ELb0EfNS_16CTDBiasDActParamIff13__nv_fp8_e5m2fEELi1ELi4ENS_5EmptyEXadL_ZNS_5dgeluIffEET_T0_RKS5_EEEEvT3_mmm
        .type           _ZN18transformer_engine6detail38cast_transpose_fused_kernel_notalignedILb1ELb1ELb0EfNS_16CTDBiasDActParamIff13__nv_fp8_e5m2fEELi1ELi4ENS_5EmptyEXadL_ZNS_5dgeluIffEET_T0_RKS5_EEEEvT3_mmm,@function
        .size           _ZN18transformer_engine6detail38cast_transpose_fused_kernel_notalignedILb1ELb1ELb0EfNS_16CTDBiasDActParamIff13__nv_fp8_e5m2fEELi1ELi4ENS_5EmptyEXadL_ZNS_5dgeluIffEET_T0_RKS5_EEEEvT3_mmm,(.L_x_29744 - _ZN18transformer_engine6detail38cast_transpose_fused_kernel_notalignedILb1ELb1ELb0EfNS_16CTDBiasDActParamIff13__nv_fp8_e5m2fEELi1ELi4ENS_5EmptyEXadL_ZNS_5dgeluIffEET_T0_RKS5_EEEEvT3_mmm)
        .other          _ZN18transformer_engine6detail38cast_transpose_fused_kernel_notalignedILb1ELb1ELb0EfNS_16CTDBiasDActParamIff13__nv_fp8_e5m2fEELi1ELi4ENS_5EmptyEXadL_ZNS_5dgeluIffEET_T0_RKS5_EEEEvT3_mmm,@"STO_CUDA_ENTRY STV_DEFAULT"
_ZN18transformer_engine6detail38cast_transpose_fused_kernel_notalignedILb1ELb1ELb0EfNS_16CTDBiasDActParamIff13__nv_fp8_e5m2fEELi1ELi4ENS_5EmptyEXadL_ZNS_5dgeluIffEET_T0_RKS5_EEEEvT3_mmm:
.text._ZN18transformer_engine6detail38cast_transpose_fused_kernel_notalignedILb1ELb1ELb0EfNS_16CTDBiasDActParamIff13__nv_fp8_e5m2fEELi1ELi4ENS_5EmptyEXadL_ZNS_5dgeluIffEET_T0_RKS5_EEEEvT3_mmm:
        /* <DEDUP_REMOVED lines=43> */
.L_x_13323:
[----:B------:R-:W-:-:S07]  /*02b0*/  MOV R6, 0x2d0 ;  /* 0x000002d000067802 */ /* 0x000fce0000000f00 */
[----:B------:R-:W-:Y:S05]  /*02c0*/  CALL.REL.NOINC `($__internal_442_$__cuda_sm20_div_u64) ;  /* 0x0000004c00507944 */ /* 0x000fea0003c00000 */
        /* <DEDUP_REMOVED lines=11> */
.L_x_13324:
        /* <DEDUP_REMOVED lines=285> */
[----:B------:R-:W-:Y:S02]  /*1550*/  F2FP.SATFINITE.E5M2.F32.PACK_AB_MERGE_C R12, RZ, R12, RZ ;  /* 0x0000000cff0c723e */ /* 0x000fe400048060ff */
        /* <DEDUP_REMOVED lines=20> */
[----:B------:R-:W-:Y:S01]  /*16a0*/  F2FP.SATFINITE.E5M2.F32.PACK_AB_MERGE_C R17, RZ, R17, RZ ;  /* 0x00000011ff11723e */ /* 0x000fe200048060ff */
        /* <DEDUP_REMOVED lines=16> */
[----:B------:R-:W-:Y:S02]  /*17b0*/  F2FP.SATFINITE.E5M2.F32.PACK_AB_MERGE_C R9, RZ, R16, RZ ;  /* 0x00000010ff09723e */ /* 0x000fe400048060ff */
[----:B------:R-:W-:Y:S02]  /*17c0*/  IADD3 R16, P2, PT, R18, R34, RZ ;  /* 0x0000002212107210 */ /* 0x000fe40007f5e0ff */
[----:B------:R-:W-:Y:S02]  /*17d0*/  F2FP.SATFINITE.E5M2.F32.PACK_AB_MERGE_C R30, RZ, R30, RZ ;  /* 0x0000001eff1e723e */ /* 0x000fe400048060ff */
        /* <DEDUP_REMOVED lines=172> */
[----:B------:R-:W-:Y:S01]  /*22a0*/  F2FP.SATFINITE.E5M2.F32.PACK_AB_MERGE_C R14, RZ, R14, RZ ;  /* 0x0000000eff0e723e */ /* 0x000fe200048060ff */
        /* <DEDUP_REMOVED lines=14> */
[----:B------:R-:W-:Y:S01]  /*2390*/  F2FP.SATFINITE.E5M2.F32.PACK_AB_MERGE_C R18, RZ, R18, RZ ;  /* 0x00000012ff12723e */ /* 0x000fe200048060ff */
        /* <DEDUP_REMOVED lines=41> */
[----:B------:R-:W-:Y:S01]  /*2630*/  F2FP.SATFINITE.E5M2.F32.PACK_AB_MERGE_C R13, RZ, R22, RZ ;  /* 0x00000016ff0d723e */ /* 0x000fe200048060ff */
[----:B------:R-:W-:Y:S01]  /*2640*/  FMUL R22, R30, UR33 ;  /* 0x000000211e167c20 */ /* 0x000fe20008400000 */
[----:B------:R-:W-:-:S03]  /*2650*/  IADD3.X R31, PT, PT, R31, UR34, RZ, P3, !PT ;  /* 0x000000221f1f7c10 */ /* 0x000fc60009ffe4ff */
[----:B------:R0:W-:Y:S01]  /*2660*/  @!P0 STG.E.U8 desc[UR28][R6.64], R13 ;  /* 0x0000000d06008986 */ /* 0x0001e2000c10111c */
[----:B------:R-:W-:-:S03]  /*2670*/  F2FP.SATFINITE.E5M2.F32.PACK_AB_MERGE_C R22, RZ, R22, RZ ;  /* 0x00000016ff16723e */ /* 0x000fc600048060ff */
        /* <DEDUP_REMOVED lines=196> */
[----:B------:R-:W-:-:S05]  /*32c0*/  F2FP.SATFINITE.E5M2.F32.PACK_AB_MERGE_C R31, RZ, R7, RZ ;  /* 0x00000007ff1f723e */ /* 0x000fca00048060ff */
        /* <DEDUP_REMOVED lines=13> */
[----:B------:R-:W-:Y:S02]  /*33a0*/  F2FP.SATFINITE.E5M2.F32.PACK_AB_MERGE_C R37, RZ, R28, RZ ;  /* 0x0000001cff25723e */ /* 0x000fe400048060ff */
        /* <DEDUP_REMOVED lines=24> */
[----:B------:R-:W-:-:S05]  /*3530*/  F2FP.SATFINITE.E5M2.F32.PACK_AB_MERGE_C R31, RZ, R31, RZ ;  /* 0x0000001fff1f723e */ /* 0x000fca00048060ff */
        /* <DEDUP_REMOVED lines=117> */
[----:B------:R-:W-:Y:S01]  /*3c90*/  F2FP.SATFINITE.E5M2.F32.PACK_AB_MERGE_C R31, RZ, R31, RZ ;  /* 0x0000001fff1f723e */ /* 0x000fe200048060ff */
        /* <DEDUP_REMOVED lines=15> */
[----:B------:R-:W-:Y:S02]  /*3d90*/  F2FP.SATFINITE.E5M2.F32.PACK_AB_MERGE_C R29, RZ, R24, RZ ;  /* 0x00000018ff1d723e */ /* 0x000fe400048060ff */
[----:B------:R-:W-:Y:S02]  /*3da0*/  ISETP.GE.U32.AND P1, PT, R9, UR7, PT ;  /* 0x0000000709007c0c */ /* 0x000fe4000bf26070 */
[----:B------:R-:W-:Y:S01]  /*3db0*/  F2FP.SATFINITE.E5M2.F32.PACK_AB_MERGE_C R20, RZ, R20, RZ ;  /* 0x00000014ff14723e */ /* 0x000fe200048060ff */
[----:B------:R-:W-:Y:S01]  /*3dc0*/  FMUL R14, R14, 0.5 ;  /* 0x3f0000000e0e7820 */ /* 0x000fe20000400000 */
[----:B------:R-:W-:-:S02]  /*3dd0*/  F2FP.SATFINITE.E5M2.F32.PACK_AB_MERGE_C R33, RZ, R33, RZ ;  /* 0x00000021ff21723e */ /* 0x000fc400048060ff */
        /* <DEDUP_REMOVED lines=55> */
[----:B------:R-:W-:Y:S01]  /*4150*/  F2FP.SATFINITE.E5M2.F32.PACK_AB_MERGE_C R27, RZ, R9, RZ ;  /* 0x00000009ff1b723e */ /* 0x000fe200048060ff */
        /* <DEDUP_REMOVED lines=53> */
.L_x_13329:
        /* <DEDUP_REMOVED lines=48> */
.L_x_13328:
[----:B------:R-:W-:Y:S05]  /*47b0*/  BSYNC.RECONVERGENT B1 ;  /* 0x0000000000017941 */ /* 0x000fea0003800200 */
.L_x_13327:
[----:B------:R-:W-:Y:S05]  /*47c0*/  @!P0 BRA `(.L_x_13326) ;  /* 0x00000000004c8947 */ /* 0x000fea0003800000 */
[----:B0-----:R-:W-:Y:S01]  /*47d0*/  IMAD R4, R8, 0x84, R15 ;  /* 0x0000008408047824 */ /* 0x001fe200078e020f */
[----:B------:R-:W-:-:S03]  /*47e0*/  IADD3 R14, PT, PT, -R14, RZ, RZ ;  /* 0x000000ff0e0e7210 */ /* 0x000fc60007ffe1ff */
[----:B------:R-:W-:-:S05]  /*47f0*/  IMAD R4, R17, 0x4, R4 ;  /* 0x0000000411047824 */ /* 0x000fca00078e0204 */
[----:B------:R-:W-:-:S07]  /*4800*/  IADD3 R6, PT, PT, R21, R4, RZ ;  /* 0x0000000415067210 */ /* 0x000fce0007ffe0ff */
.L_x_13330:
        /* <DEDUP_REMOVED lines=15> */
.L_x_13326:
[----:B------:R-:W-:Y:S05]  /*4900*/  BSYNC.RECONVERGENT B0 ;  /* 0x0000000000007941 */ /* 0x000fea0003800200 */
.L_x_13325:
        /* <DEDUP_REMOVED lines=26> */
.L_x_13332:
[----:B------:R-:W-:Y:S05]  /*4ab0*/  BSYNC.RECONVERGENT B0 ;  /* 0x0000000000007941 */ /* 0x000fea0003800200 */
.L_x_13331:
        /* <DEDUP_REMOVED lines=37> */
.L_x_13341:
[----:B------:R-:W-:Y:S02]  /*4d10*/  ISETP.NE.AND P0, PT, R0, RZ, PT ;  /* 0x000000ff0000720c */ /* 0x000fe40003f05270 */
[----:B-1----:R-:W-:-:S11]  /*4d20*/  FMNMX R5, R4, R5, !PT ;  /* 0x0000000504057209 */ /* 0x002fd60007800000 */
[----:B------:R-:W-:Y:S05]  /*4d30*/  @P0 BRA `(.L_x_13334) ;  /* 0x0000000000080947 */ /* 0x000fea0003800000 */
[----:B------:R-:W1:Y:S02]  /*4d40*/  LDC.64 R2, c[0x0][0x3a8] ;  /* 0x0000ea00ff027b82 */ /* 0x000e640000000a00 */
[----:B-1----:R1:W-:Y:S02]  /*4d50*/  REDG.E.MAX.S32.STRONG.GPU desc[UR28][R2.64], R5 ;  /* 0x000000050200798e */ /* 0x0023e4000d12e31c */
.L_x_13334:
[----:B------:R-:W-:Y:S05]  /*4d60*/  BSYNC B0 ;  /* 0x0000000000007941 */ /* 0x000fea0003800000 */
.L_x_13333:
        /* <DEDUP_REMOVED lines=11> */
[----:B01----:R-:W-:Y:S05]  /*4e20*/  CALL.REL.NOINC `($__internal_443_$__cuda_sm20_rcp_rn_f32_slowpath) ;  /* 0x0000000400987944 */ /* 0x003fea0003c00000 */
[----:B------:R-:W-:Y:S05]  /*4e30*/  BRA `(.L_x_13337) ;  /* 0x0000000000147947 */ /* 0x000fea0003800000 */
.L_x_13336:
[----:B-12---:R-:W1:Y:S01]  /*4e40*/  MUFU.RCP R5, UR33 ;  /* 0x0000002100057d08 */ /* 0x006e620008001000 */
[----:B------:R-:W-:-:S05]  /*4e50*/  MOV R0, UR33 ;  /* 0x0000002100007c02 */ /* 0x000fca0008000f00 */
[----:B-1----:R-:W-:-:S04]  /*4e60*/  FFMA R0, R5, R0, -1 ;  /* 0xbf80000005007423 */ /* 0x002fc80000000000 */
[----:B------:R-:W-:-:S04]  /*4e70*/  FADD.FTZ R0, -R0, -RZ ;  /* 0x800000ff00007221 */ /* 0x000fc80000010100 */
[----:B------:R-:W-:-:S07]  /*4e80*/  FFMA R5, R5, R0, R5 ;  /* 0x0000000005057223 */ /* 0x000fce0000000005 */
.L_x_13337:
[----:B0-----:R-:W0:Y:S02]  /*4e90*/  LDC.64 R2, c[0x0][0x3b0] ;  /* 0x0000ec00ff027b82 */ /* 0x001e240000000a00 */
[----:B0-----:R-:W-:Y:S01]  /*4ea0*/  STG.E desc[UR28][R2.64], R5 ;  /* 0x0000000502007986 */ /* 0x001fe2000c10191c */
[----:B------:R-:W-:Y:S05]  /*4eb0*/  EXIT ;  /* 0x000000000000794d */ /* 0x000fea0003800000 */
.L_x_13335:
[----:B------:R-:W-:Y:S02]  /*4ec0*/  HFMA2 R9, -RZ, RZ, 0, 1.847743988037109375e-06 ;  /* 0x0000001fff097431 */ /* 0x000fe400000001ff */
[----:B------:R-:W-:Y:S01]  /*4ed0*/  IMAD.MOV.U32 R7, RZ, RZ, 0x4 ;  /* 0x00000004ff077424 */ /* 0x000fe200078e00ff */
[----:B------:R-:W-:-:S07]  /*4ee0*/  MOV R6, 0xffffffff ;  /* 0xffffffff00067802 */ /* 0x000fce0000000f00 */
[----:B01----:R-:W-:Y:S05]  /*4ef0*/  WARPSYNC.COLLECTIVE R6, `(.L_x_13338) ;  /* 0x0000000006087348 */ /* 0x003fea0003c00000 */
[----:B-1----:R1:W2:Y:S02]  /*4f00*/  SHFL.DOWN P0, R5, R2, R7, R9 ;  /* 0x0800000702057389 */ /* 0x0022a40000000009 */
[----:B012---:R-:W-:Y:S05]  /*4f10*/  ENDCOLLECTIVE ;  /* 0x000000000000791b */ /* 0x007fea0003800000 */
.L_x_13338:
[----:B------:R-:W-:Y:S02]  /*4f20*/  HFMA2 R7, -RZ, RZ, 0, 1.1920928955078125e-07 ;  /* 0x00000002ff077431 */ /* 0x000fe400000001ff */
[----:B------:R-:W-:-:S05]  /*4f30*/  IMAD.MOV.U32 R3, RZ, RZ, R5 ;  /* 0x000000ffff037224 */ /* 0x000fca00078e0005 */
[----:B------:R-:W-:-:S04]  /*4f40*/  FMNMX R3, R3, R2, !PT ;  /* 0x0000000203037209 */ /* 0x000fc80007800000 */
[----:B------:R-:W-:-:S07]  /*4f50*/  MOV R2, R3 ;  /* 0x0000000300027202 */ /* 0x000fce0000000f00 */
[----:B------:R-:W-:Y:S05]  /*4f60*/  WARPSYNC.COLLECTIVE R6, `(.L_x_13339) ;  /* 0x0000000006087348 */ /* 0x000fea0003c00000 */
[----:B------:R0:W1:Y:S02]  /*4f70*/  SHFL.DOWN P0, R5, R2, R7, R9 ;  /* 0x0800000702057389 */ /* 0x0000640000000009 */
[----:B01----:R-:W-:Y:S05]  /*4f80*/  ENDCOLLECTIVE ;  /* 0x000000000000791b */ /* 0x003fea0003800000 */
.L_x_13339:
[----:B------:R-:W-:Y:S02]  /*4f90*/  HFMA2 R7, -RZ, RZ, 0, 5.9604644775390625e-08 ;  /* 0x00000001ff077431 */ /* 0x000fe400000001ff */
[----:B------:R-:W-:-:S05]  /*4fa0*/  IMAD.MOV.U32 R4, RZ, RZ, R5 ;  /* 0x000000ffff047224 */ /* 0x000fca00078e0005 */
[----:B------:R-:W-:-:S04]  /*4fb0*/  FMNMX R4, R3, R4, !PT ;  /* 0x0000000403047209 */ /* 0x000fc80007800000 */
[----:B------:R-:W-:-:S07]  /*4fc0*/  MOV R2, R4 ;  /* 0x0000000400027202 */ /* 0x000fce0000000f00 */
[----:B------:R-:W-:Y:S05]  /*4fd0*/  WARPSYNC.COLLECTIVE R6, `(.L_x_13340) ;  /* 0x0000000006087348 */ /* 0x000fea0003c00000 */
[----:B------:R0:W1:Y:S02]  /*4fe0*/  SHFL.DOWN P0, R5, R2, R7, R9 ;  /* 0x0800000702057389 */ /* 0x0000640000000009 */
[----:B01----:R-:W-:Y:S05]  /*4ff0*/  ENDCOLLECTIVE ;  /* 0x000000000000791b */ /* 0x003fea0003800000 */
.L_x_13340:
[----:B------:R-:W-:Y:S05]  /*5000*/  BRA `(.L_x_13341) ;  /* 0xfffffffc00407947 */ /* 0x000fea000383ffff */
        .weak           $__internal_442_$__cuda_sm20_div_u64
        .type           $__internal_442_$__cuda_sm20_div_u64,@function
        .size           $__internal_442_$__cuda_sm20_div_u64,($__internal_443_$__cuda_sm20_rcp_rn_f32_slowpath - $__internal_442_$__cuda_sm20_div_u64)
$__internal_442_$__cuda_sm20_div_u64:
        /* <DEDUP_REMOVED lines=71> */
[----:B------:R-:W-:Y:S11]  /*5480*/  RET.REL.NODEC R4 `(_ZN18transformer_engine6detail38cast_transpose_fused_kernel_notalignedILb1ELb1ELb0EfNS_16CTDBiasDActParamIff13__nv_fp8_e5m2fEELi1ELi4ENS_5EmptyEXadL_ZNS_5dgeluIffEET_T0_RKS5_EEEEvT3_mmm) ;  /* 0xffffffa804dc7950 */ /* 0x000ff60003c3ffff */
        .weak           $__internal_443_$__cuda_sm20_rcp_rn_f32_slowpath
        .type           $__internal_443_$__cuda_sm20_rcp_rn_f32_slowpath,@function
        .size           $__internal_443_$__cuda_sm20_rcp_rn_f32_slowpath,(.L_x_29744 - $__internal_443_$__cuda_sm20_rcp_rn_f32_slowpath)
$__internal_443_$__cuda_sm20_rcp_rn_f32_slowpath:
        /* <DEDUP_REMOVED lines=15> */
.L_x_13342:
        /* <DEDUP_REMOVED lines=33> */
.L_x_13344:
[----:B------:R0:W1:Y:S02]  /*5790*/  MUFU.RCP R2, R0 ;  /* 0x0000000000027308 */ /* 0x0000640000001000 */
.L_x_13343:
[----:B------:R-:W-:Y:S02]  /*57a0*/  HFMA2 R3, -RZ, RZ, 0, 0 ;  /* 0x00000000ff037431 */ /* 0x000fe400000001ff */
[----:B-1-3--:R-:W-:Y:S01]  /*57b0*/  IMAD.MOV.U32 R5, RZ, RZ, R2 ;  /* 0x000000ffff057224 */ /* 0x00afe200078e0002 */
[----:B------:R-:W-:-:S04]  /*57c0*/  MOV R2, R7 ;  /* 0x0000000700027202 */ /* 0x000fc80000000f00 */
[----:B0-2---:R-:W-:Y:S05]  /*57d0*/  RET.REL.NODEC R2 `(_ZN18transformer_engine6detail38cast_transpose_fused_kernel_notalignedILb1ELb1ELb0EfNS_16CTDBiasDActParamIff13__nv_fp8_e5m2fEELi1ELi4ENS_5EmptyEXadL_ZNS_5dgeluIffEET_T0_RKS5_EEEEvT3_mmm) ;  /* 0xffffffa802087950 */ /* 0x005fea0003c3ffff */
.L_x_13345:
        /* <DEDUP_REMOVED lines=10> */
.L_x_29744:


//--------------------- .text._ZN18transformer_engine6detail38cast_transpose_fused_kernel_notalignedILb1ELb1ELb0EfNS_16CTDBiasDActParamIff13__nv_bfloat16fEELi1ELi2ENS_5EmptyEXadL_ZNS_5dgeluIffEET_T0_RKS5_EEEEvT3_mmm --------------------------
	.section	.text._ZN18transformer_engine6detail38cast_transpose_fused_kernel_notalignedILb1ELb1ELb0EfNS_16CTDBiasDActParamIff13__nv_bfloat16fEELi1ELi2ENS_5EmptyEXadL_ZNS_5dgeluIffEET_T0_RKS5_EEEEvT3_mmm,"ax",@progbits
	.align	128
        .global         _ZN18transformer_engine6detail38cast_transpose_fused_kernel_notalignedILb1ELb1ELb0EfNS_16CTDBiasDActParamIff13__nv_bfloat16fEELi1ELi2ENS_5EmptyEXadL_ZNS_5dgeluIffEET_T0_RKS5_EEEEvT3_mmm
        .type           _ZN18transformer_engine6detail38cast_transpose_fused_kernel_notalignedILb1ELb1ELb0EfNS_16CTDBiasDActParamIff13__nv_bfloat16fEELi1ELi2ENS_5EmptyEXadL_ZNS_5dgeluIffEET_T0_RKS5_EEEEvT3_mmm,@function
        .size           _ZN18transformer_engine6detail38cast_transpose_fused_kernel_notalignedILb1ELb1ELb0EfNS_16CTDBiasDActParamIff13__nv_bfloat16fEELi1ELi2ENS_5EmptyEXadL_ZNS_5dgeluIffEET_T0_RKS5_EEEEvT3_mmm,(.L_x_29746 - _ZN18transformer_engine6detail38cast_transpose_fused_kernel_notalignedILb1ELb1ELb0EfNS_16CTDBiasDActParamIff13__nv_bfloat16fEELi1ELi2ENS_5EmptyEXadL_ZNS_5dgeluIffEET_T0_RKS5_EEEEvT3_mmm)
        .other          _ZN18transformer_engine6detail38cast_transpose_fused_kernel_notalignedILb1ELb1ELb0EfNS_16CTDBiasDActParamIff13__nv_bfloat16fEELi1ELi2ENS_5EmptyEXadL_ZNS_5dgeluIffEET_T0_RKS5_EEEEvT3_mmm,@"STO_CUDA_ENTRY STV_DEFAULT"
_ZN18transformer_engine6detail38cast_transpose_fused_kernel_notalignedILb1ELb1ELb0EfNS_16CTDBiasDActParamIff13__nv_bfloat16fEELi1ELi2ENS_5EmptyEXadL_ZNS_5dgeluIffEET_T0_RKS5_EEEEvT3_mmm:
.text._ZN18transformer_engine6detail38cast_transpose_fused_kernel_notalignedILb1ELb1ELb0EfNS_16CTDBiasDActParamIff13__nv_bfloat16fEELi1ELi2ENS_5EmptyEXadL_ZNS_5dgeluIffEET_T0_RKS5_EEEEvT3_mmm:
        /* <DEDUP_REMOVED lines=43> */
.L_x_13346:
[----:B------:R-:W-:-:S07]  /*02b0*/  MOV R5, 0x2d0 ;  /* 0x000002d000057802 */ /* 0x000fce0000000f00 */
[----:B------:R-:W-:Y:S05]  /*02c0*/  CALL.REL.NOINC `($__internal_444_$__cuda_sm20_div_u64) ;  /* 0x0000002c00fc7944 */ /* 0x000fea0003c00000 */
        /* <DEDUP_REMOVED lines=11> */
.L_x_13347:
[----:B------:R-:W0:Y:S01]  /*0380*/  LDCU.64 UR16, c[0x0][0x3d0] ;  /* 0x00007a00ff1077ac */ /* 0x000e220008000a00 */
[C---:B------:R-:W-:Y:S01]  /*0390*/  IMAD.SHL.U32 R5, R21.reuse, 0x4, RZ ;  /* 0x0000000415057824 */ /* 0x040fe200078e00ff */
[----:B------:R-:W-:Y:S02]  /*03a0*/  SHF.L.U32 R21, R21, 0x3, RZ ;  /* 0x0000000315157819 */ /* 0x000fe400000006ff */
[----:B------:R-:W-:Y:S01]  /*03b0*/  CS2R R14, SRZ ;  /* 0x00000000000e7805 */ /* 0x000fe2000001ff00 */
[----:B------:R-:W1:Y:S01]  /*03c0*/  LDCU.64 UR28, c[0x0][0x3c8] ;  /* 0x00007900ff1c77ac */ /* 0x000e620008000a00 */
[C---:B------:R-:W-:Y:S01]  /*03d0*/  VIADD R4, R5.reuse, 0x1 ;  /* 0x0000000105047836 */ /* 0x040fe20000000000 */
[----:B------:R-:W-:Y:S01]  /*03e0*/  IADD3 R2, PT, PT, -R5, R0, RZ ;  /* 0x0000000005027210 */ /* 0x000fe20007ffe1ff */
[----:B------:R-:W-:Y:S02]  /*03f0*/  USHF.L.U32 UR14, UR19, 0x5, URZ ;  /* 0x00000005130e7899 */ /* 0x000fe400080006ff */
[----:B------:R-:W-:-:S02]  /*0400*/  USHF.L.U64.HI UR8, UR4, 0x5, UR5 ;  /* 0x0000000504087899 */ /* 0x000fc40008010205 */
[C---:B------:R-:W-:Y:S01]  /*0410*/  VIADD R8, R2.reuse, 0xffffffff ;  /* 0xffffffff02087836 */ /* 0x040fe20000000000 */
[----:B------:R-:W-:Y:S01]  /*0420*/  USHF.L.U64.HI UR15, UR19, 0x5, UR6 ;  /* 0x00000005130f7899 */ /* 0x000fe20008010206 */
[----:B------:R-:W-:Y:S01]  /*0430*/  LOP3.LUT R12, R2, 0x1f, RZ, 0xc0, !PT ;  /* 0x0000001f020c7812 */ /* 0x000fe200078ec0ff */
[----:B------:R-:W2:Y:S02]  /*0440*/  LDCU.64 UR24, c[0x0][0x358] ;  /* 0x00006b00ff1877ac */ /* 0x000ea40008000a00 */
[----:B------:R-:W-:Y:S01]  /*0450*/  LOP3.LUT R8, R8, 0x1f, RZ, 0xc0, !PT ;  /* 0x0000001f08087812 */ /* 0x000fe200078ec0ff */
[----:B0-----:R-:W-:Y:S02]  /*0460*/  USHF.R.U64 UR32, UR16, 0x1, UR17 ;  /* 0x0000000110207899 */ /* 0x001fe40008001211 */
[----:B------:R-:W-:Y:S02]  /*0470*/  USHF.R.U32.HI UR33, URZ, 0x1, UR17 ;  /* 0x00000001ff217899 */ /* 0x000fe40008011611 */
[----:B------:R-:W-:Y:S01]  /*0480*/  ULEA UR7, UP1, -UR4, UR32, 0x5 ;  /* 0x0000002004077291 */ /* 0x000fe2000f8229ff */
[----:B-1----:R-:W-:Y:S01]  /*0490*/  IMAD R23, R21, UR29, RZ ;  /* 0x0000001d15177c24 */ /* 0x002fe2000f8e02ff */
[----:B------:R-:W-:-:S02]  /*04a0*/  UIADD3 UR9, UP0, UPT, -UR14, UR28, URZ ;  /* 0x0000001c0e097290 */ /* 0x000fc4000ff1e1ff */
[----:B------:R-:W-:Y:S02]  /*04b0*/  UIADD3.X UR8, UPT, UPT, ~UR8, UR33, URZ, UP1, !UPT ;  /* 0x0000002108087290 */ /* 0x000fe40008ffe5ff */
[----:B------:R-:W-:Y:S02]  /*04c0*/  UISETP.LT.U32.AND UP1, UPT, UR7, 0x20, UPT ;  /* 0x000000200700788c */ /* 0x000fe4000bf21070 */
[----:B------:R-:W-:Y:S02]  /*04d0*/  UIADD3.X UR10, UPT, UPT, ~UR15, UR29, URZ, UP0, !UPT ;  /* 0x0000001d0f0a7290 */ /* 0x000fe400087fe5ff */
[----:B------:R-:W-:Y:S02]  /*04e0*/  UISETP.LT.U32.AND UP0, UPT, UR9, 0x20, UPT ;  /* 0x000000200900788c */ /* 0x000fe4000bf01070 */
[----:B------:R-:W-:Y:S02]  /*04f0*/  UISETP.LT.U32.AND.EX UP1, UPT, UR8, URZ, UPT, UP1 ;  /* 0x000000ff0800728c */ /* 0x000fe4000bf21110 */
[----:B------:R-:W-:-:S02]  /*0500*/  UISETP.LT.U32.AND.EX UP0, UPT, UR10, URZ, UPT, UP0 ;  /* 0x000000ff0a00728c */ /* 0x000fc4000bf01100 */
[----:B------:R-:W-:Y:S02]  /*0510*/  USEL UR26, UR7, 0x20, UP1 ;  /* 0x00000020071a7887 */ /* 0x000fe40008800000 */
[----:B------:R-:W-:Y:S01]  /*0520*/  USEL UR23, UR9, 0x20, UP0 ;  /* 0x0000002009177887 */ /* 0x000fe20008000000 */
[----:B------:R-:W0:Y:S03]  /*0530*/  LDCU.128 UR8, c[0x0][0x380] ;  /* 0x00007000ff0877ac */ /* 0x000e260008000c00 */
[----:B------:R-:W-:Y:S01]  /*0540*/  ISETP.GE.U32.AND P0, PT, R4, UR26, PT ;  /* 0x0000001a04007c0c */ /* 0x000fe2000bf06070 */
[----:B------:R-:W-:-:S03]  /*0550*/  UIMAD UR7, UR5, UR28, URZ ;  /* 0x0000001c050772a4 */ /* 0x000fc6000f8e02ff */
[----:B------:R-:W-:Y:S01]  /*0560*/  ISETP.LT.U32.AND P0, PT, R8, UR23, !P0 ;  /* 0x0000001708007c0c */ /* 0x000fe2000c701070 */
[----:B------:R-:W-:Y:S02]  /*0570*/  UIMAD.WIDE.U32 UR12, UR4, UR28, URZ ;  /* 0x0000001c040c72a5 */ /* 0x000fe4000f8e00ff */
[----:B------:R-:W-:Y:S02]  /*0580*/  UIMAD UR7, UR4, UR29, UR7 ;  /* 0x0000001d040772a4 */ /* 0x000fe4000f8e0207 */
[----:B------:R-:W-:Y:S02]  /*0590*/  USHF.L.U32 UR30, UR28, 0x1, URZ ;  /* 0x000000011c1e7899 */ /* 0x000fe400080006ff */
[----:B------:R-:W-:Y:S02]  /*05a0*/  ULEA UR14, UP0, UR12, UR14, 0x6 ;  /* 0x0000000e0c0e7291 */ /* 0x000fe4000f8030ff */
[----:B------:R-:W-:Y:S02]  /*05b0*/  UIADD3 UR13, UPT, UPT, UR13, UR7, URZ ;  /* 0x000000070d0d7290 */ /* 0x000fe4000fffe0ff */
[----:B------:R-:W-:-:S02]  /*05c0*/  USHF.L.U64.HI UR31, UR28, 0x1, UR29 ;  /* 0x000000011c1f7899 */ /* 0x000fc4000801021d */
[----:B------:R-:W-:Y:S01]  /*05d0*/  @P0 IMAD.MOV.U32 R9, RZ, RZ, RZ ;  /* 0x000000ffff090224 */ /* 0x000fe200078e00ff */
[----:B------:R-:W-:Y:S02]  /*05e0*/  USHF.L.U32 UR7, UR14, 0x2, URZ ;  /* 0x000000020e077899 */ /* 0x000fe400080006ff */
[----:B------:R-:W-:Y:S01]  /*05f0*/  ULEA.HI.X UR15, UR12, UR15, UR13, 0x6, UP0 ;  /* 0x0000000f0c0f7291 */ /* 0x000fe200080f340d */
[----:B------:R-:W-:Y:S01]  /*0600*/  @P0 IMAD.WIDE.U32 R6, R21, UR28, R8 ;  /* 0x0000001c15060c25 */ /* 0x000fe2000f8e0008 */
[----:B0-----:R-:W-:Y:S02]  /*0610*/  UIADD3 UR21, UP0, UPT, UR7, UR10, URZ ;  /* 0x0000000a07157290 */ /* 0x001fe4000ff1e0ff */
[----:B------:R-:W-:Y:S01]  /*0620*/  USHF.L.U64.HI UR10, UR14, 0x2, UR15 ;  /* 0x000000020e0a7899 */ /* 0x000fe2000801020f */
[----:B------:R-:W-:-:S03]  /*0630*/  @P0 IADD3 R9, P1, PT, R6, UR30, RZ ;  /* 0x0000001e06090c10 */ /* 0x000fc6000ff3e0ff */
[----:B------:R-:W-:Y:S01]  /*0640*/  UIADD3.X UR22, UPT, UPT, UR10, UR11, URZ, UP0, !UPT ;  /* 0x0000000b0a167290 */ /* 0x000fe200087fe4ff */
[----:B------:R-:W-:Y:S01]  /*0650*/  @P0 IADD3.X R6, PT, PT, R23, UR31, R7, P1, !PT ;  /* 0x0000001f17060c10 */ /* 0x000fe20008ffe407 */
[----:B------:R-:W-:-:S03]  /*0660*/  @P0 IMAD.SHL.U32 R16, R9, 0x4, RZ ;  /* 0x0000000409100824 */ /* 0x000fc600078e00ff */
[----:B------:R-:W-:Y:S02]  /*0670*/  @P0 SHF.L.U64.HI R9, R9, 0x2, R6 ;  /* 0x0000000209090819 */ /* 0x000fe40000010206 */
[----:B------:R-:W-:-:S04]  /*0680*/  @P0 IADD3 R6, P1, PT, R16, UR21, RZ ;  /* 0x0000001510060c10 */ /* 0x000fc8000ff3e0ff */
[----:B------:R-:W-:Y:S02]  /*0690*/  @P0 IADD3.X R7, PT, PT, R9, UR22, RZ, P1, !PT ;  /* 0x0000001609070c10 */ /* 0x000fe40008ffe4ff */
[----:B------:R-:W-:-:S03]  /*06a0*/  ISETP.GE.U32.AND P1, PT, R5, UR26, PT ;  /* 0x0000001a05007c0c */ /* 0x000fc6000bf26070 */
[----:B--2---:R0:W2:Y:S01]  /*06b0*/  @P0 LDG.E R15, desc[UR24][R6.64] ;  /* 0x00000018060f0981 */ /* 0x0040a2000c1e1900 */
[----:B------:R-:W-:Y:S01]  /*06c0*/  HFMA2 R13, -RZ, RZ, 0, 0 ;  /* 0x00000000ff0d7431 */ /* 0x000fe200000001ff */
[----:B------:R-:W-:Y:S02]  /*06d0*/  ISETP.LT.U32.AND P1, PT, R12, UR23, !P1 ;  /* 0x000000170c007c0c */ /* 0x000fe4000cf21070 */
[----:B------:R-:W-:Y:S01]  /*06e0*/  MOV R26, RZ ;  /* 0x000000ff001a7202 */ /* 0x000fe20000000f00 */
[----:B------:R-:W-:-:S04]  /*06f0*/  IMAD.WIDE.U32 R12, R21, UR28, R12 ;  /* 0x0000001c150c7c25 */ /* 0x000fc8000f8e000c */
[----:B------:R-:W-:-:S06]  /*0700*/  IMAD.IADD R3, R13, 0x1, R23 ;  /* 0x000000010d037824 */ /* 0x000fcc00078e0217 */
[C---:B------:R-:W-:Y:S01]  /*0710*/  @P1 IMAD.SHL.U32 R28, R12.reuse, 0x4, RZ ;  /* 0x000000040c1c1824 */ /* 0x040fe200078e00ff */
[----:B------:R-:W-:-:S04]  /*0720*/  @P1 SHF.L.U64.HI R13, R12, 0x2, R3 ;  /* 0x000000020c0d1819 */ /* 0x000fc80000010203 */
[----:B------:R-:W-:-:S04]  /*0730*/  @P1 IADD3 R30, P2, PT, R28, UR21, RZ ;  /* 0x000000151c1e1c10 */ /* 0x000fc8000ff5e0ff */
[----:B------:R-:W-:-:S05]  /*0740*/  @P1 IADD3.X R31, PT, PT, R13, UR22, RZ, P2, !PT ;  /* 0x000000160d1f1c10 */ /* 0x000fca00097fe4ff */
[----:B------:R-:W3:Y:S01]  /*0750*/  @P1 LDG.E R26, desc[UR24][R30.64] ;  /* 0x000000181e1a1981 */ /* 0x000ee2000c1e1900 */
[----:B------:R-:W-:Y:S01]  /*0760*/  @P1 IADD3 R11, P2, PT, R12, UR28, RZ ;  /* 0x0000001c0c0b1c10 */ /* 0x000fe2000ff5e0ff */
[----:B------:R-:W-:-:S03]  /*0770*/  IMAD.MOV.U32 R19, RZ, RZ, RZ ;  /* 0x000000ffff137224 */ /* 0x000fc600078e00ff */
[----:B0-----:R-:W-:Y:S01]  /*0780*/  @P1 IADD3.X R6, PT, PT, R3, UR29, RZ, P2, !PT ;  /* 0x0000001d03061c10 */ /* 0x001fe200097fe4ff */
[----:B------:R-:W-:-:S03]  /*0790*/  @P1 IMAD.SHL.U32 R10, R11, 0x4, RZ ;  /* 0x000000040b0a1824 */ /* 0x000fc600078e00ff */
[----:B------:R-:W-:Y:S02]  /*07a0*/  @P1 SHF.L.U64.HI R11, R11, 0x2, R6 ;  /* 0x000000020b0b1819 */ /* 0x000fe40000010206 */
[----:B------:R-:W-:-:S04]  /*07b0*/  @P1 IADD3 R6, P2, PT, R10, UR21, RZ ;  /* 0x000000150a061c10 */ /* 0x000fc8000ff5e0ff */
[----:B------:R-:W-:-:S05]  /*07c0*/  @P1 IADD3.X R7, PT, PT, R11, UR22, RZ, P2, !PT ;  /* 0x000000160b071c10 */ /* 0x000fca00097fe4ff */
[----:B------:R0:W4:Y:S01]  /*07d0*/  @P1 LDG.E R19, desc[UR24][R6.64] ;  /* 0x0000001806131981 */ /* 0x000122000c1e1900 */
[----:B------:R-:W-:Y:S01]  /*07e0*/  UIADD3 UR7, UP0, UPT, UR7, UR8, URZ ;  /* 0x0000000807077290 */ /* 0x000fe2000ff1e0ff */
[----:B------:R-:W-:Y:S01]  /*07f0*/  @P0 MOV R24, R8 ;  /* 0x0000000800180202 */ /* 0x000fe20000000f00 */
[----:B------:R-:W-:Y:S01]  /*0800*/  @P0 IMAD.MOV.U32 R25, RZ, RZ, RZ ;  /* 0x000000ffff190224 */ /* 0x000fe200078e00ff */
[----:B------:R-:W-:Y:S01]  /*0810*/  MOV R17, UR28 ;  /* 0x0000001c00117c02 */ /* 0x000fe20008000f00 */
[----:B------:R-:W-:Y:S02]  /*0820*/  UIADD3.X UR20, UPT, UPT, UR10, UR9, URZ, UP0, !UPT ;  /* 0x000000090a147290 */ /* 0x000fe400087fe4ff */
[----:B------:R-:W-:Y:S01]  /*0830*/  @P1 IADD3 R28, P2, PT, R28, UR7, RZ ;  /* 0x000000071c1c1c10 */ /* 0x000fe2000ff5e0ff */
[----:B------:R-:W-:Y:S01]  /*0840*/  @P0 IMAD.WIDE.U32 R24, R21, UR28, R24 ;  /* 0x0000001c15180c25 */ /* 0x000fe2000f8e0018 */
[----:B------:R-:W-:Y:S02]  /*0850*/  VOTEU.ANY UP0, P0 ;  /* 0x0000000000ff7886 */ /* 0x000fe40000000100 */
[----:B------:R-:W-:Y:S01]  /*0860*/  @P1 IADD3.X R29, PT, PT, R13, UR20, RZ, P2, !PT ;  /* 0x000000140d1d1c10 */ /* 0x000fe200097fe4ff */
[----:B------:R-:W-:-:S02]  /*0870*/  @P0 IMAD.IADD R25, R23, 0x1, R25 ;  /* 0x0000000117190824 */ /* 0x000fc400078e0219 */
[----:B------:R-:W-:Y:S01]  /*0880*/  @UP0 UIMAD UR8, UR29, 0x3, URZ ;  /* 0x000000031d0808a4 */ /* 0x000fe2000f8e02ff */
[----:B------:R-:W-:Y:S01]  /*0890*/  @P0 IMAD.WIDE.U32 R24, R17, 0x3, R24 ;  /* 0x0000000311180825 */ /* 0x000fe200078e0018 */
[----:B------:R-:W-:Y:S01]  /*08a0*/  @P0 IADD3 R16, P2, PT, R16, UR7, RZ ;  /* 0x0000000710100c10 */ /* 0x000fe2000ff5e0ff */
[----:B------:R-:W5:Y:S03]  /*08b0*/  @P1 LDG.E R14, desc[UR24][R28.64] ;  /* 0x000000181c0e1981 */ /* 0x000f66000c1e1900 */
[----:B0-----:R-:W-:Y:S01]  /*08c0*/  @P0 VIADD R7, R25, UR8 ;  /* 0x0000000819070c36 */ /* 0x001fe20008000000 */
[----:B------:R-:W-:Y:S01]  /*08d0*/  @P0 IADD3.X R17, PT, PT, R9, UR20, RZ, P2, !PT ;  /* 0x0000001409110c10 */ /* 0x000fe200097fe4ff */
[C---:B------:R-:W-:Y:S02]  /*08e0*/  @P0 IMAD.SHL.U32 R6, R24.reuse, 0x4, RZ ;  /* 0x0000000418060824 */ /* 0x040fe400078e00ff */
[----:B------:R-:W-:Y:S01]  /*08f0*/  HFMA2 R9, -RZ, RZ, 0, 0 ;  /* 0x00000000ff097431 */ /* 0x000fe200000001ff */
[----:B------:R-:W-:Y:S01]  /*0900*/  @P0 SHF.L.U64.HI R7, R24, 0x2, R7 ;  /* 0x0000000218070819 */ /* 0x000fe20000010207 */
[----:B------:R-:W-:Y:S01]  /*0910*/  IMAD.MOV.U32 R20, RZ, RZ, RZ ;  /* 0x000000ffff147224 */ /* 0x000fe200078e00ff */
[----:B------:R-:W-:Y:S01]  /*0920*/  @P0 IADD3 R24, P2, PT, R6, UR7, RZ ;  /* 0x0000000706180c10 */ /* 0x000fe2000ff5e0ff */
[----:B------:R-:W0:Y:S03]  /*0930*/  LDCU.64 UR8, c[0x0][0x3a0] ;  /* 0x00007400ff0877ac */ /* 0x000e260008000a00 */
[----:B------:R-:W-:-:S02]  /*0940*/  @P0 IADD3.X R25, PT, PT, R7, UR20, RZ, P2, !PT ;  /* 0x0000001407190c10 */ /* 0x000fc400097fe4ff */
[----:B------:R-:W-:Y:S01]  /*0950*/  @P1 IADD3 R10, P2, PT, R10, UR7, RZ ;  /* 0x000000070a0a1c10 */ /* 0x000fe2000ff5e0ff */
[----:B------:R1:W5:Y:S01]  /*0960*/  @P0 LDG.E R9, desc[UR24][R16.64] ;  /* 0x0000001810090981 */ /* 0x000362000c1e1900 */
[----:B------:R-:W-:Y:S02]  /*0970*/  @P0 IADD3 R6, P3, PT, R6, UR21, RZ ;  /* 0x0000001506060c10 */ /* 0x000fe4000ff7e0ff */
[----:B------:R-:W-:Y:S02]  /*0980*/  @P1 IADD3.X R11, PT, PT, R11, UR20, RZ, P2, !PT ;  /* 0x000000140b0b1c10 */ /* 0x000fe400097fe4ff */
[----:B------:R-:W-:-:S03]  /*0990*/  @P0 IADD3.X R7, PT, PT, R7, UR22, RZ, P3, !PT ;  /* 0x0000001607070c10 */ /* 0x000fc60009ffe4ff */
[----:B------:R0:W5:Y:S01]  /*09a0*/  @P1 LDG.E R20, desc[UR24][R10.64] ;  /* 0x000000180a141981 */ /* 0x000162000c1e1900 */
[----:B-1----:R-:W-:-:S06]  /*09b0*/  MOV R17, RZ ;  /* 0x000000ff00117202 */ /* 0x002fcc0000000f00 */
[----:B------:R-:W5:Y:S01]  /*09c0*/  @P0 LDG.E R17, desc[UR24][R6.64] ;  /* 0x0000001806110981 */ /* 0x000f62000c1e1900 */
[----:B0-----:R-:W-:Y:S02]  /*09d0*/  IMAD.MOV.U32 R10, RZ, RZ, 0x3f800000 ;  /* 0x3f800000ff0a7424 */ /* 0x001fe400078e00ff */
[----:B------:R-:W-:Y:S02]  /*09e0*/  IMAD.MOV.U32 R16, RZ, RZ, 0x3c80f082 ;  /* 0x3c80f082ff107424 */ /* 0x000fe400078e00ff */
[C---:B--2---:R-:W-:Y:S01]  /*09f0*/  FMUL R18, R15.reuse, 0.044714998453855514526 ;  /* 0x3d3727130f127820 */ /* 0x044fe20000400000 */
[----:B------:R-:W-:-:S03]  /*0a00*/  FMUL R22, R15, 0.79788458347320556641 ;  /* 0x3f4c422a0f167820 */ /* 0x000fc60000400000 */
[----:B------:R-:W-:-:S04]  /*0a10*/  FFMA R13, R18, R15, 1 ;  /* 0x3f800000120d7423 */ /* 0x000fc8000000000f */
[----:B------:R-:W-:-:S04]  /*0a20*/  FMUL R22, R22, R13 ;  /* 0x0000000d16167220 */ /* 0x000fc80000400000 */
[----:B------:R-:W-:-:S06]  /*0a30*/  FMUL R18, |R22|, 2.8853900432586669922 ;  /* 0x4038aa3b16127820 */ /* 0x000fcc0000400200 */
[----:B------:R-:W0:Y:S01]  /*0a40*/  MUFU.EX2 R18, R18 ;  /* 0x0000001200127308 */ /* 0x000e220000000800 */
[----:B------:R-:W-:-:S06]  /*0a50*/  IMAD.MOV.U32 R13, RZ, RZ, RZ ;  /* 0x000000ffff0d7224 */ /* 0x000fcc00078e00ff */
[----:B------:R1:W2:Y:S01]  /*0a60*/  @P0 LDG.E R13, desc[UR24][R24.64] ;  /* 0x00000018180d0981 */ /* 0x0002a2000c1e1900 */
[----:B---3--:R-:W-:Y:S01]  /*0a70*/  FMUL R29, R26, 0.044714998453855514526 ;  /* 0x3d3727131a1d7820 */ /* 0x008fe20000400000 */
[----:B0-----:R-:W-:-:S03]  /*0a80*/  FADD R28, R18, 1 ;  /* 0x3f800000121c7421 */ /* 0x001fc60000000000 */
[----:B------:R-:W-:Y:S01]  /*0a90*/  FFMA R29, R29, R26, 1 ;  /* 0x3f8000001d1d7423 */ /* 0x000fe2000000001a */
[----:B------:R-:W-:Y:S01]  /*0aa0*/  FMUL R18, R26, 0.79788458347320556641 ;  /* 0x3f4c422a1a127820 */ /* 0x000fe20000400000 */
[----:B-1----:R-:W0:Y:S03]  /*0ab0*/  MUFU.RCP R25, R28 ;  /* 0x0000001c00197308 */ /* 0x002e260000001000 */
[----:B------:R-:W-:-:S04]  /*0ac0*/  FMUL R11, R18, R29 ;  /* 0x0000001d120b7220 */ /* 0x000fc80000400000 */
[----:B------:R-:W-:-:S06]  /*0ad0*/  FMUL R7, |R11|, 2.8853900432586669922 ;  /* 0x4038aa3b0b077820 */ /* 0x000fcc0000400200 */
[----:B------:R-:W1:Y:S01]  /*0ae0*/  MUFU.EX2 R7, R7 ;  /* 0x0000000700077308 */ /* 0x000e620000000800 */
[C---:B------:R-:W-:Y:S01]  /*0af0*/  FSETP.GE.AND P0, PT, |R22|.reuse, 9.010913848876953125, PT ;  /* 0x41102cb41600780b */ /* 0x040fe20003f06200 */
[----:B0-----:R-:W-:Y:S01]  /*0b00*/  FFMA R25, R25, -2, R10 ;  /* 0xc000000019197823 */ /* 0x001fe2000000000a */
[----:B------:R-:W-:-:S04]  /*0b10*/  FMUL R27, R22, R22 ;  /* 0x00000016161b7220 */ /* 0x000fc80000400000 */
[----:B------:R-:W-:Y:S01]  /*0b20*/  FSEL R25, R25, 1, !P0 ;  /* 0x3f80000019197808 */ /* 0x000fe20004000000 */
[----:B------:R-:W-:-:S03]  /*0b30*/  FFMA R24, R27, R16, -0.052303962409496307373 ;  /* 0xbd563cae1b187423 */ /* 0x000fc60000000010 */
[----:B------:R-:W-:Y:S01]  /*0b40*/  LOP3.LUT R18, R25, 0x80000000, R22, 0xb8, !PT ;  /* 0x8000000019127812 */ /* 0x000fe200078eb816 */
[----:B-1----:R-:W-:Y:S01]  /*0b50*/  FADD R25, R7, 1 ;  /* 0x3f80000007197421 */ /* 0x002fe20000000000 */
[----:B------:R-:W-:Y:S01]  /*0b60*/  FSETP.GE.AND P1, PT, |R22|, 0.60000002384185791016, PT ;  /* 0x3f19999a1600780b */ /* 0x000fe20003f26200 */
[----:B------:R-:W-:-:S04]  /*0b70*/  FFMA R24, R27, R24, 0.1331529766321182251 ;  /* 0x3e0859411b187423 */ /* 0x000fc80000000018 */
[----:B------:R-:W0:Y:S01]  /*0b80*/  MUFU.RCP R25, R25 ;  /* 0x0000001900197308 */ /* 0x000e220000001000 */
[----:B------:R-:W-:Y:S01]  /*0b90*/  FFMA R6, R27, R24, -0.33332768082618713379 ;  /* 0xbeaaa9ed1b067423 */ /* 0x000fe20000000018 */
[----:B------:R-:W-:-:S03]  /*0ba0*/  FMUL R7, R11, R11 ;  /* 0x0000000b0b077220 */ /* 0x000fc60000400000 */
[----:B------:R-:W-:Y:S01]  /*0bb0*/  FFMA R27, R27, R6, RZ ;  /* 0x000000061b1b7223 */ /* 0x000fe200000000ff */
[----:B------:R-:W-:-:S03]  /*0bc0*/  FMUL R6, R15, 0.10703222453594207764 ;  /* 0x3ddb33b60f067820 */ /* 0x000fc60000400000 */
[----:B------:R-:W-:Y:S01]  /*0bd0*/  @!P1 FFMA R18, R22, R27, R22 ;  /* 0x0000001b16129223 */ /* 0x000fe20000000016 */
[----:B------:R-:W-:Y:S01]  /*0be0*/  FFMA R27, R6, R15, 0.79788458347320556641 ;  /* 0x3f4c422a061b7423 */ /* 0x000fe2000000000f */
        /* <DEDUP_REMOVED lines=8> */
[----:B------:R-:W-:Y:S02]  /*0c70*/  FMUL R7, R26, 0.10703222453594207764 ;  /* 0x3ddb33b61a077820 */ /* 0x000fe40000400000 */
[--C-:B------:R-:W-:Y:S01]  /*0c80*/  LOP3.LUT R6, R24, 0x80000000, R11.reuse, 0xb8, !PT ;  /* 0x8000000018067812 */ /* 0x100fe200078eb80b */
[----:B------:R-:W-:Y:S01]  /*0c90*/  @!P1 FFMA R6, R11, R28, R11 ;  /* 0x0000001c0b069223 */ /* 0x000fe2000000000b */
[----:B----4-:R-:W-:Y:S01]  /*0ca0*/  FMUL R28, R19, 0.044714998453855514526 ;  /* 0x3d372713131c7820 */ /* 0x010fe20000400000 */
[----:B------:R-:W-:Y:S01]  /*0cb0*/  FFMA R24, R7, R26, 0.79788458347320556641 ;  /* 0x3f4c422a07187423 */ /* 0x000fe2000000001a */
[----:B------:R-:W-:Y:S02]  /*0cc0*/  FMUL R7, R19, 0.79788458347320556641 ;  /* 0x3f4c422a13077820 */ /* 0x000fe40000400000 */
[----:B------:R-:W-:Y:S01]  /*0cd0*/  FFMA R28, R28, R19, 1 ;  /* 0x3f8000001c1c7423 */ /* 0x000fe20000000013 */
[----:B------:R-:W-:-:S03]  /*0ce0*/  FFMA R11, -R6, R6, 1 ;  /* 0x3f800000060b7423 */ /* 0x000fc60000000106 */
[----:B------:R-:W-:Y:S01]  /*0cf0*/  FMUL R7, R7, R28 ;  /* 0x0000001c07077220 */ /* 0x000fe20000400000 */
[----:B------:R-:W-:-:S03]  /*0d00*/  FMUL R11, R11, R24 ;  /* 0x000000180b0b7220 */ /* 0x000fc60000400000 */
[----:B------:R-:W-:-:S06]  /*0d10*/  FMUL R24, |R7|, 2.8853900432586669922 ;  /* 0x4038aa3b07187820 */ /* 0x000fcc0000400200 */
[----:B------:R-:W0:Y:S01]  /*0d20*/  MUFU.EX2 R24, R24 ;  /* 0x0000001800187308 */ /* 0x000e220000000800 */
[----:B------:R-:W-:Y:S01]  /*0d30*/  FFMA R22, -R18, R18, 1 ;  /* 0x3f80000012167423 */ /* 0x000fe20000000112 */
[----:B------:R-:W-:Y:S01]  /*0d40*/  FMUL R26, R26, 0.5 ;  /* 0x3f0000001a1a7820 */ /* 0x000fe20000400000 */
[----:B------:R-:W-:Y:S01]  /*0d50*/  FADD R6, R6, 1 ;  /* 0x3f80000006067421 */ /* 0x000fe20000000000 */
[----:B0-----:R-:W-:-:S06]  /*0d60*/  FADD R25, R24, 1 ;  /* 0x3f80000018197421 */ /* 0x001fcc0000000000 */
[----:B------:R-:W0:Y:S01]  /*0d70*/  MUFU.RCP R25, R25 ;  /* 0x0000001900197308 */ /* 0x000e220000001000 */
[----:B------:R-:W-:Y:S01]  /*0d80*/  FMUL R22, R22, R27 ;  /* 0x0000001b16167220 */ /* 0x000fe20000400000 */
[----:B------:R-:W-:Y:S01]  /*0d90*/  FMUL R11, R26, R11 ;  /* 0x0000000b1a0b7220 */ /* 0x000fe20000400000 */
[----:B------:R-:W-:-:S03]  /*0da0*/  FMUL R27, R7, R7 ;  /* 0x00000007071b7220 */ /* 0x000fc60000400000 */
[----:B------:R-:W-:Y:S01]  /*0db0*/  FFMA R11, R6, 0.5, R11 ;  /* 0x3f000000060b7823 */ /* 0x000fe2000000000b */
[----:B------:R-:W-:Y:S01]  /*0dc0*/  FFMA R6, R27, R16, -0.052303962409496307373 ;  /* 0xbd563cae1b067423 */ /* 0x000fe20000000010 */
[C---:B------:R-:W-:Y:S02]  /*0dd0*/  FSETP.GE.AND P1, PT, |R7|.reuse, 0.60000002384185791016, PT ;  /* 0x3f19999a0700780b */ /* 0x040fe40003f26200 */
[----:B------:R-:W-:Y:S01]  /*0de0*/  FSETP.GE.AND P0, PT, |R7|, 9.010913848876953125, PT ;  /* 0x41102cb40700780b */ /* 0x000fe20003f06200 */
[----:B------:R-:W-:Y:S01]  /*0df0*/  FFMA R6, R27, R6, 0.1331529766321182251 ;  /* 0x3e0859411b067423 */ /* 0x000fe20000000006 */
[----:B0-----:R-:W-:-:S03]  /*0e00*/  FFMA R24, R25, -2, R10 ;  /* 0xc000000019187823 */ /* 0x001fc6000000000a */
[C---:B------:R-:W-:Y:S02]  /*0e10*/  FFMA R6, R27.reuse, R6, -0.33332768082618713379 ;  /* 0xbeaaa9ed1b067423 */ /* 0x040fe40000000006 */
[----:B------:R-:W-:Y:S02]  /*0e20*/  FSEL R24, R24, 1, !P0 ;  /* 0x3f80000018187808 */ /* 0x000fe40004000000 */
[----:B------:R-:W-:Y:S01]  /*0e30*/  ISETP.NE.U32.AND P0, PT, RZ, UR8, PT ;  /* 0x00000008ff007c0c */ /* 0x000fe2000bf05070 */
[----:B------:R-:W-:Y:S01]  /*0e40*/  FFMA R6, R27, R6, RZ ;  /* 0x000000061b067223 */ /* 0x000fe200000000ff */
[--C-:B------:R-:W-:Y:S02]  /*0e50*/  LOP3.LUT R24, R24, 0x80000000, R7.reuse, 0xb8, !PT ;  /* 0x8000000018187812 */ /* 0x100fe400078eb807 */
[----:B------:R-:W-:Y:S01]  /*0e60*/  ISETP.NE.AND.EX P0, PT, RZ, UR9, PT, P0 ;  /* 0x00000009ff007c0c */ /* 0x000fe2000bf05300 */
[----:B------:R-:W-:Y:S01]  /*0e70*/  @!P1 FFMA R24, R7, R6, R7 ;  /* 0x0000000607189223 */ /* 0x000fe20000000007 */
[----:B------:R-:W-:Y:S01]  /*0e80*/  FMUL R6, R19, 0.10703222453594207764 ;  /* 0x3ddb33b613067820 */ /* 0x000fe20000400000 */
[----:B------:R-:W0:Y:S02]  /*0e90*/  LDCU.128 UR8, c[0x0][0x390] ;  /* 0x00007200ff0877ac */ /* 0x000e240008000c00 */
[----:B------:R-:W-:Y:S01]  /*0ea0*/  FFMA R25, -R24, R24, 1 ;  /* 0x3f80000018197423 */ /* 0x000fe20000000118 */
[----:B------:R-:W-:-:S04]  /*0eb0*/  FFMA R6, R6, R19, 0.79788458347320556641 ;  /* 0x3f4c422a06067423 */ /* 0x000fc80000000013 */
[----:B------:R-:W-:-:S03]  /*0ec0*/  FMUL R25, R25, R6 ;  /* 0x0000000619197220 */ /* 0x000fc60000400000 */
[----:B------:R-:W1:Y:S02]  /*0ed0*/  @P0 LDC.64 R6, c[0x0][0x3a0] ;  /* 0x0000e800ff060b82 */ /* 0x000e640000000a00 */
[----:B-1----:R1:W3:Y:S01]  /*0ee0*/  @P0 LDG.E R6, desc[UR24][R6.64] ;  /* 0x0000001806060981 */ /* 0x0022e2000c1e1900 */
[----:B------:R-:W-:Y:S02]  /*0ef0*/  ISETP.GE.U32.AND P1, PT, R5, UR26, PT ;  /* 0x0000001a05007c0c */ /* 0x000fe4000bf26070 */
[----:B------:R-:W-:-:S04]  /*0f00*/  LOP3.LUT R26, R2, 0x1f, RZ, 0xc0, !PT ;  /* 0x0000001f021a7812 */ /* 0x000fc800078ec0ff */
[----:B------:R-:W-:Y:S01]  /*0f10*/  ISETP.GE.U32.OR P1, PT, R26, UR23, P1 ;  /* 0x000000171a007c0c */ /* 0x000fe20008f26470 */
[----:B------:R-:W-:Y:S01]  /*0f20*/  FMUL R26, R19, 0.5 ;  /* 0x3f000000131a7820 */ /* 0x000fe20000400000 */
[----:B0-----:R-:W-:Y:S01]  /*0f30*/  ULEA UR8, UP0, UR14, UR8, 0x1 ;  /* 0x000000080e087291 */ /* 0x001fe2000f8008ff */
[----:B------:R-:W-:Y:S02]  /*0f40*/  FADD R24, R24, 1 ;  /* 0x3f80000018187421 */ /* 0x000fe40000000000 */
[----:B------:R-:W-:Y:S01]  /*0f50*/  FMUL R25, R26, R25 ;  /* 0x000000191a197220 */ /* 0x000fe20000400000 */
[----:B------:R-:W-:Y:S01]  /*0f60*/  UMOV UR27, 0x3f800000 ;  /* 0x3f800000001b7882 */ /* 0x000fe20000000000 */
[----:B------:R-:W-:Y:S02]  /*0f70*/  ULEA.HI.X UR9, UR14, UR9, UR15, 0x1, UP0 ;  /* 0x000000090e097291 */ /* 0x000fe400080f0c0f */
[----:B------:R-:W-:Y:S01]  /*0f80*/  FFMA R25, R24, 0.5, R25 ;  /* 0x3f00000018197823 */ /* 0x000fe20000000019 */
[----:B------:R-:W-:-:S05]  /*0f90*/  VIADD R24, R2, 0x1e ;  /* 0x0000001e02187836 */ /* 0x000fca0000000000 */
[----:B------:R-:W-:Y:S01]  /*0fa0*/  LOP3.LUT R24, R24, 0x1f, RZ, 0xc0, !PT ;  /* 0x0000001f18187812 */ /* 0x000fe200078ec0ff */
[----:B-----5:R-:W-:Y:S01]  /*0fb0*/  FMUL R11, R11, R14 ;  /* 0x0000000e0b0b7220 */ /* 0x020fe20000400000 */
[----:B-1----:R-:W-:Y:S01]  /*0fc0*/  MOV R7, UR31 ;  /* 0x0000001f00077c02 */ /* 0x002fe20008000f00 */
[----:B------:R-:W-:Y:S01]  /*0fd0*/  FMUL R20, R25, R20 ;  /* 0x0000001419147220 */ /* 0x000fe20000400000 */
[----:B------:R-:W-:-:S04]  /*0fe0*/  FMUL R15, R15, 0.5 ;  /* 0x3f0000000f0f7820 */ /* 0x000fc80000400000 */
[----:B------:R-:W-:Y:S01]  /*0ff0*/  FMUL R22, R15, R22 ;  /* 0x000000160f167220 */ /* 0x000fe20000400000 */
[----:B---3--:R-:W-:Y:S02]  /*1000*/  @P0 R2UR UR27, R6 ;  /* 0x00000000061b02ca */ /* 0x008fe400000e0000 */
[C---:B------:R-:W-:Y:S02]  /*1010*/  @!P1 LEA R28, P0, R12.reuse, UR8, 0x1 ;  /* 0x000000080c1c9c11 */ /* 0x040fe4000f8008ff */
[----:B------:R-:W-:Y:S02]  /*1020*/  IADD3 R6, PT, PT, R5, 0x2, RZ ;  /* 0x0000000205067810 */ /* 0x000fe40007ffe0ff */
[----:B------:R-:W-:Y:S02]  /*1030*/  @!P1 LEA.HI.X R29, R12, UR9, R3, 0x1, P0 ;  /* 0x000000090c1d9c11 */ /* 0x000fe400080f0c03 */
[----:B------:R-:W-:-:S04]  /*1040*/  ISETP.GE.U32.AND P0, PT, R6, UR26, PT ;  /* 0x0000001a06007c0c */ /* 0x000fc8000bf06070 */
[----:B------:R-:W-:Y:S01]  /*1050*/  ISETP.LT.U32.AND P0, PT, R24, UR23, !P0 ;  /* 0x0000001718007c0c */ /* 0x000fe2000c701070 */
[----:B------:R-:W-:Y:S01]  /*1060*/  IMAD.U32 R6, RZ, RZ, UR30 ;  /* 0x0000001eff067e24 */ /* 0x000fe2000f8e00ff */
[----:B------:R-:W-:Y:S01]  /*1070*/  @!P1 IADD3 R12, P2, PT, R12, UR28, RZ ;  /* 0x0000001c0c0c9c10 */ /* 0x000fe2000ff5e0ff */
[----:B------:R-:W-:Y:S02]  /*1080*/  FMUL R19, R11, UR27 ;  /* 0x0000001b0b137c20 */ /* 0x000fe40008400000 */
[----:B------:R-:W-:Y:S01]  /*1090*/  IMAD.WIDE.U32 R6, R21, UR28, R6 ;  /* 0x0000001c15067c25 */ /* 0x000fe2000f8e0006 */
[----:B------:R-:W-:Y:S02]  /*10a0*/  @!P1 IADD3.X R3, PT, PT, R3, UR29, RZ, P2, !PT ;  /* 0x0000001d03039c10 */ /* 0x000fe400097fe4ff */
[----:B------:R-:W-:Y:S01]  /*10b0*/  @!P1 LEA R26, P2, R12, UR8, 0x1 ;  /* 0x000000080c1a9c11 */ /* 0x000fe2000f8408ff */
[----:B------:R-:W-:Y:S01]  /*10c0*/  FMUL R25, R20, UR27 ;  /* 0x0000001b14197c20 */ /* 0x000fe20008400000 */
[----:B------:R-:W-:Y:S01]  /*10d0*/  F2FP.BF16.F32.PACK_AB R19, RZ, R19 ;  /* 0x00000013ff13723e */ /* 0x000fe200000010ff */
[----:B------:R-:W-:Y:S01]  /*10e0*/  IMAD.IADD R23, R23, 0x1, R7 ;  /* 0x0000000117177824 */ /* 0x000fe200078e0207 */
[----:B------:R-:W-:-:S02]  /*10f0*/  @!P1 LEA.HI.X R27, R12, UR9, R3, 0x1, P2 ;  /* 0x000000090c1b9c11 */ /* 0x000fc400090f0c03 */
[----:B------:R-:W-:Y:S01]  /*1100*/  @P0 IADD3 R7, P2, P3, R6, UR30, R24 ;  /* 0x0000001e06070c10 */ /* 0x000fe2000fb5e018 */
[----:B------:R0:W-:Y:S01]  /*1110*/  @!P1 STG.E.U16 desc[UR24][R28.64], R19 ;  /* 0x000000131c009986 */ /* 0x0001e2000c101518 */
[----:B------:R-:W-:Y:S02]  /*1120*/  F2FP.BF16.F32.PACK_AB R25, RZ, R25 ;  /* 0x00000019ff19723e */ /* 0x000fe400000010ff */
[----:B------:R-:W-:Y:S01]  /*1130*/  @P0 IADD3.X R12, PT, PT, R23, UR31, RZ, P2, P3 ;  /* 0x0000001f170c0c10 */ /* 0x000fe200097e64ff */
[----:B------:R-:W-:Y:S02]  /*1140*/  HFMA2 R3, -RZ, RZ, 0, 0 ;  /* 0x00000000ff037431 */ /* 0x000fe400000001ff */
[----:B------:R1:W-:Y:S01]  /*1150*/  @!P1 STG.E.U16 desc[UR24][R26.64], R25 ;  /* 0x000000191a009986 */ /* 0x0003e2000c101518 */
[C---:B0-----:R-:W-:Y:S01]  /*1160*/  @P0 IMAD.SHL.U32 R28, R7.reuse, 0x4, RZ ;  /* 0x00000004071c0824 */ /* 0x041fe200078e00ff */
[----:B------:R-:W-:-:S04]  /*1170*/  @P0 SHF.L.U64.HI R7, R7, 0x2, R12 ;  /* 0x0000000207070819 */ /* 0x000fc8000001020c */
[----:B------:R-:W-:-:S04]  /*1180*/  @P0 IADD3 R30, P1, PT, R28, UR21, RZ ;  /* 0x000000151c1e0c10 */ /* 0x000fc8000ff3e0ff */
[----:B------:R-:W-:-:S05]  /*1190*/  @P0 IADD3.X R31, PT, PT, R7, UR22, RZ, P1, !PT ;  /* 0x00000016071f0c10 */ /* 0x000fca0008ffe4ff */
[----:B------:R-:W3:Y:S01]  /*11a0*/  @P0 LDG.E R3, desc[UR24][R30.64] ;  /* 0x000000181e030981 */ /* 0x000ee2000c1e1900 */
[----:B------:R-:W-:Y:S01]  /*11b0*/  @P0 IADD3 R28, P1, PT, R28, UR7, RZ ;  /* 0x000000071c1c0c10 */ /* 0x000fe2000ff3e0ff */
[----:B------:R-:W-:-:S03]  /*11c0*/  VOTEU.ANY UP0, P0 ;  /* 0x0000000000ff7886 */ /* 0x000fc60000000100 */
[----:B------:R-:W-:Y:S02]  /*11d0*/  @P0 IADD3.X R29, PT, PT, R7, UR20, RZ, P1, !PT ;  /* 0x00000014071d0c10 */ /* 0x000fe40008ffe4ff */
[----:B-1----:R-:W-:Y:S02]  /*11e0*/  @P0 IADD3 R26, P1, PT, R24, R6, RZ ;  /* 0x00000006181a0210 */ /* 0x002fe40007f3e0ff */
[----:B------:R-:W-:Y:S01]  /*11f0*/  MOV R7, UR28 ;  /* 0x0000001c00077c02 */ /* 0x000fe20008000f00 */
[----:B------:R-:W-:Y:S02]  /*1200*/  @UP0 UIMAD UR34, UR29, 0x3, URZ ;  /* 0x000000031d2208a4 */ /* 0x000fe4000f8e02ff */
[----:B------:R-:W-:Y:S02]  /*1210*/  @P0 IMAD.X R27, RZ, RZ, R23, P1 ;  /* 0x000000ffff1b0224 */ /* 0x000fe400008e0617 */
[----:B------:R-:W-:-:S04]  /*1220*/  @P0 IMAD.WIDE.U32 R26, R7, 0x3, R26 ;  /* 0x00000003071a0825 */ /* 0x000fc800078e001a */
[----:B------:R-:W-:Y:S02]  /*1230*/  @P0 VIADD R7, R27, UR34 ;  /* 0x000000221b070c36 */ /* 0x000fe40008000000 */
[----:B------:R-:W-:-:S03]  /*1240*/  @P0 IMAD.SHL.U32 R14, R26, 0x4, RZ ;  /* 0x000000041a0e0824 */ /* 0x000fc600078e00ff */
[----:B------:R-:W-:Y:S02]  /*1250*/  @P0 SHF.L.U64.HI R7, R26, 0x2, R7 ;  /* 0x000000021a070819 */ /* 0x000fe40000010207 */
[----:B------:R-:W-:-:S04]  /*1260*/  @P0 IADD3 R26, P1, PT, R14, UR7, RZ ;  /* 0x000000070e1a0c10 */ /* 0x000fc8000ff3e0ff */
[----:B------:R-:W-:Y:S02]  /*1270*/  @P0 IADD3.X R27, PT, PT, R7, UR20, RZ, P1, !PT ;  /* 0x00000014071b0c10 */ /* 0x000fe40008ffe4ff */
[----:B------:R-:W-:-:S04]  /*1280*/  @P0 IADD3 R14, P1, PT, R14, UR21, RZ ;  /* 0x000000150e0e0c10 */ /* 0x000fc8000ff3e0ff */
[----:B------:R-:W-:Y:S01]  /*1290*/  @P0 IADD3.X R15, PT, PT, R7, UR22, RZ, P1, !PT ;  /* 0x00000016070f0c10 */ /* 0x000fe20008ffe4ff */
[----:B------:R-:W-:-:S06]  /*12a0*/  IMAD.MOV.U32 R7, RZ, RZ, RZ ;  /* 0x000000ffff077224 */ /* 0x000fcc00078e00ff */
[----:B------:R-:W4:Y:S01]  /*12b0*/  @P0 LDG.E R7, desc[UR24][R14.64] ;  /* 0x000000180e070981 */ /* 0x000f22000c1e1900 */
[----:B------:R-:W-:-:S06]  /*12c0*/  IMAD.MOV.U32 R12, RZ, RZ, RZ ;  /* 0x000000ffff0c7224 */ /* 0x000fcc00078e00ff */
[----:B------:R0:W5:Y:S02]  /*12d0*/  @P0 LDG.E R12, desc[UR24][R28.64] ;  /* 0x000000181c0c0981 */ /* 0x000164000c1e1900 */
[----:B0-----:R-:W-:-:S04]  /*12e0*/  FMUL R28, R17, 0.044714998453855514526 ;  /* 0x3d372713111c7820 */ /* 0x001fc80000400000 */
[----:B------:R-:W-:Y:S01]  /*12f0*/  FFMA R29, R28, R17, 1 ;  /* 0x3f8000001c1d7423 */ /* 0x000fe20000000011 */
[----:B------:R-:W-:-:S04]  /*1300*/  FMUL R28, R17, 0.79788458347320556641 ;  /* 0x3f4c422a111c7820 */ /* 0x000fc80000400000 */
[----:B------:R-:W-:-:S04]  /*1310*/  FMUL R28, R28, R29 ;  /* 0x0000001d1c1c7220 */ /* 0x000fc80000400000 */
[----:B------:R-:W-:-:S06]  /*1320*/  FMUL R30, |R28|, 2.8853900432586669922 ;  /* 0x4038aa3b1c1e7820 */ /* 0x000fcc0000400200 */
[----:B------:R-:W0:Y:S01]  /*1330*/  MUFU.EX2 R30, R30 ;  /* 0x0000001e001e7308 */ /* 0x000e220000000800 */
[----:B------:R-:W-:-:S06]  /*1340*/  MOV R21, RZ ;  /* 0x000000ff00157202 */ /* 0x000fcc0000000f00 */
[----:B------:R0:W5:Y:S02]  /*1350*/  @P0 LDG.E R21, desc[UR24][R26.64] ;  /* 0x000000181a150981 */ /* 0x000164000c1e1900 */
[----:B0-----:R-:W-:-:S06]  /*1360*/  FADD R27, R30, 1 ;  /* 0x3f8000001e1b7421 */ /* 0x001fcc0000000000 */
[----:B------:R-:W0:Y:S01]  /*1370*/  MUFU.RCP R27, R27 ;  /* 0x0000001b001b7308 */ /* 0x000e220000001000 */
[C---:B------:R-:W-:Y:S01]  /*1380*/  FMUL R15, R28.reuse, R28 ;  /* 0x0000001c1c0f7220 */ /* 0x040fe20000400000 */
[----:B------:R-:W-:-:S03]  /*1390*/  FSETP.GE.AND P1, PT, |R28|, 0.60000002384185791016, PT ;  /* 0x3f19999a1c00780b */ /* 0x000fc60003f26200 */
[----:B------:R-:W-:Y:S01]  /*13a0*/  FFMA R14, R15, R16, -0.052303962409496307373 ;  /* 0xbd563cae0f0e7423 */ /* 0x000fe20000000010 */
[----:B------:R-:W-:-:S03]  /*13b0*/  FADD R29, R18, 1 ;  /* 0x3f800000121d7421 */ /* 0x000fc60000000000 */
[----:B------:R-:W-:Y:S01]  /*13c0*/  FFMA R14, R15, R14, 0.1331529766321182251 ;  /* 0x3e0859410f0e7423 */ /* 0x000fe2000000000e */
[----:B------:R-:W-:Y:S01]  /*13d0*/  FSETP.GE.AND P0, PT, |R28|, 9.010913848876953125, PT ;  /* 0x41102cb41c00780b */ /* 0x000fe20003f06200 */
[----:B------:R-:W-:Y:S02]  /*13e0*/  FFMA R22, R29, 0.5, R22 ;  /* 0x3f0000001d167823 */ /* 0x000fe40000000016 */
[----:B------:R-:W-:Y:S01]  /*13f0*/  FFMA R14, R15, R14, -0.33332768082618713379 ;  /* 0xbeaaa9ed0f0e7423 */ /* 0x000fe2000000000e */
[----:B0-----:R-:W-:-:S03]  /*1400*/  FFMA R18, R27, -2, R10 ;  /* 0xc00000001b127823 */ /* 0x001fc6000000000a */
[----:B------:R-:W-:Y:S02]  /*1410*/  FFMA R15, R15, R14, RZ ;  /* 0x0000000e0f0f7223 */ /* 0x000fe400000000ff */
[----:B------:R-:W-:-:S04]  /*1420*/  FSEL R29, R18, 1, !P0 ;  /* 0x3f800000121d7808 */ /* 0x000fc80004000000 */
[--C-:B------:R-:W-:Y:S01]  /*1430*/  LOP3.LUT R14, R29, 0x80000000, R28.reuse, 0xb8, !PT ;  /* 0x800000001d0e7812 */ /* 0x100fe200078eb81c */
[----:B------:R-:W-:Y:S01]  /*1440*/  @!P1 FFMA R14, R28, R15, R28 ;  /* 0x0000000f1c0e9223 */ /* 0x000fe2000000001c */
[----:B------:R-:W-:-:S04]  /*1450*/  ISETP.GE.U32.AND P0, PT, R4, UR26, PT ;  /* 0x0000001a04007c0c */ /* 0x000fc8000bf06070 */
[C---:B------:R-:W-:Y:S01]  /*1460*/  ISETP.GE.U32.OR P0, PT, R8.reuse, UR23, P0 ;  /* 0x0000001708007c0c */ /* 0x040fe20008706470 */
[----:B------:R-:W-:Y:S01]  /*1470*/  FMUL R18, R17, 0.10703222453594207764 ;  /* 0x3ddb33b611127820 */ /* 0x000fe20000400000 */
[----:B------:R-:W-:Y:S01]  /*1480*/  IADD3 R15, P1, PT, R8, R6, RZ ;  /* 0x00000006080f7210 */ /* 0x000fe20007f3e0ff */
[----:B------:R-:W-:Y:S01]  /*1490*/  FMUL R4, R22, R9 ;  /* 0x0000000916047220 */ /* 0x000fe20000400000 */
[----:B------:R-:W-:Y:S01]  /*14a0*/  FFMA R26, -R14, R14, 1 ;  /* 0x3f8000000e1a7423 */ /* 0x000fe2000000010e */
[----:B------:R-:W-:Y:S02]  /*14b0*/  FFMA R9, R18, R17, 0.79788458347320556641 ;  /* 0x3f4c422a12097423 */ /* 0x000fe40000000011 */
[----:B------:R-:W-:Y:S01]  /*14c0*/  FMUL R22, R4, UR27 ;  /* 0x0000001b04167c20 */ /* 0x000fe20008400000 */
[----:B------:R-:W-:Y:S02]  /*14d0*/  IMAD.X R18, RZ, RZ, R23, P1 ;  /* 0x000000ffff127224 */ /* 0x000fe400008e0617 */
[----:B------:R-:W-:-:S03]  /*14e0*/  FMUL R26, R26, R9 ;  /* 0x000000091a1a7220 */ /* 0x000fc60000400000 */
[C---:B------:R-:W-:Y:S02]  /*14f0*/  @!P0 LEA R8, P1, R15.reuse, UR8, 0x1 ;  /* 0x000000080f088c11 */ /* 0x040fe4000f8208ff */
[----:B------:R-:W-:Y:S02]  /*1500*/  F2FP.BF16.F32.PACK_AB R22, RZ, R22 ;  /* 0x00000016ff16723e */ /* 0x000fe400000010ff */
[----:B------:R-:W-:Y:S01]  /*1510*/  @!P0 LEA.HI.X R9, R15, UR9, R18, 0x1, P1 ;  /* 0x000000090f098c11 */ /* 0x000fe200088f0c12 */
[----:B------:R-:W-:-:S04]  /*1520*/  FMUL R31, R17, 0.5 ;  /* 0x3f000000111f7820 */ /* 0x000fc80000400000 */
[----:B------:R0:W-:Y:S01]  /*1530*/  @!P0 STG.E.U16 desc[UR24][R8.64], R22 ;  /* 0x0000001608008986 */ /* 0x0001e2000c101518 */
[----:B------:R-:W-:Y:S01]  /*1540*/  IADD3 R17, P2, PT, R6, UR30, RZ ;  /* 0x0000001e06117c10 */ /* 0x000fe2000ff5e0ff */
[----:B------:R-:W-:Y:S01]  /*1550*/  FMUL R26, R31, R26 ;  /* 0x0000001a1f1a7220 */ /* 0x000fe20000400000 */
[C---:B---3--:R-:W-:Y:S01]  /*1560*/  FMUL R28, R3.reuse, 0.044714998453855514526 ;  /* 0x3d372713031c7820 */ /* 0x048fe20000400000 */
[----:B------:R-:W-:-:S03]  /*1570*/  FMUL R27, R3, 0.79788458347320556641 ;  /* 0x3f4c422a031b7820 */ /* 0x000fc60000400000 */
[----:B------:R-:W-:-:S04]  /*1580*/  FFMA R28, R28, R3, 1 ;  /* 0x3f8000001c1c7423 */ /* 0x000fc80000000003 */
[----:B------:R-:W-:-:S04]  /*1590*/  FMUL R27, R27, R28 ;  /* 0x0000001c1b1b7220 */ /* 0x000fc80000400000 */
[----:B------:R-:W-:-:S06]  /*15a0*/  FMUL R28, |R27|, 2.8853900432586669922 ;  /* 0x4038aa3b1b1c7820 */ /* 0x000fcc0000400200 */
[----:B------:R-:W1:Y:S01]  /*15b0*/  MUFU.EX2 R28, R28 ;  /* 0x0000001c001c7308 */ /* 0x000e620000000800 */
[----:B0-----:R-:W-:Y:S01]  /*15c0*/  FMUL R9, R27, R27 ;  /* 0x0000001b1b097220 */ /* 0x001fe20000400000 */
[----:B-1----:R-:W-:-:S06]  /*15d0*/  FADD R29, R28, 1 ;  /* 0x3f8000001c1d7421 */ /* 0x002fcc0000000000 */
[----:B------:R-:W0:Y:S01]  /*15e0*/  MUFU.RCP R29, R29 ;  /* 0x0000001d001d7308 */ /* 0x000e220000001000 */
[----:B------:R-:W-:Y:S01]  /*15f0*/  FFMA R6, R9, R16, -0.052303962409496307373 ;  /* 0xbd563cae09067423 */ /* 0x000fe20000000010 */
[C---:B------:R-:W-:Y:S02]  /*1600*/  FSETP.GE.AND P3, PT, |R27|.reuse, 0.60000002384185791016, PT ;  /* 0x3f19999a1b00780b */ /* 0x040fe40003f66200 */
[----:B------:R-:W-:Y:S01]  /*1610*/  FSETP.GE.AND P1, PT, |R27|, 9.010913848876953125, PT ;  /* 0x41102cb41b00780b */ /* 0x000fe20003f26200 */
[----:B------:R-:W-:-:S04]  /*1620*/  FFMA R6, R9, R6, 0.1331529766321182251 ;  /* 0x3e08594109067423 */ /* 0x000fc80000000006 */
[----:B------:R-:W-:Y:S01]  /*1630*/  FFMA R6, R9, R6, -0.33332768082618713379 ;  /* 0xbeaaa9ed09067423 */ /* 0x000fe20000000006 */
[----:B0-----:R-:W-:-:S03]  /*1640*/  FFMA R8, R29, -2, R10 ;  /* 0xc00000001d087823 */ /* 0x001fc6000000000a */
[----:B------:R-:W-:Y:S02]  /*1650*/  FFMA R28, R9, R6, RZ ;  /* 0x00000006091c7223 */ /* 0x000fe400000000ff */
[----:B------:R-:W-:-:S04]  /*1660*/  FSEL R8, R8, 1, !P1 ;  /* 0x3f80000008087808 */ /* 0x000fc80004800000 */
[--C-:B------:R-:W-:Y:S01]  /*1670*/  LOP3.LUT R6, R8, 0x80000000, R27.reuse, 0xb8, !PT ;  /* 0x8000000008067812 */ /* 0x100fe200078eb81b */
[----:B----4-:R-:W-:Y:S01]  /*1680*/  FMUL R8, R7, 0.044714998453855514526 ;  /* 0x3d37271307087820 */ /* 0x010fe20000400000 */
[----:B------:R-:W-:Y:S01]  /*1690*/  @!P3 FFMA R6, R27, R28, R27 ;  /* 0x0000001c1b06b223 */ /* 0x000fe2000000001b */
[----:B------:R-:W-:Y:S01]  /*16a0*/  FADD R9, R14, 1 ;  /* 0x3f8000000e097421 */ /* 0x000fe20000000000 */
[----:B------:R-:W-:Y:S01]  /*16b0*/  FMUL R14, R7, 0.79788458347320556641 ;  /* 0x3f4c422a070e7820 */ /* 0x000fe20000400000 */
[----:B------:R-:W-:-:S04]  /*16c0*/  FFMA R27, R8, R7, 1 ;  /* 0x3f800000081b7423 */ /* 0x000fc80000000007 */
[----:B------:R-:W-:-:S04]  /*16d0*/  FMUL R14, R14, R27 ;  /* 0x0000001b0e0e7220 */ /* 0x000fc80000400000 */
[----:B------:R-:W-:Y:S01]  /*16e0*/  FMUL R8, |R14|, 2.8853900432586669922 ;  /* 0x4038aa3b0e087820 */ /* 0x000fe20000400200 */
[----:B------:R-:W-:Y:S01]  /*16f0*/  FFMA R26, R9, 0.5, R26 ;  /* 0x3f000000091a7823 */ /* 0x000fe2000000001a */
[----:B------:R-:W-:-:S04]  /*1700*/  FADD R9, RZ, R11 ;  /* 0x0000000bff097221 */ /* 0x000fc80000000000 */
[----:B------:R-:W0:Y:S01]  /*1710*/  MUFU.EX2 R8, R8 ;  /* 0x0000000800087308 */ /* 0x000e220000000800 */
[----:B--2---:R-:W-:Y:S01]  /*1720*/  FMUL R27, R26, R13 ;  /* 0x0000000d1a1b7220 */ /* 0x004fe20000400000 */
[----:B------:R-:W-:Y:S01]  /*1730*/  FADD R34, R20, R9 ;  /* 0x0000000914227221 */ /* 0x000fe20000000000 */
[----:B------:R-:W-:Y:S01]  /*1740*/  FMNMX3 R13, |R11|, RZ, |R20|, !PT ;  /* 0x000000ff0b0d7276 */ /* 0x000fe20007800614 */
[----:B------:R-:W-:Y:S01]  /*1750*/  FMUL R20, R3, 0.10703222453594207764 ;  /* 0x3ddb33b603147820 */ /* 0x000fe20000400000 */
[----:B------:R-:W-:-:S03]  /*1760*/  FFMA R9, -R6, R6, 1 ;  /* 0x3f80000006097423 */ /* 0x000fc60000000106 */
[----:B------:R-:W-:-:S04]  /*1770*/  FFMA R20, R20, R3, 0.79788458347320556641 ;  /* 0x3f4c422a14147423 */ /* 0x000fc80000000003 */
[----:B------:R-:W-:Y:S01]  /*1780*/  FMUL R20, R9, R20 ;  /* 0x0000001409147220 */ /* 0x000fe20000400000 */
[----:B------:R-:W-:Y:S01]  /*1790*/  SHF.R.U32.HI R9, RZ, 0x5, R0 ;  /* 0x00000005ff097819 */ /* 0x000fe20000011600 */
[----:B------:R-:W-:Y:S01]  /*17a0*/  FMUL R3, R3, 0.5 ;  /* 0x3f00000003037820 */ /* 0x000fe20000400000 */
[----:B0-----:R-:W-:Y:S02]  /*17b0*/  FADD R29, R8, 1 ;  /* 0x3f800000081d7421 */ /* 0x001fe40000000000 */
[----:B------:R-:W-:Y:S01]  /*17c0*/  SHF.L.U32 R9, R9, 0x2, RZ ;  /* 0x0000000209097819 */ /* 0x000fe200000006ff */
[----:B------:R-:W-:-:S03]  /*17d0*/  FMUL R20, R3, R20 ;  /* 0x0000001403147220 */ /* 0x000fc60000400000 */
[----:B------:R-:W0:Y:S01]  /*17e0*/  MUFU.RCP R29, R29 ;  /* 0x0000001d001d7308 */ /* 0x000e220000001000 */
[C---:B------:R-:W-:Y:S02]  /*17f0*/  VIADD R3, R9.reuse, 0x3 ;  /* 0x0000000309037836 */ /* 0x040fe40000000000 */
[----:B------:R-:W-:Y:S01]  /*1800*/  FADD R11, R6, 1 ;  /* 0x3f800000060b7421 */ /* 0x000fe20000000000 */
[----:B------:R-:W-:Y:S01]  /*1810*/  IADD3 R6, PT, PT, R9, 0x1, R0 ;  /* 0x0000000109067810 */ /* 0x000fe20007ffe000 */
[----:B------:R-:W-:Y:S01]  /*1820*/  FMUL R9, R14, R14 ;  /* 0x0000000e0e097220 */ /* 0x000fe20000400000 */
[----:B------:R-:W-:Y:S02]  /*1830*/  FMNMX3 R13, |R4|, R13, |R27|, !PT ;  /* 0x0000000d040d7276 */ /* 0x000fe4000780061b */
[----:B------:R-:W-:Y:S01]  /*1840*/  ISETP.GE.U32.AND P1, PT, R3, UR26, PT ;  /* 0x0000001a03007c0c */ /* 0x000fe2000bf26070 */
[----:B------:R-:W-:Y:S01]  /*1850*/  FFMA R3, R11, 0.5, R20 ;  /* 0x3f0000000b037823 */ /* 0x000fe20000000014 */
[----:B------:R-:W-:Y:S01]  /*1860*/  FADD R4, RZ, R4 ;  /* 0x00000004ff047221 */ /* 0x000fe20000000000 */
[----:B------:R-:W-:Y:S01]  /*1870*/  LOP3.LUT R11, R6, 0x1f, RZ, 0xc0, !PT ;  /* 0x0000001f060b7812 */ /* 0x000fe200078ec0ff */
[----:B------:R-:W-:-:S02]  /*1880*/  FFMA R6, R9, R16, -0.052303962409496307373 ;  /* 0xbd563cae09067423 */ /* 0x000fc40000000010 */
[----:B------:R-:W-:Y:S02]  /*1890*/  FADD R20, R27, R4 ;  /* 0x000000041b147221 */ /* 0x000fe40000000000 */
[----:B------:R-:W-:Y:S01]  /*18a0*/  FFMA R4, R9, R6, 0.1331529766321182251 ;  /* 0x3e08594109047423 */ /* 0x000fe20000000006 */
[----:B------:R-:W-:Y:S01]  /*18b0*/  FSETP.GE.AND P3, PT, |R14|, 9.010913848876953125, PT ;  /* 0x41102cb40e00780b */ /* 0x000fe20003f66200 */
[----:B0-----:R-:W-:Y:S01]  /*18c0*/  FFMA R29, R29, -2, R10 ;  /* 0xc00000001d1d7823 */ /* 0x001fe2000000000a */
[----:B------:R-:W-:Y:S01]  /*18d0*/  @!P0 IADD3 R6, P5, PT, R15, UR28, RZ ;  /* 0x0000001c0f068c10 */ /* 0x000fe2000ffbe0ff */
[----:B------:R-:W-:Y:S01]  /*18e0*/  FFMA R4, R9, R4, -0.33332768082618713379 ;  /* 0xbeaaa9ed09047423 */ /* 0x000fe20000000004 */
[----:B------:R0:W-:Y:S02]  /*18f0*/  SHFL.IDX PT, R11, R20, R11, 0x1f ;  /* 0x00001f0b140b7589 */ /* 0x0001e400000e0000 */
[----:B------:R-:W-:Y:S01]  /*1900*/  FSEL R29, R29, 1, !P3 ;  /* 0x3f8000001d1d7808 */ /* 0x000fe20005800000 */
[----:B------:R-:W-:Y:S01]  /*1910*/  FFMA R15, R9, R4, RZ ;  /* 0x00000004090f7223 */ /* 0x000fe200000000ff */
[----:B------:R-:W-:-:S02]  /*1920*/  @!P0 IADD3.X R9, PT, PT, R18, UR29, RZ, P5, !PT ;  /* 0x0000001d12098c10 */ /* 0x000fc4000affe4ff */
[----:B------:R-:W-:Y:S02]  /*1930*/  @!P0 LEA R8, P3, R6, UR8, 0x1 ;  /* 0x0000000806088c11 */ /* 0x000fe4000f8608ff */
[----:B------:R-:W-:Y:S01]  /*1940*/  FSETP.GE.AND P4, PT, |R14|, 0.60000002384185791016, PT ;  /* 0x3f19999a0e00780b */ /* 0x000fe20003f86200 */
[----:B0-----:R-:W-:Y:S01]  /*1950*/  VIADD R20, R2, 0x1d ;  /* 0x0000001d02147836 */ /* 0x001fe20000000000 */
[----:B------:R-:W-:Y:S01]  /*1960*/  @!P0 LEA.HI.X R9, R6, UR9, R9, 0x1, P3 ;  /* 0x0000000906098c11 */ /* 0x000fe200098f0c09 */
[----:B------:R-:W-:-:S03]  /*1970*/  FMUL R18, R27, UR27 ;  /* 0x0000001b1b127c20 */ /* 0x000fc60008400000 */
[----:B------:R-:W-:Y:S02]  /*1980*/  LOP3.LUT R6, R20, 0x1f, RZ, 0xc0, !PT ;  /* 0x0000001f14067812 */ /* 0x000fe400078ec0ff */
[----:B------:R-:W-:Y:S02]  /*1990*/  F2FP.BF16.F32.PACK_AB R18, RZ, R18 ;  /* 0x00000012ff12723e */ /* 0x000fe400000010ff */
[C---:B------:R-:W-:Y:S02]  /*19a0*/  ISETP.LT.U32.AND P1, PT, R6.reuse, UR23, !P1 ;  /* 0x0000001706007c0c */ /* 0x040fe4000cf21070 */
[----:B------:R-:W-:Y:S02]  /*19b0*/  IADD3.X R23, PT, PT, R23, UR31, RZ, P2, !PT ;  /* 0x0000001f17177c10 */ /* 0x000fe400097fe4ff */
[----:B------:R-:W-:Y:S02]  /*19c0*/  IADD3 R30, P2, PT, R6, R17, RZ ;  /* 0x00000011061e7210 */ /* 0x000fe40007f5e0ff */
[--C-:B------:R-:W-:Y:S01]  /*19d0*/  LOP3.LUT R4, R29, 0x80000000, R14.reuse, 0xb8, !PT ;  /* 0x800000001d047812 */ /* 0x100fe200078eb80e */
[----:B------:R-:W-:Y:S01]  /*19e0*/  @!P4 FFMA R4, R14, R15, R14 ;  /* 0x0000000f0e04c223 */ /* 0x000fe2000000000e */
[----:B------:R-:W-:Y:S01]  /*19f0*/  FMUL R14, R7, 0.10703222453594207764 ;  /* 0x3ddb33b6070e7820 */ /* 0x000fe20000400000 */
[----:B------:R0:W-:Y:S01]  /*1a00*/  @!P0 STG.E.U16 desc[UR24][R8.64], R18 ;  /* 0x0000001208008986 */ /* 0x0001e2000c101518 */
[----:B------:R-:W-:-:S02]  /*1a10*/  IADD3 R27, P0, PT, R30, UR30, RZ ;  /* 0x0000001e1e1b7c10 */ /* 0x000fc4000ff1e0ff */
[----:B------:R-:W-:Y:S01]  /*1a20*/  IADD3.X R31, PT, PT, RZ, R23, RZ, P2, !PT ;  /* 0x00000017ff1f7210 */ /* 0x000fe200017fe4ff */
[----:B------:R-:W-:Y:S01]  /*1a30*/  FFMA R15, R14, R7, 0.79788458347320556641 ;  /* 0x3f4c422a0e0f7423 */ /* 0x000fe20000000007 */
[----:B------:R-:W-:Y:S01]  /*1a40*/  FFMA R14, -R4, R4, 1 ;  /* 0x3f800000040e7423 */ /* 0x000fe20000000104 */
[----:B------:R-:W-:Y:S01]  /*1a50*/  @P1 IMAD.SHL.U32 R32, R27, 0x4, RZ ;  /* 0x000000041b201824 */ /* 0x000fe200078e00ff */
[----:B------:R-:W-:Y:S01]  /*1a60*/  IADD3.X R26, PT, PT, R31, UR31, RZ, P0, !PT ;  /* 0x0000001f1f1a7c10 */ /* 0x000fe200087fe4ff */
[----:B------:R-:W-:Y:S01]  /*1a70*/  FMUL R7, R7, 0.5 ;  /* 0x3f00000007077820 */ /* 0x000fe20000400000 */
[----:B------:R-:W-:Y:S01]  /*1a80*/  FMUL R14, R14, R15 ;  /* 0x0000000f0e0e7220 */ /* 0x000fe20000400000 */
[----:B-----5:R-:W-:Y:S01]  /*1a90*/  FMUL R12, R3, R12 ;  /* 0x0000000c030c7220 */ /* 0x020fe20000400000 */
[----:B------:R-:W-:Y:S02]  /*1aa0*/  @P1 SHF.L.U64.HI R3, R27, 0x2, R26 ;  /* 0x000000021b031819 */ /* 0x000fe4000001021a */
[----:B------:R-:W-:Y:S01]  /*1ab0*/  @P1 IADD3 R36, P0, PT, R32, UR7, RZ ;  /* 0x0000000720241c10 */ /* 0x000fe2000ff1e0ff */
[----:B------:R-:W-:Y:S01]  /*1ac0*/  FMUL R14, R7, R14 ;  /* 0x0000000e070e7220 */ /* 0x000fe20000400000 */
[----:B------:R-:W-:-:S02]  /*1ad0*/  FADD R7, R4, 1 ;  /* 0x3f80000004077421 */ /* 0x000fc40000000000 */
[----:B------:R-:W-:Y:S02]  /*1ae0*/  @P1 IADD3.X R37, PT, PT, R3, UR20, RZ, P0, !PT ;  /* 0x0000001403251c10 */ /* 0x000fe400087fe4ff */
[----:B------:R-:W-:Y:S01]  /*1af0*/  @P1 IADD3 R32, P0, PT, R32, UR21, RZ ;  /* 0x0000001520201c10 */ /* 0x000fe2000ff1e0ff */
[----:B------:R-:W-:Y:S01]  /*1b00*/  FFMA R14, R7, 0.5, R14 ;  /* 0x3f000000070e7823 */ /* 0x000fe2000000000e */
[----:B------:R-:W-:Y:S02]  /*1b10*/  IMAD.MOV.U32 R7, RZ, RZ, RZ ;  /* 0x000000ffff077224 */ /* 0x000fe400078e00ff */
[----:B------:R-:W-:-:S05]  /*1b20*/  @P1 IADD3.X R33, PT, PT, R3, UR22, RZ, P0, !PT ;  /* 0x0000001603211c10 */ /* 0x000fca00087fe4ff */
[----:B------:R1:W2:Y:S01]  /*1b30*/  @P1 LDG.E R7, desc[UR24][R32.64] ;  /* 0x0000001820071981 */ /* 0x0002a2000c1e1900 */
[----:B------:R-:W-:Y:S01]  /*1b40*/  VOTEU.ANY UP0, P1 ;  /* 0x0000000000ff7886 */ /* 0x000fe20000800100 */
[----:B------:R-:W-:-:S04]  /*1b50*/  MOV R3, UR28 ;  /* 0x0000001c00037c02 */ /* 0x000fc80008000f00 */
[----:B------:R-:W-:Y:S01]  /*1b60*/  @UP0 UIMAD UR30, UR29, 0x3, URZ ;  /* 0x000000031d1e08a4 */ /* 0x000fe2000f8e02ff */
[----:B------:R-:W-:-:S04]  /*1b70*/  @P1 IMAD.WIDE.U32 R30, R3, 0x3, R30 ;  /* 0x00000003031e1825 */ /* 0x000fc800078e001e */
[----:B------:R-:W-:Y:S02]  /*1b80*/  @P1 IMAD.SHL.U32 R28, R30, 0x4, RZ ;  /* 0x000000041e1c1824 */ /* 0x000fe400078e00ff */
[----:B------:R-:W-:-:S05]  /*1b90*/  @P1 VIADD R3, R31, UR30 ;  /* 0x0000001e1f031c36 */ /* 0x000fca0008000000 */
[----:B------:R-:W-:Y:S02]  /*1ba0*/  @P1 SHF.L.U64.HI R3, R30, 0x2, R3 ;  /* 0x000000021e031819 */ /* 0x000fe40000010203 */
[----:B------:R-:W-:Y:S01]  /*1bb0*/  @P1 IADD3 R30, P0, PT, R28, UR7, RZ ;  /* 0x000000071c1e1c10 */ /* 0x000fe2000ff1e0ff */
[----:B------:R-:W-:-:S03]  /*1bc0*/  HFMA2 R4, -RZ, RZ, 0, 0 ;  /* 0x00000000ff047431 */ /* 0x000fc600000001ff */
[----:B------:R-:W-:Y:S02]  /*1bd0*/  @P1 IADD3.X R31, PT, PT, R3, UR20, RZ, P0, !PT ;  /* 0x00000014031f1c10 */ /* 0x000fe400087fe4ff */
[----:B------:R-:W-:-:S04]  /*1be0*/  @P1 IADD3 R28, P0, PT, R28, UR21, RZ ;  /* 0x000000151c1c1c10 */ /* 0x000fc8000ff1e0ff */
[----:B------:R-:W-:-:S05]  /*1bf0*/  @P1 IADD3.X R29, PT, PT, R3, UR22, RZ, P0, !PT ;  /* 0x00000016031d1c10 */ /* 0x000fca00087fe4ff */
[----:B------:R-:W3:Y:S01]  /*1c00*/  @P1 LDG.E R4, desc[UR24][R28.64] ;  /* 0x000000181c041981 */ /* 0x000ee2000c1e1900 */
[----:B0-----:R-:W-:-:S06]  /*1c10*/  CS2R R8, SRZ ;  /* 0x0000000000087805 */ /* 0x001fcc000001ff00 */
[----:B------:R-:W4:Y:S04]  /*1c20*/  @P1 LDG.E R9, desc[UR24][R36.64] ;  /* 0x0000001824091981 */ /* 0x000f28000c1e1900 */
[----:B------:R0:W5:Y:S01]  /*1c30*/  @P1 LDG.E R8, desc[UR24][R30.64] ;  /* 0x000000181e081981 */ /* 0x000162000c1e1900 */
[----:B------:R-:W-:-:S05]  /*1c40*/  SHF.R.U32.HI R3, RZ, 0x5, R0 ;  /* 0x00000005ff037819 */ /* 0x000fca0000011600 */
[----:B------:R-:W-:-:S04]  /*1c50*/  IMAD.SHL.U32 R3, R3, 0x4, RZ ;  /* 0x0000000403037824 */ /* 0x000fc800078e00ff */
[----:B------:R-:W-:-:S05]  /*1c60*/  VIADD R15, R3, 0x2 ;  /* 0x00000002030f7836 */ /* 0x000fca0000000000 */
[----:B------:R-:W-:-:S04]  /*1c70*/  ISETP.GE.U32.AND P0, PT, R15, UR26, PT ;  /* 0x0000001a0f007c0c */ /* 0x000fc8000bf06070 */
[C---:B------:R-:W-:Y:S02]  /*1c80*/  ISETP.GE.U32.OR P0, PT, R24.reuse, UR23, P0 ;  /* 0x0000001718007c0c */ /* 0x040fe40008706470 */
[----:B------:R-:W-:-:S04]  /*1c90*/  IADD3 R24, P1, PT, R24, R17, RZ ;  /* 0x0000001118187210 */ /* 0x000fc80007f3e0ff */
[----:B------:R-:W-:-:S07]  /*1ca0*/  IADD3.X R23, PT, PT, RZ, R23, RZ, P1, !PT ;  /* 0x00000017ff177210 */ /* 0x000fce0000ffe4ff */
[----:B-1----:R-:W-:-:S04]  /*1cb0*/  @!P0 LEA R32, P1, R24, UR8, 0x1 ;  /* 0x0000000818208c11 */ /* 0x002fc8000f8208ff */
[C---:B------:R-:W-:Y:S02]  /*1cc0*/  @!P0 LEA.HI.X R33, R24.reuse, UR9, R23, 0x1, P1 ;  /* 0x0000000918218c11 */ /* 0x040fe400088f0c17 */
[----:B------:R-:W-:-:S04]  /*1cd0*/  @!P0 IADD3 R24, P1, PT, R24, UR28, RZ ;  /* 0x0000001c18188c10 */ /* 0x000fc8000ff3e0ff */
[----:B------:R-:W-:Y:S02]  /*1ce0*/  @!P0 IADD3.X R23, PT, PT, R23, UR29, RZ, P1, !PT ;  /* 0x0000001d17178c10 */ /* 0x000fe40008ffe4ff */
[----:B0-----:R-:W-:Y:S01]  /*1cf0*/  @!P0 LEA R30, P1, R24, UR8, 0x1 ;  /* 0x00000008181e8c11 */ /* 0x001fe2000f8208ff */
[----:B------:R-:W-:-:S03]  /*1d00*/  FMUL R20, R12, UR27 ;  /* 0x0000001b0c147c20 */ /* 0x000fc60008400000 */
[----:B------:R-:W-:Y:S02]  /*1d10*/  @!P0 LEA.HI.X R31, R24, UR9, R23, 0x1, P1 ;  /* 0x00000009181f8c11 */ /* 0x000fe400088f0c17 */
[----:B------:R-:W-:Y:S01]  /*1d20*/  F2FP.BF16.F32.PACK_AB R20, RZ, R20 ;  /* 0x00000014ff14723e */ /* 0x000fe200000010ff */
[----:B------:R-:W-:-:S04]  /*1d30*/  FMUL R14, R14, R21 ;  /* 0x000000150e0e7220 */ /* 0x000fc80000400000 */
[----:B------:R0:W-:Y:S01]  /*1d40*/  @!P0 STG.E.U16 desc[UR24][R32.64], R20 ;  /* 0x0000001420008986 */ /* 0x0001e2000c101518 */
[----:B------:R-:W-:-:S05]  /*1d50*/  FMUL R21, R14, UR27 ;  /* 0x0000001b0e157c20 */ /* 0x000fca0008400000 */
[----:B------:R-:W-:-:S05]  /*1d60*/  F2FP.BF16.F32.PACK_AB R21, RZ, R21 ;  /* 0x00000015ff15723e */ /* 0x000fca00000010ff */
[----:B------:R1:W-:Y:S01]  /*1d70*/  @!P0 STG.E.U16 desc[UR24][R30.64], R21 ;  /* 0x000000151e008986 */ /* 0x0003e2000c101518 */
[----:B------:R-:W-:-:S05]  /*1d80*/  IMAD.IADD R5, R5, 0x1, R0 ;  /* 0x0000000105057824 */ /* 0x000fca00078e0200 */
[----:B------:R-:W-:-:S06]  /*1d90*/  LOP3.LUT R5, R5, 0x1f, RZ, 0xc0, !PT ;  /* 0x0000001f05057812 */ /* 0x000fcc00078ec0ff */
[----:B------:R-:W4:Y:S01]  /*1da0*/  SHFL.IDX PT, R5, R34, R5, 0x1f ;  /* 0x00001f0522057589 */ /* 0x000f2200000e0000 */
[----:B------:R-:W-:Y:S02]  /*1db0*/  PRMT R19, R19, 0x5410, R25 ;  /* 0x0000541013137816 */ /* 0x000fe40000000019 */
[----:B------:R-:W-:Y:S01]  /*1dc0*/  LOP3.LUT R25, RZ, R3, RZ, 0x33, !PT ;  /* 0x00000003ff197212 */ /* 0x000fe200078e33ff */
[----:B------:R-:W-:-:S03]  /*1dd0*/  IMAD.IADD R15, R0, 0x1, -R15 ;  /* 0x00000001000f7824 */ /* 0x000fc600078e0a0f */
[----:B------:R-:W-:-:S04]  /*1de0*/  IADD3 R25, PT, PT, R25, R0, RZ ;  /* 0x0000000019197210 */ /* 0x000fc80007ffe0ff */
[----:B------:R-:W-:Y:S01]  /*1df0*/  SHF.L.U32 R25, R25, 0x2, RZ ;  /* 0x0000000219197819 */ /* 0x000fe200000006ff */
[----:B------:R-:W-:-:S04]  /*1e00*/  UIMAD UR6, UR6, UR16, URZ ;  /* 0x00000010060672a4 */ /* 0x000fc8000f8e02ff */
[----:B------:R-:W-:Y:S01]  /*1e10*/  UIMAD UR7, UR19, UR17, UR6 ;  /* 0x00000011130772a4 */ /* 0x000fe2000f8e0206 */
[----:B--2---:R-:W-:-:S04]  /*1e20*/  FMUL R28, R7, 0.044714998453855514526 ;  /* 0x3d372713071c7820 */ /* 0x004fc80000400000 */
[----:B------:R-:W-:Y:S01]  /*1e30*/  FFMA R17, R28, R7, 1 ;  /* 0x3f8000001c117423 */ /* 0x000fe20000000007 */
[----:B------:R-:W-:-:S04]  /*1e40*/  FMUL R28, R7, 0.79788458347320556641 ;  /* 0x3f4c422a071c7820 */ /* 0x000fc80000400000 */
[----:B------:R-:W-:-:S04]  /*1e50*/  FMUL R28, R28, R17 ;  /* 0x000000111c1c7220 */ /* 0x000fc80000400000 */
[C---:B------:R-:W-:Y:S01]  /*1e60*/  FMUL R24, |R28|.reuse, 2.8853900432586669922 ;  /* 0x4038aa3b1c187820 */ /* 0x040fe20000400200 */
[----:B------:R-:W-:-:S05]  /*1e70*/  FMUL R23, R28, R28 ;  /* 0x0000001c1c177220 */ /* 0x000fca0000400000 */
[----:B------:R-:W2:Y:S01]  /*1e80*/  MUFU.EX2 R24, R24 ;  /* 0x0000001800187308 */ /* 0x000ea20000000800 */
[----:B0-----:R-:W-:-:S04]  /*1e90*/  FFMA R32, R23, R16, -0.052303962409496307373 ;  /* 0xbd563cae17207423 */ /* 0x001fc80000000010 */
[----:B------:R-:W-:-:S04]  /*1ea0*/  FFMA R32, R23, R32, 0.1331529766321182251 ;  /* 0x3e08594117207423 */ /* 0x000fc80000000020 */
[----:B------:R-:W-:-:S04]  /*1eb0*/  FFMA R17, R23, R32, -0.33332768082618713379 ;  /* 0xbeaaa9ed17117423 */ /* 0x000fc80000000020 */
[----:B------:R-:W-:Y:S01]  /*1ec0*/  FFMA R17, R23, R17, RZ ;  /* 0x0000001117117223 */ /* 0x000fe200000000ff */
[----:B--2---:R-:W-:Y:S01]  /*1ed0*/  FADD R33, R24, 1 ;  /* 0x3f80000018217421 */ /* 0x004fe20000000000 */
[----:B---3--:R-:W-:-:S04]  /*1ee0*/  FMUL R23, R4, 0.044714998453855514526 ;  /* 0x3d37271304177820 */ /* 0x008fc80000400000 */
[----:B-1----:R-:W-:Y:S01]  /*1ef0*/  FFMA R30, R23, R4, 1 ;  /* 0x3f800000171e7423 */ /* 0x002fe20000000004 */
[----:B------:R-:W0:Y:S01]  /*1f00*/  MUFU.RCP R33, R33 ;  /* 0x0000002100217308 */ /* 0x000e220000001000 */
[----:B------:R-:W-:-:S04]  /*1f10*/  FMUL R23, R4, 0.79788458347320556641 ;  /* 0x3f4c422a04177820 */ /* 0x000fc80000400000 */
        /* <DEDUP_REMOVED lines=10> */
[----:B-1----:R-:W-:Y:S02]  /*1fc0*/  FADD R31, R29, 1 ;  /* 0x3f8000001d1f7421 */ /* 0x002fe40000000000 */
[----:B------:R-:W-:Y:S01]  /*1fd0*/  FFMA R17, -R24, R24, 1 ;  /* 0x3f80000018117423 */ /* 0x000fe20000000118 */
[----:B------:R-:W-:Y:S01]  /*1fe0*/  FFMA R28, R28, R7, 0.79788458347320556641 ;  /* 0x3f4c422a1c1c7423 */ /* 0x000fe20000000007 */
[----:B------:R-:W0:Y:S01]  /*1ff0*/  MUFU.RCP R29, R31 ;  /* 0x0000001f001d7308 */ /* 0x000e220000001000 */
[----:B------:R-:W-:Y:S02]  /*2000*/  FMUL R7, R7, 0.5 ;  /* 0x3f00000007077820 */ /* 0x000fe40000400000 */
[----:B------:R-:W-:Y:S01]  /*2010*/  FMUL R28, R17, R28 ;  /* 0x0000001c111c7220 */ /* 0x000fe20000400000 */
[----:B------:R-:W-:-:S03]  /*2020*/  VIADD R17, R3, 0x3 ;  /* 0x0000000303117836 */ /* 0x000fc60000000000 */
[----:B------:R-:W-:Y:S01]  /*2030*/  FMUL R28, R7, R28 ;  /* 0x0000001c071c7220 */ /* 0x000fe20000400000 */
[----:B------:R-:W-:Y:S01]  /*2040*/  FMUL R7, R23, R23 ;  /* 0x0000001717077220 */ /* 0x000fe20000400000 */
[----:B------:R-:W-:-:S03]  /*2050*/  ISETP.GE.U32.AND P0, PT, R17, UR26, PT ;  /* 0x0000001a11007c0c */ /* 0x000fc6000bf06070 */
[----:B------:R-:W-:Y:S01]  /*2060*/  FFMA R16, R7, R16, -0.052303962409496307373 ;  /* 0xbd563cae07107423 */ /* 0x000fe20000000010 */
[----:B------:R-:W-:Y:S02]  /*2070*/  ISETP.GE.U32.OR P0, PT, R6, UR23, P0 ;  /* 0x0000001706007c0c */ /* 0x000fe40008706470 */
[----:B------:R-:W-:Y:S01]  /*2080*/  FSETP.GE.AND P2, PT, |R23|, 0.60000002384185791016, PT ;  /* 0x3f19999a1700780b */ /* 0x000fe20003f46200 */
[----:B------:R-:W-:Y:S01]  /*2090*/  FFMA R6, R7, R16, 0.1331529766321182251 ;  /* 0x3e08594107067423 */ /* 0x000fe20000000010 */
[----:B------:R-:W-:Y:S01]  /*20a0*/  FSETP.GE.AND P1, PT, |R23|, 9.010913848876953125, PT ;  /* 0x41102cb41700780b */ /* 0x000fe20003f26200 */
[----:B0-----:R-:W-:Y:S01]  /*20b0*/  FFMA R29, R29, -2, R10 ;  /* 0xc00000001d1d7823 */ /* 0x001fe2000000000a */
[----:B------:R-:W-:Y:S01]  /*20c0*/  FADD R31, R24, 1 ;  /* 0x3f800000181f7421 */ /* 0x000fe20000000000 */
[----:B------:R-:W-:-:S03]  /*20d0*/  FFMA R6, R7, R6, -0.33332768082618713379 ;  /* 0xbeaaa9ed07067423 */ /* 0x000fc60000000006 */
[----:B------:R-:W-:Y:S01]  /*20e0*/  FSEL R24, R29, 1, !P1 ;  /* 0x3f8000001d187808 */ /* 0x000fe20004800000 */
[----:B------:R-:W-:Y:S01]  /*20f0*/  FFMA R28, R31, 0.5, R28 ;  /* 0x3f0000001f1c7823 */ /* 0x000fe2000000001c */
[----:B------:R-:W-:Y:S02]  /*2100*/  FFMA R10, R7, R6, RZ ;  /* 0x00000006070a7223 */ /* 0x000fe400000000ff */
[--C-:B------:R-:W-:Y:S01]  /*2110*/  LOP3.LUT R24, R24, 0x80000000, R23.reuse, 0xb8, !PT ;  /* 0x8000000018187812 */ /* 0x100fe200078eb817 */
[----:B------:R-:W0:Y:S01]  /*2120*/  S2R R6, SR_CgaCtaId ;  /* 0x0000000000067919 */ /* 0x000e220000008800 */
[----:B----4-:R-:W-:Y:S01]  /*2130*/  FMUL R9, R28, R9 ;  /* 0x000000091c097220 */ /* 0x010fe20000400000 */
[----:B------:R-:W-:Y:S01]  /*2140*/  @!P2 FFMA R24, R23, R10, R23 ;  /* 0x0000000a1718a223 */ /* 0x000fe20000000017 */
[----:B------:R-:W-:Y:S01]  /*2150*/  FADD R10, RZ, R5 ;  /* 0x00000005ff0a7221 */ /* 0x000fe20000000000 */
[----:B------:R-:W-:Y:S01]  /*2160*/  FADD R5, RZ, R12 ;  /* 0x0000000cff057221 */ /* 0x000fe20000000000 */
[----:B------:R-:W-:Y:S01]  /*2170*/  FMUL R7, R9, UR27 ;  /* 0x0000001b09077c20 */ /* 0x000fe20008400000 */
[----:B------:R-:W-:-:S02]  /*2180*/  @!P0 LEA R28, P1, R27, UR8, 0x1 ;  /* 0x000000081b1c8c11 */ /* 0x000fc4000f8208ff */
[----:B------:R-:W-:Y:S01]  /*2190*/  FADD R31, R14, R5 ;  /* 0x000000050e1f7221 */ /* 0x000fe20000000000 */
[----:B------:R-:W-:Y:S01]  /*21a0*/  FMUL R5, R4, 0.10703222453594207764 ;  /* 0x3ddb33b604057820 */ /* 0x000fe20000400000 */
[----:B------:R-:W-:Y:S02]  /*21b0*/  F2FP.BF16.F32.PACK_AB R7, RZ, R7 ;  /* 0x00000007ff07723e */ /* 0x000fe400000010ff */
[----:B------:R-:W-:Y:S01]  /*21c0*/  @!P0 LEA.HI.X R29, R27, UR9, R26, 0x1, P1 ;  /* 0x000000091b1d8c11 */ /* 0x000fe200088f0c1a */
[----:B------:R-:W-:Y:S01]  /*21d0*/  FFMA R30, R5, R4, 0.79788458347320556641 ;  /* 0x3f4c422a051e7423 */ /* 0x000fe20000000004 */
[----:B------:R-:W-:-:S03]  /*21e0*/  FFMA R23, -R24, R24, 1 ;  /* 0x3f80000018177423 */ /* 0x000fc60000000118 */
[----:B------:R1:W-:Y:S01]  /*21f0*/  @!P0 STG.E.U16 desc[UR24][R28.64], R7 ;  /* 0x000000071c008986 */ /* 0x0003e2000c101518 */
[----:B------:R-:W-:Y:S01]  /*2200*/  FMUL R23, R23, R30 ;  /* 0x0000001e17177220 */ /* 0x000fe20000400000 */
[----:B------:R-:W-:Y:S01]  /*2210*/  IADD3 R16, PT, PT, R3, R0, RZ ;  /* 0x0000000003107210 */ /* 0x000fe20007ffe0ff */
[----:B------:R-:W-:Y:S01]  /*2220*/  FADD R24, R24, 1 ;  /* 0x3f80000018187421 */ /* 0x000fe20000000000 */
[----:B------:R-:W-:Y:S01]  /*2230*/  MOV R5, 0x400 ;  /* 0x0000040000057802 */ /* 0x000fe20000000f00 */
[----:B------:R-:W-:Y:S01]  /*2240*/  FADD R11, R11, R10 ;  /* 0x0000000a0b0b7221 */ /* 0x000fe20000000000 */
[----:B-1----:R-:W-:-:S04]  /*2250*/  FMUL R28, R4, 0.5 ;  /* 0x3f000000041c7820 */ /* 0x002fc80000400000 */
[----:B------:R-:W-:Y:S01]  /*2260*/  FMUL R23, R28, R23 ;  /* 0x000000171c177220 */ /* 0x000fe20000400000 */
[----:B------:R-:W-:-:S03]  /*2270*/  VIADD R10, R16, 0x2 ;  /* 0x00000002100a7836 */ /* 0x000fc60000000000 */
[----:B------:R-:W-:Y:S01]  /*2280*/  FFMA R23, R24, 0.5, R23 ;  /* 0x3f00000018177823 */ /* 0x000fe20000000017 */
[----:B------:R-:W-:Y:S01]  /*2290*/  VIADD R5, R5, 0x20 ;  /* 0x0000002005057836 */ /* 0x000fe20000000000 */
[----:B------:R-:W-:Y:S02]  /*22a0*/  @!P0 IADD3 R27, P1, PT, R27, UR28, RZ ;  /* 0x0000001c1b1b8c10 */ /* 0x000fe4000ff3e0ff */
[----:B------:R-:W-:Y:S01]  /*22b0*/  LOP3.LUT R4, R0, 0x1f, RZ, 0xc0, !PT ;  /* 0x0000001f00047812 */ /* 0x000fe200078ec0ff */
[----:B-----5:R-:W-:Y:S01]  /*22c0*/  FMUL R8, R23, R8 ;  /* 0x0000000817087220 */ /* 0x020fe20000400000 */
[----:B------:R-:W-:Y:S01]  /*22d0*/  LOP3.LUT R10, R10, 0x1f, RZ, 0xc0, !PT ;  /* 0x0000001f0a0a7812 */ /* 0x000fe200078ec0ff */
[----:B------:R-:W-:Y:S01]  /*22e0*/  IMAD.IADD R23, R0, 0x1, -R17 ;  /* 0x0000000100177824 */ /* 0x000fe200078e0a11 */
[----:B------:R-:W-:Y:S01]  /*22f0*/  @!P0 IADD3.X R26, PT, PT, R26, UR29, RZ, P1, !PT ;  /* 0x0000001d1a1a8c10 */ /* 0x000fe20008ffe4ff */
[----:B------:R-:W-:Y:S01]  /*2300*/  IMAD.SHL.U32 R17, R15, 0x4, RZ ;  /* 0x000000040f117824 */ /* 0x000fe200078e00ff */
[----:B0-----:R-:W-:Y:S01]  /*2310*/  LEA R5, R6, R5, 0x18 ;  /* 0x0000000506057211 */ /* 0x001fe200078ec0ff */
[----:B------:R-:W-:Y:S01]  /*2320*/  IMAD R6, R4, 0x84, RZ ;  /* 0x0000008404067824 */ /* 0x000fe200078e02ff */
[----:B------:R-:W-:Y:S01]  /*2330*/  @!P0 LEA R30, P1, R27, UR8, 0x1 ;  /* 0x000000081b1e8c11 */ /* 0x000fe2000f8208ff */
[----:B------:R-:W-:Y:S01]  /*2340*/  IMAD.SHL.U32 R23, R23, 0x4, RZ ;  /* 0x0000000417177824 */ /* 0x000fe200078e00ff */
[----:B------:R-:W-:Y:S01]  /*2350*/  SHF.L.U32 R28, R2, 0x2, RZ ;  /* 0x00000002021c7819 */ /* 0x000fe200000006ff */
[----:B------:R0:W1:Y:S01]  /*2360*/  SHFL.IDX PT, R10, R31, R10, 0x1f ;  /* 0x00001f0a1f0a7589 */ /* 0x00006200000e0000 */
[----:B------:R-:W-:-:S02]  /*2370*/  LOP3.LUT R17, R17, 0x7c, RZ, 0xc0, !PT ;  /* 0x0000007c11117812 */ /* 0x000fc400078ec0ff */
[----:B------:R-:W-:Y:S02]  /*2380*/  LOP3.LUT R15, R25, 0x7c, RZ, 0xc0, !PT ;  /* 0x0000007c190f7812 */ /* 0x000fe400078ec0ff */
[----:B------:R-:W-:Y:S02]  /*2390*/  LOP3.LUT R23, R23, 0x7c, RZ, 0xc0, !PT ;  /* 0x0000007c17177812 */ /* 0x000fe400078ec0ff */
[----:B0-----:R-:W-:Y:S01]  /*23a0*/  @!P0 LEA.HI.X R31, R27, UR9, R26, 0x1, P1 ;  /* 0x000000091b1f8c11 */ /* 0x001fe200088f0c1a */
[----:B------:R-:W-:Y:S01]  /*23b0*/  IMAD.IADD R26, R6, 0x1, R5 ;  /* 0x00000001061a7824 */ /* 0x000fe200078e0205 */
[----:B------:R-:W-:Y:S02]  /*23c0*/  LOP3.LUT R27, R28, 0x7c, RZ, 0xc0, !PT ;  /* 0x0000007c1c1b7812 */ /* 0x000fe400078ec0ff */
[----:B------:R-:W-:Y:S01]  /*23d0*/  IADD3 R16, PT, PT, R16, 0x3, RZ ;  /* 0x0000000310107810 */ /* 0x000fe20007ffe0ff */
[C---:B------:R-:W-:Y:S01]  /*23e0*/  IMAD.IADD R17, R26.reuse, 0x1, R17 ;  /* 0x000000011a117824 */ /* 0x040fe200078e0211 */
[C---:B------:R-:W-:Y:S01]  /*23f0*/  IADD3 R15, PT, PT, R26.reuse, R15, RZ ;  /* 0x0000000f1a0f7210 */ /* 0x040fe20007ffe0ff */
[----:B------:R-:W-:-:S02]  /*2400*/  IMAD.IADD R27, R26, 0x1, R27 ;  /* 0x000000011a1b7824 */ /* 0x000fc400078e021b */
[----:B------:R-:W-:Y:S02]  /*2410*/  IMAD.IADD R26, R26, 0x1, R23 ;  /* 0x000000011a1a7824 */ /* 0x000fe400078e0217 */
[----:B------:R-:W-:Y:S01]  /*2420*/  FADD R23, RZ, R9 ;  /* 0x00000009ff177221 */ /* 0x000fe20000000000 */
[----:B------:R-:W-:Y:S01]  /*2430*/  LOP3.LUT R16, R16, 0x1f, RZ, 0xc0, !PT ;  /* 0x0000001f10107812 */ /* 0x000fe200078ec0ff */
[----:B------:R0:W-:Y:S02]  /*2440*/  STS [R27], R19 ;  /* 0x000000131b007388 */ /* 0x0001e40000000800 */
[C---:B------:R-:W-:Y:S01]  /*2450*/  FADD R23, R8.reuse, R23 ;  /* 0x0000001708177221 */ /* 0x040fe20000000000 */
[----:B------:R-:W-:Y:S01]  /*2460*/  UIMAD.WIDE.U32 UR8, UR19, UR16, URZ ;  /* 0x00000010130872a5 */ /* 0x000fe2000f8e00ff */
[----:B------:R-:W2:Y:S03]  /*2470*/  LDCU.64 UR16, c[0x0][0x3b8] ;  /* 0x00007700ff1077ac */ /* 0x000ea60008000a00 */
[----:B------:R-:W3:Y:S01]  /*2480*/  SHFL.IDX PT, R16, R23, R16, 0x1f ;  /* 0x00001f1017107589 */ /* 0x000ee200000e0000 */
[----:B0-----:R-:W-:-:S05]  /*2490*/  FMUL R19, R8, UR27 ;  /* 0x0000001b08137c20 */ /* 0x001fca0008400000 */
[----:B------:R-:W-:Y:S01]  /*24a0*/  F2FP.BF16.F32.PACK_AB R19, RZ, R19 ;  /* 0x00000013ff13723e */ /* 0x000fe200000010ff */
[----:B------:R-:W-:Y:S02]  /*24b0*/  USHF.L.U32 UR6, UR8, 0x5, URZ ;  /* 0x0000000508067899 */ /* 0x000fe400080006ff */
[----:B------:R-:W-:Y:S02]  /*24c0*/  UIADD3 UR7, UPT, UPT, UR9, UR7, URZ ;  /* 0x0000000709077290 */ /* 0x000fe4000fffe0ff */
[----:B------:R-:W-:Y:S01]  /*24d0*/  @!P0 STG.E.U16 desc[UR24][R30.64], R19 ;  /* 0x000000131e008986 */ /* 0x000fe2000c101518 */
[----:B------:R-:W-:Y:S01]  /*24e0*/  ISETP.GE.U32.AND P0, PT, R3, UR23, PT ;  /* 0x0000001703007c0c */ /* 0x000fe2000bf06070 */
[----:B------:R-:W-:Y:S01]  /*24f0*/  ULEA UR6, UP0, UR4, UR6, 0x6 ;  /* 0x0000000604067291 */ /* 0x000fe2000f8030ff */
[----:B------:R-:W-:Y:S01]  /*2500*/  PRMT R22, R22, 0x5410, R18 ;  /* 0x0000541016167816 */ /* 0x000fe20000000012 */
[----:B------:R-:W-:Y:S01]  /*2510*/  USHF.L.U64.HI UR8, UR8, 0x5, UR7 ;  /* 0x0000000508087899 */ /* 0x000fe20008010207 */
[----:B------:R-:W-:Y:S01]  /*2520*/  PRMT R20, R20, 0x5410, R21 ;  /* 0x0000541014147816 */ /* 0x000fe20000000015 */
[----:B------:R-:W-:-:S02]  /*2530*/  UIMAD UR13, UR13, -0x3f, URZ ;  /* 0xffffffc10d0d78a4 */ /* 0x000fc4000f8e02ff */
[----:B------:R-:W-:Y:S01]  /*2540*/  UIMAD.WIDE.U32 UR14, UR12, -0x3f, UR14 ;  /* 0xffffffc10c0e78a5 */ /* 0x000fe2000f8e000e */
[----:B------:R-:W-:Y:S01]  /*2550*/  PRMT R7, R7, 0x5410, R19 ;  /* 0x0000541007077816 */ /* 0x000fe20000000013 */
[----:B------:R-:W-:Y:S01]  /*2560*/  ULEA.HI.X UR4, UR4, UR8, UR5, 0x6, UP0 ;  /* 0x0000000804047291 */ /* 0x000fe200080f3405 */
[----:B------:R0:W-:Y:S01]  /*2570*/  STS [R15], R22 ;  /* 0x000000160f007388 */ /* 0x0001e20000000800 */
[----:B------:R-:W-:Y:S02]  /*2580*/  ULEA UR10, UP1, UR6, UR10, 0x1 ;  /* 0x0000000a060a7291 */ /* 0x000fe4000f8208ff */
[----:B------:R-:W-:Y:S02]  /*2590*/  UIADD3 UR12, UPT, UPT, UR15, -UR12, UR13 ;  /* 0x8000000c0f0c7290 */ /* 0x000fe4000fffe00d */
[----:B--2---:R-:W-:Y:S01]  /*25a0*/  ULEA UR16, UP0, UR14, UR16, 0x2 ;  /* 0x000000100e107291 */ /* 0x004fe2000f8010ff */
[----:B------:R-:W-:Y:S01]  /*25b0*/  STS [R17], R20 ;  /* 0x0000001411007388 */ /* 0x000fe20000000800 */
[----:B------:R-:W-:Y:S01]  /*25c0*/  FMNMX3 R13, |R12|, R13, |R14|, !PT ;  /* 0x0000000d0c0d7276 */ /* 0x000fe2000780060e */
[----:B-1----:R-:W-:Y:S01]  /*25d0*/  FADD R11, R11, R10 ;  /* 0x0000000a0b0b7221 */ /* 0x002fe20000000000 */
[----:B------:R-:W-:Y:S01]  /*25e0*/  ULEA.HI.X UR4, UR6, UR11, UR4, 0x1, UP1 ;  /* 0x0000000b06047291 */ /* 0x000fe200088f0c04 */
[----:B------:R1:W-:Y:S01]  /*25f0*/  STS [R26], R7 ;  /* 0x000000071a007388 */ /* 0x0003e20000000800 */
[----:B------:R-:W-:Y:S01]  /*2600*/  ULEA.HI.X UR12, UR14, UR17, UR12, 0x2, UP0 ;  /* 0x000000110e0c7291 */ /* 0x000fe200080f140c */
[----:B------:R-:W-:Y:S01]  /*2610*/  BSSY.RECONVERGENT B0, `(.L_x_13348) ;  /* 0x000005a000007945 */ /* 0x000fe20003800200 */
[----:B---3--:R-:W-:Y:S01]  /*2620*/  FADD R14, R11, R16 ;  /* 0x000000100b0e7221 */ /* 0x008fe20000000000 */
[----:B0-----:R-:W-:-:S02]  /*2630*/  SHF.R.U32.HI R15, RZ, 0x5, R0 ;  /* 0x00000005ff0f7819 */ /* 0x001fc40000011600 */
[----:B-1----:R-:W-:Y:S01]  /*2640*/  FMNMX3 R7, |R9|, R13, |R8|, !PT ;  /* 0x0000000d09077276 */ /* 0x002fe20007800608 */
[----:B------:R-:W-:Y:S06]  /*2650*/  BAR.SYNC.DEFER_BLOCKING 0x0 ;  /* 0x0000000000007b1d */ /* 0x000fec0000010000 */
[----:B------:R-:W-:Y:S05]  /*2660*/  @P0 BRA `(.L_x_13349) ;  /* 0x0000000400500947 */ /* 0x000fea0003800000 */
[C---:B------:R-:W-:Y:S01]  /*2670*/  VIADD R8, R3.reuse, -UR23 ;  /* 0x8000001703087c36 */ /* 0x040fe20008000000 */
[----:B------:R-:W-:Y:S01]  /*2680*/  BSSY.RECONVERGENT B1, `(.L_x_13350) ;  /* 0x000003e000017945 */ /* 0x000fe20003800200 */
[----:B------:R-:W-:Y:S02]  /*2690*/  IMAD.U32 R16, RZ, RZ, UR23 ;  /* 0x00000017ff107e24 */ /* 0x000fe4000f8e00ff */
[C---:B------:R-:W-:Y:S01]  /*26a0*/  IMAD R9, R3.reuse, UR33, RZ ;  /* 0x0000002103097c24 */ /* 0x040fe2000f8e02ff */
[----:B------:R-:W-:Y:S01]  /*26b0*/  ISETP.GT.U32.AND P1, PT, R8, -0x4, PT ;  /* 0xfffffffc0800780c */ /* 0x000fe20003f24070 */
[----:B------:R-:W-:Y:S01]  /*26c0*/  IMAD.WIDE.U32 R22, R3, UR32, RZ ;  /* 0x0000002003167c25 */ /* 0x000fe2000f8e00ff */
[----:B------:R-:W-:-:S03]  /*26d0*/  LOP3.LUT R16, R16, 0x3, RZ, 0xc0, !PT ;  /* 0x0000000310107812 */ /* 0x000fc600078ec0ff */
[----:B------:R-:W-:Y:S01]  /*26e0*/  IMAD.MOV.U32 R17, RZ, RZ, RZ ;  /* 0x000000ffff117224 */ /* 0x000fe200078e00ff */
[----:B------:R-:W-:Y:S02]  /*26f0*/  ISETP.NE.AND P0, PT, R16, RZ, PT ;  /* 0x000000ff1000720c */ /* 0x000fe40003f05270 */
[----:B------:R-:W-:-:S05]  /*2700*/  IADD3 R20, PT, PT, R23, R9, RZ ;  /* 0x0000000917147210 */ /* 0x000fca0007ffe0ff */
[----:B------:R-:W-:Y:S06]  /*2710*/  @P1 BRA `(.L_x_13351) ;  /* 0x0000000000d01947 */ /* 0x000fec0003800000 */
[----:B------:R-:W-:Y:S01]  /*2720*/  IMAD R8, R15, 0x10, R6 ;  /* 0x000000100f087824 */ /* 0x000fe200078e0206 */
[----:B------:R-:W-:-:S04]  /*2730*/  IADD3 R17, PT, PT, -R3, UR23, -R16 ;  /* 0x0000001703117c10 */ /* 0x000fc8000fffe910 */
[----:B------:R-:W-:Y:S02]  /*2740*/  IADD3 R19, PT, PT, R8, 0x8, R5 ;  /* 0x0000000808137810 */ /* 0x000fe40007ffe005 */
[----:B------:R-:W-:-:S07]  /*2750*/  IADD3 R18, PT, PT, -R17, RZ, RZ ;  /* 0x000000ff11127210 */ /* 0x000fce0007ffe1ff */
.L_x_13352:
        /* <DEDUP_REMOVED lines=36> */
[----:B------:R-:W-:Y:S02]  /*29a0*/  @!P1 LEA.HI.X R13, R13, UR4, R24, 0x2, P5 ;  /* 0x000000040d0d9c11 */ /* 0x000fe4000a8f1418 */
[----:B------:R-:W-:Y:S01]  /*29b0*/  @!P2 IADD3.X R26, PT, PT, RZ, R26, RZ, P4, !PT ;  /* 0x0000001aff1aa210 */ /* 0x000fe200027fe4ff */
[----:B-1----:R1:W-:Y:S01]  /*29c0*/  @!P3 STG.E desc[UR24][R8.64], R27 ;  /* 0x0000001b0800b986 */ /* 0x0023e2000c101918 */
[----:B------:R-:W-:-:S04]  /*29d0*/  @!P2 LEA R10, P4, R11, UR10, 0x2 ;  /* 0x0000000a0b0aac11 */ /* 0x000fc8000f8810ff */
[----:B------:R-:W-:Y:S02]  /*29e0*/  @!P2 LEA.HI.X R11, R11, UR4, R26, 0x2, P4 ;  /* 0x000000040b0bac11 */ /* 0x000fe4000a0f141a */
[----:B0-----:R-:W-:-:S03]  /*29f0*/  IADD3 R2, PT, PT, R21, 0x1f, RZ ;  /* 0x0000001f15027810 */ /* 0x001fc60007ffe0ff */
[----:B--2---:R1:W-:Y:S01]  /*2a00*/  @!P2 STG.E desc[UR24][R10.64], R25 ;  /* 0x000000190a00a986 */ /* 0x0043e2000c101918 */
[----:B------:R-:W-:-:S03]  /*2a10*/  ISETP.NE.AND P2, PT, R18, RZ, PT ;  /* 0x000000ff1200720c */ /* 0x000fc60003f45270 */
[----:B----4-:R1:W-:Y:S01]  /*2a20*/  @!P1 STG.E desc[UR24][R12.64], R23 ;  /* 0x000000170c009986 */ /* 0x0103e2000c101918 */
[----:B------:R-:W-:-:S04]  /*2a30*/  IADD3 R22, P1, PT, R22, UR32, RZ ;  /* 0x0000002016167c10 */ /* 0x000fc8000ff3e0ff */
[----:B------:R-:W-:-:S05]  /*2a40*/  IADD3.X R20, PT, PT, R20, UR33, RZ, P1, !PT ;  /* 0x0000002114147c10 */ /* 0x000fca0008ffe4ff */
[----:B------:R-:W-:Y:S05]  /*2a50*/  @P2 BRA `(.L_x_13352) ;  /* 0xfffffffc00402947 */ /* 0x000fea000383ffff */
.L_x_13351:
[----:B------:R-:W-:Y:S05]  /*2a60*/  BSYNC.RECONVERGENT B1 ;  /* 0x0000000000017941 */ /* 0x000fea0003800200 */
.L_x_13350:
[----:B------:R-:W-:Y:S05]  /*2a70*/  @!P0 BRA `(.L_x_13349) ;  /* 0x00000000004c8947 */ /* 0x000fea0003800000 */
[----:B------:R-:W-:Y:S02]  /*2a80*/  IMAD R6, R15, 0x10, R6 ;  /* 0x000000100f067824 */ /* 0x000fe400078e0206 */
[----:B------:R-:W-:-:S03]  /*2a90*/  IMAD.MOV R16, RZ, RZ, -R16 ;  /* 0x000000ffff107224 */ /* 0x000fc600078e0a10 */
[----:B------:R-:W-:-:S05]  /*2aa0*/  LEA R6, R17, R6, 0x2 ;  /* 0x0000000611067211 */ /* 0x000fca00078e10ff */
[----:B------:R-:W-:-:S07]  /*2ab0*/  IMAD.IADD R6, R5, 0x1, R6 ;  /* 0x0000000105067824 */ /* 0x000fce00078e0206 */
.L_x_13353:
[----:B-1----:R-:W-:Y:S01]  /*2ac0*/  LOP3.LUT R11, R2, 0x1f, RZ, 0xc0, !PT ;  /* 0x0000001f020b7812 */ /* 0x002fe200078ec0ff */
[----:B------:R-:W-:-:S03]  /*2ad0*/  VIADD R16, R16, 0x1 ;  /* 0x0000000110107836 */ /* 0x000fc60000000000 */
[----:B------:R-:W-:-:S13]  /*2ae0*/  ISETP.GE.U32.AND P0, PT, R11, UR26, PT ;  /* 0x0000001a0b007c0c */ /* 0x000fda000bf06070 */
[----:B0-----:R0:W1:Y:S01]  /*2af0*/  @!P0 LDS R3, [R6] ;  /* 0x0000000006038984 */ /* 0x0010620000000800 */
[----:B------:R-:W-:-:S04]  /*2b00*/  @!P0 IADD3 R2, P1, PT, R11, R22, RZ ;  /* 0x000000160b028210 */ /* 0x000fc80007f3e0ff */
[----:B------:R-:W-:Y:S02]  /*2b10*/  @!P0 IADD3.X R9, PT, PT, RZ, R20, RZ, P1, !PT ;  /* 0x00000014ff098210 */ /* 0x000fe40000ffe4ff */
[----:B------:R-:W-:Y:S02]  /*2b20*/  @!P0 LEA R8, P1, R2, UR10, 0x2 ;  /* 0x0000000a02088c11 */ /* 0x000fe4000f8210ff */
[----:B0-----:R-:W-:Y:S02]  /*2b30*/  IADD3 R6, PT, PT, R6, 0x4, RZ ;  /* 0x0000000406067810 */ /* 0x001fe40007ffe0ff */
[----:B------:R-:W-:Y:S01]  /*2b40*/  @!P0 LEA.HI.X R9, R2, UR4, R9, 0x2, P1 ;  /* 0x0000000402098c11 */ /* 0x000fe200088f1409 */
[----:B------:R-:W-:Y:S01]  /*2b50*/  VIADD R2, R11, 0x1f ;  /* 0x0000001f0b027836 */ /* 0x000fe20000000000 */
[----:B------:R-:W-:-:S03]  /*2b60*/  ISETP.NE.AND P1, PT, R16, RZ, PT ;  /* 0x000000ff1000720c */ /* 0x000fc60003f25270 */
[----:B-1----:R0:W-:Y:S01]  /*2b70*/  @!P0 STG.E desc[UR24][R8.64], R3 ;  /* 0x0000000308008986 */ /* 0x0021e2000c101918 */
[----:B------:R-:W-:-:S04]  /*2b80*/  IADD3 R22, P0, PT, R22, UR32, RZ ;  /* 0x0000002016167c10 */ /* 0x000fc8000ff1e0ff */
[----:B------:R-:W-:-:S05]  /*2b90*/  IADD3.X R20, PT, PT, R20, UR33, RZ, P0, !PT ;  /* 0x0000002114147c10 */ /* 0x000fca00087fe4ff */
[----:B------:R-:W-:Y:S05]  /*2ba0*/  @P1 BRA `(.L_x_13353) ;  /* 0xfffffffc00c41947 */ /* 0x000fea000383ffff */
.L_x_13349:
[----:B------:R-:W-:Y:S05]  /*2bb0*/  BSYNC.RECONVERGENT B0 ;  /* 0x0000000000007941 */ /* 0x000fea0003800200 */
.L_x_13348:
[----:B------:R-:W-:Y:S01]  /*2bc0*/  BAR.SYNC.DEFER_BLOCKING 0x0 ;  /* 0x0000000000007b1d */ /* 0x000fe20000010000 */
[C---:B------:R-:W-:Y:S01]  /*2bd0*/  ISETP.GT.U32.AND P0, PT, R0.reuse, 0x1f, PT ;  /* 0x0000001f0000780c */ /* 0x040fe20003f04070 */
[----:B------:R-:W-:-:S04]  /*2be0*/  IMAD R5, R0, 0x4, R5 ;  /* 0x0000000400057824 */ /* 0x000fc800078e0205 */
[----:B------:R-:W-:Y:S01]  /*2bf0*/  BSSY.RECONVERGENT B0, `(.L_x_13354) ;  /* 0x0000017000007945 */ /* 0x000fe20003800200 */
[----:B------:R2:W-:Y:S01]  /*2c00*/  STS [R5], R14 ;  /* 0x0000000e05007388 */ /* 0x0005e20000000800 */
[----:B------:R-:W-:Y:S06]  /*2c10*/  BAR.SYNC.DEFER_BLOCKING 0x0 ;  /* 0x0000000000007b1d */ /* 0x000fec0000010000 */
[----:B------:R-:W-:Y:S05]  /*2c20*/  @P0 BRA `(.L_x_13355) ;  /* 0x00000000004c0947 */ /* 0x000fea0003800000 */
[----:B0-----:R-:W0:Y:S01]  /*2c30*/  LDS R3, [R5+0x80] ;  /* 0x0000800005037984 */ /* 0x001e220000000800 */
[----:B------:R-:W-:-:S03]  /*2c40*/  ISETP.GE.U32.AND P1, PT, R4, UR23, PT ;  /* 0x0000001704007c0c */ /* 0x000fc6000bf26070 */
[----:B------:R-:W3:Y:S04]  /*2c50*/  LDS R2, [R5+0x100] ;  /* 0x0001000005027984 */ /* 0x000ee80000000800 */
[----:B-1----:R-:W1:Y:S04]  /*2c60*/  LDS R9, [R5+0x180] ;  /* 0x0001800005097984 */ /* 0x002e680000000800 */
[----:B------:R-:W4:Y:S04]  /*2c70*/  LDS R11, [R5+0x200] ;  /* 0x00020000050b7984 */ /* 0x000f280000000800 */
[----:B------:R-:W5:Y:S04]  /*2c80*/  LDS R13, [R5+0x280] ;  /* 0x00028000050d7984 */ /* 0x000f680000000800 */
[----:B------:R-:W2:Y:S04]  /*2c90*/  LDS R6, [R5+0x300] ;  /* 0x0003000005067984 */ /* 0x000ea80000000800 */
[----:B------:R-:W2:Y:S01]  /*2ca0*/  LDS R17, [R5+0x380] ;  /* 0x0003800005117984 */ /* 0x000ea20000000800 */
[----:B0-----:R-:W-:-:S04]  /*2cb0*/  FADD R3, R14, R3 ;  /* 0x000000030e037221 */ /* 0x001fc80000000000 */
[----:B---3--:R-:W-:Y:S01]  /*2cc0*/  FADD R2, R3, R2 ;  /* 0x0000000203027221 */ /* 0x008fe20000000000 */
[----:B------:R-:W-:-:S03]  /*2cd0*/  MOV R3, UR12 ;  /* 0x0000000c00037c02 */ /* 0x000fc60008000f00 */
[----:B-1----:R-:W-:-:S04]  /*2ce0*/  FADD R2, R2, R9 ;  /* 0x0000000902027221 */ /* 0x002fc80000000000 */
[----:B----4-:R-:W-:-:S04]  /*2cf0*/  FADD R2, R2, R11 ;  /* 0x0000000b02027221 */ /* 0x010fc80000000000 */
[----:B-----5:R-:W-:Y:S01]  /*2d00*/  FADD R13, R2, R13 ;  /* 0x0000000d020d7221 */ /* 0x020fe20000000000 */
[----:B------:R-:W-:-:S03]  /*2d10*/  IMAD.U32 R2, RZ, RZ, UR16 ;  /* 0x00000010ff027e24 */ /* 0x000fc6000f8e00ff */
[----:B--2---:R-:W-:Y:S01]  /*2d20*/  FADD R6, R13, R6 ;  /* 0x000000060d067221 */ /* 0x004fe20000000000 */
[----:B------:R-:W-:-:S04]  /*2d30*/  @!P1 IMAD.WIDE.U32 R2, R4, 0x4, R2 ;  /* 0x0000000404029825 */ /* 0x000fc800078e0002 */
[----:B------:R-:W-:-:S05]  /*2d40*/  FADD R17, R6, R17 ;  /* 0x0000001106117221 */ /* 0x000fca0000000000 */
[----:B------:R3:W-:Y:S02]  /*2d50*/  @!P1 STG.E desc[UR24][R2.64], R17 ;  /* 0x0000001102009986 */ /* 0x0007e4000c101918 */
.L_x_13355:
[----:B------:R-:W-:Y:S05]  /*2d60*/  BSYNC.RECONVERGENT B0 ;  /* 0x0000000000007941 */ /* 0x000fea0003800200 */
.L_x_13354:
[----:B------:R-:W4:Y:S02]  /*2d70*/  LDCU.64 UR4, c[0x0][0x3a8] ;  /* 0x00007500ff0477ac */ /* 0x000f240008000a00 */
[----:B----4-:R-:W-:-:S04]  /*2d80*/  UISETP.NE.U32.AND UP0, UPT, UR4, URZ, UPT ;  /* 0x000000ff0400728c */ /* 0x010fc8000bf05070 */
[----:B------:R-:W-:-:S09]  /*2d90*/  UISETP.NE.AND.EX UP0, UPT, UR5, URZ, UPT, UP0 ;  /* 0x000000ff0500728c */ /* 0x000fd2000bf05300 */
[----:B------:R-:W-:Y:S05]  /*2da0*/  BRA.U !UP0, `(.L_x_13356) ;  /* 0x00000001089c7547 */ /* 0x000fea000b800000 */
[----:B---3--:R-:W3:Y:S01]  /*2db0*/  SHFL.DOWN PT, R2, R7, 0x10, 0x1f ;  /* 0x0a001f0007027f89 */ /* 0x008ee200000e0000 */
[----:B------:R-:W-:Y:S01]  /*2dc0*/  ISETP.NE.AND P1, PT, R4, RZ, PT ;  /* 0x000000ff0400720c */ /* 0x000fe20003f25270 */
[----:B------:R-:W-:-:S12]  /*2dd0*/  BSSY B0, `(.L_x_13356) ;  /* 0x0000024000007945 */ /* 0x000fd80003800000 */
[----:B01----:R-:W0:Y:S01]  /*2de0*/  @!P1 S2R R9, SR_CgaCtaId ;  /* 0x0000000000099919 */ /* 0x003e220000008800 */
[----:B------:R-:W-:Y:S02]  /*2df0*/  @!P1 MOV R8, 0x400 ;  /* 0x0000040000089802 */ /* 0x000fe40000000f00 */
[----:B---3--:R-:W-:-:S05]  /*2e00*/  FMNMX R2, R7, R2, !PT ;  /* 0x0000000207027209 */ /* 0x008fca0007800000 */
[----:B------:R-:W1:Y:S01]  /*2e10*/  SHFL.DOWN PT, R3, R2, 0x8, 0x1f ;  /* 0x09001f0002037f89 */ /* 0x000e6200000e0000 */
        /* <DEDUP_REMOVED lines=26> */
.L_x_13364:
[----:B------:R-:W-:Y:S02]  /*2fc0*/  ISETP.NE.AND P0, PT, R0, RZ, PT ;  /* 0x000000ff0000720c */ /* 0x000fe40003f05270 */
[----:B--2---:R-:W-:-:S11]  /*2fd0*/  FMNMX R5, R4, R5, !PT ;  /* 0x0000000504057209 */ /* 0x004fd60007800000 */
[----:B------:R-:W-:Y:S05]  /*2fe0*/  @P0 BRA `(.L_x_13357) ;  /* 0x0000000000080947 */ /* 0x000fea0003800000 */
[----:B------:R-:W2:Y:S02]  /*2ff0*/  LDC.64 R2, c[0x0][0x3a8] ;  /* 0x0000ea00ff027b82 */ /* 0x000ea40000000a00 */
[----:B--2---:R2:W-:Y:S02]  /*3000*/  REDG.E.MAX.S32.STRONG.GPU desc[UR24][R2.64], R5 ;  /* 0x000000050200798e */ /* 0x0045e4000d12e318 */
.L_x_13357:
[----:B------:R-:W-:Y:S05]  /*3010*/  BSYNC B0 ;  /* 0x0000000000007941 */ /* 0x000fea0003800000 */
.L_x_13356:
        /* <DEDUP_REMOVED lines=10> */
[----:B--23--:R-:W-:-:S07]  /*30c0*/  MOV R2, 0x30e0 ;  /* 0x000030e000027802 */ /* 0x00cfce0000000f00 */
[----:B01----:R-:W-:Y:S05]  /*30d0*/  CALL.REL.NOINC `($__internal_445_$__cuda_sm20_rcp_rn_f32_slowpath) ;  /* 0x0000000400987944 */ /* 0x003fea0003c00000 */
[----:B------:R-:W-:Y:S05]  /*30e0*/  BRA `(.L_x_13360) ;  /* 0x0000000000147947 */ /* 0x000fea0003800000 */
.L_x_13359:
[----:B--2---:R-:W2:Y:S01]  /*30f0*/  MUFU.RCP R5, UR27 ;  /* 0x0000001b00057d08 */ /* 0x004ea20008001000 */
[----:B------:R-:W-:-:S04]  /*3100*/  IMAD.U32 R0, RZ, RZ, UR27 ;  /* 0x0000001bff007e24 */ /* 0x000fc8000f8e00ff */
[----:B--2---:R-:W-:-:S04]  /*3110*/  FFMA R0, R5, R0, -1 ;  /* 0xbf80000005007423 */ /* 0x004fc80000000000 */
[----:B------:R-:W-:-:S04]  /*3120*/  FADD.FTZ R0, -R0, -RZ ;  /* 0x800000ff00007221 */ /* 0x000fc80000010100 */
[----:B------:R-:W-:-:S07]  /*3130*/  FFMA R5, R5, R0, R5 ;  /* 0x0000000005057223 */ /* 0x000fce0000000005 */
.L_x_13360:
[----:B0--3--:R-:W0:Y:S02]  /*3140*/  LDC.64 R2, c[0x0][0x3b0] ;  /* 0x0000ec00ff027b82 */ /* 0x009e240000000a00 */
[----:B0-----:R-:W-:Y:S01]  /*3150*/  STG.E desc[UR24][R2.64], R5 ;  /* 0x0000000502007986 */ /* 0x001fe2000c101918 */
[----:B------:R-:W-:Y:S05]  /*3160*/  EXIT ;  /* 0x000000000000794d */ /* 0x000fea0003800000 */
.L_x_13358:
[----:B0-----:R-:W-:Y:S02]  /*3170*/  HFMA2 R7, -RZ, RZ, 0, 2.384185791015625e-07 ;  /* 0x00000004ff077431 */ /* 0x001fe400000001ff */
[----:B------:R-:W-:Y:S01]  /*3180*/  IMAD.MOV.U32 R9, RZ, RZ, 0x1f ;  /* 0x0000001fff097424 */ /* 0x000fe200078e00ff */
[----:B------:R-:W-:-:S07]  /*3190*/  MOV R6, 0xffffffff ;  /* 0xffffffff00067802 */ /* 0x000fce0000000f00 */
[----:B-12---:R-:W-:Y:S05]  /*31a0*/  WARPSYNC.COLLECTIVE R6, `(.L_x_13361) ;  /* 0x0000000006087348 */ /* 0x006fea0003c00000 */
[----:B--2---:R0:W2:Y:S02]  /*31b0*/  SHFL.DOWN P0, R5, R2, R7, R9 ;  /* 0x0800000702057389 */ /* 0x0040a40000000009 */
[----:B012---:R-:W-:Y:S05]  /*31c0*/  ENDCOLLECTIVE ;  /* 0x000000000000791b */ /* 0x007fea0003800000 */
.L_x_13361:
[----:B------:R-:W-:Y:S02]  /*31d0*/  IMAD.MOV.U32 R7, RZ, RZ, 0x2 ;  /* 0x00000002ff077424 */ /* 0x000fe400078e00ff */
[----:B------:R-:W-:-:S05]  /*31e0*/  IMAD.MOV.U32 R3, RZ, RZ, R5 ;  /* 0x000000ffff037224 */ /* 0x000fca00078e0005 */
[----:B------:R-:W-:-:S04]  /*31f0*/  FMNMX R3, R3, R2, !PT ;  /* 0x0000000203037209 */ /* 0x000fc80007800000 */
[----:B------:R-:W-:-:S07]  /*3200*/  MOV R2, R3 ;  /* 0x0000000300027202 */ /* 0x000fce0000000f00 */
[----:B------:R-:W-:Y:S05]  /*3210*/  WARPSYNC.COLLECTIVE R6, `(.L_x_13362) ;  /* 0x0000000006087348 */ /* 0x000fea0003c00000 */
[----:B------:R0:W1:Y:S02]  /*3220*/  SHFL.DOWN P0, R5, R2, R7, R9 ;  /* 0x0800000702057389 */ /* 0x0000640000000009 */
[----:B01----:R-:W-:Y:S05]  /*3230*/  ENDCOLLECTIVE ;  /* 0x000000000000791b */ /* 0x003fea0003800000 */
.L_x_13362:
[----:B------:R-:W-:Y:S01]  /*3240*/  HFMA2 R7, -RZ, RZ, 0, 5.9604644775390625e-08 ;  /* 0x00000001ff077431 */ /* 0x000fe200000001ff */
[----:B------:R-:W-:-:S04]  /*3250*/  MOV R4, R5 ;  /* 0x0000000500047202 */ /* 0x000fc80000000f00 */
[----:B------:R-:W-:-:S05]  /*3260*/  FMNMX R4, R3, R4, !PT ;  /* 0x0000000403047209 */ /* 0x000fca0007800000 */
[----:B------:R-:W-:-:S07]  /*3270*/  IMAD.MOV.U32 R2, RZ, RZ, R4 ;  /* 0x000000ffff027224 */ /* 0x000fce00078e0004 */
[----:B------:R-:W-:Y:S05]  /*3280*/  WARPSYNC.COLLECTIVE R6, `(.L_x_13363) ;  /* 0x0000000006087348 */ /* 0x000fea0003c00000 */
[----:B------:R0:W1:Y:S02]  /*3290*/  SHFL.DOWN P0, R5, R2, R7, R9 ;  /* 0x0800000702057389 */ /* 0x0000640000000009 */
[----:B01----:R-:W-:Y:S05]  /*32a0*/  ENDCOLLECTIVE ;  /* 0x000000000000791b */ /* 0x003fea0003800000 */
.L_x_13363:
[----:B------:R-:W-:Y:S05]  /*32b0*/  BRA `(.L_x_13364) ;  /* 0xfffffffc00407947 */ /* 0x000fea000383ffff */
        .weak           $__internal_444_$__cuda_sm20_div_u64
        .type           $__internal_444_$__cuda_sm20_div_u64,@function
        .size           $__internal_444_$__cuda_sm20_div_u64,($__internal_445_$__cuda_sm20_rcp_rn_f32_slowpath - $__internal_444_$__cuda_sm20_div_u64)
$__internal_444_$__cuda_sm20_div_u64:
        /* <DEDUP_REMOVED lines=71> */
[----:B------:R-:W-:Y:S11]  /*3730*/  RET.REL.NODEC R2 `(_ZN18transformer_engine6detail38cast_transpose_fused_kernel_notalignedILb1ELb1ELb0EfNS_16CTDBiasDActParamIff13__nv_bfloat16fEELi1ELi2ENS_5EmptyEXadL_ZNS_5dgeluIffEET_T0_RKS5_EEEEvT3_mmm) ;  /* 0xffffffc802307950 */ /* 0x000ff60003c3ffff */
        .weak           $__internal_445_$__cuda_sm20_rcp_rn_f32_slowpath
        .type           $__internal_445_$__cuda_sm20_rcp_rn_f32_slowpath,@function
        .size           $__internal_445_$__cuda_sm20_rcp_rn_f32_slowpath,(.L_x_29746 - $__internal_445_$__cuda_sm20_rcp_rn_f32_slowpath)
$__internal_445_$__cuda_sm20_rcp_rn_f32_slowpath:
        /* <DEDUP_REMOVED lines=15> */
.L_x_13365:
        /* <DEDUP_REMOVED lines=33> */
.L_x_13367:
[----:B------:R0:W1:Y:S02]  /*3a40*/  MUFU.RCP R3, R0 ;  /* 0x0000000000037308 */ /* 0x0000640000001000 */
.L_x_13366:
[----:B-1-3--:R-:W-:Y:S02]  /*3a50*/  IMAD.MOV.U32 R5, RZ, RZ, R3 ;  /* 0x000000ffff057224 */ /* 0x00afe400078e0003 */
[----:B------:R-:W-:-:S04]  /*3a60*/  HFMA2 R3, -RZ, RZ, 0, 0 ;  /* 0x00000000ff037431 */ /* 0x000fc800000001ff */
[----:B0-2---:R-:W-:Y:S05]  /*3a70*/  RET.REL.NODEC R2 `(_ZN18transformer_engine6detail38cast_transpose_fused_kernel_notalignedILb1ELb1ELb0EfNS_16CTDBiasDActParamIff13__nv_bfloat16fEELi1ELi2ENS_5EmptyEXadL_ZNS_5dgeluIffEET_T0_RKS5_EEEEvT3_mmm) ;  /* 0xffffffc402607950 */ /* 0x005fea0003c3ffff */
.L_x_13368:
        /* <DEDUP_REMOVED lines=16> */
.L_x_29746:


//--------------------- .text._ZN18transformer_engine6detail38cast_transpose_fused_kernel_notalignedILb1ELb1ELb0EfNS_16CTDBiasDActParamIff6__halffEELi1ELi2ENS_5EmptyEXadL_ZNS_5dgeluIffEET_T0_RKS5_EEEEvT3_mmm --------------------------
	.section	.text._ZN18transformer_engine6detail38cast_transpose_fused_kernel_notalignedILb1ELb1ELb0EfNS_16CTDBiasDActParamIff6__halffEELi1ELi2ENS_5EmptyEXadL_ZNS_5dgeluIffEET_T0_RKS5_EEEEvT3_mmm,"ax",@progbits
	.align	128
        .global         _ZN18transformer_engine6detail38cast_transpose_fused_kernel_notalignedILb1ELb1ELb0EfNS_16CTDBiasDActParamIff6__halffEELi1ELi2ENS_5EmptyEXadL_ZNS_5dgeluIffEET_T0_RKS5_EEEEvT3_mmm
        .type           _ZN18transformer_engine6detail38cast_transpose_fused_kernel_notalignedILb1ELb1ELb0EfNS_16CTDBiasDActParamIff6__halffEELi1ELi2ENS_5EmptyEXadL_ZNS_5dgeluIffEET_T0_RKS5_EEEEvT3_mmm,@function
        .size           _ZN18transformer_engine6detail38cast_transpose_fused_kernel_notalignedILb1ELb1ELb0EfNS_16CTDBiasDActParamIff6__halffEELi1ELi2ENS_5EmptyEXadL_ZNS_5dgeluIffEET_T0_RKS5_EEEEvT3_mmm,(.L_x_29748 - _ZN18transformer_engine6detail38cast_transpose_fused_kernel_notalignedILb1ELb1ELb0EfNS_16CTDBiasDActParamIff6__halffEELi1ELi2ENS_5EmptyEXadL_ZNS_5dgeluIffEET_T0_RKS5_EEEEvT3_mmm)
        .other          _ZN18transformer_engine6detail38cast_transpose_fused_kernel_notalignedILb1ELb1ELb0EfNS_16CTDBiasDActParamIff6__halffEELi1ELi2ENS_5EmptyEXadL_ZNS_5dgeluIffEET_T0_RKS5_EEEEvT3_mmm,@"STO_CUDA_ENTRY STV_DEFAULT"
_ZN18transformer_engine6detail38cast_transpose_fused_kernel_notalignedILb1ELb1ELb0EfNS_16CTDBiasDActParamIff6__halffEELi1ELi2ENS_5EmptyEXadL_ZNS_5dgeluIffEET_T0_RKS5_EEEEvT3_mmm:
.text._ZN18transformer_engine6detail38cast_transpose_fused_kernel_notalignedILb1ELb1ELb0EfNS_16CTDBiasDActParamIff6__halffEELi1ELi2ENS_5EmptyEXadL_ZNS_5dgeluIffEET_T0_RKS5_EEEEvT3_mmm:
        /* <DEDUP_REMOVED lines=43> */
.L_x_13369:
[----:B------:R-:W-:-:S07]  /*02b0*/  MOV R5, 0x2d0 ;  /* 0x000002d000057802 */ /* 0x000fce0000000f00 */
[----:B------:R-:W-:Y:S05]  /*02c0*/  CALL.REL.NOINC `($__internal_446_$__cuda_sm20_div_u64) ;  /* 0x0000002c00fc7944 */ /* 0x000fea0003c00000 */
        /* <DEDUP_REMOVED lines=11> */
.L_x_13370:
        /* <DEDUP_REMOVED lines=213> */
[----:B------:R-:W-:Y:S01]  /*10d0*/  F2FP.F16.F32.PACK_AB R19, RZ, R19 ;  /* 0x00000013ff13723e */ /* 0x000fe200000000ff */
[----:B------:R-:W-:Y:S01]  /*10e0*/  IMAD.IADD R23, R23, 0x1, R7 ;  /* 0x0000000117177824 */ /* 0x000fe200078e0207 */
[----:B------:R-:W-:-:S02]  /*10f0*/  @!P1 LEA.HI.X R27, R12, UR9, R3, 0x1, P2 ;  /* 0x000000090c1b9c11 */ /* 0x000fc400090f0c03 */
[----:B------:R-:W-:Y:S01]  /*1100*/  @P0 IADD3 R7, P2, P3, R6, UR30, R24 ;  /* 0x0000001e06070c10 */ /* 0x000fe2000fb5e018 */
[----:B------:R0:W-:Y:S01]  /*1110*/  @!P1 STG.E.U16 desc[UR24][R28.64], R19 ;  /* 0x000000131c009986 */ /* 0x0001e2000c101518 */
[----:B------:R-:W-:Y:S02]  /*1120*/  F2FP.F16.F32.PACK_AB R25, RZ, R25 ;  /* 0x00000019ff19723e */ /* 0x000fe400000000ff */
        /* <DEDUP_REMOVED lines=61> */
[----:B------:R-:W-:Y:S02]  /*1500*/  F2FP.F16.F32.PACK_AB R22, RZ, R22 ;  /* 0x00000016ff16723e */ /* 0x000fe400000000ff */
        /* <DEDUP_REMOVED lines=72> */
[----:B------:R-:W-:Y:S02]  /*1990*/  F2FP.F16.F32.PACK_AB R18, RZ, R18 ;  /* 0x00000012ff12723e */ /* 0x000fe400000000ff */
        /* <DEDUP_REMOVED lines=56> */
[----:B------:R-:W-:Y:S01]  /*1d20*/  F2FP.F16.F32.PACK_AB R20, RZ, R20 ;  /* 0x00000014ff14723e */ /* 0x000fe200000000ff */
[----:B------:R-:W-:-:S04]  /*1d30*/  FMUL R14, R14, R21 ;  /* 0x000000150e0e7220 */ /* 0x000fc80000400000 */
[----:B------:R0:W-:Y:S01]  /*1d40*/  @!P0 STG.E.U16 desc[UR24][R32.64], R20 ;  /* 0x0000001420008986 */ /* 0x0001e2000c101518 */
[----:B------:R-:W-:-:S05]  /*1d50*/  FMUL R21, R14, UR27 ;  /* 0x0000001b0e157c20 */ /* 0x000fca0008400000 */
[----:B------:R-:W-:-:S05]  /*1d60*/  F2FP.F16.F32.PACK_AB R21, RZ, R21 ;  /* 0x00000015ff15723e */ /* 0x000fca00000000ff */
        /* <DEDUP_REMOVED lines=68> */
[----:B------:R-:W-:Y:S02]  /*21b0*/  F2FP.F16.F32.PACK_AB R7, RZ, R7 ;  /* 0x00000007ff07723e */ /* 0x000fe400000000ff */
        /* <DEDUP_REMOVED lines=46> */
[----:B------:R-:W-:Y:S01]  /*24a0*/  F2FP.F16.F32.PACK_AB R19, RZ, R19 ;  /* 0x00000013ff13723e */ /* 0x000fe200000000ff */
        /* <DEDUP_REMOVED lines=43> */
.L_x_13375:
        /* <DEDUP_REMOVED lines=48> */
.L_x_13374:
[----:B------:R-:W-:Y:S05]  /*2a60*/  BSYNC.RECONVERGENT B1 ;  /* 0x0000000000017941 */ /* 0x000fea0003800200 */
.L_x_13373:
[----:B------:R-:W-:Y:S05]  /*2a70*/  @!P0 BRA `(.L_x_13372) ;  /* 0x00000000004c8947 */ /* 0x000fea0003800000 */
[----:B------:R-:W-:Y:S02]  /*2a80*/  IMAD R6, R15, 0x10, R6 ;  /* 0x000000100f067824 */ /* 0x000fe400078e0206 */
[----:B------:R-:W-:-:S03]  /*2a90*/  IMAD.MOV R16, RZ, RZ, -R16 ;  /* 0x000000ffff107224 */ /* 0x000fc600078e0a10 */
[----:B------:R-:W-:-:S05]  /*2aa0*/  LEA R6, R17, R6, 0x2 ;  /* 0x0000000611067211 */ /* 0x000fca00078e10ff */
[----:B------:R-:W-:-:S07]  /*2ab0*/  IMAD.IADD R6, R5, 0x1, R6 ;  /* 0x0000000105067824 */ /* 0x000fce00078e0206 */
.L_x_13376:
        /* <DEDUP_REMOVED lines=15> */
.L_x_13372:
[----:B------:R-:W-:Y:S05]  /*2bb0*/  BSYNC.RECONVERGENT B0 ;  /* 0x0000000000007941 */ /* 0x000fea0003800200 */
.L_x_13371:
        /* <DEDUP_REMOVED lines=26> */
.L_x_13378:
[----:B------:R-:W-:Y:S05]  /*2d60*/  BSYNC.RECONVERGENT B0 ;  /* 0x0000000000007941 */ /* 0x000fea0003800200 */
.L_x_13377:
        /* <DEDUP_REMOVED lines=37> */
.L_x_13387:
[----:B------:R-:W-:Y:S02]  /*2fc0*/  ISETP.NE.AND P0, PT, R0, RZ, PT ;  /* 0x000000ff0000720c */ /* 0x000fe40003f05270 */
[----:B--2---:R-:W-:-:S11]  /*2fd0*/  FMNMX R5, R4, R5, !PT ;  /* 0x0000000504057209 */ /* 0x004fd60007800000 */
[----:B------:R-:W-:Y:S05]  /*2fe0*/  @P0 BRA `(.L_x_13380) ;  /* 0x0000000000080947 */ /* 0x000fea0003800000 */
[----:B------:R-:W2:Y:S02]  /*2ff0*/  LDC.64 R2, c[0x0][0x3a8] ;  /* 0x0000ea00ff027b82 */ /* 0x000ea40000000a00 */
[----:B--2---:R2:W-:Y:S02]  /*3000*/  REDG.E.MAX.S32.STRONG.GPU desc[UR24][R2.64], R5 ;  /* 0x000000050200798e */ /* 0x0045e4000d12e318 */
.L_x_13380:
[----:B------:R-:W-:Y:S05]  /*3010*/  BSYNC B0 ;  /* 0x0000000000007941 */ /* 0x000fea0003800000 */
.L_x_13379:
        /* <DEDUP_REMOVED lines=11> */
[----:B01----:R-:W-:Y:S05]  /*30d0*/  CALL.REL.NOINC `($__internal_447_$__cuda_sm20_rcp_rn_f32_slowpath) ;  /* 0x0000000400987944 */ /* 0x003fea0003c00000 */
[----:B------:R-:W-:Y:S05]  /*30e0*/  BRA `(.L_x_13383) ;  /* 0x0000000000147947 */ /* 0x000fea0003800000 */
.L_x_13382:
[----:B--2---:R-:W2:Y:S01]  /*30f0*/  MUFU.RCP R5, UR27 ;  /* 0x0000001b00057d08 */ /* 0x004ea20008001000 */
[----:B------:R-:W-:-:S04]  /*3100*/  IMAD.U32 R0, RZ, RZ, UR27 ;  /* 0x0000001bff007e24 */ /* 0x000fc8000f8e00ff */
[----:B--2---:R-:W-:-:S04]  /*3110*/  FFMA R0, R5, R0, -1 ;  /* 0xbf80000005007423 */ /* 0x004fc80000000000 */
[----:B------:R-:W-:-:S04]  /*3120*/  FADD.FTZ R0, -R0, -RZ ;  /* 0x800000ff00007221 */ /* 0x000fc80000010100 */
[----:B------:R-:W-:-:S07]  /*3130*/  FFMA R5, R5, R0, R5 ;  /* 0x0000000005057223 */ /* 0x000fce0000000005 */
.L_x_13383:
[----:B0--3--:R-:W0:Y:S02]  /*3140*/  LDC.64 R2, c[0x0][0x3b0] ;  /* 0x0000ec00ff027b82 */ /* 0x009e240000000a00 */
[----:B0-----:R-:W-:Y:S01]  /*3150*/  STG.E desc[UR24][R2.64], R5 ;  /* 0x0000000502007986 */ /* 0x001fe2000c101918 */
[----:B------:R-:W-:Y:S05]  /*3160*/  EXIT ;  /* 0x000000000000794d */ /* 0x000fea0003800000 */
.L_x_13381:
[----:B0-----:R-:W-:Y:S02]  /*3170*/  HFMA2 R7, -RZ, RZ, 0, 2.384185791015625e-07 ;  /* 0x00000004ff077431 */ /* 0x001fe400000001ff */
[----:B------:R-:W-:Y:S01]  /*3180*/  IMAD.MOV.U32 R9, RZ, RZ, 0x1f ;  /* 0x0000001fff097424 */ /* 0x000fe200078e00ff */
[----:B------:R-:W-:-:S07]  /*3190*/  MOV R6, 0xffffffff ;  /* 0xffffffff00067802 */ /* 0x000fce0000000f00 */
[----:B-12---:R-:W-:Y:S05]  /*31a0*/  WARPSYNC.COLLECTIVE R6, `(.L_x_13384) ;  /* 0x0000000006087348 */ /* 0x006fea0003c00000 */
[----:B--2---:R0:W2:Y:S02]  /*31b0*/  SHFL.DOWN P0, R5, R2, R7, R9 ;  /* 0x0800000702057389 */ /* 0x0040a40000000009 */
[----:B012---:R-:W-:Y:S05]  /*31c0*/  ENDCOLLECTIVE ;  /* 0x000000000000791b */ /* 0x007fea0003800000 */
.L_x_13384:
[----:B------:R-:W-:Y:S02]  /*31d0*/  IMAD.MOV.U32 R7, RZ, RZ, 0x2 ;  /* 0x00000002ff077424 */ /* 0x000fe400078e00ff */
[----:B------:R-:W-:-:S05]  /*31e0*/  IMAD.MOV.U32 R3, RZ, RZ, R5 ;  /* 0x000000ffff037224 */ /* 0x000fca00078e0005 */
[----:B------:R-:W-:-:S04]  /*31f0*/  FMNMX R3, R3, R2, !PT ;  /* 0x0000000203037209 */ /* 0x000fc80007800000 */
[----:B------:R-:W-:-:S07]  /*3200*/  MOV R2, R3 ;  /* 0x0000000300027202 */ /* 0x000fce0000000f00 */
[----:B------:R-:W-:Y:S05]  /*3210*/  WARPSYNC.COLLECTIVE R6, `(.L_x_13385) ;  /* 0x0000000006087348 */ /* 0x000fea0003c00000 */
[----:B------:R0:W1:Y:S02]  /*3220*/  SHFL.DOWN P0, R5, R2, R7, R9 ;  /* 0x0800000702057389 */ /* 0x0000640000000009 */
[----:B01----:R-:W-:Y:S05]  /*3230*/  ENDCOLLECTIVE ;  /* 0x000000000000791b */ /* 0x003fea0003800000 */
.L_x_13385:
[----:B------:R-:W-:Y:S01]  /*3240*/  HFMA2 R7, -RZ, RZ, 0, 5.9604644775390625e-08 ;  /* 0x00000001ff077431 */ /* 0x000fe200000001ff */
[----:B------:R-:W-:-:S04]  /*3250*/  MOV R4, R5 ;  /* 0x0000000500047202 */ /* 0x000fc80000000f00 */
[----:B------:R-:W-:-:S05]  /*3260*/  FMNMX R4, R3, R4, !PT ;  /* 0x0000000403047209 */ /* 0x000fca0007800000 */
[----:B------:R-:W-:-:S07]  /*3270*/  IMAD.MOV.U32 R2, RZ, RZ, R4 ;  /* 0x000000ffff027224 */ /* 0x000fce00078e0004 */
[----:B------:R-:W-:Y:S05]  /*3280*/  WARPSYNC.COLLECTIVE R6, `(.L_x_13386) ;  /* 0x0000000006087348 */ /* 0x000fea0003c00000 */
[----:B------:R0:W1:Y:S02]  /*3290*/  SHFL.DOWN P0, R5, R2, R7, R9 ;  /* 0x0800000702057389 */ /* 0x0000640000000009 */
[----:B01----:R-:W-:Y:S05]  /*32a0*/  ENDCOLLECTIVE ;  /* 0x000000000000791b */ /* 0x003fea0003800000 */
.L_x_13386:
[----:B------:R-:W-:Y:S05]  /*32b0*/  BRA `(.L_x_13387) ;  /* 0xfffffffc00407947 */ /* 0x000fea000383ffff */
        .weak           $__internal_446_$__cuda_sm20_div_u64
        .type           $__internal_446_$__cuda_sm20_div_u64,@function
        .size           $__internal_446_$__cuda_sm20_div_u64,($__internal_447_$__cuda_sm20_rcp_rn_f32_slowpath - $__internal_446_$__cuda_sm20_div_u64)
$__internal_446_$__cuda_sm20_div_u64:
        /* <DEDUP_REMOVED lines=71> */
[----:B------:R-:W-:Y:S11]  /*3730*/  RET.REL.NODEC R2 `(_ZN18transformer_engine6detail38cast_transpose_fused_kernel_notalignedILb1ELb1ELb0EfNS_16CTDBiasDActParamIff6__halffEELi1ELi2ENS_5EmptyEXadL_ZNS_5dgeluIffEET_T0_RKS5_EEEEvT3_mmm) ;  /* 0xffffffc802307950 */ /* 0x000ff60003c3ffff */
        .weak           $__internal_447_$__cuda_sm20_rcp_rn_f32_slowpath
        .type           $__internal_447_$__cuda_sm20_rcp_rn_f32_slowpath,@function
        .size           $__internal_447_$__cuda_sm20_rcp_rn_f32_slowpath,(.L_x_29748 - $__internal_447_$__cuda_sm20_rcp_rn_f32_slowpath)
$__internal_447_$__cuda_sm20_rcp_rn_f32_slowpath:
        /* <DEDUP_REMOVED lines=15> */
.L_x_13388:
        /* <DEDUP_REMOVED lines=33> */
.L_x_13390:
[----:B------:R0:W1:Y:S02]  /*3a40*/  MUFU.RCP R3, R0 ;  /* 0x0000000000037308 */ /* 0x0000640000001000 */
.L_x_13389:
[----:B-1-3--:R-:W-:Y:S02]  /*3a50*/  IMAD.MOV.U32 R5, RZ, RZ, R3 ;  /* 0x000000ffff057224 */ /* 0x00afe400078e0003 */
[----:B------:R-:W-:-:S04]  /*3a60*/  HFMA2 R3, -RZ, RZ, 0, 0 ;  /* 0x00000000ff037431 */ /* 0x000fc800000001ff */
[----:B0-2---:R-:W-:Y:S05]  /*3a70*/  RET.REL.NODEC R2 `(_ZN18transformer_engine6detail38cast_transpose_fused_kernel_notalignedILb1ELb1ELb0EfNS_16CTDBiasDActParamIff6__halffEELi1ELi2ENS_5EmptyEXadL_ZNS_5dgeluIffEET_T0_RKS5_EEEEvT3_mmm) ;  /* 0xffffffc402607950 */ /* 0x005fea0003c3ffff */
.L_x_13391:
        /* <DEDUP_REMOVED lines=16> */
.L_x_29748:


//--------------------- .text._ZN18transformer_engine6detail38cast_transpose_fused_kernel_notalignedILb1ELb1ELb0EfNS_16CTDBiasDActParamIffffEELi1ELi1ENS_5EmptyEXadL_ZNS_5dgeluIffEET_T0_RKS4_EEEEvT3_mmm --------------------------
	.section	.text._ZN18transformer_engine6detail38cast_transpose_fused_kernel_notalignedILb1ELb1ELb0EfNS_16CTDBiasDActParamIffffEELi1ELi1ENS_5EmptyEXadL_ZNS_5dgeluIffEET_T0_RKS4_EEEEvT3_mmm,"ax",@progbits
	.align	128
        .global         _ZN18transformer_engine6detail38cast_transpose_fused_kernel_notalignedILb1ELb1ELb0EfNS_16CTDBiasDActParamIffffEELi1ELi1ENS_5EmptyEXadL_ZNS_5dgeluIffEET_T0_RKS4_EEEEvT3_mmm
        .type           _ZN18transformer_engine6detail38cast_transpose_fused_kernel_notalignedILb1ELb1ELb0EfNS_16CTDBiasDActParamIffffEELi1ELi1ENS_5EmptyEXadL_ZNS_5dgeluIffEET_T0_RKS4_EEEEvT3_mmm,@function
        .size           _ZN18transformer_engine6detail38cast_transpose_fused_kernel_notalignedILb1ELb1ELb0EfNS_16CTDBiasDActParamIffffEELi1ELi1ENS_5EmptyEXadL_ZNS_5dgeluIffEET_T0_RKS4_EEEEvT3_mmm,(.L_x_29750 - _ZN18transformer_engine6detail38cast_transpose_fused_kernel_notalignedILb1ELb1ELb0EfNS_16CTDBiasDActParamIffffEELi1ELi1ENS_5EmptyEXadL_ZNS_5dgeluIffEET_T0_RKS4_EEEEvT3_mmm)
        .other          _ZN18transformer_engine6detail38cast_transpose_fused_kernel_notalignedILb1ELb1ELb0EfNS_16CTDBiasDActParamIffffEELi1ELi1ENS_5EmptyEXadL_ZNS_5dgeluIffEET_T0_RKS4_EEEEvT3_mmm,@"STO_CUDA_ENTRY STV_DEFAULT"
_ZN18transformer_engine6detail38cast_transpose_fused_kernel_notalignedILb1ELb1ELb0EfNS_16CTDBiasDActParamIffffEELi1ELi1ENS_5EmptyEXadL_ZNS_5dgeluIffEET_T0_RKS4_EEEEvT3_mmm:
.text._ZN18transformer_engine6detail38cast_transpose_fused_kernel_notalignedILb1ELb1ELb0EfNS_16CTDBiasDActParamIffffEELi1ELi1ENS_5EmptyEXadL_ZNS_5dgeluIffEET_T0_RKS4_EEEEvT3_mmm:
        /* <DEDUP_REMOVED lines=43> */
.L_x_13392:
[----:B------:R-:W-:-:S07]  /*02b0*/  MOV R4, 0x2d0 ;  /* 0x000002d000047802 */ /* 0x000fce0000000f00 */
[----:B------:R-:W-:Y:S05]  /*02c0*/  CALL.REL.NOINC `($__internal_448_$__cuda_sm20_div_u64) ;  /* 0x0000002000547944 */ /* 0x000fea0003c00000 */
        /* <DEDUP_REMOVED lines=11> */
.L_x_13393:
[----:B------:R-:W0:Y:S01]  /*0380*/  LDCU.64 UR22, c[0x0][0x3d0] ;  /* 0x00007a00ff1677ac */ /* 0x000e220008000a00 */
[----:B------:R-:W-:Y:S01]  /*0390*/  IMAD.SHL.U32 R11, R11, 0x4, RZ ;  /* 0x000000040b0b7824 */ /* 0x000fe200078e00ff */
[----:B------:R-:W1:Y:S03]  /*03a0*/  LDCU.64 UR28, c[0x0][0x3c8] ;  /* 0x00007900ff1c77ac */ /* 0x000e660008000a00 */
[----:B------:R-:W-:Y:S01]  /*03b0*/  IMAD.IADD R6, R6, 0x1, -R11 ;  /* 0x0000000106067824 */ /* 0x000fe200078e0a0b */
[----:B------:R-:W-:Y:S02]  /*03c0*/  USHF.L.U64.HI UR8, UR4, 0x5, UR5 ;  /* 0x0000000504087899 */ /* 0x000fe40008010205 */
[----:B------:R-:W-:Y:S02]  /*03d0*/  USHF.L.U64.HI UR10, UR16, 0x5, UR7 ;  /* 0x00000005100a7899 */ /* 0x000fe40008010207 */
[----:B------:R-:W-:Y:S01]  /*03e0*/  LOP3.LUT R4, R6, 0x1f, RZ, 0xc0, !PT ;  /* 0x0000001f06047812 */ /* 0x000fe200078ec0ff */
[----:B------:R-:W2:Y:S01]  /*03f0*/  LDCU.64 UR24, c[0x0][0x358] ;  /* 0x00006b00ff1877ac */ /* 0x000ea20008000a00 */
        /* <DEDUP_REMOVED lines=12> */
[----:B------:R-:W-:-:S03]  /*04c0*/  UIMAD UR15, UR5, UR28, URZ ;  /* 0x0000001c050f72a4 */ /* 0x000fc6000f8e02ff */
[----:B------:R-:W-:Y:S01]  /*04d0*/  ISETP.GE.U32.OR P1, PT, R4, UR21, P1 ;  /* 0x0000001504007c0c */ /* 0x000fe20008f26470 */
[----:B------:R-:W-:Y:S01]  /*04e0*/  UMOV UR6, UR16 ;  /* 0x0000001000067c82 */ /* 0x000fe20008000000 */
[----:B------:R-:W-:Y:S02]  /*04f0*/  UIMAD UR15, UR4, UR29, UR15 ;  /* 0x0000001d040f72a4 */ /* 0x000fe4000f8e020f */
[----:B------:R-:W-:-:S04]  /*0500*/  UIMAD.WIDE.U32 UR12, UR4, UR28, UR6 ;  /* 0x0000001c040c72a5 */ /* 0x000fc8000f8e0006 */
[----:B------:R-:W-:Y:S02]  /*0510*/  USHF.L.U32 UR6, UR12, 0x7, URZ ;  /* 0x000000070c067899 */ /* 0x000fe400080006ff */
[----:B------:R-:W-:Y:S02]  /*0520*/  UIADD3 UR13, UPT, UPT, UR13, UR15, URZ ;  /* 0x0000000f0d0d7290 */ /* 0x000fe4000fffe0ff */
[----:B0-----:R-:W-:Y:S01]  /*0530*/  UIADD3 UR19, UP0, UPT, UR6, UR10, URZ ;  /* 0x0000000a06137290 */ /* 0x001fe2000ff1e0ff */
[----:B------:R-:W-:Y:S01]  /*0540*/  @!P1 MOV R5, RZ ;  /* 0x000000ff00059202 */ /* 0x000fe20000000f00 */
[----:B------:R-:W-:Y:S02]  /*0550*/  USHF.L.U64.HI UR15, UR12, 0x7, UR13 ;  /* 0x000000070c0f7899 */ /* 0x000fe4000801020d */
[C---:B------:R-:W-:Y:S02]  /*0560*/  @!P1 IMAD.WIDE.U32 R2, R11.reuse, UR28, R4 ;  /* 0x0000001c0b029c25 */ /* 0x040fe4000f8e0004 */
[----:B------:R-:W-:Y:S01]  /*0570*/  UIADD3.X UR20, UPT, UPT, UR15, UR11, URZ, UP0, !UPT ;  /* 0x0000000b0f147290 */ /* 0x000fe200087fe4ff */
[----:B------:R-:W0:Y:S01]  /*0580*/  LDCU.64 UR10, c[0x0][0x3c8] ;  /* 0x00007900ff0a77ac */ /* 0x000e220008000a00 */
[----:B------:R-:W-:-:S02]  /*0590*/  @!P1 IMAD R3, R11, UR29, R3 ;  /* 0x0000001d0b039c24 */ /* 0x000fc4000f8e0203 */
[C---:B------:R-:W-:Y:S02]  /*05a0*/  @!P1 IMAD.SHL.U32 R0, R2.reuse, 0x4, RZ ;  /* 0x0000000402009824 */ /* 0x040fe400078e00ff */
[----:B------:R-:W-:Y:S01]  /*05b0*/  IMAD.MOV.U32 R5, RZ, RZ, RZ ;  /* 0x000000ffff057224 */ /* 0x000fe200078e00ff */
[----:B------:R-:W-:Y:S02]  /*05c0*/  @!P1 SHF.L.U64.HI R10, R2, 0x2, R3 ;  /* 0x00000002020a9819 */ /* 0x000fe40000010203 */
[----:B------:R-:W-:-:S04]  /*05d0*/  @!P1 IADD3 R8, P0, PT, R0, UR19, RZ ;  /* 0x0000001300089c10 */ /* 0x000fc8000ff1e0ff */
[----:B------:R-:W-:-:S05]  /*05e0*/  @!P1 IADD3.X R9, PT, PT, R10, UR20, RZ, P0, !PT ;  /* 0x000000140a099c10 */ /* 0x000fca00087fe4ff */
[----:B--2---:R1:W2:Y:S01]  /*05f0*/  @!P1 LDG.E R5, desc[UR24][R8.64] ;  /* 0x0000001808059981 */ /* 0x0042a2000c1e1900 */
[----:B------:R-:W-:Y:S01]  /*0600*/  VIADD R23, R6, 0xffffffff ;  /* 0xffffffff06177836 */ /* 0x000fe20000000000 */
[----:B------:R-:W-:Y:S01]  /*0610*/  IADD3 R2, PT, PT, R11, 0x1, RZ ;  /* 0x000000010b027810 */ /* 0x000fe20007ffe0ff */
[----:B0-----:R-:W-:Y:S02]  /*0620*/  IMAD.U32 R3, RZ, RZ, UR11 ;  /* 0x0000000bff037e24 */ /* 0x001fe4000f8e00ff */
[----:B------:R-:W-:Y:S01]  /*0630*/  IMAD.MOV.U32 R21, RZ, RZ, RZ ;  /* 0x000000ffff157224 */ /* 0x000fe200078e00ff */
[----:B------:R-:W-:-:S04]  /*0640*/  LOP3.LUT R23, R23, 0x1f, RZ, 0xc0, !PT ;  /* 0x0000001f17177812 */ /* 0x000fc800078ec0ff */
[----:B------:R-:W-:-:S04]  /*0650*/  ISETP.GE.U32.AND P0, PT, R23, UR21, PT ;  /* 0x0000001517007c0c */ /* 0x000fc8000bf06070 */
[----:B------:R-:W-:Y:S01]  /*0660*/  ISETP.GE.U32.OR P0, PT, R2, UR26, P0 ;  /* 0x0000001a02007c0c */ /* 0x000fe20008706470 */
[----:B------:R-:W-:Y:S01]  /*0670*/  IMAD.U32 R2, RZ, RZ, UR10 ;  /* 0x0000000aff027e24 */ /* 0x000fe2000f8e00ff */
[----:B------:R-:W0:Y:S03]  /*0680*/  LDCU.64 UR10, c[0x0][0x3a0] ;  /* 0x00007400ff0a77ac */ /* 0x000e260008000a00 */
[----:B------:R-:W-:-:S04]  /*0690*/  IMAD.WIDE.U32 R2, R11, UR28, R2 ;  /* 0x0000001c0b027c25 */ /* 0x000fc8000f8e0002 */
[----:B------:R-:W-:-:S04]  /*06a0*/  IMAD R3, R11, UR29, R3 ;  /* 0x0000001d0b037c24 */ /* 0x000fc8000f8e0203 */
[----:B------:R-:W-:-:S04]  /*06b0*/  @!P0 IADD3 R7, P2, PT, R23, R2, RZ ;  /* 0x0000000217078210 */ /* 0x000fc80007f5e0ff */
[----:B------:R-:W-:Y:S01]  /*06c0*/  @!P0 SHF.L.U32 R18, R7, 0x2, RZ ;  /* 0x0000000207128819 */ /* 0x000fe200000006ff */
[----:B-1----:R-:W-:Y:S01]  /*06d0*/  @!P0 IMAD.X R8, RZ, RZ, R3, P2 ;  /* 0x000000ffff088224 */ /* 0x002fe200010e0603 */
[----:B0-----:R-:W-:-:S04]  /*06e0*/  ISETP.NE.U32.AND P3, PT, RZ, UR10, PT ;  /* 0x0000000aff007c0c */ /* 0x001fc8000bf65070 */
[----:B------:R-:W-:Y:S02]  /*06f0*/  @!P0 SHF.L.U64.HI R7, R7, 0x2, R8 ;  /* 0x0000000207078819 */ /* 0x000fe40000010208 */
[----:B------:R-:W-:Y:S02]  /*0700*/  @!P0 IADD3 R8, P2, PT, R18, UR19, RZ ;  /* 0x0000001312088c10 */ /* 0x000fe4000ff5e0ff */
[----:B------:R-:W-:Y:S02]  /*0710*/  ISETP.NE.AND.EX P3, PT, RZ, UR11, PT, P3 ;  /* 0x0000000bff007c0c */ /* 0x000fe4000bf65330 */
[----:B------:R-:W-:-:S05]  /*0720*/  @!P0 IADD3.X R9, PT, PT, R7, UR20, RZ, P2, !PT ;  /* 0x0000001407098c10 */ /* 0x000fca00097fe4ff */
[----:B------:R0:W3:Y:S01]  /*0730*/  @!P0 LDG.E R21, desc[UR24][R8.64] ;  /* 0x0000001808158981 */ /* 0x0000e2000c1e1900 */
[----:B------:R-:W-:-:S04]  /*0740*/  UIADD3 UR17, UP0, UPT, UR6, UR8, URZ ;  /* 0x0000000806117290 */ /* 0x000fc8000ff1e0ff */
[----:B------:R-:W-:Y:S01]  /*0750*/  UIADD3.X UR18, UPT, UPT, UR15, UR9, URZ, UP0, !UPT ;  /* 0x000000090f127290 */ /* 0x000fe200087fe4ff */
[----:B------:R-:W1:Y:S01]  /*0760*/  @P3 LDC.64 R14, c[0x0][0x3a0] ;  /* 0x0000e800ff0e3b82 */ /* 0x000e620000000a00 */
[----:B------:R-:W-:Y:S01]  /*0770*/  @!P1 IADD3 R16, P2, PT, R0, UR17, RZ ;  /* 0x0000001100109c10 */ /* 0x000fe2000ff5e0ff */
[----:B------:R-:W-:Y:S01]  /*0780*/  IMAD.MOV.U32 R12, RZ, RZ, RZ ;  /* 0x000000ffff0c7224 */ /* 0x000fe200078e00ff */
[----:B------:R-:W4:Y:S02]  /*0790*/  LDCU.128 UR8, c[0x0][0x390] ;  /* 0x00007200ff0877ac */ /* 0x000f240008000c00 */
[----:B------:R-:W-:Y:S01]  /*07a0*/  @!P1 IADD3.X R17, PT, PT, R10, UR18, RZ, P2, !PT ;  /* 0x000000120a119c10 */ /* 0x000fe200097fe4ff */
[----:B------:R-:W-:-:S06]  /*07b0*/  IMAD.MOV.U32 R10, RZ, RZ, RZ ;  /* 0x000000ffff0a7224 */ /* 0x000fcc00078e00ff */
[----:B------:R5:W3:Y:S04]  /*07c0*/  @!P1 LDG.E R10, desc[UR24][R16.64] ;  /* 0x00000018100a9981 */ /* 0x000ae8000c1e1900 */
[----:B-1----:R-:W3:Y:S01]  /*07d0*/  @P3 LDG.E R14, desc[UR24][R14.64] ;  /* 0x000000180e0e3981 */ /* 0x002ee2000c1e1900 */
[----:B------:R-:W-:-:S04]  /*07e0*/  @!P0 IADD3 R18, P2, PT, R18, UR17, RZ ;  /* 0x0000001112128c10 */ /* 0x000fc8000ff5e0ff */
[----:B------:R-:W-:-:S05]  /*07f0*/  @!P0 IADD3.X R19, PT, PT, R7, UR18, RZ, P2, !PT ;  /* 0x0000001207138c10 */ /* 0x000fca00097fe4ff */
[----:B------:R1:W3:Y:S01]  /*0800*/  @!P0 LDG.E R12, desc[UR24][R18.64] ;  /* 0x00000018120c8981 */ /* 0x0002e2000c1e1900 */
[----:B0-----:R-:W-:Y:S01]  /*0810*/  HFMA2 R9, -RZ, RZ, 1.125, -9232 ;  /* 0x3c80f082ff097431 */ /* 0x001fe200000001ff */
[----:B------:R-:W0:Y:S01]  /*0820*/  S2R R22, SR_TID.X ;  /* 0x0000000000167919 */ /* 0x000e220000002100 */
[----:B------:R-:W-:Y:S01]  /*0830*/  UMOV UR27, 0x3f800000 ;  /* 0x3f800000001b7882 */ /* 0x000fe20000000000 */
[----:B----4-:R-:W-:-:S04]  /*0840*/  UIADD3 UR8, UP0, UPT, UR6, UR8, URZ ;  /* 0x0000000806087290 */ /* 0x010fc8000ff1e0ff */
[----:B------:R-:W-:Y:S01]  /*0850*/  UIADD3.X UR9, UPT, UPT, UR15, UR9, URZ, UP0, !UPT ;  /* 0x000000090f097290 */ /* 0x000fe200087fe4ff */
[----:B0-----:R-:W-:-:S04]  /*0860*/  SHF.R.U32.HI R22, RZ, 0x5, R22 ;  /* 0x00000005ff167819 */ /* 0x001fc80000011616 */
[----:B------:R-:W-:Y:S01]  /*0870*/  SHF.L.U32 R22, R22, 0x2, RZ ;  /* 0x0000000216167819 */ /* 0x000fe200000006ff */
[C---:B--2---:R-:W-:Y:S01]  /*0880*/  FMUL R0, R5.reuse, 0.044714998453855514526 ;  /* 0x3d37271305007820 */ /* 0x044fe20000400000 */
[----:B------:R-:W-:-:S03]  /*0890*/  FMUL R8, R5, 0.79788458347320556641 ;  /* 0x3f4c422a05087820 */ /* 0x000fc60000400000 */
[----:B------:R-:W-:-:S04]  /*08a0*/  FFMA R7, R0, R5, 1 ;  /* 0x3f80000000077423 */ /* 0x000fc80000000005 */
[----:B------:R-:W-:-:S04]  /*08b0*/  FMUL R8, R8, R7 ;  /* 0x0000000708087220 */ /* 0x000fc80000400000 */
[----:B------:R-:W-:-:S06]  /*08c0*/  FMUL R0, |R8|, 2.8853900432586669922 ;  /* 0x4038aa3b08007820 */ /* 0x000fcc0000400200 */
[----:B------:R-:W0:Y:S01]  /*08d0*/  MUFU.EX2 R0, R0 ;  /* 0x0000000000007308 */ /* 0x000e220000000800 */
[----:B-----5:R-:W-:Y:S01]  /*08e0*/  FMUL R17, R8, R8 ;  /* 0x0000000808117220 */ /* 0x020fe20000400000 */
[----:B0-----:R-:W-:-:S06]  /*08f0*/  FADD R13, R0, 1 ;  /* 0x3f800000000d7421 */ /* 0x001fcc0000000000 */
[----:B------:R-:W0:Y:S01]  /*0900*/  MUFU.RCP R16, R13 ;  /* 0x0000000d00107308 */ /* 0x000e220000001000 */
[----:B------:R-:W-:Y:S02]  /*0910*/  IMAD.MOV.U32 R7, RZ, RZ, 0x3f800000 ;  /* 0x3f800000ff077424 */ /* 0x000fe400078e00ff */
[C---:B-1----:R-:W-:Y:S01]  /*0920*/  FFMA R18, R17.reuse, R9, -0.052303962409496307373 ;  /* 0xbd563cae11127423 */ /* 0x042fe20000000009 */
[C---:B------:R-:W-:Y:S02]  /*0930*/  FSETP.GE.AND P4, PT, |R8|.reuse, 0.60000002384185791016, PT ;  /* 0x3f19999a0800780b */ /* 0x040fe40003f86200 */
[----:B------:R-:W-:Y:S01]  /*0940*/  FSETP.GE.AND P2, PT, |R8|, 9.010913848876953125, PT ;  /* 0x41102cb40800780b */ /* 0x000fe20003f46200 */
[----:B------:R-:W-:-:S04]  /*0950*/  FFMA R18, R17, R18, 0.1331529766321182251 ;  /* 0x3e08594111127423 */ /* 0x000fc80000000012 */
[----:B------:R-:W-:Y:S01]  /*0960*/  FFMA R0, R17, R18, -0.33332768082618713379 ;  /* 0xbeaaa9ed11007423 */ /* 0x000fe20000000012 */
[----:B0-----:R-:W-:-:S03]  /*0970*/  FFMA R16, R16, -2, R7 ;  /* 0xc000000010107823 */ /* 0x001fc60000000007 */
[----:B------:R-:W-:Y:S02]  /*0980*/  FFMA R17, R17, R0, RZ ;  /* 0x0000000011117223 */ /* 0x000fe400000000ff */
[----:B------:R-:W-:Y:S01]  /*0990*/  FSEL R15, R16, 1, !P2 ;  /* 0x3f800000100f7808 */ /* 0x000fe20005000000 */
[C---:B---3--:R-:W-:Y:S01]  /*09a0*/  FMUL R16, R21.reuse, 0.044714998453855514526 ;  /* 0x3d37271315107820 */ /* 0x048fe20000400000 */
[----:B------:R-:W-:Y:S01]  /*09b0*/  FMUL R19, R21, 0.79788458347320556641 ;  /* 0x3f4c422a15137820 */ /* 0x000fe20000400000 */
[----:B------:R-:W-:Y:S01]  /*09c0*/  FMUL R0, R5, 0.10703222453594207764 ;  /* 0x3ddb33b605007820 */ /* 0x000fe20000400000 */
[--C-:B------:R-:W-:Y:S01]  /*09d0*/  LOP3.LUT R15, R15, 0x80000000, R8.reuse, 0xb8, !PT ;  /* 0x800000000f0f7812 */ /* 0x100fe200078eb808 */
[----:B------:R-:W-:Y:S01]  /*09e0*/  FFMA R16, R16, R21, 1 ;  /* 0x3f80000010107423 */ /* 0x000fe20000000015 */
[----:B------:R-:W-:Y:S01]  /*09f0*/  @!P4 FFMA R15, R8, R17, R8 ;  /* 0x00000011080fc223 */ /* 0x000fe20000000008 */
[----:B------:R-:W-:Y:S02]  /*0a00*/  VIADD R13, R6, 0x1e ;  /* 0x0000001e060d7836 */ /* 0x000fe40000000000 */
[----:B------:R-:W-:Y:S01]  /*0a10*/  FFMA R17, R0, R5, 0.79788458347320556641 ;  /* 0x3f4c422a00117423 */ /* 0x000fe20000000005 */
[----:B------:R-:W-:Y:S01]  /*0a20*/  FMUL R19, R19, R16 ;  /* 0x0000001013137220 */ /* 0x000fe20000400000 */
[----:B------:R-:W-:-:S03]  /*0a30*/  FFMA R0, -R15, R15, 1 ;  /* 0x3f8000000f007423 */ /* 0x000fc6000000010f */
[----:B------:R-:W-:Y:S01]  /*0a40*/  FMUL R20, |R19|, 2.8853900432586669922 ;  /* 0x4038aa3b13147820 */ /* 0x000fe20000400200 */
[----:B------:R-:W-:Y:S01]  /*0a50*/  LOP3.LUT R13, R13, 0x1f, RZ, 0xc0, !PT ;  /* 0x0000001f0d0d7812 */ /* 0x000fe200078ec0ff */
[----:B------:R-:W-:Y:S01]  /*0a60*/  FMUL R16, R0, R17 ;  /* 0x0000001100107220 */ /* 0x000fe20000400000 */
[----:B------:R-:W-:Y:S01]  /*0a70*/  VIADD R8, R11, 0x2 ;  /* 0x000000020b087836 */ /* 0x000fe20000000000 */
[----:B------:R-:W0:Y:S01]  /*0a80*/  MUFU.EX2 R0, R20 ;  /* 0x0000001400007308 */ /* 0x000e220000000800 */
[----:B------:R-:W-:Y:S01]  /*0a90*/  ISETP.GE.U32.AND P2, PT, R13, UR21, PT ;  /* 0x000000150d007c0c */ /* 0x000fe2000bf46070 */
[----:B------:R-:W-:-:S03]  /*0aa0*/  FMUL R5, R5, 0.5 ;  /* 0x3f00000005057820 */ /* 0x000fc60000400000 */
[----:B------:R-:W-:Y:S01]  /*0ab0*/  ISETP.GE.U32.OR P2, PT, R8, UR26, P2 ;  /* 0x0000001a08007c0c */ /* 0x000fe20009746470 */
[----:B------:R-:W-:Y:S01]  /*0ac0*/  FMUL R5, R5, R16 ;  /* 0x0000001005057220 */ /* 0x000fe20000400000 */
[----:B------:R-:W-:-:S04]  /*0ad0*/  FADD R16, R15, 1 ;  /* 0x3f8000000f107421 */ /* 0x000fc80000000000 */
[----:B------:R-:W-:Y:S01]  /*0ae0*/  FFMA R15, R16, 0.5, R5 ;  /* 0x3f000000100f7823 */ /* 0x000fe20000000005 */
[----:B------:R-:W-:Y:S02]  /*0af0*/  @!P1 MOV R5, RZ ;  /* 0x000000ff00059202 */ /* 0x000fe40000000f00 */
[----:B------:R-:W-:Y:S01]  /*0b00*/  @P3 R2UR UR27, R14 ;  /* 0x000000000e1b32ca */ /* 0x000fe200000e0000 */
[----:B0-----:R-:W-:-:S03]  /*0b10*/  FADD R24, R0, 1 ;  /* 0x3f80000000187421 */ /* 0x001fc60000000000 */
[----:B------:R-:W-:Y:S01]  /*0b20*/  @!P2 IADD3 R18, P3, P4, R13, UR28, R2 ;  /* 0x0000001c0d12ac10 */ /* 0x000fe2000fc7e002 */
[----:B------:R-:W-:-:S03]  /*0b30*/  @!P1 IMAD.WIDE.U32 R4, R11, UR28, R4 ;  /* 0x0000001c0b049c25 */ /* 0x000fc6000f8e0004 */
[----:B------:R-:W-:Y:S01]  /*0b40*/  @!P2 IADD3.X R17, PT, PT, RZ, UR29, R3, P3, P4 ;  /* 0x0000001dff11ac10 */ /* 0x000fe20009fe8403 */
[----:B------:R-:W-:Y:S01]  /*0b50*/  @!P1 IMAD R5, R11, UR29, R5 ;  /* 0x0000001d0b059c24 */ /* 0x000fe2000f8e0205 */
[----:B------:R-:W0:Y:S01]  /*0b60*/  MUFU.RCP R24, R24 ;  /* 0x0000001800187308 */ /* 0x000e220000001000 */
[----:B------:R-:W-:Y:S01]  /*0b70*/  @!P2 IMAD.SHL.U32 R20, R18, 0x4, RZ ;  /* 0x000000041214a824 */ /* 0x000fe200078e00ff */
[----:B------:R-:W-:Y:S01]  /*0b80*/  @!P1 LEA R14, P3, R4, UR8, 0x2 ;  /* 0x00000008040e9c11 */ /* 0x000fe2000f8610ff */
[----:B------:R-:W-:Y:S01]  /*0b90*/  FMUL R10, R15, R10 ;  /* 0x0000000a0f0a7220 */ /* 0x000fe20000400000 */
[----:B------:R-:W-:Y:S02]  /*0ba0*/  @!P2 SHF.L.U64.HI R18, R18, 0x2, R17 ;  /* 0x000000021212a819 */ /* 0x000fe40000010211 */
[----:B------:R-:W-:Y:S01]  /*0bb0*/  @!P1 LEA.HI.X R15, R4, UR9, R5, 0x2, P3 ;  /* 0x00000009040f9c11 */ /* 0x000fe200098f1405 */
[----:B------:R-:W-:Y:S01]  /*0bc0*/  FMUL R0, R19, R19 ;  /* 0x0000001313007220 */ /* 0x000fe20000400000 */
[----:B------:R-:W-:Y:S01]  /*0bd0*/  @!P2 IADD3 R4, P3, PT, R20, UR19, RZ ;  /* 0x000000131404ac10 */ /* 0x000fe2000ff7e0ff */
[----:B------:R-:W-:Y:S01]  /*0be0*/  FMUL R17, R10, UR27 ;  /* 0x0000001b0a117c20 */ /* 0x000fe20008400000 */
[----:B------:R-:W-:-:S02]  /*0bf0*/  IMAD.MOV.U32 R16, RZ, RZ, RZ ;  /* 0x000000ffff107224 */ /* 0x000fc400078e00ff */
[----:B------:R-:W-:Y:S01]  /*0c00*/  FFMA R25, R0, R9, -0.052303962409496307373 ;  /* 0xbd563cae00197423 */ /* 0x000fe20000000009 */
[----:B------:R-:W-:Y:S01]  /*0c10*/  @!P2 IADD3.X R5, PT, PT, R18, UR20, RZ, P3, !PT ;  /* 0x000000141205ac10 */ /* 0x000fe20009ffe4ff */
[----:B------:R1:W-:Y:S01]  /*0c20*/  @!P1 STG.E desc[UR24][R14.64], R17 ;  /* 0x000000110e009986 */ /* 0x0003e2000c101918 */
[C---:B------:R-:W-:Y:S01]  /*0c30*/  FSETP.GE.AND P3, PT, |R19|.reuse, 0.60000002384185791016, PT ;  /* 0x3f19999a1300780b */ /* 0x040fe20003f66200 */
[----:B------:R-:W-:Y:S02]  /*0c40*/  FFMA R25, R0, R25, 0.1331529766321182251 ;  /* 0x3e08594100197423 */ /* 0x000fe40000000019 */
[----:B------:R2:W3:Y:S01]  /*0c50*/  @!P2 LDG.E R16, desc[UR24][R4.64] ;  /* 0x000000180410a981 */ /* 0x0004e2000c1e1900 */
[----:B0-----:R-:W-:Y:S01]  /*0c60*/  FFMA R24, R24, -2, R7 ;  /* 0xc000000018187823 */ /* 0x001fe20000000007 */
[----:B------:R-:W-:Y:S01]  /*0c70*/  FSETP.GE.AND P1, PT, |R19|, 9.010913848876953125, PT ;  /* 0x41102cb41300780b */ /* 0x000fe20003f26200 */
[----:B------:R-:W-:-:S03]  /*0c80*/  FFMA R25, R0, R25, -0.33332768082618713379 ;  /* 0xbeaaa9ed00197423 */ /* 0x000fc60000000019 */
[----:B------:R-:W-:Y:S01]  /*0c90*/  FSEL R24, R24, 1, !P1 ;  /* 0x3f80000018187808 */ /* 0x000fe20004800000 */
[----:B------:R-:W-:Y:S01]  /*0ca0*/  FFMA R0, R0, R25, RZ ;  /* 0x0000001900007223 */ /* 0x000fe200000000ff */
[----:B-1----:R-:W-:Y:S02]  /*0cb0*/  VIADD R15, R6, 0x1d ;  /* 0x0000001d060f7836 */ /* 0x002fe40000000000 */
[--C-:B------:R-:W-:Y:S01]  /*0cc0*/  LOP3.LUT R14, R24, 0x80000000, R19.reuse, 0xb8, !PT ;  /* 0x80000000180e7812 */ /* 0x100fe200078eb813 */
[----:B--2---:R-:W-:Y:S01]  /*0cd0*/  FMUL R4, R21, 0.10703222453594207764 ;  /* 0x3ddb33b615047820 */ /* 0x004fe20000400000 */
[----:B------:R-:W-:Y:S01]  /*0ce0*/  @!P3 FFMA R14, R19, R0, R19 ;  /* 0x00000000130eb223 */ /* 0x000fe20000000013 */
[----:B------:R-:W-:Y:S01]  /*0cf0*/  LOP3.LUT R5, R15, 0x1f, RZ, 0xc0, !PT ;  /* 0x0000001f0f057812 */ /* 0x000fe200078ec0ff */
[----:B------:R-:W-:Y:S02]  /*0d00*/  VIADD R19, R22, 0x3 ;  /* 0x0000000316137836 */ /* 0x000fe40000000000 */
[----:B------:R-:W-:Y:S01]  /*0d10*/  FFMA R15, R4, R21, 0.79788458347320556641 ;  /* 0x3f4c422a040f7423 */ /* 0x000fe20000000015 */
[----:B------:R-:W-:Y:S01]  /*0d20*/  FFMA R0, -R14, R14, 1 ;  /* 0x3f8000000e007423 */ /* 0x000fe2000000010e */
[----:B------:R-:W-:Y:S01]  /*0d30*/  ISETP.GE.U32.AND P1, PT, R5, UR21, PT ;  /* 0x0000001505007c0c */ /* 0x000fe2000bf26070 */
[----:B------:R-:W-:Y:S01]  /*0d40*/  FMUL R21, R21, 0.5 ;  /* 0x3f00000015157820 */ /* 0x000fe20000400000 */
[----:B------:R-:W-:Y:S01]  /*0d50*/  @!P0 IADD3 R4, P3, PT, R23, R2, RZ ;  /* 0x0000000217048210 */ /* 0x000fe20007f7e0ff */
[----:B------:R-:W-:Y:S01]  /*0d60*/  FMUL R0, R0, R15 ;  /* 0x0000000f00007220 */ /* 0x000fe20000400000 */
[----:B------:R-:W-:-:S02]  /*0d70*/  ISETP.GE.U32.OR P1, PT, R19, UR26, P1 ;  /* 0x0000001a13007c0c */ /* 0x000fc40008f26470 */
[----:B------:R-:W-:Y:S01]  /*0d80*/  IADD3 R22, P4, PT, R2, UR28, RZ ;  /* 0x0000001c02167c10 */ /* 0x000fe2000ff9e0ff */
[----:B------:R-:W-:Y:S01]  /*0d90*/  FMUL R0, R21, R0 ;  /* 0x0000000015007220 */ /* 0x000fe20000400000 */
[----:B------:R-:W-:Y:S01]  /*0da0*/  @!P0 IMAD.X R21, RZ, RZ, R3, P3 ;  /* 0x000000ffff158224 */ /* 0x000fe200018e0603 */
[----:B------:R-:W-:Y:S02]  /*0db0*/  @!P0 LEA R2, P3, R4, UR8, 0x2 ;  /* 0x0000000804028c11 */ /* 0x000fe4000f8610ff */
[----:B------:R-:W-:Y:S01]  /*0dc0*/  IADD3.X R24, PT, PT, R3, UR29, RZ, P4, !PT ;  /* 0x0000001d03187c10 */ /* 0x000fe2000a7fe4ff */
[----:B------:R-:W-:Y:S01]  /*0dd0*/  FADD R15, R14, 1 ;  /* 0x3f8000000e0f7421 */ /* 0x000fe20000000000 */
[----:B------:R-:W-:Y:S02]  /*0de0*/  IADD3 R23, P4, P5, R5, UR28, R22 ;  /* 0x0000001c05177c10 */ /* 0x000fe4000fd9e016 */
[----:B------:R-:W-:Y:S02]  /*0df0*/  @!P0 LEA.HI.X R3, R4, UR9, R21, 0x2, P3 ;  /* 0x0000000904038c11 */ /* 0x000fe400098f1415 */
[----:B------:R-:W-:Y:S01]  /*0e00*/  @!P2 IADD3 R4, P3, PT, R20, UR17, RZ ;  /* 0x000000111404ac10 */ /* 0x000fe2000ff7e0ff */
[----:B------:R-:W-:Y:S01]  /*0e10*/  FFMA R15, R15, 0.5, R0 ;  /* 0x3f0000000f0f7823 */ /* 0x000fe20000000000 */
[----:B------:R-:W-:Y:S01]  /*0e20*/  @!P1 IMAD.SHL.U32 R20, R23, 0x4, RZ ;  /* 0x0000000417149824 */ /* 0x000fe200078e00ff */
[----:B------:R-:W-:-:S02]  /*0e30*/  IADD3.X R26, PT, PT, RZ, UR29, R24, P4, P5 ;  /* 0x0000001dff1a7c10 */ /* 0x000fc4000a7ea418 */
[----:B------:R-:W-:Y:S01]  /*0e40*/  @!P2 IADD3.X R5, PT, PT, R18, UR18, RZ, P3, !PT ;  /* 0x000000121205ac10 */ /* 0x000fe20009ffe4ff */
[----:B------:R-:W-:Y:S02]  /*0e50*/  HFMA2 R18, -RZ, RZ, 0, 0 ;  /* 0x00000000ff127431 */ /* 0x000fe400000001ff */
[----:B------:R-:W-:Y:S01]  /*0e60*/  FMUL R25, R15, R12 ;  /* 0x0000000c0f197220 */ /* 0x000fe20000400000 */
[----:B------:R-:W-:Y:S02]  /*0e70*/  @!P1 SHF.L.U64.HI R0, R23, 0x2, R26 ;  /* 0x0000000217009819 */ /* 0x000fe4000001021a */
[----:B------:R-:W-:Y:S01]  /*0e80*/  @!P1 IADD3 R14, P3, PT, R20, UR19, RZ ;  /* 0x00000013140e9c10 */ /* 0x000fe2000ff7e0ff */
[----:B------:R-:W-:Y:S01]  /*0e90*/  FMUL R27, R25, UR27 ;  /* 0x0000001b191b7c20 */ /* 0x000fe20008400000 */
[----:B------:R-:W-:Y:S02]  /*0ea0*/  IMAD.MOV.U32 R12, RZ, RZ, RZ ;  /* 0x000000ffff0c7224 */ /* 0x000fe400078e00ff */
[----:B------:R-:W-:Y:S01]  /*0eb0*/  @!P1 IADD3.X R15, PT, PT, R0, UR20, RZ, P3, !PT ;  /* 0x00000014000f9c10 */ /* 0x000fe20009ffe4ff */
[----:B------:R-:W2:Y:S04]  /*0ec0*/  @!P2 LDG.E R18, desc[UR24][R4.64] ;  /* 0x000000180412a981 */ /* 0x000ea8000c1e1900 */
[----:B------:R0:W-:Y:S04]  /*0ed0*/  @!P0 STG.E desc[UR24][R2.64], R27 ;  /* 0x0000001b02008986 */ /* 0x0001e8000c101918 */
[----:B------:R1:W4:Y:S01]  /*0ee0*/  @!P1 LDG.E R12, desc[UR24][R14.64] ;  /* 0x000000180e0c9981 */ /* 0x000322000c1e1900 */
[----:B------:R-:W-:Y:S01]  /*0ef0*/  @!P1 IADD3 R20, P0, PT, R20, UR17, RZ ;  /* 0x0000001114149c10 */ /* 0x000fe2000ff1e0ff */
[----:B------:R-:W-:-:S03]  /*0f00*/  IMAD.MOV.U32 R28, RZ, RZ, RZ ;  /* 0x000000ffff1c7224 */ /* 0x000fc600078e00ff */
[----:B------:R-:W-:-:S05]  /*0f10*/  @!P1 IADD3.X R21, PT, PT, R0, UR18, RZ, P0, !PT ;  /* 0x0000001200159c10 */ /* 0x000fca00087fe4ff */
[----:B------:R5:W2:Y:S01]  /*0f20*/  @!P1 LDG.E R28, desc[UR24][R20.64] ;  /* 0x00000018141c9981 */ /* 0x000aa2000c1e1900 */
[----:B-1----:R-:W1:Y:S01]  /*0f30*/  S2R R14, SR_TID.X ;  /* 0x00000000000e7919 */ /* 0x002e620000002100 */
[----:B------:R-:W-:-:S05]  /*0f40*/  @!P2 IADD3 R13, P4, PT, R13, R22, RZ ;  /* 0x000000160d0da210 */ /* 0x000fca0007f9e0ff */
[----:B------:R-:W-:Y:S02]  /*0f50*/  @!P2 IMAD.X R24, RZ, RZ, R24, P4 ;  /* 0x000000ffff18a224 */ /* 0x000fe400020e0618 */
[----:B------:R-:W-:Y:S01]  /*0f60*/  FADD R22, RZ, R25 ;  /* 0x00000019ff167221 */ /* 0x000fe20000000000 */
[----:B------:R-:W-:Y:S02]  /*0f70*/  UIMAD UR6, UR7, UR22, URZ ;  /* 0x00000016070672a4 */ /* 0x000fe4000f8e02ff */
[----:B------:R-:W-:Y:S02]  /*0f80*/  UIMAD.WIDE.U32 UR4, UR16, UR22, UR4 ;  /* 0x00000016100472a5 */ /* 0x000fe4000f8e0004 */
[----:B------:R-:W-:Y:S02]  /*0f90*/  UIMAD UR6, UR16, UR23, UR6 ;  /* 0x00000017100672a4 */ /* 0x000fe4000f8e0206 */
[----:B------:R-:W-:Y:S02]  /*0fa0*/  ULEA UR10, UP0, UR4, UR10, 0x7 ;  /* 0x0000000a040a7291 */ /* 0x000fe4000f8038ff */
[----:B------:R-:W-:-:S02]  /*0fb0*/  UIADD3 UR5, UPT, UPT, UR5, UR6, URZ ;  /* 0x0000000605057290 */ /* 0x000fc4000fffe0ff */
[----:B------:R-:W-:Y:S02]  /*0fc0*/  UIMAD UR7, UR7, 0x1f, URZ ;  /* 0x0000001f070778a4 */ /* 0x000fe4000f8e02ff */
[----:B------:R-:W-:Y:S02]  /*0fd0*/  ULEA.HI.X UR11, UR4, UR11, UR5, 0x7, UP0 ;  /* 0x0000000b040b7291 */ /* 0x000fe400080f3c05 */
[----:B------:R-:W-:Y:S01]  /*0fe0*/  UIMAD.WIDE.U32 UR4, UR16, 0x1f, UR12 ;  /* 0x0000001f100478a5 */ /* 0x000fe2000f8e000c */
[----:B------:R-:W-:Y:S01]  /*0ff0*/  FMNMX3 R25, |R10|, RZ, |R25|, !PT ;  /* 0x000000ff0a197276 */ /* 0x000fe20007800619 */
[----:B------:R-:W0:Y:S02]  /*1000*/  LDCU.64 UR12, c[0x0][0x3d0] ;  /* 0x00007a00ff0c77ac */ /* 0x000e240008000a00 */
[----:B------:R-:W-:Y:S01]  /*1010*/  UIADD3 UR5, UPT, UPT, UR5, UR7, URZ ;  /* 0x0000000705057290 */ /* 0x000fe2000fffe0ff */
[----:B------:R-:W-:Y:S01]  /*1020*/  BSSY.RECONVERGENT B0, `(.L_x_13394) ;  /* 0x00000cf000007945 */ /* 0x000fe20003800200 */
[C---:B---3--:R-:W-:Y:S01]  /*1030*/  FMUL R29, R16.reuse, 0.044714998453855514526 ;  /* 0x3d372713101d7820 */ /* 0x048fe20000400000 */
[----:B------:R-:W-:-:S03]  /*1040*/  FMUL R4, R16, 0.79788458347320556641 ;  /* 0x3f4c422a10047820 */ /* 0x000fc60000400000 */
[----:B------:R-:W-:-:S04]  /*1050*/  FFMA R29, R29, R16, 1 ;  /* 0x3f8000001d1d7423 */ /* 0x000fc80000000010 */
[----:B------:R-:W-:-:S04]  /*1060*/  FMUL R4, R4, R29 ;  /* 0x0000001d04047220 */ /* 0x000fc80000400000 */
[----:B------:R-:W-:-:S06]  /*1070*/  FMUL R5, |R4|, 2.8853900432586669922 ;  /* 0x4038aa3b04057820 */ /* 0x000fcc0000400200 */
[----:B------:R-:W3:Y:S01]  /*1080*/  MUFU.EX2 R5, R5 ;  /* 0x0000000500057308 */ /* 0x000ee20000000800 */
[----:B0-----:R-:W-:-:S04]  /*1090*/  FMUL R3, R4, R4 ;  /* 0x0000000404037220 */ /* 0x001fc80000400000 */
[----:B------:R-:W-:Y:S01]  /*10a0*/  FFMA R0, R3, R9, -0.052303962409496307373 ;  /* 0xbd563cae03007423 */ /* 0x000fe20000000009 */
[----:B---3--:R-:W-:-:S06]  /*10b0*/  FADD R2, R5, 1 ;  /* 0x3f80000005027421 */ /* 0x008fcc0000000000 */
[----:B------:R-:W0:Y:S01]  /*10c0*/  MUFU.RCP R2, R2 ;  /* 0x0000000200027308 */ /* 0x000e220000001000 */
[----:B------:R-:W-:Y:S01]  /*10d0*/  FFMA R0, R3, R0, 0.1331529766321182251 ;  /* 0x3e08594103007423 */ /* 0x000fe20000000000 */
[----:B------:R-:W-:-:S03]  /*10e0*/  FSETP.GE.AND P3, PT, |R4|, 0.60000002384185791016, PT ;  /* 0x3f19999a0400780b */ /* 0x000fc60003f66200 */
[----:B------:R-:W-:Y:S01]  /*10f0*/  FFMA R0, R3, R0, -0.33332768082618713379 ;  /* 0xbeaaa9ed03007423 */ /* 0x000fe20000000000 */
[----:B------:R-:W-:Y:S01]  /*1100*/  FSETP.GE.AND P0, PT, |R4|, 9.010913848876953125, PT ;  /* 0x41102cb40400780b */ /* 0x000fe20003f06200 */
[----:B----4-:R-:W-:-:S04]  /*1110*/  FMUL R15, R12, 0.044714998453855514526 ;  /* 0x3d3727130c0f7820 */ /* 0x010fc80000400000 */
[----:B-----5:R-:W-:Y:S01]  /*1120*/  FFMA R20, R15, R12, 1 ;  /* 0x3f8000000f147423 */ /* 0x020fe2000000000c */
[----:B------:R-:W-:Y:S01]  /*1130*/  FMUL R15, R12, 0.79788458347320556641 ;  /* 0x3f4c422a0c0f7820 */ /* 0x000fe20000400000 */
[----:B------:R-:W-:Y:S01]  /*1140*/  FFMA R3, R3, R0, RZ ;  /* 0x0000000003037223 */ /* 0x000fe200000000ff */
[----:B0-----:R-:W-:Y:S02]  /*1150*/  FFMA R0, R2, -2, R7 ;  /* 0xc000000002007823 */ /* 0x001fe40000000007 */
[----:B------:R-:W-:-:S04]  /*1160*/  FMUL R15, R15, R20 ;  /* 0x000000140f0f7220 */ /* 0x000fc80000400000 */
[----:B------:R-:W-:Y:S01]  /*1170*/  FMUL R2, |R15|, 2.8853900432586669922 ;  /* 0x4038aa3b0f027820 */ /* 0x000fe20000400200 */
[----:B------:R-:W-:-:S04]  /*1180*/  FSEL R5, R0, 1, !P0 ;  /* 0x3f80000000057808 */ /* 0x000fc80004000000 */
[--C-:B------:R-:W-:Y:S01]  /*1190*/  LOP3.LUT R0, R5, 0x80000000, R4.reuse, 0xb8, !PT ;  /* 0x8000000005007812 */ /* 0x100fe200078eb804 */
[----:B------:R-:W0:Y:S01]  /*11a0*/  MUFU.EX2 R2, R2 ;  /* 0x0000000200027308 */ /* 0x000e220000000800 */
[----:B------:R-:W-:Y:S01]  /*11b0*/  @!P3 FFMA R0, R4, R3, R4 ;  /* 0x000000030400b223 */ /* 0x000fe20000000004 */
[----:B------:R-:W-:-:S04]  /*11c0*/  VIADD R3, R11, 0x1 ;  /* 0x000000010b037836 */ /* 0x000fc80000000000 */
[----:B-1----:R-:W-:Y:S02]  /*11d0*/  IMAD.IADD R4, R3, 0x1, R14 ;  /* 0x0000000103047824 */ /* 0x002fe400078e020e */
[----:B------:R-:W-:Y:S01]  /*11e0*/  FMUL R3, R16, 0.10703222453594207764 ;  /* 0x3ddb33b610037820 */ /* 0x000fe20000400000 */
[----:B------:R-:W-:-:S03]  /*11f0*/  IADD3 R11, PT, PT, R11, R14, RZ ;  /* 0x0000000e0b0b7210 */ /* 0x000fc60007ffe0ff */
[----:B------:R-:W-:Y:S01]  /*1200*/  FFMA R20, R3, R16, 0.79788458347320556641 ;  /* 0x3f4c422a03147423 */ /* 0x000fe20000000010 */
[----:B------:R-:W-:Y:S01]  /*1210*/  FFMA R3, -R0, R0, 1 ;  /* 0x3f80000000037423 */ /* 0x000fe20000000100 */
[----:B------:R-:W1:Y:S03]  /*1220*/  S2R R14, SR_CgaCtaId ;  /* 0x00000000000e7919 */ /* 0x000e660000008800 */
[----:B------:R-:W-:Y:S01]  /*1230*/  FMUL R3, R3, R20 ;  /* 0x0000001403037220 */ /* 0x000fe20000400000 */
[----:B0-----:R-:W-:Y:S01]  /*1240*/  FADD R20, R2, 1 ;  /* 0x3f80000002147421 */ /* 0x001fe20000000000 */
[----:B------:R-:W0:Y:S01]  /*1250*/  S2R R5, SR_TID.X ;  /* 0x0000000000057919 */ /* 0x000e220000002100 */
[----:B------:R-:W-:Y:S02]  /*1260*/  FMUL R16, R16, 0.5 ;  /* 0x3f00000010107820 */ /* 0x000fe40000400000 */
[----:B------:R-:W3:Y:S02]  /*1270*/  MUFU.RCP R2, R20 ;  /* 0x0000001400027308 */ /* 0x000ee40000001000 */
[----:B------:R-:W-:Y:S01]  /*1280*/  FMUL R3, R16, R3 ;  /* 0x0000000310037220 */ /* 0x000fe20000400000 */
[----:B------:R-:W-:Y:S01]  /*1290*/  FADD R16, R0, 1 ;  /* 0x3f80000000107421 */ /* 0x000fe20000000000 */
[C---:B------:R-:W-:Y:S01]  /*12a0*/  FMUL R0, R15.reuse, R15 ;  /* 0x0000000f0f007220 */ /* 0x040fe20000400000 */
[----:B------:R-:W-:-:S03]  /*12b0*/  FSETP.GE.AND P3, PT, |R15|, 0.60000002384185791016, PT ;  /* 0x3f19999a0f00780b */ /* 0x000fc60003f66200 */
[----:B------:R-:W-:Y:S01]  /*12c0*/  FFMA R9, R0, R9, -0.052303962409496307373 ;  /* 0xbd563cae00097423 */ /* 0x000fe20000000009 */
[----:B------:R-:W-:Y:S01]  /*12d0*/  FFMA R3, R16, 0.5, R3 ;  /* 0x3f00000010037823 */ /* 0x000fe20000000003 */
[----:B------:R-:W-:Y:S02]  /*12e0*/  MOV R16, 0x400 ;  /* 0x0000040000107802 */ /* 0x000fe40000000f00 */
[----:B------:R-:W-:Y:S01]  /*12f0*/  FFMA R9, R0, R9, 0.1331529766321182251 ;  /* 0x3e08594100097423 */ /* 0x000fe20000000009 */
[----:B------:R-:W-:Y:S01]  /*1300*/  FSETP.GE.AND P0, PT, |R15|, 9.010913848876953125, PT ;  /* 0x41102cb40f00780b */ /* 0x000fe20003f06200 */
[----:B---3--:R-:W-:Y:S02]  /*1310*/  FFMA R2, R2, -2, R7 ;  /* 0xc000000002027823 */ /* 0x008fe40000000007 */
[----:B------:R-:W-:Y:S01]  /*1320*/  FFMA R9, R0, R9, -0.33332768082618713379 ;  /* 0xbeaaa9ed00097423 */ /* 0x000fe20000000009 */
[----:B------:R-:W-:Y:S02]  /*1330*/  VIADD R21, R16, 0x20 ;  /* 0x0000002010157836 */ /* 0x000fe40000000000 */
[----:B------:R-:W-:Y:S01]  /*1340*/  FSEL R20, R2, 1, !P0 ;  /* 0x3f80000002147808 */ /* 0x000fe20004000000 */
[----:B------:R-:W-:-:S02]  /*1350*/  FFMA R0, R0, R9, RZ ;  /* 0x0000000900007223 */ /* 0x000fc400000000ff */
[----:B-1----:R-:W-:Y:S01]  /*1360*/  LEA R14, R14, R21, 0x18 ;  /* 0x000000150e0e7211 */ /* 0x002fe200078ec0ff */
[----:B------:R-:W-:Y:S01]  /*1370*/  FADD R16, RZ, R10 ;  /* 0x0000000aff107221 */ /* 0x000fe20000000000 */
[----:B------:R-:W-:Y:S02]  /*1380*/  LOP3.LUT R21, R11, 0x1f, RZ, 0xc0, !PT ;  /* 0x0000001f0b157812 */ /* 0x000fe400078ec0ff */
[----:B------:R-:W-:Y:S02]  /*1390*/  @!P2 LEA R2, P0, R13, UR8, 0x2 ;  /* 0x000000080d02ac11 */ /* 0x000fe4000f8010ff */
[--C-:B------:R-:W-:Y:S01]  /*13a0*/  LOP3.LUT R20, R20, 0x80000000, R15.reuse, 0xb8, !PT ;  /* 0x8000000014147812 */ /* 0x100fe200078eb80f */
[----:B------:R-:W-:Y:S01]  /*13b0*/  @!P3 FFMA R20, R15, R0, R15 ;  /* 0x000000000f14b223 */ /* 0x000fe2000000000f */
[----:B0-----:R-:W-:Y:S01]  /*13c0*/  SHF.R.U32.HI R0, RZ, 0x5, R5 ;  /* 0x00000005ff007819 */ /* 0x001fe20000011605 */
[----:B--2---:R-:W-:Y:S01]  /*13d0*/  FMUL R18, R3, R18 ;  /* 0x0000001203127220 */ /* 0x004fe20000400000 */
[----:B------:R-:W-:-:S02]  /*13e0*/  LOP3.LUT R11, R4, 0x1f, RZ, 0xc0, !PT ;  /* 0x0000001f040b7812 */ /* 0x000fc400078ec0ff */
[----:B------:R-:W-:Y:S02]  /*13f0*/  @!P2 LEA.HI.X R3, R13, UR9, R24, 0x2, P0 ;  /* 0x000000090d03ac11 */ /* 0x000fe400080f1418 */
[----:B------:R0:W1:Y:S01]  /*1400*/  SHFL.IDX PT, R13, R16, R21, 0x1f ;  /* 0x00001f15100d7589 */ /* 0x00006200000e0000 */
[----:B------:R-:W-:Y:S01]  /*1410*/  FMUL R29, R12, 0.10703222453594207764 ;  /* 0x3ddb33b60c1d7820 */ /* 0x000fe20000400000 */
[----:B------:R-:W-:Y:S01]  /*1420*/  FMUL R15, R18, UR27 ;  /* 0x0000001b120f7c20 */ /* 0x000fe20008400000 */
[----:B------:R-:W-:Y:S01]  /*1430*/  LOP3.LUT R7, R5, 0x1f, RZ, 0xc0, !PT ;  /* 0x0000001f05077812 */ /* 0x000fe200078ec0ff */
[----:B------:R2:W3:Y:S01]  /*1440*/  SHFL.IDX PT, R11, R22, R11, 0x1f ;  /* 0x00001f0b160b7589 */ /* 0x0004e200000e0000 */
[----:B0-----:R-:W-:Y:S01]  /*1450*/  SHF.L.U32 R16, R0, 0x2, RZ ;  /* 0x0000000200107819 */ /* 0x001fe200000006ff */
[----:B------:R-:W-:Y:S02]  /*1460*/  FFMA R21, -R20, R20, 1 ;  /* 0x3f80000014157423 */ /* 0x000fe40000000114 */
[----:B------:R0:W-:Y:S01]  /*1470*/  @!P2 STG.E desc[UR24][R2.64], R15 ;  /* 0x0000000f0200a986 */ /* 0x0001e2000c101918 */
[----:B--2---:R-:W-:Y:S01]  /*1480*/  FFMA R22, R29, R12, 0.79788458347320556641 ;  /* 0x3f4c422a1d167423 */ /* 0x004fe2000000000c */
[----:B------:R-:W-:-:S02]  /*1490*/  IMAD.IADD R24, R5, 0x1, -R16 ;  /* 0x0000000105187824 */ /* 0x000fc400078e0a10 */
[----:B------:R-:W-:Y:S02]  /*14a0*/  IMAD R9, R7, 0x84, RZ ;  /* 0x0000008407097824 */ /* 0x000fe400078e02ff */
[----:B------:R-:W-:Y:S01]  /*14b0*/  FMUL R29, R21, R22 ;  /* 0x00000016151d7220 */ /* 0x000fe20000400000 */
[----:B------:R-:W-:Y:S01]  /*14c0*/  LOP3.LUT R22, R24, 0x1f, RZ, 0xc0, !PT ;  /* 0x0000001f18167812 */ /* 0x000fe200078ec0ff */
[----:B------:R-:W-:Y:S02]  /*14d0*/  IMAD.IADD R21, R9, 0x1, R14 ;  /* 0x0000000109157824 */ /* 0x000fe400078e020e */
[----:B0-----:R-:W-:Y:S01]  /*14e0*/  FMUL R2, R12, 0.5 ;  /* 0x3f0000000c027820 */ /* 0x001fe20000400000 */
[----:B------:R-:W-:Y:S01]  /*14f0*/  LOP3.LUT R12, RZ, R16, RZ, 0x33, !PT ;  /* 0x00000010ff0c7212 */ /* 0x000fe200078e33ff */
[----:B------:R-:W-:Y:S01]  /*1500*/  IMAD.IADD R19, R5, 0x1, -R19 ;  /* 0x0000000105137824 */ /* 0x000fe200078e0a13 */
[----:B------:R-:W-:Y:S01]  /*1510*/  IADD3 R8, PT, PT, -R8, R5, RZ ;  /* 0x0000000508087210 */ /* 0x000fe20007ffe1ff */
[----:B------:R-:W-:-:S02]  /*1520*/  IMAD R22, R22, 0x4, R21 ;  /* 0x0000000416167824 */ /* 0x000fc400078e0215 */
[----:B------:R-:W-:Y:S02]  /*1530*/  IMAD.IADD R12, R12, 0x1, R5 ;  /* 0x000000010c0c7824 */ /* 0x000fe400078e0205 */
[----:B------:R-:W-:Y:S01]  /*1540*/  FMUL R2, R2, R29 ;  /* 0x0000001d02027220 */ /* 0x000fe20000400000 */
[----:B------:R-:W-:Y:S02]  /*1550*/  IMAD.SHL.U32 R19, R19, 0x4, RZ ;  /* 0x0000000413137824 */ /* 0x000fe400078e00ff */
[----:B------:R-:W-:Y:S01]  /*1560*/  FADD R3, R20, 1 ;  /* 0x3f80000014037421 */ /* 0x000fe20000000000 */
[----:B------:R-:W-:Y:S01]  /*1570*/  IMAD.SHL.U32 R8, R8, 0x4, RZ ;  /* 0x0000000408087824 */ /* 0x000fe200078e00ff */
[----:B------:R-:W-:Y:S01]  /*1580*/  SHF.L.U32 R12, R12, 0x2, RZ ;  /* 0x000000020c0c7819 */ /* 0x000fe200000006ff */
[----:B------:R0:W-:Y:S01]  /*1590*/  STS [R22], R17 ;  /* 0x0000001116007388 */ /* 0x0001e20000000800 */
[----:B------:R-:W-:Y:S01]  /*15a0*/  FFMA R3, R3, 0.5, R2 ;  /* 0x3f00000003037823 */ /* 0x000fe20000000002 */
[----:B------:R-:W-:Y:S01]  /*15b0*/  VIADD R2, R4, 0x1 ;  /* 0x0000000104027836 */ /* 0x000fe20000000000 */
[----:B------:R-:W-:Y:S01]  /*15c0*/  LOP3.LUT R24, R8, 0x7c, RZ, 0xc0, !PT ;  /* 0x0000007c08187812 */ /* 0x000fe200078ec0ff */
[----:B------:R-:W-:Y:S01]  /*15d0*/  VIADD R20, R4, 0x2 ;  /* 0x0000000204147836 */ /* 0x000fe20000000000 */
[----:B------:R-:W-:-:S02]  /*15e0*/  LOP3.LUT R8, R12, 0x7c, RZ, 0xc0, !PT ;  /* 0x0000007c0c087812 */ /* 0x000fc400078ec0ff */
[----:B0-----:R-:W-:Y:S01]  /*15f0*/  LOP3.LUT R22, R19, 0x7c, RZ, 0xc0, !PT ;  /* 0x0000007c13167812 */ /* 0x001fe200078ec0ff */
[----:B------:R-:W-:Y:S01]  /*1600*/  FMUL R28, R3, R28 ;  /* 0x0000001c031c7220 */ /* 0x000fe20000400000 */
[----:B------:R-:W-:Y:S02]  /*1610*/  LOP3.LUT R19, R2, 0x1f, RZ, 0xc0, !PT ;  /* 0x0000001f02137812 */ /* 0x000fe400078ec0ff */
[C---:B------:R-:W-:Y:S01]  /*1620*/  IADD3 R17, PT, PT, R21.reuse, R22, RZ ;  /* 0x0000001615117210 */ /* 0x040fe20007ffe0ff */
[----:B------:R-:W-:Y:S01]  /*1630*/  FADD R22, RZ, R18 ;  /* 0x00000012ff167221 */ /* 0x000fe20000000000 */
[----:B------:R-:W-:Y:S01]  /*1640*/  IMAD.IADD R12, R21, 0x1, R24 ;  /* 0x00000001150c7824 */ /* 0x000fe200078e0218 */
[----:B------:R-:W-:Y:S01]  /*1650*/  @!P1 LEA R2, P0, R23, UR8, 0x2 ;  /* 0x0000000817029c11 */ /* 0x000fe2000f8010ff */
[----:B------:R-:W-:Y:S01]  /*1660*/  IMAD.IADD R8, R21, 0x1, R8 ;  /* 0x0000000115087824 */ /* 0x000fe200078e0208 */
[----:B------:R-:W-:Y:S01]  /*1670*/  LOP3.LUT R21, R20, 0x1f, RZ, 0xc0, !PT ;  /* 0x0000001f14157812 */ /* 0x000fe200078ec0ff */
[----:B------:R-:W-:Y:S01]  /*1680*/  FADD R24, RZ, R28 ;  /* 0x0000001cff187221 */ /* 0x000fe20000000000 */
[----:B------:R-:W0:Y:S01]  /*1690*/  SHFL.IDX PT, R4, R22, R19, 0x1f ;  /* 0x00001f1316047589 */ /* 0x000e2200000e0000 */
[----:B------:R-:W-:Y:S01]  /*16a0*/  @!P1 LEA.HI.X R3, R23, UR9, R26, 0x2, P0 ;  /* 0x0000000917039c11 */ /* 0x000fe200080f141a */
[----:B------:R-:W2:Y:S02]  /*16b0*/  LDCU.64 UR8, c[0x0][0x3b8] ;  /* 0x00007700ff0877ac */ /* 0x000ea40008000a00 */
[----:B------:R-:W4:Y:S01]  /*16c0*/  SHFL.IDX PT, R21, R24, R21, 0x1f ;  /* 0x00001f1518157589 */ /* 0x000f2200000e0000 */
[----:B------:R-:W-:Y:S01]  /*16d0*/  ISETP.GE.U32.AND P0, PT, R16, UR21, PT ;  /* 0x0000001510007c0c */ /* 0x000fe2000bf06070 */
[----:B-1----:R-:W-:Y:S01]  /*16e0*/  FADD R20, RZ, R13 ;  /* 0x0000000dff147221 */ /* 0x002fe20000000000 */
[----:B------:R-:W-:Y:S01]  /*16f0*/  FMUL R23, R28, UR27 ;  /* 0x0000001b1c177c20 */ /* 0x000fe20008400000 */
[----:B------:R0:W-:Y:S02]  /*1700*/  STS [R8], R27 ;  /* 0x0000001b08007388 */ /* 0x0001e40000000800 */
[----:B---3--:R-:W-:Y:S01]  /*1710*/  FADD R11, R11, R20 ;  /* 0x000000140b0b7221 */ /* 0x008fe20000000000 */
[----:B------:R-:W-:Y:S01]  /*1720*/  FMNMX R25, |R18|, R25, !PT ;  /* 0x0000001912197209 */ /* 0x000fe20007800200 */
[----:B------:R1:W-:Y:S04]  /*1730*/  STS [R12], R15 ;  /* 0x0000000f0c007388 */ /* 0x0003e80000000800 */
[----:B------:R1:W-:Y:S01]  /*1740*/  @!P1 STG.E desc[UR24][R2.64], R23 ;  /* 0x0000001702009986 */ /* 0x0003e2000c101918 */
[----:B--2---:R-:W-:-:S03]  /*1750*/  ULEA UR8, UP0, UR4, UR8, 0x2 ;  /* 0x0000000804087291 */ /* 0x004fc6000f8010ff */
[----:B------:R1:W-:Y:S01]  /*1760*/  STS [R17], R23 ;  /* 0x0000001711007388 */ /* 0x0003e20000000800 */
[----:B0-----:R-:W-:Y:S01]  /*1770*/  FADD R8, R11, R4 ;  /* 0x000000040b087221 */ /* 0x001fe20000000000 */
[----:B------:R-:W-:Y:S01]  /*1780*/  ULEA.HI.X UR5, UR4, UR9, UR5, 0x2, UP0 ;  /* 0x0000000904057291 */ /* 0x000fe200080f1405 */
[----:B------:R-:W-:Y:S02]  /*1790*/  FMNMX R4, R25, |R28|, !PT ;  /* 0x4000001c19047209 */ /* 0x000fe40007800000 */
[----:B----4-:R-:W-:Y:S01]  /*17a0*/  FADD R8, R8, R21 ;  /* 0x0000001508087221 */ /* 0x010fe20000000000 */
[----:B------:R-:W-:Y:S06]  /*17b0*/  BAR.SYNC.DEFER_BLOCKING 0x0 ;  /* 0x0000000000007b1d */ /* 0x000fec0000010000 */
[----:B------:R-:W-:Y:S05]  /*17c0*/  @P0 BRA `(.L_x_13395) ;  /* 0x0000000400500947 */ /* 0x000fea0003800000 */
[C---:B-1----:R-:W-:Y:S01]  /*17d0*/  IADD3 R2, PT, PT, R16.reuse, -UR21, RZ ;  /* 0x8000001510027c10 */ /* 0x042fe2000fffe0ff */
[----:B------:R-:W-:Y:S01]  /*17e0*/  IMAD.U32 R15, RZ, RZ, UR21 ;  /* 0x00000015ff0f7e24 */ /* 0x000fe2000f8e00ff */
[----:B------:R-:W-:Y:S01]  /*17f0*/  BSSY.RECONVERGENT B1, `(.L_x_13396) ;  /* 0x000003c000017945 */ /* 0x000fe20003800200 */
[----:B------:R-:W-:Y:S01]  /*1800*/  IMAD.WIDE.U32 R22, R16, UR22, RZ ;  /* 0x0000001610167c25 */ /* 0x000fe2000f8e00ff */
        /* <DEDUP_REMOVED lines=10> */
.L_x_13398:
        /* <DEDUP_REMOVED lines=31> */
[C---:B------:R-:W-:Y:S02]  /*1aa0*/  @!P1 IADD3 R17, P5, PT, R6.reuse, R21, RZ ;  /* 0x0000001506119210 */ /* 0x040fe40007fbe0ff */
[----:B------:R-:W-:-:S03]  /*1ab0*/  IADD3 R6, PT, PT, R6, 0x1f, RZ ;  /* 0x0000001f06067810 */ /* 0x000fc60007ffe0ff */
        /* <DEDUP_REMOVED lines=15> */
.L_x_13397:
[----:B------:R-:W-:Y:S05]  /*1bb0*/  BSYNC.RECONVERGENT B1 ;  /* 0x0000000000017941 */ /* 0x000fea0003800200 */
.L_x_13396:
[----:B------:R-:W-:Y:S05]  /*1bc0*/  @!P0 BRA `(.L_x_13395) ;  /* 0x0000000000508947 */ /* 0x000fea0003800000 */
[----:B0-----:R-:W-:Y:S01]  /*1bd0*/  IMAD R3, R0, 0x10, R9 ;  /* 0x0000001000037824 */ /* 0x001fe200078e0209 */
[----:B------:R-:W-:Y:S01]  /*1be0*/  IADD3 R15, PT, PT, -R15, RZ, RZ ;  /* 0x000000ff0f0f7210 */ /* 0x000fe20007ffe1ff */
[----:B------:R-:W0:Y:S02]  /*1bf0*/  LDCU.64 UR6, c[0x0][0x3d0] ;  /* 0x00007a00ff0677ac */ /* 0x000e240008000a00 */
[----:B------:R-:W-:-:S04]  /*1c00*/  IMAD R3, R18, 0x4, R3 ;  /* 0x0000000412037824 */ /* 0x000fc800078e0203 */
[----:B------:R-:W-:-:S07]  /*1c10*/  IMAD.IADD R9, R14, 0x1, R3 ;  /* 0x000000010e097824 */ /* 0x000fce00078e0203 */
.L_x_13399:
[----:B------:R-:W-:Y:S01]  /*1c20*/  LOP3.LUT R13, R6, 0x1f, RZ, 0xc0, !PT ;  /* 0x0000001f060d7812 */ /* 0x000fe200078ec0ff */
[----:B------:R-:W-:-:S03]  /*1c30*/  VIADD R15, R15, 0x1 ;  /* 0x000000010f0f7836 */ /* 0x000fc60000000000 */
[----:B------:R-:W-:-:S13]  /*1c40*/  ISETP.GE.U32.AND P0, PT, R13, UR26, PT ;  /* 0x0000001a0d007c0c */ /* 0x000fda000bf06070 */
[----:B--2---:R1:W2:Y:S01]  /*1c50*/  @!P0 LDS R11, [R9] ;  /* 0x00000000090b8984 */ /* 0x0042a20000000800 */
[----:B------:R-:W-:-:S05]  /*1c60*/  @!P0 IADD3 R3, P1, PT, R13, R22, RZ ;  /* 0x000000160d038210 */ /* 0x000fca0007f3e0ff */
[----:B------:R-:W-:Y:S01]  /*1c70*/  @!P0 IMAD.X R6, RZ, RZ, R21, P1 ;  /* 0x000000ffff068224 */ /* 0x000fe200008e0615 */
[----:B------:R-:W-:Y:S01]  /*1c80*/  @!P0 LEA R2, P1, R3, UR10, 0x2 ;  /* 0x0000000a03028c11 */ /* 0x000fe2000f8210ff */
[----:B-1----:R-:W-:-:S03]  /*1c90*/  VIADD R9, R9, 0x4 ;  /* 0x0000000409097836 */ /* 0x002fc60000000000 */
[----:B------:R-:W-:Y:S02]  /*1ca0*/  @!P0 LEA.HI.X R3, R3, UR11, R6, 0x2, P1 ;  /* 0x0000000b03038c11 */ /* 0x000fe400088f1406 */
[----:B------:R-:W-:Y:S02]  /*1cb0*/  ISETP.NE.AND P1, PT, R15, RZ, PT ;  /* 0x000000ff0f00720c */ /* 0x000fe40003f25270 */
[----:B------:R-:W-:Y:S01]  /*1cc0*/  IADD3 R6, PT, PT, R13, 0x1f, RZ ;  /* 0x0000001f0d067810 */ /* 0x000fe20007ffe0ff */
[----:B--2---:R2:W-:Y:S01]  /*1cd0*/  @!P0 STG.E desc[UR24][R2.64], R11 ;  /* 0x0000000b02008986 */ /* 0x0045e2000c101918 */
[----:B0-----:R-:W-:-:S04]  /*1ce0*/  IADD3 R22, P0, PT, R22, UR6, RZ ;  /* 0x0000000616167c10 */ /* 0x001fc8000ff1e0ff */
[----:B------:R-:W-:-:S05]  /*1cf0*/  IADD3.X R21, PT, PT, R21, UR7, RZ, P0, !PT ;  /* 0x0000000715157c10 */ /* 0x000fca00087fe4ff */
[----:B------:R-:W-:Y:S05]  /*1d00*/  @P1 BRA `(.L_x_13399) ;  /* 0xfffffffc00c41947 */ /* 0x000fea000383ffff */
.L_x_13395:
[----:B------:R-:W-:Y:S05]  /*1d10*/  BSYNC.RECONVERGENT B0 ;  /* 0x0000000000007941 */ /* 0x000fea0003800200 */
.L_x_13394:
[----:B------:R-:W-:Y:S01]  /*1d20*/  BAR.SYNC.DEFER_BLOCKING 0x0 ;  /* 0x0000000000007b1d */ /* 0x000fe20000010000 */
[C---:B------:R-:W-:Y:S01]  /*1d30*/  ISETP.GT.U32.AND P0, PT, R5.reuse, 0x1f, PT ;  /* 0x0000001f0500780c */ /* 0x040fe20003f04070 */
[----:B------:R-:W-:-:S04]  /*1d40*/  IMAD R9, R5, 0x4, R14 ;  /* 0x0000000405097824 */ /* 0x000fc800078e020e */
[----:B------:R-:W-:Y:S01]  /*1d50*/  BSSY.RECONVERGENT B0, `(.L_x_13400) ;  /* 0x0000017000007945 */ /* 0x000fe20003800200 */
[----:B------:R3:W-:Y:S01]  /*1d60*/  STS [R9], R8 ;  /* 0x0000000809007388 */ /* 0x0007e20000000800 */
[----:B------:R-:W-:Y:S06]  /*1d70*/  BAR.SYNC.DEFER_BLOCKING 0x0 ;  /* 0x0000000000007b1d */ /* 0x000fec0000010000 */
[----:B------:R-:W-:Y:S05]  /*1d80*/  @P0 BRA `(.L_x_13401) ;  /* 0x00000000004c0947 */ /* 0x000fea0003800000 */
[----:B012---:R-:W0:Y:S01]  /*1d90*/  LDS R3, [R9+0x80] ;  /* 0x0000800009037984 */ /* 0x007e220000000800 */
[----:B------:R-:W-:-:S03]  /*1da0*/  ISETP.GE.U32.AND P1, PT, R7, UR21, PT ;  /* 0x0000001507007c0c */ /* 0x000fc6000bf26070 */
[----:B------:R-:W1:Y:S04]  /*1db0*/  LDS R2, [R9+0x100] ;  /* 0x0001000009027984 */ /* 0x000e680000000800 */
[----:B------:R-:W2:Y:S04]  /*1dc0*/  LDS R11, [R9+0x180] ;  /* 0x00018000090b7984 */ /* 0x000ea80000000800 */
[----:B------:R-:W4:Y:S04]  /*1dd0*/  LDS R13, [R9+0x200] ;  /* 0x00020000090d7984 */ /* 0x000f280000000800 */
[----:B------:R-:W5:Y:S04]  /*1de0*/  LDS R15, [R9+0x280] ;  /* 0x00028000090f7984 */ /* 0x000f680000000800 */
[----:B------:R-:W3:Y:S04]  /*1df0*/  LDS R6, [R9+0x300] ;  /* 0x0003000009067984 */ /* 0x000ee80000000800 */
[----:B------:R-:W3:Y:S01]  /*1e00*/  LDS R17, [R9+0x380] ;  /* 0x0003800009117984 */ /* 0x000ee20000000800 */
[----:B0-----:R-:W-:-:S04]  /*1e10*/  FADD R3, R8, R3 ;  /* 0x0000000308037221 */ /* 0x001fc80000000000 */
[----:B-1----:R-:W-:Y:S01]  /*1e20*/  FADD R2, R3, R2 ;  /* 0x0000000203027221 */ /* 0x002fe20000000000 */
[----:B------:R-:W-:-:S03]  /*1e30*/  MOV R3, UR5 ;  /* 0x0000000500037c02 */ /* 0x000fc60008000f00 */
        /* <DEDUP_REMOVED lines=8> */
.L_x_13401:
[----:B------:R-:W-:Y:S05]  /*1ec0*/  BSYNC.RECONVERGENT B0 ;  /* 0x0000000000007941 */ /* 0x000fea0003800200 */
.L_x_13400:
[----:B------:R-:W5:Y:S02]  /*1ed0*/  LDCU.64 UR4, c[0x0][0x3a8] ;  /* 0x00007500ff0477ac */ /* 0x000f640008000a00 */
[----:B-----5:R-:W-:-:S04]  /*1ee0*/  UISETP.NE.U32.AND UP0, UPT, UR4, URZ, UPT ;  /* 0x000000ff0400728c */ /* 0x020fc8000bf05070 */
[----:B------:R-:W-:-:S09]  /*1ef0*/  UISETP.NE.AND.EX UP0, UPT, UR5, URZ, UPT, UP0 ;  /* 0x000000ff0500728c */ /* 0x000fd2000bf05300 */
[----:B------:R-:W-:Y:S05]  /*1f00*/  BRA.U !UP0, `(.L_x_13402) ;  /* 0x00000001089c7547 */ /* 0x000fea000b800000 */
[----:B012-4-:R-:W0:Y:S01]  /*1f10*/  SHFL.DOWN PT, R3, R4, 0x10, 0x1f ;  /* 0x0a001f0004037f89 */ /* 0x017e2200000e0000 */
[----:B------:R-:W-:Y:S01]  /*1f20*/  ISETP.NE.AND P1, PT, R7, RZ, PT ;  /* 0x000000ff0700720c */ /* 0x000fe20003f25270 */
[----:B------:R-:W-:-:S12]  /*1f30*/  BSSY B0, `(.L_x_13402) ;  /* 0x0000024000007945 */ /* 0x000fd80003800000 */
[----:B---3--:R-:W1:Y:S01]  /*1f40*/  @!P1 S2R R8, SR_CgaCtaId ;  /* 0x0000000000089919 */ /* 0x008e620000008800 */
        /* <DEDUP_REMOVED lines=29> */
.L_x_13410:
[----:B------:R-:W-:Y:S02]  /*2120*/  ISETP.NE.AND P0, PT, R5, RZ, PT ;  /* 0x000000ff0500720c */ /* 0x000fe40003f05270 */
[----:B-1----:R-:W-:-:S11]  /*2130*/  FMNMX R7, R2, R7, !PT ;  /* 0x0000000702077209 */ /* 0x002fd60007800000 */
[----:B------:R-:W-:Y:S05]  /*2140*/  @P0 BRA `(.L_x_13403) ;  /* 0x0000000000080947 */ /* 0x000fea0003800000 */
[----:B0-----:R-:W0:Y:S02]  /*2150*/  LDC.64 R2, c[0x0][0x3a8] ;  /* 0x0000ea00ff027b82 */ /* 0x001e240000000a00 */
[----:B0-----:R1:W-:Y:S02]  /*2160*/  REDG.E.MAX.S32.STRONG.GPU desc[UR24][R2.64], R7 ;  /* 0x000000070200798e */ /* 0x0013e4000d12e318 */
.L_x_13403:
[----:B------:R-:W-:Y:S05]  /*2170*/  BSYNC B0 ;  /* 0x0000000000007941 */ /* 0x000fea0003800000 */
.L_x_13402:
        /* <DEDUP_REMOVED lines=9> */
[----:B0-----:R-:W-:Y:S01]  /*2210*/  IMAD.U32 R0, RZ, RZ, UR27 ;  /* 0x0000001bff007e24 */ /* 0x001fe2000f8e00ff */
[----:B-12-4-:R-:W-:-:S07]  /*2220*/  MOV R2, 0x2240 ;  /* 0x0000224000027802 */ /* 0x016fce0000000f00 */
[----:B---3--:R-:W-:Y:S05]  /*2230*/  CALL.REL.NOINC `($__internal_449_$__cuda_sm20_rcp_rn_f32_slowpath) ;  /* 0x0000000400987944 */ /* 0x008fea0003c00000 */
[----:B------:R-:W-:Y:S05]  /*2240*/  BRA `(.L_x_13406) ;  /* 0x0000000000147947 */ /* 0x000fea0003800000 */
.L_x_13405:
[----:B------:R-:W5:Y:S01]  /*2250*/  MUFU.RCP R5, UR27 ;  /* 0x0000001b00057d08 */ /* 0x000f620008001000 */
[----:B0-----:R-:W-:-:S04]  /*2260*/  IMAD.U32 R0, RZ, RZ, UR27 ;  /* 0x0000001bff007e24 */ /* 0x001fc8000f8e00ff */
[----:B-----5:R-:W-:-:S04]  /*2270*/  FFMA R0, R5, R0, -1 ;  /* 0xbf80000005007423 */ /* 0x020fc80000000000 */
[----:B------:R-:W-:-:S04]  /*2280*/  FADD.FTZ R0, -R0, -RZ ;  /* 0x800000ff00007221 */ /* 0x000fc80000010100 */
[----:B------:R-:W-:-:S07]  /*2290*/  FFMA R5, R5, R0, R5 ;  /* 0x0000000005057223 */ /* 0x000fce0000000005 */
.L_x_13406:
[----:B-12-4-:R-:W0:Y:S02]  /*22a0*/  LDC.64 R2, c[0x0][0x3b0] ;  /* 0x0000ec00ff027b82 */ /* 0x016e240000000a00 */
[----:B0-----:R-:W-:Y:S01]  /*22b0*/  STG.E desc[UR24][R2.64], R5 ;  /* 0x0000000502007986 */ /* 0x001fe2000c101918 */
[----:B------:R-:W-:Y:S05]  /*22c0*/  EXIT ;  /* 0x000000000000794d */ /* 0x000fea0003800000 */
.L_x_13404:
[----:B------:R-:W-:Y:S02]  /*22d0*/  HFMA2 R9, -RZ, RZ, 0, 2.384185791015625e-07 ;  /* 0x00000004ff097431 */ /* 0x000fe400000001ff */
[----:B------:R-:W-:Y:S02]  /*22e0*/  IMAD.MOV.U32 R11, RZ, RZ, 0x1f ;  /* 0x0000001fff0b7424 */ /* 0x000fe400078e00ff */
[----:B------:R-:W-:-:S07]  /*22f0*/  IMAD.MOV.U32 R4, RZ, RZ, -0x1 ;  /* 0xffffffffff047424 */ /* 0x000fce00078e00ff */
[----:B01----:R-:W-:Y:S05]  /*2300*/  WARPSYNC.COLLECTIVE R4, `(.L_x_13407) ;  /* 0x0000000004087348 */ /* 0x003fea0003c00000 */
[----:B-1----:R1:W2:Y:S02]  /*2310*/  SHFL.DOWN P0, R7, R0, R9, R11 ;  /* 0x0800000900077389 */ /* 0x0022a4000000000b */
[----:B012---:R-:W-:Y:S05]  /*2320*/  ENDCOLLECTIVE ;  /* 0x000000000000791b */ /* 0x007fea0003800000 */
.L_x_13407:
[----:B------:R-:W-:Y:S01]  /*2330*/  IMAD.MOV.U32 R9, RZ, RZ, 0x2 ;  /* 0x00000002ff097424 */ /* 0x000fe200078e00ff */
[----:B------:R-:W-:-:S04]  /*2340*/  MOV R3, R7 ;  /* 0x0000000700037202 */ /* 0x000fc80000000f00 */
[----:B------:R-:W-:-:S05]  /*2350*/  FMNMX R3, R3, R0, !PT ;  /* 0x0000000003037209 */ /* 0x000fca0007800000 */
[----:B------:R-:W-:-:S07]  /*2360*/  IMAD.MOV.U32 R0, RZ, RZ, R3 ;  /* 0x000000ffff007224 */ /* 0x000fce00078e0003 */
[----:B------:R-:W-:Y:S05]  /*2370*/  WARPSYNC.COLLECTIVE R4, `(.L_x_13408) ;  /* 0x0000000004087348 */ /* 0x000fea0003c00000 */
[----:B------:R0:W1:Y:S02]  /*2380*/  SHFL.DOWN P0, R7, R0, R9, R11 ;  /* 0x0800000900077389 */ /* 0x000064000000000b */
[----:B01----:R-:W-:Y:S05]  /*2390*/  ENDCOLLECTIVE ;  /* 0x000000000000791b */ /* 0x003fea0003800000 */
.L_x_13408:
[----:B------:R-:W-:Y:S01]  /*23a0*/  IMAD.MOV.U32 R9, RZ, RZ, 0x1 ;  /* 0x00000001ff097424 */ /* 0x000fe200078e00ff */
[----:B------:R-:W-:-:S04]  /*23b0*/  MOV R2, R7 ;  /* 0x0000000700027202 */ /* 0x000fc80000000f00 */
[----:B------:R-:W-:-:S05]  /*23c0*/  FMNMX R2, R3, R2, !PT ;  /* 0x0000000203027209 */ /* 0x000fca0007800000 */
[----:B------:R-:W-:-:S07]  /*23d0*/  IMAD.MOV.U32 R0, RZ, RZ, R2 ;  /* 0x000000ffff007224 */ /* 0x000fce00078e0002 */
[----:B------:R-:W-:Y:S05]  /*23e0*/  WARPSYNC.COLLECTIVE R4, `(.L_x_13409) ;  /* 0x0000000004087348 */ /* 0x000fea0003c00000 */
[----:B------:R0:W1:Y:S02]  /*23f0*/  SHFL.DOWN P0, R7, R0, R9, R11 ;  /* 0x0800000900077389 */ /* 0x000064000000000b */
[----:B01----:R-:W-:Y:S05]  /*2400*/  ENDCOLLECTIVE ;  /* 0x000000000000791b */ /* 0x003fea0003800000 */
.L_x_13409:
[----:B------:R-:W-:Y:S05]  /*2410*/  BRA `(.L_x_13410) ;  /* 0xfffffffc00407947 */ /* 0x000fea000383ffff */
        .weak           $__internal_448_$__cuda_sm20_div_u64
        .type           $__internal_448_$__cuda_sm20_div_u64,@function
        .size           $__internal_448_$__cuda_sm20_div_u64,($__internal_449_$__cuda_sm20_rcp_rn_f32_slowpath - $__internal_448_$__cuda_sm20_div_u64)
$__internal_448_$__cuda_sm20_div_u64:
        /* <DEDUP_REMOVED lines=71> */
[----:B------:R-:W-:Y:S11]  /*2890*/  RET.REL.NODEC R2 `(_ZN18transformer_engine6detail38cast_transpose_fused_kernel_notalignedILb1ELb1ELb0EfNS_16CTDBiasDActParamIffffEELi1ELi1ENS_5EmptyEXadL_ZNS_5dgeluIffEET_T0_RKS4_EEEEvT3_mmm) ;  /* 0xffffffd402d87950 */ /* 0x000ff60003c3ffff */
        .weak           $__internal_449_$__cuda_sm20_rcp_rn_f32_slowpath
        .type           $__internal_449_$__cuda_sm20_rcp_rn_f32_slowpath,@function
        .size           $__internal_449_$__cuda_sm20_rcp_rn_f32_slowpath,(.L_x_29750 - $__internal_449_$__cuda_sm20_rcp_rn_f32_slowpath)
$__internal_449_$__cuda_sm20_rcp_rn_f32_slowpath:
        /* <DEDUP_REMOVED lines=15> */
.L_x_13411:
[----:B------:R-:W-:-:S05]  /*2990*/  VIADD R10, R8, 0xffffff03 ;  /* 0xffffff03080a7836 */ /* 0x000fca0000000000 */
[----:B------:R-:W-:-:S13]  /*29a0*/  ISETP.GT.U32.AND P0, PT, R10, 0x1, PT ;  /* 0x000000010a00780c */ /* 0x000fda0003f04070 */
[----:B------:R-:W-:Y:S05]  /*29b0*/  @P0 BRA `(.L_x_13413) ;  /* 0x0000000000780947 */ /* 0x000fea0003800000 */
[----:B------:R-:W-:Y:S01]  /*29c0*/  LOP3.LUT R3, R0, 0x7fffff, RZ, 0xc0, !PT ;  /* 0x007fffff00037812 */ /* 0x000fe200078ec0ff */
[----:B------:R-:W-:-:S03]  /*29d0*/  HFMA2 R7, -RZ, RZ, 0, 1.78813934326171875e-07 ;  /* 0x00000003ff077431 */ /* 0x000fc600000001ff */
[----:B------:R-:W-:-:S04]  /*29e0*/  LOP3.LUT R3, R3, 0x3f800000, RZ, 0xfc, !PT ;  /* 0x3f80000003037812 */ /* 0x000fc800078efcff */
[----:B------:R-:W0:Y:S01]  /*29f0*/  MUFU.RCP R4, R3 ;  /* 0x0000000300047308 */ /* 0x000e220000001000 */
[----:B------:R-:W-:Y:S01]  /*2a00*/  SHF.L.U32 R7, R7, R10, RZ ;  /* 0x0000000a07077219 */ /* 0x000fe200000006ff */
        /* <DEDUP_REMOVED lines=25> */
.L_x_13413:
[----:B------:R0:W1:Y:S02]  /*2ba0*/  MUFU.RCP R3, R0 ;  /* 0x0000000000037308 */ /* 0x0000640000001000 */
.L_x_13412:
[----:B-1-3--:R-:W-:Y:S01]  /*2bb0*/  MOV R5, R3 ;  /* 0x0000000300057202 */ /* 0x00afe20000000f00 */
[----:B------:R-:W-:-:S04]  /*2bc0*/  IMAD.MOV.U32 R3, RZ, RZ, 0x0 ;  /* 0x00000000ff037424 */ /* 0x000fc800078e00ff */
[----:B0-2---:R-:W-:Y:S05]  /*2bd0*/  RET.REL.NODEC R2 `(_ZN18transformer_engine6detail38cast_transpose_fused_kernel_notalignedILb1ELb1ELb0EfNS_16CTDBiasDActParamIffffEELi1ELi1ENS_5EmptyEXadL_ZNS_5dgeluIffEET_T0_RKS4_EEEEvT3_mmm) ;  /* 0xffffffd402087950 */ /* 0x005fea0003c3ffff */
.L_x_13414:
        /* <DEDUP_REMOVED lines=10> */
.L_x_29750:


//--------------------- .text._ZN18transformer_engine6detail38cast_transpose_fused_kernel_notalignedILb0ELb1ELb0EfNS_16CTDBiasDActParamI13__nv_bfloat16S3_13__nv_fp8_e4m3fEELi2ELi4ENS_5EmptyEXadL_ZNS_5dsiluIffEET_T0_RKS6_EEEEvT3_mmm --------------------------
	.section	.text._ZN18transformer_engine6detail38cast_transpose_fused_kernel_notalignedILb0ELb1ELb0EfNS_16CTDBiasDActParamI13__nv_bfloat16S3_13__nv_fp8_e4m3fEELi2ELi4ENS_5EmptyEXadL_ZNS_5dsiluIffEET_T0_RKS6_EEEEvT3_mmm,"ax",@progbits
	.align	128
        .global         _ZN18transformer_engine6detail38cast_transpose_fused_kernel_notalignedILb0ELb1ELb0EfNS_16CTDBiasDActParamI13__nv_bfloat16S3_13__nv_fp8_e4m3fEELi2ELi4ENS_5EmptyEXadL_ZNS_5dsiluIffEET_T0_RKS6_EEEEvT3_mmm
        .type           _ZN18transformer_engine6detail38cast_transpose_fused_kernel_notalignedILb0ELb1ELb0EfNS_16CTDBiasDActParamI13__nv_bfloat16S3_13__nv_fp8_e4m3fEELi2ELi4ENS_5EmptyEXadL_ZNS_5dsiluIffEET_T0_RKS6_EEEEvT3_mmm,@function
        .size           _ZN18transformer_engine6detail38cast_transpose_fused_kernel_notalignedILb0ELb1ELb0EfNS_16CTDBiasDActParamI13__nv_bfloat16S3_13__nv_fp8_e4m3fEELi2ELi4ENS_5EmptyEXadL_ZNS_5dsiluIffEET_T0_RKS6_EEEEvT3_mmm,(.L_x_29752 - _ZN18transformer_engine6detail38cast_transpose_fused_kernel_notalignedILb0ELb1ELb0EfNS_16CTDBiasDActParamI13__nv_bfloat16S3_13__nv_fp8_e4m3fEELi2ELi4ENS_5EmptyEXadL_ZNS_5dsiluIffEET_T0_RKS6_EEEEvT3_mmm)
        .other          _ZN18transformer_engine6detail38cast_transpose_fused_kernel_notalignedILb0ELb1ELb0EfNS_16CTDBiasDActParamI13__nv_bfloat16S3_13__nv_fp8_e4m3fEELi2ELi4ENS_5EmptyEXadL_ZNS_5dsiluIffEET_T0_RKS6_EEEEvT3_mmm,@"STO_CUDA_ENTRY STV_DEFAULT"
_ZN18transformer_engine6detail38cast_transpose_fused_kernel_notalignedILb0ELb1ELb0EfNS_16CTDBiasDActParamI13__nv_bfloat16S3_13__nv_fp8_e4m3fEELi2ELi4ENS_5EmptyEXadL_ZNS_5dsiluIffEET_T0_RKS6_EEEEvT3_mmm:
.text._ZN18transformer_engine6detail38cast_transpose_fused_kernel_notalignedILb0ELb1ELb0EfNS_16CTDBiasDActParamI13__nv_bfloat16S3_13__nv_fp8_e4m3fEELi2ELi4ENS_5EmptyEXadL_ZNS_5dsiluIffEET_T0_RKS6_EEEEvT3_mmm:
        /* <DEDUP_REMOVED lines=43> */
.L_x_13415:
[----:B------:R-:W-:-:S07]  /*02b0*/  MOV R5, 0x2d0 ;  /* 0x000002d000057802 */ /* 0x000fce0000000f00 */
[----:B------:R-:W-:Y:S05]  /*02c0*/  CALL.REL.NOINC `($__internal_450_$__cuda_sm20_div_u64) ;  /* 0x0000007800ac7944 */ /* 0x000fea0003c00000 */
        /* <DEDUP_REMOVED lines=11> */
.L_x_13416:
        /* <DEDUP_REMOVED lines=8> */
[C---:B------:R-:W-:Y:S01]  /*0400*/  LOP3.LUT R11, R20.reuse, 0x1f, RZ, 0xc0, !PT ;  /* 0x0000001f140b7812 */ /* 0x040fe200078ec0ff */
[----:B------:R-:W2:Y:S01]  /*0410*/  LDCU.128 UR8, c[0x0][0x380] ;  /* 0x00007000ff0877ac */ /* 0x000ea20008000c00 */
[----:B------:R-:W-:Y:S01]  /*0420*/  IADD3 R50, PT, PT, R20, -0x1, RZ ;  /* 0xffffffff14327810 */ /* 0x000fe20007ffe0ff */
[----:B------:R-:W-:-:S03]  /*0430*/  USHF.L.U32 UR20, UR22, 0x6, URZ ;  /* 0x0000000616147899 */ /* 0x000fc600080006ff */
[----:B------:R-:W-:Y:S01]  /*0440*/  LOP3.LUT R50, R50, 0x1f, RZ, 0xc0, !PT ;  /* 0x0000001f32327812 */ /* 0x000fe200078ec0ff */
[----:B0-----:R-:W-:Y:S02]  /*0450*/  USHF.R.U64 UR28, UR12, 0x2, UR13 ;  /* 0x000000020c1c7899 */ /* 0x001fe4000800120d */
[----:B------:R-:W-:Y:S02]  /*0460*/  USHF.R.U32.HI UR27, URZ, 0x2, UR13 ;  /* 0x00000002ff1b7899 */ /* 0x000fe4000801160d */
[----:B------:R-:W-:Y:S02]  /*0470*/  ULEA UR7, UP0, -UR4, UR28, 0x5 ;  /* 0x0000001c04077291 */ /* 0x000fe4000f8029ff */
[----:B-1----:R-:W-:Y:S02]  /*0480*/  USHF.R.U64 UR26, UR16, 0x1, UR17 ;  /* 0x00000001101a7899 */ /* 0x002fe40008001211 */
[----:B------:R-:W-:Y:S02]  /*0490*/  UIADD3.X UR14, UPT, UPT, ~UR14, UR27, URZ, UP0, !UPT ;  /* 0x0000001b0e0e7290 */ /* 0x000fe400087fe5ff */
[----:B------:R-:W-:-:S02]  /*04a0*/  UISETP.LT.U32.AND UP0, UPT, UR7, 0x20, UPT ;  /* 0x000000200700788c */ /* 0x000fc4000bf01070 */
[----:B------:R-:W-:Y:S01]  /*04b0*/  USHF.R.U32.HI UR29, URZ, 0x1, UR17 ;  /* 0x00000001ff1d7899 */ /* 0x000fe20008011611 */
[C---:B------:R-:W-:Y:S01]  /*04c0*/  IMAD.WIDE.U32 R2, R13.reuse, UR26, RZ ;  /* 0x0000001a0d027c25 */ /* 0x040fe2000f8e00ff */
[----:B------:R-:W-:Y:S01]  /*04d0*/  UISETP.LT.U32.AND.EX UP0, UPT, UR14, URZ, UPT, UP0 ;  /* 0x000000ff0e00728c */ /* 0x000fe2000bf01100 */
[----:B------:R-:W-:Y:S01]  /*04e0*/  MOV R27, UR26 ;  /* 0x0000001a001b7c02 */ /* 0x000fe20008000f00 */
[----:B------:R-:W-:Y:S02]  /*04f0*/  ULEA UR14, UP1, -UR22, UR26, 0x5 ;  /* 0x0000001a160e7291 */ /* 0x000fe4000f8229ff */
[----:B------:R-:W-:Y:S01]  /*0500*/  IMAD.U32 R7, RZ, RZ, UR26 ;  /* 0x0000001aff077e24 */ /* 0x000fe2000f8e00ff */
[----:B------:R-:W-:Y:S01]  /*0510*/  USEL UR7, UR7, 0x20, UP0 ;  /* 0x0000002007077887 */ /* 0x000fe20008000000 */
[----:B------:R-:W-:Y:S01]  /*0520*/  IMAD R5, R13, UR29, RZ ;  /* 0x0000001d0d057c24 */ /* 0x000fe2000f8e02ff */
[----:B------:R-:W-:Y:S01]  /*0530*/  UIADD3.X UR15, UPT, UPT, ~UR15, UR29, URZ, UP1, !UPT ;  /* 0x0000001d0f0f7290 */ /* 0x000fe20008ffe5ff */
[----:B------:R-:W-:Y:S01]  /*0540*/  IADD3 R10, P2, PT, R11, R2, RZ ;  /* 0x000000020b0a7210 */ /* 0x000fe20007f5e0ff */
[----:B------:R-:W-:Y:S01]  /*0550*/  UISETP.LT.U32.AND UP0, UPT, UR14, 0x20, UPT ;  /* 0x000000200e00788c */ /* 0x000fe2000bf01070 */
[----:B------:R-:W-:Y:S01]  /*0560*/  IMAD.IADD R4, R3, 0x1, R5 ;  /* 0x0000000103047824 */ /* 0x000fe200078e0205 */
[----:B------:R-:W-:Y:S01]  /*0570*/  UIMAD UR23, UR5, UR16, URZ ;  /* 0x00000010051772a4 */ /* 0x000fe2000f8e02ff */
[----:B------:R-:W-:Y:S01]  /*0580*/  ISETP.GE.U32.AND P0, PT, R21, UR7, PT ;  /* 0x0000000715007c0c */ /* 0x000fe2000bf06070 */
[----:B------:R-:W-:Y:S01]  /*0590*/  UISETP.LT.U32.AND.EX UP0, UPT, UR15, URZ, UPT, UP0 ;  /* 0x000000ff0f00728c */ /* 0x000fe2000bf01100 */
[----:B------:R-:W-:Y:S01]  /*05a0*/  ISETP.GE.U32.AND P1, PT, R0, UR7, PT ;  /* 0x0000000700007c0c */ /* 0x000fe2000bf26070 */
[----:B------:R-:W-:Y:S01]  /*05b0*/  UIMAD.WIDE.U32 UR18, UR4, UR16, URZ ;  /* 0x00000010041272a5 */ /* 0x000fe2000f8e00ff */
[----:B------:R-:W-:Y:S01]  /*05c0*/  MOV R3, UR26 ;  /* 0x0000001a00037c02 */ /* 0x000fe20008000f00 */
[----:B------:R-:W-:Y:S01]  /*05d0*/  USEL UR14, UR14, 0x20, UP0 ;  /* 0x000000200e0e7887 */ /* 0x000fe20008000000 */
[----:B------:R-:W-:Y:S01]  /*05e0*/  IMAD.U32 R0, RZ, RZ, UR29 ;  /* 0x0000001dff007e24 */ /* 0x000fe2000f8e00ff */
[----:B------:R-:W-:-:S02]  /*05f0*/  UIMAD UR23, UR4, UR17, UR23 ;  /* 0x00000011041772a4 */ /* 0x000fc4000f8e0217 */
[----:B------:R-:W-:Y:S02]  /*0600*/  ULEA UR20, UP1, UR18, UR20, 0x7 ;  /* 0x0000001412147291 */ /* 0x000fe4000f8238ff */
[----:B------:R-:W-:Y:S01]  /*0610*/  USHF.L.U64.HI UR21, UR22, 0x6, UR6 ;  /* 0x0000000616157899 */ /* 0x000fe20008010206 */
[----:B------:R-:W-:Y:S01]  /*0620*/  ISETP.LT.U32.AND P0, PT, R11, UR14, !P0 ;  /* 0x0000000e0b007c0c */ /* 0x000fe2000c701070 */
[----:B------:R-:W-:Y:S01]  /*0630*/  UIADD3 UR19, UPT, UPT, UR19, UR23, URZ ;  /* 0x0000001713137290 */ /* 0x000fe2000fffe0ff */
[C---:B------:R-:W-:Y:S01]  /*0640*/  ISETP.LT.U32.AND P1, PT, R50.reuse, UR14, !P1 ;  /* 0x0000000e32007c0c */ /* 0x040fe2000cf21070 */
[----:B------:R-:W-:Y:S01]  /*0650*/  USHF.L.U32 UR15, UR20, 0x1, URZ ;  /* 0x00000001140f7899 */ /* 0x000fe200080006ff */
[----:B------:R-:W-:Y:S01]  /*0660*/  IMAD.X R11, RZ, RZ, R4, P2 ;  /* 0x000000ffff0b7224 */ /* 0x000fe200010e0604 */
[----:B------:R-:W-:Y:S01]  /*0670*/  ULEA.HI.X UR18, UR18, UR21, UR19, 0x7, UP1 ;  /* 0x0000001512127291 */ /* 0x000fe200088f3c13 */
[----:B------:R-:W-:Y:S01]  /*0680*/  IADD3 R8, P2, PT, R50, R2, RZ ;  /* 0x0000000232087210 */ /* 0x000fe20007f5e0ff */
[----:B--2---:R-:W-:-:S02]  /*0690*/  UIADD3 UR19, UP0, UPT, UR15, UR8, URZ ;  /* 0x000000080f137290 */ /* 0x004fc4000ff1e0ff */
[----:B------:R-:W-:Y:S02]  /*06a0*/  USHF.L.U64.HI UR8, UR20, 0x1, UR18 ;  /* 0x0000000114087899 */ /* 0x000fe40008010212 */
[----:B------:R-:W-:Y:S01]  /*06b0*/  UIADD3 UR21, UP1, UPT, UR15, UR10, URZ ;  /* 0x0000000a0f157290 */ /* 0x000fe2000ff3e0ff */
[----:B------:R-:W-:Y:S01]  /*06c0*/  IMAD.X R9, RZ, RZ, R4, P2 ;  /* 0x000000ffff097224 */ /* 0x000fe200010e0604 */
[----:B------:R-:W-:Y:S01]  /*06d0*/  UIADD3.X UR15, UPT, UPT, UR8, UR9, URZ, UP0, !UPT ;  /* 0x00000009080f7290 */ /* 0x000fe200087fe4ff */
[----:B------:R-:W-:Y:S01]  /*06e0*/  @P0 IMAD.WIDE.U32 R2, R3, 0x3, R10 ;  /* 0x0000000303020825 */ /* 0x000fe200078e000a */
[----:B------:R-:W-:Y:S01]  /*06f0*/  VOTEU.ANY UP0, P0 ;  /* 0x0000000000ff7886 */ /* 0x000fe20000000100 */
[----:B------:R-:W-:Y:S01]  /*0700*/  UIADD3.X UR23, UPT, UPT, UR8, UR11, URZ, UP1, !UPT ;  /* 0x0000000b08177290 */ /* 0x000fe20008ffe4ff */
[----:B------:R-:W-:Y:S01]  /*0710*/  @P1 LEA R28, P2, R7, R8, 0x2 ;  /* 0x00000008071c1211 */ /* 0x000fe200078410ff */
[----:B------:R-:W-:Y:S01]  /*0720*/  VOTEU.ANY UP1, P1 ;  /* 0x0000000000ff7886 */ /* 0x000fe20000820100 */
[----:B------:R-:W-:Y:S01]  /*0730*/  @P1 IMAD.MOV.U32 R51, RZ, RZ, RZ ;  /* 0x000000ffff331224 */ /* 0x000fe200078e00ff */
[----:B------:R-:W-:Y:S01]  /*0740*/  @UP0 UIMAD UR8, UR29, 0x3, URZ ;  /* 0x000000031d0808a4 */ /* 0x000fe2000f8e02ff */
[----:B------:R-:W-:Y:S01]  /*0750*/  @P1 LEA.HI.X R27, R27, R9, R0, 0x2, P2 ;  /* 0x000000091b1b1211 */ /* 0x000fe200010f1400 */
[----:B------:R-:W-:Y:S01]  /*0760*/  @P1 IMAD.WIDE.U32 R8, R7, 0x5, R8 ;  /* 0x0000000507081825 */ /* 0x000fe200078e0008 */
[----:B------:R-:W0:Y:S01]  /*0770*/  LDCU.64 UR24, c[0x0][0x358] ;  /* 0x00006b00ff1877ac */ /* 0x000e220008000a00 */
[----:B------:R-:W-:-:S02]  /*0780*/  @P0 SHF.L.U64.HI R23, R10, 0x2, R11 ;  /* 0x000000020a170819 */ /* 0x000fc4000001020b */
[----:B------:R-:W-:Y:S01]  /*0790*/  @P0 IADD3 R15, PT, PT, R3, UR8, RZ ;  /* 0x00000008030f0c10 */ /* 0x000fe2000fffe0ff */
[----:B------:R-:W-:Y:S01]  /*07a0*/  @P1 IMAD.WIDE.U32 R12, R13, UR26, R50 ;  /* 0x0000001a0d0c1c25 */ /* 0x000fe2000f8e0032 */
[----:B------:R-:W-:Y:S01]  /*07b0*/  @UP1 UIMAD UR8, UR29, 0x5, URZ ;  /* 0x000000051d0818a4 */ /* 0x000fe2000f8e02ff */
[----:B------:R-:W-:Y:S02]  /*07c0*/  @P1 SHF.R.U32.HI R0, RZ, 0x1, R22 ;  /* 0x00000001ff001819 */ /* 0x000fe40000011616 */
[----:B------:R-:W-:Y:S01]  /*07d0*/  @P0 IMAD.SHL.U32 R14, R10, 0x4, RZ ;  /* 0x000000040a0e0824 */ /* 0x000fe200078e00ff */
[----:B------:R-:W-:Y:S01]  /*07e0*/  @P1 IADD3 R13, PT, PT, R5, R13, RZ ;  /* 0x0000000d050d1210 */ /* 0x000fe20007ffe0ff */
[C---:B------:R-:W-:Y:S01]  /*07f0*/  @P0 IMAD.SHL.U32 R4, R2.reuse, 0x4, RZ ;  /* 0x0000000402040824 */ /* 0x040fe200078e00ff */
[----:B------:R-:W-:Y:S01]  /*0800*/  @P0 SHF.L.U64.HI R15, R2, 0x2, R15 ;  /* 0x00000002020f0819 */ /* 0x000fe2000001020f */
[----:B------:R-:W-:Y:S01]  /*0810*/  @P1 VIADD R5, R9, UR8 ;  /* 0x0000000809051c36 */ /* 0x000fe20008000000 */
[----:B------:R-:W-:Y:S01]  /*0820*/  @P0 IADD3 R2, P2, PT, R14, UR19, RZ ;  /* 0x000000130e020c10 */ /* 0x000fe2000ff5e0ff */
[----:B------:R-:W-:Y:S01]  /*0830*/  @P1 IMAD.SHL.U32 R6, R8, 0x4, RZ ;  /* 0x0000000408061824 */ /* 0x000fe200078e00ff */
[----:B------:R-:W-:Y:S01]  /*0840*/  @P1 LOP3.LUT R7, R0, 0x1f0, RZ, 0xc0, !PT ;  /* 0x000001f000071812 */ /* 0x000fe200078ec0ff */
[----:B------:R-:W-:Y:S01]  /*0850*/  @P1 IMAD.MOV.U32 R19, RZ, RZ, RZ ;  /* 0x000000ffff131224 */ /* 0x000fe200078e00ff */
[----:B------:R-:W-:Y:S01]  /*0860*/  @P0 IADD3.X R3, PT, PT, R23, UR15, RZ, P2, !PT ;  /* 0x0000000f17030c10 */ /* 0x000fe200097fe4ff */
[----:B------:R-:W1:Y:S01]  /*0870*/  LDCU.64 UR8, c[0x0][0x3a0] ;  /* 0x00007400ff0877ac */ /* 0x000e620008000a00 */
[----:B------:R-:W-:-:S02]  /*0880*/  @P1 SHF.L.U64.HI R5, R8, 0x2, R5 ;  /* 0x0000000208051819 */ /* 0x000fc40000010205 */
[----:B------:R-:W-:Y:S01]  /*0890*/  @P0 IADD3 R8, P2, PT, R14, UR21, RZ ;  /* 0x000000150e080c10 */ /* 0x000fe2000ff5e0ff */
[----:B0-----:R0:W2:Y:S01]  /*08a0*/  @P0 LDG.E R0, desc[UR24][R2.64] ;  /* 0x0000001802000981 */ /* 0x0010a2000c1e1900 */
[----:B------:R-:W-:Y:S02]  /*08b0*/  @P0 IADD3 R16, P3, PT, R10, UR26, RZ ;  /* 0x0000001a0a100c10 */ /* 0x000fe4000ff7e0ff */
[----:B------:R-:W-:Y:S02]  /*08c0*/  @P0 IADD3.X R9, PT, PT, R23, UR23, RZ, P2, !PT ;  /* 0x0000001717090c10 */ /* 0x000fe400097fe4ff */
[----:B------:R-:W-:-:S03]  /*08d0*/  @P1 MOV R18, R50 ;  /* 0x0000003200121202 */ /* 0x000fc60000000f00 */
[----:B------:R3:W4:Y:S01]  /*08e0*/  @P0 LDG.E R2, desc[UR24][R8.64] ;  /* 0x0000001808020981 */ /* 0x000722000c1e1900 */
[----:B------:R-:W-:Y:S01]  /*08f0*/  @P0 IADD3.X R17, PT, PT, R11, UR29, RZ, P3, !PT ;  /* 0x0000001d0b110c10 */ /* 0x000fe20009ffe4ff */
[----:B------:R-:W-:-:S04]  /*0900*/  @P1 IMAD.WIDE.U32 R18, R7, UR26, R18 ;  /* 0x0000001a07121c25 */ /* 0x000fc8000f8e0012 */
[----:B------:R-:W-:Y:S01]  /*0910*/  @P1 IMAD R25, R7, UR29, RZ ;  /* 0x0000001d07191c24 */ /* 0x000fe2000f8e02ff */
[C---:B------:R-:W-:Y:S02]  /*0920*/  @P0 SHF.L.U32 R7, R16.reuse, 0x2, RZ ;  /* 0x0000000210070819 */ /* 0x040fe400000006ff */
[----:B------:R-:W-:Y:S02]  /*0930*/  @P0 SHF.L.U64.HI R14, R16, 0x2, R17 ;  /* 0x00000002100e0819 */ /* 0x000fe40000010211 */
[C---:B------:R-:W-:Y:S01]  /*0940*/  @P0 IADD3 R16, P2, PT, R7.reuse, UR19, RZ ;  /* 0x0000001307100c10 */ /* 0x040fe2000ff5e0ff */
[----:B------:R-:W-:Y:S01]  /*0950*/  @P1 IMAD.MOV.U32 R24, RZ, RZ, R18 ;  /* 0x000000ffff181224 */ /* 0x000fe200078e0012 */
[C---:B0-----:R-:W-:Y:S01]  /*0960*/  @P1 SHF.L.U64.HI R3, R28.reuse, 0x2, R27 ;  /* 0x000000021c031819 */ /* 0x041fe2000001021b */
[----:B------:R-:W-:Y:S01]  /*0970*/  @P1 IMAD.SHL.U32 R28, R28, 0x4, RZ ;  /* 0x000000041c1c1824 */ /* 0x000fe200078e00ff */
[----:B------:R-:W-:Y:S02]  /*0980*/  @P0 IADD3.X R17, PT, PT, R14, UR15, RZ, P2, !PT ;  /* 0x0000000f0e110c10 */ /* 0x000fe400097fe4ff */
[----:B------:R-:W-:Y:S01]  /*0990*/  @P0 IADD3 R18, P2, PT, R7, UR21, RZ ;  /* 0x0000001507120c10 */ /* 0x000fe2000ff5e0ff */
[----:B------:R-:W-:Y:S01]  /*09a0*/  @P1 IMAD.IADD R25, R19, 0x1, R25 ;  /* 0x0000000113191824 */ /* 0x000fe200078e0219 */
[----:B------:R-:W-:-:S02]  /*09b0*/  @P1 IADD3 R26, P3, PT, R28, UR19, RZ ;  /* 0x000000131c1a1c10 */ /* 0x000fc4000ff7e0ff */
[----:B------:R-:W-:Y:S02]  /*09c0*/  @P0 IADD3.X R19, PT, PT, R14, UR23, RZ, P2, !PT ;  /* 0x000000170e130c10 */ /* 0x000fe400097fe4ff */
[----:B------:R-:W-:Y:S01]  /*09d0*/  @P1 IADD3 R28, P2, PT, R28, UR21, RZ ;  /* 0x000000151c1c1c10 */ /* 0x000fe2000ff5e0ff */
[----:B------:R-:W-:-:S03]  /*09e0*/  IMAD.U32 R23, RZ, RZ, UR26 ;  /* 0x0000001aff177e24 */ /* 0x000fc6000f8e00ff */
[----:B------:R-:W-:Y:S02]  /*09f0*/  @P1 IADD3.X R29, PT, PT, R3, UR23, RZ, P2, !PT ;  /* 0x00000017031d1c10 */ /* 0x000fe400097fe4ff */
[----:B-1----:R-:W-:Y:S01]  /*0a00*/  ISETP.NE.U32.AND P2, PT, RZ, UR8, PT ;  /* 0x00000008ff007c0c */ /* 0x002fe2000bf45070 */
[----:B------:R-:W-:Y:S01]  /*0a10*/  @P1 IMAD.WIDE.U32 R12, R23, 0x6, R12 ;  /* 0x00000006170c1825 */ /* 0x000fe200078e000c */
[----:B------:R-:W-:Y:S01]  /*0a20*/  @!P0 MOV R23, RZ ;  /* 0x000000ff00178202 */ /* 0x000fe20000000f00 */
[----:B------:R-:W-:Y:S01]  /*0a30*/  @UP1 UIMAD UR8, UR29, 0x6, URZ ;  /* 0x000000061d0818a4 */ /* 0x000fe2000f8e02ff */
[----:B------:R-:W-:Y:S02]  /*0a40*/  ISETP.NE.AND.EX P2, PT, RZ, UR9, PT, P2 ;  /* 0x00000009ff007c0c */ /* 0x000fe4000bf45320 */
[----:B---3--:R-:W-:Y:S01]  /*0a50*/  MOV R9, UR26 ;  /* 0x0000001a00097c02 */ /* 0x008fe20008000f00 */
[----:B------:R-:W-:Y:S01]  /*0a60*/  @UP0 ULOP3.LUT UR16, UR16, 0xfffffffe, URZ, 0xc0, !UPT ;  /* 0xfffffffe10100892 */ /* 0x000fe2000f8ec0ff */
[----:B------:R0:W3:Y:S01]  /*0a70*/  @P0 LDG.E R23, desc[UR24][R16.64] ;  /* 0x0000001810170981 */ /* 0x0000e2000c1e1900 */
[----:B------:R-:W-:-:S02]  /*0a80*/  @P1 IADD3.X R27, PT, PT, R3, UR15, RZ, P3, !PT ;  /* 0x0000000f031b1c10 */ /* 0x000fc40009ffe4ff */
[----:B------:R-:W-:Y:S01]  /*0a90*/  @P1 IMAD.WIDE.U32 R8, R9, 0x7, R24 ;  /* 0x0000000709081825 */ /* 0x000fe200078e0018 */
[----:B------:R-:W-:Y:S01]  /*0aa0*/  @P1 IADD3 R13, PT, PT, R13, UR8, RZ ;  /* 0x000000080d0d1c10 */ /* 0x000fe2000fffe0ff */
[----:B------:R-:W-:Y:S01]  /*0ab0*/  @UP0 ULOP3.LUT UR17, UR17, 0x3fffffff, URZ, 0xc0, !UPT ;  /* 0x3fffffff11110892 */ /* 0x000fe2000f8ec0ff */
[C---:B------:R-:W-:Y:S01]  /*0ac0*/  @P0 IADD3 R24, P4, PT, R4.reuse, UR21, RZ ;  /* 0x0000001504180c10 */ /* 0x040fe2000ff9e0ff */
[----:B------:R-:W-:Y:S01]  /*0ad0*/  @!P0 IMAD.MOV.U32 R14, RZ, RZ, RZ ;  /* 0x000000ffff0e8224 */ /* 0x000fe200078e00ff */
[----:B------:R-:W5:Y:S01]  /*0ae0*/  @P1 LDG.E R3, desc[UR24][R28.64] ;  /* 0x000000181c031981 */ /* 0x000f62000c1e1900 */
[----:B0-----:R-:W-:Y:S01]  /*0af0*/  @P0 IADD3 R16, P3, PT, R4, UR19, RZ ;  /* 0x0000001304100c10 */ /* 0x001fe2000ff7e0ff */
[----:B------:R-:W-:Y:S01]  /*0b00*/  @!P0 IMAD.MOV.U32 R4, RZ, RZ, RZ ;  /* 0x000000ffff048224 */ /* 0x000fe200078e00ff */
[C---:B------:R-:W-:Y:S01]  /*0b10*/  @P0 IADD3.X R25, PT, PT, R15.reuse, UR23, RZ, P4, !PT ;  /* 0x000000170f190c10 */ /* 0x040fe2000a7fe4ff */
[C---:B------:R-:W-:Y:S01]  /*0b20*/  @P1 IMAD.SHL.U32 R32, R12.reuse, 0x4, RZ ;  /* 0x000000040c201824 */ /* 0x040fe200078e00ff */
[----:B------:R-:W-:Y:S01]  /*0b30*/  @P0 IADD3.X R17, PT, PT, R15, UR15, RZ, P3, !PT ;  /* 0x0000000f0f110c10 */ /* 0x000fe20009ffe4ff */
[----:B------:R-:W-:Y:S01]  /*0b40*/  @!P0 IMAD.MOV.U32 R7, RZ, RZ, RZ ;  /* 0x000000ffff078224 */ /* 0x000fe200078e00ff */
[----:B------:R-:W-:Y:S01]  /*0b50*/  @P1 SHF.L.U64.HI R34, R12, 0x2, R13 ;  /* 0x000000020c221819 */ /* 0x000fe2000001020d */
[----:B------:R0:W5:Y:S01]  /*0b60*/  @P0 LDG.E R4, desc[UR24][R24.64] ;  /* 0x0000001818040981 */ /* 0x000162000c1e1900 */
[----:B------:R-:W-:Y:S01]  /*0b70*/  @P0 IADD3 R15, P3, PT, R10, UR16, RZ ;  /* 0x000000100a0f0c10 */ /* 0x000fe2000ff7e0ff */
[----:B------:R-:W1:Y:S02]  /*0b80*/  @P2 LDC.64 R12, c[0x0][0x3a0] ;  /* 0x0000e800ff0c2b82 */ /* 0x000e640000000a00 */
[----:B------:R0:W5:Y:S01]  /*0b90*/  @P0 LDG.E R14, desc[UR24][R16.64] ;  /* 0x00000018100e0981 */ /* 0x000162000c1e1900 */
[----:B------:R-:W-:-:S03]  /*0ba0*/  @UP1 UIMAD UR8, UR29, 0x7, URZ ;  /* 0x000000071d0818a4 */ /* 0x000fc6000f8e02ff */
[----:B------:R0:W5:Y:S02]  /*0bb0*/  @P1 LDG.E R33, desc[UR24][R26.64] ;  /* 0x000000181a211981 */ /* 0x000164000c1e1900 */
[----:B0-----:R-:W-:Y:S02]  /*0bc0*/  @P0 IMAD.SHL.U32 R24, R15, 0x4, RZ ;  /* 0x000000040f180824 */ /* 0x001fe400078e00ff */
[----:B------:R0:W5:Y:S01]  /*0bd0*/  @P0 LDG.E R7, desc[UR24][R18.64] ;  /* 0x0000001812070981 */ /* 0x000162000c1e1900 */
[----:B------:R-:W-:Y:S02]  /*0be0*/  @P0 IADD3.X R16, PT, PT, R11, UR17, RZ, P3, !PT ;  /* 0x000000110b100c10 */ /* 0x000fe40009ffe4ff */
[C---:B------:R-:W-:Y:S02]  /*0bf0*/  @P1 IADD3 R28, P3, PT, R6.reuse, UR21, RZ ;  /* 0x00000015061c1c10 */ /* 0x040fe4000ff7e0ff */
[----:B------:R-:W-:Y:S02]  /*0c00*/  @P1 IADD3 R26, P4, PT, R6, UR19, RZ ;  /* 0x00000013061a1c10 */ /* 0x000fe4000ff9e0ff */
[----:B------:R-:W-:-:S02]  /*0c10*/  @P1 IADD3.X R29, PT, PT, R5, UR23, RZ, P3, !PT ;  /* 0x00000017051d1c10 */ /* 0x000fc40009ffe4ff */
[----:B------:R-:W-:Y:S02]  /*0c20*/  @P0 SHF.L.U64.HI R6, R15, 0x2, R16 ;  /* 0x000000020f060819 */ /* 0x000fe40000010210 */
[----:B0-----:R-:W-:Y:S01]  /*0c30*/  @P0 IADD3 R18, P3, PT, R24, UR19, RZ ;  /* 0x0000001318120c10 */ /* 0x001fe2000ff7e0ff */
[----:B------:R-:W-:Y:S01]  /*0c40*/  @P1 VIADD R17, R9, UR8 ;  /* 0x0000000809111c36 */ /* 0x000fe20008000000 */
[----:B------:R-:W-:Y:S01]  /*0c50*/  @P1 IADD3.X R27, PT, PT, R5, UR15, RZ, P4, !PT ;  /* 0x0000000f051b1c10 */ /* 0x000fe2000a7fe4ff */
[----:B------:R-:W-:Y:S01]  /*0c60*/  @!P1 IMAD.MOV.U32 R46, RZ, RZ, RZ ;  /* 0x000000ffff2e9224 */ /* 0x000fe200078e00ff */
[----:B------:R-:W-:Y:S01]  /*0c70*/  @P0 IADD3.X R19, PT, PT, R6, UR15, RZ, P3, !PT ;  /* 0x0000000f06130c10 */ /* 0x000fe20009ffe4ff */
[----:B-1----:R-:W5:Y:S01]  /*0c80*/  @P2 LDG.E R5, desc[UR24][R12.64] ;  /* 0x000000180c052981 */ /* 0x002f62000c1e1900 */
[----:B------:R-:W-:Y:S02]  /*0c90*/  @P1 IADD3 R30, P3, PT, R32, UR19, RZ ;  /* 0x00000013201e1c10 */ /* 0x000fe4000ff7e0ff */
[----:B------:R-:W-:Y:S01]  /*0ca0*/  @P1 SHF.L.U32 R15, R8, 0x2, RZ ;  /* 0x00000002080f1819 */ /* 0x000fe200000006ff */
[----:B------:R0:W5:Y:S01]  /*0cb0*/  @P1 LDG.E R46, desc[UR24][R26.64] ;  /* 0x000000181a2e1981 */ /* 0x000162000c1e1900 */
[----:B------:R-:W-:Y:S01]  /*0cc0*/  @P1 IADD3.X R31, PT, PT, R34, UR15, RZ, P3, !PT ;  /* 0x0000000f221f1c10 */ /* 0x000fe20009ffe4ff */
[----:B------:R-:W-:Y:S01]  /*0cd0*/  @!P0 IMAD.MOV.U32 R16, RZ, RZ, RZ ;  /* 0x000000ffff108224 */ /* 0x000fe200078e00ff */
[----:B------:R-:W-:Y:S01]  /*0ce0*/  @P1 SHF.L.U64.HI R17, R8, 0x2, R17 ;  /* 0x0000000208111819 */ /* 0x000fe20000010211 */
[----:B------:R-:W-:Y:S01]  /*0cf0*/  @!P1 IMAD.MOV.U32 R42, RZ, RZ, RZ ;  /* 0x000000ffff2a9224 */ /* 0x000fe200078e00ff */
[----:B------:R-:W-:Y:S01]  /*0d00*/  @P0 IADD3 R24, P4, PT, R24, UR21, RZ ;  /* 0x0000001518180c10 */ /* 0x000fe2000ff9e0ff */
[----:B------:R-:W-:Y:S01]  /*0d10*/  @!P1 IMAD.MOV.U32 R41, RZ, RZ, RZ ;  /* 0x000000ffff299224 */ /* 0x000fe200078e00ff */
[----:B------:R-:W-:Y:S01]  /*0d20*/  @P1 IADD3 R8, P3, PT, R32, UR21, RZ ;  /* 0x0000001520081c10 */ /* 0x000fe2000ff7e0ff */
[----:B------:R-:W-:Y:S01]  /*0d30*/  @!P1 IMAD.MOV.U32 R38, RZ, RZ, RZ ;  /* 0x000000ffff269224 */ /* 0x000fe200078e00ff */
[----:B------:R-:W-:Y:S01]  /*0d40*/  @P0 IADD3.X R25, PT, PT, R6, UR23, RZ, P4, !PT ;  /* 0x0000001706190c10 */ /* 0x000fe2000a7fe4ff */
[----:B------:R1:W5:Y:S01]  /*0d50*/  @P0 LDG.E R16, desc[UR24][R18.64] ;  /* 0x0000001812100981 */ /* 0x000362000c1e1900 */
[----:B------:R-:W-:Y:S01]  /*0d60*/  @P1 IADD3.X R9, PT, PT, R34, UR23, RZ, P3, !PT ;  /* 0x0000001722091c10 */ /* 0x000fe20009ffe4ff */
[----:B------:R-:W1:Y:S01]  /*0d70*/  LDCU.128 UR8, c[0x0][0x390] ;  /* 0x00007200ff0877ac */ /* 0x000e620008000c00 */
[C---:B0-----:R-:W-:Y:S01]  /*0d80*/  @P1 IADD3 R26, P4, PT, R15.reuse, UR19, RZ ;  /* 0x000000130f1a1c10 */ /* 0x041fe2000ff9e0ff */
[----:B------:R-:W5:Y:S01]  /*0d90*/  @P1 LDG.E R42, desc[UR24][R30.64] ;  /* 0x000000181e2a1981 */ /* 0x000f62000c1e1900 */
[----:B------:R-:W-:-:S02]  /*0da0*/  @P1 IADD3 R12, P3, PT, R15, UR21, RZ ;  /* 0x000000150f0c1c10 */ /* 0x000fc4000ff7e0ff */
[----:B------:R-:W-:Y:S01]  /*0db0*/  @!P1 MOV R45, RZ ;  /* 0x000000ff002d9202 */ /* 0x000fe20000000f00 */
[----:B------:R-:W5:Y:S01]  /*0dc0*/  @P1 LDG.E R41, desc[UR24][R8.64] ;  /* 0x0000001808291981 */ /* 0x000f62000c1e1900 */
[----:B------:R-:W-:Y:S02]  /*0dd0*/  @!P0 MOV R6, RZ ;  /* 0x000000ff00068202 */ /* 0x000fe40000000f00 */
[----:B------:R-:W-:Y:S02]  /*0de0*/  @!P1 MOV R37, RZ ;  /* 0x000000ff00259202 */ /* 0x000fe40000000f00 */
[C---:B------:R-:W-:Y:S01]  /*0df0*/  @P1 IADD3.X R27, PT, PT, R17.reuse, UR15, RZ, P4, !PT ;  /* 0x0000000f111b1c10 */ /* 0x040fe2000a7fe4ff */
[----:B------:R-:W5:Y:S01]  /*0e00*/  @P1 LDG.E R45, desc[UR24][R28.64] ;  /* 0x000000181c2d1981 */ /* 0x000f62000c1e1900 */
[----:B------:R-:W-:-:S03]  /*0e10*/  @P1 IADD3.X R13, PT, PT, R17, UR23, RZ, P3, !PT ;  /* 0x00000017110d1c10 */ /* 0x000fc60009ffe4ff */
[----:B------:R0:W5:Y:S04]  /*0e20*/  @P0 LDG.E R6, desc[UR24][R24.64] ;  /* 0x0000001818060981 */ /* 0x000168000c1e1900 */
[----:B------:R5:W5:Y:S04]  /*0e30*/  @P1 LDG.E R38, desc[UR24][R26.64] ;  /* 0x000000181a261981 */ /* 0x000b68000c1e1900 */
[----:B------:R5:W5:Y:S01]  /*0e40*/  @P1 LDG.E R37, desc[UR24][R12.64] ;  /* 0x000000180c251981 */ /* 0x000b62000c1e1900 */
[----:B-1----:R-:W-:Y:S02]  /*0e50*/  IMAD.MOV.U32 R18, RZ, RZ, 0x3bbb989d ;  /* 0x3bbb989dff127424 */ /* 0x002fe400078e00ff */
[----:B0-----:R-:W-:Y:S01]  /*0e60*/  IMAD.MOV.U32 R24, RZ, RZ, 0x437c0000 ;  /* 0x437c0000ff187424 */ /* 0x001fe200078e00ff */
[----:B------:R-:W-:-:S02]  /*0e70*/  UIMAD UR6, UR6, UR12, URZ ;  /* 0x0000000c060672a4 */ /* 0x000fc4000f8e02ff */
[----:B------:R-:W-:Y:S02]  /*0e80*/  UIMAD.WIDE.U32 UR16, UR22, UR12, URZ ;  /* 0x0000000c161072a5 */ /* 0x000fe4000f8e00ff */
[----:B------:R-:W-:Y:S02]  /*0e90*/  UIMAD UR12, UR22, UR13, UR6 ;  /* 0x0000000d160c72a4 */ /* 0x000fe4000f8e0206 */
[----:B------:R-:W-:Y:S02]  /*0ea0*/  USHF.L.U32 UR6, UR16, 0x6, URZ ;  /* 0x0000000610067899 */ /* 0x000fe400080006ff */
[----:B------:R-:W-:Y:S02]  /*0eb0*/  UIADD3 UR12, UPT, UPT, UR17, UR12, URZ ;  /* 0x0000000c110c7290 */ /* 0x000fe4000fffe0ff */
[----:B------:R-:W-:Y:S02]  /*0ec0*/  ULEA UR6, UP0, UR4, UR6, 0x7 ;  /* 0x0000000604067291 */ /* 0x000fe4000f8038ff */
[----:B------:R-:W-:-:S02]  /*0ed0*/  USHF.L.U64.HI UR16, UR16, 0x6, UR12 ;  /* 0x0000000610107899 */ /* 0x000fc4000801020c */
[----:B------:R-:W-:Y:S02]  /*0ee0*/  UIADD3 UR8, UP1, UPT, UR20, UR8, URZ ;  /* 0x0000000814087290 */ /* 0x000fe4000ff3e0ff */
[----:B------:R-:W-:Y:S02]  /*0ef0*/  UIADD3 UR6, UP2, UPT, UR6, UR10, URZ ;  /* 0x0000000a06067290 */ /* 0x000fe4000ff5e0ff */
[----:B------:R-:W-:Y:S01]  /*0f00*/  ULEA.HI.X UR4, UR4, UR16, UR5, 0x7, UP0 ;  /* 0x0000001004047291 */ /* 0x000fe200080f3c05 */
[----:B------:R-:W-:Y:S01]  /*0f10*/  BSSY.RECONVERGENT B1, `(.L_x_13417) ;  /* 0x000002f000017945 */ /* 0x000fe20003800200 */
[----:B------:R-:W-:Y:S01]  /*0f20*/  UMOV UR12, 0x3f800000 ;  /* 0x3f800000000c7882 */ /* 0x000fe20000000000 */
[----:B------:R-:W-:Y:S02]  /*0f30*/  UIADD3.X UR9, UPT, UPT, UR18, UR9, URZ, UP1, !UPT ;  /* 0x0000000912097290 */ /* 0x000fe40008ffe4ff */
[----:B------:R-:W-:Y:S01]  /*0f40*/  UIADD3.X UR11, UPT, UPT, UR4, UR11, URZ, UP2, !UPT ;  /* 0x0000000b040b7290 */ /* 0x000fe200097fe4ff */
[----:B------:R-:W-:-:S05]  /*0f50*/  @!P0 IMAD.MOV.U32 R2, RZ, RZ, RZ ;  /* 0x000000ffff028224 */ /* 0x000fca00078e00ff */
[----:B----4-:R-:W-:-:S05]  /*0f60*/  SHF.L.U32 R19, R2, 0x10, RZ ;  /* 0x0000001002137819 */ /* 0x010fca00000006ff */
        /* <DEDUP_REMOVED lines=11> */
[----:B------:R-:W-:Y:S01]  /*1020*/  @!P0 IMAD.MOV.U32 R0, RZ, RZ, RZ ;  /* 0x000000ffff008224 */ /* 0x000fe200078e00ff */
[----:B------:R-:W-:Y:S01]  /*1030*/  @!P1 MOV R33, RZ ;  /* 0x000000ff00219202 */ /* 0x000fe20000000f00 */
[----:B------:R-:W-:Y:S01]  /*1040*/  @!P1 IMAD.MOV.U32 R3, RZ, RZ, RZ ;  /* 0x000000ffff039224 */ /* 0x000fe200078e00ff */
[----:B---3--:R-:W-:Y:S01]  /*1050*/  PRMT R18, R23, 0x7632, R18 ;  /* 0x0000763217127816 */ /* 0x008fe20000000012 */
[C---:B--2---:R-:W-:Y:S01]  /*1060*/  IMAD.U32 R9, R0.reuse, 0x10000, RZ ;  /* 0x0001000000097824 */ /* 0x044fe200078e00ff */
[----:B-----5:R-:W-:Y:S02]  /*1070*/  PRMT R17, R7, 0x7632, R17 ;  /* 0x0000763207117816 */ /* 0x020fe40000000011 */
[----:B------:R-:W-:Y:S02]  /*1080*/  PRMT R26, R0, 0x7632, R26 ;  /* 0x00007632001a7816 */ /* 0x000fe4000000001a */
[----:B------:R-:W-:-:S02]  /*1090*/  PRMT R8, R2, 0x7632, R8 ;  /* 0x0000763202087816 */ /* 0x000fc40000000008 */
[----:B------:R-:W-:Y:S02]  /*10a0*/  PRMT R12, R14, 0x7632, R12 ;  /* 0x000076320e0c7816 */ /* 0x000fe4000000000c */
[----:B------:R-:W-:Y:S02]  /*10b0*/  PRMT R13, R4, 0x7632, R13 ;  /* 0x00007632040d7816 */ /* 0x000fe4000000000d */
[----:B------:R-:W-:Y:S02]  /*10c0*/  PRMT R47, R33, 0x7632, R47 ;  /* 0x00007632212f7816 */ /* 0x000fe4000000002f */
[----:B------:R-:W-:Y:S02]  /*10d0*/  PRMT R34, R3, 0x7632, R34 ;  /* 0x0000763203227816 */ /* 0x000fe40000000022 */
[----:B------:R-:W-:Y:S02]  /*10e0*/  @P2 R2UR UR12, R5 ;  /* 0x00000000050c22ca */ /* 0x000fe400000e0000 */
        /* <DEDUP_REMOVED lines=9> */
[----:B------:R-:W-:Y:S01]  /*1180*/  IMAD.MOV.U32 R0, RZ, RZ, R24 ;  /* 0x000000ffff007224 */ /* 0x000fe200078e0018 */
[----:B------:R-:W-:-:S07]  /*1190*/  MOV R24, 0x11b0 ;  /* 0x000011b000187802 */ /* 0x000fce0000000f00 */
[----:B------:R-:W-:Y:S05]  /*11a0*/  CALL.REL.NOINC `($__internal_451_$__cuda_sm20_rcp_rn_f32_slowpath) ;  /* 0x0000007000147944 */ /* 0x000fea0003c00000 */
[----:B------:R-:W-:Y:S05]  /*11b0*/  BRA `(.L_x_13419) ;  /* 0x0000000000107947 */ /* 0x000fea0003800000 */
.L_x_13418:
[----:B------:R-:W0:Y:S02]  /*11c0*/  MUFU.RCP R55, R24 ;  /* 0x0000001800377308 */ /* 0x000e240000001000 */
[----:B0-----:R-:W-:-:S04]  /*11d0*/  FFMA R0, R24, R55, -1 ;  /* 0xbf80000018007423 */ /* 0x001fc80000000037 */
[----:B------:R-:W-:-:S04]  /*11e0*/  FADD.FTZ R0, -R0, -RZ ;  /* 0x800000ff00007221 */ /* 0x000fc80000010100 */
[----:B------:R-:W-:-:S07]  /*11f0*/  FFMA R55, R55, R0, R55 ;  /* 0x0000000037377223 */ /* 0x000fce0000000037 */
.L_x_13419:
[----:B------:R-:W-:Y:S05]  /*1200*/  BSYNC.RECONVERGENT B1 ;  /* 0x0000000000017941 */ /* 0x000fea0003800200 */
.L_x_13417:
        /* <DEDUP_REMOVED lines=23> */
[----:B------:R-:W-:Y:S05]  /*1380*/  CALL.REL.NOINC `($__internal_451_$__cuda_sm20_rcp_rn_f32_slowpath) ;  /* 0x0000006c009c7944 */ /* 0x000fea0003c00000 */
[----:B------:R-:W-:Y:S05]  /*1390*/  BRA `(.L_x_13422) ;  /* 0x0000000000107947 */ /* 0x000fea0003800000 */
.L_x_13421:
[----:B------:R-:W0:Y:S02]  /*13a0*/  MUFU.RCP R55, R24 ;  /* 0x0000001800377308 */ /* 0x000e240000001000 */
[----:B0-----:R-:W-:-:S04]  /*13b0*/  FFMA R0, R24, R55, -1 ;  /* 0xbf80000018007423 */ /* 0x001fc80000000037 */
[----:B------:R-:W-:-:S04]  /*13c0*/  FADD.FTZ R0, -R0, -RZ ;  /* 0x800000ff00007221 */ /* 0x000fc80000010100 */
[----:B------:R-:W-:-:S07]  /*13d0*/  FFMA R55, R55, R0, R55 ;  /* 0x0000000037377223 */ /* 0x000fce0000000037 */
.L_x_13422:
[----:B------:R-:W-:Y:S05]  /*13e0*/  BSYNC.RECONVERGENT B1 ;  /* 0x0000000000017941 */ /* 0x000fea0003800200 */
.L_x_13420:
        /* <DEDUP_REMOVED lines=23> */
[----:B------:R-:W-:Y:S05]  /*1560*/  CALL.REL.NOINC `($__internal_451_$__cuda_sm20_rcp_rn_f32_slowpath) ;  /* 0x0000006c00247944 */ /* 0x000fea0003c00000 */
[----:B------:R-:W-:Y:S05]  /*1570*/  BRA `(.L_x_13425) ;  /* 0x0000000000107947 */ /* 0x000fea0003800000 */
.L_x_13424:
[----:B------:R-:W0:Y:S02]  /*1580*/  MUFU.RCP R55, R26 ;  /* 0x0000001a00377308 */ /* 0x000e240000001000 */
[----:B0-----:R-:W-:-:S04]  /*1590*/  FFMA R0, R26, R55, -1 ;  /* 0xbf8000001a007423 */ /* 0x001fc80000000037 */
[----:B------:R-:W-:-:S04]  /*15a0*/  FADD.FTZ R0, -R0, -RZ ;  /* 0x800000ff00007221 */ /* 0x000fc80000010100 */
[----:B------:R-:W-:-:S07]  /*15b0*/  FFMA R55, R55, R0, R55 ;  /* 0x0000000037377223 */ /* 0x000fce0000000037 */
.L_x_13425:
[----:B------:R-:W-:Y:S05]  /*15c0*/  BSYNC.RECONVERGENT B1 ;  /* 0x0000000000017941 */ /* 0x000fea0003800200 */
.L_x_13423:
        /* <DEDUP_REMOVED lines=25> */
.L_x_13427:
[----:B------:R-:W0:Y:S02]  /*1760*/  MUFU.RCP R55, R24 ;  /* 0x0000001800377308 */ /* 0x000e240000001000 */
[----:B0-----:R-:W-:-:S04]  /*1770*/  FFMA R0, R24, R55, -1 ;  /* 0xbf80000018007423 */ /* 0x001fc80000000037 */
[----:B------:R-:W-:-:S04]  /*1780*/  FADD.FTZ R0, -R0, -RZ ;  /* 0x800000ff00007221 */ /* 0x000fc80000010100 */
[----:B------:R-:W-:-:S07]  /*1790*/  FFMA R55, R55, R0, R55 ;  /* 0x0000000037377223 */ /* 0x000fce0000000037 */
.L_x_13428:
[----:B------:R-:W-:Y:S05]  /*17a0*/  BSYNC.RECONVERGENT B1 ;  /* 0x0000000000017941 */ /* 0x000fea0003800200 */
.L_x_13426:
        /* <DEDUP_REMOVED lines=23> */
[----:B------:R-:W-:Y:S05]  /*1920*/  CALL.REL.NOINC `($__internal_451_$__cuda_sm20_rcp_rn_f32_slowpath) ;  /* 0x0000006800347944 */ /* 0x000fea0003c00000 */
[----:B------:R-:W-:Y:S05]  /*1930*/  BRA `(.L_x_13431) ;  /* 0x0000000000107947 */ /* 0x000fea0003800000 */
.L_x_13430:
[----:B------:R-:W0:Y:S02]  /*1940*/  MUFU.RCP R55, R24 ;  /* 0x0000001800377308 */ /* 0x000e240000001000 */
[----:B0-----:R-:W-:-:S04]  /*1950*/  FFMA R0, R24, R55, -1 ;  /* 0xbf80000018007423 */ /* 0x001fc80000000037 */
[----:B------:R-:W-:-:S04]  /*1960*/  FADD.FTZ R0, -R0, -RZ ;  /* 0x800000ff00007221 */ /* 0x000fc80000010100 */
[----:B------:R-:W-:-:S07]  /*1970*/  FFMA R55, R55, R0, R55 ;  /* 0x0000000037377223 */ /* 0x000fce0000000037 */
.L_x_13431:
[----:B------:R-:W-:Y:S05]  /*1980*/  BSYNC.RECONVERGENT B1 ;  /* 0x0000000000017941 */ /* 0x000fea0003800200 */
.L_x_13429:
        /* <DEDUP_REMOVED lines=23> */
[----:B------:R-:W-:Y:S05]  /*1b00*/  CALL.REL.NOINC `($__internal_451_$__cuda_sm20_rcp_rn_f32_slowpath) ;  /* 0x0000006400bc7944 */ /* 0x000fea0003c00000 */
[----:B------:R-:W-:Y:S05]  /*1b10*/  BRA `(.L_x_13434) ;  /* 0x0000000000107947 */ /* 0x000fea0003800000 */
.L_x_13433:
[----:B------:R-:W0:Y:S02]  /*1b20*/  MUFU.RCP R55, R18 ;  /* 0x0000001200377308 */ /* 0x000e240000001000 */
[----:B0-----:R-:W-:-:S04]  /*1b30*/  FFMA R0, R18, R55, -1 ;  /* 0xbf80000012007423 */ /* 0x001fc80000000037 */
[----:B------:R-:W-:-:S04]  /*1b40*/  FADD.FTZ R0, -R0, -RZ ;  /* 0x800000ff00007221 */ /* 0x000fc80000010100 */
[----:B------:R-:W-:-:S07]  /*1b50*/  FFMA R55, R55, R0, R55 ;  /* 0x0000000037377223 */ /* 0x000fce0000000037 */
.L_x_13434:
[----:B------:R-:W-:Y:S05]  /*1b60*/  BSYNC.RECONVERGENT B1 ;  /* 0x0000000000017941 */ /* 0x000fea0003800200 */
.L_x_13432:
        /* <DEDUP_REMOVED lines=25> */
.L_x_13436:
[----:B------:R-:W0:Y:S02]  /*1d00*/  MUFU.RCP R55, R18 ;  /* 0x0000001200377308 */ /* 0x000e240000001000 */
[----:B0-----:R-:W-:-:S04]  /*1d10*/  FFMA R0, R18, R55, -1 ;  /* 0xbf80000012007423 */ /* 0x001fc80000000037 */
[----:B------:R-:W-:-:S04]  /*1d20*/  FADD.FTZ R0, -R0, -RZ ;  /* 0x800000ff00007221 */ /* 0x000fc80000010100 */
[----:B------:R-:W-:-:S07]  /*1d30*/  FFMA R55, R55, R0, R55 ;  /* 0x0000000037377223 */ /* 0x000fce0000000037 */
.L_x_13437:
[----:B------:R-:W-:Y:S05]  /*1d40*/  BSYNC.RECONVERGENT B1 ;  /* 0x0000000000017941 */ /* 0x000fea0003800200 */
.L_x_13435:
        /* <DEDUP_REMOVED lines=25> */
.L_x_13439:
[----:B------:R-:W0:Y:S02]  /*1ee0*/  MUFU.RCP R55, R18 ;  /* 0x0000001200377308 */ /* 0x000e240000001000 */
[----:B0-----:R-:W-:-:S04]  /*1ef0*/  FFMA R0, R18, R55, -1 ;  /* 0xbf80000012007423 */ /* 0x001fc80000000037 */
[----:B------:R-:W-:-:S04]  /*1f00*/  FADD.FTZ R0, -R0, -RZ ;  /* 0x800000ff00007221 */ /* 0x000fc80000010100 */
[----:B------:R-:W-:-:S07]  /*1f10*/  FFMA R55, R55, R0, R55 ;  /* 0x0000000037377223 */ /* 0x000fce0000000037 */
.L_x_13440:
[----:B------:R-:W-:Y:S05]  /*1f20*/  BSYNC.RECONVERGENT B1 ;  /* 0x0000000000017941 */ /* 0x000fea0003800200 */
.L_x_13438:
[C---:B------:R-:W-:Y:S01]  /*1f30*/  ISETP.GE.U32.AND P1, PT, R21.reuse, UR7, PT ;  /* 0x0000000715007c0c */ /* 0x040fe2000bf26070 */
[----:B------:R-:W-:Y:S01]  /*1f40*/  VIADD R2, R21, 0x2 ;  /* 0x0000000215027836 */ /* 0x000fe20000000000 */
[----:B------:R-:W-:Y:S01]  /*1f50*/  LOP3.LUT R0, R20, 0x1f, RZ, 0xc0, !PT ;  /* 0x0000001f14007812 */ /* 0x000fe200078ec0ff */
[----:B------:R-:W-:Y:S01]  /*1f60*/  FMUL R31, R9, UR12 ;  /* 0x0000000c091f7c20 */ /* 0x000fe20008400000 */
[----:B------:R-:W-:Y:S01]  /*1f70*/  FMUL R57, R7, UR12 ;  /* 0x0000000c07397c20 */ /* 0x000fe20008400000 */
[----:B------:R-:W-:Y:S01]  /*1f80*/  FMUL R32, R6, UR12 ;  /* 0x0000000c06207c20 */ /* 0x000fe20008400000 */
[----:B------:R-:W-:Y:S01]  /*1f90*/  ISETP.GE.U32.OR P1, PT, R0, UR14, P1 ;  /* 0x0000000e00007c0c */ /* 0x000fe20008f26470 */
[----:B------:R-:W-:Y:S01]  /*1fa0*/  FADD R0, -R55, 1 ;  /* 0x3f80000037007421 */ /* 0x000fe20000000100 */
[----:B------:R-:W-:Y:S01]  /*1fb0*/  ISETP.GE.U32.AND P0, PT, R2, UR7, PT ;  /* 0x0000000702007c0c */ /* 0x000fe2000bf06070 */
[----:B------:R-:W-:Y:S01]  /*1fc0*/  VIADD R19, R20, 0x1e ;  /* 0x0000001e14137836 */ /* 0x000fe20000000000 */
[----:B------:R-:W-:Y:S01]  /*1fd0*/  F2FP.SATFINITE.E4M3.F32.PACK_AB_MERGE_C R31, RZ, R31, RZ ;  /* 0x0000001fff1f723e */ /* 0x000fe200048070ff */
[----:B------:R-:W-:Y:S01]  /*1fe0*/  FMUL R0, R0, R55 ;  /* 0x0000003700007220 */ /* 0x000fe20000400000 */
[----:B------:R-:W-:Y:S01]  /*1ff0*/  F2FP.SATFINITE.E4M3.F32.PACK_AB_MERGE_C R57, RZ, R57, RZ ;  /* 0x00000039ff39723e */ /* 0x000fe200048070ff */
[----:B------:R-:W-:Y:S01]  /*2000*/  USHF.L.U32 UR13, UR26, 0x2, URZ ;  /* 0x000000021a0d7899 */ /* 0x000fe200080006ff */
[----:B------:R-:W-:Y:S01]  /*2010*/  F2FP.SATFINITE.E4M3.F32.PACK_AB_MERGE_C R32, RZ, R32, RZ ;  /* 0x00000020ff20723e */ /* 0x000fe200048070ff */
[----:B------:R-:W-:Y:S01]  /*2020*/  FFMA R13, R13, R0, R55 ;  /* 0x000000000d0d7223 */ /* 0x000fe20000000037 */
[----:B------:R-:W-:Y:S01]  /*2030*/  FMUL R0, R8, UR12 ;  /* 0x0000000c08007c20 */ /* 0x000fe20008400000 */
[----:B------:R-:W-:Y:S01]  /*2040*/  LOP3.LUT R19, R19, 0x1f, RZ, 0xc0, !PT ;  /* 0x0000001f13137812 */ /* 0x000fe200078ec0ff */
[----:B------:R-:W-:-:S02]  /*2050*/  USHF.L.U64.HI UR16, UR26, 0x2, UR29 ;  /* 0x000000021a107899 */ /* 0x000fc4000801021d */
[----:B------:R-:W-:Y:S01]  /*2060*/  @!P1 IADD3 R2, P2, PT, R10, UR26, RZ ;  /* 0x0000001a0a029c10 */ /* 0x000fe2000ff5e0ff */
[----:B------:R-:W-:Y:S01]  /*2070*/  FMUL R30, R12, R13 ;  /* 0x0000000d0c1e7220 */ /* 0x000fe20000400000 */
[----:B------:R-:W-:Y:S01]  /*2080*/  F2FP.SATFINITE.E4M3.F32.PACK_AB_MERGE_C R0, RZ, R0, RZ ;  /* 0x00000000ff00723e */ /* 0x000fe200048070ff */
[----:B------:R-:W-:Y:S01]  /*2090*/  FMUL R55, R5, UR12 ;  /* 0x0000000c05377c20 */ /* 0x000fe20008400000 */
[----:B------:R-:W-:Y:S01]  /*20a0*/  @!P1 IADD3.X R15, PT, PT, R11, UR29, RZ, P2, !PT ;  /* 0x0000001d0b0f9c10 */ /* 0x000fe200097fe4ff */
[----:B------:R-:W-:Y:S01]  /*20b0*/  IMAD.U32 R49, RZ, RZ, UR16 ;  /* 0x00000010ff317e24 */ /* 0x000fe2000f8e00ff */
[----:B------:R-:W-:Y:S01]  /*20c0*/  @!P1 LEA R16, P3, R2, UR8, 0x1 ;  /* 0x0000000802109c11 */ /* 0x000fe2000f8608ff */
[----:B------:R-:W-:Y:S01]  /*20d0*/  FMUL R23, R27, UR12 ;  /* 0x0000000c1b177c20 */ /* 0x000fe20008400000 */
[----:B------:R-:W-:Y:S01]  /*20e0*/  @!P1 LEA R14, P2, R10, UR8, 0x1 ;  /* 0x000000080a0e9c11 */ /* 0x000fe2000f8408ff */
[----:B------:R-:W-:Y:S01]  /*20f0*/  FMUL R12, R30, UR12 ;  /* 0x0000000c1e0c7c20 */ /* 0x000fe20008400000 */
[----:B------:R-:W-:Y:S01]  /*2100*/  @!P1 LEA.HI.X R17, R2, UR9, R15, 0x1, P3 ;  /* 0x0000000902119c11 */ /* 0x000fe200098f0c0f */
[----:B------:R-:W-:Y:S01]  /*2110*/  BSSY.RECONVERGENT B0, `(.L_x_13441) ;  /* 0x000001f000007945 */ /* 0x000fe20003800200 */
[----:B------:R-:W-:-:S02]  /*2120*/  @!P1 LEA.HI.X R15, R10, UR9, R11, 0x1, P2 ;  /* 0x000000090a0f9c11 */ /* 0x000fc400090f0c0b */
[----:B------:R-:W-:Y:S02]  /*2130*/  @!P1 PRMT R13, R0, 0x7604, R31 ;  /* 0x00007604000d9816 */ /* 0x000fe4000000001f */
[----:B------:R-:W-:Y:S02]  /*2140*/  @!P1 PRMT R25, R32, 0x7604, R57 ;  /* 0x0000760420199816 */ /* 0x000fe40000000039 */
[----:B------:R-:W-:Y:S01]  /*2150*/  SHF.R.U32.HI R2, RZ, 0x1, R22 ;  /* 0x00000001ff027819 */ /* 0x000fe20000011616 */
[----:B------:R0:W-:Y:S01]  /*2160*/  @!P1 STG.E.U16 desc[UR24][R14.64], R13 ;  /* 0x0000000d0e009986 */ /* 0x0001e2000c101518 */
[----:B------:R-:W-:Y:S02]  /*2170*/  ISETP.LT.U32.AND P0, PT, R19, UR14, !P0 ;  /* 0x0000000e13007c0c */ /* 0x000fe4000c701070 */
[----:B------:R-:W-:Y:S01]  /*2180*/  MOV R48, UR13 ;  /* 0x0000000d00307c02 */ /* 0x000fe20008000f00 */
[----:B------:R1:W-:Y:S01]  /*2190*/  @!P1 STG.E.U16 desc[UR24][R16.64], R25 ;  /* 0x0000001910009986 */ /* 0x0003e2000c101518 */
[----:B------:R-:W-:-:S02]  /*21a0*/  F2FP.SATFINITE.E4M3.F32.PACK_AB_MERGE_C R23, RZ, R23, RZ ;  /* 0x00000017ff17723e */ /* 0x000fc400048070ff */
[----:B------:R-:W-:Y:S02]  /*21b0*/  F2FP.SATFINITE.E4M3.F32.PACK_AB_MERGE_C R12, RZ, R12, RZ ;  /* 0x0000000cff0c723e */ /* 0x000fe400048070ff */
[----:B------:R-:W-:Y:S02]  /*21c0*/  F2FP.SATFINITE.E4M3.F32.PACK_AB_MERGE_C R55, RZ, R55, RZ ;  /* 0x00000037ff37723e */ /* 0x000fe400048070ff */
[----:B0-----:R-:W-:Y:S01]  /*21d0*/  LOP3.LUT R13, R2, 0x1f0, RZ, 0xc0, !PT ;  /* 0x000001f0020d7812 */ /* 0x001fe200078ec0ff */
[----:B------:R-:W-:-:S04]  /*21e0*/  FMUL R2, R4, UR12 ;  /* 0x0000000c04027c20 */ /* 0x000fc80008400000 */
[----:B------:R-:W-:Y:S01]  /*21f0*/  IMAD.WIDE.U32 R48, R13, UR26, R48 ;  /* 0x0000001a0d307c25 */ /* 0x000fe2000f8e0030 */
[----:B------:R-:W-:-:S03]  /*2200*/  F2FP.SATFINITE.E4M3.F32.PACK_AB_MERGE_C R2, RZ, R2, RZ ;  /* 0x00000002ff02723e */ /* 0x000fc600048070ff */
[----:B------:R-:W-:Y:S01]  /*2210*/  IMAD R15, R13, UR29, RZ ;  /* 0x0000001d0d0f7c24 */ /* 0x000fe2000f8e02ff */
[----:B------:R-:W-:Y:S01]  /*2220*/  @P0 IADD3 R14, P2, PT, R19, R48, RZ ;  /* 0x00000030130e0210 */ /* 0x000fe20007f5e0ff */
[----:B------:R-:W-:-:S03]  /*2230*/  IMAD.U32 R13, RZ, RZ, UR26 ;  /* 0x0000001aff0d7e24 */ /* 0x000fc6000f8e00ff */
[----:B------:R-:W-:-:S05]  /*2240*/  IADD3 R26, PT, PT, R15, R49, RZ ;  /* 0x000000310f1a7210 */ /* 0x000fca0007ffe0ff */
[----:B------:R-:W-:Y:S01]  /*2250*/  @P0 IMAD.X R15, RZ, RZ, R26, P2 ;  /* 0x000000ffff0f0224 */ /* 0x000fe200010e061a */
        /* <DEDUP_REMOVED lines=10> */
.L_x_13442:
[----:B------:R-:W-:Y:S05]  /*2300*/  BSYNC.RECONVERGENT B0 ;  /* 0x0000000000007941 */ /* 0x000fea0003800200 */
.L_x_13441:
        /* <DEDUP_REMOVED lines=10> */
.L_x_13444:
[----:B------:R-:W-:Y:S05]  /*23b0*/  BSYNC.RECONVERGENT B0 ;  /* 0x0000000000007941 */ /* 0x000fea0003800200 */
.L_x_13443:
[----:B------:R-:W-:Y:S01]  /*23c0*/  VOTEU.ANY UP0, P0 ;  /* 0x0000000000ff7886 */ /* 0x000fe20000000100 */
[----:B------:R-:W-:Y:S01]  /*23d0*/  @P0 IMAD.WIDE.U32 R14, R13, 0x5, R14 ;  /* 0x000000050d0e0825 */ /* 0x000fe200078e000e */
[----:B------:R-:W-:-:S03]  /*23e0*/  @!P0 MOV R18, RZ ;  /* 0x000000ff00128202 */ /* 0x000fc60000000f00 */
[----:B------:R-:W-:Y:S01]  /*23f0*/  @UP0 UIMAD UR4, UR29, 0x5, URZ ;  /* 0x000000051d0408a4 */ /* 0x000fe2000f8e02ff */
[----:B------:R-:W-:-:S05]  /*2400*/  @P0 IMAD.SHL.U32 R24, R14, 0x4, RZ ;  /* 0x000000040e180824 */ /* 0x000fca00078e00ff */
[----:B-1----:R-:W-:Y:S01]  /*2410*/  @P0 VIADD R11, R15, UR4 ;  /* 0x000000040f0b0c36 */ /* 0x002fe20008000000 */
[----:B------:R-:W-:-:S04]  /*2420*/  @P0 IADD3 R28, P1, PT, R24, UR19, RZ ;  /* 0x00000013181c0c10 */ /* 0x000fc8000ff3e0ff */
[----:B------:R-:W-:Y:S02]  /*2430*/  @P0 SHF.L.U64.HI R10, R14, 0x2, R11 ;  /* 0x000000020e0a0819 */ /* 0x000fe4000001020b */
[-C--:B------:R-:W-:Y:S01]  /*2440*/  @P0 IADD3 R14, P2, PT, R19, R48.reuse, RZ ;  /* 0x00000030130e0210 */ /* 0x080fe20007f5e0ff */
[----:B------:R-:W-:Y:S01]  /*2450*/  IMAD.U32 R11, RZ, RZ, UR26 ;  /* 0x0000001aff0b7e24 */ /* 0x000fe2000f8e00ff */
[----:B------:R-:W-:Y:S02]  /*2460*/  @P0 IADD3.X R29, PT, PT, R10, UR15, RZ, P1, !PT ;  /* 0x0000000f0a1d0c10 */ /* 0x000fe40008ffe4ff */
[----:B------:R-:W-:Y:S01]  /*2470*/  @P0 IADD3 R24, P1, PT, R24, UR21, RZ ;  /* 0x0000001518180c10 */ /* 0x000fe2000ff3e0ff */
[----:B------:R-:W-:Y:S01]  /*2480*/  @P0 IMAD.X R15, RZ, RZ, R26, P2 ;  /* 0x000000ffff0f0224 */ /* 0x000fe200010e061a */
[----:B------:R-:W-:Y:S01]  /*2490*/  @UP0 UIMAD UR4, UR29, 0x6, URZ ;  /* 0x000000061d0408a4 */ /* 0x000fe2000f8e02ff */
[----:B0-----:R-:W-:Y:S02]  /*24a0*/  @!P0 CS2R R16, SRZ ;  /* 0x0000000000108805 */ /* 0x001fe4000001ff00 */
[----:B------:R-:W-:Y:S01]  /*24b0*/  @P0 IADD3.X R25, PT, PT, R10, UR23, RZ, P1, !PT ;  /* 0x000000170a190c10 */ /* 0x000fe20008ffe4ff */
[----:B------:R-:W-:Y:S01]  /*24c0*/  @P0 IMAD.WIDE.U32 R14, R11, 0x6, R14 ;  /* 0x000000060b0e0825 */ /* 0x000fe200078e000e */
[----:B------:R-:W-:Y:S01]  /*24d0*/  @P0 IADD3 R10, P1, PT, R19, R48, RZ ;  /* 0x00000030130a0210 */ /* 0x000fe20007f3e0ff */
[----:B------:R0:W2:Y:S03]  /*24e0*/  @P0 LDG.E R18, desc[UR24][R28.64] ;  /* 0x000000181c120981 */ /* 0x0000a6000c1e1900 */
[----:B------:R-:W-:Y:S01]  /*24f0*/  @P0 IADD3 R13, PT, PT, R15, UR4, RZ ;  /* 0x000000040f0d0c10 */ /* 0x000fe2000fffe0ff */
[----:B------:R-:W-:Y:S01]  /*2500*/  @P0 IMAD.X R11, RZ, RZ, R26, P1 ;  /* 0x000000ffff0b0224 */ /* 0x000fe200008e061a */
[----:B------:R-:W-:Y:S01]  /*2510*/  MOV R15, UR26 ;  /* 0x0000001a000f7c02 */ /* 0x000fe20008000f00 */
[----:B------:R-:W-:Y:S01]  /*2520*/  @UP0 UIMAD UR4, UR29, 0x7, URZ ;  /* 0x000000071d0408a4 */ /* 0x000fe2000f8e02ff */
[C---:B------:R-:W-:Y:S01]  /*2530*/  @P0 SHF.L.U64.HI R13, R14.reuse, 0x2, R13 ;  /* 0x000000020e0d0819 */ /* 0x040fe2000001020d */
[----:B------:R-:W-:Y:S01]  /*2540*/  @P0 IMAD.SHL.U32 R14, R14, 0x4, RZ ;  /* 0x000000040e0e0824 */ /* 0x000fe200078e00ff */
[----:B------:R1:W3:Y:S01]  /*2550*/  @P0 LDG.E R17, desc[UR24][R24.64] ;  /* 0x0000001818110981 */ /* 0x0002e2000c1e1900 */
[----:B------:R-:W-:-:S03]  /*2560*/  @P0 IMAD.WIDE.U32 R10, R15, 0x7, R10 ;  /* 0x000000070f0a0825 */ /* 0x000fc600078e000a */
[----:B------:R-:W-:Y:S01]  /*2570*/  @P0 IADD3 R52, P1, PT, R14, UR19, RZ ;  /* 0x000000130e340c10 */ /* 0x000fe2000ff3e0ff */
[----:B------:R-:W-:-:S03]  /*2580*/  @P0 VIADD R11, R11, UR4 ;  /* 0x000000040b0b0c36 */ /* 0x000fc60008000000 */
[C---:B------:R-:W-:Y:S02]  /*2590*/  @P0 IADD3.X R53, PT, PT, R13.reuse, UR15, RZ, P1, !PT ;  /* 0x0000000f0d350c10 */ /* 0x040fe40008ffe4ff */
[C---:B------:R-:W-:Y:S01]  /*25a0*/  @P0 SHF.L.U64.HI R11, R10.reuse, 0x2, R11 ;  /* 0x000000020a0b0819 */ /* 0x040fe2000001020b */
[----:B------:R-:W-:Y:S01]  /*25b0*/  @P0 IMAD.SHL.U32 R10, R10, 0x4, RZ ;  /* 0x000000040a0a0824 */ /* 0x000fe200078e00ff */
[----:B0-----:R-:W-:Y:S01]  /*25c0*/  @P0 IADD3 R28, P1, PT, R14, UR21, RZ ;  /* 0x000000150e1c0c10 */ /* 0x001fe2000ff3e0ff */
[----:B------:R0:W4:Y:S01]  /*25d0*/  @P0 LDG.E R16, desc[UR24][R52.64] ;  /* 0x0000001834100981 */ /* 0x000122000c1e1900 */
[----:B------:R-:W-:Y:S02]  /*25e0*/  @!P0 CS2R R14, SRZ ;  /* 0x00000000000e8805 */ /* 0x000fe4000001ff00 */
[----:B------:R-:W-:Y:S02]  /*25f0*/  @P0 IADD3.X R29, PT, PT, R13, UR23, RZ, P1, !PT ;  /* 0x000000170d1d0c10 */ /* 0x000fe40008ffe4ff */
[----:B-1----:R-:W-:-:S02]  /*2600*/  @P0 IADD3 R24, P1, PT, R10, UR19, RZ ;  /* 0x000000130a180c10 */ /* 0x002fc4000ff3e0ff */
[----:B------:R-:W-:Y:S01]  /*2610*/  FMNMX3 R54, |R9|, RZ, |R8|, !PT ;  /* 0x000000ff09367276 */ /* 0x000fe20007800608 */
[----:B------:R1:W5:Y:S01]  /*2620*/  @P0 LDG.E R15, desc[UR24][R28.64] ;  /* 0x000000181c0f0981 */ /* 0x000362000c1e1900 */
[C---:B------:R-:W-:Y:S02]  /*2630*/  @P0 IADD3.X R25, PT, PT, R11.reuse, UR15, RZ, P1, !PT ;  /* 0x0000000f0b190c10 */ /* 0x040fe40008ffe4ff */
[----:B------:R-:W-:Y:S02]  /*2640*/  @P0 IADD3 R10, P1, PT, R10, UR21, RZ ;  /* 0x000000150a0a0c10 */ /* 0x000fe4000ff3e0ff */
[----:B------:R-:W-:Y:S01]  /*2650*/  @!P0 MOV R13, RZ ;  /* 0x000000ff000d8202 */ /* 0x000fe20000000f00 */
[----:B------:R-:W5:Y:S01]  /*2660*/  @P0 LDG.E R14, desc[UR24][R24.64] ;  /* 0x00000018180e0981 */ /* 0x000f62000c1e1900 */
[----:B------:R-:W-:Y:S02]  /*2670*/  @P0 IADD3.X R11, PT, PT, R11, UR23, RZ, P1, !PT ;  /* 0x000000170b0b0c10 */ /* 0x000fe40008ffe4ff */
[----:B0-----:R-:W-:-:S03]  /*2680*/  @P0 IADD3 R52, P1, P2, R48, UR13, R19 ;  /* 0x0000000d30340c10 */ /* 0x001fc6000fa3e013 */
[----:B------:R0:W5:Y:S01]  /*2690*/  @P0 LDG.E R13, desc[UR24][R10.64] ;  /* 0x000000180a0d0981 */ /* 0x000162000c1e1900 */
[----:B------:R-:W-:Y:S01]  /*26a0*/  @P0 IADD3.X R9, PT, PT, R26, UR16, RZ, P1, P2 ;  /* 0x000000101a090c10 */ /* 0x000fe20008fe44ff */
[----:B------:R-:W-:-:S03]  /*26b0*/  @P0 IMAD.SHL.U32 R8, R52, 0x4, RZ ;  /* 0x0000000434080824 */ /* 0x000fc600078e00ff */
[----:B------:R-:W-:Y:S02]  /*26c0*/  @P0 SHF.L.U64.HI R9, R52, 0x2, R9 ;  /* 0x0000000234090819 */ /* 0x000fe40000010209 */
[----:B------:R-:W-:Y:S02]  /*26d0*/  @!P0 CS2R R52, SRZ ;  /* 0x0000000000348805 */ /* 0x000fe4000001ff00 */
[----:B-1----:R-:W-:-:S04]  /*26e0*/  @P0 IADD3 R28, P1, PT, R8, UR19, RZ ;  /* 0x00000013081c0c10 */ /* 0x002fc8000ff3e0ff */
[----:B------:R-:W-:Y:S02]  /*26f0*/  @P0 IADD3.X R29, PT, PT, R9, UR15, RZ, P1, !PT ;  /* 0x0000000f091d0c10 */ /* 0x000fe40008ffe4ff */
[----:B------:R-:W-:-:S03]  /*2700*/  @P0 IADD3 R8, P1, PT, R8, UR21, RZ ;  /* 0x0000001508080c10 */ /* 0x000fc6000ff3e0ff */
[----:B------:R-:W5:Y:S01]  /*2710*/  @P0 LDG.E R53, desc[UR24][R28.64] ;  /* 0x000000181c350981 */ /* 0x000f62000c1e1900 */
[----:B------:R-:W-:-:S05]  /*2720*/  @P0 IADD3.X R9, PT, PT, R9, UR23, RZ, P1, !PT ;  /* 0x0000001709090c10 */ /* 0x000fca0008ffe4ff */
[----:B------:R2:W5:Y:S01]  /*2730*/  @P0 LDG.E R52, desc[UR24][R8.64] ;  /* 0x0000001808340981 */ /* 0x000562000c1e1900 */
[----:B0-----:R-:W-:Y:S02]  /*2740*/  HFMA2 R10, -RZ, RZ, 0.96630859375, -0.0022525787353515625 ;  /* 0x3bbb989dff0a7431 */ /* 0x001fe400000001ff */
[----:B------:R-:W-:Y:S01]  /*2750*/  IMAD.U32 R3, R3, 0x10000, RZ ;  /* 0x0001000003037824 */ /* 0x000fe200078e00ff */
[----:B------:R-:W-:Y:S01]  /*2760*/  FMNMX3 R54, |R7|, R54, |R6|, !PT ;  /* 0x0000003607367276 */ /* 0x000fe20007800606 */
[----:B------:R-:W-:Y:S01]  /*2770*/  IMAD.MOV.U32 R11, RZ, RZ, 0x437c0000 ;  /* 0x437c0000ff0b7424 */ /* 0x000fe200078e00ff */
[----:B------:R-:W-:Y:S01]  /*2780*/  LOP3.LUT R23, R23, 0xffff, RZ, 0xc0, !PT ;  /* 0x0000ffff17177812 */ /* 0x000fe200078ec0ff */
[----:B------:R-:W-:Y:S01]  /*2790*/  IMAD.U32 R55, R55, 0x10000, RZ ;  /* 0x0001000037377824 */ /* 0x000fe200078e00ff */
[----:B------:R-:W-:Y:S01]  /*27a0*/  FMNMX3 R54, |R5|, R54, |R4|, !PT ;  /* 0x0000003605367276 */ /* 0x000fe20007800604 */
[----:B------:R-:W-:Y:S01]  /*27b0*/  BSSY.RECONVERGENT B1, `(.L_x_13445) ;  /* 0x000002e000017945 */ /* 0x000fe20003800200 */
[----:B------:R-:W-:Y:S01]  /*27c0*/  LOP3.LUT R5, R0, 0xff, RZ, 0xc0, !PT ;  /* 0x000000ff00057812 */ /* 0x000fe200078ec0ff */
[----:B------:R-:W-:-:S02]  /*27d0*/  IMAD.U32 R33, R33, 0x10000, RZ ;  /* 0x0001000021217824 */ /* 0x000fc400078e00ff */
[----:B------:R-:W-:Y:S01]  /*27e0*/  FFMA.SAT R10, R3, -R10, 0.5 ;  /* 0x3f000000030a7423 */ /* 0x000fe2000000280a */
[----:B------:R-:W-:Y:S01]  /*27f0*/  LOP3.LUT R4, R31, 0xff, RZ, 0xc0, !PT ;  /* 0x000000ff1f047812 */ /* 0x000fe200078ec0ff */
[----:B------:R-:W-:Y:S02]  /*2800*/  IMAD R5, R32, 0x100, R5 ;  /* 0x0000010020057824 */ /* 0x000fe400078e0205 */
[----:B------:R-:W-:Y:S01]  /*2810*/  FFMA.RM R10, R10, R11, 12582913 ;  /* 0x4b4000010a0a7423 */ /* 0x000fe2000000400b */
[----:B------:R-:W-:Y:S02]  /*2820*/  LEA R4, R57, R4, 0x8 ;  /* 0x0000000439047211 */ /* 0x000fe400078e40ff */
[----:B------:R-:W-:Y:S01]  /*2830*/  LOP3.LUT R55, R55, 0xff0000, RZ, 0xc0, !PT ;  /* 0x00ff000037377812 */ /* 0x000fe200078ec0ff */
[C---:B------:R-:W-:Y:S01]  /*2840*/  FADD R6, R10.reuse, -12583039 ;  /* 0xcb40007f0a067421 */ /* 0x040fe20000000000 */
[----:B------:R-:W-:Y:S01]  /*2850*/  IMAD.SHL.U32 R0, R10, 0x800000, RZ ;  /* 0x008000000a007824 */ /* 0x000fe200078e00ff */
[----:B------:R-:W-:-:S02]  /*2860*/  SHF.L.U32 R2, R2, 0x10, RZ ;  /* 0x0000001002027819 */ /* 0x000fc400000006ff */
[----:B------:R-:W-:Y:S01]  /*2870*/  FFMA R6, R3, -1.4426950216293334961, -R6 ;  /* 0xbfb8aa3b03067823 */ /* 0x000fe20000000806 */
[----:B------:R-:W-:Y:S02]  /*2880*/  LOP3.LUT R55, R55, 0xffff, R4, 0xf8, !PT ;  /* 0x0000ffff37377812 */ /* 0x000fe400078ef804 */
[----:B------:R-:W-:Y:S01]  /*2890*/  LOP3.LUT R4, R12, 0xffff, RZ, 0xc0, !PT ;  /* 0x0000ffff0c047812 */ /* 0x000fe200078ec0ff */
[----:B------:R-:W-:Y:S01]  /*28a0*/  FFMA R6, R3, -1.925963033500011079e-08, R6 ;  /* 0xb2a5706003067823 */ /* 0x000fe20000000006 */
[----:B------:R-:W-:Y:S01]  /*28b0*/  FMNMX3 R27, |R27|, R54, |R30|, !PT ;  /* 0x000000361b1b7276 */ /* 0x000fe2000780061e */
[----:B------:R-:W-:Y:S01]  /*28c0*/  IMAD.SHL.U32 R12, R23, 0x1000000, RZ ;  /* 0x01000000170c7824 */ /* 0x000fe200078e00ff */
[----:B------:R-:W-:Y:S01]  /*28d0*/  SHF.L.U32 R4, R4, 0x18, RZ ;  /* 0x0000001804047819 */ /* 0x000fe200000006ff */
[----:B------:R-:W0:Y:S01]  /*28e0*/  MUFU.EX2 R7, R6 ;  /* 0x0000000600077308 */ /* 0x000e220000000800 */
[----:B------:R-:W-:Y:S02]  /*28f0*/  IADD3 R30, P1, PT, R50, R48, RZ ;  /* 0x00000030321e7210 */ /* 0x000fe40007f3e0ff */
[----:B------:R-:W-:-:S03]  /*2900*/  LOP3.LUT R12, R55, R12, RZ, 0xfc, !PT ;  /* 0x0000000c370c7212 */ /* 0x000fc600078efcff */
[----:B------:R-:W-:Y:S02]  /*2910*/  IMAD.X R31, RZ, RZ, R26, P1 ;  /* 0x000000ffff1f7224 */ /* 0x000fe400008e061a */
[----:B0-----:R-:W-:Y:S01]  /*2920*/  FFMA R0, R0, R7, 1 ;  /* 0x3f80000000007423 */ /* 0x001fe20000000007 */
[----:B------:R-:W-:-:S03]  /*2930*/  LOP3.LUT R7, R5, 0xffff, RZ, 0xc0, !PT ;  /* 0x0000ffff05077812 */ /* 0x000fc600078ec0ff */
[----:B------:R-:W-:Y:S01]  /*2940*/  VIADD R5, R0, 0x1800000 ;  /* 0x0180000000057836 */ /* 0x000fe20000000000 */
[----:B------:R-:W-:-:S04]  /*2950*/  LOP3.LUT R7, R7, 0xff0000, R2, 0xf8, !PT ;  /* 0x00ff000007077812 */ /* 0x000fc800078ef802 */
[----:B------:R-:W-:Y:S02]  /*2960*/  LOP3.LUT R5, R5, 0x7f800000, RZ, 0xc0, !PT ;  /* 0x7f80000005057812 */ /* 0x000fe400078ec0ff */
[----:B------:R-:W-:Y:S02]  /*2970*/  LOP3.LUT R11, R7, R4, RZ, 0xfc, !PT ;  /* 0x00000004070b7212 */ /* 0x000fe400078efcff */
[----:B------:R-:W-:Y:S02]  /*2980*/  ISETP.GT.U32.AND P0, PT, R5, 0x1ffffff, PT ;  /* 0x01ffffff0500780c */ /* 0x000fe40003f04070 */
[----:B--2---:R-:W-:Y:S02]  /*2990*/  PRMT R9, R18, 0x7632, R9 ;  /* 0x0000763212097816 */ /* 0x004fe40000000009 */
[----:B---3--:R-:W-:Y:S02]  /*29a0*/  PRMT R8, R17, 0x7632, R8 ;  /* 0x0000763211087816 */ /* 0x008fe40000000008 */
[----:B----4-:R-:W-:-:S02]  /*29b0*/  PRMT R7, R16, 0x7632, R7 ;  /* 0x0000763210077816 */ /* 0x010fc40000000007 */
[----:B-----5:R-:W-:Y:S02]  /*29c0*/  PRMT R6, R15, 0x7632, R6 ;  /* 0x000076320f067816 */ /* 0x020fe40000000006 */
[----:B------:R-:W-:Y:S02]  /*29d0*/  PRMT R5, R14, 0x7632, R5 ;  /* 0x000076320e057816 */ /* 0x000fe40000000005 */
[----:B------:R-:W-:Y:S02]  /*29e0*/  PRMT R4, R13, 0x7632, R4 ;  /* 0x000076320d047816 */ /* 0x000fe40000000004 */
[----:B------:R-:W-:Y:S02]  /*29f0*/  PRMT R10, R53, 0x7632, R10 ;  /* 0x00007632350a7816 */ /* 0x000fe4000000000a */
[----:B------:R-:W-:Y:S01]  /*2a00*/  PRMT R23, R52, 0x7632, R23 ;  /* 0x0000763234177816 */ /* 0x000fe20000000017 */
[----:B------:R-:W-:Y:S06]  /*2a10*/  @P0 BRA `(.L_x_13446) ;  /* 0x00000000000c0947 */ /* 0x000fec0003800000 */
[----:B------:R-:W-:-:S07]  /*2a20*/  MOV R24, 0x2a40 ;  /* 0x00002a4000187802 */ /* 0x000fce0000000f00 */
[----:B------:R-:W-:Y:S05]  /*2a30*/  CALL.REL.NOINC `($__internal_451_$__cuda_sm20_rcp_rn_f32_slowpath) ;  /* 0x0000005400f07944 */ /* 0x000fea0003c00000 */
[----:B------:R-:W-:Y:S05]  /*2a40*/  BRA `(.L_x_13447) ;  /* 0x0000000000107947 */ /* 0x000fea0003800000 */
.L_x_13446:
[----:B------:R-:W0:Y:S02]  /*2a50*/  MUFU.RCP R55, R0 ;  /* 0x0000000000377308 */ /* 0x000e240000001000 */
[----:B0-----:R-:W-:-:S04]  /*2a60*/  FFMA R2, R0, R55, -1 ;  /* 0xbf80000000027423 */ /* 0x001fc80000000037 */
[----:B------:R-:W-:-:S04]  /*2a70*/  FADD.FTZ R2, -R2, -RZ ;  /* 0x800000ff02027221 */ /* 0x000fc80000010100 */
[----:B------:R-:W-:-:S07]  /*2a80*/  FFMA R55, R55, R2, R55 ;  /* 0x0000000237377223 */ /* 0x000fce0000000037 */
.L_x_13447:
[----:B------:R-:W-:Y:S05]  /*2a90*/  BSYNC.RECONVERGENT B1 ;  /* 0x0000000000017941 */ /* 0x000fea0003800200 */
.L_x_13445:
[----:B------:R-:W-:Y:S01]  /*2aa0*/  SHF.L.U32 R34, R34, 0x10, RZ ;  /* 0x0000001022227819 */ /* 0x000fe200000006ff */
[----:B------:R-:W-:Y:S01]  /*2ab0*/  IMAD.MOV.U32 R25, RZ, RZ, 0x3bbb989d ;  /* 0x3bbb989dff197424 */ /* 0x000fe200078e00ff */
[----:B------:R-:W-:Y:S01]  /*2ac0*/  BSSY.RECONVERGENT B1, `(.L_x_13448) ;  /* 0x000001b000017945 */ /* 0x000fe20003800200 */
[----:B------:R-:W-:Y:S02]  /*2ad0*/  IMAD.U32 R47, R47, 0x10000, RZ ;  /* 0x000100002f2f7824 */ /* 0x000fe400078e00ff */
        /* <DEDUP_REMOVED lines=17> */
[----:B------:R-:W-:Y:S02]  /*2bf0*/  MOV R0, R2 ;  /* 0x0000000200007202 */ /* 0x000fe40000000f00 */
[----:B------:R-:W-:-:S07]  /*2c00*/  MOV R24, 0x2c20 ;  /* 0x00002c2000187802 */ /* 0x000fce0000000f00 */
[----:B------:R-:W-:Y:S05]  /*2c10*/  CALL.REL.NOINC `($__internal_451_$__cuda_sm20_rcp_rn_f32_slowpath) ;  /* 0x0000005400787944 */ /* 0x000fea0003c00000 */
[----:B------:R-:W-:Y:S05]  /*2c20*/  BRA `(.L_x_13450) ;  /* 0x0000000000107947 */ /* 0x000fea0003800000 */
.L_x_13449:
[----:B------:R-:W0:Y:S02]  /*2c30*/  MUFU.RCP R55, R2 ;  /* 0x0000000200377308 */ /* 0x000e240000001000 */
[----:B0-----:R-:W-:-:S04]  /*2c40*/  FFMA R0, R2, R55, -1 ;  /* 0xbf80000002007423 */ /* 0x001fc80000000037 */
[----:B------:R-:W-:-:S04]  /*2c50*/  FADD.FTZ R0, -R0, -RZ ;  /* 0x800000ff00007221 */ /* 0x000fc80000010100 */
[----:B------:R-:W-:-:S07]  /*2c60*/  FFMA R55, R55, R0, R55 ;  /* 0x0000000037377223 */ /* 0x000fce0000000037 */
.L_x_13450:
[----:B------:R-:W-:Y:S05]  /*2c70*/  BSYNC.RECONVERGENT B1 ;  /* 0x0000000000017941 */ /* 0x000fea0003800200 */
.L_x_13448:
        /* <DEDUP_REMOVED lines=21> */
[----:B------:R-:W-:Y:S01]  /*2dd0*/  IMAD.MOV.U32 R0, RZ, RZ, R24 ;  /* 0x000000ffff007224 */ /* 0x000fe200078e0018 */
[----:B------:R-:W-:-:S07]  /*2de0*/  MOV R24, 0x2e00 ;  /* 0x00002e0000187802 */ /* 0x000fce0000000f00 */
[----:B------:R-:W-:Y:S05]  /*2df0*/  CALL.REL.NOINC `($__internal_451_$__cuda_sm20_rcp_rn_f32_slowpath) ;  /* 0x0000005400007944 */ /* 0x000fea0003c00000 */
[----:B------:R-:W-:Y:S05]  /*2e00*/  BRA `(.L_x_13453) ;  /* 0x0000000000107947 */ /* 0x000fea0003800000 */
.L_x_13452:
[----:B------:R-:W0:Y:S02]  /*2e10*/  MUFU.RCP R55, R24 ;  /* 0x0000001800377308 */ /* 0x000e240000001000 */
[----:B0-----:R-:W-:-:S04]  /*2e20*/  FFMA R0, R24, R55, -1 ;  /* 0xbf80000018007423 */ /* 0x001fc80000000037 */
[----:B------:R-:W-:-:S04]  /*2e30*/  FADD.FTZ R0, -R0, -RZ ;  /* 0x800000ff00007221 */ /* 0x000fc80000010100 */
[----:B------:R-:W-:-:S07]  /*2e40*/  FFMA R55, R55, R0, R55 ;  /* 0x0000000037377223 */ /* 0x000fce0000000037 */
.L_x_13453:
[----:B------:R-:W-:Y:S05]  /*2e50*/  BSYNC.RECONVERGENT B1 ;  /* 0x0000000000017941 */ /* 0x000fea0003800200 */
.L_x_13451:
        /* <DEDUP_REMOVED lines=25> */
.L_x_13455:
[----:B------:R-:W0:Y:S02]  /*2ff0*/  MUFU.RCP R55, R24 ;  /* 0x0000001800377308 */ /* 0x000e240000001000 */
[----:B0-----:R-:W-:-:S04]  /*3000*/  FFMA R0, R24, R55, -1 ;  /* 0xbf80000018007423 */ /* 0x001fc80000000037 */
[----:B------:R-:W-:-:S04]  /*3010*/  FADD.FTZ R0, -R0, -RZ ;  /* 0x800000ff00007221 */ /* 0x000fc80000010100 */
[----:B------:R-:W-:-:S07]  /*3020*/  FFMA R55, R55, R0, R55 ;  /* 0x0000000037377223 */ /* 0x000fce0000000037 */
.L_x_13456:
[----:B------:R-:W-:Y:S05]  /*3030*/  BSYNC.RECONVERGENT B1 ;  /* 0x0000000000017941 */ /* 0x000fea0003800200 */
.L_x_13454:
        /* <DEDUP_REMOVED lines=25> */
.L_x_13458:
[----:B------:R-:W0:Y:S02]  /*31d0*/  MUFU.RCP R55, R24 ;  /* 0x0000001800377308 */ /* 0x000e240000001000 */
[----:B0-----:R-:W-:-:S04]  /*31e0*/  FFMA R0, R24, R55, -1 ;  /* 0xbf80000018007423 */ /* 0x001fc80000000037 */
[----:B------:R-:W-:-:S04]  /*31f0*/  FADD.FTZ R0, -R0, -RZ ;  /* 0x800000ff00007221 */ /* 0x000fc80000010100 */
[----:B------:R-:W-:-:S07]  /*3200*/  FFMA R55, R55, R0, R55 ;  /* 0x0000000037377223 */ /* 0x000fce0000000037 */
.L_x_13459:
[----:B------:R-:W-:Y:S05]  /*3210*/  BSYNC.RECONVERGENT B1 ;  /* 0x0000000000017941 */ /* 0x000fea0003800200 */
.L_x_13457:
        /* <DEDUP_REMOVED lines=25> */
.L_x_13461:
[----:B------:R-:W0:Y:S02]  /*33b0*/  MUFU.RCP R55, R28 ;  /* 0x0000001c00377308 */ /* 0x000e240000001000 */
[----:B0-----:R-:W-:-:S04]  /*33c0*/  FFMA R0, R28, R55, -1 ;  /* 0xbf8000001c007423 */ /* 0x001fc80000000037 */
[----:B------:R-:W-:-:S04]  /*33d0*/  FADD.FTZ R0, -R0, -RZ ;  /* 0x800000ff00007221 */ /* 0x000fc80000010100 */
[----:B------:R-:W-:-:S07]  /*33e0*/  FFMA R55, R55, R0, R55 ;  /* 0x0000000037377223 */ /* 0x000fce0000000037 */
.L_x_13462:
[----:B------:R-:W-:Y:S05]  /*33f0*/  BSYNC.RECONVERGENT B1 ;  /* 0x0000000000017941 */ /* 0x000fea0003800200 */
.L_x_13460:
        /* <DEDUP_REMOVED lines=25> */
.L_x_13464:
[----:B------:R-:W0:Y:S02]  /*3590*/  MUFU.RCP R55, R28 ;  /* 0x0000001c00377308 */ /* 0x000e240000001000 */
[----:B0-----:R-:W-:-:S04]  /*35a0*/  FFMA R0, R28, R55, -1 ;  /* 0xbf8000001c007423 */ /* 0x001fc80000000037 */
[----:B------:R-:W-:-:S04]  /*35b0*/  FADD.FTZ R0, -R0, -RZ ;  /* 0x800000ff00007221 */ /* 0x000fc80000010100 */
[----:B------:R-:W-:-:S07]  /*35c0*/  FFMA R55, R55, R0, R55 ;  /* 0x0000000037377223 */ /* 0x000fce0000000037 */
.L_x_13465:
[----:B------:R-:W-:Y:S05]  /*35d0*/  BSYNC.RECONVERGENT B1 ;  /* 0x0000000000017941 */ /* 0x000fea0003800200 */
.L_x_13463:
        /* <DEDUP_REMOVED lines=25> */
.L_x_13467:
[----:B------:R-:W0:Y:S02]  /*3770*/  MUFU.RCP R55, R24 ;  /* 0x0000001800377308 */ /* 0x000e240000001000 */
[----:B0-----:R-:W-:-:S04]  /*3780*/  FFMA R0, R24, R55, -1 ;  /* 0xbf80000018007423 */ /* 0x001fc80000000037 */
[----:B------:R-:W-:-:S04]  /*3790*/  FADD.FTZ R0, -R0, -RZ ;  /* 0x800000ff00007221 */ /* 0x000fc80000010100 */
[----:B------:R-:W-:-:S07]  /*37a0*/  FFMA R55, R55, R0, R55 ;  /* 0x0000000037377223 */ /* 0x000fce0000000037 */
.L_x_13468:
[----:B------:R-:W-:Y:S05]  /*37b0*/  BSYNC.RECONVERGENT B1 ;  /* 0x0000000000017941 */ /* 0x000fea0003800200 */
.L_x_13466:
[----:B------:R-:W-:Y:S02]  /*37c0*/  VIADD R0, R21, 0x1 ;  /* 0x0000000115007836 */ /* 0x000fe40000000000 */
[C---:B------:R-:W-:Y:S01]  /*37d0*/  FMUL R40, R56.reuse, UR12 ;  /* 0x0000000c38287c20 */ /* 0x040fe20008400000 */
[----:B------:R-:W-:Y:S01]  /*37e0*/  FMUL R37, R47, UR12 ;  /* 0x0000000c2f257c20 */ /* 0x000fe20008400000 */
[----:B------:R-:W-:Y:S01]  /*37f0*/  FMNMX3 R45, |R56|, R27, |R47|, !PT ;  /* 0x0000001b382d7276 */ /* 0x000fe2000780062f */
[----:B------:R-:W-:Y:S01]  /*3800*/  FMUL R41, R38, UR12 ;  /* 0x0000000c26297c20 */ /* 0x000fe20008400000 */
[----:B------:R-:W-:Y:S01]  /*3810*/  ISETP.GE.U32.AND P0, PT, R0, UR7, PT ;  /* 0x0000000700007c0c */ /* 0x000fe2000bf06070 */
[----:B------:R-:W-:Y:S01]  /*3820*/  FADD R0, -R55, 1 ;  /* 0x3f80000037007421 */ /* 0x000fe20000000100 */
[----:B------:R-:W-:Y:S01]  /*3830*/  F2FP.SATFINITE.E4M3.F32.PACK_AB_MERGE_C R40, RZ, R40, RZ ;  /* 0x00000028ff28723e */ /* 0x000fe200048070ff */
[----:B------:R-:W-:Y:S01]  /*3840*/  FMUL R42, R43, UR12 ;  /* 0x0000000c2b2a7c20 */ /* 0x000fe20008400000 */
[----:B------:R-:W-:Y:S01]  /*3850*/  ISETP.GE.U32.OR P0, PT, R50, UR14, P0 ;  /* 0x0000000e32007c0c */ /* 0x000fe20008706470 */
[----:B------:R-:W-:Y:S01]  /*3860*/  FMUL R0, R0, R55 ;  /* 0x0000003700007220 */ /* 0x000fe20000400000 */
[----:B------:R-:W-:Y:S01]  /*3870*/  F2FP.SATFINITE.E4M3.F32.PACK_AB_MERGE_C R37, RZ, R37, RZ ;  /* 0x00000025ff25723e */ /* 0x000fe200048070ff */
[----:B------:R-:W-:Y:S01]  /*3880*/  FMUL R54, R39, UR12 ;  /* 0x0000000c27367c20 */ /* 0x000fe20008400000 */
[----:B------:R-:W-:Y:S01]  /*3890*/  BSSY.RECONVERGENT B0, `(.L_x_13469) ;  /* 0x000002d000007945 */ /* 0x000fe20003800200 */
[----:B------:R-:W-:Y:S01]  /*38a0*/  FFMA R32, R36, R0, R55 ;  /* 0x0000000024207223 */ /* 0x000fe20000000037 */
[----:B------:R-:W-:Y:S01]  /*38b0*/  FMUL R36, R33, UR12 ;  /* 0x0000000c21247c20 */ /* 0x000fe20008400000 */
[----:B------:R-:W-:-:S02]  /*38c0*/  IADD3 R0, P3, PT, R48, UR13, RZ ;  /* 0x0000000d30007c10 */ /* 0x000fc4000ff7e0ff */
[----:B------:R-:W-:Y:S01]  /*38d0*/  FMUL R32, R35, R32 ;  /* 0x0000002023207220 */ /* 0x000fe20000400000 */
[----:B------:R-:W-:Y:S01]  /*38e0*/  FMUL R35, R34, UR12 ;  /* 0x0000000c22237c20 */ /* 0x000fe20008400000 */
[----:B------:R-:W-:Y:S02]  /*38f0*/  F2FP.SATFINITE.E4M3.F32.PACK_AB_MERGE_C R36, RZ, R36, RZ ;  /* 0x00000024ff24723e */ /* 0x000fe400048070ff */
[----:B------:R-:W-:Y:S01]  /*3900*/  @!P0 IADD3 R2, P1, PT, R30, UR26, RZ ;  /* 0x0000001a1e028c10 */ /* 0x000fe2000ff3e0ff */
[----:B------:R-:W-:Y:S01]  /*3910*/  FMUL R55, R32, UR12 ;  /* 0x0000000c20377c20 */ /* 0x000fe20008400000 */
[----:B------:R-:W-:Y:S02]  /*3920*/  @!P0 LEA R28, P2, R30, UR8, 0x1 ;  /* 0x000000081e1c8c11 */ /* 0x000fe4000f8408ff */
[----:B------:R-:W-:Y:S02]  /*3930*/  @!P0 IADD3.X R3, PT, PT, R31, UR29, RZ, P1, !PT ;  /* 0x0000001d1f038c10 */ /* 0x000fe40008ffe4ff */
[----:B------:R-:W-:-:S02]  /*3940*/  @!P0 LEA R24, P1, R2, UR8, 0x1 ;  /* 0x0000000802188c11 */ /* 0x000fc4000f8208ff */
[----:B------:R-:W-:Y:S02]  /*3950*/  F2FP.SATFINITE.E4M3.F32.PACK_AB_MERGE_C R35, RZ, R35, RZ ;  /* 0x00000023ff23723e */ /* 0x000fe400048070ff */
[----:B------:R-:W-:Y:S01]  /*3960*/  @!P0 LEA.HI.X R25, R2, UR9, R3, 0x1, P1 ;  /* 0x0000000902198c11 */ /* 0x000fe200088f0c03 */
[----:B------:R-:W-:Y:S01]  /*3970*/  VIADD R2, R20, 0x1d ;  /* 0x0000001d14027836 */ /* 0x000fe20000000000 */
[----:B------:R-:W-:Y:S02]  /*3980*/  IADD3 R3, PT, PT, R21, 0x3, RZ ;  /* 0x0000000315037810 */ /* 0x000fe40007ffe0ff */
[----:B------:R-:W-:Y:S02]  /*3990*/  @!P0 LEA.HI.X R29, R30, UR9, R31, 0x1, P2 ;  /* 0x000000091e1d8c11 */ /* 0x000fe400090f0c1f */
[----:B------:R-:W-:Y:S02]  /*39a0*/  LOP3.LUT R27, R2, 0x1f, RZ, 0xc0, !PT ;  /* 0x0000001f021b7812 */ /* 0x000fe400078ec0ff */
[----:B------:R-:W-:-:S02]  /*39b0*/  ISETP.GE.U32.AND P1, PT, R3, UR7, PT ;  /* 0x0000000703007c0c */ /* 0x000fc4000bf26070 */
[----:B------:R-:W-:Y:S02]  /*39c0*/  @!P0 PRMT R47, R37, 0x7604, R40 ;  /* 0x00007604252f8816 */ /* 0x000fe40000000028 */
[----:B------:R-:W-:Y:S02]  /*39d0*/  @!P0 PRMT R49, R35, 0x7604, R36 ;  /* 0x0000760423318816 */ /* 0x000fe40000000024 */
[C---:B------:R-:W-:Y:S01]  /*39e0*/  ISETP.LT.U32.AND P1, PT, R27.reuse, UR14, !P1 ;  /* 0x0000000e1b007c0c */ /* 0x040fe2000cf21070 */
[----:B------:R0:W-:Y:S01]  /*39f0*/  @!P0 STG.E.U16 desc[UR24][R28.64], R47 ;  /* 0x0000002f1c008986 */ /* 0x0001e2000c101518 */
[----:B------:R-:W-:Y:S02]  /*3a00*/  IADD3.X R2, PT, PT, R26, UR16, RZ, P3, !PT ;  /* 0x000000101a027c10 */ /* 0x000fe40009ffe4ff */
[----:B------:R-:W-:Y:S01]  /*3a10*/  IADD3 R26, P2, PT, R27, R0, RZ ;  /* 0x000000001b1a7210 */ /* 0x000fe20007f5e0ff */
[----:B------:R0:W-:Y:S01]  /*3a20*/  @!P0 STG.E.U16 desc[UR24][R24.64], R49 ;  /* 0x0000003118008986 */ /* 0x0001e2000c101518 */
[----:B------:R-:W-:-:S02]  /*3a30*/  F2FP.SATFINITE.E4M3.F32.PACK_AB_MERGE_C R41, RZ, R41, RZ ;  /* 0x00000029ff29723e */ /* 0x000fc400048070ff */
[----:B------:R-:W-:Y:S01]  /*3a40*/  F2FP.SATFINITE.E4M3.F32.PACK_AB_MERGE_C R42, RZ, R42, RZ ;  /* 0x0000002aff2a723e */ /* 0x000fe200048070ff */
[----:B------:R-:W-:Y:S01]  /*3a50*/  IMAD.X R27, RZ, RZ, R2, P2 ;  /* 0x000000ffff1b7224 */ /* 0x000fe200010e0602 */
[----:B------:R-:W-:Y:S02]  /*3a60*/  F2FP.SATFINITE.E4M3.F32.PACK_AB_MERGE_C R55, RZ, R55, RZ ;  /* 0x00000037ff37723e */ /* 0x000fe400048070ff */
[----:B------:R-:W-:Y:S02]  /*3a70*/  F2FP.SATFINITE.E4M3.F32.PACK_AB_MERGE_C R54, RZ, R54, RZ ;  /* 0x00000036ff36723e */ /* 0x000fe400048070ff */
[----:B------:R-:W-:-:S04]  /*3a80*/  @P1 IADD3 R46, P2, PT, R26, UR13, RZ ;  /* 0x0000000d1a2e1c10 */ /* 0x000fc8000ff5e0ff */
[----:B------:R-:W-:-:S04]  /*3a90*/  @P1 IADD3.X R51, PT, PT, R27, UR16, RZ, P2, !PT ;  /* 0x000000101b331c10 */ /* 0x000fc800097fe4ff */
[C---:B------:R-:W-:Y:S01]  /*3aa0*/  @P1 SHF.L.U64.HI R44, R46.reuse, 0x2, R51 ;  /* 0x000000022e2c1819 */ /* 0x040fe20000010233 */
[----:B------:R-:W-:Y:S01]  /*3ab0*/  @P1 IMAD.SHL.U32 R46, R46, 0x4, RZ ;  /* 0x000000042e2e1824 */ /* 0x000fe200078e00ff */
        /* <DEDUP_REMOVED lines=10> */
.L_x_13470:
[----:B------:R-:W-:Y:S05]  /*3b60*/  BSYNC.RECONVERGENT B0 ;  /* 0x0000000000007941 */ /* 0x000fea0003800200 */
.L_x_13469:
[----:B------:R-:W-:Y:S04]  /*3b70*/  BSSY.RECONVERGENT B0, `(.L_x_13471) ;  /* 0x000000a000007945 */ /* 0x000fe80003800200 */
[----:B------:R-:W-:Y:S05]  /*3b80*/  @P0 BRA `(.L_x_13472) ;  /* 0x0000000000200947 */ /* 0x000fea0003800000 */
[----:B0-----:R-:W-:Y:S01]  /*3b90*/  MOV R25, UR26 ;  /* 0x0000001a00197c02 */ /* 0x001fe20008000f00 */
[----:B------:R-:W-:Y:S01]  /*3ba0*/  UIMAD UR4, UR29, 0x3, URZ ;  /* 0x000000031d0478a4 */ /* 0x000fe2000f8e02ff */
[----:B------:R-:W-:-:S03]  /*3bb0*/  PRMT R29, R55, 0x7604, R42 ;  /* 0x00007604371d7816 */ /* 0x000fc6000000002a */
[----:B------:R-:W-:-:S04]  /*3bc0*/  IMAD.WIDE.U32 R30, R25, 0x3, R30 ;  /* 0x00000003191e7825 */ /* 0x000fc800078e001e */
[----:B------:R-:W-:Y:S01]  /*3bd0*/  VIADD R25, R31, UR4 ;  /* 0x000000041f197c36 */ /* 0x000fe20008000000 */
[----:B------:R-:W-:-:S04]  /*3be0*/  LEA R24, P0, R30, UR8, 0x1 ;  /* 0x000000081e187c11 */ /* 0x000fc8000f8008ff */
[----:B------:R-:W-:-:S05]  /*3bf0*/  LEA.HI.X R25, R30, UR9, R25, 0x1, P0 ;  /* 0x000000091e197c11 */ /* 0x000fca00080f0c19 */
[----:B------:R1:W-:Y:S04]  /*3c00*/  STG.E.U16 desc[UR24][R24.64], R29 ;  /* 0x0000001d18007986 */ /* 0x0003e8000c101518 */
.L_x_13472:
[----:B------:R-:W-:Y:S05]  /*3c10*/  BSYNC.RECONVERGENT B0 ;  /* 0x0000000000007941 */ /* 0x000fea0003800200 */
.L_x_13471:
[----:B01----:R-:W-:Y:S01]  /*3c20*/  @P1 IADD3 R24, P0, PT, R46, UR19, RZ ;  /* 0x000000132e181c10 */ /* 0x003fe2000ff1e0ff */
[----:B------:R-:W-:Y:S01]  /*3c30*/  VOTEU.ANY UP0, P1 ;  /* 0x0000000000ff7886 */ /* 0x000fe20000800100 */
[----:B------:R-:W-:Y:S01]  /*3c40*/  IMAD.U32 R29, RZ, RZ, UR26 ;  /* 0x0000001aff1d7e24 */ /* 0x000fe2000f8e00ff */
[----:B------:R-:W-:Y:S02]  /*3c50*/  @!P1 CS2R R50, SRZ ;  /* 0x0000000000329805 */ /* 0x000fe4000001ff00 */
[----:B------:R-:W-:Y:S01]  /*3c60*/  @P1 IADD3.X R25, PT, PT, R44, UR15, RZ, P0, !PT ;  /* 0x0000000f2c191c10 */ /* 0x000fe200087fe4ff */
[----:B------:R-:W-:Y:S01]  /*3c70*/  @UP0 UIMAD UR4, UR29, 0x5, URZ ;  /* 0x000000051d0408a4 */ /* 0x000fe2000f8e02ff */
[----:B------:R-:W-:Y:S01]  /*3c80*/  @P1 IMAD.WIDE.U32 R28, R29, 0x5, R26 ;  /* 0x000000051d1c1825 */ /* 0x000fe200078e001a */
[----:B------:R-:W-:Y:S02]  /*3c90*/  FMNMX3 R33, |R33|, R45, |R34|, !PT ;  /* 0x0000002d21217276 */ /* 0x000fe40007800622 */
[----:B------:R0:W2:Y:S01]  /*3ca0*/  @P1 LDG.E R51, desc[UR24][R24.64] ;  /* 0x0000001818331981 */ /* 0x0000a2000c1e1900 */
[----:B------:R-:W-:Y:S01]  /*3cb0*/  IMAD.U32 R45, RZ, RZ, UR26 ;  /* 0x0000001aff2d7e24 */ /* 0x000fe2000f8e00ff */
[----:B------:R-:W-:Y:S01]  /*3cc0*/  @P1 IADD3 R31, PT, PT, R29, UR4, RZ ;  /* 0x000000041d1f1c10 */ /* 0x000fe2000fffe0ff */
[----:B------:R-:W-:Y:S01]  /*3cd0*/  @UP0 UIMAD UR4, UR29, 0x6, URZ ;  /* 0x000000061d0408a4 */ /* 0x000fe2000f8e02ff */
[----:B------:R-:W-:-:S02]  /*3ce0*/  @P1 IADD3 R30, P0, PT, R46, UR21, RZ ;  /* 0x000000152e1e1c10 */ /* 0x000fc4000ff1e0ff */
[----:B------:R-:W-:Y:S02]  /*3cf0*/  FMNMX3 R33, |R39|, R33, |R38|, !PT ;  /* 0x0000002127217276 */ /* 0x000fe40007800626 */
[----:B0-----:R-:W-:Y:S01]  /*3d00*/  @P1 MOV R24, R26 ;  /* 0x0000001a00181202 */ /* 0x001fe20000000f00 */
[----:B------:R-:W-:Y:S01]  /*3d10*/  @P1 IMAD.MOV.U32 R25, RZ, RZ, R27 ;  /* 0x000000ffff191224 */ /* 0x000fe200078e001b */
[----:B------:R-:W-:-:S03]  /*3d20*/  @P1 SHF.L.U64.HI R34, R28, 0x2, R31 ;  /* 0x000000021c221819 */ /* 0x000fc6000001021f */
[----:B------:R-:W-:Y:S01]  /*3d30*/  @P1 IMAD.WIDE.U32 R24, R45, 0x6, R24 ;  /* 0x000000062d181825 */ /* 0x000fe200078e0018 */
[----:B------:R-:W-:-:S03]  /*3d40*/  @P1 IADD3.X R31, PT, PT, R44, UR23, RZ, P0, !PT ;  /* 0x000000172c1f1c10 */ /* 0x000fc600087fe4ff */
[----:B------:R-:W-:Y:S02]  /*3d50*/  @P1 IMAD.SHL.U32 R29, R28, 0x4, RZ ;  /* 0x000000041c1d1824 */ /* 0x000fe400078e00ff */
[----:B------:R-:W-:Y:S01]  /*3d60*/  @P1 VIADD R25, R25, UR4 ;  /* 0x0000000419191c36 */ /* 0x000fe20008000000 */
[----:B------:R0:W3:Y:S02]  /*3d70*/  @P1 LDG.E R50, desc[UR24][R30.64] ;  /* 0x000000181e321981 */ /* 0x0000e4000c1e1900 */
[C---:B------:R-:W-:Y:S02]  /*3d80*/  @P1 IADD3 R38, P2, PT, R29.reuse, UR19, RZ ;  /* 0x000000131d261c10 */ /* 0x040fe4000ff5e0ff */
[----:B------:R-:W-:Y:S01]  /*3d90*/  @!P1 CS2R R48, SRZ ;  /* 0x0000000000309805 */ /* 0x000fe2000001ff00 */
[----:B------:R-:W-:Y:S01]  /*3da0*/  @UP0 UIMAD UR4, UR29, 0x7, URZ ;  /* 0x000000071d0408a4 */ /* 0x000fe2000f8e02ff */
[----:B------:R-:W-:Y:S02]  /*3db0*/  @P1 IADD3 R28, P0, PT, R29, UR21, RZ ;  /* 0x000000151d1c1c10 */ /* 0x000fe4000ff1e0ff */
[C---:B0-----:R-:W-:Y:S01]  /*3dc0*/  @P1 SHF.L.U64.HI R31, R24.reuse, 0x2, R25 ;  /* 0x00000002181f1819 */ /* 0x041fe20000010219 */
[----:B------:R-:W-:Y:S01]  /*3dd0*/  @P1 IMAD.MOV.U32 R25, RZ, RZ, R27 ;  /* 0x000000ffff191224 */ /* 0x000fe200078e001b */
[----:B------:R-:W-:Y:S01]  /*3de0*/  @P1 SHF.L.U32 R30, R24, 0x2, RZ ;  /* 0x00000002181e1819 */ /* 0x000fe200000006ff */
[----:B------:R-:W-:Y:S01]  /*3df0*/  @P1 IMAD.MOV.U32 R24, RZ, RZ, R26 ;  /* 0x000000ffff181224 */ /* 0x000fe200078e001a */
[----:B------:R-:W-:-:S03]  /*3e00*/  @P1 IADD3.X R39, PT, PT, R34, UR15, RZ, P2, !PT ;  /* 0x0000000f22271c10 */ /* 0x000fc600097fe4ff */
[----:B------:R-:W-:Y:S01]  /*3e10*/  @P1 IMAD.WIDE.U32 R24, R45, 0x7, R24 ;  /* 0x000000072d181825 */ /* 0x000fe200078e0018 */
[----:B------:R-:W-:Y:S01]  /*3e20*/  @P1 IADD3.X R29, PT, PT, R34, UR23, RZ, P0, !PT ;  /* 0x00000017221d1c10 */ /* 0x000fe200087fe4ff */
[----:B------:R0:W4:Y:S03]  /*3e30*/  @P1 LDG.E R49, desc[UR24][R38.64] ;  /* 0x0000001826311981 */ /* 0x000126000c1e1900 */
[----:B------:R-:W-:Y:S01]  /*3e40*/  @P1 IADD3 R25, PT, PT, R25, UR4, RZ ;  /* 0x0000000419191c10 */ /* 0x000fe2000fffe0ff */
[----:B------:R1:W5:Y:S01]  /*3e50*/  @P1 LDG.E R48, desc[UR24][R28.64] ;  /* 0x000000181c301981 */ /* 0x000362000c1e1900 */
[----:B0-----:R-:W-:Y:S02]  /*3e60*/  @P1 IADD3 R38, P0, PT, R30, UR19, RZ ;  /* 0x000000131e261c10 */ /* 0x001fe4000ff1e0ff */
[C---:B------:R-:W-:Y:S01]  /*3e70*/  @P1 SHF.L.U64.HI R25, R24.reuse, 0x2, R25 ;  /* 0x0000000218191819 */ /* 0x040fe20000010219 */
[----:B------:R-:W-:Y:S01]  /*3e80*/  @P1 IMAD.SHL.U32 R24, R24, 0x4, RZ ;  /* 0x0000000418181824 */ /* 0x000fe200078e00ff */
[----:B------:R-:W-:-:S02]  /*3e90*/  @P1 IADD3.X R39, PT, PT, R31, UR15, RZ, P0, !PT ;  /* 0x0000000f1f271c10 */ /* 0x000fc400087fe4ff */
[----:B------:R-:W-:-:S04]  /*3ea0*/  @P1 IADD3 R30, P0, PT, R30, UR21, RZ ;  /* 0x000000151e1e1c10 */ /* 0x000fc8000ff1e0ff */
[----:B------:R-:W-:Y:S02]  /*3eb0*/  @P1 IADD3.X R31, PT, PT, R31, UR23, RZ, P0, !PT ;  /* 0x000000171f1f1c10 */ /* 0x000fe400087fe4ff */
[----:B-1----:R-:W-:-:S04]  /*3ec0*/  @P1 IADD3 R28, P0, PT, R24, UR19, RZ ;  /* 0x00000013181c1c10 */ /* 0x002fc8000ff1e0ff */
[C---:B------:R-:W-:Y:S02]  /*3ed0*/  @P1 IADD3.X R29, PT, PT, R25.reuse, UR15, RZ, P0, !PT ;  /* 0x0000000f191d1c10 */ /* 0x040fe400087fe4ff */
[----:B------:R-:W-:Y:S02]  /*3ee0*/  @P1 IADD3 R24, P0, PT, R24, UR21, RZ ;  /* 0x0000001518181c10 */ /* 0x000fe4000ff1e0ff */
[----:B------:R-:W-:Y:S02]  /*3ef0*/  @!P1 CS2R R46, SRZ ;  /* 0x00000000002e9805 */ /* 0x000fe4000001ff00 */
[----:B------:R-:W-:Y:S02]  /*3f00*/  @!P1 CS2R R44, SRZ ;  /* 0x00000000002c9805 */ /* 0x000fe4000001ff00 */
[----:B------:R-:W-:Y:S02]  /*3f10*/  @P1 IADD3.X R25, PT, PT, R25, UR23, RZ, P0, !PT ;  /* 0x0000001719191c10 */ /* 0x000fe400087fe4ff */
[----:B------:R0:W5:Y:S04]  /*3f20*/  @P1 LDG.E R47, desc[UR24][R38.64] ;  /* 0x00000018262f1981 */ /* 0x000168000c1e1900 */
[----:B------:R1:W5:Y:S04]  /*3f30*/  @P1 LDG.E R46, desc[UR24][R30.64] ;  /* 0x000000181e2e1981 */ /* 0x000368000c1e1900 */
[----:B------:R-:W5:Y:S04]  /*3f40*/  @P1 LDG.E R45, desc[UR24][R28.64] ;  /* 0x000000181c2d1981 */ /* 0x000f68000c1e1900 */
[----:B------:R1:W5:Y:S01]  /*3f50*/  @P1 LDG.E R44, desc[UR24][R24.64] ;  /* 0x00000018182c1981 */ /* 0x000362000c1e1900 */
[----:B0-----:R-:W-:-:S02]  /*3f60*/  HFMA2 R39, -RZ, RZ, 0.96630859375, -0.0022525787353515625 ;  /* 0x3bbb989dff277431 */ /* 0x001fc400000001ff */
[----:B------:R-:W-:Y:S02]  /*3f70*/  IMAD.U32 R52, R52, 0x10000, RZ ;  /* 0x0001000034347824 */ /* 0x000fe400078e00ff */
[----:B-1----:R-:W-:Y:S02]  /*3f80*/  IMAD.MOV.U32 R31, RZ, RZ, 0x437c0000 ;  /* 0x437c0000ff1f7424 */ /* 0x002fe400078e00ff */
[----:B------:R-:W-:-:S04]  /*3f90*/  FFMA.SAT R30, R52, -R39, 0.5 ;  /* 0x3f000000341e7423 */ /* 0x000fc80000002827 */
[----:B------:R-:W-:-:S04]  /*3fa0*/  FFMA.RM R30, R30, R31, 12582913 ;  /* 0x4b4000011e1e7423 */ /* 0x000fc8000000401f */
[----:B------:R-:W-:-:S04]  /*3fb0*/  FADD R31, R30, -12583039 ;  /* 0xcb40007f1e1f7421 */ /* 0x000fc80000000000 */
[----:B------:R-:W-:-:S04]  /*3fc0*/  FFMA R31, R52, -1.4426950216293334961, -R31 ;  /* 0xbfb8aa3b341f7823 */ /* 0x000fc8000000081f */
[----:B------:R-:W-:-:S06]  /*3fd0*/  FFMA R31, R52, -1.925963033500011079e-08, R31 ;  /* 0xb2a57060341f7823 */ /* 0x000fcc000000001f */
[----:B------:R-:W0:Y:S01]  /*3fe0*/  MUFU.EX2 R31, R31 ;  /* 0x0000001f001f7308 */ /* 0x000e220000000800 */
[----:B------:R-:W-:Y:S01]  /*3ff0*/  LOP3.LUT R24, R37, 0xff, RZ, 0xc0, !PT ;  /* 0x000000ff25187812 */ /* 0x000fe200078ec0ff */
[----:B------:R-:W-:-:S04]  /*4000*/  IMAD.SHL.U32 R30, R30, 0x800000, RZ ;  /* 0x008000001e1e7824 */ /* 0x000fc800078e00ff */
[----:B------:R-:W-:Y:S02]  /*4010*/  IMAD R35, R35, 0x100, R24 ;  /* 0x0000010023237824 */ /* 0x000fe400078e0218 */
[----:B0-----:R-:W-:-:S04]  /*4020*/  FFMA R24, R30, R31, 1 ;  /* 0x3f8000001e187423 */ /* 0x001fc8000000001f */
[----:B------:R-:W-:-:S05]  /*4030*/  VIADD R28, R24, 0x1800000 ;  /* 0x01800000181c7836 */ /* 0x000fca0000000000 */
[----:B------:R-:W-:Y:S02]  /*4040*/  LOP3.LUT R28, R28, 0x7f800000, RZ, 0xc0, !PT ;  /* 0x7f8000001c1c7812 */ /* 0x000fe400078ec0ff */
[----:B------:R-:W-:Y:S02]  /*4050*/  LOP3.LUT R29, R40, 0xff, RZ, 0xc0, !PT ;  /* 0x000000ff281d7812 */ /* 0x000fe400078ec0ff */
[----:B------:R-:W-:Y:S02]  /*4060*/  ISETP.GT.U32.AND P0, PT, R28, 0x1ffffff, PT ;  /* 0x01ffffff1c00780c */ /* 0x000fe40003f04070 */
[----:B------:R-:W-:Y:S01]  /*4070*/  SHF.L.U32 R54, R54, 0x10, RZ ;  /* 0x0000001036367819 */ /* 0x000fe200000006ff */
[----:B------:R-:W-:Y:S01]  /*4080*/  IMAD R25, R36, 0x100, R29 ;  /* 0x0000010024197824 */ /* 0x000fe200078e021d */
[----:B------:R-:W-:Y:S02]  /*4090*/  SHF.L.U32 R41, R41, 0x10, RZ ;  /* 0x0000001029297819 */ /* 0x000fe400000006ff */
[----:B------:R-:W-:-:S02]  /*40a0*/  LOP3.LUT R42, R42, 0xffff, RZ, 0xc0, !PT ;  /* 0x0000ffff2a2a7812 */ /* 0x000fc400078ec0ff */
[----:B------:R-:W-:Y:S02]  /*40b0*/  LOP3.LUT R30, R35, 0xffff, RZ, 0xc0, !PT ;  /* 0x0000ffff231e7812 */ /* 0x000fe400078ec0ff */
[----:B------:R-:W-:Y:S02]  /*40c0*/  LOP3.LUT R54, R54, 0xff0000, RZ, 0xc0, !PT ;  /* 0x00ff000036367812 */ /* 0x000fe400078ec0ff */
[----:B------:R-:W-:Y:S02]  /*40d0*/  LOP3.LUT R55, R55, 0xffff, RZ, 0xc0, !PT ;  /* 0x0000ffff37377812 */ /* 0x000fe400078ec0ff */
[----:B------:R-:W-:Y:S01]  /*40e0*/  FMNMX3 R43, |R43|, R33, |R32|, !PT ;  /* 0x000000212b2b7276 */ /* 0x000fe20007800620 */
[----:B------:R-:W-:Y:S01]  /*40f0*/  IMAD.SHL.U32 R42, R42, 0x1000000, RZ ;  /* 0x010000002a2a7824 */ /* 0x000fe200078e00ff */
[----:B------:R-:W-:Y:S02]  /*4100*/  LOP3.LUT R32, R30, 0xff0000, R41, 0xf8, !PT ;  /* 0x00ff00001e207812 */ /* 0x000fe400078ef829 */
[----:B------:R-:W-:Y:S01]  /*4110*/  IADD3 R30, P1, PT, R19, R0, RZ ;  /* 0x00000000131e7210 */ /* 0x000fe20007f3e0ff */
[----:B------:R-:W-:Y:S01]  /*4120*/  BSSY.RECONVERGENT B1, `(.L_x_13473) ;  /* 0x0000018000017945 */ /* 0x000fe20003800200 */
[----:B------:R-:W-:-:S02]  /*4130*/  LOP3.LUT R25, R54, 0xffff, R25, 0xf8, !PT ;  /* 0x0000ffff36197812 */ /* 0x000fc400078ef819 */
[----:B------:R-:W-:Y:S01]  /*4140*/  SHF.L.U32 R41, R55, 0x18, RZ ;  /* 0x0000001837297819 */ /* 0x000fe200000006ff */
[----:B------:R-:W-:Y:S01]  /*4150*/  IMAD.U32 R53, R53, 0x10000, RZ ;  /* 0x0001000035357824 */ /* 0x000fe200078e00ff */
[----:B------:R-:W-:Y:S01]  /*4160*/  LOP3.LUT R42, R25, R42, RZ, 0xfc, !PT ;  /* 0x0000002a192a7212 */ /* 0x000fe200078efcff */
[----:B------:R-:W-:Y:S01]  /*4170*/  IMAD.X R31, RZ, RZ, R2, P1 ;  /* 0x000000ffff1f7224 */ /* 0x000fe200008e0602 */
[----:B------:R-:W-:Y:S02]  /*4180*/  LOP3.LUT R41, R32, R41, RZ, 0xfc, !PT ;  /* 0x0000002920297212 */ /* 0x000fe400078efcff */
        /* <DEDUP_REMOVED lines=9> */
[----:B------:R-:W-:Y:S02]  /*4220*/  MOV R0, R24 ;  /* 0x0000001800007202 */ /* 0x000fe40000000f00 */
[----:B------:R-:W-:-:S07]  /*4230*/  MOV R24, 0x4250 ;  /* 0x0000425000187802 */ /* 0x000fce0000000f00 */
[----:B------:R-:W-:Y:S05]  /*4240*/  CALL.REL.NOINC `($__internal_451_$__cuda_sm20_rcp_rn_f32_slowpath) ;  /* 0x0000003c00ec7944 */ /* 0x000fea0003c00000 */
[----:B------:R-:W-:Y:S05]  /*4250*/  BRA `(.L_x_13475) ;  /* 0x0000000000107947 */ /* 0x000fea0003800000 */
.L_x_13474:
[----:B------:R-:W0:Y:S02]  /*4260*/  MUFU.RCP R55, R24 ;  /* 0x0000001800377308 */ /* 0x000e240000001000 */
[----:B0-----:R-:W-:-:S04]  /*4270*/  FFMA R0, R24, R55, -1 ;  /* 0xbf80000018007423 */ /* 0x001fc80000000037 */
[----:B------:R-:W-:-:S04]  /*4280*/  FADD.FTZ R0, -R0, -RZ ;  /* 0x800000ff00007221 */ /* 0x000fc80000010100 */
[----:B------:R-:W-:-:S07]  /*4290*/  FFMA R55, R55, R0, R55 ;  /* 0x0000000037377223 */ /* 0x000fce0000000037 */
.L_x_13475:
[----:B------:R-:W-:Y:S05]  /*42a0*/  BSYNC.RECONVERGENT B1 ;  /* 0x0000000000017941 */ /* 0x000fea0003800200 */
.L_x_13473:
        /* <DEDUP_REMOVED lines=14> */
[----:B------:R-:W-:-:S04]  /*4390*/  FMUL R0, R0, R55 ;  /* 0x0000003700007220 */ /* 0x000fc80000400000 */
[----:B------:R-:W-:Y:S01]  /*43a0*/  FFMA R52, R52, R0, R55 ;  /* 0x0000000034347223 */ /* 0x000fe20000000037 */
[----:B------:R-:W-:-:S03]  /*43b0*/  VIADD R0, R24, 0x1800000 ;  /* 0x0180000018007836 */ /* 0x000fc60000000000 */
[----:B------:R-:W-:Y:S02]  /*43c0*/  FMUL R52, R53, R52 ;  /* 0x0000003435347220 */ /* 0x000fe40000400000 */
[----:B------:R-:W-:-:S04]  /*43d0*/  LOP3.LUT R0, R0, 0x7f800000, RZ, 0xc0, !PT ;  /* 0x7f80000000007812 */ /* 0x000fc800078ec0ff */
[----:B------:R-:W-:-:S13]  /*43e0*/  ISETP.GT.U32.AND P0, PT, R0, 0x1ffffff, PT ;  /* 0x01ffffff0000780c */ /* 0x000fda0003f04070 */
[----:B------:R-:W-:Y:S05]  /*43f0*/  @P0 BRA `(.L_x_13477) ;  /* 0x0000000000100947 */ /* 0x000fea0003800000 */
[----:B------:R-:W-:Y:S01]  /*4400*/  IMAD.MOV.U32 R0, RZ, RZ, R24 ;  /* 0x000000ffff007224 */ /* 0x000fe200078e0018 */
[----:B------:R-:W-:-:S07]  /*4410*/  MOV R24, 0x4430 ;  /* 0x0000443000187802 */ /* 0x000fce0000000f00 */
[----:B------:R-:W-:Y:S05]  /*4420*/  CALL.REL.NOINC `($__internal_451_$__cuda_sm20_rcp_rn_f32_slowpath) ;  /* 0x0000003c00747944 */ /* 0x000fea0003c00000 */
[----:B------:R-:W-:Y:S05]  /*4430*/  BRA `(.L_x_13478) ;  /* 0x0000000000107947 */ /* 0x000fea0003800000 */
.L_x_13477:
[----:B------:R-:W0:Y:S02]  /*4440*/  MUFU.RCP R55, R24 ;  /* 0x0000001800377308 */ /* 0x000e240000001000 */
[----:B0-----:R-:W-:-:S04]  /*4450*/  FFMA R0, R24, R55, -1 ;  /* 0xbf80000018007423 */ /* 0x001fc80000000037 */
[----:B------:R-:W-:-:S04]  /*4460*/  FADD.FTZ R0, -R0, -RZ ;  /* 0x800000ff00007221 */ /* 0x000fc80000010100 */
[----:B------:R-:W-:-:S07]  /*4470*/  FFMA R55, R55, R0, R55 ;  /* 0x0000000037377223 */ /* 0x000fce0000000037 */
.L_x_13478:
[----:B------:R-:W-:Y:S05]  /*4480*/  BSYNC.RECONVERGENT B1 ;  /* 0x0000000000017941 */ /* 0x000fea0003800200 */
.L_x_13476:
        /* <DEDUP_REMOVED lines=25> */
.L_x_13480:
[----:B------:R-:W0:Y:S02]  /*4620*/  MUFU.RCP R55, R24 ;  /* 0x0000001800377308 */ /* 0x000e240000001000 */
[----:B0-----:R-:W-:-:S04]  /*4630*/  FFMA R0, R24, R55, -1 ;  /* 0xbf80000018007423 */ /* 0x001fc80000000037 */
[----:B------:R-:W-:-:S04]  /*4640*/  FADD.FTZ R0, -R0, -RZ ;  /* 0x800000ff00007221 */ /* 0x000fc80000010100 */
[----:B------:R-:W-:-:S07]  /*4650*/  FFMA R55, R55, R0, R55 ;  /* 0x0000000037377223 */ /* 0x000fce0000000037 */
.L_x_13481:
[----:B------:R-:W-:Y:S05]  /*4660*/  BSYNC.RECONVERGENT B1 ;  /* 0x0000000000017941 */ /* 0x000fea0003800200 */
.L_x_13479:
        /* <DEDUP_REMOVED lines=25> */
.L_x_13483:
[----:B------:R-:W0:Y:S02]  /*4800*/  MUFU.RCP R55, R2 ;  /* 0x0000000200377308 */ /* 0x000e240000001000 */
[----:B0-----:R-:W-:-:S04]  /*4810*/  FFMA R0, R2, R55, -1 ;  /* 0xbf80000002007423 */ /* 0x001fc80000000037 */
[----:B------:R-:W-:-:S04]  /*4820*/  FADD.FTZ R0, -R0, -RZ ;  /* 0x800000ff00007221 */ /* 0x000fc80000010100 */
[----:B------:R-:W-:-:S07]  /*4830*/  FFMA R55, R55, R0, R55 ;  /* 0x0000000037377223 */ /* 0x000fce0000000037 */
.L_x_13484:
[----:B------:R-:W-:Y:S05]  /*4840*/  BSYNC.RECONVERGENT B1 ;  /* 0x0000000000017941 */ /* 0x000fea0003800200 */
.L_x_13482:
        /* <DEDUP_REMOVED lines=25> */
.L_x_13486:
[----:B------:R-:W0:Y:S02]  /*49e0*/  MUFU.RCP R55, R24 ;  /* 0x0000001800377308 */ /* 0x000e240000001000 */
[----:B0-----:R-:W-:-:S04]  /*49f0*/  FFMA R0, R24, R55, -1 ;  /* 0xbf80000018007423 */ /* 0x001fc80000000037 */
[----:B------:R-:W-:-:S04]  /*4a00*/  FADD.FTZ R0, -R0, -RZ ;  /* 0x800000ff00007221 */ /* 0x000fc80000010100 */
[----:B------:R-:W-:-:S07]  /*4a10*/  FFMA R55, R55, R0, R55 ;  /* 0x0000000037377223 */ /* 0x000fce0000000037 */
.L_x_13487:
[----:B------:R-:W-:Y:S05]  /*4a20*/  BSYNC.RECONVERGENT B1 ;  /* 0x0000000000017941 */ /* 0x000fea0003800200 */
.L_x_13485:
        /* <DEDUP_REMOVED lines=25> */
.L_x_13489:
[----:B------:R-:W0:Y:S02]  /*4bc0*/  MUFU.RCP R55, R8 ;  /* 0x0000000800377308 */ /* 0x000e240000001000 */
[----:B0-----:R-:W-:-:S04]  /*4bd0*/  FFMA R0, R8, R55, -1 ;  /* 0xbf80000008007423 */ /* 0x001fc80000000037 */
[----:B------:R-:W-:-:S04]  /*4be0*/  FADD.FTZ R0, -R0, -RZ ;  /* 0x800000ff00007221 */ /* 0x000fc80000010100 */
[----:B------:R-:W-:-:S07]  /*4bf0*/  FFMA R55, R55, R0, R55 ;  /* 0x0000000037377223 */ /* 0x000fce0000000037 */
.L_x_13490:
[----:B------:R-:W-:Y:S05]  /*4c00*/  BSYNC.RECONVERGENT B1 ;  /* 0x0000000000017941 */ /* 0x000fea0003800200 */
.L_x_13488:
        /* <DEDUP_REMOVED lines=25> */
.L_x_13492:
[----:B------:R-:W0:Y:S02]  /*4da0*/  MUFU.RCP R55, R24 ;  /* 0x0000001800377308 */ /* 0x000e240000001000 */
[----:B0-----:R-:W-:-:S04]  /*4db0*/  FFMA R0, R24, R55, -1 ;  /* 0xbf80000018007423 */ /* 0x001fc80000000037 */
[----:B------:R-:W-:-:S04]  /*4dc0*/  FADD.FTZ R0, -R0, -RZ ;  /* 0x800000ff00007221 */ /* 0x000fc80000010100 */
[----:B------:R-:W-:-:S07]  /*4dd0*/  FFMA R55, R55, R0, R55 ;  /* 0x0000000037377223 */ /* 0x000fce0000000037 */
.L_x_13493:
[----:B------:R-:W-:Y:S05]  /*4de0*/  BSYNC.RECONVERGENT B1 ;  /* 0x0000000000017941 */ /* 0x000fea0003800200 */
.L_x_13491:
        /* <DEDUP_REMOVED lines=25> */
.L_x_13495:
[----:B------:R-:W0:Y:S02]  /*4f80*/  MUFU.RCP R55, R6 ;  /* 0x0000000600377308 */ /* 0x000e240000001000 */
[----:B0-----:R-:W-:-:S04]  /*4f90*/  FFMA R0, R6, R55, -1 ;  /* 0xbf80000006007423 */ /* 0x001fc80000000037 */
[----:B------:R-:W-:-:S04]  /*4fa0*/  FADD.FTZ R0, -R0, -RZ ;  /* 0x800000ff00007221 */ /* 0x000fc80000010100 */
[----:B------:R-:W-:-:S07]  /*4fb0*/  FFMA R55, R55, R0, R55 ;  /* 0x0000000037377223 */ /* 0x000fce0000000037 */
.L_x_13496:
[----:B------:R-:W-:Y:S05]  /*4fc0*/  BSYNC.RECONVERGENT B1 ;  /* 0x0000000000017941 */ /* 0x000fea0003800200 */
.L_x_13494:
[----:B------:R-:W-:Y:S02]  /*4fd0*/  IMAD.U32 R13, RZ, RZ, UR26 ;  /* 0x0000001aff0d7e24 */ /* 0x000fe4000f8e00ff */
[----:B------:R-:W-:Y:S01]  /*4fe0*/  FADD R0, -R55, 1 ;  /* 0x3f80000037007421 */ /* 0x000fe20000000100 */
[----:B------:R-:W-:Y:S01]  /*4ff0*/  SHF.L.U32 R50, R50, 0x10, RZ ;  /* 0x0000001032327819 */ /* 0x000fe200000006ff */
[----:B------:R-:W-:Y:S01]  /*5000*/  IMAD.MOV.U32 R17, RZ, RZ, 0x437c0000 ;  /* 0x437c0000ff117424 */ /* 0x000fe200078e00ff */
[----:B------:R-:W-:Y:S01]  /*5010*/  MOV R15, 0x3bbb989d ;  /* 0x3bbb989d000f7802 */ /* 0x000fe20000000f00 */
[----:B------:R-:W-:Y:S01]  /*5020*/  FMUL R0, R0, R55 ;  /* 0x0000003700007220 */ /* 0x000fe20000400000 */
[----:B------:R-:W-:Y:S01]  /*5030*/  LEA R26, P1, R13, R26, 0x2 ;  /* 0x0000001a0d1a7211 */ /* 0x000fe200078210ff */
[----:B------:R-:W-:Y:S01]  /*5040*/  VIADD R13, R21, 0x2 ;  /* 0x00000002150d7836 */ /* 0x000fe20000000000 */
[----:B------:R-:W-:Y:S01]  /*5050*/  FMNMX3 R43, |R52|, R43, |R10|, !PT ;  /* 0x0000002b342b7276 */ /* 0x000fe2000780060a */
[----:B------:R-:W-:Y:S01]  /*5060*/  FFMA R0, R4, R0, R55 ;  /* 0x0000000004007223 */ /* 0x000fe20000000037 */
[----:B------:R-:W-:Y:S01]  /*5070*/  FFMA.SAT R2, R50, -R15, 0.5 ;  /* 0x3f00000032027423 */ /* 0x000fe2000000280f */
[----:B------:R-:W-:Y:S01]  /*5080*/  FMUL R10, R10, UR12 ;  /* 0x0000000c0a0a7c20 */ /* 0x000fe20008400000 */
[----:B------:R-:W-:Y:S01]  /*5090*/  ISETP.GE.U32.AND P0, PT, R13, UR7, PT ;  /* 0x000000070d007c0c */ /* 0x000fe2000bf06070 */
[----:B------:R-:W-:Y:S01]  /*50a0*/  FMUL R5, R5, R0 ;  /* 0x0000000005057220 */ /* 0x000fe20000400000 */
[----:B------:R-:W-:Y:S01]  /*50b0*/  FMUL R0, R16, UR12 ;  /* 0x0000000c10007c20 */ /* 0x000fe20008400000 */
[C---:B------:R-:W-:Y:S01]  /*50c0*/  FMNMX3 R4, |R18|.reuse, R43, |R9|, !PT ;  /* 0x0000002b12047276 */ /* 0x040fe20007800609 */
[----:B------:R-:W-:Y:S01]  /*50d0*/  FMUL R18, R18, UR12 ;  /* 0x0000000c12127c20 */ /* 0x000fe20008400000 */
[----:B------:R-:W-:Y:S01]  /*50e0*/  ISETP.GE.U32.OR P0, PT, R19, UR14, P0 ;  /* 0x0000000e13007c0c */ /* 0x000fe20008706470 */
[----:B------:R-:W-:Y:S01]  /*50f0*/  FFMA.RM R2, R2, R17, 12582913 ;  /* 0x4b40000102027423 */ /* 0x000fe20000004011 */
[----:B------:R-:W-:Y:S01]  /*5100*/  FMUL R52, R52, UR12 ;  /* 0x0000000c34347c20 */ /* 0x000fe20008400000 */
[----:B------:R-:W-:Y:S01]  /*5110*/  FMUL R9, R9, UR12 ;  /* 0x0000000c09097c20 */ /* 0x000fe20008400000 */
[----:B------:R-:W-:Y:S01]  /*5120*/  F2FP.SATFINITE.E4M3.F32.PACK_AB_MERGE_C R17, RZ, R10, RZ ;  /* 0x0000000aff11723e */ /* 0x000fe200048070ff */
[----:B------:R-:W-:Y:S01]  /*5130*/  IMAD.U32 R23, RZ, RZ, UR26 ;  /* 0x0000001aff177e24 */ /* 0x000fe2000f8e00ff */
[----:B------:R-:W-:Y:S01]  /*5140*/  F2FP.SATFINITE.E4M3.F32.PACK_AB_MERGE_C R0, RZ, R0, RZ ;  /* 0x00000000ff00723e */ /* 0x000fe200048070ff */
[----:B------:R-:W-:-:S02]  /*5150*/  IMAD.U32 R6, RZ, RZ, UR29 ;  /* 0x0000001dff067e24 */ /* 0x000fc4000f8e00ff */
[----:B------:R-:W-:Y:S01]  /*5160*/  FADD R15, R2, -12583039 ;  /* 0xcb40007f020f7421 */ /* 0x000fe20000000000 */
[----:B------:R-:W-:Y:S01]  /*5170*/  F2FP.SATFINITE.E4M3.F32.PACK_AB_MERGE_C R19, RZ, R18, RZ ;  /* 0x00000012ff13723e */ /* 0x000fe200048070ff */
[----:B------:R-:W-:Y:S01]  /*5180*/  BSSY.RECONVERGENT B0, `(.L_x_13497) ;  /* 0x0000037000007945 */ /* 0x000fe20003800200 */
[----:B------:R-:W-:Y:S01]  /*5190*/  F2FP.SATFINITE.E4M3.F32.PACK_AB_MERGE_C R52, RZ, R52, RZ ;  /* 0x00000034ff34723e */ /* 0x000fe200048070ff */
[----:B------:R-:W-:Y:S01]  /*51a0*/  FFMA R15, R50, -1.4426950216293334961, -R15 ;  /* 0xbfb8aa3b320f7823 */ /* 0x000fe2000000080f */
[----:B------:R-:W-:Y:S02]  /*51b0*/  F2FP.SATFINITE.E4M3.F32.PACK_AB_MERGE_C R18, RZ, R9, RZ ;  /* 0x00000009ff12723e */ /* 0x000fe400048070ff */
[----:B------:R-:W-:Y:S01]  /*51c0*/  SHF.L.U32 R9, R0, 0x10, RZ ;  /* 0x0000001000097819 */ /* 0x000fe200000006ff */
[----:B------:R-:W-:Y:S01]  /*51d0*/  FFMA R10, R50, -1.925963033500011079e-08, R15 ;  /* 0xb2a57060320a7823 */ /* 0x000fe2000000000f */
[----:B------:R-:W-:Y:S02]  /*51e0*/  LOP3.LUT R8, R17, 0xff, RZ, 0xc0, !PT ;  /* 0x000000ff11087812 */ /* 0x000fe400078ec0ff */
[----:B------:R-:W-:-:S02]  /*51f0*/  LEA.HI.X R27, R23, R27, R6, 0x2, P1 ;  /* 0x0000001b171b7211 */ /* 0x000fc400008f1406 */
[----:B------:R-:W-:Y:S01]  /*5200*/  FMNMX3 R4, |R16|, R4, |R7|, !PT ;  /* 0x0000000410047276 */ /* 0x000fe20007800607 */
[----:B------:R0:W1:Y:S01]  /*5210*/  MUFU.EX2 R23, R10 ;  /* 0x0000000a00177308 */ /* 0x0000620000000800 */
[----:B------:R-:W-:Y:S02]  /*5220*/  LOP3.LUT R6, R52, 0xff, RZ, 0xc0, !PT ;  /* 0x000000ff34067812 */ /* 0x000fe400078ec0ff */
[----:B------:R-:W-:Y:S01]  /*5230*/  LOP3.LUT R16, R9, 0xff0000, RZ, 0xc0, !PT ;  /* 0x00ff000009107812 */ /* 0x000fe200078ec0ff */
[----:B------:R-:W-:Y:S01]  /*5240*/  IMAD R9, R18, 0x100, R8 ;  /* 0x0000010012097824 */ /* 0x000fe200078e0208 */
[----:B------:R-:W-:Y:S01]  /*5250*/  @!P0 IADD3 R8, P1, PT, R30, UR26, RZ ;  /* 0x0000001a1e088c10 */ /* 0x000fe2000ff3e0ff */
[----:B------:R-:W-:Y:S01]  /*5260*/  IMAD R25, R19, 0x100, R6 ;  /* 0x0000010013197824 */ /* 0x000fe200078e0206 */
[----:B------:R-:W-:Y:S02]  /*5270*/  @!P0 PRMT R15, R17, 0x7604, R52 ;  /* 0x00007604110f8816 */ /* 0x000fe40000000034 */
[----:B------:R-:W-:Y:S01]  /*5280*/  @!P0 PRMT R17, R18, 0x7604, R19 ;  /* 0x0000760412118816 */ /* 0x000fe20000000013 */
[----:B------:R-:W-:Y:S01]  /*5290*/  FMUL R19, R7, UR12 ;  /* 0x0000000c07137c20 */ /* 0x000fe20008400000 */
[----:B------:R-:W-:Y:S01]  /*52a0*/  @!P0 IADD3.X R7, PT, PT, R31, UR29, RZ, P1, !PT ;  /* 0x0000001d1f078c10 */ /* 0x000fe20008ffe4ff */
[----:B0-----:R-:W-:Y:S01]  /*52b0*/  FMUL R10, R14, UR12 ;  /* 0x0000000c0e0a7c20 */ /* 0x001fe20008400000 */
[----:B------:R-:W-:Y:S01]  /*52c0*/  @!P0 LEA R6, P1, R8, UR8, 0x1 ;  /* 0x0000000808068c11 */ /* 0x000fe2000f8208ff */
[----:B------:R-:W-:Y:S01]  /*52d0*/  FMUL R18, R5, UR12 ;  /* 0x0000000c05127c20 */ /* 0x000fe20008400000 */
[----:B------:R-:W-:-:S02]  /*52e0*/  LOP3.LUT R16, R16, 0xffff, R25, 0xf8, !PT ;  /* 0x0000ffff10107812 */ /* 0x000fc400078ef819 */
[----:B------:R-:W-:Y:S02]  /*52f0*/  @!P0 LEA.HI.X R7, R8, UR9, R7, 0x1, P1 ;  /* 0x0000000908078c11 */ /* 0x000fe400088f0c07 */
[C---:B------:R-:W-:Y:S02]  /*5300*/  @!P0 LEA R8, P1, R30.reuse, UR8, 0x1 ;  /* 0x000000081e088c11 */ /* 0x040fe4000f8208ff */
[----:B------:R-:W-:Y:S02]  /*5310*/  LOP3.LUT R25, R9, 0xffff, RZ, 0xc0, !PT ;  /* 0x0000ffff09197812 */ /* 0x000fe400078ec0ff */
[----:B------:R-:W-:Y:S02]  /*5320*/  @!P0 LEA.HI.X R9, R30, UR9, R31, 0x1, P1 ;  /* 0x000000091e098c11 */ /* 0x000fe400088f0c1f */
[----:B------:R-:W-:Y:S02]  /*5330*/  F2FP.SATFINITE.E4M3.F32.PACK_AB_MERGE_C R19, RZ, R19, RZ ;  /* 0x00000013ff13723e */ /* 0x000fe400048070ff */
[----:B------:R-:W-:Y:S01]  /*5340*/  SHF.L.U32 R2, R2, 0x17, RZ ;  /* 0x0000001702027819 */ /* 0x000fe200000006ff */
[----:B------:R0:W-:Y:S01]  /*5350*/  @!P0 STG.E.U16 desc[UR24][R8.64], R15 ;  /* 0x0000000f08008986 */ /* 0x0001e2000c101518 */
[----:B------:R-:W-:Y:S01]  /*5360*/  FMNMX3 R4, |R14|, R4, |R5|, !PT ;  /* 0x000000040e047276 */ /* 0x000fe20007800605 */
[----:B------:R-:W-:Y:S01]  /*5370*/  IMAD.U32 R14, R19, 0x10000, RZ ;  /* 0x00010000130e7824 */ /* 0x000fe200078e00ff */
[----:B------:R-:W-:Y:S01]  /*5380*/  F2FP.SATFINITE.E4M3.F32.PACK_AB_MERGE_C R10, RZ, R10, RZ ;  /* 0x0000000aff0a723e */ /* 0x000fe200048070ff */
[----:B------:R0:W-:Y:S01]  /*5390*/  @!P0 STG.E.U16 desc[UR24][R6.64], R17 ;  /* 0x0000001106008986 */ /* 0x0001e2000c101518 */
[----:B-1----:R-:W-:-:S02]  /*53a0*/  FFMA R2, R2, R23, 1 ;  /* 0x3f80000002027423 */ /* 0x002fc40000000017 */
[----:B------:R-:W-:Y:S02]  /*53b0*/  LOP3.LUT R14, R25, 0xff0000, R14, 0xf8, !PT ;  /* 0x00ff0000190e7812 */ /* 0x000fe400078ef80e */
[----:B------:R-:W-:Y:S01]  /*53c0*/  VIADD R23, R2, 0x1800000 ;  /* 0x0180000002177836 */ /* 0x000fe20000000000 */
[----:B------:R-:W-:Y:S02]  /*53d0*/  F2FP.SATFINITE.E4M3.F32.PACK_AB_MERGE_C R25, RZ, R18, RZ ;  /* 0x00000012ff19723e */ /* 0x000fe400048070ff */
[----:B------:R-:W-:Y:S02]  /*53e0*/  LOP3.LUT R5, R10, 0xffff, RZ, 0xc0, !PT ;  /* 0x0000ffff0a057812 */ /* 0x000fe400078ec0ff */
[----:B------:R-:W-:Y:S02]  /*53f0*/  LOP3.LUT R23, R23, 0x7f800000, RZ, 0xc0, !PT ;  /* 0x7f80000017177812 */ /* 0x000fe400078ec0ff */
[----:B------:R-:W-:Y:S02]  /*5400*/  LOP3.LUT R18, R25, 0xffff, RZ, 0xc0, !PT ;  /* 0x0000ffff19127812 */ /* 0x000fe400078ec0ff */
[----:B------:R-:W-:-:S02]  /*5410*/  SHF.L.U32 R5, R5, 0x18, RZ ;  /* 0x0000001805057819 */ /* 0x000fc400000006ff */
[----:B------:R-:W-:Y:S01]  /*5420*/  ISETP.GT.U32.AND P1, PT, R23, 0x1ffffff, PT ;  /* 0x01ffffff1700780c */ /* 0x000fe20003f24070 */
[----:B------:R-:W-:Y:S01]  /*5430*/  IMAD.SHL.U32 R23, R18, 0x1000000, RZ ;  /* 0x0100000012177824 */ /* 0x000fe200078e00ff */
[----:B------:R-:W-:Y:S01]  /*5440*/  LOP3.LUT R5, R16, R5, RZ, 0xfc, !PT ;  /* 0x0000000510057212 */ /* 0x000fe200078efcff */
[----:B0-----:R-:W-:Y:S10]  /*5450*/  @P0 BRA `(.L_x_13498) ;  /* 0x0000000000240947 */ /* 0x001ff40003800000 */
        /* <DEDUP_REMOVED lines=9> */
.L_x_13498:
[----:B------:R-:W-:Y:S05]  /*54f0*/  BSYNC.RECONVERGENT B0 ;  /* 0x0000000000007941 */ /* 0x000fea0003800200 */
.L_x_13497:
[----:B------:R-:W-:Y:S04]  /*5500*/  BSSY.RECONVERGENT B0, `(.L_x_13499) ;  /* 0x000000a000007945 */ /* 0x000fe80003800200 */
[----:B------:R-:W-:Y:S05]  /*5510*/  @P0 BRA `(.L_x_13500) ;  /* 0x0000000000200947 */ /* 0x000fea0003800000 */
[----:B0-----:R-:W-:Y:S01]  /*5520*/  IMAD.U32 R7, RZ, RZ, UR26 ;  /* 0x0000001aff077e24 */ /* 0x001fe2000f8e00ff */
[----:B------:R-:W-:Y:S01]  /*5530*/  UIMAD UR4, UR29, 0x3, URZ ;  /* 0x000000031d0478a4 */ /* 0x000fe2000f8e02ff */
[----:B------:R-:W-:Y:S02]  /*5540*/  PRMT R9, R25, 0x7604, R10 ;  /* 0x0000760419097816 */ /* 0x000fe4000000000a */
[----:B------:R-:W-:-:S05]  /*5550*/  IMAD.WIDE.U32 R30, R7, 0x3, R30 ;  /* 0x00000003071e7825 */ /* 0x000fca00078e001e */
[----:B------:R-:W-:Y:S02]  /*5560*/  IADD3 R7, PT, PT, R31, UR4, RZ ;  /* 0x000000041f077c10 */ /* 0x000fe4000fffe0ff */
[----:B------:R-:W-:-:S04]  /*5570*/  LEA R6, P0, R30, UR8, 0x1 ;  /* 0x000000081e067c11 */ /* 0x000fc8000f8008ff */
[----:B------:R-:W-:-:S05]  /*5580*/  LEA.HI.X R7, R30, UR9, R7, 0x1, P0 ;  /* 0x000000091e077c11 */ /* 0x000fca00080f0c07 */
[----:B------:R1:W-:Y:S04]  /*5590*/  STG.E.U16 desc[UR24][R6.64], R9 ;  /* 0x0000000906007986 */ /* 0x0003e8000c101518 */
.L_x_13500:
[----:B------:R-:W-:Y:S05]  /*55a0*/  BSYNC.RECONVERGENT B0 ;  /* 0x0000000000007941 */ /* 0x000fea0003800200 */
.L_x_13499:
[----:B------:R-:W-:Y:S01]  /*55b0*/  BSSY.RECONVERGENT B1, `(.L_x_13501) ;  /* 0x000000c000017945 */ /* 0x000fe20003800200 */
[----:B01----:R-:W-:Y:S01]  /*55c0*/  LOP3.LUT R6, R14, R23, RZ, 0xfc, !PT ;  /* 0x000000170e067212 */ /* 0x003fe200078efcff */
[----:B------:R-:W-:Y:S02]  /*55d0*/  IMAD.U32 R51, R51, 0x10000, RZ ;  /* 0x0001000033337824 */ /* 0x000fe400078e00ff */
[----:B------:R-:W-:Y:S05]  /*55e0*/  @P1 BRA `(.L_x_13502) ;  /* 0x0000000000101947 */ /* 0x000fea0003800000 */
[----:B------:R-:W-:Y:S01]  /*55f0*/  IMAD.MOV.U32 R0, RZ, RZ, R2 ;  /* 0x000000ffff007224 */ /* 0x000fe200078e0002 */
[----:B------:R-:W-:-:S07]  /*5600*/  MOV R24, 0x5620 ;  /* 0x0000562000187802 */ /* 0x000fce0000000f00 */
[----:B------:R-:W-:Y:S05]  /*5610*/  CALL.REL.NOINC `($__internal_451_$__cuda_sm20_rcp_rn_f32_slowpath) ;  /* 0x0000002800f87944 */ /* 0x000fea0003c00000 */
[----:B------:R-:W-:Y:S05]  /*5620*/  BRA `(.L_x_13503) ;  /* 0x0000000000107947 */ /* 0x000fea0003800000 */
.L_x_13502:
[----:B------:R-:W0:Y:S02]  /*5630*/  MUFU.RCP R55, R2 ;  /* 0x0000000200377308 */ /* 0x000e240000001000 */
[----:B0-----:R-:W-:-:S04]  /*5640*/  FFMA R0, R2, R55, -1 ;  /* 0xbf80000002007423 */ /* 0x001fc80000000037 */
[----:B------:R-:W-:-:S04]  /*5650*/  FADD.FTZ R0, -R0, -RZ ;  /* 0x800000ff00007221 */ /* 0x000fc80000010100 */
[----:B------:R-:W-:-:S07]  /*5660*/  FFMA R55, R55, R0, R55 ;  /* 0x0000000037377223 */ /* 0x000fce0000000037 */
.L_x_13503:
[----:B------:R-:W-:Y:S05]  /*5670*/  BSYNC.RECONVERGENT B1 ;  /* 0x0000000000017941 */ /* 0x000fea0003800200 */
.L_x_13501:
        /* <DEDUP_REMOVED lines=25> */
.L_x_13505:
[----:B------:R-:W0:Y:S02]  /*5810*/  MUFU.RCP R55, R8 ;  /* 0x0000000800377308 */ /* 0x000e240000001000 */
[----:B0-----:R-:W-:-:S04]  /*5820*/  FFMA R0, R8, R55, -1 ;  /* 0xbf80000008007423 */ /* 0x001fc80000000037 */
[----:B------:R-:W-:-:S04]  /*5830*/  FADD.FTZ R0, -R0, -RZ ;  /* 0x800000ff00007221 */ /* 0x000fc80000010100 */
[----:B------:R-:W-:-:S07]  /*5840*/  FFMA R55, R55, R0, R55 ;  /* 0x0000000037377223 */ /* 0x000fce0000000037 */
.L_x_13506:
[----:B------:R-:W-:Y:S05]  /*5850*/  BSYNC.RECONVERGENT B1 ;  /* 0x0000000000017941 */ /* 0x000fea0003800200 */
.L_x_13504:
        /* <DEDUP_REMOVED lines=25> */
.L_x_13508:
[----:B------:R-:W0:Y:S02]  /*59f0*/  MUFU.RCP R55, R8 ;  /* 0x0000000800377308 */ /* 0x000e240000001000 */
[----:B0-----:R-:W-:-:S04]  /*5a00*/  FFMA R0, R8, R55, -1 ;  /* 0xbf80000008007423 */ /* 0x001fc80000000037 */
[----:B------:R-:W-:-:S04]  /*5a10*/  FADD.FTZ R0, -R0, -RZ ;  /* 0x800000ff00007221 */ /* 0x000fc80000010100 */
[----:B------:R-:W-:-:S07]  /*5a20*/  FFMA R55, R55, R0, R55 ;  /* 0x0000000037377223 */ /* 0x000fce0000000037 */
.L_x_13509:
[----:B------:R-:W-:Y:S05]  /*5a30*/  BSYNC.RECONVERGENT B1 ;  /* 0x0000000000017941 */ /* 0x000fea0003800200 */
.L_x_13507:
        /* <DEDUP_REMOVED lines=25> */
.L_x_13511:
[----:B------:R-:W0:Y:S02]  /*5bd0*/  MUFU.RCP R55, R8 ;  /* 0x0000000800377308 */ /* 0x000e240000001000 */
[----:B0-----:R-:W-:-:S04]  /*5be0*/  FFMA R0, R8, R55, -1 ;  /* 0xbf80000008007423 */ /* 0x001fc80000000037 */
[----:B------:R-:W-:-:S04]  /*5bf0*/  FADD.FTZ R0, -R0, -RZ ;  /* 0x800000ff00007221 */ /* 0x000fc80000010100 */
[----:B------:R-:W-:-:S07]  /*5c00*/  FFMA R55, R55, R0, R55 ;  /* 0x0000000037377223 */ /* 0x000fce0000000037 */
.L_x_13512:
[----:B------:R-:W-:Y:S05]  /*5c10*/  BSYNC.RECONVERGENT B1 ;  /* 0x0000000000017941 */ /* 0x000fea0003800200 */
.L_x_13510:
        /* <DEDUP_REMOVED lines=25> */
.L_x_13514:
[----:B------:R-:W0:Y:S02]  /*5db0*/  MUFU.RCP R55, R8 ;  /* 0x0000000800377308 */ /* 0x000e240000001000 */
[----:B0-----:R-:W-:-:S04]  /*5dc0*/  FFMA R0, R8, R55, -1 ;  /* 0xbf80000008007423 */ /* 0x001fc80000000037 */
[----:B------:R-:W-:-:S04]  /*5dd0*/  FADD.FTZ R0, -R0, -RZ ;  /* 0x800000ff00007221 */ /* 0x000fc80000010100 */
[----:B------:R-:W-:-:S07]  /*5de0*/  FFMA R55, R55, R0, R55 ;  /* 0x0000000037377223 */ /* 0x000fce0000000037 */
.L_x_13515:
[----:B------:R-:W-:Y:S05]  /*5df0*/  BSYNC.RECONVERGENT B1 ;  /* 0x0000000000017941 */ /* 0x000fea0003800200 */
.L_x_13513:
        /* <DEDUP_REMOVED lines=25> */
.L_x_13517:
[----:B------:R-:W0:Y:S02]  /*5f90*/  MUFU.RCP R55, R8 ;  /* 0x0000000800377308 */ /* 0x000e240000001000 */
[----:B0-----:R-:W-:-:S04]  /*5fa0*/  FFMA R0, R8, R55, -1 ;  /* 0xbf80000008007423 */ /* 0x001fc80000000037 */
[----:B------:R-:W-:-:S04]  /*5fb0*/  FADD.FTZ R0, -R0, -RZ ;  /* 0x800000ff00007221 */ /* 0x000fc80000010100 */
[----:B------:R-:W-:-:S07]  /*5fc0*/  FFMA R55, R55, R0, R55 ;  /* 0x0000000037377223 */ /* 0x000fce0000000037 */
.L_x_13518:
[----:B------:R-:W-:Y:S05]  /*5fd0*/  BSYNC.RECONVERGENT B1 ;  /* 0x0000000000017941 */ /* 0x000fea0003800200 */
.L_x_13516:
        /* <DEDUP_REMOVED lines=25> */
.L_x_13520:
[----:B------:R-:W0:Y:S02]  /*6170*/  MUFU.RCP R55, R8 ;  /* 0x0000000800377308 */ /* 0x000e240000001000 */
[----:B0-----:R-:W-:-:S04]  /*6180*/  FFMA R0, R8, R55, -1 ;  /* 0xbf80000008007423 */ /* 0x001fc80000000037 */
[----:B------:R-:W-:-:S04]  /*6190*/  FADD.FTZ R0, -R0, -RZ ;  /* 0x800000ff00007221 */ /* 0x000fc80000010100 */
[----:B------:R-:W-:-:S07]  /*61a0*/  FFMA R55, R55, R0, R55 ;  /* 0x0000000037377223 */ /* 0x000fce0000000037 */
.L_x_13521:
[----:B------:R-:W-:Y:S05]  /*61b0*/  BSYNC.RECONVERGENT B1 ;  /* 0x0000000000017941 */ /* 0x000fea0003800200 */
.L_x_13519:
        /* <DEDUP_REMOVED lines=25> */
.L_x_13523:
[----:B------:R-:W0:Y:S02]  /*6350*/  MUFU.RCP R55, R8 ;  /* 0x0000000800377308 */ /* 0x000e240000001000 */
[----:B0-----:R-:W-:-:S04]  /*6360*/  FFMA R0, R8, R55, -1 ;  /* 0xbf80000008007423 */ /* 0x001fc80000000037 */
[----:B------:R-:W-:-:S04]  /*6370*/  FADD.FTZ R0, -R0, -RZ ;  /* 0x800000ff00007221 */ /* 0x000fc80000010100 */
[----:B------:R-:W-:-:S07]  /*6380*/  FFMA R55, R55, R0, R55 ;  /* 0x0000000037377223 */ /* 0x000fce0000000037 */
.L_x_13524:
[----:B------:R-:W-:Y:S05]  /*6390*/  BSYNC.RECONVERGENT B1 ;  /* 0x0000000000017941 */ /* 0x000fea0003800200 */
.L_x_13522:
[----:B------:R-:W0:Y:S01]  /*63a0*/  S2R R7, SR_CgaCtaId ;  /* 0x0000000000077919 */ /* 0x000e220000008800 */
[----:B------:R-:W-:Y:S01]  /*63b0*/  FADD R0, -R55, 1 ;  /* 0x3f80000037007421 */ /* 0x000fe20000000100 */
[----:B------:R-:W-:Y:S01]  /*63c0*/  FMUL R16, R51, UR12 ;  /* 0x0000000c33107c20 */ /* 0x000fe20008400000 */
[----:B------:R-:W-:Y:S01]  /*63d0*/  FMUL R14, R47, UR12 ;  /* 0x0000000c2f0e7c20 */ /* 0x000fe20008400000 */
[----:B------:R-:W-:Y:S01]  /*63e0*/  FMNMX3 R4, |R51|, R4, |R40|, !PT ;  /* 0x0000000433047276 */ /* 0x000fe20007800628 */
[----:B------:R-:W-:Y:S01]  /*63f0*/  FMUL R0, R0, R55 ;  /* 0x0000003700007220 */ /* 0x000fe20000400000 */
[----:B------:R-:W-:Y:S01]  /*6400*/  FMUL R17, R49, UR12 ;  /* 0x0000000c31117c20 */ /* 0x000fe20008400000 */
[----:B------:R-:W-:Y:S01]  /*6410*/  F2FP.SATFINITE.E4M3.F32.PACK_AB_MERGE_C R16, RZ, R16, RZ ;  /* 0x00000010ff10723e */ /* 0x000fe200048070ff */
[----:B------:R-:W-:Y:S01]  /*6420*/  VIADD R8, R20, 0x1d ;  /* 0x0000001d14087836 */ /* 0x000fe20000000000 */
[----:B------:R-:W-:Y:S01]  /*6430*/  F2FP.SATFINITE.E4M3.F32.PACK_AB_MERGE_C R14, RZ, R14, RZ ;  /* 0x0000000eff0e723e */ /* 0x000fe200048070ff */
[----:B------:R-:W-:Y:S01]  /*6440*/  FFMA R33, R33, R0, R55 ;  /* 0x0000000021217223 */ /* 0x000fe20000000037 */
[----:B------:R-:W-:Y:S01]  /*6450*/  FMNMX3 R10, |R49|, R4, |R38|, !PT ;  /* 0x00000004310a7276 */ /* 0x000fe20007800626 */
[----:B------:R-:W-:Y:S01]  /*6460*/  FMUL R40, R40, UR12 ;  /* 0x0000000c28287c20 */ /* 0x000fe20008400000 */
[----:B------:R-:W-:Y:S01]  /*6470*/  MOV R4, 0x400 ;  /* 0x0000040000047802 */ /* 0x000fe20000000f00 */
[----:B------:R-:W-:Y:S01]  /*6480*/  FMUL R38, R38, UR12 ;  /* 0x0000000c26267c20 */ /* 0x000fe20008400000 */
[----:B------:R-:W-:Y:S01]  /*6490*/  F2FP.SATFINITE.E4M3.F32.PACK_AB_MERGE_C R17, RZ, R17, RZ ;  /* 0x00000011ff11723e */ /* 0x000fe200048070ff */
[----:B------:R-:W-:Y:S01]  /*64a0*/  FMUL R34, R34, R33 ;  /* 0x0000002122227220 */ /* 0x000fe20000400000 */
[----:B------:R-:W-:Y:S01]  /*64b0*/  LOP3.LUT R0, R16, 0xff, RZ, 0xc0, !PT ;  /* 0x000000ff10007812 */ /* 0x000fe200078ec0ff */
[----:B------:R-:W-:Y:S01]  /*64c0*/  VIADD R4, R4, 0x20 ;  /* 0x0000002004047836 */ /* 0x000fe20000000000 */
[----:B------:R-:W-:Y:S01]  /*64d0*/  SHF.L.U32 R2, R14, 0x10, RZ ;  /* 0x000000100e027819 */ /* 0x000fe200000006ff */
[----:B------:R-:W-:Y:S01]  /*64e0*/  BSSY.RECONVERGENT B0, `(.L_x_13525) ;  /* 0x000003e000007945 */ /* 0x000fe20003800200 */
[----:B------:R-:W-:-:S02]  /*64f0*/  LOP3.LUT R15, RZ, R21, RZ, 0x33, !PT ;  /* 0x00000015ff0f7212 */ /* 0x000fc400078e33ff */
[----:B------:R-:W-:Y:S02]  /*6500*/  LEA R9, R17, R0, 0x8 ;  /* 0x0000000011097211 */ /* 0x000fe400078e40ff */
[----:B------:R-:W-:Y:S02]  /*6510*/  LOP3.LUT R2, R2, 0xff0000, RZ, 0xc0, !PT ;  /* 0x00ff000002027812 */ /* 0x000fe400078ec0ff */
[C---:B------:R-:W-:Y:S02]  /*6520*/  ISETP.GE.U32.AND P0, PT, R3.reuse, UR7, PT ;  /* 0x0000000703007c0c */ /* 0x040fe4000bf06070 */
[----:B------:R-:W-:Y:S02]  /*6530*/  LOP3.LUT R8, R8, 0x1f, RZ, 0xc0, !PT ;  /* 0x0000001f08087812 */ /* 0x000fe400078ec0ff */
[----:B------:R-:W-:Y:S01]  /*6540*/  IADD3 R23, PT, PT, -R3, R22, RZ ;  /* 0x0000001603177210 */ /* 0x000fe20007ffe1ff */
[----:B------:R-:W-:Y:S01]  /*6550*/  IMAD.IADD R3, R15, 0x1, R22 ;  /* 0x000000010f037824 */ /* 0x000fe200078e0216 */
[----:B------:R-:W-:Y:S01]  /*6560*/  LOP3.LUT R9, R2, 0xffff, R9, 0xf8, !PT ;  /* 0x0000ffff02097812 */ /* 0x000fe200078ef809 */
[----:B------:R-:W-:Y:S01]  /*6570*/  FMUL R2, R45, UR12 ;  /* 0x0000000c2d027c20 */ /* 0x000fe20008400000 */
[----:B------:R-:W-:Y:S01]  /*6580*/  ISETP.GE.U32.OR P0, PT, R8, UR14, P0 ;  /* 0x0000000e08007c0c */ /* 0x000fe20008706470 */
[----:B------:R-:W-:Y:S01]  /*6590*/  IMAD.IADD R8, R22, 0x1, -R13 ;  /* 0x0000000116087824 */ /* 0x000fe200078e0a0d */
[----:B0-----:R-:W-:-:S02]  /*65a0*/  LEA R7, R7, R4, 0x18 ;  /* 0x0000000407077211 */ /* 0x001fc400078ec0ff */
[----:B------:R-:W-:Y:S01]  /*65b0*/  SHF.L.U32 R4, R20, 0x2, RZ ;  /* 0x0000000214047819 */ /* 0x000fe200000006ff */
[----:B------:R-:W-:Y:S01]  /*65c0*/  IMAD.SHL.U32 R24, R8, 0x4, RZ ;  /* 0x0000000408187824 */ /* 0x000fe200078e00ff */
[----:B------:R-:W-:Y:S02]  /*65d0*/  LOP3.LUT R0, R22, 0x1f, RZ, 0xc0, !PT ;  /* 0x0000001f16007812 */ /* 0x000fe400078ec0ff */
[----:B------:R-:W-:Y:S02]  /*65e0*/  SHF.L.U32 R18, R3, 0x2, RZ ;  /* 0x0000000203127819 */ /* 0x000fe400000006ff */
[----:B------:R-:W-:Y:S01]  /*65f0*/  F2FP.SATFINITE.E4M3.F32.PACK_AB_MERGE_C R13, RZ, R2, RZ ;  /* 0x00000002ff0d723e */ /* 0x000fe200048070ff */
[----:B------:R-:W-:Y:S01]  /*6600*/  IMAD R2, R0, 0x84, R7 ;  /* 0x0000008400027824 */ /* 0x000fe200078e0207 */
[----:B------:R-:W-:Y:S01]  /*6610*/  LOP3.LUT R19, R4, 0x7c, RZ, 0xc0, !PT ;  /* 0x0000007c04137812 */ /* 0x000fe200078ec0ff */
[----:B------:R-:W-:Y:S01]  /*6620*/  IMAD.SHL.U32 R4, R23, 0x4, RZ ;  /* 0x0000000417047824 */ /* 0x000fe200078e00ff */
[----:B------:R-:W-:-:S02]  /*6630*/  LOP3.LUT R23, R18, 0x7c, RZ, 0xc0, !PT ;  /* 0x0000007c12177812 */ /* 0x000fc400078ec0ff */
[----:B------:R-:W-:Y:S02]  /*6640*/  LOP3.LUT R3, R13, 0xffff, RZ, 0xc0, !PT ;  /* 0x0000ffff0d037812 */ /* 0x000fe400078ec0ff */
[----:B------:R-:W-:Y:S02]  /*6650*/  LOP3.LUT R25, R4, 0x7c, RZ, 0xc0, !PT ;  /* 0x0000007c04197812 */ /* 0x000fe400078ec0ff */
[C---:B------:R-:W-:Y:S02]  /*6660*/  IADD3 R4, PT, PT, R2.reuse, R23, RZ ;  /* 0x0000001702047210 */ /* 0x040fe40007ffe0ff */
[----:B------:R-:W-:Y:S01]  /*6670*/  SHF.L.U32 R8, R3, 0x18, RZ ;  /* 0x0000001803087819 */ /* 0x000fe200000006ff */
[----:B------:R-:W-:Y:S01]  /*6680*/  IMAD.IADD R3, R2, 0x1, R19 ;  /* 0x0000000102037824 */ /* 0x000fe200078e0213 */
[----:B------:R-:W-:Y:S02]  /*6690*/  @!P0 IADD3 R23, P2, PT, R26, UR26, RZ ;  /* 0x0000001a1a178c10 */ /* 0x000fe4000ff5e0ff */
[----:B------:R-:W-:-:S02]  /*66a0*/  LOP3.LUT R19, R24, 0x7c, RZ, 0xc0, !PT ;  /* 0x0000007c18137812 */ /* 0x000fc400078ec0ff */
[----:B------:R-:W-:Y:S01]  /*66b0*/  F2FP.SATFINITE.E4M3.F32.PACK_AB_MERGE_C R29, RZ, R40, RZ ;  /* 0x00000028ff1d723e */ /* 0x000fe200048070ff */
[----:B------:R0:W-:Y:S01]  /*66c0*/  STS [R3], R12 ;  /* 0x0000000c03007388 */ /* 0x0001e20000000800 */
[----:B------:R-:W-:Y:S02]  /*66d0*/  @!P0 LEA R18, P1, R26, UR8, 0x1 ;  /* 0x000000081a128c11 */ /* 0x000fe4000f8208ff */
[----:B------:R-:W-:Y:S01]  /*66e0*/  @!P0 IADD3.X R28, PT, PT, R27, UR29, RZ, P2, !PT ;  /* 0x0000001d1b1c8c10 */ /* 0x000fe200097fe4ff */
[----:B------:R-:W-:Y:S01]  /*66f0*/  STS [R4], R42 ;  /* 0x0000002a04007388 */ /* 0x000fe20000000800 */
[----:B------:R-:W-:Y:S02]  /*6700*/  F2FP.SATFINITE.E4M3.F32.PACK_AB_MERGE_C R38, RZ, R38, RZ ;  /* 0x00000026ff26723e */ /* 0x000fe400048070ff */
[----:B------:R-:W-:Y:S02]  /*6710*/  @!P0 LEA R24, P2, R23, UR8, 0x1 ;  /* 0x0000000817188c11 */ /* 0x000fe4000f8408ff */
[----:B------:R-:W-:Y:S01]  /*6720*/  LOP3.LUT R30, R9, R8, RZ, 0xfc, !PT ;  /* 0x00000008091e7212 */ /* 0x000fe200078efcff */
[----:B------:R-:W-:Y:S01]  /*6730*/  IMAD.IADD R8, R2, 0x1, R19 ;  /* 0x0000000102087824 */ /* 0x000fe200078e0213 */
[----:B0-----:R-:W-:-:S02]  /*6740*/  LOP3.LUT R12, R29, 0xff, RZ, 0xc0, !PT ;  /* 0x000000ff1d0c7812 */ /* 0x001fc400078ec0ff */
[----:B------:R-:W-:Y:S02]  /*6750*/  IADD3 R9, PT, PT, R2, R25, RZ ;  /* 0x0000001902097210 */ /* 0x000fe40007ffe0ff */
[----:B------:R-:W-:Y:S01]  /*6760*/  @!P0 PRMT R29, R29, 0x7604, R16 ;  /* 0x000076041d1d8816 */ /* 0x000fe20000000010 */
[----:B------:R0:W-:Y:S01]  /*6770*/  STS [R8], R5 ;  /* 0x0000000508007388 */ /* 0x0001e20000000800 */
[----:B------:R-:W-:Y:S01]  /*6780*/  @!P0 LEA.HI.X R19, R26, UR9, R27, 0x1, P1 ;  /* 0x000000091a138c11 */ /* 0x000fe200088f0c1b */
[C---:B------:R-:W-:Y:S01]  /*6790*/  IMAD R12, R38.reuse, 0x100, R12 ;  /* 0x00000100260c7824 */ /* 0x040fe200078e020c */
[----:B------:R-:W-:Y:S01]  /*67a0*/  @!P0 LEA.HI.X R25, R23, UR9, R28, 0x1, P2 ;  /* 0x0000000917198c11 */ /* 0x000fe200090f0c1c */
[----:B------:R1:W-:Y:S01]  /*67b0*/  STS [R9], R30 ;  /* 0x0000001e09007388 */ /* 0x0003e20000000800 */
[----:B------:R-:W-:Y:S01]  /*67c0*/  @!P0 PRMT R17, R38, 0x7604, R17 ;  /* 0x0000760426118816 */ /* 0x000fe20000000011 */
[----:B------:R-:W-:Y:S02]  /*67d0*/  FMUL R23, R34, UR12 ;  /* 0x0000000c22177c20 */ /* 0x000fe40008400000 */
[----:B------:R1:W-:Y:S01]  /*67e0*/  @!P0 STG.E.U16 desc[UR24][R18.64], R29 ;  /* 0x0000001d12008986 */ /* 0x0003e2000c101518 */
[----:B0-----:R-:W-:-:S03]  /*67f0*/  FMUL R5, R36, UR12 ;  /* 0x0000000c24057c20 */ /* 0x001fc60008400000 */
[----:B------:R1:W-:Y:S02]  /*6800*/  @!P0 STG.E.U16 desc[UR24][R24.64], R17 ;  /* 0x0000001118008986 */ /* 0x0003e4000c101518 */
[----:B------:R-:W-:Y:S01]  /*6810*/  F2FP.SATFINITE.E4M3.F32.PACK_AB_MERGE_C R31, RZ, R5, RZ ;  /* 0x00000005ff1f723e */ /* 0x000fe200048070ff */
[----:B------:R-:W-:Y:S06]  /*6820*/  @P0 BRA `(.L_x_13526) ;  /* 0x0000000000240947 */ /* 0x000fec0003800000 */
[----:B------:R-:W0:Y:S02]  /*6830*/  LDCU.64 UR4, c[0x0][0x3c8] ;  /* 0x00007900ff0477ac */ /* 0x000e240008000a00 */
[----:B0-----:R-:W-:Y:S02]  /*6840*/  ULOP3.LUT UR4, UR4, 0xfffffffe, URZ, 0xc0, !UPT ;  /* 0xfffffffe04047892 */ /* 0x001fe4000f8ec0ff */
[----:B------:R-:W-:-:S04]  /*6850*/  ULOP3.LUT UR5, UR5, 0x7fffffff, URZ, 0xc0, !UPT ;  /* 0x7fffffff05057892 */ /* 0x000fc8000f8ec0ff */
[----:B------:R-:W-:-:S04]  /*6860*/  IADD3 R5, P1, PT, R26, UR4, RZ ;  /* 0x000000041a057c10 */ /* 0x000fc8000ff3e0ff */
[----:B-1----:R-:W-:Y:S02]  /*6870*/  IADD3.X R18, PT, PT, R27, UR5, RZ, P1, !PT ;  /* 0x000000051b127c10 */ /* 0x002fe40008ffe4ff */
[----:B------:R-:W-:-:S04]  /*6880*/  LEA R16, P1, R5, UR8, 0x1 ;  /* 0x0000000805107c11 */ /* 0x000fc8000f8208ff */
[----:B------:R-:W-:Y:S02]  /*6890*/  LEA.HI.X R17, R5, UR9, R18, 0x1, P1 ;  /* 0x0000000905117c11 */ /* 0x000fe400088f0c12 */
[----:B------:R-:W-:-:S05]  /*68a0*/  PRMT R5, R31, 0x7604, R14 ;  /* 0x000076041f057816 */ /* 0x000fca000000000e */
[----:B------:R0:W-:Y:S02]  /*68b0*/  STG.E.U16 desc[UR24][R16.64], R5 ;  /* 0x0000000510007986 */ /* 0x0001e4000c101518 */
.L_x_13526:
[----:B------:R-:W-:Y:S05]  /*68c0*/  BSYNC.RECONVERGENT B0 ;  /* 0x0000000000007941 */ /* 0x000fea0003800200 */
.L_x_13525:
[----:B------:R-:W-:Y:S01]  /*68d0*/  BSSY.RECONVERGENT B0, `(.L_x_13527) ;  /* 0x000000b000007945 */ /* 0x000fe20003800200 */
[----:B------:R-:W-:-:S03]  /*68e0*/  F2FP.SATFINITE.E4M3.F32.PACK_AB_MERGE_C R14, RZ, R23, RZ ;  /* 0x00000017ff0e723e */ /* 0x000fc600048070ff */
[----:B------:R-:W-:Y:S05]  /*68f0*/  @P0 BRA `(.L_x_13528) ;  /* 0x0000000000200947 */ /* 0x000fea0003800000 */
[----:B0-----:R-:W-:Y:S01]  /*6900*/  MOV R5, UR26 ;  /* 0x0000001a00057c02 */ /* 0x001fe20008000f00 */
[----:B------:R-:W-:Y:S01]  /*6910*/  UIMAD UR4, UR29, 0x3, URZ ;  /* 0x000000031d0478a4 */ /* 0x000fe2000f8e02ff */
[----:B------:R-:W-:-:S03]  /*6920*/  PRMT R13, R14, 0x7604, R13 ;  /* 0x000076040e0d7816 */ /* 0x000fc6000000000d */
[----:B------:R-:W-:-:S04]  /*6930*/  IMAD.WIDE.U32 R26, R5, 0x3, R26 ;  /* 0x00000003051a7825 */ /* 0x000fc800078e001a */
[----:B------:R-:W-:Y:S01]  /*6940*/  VIADD R5, R27, UR4 ;  /* 0x000000041b057c36 */ /* 0x000fe20008000000 */
[----:B------:R-:W-:-:S04]  /*6950*/  LEA R16, P0, R26, UR8, 0x1 ;  /* 0x000000081a107c11 */ /* 0x000fc8000f8008ff */
[----:B-1----:R-:W-:-:S05]  /*6960*/  LEA.HI.X R17, R26, UR9, R5, 0x1, P0 ;  /* 0x000000091a117c11 */ /* 0x002fca00080f0c05 */
[----:B------:R2:W-:Y:S04]  /*6970*/  STG.E.U16 desc[UR24][R16.64], R13 ;  /* 0x0000000d10007986 */ /* 0x0005e8000c101518 */
.L_x_13528:
[----:B------:R-:W-:Y:S05]  /*6980*/  BSYNC.RECONVERGENT B0 ;  /* 0x0000000000007941 */ /* 0x000fea0003800200 */
.L_x_13527:
[----:B------:R-:W-:Y:S01]  /*6990*/  ISETP.LT.U32.AND P0, PT, R21, UR14, PT ;  /* 0x0000000e15007c0c */ /* 0x000fe2000bf01070 */
[----:B------:R-:W-:Y:S01]  /*69a0*/  BAR.SYNC.DEFER_BLOCKING 0x0 ;  /* 0x0000000000007b1d */ /* 0x000fe20000010000 */
[----:B------:R-:W-:Y:S01]  /*69b0*/  FMNMX3 R36, |R47|, R10, |R36|, !PT ;  /* 0x0000000a2f247276 */ /* 0x000fe20007800624 */
[----:B------:R-:W-:Y:S01]  /*69c0*/  USHF.L.U64.HI UR5, UR28, 0x1, UR27 ;  /* 0x000000011c057899 */ /* 0x000fe2000801021b */
[----:B------:R-:W-:Y:S01]  /*69d0*/  LOP3.LUT R10, R14, 0xffff, RZ, 0xc0, !PT ;  /* 0x0000ffff0e0a7812 */ /* 0x000fe200078ec0ff */
[----:B------:R-:W-:Y:S01]  /*69e0*/  USHF.L.U32 UR4, UR28, 0x1, URZ ;  /* 0x000000011c047899 */ /* 0x000fe200080006ff */
[----:B0-----:R-:W-:Y:S01]  /*69f0*/  SHF.L.U32 R5, R31, 0x10, RZ ;  /* 0x000000101f057819 */ /* 0x001fe200000006ff */
[----:B------:R-:W-:Y:S01]  /*6a00*/  BSSY.RECONVERGENT B0, `(.L_x_13529) ;  /* 0x0000071000007945 */ /* 0x000fe20003800200 */
[----:B------:R-:W-:Y:S01]  /*6a10*/  LOP3.LUT R12, R12, 0xffff, RZ, 0xc0, !PT ;  /* 0x0000ffff0c0c7812 */ /* 0x000fe200078ec0ff */
[----:B------:R-:W-:Y:S01]  /*6a20*/  IMAD.SHL.U32 R10, R10, 0x1000000, RZ ;  /* 0x010000000a0a7824 */ /* 0x000fe200078e00ff */
[----:B------:R-:W-:Y:S01]  /*6a30*/  FMNMX3 R34, |R45|, R36, |R34|, !PT ;  /* 0x000000242d227276 */ /* 0x000fe20007800622 */
[----:B-1----:R-:W-:Y:S01]  /*6a40*/  IMAD R24, R0, 0x84, RZ ;  /* 0x0000008400187824 */ /* 0x002fe200078e02ff */
[----:B------:R-:W-:-:S02]  /*6a50*/  LOP3.LUT R5, R12, 0xff0000, R5, 0xf8, !PT ;  /* 0x00ff00000c057812 */ /* 0x000fc400078ef805 */
[----:B------:R-:W-:Y:S02]  /*6a60*/  IADD3 R23, PT, PT, R15, UR14, RZ ;  /* 0x0000000e0f177c10 */ /* 0x000fe4000fffe0ff */
[----:B------:R-:W-:Y:S02]  /*6a70*/  LOP3.LUT R26, R5, R10, RZ, 0xfc, !PT ;  /* 0x0000000a051a7212 */ /* 0x000fe400078efcff */
[----:B------:R-:W-:Y:S02]  /*6a80*/  SHF.R.U32.HI R5, RZ, 0x5, R22 ;  /* 0x00000005ff057819 */ /* 0x000fe40000011616 */
[----:B------:R-:W-:Y:S01]  /*6a90*/  IADD3 R10, PT, PT, -R21, UR14, RZ ;  /* 0x0000000e150a7c10 */ /* 0x000fe2000fffe1ff */
[----:B------:R-:W-:Y:S06]  /*6aa0*/  @!P0 BRA `(.L_x_13530) ;  /* 0x0000000400988947 */ /* 0x000fec0003800000 */
[----:B------:R-:W-:Y:S01]  /*6ab0*/  ISETP.GE.U32.AND P1, PT, R23, 0x3, PT ;  /* 0x000000031700780c */ /* 0x000fe20003f26070 */
[----:B------:R-:W-:Y:S01]  /*6ac0*/  IMAD.U32 R25, RZ, RZ, UR14 ;  /* 0x0000000eff197e24 */ /* 0x000fe2000f8e00ff */
[----:B------:R-:W-:Y:S01]  /*6ad0*/  SHF.L.U32 R12, R5, 0x3, RZ ;  /* 0x00000003050c7819 */ /* 0x000fe200000006ff */
[----:B------:R-:W-:Y:S01]  /*6ae0*/  BSSY.RECONVERGENT B1, `(.L_x_13531) ;  /* 0x000003f000017945 */ /* 0x000fe20003800200 */
[----:B------:R-:W-:Y:S01]  /*6af0*/  IMAD.MOV.U32 R28, RZ, RZ, RZ ;  /* 0x000000ffff1c7224 */ /* 0x000fe200078e00ff */
[----:B------:R-:W-:Y:S02]  /*6b00*/  MOV R27, R20 ;  /* 0x00000014001b7202 */ /* 0x000fe40000000f00 */
[C---:B------:R-:W-:Y:S01]  /*6b10*/  IMAD R15, R12.reuse, UR27, RZ ;  /* 0x0000001b0c0f7c24 */ /* 0x040fe2000f8e02ff */
[----:B------:R-:W-:Y:S01]  /*6b20*/  LOP3.LUT R25, R25, 0x3, RZ, 0xc0, !PT ;  /* 0x0000000319197812 */ /* 0x000fe200078ec0ff */
[----:B--2---:R-:W-:-:S03]  /*6b30*/  IMAD.WIDE.U32 R12, R12, UR28, RZ ;  /* 0x0000001c0c0c7c25 */ /* 0x004fc6000f8e00ff */
[----:B------:R-:W-:Y:S01]  /*6b40*/  ISETP.NE.AND P0, PT, R25, RZ, PT ;  /* 0x000000ff1900720c */ /* 0x000fe20003f05270 */
[----:B------:R-:W-:Y:S01]  /*6b50*/  IMAD.IADD R36, R13, 0x1, R15 ;  /* 0x000000010d247824 */ /* 0x000fe200078e020f */
[----:B------:R-:W-:Y:S01]  /*6b60*/  MOV R32, R12 ;  /* 0x0000000c00207202 */ /* 0x000fe20000000f00 */
[----:B------:R-:W-:Y:S10]  /*6b70*/  @!P1 BRA `(.L_x_13532) ;  /* 0x0000000000d49947 */ /* 0x000ff40003800000 */
[----:B------:R-:W-:Y:S01]  /*6b80*/  IMAD R12, R5, 0x10, R24 ;  /* 0x00000010050c7824 */ /* 0x000fe200078e0218 */
[----:B------:R-:W-:Y:S01]  /*6b90*/  IADD3 R28, PT, PT, R10, -R25, RZ ;  /* 0x800000190a1c7210 */ /* 0x000fe20007ffe0ff */
[----:B------:R-:W-:-:S03]  /*6ba0*/  IMAD.MOV.U32 R27, RZ, RZ, R20 ;  /* 0x000000ffff1b7224 */ /* 0x000fc600078e0014 */
[----:B------:R-:W-:Y:S02]  /*6bb0*/  IADD3 R30, PT, PT, R12, 0x8, R7 ;  /* 0x000000080c1e7810 */ /* 0x000fe40007ffe007 */
[----:B------:R-:W-:-:S07]  /*6bc0*/  IADD3 R29, PT, PT, -R28, RZ, RZ ;  /* 0x000000ff1c1d7210 */ /* 0x000fce0007ffe1ff */
.L_x_13533:
        /* <DEDUP_REMOVED lines=44> */
[----:B------:R-:W-:Y:S01]  /*6e90*/  IADD3 R32, P1, PT, R27, UR4, RZ ;  /* 0x000000041b207c10 */ /* 0x000fe2000ff3e0ff */
[----:B------:R-:W-:-:S03]  /*6ea0*/  VIADD R27, R38, 0x1f ;  /* 0x0000001f261b7836 */ /* 0x000fc60000000000 */
[----:B------:R-:W-:-:S05]  /*6eb0*/  IADD3.X R36, PT, PT, R36, UR5, RZ, P1, !PT ;  /* 0x0000000524247c10 */ /* 0x000fca0008ffe4ff */
[----:B------:R-:W-:Y:S05]  /*6ec0*/  @P2 BRA `(.L_x_13533) ;  /* 0xfffffffc00402947 */ /* 0x000fea000383ffff */
.L_x_13532:
[----:B------:R-:W-:Y:S05]  /*6ed0*/  BSYNC.RECONVERGENT B1 ;  /* 0x0000000000017941 */ /* 0x000fea0003800200 */
.L_x_13531:
        /* <DEDUP_REMOVED lines=35> */
.L_x_13530:
[----:B------:R-:W-:Y:S05]  /*7110*/  BSYNC.RECONVERGENT B0 ;  /* 0x0000000000007941 */ /* 0x000fea0003800200 */
.L_x_13529:
[----:B------:R-:W-:Y:S01]  /*7120*/  BAR.SYNC.DEFER_BLOCKING 0x0 ;  /* 0x0000000000007b1d */ /* 0x000fe20000010000 */
[C---:B------:R-:W-:Y:S02]  /*7130*/  ISETP.LT.U32.AND P0, PT, R21.reuse, UR14, PT ;  /* 0x0000000e15007c0c */ /* 0x040fe4000bf01070 */
[----:B01----:R-:W-:-:S03]  /*7140*/  IADD3 R12, PT, PT, R21, 0x1, R21 ;  /* 0x00000001150c7810 */ /* 0x003fc60007ffe015 */
[----:B------:R-:W-:Y:S02]  /*7150*/  BSSY.RECONVERGENT B0, `(.L_x_13534) ;  /* 0x000006a000007945 */ /* 0x000fe40003800200 */
[C---:B------:R-:W-:Y:S02]  /*7160*/  IMAD R15, R12.reuse, UR27, RZ ;  /* 0x0000001b0c0f7c24 */ /* 0x040fe4000f8e02ff */
[----:B--2---:R-:W-:Y:S01]  /*7170*/  IMAD.WIDE.U32 R12, R12, UR28, RZ ;  /* 0x0000001c0c0c7c25 */ /* 0x004fe2000f8e00ff */
        /* <DEDUP_REMOVED lines=9> */
[----:B------:R-:W-:Y:S01]  /*7210*/  HFMA2 R4, -RZ, RZ, 0, 0 ;  /* 0x00000000ff047431 */ /* 0x000fe200000001ff */
[----:B------:R-:W-:Y:S01]  /*7220*/  IADD3 R18, PT, PT, R13, R15, RZ ;  /* 0x0000000f0d127210 */ /* 0x000fe20007ffe0ff */
[----:B------:R-:W-:Y:S01]  /*7230*/  IMAD.MOV.U32 R16, RZ, RZ, R12 ;  /* 0x000000ffff107224 */ /* 0x000fe200078e000c */
[----:B------:R-:W-:-:S04]  /*7240*/  LOP3.LUT R3, R3, 0x3, RZ, 0xc0, !PT ;  /* 0x0000000303037812 */ /* 0x000fc800078ec0ff */
[----:B------:R-:W-:-:S03]  /*7250*/  ISETP.NE.AND P0, PT, R3, RZ, PT ;  /* 0x000000ff0300720c */ /* 0x000fc60003f05270 */
[----:B------:R-:W-:Y:S10]  /*7260*/  @!P1 BRA `(.L_x_13537) ;  /* 0x0000000000d09947 */ /* 0x000ff40003800000 */
[----:B------:R-:W-:Y:S01]  /*7270*/  IMAD R24, R5, 0x10, R24 ;  /* 0x0000001005187824 */ /* 0x000fe200078e0218 */
[----:B------:R-:W-:-:S04]  /*7280*/  IADD3 R4, PT, PT, R10, -R3, RZ ;  /* 0x800000030a047210 */ /* 0x000fc80007ffe0ff */
[----:B------:R-:W-:Y:S01]  /*7290*/  IADD3 R15, PT, PT, R24, 0x8, R7 ;  /* 0x00000008180f7810 */ /* 0x000fe20007ffe007 */
[----:B------:R-:W-:-:S07]  /*72a0*/  IMAD.MOV R14, RZ, RZ, -R4 ;  /* 0x000000ffff0e7224 */ /* 0x000fce00078e0a04 */
.L_x_13538:
        /* <DEDUP_REMOVED lines=44> */
[----:B------:R-:W-:Y:S02]  /*7570*/  IADD3 R16, P1, PT, R20, UR4, RZ ;  /* 0x0000000414107c10 */ /* 0x000fe4000ff3e0ff */
[----:B------:R-:W-:Y:S02]  /*7580*/  IADD3 R20, PT, PT, R27, 0x1f, RZ ;  /* 0x0000001f1b147810 */ /* 0x000fe40007ffe0ff */
[----:B------:R-:W-:-:S05]  /*7590*/  IADD3.X R18, PT, PT, R18, UR5, RZ, P1, !PT ;  /* 0x0000000512127c10 */ /* 0x000fca0008ffe4ff */
[----:B------:R-:W-:Y:S05]  /*75a0*/  @P2 BRA `(.L_x_13538) ;  /* 0xfffffffc00402947 */ /* 0x000fea000383ffff */
.L_x_13537:
[----:B------:R-:W-:Y:S05]  /*75b0*/  BSYNC.RECONVERGENT B1 ;  /* 0x0000000000017941 */ /* 0x000fea0003800200 */
.L_x_13536:
        /* <DEDUP_REMOVED lines=35> */
.L_x_13535:
[----:B------:R-:W-:Y:S05]  /*77f0*/  BSYNC.RECONVERGENT B0 ;  /* 0x0000000000007941 */ /* 0x000fea0003800200 */
.L_x_13534:
[----:B------:R-:W2:Y:S02]  /*7800*/  LDCU.64 UR4, c[0x0][0x3a8] ;  /* 0x00007500ff0477ac */ /* 0x000ea40008000a00 */
[----:B--2---:R-:W-:-:S04]  /*7810*/  UISETP.NE.U32.AND UP0, UPT, UR4, URZ, UPT ;  /* 0x000000ff0400728c */ /* 0x004fc8000bf05070 */
        /* <DEDUP_REMOVED lines=8> */
[----:B0-----:R-:W-:-:S05]  /*78a0*/  FMNMX R3, R34, R3, !PT ;  /* 0x0000000322037209 */ /* 0x001fca0007800000 */
[----:B------:R-:W0:Y:S01]  /*78b0*/  SHFL.DOWN PT, R2, R3, 0x8, 0x1f ;  /* 0x09001f0003027f89 */ /* 0x000e2200000e0000 */
        /* <DEDUP_REMOVED lines=27> */
.L_x_13547:
[----:B------:R-:W-:Y:S02]  /*7a70*/  ISETP.NE.AND P0, PT, R22, RZ, PT ;  /* 0x000000ff1600720c */ /* 0x000fe40003f05270 */
[----:B-1----:R-:W-:-:S11]  /*7a80*/  FMNMX R5, R2, R5, !PT ;  /* 0x0000000502057209 */ /* 0x002fd60007800000 */
[----:B------:R-:W-:Y:S05]  /*7a90*/  @P0 BRA `(.L_x_13540) ;  /* 0x0000000000080947 */ /* 0x000fea0003800000 */
[----:B0-----:R-:W0:Y:S02]  /*7aa0*/  LDC.64 R2, c[0x0][0x3a8] ;  /* 0x0000ea00ff027b82 */ /* 0x001e240000000a00 */
[----:B0-----:R1:W-:Y:S02]  /*7ab0*/  REDG.E.MAX.S32.STRONG.GPU desc[UR24][R2.64], R5 ;  /* 0x000000050200798e */ /* 0x0013e4000d12e318 */
.L_x_13540:
[----:B------:R-:W-:Y:S05]  /*7ac0*/  BSYNC B0 ;  /* 0x0000000000007941 */ /* 0x000fea0003800000 */
.L_x_13539:
        /* <DEDUP_REMOVED lines=12> */
[----:B01----:R-:W-:Y:S05]  /*7b90*/  CALL.REL.NOINC `($__internal_451_$__cuda_sm20_rcp_rn_f32_slowpath) ;  /* 0x0000000400987944 */ /* 0x003fea0003c00000 */
[----:B------:R-:W-:Y:S05]  /*7ba0*/  BRA `(.L_x_13543) ;  /* 0x0000000000147947 */ /* 0x000fea0003800000 */
.L_x_13542:
[----:B------:R-:W2:Y:S01]  /*7bb0*/  MUFU.RCP R55, UR12 ;  /* 0x0000000c00377d08 */ /* 0x000ea20008001000 */
[----:B------:R-:W-:-:S05]  /*7bc0*/  MOV R0, UR12 ;  /* 0x0000000c00007c02 */ /* 0x000fca0008000f00 */
[----:B--2---:R-:W-:-:S04]  /*7bd0*/  FFMA R0, R55, R0, -1 ;  /* 0xbf80000037007423 */ /* 0x004fc80000000000 */
[----:B------:R-:W-:-:S04]  /*7be0*/  FADD.FTZ R0, -R0, -RZ ;  /* 0x800000ff00007221 */ /* 0x000fc80000010100 */
[----:B------:R-:W-:-:S07]  /*7bf0*/  FFMA R55, R55, R0, R55 ;  /* 0x0000000037377223 */ /* 0x000fce0000000037 */
.L_x_13543:
[----:B01----:R-:W0:Y:S02]  /*7c00*/  LDC.64 R2, c[0x0][0x3b0] ;  /* 0x0000ec00ff027b82 */ /* 0x003e240000000a00 */
[----:B0-----:R-:W-:Y:S01]  /*7c10*/  STG.E desc[UR24][R2.64], R55 ;  /* 0x0000003702007986 */ /* 0x001fe2000c101918 */
[----:B------:R-:W-:Y:S05]  /*7c20*/  EXIT ;  /* 0x000000000000794d */ /* 0x000fea0003800000 */
.L_x_13541:
[----:B------:R-:W-:Y:S02]  /*7c30*/  HFMA2 R9, -RZ, RZ, 0, 1.847743988037109375e-06 ;  /* 0x0000001fff097431 */ /* 0x000fe400000001ff */
[----:B------:R-:W-:Y:S02]  /*7c40*/  IMAD.MOV.U32 R7, RZ, RZ, 0x4 ;  /* 0x00000004ff077424 */ /* 0x000fe400078e00ff */
[----:B------:R-:W-:-:S07]  /*7c50*/  IMAD.MOV.U32 R4, RZ, RZ, -0x1 ;  /* 0xffffffffff047424 */ /* 0x000fce00078e00ff */
[----:B01----:R-:W-:Y:S05]  /*7c60*/  WARPSYNC.COLLECTIVE R4, `(.L_x_13544) ;  /* 0x0000000004087348 */ /* 0x003fea0003c00000 */
[----:B-1----:R1:W2:Y:S02]  /*7c70*/  SHFL.DOWN P0, R5, R0, R7, R9 ;  /* 0x0800000700057389 */ /* 0x0022a40000000009 */
[----:B012---:R-:W-:Y:S05]  /*7c80*/  ENDCOLLECTIVE ;  /* 0x000000000000791b */ /* 0x007fea0003800000 */
.L_x_13544:
[----:B------:R-:W-:Y:S01]  /*7c90*/  HFMA2 R7, -RZ, RZ, 0, 1.1920928955078125e-07 ;  /* 0x00000002ff077431 */ /* 0x000fe200000001ff */
[----:B------:R-:W-:-:S04]  /*7ca0*/  MOV R3, R5 ;  /* 0x0000000500037202 */ /* 0x000fc80000000f00 */
[----:B------:R-:W-:-:S05]  /*7cb0*/  FMNMX R3, R3, R0, !PT ;  /* 0x0000000003037209 */ /* 0x000fca0007800000 */
[----:B------:R-:W-:-:S07]  /*7cc0*/  IMAD.MOV.U32 R0, RZ, RZ, R3 ;  /* 0x000000ffff007224 */ /* 0x000fce00078e0003 */
[----:B------:R-:W-:Y:S05]  /*7cd0*/  WARPSYNC.COLLECTIVE R4, `(.L_x_13545) ;  /* 0x0000000004087348 */ /* 0x000fea0003c00000 */
[----:B------:R0:W1:Y:S02]  /*7ce0*/  SHFL.DOWN P0, R5, R0, R7, R9 ;  /* 0x0800000700057389 */ /* 0x0000640000000009 */
[----:B01----:R-:W-:Y:S05]  /*7cf0*/  ENDCOLLECTIVE ;  /* 0x000000000000791b */ /* 0x003fea0003800000 */
.L_x_13545:
[----:B------:R-:W-:Y:S02]  /*7d00*/  IMAD.MOV.U32 R7, RZ, RZ, 0x1 ;  /* 0x00000001ff077424 */ /* 0x000fe400078e00ff */
[----:B------:R-:W-:-:S05]  /*7d10*/  IMAD.MOV.U32 R2, RZ, RZ, R5 ;  /* 0x000000ffff027224 */ /* 0x000fca00078e0005 */
[----:B------:R-:W-:-:S04]  /*7d20*/  FMNMX R2, R3, R2, !PT ;  /* 0x0000000203027209 */ /* 0x000fc80007800000 */
[----:B------:R-:W-:-:S07]  /*7d30*/  MOV R0, R2 ;  /* 0x0000000200007202 */ /* 0x000fce0000000f00 */
[----:B------:R-:W-:Y:S05]  /*7d40*/  WARPSYNC.COLLECTIVE R4, `(.L_x_13546) ;  /* 0x0000000004087348 */ /* 0x000fea0003c00000 */
[----:B------:R0:W1:Y:S02]  /*7d50*/  SHFL.DOWN P0, R5, R0, R7, R9 ;  /* 0x0800000700057389 */ /* 0x0000640000000009 */
[----:B01----:R-:W-:Y:S05]  /*7d60*/  ENDCOLLECTIVE ;  /* 0x000000000000791b */ /* 0x003fea0003800000 */
.L_x_13546:
[----:B------:R-:W-:Y:S05]  /*7d70*/  BRA `(.L_x_13547) ;  /* 0xfffffffc003c7947 */ /* 0x000fea000383ffff */
        .weak           $__internal_450_$__cuda_sm20_div_u64
        .type           $__internal_450_$__cuda_sm20_div_u64,@function
        .size           $__internal_450_$__cuda_sm20_div_u64,($__internal_451_$__cuda_sm20_rcp_rn_f32_slowpath - $__internal_450_$__cuda_sm20_div_u64)
$__internal_450_$__cuda_sm20_div_u64:
        /* <DEDUP_REMOVED lines=71> */
[----:B------:R-:W-:Y:S11]  /*81f0*/  RET.REL.NODEC R2 `(_ZN18transformer_engine6detail38cast_transpose_fused_kernel_notalignedILb0ELb1ELb0EfNS_16CTDBiasDActParamI13__nv_bfloat16S3_13__nv_fp8_e4m3fEELi2ELi4ENS_5EmptyEXadL_ZNS_5dsiluIffEET_T0_RKS6_EEEEvT3_mmm) ;  /* 0xffffff7c02807950 */ /* 0x000ff60003c3ffff */
        .weak           $__internal_451_$__cuda_sm20_rcp_rn_f32_slowpath
        .type           $__internal_451_$__cuda_sm20_rcp_rn_f32_slowpath,@function
        .size           $__internal_451_$__cuda_sm20_rcp_rn_f32_slowpath,(.L_x_29752 - $__internal_451_$__cuda_sm20_rcp_rn_f32_slowpath)
$__internal_451_$__cuda_sm20_rcp_rn_f32_slowpath:
        /* <DEDUP_REMOVED lines=15> */
.L_x_13549:
        /* <DEDUP_REMOVED lines=33> */
.L_x_13551:
[----:B------:R0:W1:Y:S02]  /*8500*/  MUFU.RCP R55, R0 ;  /* 0x0000000000377308 */ /* 0x0000640000001000 */
.L_x_13550:
[----:B------:R-:W-:Y:S05]  /*8510*/  BSYNC B0 ;  /* 0x0000000000007941 */ /* 0x000fea0003800000 */
.L_x_13548:
[----:B------:R-:W-:-:S04]  /*8520*/  HFMA2 R25, -RZ, RZ, 0, 0 ;  /* 0x00000000ff197431 */ /* 0x000fc800000001ff */
[----:B01----:R-:W-:Y:S05]  /*8530*/  RET.REL.NODEC R24 `(_ZN18transformer_engine6detail38cast_transpose_fused_kernel_notalignedILb0ELb1ELb0EfNS_16CTDBiasDActParamI13__nv_bfloat16S3_13__nv_fp8_e4m3fEELi2ELi4ENS_5EmptyEXadL_ZNS_5dsiluIffEET_T0_RKS6_EEEEvT3_mmm) ;  /* 0xffffff7818b07950 */ /* 0x003fea0003c3ffff */
.L_x_13552:
        /* <DEDUP_REMOVED lines=12> */
.L_x_29752:


//--------------------- .text._ZN18transformer_engine6detail38cast_transpose_fused_kernel_notalignedILb0ELb1ELb0EfNS_16CTDBiasDActParamI13__nv_bfloat16S3_13__nv_fp8_e5m2fEELi2ELi4ENS_5EmptyEXadL_ZNS_5dsiluIffEET_T0_RKS6_EEEEvT3_mmm --------------------------
	.section	.text._ZN18transformer_engine6detail38cast_transpose_fused_kernel_notalignedILb0ELb1ELb0EfNS_16CTDBiasDActParamI13__nv_bfloat16S3_13__nv_fp8_e5m2fEELi2ELi4ENS_5EmptyEXadL_ZNS_5dsiluIffEET_T0_RKS6_EEEEvT3_mmm,"ax",@progbits
	.align	128
        .global         _ZN18transformer_engine6detail38cast_transpose_fused_kernel_notalignedILb0ELb1ELb0EfNS_16CTDBiasDActParamI13__nv_bfloat16S3_13__nv_fp8_e5m2fEELi2ELi4ENS_5EmptyEXadL_ZNS_5dsiluIffEET_T0_RKS6_EEEEvT3_mmm
        .type           _ZN18transformer_engine6detail38cast_transpose_fused_kernel_notalignedILb0ELb1ELb0EfNS_16CTDBiasDActParamI13__nv_bfloat16S3_13__nv_fp8_e5m2fEELi2ELi4ENS_5EmptyEXadL_ZNS_5dsiluIffEET_T0_RKS6_EEEEvT3_mmm,@function
        .size           _ZN18transformer_engine6detail38cast_transpose_fused_kernel_notalignedILb0ELb1ELb0EfNS_16CTDBiasDActParamI13__nv_bfloat16S3_13__nv_fp8_e5m2fEELi2ELi4ENS_5EmptyEXadL_ZNS_5dsiluIffEET_T0_RKS6_EEEEvT3_mmm,(.L_x_29754 - _ZN18transformer_engine6detail38cast_transpose_fused_kernel_notalignedILb0ELb1ELb0EfNS_16CTDBiasDActParamI13__nv_bfloat16S3_13__nv_fp8_e5m2fEELi2ELi4ENS_5EmptyEXadL_ZNS_5dsiluIffEET_T0_RKS6_EEEEvT3_mmm)
        .other          _ZN18transformer_engine6detail38cast_transpose_fused_kernel_notalignedILb0ELb1ELb0EfNS_16CTDBiasDActParamI13__nv_bfloat16S3_13__nv_fp8_e5m2fEELi2ELi4ENS_5EmptyEXadL_ZNS_5dsiluIffEET_T0_RKS6_EEEEvT3_mmm,@"STO_CUDA_ENTRY STV_DEFAULT"
_ZN18transformer_engine6detail38cast_transpose_fused_kernel_notalignedILb0ELb1ELb0EfNS_16CTDBiasDActParamI13__nv_bfloat16S3_13__nv_fp8_e5m2fEELi2ELi4ENS_5EmptyEXadL_ZNS_5dsiluIffEET_T0_RKS6_EEEEvT3_mmm:
.text._ZN18transformer_engine6detail38cast_transpose_fused_kernel_notalignedILb0ELb1ELb0EfNS_16CTDBiasDActParamI13__nv_bfloat16S3_13__nv_fp8_e5m2fEELi2ELi4ENS_5EmptyEXadL_ZNS_5dsiluIffEET_T0_RKS6_EEEEvT3_mmm:
        /* <DEDUP_REMOVED lines=43> */
.L_x_13553:
[----:B------:R-:W-:-:S07]  /*02b0*/  MOV R5, 0x2d0 ;  /* 0x000002d000057802 */ /* 0x000fce0000000f00 */
[----:B------:R-:W-:Y:S05]  /*02c0*/  CALL.REL.NOINC `($__internal_452_$__cuda_sm20_div_u64) ;  /* 0x0000007800ac7944 */ /* 0x000fea0003c00000 */
        /* <DEDUP_REMOVED lines=11> */
.L_x_13554:
        /* <DEDUP_REMOVED lines=226> */
[----:B------:R-:W-:Y:S05]  /*11a0*/  CALL.REL.NOINC `($__internal_453_$__cuda_sm20_rcp_rn_f32_slowpath) ;  /* 0x0000007000147944 */ /* 0x000fea0003c00000 */
[----:B------:R-:W-:Y:S05]  /*11b0*/  BRA `(.L_x_13557) ;  /* 0x0000000000107947 */ /* 0x000fea0003800000 */
.L_x_13556:
[----:B------:R-:W0:Y:S02]  /*11c0*/  MUFU.RCP R55, R24 ;  /* 0x0000001800377308 */ /* 0x000e240000001000 */
[----:B0-----:R-:W-:-:S04]  /*11d0*/  FFMA R0, R24, R55, -1 ;  /* 0xbf80000018007423 */ /* 0x001fc80000000037 */
[----:B------:R-:W-:-:S04]  /*11e0*/  FADD.FTZ R0, -R0, -RZ ;  /* 0x800000ff00007221 */ /* 0x000fc80000010100 */
[----:B------:R-:W-:-:S07]  /*11f0*/  FFMA R55, R55, R0, R55 ;  /* 0x0000000037377223 */ /* 0x000fce0000000037 */
.L_x_13557:
[----:B------:R-:W-:Y:S05]  /*1200*/  BSYNC.RECONVERGENT B1 ;  /* 0x0000000000017941 */ /* 0x000fea0003800200 */
.L_x_13555:
        /* <DEDUP_REMOVED lines=23> */
[----:B------:R-:W-:Y:S05]  /*1380*/  CALL.REL.NOINC `($__internal_453_$__cuda_sm20_rcp_rn_f32_slowpath) ;  /* 0x0000006c009c7944 */ /* 0x000fea0003c00000 */
[----:B------:R-:W-:Y:S05]  /*1390*/  BRA `(.L_x_13560) ;  /* 0x0000000000107947 */ /* 0x000fea0003800000 */
.L_x_13559:
[----:B------:R-:W0:Y:S02]  /*13a0*/  MUFU.RCP R55, R24 ;  /* 0x0000001800377308 */ /* 0x000e240000001000 */
[----:B0-----:R-:W-:-:S04]  /*13b0*/  FFMA R0, R24, R55, -1 ;  /* 0xbf80000018007423 */ /* 0x001fc80000000037 */
[----:B------:R-:W-:-:S04]  /*13c0*/  FADD.FTZ R0, -R0, -RZ ;  /* 0x800000ff00007221 */ /* 0x000fc80000010100 */
[----:B------:R-:W-:-:S07]  /*13d0*/  FFMA R55, R55, R0, R55 ;  /* 0x0000000037377223 */ /* 0x000fce0000000037 */
.L_x_13560:
[----:B------:R-:W-:Y:S05]  /*13e0*/  BSYNC.RECONVERGENT B1 ;  /* 0x0000000000017941 */ /* 0x000fea0003800200 */
.L_x_13558:
        /* <DEDUP_REMOVED lines=23> */
[----:B------:R-:W-:Y:S05]  /*1560*/  CALL.REL.NOINC `($__internal_453_$__cuda_sm20_rcp_rn_f32_slowpath) ;  /* 0x0000006c00247944 */ /* 0x000fea0003c00000 */
[----:B------:R-:W-:Y:S05]  /*1570*/  BRA `(.L_x_13563) ;  /* 0x0000000000107947 */ /* 0x000fea0003800000 */
.L_x_13562:
[----:B------:R-:W0:Y:S02]  /*1580*/  MUFU.RCP R55, R26 ;  /* 0x0000001a00377308 */ /* 0x000e240000001000 */
[----:B0-----:R-:W-:-:S04]  /*1590*/  FFMA R0, R26, R55, -1 ;  /* 0xbf8000001a007423 */ /* 0x001fc80000000037 */
[----:B------:R-:W-:-:S04]  /*15a0*/  FADD.FTZ R0, -R0, -RZ ;  /* 0x800000ff00007221 */ /* 0x000fc80000010100 */
[----:B------:R-:W-:-:S07]  /*15b0*/  FFMA R55, R55, R0, R55 ;  /* 0x0000000037377223 */ /* 0x000fce0000000037 */
.L_x_13563:
[----:B------:R-:W-:Y:S05]  /*15c0*/  BSYNC.RECONVERGENT B1 ;  /* 0x0000000000017941 */ /* 0x000fea0003800200 */
.L_x_13561:
        /* <DEDUP_REMOVED lines=25> */
.L_x_13565:
[----:B------:R-:W0:Y:S02]  /*1760*/  MUFU.RCP R55, R24 ;  /* 0x0000001800377308 */ /* 0x000e240000001000 */
[----:B0-----:R-:W-:-:S04]  /*1770*/  FFMA R0, R24, R55, -1 ;  /* 0xbf80000018007423 */ /* 0x001fc80000000037 */
[----:B------:R-:W-:-:S04]  /*1780*/  FADD.FTZ R0, -R0, -RZ ;  /* 0x800000ff00007221 */ /* 0x000fc80000010100 */
[----:B------:R-:W-:-:S07]  /*1790*/  FFMA R55, R55, R0, R55 ;  /* 0x0000000037377223 */ /* 0x000fce0000000037 */
.L_x_13566:
[----:B------:R-:W-:Y:S05]  /*17a0*/  BSYNC.RECONVERGENT B1 ;  /* 0x0000000000017941 */ /* 0x000fea0003800200 */
.L_x_13564:
        /* <DEDUP_REMOVED lines=23> */
[----:B------:R-:W-:Y:S05]  /*1920*/  CALL.REL.NOINC `($__internal_453_$__cuda_sm20_rcp_rn_f32_slowpath) ;  /* 0x0000006800347944 */ /* 0x000fea0003c00000 */
[----:B------:R-:W-:Y:S05]  /*1930*/  BRA `(.L_x_13569) ;  /* 0x0000000000107947 */ /* 0x000fea0003800000 */
.L_x_13568:
[----:B------:R-:W0:Y:S02]  /*1940*/  MUFU.RCP R55, R24 ;  /* 0x0000001800377308 */ /* 0x000e240000001000 */
[----:B0-----:R-:W-:-:S04]  /*1950*/  FFMA R0, R24, R55, -1 ;  /* 0xbf80000018007423 */ /* 0x001fc80000000037 */
[----:B------:R-:W-:-:S04]  /*1960*/  FADD.FTZ R0, -R0, -RZ ;  /* 0x800000ff00007221 */ /* 0x000fc80000010100 */
[----:B------:R-:W-:-:S07]  /*1970*/  FFMA R55, R55, R0, R55 ;  /* 0x0000000037377223 */ /* 0x000fce0000000037 */
.L_x_13569:
[----:B------:R-:W-:Y:S05]  /*1980*/  BSYNC.RECONVERGENT B1 ;  /* 0x0000000000017941 */ /* 0x000fea0003800200 */
.L_x_13567:
        /* <DEDUP_REMOVED lines=23> */
[----:B------:R-:W-:Y:S05]  /*1b00*/  CALL.REL.NOINC `($__internal_453_$__cuda_sm20_rcp_rn_f32_slowpath) ;  /* 0x0000006400bc7944 */ /* 0x000fea0003c00000 */
[----:B------:R-:W-:Y:S05]  /*1b10*/  BRA `(.L_x_13572) ;  /* 0x0000000000107947 */ /* 0x000fea0003800000 */
.L_x_13571:
[----:B------:R-:W0:Y:S02]  /*1b20*/  MUFU.RCP R55, R18 ;  /* 0x0000001200377308 */ /* 0x000e240000001000 */
[----:B0-----:R-:W-:-:S04]  /*1b30*/  FFMA R0, R18, R55, -1 ;  /* 0xbf80000012007423 */ /* 0x001fc80000000037 */
[----:B------:R-:W-:-:S04]  /*1b40*/  FADD.FTZ R0, -R0, -RZ ;  /* 0x800000ff00007221 */ /* 0x000fc80000010100 */
[----:B------:R-:W-:-:S07]  /*1b50*/  FFMA R55, R55, R0, R55 ;  /* 0x0000000037377223 */ /* 0x000fce0000000037 */
.L_x_13572:
[----:B------:R-:W-:Y:S05]  /*1b60*/  BSYNC.RECONVERGENT B1 ;  /* 0x0000000000017941 */ /* 0x000fea0003800200 */
.L_x_13570:
        /* <DEDUP_REMOVED lines=25> */
.L_x_13574:
[----:B------:R-:W0:Y:S02]  /*1d00*/  MUFU.RCP R55, R18 ;  /* 0x0000001200377308 */ /* 0x000e240000001000 */
[----:B0-----:R-:W-:-:S04]  /*1d10*/  FFMA R0, R18, R55, -1 ;  /* 0xbf80000012007423 */ /* 0x001fc80000000037 */
[----:B------:R-:W-:-:S04]  /*1d20*/  FADD.FTZ R0, -R0, -RZ ;  /* 0x800000ff00007221 */ /* 0x000fc80000010100 */
[----:B------:R-:W-:-:S07]  /*1d30*/  FFMA R55, R55, R0, R55 ;  /* 0x0000000037377223 */ /* 0x000fce0000000037 */
.L_x_13575:
[----:B------:R-:W-:Y:S05]  /*1d40*/  BSYNC.RECONVERGENT B1 ;  /* 0x0000000000017941 */ /* 0x000fea0003800200 */
.L_x_13573:
        /* <DEDUP_REMOVED lines=25> */
.L_x_13577:
[----:B------:R-:W0:Y:S02]  /*1ee0*/  MUFU.RCP R55, R18 ;  /* 0x0000001200377308 */ /* 0x000e240000001000 */
[----:B0-----:R-:W-:-:S04]  /*1ef0*/  FFMA R0, R18, R55, -1 ;  /* 0xbf80000012007423 */ /* 0x001fc80000000037 */
[----:B------:R-:W-:-:S04]  /*1f00*/  FADD.FTZ R0, -R0, -RZ ;  /* 0x800000ff00007221 */ /* 0x000fc80000010100 */
[----:B------:R-:W-:-:S07]  /*1f10*/  FFMA R55, R55, R0, R55 ;  /* 0x0000000037377223 */ /* 0x000fce0000000037 */
.L_x_13578:
[----:B------:R-:W-:Y:S05]  /*1f20*/  BSYNC.RECONVERGENT B1 ;  /* 0x0000000000017941 */ /* 0x000fea0003800200 */
.L_x_13576:
        /* <DEDUP_REMOVED lines=10> */
[----:B------:R-:W-:Y:S01]  /*1fd0*/  F2FP.SATFINITE.E5M2.F32.PACK_AB_MERGE_C R31, RZ, R31, RZ ;  /* 0x0000001fff1f723e */ /* 0x000fe200048060ff */
[----:B------:R-:W-:Y:S01]  /*1fe0*/  FMUL R0, R0, R55 ;  /* 0x0000003700007220 */ /* 0x000fe20000400000 */
[----:B------:R-:W-:Y:S01]  /*1ff0*/  F2FP.SATFINITE.E5M2.F32.PACK_AB_MERGE_C R57, RZ, R57, RZ ;  /* 0x00000039ff39723e */ /* 0x000fe200048060ff */
[----:B------:R-:W-:Y:S01]  /*2000*/  USHF.L.U32 UR13, UR26, 0x2, URZ ;  /* 0x000000021a0d7899 */ /* 0x000fe200080006ff */
[----:B------:R-:W-:Y:S01]  /*2010*/  F2FP.SATFINITE.E5M2.F32.PACK_AB_MERGE_C R32, RZ, R32, RZ ;  /* 0x00000020ff20723e */ /* 0x000fe200048060ff */
[----:B------:R-:W-:Y:S01]  /*2020*/  FFMA R13, R13, R0, R55 ;  /* 0x000000000d0d7223 */ /* 0x000fe20000000037 */
[----:B------:R-:W-:Y:S01]  /*2030*/  FMUL R0, R8, UR12 ;  /* 0x0000000c08007c20 */ /* 0x000fe20008400000 */
[----:B------:R-:W-:Y:S01]  /*2040*/  LOP3.LUT R19, R19, 0x1f, RZ, 0xc0, !PT ;  /* 0x0000001f13137812 */ /* 0x000fe200078ec0ff */
[----:B------:R-:W-:-:S02]  /*2050*/  USHF.L.U64.HI UR16, UR26, 0x2, UR29 ;  /* 0x000000021a107899 */ /* 0x000fc4000801021d */
[----:B------:R-:W-:Y:S01]  /*2060*/  @!P1 IADD3 R2, P2, PT, R10, UR26, RZ ;  /* 0x0000001a0a029c10 */ /* 0x000fe2000ff5e0ff */
[----:B------:R-:W-:Y:S01]  /*2070*/  FMUL R30, R12, R13 ;  /* 0x0000000d0c1e7220 */ /* 0x000fe20000400000 */
[----:B------:R-:W-:Y:S01]  /*2080*/  F2FP.SATFINITE.E5M2.F32.PACK_AB_MERGE_C R0, RZ, R0, RZ ;  /* 0x00000000ff00723e */ /* 0x000fe200048060ff */
        /* <DEDUP_REMOVED lines=17> */
[----:B------:R-:W-:-:S02]  /*21a0*/  F2FP.SATFINITE.E5M2.F32.PACK_AB_MERGE_C R23, RZ, R23, RZ ;  /* 0x00000017ff17723e */ /* 0x000fc400048060ff */
[----:B------:R-:W-:Y:S02]  /*21b0*/  F2FP.SATFINITE.E5M2.F32.PACK_AB_MERGE_C R12, RZ, R12, RZ ;  /* 0x0000000cff0c723e */ /* 0x000fe400048060ff */
[----:B------:R-:W-:Y:S02]  /*21c0*/  F2FP.SATFINITE.E5M2.F32.PACK_AB_MERGE_C R55, RZ, R55, RZ ;  /* 0x00000037ff37723e */ /* 0x000fe400048060ff */
[----:B0-----:R-:W-:Y:S01]  /*21d0*/  LOP3.LUT R13, R2, 0x1f0, RZ, 0xc0, !PT ;  /* 0x000001f0020d7812 */ /* 0x001fe200078ec0ff */
[----:B------:R-:W-:-:S04]  /*21e0*/  FMUL R2, R4, UR12 ;  /* 0x0000000c04027c20 */ /* 0x000fc80008400000 */
[----:B------:R-:W-:Y:S01]  /*21f0*/  IMAD.WIDE.U32 R48, R13, UR26, R48 ;  /* 0x0000001a0d307c25 */ /* 0x000fe2000f8e0030 */
[----:B------:R-:W-:-:S03]  /*2200*/  F2FP.SATFINITE.E5M2.F32.PACK_AB_MERGE_C R2, RZ, R2, RZ ;  /* 0x00000002ff02723e */ /* 0x000fc600048060ff */
        /* <DEDUP_REMOVED lines=15> */
.L_x_13580:
[----:B------:R-:W-:Y:S05]  /*2300*/  BSYNC.RECONVERGENT B0 ;  /* 0x0000000000007941 */ /* 0x000fea0003800200 */
.L_x_13579:
        /* <DEDUP_REMOVED lines=10> */
.L_x_13582:
[----:B------:R-:W-:Y:S05]  /*23b0*/  BSYNC.RECONVERGENT B0 ;  /* 0x0000000000007941 */ /* 0x000fea0003800200 */
.L_x_13581:
        /* <DEDUP_REMOVED lines=103> */
[----:B------:R-:W-:Y:S05]  /*2a30*/  CALL.REL.NOINC `($__internal_453_$__cuda_sm20_rcp_rn_f32_slowpath) ;  /* 0x0000005400f07944 */ /* 0x000fea0003c00000 */
[----:B------:R-:W-:Y:S05]  /*2a40*/  BRA `(.L_x_13585) ;  /* 0x0000000000107947 */ /* 0x000fea0003800000 */
.L_x_13584:
[----:B------:R-:W0:Y:S02]  /*2a50*/  MUFU.RCP R55, R0 ;  /* 0x0000000000377308 */ /* 0x000e240000001000 */
[----:B0-----:R-:W-:-:S04]  /*2a60*/  FFMA R2, R0, R55, -1 ;  /* 0xbf80000000027423 */ /* 0x001fc80000000037 */
[----:B------:R-:W-:-:S04]  /*2a70*/  FADD.FTZ R2, -R2, -RZ ;  /* 0x800000ff02027221 */ /* 0x000fc80000010100 */
[----:B------:R-:W-:-:S07]  /*2a80*/  FFMA R55, R55, R2, R55 ;  /* 0x0000000237377223 */ /* 0x000fce0000000037 */
.L_x_13585:
[----:B------:R-:W-:Y:S05]  /*2a90*/  BSYNC.RECONVERGENT B1 ;  /* 0x0000000000017941 */ /* 0x000fea0003800200 */
.L_x_13583:
        /* <DEDUP_REMOVED lines=23> */
[----:B------:R-:W-:Y:S05]  /*2c10*/  CALL.REL.NOINC `($__internal_453_$__cuda_sm20_rcp_rn_f32_slowpath) ;  /* 0x0000005400787944 */ /* 0x000fea0003c00000 */
[----:B------:R-:W-:Y:S05]  /*2c20*/  BRA `(.L_x_13588) ;  /* 0x0000000000107947 */ /* 0x000fea0003800000 */
.L_x_13587:
[----:B------:R-:W0:Y:S02]  /*2c30*/  MUFU.RCP R55, R2 ;  /* 0x0000000200377308 */ /* 0x000e240000001000 */
[----:B0-----:R-:W-:-:S04]  /*2c40*/  FFMA R0, R2, R55, -1 ;  /* 0xbf80000002007423 */ /* 0x001fc80000000037 */
[----:B------:R-:W-:-:S04]  /*2c50*/  FADD.FTZ R0, -R0, -RZ ;  /* 0x800000ff00007221 */ /* 0x000fc80000010100 */
[----:B------:R-:W-:-:S07]  /*2c60*/  FFMA R55, R55, R0, R55 ;  /* 0x0000000037377223 */ /* 0x000fce0000000037 */
.L_x_13588:
[----:B------:R-:W-:Y:S05]  /*2c70*/  BSYNC.RECONVERGENT B1 ;  /* 0x0000000000017941 */ /* 0x000fea0003800200 */
.L_x_13586:
        /* <DEDUP_REMOVED lines=23> */
[----:B------:R-:W-:Y:S05]  /*2df0*/  CALL.REL.NOINC `($__internal_453_$__cuda_sm20_rcp_rn_f32_slowpath) ;  /* 0x0000005400007944 */ /* 0x000fea0003c00000 */
[----:B------:R-:W-:Y:S05]  /*2e00*/  BRA `(.L_x_13591) ;  /* 0x0000000000107947 */ /* 0x000fea0003800000 */
.L_x_13590:
[----:B------:R-:W0:Y:S02]  /*2e10*/  MUFU.RCP R55, R24 ;  /* 0x0000001800377308 */ /* 0x000e240000001000 */
[----:B0-----:R-:W-:-:S04]  /*2e20*/  FFMA R0, R24, R55, -1 ;  /* 0xbf80000018007423 */ /* 0x001fc80000000037 */
[----:B------:R-:W-:-:S04]  /*2e30*/  FADD.FTZ R0, -R0, -RZ ;  /* 0x800000ff00007221 */ /* 0x000fc80000010100 */
[----:B------:R-:W-:-:S07]  /*2e40*/  FFMA R55, R55, R0, R55 ;  /* 0x0000000037377223 */ /* 0x000fce0000000037 */
.L_x_13591:
[----:B------:R-:W-:Y:S05]  /*2e50*/  BSYNC.RECONVERGENT B1 ;  /* 0x0000000000017941 */ /* 0x000fea0003800200 */
.L_x_13589:
        /* <DEDUP_REMOVED lines=25> */
.L_x_13593:
[----:B------:R-:W0:Y:S02]  /*2ff0*/  MUFU.RCP R55, R24 ;  /* 0x0000001800377308 */ /* 0x000e240000001000 */
[----:B0-----:R-:W-:-:S04]  /*3000*/  FFMA R0, R24, R55, -1 ;  /* 0xbf80000018007423 */ /* 0x001fc80000000037 */
[----:B------:R-:W-:-:S04]  /*3010*/  FADD.FTZ R0, -R0, -RZ ;  /* 0x800000ff00007221 */ /* 0x000fc80000010100 */
[----:B------:R-:W-:-:S07]  /*3020*/  FFMA R55, R55, R0, R55 ;  /* 0x0000000037377223 */ /* 0x000fce0000000037 */
.L_x_13594:
[----:B------:R-:W-:Y:S05]  /*3030*/  BSYNC.RECONVERGENT B1 ;  /* 0x0000000000017941 */ /* 0x000fea0003800200 */
.L_x_13592:
        /* <DEDUP_REMOVED lines=25> */
.L_x_13596:
[----:B------:R-:W0:Y:S02]  /*31d0*/  MUFU.RCP R55, R24 ;  /* 0x0000001800377308 */ /* 0x000e240000001000 */
[----:B0-----:R-:W-:-:S04]  /*31e0*/  FFMA R0, R24, R55, -1 ;  /* 0xbf80000018007423 */ /* 0x001fc80000000037 */
[----:B------:R-:W-:-:S04]  /*31f0*/  FADD.FTZ R0, -R0, -RZ ;  /* 0x800000ff00007221 */ /* 0x000fc80000010100 */
[----:B------:R-:W-:-:S07]  /*3200*/  FFMA R55, R55, R0, R55 ;  /* 0x0000000037377223 */ /* 0x000fce0000000037 */
.L_x_13597:
[----:B------:R-:W-:Y:S05]  /*3210*/  BSYNC.RECONVERGENT B1 ;  /* 0x0000000000017941 */ /* 0x000fea0003800200 */
.L_x_13595:
        /* <DEDUP_REMOVED lines=25> */
.L_x_13599:
[----:B------:R-:W0:Y:S02]  /*33b0*/  MUFU.RCP R55, R28 ;  /* 0x0000001c00377308 */ /* 0x000e240000001000 */
[----:B0-----:R-:W-:-:S04]  /*33c0*/  FFMA R0, R28, R55, -1 ;  /* 0xbf8000001c007423 */ /* 0x001fc80000000037 */
[----:B------:R-:W-:-:S04]  /*33d0*/  FADD.FTZ R0, -R0, -RZ ;  /* 0x800000ff00007221 */ /* 0x000fc80000010100 */
[----:B------:R-:W-:-:S07]  /*33e0*/  FFMA R55, R55, R0, R55 ;  /* 0x0000000037377223 */ /* 0x000fce0000000037 */
.L_x_13600:
[----:B------:R-:W-:Y:S05]  /*33f0*/  BSYNC.RECONVERGENT B1 ;  /* 0x0000000000017941 */ /* 0x000fea0003800200 */
.L_x_13598:
        /* <DEDUP_REMOVED lines=25> */
.L_x_13602:
[----:B------:R-:W0:Y:S02]  /*3590*/  MUFU.RCP R55, R28 ;  /* 0x0000001c00377308 */ /* 0x000e240000001000 */
[----:B0-----:R-:W-:-:S04]  /*35a0*/  FFMA R0, R28, R55, -1 ;  /* 0xbf8000001c007423 */ /* 0x001fc80000000037 */
[----:B------:R-:W-:-:S04]  /*35b0*/  FADD.FTZ R0, -R0, -RZ ;  /* 0x800000ff00007221 */ /* 0x000fc80000010100 */
[----:B------:R-:W-:-:S07]  /*35c0*/  FFMA R55, R55, R0, R55 ;  /* 0x0000000037377223 */ /* 0x000fce0000000037 */
.L_x_13603:
[----:B------:R-:W-:Y:S05]  /*35d0*/  BSYNC.RECONVERGENT B1 ;  /* 0x0000000000017941 */ /* 0x000fea0003800200 */
.L_x_13601:
        /* <DEDUP_REMOVED lines=25> */
.L_x_13605:
[----:B------:R-:W0:Y:S02]  /*3770*/  MUFU.RCP R55, R24 ;  /* 0x0000001800377308 */ /* 0x000e240000001000 */
[----:B0-----:R-:W-:-:S04]  /*3780*/  FFMA R0, R24, R55, -1 ;  /* 0xbf80000018007423 */ /* 0x001fc80000000037 */
[----:B------:R-:W-:-:S04]  /*3790*/  FADD.FTZ R0, -R0, -RZ ;  /* 0x800000ff00007221 */ /* 0x000fc80000010100 */
[----:B------:R-:W-:-:S07]  /*37a0*/  FFMA R55, R55, R0, R55 ;  /* 0x0000000037377223 */ /* 0x000fce0000000037 */
.L_x_13606:
[----:B------:R-:W-:Y:S05]  /*37b0*/  BSYNC.RECONVERGENT B1 ;  /* 0x0000000000017941 */ /* 0x000fea0003800200 */
.L_x_13604:
[----:B------:R-:W-:Y:S02]  /*37c0*/  VIADD R0, R21, 0x1 ;  /* 0x0000000115007836 */ /* 0x000fe40000000000 */
[C---:B------:R-:W-:Y:S01]  /*37d0*/  FMUL R40, R56.reuse, UR12 ;  /* 0x0000000c38287c20 */ /* 0x040fe20008400000 */
[----:B------:R-:W-:Y:S01]  /*37e0*/  FMUL R37, R47, UR12 ;  /* 0x0000000c2f257c20 */ /* 0x000fe20008400000 */
[----:B------:R-:W-:Y:S01]  /*37f0*/  FMNMX3 R45, |R56|, R27, |R47|, !PT ;  /* 0x0000001b382d7276 */ /* 0x000fe2000780062f */
[----:B------:R-:W-:Y:S01]  /*3800*/  FMUL R41, R38, UR12 ;  /* 0x0000000c26297c20 */ /* 0x000fe20008400000 */
[----:B------:R-:W-:Y:S01]  /*3810*/  ISETP.GE.U32.AND P0, PT, R0, UR7, PT ;  /* 0x0000000700007c0c */ /* 0x000fe2000bf06070 */
[----:B------:R-:W-:Y:S01]  /*3820*/  FADD R0, -R55, 1 ;  /* 0x3f80000037007421 */ /* 0x000fe20000000100 */
[----:B------:R-:W-:Y:S01]  /*3830*/  F2FP.SATFINITE.E5M2.F32.PACK_AB_MERGE_C R40, RZ, R40, RZ ;  /* 0x00000028ff28723e */ /* 0x000fe200048060ff */
[----:B------:R-:W-:Y:S01]  /*3840*/  FMUL R42, R43, UR12 ;  /* 0x0000000c2b2a7c20 */ /* 0x000fe20008400000 */
[----:B------:R-:W-:Y:S01]  /*3850*/  ISETP.GE.U32.OR P0, PT, R50, UR14, P0 ;  /* 0x0000000e32007c0c */ /* 0x000fe20008706470 */
[----:B------:R-:W-:Y:S01]  /*3860*/  FMUL R0, R0, R55 ;  /* 0x0000003700007220 */ /* 0x000fe20000400000 */
[----:B------:R-:W-:Y:S01]  /*3870*/  F2FP.SATFINITE.E5M2.F32.PACK_AB_MERGE_C R37, RZ, R37, RZ ;  /* 0x00000025ff25723e */ /* 0x000fe200048060ff */
[----:B------:R-:W-:Y:S01]  /*3880*/  FMUL R54, R39, UR12 ;  /* 0x0000000c27367c20 */ /* 0x000fe20008400000 */
[----:B------:R-:W-:Y:S01]  /*3890*/  BSSY.RECONVERGENT B0, `(.L_x_13607) ;  /* 0x000002d000007945 */ /* 0x000fe20003800200 */
[----:B------:R-:W-:Y:S01]  /*38a0*/  FFMA R32, R36, R0, R55 ;  /* 0x0000000024207223 */ /* 0x000fe20000000037 */
[----:B------:R-:W-:Y:S01]  /*38b0*/  FMUL R36, R33, UR12 ;  /* 0x0000000c21247c20 */ /* 0x000fe20008400000 */
[----:B------:R-:W-:-:S02]  /*38c0*/  IADD3 R0, P3, PT, R48, UR13, RZ ;  /* 0x0000000d30007c10 */ /* 0x000fc4000ff7e0ff */
[----:B------:R-:W-:Y:S01]  /*38d0*/  FMUL R32, R35, R32 ;  /* 0x0000002023207220 */ /* 0x000fe20000400000 */
[----:B------:R-:W-:Y:S01]  /*38e0*/  FMUL R35, R34, UR12 ;  /* 0x0000000c22237c20 */ /* 0x000fe20008400000 */
[----:B------:R-:W-:Y:S02]  /*38f0*/  F2FP.SATFINITE.E5M2.F32.PACK_AB_MERGE_C R36, RZ, R36, RZ ;  /* 0x00000024ff24723e */ /* 0x000fe400048060ff */
[----:B------:R-:W-:Y:S01]  /*3900*/  @!P0 IADD3 R2, P1, PT, R30, UR26, RZ ;  /* 0x0000001a1e028c10 */ /* 0x000fe2000ff3e0ff */
[----:B------:R-:W-:Y:S01]  /*3910*/  FMUL R55, R32, UR12 ;  /* 0x0000000c20377c20 */ /* 0x000fe20008400000 */
[----:B------:R-:W-:Y:S02]  /*3920*/  @!P0 LEA R28, P2, R30, UR8, 0x1 ;  /* 0x000000081e1c8c11 */ /* 0x000fe4000f8408ff */
[----:B------:R-:W-:Y:S02]  /*3930*/  @!P0 IADD3.X R3, PT, PT, R31, UR29, RZ, P1, !PT ;  /* 0x0000001d1f038c10 */ /* 0x000fe40008ffe4ff */
[----:B------:R-:W-:-:S02]  /*3940*/  @!P0 LEA R24, P1, R2, UR8, 0x1 ;  /* 0x0000000802188c11 */ /* 0x000fc4000f8208ff */
[----:B------:R-:W-:Y:S02]  /*3950*/  F2FP.SATFINITE.E5M2.F32.PACK_AB_MERGE_C R35, RZ, R35, RZ ;  /* 0x00000023ff23723e */ /* 0x000fe400048060ff */
        /* <DEDUP_REMOVED lines=13> */
[----:B------:R-:W-:-:S02]  /*3a30*/  F2FP.SATFINITE.E5M2.F32.PACK_AB_MERGE_C R41, RZ, R41, RZ ;  /* 0x00000029ff29723e */ /* 0x000fc400048060ff */
[----:B------:R-:W-:Y:S01]  /*3a40*/  F2FP.SATFINITE.E5M2.F32.PACK_AB_MERGE_C R42, RZ, R42, RZ ;  /* 0x0000002aff2a723e */ /* 0x000fe200048060ff */
[----:B------:R-:W-:Y:S01]  /*3a50*/  IMAD.X R27, RZ, RZ, R2, P2 ;  /* 0x000000ffff1b7224 */ /* 0x000fe200010e0602 */
[----:B------:R-:W-:Y:S02]  /*3a60*/  F2FP.SATFINITE.E5M2.F32.PACK_AB_MERGE_C R55, RZ, R55, RZ ;  /* 0x00000037ff37723e */ /* 0x000fe400048060ff */
[----:B------:R-:W-:Y:S02]  /*3a70*/  F2FP.SATFINITE.E5M2.F32.PACK_AB_MERGE_C R54, RZ, R54, RZ ;  /* 0x00000036ff36723e */ /* 0x000fe400048060ff */
        /* <DEDUP_REMOVED lines=14> */
.L_x_13608:
[----:B------:R-:W-:Y:S05]  /*3b60*/  BSYNC.RECONVERGENT B0 ;  /* 0x0000000000007941 */ /* 0x000fea0003800200 */
.L_x_13607:
        /* <DEDUP_REMOVED lines=10> */
.L_x_13610:
[----:B------:R-:W-:Y:S05]  /*3c10*/  BSYNC.RECONVERGENT B0 ;  /* 0x0000000000007941 */ /* 0x000fea0003800200 */
.L_x_13609:
        /* <DEDUP_REMOVED lines=98> */
[----:B------:R-:W-:Y:S05]  /*4240*/  CALL.REL.NOINC `($__internal_453_$__cuda_sm20_rcp_rn_f32_slowpath) ;  /* 0x0000003c00ec7944 */ /* 0x000fea0003c00000 */
[----:B------:R-:W-:Y:S05]  /*4250*/  BRA `(.L_x_13613) ;  /* 0x0000000000107947 */ /* 0x000fea0003800000 */
.L_x_13612:
[----:B------:R-:W0:Y:S02]  /*4260*/  MUFU.RCP R55, R24 ;  /* 0x0000001800377308 */ /* 0x000e240000001000 */
[----:B0-----:R-:W-:-:S04]  /*4270*/  FFMA R0, R24, R55, -1 ;  /* 0xbf80000018007423 */ /* 0x001fc80000000037 */
[----:B------:R-:W-:-:S04]  /*4280*/  FADD.FTZ R0, -R0, -RZ ;  /* 0x800000ff00007221 */ /* 0x000fc80000010100 */
[----:B------:R-:W-:-:S07]  /*4290*/  FFMA R55, R55, R0, R55 ;  /* 0x0000000037377223 */ /* 0x000fce0000000037 */
.L_x_13613:
[----:B------:R-:W-:Y:S05]  /*42a0*/  BSYNC.RECONVERGENT B1 ;  /* 0x0000000000017941 */ /* 0x000fea0003800200 */
.L_x_13611:
        /* <DEDUP_REMOVED lines=23> */
[----:B------:R-:W-:Y:S05]  /*4420*/  CALL.REL.NOINC `($__internal_453_$__cuda_sm20_rcp_rn_f32_slowpath) ;  /* 0x0000003c00747944 */ /* 0x000fea0003c00000 */
[----:B------:R-:W-:Y:S05]  /*4430*/  BRA `(.L_x_13616) ;  /* 0x0000000000107947 */ /* 0x000fea0003800000 */
.L_x_13615:
[----:B------:R-:W0:Y:S02]  /*4440*/  MUFU.RCP R55, R24 ;  /* 0x0000001800377308 */ /* 0x000e240000001000 */
[----:B0-----:R-:W-:-:S04]  /*4450*/  FFMA R0, R24, R55, -1 ;  /* 0xbf80000018007423 */ /* 0x001fc80000000037 */
[----:B------:R-:W-:-:S04]  /*4460*/  FADD.FTZ R0, -R0, -RZ ;  /* 0x800000ff00007221 */ /* 0x000fc80000010100 */
[----:B------:R-:W-:-:S07]  /*4470*/  FFMA R55, R55, R0, R55 ;  /* 0x0000000037377223 */ /* 0x000fce0000000037 */
.L_x_13616:
[----:B------:R-:W-:Y:S05]  /*4480*/  BSYNC.RECONVERGENT B1 ;  /* 0x0000000000017941 */ /* 0x000fea0003800200 */
.L_x_13614:
        /* <DEDUP_REMOVED lines=25> */
.L_x_13618:
[----:B------:R-:W0:Y:S02]  /*4620*/  MUFU.RCP R55, R24 ;  /* 0x0000001800377308 */ /* 0x000e240000001000 */
[----:B0-----:R-:W-:-:S04]  /*4630*/  FFMA R0, R24, R55, -1 ;  /* 0xbf80000018007423 */ /* 0x001fc80000000037 */
[----:B------:R-:W-:-:S04]  /*4640*/  FADD.FTZ R0, -R0, -RZ ;  /* 0x800000ff00007221 */ /* 0x000fc80000010100 */
[----:B------:R-:W-:-:S07]  /*4650*/  FFMA R55, R55, R0, R55 ;  /* 0x0000000037377223 */ /* 0x000fce0000000037 */
.L_x_13619:
[----:B------:R-:W-:Y:S05]  /*4660*/  BSYNC.RECONVERGENT B1 ;  /* 0x0000000000017941 */ /* 0x000fea0003800200 */
.L_x_13617:
        /* <DEDUP_REMOVED lines=25> */
.L_x_13621:
[----:B------:R-:W0:Y:S02]  /*4800*/  MUFU.RCP R55, R2 ;  /* 0x0000000200377308 */ /* 0x000e240000001000 */
[----:B0-----:R-:W-:-:S04]  /*4810*/  FFMA R0, R2, R55, -1 ;  /* 0xbf80000002007423 */ /* 0x001fc80000000037 */
[----:B------:R-:W-:-:S04]  /*4820*/  FADD.FTZ R0, -R0, -RZ ;  /* 0x800000ff00007221 */ /* 0x000fc80000010100 */
[----:B------:R-:W-:-:S07]  /*4830*/  FFMA R55, R55, R0, R55 ;  /* 0x0000000037377223 */ /* 0x000fce0000000037 */
.L_x_13622:
[----:B------:R-:W-:Y:S05]  /*4840*/  BSYNC.RECONVERGENT B1 ;  /* 0x0000000000017941 */ /* 0x000fea0003800200 */
.L_x_13620:
        /* <DEDUP_REMOVED lines=25> */
.L_x_13624:
[----:B------:R-:W0:Y:S02]  /*49e0*/  MUFU.RCP R55, R24 ;  /* 0x0000001800377308 */ /* 0x000e240000001000 */
[----:B0-----:R-:W-:-:S04]  /*49f0*/  FFMA R0, R24, R55, -1 ;  /* 0xbf80000018007423 */ /* 0x001fc80000000037 */
[----:B------:R-:W-:-:S04]  /*4a00*/  FADD.FTZ R0, -R0, -RZ ;  /* 0x800000ff00007221 */ /* 0x000fc80000010100 */
[----:B------:R-:W-:-:S07]  /*4a10*/  FFMA R55, R55, R0, R55 ;  /* 0x0000000037377223 */ /* 0x000fce0000000037 */
.L_x_13625:
[----:B------:R-:W-:Y:S05]  /*4a20*/  BSYNC.RECONVERGENT B1 ;  /* 0x0000000000017941 */ /* 0x000fea0003800200 */
.L_x_13623:
        /* <DEDUP_REMOVED lines=25> */
.L_x_13627:
[----:B------:R-:W0:Y:S02]  /*4bc0*/  MUFU.RCP R55, R8 ;  /* 0x0000000800377308 */ /* 0x000e240000001000 */
[----:B0-----:R-:W-:-:S04]  /*4bd0*/  FFMA R0, R8, R55, -1 ;  /* 0xbf80000008007423 */ /* 0x001fc80000000037 */
[----:B------:R-:W-:-:S04]  /*4be0*/  FADD.FTZ R0, -R0, -RZ ;  /* 0x800000ff00007221 */ /* 0x000fc80000010100 */
[----:B------:R-:W-:-:S07]  /*4bf0*/  FFMA R55, R55, R0, R55 ;  /* 0x0000000037377223 */ /* 0x000fce0000000037 */
.L_x_13628:
[----:B------:R-:W-:Y:S05]  /*4c00*/  BSYNC.RECONVERGENT B1 ;  /* 0x0000000000017941 */ /* 0x000fea0003800200 */
.L_x_13626:
        /* <DEDUP_REMOVED lines=25> */
.L_x_13630:
[----:B------:R-:W0:Y:S02]  /*4da0*/  MUFU.RCP R55, R24 ;  /* 0x0000001800377308 */ /* 0x000e240000001000 */
[----:B0-----:R-:W-:-:S04]  /*4db0*/  FFMA R0, R24, R55, -1 ;  /* 0xbf80000018007423 */ /* 0x001fc80000000037 */
[----:B------:R-:W-:-:S04]  /*4dc0*/  FADD.FTZ R0, -R0, -RZ ;  /* 0x800000ff00007221 */ /* 0x000fc80000010100 */
[----:B------:R-:W-:-:S07]  /*4dd0*/  FFMA R55, R55, R0, R55 ;  /* 0x0000000037377223 */ /* 0x000fce0000000037 */
.L_x_13631:
[----:B------:R-:W-:Y:S05]  /*4de0*/  BSYNC.RECONVERGENT B1 ;  /* 0x0000000000017941 */ /* 0x000fea0003800200 */
.L_x_13629:
        /* <DEDUP_REMOVED lines=25> */
.L_x_13633:
[----:B------:R-:W0:Y:S02]  /*4f80*/  MUFU.RCP R55, R6 ;  /* 0x0000000600377308 */ /* 0x000e240000001000 */
[----:B0-----:R-:W-:-:S04]  /*4f90*/  FFMA R0, R6, R55, -1 ;  /* 0xbf80000006007423 */ /* 0x001fc80000000037 */
[----:B------:R-:W-:-:S04]  /*4fa0*/  FADD.FTZ R0, -R0, -RZ ;  /* 0x800000ff00007221 */ /* 0x000fc80000010100 */
[----:B------:R-:W-:-:S07]  /*4fb0*/  FFMA R55, R55, R0, R55 ;  /* 0x0000000037377223 */ /* 0x000fce0000000037 */
.L_x_13634:
[----:B------:R-:W-:Y:S05]  /*4fc0*/  BSYNC.RECONVERGENT B1 ;  /* 0x0000000000017941 */ /* 0x000fea0003800200 */
.L_x_13632:
        /* <DEDUP_REMOVED lines=21> */
[----:B------:R-:W-:Y:S01]  /*5120*/  F2FP.SATFINITE.E5M2.F32.PACK_AB_MERGE_C R17, RZ, R10, RZ ;  /* 0x0000000aff11723e */ /* 0x000fe200048060ff */
[----:B------:R-:W-:Y:S01]  /*5130*/  IMAD.U32 R23, RZ, RZ, UR26 ;  /* 0x0000001aff177e24 */ /* 0x000fe2000f8e00ff */
[----:B------:R-:W-:Y:S01]  /*5140*/  F2FP.SATFINITE.E5M2.F32.PACK_AB_MERGE_C R0, RZ, R0, RZ ;  /* 0x00000000ff00723e */ /* 0x000fe200048060ff */
[----:B------:R-:W-:-:S02]  /*5150*/  IMAD.U32 R6, RZ, RZ, UR29 ;  /* 0x0000001dff067e24 */ /* 0x000fc4000f8e00ff */
[----:B------:R-:W-:Y:S01]  /*5160*/  FADD R15, R2, -12583039 ;  /* 0xcb40007f020f7421 */ /* 0x000fe20000000000 */
[----:B------:R-:W-:Y:S01]  /*5170*/  F2FP.SATFINITE.E5M2.F32.PACK_AB_MERGE_C R19, RZ, R18, RZ ;  /* 0x00000012ff13723e */ /* 0x000fe200048060ff */
[----:B------:R-:W-:Y:S01]  /*5180*/  BSSY.RECONVERGENT B0, `(.L_x_13635) ;  /* 0x0000037000007945 */ /* 0x000fe20003800200 */
[----:B------:R-:W-:Y:S01]  /*5190*/  F2FP.SATFINITE.E5M2.F32.PACK_AB_MERGE_C R52, RZ, R52, RZ ;  /* 0x00000034ff34723e */ /* 0x000fe200048060ff */
[----:B------:R-:W-:Y:S01]  /*51a0*/  FFMA R15, R50, -1.4426950216293334961, -R15 ;  /* 0xbfb8aa3b320f7823 */ /* 0x000fe2000000080f */
[----:B------:R-:W-:Y:S02]  /*51b0*/  F2FP.SATFINITE.E5M2.F32.PACK_AB_MERGE_C R18, RZ, R9, RZ ;  /* 0x00000009ff12723e */ /* 0x000fe400048060ff */
        /* <DEDUP_REMOVED lines=23> */
[----:B------:R-:W-:Y:S02]  /*5330*/  F2FP.SATFINITE.E5M2.F32.PACK_AB_MERGE_C R19, RZ, R19, RZ ;  /* 0x00000013ff13723e */ /* 0x000fe400048060ff */
[----:B------:R-:W-:Y:S01]  /*5340*/  SHF.L.U32 R2, R2, 0x17, RZ ;  /* 0x0000001702027819 */ /* 0x000fe200000006ff */
[----:B------:R0:W-:Y:S01]  /*5350*/  @!P0 STG.E.U16 desc[UR24][R8.64], R15 ;  /* 0x0000000f08008986 */ /* 0x0001e2000c101518 */
[----:B------:R-:W-:Y:S01]  /*5360*/  FMNMX3 R4, |R14|, R4, |R5|, !PT ;  /* 0x000000040e047276 */ /* 0x000fe20007800605 */
[----:B------:R-:W-:Y:S01]  /*5370*/  IMAD.U32 R14, R19, 0x10000, RZ ;  /* 0x00010000130e7824 */ /* 0x000fe200078e00ff */
[----:B------:R-:W-:Y:S01]  /*5380*/  F2FP.SATFINITE.E5M2.F32.PACK_AB_MERGE_C R10, RZ, R10, RZ ;  /* 0x0000000aff0a723e */ /* 0x000fe200048060ff */
[----:B------:R0:W-:Y:S01]  /*5390*/  @!P0 STG.E.U16 desc[UR24][R6.64], R17 ;  /* 0x0000001106008986 */ /* 0x0001e2000c101518 */
[----:B-1----:R-:W-:-:S02]  /*53a0*/  FFMA R2, R2, R23, 1 ;  /* 0x3f80000002027423 */ /* 0x002fc40000000017 */
[----:B------:R-:W-:Y:S02]  /*53b0*/  LOP3.LUT R14, R25, 0xff0000, R14, 0xf8, !PT ;  /* 0x00ff0000190e7812 */ /* 0x000fe400078ef80e */
[----:B------:R-:W-:Y:S01]  /*53c0*/  VIADD R23, R2, 0x1800000 ;  /* 0x0180000002177836 */ /* 0x000fe20000000000 */
[----:B------:R-:W-:Y:S02]  /*53d0*/  F2FP.SATFINITE.E5M2.F32.PACK_AB_MERGE_C R25, RZ, R18, RZ ;  /* 0x00000012ff19723e */ /* 0x000fe400048060ff */
        /* <DEDUP_REMOVED lines=17> */
.L_x_13636:
[----:B------:R-:W-:Y:S05]  /*54f0*/  BSYNC.RECONVERGENT B0 ;  /* 0x0000000000007941 */ /* 0x000fea0003800200 */
.L_x_13635:
        /* <DEDUP_REMOVED lines=10> */
.L_x_13638:
[----:B------:R-:W-:Y:S05]  /*55a0*/  BSYNC.RECONVERGENT B0 ;  /* 0x0000000000007941 */ /* 0x000fea0003800200 */
.L_x_13637:
[----:B------:R-:W-:Y:S01]  /*55b0*/  BSSY.RECONVERGENT B1, `(.L_x_13639) ;  /* 0x000000c000017945 */ /* 0x000fe20003800200 */
[----:B01----:R-:W-:Y:S01]  /*55c0*/  LOP3.LUT R6, R14, R23, RZ, 0xfc, !PT ;  /* 0x000000170e067212 */ /* 0x003fe200078efcff */
[----:B------:R-:W-:Y:S02]  /*55d0*/  IMAD.U32 R51, R51, 0x10000, RZ ;  /* 0x0001000033337824 */ /* 0x000fe400078e00ff */
[----:B------:R-:W-:Y:S05]  /*55e0*/  @P1 BRA `(.L_x_13640) ;  /* 0x0000000000101947 */ /* 0x000fea0003800000 */
[----:B------:R-:W-:Y:S01]  /*55f0*/  IMAD.MOV.U32 R0, RZ, RZ, R2 ;  /* 0x000000ffff007224 */ /* 0x000fe200078e0002 */
[----:B------:R-:W-:-:S07]  /*5600*/  MOV R24, 0x5620 ;  /* 0x0000562000187802 */ /* 0x000fce0000000f00 */
[----:B------:R-:W-:Y:S05]  /*5610*/  CALL.REL.NOINC `($__internal_453_$__cuda_sm20_rcp_rn_f32_slowpath) ;  /* 0x0000002800f87944 */ /* 0x000fea0003c00000 */
[----:B------:R-:W-:Y:S05]  /*5620*/  BRA `(.L_x_13641) ;  /* 0x0000000000107947 */ /* 0x000fea0003800000 */
.L_x_13640:
[----:B------:R-:W0:Y:S02]  /*5630*/  MUFU.RCP R55, R2 ;  /* 0x0000000200377308 */ /* 0x000e240000001000 */
[----:B0-----:R-:W-:-:S04]  /*5640*/  FFMA R0, R2, R55, -1 ;  /* 0xbf80000002007423 */ /* 0x001fc80000000037 */
[----:B------:R-:W-:-:S04]  /*5650*/  FADD.FTZ R0, -R0, -RZ ;  /* 0x800000ff00007221 */ /* 0x000fc80000010100 */
[----:B------:R-:W-:-:S07]  /*5660*/  FFMA R55, R55, R0, R55 ;  /* 0x0000000037377223 */ /* 0x000fce0000000037 */
.L_x_13641:
[----:B------:R-:W-:Y:S05]  /*5670*/  BSYNC.RECONVERGENT B1 ;  /* 0x0000000000017941 */ /* 0x000fea0003800200 */
.L_x_13639:
        /* <DEDUP_REMOVED lines=25> */
.L_x_13643:
[----:B------:R-:W0:Y:S02]  /*5810*/  MUFU.RCP R55, R8 ;  /* 0x0000000800377308 */ /* 0x000e240000001000 */
[----:B0-----:R-:W-:-:S04]  /*5820*/  FFMA R0, R8, R55, -1 ;  /* 0xbf80000008007423 */ /* 0x001fc80000000037 */
[----:B------:R-:W-:-:S04]  /*5830*/  FADD.FTZ R0, -R0, -RZ ;  /* 0x800000ff00007221 */ /* 0x000fc80000010100 */
[----:B------:R-:W-:-:S07]  /*5840*/  FFMA R55, R55, R0, R55 ;  /* 0x0000000037377223 */ /* 0x000fce0000000037 */
.L_x_13644:
[----:B------:R-:W-:Y:S05]  /*5850*/  BSYNC.RECONVERGENT B1 ;  /* 0x0000000000017941 */ /* 0x000fea0003800200 */
.L_x_13642:
        /* <DEDUP_REMOVED lines=25> */
.L_x_13646:
[----:B------:R-:W0:Y:S02]  /*59f0*/  MUFU.RCP R55, R8 ;  /* 0x0000000800377308 */ /* 0x000e240000001000 */
[----:B0-----:R-:W-:-:S04]  /*5a00*/  FFMA R0, R8, R55, -1 ;  /* 0xbf80000008007423 */ /* 0x001fc80000000037 */
[----:B------:R-:W-:-:S04]  /*5a10*/  FADD.FTZ R0, -R0, -RZ ;  /* 0x800000ff00007221 */ /* 0x000fc80000010100 */
[----:B------:R-:W-:-:S07]  /*5a20*/  FFMA R55, R55, R0, R55 ;  /* 0x0000000037377223 */ /* 0x000fce0000000037 */
.L_x_13647:
[----:B------:R-:W-:Y:S05]  /*5a30*/  BSYNC.RECONVERGENT B1 ;  /* 0x0000000000017941 */ /* 0x000fea0003800200 */
.L_x_13645:
        /* <DEDUP_REMOVED lines=25> */
.L_x_13649:
[----:B------:R-:W0:Y:S02]  /*5bd0*/  MUFU.RCP R55, R8 ;  /* 0x0000000800377308 */ /* 0x000e240000001000 */
[----:B0-----:R-:W-:-:S04]  /*5be0*/  FFMA R0, R8, R55, -1 ;  /* 0xbf80000008007423 */ /* 0x001fc80000000037 */
[----:B------:R-:W-:-:S04]  /*5bf0*/  FADD.FTZ R0, -R0, -RZ ;  /* 0x800000ff00007221 */ /* 0x000fc80000010100 */
[----:B------:R-:W-:-:S07]  /*5c00*/  FFMA R55, R55, R0, R55 ;  /* 0x0000000037377223 */ /* 0x000fce0000000037 */
.L_x_13650:
[----:B------:R-:W-:Y:S05]  /*5c10*/  BSYNC.RECONVERGENT B1 ;  /* 0x0000000000017941 */ /* 0x000fea0003800200 */
.L_x_13648:
        /* <DEDUP_REMOVED lines=25> */
.L_x_13652:
[----:B------:R-:W0:Y:S02]  /*5db0*/  MUFU.RCP R55, R8 ;  /* 0x0000000800377308 */ /* 0x000e240000001000 */
[----:B0-----:R-:W-:-:S04]  /*5dc0*/  FFMA R0, R8, R55, -1 ;  /* 0xbf80000008007423 */ /* 0x001fc80000000037 */
[----:B------:R-:W-:-:S04]  /*5dd0*/  FADD.FTZ R0, -R0, -RZ ;  /* 0x800000ff00007221 */ /* 0x000fc80000010100 */
[----:B------:R-:W-:-:S07]  /*5de0*/  FFMA R55, R55, R0, R55 ;  /* 0x0000000037377223 */ /* 0x000fce0000000037 */
.L_x_13653:
[----:B------:R-:W-:Y:S05]  /*5df0*/  BSYNC.RECONVERGENT B1 ;  /* 0x0000000000017941 */ /* 0x000fea0003800200 */
.L_x_13651:
        /* <DEDUP_REMOVED lines=25> */
.L_x_13655:
[----:B------:R-:W0:Y:S02]  /*5f90*/  MUFU.RCP R55, R8 ;  /* 0x0000000800377308 */ /* 0x000e240000001000 */
[----:B0-----:R-:W-:-:S04]  /*5fa0*/  FFMA R0, R8, R55, -1 ;  /* 0xbf80000008007423 */ /* 0x001fc80000000037 */
[----:B------:R-:W-:-:S04]  /*5fb0*/  FADD.FTZ R0, -R0, -RZ ;  /* 0x800000ff00007221 */ /* 0x000fc80000010100 */
[----:B------:R-:W-:-:S07]  /*5fc0*/  FFMA R55, R55, R0, R55 ;  /* 0x0000000037377223 */ /* 0x000fce0000000037 */
.L_x_13656:
[----:B------:R-:W-:Y:S05]  /*5fd0*/  BSYNC.RECONVERGENT B1 ;  /* 0x0000000000017941 */ /* 0x000fea0003800200 */
.L_x_13654:
        /* <DEDUP_REMOVED lines=25> */
.L_x_13658:
[----:B------:R-:W0:Y:S02]  /*6170*/  MUFU.RCP R55, R8 ;  /* 0x0000000800377308 */ /* 0x000e240000001000 */
[----:B0-----:R-:W-:-:S04]  /*6180*/  FFMA R0, R8, R55, -1 ;  /* 0xbf80000008007423 */ /* 0x001fc80000000037 */
[----:B------:R-:W-:-:S04]  /*6190*/  FADD.FTZ R0, -R0, -RZ ;  /* 0x800000ff00007221 */ /* 0x000fc80000010100 */
[----:B------:R-:W-:-:S07]  /*61a0*/  FFMA R55, R55, R0, R55 ;  /* 0x0000000037377223 */ /* 0x000fce0000000037 */
.L_x_13659:
[----:B------:R-:W-:Y:S05]  /*61b0*/  BSYNC.RECONVERGENT B1 ;  /* 0x0000000000017941 */ /* 0x000fea0003800200 */
.L_x_13657:
        /* <DEDUP_REMOVED lines=25> */
.L_x_13661:
[----:B------:R-:W0:Y:S02]  /*6350*/  MUFU.RCP R55, R8 ;  /* 0x0000000800377308 */ /* 0x000e240000001000 */
[----:B0-----:R-:W-:-:S04]  /*6360*/  FFMA R0, R8, R55, -1 ;  /* 0xbf80000008007423 */ /* 0x001fc80000000037 */
[----:B------:R-:W-:-:S04]  /*6370*/  FADD.FTZ R0, -R0, -RZ ;  /* 0x800000ff00007221 */ /* 0x000fc80000010100 */
[----:B------:R-:W-:-:S07]  /*6380*/  FFMA R55, R55, R0, R55 ;  /* 0x0000000037377223 */ /* 0x000fce0000000037 */
.L_x_13662:
[----:B------:R-:W-:Y:S05]  /*6390*/  BSYNC.RECONVERGENT B1 ;  /* 0x0000000000017941 */ /* 0x000fea0003800200 */
.L_x_13660:
[----:B------:R-:W0:Y:S01]  /*63a0*/  S2R R7, SR_CgaCtaId ;  /* 0x0000000000077919 */ /* 0x000e220000008800 */
[----:B------:R-:W-:Y:S01]  /*63b0*/  FADD R0, -R55, 1 ;  /* 0x3f80000037007421 */ /* 0x000fe20000000100 */
[----:B------:R-:W-:Y:S01]  /*63c0*/  FMUL R16, R51, UR12 ;  /* 0x0000000c33107c20 */ /* 0x000fe20008400000 */
[----:B------:R-:W-:Y:S01]  /*63d0*/  FMUL R14, R47, UR12 ;  /* 0x0000000c2f0e7c20 */ /* 0x000fe20008400000 */
[----:B------:R-:W-:Y:S01]  /*63e0*/  FMNMX3 R4, |R51|, R4, |R40|, !PT ;  /* 0x0000000433047276 */ /* 0x000fe20007800628 */
[----:B------:R-:W-:Y:S01]  /*63f0*/  FMUL R0, R0, R55 ;  /* 0x0000003700007220 */ /* 0x000fe20000400000 */
[----:B------:R-:W-:Y:S01]  /*6400*/  FMUL R17, R49, UR12 ;  /* 0x0000000c31117c20 */ /* 0x000fe20008400000 */
[----:B------:R-:W-:Y:S01]  /*6410*/  F2FP.SATFINITE.E5M2.F32.PACK_AB_MERGE_C R16, RZ, R16, RZ ;  /* 0x00000010ff10723e */ /* 0x000fe200048060ff */
[----:B------:R-:W-:Y:S01]  /*6420*/  VIADD R8, R20, 0x1d ;  /* 0x0000001d14087836 */ /* 0x000fe20000000000 */
[----:B------:R-:W-:Y:S01]  /*6430*/  F2FP.SATFINITE.E5M2.F32.PACK_AB_MERGE_C R14, RZ, R14, RZ ;  /* 0x0000000eff0e723e */ /* 0x000fe200048060ff */
[----:B------:R-:W-:Y:S01]  /*6440*/  FFMA R33, R33, R0, R55 ;  /* 0x0000000021217223 */ /* 0x000fe20000000037 */
[----:B------:R-:W-:Y:S01]  /*6450*/  FMNMX3 R10, |R49|, R4, |R38|, !PT ;  /* 0x00000004310a7276 */ /* 0x000fe20007800626 */
[----:B------:R-:W-:Y:S01]  /*6460*/  FMUL R40, R40, UR12 ;  /* 0x0000000c28287c20 */ /* 0x000fe20008400000 */
[----:B------:R-:W-:Y:S01]  /*6470*/  MOV R4, 0x400 ;  /* 0x0000040000047802 */ /* 0x000fe20000000f00 */
[----:B------:R-:W-:Y:S01]  /*6480*/  FMUL R38, R38, UR12 ;  /* 0x0000000c26267c20 */ /* 0x000fe20008400000 */
[----:B------:R-:W-:Y:S01]  /*6490*/  F2FP.SATFINITE.E5M2.F32.PACK_AB_MERGE_C R17, RZ, R17, RZ ;  /* 0x00000011ff11723e */ /* 0x000fe200048060ff */
        /* <DEDUP_REMOVED lines=21> */
[----:B------:R-:W-:Y:S01]  /*65f0*/  F2FP.SATFINITE.E5M2.F32.PACK_AB_MERGE_C R13, RZ, R2, RZ ;  /* 0x00000002ff0d723e */ /* 0x000fe200048060ff */
        /* <DEDUP_REMOVED lines=11> */
[----:B------:R-:W-:Y:S01]  /*66b0*/  F2FP.SATFINITE.E5M2.F32.PACK_AB_MERGE_C R29, RZ, R40, RZ ;  /* 0x00000028ff1d723e */ /* 0x000fe200048060ff */
[----:B------:R0:W-:Y:S01]  /*66c0*/  STS [R3], R12 ;  /* 0x0000000c03007388 */ /* 0x0001e20000000800 */
[----:B------:R-:W-:Y:S02]  /*66d0*/  @!P0 LEA R18, P1, R26, UR8, 0x1 ;  /* 0x000000081a128c11 */ /* 0x000fe4000f8208ff */
[----:B------:R-:W-:Y:S01]  /*66e0*/  @!P0 IADD3.X R28, PT, PT, R27, UR29, RZ, P2, !PT ;  /* 0x0000001d1b1c8c10 */ /* 0x000fe200097fe4ff */
[----:B------:R-:W-:Y:S01]  /*66f0*/  STS [R4], R42 ;  /* 0x0000002a04007388 */ /* 0x000fe20000000800 */
[----:B------:R-:W-:Y:S02]  /*6700*/  F2FP.SATFINITE.E5M2.F32.PACK_AB_MERGE_C R38, RZ, R38, RZ ;  /* 0x00000026ff26723e */ /* 0x000fe400048060ff */
        /* <DEDUP_REMOVED lines=16> */
[----:B------:R-:W-:Y:S01]  /*6810*/  F2FP.SATFINITE.E5M2.F32.PACK_AB_MERGE_C R31, RZ, R5, RZ ;  /* 0x00000005ff1f723e */ /* 0x000fe200048060ff */
        /* <DEDUP_REMOVED lines=10> */
.L_x_13664:
[----:B------:R-:W-:Y:S05]  /*68c0*/  BSYNC.RECONVERGENT B0 ;  /* 0x0000000000007941 */ /* 0x000fea0003800200 */
.L_x_13663:
[----:B------:R-:W-:Y:S01]  /*68d0*/  BSSY.RECONVERGENT B0, `(.L_x_13665) ;  /* 0x000000b000007945 */ /* 0x000fe20003800200 */
[----:B------:R-:W-:-:S03]  /*68e0*/  F2FP.SATFINITE.E5M2.F32.PACK_AB_MERGE_C R14, RZ, R23, RZ ;  /* 0x00000017ff0e723e */ /* 0x000fc600048060ff */
        /* <DEDUP_REMOVED lines=9> */
.L_x_13666:
[----:B------:R-:W-:Y:S05]  /*6980*/  BSYNC.RECONVERGENT B0 ;  /* 0x0000000000007941 */ /* 0x000fea0003800200 */
.L_x_13665:
        /* <DEDUP_REMOVED lines=36> */
.L_x_13671:
        /* <DEDUP_REMOVED lines=48> */
.L_x_13670:
[----:B------:R-:W-:Y:S05]  /*6ed0*/  BSYNC.RECONVERGENT B1 ;  /* 0x0000000000017941 */ /* 0x000fea0003800200 */
.L_x_13669:
        /* <DEDUP_REMOVED lines=35> */
.L_x_13668:
[----:B------:R-:W-:Y:S05]  /*7110*/  BSYNC.RECONVERGENT B0 ;  /* 0x0000000000007941 */ /* 0x000fea0003800200 */
.L_x_13667:
        /* <DEDUP_REMOVED lines=25> */
.L_x_13676:
        /* <DEDUP_REMOVED lines=48> */
.L_x_13675:
[----:B------:R-:W-:Y:S05]  /*75b0*/  BSYNC.RECONVERGENT B1 ;  /* 0x0000000000017941 */ /* 0x000fea0003800200 */
.L_x_13674:
        /* <DEDUP_REMOVED lines=35> */
.L_x_13673:
[----:B------:R-:W-:Y:S05]  /*77f0*/  BSYNC.RECONVERGENT B0 ;  /* 0x0000000000007941 */ /* 0x000fea0003800200 */
.L_x_13672:
        /* <DEDUP_REMOVED lines=39> */
.L_x_13685:
[----:B------:R-:W-:Y:S02]  /*7a70*/  ISETP.NE.AND P0, PT, R22, RZ, PT ;  /* 0x000000ff1600720c */ /* 0x000fe40003f05270 */
[----:B-1----:R-:W-:-:S11]  /*7a80*/  FMNMX R5, R2, R5, !PT ;  /* 0x0000000502057209 */ /* 0x002fd60007800000 */
[----:B------:R-:W-:Y:S05]  /*7a90*/  @P0 BRA `(.L_x_13678) ;  /* 0x0000000000080947 */ /* 0x000fea0003800000 */
[----:B0-----:R-:W0:Y:S02]  /*7aa0*/  LDC.64 R2, c[0x0][0x3a8] ;  /* 0x0000ea00ff027b82 */ /* 0x001e240000000a00 */
[----:B0-----:R1:W-:Y:S02]  /*7ab0*/  REDG.E.MAX.S32.STRONG.GPU desc[UR24][R2.64], R5 ;  /* 0x000000050200798e */ /* 0x0013e4000d12e318 */
.L_x_13678:
[----:B------:R-:W-:Y:S05]  /*7ac0*/  BSYNC B0 ;  /* 0x0000000000007941 */ /* 0x000fea0003800000 */
.L_x_13677:
        /* <DEDUP_REMOVED lines=12> */
[----:B01----:R-:W-:Y:S05]  /*7b90*/  CALL.REL.NOINC `($__internal_453_$__cuda_sm20_rcp_rn_f32_slowpath) ;  /* 0x0000000400987944 */ /* 0x003fea0003c00000 */
[----:B------:R-:W-:Y:S05]  /*7ba0*/  BRA `(.L_x_13681) ;  /* 0x0000000000147947 */ /* 0x000fea0003800000 */
.L_x_13680:
[----:B------:R-:W2:Y:S01]  /*7bb0*/  MUFU.RCP R55, UR12 ;  /* 0x0000000c00377d08 */ /* 0x000ea20008001000 */
[----:B------:R-:W-:-:S05]  /*7bc0*/  MOV R0, UR12 ;  /* 0x0000000c00007c02 */ /* 0x000fca0008000f00 */
[----:B--2---:R-:W-:-:S04]  /*7bd0*/  FFMA R0, R55, R0, -1 ;  /* 0xbf80000037007423 */ /* 0x004fc80000000000 */
[----:B------:R-:W-:-:S04]  /*7be0*/  FADD.FTZ R0, -R0, -RZ ;  /* 0x800000ff00007221 */ /* 0x000fc80000010100 */
[----:B------:R-:W-:-:S07]  /*7bf0*/  FFMA R55, R55, R0, R55 ;  /* 0x0000000037377223 */ /* 0x000fce0000000037 */
.L_x_13681:
[----:B01----:R-:W0:Y:S02]  /*7c00*/  LDC.64 R2, c[0x0][0x3b0] ;  /* 0x0000ec00ff027b82 */ /* 0x003e240000000a00 */
[----:B0-----:R-:W-:Y:S01]  /*7c10*/  STG.E desc[UR24][R2.64], R55 ;  /* 0x0000003702007986 */ /* 0x001fe2000c101918 */
[----:B------:R-:W-:Y:S05]  /*7c20*/  EXIT ;  /* 0x000000000000794d */ /* 0x000fea0003800000 */
.L_x_13679:
[----:B------:R-:W-:Y:S02]  /*7c30*/  HFMA2 R9, -RZ, RZ, 0, 1.847743988037109375e-06 ;  /* 0x0000001fff097431 */ /* 0x000fe400000001ff */
[----:B------:R-:W-:Y:S02]  /*7c40*/  IMAD.MOV.U32 R7, RZ, RZ, 0x4 ;  /* 0x00000004ff077424 */ /* 0x000fe400078e00ff */
[----:B------:R-:W-:-:S07]  /*7c50*/  IMAD.MOV.U32 R4, RZ, RZ, -0x1 ;  /* 0xffffffffff047424 */ /* 0x000fce00078e00ff */
[----:B01----:R-:W-:Y:S05]  /*7c60*/  WARPSYNC.COLLECTIVE R4, `(.L_x_13682) ;  /* 0x0000000004087348 */ /* 0x003fea0003c00000 */
[----:B-1----:R1:W2:Y:S02]  /*7c70*/  SHFL.DOWN P0, R5, R0, R7, R9 ;  /* 0x0800000700057389 */ /* 0x0022a40000000009 */
[----:B012---:R-:W-:Y:S05]  /*7c80*/  ENDCOLLECTIVE ;  /* 0x000000000000791b */ /* 0x007fea0003800000 */
.L_x_13682:
[----:B------:R-:W-:Y:S01]  /*7c90*/  HFMA2 R7, -RZ, RZ, 0, 1.1920928955078125e-07 ;  /* 0x00000002ff077431 */ /* 0x000fe200000001ff */
[----:B------:R-:W-:-:S04]  /*7ca0*/  MOV R3, R5 ;  /* 0x0000000500037202 */ /* 0x000fc80000000f00 */
[----:B------:R-:W-:-:S05]  /*7cb0*/  FMNMX R3, R3, R0, !PT ;  /* 0x0000000003037209 */ /* 0x000fca0007800000 */
[----:B------:R-:W-:-:S07]  /*7cc0*/  IMAD.MOV.U32 R0, RZ, RZ, R3 ;  /* 0x000000ffff007224 */ /* 0x000fce00078e0003 */
[----:B------:R-:W-:Y:S05]  /*7cd0*/  WARPSYNC.COLLECTIVE R4, `(.L_x_13683) ;  /* 0x0000000004087348 */ /* 0x000fea0003c00000 */
[----:B------:R0:W1:Y:S02]  /*7ce0*/  SHFL.DOWN P0, R5, R0, R7, R9 ;  /* 0x0800000700057389 */ /* 0x0000640000000009 */
[----:B01----:R-:W-:Y:S05]  /*7cf0*/  ENDCOLLECTIVE ;  /* 0x000000000000791b */ /* 0x003fea0003800000 */
.L_x_13683:
[----:B------:R-:W-:Y:S02]  /*7d00*/  IMAD.MOV.U32 R7, RZ, RZ, 0x1 ;  /* 0x00000001ff077424 */ /* 0x000fe400078e00ff */
[----:B------:R-:W-:-:S05]  /*7d10*/  IMAD.MOV.U32 R2, RZ, RZ, R5 ;  /* 0x000000ffff027224 */ /* 0x000fca00078e0005 */
[----:B------:R-:W-:-:S04]  /*7d20*/  FMNMX R2, R3, R2, !PT ;  /* 0x0000000203027209 */ /* 0x000fc80007800000 */
[----:B------:R-:W-:-:S07]  /*7d30*/  MOV R0, R2 ;  /* 0x0000000200007202 */ /* 0x000fce0000000f00 */
[----:B------:R-:W-:Y:S05]  /*7d40*/  WARPSYNC.COLLECTIVE R4, `(.L_x_13684) ;  /* 0x0000000004087348 */ /* 0x000fea0003c00000 */
[----:B------:R0:W1:Y:S02]  /*7d50*/  SHFL.DOWN P0, R5, R0, R7, R9 ;  /* 0x0800000700057389 */ /* 0x0000640000000009 */
[----:B01----:R-:W-:Y:S05]  /*7d60*/  ENDCOLLECTIVE ;  /* 0x000000000000791b */ /* 0x003fea0003800000 */
.L_x_13684:
[----:B------:R-:W-:Y:S05]  /*7d70*/  BRA `(.L_x_13685) ;  /* 0xfffffffc003c7947 */ /* 0x000fea000383ffff */
        .weak           $__internal_452_$__cuda_sm20_div_u64
        .type           $__internal_452_$__cuda_sm20_div_u64,@function
        .size           $__internal_452_$__cuda_sm20_div_u64,($__internal_453_$__cuda_sm20_rcp_rn_f32_slowpath - $__internal_452_$__cuda_sm20_div_u64)
$__internal_452_$__cuda_sm20_div_u64:
        /* <DEDUP_REMOVED lines=71> */
[----:B------:R-:W-:Y:S11]  /*81f0*/  RET.REL.NODEC R2 `(_ZN18transformer_engine6detail38cast_transpose_fused_kernel_notalignedILb0ELb1ELb0EfNS_16CTDBiasDActParamI13__nv_bfloat16S3_13__nv_fp8_e5m2fEELi2ELi4ENS_5EmptyEXadL_ZNS_5dsiluIffEET_T0_RKS6_EEEEvT3_mmm) ;  /* 0xffffff7c02807950 */ /* 0x000ff60003c3ffff */
        .weak           $__internal_453_$__cuda_sm20_rcp_rn_f32_slowpath
        .type           $__internal_453_$__cuda_sm20_rcp_rn_f32_slowpath,@function
        .size           $__internal_453_$__cuda_sm20_rcp_rn_f32_slowpath,(.L_x_29754 - $__internal_453_$__cuda_sm20_rcp_rn_f32_slowpath)
$__internal_453_$__cuda_sm20_rcp_rn_f32_slowpath:
        /* <DEDUP_REMOVED lines=15> */
.L_x_13687:
        /* <DEDUP_REMOVED lines=33> */
.L_x_13689:
[----:B------:R0:W1:Y:S02]  /*8500*/  MUFU.RCP R55, R0 ;  /* 0x0000000000377308 */ /* 0x0000640000001000 */
.L_x_13688:
[----:B------:R-:W-:Y:S05]  /*8510*/  BSYNC B0 ;  /* 0x0000000000007941 */ /* 0x000fea0003800000 */
.L_x_13686:
[----:B------:R-:W-:-:S04]  /*8520*/  HFMA2 R25, -RZ, RZ, 0, 0 ;  /* 0x00000000ff197431 */ /* 0x000fc800000001ff */
[----:B01----:R-:W-:Y:S05]  /*8530*/  RET.REL.NODEC R24 `(_ZN18transformer_engine6detail38cast_transpose_fused_kernel_notalignedILb0ELb1ELb0EfNS_16CTDBiasDActParamI13__nv_bfloat16S3_13__nv_fp8_e5m2fEELi2ELi4ENS_5EmptyEXadL_ZNS_5dsiluIffEET_T0_RKS6_EEEEvT3_mmm) ;  /* 0xffffff7818b07950 */ /* 0x003fea0003c3ffff */
.L_x_13690:
        /* <DEDUP_REMOVED lines=12> */
.L_x_29754:


//--------------------- .text._ZN18transformer_engine6detail38cast_transpose_fused_kernel_notalignedILb0ELb1ELb0EfNS_16CTDBiasDActParamI13__nv_bfloat16S3_S3_fEELi2ELi2ENS_5EmptyEXadL_ZNS_5dsiluIffEET_T0_RKS5_EEEEvT3_mmm --------------------------
	.section	.text._ZN18transformer_engine6detail38cast_transpose_fused_kernel_notalignedILb0ELb1ELb0EfNS_16CTDBiasDActParamI13__nv_bfloat16S3_S3_fEELi2ELi2ENS_5EmptyEXadL_ZNS_5dsiluIffEET_T0_RKS5_EEEEvT3_mmm,"ax",@progbits
	.align	128
        .global         _ZN18transformer_engine6detail38cast_transpose_fused_kernel_notalignedILb0ELb1ELb0EfNS_16CTDBiasDActParamI13__nv_bfloat16S3_S3_fEELi2ELi2ENS_5EmptyEXadL_ZNS_5dsiluIffEET_T0_RKS5_EEEEvT3_mmm
        .type           _ZN18transformer_engine6detail38cast_transpose_fused_kernel_notalignedILb0ELb1ELb0EfNS_16CTDBiasDActParamI13__nv_bfloat16S3_S3_fEELi2ELi2ENS_5EmptyEXadL_ZNS_5dsiluIffEET_T0_RKS5_EEEEvT3_mmm,@function
        .size           _ZN18transformer_engine6detail38cast_transpose_fused_kernel_notalignedILb0ELb1ELb0EfNS_16CTDBiasDActParamI13__nv_bfloat16S3_S3_fEELi2ELi2ENS_5EmptyEXadL_ZNS_5dsiluIffEET_T0_RKS5_EEEEvT3_mmm,(.L_x_29756 - _ZN18transformer_engine6detail38cast_transpose_fused_kernel_notalignedILb0ELb1ELb0EfNS_16CTDBiasDActParamI13__nv_bfloat16S3_S3_fEELi2ELi2ENS_5EmptyEXadL_ZNS_5dsiluIffEET_T0_RKS5_EEEEvT3_mmm)
        .other          _ZN18transformer_engine6detail38cast_transpose_fused_kernel_notalignedILb0ELb1ELb0EfNS_16CTDBiasDActParamI13__nv_bfloat16S3_S3_fEELi2ELi2ENS_5EmptyEXadL_ZNS_5dsiluIffEET_T0_RKS5_EEEEvT3_mmm,@"STO_CUDA_ENTRY STV_DEFAULT"
_ZN18transformer_engine6detail38cast_transpose_fused_kernel_notalignedILb0ELb1ELb0EfNS_16CTDBiasDActParamI13__nv_bfloat16S3_S3_fEELi2ELi2ENS_5EmptyEXadL_ZNS_5dsiluIffEET_T0_RKS5_EEEEvT3_mmm:
.text._ZN18transformer_engine6detail38cast_transpose_fused_kernel_notalignedILb0ELb1ELb0EfNS_16CTDBiasDActParamI13__nv_bfloat16S3_S3_fEELi2ELi2ENS_5EmptyEXadL_ZNS_5dsiluIffEET_T0_RKS5_EEEEvT3_mmm:
        /* <DEDUP_REMOVED lines=44> */
.L_x_13691:
[----:B------:R-:W-:-:S07]  /*02c0*/  MOV R4, 0x2e0 ;  /* 0x000002e000047802 */ /* 0x000fce0000000f00 */
[----:B------:R-:W-:Y:S05]  /*02d0*/  CALL.REL.NOINC `($__internal_454_$__cuda_sm20_div_u64) ;  /* 0x0000004400bc7944 */ /* 0x000fea0003c00000 */
        /* <DEDUP_REMOVED lines=11> */
.L_x_13692:
[----:B------:R-:W0:Y:S01]  /*0390*/  LDCU.64 UR12, c[0x0][0x3d0] ;  /* 0x00007a00ff0c77ac */ /* 0x000e220008000a00 */
[C---:B------:R-:W-:Y:S02]  /*03a0*/  IMAD.SHL.U32 R21, R22.reuse, 0x4, RZ ;  /* 0x0000000416157824 */ /* 0x040fe400078e00ff */
[----:B------:R-:W-:Y:S01]  /*03b0*/  IMAD.SHL.U32 R18, R22, 0x8, RZ ;  /* 0x0000000816127824 */ /* 0x000fe200078e00ff */
[----:B------:R-:W1:Y:S01]  /*03c0*/  LDCU.64 UR14, c[0x0][0x3c8] ;  /* 0x00007900ff0e77ac */ /* 0x000e620008000a00 */
[----:B------:R-:W-:Y:S01]  /*03d0*/  IMAD.IADD R19, R23, 0x1, -R21 ;  /* 0x0000000117137824 */ /* 0x000fe200078e0a15 */
[----:B------:R-:W-:-:S03]  /*03e0*/  USHF.L.U64.HI UR19, UR4, 0x5, UR5 ;  /* 0x0000000504137899 */ /* 0x000fc60008010205 */
[C---:B------:R-:W-:Y:S01]  /*03f0*/  VIADD R3, R19.reuse, 0xffffffff ;  /* 0xffffffff13037836 */ /* 0x040fe20000000000 */
[----:B------:R-:W-:Y:S01]  /*0400*/  USHF.L.U64.HI UR21, UR24, 0x5, UR6 ;  /* 0x0000000518157899 */ /* 0x000fe20008010206 */
[----:B------:R-:W-:Y:S01]  /*0410*/  LOP3.LUT R17, R19, 0x1f, RZ, 0xc0, !PT ;  /* 0x0000001f13117812 */ /* 0x000fe200078ec0ff */
[----:B------:R-:W2:Y:S01]  /*0420*/  LDCU.128 UR8, c[0x0][0x380] ;  /* 0x00007000ff0877ac */ /* 0x000ea20008000c00 */
[----:B------:R-:W-:Y:S02]  /*0430*/  USHF.L.U32 UR22, UR24, 0x6, URZ ;  /* 0x0000000618167899 */ /* 0x000fe400080006ff */
[----:B0-----:R-:W-:Y:S02]  /*0440*/  USHF.R.U64 UR29, UR12, 0x1, UR13 ;  /* 0x000000010c1d7899 */ /* 0x001fe4000800120d */
[----:B------:R-:W-:Y:S02]  /*0450*/  USHF.R.U32.HI UR30, URZ, 0x1, UR13 ;  /* 0x00000001ff1e7899 */ /* 0x000fe4000801160d */
[----:B-1----:R-:W-:-:S02]  /*0460*/  USHF.R.U64 UR31, UR14, 0x1, UR15 ;  /* 0x000000010e1f7899 */ /* 0x002fc4000800120f */
[----:B------:R-:W-:Y:S02]  /*0470*/  ULEA UR7, UP1, -UR4, UR29, 0x5 ;  /* 0x0000001d04077291 */ /* 0x000fe4000f8229ff */
        /* <DEDUP_REMOVED lines=12> */
[----:B------:R-:W-:Y:S02]  /*0540*/  USEL UR28, UR7, 0x20, UP1 ;  /* 0x00000020071c7887 */ /* 0x000fe40008800000 */
[----:B------:R-:W-:Y:S01]  /*0550*/  USEL UR25, UR20, 0x20, UP0 ;  /* 0x0000002014197887 */ /* 0x000fe20008000000 */
[----:B------:R-:W-:Y:S01]  /*0560*/  IMAD.X R8, RZ, RZ, R25, P1 ;  /* 0x000000ffff087224 */ /* 0x000fe200008e0619 */
[----:B------:R-:W-:Y:S02]  /*0570*/  UIMAD UR19, UR5, UR14, URZ ;  /* 0x0000000e051372a4 */ /* 0x000fe4000f8e02ff */
[----:B------:R-:W-:Y:S01]  /*0580*/  ISETP.GE.U32.AND P0, PT, R21, UR28, PT ;  /* 0x0000001c15007c0c */ /* 0x000fe2000bf06070 */
[----:B------:R-:W-:-:S02]  /*0590*/  UIMAD.WIDE.U32 UR16, UR4, UR14, URZ ;  /* 0x0000000e041072a5 */ /* 0x000fc4000f8e00ff */
[----:B------:R-:W-:Y:S01]  /*05a0*/  UIMAD UR19, UR4, UR15, UR19 ;  /* 0x0000000f041372a4 */ /* 0x000fe2000f8e0213 */
[----:B------:R-:W-:Y:S01]  /*05b0*/  ISETP.LT.U32.AND P0, PT, R17, UR25, !P0 ;  /* 0x0000001911007c0c */ /* 0x000fe2000c701070 */
[----:B------:R-:W-:Y:S02]  /*05c0*/  USHF.L.U64.HI UR23, UR24, 0x6, UR6 ;  /* 0x0000000618177899 */ /* 0x000fe40008010206 */
[----:B------:R-:W-:Y:S02]  /*05d0*/  ULEA UR7, UP0, UR16, UR22, 0x6 ;  /* 0x0000001610077291 */ /* 0x000fe4000f8030ff */
[----:B------:R-:W-:Y:S02]  /*05e0*/  UIADD3 UR19, UPT, UPT, UR17, UR19, URZ ;  /* 0x0000001311137290 */ /* 0x000fe4000fffe0ff */
[----:B------:R-:W-:Y:S02]  /*05f0*/  USHF.L.U32 UR17, UR7, 0x1, URZ ;  /* 0x0000000107117899 */ /* 0x000fe400080006ff */
[----:B------:R-:W-:-:S02]  /*0600*/  ULEA.HI.X UR16, UR16, UR23, UR19, 0x6, UP0 ;  /* 0x0000001710107291 */ /* 0x000fc400080f3413 */
[----:B--2---:R-:W-:Y:S02]  /*0610*/  UIADD3 UR21, UP0, UPT, UR17, UR10, URZ ;  /* 0x0000000a11157290 */ /* 0x004fe4000ff1e0ff */
[----:B------:R-:W-:Y:S01]  /*0620*/  USHF.L.U64.HI UR16, UR7, 0x1, UR16 ;  /* 0x0000000107107899 */ /* 0x000fe20008010210 */
[C---:B------:R-:W-:Y:S01]  /*0630*/  @P0 IMAD.SHL.U32 R6, R9.reuse, 0x4, RZ ;  /* 0x0000000409060824 */ /* 0x040fe200078e00ff */
[----:B------:R-:W-:Y:S01]  /*0640*/  @P0 SHF.L.U64.HI R12, R9, 0x2, R8 ;  /* 0x00000002090c0819 */ /* 0x000fe20000010208 */
[----:B------:R-:W0:Y:S01]  /*0650*/  LDCU.64 UR26, c[0x0][0x358] ;  /* 0x00006b00ff1a77ac */ /* 0x000e220008000a00 */
[----:B------:R-:W-:Y:S02]  /*0660*/  VIADD R16, R21, 0x1 ;  /* 0x0000000115107836 */ /* 0x000fe40000000000 */
[----:B------:R-:W-:Y:S01]  /*0670*/  @P0 IADD3 R4, P1, PT, R6, UR21, RZ ;  /* 0x0000001506040c10 */ /* 0x000fe2000ff3e0ff */
[----:B------:R-:W-:Y:S01]  /*0680*/  UIADD3.X UR22, UPT, UPT, UR16, UR11, URZ, UP0, !UPT ;  /* 0x0000000b10167290 */ /* 0x000fe200087fe4ff */
[----:B------:R-:W-:Y:S01]  /*0690*/  LOP3.LUT R3, R3, 0x1f, RZ, 0xc0, !PT ;  /* 0x0000001f03037812 */ /* 0x000fe200078ec0ff */
[----:B------:R-:W-:Y:S01]  /*06a0*/  IMAD.U32 R7, RZ, RZ, UR31 ;  /* 0x0000001fff077e24 */ /* 0x000fe2000f8e00ff */
[----:B------:R-:W1:Y:S03]  /*06b0*/  LDCU.64 UR10, c[0x0][0x3a0] ;  /* 0x00007400ff0a77ac */ /* 0x000e660008000a00 */
[----:B------:R-:W-:-:S02]  /*06c0*/  @P0 IADD3.X R5, PT, PT, R12, UR22, RZ, P1, !PT ;  /* 0x000000160c050c10 */ /* 0x000fc40008ffe4ff */
[----:B------:R-:W-:Y:S02]  /*06d0*/  ISETP.GE.U32.AND P1, PT, R16, UR28, PT ;  /* 0x0000001c10007c0c */ /* 0x000fe4000bf26070 */
[C---:B------:R-:W-:Y:S02]  /*06e0*/  IADD3 R52, P3, PT, R3.reuse, R46, RZ ;  /* 0x0000002e03347210 */ /* 0x040fe40007f7e0ff */
[----:B------:R-:W-:Y:S01]  /*06f0*/  ISETP.LT.U32.AND P1, PT, R3, UR25, !P1 ;  /* 0x0000001903007c0c */ /* 0x000fe2000cf21070 */
[----:B------:R-:W-:Y:S01]  /*0700*/  UIADD3 UR19, UP0, UPT, UR17, UR8, URZ ;  /* 0x0000000811137290 */ /* 0x000fe2000ff1e0ff */
[----:B------:R-:W-:Y:S01]  /*0710*/  IADD3.X R53, PT, PT, RZ, R25, RZ, P3, !PT ;  /* 0x00000019ff357210 */ /* 0x000fe20001ffe4ff */
[----:B0-----:R0:W2:Y:S01]  /*0720*/  @P0 LDG.E R2, desc[UR26][R4.64] ;  /* 0x0000001a04020981 */ /* 0x0010a2000c1e1900 */
[----:B------:R-:W-:Y:S01]  /*0730*/  @P0 IADD3 R26, P3, PT, R9, UR31, RZ ;  /* 0x0000001f091a0c10 */ /* 0x000fe2000ff7e0ff */
[----:B------:R-:W-:Y:S02]  /*0740*/  UIADD3.X UR20, UPT, UPT, UR16, UR9, URZ, UP0, !UPT ;  /* 0x0000000910147290 */ /* 0x000fe400087fe4ff */
[----:B------:R-:W-:Y:S01]  /*0750*/  ULOP3.LUT UR14, UR14, 0xfffffffe, URZ, 0xc0, !UPT ;  /* 0xfffffffe0e0e7892 */ /* 0x000fe2000f8ec0ff */
[----:B------:R-:W-:-:S02]  /*0760*/  @P0 IADD3.X R11, PT, PT, R8, UR32, RZ, P3, !PT ;  /* 0x00000020080b0c10 */ /* 0x000fc40009ffe4ff */
[----:B------:R-:W-:Y:S02]  /*0770*/  @P0 IADD3 R6, P3, PT, R6, UR19, RZ ;  /* 0x0000001306060c10 */ /* 0x000fe4000ff7e0ff */
        /* <DEDUP_REMOVED lines=10> */
[----:B------:R-:W-:Y:S01]  /*0820*/  @P0 IMAD.SHL.U32 R26, R26, 0x4, RZ ;  /* 0x000000041a1a0824 */ /* 0x000fe200078e00ff */
[----:B------:R-:W0:Y:S01]  /*0830*/  LDCU.128 UR8, c[0x0][0x390] ;  /* 0x00007200ff0877ac */ /* 0x000e220008000c00 */
[----:B------:R-:W-:-:S02]  /*0840*/  @!P0 IMAD.MOV.U32 R12, RZ, RZ, RZ ;  /* 0x000000ffff0c8224 */ /* 0x000fc400078e00ff */
[----:B------:R-:W-:-:S03]  /*0850*/  @P1 VIADD R5, R5, UR7 ;  /* 0x0000000705051c36 */ /* 0x000fc60008000000 */
[----:B------:R-:W1:Y:S02]  /*0860*/  @P2 LDC.64 R28, c[0x0][0x3a0] ;  /* 0x0000e800ff1c2b82 */ /* 0x000e640000000a00 */
[----:B------:R-:W-:Y:S02]  /*0870*/  @P1 SHF.L.U64.HI R0, R4, 0x2, R5 ;  /* 0x0000000204001819 */ /* 0x000fe40000010205 */
[----:B------:R-:W-:Y:S02]  /*0880*/  @P1 IADD3.X R5, PT, PT, R53, UR15, RZ, P4, !PT ;  /* 0x0000000f35051c10 */ /* 0x000fe4000a7fe4ff */
[----:B------:R-:W-:Y:S02]  /*0890*/  @P0 IADD3 R4, P3, PT, R26, UR19, RZ ;  /* 0x000000131a040c10 */ /* 0x000fe4000ff7e0ff */
[C---:B------:R-:W-:Y:S02]  /*08a0*/  @P1 SHF.L.U64.HI R10, R30.reuse, 0x2, R5 ;  /* 0x000000021e0a1819 */ /* 0x040fe40000010205 */
[----:B------:R-:W-:-:S02]  /*08b0*/  @P1 SHF.L.U32 R30, R30, 0x2, RZ ;  /* 0x000000021e1e1819 */ /* 0x000fc400000006ff */
[----:B------:R-:W-:Y:S02]  /*08c0*/  @P0 IADD3.X R5, PT, PT, R11, UR20, RZ, P3, !PT ;  /* 0x000000140b050c10 */ /* 0x000fe40009ffe4ff */
[C---:B------:R-:W-:Y:S02]  /*08d0*/  @P1 IADD3 R32, P4, PT, R30.reuse, UR19, RZ ;  /* 0x000000131e201c10 */ /* 0x040fe4000ff9e0ff */
[----:B------:R-:W-:Y:S01]  /*08e0*/  @P1 IADD3 R30, P5, PT, R30, UR21, RZ ;  /* 0x000000151e1e1c10 */ /* 0x000fe2000ffbe0ff */
[----:B------:R4:W5:Y:S01]  /*08f0*/  @P0 LDG.E R12, desc[UR26][R4.64] ;  /* 0x0000001a040c0981 */ /* 0x000962000c1e1900 */
[C---:B------:R-:W-:Y:S02]  /*0900*/  @P1 IADD3.X R33, PT, PT, R10.reuse, UR20, RZ, P4, !PT ;  /* 0x000000140a211c10 */ /* 0x040fe4000a7fe4ff */
[----:B------:R-:W-:Y:S02]  /*0910*/  @P1 IADD3.X R31, PT, PT, R10, UR22, RZ, P5, !PT ;  /* 0x000000160a1f1c10 */ /* 0x000fe4000affe4ff */
[----:B------:R-:W-:-:S02]  /*0920*/  @P0 IADD3 R26, P3, PT, R26, UR21, RZ ;  /* 0x000000151a1a0c10 */ /* 0x000fc4000ff7e0ff */
[C---:B------:R-:W-:Y:S01]  /*0930*/  @P1 IADD3 R10, P4, PT, R14.reuse, UR19, RZ ;  /* 0x000000130e0a1c10 */ /* 0x040fe2000ff9e0ff */
[----:B------:R-:W-:Y:S01]  /*0940*/  @!P1 IMAD.MOV.U32 R37, RZ, RZ, RZ ;  /* 0x000000ffff259224 */ /* 0x000fe200078e00ff */
[----:B------:R-:W-:Y:S01]  /*0950*/  @P1 IADD3 R14, P5, PT, R14, UR21, RZ ;  /* 0x000000150e0e1c10 */ /* 0x000fe2000ffbe0ff */
[----:B----4-:R-:W-:Y:S01]  /*0960*/  @!P1 IMAD.MOV.U32 R4, RZ, RZ, RZ ;  /* 0x000000ffff049224 */ /* 0x010fe200078e00ff */
[----:B------:R-:W-:Y:S01]  /*0970*/  @P0 IADD3.X R27, PT, PT, R11, UR22, RZ, P3, !PT ;  /* 0x000000160b1b0c10 */ /* 0x000fe20009ffe4ff */
[----:B------:R-:W4:Y:S01]  /*0980*/  @P1 LDG.E R31, desc[UR26][R30.64] ;  /* 0x0000001a1e1f1981 */ /* 0x000f22000c1e1900 */
[C---:B------:R-:W-:Y:S02]  /*0990*/  @P1 IADD3.X R11, PT, PT, R0.reuse, UR20, RZ, P4, !PT ;  /* 0x00000014000b1c10 */ /* 0x040fe4000a7fe4ff */
[----:B------:R-:W-:Y:S01]  /*09a0*/  @P1 IADD3.X R15, PT, PT, R0, UR22, RZ, P5, !PT ;  /* 0x00000016000f1c10 */ /* 0x000fe2000affe4ff */
[----:B------:R-:W4:Y:S04]  /*09b0*/  @P1 LDG.E R33, desc[UR26][R32.64] ;  /* 0x0000001a20211981 */ /* 0x000f28000c1e1900 */
[----:B-1----:R-:W3:Y:S04]  /*09c0*/  @P2 LDG.E R28, desc[UR26][R28.64] ;  /* 0x0000001a1c1c2981 */ /* 0x002ee8000c1e1900 */
[----:B------:R1:W4:Y:S04]  /*09d0*/  @P1 LDG.E R37, desc[UR26][R10.64] ;  /* 0x0000001a0a251981 */ /* 0x000328000c1e1900 */
[----:B------:R0:W4:Y:S01]  /*09e0*/  @P1 LDG.E R4, desc[UR26][R14.64] ;  /* 0x0000001a0e041981 */ /* 0x000122000c1e1900 */
[----:B------:R-:W-:-:S02]  /*09f0*/  HFMA2 R0, -RZ, RZ, 0.96630859375, -0.0022525787353515625 ;  /* 0x3bbb989dff007431 */ /* 0x000fc400000001ff */
[----:B------:R-:W-:Y:S01]  /*0a00*/  IMAD.MOV.U32 R13, RZ, RZ, 0x437c0000 ;  /* 0x437c0000ff0d7424 */ /* 0x000fe200078e00ff */
        /* <DEDUP_REMOVED lines=9> */
[----:B-1----:R-:W0:Y:S01]  /*0aa0*/  MUFU.EX2 R11, R24 ;  /* 0x00000018000b7308 */ /* 0x002e220000000800 */
[----:B------:R-:W-:Y:S01]  /*0ab0*/  IMAD.SHL.U32 R0, R0, 0x800000, RZ ;  /* 0x0080000000007824 */ /* 0x000fe200078e00ff */
[----:B------:R-:W-:Y:S02]  /*0ac0*/  UIMAD UR15, UR6, UR12, URZ ;  /* 0x0000000c060f72a4 */ /* 0x000fe4000f8e02ff */
[----:B------:R-:W-:Y:S02]  /*0ad0*/  UIMAD.WIDE.U32 UR6, UR24, UR12, URZ ;  /* 0x0000000c180672a5 */ /* 0x000fe4000f8e00ff */
[----:B------:R-:W-:Y:S01]  /*0ae0*/  UIMAD UR13, UR24, UR13, UR15 ;  /* 0x0000000d180d72a4 */ /* 0x000fe2000f8e020f */
[----:B0-----:R-:W-:-:S04]  /*0af0*/  FFMA R14, R0, R11, 1 ;  /* 0x3f800000000e7423 */ /* 0x001fc8000000000b */
[----:B------:R-:W-:Y:S01]  /*0b00*/  VIADD R0, R14, 0x1800000 ;  /* 0x018000000e007836 */ /* 0x000fe20000000000 */
[----:B------:R-:W-:-:S04]  /*0b10*/  USHF.L.U32 UR12, UR6, 0x6, URZ ;  /* 0x00000006060c7899 */ /* 0x000fc800080006ff */
[----:B------:R-:W-:Y:S01]  /*0b20*/  LOP3.LUT R0, R0, 0x7f800000, RZ, 0xc0, !PT ;  /* 0x7f80000000007812 */ /* 0x000fe200078ec0ff */
[----:B------:R-:W-:-:S03]  /*0b30*/  UIADD3 UR13, UPT, UPT, UR7, UR13, URZ ;  /* 0x0000000d070d7290 */ /* 0x000fc6000fffe0ff */
[----:B------:R-:W-:Y:S01]  /*0b40*/  ISETP.GT.U32.AND P3, PT, R0, 0x1ffffff, PT ;  /* 0x01ffffff0000780c */ /* 0x000fe20003f64070 */
[----:B------:R-:W-:Y:S02]  /*0b50*/  ULEA UR7, UP0, UR4, UR12, 0x6 ;  /* 0x0000000c04077291 */ /* 0x000fe4000f8030ff */
[----:B------:R-:W-:Y:S02]  /*0b60*/  USHF.L.U64.HI UR6, UR6, 0x6, UR13 ;  /* 0x0000000606067899 */ /* 0x000fe4000801020d */
[----:B------:R-:W-:Y:S02]  /*0b70*/  UIADD3 UR8, UP1, UPT, UR17, UR8, URZ ;  /* 0x0000000811087290 */ /* 0x000fe4000ff3e0ff */
[----:B------:R-:W-:Y:S02]  /*0b80*/  ULEA UR10, UP2, UR7, UR10, 0x1 ;  /* 0x0000000a070a7291 */ /* 0x000fe4000f8408ff */
[----:B------:R-:W-:Y:S01]  /*0b90*/  ULEA.HI.X UR4, UR4, UR6, UR5, 0x6, UP0 ;  /* 0x0000000604047291 */ /* 0x000fe200080f3405 */
[----:B------:R-:W-:Y:S01]  /*0ba0*/  @!P1 IMAD.MOV.U32 R31, RZ, RZ, RZ ;  /* 0x000000ffff1f9224 */ /* 0x000fe200078e00ff */
[----:B------:R-:W-:Y:S01]  /*0bb0*/  @!P1 MOV R33, RZ ;  /* 0x000000ff00219202 */ /* 0x000fe20000000f00 */
[----:B------:R-:W-:Y:S01]  /*0bc0*/  UMOV UR5, 0x3f800000 ;  /* 0x3f80000000057882 */ /* 0x000fe20000000000 */
[----:B------:R-:W-:Y:S01]  /*0bd0*/  UIADD3.X UR9, UPT, UPT, UR16, UR9, URZ, UP1, !UPT ;  /* 0x0000000910097290 */ /* 0x000fe20008ffe4ff */
[----:B---3--:R-:W-:Y:S01]  /*0be0*/  @P2 R2UR UR5, R28 ;  /* 0x000000001c0522ca */ /* 0x008fe200000e0000 */
[----:B------:R-:W-:Y:S01]  /*0bf0*/  ULEA.HI.X UR11, UR7, UR11, UR4, 0x1, UP2 ;  /* 0x0000000b070b7291 */ /* 0x000fe200090f0c04 */
[----:B------:R-:W-:Y:S01]  /*0c00*/  BSSY.RECONVERGENT B1, `(.L_x_13693) ;  /* 0x0000014000017945 */ /* 0x000fe20003800200 */
[----:B------:R-:W-:Y:S01]  /*0c10*/  PRMT R13, R6, 0x7632, R13 ;  /* 0x00007632060d7816 */ /* 0x000fe2000000000d */
[----:B------:R-:W-:Y:S01]  /*0c20*/  IMAD R15, R20, 0x84, RZ ;  /* 0x00000084140f7824 */ /* 0x000fe200078e02ff */
[----:B------:R-:W-:Y:S01]  /*0c30*/  PRMT R2, R2, 0x7632, R2 ;  /* 0x0000763202027816 */ /* 0x000fe20000000002 */
[----:B------:R-:W-:Y:S01]  /*0c40*/  IMAD.U32 R6, R6, 0x10000, RZ ;  /* 0x0001000006067824 */ /* 0x000fe200078e00ff */
[----:B-----5:R-:W-:-:S02]  /*0c50*/  PRMT R11, R12, 0x7632, R11 ;  /* 0x000076320c0b7816 */ /* 0x020fc4000000000b */
[----:B----4-:R-:W-:Y:S02]  /*0c60*/  PRMT R38, R33, 0x7632, R38 ;  /* 0x0000763221267816 */ /* 0x010fe40000000026 */
[----:B------:R-:W-:Y:S02]  /*0c70*/  PRMT R30, R31, 0x7632, R30 ;  /* 0x000076321f1e7816 */ /* 0x000fe4000000001e */
[----:B------:R-:W-:Y:S02]  /*0c80*/  PRMT R26, R37, 0x7632, R26 ;  /* 0x00007632251a7816 */ /* 0x000fe4000000001a */
[----:B------:R-:W-:Y:S02]  /*0c90*/  PRMT R28, R4, 0x7632, R28 ;  /* 0x00007632041c7816 */ /* 0x000fe4000000001c */
[----:B------:R-:W-:Y:S01]  /*0ca0*/  PRMT R10, R7, 0x7632, R10 ;  /* 0x00007632070a7816 */ /* 0x000fe2000000000a */
[----:B------:R-:W-:Y:S06]  /*0cb0*/  @P3 BRA `(.L_x_13694) ;  /* 0x0000000000103947 */ /* 0x000fec0003800000 */
[----:B------:R-:W-:Y:S01]  /*0cc0*/  IMAD.MOV.U32 R0, RZ, RZ, R14 ;  /* 0x000000ffff007224 */ /* 0x000fe200078e000e */
[----:B------:R-:W-:-:S07]  /*0cd0*/  MOV R24, 0xcf0 ;  /* 0x00000cf000187802 */ /* 0x000fce0000000f00 */
[----:B------:R-:W-:Y:S05]  /*0ce0*/  CALL.REL.NOINC `($__internal_455_$__cuda_sm20_rcp_rn_f32_slowpath) ;  /* 0x0000004000587944 */ /* 0x000fea0003c00000 */
[----:B------:R-:W-:Y:S05]  /*0cf0*/  BRA `(.L_x_13695) ;  /* 0x0000000000107947 */ /* 0x000fea0003800000 */
.L_x_13694:
[----:B------:R-:W0:Y:S02]  /*0d00*/  MUFU.RCP R49, R14 ;  /* 0x0000000e00317308 */ /* 0x000e240000001000 */
[----:B0-----:R-:W-:-:S04]  /*0d10*/  FFMA R0, R14, R49, -1 ;  /* 0xbf8000000e007423 */ /* 0x001fc80000000031 */
[----:B------:R-:W-:-:S04]  /*0d20*/  FADD.FTZ R0, -R0, -RZ ;  /* 0x800000ff00007221 */ /* 0x000fc80000010100 */
[----:B------:R-:W-:-:S07]  /*0d30*/  FFMA R49, R49, R0, R49 ;  /* 0x0000000031317223 */ /* 0x000fce0000000031 */
.L_x_13695:
[----:B------:R-:W-:Y:S05]  /*0d40*/  BSYNC.RECONVERGENT B1 ;  /* 0x0000000000017941 */ /* 0x000fea0003800200 */
.L_x_13693:
        /* <DEDUP_REMOVED lines=23> */
[----:B------:R-:W-:Y:S05]  /*0ec0*/  CALL.REL.NOINC `($__internal_455_$__cuda_sm20_rcp_rn_f32_slowpath) ;  /* 0x0000003c00e07944 */ /* 0x000fea0003c00000 */
[----:B------:R-:W-:Y:S05]  /*0ed0*/  BRA `(.L_x_13698) ;  /* 0x0000000000107947 */ /* 0x000fea0003800000 */
.L_x_13697:
[----:B------:R-:W0:Y:S02]  /*0ee0*/  MUFU.RCP R49, R24 ;  /* 0x0000001800317308 */ /* 0x000e240000001000 */
[----:B0-----:R-:W-:-:S04]  /*0ef0*/  FFMA R0, R24, R49, -1 ;  /* 0xbf80000018007423 */ /* 0x001fc80000000031 */
[----:B------:R-:W-:-:S04]  /*0f00*/  FADD.FTZ R0, -R0, -RZ ;  /* 0x800000ff00007221 */ /* 0x000fc80000010100 */
[----:B------:R-:W-:-:S07]  /*0f10*/  FFMA R49, R49, R0, R49 ;  /* 0x0000000031317223 */ /* 0x000fce0000000031 */
.L_x_13698:
[----:B------:R-:W-:Y:S05]  /*0f20*/  BSYNC.RECONVERGENT B1 ;  /* 0x0000000000017941 */ /* 0x000fea0003800200 */
.L_x_13696:
        /* <DEDUP_REMOVED lines=23> */
[----:B------:R-:W-:Y:S05]  /*10a0*/  CALL.REL.NOINC `($__internal_455_$__cuda_sm20_rcp_rn_f32_slowpath) ;  /* 0x0000003c00687944 */ /* 0x000fea0003c00000 */
[----:B------:R-:W-:Y:S05]  /*10b0*/  BRA `(.L_x_13701) ;  /* 0x0000000000107947 */ /* 0x000fea0003800000 */
.L_x_13700:
[----:B------:R-:W0:Y:S02]  /*10c0*/  MUFU.RCP R49, R24 ;  /* 0x0000001800317308 */ /* 0x000e240000001000 */
[----:B0-----:R-:W-:-:S04]  /*10d0*/  FFMA R0, R24, R49, -1 ;  /* 0xbf80000018007423 */ /* 0x001fc80000000031 */
[----:B------:R-:W-:-:S04]  /*10e0*/  FADD.FTZ R0, -R0, -RZ ;  /* 0x800000ff00007221 */ /* 0x000fc80000010100 */
[----:B------:R-:W-:-:S07]  /*10f0*/  FFMA R49, R49, R0, R49 ;  /* 0x0000000031317223 */ /* 0x000fce0000000031 */
.L_x_13701:
[----:B------:R-:W-:Y:S05]  /*1100*/  BSYNC.RECONVERGENT B1 ;  /* 0x0000000000017941 */ /* 0x000fea0003800200 */
.L_x_13699:
[----:B------:R-:W-:Y:S01]  /*1110*/  IMAD.U32 R10, R10, 0x10000, RZ ;  /* 0x000100000a0a7824 */ /* 0x000fe200078e00ff */
        /* <DEDUP_REMOVED lines=24> */
.L_x_13703:
[----:B------:R-:W0:Y:S02]  /*12a0*/  MUFU.RCP R49, R14 ;  /* 0x0000000e00317308 */ /* 0x000e240000001000 */
[----:B0-----:R-:W-:-:S04]  /*12b0*/  FFMA R0, R14, R49, -1 ;  /* 0xbf8000000e007423 */ /* 0x001fc80000000031 */
[----:B------:R-:W-:-:S04]  /*12c0*/  FADD.FTZ R0, -R0, -RZ ;  /* 0x800000ff00007221 */ /* 0x000fc80000010100 */
[----:B------:R-:W-:-:S07]  /*12d0*/  FFMA R49, R49, R0, R49 ;  /* 0x0000000031317223 */ /* 0x000fce0000000031 */
.L_x_13704:
[----:B------:R-:W-:Y:S05]  /*12e0*/  BSYNC.RECONVERGENT B1 ;  /* 0x0000000000017941 */ /* 0x000fea0003800200 */
.L_x_13702:
        /* <DEDUP_REMOVED lines=13> */
[----:B------:R-:W-:Y:S01]  /*13c0*/  ISETP.LT.U32.AND P1, PT, R13, UR25, !P1 ;  /* 0x000000190d007c0c */ /* 0x000fe2000cf21070 */
[----:B------:R-:W-:Y:S01]  /*13d0*/  FMUL R0, R5, UR5 ;  /* 0x0000000505007c20 */ /* 0x000fe20008400000 */
[----:B------:R-:W-:Y:S01]  /*13e0*/  F2FP.BF16.F32.PACK_AB R12, RZ, R12 ;  /* 0x0000000cff0c723e */ /* 0x000fe200000010ff */
[----:B------:R-:W-:-:S02]  /*13f0*/  FMUL R7, R7, R10 ;  /* 0x0000000a07077220 */ /* 0x000fc40000400000 */
[C---:B------:R-:W-:Y:S02]  /*1400*/  @!P0 IADD3 R11, P3, PT, R9.reuse, UR31, RZ ;  /* 0x0000001f090b8c10 */ /* 0x040fe4000ff7e0ff */
[----:B------:R-:W-:Y:S02]  /*1410*/  @!P0 LEA R44, P2, R9, UR8, 0x2 ;  /* 0x00000008092c8c11 */ /* 0x000fe4000f8410ff */
[----:B------:R-:W-:Y:S02]  /*1420*/  @!P0 IADD3.X R24, PT, PT, R8, UR32, RZ, P3, !PT ;  /* 0x0000002008188c10 */ /* 0x000fe40009ffe4ff */
[----:B------:R-:W-:Y:S02]  /*1430*/  @!P0 LEA R40, P3, R11, UR8, 0x2 ;  /* 0x000000080b288c11 */ /* 0x000fe4000f8610ff */
[----:B------:R-:W-:Y:S01]  /*1440*/  @!P0 LEA.HI.X R45, R9, UR9, R8, 0x2, P2 ;  /* 0x00000009092d8c11 */ /* 0x000fe200090f1408 */
[----:B------:R-:W-:Y:S01]  /*1450*/  VOTEU.ANY UP0, P1 ;  /* 0x0000000000ff7886 */ /* 0x000fe20000800100 */
[----:B------:R-:W-:Y:S01]  /*1460*/  @!P0 LEA.HI.X R41, R11, UR9, R24, 0x2, P3 ;  /* 0x000000090b298c11 */ /* 0x000fe200098f1418 */
[----:B------:R-:W-:Y:S01]  /*1470*/  FMUL R11, R2, UR5 ;  /* 0x00000005020b7c20 */ /* 0x000fe20008400000 */
[----:B0-----:R-:W-:Y:S01]  /*1480*/  IADD3.X R25, PT, PT, R25, UR4, RZ, P4, !PT ;  /* 0x0000000419197c10 */ /* 0x001fe2000a7fe4ff */
[----:B------:R-:W-:Y:S01]  /*1490*/  FMUL R24, R7, UR5 ;  /* 0x0000000507187c20 */ /* 0x000fe20008400000 */
[----:B------:R-:W-:Y:S01]  /*14a0*/  IADD3 R34, P2, PT, R13, R46, RZ ;  /* 0x0000002e0d227210 */ /* 0x000fe20007f5e0ff */
[----:B------:R-:W-:Y:S01]  /*14b0*/  @UP0 UIMAD UR6, UR32, 0x3, URZ ;  /* 0x00000003200608a4 */ /* 0x000fe2000f8e02ff */
[----:B------:R-:W-:Y:S01]  /*14c0*/  F2FP.BF16.F32.PACK_AB R0, RZ, R0 ;  /* 0x00000000ff00723e */ /* 0x000fe200000010ff */
[----:B------:R-:W-:Y:S01]  /*14d0*/  @!P1 IMAD.MOV.U32 R32, RZ, RZ, RZ ;  /* 0x000000ffff209224 */ /* 0x000fe200078e00ff */
[----:B------:R-:W-:Y:S01]  /*14e0*/  F2FP.BF16.F32.PACK_AB R11, RZ, R11 ;  /* 0x0000000bff0b723e */ /* 0x000fe200000010ff */
[----:B------:R-:W-:Y:S01]  /*14f0*/  IMAD.X R35, RZ, RZ, R25, P2 ;  /* 0x000000ffff237224 */ /* 0x000fe200010e0619 */
[----:B------:R-:W-:-:S02]  /*1500*/  @!P0 PRMT R12, R12, 0x5410, R0 ;  /* 0x000054100c0c8816 */ /* 0x000fc40000000000 */
[----:B------:R-:W-:Y:S01]  /*1510*/  @P1 IADD3 R8, P2, PT, R34, UR14, RZ ;  /* 0x0000000e22081c10 */ /* 0x000fe2000ff5e0ff */
[----:B------:R-:W-:Y:S01]  /*1520*/  @P1 IMAD.WIDE.U32 R42, R43, 0x3, R34 ;  /* 0x000000032b2a1825 */ /* 0x000fe200078e0022 */
[----:B------:R-:W-:Y:S01]  /*1530*/  F2FP.BF16.F32.PACK_AB R24, RZ, R24 ;  /* 0x00000018ff18723e */ /* 0x000fe200000010ff */
[----:B------:R0:W-:Y:S01]  /*1540*/  @!P0 STG.E desc[UR26][R44.64], R12 ;  /* 0x0000000c2c008986 */ /* 0x0001e2000c10191a */
[----:B------:R-:W-:Y:S02]  /*1550*/  @P1 IADD3.X R9, PT, PT, R35, UR4, RZ, P2, !PT ;  /* 0x0000000423091c10 */ /* 0x000fe400097fe4ff */
[----:B------:R-:W-:Y:S02]  /*1560*/  @!P0 PRMT R11, R11, 0x5410, R24 ;  /* 0x000054100b0b8816 */ /* 0x000fe40000000018 */
[----:B------:R-:W-:Y:S01]  /*1570*/  @P1 IADD3 R27, PT, PT, R43, UR6, RZ ;  /* 0x000000062b1b1c10 */ /* 0x000fe2000fffe0ff */
[----:B------:R-:W-:Y:S01]  /*1580*/  @P1 IMAD.SHL.U32 R43, R42, 0x4, RZ ;  /* 0x000000042a2b1824 */ /* 0x000fe200078e00ff */
[C---:B------:R-:W-:Y:S01]  /*1590*/  @P1 SHF.L.U64.HI R9, R8.reuse, 0x2, R9 ;  /* 0x0000000208091819 */ /* 0x040fe20000010209 */
[----:B------:R1:W-:Y:S01]  /*15a0*/  @!P0 STG.E desc[UR26][R40.64], R11 ;  /* 0x0000000b28008986 */ /* 0x0003e2000c10191a */
[----:B0-----:R-:W-:Y:S01]  /*15b0*/  @P1 IMAD.SHL.U32 R44, R8, 0x4, RZ ;  /* 0x00000004082c1824 */ /* 0x001fe200078e00ff */
[----:B------:R-:W-:-:S04]  /*15c0*/  @P1 SHF.L.U64.HI R8, R42, 0x2, R27 ;  /* 0x000000022a081819 */ /* 0x000fc8000001021b */
[C---:B------:R-:W-:Y:S02]  /*15d0*/  @P1 IADD3 R48, P0, PT, R44.reuse, UR19, RZ ;  /* 0x000000132c301c10 */ /* 0x040fe4000ff1e0ff */
[----:B------:R-:W-:Y:S02]  /*15e0*/  @P1 IADD3 R44, P2, PT, R44, UR21, RZ ;  /* 0x000000152c2c1c10 */ /* 0x000fe4000ff5e0ff */
[C---:B------:R-:W-:Y:S02]  /*15f0*/  @P1 IADD3.X R49, PT, PT, R9.reuse, UR20, RZ, P0, !PT ;  /* 0x0000001409311c10 */ /* 0x040fe400087fe4ff */
[----:B------:R-:W-:Y:S02]  /*1600*/  @P1 IADD3.X R45, PT, PT, R9, UR22, RZ, P2, !PT ;  /* 0x00000016092d1c10 */ /* 0x000fe400097fe4ff */
[C---:B------:R-:W-:Y:S01]  /*1610*/  @P1 IADD3 R42, P0, PT, R43.reuse, UR19, RZ ;  /* 0x000000132b2a1c10 */ /* 0x040fe2000ff1e0ff */
[----:B------:R-:W-:Y:S01]  /*1620*/  @!P1 IMAD.MOV.U32 R29, RZ, RZ, RZ ;  /* 0x000000ffff1d9224 */ /* 0x000fe200078e00ff */
[----:B-1----:R-:W-:Y:S01]  /*1630*/  @P1 IADD3 R40, P2, PT, R43, UR21, RZ ;  /* 0x000000152b281c10 */ /* 0x002fe2000ff5e0ff */
[----:B------:R-:W-:Y:S01]  /*1640*/  @!P1 IMAD.MOV.U32 R10, RZ, RZ, RZ ;  /* 0x000000ffff0a9224 */ /* 0x000fe200078e00ff */
[----:B------:R-:W-:Y:S01]  /*1650*/  @!P1 MOV R9, RZ ;  /* 0x000000ff00099202 */ /* 0x000fe20000000f00 */
[----:B------:R-:W2:Y:S01]  /*1660*/  @P1 LDG.E R32, desc[UR26][R48.64] ;  /* 0x0000001a30201981 */ /* 0x000ea2000c1e1900 */
[----:B------:R-:W-:-:S02]  /*1670*/  @P1 IADD3.X R43, PT, PT, R8, UR20, RZ, P0, !PT ;  /* 0x00000014082b1c10 */ /* 0x000fc400087fe4ff */
[----:B------:R-:W-:Y:S01]  /*1680*/  @P1 IADD3.X R41, PT, PT, R8, UR22, RZ, P2, !PT ;  /* 0x0000001608291c10 */ /* 0x000fe200097fe4ff */
[----:B------:R-:W3:Y:S04]  /*1690*/  @P1 LDG.E R29, desc[UR26][R44.64] ;  /* 0x0000001a2c1d1981 */ /* 0x000ee8000c1e1900 */
[----:B------:R-:W4:Y:S04]  /*16a0*/  @P1 LDG.E R10, desc[UR26][R42.64] ;  /* 0x0000001a2a0a1981 */ /* 0x000f28000c1e1900 */
[----:B------:R0:W5:Y:S01]  /*16b0*/  @P1 LDG.E R9, desc[UR26][R40.64] ;  /* 0x0000001a28091981 */ /* 0x000162000c1e1900 */
[----:B------:R-:W-:Y:S01]  /*16c0*/  IMAD.U32 R31, R31, 0x10000, RZ ;  /* 0x000100001f1f7824 */ /* 0x000fe200078e00ff */
[----:B------:R-:W-:Y:S01]  /*16d0*/  BSSY.RECONVERGENT B1, `(.L_x_13705) ;  /* 0x0000022000017945 */ /* 0x000fe20003800200 */
[----:B------:R-:W-:-:S02]  /*16e0*/  IMAD.MOV.U32 R8, RZ, RZ, 0x3bbb989d ;  /* 0x3bbb989dff087424 */ /* 0x000fc400078e00ff */
[----:B------:R-:W-:Y:S02]  /*16f0*/  IMAD.MOV.U32 R27, RZ, RZ, 0x437c0000 ;  /* 0x437c0000ff1b7424 */ /* 0x000fe400078e00ff */
[----:B------:R-:W-:Y:S01]  /*1700*/  FFMA.SAT R8, R31, -R8, 0.5 ;  /* 0x3f0000001f087423 */ /* 0x000fe20000002808 */
[----:B------:R-:W-:-:S03]  /*1710*/  IMAD.U32 R33, R33, 0x10000, RZ ;  /* 0x0001000021217824 */ /* 0x000fc600078e00ff */
[----:B------:R-:W-:Y:S01]  /*1720*/  FFMA.RM R8, R8, R27, 12582913 ;  /* 0x4b40000108087423 */ /* 0x000fe2000000401b */
[----:B------:R-:W-:-:S03]  /*1730*/  IADD3 R27, P1, PT, R52, UR14, RZ ;  /* 0x0000000e341b7c10 */ /* 0x000fc6000ff3e0ff */
[C---:B------:R-:W-:Y:S01]  /*1740*/  FADD R36, R8.reuse, -12583039 ;  /* 0xcb40007f08247421 */ /* 0x040fe20000000000 */
[----:B------:R-:W-:-:S03]  /*1750*/  IMAD.SHL.U32 R8, R8, 0x800000, RZ ;  /* 0x0080000008087824 */ /* 0x000fc600078e00ff */
[----:B------:R-:W-:-:S04]  /*1760*/  FFMA R36, R31, -1.4426950216293334961, -R36 ;  /* 0xbfb8aa3b1f247823 */ /* 0x000fc80000000824 */
[----:B------:R-:W-:Y:S01]  /*1770*/  FFMA R39, R31, -1.925963033500011079e-08, R36 ;  /* 0xb2a570601f277823 */ /* 0x000fe20000000024 */
[----:B------:R-:W-:-:S04]  /*1780*/  FMNMX R36, RZ, |R6|, !PT ;  /* 0x40000006ff247209 */ /* 0x000fc80007800000 */
[----:B------:R-:W-:Y:S01]  /*1790*/  FMNMX3 R36, |R5|, R36, |R2|, !PT ;  /* 0x0000002405247276 */ /* 0x000fe20007800602 */
[----:B------:R-:W0:Y:S01]  /*17a0*/  MUFU.EX2 R39, R39 ;  /* 0x0000002700277308 */ /* 0x000e220000000800 */
[----:B------:R-:W-:Y:S02]  /*17b0*/  IADD3.X R2, PT, PT, R53, UR4, RZ, P1, !PT ;  /* 0x0000000435027c10 */ /* 0x000fe40008ffe4ff */
[----:B------:R-:W-:Y:S02]  /*17c0*/  FMNMX R36, |R7|, R36, !PT ;  /* 0x0000002407247209 */ /* 0x000fe40007800200 */
[----:B------:R-:W-:Y:S01]  /*17d0*/  PRMT R5, R0, 0x5410, R24 ;  /* 0x0000541000057816 */ /* 0x000fe20000000018 */
[----:B0-----:R-:W-:-:S05]  /*17e0*/  FFMA R40, R8, R39, 1 ;  /* 0x3f80000008287423 */ /* 0x001fca0000000027 */
[----:B------:R-:W-:-:S04]  /*17f0*/  IADD3 R6, PT, PT, R40, 0x1800000, RZ ;  /* 0x0180000028067810 */ /* 0x000fc80007ffe0ff */
[----:B------:R-:W-:-:S04]  /*1800*/  LOP3.LUT R6, R6, 0x7f800000, RZ, 0xc0, !PT ;  /* 0x7f80000006067812 */ /* 0x000fc800078ec0ff */
[----:B------:R-:W-:Y:S02]  /*1810*/  ISETP.GT.U32.AND P0, PT, R6, 0x1ffffff, PT ;  /* 0x01ffffff0600780c */ /* 0x000fe40003f04070 */
[----:B--2---:R-:W-:Y:S02]  /*1820*/  PRMT R8, R32, 0x7632, R8 ;  /* 0x0000763220087816 */ /* 0x004fe40000000008 */
[----:B---3--:R-:W-:Y:S02]  /*1830*/  PRMT R39, R29, 0x7632, R39 ;  /* 0x000076321d277816 */ /* 0x008fe40000000027 */
[----:B----4-:R-:W-:Y:S02]  /*1840*/  PRMT R7, R10, 0x7632, R7 ;  /* 0x000076320a077816 */ /* 0x010fe40000000007 */
[----:B-----5:R-:W-:-:S05]  /*1850*/  PRMT R6, R9, 0x7632, R6 ;  /* 0x0000763209067816 */ /* 0x020fca0000000006 */
[----:B------:R-:W-:Y:S05]  /*1860*/  @P0 BRA `(.L_x_13706) ;  /* 0x0000000000100947 */ /* 0x000fea0003800000 */
[----:B------:R-:W-:Y:S01]  /*1870*/  IMAD.MOV.U32 R0, RZ, RZ, R40 ;  /* 0x000000ffff007224 */ /* 0x000fe200078e0028 */
[----:B------:R-:W-:-:S07]  /*1880*/  MOV R24, 0x18a0 ;  /* 0x000018a000187802 */ /* 0x000fce0000000f00 */
[----:B------:R-:W-:Y:S05]  /*1890*/  CALL.REL.NOINC `($__internal_455_$__cuda_sm20_rcp_rn_f32_slowpath) ;  /* 0x00000034006c7944 */ /* 0x000fea0003c00000 */
[----:B------:R-:W-:Y:S05]  /*18a0*/  BRA `(.L_x_13707) ;  /* 0x0000000000107947 */ /* 0x000fea0003800000 */
.L_x_13706:
[----:B------:R-:W0:Y:S02]  /*18b0*/  MUFU.RCP R49, R40 ;  /* 0x0000002800317308 */ /* 0x000e240000001000 */
[----:B0-----:R-:W-:-:S04]  /*18c0*/  FFMA R0, R40, R49, -1 ;  /* 0xbf80000028007423 */ /* 0x001fc80000000031 */
[----:B------:R-:W-:-:S04]  /*18d0*/  FADD.FTZ R0, -R0, -RZ ;  /* 0x800000ff00007221 */ /* 0x000fc80000010100 */
[----:B------:R-:W-:-:S07]  /*18e0*/  FFMA R49, R49, R0, R49 ;  /* 0x0000000031317223 */ /* 0x000fce0000000031 */
.L_x_13707:
[----:B------:R-:W-:Y:S05]  /*18f0*/  BSYNC.RECONVERGENT B1 ;  /* 0x0000000000017941 */ /* 0x000fea0003800200 */
.L_x_13705:
        /* <DEDUP_REMOVED lines=17> */
[----:B------:R-:W-:Y:S01]  /*1a10*/  FFMA R24, R31, R24, R49 ;  /* 0x000000181f187223 */ /* 0x000fe20000000031 */
[----:B------:R-:W-:-:S03]  /*1a20*/  IMAD.U32 R31, R38, 0x10000, RZ ;  /* 0x00010000261f7824 */ /* 0x000fc600078e00ff */
[----:B------:R-:W-:Y:S01]  /*1a30*/  FMUL R33, R33, R24 ;  /* 0x0000001821217220 */ /* 0x000fe20000400000 */
[----:B------:R-:W-:Y:S06]  /*1a40*/  @P0 BRA `(.L_x_13709) ;  /* 0x00000000000c0947 */ /* 0x000fec0003800000 */
[----:B------:R-:W-:-:S07]  /*1a50*/  MOV R24, 0x1a70 ;  /* 0x00001a7000187802 */ /* 0x000fce0000000f00 */
[----:B------:R-:W-:Y:S05]  /*1a60*/  CALL.REL.NOINC `($__internal_455_$__cuda_sm20_rcp_rn_f32_slowpath) ;  /* 0x0000003000f87944 */ /* 0x000fea0003c00000 */
[----:B------:R-:W-:Y:S05]  /*1a70*/  BRA `(.L_x_13710) ;  /* 0x0000000000107947 */ /* 0x000fea0003800000 */
.L_x_13709:
[----:B------:R-:W0:Y:S02]  /*1a80*/  MUFU.RCP R49, R0 ;  /* 0x0000000000317308 */ /* 0x000e240000001000 */
[----:B0-----:R-:W-:-:S04]  /*1a90*/  FFMA R24, R0, R49, -1 ;  /* 0xbf80000000187423 */ /* 0x001fc80000000031 */
[----:B------:R-:W-:-:S04]  /*1aa0*/  FADD.FTZ R24, -R24, -RZ ;  /* 0x800000ff18187221 */ /* 0x000fc80000010100 */
[----:B------:R-:W-:-:S07]  /*1ab0*/  FFMA R49, R49, R24, R49 ;  /* 0x0000001831317223 */ /* 0x000fce0000000031 */
.L_x_13710:
[----:B------:R-:W-:Y:S05]  /*1ac0*/  BSYNC.RECONVERGENT B1 ;  /* 0x0000000000017941 */ /* 0x000fea0003800200 */
.L_x_13708:
[----:B------:R-:W-:Y:S01]  /*1ad0*/  MOV R41, 0x3bbb989d ;  /* 0x3bbb989d00297802 */ /* 0x000fe20000000f00 */
[----:B------:R-:W-:Y:S02]  /*1ae0*/  IMAD.U32 R4, R4, 0x10000, RZ ;  /* 0x0001000004047824 */ /* 0x000fe400078e00ff */
[----:B------:R-:W-:Y:S01]  /*1af0*/  FADD R24, -R49, 1 ;  /* 0x3f80000031187421 */ /* 0x000fe20000000100 */
[----:B------:R-:W-:Y:S01]  /*1b00*/  IMAD.MOV.U32 R43, RZ, RZ, 0x437c0000 ;  /* 0x437c0000ff2b7424 */ /* 0x000fe200078e00ff */
[----:B------:R-:W-:Y:S01]  /*1b10*/  BSSY.RECONVERGENT B1, `(.L_x_13711) ;  /* 0x0000018000017945 */ /* 0x000fe20003800200 */
[----:B------:R-:W-:Y:S01]  /*1b20*/  FFMA.SAT R0, R4, -R41, 0.5 ;  /* 0x3f00000004007423 */ /* 0x000fe20000002829 */
[----:B------:R-:W-:-:S03]  /*1b30*/  FMUL R24, R24, R49 ;  /* 0x0000003118187220 */ /* 0x000fc60000400000 */
[----:B------:R-:W-:Y:S01]  /*1b40*/  FFMA.RM R0, R0, R43, 12582913 ;  /* 0x4b40000100007423 */ /* 0x000fe2000000402b */
[----:B------:R-:W-:Y:S01]  /*1b50*/  FFMA R24, R30, R24, R49 ;  /* 0x000000181e187223 */ /* 0x000fe20000000031 */
[----:B------:R-:W-:Y:S02]  /*1b60*/  IMAD.U32 R30, R37, 0x10000, RZ ;  /* 0x00010000251e7824 */ /* 0x000fe400078e00ff */
[C---:B------:R-:W-:Y:S01]  /*1b70*/  FADD R41, R0.reuse, -12583039 ;  /* 0xcb40007f00297421 */ /* 0x040fe20000000000 */
[----:B------:R-:W-:Y:S02]  /*1b80*/  IMAD.SHL.U32 R0, R0, 0x800000, RZ ;  /* 0x0080000000007824 */ /* 0x000fe400078e00ff */
[----:B------:R-:W-:Y:S01]  /*1b90*/  FMUL R31, R31, R24 ;  /* 0x000000181f1f7220 */ /* 0x000fe20000400000 */
        /* <DEDUP_REMOVED lines=9> */
[----:B------:R-:W-:Y:S05]  /*1c30*/  CALL.REL.NOINC `($__internal_455_$__cuda_sm20_rcp_rn_f32_slowpath) ;  /* 0x0000003000847944 */ /* 0x000fea0003c00000 */
[----:B------:R-:W-:Y:S05]  /*1c40*/  BRA `(.L_x_13713) ;  /* 0x0000000000107947 */ /* 0x000fea0003800000 */
.L_x_13712:
[----:B------:R-:W0:Y:S02]  /*1c50*/  MUFU.RCP R49, R0 ;  /* 0x0000000000317308 */ /* 0x000e240000001000 */
[----:B0-----:R-:W-:-:S04]  /*1c60*/  FFMA R24, R0, R49, -1 ;  /* 0xbf80000000187423 */ /* 0x001fc80000000031 */
[----:B------:R-:W-:-:S04]  /*1c70*/  FADD.FTZ R24, -R24, -RZ ;  /* 0x800000ff18187221 */ /* 0x000fc80000010100 */
[----:B------:R-:W-:-:S07]  /*1c80*/  FFMA R49, R49, R24, R49 ;  /* 0x0000001831317223 */ /* 0x000fce0000000031 */
.L_x_13713:
[----:B------:R-:W-:Y:S05]  /*1c90*/  BSYNC.RECONVERGENT B1 ;  /* 0x0000000000017941 */ /* 0x000fea0003800200 */
.L_x_13711:
[----:B------:R-:W-:Y:S01]  /*1ca0*/  SHF.L.U32 R28, R28, 0x10, RZ ;  /* 0x000000101c1c7819 */ /* 0x000fe200000006ff */
[----:B------:R-:W-:Y:S02]  /*1cb0*/  IMAD.MOV.U32 R37, RZ, RZ, 0x3bbb989d ;  /* 0x3bbb989dff257424 */ /* 0x000fe400078e00ff */
[----:B------:R-:W-:Y:S01]  /*1cc0*/  FADD R24, -R49, 1 ;  /* 0x3f80000031187421 */ /* 0x000fe20000000100 */
[----:B------:R-:W-:Y:S01]  /*1cd0*/  IMAD.MOV.U32 R41, RZ, RZ, 0x437c0000 ;  /* 0x437c0000ff297424 */ /* 0x000fe200078e00ff */
[----:B------:R-:W-:Y:S01]  /*1ce0*/  BSSY.RECONVERGENT B1, `(.L_x_13714) ;  /* 0x0000018000017945 */ /* 0x000fe20003800200 */
[----:B------:R-:W-:Y:S01]  /*1cf0*/  FFMA.SAT R0, R28, -R37, 0.5 ;  /* 0x3f0000001c007423 */ /* 0x000fe20000002825 */
[----:B------:R-:W-:Y:S01]  /*1d00*/  FMUL R24, R24, R49 ;  /* 0x0000003118187220 */ /* 0x000fe20000400000 */
[----:B------:R-:W-:Y:S02]  /*1d10*/  SHF.L.U32 R26, R26, 0x10, RZ ;  /* 0x000000101a1a7819 */ /* 0x000fe400000006ff */
        /* <DEDUP_REMOVED lines=16> */
.L_x_13715:
[----:B------:R-:W0:Y:S02]  /*1e20*/  MUFU.RCP R49, R0 ;  /* 0x0000000000317308 */ /* 0x000e240000001000 */
[----:B0-----:R-:W-:-:S04]  /*1e30*/  FFMA R4, R0, R49, -1 ;  /* 0xbf80000000047423 */ /* 0x001fc80000000031 */
[----:B------:R-:W-:-:S04]  /*1e40*/  FADD.FTZ R4, -R4, -RZ ;  /* 0x800000ff04047221 */ /* 0x000fc80000010100 */
[----:B------:R-:W-:-:S07]  /*1e50*/  FFMA R49, R49, R4, R49 ;  /* 0x0000000431317223 */ /* 0x000fce0000000031 */
.L_x_13716:
[----:B------:R-:W-:Y:S05]  /*1e60*/  BSYNC.RECONVERGENT B1 ;  /* 0x0000000000017941 */ /* 0x000fea0003800200 */
.L_x_13714:
[----:B------:R-:W-:Y:S01]  /*1e70*/  ISETP.GE.U32.AND P0, PT, R16, UR28, PT ;  /* 0x0000001c10007c0c */ /* 0x000fe2000bf06070 */
[----:B------:R-:W-:Y:S01]  /*1e80*/  FADD R0, -R49, 1 ;  /* 0x3f80000031007421 */ /* 0x000fe20000000100 */
[----:B------:R-:W-:Y:S01]  /*1e90*/  VIADD R4, R21, 0x3 ;  /* 0x0000000315047836 */ /* 0x000fe20000000000 */
[----:B------:R-:W0:Y:S01]  /*1ea0*/  LDCU UR4, c[0x0][0x3cc] ;  /* 0x00007980ff0477ac */ /* 0x000e220008000800 */
[----:B------:R-:W-:Y:S01]  /*1eb0*/  ISETP.GE.U32.OR P0, PT, R3, UR25, P0 ;  /* 0x0000001903007c0c */ /* 0x000fe20008706470 */
[----:B------:R-:W-:Y:S02]  /*1ec0*/  VIADD R3, R19, 0x1d ;  /* 0x0000001d13037836 */ /* 0x000fe40000000000 */
[----:B------:R-:W-:Y:S01]  /*1ed0*/  FMUL R0, R0, R49 ;  /* 0x0000003100007220 */ /* 0x000fe20000400000 */
[----:B------:R-:W-:Y:S01]  /*1ee0*/  ISETP.GE.U32.AND P1, PT, R4, UR28, PT ;  /* 0x0000001c04007c0c */ /* 0x000fe2000bf26070 */
[----:B------:R-:W-:Y:S01]  /*1ef0*/  FMUL R38, R31, UR5 ;  /* 0x000000051f267c20 */ /* 0x000fe20008400000 */
[----:B------:R-:W-:Y:S01]  /*1f00*/  FMUL R42, R30, UR5 ;  /* 0x000000051e2a7c20 */ /* 0x000fe20008400000 */
[----:B------:R-:W-:Y:S01]  /*1f10*/  LOP3.LUT R3, R3, 0x1f, RZ, 0xc0, !PT ;  /* 0x0000001f03037812 */ /* 0x000fe200078ec0ff */
[----:B------:R-:W-:Y:S01]  /*1f20*/  FFMA R37, R28, R0, R49 ;  /* 0x000000001c257223 */ /* 0x000fe20000000031 */
[----:B------:R-:W-:Y:S01]  /*1f30*/  IMAD.U32 R45, RZ, RZ, UR31 ;  /* 0x0000001fff2d7e24 */ /* 0x000fe2000f8e00ff */
[----:B------:R-:W-:-:S02]  /*1f40*/  F2FP.BF16.F32.PACK_AB R38, RZ, R38 ;  /* 0x00000026ff26723e */ /* 0x000fc400000010ff */
[----:B------:R-:W-:Y:S01]  /*1f50*/  ISETP.LT.U32.AND P1, PT, R3, UR25, !P1 ;  /* 0x0000001903007c0c */ /* 0x000fe2000cf21070 */
[----:B------:R-:W-:Y:S01]  /*1f60*/  FMUL R37, R26, R37 ;  /* 0x000000251a257220 */ /* 0x000fe20000400000 */
[C---:B------:R-:W-:Y:S02]  /*1f70*/  @!P0 IADD3 R0, P3, PT, R27.reuse, UR31, RZ ;  /* 0x0000001f1b008c10 */ /* 0x040fe4000ff7e0ff */
[C---:B------:R-:W-:Y:S02]  /*1f80*/  @!P0 LEA R40, P2, R27.reuse, UR8, 0x2 ;  /* 0x000000081b288c11 */ /* 0x040fe4000f8410ff */
[----:B------:R-:W-:Y:S02]  /*1f90*/  @!P0 IADD3.X R43, PT, PT, R2, UR32, RZ, P3, !PT ;  /* 0x00000020022b8c10 */ /* 0x000fe40009ffe4ff */
[C---:B------:R-:W-:Y:S02]  /*1fa0*/  @!P0 LEA R26, P3, R0.reuse, UR8, 0x2 ;  /* 0x00000008001a8c11 */ /* 0x040fe4000f8610ff */
[----:B------:R-:W-:Y:S01]  /*1fb0*/  @!P0 LEA.HI.X R41, R27, UR9, R2, 0x2, P2 ;  /* 0x000000091b298c11 */ /* 0x000fe200090f1402 */
[----:B------:R-:W-:Y:S01]  /*1fc0*/  FMUL R2, R33, UR5 ;  /* 0x0000000521027c20 */ /* 0x000fe20008400000 */
[----:B------:R-:W-:Y:S01]  /*1fd0*/  @!P0 LEA.HI.X R27, R0, UR9, R43, 0x2, P3 ;  /* 0x00000009001b8c11 */ /* 0x000fe200098f142b */
[----:B------:R-:W-:Y:S01]  /*1fe0*/  FMUL R0, R37, UR5 ;  /* 0x0000000525007c20 */ /* 0x000fe20008400000 */
[----:B------:R-:W-:Y:S01]  /*1ff0*/  IADD3 R46, P2, P3, R3, UR14, R46 ;  /* 0x0000000e032e7c10 */ /* 0x000fe2000fb5e02e */
[----:B------:R-:W-:Y:S01]  /*2000*/  VOTEU.ANY UP0, P1 ;  /* 0x0000000000ff7886 */ /* 0x000fe20000800100 */
[----:B------:R-:W-:-:S02]  /*2010*/  F2FP.BF16.F32.PACK_AB R2, RZ, R2 ;  /* 0x00000002ff02723e */ /* 0x000fc400000010ff */
[----:B0-----:R-:W-:Y:S02]  /*2020*/  IADD3.X R47, PT, PT, RZ, UR4, R25, P2, P3 ;  /* 0x00000004ff2f7c10 */ /* 0x001fe400097e6419 */
[----:B------:R-:W-:Y:S01]  /*2030*/  F2FP.BF16.F32.PACK_AB R42, RZ, R42 ;  /* 0x0000002aff2a723e */ /* 0x000fe200000010ff */
[----:B------:R-:W-:Y:S01]  /*2040*/  @UP0 UIMAD UR6, UR32, 0x3, URZ ;  /* 0x00000003200608a4 */ /* 0x000fe2000f8e02ff */
[----:B------:R-:W-:Y:S01]  /*2050*/  F2FP.BF16.F32.PACK_AB R0, RZ, R0 ;  /* 0x00000000ff00723e */ /* 0x000fe200000010ff */
[----:B------:R-:W-:Y:S01]  /*2060*/  @P1 IMAD.WIDE.U32 R44, R45, 0x3, R46 ;  /* 0x000000032d2c1825 */ /* 0x000fe200078e002e */
[----:B------:R-:W-:Y:S02]  /*2070*/  @P1 IADD3 R28, P2, PT, R46, UR14, RZ ;  /* 0x0000000e2e1c1c10 */ /* 0x000fe4000ff5e0ff */
[----:B------:R-:W-:Y:S02]  /*2080*/  @!P0 PRMT R2, R2, 0x5410, R38 ;  /* 0x0000541002028816 */ /* 0x000fe40000000026 */
[----:B------:R-:W-:Y:S01]  /*2090*/  @!P0 PRMT R42, R42, 0x5410, R0 ;  /* 0x000054102a2a8816 */ /* 0x000fe20000000000 */
[C---:B------:R-:W-:Y:S01]  /*20a0*/  @P1 IMAD.SHL.U32 R48, R28.reuse, 0x4, RZ ;  /* 0x000000041c301824 */ /* 0x040fe200078e00ff */
[----:B------:R-:W-:Y:S01]  /*20b0*/  @P1 IADD3.X R25, PT, PT, R47, UR4, RZ, P2, !PT ;  /* 0x000000042f191c10 */ /* 0x000fe200097fe4ff */
[----:B------:R0:W-:Y:S03]  /*20c0*/  @!P0 STG.E desc[UR26][R40.64], R2 ;  /* 0x0000000228008986 */ /* 0x0001e6000c10191a */
[----:B------:R-:W-:Y:S01]  /*20d0*/  @P1 SHF.L.U64.HI R28, R28, 0x2, R25 ;  /* 0x000000021c1c1819 */ /* 0x000fe20000010219 */
[----:B------:R1:W-:Y:S01]  /*20e0*/  @!P0 STG.E desc[UR26][R26.64], R42 ;  /* 0x0000002a1a008986 */ /* 0x0003e2000c10191a */
[----:B------:R-:W-:-:S02]  /*20f0*/  @P1 IADD3 R50, P0, PT, R48, UR19, RZ ;  /* 0x0000001330321c10 */ /* 0x000fc4000ff1e0ff */
[----:B------:R-:W-:Y:S02]  /*2100*/  @!P1 MOV R25, RZ ;  /* 0x000000ff00199202 */ /* 0x000fe40000000f00 */
[----:B------:R-:W-:Y:S02]  /*2110*/  @P1 IADD3.X R51, PT, PT, R28, UR20, RZ, P0, !PT ;  /* 0x000000141c331c10 */ /* 0x000fe400087fe4ff */
[----:B------:R-:W-:Y:S01]  /*2120*/  @P1 IADD3 R48, P0, PT, R48, UR21, RZ ;  /* 0x0000001530301c10 */ /* 0x000fe2000ff1e0ff */
[----:B0-----:R-:W-:Y:S02]  /*2130*/  @P1 IMAD.SHL.U32 R40, R44, 0x4, RZ ;  /* 0x000000042c281824 */ /* 0x001fe400078e00ff */
[----:B------:R-:W2:Y:S01]  /*2140*/  @P1 LDG.E R25, desc[UR26][R50.64] ;  /* 0x0000001a32191981 */ /* 0x000ea2000c1e1900 */
[----:B------:R-:W-:Y:S01]  /*2150*/  @P1 IADD3.X R49, PT, PT, R28, UR22, RZ, P0, !PT ;  /* 0x000000161c311c10 */ /* 0x000fe200087fe4ff */
[----:B-1----:R-:W-:-:S05]  /*2160*/  @P1 VIADD R27, R45, UR6 ;  /* 0x000000062d1b1c36 */ /* 0x002fca0008000000 */
[----:B------:R-:W-:Y:S02]  /*2170*/  @P1 SHF.L.U64.HI R24, R44, 0x2, R27 ;  /* 0x000000022c181819 */ /* 0x000fe4000001021b */
[----:B------:R-:W-:Y:S02]  /*2180*/  @!P1 CS2R R26, SRZ ;  /* 0x00000000001a9805 */ /* 0x000fe4000001ff00 */
[----:B------:R-:W-:-:S04]  /*2190*/  @P1 IADD3 R44, P0, PT, R40, UR19, RZ ;  /* 0x00000013282c1c10 */ /* 0x000fc8000ff1e0ff */
[----:B------:R-:W-:Y:S01]  /*21a0*/  @P1 IADD3.X R45, PT, PT, R24, UR20, RZ, P0, !PT ;  /* 0x00000014182d1c10 */ /* 0x000fe200087fe4ff */
[----:B------:R-:W-:Y:S01]  /*21b0*/  @!P1 IMAD.MOV.U32 R28, RZ, RZ, RZ ;  /* 0x000000ffff1c9224 */ /* 0x000fe200078e00ff */
[----:B------:R-:W-:Y:S01]  /*21c0*/  @P1 IADD3 R40, P0, PT, R40, UR21, RZ ;  /* 0x0000001528281c10 */ /* 0x000fe2000ff1e0ff */
[----:B------:R0:W3:Y:S03]  /*21d0*/  @P1 LDG.E R26, desc[UR26][R48.64] ;  /* 0x0000001a301a1981 */ /* 0x0000e6000c1e1900 */
[----:B------:R-:W-:Y:S01]  /*21e0*/  @P1 IADD3.X R41, PT, PT, R24, UR22, RZ, P0, !PT ;  /* 0x0000001618291c10 */ /* 0x000fe200087fe4ff */
[----:B------:R-:W4:Y:S04]  /*21f0*/  @P1 LDG.E R27, desc[UR26][R44.64] ;  /* 0x0000001a2c1b1981 */ /* 0x000f28000c1e1900 */
[----:B------:R-:W5:Y:S01]  /*2200*/  @P1 LDG.E R28, desc[UR26][R40.64] ;  /* 0x0000001a281c1981 */ /* 0x000f62000c1e1900 */
[----:B------:R-:W-:-:S02]  /*2210*/  HFMA2 R24, -RZ, RZ, 0.96630859375, -0.0022525787353515625 ;  /* 0x3bbb989dff187431 */ /* 0x000fc400000001ff */
[----:B------:R-:W-:Y:S01]  /*2220*/  IMAD.U32 R29, R29, 0x10000, RZ ;  /* 0x000100001d1d7824 */ /* 0x000fe200078e00ff */
[----:B------:R-:W-:Y:S01]  /*2230*/  FMNMX R36, R36, |R33|, !PT ;  /* 0x4000002124247209 */ /* 0x000fe20007800000 */
[----:B------:R-:W-:Y:S01]  /*2240*/  IMAD.MOV.U32 R43, RZ, RZ, 0x437c0000 ;  /* 0x437c0000ff2b7424 */ /* 0x000fe200078e00ff */
[----:B------:R-:W-:Y:S01]  /*2250*/  BSSY.RECONVERGENT B1, `(.L_x_13717) ;  /* 0x000001f000017945 */ /* 0x000fe20003800200 */
[----:B------:R-:W-:Y:S01]  /*2260*/  IMAD.U32 R32, R32, 0x10000, RZ ;  /* 0x0001000020207824 */ /* 0x000fe200078e00ff */
[----:B------:R-:W-:Y:S02]  /*2270*/  FMNMX3 R36, |R31|, R36, |R30|, !PT ;  /* 0x000000241f247276 */ /* 0x000fe4000780061e */
[----:B------:R-:W-:Y:S01]  /*2280*/  IADD3 R30, P1, PT, R34, UR14, RZ ;  /* 0x0000000e221e7c10 */ /* 0x000fe2000ff3e0ff */
[----:B------:R-:W-:Y:S01]  /*2290*/  FFMA.SAT R24, R29, -R24, 0.5 ;  /* 0x3f0000001d187423 */ /* 0x000fe20000002818 */
[----:B------:R-:W-:Y:S02]  /*22a0*/  FMNMX R31, |R37|, R36, !PT ;  /* 0x00000024251f7209 */ /* 0x000fe40007800200 */
[----:B------:R-:W-:Y:S01]  /*22b0*/  PRMT R38, R38, 0x5410, R0 ;  /* 0x0000541026267816 */ /* 0x000fe20000000000 */
[----:B------:R-:W-:-:S04]  /*22c0*/  FFMA.RM R24, R24, R43, 12582913 ;  /* 0x4b40000118187423 */ /* 0x000fc8000000402b */
[C---:B0-----:R-:W-:Y:S01]  /*22d0*/  FADD R48, R24.reuse, -12583039 ;  /* 0xcb40007f18307421 */ /* 0x041fe20000000000 */
[----:B------:R-:W-:-:S03]  /*22e0*/  IMAD.SHL.U32 R24, R24, 0x800000, RZ ;  /* 0x0080000018187824 */ /* 0x000fc600078e00ff */
[----:B------:R-:W-:-:S04]  /*22f0*/  FFMA R48, R29, -1.4426950216293334961, -R48 ;  /* 0xbfb8aa3b1d307823 */ /* 0x000fc80000000830 */
[----:B------:R-:W-:-:S04]  /*2300*/  FFMA R48, R29, -1.925963033500011079e-08, R48 ;  /* 0xb2a570601d307823 */ /* 0x000fc80000000030 */
[----:B------:R-:W0:Y:S02]  /*2310*/  MUFU.EX2 R43, R48 ;  /* 0x00000030002b7308 */ /* 0x000e240000000800 */
[----:B0-----:R-:W-:-:S04]  /*2320*/  FFMA R24, R24, R43, 1 ;  /* 0x3f80000018187423 */ /* 0x001fc8000000002b */
[----:B------:R-:W-:-:S05]  /*2330*/  VIADD R33, R24, 0x1800000 ;  /* 0x0180000018217836 */ /* 0x000fca0000000000 */
[----:B------:R-:W-:-:S04]  /*2340*/  LOP3.LUT R33, R33, 0x7f800000, RZ, 0xc0, !PT ;  /* 0x7f80000021217812 */ /* 0x000fc800078ec0ff */
[----:B------:R-:W-:Y:S02]  /*2350*/  ISETP.GT.U32.AND P0, PT, R33, 0x1ffffff, PT ;  /* 0x01ffffff2100780c */ /* 0x000fe40003f04070 */
[----:B------:R-:W-:Y:S02]  /*2360*/  IADD3.X R33, PT, PT, R35, UR4, RZ, P1, !PT ;  /* 0x0000000423217c10 */ /* 0x000fe40008ffe4ff */
[----:B--2---:R-:W-:Y:S02]  /*2370*/  PRMT R34, R25, 0x7632, R34 ;  /* 0x0000763219227816 */ /* 0x004fe40000000022 */
[----:B---3--:R-:W-:Y:S02]  /*2380*/  PRMT R35, R26, 0x7632, R35 ;  /* 0x000076321a237816 */ /* 0x008fe40000000023 */
[----:B----4-:R-:W-:Y:S02]  /*2390*/  PRMT R36, R27, 0x7632, R36 ;  /* 0x000076321b247816 */ /* 0x010fe40000000024 */
[----:B-----5:R-:W-:-:S03]  /*23a0*/  PRMT R37, R28, 0x7632, R37 ;  /* 0x000076321c257816 */ /* 0x020fc60000000025 */
[----:B------:R-:W-:Y:S05]  /*23b0*/  @P0 BRA `(.L_x_13718) ;  /* 0x0000000000100947 */ /* 0x000fea0003800000 */
[----:B------:R-:W-:Y:S02]  /*23c0*/  MOV R0, R24 ;  /* 0x0000001800007202 */ /* 0x000fe40000000f00 */
[----:B------:R-:W-:-:S07]  /*23d0*/  MOV R24, 0x23f0 ;  /* 0x000023f000187802 */ /* 0x000fce0000000f00 */
[----:B------:R-:W-:Y:S05]  /*23e0*/  CALL.REL.NOINC `($__internal_455_$__cuda_sm20_rcp_rn_f32_slowpath) ;  /* 0x0000002800987944 */ /* 0x000fea0003c00000 */
[----:B------:R-:W-:Y:S05]  /*23f0*/  BRA `(.L_x_13719) ;  /* 0x0000000000107947 */ /* 0x000fea0003800000 */
.L_x_13718:
[----:B------:R-:W0:Y:S02]  /*2400*/  MUFU.RCP R49, R24 ;  /* 0x0000001800317308 */ /* 0x000e240000001000 */
[----:B0-----:R-:W-:-:S04]  /*2410*/  FFMA R0, R24, R49, -1 ;  /* 0xbf80000018007423 */ /* 0x001fc80000000031 */
[----:B------:R-:W-:-:S04]  /*2420*/  FADD.FTZ R0, -R0, -RZ ;  /* 0x800000ff00007221 */ /* 0x000fc80000010100 */
[----:B------:R-:W-:-:S07]  /*2430*/  FFMA R49, R49, R0, R49 ;  /* 0x0000000031317223 */ /* 0x000fce0000000031 */
.L_x_13719:
[----:B------:R-:W-:Y:S05]  /*2440*/  BSYNC.RECONVERGENT B1 ;  /* 0x0000000000017941 */ /* 0x000fea0003800200 */
.L_x_13717:
        /* <DEDUP_REMOVED lines=22> */
[----:B------:R-:W-:Y:S05]  /*25b0*/  CALL.REL.NOINC `($__internal_455_$__cuda_sm20_rcp_rn_f32_slowpath) ;  /* 0x0000002800247944 */ /* 0x000fea0003c00000 */
[----:B------:R-:W-:Y:S05]  /*25c0*/  BRA `(.L_x_13722) ;  /* 0x0000000000107947 */ /* 0x000fea0003800000 */
.L_x_13721:
[----:B------:R-:W0:Y:S02]  /*25d0*/  MUFU.RCP R49, R0 ;  /* 0x0000000000317308 */ /* 0x000e240000001000 */
[----:B0-----:R-:W-:-:S04]  /*25e0*/  FFMA R24, R0, R49, -1 ;  /* 0xbf80000000187423 */ /* 0x001fc80000000031 */
[----:B------:R-:W-:-:S04]  /*25f0*/  FADD.FTZ R24, -R24, -RZ ;  /* 0x800000ff18187221 */ /* 0x000fc80000010100 */
[----:B------:R-:W-:-:S07]  /*2600*/  FFMA R49, R49, R24, R49 ;  /* 0x0000001831317223 */ /* 0x000fce0000000031 */
.L_x_13722:
[----:B------:R-:W-:Y:S05]  /*2610*/  BSYNC.RECONVERGENT B1 ;  /* 0x0000000000017941 */ /* 0x000fea0003800200 */
.L_x_13720:
        /* <DEDUP_REMOVED lines=24> */
.L_x_13724:
[----:B------:R-:W0:Y:S02]  /*27a0*/  MUFU.RCP R49, R0 ;  /* 0x0000000000317308 */ /* 0x000e240000001000 */
[----:B0-----:R-:W-:-:S04]  /*27b0*/  FFMA R24, R0, R49, -1 ;  /* 0xbf80000000187423 */ /* 0x001fc80000000031 */
[----:B------:R-:W-:-:S04]  /*27c0*/  FADD.FTZ R24, -R24, -RZ ;  /* 0x800000ff18187221 */ /* 0x000fc80000010100 */
[----:B------:R-:W-:-:S07]  /*27d0*/  FFMA R49, R49, R24, R49 ;  /* 0x0000001831317223 */ /* 0x000fce0000000031 */
.L_x_13725:
[----:B------:R-:W-:Y:S05]  /*27e0*/  BSYNC.RECONVERGENT B1 ;  /* 0x0000000000017941 */ /* 0x000fea0003800200 */
.L_x_13723:
[----:B------:R-:W-:Y:S01]  /*27f0*/  IMAD.U32 R6, R6, 0x10000, RZ ;  /* 0x0001000006067824 */ /* 0x000fe200078e00ff */
[----:B------:R-:W-:Y:S01]  /*2800*/  MOV R39, 0x437c0000 ;  /* 0x437c000000277802 */ /* 0x000fe20000000f00 */
[----:B------:R-:W-:Y:S02]  /*2810*/  IMAD.MOV.U32 R29, RZ, RZ, 0x3bbb989d ;  /* 0x3bbb989dff1d7424 */ /* 0x000fe400078e00ff */
[----:B------:R-:W-:Y:S01]  /*2820*/  FADD R24, -R49, 1 ;  /* 0x3f80000031187421 */ /* 0x000fe20000000100 */
[----:B------:R-:W-:Y:S01]  /*2830*/  BSSY.RECONVERGENT B1, `(.L_x_13726) ;  /* 0x0000018000017945 */ /* 0x000fe20003800200 */
[----:B------:R-:W-:Y:S02]  /*2840*/  IMAD.U32 R7, R7, 0x10000, RZ ;  /* 0x0001000007077824 */ /* 0x000fe400078e00ff */
[----:B------:R-:W-:Y:S01]  /*2850*/  FFMA.SAT R0, R6, -R29, 0.5 ;  /* 0x3f00000006007423 */ /* 0x000fe2000000281d */
[----:B------:R-:W-:-:S03]  /*2860*/  FMUL R24, R24, R49 ;  /* 0x0000003118187220 */ /* 0x000fc60000400000 */
        /* <DEDUP_REMOVED lines=16> */
.L_x_13727:
[----:B------:R-:W0:Y:S02]  /*2970*/  MUFU.RCP R49, R0 ;  /* 0x0000000000317308 */ /* 0x000e240000001000 */
[----:B0-----:R-:W-:-:S04]  /*2980*/  FFMA R10, R0, R49, -1 ;  /* 0xbf800000000a7423 */ /* 0x001fc80000000031 */
[----:B------:R-:W-:-:S04]  /*2990*/  FADD.FTZ R10, -R10, -RZ ;  /* 0x800000ff0a0a7221 */ /* 0x000fc80000010100 */
[----:B------:R-:W-:-:S07]  /*29a0*/  FFMA R49, R49, R10, R49 ;  /* 0x0000000a31317223 */ /* 0x000fce0000000031 */
.L_x_13728:
[----:B------:R-:W-:Y:S05]  /*29b0*/  BSYNC.RECONVERGENT B1 ;  /* 0x0000000000017941 */ /* 0x000fea0003800200 */
.L_x_13726:
[----:B------:R-:W-:Y:S02]  /*29c0*/  HFMA2 R29, -RZ, RZ, 0.96630859375, -0.0022525787353515625 ;  /* 0x3bbb989dff1d7431 */ /* 0x000fe400000001ff */
[----:B------:R-:W-:Y:S01]  /*29d0*/  IMAD.U32 R26, R26, 0x10000, RZ ;  /* 0x000100001a1a7824 */ /* 0x000fe200078e00ff */
[----:B------:R-:W-:Y:S01]  /*29e0*/  ISETP.GE.U32.AND P0, PT, R14, UR28, PT ;  /* 0x0000001c0e007c0c */ /* 0x000fe2000bf06070 */
[----:B------:R-:W-:Y:S02]  /*29f0*/  IMAD.MOV.U32 R39, RZ, RZ, 0x437c0000 ;  /* 0x437c0000ff277424 */ /* 0x000fe400078e00ff */
[----:B------:R-:W-:Y:S01]  /*2a00*/  FADD R0, -R49, 1 ;  /* 0x3f80000031007421 */ /* 0x000fe20000000100 */
[----:B------:R-:W-:Y:S01]  /*2a10*/  FMUL R10, R8, UR5 ;  /* 0x00000005080a7c20 */ /* 0x000fe20008400000 */
[----:B------:R-:W-:Y:S01]  /*2a20*/  ISETP.GE.U32.OR P0, PT, R13, UR25, P0 ;  /* 0x000000190d007c0c */ /* 0x000fe20008706470 */
[----:B------:R-:W0:Y:S01]  /*2a30*/  LDCU UR4, c[0x0][0x3cc] ;  /* 0x00007980ff0477ac */ /* 0x000e220008000800 */
[----:B------:R-:W-:Y:S01]  /*2a40*/  FMUL R0, R0, R49 ;  /* 0x0000003100007220 */ /* 0x000fe20000400000 */
[----:B------:R-:W-:Y:S01]  /*2a50*/  FMNMX R31, R31, |R32|, !PT ;  /* 0x400000201f1f7209 */ /* 0x000fe20007800000 */
[----:B------:R-:W-:Y:S01]  /*2a60*/  FFMA.SAT R24, R26, -R29, 0.5 ;  /* 0x3f0000001a187423 */ /* 0x000fe2000000281d */
[----:B------:R-:W-:Y:S01]  /*2a70*/  F2FP.BF16.F32.PACK_AB R10, RZ, R10 ;  /* 0x0000000aff0a723e */ /* 0x000fe200000010ff */
[----:B------:R-:W-:Y:S01]  /*2a80*/  FFMA R0, R6, R0, R49 ;  /* 0x0000000006007223 */ /* 0x000fe20000000031 */
[----:B------:R-:W-:Y:S01]  /*2a90*/  FMUL R6, R32, UR5 ;  /* 0x0000000520067c20 */ /* 0x000fe20008400000 */
[----:B------:R-:W-:Y:S01]  /*2aa0*/  FFMA.RM R24, R24, R39, 12582913 ;  /* 0x4b40000118187423 */ /* 0x000fe20000004027 */
[----:B------:R-:W-:Y:S01]  /*2ab0*/  BSSY.RECONVERGENT B1, `(.L_x_13729) ;  /* 0x0000029000017945 */ /* 0x000fe20003800200 */
[----:B------:R-:W-:Y:S01]  /*2ac0*/  FMUL R0, R7, R0 ;  /* 0x0000000007007220 */ /* 0x000fe20000400000 */
[----:B------:R-:W-:Y:S01]  /*2ad0*/  FMUL R7, R9, UR5 ;  /* 0x0000000509077c20 */ /* 0x000fe20008400000 */
[----:B------:R-:W-:Y:S01]  /*2ae0*/  FADD R13, R24, -12583039 ;  /* 0xcb40007f180d7421 */ /* 0x000fe20000000000 */
[----:B------:R-:W-:Y:S01]  /*2af0*/  @!P0 LEA R40, P1, R30, UR8, 0x2 ;  /* 0x000000081e288c11 */ /* 0x000fe2000f8210ff */
[----:B------:R-:W-:-:S02]  /*2b00*/  IMAD.SHL.U32 R48, R24, 0x800000, RZ ;  /* 0x0080000018307824 */ /* 0x000fc400078e00ff */
[----:B------:R-:W-:Y:S01]  /*2b10*/  FMUL R29, R0, UR5 ;  /* 0x00000005001d7c20 */ /* 0x000fe20008400000 */
[----:B------:R-:W-:Y:S01]  /*2b20*/  FFMA R13, R26, -1.4426950216293334961, -R13 ;  /* 0xbfb8aa3b1a0d7823 */ /* 0x000fe2000000080d */
[C---:B------:R-:W-:Y:S01]  /*2b30*/  @!P0 LEA.HI.X R41, R30.reuse, UR9, R33, 0x2, P1 ;  /* 0x000000091e298c11 */ /* 0x040fe200088f1421 */
[----:B------:R-:W-:Y:S01]  /*2b40*/  IMAD.U32 R25, R25, 0x10000, RZ ;  /* 0x0001000019197824 */ /* 0x000fe200078e00ff */
[----:B------:R-:W-:Y:S01]  /*2b50*/  @!P0 IADD3 R30, P1, PT, R30, UR31, RZ ;  /* 0x0000001f1e1e8c10 */ /* 0x000fe2000ff3e0ff */
[----:B------:R-:W-:Y:S01]  /*2b60*/  FFMA R13, R26, -1.925963033500011079e-08, R13 ;  /* 0xb2a570601a0d7823 */ /* 0x000fe2000000000d */
[----:B------:R-:W-:Y:S02]  /*2b70*/  F2FP.BF16.F32.PACK_AB R6, RZ, R6 ;  /* 0x00000006ff06723e */ /* 0x000fe400000010ff */
[----:B------:R-:W-:Y:S02]  /*2b80*/  @!P0 IADD3.X R33, PT, PT, R33, UR32, RZ, P1, !PT ;  /* 0x0000002021218c10 */ /* 0x000fe40008ffe4ff */
[----:B------:R-:W-:Y:S01]  /*2b90*/  @!P0 LEA R44, P1, R30, UR8, 0x2 ;  /* 0x000000081e2c8c11 */ /* 0x000fe2000f8210ff */
[----:B------:R-:W1:Y:S01]  /*2ba0*/  MUFU.EX2 R13, R13 ;  /* 0x0000000d000d7308 */ /* 0x000e620000000800 */
[----:B------:R-:W-:-:S02]  /*2bb0*/  F2FP.BF16.F32.PACK_AB R7, RZ, R7 ;  /* 0x00000007ff07723e */ /* 0x000fc400000010ff */
[----:B------:R-:W-:Y:S02]  /*2bc0*/  F2FP.BF16.F32.PACK_AB R24, RZ, R29 ;  /* 0x0000001dff18723e */ /* 0x000fe400000010ff */
[----:B------:R-:W-:Y:S02]  /*2bd0*/  @!P0 PRMT R6, R6, 0x5410, R10 ;  /* 0x0000541006068816 */ /* 0x000fe4000000000a */
[----:B------:R-:W-:Y:S02]  /*2be0*/  @!P0 LEA.HI.X R45, R30, UR9, R33, 0x2, P1 ;  /* 0x000000091e2d8c11 */ /* 0x000fe400088f1421 */
[----:B------:R-:W-:Y:S01]  /*2bf0*/  @!P0 PRMT R7, R7, 0x5410, R24 ;  /* 0x0000541007078816 */ /* 0x000fe20000000018 */
[----:B------:R2:W-:Y:S01]  /*2c00*/  @!P0 STG.E desc[UR26][R40.64], R6 ;  /* 0x0000000628008986 */ /* 0x0005e2000c10191a */
[----:B------:R-:W-:Y:S02]  /*2c10*/  FMNMX3 R9, |R8|, R31, |R9|, !PT ;  /* 0x0000001f08097276 */ /* 0x000fe40007800609 */
[----:B------:R-:W-:Y:S01]  /*2c20*/  IADD3 R8, P1, PT, R46, UR14, RZ ;  /* 0x0000000e2e087c10 */ /* 0x000fe2000ff3e0ff */
[----:B------:R2:W-:Y:S01]  /*2c30*/  @!P0 STG.E desc[UR26][R44.64], R7 ;  /* 0x000000072c008986 */ /* 0x0005e2000c10191a */
[----:B------:R-:W-:Y:S01]  /*2c40*/  FMNMX R9, |R0|, R9, !PT ;  /* 0x0000000900097209 */ /* 0x000fe20007800200 */
[----:B-1----:R-:W-:Y:S01]  /*2c50*/  FFMA R13, R48, R13, 1 ;  /* 0x3f800000300d7423 */ /* 0x002fe2000000000d */
[----:B0-----:R-:W-:-:S02]  /*2c60*/  IADD3.X R47, PT, PT, R47, UR4, RZ, P1, !PT ;  /* 0x000000042f2f7c10 */ /* 0x001fc40008ffe4ff */
[----:B------:R-:W-:Y:S01]  /*2c70*/  PRMT R10, R10, 0x5410, R24 ;  /* 0x000054100a0a7816 */ /* 0x000fe20000000018 */
[----:B------:R-:W-:-:S05]  /*2c80*/  VIADD R29, R13, 0x1800000 ;  /* 0x018000000d1d7836 */ /* 0x000fca0000000000 */
[----:B------:R-:W-:-:S04]  /*2c90*/  LOP3.LUT R29, R29, 0x7f800000, RZ, 0xc0, !PT ;  /* 0x7f8000001d1d7812 */ /* 0x000fc800078ec0ff */
[----:B------:R-:W-:-:S13]  /*2ca0*/  ISETP.GT.U32.AND P0, PT, R29, 0x1ffffff, PT ;  /* 0x01ffffff1d00780c */ /* 0x000fda0003f04070 */
[----:B--2---:R-:W-:Y:S05]  /*2cb0*/  @P0 BRA `(.L_x_13730) ;  /* 0x0000000000100947 */ /* 0x004fea0003800000 */
[----:B------:R-:W-:Y:S02]  /*2cc0*/  MOV R0, R13 ;  /* 0x0000000d00007202 */ /* 0x000fe40000000f00 */
[----:B------:R-:W-:-:S07]  /*2cd0*/  MOV R24, 0x2cf0 ;  /* 0x00002cf000187802 */ /* 0x000fce0000000f00 */
[----:B------:R-:W-:Y:S05]  /*2ce0*/  CALL.REL.NOINC `($__internal_455_$__cuda_sm20_rcp_rn_f32_slowpath) ;  /* 0x0000002000587944 */ /* 0x000fea0003c00000 */
[----:B------:R-:W-:Y:S05]  /*2cf0*/  BRA `(.L_x_13731) ;  /* 0x0000000000107947 */ /* 0x000fea0003800000 */
.L_x_13730:
[----:B------:R-:W0:Y:S02]  /*2d00*/  MUFU.RCP R0, R13 ;  /* 0x0000000d00007308 */ /* 0x000e240000001000 */
[----:B0-----:R-:W-:-:S04]  /*2d10*/  FFMA R24, R13, R0, -1 ;  /* 0xbf8000000d187423 */ /* 0x001fc80000000000 */
[----:B------:R-:W-:-:S04]  /*2d20*/  FADD.FTZ R49, -R24, -RZ ;  /* 0x800000ff18317221 */ /* 0x000fc80000010100 */
[----:B------:R-:W-:-:S07]  /*2d30*/  FFMA R49, R0, R49, R0 ;  /* 0x0000003100317223 */ /* 0x000fce0000000000 */
.L_x_13731:
[----:B------:R-:W-:Y:S05]  /*2d40*/  BSYNC.RECONVERGENT B1 ;  /* 0x0000000000017941 */ /* 0x000fea0003800200 */
.L_x_13729:
        /* <DEDUP_REMOVED lines=23> */
[----:B------:R-:W-:Y:S05]  /*2ec0*/  CALL.REL.NOINC `($__internal_455_$__cuda_sm20_rcp_rn_f32_slowpath) ;  /* 0x0000001c00e07944 */ /* 0x000fea0003c00000 */
[----:B------:R-:W-:Y:S05]  /*2ed0*/  BRA `(.L_x_13734) ;  /* 0x0000000000107947 */ /* 0x000fea0003800000 */
.L_x_13733:
[----:B------:R-:W0:Y:S02]  /*2ee0*/  MUFU.RCP R49, R30 ;  /* 0x0000001e00317308 */ /* 0x000e240000001000 */
[----:B0-----:R-:W-:-:S04]  /*2ef0*/  FFMA R0, R30, R49, -1 ;  /* 0xbf8000001e007423 */ /* 0x001fc80000000031 */
[----:B------:R-:W-:-:S04]  /*2f00*/  FADD.FTZ R0, -R0, -RZ ;  /* 0x800000ff00007221 */ /* 0x000fc80000010100 */
[----:B------:R-:W-:-:S07]  /*2f10*/  FFMA R49, R49, R0, R49 ;  /* 0x0000000031317223 */ /* 0x000fce0000000031 */
.L_x_13734:
[----:B------:R-:W-:Y:S05]  /*2f20*/  BSYNC.RECONVERGENT B1 ;  /* 0x0000000000017941 */ /* 0x000fea0003800200 */
.L_x_13732:
        /* <DEDUP_REMOVED lines=25> */
.L_x_13736:
[----:B------:R-:W0:Y:S02]  /*30c0*/  MUFU.RCP R49, R30 ;  /* 0x0000001e00317308 */ /* 0x000e240000001000 */
[----:B0-----:R-:W-:-:S04]  /*30d0*/  FFMA R0, R30, R49, -1 ;  /* 0xbf8000001e007423 */ /* 0x001fc80000000031 */
[----:B------:R-:W-:-:S04]  /*30e0*/  FADD.FTZ R0, -R0, -RZ ;  /* 0x800000ff00007221 */ /* 0x000fc80000010100 */
[----:B------:R-:W-:-:S07]  /*30f0*/  FFMA R49, R49, R0, R49 ;  /* 0x0000000031317223 */ /* 0x000fce0000000031 */
.L_x_13737:
[----:B------:R-:W-:Y:S05]  /*3100*/  BSYNC.RECONVERGENT B1 ;  /* 0x0000000000017941 */ /* 0x000fea0003800200 */
.L_x_13735:
[----:B------:R-:W-:Y:S01]  /*3110*/  SHF.L.U32 R37, R37, 0x10, RZ ;  /* 0x0000001025257819 */ /* 0x000fe200000006ff */
[----:B------:R-:W-:Y:S01]  /*3120*/  IMAD.MOV.U32 R0, RZ, RZ, 0x3bbb989d ;  /* 0x3bbb989dff007424 */ /* 0x000fe200078e00ff */
[----:B------:R-:W-:Y:S01]  /*3130*/  BSSY.RECONVERGENT B1, `(.L_x_13738) ;  /* 0x000001b000017945 */ /* 0x000fe20003800200 */
[----:B------:R-:W-:Y:S01]  /*3140*/  IMAD.MOV.U32 R13, RZ, RZ, 0x437c0000 ;  /* 0x437c0000ff0d7424 */ /* 0x000fe200078e00ff */
[----:B------:R-:W-:Y:S01]  /*3150*/  SHF.L.U32 R36, R36, 0x10, RZ ;  /* 0x0000001024247819 */ /* 0x000fe200000006ff */
        /* <DEDUP_REMOVED lines=20> */
.L_x_13739:
[----:B------:R-:W0:Y:S02]  /*32a0*/  MUFU.RCP R49, R30 ;  /* 0x0000001e00317308 */ /* 0x000e240000001000 */
[----:B0-----:R-:W-:-:S04]  /*32b0*/  FFMA R0, R30, R49, -1 ;  /* 0xbf8000001e007423 */ /* 0x001fc80000000031 */
[----:B------:R-:W-:-:S04]  /*32c0*/  FADD.FTZ R0, -R0, -RZ ;  /* 0x800000ff00007221 */ /* 0x000fc80000010100 */
[----:B------:R-:W-:-:S07]  /*32d0*/  FFMA R49, R49, R0, R49 ;  /* 0x0000000031317223 */ /* 0x000fce0000000031 */
.L_x_13740:
[----:B------:R-:W-:Y:S05]  /*32e0*/  BSYNC.RECONVERGENT B1 ;  /* 0x0000000000017941 */ /* 0x000fea0003800200 */
.L_x_13738:
[----:B------:R-:W0:Y:S01]  /*32f0*/  S2R R25, SR_CgaCtaId ;  /* 0x0000000000197919 */ /* 0x000e220000008800 */
[----:B------:R-:W-:Y:S01]  /*3300*/  FADD R0, -R49, 1 ;  /* 0x3f80000031007421 */ /* 0x000fe20000000100 */
[----:B------:R-:W-:Y:S01]  /*3310*/  ISETP.GE.U32.AND P0, PT, R4, UR28, PT ;  /* 0x0000001c04007c0c */ /* 0x000fe2000bf06070 */
[----:B------:R-:W-:Y:S01]  /*3320*/  FMUL R31, R26, UR5 ;  /* 0x000000051a1f7c20 */ /* 0x000fe20008400000 */
[----:B------:R-:W-:Y:S02]  /*3330*/  IMAD.IADD R4, R23, 0x1, -R4 ;  /* 0x0000000117047824 */ /* 0x000fe400078e0a04 */
[----:B------:R-:W-:Y:S01]  /*3340*/  FMUL R0, R0, R49 ;  /* 0x0000003100007220 */ /* 0x000fe20000400000 */
[----:B------:R-:W-:Y:S01]  /*3350*/  ISETP.GE.U32.OR P0, PT, R3, UR25, P0 ;  /* 0x0000001903007c0c */ /* 0x000fe20008706470 */
[----:B------:R-:W-:Y:S01]  /*3360*/  IMAD.IADD R14, R23, 0x1, -R14 ;  /* 0x00000001170e7824 */ /* 0x000fe200078e0a0e */
[----:B------:R-:W-:Y:S01]  /*3370*/  MOV R3, 0x400 ;  /* 0x0000040000037802 */ /* 0x000fe20000000f00 */
[----:B------:R-:W-:Y:S01]  /*3380*/  FFMA R13, R37, R0, R49 ;  /* 0x00000000250d7223 */ /* 0x000fe20000000031 */
[----:B------:R-:W-:Y:S01]  /*3390*/  F2FP.BF16.F32.PACK_AB R31, RZ, R31 ;  /* 0x0000001fff1f723e */ /* 0x000fe200000010ff */
[----:B------:R-:W1:Y:S01]  /*33a0*/  LDCU UR4, c[0x0][0x3d0] ;  /* 0x00007a00ff0477ac */ /* 0x000e620008000800 */
[----:B------:R-:W-:Y:S01]  /*33b0*/  PRMT R42, R2, 0x5410, R42 ;  /* 0x00005410022a7816 */ /* 0x000fe2000000002a */
[----:B------:R-:W-:-:S02]  /*33c0*/  VIADD R0, R3, 0x20 ;  /* 0x0000002003007836 */ /* 0x000fc40000000000 */
[----:B------:R-:W-:Y:S01]  /*33d0*/  FMUL R13, R36, R13 ;  /* 0x0000000d240d7220 */ /* 0x000fe20000400000 */
[----:B------:R-:W-:Y:S01]  /*33e0*/  LOP3.LUT R36, RZ, R21, RZ, 0x33, !PT ;  /* 0x00000015ff247212 */ /* 0x000fe200078e33ff */
[----:B------:R-:W-:Y:S01]  /*33f0*/  FMUL R3, R34, UR5 ;  /* 0x0000000522037c20 */ /* 0x000fe20008400000 */
[----:B------:R-:W-:Y:S01]  /*3400*/  FMUL R2, R27, UR5 ;  /* 0x000000051b027c20 */ /* 0x000fe20008400000 */
[----:B------:R-:W-:Y:S01]  /*3410*/  SHF.L.U32 R14, R14, 0x2, RZ ;  /* 0x000000020e0e7819 */ /* 0x000fe200000006ff */
[----:B------:R-:W2:Y:S01]  /*3420*/  LDCU UR6, c[0x0][0x3d4] ;  /* 0x00007a80ff0677ac */ /* 0x000ea20008000800 */
[----:B------:R-:W-:Y:S01]  /*3430*/  @!P0 LEA R28, P1, R8, UR8, 0x2 ;  /* 0x00000008081c8c11 */ /* 0x000fe2000f8210ff */
[----:B------:R-:W-:Y:S01]  /*3440*/  IMAD.IADD R32, R36, 0x1, R23 ;  /* 0x0000000124207824 */ /* 0x000fe200078e0217 */
[----:B------:R-:W-:Y:S01]  /*3450*/  F2FP.BF16.F32.PACK_AB R3, RZ, R3 ;  /* 0x00000003ff03723e */ /* 0x000fe200000010ff */
[----:B------:R-:W-:Y:S01]  /*3460*/  BSSY.RECONVERGENT B0, `(.L_x_13741) ;  /* 0x000008f000007945 */ /* 0x000fe20003800200 */
[----:B------:R-:W-:-:S02]  /*3470*/  @!P0 LEA.HI.X R29, R8, UR9, R47, 0x2, P1 ;  /* 0x00000009081d8c11 */ /* 0x000fc400088f142f */
[----:B------:R-:W-:Y:S02]  /*3480*/  @!P0 PRMT R31, R31, 0x5410, R3 ;  /* 0x000054101f1f8816 */ /* 0x000fe40000000003 */
[----:B------:R-:W-:Y:S01]  /*3490*/  F2FP.BF16.F32.PACK_AB R2, RZ, R2 ;  /* 0x00000002ff02723e */ /* 0x000fe200000010ff */
[----:B-1----:R-:W-:Y:S01]  /*34a0*/  ULOP3.LUT UR4, UR4, 0xfffffffe, URZ, 0xc0, !UPT ;  /* 0xfffffffe04047892 */ /* 0x002fe2000f8ec0ff */
[----:B------:R-:W-:Y:S01]  /*34b0*/  PRMT R12, R12, 0x5410, R11 ;  /* 0x000054100c0c7816 */ /* 0x000fe2000000000b */
[----:B------:R1:W-:Y:S01]  /*34c0*/  @!P0 STG.E desc[UR26][R28.64], R31 ;  /* 0x0000001f1c008986 */ /* 0x0003e2000c10191a */
[----:B0-----:R-:W-:Y:S02]  /*34d0*/  LEA R0, R25, R0, 0x18 ;  /* 0x0000000019007211 */ /* 0x001fe400078ec0ff */
[----:B------:R-:W-:Y:S02]  /*34e0*/  @!P0 IADD3 R25, P2, PT, R8, UR31, RZ ;  /* 0x0000001f08198c10 */ /* 0x000fe4000ff5e0ff */
[----:B------:R-:W-:Y:S01]  /*34f0*/  SHF.L.U32 R8, R32, 0x2, RZ ;  /* 0x0000000220087819 */ /* 0x000fe200000006ff */
[----:B------:R-:W-:Y:S01]  /*3500*/  IMAD.IADD R30, R15, 0x1, R0 ;  /* 0x000000010f1e7824 */ /* 0x000fe200078e0200 */
[----:B------:R-:W-:-:S02]  /*3510*/  @!P0 IADD3.X R40, PT, PT, R47, UR32, RZ, P2, !PT ;  /* 0x000000202f288c10 */ /* 0x000fc400097fe4ff */
[----:B------:R-:W-:Y:S01]  /*3520*/  @!P0 LEA R24, P2, R25, UR8, 0x2 ;  /* 0x0000000819188c11 */ /* 0x000fe2000f8410ff */
[----:B------:R-:W-:Y:S01]  /*3530*/  IMAD R32, R17, 0x4, R30 ;  /* 0x0000000411207824 */ /* 0x000fe200078e021e */
[----:B------:R-:W-:Y:S01]  /*3540*/  LOP3.LUT R17, R8, 0x7c, RZ, 0xc0, !PT ;  /* 0x0000007c08117812 */ /* 0x000fe200078ec0ff */
[----:B------:R-:W-:Y:S02]  /*3550*/  IMAD.SHL.U32 R8, R4, 0x4, RZ ;  /* 0x0000000404087824 */ /* 0x000fe400078e00ff */
[----:B------:R-:W-:Y:S01]  /*3560*/  FMUL R4, R13, UR5 ;  /* 0x000000050d047c20 */ /* 0x000fe20008400000 */
[----:B------:R-:W-:Y:S01]  /*3570*/  @!P0 LEA.HI.X R25, R25, UR9, R40, 0x2, P2 ;  /* 0x0000000919198c11 */ /* 0x000fe200090f1428 */
[----:B------:R-:W-:Y:S01]  /*3580*/  STS [R32], R12 ;  /* 0x0000000c20007388 */ /* 0x000fe20000000800 */
[----:B------:R-:W-:Y:S01]  /*3590*/  LOP3.LUT R11, R14, 0x7c, RZ, 0xc0, !PT ;  /* 0x0000007c0e0b7812 */ /* 0x000fe200078ec0ff */
[----:B------:R-:W-:Y:S01]  /*35a0*/  IMAD.IADD R17, R30, 0x1, R17 ;  /* 0x000000011e117824 */ /* 0x000fe200078e0211 */
[----:B-1----:R-:W-:-:S02]  /*35b0*/  LOP3.LUT R29, R8, 0x7c, RZ, 0xc0, !PT ;  /* 0x0000007c081d7812 */ /* 0x002fc400078ec0ff */
[----:B------:R-:W-:Y:S01]  /*35c0*/  F2FP.BF16.F32.PACK_AB R8, RZ, R4 ;  /* 0x00000004ff08723e */ /* 0x000fe200000010ff */
[----:B------:R-:W-:Y:S01]  /*35d0*/  IMAD.IADD R11, R30, 0x1, R11 ;  /* 0x000000011e0b7824 */ /* 0x000fe200078e020b */
[----:B------:R-:W-:Y:S01]  /*35e0*/  PRMT R6, R6, 0x5410, R7 ;  /* 0x0000541006067816 */ /* 0x000fe20000000007 */
[----:B------:R-:W-:Y:S01]  /*35f0*/  IMAD.IADD R4, R30, 0x1, R29 ;  /* 0x000000011e047824 */ /* 0x000fe200078e021d */
[----:B------:R-:W-:Y:S01]  /*3600*/  @!P0 PRMT R29, R2, 0x5410, R8 ;  /* 0x00005410021d8816 */ /* 0x000fe20000000008 */
[----:B------:R-:W-:Y:S01]  /*3610*/  STS [R17], R42 ;  /* 0x0000002a11007388 */ /* 0x000fe20000000800 */
[----:B------:R-:W-:Y:S02]  /*3620*/  PRMT R31, R31, 0x5410, R2 ;  /* 0x000054101f1f7816 */ /* 0x000fe40000000002 */
[----:B------:R-:W-:Y:S01]  /*3630*/  FMNMX R9, R9, |R26|, !PT ;  /* 0x4000001a09097209 */ /* 0x000fe20007800000 */
[----:B------:R0:W-:Y:S01]  /*3640*/  @!P0 STG.E desc[UR26][R24.64], R29 ;  /* 0x0000001d18008986 */ /* 0x0001e2000c10191a */
[----:B------:R-:W-:-:S02]  /*3650*/  ISETP.LT.U32.AND P0, PT, R21, UR25, PT ;  /* 0x0000001915007c0c */ /* 0x000fc4000bf01070 */
[----:B------:R-:W-:Y:S01]  /*3660*/  FMNMX3 R14, |R34|, R9, |R27|, !PT ;  /* 0x00000009220e7276 */ /* 0x000fe2000780061b */
[----:B------:R1:W-:Y:S01]  /*3670*/  STS [R11], R6 ;  /* 0x000000060b007388 */ /* 0x0003e20000000800 */
[----:B------:R-:W-:Y:S02]  /*3680*/  PRMT R27, R3, 0x5410, R8 ;  /* 0x00005410031b7816 */ /* 0x000fe40000000008 */
[----:B------:R-:W-:Y:S01]  /*3690*/  FMNMX R14, |R13|, R14, !PT ;  /* 0x0000000e0d0e7209 */ /* 0x000fe20007800200 */
[----:B------:R1:W-:Y:S01]  /*36a0*/  STS [R4], R31 ;  /* 0x0000001f04007388 */ /* 0x0003e20000000800 */
[----:B0-----:R-:W-:Y:S01]  /*36b0*/  IADD3 R24, PT, PT, -R21, UR25, RZ ;  /* 0x0000001915187c10 */ /* 0x001fe2000fffe1ff */
[----:B------:R-:W-:Y:S01]  /*36c0*/  VIADD R25, R36, UR25 ;  /* 0x0000001924197c36 */ /* 0x000fe20008000000 */
[----:B------:R-:W-:Y:S06]  /*36d0*/  BAR.SYNC.DEFER_BLOCKING 0x0 ;  /* 0x0000000000007b1d */ /* 0x000fec0000010000 */
[----:B--2---:R-:W-:Y:S05]  /*36e0*/  @!P0 BRA `(.L_x_13742) ;  /* 0x0000000400988947 */ /* 0x004fea0003800000 */
[----:B------:R-:W-:Y:S01]  /*36f0*/  ISETP.GE.U32.AND P1, PT, R25, 0x3, PT ;  /* 0x000000031900780c */ /* 0x000fe20003f26070 */
[C---:B------:R-:W-:Y:S01]  /*3700*/  IMAD R7, R18.reuse, UR30, RZ ;  /* 0x0000001e12077c24 */ /* 0x040fe2000f8e02ff */
[----:B------:R-:W-:Y:S01]  /*3710*/  MOV R29, UR25 ;  /* 0x00000019001d7c02 */ /* 0x000fe20008000f00 */
[----:B------:R-:W-:Y:S01]  /*3720*/  IMAD.WIDE.U32 R2, R18, UR29, RZ ;  /* 0x0000001d12027c25 */ /* 0x000fe2000f8e00ff */
[----:B------:R-:W-:Y:S02]  /*3730*/  BSSY.RECONVERGENT B1, `(.L_x_13743) ;  /* 0x000003d000017945 */ /* 0x000fe40003800200 */
[----:B------:R-:W-:Y:S01]  /*3740*/  LOP3.LUT R29, R29, 0x3, RZ, 0xc0, !PT ;  /* 0x000000031d1d7812 */ /* 0x000fe200078ec0ff */
[----:B------:R-:W-:Y:S02]  /*3750*/  IMAD.IADD R34, R3, 0x1, R7 ;  /* 0x0000000103227824 */ /* 0x000fe400078e0207 */
[----:B------:R-:W-:Y:S01]  /*3760*/  IMAD.MOV.U32 R36, RZ, RZ, R2 ;  /* 0x000000ffff247224 */ /* 0x000fe200078e0002 */
[----:B------:R-:W-:Y:S01]  /*3770*/  ISETP.NE.AND P0, PT, R29, RZ, PT ;  /* 0x000000ff1d00720c */ /* 0x000fe20003f05270 */
[----:B------:R-:W-:-:S02]  /*3780*/  IMAD.MOV.U32 R18, RZ, RZ, RZ ;  /* 0x000000ffff127224 */ /* 0x000fc400078e00ff */
[----:B-1----:R-:W-:Y:S01]  /*3790*/  IMAD.MOV.U32 R31, RZ, RZ, R19 ;  /* 0x000000ffff1f7224 */ /* 0x002fe200078e0013 */
[----:B------:R-:W-:Y:S09]  /*37a0*/  @!P1 BRA `(.L_x_13744) ;  /* 0x0000000000d49947 */ /* 0x000ff20003800000 */
[----:B------:R-:W-:Y:S01]  /*37b0*/  LEA R3, R22, R15, 0x4 ;  /* 0x0000000f16037211 */ /* 0x000fe200078e20ff */
[----:B------:R-:W-:Y:S02]  /*37c0*/  IMAD.IADD R18, R24, 0x1, -R29 ;  /* 0x0000000118127824 */ /* 0x000fe400078e0a1d */
[----:B------:R-:W-:Y:S01]  /*37d0*/  IMAD.MOV.U32 R31, RZ, RZ, R19 ;  /* 0x000000ffff1f7224 */ /* 0x000fe200078e0013 */
[----:B------:R-:W-:Y:S01]  /*37e0*/  IADD3 R26, PT, PT, R3, 0x8, R0 ;  /* 0x00000008031a7810 */ /* 0x000fe20007ffe000 */
[----:B------:R-:W-:-:S07]  /*37f0*/  IMAD.MOV R28, RZ, RZ, -R18 ;  /* 0x000000ffff1c7224 */ /* 0x000fce00078e0a12 */
.L_x_13745:
        /* <DEDUP_REMOVED lines=48> */
.L_x_13744:
[----:B------:R-:W-:Y:S05]  /*3b00*/  BSYNC.RECONVERGENT B1 ;  /* 0x0000000000017941 */ /* 0x000fea0003800200 */
.L_x_13743:
[----:B------:R-:W-:Y:S05]  /*3b10*/  @!P0 BRA `(.L_x_13742) ;  /* 0x00000000008c8947 */ /* 0x000fea0003800000 */
[----:B0-----:R-:W-:Y:S01]  /*3b20*/  LOP3.LUT R9, R31, 0x1f, RZ, 0xc0, !PT ;  /* 0x0000001f1f097812 */ /* 0x001fe200078ec0ff */
[----:B------:R-:W-:Y:S01]  /*3b30*/  IMAD.IADD R3, R21, 0x1, R18 ;  /* 0x0000000115037824 */ /* 0x000fe200078e0212 */
[----:B------:R-:W0:Y:S02]  /*3b40*/  LDCU UR7, c[0x0][0x3d4] ;  /* 0x00007a80ff0777ac */ /* 0x000e240008000800 */
        /* <DEDUP_REMOVED lines=32> */
.L_x_13742:
[----:B------:R-:W-:Y:S05]  /*3d50*/  BSYNC.RECONVERGENT B0 ;  /* 0x0000000000007941 */ /* 0x000fea0003800200 */
.L_x_13741:
[----:B------:R-:W-:Y:S01]  /*3d60*/  BAR.SYNC.DEFER_BLOCKING 0x0 ;  /* 0x0000000000007b1d */ /* 0x000fe20000010000 */
[C---:B------:R-:W-:Y:S01]  /*3d70*/  ISETP.LT.U32.AND P0, PT, R21.reuse, UR25, PT ;  /* 0x0000001915007c0c */ /* 0x040fe2000bf01070 */
[----:B01----:R-:W-:-:S04]  /*3d80*/  IMAD.IADD R6, R21, 0x1, R16 ;  /* 0x0000000115067824 */ /* 0x003fc800078e0210 */
[----:B------:R-:W0:Y:S01]  /*3d90*/  LDCU UR6, c[0x0][0x3d4] ;  /* 0x00007a80ff0677ac */ /* 0x000e220008000800 */
[----:B------:R-:W-:Y:S01]  /*3da0*/  BSSY.RECONVERGENT B0, `(.L_x_13746) ;  /* 0x000006b000007945 */ /* 0x000fe20003800200 */
[C---:B------:R-:W-:Y:S02]  /*3db0*/  IMAD R9, R6.reuse, UR30, RZ ;  /* 0x0000001e06097c24 */ /* 0x040fe4000f8e02ff */
[----:B--2---:R-:W-:Y:S01]  /*3dc0*/  IMAD.WIDE.U32 R6, R6, UR29, RZ ;  /* 0x0000001d06067c25 */ /* 0x004fe2000f8e00ff */
[----:B------:R1:W-:Y:S04]  /*3dd0*/  STS [R32], R5 ;  /* 0x0000000520007388 */ /* 0x0003e80000000800 */
[----:B------:R1:W-:Y:S04]  /*3de0*/  STS [R17], R38 ;  /* 0x0000002611007388 */ /* 0x0003e80000000800 */
[----:B------:R1:W-:Y:S04]  /*3df0*/  STS [R11], R10 ;  /* 0x0000000a0b007388 */ /* 0x0003e80000000800 */
[----:B------:R1:W-:Y:S01]  /*3e00*/  STS [R4], R27 ;  /* 0x0000001b04007388 */ /* 0x0003e20000000800 */
[----:B------:R-:W-:Y:S06]  /*3e10*/  BAR.SYNC.DEFER_BLOCKING 0x0 ;  /* 0x0000000000007b1d */ /* 0x000fec0000010000 */
[----:B0-----:R-:W-:Y:S05]  /*3e20*/  @!P0 BRA `(.L_x_13747) ;  /* 0x0000000400888947 */ /* 0x001fea0003800000 */
[----:B------:R-:W-:Y:S01]  /*3e30*/  ISETP.GE.U32.AND P1, PT, R25, 0x3, PT ;  /* 0x000000031900780c */ /* 0x000fe20003f26070 */
[----:B------:R-:W-:Y:S01]  /*3e40*/  BSSY.RECONVERGENT B1, `(.L_x_13748) ;  /* 0x000003c000017945 */ /* 0x000fe20003800200 */
[----:B------:R-:W-:Y:S01]  /*3e50*/  MOV R3, UR25 ;  /* 0x0000001900037c02 */ /* 0x000fe20008000f00 */
[----:B------:R-:W-:Y:S02]  /*3e60*/  IMAD.IADD R18, R7, 0x1, R9 ;  /* 0x0000000107127824 */ /* 0x000fe400078e0209 */
[----:B------:R-:W-:Y:S01]  /*3e70*/  IMAD.MOV.U32 R16, RZ, RZ, R6 ;  /* 0x000000ffff107224 */ /* 0x000fe200078e0006 */
[----:B------:R-:W-:Y:S01]  /*3e80*/  LOP3.LUT R3, R3, 0x3, RZ, 0xc0, !PT ;  /* 0x0000000303037812 */ /* 0x000fe200078ec0ff */
[----:B------:R-:W-:-:S03]  /*3e90*/  IMAD.MOV.U32 R2, RZ, RZ, RZ ;  /* 0x000000ffff027224 */ /* 0x000fc600078e00ff */
[----:B------:R-:W-:-:S03]  /*3ea0*/  ISETP.NE.AND P0, PT, R3, RZ, PT ;  /* 0x000000ff0300720c */ /* 0x000fc60003f05270 */
[----:B------:R-:W-:Y:S10]  /*3eb0*/  @!P1 BRA `(.L_x_13749) ;  /* 0x0000000000d09947 */ /* 0x000ff40003800000 */
[----:B------:R-:W-:Y:S01]  /*3ec0*/  LEA R15, R22, R15, 0x4 ;  /* 0x0000000f160f7211 */ /* 0x000fe200078e20ff */
[----:B------:R-:W-:-:S03]  /*3ed0*/  IMAD.IADD R2, R24, 0x1, -R3 ;  /* 0x0000000118027824 */ /* 0x000fc600078e0a03 */
[----:B-1----:R-:W-:Y:S01]  /*3ee0*/  IADD3 R10, PT, PT, R15, 0x8, R0 ;  /* 0x000000080f0a7810 */ /* 0x002fe20007ffe000 */
[----:B------:R-:W-:-:S07]  /*3ef0*/  IMAD.MOV R0, RZ, RZ, -R2 ;  /* 0x000000ffff007224 */ /* 0x000fce00078e0a02 */
.L_x_13750:
        /* <DEDUP_REMOVED lines=48> */
.L_x_13749:
[----:B------:R-:W-:Y:S05]  /*4200*/  BSYNC.RECONVERGENT B1 ;  /* 0x0000000000017941 */ /* 0x000fea0003800200 */
.L_x_13748:
[----:B------:R-:W-:Y:S05]  /*4210*/  @!P0 BRA `(.L_x_13747) ;  /* 0x00000000008c8947 */ /* 0x000fea0003800000 */
[----:B01----:R-:W-:Y:S01]  /*4220*/  LOP3.LUT R5, R19, 0x1f, RZ, 0xc0, !PT ;  /* 0x0000001f13057812 */ /* 0x003fe200078ec0ff */
        /* <DEDUP_REMOVED lines=34> */
.L_x_13747:
[----:B------:R-:W-:Y:S05]  /*4450*/  BSYNC.RECONVERGENT B0 ;  /* 0x0000000000007941 */ /* 0x000fea0003800200 */
.L_x_13746:
[----:B------:R-:W3:Y:S02]  /*4460*/  LDCU.64 UR6, c[0x0][0x3a8] ;  /* 0x00007500ff0677ac */ /* 0x000ee40008000a00 */
[----:B---3--:R-:W-:-:S04]  /*4470*/  UISETP.NE.U32.AND UP0, UPT, UR6, URZ, UPT ;  /* 0x000000ff0600728c */ /* 0x008fc8000bf05070 */
[----:B------:R-:W-:Y:S01]  /*4480*/  UISETP.NE.AND.EX UP0, UPT, UR7, URZ, UPT, UP0 ;  /* 0x000000ff0700728c */ /* 0x000fe2000bf05300 */
[----:B------:R-:W-:Y:S08]  /*4490*/  BAR.SYNC.DEFER_BLOCKING 0x0 ;  /* 0x0000000000007b1d */ /* 0x000ff00000010000 */
[----:B------:R-:W-:Y:S05]  /*44a0*/  BRA.U !UP0, `(.L_x_13751) ;  /* 0x0000000108a07547 */ /* 0x000fea000b800000 */
[----:B--2---:R-:W2:Y:S01]  /*44b0*/  SHFL.DOWN PT, R3, R14, 0x10, 0x1f ;  /* 0x0a001f000e037f89 */ /* 0x004ea200000e0000 */
[----:B------:R-:W-:Y:S01]  /*44c0*/  ISETP.NE.AND P0, PT, R20, RZ, PT ;  /* 0x000000ff1400720c */ /* 0x000fe20003f05270 */
[----:B------:R-:W-:-:S12]  /*44d0*/  BSSY B0, `(.L_x_13751) ;  /* 0x0000025000007945 */ /* 0x000fd80003800000 */
[----:B01----:R-:W0:Y:S01]  /*44e0*/  @!P0 S2R R4, SR_CgaCtaId ;  /* 0x0000000000048919 */ /* 0x003e220000008800 */
[----:B------:R-:W-:Y:S02]  /*44f0*/  @!P0 MOV R9, 0x400 ;  /* 0x0000040000098802 */ /* 0x000fe40000000f00 */
        /* <DEDUP_REMOVED lines=29> */
.L_x_13759:
[----:B------:R-:W-:Y:S02]  /*46d0*/  ISETP.NE.AND P0, PT, R23, RZ, PT ;  /* 0x000000ff1700720c */ /* 0x000fe40003f05270 */
[----:B-1----:R-:W-:-:S11]  /*46e0*/  FMNMX R5, R2, R5, !PT ;  /* 0x0000000502057209 */ /* 0x002fd60007800000 */
[----:B------:R-:W-:Y:S05]  /*46f0*/  @P0 BRA `(.L_x_13752) ;  /* 0x0000000000080947 */ /* 0x000fea0003800000 */
[----:B0-----:R-:W0:Y:S02]  /*4700*/  LDC.64 R2, c[0x0][0x3a8] ;  /* 0x0000ea00ff027b82 */ /* 0x001e240000000a00 */
[----:B0-----:R1:W-:Y:S02]  /*4710*/  REDG.E.MAX.S32.STRONG.GPU desc[UR26][R2.64], R5 ;  /* 0x000000050200798e */ /* 0x0013e4000d12e31a */
.L_x_13752:
[----:B------:R-:W-:Y:S05]  /*4720*/  BSYNC B0 ;  /* 0x0000000000007941 */ /* 0x000fea0003800000 */
.L_x_13751:
        /* <DEDUP_REMOVED lines=11> */
[----:B012---:R-:W-:Y:S05]  /*47e0*/  CALL.REL.NOINC `($__internal_455_$__cuda_sm20_rcp_rn_f32_slowpath) ;  /* 0x0000000400987944 */ /* 0x007fea0003c00000 */
[----:B------:R-:W-:Y:S05]  /*47f0*/  BRA `(.L_x_13755) ;  /* 0x0000000000147947 */ /* 0x000fea0003800000 */
.L_x_13754:
[----:B------:R-:W3:Y:S01]  /*4800*/  MUFU.RCP R49, UR5 ;  /* 0x0000000500317d08 */ /* 0x000ee20008001000 */
[----:B------:R-:W-:-:S04]  /*4810*/  IMAD.U32 R0, RZ, RZ, UR5 ;  /* 0x00000005ff007e24 */ /* 0x000fc8000f8e00ff */
[----:B---3--:R-:W-:-:S04]  /*4820*/  FFMA R0, R49, R0, -1 ;  /* 0xbf80000031007423 */ /* 0x008fc80000000000 */
[----:B------:R-:W-:-:S04]  /*4830*/  FADD.FTZ R0, -R0, -RZ ;  /* 0x800000ff00007221 */ /* 0x000fc80000010100 */
[----:B------:R-:W-:-:S07]  /*4840*/  FFMA R49, R49, R0, R49 ;  /* 0x0000000031317223 */ /* 0x000fce0000000031 */
.L_x_13755:
[----:B012---:R-:W0:Y:S02]  /*4850*/  LDC.64 R2, c[0x0][0x3b0] ;  /* 0x0000ec00ff027b82 */ /* 0x007e240000000a00 */
[----:B0-----:R-:W-:Y:S01]  /*4860*/  STG.E desc[UR26][R2.64], R49 ;  /* 0x0000003102007986 */ /* 0x001fe2000c10191a */
[----:B------:R-:W-:Y:S05]  /*4870*/  EXIT ;  /* 0x000000000000794d */ /* 0x000fea0003800000 */
.L_x_13753:
[----:B------:R-:W-:Y:S01]  /*4880*/  MOV R7, 0x4 ;  /* 0x0000000400077802 */ /* 0x000fe20000000f00 */
[----:B------:R-:W-:Y:S02]  /*4890*/  IMAD.MOV.U32 R9, RZ, RZ, 0x1f ;  /* 0x0000001fff097424 */ /* 0x000fe400078e00ff */
[----:B------:R-:W-:-:S07]  /*48a0*/  IMAD.MOV.U32 R4, RZ, RZ, -0x1 ;  /* 0xffffffffff047424 */ /* 0x000fce00078e00ff */
[----:B01----:R-:W-:Y:S05]  /*48b0*/  WARPSYNC.COLLECTIVE R4, `(.L_x_13756) ;  /* 0x0000000004087348 */ /* 0x003fea0003c00000 */
[----:B-1----:R1:W2:Y:S02]  /*48c0*/  SHFL.DOWN P0, R5, R0, R7, R9 ;  /* 0x0800000700057389 */ /* 0x0022a40000000009 */
[----:B012---:R-:W-:Y:S05]  /*48d0*/  ENDCOLLECTIVE ;  /* 0x000000000000791b */ /* 0x007fea0003800000 */
.L_x_13756:
[----:B------:R-:W-:Y:S02]  /*48e0*/  IMAD.MOV.U32 R7, RZ, RZ, 0x2 ;  /* 0x00000002ff077424 */ /* 0x000fe400078e00ff */
[----:B------:R-:W-:-:S05]  /*48f0*/  IMAD.MOV.U32 R3, RZ, RZ, R5 ;  /* 0x000000ffff037224 */ /* 0x000fca00078e0005 */
[----:B------:R-:W-:-:S04]  /*4900*/  FMNMX R3, R3, R0, !PT ;  /* 0x0000000003037209 */ /* 0x000fc80007800000 */
[----:B------:R-:W-:-:S07]  /*4910*/  MOV R0, R3 ;  /* 0x0000000300007202 */ /* 0x000fce0000000f00 */
[----:B------:R-:W-:Y:S05]  /*4920*/  WARPSYNC.COLLECTIVE R4, `(.L_x_13757) ;  /* 0x0000000004087348 */ /* 0x000fea0003c00000 */
[----:B------:R0:W1:Y:S02]  /*4930*/  SHFL.DOWN P0, R5, R0, R7, R9 ;  /* 0x0800000700057389 */ /* 0x0000640000000009 */
[----:B01----:R-:W-:Y:S05]  /*4940*/  ENDCOLLECTIVE ;  /* 0x000000000000791b */ /* 0x003fea0003800000 */
.L_x_13757:
[----:B------:R-:W-:Y:S01]  /*4950*/  MOV R7, 0x1 ;  /* 0x0000000100077802 */ /* 0x000fe20000000f00 */
[----:B------:R-:W-:-:S05]  /*4960*/  IMAD.MOV.U32 R2, RZ, RZ, R5 ;  /* 0x000000ffff027224 */ /* 0x000fca00078e0005 */
[----:B------:R-:W-:-:S05]  /*4970*/  FMNMX R2, R3, R2, !PT ;  /* 0x0000000203027209 */ /* 0x000fca0007800000 */
[----:B------:R-:W-:-:S07]  /*4980*/  IMAD.MOV.U32 R0, RZ, RZ, R2 ;  /* 0x000000ffff007224 */ /* 0x000fce00078e0002 */
[----:B------:R-:W-:Y:S05]  /*4990*/  WARPSYNC.COLLECTIVE R4, `(.L_x_13758) ;  /* 0x0000000004087348 */ /* 0x000fea0003c00000 */
[----:B------:R0:W1:Y:S02]  /*49a0*/  SHFL.DOWN P0, R5, R0, R7, R9 ;  /* 0x0800000700057389 */ /* 0x0000640000000009 */
[----:B01----:R-:W-:Y:S05]  /*49b0*/  ENDCOLLECTIVE ;  /* 0x000000000000791b */ /* 0x003fea0003800000 */
.L_x_13758:
[----:B------:R-:W-:Y:S05]  /*49c0*/  BRA `(.L_x_13759) ;  /* 0xfffffffc00407947 */ /* 0x000fea000383ffff */
        .weak           $__internal_454_$__cuda_sm20_div_u64
        .type           $__internal_454_$__cuda_sm20_div_u64,@function
        .size           $__internal_454_$__cuda_sm20_div_u64,($__internal_455_$__cuda_sm20_rcp_rn_f32_slowpath - $__internal_454_$__cuda_sm20_div_u64)
$__internal_454_$__cuda_sm20_div_u64:
        /* <DEDUP_REMOVED lines=71> */
[----:B------:R-:W-:Y:S11]  /*4e40*/  RET.REL.NODEC R2 `(_ZN18transformer_engine6detail38cast_transpose_fused_kernel_notalignedILb0ELb1ELb0EfNS_16CTDBiasDActParamI13__nv_bfloat16S3_S3_fEELi2ELi2ENS_5EmptyEXadL_ZNS_5dsiluIffEET_T0_RKS5_EEEEvT3_mmm) ;  /* 0xffffffb0026c7950 */ /* 0x000ff60003c3ffff */
        .weak           $__internal_455_$__cuda_sm20_rcp_rn_f32_slowpath
        .type           $__internal_455_$__cuda_sm20_rcp_rn_f32_slowpath,@function
        .size           $__internal_455_$__cuda_sm20_rcp_rn_f32_slowpath,(.L_x_29756 - $__internal_455_$__cuda_sm20_rcp_rn_f32_slowpath)
$__internal_455_$__cuda_sm20_rcp_rn_f32_slowpath:
        /* <DEDUP_REMOVED lines=15> */
.L_x_13761:
[----:B------:R-:W-:-:S05]  /*4f40*/  VIADD R41, R40, 0xffffff03 ;  /* 0xffffff0328297836 */ /* 0x000fca0000000000 */
[----:B------:R-:W-:-:S13]  /*4f50*/  ISETP.GT.U32.AND P0, PT, R41, 0x1, PT ;  /* 0x000000012900780c */ /* 0x000fda0003f04070 */
[----:B------:R-:W-:Y:S05]  /*4f60*/  @P0 BRA `(.L_x_13763) ;  /* 0x0000000000780947 */ /* 0x000fea0003800000 */
[----:B------:R-:W-:Y:S01]  /*4f70*/  LOP3.LUT R50, R0, 0x7fffff, RZ, 0xc0, !PT ;  /* 0x007fffff00327812 */ /* 0x000fe200078ec0ff */
[----:B------:R-:W-:Y:S01]  /*4f80*/  IMAD.MOV.U32 R48, RZ, RZ, 0x3 ;  /* 0x00000003ff307424 */ /* 0x000fe200078e00ff */
[----:B------:R-:W-:Y:S02]  /*4f90*/  IADD3 R49, PT, PT, R40, -0xfc, RZ ;  /* 0xffffff0428317810 */ /* 0x000fe40007ffe0ff */
        /* <DEDUP_REMOVED lines=27> */
.L_x_13763:
[----:B------:R0:W1:Y:S02]  /*5150*/  MUFU.RCP R49, R0 ;  /* 0x0000000000317308 */ /* 0x0000640000001000 */
.L_x_13762:
[----:B------:R-:W-:Y:S05]  /*5160*/  BSYNC B0 ;  /* 0x0000000000007941 */ /* 0x000fea0003800000 */
.L_x_13760:
[----:B------:R-:W-:Y:S02]  /*5170*/  IMAD.MOV.U32 R40, RZ, RZ, R24 ;  /* 0x000000ffff287224 */ /* 0x000fe400078e0018 */
[----:B------:R-:W-:-:S04]  /*5180*/  IMAD.MOV.U32 R41, RZ, RZ, 0x0 ;  /* 0x00000000ff297424 */ /* 0x000fc800078e00ff */
[----:B01----:R-:W-:Y:S05]  /*5190*/  RET.REL.NODEC R40 `(_ZN18transformer_engine6detail38cast_transpose_fused_kernel_notalignedILb0ELb1ELb0EfNS_16CTDBiasDActParamI13__nv_bfloat16S3_S3_fEELi2ELi2ENS_5EmptyEXadL_ZNS_5dsiluIffEET_T0_RKS5_EEEEvT3_mmm) ;  /* 0xffffffac28987950 */ /* 0x003fea0003c3ffff */
.L_x_13764:
        /* <DEDUP_REMOVED lines=14> */
.L_x_29756:


//--------------------- .text._ZN18transformer_engine6detail38cast_transpose_fused_kernel_notalignedILb0ELb1ELb0EfNS_16CTDBiasDActParamI13__nv_bfloat16S3_6__halffEELi2ELi2ENS_5EmptyEXadL_ZNS_5dsiluIffEET_T0_RKS6_EEEEvT3_mmm --------------------------
	.section	.text._ZN18transformer_engine6detail38cast_transpose_fused_kernel_notalignedILb0ELb1ELb0EfNS_16CTDBiasDActParamI13__nv_bfloat16S3_6__halffEELi2ELi2ENS_5EmptyEXadL_ZNS_5dsiluIffEET_T0_RKS6_EEEEvT3_mmm,"ax",@progbits
	.align	128
        .global         _ZN18transformer_engine6detail38cast_transpose_fused_kernel_notalignedILb0ELb1ELb0EfNS_16CTDBiasDActParamI13__nv_bfloat16S3_6__halffEELi2ELi2ENS_5EmptyEXadL_ZNS_5dsiluIffEET_T0_RKS6_EEEEvT3_mmm
        .type           _ZN18transformer_engine6detail38cast_transpose_fused_kernel_notalignedILb0ELb1ELb0EfNS_16CTDBiasDActParamI13__nv_bfloat16S3_6__halffEELi2ELi2ENS_5EmptyEXadL_ZNS_5dsiluIffEET_T0_RKS6_EEEEvT3_mmm,@function
        .size           _ZN18transformer_engine6detail38cast_transpose_fused_kernel_notalignedILb0ELb1ELb0EfNS_16CTDBiasDActParamI13__nv_bfloat16S3_6__halffEELi2ELi2ENS_5EmptyEXadL_ZNS_5dsiluIffEET_T0_RKS6_EEEEvT3_mmm,(.L_x_29758 - _ZN18transformer_engine6detail38cast_transpose_fused_kernel_notalignedILb0ELb1ELb0EfNS_16CTDBiasDActParamI13__nv_bfloat16S3_6__halffEELi2ELi2ENS_5EmptyEXadL_ZNS_5dsiluIffEET_T0_RKS6_EEEEvT3_mmm)
        .other          _ZN18transformer_engine6detail38cast_transpose_fused_kernel_notalignedILb0ELb1ELb0EfNS_16CTDBiasDActParamI13__nv_bfloat16S3_6__halffEELi2ELi2ENS_5EmptyEXadL_ZNS_5dsiluIffEET_T0_RKS6_EEEEvT3_mmm,@"STO_CUDA_ENTRY STV_DEFAULT"
_ZN18transformer_engine6detail38cast_transpose_fused_kernel_notalignedILb0ELb1ELb0EfNS_16CTDBiasDActParamI13__nv_bfloat16S3_6__halffEELi2ELi2ENS_5EmptyEXadL_ZNS_5dsiluIffEET_T0_RKS6_EEEEvT3_mmm:
.text._ZN18transformer_engine6detail38cast_transpose_fused_kernel_notalignedILb0ELb1ELb0EfNS_16CTDBiasDActParamI13__nv_bfloat16S3_6__halffEELi2ELi2ENS_5EmptyEXadL_ZNS_5dsiluIffEET_T0_RKS6_EEEEvT3_mmm:
        /* <DEDUP_REMOVED lines=44> */
.L_x_13765:
[----:B------:R-:W-:-:S07]  /*02c0*/  MOV R4, 0x2e0 ;  /* 0x000002e000047802 */ /* 0x000fce0000000f00 */
[----:B------:R-:W-:Y:S05]  /*02d0*/  CALL.REL.NOINC `($__internal_456_$__cuda_sm20_div_u64) ;  /* 0x0000004400bc7944 */ /* 0x000fea0003c00000 */
        /* <DEDUP_REMOVED lines=11> */
.L_x_13766:
        /* <DEDUP_REMOVED lines=149> */
[----:B------:R-:W-:Y:S05]  /*0ce0*/  CALL.REL.NOINC `($__internal_457_$__cuda_sm20_rcp_rn_f32_slowpath) ;  /* 0x0000004000587944 */ /* 0x000fea0003c00000 */
[----:B------:R-:W-:Y:S05]  /*0cf0*/  BRA `(.L_x_13769) ;  /* 0x0000000000107947 */ /* 0x000fea0003800000 */
.L_x_13768:
[----:B------:R-:W0:Y:S02]  /*0d00*/  MUFU.RCP R49, R14 ;  /* 0x0000000e00317308 */ /* 0x000e240000001000 */
[----:B0-----:R-:W-:-:S04]  /*0d10*/  FFMA R0, R14, R49, -1 ;  /* 0xbf8000000e007423 */ /* 0x001fc80000000031 */
[----:B------:R-:W-:-:S04]  /*0d20*/  FADD.FTZ R0, -R0, -RZ ;  /* 0x800000ff00007221 */ /* 0x000fc80000010100 */
[----:B------:R-:W-:-:S07]  /*0d30*/  FFMA R49, R49, R0, R49 ;  /* 0x0000000031317223 */ /* 0x000fce0000000031 */
.L_x_13769:
[----:B------:R-:W-:Y:S05]  /*0d40*/  BSYNC.RECONVERGENT B1 ;  /* 0x0000000000017941 */ /* 0x000fea0003800200 */
.L_x_13767:
        /* <DEDUP_REMOVED lines=23> */
[----:B------:R-:W-:Y:S05]  /*0ec0*/  CALL.REL.NOINC `($__internal_457_$__cuda_sm20_rcp_rn_f32_slowpath) ;  /* 0x0000003c00e07944 */ /* 0x000fea0003c00000 */
[----:B------:R-:W-:Y:S05]  /*0ed0*/  BRA `(.L_x_13772) ;  /* 0x0000000000107947 */ /* 0x000fea0003800000 */
.L_x_13771:
[----:B------:R-:W0:Y:S02]  /*0ee0*/  MUFU.RCP R49, R24 ;  /* 0x0000001800317308 */ /* 0x000e240000001000 */
[----:B0-----:R-:W-:-:S04]  /*0ef0*/  FFMA R0, R24, R49, -1 ;  /* 0xbf80000018007423 */ /* 0x001fc80000000031 */
[----:B------:R-:W-:-:S04]  /*0f00*/  FADD.FTZ R0, -R0, -RZ ;  /* 0x800000ff00007221 */ /* 0x000fc80000010100 */
[----:B------:R-:W-:-:S07]  /*0f10*/  FFMA R49, R49, R0, R49 ;  /* 0x0000000031317223 */ /* 0x000fce0000000031 */
.L_x_13772:
[----:B------:R-:W-:Y:S05]  /*0f20*/  BSYNC.RECONVERGENT B1 ;  /* 0x0000000000017941 */ /* 0x000fea0003800200 */
.L_x_13770:
        /* <DEDUP_REMOVED lines=23> */
[----:B------:R-:W-:Y:S05]  /*10a0*/  CALL.REL.NOINC `($__internal_457_$__cuda_sm20_rcp_rn_f32_slowpath) ;  /* 0x0000003c00687944 */ /* 0x000fea0003c00000 */
[----:B------:R-:W-:Y:S05]  /*10b0*/  BRA `(.L_x_13775) ;  /* 0x0000000000107947 */ /* 0x000fea0003800000 */
.L_x_13774:
[----:B------:R-:W0:Y:S02]  /*10c0*/  MUFU.RCP R49, R24 ;  /* 0x0000001800317308 */ /* 0x000e240000001000 */
[----:B0-----:R-:W-:-:S04]  /*10d0*/  FFMA R0, R24, R49, -1 ;  /* 0xbf80000018007423 */ /* 0x001fc80000000031 */
[----:B------:R-:W-:-:S04]  /*10e0*/  FADD.FTZ R0, -R0, -RZ ;  /* 0x800000ff00007221 */ /* 0x000fc80000010100 */
[----:B------:R-:W-:-:S07]  /*10f0*/  FFMA R49, R49, R0, R49 ;  /* 0x0000000031317223 */ /* 0x000fce0000000031 */
.L_x_13775:
[----:B------:R-:W-:Y:S05]  /*1100*/  BSYNC.RECONVERGENT B1 ;  /* 0x0000000000017941 */ /* 0x000fea0003800200 */
.L_x_13773:
        /* <DEDUP_REMOVED lines=25> */
.L_x_13777:
[----:B------:R-:W0:Y:S02]  /*12a0*/  MUFU.RCP R49, R14 ;  /* 0x0000000e00317308 */ /* 0x000e240000001000 */
[----:B0-----:R-:W-:-:S04]  /*12b0*/  FFMA R0, R14, R49, -1 ;  /* 0xbf8000000e007423 */ /* 0x001fc80000000031 */
[----:B------:R-:W-:-:S04]  /*12c0*/  FADD.FTZ R0, -R0, -RZ ;  /* 0x800000ff00007221 */ /* 0x000fc80000010100 */
[----:B------:R-:W-:-:S07]  /*12d0*/  FFMA R49, R49, R0, R49 ;  /* 0x0000000031317223 */ /* 0x000fce0000000031 */
.L_x_13778:
[----:B------:R-:W-:Y:S05]  /*12e0*/  BSYNC.RECONVERGENT B1 ;  /* 0x0000000000017941 */ /* 0x000fea0003800200 */
.L_x_13776:
        /* <DEDUP_REMOVED lines=15> */
[----:B------:R-:W-:Y:S01]  /*13e0*/  F2FP.F16.F32.PACK_AB R12, RZ, R12 ;  /* 0x0000000cff0c723e */ /* 0x000fe200000000ff */
        /* <DEDUP_REMOVED lines=13> */
[----:B------:R-:W-:Y:S01]  /*14c0*/  F2FP.F16.F32.PACK_AB R0, RZ, R0 ;  /* 0x00000000ff00723e */ /* 0x000fe200000000ff */
[----:B------:R-:W-:Y:S01]  /*14d0*/  @!P1 IMAD.MOV.U32 R32, RZ, RZ, RZ ;  /* 0x000000ffff209224 */ /* 0x000fe200078e00ff */
[----:B------:R-:W-:Y:S01]  /*14e0*/  F2FP.F16.F32.PACK_AB R11, RZ, R11 ;  /* 0x0000000bff0b723e */ /* 0x000fe200000000ff */
[----:B------:R-:W-:Y:S01]  /*14f0*/  IMAD.X R35, RZ, RZ, R25, P2 ;  /* 0x000000ffff237224 */ /* 0x000fe200010e0619 */
[----:B------:R-:W-:-:S02]  /*1500*/  @!P0 PRMT R12, R12, 0x5410, R0 ;  /* 0x000054100c0c8816 */ /* 0x000fc40000000000 */
[----:B------:R-:W-:Y:S01]  /*1510*/  @P1 IADD3 R8, P2, PT, R34, UR14, RZ ;  /* 0x0000000e22081c10 */ /* 0x000fe2000ff5e0ff */
[----:B------:R-:W-:Y:S01]  /*1520*/  @P1 IMAD.WIDE.U32 R42, R43, 0x3, R34 ;  /* 0x000000032b2a1825 */ /* 0x000fe200078e0022 */
[----:B------:R-:W-:Y:S01]  /*1530*/  F2FP.F16.F32.PACK_AB R24, RZ, R24 ;  /* 0x00000018ff18723e */ /* 0x000fe200000000ff */
        /* <DEDUP_REMOVED lines=53> */
[----:B------:R-:W-:Y:S05]  /*1890*/  CALL.REL.NOINC `($__internal_457_$__cuda_sm20_rcp_rn_f32_slowpath) ;  /* 0x00000034006c7944 */ /* 0x000fea0003c00000 */
[----:B------:R-:W-:Y:S05]  /*18a0*/  BRA `(.L_x_13781) ;  /* 0x0000000000107947 */ /* 0x000fea0003800000 */
.L_x_13780:
[----:B------:R-:W0:Y:S02]  /*18b0*/  MUFU.RCP R49, R40 ;  /* 0x0000002800317308 */ /* 0x000e240000001000 */
[----:B0-----:R-:W-:-:S04]  /*18c0*/  FFMA R0, R40, R49, -1 ;  /* 0xbf80000028007423 */ /* 0x001fc80000000031 */
[----:B------:R-:W-:-:S04]  /*18d0*/  FADD.FTZ R0, -R0, -RZ ;  /* 0x800000ff00007221 */ /* 0x000fc80000010100 */
[----:B------:R-:W-:-:S07]  /*18e0*/  FFMA R49, R49, R0, R49 ;  /* 0x0000000031317223 */ /* 0x000fce0000000031 */
.L_x_13781:
[----:B------:R-:W-:Y:S05]  /*18f0*/  BSYNC.RECONVERGENT B1 ;  /* 0x0000000000017941 */ /* 0x000fea0003800200 */
.L_x_13779:
        /* <DEDUP_REMOVED lines=22> */
[----:B------:R-:W-:Y:S05]  /*1a60*/  CALL.REL.NOINC `($__internal_457_$__cuda_sm20_rcp_rn_f32_slowpath) ;  /* 0x0000003000f87944 */ /* 0x000fea0003c00000 */
[----:B------:R-:W-:Y:S05]  /*1a70*/  BRA `(.L_x_13784) ;  /* 0x0000000000107947 */ /* 0x000fea0003800000 */
.L_x_13783:
[----:B------:R-:W0:Y:S02]  /*1a80*/  MUFU.RCP R49, R0 ;  /* 0x0000000000317308 */ /* 0x000e240000001000 */
[----:B0-----:R-:W-:-:S04]  /*1a90*/  FFMA R24, R0, R49, -1 ;  /* 0xbf80000000187423 */ /* 0x001fc80000000031 */
[----:B------:R-:W-:-:S04]  /*1aa0*/  FADD.FTZ R24, -R24, -RZ ;  /* 0x800000ff18187221 */ /* 0x000fc80000010100 */
[----:B------:R-:W-:-:S07]  /*1ab0*/  FFMA R49, R49, R24, R49 ;  /* 0x0000001831317223 */ /* 0x000fce0000000031 */
.L_x_13784:
[----:B------:R-:W-:Y:S05]  /*1ac0*/  BSYNC.RECONVERGENT B1 ;  /* 0x0000000000017941 */ /* 0x000fea0003800200 */
.L_x_13782:
        /* <DEDUP_REMOVED lines=22> */
[----:B------:R-:W-:Y:S05]  /*1c30*/  CALL.REL.NOINC `($__internal_457_$__cuda_sm20_rcp_rn_f32_slowpath) ;  /* 0x0000003000847944 */ /* 0x000fea0003c00000 */
[----:B------:R-:W-:Y:S05]  /*1c40*/  BRA `(.L_x_13787) ;  /* 0x0000000000107947 */ /* 0x000fea0003800000 */
.L_x_13786:
[----:B------:R-:W0:Y:S02]  /*1c50*/  MUFU.RCP R49, R0 ;  /* 0x0000000000317308 */ /* 0x000e240000001000 */
[----:B0-----:R-:W-:-:S04]  /*1c60*/  FFMA R24, R0, R49, -1 ;  /* 0xbf80000000187423 */ /* 0x001fc80000000031 */
[----:B------:R-:W-:-:S04]  /*1c70*/  FADD.FTZ R24, -R24, -RZ ;  /* 0x800000ff18187221 */ /* 0x000fc80000010100 */
[----:B------:R-:W-:-:S07]  /*1c80*/  FFMA R49, R49, R24, R49 ;  /* 0x0000001831317223 */ /* 0x000fce0000000031 */
.L_x_13787:
[----:B------:R-:W-:Y:S05]  /*1c90*/  BSYNC.RECONVERGENT B1 ;  /* 0x0000000000017941 */ /* 0x000fea0003800200 */
.L_x_13785:
        /* <DEDUP_REMOVED lines=24> */
.L_x_13789:
[----:B------:R-:W0:Y:S02]  /*1e20*/  MUFU.RCP R49, R0 ;  /* 0x0000000000317308 */ /* 0x000e240000001000 */
[----:B0-----:R-:W-:-:S04]  /*1e30*/  FFMA R4, R0, R49, -1 ;  /* 0xbf80000000047423 */ /* 0x001fc80000000031 */
[----:B------:R-:W-:-:S04]  /*1e40*/  FADD.FTZ R4, -R4, -RZ ;  /* 0x800000ff04047221 */ /* 0x000fc80000010100 */
[----:B------:R-:W-:-:S07]  /*1e50*/  FFMA R49, R49, R4, R49 ;  /* 0x0000000431317223 */ /* 0x000fce0000000031 */
.L_x_13790:
[----:B------:R-:W-:Y:S05]  /*1e60*/  BSYNC.RECONVERGENT B1 ;  /* 0x0000000000017941 */ /* 0x000fea0003800200 */
.L_x_13788:
        /* <DEDUP_REMOVED lines=13> */
[----:B------:R-:W-:-:S02]  /*1f40*/  F2FP.F16.F32.PACK_AB R38, RZ, R38 ;  /* 0x00000026ff26723e */ /* 0x000fc400000000ff */
        /* <DEDUP_REMOVED lines=12> */
[----:B------:R-:W-:-:S02]  /*2010*/  F2FP.F16.F32.PACK_AB R2, RZ, R2 ;  /* 0x00000002ff02723e */ /* 0x000fc400000000ff */
[----:B0-----:R-:W-:Y:S02]  /*2020*/  IADD3.X R47, PT, PT, RZ, UR4, R25, P2, P3 ;  /* 0x00000004ff2f7c10 */ /* 0x001fe400097e6419 */
[----:B------:R-:W-:Y:S01]  /*2030*/  F2FP.F16.F32.PACK_AB R42, RZ, R42 ;  /* 0x0000002aff2a723e */ /* 0x000fe200000000ff */
[----:B------:R-:W-:Y:S01]  /*2040*/  @UP0 UIMAD UR6, UR32, 0x3, URZ ;  /* 0x00000003200608a4 */ /* 0x000fe2000f8e02ff */
[----:B------:R-:W-:Y:S01]  /*2050*/  F2FP.F16.F32.PACK_AB R0, RZ, R0 ;  /* 0x00000000ff00723e */ /* 0x000fe200000000ff */
        /* <DEDUP_REMOVED lines=56> */
[----:B------:R-:W-:Y:S05]  /*23e0*/  CALL.REL.NOINC `($__internal_457_$__cuda_sm20_rcp_rn_f32_slowpath) ;  /* 0x0000002800987944 */ /* 0x000fea0003c00000 */
[----:B------:R-:W-:Y:S05]  /*23f0*/  BRA `(.L_x_13793) ;  /* 0x0000000000107947 */ /* 0x000fea0003800000 */
.L_x_13792:
[----:B------:R-:W0:Y:S02]  /*2400*/  MUFU.RCP R49, R24 ;  /* 0x0000001800317308 */ /* 0x000e240000001000 */
[----:B0-----:R-:W-:-:S04]  /*2410*/  FFMA R0, R24, R49, -1 ;  /* 0xbf80000018007423 */ /* 0x001fc80000000031 */
[----:B------:R-:W-:-:S04]  /*2420*/  FADD.FTZ R0, -R0, -RZ ;  /* 0x800000ff00007221 */ /* 0x000fc80000010100 */
[----:B------:R-:W-:-:S07]  /*2430*/  FFMA R49, R49, R0, R49 ;  /* 0x0000000031317223 */ /* 0x000fce0000000031 */
.L_x_13793:
[----:B------:R-:W-:Y:S05]  /*2440*/  BSYNC.RECONVERGENT B1 ;  /* 0x0000000000017941 */ /* 0x000fea0003800200 */
.L_x_13791:
        /* <DEDUP_REMOVED lines=22> */
[----:B------:R-:W-:Y:S05]  /*25b0*/  CALL.REL.NOINC `($__internal_457_$__cuda_sm20_rcp_rn_f32_slowpath) ;  /* 0x0000002800247944 */ /* 0x000fea0003c00000 */
[----:B------:R-:W-:Y:S05]  /*25c0*/  BRA `(.L_x_13796) ;  /* 0x0000000000107947 */ /* 0x000fea0003800000 */
.L_x_13795:
[----:B------:R-:W0:Y:S02]  /*25d0*/  MUFU.RCP R49, R0 ;  /* 0x0000000000317308 */ /* 0x000e240000001000 */
[----:B0-----:R-:W-:-:S04]  /*25e0*/  FFMA R24, R0, R49, -1 ;  /* 0xbf80000000187423 */ /* 0x001fc80000000031 */
[----:B------:R-:W-:-:S04]  /*25f0*/  FADD.FTZ R24, -R24, -RZ ;  /* 0x800000ff18187221 */ /* 0x000fc80000010100 */
[----:B------:R-:W-:-:S07]  /*2600*/  FFMA R49, R49, R24, R49 ;  /* 0x0000001831317223 */ /* 0x000fce0000000031 */
.L_x_13796:
[----:B------:R-:W-:Y:S05]  /*2610*/  BSYNC.RECONVERGENT B1 ;  /* 0x0000000000017941 */ /* 0x000fea0003800200 */
.L_x_13794:
        /* <DEDUP_REMOVED lines=24> */
.L_x_13798:
[----:B------:R-:W0:Y:S02]  /*27a0*/  MUFU.RCP R49, R0 ;  /* 0x0000000000317308 */ /* 0x000e240000001000 */
[----:B0-----:R-:W-:-:S04]  /*27b0*/  FFMA R24, R0, R49, -1 ;  /* 0xbf80000000187423 */ /* 0x001fc80000000031 */
[----:B------:R-:W-:-:S04]  /*27c0*/  FADD.FTZ R24, -R24, -RZ ;  /* 0x800000ff18187221 */ /* 0x000fc80000010100 */
[----:B------:R-:W-:-:S07]  /*27d0*/  FFMA R49, R49, R24, R49 ;  /* 0x0000001831317223 */ /* 0x000fce0000000031 */
.L_x_13799:
[----:B------:R-:W-:Y:S05]  /*27e0*/  BSYNC.RECONVERGENT B1 ;  /* 0x0000000000017941 */ /* 0x000fea0003800200 */
.L_x_13797:
        /* <DEDUP_REMOVED lines=24> */
.L_x_13801:
[----:B------:R-:W0:Y:S02]  /*2970*/  MUFU.RCP R49, R0 ;  /* 0x0000000000317308 */ /* 0x000e240000001000 */
[----:B0-----:R-:W-:-:S04]  /*2980*/  FFMA R10, R0, R49, -1 ;  /* 0xbf800000000a7423 */ /* 0x001fc80000000031 */
[----:B------:R-:W-:-:S04]  /*2990*/  FADD.FTZ R10, -R10, -RZ ;  /* 0x800000ff0a0a7221 */ /* 0x000fc80000010100 */
[----:B------:R-:W-:-:S07]  /*29a0*/  FFMA R49, R49, R10, R49 ;  /* 0x0000000a31317223 */ /* 0x000fce0000000031 */
.L_x_13802:
[----:B------:R-:W-:Y:S05]  /*29b0*/  BSYNC.RECONVERGENT B1 ;  /* 0x0000000000017941 */ /* 0x000fea0003800200 */
.L_x_13800:
        /* <DEDUP_REMOVED lines=11> */
[----:B------:R-:W-:Y:S01]  /*2a70*/  F2FP.F16.F32.PACK_AB R10, RZ, R10 ;  /* 0x0000000aff0a723e */ /* 0x000fe200000000ff */
        /* <DEDUP_REMOVED lines=15> */
[----:B------:R-:W-:Y:S02]  /*2b70*/  F2FP.F16.F32.PACK_AB R6, RZ, R6 ;  /* 0x00000006ff06723e */ /* 0x000fe400000000ff */
[----:B------:R-:W-:Y:S02]  /*2b80*/  @!P0 IADD3.X R33, PT, PT, R33, UR32, RZ, P1, !PT ;  /* 0x0000002021218c10 */ /* 0x000fe40008ffe4ff */
[----:B------:R-:W-:Y:S01]  /*2b90*/  @!P0 LEA R44, P1, R30, UR8, 0x2 ;  /* 0x000000081e2c8c11 */ /* 0x000fe2000f8210ff */
[----:B------:R-:W1:Y:S01]  /*2ba0*/  MUFU.EX2 R13, R13 ;  /* 0x0000000d000d7308 */ /* 0x000e620000000800 */
[----:B------:R-:W-:-:S02]  /*2bb0*/  F2FP.F16.F32.PACK_AB R7, RZ, R7 ;  /* 0x00000007ff07723e */ /* 0x000fc400000000ff */
[----:B------:R-:W-:Y:S02]  /*2bc0*/  F2FP.F16.F32.PACK_AB R24, RZ, R29 ;  /* 0x0000001dff18723e */ /* 0x000fe400000000ff */
        /* <DEDUP_REMOVED lines=17> */
[----:B------:R-:W-:Y:S05]  /*2ce0*/  CALL.REL.NOINC `($__internal_457_$__cuda_sm20_rcp_rn_f32_slowpath) ;  /* 0x0000002000587944 */ /* 0x000fea0003c00000 */
[----:B------:R-:W-:Y:S05]  /*2cf0*/  BRA `(.L_x_13805) ;  /* 0x0000000000107947 */ /* 0x000fea0003800000 */
.L_x_13804:
[----:B------:R-:W0:Y:S02]  /*2d00*/  MUFU.RCP R0, R13 ;  /* 0x0000000d00007308 */ /* 0x000e240000001000 */
[----:B0-----:R-:W-:-:S04]  /*2d10*/  FFMA R24, R13, R0, -1 ;  /* 0xbf8000000d187423 */ /* 0x001fc80000000000 */
[----:B------:R-:W-:-:S04]  /*2d20*/  FADD.FTZ R49, -R24, -RZ ;  /* 0x800000ff18317221 */ /* 0x000fc80000010100 */
[----:B------:R-:W-:-:S07]  /*2d30*/  FFMA R49, R0, R49, R0 ;  /* 0x0000003100317223 */ /* 0x000fce0000000000 */
.L_x_13805:
[----:B------:R-:W-:Y:S05]  /*2d40*/  BSYNC.RECONVERGENT B1 ;  /* 0x0000000000017941 */ /* 0x000fea0003800200 */
.L_x_13803:
        /* <DEDUP_REMOVED lines=23> */
[----:B------:R-:W-:Y:S05]  /*2ec0*/  CALL.REL.NOINC `($__internal_457_$__cuda_sm20_rcp_rn_f32_slowpath) ;  /* 0x0000001c00e07944 */ /* 0x000fea0003c00000 */
[----:B------:R-:W-:Y:S05]  /*2ed0*/  BRA `(.L_x_13808) ;  /* 0x0000000000107947 */ /* 0x000fea0003800000 */
.L_x_13807:
[----:B------:R-:W0:Y:S02]  /*2ee0*/  MUFU.RCP R49, R30 ;  /* 0x0000001e00317308 */ /* 0x000e240000001000 */
[----:B0-----:R-:W-:-:S04]  /*2ef0*/  FFMA R0, R30, R49, -1 ;  /* 0xbf8000001e007423 */ /* 0x001fc80000000031 */
[----:B------:R-:W-:-:S04]  /*2f00*/  FADD.FTZ R0, -R0, -RZ ;  /* 0x800000ff00007221 */ /* 0x000fc80000010100 */
[----:B------:R-:W-:-:S07]  /*2f10*/  FFMA R49, R49, R0, R49 ;  /* 0x0000000031317223 */ /* 0x000fce0000000031 */
.L_x_13808:
[----:B------:R-:W-:Y:S05]  /*2f20*/  BSYNC.RECONVERGENT B1 ;  /* 0x0000000000017941 */ /* 0x000fea0003800200 */
.L_x_13806:
        /* <DEDUP_REMOVED lines=25> */
.L_x_13810:
[----:B------:R-:W0:Y:S02]  /*30c0*/  MUFU.RCP R49, R30 ;  /* 0x0000001e00317308 */ /* 0x000e240000001000 */
[----:B0-----:R-:W-:-:S04]  /*30d0*/  FFMA R0, R30, R49, -1 ;  /* 0xbf8000001e007423 */ /* 0x001fc80000000031 */
[----:B------:R-:W-:-:S04]  /*30e0*/  FADD.FTZ R0, -R0, -RZ ;  /* 0x800000ff00007221 */ /* 0x000fc80000010100 */
[----:B------:R-:W-:-:S07]  /*30f0*/  FFMA R49, R49, R0, R49 ;  /* 0x0000000031317223 */ /* 0x000fce0000000031 */
.L_x_13811:
[----:B------:R-:W-:Y:S05]  /*3100*/  BSYNC.RECONVERGENT B1 ;  /* 0x0000000000017941 */ /* 0x000fea0003800200 */
.L_x_13809:
        /* <DEDUP_REMOVED lines=25> */
.L_x_13813:
[----:B------:R-:W0:Y:S02]  /*32a0*/  MUFU.RCP R49, R30 ;  /* 0x0000001e00317308 */ /* 0x000e240000001000 */
[----:B0-----:R-:W-:-:S04]  /*32b0*/  FFMA R0, R30, R49, -1 ;  /* 0xbf8000001e007423 */ /* 0x001fc80000000031 */
[----:B------:R-:W-:-:S04]  /*32c0*/  FADD.FTZ R0, -R0, -RZ ;  /* 0x800000ff00007221 */ /* 0x000fc80000010100 */
[----:B------:R-:W-:-:S07]  /*32d0*/  FFMA R49, R49, R0, R49 ;  /* 0x0000000031317223 */ /* 0x000fce0000000031 */
.L_x_13814:
[----:B------:R-:W-:Y:S05]  /*32e0*/  BSYNC.RECONVERGENT B1 ;  /* 0x0000000000017941 */ /* 0x000fea0003800200 */
.L_x_13812:
        /* <DEDUP_REMOVED lines=10> */
[----:B------:R-:W-:Y:S01]  /*3390*/  F2FP.F16.F32.PACK_AB R31, RZ, R31 ;  /* 0x0000001fff1f723e */ /* 0x000fe200000000ff */
        /* <DEDUP_REMOVED lines=11> */
[----:B------:R-:W-:Y:S01]  /*3450*/  F2FP.F16.F32.PACK_AB R3, RZ, R3 ;  /* 0x00000003ff03723e */ /* 0x000fe200000000ff */
[----:B------:R-:W-:Y:S01]  /*3460*/  BSSY.RECONVERGENT B0, `(.L_x_13815) ;  /* 0x000008f000007945 */ /* 0x000fe20003800200 */
[----:B------:R-:W-:-:S02]  /*3470*/  @!P0 LEA.HI.X R29, R8, UR9, R47, 0x2, P1 ;  /* 0x00000009081d8c11 */ /* 0x000fc400088f142f */
[----:B------:R-:W-:Y:S02]  /*3480*/  @!P0 PRMT R31, R31, 0x5410, R3 ;  /* 0x000054101f1f8816 */ /* 0x000fe40000000003 */
[----:B------:R-:W-:Y:S01]  /*3490*/  F2FP.F16.F32.PACK_AB R2, RZ, R2 ;  /* 0x00000002ff02723e */ /* 0x000fe200000000ff */
        /* <DEDUP_REMOVED lines=18> */
[----:B------:R-:W-:Y:S01]  /*35c0*/  F2FP.F16.F32.PACK_AB R8, RZ, R4 ;  /* 0x00000004ff08723e */ /* 0x000fe200000000ff */
        /* <DEDUP_REMOVED lines=35> */
.L_x_13819:
        /* <DEDUP_REMOVED lines=48> */
.L_x_13818:
[----:B------:R-:W-:Y:S05]  /*3b00*/  BSYNC.RECONVERGENT B1 ;  /* 0x0000000000017941 */ /* 0x000fea0003800200 */
.L_x_13817:
        /* <DEDUP_REMOVED lines=36> */
.L_x_13816:
[----:B------:R-:W-:Y:S05]  /*3d50*/  BSYNC.RECONVERGENT B0 ;  /* 0x0000000000007941 */ /* 0x000fea0003800200 */
.L_x_13815:
        /* <DEDUP_REMOVED lines=26> */
.L_x_13824:
        /* <DEDUP_REMOVED lines=48> */
.L_x_13823:
[----:B------:R-:W-:Y:S05]  /*4200*/  BSYNC.RECONVERGENT B1 ;  /* 0x0000000000017941 */ /* 0x000fea0003800200 */
.L_x_13822:
        /* <DEDUP_REMOVED lines=36> */
.L_x_13821:
[----:B------:R-:W-:Y:S05]  /*4450*/  BSYNC.RECONVERGENT B0 ;  /* 0x0000000000007941 */ /* 0x000fea0003800200 */
.L_x_13820:
        /* <DEDUP_REMOVED lines=39> */
.L_x_13833:
[----:B------:R-:W-:Y:S02]  /*46d0*/  ISETP.NE.AND P0, PT, R23, RZ, PT ;  /* 0x000000ff1700720c */ /* 0x000fe40003f05270 */
[----:B-1----:R-:W-:-:S11]  /*46e0*/  FMNMX R5, R2, R5, !PT ;  /* 0x0000000502057209 */ /* 0x002fd60007800000 */
[----:B------:R-:W-:Y:S05]  /*46f0*/  @P0 BRA `(.L_x_13826) ;  /* 0x0000000000080947 */ /* 0x000fea0003800000 */
[----:B0-----:R-:W0:Y:S02]  /*4700*/  LDC.64 R2, c[0x0][0x3a8] ;  /* 0x0000ea00ff027b82 */ /* 0x001e240000000a00 */
[----:B0-----:R1:W-:Y:S02]  /*4710*/  REDG.E.MAX.S32.STRONG.GPU desc[UR26][R2.64], R5 ;  /* 0x000000050200798e */ /* 0x0013e4000d12e31a */
.L_x_13826:
[----:B------:R-:W-:Y:S05]  /*4720*/  BSYNC B0 ;  /* 0x0000000000007941 */ /* 0x000fea0003800000 */
.L_x_13825:
        /* <DEDUP_REMOVED lines=11> */
[----:B012---:R-:W-:Y:S05]  /*47e0*/  CALL.REL.NOINC `($__internal_457_$__cuda_sm20_rcp_rn_f32_slowpath) ;  /* 0x0000000400987944 */ /* 0x007fea0003c00000 */
[----:B------:R-:W-:Y:S05]  /*47f0*/  BRA `(.L_x_13829) ;  /* 0x0000000000147947 */ /* 0x000fea0003800000 */
.L_x_13828:
[----:B------:R-:W3:Y:S01]  /*4800*/  MUFU.RCP R49, UR5 ;  /* 0x0000000500317d08 */ /* 0x000ee20008001000 */
[----:B------:R-:W-:-:S04]  /*4810*/  IMAD.U32 R0, RZ, RZ, UR5 ;  /* 0x00000005ff007e24 */ /* 0x000fc8000f8e00ff */
[----:B---3--:R-:W-:-:S04]  /*4820*/  FFMA R0, R49, R0, -1 ;  /* 0xbf80000031007423 */ /* 0x008fc80000000000 */
[----:B------:R-:W-:-:S04]  /*4830*/  FADD.FTZ R0, -R0, -RZ ;  /* 0x800000ff00007221 */ /* 0x000fc80000010100 */
[----:B------:R-:W-:-:S07]  /*4840*/  FFMA R49, R49, R0, R49 ;  /* 0x0000000031317223 */ /* 0x000fce0000000031 */
.L_x_13829:
[----:B012---:R-:W0:Y:S02]  /*4850*/  LDC.64 R2, c[0x0][0x3b0] ;  /* 0x0000ec00ff027b82 */ /* 0x007e240000000a00 */
[----:B0-----:R-:W-:Y:S01]  /*4860*/  STG.E desc[UR26][R2.64], R49 ;  /* 0x0000003102007986 */ /* 0x001fe2000c10191a */
[----:B------:R-:W-:Y:S05]  /*4870*/  EXIT ;  /* 0x000000000000794d */ /* 0x000fea0003800000 */
.L_x_13827:
[----:B------:R-:W-:Y:S01]  /*4880*/  MOV R7, 0x4 ;  /* 0x0000000400077802 */ /* 0x000fe20000000f00 */
[----:B------:R-:W-:Y:S02]  /*4890*/  IMAD.MOV.U32 R9, RZ, RZ, 0x1f ;  /* 0x0000001fff097424 */ /* 0x000fe400078e00ff */
[----:B------:R-:W-:-:S07]  /*48a0*/  IMAD.MOV.U32 R4, RZ, RZ, -0x1 ;  /* 0xffffffffff047424 */ /* 0x000fce00078e00ff */
[----:B01----:R-:W-:Y:S05]  /*48b0*/  WARPSYNC.COLLECTIVE R4, `(.L_x_13830) ;  /* 0x0000000004087348 */ /* 0x003fea0003c00000 */
[----:B-1----:R1:W2:Y:S02]  /*48c0*/  SHFL.DOWN P0, R5, R0, R7, R9 ;  /* 0x0800000700057389 */ /* 0x0022a40000000009 */
[----:B012---:R-:W-:Y:S05]  /*48d0*/  ENDCOLLECTIVE ;  /* 0x000000000000791b */ /* 0x007fea0003800000 */
.L_x_13830:
[----:B------:R-:W-:Y:S02]  /*48e0*/  IMAD.MOV.U32 R7, RZ, RZ, 0x2 ;  /* 0x00000002ff077424 */ /* 0x000fe400078e00ff */
[----:B------:R-:W-:-:S05]  /*48f0*/  IMAD.MOV.U32 R3, RZ, RZ, R5 ;  /* 0x000000ffff037224 */ /* 0x000fca00078e0005 */
[----:B------:R-:W-:-:S04]  /*4900*/  FMNMX R3, R3, R0, !PT ;  /* 0x0000000003037209 */ /* 0x000fc80007800000 */
[----:B------:R-:W-:-:S07]  /*4910*/  MOV R0, R3 ;  /* 0x0000000300007202 */ /* 0x000fce0000000f00 */
[----:B------:R-:W-:Y:S05]  /*4920*/  WARPSYNC.COLLECTIVE R4, `(.L_x_13831) ;  /* 0x0000000004087348 */ /* 0x000fea0003c00000 */
[----:B------:R0:W1:Y:S02]  /*4930*/  SHFL.DOWN P0, R5, R0, R7, R9 ;  /* 0x0800000700057389 */ /* 0x0000640000000009 */
[----:B01----:R-:W-:Y:S05]  /*4940*/  ENDCOLLECTIVE ;  /* 0x000000000000791b */ /* 0x003fea0003800000 */
.L_x_13831:
[----:B------:R-:W-:Y:S01]  /*4950*/  MOV R7, 0x1 ;  /* 0x0000000100077802 */ /* 0x000fe20000000f00 */
[----:B------:R-:W-:-:S05]  /*4960*/  IMAD.MOV.U32 R2, RZ, RZ, R5 ;  /* 0x000000ffff027224 */ /* 0x000fca00078e0005 */
[----:B------:R-:W-:-:S05]  /*4970*/  FMNMX R2, R3, R2, !PT ;  /* 0x0000000203027209 */ /* 0x000fca0007800000 */
[----:B------:R-:W-:-:S07]  /*4980*/  IMAD.MOV.U32 R0, RZ, RZ, R2 ;  /* 0x000000ffff007224 */ /* 0x000fce00078e0002 */
[----:B------:R-:W-:Y:S05]  /*4990*/  WARPSYNC.COLLECTIVE R4, `(.L_x_13832) ;  /* 0x0000000004087348 */ /* 0x000fea0003c00000 */
[----:B------:R0:W1:Y:S02]  /*49a0*/  SHFL.DOWN P0, R5, R0, R7, R9 ;  /* 0x0800000700057389 */ /* 0x0000640000000009 */
[----:B01----:R-:W-:Y:S05]  /*49b0*/  ENDCOLLECTIVE ;  /* 0x000000000000791b */ /* 0x003fea0003800000 */
.L_x_13832:
[----:B------:R-:W-:Y:S05]  /*49c0*/  BRA `(.L_x_13833) ;  /* 0xfffffffc00407947 */ /* 0x000fea000383ffff */
        .weak           $__internal_456_$__cuda_sm20_div_u64
        .type           $__internal_456_$__cuda_sm20_div_u64,@function
        .size           $__internal_456_$__cuda_sm20_div_u64,($__internal_457_$__cuda_sm20_rcp_rn_f32_slowpath - $__internal_456_$__cuda_sm20_div_u64)
$__internal_456_$__cuda_sm20_div_u64:
        /* <DEDUP_REMOVED lines=71> */
[----:B------:R-:W-:Y:S11]  /*4e40*/  RET.REL.NODEC R2 `(_ZN18transformer_engine6detail38cast_transpose_fused_kernel_notalignedILb0ELb1ELb0EfNS_16CTDBiasDActParamI13__nv_bfloat16S3_6__halffEELi2ELi2ENS_5EmptyEXadL_ZNS_5dsiluIffEET_T0_RKS6_EEEEvT3_mmm) ;  /* 0xffffffb0026c7950 */ /* 0x000ff60003c3ffff */
        .weak           $__internal_457_$__cuda_sm20_rcp_rn_f32_slowpath
        .type           $__internal_457_$__cuda_sm20_rcp_rn_f32_slowpath,@function
        .size           $__internal_457_$__cuda_sm20_rcp_rn_f32_slowpath,(.L_x_29758 - $__internal_457_$__cuda_sm20_rcp_rn_f32_slowpath)
$__internal_457_$__cuda_sm20_rcp_rn_f32_slowpath:
        /* <DEDUP_REMOVED lines=15> */
.L_x_13835:
        /* <DEDUP_REMOVED lines=33> */
.L_x_13837:
[----:B------:R0:W1:Y:S02]  /*5150*/  MUFU.RCP R49, R0 ;  /* 0x0000000000317308 */ /* 0x0000640000001000 */
.L_x_13836:
[----:B------:R-:W-:Y:S05]  /*5160*/  BSYNC B0 ;  /* 0x0000000000007941 */ /* 0x000fea0003800000 */
.L_x_13834:
[----:B------:R-:W-:Y:S02]  /*5170*/  IMAD.MOV.U32 R40, RZ, RZ, R24 ;  /* 0x000000ffff287224 */ /* 0x000fe400078e0018 */
[----:B------:R-:W-:-:S04]  /*5180*/  IMAD.MOV.U32 R41, RZ, RZ, 0x0 ;  /* 0x00000000ff297424 */ /* 0x000fc800078e00ff */
[----:B01----:R-:W-:Y:S05]  /*5190*/  RET.REL.NODEC R40 `(_ZN18transformer_engine6detail38cast_transpose_fused_kernel_notalignedILb0ELb1ELb0EfNS_16CTDBiasDActParamI13__nv_bfloat16S3_6__halffEELi2ELi2ENS_5EmptyEXadL_ZNS_5dsiluIffEET_T0_RKS6_EEEEvT3_mmm) ;  /* 0xffffffac28987950 */ /* 0x003fea0003c3ffff */
.L_x_13838:
        /* <DEDUP_REMOVED lines=14> */
.L_x_29758:


//--------------------- .text._ZN18transformer_engine6detail38cast_transpose_fused_kernel_notalignedILb0ELb1ELb0EfNS_16CTDBiasDActParamI13__nv_bfloat16S3_ffEELi2ELi1ENS_5EmptyEXadL_ZNS_5dsiluIffEET_T0_RKS5_EEEEvT3_mmm --------------------------
	.section	.text._ZN18transformer_engine6detail38cast_transpose_fused_kernel_notalignedILb0ELb1ELb0EfNS_16CTDBiasDActParamI13__nv_bfloat16S3_ffEELi2ELi1ENS_5EmptyEXadL_ZNS_5dsiluIffEET_T0_RKS5_EEEEvT3_mmm,"ax",@progbits
	.align	128
        .global         _ZN18transformer_engine6detail38cast_transpose_fused_kernel_notalignedILb0ELb1ELb0EfNS_16CTDBiasDActParamI13__nv_bfloat16S3_ffEELi2ELi1ENS_5EmptyEXadL_ZNS_5dsiluIffEET_T0_RKS5_EEEEvT3_mmm
        .type           _ZN18transformer_engine6detail38cast_transpose_fused_kernel_notalignedILb0ELb1ELb0EfNS_16CTDBiasDActParamI13__nv_bfloat16S3_ffEELi2ELi1ENS_5EmptyEXadL_ZNS_5dsiluIffEET_T0_RKS5_EEEEvT3_mmm,@function
        .size           _ZN18transformer_engine6detail38cast_transpose_fused_kernel_notalignedILb0ELb1ELb0EfNS_16CTDBiasDActParamI13__nv_bfloat16S3_ffEELi2ELi1ENS_5EmptyEXadL_ZNS_5dsiluIffEET_T0_RKS5_EEEEvT3_mmm,(.L_x_29760 - _ZN18transformer_engine6detail38cast_transpose_fused_kernel_notalignedILb0ELb1ELb0EfNS_16CTDBiasDActParamI13__nv_bfloat16S3_ffEELi2ELi1ENS_5EmptyEXadL_ZNS_5dsiluIffEET_T0_RKS5_EEEEvT3_mmm)
        .other          _ZN18transformer_engine6detail38cast_transpose_fused_kernel_notalignedILb0ELb1ELb0EfNS_16CTDBiasDActParamI13__nv_bfloat16S3_ffEELi2ELi1ENS_5EmptyEXadL_ZNS_5dsiluIffEET_T0_RKS5_EEEEvT3_mmm,@"STO_CUDA_ENTRY STV_DEFAULT"
_ZN18transformer_engine6detail38cast_transpose_fused_kernel_notalignedILb0ELb1ELb0EfNS_16CTDBiasDActParamI13__nv_bfloat16S3_ffEELi2ELi1ENS_5EmptyEXadL_ZNS_5dsiluIffEET_T0_RKS5_EEEEvT3_mmm:
.text._ZN18transformer_engine6detail38cast_transpose_fused_kernel_notalignedILb0ELb1ELb0EfNS_16CTDBiasDActParamI13__nv_bfloat16S3_ffEELi2ELi1ENS_5EmptyEXadL_ZNS_5dsiluIffEET_T0_RKS5_EEEEvT3_mmm:
        /* <DEDUP_REMOVED lines=43> */
.L_x_13839:
[----:B------:R-:W-:-:S07]  /*02b0*/  MOV R4, 0x2d0 ;  /* 0x000002d000047802 */ /* 0x000fce0000000f00 */
[----:B------:R-:W-:Y:S05]  /*02c0*/  CALL.REL.NOINC `($__internal_458_$__cuda_sm20_div_u64) ;  /* 0x00000030004c7944 */ /* 0x000fea0003c00000 */
        /* <DEDUP_REMOVED lines=11> */
.L_x_13840:
        /* <DEDUP_REMOVED lines=35> */
[----:B------:R-:W-:Y:S02]  /*05b0*/  ULEA.HI.X UR14, UR14, UR20, UR5, 0x5, UP0 ;  /* 0x000000140e0e7291 */ /* 0x000fe400080f2c05 */
[----:B0-----:R-:W-:Y:S02]  /*05c0*/  UIADD3 UR22, UP0, UPT, UR4, UR10, URZ ;  /* 0x0000000a04167290 */ /* 0x001fe4000ff1e0ff */
[----:B------:R-:W-:Y:S01]  /*05d0*/  @P1 IADD3 R8, P0, PT, R14, R28, RZ ;  /* 0x0000001c0e081210 */ /* 0x000fe20007f1e0ff */
[----:B------:R-:W-:Y:S01]  /*05e0*/  USHF.L.U64.HI UR5, UR7, 0x1, UR14 ;  /* 0x0000000107057899 */ /* 0x000fe2000801020e */
[----:B------:R-:W-:-:S03]  /*05f0*/  @!P1 IMAD.MOV.U32 R0, RZ, RZ, RZ ;  /* 0x000000ffff009224 */ /* 0x000fc600078e00ff */
[----:B------:R-:W-:Y:S01]  /*0600*/  @P1 IMAD.X R3, RZ, RZ, R13, P0 ;  /* 0x000000ffff031224 */ /* 0x000fe200000e060d */
[----:B------:R-:W-:Y:S01]  /*0610*/  UIADD3.X UR23, UPT, UPT, UR5, UR11, URZ, UP0, !UPT ;  /* 0x0000000b05177290 */ /* 0x000fe200087fe4ff */
[C---:B------:R-:W-:Y:S01]  /*0620*/  @P1 IMAD.SHL.U32 R16, R8.reuse, 0x4, RZ ;  /* 0x0000000408101824 */ /* 0x040fe200078e00ff */
[----:B------:R-:W0:Y:S02]  /*0630*/  LDCU.64 UR10, c[0x0][0x3a0] ;  /* 0x00007400ff0a77ac */ /* 0x000e240008000a00 */
[----:B------:R-:W-:Y:S02]  /*0640*/  @P1 SHF.L.U64.HI R8, R8, 0x2, R3 ;  /* 0x0000000208081819 */ /* 0x000fe40000010203 */
[----:B------:R-:W-:-:S04]  /*0650*/  @P1 IADD3 R4, P0, PT, R16, UR22, RZ ;  /* 0x0000001610041c10 */ /* 0x000fc8000ff1e0ff */
[----:B------:R-:W-:-:S05]  /*0660*/  @P1 IADD3.X R5, PT, PT, R8, UR23, RZ, P0, !PT ;  /* 0x0000001708051c10 */ /* 0x000fca00087fe4ff */
[----:B--2---:R1:W2:Y:S01]  /*0670*/  @P1 LDG.E R0, desc[UR24][R4.64] ;  /* 0x0000001804001981 */ /* 0x0042a2000c1e1900 */
[----:B------:R-:W-:Y:S01]  /*0680*/  VIADD R2, R11, 0xffffffff ;  /* 0xffffffff0b027836 */ /* 0x000fe20000000000 */
[----:B------:R-:W-:Y:S01]  /*0690*/  IADD3 R7, PT, PT, R18, 0x1, RZ ;  /* 0x0000000112077810 */ /* 0x000fe20007ffe0ff */
[----:B------:R-:W-:Y:S01]  /*06a0*/  UIADD3 UR15, UP0, UPT, UR4, UR8, URZ ;  /* 0x00000008040f7290 */ /* 0x000fe2000ff1e0ff */
[----:B0-----:R-:W-:Y:S02]  /*06b0*/  ISETP.NE.U32.AND P2, PT, RZ, UR10, PT ;  /* 0x0000000aff007c0c */ /* 0x001fe4000bf45070 */
[----:B------:R-:W-:Y:S01]  /*06c0*/  LOP3.LUT R2, R2, 0x1f, RZ, 0xc0, !PT ;  /* 0x0000001f02027812 */ /* 0x000fe200078ec0ff */
[----:B------:R-:W-:Y:S01]  /*06d0*/  UIADD3.X UR20, UPT, UPT, UR5, UR9, URZ, UP0, !UPT ;  /* 0x0000000905147290 */ /* 0x000fe200087fe4ff */
[----:B------:R-:W-:Y:S01]  /*06e0*/  ISETP.NE.AND.EX P2, PT, RZ, UR11, PT, P2 ;  /* 0x0000000bff007c0c */ /* 0x000fe2000bf45320 */
[----:B------:R-:W-:Y:S01]  /*06f0*/  IMAD.MOV.U32 R15, RZ, RZ, 0x3bbb989d ;  /* 0x3bbb989dff0f7424 */ /* 0x000fe200078e00ff */
[----:B------:R-:W-:Y:S01]  /*0700*/  ISETP.GE.U32.AND P0, PT, R2, UR26, PT ;  /* 0x0000001a02007c0c */ /* 0x000fe2000bf06070 */
[----:B------:R-:W-:Y:S01]  /*0710*/  IMAD.MOV.U32 R23, RZ, RZ, 0x437c0000 ;  /* 0x437c0000ff177424 */ /* 0x000fe200078e00ff */
[----:B------:R-:W0:Y:S02]  /*0720*/  LDCU.128 UR8, c[0x0][0x390] ;  /* 0x00007200ff0877ac */ /* 0x000e240008000c00 */
[----:B------:R-:W-:-:S07]  /*0730*/  ISETP.GE.U32.OR P3, PT, R7, UR27, P0 ;  /* 0x0000001b07007c0c */ /* 0x000fce0008766470 */
[----:B------:R-:W3:Y:S06]  /*0740*/  @P2 LDC.64 R20, c[0x0][0x3a0] ;  /* 0x0000e800ff142b82 */ /* 0x000eec0000000a00 */
[----:B------:R-:W-:-:S04]  /*0750*/  @!P3 IADD3 R3, P4, P5, R2, UR17, R28 ;  /* 0x000000110203bc10 */ /* 0x000fc8000fd9e01c */
[----:B------:R-:W-:Y:S01]  /*0760*/  @!P3 IADD3.X R6, PT, PT, RZ, UR28, R13, P4, P5 ;  /* 0x0000001cff06bc10 */ /* 0x000fe2000a7ea40d */
[C---:B-1----:R-:W-:Y:S01]  /*0770*/  @!P3 IMAD.SHL.U32 R4, R3.reuse, 0x4, RZ ;  /* 0x000000040304b824 */ /* 0x042fe200078e00ff */
[----:B------:R-:W-:Y:S02]  /*0780*/  @P1 IADD3 R16, P4, PT, R16, UR15, RZ ;  /* 0x0000000f10101c10 */ /* 0x000fe4000ff9e0ff */
[----:B------:R-:W-:Y:S01]  /*0790*/  @!P3 SHF.L.U64.HI R5, R3, 0x2, R6 ;  /* 0x000000020305b819 */ /* 0x000fe20000010206 */
[----:B------:R-:W-:Y:S01]  /*07a0*/  @!P1 IMAD.MOV.U32 R3, RZ, RZ, RZ ;  /* 0x000000ffff039224 */ /* 0x000fe200078e00ff */
[----:B------:R-:W-:Y:S02]  /*07b0*/  @P1 IADD3.X R17, PT, PT, R8, UR20, RZ, P4, !PT ;  /* 0x0000001408111c10 */ /* 0x000fe4000a7fe4ff */
[C---:B------:R-:W-:Y:S02]  /*07c0*/  @!P3 IADD3 R8, P4, PT, R4.reuse, UR15, RZ ;  /* 0x0000000f0408bc10 */ /* 0x040fe4000ff9e0ff */
[----:B------:R-:W-:Y:S01]  /*07d0*/  @!P3 IADD3 R4, P5, PT, R4, UR22, RZ ;  /* 0x000000160404bc10 */ /* 0x000fe2000ffbe0ff */
[----:B------:R1:W4:Y:S01]  /*07e0*/  @P1 LDG.E R3, desc[UR24][R16.64] ;  /* 0x0000001810031981 */ /* 0x000322000c1e1900 */
[----:B------:R-:W-:-:S02]  /*07f0*/  @!P3 IADD3.X R9, PT, PT, R5, UR20, RZ, P4, !PT ;  /* 0x000000140509bc10 */ /* 0x000fc4000a7fe4ff */
[----:B------:R-:W-:Y:S01]  /*0800*/  @!P3 IADD3.X R5, PT, PT, R5, UR23, RZ, P5, !PT ;  /* 0x000000170505bc10 */ /* 0x000fe2000affe4ff */
[----:B---3--:R-:W3:Y:S04]  /*0810*/  @P2 LDG.E R20, desc[UR24][R20.64] ;  /* 0x0000001814142981 */ /* 0x008ee8000c1e1900 */
[----:B------:R-:W5:Y:S04]  /*0820*/  @!P3 LDG.E R6, desc[UR24][R8.64] ;  /* 0x000000180806b981 */ /* 0x000f68000c1e1900 */
[----:B------:R1:W5:Y:S01]  /*0830*/  @!P3 LDG.E R5, desc[UR24][R4.64] ;  /* 0x000000180405b981 */ /* 0x000362000c1e1900 */
[----:B------:R-:W-:-:S02]  /*0840*/  UIMAD UR6, UR6, UR12, URZ ;  /* 0x0000000c060672a4 */ /* 0x000fc4000f8e02ff */
[----:B------:R-:W-:Y:S02]  /*0850*/  UIMAD.WIDE.U32 UR4, UR21, UR12, URZ ;  /* 0x0000000c150472a5 */ /* 0x000fe4000f8e00ff */
[----:B------:R-:W-:Y:S02]  /*0860*/  UIMAD UR13, UR21, UR13, UR6 ;  /* 0x0000000d150d72a4 */ /* 0x000fe4000f8e0206 */
[----:B------:R-:W-:Y:S02]  /*0870*/  ULEA UR6, UP0, UR4, UR18, 0x6 ;  /* 0x0000001204067291 */ /* 0x000fe4000f8030ff */
[----:B------:R-:W-:Y:S02]  /*0880*/  UIADD3 UR5, UPT, UPT, UR5, UR13, URZ ;  /* 0x0000000d05057290 */ /* 0x000fe4000fffe0ff */
[----:B0-----:R-:W-:Y:S02]  /*0890*/  ULEA UR10, UP2, UR6, UR10, 0x2 ;  /* 0x0000000a060a7291 */ /* 0x001fe4000f8410ff */
[----:B------:R-:W-:-:S02]  /*08a0*/  ULEA.HI.X UR4, UR4, UR19, UR5, 0x6, UP0 ;  /* 0x0000001304047291 */ /* 0x000fc400080f3405 */
[----:B------:R-:W-:Y:S02]  /*08b0*/  ULEA UR8, UP1, UR7, UR8, 0x2 ;  /* 0x0000000807087291 */ /* 0x000fe4000f8210ff */
[----:B------:R-:W-:Y:S01]  /*08c0*/  ULEA.HI.X UR11, UR6, UR11, UR4, 0x2, UP2 ;  /* 0x0000000b060b7291 */ /* 0x000fe200090f1404 */
[----:B------:R-:W-:Y:S01]  /*08d0*/  BSSY.RECONVERGENT B0, `(.L_x_13841) ;  /* 0x0000020000007945 */ /* 0x000fe20003800200 */
[----:B------:R-:W-:Y:S01]  /*08e0*/  ULEA.HI.X UR9, UR7, UR9, UR14, 0x2, UP1 ;  /* 0x0000000907097291 */ /* 0x000fe200088f140e */
[----:B------:R-:W-:Y:S01]  /*08f0*/  UMOV UR6, 0x3f800000 ;  /* 0x3f80000000067882 */ /* 0x000fe20000000000 */
        /* <DEDUP_REMOVED lines=12> */
[----:B------:R-:W-:Y:S01]  /*09c0*/  @P3 IMAD.MOV.U32 R5, RZ, RZ, RZ ;  /* 0x000000ffff053224 */ /* 0x000fe200078e00ff */
[----:B------:R-:W-:Y:S02]  /*09d0*/  @P3 MOV R6, RZ ;  /* 0x000000ff00063202 */ /* 0x000fe40000000f00 */
[----:B---3--:R-:W-:Y:S02]  /*09e0*/  @P2 R2UR UR6, R20 ;  /* 0x00000000140622ca */ /* 0x008fe400000e0000 */
[C---:B----4-:R-:W-:Y:S01]  /*09f0*/  PRMT R12, R3.reuse, 0x7632, R12 ;  /* 0x00007632030c7816 */ /* 0x050fe2000000000c */
[----:B------:R-:W-:Y:S01]  /*0a00*/  IMAD.U32 R3, R3, 0x10000, RZ ;  /* 0x0001000003037824 */ /* 0x000fe200078e00ff */
[----:B------:R-:W-:Y:S02]  /*0a10*/  PRMT R9, R0, 0x7632, R9 ;  /* 0x0000763200097816 */ /* 0x000fe40000000009 */
[----:B-----5:R-:W-:-:S02]  /*0a20*/  PRMT R8, R6, 0x7632, R8 ;  /* 0x0000763206087816 */ /* 0x020fc40000000008 */
[----:B------:R-:W-:Y:S01]  /*0a30*/  PRMT R4, R5, 0x7632, R4 ;  /* 0x0000763205047816 */ /* 0x000fe20000000004 */
[----:B------:R-:W-:Y:S06]  /*0a40*/  @P1 BRA `(.L_x_13842) ;  /* 0x0000000000101947 */ /* 0x000fec0003800000 */
[----:B------:R-:W-:Y:S01]  /*0a50*/  IMAD.MOV.U32 R0, RZ, RZ, R16 ;  /* 0x000000ffff007224 */ /* 0x000fe200078e0010 */
[----:B------:R-:W-:-:S07]  /*0a60*/  MOV R20, 0xa80 ;  /* 0x00000a8000147802 */ /* 0x000fce0000000f00 */
[----:B------:R-:W-:Y:S05]  /*0a70*/  CALL.REL.NOINC `($__internal_459_$__cuda_sm20_rcp_rn_f32_slowpath) ;  /* 0x0000002c00807944 */ /* 0x000fea0003c00000 */
[----:B------:R-:W-:Y:S05]  /*0a80*/  BRA `(.L_x_13843) ;  /* 0x0000000000107947 */ /* 0x000fea0003800000 */
.L_x_13842:
[----:B------:R-:W0:Y:S02]  /*0a90*/  MUFU.RCP R27, R16 ;  /* 0x00000010001b7308 */ /* 0x000e240000001000 */
[----:B0-----:R-:W-:-:S04]  /*0aa0*/  FFMA R0, R16, R27, -1 ;  /* 0xbf80000010007423 */ /* 0x001fc8000000001b */
[----:B------:R-:W-:-:S04]  /*0ab0*/  FADD.FTZ R0, -R0, -RZ ;  /* 0x800000ff00007221 */ /* 0x000fc80000010100 */
[----:B------:R-:W-:-:S07]  /*0ac0*/  FFMA R27, R27, R0, R27 ;  /* 0x000000001b1b7223 */ /* 0x000fce000000001b */
.L_x_13843:
[----:B------:R-:W-:Y:S05]  /*0ad0*/  BSYNC.RECONVERGENT B0 ;  /* 0x0000000000007941 */ /* 0x000fea0003800200 */
.L_x_13841:
        /* <DEDUP_REMOVED lines=23> */
[----:B------:R-:W-:Y:S05]  /*0c50*/  CALL.REL.NOINC `($__internal_459_$__cuda_sm20_rcp_rn_f32_slowpath) ;  /* 0x0000002c00087944 */ /* 0x000fea0003c00000 */
[----:B------:R-:W-:Y:S05]  /*0c60*/  BRA `(.L_x_13846) ;  /* 0x0000000000107947 */ /* 0x000fea0003800000 */
.L_x_13845:
[----:B------:R-:W0:Y:S02]  /*0c70*/  MUFU.RCP R27, R20 ;  /* 0x00000014001b7308 */ /* 0x000e240000001000 */
[----:B0-----:R-:W-:-:S04]  /*0c80*/  FFMA R0, R20, R27, -1 ;  /* 0xbf80000014007423 */ /* 0x001fc8000000001b */
[----:B------:R-:W-:-:S04]  /*0c90*/  FADD.FTZ R0, -R0, -RZ ;  /* 0x800000ff00007221 */ /* 0x000fc80000010100 */
[----:B------:R-:W-:-:S07]  /*0ca0*/  FFMA R27, R27, R0, R27 ;  /* 0x000000001b1b7223 */ /* 0x000fce000000001b */
.L_x_13846:
[----:B------:R-:W-:Y:S05]  /*0cb0*/  BSYNC.RECONVERGENT B0 ;  /* 0x0000000000007941 */ /* 0x000fea0003800200 */
.L_x_13844:
[----:B------:R-:W-:Y:S01]  /*0cc0*/  VIADD R16, R11, 0x1e ;  /* 0x0000001e0b107836 */ /* 0x000fe20000000000 */
[C---:B------:R-:W-:Y:S01]  /*0cd0*/  ISETP.GE.U32.AND P2, PT, R18.reuse, UR27, PT ;  /* 0x0000001b12007c0c */ /* 0x040fe2000bf46070 */
[----:B------:R-:W-:Y:S02]  /*0ce0*/  VIADD R10, R18, 0x2 ;  /* 0x00000002120a7836 */ /* 0x000fe40000000000 */
[----:B------:R-:W-:Y:S01]  /*0cf0*/  FADD R0, -R27, 1 ;  /* 0x3f8000001b007421 */ /* 0x000fe20000000100 */
[----:B------:R-:W-:Y:S01]  /*0d00*/  IMAD.U32 R20, RZ, RZ, UR17 ;  /* 0x00000011ff147e24 */ /* 0x000fe2000f8e00ff */
[----:B------:R-:W-:Y:S01]  /*0d10*/  LOP3.LUT R16, R16, 0x1f, RZ, 0xc0, !PT ;  /* 0x0000001f10107812 */ /* 0x000fe200078ec0ff */
[----:B------:R-:W-:Y:S01]  /*0d20*/  IMAD.U32 R21, RZ, RZ, UR28 ;  /* 0x0000001cff157e24 */ /* 0x000fe2000f8e00ff */
[----:B------:R-:W-:Y:S01]  /*0d30*/  ISETP.GE.U32.AND P1, PT, R10, UR27, PT ;  /* 0x0000001b0a007c0c */ /* 0x000fe2000bf26070 */
[----:B------:R-:W-:Y:S01]  /*0d40*/  FMUL R0, R0, R27 ;  /* 0x0000001b00007220 */ /* 0x000fe20000400000 */
[----:B------:R-:W-:-:S02]  /*0d50*/  ISETP.GE.U32.OR P2, PT, R14, UR26, P2 ;  /* 0x0000001a0e007c0c */ /* 0x000fc40009746470 */
[----:B------:R-:W-:Y:S01]  /*0d60*/  ISETP.LT.U32.AND P1, PT, R16, UR26, !P1 ;  /* 0x0000001a10007c0c */ /* 0x000fe2000cf21070 */
[----:B------:R-:W-:-:S04]  /*0d70*/  FFMA R9, R9, R0, R27 ;  /* 0x0000000009097223 */ /* 0x000fc8000000001b */
[----:B------:R-:W-:Y:S01]  /*0d80*/  FMUL R0, R12, R9 ;  /* 0x000000090c007220 */ /* 0x000fe20000400000 */
[----:B------:R-:W-:-:S05]  /*0d90*/  FMUL R12, R3, UR6 ;  /* 0x00000006030c7c20 */ /* 0x000fca0008400000 */
[----:B------:R-:W-:Y:S02]  /*0da0*/  @!P2 IADD3 R28, P3, PT, R14, R28, RZ ;  /* 0x0000001c0e1ca210 */ /* 0x000fe40007f7e0ff */
[C---:B------:R-:W-:Y:S02]  /*0db0*/  @P1 IMAD.WIDE.U32 R20, R18.reuse, UR17, R20 ;  /* 0x0000001112141c25 */ /* 0x040fe4000f8e0014 */
[----:B------:R-:W-:Y:S02]  /*0dc0*/  @!P2 IADD3.X R17, PT, PT, RZ, R13, RZ, P3, !PT ;  /* 0x0000000dff11a210 */ /* 0x000fe40001ffe4ff */
[----:B------:R-:W-:Y:S01]  /*0dd0*/  @P1 IMAD R15, R18, UR28, RZ ;  /* 0x0000001c120f1c24 */ /* 0x000fe2000f8e02ff */
[----:B------:R-:W-:Y:S02]  /*0de0*/  @P1 IADD3 R20, P4, P5, R16, UR17, R20 ;  /* 0x0000001110141c10 */ /* 0x000fe4000fd9e014 */
[----:B------:R-:W-:Y:S01]  /*0df0*/  @!P2 LEA R14, P3, R28, UR8, 0x3 ;  /* 0x000000081c0eac11 */ /* 0x000fe2000f8618ff */
[----:B------:R-:W-:-:S02]  /*0e00*/  @P1 IMAD.IADD R15, R15, 0x1, R21 ;  /* 0x000000010f0f1824 */ /* 0x000fc400078e0215 */
[----:B------:R-:W-:Y:S02]  /*0e10*/  @P1 IMAD.SHL.U32 R22, R20, 0x4, RZ ;  /* 0x0000000414161824 */ /* 0x000fe400078e00ff */
[----:B------:R-:W-:Y:S01]  /*0e20*/  @!P1 IMAD.MOV.U32 R21, RZ, RZ, RZ ;  /* 0x000000ffff159224 */ /* 0x000fe200078e00ff */
[----:B------:R-:W-:Y:S02]  /*0e30*/  @P1 IADD3.X R13, PT, PT, RZ, UR28, R15, P4, P5 ;  /* 0x0000001cff0d1c10 */ /* 0x000fe4000a7ea40f */
[----:B------:R-:W-:Y:S01]  /*0e40*/  @!P2 LEA.HI.X R15, R28, UR9, R17, 0x3, P3 ;  /* 0x000000091c0fac11 */ /* 0x000fe200098f1c11 */
[----:B------:R-:W-:Y:S01]  /*0e50*/  @!P1 IMAD.MOV.U32 R28, RZ, RZ, RZ ;  /* 0x000000ffff1c9224 */ /* 0x000fe200078e00ff */
[----:B------:R-:W-:Y:S02]  /*0e60*/  @P1 IADD3 R24, P3, PT, R22, UR15, RZ ;  /* 0x0000000f16181c10 */ /* 0x000fe4000ff7e0ff */
[----:B------:R-:W-:Y:S01]  /*0e70*/  @P1 SHF.L.U64.HI R9, R20, 0x2, R13 ;  /* 0x0000000214091819 */ /* 0x000fe2000001020d */
[----:B------:R-:W-:Y:S01]  /*0e80*/  FMUL R13, R0, UR6 ;  /* 0x00000006000d7c20 */ /* 0x000fe20008400000 */
[----:B------:R-:W-:-:S02]  /*0e90*/  @P1 IADD3 R22, P4, PT, R22, UR22, RZ ;  /* 0x0000001616161c10 */ /* 0x000fc4000ff9e0ff */
[C---:B------:R-:W-:Y:S02]  /*0ea0*/  @P1 IADD3.X R25, PT, PT, R9.reuse, UR20, RZ, P3, !PT ;  /* 0x0000001409191c10 */ /* 0x040fe40009ffe4ff */
[----:B------:R-:W-:Y:S01]  /*0eb0*/  @P1 IADD3.X R23, PT, PT, R9, UR23, RZ, P4, !PT ;  /* 0x0000001709171c10 */ /* 0x000fe2000a7fe4ff */
[----:B------:R0:W-:Y:S04]  /*0ec0*/  @!P2 STG.E.64 desc[UR24][R14.64], R12 ;  /* 0x0000000c0e00a986 */ /* 0x0001e8000c101b18 */
[----:B------:R-:W2:Y:S04]  /*0ed0*/  @P1 LDG.E R21, desc[UR24][R24.64] ;  /* 0x0000001818151981 */ /* 0x000ea8000c1e1900 */
[----:B------:R-:W3:Y:S01]  /*0ee0*/  @P1 LDG.E R28, desc[UR24][R22.64] ;  /* 0x00000018161c1981 */ /* 0x000ee2000c1e1900 */
[----:B------:R-:W-:Y:S01]  /*0ef0*/  IMAD.U32 R5, R5, 0x10000, RZ ;  /* 0x0001000005057824 */ /* 0x000fe200078e00ff */
[----:B------:R-:W-:Y:S01]  /*0f00*/  BSSY.RECONVERGENT B0, `(.L_x_13847) ;  /* 0x000001b000007945 */ /* 0x000fe20003800200 */
[----:B------:R-:W-:Y:S01]  /*0f10*/  IMAD.MOV.U32 R20, RZ, RZ, 0x3bbb989d ;  /* 0x3bbb989dff147424 */ /* 0x000fe200078e00ff */
[----:B------:R-:W-:Y:S01]  /*0f20*/  FMNMX3 R3, |R3|, RZ, |R0|, !PT ;  /* 0x000000ff03037276 */ /* 0x000fe20007800600 */
[----:B------:R-:W-:-:S02]  /*0f30*/  IMAD.MOV.U32 R26, RZ, RZ, 0x437c0000 ;  /* 0x437c0000ff1a7424 */ /* 0x000fc400078e00ff */
        /* <DEDUP_REMOVED lines=11> */
[----:B------:R-:W-:Y:S02]  /*0ff0*/  ISETP.GT.U32.AND P1, PT, R9, 0x1ffffff, PT ;  /* 0x01ffffff0900780c */ /* 0x000fe40003f24070 */
[----:B--2---:R-:W-:Y:S02]  /*1000*/  PRMT R29, R21, 0x7632, R29 ;  /* 0x00007632151d7816 */ /* 0x004fe4000000001d */
[----:B---3--:R-:W-:-:S09]  /*1010*/  PRMT R17, R28, 0x7632, R17 ;  /* 0x000076321c117816 */ /* 0x008fd20000000011 */
[----:B------:R-:W-:Y:S05]  /*1020*/  @P1 BRA `(.L_x_13848) ;  /* 0x0000000000101947 */ /* 0x000fea0003800000 */
[----:B------:R-:W-:Y:S01]  /*1030*/  IMAD.MOV.U32 R0, RZ, RZ, R14 ;  /* 0x000000ffff007224 */ /* 0x000fe200078e000e */
[----:B------:R-:W-:-:S07]  /*1040*/  MOV R20, 0x1060 ;  /* 0x0000106000147802 */ /* 0x000fce0000000f00 */
[----:B------:R-:W-:Y:S05]  /*1050*/  CALL.REL.NOINC `($__internal_459_$__cuda_sm20_rcp_rn_f32_slowpath) ;  /* 0x0000002800087944 */ /* 0x000fea0003c00000 */
[----:B------:R-:W-:Y:S05]  /*1060*/  BRA `(.L_x_13849) ;  /* 0x0000000000107947 */ /* 0x000fea0003800000 */
.L_x_13848:
[----:B------:R-:W0:Y:S02]  /*1070*/  MUFU.RCP R27, R14 ;  /* 0x0000000e001b7308 */ /* 0x000e240000001000 */
[----:B0-----:R-:W-:-:S04]  /*1080*/  FFMA R0, R14, R27, -1 ;  /* 0xbf8000000e007423 */ /* 0x001fc8000000001b */
[----:B------:R-:W-:-:S04]  /*1090*/  FADD.FTZ R0, -R0, -RZ ;  /* 0x800000ff00007221 */ /* 0x000fc80000010100 */
[----:B------:R-:W-:-:S07]  /*10a0*/  FFMA R27, R27, R0, R27 ;  /* 0x000000001b1b7223 */ /* 0x000fce000000001b */
.L_x_13849:
[----:B------:R-:W-:Y:S05]  /*10b0*/  BSYNC.RECONVERGENT B0 ;  /* 0x0000000000007941 */ /* 0x000fea0003800200 */
.L_x_13847:
        /* <DEDUP_REMOVED lines=23> */
[----:B------:R-:W-:Y:S05]  /*1230*/  CALL.REL.NOINC `($__internal_459_$__cuda_sm20_rcp_rn_f32_slowpath) ;  /* 0x0000002400907944 */ /* 0x000fea0003c00000 */
[----:B------:R-:W-:Y:S05]  /*1240*/  BRA `(.L_x_13852) ;  /* 0x0000000000107947 */ /* 0x000fea0003800000 */
.L_x_13851:
[----:B------:R-:W0:Y:S02]  /*1250*/  MUFU.RCP R27, R20 ;  /* 0x00000014001b7308 */ /* 0x000e240000001000 */
[----:B0-----:R-:W-:-:S04]  /*1260*/  FFMA R0, R20, R27, -1 ;  /* 0xbf80000014007423 */ /* 0x001fc8000000001b */
[----:B------:R-:W-:-:S04]  /*1270*/  FADD.FTZ R0, -R0, -RZ ;  /* 0x800000ff00007221 */ /* 0x000fc80000010100 */
[----:B------:R-:W-:-:S07]  /*1280*/  FFMA R27, R27, R0, R27 ;  /* 0x000000001b1b7223 */ /* 0x000fce000000001b */
.L_x_13852:
[----:B------:R-:W-:Y:S05]  /*1290*/  BSYNC.RECONVERGENT B0 ;  /* 0x0000000000007941 */ /* 0x000fea0003800200 */
.L_x_13850:
[----:B------:R-:W-:Y:S01]  /*12a0*/  FADD R0, -R27, 1 ;  /* 0x3f8000001b007421 */ /* 0x000fe20000000100 */
[----:B------:R-:W-:Y:S01]  /*12b0*/  ISETP.GE.U32.OR P1, PT, R7, UR27, P0 ;  /* 0x0000001b07007c0c */ /* 0x000fe20008726470 */
[----:B------:R-:W-:Y:S01]  /*12c0*/  VIADD R8, R11, 0x1d ;  /* 0x0000001d0b087836 */ /* 0x000fe20000000000 */
[----:B------:R-:W-:Y:S01]  /*12d0*/  BSSY.RECONVERGENT B0, `(.L_x_13853) ;  /* 0x0000019000007945 */ /* 0x000fe20003800200 */
[----:B------:R-:W-:Y:S01]  /*12e0*/  FMUL R0, R0, R27 ;  /* 0x0000001b00007220 */ /* 0x000fe20000400000 */
[----:B------:R-:W-:Y:S02]  /*12f0*/  VIADD R9, R18, 0x3 ;  /* 0x0000000312097836 */ /* 0x000fe40000000000 */
[----:B------:R-:W-:Y:S01]  /*1300*/  FMUL R14, R6, UR6 ;  /* 0x00000006060e7c20 */ /* 0x000fe20008400000 */
[----:B------:R-:W-:Y:S01]  /*1310*/  LOP3.LUT R8, R8, 0x1f, RZ, 0xc0, !PT ;  /* 0x0000001f08087812 */ /* 0x000fe200078ec0ff */
[----:B------:R-:W-:Y:S01]  /*1320*/  FFMA R0, R4, R0, R27 ;  /* 0x0000000004007223 */ /* 0x000fe2000000001b */
[----:B------:R-:W-:Y:S01]  /*1330*/  IMAD.U32 R24, RZ, RZ, UR17 ;  /* 0x00000011ff187e24 */ /* 0x000fe2000f8e00ff */
[----:B------:R-:W-:Y:S01]  /*1340*/  ISETP.GE.U32.AND P0, PT, R9, UR27, PT ;  /* 0x0000001b09007c0c */ /* 0x000fe2000bf06070 */
[----:B------:R-:W-:-:S02]  /*1350*/  IMAD.U32 R25, RZ, RZ, UR28 ;  /* 0x0000001cff197e24 */ /* 0x000fc4000f8e00ff */
[----:B------:R-:W-:Y:S01]  /*1360*/  FMUL R20, R5, R0 ;  /* 0x0000000005147220 */ /* 0x000fe20000400000 */
[----:B------:R-:W-:Y:S01]  /*1370*/  IMAD R23, R18, UR28, RZ ;  /* 0x0000001c12177c24 */ /* 0x000fe2000f8e02ff */
[----:B------:R-:W-:Y:S01]  /*1380*/  ISETP.LT.U32.AND P0, PT, R8, UR26, !P0 ;  /* 0x0000001a08007c0c */ /* 0x000fe2000c701070 */
[----:B------:R-:W-:Y:S02]  /*1390*/  IMAD.U32 R7, RZ, RZ, UR17 ;  /* 0x00000011ff077e24 */ /* 0x000fe4000f8e00ff */
[----:B------:R-:W-:Y:S01]  /*13a0*/  FMUL R15, R20, UR6 ;  /* 0x00000006140f7c20 */ /* 0x000fe20008400000 */
[----:B------:R-:W-:Y:S01]  /*13b0*/  IMAD.WIDE.U32 R24, R18, UR17, R24 ;  /* 0x0000001112187c25 */ /* 0x000fe2000f8e0018 */
[----:B------:R-:W-:Y:S08]  /*13c0*/  @P1 BRA `(.L_x_13854) ;  /* 0x0000000000241947 */ /* 0x000ff00003800000 */
[----:B------:R-:W-:Y:S01]  /*13d0*/  MOV R5, UR28 ;  /* 0x0000001c00057c02 */ /* 0x000fe20008000f00 */
[----:B------:R-:W-:-:S04]  /*13e0*/  IMAD.U32 R4, RZ, RZ, UR17 ;  /* 0x00000011ff047e24 */ /* 0x000fc8000f8e00ff */
[----:B------:R-:W-:-:S03]  /*13f0*/  IMAD.WIDE.U32 R4, R18, UR17, R4 ;  /* 0x0000001112047c25 */ /* 0x000fc6000f8e0004 */
[----:B------:R-:W-:Y:S01]  /*1400*/  IADD3 R2, P1, PT, R2, R4, RZ ;  /* 0x0000000402027210 */ /* 0x000fe20007f3e0ff */
[----:B------:R-:W-:-:S04]  /*1410*/  IMAD R4, R18, UR28, RZ ;  /* 0x0000001c12047c24 */ /* 0x000fc8000f8e02ff */
[----:B------:R-:W-:Y:S01]  /*1420*/  IMAD.X R5, R4, 0x1, R5, P1 ;  /* 0x0000000104057824 */ /* 0x000fe200008e0605 */
[----:B------:R-:W-:-:S04]  /*1430*/  LEA R4, P1, R2, UR8, 0x3 ;  /* 0x0000000802047c11 */ /* 0x000fc8000f8218ff */
[----:B------:R-:W-:-:S05]  /*1440*/  LEA.HI.X R5, R2, UR9, R5, 0x3, P1 ;  /* 0x0000000902057c11 */ /* 0x000fca00088f1c05 */
[----:B------:R0:W-:Y:S04]  /*1450*/  STG.E.64 desc[UR24][R4.64], R14 ;  /* 0x0000000e04007986 */ /* 0x0001e8000c101b18 */
.L_x_13854:
[----:B------:R-:W-:Y:S05]  /*1460*/  BSYNC.RECONVERGENT B0 ;  /* 0x0000000000007941 */ /* 0x000fea0003800200 */
.L_x_13853:
[----:B------:R-:W-:Y:S01]  /*1470*/  IMAD.U32 R0, RZ, RZ, UR28 ;  /* 0x0000001cff007e24 */ /* 0x000fe2000f8e00ff */
[----:B------:R-:W-:Y:S01]  /*1480*/  @P0 IADD3 R7, P1, P2, R7, UR17, R24 ;  /* 0x0000001107070c10 */ /* 0x000fe2000fa3e018 */
[----:B0-----:R-:W-:-:S05]  /*1490*/  @P0 IMAD.IADD R5, R23, 0x1, R25 ;  /* 0x0000000117050824 */ /* 0x001fca00078e0219 */
[----:B------:R-:W-:Y:S02]  /*14a0*/  @P0 IADD3.X R5, PT, PT, R0, UR28, R5, P1, P2 ;  /* 0x0000001c00050c10 */ /* 0x000fe40008fe4405 */
[----:B------:R-:W-:Y:S01]  /*14b0*/  @P0 IADD3 R0, P1, PT, R8, R7, RZ ;  /* 0x0000000708000210 */ /* 0x000fe20007f3e0ff */
[----:B------:R-:W-:-:S04]  /*14c0*/  @!P0 IMAD.MOV.U32 R7, RZ, RZ, RZ ;  /* 0x000000ffff078224 */ /* 0x000fc800078e00ff */
[----:B------:R-:W-:Y:S02]  /*14d0*/  @P0 IMAD.X R5, RZ, RZ, R5, P1 ;  /* 0x000000ffff050224 */ /* 0x000fe400008e0605 */
[----:B------:R-:W-:-:S03]  /*14e0*/  @P0 IMAD.SHL.U32 R4, R0, 0x4, RZ ;  /* 0x0000000400040824 */ /* 0x000fc600078e00ff */
[----:B------:R-:W-:Y:S02]  /*14f0*/  @P0 SHF.L.U64.HI R0, R0, 0x2, R5 ;  /* 0x0000000200000819 */ /* 0x000fe40000010205 */
[----:B------:R-:W-:-:S04]  /*1500*/  @P0 IADD3 R26, P1, PT, R4, UR15, RZ ;  /* 0x0000000f041a0c10 */ /* 0x000fc8000ff3e0ff */
[----:B------:R-:W-:Y:S02]  /*1510*/  @P0 IADD3.X R27, PT, PT, R0, UR20, RZ, P1, !PT ;  /* 0x00000014001b0c10 */ /* 0x000fe40008ffe4ff */
[----:B------:R-:W-:Y:S01]  /*1520*/  @P0 IADD3 R4, P1, PT, R4, UR22, RZ ;  /* 0x0000001604040c10 */ /* 0x000fe2000ff3e0ff */
[----:B------:R-:W-:Y:S02]  /*1530*/  @!P0 IMAD.MOV.U32 R22, RZ, RZ, RZ ;  /* 0x000000ffff168224 */ /* 0x000fe400078e00ff */
[----:B------:R-:W2:Y:S01]  /*1540*/  @P0 LDG.E R7, desc[UR24][R26.64] ;  /* 0x000000181a070981 */ /* 0x000ea2000c1e1900 */
[----:B------:R-:W-:-:S05]  /*1550*/  @P0 IADD3.X R5, PT, PT, R0, UR23, RZ, P1, !PT ;  /* 0x0000001700050c10 */ /* 0x000fca0008ffe4ff */
[----:B------:R0:W3:Y:S01]  /*1560*/  @P0 LDG.E R22, desc[UR24][R4.64] ;  /* 0x0000001804160981 */ /* 0x0000e2000c1e1900 */
[----:B------:R-:W-:Y:S01]  /*1570*/  SHF.L.U32 R28, R28, 0x10, RZ ;  /* 0x000000101c1c7819 */ /* 0x000fe200000006ff */
[----:B------:R-:W-:Y:S01]  /*1580*/  IMAD.MOV.U32 R0, RZ, RZ, 0x3bbb989d ;  /* 0x3bbb989dff007424 */ /* 0x000fe200078e00ff */
[----:B------:R-:W-:Y:S01]  /*1590*/  BSSY.RECONVERGENT B0, `(.L_x_13855) ;  /* 0x000001b000007945 */ /* 0x000fe20003800200 */
[----:B------:R-:W-:Y:S01]  /*15a0*/  IMAD.MOV.U32 R2, RZ, RZ, 0x437c0000 ;  /* 0x437c0000ff027424 */ /* 0x000fe200078e00ff */
[----:B------:R-:W-:Y:S01]  /*15b0*/  FMNMX3 R6, |R6|, R3, |R20|, !PT ;  /* 0x0000000306067276 */ /* 0x000fe20007800614 */
[----:B------:R-:W-:Y:S01]  /*15c0*/  FFMA.SAT R0, R28, -R0, 0.5 ;  /* 0x3f0000001c007423 */ /* 0x000fe20000002800 */
[----:B------:R-:W-:-:S03]  /*15d0*/  IMAD.U32 R21, R21, 0x10000, RZ ;  /* 0x0001000015157824 */ /* 0x000fc600078e00ff */
[----:B------:R-:W-:Y:S01]  /*15e0*/  FFMA.RM R0, R0, R2, 12582913 ;  /* 0x4b40000100007423 */ /* 0x000fe20000004002 */
[----:B0-----:R-:W-:-:S03]  /*15f0*/  IADD3 R5, P1, PT, R24, UR17, RZ ;  /* 0x0000001118057c10 */ /* 0x001fc6000ff3e0ff */
[C---:B------:R-:W-:Y:S01]  /*1600*/  FADD R2, R0.reuse, -12583039 ;  /* 0xcb40007f00027421 */ /* 0x040fe20000000000 */
[----:B------:R-:W-:Y:S01]  /*1610*/  IMAD.SHL.U32 R0, R0, 0x800000, RZ ;  /* 0x0080000000007824 */ /* 0x000fe200078e00ff */
[----:B------:R-:W-:Y:S02]  /*1620*/  IADD3.X R4, PT, PT, R23, UR28, R25, P1, !PT ;  /* 0x0000001c17047c10 */ /* 0x000fe40008ffe419 */
        /* <DEDUP_REMOVED lines=8> */
[----:B---3--:R-:W-:-:S09]  /*16b0*/  PRMT R2, R22, 0x7632, R2 ;  /* 0x0000763216027816 */ /* 0x008fd20000000002 */
[----:B------:R-:W-:Y:S05]  /*16c0*/  @P0 BRA `(.L_x_13856) ;  /* 0x00000000000c0947 */ /* 0x000fea0003800000 */
[----:B------:R-:W-:-:S07]  /*16d0*/  MOV R20, 0x16f0 ;  /* 0x000016f000147802 */ /* 0x000fce0000000f00 */
[----:B------:R-:W-:Y:S05]  /*16e0*/  CALL.REL.NOINC `($__internal_459_$__cuda_sm20_rcp_rn_f32_slowpath) ;  /* 0x0000002000647944 */ /* 0x000fea0003c00000 */
[----:B------:R-:W-:Y:S05]  /*16f0*/  BRA `(.L_x_13857) ;  /* 0x0000000000107947 */ /* 0x000fea0003800000 */
.L_x_13856:
[----:B------:R-:W0:Y:S02]  /*1700*/  MUFU.RCP R27, R0 ;  /* 0x00000000001b7308 */ /* 0x000e240000001000 */
[----:B0-----:R-:W-:-:S04]  /*1710*/  FFMA R20, R0, R27, -1 ;  /* 0xbf80000000147423 */ /* 0x001fc8000000001b */
[----:B------:R-:W-:-:S04]  /*1720*/  FADD.FTZ R20, -R20, -RZ ;  /* 0x800000ff14147221 */ /* 0x000fc80000010100 */
[----:B------:R-:W-:-:S07]  /*1730*/  FFMA R27, R27, R20, R27 ;  /* 0x000000141b1b7223 */ /* 0x000fce000000001b */
.L_x_13857:
[----:B------:R-:W-:Y:S05]  /*1740*/  BSYNC.RECONVERGENT B0 ;  /* 0x0000000000007941 */ /* 0x000fea0003800200 */
.L_x_13855:
        /* <DEDUP_REMOVED lines=22> */
[----:B------:R-:W-:Y:S05]  /*18b0*/  CALL.REL.NOINC `($__internal_459_$__cuda_sm20_rcp_rn_f32_slowpath) ;  /* 0x0000001c00f07944 */ /* 0x000fea0003c00000 */
[----:B------:R-:W-:Y:S05]  /*18c0*/  BRA `(.L_x_13860) ;  /* 0x0000000000107947 */ /* 0x000fea0003800000 */
.L_x_13859:
[----:B------:R-:W0:Y:S02]  /*18d0*/  MUFU.RCP R27, R0 ;  /* 0x00000000001b7308 */ /* 0x000e240000001000 */
[----:B0-----:R-:W-:-:S04]  /*18e0*/  FFMA R20, R0, R27, -1 ;  /* 0xbf80000000147423 */ /* 0x001fc8000000001b */
[----:B------:R-:W-:-:S04]  /*18f0*/  FADD.FTZ R20, -R20, -RZ ;  /* 0x800000ff14147221 */ /* 0x000fc80000010100 */
[----:B------:R-:W-:-:S07]  /*1900*/  FFMA R27, R27, R20, R27 ;  /* 0x000000141b1b7223 */ /* 0x000fce000000001b */
.L_x_13860:
[----:B------:R-:W-:Y:S05]  /*1910*/  BSYNC.RECONVERGENT B0 ;  /* 0x0000000000007941 */ /* 0x000fea0003800200 */
.L_x_13858:
[----:B------:R-:W-:Y:S01]  /*1920*/  IMAD.U32 R22, R22, 0x10000, RZ ;  /* 0x0001000016167824 */ /* 0x000fe200078e00ff */
[----:B------:R-:W-:Y:S01]  /*1930*/  ISETP.GE.U32.AND P0, PT, R10, UR27, PT ;  /* 0x0000001b0a007c0c */ /* 0x000fe2000bf06070 */
[----:B------:R-:W-:Y:S02]  /*1940*/  IMAD.MOV.U32 R23, RZ, RZ, 0x3bbb989d ;  /* 0x3bbb989dff177424 */ /* 0x000fe400078e00ff */
[----:B------:R-:W-:Y:S01]  /*1950*/  FADD R24, -R27, 1 ;  /* 0x3f8000001b187421 */ /* 0x000fe20000000100 */
[----:B------:R-:W-:Y:S01]  /*1960*/  IMAD.MOV.U32 R25, RZ, RZ, 0x437c0000 ;  /* 0x437c0000ff197424 */ /* 0x000fe200078e00ff */
[----:B------:R-:W-:Y:S01]  /*1970*/  ISETP.GE.U32.OR P0, PT, R16, UR26, P0 ;  /* 0x0000001a10007c0c */ /* 0x000fe20008706470 */
[----:B------:R-:W-:Y:S01]  /*1980*/  FFMA.SAT R20, R22, -R23, 0.5 ;  /* 0x3f00000016147423 */ /* 0x000fe20000002817 */
[----:B------:R-:W-:Y:S01]  /*1990*/  FMUL R24, R24, R27 ;  /* 0x0000001b18187220 */ /* 0x000fe20000400000 */
[----:B------:R-:W-:Y:S01]  /*19a0*/  BSSY.RECONVERGENT B0, `(.L_x_13861) ;  /* 0x0000020000007945 */ /* 0x000fe20003800200 */
[----:B------:R-:W-:-:S02]  /*19b0*/  IMAD.U32 R7, R7, 0x10000, RZ ;  /* 0x0001000007077824 */ /* 0x000fc400078e00ff */
[----:B------:R-:W-:Y:S01]  /*19c0*/  FFMA.RM R20, R20, R25, 12582913 ;  /* 0x4b40000114147423 */ /* 0x000fe20000004019 */
[----:B------:R-:W-:-:S03]  /*19d0*/  FFMA R17, R17, R24, R27 ;  /* 0x0000001811117223 */ /* 0x000fc6000000001b */
[----:B------:R-:W-:Y:S01]  /*19e0*/  FADD R23, R20, -12583039 ;  /* 0xcb40007f14177421 */ /* 0x000fe20000000000 */
[----:B------:R-:W-:-:S03]  /*19f0*/  FMUL R28, R28, R17 ;  /* 0x000000111c1c7220 */ /* 0x000fc60000400000 */
[----:B------:R-:W-:Y:S01]  /*1a00*/  FFMA R23, R22, -1.4426950216293334961, -R23 ;  /* 0xbfb8aa3b16177823 */ /* 0x000fe20000000817 */
[----:B------:R-:W-:Y:S01]  /*1a10*/  @!P0 IADD3 R16, P1, PT, R16, R5, RZ ;  /* 0x0000000510108210 */ /* 0x000fe20007f3e0ff */
[----:B------:R-:W-:Y:S01]  /*1a20*/  FMUL R17, R28, UR6 ;  /* 0x000000061c117c20 */ /* 0x000fe20008400000 */
[----:B------:R-:W-:Y:S01]  /*1a30*/  FMNMX3 R6, |R21|, R6, |R28|, !PT ;  /* 0x0000000615067276 */ /* 0x000fe2000780061c */
[----:B------:R-:W-:Y:S02]  /*1a40*/  FFMA R0, R22, -1.925963033500011079e-08, R23 ;  /* 0xb2a5706016007823 */ /* 0x000fe40000000017 */
[----:B------:R-:W-:Y:S01]  /*1a50*/  @!P0 IMAD.X R23, RZ, RZ, R4, P1 ;  /* 0x000000ffff178224 */ /* 0x000fe200008e0604 */
[----:B------:R-:W-:-:S03]  /*1a60*/  @!P0 LEA R24, P1, R16, UR8, 0x3 ;  /* 0x0000000810188c11 */ /* 0x000fc6000f8218ff */
[----:B------:R-:W0:Y:S01]  /*1a70*/  MUFU.EX2 R0, R0 ;  /* 0x0000000000007308 */ /* 0x000e220000000800 */
[----:B------:R-:W-:Y:S01]  /*1a80*/  @!P0 LEA.HI.X R25, R16, UR9, R23, 0x3, P1 ;  /* 0x0000000910198c11 */ /* 0x000fe200088f1c17 */
[----:B------:R-:W-:Y:S01]  /*1a90*/  FMUL R16, R21, UR6 ;  /* 0x0000000615107c20 */ /* 0x000fe20008400000 */
[----:B------:R-:W-:Y:S02]  /*1aa0*/  SHF.L.U32 R23, R20, 0x17, RZ ;  /* 0x0000001714177819 */ /* 0x000fe400000006ff */
[----:B------:R-:W-:Y:S02]  /*1ab0*/  IADD3 R5, P1, P2, R8, UR17, R5 ;  /* 0x0000001108057c10 */ /* 0x000fe4000fa3e005 */
[----:B------:R1:W-:Y:S02]  /*1ac0*/  @!P0 STG.E.64 desc[UR24][R24.64], R16 ;  /* 0x0000001018008986 */ /* 0x0003e4000c101b18 */
[----:B------:R-:W-:Y:S01]  /*1ad0*/  IADD3.X R4, PT, PT, RZ, UR28, R4, P1, P2 ;  /* 0x0000001cff047c10 */ /* 0x000fe20008fe4404 */
[----:B0-----:R-:W-:-:S04]  /*1ae0*/  FFMA R0, R23, R0, 1 ;  /* 0x3f80000017007423 */ /* 0x001fc80000000000 */
[----:B------:R-:W-:-:S05]  /*1af0*/  VIADD R20, R0, 0x1800000 ;  /* 0x0180000000147836 */ /* 0x000fca0000000000 */
[----:B------:R-:W-:-:S04]  /*1b00*/  LOP3.LUT R20, R20, 0x7f800000, RZ, 0xc0, !PT ;  /* 0x7f80000014147812 */ /* 0x000fc800078ec0ff */
[----:B------:R-:W-:-:S13]  /*1b10*/  ISETP.GT.U32.AND P0, PT, R20, 0x1ffffff, PT ;  /* 0x01ffffff1400780c */ /* 0x000fda0003f04070 */
[----:B-1----:R-:W-:Y:S05]  /*1b20*/  @P0 BRA `(.L_x_13862) ;  /* 0x00000000000c0947 */ /* 0x002fea0003800000 */
[----:B------:R-:W-:-:S07]  /*1b30*/  MOV R20, 0x1b50 ;  /* 0x00001b5000147802 */ /* 0x000fce0000000f00 */
[----:B------:R-:W-:Y:S05]  /*1b40*/  CALL.REL.NOINC `($__internal_459_$__cuda_sm20_rcp_rn_f32_slowpath) ;  /* 0x0000001c004c7944 */ /* 0x000fea0003c00000 */
[----:B------:R-:W-:Y:S05]  /*1b50*/  BRA `(.L_x_13863) ;  /* 0x0000000000107947 */ /* 0x000fea0003800000 */
.L_x_13862:
[----:B------:R-:W0:Y:S02]  /*1b60*/  MUFU.RCP R27, R0 ;  /* 0x00000000001b7308 */ /* 0x000e240000001000 */
[----:B0-----:R-:W-:-:S04]  /*1b70*/  FFMA R20, R0, R27, -1 ;  /* 0xbf80000000147423 */ /* 0x001fc8000000001b */
[----:B------:R-:W-:-:S04]  /*1b80*/  FADD.FTZ R20, -R20, -RZ ;  /* 0x800000ff14147221 */ /* 0x000fc80000010100 */
[----:B------:R-:W-:-:S07]  /*1b90*/  FFMA R27, R27, R20, R27 ;  /* 0x000000141b1b7223 */ /* 0x000fce000000001b */
.L_x_13863:
[----:B------:R-:W-:Y:S05]  /*1ba0*/  BSYNC.RECONVERGENT B0 ;  /* 0x0000000000007941 */ /* 0x000fea0003800200 */
.L_x_13861:
        /* <DEDUP_REMOVED lines=25> */
.L_x_13865:
[----:B------:R-:W0:Y:S02]  /*1d40*/  MUFU.RCP R27, R24 ;  /* 0x00000018001b7308 */ /* 0x000e240000001000 */
[----:B0-----:R-:W-:-:S04]  /*1d50*/  FFMA R0, R24, R27, -1 ;  /* 0xbf80000018007423 */ /* 0x001fc8000000001b */
[----:B------:R-:W-:-:S04]  /*1d60*/  FADD.FTZ R0, -R0, -RZ ;  /* 0x800000ff00007221 */ /* 0x000fc80000010100 */
[----:B------:R-:W-:-:S07]  /*1d70*/  FFMA R27, R27, R0, R27 ;  /* 0x000000001b1b7223 */ /* 0x000fce000000001b */
.L_x_13866:
[----:B------:R-:W-:Y:S05]  /*1d80*/  BSYNC.RECONVERGENT B0 ;  /* 0x0000000000007941 */ /* 0x000fea0003800200 */
.L_x_13864:
[----:B------:R-:W0:Y:S01]  /*1d90*/  S2R R21, SR_CgaCtaId ;  /* 0x0000000000157919 */ /* 0x000e220000008800 */
[----:B------:R-:W-:Y:S01]  /*1da0*/  ISETP.GE.U32.AND P0, PT, R9, UR27, PT ;  /* 0x0000001b09007c0c */ /* 0x000fe2000bf06070 */
[----:B------:R-:W-:Y:S01]  /*1db0*/  FADD R0, -R27, 1 ;  /* 0x3f8000001b007421 */ /* 0x000fe20000000100 */
[----:B------:R-:W-:Y:S01]  /*1dc0*/  LOP3.LUT R26, RZ, R18, RZ, 0x33, !PT ;  /* 0x00000012ff1a7212 */ /* 0x000fe200078e33ff */
[----:B------:R-:W1:Y:S01]  /*1dd0*/  LDCU.64 UR4, c[0x0][0x3d0] ;  /* 0x00007a00ff0477ac */ /* 0x000e620008000a00 */
[----:B------:R-:W-:Y:S01]  /*1de0*/  ISETP.GE.U32.OR P0, PT, R8, UR26, P0 ;  /* 0x0000001a08007c0c */ /* 0x000fe20008706470 */
[----:B------:R-:W-:Y:S01]  /*1df0*/  FMUL R0, R0, R27 ;  /* 0x0000001b00007220 */ /* 0x000fe20000400000 */
[----:B------:R-:W-:Y:S01]  /*1e00*/  MOV R8, 0x400 ;  /* 0x0000040000087802 */ /* 0x000fe20000000f00 */
[C---:B------:R-:W-:Y:S01]  /*1e10*/  IMAD.IADD R10, R19.reuse, 0x1, -R10 ;  /* 0x00000001130a7824 */ /* 0x040fe200078e0a0a */
[----:B------:R-:W-:Y:S01]  /*1e20*/  LOP3.LUT R25, R19, 0x1f, RZ, 0xc0, !PT ;  /* 0x0000001f13197812 */ /* 0x000fe200078ec0ff */
[----:B------:R-:W-:Y:S02]  /*1e30*/  BSSY.RECONVERGENT B0, `(.L_x_13867) ;  /* 0x0000090000007945 */ /* 0x000fe40003800200 */
[----:B------:R-:W-:-:S02]  /*1e40*/  VIADD R20, R8, 0x20 ;  /* 0x0000002008147836 */ /* 0x000fc40000000000 */
[----:B------:R-:W-:Y:S01]  /*1e50*/  FFMA R8, R2, R0, R27 ;  /* 0x0000000002087223 */ /* 0x000fe2000000001b */
[----:B------:R-:W-:-:S03]  /*1e60*/  IMAD.SHL.U32 R10, R10, 0x4, RZ ;  /* 0x000000040a0a7824 */ /* 0x000fc600078e00ff */
[----:B------:R-:W-:Y:S01]  /*1e70*/  FMUL R8, R3, R8 ;  /* 0x0000000803087220 */ /* 0x000fe20000400000 */
[C---:B------:R-:W-:Y:S02]  /*1e80*/  @!P0 LEA R2, P1, R5.reuse, UR8, 0x3 ;  /* 0x0000000805028c11 */ /* 0x040fe4000f8218ff */
[----:B------:R-:W-:Y:S02]  /*1e90*/  LOP3.LUT R23, R10, 0x7c, RZ, 0xc0, !PT ;  /* 0x0000007c0a177812 */ /* 0x000fe400078ec0ff */
[----:B------:R-:W-:Y:S01]  /*1ea0*/  @!P0 LEA.HI.X R3, R5, UR9, R4, 0x3, P1 ;  /* 0x0000000905038c11 */ /* 0x000fe200088f1c04 */
[----:B------:R-:W-:Y:S01]  /*1eb0*/  IMAD.IADD R5, R19, 0x1, -R9 ;  /* 0x0000000113057824 */ /* 0x000fe200078e0a09 */
[----:B-1----:R-:W-:Y:S01]  /*1ec0*/  USHF.L.U64.HI UR7, UR4, 0x1, UR5 ;  /* 0x0000000104077899 */ /* 0x002fe20008010205 */
[----:B------:R-:W-:Y:S02]  /*1ed0*/  IMAD.IADD R9, R26, 0x1, R19 ;  /* 0x000000011a097824 */ /* 0x000fe400078e0213 */
[----:B------:R-:W-:-:S02]  /*1ee0*/  IMAD.SHL.U32 R4, R11, 0x4, RZ ;  /* 0x000000040b047824 */ /* 0x000fc400078e00ff */
[----:B------:R-:W-:Y:S01]  /*1ef0*/  IMAD.SHL.U32 R9, R9, 0x4, RZ ;  /* 0x0000000409097824 */ /* 0x000fe200078e00ff */
[----:B0-----:R-:W-:Y:S01]  /*1f00*/  LEA R0, R21, R20, 0x18 ;  /* 0x0000001415007211 */ /* 0x001fe200078ec0ff */
[----:B------:R-:W-:Y:S01]  /*1f10*/  FMUL R20, R7, UR6 ;  /* 0x0000000607147c20 */ /* 0x000fe20008400000 */
[----:B------:R-:W-:Y:S02]  /*1f20*/  SHF.L.U32 R21, R5, 0x2, RZ ;  /* 0x0000000205157819 */ /* 0x000fe400000006ff */
[----:B------:R-:W-:Y:S01]  /*1f30*/  LOP3.LUT R5, R4, 0x7c, RZ, 0xc0, !PT ;  /* 0x0000007c04057812 */ /* 0x000fe200078ec0ff */
[----:B------:R-:W-:Y:S01]  /*1f40*/  IMAD R4, R25, 0x84, R0 ;  /* 0x0000008419047824 */ /* 0x000fe200078e0200 */
[----:B------:R-:W-:Y:S01]  /*1f50*/  LOP3.LUT R27, R21, 0x7c, RZ, 0xc0, !PT ;  /* 0x0000007c151b7812 */ /* 0x000fe200078ec0ff */
[----:B------:R-:W-:Y:S01]  /*1f60*/  FMUL R21, R8, UR6 ;  /* 0x0000000608157c20 */ /* 0x000fe20008400000 */
[----:B------:R-:W-:Y:S01]  /*1f70*/  LOP3.LUT R9, R9, 0x7c, RZ, 0xc0, !PT ;  /* 0x0000007c09097812 */ /* 0x000fe200078ec0ff */
[C---:B------:R-:W-:Y:S01]  /*1f80*/  IMAD.IADD R5, R4.reuse, 0x1, R5 ;  /* 0x0000000104057824 */ /* 0x040fe200078e0205 */
[----:B------:R-:W-:Y:S01]  /*1f90*/  FMNMX3 R8, |R7|, R6, |R8|, !PT ;  /* 0x0000000607087276 */ /* 0x000fe20007800608 */
[----:B------:R-:W-:Y:S01]  /*1fa0*/  IMAD.IADD R10, R4, 0x1, R23 ;  /* 0x00000001040a7824 */ /* 0x000fe200078e0217 */
[----:B------:R0:W-:Y:S01]  /*1fb0*/  @!P0 STG.E.64 desc[UR24][R2.64], R20 ;  /* 0x0000001402008986 */ /* 0x0001e2000c101b18 */
[----:B------:R-:W-:Y:S01]  /*1fc0*/  ISETP.LT.U32.AND P0, PT, R18, UR26, PT ;  /* 0x0000001a12007c0c */ /* 0x000fe2000bf01070 */
[----:B------:R-:W-:-:S02]  /*1fd0*/  IMAD.IADD R9, R4, 0x1, R9 ;  /* 0x0000000104097824 */ /* 0x000fc400078e0209 */
[----:B------:R-:W-:Y:S01]  /*1fe0*/  IMAD.IADD R24, R4, 0x1, R27 ;  /* 0x0000000104187824 */ /* 0x000fe200078e021b */
[----:B------:R1:W-:Y:S01]  /*1ff0*/  STS [R5], R12 ;  /* 0x0000000c05007388 */ /* 0x0003e20000000800 */
[C---:B------:R-:W-:Y:S01]  /*2000*/  IMAD.WIDE.U32 R22, R18.reuse, UR4, RZ ;  /* 0x0000000412167c25 */ /* 0x040fe2000f8e00ff */
[----:B------:R-:W-:Y:S02]  /*2010*/  USHF.L.U32 UR4, UR4, 0x1, URZ ;  /* 0x0000000104047899 */ /* 0x000fe400080006ff */
[----:B------:R2:W-:Y:S01]  /*2020*/  STS [R9], R14 ;  /* 0x0000000e09007388 */ /* 0x0005e20000000800 */
[----:B------:R-:W-:-:S03]  /*2030*/  IMAD R23, R18, UR5, R23 ;  /* 0x0000000512177c24 */ /* 0x000fc6000f8e0217 */
[----:B------:R2:W-:Y:S01]  /*2040*/  STS [R10], R16 ;  /* 0x000000100a007388 */ /* 0x0005e20000000800 */
[C---:B0-----:R-:W-:Y:S01]  /*2050*/  IMAD.SHL.U32 R2, R22.reuse, 0x2, RZ ;  /* 0x0000000216027824 */ /* 0x041fe200078e00ff */
[----:B------:R-:W-:Y:S02]  /*2060*/  SHF.L.U64.HI R3, R22, 0x1, R23 ;  /* 0x0000000116037819 */ /* 0x000fe40000010217 */
[----:B------:R2:W-:Y:S01]  /*2070*/  STS [R24], R20 ;  /* 0x0000001418007388 */ /* 0x0005e20000000800 */
[----:B-1----:R-:W-:Y:S01]  /*2080*/  IADD3 R12, PT, PT, -R18, UR26, RZ ;  /* 0x0000001a120c7c10 */ /* 0x002fe2000fffe1ff */
[----:B------:R-:W-:Y:S06]  /*2090*/  BAR.SYNC.DEFER_BLOCKING 0x0 ;  /* 0x0000000000007b1d */ /* 0x000fec0000010000 */
[----:B------:R-:W-:Y:S05]  /*20a0*/  @!P0 BRA `(.L_x_13868) ;  /* 0x0000000400a08947 */ /* 0x000fea0003800000 */
[----:B------:R-:W-:Y:S01]  /*20b0*/  VIADD R26, R26, UR26 ;  /* 0x0000001a1a1a7c36 */ /* 0x000fe20008000000 */
[----:B------:R-:W-:Y:S01]  /*20c0*/  BSSY.RECONVERGENT B1, `(.L_x_13869) ;  /* 0x0000041000017945 */ /* 0x000fe20003800200 */
[----:B------:R-:W-:Y:S01]  /*20d0*/  MOV R27, RZ ;  /* 0x000000ff001b7202 */ /* 0x000fe20000000f00 */
[----:B--2---:R-:W-:Y:S02]  /*20e0*/  IMAD.MOV.U32 R14, RZ, RZ, R11 ;  /* 0x000000ffff0e7224 */ /* 0x004fe400078e000b */
[----:B------:R-:W-:Y:S01]  /*20f0*/  ISETP.GE.U32.AND P0, PT, R26, 0x3, PT ;  /* 0x000000031a00780c */ /* 0x000fe20003f06070 */
[----:B------:R-:W-:Y:S02]  /*2100*/  IMAD.MOV.U32 R26, RZ, RZ, R2 ;  /* 0x000000ffff1a7224 */ /* 0x000fe400078e0002 */
[----:B------:R-:W-:-:S10]  /*2110*/  IMAD.MOV.U32 R20, RZ, RZ, R3 ;  /* 0x000000ffff147224 */ /* 0x000fd400078e0003 */
        /* <DEDUP_REMOVED lines=11> */
.L_x_13871:
[----:B0-----:R-:W-:Y:S02]  /*21d0*/  LOP3.LUT R7, R14, 0x1f, RZ, 0xc0, !PT ;  /* 0x0000001f0e077812 */ /* 0x001fe400078ec0ff */
[----:B------:R-:W-:Y:S02]  /*21e0*/  IADD3 R16, PT, PT, R16, 0x4, RZ ;  /* 0x0000000410107810 */ /* 0x000fe40007ffe0ff */
[----:B------:R-:W-:-:S13]  /*21f0*/  ISETP.GE.U32.AND P0, PT, R7, UR27, PT ;  /* 0x0000001b07007c0c */ /* 0x000fda000bf06070 */
[----:B------:R-:W0:Y:S01]  /*2200*/  @!P0 LDS R29, [R0+-0x8] ;  /* 0xfffff800001d8984 */ /* 0x000e220000000800 */
[----:B------:R-:W-:-:S05]  /*2210*/  @!P0 IADD3 R7, P1, PT, R7, R26, RZ ;  /* 0x0000001a07078210 */ /* 0x000fca0007f3e0ff */
[----:B------:R-:W-:Y:S01]  /*2220*/  @!P0 IMAD.X R22, RZ, RZ, R20, P1 ;  /* 0x000000ffff168224 */ /* 0x000fe200008e0614 */
[----:B------:R-:W-:-:S04]  /*2230*/  @!P0 LEA R6, P1, R7, UR10, 0x2 ;  /* 0x0000000a07068c11 */ /* 0x000fc8000f8210ff */
[----:B------:R-:W-:Y:S01]  /*2240*/  @!P0 LEA.HI.X R7, R7, UR11, R22, 0x2, P1 ;  /* 0x0000000b07078c11 */ /* 0x000fe200088f1416 */
[----:B------:R-:W-:-:S05]  /*2250*/  VIADD R22, R14, 0xffffffff ;  /* 0xffffffff0e167836 */ /* 0x000fca0000000000 */
[----:B------:R-:W-:-:S04]  /*2260*/  LOP3.LUT R23, R22, 0x1f, RZ, 0xc0, !PT ;  /* 0x0000001f16177812 */ /* 0x000fc800078ec0ff */
[----:B------:R-:W-:-:S13]  /*2270*/  ISETP.GE.U32.AND P1, PT, R23, UR27, PT ;  /* 0x0000001b17007c0c */ /* 0x000fda000bf26070 */
[----:B------:R-:W1:Y:S04]  /*2280*/  @!P1 LDS R28, [R0+-0x4] ;  /* 0xfffffc00001c9984 */ /* 0x000e680000000800 */
[----:B0-----:R-:W-:Y:S01]  /*2290*/  @!P0 STG.E desc[UR24][R6.64], R29 ;  /* 0x0000001d06008986 */ /* 0x001fe2000c101918 */
[----:B------:R-:W-:-:S04]  /*22a0*/  IADD3 R26, P0, PT, R26, UR4, RZ ;  /* 0x000000041a1a7c10 */ /* 0x000fc8000ff1e0ff */
[----:B------:R-:W-:Y:S02]  /*22b0*/  IADD3.X R25, PT, PT, R20, UR7, RZ, P0, !PT ;  /* 0x0000000714197c10 */ /* 0x000fe400087fe4ff */
[----:B------:R-:W-:-:S05]  /*22c0*/  @!P1 IADD3 R20, P0, PT, R23, R26, RZ ;  /* 0x0000001a17149210 */ /* 0x000fca0007f1e0ff */
[----:B------:R-:W-:Y:S01]  /*22d0*/  @!P1 IMAD.X R23, RZ, RZ, R25, P0 ;  /* 0x000000ffff179224 */ /* 0x000fe200000e0619 */
[----:B------:R-:W-:-:S04]  /*22e0*/  @!P1 LEA R22, P0, R20, UR10, 0x2 ;  /* 0x0000000a14169c11 */ /* 0x000fc8000f8010ff */
[----:B------:R-:W-:Y:S01]  /*22f0*/  @!P1 LEA.HI.X R23, R20, UR11, R23, 0x2, P0 ;  /* 0x0000000b14179c11 */ /* 0x000fe200080f1417 */
[C---:B------:R-:W-:Y:S02]  /*2300*/  VIADD R20, R14.reuse, 0x1e ;  /* 0x0000001e0e147836 */ /* 0x040fe40000000000 */
[----:B------:R-:W-:-:S03]  /*2310*/  VIADD R14, R14, 0x1d ;  /* 0x0000001d0e0e7836 */ /* 0x000fc60000000000 */
[----:B------:R-:W-:Y:S02]  /*2320*/  LOP3.LUT R20, R20, 0x1f, RZ, 0xc0, !PT ;  /* 0x0000001f14147812 */ /* 0x000fe400078ec0ff */
[----:B------:R-:W-:Y:S02]  /*2330*/  LOP3.LUT R14, R14, 0x1f, RZ, 0xc0, !PT ;  /* 0x0000001f0e0e7812 */ /* 0x000fe400078ec0ff */
[----:B------:R-:W-:Y:S02]  /*2340*/  ISETP.GE.U32.AND P2, PT, R20, UR27, PT ;  /* 0x0000001b14007c0c */ /* 0x000fe4000bf46070 */
[----:B------:R-:W-:Y:S01]  /*2350*/  ISETP.GE.U32.AND P0, PT, R14, UR27, PT ;  /* 0x0000001b0e007c0c */ /* 0x000fe2000bf06070 */
[----:B-1----:R0:W-:Y:S01]  /*2360*/  @!P1 STG.E desc[UR24][R22.64], R28 ;  /* 0x0000001c16009986 */ /* 0x0021e2000c101918 */
[----:B------:R-:W-:-:S09]  /*2370*/  IADD3 R26, P1, PT, R26, UR4, RZ ;  /* 0x000000041a1a7c10 */ /* 0x000fd2000ff3e0ff */
[----:B------:R-:W1:Y:S01]  /*2380*/  @!P2 LDS R29, [R0] ;  /* 0x00000000001da984 */ /* 0x000e620000000800 */
[----:B0-----:R-:W-:-:S03]  /*2390*/  IADD3.X R22, PT, PT, R25, UR7, RZ, P1, !PT ;  /* 0x0000000719167c10 */ /* 0x001fc60008ffe4ff */
[----:B------:R0:W2:Y:S01]  /*23a0*/  @!P0 LDS R25, [R0+0x4] ;  /* 0x0000040000198984 */ /* 0x0000a20000000800 */
[----:B------:R-:W-:-:S05]  /*23b0*/  @!P2 IADD3 R20, P1, PT, R20, R26, RZ ;  /* 0x0000001a1414a210 */ /* 0x000fca0007f3e0ff */
[----:B------:R-:W-:Y:S01]  /*23c0*/  @!P2 IMAD.X R7, RZ, RZ, R22, P1 ;  /* 0x000000ffff07a224 */ /* 0x000fe200008e0616 */
[----:B------:R-:W-:Y:S01]  /*23d0*/  @!P2 LEA R6, P1, R20, UR10, 0x2 ;  /* 0x0000000a1406ac11 */ /* 0x000fe2000f8210ff */
[----:B0-----:R-:W-:-:S03]  /*23e0*/  VIADD R0, R0, 0x10 ;  /* 0x0000001000007836 */ /* 0x001fc60000000000 */
        /* <DEDUP_REMOVED lines=8> */
[----:B------:R-:W-:Y:S01]  /*2470*/  ISETP.NE.AND P1, PT, R16, RZ, PT ;  /* 0x000000ff1000720c */ /* 0x000fe20003f25270 */
[----:B-1----:R0:W-:Y:S04]  /*2480*/  @!P2 STG.E desc[UR24][R6.64], R29 ;  /* 0x0000001d0600a986 */ /* 0x0021e8000c101918 */
[----:B--2---:R0:W-:Y:S01]  /*2490*/  @!P0 STG.E desc[UR24][R22.64], R25 ;  /* 0x0000001916008986 */ /* 0x0041e2000c101918 */
[----:B------:R-:W-:-:S04]  /*24a0*/  IADD3 R26, P0, PT, R26, UR4, RZ ;  /* 0x000000041a1a7c10 */ /* 0x000fc8000ff1e0ff */
[----:B------:R-:W-:-:S03]  /*24b0*/  IADD3.X R20, PT, PT, R28, UR7, RZ, P0, !PT ;  /* 0x000000071c147c10 */ /* 0x000fc600087fe4ff */
[----:B------:R-:W-:Y:S06]  /*24c0*/  @P1 BRA `(.L_x_13871) ;  /* 0xfffffffc00401947 */ /* 0x000fec000383ffff */
.L_x_13870:
[----:B------:R-:W-:Y:S05]  /*24d0*/  BSYNC.RECONVERGENT B1 ;  /* 0x0000000000017941 */ /* 0x000fea0003800200 */
.L_x_13869:
[----:B------:R-:W-:-:S09]  /*24e0*/  ULOP3.LUT UP0, URZ, UR26, 0x3, URZ, 0xc0, !UPT ;  /* 0x000000031aff7892 */ /* 0x000fd2000f80c0ff */
[----:B------:R-:W-:Y:S05]  /*24f0*/  BRA.U !UP0, `(.L_x_13868) ;  /* 0x00000001088c7547 */ /* 0x000fea000b800000 */
[----:B0-----:R-:W-:Y:S01]  /*2500*/  LOP3.LUT R7, R14, 0x1f, RZ, 0xc0, !PT ;  /* 0x0000001f0e077812 */ /* 0x001fe200078ec0ff */
[----:B------:R-:W-:Y:S01]  /*2510*/  IMAD.IADD R27, R18, 0x1, R27 ;  /* 0x00000001121b7824 */ /* 0x000fe200078e021b */
[----:B------:R-:W-:Y:S02]  /*2520*/  ULOP3.LUT UR5, UR26, 0x3, URZ, 0xc0, !UPT ;  /* 0x000000031a057892 */ /* 0x000fe4000f8ec0ff */
[----:B------:R-:W-:Y:S01]  /*2530*/  ISETP.GE.U32.AND P0, PT, R7, UR27, PT ;  /* 0x0000001b07007c0c */ /* 0x000fe2000bf06070 */
[----:B------:R-:W-:Y:S01]  /*2540*/  IMAD R0, R27, 0x4, R4 ;  /* 0x000000041b007824 */ /* 0x000fe200078e0204 */
[----:B------:R-:W-:-:S11]  /*2550*/  UISETP.NE.AND UP0, UPT, UR5, 0x1, UPT ;  /* 0x000000010500788c */ /* 0x000fd6000bf05270 */
        /* <DEDUP_REMOVED lines=20> */
[----:B---3--:R-:W-:-:S04]  /*26a0*/  IADD3 R6, PT, PT, R14, 0x1e, RZ ;  /* 0x0000001e0e067810 */ /* 0x008fc80007ffe0ff */
        /* <DEDUP_REMOVED lines=8> */
.L_x_13868:
[----:B------:R-:W-:Y:S05]  /*2730*/  BSYNC.RECONVERGENT B0 ;  /* 0x0000000000007941 */ /* 0x000fea0003800200 */
.L_x_13867:
[----:B------:R-:W-:Y:S01]  /*2740*/  BAR.SYNC.DEFER_BLOCKING 0x0 ;  /* 0x0000000000007b1d */ /* 0x000fe20000010000 */
[----:B------:R-:W-:Y:S02]  /*2750*/  ISETP.LT.U32.AND P1, PT, R18, UR26, PT ;  /* 0x0000001a12007c0c */ /* 0x000fe4000bf21070 */
[----:B------:R-:W-:-:S03]  /*2760*/  SHF.R.U32.HI R0, RZ, 0x5, R19 ;  /* 0x00000005ff007819 */ /* 0x000fc60000011613 */
        /* <DEDUP_REMOVED lines=10> */
[----:B------:R-:W-:Y:S01]  /*2810*/  LOP3.LUT R2, RZ, R18, RZ, 0x33, !PT ;  /* 0x00000012ff027212 */ /* 0x000fe200078e33ff */
[----:B0-----:R-:W-:Y:S01]  /*2820*/  IMAD.U32 R5, RZ, RZ, UR26 ;  /* 0x0000001aff057e24 */ /* 0x001fe2000f8e00ff */
[----:B------:R-:W-:Y:S01]  /*2830*/  BSSY.RECONVERGENT B1, `(.L_x_13874) ;  /* 0x0000041000017945 */ /* 0x000fe20003800200 */
[----:B------:R-:W-:Y:S02]  /*2840*/  IMAD.MOV.U32 R9, RZ, RZ, RZ ;  /* 0x000000ffff097224 */ /* 0x000fe400078e00ff */
[----:B------:R-:W-:Y:S01]  /*2850*/  VIADD R2, R2, UR26 ;  /* 0x0000001a02027c36 */ /* 0x000fe20008000000 */
[----:B------:R-:W-:-:S04]  /*2860*/  LOP3.LUT R5, R5, 0x3, RZ, 0xc0, !PT ;  /* 0x0000000305057812 */ /* 0x000fc800078ec0ff */
[----:B------:R-:W-:Y:S02]  /*2870*/  ISETP.GE.U32.AND P1, PT, R2, 0x3, PT ;  /* 0x000000030200780c */ /* 0x000fe40003f26070 */
[----:B------:R-:W-:-:S11]  /*2880*/  ISETP.NE.AND P0, PT, R5, RZ, PT ;  /* 0x000000ff0500720c */ /* 0x000fd60003f05270 */
[----:B------:R-:W-:Y:S05]  /*2890*/  @!P1 BRA `(.L_x_13875) ;  /* 0x0000000000e89947 */ /* 0x000fea0003800000 */
[----:B-1-34-:R-:W0:Y:S01]  /*28a0*/  S2R R7, SR_CgaCtaId ;  /* 0x0000000000077919 */ /* 0x01ae220000008800 */
[----:B------:R-:W-:Y:S01]  /*28b0*/  MOV R6, 0x400 ;  /* 0x0000040000067802 */ /* 0x000fe20000000f00 */
[----:B------:R-:W-:Y:S01]  /*28c0*/  IMAD.SHL.U32 R2, R0, 0x10, RZ ;  /* 0x0000001000027824 */ /* 0x000fe200078e00ff */
[----:B------:R-:W-:Y:S01]  /*28d0*/  LOP3.LUT R3, R19, 0x1f, RZ, 0xc0, !PT ;  /* 0x0000001f13037812 */ /* 0x000fe200078ec0ff */
[----:B------:R-:W-:Y:S02]  /*28e0*/  IMAD.IADD R9, R12, 0x1, -R5 ;  /* 0x000000010c097824 */ /* 0x000fe400078e0a05 */
[----:B------:R-:W-:Y:S02]  /*28f0*/  VIADD R6, R6, 0x20 ;  /* 0x0000002006067836 */ /* 0x000fe40000000000 */
[----:B------:R-:W-:Y:S02]  /*2900*/  IMAD R2, R3, 0x84, R2 ;  /* 0x0000008403027824 */ /* 0x000fe400078e0202 */
[----:B------:R-:W-:Y:S01]  /*2910*/  IMAD.MOV R10, RZ, RZ, -R9 ;  /* 0x000000ffff0a7224 */ /* 0x000fe200078e0a09 */
[----:B0-----:R-:W-:-:S04]  /*2920*/  LEA R7, R7, R6, 0x18 ;  /* 0x0000000607077211 */ /* 0x001fc800078ec0ff */
[----:B------:R-:W-:-:S07]  /*2930*/  IADD3 R17, PT, PT, R2, 0x8, R7 ;  /* 0x0000000802117810 */ /* 0x000fce0007ffe007 */
.L_x_13876:
        /* <DEDUP_REMOVED lines=48> */
.L_x_13875:
[----:B------:R-:W-:Y:S05]  /*2c40*/  BSYNC.RECONVERGENT B1 ;  /* 0x0000000000017941 */ /* 0x000fea0003800200 */
.L_x_13874:
[----:B------:R-:W-:Y:S05]  /*2c50*/  @!P0 BRA `(.L_x_13873) ;  /* 0x0000000000888947 */ /* 0x000fea0003800000 */
[----:B0-----:R-:W-:Y:S01]  /*2c60*/  LOP3.LUT R3, R11, 0x1f, RZ, 0xc0, !PT ;  /* 0x0000001f0b037812 */ /* 0x001fe200078ec0ff */
[----:B------:R-:W-:-:S03]  /*2c70*/  IMAD.IADD R9, R18, 0x1, R9 ;  /* 0x0000000112097824 */ /* 0x000fc600078e0209 */
[----:B------:R-:W-:Y:S01]  /*2c80*/  ISETP.GE.U32.AND P0, PT, R3, UR27, PT ;  /* 0x0000001b03007c0c */ /* 0x000fe2000bf06070 */
[----:B------:R-:W-:-:S12]  /*2c90*/  IMAD R9, R9, 0x4, R4 ;  /* 0x0000000409097824 */ /* 0x000fd800078e0204 */
[----:B-1-34-:R-:W0:Y:S01]  /*2ca0*/  @!P0 LDS R7, [R9] ;  /* 0x0000000009078984 */ /* 0x01ae220000000800 */
        /* <DEDUP_REMOVED lines=29> */
.L_x_13873:
[----:B------:R-:W-:Y:S05]  /*2e80*/  BSYNC.RECONVERGENT B0 ;  /* 0x0000000000007941 */ /* 0x000fea0003800200 */
.L_x_13872:
[----:B------:R-:W5:Y:S02]  /*2e90*/  LDCU.64 UR4, c[0x0][0x3a8] ;  /* 0x00007500ff0477ac */ /* 0x000f640008000a00 */
[----:B-----5:R-:W-:-:S04]  /*2ea0*/  UISETP.NE.U32.AND UP0, UPT, UR4, URZ, UPT ;  /* 0x000000ff0400728c */ /* 0x020fc8000bf05070 */
[----:B------:R-:W-:Y:S01]  /*2eb0*/  UISETP.NE.AND.EX UP0, UPT, UR5, URZ, UPT, UP0 ;  /* 0x000000ff0500728c */ /* 0x000fe2000bf05300 */
[----:B------:R-:W-:Y:S08]  /*2ec0*/  BAR.SYNC.DEFER_BLOCKING 0x0 ;  /* 0x0000000000007b1d */ /* 0x000ff00000010000 */
[----:B------:R-:W-:Y:S05]  /*2ed0*/  BRA.U !UP0, `(.L_x_13877) ;  /* 0x0000000108a07547 */ /* 0x000fea000b800000 */
[----:B0-2---:R-:W0:Y:S01]  /*2ee0*/  SHFL.DOWN PT, R3, R8, 0x10, 0x1f ;  /* 0x0a001f0008037f89 */ /* 0x005e2200000e0000 */
[----:B------:R-:W-:Y:S01]  /*2ef0*/  LOP3.LUT P0, RZ, R19, 0x1f, RZ, 0xc0, !PT ;  /* 0x0000001f13ff7812 */ /* 0x000fe2000780c0ff */
[----:B------:R-:W-:-:S12]  /*2f00*/  BSSY B0, `(.L_x_13877) ;  /* 0x0000025000007945 */ /* 0x000fd80003800000 */
[----:B-1-34-:R-:W1:Y:S01]  /*2f10*/  @!P0 S2R R6, SR_CgaCtaId ;  /* 0x0000000000068919 */ /* 0x01ae620000008800 */
        /* <DEDUP_REMOVED lines=30> */
.L_x_13885:
[----:B------:R-:W-:Y:S02]  /*3100*/  ISETP.NE.AND P0, PT, R19, RZ, PT ;  /* 0x000000ff1300720c */ /* 0x000fe40003f05270 */
[----:B-1----:R-:W-:-:S11]  /*3110*/  FMNMX R5, R2, R5, !PT ;  /* 0x0000000502057209 */ /* 0x002fd60007800000 */
[----:B------:R-:W-:Y:S05]  /*3120*/  @P0 BRA `(.L_x_13878) ;  /* 0x0000000000080947 */ /* 0x000fea0003800000 */
[----:B0-----:R-:W0:Y:S02]  /*3130*/  LDC.64 R2, c[0x0][0x3a8] ;  /* 0x0000ea00ff027b82 */ /* 0x001e240000000a00 */
[----:B0-----:R1:W-:Y:S02]  /*3140*/  REDG.E.MAX.S32.STRONG.GPU desc[UR24][R2.64], R5 ;  /* 0x000000050200798e */ /* 0x0013e4000d12e318 */
.L_x_13878:
[----:B------:R-:W-:Y:S05]  /*3150*/  BSYNC B0 ;  /* 0x0000000000007941 */ /* 0x000fea0003800000 */
.L_x_13877:
        /* <DEDUP_REMOVED lines=11> */
[----:B01234-:R-:W-:Y:S05]  /*3210*/  CALL.REL.NOINC `($__internal_459_$__cuda_sm20_rcp_rn_f32_slowpath) ;  /* 0x0000000400987944 */ /* 0x01ffea0003c00000 */
[----:B------:R-:W-:Y:S05]  /*3220*/  BRA `(.L_x_13881) ;  /* 0x0000000000147947 */ /* 0x000fea0003800000 */
.L_x_13880:
[----:B0-----:R-:W0:Y:S01]  /*3230*/  MUFU.RCP R27, UR6 ;  /* 0x00000006001b7d08 */ /* 0x001e220008001000 */
[----:B------:R-:W-:-:S04]  /*3240*/  IMAD.U32 R0, RZ, RZ, UR6 ;  /* 0x00000006ff007e24 */ /* 0x000fc8000f8e00ff */
[----:B0-----:R-:W-:-:S04]  /*3250*/  FFMA R0, R27, R0, -1 ;  /* 0xbf8000001b007423 */ /* 0x001fc80000000000 */
[----:B------:R-:W-:-:S04]  /*3260*/  FADD.FTZ R0, -R0, -RZ ;  /* 0x800000ff00007221 */ /* 0x000fc80000010100 */
[----:B------:R-:W-:-:S07]  /*3270*/  FFMA R27, R27, R0, R27 ;  /* 0x000000001b1b7223 */ /* 0x000fce000000001b */
.L_x_13881:
[----:B-12---:R-:W0:Y:S02]  /*3280*/  LDC.64 R2, c[0x0][0x3b0] ;  /* 0x0000ec00ff027b82 */ /* 0x006e240000000a00 */
[----:B0-----:R-:W-:Y:S01]  /*3290*/  STG.E desc[UR24][R2.64], R27 ;  /* 0x0000001b02007986 */ /* 0x001fe2000c101918 */
[----:B------:R-:W-:Y:S05]  /*32a0*/  EXIT ;  /* 0x000000000000794d */ /* 0x000fea0003800000 */
.L_x_13879:
[----:B------:R-:W-:Y:S02]  /*32b0*/  IMAD.MOV.U32 R7, RZ, RZ, 0x4 ;  /* 0x00000004ff077424 */ /* 0x000fe400078e00ff */
[----:B------:R-:W-:Y:S02]  /*32c0*/  IMAD.MOV.U32 R9, RZ, RZ, 0x1f ;  /* 0x0000001fff097424 */ /* 0x000fe400078e00ff */
[----:B------:R-:W-:-:S07]  /*32d0*/  IMAD.MOV.U32 R4, RZ, RZ, -0x1 ;  /* 0xffffffffff047424 */ /* 0x000fce00078e00ff */
[----:B01----:R-:W-:Y:S05]  /*32e0*/  WARPSYNC.COLLECTIVE R4, `(.L_x_13882) ;  /* 0x0000000004087348 */ /* 0x003fea0003c00000 */
[----:B-1----:R1:W2:Y:S02]  /*32f0*/  SHFL.DOWN P0, R5, R0, R7, R9 ;  /* 0x0800000700057389 */ /* 0x0022a40000000009 */
[----:B012---:R-:W-:Y:S05]  /*3300*/  ENDCOLLECTIVE ;  /* 0x000000000000791b */ /* 0x007fea0003800000 */
.L_x_13882:
[----:B------:R-:W-:Y:S01]  /*3310*/  IMAD.MOV.U32 R7, RZ, RZ, 0x2 ;  /* 0x00000002ff077424 */ /* 0x000fe200078e00ff */
[----:B------:R-:W-:-:S04]  /*3320*/  MOV R3, R5 ;  /* 0x0000000500037202 */ /* 0x000fc80000000f00 */
[----:B------:R-:W-:-:S05]  /*3330*/  FMNMX R3, R3, R0, !PT ;  /* 0x0000000003037209 */ /* 0x000fca0007800000 */
[----:B------:R-:W-:-:S07]  /*3340*/  IMAD.MOV.U32 R0, RZ, RZ, R3 ;  /* 0x000000ffff007224 */ /* 0x000fce00078e0003 */
[----:B------:R-:W-:Y:S05]  /*3350*/  WARPSYNC.COLLECTIVE R4, `(.L_x_13883) ;  /* 0x0000000004087348 */ /* 0x000fea0003c00000 */
[----:B------:R0:W1:Y:S02]  /*3360*/  SHFL.DOWN P0, R5, R0, R7, R9 ;  /* 0x0800000700057389 */ /* 0x0000640000000009 */
[----:B01----:R-:W-:Y:S05]  /*3370*/  ENDCOLLECTIVE ;  /* 0x000000000000791b */ /* 0x003fea0003800000 */
.L_x_13883:
[----:B------:R-:W-:Y:S02]  /*3380*/  IMAD.MOV.U32 R7, RZ, RZ, 0x1 ;  /* 0x00000001ff077424 */ /* 0x000fe400078e00ff */
[----:B------:R-:W-:-:S05]  /*3390*/  IMAD.MOV.U32 R2, RZ, RZ, R5 ;  /* 0x000000ffff027224 */ /* 0x000fca00078e0005 */
[----:B------:R-:W-:-:S05]  /*33a0*/  FMNMX R2, R3, R2, !PT ;  /* 0x0000000203027209 */ /* 0x000fca0007800000 */
[----:B------:R-:W-:-:S07]  /*33b0*/  IMAD.MOV.U32 R0, RZ, RZ, R2 ;  /* 0x000000ffff007224 */ /* 0x000fce00078e0002 */
[----:B------:R-:W-:Y:S05]  /*33c0*/  WARPSYNC.COLLECTIVE R4, `(.L_x_13884) ;  /* 0x0000000004087348 */ /* 0x000fea0003c00000 */
[----:B------:R0:W1:Y:S02]  /*33d0*/  SHFL.DOWN P0, R5, R0, R7, R9 ;  /* 0x0800000700057389 */ /* 0x0000640000000009 */
[----:B01----:R-:W-:Y:S05]  /*33e0*/  ENDCOLLECTIVE ;  /* 0x000000000000791b */ /* 0x003fea0003800000 */
.L_x_13884:
[----:B------:R-:W-:Y:S05]  /*33f0*/  BRA `(.L_x_13885) ;  /* 0xfffffffc00407947 */ /* 0x000fea000383ffff */
        .weak           $__internal_458_$__cuda_sm20_div_u64
        .type           $__internal_458_$__cuda_sm20_div_u64,@function
        .size           $__internal_458_$__cuda_sm20_div_u64,($__internal_459_$__cuda_sm20_rcp_rn_f32_slowpath - $__internal_458_$__cuda_sm20_div_u64)
$__internal_458_$__cuda_sm20_div_u64:
        /* <DEDUP_REMOVED lines=71> */
[----:B------:R-:W-:Y:S11]  /*3870*/  RET.REL.NODEC R2 `(_ZN18transformer_engine6detail38cast_transpose_fused_kernel_notalignedILb0ELb1ELb0EfNS_16CTDBiasDActParamI13__nv_bfloat16S3_ffEELi2ELi1ENS_5EmptyEXadL_ZNS_5dsiluIffEET_T0_RKS5_EEEEvT3_mmm) ;  /* 0xffffffc402e07950 */ /* 0x000ff60003c3ffff */
        .weak           $__internal_459_$__cuda_sm20_rcp_rn_f32_slowpath
        .type           $__internal_459_$__cuda_sm20_rcp_rn_f32_slowpath,@function
        .size           $__internal_459_$__cuda_sm20_rcp_rn_f32_slowpath,(.L_x_29760 - $__internal_459_$__cuda_sm20_rcp_rn_f32_slowpath)
$__internal_459_$__cuda_sm20_rcp_rn_f32_slowpath:
        /* <DEDUP_REMOVED lines=15> */
.L_x_13887:
        /* <DEDUP_REMOVED lines=33> */
.L_x_13889:
[----:B------:R0:W1:Y:S02]  /*3b80*/  MUFU.RCP R27, R0 ;  /* 0x00000000001b7308 */ /* 0x0000640000001000 */
.L_x_13888:
[----:B------:R-:W-:Y:S05]  /*3b90*/  BSYNC B1 ;  /* 0x0000000000017941 */ /* 0x000fea0003800000 */
.L_x_13886:
[----:B------:R-:W-:Y:S02]  /*3ba0*/  IMAD.MOV.U32 R24, RZ, RZ, R20 ;  /* 0x000000ffff187224 */ /* 0x000fe400078e0014 */
[----:B------:R-:W-:-:S04]  /*3bb0*/  IMAD.MOV.U32 R25, RZ, RZ, 0x0 ;  /* 0x00000000ff197424 */ /* 0x000fc800078e00ff */
[----:B01----:R-:W-:Y:S05]  /*3bc0*/  RET.REL.NODEC R24 `(_ZN18transformer_engine6detail38cast_transpose_fused_kernel_notalignedILb0ELb1ELb0EfNS_16CTDBiasDActParamI13__nv_bfloat16S3_ffEELi2ELi1ENS_5EmptyEXadL_ZNS_5dsiluIffEET_T0_RKS5_EEEEvT3_mmm) ;  /* 0xffffffc4180c7950 */ /* 0x003fea0003c3ffff */
.L_x_13890:
        /* <DEDUP_REMOVED lines=11> */
.L_x_29760:


//--------------------- .text._ZN18transformer_engine6detail38cast_transpose_fused_kernel_notalignedILb0ELb1ELb0EfNS_16CTDBiasDActParamI6__halfS3_13__nv_fp8_e4m3fEELi2ELi4ENS_5EmptyEXadL_ZNS_5dsiluIffEET_T0_RKS6_EEEEvT3_mmm --------------------------
	.section	.text._ZN18transformer_engine6detail38cast_transpose_fused_kernel_notalignedILb0ELb1ELb0EfNS_16CTDBiasDActParamI6__halfS3_13__nv_fp8_e4m3fEELi2ELi4ENS_5EmptyEXadL_ZNS_5dsiluIffEET_T0_RKS6_EEEEvT3_mmm,"ax",@progbits
	.align	128
        .global         _ZN18transformer_engine6detail38cast_transpose_fused_kernel_notalignedILb0ELb1ELb0EfNS_16CTDBiasDActParamI6__halfS3_13__nv_fp8_e4m3fEELi2ELi4ENS_5EmptyEXadL_ZNS_5dsiluIffEET_T0_RKS6_EEEEvT3_mmm
        .type           _ZN18transformer_engine6detail38cast_transpose_fused_kernel_notalignedILb0ELb1ELb0EfNS_16CTDBiasDActParamI6__halfS3_13__nv_fp8_e4m3fEELi2ELi4ENS_5EmptyEXadL_ZNS_5dsiluIffEET_T0_RKS6_EEEEvT3_mmm,@function
        .size           _ZN18transformer_engine6detail38cast_transpose_fused_kernel_notalignedILb0ELb1ELb0EfNS_16CTDBiasDActParamI6__halfS3_13__nv_fp8_e4m3fEELi2ELi4ENS_5EmptyEXadL_ZNS_5dsiluIffEET_T0_RKS6_EEEEvT3_mmm,(.L_x_29762 - _ZN18transformer_engine6detail38cast_transpose_fused_kernel_notalignedILb0ELb1ELb0EfNS_16CTDBiasDActParamI6__halfS3_13__nv_fp8_e4m3fEELi2ELi4ENS_5EmptyEXadL_ZNS_5dsiluIffEET_T0_RKS6_EEEEvT3_mmm)
        .other          _ZN18transformer_engine6detail38cast_transpose_fused_kernel_notalignedILb0ELb1ELb0EfNS_16CTDBiasDActParamI6__halfS3_13__nv_fp8_e4m3fEELi2ELi4ENS_5EmptyEXadL_ZNS_5dsiluIffEET_T0_RKS6_EEEEvT3_mmm,@"STO_CUDA_ENTRY STV_DEFAULT"
_ZN18transformer_engine6detail38cast_transpose_fused_kernel_notalignedILb0ELb1ELb0EfNS_16CTDBiasDActParamI6__halfS3_13__nv_fp8_e4m3fEELi2ELi4ENS_5EmptyEXadL_ZNS_5dsiluIffEET_T0_RKS6_EEEEvT3_mmm:
.text._ZN18transformer_engine6detail38cast_transpose_fused_kernel_notalignedILb0ELb1ELb0EfNS_16CTDBiasDActParamI6__halfS3_13__nv_fp8_e4m3fEELi2ELi4ENS_5EmptyEXadL_ZNS_5dsiluIffEET_T0_RKS6_EEEEvT3_mmm:
        /* <DEDUP_REMOVED lines=43> */
.L_x_13891:
[----:B------:R-:W-:-:S07]  /*02b0*/  MOV R6, 0x2d0 ;  /* 0x000002d000067802 */ /* 0x000fce0000000f00 */
[----:B------:R-:W-:Y:S05]  /*02c0*/  CALL.REL.NOINC `($__internal_460_$__cuda_sm20_div_u64) ;  /* 0x00000078003c7944 */ /* 0x000fea0003c00000 */
        /* <DEDUP_REMOVED lines=11> */
.L_x_13892:
        /* <DEDUP_REMOVED lines=36> */
[----:B------:R-:W-:Y:S01]  /*05c0*/  IMAD.U32 R7, RZ, RZ, UR26 ;  /* 0x0000001aff077e24 */ /* 0x000fe2000f8e00ff */
        /* <DEDUP_REMOVED lines=9> */
[----:B------:R-:W-:Y:S01]  /*0660*/  IADD3.X R27, PT, PT, RZ, R2, RZ, P2, !PT ;  /* 0x00000002ff1b7210 */ /* 0x000fe200017fe4ff */
[----:B------:R-:W-:Y:S01]  /*0670*/  ULEA.HI.X UR18, UR18, UR21, UR19, 0x7, UP1 ;  /* 0x0000001512127291 */ /* 0x000fe200088f3c13 */
[----:B------:R-:W-:Y:S01]  /*0680*/  IADD3 R16, P2, PT, R42, R6, RZ ;  /* 0x000000062a107210 */ /* 0x000fe20007f5e0ff */
[----:B--2---:R-:W-:-:S02]  /*0690*/  UIADD3 UR19, UP0, UPT, UR15, UR8, URZ ;  /* 0x000000080f137290 */ /* 0x004fc4000ff1e0ff */
[----:B------:R-:W-:Y:S01]  /*06a0*/  USHF.L.U64.HI UR8, UR20, 0x1, UR18 ;  /* 0x0000000114087899 */ /* 0x000fe20008010212 */
[----:B------:R-:W-:Y:S01]  /*06b0*/  IADD3.X R17, PT, PT, RZ, R2, RZ, P2, !PT ;  /* 0x00000002ff117210 */ /* 0x000fe200017fe4ff */
[----:B------:R-:W-:Y:S02]  /*06c0*/  UIADD3 UR21, UP1, UPT, UR15, UR10, URZ ;  /* 0x0000000a0f157290 */ /* 0x000fe4000ff3e0ff */
[----:B------:R-:W-:Y:S01]  /*06d0*/  UIADD3.X UR15, UPT, UPT, UR8, UR9, URZ, UP0, !UPT ;  /* 0x00000009080f7290 */ /* 0x000fe200087fe4ff */
[----:B------:R-:W-:Y:S01]  /*06e0*/  @P1 IMAD.WIDE.U32 R6, R7, 0x3, R26 ;  /* 0x0000000307061825 */ /* 0x000fe200078e001a */
[----:B------:R-:W-:Y:S01]  /*06f0*/  VOTEU.ANY UP0, P1 ;  /* 0x0000000000ff7886 */ /* 0x000fe20000800100 */
[----:B------:R-:W-:Y:S01]  /*0700*/  UIADD3.X UR23, UPT, UPT, UR8, UR11, URZ, UP1, !UPT ;  /* 0x0000000b08177290 */ /* 0x000fe20008ffe4ff */
[----:B------:R-:W-:Y:S01]  /*0710*/  @P0 LEA R8, P2, R9, R16, 0x2 ;  /* 0x0000001009080211 */ /* 0x000fe200078410ff */
[----:B------:R-:W-:Y:S01]  /*0720*/  VOTEU.ANY UP1, P0 ;  /* 0x0000000000ff7886 */ /* 0x000fe20000020100 */
[----:B------:R-:W0:Y:S01]  /*0730*/  LDCU.64 UR24, c[0x0][0x358] ;  /* 0x00006b00ff1877ac */ /* 0x000e220008000a00 */
[----:B------:R-:W-:-:S02]  /*0740*/  @P0 MOV R43, RZ ;  /* 0x000000ff002b0202 */ /* 0x000fc40000000f00 */
[----:B------:R-:W-:Y:S01]  /*0750*/  @P0 LEA.HI.X R11, R11, R17, R0, 0x2, P2 ;  /* 0x000000110b0b0211 */ /* 0x000fe200010f1400 */
[----:B------:R-:W-:Y:S01]  /*0760*/  @UP0 UIMAD UR8, UR29, 0x3, URZ ;  /* 0x000000031d0808a4 */ /* 0x000fe2000f8e02ff */
[----:B------:R-:W-:Y:S01]  /*0770*/  @P0 IMAD.WIDE.U32 R16, R9, 0x5, R16 ;  /* 0x0000000509100825 */ /* 0x000fe200078e0010 */
[C---:B------:R-:W-:Y:S02]  /*0780*/  @P1 SHF.L.U32 R20, R26.reuse, 0x2, RZ ;  /* 0x000000021a141819 */ /* 0x040fe400000006ff */
[C---:B------:R-:W-:Y:S01]  /*0790*/  @P1 IADD3 R28, P3, PT, R26.reuse, UR26, RZ ;  /* 0x0000001a1a1c1c10 */ /* 0x040fe2000ff7e0ff */
[----:B------:R-:W-:Y:S01]  /*07a0*/  @P0 IMAD.WIDE.U32 R14, R15, UR26, R42 ;  /* 0x0000001a0f0e0c25 */ /* 0x000fe2000f8e002a */
[----:B------:R-:W-:Y:S02]  /*07b0*/  @P1 SHF.L.U64.HI R18, R26, 0x2, R27 ;  /* 0x000000021a121819 */ /* 0x000fe4000001021b */
[----:B------:R-:W-:Y:S01]  /*07c0*/  @P1 IADD3 R12, P2, PT, R20, UR19, RZ ;  /* 0x00000013140c1c10 */ /* 0x000fe2000ff5e0ff */
[----:B------:R-:W-:Y:S01]  /*07d0*/  @P1 VIADD R7, R7, UR8 ;  /* 0x0000000807071c36 */ /* 0x000fe20008000000 */
[----:B------:R-:W-:-:S02]  /*07e0*/  @UP1 UIMAD UR8, UR29, 0x5, URZ ;  /* 0x000000051d0818a4 */ /* 0x000fc4000f8e02ff */
[----:B------:R-:W-:Y:S01]  /*07f0*/  @P1 IADD3.X R19, PT, PT, R27, UR29, RZ, P3, !PT ;  /* 0x0000001d1b131c10 */ /* 0x000fe20009ffe4ff */
[C---:B------:R-:W-:Y:S01]  /*0800*/  @P1 IMAD.SHL.U32 R9, R6.reuse, 0x4, RZ ;  /* 0x0000000406091824 */ /* 0x040fe200078e00ff */
[----:B------:R-:W-:Y:S02]  /*0810*/  @P0 IADD3 R15, PT, PT, R13, R15, RZ ;  /* 0x0000000f0d0f0210 */ /* 0x000fe40007ffe0ff */
[----:B------:R-:W-:Y:S01]  /*0820*/  @P1 SHF.L.U64.HI R2, R6, 0x2, R7 ;  /* 0x0000000206021819 */ /* 0x000fe20000010207 */
[----:B------:R-:W-:Y:S01]  /*0830*/  @P0 VIADD R7, R17, UR8 ;  /* 0x0000000811070c36 */ /* 0x000fe20008000000 */
[----:B------:R-:W-:Y:S02]  /*0840*/  @P1 IADD3.X R13, PT, PT, R18, UR15, RZ, P2, !PT ;  /* 0x0000000f120d1c10 */ /* 0x000fe400097fe4ff */
[C---:B------:R-:W-:Y:S02]  /*0850*/  @P0 SHF.L.U32 R24, R16.reuse, 0x2, RZ ;  /* 0x0000000210180819 */ /* 0x040fe400000006ff */
[----:B------:R-:W-:Y:S01]  /*0860*/  @P0 SHF.L.U64.HI R0, R16, 0x2, R7 ;  /* 0x0000000210000819 */ /* 0x000fe20000010207 */
[----:B0-----:R0:W2:Y:S01]  /*0870*/  @P1 LDG.E R10, desc[UR24][R12.64] ;  /* 0x000000180c0a1981 */ /* 0x0010a2000c1e1900 */
[----:B------:R-:W-:Y:S01]  /*0880*/  @P1 IADD3 R20, P2, PT, R20, UR21, RZ ;  /* 0x0000001514141c10 */ /* 0x000fe2000ff5e0ff */
[----:B------:R-:W-:Y:S01]  /*0890*/  @P0 IMAD.SHL.U32 R30, R8, 0x4, RZ ;  /* 0x00000004081e0824 */ /* 0x000fe200078e00ff */
[C---:B------:R-:W-:Y:S01]  /*08a0*/  @P1 SHF.L.U64.HI R16, R28.reuse, 0x2, R19 ;  /* 0x000000021c101819 */ /* 0x040fe20000010213 */
[----:B------:R-:W1:Y:S01]  /*08b0*/  LDCU.64 UR8, c[0x0][0x3a0] ;  /* 0x00007400ff0877ac */ /* 0x000e620008000a00 */
[----:B------:R-:W-:-:S02]  /*08c0*/  @P1 SHF.L.U32 R28, R28, 0x2, RZ ;  /* 0x000000021c1c1819 */ /* 0x000fc400000006ff */
[----:B------:R-:W-:Y:S02]  /*08d0*/  @P0 SHF.R.U32.HI R6, RZ, 0x1, R5 ;  /* 0x00000001ff060819 */ /* 0x000fe40000011605 */
[----:B------:R-:W-:Y:S02]  /*08e0*/  @P1 IADD3.X R21, PT, PT, R18, UR23, RZ, P2, !PT ;  /* 0x0000001712151c10 */ /* 0x000fe400097fe4ff */
[----:B0-----:R-:W-:Y:S02]  /*08f0*/  @P1 IADD3 R12, P2, PT, R28, UR19, RZ ;  /* 0x000000131c0c1c10 */ /* 0x001fe4000ff5e0ff */
[----:B------:R-:W-:Y:S01]  /*0900*/  @P0 LOP3.LUT R17, R6, 0x1f0, RZ, 0xc0, !PT ;  /* 0x000001f006110812 */ /* 0x000fe200078ec0ff */
[----:B------:R-:W-:Y:S01]  /*0910*/  @P0 IMAD.MOV.U32 R6, RZ, RZ, R42 ;  /* 0x000000ffff060224 */ /* 0x000fe200078e002a */
[----:B------:R-:W-:Y:S01]  /*0920*/  @P0 MOV R7, RZ ;  /* 0x000000ff00070202 */ /* 0x000fe20000000f00 */
[----:B------:R-:W3:Y:S01]  /*0930*/  @P1 LDG.E R20, desc[UR24][R20.64] ;  /* 0x0000001814141981 */ /* 0x000ee2000c1e1900 */
[----:B------:R-:W-:-:S02]  /*0940*/  @P1 IADD3.X R13, PT, PT, R16, UR15, RZ, P2, !PT ;  /* 0x0000000f100d1c10 */ /* 0x000fc400097fe4ff */
[----:B------:R-:W-:Y:S01]  /*0950*/  @P1 IADD3 R28, P2, PT, R28, UR21, RZ ;  /* 0x000000151c1c1c10 */ /* 0x000fe2000ff5e0ff */
[----:B------:R-:W-:Y:S01]  /*0960*/  @P0 IMAD.WIDE.U32 R6, R17, UR26, R6 ;  /* 0x0000001a11060c25 */ /* 0x000fe2000f8e0006 */
[----:B------:R-:W-:-:S03]  /*0970*/  @P0 IADD3 R18, P3, PT, R30, UR19, RZ ;  /* 0x000000131e120c10 */ /* 0x000fc6000ff7e0ff */
[----:B------:R-:W-:Y:S01]  /*0980*/  @P0 IMAD R17, R17, UR29, RZ ;  /* 0x0000001d11110c24 */ /* 0x000fe2000f8e02ff */
[----:B------:R-:W-:Y:S02]  /*0990*/  @P1 IADD3.X R29, PT, PT, R16, UR23, RZ, P2, !PT ;  /* 0x00000017101d1c10 */ /* 0x000fe400097fe4ff */
[----:B------:R-:W-:Y:S01]  /*09a0*/  @P0 SHF.L.U64.HI R11, R8, 0x2, R11 ;  /* 0x00000002080b0819 */ /* 0x000fe2000001020b */
[----:B------:R-:W-:Y:S01]  /*09b0*/  @P0 IMAD.IADD R7, R7, 0x1, R17 ;  /* 0x0000000107070824 */ /* 0x000fe200078e0211 */
[----:B------:R-:W-:Y:S02]  /*09c0*/  @P0 IADD3 R30, P2, PT, R30, UR21, RZ ;  /* 0x000000151e1e0c10 */ /* 0x000fe4000ff5e0ff */
[----:B------:R-:W-:Y:S02]  /*09d0*/  @!P1 MOV R17, RZ ;  /* 0x000000ff00119202 */ /* 0x000fe40000000f00 */
[----:B------:R-:W-:-:S04]  /*09e0*/  @P0 IADD3.X R31, PT, PT, R11, UR23, RZ, P2, !PT ;  /* 0x000000170b1f0c10 */ /* 0x000fc800097fe4ff */
[----:B------:R-:W5:Y:S04]  /*09f0*/  @P1 LDG.E R17, desc[UR24][R12.64] ;  /* 0x000000180c111981 */ /* 0x000f68000c1e1900 */
[----:B------:R-:W5:Y:S01]  /*0a00*/  @P0 LDG.E R13, desc[UR24][R30.64] ;  /* 0x000000181e0d0981 */ /* 0x000f62000c1e1900 */
[----:B-1----:R-:W-:-:S04]  /*0a10*/  ISETP.NE.U32.AND P2, PT, RZ, UR8, PT ;  /* 0x00000008ff007c0c */ /* 0x002fc8000bf45070 */
[----:B------:R-:W-:Y:S01]  /*0a20*/  ISETP.NE.AND.EX P2, PT, RZ, UR9, PT, P2 ;  /* 0x00000009ff007c0c */ /* 0x000fe2000bf45320 */
[----:B------:R-:W-:Y:S01]  /*0a30*/  IMAD.U32 R23, RZ, RZ, UR26 ;  /* 0x0000001aff177e24 */ /* 0x000fe2000f8e00ff */
[----:B------:R-:W-:-:S03]  /*0a40*/  @UP1 UIMAD UR8, UR29, 0x6, URZ ;  /* 0x000000061d0818a4 */ /* 0x000fc6000f8e02ff */
[----:B------:R-:W-:Y:S01]  /*0a50*/  @P0 IMAD.WIDE.U32 R14, R23, 0x6, R14 ;  /* 0x00000006170e0825 */ /* 0x000fe200078e000e */
[----:B------:R-:W-:Y:S01]  /*0a60*/  @P0 IADD3.X R19, PT, PT, R11, UR15, RZ, P3, !PT ;  /* 0x0000000f0b130c10 */ /* 0x000fe20009ffe4ff */
[----:B------:R-:W-:Y:S01]  /*0a70*/  @UP0 ULOP3.LUT UR16, UR16, 0xfffffffe, URZ, 0xc0, !UPT ;  /* 0xfffffffe10100892 */ /* 0x000fe2000f8ec0ff */
[C---:B------:R-:W-:Y:S02]  /*0a80*/  @P1 IADD3 R34, P3, PT, R9.reuse, UR19, RZ ;  /* 0x0000001309221c10 */ /* 0x040fe4000ff7e0ff */
[----:B------:R-:W-:Y:S01]  /*0a90*/  @P1 IADD3 R36, P4, PT, R9, UR21, RZ ;  /* 0x0000001509241c10 */ /* 0x000fe2000ff9e0ff */
[----:B------:R0:W5:Y:S01]  /*0aa0*/  @P0 LDG.E R16, desc[UR24][R18.64] ;  /* 0x0000001812100981 */ /* 0x000162000c1e1900 */
[----:B------:R-:W-:Y:S01]  /*0ab0*/  @P0 IADD3 R9, PT, PT, R15, UR8, RZ ;  /* 0x000000080f090c10 */ /* 0x000fe2000fffe0ff */
[----:B------:R-:W1:Y:S01]  /*0ac0*/  @P2 LDC.64 R32, c[0x0][0x3a0] ;  /* 0x0000e800ff202b82 */ /* 0x000e620000000a00 */
[----:B------:R-:W-:Y:S01]  /*0ad0*/  @!P1 MOV R8, RZ ;  /* 0x000000ff00089202 */ /* 0x000fe20000000f00 */
[----:B------:R-:W-:Y:S01]  /*0ae0*/  @UP0 ULOP3.LUT UR17, UR17, 0x3fffffff, URZ, 0xc0, !UPT ;  /* 0x3fffffff11110892 */ /* 0x000fe2000f8ec0ff */
[----:B------:R-:W-:-:S02]  /*0af0*/  @!P1 MOV R23, RZ ;  /* 0x000000ff00179202 */ /* 0x000fc40000000f00 */
[----:B------:R-:W-:Y:S02]  /*0b00*/  @P1 IADD3.X R35, PT, PT, R2, UR15, RZ, P3, !PT ;  /* 0x0000000f02231c10 */ /* 0x000fe40009ffe4ff */
[C---:B------:R-:W-:Y:S01]  /*0b10*/  @P0 SHF.L.U64.HI R9, R14.reuse, 0x2, R9 ;  /* 0x000000020e090819 */ /* 0x040fe20000010209 */
[----:B0-----:R-:W-:Y:S01]  /*0b20*/  @P0 IMAD.SHL.U32 R18, R14, 0x4, RZ ;  /* 0x000000040e120824 */ /* 0x001fe200078e00ff */
[----:B------:R-:W-:Y:S01]  /*0b30*/  @P1 IADD3 R14, P3, PT, R26, UR16, RZ ;  /* 0x000000101a0e1c10 */ /* 0x000fe2000ff7e0ff */
[----:B------:R-:W-:Y:S01]  /*0b40*/  IMAD.U32 R21, RZ, RZ, UR26 ;  /* 0x0000001aff157e24 */ /* 0x000fe2000f8e00ff */
[----:B------:R-:W-:Y:S01]  /*0b50*/  @P1 IADD3.X R37, PT, PT, R2, UR23, RZ, P4, !PT ;  /* 0x0000001702251c10 */ /* 0x000fe2000a7fe4ff */
[----:B------:R0:W5:Y:S01]  /*0b60*/  @P1 LDG.E R8, desc[UR24][R28.64] ;  /* 0x000000181c081981 */ /* 0x000162000c1e1900 */
[----:B------:R-:W-:Y:S01]  /*0b70*/  @!P1 IMAD.MOV.U32 R2, RZ, RZ, RZ ;  /* 0x000000ffff029224 */ /* 0x000fe200078e00ff */
[----:B------:R-:W-:Y:S01]  /*0b80*/  @P1 IADD3.X R15, PT, PT, R27, UR17, RZ, P3, !PT ;  /* 0x000000111b0f1c10 */ /* 0x000fe20009ffe4ff */
[----:B------:R-:W-:Y:S01]  /*0b90*/  @UP1 UIMAD UR8, UR29, 0x7, URZ ;  /* 0x000000071d0818a4 */ /* 0x000fe2000f8e02ff */
[----:B------:R4:W5:Y:S01]  /*0ba0*/  @P1 LDG.E R23, desc[UR24][R34.64] ;  /* 0x0000001822171981 */ /* 0x000962000c1e1900 */
[----:B------:R-:W-:Y:S01]  /*0bb0*/  @P0 IMAD.WIDE.U32 R6, R21, 0x7, R6 ;  /* 0x0000000715060825 */ /* 0x000fe200078e0006 */
[----:B0-----:R-:W-:-:S02]  /*0bc0*/  @P0 IADD3 R28, P4, PT, R24, UR19, RZ ;  /* 0x00000013181c0c10 */ /* 0x001fc4000ff9e0ff */
[----:B------:R0:W5:Y:S01]  /*0bd0*/  @P1 LDG.E R2, desc[UR24][R36.64] ;  /* 0x0000001824021981 */ /* 0x000162000c1e1900 */
[----:B------:R-:W-:Y:S01]  /*0be0*/  @P0 IADD3 R24, P3, PT, R24, UR21, RZ ;  /* 0x0000001518180c10 */ /* 0x000fe2000ff7e0ff */
[----:B----4-:R-:W-:Y:S01]  /*0bf0*/  @P1 IMAD.SHL.U32 R34, R14, 0x4, RZ ;  /* 0x000000040e221824 */ /* 0x010fe200078e00ff */
[C---:B------:R-:W-:Y:S01]  /*0c00*/  @P0 IADD3.X R29, PT, PT, R0.reuse, UR15, RZ, P4, !PT ;  /* 0x0000000f001d0c10 */ /* 0x040fe2000a7fe4ff */
[----:B-1----:R-:W4:Y:S01]  /*0c10*/  @P2 LDG.E R32, desc[UR24][R32.64] ;  /* 0x0000001820202981 */ /* 0x002f22000c1e1900 */
[----:B------:R-:W-:Y:S02]  /*0c20*/  @P0 IADD3.X R25, PT, PT, R0, UR23, RZ, P3, !PT ;  /* 0x0000001700190c10 */ /* 0x000fe40009ffe4ff */
[----:B------:R-:W-:Y:S02]  /*0c30*/  @P1 SHF.L.U64.HI R15, R14, 0x2, R15 ;  /* 0x000000020e0f1819 */ /* 0x000fe4000001020f */
[C---:B0-----:R-:W-:Y:S02]  /*0c40*/  @P1 IADD3 R36, P3, PT, R34.reuse, UR19, RZ ;  /* 0x0000001322241c10 */ /* 0x041fe4000ff7e0ff */
[----:B------:R-:W-:-:S02]  /*0c50*/  @P1 IADD3 R34, P4, PT, R34, UR21, RZ ;  /* 0x0000001522221c10 */ /* 0x000fc4000ff9e0ff */
[----:B------:R-:W-:Y:S01]  /*0c60*/  @P0 IADD3 R21, PT, PT, R7, UR8, RZ ;  /* 0x0000000807150c10 */ /* 0x000fe2000fffe0ff */
[----:B------:R-:W0:Y:S01]  /*0c70*/  LDCU.128 UR8, c[0x0][0x390] ;  /* 0x00007200ff0877ac */ /* 0x000e220008000c00 */
[C---:B------:R-:W-:Y:S02]  /*0c80*/  @P0 SHF.L.U32 R7, R6.reuse, 0x2, RZ ;  /* 0x0000000206070819 */ /* 0x040fe400000006ff */
[----:B------:R-:W-:Y:S02]  /*0c90*/  @P1 IADD3.X R35, PT, PT, R15, UR23, RZ, P4, !PT ;  /* 0x000000170f231c10 */ /* 0x000fe4000a7fe4ff */
[----:B------:R-:W-:Y:S02]  /*0ca0*/  @P0 SHF.L.U64.HI R0, R6, 0x2, R21 ;  /* 0x0000000206000819 */ /* 0x000fe40000010215 */
[----:B------:R-:W-:Y:S02]  /*0cb0*/  @!P0 MOV R22, RZ ;  /* 0x000000ff00168202 */ /* 0x000fe40000000f00 */
[----:B------:R-:W-:-:S02]  /*0cc0*/  @!P0 MOV R11, RZ ;  /* 0x000000ff000b8202 */ /* 0x000fc40000000f00 */
[----:B------:R-:W-:Y:S02]  /*0cd0*/  @P1 IADD3.X R37, PT, PT, R15, UR15, RZ, P3, !PT ;  /* 0x0000000f0f251c10 */ /* 0x000fe40009ffe4ff */
[----:B------:R-:W-:Y:S02]  /*0ce0*/  @P0 IADD3 R30, P3, PT, R18, UR19, RZ ;  /* 0x00000013121e0c10 */ /* 0x000fe4000ff7e0ff */
[----:B------:R-:W5:Y:S02]  /*0cf0*/  @P0 LDG.E R11, desc[UR24][R28.64] ;  /* 0x000000181c0b0981 */ /* 0x000f64000c1e1900 */
[----:B------:R-:W-:Y:S02]  /*0d00*/  @P0 IADD3.X R31, PT, PT, R9, UR15, RZ, P3, !PT ;  /* 0x0000000f091f0c10 */ /* 0x000fe40009ffe4ff */
[----:B------:R-:W-:-:S06]  /*0d10*/  @!P0 CS2R R12, SRZ ;  /* 0x00000000000c8805 */ /* 0x000fcc000001ff00 */
[----:B------:R1:W5:Y:S02]  /*0d20*/  @P0 LDG.E R12, desc[UR24][R24.64] ;  /* 0x00000018180c0981 */ /* 0x000364000c1e1900 */
[----:B-1----:R-:W-:-:S04]  /*0d30*/  @P0 IADD3 R24, P4, PT, R7, UR19, RZ ;  /* 0x0000001307180c10 */ /* 0x002fc8000ff9e0ff */
[----:B------:R-:W-:-:S05]  /*0d40*/  @P0 IADD3.X R25, PT, PT, R0, UR15, RZ, P4, !PT ;  /* 0x0000000f00190c10 */ /* 0x000fca000a7fe4ff */
[----:B------:R-:W5:Y:S01]  /*0d50*/  @P0 LDG.E R22, desc[UR24][R24.64] ;  /* 0x0000001818160981 */ /* 0x000f62000c1e1900 */
[----:B------:R-:W-:-:S04]  /*0d60*/  @P0 IADD3 R28, P3, PT, R18, UR21, RZ ;  /* 0x00000015121c0c10 */ /* 0x000fc8000ff7e0ff */
[----:B------:R-:W-:Y:S02]  /*0d70*/  @P0 IADD3.X R29, PT, PT, R9, UR23, RZ, P3, !PT ;  /* 0x00000017091d0c10 */ /* 0x000fe40009ffe4ff */
[----:B------:R-:W-:Y:S01]  /*0d80*/  @P0 IADD3 R6, P3, PT, R7, UR21, RZ ;  /* 0x0000001507060c10 */ /* 0x000fe2000ff7e0ff */
[----:B------:R-:W-:Y:S01]  /*0d90*/  @!P0 IMAD.MOV.U32 R9, RZ, RZ, RZ ;  /* 0x000000ffff098224 */ /* 0x000fe200078e00ff */
[----:B------:R-:W-:Y:S02]  /*0da0*/  @!P1 MOV R20, RZ ;  /* 0x000000ff00149202 */ /* 0x000fe40000000f00 */
[----:B------:R-:W-:Y:S01]  /*0db0*/  @P0 IADD3.X R7, PT, PT, R0, UR23, RZ, P3, !PT ;  /* 0x0000001700070c10 */ /* 0x000fe20009ffe4ff */
[----:B------:R-:W-:Y:S02]  /*0dc0*/  HFMA2 R21, -RZ, RZ, 3.7421875, 0 ;  /* 0x437c0000ff157431 */ /* 0x000fe400000001ff */
[----:B------:R-:W-:Y:S02]  /*0dd0*/  IMAD.MOV.U32 R0, RZ, RZ, 0x3bbb989d ;  /* 0x3bbb989dff007424 */ /* 0x000fe400078e00ff */
[----:B------:R3:W5:Y:S01]  /*0de0*/  @P0 LDG.E R9, desc[UR24][R6.64] ;  /* 0x0000001806090981 */ /* 0x000762000c1e1900 */
[----:B------:R-:W-:-:S06]  /*0df0*/  @!P0 IMAD.MOV.U32 R15, RZ, RZ, RZ ;  /* 0x000000ffff0f8224 */ /* 0x000fcc00078e00ff */
[----:B------:R1:W5:Y:S01]  /*0e00*/  @P0 LDG.E R15, desc[UR24][R30.64] ;  /* 0x000000181e0f0981 */ /* 0x000362000c1e1900 */
[----:B---3--:R-:W-:-:S05]  /*0e10*/  HADD2.F32 R7, -RZ, R20.H0_H0 ;  /* 0x20000014ff077230 */ /* 0x008fca0000004100 */
[----:B------:R-:W-:-:S04]  /*0e20*/  FFMA.SAT R0, R7, -R0, 0.5 ;  /* 0x3f00000007007423 */ /* 0x000fc80000002800 */
[----:B------:R-:W-:-:S04]  /*0e30*/  FFMA.RM R0, R0, R21, 12582913 ;  /* 0x4b40000100007423 */ /* 0x000fc80000004015 */
[----:B-1----:R-:W-:-:S04]  /*0e40*/  FADD R30, R0, -12583039 ;  /* 0xcb40007f001e7421 */ /* 0x002fc80000000000 */
[----:B------:R-:W-:-:S04]  /*0e50*/  FFMA R30, R7, -1.4426950216293334961, -R30 ;  /* 0xbfb8aa3b071e7823 */ /* 0x000fc8000000081e */
[----:B------:R-:W-:-:S04]  /*0e60*/  FFMA R30, R7, -1.925963033500011079e-08, R30 ;  /* 0xb2a57060071e7823 */ /* 0x000fc8000000001e */
[----:B------:R-:W1:Y:S01]  /*0e70*/  MUFU.EX2 R21, R30 ;  /* 0x0000001e00157308 */ /* 0x000e620000000800 */
[----:B------:R-:W-:Y:S02]  /*0e80*/  @!P0 IMAD.MOV.U32 R18, RZ, RZ, RZ ;  /* 0x000000ffff128224 */ /* 0x000fe400078e00ff */
[----:B------:R-:W-:-:S04]  /*0e90*/  IMAD.SHL.U32 R0, R0, 0x800000, RZ ;  /* 0x0080000000007824 */ /* 0x000fc800078e00ff */
[----:B------:R1:W5:Y:S01]  /*0ea0*/  @P0 LDG.E R18, desc[UR24][R28.64] ;  /* 0x000000181c120981 */ /* 0x000362000c1e1900 */
[----:B------:R-:W-:Y:S01]  /*0eb0*/  UIMAD UR6, UR6, UR12, URZ ;  /* 0x0000000c060672a4 */ /* 0x000fe2000f8e02ff */
[----:B------:R-:W-:Y:S01]  /*0ec0*/  @!P1 MOV R14, RZ ;  /* 0x000000ff000e9202 */ /* 0x000fe20000000f00 */
[----:B------:R-:W-:Y:S01]  /*0ed0*/  @!P1 IMAD.MOV.U32 R19, RZ, RZ, RZ ;  /* 0x000000ffff139224 */ /* 0x000fe200078e00ff */
[----:B------:R-:W-:Y:S01]  /*0ee0*/  UIMAD.WIDE.U32 UR16, UR22, UR12, URZ ;  /* 0x0000000c161072a5 */ /* 0x000fe2000f8e00ff */
[----:B-1----:R-:W-:Y:S01]  /*0ef0*/  FFMA R29, R0, R21, 1 ;  /* 0x3f800000001d7423 */ /* 0x002fe20000000015 */
[----:B------:R-:W-:Y:S02]  /*0f00*/  UIMAD UR12, UR22, UR13, UR6 ;  /* 0x0000000d160c72a4 */ /* 0x000fe4000f8e0206 */
[----:B------:R1:W5:Y:S02]  /*0f10*/  @P1 LDG.E R14, desc[UR24][R36.64] ;  /* 0x00000018240e1981 */ /* 0x000364000c1e1900 */
[----:B------:R-:W-:-:S02]  /*0f20*/  IADD3 R0, PT, PT, R29, 0x1800000, RZ ;  /* 0x018000001d007810 */ /* 0x000fc40007ffe0ff */
[----:B------:R1:W5:Y:S02]  /*0f30*/  @P1 LDG.E R19, desc[UR24][R34.64] ;  /* 0x0000001822131981 */ /* 0x000364000c1e1900 */
[----:B------:R-:W-:Y:S01]  /*0f40*/  LOP3.LUT R0, R0, 0x7f800000, RZ, 0xc0, !PT ;  /* 0x7f80000000007812 */ /* 0x000fe200078ec0ff */
[----:B------:R-:W-:Y:S01]  /*0f50*/  @!P1 IMAD.MOV.U32 R10, RZ, RZ, RZ ;  /* 0x000000ffff0a9224 */ /* 0x000fe200078e00ff */
[----:B------:R-:W-:Y:S02]  /*0f60*/  USHF.L.U32 UR6, UR16, 0x6, URZ ;  /* 0x0000000610067899 */ /* 0x000fe400080006ff */
[----:B------:R-:W-:Y:S01]  /*0f70*/  UIADD3 UR12, UPT, UPT, UR17, UR12, URZ ;  /* 0x0000000c110c7290 */ /* 0x000fe2000fffe0ff */
[----:B------:R-:W-:Y:S01]  /*0f80*/  ISETP.GT.U32.AND P1, PT, R0, 0x1ffffff, PT ;  /* 0x01ffffff0000780c */ /* 0x000fe20003f24070 */
[----:B------:R-:W-:Y:S02]  /*0f90*/  ULEA UR6, UP0, UR4, UR6, 0x7 ;  /* 0x0000000604067291 */ /* 0x000fe4000f8038ff */
[----:B------:R-:W-:-:S02]  /*0fa0*/  USHF.L.U64.HI UR16, UR16, 0x6, UR12 ;  /* 0x0000000610107899 */ /* 0x000fc4000801020c */
[----:B0-----:R-:W-:Y:S02]  /*0fb0*/  UIADD3 UR8, UP1, UPT, UR20, UR8, URZ ;  /* 0x0000000814087290 */ /* 0x001fe4000ff3e0ff */
[----:B------:R-:W-:Y:S02]  /*0fc0*/  UIADD3 UR6, UP2, UPT, UR6, UR10, URZ ;  /* 0x0000000a06067290 */ /* 0x000fe4000ff5e0ff */
[----:B------:R-:W-:Y:S01]  /*0fd0*/  ULEA.HI.X UR4, UR4, UR16, UR5, 0x7, UP0 ;  /* 0x0000001004047291 */ /* 0x000fe200080f3c05 */
[----:B------:R-:W-:Y:S01]  /*0fe0*/  BSSY.RECONVERGENT B1, `(.L_x_13893) ;  /* 0x0000010000017945 */ /* 0x000fe20003800200 */
[----:B------:R-:W-:Y:S01]  /*0ff0*/  UMOV UR13, 0x3f800000 ;  /* 0x3f800000000d7882 */ /* 0x000fe20000000000 */
[----:B----4-:R-:W-:Y:S01]  /*1000*/  @P2 R2UR UR13, R32 ;  /* 0x00000000200d22ca */ /* 0x010fe200000e0000 */
[----:B------:R-:W-:Y:S02]  /*1010*/  UIADD3.X UR9, UPT, UPT, UR18, UR9, URZ, UP1, !UPT ;  /* 0x0000000912097290 */ /* 0x000fe40008ffe4ff */
[----:B------:R-:W-:Y:S01]  /*1020*/  UIADD3.X UR11, UPT, UPT, UR4, UR11, URZ, UP2, !UPT ;  /* 0x0000000b040b7290 */ /* 0x000fe200097fe4ff */
[----:B--2---:R-:W-:Y:S01]  /*1030*/  HADD2.F32 R21, -RZ, R10.H0_H0 ;  /* 0x2000000aff157230 */ /* 0x004fe20000004100 */
[----:B------:R-:W-:Y:S01]  /*1040*/  @!P0 MOV R16, RZ ;  /* 0x000000ff00108202 */ /* 0x000fe20000000f00 */
[----:B-1----:R-:W-:Y:S09]  /*1050*/  @P1 BRA `(.L_x_13894) ;  /* 0x0000000000101947 */ /* 0x002ff20003800000 */
[----:B------:R-:W-:Y:S01]  /*1060*/  IMAD.MOV.U32 R0, RZ, RZ, R29 ;  /* 0x000000ffff007224 */ /* 0x000fe200078e001d */
[----:B------:R-:W-:-:S07]  /*1070*/  MOV R6, 0x1090 ;  /* 0x0000109000067802 */ /* 0x000fce0000000f00 */
[----:B-----5:R-:W-:Y:S05]  /*1080*/  CALL.REL.NOINC `($__internal_461_$__cuda_sm20_rcp_rn_f32_slowpath) ;  /* 0x0000006c00ec7944 */ /* 0x020fea0003c00000 */
[----:B------:R-:W-:Y:S05]  /*1090*/  BRA `(.L_x_13895) ;  /* 0x0000000000107947 */ /* 0x000fea0003800000 */
.L_x_13894:
[----:B------:R-:W0:Y:S02]  /*10a0*/  MUFU.RCP R0, R29 ;  /* 0x0000001d00007308 */ /* 0x000e240000001000 */
[----:B0-----:R-:W-:-:S04]  /*10b0*/  FFMA R6, R29, R0, -1 ;  /* 0xbf8000001d067423 */ /* 0x001fc80000000000 */
[----:B------:R-:W-:-:S04]  /*10c0*/  FADD.FTZ R25, -R6, -RZ ;  /* 0x800000ff06197221 */ /* 0x000fc80000010100 */
[----:B------:R-:W-:-:S07]  /*10d0*/  FFMA R0, R0, R25, R0 ;  /* 0x0000001900007223 */ /* 0x000fce0000000000 */
.L_x_13895:
[----:B------:R-:W-:Y:S05]  /*10e0*/  BSYNC.RECONVERGENT B1 ;  /* 0x0000000000017941 */ /* 0x000fea0003800200 */
.L_x_13893:
        /* <DEDUP_REMOVED lines=23> */
[----:B-----5:R-:W-:Y:S05]  /*1260*/  CALL.REL.NOINC `($__internal_461_$__cuda_sm20_rcp_rn_f32_slowpath) ;  /* 0x0000006c00747944 */ /* 0x020fea0003c00000 */
[----:B------:R-:W-:Y:S05]  /*1270*/  BRA `(.L_x_13898) ;  /* 0x0000000000107947 */ /* 0x000fea0003800000 */
.L_x_13897:
[----:B------:R-:W0:Y:S02]  /*1280*/  MUFU.RCP R0, R29 ;  /* 0x0000001d00007308 */ /* 0x000e240000001000 */
[----:B0-----:R-:W-:-:S04]  /*1290*/  FFMA R6, R29, R0, -1 ;  /* 0xbf8000001d067423 */ /* 0x001fc80000000000 */
[----:B------:R-:W-:-:S04]  /*12a0*/  FADD.FTZ R7, -R6, -RZ ;  /* 0x800000ff06077221 */ /* 0x000fc80000010100 */
[----:B------:R-:W-:-:S07]  /*12b0*/  FFMA R0, R0, R7, R0 ;  /* 0x0000000700007223 */ /* 0x000fce0000000000 */
.L_x_13898:
[----:B------:R-:W-:Y:S05]  /*12c0*/  BSYNC.RECONVERGENT B1 ;  /* 0x0000000000017941 */ /* 0x000fea0003800200 */
.L_x_13896:
[----:B-----5:R-:W-:Y:S01]  /*12d0*/  HADD2.F32 R7, -RZ, R8.H0_H0 ;  /* 0x20000008ff077230 */ /* 0x020fe20000004100 */
        /* <DEDUP_REMOVED lines=22> */
[----:B------:R-:W-:Y:S05]  /*1440*/  CALL.REL.NOINC `($__internal_461_$__cuda_sm20_rcp_rn_f32_slowpath) ;  /* 0x0000006800fc7944 */ /* 0x000fea0003c00000 */
[----:B------:R-:W-:Y:S05]  /*1450*/  BRA `(.L_x_13901) ;  /* 0x0000000000107947 */ /* 0x000fea0003800000 */
.L_x_13900:
[----:B------:R-:W0:Y:S02]  /*1460*/  MUFU.RCP R0, R29 ;  /* 0x0000001d00007308 */ /* 0x000e240000001000 */
[----:B0-----:R-:W-:-:S04]  /*1470*/  FFMA R6, R29, R0, -1 ;  /* 0xbf8000001d067423 */ /* 0x001fc80000000000 */
[----:B------:R-:W-:-:S04]  /*1480*/  FADD.FTZ R25, -R6, -RZ ;  /* 0x800000ff06197221 */ /* 0x000fc80000010100 */
[----:B------:R-:W-:-:S07]  /*1490*/  FFMA R0, R0, R25, R0 ;  /* 0x0000001900007223 */ /* 0x000fce0000000000 */
.L_x_13901:
[----:B------:R-:W-:Y:S05]  /*14a0*/  BSYNC.RECONVERGENT B1 ;  /* 0x0000000000017941 */ /* 0x000fea0003800200 */
.L_x_13899:
        /* <DEDUP_REMOVED lines=23> */
[----:B------:R-:W-:Y:S05]  /*1620*/  CALL.REL.NOINC `($__internal_461_$__cuda_sm20_rcp_rn_f32_slowpath) ;  /* 0x0000006800847944 */ /* 0x000fea0003c00000 */
[----:B------:R-:W-:Y:S05]  /*1630*/  BRA `(.L_x_13904) ;  /* 0x0000000000107947 */ /* 0x000fea0003800000 */
.L_x_13903:
[----:B------:R-:W0:Y:S02]  /*1640*/  MUFU.RCP R0, R29 ;  /* 0x0000001d00007308 */ /* 0x000e240000001000 */
[----:B0-----:R-:W-:-:S04]  /*1650*/  FFMA R6, R29, R0, -1 ;  /* 0xbf8000001d067423 */ /* 0x001fc80000000000 */
[----:B------:R-:W-:-:S04]  /*1660*/  FADD.FTZ R7, -R6, -RZ ;  /* 0x800000ff06077221 */ /* 0x000fc80000010100 */
[----:B------:R-:W-:-:S07]  /*1670*/  FFMA R0, R0, R7, R0 ;  /* 0x0000000700007223 */ /* 0x000fce0000000000 */
.L_x_13904:
[----:B------:R-:W-:Y:S05]  /*1680*/  BSYNC.RECONVERGENT B1 ;  /* 0x0000000000017941 */ /* 0x000fea0003800200 */
.L_x_13902:
        /* <DEDUP_REMOVED lines=25> */
.L_x_13906:
[----:B------:R-:W0:Y:S02]  /*1820*/  MUFU.RCP R0, R29 ;  /* 0x0000001d00007308 */ /* 0x000e240000001000 */
[----:B0-----:R-:W-:-:S04]  /*1830*/  FFMA R6, R29, R0, -1 ;  /* 0xbf8000001d067423 */ /* 0x001fc80000000000 */
[----:B------:R-:W-:-:S04]  /*1840*/  FADD.FTZ R25, -R6, -RZ ;  /* 0x800000ff06197221 */ /* 0x000fc80000010100 */
[----:B------:R-:W-:-:S07]  /*1850*/  FFMA R0, R0, R25, R0 ;  /* 0x0000001900007223 */ /* 0x000fce0000000000 */
.L_x_13907:
[----:B------:R-:W-:Y:S05]  /*1860*/  BSYNC.RECONVERGENT B1 ;  /* 0x0000000000017941 */ /* 0x000fea0003800200 */
.L_x_13905:
[----:B------:R-:W-:Y:S02]  /*1870*/  HFMA2 R6, -RZ, RZ, 0.96630859375, -0.0022525787353515625 ;  /* 0x3bbb989dff067431 */ /* 0x000fe400000001ff */
[----:B------:R-:W-:Y:S01]  /*1880*/  HADD2.F32 R19, -RZ, R19.H1_H1 ;  /* 0x30000013ff137230 */ /* 0x000fe20000004100 */
        /* <DEDUP_REMOVED lines=21> */
[----:B------:R-:W-:Y:S05]  /*19e0*/  CALL.REL.NOINC `($__internal_461_$__cuda_sm20_rcp_rn_f32_slowpath) ;  /* 0x0000006400947944 */ /* 0x000fea0003c00000 */
[----:B------:R-:W-:Y:S05]  /*19f0*/  BRA `(.L_x_13910) ;  /* 0x0000000000107947 */ /* 0x000fea0003800000 */
.L_x_13909:
[----:B------:R-:W0:Y:S02]  /*1a00*/  MUFU.RCP R0, R29 ;  /* 0x0000001d00007308 */ /* 0x000e240000001000 */
[----:B0-----:R-:W-:-:S04]  /*1a10*/  FFMA R6, R29, R0, -1 ;  /* 0xbf8000001d067423 */ /* 0x001fc80000000000 */
[----:B------:R-:W-:-:S04]  /*1a20*/  FADD.FTZ R25, -R6, -RZ ;  /* 0x800000ff06197221 */ /* 0x000fc80000010100 */
[----:B------:R-:W-:-:S07]  /*1a30*/  FFMA R0, R0, R25, R0 ;  /* 0x0000001900007223 */ /* 0x000fce0000000000 */
.L_x_13910:
[----:B------:R-:W-:Y:S05]  /*1a40*/  BSYNC.RECONVERGENT B1 ;  /* 0x0000000000017941 */ /* 0x000fea0003800200 */
.L_x_13908:
        /* <DEDUP_REMOVED lines=25> */
.L_x_13912:
[----:B------:R-:W0:Y:S02]  /*1be0*/  MUFU.RCP R0, R29 ;  /* 0x0000001d00007308 */ /* 0x000e240000001000 */
[----:B0-----:R-:W-:-:S04]  /*1bf0*/  FFMA R6, R29, R0, -1 ;  /* 0xbf8000001d067423 */ /* 0x001fc80000000000 */
[----:B------:R-:W-:-:S04]  /*1c00*/  FADD.FTZ R25, -R6, -RZ ;  /* 0x800000ff06197221 */ /* 0x000fc80000010100 */
[----:B------:R-:W-:-:S07]  /*1c10*/  FFMA R0, R0, R25, R0 ;  /* 0x0000001900007223 */ /* 0x000fce0000000000 */
.L_x_13913:
[----:B------:R-:W-:Y:S05]  /*1c20*/  BSYNC.RECONVERGENT B1 ;  /* 0x0000000000017941 */ /* 0x000fea0003800200 */
.L_x_13911:
        /* <DEDUP_REMOVED lines=25> */
.L_x_13915:
[----:B------:R-:W0:Y:S02]  /*1dc0*/  MUFU.RCP R0, R29 ;  /* 0x0000001d00007308 */ /* 0x000e240000001000 */
[----:B0-----:R-:W-:-:S04]  /*1dd0*/  FFMA R6, R29, R0, -1 ;  /* 0xbf8000001d067423 */ /* 0x001fc80000000000 */
[----:B------:R-:W-:-:S04]  /*1de0*/  FADD.FTZ R23, -R6, -RZ ;  /* 0x800000ff06177221 */ /* 0x000fc80000010100 */
[----:B------:R-:W-:-:S07]  /*1df0*/  FFMA R0, R0, R23, R0 ;  /* 0x0000001700007223 */ /* 0x000fce0000000000 */
.L_x_13916:
[----:B------:R-:W-:Y:S05]  /*1e00*/  BSYNC.RECONVERGENT B1 ;  /* 0x0000000000017941 */ /* 0x000fea0003800200 */
.L_x_13914:
[----:B------:R-:W-:Y:S01]  /*1e10*/  ISETP.GE.U32.AND P1, PT, R4, UR7, PT ;  /* 0x0000000704007c0c */ /* 0x000fe2000bf26070 */
[----:B------:R-:W-:Y:S01]  /*1e20*/  FADD R23, -R0, 1 ;  /* 0x3f80000000177421 */ /* 0x000fe20000000100 */
[----:B------:R-:W-:Y:S01]  /*1e30*/  LOP3.LUT R6, R3, 0x1f, RZ, 0xc0, !PT ;  /* 0x0000001f03067812 */ /* 0x000fe200078ec0ff */
[----:B------:R-:W-:Y:S02]  /*1e40*/  VIADD R24, R4, 0x2 ;  /* 0x0000000204187836 */ /* 0x000fe40000000000 */
[----:B------:R-:W-:Y:S01]  /*1e50*/  FMUL R37, R20, UR13 ;  /* 0x0000000d14257c20 */ /* 0x000fe20008400000 */
[----:B------:R-:W-:Y:S01]  /*1e60*/  FMUL R23, R23, R0 ;  /* 0x0000000017177220 */ /* 0x000fe20000400000 */
[----:B------:R-:W-:Y:S01]  /*1e70*/  ISETP.GE.U32.OR P1, PT, R6, UR14, P1 ;  /* 0x0000000e06007c0c */ /* 0x000fe20008f26470 */
[----:B------:R-:W-:Y:S01]  /*1e80*/  FMUL R6, R21, UR13 ;  /* 0x0000000d15067c20 */ /* 0x000fe20008400000 */
[----:B------:R-:W-:Y:S01]  /*1e90*/  ISETP.GE.U32.AND P0, PT, R24, UR7, PT ;  /* 0x0000000718007c0c */ /* 0x000fe2000bf06070 */
[----:B------:R-:W-:Y:S01]  /*1ea0*/  FFMA R25, R2, R23, R0 ;  /* 0x0000001702197223 */ /* 0x000fe20000000000 */
[----:B------:R-:W-:Y:S01]  /*1eb0*/  FMUL R23, R10, UR13 ;  /* 0x0000000d0a177c20 */ /* 0x000fe20008400000 */
[----:B------:R-:W-:Y:S01]  /*1ec0*/  FMUL R36, R17, UR13 ;  /* 0x0000000d11247c20 */ /* 0x000fe20008400000 */
[----:B------:R-:W-:Y:S01]  /*1ed0*/  F2FP.SATFINITE.E4M3.F32.PACK_AB_MERGE_C R6, RZ, R6, RZ ;  /* 0x00000006ff06723e */ /* 0x000fe200048070ff */
[----:B------:R-:W-:Y:S01]  /*1ee0*/  FMUL R0, R14, R25 ;  /* 0x000000190e007220 */ /* 0x000fe20000400000 */
[----:B------:R-:W-:Y:S01]  /*1ef0*/  USHF.L.U64.HI UR16, UR26, 0x2, UR29 ;  /* 0x000000021a107899 */ /* 0x000fe2000801021d */
[----:B------:R-:W-:Y:S01]  /*1f00*/  F2FP.SATFINITE.E4M3.F32.PACK_AB_MERGE_C R23, RZ, R23, RZ ;  /* 0x00000017ff17723e */ /* 0x000fe200048070ff */
[----:B------:R-:W-:Y:S01]  /*1f10*/  USHF.L.U32 UR12, UR26, 0x2, URZ ;  /* 0x000000021a0c7899 */ /* 0x000fe200080006ff */
[----:B------:R-:W-:Y:S01]  /*1f20*/  F2FP.SATFINITE.E4M3.F32.PACK_AB_MERGE_C R37, RZ, R37, RZ ;  /* 0x00000025ff25723e */ /* 0x000fe200048070ff */
[----:B------:R-:W-:Y:S01]  /*1f30*/  FMUL R34, R7, UR13 ;  /* 0x0000000d07227c20 */ /* 0x000fe20008400000 */
[----:B------:R-:W-:Y:S01]  /*1f40*/  @!P1 IADD3 R29, P2, PT, R26, UR26, RZ ;  /* 0x0000001a1a1d9c10 */ /* 0x000fe2000ff5e0ff */
[----:B------:R-:W-:Y:S01]  /*1f50*/  FMUL R35, R8, UR13 ;  /* 0x0000000d08237c20 */ /* 0x000fe20008400000 */
[----:B------:R-:W-:Y:S01]  /*1f60*/  @!P1 PRMT R31, R23, 0x7604, R6 ;  /* 0x00007604171f9816 */ /* 0x000fe20000000006 */
[----:B------:R-:W-:Y:S01]  /*1f70*/  FMUL R32, R19, UR13 ;  /* 0x0000000d13207c20 */ /* 0x000fe20008400000 */
[----:B------:R-:W-:Y:S01]  /*1f80*/  @!P1 IADD3.X R2, PT, PT, R27, UR29, RZ, P2, !PT ;  /* 0x0000001d1b029c10 */ /* 0x000fe200097fe4ff */
[----:B------:R-:W-:Y:S01]  /*1f90*/  FMUL R33, R0, UR13 ;  /* 0x0000000d00217c20 */ /* 0x000fe20008400000 */
[C---:B------:R-:W-:Y:S01]  /*1fa0*/  @!P1 LEA R24, P3, R29.reuse, UR8, 0x1 ;  /* 0x000000081d189c11 */ /* 0x040fe2000f8608ff */
[----:B------:R-:W-:Y:S01]  /*1fb0*/  BSSY.RECONVERGENT B0, `(.L_x_13917) ;  /* 0x0000023000007945 */ /* 0x000fe20003800200 */
[----:B------:R-:W-:Y:S01]  /*1fc0*/  @!P1 LEA R28, P2, R26, UR8, 0x1 ;  /* 0x000000081a1c9c11 */ /* 0x000fe2000f8408ff */
[----:B------:R-:W-:Y:S01]  /*1fd0*/  IMAD.U32 R38, RZ, RZ, UR26 ;  /* 0x0000001aff267e24 */ /* 0x000fe2000f8e00ff */
[----:B------:R-:W-:-:S02]  /*1fe0*/  @!P1 LEA.HI.X R25, R29, UR9, R2, 0x1, P3 ;  /* 0x000000091d199c11 */ /* 0x000fc400098f0c02 */
[----:B------:R-:W-:Y:S02]  /*1ff0*/  IADD3 R2, PT, PT, R3, 0x1e, RZ ;  /* 0x0000001e03027810 */ /* 0x000fe40007ffe0ff */
[----:B------:R-:W-:Y:S02]  /*2000*/  @!P1 LEA.HI.X R29, R26, UR9, R27, 0x1, P2 ;  /* 0x000000091a1d9c11 */ /* 0x000fe400090f0c1b */
[----:B------:R-:W-:Y:S02]  /*2010*/  LOP3.LUT R2, R2, 0x1f, RZ, 0xc0, !PT ;  /* 0x0000001f02027812 */ /* 0x000fe400078ec0ff */
[----:B------:R-:W-:Y:S01]  /*2020*/  F2FP.SATFINITE.E4M3.F32.PACK_AB_MERGE_C R36, RZ, R36, RZ ;  /* 0x00000024ff24723e */ /* 0x000fe200048070ff */
[----:B------:R0:W-:Y:S01]  /*2030*/  @!P1 STG.E.U16 desc[UR24][R28.64], R31 ;  /* 0x0000001f1c009986 */ /* 0x0001e2000c101518 */
[----:B------:R-:W-:Y:S02]  /*2040*/  SHF.R.U32.HI R14, RZ, 0x1, R5 ;  /* 0x00000001ff0e7819 */ /* 0x000fe40000011605 */
[----:B------:R-:W-:-:S02]  /*2050*/  ISETP.LT.U32.AND P0, PT, R2, UR14, !P0 ;  /* 0x0000000e02007c0c */ /* 0x000fc4000c701070 */
[----:B------:R-:W-:Y:S02]  /*2060*/  @!P1 PRMT R39, R36, 0x7604, R37 ;  /* 0x0000760424279816 */ /* 0x000fe40000000025 */
[----:B------:R-:W-:Y:S02]  /*2070*/  F2FP.SATFINITE.E4M3.F32.PACK_AB_MERGE_C R34, RZ, R34, RZ ;  /* 0x00000022ff22723e */ /* 0x000fe400048070ff */
[----:B------:R-:W-:Y:S01]  /*2080*/  F2FP.SATFINITE.E4M3.F32.PACK_AB_MERGE_C R32, RZ, R32, RZ ;  /* 0x00000020ff20723e */ /* 0x000fe200048070ff */
[----:B------:R1:W-:Y:S01]  /*2090*/  @!P1 STG.E.U16 desc[UR24][R24.64], R39 ;  /* 0x0000002718009986 */ /* 0x0003e2000c101518 */
[----:B------:R-:W-:Y:S01]  /*20a0*/  F2FP.SATFINITE.E4M3.F32.PACK_AB_MERGE_C R33, RZ, R33, RZ ;  /* 0x00000021ff21723e */ /* 0x000fe200048070ff */
[----:B0-----:R-:W-:Y:S01]  /*20b0*/  IMAD.U32 R28, RZ, RZ, UR12 ;  /* 0x0000000cff1c7e24 */ /* 0x001fe2000f8e00ff */
[----:B------:R-:W-:Y:S02]  /*20c0*/  MOV R29, UR16 ;  /* 0x00000010001d7c02 */ /* 0x000fe40008000f00 */
[----:B------:R-:W-:-:S02]  /*20d0*/  LOP3.LUT R31, R14, 0x1f0, RZ, 0xc0, !PT ;  /* 0x000001f00e1f7812 */ /* 0x000fc400078ec0ff */
[----:B------:R-:W-:-:S03]  /*20e0*/  F2FP.SATFINITE.E4M3.F32.PACK_AB_MERGE_C R35, RZ, R35, RZ ;  /* 0x00000023ff23723e */ /* 0x000fc600048070ff */
[----:B-1----:R-:W-:-:S04]  /*20f0*/  IMAD.WIDE.U32 R24, R31, UR26, R28 ;  /* 0x0000001a1f187c25 */ /* 0x002fc8000f8e001c */
[----:B------:R-:W-:Y:S01]  /*2100*/  IMAD R31, R31, UR29, RZ ;  /* 0x0000001d1f1f7c24 */ /* 0x000fe2000f8e02ff */
[----:B------:R-:W-:-:S04]  /*2110*/  @P0 IADD3 R28, P2, PT, R2, R24, RZ ;  /* 0x00000018021c0210 */ /* 0x000fc80007f5e0ff */
[----:B------:R-:W-:-:S05]  /*2120*/  IADD3 R14, PT, PT, R31, R25, RZ ;  /* 0x000000191f0e7210 */ /* 0x000fca0007ffe0ff */
[----:B------:R-:W-:Y:S01]  /*2130*/  @P0 IMAD.X R29, RZ, RZ, R14, P2 ;  /* 0x000000ffff1d0224 */ /* 0x000fe200010e060e */
[----:B------:R-:W-:Y:S06]  /*2140*/  @P1 BRA `(.L_x_13918) ;  /* 0x0000000000241947 */ /* 0x000fec0003800000 */
        /* <DEDUP_REMOVED lines=9> */
.L_x_13918:
[----:B------:R-:W-:Y:S05]  /*21e0*/  BSYNC.RECONVERGENT B0 ;  /* 0x0000000000007941 */ /* 0x000fea0003800200 */
.L_x_13917:
        /* <DEDUP_REMOVED lines=10> */
.L_x_13920:
[----:B------:R-:W-:Y:S05]  /*2290*/  BSYNC.RECONVERGENT B0 ;  /* 0x0000000000007941 */ /* 0x000fea0003800200 */
.L_x_13919:
[----:B------:R-:W-:Y:S01]  /*22a0*/  VOTEU.ANY UP0, P0 ;  /* 0x0000000000ff7886 */ /* 0x000fe20000000100 */
[----:B0-----:R-:W-:Y:S01]  /*22b0*/  @P0 IMAD.WIDE.U32 R38, R38, 0x5, R28 ;  /* 0x0000000526260825 */ /* 0x001fe200078e001c */
[----:B------:R-:W-:Y:S02]  /*22c0*/  @P0 IADD3 R28, P1, PT, R2, R24, RZ ;  /* 0x00000018021c0210 */ /* 0x000fe40007f3e0ff */
[----:B-1----:R-:W-:Y:S01]  /*22d0*/  @!P0 MOV R30, RZ ;  /* 0x000000ff001e8202 */ /* 0x002fe20000000f00 */
[----:B------:R-:W-:Y:S01]  /*22e0*/  @UP0 UIMAD UR4, UR29, 0x5, URZ ;  /* 0x000000051d0408a4 */ /* 0x000fe2000f8e02ff */
[----:B------:R-:W-:Y:S02]  /*22f0*/  @P0 SHF.L.U32 R31, R38, 0x2, RZ ;  /* 0x00000002261f0819 */ /* 0x000fe400000006ff */
[----:B------:R-:W-:Y:S02]  /*2300*/  @P0 IADD3.X R29, PT, PT, RZ, R14, RZ, P1, !PT ;  /* 0x0000000eff1d0210 */ /* 0x000fe40000ffe4ff */
[----:B------:R-:W-:Y:S01]  /*2310*/  @P0 IADD3 R26, P1, PT, R31, UR19, RZ ;  /* 0x000000131f1a0c10 */ /* 0x000fe2000ff3e0ff */
[----:B------:R-:W-:Y:S01]  /*2320*/  @P0 VIADD R27, R39, UR4 ;  /* 0x00000004271b0c36 */ /* 0x000fe20008000000 */
[----:B------:R-:W-:Y:S01]  /*2330*/  @UP0 UIMAD UR4, UR29, 0x6, URZ ;  /* 0x000000061d0408a4 */ /* 0x000fe2000f8e02ff */
[----:B------:R-:W-:-:S03]  /*2340*/  IMAD.U32 R39, RZ, RZ, UR26 ;  /* 0x0000001aff277e24 */ /* 0x000fc6000f8e00ff */
[----:B------:R-:W-:Y:S01]  /*2350*/  @P0 SHF.L.U64.HI R38, R38, 0x2, R27 ;  /* 0x0000000226260819 */ /* 0x000fe2000001021b */
[----:B------:R-:W-:-:S03]  /*2360*/  @P0 IMAD.WIDE.U32 R28, R39, 0x6, R28 ;  /* 0x00000006271c0825 */ /* 0x000fc600078e001c */
[----:B------:R-:W-:-:S05]  /*2370*/  @P0 IADD3.X R27, PT, PT, R38, UR15, RZ, P1, !PT ;  /* 0x0000000f261b0c10 */ /* 0x000fca0008ffe4ff */
[----:B------:R0:W5:Y:S02]  /*2380*/  @P0 LDG.E R30, desc[UR24][R26.64] ;  /* 0x000000181a1e0981 */ /* 0x000164000c1e1900 */
[----:B0-----:R-:W-:Y:S01]  /*2390*/  @P0 IADD3 R26, P1, PT, R31, UR21, RZ ;  /* 0x000000151f1a0c10 */ /* 0x001fe2000ff3e0ff */
[----:B------:R-:W-:Y:S01]  /*23a0*/  @P0 VIADD R31, R29, UR4 ;  /* 0x000000041d1f0c36 */ /* 0x000fe20008000000 */
[----:B------:R-:W-:Y:S02]  /*23b0*/  @!P0 MOV R29, RZ ;  /* 0x000000ff001d8202 */ /* 0x000fe40000000f00 */
[----:B------:R-:W-:Y:S02]  /*23c0*/  @P0 IADD3.X R27, PT, PT, R38, UR23, RZ, P1, !PT ;  /* 0x00000017261b0c10 */ /* 0x000fe40008ffe4ff */
[C---:B------:R-:W-:Y:S01]  /*23d0*/  @P0 SHF.L.U64.HI R31, R28.reuse, 0x2, R31 ;  /* 0x000000021c1f0819 */ /* 0x040fe2000001021f */
[----:B------:R-:W-:Y:S01]  /*23e0*/  @P0 IMAD.SHL.U32 R28, R28, 0x4, RZ ;  /* 0x000000041c1c0824 */ /* 0x000fe200078e00ff */
[----:B------:R-:W-:Y:S01]  /*23f0*/  @P0 IADD3 R38, P1, PT, R2, R24, RZ ;  /* 0x0000001802260210 */ /* 0x000fe20007f3e0ff */
[----:B------:R0:W5:Y:S01]  /*2400*/  @P0 LDG.E R29, desc[UR24][R26.64] ;  /* 0x000000181a1d0981 */ /* 0x000162000c1e1900 */
[----:B------:R-:W-:Y:S01]  /*2410*/  IMAD.U32 R41, RZ, RZ, UR26 ;  /* 0x0000001aff297e24 */ /* 0x000fe2000f8e00ff */
[----:B------:R-:W-:Y:S01]  /*2420*/  @UP0 UIMAD UR4, UR29, 0x7, URZ ;  /* 0x000000071d0408a4 */ /* 0x000fe2000f8e02ff */
[----:B------:R-:W-:-:S02]  /*2430*/  @P0 IADD3.X R39, PT, PT, RZ, R14, RZ, P1, !PT ;  /* 0x0000000eff270210 */ /* 0x000fc40000ffe4ff */
[----:B------:R-:W-:Y:S01]  /*2440*/  @!P0 MOV R40, RZ ;  /* 0x000000ff00288202 */ /* 0x000fe20000000f00 */
[----:B------:R-:W-:Y:S01]  /*2450*/  @P0 IMAD.WIDE.U32 R38, R41, 0x7, R38 ;  /* 0x0000000729260825 */ /* 0x000fe200078e0026 */
[----:B0-----:R-:W-:-:S04]  /*2460*/  @P0 IADD3 R26, P1, PT, R28, UR19, RZ ;  /* 0x000000131c1a0c10 */ /* 0x001fc8000ff3e0ff */
[----:B------:R-:W-:Y:S01]  /*2470*/  @P0 IADD3.X R27, PT, PT, R31, UR15, RZ, P1, !PT ;  /* 0x0000000f1f1b0c10 */ /* 0x000fe20008ffe4ff */
[----:B------:R-:W-:Y:S01]  /*2480*/  @P0 VIADD R39, R39, UR4 ;  /* 0x0000000427270c36 */ /* 0x000fe20008000000 */
[----:B------:R-:W-:-:S03]  /*2490*/  @P0 SHF.L.U32 R41, R38, 0x2, RZ ;  /* 0x0000000226290819 */ /* 0x000fc600000006ff */
[----:B------:R0:W5:Y:S02]  /*24a0*/  @P0 LDG.E R40, desc[UR24][R26.64] ;  /* 0x000000181a280981 */ /* 0x000164000c1e1900 */
[----:B0-----:R-:W-:Y:S02]  /*24b0*/  @P0 IADD3 R26, P1, PT, R28, UR21, RZ ;  /* 0x000000151c1a0c10 */ /* 0x001fe4000ff3e0ff */
[----:B------:R-:W-:Y:S02]  /*24c0*/  @P0 SHF.L.U64.HI R28, R38, 0x2, R39 ;  /* 0x00000002261c0819 */ /* 0x000fe40000010227 */
[----:B------:R-:W-:Y:S02]  /*24d0*/  @!P0 CS2R R38, SRZ ;  /* 0x0000000000268805 */ /* 0x000fe4000001ff00 */
[----:B------:R-:W-:-:S05]  /*24e0*/  @P0 IADD3.X R27, PT, PT, R31, UR23, RZ, P1, !PT ;  /* 0x000000171f1b0c10 */ /* 0x000fca0008ffe4ff */
[----:B------:R0:W5:Y:S02]  /*24f0*/  @P0 LDG.E R39, desc[UR24][R26.64] ;  /* 0x000000181a270981 */ /* 0x000164000c1e1900 */
[----:B0-----:R-:W-:-:S04]  /*2500*/  @P0 IADD3 R26, P1, PT, R41, UR19, RZ ;  /* 0x00000013291a0c10 */ /* 0x001fc8000ff3e0ff */
[----:B------:R-:W-:-:S05]  /*2510*/  @P0 IADD3.X R27, PT, PT, R28, UR15, RZ, P1, !PT ;  /* 0x0000000f1c1b0c10 */ /* 0x000fca0008ffe4ff */
[----:B------:R0:W5:Y:S01]  /*2520*/  @P0 LDG.E R38, desc[UR24][R26.64] ;  /* 0x000000181a260981 */ /* 0x000162000c1e1900 */
[----:B------:R-:W-:Y:S01]  /*2530*/  @!P0 IMAD.MOV.U32 R31, RZ, RZ, RZ ;  /* 0x000000ffff1f8224 */ /* 0x000fe200078e00ff */
[----:B0-----:R-:W-:-:S04]  /*2540*/  @P0 IADD3 R26, P1, PT, R41, UR21, RZ ;  /* 0x00000015291a0c10 */ /* 0x001fc8000ff3e0ff */
[----:B------:R-:W-:Y:S02]  /*2550*/  @P0 IADD3.X R27, PT, PT, R28, UR23, RZ, P1, !PT ;  /* 0x000000171c1b0c10 */ /* 0x000fe40008ffe4ff */
[----:B------:R-:W-:Y:S02]  /*2560*/  @P0 IADD3 R28, P1, P2, R24, UR12, R2 ;  /* 0x0000000c181c0c10 */ /* 0x000fe4000fa3e002 */
[----:B------:R-:W-:Y:S01]  /*2570*/  FMNMX3 R21, |R21|, RZ, |R10|, !PT ;  /* 0x000000ff15157276 */ /* 0x000fe2000780060a */
[----:B------:R0:W5:Y:S01]  /*2580*/  @P0 LDG.E R31, desc[UR24][R26.64] ;  /* 0x000000181a1f0981 */ /* 0x000162000c1e1900 */
[----:B------:R-:W-:Y:S02]  /*2590*/  @P0 IADD3.X R41, PT, PT, R14, UR16, RZ, P1, P2 ;  /* 0x000000100e290c10 */ /* 0x000fe40008fe44ff */
[C---:B------:R-:W-:Y:S02]  /*25a0*/  @P0 SHF.L.U32 R44, R28.reuse, 0x2, RZ ;  /* 0x000000021c2c0819 */ /* 0x040fe400000006ff */
[----:B------:R-:W-:Y:S01]  /*25b0*/  @P0 SHF.L.U64.HI R10, R28, 0x2, R41 ;  /* 0x000000021c0a0819 */ /* 0x000fe20000010229 */
[----:B------:R-:W-:Y:S01]  /*25c0*/  @!P0 IMAD.MOV.U32 R28, RZ, RZ, RZ ;  /* 0x000000ffff1c8224 */ /* 0x000fe200078e00ff */
[----:B0-----:R-:W-:-:S04]  /*25d0*/  @P0 IADD3 R26, P1, PT, R44, UR19, RZ ;  /* 0x000000132c1a0c10 */ /* 0x001fc8000ff3e0ff */
[----:B------:R-:W-:Y:S02]  /*25e0*/  @P0 IADD3.X R27, PT, PT, R10, UR15, RZ, P1, !PT ;  /* 0x0000000f0a1b0c10 */ /* 0x000fe40008ffe4ff */
[----:B------:R-:W-:-:S03]  /*25f0*/  @P0 IADD3 R44, P1, PT, R44, UR21, RZ ;  /* 0x000000152c2c0c10 */ /* 0x000fc6000ff3e0ff */
[----:B------:R0:W5:Y:S01]  /*2600*/  @P0 LDG.E R28, desc[UR24][R26.64] ;  /* 0x000000181a1c0981 */ /* 0x000162000c1e1900 */
[----:B------:R-:W-:Y:S01]  /*2610*/  @P0 IADD3.X R45, PT, PT, R10, UR23, RZ, P1, !PT ;  /* 0x000000170a2d0c10 */ /* 0x000fe20008ffe4ff */
[----:B------:R-:W-:Y:S02]  /*2620*/  HADD2.F32 R10, -RZ, R13.H0_H0 ;  /* 0x2000000dff0a7230 */ /* 0x000fe40000004100 */
[----:B------:R-:W-:Y:S02]  /*2630*/  IMAD.MOV.U32 R41, RZ, RZ, 0x3bbb989d ;  /* 0x3bbb989dff297424 */ /* 0x000fe400078e00ff */
[----:B0-----:R-:W-:Y:S02]  /*2640*/  HFMA2 R26, -RZ, RZ, 3.7421875, 0 ;  /* 0x437c0000ff1a7431 */ /* 0x001fe400000001ff */
[----:B------:R-:W-:Y:S01]  /*2650*/  FFMA.SAT R41, R10, -R41, 0.5 ;  /* 0x3f0000000a297423 */ /* 0x000fe20000002829 */
[----:B------:R-:W-:-:S06]  /*2660*/  @!P0 MOV R27, RZ ;  /* 0x000000ff001b8202 */ /* 0x000fcc0000000f00 */
[----:B------:R0:W5:Y:S01]  /*2670*/  @P0 LDG.E R27, desc[UR24][R44.64] ;  /* 0x000000182c1b0981 */ /* 0x000162000c1e1900 */
[----:B------:R-:W-:Y:S01]  /*2680*/  FMNMX3 R21, |R20|, R21, |R17|, !PT ;  /* 0x0000001514157276 */ /* 0x000fe20007800611 */
[----:B------:R-:W-:Y:S01]  /*2690*/  FFMA.RM R41, R41, R26, 12582913 ;  /* 0x4b40000129297423 */ /* 0x000fe2000000401a */
[----:B------:R-:W-:Y:S01]  /*26a0*/  LOP3.LUT R6, R6, 0xff, RZ, 0xc0, !PT ;  /* 0x000000ff06067812 */ /* 0x000fe200078ec0ff */
[----:B------:R-:W-:Y:S01]  /*26b0*/  BSSY.RECONVERGENT B1, `(.L_x_13921) ;  /* 0x0000027000017945 */ /* 0x000fe20003800200 */
[----:B------:R-:W-:Y:S01]  /*26c0*/  FMNMX3 R7, |R8|, R21, |R7|, !PT ;  /* 0x0000001508077276 */ /* 0x000fe20007800607 */
[----:B------:R-:W-:Y:S01]  /*26d0*/  HADD2.F32 R17, -RZ, R16.H0_H0 ;  /* 0x20000010ff117230 */ /* 0x000fe20000004100 */
[----:B------:R-:W-:Y:S01]  /*26e0*/  LOP3.LUT R23, R23, 0xff, RZ, 0xc0, !PT ;  /* 0x000000ff17177812 */ /* 0x000fe200078ec0ff */
[----:B------:R-:W-:Y:S01]  /*26f0*/  IMAD R8, R37, 0x100, R6 ;  /* 0x0000010025087824 */ /* 0x000fe200078e0206 */
[----:B------:R-:W-:Y:S01]  /*2700*/  SHF.L.U32 R35, R35, 0x10, RZ ;  /* 0x0000001023237819 */ /* 0x000fe200000006ff */
[C---:B0-----:R-:W-:Y:S01]  /*2710*/  FADD R45, R41.reuse, -12583039 ;  /* 0xcb40007f292d7421 */ /* 0x041fe20000000000 */
[----:B------:R-:W-:Y:S01]  /*2720*/  IMAD.SHL.U32 R41, R41, 0x800000, RZ ;  /* 0x0080000029297824 */ /* 0x000fe200078e00ff */
[----:B------:R-:W-:-:S02]  /*2730*/  LEA R23, R36, R23, 0x8 ;  /* 0x0000001724177211 */ /* 0x000fc400078e40ff */
[----:B------:R-:W-:Y:S01]  /*2740*/  FFMA R26, R10, -1.4426950216293334961, -R45 ;  /* 0xbfb8aa3b0a1a7823 */ /* 0x000fe2000000082d */
[----:B------:R-:W-:Y:S02]  /*2750*/  LOP3.LUT R32, R32, 0xffff, RZ, 0xc0, !PT ;  /* 0x0000ffff20207812 */ /* 0x000fe400078ec0ff */
[----:B------:R-:W-:Y:S01]  /*2760*/  LOP3.LUT R35, R35, 0xff0000, RZ, 0xc0, !PT ;  /* 0x00ff000023237812 */ /* 0x000fe200078ec0ff */
[----:B------:R-:W-:Y:S01]  /*2770*/  FFMA R26, R10, -1.925963033500011079e-08, R26 ;  /* 0xb2a570600a1a7823 */ /* 0x000fe2000000001a */
[----:B------:R-:W-:Y:S01]  /*2780*/  SHF.L.U32 R34, R34, 0x10, RZ ;  /* 0x0000001022227819 */ /* 0x000fe200000006ff */
[----:B------:R-:W-:Y:S01]  /*2790*/  IMAD.SHL.U32 R32, R32, 0x1000000, RZ ;  /* 0x0100000020207824 */ /* 0x000fe200078e00ff */
[----:B------:R-:W-:Y:S02]  /*27a0*/  LOP3.LUT R23, R23, 0xffff, RZ, 0xc0, !PT ;  /* 0x0000ffff17177812 */ /* 0x000fe400078ec0ff */
[----:B------:R-:W-:Y:S01]  /*27b0*/  LOP3.LUT R33, R33, 0xffff, RZ, 0xc0, !PT ;  /* 0x0000ffff21217812 */ /* 0x000fe200078ec0ff */
[----:B------:R-:W0:Y:S01]  /*27c0*/  MUFU.EX2 R26, R26 ;  /* 0x0000001a001a7308 */ /* 0x000e220000000800 */
[----:B------:R-:W-:-:S02]  /*27d0*/  LOP3.LUT R35, R35, 0xffff, R8, 0xf8, !PT ;  /* 0x0000ffff23237812 */ /* 0x000fc400078ef808 */
[----:B------:R-:W-:Y:S02]  /*27e0*/  IADD3 R20, P1, PT, R42, R24, RZ ;  /* 0x000000182a147210 */ /* 0x000fe40007f3e0ff */
[----:B------:R-:W-:Y:S02]  /*27f0*/  LOP3.LUT R23, R23, 0xff0000, R34, 0xf8, !PT ;  /* 0x00ff000017177812 */ /* 0x000fe400078ef822 */
[----:B------:R-:W-:Y:S01]  /*2800*/  SHF.L.U32 R8, R33, 0x18, RZ ;  /* 0x0000001821087819 */ /* 0x000fe200000006ff */
[----:B------:R-:W-:Y:S01]  /*2810*/  IMAD.X R21, RZ, RZ, R14, P1 ;  /* 0x000000ffff157224 */ /* 0x000fe200008e060e */
[----:B------:R-:W-:Y:S02]  /*2820*/  FMNMX3 R19, |R19|, R7, |R0|, !PT ;  /* 0x0000000713137276 */ /* 0x000fe40007800600 */
[----:B------:R-:W-:Y:S02]  /*2830*/  LOP3.LUT R7, R35, R32, RZ, 0xfc, !PT ;  /* 0x0000002023077212 */ /* 0x000fe400078efcff */
[----:B------:R-:W-:Y:S01]  /*2840*/  LOP3.LUT R8, R23, R8, RZ, 0xfc, !PT ;  /* 0x0000000817087212 */ /* 0x000fe200078efcff */
[----:B0-----:R-:W-:-:S04]  /*2850*/  FFMA R26, R41, R26, 1 ;  /* 0x3f800000291a7423 */ /* 0x001fc8000000001a */
[----:B------:R-:W-:-:S05]  /*2860*/  VIADD R6, R26, 0x1800000 ;  /* 0x018000001a067836 */ /* 0x000fca0000000000 */
[----:B------:R-:W-:-:S04]  /*2870*/  LOP3.LUT R6, R6, 0x7f800000, RZ, 0xc0, !PT ;  /* 0x7f80000006067812 */ /* 0x000fc800078ec0ff */
[----:B------:R-:W-:-:S13]  /*2880*/  ISETP.GT.U32.AND P0, PT, R6, 0x1ffffff, PT ;  /* 0x01ffffff0600780c */ /* 0x000fda0003f04070 */
[----:B------:R-:W-:Y:S05]  /*2890*/  @P0 BRA `(.L_x_13922) ;  /* 0x0000000000100947 */ /* 0x000fea0003800000 */
[----:B------:R-:W-:Y:S02]  /*28a0*/  MOV R0, R26 ;  /* 0x0000001a00007202 */ /* 0x000fe40000000f00 */
[----:B------:R-:W-:-:S07]  /*28b0*/  MOV R6, 0x28d0 ;  /* 0x000028d000067802 */ /* 0x000fce0000000f00 */
[----:B-----5:R-:W-:Y:S05]  /*28c0*/  CALL.REL.NOINC `($__internal_461_$__cuda_sm20_rcp_rn_f32_slowpath) ;  /* 0x0000005400dc7944 */ /* 0x020fea0003c00000 */
[----:B------:R-:W-:Y:S05]  /*28d0*/  BRA `(.L_x_13923) ;  /* 0x0000000000107947 */ /* 0x000fea0003800000 */
.L_x_13922:
[----:B------:R-:W0:Y:S02]  /*28e0*/  MUFU.RCP R23, R26 ;  /* 0x0000001a00177308 */ /* 0x000e240000001000 */
[----:B0-----:R-:W-:-:S04]  /*28f0*/  FFMA R0, R26, R23, -1 ;  /* 0xbf8000001a007423 */ /* 0x001fc80000000017 */
[----:B------:R-:W-:-:S04]  /*2900*/  FADD.FTZ R0, -R0, -RZ ;  /* 0x800000ff00007221 */ /* 0x000fc80000010100 */
[----:B------:R-:W-:-:S07]  /*2910*/  FFMA R0, R23, R0, R23 ;  /* 0x0000000017007223 */ /* 0x000fce0000000017 */
.L_x_13923:
[----:B------:R-:W-:Y:S05]  /*2920*/  BSYNC.RECONVERGENT B1 ;  /* 0x0000000000017941 */ /* 0x000fea0003800200 */
.L_x_13921:
        /* <DEDUP_REMOVED lines=23> */
[----:B-----5:R-:W-:Y:S05]  /*2aa0*/  CALL.REL.NOINC `($__internal_461_$__cuda_sm20_rcp_rn_f32_slowpath) ;  /* 0x0000005400647944 */ /* 0x020fea0003c00000 */
[----:B------:R-:W-:Y:S05]  /*2ab0*/  BRA `(.L_x_13926) ;  /* 0x0000000000107947 */ /* 0x000fea0003800000 */
.L_x_13925:
[----:B------:R-:W0:Y:S02]  /*2ac0*/  MUFU.RCP R0, R33 ;  /* 0x0000002100007308 */ /* 0x000e240000001000 */
[----:B0-----:R-:W-:-:S04]  /*2ad0*/  FFMA R6, R33, R0, -1 ;  /* 0xbf80000021067423 */ /* 0x001fc80000000000 */
[----:B------:R-:W-:-:S04]  /*2ae0*/  FADD.FTZ R23, -R6, -RZ ;  /* 0x800000ff06177221 */ /* 0x000fc80000010100 */
[----:B------:R-:W-:-:S07]  /*2af0*/  FFMA R0, R0, R23, R0 ;  /* 0x0000001700007223 */ /* 0x000fce0000000000 */
.L_x_13926:
[----:B------:R-:W-:Y:S05]  /*2b00*/  BSYNC.RECONVERGENT B1 ;  /* 0x0000000000017941 */ /* 0x000fea0003800200 */
.L_x_13924:
        /* <DEDUP_REMOVED lines=23> */
[----:B-----5:R-:W-:Y:S05]  /*2c80*/  CALL.REL.NOINC `($__internal_461_$__cuda_sm20_rcp_rn_f32_slowpath) ;  /* 0x0000005000ec7944 */ /* 0x020fea0003c00000 */
[----:B------:R-:W-:Y:S05]  /*2c90*/  BRA `(.L_x_13929) ;  /* 0x0000000000107947 */ /* 0x000fea0003800000 */
.L_x_13928:
[----:B------:R-:W0:Y:S02]  /*2ca0*/  MUFU.RCP R0, R33 ;  /* 0x0000002100007308 */ /* 0x000e240000001000 */
[----:B0-----:R-:W-:-:S04]  /*2cb0*/  FFMA R6, R33, R0, -1 ;  /* 0xbf80000021067423 */ /* 0x001fc80000000000 */
[----:B------:R-:W-:-:S04]  /*2cc0*/  FADD.FTZ R23, -R6, -RZ ;  /* 0x800000ff06177221 */ /* 0x000fc80000010100 */
[----:B------:R-:W-:-:S07]  /*2cd0*/  FFMA R0, R0, R23, R0 ;  /* 0x0000001700007223 */ /* 0x000fce0000000000 */
.L_x_13929:
[----:B------:R-:W-:Y:S05]  /*2ce0*/  BSYNC.RECONVERGENT B1 ;  /* 0x0000000000017941 */ /* 0x000fea0003800200 */
.L_x_13927:
        /* <DEDUP_REMOVED lines=23> */
[----:B-----5:R-:W-:Y:S05]  /*2e60*/  CALL.REL.NOINC `($__internal_461_$__cuda_sm20_rcp_rn_f32_slowpath) ;  /* 0x0000005000747944 */ /* 0x020fea0003c00000 */
[----:B------:R-:W-:Y:S05]  /*2e70*/  BRA `(.L_x_13932) ;  /* 0x0000000000107947 */ /* 0x000fea0003800000 */
.L_x_13931:
[----:B------:R-:W0:Y:S02]  /*2e80*/  MUFU.RCP R0, R33 ;  /* 0x0000002100007308 */ /* 0x000e240000001000 */
[----:B0-----:R-:W-:-:S04]  /*2e90*/  FFMA R6, R33, R0, -1 ;  /* 0xbf80000021067423 */ /* 0x001fc80000000000 */
[----:B------:R-:W-:-:S04]  /*2ea0*/  FADD.FTZ R11, -R6, -RZ ;  /* 0x800000ff060b7221 */ /* 0x000fc80000010100 */
[----:B------:R-:W-:-:S07]  /*2eb0*/  FFMA R0, R0, R11, R0 ;  /* 0x0000000b00007223 */ /* 0x000fce0000000000 */
.L_x_13932:
[----:B------:R-:W-:Y:S05]  /*2ec0*/  BSYNC.RECONVERGENT B1 ;  /* 0x0000000000017941 */ /* 0x000fea0003800200 */
.L_x_13930:
        /* <DEDUP_REMOVED lines=25> */
.L_x_13934:
[----:B------:R-:W0:Y:S02]  /*3060*/  MUFU.RCP R0, R33 ;  /* 0x0000002100007308 */ /* 0x000e240000001000 */
[----:B0-----:R-:W-:-:S04]  /*3070*/  FFMA R6, R33, R0, -1 ;  /* 0xbf80000021067423 */ /* 0x001fc80000000000 */
[----:B------:R-:W-:-:S04]  /*3080*/  FADD.FTZ R23, -R6, -RZ ;  /* 0x800000ff06177221 */ /* 0x000fc80000010100 */
[----:B------:R-:W-:-:S07]  /*3090*/  FFMA R0, R0, R23, R0 ;  /* 0x0000001700007223 */ /* 0x000fce0000000000 */
.L_x_13935:
[----:B------:R-:W-:Y:S05]  /*30a0*/  BSYNC.RECONVERGENT B1 ;  /* 0x0000000000017941 */ /* 0x000fea0003800200 */
.L_x_13933:
        /* <DEDUP_REMOVED lines=25> */
.L_x_13937:
[----:B------:R-:W0:Y:S02]  /*3240*/  MUFU.RCP R0, R33 ;  /* 0x0000002100007308 */ /* 0x000e240000001000 */
[----:B0-----:R-:W-:-:S04]  /*3250*/  FFMA R6, R33, R0, -1 ;  /* 0xbf80000021067423 */ /* 0x001fc80000000000 */
[----:B------:R-:W-:-:S04]  /*3260*/  FADD.FTZ R15, -R6, -RZ ;  /* 0x800000ff060f7221 */ /* 0x000fc80000010100 */
[----:B------:R-:W-:-:S07]  /*3270*/  FFMA R0, R0, R15, R0 ;  /* 0x0000000f00007223 */ /* 0x000fce0000000000 */
.L_x_13938:
[----:B------:R-:W-:Y:S05]  /*3280*/  BSYNC.RECONVERGENT B1 ;  /* 0x0000000000017941 */ /* 0x000fea0003800200 */
.L_x_13936:
        /* <DEDUP_REMOVED lines=25> */
.L_x_13940:
[----:B------:R-:W0:Y:S02]  /*3420*/  MUFU.RCP R0, R33 ;  /* 0x0000002100007308 */ /* 0x000e240000001000 */
[----:B0-----:R-:W-:-:S04]  /*3430*/  FFMA R6, R33, R0, -1 ;  /* 0xbf80000021067423 */ /* 0x001fc80000000000 */
[----:B------:R-:W-:-:S04]  /*3440*/  FADD.FTZ R23, -R6, -RZ ;  /* 0x800000ff06177221 */ /* 0x000fc80000010100 */
[----:B------:R-:W-:-:S07]  /*3450*/  FFMA R0, R0, R23, R0 ;  /* 0x0000001700007223 */ /* 0x000fce0000000000 */
.L_x_13941:
[----:B------:R-:W-:Y:S05]  /*3460*/  BSYNC.RECONVERGENT B1 ;  /* 0x0000000000017941 */ /* 0x000fea0003800200 */
.L_x_13939:
        /* <DEDUP_REMOVED lines=25> */
.L_x_13943:
[----:B------:R-:W0:Y:S02]  /*3600*/  MUFU.RCP R0, R33 ;  /* 0x0000002100007308 */ /* 0x000e240000001000 */
[----:B0-----:R-:W-:-:S04]  /*3610*/  FFMA R6, R33, R0, -1 ;  /* 0xbf80000021067423 */ /* 0x001fc80000000000 */
[----:B------:R-:W-:-:S04]  /*3620*/  FADD.FTZ R23, -R6, -RZ ;  /* 0x800000ff06177221 */ /* 0x000fc80000010100 */
[----:B------:R-:W-:-:S07]  /*3630*/  FFMA R0, R0, R23, R0 ;  /* 0x0000001700007223 */ /* 0x000fce0000000000 */
.L_x_13944:
[----:B------:R-:W-:Y:S05]  /*3640*/  BSYNC.RECONVERGENT B1 ;  /* 0x0000000000017941 */ /* 0x000fea0003800200 */
.L_x_13942:
[----:B------:R-:W-:Y:S01]  /*3650*/  IADD3 R6, PT, PT, R4, 0x1, RZ ;  /* 0x0000000104067810 */ /* 0x000fe20007ffe0ff */
[----:B------:R-:W-:Y:S01]  /*3660*/  FADD R23, -R0, 1 ;  /* 0x3f80000000177421 */ /* 0x000fe20000000100 */
[C---:B------:R-:W-:Y:S01]  /*3670*/  FMNMX3 R26, |R17|.reuse, R19, |R16|, !PT ;  /* 0x00000013111a7276 */ /* 0x040fe20007800610 */
[----:B------:R-:W-:Y:S01]  /*3680*/  FMUL R32, R17, UR13 ;  /* 0x0000000d11207c20 */ /* 0x000fe20008400000 */
[----:B------:R-:W-:Y:S01]  /*3690*/  ISETP.GE.U32.AND P0, PT, R6, UR7, PT ;  /* 0x0000000706007c0c */ /* 0x000fe2000bf06070 */
[----:B------:R-:W-:Y:S01]  /*36a0*/  FMUL R23, R23, R0 ;  /* 0x0000000017177220 */ /* 0x000fe20000400000 */
[----:B------:R-:W-:Y:S01]  /*36b0*/  IADD3 R22, P3, PT, R24, UR12, RZ ;  /* 0x0000000c18167c10 */ /* 0x000fe2000ff7e0ff */
[----:B------:R-:W-:Y:S01]  /*36c0*/  FMUL R19, R13, UR13 ;  /* 0x0000000d0d137c20 */ /* 0x000fe20008400000 */
[----:B------:R-:W-:Y:S01]  /*36d0*/  ISETP.GE.U32.OR P0, PT, R42, UR14, P0 ;  /* 0x0000000e2a007c0c */ /* 0x000fe20008706470 */
[----:B------:R-:W-:Y:S01]  /*36e0*/  FFMA R0, R9, R23, R0 ;  /* 0x0000001709007223 */ /* 0x000fe20000000000 */
[----:B------:R-:W-:Y:S01]  /*36f0*/  FMUL R23, R16, UR13 ;  /* 0x0000000d10177c20 */ /* 0x000fe20008400000 */
        /* <DEDUP_REMOVED lines=8> */
[----:B------:R-:W-:Y:S01]  /*3780*/  FMUL R15, R0, UR13 ;  /* 0x0000000d000f7c20 */ /* 0x000fe20008400000 */
[----:B------:R-:W-:Y:S01]  /*3790*/  BSSY.RECONVERGENT B0, `(.L_x_13945) ;  /* 0x0000026000007945 */ /* 0x000fe20003800200 */
[----:B------:R-:W-:-:S02]  /*37a0*/  @!P0 IADD3 R6, P1, PT, R20, UR26, RZ ;  /* 0x0000001a14068c10 */ /* 0x000fc4000ff3e0ff */
[----:B------:R-:W-:Y:S02]  /*37b0*/  @!P0 LEA R16, P2, R20, UR8, 0x1 ;  /* 0x0000000814108c11 */ /* 0x000fe4000f8408ff */
[----:B------:R-:W-:Y:S02]  /*37c0*/  @!P0 IADD3.X R9, PT, PT, R21, UR29, RZ, P1, !PT ;  /* 0x0000001d15098c10 */ /* 0x000fe40008ffe4ff */
[----:B------:R-:W-:Y:S02]  /*37d0*/  @!P0 LEA R34, P1, R6, UR8, 0x1 ;  /* 0x0000000806228c11 */ /* 0x000fe4000f8208ff */
[----:B------:R-:W-:Y:S02]  /*37e0*/  @!P0 LEA.HI.X R17, R20, UR9, R21, 0x1, P2 ;  /* 0x0000000914118c11 */ /* 0x000fe400090f0c15 */
[----:B------:R-:W-:Y:S01]  /*37f0*/  @!P0 LEA.HI.X R35, R6, UR9, R9, 0x1, P1 ;  /* 0x0000000906238c11 */ /* 0x000fe200088f0c09 */
[----:B------:R-:W-:Y:S01]  /*3800*/  VIADD R6, R3, 0x1d ;  /* 0x0000001d03067836 */ /* 0x000fe20000000000 */
[----:B------:R-:W-:-:S02]  /*3810*/  IADD3 R9, PT, PT, R4, 0x3, RZ ;  /* 0x0000000304097810 */ /* 0x000fc40007ffe0ff */
[----:B------:R-:W-:Y:S02]  /*3820*/  @!P0 PRMT R41, R23, 0x7604, R32 ;  /* 0x0000760417298816 */ /* 0x000fe40000000020 */
[----:B------:R-:W-:Y:S02]  /*3830*/  LOP3.LUT R25, R6, 0x1f, RZ, 0xc0, !PT ;  /* 0x0000001f06197812 */ /* 0x000fe400078ec0ff */
[----:B------:R-:W-:Y:S01]  /*3840*/  ISETP.GE.U32.AND P1, PT, R9, UR7, PT ;  /* 0x0000000709007c0c */ /* 0x000fe2000bf26070 */
[----:B------:R0:W-:Y:S01]  /*3850*/  @!P0 STG.E.U16 desc[UR24][R16.64], R41 ;  /* 0x0000002910008986 */ /* 0x0001e2000c101518 */
[----:B------:R-:W-:Y:S01]  /*3860*/  IADD3.X R6, PT, PT, R14, UR16, RZ, P3, !PT ;  /* 0x000000100e067c10 */ /* 0x000fe20009ffe4ff */
[----:B------:R-:W-:Y:S01]  /*3870*/  FMUL R14, R12, UR13 ;  /* 0x0000000d0c0e7c20 */ /* 0x000fe20008400000 */
[C---:B------:R-:W-:Y:S02]  /*3880*/  ISETP.LT.U32.AND P1, PT, R25.reuse, UR14, !P1 ;  /* 0x0000000e19007c0c */ /* 0x040fe4000cf21070 */
[----:B------:R-:W-:-:S02]  /*3890*/  IADD3 R24, P2, PT, R25, R22, RZ ;  /* 0x0000001619187210 */ /* 0x000fc40007f5e0ff */
[----:B------:R-:W-:Y:S02]  /*38a0*/  @!P0 PRMT R43, R33, 0x7604, R19 ;  /* 0x00007604212b8816 */ /* 0x000fe40000000013 */
[----:B------:R-:W-:Y:S01]  /*38b0*/  F2FP.SATFINITE.E4M3.F32.PACK_AB_MERGE_C R37, RZ, R37, RZ ;  /* 0x00000025ff25723e */ /* 0x000fe200048070ff */
[----:B------:R-:W-:Y:S01]  /*38c0*/  IMAD.X R25, RZ, RZ, R6, P2 ;  /* 0x000000ffff197224 */ /* 0x000fe200010e0606 */
[----:B------:R-:W-:Y:S01]  /*38d0*/  F2FP.SATFINITE.E4M3.F32.PACK_AB_MERGE_C R36, RZ, R36, RZ ;  /* 0x00000024ff24723e */ /* 0x000fe200048070ff */
[----:B------:R1:W-:Y:S04]  /*38e0*/  @!P0 STG.E.U16 desc[UR24][R34.64], R43 ;  /* 0x0000002b22008986 */ /* 0x0003e8000c101518 */
[----:B------:R-:W-:-:S04]  /*38f0*/  @P1 IADD3 R42, P2, PT, R24, UR12, RZ ;  /* 0x0000000c182a1c10 */ /* 0x000fc8000ff5e0ff */
[----:B------:R-:W-:Y:S02]  /*3900*/  @P1 IADD3.X R45, PT, PT, R25, UR16, RZ, P2, !PT ;  /* 0x00000010192d1c10 */ /* 0x000fe400097fe4ff */
[C---:B0-----:R-:W-:Y:S02]  /*3910*/  @P1 SHF.L.U32 R17, R42.reuse, 0x2, RZ ;  /* 0x000000022a111819 */ /* 0x041fe400000006ff */
[----:B------:R-:W-:Y:S02]  /*3920*/  @P1 SHF.L.U64.HI R16, R42, 0x2, R45 ;  /* 0x000000022a101819 */ /* 0x000fe4000001022d */
[----:B-1----:R-:W-:Y:S02]  /*3930*/  F2FP.SATFINITE.E4M3.F32.PACK_AB_MERGE_C R34, RZ, R15, RZ ;  /* 0x0000000fff22723e */ /* 0x002fe400048070ff */
[----:B------:R-:W-:Y:S01]  /*3940*/  F2FP.SATFINITE.E4M3.F32.PACK_AB_MERGE_C R35, RZ, R14, RZ ;  /* 0x0000000eff23723e */ /* 0x000fe200048070ff */
        /* <DEDUP_REMOVED lines=10> */
.L_x_13946:
[----:B------:R-:W-:Y:S05]  /*39f0*/  BSYNC.RECONVERGENT B0 ;  /* 0x0000000000007941 */ /* 0x000fea0003800200 */
.L_x_13945:
        /* <DEDUP_REMOVED lines=10> */
.L_x_13948:
[----:B------:R-:W-:Y:S05]  /*3aa0*/  BSYNC.RECONVERGENT B0 ;  /* 0x0000000000007941 */ /* 0x000fea0003800200 */
.L_x_13947:
[----:B------:R-:W-:Y:S01]  /*3ab0*/  VOTEU.ANY UP0, P1 ;  /* 0x0000000000ff7886 */ /* 0x000fe20000800100 */
[----:B-1----:R-:W-:Y:S01]  /*3ac0*/  IMAD.U32 R21, RZ, RZ, UR26 ;  /* 0x0000001aff157e24 */ /* 0x002fe2000f8e00ff */
[----:B0-----:R-:W-:Y:S02]  /*3ad0*/  @P1 IADD3 R14, P0, PT, R17, UR19, RZ ;  /* 0x00000013110e1c10 */ /* 0x001fe4000ff1e0ff */
[----:B------:R-:W-:Y:S01]  /*3ae0*/  FMNMX3 R26, |R13|, R26, |R10|, !PT ;  /* 0x0000001a0d1a7276 */ /* 0x000fe2000780060a */
[----:B------:R-:W-:Y:S01]  /*3af0*/  @UP0 UIMAD UR4, UR29, 0x5, URZ ;  /* 0x000000051d0408a4 */ /* 0x000fe2000f8e02ff */
[----:B------:R-:W-:Y:S01]  /*3b00*/  @P1 IMAD.WIDE.U32 R20, R21, 0x5, R24 ;  /* 0x0000000515141825 */ /* 0x000fe200078e0018 */
[----:B------:R-:W-:Y:S02]  /*3b10*/  @!P1 MOV R10, RZ ;  /* 0x000000ff000a9202 */ /* 0x000fe40000000f00 */
[----:B------:R-:W-:Y:S02]  /*3b20*/  @P1 IADD3.X R15, PT, PT, R16, UR15, RZ, P0, !PT ;  /* 0x0000000f100f1c10 */ /* 0x000fe400087fe4ff */
[----:B------:R-:W-:Y:S01]  /*3b30*/  FMNMX3 R41, |R12|, R26, |R11|, !PT ;  /* 0x0000001a0c297276 */ /* 0x000fe2000780060b */
[----:B------:R-:W-:Y:S01]  /*3b40*/  @P1 VIADD R11, R21, UR4 ;  /* 0x00000004150b1c36 */ /* 0x000fe20008000000 */
[----:B------:R-:W-:Y:S01]  /*3b50*/  @P1 IADD3 R12, P0, PT, R17, UR21, RZ ;  /* 0x00000015110c1c10 */ /* 0x000fe2000ff1e0ff */
[----:B------:R-:W-:Y:S01]  /*3b60*/  @P1 IMAD.SHL.U32 R17, R20, 0x4, RZ ;  /* 0x0000000414111824 */ /* 0x000fe200078e00ff */
[----:B------:R0:W5:Y:S01]  /*3b70*/  @P1 LDG.E R10, desc[UR24][R14.64] ;  /* 0x000000180e0a1981 */ /* 0x000162000c1e1900 */
[----:B------:R-:W-:-:S02]  /*3b80*/  MOV R21, UR26 ;  /* 0x0000001a00157c02 */ /* 0x000fc40008000f00 */
[----:B------:R-:W-:Y:S02]  /*3b90*/  @P1 SHF.L.U64.HI R26, R20, 0x2, R11 ;  /* 0x00000002141a1819 */ /* 0x000fe4000001020b */
[----:B------:R-:W-:Y:S02]  /*3ba0*/  @P1 IADD3.X R13, PT, PT, R16, UR23, RZ, P0, !PT ;  /* 0x00000017100d1c10 */ /* 0x000fe400087fe4ff */
[----:B------:R-:W-:Y:S02]  /*3bb0*/  @P1 IADD3 R20, P0, PT, R17, UR19, RZ ;  /* 0x0000001311141c10 */ /* 0x000fe4000ff1e0ff */
[----:B------:R-:W-:Y:S01]  /*3bc0*/  @!P1 MOV R11, RZ ;  /* 0x000000ff000b9202 */ /* 0x000fe20000000f00 */
[----:B0-----:R-:W-:Y:S01]  /*3bd0*/  @P1 IMAD.MOV.U32 R14, RZ, RZ, R24 ;  /* 0x000000ffff0e1224 */ /* 0x001fe200078e0018 */
[----:B------:R-:W-:Y:S01]  /*3be0*/  @P1 MOV R15, R25 ;  /* 0x00000019000f1202 */ /* 0x000fe20000000f00 */
[----:B------:R-:W-:-:S03]  /*3bf0*/  @UP0 UIMAD UR4, UR29, 0x6, URZ ;  /* 0x000000061d0408a4 */ /* 0x000fc6000f8e02ff */
[----:B------:R-:W5:Y:S01]  /*3c00*/  @P1 LDG.E R11, desc[UR24][R12.64] ;  /* 0x000000180c0b1981 */ /* 0x000f62000c1e1900 */
[----:B------:R-:W-:Y:S01]  /*3c10*/  @P1 IMAD.WIDE.U32 R14, R21, 0x6, R14 ;  /* 0x00000006150e1825 */ /* 0x000fe200078e000e */
[----:B------:R-:W-:Y:S02]  /*3c20*/  @P1 IADD3.X R21, PT, PT, R26, UR15, RZ, P0, !PT ;  /* 0x0000000f1a151c10 */ /* 0x000fe400087fe4ff */
[----:B------:R-:W-:Y:S01]  /*3c30*/  @P1 IADD3 R16, P0, PT, R17, UR21, RZ ;  /* 0x0000001511101c10 */ /* 0x000fe2000ff1e0ff */
[----:B------:R-:W-:-:S03]  /*3c40*/  @P1 VIADD R15, R15, UR4 ;  /* 0x000000040f0f1c36 */ /* 0x000fc60008000000 */
[----:B------:R-:W-:Y:S02]  /*3c50*/  @P1 IADD3.X R17, PT, PT, R26, UR23, RZ, P0, !PT ;  /* 0x000000171a111c10 */ /* 0x000fe400087fe4ff */
[----:B------:R-:W-:Y:S02]  /*3c60*/  @!P1 CS2R R12, SRZ ;  /* 0x00000000000c9805 */ /* 0x000fe4000001ff00 */
[C---:B------:R-:W-:Y:S02]  /*3c70*/  @P1 SHF.L.U32 R26, R14.reuse, 0x2, RZ ;  /* 0x000000020e1a1819 */ /* 0x040fe400000006ff */
[----:B------:R-:W-:Y:S02]  /*3c80*/  @P1 SHF.L.U64.HI R15, R14, 0x2, R15 ;  /* 0x000000020e0f1819 */ /* 0x000fe4000001020f */
[----:B------:R0:W5:Y:S01]  /*3c90*/  @P1 LDG.E R13, desc[UR24][R16.64] ;  /* 0x00000018100d1981 */ /* 0x000162000c1e1900 */
[----:B------:R-:W-:Y:S01]  /*3ca0*/  @!P1 MOV R14, RZ ;  /* 0x000000ff000e9202 */ /* 0x000fe20000000f00 */
[----:B------:R-:W-:-:S02]  /*3cb0*/  IMAD.U32 R43, RZ, RZ, UR26 ;  /* 0x0000001aff2b7e24 */ /* 0x000fc4000f8e00ff */
[----:B------:R1:W5:Y:S01]  /*3cc0*/  @P1 LDG.E R12, desc[UR24][R20.64] ;  /* 0x00000018140c1981 */ /* 0x000362000c1e1900 */
[----:B0-----:R-:W-:Y:S01]  /*3cd0*/  @P1 IADD3 R16, P0, PT, R26, UR19, RZ ;  /* 0x000000131a101c10 */ /* 0x001fe2000ff1e0ff */
[----:B------:R-:W-:Y:S01]  /*3ce0*/  @UP0 UIMAD UR4, UR29, 0x7, URZ ;  /* 0x000000071d0408a4 */ /* 0x000fe2000f8e02ff */
[----:B-1----:R-:W-:Y:S01]  /*3cf0*/  @P1 MOV R20, R24 ;  /* 0x0000001800141202 */ /* 0x002fe20000000f00 */
[----:B------:R-:W-:Y:S01]  /*3d00*/  @P1 IMAD.MOV.U32 R21, RZ, RZ, R25 ;  /* 0x000000ffff151224 */ /* 0x000fe200078e0019 */
[----:B------:R-:W-:-:S03]  /*3d10*/  @P1 IADD3.X R17, PT, PT, R15, UR15, RZ, P0, !PT ;  /* 0x0000000f0f111c10 */ /* 0x000fc600087fe4ff */
[----:B------:R-:W-:Y:S02]  /*3d20*/  @P1 IMAD.WIDE.U32 R20, R43, 0x7, R20 ;  /* 0x000000072b141825 */ /* 0x000fe400078e0014 */
[----:B------:R0:W5:Y:S02]  /*3d30*/  @P1 LDG.E R14, desc[UR24][R16.64] ;  /* 0x00000018100e1981 */ /* 0x000164000c1e1900 */
[----:B------:R-:W-:Y:S01]  /*3d40*/  @P1 VIADD R21, R21, UR4 ;  /* 0x0000000415151c36 */ /* 0x000fe20008000000 */
[----:B------:R-:W-:Y:S02]  /*3d50*/  @P1 SHF.L.U32 R42, R20, 0x2, RZ ;  /* 0x00000002142a1819 */ /* 0x000fe400000006ff */
[----:B0-----:R-:W-:-:S04]  /*3d60*/  @P1 IADD3 R16, P0, PT, R26, UR21, RZ ;  /* 0x000000151a101c10 */ /* 0x001fc8000ff1e0ff */
[----:B------:R-:W-:Y:S01]  /*3d70*/  @P1 IADD3.X R17, PT, PT, R15, UR23, RZ, P0, !PT ;  /* 0x000000170f111c10 */ /* 0x000fe200087fe4ff */
[----:B------:R-:W-:Y:S01]  /*3d80*/  @!P1 IMAD.MOV.U32 R15, RZ, RZ, RZ ;  /* 0x000000ffff0f9224 */ /* 0x000fe200078e00ff */
[----:B------:R-:W-:Y:S02]  /*3d90*/  @P1 SHF.L.U64.HI R26, R20, 0x2, R21 ;  /* 0x00000002141a1819 */ /* 0x000fe40000010215 */
[----:B------:R-:W-:-:S03]  /*3da0*/  @P1 IADD3 R20, P0, PT, R42, UR19, RZ ;  /* 0x000000132a141c10 */ /* 0x000fc6000ff1e0ff */
[----:B------:R-:W5:Y:S01]  /*3db0*/  @P1 LDG.E R15, desc[UR24][R16.64] ;  /* 0x00000018100f1981 */ /* 0x000f62000c1e1900 */
[----:B------:R-:W-:Y:S01]  /*3dc0*/  @P1 IADD3.X R21, PT, PT, R26, UR15, RZ, P0, !PT ;  /* 0x0000000f1a151c10 */ /* 0x000fe200087fe4ff */
[----:B------:R-:W-:Y:S01]  /*3dd0*/  HFMA2 R43, -RZ, RZ, 0.96630859375, -0.0022525787353515625 ;  /* 0x3bbb989dff2b7431 */ /* 0x000fe200000001ff */
[----:B------:R-:W-:-:S06]  /*3de0*/  @!P1 CS2R R16, SRZ ;  /* 0x0000000000109805 */ /* 0x000fcc000001ff00 */
[----:B------:R0:W5:Y:S02]  /*3df0*/  @P1 LDG.E R16, desc[UR24][R20.64] ;  /* 0x0000001814101981 */ /* 0x000164000c1e1900 */
[----:B0-----:R-:W-:-:S04]  /*3e00*/  @P1 IADD3 R20, P0, PT, R42, UR21, RZ ;  /* 0x000000152a141c10 */ /* 0x001fc8000ff1e0ff */
[----:B------:R-:W-:Y:S01]  /*3e10*/  @P1 IADD3.X R21, PT, PT, R26, UR23, RZ, P0, !PT ;  /* 0x000000171a151c10 */ /* 0x000fe200087fe4ff */
[----:B-----5:R-:W-:Y:S01]  /*3e20*/  HADD2.F32 R26, -RZ, R27.H0_H0 ;  /* 0x2000001bff1a7230 */ /* 0x020fe20000004100 */
[----:B------:R-:W-:-:S03]  /*3e30*/  LOP3.LUT R32, R32, 0xff, RZ, 0xc0, !PT ;  /* 0x000000ff20207812 */ /* 0x000fc600078ec0ff */
[----:B------:R0:W5:Y:S01]  /*3e40*/  @P1 LDG.E R17, desc[UR24][R20.64] ;  /* 0x0000001814111981 */ /* 0x000162000c1e1900 */
[----:B------:R-:W-:Y:S01]  /*3e50*/  FFMA.SAT R42, R26, -R43, 0.5 ;  /* 0x3f0000001a2a7423 */ /* 0x000fe2000000282b */
[----:B------:R-:W-:-:S04]  /*3e60*/  IMAD.MOV.U32 R43, RZ, RZ, 0x437c0000 ;  /* 0x437c0000ff2b7424 */ /* 0x000fc800078e00ff */
[----:B------:R-:W-:-:S04]  /*3e70*/  FFMA.RM R42, R42, R43, 12582913 ;  /* 0x4b4000012a2a7423 */ /* 0x000fc8000000402b */
[----:B------:R-:W-:-:S04]  /*3e80*/  FADD R43, R42, -12583039 ;  /* 0xcb40007f2a2b7421 */ /* 0x000fc80000000000 */
[----:B------:R-:W-:-:S04]  /*3e90*/  FFMA R43, R26, -1.4426950216293334961, -R43 ;  /* 0xbfb8aa3b1a2b7823 */ /* 0x000fc8000000082b */
[----:B------:R-:W-:-:S06]  /*3ea0*/  FFMA R43, R26, -1.925963033500011079e-08, R43 ;  /* 0xb2a570601a2b7823 */ /* 0x000fcc000000002b */
[----:B------:R-:W1:Y:S01]  /*3eb0*/  MUFU.EX2 R43, R43 ;  /* 0x0000002b002b7308 */ /* 0x000e620000000800 */
[----:B------:R-:W-:Y:S01]  /*3ec0*/  SHF.L.U32 R42, R42, 0x17, RZ ;  /* 0x000000172a2a7819 */ /* 0x000fe200000006ff */
[----:B------:R-:W-:Y:S01]  /*3ed0*/  IMAD R19, R19, 0x100, R32 ;  /* 0x0000010013137824 */ /* 0x000fe200078e0220 */
[----:B0-----:R-:W-:-:S03]  /*3ee0*/  LOP3.LUT R20, R23, 0xff, RZ, 0xc0, !PT ;  /* 0x000000ff17147812 */ /* 0x001fc600078ec0ff */
[----:B-1----:R-:W-:-:S04]  /*3ef0*/  FFMA R32, R42, R43, 1 ;  /* 0x3f8000002a207423 */ /* 0x002fc8000000002b */
[----:B------:R-:W-:-:S05]  /*3f00*/  VIADD R21, R32, 0x1800000 ;  /* 0x0180000020157836 */ /* 0x000fca0000000000 */
[----:B------:R-:W-:Y:S01]  /*3f10*/  LOP3.LUT R21, R21, 0x7f800000, RZ, 0xc0, !PT ;  /* 0x7f80000015157812 */ /* 0x000fe200078ec0ff */
[----:B------:R-:W-:-:S03]  /*3f20*/  IMAD R20, R33, 0x100, R20 ;  /* 0x0000010021147824 */ /* 0x000fc600078e0214 */
[----:B------:R-:W-:Y:S02]  /*3f30*/  ISETP.GT.U32.AND P0, PT, R21, 0x1ffffff, PT ;  /* 0x01ffffff1500780c */ /* 0x000fe40003f04070 */
[----:B------:R-:W-:Y:S02]  /*3f40*/  SHF.L.U32 R35, R35, 0x10, RZ ;  /* 0x0000001023237819 */ /* 0x000fe400000006ff */
[----:B------:R-:W-:Y:S02]  /*3f50*/  SHF.L.U32 R37, R37, 0x10, RZ ;  /* 0x0000001025257819 */ /* 0x000fe400000006ff */
[----:B------:R-:W-:Y:S02]  /*3f60*/  LOP3.LUT R20, R20, 0xffff, RZ, 0xc0, !PT ;  /* 0x0000ffff14147812 */ /* 0x000fe400078ec0ff */
[----:B------:R-:W-:Y:S02]  /*3f70*/  LOP3.LUT R34, R34, 0xffff, RZ, 0xc0, !PT ;  /* 0x0000ffff22227812 */ /* 0x000fe400078ec0ff */
[----:B------:R-:W-:-:S02]  /*3f80*/  LOP3.LUT R42, R35, 0xff0000, RZ, 0xc0, !PT ;  /* 0x00ff0000232a7812 */ /* 0x000fc400078ec0ff */
[----:B------:R-:W-:Y:S02]  /*3f90*/  LOP3.LUT R36, R36, 0xffff, RZ, 0xc0, !PT ;  /* 0x0000ffff24247812 */ /* 0x000fe400078ec0ff */
[----:B------:R-:W-:Y:S01]  /*3fa0*/  LOP3.LUT R37, R20, 0xff0000, R37, 0xf8, !PT ;  /* 0x00ff000014257812 */ /* 0x000fe200078ef825 */
[----:B------:R-:W-:Y:S01]  /*3fb0*/  IMAD.SHL.U32 R20, R34, 0x1000000, RZ ;  /* 0x0100000022147824 */ /* 0x000fe200078e00ff */
[----:B------:R-:W-:Y:S01]  /*3fc0*/  LOP3.LUT R19, R42, 0xffff, R19, 0xf8, !PT ;  /* 0x0000ffff2a137812 */ /* 0x000fe200078ef813 */
[----:B------:R-:W-:Y:S01]  /*3fd0*/  BSSY.RECONVERGENT B1, `(.L_x_13949) ;  /* 0x0000011000017945 */ /* 0x000fe20003800200 */
[----:B------:R-:W-:Y:S02]  /*3fe0*/  IADD3 R22, P1, PT, R2, R22, RZ ;  /* 0x0000001602167210 */ /* 0x000fe40007f3e0ff */
[----:B------:R-:W-:Y:S01]  /*3ff0*/  SHF.L.U32 R36, R36, 0x18, RZ ;  /* 0x0000001824247819 */ /* 0x000fe200000006ff */
[----:B------:R-:W-:Y:S01]  /*4000*/  HADD2.F32 R21, -RZ, R28.H0_H0 ;  /* 0x2000001cff157230 */ /* 0x000fe20000004100 */
[----:B------:R-:W-:-:S02]  /*4010*/  FMNMX3 R18, |R18|, R41, |R0|, !PT ;  /* 0x0000002912127276 */ /* 0x000fc40007800600 */
[----:B------:R-:W-:Y:S02]  /*4020*/  LOP3.LUT R19, R19, R36, RZ, 0xfc, !PT ;  /* 0x0000002413137212 */ /* 0x000fe400078efcff */
[----:B------:R-:W-:Y:S02]  /*4030*/  LOP3.LUT R20, R37, R20, RZ, 0xfc, !PT ;  /* 0x0000001425147212 */ /* 0x000fe400078efcff */
[----:B------:R-:W-:Y:S01]  /*4040*/  IADD3.X R23, PT, PT, RZ, R6, RZ, P1, !PT ;  /* 0x00000006ff177210 */ /* 0x000fe20000ffe4ff */
[----:B------:R-:W-:Y:S06]  /*4050*/  @P0 BRA `(.L_x_13950) ;  /* 0x0000000000100947 */ /* 0x000fec0003800000 */
[----:B------:R-:W-:Y:S01]  /*4060*/  IMAD.MOV.U32 R0, RZ, RZ, R32 ;  /* 0x000000ffff007224 */ /* 0x000fe200078e0020 */
[----:B------:R-:W-:-:S07]  /*4070*/  MOV R6, 0x4090 ;  /* 0x0000409000067802 */ /* 0x000fce0000000f00 */
[----:B-----5:R-:W-:Y:S05]  /*4080*/  CALL.REL.NOINC `($__internal_461_$__cuda_sm20_rcp_rn_f32_slowpath) ;  /* 0x0000003c00ec7944 */ /* 0x020fea0003c00000 */
[----:B------:R-:W-:Y:S05]  /*4090*/  BRA `(.L_x_13951) ;  /* 0x0000000000107947 */ /* 0x000fea0003800000 */
.L_x_13950:
[----:B------:R-:W0:Y:S02]  /*40a0*/  MUFU.RCP R33, R32 ;  /* 0x0000002000217308 */ /* 0x000e240000001000 */
[----:B0-----:R-:W-:-:S04]  /*40b0*/  FFMA R0, R32, R33, -1 ;  /* 0xbf80000020007423 */ /* 0x001fc80000000021 */
[----:B------:R-:W-:-:S04]  /*40c0*/  FADD.FTZ R0, -R0, -RZ ;  /* 0x800000ff00007221 */ /* 0x000fc80000010100 */
[----:B------:R-:W-:-:S07]  /*40d0*/  FFMA R0, R33, R0, R33 ;  /* 0x0000000021007223 */ /* 0x000fce0000000021 */
.L_x_13951:
[----:B------:R-:W-:Y:S05]  /*40e0*/  BSYNC.RECONVERGENT B1 ;  /* 0x0000000000017941 */ /* 0x000fea0003800200 */
.L_x_13949:
        /* <DEDUP_REMOVED lines=23> */
[----:B-----5:R-:W-:Y:S05]  /*4260*/  CALL.REL.NOINC `($__internal_461_$__cuda_sm20_rcp_rn_f32_slowpath) ;  /* 0x0000003c00747944 */ /* 0x020fea0003c00000 */
[----:B------:R-:W-:Y:S05]  /*4270*/  BRA `(.L_x_13954) ;  /* 0x0000000000107947 */ /* 0x000fea0003800000 */
.L_x_13953:
[----:B------:R-:W0:Y:S02]  /*4280*/  MUFU.RCP R0, R35 ;  /* 0x0000002300007308 */ /* 0x000e240000001000 */
[----:B0-----:R-:W-:-:S04]  /*4290*/  FFMA R6, R35, R0, -1 ;  /* 0xbf80000023067423 */ /* 0x001fc80000000000 */
[----:B------:R-:W-:-:S04]  /*42a0*/  FADD.FTZ R33, -R6, -RZ ;  /* 0x800000ff06217221 */ /* 0x000fc80000010100 */
[----:B------:R-:W-:-:S07]  /*42b0*/  FFMA R0, R0, R33, R0 ;  /* 0x0000002100007223 */ /* 0x000fce0000000000 */
.L_x_13954:
[----:B------:R-:W-:Y:S05]  /*42c0*/  BSYNC.RECONVERGENT B1 ;  /* 0x0000000000017941 */ /* 0x000fea0003800200 */
.L_x_13952:
        /* <DEDUP_REMOVED lines=23> */
[----:B-----5:R-:W-:Y:S05]  /*4440*/  CALL.REL.NOINC `($__internal_461_$__cuda_sm20_rcp_rn_f32_slowpath) ;  /* 0x0000003800fc7944 */ /* 0x020fea0003c00000 */
[----:B------:R-:W-:Y:S05]  /*4450*/  BRA `(.L_x_13957) ;  /* 0x0000000000107947 */ /* 0x000fea0003800000 */
.L_x_13956:
[----:B------:R-:W0:Y:S02]  /*4460*/  MUFU.RCP R0, R35 ;  /* 0x0000002300007308 */ /* 0x000e240000001000 */
[----:B0-----:R-:W-:-:S04]  /*4470*/  FFMA R6, R35, R0, -1 ;  /* 0xbf80000023067423 */ /* 0x001fc80000000000 */
[----:B------:R-:W-:-:S04]  /*4480*/  FADD.FTZ R33, -R6, -RZ ;  /* 0x800000ff06217221 */ /* 0x000fc80000010100 */
[----:B------:R-:W-:-:S07]  /*4490*/  FFMA R0, R0, R33, R0 ;  /* 0x0000002100007223 */ /* 0x000fce0000000000 */
.L_x_13957:
[----:B------:R-:W-:Y:S05]  /*44a0*/  BSYNC.RECONVERGENT B1 ;  /* 0x0000000000017941 */ /* 0x000fea0003800200 */
.L_x_13955:
        /* <DEDUP_REMOVED lines=25> */
.L_x_13959:
[----:B------:R-:W0:Y:S02]  /*4640*/  MUFU.RCP R0, R35 ;  /* 0x0000002300007308 */ /* 0x000e240000001000 */
[----:B0-----:R-:W-:-:S04]  /*4650*/  FFMA R6, R35, R0, -1 ;  /* 0xbf80000023067423 */ /* 0x001fc80000000000 */
[----:B------:R-:W-:-:S04]  /*4660*/  FADD.FTZ R33, -R6, -RZ ;  /* 0x800000ff06217221 */ /* 0x000fc80000010100 */
[----:B------:R-:W-:-:S07]  /*4670*/  FFMA R0, R0, R33, R0 ;  /* 0x0000002100007223 */ /* 0x000fce0000000000 */
.L_x_13960:
[----:B------:R-:W-:Y:S05]  /*4680*/  BSYNC.RECONVERGENT B1 ;  /* 0x0000000000017941 */ /* 0x000fea0003800200 */
.L_x_13958:
        /* <DEDUP_REMOVED lines=25> */
.L_x_13962:
[----:B------:R-:W0:Y:S02]  /*4820*/  MUFU.RCP R0, R35 ;  /* 0x0000002300007308 */ /* 0x000e240000001000 */
[----:B0-----:R-:W-:-:S04]  /*4830*/  FFMA R6, R35, R0, -1 ;  /* 0xbf80000023067423 */ /* 0x001fc80000000000 */
[----:B------:R-:W-:-:S04]  /*4840*/  FADD.FTZ R33, -R6, -RZ ;  /* 0x800000ff06217221 */ /* 0x000fc80000010100 */
[----:B------:R-:W-:-:S07]  /*4850*/  FFMA R0, R0, R33, R0 ;  /* 0x0000002100007223 */ /* 0x000fce0000000000 */
.L_x_13963:
[----:B------:R-:W-:Y:S05]  /*4860*/  BSYNC.RECONVERGENT B1 ;  /* 0x0000000000017941 */ /* 0x000fea0003800200 */
.L_x_13961:
        /* <DEDUP_REMOVED lines=25> */
.L_x_13965:
[----:B------:R-:W0:Y:S02]  /*4a00*/  MUFU.RCP R0, R35 ;  /* 0x0000002300007308 */ /* 0x000e240000001000 */
[----:B0-----:R-:W-:-:S04]  /*4a10*/  FFMA R6, R35, R0, -1 ;  /* 0xbf80000023067423 */ /* 0x001fc80000000000 */
[----:B------:R-:W-:-:S04]  /*4a20*/  FADD.FTZ R33, -R6, -RZ ;  /* 0x800000ff06217221 */ /* 0x000fc80000010100 */
[----:B------:R-:W-:-:S07]  /*4a30*/  FFMA R0, R0, R33, R0 ;  /* 0x0000002100007223 */ /* 0x000fce0000000000 */
.L_x_13966:
[----:B------:R-:W-:Y:S05]  /*4a40*/  BSYNC.RECONVERGENT B1 ;  /* 0x0000000000017941 */ /* 0x000fea0003800200 */
.L_x_13964:
        /* <DEDUP_REMOVED lines=25> */
.L_x_13968:
[----:B------:R-:W0:Y:S02]  /*4be0*/  MUFU.RCP R0, R35 ;  /* 0x0000002300007308 */ /* 0x000e240000001000 */
[----:B0-----:R-:W-:-:S04]  /*4bf0*/  FFMA R6, R35, R0, -1 ;  /* 0xbf80000023067423 */ /* 0x001fc80000000000 */
[----:B------:R-:W-:-:S04]  /*4c00*/  FADD.FTZ R33, -R6, -RZ ;  /* 0x800000ff06217221 */ /* 0x000fc80000010100 */
[----:B------:R-:W-:-:S07]  /*4c10*/  FFMA R0, R0, R33, R0 ;  /* 0x0000002100007223 */ /* 0x000fce0000000000 */
.L_x_13969:
[----:B------:R-:W-:Y:S05]  /*4c20*/  BSYNC.RECONVERGENT B1 ;  /* 0x0000000000017941 */ /* 0x000fea0003800200 */
.L_x_13967:
        /* <DEDUP_REMOVED lines=25> */
.L_x_13971:
[----:B------:R-:W0:Y:S02]  /*4dc0*/  MUFU.RCP R0, R35 ;  /* 0x0000002300007308 */ /* 0x000e240000001000 */
[----:B0-----:R-:W-:-:S04]  /*4dd0*/  FFMA R6, R35, R0, -1 ;  /* 0xbf80000023067423 */ /* 0x001fc80000000000 */
[----:B------:R-:W-:-:S04]  /*4de0*/  FADD.FTZ R33, -R6, -RZ ;  /* 0x800000ff06217221 */ /* 0x000fc80000010100 */
[----:B------:R-:W-:-:S07]  /*4df0*/  FFMA R0, R0, R33, R0 ;  /* 0x0000002100007223 */ /* 0x000fce0000000000 */
.L_x_13972:
[----:B------:R-:W-:Y:S05]  /*4e00*/  BSYNC.RECONVERGENT B1 ;  /* 0x0000000000017941 */ /* 0x000fea0003800200 */
.L_x_13970:
[----:B------:R-:W-:Y:S02]  /*4e10*/  IMAD.U32 R43, RZ, RZ, UR26 ;  /* 0x0000001aff2b7e24 */ /* 0x000fe4000f8e00ff */
[----:B------:R-:W-:Y:S02]  /*4e20*/  HFMA2 R35, -RZ, RZ, 0.96630859375, -0.0022525787353515625 ;  /* 0x3bbb989dff237431 */ /* 0x000fe400000001ff */
[----:B------:R-:W-:Y:S01]  /*4e30*/  FADD R33, -R0, 1 ;  /* 0x3f80000000217421 */ /* 0x000fe20000000100 */
[----:B------:R-:W-:Y:S01]  /*4e40*/  IADD3 R40, PT, PT, R4, 0x2, RZ ;  /* 0x0000000204287810 */ /* 0x000fe20007ffe0ff */
[----:B------:R-:W-:Y:S01]  /*4e50*/  IMAD.U32 R41, RZ, RZ, UR26 ;  /* 0x0000001aff297e24 */ /* 0x000fe2000f8e00ff */
[----:B------:R-:W-:Y:S01]  /*4e60*/  LEA R42, P1, R43, R24, 0x2 ;  /* 0x000000182b2a7211 */ /* 0x000fe200078210ff */
[----:B------:R-:W-:Y:S02]  /*4e70*/  HADD2.F32 R24, -RZ, R11.H0_H0 ;  /* 0x2000000bff187230 */ /* 0x000fe40000004100 */
[----:B------:R-:W-:Y:S01]  /*4e80*/  FMUL R33, R33, R0 ;  /* 0x0000000021217220 */ /* 0x000fe20000400000 */
[----:B------:R-:W-:Y:S01]  /*4e90*/  MOV R37, 0x437c0000 ;  /* 0x437c000000257802 */ /* 0x000fe20000000f00 */
[----:B------:R-:W-:Y:S01]  /*4ea0*/  IMAD.U32 R32, RZ, RZ, UR29 ;  /* 0x0000001dff207e24 */ /* 0x000fe2000f8e00ff */
[----:B------:R-:W-:Y:S01]  /*4eb0*/  ISETP.GE.U32.AND P0, PT, R40, UR7, PT ;  /* 0x0000000728007c0c */ /* 0x000fe2000bf06070 */
[----:B------:R-:W-:Y:S01]  /*4ec0*/  FFMA.SAT R6, R24, -R35, 0.5 ;  /* 0x3f00000018067423 */ /* 0x000fe20000002823 */
[----:B------:R-:W-:Y:S01]  /*4ed0*/  FFMA R33, R31, R33, R0 ;  /* 0x000000211f217223 */ /* 0x000fe20000000000 */
[C---:B------:R-:W-:Y:S01]  /*4ee0*/  FMNMX3 R18, |R21|.reuse, R18, |R26|, !PT ;  /* 0x0000001215127276 */ /* 0x040fe2000780061a */
[----:B------:R-:W-:Y:S01]  /*4ef0*/  FMUL R21, R21, UR13 ;  /* 0x0000000d15157c20 */ /* 0x000fe20008400000 */
[----:B------:R-:W-:Y:S01]  /*4f00*/  FFMA.RM R0, R6, R37, 12582913 ;  /* 0x4b40000106007423 */ /* 0x000fe20000004025 */
[----:B------:R-:W-:Y:S01]  /*4f10*/  ISETP.GE.U32.OR P0, PT, R2, UR14, P0 ;  /* 0x0000000e02007c0c */ /* 0x000fe20008706470 */
[----:B------:R-:W-:Y:S01]  /*4f20*/  FMUL R26, R26, UR13 ;  /* 0x0000000d1a1a7c20 */ /* 0x000fe20008400000 */
[----:B------:R-:W-:Y:S01]  /*4f30*/  LEA.HI.X R43, R41, R25, R32, 0x2, P1 ;  /* 0x00000019292b7211 */ /* 0x000fe200008f1420 */
[----:B------:R-:W-:Y:S01]  /*4f40*/  FADD R25, R0, -12583039 ;  /* 0xcb40007f00197421 */ /* 0x000fe20000000000 */
[----:B------:R-:W-:Y:S01]  /*4f50*/  FMUL R6, R29, UR13 ;  /* 0x0000000d1d067c20 */ /* 0x000fe20008400000 */
[C---:B------:R-:W-:Y:S01]  /*4f60*/  FMNMX3 R2, |R27|.reuse, R18, |R28|, !PT ;  /* 0x000000121b027276 */ /* 0x040fe2000780061c */
[----:B------:R-:W-:Y:S01]  /*4f70*/  FMUL R27, R27, UR13 ;  /* 0x0000000d1b1b7c20 */ /* 0x000fe20008400000 */
[----:B------:R-:W-:Y:S01]  /*4f80*/  FMUL R28, R28, UR13 ;  /* 0x0000000d1c1c7c20 */ /* 0x000fe20008400000 */
[----:B------:R-:W-:Y:S01]  /*4f90*/  FFMA R25, R24, -1.4426950216293334961, -R25 ;  /* 0xbfb8aa3b18197823 */ /* 0x000fe20000000819 */
[----:B------:R-:W-:Y:S01]  /*4fa0*/  F2FP.SATFINITE.E4M3.F32.PACK_AB_MERGE_C R21, RZ, R21, RZ ;  /* 0x00000015ff15723e */ /* 0x000fe200048070ff */
[----:B------:R-:W-:Y:S01]  /*4fb0*/  FMUL R38, R38, R33 ;  /* 0x0000002126267220 */ /* 0x000fe20000400000 */
[----:B------:R-:W-:Y:S01]  /*4fc0*/  F2FP.SATFINITE.E4M3.F32.PACK_AB_MERGE_C R32, RZ, R26, RZ ;  /* 0x0000001aff20723e */ /* 0x000fe200048070ff */
[----:B------:R-:W-:Y:S01]  /*4fd0*/  FFMA R25, R24, -1.925963033500011079e-08, R25 ;  /* 0xb2a5706018197823 */ /* 0x000fe20000000019 */
[----:B------:R-:W-:Y:S01]  /*4fe0*/  F2FP.SATFINITE.E4M3.F32.PACK_AB_MERGE_C R6, RZ, R6, RZ ;  /* 0x00000006ff06723e */ /* 0x000fe200048070ff */
[----:B------:R-:W-:Y:S01]  /*4ff0*/  BSSY.RECONVERGENT B0, `(.L_x_13973) ;  /* 0x0000034000007945 */ /* 0x000fe20003800200 */
[----:B------:R-:W-:-:S02]  /*5000*/  FMNMX3 R2, |R29|, R2, |R30|, !PT ;  /* 0x000000021d027276 */ /* 0x000fc4000780061e */
[----:B------:R-:W-:Y:S01]  /*5010*/  F2FP.SATFINITE.E4M3.F32.PACK_AB_MERGE_C R31, RZ, R27, RZ ;  /* 0x0000001bff1f723e */ /* 0x000fe200048070ff */
[----:B------:R-:W-:Y:S01]  /*5020*/  IMAD.U32 R26, R6, 0x10000, RZ ;  /* 0x00010000061a7824 */ /* 0x000fe200078e00ff */
[----:B------:R-:W-:Y:S01]  /*5030*/  F2FP.SATFINITE.E4M3.F32.PACK_AB_MERGE_C R28, RZ, R28, RZ ;  /* 0x0000001cff1c723e */ /* 0x000fe200048070ff */
[----:B------:R-:W0:Y:S01]  /*5040*/  MUFU.EX2 R25, R25 ;  /* 0x0000001900197308 */ /* 0x000e220000000800 */
[----:B------:R-:W-:Y:S02]  /*5050*/  LOP3.LUT R18, R21, 0xff, RZ, 0xc0, !PT ;  /* 0x000000ff15127812 */ /* 0x000fe400078ec0ff */
[----:B------:R-:W-:Y:S02]  /*5060*/  LOP3.LUT R29, R32, 0xff, RZ, 0xc0, !PT ;  /* 0x000000ff201d7812 */ /* 0x000fe400078ec0ff */
[----:B------:R-:W-:Y:S02]  /*5070*/  @!P0 IADD3 R27, P1, PT, R22, UR26, RZ ;  /* 0x0000001a161b8c10 */ /* 0x000fe4000ff3e0ff */
[----:B------:R-:W-:Y:S01]  /*5080*/  LEA R33, R31, R18, 0x8 ;  /* 0x000000121f217211 */ /* 0x000fe200078e40ff */
[C---:B------:R-:W-:Y:S01]  /*5090*/  IMAD R29, R28.reuse, 0x100, R29 ;  /* 0x000001001c1d7824 */ /* 0x040fe200078e021d */
[----:B------:R-:W-:-:S02]  /*50a0*/  @!P0 PRMT R31, R28, 0x7604, R31 ;  /* 0x000076041c1f8816 */ /* 0x000fc4000000001f */
[----:B------:R-:W-:Y:S02]  /*50b0*/  LOP3.LUT R18, R26, 0xff0000, RZ, 0xc0, !PT ;  /* 0x00ff00001a127812 */ /* 0x000fe400078ec0ff */
[----:B------:R-:W-:Y:S02]  /*50c0*/  @!P0 IADD3.X R28, PT, PT, R23, UR29, RZ, P1, !PT ;  /* 0x0000001d171c8c10 */ /* 0x000fe40008ffe4ff */
[----:B------:R-:W-:Y:S02]  /*50d0*/  @!P0 LEA R26, P1, R27, UR8, 0x1 ;  /* 0x000000081b1a8c11 */ /* 0x000fe4000f8208ff */
[----:B------:R-:W-:Y:S02]  /*50e0*/  LOP3.LUT R37, R29, 0xffff, RZ, 0xc0, !PT ;  /* 0x0000ffff1d257812 */ /* 0x000fe400078ec0ff */
[----:B------:R-:W-:Y:S02]  /*50f0*/  @!P0 LEA.HI.X R27, R27, UR9, R28, 0x1, P1 ;  /* 0x000000091b1b8c11 */ /* 0x000fe400088f0c1c */
[----:B------:R-:W-:-:S02]  /*5100*/  @!P0 LEA R28, P1, R22, UR8, 0x1 ;  /* 0x00000008161c8c11 */ /* 0x000fc4000f8208ff */
[----:B------:R-:W-:Y:S01]  /*5110*/  @!P0 PRMT R21, R32, 0x7604, R21 ;  /* 0x0000760420158816 */ /* 0x000fe20000000015 */
[----:B------:R-:W-:Y:S01]  /*5120*/  FMUL R32, R38, UR13 ;  /* 0x0000000d26207c20 */ /* 0x000fe20008400000 */
[----:B------:R-:W-:Y:S02]  /*5130*/  @!P0 LEA.HI.X R29, R22, UR9, R23, 0x1, P1 ;  /* 0x00000009161d8c11 */ /* 0x000fe400088f0c17 */
[----:B------:R-:W-:Y:S02]  /*5140*/  SHF.L.U32 R0, R0, 0x17, RZ ;  /* 0x0000001700007819 */ /* 0x000fe400000006ff */
[C---:B------:R-:W-:Y:S01]  /*5150*/  FMNMX3 R2, |R39|.reuse, R2, |R38|, !PT ;  /* 0x0000000227027276 */ /* 0x040fe20007800626 */
[----:B------:R1:W-:Y:S01]  /*5160*/  @!P0 STG.E.U16 desc[UR24][R28.64], R21 ;  /* 0x000000151c008986 */ /* 0x0003e2000c101518 */
[----:B------:R-:W-:Y:S01]  /*5170*/  FMUL R39, R39, UR13 ;  /* 0x0000000d27277c20 */ /* 0x000fe20008400000 */
[----:B0-----:R-:W-:Y:S01]  /*5180*/  FFMA R0, R0, R25, 1 ;  /* 0x3f80000000007423 */ /* 0x001fe20000000019 */
[----:B------:R-:W-:Y:S01]  /*5190*/  LOP3.LUT R18, R18, 0xffff, R33, 0xf8, !PT ;  /* 0x0000ffff12127812 */ /* 0x000fe200078ef821 */
[----:B------:R1:W-:Y:S01]  /*51a0*/  @!P0 STG.E.U16 desc[UR24][R26.64], R31 ;  /* 0x0000001f1a008986 */ /* 0x0003e2000c101518 */
[----:B------:R-:W-:Y:S01]  /*51b0*/  FMUL R33, R30, UR13 ;  /* 0x0000000d1e217c20 */ /* 0x000fe20008400000 */
[----:B------:R-:W-:-:S02]  /*51c0*/  F2FP.SATFINITE.E4M3.F32.PACK_AB_MERGE_C R25, RZ, R39, RZ ;  /* 0x00000027ff19723e */ /* 0x000fc400048070ff */
[----:B------:R-:W-:Y:S02]  /*51d0*/  IADD3 R35, PT, PT, R0, 0x1800000, RZ ;  /* 0x0180000000237810 */ /* 0x000fe40007ffe0ff */
[----:B------:R-:W-:Y:S02]  /*51e0*/  LOP3.LUT R34, R25, 0xffff, RZ, 0xc0, !PT ;  /* 0x0000ffff19227812 */ /* 0x000fe400078ec0ff */
[----:B------:R-:W-:Y:S02]  /*51f0*/  LOP3.LUT R35, R35, 0x7f800000, RZ, 0xc0, !PT ;  /* 0x7f80000023237812 */ /* 0x000fe400078ec0ff */
[----:B------:R-:W-:Y:S02]  /*5200*/  F2FP.SATFINITE.E4M3.F32.PACK_AB_MERGE_C R33, RZ, R33, RZ ;  /* 0x00000021ff21723e */ /* 0x000fe400048070ff */
[----:B------:R-:W-:Y:S02]  /*5210*/  F2FP.SATFINITE.E4M3.F32.PACK_AB_MERGE_C R32, RZ, R32, RZ ;  /* 0x00000020ff20723e */ /* 0x000fe400048070ff */
[----:B------:R-:W-:Y:S01]  /*5220*/  ISETP.GT.U32.AND P1, PT, R35, 0x1ffffff, PT ;  /* 0x01ffffff2300780c */ /* 0x000fe20003f24070 */
[----:B------:R-:W-:Y:S01]  /*5230*/  IMAD.SHL.U32 R35, R34, 0x1000000, RZ ;  /* 0x0100000022237824 */ /* 0x000fe200078e00ff */
[----:B------:R-:W-:Y:S01]  /*5240*/  LOP3.LUT R34, R32, 0xffff, RZ, 0xc0, !PT ;  /* 0x0000ffff20227812 */ /* 0x000fe200078ec0ff */
[----:B------:R-:W-:-:S03]  /*5250*/  IMAD.U32 R30, R33, 0x10000, RZ ;  /* 0x00010000211e7824 */ /* 0x000fc600078e00ff */
[----:B------:R-:W-:Y:S02]  /*5260*/  LOP3.LUT R18, R18, R35, RZ, 0xfc, !PT ;  /* 0x0000002312127212 */ /* 0x000fe400078efcff */
[----:B------:R-:W-:Y:S02]  /*5270*/  LOP3.LUT R30, R37, 0xff0000, R30, 0xf8, !PT ;  /* 0x00ff0000251e7812 */ /* 0x000fe400078ef81e */
[----:B------:R-:W-:Y:S01]  /*5280*/  SHF.L.U32 R35, R34, 0x18, RZ ;  /* 0x0000001822237819 */ /* 0x000fe200000006ff */
        /* <DEDUP_REMOVED lines=10> */
.L_x_13974:
[----:B------:R-:W-:Y:S05]  /*5330*/  BSYNC.RECONVERGENT B0 ;  /* 0x0000000000007941 */ /* 0x000fea0003800200 */
.L_x_13973:
        /* <DEDUP_REMOVED lines=10> */
.L_x_13976:
[----:B------:R-:W-:Y:S05]  /*53e0*/  BSYNC.RECONVERGENT B0 ;  /* 0x0000000000007941 */ /* 0x000fea0003800200 */
.L_x_13975:
[----:B------:R-:W-:Y:S01]  /*53f0*/  BSSY.RECONVERGENT B1, `(.L_x_13977) ;  /* 0x000000c000017945 */ /* 0x000fe20003800200 */
[----:B-1----:R-:W-:Y:S01]  /*5400*/  LOP3.LUT R22, R30, R35, RZ, 0xfc, !PT ;  /* 0x000000231e167212 */ /* 0x002fe200078efcff */
[----:B------:R-:W-:Y:S02]  /*5410*/  HADD2.F32 R21, -RZ, R10.H0_H0 ;  /* 0x2000000aff157230 */ /* 0x000fe40000004100 */
[----:B------:R-:W-:Y:S05]  /*5420*/  @P1 BRA `(.L_x_13978) ;  /* 0x0000000000101947 */ /* 0x000fea0003800000 */
[----:B------:R-:W-:-:S07]  /*5430*/  MOV R6, 0x5450 ;  /* 0x0000545000067802 */ /* 0x000fce0000000f00 */
[----:B0----5:R-:W-:Y:S05]  /*5440*/  CALL.REL.NOINC `($__internal_461_$__cuda_sm20_rcp_rn_f32_slowpath) ;  /* 0x0000002800fc7944 */ /* 0x021fea0003c00000 */
[----:B------:R-:W-:Y:S01]  /*5450*/  IMAD.MOV.U32 R23, RZ, RZ, R0 ;  /* 0x000000ffff177224 */ /* 0x000fe200078e0000 */
[----:B------:R-:W-:Y:S06]  /*5460*/  BRA `(.L_x_13979) ;  /* 0x0000000000107947 */ /* 0x000fec0003800000 */
.L_x_13978:
[----:B------:R-:W1:Y:S02]  /*5470*/  MUFU.RCP R23, R0 ;  /* 0x0000000000177308 */ /* 0x000e640000001000 */
[----:B-1----:R-:W-:-:S04]  /*5480*/  FFMA R6, R0, R23, -1 ;  /* 0xbf80000000067423 */ /* 0x002fc80000000017 */
[----:B------:R-:W-:-:S04]  /*5490*/  FADD.FTZ R6, -R6, -RZ ;  /* 0x800000ff06067221 */ /* 0x000fc80000010100 */
[----:B------:R-:W-:-:S07]  /*54a0*/  FFMA R23, R23, R6, R23 ;  /* 0x0000000617177223 */ /* 0x000fce0000000017 */
.L_x_13979:
[----:B------:R-:W-:Y:S05]  /*54b0*/  BSYNC.RECONVERGENT B1 ;  /* 0x0000000000017941 */ /* 0x000fea0003800200 */
.L_x_13977:
        /* <DEDUP_REMOVED lines=25> */
.L_x_13981:
[----:B------:R-:W0:Y:S02]  /*5650*/  MUFU.RCP R0, R27 ;  /* 0x0000001b00007308 */ /* 0x000e240000001000 */
[----:B0-----:R-:W-:-:S04]  /*5660*/  FFMA R6, R27, R0, -1 ;  /* 0xbf8000001b067423 */ /* 0x001fc80000000000 */
[----:B------:R-:W-:-:S04]  /*5670*/  FADD.FTZ R21, -R6, -RZ ;  /* 0x800000ff06157221 */ /* 0x000fc80000010100 */
[----:B------:R-:W-:-:S07]  /*5680*/  FFMA R0, R0, R21, R0 ;  /* 0x0000001500007223 */ /* 0x000fce0000000000 */
.L_x_13982:
[----:B------:R-:W-:Y:S05]  /*5690*/  BSYNC.RECONVERGENT B1 ;  /* 0x0000000000017941 */ /* 0x000fea0003800200 */
.L_x_13980:
        /* <DEDUP_REMOVED lines=25> */
.L_x_13984:
[----:B------:R-:W0:Y:S02]  /*5830*/  MUFU.RCP R0, R27 ;  /* 0x0000001b00007308 */ /* 0x000e240000001000 */
[----:B0-----:R-:W-:-:S04]  /*5840*/  FFMA R6, R27, R0, -1 ;  /* 0xbf8000001b067423 */ /* 0x001fc80000000000 */
[----:B------:R-:W-:-:S04]  /*5850*/  FADD.FTZ R25, -R6, -RZ ;  /* 0x800000ff06197221 */ /* 0x000fc80000010100 */
[----:B------:R-:W-:-:S07]  /*5860*/  FFMA R0, R0, R25, R0 ;  /* 0x0000001900007223 */ /* 0x000fce0000000000 */
.L_x_13985:
[----:B------:R-:W-:Y:S05]  /*5870*/  BSYNC.RECONVERGENT B1 ;  /* 0x0000000000017941 */ /* 0x000fea0003800200 */
.L_x_13983:
        /* <DEDUP_REMOVED lines=25> */
.L_x_13987:
[----:B------:R-:W0:Y:S02]  /*5a10*/  MUFU.RCP R0, R27 ;  /* 0x0000001b00007308 */ /* 0x000e240000001000 */
[----:B0-----:R-:W-:-:S04]  /*5a20*/  FFMA R6, R27, R0, -1 ;  /* 0xbf8000001b067423 */ /* 0x001fc80000000000 */
[----:B------:R-:W-:-:S04]  /*5a30*/  FADD.FTZ R11, -R6, -RZ ;  /* 0x800000ff060b7221 */ /* 0x000fc80000010100 */
[----:B------:R-:W-:-:S07]  /*5a40*/  FFMA R0, R0, R11, R0 ;  /* 0x0000000b00007223 */ /* 0x000fce0000000000 */
.L_x_13988:
[----:B------:R-:W-:Y:S05]  /*5a50*/  BSYNC.RECONVERGENT B1 ;  /* 0x0000000000017941 */ /* 0x000fea0003800200 */
.L_x_13986:
        /* <DEDUP_REMOVED lines=25> */
.L_x_13990:
[----:B------:R-:W0:Y:S02]  /*5bf0*/  MUFU.RCP R0, R27 ;  /* 0x0000001b00007308 */ /* 0x000e240000001000 */
[----:B0-----:R-:W-:-:S04]  /*5c00*/  FFMA R6, R27, R0, -1 ;  /* 0xbf8000001b067423 */ /* 0x001fc80000000000 */
[----:B------:R-:W-:-:S04]  /*5c10*/  FADD.FTZ R25, -R6, -RZ ;  /* 0x800000ff06197221 */ /* 0x000fc80000010100 */
[----:B------:R-:W-:-:S07]  /*5c20*/  FFMA R0, R0, R25, R0 ;  /* 0x0000001900007223 */ /* 0x000fce0000000000 */
.L_x_13991:
[----:B------:R-:W-:Y:S05]  /*5c30*/  BSYNC.RECONVERGENT B1 ;  /* 0x0000000000017941 */ /* 0x000fea0003800200 */
.L_x_13989:
        /* <DEDUP_REMOVED lines=25> */
.L_x_13993:
[----:B------:R-:W0:Y:S02]  /*5dd0*/  MUFU.RCP R0, R27 ;  /* 0x0000001b00007308 */ /* 0x000e240000001000 */
[----:B0-----:R-:W-:-:S04]  /*5de0*/  FFMA R6, R27, R0, -1 ;  /* 0xbf8000001b067423 */ /* 0x001fc80000000000 */
[----:B------:R-:W-:-:S04]  /*5df0*/  FADD.FTZ R11, -R6, -RZ ;  /* 0x800000ff060b7221 */ /* 0x000fc80000010100 */
[----:B------:R-:W-:-:S07]  /*5e00*/  FFMA R0, R0, R11, R0 ;  /* 0x0000000b00007223 */ /* 0x000fce0000000000 */
.L_x_13994:
[----:B------:R-:W-:Y:S05]  /*5e10*/  BSYNC.RECONVERGENT B1 ;  /* 0x0000000000017941 */ /* 0x000fea0003800200 */
.L_x_13992:
        /* <DEDUP_REMOVED lines=25> */
.L_x_13996:
[----:B------:R-:W0:Y:S02]  /*5fb0*/  MUFU.RCP R0, R27 ;  /* 0x0000001b00007308 */ /* 0x000e240000001000 */
[----:B0-----:R-:W-:-:S04]  /*5fc0*/  FFMA R6, R27, R0, -1 ;  /* 0xbf8000001b067423 */ /* 0x001fc80000000000 */
[----:B------:R-:W-:-:S04]  /*5fd0*/  FADD.FTZ R25, -R6, -RZ ;  /* 0x800000ff06197221 */ /* 0x000fc80000010100 */
[----:B------:R-:W-:-:S07]  /*5fe0*/  FFMA R0, R0, R25, R0 ;  /* 0x0000001900007223 */ /* 0x000fce0000000000 */
.L_x_13997:
[----:B------:R-:W-:Y:S05]  /*5ff0*/  BSYNC.RECONVERGENT B1 ;  /* 0x0000000000017941 */ /* 0x000fea0003800200 */
.L_x_13995:
        /* <DEDUP_REMOVED lines=25> */
.L_x_13999:
[----:B------:R-:W0:Y:S02]  /*6190*/  MUFU.RCP R0, R27 ;  /* 0x0000001b00007308 */ /* 0x000e240000001000 */
[----:B0-----:R-:W-:-:S04]  /*61a0*/  FFMA R6, R27, R0, -1 ;  /* 0xbf8000001b067423 */ /* 0x001fc80000000000 */
[----:B------:R-:W-:-:S04]  /*61b0*/  FADD.FTZ R11, -R6, -RZ ;  /* 0x800000ff060b7221 */ /* 0x000fc80000010100 */
[----:B------:R-:W-:-:S07]  /*61c0*/  FFMA R0, R0, R11, R0 ;  /* 0x0000000b00007223 */ /* 0x000fce0000000000 */
.L_x_14000:
[----:B------:R-:W-:Y:S05]  /*61d0*/  BSYNC.RECONVERGENT B1 ;  /* 0x0000000000017941 */ /* 0x000fea0003800200 */
.L_x_13998:
[----:B------:R-:W0:Y:S01]  /*61e0*/  S2R R27, SR_CgaCtaId ;  /* 0x00000000001b7919 */ /* 0x000e220000008800 */
[----:B------:R-:W-:Y:S01]  /*61f0*/  FADD R11, -R0, 1 ;  /* 0x3f800000000b7421 */ /* 0x000fe20000000100 */
[C---:B------:R-:W-:Y:S01]  /*6200*/  FMNMX3 R2, |R23|.reuse, R2, |R10|, !PT ;  /* 0x0000000217027276 */ /* 0x040fe2000780060a */
[----:B------:R-:W-:Y:S01]  /*6210*/  FMUL R25, R23, UR13 ;  /* 0x0000000d17197c20 */ /* 0x000fe20008400000 */
[----:B------:R-:W-:Y:S01]  /*6220*/  FMUL R31, R21, UR13 ;  /* 0x0000000d151f7c20 */ /* 0x000fe20008400000 */
[----:B------:R-:W-:Y:S01]  /*6230*/  FMUL R11, R11, R0 ;  /* 0x000000000b0b7220 */ /* 0x000fe20000400000 */
[----:B------:R-:W-:Y:S01]  /*6240*/  FMNMX3 R23, |R21|, R2, |R12|, !PT ;  /* 0x0000000215177276 */ /* 0x000fe2000780060c */
[----:B------:R-:W-:Y:S01]  /*6250*/  FMUL R29, R15, UR13 ;  /* 0x0000000d0f1d7c20 */ /* 0x000fe20008400000 */
[----:B------:R-:W-:Y:S01]  /*6260*/  F2FP.SATFINITE.E4M3.F32.PACK_AB_MERGE_C R25, RZ, R25, RZ ;  /* 0x00000019ff19723e */ /* 0x000fe200048070ff */
[----:B------:R-:W-:Y:S01]  /*6270*/  FFMA R11, R17, R11, R0 ;  /* 0x0000000b110b7223 */ /* 0x000fe20000000000 */
[----:B------:R-:W-:Y:S01]  /*6280*/  FMUL R0, R13, UR13 ;  /* 0x0000000d0d007c20 */ /* 0x000fe20008400000 */
[----:B------:R-:W-:Y:S01]  /*6290*/  VIADD R17, R3, 0x1d ;  /* 0x0000001d03117836 */ /* 0x000fe20000000000 */
[----:B------:R-:W-:Y:S01]  /*62a0*/  F2FP.SATFINITE.E4M3.F32.PACK_AB_MERGE_C R31, RZ, R31, RZ ;  /* 0x0000001fff1f723e */ /* 0x000fe200048070ff */
[----:B------:R-:W-:Y:S01]  /*62b0*/  FMUL R30, R16, R11 ;  /* 0x0000000b101e7220 */ /* 0x000fe20000400000 */
[----:B------:R-:W-:Y:S01]  /*62c0*/  MOV R6, 0x400 ;  /* 0x0000040000067802 */ /* 0x000fe20000000f00 */
[----:B------:R-:W-:Y:S01]  /*62d0*/  IMAD.IADD R40, R5, 0x1, -R40 ;  /* 0x0000000105287824 */ /* 0x000fe200078e0a28 */
[----:B------:R-:W-:Y:S01]  /*62e0*/  F2FP.SATFINITE.E4M3.F32.PACK_AB_MERGE_C R21, RZ, R0, RZ ;  /* 0x00000000ff15723e */ /* 0x000fe200048070ff */
[----:B------:R-:W-:Y:S01]  /*62f0*/  FMUL R10, R10, UR13 ;  /* 0x0000000d0a0a7c20 */ /* 0x000fe20008400000 */
[----:B------:R-:W-:Y:S01]  /*6300*/  LOP3.LUT R0, R25, 0xff, RZ, 0xc0, !PT ;  /* 0x000000ff19007812 */ /* 0x000fe200078ec0ff */
[----:B------:R-:W-:Y:S01]  /*6310*/  VIADD R6, R6, 0x20 ;  /* 0x0000002006067836 */ /* 0x000fe20000000000 */
[----:B------:R-:W-:Y:S01]  /*6320*/  SHF.L.U32 R2, R21, 0x10, RZ ;  /* 0x0000001015027819 */ /* 0x000fe200000006ff */
[----:B------:R-:W-:Y:S01]  /*6330*/  IMAD.SHL.U32 R40, R40, 0x4, RZ ;  /* 0x0000000428287824 */ /* 0x000fe200078e00ff */
[----:B------:R-:W-:Y:S01]  /*6340*/  LOP3.LUT R24, R17, 0x1f, RZ, 0xc0, !PT ;  /* 0x0000001f11187812 */ /* 0x000fe200078ec0ff */
[----:B------:R-:W-:Y:S01]  /*6350*/  FMUL R12, R12, UR13 ;  /* 0x0000000d0c0c7c20 */ /* 0x000fe20008400000 */
[----:B------:R-:W-:Y:S01]  /*6360*/  LEA R17, R31, R0, 0x8 ;  /* 0x000000001f117211 */ /* 0x000fe200078e40ff */
[----:B------:R-:W-:Y:S01]  /*6370*/  BSSY.RECONVERGENT B0, `(.L_x_14001) ;  /* 0x0000039000007945 */ /* 0x000fe20003800200 */
[----:B------:R-:W-:-:S02]  /*6380*/  LOP3.LUT R2, R2, 0xff0000, RZ, 0xc0, !PT ;  /* 0x00ff000002027812 */ /* 0x000fc400078ec0ff */
[----:B------:R-:W-:Y:S02]  /*6390*/  LOP3.LUT R28, RZ, R4, RZ, 0x33, !PT ;  /* 0x00000004ff1c7212 */ /* 0x000fe400078e33ff */
[----:B------:R-:W-:Y:S02]  /*63a0*/  ISETP.GE.U32.AND P0, PT, R9, UR7, PT ;  /* 0x0000000709007c0c */ /* 0x000fe4000bf06070 */
[----:B------:R-:W-:Y:S01]  /*63b0*/  LOP3.LUT R17, R2, 0xffff, R17, 0xf8, !PT ;  /* 0x0000ffff02117812 */ /* 0x000fe200078ef811 */
[----:B------:R-:W-:Y:S01]  /*63c0*/  IMAD.IADD R2, R28, 0x1, R5 ;  /* 0x000000011c027824 */ /* 0x000fe200078e0205 */
[----:B------:R-:W-:Y:S02]  /*63d0*/  ISETP.GE.U32.OR P0, PT, R24, UR14, P0 ;  /* 0x0000000e18007c0c */ /* 0x000fe40008706470 */
[----:B------:R-:W-:Y:S02]  /*63e0*/  F2FP.SATFINITE.E4M3.F32.PACK_AB_MERGE_C R29, RZ, R29, RZ ;  /* 0x0000001dff1d723e */ /* 0x000fe400048070ff */
[----:B0-----:R-:W-:-:S02]  /*63f0*/  LEA R0, R27, R6, 0x18 ;  /* 0x000000061b007211 */ /* 0x001fc400078ec0ff */
[----:B------:R-:W-:Y:S02]  /*6400*/  IADD3 R16, PT, PT, -R9, R5, RZ ;  /* 0x0000000509107210 */ /* 0x000fe40007ffe1ff */
[----:B------:R-:W-:Y:S02]  /*6410*/  LOP3.LUT R11, R5, 0x1f, RZ, 0xc0, !PT ;  /* 0x0000001f050b7812 */ /* 0x000fe400078ec0ff */
[----:B------:R-:W-:Y:S01]  /*6420*/  SHF.L.U32 R6, R3, 0x2, RZ ;  /* 0x0000000203067819 */ /* 0x000fe200000006ff */
[----:B------:R-:W-:Y:S01]  /*6430*/  IMAD.SHL.U32 R26, R16, 0x4, RZ ;  /* 0x00000004101a7824 */ /* 0x000fe200078e00ff */
[----:B------:R-:W-:Y:S01]  /*6440*/  SHF.L.U32 R24, R2, 0x2, RZ ;  /* 0x0000000202187819 */ /* 0x000fe200000006ff */
[----:B------:R-:W-:Y:S01]  /*6450*/  IMAD R9, R11, 0x84, R0 ;  /* 0x000000840b097824 */ /* 0x000fe200078e0200 */
[----:B------:R-:W-:Y:S02]  /*6460*/  LOP3.LUT R2, R29, 0xffff, RZ, 0xc0, !PT ;  /* 0x0000ffff1d027812 */ /* 0x000fe400078ec0ff */
[----:B------:R-:W-:-:S02]  /*6470*/  LOP3.LUT R6, R6, 0x7c, RZ, 0xc0, !PT ;  /* 0x0000007c06067812 */ /* 0x000fc400078ec0ff */
[----:B------:R-:W-:Y:S02]  /*6480*/  SHF.L.U32 R16, R2, 0x18, RZ ;  /* 0x0000001802107819 */ /* 0x000fe400000006ff */
[----:B------:R-:W-:Y:S01]  /*6490*/  LOP3.LUT R2, R24, 0x7c, RZ, 0xc0, !PT ;  /* 0x0000007c18027812 */ /* 0x000fe200078ec0ff */
[C---:B------:R-:W-:Y:S01]  /*64a0*/  IMAD.IADD R6, R9.reuse, 0x1, R6 ;  /* 0x0000000109067824 */ /* 0x040fe200078e0206 */
[----:B------:R-:W-:Y:S02]  /*64b0*/  LOP3.LUT R26, R26, 0x7c, RZ, 0xc0, !PT ;  /* 0x0000007c1a1a7812 */ /* 0x000fe400078ec0ff */
[----:B------:R-:W-:Y:S02]  /*64c0*/  @!P0 IADD3 R27, P2, PT, R42, UR26, RZ ;  /* 0x0000001a2a1b8c10 */ /* 0x000fe4000ff5e0ff */
[----:B------:R-:W-:Y:S01]  /*64d0*/  IADD3 R2, PT, PT, R9, R2, RZ ;  /* 0x0000000209027210 */ /* 0x000fe20007ffe0ff */
[----:B------:R-:W-:Y:S01]  /*64e0*/  STS [R6], R7 ;  /* 0x0000000706007388 */ /* 0x000fe20000000800 */
[----:B------:R-:W-:-:S02]  /*64f0*/  LOP3.LUT R40, R40, 0x7c, RZ, 0xc0, !PT ;  /* 0x0000007c28287812 */ /* 0x000fc400078ec0ff */
[----:B------:R-:W-:Y:S01]  /*6500*/  LOP3.LUT R33, R17, R16, RZ, 0xfc, !PT ;  /* 0x0000001011217212 */ /* 0x000fe200078efcff */
[----:B------:R0:W-:Y:S01]  /*6510*/  STS [R2], R19 ;  /* 0x0000001302007388 */ /* 0x0001e20000000800 */
[----:B------:R-:W-:Y:S01]  /*6520*/  F2FP.SATFINITE.E4M3.F32.PACK_AB_MERGE_C R32, RZ, R10, RZ ;  /* 0x0000000aff20723e */ /* 0x000fe200048070ff */
[C---:B------:R-:W-:Y:S01]  /*6530*/  IMAD.IADD R17, R9.reuse, 0x1, R40 ;  /* 0x0000000109117824 */ /* 0x040fe200078e0228 */
[----:B------:R-:W-:Y:S02]  /*6540*/  IADD3 R16, PT, PT, R9, R26, RZ ;  /* 0x0000001a09107210 */ /* 0x000fe40007ffe0ff */
[----:B------:R-:W-:Y:S02]  /*6550*/  @!P0 LEA R24, P1, R42, UR8, 0x1 ;  /* 0x000000082a188c11 */ /* 0x000fe4000f8208ff */
[----:B------:R-:W-:Y:S01]  /*6560*/  @!P0 IADD3.X R10, PT, PT, R43, UR29, RZ, P2, !PT ;  /* 0x0000001d2b0a8c10 */ /* 0x000fe200097fe4ff */
[----:B------:R1:W-:Y:S01]  /*6570*/  STS [R17], R18 ;  /* 0x0000001211007388 */ /* 0x0003e20000000800 */
[----:B------:R-:W-:-:S02]  /*6580*/  F2FP.SATFINITE.E4M3.F32.PACK_AB_MERGE_C R12, RZ, R12, RZ ;  /* 0x0000000cff0c723e */ /* 0x000fc400048070ff */
[C---:B------:R-:W-:Y:S01]  /*6590*/  @!P0 LEA R26, P2, R27.reuse, UR8, 0x1 ;  /* 0x000000081b1a8c11 */ /* 0x040fe2000f8408ff */
[----:B------:R1:W-:Y:S01]  /*65a0*/  STS [R16], R33 ;  /* 0x0000002110007388 */ /* 0x0003e20000000800 */
[----:B0-----:R-:W-:Y:S02]  /*65b0*/  @!P0 PRMT R19, R32, 0x7604, R25 ;  /* 0x0000760420138816 */ /* 0x001fe40000000019 */
[----:B------:R-:W-:Y:S02]  /*65c0*/  @!P0 LEA.HI.X R25, R42, UR9, R43, 0x1, P1 ;  /* 0x000000092a198c11 */ /* 0x000fe400088f0c2b */
[----:B------:R-:W-:Y:S01]  /*65d0*/  @!P0 LEA.HI.X R27, R27, UR9, R10, 0x1, P2 ;  /* 0x000000091b1b8c11 */ /* 0x000fe200090f0c0a */
[----:B------:R-:W-:Y:S01]  /*65e0*/  FMUL R10, R14, UR13 ;  /* 0x0000000d0e0a7c20 */ /* 0x000fe20008400000 */
[----:B------:R-:W-:Y:S01]  /*65f0*/  @!P0 PRMT R31, R12, 0x7604, R31 ;  /* 0x000076040c1f8816 */ /* 0x000fe2000000001f */
[----:B------:R1:W-:Y:S01]  /*6600*/  @!P0 STG.E.U16 desc[UR24][R24.64], R19 ;  /* 0x0000001318008986 */ /* 0x0003e2000c101518 */
[----:B------:R-:W-:-:S02]  /*6610*/  LOP3.LUT R7, R32, 0xff, RZ, 0xc0, !PT ;  /* 0x000000ff20077812 */ /* 0x000fc400078ec0ff */
[----:B------:R-:W-:Y:S01]  /*6620*/  F2FP.SATFINITE.E4M3.F32.PACK_AB_MERGE_C R32, RZ, R10, RZ ;  /* 0x0000000aff20723e */ /* 0x000fe200048070ff */
[----:B------:R1:W-:Y:S02]  /*6630*/  @!P0 STG.E.U16 desc[UR24][R26.64], R31 ;  /* 0x0000001f1a008986 */ /* 0x0003e4000c101518 */
[----:B------:R-:W-:Y:S02]  /*6640*/  IMAD R7, R12, 0x100, R7 ;  /* 0x000001000c077824 */ /* 0x000fe400078e0207 */
[----:B------:R-:W-:Y:S01]  /*6650*/  FMUL R12, R30, UR13 ;  /* 0x0000000d1e0c7c20 */ /* 0x000fe20008400000 */
[----:B------:R-:W-:Y:S06]  /*6660*/  @P0 BRA `(.L_x_14002) ;  /* 0x0000000000240947 */ /* 0x000fec0003800000 */
[----:B------:R-:W0:Y:S01]  /*6670*/  LDCU.64 UR4, c[0x0][0x3c8] ;  /* 0x00007900ff0477ac */ /* 0x000e220008000a00 */
[----:B------:R-:W-:Y:S01]  /*6680*/  PRMT R21, R32, 0x7604, R21 ;  /* 0x0000760420157816 */ /* 0x000fe20000000015 */
[----:B0-----:R-:W-:Y:S02]  /*6690*/  ULOP3.LUT UR4, UR4, 0xfffffffe, URZ, 0xc0, !UPT ;  /* 0xfffffffe04047892 */ /* 0x001fe4000f8ec0ff */
[----:B------:R-:W-:-:S04]  /*66a0*/  ULOP3.LUT UR5, UR5, 0x7fffffff, URZ, 0xc0, !UPT ;  /* 0x7fffffff05057892 */ /* 0x000fc8000f8ec0ff */
[----:B------:R-:W-:-:S04]  /*66b0*/  IADD3 R10, P1, PT, R42, UR4, RZ ;  /* 0x000000042a0a7c10 */ /* 0x000fc8000ff3e0ff */
[----:B-1----:R-:W-:Y:S02]  /*66c0*/  IADD3.X R19, PT, PT, R43, UR5, RZ, P1, !PT ;  /* 0x000000052b137c10 */ /* 0x002fe40008ffe4ff */
[----:B------:R-:W-:-:S04]  /*66d0*/  LEA R18, P1, R10, UR8, 0x1 ;  /* 0x000000080a127c11 */ /* 0x000fc8000f8208ff */
[----:B------:R-:W-:-:S05]  /*66e0*/  LEA.HI.X R19, R10, UR9, R19, 0x1, P1 ;  /* 0x000000090a137c11 */ /* 0x000fca00088f0c13 */
[----:B------:R0:W-:Y:S04]  /*66f0*/  STG.E.U16 desc[UR24][R18.64], R21 ;  /* 0x0000001512007986 */ /* 0x0001e8000c101518 */
.L_x_14002:
[----:B------:R-:W-:Y:S05]  /*6700*/  BSYNC.RECONVERGENT B0 ;  /* 0x0000000000007941 */ /* 0x000fea0003800200 */
.L_x_14001:
[----:B------:R-:W-:Y:S01]  /*6710*/  BSSY.RECONVERGENT B0, `(.L_x_14003) ;  /* 0x000000b000007945 */ /* 0x000fe20003800200 */
[----:B------:R-:W-:-:S03]  /*6720*/  F2FP.SATFINITE.E4M3.F32.PACK_AB_MERGE_C R12, RZ, R12, RZ ;  /* 0x0000000cff0c723e */ /* 0x000fc600048070ff */
[----:B------:R-:W-:Y:S05]  /*6730*/  @P0 BRA `(.L_x_14004) ;  /* 0x0000000000200947 */ /* 0x000fea0003800000 */
[----:B01----:R-:W-:Y:S01]  /*6740*/  MOV R19, UR26 ;  /* 0x0000001a00137c02 */ /* 0x003fe20008000f00 */
[----:B------:R-:W-:Y:S01]  /*6750*/  UIMAD UR4, UR29, 0x3, URZ ;  /* 0x000000031d0478a4 */ /* 0x000fe2000f8e02ff */
[----:B------:R-:W-:-:S03]  /*6760*/  PRMT R29, R12, 0x7604, R29 ;  /* 0x000076040c1d7816 */ /* 0x000fc6000000001d */
[----:B------:R-:W-:-:S04]  /*6770*/  IMAD.WIDE.U32 R42, R19, 0x3, R42 ;  /* 0x00000003132a7825 */ /* 0x000fc800078e002a */
[----:B------:R-:W-:Y:S01]  /*6780*/  VIADD R19, R43, UR4 ;  /* 0x000000042b137c36 */ /* 0x000fe20008000000 */
[----:B------:R-:W-:-:S04]  /*6790*/  LEA R18, P0, R42, UR8, 0x1 ;  /* 0x000000082a127c11 */ /* 0x000fc8000f8008ff */
[----:B------:R-:W-:-:S05]  /*67a0*/  LEA.HI.X R19, R42, UR9, R19, 0x1, P0 ;  /* 0x000000092a137c11 */ /* 0x000fca00080f0c13 */
[----:B------:R2:W-:Y:S04]  /*67b0*/  STG.E.U16 desc[UR24][R18.64], R29 ;  /* 0x0000001d12007986 */ /* 0x0005e8000c101518 */
.L_x_14004:
[----:B------:R-:W-:Y:S05]  /*67c0*/  BSYNC.RECONVERGENT B0 ;  /* 0x0000000000007941 */ /* 0x000fea0003800200 */
.L_x_14003:
[----:B------:R-:W-:Y:S01]  /*67d0*/  ISETP.LT.U32.AND P0, PT, R4, UR14, PT ;  /* 0x0000000e04007c0c */ /* 0x000fe2000bf01070 */
[----:B------:R-:W-:Y:S01]  /*67e0*/  BAR.SYNC.DEFER_BLOCKING 0x0 ;  /* 0x0000000000007b1d */ /* 0x000fe20000010000 */
[----:B------:R-:W-:Y:S01]  /*67f0*/  LOP3.LUT R12, R12, 0xffff, RZ, 0xc0, !PT ;  /* 0x0000ffff0c0c7812 */ /* 0x000fe200078ec0ff */
[----:B------:R-:W-:Y:S01]  /*6800*/  USHF.L.U64.HI UR5, UR28, 0x1, UR27 ;  /* 0x000000011c057899 */ /* 0x000fe2000801021b */
[----:B------:R-:W-:Y:S01]  /*6810*/  FMNMX3 R23, |R13|, R23, |R14|, !PT ;  /* 0x000000170d177276 */ /* 0x000fe2000780060e */
[----:B------:R-:W-:Y:S01]  /*6820*/  USHF.L.U32 UR4, UR28, 0x1, URZ ;  /* 0x000000011c047899 */ /* 0x000fe200080006ff */
[----:B------:R-:W-:Y:S01]  /*6830*/  SHF.L.U32 R10, R32, 0x10, RZ ;  /* 0x00000010200a7819 */ /* 0x000fe200000006ff */
[----:B------:R-:W-:Y:S01]  /*6840*/  IMAD.SHL.U32 R12, R12, 0x1000000, RZ ;  /* 0x010000000c0c7824 */ /* 0x000fe200078e00ff */
[----:B------:R-:W-:Y:S01]  /*6850*/  LOP3.LUT R13, R7, 0xffff, RZ, 0xc0, !PT ;  /* 0x0000ffff070d7812 */ /* 0x000fe200078ec0ff */
[----:B------:R-:W-:Y:S01]  /*6860*/  BSSY.RECONVERGENT B0, `(.L_x_14005) ;  /* 0x000006f000007945 */ /* 0x000fe20003800200 */
[----:B------:R-:W-:Y:S01]  /*6870*/  FMNMX3 R7, |R15|, R23, |R30|, !PT ;  /* 0x000000170f077276 */ /* 0x000fe2000780061e */
[----:B-1----:R-:W-:Y:S01]  /*6880*/  IMAD R27, R11, 0x84, RZ ;  /* 0x000000840b1b7824 */ /* 0x002fe200078e02ff */
[----:B------:R-:W-:-:S02]  /*6890*/  LOP3.LUT R13, R13, 0xff0000, R10, 0xf8, !PT ;  /* 0x00ff00000d0d7812 */ /* 0x000fc400078ef80a */
[----:B------:R-:W-:Y:S02]  /*68a0*/  SHF.R.U32.HI R10, RZ, 0x5, R5 ;  /* 0x00000005ff0a7819 */ /* 0x000fe40000011605 */
[----:B------:R-:W-:Y:S02]  /*68b0*/  LOP3.LUT R23, R13, R12, RZ, 0xfc, !PT ;  /* 0x0000000c0d177212 */ /* 0x000fe400078efcff */
[----:B0-----:R-:W-:Y:S02]  /*68c0*/  IADD3 R21, PT, PT, -R4, UR14, RZ ;  /* 0x0000000e04157c10 */ /* 0x001fe4000fffe1ff */
[----:B------:R-:W-:Y:S01]  /*68d0*/  IADD3 R28, PT, PT, R28, UR14, RZ ;  /* 0x0000000e1c1c7c10 */ /* 0x000fe2000fffe0ff */
[----:B------:R-:W-:Y:S06]  /*68e0*/  @!P0 BRA `(.L_x_14006) ;  /* 0x0000000400988947 */ /* 0x000fec0003800000 */
[----:B------:R-:W-:Y:S01]  /*68f0*/  ISETP.GE.U32.AND P1, PT, R28, 0x3, PT ;  /* 0x000000031c00780c */ /* 0x000fe20003f26070 */
[----:B------:R-:W-:Y:S01]  /*6900*/  IMAD.U32 R26, RZ, RZ, UR14 ;  /* 0x0000000eff1a7e24 */ /* 0x000fe2000f8e00ff */
[----:B------:R-:W-:Y:S01]  /*6910*/  SHF.L.U32 R12, R10, 0x3, RZ ;  /* 0x000000030a0c7819 */ /* 0x000fe200000006ff */
[----:B------:R-:W-:Y:S01]  /*6920*/  BSSY.RECONVERGENT B1, `(.L_x_14007) ;  /* 0x000003f000017945 */ /* 0x000fe20003800200 */
[----:B--2---:R-:W-:Y:S01]  /*6930*/  IMAD.MOV.U32 R29, RZ, RZ, RZ ;  /* 0x000000ffff1d7224 */ /* 0x004fe200078e00ff */
[----:B------:R-:W-:Y:S02]  /*6940*/  MOV R32, R3 ;  /* 0x0000000300207202 */ /* 0x000fe40000000f00 */
[----:B------:R-:W-:Y:S01]  /*6950*/  IMAD R33, R12, UR27, RZ ;  /* 0x0000001b0c217c24 */ /* 0x000fe2000f8e02ff */
[----:B------:R-:W-:Y:S01]  /*6960*/  LOP3.LUT R26, R26, 0x3, RZ, 0xc0, !PT ;  /* 0x000000031a1a7812 */ /* 0x000fe200078ec0ff */
[----:B------:R-:W-:-:S03]  /*6970*/  IMAD.WIDE.U32 R12, R12, UR28, RZ ;  /* 0x0000001c0c0c7c25 */ /* 0x000fc6000f8e00ff */
        /* <DEDUP_REMOVED lines=9> */
.L_x_14009:
        /* <DEDUP_REMOVED lines=48> */
.L_x_14008:
[----:B------:R-:W-:Y:S05]  /*6d10*/  BSYNC.RECONVERGENT B1 ;  /* 0x0000000000017941 */ /* 0x000fea0003800200 */
.L_x_14007:
        /* <DEDUP_REMOVED lines=35> */
.L_x_14006:
[----:B------:R-:W-:Y:S05]  /*6f50*/  BSYNC.RECONVERGENT B0 ;  /* 0x0000000000007941 */ /* 0x000fea0003800200 */
.L_x_14005:
[----:B------:R-:W-:Y:S01]  /*6f60*/  BAR.SYNC.DEFER_BLOCKING 0x0 ;  /* 0x0000000000007b1d */ /* 0x000fe20000010000 */
[C---:B------:R-:W-:Y:S02]  /*6f70*/  ISETP.LT.U32.AND P0, PT, R4.reuse, UR14, PT ;  /* 0x0000000e04007c0c */ /* 0x040fe4000bf01070 */
[----:B01----:R-:W-:-:S03]  /*6f80*/  IADD3 R12, PT, PT, R4, 0x1, R4 ;  /* 0x00000001040c7810 */ /* 0x003fc60007ffe004 */
[----:B------:R-:W-:Y:S02]  /*6f90*/  BSSY.RECONVERGENT B0, `(.L_x_14010) ;  /* 0x000006a000007945 */ /* 0x000fe40003800200 */
        /* <DEDUP_REMOVED lines=11> */
[----:B--2---:R-:W-:Y:S01]  /*7050*/  HFMA2 R19, -RZ, RZ, 0, 0 ;  /* 0x00000000ff137431 */ /* 0x004fe200000001ff */
        /* <DEDUP_REMOVED lines=9> */
.L_x_14014:
        /* <DEDUP_REMOVED lines=25> */
[C---:B------:R-:W-:Y:S01]  /*7280*/  @!P3 LEA R14, P5, R3.reuse, UR6, 0x2 ;  /* 0x00000006030ebc11 */ /* 0x040fe2000f8a10ff */
[----:B---3--:R-:W-:Y:S01]  /*7290*/  VIADD R6, R6, 0x10 ;  /* 0x0000001006067836 */ /* 0x008fe20000000000 */
[----:B------:R-:W-:Y:S02]  /*72a0*/  IADD3.X R22, PT, PT, R22, UR5, RZ, P6, !PT ;  /* 0x0000000516167c10 */ /* 0x000fe4000b7fe4ff */
[----:B------:R-:W-:Y:S02]  /*72b0*/  @!P3 LEA.HI.X R15, R3, UR11, R8, 0x2, P5 ;  /* 0x0000000b030fbc11 */ /* 0x000fe4000a8f1408 */
        /* <DEDUP_REMOVED lines=19> */
.L_x_14013:
[----:B------:R-:W-:Y:S05]  /*73f0*/  BSYNC.RECONVERGENT B1 ;  /* 0x0000000000017941 */ /* 0x000fea0003800200 */
.L_x_14012:
        /* <DEDUP_REMOVED lines=35> */
.L_x_14011:
[----:B------:R-:W-:Y:S05]  /*7630*/  BSYNC.RECONVERGENT B0 ;  /* 0x0000000000007941 */ /* 0x000fea0003800200 */
.L_x_14010:
[----:B------:R-:W3:Y:S02]  /*7640*/  LDCU.64 UR4, c[0x0][0x3a8] ;  /* 0x00007500ff0477ac */ /* 0x000ee40008000a00 */
[----:B---3--:R-:W-:-:S04]  /*7650*/  UISETP.NE.U32.AND UP0, UPT, UR4, URZ, UPT ;  /* 0x000000ff0400728c */ /* 0x008fc8000bf05070 */
[----:B------:R-:W-:Y:S01]  /*7660*/  UISETP.NE.AND.EX UP0, UPT, UR5, URZ, UPT, UP0 ;  /* 0x000000ff0500728c */ /* 0x000fe2000bf05300 */
[----:B------:R-:W-:Y:S08]  /*7670*/  BAR.SYNC.DEFER_BLOCKING 0x0 ;  /* 0x0000000000007b1d */ /* 0x000ff00000010000 */
[----:B------:R-:W-:Y:S05]  /*7680*/  BRA.U !UP0, `(.L_x_14015) ;  /* 0x0000000108a07547 */ /* 0x000fea000b800000 */
[----:B------:R-:W3:Y:S01]  /*7690*/  SHFL.DOWN PT, R0, R7, 0x10, 0x1f ;  /* 0x0a001f0007007f89 */ /* 0x000ee200000e0000 */
[----:B------:R-:W-:Y:S01]  /*76a0*/  ISETP.NE.AND P0, PT, R11, RZ, PT ;  /* 0x000000ff0b00720c */ /* 0x000fe20003f05270 */
[----:B------:R-:W-:-:S12]  /*76b0*/  BSSY B0, `(.L_x_14015) ;  /* 0x0000025000007945 */ /* 0x000fd80003800000 */
[----:B0-----:R-:W0:Y:S01]  /*76c0*/  @!P0 S2R R6, SR_CgaCtaId ;  /* 0x0000000000068919 */ /* 0x001e220000008800 */
[----:B---3--:R-:W-:Y:S02]  /*76d0*/  FMNMX R0, R7, R0, !PT ;  /* 0x0000000007007209 */ /* 0x008fe40007800000 */
[----:B------:R-:W-:-:S03]  /*76e0*/  @!P0 MOV R7, 0x400 ;  /* 0x0000040000078802 */ /* 0x000fc60000000f00 */
        /* <DEDUP_REMOVED lines=28> */
.L_x_14023:
[----:B------:R-:W-:Y:S02]  /*78b0*/  ISETP.NE.AND P0, PT, R5, RZ, PT ;  /* 0x000000ff0500720c */ /* 0x000fe40003f05270 */
[----:B-1----:R-:W-:-:S11]  /*78c0*/  FMNMX R7, R2, R7, !PT ;  /* 0x0000000702077209 */ /* 0x002fd60007800000 */
[----:B------:R-:W-:Y:S05]  /*78d0*/  @P0 BRA `(.L_x_14016) ;  /* 0x0000000000080947 */ /* 0x000fea0003800000 */
[----:B0-----:R-:W0:Y:S02]  /*78e0*/  LDC.64 R2, c[0x0][0x3a8] ;  /* 0x0000ea00ff027b82 */ /* 0x001e240000000a00 */
[----:B0-----:R1:W-:Y:S02]  /*78f0*/  REDG.E.MAX.S32.STRONG.GPU desc[UR24][R2.64], R7 ;  /* 0x000000070200798e */ /* 0x0013e4000d12e318 */
.L_x_14016:
[----:B------:R-:W-:Y:S05]  /*7900*/  BSYNC B0 ;  /* 0x0000000000007941 */ /* 0x000fea0003800000 */
.L_x_14015:
        /* <DEDUP_REMOVED lines=12> */
[----:B-12---:R-:W-:Y:S05]  /*79d0*/  CALL.REL.NOINC `($__internal_461_$__cuda_sm20_rcp_rn_f32_slowpath) ;  /* 0x0000000400987944 */ /* 0x006fea0003c00000 */
[----:B------:R-:W-:Y:S05]  /*79e0*/  BRA `(.L_x_14019) ;  /* 0x0000000000147947 */ /* 0x000fea0003800000 */
.L_x_14018:
[----:B------:R-:W0:Y:S01]  /*79f0*/  MUFU.RCP R0, UR13 ;  /* 0x0000000d00007d08 */ /* 0x000e220008001000 */
[----:B-1----:R-:W-:-:S05]  /*7a00*/  MOV R3, UR13 ;  /* 0x0000000d00037c02 */ /* 0x002fca0008000f00 */
[----:B0-----:R-:W-:-:S04]  /*7a10*/  FFMA R2, R0, R3, -1 ;  /* 0xbf80000000027423 */ /* 0x001fc80000000003 */
[----:B------:R-:W-:-:S04]  /*7a20*/  FADD.FTZ R3, -R2, -RZ ;  /* 0x800000ff02037221 */ /* 0x000fc80000010100 */
[----:B------:R-:W-:-:S07]  /*7a30*/  FFMA R0, R0, R3, R0 ;  /* 0x0000000300007223 */ /* 0x000fce0000000000 */
.L_x_14019:
[----:B------:R-:W0:Y:S02]  /*7a40*/  LDC.64 R2, c[0x0][0x3b0] ;  /* 0x0000ec00ff027b82 */ /* 0x000e240000000a00 */
[----:B0-----:R-:W-:Y:S01]  /*7a50*/  STG.E desc[UR24][R2.64], R0 ;  /* 0x0000000002007986 */ /* 0x001fe2000c101918 */
[----:B------:R-:W-:Y:S05]  /*7a60*/  EXIT ;  /* 0x000000000000794d */ /* 0x000fea0003800000 */
.L_x_14017:
[----:B------:R-:W-:Y:S02]  /*7a70*/  HFMA2 R11, -RZ, RZ, 0, 1.847743988037109375e-06 ;  /* 0x0000001fff0b7431 */ /* 0x000fe400000001ff */
[----:B------:R-:W-:Y:S02]  /*7a80*/  IMAD.MOV.U32 R9, RZ, RZ, 0x4 ;  /* 0x00000004ff097424 */ /* 0x000fe400078e00ff */
[----:B------:R-:W-:-:S07]  /*7a90*/  IMAD.MOV.U32 R4, RZ, RZ, -0x1 ;  /* 0xffffffffff047424 */ /* 0x000fce00078e00ff */
[----:B012---:R-:W-:Y:S05]  /*7aa0*/  WARPSYNC.COLLECTIVE R4, `(.L_x_14020) ;  /* 0x0000000004087348 */ /* 0x007fea0003c00000 */
[----:B-1----:R1:W3:Y:S02]  /*7ab0*/  SHFL.DOWN P0, R7, R0, R9, R11 ;  /* 0x0800000900077389 */ /* 0x0022e4000000000b */
[----:B0123--:R-:W-:Y:S05]  /*7ac0*/  ENDCOLLECTIVE ;  /* 0x000000000000791b */ /* 0x00ffea0003800000 */
.L_x_14020:
[----:B------:R-:W-:Y:S01]  /*7ad0*/  HFMA2 R9, -RZ, RZ, 0, 1.1920928955078125e-07 ;  /* 0x00000002ff097431 */ /* 0x000fe200000001ff */
[----:B------:R-:W-:-:S04]  /*7ae0*/  MOV R3, R7 ;  /* 0x0000000700037202 */ /* 0x000fc80000000f00 */
[----:B------:R-:W-:-:S05]  /*7af0*/  FMNMX R3, R3, R0, !PT ;  /* 0x0000000003037209 */ /* 0x000fca0007800000 */
[----:B------:R-:W-:-:S07]  /*7b00*/  IMAD.MOV.U32 R0, RZ, RZ, R3 ;  /* 0x000000ffff007224 */ /* 0x000fce00078e0003 */
[----:B------:R-:W-:Y:S05]  /*7b10*/  WARPSYNC.COLLECTIVE R4, `(.L_x_14021) ;  /* 0x0000000004087348 */ /* 0x000fea0003c00000 */
[----:B------:R0:W1:Y:S02]  /*7b20*/  SHFL.DOWN P0, R7, R0, R9, R11 ;  /* 0x0800000900077389 */ /* 0x000064000000000b */
[----:B01----:R-:W-:Y:S05]  /*7b30*/  ENDCOLLECTIVE ;  /* 0x000000000000791b */ /* 0x003fea0003800000 */
.L_x_14021:
[----:B------:R-:W-:Y:S02]  /*7b40*/  IMAD.MOV.U32 R9, RZ, RZ, 0x1 ;  /* 0x00000001ff097424 */ /* 0x000fe400078e00ff */
[----:B------:R-:W-:-:S05]  /*7b50*/  IMAD.MOV.U32 R2, RZ, RZ, R7 ;  /* 0x000000ffff027224 */ /* 0x000fca00078e0007 */
[----:B------:R-:W-:-:S04]  /*7b60*/  FMNMX R2, R3, R2, !PT ;  /* 0x0000000203027209 */ /* 0x000fc80007800000 */
[----:B------:R-:W-:-:S07]  /*7b70*/  MOV R0, R2 ;  /* 0x0000000200007202 */ /* 0x000fce0000000f00 */
[----:B------:R-:W-:Y:S05]  /*7b80*/  WARPSYNC.COLLECTIVE R4, `(.L_x_14022) ;  /* 0x0000000004087348 */ /* 0x000fea0003c00000 */
[----:B------:R0:W1:Y:S02]  /*7b90*/  SHFL.DOWN P0, R7, R0, R9, R11 ;  /* 0x0800000900077389 */ /* 0x000064000000000b */
[----:B01----:R-:W-:Y:S05]  /*7ba0*/  ENDCOLLECTIVE ;  /* 0x000000000000791b */ /* 0x003fea0003800000 */
.L_x_14022:
[----:B------:R-:W-:Y:S05]  /*7bb0*/  BRA `(.L_x_14023) ;  /* 0xfffffffc003c7947 */ /* 0x000fea000383ffff */
        .weak           $__internal_460_$__cuda_sm20_div_u64
        .type           $__internal_460_$__cuda_sm20_div_u64,@function
        .size           $__internal_460_$__cuda_sm20_div_u64,($__internal_461_$__cuda_sm20_rcp_rn_f32_slowpath - $__internal_460_$__cuda_sm20_div_u64)
$__internal_460_$__cuda_sm20_div_u64:
        /* <DEDUP_REMOVED lines=71> */
[----:B------:R-:W-:Y:S11]  /*8030*/  RET.REL.NODEC R2 `(_ZN18transformer_engine6detail38cast_transpose_fused_kernel_notalignedILb0ELb1ELb0EfNS_16CTDBiasDActParamI6__halfS3_13__nv_fp8_e4m3fEELi2ELi4ENS_5EmptyEXadL_ZNS_5dsiluIffEET_T0_RKS6_EEEEvT3_mmm) ;  /* 0xffffff7c02f07950 */ /* 0x000ff60003c3ffff */
        .weak           $__internal_461_$__cuda_sm20_rcp_rn_f32_slowpath
        .type           $__internal_461_$__cuda_sm20_rcp_rn_f32_slowpath,@function
        .size           $__internal_461_$__cuda_sm20_rcp_rn_f32_slowpath,(.L_x_29762 - $__internal_461_$__cuda_sm20_rcp_rn_f32_slowpath)
$__internal_461_$__cuda_sm20_rcp_rn_f32_slowpath:
        /* <DEDUP_REMOVED lines=15> */
.L_x_14025:
        /* <DEDUP_REMOVED lines=33> */
.L_x_14027:
[----:B------:R-:W0:Y:S02]  /*8340*/  MUFU.RCP R0, R0 ;  /* 0x0000000000007308 */ /* 0x000e240000001000 */
.L_x_14026:
[----:B------:R-:W-:Y:S05]  /*8350*/  BSYNC B0 ;  /* 0x0000000000007941 */ /* 0x000fea0003800000 */
.L_x_14024:
[----:B------:R-:W-:Y:S01]  /*8360*/  MOV R32, R6 ;  /* 0x0000000600207202 */ /* 0x000fe20000000f00 */
[----:B------:R-:W-:-:S04]  /*8370*/  IMAD.MOV.U32 R33, RZ, RZ, 0x0 ;  /* 0x00000000ff217424 */ /* 0x000fc800078e00ff */
[----:B0-----:R-:W-:Y:S05]  /*8380*/  RET.REL.NODEC R32 `(_ZN18transformer_engine6detail38cast_transpose_fused_kernel_notalignedILb0ELb1ELb0EfNS_16CTDBiasDActParamI6__halfS3_13__nv_fp8_e4m3fEELi2ELi4ENS_5EmptyEXadL_ZNS_5dsiluIffEET_T0_RKS6_EEEEvT3_mmm) ;  /* 0xffffff7c201c7950 */ /* 0x001fea0003c3ffff */
.L_x_14028:
        /* <DEDUP_REMOVED lines=15> */
.L_x_29762:


//--------------------- .text._ZN18transformer_engine6detail38cast_transpose_fused_kernel_notalignedILb0ELb1ELb0EfNS_16CTDBiasDActParamI6__halfS3_13__nv_fp8_e5m2fEELi2ELi4ENS_5EmptyEXadL_ZNS_5dsiluIffEET_T0_RKS6_EEEEvT3_mmm --------------------------
	.section	.text._ZN18transformer_engine6detail38cast_transpose_fused_kernel_notalignedILb0ELb1ELb0EfNS_16CTDBiasDActParamI6__halfS3_13__nv_fp8_e5m2fEELi2ELi4ENS_5EmptyEXadL_ZNS_5dsiluIffEET_T0_RKS6_EEEEvT3_mmm,"ax",@progbits
	.align	128
        .global         _ZN18transformer_engine6detail38cast_transpose_fused_kernel_notalignedILb0ELb1ELb0EfNS_16CTDBiasDActParamI6__halfS3_13__nv_fp8_e5m2fEELi2ELi4ENS_5EmptyEXadL_ZNS_5dsiluIffEET_T0_RKS6_EEEEvT3_mmm
        .type           _ZN18transformer_engine6detail38cast_transpose_fused_kernel_notalignedILb0ELb1ELb0EfNS_16CTDBiasDActParamI6__halfS3_13__nv_fp8_e5m2fEELi2ELi4ENS_5EmptyEXadL_ZNS_5dsiluIffEET_T0_RKS6_EEEEvT3_mmm,@function
        .size           _ZN18transformer_engine6detail38cast_transpose_fused_kernel_notalignedILb0ELb1ELb0EfNS_16CTDBiasDActParamI6__halfS3_13__nv_fp8_e5m2fEELi2ELi4ENS_5EmptyEXadL_ZNS_5dsiluIffEET_T0_RKS6_EEEEvT3_mmm,(.L_x_29764 - _ZN18transformer_engine6detail38cast_transpose_fused_kernel_notalignedILb0ELb1ELb0EfNS_16CTDBiasDActParamI6__halfS3_13__nv_fp8_e5m2fEELi2ELi4ENS_5EmptyEXadL_ZNS_5dsiluIffEET_T0_RKS6_EEEEvT3_mmm)
        .other          _ZN18transformer_engine6detail38cast_transpose_fused_kernel_notalignedILb0ELb1ELb0EfNS_16CTDBiasDActParamI6__halfS3_13__nv_fp8_e5m2fEELi2ELi4ENS_5EmptyEXadL_ZNS_5dsiluIffEET_T0_RKS6_EEEEvT3_mmm,@"STO_CUDA_ENTRY STV_DEFAULT"
_ZN18transformer_engine6detail38cast_transpose_fused_kernel_notalignedILb0ELb1ELb0EfNS_16CTDBiasDActParamI6__halfS3_13__nv_fp8_e5m2fEELi2ELi4ENS_5EmptyEXadL_ZNS_5dsiluIffEET_T0_RKS6_EEEEvT3_mmm:
.text._ZN18transformer_engine6detail38cast_transpose_fused_kernel_notalignedILb0ELb1ELb0EfNS_16CTDBiasDActParamI6__halfS3_13__nv_fp8_e5m2fEELi2ELi4ENS_5EmptyEXadL_ZNS_5dsiluIffEET_T0_RKS6_EEEEvT3_mmm:
        /* <DEDUP_REMOVED lines=43> */
.L_x_14029:
[----:B------:R-:W-:-:S07]  /*02b0*/  MOV R6, 0x2d0 ;  /* 0x000002d000067802 */ /* 0x000fce0000000f00 */
[----:B------:R-:W-:Y:S05]  /*02c0*/  CALL.REL.NOINC `($__internal_462_$__cuda_sm20_div_u64) ;  /* 0x00000078003c7944 */ /* 0x000fea0003c00000 */
        /* <DEDUP_REMOVED lines=11> */
.L_x_14030:
        /* <DEDUP_REMOVED lines=208> */
[----:B-----5:R-:W-:Y:S05]  /*1080*/  CALL.REL.NOINC `($__internal_463_$__cuda_sm20_rcp_rn_f32_slowpath) ;  /* 0x0000006c00ec7944 */ /* 0x020fea0003c00000 */
[----:B------:R-:W-:Y:S05]  /*1090*/  BRA `(.L_x_14033) ;  /* 0x0000000000107947 */ /* 0x000fea0003800000 */
.L_x_14032:
[----:B------:R-:W0:Y:S02]  /*10a0*/  MUFU.RCP R0, R29 ;  /* 0x0000001d00007308 */ /* 0x000e240000001000 */
[----:B0-----:R-:W-:-:S04]  /*10b0*/  FFMA R6, R29, R0, -1 ;  /* 0xbf8000001d067423 */ /* 0x001fc80000000000 */
[----:B------:R-:W-:-:S04]  /*10c0*/  FADD.FTZ R25, -R6, -RZ ;  /* 0x800000ff06197221 */ /* 0x000fc80000010100 */
[----:B------:R-:W-:-:S07]  /*10d0*/  FFMA R0, R0, R25, R0 ;  /* 0x0000001900007223 */ /* 0x000fce0000000000 */
.L_x_14033:
[----:B------:R-:W-:Y:S05]  /*10e0*/  BSYNC.RECONVERGENT B1 ;  /* 0x0000000000017941 */ /* 0x000fea0003800200 */
.L_x_14031:
        /* <DEDUP_REMOVED lines=23> */
[----:B-----5:R-:W-:Y:S05]  /*1260*/  CALL.REL.NOINC `($__internal_463_$__cuda_sm20_rcp_rn_f32_slowpath) ;  /* 0x0000006c00747944 */ /* 0x020fea0003c00000 */
[----:B------:R-:W-:Y:S05]  /*1270*/  BRA `(.L_x_14036) ;  /* 0x0000000000107947 */ /* 0x000fea0003800000 */
.L_x_14035:
[----:B------:R-:W0:Y:S02]  /*1280*/  MUFU.RCP R0, R29 ;  /* 0x0000001d00007308 */ /* 0x000e240000001000 */
[----:B0-----:R-:W-:-:S04]  /*1290*/  FFMA R6, R29, R0, -1 ;  /* 0xbf8000001d067423 */ /* 0x001fc80000000000 */
[----:B------:R-:W-:-:S04]  /*12a0*/  FADD.FTZ R7, -R6, -RZ ;  /* 0x800000ff06077221 */ /* 0x000fc80000010100 */
[----:B------:R-:W-:-:S07]  /*12b0*/  FFMA R0, R0, R7, R0 ;  /* 0x0000000700007223 */ /* 0x000fce0000000000 */
.L_x_14036:
[----:B------:R-:W-:Y:S05]  /*12c0*/  BSYNC.RECONVERGENT B1 ;  /* 0x0000000000017941 */ /* 0x000fea0003800200 */
.L_x_14034:
        /* <DEDUP_REMOVED lines=23> */
[----:B------:R-:W-:Y:S05]  /*1440*/  CALL.REL.NOINC `($__internal_463_$__cuda_sm20_rcp_rn_f32_slowpath) ;  /* 0x0000006800fc7944 */ /* 0x000fea0003c00000 */
[----:B------:R-:W-:Y:S05]  /*1450*/  BRA `(.L_x_14039) ;  /* 0x0000000000107947 */ /* 0x000fea0003800000 */
.L_x_14038:
[----:B------:R-:W0:Y:S02]  /*1460*/  MUFU.RCP R0, R29 ;  /* 0x0000001d00007308 */ /* 0x000e240000001000 */
[----:B0-----:R-:W-:-:S04]  /*1470*/  FFMA R6, R29, R0, -1 ;  /* 0xbf8000001d067423 */ /* 0x001fc80000000000 */
[----:B------:R-:W-:-:S04]  /*1480*/  FADD.FTZ R25, -R6, -RZ ;  /* 0x800000ff06197221 */ /* 0x000fc80000010100 */
[----:B------:R-:W-:-:S07]  /*1490*/  FFMA R0, R0, R25, R0 ;  /* 0x0000001900007223 */ /* 0x000fce0000000000 */
.L_x_14039:
[----:B------:R-:W-:Y:S05]  /*14a0*/  BSYNC.RECONVERGENT B1 ;  /* 0x0000000000017941 */ /* 0x000fea0003800200 */
.L_x_14037:
        /* <DEDUP_REMOVED lines=23> */
[----:B------:R-:W-:Y:S05]  /*1620*/  CALL.REL.NOINC `($__internal_463_$__cuda_sm20_rcp_rn_f32_slowpath) ;  /* 0x0000006800847944 */ /* 0x000fea0003c00000 */
[----:B------:R-:W-:Y:S05]  /*1630*/  BRA `(.L_x_14042) ;  /* 0x0000000000107947 */ /* 0x000fea0003800000 */
.L_x_14041:
[----:B------:R-:W0:Y:S02]  /*1640*/  MUFU.RCP R0, R29 ;  /* 0x0000001d00007308 */ /* 0x000e240000001000 */
[----:B0-----:R-:W-:-:S04]  /*1650*/  FFMA R6, R29, R0, -1 ;  /* 0xbf8000001d067423 */ /* 0x001fc80000000000 */
[----:B------:R-:W-:-:S04]  /*1660*/  FADD.FTZ R7, -R6, -RZ ;  /* 0x800000ff06077221 */ /* 0x000fc80000010100 */
[----:B------:R-:W-:-:S07]  /*1670*/  FFMA R0, R0, R7, R0 ;  /* 0x0000000700007223 */ /* 0x000fce0000000000 */
.L_x_14042:
[----:B------:R-:W-:Y:S05]  /*1680*/  BSYNC.RECONVERGENT B1 ;  /* 0x0000000000017941 */ /* 0x000fea0003800200 */
.L_x_14040:
        /* <DEDUP_REMOVED lines=25> */
.L_x_14044:
[----:B------:R-:W0:Y:S02]  /*1820*/  MUFU.RCP R0, R29 ;  /* 0x0000001d00007308 */ /* 0x000e240000001000 */
[----:B0-----:R-:W-:-:S04]  /*1830*/  FFMA R6, R29, R0, -1 ;  /* 0xbf8000001d067423 */ /* 0x001fc80000000000 */
[----:B------:R-:W-:-:S04]  /*1840*/  FADD.FTZ R25, -R6, -RZ ;  /* 0x800000ff06197221 */ /* 0x000fc80000010100 */
[----:B------:R-:W-:-:S07]  /*1850*/  FFMA R0, R0, R25, R0 ;  /* 0x0000001900007223 */ /* 0x000fce0000000000 */
.L_x_14045:
[----:B------:R-:W-:Y:S05]  /*1860*/  BSYNC.RECONVERGENT B1 ;  /* 0x0000000000017941 */ /* 0x000fea0003800200 */
.L_x_14043:
        /* <DEDUP_REMOVED lines=23> */
[----:B------:R-:W-:Y:S05]  /*19e0*/  CALL.REL.NOINC `($__internal_463_$__cuda_sm20_rcp_rn_f32_slowpath) ;  /* 0x0000006400947944 */ /* 0x000fea0003c00000 */
[----:B------:R-:W-:Y:S05]  /*19f0*/  BRA `(.L_x_14048) ;  /* 0x0000000000107947 */ /* 0x000fea0003800000 */
.L_x_14047:
[----:B------:R-:W0:Y:S02]  /*1a00*/  MUFU.RCP R0, R29 ;  /* 0x0000001d00007308 */ /* 0x000e240000001000 */
[----:B0-----:R-:W-:-:S04]  /*1a10*/  FFMA R6, R29, R0, -1 ;  /* 0xbf8000001d067423 */ /* 0x001fc80000000000 */
[----:B------:R-:W-:-:S04]  /*1a20*/  FADD.FTZ R25, -R6, -RZ ;  /* 0x800000ff06197221 */ /* 0x000fc80000010100 */
[----:B------:R-:W-:-:S07]  /*1a30*/  FFMA R0, R0, R25, R0 ;  /* 0x0000001900007223 */ /* 0x000fce0000000000 */
.L_x_14048:
[----:B------:R-:W-:Y:S05]  /*1a40*/  BSYNC.RECONVERGENT B1 ;  /* 0x0000000000017941 */ /* 0x000fea0003800200 */
.L_x_14046:
        /* <DEDUP_REMOVED lines=25> */
.L_x_14050:
[----:B------:R-:W0:Y:S02]  /*1be0*/  MUFU.RCP R0, R29 ;  /* 0x0000001d00007308 */ /* 0x000e240000001000 */
[----:B0-----:R-:W-:-:S04]  /*1bf0*/  FFMA R6, R29, R0, -1 ;  /* 0xbf8000001d067423 */ /* 0x001fc80000000000 */
[----:B------:R-:W-:-:S04]  /*1c00*/  FADD.FTZ R25, -R6, -RZ ;  /* 0x800000ff06197221 */ /* 0x000fc80000010100 */
[----:B------:R-:W-:-:S07]  /*1c10*/  FFMA R0, R0, R25, R0 ;  /* 0x0000001900007223 */ /* 0x000fce0000000000 */
.L_x_14051:
[----:B------:R-:W-:Y:S05]  /*1c20*/  BSYNC.RECONVERGENT B1 ;  /* 0x0000000000017941 */ /* 0x000fea0003800200 */
.L_x_14049:
        /* <DEDUP_REMOVED lines=25> */
.L_x_14053:
[----:B------:R-:W0:Y:S02]  /*1dc0*/  MUFU.RCP R0, R29 ;  /* 0x0000001d00007308 */ /* 0x000e240000001000 */
[----:B0-----:R-:W-:-:S04]  /*1dd0*/  FFMA R6, R29, R0, -1 ;  /* 0xbf8000001d067423 */ /* 0x001fc80000000000 */
[----:B------:R-:W-:-:S04]  /*1de0*/  FADD.FTZ R23, -R6, -RZ ;  /* 0x800000ff06177221 */ /* 0x000fc80000010100 */
[----:B------:R-:W-:-:S07]  /*1df0*/  FFMA R0, R0, R23, R0 ;  /* 0x0000001700007223 */ /* 0x000fce0000000000 */
.L_x_14054:
[----:B------:R-:W-:Y:S05]  /*1e00*/  BSYNC.RECONVERGENT B1 ;  /* 0x0000000000017941 */ /* 0x000fea0003800200 */
.L_x_14052:
        /* <DEDUP_REMOVED lines=12> */
[----:B------:R-:W-:Y:S01]  /*1ed0*/  F2FP.SATFINITE.E5M2.F32.PACK_AB_MERGE_C R6, RZ, R6, RZ ;  /* 0x00000006ff06723e */ /* 0x000fe200048060ff */
[----:B------:R-:W-:Y:S01]  /*1ee0*/  FMUL R0, R14, R25 ;  /* 0x000000190e007220 */ /* 0x000fe20000400000 */
[----:B------:R-:W-:Y:S01]  /*1ef0*/  USHF.L.U64.HI UR16, UR26, 0x2, UR29 ;  /* 0x000000021a107899 */ /* 0x000fe2000801021d */
[----:B------:R-:W-:Y:S01]  /*1f00*/  F2FP.SATFINITE.E5M2.F32.PACK_AB_MERGE_C R23, RZ, R23, RZ ;  /* 0x00000017ff17723e */ /* 0x000fe200048060ff */
[----:B------:R-:W-:Y:S01]  /*1f10*/  USHF.L.U32 UR12, UR26, 0x2, URZ ;  /* 0x000000021a0c7899 */ /* 0x000fe200080006ff */
[----:B------:R-:W-:Y:S01]  /*1f20*/  F2FP.SATFINITE.E5M2.F32.PACK_AB_MERGE_C R37, RZ, R37, RZ ;  /* 0x00000025ff25723e */ /* 0x000fe200048060ff */
        /* <DEDUP_REMOVED lines=15> */
[----:B------:R-:W-:Y:S01]  /*2020*/  F2FP.SATFINITE.E5M2.F32.PACK_AB_MERGE_C R36, RZ, R36, RZ ;  /* 0x00000024ff24723e */ /* 0x000fe200048060ff */
[----:B------:R0:W-:Y:S01]  /*2030*/  @!P1 STG.E.U16 desc[UR24][R28.64], R31 ;  /* 0x0000001f1c009986 */ /* 0x0001e2000c101518 */
[----:B------:R-:W-:Y:S02]  /*2040*/  SHF.R.U32.HI R14, RZ, 0x1, R5 ;  /* 0x00000001ff0e7819 */ /* 0x000fe40000011605 */
[----:B------:R-:W-:-:S02]  /*2050*/  ISETP.LT.U32.AND P0, PT, R2, UR14, !P0 ;  /* 0x0000000e02007c0c */ /* 0x000fc4000c701070 */
[----:B------:R-:W-:Y:S02]  /*2060*/  @!P1 PRMT R39, R36, 0x7604, R37 ;  /* 0x0000760424279816 */ /* 0x000fe40000000025 */
[----:B------:R-:W-:Y:S02]  /*2070*/  F2FP.SATFINITE.E5M2.F32.PACK_AB_MERGE_C R34, RZ, R34, RZ ;  /* 0x00000022ff22723e */ /* 0x000fe400048060ff */
[----:B------:R-:W-:Y:S01]  /*2080*/  F2FP.SATFINITE.E5M2.F32.PACK_AB_MERGE_C R32, RZ, R32, RZ ;  /* 0x00000020ff20723e */ /* 0x000fe200048060ff */
[----:B------:R1:W-:Y:S01]  /*2090*/  @!P1 STG.E.U16 desc[UR24][R24.64], R39 ;  /* 0x0000002718009986 */ /* 0x0003e2000c101518 */
[----:B------:R-:W-:Y:S01]  /*20a0*/  F2FP.SATFINITE.E5M2.F32.PACK_AB_MERGE_C R33, RZ, R33, RZ ;  /* 0x00000021ff21723e */ /* 0x000fe200048060ff */
[----:B0-----:R-:W-:Y:S01]  /*20b0*/  IMAD.U32 R28, RZ, RZ, UR12 ;  /* 0x0000000cff1c7e24 */ /* 0x001fe2000f8e00ff */
[----:B------:R-:W-:Y:S02]  /*20c0*/  MOV R29, UR16 ;  /* 0x00000010001d7c02 */ /* 0x000fe40008000f00 */
[----:B------:R-:W-:-:S02]  /*20d0*/  LOP3.LUT R31, R14, 0x1f0, RZ, 0xc0, !PT ;  /* 0x000001f00e1f7812 */ /* 0x000fc400078ec0ff */
[----:B------:R-:W-:-:S03]  /*20e0*/  F2FP.SATFINITE.E5M2.F32.PACK_AB_MERGE_C R35, RZ, R35, RZ ;  /* 0x00000023ff23723e */ /* 0x000fc600048060ff */
        /* <DEDUP_REMOVED lines=15> */
.L_x_14056:
[----:B------:R-:W-:Y:S05]  /*21e0*/  BSYNC.RECONVERGENT B0 ;  /* 0x0000000000007941 */ /* 0x000fea0003800200 */
.L_x_14055:
        /* <DEDUP_REMOVED lines=10> */
.L_x_14058:
[----:B------:R-:W-:Y:S05]  /*2290*/  BSYNC.RECONVERGENT B0 ;  /* 0x0000000000007941 */ /* 0x000fea0003800200 */
.L_x_14057:
        /* <DEDUP_REMOVED lines=98> */
[----:B-----5:R-:W-:Y:S05]  /*28c0*/  CALL.REL.NOINC `($__internal_463_$__cuda_sm20_rcp_rn_f32_slowpath) ;  /* 0x0000005400dc7944 */ /* 0x020fea0003c00000 */
[----:B------:R-:W-:Y:S05]  /*28d0*/  BRA `(.L_x_14061) ;  /* 0x0000000000107947 */ /* 0x000fea0003800000 */
.L_x_14060:
[----:B------:R-:W0:Y:S02]  /*28e0*/  MUFU.RCP R23, R26 ;  /* 0x0000001a00177308 */ /* 0x000e240000001000 */
[----:B0-----:R-:W-:-:S04]  /*28f0*/  FFMA R0, R26, R23, -1 ;  /* 0xbf8000001a007423 */ /* 0x001fc80000000017 */
[----:B------:R-:W-:-:S04]  /*2900*/  FADD.FTZ R0, -R0, -RZ ;  /* 0x800000ff00007221 */ /* 0x000fc80000010100 */
[----:B------:R-:W-:-:S07]  /*2910*/  FFMA R0, R23, R0, R23 ;  /* 0x0000000017007223 */ /* 0x000fce0000000017 */
.L_x_14061:
[----:B------:R-:W-:Y:S05]  /*2920*/  BSYNC.RECONVERGENT B1 ;  /* 0x0000000000017941 */ /* 0x000fea0003800200 */
.L_x_14059:
        /* <DEDUP_REMOVED lines=23> */
[----:B-----5:R-:W-:Y:S05]  /*2aa0*/  CALL.REL.NOINC `($__internal_463_$__cuda_sm20_rcp_rn_f32_slowpath) ;  /* 0x0000005400647944 */ /* 0x020fea0003c00000 */
[----:B------:R-:W-:Y:S05]  /*2ab0*/  BRA `(.L_x_14064) ;  /* 0x0000000000107947 */ /* 0x000fea0003800000 */
.L_x_14063:
[----:B------:R-:W0:Y:S02]  /*2ac0*/  MUFU.RCP R0, R33 ;  /* 0x0000002100007308 */ /* 0x000e240000001000 */
[----:B0-----:R-:W-:-:S04]  /*2ad0*/  FFMA R6, R33, R0, -1 ;  /* 0xbf80000021067423 */ /* 0x001fc80000000000 */
[----:B------:R-:W-:-:S04]  /*2ae0*/  FADD.FTZ R23, -R6, -RZ ;  /* 0x800000ff06177221 */ /* 0x000fc80000010100 */
[----:B------:R-:W-:-:S07]  /*2af0*/  FFMA R0, R0, R23, R0 ;  /* 0x0000001700007223 */ /* 0x000fce0000000000 */
.L_x_14064:
[----:B------:R-:W-:Y:S05]  /*2b00*/  BSYNC.RECONVERGENT B1 ;  /* 0x0000000000017941 */ /* 0x000fea0003800200 */
.L_x_14062:
        /* <DEDUP_REMOVED lines=23> */
[----:B-----5:R-:W-:Y:S05]  /*2c80*/  CALL.REL.NOINC `($__internal_463_$__cuda_sm20_rcp_rn_f32_slowpath) ;  /* 0x0000005000ec7944 */ /* 0x020fea0003c00000 */
[----:B------:R-:W-:Y:S05]  /*2c90*/  BRA `(.L_x_14067) ;  /* 0x0000000000107947 */ /* 0x000fea0003800000 */
.L_x_14066:
[----:B------:R-:W0:Y:S02]  /*2ca0*/  MUFU.RCP R0, R33 ;  /* 0x0000002100007308 */ /* 0x000e240000001000 */
[----:B0-----:R-:W-:-:S04]  /*2cb0*/  FFMA R6, R33, R0, -1 ;  /* 0xbf80000021067423 */ /* 0x001fc80000000000 */
[----:B------:R-:W-:-:S04]  /*2cc0*/  FADD.FTZ R23, -R6, -RZ ;  /* 0x800000ff06177221 */ /* 0x000fc80000010100 */
[----:B------:R-:W-:-:S07]  /*2cd0*/  FFMA R0, R0, R23, R0 ;  /* 0x0000001700007223 */ /* 0x000fce0000000000 */
.L_x_14067:
[----:B------:R-:W-:Y:S05]  /*2ce0*/  BSYNC.RECONVERGENT B1 ;  /* 0x0000000000017941 */ /* 0x000fea0003800200 */
.L_x_14065:
        /* <DEDUP_REMOVED lines=23> */
[----:B-----5:R-:W-:Y:S05]  /*2e60*/  CALL.REL.NOINC `($__internal_463_$__cuda_sm20_rcp_rn_f32_slowpath) ;  /* 0x0000005000747944 */ /* 0x020fea0003c00000 */
[----:B------:R-:W-:Y:S05]  /*2e70*/  BRA `(.L_x_14070) ;  /* 0x0000000000107947 */ /* 0x000fea0003800000 */
.L_x_14069:
[----:B------:R-:W0:Y:S02]  /*2e80*/  MUFU.RCP R0, R33 ;  /* 0x0000002100007308 */ /* 0x000e240000001000 */
[----:B0-----:R-:W-:-:S04]  /*2e90*/  FFMA R6, R33, R0, -1 ;  /* 0xbf80000021067423 */ /* 0x001fc80000000000 */
[----:B------:R-:W-:-:S04]  /*2ea0*/  FADD.FTZ R11, -R6, -RZ ;  /* 0x800000ff060b7221 */ /* 0x000fc80000010100 */
[----:B------:R-:W-:-:S07]  /*2eb0*/  FFMA R0, R0, R11, R0 ;  /* 0x0000000b00007223 */ /* 0x000fce0000000000 */
.L_x_14070:
[----:B------:R-:W-:Y:S05]  /*2ec0*/  BSYNC.RECONVERGENT B1 ;  /* 0x0000000000017941 */ /* 0x000fea0003800200 */
.L_x_14068:
        /* <DEDUP_REMOVED lines=25> */
.L_x_14072:
[----:B------:R-:W0:Y:S02]  /*3060*/  MUFU.RCP R0, R33 ;  /* 0x0000002100007308 */ /* 0x000e240000001000 */
[----:B0-----:R-:W-:-:S04]  /*3070*/  FFMA R6, R33, R0, -1 ;  /* 0xbf80000021067423 */ /* 0x001fc80000000000 */
[----:B------:R-:W-:-:S04]  /*3080*/  FADD.FTZ R23, -R6, -RZ ;  /* 0x800000ff06177221 */ /* 0x000fc80000010100 */
[----:B------:R-:W-:-:S07]  /*3090*/  FFMA R0, R0, R23, R0 ;  /* 0x0000001700007223 */ /* 0x000fce0000000000 */
.L_x_14073:
[----:B------:R-:W-:Y:S05]  /*30a0*/  BSYNC.RECONVERGENT B1 ;  /* 0x0000000000017941 */ /* 0x000fea0003800200 */
.L_x_14071:
        /* <DEDUP_REMOVED lines=25> */
.L_x_14075:
[----:B------:R-:W0:Y:S02]  /*3240*/  MUFU.RCP R0, R33 ;  /* 0x0000002100007308 */ /* 0x000e240000001000 */
[----:B0-----:R-:W-:-:S04]  /*3250*/  FFMA R6, R33, R0, -1 ;  /* 0xbf80000021067423 */ /* 0x001fc80000000000 */
[----:B------:R-:W-:-:S04]  /*3260*/  FADD.FTZ R15, -R6, -RZ ;  /* 0x800000ff060f7221 */ /* 0x000fc80000010100 */
[----:B------:R-:W-:-:S07]  /*3270*/  FFMA R0, R0, R15, R0 ;  /* 0x0000000f00007223 */ /* 0x000fce0000000000 */
.L_x_14076:
[----:B------:R-:W-:Y:S05]  /*3280*/  BSYNC.RECONVERGENT B1 ;  /* 0x0000000000017941 */ /* 0x000fea0003800200 */
.L_x_14074:
        /* <DEDUP_REMOVED lines=25> */
.L_x_14078:
[----:B------:R-:W0:Y:S02]  /*3420*/  MUFU.RCP R0, R33 ;  /* 0x0000002100007308 */ /* 0x000e240000001000 */
[----:B0-----:R-:W-:-:S04]  /*3430*/  FFMA R6, R33, R0, -1 ;  /* 0xbf80000021067423 */ /* 0x001fc80000000000 */
[----:B------:R-:W-:-:S04]  /*3440*/  FADD.FTZ R23, -R6, -RZ ;  /* 0x800000ff06177221 */ /* 0x000fc80000010100 */
[----:B------:R-:W-:-:S07]  /*3450*/  FFMA R0, R0, R23, R0 ;  /* 0x0000001700007223 */ /* 0x000fce0000000000 */
.L_x_14079:
[----:B------:R-:W-:Y:S05]  /*3460*/  BSYNC.RECONVERGENT B1 ;  /* 0x0000000000017941 */ /* 0x000fea0003800200 */
.L_x_14077:
        /* <DEDUP_REMOVED lines=25> */
.L_x_14081:
[----:B------:R-:W0:Y:S02]  /*3600*/  MUFU.RCP R0, R33 ;  /* 0x0000002100007308 */ /* 0x000e240000001000 */
[----:B0-----:R-:W-:-:S04]  /*3610*/  FFMA R6, R33, R0, -1 ;  /* 0xbf80000021067423 */ /* 0x001fc80000000000 */
[----:B------:R-:W-:-:S04]  /*3620*/  FADD.FTZ R23, -R6, -RZ ;  /* 0x800000ff06177221 */ /* 0x000fc80000010100 */
[----:B------:R-:W-:-:S07]  /*3630*/  FFMA R0, R0, R23, R0 ;  /* 0x0000001700007223 */ /* 0x000fce0000000000 */
.L_x_14082:
[----:B------:R-:W-:Y:S05]  /*3640*/  BSYNC.RECONVERGENT B1 ;  /* 0x0000000000017941 */ /* 0x000fea0003800200 */
.L_x_14080:
        /* <DEDUP_REMOVED lines=38> */
[----:B------:R-:W-:Y:S01]  /*38b0*/  F2FP.SATFINITE.E5M2.F32.PACK_AB_MERGE_C R37, RZ, R37, RZ ;  /* 0x00000025ff25723e */ /* 0x000fe200048060ff */
[----:B------:R-:W-:Y:S01]  /*38c0*/  IMAD.X R25, RZ, RZ, R6, P2 ;  /* 0x000000ffff197224 */ /* 0x000fe200010e0606 */
[----:B------:R-:W-:Y:S01]  /*38d0*/  F2FP.SATFINITE.E5M2.F32.PACK_AB_MERGE_C R36, RZ, R36, RZ ;  /* 0x00000024ff24723e */ /* 0x000fe200048060ff */
[----:B------:R1:W-:Y:S04]  /*38e0*/  @!P0 STG.E.U16 desc[UR24][R34.64], R43 ;  /* 0x0000002b22008986 */ /* 0x0003e8000c101518 */
[----:B------:R-:W-:-:S04]  /*38f0*/  @P1 IADD3 R42, P2, PT, R24, UR12, RZ ;  /* 0x0000000c182a1c10 */ /* 0x000fc8000ff5e0ff */
[----:B------:R-:W-:Y:S02]  /*3900*/  @P1 IADD3.X R45, PT, PT, R25, UR16, RZ, P2, !PT ;  /* 0x00000010192d1c10 */ /* 0x000fe400097fe4ff */
[C---:B0-----:R-:W-:Y:S02]  /*3910*/  @P1 SHF.L.U32 R17, R42.reuse, 0x2, RZ ;  /* 0x000000022a111819 */ /* 0x041fe400000006ff */
[----:B------:R-:W-:Y:S02]  /*3920*/  @P1 SHF.L.U64.HI R16, R42, 0x2, R45 ;  /* 0x000000022a101819 */ /* 0x000fe4000001022d */
[----:B-1----:R-:W-:Y:S02]  /*3930*/  F2FP.SATFINITE.E5M2.F32.PACK_AB_MERGE_C R34, RZ, R15, RZ ;  /* 0x0000000fff22723e */ /* 0x002fe400048060ff */
[----:B------:R-:W-:Y:S01]  /*3940*/  F2FP.SATFINITE.E5M2.F32.PACK_AB_MERGE_C R35, RZ, R14, RZ ;  /* 0x0000000eff23723e */ /* 0x000fe200048060ff */
        /* <DEDUP_REMOVED lines=10> */
.L_x_14084:
[----:B------:R-:W-:Y:S05]  /*39f0*/  BSYNC.RECONVERGENT B0 ;  /* 0x0000000000007941 */ /* 0x000fea0003800200 */
.L_x_14083:
        /* <DEDUP_REMOVED lines=10> */
.L_x_14086:
[----:B------:R-:W-:Y:S05]  /*3aa0*/  BSYNC.RECONVERGENT B0 ;  /* 0x0000000000007941 */ /* 0x000fea0003800200 */
.L_x_14085:
        /* <DEDUP_REMOVED lines=93> */
[----:B-----5:R-:W-:Y:S05]  /*4080*/  CALL.REL.NOINC `($__internal_463_$__cuda_sm20_rcp_rn_f32_slowpath) ;  /* 0x0000003c00ec7944 */ /* 0x020fea0003c00000 */
[----:B------:R-:W-:Y:S05]  /*4090*/  BRA `(.L_x_14089) ;  /* 0x0000000000107947 */ /* 0x000fea0003800000 */
.L_x_14088:
[----:B------:R-:W0:Y:S02]  /*40a0*/  MUFU.RCP R33, R32 ;  /* 0x0000002000217308 */ /* 0x000e240000001000 */
[----:B0-----:R-:W-:-:S04]  /*40b0*/  FFMA R0, R32, R33, -1 ;  /* 0xbf80000020007423 */ /* 0x001fc80000000021 */
[----:B------:R-:W-:-:S04]  /*40c0*/  FADD.FTZ R0, -R0, -RZ ;  /* 0x800000ff00007221 */ /* 0x000fc80000010100 */
[----:B------:R-:W-:-:S07]  /*40d0*/  FFMA R0, R33, R0, R33 ;  /* 0x0000000021007223 */ /* 0x000fce0000000021 */
.L_x_14089:
[----:B------:R-:W-:Y:S05]  /*40e0*/  BSYNC.RECONVERGENT B1 ;  /* 0x0000000000017941 */ /* 0x000fea0003800200 */
.L_x_14087:
        /* <DEDUP_REMOVED lines=23> */
[----:B-----5:R-:W-:Y:S05]  /*4260*/  CALL.REL.NOINC `($__internal_463_$__cuda_sm20_rcp_rn_f32_slowpath) ;  /* 0x0000003c00747944 */ /* 0x020fea0003c00000 */
[----:B------:R-:W-:Y:S05]  /*4270*/  BRA `(.L_x_14092) ;  /* 0x0000000000107947 */ /* 0x000fea0003800000 */
.L_x_14091:
[----:B------:R-:W0:Y:S02]  /*4280*/  MUFU.RCP R0, R35 ;  /* 0x0000002300007308 */ /* 0x000e240000001000 */
[----:B0-----:R-:W-:-:S04]  /*4290*/  FFMA R6, R35, R0, -1 ;  /* 0xbf80000023067423 */ /* 0x001fc80000000000 */
[----:B------:R-:W-:-:S04]  /*42a0*/  FADD.FTZ R33, -R6, -RZ ;  /* 0x800000ff06217221 */ /* 0x000fc80000010100 */
[----:B------:R-:W-:-:S07]  /*42b0*/  FFMA R0, R0, R33, R0 ;  /* 0x0000002100007223 */ /* 0x000fce0000000000 */
.L_x_14092:
[----:B------:R-:W-:Y:S05]  /*42c0*/  BSYNC.RECONVERGENT B1 ;  /* 0x0000000000017941 */ /* 0x000fea0003800200 */
.L_x_14090:
        /* <DEDUP_REMOVED lines=23> */
[----:B-----5:R-:W-:Y:S05]  /*4440*/  CALL.REL.NOINC `($__internal_463_$__cuda_sm20_rcp_rn_f32_slowpath) ;  /* 0x0000003800fc7944 */ /* 0x020fea0003c00000 */
[----:B------:R-:W-:Y:S05]  /*4450*/  BRA `(.L_x_14095) ;  /* 0x0000000000107947 */ /* 0x000fea0003800000 */
.L_x_14094:
[----:B------:R-:W0:Y:S02]  /*4460*/  MUFU.RCP R0, R35 ;  /* 0x0000002300007308 */ /* 0x000e240000001000 */
[----:B0-----:R-:W-:-:S04]  /*4470*/  FFMA R6, R35, R0, -1 ;  /* 0xbf80000023067423 */ /* 0x001fc80000000000 */
[----:B------:R-:W-:-:S04]  /*4480*/  FADD.FTZ R33, -R6, -RZ ;  /* 0x800000ff06217221 */ /* 0x000fc80000010100 */
[----:B------:R-:W-:-:S07]  /*4490*/  FFMA R0, R0, R33, R0 ;  /* 0x0000002100007223 */ /* 0x000fce0000000000 */
.L_x_14095:
[----:B------:R-:W-:Y:S05]  /*44a0*/  BSYNC.RECONVERGENT B1 ;  /* 0x0000000000017941 */ /* 0x000fea0003800200 */
.L_x_14093:
        /* <DEDUP_REMOVED lines=25> */
.L_x_14097:
[----:B------:R-:W0:Y:S02]  /*4640*/  MUFU.RCP R0, R35 ;  /* 0x0000002300007308 */ /* 0x000e240000001000 */
[----:B0-----:R-:W-:-:S04]  /*4650*/  FFMA R6, R35, R0, -1 ;  /* 0xbf80000023067423 */ /* 0x001fc80000000000 */
[----:B------:R-:W-:-:S04]  /*4660*/  FADD.FTZ R33, -R6, -RZ ;  /* 0x800000ff06217221 */ /* 0x000fc80000010100 */
[----:B------:R-:W-:-:S07]  /*4670*/  FFMA R0, R0, R33, R0 ;  /* 0x0000002100007223 */ /* 0x000fce0000000000 */
.L_x_14098:
[----:B------:R-:W-:Y:S05]  /*4680*/  BSYNC.RECONVERGENT B1 ;  /* 0x0000000000017941 */ /* 0x000fea0003800200 */
.L_x_14096:
        /* <DEDUP_REMOVED lines=25> */
.L_x_14100:
[----:B------:R-:W0:Y:S02]  /*4820*/  MUFU.RCP R0, R35 ;  /* 0x0000002300007308 */ /* 0x000e240000001000 */
[----:B0-----:R-:W-:-:S04]  /*4830*/  FFMA R6, R35, R0, -1 ;  /* 0xbf80000023067423 */ /* 0x001fc80000000000 */
[----:B------:R-:W-:-:S04]  /*4840*/  FADD.FTZ R33, -R6, -RZ ;  /* 0x800000ff06217221 */ /* 0x000fc80000010100 */
[----:B------:R-:W-:-:S07]  /*4850*/  FFMA R0, R0, R33, R0 ;  /* 0x0000002100007223 */ /* 0x000fce0000000000 */
.L_x_14101:
[----:B------:R-:W-:Y:S05]  /*4860*/  BSYNC.RECONVERGENT B1 ;  /* 0x0000000000017941 */ /* 0x000fea0003800200 */
.L_x_14099:
        /* <DEDUP_REMOVED lines=25> */
.L_x_14103:
[----:B------:R-:W0:Y:S02]  /*4a00*/  MUFU.RCP R0, R35 ;  /* 0x0000002300007308 */ /* 0x000e240000001000 */
[----:B0-----:R-:W-:-:S04]  /*4a10*/  FFMA R6, R35, R0, -1 ;  /* 0xbf80000023067423 */ /* 0x001fc80000000000 */
[----:B------:R-:W-:-:S04]  /*4a20*/  FADD.FTZ R33, -R6, -RZ ;  /* 0x800000ff06217221 */ /* 0x000fc80000010100 */
[----:B------:R-:W-:-:S07]  /*4a30*/  FFMA R0, R0, R33, R0 ;  /* 0x0000002100007223 */ /* 0x000fce0000000000 */
.L_x_14104:
[----:B------:R-:W-:Y:S05]  /*4a40*/  BSYNC.RECONVERGENT B1 ;  /* 0x0000000000017941 */ /* 0x000fea0003800200 */
.L_x_14102:
        /* <DEDUP_REMOVED lines=25> */
.L_x_14106:
[----:B------:R-:W0:Y:S02]  /*4be0*/  MUFU.RCP R0, R35 ;  /* 0x0000002300007308 */ /* 0x000e240000001000 */
[----:B0-----:R-:W-:-:S04]  /*4bf0*/  FFMA R6, R35, R0, -1 ;  /* 0xbf80000023067423 */ /* 0x001fc80000000000 */
[----:B------:R-:W-:-:S04]  /*4c00*/  FADD.FTZ R33, -R6, -RZ ;  /* 0x800000ff06217221 */ /* 0x000fc80000010100 */
[----:B------:R-:W-:-:S07]  /*4c10*/  FFMA R0, R0, R33, R0 ;  /* 0x0000002100007223 */ /* 0x000fce0000000000 */
.L_x_14107:
[----:B------:R-:W-:Y:S05]  /*4c20*/  BSYNC.RECONVERGENT B1 ;  /* 0x0000000000017941 */ /* 0x000fea0003800200 */
.L_x_14105:
        /* <DEDUP_REMOVED lines=25> */
.L_x_14109:
[----:B------:R-:W0:Y:S02]  /*4dc0*/  MUFU.RCP R0, R35 ;  /* 0x0000002300007308 */ /* 0x000e240000001000 */
[----:B0-----:R-:W-:-:S04]  /*4dd0*/  FFMA R6, R35, R0, -1 ;  /* 0xbf80000023067423 */ /* 0x001fc80000000000 */
[----:B------:R-:W-:-:S04]  /*4de0*/  FADD.FTZ R33, -R6, -RZ ;  /* 0x800000ff06217221 */ /* 0x000fc80000010100 */
[----:B------:R-:W-:-:S07]  /*4df0*/  FFMA R0, R0, R33, R0 ;  /* 0x0000002100007223 */ /* 0x000fce0000000000 */
.L_x_14110:
[----:B------:R-:W-:Y:S05]  /*4e00*/  BSYNC.RECONVERGENT B1 ;  /* 0x0000000000017941 */ /* 0x000fea0003800200 */
.L_x_14108:
        /* <DEDUP_REMOVED lines=25> */
[----:B------:R-:W-:Y:S01]  /*4fa0*/  F2FP.SATFINITE.E5M2.F32.PACK_AB_MERGE_C R21, RZ, R21, RZ ;  /* 0x00000015ff15723e */ /* 0x000fe200048060ff */
[----:B------:R-:W-:Y:S01]  /*4fb0*/  FMUL R38, R38, R33 ;  /* 0x0000002126267220 */ /* 0x000fe20000400000 */
[----:B------:R-:W-:Y:S01]  /*4fc0*/  F2FP.SATFINITE.E5M2.F32.PACK_AB_MERGE_C R32, RZ, R26, RZ ;  /* 0x0000001aff20723e */ /* 0x000fe200048060ff */
[----:B------:R-:W-:Y:S01]  /*4fd0*/  FFMA R25, R24, -1.925963033500011079e-08, R25 ;  /* 0xb2a5706018197823 */ /* 0x000fe20000000019 */
[----:B------:R-:W-:Y:S01]  /*4fe0*/  F2FP.SATFINITE.E5M2.F32.PACK_AB_MERGE_C R6, RZ, R6, RZ ;  /* 0x00000006ff06723e */ /* 0x000fe200048060ff */
[----:B------:R-:W-:Y:S01]  /*4ff0*/  BSSY.RECONVERGENT B0, `(.L_x_14111) ;  /* 0x0000034000007945 */ /* 0x000fe20003800200 */
[----:B------:R-:W-:-:S02]  /*5000*/  FMNMX3 R2, |R29|, R2, |R30|, !PT ;  /* 0x000000021d027276 */ /* 0x000fc4000780061e */
[----:B------:R-:W-:Y:S01]  /*5010*/  F2FP.SATFINITE.E5M2.F32.PACK_AB_MERGE_C R31, RZ, R27, RZ ;  /* 0x0000001bff1f723e */ /* 0x000fe200048060ff */
[----:B------:R-:W-:Y:S01]  /*5020*/  IMAD.U32 R26, R6, 0x10000, RZ ;  /* 0x00010000061a7824 */ /* 0x000fe200078e00ff */
[----:B------:R-:W-:Y:S01]  /*5030*/  F2FP.SATFINITE.E5M2.F32.PACK_AB_MERGE_C R28, RZ, R28, RZ ;  /* 0x0000001cff1c723e */ /* 0x000fe200048060ff */
        /* <DEDUP_REMOVED lines=24> */
[----:B------:R-:W-:-:S02]  /*51c0*/  F2FP.SATFINITE.E5M2.F32.PACK_AB_MERGE_C R25, RZ, R39, RZ ;  /* 0x00000027ff19723e */ /* 0x000fc400048060ff */
[----:B------:R-:W-:Y:S02]  /*51d0*/  IADD3 R35, PT, PT, R0, 0x1800000, RZ ;  /* 0x0180000000237810 */ /* 0x000fe40007ffe0ff */
[----:B------:R-:W-:Y:S02]  /*51e0*/  LOP3.LUT R34, R25, 0xffff, RZ, 0xc0, !PT ;  /* 0x0000ffff19227812 */ /* 0x000fe400078ec0ff */
[----:B------:R-:W-:Y:S02]  /*51f0*/  LOP3.LUT R35, R35, 0x7f800000, RZ, 0xc0, !PT ;  /* 0x7f80000023237812 */ /* 0x000fe400078ec0ff */
[----:B------:R-:W-:Y:S02]  /*5200*/  F2FP.SATFINITE.E5M2.F32.PACK_AB_MERGE_C R33, RZ, R33, RZ ;  /* 0x00000021ff21723e */ /* 0x000fe400048060ff */
[----:B------:R-:W-:Y:S02]  /*5210*/  F2FP.SATFINITE.E5M2.F32.PACK_AB_MERGE_C R32, RZ, R32, RZ ;  /* 0x00000020ff20723e */ /* 0x000fe400048060ff */
        /* <DEDUP_REMOVED lines=17> */
.L_x_14112:
[----:B------:R-:W-:Y:S05]  /*5330*/  BSYNC.RECONVERGENT B0 ;  /* 0x0000000000007941 */ /* 0x000fea0003800200 */
.L_x_14111:
        /* <DEDUP_REMOVED lines=10> */
.L_x_14114:
[----:B------:R-:W-:Y:S05]  /*53e0*/  BSYNC.RECONVERGENT B0 ;  /* 0x0000000000007941 */ /* 0x000fea0003800200 */
.L_x_14113:
[----:B------:R-:W-:Y:S01]  /*53f0*/  BSSY.RECONVERGENT B1, `(.L_x_14115) ;  /* 0x000000c000017945 */ /* 0x000fe20003800200 */
[----:B-1----:R-:W-:Y:S01]  /*5400*/  LOP3.LUT R22, R30, R35, RZ, 0xfc, !PT ;  /* 0x000000231e167212 */ /* 0x002fe200078efcff */
[----:B------:R-:W-:Y:S02]  /*5410*/  HADD2.F32 R21, -RZ, R10.H0_H0 ;  /* 0x2000000aff157230 */ /* 0x000fe40000004100 */
[----:B------:R-:W-:Y:S05]  /*5420*/  @P1 BRA `(.L_x_14116) ;  /* 0x0000000000101947 */ /* 0x000fea0003800000 */
[----:B------:R-:W-:-:S07]  /*5430*/  MOV R6, 0x5450 ;  /* 0x0000545000067802 */ /* 0x000fce0000000f00 */
[----:B0----5:R-:W-:Y:S05]  /*5440*/  CALL.REL.NOINC `($__internal_463_$__cuda_sm20_rcp_rn_f32_slowpath) ;  /* 0x0000002800fc7944 */ /* 0x021fea0003c00000 */
[----:B------:R-:W-:Y:S01]  /*5450*/  IMAD.MOV.U32 R23, RZ, RZ, R0 ;  /* 0x000000ffff177224 */ /* 0x000fe200078e0000 */
[----:B------:R-:W-:Y:S06]  /*5460*/  BRA `(.L_x_14117) ;  /* 0x0000000000107947 */ /* 0x000fec0003800000 */
.L_x_14116:
[----:B------:R-:W1:Y:S02]  /*5470*/  MUFU.RCP R23, R0 ;  /* 0x0000000000177308 */ /* 0x000e640000001000 */
[----:B-1----:R-:W-:-:S04]  /*5480*/  FFMA R6, R0, R23, -1 ;  /* 0xbf80000000067423 */ /* 0x002fc80000000017 */
[----:B------:R-:W-:-:S04]  /*5490*/  FADD.FTZ R6, -R6, -RZ ;  /* 0x800000ff06067221 */ /* 0x000fc80000010100 */
[----:B------:R-:W-:-:S07]  /*54a0*/  FFMA R23, R23, R6, R23 ;  /* 0x0000000617177223 */ /* 0x000fce0000000017 */
.L_x_14117:
[----:B------:R-:W-:Y:S05]  /*54b0*/  BSYNC.RECONVERGENT B1 ;  /* 0x0000000000017941 */ /* 0x000fea0003800200 */
.L_x_14115:
        /* <DEDUP_REMOVED lines=25> */
.L_x_14119:
[----:B------:R-:W0:Y:S02]  /*5650*/  MUFU.RCP R0, R27 ;  /* 0x0000001b00007308 */ /* 0x000e240000001000 */
[----:B0-----:R-:W-:-:S04]  /*5660*/  FFMA R6, R27, R0, -1 ;  /* 0xbf8000001b067423 */ /* 0x001fc80000000000 */
[----:B------:R-:W-:-:S04]  /*5670*/  FADD.FTZ R21, -R6, -RZ ;  /* 0x800000ff06157221 */ /* 0x000fc80000010100 */
[----:B------:R-:W-:-:S07]  /*5680*/  FFMA R0, R0, R21, R0 ;  /* 0x0000001500007223 */ /* 0x000fce0000000000 */
.L_x_14120:
[----:B------:R-:W-:Y:S05]  /*5690*/  BSYNC.RECONVERGENT B1 ;  /* 0x0000000000017941 */ /* 0x000fea0003800200 */
.L_x_14118:
        /* <DEDUP_REMOVED lines=25> */
.L_x_14122:
[----:B------:R-:W0:Y:S02]  /*5830*/  MUFU.RCP R0, R27 ;  /* 0x0000001b00007308 */ /* 0x000e240000001000 */
[----:B0-----:R-:W-:-:S04]  /*5840*/  FFMA R6, R27, R0, -1 ;  /* 0xbf8000001b067423 */ /* 0x001fc80000000000 */
[----:B------:R-:W-:-:S04]  /*5850*/  FADD.FTZ R25, -R6, -RZ ;  /* 0x800000ff06197221 */ /* 0x000fc80000010100 */
[----:B------:R-:W-:-:S07]  /*5860*/  FFMA R0, R0, R25, R0 ;  /* 0x0000001900007223 */ /* 0x000fce0000000000 */
.L_x_14123:
[----:B------:R-:W-:Y:S05]  /*5870*/  BSYNC.RECONVERGENT B1 ;  /* 0x0000000000017941 */ /* 0x000fea0003800200 */
.L_x_14121:
        /* <DEDUP_REMOVED lines=25> */
.L_x_14125:
[----:B------:R-:W0:Y:S02]  /*5a10*/  MUFU.RCP R0, R27 ;  /* 0x0000001b00007308 */ /* 0x000e240000001000 */
[----:B0-----:R-:W-:-:S04]  /*5a20*/  FFMA R6, R27, R0, -1 ;  /* 0xbf8000001b067423 */ /* 0x001fc80000000000 */
[----:B------:R-:W-:-:S04]  /*5a30*/  FADD.FTZ R11, -R6, -RZ ;  /* 0x800000ff060b7221 */ /* 0x000fc80000010100 */
[----:B------:R-:W-:-:S07]  /*5a40*/  FFMA R0, R0, R11, R0 ;  /* 0x0000000b00007223 */ /* 0x000fce0000000000 */
.L_x_14126:
[----:B------:R-:W-:Y:S05]  /*5a50*/  BSYNC.RECONVERGENT B1 ;  /* 0x0000000000017941 */ /* 0x000fea0003800200 */
.L_x_14124:
        /* <DEDUP_REMOVED lines=25> */
.L_x_14128:
[----:B------:R-:W0:Y:S02]  /*5bf0*/  MUFU.RCP R0, R27 ;  /* 0x0000001b00007308 */ /* 0x000e240000001000 */
[----:B0-----:R-:W-:-:S04]  /*5c00*/  FFMA R6, R27, R0, -1 ;  /* 0xbf8000001b067423 */ /* 0x001fc80000000000 */
[----:B------:R-:W-:-:S04]  /*5c10*/  FADD.FTZ R25, -R6, -RZ ;  /* 0x800000ff06197221 */ /* 0x000fc80000010100 */
[----:B------:R-:W-:-:S07]  /*5c20*/  FFMA R0, R0, R25, R0 ;  /* 0x0000001900007223 */ /* 0x000fce0000000000 */
.L_x_14129:
[----:B------:R-:W-:Y:S05]  /*5c30*/  BSYNC.RECONVERGENT B1 ;  /* 0x0000000000017941 */ /* 0x000fea0003800200 */
.L_x_14127:
        /* <DEDUP_REMOVED lines=25> */
.L_x_14131:
[----:B------:R-:W0:Y:S02]  /*5dd0*/  MUFU.RCP R0, R27 ;  /* 0x0000001b00007308 */ /* 0x000e240000001000 */
[----:B0-----:R-:W-:-:S04]  /*5de0*/  FFMA R6, R27, R0, -1 ;  /* 0xbf8000001b067423 */ /* 0x001fc80000000000 */
[----:B------:R-:W-:-:S04]  /*5df0*/  FADD.FTZ R11, -R6, -RZ ;  /* 0x800000ff060b7221 */ /* 0x000fc80000010100 */
[----:B------:R-:W-:-:S07]  /*5e00*/  FFMA R0, R0, R11, R0 ;  /* 0x0000000b00007223 */ /* 0x000fce0000000000 */
.L_x_14132:
[----:B------:R-:W-:Y:S05]  /*5e10*/  BSYNC.RECONVERGENT B1 ;  /* 0x0000000000017941 */ /* 0x000fea0003800200 */
.L_x_14130:
        /* <DEDUP_REMOVED lines=25> */
.L_x_14134:
[----:B------:R-:W0:Y:S02]  /*5fb0*/  MUFU.RCP R0, R27 ;  /* 0x0000001b00007308 */ /* 0x000e240000001000 */
[----:B0-----:R-:W-:-:S04]  /*5fc0*/  FFMA R6, R27, R0, -1 ;  /* 0xbf8000001b067423 */ /* 0x001fc80000000000 */
[----:B------:R-:W-:-:S04]  /*5fd0*/  FADD.FTZ R25, -R6, -RZ ;  /* 0x800000ff06197221 */ /* 0x000fc80000010100 */
[----:B------:R-:W-:-:S07]  /*5fe0*/  FFMA R0, R0, R25, R0 ;  /* 0x0000001900007223 */ /* 0x000fce0000000000 */
.L_x_14135:
[----:B------:R-:W-:Y:S05]  /*5ff0*/  BSYNC.RECONVERGENT B1 ;  /* 0x0000000000017941 */ /* 0x000fea0003800200 */
.L_x_14133:
        /* <DEDUP_REMOVED lines=25> */
.L_x_14137:
[----:B------:R-:W0:Y:S02]  /*6190*/  MUFU.RCP R0, R27 ;  /* 0x0000001b00007308 */ /* 0x000e240000001000 */
[----:B0-----:R-:W-:-:S04]  /*61a0*/  FFMA R6, R27, R0, -1 ;  /* 0xbf8000001b067423 */ /* 0x001fc80000000000 */
[----:B------:R-:W-:-:S04]  /*61b0*/  FADD.FTZ R11, -R6, -RZ ;  /* 0x800000ff060b7221 */ /* 0x000fc80000010100 */
[----:B------:R-:W-:-:S07]  /*61c0*/  FFMA R0, R0, R11, R0 ;  /* 0x0000000b00007223 */ /* 0x000fce0000000000 */
.L_x_14138:
[----:B------:R-:W-:Y:S05]  /*61d0*/  BSYNC.RECONVERGENT B1 ;  /* 0x0000000000017941 */ /* 0x000fea0003800200 */
.L_x_14136:
        /* <DEDUP_REMOVED lines=8> */
[----:B------:R-:W-:Y:S01]  /*6260*/  F2FP.SATFINITE.E5M2.F32.PACK_AB_MERGE_C R25, RZ, R25, RZ ;  /* 0x00000019ff19723e */ /* 0x000fe200048060ff */
[----:B------:R-:W-:Y:S01]  /*6270*/  FFMA R11, R17, R11, R0 ;  /* 0x0000000b110b7223 */ /* 0x000fe20000000000 */
[----:B------:R-:W-:Y:S01]  /*6280*/  FMUL R0, R13, UR13 ;  /* 0x0000000d0d007c20 */ /* 0x000fe20008400000 */
[----:B------:R-:W-:Y:S01]  /*6290*/  VIADD R17, R3, 0x1d ;  /* 0x0000001d03117836 */ /* 0x000fe20000000000 */
[----:B------:R-:W-:Y:S01]  /*62a0*/  F2FP.SATFINITE.E5M2.F32.PACK_AB_MERGE_C R31, RZ, R31, RZ ;  /* 0x0000001fff1f723e */ /* 0x000fe200048060ff */
[----:B------:R-:W-:Y:S01]  /*62b0*/  FMUL R30, R16, R11 ;  /* 0x0000000b101e7220 */ /* 0x000fe20000400000 */
[----:B------:R-:W-:Y:S01]  /*62c0*/  MOV R6, 0x400 ;  /* 0x0000040000067802 */ /* 0x000fe20000000f00 */
[----:B------:R-:W-:Y:S01]  /*62d0*/  IMAD.IADD R40, R5, 0x1, -R40 ;  /* 0x0000000105287824 */ /* 0x000fe200078e0a28 */
[----:B------:R-:W-:Y:S01]  /*62e0*/  F2FP.SATFINITE.E5M2.F32.PACK_AB_MERGE_C R21, RZ, R0, RZ ;  /* 0x00000000ff15723e */ /* 0x000fe200048060ff */
        /* <DEDUP_REMOVED lines=15> */
[----:B------:R-:W-:Y:S02]  /*63e0*/  F2FP.SATFINITE.E5M2.F32.PACK_AB_MERGE_C R29, RZ, R29, RZ ;  /* 0x0000001dff1d723e */ /* 0x000fe400048060ff */
        /* <DEDUP_REMOVED lines=19> */
[----:B------:R-:W-:Y:S01]  /*6520*/  F2FP.SATFINITE.E5M2.F32.PACK_AB_MERGE_C R32, RZ, R10, RZ ;  /* 0x0000000aff20723e */ /* 0x000fe200048060ff */
[C---:B------:R-:W-:Y:S01]  /*6530*/  IMAD.IADD R17, R9.reuse, 0x1, R40 ;  /* 0x0000000109117824 */ /* 0x040fe200078e0228 */
[----:B------:R-:W-:Y:S02]  /*6540*/  IADD3 R16, PT, PT, R9, R26, RZ ;  /* 0x0000001a09107210 */ /* 0x000fe40007ffe0ff */
[----:B------:R-:W-:Y:S02]  /*6550*/  @!P0 LEA R24, P1, R42, UR8, 0x1 ;  /* 0x000000082a188c11 */ /* 0x000fe4000f8208ff */
[----:B------:R-:W-:Y:S01]  /*6560*/  @!P0 IADD3.X R10, PT, PT, R43, UR29, RZ, P2, !PT ;  /* 0x0000001d2b0a8c10 */ /* 0x000fe200097fe4ff */
[----:B------:R1:W-:Y:S01]  /*6570*/  STS [R17], R18 ;  /* 0x0000001211007388 */ /* 0x0003e20000000800 */
[----:B------:R-:W-:-:S02]  /*6580*/  F2FP.SATFINITE.E5M2.F32.PACK_AB_MERGE_C R12, RZ, R12, RZ ;  /* 0x0000000cff0c723e */ /* 0x000fc400048060ff */
        /* <DEDUP_REMOVED lines=9> */
[----:B------:R-:W-:Y:S01]  /*6620*/  F2FP.SATFINITE.E5M2.F32.PACK_AB_MERGE_C R32, RZ, R10, RZ ;  /* 0x0000000aff20723e */ /* 0x000fe200048060ff */
        /* <DEDUP_REMOVED lines=13> */
.L_x_14140:
[----:B------:R-:W-:Y:S05]  /*6700*/  BSYNC.RECONVERGENT B0 ;  /* 0x0000000000007941 */ /* 0x000fea0003800200 */
.L_x_14139:
[----:B------:R-:W-:Y:S01]  /*6710*/  BSSY.RECONVERGENT B0, `(.L_x_14141) ;  /* 0x000000b000007945 */ /* 0x000fe20003800200 */
[----:B------:R-:W-:-:S03]  /*6720*/  F2FP.SATFINITE.E5M2.F32.PACK_AB_MERGE_C R12, RZ, R12, RZ ;  /* 0x0000000cff0c723e */ /* 0x000fc600048060ff */
        /* <DEDUP_REMOVED lines=9> */
.L_x_14142:
[----:B------:R-:W-:Y:S05]  /*67c0*/  BSYNC.RECONVERGENT B0 ;  /* 0x0000000000007941 */ /* 0x000fea0003800200 */
.L_x_14141:
        /* <DEDUP_REMOVED lines=36> */
.L_x_14147:
        /* <DEDUP_REMOVED lines=48> */
.L_x_14146:
[----:B------:R-:W-:Y:S05]  /*6d10*/  BSYNC.RECONVERGENT B1 ;  /* 0x0000000000017941 */ /* 0x000fea0003800200 */
.L_x_14145:
        /* <DEDUP_REMOVED lines=35> */
.L_x_14144:
[----:B------:R-:W-:Y:S05]  /*6f50*/  BSYNC.RECONVERGENT B0 ;  /* 0x0000000000007941 */ /* 0x000fea0003800200 */
.L_x_14143:
        /* <DEDUP_REMOVED lines=25> */
.L_x_14152:
        /* <DEDUP_REMOVED lines=48> */
.L_x_14151:
[----:B------:R-:W-:Y:S05]  /*73f0*/  BSYNC.RECONVERGENT B1 ;  /* 0x0000000000017941 */ /* 0x000fea0003800200 */
.L_x_14150:
        /* <DEDUP_REMOVED lines=35> */
.L_x_14149:
[----:B------:R-:W-:Y:S05]  /*7630*/  BSYNC.RECONVERGENT B0 ;  /* 0x0000000000007941 */ /* 0x000fea0003800200 */
.L_x_14148:
        /* <DEDUP_REMOVED lines=39> */
.L_x_14161:
[----:B------:R-:W-:Y:S02]  /*78b0*/  ISETP.NE.AND P0, PT, R5, RZ, PT ;  /* 0x000000ff0500720c */ /* 0x000fe40003f05270 */
[----:B-1----:R-:W-:-:S11]  /*78c0*/  FMNMX R7, R2, R7, !PT ;  /* 0x0000000702077209 */ /* 0x002fd60007800000 */
[----:B------:R-:W-:Y:S05]  /*78d0*/  @P0 BRA `(.L_x_14154) ;  /* 0x0000000000080947 */ /* 0x000fea0003800000 */
[----:B0-----:R-:W0:Y:S02]  /*78e0*/  LDC.64 R2, c[0x0][0x3a8] ;  /* 0x0000ea00ff027b82 */ /* 0x001e240000000a00 */
[----:B0-----:R1:W-:Y:S02]  /*78f0*/  REDG.E.MAX.S32.STRONG.GPU desc[UR24][R2.64], R7 ;  /* 0x000000070200798e */ /* 0x0013e4000d12e318 */
.L_x_14154:
[----:B------:R-:W-:Y:S05]  /*7900*/  BSYNC B0 ;  /* 0x0000000000007941 */ /* 0x000fea0003800000 */
.L_x_14153:
        /* <DEDUP_REMOVED lines=12> */
[----:B-12---:R-:W-:Y:S05]  /*79d0*/  CALL.REL.NOINC `($__internal_463_$__cuda_sm20_rcp_rn_f32_slowpath) ;  /* 0x0000000400987944 */ /* 0x006fea0003c00000 */
[----:B------:R-:W-:Y:S05]  /*79e0*/  BRA `(.L_x_14157) ;  /* 0x0000000000147947 */ /* 0x000fea0003800000 */
.L_x_14156:
[----:B------:R-:W0:Y:S01]  /*79f0*/  MUFU.RCP R0, UR13 ;  /* 0x0000000d00007d08 */ /* 0x000e220008001000 */
[----:B-1----:R-:W-:-:S05]  /*7a00*/  MOV R3, UR13 ;  /* 0x0000000d00037c02 */ /* 0x002fca0008000f00 */
[----:B0-----:R-:W-:-:S04]  /*7a10*/  FFMA R2, R0, R3, -1 ;  /* 0xbf80000000027423 */ /* 0x001fc80000000003 */
[----:B------:R-:W-:-:S04]  /*7a20*/  FADD.FTZ R3, -R2, -RZ ;  /* 0x800000ff02037221 */ /* 0x000fc80000010100 */
[----:B------:R-:W-:-:S07]  /*7a30*/  FFMA R0, R0, R3, R0 ;  /* 0x0000000300007223 */ /* 0x000fce0000000000 */
.L_x_14157:
[----:B------:R-:W0:Y:S02]  /*7a40*/  LDC.64 R2, c[0x0][0x3b0] ;  /* 0x0000ec00ff027b82 */ /* 0x000e240000000a00 */
[----:B0-----:R-:W-:Y:S01]  /*7a50*/  STG.E desc[UR24][R2.64], R0 ;  /* 0x0000000002007986 */ /* 0x001fe2000c101918 */
[----:B------:R-:W-:Y:S05]  /*7a60*/  EXIT ;  /* 0x000000000000794d */ /* 0x000fea0003800000 */
.L_x_14155:
[----:B------:R-:W-:Y:S02]  /*7a70*/  HFMA2 R11, -RZ, RZ, 0, 1.847743988037109375e-06 ;  /* 0x0000001fff0b7431 */ /* 0x000fe400000001ff */
[----:B------:R-:W-:Y:S02]  /*7a80*/  IMAD.MOV.U32 R9, RZ, RZ, 0x4 ;  /* 0x00000004ff097424 */ /* 0x000fe400078e00ff */
[----:B------:R-:W-:-:S07]  /*7a90*/  IMAD.MOV.U32 R4, RZ, RZ, -0x1 ;  /* 0xffffffffff047424 */ /* 0x000fce00078e00ff */
[----:B012---:R-:W-:Y:S05]  /*7aa0*/  WARPSYNC.COLLECTIVE R4, `(.L_x_14158) ;  /* 0x0000000004087348 */ /* 0x007fea0003c00000 */
[----:B-1----:R1:W3:Y:S02]  /*7ab0*/  SHFL.DOWN P0, R7, R0, R9, R11 ;  /* 0x0800000900077389 */ /* 0x0022e4000000000b */
[----:B0123--:R-:W-:Y:S05]  /*7ac0*/  ENDCOLLECTIVE ;  /* 0x000000000000791b */ /* 0x00ffea0003800000 */
.L_x_14158:
[----:B------:R-:W-:Y:S01]  /*7ad0*/  HFMA2 R9, -RZ, RZ, 0, 1.1920928955078125e-07 ;  /* 0x00000002ff097431 */ /* 0x000fe200000001ff */
[----:B------:R-:W-:-:S04]  /*7ae0*/  MOV R3, R7 ;  /* 0x0000000700037202 */ /* 0x000fc80000000f00 */
[----:B------:R-:W-:-:S05]  /*7af0*/  FMNMX R3, R3, R0, !PT ;  /* 0x0000000003037209 */ /* 0x000fca0007800000 */
[----:B------:R-:W-:-:S07]  /*7b00*/  IMAD.MOV.U32 R0, RZ, RZ, R3 ;  /* 0x000000ffff007224 */ /* 0x000fce00078e0003 */
[----:B------:R-:W-:Y:S05]  /*7b10*/  WARPSYNC.COLLECTIVE R4, `(.L_x_14159) ;  /* 0x0000000004087348 */ /* 0x000fea0003c00000 */
[----:B------:R0:W1:Y:S02]  /*7b20*/  SHFL.DOWN P0, R7, R0, R9, R11 ;  /* 0x0800000900077389 */ /* 0x000064000000000b */
[----:B01----:R-:W-:Y:S05]  /*7b30*/  ENDCOLLECTIVE ;  /* 0x000000000000791b */ /* 0x003fea0003800000 */
.L_x_14159:
[----:B------:R-:W-:Y:S02]  /*7b40*/  IMAD.MOV.U32 R9, RZ, RZ, 0x1 ;  /* 0x00000001ff097424 */ /* 0x000fe400078e00ff */
[----:B------:R-:W-:-:S05]  /*7b50*/  IMAD.MOV.U32 R2, RZ, RZ, R7 ;  /* 0x000000ffff027224 */ /* 0x000fca00078e0007 */
[----:B------:R-:W-:-:S04]  /*7b60*/  FMNMX R2, R3, R2, !PT ;  /* 0x0000000203027209 */ /* 0x000fc80007800000 */
[----:B------:R-:W-:-:S07]  /*7b70*/  MOV R0, R2 ;  /* 0x0000000200007202 */ /* 0x000fce0000000f00 */
[----:B------:R-:W-:Y:S05]  /*7b80*/  WARPSYNC.COLLECTIVE R4, `(.L_x_14160) ;  /* 0x0000000004087348 */ /* 0x000fea0003c00000 */
[----:B------:R0:W1:Y:S02]  /*7b90*/  SHFL.DOWN P0, R7, R0, R9, R11 ;  /* 0x0800000900077389 */ /* 0x000064000000000b */
[----:B01----:R-:W-:Y:S05]  /*7ba0*/  ENDCOLLECTIVE ;  /* 0x000000000000791b */ /* 0x003fea0003800000 */
.L_x_14160:
[----:B------:R-:W-:Y:S05]  /*7bb0*/  BRA `(.L_x_14161) ;  /* 0xfffffffc003c7947 */ /* 0x000fea000383ffff */
        .weak           $__internal_462_$__cuda_sm20_div_u64
        .type           $__internal_462_$__cuda_sm20_div_u64,@function
        .size           $__internal_462_$__cuda_sm20_div_u64,($__internal_463_$__cuda_sm20_rcp_rn_f32_slowpath - $__internal_462_$__cuda_sm20_div_u64)
$__internal_462_$__cuda_sm20_div_u64:
        /* <DEDUP_REMOVED lines=71> */
[----:B------:R-:W-:Y:S11]  /*8030*/  RET.REL.NODEC R2 `(_ZN18transformer_engine6detail38cast_transpose_fused_kernel_notalignedILb0ELb1ELb0EfNS_16CTDBiasDActParamI6__halfS3_13__nv_fp8_e5m2fEELi2ELi4ENS_5EmptyEXadL_ZNS_5dsiluIffEET_T0_RKS6_EEEEvT3_mmm) ;  /* 0xffffff7c02f07950 */ /* 0x000ff60003c3ffff */
        .weak           $__internal_463_$__cuda_sm20_rcp_rn_f32_slowpath
        .type           $__internal_463_$__cuda_sm20_rcp_rn_f32_slowpath,@function
        .size           $__internal_463_$__cuda_sm20_rcp_rn_f32_slowpath,(.L_x_29764 - $__internal_463_$__cuda_sm20_rcp_rn_f32_slowpath)
$__internal_463_$__cuda_sm20_rcp_rn_f32_slowpath:
        /* <DEDUP_REMOVED lines=15> */
.L_x_14163:
        /* <DEDUP_REMOVED lines=33> */
.L_x_14165:
[----:B------:R-:W0:Y:S02]  /*8340*/  MUFU.RCP R0, R0 ;  /* 0x0000000000007308 */ /* 0x000e240000001000 */
.L_x_14164:
[----:B------:R-:W-:Y:S05]  /*8350*/  BSYNC B0 ;  /* 0x0000000000007941 */ /* 0x000fea0003800000 */
.L_x_14162:
[----:B------:R-:W-:Y:S01]  /*8360*/  MOV R32, R6 ;  /* 0x0000000600207202 */ /* 0x000fe20000000f00 */
[----:B------:R-:W-:-:S04]  /*8370*/  IMAD.MOV.U32 R33, RZ, RZ, 0x0 ;  /* 0x00000000ff217424 */ /* 0x000fc800078e00ff */
[----:B0-----:R-:W-:Y:S05]  /*8380*/  RET.REL.NODEC R32 `(_ZN18transformer_engine6detail38cast_transpose_fused_kernel_notalignedILb0ELb1ELb0EfNS_16CTDBiasDActParamI6__halfS3_13__nv_fp8_e5m2fEELi2ELi4ENS_5EmptyEXadL_ZNS_5dsiluIffEET_T0_RKS6_EEEEvT3_mmm) ;  /* 0xffffff7c201c7950 */ /* 0x001fea0003c3ffff */
.L_x_14166:
        /* <DEDUP_REMOVED lines=15> */
.L_x_29764:


//--------------------- .text._ZN18transformer_engine6detail38cast_transpose_fused_kernel_notalignedILb0ELb1ELb0EfNS_16CTDBiasDActParamI6__halfS3_13__nv_bfloat16fEELi2ELi2ENS_5EmptyEXadL_ZNS_5dsiluIffEET_T0_RKS6_EEEEvT3_mmm --------------------------
	.section	.text._ZN18transformer_engine6detail38cast_transpose_fused_kernel_notalignedILb0ELb1ELb0EfNS_16CTDBiasDActParamI6__halfS3_13__nv_bfloat16fEELi2ELi2ENS_5EmptyEXadL_ZNS_5dsiluIffEET_T0_RKS6_EEEEvT3_mmm,"ax",@progbits
	.align	128
        .global         _ZN18transformer_engine6detail38cast_transpose_fused_kernel_notalignedILb0ELb1ELb0EfNS_16CTDBiasDActParamI6__halfS3_13__nv_bfloat16fEELi2ELi2ENS_5EmptyEXadL_ZNS_5dsiluIffEET_T0_RKS6_EEEEvT3_mmm
        .type           _ZN18transformer_engine6detail38cast_transpose_fused_kernel_notalignedILb0ELb1ELb0EfNS_16CTDBiasDActParamI6__halfS3_13__nv_bfloat16fEELi2ELi2ENS_5EmptyEXadL_ZNS_5dsiluIffEET_T0_RKS6_EEEEvT3_mmm,@function
        .size           _ZN18transformer_engine6detail38cast_transpose_fused_kernel_notalignedILb0ELb1ELb0EfNS_16CTDBiasDActParamI6__halfS3_13__nv_bfloat16fEELi2ELi2ENS_5EmptyEXadL_ZNS_5dsiluIffEET_T0_RKS6_EEEEvT3_mmm,(.L_x_29766 - _ZN18transformer_engine6detail38cast_transpose_fused_kernel_notalignedILb0ELb1ELb0EfNS_16CTDBiasDActParamI6__halfS3_13__nv_bfloat16fEELi2ELi2ENS_5EmptyEXadL_ZNS_5dsiluIffEET_T0_RKS6_EEEEvT3_mmm)
        .other          _ZN18transformer_engine6detail38cast_transpose_fused_kernel_notalignedILb0ELb1ELb0EfNS_16CTDBiasDActParamI6__halfS3_13__nv_bfloat16fEELi2ELi2ENS_5EmptyEXadL_ZNS_5dsiluIffEET_T0_RKS6_EEEEvT3_mmm,@"STO_CUDA_ENTRY STV_DEFAULT"
_ZN18transformer_engine6detail38cast_transpose_fused_kernel_notalignedILb0ELb1ELb0EfNS_16CTDBiasDActParamI6__halfS3_13__nv_bfloat16fEELi2ELi2ENS_5EmptyEXadL_ZNS_5dsiluIffEET_T0_RKS6_EEEEvT3_mmm:
.text._ZN18transformer_engine6detail38cast_transpose_fused_kernel_notalignedILb0ELb1ELb0EfNS_16CTDBiasDActParamI6__halfS3_13__nv_bfloat16fEELi2ELi2ENS_5EmptyEXadL_ZNS_5dsiluIffEET_T0_RKS6_EEEEvT3_mmm:
        /* <DEDUP_REMOVED lines=44> */
.L_x_14167:
[----:B------:R-:W-:-:S07]  /*02c0*/  MOV R2, 0x2e0 ;  /* 0x000002e000027802 */ /* 0x000fce0000000f00 */
[----:B------:R-:W-:Y:S05]  /*02d0*/  CALL.REL.NOINC `($__internal_464_$__cuda_sm20_div_u64) ;  /* 0x0000004400947944 */ /* 0x000fea0003c00000 */
        /* <DEDUP_REMOVED lines=11> */
.L_x_14168:
        /* <DEDUP_REMOVED lines=63> */
[----:B------:R-:W-:Y:S01]  /*0780*/  @!P0 IMAD.MOV.U32 R20, RZ, RZ, RZ ;  /* 0x000000ffff148224 */ /* 0x000fe200078e00ff */
[----:B------:R-:W-:Y:S01]  /*0790*/  @P0 IADD3.X R17, PT, PT, R15, UR32, RZ, P3, !PT ;  /* 0x000000200f110c10 */ /* 0x000fe20009ffe4ff */
[----:B------:R-:W1:Y:S04]  /*07a0*/  LDCU.128 UR8, c[0x0][0x390] ;  /* 0x00007200ff0877ac */ /* 0x000e680008000c00 */
[----:B------:R-:W-:Y:S01]  /*07b0*/  VOTEU.ANY UP1, P1 ;  /* 0x0000000000ff7886 */ /* 0x000fe20000820100 */
[----:B------:R-:W-:Y:S01]  /*07c0*/  @P1 IMAD.WIDE.U32 R22, R23, 0x3, R32 ;  /* 0x0000000317161825 */ /* 0x000fe200078e0020 */
[----:B------:R-:W-:-:S03]  /*07d0*/  @P1 IADD3 R26, P4, PT, R32, UR14, RZ ;  /* 0x0000000e201a1c10 */ /* 0x000fc6000ff9e0ff */
[----:B------:R-:W-:Y:S01]  /*07e0*/  @UP1 UIMAD UR7, UR32, 0x3, URZ ;  /* 0x00000003200718a4 */ /* 0x000fe2000f8e02ff */
[----:B------:R-:W3:Y:S01]  /*07f0*/  @P2 LDC.64 R40, c[0x0][0x3a0] ;  /* 0x0000e800ff282b82 */ /* 0x000ee20000000a00 */
[----:B------:R-:W-:-:S04]  /*0800*/  @P1 IMAD.SHL.U32 R34, R22, 0x4, RZ ;  /* 0x0000000416221824 */ /* 0x000fc800078e00ff */
[----:B0-----:R-:W-:-:S04]  /*0810*/  @P1 IADD3 R13, PT, PT, R23, UR7, RZ ;  /* 0x00000007170d1c10 */ /* 0x001fc8000fffe0ff */
[----:B------:R-:W-:Y:S02]  /*0820*/  @P1 SHF.L.U64.HI R0, R22, 0x2, R13 ;  /* 0x0000000216001819 */ /* 0x000fe4000001020d */
[----:B------:R-:W-:Y:S02]  /*0830*/  @P1 IADD3.X R13, PT, PT, R33, UR15, RZ, P4, !PT ;  /* 0x0000000f210d1c10 */ /* 0x000fe4000a7fe4ff */
[----:B------:R-:W-:Y:S02]  /*0840*/  @P0 IADD3 R22, P3, PT, R2, UR19, RZ ;  /* 0x0000001302160c10 */ /* 0x000fe4000ff7e0ff */
[C---:B------:R-:W-:Y:S01]  /*0850*/  @P1 SHF.L.U64.HI R10, R26.reuse, 0x2, R13 ;  /* 0x000000021a0a1819 */ /* 0x040fe2000001020d */
[----:B------:R-:W-:Y:S01]  /*0860*/  @P1 IMAD.SHL.U32 R26, R26, 0x4, RZ ;  /* 0x000000041a1a1824 */ /* 0x000fe200078e00ff */
[C---:B------:R-:W-:Y:S01]  /*0870*/  @P0 SHF.L.U64.HI R2, R38.reuse, 0x2, R17 ;  /* 0x0000000226020819 */ /* 0x040fe20000010211 */
[----:B------:R-:W-:Y:S01]  /*0880*/  @P0 IMAD.SHL.U32 R38, R38, 0x4, RZ ;  /* 0x0000000426260824 */ /* 0x000fe200078e00ff */
[----:B------:R-:W-:-:S02]  /*0890*/  @P0 IADD3.X R23, PT, PT, R14, UR20, RZ, P3, !PT ;  /* 0x000000140e170c10 */ /* 0x000fc40009ffe4ff */
[----:B------:R-:W-:Y:S02]  /*08a0*/  @P1 IADD3 R28, P4, PT, R26, UR19, RZ ;  /* 0x000000131a1c1c10 */ /* 0x000fe4000ff9e0ff */
[----:B------:R-:W-:Y:S01]  /*08b0*/  @P0 IADD3 R42, P3, PT, R38, UR19, RZ ;  /* 0x00000013262a0c10 */ /* 0x000fe2000ff7e0ff */
[----:B---3--:R-:W3:Y:S01]  /*08c0*/  @P2 LDG.E R40, desc[UR26][R40.64] ;  /* 0x0000001a28282981 */ /* 0x008ee2000c1e1900 */
[----:B------:R-:W-:Y:S02]  /*08d0*/  @P1 IADD3 R26, P5, PT, R26, UR21, RZ ;  /* 0x000000151a1a1c10 */ /* 0x000fe4000ffbe0ff */
[----:B------:R-:W-:Y:S01]  /*08e0*/  @P1 IADD3.X R29, PT, PT, R10, UR20, RZ, P4, !PT ;  /* 0x000000140a1d1c10 */ /* 0x000fe2000a7fe4ff */
[----:B------:R-:W4:Y:S01]  /*08f0*/  @P0 LDG.E R22, desc[UR26][R22.64] ;  /* 0x0000001a16160981 */ /* 0x000f22000c1e1900 */
[----:B------:R-:W-:Y:S02]  /*0900*/  @P0 IADD3.X R43, PT, PT, R2, UR20, RZ, P3, !PT ;  /* 0x00000014022b0c10 */ /* 0x000fe40009ffe4ff */
[----:B------:R-:W-:-:S02]  /*0910*/  @P1 IADD3.X R27, PT, PT, R10, UR22, RZ, P5, !PT ;  /* 0x000000160a1b1c10 */ /* 0x000fc4000affe4ff */
[----:B------:R-:W-:Y:S01]  /*0920*/  @P1 IADD3 R36, P4, PT, R34, UR19, RZ ;  /* 0x0000001322241c10 */ /* 0x000fe2000ff9e0ff */
[----:B------:R-:W-:Y:S01]  /*0930*/  @!P1 IMAD.MOV.U32 R24, RZ, RZ, RZ ;  /* 0x000000ffff189224 */ /* 0x000fe200078e00ff */
[----:B------:R-:W-:Y:S01]  /*0940*/  @P0 IADD3 R38, P3, PT, R38, UR21, RZ ;  /* 0x0000001526260c10 */ /* 0x000fe2000ff7e0ff */
[----:B------:R-:W-:Y:S01]  /*0950*/  @!P1 IMAD.MOV.U32 R19, RZ, RZ, RZ ;  /* 0x000000ffff139224 */ /* 0x000fe200078e00ff */
[----:B------:R-:W-:Y:S01]  /*0960*/  @P1 IADD3 R34, P5, PT, R34, UR21, RZ ;  /* 0x0000001522221c10 */ /* 0x000fe2000ffbe0ff */
[----:B------:R0:W5:Y:S01]  /*0970*/  @P1 LDG.E R29, desc[UR26][R28.64] ;  /* 0x0000001a1c1d1981 */ /* 0x000162000c1e1900 */
[----:B------:R-:W-:Y:S02]  /*0980*/  @!P0 MOV R14, RZ ;  /* 0x000000ff000e8202 */ /* 0x000fe40000000f00 */
[----:B------:R-:W-:Y:S01]  /*0990*/  @P0 IADD3.X R39, PT, PT, R2, UR22, RZ, P3, !PT ;  /* 0x0000001602270c10 */ /* 0x000fe20009ffe4ff */
[----:B------:R0:W5:Y:S01]  /*09a0*/  @P1 LDG.E R26, desc[UR26][R26.64] ;  /* 0x0000001a1a1a1981 */ /* 0x000162000c1e1900 */
[----:B------:R-:W-:-:S02]  /*09b0*/  @P1 IADD3.X R37, PT, PT, R0, UR20, RZ, P4, !PT ;  /* 0x0000001400251c10 */ /* 0x000fc4000a7fe4ff */
[----:B------:R-:W-:Y:S01]  /*09c0*/  @P1 IADD3.X R35, PT, PT, R0, UR22, RZ, P5, !PT ;  /* 0x0000001600231c10 */ /* 0x000fe2000affe4ff */
[----:B------:R0:W5:Y:S04]  /*09d0*/  @P0 LDG.E R14, desc[UR26][R42.64] ;  /* 0x0000001a2a0e0981 */ /* 0x000168000c1e1900 */
[----:B------:R0:W5:Y:S04]  /*09e0*/  @P0 LDG.E R20, desc[UR26][R38.64] ;  /* 0x0000001a26140981 */ /* 0x000168000c1e1900 */
[----:B------:R0:W5:Y:S04]  /*09f0*/  @P1 LDG.E R24, desc[UR26][R36.64] ;  /* 0x0000001a24181981 */ /* 0x000168000c1e1900 */
[----:B------:R0:W5:Y:S01]  /*0a00*/  @P1 LDG.E R19, desc[UR26][R34.64] ;  /* 0x0000001a22131981 */ /* 0x000162000c1e1900 */
[----:B------:R-:W-:-:S02]  /*0a10*/  IMAD.MOV.U32 R13, RZ, RZ, 0x3bbb989d ;  /* 0x3bbb989dff0d7424 */ /* 0x000fc400078e00ff */
[----:B------:R-:W-:Y:S01]  /*0a20*/  IMAD.MOV.U32 R17, RZ, RZ, 0x437c0000 ;  /* 0x437c0000ff117424 */ /* 0x000fe200078e00ff */
[----:B------:R-:W-:Y:S02]  /*0a30*/  UIMAD UR15, UR6, UR12, URZ ;  /* 0x0000000c060f72a4 */ /* 0x000fe4000f8e02ff */
[----:B------:R-:W-:Y:S02]  /*0a40*/  UIMAD.WIDE.U32 UR6, UR24, UR12, URZ ;  /* 0x0000000c180672a5 */ /* 0x000fe4000f8e00ff */
[----:B------:R-:W-:-:S03]  /*0a50*/  UIMAD UR13, UR24, UR13, UR15 ;  /* 0x0000000d180d72a4 */ /* 0x000fc6000f8e020f */
[----:B------:R-:W-:Y:S01]  /*0a60*/  UMOV UR15, 0x3f800000 ;  /* 0x3f800000000f7882 */ /* 0x000fe20000000000 */
[----:B------:R-:W-:Y:S02]  /*0a70*/  USHF.L.U32 UR12, UR6, 0x6, URZ ;  /* 0x00000006060c7899 */ /* 0x000fe400080006ff */
[----:B------:R-:W-:Y:S02]  /*0a80*/  UIADD3 UR13, UPT, UPT, UR7, UR13, URZ ;  /* 0x0000000d070d7290 */ /* 0x000fe4000fffe0ff */
[----:B------:R-:W-:Y:S02]  /*0a90*/  ULEA UR7, UP0, UR4, UR12, 0x6 ;  /* 0x0000000c04077291 */ /* 0x000fe4000f8030ff */
[----:B------:R-:W-:Y:S02]  /*0aa0*/  USHF.L.U64.HI UR6, UR6, 0x6, UR13 ;  /* 0x0000000606067899 */ /* 0x000fe4000801020d */
[----:B-1----:R-:W-:Y:S02]  /*0ab0*/  UIADD3 UR8, UP1, UPT, UR17, UR8, URZ ;  /* 0x0000000811087290 */ /* 0x002fe4000ff3e0ff */
[----:B------:R-:W-:-:S02]  /*0ac0*/  ULEA UR10, UP2, UR7, UR10, 0x1 ;  /* 0x0000000a070a7291 */ /* 0x000fc4000f8408ff */
[----:B------:R-:W-:Y:S01]  /*0ad0*/  ULEA.HI.X UR4, UR4, UR6, UR5, 0x6, UP0 ;  /* 0x0000000604047291 */ /* 0x000fe200080f3405 */
[----:B------:R-:W-:Y:S01]  /*0ae0*/  BSSY.RECONVERGENT B1, `(.L_x_14169) ;  /* 0x000001f000017945 */ /* 0x000fe20003800200 */
[----:B------:R-:W-:Y:S02]  /*0af0*/  UIADD3.X UR9, UPT, UPT, UR16, UR9, URZ, UP1, !UPT ;  /* 0x0000000910097290 */ /* 0x000fe40008ffe4ff */
[----:B------:R-:W-:Y:S01]  /*0b00*/  ULEA.HI.X UR11, UR7, UR11, UR4, 0x1, UP2 ;  /* 0x0000000b070b7291 */ /* 0x000fe200090f0c04 */
[----:B------:R-:W-:-:S05]  /*0b10*/  @!P0 MOV R12, RZ ;  /* 0x000000ff000c8202 */ /* 0x000fca0000000f00 */
        /* <DEDUP_REMOVED lines=11> */
[----:B---3--:R-:W-:Y:S02]  /*0bd0*/  @P2 R2UR UR15, R40 ;  /* 0x00000000280f22ca */ /* 0x008fe400000e0000 */
[----:B------:R-:W-:Y:S01]  /*0be0*/  ISETP.GT.U32.AND P2, PT, R0, 0x1ffffff, PT ;  /* 0x01ffffff0000780c */ /* 0x000fe20003f44070 */
[----:B------:R-:W-:Y:S02]  /*0bf0*/  @!P0 IMAD.MOV.U32 R22, RZ, RZ, RZ ;  /* 0x000000ffff168224 */ /* 0x000fe400078e00ff */
[----:B------:R-:W-:Y:S02]  /*0c00*/  IMAD R13, R5, 0x84, RZ ;  /* 0x00000084050d7824 */ /* 0x000fe400078e02ff */
[----:B------:R-:W-:Y:S02]  /*0c10*/  @!P1 IMAD.MOV.U32 R29, RZ, RZ, RZ ;  /* 0x000000ffff1d9224 */ /* 0x000fe400078e00ff */
[----:B------:R-:W-:-:S02]  /*0c20*/  @!P1 IMAD.MOV.U32 R26, RZ, RZ, RZ ;  /* 0x000000ffff1a9224 */ /* 0x000fc400078e00ff */
[----:B----4-:R-:W-:-:S04]  /*0c30*/  HADD2.F32 R23, -RZ, R22.H0_H0 ;  /* 0x20000016ff177230 */ /* 0x010fc80000004100 */
[----:B0-----:R-:W-:Y:S05]  /*0c40*/  @P2 BRA `(.L_x_14170) ;  /* 0x0000000000102947 */ /* 0x001fea0003800000 */
[----:B------:R-:W-:Y:S02]  /*0c50*/  MOV R0, R2 ;  /* 0x0000000200007202 */ /* 0x000fe40000000f00 */
[----:B------:R-:W-:-:S07]  /*0c60*/  MOV R2, 0xc80 ;  /* 0x00000c8000027802 */ /* 0x000fce0000000f00 */
[----:B-----5:R-:W-:Y:S05]  /*0c70*/  CALL.REL.NOINC `($__internal_465_$__cuda_sm20_rcp_rn_f32_slowpath) ;  /* 0x00000040004c7944 */ /* 0x020fea0003c00000 */
[----:B------:R-:W-:Y:S05]  /*0c80*/  BRA `(.L_x_14171) ;  /* 0x0000000000107947 */ /* 0x000fea0003800000 */
.L_x_14170:
[----:B------:R-:W0:Y:S02]  /*0c90*/  MUFU.RCP R37, R2 ;  /* 0x0000000200257308 */ /* 0x000e240000001000 */
[----:B0-----:R-:W-:-:S04]  /*0ca0*/  FFMA R0, R2, R37, -1 ;  /* 0xbf80000002007423 */ /* 0x001fc80000000025 */
[----:B------:R-:W-:-:S04]  /*0cb0*/  FADD.FTZ R0, -R0, -RZ ;  /* 0x800000ff00007221 */ /* 0x000fc80000010100 */
[----:B------:R-:W-:-:S07]  /*0cc0*/  FFMA R37, R37, R0, R37 ;  /* 0x0000000025257223 */ /* 0x000fce0000000025 */
.L_x_14171:
[----:B------:R-:W-:Y:S05]  /*0cd0*/  BSYNC.RECONVERGENT B1 ;  /* 0x0000000000017941 */ /* 0x000fea0003800200 */
.L_x_14169:
        /* <DEDUP_REMOVED lines=23> */
[----:B-----5:R-:W-:Y:S05]  /*0e50*/  CALL.REL.NOINC `($__internal_465_$__cuda_sm20_rcp_rn_f32_slowpath) ;  /* 0x0000003c00d47944 */ /* 0x020fea0003c00000 */
[----:B------:R-:W-:Y:S05]  /*0e60*/  BRA `(.L_x_14174) ;  /* 0x0000000000107947 */ /* 0x000fea0003800000 */
.L_x_14173:
[----:B------:R-:W0:Y:S02]  /*0e70*/  MUFU.RCP R37, R28 ;  /* 0x0000001c00257308 */ /* 0x000e240000001000 */
[----:B0-----:R-:W-:-:S04]  /*0e80*/  FFMA R0, R28, R37, -1 ;  /* 0xbf8000001c007423 */ /* 0x001fc80000000025 */
[----:B------:R-:W-:-:S04]  /*0e90*/  FADD.FTZ R0, -R0, -RZ ;  /* 0x800000ff00007221 */ /* 0x000fc80000010100 */
[----:B------:R-:W-:-:S07]  /*0ea0*/  FFMA R37, R37, R0, R37 ;  /* 0x0000000025257223 */ /* 0x000fce0000000025 */
.L_x_14174:
[----:B------:R-:W-:Y:S05]  /*0eb0*/  BSYNC.RECONVERGENT B1 ;  /* 0x0000000000017941 */ /* 0x000fea0003800200 */
.L_x_14172:
[----:B-----5:R-:W-:Y:S01]  /*0ec0*/  HADD2.F32 R10, -RZ, R20.H0_H0 ;  /* 0x20000014ff0a7230 */ /* 0x020fe20000004100 */
        /* <DEDUP_REMOVED lines=17> */
[----:B------:R-:W-:Y:S02]  /*0fe0*/  HADD2.F32 R17, -RZ, R14.H0_H0 ;  /* 0x2000000eff117230 */ /* 0x000fe40000004100 */
[----:B------:R-:W-:-:S10]  /*0ff0*/  FMUL R22, R22, R37 ;  /* 0x0000002516167220 */ /* 0x000fd40000400000 */
[----:B------:R-:W-:Y:S05]  /*1000*/  @P0 BRA `(.L_x_14176) ;  /* 0x0000000000100947 */ /* 0x000fea0003800000 */
[----:B------:R-:W-:Y:S01]  /*1010*/  IMAD.MOV.U32 R0, RZ, RZ, R28 ;  /* 0x000000ffff007224 */ /* 0x000fe200078e001c */
[----:B------:R-:W-:-:S07]  /*1020*/  MOV R2, 0x1040 ;  /* 0x0000104000027802 */ /* 0x000fce0000000f00 */
[----:B------:R-:W-:Y:S05]  /*1030*/  CALL.REL.NOINC `($__internal_465_$__cuda_sm20_rcp_rn_f32_slowpath) ;  /* 0x0000003c005c7944 */ /* 0x000fea0003c00000 */
[----:B------:R-:W-:Y:S05]  /*1040*/  BRA `(.L_x_14177) ;  /* 0x0000000000107947 */ /* 0x000fea0003800000 */
.L_x_14176:
[----:B------:R-:W0:Y:S02]  /*1050*/  MUFU.RCP R37, R28 ;  /* 0x0000001c00257308 */ /* 0x000e240000001000 */
[----:B0-----:R-:W-:-:S04]  /*1060*/  FFMA R0, R28, R37, -1 ;  /* 0xbf8000001c007423 */ /* 0x001fc80000000025 */
[----:B------:R-:W-:-:S04]  /*1070*/  FADD.FTZ R0, -R0, -RZ ;  /* 0x800000ff00007221 */ /* 0x000fc80000010100 */
[----:B------:R-:W-:-:S07]  /*1080*/  FFMA R37, R37, R0, R37 ;  /* 0x0000000025257223 */ /* 0x000fce0000000025 */
.L_x_14177:
[----:B------:R-:W-:Y:S05]  /*1090*/  BSYNC.RECONVERGENT B1 ;  /* 0x0000000000017941 */ /* 0x000fea0003800200 */
.L_x_14175:
        /* <DEDUP_REMOVED lines=23> */
[----:B------:R-:W-:Y:S05]  /*1210*/  CALL.REL.NOINC `($__internal_465_$__cuda_sm20_rcp_rn_f32_slowpath) ;  /* 0x0000003800e47944 */ /* 0x000fea0003c00000 */
[----:B------:R-:W-:Y:S05]  /*1220*/  BRA `(.L_x_14180) ;  /* 0x0000000000107947 */ /* 0x000fea0003800000 */
.L_x_14179:
[----:B------:R-:W0:Y:S02]  /*1230*/  MUFU.RCP R37, R12 ;  /* 0x0000000c00257308 */ /* 0x000e240000001000 */
[----:B0-----:R-:W-:-:S04]  /*1240*/  FFMA R0, R12, R37, -1 ;  /* 0xbf8000000c007423 */ /* 0x001fc80000000025 */
[----:B------:R-:W-:-:S04]  /*1250*/  FADD.FTZ R0, -R0, -RZ ;  /* 0x800000ff00007221 */ /* 0x000fc80000010100 */
[----:B------:R-:W-:-:S07]  /*1260*/  FFMA R37, R37, R0, R37 ;  /* 0x0000000025257223 */ /* 0x000fce0000000025 */
.L_x_14180:
[----:B------:R-:W-:Y:S05]  /*1270*/  BSYNC.RECONVERGENT B1 ;  /* 0x0000000000017941 */ /* 0x000fea0003800200 */
.L_x_14178:
[C---:B------:R-:W-:Y:S01]  /*1280*/  ISETP.GE.U32.AND P0, PT, R6.reuse, UR28, PT ;  /* 0x0000001c06007c0c */ /* 0x040fe2000bf06070 */
[----:B------:R-:W0:Y:S01]  /*1290*/  LDCU UR4, c[0x0][0x3cc] ;  /* 0x00007980ff0477ac */ /* 0x000e220008000800 */
[----:B------:R-:W-:Y:S01]  /*12a0*/  VIADD R10, R6, 0x2 ;  /* 0x00000002060a7836 */ /* 0x000fe20000000000 */
[----:B------:R-:W-:Y:S01]  /*12b0*/  IADD3 R12, PT, PT, R7, 0x1e, RZ ;  /* 0x0000001e070c7810 */ /* 0x000fe20007ffe0ff */
[----:B------:R-:W-:Y:S01]  /*12c0*/  FADD R0, -R37, 1 ;  /* 0x3f80000025007421 */ /* 0x000fe20000000100 */
[----:B------:R-:W-:Y:S01]  /*12d0*/  ISETP.GE.U32.OR P0, PT, R9, UR25, P0 ;  /* 0x0000001909007c0c */ /* 0x000fe20008706470 */
[----:B------:R-:W-:Y:S01]  /*12e0*/  IMAD.U32 R43, RZ, RZ, UR31 ;  /* 0x0000001fff2b7e24 */ /* 0x000fe2000f8e00ff */
[----:B------:R-:W-:Y:S01]  /*12f0*/  LOP3.LUT R12, R12, 0x1f, RZ, 0xc0, !PT ;  /* 0x0000001f0c0c7812 */ /* 0x000fe200078ec0ff */
[----:B------:R-:W-:Y:S01]  /*1300*/  FMUL R0, R0, R37 ;  /* 0x0000002500007220 */ /* 0x000fe20000400000 */
[----:B------:R-:W-:Y:S02]  /*1310*/  ISETP.GE.U32.AND P1, PT, R10, UR28, PT ;  /* 0x0000001c0a007c0c */ /* 0x000fe4000bf26070 */
[----:B------:R-:W-:Y:S01]  /*1320*/  IADD3 R25, P2, PT, R30, UR14, RZ ;  /* 0x0000000e1e197c10 */ /* 0x000fe2000ff5e0ff */
[----:B------:R-:W-:Y:S01]  /*1330*/  FFMA R27, R20, R0, R37 ;  /* 0x00000000141b7223 */ /* 0x000fe20000000025 */
[----:B------:R-:W-:-:S02]  /*1340*/  ISETP.LT.U32.AND P1, PT, R12, UR25, !P1 ;  /* 0x000000190c007c0c */ /* 0x000fc4000cf21070 */
[----:B------:R-:W-:Y:S01]  /*1350*/  IADD3 R30, P4, PT, R12, R25, RZ ;  /* 0x000000190c1e7210 */ /* 0x000fe20007f9e0ff */
[----:B------:R-:W-:Y:S01]  /*1360*/  FMUL R27, R14, R27 ;  /* 0x0000001b0e1b7220 */ /* 0x000fe20000400000 */
[----:B------:R-:W-:Y:S01]  /*1370*/  FMUL R14, R23, UR15 ;  /* 0x0000000f170e7c20 */ /* 0x000fe20008400000 */
[----:B------:R-:W-:Y:S02]  /*1380*/  @!P0 IADD3 R0, P3, PT, R16, UR31, RZ ;  /* 0x0000001f10008c10 */ /* 0x000fe4000ff7e0ff */
[----:B0-----:R-:W-:Y:S01]  /*1390*/  IADD3.X R21, PT, PT, R21, UR4, RZ, P2, !PT ;  /* 0x0000000415157c10 */ /* 0x001fe200097fe4ff */
[----:B------:R-:W-:Y:S01]  /*13a0*/  FMUL R2, R27, UR15 ;  /* 0x0000000f1b027c20 */ /* 0x000fe20008400000 */
        /* <DEDUP_REMOVED lines=17> */
[----:B------:R-:W-:Y:S01]  /*14c0*/  @P1 IMAD.SHL.U32 R28, R42, 0x4, RZ ;  /* 0x000000042a1c1824 */ /* 0x000fe200078e00ff */
[----:B------:R-:W-:Y:S01]  /*14d0*/  F2FP.BF16.F32.PACK_AB R2, RZ, R2 ;  /* 0x00000002ff02723e */ /* 0x000fe200000010ff */
[----:B------:R-:W-:Y:S01]  /*14e0*/  @!P1 IMAD.MOV.U32 R40, RZ, RZ, RZ ;  /* 0x000000ffff289224 */ /* 0x000fe200078e00ff */
[----:B------:R-:W-:Y:S02]  /*14f0*/  @!P0 PRMT R14, R14, 0x5410, R0 ;  /* 0x000054100e0e8816 */ /* 0x000fe40000000000 */
[C---:B------:R-:W-:Y:S02]  /*1500*/  @P1 SHF.L.U64.HI R16, R44.reuse, 0x2, R35 ;  /* 0x000000022c101819 */ /* 0x040fe40000010223 */
[----:B------:R-:W-:Y:S01]  /*1510*/  @!P0 PRMT R15, R15, 0x5410, R2 ;  /* 0x000054100f0f8816 */ /* 0x000fe20000000002 */
[----:B------:R0:W-:Y:S01]  /*1520*/  @!P0 STG.E desc[UR26][R36.64], R14 ;  /* 0x0000000e24008986 */ /* 0x0001e2000c10191a */
[----:B------:R-:W-:-:S02]  /*1530*/  @P1 SHF.L.U32 R44, R44, 0x2, RZ ;  /* 0x000000022c2c1819 */ /* 0x000fc400000006ff */
[----:B------:R-:W-:Y:S01]  /*1540*/  @P1 SHF.L.U64.HI R20, R42, 0x2, R41 ;  /* 0x000000022a141819 */ /* 0x000fe20000010229 */
[----:B------:R1:W-:Y:S01]  /*1550*/  @!P0 STG.E desc[UR26][R38.64], R15 ;  /* 0x0000000f26008986 */ /* 0x0003e2000c10191a */
[C---:B------:R-:W-:Y:S02]  /*1560*/  @P1 IADD3 R34, P2, PT, R44.reuse, UR19, RZ ;  /* 0x000000132c221c10 */ /* 0x040fe4000ff5e0ff */
[----:B------:R-:W-:Y:S02]  /*1570*/  @P1 IADD3 R44, P0, PT, R44, UR21, RZ ;  /* 0x000000152c2c1c10 */ /* 0x000fe4000ff1e0ff */
[C---:B------:R-:W-:Y:S02]  /*1580*/  @P1 IADD3.X R35, PT, PT, R16.reuse, UR20, RZ, P2, !PT ;  /* 0x0000001410231c10 */ /* 0x040fe400097fe4ff */
[----:B------:R-:W-:Y:S02]  /*1590*/  @P1 IADD3.X R45, PT, PT, R16, UR22, RZ, P0, !PT ;  /* 0x00000016102d1c10 */ /* 0x000fe400087fe4ff */
[C---:B------:R-:W-:Y:S01]  /*15a0*/  @P1 IADD3 R42, P2, PT, R28.reuse, UR19, RZ ;  /* 0x000000131c2a1c10 */ /* 0x040fe2000ff5e0ff */
[----:B------:R2:W5:Y:S01]  /*15b0*/  @P1 LDG.E R40, desc[UR26][R34.64] ;  /* 0x0000001a22281981 */ /* 0x000562000c1e1900 */
[----:B0-----:R-:W-:Y:S01]  /*15c0*/  @P1 IADD3 R36, P0, PT, R28, UR21, RZ ;  /* 0x000000151c241c10 */ /* 0x001fe2000ff1e0ff */
[----:B-1----:R-:W-:Y:S01]  /*15d0*/  HFMA2 R39, -RZ, RZ, 3.7421875, 0 ;  /* 0x437c0000ff277431 */ /* 0x002fe200000001ff */
[C---:B------:R-:W-:Y:S01]  /*15e0*/  @P1 IADD3.X R43, PT, PT, R20.reuse, UR20, RZ, P2, !PT ;  /* 0x00000014142b1c10 */ /* 0x040fe200097fe4ff */
[----:B------:R-:W-:Y:S01]  /*15f0*/  @!P1 IMAD.MOV.U32 R38, RZ, RZ, RZ ;  /* 0x000000ffff269224 */ /* 0x000fe200078e00ff */
[----:B------:R-:W-:Y:S01]  /*1600*/  @P1 IADD3.X R37, PT, PT, R20, UR22, RZ, P0, !PT ;  /* 0x0000001614251c10 */ /* 0x000fe200087fe4ff */
[----:B------:R-:W-:-:S02]  /*1610*/  HADD2.F32 R20, -RZ, R26.H0_H0 ;  /* 0x2000001aff147230 */ /* 0x000fc40000004100 */
[----:B------:R-:W-:Y:S02]  /*1620*/  @!P1 IMAD.MOV.U32 R16, RZ, RZ, RZ ;  /* 0x000000ffff109224 */ /* 0x000fe400078e00ff */
[----:B--2---:R-:W-:Y:S01]  /*1630*/  IMAD.MOV.U32 R35, RZ, RZ, 0x3bbb989d ;  /* 0x3bbb989dff237424 */ /* 0x004fe200078e00ff */
[----:B------:R0:W5:Y:S01]  /*1640*/  @P1 LDG.E R38, desc[UR26][R36.64] ;  /* 0x0000001a24261981 */ /* 0x000162000c1e1900 */
[----:B------:R-:W-:Y:S02]  /*1650*/  @!P1 MOV R34, RZ ;  /* 0x000000ff00229202 */ /* 0x000fe40000000f00 */
[----:B------:R-:W-:Y:S01]  /*1660*/  FFMA.SAT R28, R20, -R35, 0.5 ;  /* 0x3f000000141c7423 */ /* 0x000fe20000002823 */
[----:B------:R-:W-:Y:S01]  /*1670*/  FMNMX R23, RZ, |R23|, !PT ;  /* 0x40000017ff177209 */ /* 0x000fe20007800000 */
[----:B------:R-:W5:Y:S02]  /*1680*/  @P1 LDG.E R16, desc[UR26][R42.64] ;  /* 0x0000001a2a101981 */ /* 0x000f64000c1e1900 */
[----:B------:R-:W-:-:S02]  /*1690*/  FFMA.RM R28, R28, R39, 12582913 ;  /* 0x4b4000011c1c7423 */ /* 0x000fc40000004027 */
[----:B------:R1:W5:Y:S02]  /*16a0*/  @P1 LDG.E R34, desc[UR26][R44.64] ;  /* 0x0000001a2c221981 */ /* 0x000364000c1e1900 */
[----:B------:R-:W-:-:S04]  /*16b0*/  FADD R35, R28, -12583039 ;  /* 0xcb40007f1c237421 */ /* 0x000fc80000000000 */
[----:B------:R-:W-:-:S04]  /*16c0*/  FFMA R35, R20, -1.4426950216293334961, -R35 ;  /* 0xbfb8aa3b14237823 */ /* 0x000fc80000000823 */
[----:B------:R-:W-:-:S06]  /*16d0*/  FFMA R35, R20, -1.925963033500011079e-08, R35 ;  /* 0xb2a5706014237823 */ /* 0x000fcc0000000023 */
[----:B------:R-:W2:Y:S01]  /*16e0*/  MUFU.EX2 R35, R35 ;  /* 0x0000002300237308 */ /* 0x000ea20000000800 */
[----:B------:R-:W-:-:S04]  /*16f0*/  IMAD.SHL.U32 R28, R28, 0x800000, RZ ;  /* 0x008000001c1c7824 */ /* 0x000fc800078e00ff */
[----:B--2---:R-:W-:-:S04]  /*1700*/  FFMA R28, R28, R35, 1 ;  /* 0x3f8000001c1c7423 */ /* 0x004fc80000000023 */
[----:B0-----:R-:W-:-:S05]  /*1710*/  VIADD R36, R28, 0x1800000 ;  /* 0x018000001c247836 */ /* 0x001fca0000000000 */
[----:B------:R-:W-:-:S04]  /*1720*/  LOP3.LUT R36, R36, 0x7f800000, RZ, 0xc0, !PT ;  /* 0x7f80000024247812 */ /* 0x000fc800078ec0ff */
[----:B------:R-:W-:Y:S02]  /*1730*/  ISETP.GT.U32.AND P0, PT, R36, 0x1ffffff, PT ;  /* 0x01ffffff2400780c */ /* 0x000fe40003f04070 */
[----:B------:R-:W-:Y:S02]  /*1740*/  FMNMX3 R22, |R22|, R23, |R17|, !PT ;  /* 0x0000001716167276 */ /* 0x000fe40007800611 */
[----:B------:R-:W-:Y:S01]  /*1750*/  IADD3 R23, P1, PT, R32, UR14, RZ ;  /* 0x0000000e20177c10 */ /* 0x000fe2000ff3e0ff */
[----:B------:R-:W-:Y:S01]  /*1760*/  BSSY.RECONVERGENT B1, `(.L_x_14181) ;  /* 0x000000e000017945 */ /* 0x000fe20003800200 */
[----:B-1----:R-:W-:Y:S02]  /*1770*/  FMNMX R45, |R27|, R22, !PT ;  /* 0x000000161b2d7209 */ /* 0x002fe40007800200 */
[----:B------:R-:W-:Y:S01]  /*1780*/  IADD3.X R22, PT, PT, R33, UR4, RZ, P1, !PT ;  /* 0x0000000421167c10 */ /* 0x000fe20008ffe4ff */
[----:B------:R-:W-:Y:S01]  /*1790*/  HADD2.F32 R32, -RZ, R29.H0_H0 ;  /* 0x2000001dff207230 */ /* 0x000fe20000004100 */
[----:B------:R-:W-:-:S03]  /*17a0*/  PRMT R17, R0, 0x5410, R2 ;  /* 0x0000541000117816 */ /* 0x000fc60000000002 */
[----:B------:R-:W-:Y:S05]  /*17b0*/  @P0 BRA `(.L_x_14182) ;  /* 0x0000000000100947 */ /* 0x000fea0003800000 */
[----:B------:R-:W-:Y:S01]  /*17c0*/  IMAD.MOV.U32 R0, RZ, RZ, R28 ;  /* 0x000000ffff007224 */ /* 0x000fe200078e001c */
[----:B------:R-:W-:-:S07]  /*17d0*/  MOV R2, 0x17f0 ;  /* 0x000017f000027802 */ /* 0x000fce0000000f00 */
[----:B-----5:R-:W-:Y:S05]  /*17e0*/  CALL.REL.NOINC `($__internal_465_$__cuda_sm20_rcp_rn_f32_slowpath) ;  /* 0x0000003400707944 */ /* 0x020fea0003c00000 */
[----:B------:R-:W-:Y:S05]  /*17f0*/  BRA `(.L_x_14183) ;  /* 0x0000000000107947 */ /* 0x000fea0003800000 */
.L_x_14182:
[----:B------:R-:W0:Y:S02]  /*1800*/  MUFU.RCP R37, R28 ;  /* 0x0000001c00257308 */ /* 0x000e240000001000 */
[----:B0-----:R-:W-:-:S04]  /*1810*/  FFMA R0, R28, R37, -1 ;  /* 0xbf8000001c007423 */ /* 0x001fc80000000025 */
[----:B------:R-:W-:-:S04]  /*1820*/  FADD.FTZ R0, -R0, -RZ ;  /* 0x800000ff00007221 */ /* 0x000fc80000010100 */
[----:B------:R-:W-:-:S07]  /*1830*/  FFMA R37, R37, R0, R37 ;  /* 0x0000000025257223 */ /* 0x000fce0000000025 */
.L_x_14183:
[----:B------:R-:W-:Y:S05]  /*1840*/  BSYNC.RECONVERGENT B1 ;  /* 0x0000000000017941 */ /* 0x000fea0003800200 */
.L_x_14181:
        /* <DEDUP_REMOVED lines=23> */
[----:B-----5:R-:W-:Y:S05]  /*19c0*/  CALL.REL.NOINC `($__internal_465_$__cuda_sm20_rcp_rn_f32_slowpath) ;  /* 0x0000003000f87944 */ /* 0x020fea0003c00000 */
[----:B------:R-:W-:Y:S05]  /*19d0*/  BRA `(.L_x_14186) ;  /* 0x0000000000107947 */ /* 0x000fea0003800000 */
.L_x_14185:
[----:B------:R-:W0:Y:S02]  /*19e0*/  MUFU.RCP R37, R28 ;  /* 0x0000001c00257308 */ /* 0x000e240000001000 */
[----:B0-----:R-:W-:-:S04]  /*19f0*/  FFMA R0, R28, R37, -1 ;  /* 0xbf8000001c007423 */ /* 0x001fc80000000025 */
[----:B------:R-:W-:-:S04]  /*1a00*/  FADD.FTZ R0, -R0, -RZ ;  /* 0x800000ff00007221 */ /* 0x000fc80000010100 */
[----:B------:R-:W-:-:S07]  /*1a10*/  FFMA R37, R37, R0, R37 ;  /* 0x0000000025257223 */ /* 0x000fce0000000025 */
.L_x_14186:
[----:B------:R-:W-:Y:S05]  /*1a20*/  BSYNC.RECONVERGENT B1 ;  /* 0x0000000000017941 */ /* 0x000fea0003800200 */
.L_x_14184:
[----:B------:R-:W-:Y:S01]  /*1a30*/  HADD2.F32 R20, -RZ, R19.H0_H0 ;  /* 0x20000013ff147230 */ /* 0x000fe20000004100 */
        /* <DEDUP_REMOVED lines=24> */
.L_x_14188:
[----:B------:R-:W0:Y:S02]  /*1bc0*/  MUFU.RCP R37, R36 ;  /* 0x0000002400257308 */ /* 0x000e240000001000 */
[----:B0-----:R-:W-:-:S04]  /*1bd0*/  FFMA R0, R36, R37, -1 ;  /* 0xbf80000024007423 */ /* 0x001fc80000000025 */
[----:B------:R-:W-:-:S04]  /*1be0*/  FADD.FTZ R0, -R0, -RZ ;  /* 0x800000ff00007221 */ /* 0x000fc80000010100 */
[----:B------:R-:W-:-:S07]  /*1bf0*/  FFMA R37, R37, R0, R37 ;  /* 0x0000000025257223 */ /* 0x000fce0000000025 */
.L_x_14189:
[----:B------:R-:W-:Y:S05]  /*1c00*/  BSYNC.RECONVERGENT B1 ;  /* 0x0000000000017941 */ /* 0x000fea0003800200 */
.L_x_14187:
        /* <DEDUP_REMOVED lines=25> */
.L_x_14191:
[----:B------:R-:W0:Y:S02]  /*1da0*/  MUFU.RCP R37, R36 ;  /* 0x0000002400257308 */ /* 0x000e240000001000 */
[----:B0-----:R-:W-:-:S04]  /*1db0*/  FFMA R0, R36, R37, -1 ;  /* 0xbf80000024007423 */ /* 0x001fc80000000025 */
[----:B------:R-:W-:-:S04]  /*1dc0*/  FADD.FTZ R0, -R0, -RZ ;  /* 0x800000ff00007221 */ /* 0x000fc80000010100 */
[----:B------:R-:W-:-:S07]  /*1dd0*/  FFMA R37, R37, R0, R37 ;  /* 0x0000000025257223 */ /* 0x000fce0000000025 */
.L_x_14192:
[----:B------:R-:W-:Y:S05]  /*1de0*/  BSYNC.RECONVERGENT B1 ;  /* 0x0000000000017941 */ /* 0x000fea0003800200 */
.L_x_14190:
[----:B------:R-:W-:Y:S01]  /*1df0*/  ISETP.GE.U32.AND P0, PT, R11, UR28, PT ;  /* 0x0000001c0b007c0c */ /* 0x000fe2000bf06070 */
[----:B------:R-:W-:Y:S01]  /*1e00*/  FADD R0, -R37, 1 ;  /* 0x3f80000025007421 */ /* 0x000fe20000000100 */
[----:B------:R-:W-:Y:S01]  /*1e10*/  VIADD R2, R7, 0x1d ;  /* 0x0000001d07027836 */ /* 0x000fe20000000000 */
[----:B------:R-:W0:Y:S01]  /*1e20*/  LDCU UR4, c[0x0][0x3cc] ;  /* 0x00007980ff0477ac */ /* 0x000e220008000800 */
[----:B------:R-:W-:Y:S01]  /*1e30*/  ISETP.GE.U32.OR P0, PT, R18, UR25, P0 ;  /* 0x0000001912007c0c */ /* 0x000fe20008706470 */
[----:B------:R-:W-:Y:S01]  /*1e40*/  FMUL R0, R0, R37 ;  /* 0x0000002500007220 */ /* 0x000fe20000400000 */
[----:B------:R-:W-:Y:S01]  /*1e50*/  IADD3 R18, PT, PT, R6, 0x3, RZ ;  /* 0x0000000306127810 */ /* 0x000fe20007ffe0ff */
[----:B------:R-:W-:Y:S02]  /*1e60*/  FMUL R20, R32, UR15 ;  /* 0x0000000f20147c20 */ /* 0x000fe40008400000 */
[----:B------:R-:W-:Y:S01]  /*1e70*/  FFMA R35, R19, R0, R37 ;  /* 0x0000000013237223 */ /* 0x000fe20000000025 */
[----:B------:R-:W-:Y:S01]  /*1e80*/  LOP3.LUT R19, R2, 0x1f, RZ, 0xc0, !PT ;  /* 0x0000001f02137812 */ /* 0x000fe200078ec0ff */
[----:B------:R-:W-:Y:S01]  /*1e90*/  FMUL R0, R29, UR15 ;  /* 0x0000000f1d007c20 */ /* 0x000fe20008400000 */
[----:B------:R-:W-:Y:S01]  /*1ea0*/  ISETP.GE.U32.AND P1, PT, R18, UR28, PT ;  /* 0x0000001c12007c0c */ /* 0x000fe2000bf26070 */
[----:B------:R-:W-:Y:S01]  /*1eb0*/  FMUL R35, R24, R35 ;  /* 0x0000002318237220 */ /* 0x000fe20000400000 */
[----:B------:R-:W-:Y:S01]  /*1ec0*/  F2FP.BF16.F32.PACK_AB R20, RZ, R20 ;  /* 0x00000014ff14723e */ /* 0x000fe200000010ff */
[----:B------:R-:W-:Y:S01]  /*1ed0*/  IMAD.U32 R37, RZ, RZ, UR31 ;  /* 0x0000001fff257e24 */ /* 0x000fe2000f8e00ff */
[----:B------:R-:W-:Y:S01]  /*1ee0*/  ISETP.LT.U32.AND P1, PT, R19, UR25, !P1 ;  /* 0x0000001913007c0c */ /* 0x000fe2000cf21070 */
[----:B------:R-:W-:Y:S01]  /*1ef0*/  FMUL R24, R35, UR15 ;  /* 0x0000000f23187c20 */ /* 0x000fe20008400000 */
[----:B------:R-:W-:-:S02]  /*1f00*/  @!P0 IADD3 R2, P3, PT, R23, UR31, RZ ;  /* 0x0000001f17028c10 */ /* 0x000fc4000ff7e0ff */
[C---:B------:R-:W-:Y:S02]  /*1f10*/  @!P0 LEA R42, P2, R23.reuse, UR8, 0x2 ;  /* 0x00000008172a8c11 */ /* 0x040fe4000f8410ff */
[----:B------:R-:W-:Y:S02]  /*1f20*/  @!P0 IADD3.X R27, PT, PT, R22, UR32, RZ, P3, !PT ;  /* 0x00000020161b8c10 */ /* 0x000fe40009ffe4ff */
[C---:B------:R-:W-:Y:S02]  /*1f30*/  @!P0 LEA R26, P3, R2.reuse, UR8, 0x2 ;  /* 0x00000008021a8c11 */ /* 0x040fe4000f8610ff */
[----:B------:R-:W-:Y:S02]  /*1f40*/  @!P0 LEA.HI.X R43, R23, UR9, R22, 0x2, P2 ;  /* 0x00000009172b8c11 */ /* 0x000fe400090f1416 */
[----:B------:R-:W-:Y:S01]  /*1f50*/  @!P0 LEA.HI.X R27, R2, UR9, R27, 0x2, P3 ;  /* 0x00000009021b8c11 */ /* 0x000fe200098f141b */
[----:B------:R-:W-:Y:S01]  /*1f60*/  FMUL R2, R28, UR15 ;  /* 0x0000000f1c027c20 */ /* 0x000fe20008400000 */
[----:B------:R-:W-:Y:S01]  /*1f70*/  IADD3 R22, P2, P3, R19, UR14, R25 ;  /* 0x0000000e13167c10 */ /* 0x000fe2000fb5e019 */
[----:B------:R-:W-:Y:S01]  /*1f80*/  VOTEU.ANY UP0, P1 ;  /* 0x0000000000ff7886 */ /* 0x000fe20000800100 */
[----:B------:R-:W-:-:S02]  /*1f90*/  F2FP.BF16.F32.PACK_AB R0, RZ, R0 ;  /* 0x00000000ff00723e */ /* 0x000fc400000010ff */
[----:B0-----:R-:W-:Y:S02]  /*1fa0*/  IADD3.X R23, PT, PT, RZ, UR4, R21, P2, P3 ;  /* 0x00000004ff177c10 */ /* 0x001fe400097e6415 */
[----:B------:R-:W-:Y:S01]  /*1fb0*/  @P1 IADD3 R33, P2, PT, R22, UR14, RZ ;  /* 0x0000000e16211c10 */ /* 0x000fe2000ff5e0ff */
[----:B------:R-:W-:Y:S01]  /*1fc0*/  @UP0 UIMAD UR5, UR32, 0x3, URZ ;  /* 0x00000003200508a4 */ /* 0x000fe2000f8e02ff */
[----:B------:R-:W-:Y:S01]  /*1fd0*/  F2FP.BF16.F32.PACK_AB R21, RZ, R2 ;  /* 0x00000002ff15723e */ /* 0x000fe200000010ff */
[----:B------:R-:W-:Y:S01]  /*1fe0*/  @P1 IMAD.WIDE.U32 R36, R37, 0x3, R22 ;  /* 0x0000000325241825 */ /* 0x000fe200078e0016 */
[----:B------:R-:W-:Y:S02]  /*1ff0*/  @P1 IADD3.X R44, PT, PT, R23, UR4, RZ, P2, !PT ;  /* 0x00000004172c1c10 */ /* 0x000fe400097fe4ff */
[----:B------:R-:W-:Y:S01]  /*2000*/  F2FP.BF16.F32.PACK_AB R2, RZ, R24 ;  /* 0x00000018ff02723e */ /* 0x000fe200000010ff */
[----:B------:R-:W-:Y:S01]  /*2010*/  @P1 VIADD R37, R37, UR5 ;  /* 0x0000000525251c36 */ /* 0x000fe20008000000 */
[----:B------:R-:W-:-:S02]  /*2020*/  @!P0 PRMT R20, R20, 0x5410, R0 ;  /* 0x0000541014148816 */ /* 0x000fc40000000000 */
[C---:B------:R-:W-:Y:S01]  /*2030*/  @P1 SHF.L.U64.HI R25, R33.reuse, 0x2, R44 ;  /* 0x0000000221191819 */ /* 0x040fe2000001022c */
[----:B------:R-:W-:Y:S01]  /*2040*/  @P1 IMAD.SHL.U32 R33, R33, 0x4, RZ ;  /* 0x0000000421211824 */ /* 0x000fe200078e00ff */
[----:B------:R-:W-:Y:S01]  /*2050*/  @!P0 PRMT R21, R21, 0x5410, R2 ;  /* 0x0000541015158816 */ /* 0x000fe20000000002 */
[----:B------:R0:W-:Y:S01]  /*2060*/  @!P0 STG.E desc[UR26][R42.64], R20 ;  /* 0x000000142a008986 */ /* 0x0001e2000c10191a */
[----:B------:R-:W-:-:S03]  /*2070*/  @P1 SHF.L.U64.HI R37, R36, 0x2, R37 ;  /* 0x0000000224251819 */ /* 0x000fc60000010225 */
[----:B------:R1:W-:Y:S01]  /*2080*/  @!P0 STG.E desc[UR26][R26.64], R21 ;  /* 0x000000151a008986 */ /* 0x0003e2000c10191a */
[C---:B0-----:R-:W-:Y:S02]  /*2090*/  @P1 IADD3 R42, P0, PT, R33.reuse, UR19, RZ ;  /* 0x00000013212a1c10 */ /* 0x041fe4000ff1e0ff */
[----:B-1----:R-:W-:Y:S02]  /*20a0*/  @P1 IADD3 R26, P2, PT, R33, UR21, RZ ;  /* 0x00000015211a1c10 */ /* 0x002fe4000ff5e0ff */
[C---:B------:R-:W-:Y:S02]  /*20b0*/  @P1 IADD3.X R43, PT, PT, R25.reuse, UR20, RZ, P0, !PT ;  /* 0x00000014192b1c10 */ /* 0x040fe400087fe4ff */
[----:B------:R-:W-:Y:S02]  /*20c0*/  @P1 IADD3.X R27, PT, PT, R25, UR22, RZ, P2, !PT ;  /* 0x00000016191b1c10 */ /* 0x000fe400097fe4ff */
[----:B------:R-:W-:Y:S02]  /*20d0*/  @!P1 CS2R R24, SRZ ;  /* 0x0000000000189805 */ /* 0x000fe4000001ff00 */
[----:B------:R-:W-:Y:S01]  /*20e0*/  @P1 SHF.L.U32 R33, R36, 0x2, RZ ;  /* 0x0000000224211819 */ /* 0x000fe200000006ff */
[----:B------:R-:W-:-:S03]  /*20f0*/  IMAD.MOV.U32 R44, RZ, RZ, 0x3bbb989d ;  /* 0x3bbb989dff2c7424 */ /* 0x000fc600078e00ff */
[----:B------:R-:W-:Y:S01]  /*2100*/  @P1 IADD3 R36, P2, PT, R33, UR21, RZ ;  /* 0x0000001521241c10 */ /* 0x000fe2000ff5e0ff */
[----:B------:R0:W5:Y:S01]  /*2110*/  @P1 LDG.E R24, desc[UR26][R42.64] ;  /* 0x0000001a2a181981 */ /* 0x000162000c1e1900 */
[----:B------:R-:W-:-:S03]  /*2120*/  IMAD.MOV.U32 R41, RZ, RZ, 0x437c0000 ;  /* 0x437c0000ff297424 */ /* 0x000fc600078e00ff */
[----:B------:R-:W5:Y:S01]  /*2130*/  @P1 LDG.E R25, desc[UR26][R26.64] ;  /* 0x0000001a1a191981 */ /* 0x000f62000c1e1900 */
[----:B0-----:R-:W-:Y:S01]  /*2140*/  @P1 IADD3 R42, P0, PT, R33, UR19, RZ ;  /* 0x00000013212a1c10 */ /* 0x001fe2000ff1e0ff */
[----:B-----5:R-:W-:-:S05]  /*2150*/  HADD2.F32 R33, -RZ, R34.H0_H0 ;  /* 0x20000022ff217230 */ /* 0x020fca0000004100 */
[----:B------:R-:W-:-:S04]  /*2160*/  FFMA.SAT R39, R33, -R44, 0.5 ;  /* 0x3f00000021277423 */ /* 0x000fc8000000282c */
[----:B------:R-:W-:-:S04]  /*2170*/  FFMA.RM R39, R39, R41, 12582913 ;  /* 0x4b40000127277423 */ /* 0x000fc80000004029 */
[----:B------:R-:W-:-:S04]  /*2180*/  FADD R44, R39, -12583039 ;  /* 0xcb40007f272c7421 */ /* 0x000fc80000000000 */
[----:B------:R-:W-:-:S04]  /*2190*/  FFMA R44, R33, -1.4426950216293334961, -R44 ;  /* 0xbfb8aa3b212c7823 */ /* 0x000fc8000000082c */
[----:B------:R-:W-:-:S06]  /*21a0*/  FFMA R44, R33, -1.925963033500011079e-08, R44 ;  /* 0xb2a57060212c7823 */ /* 0x000fcc000000002c */
[----:B------:R-:W0:Y:S01]  /*21b0*/  MUFU.EX2 R44, R44 ;  /* 0x0000002c002c7308 */ /* 0x000e220000000800 */
[C---:B------:R-:W-:Y:S02]  /*21c0*/  @P1 IADD3.X R43, PT, PT, R37.reuse, UR20, RZ, P0, !PT ;  /* 0x00000014252b1c10 */ /* 0x040fe400087fe4ff */
[----:B------:R-:W-:Y:S02]  /*21d0*/  @!P1 CS2R R26, SRZ ;  /* 0x00000000001a9805 */ /* 0x000fe4000001ff00 */
[----:B------:R-:W-:Y:S01]  /*21e0*/  @P1 IADD3.X R37, PT, PT, R37, UR22, RZ, P2, !PT ;  /* 0x0000001625251c10 */ /* 0x000fe200097fe4ff */
[----:B------:R-:W-:-:S04]  /*21f0*/  IMAD.SHL.U32 R39, R39, 0x800000, RZ ;  /* 0x0080000027277824 */ /* 0x000fc800078e00ff */
[----:B------:R0:W5:Y:S01]  /*2200*/  @P1 LDG.E R27, desc[UR26][R36.64] ;  /* 0x0000001a241b1981 */ /* 0x000162000c1e1900 */
[----:B------:R-:W-:-:S03]  /*2210*/  FMNMX R32, R45, |R32|, !PT ;  /* 0x400000202d207209 */ /* 0x000fc60007800000 */
[----:B------:R1:W5:Y:S01]  /*2220*/  @P1 LDG.E R26, desc[UR26][R42.64] ;  /* 0x0000001a2a1a1981 */ /* 0x000362000c1e1900 */
[----:B0-----:R-:W-:-:S05]  /*2230*/  FFMA R36, R39, R44, 1 ;  /* 0x3f80000027247423 */ /* 0x001fca000000002c */
[----:B------:R-:W-:-:S04]  /*2240*/  IADD3 R37, PT, PT, R36, 0x1800000, RZ ;  /* 0x0180000024257810 */ /* 0x000fc80007ffe0ff */
[----:B------:R-:W-:-:S04]  /*2250*/  LOP3.LUT R37, R37, 0x7f800000, RZ, 0xc0, !PT ;  /* 0x7f80000025257812 */ /* 0x000fc800078ec0ff */
[----:B------:R-:W-:Y:S02]  /*2260*/  ISETP.GT.U32.AND P0, PT, R37, 0x1ffffff, PT ;  /* 0x01ffffff2500780c */ /* 0x000fe40003f04070 */
[----:B------:R-:W-:Y:S02]  /*2270*/  FMNMX3 R32, |R29|, R32, |R28|, !PT ;  /* 0x000000201d207276 */ /* 0x000fe4000780061c */
[----:B------:R-:W-:Y:S01]  /*2280*/  IADD3 R28, P1, PT, R30, UR14, RZ ;  /* 0x0000000e1e1c7c10 */ /* 0x000fe2000ff3e0ff */
[----:B------:R-:W-:Y:S01]  /*2290*/  BSSY.RECONVERGENT B1, `(.L_x_14193) ;  /* 0x000000e000017945 */ /* 0x000fe20003800200 */
[----:B------:R-:W-:Y:S02]  /*22a0*/  FMNMX R29, |R35|, R32, !PT ;  /* 0x00000020231d7209 */ /* 0x000fe40007800200 */
[----:B------:R-:W-:Y:S01]  /*22b0*/  IADD3.X R31, PT, PT, R31, UR4, RZ, P1, !PT ;  /* 0x000000041f1f7c10 */ /* 0x000fe20008ffe4ff */
[----:B------:R-:W-:Y:S01]  /*22c0*/  HADD2.F32 R32, -RZ, R40.H0_H0 ;  /* 0x20000028ff207230 */ /* 0x000fe20000004100 */
[----:B------:R-:W-:-:S03]  /*22d0*/  PRMT R30, R0, 0x5410, R2 ;  /* 0x00005410001e7816 */ /* 0x000fc60000000002 */
[----:B-1----:R-:W-:Y:S05]  /*22e0*/  @P0 BRA `(.L_x_14194) ;  /* 0x0000000000100947 */ /* 0x002fea0003800000 */
[----:B------:R-:W-:Y:S01]  /*22f0*/  IMAD.MOV.U32 R0, RZ, RZ, R36 ;  /* 0x000000ffff007224 */ /* 0x000fe200078e0024 */
[----:B------:R-:W-:-:S07]  /*2300*/  MOV R2, 0x2320 ;  /* 0x0000232000027802 */ /* 0x000fce0000000f00 */
[----:B-----5:R-:W-:Y:S05]  /*2310*/  CALL.REL.NOINC `($__internal_465_$__cuda_sm20_rcp_rn_f32_slowpath) ;  /* 0x0000002800a47944 */ /* 0x020fea0003c00000 */
[----:B------:R-:W-:Y:S05]  /*2320*/  BRA `(.L_x_14195) ;  /* 0x0000000000107947 */ /* 0x000fea0003800000 */
.L_x_14194:
[----:B------:R-:W0:Y:S02]  /*2330*/  MUFU.RCP R37, R36 ;  /* 0x0000002400257308 */ /* 0x000e240000001000 */
[----:B0-----:R-:W-:-:S04]  /*2340*/  FFMA R0, R36, R37, -1 ;  /* 0xbf80000024007423 */ /* 0x001fc80000000025 */
[----:B------:R-:W-:-:S04]  /*2350*/  FADD.FTZ R0, -R0, -RZ ;  /* 0x800000ff00007221 */ /* 0x000fc80000010100 */
[----:B------:R-:W-:-:S07]  /*2360*/  FFMA R37, R37, R0, R37 ;  /* 0x0000000025257223 */ /* 0x000fce0000000025 */
.L_x_14195:
[----:B------:R-:W-:Y:S05]  /*2370*/  BSYNC.RECONVERGENT B1 ;  /* 0x0000000000017941 */ /* 0x000fea0003800200 */
.L_x_14193:
        /* <DEDUP_REMOVED lines=25> */
.L_x_14197:
[----:B------:R-:W0:Y:S02]  /*2510*/  MUFU.RCP R37, R36 ;  /* 0x0000002400257308 */ /* 0x000e240000001000 */
[----:B0-----:R-:W-:-:S04]  /*2520*/  FFMA R0, R36, R37, -1 ;  /* 0xbf80000024007423 */ /* 0x001fc80000000025 */
[----:B------:R-:W-:-:S04]  /*2530*/  FADD.FTZ R0, -R0, -RZ ;  /* 0x800000ff00007221 */ /* 0x000fc80000010100 */
[----:B------:R-:W-:-:S07]  /*2540*/  FFMA R37, R37, R0, R37 ;  /* 0x0000000025257223 */ /* 0x000fce0000000025 */
.L_x_14198:
[----:B------:R-:W-:Y:S05]  /*2550*/  BSYNC.RECONVERGENT B1 ;  /* 0x0000000000017941 */ /* 0x000fea0003800200 */
.L_x_14196:
        /* <DEDUP_REMOVED lines=23> */
[----:B-----5:R-:W-:Y:S05]  /*26d0*/  CALL.REL.NOINC `($__internal_465_$__cuda_sm20_rcp_rn_f32_slowpath) ;  /* 0x0000002400b47944 */ /* 0x020fea0003c00000 */
[----:B------:R-:W-:Y:S05]  /*26e0*/  BRA `(.L_x_14201) ;  /* 0x0000000000107947 */ /* 0x000fea0003800000 */
.L_x_14200:
[----:B------:R-:W0:Y:S02]  /*26f0*/  MUFU.RCP R37, R36 ;  /* 0x0000002400257308 */ /* 0x000e240000001000 */
[----:B0-----:R-:W-:-:S04]  /*2700*/  FFMA R0, R36, R37, -1 ;  /* 0xbf80000024007423 */ /* 0x001fc80000000025 */
[----:B------:R-:W-:-:S04]  /*2710*/  FADD.FTZ R0, -R0, -RZ ;  /* 0x800000ff00007221 */ /* 0x000fc80000010100 */
[----:B------:R-:W-:-:S07]  /*2720*/  FFMA R37, R37, R0, R37 ;  /* 0x0000000025257223 */ /* 0x000fce0000000025 */
.L_x_14201:
[----:B------:R-:W-:Y:S05]  /*2730*/  BSYNC.RECONVERGENT B1 ;  /* 0x0000000000017941 */ /* 0x000fea0003800200 */
.L_x_14199:
        /* <DEDUP_REMOVED lines=25> */
.L_x_14203:
[----:B------:R-:W0:Y:S02]  /*28d0*/  MUFU.RCP R37, R36 ;  /* 0x0000002400257308 */ /* 0x000e240000001000 */
[----:B0-----:R-:W-:-:S04]  /*28e0*/  FFMA R0, R36, R37, -1 ;  /* 0xbf80000024007423 */ /* 0x001fc80000000025 */
[----:B------:R-:W-:-:S04]  /*28f0*/  FADD.FTZ R0, -R0, -RZ ;  /* 0x800000ff00007221 */ /* 0x000fc80000010100 */
[----:B------:R-:W-:-:S07]  /*2900*/  FFMA R37, R37, R0, R37 ;  /* 0x0000000025257223 */ /* 0x000fce0000000025 */
.L_x_14204:
[----:B------:R-:W-:Y:S05]  /*2910*/  BSYNC.RECONVERGENT B1 ;  /* 0x0000000000017941 */ /* 0x000fea0003800200 */
.L_x_14202:
[----:B------:R-:W-:Y:S01]  /*2920*/  HADD2.F32 R34, -RZ, R25.H0_H0 ;  /* 0x20000019ff227230 */ /* 0x000fe20000004100 */
[----:B------:R-:W-:Y:S01]  /*2930*/  ISETP.GE.U32.AND P0, PT, R10, UR28, PT ;  /* 0x0000001c0a007c0c */ /* 0x000fe2000bf06070 */
[----:B------:R-:W-:Y:S02]  /*2940*/  IMAD.MOV.U32 R35, RZ, RZ, 0x3bbb989d ;  /* 0x3bbb989dff237424 */ /* 0x000fe400078e00ff */
[----:B------:R-:W-:Y:S01]  /*2950*/  FADD R2, -R37, 1 ;  /* 0x3f80000025027421 */ /* 0x000fe20000000100 */
[----:B------:R-:W-:Y:S01]  /*2960*/  IMAD.MOV.U32 R39, RZ, RZ, 0x437c0000 ;  /* 0x437c0000ff277424 */ /* 0x000fe200078e00ff */
[----:B------:R-:W-:Y:S01]  /*2970*/  ISETP.GE.U32.OR P0, PT, R12, UR25, P0 ;  /* 0x000000190c007c0c */ /* 0x000fe20008706470 */
[----:B------:R-:W-:Y:S01]  /*2980*/  FFMA.SAT R0, R34, -R35, 0.5 ;  /* 0x3f00000022007423 */ /* 0x000fe20000002823 */
[----:B------:R-:W-:Y:S01]  /*2990*/  FMUL R2, R2, R37 ;  /* 0x0000002502027220 */ /* 0x000fe20000400000 */
[----:B------:R-:W-:Y:S01]  /*29a0*/  FMUL R12, R32, UR15 ;  /* 0x0000000f200c7c20 */ /* 0x000fe20008400000 */
[----:B------:R-:W-:Y:S01]  /*29b0*/  FMUL R41, R33, UR15 ;  /* 0x0000000f21297c20 */ /* 0x000fe20008400000 */
[----:B------:R-:W-:Y:S01]  /*29c0*/  FFMA.RM R0, R0, R39, 12582913 ;  /* 0x4b40000100007423 */ /* 0x000fe20000004027 */
[----:B------:R-:W-:Y:S01]  /*29d0*/  FFMA R37, R38, R2, R37 ;  /* 0x0000000226257223 */ /* 0x000fe20000000025 */
[----:B------:R-:W-:Y:S01]  /*29e0*/  FMUL R39, R40, UR15 ;  /* 0x0000000f28277c20 */ /* 0x000fe20008400000 */
[----:B------:R-:W-:Y:S01]  /*29f0*/  F2FP.BF16.F32.PACK_AB R12, RZ, R12 ;  /* 0x0000000cff0c723e */ /* 0x000fe200000010ff */
[----:B------:R-:W-:Y:S01]  /*2a00*/  FADD R35, R0, -12583039 ;  /* 0xcb40007f00237421 */ /* 0x000fe20000000000 */
[----:B------:R-:W-:Y:S01]  /*2a10*/  FMUL R2, R16, R37 ;  /* 0x0000002510027220 */ /* 0x000fe20000400000 */
[----:B------:R-:W-:Y:S01]  /*2a20*/  IMAD.SHL.U32 R42, R0, 0x800000, RZ ;  /* 0x00800000002a7824 */ /* 0x000fe200078e00ff */
[----:B------:R-:W0:Y:S01]  /*2a30*/  LDCU UR4, c[0x0][0x3cc] ;  /* 0x00007980ff0477ac */ /* 0x000e220008000800 */
[----:B------:R-:W-:Y:S01]  /*2a40*/  FFMA R35, R34, -1.4426950216293334961, -R35 ;  /* 0xbfb8aa3b22237823 */ /* 0x000fe20000000823 */
[C---:B------:R-:W-:Y:S01]  /*2a50*/  @!P0 LEA R36, P1, R28.reuse, UR8, 0x2 ;  /* 0x000000081c248c11 */ /* 0x040fe2000f8210ff */
[----:B------:R-:W-:Y:S01]  /*2a60*/  BSSY.RECONVERGENT B1, `(.L_x_14205) ;  /* 0x0000024000017945 */ /* 0x000fe20003800200 */
[----:B------:R-:W-:Y:S01]  /*2a70*/  @!P0 IADD3 R16, P2, PT, R28, UR31, RZ ;  /* 0x0000001f1c108c10 */ /* 0x000fe2000ff5e0ff */
[----:B------:R-:W-:Y:S01]  /*2a80*/  FFMA R35, R34, -1.925963033500011079e-08, R35 ;  /* 0xb2a5706022237823 */ /* 0x000fe20000000023 */
[----:B------:R-:W-:Y:S01]  /*2a90*/  @!P0 LEA.HI.X R37, R28, UR9, R31, 0x2, P1 ;  /* 0x000000091c258c11 */ /* 0x000fe200088f141f */
[----:B------:R-:W-:Y:S01]  /*2aa0*/  FMUL R28, R2, UR15 ;  /* 0x0000000f021c7c20 */ /* 0x000fe20008400000 */
[----:B------:R-:W-:-:S02]  /*2ab0*/  @!P0 IADD3.X R43, PT, PT, R31, UR32, RZ, P2, !PT ;  /* 0x000000201f2b8c10 */ /* 0x000fc400097fe4ff */
[C---:B------:R-:W-:Y:S01]  /*2ac0*/  @!P0 LEA R38, P1, R16.reuse, UR8, 0x2 ;  /* 0x0000000810268c11 */ /* 0x040fe2000f8210ff */
[----:B------:R-:W1:Y:S01]  /*2ad0*/  MUFU.EX2 R35, R35 ;  /* 0x0000002300237308 */ /* 0x000e620000000800 */
[----:B------:R-:W-:Y:S02]  /*2ae0*/  F2FP.BF16.F32.PACK_AB R31, RZ, R39 ;  /* 0x00000027ff1f723e */ /* 0x000fe400000010ff */
[----:B------:R-:W-:Y:S02]  /*2af0*/  @!P0 LEA.HI.X R39, R16, UR9, R43, 0x2, P1 ;  /* 0x0000000910278c11 */ /* 0x000fe400088f142b */
[----:B------:R-:W-:Y:S02]  /*2b00*/  F2FP.BF16.F32.PACK_AB R16, RZ, R41 ;  /* 0x00000029ff10723e */ /* 0x000fe400000010ff */
[----:B------:R-:W-:Y:S02]  /*2b10*/  F2FP.BF16.F32.PACK_AB R0, RZ, R28 ;  /* 0x0000001cff00723e */ /* 0x000fe400000010ff */
[----:B------:R-:W-:-:S02]  /*2b20*/  @!P0 PRMT R12, R12, 0x5410, R31 ;  /* 0x000054100c0c8816 */ /* 0x000fc4000000001f */
[----:B------:R-:W-:Y:S02]  /*2b30*/  @!P0 PRMT R16, R16, 0x5410, R0 ;  /* 0x0000541010108816 */ /* 0x000fe40000000000 */
[----:B------:R-:W-:Y:S01]  /*2b40*/  FMNMX R29, R29, |R32|, !PT ;  /* 0x400000201d1d7209 */ /* 0x000fe20007800000 */
[----:B------:R2:W-:Y:S01]  /*2b50*/  @!P0 STG.E desc[UR26][R36.64], R12 ;  /* 0x0000000c24008986 */ /* 0x0005e2000c10191a */
[----:B------:R-:W-:Y:S01]  /*2b60*/  IADD3 R22, P1, PT, R22, UR14, RZ ;  /* 0x0000000e16167c10 */ /* 0x000fe2000ff3e0ff */
[----:B-1----:R-:W-:Y:S02]  /*2b70*/  FFMA R35, R42, R35, 1 ;  /* 0x3f8000002a237423 */ /* 0x002fe40000000023 */
[----:B------:R2:W-:Y:S01]  /*2b80*/  @!P0 STG.E desc[UR26][R38.64], R16 ;  /* 0x0000001026008986 */ /* 0x0005e2000c10191a */
[----:B------:R-:W-:Y:S02]  /*2b90*/  FMNMX3 R29, |R40|, R29, |R33|, !PT ;  /* 0x0000001d281d7276 */ /* 0x000fe40007800621 */
[----:B0-----:R-:W-:-:S02]  /*2ba0*/  IADD3.X R23, PT, PT, R23, UR4, RZ, P1, !PT ;  /* 0x0000000417177c10 */ /* 0x001fc40008ffe4ff */
[----:B------:R-:W-:Y:S02]  /*2bb0*/  IADD3 R28, PT, PT, R35, 0x1800000, RZ ;  /* 0x01800000231c7810 */ /* 0x000fe40007ffe0ff */
[----:B------:R-:W-:Y:S02]  /*2bc0*/  FMNMX R29, |R2|, R29, !PT ;  /* 0x0000001d021d7209 */ /* 0x000fe40007800200 */
[----:B------:R-:W-:Y:S02]  /*2bd0*/  LOP3.LUT R28, R28, 0x7f800000, RZ, 0xc0, !PT ;  /* 0x7f8000001c1c7812 */ /* 0x000fe400078ec0ff */
[----:B------:R-:W-:Y:S02]  /*2be0*/  PRMT R31, R31, 0x5410, R0 ;  /* 0x000054101f1f7816 */ /* 0x000fe40000000000 */
[----:B------:R-:W-:Y:S01]  /*2bf0*/  ISETP.GT.U32.AND P0, PT, R28, 0x1ffffff, PT ;  /* 0x01ffffff1c00780c */ /* 0x000fe20003f04070 */
[----:B------:R-:W-:-:S12]  /*2c00*/  HADD2.F32 R28, -RZ, R24.H0_H0 ;  /* 0x20000018ff1c7230 */ /* 0x000fd80000004100 */
[----:B--2---:R-:W-:Y:S05]  /*2c10*/  @P0 BRA `(.L_x_14206) ;  /* 0x0000000000100947 */ /* 0x004fea0003800000 */
[----:B------:R-:W-:Y:S01]  /*2c20*/  IMAD.MOV.U32 R0, RZ, RZ, R35 ;  /* 0x000000ffff007224 */ /* 0x000fe200078e0023 */
[----:B------:R-:W-:-:S07]  /*2c30*/  MOV R2, 0x2c50 ;  /* 0x00002c5000027802 */ /* 0x000fce0000000f00 */
[----:B-----5:R-:W-:Y:S05]  /*2c40*/  CALL.REL.NOINC `($__internal_465_$__cuda_sm20_rcp_rn_f32_slowpath) ;  /* 0x0000002000587944 */ /* 0x020fea0003c00000 */
[----:B------:R-:W-:Y:S05]  /*2c50*/  BRA `(.L_x_14207) ;  /* 0x0000000000107947 */ /* 0x000fea0003800000 */
.L_x_14206:
[----:B------:R-:W0:Y:S02]  /*2c60*/  MUFU.RCP R0, R35 ;  /* 0x0000002300007308 */ /* 0x000e240000001000 */
[----:B0-----:R-:W-:-:S04]  /*2c70*/  FFMA R2, R35, R0, -1 ;  /* 0xbf80000023027423 */ /* 0x001fc80000000000 */
[----:B------:R-:W-:-:S04]  /*2c80*/  FADD.FTZ R37, -R2, -RZ ;  /* 0x800000ff02257221 */ /* 0x000fc80000010100 */
[----:B------:R-:W-:-:S07]  /*2c90*/  FFMA R37, R0, R37, R0 ;  /* 0x0000002500257223 */ /* 0x000fce0000000000 */
.L_x_14207:
[----:B------:R-:W-:Y:S05]  /*2ca0*/  BSYNC.RECONVERGENT B1 ;  /* 0x0000000000017941 */ /* 0x000fea0003800200 */
.L_x_14205:
        /* <DEDUP_REMOVED lines=25> */
.L_x_14209:
[----:B------:R-:W0:Y:S02]  /*2e40*/  MUFU.RCP R37, R36 ;  /* 0x0000002400257308 */ /* 0x000e240000001000 */
[----:B0-----:R-:W-:-:S04]  /*2e50*/  FFMA R0, R36, R37, -1 ;  /* 0xbf80000024007423 */ /* 0x001fc80000000025 */
[----:B------:R-:W-:-:S04]  /*2e60*/  FADD.FTZ R0, -R0, -RZ ;  /* 0x800000ff00007221 */ /* 0x000fc80000010100 */
[----:B------:R-:W-:-:S07]  /*2e70*/  FFMA R37, R37, R0, R37 ;  /* 0x0000000025257223 */ /* 0x000fce0000000025 */
.L_x_14210:
[----:B------:R-:W-:Y:S05]  /*2e80*/  BSYNC.RECONVERGENT B1 ;  /* 0x0000000000017941 */ /* 0x000fea0003800200 */
.L_x_14208:
        /* <DEDUP_REMOVED lines=23> */
[----:B------:R-:W-:Y:S05]  /*3000*/  CALL.REL.NOINC `($__internal_465_$__cuda_sm20_rcp_rn_f32_slowpath) ;  /* 0x0000001c00687944 */ /* 0x000fea0003c00000 */
[----:B------:R-:W-:Y:S05]  /*3010*/  BRA `(.L_x_14213) ;  /* 0x0000000000107947 */ /* 0x000fea0003800000 */
.L_x_14212:
[----:B------:R-:W0:Y:S02]  /*3020*/  MUFU.RCP R37, R34 ;  /* 0x0000002200257308 */ /* 0x000e240000001000 */
[----:B0-----:R-:W-:-:S04]  /*3030*/  FFMA R0, R34, R37, -1 ;  /* 0xbf80000022007423 */ /* 0x001fc80000000025 */
[----:B------:R-:W-:-:S04]  /*3040*/  FADD.FTZ R0, -R0, -RZ ;  /* 0x800000ff00007221 */ /* 0x000fc80000010100 */
[----:B------:R-:W-:-:S07]  /*3050*/  FFMA R37, R37, R0, R37 ;  /* 0x0000000025257223 */ /* 0x000fce0000000025 */
.L_x_14213:
[----:B------:R-:W-:Y:S05]  /*3060*/  BSYNC.RECONVERGENT B1 ;  /* 0x0000000000017941 */ /* 0x000fea0003800200 */
.L_x_14211:
        /* <DEDUP_REMOVED lines=25> */
.L_x_14215:
[----:B------:R-:W0:Y:S02]  /*3200*/  MUFU.RCP R37, R34 ;  /* 0x0000002200257308 */ /* 0x000e240000001000 */
[----:B0-----:R-:W-:-:S04]  /*3210*/  FFMA R0, R34, R37, -1 ;  /* 0xbf80000022007423 */ /* 0x001fc80000000025 */
[----:B------:R-:W-:-:S04]  /*3220*/  FADD.FTZ R0, -R0, -RZ ;  /* 0x800000ff00007221 */ /* 0x000fc80000010100 */
[----:B------:R-:W-:-:S07]  /*3230*/  FFMA R37, R37, R0, R37 ;  /* 0x0000000025257223 */ /* 0x000fce0000000025 */
.L_x_14216:
[----:B------:R-:W-:Y:S05]  /*3240*/  BSYNC.RECONVERGENT B1 ;  /* 0x0000000000017941 */ /* 0x000fea0003800200 */
.L_x_14214:
[----:B------:R-:W0:Y:S01]  /*3250*/  S2R R35, SR_CgaCtaId ;  /* 0x0000000000237919 */ /* 0x000e220000008800 */
[----:B------:R-:W-:Y:S01]  /*3260*/  FADD R0, -R37, 1 ;  /* 0x3f80000025007421 */ /* 0x000fe20000000100 */
[----:B------:R-:W-:Y:S01]  /*3270*/  ISETP.GE.U32.AND P0, PT, R18, UR28, PT ;  /* 0x0000001c12007c0c */ /* 0x000fe2000bf06070 */
[----:B------:R-:W-:Y:S01]  /*3280*/  IMAD.IADD R18, R3, 0x1, -R18 ;  /* 0x0000000103127824 */ /* 0x000fe200078e0a12 */
[----:B------:R-:W-:Y:S01]  /*3290*/  MOV R2, 0x400 ;  /* 0x0000040000027802 */ /* 0x000fe20000000f00 */
[----:B------:R-:W-:Y:S01]  /*32a0*/  FMUL R0, R0, R37 ;  /* 0x0000002500007220 */ /* 0x000fe20000400000 */
[----:B------:R-:W-:Y:S01]  /*32b0*/  ISETP.GE.U32.OR P0, PT, R19, UR25, P0 ;  /* 0x0000001913007c0c */ /* 0x000fe20008706470 */
[----:B------:R-:W-:Y:S01]  /*32c0*/  IMAD.IADD R10, R3, 0x1, -R10 ;  /* 0x00000001030a7824 */ /* 0x000fe200078e0a0a */
[----:B------:R-:W-:Y:S01]  /*32d0*/  PRMT R14, R14, 0x5410, R15 ;  /* 0x000054100e0e7816 */ /* 0x000fe2000000000f */
[----:B------:R-:W-:Y:S01]  /*32e0*/  FFMA R33, R27, R0, R37 ;  /* 0x000000001b217223 */ /* 0x000fe20000000025 */
[----:B------:R-:W-:-:S02]  /*32f0*/  VIADD R0, R2, 0x20 ;  /* 0x0000002002007836 */ /* 0x000fc40000000000 */
[----:B------:R-:W-:Y:S01]  /*3300*/  FMUL R37, R32, UR15 ;  /* 0x0000000f20257c20 */ /* 0x000fe20008400000 */
[----:B------:R-:W-:Y:S02]  /*3310*/  IMAD.SHL.U32 R18, R18, 0x4, RZ ;  /* 0x0000000412127824 */ /* 0x000fe400078e00ff */
[----:B------:R-:W-:Y:S01]  /*3320*/  FMUL R33, R26, R33 ;  /* 0x000000211a217220 */ /* 0x000fe20000400000 */
[----:B------:R-:W-:Y:S01]  /*3330*/  FMUL R19, R24, UR15 ;  /* 0x0000000f18137c20 */ /* 0x000fe20008400000 */
[----:B------:R-:W-:Y:S01]  /*3340*/  IMAD.SHL.U32 R15, R10, 0x4, RZ ;  /* 0x000000040a0f7824 */ /* 0x000fe200078e00ff */
[----:B------:R-:W-:Y:S01]  /*3350*/  LOP3.LUT R36, RZ, R6, RZ, 0x33, !PT ;  /* 0x00000006ff247212 */ /* 0x000fe200078e33ff */
[----:B------:R-:W-:Y:S01]  /*3360*/  FMUL R10, R33, UR15 ;  /* 0x0000000f210a7c20 */ /* 0x000fe20008400000 */
[----:B------:R-:W-:Y:S01]  /*3370*/  F2FP.BF16.F32.PACK_AB R37, RZ, R37 ;  /* 0x00000025ff25723e */ /* 0x000fe200000010ff */
[----:B------:R-:W1:Y:S01]  /*3380*/  LDCU UR4, c[0x0][0x3d0] ;  /* 0x00007a00ff0477ac */ /* 0x000e620008000800 */
[C---:B------:R-:W-:Y:S01]  /*3390*/  @!P0 LEA R34, P1, R22.reuse, UR8, 0x2 ;  /* 0x0000000816228c11 */ /* 0x040fe2000f8210ff */
[----:B------:R-:W-:Y:S01]  /*33a0*/  BSSY.RECONVERGENT B0, `(.L_x_14217) ;  /* 0x0000091000007945 */ /* 0x000fe20003800200 */
[----:B------:R-:W-:Y:S01]  /*33b0*/  @!P0 IADD3 R27, P2, PT, R22, UR31, RZ ;  /* 0x0000001f161b8c10 */ /* 0x000fe2000ff5e0ff */
[----:B------:R-:W2:Y:S01]  /*33c0*/  LDCU UR5, c[0x0][0x3d4] ;  /* 0x00007a80ff0577ac */ /* 0x000ea20008000800 */
[----:B------:R-:W-:-:S02]  /*33d0*/  F2FP.BF16.F32.PACK_AB R19, RZ, R19 ;  /* 0x00000013ff13723e */ /* 0x000fc400000010ff */
[----:B------:R-:W-:Y:S02]  /*33e0*/  @!P0 IADD3.X R38, PT, PT, R23, UR32, RZ, P2, !PT ;  /* 0x0000002017268c10 */ /* 0x000fe400097fe4ff */
[----:B------:R-:W-:Y:S02]  /*33f0*/  @!P0 LEA R26, P2, R27, UR8, 0x2 ;  /* 0x000000081b1a8c11 */ /* 0x000fe4000f8410ff */
[----:B------:R-:W-:Y:S02]  /*3400*/  IADD3 R28, PT, PT, R36, R3, RZ ;  /* 0x00000003241c7210 */ /* 0x000fe40007ffe0ff */
[----:B0-----:R-:W-:Y:S02]  /*3410*/  LEA R0, R35, R0, 0x18 ;  /* 0x0000000023007211 */ /* 0x001fe400078ec0ff */
[----:B------:R-:W-:Y:S01]  /*3420*/  @!P0 LEA.HI.X R35, R22, UR9, R23, 0x2, P1 ;  /* 0x0000000916238c11 */ /* 0x000fe200088f1417 */
[----:B------:R-:W-:Y:S01]  /*3430*/  IMAD.SHL.U32 R28, R28, 0x4, RZ ;  /* 0x000000041c1c7824 */ /* 0x000fe200078e00ff */
[----:B------:R-:W-:Y:S01]  /*3440*/  @!P0 PRMT R37, R37, 0x5410, R19 ;  /* 0x0000541025258816 */ /* 0x000fe20000000013 */
[----:B------:R-:W-:Y:S01]  /*3450*/  IMAD.IADD R2, R13, 0x1, R0 ;  /* 0x000000010d027824 */ /* 0x000fe200078e0200 */
[----:B------:R-:W-:Y:S01]  /*3460*/  @!P0 LEA.HI.X R27, R27, UR9, R38, 0x2, P2 ;  /* 0x000000091b1b8c11 */ /* 0x000fe200090f1426 */
[----:B-1----:R-:W-:Y:S01]  /*3470*/  ULOP3.LUT UR4, UR4, 0xfffffffe, URZ, 0xc0, !UPT ;  /* 0xfffffffe04047892 */ /* 0x002fe2000f8ec0ff */
[----:B------:R-:W-:Y:S01]  /*3480*/  LOP3.LUT R23, R28, 0x7c, RZ, 0xc0, !PT ;  /* 0x0000007c1c177812 */ /* 0x000fe200078ec0ff */
[----:B------:R-:W-:Y:S01]  /*3490*/  @!P0 STG.E desc[UR26][R34.64], R37 ;  /* 0x0000002522008986 */ /* 0x000fe2000c10191a */
[----:B------:R-:W-:Y:S01]  /*34a0*/  LEA R22, R9, R2, 0x2 ;  /* 0x0000000209167211 */ /* 0x000fe200078e10ff */
[----:B------:R-:W-:Y:S01]  /*34b0*/  FMUL R9, R25, UR15 ;  /* 0x0000000f19097c20 */ /* 0x000fe20008400000 */
[----:B------:R-:W-:-:S02]  /*34c0*/  LOP3.LUT R15, R15, 0x7c, RZ, 0xc0, !PT ;  /* 0x0000007c0f0f7812 */ /* 0x000fc400078ec0ff */
[----:B------:R-:W-:Y:S01]  /*34d0*/  PRMT R20, R20, 0x5410, R21 ;  /* 0x0000541014147816 */ /* 0x000fe20000000015 */
[----:B------:R0:W-:Y:S01]  /*34e0*/  STS [R22], R14 ;  /* 0x0000000e16007388 */ /* 0x0001e20000000800 */
[C---:B------:R-:W-:Y:S02]  /*34f0*/  IADD3 R23, PT, PT, R2.reuse, R23, RZ ;  /* 0x0000001702177210 */ /* 0x040fe40007ffe0ff */
[----:B------:R-:W-:-:S03]  /*3500*/  IADD3 R28, PT, PT, R2, R15, RZ ;  /* 0x0000000f021c7210 */ /* 0x000fc60007ffe0ff */
[----:B------:R-:W-:Y:S01]  /*3510*/  STS [R23], R20 ;  /* 0x0000001417007388 */ /* 0x000fe20000000800 */
[----:B0-----:R-:W-:Y:S02]  /*3520*/  F2FP.BF16.F32.PACK_AB R14, RZ, R9 ;  /* 0x00000009ff0e723e */ /* 0x001fe400000010ff */
[----:B------:R-:W-:Y:S02]  /*3530*/  LOP3.LUT R9, R18, 0x7c, RZ, 0xc0, !PT ;  /* 0x0000007c12097812 */ /* 0x000fe400078ec0ff */
[----:B------:R-:W-:Y:S02]  /*3540*/  F2FP.BF16.F32.PACK_AB R18, RZ, R10 ;  /* 0x0000000aff12723e */ /* 0x000fe400000010ff */
[----:B------:R-:W-:Y:S01]  /*3550*/  PRMT R37, R37, 0x5410, R14 ;  /* 0x0000541025257816 */ /* 0x000fe2000000000e */
[----:B------:R-:W-:Y:S01]  /*3560*/  IMAD.IADD R10, R2, 0x1, R9 ;  /* 0x00000001020a7824 */ /* 0x000fe200078e0209 */
[----:B------:R-:W-:-:S05]  /*3570*/  @!P0 PRMT R9, R14, 0x5410, R18 ;  /* 0x000054100e098816 */ /* 0x000fca0000000012 */
[----:B------:R0:W-:Y:S01]  /*3580*/  @!P0 STG.E desc[UR26][R26.64], R9 ;  /* 0x000000091a008986 */ /* 0x0001e2000c10191a */
[----:B------:R-:W-:Y:S02]  /*3590*/  ISETP.LT.U32.AND P0, PT, R6, UR25, PT ;  /* 0x0000001906007c0c */ /* 0x000fe4000bf01070 */
[----:B0-----:R-:W-:Y:S02]  /*35a0*/  PRMT R9, R12, 0x5410, R16 ;  /* 0x000054100c097816 */ /* 0x001fe40000000010 */
[----:B------:R-:W-:Y:S02]  /*35b0*/  FMNMX R12, R29, |R32|, !PT ;  /* 0x400000201d0c7209 */ /* 0x000fe40007800000 */
[----:B------:R-:W-:Y:S01]  /*35c0*/  IADD3 R16, PT, PT, -R6, UR25, RZ ;  /* 0x0000001906107c10 */ /* 0x000fe2000fffe1ff */
[----:B------:R0:W-:Y:S01]  /*35d0*/  STS [R28], R9 ;  /* 0x000000091c007388 */ /* 0x0001e20000000800 */
[----:B------:R-:W-:Y:S01]  /*35e0*/  FMNMX3 R12, |R24|, R12, |R25|, !PT ;  /* 0x0000000c180c7276 */ /* 0x000fe20007800619 */
[----:B------:R-:W-:Y:S01]  /*35f0*/  VIADD R24, R36, UR25 ;  /* 0x0000001924187c36 */ /* 0x000fe20008000000 */
[----:B------:R-:W-:Y:S01]  /*3600*/  PRMT R25, R19, 0x5410, R18 ;  /* 0x0000541013197816 */ /* 0x000fe20000000012 */
[----:B------:R0:W-:Y:S01]  /*3610*/  STS [R10], R37 ;  /* 0x000000250a007388 */ /* 0x0001e20000000800 */
[----:B------:R-:W-:Y:S01]  /*3620*/  FMNMX R12, |R33|, R12, !PT ;  /* 0x0000000c210c7209 */ /* 0x000fe20007800200 */
[----:B------:R-:W-:Y:S06]  /*3630*/  BAR.SYNC.DEFER_BLOCKING 0x0 ;  /* 0x0000000000007b1d */ /* 0x000fec0000010000 */
[----:B--2---:R-:W-:Y:S05]  /*3640*/  @!P0 BRA `(.L_x_14218) ;  /* 0x0000000400988947 */ /* 0x004fea0003800000 */
[----:B------:R-:W-:Y:S01]  /*3650*/  ISETP.GE.U32.AND P1, PT, R24, 0x3, PT ;  /* 0x000000031800780c */ /* 0x000fe20003f26070 */
[C---:B------:R-:W-:Y:S01]  /*3660*/  IMAD R15, R8.reuse, UR30, RZ ;  /* 0x0000001e080f7c24 */ /* 0x040fe2000f8e02ff */
[----:B------:R-:W-:Y:S01]  /*3670*/  MOV R27, UR25 ;  /* 0x00000019001b7c02 */ /* 0x000fe20008000f00 */
[----:B0-----:R-:W-:Y:S01]  /*3680*/  IMAD.WIDE.U32 R8, R8, UR29, RZ ;  /* 0x0000001d08087c25 */ /* 0x001fe2000f8e00ff */
        /* <DEDUP_REMOVED lines=13> */
.L_x_14221:
        /* <DEDUP_REMOVED lines=32> */
[C---:B------:R-:W-:Y:S02]  /*3960*/  @!P2 LEA R18, P5, R19.reuse, UR10, 0x2 ;  /* 0x0000000a1312ac11 */ /* 0x040fe4000f8a10ff */
[----:B------:R-:W-:Y:S02]  /*3970*/  IADD3.X R38, PT, PT, R34, UR5, RZ, P6, !PT ;  /* 0x0000000522267c10 */ /* 0x000fe4000b7fe4ff */
[----:B------:R-:W-:Y:S02]  /*3980*/  @!P2 LEA.HI.X R19, R19, UR11, R20, 0x2, P5 ;  /* 0x0000000b1313ac11 */ /* 0x000fe4000a8f1414 */
[C---:B------:R-:W-:Y:S01]  /*3990*/  @!P1 IADD3 R21, P5, PT, R33.reuse, R36, RZ ;  /* 0x0000002421159210 */ /* 0x040fe20007fbe0ff */
[----:B------:R-:W-:Y:S01]  /*39a0*/  VIADD R33, R33, 0x1f ;  /* 0x0000001f21217836 */ /* 0x000fe20000000000 */
[----:B0-----:R0:W-:Y:S02]  /*39b0*/  @!P4 STG.E desc[UR26][R8.64], R35 ;  /* 0x000000230800c986 */ /* 0x0011e4000c10191a */
        /* <DEDUP_REMOVED lines=10> */
.L_x_14220:
[----:B------:R-:W-:Y:S05]  /*3a60*/  BSYNC.RECONVERGENT B1 ;  /* 0x0000000000017941 */ /* 0x000fea0003800200 */
.L_x_14219:
        /* <DEDUP_REMOVED lines=36> */
.L_x_14218:
[----:B------:R-:W-:Y:S05]  /*3cb0*/  BSYNC.RECONVERGENT B0 ;  /* 0x0000000000007941 */ /* 0x000fea0003800200 */
.L_x_14217:
[----:B------:R-:W-:Y:S01]  /*3cc0*/  BAR.SYNC.DEFER_BLOCKING 0x0 ;  /* 0x0000000000007b1d */ /* 0x000fe20000010000 */
[C---:B------:R-:W-:Y:S01]  /*3cd0*/  ISETP.LT.U32.AND P0, PT, R6.reuse, UR25, PT ;  /* 0x0000001906007c0c */ /* 0x040fe2000bf01070 */
[----:B------:R-:W-:-:S04]  /*3ce0*/  IMAD.IADD R11, R6, 0x1, R11 ;  /* 0x00000001060b7824 */ /* 0x000fc800078e020b */
[----:B------:R-:W2:Y:S01]  /*3cf0*/  LDCU UR5, c[0x0][0x3d4] ;  /* 0x00007a80ff0577ac */ /* 0x000ea20008000800 */
[----:B------:R-:W-:Y:S01]  /*3d00*/  BSSY.RECONVERGENT B0, `(.L_x_14222) ;  /* 0x000006b000007945 */ /* 0x000fe20003800200 */
[C---:B0-----:R-:W-:Y:S02]  /*3d10*/  IMAD R19, R11.reuse, UR30, RZ ;  /* 0x0000001e0b137c24 */ /* 0x041fe4000f8e02ff */
[----:B-1----:R-:W-:Y:S01]  /*3d20*/  IMAD.WIDE.U32 R14, R11, UR29, RZ ;  /* 0x0000001d0b0e7c25 */ /* 0x002fe2000f8e00ff */
        /* <DEDUP_REMOVED lines=9> */
[----:B0-----:R-:W-:Y:S01]  /*3dc0*/  IADD3 R22, PT, PT, R15, R19, RZ ;  /* 0x000000130f167210 */ /* 0x001fe20007ffe0ff */
        /* <DEDUP_REMOVED lines=9> */
.L_x_14226:
        /* <DEDUP_REMOVED lines=11> */
[----:B------:R-:W-:Y:S02]  /*3f10*/  @!P4 IADD3 R7, P6, PT, R13, R18, RZ ;  /* 0x000000120d07c210 */ /* 0x000fe40007fde0ff */
[----:B------:R-:W-:Y:S01]  /*3f20*/  ISETP.GE.U32.AND P1, PT, R29, UR28, PT ;  /* 0x0000001c1d007c0c */ /* 0x000fe2000bf26070 */
[----:B------:R-:W0:Y:S01]  /*3f30*/  @!P4 LDS R13, [R8+-0x8] ;  /* 0xfffff800080dc984 */ /* 0x000e220000000800 */
[----:B------:R-:W-:Y:S02]  /*3f40*/  @!P4 IADD3.X R14, PT, PT, RZ, R22, RZ, P6, !PT ;  /* 0x00000016ff0ec210 */ /* 0x000fe400037fe4ff */
[----:B------:R-:W-:Y:S01]  /*3f50*/  IADD3 R18, P5, PT, R18, UR4, RZ ;  /* 0x0000000412127c10 */ /* 0x000fe2000ffbe0ff */
[----:B------:R-:W1:Y:S01]  /*3f60*/  @!P3 LDS R23, [R8+-0x4] ;  /* 0xfffffc000817b984 */ /* 0x000e620000000800 */
[C---:B------:R-:W-:Y:S02]  /*3f70*/  @!P4 LEA R10, P6, R7.reuse, UR10, 0x2 ;  /* 0x0000000a070acc11 */ /* 0x040fe4000f8c10ff */
[----:B------:R-:W-:Y:S01]  /*3f80*/  IADD3.X R22, PT, PT, R22, UR5, RZ, P5, !PT ;  /* 0x0000000516167c10 */ /* 0x000fe2000affe4ff */
[----:B------:R-:W2:Y:S01]  /*3f90*/  @!P2 LDS R25, [R8] ;  /* 0x000000000819a984 */ /* 0x000ea20000000800 */
[----:B------:R-:W-:-:S02]  /*3fa0*/  @!P4 LEA.HI.X R11, R7, UR11, R14, 0x2, P6 ;  /* 0x0000000b070bcc11 */ /* 0x000fc4000b0f140e */
[----:B------:R-:W-:Y:S01]  /*3fb0*/  @!P3 IADD3 R7, P5, PT, R15, R18, RZ ;  /* 0x000000120f07b210 */ /* 0x000fe20007fbe0ff */
[----:B------:R3:W4:Y:S01]  /*3fc0*/  @!P1 LDS R27, [R8+0x4] ;  /* 0x00000400081b9984 */ /* 0x0007220000000800 */
[----:B------:R-:W-:-:S03]  /*3fd0*/  IADD3 R17, P6, PT, R18, UR4, RZ ;  /* 0x0000000412117c10 */ /* 0x000fc6000ffde0ff */
[----:B------:R-:W-:Y:S01]  /*3fe0*/  @!P3 IMAD.X R16, RZ, RZ, R22, P5 ;  /* 0x000000ffff10b224 */ /* 0x000fe200028e0616 */
[C---:B------:R-:W-:Y:S02]  /*3ff0*/  @!P3 LEA R14, P5, R7.reuse, UR10, 0x2 ;  /* 0x0000000a070ebc11 */ /* 0x040fe4000f8a10ff */
        /* <DEDUP_REMOVED lines=9> */
[----:B------:R-:W-:-:S04]  /*4090*/  @!P1 IADD3 R7, P5, PT, R29, R24, RZ ;  /* 0x000000181d079210 */ /* 0x000fc80007fbe0ff */
[----:B------:R-:W-:Y:S01]  /*40a0*/  @!P1 IADD3.X R18, PT, PT, RZ, R22, RZ, P5, !PT ;  /* 0x00000016ff129210 */ /* 0x000fe20002ffe4ff */
        /* <DEDUP_REMOVED lines=11> */
.L_x_14225:
[----:B------:R-:W-:Y:S05]  /*4160*/  BSYNC.RECONVERGENT B1 ;  /* 0x0000000000017941 */ /* 0x000fea0003800200 */
.L_x_14224:
        /* <DEDUP_REMOVED lines=36> */
.L_x_14223:
[----:B------:R-:W-:Y:S05]  /*43b0*/  BSYNC.RECONVERGENT B0 ;  /* 0x0000000000007941 */ /* 0x000fea0003800200 */
.L_x_14222:
        /* <DEDUP_REMOVED lines=39> */
.L_x_14235:
[----:B------:R-:W-:Y:S02]  /*4630*/  ISETP.NE.AND P0, PT, R3, RZ, PT ;  /* 0x000000ff0300720c */ /* 0x000fe40003f05270 */
[----:B-1----:R-:W-:-:S11]  /*4640*/  FMNMX R7, R2, R7, !PT ;  /* 0x0000000702077209 */ /* 0x002fd60007800000 */
[----:B------:R-:W-:Y:S05]  /*4650*/  @P0 BRA `(.L_x_14228) ;  /* 0x0000000000080947 */ /* 0x000fea0003800000 */
[----:B------:R-:W1:Y:S02]  /*4660*/  LDC.64 R4, c[0x0][0x3a8] ;  /* 0x0000ea00ff047b82 */ /* 0x000e640000000a00 */
[----:B-1----:R1:W-:Y:S02]  /*4670*/  REDG.E.MAX.S32.STRONG.GPU desc[UR26][R4.64], R7 ;  /* 0x000000070400798e */ /* 0x0023e4000d12e31a */
.L_x_14228:
[----:B------:R-:W-:Y:S05]  /*4680*/  BSYNC B0 ;  /* 0x0000000000007941 */ /* 0x000fea0003800000 */
.L_x_14227:
        /* <DEDUP_REMOVED lines=11> */
[----:B-1----:R-:W-:Y:S05]  /*4740*/  CALL.REL.NOINC `($__internal_465_$__cuda_sm20_rcp_rn_f32_slowpath) ;  /* 0x0000000400987944 */ /* 0x002fea0003c00000 */
[----:B------:R-:W-:Y:S05]  /*4750*/  BRA `(.L_x_14231) ;  /* 0x0000000000147947 */ /* 0x000fea0003800000 */
.L_x_14230:
[----:B------:R-:W2:Y:S01]  /*4760*/  MUFU.RCP R37, UR15 ;  /* 0x0000000f00257d08 */ /* 0x000ea20008001000 */
[----:B------:R-:W-:-:S04]  /*4770*/  IMAD.U32 R0, RZ, RZ, UR15 ;  /* 0x0000000fff007e24 */ /* 0x000fc8000f8e00ff */
[----:B--2---:R-:W-:-:S04]  /*4780*/  FFMA R0, R37, R0, -1 ;  /* 0xbf80000025007423 */ /* 0x004fc80000000000 */
[----:B------:R-:W-:-:S04]  /*4790*/  FADD.FTZ R0, -R0, -RZ ;  /* 0x800000ff00007221 */ /* 0x000fc80000010100 */
[----:B------:R-:W-:-:S07]  /*47a0*/  FFMA R37, R37, R0, R37 ;  /* 0x0000000025257223 */ /* 0x000fce0000000025 */
.L_x_14231:
[----:B0-----:R-:W0:Y:S02]  /*47b0*/  LDC.64 R2, c[0x0][0x3b0] ;  /* 0x0000ec00ff027b82 */ /* 0x001e240000000a00 */
[----:B0-----:R-:W-:Y:S01]  /*47c0*/  STG.E desc[UR26][R2.64], R37 ;  /* 0x0000002502007986 */ /* 0x001fe2000c10191a */
[----:B------:R-:W-:Y:S05]  /*47d0*/  EXIT ;  /* 0x000000000000794d */ /* 0x000fea0003800000 */
.L_x_14229:
[----:B------:R-:W-:Y:S02]  /*47e0*/  HFMA2 R9, -RZ, RZ, 0, 2.384185791015625e-07 ;  /* 0x00000004ff097431 */ /* 0x000fe400000001ff */
[----:B------:R-:W-:Y:S02]  /*47f0*/  IMAD.MOV.U32 R11, RZ, RZ, 0x1f ;  /* 0x0000001fff0b7424 */ /* 0x000fe400078e00ff */
[----:B------:R-:W-:-:S07]  /*4800*/  IMAD.MOV.U32 R4, RZ, RZ, -0x1 ;  /* 0xffffffffff047424 */ /* 0x000fce00078e00ff */
[----:B01----:R-:W-:Y:S05]  /*4810*/  WARPSYNC.COLLECTIVE R4, `(.L_x_14232) ;  /* 0x0000000004087348 */ /* 0x003fea0003c00000 */
[----:B-1----:R1:W2:Y:S02]  /*4820*/  SHFL.DOWN P0, R7, R0, R9, R11 ;  /* 0x0800000900077389 */ /* 0x0022a4000000000b */
[----:B012---:R-:W-:Y:S05]  /*4830*/  ENDCOLLECTIVE ;  /* 0x000000000000791b */ /* 0x007fea0003800000 */
.L_x_14232:
[----:B------:R-:W-:Y:S01]  /*4840*/  IMAD.MOV.U32 R9, RZ, RZ, 0x2 ;  /* 0x00000002ff097424 */ /* 0x000fe200078e00ff */
[----:B------:R-:W-:-:S04]  /*4850*/  MOV R5, R7 ;  /* 0x0000000700057202 */ /* 0x000fc80000000f00 */
[----:B------:R-:W-:-:S05]  /*4860*/  FMNMX R5, R5, R0, !PT ;  /* 0x0000000005057209 */ /* 0x000fca0007800000 */
[----:B------:R-:W-:-:S07]  /*4870*/  IMAD.MOV.U32 R0, RZ, RZ, R5 ;  /* 0x000000ffff007224 */ /* 0x000fce00078e0005 */
[----:B------:R-:W-:Y:S05]  /*4880*/  WARPSYNC.COLLECTIVE R4, `(.L_x_14233) ;  /* 0x0000000004087348 */ /* 0x000fea0003c00000 */
[----:B------:R0:W1:Y:S02]  /*4890*/  SHFL.DOWN P0, R7, R0, R9, R11 ;  /* 0x0800000900077389 */ /* 0x000064000000000b */
[----:B01----:R-:W-:Y:S05]  /*48a0*/  ENDCOLLECTIVE ;  /* 0x000000000000791b */ /* 0x003fea0003800000 */
.L_x_14233:
[----:B------:R-:W-:Y:S01]  /*48b0*/  IMAD.MOV.U32 R9, RZ, RZ, 0x1 ;  /* 0x00000001ff097424 */ /* 0x000fe200078e00ff */
[----:B------:R-:W-:-:S04]  /*48c0*/  MOV R2, R7 ;  /* 0x0000000700027202 */ /* 0x000fc80000000f00 */
[----:B------:R-:W-:-:S05]  /*48d0*/  FMNMX R2, R5, R2, !PT ;  /* 0x0000000205027209 */ /* 0x000fca0007800000 */
[----:B------:R-:W-:-:S07]  /*48e0*/  IMAD.MOV.U32 R0, RZ, RZ, R2 ;  /* 0x000000ffff007224 */ /* 0x000fce00078e0002 */
[----:B------:R-:W-:Y:S05]  /*48f0*/  WARPSYNC.COLLECTIVE R4, `(.L_x_14234) ;  /* 0x0000000004087348 */ /* 0x000fea0003c00000 */
[----:B------:R0:W1:Y:S02]  /*4900*/  SHFL.DOWN P0, R7, R0, R9, R11 ;  /* 0x0800000900077389 */ /* 0x000064000000000b */
[----:B01----:R-:W-:Y:S05]  /*4910*/  ENDCOLLECTIVE ;  /* 0x000000000000791b */ /* 0x003fea0003800000 */
.L_x_14234:
[----:B------:R-:W-:Y:S05]  /*4920*/  BRA `(.L_x_14235) ;  /* 0xfffffffc00407947 */ /* 0x000fea000383ffff */
        .weak           $__internal_464_$__cuda_sm20_div_u64
        .type           $__internal_464_$__cuda_sm20_div_u64,@function
        .size           $__internal_464_$__cuda_sm20_div_u64,($__internal_465_$__cuda_sm20_rcp_rn_f32_slowpath - $__internal_464_$__cuda_sm20_div_u64)
$__internal_464_$__cuda_sm20_div_u64:
        /* <DEDUP_REMOVED lines=71> */
[----:B------:R-:W-:Y:S11]  /*4da0*/  RET.REL.NODEC R6 `(_ZN18transformer_engine6detail38cast_transpose_fused_kernel_notalignedILb0ELb1ELb0EfNS_16CTDBiasDActParamI6__halfS3_13__nv_bfloat16fEELi2ELi2ENS_5EmptyEXadL_ZNS_5dsiluIffEET_T0_RKS6_EEEEvT3_mmm) ;  /* 0xffffffb006947950 */ /* 0x000ff60003c3ffff */
        .weak           $__internal_465_$__cuda_sm20_rcp_rn_f32_slowpath
        .type           $__internal_465_$__cuda_sm20_rcp_rn_f32_slowpath,@function
        .size           $__internal_465_$__cuda_sm20_rcp_rn_f32_slowpath,(.L_x_29766 - $__internal_465_$__cuda_sm20_rcp_rn_f32_slowpath)
$__internal_465_$__cuda_sm20_rcp_rn_f32_slowpath:
        /* <DEDUP_REMOVED lines=15> */
.L_x_14237:
        /* <DEDUP_REMOVED lines=33> */
.L_x_14239:
[----:B------:R0:W1:Y:S02]  /*50b0*/  MUFU.RCP R37, R0 ;  /* 0x0000000000257308 */ /* 0x0000640000001000 */
.L_x_14238:
[----:B------:R-:W-:Y:S05]  /*50c0*/  BSYNC B0 ;  /* 0x0000000000007941 */ /* 0x000fea0003800000 */
.L_x_14236:
[----:B------:R-:W-:Y:S01]  /*50d0*/  MOV R42, R2 ;  /* 0x00000002002a7202 */ /* 0x000fe20000000f00 */
[----:B------:R-:W-:-:S04]  /*50e0*/  IMAD.MOV.U32 R43, RZ, RZ, 0x0 ;  /* 0x00000000ff2b7424 */ /* 0x000fc800078e00ff */
[----:B01----:R-:W-:Y:S05]  /*50f0*/  RET.REL.NODEC R42 `(_ZN18transformer_engine6detail38cast_transpose_fused_kernel_notalignedILb0ELb1ELb0EfNS_16CTDBiasDActParamI6__halfS3_13__nv_bfloat16fEELi2ELi2ENS_5EmptyEXadL_ZNS_5dsiluIffEET_T0_RKS6_EEEEvT3_mmm) ;  /* 0xffffffac2ac07950 */ /* 0x003fea0003c3ffff */
.L_x_14240:
        /* <DEDUP_REMOVED lines=16> */
.L_x_29766:


//--------------------- .text._ZN18transformer_engine6detail38cast_transpose_fused_kernel_notalignedILb0ELb1ELb0EfNS_16CTDBiasDActParamI6__halfS3_S3_fEELi2ELi2ENS_5EmptyEXadL_ZNS_5dsiluIffEET_T0_RKS5_EEEEvT3_mmm --------------------------
	.section	.text._ZN18transformer_engine6detail38cast_transpose_fused_kernel_notalignedILb0ELb1ELb0EfNS_16CTDBiasDActParamI6__halfS3_S3_fEELi2ELi2ENS_5EmptyEXadL_ZNS_5dsiluIffEET_T0_RKS5_EEEEvT3_mmm,"ax",@progbits
	.align	128
        .global         _ZN18transformer_engine6detail38cast_transpose_fused_kernel_notalignedILb0ELb1ELb0EfNS_16CTDBiasDActParamI6__halfS3_S3_fEELi2ELi2ENS_5EmptyEXadL_ZNS_5dsiluIffEET_T0_RKS5_EEEEvT3_mmm
        .type           _ZN18transformer_engine6detail38cast_transpose_fused_kernel_notalignedILb0ELb1ELb0EfNS_16CTDBiasDActParamI6__halfS3_S3_fEELi2ELi2ENS_5EmptyEXadL_ZNS_5dsiluIffEET_T0_RKS5_EEEEvT3_mmm,@function
        .size           _ZN18transformer_engine6detail38cast_transpose_fused_kernel_notalignedILb0ELb1ELb0EfNS_16CTDBiasDActParamI6__halfS3_S3_fEELi2ELi2ENS_5EmptyEXadL_ZNS_5dsiluIffEET_T0_RKS5_EEEEvT3_mmm,(.L_x_29768 - _ZN18transformer_engine6detail38cast_transpose_fused_kernel_notalignedILb0ELb1ELb0EfNS_16CTDBiasDActParamI6__halfS3_S3_fEELi2ELi2ENS_5EmptyEXadL_ZNS_5dsiluIffEET_T0_RKS5_EEEEvT3_mmm)
        .other          _ZN18transformer_engine6detail38cast_transpose_fused_kernel_notalignedILb0ELb1ELb0EfNS_16CTDBiasDActParamI6__halfS3_S3_fEELi2ELi2ENS_5EmptyEXadL_ZNS_5dsiluIffEET_T0_RKS5_EEEEvT3_mmm,@"STO_CUDA_ENTRY STV_DEFAULT"
_ZN18transformer_engine6detail38cast_transpose_fused_kernel_notalignedILb0ELb1ELb0EfNS_16CTDBiasDActParamI6__halfS3_S3_fEELi2ELi2ENS_5EmptyEXadL_ZNS_5dsiluIffEET_T0_RKS5_EEEEvT3_mmm:
.text._ZN18transformer_engine6detail38cast_transpose_fused_kernel_notalignedILb0ELb1ELb0EfNS_16CTDBiasDActParamI6__halfS3_S3_fEELi2ELi2ENS_5EmptyEXadL_ZNS_5dsiluIffEET_T0_RKS5_EEEEvT3_mmm:
        /* <DEDUP_REMOVED lines=44> */
.L_x_14241:
[----:B------:R-:W-:-:S07]  /*02c0*/  MOV R2, 0x2e0 ;  /* 0x000002e000027802 */ /* 0x000fce0000000f00 */
[----:B------:R-:W-:Y:S05]  /*02d0*/  CALL.REL.NOINC `($__internal_466_$__cuda_sm20_div_u64) ;  /* 0x0000004400947944 */ /* 0x000fea0003c00000 */
        /* <DEDUP_REMOVED lines=11> */
.L_x_14242:
        /* <DEDUP_REMOVED lines=142> */
[----:B-----5:R-:W-:Y:S05]  /*0c70*/  CALL.REL.NOINC `($__internal_467_$__cuda_sm20_rcp_rn_f32_slowpath) ;  /* 0x00000040004c7944 */ /* 0x020fea0003c00000 */
[----:B------:R-:W-:Y:S05]  /*0c80*/  BRA `(.L_x_14245) ;  /* 0x0000000000107947 */ /* 0x000fea0003800000 */
.L_x_14244:
[----:B------:R-:W0:Y:S02]  /*0c90*/  MUFU.RCP R37, R2 ;  /* 0x0000000200257308 */ /* 0x000e240000001000 */
[----:B0-----:R-:W-:-:S04]  /*0ca0*/  FFMA R0, R2, R37, -1 ;  /* 0xbf80000002007423 */ /* 0x001fc80000000025 */
[----:B------:R-:W-:-:S04]  /*0cb0*/  FADD.FTZ R0, -R0, -RZ ;  /* 0x800000ff00007221 */ /* 0x000fc80000010100 */
[----:B------:R-:W-:-:S07]  /*0cc0*/  FFMA R37, R37, R0, R37 ;  /* 0x0000000025257223 */ /* 0x000fce0000000025 */
.L_x_14245:
[----:B------:R-:W-:Y:S05]  /*0cd0*/  BSYNC.RECONVERGENT B1 ;  /* 0x0000000000017941 */ /* 0x000fea0003800200 */
.L_x_14243:
        /* <DEDUP_REMOVED lines=23> */
[----:B-----5:R-:W-:Y:S05]  /*0e50*/  CALL.REL.NOINC `($__internal_467_$__cuda_sm20_rcp_rn_f32_slowpath) ;  /* 0x0000003c00d47944 */ /* 0x020fea0003c00000 */
[----:B------:R-:W-:Y:S05]  /*0e60*/  BRA `(.L_x_14248) ;  /* 0x0000000000107947 */ /* 0x000fea0003800000 */
.L_x_14247:
[----:B------:R-:W0:Y:S02]  /*0e70*/  MUFU.RCP R37, R28 ;  /* 0x0000001c00257308 */ /* 0x000e240000001000 */
[----:B0-----:R-:W-:-:S04]  /*0e80*/  FFMA R0, R28, R37, -1 ;  /* 0xbf8000001c007423 */ /* 0x001fc80000000025 */
[----:B------:R-:W-:-:S04]  /*0e90*/  FADD.FTZ R0, -R0, -RZ ;  /* 0x800000ff00007221 */ /* 0x000fc80000010100 */
[----:B------:R-:W-:-:S07]  /*0ea0*/  FFMA R37, R37, R0, R37 ;  /* 0x0000000025257223 */ /* 0x000fce0000000025 */
.L_x_14248:
[----:B------:R-:W-:Y:S05]  /*0eb0*/  BSYNC.RECONVERGENT B1 ;  /* 0x0000000000017941 */ /* 0x000fea0003800200 */
.L_x_14246:
        /* <DEDUP_REMOVED lines=23> */
[----:B------:R-:W-:Y:S05]  /*1030*/  CALL.REL.NOINC `($__internal_467_$__cuda_sm20_rcp_rn_f32_slowpath) ;  /* 0x0000003c005c7944 */ /* 0x000fea0003c00000 */
[----:B------:R-:W-:Y:S05]  /*1040*/  BRA `(.L_x_14251) ;  /* 0x0000000000107947 */ /* 0x000fea0003800000 */
.L_x_14250:
[----:B------:R-:W0:Y:S02]  /*1050*/  MUFU.RCP R37, R28 ;  /* 0x0000001c00257308 */ /* 0x000e240000001000 */
[----:B0-----:R-:W-:-:S04]  /*1060*/  FFMA R0, R28, R37, -1 ;  /* 0xbf8000001c007423 */ /* 0x001fc80000000025 */
[----:B------:R-:W-:-:S04]  /*1070*/  FADD.FTZ R0, -R0, -RZ ;  /* 0x800000ff00007221 */ /* 0x000fc80000010100 */
[----:B------:R-:W-:-:S07]  /*1080*/  FFMA R37, R37, R0, R37 ;  /* 0x0000000025257223 */ /* 0x000fce0000000025 */
.L_x_14251:
[----:B------:R-:W-:Y:S05]  /*1090*/  BSYNC.RECONVERGENT B1 ;  /* 0x0000000000017941 */ /* 0x000fea0003800200 */
.L_x_14249:
        /* <DEDUP_REMOVED lines=23> */
[----:B------:R-:W-:Y:S05]  /*1210*/  CALL.REL.NOINC `($__internal_467_$__cuda_sm20_rcp_rn_f32_slowpath) ;  /* 0x0000003800e47944 */ /* 0x000fea0003c00000 */
[----:B------:R-:W-:Y:S05]  /*1220*/  BRA `(.L_x_14254) ;  /* 0x0000000000107947 */ /* 0x000fea0003800000 */
.L_x_14253:
[----:B------:R-:W0:Y:S02]  /*1230*/  MUFU.RCP R37, R12 ;  /* 0x0000000c00257308 */ /* 0x000e240000001000 */
[----:B0-----:R-:W-:-:S04]  /*1240*/  FFMA R0, R12, R37, -1 ;  /* 0xbf8000000c007423 */ /* 0x001fc80000000025 */
[----:B------:R-:W-:-:S04]  /*1250*/  FADD.FTZ R0, -R0, -RZ ;  /* 0x800000ff00007221 */ /* 0x000fc80000010100 */
[----:B------:R-:W-:-:S07]  /*1260*/  FFMA R37, R37, R0, R37 ;  /* 0x0000000025257223 */ /* 0x000fce0000000025 */
.L_x_14254:
[----:B------:R-:W-:Y:S05]  /*1270*/  BSYNC.RECONVERGENT B1 ;  /* 0x0000000000017941 */ /* 0x000fea0003800200 */
.L_x_14252:
        /* <DEDUP_REMOVED lines=36> */
[----:B------:R-:W-:Y:S01]  /*14c0*/  @P1 IMAD.SHL.U32 R28, R42, 0x4, RZ ;  /* 0x000000042a1c1824 */ /* 0x000fe200078e00ff */
[----:B------:R-:W-:Y:S01]  /*14d0*/  F2FP.F16.F32.PACK_AB R2, RZ, R2 ;  /* 0x00000002ff02723e */ /* 0x000fe200000000ff */
        /* <DEDUP_REMOVED lines=48> */
[----:B-----5:R-:W-:Y:S05]  /*17e0*/  CALL.REL.NOINC `($__internal_467_$__cuda_sm20_rcp_rn_f32_slowpath) ;  /* 0x0000003400707944 */ /* 0x020fea0003c00000 */
[----:B------:R-:W-:Y:S05]  /*17f0*/  BRA `(.L_x_14257) ;  /* 0x0000000000107947 */ /* 0x000fea0003800000 */
.L_x_14256:
[----:B------:R-:W0:Y:S02]  /*1800*/  MUFU.RCP R37, R28 ;  /* 0x0000001c00257308 */ /* 0x000e240000001000 */
[----:B0-----:R-:W-:-:S04]  /*1810*/  FFMA R0, R28, R37, -1 ;  /* 0xbf8000001c007423 */ /* 0x001fc80000000025 */
[----:B------:R-:W-:-:S04]  /*1820*/  FADD.FTZ R0, -R0, -RZ ;  /* 0x800000ff00007221 */ /* 0x000fc80000010100 */
[----:B------:R-:W-:-:S07]  /*1830*/  FFMA R37, R37, R0, R37 ;  /* 0x0000000025257223 */ /* 0x000fce0000000025 */
.L_x_14257:
[----:B------:R-:W-:Y:S05]  /*1840*/  BSYNC.RECONVERGENT B1 ;  /* 0x0000000000017941 */ /* 0x000fea0003800200 */
.L_x_14255:
        /* <DEDUP_REMOVED lines=23> */
[----:B-----5:R-:W-:Y:S05]  /*19c0*/  CALL.REL.NOINC `($__internal_467_$__cuda_sm20_rcp_rn_f32_slowpath) ;  /* 0x0000003000f87944 */ /* 0x020fea0003c00000 */
[----:B------:R-:W-:Y:S05]  /*19d0*/  BRA `(.L_x_14260) ;  /* 0x0000000000107947 */ /* 0x000fea0003800000 */
.L_x_14259:
[----:B------:R-:W0:Y:S02]  /*19e0*/  MUFU.RCP R37, R28 ;  /* 0x0000001c00257308 */ /* 0x000e240000001000 */
[----:B0-----:R-:W-:-:S04]  /*19f0*/  FFMA R0, R28, R37, -1 ;  /* 0xbf8000001c007423 */ /* 0x001fc80000000025 */
[----:B------:R-:W-:-:S04]  /*1a00*/  FADD.FTZ R0, -R0, -RZ ;  /* 0x800000ff00007221 */ /* 0x000fc80000010100 */
[----:B------:R-:W-:-:S07]  /*1a10*/  FFMA R37, R37, R0, R37 ;  /* 0x0000000025257223 */ /* 0x000fce0000000025 */
.L_x_14260:
[----:B------:R-:W-:Y:S05]  /*1a20*/  BSYNC.RECONVERGENT B1 ;  /* 0x0000000000017941 */ /* 0x000fea0003800200 */
.L_x_14258:
        /* <DEDUP_REMOVED lines=25> */
.L_x_14262:
[----:B------:R-:W0:Y:S02]  /*1bc0*/  MUFU.RCP R37, R36 ;  /* 0x0000002400257308 */ /* 0x000e240000001000 */
[----:B0-----:R-:W-:-:S04]  /*1bd0*/  FFMA R0, R36, R37, -1 ;  /* 0xbf80000024007423 */ /* 0x001fc80000000025 */
[----:B------:R-:W-:-:S04]  /*1be0*/  FADD.FTZ R0, -R0, -RZ ;  /* 0x800000ff00007221 */ /* 0x000fc80000010100 */
[----:B------:R-:W-:-:S07]  /*1bf0*/  FFMA R37, R37, R0, R37 ;  /* 0x0000000025257223 */ /* 0x000fce0000000025 */
.L_x_14263:
[----:B------:R-:W-:Y:S05]  /*1c00*/  BSYNC.RECONVERGENT B1 ;  /* 0x0000000000017941 */ /* 0x000fea0003800200 */
.L_x_14261:
        /* <DEDUP_REMOVED lines=25> */
.L_x_14265:
[----:B------:R-:W0:Y:S02]  /*1da0*/  MUFU.RCP R37, R36 ;  /* 0x0000002400257308 */ /* 0x000e240000001000 */
[----:B0-----:R-:W-:-:S04]  /*1db0*/  FFMA R0, R36, R37, -1 ;  /* 0xbf80000024007423 */ /* 0x001fc80000000025 */
[----:B------:R-:W-:-:S04]  /*1dc0*/  FADD.FTZ R0, -R0, -RZ ;  /* 0x800000ff00007221 */ /* 0x000fc80000010100 */
[----:B------:R-:W-:-:S07]  /*1dd0*/  FFMA R37, R37, R0, R37 ;  /* 0x0000000025257223 */ /* 0x000fce0000000025 */
.L_x_14266:
[----:B------:R-:W-:Y:S05]  /*1de0*/  BSYNC.RECONVERGENT B1 ;  /* 0x0000000000017941 */ /* 0x000fea0003800200 */
.L_x_14264:
        /* <DEDUP_REMOVED lines=13> */
[----:B------:R-:W-:Y:S01]  /*1ec0*/  F2FP.F16.F32.PACK_AB R20, RZ, R20 ;  /* 0x00000014ff14723e */ /* 0x000fe200000000ff */
        /* <DEDUP_REMOVED lines=12> */
[----:B------:R-:W-:-:S02]  /*1f90*/  F2FP.F16.F32.PACK_AB R0, RZ, R0 ;  /* 0x00000000ff00723e */ /* 0x000fc400000000ff */
[----:B0-----:R-:W-:Y:S02]  /*1fa0*/  IADD3.X R23, PT, PT, RZ, UR4, R21, P2, P3 ;  /* 0x00000004ff177c10 */ /* 0x001fe400097e6415 */
[----:B------:R-:W-:Y:S01]  /*1fb0*/  @P1 IADD3 R33, P2, PT, R22, UR14, RZ ;  /* 0x0000000e16211c10 */ /* 0x000fe2000ff5e0ff */
[----:B------:R-:W-:Y:S01]  /*1fc0*/  @UP0 UIMAD UR5, UR32, 0x3, URZ ;  /* 0x00000003200508a4 */ /* 0x000fe2000f8e02ff */
[----:B------:R-:W-:Y:S01]  /*1fd0*/  F2FP.F16.F32.PACK_AB R21, RZ, R2 ;  /* 0x00000002ff15723e */ /* 0x000fe200000000ff */
[----:B------:R-:W-:Y:S01]  /*1fe0*/  @P1 IMAD.WIDE.U32 R36, R37, 0x3, R22 ;  /* 0x0000000325241825 */ /* 0x000fe200078e0016 */
[----:B------:R-:W-:Y:S02]  /*1ff0*/  @P1 IADD3.X R44, PT, PT, R23, UR4, RZ, P2, !PT ;  /* 0x00000004172c1c10 */ /* 0x000fe400097fe4ff */
[----:B------:R-:W-:Y:S01]  /*2000*/  F2FP.F16.F32.PACK_AB R2, RZ, R24 ;  /* 0x00000018ff02723e */ /* 0x000fe200000000ff */
        /* <DEDUP_REMOVED lines=48> */
[----:B-----5:R-:W-:Y:S05]  /*2310*/  CALL.REL.NOINC `($__internal_467_$__cuda_sm20_rcp_rn_f32_slowpath) ;  /* 0x0000002800a47944 */ /* 0x020fea0003c00000 */
[----:B------:R-:W-:Y:S05]  /*2320*/  BRA `(.L_x_14269) ;  /* 0x0000000000107947 */ /* 0x000fea0003800000 */
.L_x_14268:
[----:B------:R-:W0:Y:S02]  /*2330*/  MUFU.RCP R37, R36 ;  /* 0x0000002400257308 */ /* 0x000e240000001000 */
[----:B0-----:R-:W-:-:S04]  /*2340*/  FFMA R0, R36, R37, -1 ;  /* 0xbf80000024007423 */ /* 0x001fc80000000025 */
[----:B------:R-:W-:-:S04]  /*2350*/  FADD.FTZ R0, -R0, -RZ ;  /* 0x800000ff00007221 */ /* 0x000fc80000010100 */
[----:B------:R-:W-:-:S07]  /*2360*/  FFMA R37, R37, R0, R37 ;  /* 0x0000000025257223 */ /* 0x000fce0000000025 */
.L_x_14269:
[----:B------:R-:W-:Y:S05]  /*2370*/  BSYNC.RECONVERGENT B1 ;  /* 0x0000000000017941 */ /* 0x000fea0003800200 */
.L_x_14267:
        /* <DEDUP_REMOVED lines=25> */
.L_x_14271:
[----:B------:R-:W0:Y:S02]  /*2510*/  MUFU.RCP R37, R36 ;  /* 0x0000002400257308 */ /* 0x000e240000001000 */
[----:B0-----:R-:W-:-:S04]  /*2520*/  FFMA R0, R36, R37, -1 ;  /* 0xbf80000024007423 */ /* 0x001fc80000000025 */
[----:B------:R-:W-:-:S04]  /*2530*/  FADD.FTZ R0, -R0, -RZ ;  /* 0x800000ff00007221 */ /* 0x000fc80000010100 */
[----:B------:R-:W-:-:S07]  /*2540*/  FFMA R37, R37, R0, R37 ;  /* 0x0000000025257223 */ /* 0x000fce0000000025 */
.L_x_14272:
[----:B------:R-:W-:Y:S05]  /*2550*/  BSYNC.RECONVERGENT B1 ;  /* 0x0000000000017941 */ /* 0x000fea0003800200 */
.L_x_14270:
        /* <DEDUP_REMOVED lines=23> */
[----:B-----5:R-:W-:Y:S05]  /*26d0*/  CALL.REL.NOINC `($__internal_467_$__cuda_sm20_rcp_rn_f32_slowpath) ;  /* 0x0000002400b47944 */ /* 0x020fea0003c00000 */
[----:B------:R-:W-:Y:S05]  /*26e0*/  BRA `(.L_x_14275) ;  /* 0x0000000000107947 */ /* 0x000fea0003800000 */
.L_x_14274:
[----:B------:R-:W0:Y:S02]  /*26f0*/  MUFU.RCP R37, R36 ;  /* 0x0000002400257308 */ /* 0x000e240000001000 */
[----:B0-----:R-:W-:-:S04]  /*2700*/  FFMA R0, R36, R37, -1 ;  /* 0xbf80000024007423 */ /* 0x001fc80000000025 */
[----:B------:R-:W-:-:S04]  /*2710*/  FADD.FTZ R0, -R0, -RZ ;  /* 0x800000ff00007221 */ /* 0x000fc80000010100 */
[----:B------:R-:W-:-:S07]  /*2720*/  FFMA R37, R37, R0, R37 ;  /* 0x0000000025257223 */ /* 0x000fce0000000025 */
.L_x_14275:
[----:B------:R-:W-:Y:S05]  /*2730*/  BSYNC.RECONVERGENT B1 ;  /* 0x0000000000017941 */ /* 0x000fea0003800200 */
.L_x_14273:
        /* <DEDUP_REMOVED lines=25> */
.L_x_14277:
[----:B------:R-:W0:Y:S02]  /*28d0*/  MUFU.RCP R37, R36 ;  /* 0x0000002400257308 */ /* 0x000e240000001000 */
[----:B0-----:R-:W-:-:S04]  /*28e0*/  FFMA R0, R36, R37, -1 ;  /* 0xbf80000024007423 */ /* 0x001fc80000000025 */
[----:B------:R-:W-:-:S04]  /*28f0*/  FADD.FTZ R0, -R0, -RZ ;  /* 0x800000ff00007221 */ /* 0x000fc80000010100 */
[----:B------:R-:W-:-:S07]  /*2900*/  FFMA R37, R37, R0, R37 ;  /* 0x0000000025257223 */ /* 0x000fce0000000025 */
.L_x_14278:
[----:B------:R-:W-:Y:S05]  /*2910*/  BSYNC.RECONVERGENT B1 ;  /* 0x0000000000017941 */ /* 0x000fea0003800200 */
.L_x_14276:
        /* <DEDUP_REMOVED lines=13> */
[----:B------:R-:W-:Y:S01]  /*29f0*/  F2FP.F16.F32.PACK_AB R12, RZ, R12 ;  /* 0x0000000cff0c723e */ /* 0x000fe200000000ff */
        /* <DEDUP_REMOVED lines=14> */
[----:B------:R-:W-:Y:S02]  /*2ae0*/  F2FP.F16.F32.PACK_AB R31, RZ, R39 ;  /* 0x00000027ff1f723e */ /* 0x000fe400000000ff */
[----:B------:R-:W-:Y:S02]  /*2af0*/  @!P0 LEA.HI.X R39, R16, UR9, R43, 0x2, P1 ;  /* 0x0000000910278c11 */ /* 0x000fe400088f142b */
[----:B------:R-:W-:Y:S02]  /*2b00*/  F2FP.F16.F32.PACK_AB R16, RZ, R41 ;  /* 0x00000029ff10723e */ /* 0x000fe400000000ff */
[----:B------:R-:W-:Y:S02]  /*2b10*/  F2FP.F16.F32.PACK_AB R0, RZ, R28 ;  /* 0x0000001cff00723e */ /* 0x000fe400000000ff */
        /* <DEDUP_REMOVED lines=18> */
[----:B-----5:R-:W-:Y:S05]  /*2c40*/  CALL.REL.NOINC `($__internal_467_$__cuda_sm20_rcp_rn_f32_slowpath) ;  /* 0x0000002000587944 */ /* 0x020fea0003c00000 */
[----:B------:R-:W-:Y:S05]  /*2c50*/  BRA `(.L_x_14281) ;  /* 0x0000000000107947 */ /* 0x000fea0003800000 */
.L_x_14280:
[----:B------:R-:W0:Y:S02]  /*2c60*/  MUFU.RCP R0, R35 ;  /* 0x0000002300007308 */ /* 0x000e240000001000 */
[----:B0-----:R-:W-:-:S04]  /*2c70*/  FFMA R2, R35, R0, -1 ;  /* 0xbf80000023027423 */ /* 0x001fc80000000000 */
[----:B------:R-:W-:-:S04]  /*2c80*/  FADD.FTZ R37, -R2, -RZ ;  /* 0x800000ff02257221 */ /* 0x000fc80000010100 */
[----:B------:R-:W-:-:S07]  /*2c90*/  FFMA R37, R0, R37, R0 ;  /* 0x0000002500257223 */ /* 0x000fce0000000000 */
.L_x_14281:
[----:B------:R-:W-:Y:S05]  /*2ca0*/  BSYNC.RECONVERGENT B1 ;  /* 0x0000000000017941 */ /* 0x000fea0003800200 */
.L_x_14279:
        /* <DEDUP_REMOVED lines=25> */
.L_x_14283:
[----:B------:R-:W0:Y:S02]  /*2e40*/  MUFU.RCP R37, R36 ;  /* 0x0000002400257308 */ /* 0x000e240000001000 */
[----:B0-----:R-:W-:-:S04]  /*2e50*/  FFMA R0, R36, R37, -1 ;  /* 0xbf80000024007423 */ /* 0x001fc80000000025 */
[----:B------:R-:W-:-:S04]  /*2e60*/  FADD.FTZ R0, -R0, -RZ ;  /* 0x800000ff00007221 */ /* 0x000fc80000010100 */
[----:B------:R-:W-:-:S07]  /*2e70*/  FFMA R37, R37, R0, R37 ;  /* 0x0000000025257223 */ /* 0x000fce0000000025 */
.L_x_14284:
[----:B------:R-:W-:Y:S05]  /*2e80*/  BSYNC.RECONVERGENT B1 ;  /* 0x0000000000017941 */ /* 0x000fea0003800200 */
.L_x_14282:
        /* <DEDUP_REMOVED lines=23> */
[----:B------:R-:W-:Y:S05]  /*3000*/  CALL.REL.NOINC `($__internal_467_$__cuda_sm20_rcp_rn_f32_slowpath) ;  /* 0x0000001c00687944 */ /* 0x000fea0003c00000 */
[----:B------:R-:W-:Y:S05]  /*3010*/  BRA `(.L_x_14287) ;  /* 0x0000000000107947 */ /* 0x000fea0003800000 */
.L_x_14286:
[----:B------:R-:W0:Y:S02]  /*3020*/  MUFU.RCP R37, R34 ;  /* 0x0000002200257308 */ /* 0x000e240000001000 */
[----:B0-----:R-:W-:-:S04]  /*3030*/  FFMA R0, R34, R37, -1 ;  /* 0xbf80000022007423 */ /* 0x001fc80000000025 */
[----:B------:R-:W-:-:S04]  /*3040*/  FADD.FTZ R0, -R0, -RZ ;  /* 0x800000ff00007221 */ /* 0x000fc80000010100 */
[----:B------:R-:W-:-:S07]  /*3050*/  FFMA R37, R37, R0, R37 ;  /* 0x0000000025257223 */ /* 0x000fce0000000025 */
.L_x_14287:
[----:B------:R-:W-:Y:S05]  /*3060*/  BSYNC.RECONVERGENT B1 ;  /* 0x0000000000017941 */ /* 0x000fea0003800200 */
.L_x_14285:
        /* <DEDUP_REMOVED lines=25> */
.L_x_14289:
[----:B------:R-:W0:Y:S02]  /*3200*/  MUFU.RCP R37, R34 ;  /* 0x0000002200257308 */ /* 0x000e240000001000 */
[----:B0-----:R-:W-:-:S04]  /*3210*/  FFMA R0, R34, R37, -1 ;  /* 0xbf80000022007423 */ /* 0x001fc80000000025 */
[----:B------:R-:W-:-:S04]  /*3220*/  FADD.FTZ R0, -R0, -RZ ;  /* 0x800000ff00007221 */ /* 0x000fc80000010100 */
[----:B------:R-:W-:-:S07]  /*3230*/  FFMA R37, R37, R0, R37 ;  /* 0x0000000025257223 */ /* 0x000fce0000000025 */
.L_x_14290:
[----:B------:R-:W-:Y:S05]  /*3240*/  BSYNC.RECONVERGENT B1 ;  /* 0x0000000000017941 */ /* 0x000fea0003800200 */
.L_x_14288:
        /* <DEDUP_REMOVED lines=18> */
[----:B------:R-:W-:Y:S01]  /*3370*/  F2FP.F16.F32.PACK_AB R37, RZ, R37 ;  /* 0x00000025ff25723e */ /* 0x000fe200000000ff */
[----:B------:R-:W1:Y:S01]  /*3380*/  LDCU UR4, c[0x0][0x3d0] ;  /* 0x00007a00ff0477ac */ /* 0x000e620008000800 */
[C---:B------:R-:W-:Y:S01]  /*3390*/  @!P0 LEA R34, P1, R22.reuse, UR8, 0x2 ;  /* 0x0000000816228c11 */ /* 0x040fe2000f8210ff */
[----:B------:R-:W-:Y:S01]  /*33a0*/  BSSY.RECONVERGENT B0, `(.L_x_14291) ;  /* 0x0000091000007945 */ /* 0x000fe20003800200 */
[----:B------:R-:W-:Y:S01]  /*33b0*/  @!P0 IADD3 R27, P2, PT, R22, UR31, RZ ;  /* 0x0000001f161b8c10 */ /* 0x000fe2000ff5e0ff */
[----:B------:R-:W2:Y:S01]  /*33c0*/  LDCU UR5, c[0x0][0x3d4] ;  /* 0x00007a80ff0577ac */ /* 0x000ea20008000800 */
[----:B------:R-:W-:-:S02]  /*33d0*/  F2FP.F16.F32.PACK_AB R19, RZ, R19 ;  /* 0x00000013ff13723e */ /* 0x000fc400000000ff */
        /* <DEDUP_REMOVED lines=20> */
[----:B0-----:R-:W-:Y:S02]  /*3520*/  F2FP.F16.F32.PACK_AB R14, RZ, R9 ;  /* 0x00000009ff0e723e */ /* 0x001fe400000000ff */
[----:B------:R-:W-:Y:S02]  /*3530*/  LOP3.LUT R9, R18, 0x7c, RZ, 0xc0, !PT ;  /* 0x0000007c12097812 */ /* 0x000fe400078ec0ff */
[----:B------:R-:W-:Y:S02]  /*3540*/  F2FP.F16.F32.PACK_AB R18, RZ, R10 ;  /* 0x0000000aff12723e */ /* 0x000fe400000000ff */
        /* <DEDUP_REMOVED lines=33> */
.L_x_14295:
        /* <DEDUP_REMOVED lines=48> */
.L_x_14294:
[----:B------:R-:W-:Y:S05]  /*3a60*/  BSYNC.RECONVERGENT B1 ;  /* 0x0000000000017941 */ /* 0x000fea0003800200 */
.L_x_14293:
        /* <DEDUP_REMOVED lines=36> */
.L_x_14292:
[----:B------:R-:W-:Y:S05]  /*3cb0*/  BSYNC.RECONVERGENT B0 ;  /* 0x0000000000007941 */ /* 0x000fea0003800200 */
.L_x_14291:
        /* <DEDUP_REMOVED lines=26> */
.L_x_14300:
        /* <DEDUP_REMOVED lines=48> */
.L_x_14299:
[----:B------:R-:W-:Y:S05]  /*4160*/  BSYNC.RECONVERGENT B1 ;  /* 0x0000000000017941 */ /* 0x000fea0003800200 */
.L_x_14298:
        /* <DEDUP_REMOVED lines=36> */
.L_x_14297:
[----:B------:R-:W-:Y:S05]  /*43b0*/  BSYNC.RECONVERGENT B0 ;  /* 0x0000000000007941 */ /* 0x000fea0003800200 */
.L_x_14296:
        /* <DEDUP_REMOVED lines=39> */
.L_x_14309:
[----:B------:R-:W-:Y:S02]  /*4630*/  ISETP.NE.AND P0, PT, R3, RZ, PT ;  /* 0x000000ff0300720c */ /* 0x000fe40003f05270 */
[----:B-1----:R-:W-:-:S11]  /*4640*/  FMNMX R7, R2, R7, !PT ;  /* 0x0000000702077209 */ /* 0x002fd60007800000 */
[----:B------:R-:W-:Y:S05]  /*4650*/  @P0 BRA `(.L_x_14302) ;  /* 0x0000000000080947 */ /* 0x000fea0003800000 */
[----:B------:R-:W1:Y:S02]  /*4660*/  LDC.64 R4, c[0x0][0x3a8] ;  /* 0x0000ea00ff047b82 */ /* 0x000e640000000a00 */
[----:B-1----:R1:W-:Y:S02]  /*4670*/  REDG.E.MAX.S32.STRONG.GPU desc[UR26][R4.64], R7 ;  /* 0x000000070400798e */ /* 0x0023e4000d12e31a */
.L_x_14302:
[----:B------:R-:W-:Y:S05]  /*4680*/  BSYNC B0 ;  /* 0x0000000000007941 */ /* 0x000fea0003800000 */
.L_x_14301:
        /* <DEDUP_REMOVED lines=11> */
[----:B-1----:R-:W-:Y:S05]  /*4740*/  CALL.REL.NOINC `($__internal_467_$__cuda_sm20_rcp_rn_f32_slowpath) ;  /* 0x0000000400987944 */ /* 0x002fea0003c00000 */
[----:B------:R-:W-:Y:S05]  /*4750*/  BRA `(.L_x_14305) ;  /* 0x0000000000147947 */ /* 0x000fea0003800000 */
.L_x_14304:
[----:B------:R-:W2:Y:S01]  /*4760*/  MUFU.RCP R37, UR15 ;  /* 0x0000000f00257d08 */ /* 0x000ea20008001000 */
[----:B------:R-:W-:-:S04]  /*4770*/  IMAD.U32 R0, RZ, RZ, UR15 ;  /* 0x0000000fff007e24 */ /* 0x000fc8000f8e00ff */
[----:B--2---:R-:W-:-:S04]  /*4780*/  FFMA R0, R37, R0, -1 ;  /* 0xbf80000025007423 */ /* 0x004fc80000000000 */
[----:B------:R-:W-:-:S04]  /*4790*/  FADD.FTZ R0, -R0, -RZ ;  /* 0x800000ff00007221 */ /* 0x000fc80000010100 */
[----:B------:R-:W-:-:S07]  /*47a0*/  FFMA R37, R37, R0, R37 ;  /* 0x0000000025257223 */ /* 0x000fce0000000025 */
.L_x_14305:
[----:B0-----:R-:W0:Y:S02]  /*47b0*/  LDC.64 R2, c[0x0][0x3b0] ;  /* 0x0000ec00ff027b82 */ /* 0x001e240000000a00 */
[----:B0-----:R-:W-:Y:S01]  /*47c0*/  STG.E desc[UR26][R2.64], R37 ;  /* 0x0000002502007986 */ /* 0x001fe2000c10191a */
[----:B------:R-:W-:Y:S05]  /*47d0*/  EXIT ;  /* 0x000000000000794d */ /* 0x000fea0003800000 */
.L_x_14303:
[----:B------:R-:W-:Y:S02]  /*47e0*/  HFMA2 R9, -RZ, RZ, 0, 2.384185791015625e-07 ;  /* 0x00000004ff097431 */ /* 0x000fe400000001ff */
[----:B------:R-:W-:Y:S02]  /*47f0*/  IMAD.MOV.U32 R11, RZ, RZ, 0x1f ;  /* 0x0000001fff0b7424 */ /* 0x000fe400078e00ff */
[----:B------:R-:W-:-:S07]  /*4800*/  IMAD.MOV.U32 R4, RZ, RZ, -0x1 ;  /* 0xffffffffff047424 */ /* 0x000fce00078e00ff */
[----:B01----:R-:W-:Y:S05]  /*4810*/  WARPSYNC.COLLECTIVE R4, `(.L_x_14306) ;  /* 0x0000000004087348 */ /* 0x003fea0003c00000 */
[----:B-1----:R1:W2:Y:S02]  /*4820*/  SHFL.DOWN P0, R7, R0, R9, R11 ;  /* 0x0800000900077389 */ /* 0x0022a4000000000b */
[----:B012---:R-:W-:Y:S05]  /*4830*/  ENDCOLLECTIVE ;  /* 0x000000000000791b */ /* 0x007fea0003800000 */
.L_x_14306:
[----:B------:R-:W-:Y:S01]  /*4840*/  IMAD.MOV.U32 R9, RZ, RZ, 0x2 ;  /* 0x00000002ff097424 */ /* 0x000fe200078e00ff */
[----:B------:R-:W-:-:S04]  /*4850*/  MOV R5, R7 ;  /* 0x0000000700057202 */ /* 0x000fc80000000f00 */
[----:B------:R-:W-:-:S05]  /*4860*/  FMNMX R5, R5, R0, !PT ;  /* 0x0000000005057209 */ /* 0x000fca0007800000 */
[----:B------:R-:W-:-:S07]  /*4870*/  IMAD.MOV.U32 R0, RZ, RZ, R5 ;  /* 0x000000ffff007224 */ /* 0x000fce00078e0005 */
[----:B------:R-:W-:Y:S05]  /*4880*/  WARPSYNC.COLLECTIVE R4, `(.L_x_14307) ;  /* 0x0000000004087348 */ /* 0x000fea0003c00000 */
[----:B------:R0:W1:Y:S02]  /*4890*/  SHFL.DOWN P0, R7, R0, R9, R11 ;  /* 0x0800000900077389 */ /* 0x000064000000000b */
[----:B01----:R-:W-:Y:S05]  /*48a0*/  ENDCOLLECTIVE ;  /* 0x000000000000791b */ /* 0x003fea0003800000 */
.L_x_14307:
[----:B------:R-:W-:Y:S01]  /*48b0*/  IMAD.MOV.U32 R9, RZ, RZ, 0x1 ;  /* 0x00000001ff097424 */ /* 0x000fe200078e00ff */
[----:B------:R-:W-:-:S04]  /*48c0*/  MOV R2, R7 ;  /* 0x0000000700027202 */ /* 0x000fc80000000f00 */
[----:B------:R-:W-:-:S05]  /*48d0*/  FMNMX R2, R5, R2, !PT ;  /* 0x0000000205027209 */ /* 0x000fca0007800000 */
[----:B------:R-:W-:-:S07]  /*48e0*/  IMAD.MOV.U32 R0, RZ, RZ, R2 ;  /* 0x000000ffff007224 */ /* 0x000fce00078e0002 */
[----:B------:R-:W-:Y:S05]  /*48f0*/  WARPSYNC.COLLECTIVE R4, `(.L_x_14308) ;  /* 0x0000000004087348 */ /* 0x000fea0003c00000 */
[----:B------:R0:W1:Y:S02]  /*4900*/  SHFL.DOWN P0, R7, R0, R9, R11 ;  /* 0x0800000900077389 */ /* 0x000064000000000b */
[----:B01----:R-:W-:Y:S05]  /*4910*/  ENDCOLLECTIVE ;  /* 0x000000000000791b */ /* 0x003fea0003800000 */
.L_x_14308:
[----:B------:R-:W-:Y:S05]  /*4920*/  BRA `(.L_x_14309) ;  /* 0xfffffffc00407947 */ /* 0x000fea000383ffff */
        .weak           $__internal_466_$__cuda_sm20_div_u64
        .type           $__internal_466_$__cuda_sm20_div_u64,@function
        .size           $__internal_466_$__cuda_sm20_div_u64,($__internal_467_$__cuda_sm20_rcp_rn_f32_slowpath - $__internal_466_$__cuda_sm20_div_u64)
$__internal_466_$__cuda_sm20_div_u64:
        /* <DEDUP_REMOVED lines=71> */
[----:B------:R-:W-:Y:S11]  /*4da0*/  RET.REL.NODEC R6 `(_ZN18transformer_engine6detail38cast_transpose_fused_kernel_notalignedILb0ELb1ELb0EfNS_16CTDBiasDActParamI6__halfS3_S3_fEELi2ELi2ENS_5EmptyEXadL_ZNS_5dsiluIffEET_T0_RKS5_EEEEvT3_mmm) ;  /* 0xffffffb006947950 */ /* 0x000ff60003c3ffff */
        .weak           $__internal_467_$__cuda_sm20_rcp_rn_f32_slowpath
        .type           $__internal_467_$__cuda_sm20_rcp_rn_f32_slowpath,@function
        .size           $__internal_467_$__cuda_sm20_rcp_rn_f32_slowpath,(.L_x_29768 - $__internal_467_$__cuda_sm20_rcp_rn_f32_slowpath)
$__internal_467_$__cuda_sm20_rcp_rn_f32_slowpath:
        /* <DEDUP_REMOVED lines=15> */
.L_x_14311:
        /* <DEDUP_REMOVED lines=33> */
.L_x_14313:
[----:B------:R0:W1:Y:S02]  /*50b0*/  MUFU.RCP R37, R0 ;  /* 0x0000000000257308 */ /* 0x0000640000001000 */
.L_x_14312:
[----:B------:R-:W-:Y:S05]  /*50c0*/  BSYNC B0 ;  /* 0x0000000000007941 */ /* 0x000fea0003800000 */
.L_x_14310:
[----:B------:R-:W-:Y:S01]  /*50d0*/  MOV R42, R2 ;  /* 0x00000002002a7202 */ /* 0x000fe20000000f00 */
[----:B------:R-:W-:-:S04]  /*50e0*/  IMAD.MOV.U32 R43, RZ, RZ, 0x0 ;  /* 0x00000000ff2b7424 */ /* 0x000fc800078e00ff */
[----:B01----:R-:W-:Y:S05]  /*50f0*/  RET.REL.NODEC R42 `(_ZN18transformer_engine6detail38cast_transpose_fused_kernel_notalignedILb0ELb1ELb0EfNS_16CTDBiasDActParamI6__halfS3_S3_fEELi2ELi2ENS_5EmptyEXadL_ZNS_5dsiluIffEET_T0_RKS5_EEEEvT3_mmm) ;  /* 0xffffffac2ac07950 */ /* 0x003fea0003c3ffff */
.L_x_14314:
        /* <DEDUP_REMOVED lines=16> */
.L_x_29768:


//--------------------- .text._ZN18transformer_engine6detail38cast_transpose_fused_kernel_notalignedILb0ELb1ELb0EfNS_16CTDBiasDActParamI6__halfS3_ffEELi2ELi1ENS_5EmptyEXadL_ZNS_5dsiluIffEET_T0_RKS5_EEEEvT3_mmm --------------------------
	.section	.text._ZN18transformer_engine6detail38cast_transpose_fused_kernel_notalignedILb0ELb1ELb0EfNS_16CTDBiasDActParamI6__halfS3_ffEELi2ELi1ENS_5EmptyEXadL_ZNS_5dsiluIffEET_T0_RKS5_EEEEvT3_mmm,"ax",@progbits
	.align	128
        .global         _ZN18transformer_engine6detail38cast_transpose_fused_kernel_notalignedILb0ELb1ELb0EfNS_16CTDBiasDActParamI6__halfS3_ffEELi2ELi1ENS_5EmptyEXadL_ZNS_5dsiluIffEET_T0_RKS5_EEEEvT3_mmm
        .type           _ZN18transformer_engine6detail38cast_transpose_fused_kernel_notalignedILb0ELb1ELb0EfNS_16CTDBiasDActParamI6__halfS3_ffEELi2ELi1ENS_5EmptyEXadL_ZNS_5dsiluIffEET_T0_RKS5_EEEEvT3_mmm,@function
        .size           _ZN18transformer_engine6detail38cast_transpose_fused_kernel_notalignedILb0ELb1ELb0EfNS_16CTDBiasDActParamI6__halfS3_ffEELi2ELi1ENS_5EmptyEXadL_ZNS_5dsiluIffEET_T0_RKS5_EEEEvT3_mmm,(.L_x_29770 - _ZN18transformer_engine6detail38cast_transpose_fused_kernel_notalignedILb0ELb1ELb0EfNS_16CTDBiasDActParamI6__halfS3_ffEELi2ELi1ENS_5EmptyEXadL_ZNS_5dsiluIffEET_T0_RKS5_EEEEvT3_mmm)
        .other          _ZN18transformer_engine6detail38cast_transpose_fused_kernel_notalignedILb0ELb1ELb0EfNS_16CTDBiasDActParamI6__halfS3_ffEELi2ELi1ENS_5EmptyEXadL_ZNS_5dsiluIffEET_T0_RKS5_EEEEvT3_mmm,@"STO_CUDA_ENTRY STV_DEFAULT"
_ZN18transformer_engine6detail38cast_transpose_fused_kernel_notalignedILb0ELb1ELb0EfNS_16CTDBiasDActParamI6__halfS3_ffEELi2ELi1ENS_5EmptyEXadL_ZNS_5dsiluIffEET_T0_RKS5_EEEEvT3_mmm:
.text._ZN18transformer_engine6detail38cast_transpose_fused_kernel_notalignedILb0ELb1ELb0EfNS_16CTDBiasDActParamI6__halfS3_ffEELi2ELi1ENS_5EmptyEXadL_ZNS_5dsiluIffEET_T0_RKS5_EEEEvT3_mmm:
        /* <DEDUP_REMOVED lines=43> */
.L_x_14315:
[----:B------:R-:W-:-:S07]  /*02b0*/  MOV R4, 0x2d0 ;  /* 0x000002d000047802 */ /* 0x000fce0000000f00 */
[----:B------:R-:W-:Y:S05]  /*02c0*/  CALL.REL.NOINC `($__internal_468_$__cuda_sm20_div_u64) ;  /* 0x0000003000407944 */ /* 0x000fea0003c00000 */
        /* <DEDUP_REMOVED lines=11> */
.L_x_14316:
        /* <DEDUP_REMOVED lines=39> */
[----:B------:R-:W-:Y:S02]  /*05f0*/  @!P1 IMAD.MOV.U32 R3, RZ, RZ, RZ ;  /* 0x000000ffff039224 */ /* 0x000fe400078e00ff */
[----:B------:R-:W-:Y:S01]  /*0600*/  @P1 SHF.L.U32 R22, R9, 0x2, RZ ;  /* 0x0000000209161819 */ /* 0x000fe200000006ff */
[----:B------:R-:W-:Y:S01]  /*0610*/  @P1 IMAD.X R0, RZ, RZ, R8, P0 ;  /* 0x000000ffff001224 */ /* 0x000fe200000e0608 */
[----:B------:R-:W-:-:S02]  /*0620*/  UIADD3.X UR23, UPT, UPT, UR5, UR11, URZ, UP0, !UPT ;  /* 0x0000000b05177290 */ /* 0x000fc400087fe4ff */
[----:B------:R-:W-:Y:S01]  /*0630*/  @P1 IADD3 R6, P0, PT, R22, UR22, RZ ;  /* 0x0000001616061c10 */ /* 0x000fe2000ff1e0ff */
[----:B------:R-:W0:Y:S01]  /*0640*/  LDCU.64 UR10, c[0x0][0x3a0] ;  /* 0x00007400ff0a77ac */ /* 0x000e220008000a00 */
[----:B------:R-:W-:-:S04]  /*0650*/  @P1 SHF.L.U64.HI R9, R9, 0x2, R0 ;  /* 0x0000000209091819 */ /* 0x000fc80000010200 */
[----:B------:R-:W-:-:S05]  /*0660*/  @P1 IADD3.X R7, PT, PT, R9, UR23, RZ, P0, !PT ;  /* 0x0000001709071c10 */ /* 0x000fca00087fe4ff */
[----:B--2---:R-:W2:Y:S01]  /*0670*/  @P1 LDG.E R3, desc[UR26][R6.64] ;  /* 0x0000001a06031981 */ /* 0x004ea2000c1e1900 */
[----:B------:R-:W-:Y:S01]  /*0680*/  VIADD R4, R10, 0xffffffff ;  /* 0xffffffff0a047836 */ /* 0x000fe20000000000 */
[----:B------:R-:W-:Y:S01]  /*0690*/  UIADD3 UR15, UP0, UPT, UR4, UR8, URZ ;  /* 0x00000008040f7290 */ /* 0x000fe2000ff1e0ff */
[----:B------:R-:W-:-:S03]  /*06a0*/  VIADD R14, R11, 0x1 ;  /* 0x000000010b0e7836 */ /* 0x000fc60000000000 */
[----:B------:R-:W-:Y:S01]  /*06b0*/  LOP3.LUT R4, R4, 0x1f, RZ, 0xc0, !PT ;  /* 0x0000001f04047812 */ /* 0x000fe200078ec0ff */
[----:B------:R-:W-:Y:S01]  /*06c0*/  UIADD3.X UR20, UPT, UPT, UR5, UR9, URZ, UP0, !UPT ;  /* 0x0000000905147290 */ /* 0x000fe200087fe4ff */
[----:B0-----:R-:W-:Y:S02]  /*06d0*/  ISETP.NE.U32.AND P2, PT, RZ, UR10, PT ;  /* 0x0000000aff007c0c */ /* 0x001fe4000bf45070 */
[----:B------:R-:W-:Y:S02]  /*06e0*/  ISETP.GE.U32.AND P0, PT, R4, UR24, PT ;  /* 0x0000001804007c0c */ /* 0x000fe4000bf06070 */
[----:B------:R-:W-:Y:S01]  /*06f0*/  ISETP.NE.AND.EX P2, PT, RZ, UR11, PT, P2 ;  /* 0x0000000bff007c0c */ /* 0x000fe2000bf45320 */
[----:B------:R-:W-:Y:S01]  /*0700*/  HFMA2 R13, -RZ, RZ, 0.96630859375, -0.0022525787353515625 ;  /* 0x3bbb989dff0d7431 */ /* 0x000fe200000001ff */
[----:B------:R-:W-:Y:S01]  /*0710*/  ISETP.GE.U32.OR P3, PT, R14, UR25, P0 ;  /* 0x000000190e007c0c */ /* 0x000fe20008766470 */
[----:B------:R-:W-:Y:S01]  /*0720*/  IMAD.MOV.U32 R15, RZ, RZ, 0x437c0000 ;  /* 0x437c0000ff0f7424 */ /* 0x000fe200078e00ff */
[----:B------:R-:W0:Y:S09]  /*0730*/  LDCU.128 UR8, c[0x0][0x390] ;  /* 0x00007200ff0877ac */ /* 0x000e320008000c00 */
[----:B------:R-:W1:Y:S02]  /*0740*/  @P2 LDC.64 R26, c[0x0][0x3a0] ;  /* 0x0000e800ff1a2b82 */ /* 0x000e640000000a00 */
[----:B------:R-:W-:-:S04]  /*0750*/  @!P3 IADD3 R2, P4, P5, R4, UR17, R20 ;  /* 0x000000110402bc10 */ /* 0x000fc8000fd9e014 */
[----:B------:R-:W-:Y:S01]  /*0760*/  @!P3 IADD3.X R5, PT, PT, RZ, UR28, R8, P4, P5 ;  /* 0x0000001cff05bc10 */ /* 0x000fe2000a7ea408 */
[----:B------:R-:W-:Y:S01]  /*0770*/  @!P3 IMAD.SHL.U32 R16, R2, 0x4, RZ ;  /* 0x000000040210b824 */ /* 0x000fe200078e00ff */
[----:B------:R-:W-:Y:S02]  /*0780*/  @P1 IADD3 R22, P4, PT, R22, UR15, RZ ;  /* 0x0000000f16161c10 */ /* 0x000fe4000ff9e0ff */
[----:B------:R-:W-:Y:S02]  /*0790*/  @!P3 SHF.L.U64.HI R2, R2, 0x2, R5 ;  /* 0x000000020202b819 */ /* 0x000fe40000010205 */
[C---:B------:R-:W-:Y:S02]  /*07a0*/  @!P3 IADD3 R24, P5, PT, R16.reuse, UR15, RZ ;  /* 0x0000000f1018bc10 */ /* 0x040fe4000ffbe0ff */
[----:B------:R-:W-:Y:S02]  /*07b0*/  @P1 IADD3.X R23, PT, PT, R9, UR20, RZ, P4, !PT ;  /* 0x0000001409171c10 */ /* 0x000fe4000a7fe4ff */
[----:B------:R-:W-:Y:S01]  /*07c0*/  @!P3 IADD3 R16, P4, PT, R16, UR22, RZ ;  /* 0x000000161010bc10 */ /* 0x000fe2000ff9e0ff */
[----:B------:R-:W-:Y:S01]  /*07d0*/  @!P1 IMAD.MOV.U32 R9, RZ, RZ, RZ ;  /* 0x000000ffff099224 */ /* 0x000fe200078e00ff */
[----:B------:R-:W-:-:S02]  /*07e0*/  @!P3 IADD3.X R25, PT, PT, R2, UR20, RZ, P5, !PT ;  /* 0x000000140219bc10 */ /* 0x000fc4000affe4ff */
[----:B------:R-:W-:-:S03]  /*07f0*/  @!P3 IADD3.X R17, PT, PT, R2, UR23, RZ, P4, !PT ;  /* 0x000000170211bc10 */ /* 0x000fc6000a7fe4ff */
[----:B------:R-:W3:Y:S04]  /*0800*/  @P1 LDG.E R9, desc[UR26][R22.64] ;  /* 0x0000001a16091981 */ /* 0x000ee8000c1e1900 */
[----:B-1----:R-:W4:Y:S04]  /*0810*/  @P2 LDG.E R0, desc[UR26][R26.64] ;  /* 0x0000001a1a002981 */ /* 0x002f28000c1e1900 */
[----:B------:R1:W5:Y:S04]  /*0820*/  @!P3 LDG.E R7, desc[UR26][R24.64] ;  /* 0x0000001a1807b981 */ /* 0x000368000c1e1900 */
[----:B------:R1:W5:Y:S01]  /*0830*/  @!P3 LDG.E R5, desc[UR26][R16.64] ;  /* 0x0000001a1005b981 */ /* 0x000362000c1e1900 */
[----:B------:R-:W-:-:S02]  /*0840*/  UIMAD UR6, UR6, UR12, URZ ;  /* 0x0000000c060672a4 */ /* 0x000fc4000f8e02ff */
[----:B------:R-:W-:Y:S02]  /*0850*/  UIMAD.WIDE.U32 UR4, UR21, UR12, URZ ;  /* 0x0000000c150472a5 */ /* 0x000fe4000f8e00ff */
[----:B------:R-:W-:Y:S02]  /*0860*/  UIMAD UR13, UR21, UR13, UR6 ;  /* 0x0000000d150d72a4 */ /* 0x000fe4000f8e0206 */
[----:B------:R-:W-:Y:S02]  /*0870*/  ULEA UR6, UP0, UR4, UR18, 0x6 ;  /* 0x0000001204067291 */ /* 0x000fe4000f8030ff */
[----:B------:R-:W-:Y:S02]  /*0880*/  UIADD3 UR5, UPT, UPT, UR5, UR13, URZ ;  /* 0x0000000d05057290 */ /* 0x000fe4000fffe0ff */
[----:B0-----:R-:W-:Y:S02]  /*0890*/  ULEA UR8, UP1, UR7, UR8, 0x2 ;  /* 0x0000000807087291 */ /* 0x001fe4000f8210ff */
[----:B------:R-:W-:-:S02]  /*08a0*/  ULEA UR10, UP2, UR6, UR10, 0x2 ;  /* 0x0000000a060a7291 */ /* 0x000fc4000f8410ff */
[----:B------:R-:W-:Y:S01]  /*08b0*/  ULEA.HI.X UR4, UR4, UR19, UR5, 0x6, UP0 ;  /* 0x0000001304047291 */ /* 0x000fe200080f3405 */
[----:B------:R-:W-:Y:S01]  /*08c0*/  BSSY.RECONVERGENT B0, `(.L_x_14317) ;  /* 0x000001d000007945 */ /* 0x000fe20003800200 */
[----:B------:R-:W-:Y:S01]  /*08d0*/  UMOV UR12, 0x3f800000 ;  /* 0x3f800000000c7882 */ /* 0x000fe20000000000 */
[----:B------:R-:W-:Y:S02]  /*08e0*/  ULEA.HI.X UR9, UR7, UR9, UR14, 0x2, UP1 ;  /* 0x0000000907097291 */ /* 0x000fe400088f140e */
[----:B------:R-:W-:Y:S01]  /*08f0*/  ULEA.HI.X UR11, UR6, UR11, UR4, 0x2, UP2 ;  /* 0x0000000b060b7291 */ /* 0x000fe200090f1404 */
[----:B--2---:R-:W-:-:S05]  /*0900*/  HADD2.F32 R6, -RZ, R3.H0_H0 ;  /* 0x20000003ff067230 */ /* 0x004fca0000004100 */
        /* <DEDUP_REMOVED lines=12> */
[----:B---3--:R-:W-:Y:S02]  /*09d0*/  HADD2.F32 R2, -RZ, R9.H0_H0 ;  /* 0x20000009ff027230 */ /* 0x008fe40000004100 */
[----:B------:R-:W-:Y:S02]  /*09e0*/  @P3 IMAD.MOV.U32 R7, RZ, RZ, RZ ;  /* 0x000000ffff073224 */ /* 0x000fe400078e00ff */
[----:B------:R-:W-:-:S06]  /*09f0*/  @P3 IMAD.MOV.U32 R5, RZ, RZ, RZ ;  /* 0x000000ffff053224 */ /* 0x000fcc00078e00ff */
[----:B-1----:R-:W-:Y:S05]  /*0a00*/  @P1 BRA `(.L_x_14318) ;  /* 0x0000000000101947 */ /* 0x002fea0003800000 */
[----:B------:R-:W-:Y:S02]  /*0a10*/  MOV R0, R15 ;  /* 0x0000000f00007202 */ /* 0x000fe40000000f00 */
[----:B------:R-:W-:-:S07]  /*0a20*/  MOV R19, 0xa40 ;  /* 0x00000a4000137802 */ /* 0x000fce0000000f00 */
[----:B-----5:R-:W-:Y:S05]  /*0a30*/  CALL.REL.NOINC `($__internal_469_$__cuda_sm20_rcp_rn_f32_slowpath) ;  /* 0x0000002c00847944 */ /* 0x020fea0003c00000 */
[----:B------:R-:W-:Y:S05]  /*0a40*/  BRA `(.L_x_14319) ;  /* 0x0000000000107947 */ /* 0x000fea0003800000 */
.L_x_14318:
[----:B------:R-:W0:Y:S02]  /*0a50*/  MUFU.RCP R0, R15 ;  /* 0x0000000f00007308 */ /* 0x000e240000001000 */
[----:B0-----:R-:W-:-:S04]  /*0a60*/  FFMA R13, R15, R0, -1 ;  /* 0xbf8000000f0d7423 */ /* 0x001fc80000000000 */
[----:B------:R-:W-:-:S04]  /*0a70*/  FADD.FTZ R13, -R13, -RZ ;  /* 0x800000ff0d0d7221 */ /* 0x000fc80000010100 */
[----:B------:R-:W-:-:S07]  /*0a80*/  FFMA R0, R0, R13, R0 ;  /* 0x0000000d00007223 */ /* 0x000fce0000000000 */
.L_x_14319:
[----:B------:R-:W-:Y:S05]  /*0a90*/  BSYNC.RECONVERGENT B0 ;  /* 0x0000000000007941 */ /* 0x000fea0003800200 */
.L_x_14317:
        /* <DEDUP_REMOVED lines=23> */
[----:B-----5:R-:W-:Y:S05]  /*0c10*/  CALL.REL.NOINC `($__internal_469_$__cuda_sm20_rcp_rn_f32_slowpath) ;  /* 0x0000002c000c7944 */ /* 0x020fea0003c00000 */
[----:B------:R-:W-:Y:S05]  /*0c20*/  BRA `(.L_x_14322) ;  /* 0x0000000000107947 */ /* 0x000fea0003800000 */
.L_x_14321:
[----:B------:R-:W0:Y:S02]  /*0c30*/  MUFU.RCP R0, R17 ;  /* 0x0000001100007308 */ /* 0x000e240000001000 */
[----:B0-----:R-:W-:-:S04]  /*0c40*/  FFMA R9, R17, R0, -1 ;  /* 0xbf80000011097423 */ /* 0x001fc80000000000 */
[----:B------:R-:W-:-:S04]  /*0c50*/  FADD.FTZ R9, -R9, -RZ ;  /* 0x800000ff09097221 */ /* 0x000fc80000010100 */
[----:B------:R-:W-:-:S07]  /*0c60*/  FFMA R0, R0, R9, R0 ;  /* 0x0000000900007223 */ /* 0x000fce0000000000 */
.L_x_14322:
[----:B------:R-:W-:Y:S05]  /*0c70*/  BSYNC.RECONVERGENT B0 ;  /* 0x0000000000007941 */ /* 0x000fea0003800200 */
.L_x_14320:
[C---:B------:R-:W-:Y:S01]  /*0c80*/  VIADD R9, R11.reuse, 0x2 ;  /* 0x000000020b097836 */ /* 0x040fe20000000000 */
[----:B------:R-:W-:Y:S01]  /*0c90*/  IADD3 R16, PT, PT, R10, 0x1e, RZ ;  /* 0x0000001e0a107810 */ /* 0x000fe20007ffe0ff */
[----:B------:R-:W-:Y:S01]  /*0ca0*/  IMAD.U32 R22, RZ, RZ, UR17 ;  /* 0x00000011ff167e24 */ /* 0x000fe2000f8e00ff */
[----:B------:R-:W-:Y:S01]  /*0cb0*/  ISETP.GE.U32.AND P2, PT, R11, UR25, PT ;  /* 0x000000190b007c0c */ /* 0x000fe2000bf46070 */
[----:B------:R-:W-:Y:S01]  /*0cc0*/  IMAD.U32 R23, RZ, RZ, UR28 ;  /* 0x0000001cff177e24 */ /* 0x000fe2000f8e00ff */
[----:B------:R-:W-:Y:S01]  /*0cd0*/  LOP3.LUT R16, R16, 0x1f, RZ, 0xc0, !PT ;  /* 0x0000001f10107812 */ /* 0x000fe200078ec0ff */
[----:B------:R-:W-:Y:S01]  /*0ce0*/  FADD R13, -R0, 1 ;  /* 0x3f800000000d7421 */ /* 0x000fe20000000100 */
[----:B------:R-:W-:Y:S02]  /*0cf0*/  ISETP.GE.U32.AND P1, PT, R9, UR25, PT ;  /* 0x0000001909007c0c */ /* 0x000fe4000bf26070 */
[----:B------:R-:W-:Y:S01]  /*0d00*/  ISETP.GE.U32.OR P2, PT, R12, UR24, P2 ;  /* 0x000000180c007c0c */ /* 0x000fe20009746470 */
[----:B------:R-:W-:Y:S01]  /*0d10*/  FMUL R13, R13, R0 ;  /* 0x000000000d0d7220 */ /* 0x000fe20000400000 */
[----:B------:R-:W-:-:S03]  /*0d20*/  ISETP.LT.U32.AND P1, PT, R16, UR24, !P1 ;  /* 0x0000001810007c0c */ /* 0x000fc6000cf21070 */
[----:B------:R-:W-:-:S04]  /*0d30*/  FFMA R3, R3, R13, R0 ;  /* 0x0000000d03037223 */ /* 0x000fc80000000000 */
[----:B------:R-:W-:-:S04]  /*0d40*/  FMUL R3, R6, R3 ;  /* 0x0000000306037220 */ /* 0x000fc80000400000 */
[----:B------:R-:W-:Y:S02]  /*0d50*/  @!P2 IADD3 R21, P3, PT, R12, R20, RZ ;  /* 0x000000140c15a210 */ /* 0x000fe40007f7e0ff */
[----:B------:R-:W-:Y:S02]  /*0d60*/  @P1 IMAD R15, R11, UR28, RZ ;  /* 0x0000001c0b0f1c24 */ /* 0x000fe4000f8e02ff */
[----:B------:R-:W-:Y:S01]  /*0d70*/  FMUL R13, R3, UR12 ;  /* 0x0000000c030d7c20 */ /* 0x000fe20008400000 */
[----:B------:R-:W-:-:S04]  /*0d80*/  @P1 IMAD.WIDE.U32 R22, R11, UR17, R22 ;  /* 0x000000110b161c25 */ /* 0x000fc8000f8e0016 */
[----:B------:R-:W-:Y:S01]  /*0d90*/  @P1 IMAD.IADD R12, R15, 0x1, R23 ;  /* 0x000000010f0c1824 */ /* 0x000fe200078e0217 */
[----:B------:R-:W-:Y:S01]  /*0da0*/  @P1 IADD3 R23, P4, P5, R16, UR17, R22 ;  /* 0x0000001110171c10 */ /* 0x000fe2000fd9e016 */
[----:B------:R-:W-:Y:S01]  /*0db0*/  @!P2 IMAD.X R8, RZ, RZ, R8, P3 ;  /* 0x000000ffff08a224 */ /* 0x000fe200018e0608 */
[----:B------:R-:W-:Y:S01]  /*0dc0*/  @!P2 LEA R20, P3, R21, UR8, 0x3 ;  /* 0x000000081514ac11 */ /* 0x000fe2000f8618ff */
[----:B------:R-:W-:Y:S01]  /*0dd0*/  IMAD.MOV.U32 R19, RZ, RZ, 0x437c0000 ;  /* 0x437c0000ff137424 */ /* 0x000fe200078e00ff */
[----:B------:R-:W-:Y:S01]  /*0de0*/  @P1 SHF.L.U32 R22, R23, 0x2, RZ ;  /* 0x0000000217161819 */ /* 0x000fe200000006ff */
[----:B------:R-:W-:Y:S01]  /*0df0*/  @!P1 IMAD.MOV.U32 R27, RZ, RZ, RZ ;  /* 0x000000ffff1b9224 */ /* 0x000fe200078e00ff */
[----:B------:R-:W-:Y:S01]  /*0e00*/  @P1 IADD3.X R0, PT, PT, RZ, UR28, R12, P4, P5 ;  /* 0x0000001cff001c10 */ /* 0x000fe2000a7ea40c */
[----:B-----5:R-:W-:Y:S01]  /*0e10*/  HADD2.F32 R6, -RZ, R5.H0_H0 ;  /* 0x20000005ff067230 */ /* 0x020fe20000004100 */
[----:B------:R-:W-:Y:S01]  /*0e20*/  @!P2 LEA.HI.X R21, R21, UR9, R8, 0x3, P3 ;  /* 0x000000091515ac11 */ /* 0x000fe200098f1c08 */
[----:B------:R-:W-:Y:S01]  /*0e30*/  IMAD.MOV.U32 R15, RZ, RZ, 0x3bbb989d ;  /* 0x3bbb989dff0f7424 */ /* 0x000fe200078e00ff */
[----:B------:R-:W-:Y:S01]  /*0e40*/  @P1 IADD3 R24, P3, PT, R22, UR15, RZ ;  /* 0x0000000f16181c10 */ /* 0x000fe2000ff7e0ff */
[----:B------:R-:W-:Y:S01]  /*0e50*/  FMUL R12, R2, UR12 ;  /* 0x0000000c020c7c20 */ /* 0x000fe20008400000 */
[----:B------:R-:W-:Y:S01]  /*0e60*/  @P1 SHF.L.U64.HI R0, R23, 0x2, R0 ;  /* 0x0000000217001819 */ /* 0x000fe20000010200 */
[----:B------:R-:W-:Y:S01]  /*0e70*/  @!P1 IMAD.MOV.U32 R17, RZ, RZ, RZ ;  /* 0x000000ffff119224 */ /* 0x000fe200078e00ff */
[----:B------:R-:W-:-:S02]  /*0e80*/  @P1 IADD3 R22, P4, PT, R22, UR22, RZ ;  /* 0x0000001616161c10 */ /* 0x000fc4000ff9e0ff */
[C---:B------:R-:W-:Y:S01]  /*0e90*/  @P1 IADD3.X R25, PT, PT, R0.reuse, UR20, RZ, P3, !PT ;  /* 0x0000001400191c10 */ /* 0x040fe20009ffe4ff */
[----:B------:R0:W-:Y:S01]  /*0ea0*/  @!P2 STG.E.64 desc[UR26][R20.64], R12 ;  /* 0x0000000c1400a986 */ /* 0x0001e2000c101b1a */
[----:B------:R-:W-:Y:S01]  /*0eb0*/  @P1 IADD3.X R23, PT, PT, R0, UR23, RZ, P4, !PT ;  /* 0x0000001700171c10 */ /* 0x000fe2000a7fe4ff */
[----:B------:R-:W-:Y:S02]  /*0ec0*/  FFMA.SAT R0, R6, -R15, 0.5 ;  /* 0x3f00000006007423 */ /* 0x000fe4000000280f */
[----:B------:R0:W5:Y:S02]  /*0ed0*/  @P1 LDG.E R27, desc[UR26][R24.64] ;  /* 0x0000001a181b1981 */ /* 0x000164000c1e1900 */
[----:B------:R-:W-:Y:S02]  /*0ee0*/  FFMA.RM R0, R0, R19, 12582913 ;  /* 0x4b40000100007423 */ /* 0x000fe40000004013 */
[----:B------:R0:W5:Y:S01]  /*0ef0*/  @P1 LDG.E R17, desc[UR26][R22.64] ;  /* 0x0000001a16111981 */ /* 0x000162000c1e1900 */
[----:B------:R-:W-:Y:S01]  /*0f00*/  BSSY.RECONVERGENT B0, `(.L_x_14323) ;  /* 0x0000015000007945 */ /* 0x000fe20003800200 */
[C---:B------:R-:W-:Y:S01]  /*0f10*/  FADD R15, R0.reuse, -12583039 ;  /* 0xcb40007f000f7421 */ /* 0x040fe20000000000 */
[----:B------:R-:W-:Y:S01]  /*0f20*/  IMAD.SHL.U32 R0, R0, 0x800000, RZ ;  /* 0x0080000000007824 */ /* 0x000fe200078e00ff */
[----:B------:R-:W-:Y:S01]  /*0f30*/  FMNMX3 R2, |R2|, RZ, |R3|, !PT ;  /* 0x000000ff02027276 */ /* 0x000fe20007800603 */
[----:B------:R-:W-:-:S02]  /*0f40*/  HADD2.F32 R3, -RZ, R7.H0_H0 ;  /* 0x20000007ff037230 */ /* 0x000fc40000004100 */
[----:B------:R-:W-:-:S04]  /*0f50*/  FFMA R15, R6, -1.4426950216293334961, -R15 ;  /* 0xbfb8aa3b060f7823 */ /* 0x000fc8000000080f */
[----:B------:R-:W-:-:S06]  /*0f60*/  FFMA R15, R6, -1.925963033500011079e-08, R15 ;  /* 0xb2a57060060f7823 */ /* 0x000fcc000000000f */
[----:B------:R-:W1:Y:S02]  /*0f70*/  MUFU.EX2 R15, R15 ;  /* 0x0000000f000f7308 */ /* 0x000e640000000800 */
[----:B-1----:R-:W-:-:S05]  /*0f80*/  FFMA R19, R0, R15, 1 ;  /* 0x3f80000000137423 */ /* 0x002fca000000000f */
[----:B------:R-:W-:-:S04]  /*0f90*/  IADD3 R0, PT, PT, R19, 0x1800000, RZ ;  /* 0x0180000013007810 */ /* 0x000fc80007ffe0ff */
[----:B------:R-:W-:-:S04]  /*0fa0*/  LOP3.LUT R0, R0, 0x7f800000, RZ, 0xc0, !PT ;  /* 0x7f80000000007812 */ /* 0x000fc800078ec0ff */
[----:B------:R-:W-:-:S13]  /*0fb0*/  ISETP.GT.U32.AND P1, PT, R0, 0x1ffffff, PT ;  /* 0x01ffffff0000780c */ /* 0x000fda0003f24070 */
[----:B0-----:R-:W-:Y:S05]  /*0fc0*/  @P1 BRA `(.L_x_14324) ;  /* 0x0000000000101947 */ /* 0x001fea0003800000 */
[----:B------:R-:W-:Y:S01]  /*0fd0*/  IMAD.MOV.U32 R0, RZ, RZ, R19 ;  /* 0x000000ffff007224 */ /* 0x000fe200078e0013 */
[----:B------:R-:W-:-:S07]  /*0fe0*/  MOV R19, 0x1000 ;  /* 0x0000100000137802 */ /* 0x000fce0000000f00 */
[----:B-----5:R-:W-:Y:S05]  /*0ff0*/  CALL.REL.NOINC `($__internal_469_$__cuda_sm20_rcp_rn_f32_slowpath) ;  /* 0x0000002800147944 */ /* 0x020fea0003c00000 */
[----:B------:R-:W-:Y:S05]  /*1000*/  BRA `(.L_x_14325) ;  /* 0x0000000000107947 */ /* 0x000fea0003800000 */
.L_x_14324:
[----:B------:R-:W0:Y:S02]  /*1010*/  MUFU.RCP R0, R19 ;  /* 0x0000001300007308 */ /* 0x000e240000001000 */
[----:B0-----:R-:W-:-:S04]  /*1020*/  FFMA R8, R19, R0, -1 ;  /* 0xbf80000013087423 */ /* 0x001fc80000000000 */
[----:B------:R-:W-:-:S04]  /*1030*/  FADD.FTZ R15, -R8, -RZ ;  /* 0x800000ff080f7221 */ /* 0x000fc80000010100 */
[----:B------:R-:W-:-:S07]  /*1040*/  FFMA R0, R0, R15, R0 ;  /* 0x0000000f00007223 */ /* 0x000fce0000000000 */
.L_x_14325:
[----:B------:R-:W-:Y:S05]  /*1050*/  BSYNC.RECONVERGENT B0 ;  /* 0x0000000000007941 */ /* 0x000fea0003800200 */
.L_x_14323:
        /* <DEDUP_REMOVED lines=23> */
[----:B-----5:R-:W-:Y:S05]  /*11d0*/  CALL.REL.NOINC `($__internal_469_$__cuda_sm20_rcp_rn_f32_slowpath) ;  /* 0x00000024009c7944 */ /* 0x020fea0003c00000 */
[----:B------:R-:W-:Y:S01]  /*11e0*/  IMAD.MOV.U32 R20, RZ, RZ, R0 ;  /* 0x000000ffff147224 */ /* 0x000fe200078e0000 */
[----:B------:R-:W-:Y:S06]  /*11f0*/  BRA `(.L_x_14328) ;  /* 0x0000000000107947 */ /* 0x000fec0003800000 */
.L_x_14327:
[----:B------:R-:W0:Y:S02]  /*1200*/  MUFU.RCP R20, R19 ;  /* 0x0000001300147308 */ /* 0x000e240000001000 */
[----:B0-----:R-:W-:-:S04]  /*1210*/  FFMA R0, R19, R20, -1 ;  /* 0xbf80000013007423 */ /* 0x001fc80000000014 */
[----:B------:R-:W-:-:S04]  /*1220*/  FADD.FTZ R7, -R0, -RZ ;  /* 0x800000ff00077221 */ /* 0x000fc80000010100 */
[----:B------:R-:W-:-:S07]  /*1230*/  FFMA R20, R20, R7, R20 ;  /* 0x0000000714147223 */ /* 0x000fce0000000014 */
.L_x_14328:
[----:B------:R-:W-:Y:S05]  /*1240*/  BSYNC.RECONVERGENT B0 ;  /* 0x0000000000007941 */ /* 0x000fea0003800200 */
.L_x_14326:
[----:B------:R-:W-:Y:S01]  /*1250*/  VIADD R7, R10, 0x1d ;  /* 0x0000001d0a077836 */ /* 0x000fe20000000000 */
[----:B------:R-:W-:Y:S01]  /*1260*/  MOV R15, UR17 ;  /* 0x00000011000f7c02 */ /* 0x000fe20008000f00 */
[----:B------:R-:W-:Y:S01]  /*1270*/  VIADD R8, R11, 0x3 ;  /* 0x000000030b087836 */ /* 0x000fe20000000000 */
[----:B------:R-:W-:Y:S01]  /*1280*/  ISETP.GE.U32.OR P0, PT, R14, UR25, P0 ;  /* 0x000000190e007c0c */ /* 0x000fe20008706470 */
[----:B------:R-:W-:Y:S01]  /*1290*/  IMAD.U32 R22, RZ, RZ, UR17 ;  /* 0x00000011ff167e24 */ /* 0x000fe2000f8e00ff */
[----:B------:R-:W-:Y:S01]  /*12a0*/  LOP3.LUT R7, R7, 0x1f, RZ, 0xc0, !PT ;  /* 0x0000001f07077812 */ /* 0x000fe200078ec0ff */
[----:B------:R-:W-:Y:S01]  /*12b0*/  IMAD.U32 R23, RZ, RZ, UR28 ;  /* 0x0000001cff177e24 */ /* 0x000fe2000f8e00ff */
[----:B------:R-:W-:Y:S01]  /*12c0*/  ISETP.GE.U32.AND P1, PT, R8, UR25, PT ;  /* 0x0000001908007c0c */ /* 0x000fe2000bf26070 */
[C---:B------:R-:W-:Y:S01]  /*12d0*/  IMAD R0, R11.reuse, UR28, RZ ;  /* 0x0000001c0b007c24 */ /* 0x040fe2000f8e02ff */
[----:B------:R-:W-:Y:S01]  /*12e0*/  BSSY.RECONVERGENT B0, `(.L_x_14329) ;  /* 0x000001d000007945 */ /* 0x000fe20003800200 */
[----:B------:R-:W-:Y:S01]  /*12f0*/  IMAD.WIDE.U32 R22, R11, UR17, R22 ;  /* 0x000000110b167c25 */ /* 0x000fe2000f8e0016 */
[----:B------:R-:W-:-:S13]  /*1300*/  ISETP.LT.U32.AND P1, PT, R7, UR24, !P1 ;  /* 0x0000001807007c0c */ /* 0x000fda000cf21070 */
[----:B------:R-:W-:Y:S01]  /*1310*/  @P1 IADD3 R24, P2, P3, R15, UR17, R22 ;  /* 0x000000110f181c10 */ /* 0x000fe2000fb5e016 */
[----:B------:R-:W-:Y:S01]  /*1320*/  FADD R15, -R20, 1 ;  /* 0x3f800000140f7421 */ /* 0x000fe20000000100 */
[----:B------:R-:W-:Y:S02]  /*1330*/  @P1 IMAD.IADD R19, R0, 0x1, R23 ;  /* 0x0000000100131824 */ /* 0x000fe400078e0217 */
[----:B------:R-:W-:Y:S01]  /*1340*/  @P1 IADD3 R14, P4, PT, R7, R24, RZ ;  /* 0x00000018070e1210 */ /* 0x000fe20007f9e0ff */
[----:B------:R-:W-:Y:S02]  /*1350*/  IMAD.U32 R24, RZ, RZ, UR28 ;  /* 0x0000001cff187e24 */ /* 0x000fe4000f8e00ff */
[----:B------:R-:W-:Y:S02]  /*1360*/  FMUL R15, R15, R20 ;  /* 0x000000140f0f7220 */ /* 0x000fe40000400000 */
[----:B------:R-:W-:Y:S01]  /*1370*/  @P1 IMAD.SHL.U32 R21, R14, 0x4, RZ ;  /* 0x000000040e151824 */ /* 0x000fe200078e00ff */
[----:B------:R-:W-:Y:S01]  /*1380*/  @P1 IADD3.X R19, PT, PT, R24, UR28, R19, P2, P3 ;  /* 0x0000001c18131c10 */ /* 0x000fe200097e6413 */
[----:B------:R-:W-:-:S03]  /*1390*/  FFMA R15, R5, R15, R20 ;  /* 0x0000000f050f7223 */ /* 0x000fc60000000014 */
[C---:B------:R-:W-:Y:S01]  /*13a0*/  @P1 IADD3 R24, P2, PT, R21.reuse, UR15, RZ ;  /* 0x0000000f15181c10 */ /* 0x040fe2000ff5e0ff */
[----:B------:R-:W-:Y:S02]  /*13b0*/  @P1 IMAD.X R5, RZ, RZ, R19, P4 ;  /* 0x000000ffff051224 */ /* 0x000fe400020e0613 */
[----:B------:R-:W-:Y:S01]  /*13c0*/  FMUL R19, R6, R15 ;  /* 0x0000000f06137220 */ /* 0x000fe20000400000 */
[----:B------:R-:W-:Y:S02]  /*13d0*/  @P1 IADD3 R20, P3, PT, R21, UR22, RZ ;  /* 0x0000001615141c10 */ /* 0x000fe4000ff7e0ff */
[----:B------:R-:W-:Y:S01]  /*13e0*/  @P1 SHF.L.U64.HI R5, R14, 0x2, R5 ;  /* 0x000000020e051819 */ /* 0x000fe20000010205 */
[----:B------:R-:W-:Y:S01]  /*13f0*/  FMUL R14, R3, UR12 ;  /* 0x0000000c030e7c20 */ /* 0x000fe20008400000 */
[----:B------:R-:W-:Y:S01]  /*1400*/  FMUL R15, R19, UR12 ;  /* 0x0000000c130f7c20 */ /* 0x000fe20008400000 */
        /* <DEDUP_REMOVED lines=10> */
.L_x_14330:
[----:B------:R-:W-:Y:S05]  /*14b0*/  BSYNC.RECONVERGENT B0 ;  /* 0x0000000000007941 */ /* 0x000fea0003800200 */
.L_x_14329:
[C---:B------:R-:W-:Y:S01]  /*14c0*/  @P1 IADD3.X R25, PT, PT, R5.reuse, UR20, RZ, P2, !PT ;  /* 0x0000001405191c10 */ /* 0x040fe200097fe4ff */
[----:B------:R-:W-:Y:S01]  /*14d0*/  @!P1 IMAD.MOV.U32 R6, RZ, RZ, RZ ;  /* 0x000000ffff069224 */ /* 0x000fe200078e00ff */
[----:B------:R-:W-:Y:S01]  /*14e0*/  @P1 IADD3.X R21, PT, PT, R5, UR23, RZ, P3, !PT ;  /* 0x0000001705151c10 */ /* 0x000fe20009ffe4ff */
[----:B------:R-:W-:Y:S02]  /*14f0*/  @!P1 IMAD.MOV.U32 R5, RZ, RZ, RZ ;  /* 0x000000ffff059224 */ /* 0x000fe400078e00ff */
[----:B------:R-:W-:Y:S02]  /*1500*/  IMAD.MOV.U32 R4, RZ, RZ, 0x3bbb989d ;  /* 0x3bbb989dff047424 */ /* 0x000fe400078e00ff */
[----:B0-----:R-:W-:Y:S01]  /*1510*/  IMAD.MOV.U32 R29, RZ, RZ, 0x437c0000 ;  /* 0x437c0000ff1d7424 */ /* 0x001fe200078e00ff */
[----:B------:R-:W5:Y:S04]  /*1520*/  @P1 LDG.E R6, desc[UR26][R24.64] ;  /* 0x0000001a18061981 */ /* 0x000f68000c1e1900 */
[----:B------:R0:W5:Y:S01]  /*1530*/  @P1 LDG.E R5, desc[UR26][R20.64] ;  /* 0x0000001a14051981 */ /* 0x000162000c1e1900 */
[----:B------:R-:W-:Y:S01]  /*1540*/  BSSY.RECONVERGENT B0, `(.L_x_14331) ;  /* 0x000001a000007945 */ /* 0x000fe20003800200 */
[----:B------:R-:W-:Y:S01]  /*1550*/  FMNMX3 R3, |R3|, R2, |R19|, !PT ;  /* 0x0000000203037276 */ /* 0x000fe20007800613 */
[----:B0----5:R-:W-:-:S02]  /*1560*/  HADD2.F32 R21, -RZ, R17.H0_H0 ;  /* 0x20000011ff157230 */ /* 0x021fc40000004100 */
[----:B------:R-:W-:-:S03]  /*1570*/  HADD2.F32 R20, -RZ, R27.H0_H0 ;  /* 0x2000001bff147230 */ /* 0x000fc60000004100 */
        /* <DEDUP_REMOVED lines=11> */
[----:B------:R-:W-:-:S04]  /*1630*/  IADD3 R4, P1, PT, R22, UR17, RZ ;  /* 0x0000001116047c10 */ /* 0x000fc8000ff3e0ff */
[----:B------:R-:W-:-:S07]  /*1640*/  IADD3.X R2, PT, PT, R0, UR28, R23, P1, !PT ;  /* 0x0000001c00027c10 */ /* 0x000fce0008ffe417 */
[----:B------:R-:W-:Y:S05]  /*1650*/  @P0 BRA `(.L_x_14332) ;  /* 0x0000000000100947 */ /* 0x000fea0003800000 */
[----:B------:R-:W-:Y:S01]  /*1660*/  IMAD.MOV.U32 R0, RZ, RZ, R24 ;  /* 0x000000ffff007224 */ /* 0x000fe200078e0018 */
[----:B------:R-:W-:-:S07]  /*1670*/  MOV R19, 0x1690 ;  /* 0x0000169000137802 */ /* 0x000fce0000000f00 */
[----:B------:R-:W-:Y:S05]  /*1680*/  CALL.REL.NOINC `($__internal_469_$__cuda_sm20_rcp_rn_f32_slowpath) ;  /* 0x0000002000707944 */ /* 0x000fea0003c00000 */
[----:B------:R-:W-:Y:S05]  /*1690*/  BRA `(.L_x_14333) ;  /* 0x0000000000107947 */ /* 0x000fea0003800000 */
.L_x_14332:
[----:B------:R-:W0:Y:S02]  /*16a0*/  MUFU.RCP R19, R24 ;  /* 0x0000001800137308 */ /* 0x000e240000001000 */
[----:B0-----:R-:W-:-:S04]  /*16b0*/  FFMA R0, R24, R19, -1 ;  /* 0xbf80000018007423 */ /* 0x001fc80000000013 */
[----:B------:R-:W-:-:S04]  /*16c0*/  FADD.FTZ R0, -R0, -RZ ;  /* 0x800000ff00007221 */ /* 0x000fc80000010100 */
[----:B------:R-:W-:-:S07]  /*16d0*/  FFMA R0, R19, R0, R19 ;  /* 0x0000000013007223 */ /* 0x000fce0000000013 */
.L_x_14333:
[----:B------:R-:W-:Y:S05]  /*16e0*/  BSYNC.RECONVERGENT B0 ;  /* 0x0000000000007941 */ /* 0x000fea0003800200 */
.L_x_14331:
[----:B------:R-:W-:Y:S02]  /*16f0*/  HADD2.F32 R17, -RZ, R17.H1_H1 ;  /* 0x30000011ff117230 */ /* 0x000fe40000004100 */
        /* <DEDUP_REMOVED lines=22> */
[----:B------:R-:W-:Y:S05]  /*1860*/  CALL.REL.NOINC `($__internal_469_$__cuda_sm20_rcp_rn_f32_slowpath) ;  /* 0x0000001c00f87944 */ /* 0x000fea0003c00000 */
[----:B------:R-:W-:Y:S01]  /*1870*/  IMAD.MOV.U32 R22, RZ, RZ, R0 ;  /* 0x000000ffff167224 */ /* 0x000fe200078e0000 */
[----:B------:R-:W-:Y:S06]  /*1880*/  BRA `(.L_x_14336) ;  /* 0x0000000000107947 */ /* 0x000fec0003800000 */
.L_x_14335:
[----:B------:R-:W0:Y:S02]  /*1890*/  MUFU.RCP R22, R19 ;  /* 0x0000001300167308 */ /* 0x000e240000001000 */
[----:B0-----:R-:W-:-:S04]  /*18a0*/  FFMA R0, R19, R22, -1 ;  /* 0xbf80000013007423 */ /* 0x001fc80000000016 */
[----:B------:R-:W-:-:S04]  /*18b0*/  FADD.FTZ R21, -R0, -RZ ;  /* 0x800000ff00157221 */ /* 0x000fc80000010100 */
[----:B------:R-:W-:-:S07]  /*18c0*/  FFMA R22, R22, R21, R22 ;  /* 0x0000001516167223 */ /* 0x000fce0000000016 */
.L_x_14336:
[----:B------:R-:W-:Y:S05]  /*18d0*/  BSYNC.RECONVERGENT B0 ;  /* 0x0000000000007941 */ /* 0x000fea0003800200 */
.L_x_14334:
        /* <DEDUP_REMOVED lines=8> */
[----:B------:R-:W-:Y:S02]  /*1960*/  BSSY.RECONVERGENT B0, `(.L_x_14337) ;  /* 0x0000020000007945 */ /* 0x000fe40003800200 */
[----:B------:R-:W-:-:S04]  /*1970*/  FFMA.RM R19, R19, R24, 12582913 ;  /* 0x4b40000113137423 */ /* 0x000fc80000004018 */
[C---:B------:R-:W-:Y:S01]  /*1980*/  FADD R0, R19.reuse, -12583039 ;  /* 0xcb40007f13007421 */ /* 0x040fe20000000000 */
[----:B------:R-:W-:-:S03]  /*1990*/  SHF.L.U32 R19, R19, 0x17, RZ ;  /* 0x0000001713137819 */ /* 0x000fc600000006ff */
[----:B------:R-:W-:Y:S01]  /*19a0*/  FFMA R0, R21, -1.4426950216293334961, -R0 ;  /* 0xbfb8aa3b15007823 */ /* 0x000fe20000000800 */
[----:B------:R-:W-:Y:S01]  /*19b0*/  @!P0 IADD3 R24, P1, PT, R16, R4, RZ ;  /* 0x0000000410188210 */ /* 0x000fe20007f3e0ff */
[----:B------:R-:W-:Y:S02]  /*19c0*/  FFMA R16, R17, R23, R22 ;  /* 0x0000001711107223 */ /* 0x000fe40000000016 */
[----:B------:R-:W-:Y:S02]  /*19d0*/  FFMA R0, R21, -1.925963033500011079e-08, R0 ;  /* 0xb2a5706015007823 */ /* 0x000fe40000000000 */
[----:B------:R-:W-:Y:S01]  /*19e0*/  @!P0 IMAD.X R17, RZ, RZ, R2, P1 ;  /* 0x000000ffff118224 */ /* 0x000fe200008e0602 */
[----:B------:R-:W-:Y:S01]  /*19f0*/  @!P0 LEA R22, P1, R24, UR8, 0x3 ;  /* 0x0000000818168c11 */ /* 0x000fe2000f8218ff */
[----:B------:R-:W-:Y:S01]  /*1a00*/  FMUL R27, R27, R16 ;  /* 0x000000101b1b7220 */ /* 0x000fe20000400000 */
[----:B------:R-:W-:Y:S01]  /*1a10*/  FMUL R16, R20, UR12 ;  /* 0x0000000c14107c20 */ /* 0x000fe20008400000 */
[----:B------:R-:W0:Y:S01]  /*1a20*/  MUFU.EX2 R0, R0 ;  /* 0x0000000000007308 */ /* 0x000e220000000800 */
[----:B------:R-:W-:Y:S01]  /*1a30*/  @!P0 LEA.HI.X R23, R24, UR9, R17, 0x3, P1 ;  /* 0x0000000918178c11 */ /* 0x000fe200088f1c11 */
[----:B------:R-:W-:Y:S01]  /*1a40*/  FMUL R17, R27, UR12 ;  /* 0x0000000c1b117c20 */ /* 0x000fe20008400000 */
[----:B------:R-:W-:-:S02]  /*1a50*/  IADD3 R4, P1, P2, R7, UR17, R4 ;  /* 0x0000001107047c10 */ /* 0x000fc4000fa3e004 */
[----:B------:R-:W-:Y:S01]  /*1a60*/  FMNMX3 R20, |R20|, R3, |R27|, !PT ;  /* 0x0000000314147276 */ /* 0x000fe2000780061b */
[----:B------:R-:W-:Y:S01]  /*1a70*/  HADD2.F32 R3, -RZ, R6.H0_H0 ;  /* 0x20000006ff037230 */ /* 0x000fe20000004100 */
[----:B------:R1:W-:Y:S01]  /*1a80*/  @!P0 STG.E.64 desc[UR26][R22.64], R16 ;  /* 0x0000001016008986 */ /* 0x0003e2000c101b1a */
[----:B------:R-:W-:Y:S01]  /*1a90*/  IADD3.X R2, PT, PT, RZ, UR28, R2, P1, P2 ;  /* 0x0000001cff027c10 */ /* 0x000fe20008fe4402 */
[----:B0-----:R-:W-:-:S04]  /*1aa0*/  FFMA R0, R19, R0, 1 ;  /* 0x3f80000013007423 */ /* 0x001fc80000000000 */
[----:B------:R-:W-:-:S05]  /*1ab0*/  VIADD R19, R0, 0x1800000 ;  /* 0x0180000000137836 */ /* 0x000fca0000000000 */
[----:B------:R-:W-:-:S04]  /*1ac0*/  LOP3.LUT R19, R19, 0x7f800000, RZ, 0xc0, !PT ;  /* 0x7f80000013137812 */ /* 0x000fc800078ec0ff */
[----:B------:R-:W-:-:S13]  /*1ad0*/  ISETP.GT.U32.AND P0, PT, R19, 0x1ffffff, PT ;  /* 0x01ffffff1300780c */ /* 0x000fda0003f04070 */
[----:B-1----:R-:W-:Y:S05]  /*1ae0*/  @P0 BRA `(.L_x_14338) ;  /* 0x00000000000c0947 */ /* 0x002fea0003800000 */
[----:B------:R-:W-:-:S07]  /*1af0*/  MOV R19, 0x1b10 ;  /* 0x00001b1000137802 */ /* 0x000fce0000000f00 */
[----:B------:R-:W-:Y:S05]  /*1b00*/  CALL.REL.NOINC `($__internal_469_$__cuda_sm20_rcp_rn_f32_slowpath) ;  /* 0x0000001c00507944 */ /* 0x000fea0003c00000 */
[----:B------:R-:W-:Y:S05]  /*1b10*/  BRA `(.L_x_14339) ;  /* 0x0000000000107947 */ /* 0x000fea0003800000 */
.L_x_14338:
[----:B------:R-:W0:Y:S02]  /*1b20*/  MUFU.RCP R19, R0 ;  /* 0x0000000000137308 */ /* 0x000e240000001000 */
[----:B0-----:R-:W-:-:S04]  /*1b30*/  FFMA R22, R0, R19, -1 ;  /* 0xbf80000000167423 */ /* 0x001fc80000000013 */
[----:B------:R-:W-:-:S04]  /*1b40*/  FADD.FTZ R22, -R22, -RZ ;  /* 0x800000ff16167221 */ /* 0x000fc80000010100 */
[----:B------:R-:W-:-:S07]  /*1b50*/  FFMA R0, R19, R22, R19 ;  /* 0x0000001613007223 */ /* 0x000fce0000000013 */
.L_x_14339:
[----:B------:R-:W-:Y:S05]  /*1b60*/  BSYNC.RECONVERGENT B0 ;  /* 0x0000000000007941 */ /* 0x000fea0003800200 */
.L_x_14337:
        /* <DEDUP_REMOVED lines=23> */
[----:B------:R-:W-:Y:S05]  /*1ce0*/  CALL.REL.NOINC `($__internal_469_$__cuda_sm20_rcp_rn_f32_slowpath) ;  /* 0x0000001800d87944 */ /* 0x000fea0003c00000 */
[----:B------:R-:W-:Y:S05]  /*1cf0*/  BRA `(.L_x_14342) ;  /* 0x0000000000107947 */ /* 0x000fea0003800000 */
.L_x_14341:
[----:B------:R-:W0:Y:S02]  /*1d00*/  MUFU.RCP R0, R25 ;  /* 0x0000001900007308 */ /* 0x000e240000001000 */
[----:B0-----:R-:W-:-:S04]  /*1d10*/  FFMA R19, R25, R0, -1 ;  /* 0xbf80000019137423 */ /* 0x001fc80000000000 */
[----:B------:R-:W-:-:S04]  /*1d20*/  FADD.FTZ R19, -R19, -RZ ;  /* 0x800000ff13137221 */ /* 0x000fc80000010100 */
[----:B------:R-:W-:-:S07]  /*1d30*/  FFMA R0, R0, R19, R0 ;  /* 0x0000001300007223 */ /* 0x000fce0000000000 */
.L_x_14342:
[----:B------:R-:W-:Y:S05]  /*1d40*/  BSYNC.RECONVERGENT B0 ;  /* 0x0000000000007941 */ /* 0x000fea0003800200 */
.L_x_14340:
[----:B------:R-:W0:Y:S01]  /*1d50*/  S2R R24, SR_CgaCtaId ;  /* 0x0000000000187919 */ /* 0x000e220000008800 */
[----:B------:R-:W-:Y:S01]  /*1d60*/  ISETP.GE.U32.AND P0, PT, R8, UR25, PT ;  /* 0x0000001908007c0c */ /* 0x000fe2000bf06070 */
[----:B------:R-:W-:Y:S01]  /*1d70*/  IMAD.IADD R9, R18, 0x1, -R9 ;  /* 0x0000000112097824 */ /* 0x000fe200078e0a09 */
[----:B------:R-:W-:Y:S01]  /*1d80*/  MOV R19, 0x400 ;  /* 0x0000040000137802 */ /* 0x000fe20000000f00 */
[----:B------:R-:W1:Y:S01]  /*1d90*/  LDCU.64 UR4, c[0x0][0x3d0] ;  /* 0x00007a00ff0477ac */ /* 0x000e620008000a00 */
[----:B------:R-:W-:Y:S01]  /*1da0*/  ISETP.GE.U32.OR P0, PT, R7, UR24, P0 ;  /* 0x0000001807007c0c */ /* 0x000fe20008706470 */
[----:B------:R-:W-:Y:S01]  /*1db0*/  FADD R7, -R0, 1 ;  /* 0x3f80000000077421 */ /* 0x000fe20000000100 */
[----:B------:R-:W-:Y:S01]  /*1dc0*/  LOP3.LUT R21, RZ, R11, RZ, 0x33, !PT ;  /* 0x0000000bff157212 */ /* 0x000fe200078e33ff */
[----:B------:R-:W-:Y:S01]  /*1dd0*/  VIADD R19, R19, 0x20 ;  /* 0x0000002013137836 */ /* 0x000fe20000000000 */
[----:B------:R-:W-:Y:S01]  /*1de0*/  SHF.L.U32 R9, R9, 0x2, RZ ;  /* 0x0000000209097819 */ /* 0x000fe200000006ff */
[----:B------:R-:W-:Y:S01]  /*1df0*/  FMUL R7, R7, R0 ;  /* 0x0000000007077220 */ /* 0x000fe20000400000 */
[----:B------:R-:W-:Y:S03]  /*1e00*/  BSSY.RECONVERGENT B0, `(.L_x_14343) ;  /* 0x000008f000007945 */ /* 0x000fe60003800200 */
[----:B------:R-:W-:Y:S01]  /*1e10*/  FFMA R7, R5, R7, R0 ;  /* 0x0000000705077223 */ /* 0x000fe20000000000 */
[----:B------:R-:W-:-:S02]  /*1e20*/  IMAD.IADD R5, R18, 0x1, -R8 ;  /* 0x0000000112057824 */ /* 0x000fc400078e0a08 */
[----:B------:R-:W-:Y:S01]  /*1e30*/  FMUL R8, R3, UR12 ;  /* 0x0000000c03087c20 */ /* 0x000fe20008400000 */
[----:B------:R-:W-:Y:S01]  /*1e40*/  @!P0 LEA R22, P1, R4, UR8, 0x3 ;  /* 0x0000000804168c11 */ /* 0x000fe2000f8218ff */
[----:B------:R-:W-:Y:S01]  /*1e50*/  FMUL R6, R6, R7 ;  /* 0x0000000706067220 */ /* 0x000fe20000400000 */
[----:B------:R-:W-:Y:S02]  /*1e60*/  IMAD.SHL.U32 R7, R5, 0x4, RZ ;  /* 0x0000000405077824 */ /* 0x000fe400078e00ff */
[----:B------:R-:W-:Y:S01]  /*1e70*/  @!P0 LEA.HI.X R23, R4, UR9, R2, 0x3, P1 ;  /* 0x0000000904178c11 */ /* 0x000fe200088f1c02 */
[----:B------:R-:W-:Y:S01]  /*1e80*/  IMAD.IADD R4, R21, 0x1, R18 ;  /* 0x0000000115047824 */ /* 0x000fe200078e0212 */
[----:B-1----:R-:W-:Y:S01]  /*1e90*/  USHF.L.U64.HI UR6, UR4, 0x1, UR5 ;  /* 0x0000000104067899 */ /* 0x002fe20008010205 */
[----:B------:R-:W-:Y:S01]  /*1ea0*/  IMAD.SHL.U32 R2, R10, 0x4, RZ ;  /* 0x000000040a027824 */ /* 0x000fe200078e00ff */
[----:B------:R-:W-:Y:S01]  /*1eb0*/  LOP3.LUT R25, R7, 0x7c, RZ, 0xc0, !PT ;  /* 0x0000007c07197812 */ /* 0x000fe200078ec0ff */
[----:B------:R-:W-:Y:S01]  /*1ec0*/  IMAD.SHL.U32 R4, R4, 0x4, RZ ;  /* 0x0000000404047824 */ /* 0x000fe200078e00ff */
[----:B------:R-:W-:-:S02]  /*1ed0*/  FMNMX3 R3, |R3|, R20, |R6|, !PT ;  /* 0x0000001403037276 */ /* 0x000fc40007800606 */
[----:B------:R-:W-:Y:S02]  /*1ee0*/  LOP3.LUT R5, R2, 0x7c, RZ, 0xc0, !PT ;  /* 0x0000007c02057812 */ /* 0x000fe400078ec0ff */
[----:B0-----:R-:W-:Y:S02]  /*1ef0*/  LEA R0, R24, R19, 0x18 ;  /* 0x0000001318007211 */ /* 0x001fe400078ec0ff */
[----:B------:R-:W-:Y:S01]  /*1f00*/  LOP3.LUT R19, R9, 0x7c, RZ, 0xc0, !PT ;  /* 0x0000007c09137812 */ /* 0x000fe200078ec0ff */
[----:B------:R-:W-:Y:S01]  /*1f10*/  FMUL R9, R6, UR12 ;  /* 0x0000000c06097c20 */ /* 0x000fe20008400000 */
[----:B------:R-:W-:Y:S02]  /*1f20*/  LOP3.LUT R24, R18, 0x1f, RZ, 0xc0, !PT ;  /* 0x0000001f12187812 */ /* 0x000fe400078ec0ff */
[----:B------:R-:W-:Y:S02]  /*1f30*/  LOP3.LUT R7, R4, 0x7c, RZ, 0xc0, !PT ;  /* 0x0000007c04077812 */ /* 0x000fe400078ec0ff */
[----:B------:R0:W-:Y:S01]  /*1f40*/  @!P0 STG.E.64 desc[UR26][R22.64], R8 ;  /* 0x0000000816008986 */ /* 0x0001e2000c101b1a */
[----:B------:R-:W-:Y:S01]  /*1f50*/  IMAD R2, R24, 0x84, R0 ;  /* 0x0000008418027824 */ /* 0x000fe200078e0200 */
[----:B------:R-:W-:-:S02]  /*1f60*/  ISETP.LT.U32.AND P0, PT, R11, UR24, PT ;  /* 0x000000180b007c0c */ /* 0x000fc4000bf01070 */
[C---:B------:R-:W-:Y:S01]  /*1f70*/  IADD3 R6, PT, PT, -R11.reuse, UR24, RZ ;  /* 0x000000180b067c10 */ /* 0x040fe2000fffe1ff */
[C---:B------:R-:W-:Y:S02]  /*1f80*/  IMAD.IADD R4, R2.reuse, 0x1, R5 ;  /* 0x0000000102047824 */ /* 0x040fe400078e0205 */
[C---:B------:R-:W-:Y:S02]  /*1f90*/  IMAD.IADD R5, R2.reuse, 0x1, R7 ;  /* 0x0000000102057824 */ /* 0x040fe400078e0207 */
[C---:B------:R-:W-:Y:S01]  /*1fa0*/  IMAD.IADD R7, R2.reuse, 0x1, R19 ;  /* 0x0000000102077824 */ /* 0x040fe200078e0213 */
[----:B------:R-:W-:Y:S01]  /*1fb0*/  IADD3 R19, PT, PT, R2, R25, RZ ;  /* 0x0000001902137210 */ /* 0x000fe20007ffe0ff */
[----:B------:R-:W-:Y:S01]  /*1fc0*/  STS [R4], R12 ;  /* 0x0000000c04007388 */ /* 0x000fe20000000800 */
[----:B0-----:R-:W-:-:S03]  /*1fd0*/  IMAD.WIDE.U32 R22, R11, UR4, RZ ;  /* 0x000000040b167c25 */ /* 0x001fc6000f8e00ff */
[----:B------:R-:W-:Y:S01]  /*1fe0*/  STS [R5], R14 ;  /* 0x0000000e05007388 */ /* 0x000fe20000000800 */
[----:B------:R-:W-:Y:S01]  /*1ff0*/  USHF.L.U32 UR4, UR4, 0x1, URZ ;  /* 0x0000000104047899 */ /* 0x000fe200080006ff */
[----:B------:R-:W-:Y:S02]  /*2000*/  IMAD R25, R11, UR5, R23 ;  /* 0x000000050b197c24 */ /* 0x000fe4000f8e0217 */
[----:B------:R-:W-:Y:S04]  /*2010*/  STS [R7], R16 ;  /* 0x0000001007007388 */ /* 0x000fe80000000800 */
[----:B------:R0:W-:Y:S02]  /*2020*/  STS [R19], R8 ;  /* 0x0000000813007388 */ /* 0x0001e40000000800 */
[C---:B0-----:R-:W-:Y:S01]  /*2030*/  IMAD.SHL.U32 R8, R22.reuse, 0x2, RZ ;  /* 0x0000000216087824 */ /* 0x041fe200078e00ff */
[----:B------:R-:W-:Y:S01]  /*2040*/  SHF.L.U64.HI R22, R22, 0x1, R25 ;  /* 0x0000000116167819 */ /* 0x000fe20000010219 */
[----:B------:R-:W-:Y:S06]  /*2050*/  BAR.SYNC.DEFER_BLOCKING 0x0 ;  /* 0x0000000000007b1d */ /* 0x000fec0000010000 */
[----:B------:R-:W-:Y:S05]  /*2060*/  @!P0 BRA `(.L_x_14344) ;  /* 0x0000000400a08947 */ /* 0x000fea0003800000 */
[----:B------:R-:W-:Y:S01]  /*2070*/  VIADD R21, R21, UR24 ;  /* 0x0000001815157c36 */ /* 0x000fe20008000000 */
[----:B------:R-:W-:Y:S01]  /*2080*/  BSSY.RECONVERGENT B1, `(.L_x_14345) ;  /* 0x0000041000017945 */ /* 0x000fe20003800200 */
[----:B------:R-:W-:Y:S01]  /*2090*/  IMAD.MOV.U32 R14, RZ, RZ, RZ ;  /* 0x000000ffff0e7224 */ /* 0x000fe200078e00ff */
[----:B------:R-:W-:Y:S01]  /*20a0*/  MOV R23, R22 ;  /* 0x0000001600177202 */ /* 0x000fe20000000f00 */
[----:B------:R-:W-:Y:S01]  /*20b0*/  IMAD.MOV.U32 R12, RZ, RZ, R10 ;  /* 0x000000ffff0c7224 */ /* 0x000fe200078e000a */
[----:B------:R-:W-:Y:S01]  /*20c0*/  ISETP.GE.U32.AND P0, PT, R21, 0x3, PT ;  /* 0x000000031500780c */ /* 0x000fe20003f06070 */
[----:B------:R-:W-:-:S12]  /*20d0*/  IMAD.MOV.U32 R25, RZ, RZ, R8 ;  /* 0x000000ffff197224 */ /* 0x000fd800078e0008 */
        /* <DEDUP_REMOVED lines=11> */
.L_x_14347:
[----:B0-----:R-:W-:Y:S01]  /*2190*/  LOP3.LUT R20, R12, 0x1f, RZ, 0xc0, !PT ;  /* 0x0000001f0c147812 */ /* 0x001fe200078ec0ff */
[----:B------:R-:W-:-:S03]  /*21a0*/  VIADD R16, R16, 0x4 ;  /* 0x0000000410107836 */ /* 0x000fc60000000000 */
[----:B------:R-:W-:-:S13]  /*21b0*/  ISETP.GE.U32.AND P0, PT, R20, UR25, PT ;  /* 0x0000001914007c0c */ /* 0x000fda000bf06070 */
[----:B------:R-:W0:Y:S01]  /*21c0*/  @!P0 LDS R27, [R0+-0x8] ;  /* 0xfffff800001b8984 */ /* 0x000e220000000800 */
[----:B------:R-:W-:-:S04]  /*21d0*/  @!P0 IADD3 R21, P1, PT, R20, R25, RZ ;  /* 0x0000001914158210 */ /* 0x000fc80007f3e0ff */
[----:B------:R-:W-:Y:S02]  /*21e0*/  @!P0 IADD3.X R24, PT, PT, RZ, R23, RZ, P1, !PT ;  /* 0x00000017ff188210 */ /* 0x000fe40000ffe4ff */
[----:B------:R-:W-:-:S04]  /*21f0*/  @!P0 LEA R20, P1, R21, UR10, 0x2 ;  /* 0x0000000a15148c11 */ /* 0x000fc8000f8210ff */
[----:B------:R-:W-:Y:S01]  /*2200*/  @!P0 LEA.HI.X R21, R21, UR11, R24, 0x2, P1 ;  /* 0x0000000b15158c11 */ /* 0x000fe200088f1418 */
[----:B------:R-:W-:-:S05]  /*2210*/  VIADD R24, R12, 0xffffffff ;  /* 0xffffffff0c187836 */ /* 0x000fca0000000000 */
[----:B------:R-:W-:-:S04]  /*2220*/  LOP3.LUT R26, R24, 0x1f, RZ, 0xc0, !PT ;  /* 0x0000001f181a7812 */ /* 0x000fc800078ec0ff */
[----:B------:R-:W-:-:S13]  /*2230*/  ISETP.GE.U32.AND P1, PT, R26, UR25, PT ;  /* 0x000000191a007c0c */ /* 0x000fda000bf26070 */
[----:B------:R-:W1:Y:S04]  /*2240*/  @!P1 LDS R29, [R0+-0x4] ;  /* 0xfffffc00001d9984 */ /* 0x000e680000000800 */
[----:B0-----:R0:W-:Y:S01]  /*2250*/  @!P0 STG.E desc[UR26][R20.64], R27 ;  /* 0x0000001b14008986 */ /* 0x0011e2000c10191a */
[----:B------:R-:W-:-:S04]  /*2260*/  IADD3 R25, P0, PT, R25, UR4, RZ ;  /* 0x0000000419197c10 */ /* 0x000fc8000ff1e0ff */
[----:B------:R-:W-:Y:S02]  /*2270*/  IADD3.X R24, PT, PT, R23, UR6, RZ, P0, !PT ;  /* 0x0000000617187c10 */ /* 0x000fe400087fe4ff */
[----:B------:R-:W-:-:S05]  /*2280*/  @!P1 IADD3 R23, P0, PT, R26, R25, RZ ;  /* 0x000000191a179210 */ /* 0x000fca0007f1e0ff */
[----:B------:R-:W-:Y:S01]  /*2290*/  @!P1 IMAD.X R26, RZ, RZ, R24, P0 ;  /* 0x000000ffff1a9224 */ /* 0x000fe200000e0618 */
[----:B0-----:R-:W-:-:S04]  /*22a0*/  @!P1 LEA R20, P0, R23, UR10, 0x2 ;  /* 0x0000000a17149c11 */ /* 0x001fc8000f8010ff */
        /* <DEDUP_REMOVED lines=8> */
[----:B------:R-:W-:-:S04]  /*2330*/  IADD3 R26, P1, PT, R25, UR4, RZ ;  /* 0x00000004191a7c10 */ /* 0x000fc8000ff3e0ff */
[----:B------:R-:W-:-:S05]  /*2340*/  IADD3.X R24, PT, PT, R24, UR6, RZ, P1, !PT ;  /* 0x0000000618187c10 */ /* 0x000fca0008ffe4ff */
[----:B------:R-:W1:Y:S01]  /*2350*/  @!P2 LDS R27, [R0] ;  /* 0x00000000001ba984 */ /* 0x000e620000000800 */
[----:B------:R-:W-:-:S03]  /*2360*/  @!P2 IADD3 R23, P1, PT, R23, R26, RZ ;  /* 0x0000001a1717a210 */ /* 0x000fc60007f3e0ff */
[----:B------:R2:W3:Y:S02]  /*2370*/  @!P0 LDS R29, [R0+0x4] ;  /* 0x00000400001d8984 */ /* 0x0004e40000000800 */
[----:B------:R-:W-:Y:S01]  /*2380*/  @!P2 IMAD.X R28, RZ, RZ, R24, P1 ;  /* 0x000000ffff1ca224 */ /* 0x000fe200008e0618 */
[----:B0-----:R-:W-:-:S04]  /*2390*/  @!P2 LEA R20, P1, R23, UR10, 0x2 ;  /* 0x0000000a1714ac11 */ /* 0x001fc8000f8210ff */
[----:B------:R-:W-:Y:S01]  /*23a0*/  @!P2 LEA.HI.X R21, R23, UR11, R28, 0x2, P1 ;  /* 0x0000000b1715ac11 */ /* 0x000fe200088f141c */
[----:B--2---:R-:W-:Y:S01]  /*23b0*/  VIADD R0, R0, 0x10 ;  /* 0x0000001000007836 */ /* 0x004fe20000000000 */
[----:B------:R-:W-:-:S04]  /*23c0*/  IADD3 R25, P1, PT, R26, UR4, RZ ;  /* 0x000000041a197c10 */ /* 0x000fc8000ff3e0ff */
[----:B------:R-:W-:Y:S02]  /*23d0*/  IADD3.X R26, PT, PT, R24, UR6, RZ, P1, !PT ;  /* 0x00000006181a7c10 */ /* 0x000fe40008ffe4ff */
[C---:B------:R-:W-:Y:S01]  /*23e0*/  @!P0 IADD3 R23, P1, PT, R12.reuse, R25, RZ ;  /* 0x000000190c178210 */ /* 0x040fe20007f3e0ff */
[----:B------:R-:W-:-:S03]  /*23f0*/  VIADD R12, R12, 0x1f ;  /* 0x0000001f0c0c7836 */ /* 0x000fc60000000000 */
[----:B------:R-:W-:Y:S01]  /*2400*/  @!P0 IADD3.X R24, PT, PT, RZ, R26, RZ, P1, !PT ;  /* 0x0000001aff188210 */ /* 0x000fe20000ffe4ff */
[----:B-1----:R0:W-:Y:S02]  /*2410*/  @!P2 STG.E desc[UR26][R20.64], R27 ;  /* 0x0000001b1400a986 */ /* 0x0021e4000c10191a */
[----:B0-----:R-:W-:-:S04]  /*2420*/  @!P0 LEA R20, P1, R23, UR10, 0x2 ;  /* 0x0000000a17148c11 */ /* 0x001fc8000f8210ff */
[----:B------:R-:W-:Y:S02]  /*2430*/  @!P0 LEA.HI.X R21, R23, UR11, R24, 0x2, P1 ;  /* 0x0000000b17158c11 */ /* 0x000fe400088f1418 */
[----:B------:R-:W-:-:S03]  /*2440*/  ISETP.NE.AND P1, PT, R16, RZ, PT ;  /* 0x000000ff1000720c */ /* 0x000fc60003f25270 */
[----:B---3--:R0:W-:Y:S01]  /*2450*/  @!P0 STG.E desc[UR26][R20.64], R29 ;  /* 0x0000001d14008986 */ /* 0x0081e2000c10191a */
[----:B------:R-:W-:-:S04]  /*2460*/  IADD3 R25, P0, PT, R25, UR4, RZ ;  /* 0x0000000419197c10 */ /* 0x000fc8000ff1e0ff */
[----:B------:R-:W-:-:S05]  /*2470*/  IADD3.X R23, PT, PT, R26, UR6, RZ, P0, !PT ;  /* 0x000000061a177c10 */ /* 0x000fca00087fe4ff */
[----:B------:R-:W-:Y:S05]  /*2480*/  @P1 BRA `(.L_x_14347) ;  /* 0xfffffffc00401947 */ /* 0x000fea000383ffff */
.L_x_14346:
[----:B------:R-:W-:Y:S05]  /*2490*/  BSYNC.RECONVERGENT B1 ;  /* 0x0000000000017941 */ /* 0x000fea0003800200 */
.L_x_14345:
[----:B------:R-:W-:-:S09]  /*24a0*/  ULOP3.LUT UP0, URZ, UR24, 0x3, URZ, 0xc0, !UPT ;  /* 0x0000000318ff7892 */ /* 0x000fd2000f80c0ff */
[----:B------:R-:W-:Y:S05]  /*24b0*/  BRA.U !UP0, `(.L_x_14344) ;  /* 0x00000001088c7547 */ /* 0x000fea000b800000 */
[----:B------:R-:W-:Y:S01]  /*24c0*/  LOP3.LUT R16, R12, 0x1f, RZ, 0xc0, !PT ;  /* 0x0000001f0c107812 */ /* 0x000fe200078ec0ff */
[----:B0-----:R-:W-:Y:S01]  /*24d0*/  IMAD.IADD R21, R11, 0x1, R14 ;  /* 0x000000010b157824 */ /* 0x001fe200078e020e */
[----:B------:R-:W-:Y:S02]  /*24e0*/  ULOP3.LUT UR5, UR24, 0x3, URZ, 0xc0, !UPT ;  /* 0x0000000318057892 */ /* 0x000fe4000f8ec0ff */
[----:B------:R-:W-:Y:S01]  /*24f0*/  ISETP.GE.U32.AND P0, PT, R16, UR25, PT ;  /* 0x0000001910007c0c */ /* 0x000fe2000bf06070 */
[----:B------:R-:W-:Y:S01]  /*2500*/  IMAD R0, R21, 0x4, R2 ;  /* 0x0000000415007824 */ /* 0x000fe200078e0202 */
[----:B------:R-:W-:-:S11]  /*2510*/  UISETP.NE.AND UP0, UPT, UR5, 0x1, UPT ;  /* 0x000000010500788c */ /* 0x000fd6000bf05270 */
[----:B------:R-:W0:Y:S01]  /*2520*/  @!P0 LDS R27, [R0] ;  /* 0x00000000001b8984 */ /* 0x000e220000000800 */
[----:B------:R-:W-:-:S04]  /*2530*/  @!P0 IADD3 R14, P1, PT, R16, R25, RZ ;  /* 0x00000019100e8210 */ /* 0x000fc80007f3e0ff */
[----:B------:R-:W-:Y:S02]  /*2540*/  @!P0 IADD3.X R21, PT, PT, RZ, R23, RZ, P1, !PT ;  /* 0x00000017ff158210 */ /* 0x000fe40000ffe4ff */
        /* <DEDUP_REMOVED lines=26> */
.L_x_14344:
[----:B------:R-:W-:Y:S05]  /*26f0*/  BSYNC.RECONVERGENT B0 ;  /* 0x0000000000007941 */ /* 0x000fea0003800200 */
.L_x_14343:
[----:B------:R-:W-:Y:S01]  /*2700*/  BAR.SYNC.DEFER_BLOCKING 0x0 ;  /* 0x0000000000007b1d */ /* 0x000fe20000010000 */
[----:B------:R-:W-:Y:S02]  /*2710*/  ISETP.LT.U32.AND P1, PT, R11, UR24, PT ;  /* 0x000000180b007c0c */ /* 0x000fe4000bf21070 */
[----:B------:R-:W-:-:S03]  /*2720*/  SHF.R.U32.HI R0, RZ, 0x5, R18 ;  /* 0x00000005ff007819 */ /* 0x000fc60000011612 */
[----:B------:R-:W0:Y:S01]  /*2730*/  LDCU.64 UR8, c[0x0][0x3d0] ;  /* 0x00007a00ff0877ac */ /* 0x000e220008000a00 */
[----:B------:R-:W-:Y:S01]  /*2740*/  BSSY.RECONVERGENT B0, `(.L_x_14348) ;  /* 0x0000071000007945 */ /* 0x000fe20003800200 */
[----:B------:R4:W-:Y:S01]  /*2750*/  STS [R4], R13 ;  /* 0x0000000d04007388 */ /* 0x0009e20000000800 */
[----:B0123--:R-:W-:-:S03]  /*2760*/  IADD3 R20, P0, PT, R8, UR8, RZ ;  /* 0x0000000808147c10 */ /* 0x00ffc6000ff1e0ff */
[----:B------:R4:W-:Y:S01]  /*2770*/  STS [R5], R15 ;  /* 0x0000000f05007388 */ /* 0x0009e20000000800 */
[----:B------:R-:W-:-:S03]  /*2780*/  IADD3.X R22, PT, PT, R22, UR9, RZ, P0, !PT ;  /* 0x0000000916167c10 */ /* 0x000fc600087fe4ff */
[----:B------:R4:W-:Y:S04]  /*2790*/  STS [R7], R17 ;  /* 0x0000001107007388 */ /* 0x0009e80000000800 */
[----:B------:R4:W-:Y:S01]  /*27a0*/  STS [R19], R9 ;  /* 0x0000000913007388 */ /* 0x0009e20000000800 */
[----:B------:R-:W-:Y:S06]  /*27b0*/  BAR.SYNC.DEFER_BLOCKING 0x0 ;  /* 0x0000000000007b1d */ /* 0x000fec0000010000 */
[----:B------:R-:W-:Y:S05]  /*27c0*/  @!P1 BRA `(.L_x_14349) ;  /* 0x0000000400a09947 */ /* 0x000fea0003800000 */
[----:B----4-:R-:W-:Y:S01]  /*27d0*/  LOP3.LUT R4, RZ, R11, RZ, 0x33, !PT ;  /* 0x0000000bff047212 */ /* 0x010fe200078e33ff */
[----:B------:R-:W-:Y:S01]  /*27e0*/  IMAD.U32 R15, RZ, RZ, UR24 ;  /* 0x00000018ff0f7e24 */ /* 0x000fe2000f8e00ff */
[----:B------:R-:W-:Y:S01]  /*27f0*/  BSSY.RECONVERGENT B1, `(.L_x_14350) ;  /* 0x0000042000017945 */ /* 0x000fe20003800200 */
[----:B------:R-:W-:Y:S01]  /*2800*/  MOV R17, R22 ;  /* 0x0000001600117202 */ /* 0x000fe20000000f00 */
[----:B------:R-:W-:Y:S02]  /*2810*/  IMAD.MOV.U32 R14, RZ, RZ, RZ ;  /* 0x000000ffff0e7224 */ /* 0x000fe400078e00ff */
[----:B------:R-:W-:Y:S01]  /*2820*/  VIADD R4, R4, UR24 ;  /* 0x0000001804047c36 */ /* 0x000fe20008000000 */
[----:B------:R-:W-:-:S04]  /*2830*/  LOP3.LUT R15, R15, 0x3, RZ, 0xc0, !PT ;  /* 0x000000030f0f7812 */ /* 0x000fc800078ec0ff */
[----:B------:R-:W-:Y:S02]  /*2840*/  ISETP.GE.U32.AND P1, PT, R4, 0x3, PT ;  /* 0x000000030400780c */ /* 0x000fe40003f26070 */
[----:B------:R-:W-:-:S11]  /*2850*/  ISETP.NE.AND P0, PT, R15, RZ, PT ;  /* 0x000000ff0f00720c */ /* 0x000fd60003f05270 */
[----:B------:R-:W-:Y:S05]  /*2860*/  @!P1 BRA `(.L_x_14351) ;  /* 0x0000000000e89947 */ /* 0x000fea0003800000 */
[----:B------:R-:W0:Y:S01]  /*2870*/  S2R R8, SR_CgaCtaId ;  /* 0x0000000000087919 */ /* 0x000e220000008800 */
        /* <DEDUP_REMOVED lines=9> */
.L_x_14352:
        /* <DEDUP_REMOVED lines=48> */
.L_x_14351:
[----:B------:R-:W-:Y:S05]  /*2c10*/  BSYNC.RECONVERGENT B1 ;  /* 0x0000000000017941 */ /* 0x000fea0003800200 */
.L_x_14350:
[----:B------:R-:W-:Y:S05]  /*2c20*/  @!P0 BRA `(.L_x_14349) ;  /* 0x0000000000888947 */ /* 0x000fea0003800000 */
[----:B0-----:R-:W-:Y:S02]  /*2c30*/  LOP3.LUT R5, R10, 0x1f, RZ, 0xc0, !PT ;  /* 0x0000001f0a057812 */ /* 0x001fe400078ec0ff */
        /* <DEDUP_REMOVED lines=33> */
.L_x_14349:
[----:B------:R-:W-:Y:S05]  /*2e50*/  BSYNC.RECONVERGENT B0 ;  /* 0x0000000000007941 */ /* 0x000fea0003800200 */
.L_x_14348:
[----:B------:R-:W2:Y:S02]  /*2e60*/  LDCU.64 UR4, c[0x0][0x3a8] ;  /* 0x00007500ff0477ac */ /* 0x000ea40008000a00 */
[----:B--2---:R-:W-:-:S04]  /*2e70*/  UISETP.NE.U32.AND UP0, UPT, UR4, URZ, UPT ;  /* 0x000000ff0400728c */ /* 0x004fc8000bf05070 */
[----:B------:R-:W-:Y:S01]  /*2e80*/  UISETP.NE.AND.EX UP0, UPT, UR5, URZ, UPT, UP0 ;  /* 0x000000ff0500728c */ /* 0x000fe2000bf05300 */
[----:B------:R-:W-:Y:S08]  /*2e90*/  BAR.SYNC.DEFER_BLOCKING 0x0 ;  /* 0x0000000000007b1d */ /* 0x000ff00000010000 */
[----:B------:R-:W-:Y:S05]  /*2ea0*/  BRA.U !UP0, `(.L_x_14353) ;  /* 0x0000000108a07547 */ /* 0x000fea000b800000 */
[----:B------:R-:W2:Y:S01]  /*2eb0*/  SHFL.DOWN PT, R2, R3, 0x10, 0x1f ;  /* 0x0a001f0003027f89 */ /* 0x000ea200000e0000 */
[----:B------:R-:W-:Y:S01]  /*2ec0*/  LOP3.LUT P0, RZ, R18, 0x1f, RZ, 0xc0, !PT ;  /* 0x0000001f12ff7812 */ /* 0x000fe2000780c0ff */
[----:B------:R-:W-:-:S12]  /*2ed0*/  BSSY B0, `(.L_x_14353) ;  /* 0x0000025000007945 */ /* 0x000fd80003800000 */
[----:B0-----:R-:W0:Y:S01]  /*2ee0*/  @!P0 S2R R8, SR_CgaCtaId ;  /* 0x0000000000088919 */ /* 0x001e220000008800 */
[----:B--2---:R-:W-:Y:S02]  /*2ef0*/  FMNMX R2, R3, R2, !PT ;  /* 0x0000000203027209 */ /* 0x004fe40007800000 */
[----:B------:R-:W-:-:S03]  /*2f00*/  @!P0 MOV R3, 0x400 ;  /* 0x0000040000038802 */ /* 0x000fc60000000f00 */
        /* <DEDUP_REMOVED lines=28> */
.L_x_14361:
[----:B------:R-:W-:Y:S02]  /*30d0*/  ISETP.NE.AND P0, PT, R18, RZ, PT ;  /* 0x000000ff1200720c */ /* 0x000fe40003f05270 */
[----:B-1----:R-:W-:-:S11]  /*30e0*/  FMNMX R5, R2, R5, !PT ;  /* 0x0000000502057209 */ /* 0x002fd60007800000 */
[----:B------:R-:W-:Y:S05]  /*30f0*/  @P0 BRA `(.L_x_14354) ;  /* 0x0000000000080947 */ /* 0x000fea0003800000 */
[----:B0-----:R-:W0:Y:S02]  /*3100*/  LDC.64 R2, c[0x0][0x3a8] ;  /* 0x0000ea00ff027b82 */ /* 0x001e240000000a00 */
[----:B0-----:R1:W-:Y:S02]  /*3110*/  REDG.E.MAX.S32.STRONG.GPU desc[UR26][R2.64], R5 ;  /* 0x000000050200798e */ /* 0x0013e4000d12e31a */
.L_x_14354:
[----:B------:R-:W-:Y:S05]  /*3120*/  BSYNC B0 ;  /* 0x0000000000007941 */ /* 0x000fea0003800000 */
.L_x_14353:
        /* <DEDUP_REMOVED lines=10> */
[----:B----4-:R-:W-:-:S07]  /*31d0*/  MOV R19, 0x31f0 ;  /* 0x000031f000137802 */ /* 0x010fce0000000f00 */
[----:B01----:R-:W-:Y:S05]  /*31e0*/  CALL.REL.NOINC `($__internal_469_$__cuda_sm20_rcp_rn_f32_slowpath) ;  /* 0x0000000400987944 */ /* 0x003fea0003c00000 */
[----:B------:R-:W-:Y:S05]  /*31f0*/  BRA `(.L_x_14357) ;  /* 0x0000000000147947 */ /* 0x000fea0003800000 */
.L_x_14356:
[----:B------:R-:W0:Y:S01]  /*3200*/  MUFU.RCP R0, UR12 ;  /* 0x0000000c00007d08 */ /* 0x000e220008001000 */
[----:B-1----:R-:W-:-:S05]  /*3210*/  MOV R3, UR12 ;  /* 0x0000000c00037c02 */ /* 0x002fca0008000f00 */
[----:B0-----:R-:W-:-:S04]  /*3220*/  FFMA R2, R0, R3, -1 ;  /* 0xbf80000000027423 */ /* 0x001fc80000000003 */
[----:B------:R-:W-:-:S04]  /*3230*/  FADD.FTZ R3, -R2, -RZ ;  /* 0x800000ff02037221 */ /* 0x000fc80000010100 */
[----:B------:R-:W-:-:S07]  /*3240*/  FFMA R0, R0, R3, R0 ;  /* 0x0000000300007223 */ /* 0x000fce0000000000 */
.L_x_14357:
[----:B------:R-:W0:Y:S02]  /*3250*/  LDC.64 R2, c[0x0][0x3b0] ;  /* 0x0000ec00ff027b82 */ /* 0x000e240000000a00 */
[----:B0-----:R-:W-:Y:S01]  /*3260*/  STG.E desc[UR26][R2.64], R0 ;  /* 0x0000000002007986 */ /* 0x001fe2000c10191a */
[----:B------:R-:W-:Y:S05]  /*3270*/  EXIT ;  /* 0x000000000000794d */ /* 0x000fea0003800000 */
.L_x_14355:
[----:B------:R-:W-:Y:S02]  /*3280*/  IMAD.MOV.U32 R7, RZ, RZ, 0x4 ;  /* 0x00000004ff077424 */ /* 0x000fe400078e00ff */
[----:B------:R-:W-:Y:S02]  /*3290*/  IMAD.MOV.U32 R9, RZ, RZ, 0x1f ;  /* 0x0000001fff097424 */ /* 0x000fe400078e00ff */
[----:B------:R-:W-:-:S07]  /*32a0*/  IMAD.MOV.U32 R4, RZ, RZ, -0x1 ;  /* 0xffffffffff047424 */ /* 0x000fce00078e00ff */
[----:B01----:R-:W-:Y:S05]  /*32b0*/  WARPSYNC.COLLECTIVE R4, `(.L_x_14358) ;  /* 0x0000000004087348 */ /* 0x003fea0003c00000 */
[----:B-1----:R1:W2:Y:S02]  /*32c0*/  SHFL.DOWN P0, R5, R0, R7, R9 ;  /* 0x0800000700057389 */ /* 0x0022a40000000009 */
[----:B012---:R-:W-:Y:S05]  /*32d0*/  ENDCOLLECTIVE ;  /* 0x000000000000791b */ /* 0x007fea0003800000 */
.L_x_14358:
[----:B------:R-:W-:Y:S02]  /*32e0*/  IMAD.MOV.U32 R7, RZ, RZ, 0x2 ;  /* 0x00000002ff077424 */ /* 0x000fe400078e00ff */
[----:B------:R-:W-:-:S05]  /*32f0*/  IMAD.MOV.U32 R3, RZ, RZ, R5 ;  /* 0x000000ffff037224 */ /* 0x000fca00078e0005 */
[----:B------:R-:W-:-:S04]  /*3300*/  FMNMX R3, R3, R0, !PT ;  /* 0x0000000003037209 */ /* 0x000fc80007800000 */
[----:B------:R-:W-:-:S07]  /*3310*/  MOV R0, R3 ;  /* 0x0000000300007202 */ /* 0x000fce0000000f00 */
[----:B------:R-:W-:Y:S05]  /*3320*/  WARPSYNC.COLLECTIVE R4, `(.L_x_14359) ;  /* 0x0000000004087348 */ /* 0x000fea0003c00000 */
[----:B------:R0:W1:Y:S02]  /*3330*/  SHFL.DOWN P0, R5, R0, R7, R9 ;  /* 0x0800000700057389 */ /* 0x0000640000000009 */
[----:B01----:R-:W-:Y:S05]  /*3340*/  ENDCOLLECTIVE ;  /* 0x000000000000791b */ /* 0x003fea0003800000 */
.L_x_14359:
[----:B------:R-:W-:Y:S02]  /*3350*/  IMAD.MOV.U32 R7, RZ, RZ, 0x1 ;  /* 0x00000001ff077424 */ /* 0x000fe400078e00ff */
[----:B------:R-:W-:-:S05]  /*3360*/  IMAD.MOV.U32 R2, RZ, RZ, R5 ;  /* 0x000000ffff027224 */ /* 0x000fca00078e0005 */
[----:B------:R-:W-:-:S05]  /*3370*/  FMNMX R2, R3, R2, !PT ;  /* 0x0000000203027209 */ /* 0x000fca0007800000 */
[----:B------:R-:W-:-:S07]  /*3380*/  IMAD.MOV.U32 R0, RZ, RZ, R2 ;  /* 0x000000ffff007224 */ /* 0x000fce00078e0002 */
[----:B------:R-:W-:Y:S05]  /*3390*/  WARPSYNC.COLLECTIVE R4, `(.L_x_14360) ;  /* 0x0000000004087348 */ /* 0x000fea0003c00000 */
[----:B------:R0:W1:Y:S02]  /*33a0*/  SHFL.DOWN P0, R5, R0, R7, R9 ;  /* 0x0800000700057389 */ /* 0x0000640000000009 */
[----:B01----:R-:W-:Y:S05]  /*33b0*/  ENDCOLLECTIVE ;  /* 0x000000000000791b */ /* 0x003fea0003800000 */
.L_x_14360:
[----:B------:R-:W-:Y:S05]  /*33c0*/  BRA `(.L_x_14361) ;  /* 0xfffffffc00407947 */ /* 0x000fea000383ffff */
        .weak           $__internal_468_$__cuda_sm20_div_u64
        .type           $__internal_468_$__cuda_sm20_div_u64,@function
        .size           $__internal_468_$__cuda_sm20_div_u64,($__internal_469_$__cuda_sm20_rcp_rn_f32_slowpath - $__internal_468_$__cuda_sm20_div_u64)
$__internal_468_$__cuda_sm20_div_u64:
        /* <DEDUP_REMOVED lines=71> */
[----:B------:R-:W-:Y:S11]  /*3840*/  RET.REL.NODEC R2 `(_ZN18transformer_engine6detail38cast_transpose_fused_kernel_notalignedILb0ELb1ELb0EfNS_16CTDBiasDActParamI6__halfS3_ffEELi2ELi1ENS_5EmptyEXadL_ZNS_5dsiluIffEET_T0_RKS5_EEEEvT3_mmm) ;  /* 0xffffffc402ec7950 */ /* 0x000ff60003c3ffff */
        .weak           $__internal_469_$__cuda_sm20_rcp_rn_f32_slowpath
        .type           $__internal_469_$__cuda_sm20_rcp_rn_f32_slowpath,@function
        .size           $__internal_469_$__cuda_sm20_rcp_rn_f32_slowpath,(.L_x_29770 - $__internal_469_$__cuda_sm20_rcp_rn_f32_slowpath)
$__internal_469_$__cuda_sm20_rcp_rn_f32_slowpath:
        /* <DEDUP_REMOVED lines=15> */
.L_x_14363:
        /* <DEDUP_REMOVED lines=33> */
.L_x_14365:
[----:B------:R-:W0:Y:S02]  /*3b50*/  MUFU.RCP R0, R0 ;  /* 0x0000000000007308 */ /* 0x000e240000001000 */
.L_x_14364:
[----:B------:R-:W-:Y:S05]  /*3b60*/  BSYNC B1 ;  /* 0x0000000000017941 */ /* 0x000fea0003800000 */
.L_x_14362:
[----:B------:R-:W-:Y:S02]  /*3b70*/  IMAD.MOV.U32 R22, RZ, RZ, R19 ;  /* 0x000000ffff167224 */ /* 0x000fe400078e0013 */
[----:B------:R-:W-:-:S04]  /*3b80*/  IMAD.MOV.U32 R23, RZ, RZ, 0x0 ;  /* 0x00000000ff177424 */ /* 0x000fc800078e00ff */
[----:B0-----:R-:W-:Y:S05]  /*3b90*/  RET.REL.NODEC R22 `(_ZN18transformer_engine6detail38cast_transpose_fused_kernel_notalignedILb0ELb1ELb0EfNS_16CTDBiasDActParamI6__halfS3_ffEELi2ELi1ENS_5EmptyEXadL_ZNS_5dsiluIffEET_T0_RKS5_EEEEvT3_mmm) ;  /* 0xffffffc416187950 */ /* 0x001fea0003c3ffff */
.L_x_14366:
        /* <DEDUP_REMOVED lines=14> */
.L_x_29770:


//--------------------- .text._ZN18transformer_engine6detail38cast_transpose_fused_kernel_notalignedILb0ELb1ELb0EfNS_16CTDBiasDActParamIff13__nv_fp8_e4m3fEELi1ELi4ENS_5EmptyEXadL_ZNS_5dsiluIffEET_T0_RKS5_EEEEvT3_mmm --------------------------
	.section	.text._ZN18transformer_engine6detail38cast_transpose_fused_kernel_notalignedILb0ELb1ELb0EfNS_16CTDBiasDActParamIff13__nv_fp8_e4m3fEELi1ELi4ENS_5EmptyEXadL_ZNS_5dsiluIffEET_T0_RKS5_EEEEvT3_mmm,"ax",@progbits
	.align	128
        .global         _ZN18transformer_engine6detail38cast_transpose_fused_kernel_notalignedILb0ELb1ELb0EfNS_16CTDBiasDActParamIff13__nv_fp8_e4m3fEELi1ELi4ENS_5EmptyEXadL_ZNS_5dsiluIffEET_T0_RKS5_EEEEvT3_mmm
        .type           _ZN18transformer_engine6detail38cast_transpose_fused_kernel_notalignedILb0ELb1ELb0EfNS_16CTDBiasDActParamIff13__nv_fp8_e4m3fEELi1ELi4ENS_5EmptyEXadL_ZNS_5dsiluIffEET_T0_RKS5_EEEEvT3_mmm,@function
        .size           _ZN18transformer_engine6detail38cast_transpose_fused_kernel_notalignedILb0ELb1ELb0EfNS_16CTDBiasDActParamIff13__nv_fp8_e4m3fEELi1ELi4ENS_5EmptyEXadL_ZNS_5dsiluIffEET_T0_RKS5_EEEEvT3_mmm,(.L_x_29772 - _ZN18transformer_engine6detail38cast_transpose_fused_kernel_notalignedILb0ELb1ELb0EfNS_16CTDBiasDActParamIff13__nv_fp8_e4m3fEELi1ELi4ENS_5EmptyEXadL_ZNS_5dsiluIffEET_T0_RKS5_EEEEvT3_mmm)
        .other          _ZN18transformer_engine6detail38cast_transpose_fused_kernel_notalignedILb0ELb1ELb0EfNS_16CTDBiasDActParamIff13__nv_fp8_e4m3fEELi1ELi4ENS_5EmptyEXadL_ZNS_5dsiluIffEET_T0_RKS5_EEEEvT3_mmm,@"STO_CUDA_ENTRY STV_DEFAULT"
_ZN18transformer_engine6detail38cast_transpose_fused_kernel_notalignedILb0ELb1ELb0EfNS_16CTDBiasDActParamIff13__nv_fp8_e4m3fEELi1ELi4ENS_5EmptyEXadL_ZNS_5dsiluIffEET_T0_RKS5_EEEEvT3_mmm:
.text._ZN18transformer_engine6detail38cast_transpose_fused_kernel_notalignedILb0ELb1ELb0EfNS_16CTDBiasDActParamIff13__nv_fp8_e4m3fEELi1ELi4ENS_5EmptyEXadL_ZNS_5dsiluIffEET_T0_RKS5_EEEEvT3_mmm:
        /* <DEDUP_REMOVED lines=43> */
.L_x_14367:
[----:B------:R-:W-:-:S07]  /*02b0*/  MOV R3, 0x2d0 ;  /* 0x000002d000037802 */ /* 0x000fce0000000f00 */
[----:B------:R-:W-:Y:S05]  /*02c0*/  CALL.REL.NOINC `($__internal_470_$__cuda_sm20_div_u64) ;  /* 0x0000004800847944 */ /* 0x000fea0003c00000 */
        /* <DEDUP_REMOVED lines=11> */
.L_x_14368:
[----:B------:R-:W0:Y:S01]  /*0380*/  LDCU.64 UR12, c[0x0][0x3d0] ;  /* 0x00007a00ff0c77ac */ /* 0x000e220008000a00 */
[C---:B------:R-:W-:Y:S02]  /*0390*/  IMAD.SHL.U32 R3, R10.reuse, 0x4, RZ ;  /* 0x000000040a037824 */ /* 0x040fe400078e00ff */
[----:B------:R-:W-:Y:S01]  /*03a0*/  IMAD.SHL.U32 R10, R10, 0x10, RZ ;  /* 0x000000100a0a7824 */ /* 0x000fe200078e00ff */
[----:B------:R-:W1:Y:S01]  /*03b0*/  LDCU.64 UR24, c[0x0][0x3c8] ;  /* 0x00007900ff1877ac */ /* 0x000e620008000a00 */
[C---:B------:R-:W-:Y:S01]  /*03c0*/  VIADD R0, R3.reuse, 0x1 ;  /* 0x0000000103007836 */ /* 0x040fe20000000000 */
[----:B------:R-:W-:Y:S01]  /*03d0*/  IADD3 R4, PT, PT, -R3, R2, RZ ;  /* 0x0000000203047210 */ /* 0x000fe20007ffe1ff */
[----:B------:R-:W-:Y:S01]  /*03e0*/  IMAD.MOV.U32 R13, RZ, RZ, RZ ;  /* 0x000000ffff0d7224 */ /* 0x000fe200078e00ff */
[----:B------:R-:W-:Y:S01]  /*03f0*/  USHF.L.U64.HI UR14, UR4, 0x5, UR5 ;  /* 0x00000005040e7899 */ /* 0x000fe20008010205 */
[----:B------:R-:W-:Y:S01]  /*0400*/  IMAD.MOV.U32 R17, RZ, RZ, RZ ;  /* 0x000000ffff117224 */ /* 0x000fe200078e00ff */
[----:B------:R-:W-:Y:S01]  /*0410*/  USHF.L.U32 UR17, UR19, 0x5, URZ ;  /* 0x0000000513117899 */ /* 0x000fe200080006ff */
[C---:B------:R-:W-:Y:S01]  /*0420*/  LOP3.LUT R12, R4.reuse, 0x1f, RZ, 0xc0, !PT ;  /* 0x0000001f040c7812 */ /* 0x040fe200078ec0ff */
[----:B------:R-:W-:Y:S01]  /*0430*/  USHF.L.U64.HI UR18, UR19, 0x5, UR6 ;  /* 0x0000000513127899 */ /* 0x000fe20008010206 */
[----:B------:R-:W-:Y:S01]  /*0440*/  VIADD R24, R4, 0xffffffff ;  /* 0xffffffff04187836 */ /* 0x000fe20000000000 */
[----:B------:R-:W2:Y:S01]  /*0450*/  LDCU.128 UR8, c[0x0][0x380] ;  /* 0x00007000ff0877ac */ /* 0x000ea20008000c00 */
[----:B0-----:R-:W-:-:S03]  /*0460*/  USHF.R.U64 UR30, UR12, 0x2, UR13 ;  /* 0x000000020c1e7899 */ /* 0x001fc6000800120d */
[----:B------:R-:W-:Y:S01]  /*0470*/  LOP3.LUT R24, R24, 0x1f, RZ, 0xc0, !PT ;  /* 0x0000001f18187812 */ /* 0x000fe200078ec0ff */
[----:B------:R-:W-:Y:S02]  /*0480*/  USHF.R.U32.HI UR31, URZ, 0x2, UR13 ;  /* 0x00000002ff1f7899 */ /* 0x000fe4000801160d */
[----:B------:R-:W-:Y:S01]  /*0490*/  ULEA UR7, UP0, -UR4, UR30, 0x5 ;  /* 0x0000001e04077291 */ /* 0x000fe2000f8029ff */
[----:B-1----:R-:W-:Y:S01]  /*04a0*/  IMAD.U32 R9, RZ, RZ, UR24 ;  /* 0x00000018ff097e24 */ /* 0x002fe2000f8e00ff */
[----:B------:R-:W-:Y:S02]  /*04b0*/  UIADD3 UR16, UP1, UPT, -UR17, UR24, URZ ;  /* 0x0000001811107290 */ /* 0x000fe4000ff3e1ff */
[----:B------:R-:W-:Y:S02]  /*04c0*/  UIADD3.X UR14, UPT, UPT, ~UR14, UR31, URZ, UP0, !UPT ;  /* 0x0000001f0e0e7290 */ /* 0x000fe400087fe5ff */
[----:B------:R-:W-:Y:S02]  /*04d0*/  UISETP.LT.U32.AND UP0, UPT, UR7, 0x20, UPT ;  /* 0x000000200700788c */ /* 0x000fe4000bf01070 */
[----:B------:R-:W-:-:S02]  /*04e0*/  UIADD3.X UR20, UPT, UPT, ~UR18, UR25, URZ, UP1, !UPT ;  /* 0x0000001912147290 */ /* 0x000fc40008ffe5ff */
[----:B------:R-:W-:Y:S02]  /*04f0*/  UISETP.LT.U32.AND.EX UP0, UPT, UR14, URZ, UPT, UP0 ;  /* 0x000000ff0e00728c */ /* 0x000fe4000bf01100 */
[----:B------:R-:W-:Y:S02]  /*0500*/  UIMAD.WIDE.U32 UR14, UR4, UR24, URZ ;  /* 0x00000018040e72a5 */ /* 0x000fe4000f8e00ff */
[----:B------:R-:W-:Y:S02]  /*0510*/  USEL UR27, UR7, 0x20, UP0 ;  /* 0x00000020071b7887 */ /* 0x000fe40008000000 */
[----:B------:R-:W-:Y:S02]  /*0520*/  UISETP.LT.U32.AND UP0, UPT, UR16, 0x20, UPT ;  /* 0x000000201000788c */ /* 0x000fe4000bf01070 */
[----:B------:R-:W-:Y:S02]  /*0530*/  UIMAD UR7, UR5, UR24, URZ ;  /* 0x00000018050772a4 */ /* 0x000fe4000f8e02ff */
[----:B------:R-:W-:Y:S01]  /*0540*/  UISETP.LT.U32.AND.EX UP0, UPT, UR20, URZ, UPT, UP0 ;  /* 0x000000ff1400728c */ /* 0x000fe2000bf01100 */
[----:B------:R-:W-:Y:S01]  /*0550*/  ISETP.GE.U32.AND P0, PT, R3, UR27, PT ;  /* 0x0000001b03007c0c */ /* 0x000fe2000bf06070 */
[----:B------:R-:W-:Y:S01]  /*0560*/  UIMAD UR7, UR4, UR25, UR7 ;  /* 0x00000019040772a4 */ /* 0x000fe2000f8e0207 */
[----:B------:R-:W-:Y:S01]  /*0570*/  ISETP.GE.U32.AND P1, PT, R0, UR27, PT ;  /* 0x0000001b00007c0c */ /* 0x000fe2000bf26070 */
[----:B------:R-:W-:Y:S01]  /*0580*/  USEL UR26, UR16, 0x20, UP0 ;  /* 0x00000020101a7887 */ /* 0x000fe20008000000 */
[----:B------:R-:W-:Y:S01]  /*0590*/  IMAD R0, R10, UR25, RZ ;  /* 0x000000190a007c24 */ /* 0x000fe2000f8e02ff */
[----:B------:R-:W-:-:S02]  /*05a0*/  ULEA UR17, UP1, UR14, UR17, 0x7 ;  /* 0x000000110e117291 */ /* 0x000fc4000f8238ff */
[----:B------:R-:W-:Y:S02]  /*05b0*/  UIADD3 UR16, UPT, UPT, UR15, UR7, URZ ;  /* 0x000000070f107290 */ /* 0x000fe4000fffe0ff */
[----:B------:R-:W-:Y:S01]  /*05c0*/  ISETP.LT.U32.AND P0, PT, R12, UR26, !P0 ;  /* 0x0000001a0c007c0c */ /* 0x000fe2000c701070 */
[----:B------:R-:W-:Y:S01]  /*05d0*/  USHF.L.U32 UR7, UR17, 0x2, URZ ;  /* 0x0000000211077899 */ /* 0x000fe200080006ff */
[----:B------:R-:W-:Y:S01]  /*05e0*/  IMAD.WIDE.U32 R12, R10, UR24, R12 ;  /* 0x000000180a0c7c25 */ /* 0x000fe2000f8e000c */
[----:B------:R-:W-:Y:S01]  /*05f0*/  ULEA.HI.X UR16, UR14, UR18, UR16, 0x7, UP1 ;  /* 0x000000120e107291 */ /* 0x000fe200088f3c10 */
[----:B------:R-:W-:Y:S01]  /*0600*/  ISETP.LT.U32.AND P1, PT, R24, UR26, !P1 ;  /* 0x0000001a18007c0c */ /* 0x000fe2000cf21070 */
[----:B--2---:R-:W-:Y:S02]  /*0610*/  UIADD3 UR20, UP0, UPT, UR7, UR8, URZ ;  /* 0x0000000807147290 */ /* 0x004fe4000ff1e0ff */
[----:B------:R-:W-:Y:S01]  /*0620*/  USHF.L.U64.HI UR8, UR17, 0x2, UR16 ;  /* 0x0000000211087899 */ /* 0x000fe20008010210 */
[----:B------:R-:W-:Y:S01]  /*0630*/  IADD3 R13, PT, PT, R13, R0, RZ ;  /* 0x000000000d0d7210 */ /* 0x000fe20007ffe0ff */
[----:B------:R-:W0:Y:S02]  /*0640*/  LDCU.64 UR28, c[0x0][0x358] ;  /* 0x00006b00ff1c77ac */ /* 0x000e240008000a00 */
[----:B------:R-:W-:-:S02]  /*0650*/  UIADD3.X UR21, UPT, UPT, UR8, UR9, URZ, UP0, !UPT ;  /* 0x0000000908157290 */ /* 0x000fc400087fe4ff */
[C---:B------:R-:W-:Y:S01]  /*0660*/  @P0 IMAD.SHL.U32 R22, R12.reuse, 0x4, RZ ;  /* 0x000000040c160824 */ /* 0x040fe200078e00ff */
[----:B------:R-:W-:Y:S01]  /*0670*/  VOTEU.ANY UP0, P0 ;  /* 0x0000000000ff7886 */ /* 0x000fe20000000100 */
[----:B------:R-:W-:Y:S01]  /*0680*/  UIADD3 UR22, UP1, UPT, UR7, UR10, URZ ;  /* 0x0000000a07167290 */ /* 0x000fe2000ff3e0ff */
[----:B------:R-:W-:Y:S01]  /*0690*/  @P0 IMAD.WIDE.U32 R8, R9, 0x3, R12 ;  /* 0x0000000309080825 */ /* 0x000fe200078e000c */
[----:B------:R-:W-:Y:S01]  /*06a0*/  @P0 SHF.L.U64.HI R6, R12, 0x2, R13 ;  /* 0x000000020c060819 */ /* 0x000fe2000001020d */
[----:B------:R-:W-:Y:S01]  /*06b0*/  USHF.L.U32 UR14, UR24, 0x2, URZ ;  /* 0x00000002180e7899 */ /* 0x000fe200080006ff */
[----:B------:R-:W-:Y:S01]  /*06c0*/  @P0 IADD3 R20, P2, PT, R22, UR20, RZ ;  /* 0x0000001416140c10 */ /* 0x000fe2000ff5e0ff */
[----:B------:R-:W-:Y:S01]  /*06d0*/  @UP0 UIMAD UR7, UR25, 0x3, URZ ;  /* 0x00000003190708a4 */ /* 0x000fe2000f8e02ff */
[----:B------:R-:W-:Y:S01]  /*06e0*/  @P0 IADD3 R15, P3, PT, R12, UR24, RZ ;  /* 0x000000180c0f0c10 */ /* 0x000fe2000ff7e0ff */
[----:B------:R-:W-:Y:S01]  /*06f0*/  UIADD3.X UR23, UPT, UPT, UR8, UR11, URZ, UP1, !UPT ;  /* 0x0000000b08177290 */ /* 0x000fe20008ffe4ff */
[----:B------:R-:W-:Y:S01]  /*0700*/  @P0 IADD3.X R21, PT, PT, R6, UR21, RZ, P2, !PT ;  /* 0x0000001506150c10 */ /* 0x000fe200097fe4ff */
[----:B------:R-:W-:Y:S01]  /*0710*/  UIMAD.WIDE.U32 UR8, UR24, 0x2, URZ ;  /* 0x00000002180878a5 */ /* 0x000fe2000f8e00ff */
[----:B------:R-:W-:Y:S01]  /*0720*/  @P0 IADD3 R22, P2, PT, R22, UR22, RZ ;  /* 0x0000001616160c10 */ /* 0x000fe2000ff5e0ff */
[----:B------:R-:W-:Y:S01]  /*0730*/  IMAD.MOV.U32 R14, RZ, RZ, RZ ;  /* 0x000000ffff0e7224 */ /* 0x000fe200078e00ff */
[----:B------:R-:W-:Y:S01]  /*0740*/  @P0 IADD3 R11, PT, PT, R9, UR7, RZ ;  /* 0x00000007090b0c10 */ /* 0x000fe2000fffe0ff */
[----:B------:R-:W-:-:S02]  /*0750*/  USHF.L.U32 UR7, UR25, 0x1, URZ ;  /* 0x0000000119077899 */ /* 0x000fc400080006ff */
[----:B------:R-:W-:Y:S01]  /*0760*/  @P0 IADD3.X R16, PT, PT, R13, UR25, RZ, P3, !PT ;  /* 0x000000190d100c10 */ /* 0x000fe20009ffe4ff */
[----:B0-----:R0:W5:Y:S01]  /*0770*/  @P0 LDG.E R17, desc[UR28][R20.64] ;  /* 0x0000001c14110981 */ /* 0x001162000c1e1900 */
[----:B------:R-:W-:Y:S01]  /*0780*/  @P0 IADD3.X R23, PT, PT, R6, UR23, RZ, P2, !PT ;  /* 0x0000001706170c10 */ /* 0x000fe200097fe4ff */
[----:B------:R-:W-:Y:S01]  /*0790*/  @P1 IMAD.MOV.U32 R26, RZ, RZ, R24 ;  /* 0x000000ffff1a1224 */ /* 0x000fe200078e0018 */
[C---:B------:R-:W-:Y:S01]  /*07a0*/  @P0 SHF.L.U64.HI R6, R15.reuse, 0x2, R16 ;  /* 0x000000020f060819 */ /* 0x040fe20000010210 */
[----:B------:R-:W-:Y:S01]  /*07b0*/  IMAD.U32 R31, RZ, RZ, UR24 ;  /* 0x00000018ff1f7e24 */ /* 0x000fe2000f8e00ff */
[----:B------:R-:W-:Y:S01]  /*07c0*/  @P0 IADD3 R5, P4, PT, R12, UR8, RZ ;  /* 0x000000080c050c10 */ /* 0x000fe2000ff9e0ff */
[----:B------:R1:W2:Y:S01]  /*07d0*/  @P0 LDG.E R14, desc[UR28][R22.64] ;  /* 0x0000001c160e0981 */ /* 0x0002a2000c1e1900 */
[----:B------:R-:W-:Y:S01]  /*07e0*/  @P0 SHF.L.U32 R15, R15, 0x2, RZ ;  /* 0x000000020f0f0819 */ /* 0x000fe200000006ff */
[----:B------:R-:W-:Y:S01]  /*07f0*/  @P0 IMAD.SHL.U32 R28, R8, 0x4, RZ ;  /* 0x00000004081c0824 */ /* 0x000fe200078e00ff */
[----:B------:R-:W-:Y:S01]  /*0800*/  MOV R12, UR7 ;  /* 0x00000007000c7c02 */ /* 0x000fe20008000f00 */
[----:B------:R-:W-:Y:S01]  /*0810*/  IMAD.U32 R29, RZ, RZ, UR24 ;  /* 0x00000018ff1d7e24 */ /* 0x000fe2000f8e00ff */
[----:B------:R-:W-:Y:S01]  /*0820*/  @P1 MOV R27, RZ ;  /* 0x000000ff001b1202 */ /* 0x000fe20000000f00 */
[----:B------:R-:W-:Y:S01]  /*0830*/  @P1 IMAD.MOV.U32 R25, RZ, RZ, RZ ;  /* 0x000000ffff191224 */ /* 0x000fe200078e00ff */
[----:B0-----:R-:W-:Y:S01]  /*0840*/  @P0 IADD3 R20, P2, PT, R15, UR20, RZ ;  /* 0x000000140f140c10 */ /* 0x001fe2000ff5e0ff */
[----:B------:R-:W-:Y:S01]  /*0850*/  @P1 IMAD.MOV.U32 R36, RZ, RZ, R24 ;  /* 0x000000ffff241224 */ /* 0x000fe200078e0018 */
[----:B------:R-:W-:Y:S01]  /*0860*/  @P0 IADD3.X R12, PT, PT, R13, UR9, R12, P4, !PT ;  /* 0x000000090d0c0c10 */ /* 0x000fe2000a7fe40c */
[----:B------:R-:W0:Y:S01]  /*0870*/  LDCU.64 UR8, c[0x0][0x3a0] ;  /* 0x00007400ff0877ac */ /* 0x000e220008000a00 */
[----:B------:R-:W-:Y:S01]  /*0880*/  @P0 IADD3.X R21, PT, PT, R6, UR21, RZ, P2, !PT ;  /* 0x0000001506150c10 */ /* 0x000fe200097fe4ff */
[----:B------:R-:W-:Y:S01]  /*0890*/  @P0 IMAD.SHL.U32 R30, R5, 0x4, RZ ;  /* 0x00000004051e0824 */ /* 0x000fe200078e00ff */
[----:B------:R-:W-:Y:S01]  /*08a0*/  @P0 IADD3 R34, P2, PT, R15, UR22, RZ ;  /* 0x000000160f220c10 */ /* 0x000fe2000ff5e0ff */
[----:B------:R-:W-:Y:S01]  /*08b0*/  @P1 IMAD.WIDE.U32 R26, R10, UR24, R26 ;  /* 0x000000180a1a1c25 */ /* 0x000fe2000f8e001a */
[----:B------:R-:W-:Y:S01]  /*08c0*/  @P0 SHF.L.U64.HI R16, R5, 0x2, R12 ;  /* 0x0000000205100819 */ /* 0x000fe2000001020c */
[----:B------:R-:W-:Y:S01]  /*08d0*/  USHF.L.U64.HI UR15, UR24, 0x2, UR25 ;  /* 0x00000002180f7899 */ /* 0x000fe20008010219 */
[----:B------:R-:W-:Y:S01]  /*08e0*/  @P0 IADD3 R32, P3, PT, R30, UR20, RZ ;  /* 0x000000141e200c10 */ /* 0x000fe2000ff7e0ff */
[----:B------:R-:W-:Y:S01]  /*08f0*/  @P1 IMAD.IADD R27, R0, 0x1, R27 ;  /* 0x00000001001b1824 */ /* 0x000fe200078e021b */
[----:B------:R-:W-:Y:S01]  /*0900*/  @P0 IADD3.X R35, PT, PT, R6, UR23, RZ, P2, !PT ;  /* 0x0000001706230c10 */ /* 0x000fe200097fe4ff */
[----:B------:R-:W-:Y:S01]  /*0910*/  @P1 IMAD.WIDE.U32 R18, R10, UR24, R24 ;  /* 0x000000180a121c25 */ /* 0x000fe2000f8e0018 */
[----:B------:R-:W-:-:S02]  /*0920*/  @P0 IADD3 R30, P2, PT, R30, UR22, RZ ;  /* 0x000000161e1e0c10 */ /* 0x000fc4000ff5e0ff */
[----:B------:R-:W-:Y:S01]  /*0930*/  @P0 SHF.L.U64.HI R11, R8, 0x2, R11 ;  /* 0x00000002080b0819 */ /* 0x000fe2000001020b */
[----:B------:R-:W-:Y:S01]  /*0940*/  @P1 IMAD.WIDE.U32 R26, R31, 0x7, R26 ;  /* 0x000000071f1a1825 */ /* 0x000fe200078e001a */
[----:B------:R-:W-:Y:S02]  /*0950*/  @P0 IADD3.X R31, PT, PT, R16, UR23, RZ, P2, !PT ;  /* 0x00000017101f0c10 */ /* 0x000fe400097fe4ff */
[----:B-1----:R-:W-:Y:S01]  /*0960*/  @P0 IADD3 R22, P2, PT, R28, UR20, RZ ;  /* 0x000000141c160c10 */ /* 0x002fe2000ff5e0ff */
[----:B------:R-:W-:Y:S01]  /*0970*/  @P1 IMAD.MOV.U32 R8, RZ, RZ, R24 ;  /* 0x000000ffff081224 */ /* 0x000fe200078e0018 */
[----:B------:R-:W-:Y:S01]  /*0980*/  @P1 MOV R9, RZ ;  /* 0x000000ff00091202 */ /* 0x000fe20000000f00 */
[----:B------:R-:W-:Y:S01]  /*0990*/  IMAD.MOV.U32 R12, RZ, RZ, RZ ;  /* 0x000000ffff0c7224 */ /* 0x000fe200078e00ff */
[----:B------:R-:W-:Y:S01]  /*09a0*/  @P0 IADD3.X R23, PT, PT, R11, UR21, RZ, P2, !PT ;  /* 0x000000150b170c10 */ /* 0x000fe200097fe4ff */
[----:B------:R-:W-:Y:S01]  /*09b0*/  VOTEU.ANY UP0, P1 ;  /* 0x0000000000ff7886 */ /* 0x000fe20000800100 */
[----:B0-----:R-:W-:Y:S01]  /*09c0*/  ISETP.NE.U32.AND P2, PT, RZ, UR8, PT ;  /* 0x00000008ff007c0c */ /* 0x001fe2000bf45070 */
[----:B------:R-:W-:Y:S01]  /*09d0*/  @P1 IMAD.WIDE.U32 R8, R10, UR24, R8 ;  /* 0x000000180a081c25 */ /* 0x000fe2000f8e0008 */
[----:B------:R-:W-:-:S02]  /*09e0*/  @P0 IADD3.X R33, PT, PT, R16, UR21, RZ, P3, !PT ;  /* 0x0000001510210c10 */ /* 0x000fc40009ffe4ff */
[----:B------:R-:W-:Y:S01]  /*09f0*/  ISETP.NE.AND.EX P2, PT, RZ, UR9, PT, P2 ;  /* 0x00000009ff007c0c */ /* 0x000fe2000bf45320 */
[----:B------:R-:W-:Y:S01]  /*0a00*/  @P1 IMAD.IADD R9, R0, 0x1, R9 ;  /* 0x0000000100091824 */ /* 0x000fe200078e0209 */
[----:B------:R-:W-:Y:S01]  /*0a10*/  @P0 IADD3 R28, P3, PT, R28, UR22, RZ ;  /* 0x000000161c1c0c10 */ /* 0x000fe2000ff7e0ff */
[----:B------:R-:W5:Y:S01]  /*0a20*/  @P0 LDG.E R12, desc[UR28][R32.64] ;  /* 0x0000001c200c0981 */ /* 0x000f62000c1e1900 */
[----:B------:R-:W-:Y:S01]  /*0a30*/  MOV R16, RZ ;  /* 0x000000ff00107202 */ /* 0x000fe20000000f00 */
[----:B------:R-:W-:Y:S01]  /*0a40*/  @P1 IMAD.WIDE.U32 R8, R29, 0x6, R8 ;  /* 0x000000061d081825 */ /* 0x000fe200078e0008 */
[----:B------:R-:W-:-:S03]  /*0a50*/  @P0 IADD3.X R29, PT, PT, R11, UR23, RZ, P3, !PT ;  /* 0x000000170b1d0c10 */ /* 0x000fc60009ffe4ff */
[----:B------:R-:W-:Y:S02]  /*0a60*/  @P1 IMAD.IADD R19, R0, 0x1, R19 ;  /* 0x0000000100131824 */ /* 0x000fe400078e0213 */
[----:B------:R0:W5:Y:S01]  /*0a70*/  @P0 LDG.E R16, desc[UR28][R28.64] ;  /* 0x0000001c1c100981 */ /* 0x000162000c1e1900 */
[----:B------:R-:W-:Y:S02]  /*0a80*/  @P1 IMAD.MOV.U32 R37, RZ, RZ, RZ ;  /* 0x000000ffff251224 */ /* 0x000fe400078e00ff */
[----:B------:R-:W-:Y:S01]  /*0a90*/  IMAD.U32 R13, RZ, RZ, UR24 ;  /* 0x00000018ff0d7e24 */ /* 0x000fe2000f8e00ff */
[----:B------:R-:W-:Y:S01]  /*0aa0*/  @UP0 UIMAD UR7, UR25, 0x5, URZ ;  /* 0x00000005190708a4 */ /* 0x000fe2000f8e02ff */
[----:B------:R-:W-:Y:S01]  /*0ab0*/  @P1 IMAD.WIDE.U32 R36, R10, UR24, R36 ;  /* 0x000000180a241c25 */ /* 0x000fe2000f8e0024 */
[----:B0-----:R-:W0:Y:S03]  /*0ac0*/  @P2 LDC.64 R28, c[0x0][0x3a0] ;  /* 0x0000e800ff1c2b82 */ /* 0x001e260000000a00 */
[----:B------:R-:W-:-:S04]  /*0ad0*/  @P1 IMAD.WIDE.U32 R18, R13, 0x5, R18 ;  /* 0x000000050d121825 */ /* 0x000fc800078e0012 */
[----:B------:R-:W-:Y:S01]  /*0ae0*/  HFMA2 R5, -RZ, RZ, 0, 0 ;  /* 0x00000000ff057431 */ /* 0x000fe200000001ff */
[----:B------:R-:W-:Y:S01]  /*0af0*/  @P1 IADD3 R7, P5, PT, R36, UR14, RZ ;  /* 0x0000000e24071c10 */ /* 0x000fe2000ffbe0ff */
[----:B0-----:R-:W3:Y:S01]  /*0b00*/  @P2 LDG.E R32, desc[UR28][R28.64] ;  /* 0x0000001c1c202981 */ /* 0x001ee2000c1e1900 */
[----:B------:R-:W-:Y:S01]  /*0b10*/  IMAD.MOV.U32 R13, RZ, RZ, RZ ;  /* 0x000000ffff0d7224 */ /* 0x000fe200078e00ff */
[----:B------:R-:W-:Y:S01]  /*0b20*/  @UP0 UIMAD UR8, UR25, 0x6, URZ ;  /* 0x00000006190808a4 */ /* 0x000fe2000f8e02ff */
[----:B------:R-:W-:Y:S01]  /*0b30*/  @P1 VIADD R15, R19, UR7 ;  /* 0x00000007130f1c36 */ /* 0x000fe20008000000 */
[----:B------:R-:W-:Y:S01]  /*0b40*/  @P1 IADD3.X R36, PT, PT, R0, UR15, R37, P5, !PT ;  /* 0x0000000f00241c10 */ /* 0x000fe2000affe425 */
[----:B------:R-:W-:Y:S01]  /*0b50*/  IMAD.MOV.U32 R6, RZ, RZ, RZ ;  /* 0x000000ffff067224 */ /* 0x000fe200078e00ff */
[----:B------:R-:W5:Y:S01]  /*0b60*/  @P0 LDG.E R5, desc[UR28][R34.64] ;  /* 0x0000001c22050981 */ /* 0x000f62000c1e1900 */
[----:B------:R-:W-:-:S03]  /*0b70*/  @P1 IMAD.SHL.U32 R11, R18, 0x4, RZ ;  /* 0x00000004120b1824 */ /* 0x000fc600078e00ff */
[----:B------:R0:W5:Y:S01]  /*0b80*/  @P0 LDG.E R13, desc[UR28][R20.64] ;  /* 0x0000001c140d0981 */ /* 0x000162000c1e1900 */
[----:B------:R-:W-:Y:S02]  /*0b90*/  @P1 SHF.L.U64.HI R18, R18, 0x2, R15 ;  /* 0x0000000212121819 */ /* 0x000fe4000001020f */
[----:B------:R-:W-:Y:S01]  /*0ba0*/  @P1 SHF.L.U32 R15, R7, 0x2, RZ ;  /* 0x00000002070f1819 */ /* 0x000fe200000006ff */
[----:B------:R-:W-:Y:S01]  /*0bb0*/  @P1 VIADD R9, R9, UR8 ;  /* 0x0000000809091c36 */ /* 0x000fe20008000000 */
[----:B------:R-:W-:Y:S01]  /*0bc0*/  @UP0 UIMAD UR7, UR25, 0x7, URZ ;  /* 0x00000007190708a4 */ /* 0x000fe2000f8e02ff */
[----:B------:R1:W5:Y:S01]  /*0bd0*/  @P0 LDG.E R6, desc[UR28][R30.64] ;  /* 0x0000001c1e060981 */ /* 0x000362000c1e1900 */
[----:B------:R-:W-:Y:S01]  /*0be0*/  HFMA2 R19, -RZ, RZ, 0, 0 ;  /* 0x00000000ff137431 */ /* 0x000fe200000001ff */
[----:B------:R-:W4:Y:S01]  /*0bf0*/  LDCU.128 UR8, c[0x0][0x390] ;  /* 0x00007200ff0877ac */ /* 0x000f220008000c00 */
[----:B0-----:R-:W-:-:S06]  /*0c00*/  IMAD.MOV.U32 R20, RZ, RZ, RZ ;  /* 0x000000ffff147224 */ /* 0x001fcc00078e00ff */
[----:B------:R0:W5:Y:S01]  /*0c10*/  @P0 LDG.E R20, desc[UR28][R22.64] ;  /* 0x0000001c16140981 */ /* 0x000162000c1e1900 */
[----:B-1----:R-:W-:Y:S01]  /*0c20*/  @P1 SHF.L.U64.HI R30, R7, 0x2, R36 ;  /* 0x00000002071e1819 */ /* 0x002fe20000010224 */
[C---:B------:R-:W-:Y:S01]  /*0c30*/  @P1 IMAD.SHL.U32 R31, R8.reuse, 0x4, RZ ;  /* 0x00000004081f1824 */ /* 0x040fe200078e00ff */
[----:B------:R-:W-:Y:S01]  /*0c40*/  @P1 SHF.L.U64.HI R7, R8, 0x2, R9 ;  /* 0x0000000208071819 */ /* 0x000fe20000010209 */
[----:B------:R-:W-:Y:S01]  /*0c50*/  IMAD.MOV.U32 R36, RZ, RZ, RZ ;  /* 0x000000ffff247224 */ /* 0x000fe200078e00ff */
[----:B------:R-:W-:Y:S01]  /*0c60*/  @P1 IADD3 R8, P3, PT, R15, UR22, RZ ;  /* 0x000000160f081c10 */ /* 0x000fe2000ff7e0ff */
[----:B------:R-:W-:Y:S01]  /*0c70*/  @P1 VIADD R21, R27, UR7 ;  /* 0x000000071b151c36 */ /* 0x000fe20008000000 */
[----:B0-----:R-:W-:-:S04]  /*0c80*/  @P1 IADD3 R22, P0, PT, R15, UR20, RZ ;  /* 0x000000140f161c10 */ /* 0x001fc8000ff1e0ff */
[C---:B------:R-:W-:Y:S02]  /*0c90*/  @P1 IADD3.X R23, PT, PT, R30.reuse, UR21, RZ, P0, !PT ;  /* 0x000000151e171c10 */ /* 0x040fe400087fe4ff */
[----:B------:R-:W-:Y:S01]  /*0ca0*/  @P1 IADD3.X R9, PT, PT, R30, UR23, RZ, P3, !PT ;  /* 0x000000171e091c10 */ /* 0x000fe20009ffe4ff */
[C---:B------:R-:W-:Y:S01]  /*0cb0*/  @P1 IMAD.SHL.U32 R30, R26.reuse, 0x4, RZ ;  /* 0x000000041a1e1824 */ /* 0x040fe200078e00ff */
[----:B------:R-:W-:Y:S01]  /*0cc0*/  @P1 SHF.L.U64.HI R21, R26, 0x2, R21 ;  /* 0x000000021a151819 */ /* 0x000fe20000010215 */
[----:B------:R0:W5:Y:S01]  /*0cd0*/  @P1 LDG.E R36, desc[UR28][R22.64] ;  /* 0x0000001c16241981 */ /* 0x000162000c1e1900 */
[----:B------:R-:W-:Y:S01]  /*0ce0*/  @P1 IADD3 R26, P0, PT, R11, UR20, RZ ;  /* 0x000000140b1a1c10 */ /* 0x000fe2000ff1e0ff */
[----:B------:R-:W-:Y:S02]  /*0cf0*/  IMAD.MOV.U32 R15, RZ, RZ, RZ ;  /* 0x000000ffff0f7224 */ /* 0x000fe400078e00ff */
[----:B------:R1:W5:Y:S01]  /*0d00*/  @P1 LDG.E R19, desc[UR28][R8.64] ;  /* 0x0000001c08131981 */ /* 0x000362000c1e1900 */
[----:B------:R-:W-:-:S02]  /*0d10*/  @P1 IADD3.X R27, PT, PT, R18, UR21, RZ, P0, !PT ;  /* 0x00000015121b1c10 */ /* 0x000fc400087fe4ff */
[----:B0-----:R-:W-:Y:S01]  /*0d20*/  @P1 IADD3 R22, P3, PT, R11, UR22, RZ ;  /* 0x000000160b161c10 */ /* 0x001fe2000ff7e0ff */
[----:B------:R-:W-:Y:S02]  /*0d30*/  IMAD.MOV.U32 R11, RZ, RZ, RZ ;  /* 0x000000ffff0b7224 */ /* 0x000fe400078e00ff */
[----:B------:R0:W5:Y:S01]  /*0d40*/  @P1 LDG.E R15, desc[UR28][R26.64] ;  /* 0x0000001c1a0f1981 */ /* 0x000162000c1e1900 */
[----:B------:R-:W-:Y:S02]  /*0d50*/  @P1 IADD3.X R23, PT, PT, R18, UR23, RZ, P3, !PT ;  /* 0x0000001712171c10 */ /* 0x000fe40009ffe4ff */
[----:B-1----:R-:W-:-:S03]  /*0d60*/  @P1 IADD3 R8, P4, PT, R31, UR20, RZ ;  /* 0x000000141f081c10 */ /* 0x002fc6000ff9e0ff */
[----:B------:R1:W5:Y:S01]  /*0d70*/  @P1 LDG.E R11, desc[UR28][R22.64] ;  /* 0x0000001c160b1981 */ /* 0x000362000c1e1900 */
[----:B------:R-:W-:Y:S02]  /*0d80*/  @P1 IADD3.X R9, PT, PT, R7, UR21, RZ, P4, !PT ;  /* 0x0000001507091c10 */ /* 0x000fe4000a7fe4ff */
[C---:B0-----:R-:W-:Y:S02]  /*0d90*/  @P1 IADD3 R26, P3, PT, R30.reuse, UR20, RZ ;  /* 0x000000141e1a1c10 */ /* 0x041fe4000ff7e0ff */
[----:B-1----:R-:W-:Y:S02]  /*0da0*/  @P1 IADD3 R22, P4, PT, R30, UR22, RZ ;  /* 0x000000161e161c10 */ /* 0x002fe4000ff9e0ff */
[C---:B------:R-:W-:Y:S02]  /*0db0*/  @P1 IADD3.X R27, PT, PT, R21.reuse, UR21, RZ, P3, !PT ;  /* 0x00000015151b1c10 */ /* 0x040fe40009ffe4ff */
[----:B------:R-:W-:Y:S01]  /*0dc0*/  @P1 IADD3.X R23, PT, PT, R21, UR23, RZ, P4, !PT ;  /* 0x0000001715171c10 */ /* 0x000fe2000a7fe4ff */
[----:B------:R-:W-:-:S02]  /*0dd0*/  IMAD.MOV.U32 R21, RZ, RZ, 0x3bbb989d ;  /* 0x3bbb989dff157424 */ /* 0x000fc400078e00ff */
[----:B------:R-:W-:Y:S01]  /*0de0*/  IMAD.MOV.U32 R30, RZ, RZ, 0x437c0000 ;  /* 0x437c0000ff1e7424 */ /* 0x000fe200078e00ff */
[----:B------:R-:W-:Y:S02]  /*0df0*/  MOV R18, RZ ;  /* 0x000000ff00127202 */ /* 0x000fe40000000f00 */
[----:B------:R-:W-:-:S04]  /*0e00*/  @P1 IADD3 R28, P0, PT, R31, UR22, RZ ;  /* 0x000000161f1c1c10 */ /* 0x000fc8000ff1e0ff */
[----:B------:R0:W5:Y:S01]  /*0e10*/  @P1 LDG.E R18, desc[UR28][R8.64] ;  /* 0x0000001c08121981 */ /* 0x000162000c1e1900 */
[----:B------:R-:W-:Y:S02]  /*0e20*/  @P1 IADD3.X R29, PT, PT, R7, UR23, RZ, P0, !PT ;  /* 0x00000017071d1c10 */ /* 0x000fe400087fe4ff */
[----:B0-----:R-:W-:-:S06]  /*0e30*/  CS2R R8, SRZ ;  /* 0x0000000000087805 */ /* 0x001fcc000001ff00 */
[----:B------:R0:W5:Y:S01]  /*0e40*/  @P1 LDG.E R9, desc[UR28][R28.64] ;  /* 0x0000001c1c091981 */ /* 0x000162000c1e1900 */
[----:B------:R-:W-:Y:S01]  /*0e50*/  IMAD.MOV.U32 R7, RZ, RZ, RZ ;  /* 0x000000ffff077224 */ /* 0x000fe200078e00ff */
[----:B------:R-:W-:Y:S02]  /*0e60*/  UIMAD UR18, UR6, UR12, URZ ;  /* 0x0000000c061272a4 */ /* 0x000fe4000f8e02ff */
[----:B----4-:R-:W-:Y:S01]  /*0e70*/  UIADD3 UR17, UP1, UPT, UR17, UR8, URZ ;  /* 0x0000000811117290 */ /* 0x010fe2000ff3e0ff */
[----:B------:R-:W-:Y:S01]  /*0e80*/  LOP3.LUT R34, R4, 0x1f, RZ, 0xc0, !PT ;  /* 0x0000001f04227812 */ /* 0x000fe200078ec0ff */
[----:B------:R-:W-:Y:S01]  /*0e90*/  IMAD.MOV.U32 R35, RZ, RZ, RZ ;  /* 0x000000ffff237224 */ /* 0x000fe200078e00ff */
[----:B------:R1:W5:Y:S01]  /*0ea0*/  @P1 LDG.E R7, desc[UR28][R22.64] ;  /* 0x0000001c16071981 */ /* 0x000362000c1e1900 */
[----:B------:R-:W-:Y:S02]  /*0eb0*/  UIMAD.WIDE.U32 UR6, UR19, UR12, URZ ;  /* 0x0000000c130672a5 */ /* 0x000fe4000f8e00ff */
[----:B------:R-:W-:Y:S01]  /*0ec0*/  UIMAD UR18, UR19, UR13, UR18 ;  /* 0x0000000d131272a4 */ /* 0x000fe2000f8e0212 */
[----:B------:R-:W-:Y:S01]  /*0ed0*/  BSSY.RECONVERGENT B1, `(.L_x_14369) ;  /* 0x0000022000017945 */ /* 0x000fe20003800200 */
[----:B------:R-:W-:Y:S01]  /*0ee0*/  USHF.L.U32 UR12, UR6, 0x5, URZ ;  /* 0x00000005060c7899 */ /* 0x000fe200080006ff */
[----:B------:R4:W5:Y:S01]  /*0ef0*/  @P1 LDG.E R8, desc[UR28][R26.64] ;  /* 0x0000001c1a081981 */ /* 0x000962000c1e1900 */
[----:B------:R-:W-:-:S02]  /*0f00*/  UIADD3 UR8, UPT, UPT, UR7, UR18, URZ ;  /* 0x0000001207087290 */ /* 0x000fc4000fffe0ff */
[----:B------:R-:W-:Y:S02]  /*0f10*/  ULEA UR7, UP0, UR4, UR12, 0x7 ;  /* 0x0000000c04077291 */ /* 0x000fe4000f8038ff */
[----:B------:R-:W-:Y:S02]  /*0f20*/  USHF.L.U64.HI UR6, UR6, 0x5, UR8 ;  /* 0x0000000506067899 */ /* 0x000fe40008010208 */
[----:B------:R-:W-:Y:S02]  /*0f30*/  UIADD3 UR7, UP2, UPT, UR7, UR10, URZ ;  /* 0x0000000a07077290 */ /* 0x000fe4000ff5e0ff */
[----:B------:R-:W-:Y:S02]  /*0f40*/  ULEA.HI.X UR4, UR4, UR6, UR5, 0x7, UP0 ;  /* 0x0000000604047291 */ /* 0x000fe400080f3c05 */
[----:B------:R-:W-:Y:S01]  /*0f50*/  UIADD3.X UR9, UPT, UPT, UR16, UR9, URZ, UP1, !UPT ;  /* 0x0000000910097290 */ /* 0x000fe20008ffe4ff */
[----:B------:R-:W-:Y:S01]  /*0f60*/  UMOV UR6, 0x3f800000 ;  /* 0x3f80000000067882 */ /* 0x000fe20000000000 */
[----:B------:R-:W-:Y:S01]  /*0f70*/  UIADD3.X UR11, UPT, UPT, UR4, UR11, URZ, UP2, !UPT ;  /* 0x0000000b040b7290 */ /* 0x000fe200097fe4ff */
[----:B--2---:R-:W-:-:S04]  /*0f80*/  FFMA.SAT R21, R14, -R21, 0.5 ;  /* 0x3f0000000e157423 */ /* 0x004fc80000002815 */
[----:B------:R-:W-:-:S04]  /*0f90*/  FFMA.RM R21, R21, R30, 12582913 ;  /* 0x4b40000115157423 */ /* 0x000fc8000000401e */
[----:B------:R-:W-:-:S04]  /*0fa0*/  FADD R31, R21, -12583039 ;  /* 0xcb40007f151f7421 */ /* 0x000fc80000000000 */
[----:B------:R-:W-:-:S04]  /*0fb0*/  FFMA R31, R14, -1.4426950216293334961, -R31 ;  /* 0xbfb8aa3b0e1f7823 */ /* 0x000fc8000000081f */
[----:B------:R-:W-:-:S04]  /*0fc0*/  FFMA R31, R14, -1.925963033500011079e-08, R31 ;  /* 0xb2a570600e1f7823 */ /* 0x000fc8000000001f */
[----:B0-----:R-:W1:Y:S01]  /*0fd0*/  MUFU.EX2 R28, R31 ;  /* 0x0000001f001c7308 */ /* 0x001e620000000800 */
[----:B------:R-:W-:-:S05]  /*0fe0*/  SHF.L.U32 R21, R21, 0x17, RZ ;  /* 0x0000001715157819 */ /* 0x000fca00000006ff */
[----:B-1----:R-:W-:-:S04]  /*0ff0*/  FFMA R23, R21, R28, 1 ;  /* 0x3f80000015177423 */ /* 0x002fc8000000001c */
[----:B------:R-:W-:-:S05]  /*1000*/  VIADD R21, R23, 0x1800000 ;  /* 0x0180000017157836 */ /* 0x000fca0000000000 */
[----:B------:R-:W-:-:S04]  /*1010*/  LOP3.LUT R21, R21, 0x7f800000, RZ, 0xc0, !PT ;  /* 0x7f80000015157812 */ /* 0x000fc800078ec0ff */
[----:B------:R-:W-:Y:S01]  /*1020*/  ISETP.GT.U32.AND P0, PT, R21, 0x1ffffff, PT ;  /* 0x01ffffff1500780c */ /* 0x000fe20003f04070 */
[----:B------:R-:W-:-:S04]  /*1030*/  IMAD.WIDE.U32 R28, R10, UR24, R34 ;  /* 0x000000180a1c7c25 */ /* 0x000fc8000f8e0022 */
[----:B----4-:R-:W-:Y:S01]  /*1040*/  IMAD.IADD R27, R0, 0x1, R29 ;  /* 0x00000001001b7824 */ /* 0x010fe200078e021d */
[----:B---3--:R-:W-:-:S07]  /*1050*/  @P2 R2UR UR6, R32 ;  /* 0x00000000200622ca */ /* 0x008fce00000e0000 */
[----:B------:R-:W-:Y:S08]  /*1060*/  @P0 BRA `(.L_x_14370) ;  /* 0x0000000000100947 */ /* 0x000ff00003800000 */
[----:B------:R-:W-:Y:S02]  /*1070*/  MOV R0, R23 ;  /* 0x0000001700007202 */ /* 0x000fe40000000f00 */
[----:B------:R-:W-:-:S07]  /*1080*/  MOV R22, 0x10a0 ;  /* 0x000010a000167802 */ /* 0x000fce0000000f00 */
[----:B-----5:R-:W-:Y:S05]  /*1090*/  CALL.REL.NOINC `($__internal_471_$__cuda_sm20_rcp_rn_f32_slowpath) ;  /* 0x0000004000307944 */ /* 0x020fea0003c00000 */
[----:B------:R-:W-:Y:S05]  /*10a0*/  BRA `(.L_x_14371) ;  /* 0x0000000000107947 */ /* 0x000fea0003800000 */
.L_x_14370:
[----:B------:R-:W0:Y:S02]  /*10b0*/  MUFU.RCP R0, R23 ;  /* 0x0000001700007308 */ /* 0x000e240000001000 */
[----:B0-----:R-:W-:-:S04]  /*10c0*/  FFMA R21, R23, R0, -1 ;  /* 0xbf80000017157423 */ /* 0x001fc80000000000 */
[----:B------:R-:W-:-:S04]  /*10d0*/  FADD.FTZ R21, -R21, -RZ ;  /* 0x800000ff15157221 */ /* 0x000fc80000010100 */
[----:B------:R-:W-:-:S07]  /*10e0*/  FFMA R0, R0, R21, R0 ;  /* 0x0000001500007223 */ /* 0x000fce0000000000 */
.L_x_14371:
[----:B------:R-:W-:Y:S05]  /*10f0*/  BSYNC.RECONVERGENT B1 ;  /* 0x0000000000017941 */ /* 0x000fea0003800200 */
.L_x_14369:
        /* <DEDUP_REMOVED lines=21> */
[----:B------:R-:W-:Y:S05]  /*1250*/  CALL.REL.NOINC `($__internal_471_$__cuda_sm20_rcp_rn_f32_slowpath) ;  /* 0x0000003c00c07944 */ /* 0x000fea0003c00000 */
[----:B------:R-:W-:Y:S05]  /*1260*/  BRA `(.L_x_14374) ;  /* 0x0000000000107947 */ /* 0x000fea0003800000 */
.L_x_14373:
[----:B------:R-:W0:Y:S02]  /*1270*/  MUFU.RCP R0, R31 ;  /* 0x0000001f00007308 */ /* 0x000e240000001000 */
[----:B0-----:R-:W-:-:S04]  /*1280*/  FFMA R17, R31, R0, -1 ;  /* 0xbf8000001f117423 */ /* 0x001fc80000000000 */
[----:B------:R-:W-:-:S04]  /*1290*/  FADD.FTZ R17, -R17, -RZ ;  /* 0x800000ff11117221 */ /* 0x000fc80000010100 */
[----:B------:R-:W-:-:S07]  /*12a0*/  FFMA R0, R0, R17, R0 ;  /* 0x0000001100007223 */ /* 0x000fce0000000000 */
.L_x_14374:
[----:B------:R-:W-:Y:S05]  /*12b0*/  BSYNC.RECONVERGENT B1 ;  /* 0x0000000000017941 */ /* 0x000fea0003800200 */
.L_x_14372:
        /* <DEDUP_REMOVED lines=23> */
.L_x_14376:
[----:B------:R-:W0:Y:S02]  /*1430*/  MUFU.RCP R0, R23 ;  /* 0x0000001700007308 */ /* 0x000e240000001000 */
[----:B0-----:R-:W-:-:S04]  /*1440*/  FFMA R13, R23, R0, -1 ;  /* 0xbf800000170d7423 */ /* 0x001fc80000000000 */
[----:B------:R-:W-:-:S04]  /*1450*/  FADD.FTZ R13, -R13, -RZ ;  /* 0x800000ff0d0d7221 */ /* 0x000fc80000010100 */
[----:B------:R-:W-:-:S07]  /*1460*/  FFMA R0, R0, R13, R0 ;  /* 0x0000000d00007223 */ /* 0x000fce0000000000 */
.L_x_14377:
[----:B------:R-:W-:Y:S05]  /*1470*/  BSYNC.RECONVERGENT B1 ;  /* 0x0000000000017941 */ /* 0x000fea0003800200 */
.L_x_14375:
        /* <DEDUP_REMOVED lines=23> */
.L_x_14379:
[----:B------:R-:W0:Y:S02]  /*15f0*/  MUFU.RCP R0, R23 ;  /* 0x0000001700007308 */ /* 0x000e240000001000 */
[----:B0-----:R-:W-:-:S04]  /*1600*/  FFMA R12, R23, R0, -1 ;  /* 0xbf800000170c7423 */ /* 0x001fc80000000000 */
[----:B------:R-:W-:-:S04]  /*1610*/  FADD.FTZ R13, -R12, -RZ ;  /* 0x800000ff0c0d7221 */ /* 0x000fc80000010100 */
[----:B------:R-:W-:-:S07]  /*1620*/  FFMA R0, R0, R13, R0 ;  /* 0x0000000d00007223 */ /* 0x000fce0000000000 */
.L_x_14380:
[----:B------:R-:W-:Y:S05]  /*1630*/  BSYNC.RECONVERGENT B1 ;  /* 0x0000000000017941 */ /* 0x000fea0003800200 */
.L_x_14378:
[----:B------:R-:W0:Y:S01]  /*1640*/  LDC.64 R12, c[0x0][0x3c8] ;  /* 0x0000f200ff0c7b82 */ /* 0x000e220000000a00 */
[C---:B------:R-:W-:Y:S01]  /*1650*/  ISETP.GE.U32.AND P0, PT, R3.reuse, UR27, PT ;  /* 0x0000001b03007c0c */ /* 0x040fe2000bf06070 */
[----:B------:R-:W-:Y:S01]  /*1660*/  FADD R17, -R0, 1 ;  /* 0x3f80000000117421 */ /* 0x000fe20000000100 */
[----:B------:R-:W-:Y:S01]  /*1670*/  IADD3 R21, PT, PT, R3, 0x2, RZ ;  /* 0x0000000203157810 */ /* 0x000fe20007ffe0ff */
[----:B------:R-:W-:Y:S01]  /*1680*/  FMUL R22, R14, UR6 ;  /* 0x000000060e167c20 */ /* 0x000fe20008400000 */
[----:B------:R-:W-:Y:S01]  /*1690*/  ISETP.GE.U32.OR P0, PT, R34, UR26, P0 ;  /* 0x0000001a22007c0c */ /* 0x000fe20008706470 */
[----:B------:R-:W-:Y:S01]  /*16a0*/  FMUL R17, R17, R0 ;  /* 0x0000000011117220 */ /* 0x000fe20000400000 */
[----:B------:R-:W-:Y:S01]  /*16b0*/  ISETP.GE.U32.AND P1, PT, R21, UR27, PT ;  /* 0x0000001b15007c0c */ /* 0x000fe2000bf26070 */
[----:B------:R-:W-:Y:S01]  /*16c0*/  VIADD R21, R4, 0x1e ;  /* 0x0000001e04157836 */ /* 0x000fe20000000000 */
[----:B------:R-:W-:Y:S01]  /*16d0*/  F2FP.SATFINITE.E4M3.F32.PACK_AB_MERGE_C R22, RZ, R22, RZ ;  /* 0x00000016ff16723e */ /* 0x000fe200048070ff */
[----:B------:R-:W-:Y:S01]  /*16e0*/  FFMA R30, R17, R16, R0 ;  /* 0x00000010111e7223 */ /* 0x000fe20000000000 */
[----:B------:R-:W-:Y:S01]  /*16f0*/  FMUL R0, R5, UR6 ;  /* 0x0000000605007c20 */ /* 0x000fe20008400000 */
[----:B------:R-:W-:Y:S01]  /*1700*/  UMOV UR4, UR14 ;  /* 0x0000000e00047c82 */ /* 0x000fe20008000000 */
[----:B------:R-:W-:Y:S01]  /*1710*/  LOP3.LUT R21, R21, 0x1f, RZ, 0xc0, !PT ;  /* 0x0000001f15157812 */ /* 0x000fe200078ec0ff */
[----:B------:R-:W-:Y:S01]  /*1720*/  UMOV UR5, UR15 ;  /* 0x0000000f00057c82 */ /* 0x000fe20008000000 */
[----:B------:R-:W-:Y:S01]  /*1730*/  FMUL R23, R6, UR6 ;  /* 0x0000000606177c20 */ /* 0x000fe20008400000 */
[----:B------:R-:W-:Y:S01]  /*1740*/  F2FP.SATFINITE.E4M3.F32.PACK_AB_MERGE_C R0, RZ, R0, RZ ;  /* 0x00000000ff00723e */ /* 0x000fe200048070ff */
[----:B------:R-:W-:Y:S01]  /*1750*/  FMUL R30, R30, R20 ;  /* 0x000000141e1e7220 */ /* 0x000fe20000400000 */
[----:B------:R-:W-:-:S02]  /*1760*/  @!P0 IADD3 R32, P2, PT, R28, UR17, RZ ;  /* 0x000000111c208c10 */ /* 0x000fc4000ff5e0ff */
[----:B------:R-:W-:Y:S01]  /*1770*/  ISETP.LT.U32.AND P1, PT, R21, UR26, !P1 ;  /* 0x0000001a15007c0c */ /* 0x000fe2000cf21070 */
[----:B------:R-:W-:Y:S01]  /*1780*/  FMUL R31, R30, UR6 ;  /* 0x000000061e1f7c20 */ /* 0x000fe20008400000 */
[----:B------:R-:W-:Y:S02]  /*1790*/  @!P0 IADD3.X R33, PT, PT, R27, UR9, RZ, P2, !PT ;  /* 0x000000091b218c10 */ /* 0x000fe400097fe4ff */
[C---:B0-----:R-:W-:Y:S01]  /*17a0*/  @!P0 IADD3 R16, P3, P4, R12.reuse, UR17, R28 ;  /* 0x000000110c108c10 */ /* 0x041fe2000fc7e01c */
[C---:B------:R-:W-:Y:S01]  /*17b0*/  @!P0 IMAD R35, R13.reuse, 0x3, RZ ;  /* 0x000000030d238824 */ /* 0x040fe200078e02ff */
[C---:B------:R-:W-:Y:S01]  /*17c0*/  @!P0 LEA R26, P2, R12.reuse, R28, 0x1 ;  /* 0x0000001c0c1a8211 */ /* 0x040fe200078408ff */
[----:B------:R0:W-:Y:S01]  /*17d0*/  @!P0 STG.E.U8 desc[UR28][R32.64], R22 ;  /* 0x0000001620008986 */ /* 0x0001e2000c10111c */
[----:B------:R-:W-:Y:S02]  /*17e0*/  @!P0 IADD3.X R17, PT, PT, R13, UR9, R27, P3, P4 ;  /* 0x000000090d118c10 */ /* 0x000fe40009fe841b */
[----:B------:R-:W-:-:S02]  /*17f0*/  @!P0 LEA.HI.X R29, R12, R27, R13, 0x1, P2 ;  /* 0x0000001b0c1d8211 */ /* 0x000fc400010f0c0d */
[----:B------:R-:W-:Y:S01]  /*1800*/  F2FP.SATFINITE.E4M3.F32.PACK_AB_MERGE_C R23, RZ, R23, RZ ;  /* 0x00000017ff17723e */ /* 0x000fe200048070ff */
[----:B------:R1:W-:Y:S01]  /*1810*/  @!P0 STG.E.U8 desc[UR28][R16.64], R0 ;  /* 0x0000000010008986 */ /* 0x0003e2000c10111c */
[----:B------:R-:W-:Y:S01]  /*1820*/  F2FP.SATFINITE.E4M3.F32.PACK_AB_MERGE_C R31, RZ, R31, RZ ;  /* 0x0000001fff1f723e */ /* 0x000fe200048070ff */
[----:B------:R-:W-:Y:S01]  /*1830*/  @P1 IMAD R37, R13, 0x5, RZ ;  /* 0x000000050d251824 */ /* 0x000fe200078e02ff */
[----:B0-----:R-:W-:Y:S01]  /*1840*/  @!P0 IADD3 R32, P3, PT, R26, UR17, RZ ;  /* 0x000000111a208c10 */ /* 0x001fe2000ff7e0ff */
[----:B------:R-:W-:-:S03]  /*1850*/  @!P0 IMAD.MOV.U32 R26, RZ, RZ, R28 ;  /* 0x000000ffff1a8224 */ /* 0x000fc600078e001c */
[----:B------:R-:W-:Y:S01]  /*1860*/  @!P0 IADD3.X R33, PT, PT, R29, UR9, RZ, P3, !PT ;  /* 0x000000091d218c10 */ /* 0x000fe20009ffe4ff */
[----:B------:R-:W-:-:S04]  /*1870*/  @!P0 IMAD.WIDE.U32 R26, R12, 0x3, R26 ;  /* 0x000000030c1a8825 */ /* 0x000fc800078e001a */
[C---:B-1----:R-:W-:Y:S01]  /*1880*/  IMAD.WIDE.U32 R16, R10.reuse, R12, UR4 ;  /* 0x000000040a107e25 */ /* 0x042fe2000f8e000c */
[----:B------:R0:W-:Y:S03]  /*1890*/  @!P0 STG.E.U8 desc[UR28][R32.64], R23 ;  /* 0x0000001720008986 */ /* 0x0001e6000c10111c */
[----:B------:R-:W-:Y:S01]  /*18a0*/  IMAD R10, R10, R13, R17 ;  /* 0x0000000d0a0a7224 */ /* 0x000fe200078e0211 */
[----:B------:R-:W-:-:S05]  /*18b0*/  @P1 IADD3 R28, P2, PT, R21, R16, RZ ;  /* 0x00000010151c1210 */ /* 0x000fca0007f5e0ff */
[----:B------:R-:W-:Y:S01]  /*18c0*/  @P1 IMAD.X R29, RZ, RZ, R10, P2 ;  /* 0x000000ffff1d1224 */ /* 0x000fe200010e060a */
[----:B0-----:R-:W-:Y:S01]  /*18d0*/  @!P0 IADD3 R32, P2, PT, R26, UR17, RZ ;  /* 0x000000111a208c10 */ /* 0x001fe2000ff5e0ff */
[----:B------:R-:W-:-:S03]  /*18e0*/  @P1 IMAD.WIDE.U32 R28, R12, 0x5, R28 ;  /* 0x000000050c1c1825 */ /* 0x000fc600078e001c */
[----:B------:R-:W-:Y:S01]  /*18f0*/  @!P0 IADD3.X R33, PT, PT, R35, UR9, R27, P2, !PT ;  /* 0x0000000923218c10 */ /* 0x000fe200097fe41b */
[----:B------:R-:W-:Y:S01]  /*1900*/  @P1 IMAD.SHL.U32 R20, R28, 0x4, RZ ;  /* 0x000000041c141824 */ /* 0x000fe200078e00ff */
[----:B------:R-:W-:-:S03]  /*1910*/  @P1 IADD3 R27, PT, PT, R37, R29, RZ ;  /* 0x0000001d251b1210 */ /* 0x000fc60007ffe0ff */
[----:B------:R0:W-:Y:S01]  /*1920*/  @!P0 STG.E.U8 desc[UR28][R32.64], R31 ;  /* 0x0000001f20008986 */ /* 0x0001e2000c10111c */
[----:B------:R-:W-:Y:S01]  /*1930*/  @P1 SHF.L.U64.HI R26, R28, 0x2, R27 ;  /* 0x000000021c1a1819 */ /* 0x000fe2000001021b */
[----:B------:R-:W-:Y:S01]  /*1940*/  @P1 IMAD R35, R13, 0x6, RZ ;  /* 0x000000060d231824 */ /* 0x000fe200078e02ff */
[----:B------:R-:W-:Y:S01]  /*1950*/  @P1 IADD3 R28, P2, PT, R20, UR20, RZ ;  /* 0x00000014141c1c10 */ /* 0x000fe2000ff5e0ff */
[----:B------:R-:W-:-:S03]  /*1960*/  IMAD.MOV.U32 R27, RZ, RZ, RZ ;  /* 0x000000ffff1b7224 */ /* 0x000fc600078e00ff */
[----:B------:R-:W-:Y:S02]  /*1970*/  @P1 IADD3.X R29, PT, PT, R26, UR21, RZ, P2, !PT ;  /* 0x000000151a1d1c10 */ /* 0x000fe400097fe4ff */
[----:B0-----:R-:W-:-:S03]  /*1980*/  @P1 IADD3 R32, P0, PT, R21, R16, RZ ;  /* 0x0000001015201210 */ /* 0x001fc60007f1e0ff */
[----:B------:R0:W5:Y:S02]  /*1990*/  @P1 LDG.E R27, desc[UR28][R28.64] ;  /* 0x0000001c1c1b1981 */ /* 0x000164000c1e1900 */
[----:B------:R-:W-:Y:S02]  /*19a0*/  @P1 IMAD.X R33, RZ, RZ, R10, P0 ;  /* 0x000000ffff211224 */ /* 0x000fe400000e060a */
[----:B------:R-:W-:Y:S01]  /*19b0*/  @P1 IMAD.WIDE.U32 R32, R12, 0x6, R32 ;  /* 0x000000060c201825 */ /* 0x000fe200078e0020 */
[----:B0-----:R-:W-:-:S04]  /*19c0*/  @P1 IADD3 R28, P0, PT, R20, UR22, RZ ;  /* 0x00000016141c1c10 */ /* 0x001fc8000ff1e0ff */
[----:B------:R-:W-:Y:S01]  /*19d0*/  @P1 IADD3 R35, PT, PT, R35, R33, RZ ;  /* 0x0000002123231210 */ /* 0x000fe20007ffe0ff */
[----:B------:R-:W-:-:S03]  /*19e0*/  IMAD.MOV.U32 R34, RZ, RZ, RZ ;  /* 0x000000ffff227224 */ /* 0x000fc600078e00ff */
[C---:B------:R-:W-:Y:S01]  /*19f0*/  @P1 SHF.L.U64.HI R20, R32.reuse, 0x2, R35 ;  /* 0x0000000220141819 */ /* 0x040fe20000010223 */
[----:B------:R-:W-:Y:S01]  /*1a00*/  @P1 IMAD.SHL.U32 R35, R32, 0x4, RZ ;  /* 0x0000000420231824 */ /* 0x000fe200078e00ff */
[----:B------:R-:W-:-:S04]  /*1a10*/  @P1 IADD3.X R29, PT, PT, R26, UR23, RZ, P0, !PT ;  /* 0x000000171a1d1c10 */ /* 0x000fc800087fe4ff */
[----:B------:R-:W-:Y:S01]  /*1a20*/  @P1 IADD3 R32, P0, PT, R35, UR20, RZ ;  /* 0x0000001423201c10 */ /* 0x000fe2000ff1e0ff */
[----:B------:R0:W5:Y:S03]  /*1a30*/  @P1 LDG.E R34, desc[UR28][R28.64] ;  /* 0x0000001c1c221981 */ /* 0x000166000c1e1900 */
[----:B------:R-:W-:Y:S02]  /*1a40*/  @P1 IADD3.X R33, PT, PT, R20, UR21, RZ, P0, !PT ;  /* 0x0000001514211c10 */ /* 0x000fe400087fe4ff */
[----:B0-----:R-:W-:-:S06]  /*1a50*/  CS2R R28, SRZ ;  /* 0x00000000001c7805 */ /* 0x001fcc000001ff00 */
[----:B------:R0:W5:Y:S01]  /*1a60*/  @P1 LDG.E R28, desc[UR28][R32.64] ;  /* 0x0000001c201c1981 */ /* 0x000162000c1e1900 */
[----:B------:R-:W-:Y:S02]  /*1a70*/  FMNMX3 R14, |R14|, RZ, |R5|, !PT ;  /* 0x000000ff0e0e7276 */ /* 0x000fe40007800605 */
[----:B0-----:R-:W-:-:S04]  /*1a80*/  @P1 IADD3 R32, P0, PT, R35, UR22, RZ ;  /* 0x0000001623201c10 */ /* 0x001fc8000ff1e0ff */
[----:B------:R-:W-:Y:S02]  /*1a90*/  @P1 IADD3.X R33, PT, PT, R20, UR23, RZ, P0, !PT ;  /* 0x0000001714211c10 */ /* 0x000fe400087fe4ff */
[----:B------:R-:W-:-:S03]  /*1aa0*/  @P1 IADD3 R20, P0, P2, R16, UR14, R21 ;  /* 0x0000000e10141c10 */ /* 0x000fc6000fa1e015 */
[----:B------:R0:W5:Y:S01]  /*1ab0*/  @P1 LDG.E R29, desc[UR28][R32.64] ;  /* 0x0000001c201d1981 */ /* 0x000162000c1e1900 */
[----:B------:R-:W-:Y:S01]  /*1ac0*/  @P1 IADD3.X R35, PT, PT, R10, UR15, RZ, P0, P2 ;  /* 0x0000000f0a231c10 */ /* 0x000fe200087e44ff */
[----:B------:R-:W-:-:S03]  /*1ad0*/  @P1 IMAD.SHL.U32 R5, R20, 0x4, RZ ;  /* 0x0000000414051824 */ /* 0x000fc600078e00ff */
[----:B------:R-:W-:Y:S01]  /*1ae0*/  @P1 SHF.L.U64.HI R20, R20, 0x2, R35 ;  /* 0x0000000214141819 */ /* 0x000fe20000010223 */
[----:B------:R-:W-:Y:S01]  /*1af0*/  HFMA2 R35, -RZ, RZ, 0, 0 ;  /* 0x00000000ff237431 */ /* 0x000fe200000001ff */
[----:B0-----:R-:W-:-:S04]  /*1b00*/  @P1 IADD3 R32, P0, PT, R5, UR20, RZ ;  /* 0x0000001405201c10 */ /* 0x001fc8000ff1e0ff */
[----:B------:R-:W-:Y:S01]  /*1b10*/  @P1 IADD3.X R33, PT, PT, R20, UR21, RZ, P0, !PT ;  /* 0x0000001514211c10 */ /* 0x000fe200087fe4ff */
[----:B------:R-:W-:-:S04]  /*1b20*/  IMAD.MOV.U32 R26, RZ, RZ, RZ ;  /* 0x000000ffff1a7224 */ /* 0x000fc800078e00ff */
[----:B------:R0:W5:Y:S02]  /*1b30*/  @P1 LDG.E R35, desc[UR28][R32.64] ;  /* 0x0000001c20231981 */ /* 0x000164000c1e1900 */
[----:B0-----:R-:W-:-:S04]  /*1b40*/  @P1 IADD3 R32, P0, PT, R5, UR22, RZ ;  /* 0x0000001605201c10 */ /* 0x001fc8000ff1e0ff */
[----:B------:R-:W-:-:S05]  /*1b50*/  @P1 IADD3.X R33, PT, PT, R20, UR23, RZ, P0, !PT ;  /* 0x0000001714211c10 */ /* 0x000fca00087fe4ff */
[----:B------:R0:W5:Y:S01]  /*1b60*/  @P1 LDG.E R26, desc[UR28][R32.64] ;  /* 0x0000001c201a1981 */ /* 0x000162000c1e1900 */
[----:B------:R-:W-:Y:S01]  /*1b70*/  @P1 IMAD R37, R13, 0x7, RZ ;  /* 0x000000070d251824 */ /* 0x000fe200078e02ff */
[----:B0-----:R-:W-:-:S05]  /*1b80*/  @P1 IADD3 R32, P0, PT, R21, R16, RZ ;  /* 0x0000001015201210 */ /* 0x001fca0007f1e0ff */
[----:B------:R-:W-:Y:S02]  /*1b90*/  @P1 IMAD.X R33, RZ, RZ, R10, P0 ;  /* 0x000000ffff211224 */ /* 0x000fe400000e060a */
[----:B------:R-:W-:-:S04]  /*1ba0*/  @P1 IMAD.WIDE.U32 R32, R12, 0x7, R32 ;  /* 0x000000070c201825 */ /* 0x000fc800078e0020 */
[----:B------:R-:W-:Y:S01]  /*1bb0*/  @P1 IMAD.IADD R37, R37, 0x1, R33 ;  /* 0x0000000125251824 */ /* 0x000fe200078e0221 */
[----:B------:R-:W-:-:S04]  /*1bc0*/  @P1 SHF.L.U32 R20, R32, 0x2, RZ ;  /* 0x0000000220141819 */ /* 0x000fc800000006ff */
[----:B------:R-:W-:Y:S01]  /*1bd0*/  @P1 SHF.L.U64.HI R37, R32, 0x2, R37 ;  /* 0x0000000220251819 */ /* 0x000fe20000010225 */
[----:B------:R-:W-:Y:S01]  /*1be0*/  IMAD.MOV.U32 R32, RZ, RZ, 0x3bbb989d ;  /* 0x3bbb989dff207424 */ /* 0x000fe200078e00ff */
[----:B------:R-:W-:Y:S02]  /*1bf0*/  MOV R33, 0x437c0000 ;  /* 0x437c000000217802 */ /* 0x000fe40000000f00 */
[----:B------:R-:W-:Y:S01]  /*1c00*/  @P1 IADD3 R12, P0, PT, R20, UR20, RZ ;  /* 0x00000014140c1c10 */ /* 0x000fe2000ff1e0ff */
[----:B------:R-:W-:Y:S01]  /*1c10*/  FFMA.SAT R32, R19, -R32, 0.5 ;  /* 0x3f00000013207423 */ /* 0x000fe20000002820 */
[----:B------:R-:W-:Y:S02]  /*1c20*/  IMAD.MOV.U32 R5, RZ, RZ, RZ ;  /* 0x000000ffff057224 */ /* 0x000fe400078e00ff */
[----:B------:R-:W-:Y:S01]  /*1c30*/  @P1 IADD3.X R13, PT, PT, R37, UR21, RZ, P0, !PT ;  /* 0x00000015250d1c10 */ /* 0x000fe200087fe4ff */
[----:B------:R-:W-:-:S04]  /*1c40*/  FFMA.RM R32, R32, R33, 12582913 ;  /* 0x4b40000120207423 */ /* 0x000fc80000004021 */
[----:B------:R-:W-:Y:S01]  /*1c50*/  FADD R33, R32, -12583039 ;  /* 0xcb40007f20217421 */ /* 0x000fe20000000000 */
[----:B------:R0:W5:Y:S03]  /*1c60*/  @P1 LDG.E R5, desc[UR28][R12.64] ;  /* 0x0000001c0c051981 */ /* 0x000166000c1e1900 */
[----:B------:R-:W-:Y:S01]  /*1c70*/  FFMA R33, R19, -1.4426950216293334961, -R33 ;  /* 0xbfb8aa3b13217823 */ /* 0x000fe20000000821 */
[----:B0-----:R-:W-:-:S04]  /*1c80*/  @P1 IADD3 R12, P0, PT, R20, UR22, RZ ;  /* 0x00000016140c1c10 */ /* 0x001fc8000ff1e0ff */
[----:B------:R-:W-:Y:S01]  /*1c90*/  @P1 IADD3.X R13, PT, PT, R37, UR23, RZ, P0, !PT ;  /* 0x00000017250d1c10 */ /* 0x000fe200087fe4ff */
[----:B------:R-:W-:-:S06]  /*1ca0*/  FFMA R37, R19, -1.925963033500011079e-08, R33 ;  /* 0xb2a5706013257823 */ /* 0x000fcc0000000021 */
[----:B------:R-:W0:Y:S01]  /*1cb0*/  MUFU.EX2 R37, R37 ;  /* 0x0000002500257308 */ /* 0x000e220000000800 */
[----:B------:R-:W-:Y:S02]  /*1cc0*/  IMAD.MOV.U32 R20, RZ, RZ, RZ ;  /* 0x000000ffff147224 */ /* 0x000fe400078e00ff */
[----:B------:R-:W-:-:S04]  /*1cd0*/  IMAD.SHL.U32 R32, R32, 0x800000, RZ ;  /* 0x0080000020207824 */ /* 0x000fc800078e00ff */
[----:B------:R1:W5:Y:S01]  /*1ce0*/  @P1 LDG.E R20, desc[UR28][R12.64] ;  /* 0x0000001c0c141981 */ /* 0x000362000c1e1900 */
[----:B0-----:R-:W-:Y:S01]  /*1cf0*/  FFMA R32, R32, R37, 1 ;  /* 0x3f80000020207423 */ /* 0x001fe20000000025 */
[----:B-1----:R-:W-:-:S03]  /*1d00*/  FMNMX R13, |R6|, R14, !PT ;  /* 0x0000000e060d7209 */ /* 0x002fc60007800200 */
[----:B------:R-:W-:-:S05]  /*1d10*/  VIADD R6, R32, 0x1800000 ;  /* 0x0180000020067836 */ /* 0x000fca0000000000 */
[----:B------:R-:W-:Y:S01]  /*1d20*/  LOP3.LUT R6, R6, 0x7f800000, RZ, 0xc0, !PT ;  /* 0x7f80000006067812 */ /* 0x000fe200078ec0ff */
[----:B------:R-:W-:-:S03]  /*1d30*/  IMAD.U32 R23, R23, 0x10000, RZ ;  /* 0x0001000017177824 */ /* 0x000fc600078e00ff */
[----:B------:R-:W-:Y:S02]  /*1d40*/  ISETP.GT.U32.AND P0, PT, R6, 0x1ffffff, PT ;  /* 0x01ffffff0600780c */ /* 0x000fe40003f04070 */
[----:B------:R-:W-:Y:S02]  /*1d50*/  LOP3.LUT R33, R22, 0xff, RZ, 0xc0, !PT ;  /* 0x000000ff16217812 */ /* 0x000fe400078ec0ff */
[----:B------:R-:W-:Y:S02]  /*1d60*/  LOP3.LUT R31, R31, 0xffff, RZ, 0xc0, !PT ;  /* 0x0000ffff1f1f7812 */ /* 0x000fe400078ec0ff */
[----:B------:R-:W-:Y:S02]  /*1d70*/  LEA R0, R0, R33, 0x8 ;  /* 0x0000002100007211 */ /* 0x000fe400078e40ff */
[----:B------:R-:W-:Y:S01]  /*1d80*/  LOP3.LUT R23, R23, 0xff0000, RZ, 0xc0, !PT ;  /* 0x00ff000017177812 */ /* 0x000fe200078ec0ff */
[----:B------:R-:W-:Y:S01]  /*1d90*/  IMAD.SHL.U32 R6, R31, 0x1000000, RZ ;  /* 0x010000001f067824 */ /* 0x000fe200078e00ff */
[----:B------:R-:W-:Y:S02]  /*1da0*/  BSSY.RECONVERGENT B1, `(.L_x_14381) ;  /* 0x000000d000017945 */ /* 0x000fe40003800200 */
[----:B------:R-:W-:-:S02]  /*1db0*/  LOP3.LUT R23, R23, 0xffff, R0, 0xf8, !PT ;  /* 0x0000ffff17177812 */ /* 0x000fc400078ef800 */
[----:B------:R-:W-:Y:S02]  /*1dc0*/  FMNMX R14, |R30|, R13, !PT ;  /* 0x0000000d1e0e7209 */ /* 0x000fe40007800200 */
[----:B------:R-:W-:Y:S01]  /*1dd0*/  LOP3.LUT R6, R23, R6, RZ, 0xfc, !PT ;  /* 0x0000000617067212 */ /* 0x000fe200078efcff */
[----:B------:R-:W-:Y:S06]  /*1de0*/  @P0 BRA `(.L_x_14382) ;  /* 0x0000000000100947 */ /* 0x000fec0003800000 */
[----:B------:R-:W-:Y:S01]  /*1df0*/  IMAD.MOV.U32 R0, RZ, RZ, R32 ;  /* 0x000000ffff007224 */ /* 0x000fe200078e0020 */
[----:B------:R-:W-:-:S07]  /*1e00*/  MOV R22, 0x1e20 ;  /* 0x00001e2000167802 */ /* 0x000fce0000000f00 */
[----:B-----5:R-:W-:Y:S05]  /*1e10*/  CALL.REL.NOINC `($__internal_471_$__cuda_sm20_rcp_rn_f32_slowpath) ;  /* 0x0000003000d07944 */ /* 0x020fea0003c00000 */
[----:B------:R-:W-:Y:S05]  /*1e20*/  BRA `(.L_x_14383) ;  /* 0x0000000000107947 */ /* 0x000fea0003800000 */
.L_x_14382:
[----:B------:R-:W0:Y:S02]  /*1e30*/  MUFU.RCP R13, R32 ;  /* 0x00000020000d7308 */ /* 0x000e240000001000 */
[----:B0-----:R-:W-:-:S04]  /*1e40*/  FFMA R0, R32, R13, -1 ;  /* 0xbf80000020007423 */ /* 0x001fc8000000000d */
[----:B------:R-:W-:-:S04]  /*1e50*/  FADD.FTZ R0, -R0, -RZ ;  /* 0x800000ff00007221 */ /* 0x000fc80000010100 */
[----:B------:R-:W-:-:S07]  /*1e60*/  FFMA R0, R13, R0, R13 ;  /* 0x000000000d007223 */ /* 0x000fce000000000d */
.L_x_14383:
[----:B------:R-:W-:Y:S05]  /*1e70*/  BSYNC.RECONVERGENT B1 ;  /* 0x0000000000017941 */ /* 0x000fea0003800200 */
.L_x_14381:
        /* <DEDUP_REMOVED lines=21> */
[----:B-----5:R-:W-:Y:S05]  /*1fd0*/  CALL.REL.NOINC `($__internal_471_$__cuda_sm20_rcp_rn_f32_slowpath) ;  /* 0x0000003000607944 */ /* 0x020fea0003c00000 */
[----:B------:R-:W-:Y:S05]  /*1fe0*/  BRA `(.L_x_14386) ;  /* 0x0000000000107947 */ /* 0x000fea0003800000 */
.L_x_14385:
[----:B------:R-:W0:Y:S02]  /*1ff0*/  MUFU.RCP R0, R23 ;  /* 0x0000001700007308 */ /* 0x000e240000001000 */
[----:B0-----:R-:W-:-:S04]  /*2000*/  FFMA R13, R23, R0, -1 ;  /* 0xbf800000170d7423 */ /* 0x001fc80000000000 */
[----:B------:R-:W-:-:S04]  /*2010*/  FADD.FTZ R13, -R13, -RZ ;  /* 0x800000ff0d0d7221 */ /* 0x000fc80000010100 */
[----:B------:R-:W-:-:S07]  /*2020*/  FFMA R0, R0, R13, R0 ;  /* 0x0000000d00007223 */ /* 0x000fce0000000000 */
.L_x_14386:
[----:B------:R-:W-:Y:S05]  /*2030*/  BSYNC.RECONVERGENT B1 ;  /* 0x0000000000017941 */ /* 0x000fea0003800200 */
.L_x_14384:
        /* <DEDUP_REMOVED lines=21> */
[----:B-----5:R-:W-:Y:S05]  /*2190*/  CALL.REL.NOINC `($__internal_471_$__cuda_sm20_rcp_rn_f32_slowpath) ;  /* 0x0000002c00f07944 */ /* 0x020fea0003c00000 */
[----:B------:R-:W-:Y:S05]  /*21a0*/  BRA `(.L_x_14389) ;  /* 0x0000000000107947 */ /* 0x000fea0003800000 */
.L_x_14388:
[----:B------:R-:W0:Y:S02]  /*21b0*/  MUFU.RCP R0, R23 ;  /* 0x0000001700007308 */ /* 0x000e240000001000 */
[----:B0-----:R-:W-:-:S04]  /*21c0*/  FFMA R11, R23, R0, -1 ;  /* 0xbf800000170b7423 */ /* 0x001fc80000000000 */
[----:B------:R-:W-:-:S04]  /*21d0*/  FADD.FTZ R11, -R11, -RZ ;  /* 0x800000ff0b0b7221 */ /* 0x000fc80000010100 */
[----:B------:R-:W-:-:S07]  /*21e0*/  FFMA R0, R0, R11, R0 ;  /* 0x0000000b00007223 */ /* 0x000fce0000000000 */
.L_x_14389:
[----:B------:R-:W-:Y:S05]  /*21f0*/  BSYNC.RECONVERGENT B1 ;  /* 0x0000000000017941 */ /* 0x000fea0003800200 */
.L_x_14387:
        /* <DEDUP_REMOVED lines=23> */
.L_x_14391:
[----:B------:R-:W0:Y:S02]  /*2370*/  MUFU.RCP R0, R19 ;  /* 0x0000001300007308 */ /* 0x000e240000001000 */
[----:B0-----:R-:W-:-:S04]  /*2380*/  FFMA R9, R19, R0, -1 ;  /* 0xbf80000013097423 */ /* 0x001fc80000000000 */
[----:B------:R-:W-:-:S04]  /*2390*/  FADD.FTZ R9, -R9, -RZ ;  /* 0x800000ff09097221 */ /* 0x000fc80000010100 */
[----:B------:R-:W-:-:S07]  /*23a0*/  FFMA R0, R0, R9, R0 ;  /* 0x0000000900007223 */ /* 0x000fce0000000000 */
.L_x_14392:
[----:B------:R-:W-:Y:S05]  /*23b0*/  BSYNC.RECONVERGENT B1 ;  /* 0x0000000000017941 */ /* 0x000fea0003800200 */
.L_x_14390:
[----:B------:R-:W-:Y:S02]  /*23c0*/  VIADD R9, R3, 0x1 ;  /* 0x0000000103097836 */ /* 0x000fe40000000000 */
[----:B------:R-:W-:Y:S01]  /*23d0*/  FMUL R23, R12, UR6 ;  /* 0x000000060c177c20 */ /* 0x000fe20008400000 */
[----:B------:R-:W-:Y:S02]  /*23e0*/  VIADD R11, R4, 0x1d ;  /* 0x0000001d040b7836 */ /* 0x000fe40000000000 */
[----:B------:R-:W-:Y:S01]  /*23f0*/  FMUL R19, R18, UR6 ;  /* 0x0000000612137c20 */ /* 0x000fe20008400000 */
[----:B------:R-:W-:Y:S01]  /*2400*/  FMUL R22, R13, UR6 ;  /* 0x000000060d167c20 */ /* 0x000fe20008400000 */
[----:B------:R-:W-:Y:S01]  /*2410*/  ISETP.GE.U32.AND P0, PT, R9, UR27, PT ;  /* 0x0000001b09007c0c */ /* 0x000fe2000bf06070 */
[----:B------:R-:W-:Y:S01]  /*2420*/  FADD R9, -R0, 1 ;  /* 0x3f80000000097421 */ /* 0x000fe20000000100 */
[----:B------:R-:W-:Y:S01]  /*2430*/  F2FP.SATFINITE.E4M3.F32.PACK_AB_MERGE_C R23, RZ, R23, RZ ;  /* 0x00000017ff17723e */ /* 0x000fe200048070ff */
[----:B------:R-:W-:Y:S01]  /*2440*/  BSSY.RECONVERGENT B0, `(.L_x_14393) ;  /* 0x000001b000007945 */ /* 0x000fe20003800200 */
[----:B------:R-:W-:Y:S01]  /*2450*/  ISETP.GE.U32.OR P0, PT, R24, UR26, P0 ;  /* 0x0000001a18007c0c */ /* 0x000fe20008706470 */
[----:B------:R-:W-:Y:S01]  /*2460*/  FMUL R9, R9, R0 ;  /* 0x0000000009097220 */ /* 0x000fe20000400000 */
[----:B------:R-:W-:-:S02]  /*2470*/  LOP3.LUT R11, R11, 0x1f, RZ, 0xc0, !PT ;  /* 0x0000001f0b0b7812 */ /* 0x000fc400078ec0ff */
[----:B------:R-:W-:Y:S01]  /*2480*/  F2FP.SATFINITE.E4M3.F32.PACK_AB_MERGE_C R19, RZ, R19, RZ ;  /* 0x00000013ff13723e */ /* 0x000fe200048070ff */
[----:B------:R-:W-:Y:S01]  /*2490*/  FFMA R9, R9, R7, R0 ;  /* 0x0000000709097223 */ /* 0x000fe20000000000 */
[----:B------:R-:W-:Y:S01]  /*24a0*/  VIADD R7, R3, 0x3 ;  /* 0x0000000303077836 */ /* 0x000fe20000000000 */
[----:B------:R-:W-:Y:S02]  /*24b0*/  F2FP.SATFINITE.E4M3.F32.PACK_AB_MERGE_C R22, RZ, R22, RZ ;  /* 0x00000016ff16723e */ /* 0x000fe400048070ff */
[----:B------:R-:W-:Y:S02]  /*24c0*/  FMUL R24, R9, R8 ;  /* 0x0000000809187220 */ /* 0x000fe40000400000 */
[----:B------:R-:W-:Y:S02]  /*24d0*/  ISETP.GE.U32.AND P1, PT, R7, UR27, PT ;  /* 0x0000001b07007c0c */ /* 0x000fe4000bf26070 */
[----:B------:R-:W-:Y:S01]  /*24e0*/  @!P0 IADD3 R15, PT, PT, R4, -0x1, RZ ;  /* 0xffffffff040f8810 */ /* 0x000fe20007ffe0ff */
[----:B------:R-:W-:Y:S01]  /*24f0*/  FMUL R0, R24, UR6 ;  /* 0x0000000618007c20 */ /* 0x000fe20008400000 */
[----:B------:R-:W-:-:S02]  /*2500*/  ISETP.LT.U32.AND P1, PT, R11, UR26, !P1 ;  /* 0x0000001a0b007c0c */ /* 0x000fc4000cf21070 */
[----:B------:R-:W-:Y:S02]  /*2510*/  @!P0 LOP3.LUT R15, R15, 0x1f, RZ, 0xc0, !PT ;  /* 0x0000001f0f0f8812 */ /* 0x000fe400078ec0ff */
[----:B------:R-:W-:Y:S02]  /*2520*/  F2FP.SATFINITE.E4M3.F32.PACK_AB_MERGE_C R0, RZ, R0, RZ ;  /* 0x00000000ff00723e */ /* 0x000fe400048070ff */
[----:B------:R-:W-:-:S04]  /*2530*/  @!P0 IADD3 R8, P2, P3, R16, UR17, R15 ;  /* 0x0000001110088c10 */ /* 0x000fc8000fb5e00f */
[----:B------:R-:W-:-:S05]  /*2540*/  @!P0 IADD3.X R9, PT, PT, R10, UR9, RZ, P2, P3 ;  /* 0x000000090a098c10 */ /* 0x000fca00097e64ff */
[----:B------:R0:W-:Y:S01]  /*2550*/  @!P0 STG.E.U8 desc[UR28][R8.64], R23 ;  /* 0x0000001708008986 */ /* 0x0001e2000c10111c */
[----:B------:R-:W-:Y:S05]  /*2560*/  @P0 BRA `(.L_x_14394) ;  /* 0x0000000000200947 */ /* 0x000fea0003800000 */
[----:B------:R-:W1:Y:S01]  /*2570*/  LDCU.64 UR4, c[0x0][0x3c8] ;  /* 0x00007900ff0477ac */ /* 0x000e620008000a00 */
[----:B0-----:R-:W-:-:S04]  /*2580*/  IADD3 R8, PT, PT, R4, -0x1, RZ ;  /* 0xffffffff04087810 */ /* 0x001fc80007ffe0ff */
[----:B------:R-:W-:-:S04]  /*2590*/  LOP3.LUT R9, R8, 0x1f, RZ, 0xc0, !PT ;  /* 0x0000001f08097812 */ /* 0x000fc800078ec0ff */
[----:B-1----:R-:W-:-:S04]  /*25a0*/  IADD3 R8, P2, P3, R16, UR4, R9 ;  /* 0x0000000410087c10 */ /* 0x002fc8000fb5e009 */
[----:B------:R-:W-:Y:S02]  /*25b0*/  IADD3.X R9, PT, PT, R10, UR5, RZ, P2, P3 ;  /* 0x000000050a097c10 */ /* 0x000fe400097e64ff */
[----:B------:R-:W-:-:S04]  /*25c0*/  IADD3 R8, P2, PT, R8, UR17, RZ ;  /* 0x0000001108087c10 */ /* 0x000fc8000ff5e0ff */
[----:B------:R-:W-:-:S05]  /*25d0*/  IADD3.X R9, PT, PT, R9, UR9, RZ, P2, !PT ;  /* 0x0000000909097c10 */ /* 0x000fca00097fe4ff */
[----:B------:R1:W-:Y:S04]  /*25e0*/  STG.E.U8 desc[UR28][R8.64], R22 ;  /* 0x0000001608007986 */ /* 0x0003e8000c10111c */
.L_x_14394:
[----:B------:R-:W-:Y:S05]  /*25f0*/  BSYNC.RECONVERGENT B0 ;  /* 0x0000000000007941 */ /* 0x000fea0003800200 */
.L_x_14393:
[----:B------:R-:W-:Y:S04]  /*2600*/  BSSY.RECONVERGENT B0, `(.L_x_14395) ;  /* 0x000000c000007945 */ /* 0x000fe80003800200 */
[----:B------:R-:W-:Y:S05]  /*2610*/  @P0 BRA `(.L_x_14396) ;  /* 0x0000000000280947 */ /* 0x000fea0003800000 */
[----:B01----:R-:W0:Y:S01]  /*2620*/  LDC.64 R8, c[0x0][0x3c8] ;  /* 0x0000f200ff087b82 */ /* 0x003e220000000a00 */
[----:B------:R-:W-:-:S05]  /*2630*/  VIADD R15, R4, 0xffffffff ;  /* 0xffffffff040f7836 */ /* 0x000fca0000000000 */
        /* <DEDUP_REMOVED lines=8> */
.L_x_14396:
[----:B------:R-:W-:Y:S05]  /*26c0*/  BSYNC.RECONVERGENT B0 ;  /* 0x0000000000007941 */ /* 0x000fea0003800200 */
.L_x_14395:
[----:B------:R-:W-:Y:S04]  /*26d0*/  BSSY.RECONVERGENT B0, `(.L_x_14397) ;  /* 0x000000c000007945 */ /* 0x000fe80003800200 */
[----:B------:R-:W-:Y:S05]  /*26e0*/  @P0 BRA `(.L_x_14398) ;  /* 0x0000000000280947 */ /* 0x000fea0003800000 */
[----:B012---:R-:W0:Y:S01]  /*26f0*/  LDC.64 R8, c[0x0][0x3c8] ;  /* 0x0000f200ff087b82 */ /* 0x007e220000000a00 */
[----:B------:R-:W-:-:S04]  /*2700*/  IADD3 R15, PT, PT, R4, -0x1, RZ ;  /* 0xffffffff040f7810 */ /* 0x000fc80007ffe0ff */
        /* <DEDUP_REMOVED lines=8> */
.L_x_14398:
[----:B------:R-:W-:Y:S05]  /*2790*/  BSYNC.RECONVERGENT B0 ;  /* 0x0000000000007941 */ /* 0x000fea0003800200 */
.L_x_14397:
[----:B0123--:R-:W0:Y:S01]  /*27a0*/  @P1 LDC.64 R8, c[0x0][0x3c8] ;  /* 0x0000f200ff081b82 */ /* 0x00fe220000000a00 */
[----:B------:R-:W-:-:S04]  /*27b0*/  IADD3 R25, P0, PT, R16, UR14, RZ ;  /* 0x0000000e10197c10 */ /* 0x000fc8000ff1e0ff */
[----:B------:R-:W-:Y:S02]  /*27c0*/  IADD3.X R30, PT, PT, R10, UR15, RZ, P0, !PT ;  /* 0x0000000f0a1e7c10 */ /* 0x000fe400087fe4ff */
[----:B------:R-:W-:Y:S02]  /*27d0*/  IADD3 R16, P0, PT, R11, R25, RZ ;  /* 0x000000190b107210 */ /* 0x000fe40007f1e0ff */
[----:B------:R-:W1:Y:S03]  /*27e0*/  @P1 LDC.64 R10, c[0x0][0x3c8] ;  /* 0x0000f200ff0a1b82 */ /* 0x000e660000000a00 */
[----:B------:R-:W-:Y:S02]  /*27f0*/  IMAD.X R17, RZ, RZ, R30, P0 ;  /* 0x000000ffff117224 */ /* 0x000fe400000e061e */
[----:B0-----:R-:W-:Y:S02]  /*2800*/  @P1 IMAD R15, R9, 0x5, RZ ;  /* 0x00000005090f1824 */ /* 0x001fe400078e02ff */
[----:B------:R-:W-:-:S05]  /*2810*/  @P1 IMAD.WIDE.U32 R8, R8, 0x5, R16 ;  /* 0x0000000508081825 */ /* 0x000fca00078e0010 */
[----:B------:R-:W-:Y:S01]  /*2820*/  @P1 IADD3 R15, PT, PT, R15, R9, RZ ;  /* 0x000000090f0f1210 */ /* 0x000fe20007ffe0ff */
[----:B------:R-:W-:-:S03]  /*2830*/  @P1 IMAD.SHL.U32 R9, R8, 0x4, RZ ;  /* 0x0000000408091824 */ /* 0x000fc600078e00ff */
[----:B------:R-:W-:Y:S01]  /*2840*/  @P1 SHF.L.U64.HI R15, R8, 0x2, R15 ;  /* 0x00000002080f1819 */ /* 0x000fe2000001020f */
[----:B------:R-:W-:Y:S01]  /*2850*/  IMAD.MOV.U32 R8, RZ, RZ, RZ ;  /* 0x000000ffff087224 */ /* 0x000fe200078e00ff */
[----:B------:R-:W-:-:S04]  /*2860*/  @P1 IADD3 R32, P0, PT, R9, UR20, RZ ;  /* 0x0000001409201c10 */ /* 0x000fc8000ff1e0ff */
[----:B------:R-:W-:-:S05]  /*2870*/  @P1 IADD3.X R33, PT, PT, R15, UR21, RZ, P0, !PT ;  /* 0x000000150f211c10 */ /* 0x000fca00087fe4ff */
[----:B------:R0:W5:Y:S02]  /*2880*/  @P1 LDG.E R8, desc[UR28][R32.64] ;  /* 0x0000001c20081981 */ /* 0x000164000c1e1900 */
[----:B0-----:R-:W-:Y:S01]  /*2890*/  @P1 IADD3 R32, P0, PT, R9, UR22, RZ ;  /* 0x0000001609201c10 */ /* 0x001fe2000ff1e0ff */
[----:B------:R-:W-:-:S03]  /*28a0*/  HFMA2 R9, -RZ, RZ, 0, 0 ;  /* 0x00000000ff097431 */ /* 0x000fc600000001ff */
[----:B------:R-:W-:Y:S01]  /*28b0*/  @P1 IADD3.X R33, PT, PT, R15, UR23, RZ, P0, !PT ;  /* 0x000000170f211c10 */ /* 0x000fe200087fe4ff */
[----:B-1----:R-:W-:-:S04]  /*28c0*/  @P1 IMAD R11, R11, 0x6, RZ ;  /* 0x000000060b0b1824 */ /* 0x002fc800078e02ff */
[----:B------:R0:W5:Y:S02]  /*28d0*/  @P1 LDG.E R9, desc[UR28][R32.64] ;  /* 0x0000001c20091981 */ /* 0x000164000c1e1900 */
[----:B0-----:R-:W-:Y:S02]  /*28e0*/  @P1 IMAD.MOV.U32 R32, RZ, RZ, R16 ;  /* 0x000000ffff201224 */ /* 0x001fe400078e0010 */
[----:B------:R-:W-:Y:S02]  /*28f0*/  @P1 IMAD.MOV.U32 R33, RZ, RZ, R17 ;  /* 0x000000ffff211224 */ /* 0x000fe400078e0011 */
[----:B------:R-:W-:-:S04]  /*2900*/  @P1 IMAD.WIDE.U32 R32, R10, 0x6, R32 ;  /* 0x000000060a201825 */ /* 0x000fc800078e0020 */
[----:B------:R-:W-:Y:S01]  /*2910*/  IMAD.MOV.U32 R10, RZ, RZ, RZ ;  /* 0x000000ffff0a7224 */ /* 0x000fe200078e00ff */
[----:B------:R-:W-:Y:S01]  /*2920*/  @P1 IADD3 R15, PT, PT, R11, R33, RZ ;  /* 0x000000210b0f1210 */ /* 0x000fe20007ffe0ff */
[----:B------:R-:W-:-:S03]  /*2930*/  @P1 IMAD.SHL.U32 R11, R32, 0x4, RZ ;  /* 0x00000004200b1824 */ /* 0x000fc600078e00ff */
[----:B------:R-:W-:Y:S02]  /*2940*/  @P1 SHF.L.U64.HI R15, R32, 0x2, R15 ;  /* 0x00000002200f1819 */ /* 0x000fe4000001020f */
[----:B------:R-:W-:-:S04]  /*2950*/  @P1 IADD3 R32, P0, PT, R11, UR20, RZ ;  /* 0x000000140b201c10 */ /* 0x000fc8000ff1e0ff */
[----:B------:R-:W-:-:S05]  /*2960*/  @P1 IADD3.X R33, PT, PT, R15, UR21, RZ, P0, !PT ;  /* 0x000000150f211c10 */ /* 0x000fca00087fe4ff */
[----:B------:R0:W5:Y:S01]  /*2970*/  @P1 LDG.E R10, desc[UR28][R32.64] ;  /* 0x0000001c200a1981 */ /* 0x000162000c1e1900 */
[----:B------:R-:W-:Y:S02]  /*2980*/  FMNMX R14, R14, |R12|, !PT ;  /* 0x4000000c0e0e7209 */ /* 0x000fe40007800000 */
[----:B0-----:R-:W-:Y:S02]  /*2990*/  @P1 IADD3 R32, P0, PT, R11, UR22, RZ ;  /* 0x000000160b201c10 */ /* 0x001fe4000ff1e0ff */
[----:B------:R-:W-:Y:S02]  /*29a0*/  FMNMX R31, |R13|, R14, !PT ;  /* 0x0000000e0d1f7209 */ /* 0x000fe40007800200 */
[----:B------:R-:W-:Y:S02]  /*29b0*/  @P1 IADD3.X R33, PT, PT, R15, UR23, RZ, P0, !PT ;  /* 0x000000170f211c10 */ /* 0x000fe400087fe4ff */
[----:B------:R-:W-:Y:S01]  /*29c0*/  @P1 IADD3 R36, P0, PT, R16, UR14, RZ ;  /* 0x0000000e10241c10 */ /* 0x000fe2000ff1e0ff */
[----:B------:R-:W-:Y:S01]  /*29d0*/  IMAD.MOV.U32 R12, RZ, RZ, RZ ;  /* 0x000000ffff0c7224 */ /* 0x000fe200078e00ff */
[----:B------:R-:W-:-:S02]  /*29e0*/  MOV R11, RZ ;  /* 0x000000ff000b7202 */ /* 0x000fc40000000f00 */
[----:B------:R-:W-:Y:S01]  /*29f0*/  @P1 IADD3.X R15, PT, PT, R17, UR15, RZ, P0, !PT ;  /* 0x0000000f110f1c10 */ /* 0x000fe200087fe4ff */
[----:B------:R-:W-:-:S03]  /*2a00*/  @P1 IMAD.SHL.U32 R13, R36, 0x4, RZ ;  /* 0x00000004240d1824 */ /* 0x000fc600078e00ff */
[----:B------:R-:W-:Y:S01]  /*2a10*/  @P1 SHF.L.U64.HI R36, R36, 0x2, R15 ;  /* 0x0000000224241819 */ /* 0x000fe2000001020f */
[----:B------:R-:W5:Y:S01]  /*2a20*/  @P1 LDG.E R11, desc[UR28][R32.64] ;  /* 0x0000001c200b1981 */ /* 0x000f62000c1e1900 */
[----:B------:R-:W-:-:S04]  /*2a30*/  @P1 IADD3 R14, P0, PT, R13, UR20, RZ ;  /* 0x000000140d0e1c10 */ /* 0x000fc8000ff1e0ff */
[----:B------:R-:W-:-:S05]  /*2a40*/  @P1 IADD3.X R15, PT, PT, R36, UR21, RZ, P0, !PT ;  /* 0x00000015240f1c10 */ /* 0x000fca00087fe4ff */
[----:B------:R0:W5:Y:S02]  /*2a50*/  @P1 LDG.E R12, desc[UR28][R14.64] ;  /* 0x0000001c0e0c1981 */ /* 0x000164000c1e1900 */
[----:B0-----:R-:W-:Y:S01]  /*2a60*/  @P1 IADD3 R14, P0, PT, R13, UR22, RZ ;  /* 0x000000160d0e1c10 */ /* 0x001fe2000ff1e0ff */
[----:B------:R-:W-:-:S03]  /*2a70*/  HFMA2 R13, -RZ, RZ, 0, 0 ;  /* 0x00000000ff0d7431 */ /* 0x000fc600000001ff */
[----:B------:R-:W-:-:S05]  /*2a80*/  @P1 IADD3.X R15, PT, PT, R36, UR23, RZ, P0, !PT ;  /* 0x00000017240f1c10 */ /* 0x000fca00087fe4ff */
[----:B------:R0:W5:Y:S01]  /*2a90*/  @P1 LDG.E R13, desc[UR28][R14.64] ;  /* 0x0000001c0e0d1981 */ /* 0x000162000c1e1900 */
[----:B------:R-:W-:Y:S01]  /*2aa0*/  @P1 IMAD.MOV.U32 R32, RZ, RZ, R16 ;  /* 0x000000ffff201224 */ /* 0x000fe200078e0010 */
[----:B------:R-:W-:Y:S01]  /*2ab0*/  LOP3.LUT R23, R23, 0xff, RZ, 0xc0, !PT ;  /* 0x000000ff17177812 */ /* 0x000fe200078ec0ff */
[----:B------:R-:W-:Y:S01]  /*2ac0*/  @P1 IMAD.MOV.U32 R33, RZ, RZ, R17 ;  /* 0x000000ffff211224 */ /* 0x000fe200078e0011 */
[----:B------:R-:W-:-:S03]  /*2ad0*/  FMNMX R31, |R18|, R31, !PT ;  /* 0x0000001f121f7209 */ /* 0x000fc60007800200 */
[----:B------:R-:W-:Y:S01]  /*2ae0*/  IMAD R18, R22, 0x100, R23 ;  /* 0x0000010016127824 */ /* 0x000fe200078e0217 */
[----:B0-----:R-:W0:Y:S02]  /*2af0*/  @P1 LDC.64 R14, c[0x0][0x3c8] ;  /* 0x0000f200ff0e1b82 */ /* 0x001e240000000a00 */
[----:B0-----:R-:W-:Y:S01]  /*2b00*/  @P1 IMAD.WIDE.U32 R32, R14, 0x7, R32 ;  /* 0x000000070e201825 */ /* 0x001fe200078e0020 */
[----:B------:R-:W-:-:S03]  /*2b10*/  MOV R14, RZ ;  /* 0x000000ff000e7202 */ /* 0x000fc60000000f00 */
[----:B------:R-:W-:-:S05]  /*2b20*/  @P1 IMAD R37, R15, 0x7, RZ ;  /* 0x000000070f251824 */ /* 0x000fca00078e02ff */
[----:B------:R-:W-:-:S04]  /*2b30*/  @P1 IADD3 R33, PT, PT, R37, R33, RZ ;  /* 0x0000002125211210 */ /* 0x000fc80007ffe0ff */
[C---:B------:R-:W-:Y:S01]  /*2b40*/  @P1 SHF.L.U64.HI R15, R32.reuse, 0x2, R33 ;  /* 0x00000002200f1819 */ /* 0x040fe20000010221 */
[----:B------:R-:W-:-:S05]  /*2b50*/  @P1 IMAD.SHL.U32 R32, R32, 0x4, RZ ;  /* 0x0000000420201824 */ /* 0x000fca00078e00ff */
[----:B------:R-:W-:Y:S01]  /*2b60*/  @P1 IADD3 R22, P0, PT, R32, UR20, RZ ;  /* 0x0000001420161c10 */ /* 0x000fe2000ff1e0ff */
[----:B------:R-:W-:-:S03]  /*2b70*/  IMAD.MOV.U32 R33, RZ, RZ, 0x3bbb989d ;  /* 0x3bbb989dff217424 */ /* 0x000fc600078e00ff */
[----:B------:R-:W-:-:S05]  /*2b80*/  @P1 IADD3.X R23, PT, PT, R15, UR21, RZ, P0, !PT ;  /* 0x000000150f171c10 */ /* 0x000fca00087fe4ff */
[----:B------:R0:W5:Y:S02]  /*2b90*/  @P1 LDG.E R14, desc[UR28][R22.64] ;  /* 0x0000001c160e1981 */ /* 0x000164000c1e1900 */
[----:B0-----:R-:W-:Y:S01]  /*2ba0*/  @P1 IADD3 R22, P0, PT, R32, UR22, RZ ;  /* 0x0000001620161c10 */ /* 0x001fe2000ff1e0ff */
[----:B-----5:R-:W-:Y:S01]  /*2bb0*/  FFMA.SAT R32, R26, -R33, 0.5 ;  /* 0x3f0000001a207423 */ /* 0x020fe20000002821 */
[----:B------:R-:W-:Y:S02]  /*2bc0*/  HFMA2 R33, -RZ, RZ, 3.7421875, 0 ;  /* 0x437c0000ff217431 */ /* 0x000fe400000001ff */
[----:B------:R-:W-:Y:S01]  /*2bd0*/  @P1 IADD3.X R23, PT, PT, R15, UR23, RZ, P0, !PT ;  /* 0x000000170f171c10 */ /* 0x000fe200087fe4ff */
[----:B------:R-:W-:Y:S02]  /*2be0*/  IMAD.MOV.U32 R15, RZ, RZ, RZ ;  /* 0x000000ffff0f7224 */ /* 0x000fe400078e00ff */
[----:B------:R-:W-:-:S04]  /*2bf0*/  IMAD.U32 R19, R19, 0x10000, RZ ;  /* 0x0001000013137824 */ /* 0x000fc800078e00ff */
[----:B------:R0:W5:Y:S01]  /*2c00*/  @P1 LDG.E R15, desc[UR28][R22.64] ;  /* 0x0000001c160f1981 */ /* 0x000162000c1e1900 */
[----:B------:R-:W-:Y:S01]  /*2c10*/  FFMA.RM R32, R32, R33, 12582913 ;  /* 0x4b40000120207423 */ /* 0x000fe20000004021 */
[----:B------:R-:W-:Y:S01]  /*2c20*/  LOP3.LUT R19, R19, 0xff0000, RZ, 0xc0, !PT ;  /* 0x00ff000013137812 */ /* 0x000fe200078ec0ff */
[----:B------:R-:W-:Y:S01]  /*2c30*/  BSSY.RECONVERGENT B1, `(.L_x_14399) ;  /* 0x000001a000017945 */ /* 0x000fe20003800200 */
[----:B------:R-:W-:Y:S01]  /*2c40*/  LOP3.LUT R0, R0, 0xffff, RZ, 0xc0, !PT ;  /* 0x0000ffff00007812 */ /* 0x000fe200078ec0ff */
[C---:B------:R-:W-:Y:S01]  /*2c50*/  FADD R33, R32.reuse, -12583039 ;  /* 0xcb40007f20217421 */ /* 0x040fe20000000000 */
[----:B------:R-:W-:Y:S01]  /*2c60*/  IMAD.SHL.U32 R32, R32, 0x800000, RZ ;  /* 0x0080000020207824 */ /* 0x000fe200078e00ff */
[----:B------:R-:W-:Y:S02]  /*2c70*/  LOP3.LUT R19, R19, 0xffff, R18, 0xf8, !PT ;  /* 0x0000ffff13137812 */ /* 0x000fe400078ef812 */
[----:B------:R-:W-:Y:S01]  /*2c80*/  FFMA R33, R26, -1.4426950216293334961, -R33 ;  /* 0xbfb8aa3b1a217823 */ /* 0x000fe20000000821 */
[----:B------:R-:W-:Y:S01]  /*2c90*/  IMAD.SHL.U32 R0, R0, 0x1000000, RZ ;  /* 0x0100000000007824 */ /* 0x000fe200078e00ff */
[----:B------:R-:W-:-:S02]  /*2ca0*/  FMNMX R24, |R24|, R31, !PT ;  /* 0x0000001f18187209 */ /* 0x000fc40007800200 */
[----:B------:R-:W-:-:S06]  /*2cb0*/  FFMA R33, R26, -1.925963033500011079e-08, R33 ;  /* 0xb2a570601a217823 */ /* 0x000fcc0000000021 */
[----:B------:R-:W0:Y:S02]  /*2cc0*/  MUFU.EX2 R33, R33 ;  /* 0x0000002100217308 */ /* 0x000e240000000800 */
[----:B0-----:R-:W-:-:S05]  /*2cd0*/  FFMA R22, R32, R33, 1 ;  /* 0x3f80000020167423 */ /* 0x001fca0000000021 */
[----:B------:R-:W-:-:S04]  /*2ce0*/  IADD3 R18, PT, PT, R22, 0x1800000, RZ ;  /* 0x0180000016127810 */ /* 0x000fc80007ffe0ff */
[----:B------:R-:W-:-:S04]  /*2cf0*/  LOP3.LUT R18, R18, 0x7f800000, RZ, 0xc0, !PT ;  /* 0x7f80000012127812 */ /* 0x000fc800078ec0ff */
[----:B------:R-:W-:Y:S02]  /*2d00*/  ISETP.GT.U32.AND P0, PT, R18, 0x1ffffff, PT ;  /* 0x01ffffff1200780c */ /* 0x000fe40003f04070 */
[----:B------:R-:W-:Y:S02]  /*2d10*/  IADD3 R18, P1, PT, R21, R25, RZ ;  /* 0x0000001915127210 */ /* 0x000fe40007f3e0ff */
[----:B------:R-:W-:-:S03]  /*2d20*/  LOP3.LUT R25, R19, R0, RZ, 0xfc, !PT ;  /* 0x0000000013197212 */ /* 0x000fc600078efcff */
[----:B------:R-:W-:-:S06]  /*2d30*/  IMAD.X R19, RZ, RZ, R30, P1 ;  /* 0x000000ffff137224 */ /* 0x000fcc00008e061e */
[----:B------:R-:W-:Y:S05]  /*2d40*/  @P0 BRA `(.L_x_14400) ;  /* 0x0000000000100947 */ /* 0x000fea0003800000 */
[----:B------:R-:W-:Y:S02]  /*2d50*/  MOV R0, R22 ;  /* 0x0000001600007202 */ /* 0x000fe40000000f00 */
[----:B------:R-:W-:-:S07]  /*2d60*/  MOV R22, 0x2d80 ;  /* 0x00002d8000167802 */ /* 0x000fce0000000f00 */
[----:B-----5:R-:W-:Y:S05]  /*2d70*/  CALL.REL.NOINC `($__internal_471_$__cuda_sm20_rcp_rn_f32_slowpath) ;  /* 0x0000002000f87944 */ /* 0x020fea0003c00000 */
[----:B------:R-:W-:Y:S05]  /*2d80*/  BRA `(.L_x_14401) ;  /* 0x0000000000107947 */ /* 0x000fea0003800000 */
.L_x_14400:
[----:B------:R-:W0:Y:S02]  /*2d90*/  MUFU.RCP R23, R22 ;  /* 0x0000001600177308 */ /* 0x000e240000001000 */
[----:B0-----:R-:W-:-:S04]  /*2da0*/  FFMA R0, R22, R23, -1 ;  /* 0xbf80000016007423 */ /* 0x001fc80000000017 */
[----:B------:R-:W-:-:S04]  /*2db0*/  FADD.FTZ R0, -R0, -RZ ;  /* 0x800000ff00007221 */ /* 0x000fc80000010100 */
[----:B------:R-:W-:-:S07]  /*2dc0*/  FFMA R0, R23, R0, R23 ;  /* 0x0000000017007223 */ /* 0x000fce0000000017 */
.L_x_14401:
[----:B------:R-:W-:Y:S05]  /*2dd0*/  BSYNC.RECONVERGENT B1 ;  /* 0x0000000000017941 */ /* 0x000fea0003800200 */
.L_x_14399:
        /* <DEDUP_REMOVED lines=23> */
.L_x_14403:
[----:B------:R-:W0:Y:S02]  /*2f50*/  MUFU.RCP R0, R31 ;  /* 0x0000001f00007308 */ /* 0x000e240000001000 */
[----:B0-----:R-:W-:-:S04]  /*2f60*/  FFMA R22, R31, R0, -1 ;  /* 0xbf8000001f167423 */ /* 0x001fc80000000000 */
[----:B------:R-:W-:-:S04]  /*2f70*/  FADD.FTZ R23, -R22, -RZ ;  /* 0x800000ff16177221 */ /* 0x000fc80000010100 */
[----:B------:R-:W-:-:S07]  /*2f80*/  FFMA R0, R0, R23, R0 ;  /* 0x0000001700007223 */ /* 0x000fce0000000000 */
.L_x_14404:
[----:B------:R-:W-:Y:S05]  /*2f90*/  BSYNC.RECONVERGENT B1 ;  /* 0x0000000000017941 */ /* 0x000fea0003800200 */
.L_x_14402:
        /* <DEDUP_REMOVED lines=23> */
.L_x_14406:
[----:B------:R-:W0:Y:S02]  /*3110*/  MUFU.RCP R0, R31 ;  /* 0x0000001f00007308 */ /* 0x000e240000001000 */
[----:B0-----:R-:W-:-:S04]  /*3120*/  FFMA R22, R31, R0, -1 ;  /* 0xbf8000001f167423 */ /* 0x001fc80000000000 */
[----:B------:R-:W-:-:S04]  /*3130*/  FADD.FTZ R23, -R22, -RZ ;  /* 0x800000ff16177221 */ /* 0x000fc80000010100 */
[----:B------:R-:W-:-:S07]  /*3140*/  FFMA R0, R0, R23, R0 ;  /* 0x0000001700007223 */ /* 0x000fce0000000000 */
.L_x_14407:
[----:B------:R-:W-:Y:S05]  /*3150*/  BSYNC.RECONVERGENT B1 ;  /* 0x0000000000017941 */ /* 0x000fea0003800200 */
.L_x_14405:
        /* <DEDUP_REMOVED lines=22> */
[----:B------:R-:W-:Y:S01]  /*32c0*/  IMAD.MOV.U32 R33, RZ, RZ, R0 ;  /* 0x000000ffff217224 */ /* 0x000fe200078e0000 */
[----:B------:R-:W-:Y:S06]  /*32d0*/  BRA `(.L_x_14410) ;  /* 0x0000000000107947 */ /* 0x000fec0003800000 */
.L_x_14409:
[----:B------:R-:W0:Y:S02]  /*32e0*/  MUFU.RCP R33, R32 ;  /* 0x0000002000217308 */ /* 0x000e240000001000 */
[----:B0-----:R-:W-:-:S04]  /*32f0*/  FFMA R0, R32, R33, -1 ;  /* 0xbf80000020007423 */ /* 0x001fc80000000021 */
[----:B------:R-:W-:-:S04]  /*3300*/  FADD.FTZ R0, -R0, -RZ ;  /* 0x800000ff00007221 */ /* 0x000fc80000010100 */
[----:B------:R-:W-:-:S07]  /*3310*/  FFMA R33, R33, R0, R33 ;  /* 0x0000000021217223 */ /* 0x000fce0000000021 */
.L_x_14410:
[----:B------:R-:W-:Y:S05]  /*3320*/  BSYNC.RECONVERGENT B1 ;  /* 0x0000000000017941 */ /* 0x000fea0003800200 */
.L_x_14408:
[----:B------:R-:W-:Y:S02]  /*3330*/  VIADD R29, R3, 0x2 ;  /* 0x00000002031d7836 */ /* 0x000fe40000000000 */
[----:B------:R-:W-:Y:S01]  /*3340*/  FADD R0, -R33, 1 ;  /* 0x3f80000021007421 */ /* 0x000fe20000000100 */
[----:B------:R-:W-:Y:S01]  /*3350*/  MOV R34, 0x3bbb989d ;  /* 0x3bbb989d00227802 */ /* 0x000fe20000000f00 */
[----:B------:R-:W-:Y:S01]  /*3360*/  BSSY.RECONVERGENT B1, `(.L_x_14411) ;  /* 0x0000044000017945 */ /* 0x000fe20003800200 */
[----:B------:R-:W-:Y:S01]  /*3370*/  FMNMX R24, R24, |R26|, !PT ;  /* 0x4000001a18187209 */ /* 0x000fe20007800000 */
[----:B------:R-:W-:Y:S01]  /*3380*/  FMUL R32, R0, R33 ;  /* 0x0000002100207220 */ /* 0x000fe20000400000 */
[----:B------:R-:W-:-:S03]  /*3390*/  ISETP.GE.U32.AND P0, PT, R29, UR27, PT ;  /* 0x0000001b1d007c0c */ /* 0x000fc6000bf06070 */
[----:B------:R-:W-:Y:S01]  /*33a0*/  FFMA R32, R32, R20, R33 ;  /* 0x0000001420207223 */ /* 0x000fe20000000021 */
[----:B------:R-:W-:Y:S01]  /*33b0*/  ISETP.GE.U32.OR P0, PT, R21, UR26, P0 ;  /* 0x0000001a15007c0c */ /* 0x000fe20008706470 */
[----:B------:R-:W-:Y:S01]  /*33c0*/  FMUL R21, R26, UR6 ;  /* 0x000000061a157c20 */ /* 0x000fe20008400000 */
[C---:B------:R-:W-:Y:S01]  /*33d0*/  FMUL R33, R27.reuse, UR6 ;  /* 0x000000061b217c20 */ /* 0x040fe20008400000 */
[----:B------:R-:W-:Y:S01]  /*33e0*/  FMUL R5, R32, R5 ;  /* 0x0000000520057220 */ /* 0x000fe20000400000 */
[----:B------:R-:W-:Y:S02]  /*33f0*/  FMNMX R27, |R27|, R24, !PT ;  /* 0x000000181b1b7209 */ /* 0x000fe40007800200 */
[----:B------:R-:W-:Y:S01]  /*3400*/  F2FP.SATFINITE.E4M3.F32.PACK_AB_MERGE_C R0, RZ, R21, RZ ;  /* 0x00000015ff00723e */ /* 0x000fe200048070ff */
[----:B------:R-:W-:-:S06]  /*3410*/  FMUL R26, R5, UR6 ;  /* 0x00000006051a7c20 */ /* 0x000fcc0008400000 */
[----:B------:R-:W0:Y:S01]  /*3420*/  @!P0 LDC.64 R22, c[0x0][0x3c8] ;  /* 0x0000f200ff168b82 */ /* 0x000e220000000a00 */
[----:B------:R-:W-:-:S04]  /*3430*/  @!P0 IADD3 R30, P1, PT, R18, UR17, RZ ;  /* 0x00000011121e8c10 */ /* 0x000fc8000ff3e0ff */
[----:B------:R-:W-:-:S03]  /*3440*/  @!P0 IADD3.X R31, PT, PT, R19, UR9, RZ, P1, !PT ;  /* 0x00000009131f8c10 */ /* 0x000fc60008ffe4ff */
[----:B------:R-:W1:Y:S02]  /*3450*/  @!P0 LDC.64 R20, c[0x0][0x3c8] ;  /* 0x0000f200ff148b82 */ /* 0x000e640000000a00 */
[----:B------:R2:W-:Y:S02]  /*3460*/  @!P0 STG.E.U8 desc[UR28][R30.64], R0 ;  /* 0x000000001e008986 */ /* 0x0005e4000c10111c */
[----:B--2---:R-:W-:Y:S01]  /*3470*/  F2FP.SATFINITE.E4M3.F32.PACK_AB_MERGE_C R30, RZ, R33, RZ ;  /* 0x00000021ff1e723e */ /* 0x004fe200048070ff */
[----:B------:R-:W-:Y:S01]  /*3480*/  FFMA.SAT R33, R13, -R34, 0.5 ;  /* 0x3f0000000d217423 */ /* 0x000fe20000002822 */
[----:B0-----:R-:W-:Y:S01]  /*3490*/  @!P0 IADD3 R22, P1, P2, R22, UR17, R18 ;  /* 0x0000001116168c10 */ /* 0x001fe2000fa3e012 */
[----:B------:R-:W-:-:S03]  /*34a0*/  IMAD.MOV.U32 R34, RZ, RZ, 0x437c0000 ;  /* 0x437c0000ff227424 */ /* 0x000fc600078e00ff */
[----:B------:R-:W-:Y:S01]  /*34b0*/  @!P0 IADD3.X R23, PT, PT, R23, UR9, R19, P1, P2 ;  /* 0x0000000917178c10 */ /* 0x000fe20008fe4413 */
[----:B------:R-:W-:Y:S01]  /*34c0*/  FFMA.RM R31, R33, R34, 12582913 ;  /* 0x4b400001211f7423 */ /* 0x000fe20000004022 */
[----:B-1----:R-:W-:-:S03]  /*34d0*/  @!P0 LEA R33, P1, R20, R18, 0x1 ;  /* 0x0000001214218211 */ /* 0x002fc600078208ff */
[----:B------:R0:W-:Y:S01]  /*34e0*/  @!P0 STG.E.U8 desc[UR28][R22.64], R30 ;  /* 0x0000001e16008986 */ /* 0x0001e2000c10111c */
[----:B------:R-:W-:Y:S01]  /*34f0*/  @!P0 LEA.HI.X R21, R20, R19, R21, 0x1, P1 ;  /* 0x0000001314158211 */ /* 0x000fe200008f0c15 */
[C---:B------:R-:W-:Y:S01]  /*3500*/  FADD R20, R31.reuse, -12583039 ;  /* 0xcb40007f1f147421 */ /* 0x040fe20000000000 */
[----:B------:R-:W-:-:S03]  /*3510*/  IMAD.SHL.U32 R31, R31, 0x800000, RZ ;  /* 0x008000001f1f7824 */ /* 0x000fc600078e00ff */
[----:B------:R-:W-:Y:S01]  /*3520*/  FFMA R20, R13, -1.4426950216293334961, -R20 ;  /* 0xbfb8aa3b0d147823 */ /* 0x000fe20000000814 */
[----:B0-----:R-:W0:Y:S02]  /*3530*/  @!P0 LDC.64 R22, c[0x0][0x3c8] ;  /* 0x0000f200ff168b82 */ /* 0x001e240000000a00 */
[----:B0-----:R-:W-:-:S04]  /*3540*/  @!P0 IMAD.WIDE.U32 R18, R22, 0x3, R18 ;  /* 0x0000000316128825 */ /* 0x001fc800078e0012 */
[----:B------:R-:W-:Y:S01]  /*3550*/  FFMA R22, R13, -1.925963033500011079e-08, R20 ;  /* 0xb2a570600d167823 */ /* 0x000fe20000000014 */
[----:B------:R-:W-:Y:S01]  /*3560*/  @!P0 IMAD R23, R23, 0x3, RZ ;  /* 0x0000000317178824 */ /* 0x000fe200078e02ff */
[----:B------:R-:W-:-:S04]  /*3570*/  @!P0 IADD3 R18, P1, PT, R18, UR17, RZ ;  /* 0x0000001112128c10 */ /* 0x000fc8000ff3e0ff */
[----:B------:R-:W0:Y:S01]  /*3580*/  MUFU.EX2 R22, R22 ;  /* 0x0000001600167308 */ /* 0x000e220000000800 */
[----:B------:R-:W-:Y:S01]  /*3590*/  @!P0 IADD3.X R19, PT, PT, R23, UR9, R19, P1, !PT ;  /* 0x0000000917138c10 */ /* 0x000fe20008ffe413 */
[C---:B------:R-:W-:Y:S01]  /*35a0*/  FMUL R23, R28.reuse, UR6 ;  /* 0x000000061c177c20 */ /* 0x040fe20008400000 */
[----:B------:R-:W-:Y:S02]  /*35b0*/  @!P0 IADD3 R20, P1, PT, R33, UR17, RZ ;  /* 0x0000001121148c10 */ /* 0x000fe4000ff3e0ff */
[----:B------:R-:W-:Y:S02]  /*35c0*/  FMNMX R28, |R28|, R27, !PT ;  /* 0x0000001b1c1c7209 */ /* 0x000fe40007800200 */
[----:B------:R-:W-:Y:S02]  /*35d0*/  F2FP.SATFINITE.E4M3.F32.PACK_AB_MERGE_C R33, RZ, R23, RZ ;  /* 0x00000017ff21723e */ /* 0x000fe400048070ff */
[----:B------:R-:W-:Y:S02]  /*35e0*/  F2FP.SATFINITE.E4M3.F32.PACK_AB_MERGE_C R23, RZ, R26, RZ ;  /* 0x0000001aff17723e */ /* 0x000fe400048070ff */
[----:B------:R-:W-:-:S02]  /*35f0*/  @!P0 IADD3.X R21, PT, PT, R21, UR9, RZ, P1, !PT ;  /* 0x0000000915158c10 */ /* 0x000fc40008ffe4ff */
[----:B------:R-:W-:Y:S01]  /*3600*/  FMNMX R5, |R5|, R28, !PT ;  /* 0x0000001c05057209 */ /* 0x000fe20007800200 */
[----:B0-----:R-:W-:Y:S02]  /*3610*/  FFMA R22, R31, R22, 1 ;  /* 0x3f8000001f167423 */ /* 0x001fe40000000016 */
[----:B------:R0:W-:Y:S01]  /*3620*/  @!P0 STG.E.U8 desc[UR28][R20.64], R33 ;  /* 0x0000002114008986 */ /* 0x0001e2000c10111c */
[----:B------:R-:W-:Y:S01]  /*3630*/  LOP3.LUT R31, R0, 0xff, RZ, 0xc0, !PT ;  /* 0x000000ff001f7812 */ /* 0x000fe200078ec0ff */
[----:B------:R-:W-:Y:S02]  /*3640*/  VIADD R26, R22, 0x1800000 ;  /* 0x01800000161a7836 */ /* 0x000fe40000000000 */
[----:B------:R1:W-:Y:S01]  /*3650*/  @!P0 STG.E.U8 desc[UR28][R18.64], R23 ;  /* 0x0000001712008986 */ /* 0x0003e2000c10111c */
[----:B------:R-:W-:Y:S01]  /*3660*/  SHF.L.U32 R0, R33, 0x10, RZ ;  /* 0x0000001021007819 */ /* 0x000fe200000006ff */
[----:B------:R-:W-:Y:S01]  /*3670*/  IMAD R31, R30, 0x100, R31 ;  /* 0x000001001e1f7824 */ /* 0x000fe200078e021f */
[----:B------:R-:W-:-:S02]  /*3680*/  LOP3.LUT R26, R26, 0x7f800000, RZ, 0xc0, !PT ;  /* 0x7f8000001a1a7812 */ /* 0x000fc400078ec0ff */
[----:B------:R-:W-:Y:S02]  /*3690*/  LOP3.LUT R24, R0, 0xff0000, RZ, 0xc0, !PT ;  /* 0x00ff000000187812 */ /* 0x000fe400078ec0ff */
[----:B------:R-:W-:Y:S02]  /*36a0*/  ISETP.GT.U32.AND P0, PT, R26, 0x1ffffff, PT ;  /* 0x01ffffff1a00780c */ /* 0x000fe40003f04070 */
[----:B------:R-:W-:Y:S02]  /*36b0*/  LOP3.LUT R0, R23, 0xffff, RZ, 0xc0, !PT ;  /* 0x0000ffff17007812 */ /* 0x000fe400078ec0ff */
[----:B0-----:R-:W-:Y:S02]  /*36c0*/  LOP3.LUT R21, R24, 0xffff, R31, 0xf8, !PT ;  /* 0x0000ffff18157812 */ /* 0x001fe400078ef81f */
[----:B-1----:R-:W-:Y:S02]  /*36d0*/  IADD3 R18, P1, PT, R16, UR14, RZ ;  /* 0x0000000e10127c10 */ /* 0x002fe4000ff3e0ff */
[----:B------:R-:W-:-:S02]  /*36e0*/  SHF.L.U32 R0, R0, 0x18, RZ ;  /* 0x0000001800007819 */ /* 0x000fc400000006ff */
[----:B------:R-:W-:Y:S02]  /*36f0*/  IADD3.X R19, PT, PT, R17, UR15, RZ, P1, !PT ;  /* 0x0000000f11137c10 */ /* 0x000fe40008ffe4ff */
[----:B------:R-:W-:Y:S01]  /*3700*/  LOP3.LUT R16, R21, R0, RZ, 0xfc, !PT ;  /* 0x0000000015107212 */ /* 0x000fe200078efcff */
[----:B------:R-:W-:Y:S06]  /*3710*/  @P0 BRA `(.L_x_14412) ;  /* 0x0000000000100947 */ /* 0x000fec0003800000 */
[----:B------:R-:W-:Y:S01]  /*3720*/  IMAD.MOV.U32 R0, RZ, RZ, R22 ;  /* 0x000000ffff007224 */ /* 0x000fe200078e0016 */
[----:B------:R-:W-:-:S07]  /*3730*/  MOV R22, 0x3750 ;  /* 0x0000375000167802 */ /* 0x000fce0000000f00 */
[----:B-----5:R-:W-:Y:S05]  /*3740*/  CALL.REL.NOINC `($__internal_471_$__cuda_sm20_rcp_rn_f32_slowpath) ;  /* 0x0000001800847944 */ /* 0x020fea0003c00000 */
[----:B------:R-:W-:Y:S05]  /*3750*/  BRA `(.L_x_14413) ;  /* 0x0000000000107947 */ /* 0x000fea0003800000 */
.L_x_14412:
[----:B------:R-:W0:Y:S02]  /*3760*/  MUFU.RCP R17, R22 ;  /* 0x0000001600117308 */ /* 0x000e240000001000 */
[----:B0-----:R-:W-:-:S04]  /*3770*/  FFMA R0, R22, R17, -1 ;  /* 0xbf80000016007423 */ /* 0x001fc80000000011 */
[----:B------:R-:W-:-:S04]  /*3780*/  FADD.FTZ R0, -R0, -RZ ;  /* 0x800000ff00007221 */ /* 0x000fc80000010100 */
[----:B------:R-:W-:-:S07]  /*3790*/  FFMA R0, R17, R0, R17 ;  /* 0x0000000011007223 */ /* 0x000fce0000000011 */
.L_x_14413:
[----:B------:R-:W-:Y:S05]  /*37a0*/  BSYNC.RECONVERGENT B1 ;  /* 0x0000000000017941 */ /* 0x000fea0003800200 */
.L_x_14411:
        /* <DEDUP_REMOVED lines=23> */
.L_x_14415:
[----:B------:R-:W0:Y:S02]  /*3920*/  MUFU.RCP R0, R23 ;  /* 0x0000001700007308 */ /* 0x000e240000001000 */
[----:B0-----:R-:W-:-:S04]  /*3930*/  FFMA R13, R23, R0, -1 ;  /* 0xbf800000170d7423 */ /* 0x001fc80000000000 */
[----:B------:R-:W-:-:S04]  /*3940*/  FADD.FTZ R13, -R13, -RZ ;  /* 0x800000ff0d0d7221 */ /* 0x000fc80000010100 */
[----:B------:R-:W-:-:S07]  /*3950*/  FFMA R0, R0, R13, R0 ;  /* 0x0000000d00007223 */ /* 0x000fce0000000000 */
.L_x_14416:
[----:B------:R-:W-:Y:S05]  /*3960*/  BSYNC.RECONVERGENT B1 ;  /* 0x0000000000017941 */ /* 0x000fea0003800200 */
.L_x_14414:
        /* <DEDUP_REMOVED lines=23> */
.L_x_14418:
[----:B------:R-:W0:Y:S02]  /*3ae0*/  MUFU.RCP R0, R21 ;  /* 0x0000001500007308 */ /* 0x000e240000001000 */
[----:B0-----:R-:W-:-:S04]  /*3af0*/  FFMA R9, R21, R0, -1 ;  /* 0xbf80000015097423 */ /* 0x001fc80000000000 */
[----:B------:R-:W-:-:S04]  /*3b00*/  FADD.FTZ R9, -R9, -RZ ;  /* 0x800000ff09097221 */ /* 0x000fc80000010100 */
[----:B------:R-:W-:-:S07]  /*3b10*/  FFMA R0, R0, R9, R0 ;  /* 0x0000000900007223 */ /* 0x000fce0000000000 */
.L_x_14419:
[----:B------:R-:W-:Y:S05]  /*3b20*/  BSYNC.RECONVERGENT B1 ;  /* 0x0000000000017941 */ /* 0x000fea0003800200 */
.L_x_14417:
[----:B------:R-:W-:Y:S01]  /*3b30*/  MOV R20, 0x3bbb989d ;  /* 0x3bbb989d00147802 */ /* 0x000fe20000000f00 */
[----:B------:R-:W-:Y:S01]  /*3b40*/  IMAD.MOV.U32 R22, RZ, RZ, 0x437c0000 ;  /* 0x437c0000ff167424 */ /* 0x000fe200078e00ff */
[----:B------:R-:W-:Y:S03]  /*3b50*/  BSSY.RECONVERGENT B1, `(.L_x_14420) ;  /* 0x0000019000017945 */ /* 0x000fe60003800200 */
        /* <DEDUP_REMOVED lines=20> */
.L_x_14421:
[----:B------:R-:W0:Y:S02]  /*3ca0*/  MUFU.RCP R0, R17 ;  /* 0x0000001100007308 */ /* 0x000e240000001000 */
[----:B0-----:R-:W-:-:S04]  /*3cb0*/  FFMA R9, R17, R0, -1 ;  /* 0xbf80000011097423 */ /* 0x001fc80000000000 */
[----:B------:R-:W-:-:S04]  /*3cc0*/  FADD.FTZ R9, -R9, -RZ ;  /* 0x800000ff09097221 */ /* 0x000fc80000010100 */
[----:B------:R-:W-:-:S07]  /*3cd0*/  FFMA R0, R0, R9, R0 ;  /* 0x0000000900007223 */ /* 0x000fce0000000000 */
.L_x_14422:
[----:B------:R-:W-:Y:S05]  /*3ce0*/  BSYNC.RECONVERGENT B1 ;  /* 0x0000000000017941 */ /* 0x000fea0003800200 */
.L_x_14420:
[----:B------:R-:W0:Y:S01]  /*3cf0*/  S2R R20, SR_CgaCtaId ;  /* 0x0000000000147919 */ /* 0x000e220000008800 */
[----:B------:R-:W-:Y:S01]  /*3d00*/  FADD R9, -R0, 1 ;  /* 0x3f80000000097421 */ /* 0x000fe20000000100 */
[----:B------:R-:W-:Y:S01]  /*3d10*/  FMUL R35, R12, UR6 ;  /* 0x000000060c237c20 */ /* 0x000fe20008400000 */
[----:B------:R-:W-:Y:S01]  /*3d20*/  ISETP.GE.U32.AND P0, PT, R7, UR27, PT ;  /* 0x0000001b07007c0c */ /* 0x000fe2000bf06070 */
[----:B------:R-:W-:Y:S01]  /*3d30*/  FMUL R11, R8, UR6 ;  /* 0x00000006080b7c20 */ /* 0x000fe20008400000 */
[----:B------:R-:W-:Y:S01]  /*3d40*/  FMUL R9, R9, R0 ;  /* 0x0000000009097220 */ /* 0x000fe20000400000 */
[----:B------:R-:W-:Y:S01]  /*3d50*/  MOV R17, 0x400 ;  /* 0x0000040000117802 */ /* 0x000fe20000000f00 */
[----:B------:R-:W-:Y:S01]  /*3d60*/  IMAD.IADD R27, R2, 0x1, -R7 ;  /* 0x00000001021b7824 */ /* 0x000fe200078e0a07 */
[----:B------:R-:W-:Y:S01]  /*3d70*/  F2FP.SATFINITE.E4M3.F32.PACK_AB_MERGE_C R35, RZ, R35, RZ ;  /* 0x00000023ff23723e */ /* 0x000fe200048070ff */
[----:B------:R-:W-:Y:S01]  /*3d80*/  FFMA R13, R9, R15, R0 ;  /* 0x0000000f090d7223 */ /* 0x000fe20000000000 */
[----:B------:R-:W-:-:S02]  /*3d90*/  VIADD R0, R4, 0x1d ;  /* 0x0000001d04007836 */ /* 0x000fc40000000000 */
[----:B------:R-:W-:Y:S01]  /*3da0*/  FMUL R9, R10, UR6 ;  /* 0x000000060a097c20 */ /* 0x000fe20008400000 */
[----:B------:R-:W-:Y:S01]  /*3db0*/  F2FP.SATFINITE.E4M3.F32.PACK_AB_MERGE_C R11, RZ, R11, RZ ;  /* 0x0000000bff0b723e */ /* 0x000fe200048070ff */
[----:B------:R-:W-:Y:S02]  /*3dc0*/  VIADD R17, R17, 0x20 ;  /* 0x0000002011117836 */ /* 0x000fe40000000000 */
[----:B------:R-:W-:Y:S01]  /*3dd0*/  FMUL R13, R13, R14 ;  /* 0x0000000e0d0d7220 */ /* 0x000fe20000400000 */
[----:B------:R-:W-:Y:S01]  /*3de0*/  LOP3.LUT R21, R0, 0x1f, RZ, 0xc0, !PT ;  /* 0x0000001f00157812 */ /* 0x000fe200078ec0ff */
[----:B------:R-:W-:Y:S01]  /*3df0*/  IMAD.SHL.U32 R7, R4, 0x4, RZ ;  /* 0x0000000404077824 */ /* 0x000fe200078e00ff */
[----:B------:R-:W-:Y:S01]  /*3e00*/  F2FP.SATFINITE.E4M3.F32.PACK_AB_MERGE_C R9, RZ, R9, RZ ;  /* 0x00000009ff09723e */ /* 0x000fe200048070ff */
[----:B------:R-:W-:Y:S01]  /*3e10*/  BSSY.RECONVERGENT B0, `(.L_x_14423) ;  /* 0x0000092000007945 */ /* 0x000fe20003800200 */
[----:B------:R-:W-:Y:S02]  /*3e20*/  ISETP.GE.U32.OR P0, PT, R21, UR26, P0 ;  /* 0x0000001a15007c0c */ /* 0x000fe40008706470 */
[----:B------:R-:W-:-:S02]  /*3e30*/  LOP3.LUT R0, R35, 0xff, RZ, 0xc0, !PT ;  /* 0x000000ff23007812 */ /* 0x000fc400078ec0ff */
[----:B------:R-:W-:Y:S02]  /*3e40*/  SHF.L.U32 R15, R9, 0x10, RZ ;  /* 0x00000010090f7819 */ /* 0x000fe400000006ff */
[----:B------:R-:W-:Y:S01]  /*3e50*/  LOP3.LUT R21, RZ, R3, RZ, 0x33, !PT ;  /* 0x00000003ff157212 */ /* 0x000fe200078e33ff */
[----:B------:R-:W-:Y:S01]  /*3e60*/  IMAD R22, R11, 0x100, R0 ;  /* 0x000001000b167824 */ /* 0x000fe200078e0200 */
[----:B------:R-:W-:Y:S02]  /*3e70*/  LOP3.LUT R15, R15, 0xff0000, RZ, 0xc0, !PT ;  /* 0x00ff00000f0f7812 */ /* 0x000fe400078ec0ff */
[-C--:B------:R-:W-:Y:S02]  /*3e80*/  IADD3 R24, PT, PT, R21, R2.reuse, RZ ;  /* 0x0000000215187210 */ /* 0x080fe40007ffe0ff */
[----:B------:R-:W-:Y:S02]  /*3e90*/  IADD3 R29, PT, PT, -R29, R2, RZ ;  /* 0x000000021d1d7210 */ /* 0x000fe40007ffe1ff */
[----:B0-----:R-:W-:Y:S01]  /*3ea0*/  LEA R0, R20, R17, 0x18 ;  /* 0x0000001114007211 */ /* 0x001fe200078ec0ff */
[----:B------:R-:W-:Y:S01]  /*3eb0*/  IMAD.SHL.U32 R26, R24, 0x4, RZ ;  /* 0x00000004181a7824 */ /* 0x000fe200078e00ff */
[----:B------:R-:W-:Y:S01]  /*3ec0*/  LOP3.LUT R17, R15, 0xffff, R22, 0xf8, !PT ;  /* 0x0000ffff0f117812 */ /* 0x000fe200078ef816 */
[----:B------:R-:W0:Y:S01]  /*3ed0*/  @!P0 LDC.64 R20, c[0x0][0x3c8] ;  /* 0x0000f200ff148b82 */ /* 0x000e220000000a00 */
[----:B------:R-:W-:Y:S01]  /*3ee0*/  LOP3.LUT R31, R2, 0x1f, RZ, 0xc0, !PT ;  /* 0x0000001f021f7812 */ /* 0x000fe200078ec0ff */
[----:B------:R-:W-:Y:S01]  /*3ef0*/  IMAD.SHL.U32 R29, R29, 0x4, RZ ;  /* 0x000000041d1d7824 */ /* 0x000fe200078e00ff */
[----:B------:R-:W-:-:S02]  /*3f00*/  SHF.L.U32 R28, R27, 0x2, RZ ;  /* 0x000000021b1c7819 */ /* 0x000fc400000006ff */
[----:B------:R-:W-:Y:S01]  /*3f10*/  LOP3.LUT R7, R7, 0x7c, RZ, 0xc0, !PT ;  /* 0x0000007c07077812 */ /* 0x000fe200078ec0ff */
[----:B------:R-:W-:Y:S01]  /*3f20*/  IMAD R24, R31, 0x84, R0 ;  /* 0x000000841f187824 */ /* 0x000fe200078e0200 */
[----:B------:R-:W-:Y:S01]  /*3f30*/  LOP3.LUT R27, R26, 0x7c, RZ, 0xc0, !PT ;  /* 0x0000007c1a1b7812 */ /* 0x000fe200078ec0ff */
[----:B------:R-:W1:Y:S01]  /*3f40*/  @!P0 LDC.64 R14, c[0x0][0x3c8] ;  /* 0x0000f200ff0e8b82 */ /* 0x000e620000000a00 */
[----:B------:R-:W-:Y:S01]  /*3f50*/  LOP3.LUT R29, R29, 0x7c, RZ, 0xc0, !PT ;  /* 0x0000007c1d1d7812 */ /* 0x000fe200078ec0ff */
[----:B------:R-:W-:Y:S01]  /*3f60*/  IMAD.IADD R30, R24, 0x1, R7 ;  /* 0x00000001181e7824 */ /* 0x000fe200078e0207 */
[----:B------:R-:W-:Y:S01]  /*3f70*/  LOP3.LUT R37, R28, 0x7c, RZ, 0xc0, !PT ;  /* 0x0000007c1c257812 */ /* 0x000fe200078ec0ff */
[C---:B------:R-:W-:Y:S01]  /*3f80*/  IMAD.IADD R32, R24.reuse, 0x1, R27 ;  /* 0x0000000118207824 */ /* 0x040fe200078e021b */
[----:B------:R-:W-:Y:S02]  /*3f90*/  IADD3 R33, PT, PT, R24, R29, RZ ;  /* 0x0000001d18217210 */ /* 0x000fe40007ffe0ff */
[----:B------:R-:W-:Y:S01]  /*3fa0*/  @!P0 IADD3 R26, P1, PT, R18, UR17, RZ ;  /* 0x00000011121a8c10 */ /* 0x000fe2000ff3e0ff */
[----:B------:R-:W2:Y:S01]  /*3fb0*/  @!P0 LDC.64 R22, c[0x0][0x3c8] ;  /* 0x0000f200ff168b82 */ /* 0x000ea20000000a00 */
[----:B------:R-:W-:-:S02]  /*3fc0*/  IMAD.IADD R24, R24, 0x1, R37 ;  /* 0x0000000118187824 */ /* 0x000fc400078e0225 */
[----:B------:R-:W-:Y:S01]  /*3fd0*/  FMUL R37, R13, UR6 ;  /* 0x000000060d257c20 */ /* 0x000fe20008400000 */
[----:B------:R-:W-:Y:S01]  /*3fe0*/  @!P0 IADD3.X R27, PT, PT, R19, UR9, RZ, P1, !PT ;  /* 0x00000009131b8c10 */ /* 0x000fe20008ffe4ff */
[----:B------:R3:W-:Y:S01]  /*3ff0*/  STS [R30], R6 ;  /* 0x000000061e007388 */ /* 0x0007e20000000800 */
[----:B------:R-:W-:Y:S02]  /*4000*/  FMNMX R5, R5, |R12|, !PT ;  /* 0x4000000c05057209 */ /* 0x000fe40007800000 */
[----:B------:R-:W-:Y:S01]  /*4010*/  F2FP.SATFINITE.E4M3.F32.PACK_AB_MERGE_C R37, RZ, R37, RZ ;  /* 0x00000025ff25723e */ /* 0x000fe200048070ff */
[----:B------:R4:W-:Y:S01]  /*4020*/  @!P0 STG.E.U8 desc[UR28][R26.64], R35 ;  /* 0x000000231a008986 */ /* 0x0009e2000c10111c */
[C---:B0-----:R-:W-:Y:S02]  /*4030*/  @!P0 LEA R34, P3, R20.reuse, R18, 0x1 ;  /* 0x0000001214228211 */ /* 0x041fe400078608ff */
[----:B------:R-:W-:Y:S01]  /*4040*/  LOP3.LUT R7, R37, 0xffff, RZ, 0xc0, !PT ;  /* 0x0000ffff25077812 */ /* 0x000fe200078ec0ff */
[----:B------:R4:W-:Y:S01]  /*4050*/  STS [R32], R25 ;  /* 0x0000001920007388 */ /* 0x0009e20000000800 */
[----:B------:R-:W-:-:S02]  /*4060*/  @!P0 LEA.HI.X R21, R20, R19, R21, 0x1, P3 ;  /* 0x0000001314158211 */ /* 0x000fc400018f0c15 */
[----:B------:R-:W-:Y:S01]  /*4070*/  FMNMX R5, |R8|, R5, !PT ;  /* 0x0000000508057209 */ /* 0x000fe20007800200 */
[----:B------:R-:W-:Y:S01]  /*4080*/  IMAD.SHL.U32 R20, R7, 0x1000000, RZ ;  /* 0x0100000007147824 */ /* 0x000fe200078e00ff */
[--C-:B-1----:R-:W-:Y:S01]  /*4090*/  @!P0 IADD3 R14, P1, P2, R14, UR17, R18.reuse ;  /* 0x000000110e0e8c10 */ /* 0x102fe2000fa3e012 */
[----:B------:R4:W-:Y:S01]  /*40a0*/  STS [R33], R16 ;  /* 0x0000001021007388 */ /* 0x0009e20000000800 */
[----:B------:R-:W-:Y:S02]  /*40b0*/  FMNMX R10, |R10|, R5, !PT ;  /* 0x000000050a0a7209 */ /* 0x000fe40007800200 */
[--C-:B------:R-:W-:Y:S02]  /*40c0*/  @!P0 IADD3.X R15, PT, PT, R15, UR9, R19.reuse, P1, P2 ;  /* 0x000000090f0f8c10 */ /* 0x100fe40008fe4413 */
[----:B---3--:R-:W-:Y:S01]  /*40d0*/  @!P0 IADD3 R6, P1, PT, R34, UR17, RZ ;  /* 0x0000001122068c10 */ /* 0x008fe2000ff3e0ff */
[----:B--2---:R-:W-:Y:S01]  /*40e0*/  @!P0 IMAD.WIDE.U32 R28, R22, 0x3, R18 ;  /* 0x00000003161c8825 */ /* 0x004fe200078e0012 */
[----:B------:R-:W-:Y:S01]  /*40f0*/  LOP3.LUT R17, R17, R20, RZ, 0xfc, !PT ;  /* 0x0000001411117212 */ /* 0x000fe200078efcff */
[----:B------:R4:W-:Y:S01]  /*4100*/  @!P0 STG.E.U8 desc[UR28][R14.64], R11 ;  /* 0x0000000b0e008986 */ /* 0x0009e2000c10111c */
[----:B------:R-:W-:Y:S01]  /*4110*/  @!P0 IADD3.X R7, PT, PT, R21, UR9, RZ, P1, !PT ;  /* 0x0000000915078c10 */ /* 0x000fe20008ffe4ff */
[----:B------:R-:W-:Y:S01]  /*4120*/  @!P0 IMAD R23, R23, 0x3, RZ ;  /* 0x0000000317178824 */ /* 0x000fe200078e02ff */
[----:B------:R-:W-:Y:S01]  /*4130*/  @!P0 IADD3 R18, P2, PT, R28, UR17, RZ ;  /* 0x000000111c128c10 */ /* 0x000fe2000ff5e0ff */
[----:B------:R4:W-:Y:S01]  /*4140*/  STS [R24], R17 ;  /* 0x0000001118007388 */ /* 0x0009e20000000800 */
[----:B------:R-:W-:-:S02]  /*4150*/  FMNMX R13, |R13|, R10, !PT ;  /* 0x0000000a0d0d7209 */ /* 0x000fc40007800200 */
[----:B------:R-:W-:Y:S01]  /*4160*/  @!P0 IADD3.X R19, PT, PT, R23, UR9, R29, P2, !PT ;  /* 0x0000000917138c10 */ /* 0x000fe200097fe41d */
[----:B------:R4:W-:Y:S04]  /*4170*/  @!P0 STG.E.U8 desc[UR28][R6.64], R9 ;  /* 0x0000000906008986 */ /* 0x0009e8000c10111c */
[----:B------:R4:W-:Y:S01]  /*4180*/  @!P0 STG.E.U8 desc[UR28][R18.64], R37 ;  /* 0x0000002512008986 */ /* 0x0009e2000c10111c */
[----:B------:R-:W-:Y:S01]  /*4190*/  BAR.SYNC.DEFER_BLOCKING 0x0 ;  /* 0x0000000000007b1d */ /* 0x000fe20000010000 */
[----:B------:R-:W-:-:S13]  /*41a0*/  ISETP.GE.U32.AND P0, PT, R3, UR26, PT ;  /* 0x0000001a03007c0c */ /* 0x000fda000bf06070 */
[----:B----4-:R-:W-:Y:S05]  /*41b0*/  @P0 BRA `(.L_x_14424) ;  /* 0x00000004005c0947 */ /* 0x010fea0003800000 */
[C---:B------:R-:W-:Y:S01]  /*41c0*/  VIADD R6, R3.reuse, -UR26 ;  /* 0x8000001a03067c36 */ /* 0x040fe20008000000 */
[----:B------:R-:W-:Y:S01]  /*41d0*/  MOV R12, UR26 ;  /* 0x0000001a000c7c02 */ /* 0x000fe20008000f00 */
[C---:B------:R-:W-:Y:S01]  /*41e0*/  IMAD R5, R3.reuse, UR31, RZ ;  /* 0x0000001f03057c24 */ /* 0x040fe2000f8e02ff */
[----:B------:R-:W-:Y:S01]  /*41f0*/  SHF.R.U32.HI R16, RZ, 0x1, R2 ;  /* 0x00000001ff107819 */ /* 0x000fe20000011602 */
[----:B------:R-:W-:Y:S01]  /*4200*/  BSSY.RECONVERGENT B1, `(.L_x_14425) ;  /* 0x000003e000017945 */ /* 0x000fe20003800200 */
[----:B------:R-:W-:Y:S01]  /*4210*/  ISETP.GT.U32.AND P1, PT, R6, -0x4, PT ;  /* 0xfffffffc0600780c */ /* 0x000fe20003f24070 */
[----:B------:R-:W-:Y:S01]  /*4220*/  IMAD.WIDE.U32 R6, R3, UR30, RZ ;  /* 0x0000001e03067c25 */ /* 0x000fe2000f8e00ff */
[----:B------:R-:W-:Y:S02]  /*4230*/  LOP3.LUT R12, R12, 0x3, RZ, 0xc0, !PT ;  /* 0x000000030c0c7812 */ /* 0x000fe400078ec0ff */
        /* <DEDUP_REMOVED lines=8> */
[----:B------:R-:W-:Y:S01]  /*42c0*/  IADD3 R3, PT, PT, R7, 0x8, R0 ;  /* 0x0000000807037810 */ /* 0x000fe20007ffe000 */
[----:B------:R-:W-:-:S07]  /*42d0*/  IMAD.MOV R17, RZ, RZ, -R5 ;  /* 0x000000ffff117224 */ /* 0x000fce00078e0a05 */
.L_x_14427:
        /* <DEDUP_REMOVED lines=48> */
.L_x_14426:
[----:B------:R-:W-:Y:S05]  /*45e0*/  BSYNC.RECONVERGENT B1 ;  /* 0x0000000000017941 */ /* 0x000fea0003800200 */
.L_x_14425:
[----:B------:R-:W-:Y:S05]  /*45f0*/  @!P0 BRA `(.L_x_14424) ;  /* 0x00000000004c8947 */ /* 0x000fea0003800000 */
[----:B------:R-:W-:Y:S02]  /*4600*/  IMAD R16, R31, 0x84, R16 ;  /* 0x000000841f107824 */ /* 0x000fe400078e0210 */
[----:B------:R-:W-:Y:S02]  /*4610*/  IMAD.MOV R12, RZ, RZ, -R12 ;  /* 0x000000ffff0c7224 */ /* 0x000fe400078e0a0c */
[----:B------:R-:W-:-:S05]  /*4620*/  IMAD R5, R5, 0x4, R16 ;  /* 0x0000000405057824 */ /* 0x000fca00078e0210 */
[----:B------:R-:W-:-:S07]  /*4630*/  IADD3 R0, PT, PT, R0, R5, RZ ;  /* 0x0000000500007210 */ /* 0x000fce0007ffe0ff */
.L_x_14428:
[----:B0-----:R-:W-:Y:S01]  /*4640*/  LOP3.LUT R9, R4, 0x1f, RZ, 0xc0, !PT ;  /* 0x0000001f04097812 */ /* 0x001fe200078ec0ff */
[----:B------:R-:W-:-:S03]  /*4650*/  VIADD R12, R12, 0x1 ;  /* 0x000000010c0c7836 */ /* 0x000fc60000000000 */
[----:B------:R-:W-:-:S13]  /*4660*/  ISETP.GE.U32.AND P0, PT, R9, UR27, PT ;  /* 0x0000001b09007c0c */ /* 0x000fda000bf06070 */
[----:B-1----:R0:W1:Y:S01]  /*4670*/  @!P0 LDS R3, [R0] ;  /* 0x0000000000038984 */ /* 0x0020620000000800 */
        /* <DEDUP_REMOVED lines=11> */
.L_x_14424:
[----:B------:R-:W-:Y:S05]  /*4730*/  BSYNC.RECONVERGENT B0 ;  /* 0x0000000000007941 */ /* 0x000fea0003800200 */
.L_x_14423:
[----:B------:R-:W2:Y:S02]  /*4740*/  LDCU.64 UR4, c[0x0][0x3a8] ;  /* 0x00007500ff0477ac */ /* 0x000ea40008000a00 */
[----:B--2---:R-:W-:-:S04]  /*4750*/  UISETP.NE.U32.AND UP0, UPT, UR4, URZ, UPT ;  /* 0x000000ff0400728c */ /* 0x004fc8000bf05070 */
[----:B------:R-:W-:Y:S01]  /*4760*/  UISETP.NE.AND.EX UP0, UPT, UR5, URZ, UPT, UP0 ;  /* 0x000000ff0500728c */ /* 0x000fe2000bf05300 */
[----:B------:R-:W-:Y:S08]  /*4770*/  BAR.SYNC.DEFER_BLOCKING 0x0 ;  /* 0x0000000000007b1d */ /* 0x000ff00000010000 */
[----:B------:R-:W-:Y:S05]  /*4780*/  BRA.U !UP0, `(.L_x_14429) ;  /* 0x0000000108a87547 */ /* 0x000fea000b800000 */
[----:B------:R-:W2:Y:S01]  /*4790*/  SHFL.DOWN PT, R0, R13, 0x10, 0x1f ;  /* 0x0a001f000d007f89 */ /* 0x000ea200000e0000 */
[----:B------:R-:W-:Y:S01]  /*47a0*/  ISETP.NE.AND P0, PT, R31, RZ, PT ;  /* 0x000000ff1f00720c */ /* 0x000fe20003f05270 */
[----:B------:R-:W-:-:S12]  /*47b0*/  BSSY B0, `(.L_x_14429) ;  /* 0x0000027000007945 */ /* 0x000fd80003800000 */
[----:B0-----:R-:W0:Y:S01]  /*47c0*/  @!P0 S2R R9, SR_CgaCtaId ;  /* 0x0000000000098919 */ /* 0x001e220000008800 */
[----:B------:R-:W-:Y:S02]  /*47d0*/  @!P0 MOV R8, 0x400 ;  /* 0x0000040000088802 */ /* 0x000fe40000000f00 */
[----:B-1----:R-:W-:-:S04]  /*47e0*/  @!P0 SHF.R.U32.HI R7, RZ, 0x3, R2 ;  /* 0x00000003ff078819 */ /* 0x002fc80000011602 */
[----:B------:R-:W-:Y:S02]  /*47f0*/  @!P0 LOP3.LUT R7, R7, 0x7c, RZ, 0xc0, !PT ;  /* 0x0000007c07078812 */ /* 0x000fe400078ec0ff */
[----:B--2---:R-:W-:-:S05]  /*4800*/  FMNMX R0, R13, R0, !PT ;  /* 0x000000000d007209 */ /* 0x004fca0007800000 */
[----:B------:R-:W1:Y:S02]  /*4810*/  SHFL.DOWN PT, R3, R0, 0x8, 0x1f ;  /* 0x09001f0000037f89 */ /* 0x000e6400000e0000 */
[----:B-1----:R-:W-:Y:S02]  /*4820*/  FMNMX R3, R0, R3, !PT ;  /* 0x0000000300037209 */ /* 0x002fe40007800000 */
[----:B0-----:R-:W-:-:S03]  /*4830*/  @!P0 LEA R0, R9, R8, 0x18 ;  /* 0x0000000809008211 */ /* 0x001fc600078ec0ff */
        /* <DEDUP_REMOVED lines=25> */
.L_x_14437:
[----:B------:R-:W-:Y:S02]  /*49d0*/  ISETP.NE.AND P0, PT, R2, RZ, PT ;  /* 0x000000ff0200720c */ /* 0x000fe40003f05270 */
[----:B-1----:R-:W-:-:S11]  /*49e0*/  FMNMX R3, R4, R5, !PT ;  /* 0x0000000504037209 */ /* 0x002fd60007800000 */
[----:B------:R-:W-:Y:S05]  /*49f0*/  @P0 BRA `(.L_x_14430) ;  /* 0x0000000000080947 */ /* 0x000fea0003800000 */
[----:B0-----:R-:W0:Y:S02]  /*4a00*/  LDC.64 R4, c[0x0][0x3a8] ;  /* 0x0000ea00ff047b82 */ /* 0x001e240000000a00 */
[----:B0-----:R1:W-:Y:S02]  /*4a10*/  REDG.E.MAX.S32.STRONG.GPU desc[UR28][R4.64], R3 ;  /* 0x000000030400798e */ /* 0x0013e4000d12e31c */
.L_x_14430:
[----:B------:R-:W-:Y:S05]  /*4a20*/  BSYNC B0 ;  /* 0x0000000000007941 */ /* 0x000fea0003800000 */
.L_x_14429:
        /* <DEDUP_REMOVED lines=12> */
[----:B01----:R-:W-:Y:S05]  /*4af0*/  CALL.REL.NOINC `($__internal_471_$__cuda_sm20_rcp_rn_f32_slowpath) ;  /* 0x0000000400987944 */ /* 0x003fea0003c00000 */
[----:B------:R-:W-:Y:S05]  /*4b00*/  BRA `(.L_x_14433) ;  /* 0x0000000000147947 */ /* 0x000fea0003800000 */
.L_x_14432:
[----:B------:R-:W2:Y:S01]  /*4b10*/  MUFU.RCP R0, UR6 ;  /* 0x0000000600007d08 */ /* 0x000ea20008001000 */
[----:B-1----:R-:W-:-:S05]  /*4b20*/  MOV R3, UR6 ;  /* 0x0000000600037c02 */ /* 0x002fca0008000f00 */
[----:B--2---:R-:W-:-:S04]  /*4b30*/  FFMA R2, R0, R3, -1 ;  /* 0xbf80000000027423 */ /* 0x004fc80000000003 */
[----:B------:R-:W-:-:S04]  /*4b40*/  FADD.FTZ R3, -R2, -RZ ;  /* 0x800000ff02037221 */ /* 0x000fc80000010100 */
[----:B------:R-:W-:-:S07]  /*4b50*/  FFMA R0, R0, R3, R0 ;  /* 0x0000000300007223 */ /* 0x000fce0000000000 */
.L_x_14433:
[----:B------:R-:W1:Y:S02]  /*4b60*/  LDC.64 R2, c[0x0][0x3b0] ;  /* 0x0000ec00ff027b82 */ /* 0x000e640000000a00 */
[----:B-1----:R-:W-:Y:S01]  /*4b70*/  STG.E desc[UR28][R2.64], R0 ;  /* 0x0000000002007986 */ /* 0x002fe2000c10191c */
[----:B------:R-:W-:Y:S05]  /*4b80*/  EXIT ;  /* 0x000000000000794d */ /* 0x000fea0003800000 */
.L_x_14431:
[----:B------:R-:W-:Y:S01]  /*4b90*/  IMAD.MOV.U32 R7, RZ, RZ, 0x4 ;  /* 0x00000004ff077424 */ /* 0x000fe200078e00ff */
[----:B------:R-:W-:Y:S01]  /*4ba0*/  MOV R6, 0xffffffff ;  /* 0xffffffff00067802 */ /* 0x000fe20000000f00 */
[----:B------:R-:W-:-:S07]  /*4bb0*/  IMAD.MOV.U32 R9, RZ, RZ, 0x1f ;  /* 0x0000001fff097424 */ /* 0x000fce00078e00ff */
[----:B01----:R-:W-:Y:S05]  /*4bc0*/  WARPSYNC.COLLECTIVE R6, `(.L_x_14434) ;  /* 0x0000000006087348 */ /* 0x003fea0003c00000 */
[----:B-1----:R1:W2:Y:S02]  /*4bd0*/  SHFL.DOWN P0, R5, R0, R7, R9 ;  /* 0x0800000700057389 */ /* 0x0022a40000000009 */
[----:B012---:R-:W-:Y:S05]  /*4be0*/  ENDCOLLECTIVE ;  /* 0x000000000000791b */ /* 0x007fea0003800000 */
.L_x_14434:
[----:B------:R-:W-:Y:S01]  /*4bf0*/  MOV R7, 0x2 ;  /* 0x0000000200077802 */ /* 0x000fe20000000f00 */
[----:B------:R-:W-:-:S05]  /*4c00*/  IMAD.MOV.U32 R3, RZ, RZ, R5 ;  /* 0x000000ffff037224 */ /* 0x000fca00078e0005 */
[----:B------:R-:W-:-:S05]  /*4c10*/  FMNMX R3, R3, R0, !PT ;  /* 0x0000000003037209 */ /* 0x000fca0007800000 */
[----:B------:R-:W-:-:S07]  /*4c20*/  IMAD.MOV.U32 R0, RZ, RZ, R3 ;  /* 0x000000ffff007224 */ /* 0x000fce00078e0003 */
[----:B------:R-:W-:Y:S05]  /*4c30*/  WARPSYNC.COLLECTIVE R6, `(.L_x_14435) ;  /* 0x0000000006087348 */ /* 0x000fea0003c00000 */
[----:B------:R0:W1:Y:S02]  /*4c40*/  SHFL.DOWN P0, R5, R0, R7, R9 ;  /* 0x0800000700057389 */ /* 0x0000640000000009 */
[----:B01----:R-:W-:Y:S05]  /*4c50*/  ENDCOLLECTIVE ;  /* 0x000000000000791b */ /* 0x003fea0003800000 */
.L_x_14435:
[----:B------:R-:W-:Y:S01]  /*4c60*/  MOV R7, 0x1 ;  /* 0x0000000100077802 */ /* 0x000fe20000000f00 */
[----:B------:R-:W-:-:S05]  /*4c70*/  IMAD.MOV.U32 R4, RZ, RZ, R5 ;  /* 0x000000ffff047224 */ /* 0x000fca00078e0005 */
[----:B------:R-:W-:-:S05]  /*4c80*/  FMNMX R4, R3, R4, !PT ;  /* 0x0000000403047209 */ /* 0x000fca0007800000 */
[----:B------:R-:W-:-:S07]  /*4c90*/  IMAD.MOV.U32 R0, RZ, RZ, R4 ;  /* 0x000000ffff007224 */ /* 0x000fce00078e0004 */
[----:B------:R-:W-:Y:S05]  /*4ca0*/  WARPSYNC.COLLECTIVE R6, `(.L_x_14436) ;  /* 0x0000000006087348 */ /* 0x000fea0003c00000 */
[----:B------:R0:W1:Y:S02]  /*4cb0*/  SHFL.DOWN P0, R5, R0, R7, R9 ;  /* 0x0800000700057389 */ /* 0x0000640000000009 */
[----:B01----:R-:W-:Y:S05]  /*4cc0*/  ENDCOLLECTIVE ;  /* 0x000000000000791b */ /* 0x003fea0003800000 */
.L_x_14436:
[----:B------:R-:W-:Y:S05]  /*4cd0*/  BRA `(.L_x_14437) ;  /* 0xfffffffc003c7947 */ /* 0x000fea000383ffff */
        .weak           $__internal_470_$__cuda_sm20_div_u64
        .type           $__internal_470_$__cuda_sm20_div_u64,@function
        .size           $__internal_470_$__cuda_sm20_div_u64,($__internal_471_$__cuda_sm20_rcp_rn_f32_slowpath - $__internal_470_$__cuda_sm20_div_u64)
$__internal_470_$__cuda_sm20_div_u64:
        /* <DEDUP_REMOVED lines=71> */
[----:B------:R-:W-:Y:S11]  /*5150*/  RET.REL.NODEC R4 `(_ZN18transformer_engine6detail38cast_transpose_fused_kernel_notalignedILb0ELb1ELb0EfNS_16CTDBiasDActParamIff13__nv_fp8_e4m3fEELi1ELi4ENS_5EmptyEXadL_ZNS_5dsiluIffEET_T0_RKS5_EEEEvT3_mmm) ;  /* 0xffffffac04a87950 */ /* 0x000ff60003c3ffff */
        .weak           $__internal_471_$__cuda_sm20_rcp_rn_f32_slowpath
        .type           $__internal_471_$__cuda_sm20_rcp_rn_f32_slowpath,@function
        .size           $__internal_471_$__cuda_sm20_rcp_rn_f32_slowpath,(.L_x_29772 - $__internal_471_$__cuda_sm20_rcp_rn_f32_slowpath)
$__internal_471_$__cuda_sm20_rcp_rn_f32_slowpath:
        /* <DEDUP_REMOVED lines=15> */
.L_x_14439:
        /* <DEDUP_REMOVED lines=33> */
.L_x_14441:
[----:B------:R-:W0:Y:S02]  /*5460*/  MUFU.RCP R0, R0 ;  /* 0x0000000000007308 */ /* 0x000e240000001000 */
.L_x_14440:
[----:B------:R-:W-:Y:S05]  /*5470*/  BSYNC B0 ;  /* 0x0000000000007941 */ /* 0x000fea0003800000 */
.L_x_14438:
[----:B------:R-:W-:-:S04]  /*5480*/  IMAD.MOV.U32 R23, RZ, RZ, 0x0 ;  /* 0x00000000ff177424 */ /* 0x000fc800078e00ff */
[----:B0-----:R-:W-:Y:S05]  /*5490*/  RET.REL.NODEC R22 `(_ZN18transformer_engine6detail38cast_transpose_fused_kernel_notalignedILb0ELb1ELb0EfNS_16CTDBiasDActParamIff13__nv_fp8_e4m3fEELi1ELi4ENS_5EmptyEXadL_ZNS_5dsiluIffEET_T0_RKS5_EEEEvT3_mmm) ;  /* 0xffffffa816d87950 */ /* 0x001fea0003c3ffff */
.L_x_14442:
        /* <DEDUP_REMOVED lines=14> */
.L_x_29772:


//--------------------- .text._ZN18transformer_engine6detail38cast_transpose_fused_kernel_notalignedILb0ELb1ELb0EfNS_16CTDBiasDActParamIff13__nv_fp8_e5m2fEELi1ELi4ENS_5EmptyEXadL_ZNS_5dsiluIffEET_T0_RKS5_EEEEvT3_mmm --------------------------
	.section	.text._ZN18transformer_engine6detail38cast_transpose_fused_kernel_notalignedILb0ELb1ELb0EfNS_16CTDBiasDActParamIff13__nv_fp8_e5m2fEELi1ELi4ENS_5EmptyEXadL_ZNS_5dsiluIffEET_T0_RKS5_EEEEvT3_mmm,"ax",@progbits
	.align	128
        .global         _ZN18transformer_engine6detail38cast_transpose_fused_kernel_notalignedILb0ELb1ELb0EfNS_16CTDBiasDActParamIff13__nv_fp8_e5m2fEELi1ELi4ENS_5EmptyEXadL_ZNS_5dsiluIffEET_T0_RKS5_EEEEvT3_mmm
        .type           _ZN18transformer_engine6detail38cast_transpose_fused_kernel_notalignedILb0ELb1ELb0EfNS_16CTDBiasDActParamIff13__nv_fp8_e5m2fEELi1ELi4ENS_5EmptyEXadL_ZNS_5dsiluIffEET_T0_RKS5_EEEEvT3_mmm,@function
        .size           _ZN18transformer_engine6detail38cast_transpose_fused_kernel_notalignedILb0ELb1ELb0EfNS_16CTDBiasDActParamIff13__nv_fp8_e5m2fEELi1ELi4ENS_5EmptyEXadL_ZNS_5dsiluIffEET_T0_RKS5_EEEEvT3_mmm,(.L_x_29774 - _ZN18transformer_engine6detail38cast_transpose_fused_kernel_notalignedILb0ELb1ELb0EfNS_16CTDBiasDActParamIff13__nv_fp8_e5m2fEELi1ELi4ENS_5EmptyEXadL_ZNS_5dsiluIffEET_T0_RKS5_EEEEvT3_mmm)
        .other          _ZN18transformer_engine6detail38cast_transpose_fused_kernel_notalignedILb0ELb1ELb0EfNS_16CTDBiasDActParamIff13__nv_fp8_e5m2fEELi1ELi4ENS_5EmptyEXadL_ZNS_5dsiluIffEET_T0_RKS5_EEEEvT3_mmm,@"STO_CUDA_ENTRY STV_DEFAULT"
_ZN18transformer_engine6detail38cast_transpose_fused_kernel_notalignedILb0ELb1ELb0EfNS_16CTDBiasDActParamIff13__nv_fp8_e5m2fEELi1ELi4ENS_5EmptyEXadL_ZNS_5dsiluIffEET_T0_RKS5_EEEEvT3_mmm:
.text._ZN18transformer_engine6detail38cast_transpose_fused_kernel_notalignedILb0ELb1ELb0EfNS_16CTDBiasDActParamIff13__nv_fp8_e5m2fEELi1ELi4ENS_5EmptyEXadL_ZNS_5dsiluIffEET_T0_RKS5_EEEEvT3_mmm:
        /* <DEDUP_REMOVED lines=43> */
.L_x_14443:
[----:B------:R-:W-:-:S07]  /*02b0*/  MOV R3, 0x2d0 ;  /* 0x000002d000037802 */ /* 0x000fce0000000f00 */
[----:B------:R-:W-:Y:S05]  /*02c0*/  CALL.REL.NOINC `($__internal_472_$__cuda_sm20_div_u64) ;  /* 0x0000004800847944 */ /* 0x000fea0003c00000 */
        /* <DEDUP_REMOVED lines=11> */
.L_x_14444:
        /* <DEDUP_REMOVED lines=209> */
[----:B-----5:R-:W-:Y:S05]  /*1090*/  CALL.REL.NOINC `($__internal_473_$__cuda_sm20_rcp_rn_f32_slowpath) ;  /* 0x0000004000307944 */ /* 0x020fea0003c00000 */
[----:B------:R-:W-:Y:S05]  /*10a0*/  BRA `(.L_x_14447) ;  /* 0x0000000000107947 */ /* 0x000fea0003800000 */
.L_x_14446:
[----:B------:R-:W0:Y:S02]  /*10b0*/  MUFU.RCP R0, R23 ;  /* 0x0000001700007308 */ /* 0x000e240000001000 */
[----:B0-----:R-:W-:-:S04]  /*10c0*/  FFMA R21, R23, R0, -1 ;  /* 0xbf80000017157423 */ /* 0x001fc80000000000 */
[----:B------:R-:W-:-:S04]  /*10d0*/  FADD.FTZ R21, -R21, -RZ ;  /* 0x800000ff15157221 */ /* 0x000fc80000010100 */
[----:B------:R-:W-:-:S07]  /*10e0*/  FFMA R0, R0, R21, R0 ;  /* 0x0000001500007223 */ /* 0x000fce0000000000 */
.L_x_14447:
[----:B------:R-:W-:Y:S05]  /*10f0*/  BSYNC.RECONVERGENT B1 ;  /* 0x0000000000017941 */ /* 0x000fea0003800200 */
.L_x_14445:
        /* <DEDUP_REMOVED lines=21> */
[----:B------:R-:W-:Y:S05]  /*1250*/  CALL.REL.NOINC `($__internal_473_$__cuda_sm20_rcp_rn_f32_slowpath) ;  /* 0x0000003c00c07944 */ /* 0x000fea0003c00000 */
[----:B------:R-:W-:Y:S05]  /*1260*/  BRA `(.L_x_14450) ;  /* 0x0000000000107947 */ /* 0x000fea0003800000 */
.L_x_14449:
[----:B------:R-:W0:Y:S02]  /*1270*/  MUFU.RCP R0, R31 ;  /* 0x0000001f00007308 */ /* 0x000e240000001000 */
[----:B0-----:R-:W-:-:S04]  /*1280*/  FFMA R17, R31, R0, -1 ;  /* 0xbf8000001f117423 */ /* 0x001fc80000000000 */
[----:B------:R-:W-:-:S04]  /*1290*/  FADD.FTZ R17, -R17, -RZ ;  /* 0x800000ff11117221 */ /* 0x000fc80000010100 */
[----:B------:R-:W-:-:S07]  /*12a0*/  FFMA R0, R0, R17, R0 ;  /* 0x0000001100007223 */ /* 0x000fce0000000000 */
.L_x_14450:
[----:B------:R-:W-:Y:S05]  /*12b0*/  BSYNC.RECONVERGENT B1 ;  /* 0x0000000000017941 */ /* 0x000fea0003800200 */
.L_x_14448:
        /* <DEDUP_REMOVED lines=23> */
.L_x_14452:
[----:B------:R-:W0:Y:S02]  /*1430*/  MUFU.RCP R0, R23 ;  /* 0x0000001700007308 */ /* 0x000e240000001000 */
[----:B0-----:R-:W-:-:S04]  /*1440*/  FFMA R13, R23, R0, -1 ;  /* 0xbf800000170d7423 */ /* 0x001fc80000000000 */
[----:B------:R-:W-:-:S04]  /*1450*/  FADD.FTZ R13, -R13, -RZ ;  /* 0x800000ff0d0d7221 */ /* 0x000fc80000010100 */
[----:B------:R-:W-:-:S07]  /*1460*/  FFMA R0, R0, R13, R0 ;  /* 0x0000000d00007223 */ /* 0x000fce0000000000 */
.L_x_14453:
[----:B------:R-:W-:Y:S05]  /*1470*/  BSYNC.RECONVERGENT B1 ;  /* 0x0000000000017941 */ /* 0x000fea0003800200 */
.L_x_14451:
        /* <DEDUP_REMOVED lines=23> */
.L_x_14455:
[----:B------:R-:W0:Y:S02]  /*15f0*/  MUFU.RCP R0, R23 ;  /* 0x0000001700007308 */ /* 0x000e240000001000 */
[----:B0-----:R-:W-:-:S04]  /*1600*/  FFMA R12, R23, R0, -1 ;  /* 0xbf800000170c7423 */ /* 0x001fc80000000000 */
[----:B------:R-:W-:-:S04]  /*1610*/  FADD.FTZ R13, -R12, -RZ ;  /* 0x800000ff0c0d7221 */ /* 0x000fc80000010100 */
[----:B------:R-:W-:-:S07]  /*1620*/  FFMA R0, R0, R13, R0 ;  /* 0x0000000d00007223 */ /* 0x000fce0000000000 */
.L_x_14456:
[----:B------:R-:W-:Y:S05]  /*1630*/  BSYNC.RECONVERGENT B1 ;  /* 0x0000000000017941 */ /* 0x000fea0003800200 */
.L_x_14454:
        /* <DEDUP_REMOVED lines=9> */
[----:B------:R-:W-:Y:S01]  /*16d0*/  F2FP.SATFINITE.E5M2.F32.PACK_AB_MERGE_C R22, RZ, R22, RZ ;  /* 0x00000016ff16723e */ /* 0x000fe200048060ff */
[----:B------:R-:W-:Y:S01]  /*16e0*/  FFMA R30, R17, R16, R0 ;  /* 0x00000010111e7223 */ /* 0x000fe20000000000 */
[----:B------:R-:W-:Y:S01]  /*16f0*/  FMUL R0, R5, UR6 ;  /* 0x0000000605007c20 */ /* 0x000fe20008400000 */
[----:B------:R-:W-:Y:S01]  /*1700*/  UMOV UR4, UR14 ;  /* 0x0000000e00047c82 */ /* 0x000fe20008000000 */
[----:B------:R-:W-:Y:S01]  /*1710*/  LOP3.LUT R21, R21, 0x1f, RZ, 0xc0, !PT ;  /* 0x0000001f15157812 */ /* 0x000fe200078ec0ff */
[----:B------:R-:W-:Y:S01]  /*1720*/  UMOV UR5, UR15 ;  /* 0x0000000f00057c82 */ /* 0x000fe20008000000 */
[----:B------:R-:W-:Y:S01]  /*1730*/  FMUL R23, R6, UR6 ;  /* 0x0000000606177c20 */ /* 0x000fe20008400000 */
[----:B------:R-:W-:Y:S01]  /*1740*/  F2FP.SATFINITE.E5M2.F32.PACK_AB_MERGE_C R0, RZ, R0, RZ ;  /* 0x00000000ff00723e */ /* 0x000fe200048060ff */
        /* <DEDUP_REMOVED lines=11> */
[----:B------:R-:W-:Y:S01]  /*1800*/  F2FP.SATFINITE.E5M2.F32.PACK_AB_MERGE_C R23, RZ, R23, RZ ;  /* 0x00000017ff17723e */ /* 0x000fe200048060ff */
[----:B------:R1:W-:Y:S01]  /*1810*/  @!P0 STG.E.U8 desc[UR28][R16.64], R0 ;  /* 0x0000000010008986 */ /* 0x0003e2000c10111c */
[----:B------:R-:W-:Y:S01]  /*1820*/  F2FP.SATFINITE.E5M2.F32.PACK_AB_MERGE_C R31, RZ, R31, RZ ;  /* 0x0000001fff1f723e */ /* 0x000fe200048060ff */
        /* <DEDUP_REMOVED lines=94> */
[----:B-----5:R-:W-:Y:S05]  /*1e10*/  CALL.REL.NOINC `($__internal_473_$__cuda_sm20_rcp_rn_f32_slowpath) ;  /* 0x0000003000d07944 */ /* 0x020fea0003c00000 */
[----:B------:R-:W-:Y:S05]  /*1e20*/  BRA `(.L_x_14459) ;  /* 0x0000000000107947 */ /* 0x000fea0003800000 */
.L_x_14458:
[----:B------:R-:W0:Y:S02]  /*1e30*/  MUFU.RCP R13, R32 ;  /* 0x00000020000d7308 */ /* 0x000e240000001000 */
[----:B0-----:R-:W-:-:S04]  /*1e40*/  FFMA R0, R32, R13, -1 ;  /* 0xbf80000020007423 */ /* 0x001fc8000000000d */
[----:B------:R-:W-:-:S04]  /*1e50*/  FADD.FTZ R0, -R0, -RZ ;  /* 0x800000ff00007221 */ /* 0x000fc80000010100 */
[----:B------:R-:W-:-:S07]  /*1e60*/  FFMA R0, R13, R0, R13 ;  /* 0x000000000d007223 */ /* 0x000fce000000000d */
.L_x_14459:
[----:B------:R-:W-:Y:S05]  /*1e70*/  BSYNC.RECONVERGENT B1 ;  /* 0x0000000000017941 */ /* 0x000fea0003800200 */
.L_x_14457:
        /* <DEDUP_REMOVED lines=21> */
[----:B-----5:R-:W-:Y:S05]  /*1fd0*/  CALL.REL.NOINC `($__internal_473_$__cuda_sm20_rcp_rn_f32_slowpath) ;  /* 0x0000003000607944 */ /* 0x020fea0003c00000 */
[----:B------:R-:W-:Y:S05]  /*1fe0*/  BRA `(.L_x_14462) ;  /* 0x0000000000107947 */ /* 0x000fea0003800000 */
.L_x_14461:
[----:B------:R-:W0:Y:S02]  /*1ff0*/  MUFU.RCP R0, R23 ;  /* 0x0000001700007308 */ /* 0x000e240000001000 */
[----:B0-----:R-:W-:-:S04]  /*2000*/  FFMA R13, R23, R0, -1 ;  /* 0xbf800000170d7423 */ /* 0x001fc80000000000 */
[----:B------:R-:W-:-:S04]  /*2010*/  FADD.FTZ R13, -R13, -RZ ;  /* 0x800000ff0d0d7221 */ /* 0x000fc80000010100 */
[----:B------:R-:W-:-:S07]  /*2020*/  FFMA R0, R0, R13, R0 ;  /* 0x0000000d00007223 */ /* 0x000fce0000000000 */
.L_x_14462:
[----:B------:R-:W-:Y:S05]  /*2030*/  BSYNC.RECONVERGENT B1 ;  /* 0x0000000000017941 */ /* 0x000fea0003800200 */
.L_x_14460:
        /* <DEDUP_REMOVED lines=21> */
[----:B-----5:R-:W-:Y:S05]  /*2190*/  CALL.REL.NOINC `($__internal_473_$__cuda_sm20_rcp_rn_f32_slowpath) ;  /* 0x0000002c00f07944 */ /* 0x020fea0003c00000 */
[----:B------:R-:W-:Y:S05]  /*21a0*/  BRA `(.L_x_14465) ;  /* 0x0000000000107947 */ /* 0x000fea0003800000 */
.L_x_14464:
[----:B------:R-:W0:Y:S02]  /*21b0*/  MUFU.RCP R0, R23 ;  /* 0x0000001700007308 */ /* 0x000e240000001000 */
[----:B0-----:R-:W-:-:S04]  /*21c0*/  FFMA R11, R23, R0, -1 ;  /* 0xbf800000170b7423 */ /* 0x001fc80000000000 */
[----:B------:R-:W-:-:S04]  /*21d0*/  FADD.FTZ R11, -R11, -RZ ;  /* 0x800000ff0b0b7221 */ /* 0x000fc80000010100 */
[----:B------:R-:W-:-:S07]  /*21e0*/  FFMA R0, R0, R11, R0 ;  /* 0x0000000b00007223 */ /* 0x000fce0000000000 */
.L_x_14465:
[----:B------:R-:W-:Y:S05]  /*21f0*/  BSYNC.RECONVERGENT B1 ;  /* 0x0000000000017941 */ /* 0x000fea0003800200 */
.L_x_14463:
        /* <DEDUP_REMOVED lines=23> */
.L_x_14467:
[----:B------:R-:W0:Y:S02]  /*2370*/  MUFU.RCP R0, R19 ;  /* 0x0000001300007308 */ /* 0x000e240000001000 */
[----:B0-----:R-:W-:-:S04]  /*2380*/  FFMA R9, R19, R0, -1 ;  /* 0xbf80000013097423 */ /* 0x001fc80000000000 */
[----:B------:R-:W-:-:S04]  /*2390*/  FADD.FTZ R9, -R9, -RZ ;  /* 0x800000ff09097221 */ /* 0x000fc80000010100 */
[----:B------:R-:W-:-:S07]  /*23a0*/  FFMA R0, R0, R9, R0 ;  /* 0x0000000900007223 */ /* 0x000fce0000000000 */
.L_x_14468:
[----:B------:R-:W-:Y:S05]  /*23b0*/  BSYNC.RECONVERGENT B1 ;  /* 0x0000000000017941 */ /* 0x000fea0003800200 */
.L_x_14466:
[----:B------:R-:W-:Y:S02]  /*23c0*/  VIADD R9, R3, 0x1 ;  /* 0x0000000103097836 */ /* 0x000fe40000000000 */
[----:B------:R-:W-:Y:S01]  /*23d0*/  FMUL R23, R12, UR6 ;  /* 0x000000060c177c20 */ /* 0x000fe20008400000 */
[----:B------:R-:W-:Y:S02]  /*23e0*/  VIADD R11, R4, 0x1d ;  /* 0x0000001d040b7836 */ /* 0x000fe40000000000 */
[----:B------:R-:W-:Y:S01]  /*23f0*/  FMUL R19, R18, UR6 ;  /* 0x0000000612137c20 */ /* 0x000fe20008400000 */
[----:B------:R-:W-:Y:S01]  /*2400*/  FMUL R22, R13, UR6 ;  /* 0x000000060d167c20 */ /* 0x000fe20008400000 */
[----:B------:R-:W-:Y:S01]  /*2410*/  ISETP.GE.U32.AND P0, PT, R9, UR27, PT ;  /* 0x0000001b09007c0c */ /* 0x000fe2000bf06070 */
[----:B------:R-:W-:Y:S01]  /*2420*/  FADD R9, -R0, 1 ;  /* 0x3f80000000097421 */ /* 0x000fe20000000100 */
[----:B------:R-:W-:Y:S01]  /*2430*/  F2FP.SATFINITE.E5M2.F32.PACK_AB_MERGE_C R23, RZ, R23, RZ ;  /* 0x00000017ff17723e */ /* 0x000fe200048060ff */
[----:B------:R-:W-:Y:S01]  /*2440*/  BSSY.RECONVERGENT B0, `(.L_x_14469) ;  /* 0x000001b000007945 */ /* 0x000fe20003800200 */
[----:B------:R-:W-:Y:S01]  /*2450*/  ISETP.GE.U32.OR P0, PT, R24, UR26, P0 ;  /* 0x0000001a18007c0c */ /* 0x000fe20008706470 */
[----:B------:R-:W-:Y:S01]  /*2460*/  FMUL R9, R9, R0 ;  /* 0x0000000009097220 */ /* 0x000fe20000400000 */
[----:B------:R-:W-:-:S02]  /*2470*/  LOP3.LUT R11, R11, 0x1f, RZ, 0xc0, !PT ;  /* 0x0000001f0b0b7812 */ /* 0x000fc400078ec0ff */
[----:B------:R-:W-:Y:S01]  /*2480*/  F2FP.SATFINITE.E5M2.F32.PACK_AB_MERGE_C R19, RZ, R19, RZ ;  /* 0x00000013ff13723e */ /* 0x000fe200048060ff */
[----:B------:R-:W-:Y:S01]  /*2490*/  FFMA R9, R9, R7, R0 ;  /* 0x0000000709097223 */ /* 0x000fe20000000000 */
[----:B------:R-:W-:Y:S01]  /*24a0*/  VIADD R7, R3, 0x3 ;  /* 0x0000000303077836 */ /* 0x000fe20000000000 */
[----:B------:R-:W-:Y:S02]  /*24b0*/  F2FP.SATFINITE.E5M2.F32.PACK_AB_MERGE_C R22, RZ, R22, RZ ;  /* 0x00000016ff16723e */ /* 0x000fe400048060ff */
[----:B------:R-:W-:Y:S02]  /*24c0*/  FMUL R24, R9, R8 ;  /* 0x0000000809187220 */ /* 0x000fe40000400000 */
[----:B------:R-:W-:Y:S02]  /*24d0*/  ISETP.GE.U32.AND P1, PT, R7, UR27, PT ;  /* 0x0000001b07007c0c */ /* 0x000fe4000bf26070 */
[----:B------:R-:W-:Y:S01]  /*24e0*/  @!P0 IADD3 R15, PT, PT, R4, -0x1, RZ ;  /* 0xffffffff040f8810 */ /* 0x000fe20007ffe0ff */
[----:B------:R-:W-:Y:S01]  /*24f0*/  FMUL R0, R24, UR6 ;  /* 0x0000000618007c20 */ /* 0x000fe20008400000 */
[----:B------:R-:W-:-:S02]  /*2500*/  ISETP.LT.U32.AND P1, PT, R11, UR26, !P1 ;  /* 0x0000001a0b007c0c */ /* 0x000fc4000cf21070 */
[----:B------:R-:W-:Y:S02]  /*2510*/  @!P0 LOP3.LUT R15, R15, 0x1f, RZ, 0xc0, !PT ;  /* 0x0000001f0f0f8812 */ /* 0x000fe400078ec0ff */
[----:B------:R-:W-:Y:S02]  /*2520*/  F2FP.SATFINITE.E5M2.F32.PACK_AB_MERGE_C R0, RZ, R0, RZ ;  /* 0x00000000ff00723e */ /* 0x000fe400048060ff */
        /* <DEDUP_REMOVED lines=12> */
.L_x_14470:
[----:B------:R-:W-:Y:S05]  /*25f0*/  BSYNC.RECONVERGENT B0 ;  /* 0x0000000000007941 */ /* 0x000fea0003800200 */
.L_x_14469:
        /* <DEDUP_REMOVED lines=12> */
.L_x_14472:
[----:B------:R-:W-:Y:S05]  /*26c0*/  BSYNC.RECONVERGENT B0 ;  /* 0x0000000000007941 */ /* 0x000fea0003800200 */
.L_x_14471:
        /* <DEDUP_REMOVED lines=12> */
.L_x_14474:
[----:B------:R-:W-:Y:S05]  /*2790*/  BSYNC.RECONVERGENT B0 ;  /* 0x0000000000007941 */ /* 0x000fea0003800200 */
.L_x_14473:
        /* <DEDUP_REMOVED lines=93> */
[----:B-----5:R-:W-:Y:S05]  /*2d70*/  CALL.REL.NOINC `($__internal_473_$__cuda_sm20_rcp_rn_f32_slowpath) ;  /* 0x0000002000f87944 */ /* 0x020fea0003c00000 */
[----:B------:R-:W-:Y:S05]  /*2d80*/  BRA `(.L_x_14477) ;  /* 0x0000000000107947 */ /* 0x000fea0003800000 */
.L_x_14476:
[----:B------:R-:W0:Y:S02]  /*2d90*/  MUFU.RCP R23, R22 ;  /* 0x0000001600177308 */ /* 0x000e240000001000 */
[----:B0-----:R-:W-:-:S04]  /*2da0*/  FFMA R0, R22, R23, -1 ;  /* 0xbf80000016007423 */ /* 0x001fc80000000017 */
[----:B------:R-:W-:-:S04]  /*2db0*/  FADD.FTZ R0, -R0, -RZ ;  /* 0x800000ff00007221 */ /* 0x000fc80000010100 */
[----:B------:R-:W-:-:S07]  /*2dc0*/  FFMA R0, R23, R0, R23 ;  /* 0x0000000017007223 */ /* 0x000fce0000000017 */
.L_x_14477:
[----:B------:R-:W-:Y:S05]  /*2dd0*/  BSYNC.RECONVERGENT B1 ;  /* 0x0000000000017941 */ /* 0x000fea0003800200 */
.L_x_14475:
        /* <DEDUP_REMOVED lines=23> */
.L_x_14479:
[----:B------:R-:W0:Y:S02]  /*2f50*/  MUFU.RCP R0, R31 ;  /* 0x0000001f00007308 */ /* 0x000e240000001000 */
[----:B0-----:R-:W-:-:S04]  /*2f60*/  FFMA R22, R31, R0, -1 ;  /* 0xbf8000001f167423 */ /* 0x001fc80000000000 */
[----:B------:R-:W-:-:S04]  /*2f70*/  FADD.FTZ R23, -R22, -RZ ;  /* 0x800000ff16177221 */ /* 0x000fc80000010100 */
[----:B------:R-:W-:-:S07]  /*2f80*/  FFMA R0, R0, R23, R0 ;  /* 0x0000001700007223 */ /* 0x000fce0000000000 */
.L_x_14480:
[----:B------:R-:W-:Y:S05]  /*2f90*/  BSYNC.RECONVERGENT B1 ;  /* 0x0000000000017941 */ /* 0x000fea0003800200 */
.L_x_14478:
        /* <DEDUP_REMOVED lines=23> */
.L_x_14482:
[----:B------:R-:W0:Y:S02]  /*3110*/  MUFU.RCP R0, R31 ;  /* 0x0000001f00007308 */ /* 0x000e240000001000 */
[----:B0-----:R-:W-:-:S04]  /*3120*/  FFMA R22, R31, R0, -1 ;  /* 0xbf8000001f167423 */ /* 0x001fc80000000000 */
[----:B------:R-:W-:-:S04]  /*3130*/  FADD.FTZ R23, -R22, -RZ ;  /* 0x800000ff16177221 */ /* 0x000fc80000010100 */
[----:B------:R-:W-:-:S07]  /*3140*/  FFMA R0, R0, R23, R0 ;  /* 0x0000001700007223 */ /* 0x000fce0000000000 */
.L_x_14483:
[----:B------:R-:W-:Y:S05]  /*3150*/  BSYNC.RECONVERGENT B1 ;  /* 0x0000000000017941 */ /* 0x000fea0003800200 */
.L_x_14481:
        /* <DEDUP_REMOVED lines=22> */
[----:B------:R-:W-:Y:S01]  /*32c0*/  IMAD.MOV.U32 R33, RZ, RZ, R0 ;  /* 0x000000ffff217224 */ /* 0x000fe200078e0000 */
[----:B------:R-:W-:Y:S06]  /*32d0*/  BRA `(.L_x_14486) ;  /* 0x0000000000107947 */ /* 0x000fec0003800000 */
.L_x_14485:
[----:B------:R-:W0:Y:S02]  /*32e0*/  MUFU.RCP R33, R32 ;  /* 0x0000002000217308 */ /* 0x000e240000001000 */
[----:B0-----:R-:W-:-:S04]  /*32f0*/  FFMA R0, R32, R33, -1 ;  /* 0xbf80000020007423 */ /* 0x001fc80000000021 */
[----:B------:R-:W-:-:S04]  /*3300*/  FADD.FTZ R0, -R0, -RZ ;  /* 0x800000ff00007221 */ /* 0x000fc80000010100 */
[----:B------:R-:W-:-:S07]  /*3310*/  FFMA R33, R33, R0, R33 ;  /* 0x0000000021217223 */ /* 0x000fce0000000021 */
.L_x_14486:
[----:B------:R-:W-:Y:S05]  /*3320*/  BSYNC.RECONVERGENT B1 ;  /* 0x0000000000017941 */ /* 0x000fea0003800200 */
.L_x_14484:
        /* <DEDUP_REMOVED lines=13> */
[----:B------:R-:W-:Y:S01]  /*3400*/  F2FP.SATFINITE.E5M2.F32.PACK_AB_MERGE_C R0, RZ, R21, RZ ;  /* 0x00000015ff00723e */ /* 0x000fe200048060ff */
[----:B------:R-:W-:-:S06]  /*3410*/  FMUL R26, R5, UR6 ;  /* 0x00000006051a7c20 */ /* 0x000fcc0008400000 */
[----:B------:R-:W0:Y:S01]  /*3420*/  @!P0 LDC.64 R22, c[0x0][0x3c8] ;  /* 0x0000f200ff168b82 */ /* 0x000e220000000a00 */
[----:B------:R-:W-:-:S04]  /*3430*/  @!P0 IADD3 R30, P1, PT, R18, UR17, RZ ;  /* 0x00000011121e8c10 */ /* 0x000fc8000ff3e0ff */
[----:B------:R-:W-:-:S03]  /*3440*/  @!P0 IADD3.X R31, PT, PT, R19, UR9, RZ, P1, !PT ;  /* 0x00000009131f8c10 */ /* 0x000fc60008ffe4ff */
[----:B------:R-:W1:Y:S02]  /*3450*/  @!P0 LDC.64 R20, c[0x0][0x3c8] ;  /* 0x0000f200ff148b82 */ /* 0x000e640000000a00 */
[----:B------:R2:W-:Y:S02]  /*3460*/  @!P0 STG.E.U8 desc[UR28][R30.64], R0 ;  /* 0x000000001e008986 */ /* 0x0005e4000c10111c */
[----:B--2---:R-:W-:Y:S01]  /*3470*/  F2FP.SATFINITE.E5M2.F32.PACK_AB_MERGE_C R30, RZ, R33, RZ ;  /* 0x00000021ff1e723e */ /* 0x004fe200048060ff */
        /* <DEDUP_REMOVED lines=21> */
[----:B------:R-:W-:Y:S02]  /*35d0*/  F2FP.SATFINITE.E5M2.F32.PACK_AB_MERGE_C R33, RZ, R23, RZ ;  /* 0x00000017ff21723e */ /* 0x000fe400048060ff */
[----:B------:R-:W-:Y:S02]  /*35e0*/  F2FP.SATFINITE.E5M2.F32.PACK_AB_MERGE_C R23, RZ, R26, RZ ;  /* 0x0000001aff17723e */ /* 0x000fe400048060ff */
        /* <DEDUP_REMOVED lines=21> */
[----:B-----5:R-:W-:Y:S05]  /*3740*/  CALL.REL.NOINC `($__internal_473_$__cuda_sm20_rcp_rn_f32_slowpath) ;  /* 0x0000001800847944 */ /* 0x020fea0003c00000 */
[----:B------:R-:W-:Y:S05]  /*3750*/  BRA `(.L_x_14489) ;  /* 0x0000000000107947 */ /* 0x000fea0003800000 */
.L_x_14488:
[----:B------:R-:W0:Y:S02]  /*3760*/  MUFU.RCP R17, R22 ;  /* 0x0000001600117308 */ /* 0x000e240000001000 */
[----:B0-----:R-:W-:-:S04]  /*3770*/  FFMA R0, R22, R17, -1 ;  /* 0xbf80000016007423 */ /* 0x001fc80000000011 */
[----:B------:R-:W-:-:S04]  /*3780*/  FADD.FTZ R0, -R0, -RZ ;  /* 0x800000ff00007221 */ /* 0x000fc80000010100 */
[----:B------:R-:W-:-:S07]  /*3790*/  FFMA R0, R17, R0, R17 ;  /* 0x0000000011007223 */ /* 0x000fce0000000011 */
.L_x_14489:
[----:B------:R-:W-:Y:S05]  /*37a0*/  BSYNC.RECONVERGENT B1 ;  /* 0x0000000000017941 */ /* 0x000fea0003800200 */
.L_x_14487:
        /* <DEDUP_REMOVED lines=23> */
.L_x_14491:
[----:B------:R-:W0:Y:S02]  /*3920*/  MUFU.RCP R0, R23 ;  /* 0x0000001700007308 */ /* 0x000e240000001000 */
[----:B0-----:R-:W-:-:S04]  /*3930*/  FFMA R13, R23, R0, -1 ;  /* 0xbf800000170d7423 */ /* 0x001fc80000000000 */
[----:B------:R-:W-:-:S04]  /*3940*/  FADD.FTZ R13, -R13, -RZ ;  /* 0x800000ff0d0d7221 */ /* 0x000fc80000010100 */
[----:B------:R-:W-:-:S07]  /*3950*/  FFMA R0, R0, R13, R0 ;  /* 0x0000000d00007223 */ /* 0x000fce0000000000 */
.L_x_14492:
[----:B------:R-:W-:Y:S05]  /*3960*/  BSYNC.RECONVERGENT B1 ;  /* 0x0000000000017941 */ /* 0x000fea0003800200 */
.L_x_14490:
        /* <DEDUP_REMOVED lines=23> */
.L_x_14494:
[----:B------:R-:W0:Y:S02]  /*3ae0*/  MUFU.RCP R0, R21 ;  /* 0x0000001500007308 */ /* 0x000e240000001000 */
[----:B0-----:R-:W-:-:S04]  /*3af0*/  FFMA R9, R21, R0, -1 ;  /* 0xbf80000015097423 */ /* 0x001fc80000000000 */
[----:B------:R-:W-:-:S04]  /*3b00*/  FADD.FTZ R9, -R9, -RZ ;  /* 0x800000ff09097221 */ /* 0x000fc80000010100 */
[----:B------:R-:W-:-:S07]  /*3b10*/  FFMA R0, R0, R9, R0 ;  /* 0x0000000900007223 */ /* 0x000fce0000000000 */
.L_x_14495:
[----:B------:R-:W-:Y:S05]  /*3b20*/  BSYNC.RECONVERGENT B1 ;  /* 0x0000000000017941 */ /* 0x000fea0003800200 */
.L_x_14493:
        /* <DEDUP_REMOVED lines=23> */
.L_x_14497:
[----:B------:R-:W0:Y:S02]  /*3ca0*/  MUFU.RCP R0, R17 ;  /* 0x0000001100007308 */ /* 0x000e240000001000 */
[----:B0-----:R-:W-:-:S04]  /*3cb0*/  FFMA R9, R17, R0, -1 ;  /* 0xbf80000011097423 */ /* 0x001fc80000000000 */
[----:B------:R-:W-:-:S04]  /*3cc0*/  FADD.FTZ R9, -R9, -RZ ;  /* 0x800000ff09097221 */ /* 0x000fc80000010100 */
[----:B------:R-:W-:-:S07]  /*3cd0*/  FFMA R0, R0, R9, R0 ;  /* 0x0000000900007223 */ /* 0x000fce0000000000 */
.L_x_14498:
[----:B------:R-:W-:Y:S05]  /*3ce0*/  BSYNC.RECONVERGENT B1 ;  /* 0x0000000000017941 */ /* 0x000fea0003800200 */
.L_x_14496:
        /* <DEDUP_REMOVED lines=8> */
[----:B------:R-:W-:Y:S01]  /*3d70*/  F2FP.SATFINITE.E5M2.F32.PACK_AB_MERGE_C R35, RZ, R35, RZ ;  /* 0x00000023ff23723e */ /* 0x000fe200048060ff */
[----:B------:R-:W-:Y:S01]  /*3d80*/  FFMA R13, R9, R15, R0 ;  /* 0x0000000f090d7223 */ /* 0x000fe20000000000 */
[----:B------:R-:W-:-:S02]  /*3d90*/  VIADD R0, R4, 0x1d ;  /* 0x0000001d04007836 */ /* 0x000fc40000000000 */
[----:B------:R-:W-:Y:S01]  /*3da0*/  FMUL R9, R10, UR6 ;  /* 0x000000060a097c20 */ /* 0x000fe20008400000 */
[----:B------:R-:W-:Y:S01]  /*3db0*/  F2FP.SATFINITE.E5M2.F32.PACK_AB_MERGE_C R11, RZ, R11, RZ ;  /* 0x0000000bff0b723e */ /* 0x000fe200048060ff */
[----:B------:R-:W-:Y:S02]  /*3dc0*/  VIADD R17, R17, 0x20 ;  /* 0x0000002011117836 */ /* 0x000fe40000000000 */
[----:B------:R-:W-:Y:S01]  /*3dd0*/  FMUL R13, R13, R14 ;  /* 0x0000000e0d0d7220 */ /* 0x000fe20000400000 */
[----:B------:R-:W-:Y:S01]  /*3de0*/  LOP3.LUT R21, R0, 0x1f, RZ, 0xc0, !PT ;  /* 0x0000001f00157812 */ /* 0x000fe200078ec0ff */
[----:B------:R-:W-:Y:S01]  /*3df0*/  IMAD.SHL.U32 R7, R4, 0x4, RZ ;  /* 0x0000000404077824 */ /* 0x000fe200078e00ff */
[----:B------:R-:W-:Y:S01]  /*3e00*/  F2FP.SATFINITE.E5M2.F32.PACK_AB_MERGE_C R9, RZ, R9, RZ ;  /* 0x00000009ff09723e */ /* 0x000fe200048060ff */
        /* <DEDUP_REMOVED lines=32> */
[----:B------:R-:W-:Y:S01]  /*4010*/  F2FP.SATFINITE.E5M2.F32.PACK_AB_MERGE_C R37, RZ, R37, RZ ;  /* 0x00000025ff25723e */ /* 0x000fe200048060ff */
        /* <DEDUP_REMOVED lines=44> */
.L_x_14503:
        /* <DEDUP_REMOVED lines=48> */
.L_x_14502:
[----:B------:R-:W-:Y:S05]  /*45e0*/  BSYNC.RECONVERGENT B1 ;  /* 0x0000000000017941 */ /* 0x000fea0003800200 */
.L_x_14501:
[----:B------:R-:W-:Y:S05]  /*45f0*/  @!P0 BRA `(.L_x_14500) ;  /* 0x00000000004c8947 */ /* 0x000fea0003800000 */
[----:B------:R-:W-:Y:S02]  /*4600*/  IMAD R16, R31, 0x84, R16 ;  /* 0x000000841f107824 */ /* 0x000fe400078e0210 */
[----:B------:R-:W-:Y:S02]  /*4610*/  IMAD.MOV R12, RZ, RZ, -R12 ;  /* 0x000000ffff0c7224 */ /* 0x000fe400078e0a0c */
[----:B------:R-:W-:-:S05]  /*4620*/  IMAD R5, R5, 0x4, R16 ;  /* 0x0000000405057824 */ /* 0x000fca00078e0210 */
[----:B------:R-:W-:-:S07]  /*4630*/  IADD3 R0, PT, PT, R0, R5, RZ ;  /* 0x0000000500007210 */ /* 0x000fce0007ffe0ff */
.L_x_14504:
        /* <DEDUP_REMOVED lines=15> */
.L_x_14500:
[----:B------:R-:W-:Y:S05]  /*4730*/  BSYNC.RECONVERGENT B0 ;  /* 0x0000000000007941 */ /* 0x000fea0003800200 */
.L_x_14499:
        /* <DEDUP_REMOVED lines=41> */
.L_x_14513:
[----:B------:R-:W-:Y:S02]  /*49d0*/  ISETP.NE.AND P0, PT, R2, RZ, PT ;  /* 0x000000ff0200720c */ /* 0x000fe40003f05270 */
[----:B-1----:R-:W-:-:S11]  /*49e0*/  FMNMX R3, R4, R5, !PT ;  /* 0x0000000504037209 */ /* 0x002fd60007800000 */
[----:B------:R-:W-:Y:S05]  /*49f0*/  @P0 BRA `(.L_x_14506) ;  /* 0x0000000000080947 */ /* 0x000fea0003800000 */
[----:B0-----:R-:W0:Y:S02]  /*4a00*/  LDC.64 R4, c[0x0][0x3a8] ;  /* 0x0000ea00ff047b82 */ /* 0x001e240000000a00 */
[----:B0-----:R1:W-:Y:S02]  /*4a10*/  REDG.E.MAX.S32.STRONG.GPU desc[UR28][R4.64], R3 ;  /* 0x000000030400798e */ /* 0x0013e4000d12e31c */
.L_x_14506:
[----:B------:R-:W-:Y:S05]  /*4a20*/  BSYNC B0 ;  /* 0x0000000000007941 */ /* 0x000fea0003800000 */
.L_x_14505:
        /* <DEDUP_REMOVED lines=12> */
[----:B01----:R-:W-:Y:S05]  /*4af0*/  CALL.REL.NOINC `($__internal_473_$__cuda_sm20_rcp_rn_f32_slowpath) ;  /* 0x0000000400987944 */ /* 0x003fea0003c00000 */
[----:B------:R-:W-:Y:S05]  /*4b00*/  BRA `(.L_x_14509) ;  /* 0x0000000000147947 */ /* 0x000fea0003800000 */
.L_x_14508:
[----:B------:R-:W2:Y:S01]  /*4b10*/  MUFU.RCP R0, UR6 ;  /* 0x0000000600007d08 */ /* 0x000ea20008001000 */
[----:B-1----:R-:W-:-:S05]  /*4b20*/  MOV R3, UR6 ;  /* 0x0000000600037c02 */ /* 0x002fca0008000f00 */
[----:B--2---:R-:W-:-:S04]  /*4b30*/  FFMA R2, R0, R3, -1 ;  /* 0xbf80000000027423 */ /* 0x004fc80000000003 */
[----:B------:R-:W-:-:S04]  /*4b40*/  FADD.FTZ R3, -R2, -RZ ;  /* 0x800000ff02037221 */ /* 0x000fc80000010100 */
[----:B------:R-:W-:-:S07]  /*4b50*/  FFMA R0, R0, R3, R0 ;  /* 0x0000000300007223 */ /* 0x000fce0000000000 */
.L_x_14509:
[----:B------:R-:W1:Y:S02]  /*4b60*/  LDC.64 R2, c[0x0][0x3b0] ;  /* 0x0000ec00ff027b82 */ /* 0x000e640000000a00 */
[----:B-1----:R-:W-:Y:S01]  /*4b70*/  STG.E desc[UR28][R2.64], R0 ;  /* 0x0000000002007986 */ /* 0x002fe2000c10191c */
[----:B------:R-:W-:Y:S05]  /*4b80*/  EXIT ;  /* 0x000000000000794d */ /* 0x000fea0003800000 */
.L_x_14507:
[----:B------:R-:W-:Y:S01]  /*4b90*/  IMAD.MOV.U32 R7, RZ, RZ, 0x4 ;  /* 0x00000004ff077424 */ /* 0x000fe200078e00ff */
[----:B------:R-:W-:Y:S01]  /*4ba0*/  MOV R6, 0xffffffff ;  /* 0xffffffff00067802 */ /* 0x000fe20000000f00 */
[----:B------:R-:W-:-:S07]  /*4bb0*/  IMAD.MOV.U32 R9, RZ, RZ, 0x1f ;  /* 0x0000001fff097424 */ /* 0x000fce00078e00ff */
[----:B01----:R-:W-:Y:S05]  /*4bc0*/  WARPSYNC.COLLECTIVE R6, `(.L_x_14510) ;  /* 0x0000000006087348 */ /* 0x003fea0003c00000 */
[----:B-1----:R1:W2:Y:S02]  /*4bd0*/  SHFL.DOWN P0, R5, R0, R7, R9 ;  /* 0x0800000700057389 */ /* 0x0022a40000000009 */
[----:B012---:R-:W-:Y:S05]  /*4be0*/  ENDCOLLECTIVE ;  /* 0x000000000000791b */ /* 0x007fea0003800000 */
.L_x_14510:
[----:B------:R-:W-:Y:S01]  /*4bf0*/  MOV R7, 0x2 ;  /* 0x0000000200077802 */ /* 0x000fe20000000f00 */
[----:B------:R-:W-:-:S05]  /*4c00*/  IMAD.MOV.U32 R3, RZ, RZ, R5 ;  /* 0x000000ffff037224 */ /* 0x000fca00078e0005 */
[----:B------:R-:W-:-:S05]  /*4c10*/  FMNMX R3, R3, R0, !PT ;  /* 0x0000000003037209 */ /* 0x000fca0007800000 */
[----:B------:R-:W-:-:S07]  /*4c20*/  IMAD.MOV.U32 R0, RZ, RZ, R3 ;  /* 0x000000ffff007224 */ /* 0x000fce00078e0003 */
[----:B------:R-:W-:Y:S05]  /*4c30*/  WARPSYNC.COLLECTIVE R6, `(.L_x_14511) ;  /* 0x0000000006087348 */ /* 0x000fea0003c00000 */
[----:B------:R0:W1:Y:S02]  /*4c40*/  SHFL.DOWN P0, R5, R0, R7, R9 ;  /* 0x0800000700057389 */ /* 0x0000640000000009 */
[----:B01----:R-:W-:Y:S05]  /*4c50*/  ENDCOLLECTIVE ;  /* 0x000000000000791b */ /* 0x003fea0003800000 */
.L_x_14511:
[----:B------:R-:W-:Y:S01]  /*4c60*/  MOV R7, 0x1 ;  /* 0x0000000100077802 */ /* 0x000fe20000000f00 */
[----:B------:R-:W-:-:S05]  /*4c70*/  IMAD.MOV.U32 R4, RZ, RZ, R5 ;  /* 0x000000ffff047224 */ /* 0x000fca00078e0005 */
[----:B------:R-:W-:-:S05]  /*4c80*/  FMNMX R4, R3, R4, !PT ;  /* 0x0000000403047209 */ /* 0x000fca0007800000 */
[----:B------:R-:W-:-:S07]  /*4c90*/  IMAD.MOV.U32 R0, RZ, RZ, R4 ;  /* 0x000000ffff007224 */ /* 0x000fce00078e0004 */
[----:B------:R-:W-:Y:S05]  /*4ca0*/  WARPSYNC.COLLECTIVE R6, `(.L_x_14512) ;  /* 0x0000000006087348 */ /* 0x000fea0003c00000 */
[----:B------:R0:W1:Y:S02]  /*4cb0*/  SHFL.DOWN P0, R5, R0, R7, R9 ;  /* 0x0800000700057389 */ /* 0x0000640000000009 */
[----:B01----:R-:W-:Y:S05]  /*4cc0*/  ENDCOLLECTIVE ;  /* 0x000000000000791b */ /* 0x003fea0003800000 */
.L_x_14512:
[----:B------:R-:W-:Y:S05]  /*4cd0*/  BRA `(.L_x_14513) ;  /* 0xfffffffc003c7947 */ /* 0x000fea000383ffff */
        .weak           $__internal_472_$__cuda_sm20_div_u64
        .type           $__internal_472_$__cuda_sm20_div_u64,@function
        .size           $__internal_472_$__cuda_sm20_div_u64,($__internal_473_$__cuda_sm20_rcp_rn_f32_slowpath - $__internal_472_$__cuda_sm20_div_u64)
$__internal_472_$__cuda_sm20_div_u64:
        /* <DEDUP_REMOVED lines=71> */
[----:B------:R-:W-:Y:S11]  /*5150*/  RET.REL.NODEC R4 `(_ZN18transformer_engine6detail38cast_transpose_fused_kernel_notalignedILb0ELb1ELb0EfNS_16CTDBiasDActParamIff13__nv_fp8_e5m2fEELi1ELi4ENS_5EmptyEXadL_ZNS_5dsiluIffEET_T0_RKS5_EEEEvT3_mmm) ;  /* 0xffffffac04a87950 */ /* 0x000ff60003c3ffff */
        .weak           $__internal_473_$__cuda_sm20_rcp_rn_f32_slowpath
        .type           $__internal_473_$__cuda_sm20_rcp_rn_f32_slowpath,@function
        .size           $__internal_473_$__cuda_sm20_rcp_rn_f32_slowpath,(.L_x_29774 - $__internal_473_$__cuda_sm20_rcp_rn_f32_slowpath)
$__internal_473_$__cuda_sm20_rcp_rn_f32_slowpath:
        /* <DEDUP_REMOVED lines=15> */
.L_x_14515:
        /* <DEDUP_REMOVED lines=33> */
.L_x_14517:
[----:B------:R-:W0:Y:S02]  /*5460*/  MUFU.RCP R0, R0 ;  /* 0x0000000000007308 */ /* 0x000e240000001000 */
.L_x_14516:
[----:B------:R-:W-:Y:S05]  /*5470*/  BSYNC B0 ;  /* 0x0000000000007941 */ /* 0x000fea0003800000 */
.L_x_14514:
[----:B------:R-:W-:-:S04]  /*5480*/  IMAD.MOV.U32 R23, RZ, RZ, 0x0 ;  /* 0x00000000ff177424 */ /* 0x000fc800078e00ff */
[----:B0-----:R-:W-:Y:S05]  /*5490*/  RET.REL.NODEC R22 `(_ZN18transformer_engine6detail38cast_transpose_fused_kernel_notalignedILb0ELb1ELb0EfNS_16CTDBiasDActParamIff13__nv_fp8_e5m2fEELi1ELi4ENS_5EmptyEXadL_ZNS_5dsiluIffEET_T0_RKS5_EEEEvT3_mmm) ;  /* 0xffffffa816d87950 */ /* 0x001fea0003c3ffff */
.L_x_14518:
        /* <DEDUP_REMOVED lines=14> */
.L_x_29774:


//--------------------- .text._ZN18transformer_engine6detail38cast_transpose_fused_kernel_notalignedILb0ELb1ELb0EfNS_16CTDBiasDActParamIff13__nv_bfloat16fEELi1ELi2ENS_5EmptyEXadL_ZNS_5dsiluIffEET_T0_RKS5_EEEEvT3_mmm --------------------------
	.section	.text._ZN18transformer_engine6detail38cast_transpose_fused_kernel_notalignedILb0ELb1ELb0EfNS_16CTDBiasDActParamIff13__nv_bfloat16fEELi1ELi2ENS_5EmptyEXadL_ZNS_5dsiluIffEET_T0_RKS5_EEEEvT3_mmm,"ax",@progbits
	.align	128
        .global         _ZN18transformer_engine6detail38cast_transpose_fused_kernel_notalignedILb0ELb1ELb0EfNS_16CTDBiasDActParamIff13__nv_bfloat16fEELi1ELi2ENS_5EmptyEXadL_ZNS_5dsiluIffEET_T0_RKS5_EEEEvT3_mmm
        .type           _ZN18transformer_engine6detail38cast_transpose_fused_kernel_notalignedILb0ELb1ELb0EfNS_16CTDBiasDActParamIff13__nv_bfloat16fEELi1ELi2ENS_5EmptyEXadL_ZNS_5dsiluIffEET_T0_RKS5_EEEEvT3_mmm,@function
        .size           _ZN18transformer_engine6detail38cast_transpose_fused_kernel_notalignedILb0ELb1ELb0EfNS_16CTDBiasDActParamIff13__nv_bfloat16fEELi1ELi2ENS_5EmptyEXadL_ZNS_5dsiluIffEET_T0_RKS5_EEEEvT3_mmm,(.L_x_29776 - _ZN18transformer_engine6detail38cast_transpose_fused_kernel_notalignedILb0ELb1ELb0EfNS_16CTDBiasDActParamIff13__nv_bfloat16fEELi1ELi2ENS_5EmptyEXadL_ZNS_5dsiluIffEET_T0_RKS5_EEEEvT3_mmm)
        .other          _ZN18transformer_engine6detail38cast_transpose_fused_kernel_notalignedILb0ELb1ELb0EfNS_16CTDBiasDActParamIff13__nv_bfloat16fEELi1ELi2ENS_5EmptyEXadL_ZNS_5dsiluIffEET_T0_RKS5_EEEEvT3_mmm,@"STO_CUDA_ENTRY STV_DEFAULT"
_ZN18transformer_engine6detail38cast_transpose_fused_kernel_notalignedILb0ELb1ELb0EfNS_16CTDBiasDActParamIff13__nv_bfloat16fEELi1ELi2ENS_5EmptyEXadL_ZNS_5dsiluIffEET_T0_RKS5_EEEEvT3_mmm:
.text._ZN18transformer_engine6detail38cast_transpose_fused_kernel_notalignedILb0ELb1ELb0EfNS_16CTDBiasDActParamIff13__nv_bfloat16fEELi1ELi2ENS_5EmptyEXadL_ZNS_5dsiluIffEET_T0_RKS5_EEEEvT3_mmm:
        /* <DEDUP_REMOVED lines=44> */
.L_x_14519:
[----:B------:R-:W-:-:S07]  /*02c0*/  MOV R4, 0x2e0 ;  /* 0x000002e000047802 */ /* 0x000fce0000000f00 */
[----:B------:R-:W-:Y:S05]  /*02d0*/  CALL.REL.NOINC `($__internal_474_$__cuda_sm20_div_u64) ;  /* 0x0000002800f07944 */ /* 0x000fea0003c00000 */
        /* <DEDUP_REMOVED lines=11> */
.L_x_14520:
[----:B------:R-:W0:Y:S01]  /*0390*/  LDCU.64 UR12, c[0x0][0x3d0] ;  /* 0x00007a00ff0c77ac */ /* 0x000e220008000a00 */
[C---:B------:R-:W-:Y:S01]  /*03a0*/  IMAD.SHL.U32 R12, R13.reuse, 0x4, RZ ;  /* 0x000000040d0c7824 */ /* 0x040fe200078e00ff */
[----:B------:R-:W-:Y:S01]  /*03b0*/  CS2R R8, SRZ ;  /* 0x0000000000087805 */ /* 0x000fe2000001ff00 */
[----:B------:R-:W-:Y:S01]  /*03c0*/  IMAD.SHL.U32 R5, R13, 0x8, RZ ;  /* 0x000000080d057824 */ /* 0x000fe200078e00ff */
[----:B------:R-:W1:Y:S01]  /*03d0*/  LDCU.64 UR30, c[0x0][0x3c8] ;  /* 0x00007900ff1e77ac */ /* 0x000e620008000a00 */
[----:B------:R-:W-:Y:S02]  /*03e0*/  IMAD.IADD R11, R15, 0x1, -R12 ;  /* 0x000000010f0b7824 */ /* 0x000fe400078e0a0c */
[----:B------:R-:W-:Y:S01]  /*03f0*/  IMAD.MOV.U32 R19, RZ, RZ, RZ ;  /* 0x000000ffff137224 */ /* 0x000fe200078e00ff */
[----:B------:R-:W-:Y:S01]  /*0400*/  USHF.L.U32 UR18, UR20, 0x5, URZ ;  /* 0x0000000514127899 */ /* 0x000fe200080006ff */
[----:B------:R-:W-:Y:S01]  /*0410*/  VIADD R3, R12, 0x1 ;  /* 0x000000010c037836 */ /* 0x000fe20000000000 */
[----:B------:R-:W-:Y:S01]  /*0420*/  USHF.L.U64.HI UR14, UR4, 0x5, UR5 ;  /* 0x00000005040e7899 */ /* 0x000fe20008010205 */
        /* <DEDUP_REMOVED lines=8> */
[C---:B-1----:R-:W-:Y:S01]  /*04b0*/  IMAD R7, R5.reuse, UR31, RZ ;  /* 0x0000001f05077c24 */ /* 0x042fe2000f8e02ff */
[----:B------:R-:W-:Y:S02]  /*04c0*/  UIADD3 UR17, UP0, UPT, -UR18, UR30, URZ ;  /* 0x0000001e12117290 */ /* 0x000fe4000ff1e1ff */
[----:B------:R-:W-:Y:S01]  /*04d0*/  IMAD.WIDE.U32 R22, R5, UR30, R18 ;  /* 0x0000001e05167c25 */ /* 0x000fe2000f8e0012 */
[----:B------:R-:W-:Y:S02]  /*04e0*/  UIADD3.X UR14, UPT, UPT, ~UR14, UR32, URZ, UP1, !UPT ;  /* 0x000000200e0e7290 */ /* 0x000fe40008ffe5ff */
[----:B------:R-:W-:-:S02]  /*04f0*/  UISETP.LT.U32.AND UP1, UPT, UR7, 0x20, UPT ;  /* 0x000000200700788c */ /* 0x000fc4000bf21070 */
[----:B------:R-:W-:Y:S01]  /*0500*/  UIADD3.X UR21, UPT, UPT, ~UR19, UR31, URZ, UP0, !UPT ;  /* 0x0000001f13157290 */ /* 0x000fe200087fe5ff */
[----:B------:R-:W-:Y:S01]  /*0510*/  IADD3 R6, PT, PT, R23, R7, RZ ;  /* 0x0000000717067210 */ /* 0x000fe20007ffe0ff */
[----:B------:R-:W-:Y:S02]  /*0520*/  UISETP.LT.U32.AND UP0, UPT, UR17, 0x20, UPT ;  /* 0x000000201100788c */ /* 0x000fe4000bf01070 */
[----:B------:R-:W-:Y:S02]  /*0530*/  UISETP.LT.U32.AND.EX UP1, UPT, UR14, URZ, UPT, UP1 ;  /* 0x000000ff0e00728c */ /* 0x000fe4000bf21110 */
[----:B------:R-:W-:Y:S02]  /*0540*/  UISETP.LT.U32.AND.EX UP0, UPT, UR21, URZ, UPT, UP0 ;  /* 0x000000ff1500728c */ /* 0x000fe4000bf01100 */
[----:B------:R-:W-:Y:S02]  /*0550*/  USEL UR28, UR7, 0x20, UP1 ;  /* 0x00000020071c7887 */ /* 0x000fe40008800000 */
[----:B------:R-:W-:-:S02]  /*0560*/  USEL UR27, UR17, 0x20, UP0 ;  /* 0x00000020111b7887 */ /* 0x000fc40008000000 */
[----:B------:R-:W-:Y:S02]  /*0570*/  UIMAD UR7, UR5, UR30, URZ ;  /* 0x0000001e050772a4 */ /* 0x000fe4000f8e02ff */
[----:B------:R-:W-:Y:S01]  /*0580*/  ISETP.GE.U32.AND P0, PT, R12, UR28, PT ;  /* 0x0000001c0c007c0c */ /* 0x000fe2000bf06070 */
[----:B------:R-:W-:Y:S01]  /*0590*/  UIMAD.WIDE.U32 UR14, UR4, UR30, URZ ;  /* 0x0000001e040e72a5 */ /* 0x000fe2000f8e00ff */
[----:B------:R-:W-:Y:S01]  /*05a0*/  ISETP.GE.U32.AND P1, PT, R3, UR28, PT ;  /* 0x0000001c03007c0c */ /* 0x000fe2000bf26070 */
[----:B------:R-:W-:Y:S01]  /*05b0*/  UIMAD UR7, UR4, UR31, UR7 ;  /* 0x0000001f040772a4 */ /* 0x000fe2000f8e0207 */
[----:B------:R-:W-:Y:S01]  /*05c0*/  ISETP.LT.U32.AND P0, PT, R18, UR27, !P0 ;  /* 0x0000001b12007c0c */ /* 0x000fe2000c701070 */
[----:B------:R-:W-:Y:S01]  /*05d0*/  ULEA UR17, UP0, UR14, UR18, 0x6 ;  /* 0x000000120e117291 */ /* 0x000fe2000f8030ff */
[----:B------:R-:W-:Y:S01]  /*05e0*/  ISETP.LT.U32.AND P1, PT, R40, UR27, !P1 ;  /* 0x0000001b28007c0c */ /* 0x000fe2000cf21070 */
[----:B------:R-:W-:Y:S02]  /*05f0*/  UIADD3 UR18, UPT, UPT, UR15, UR7, URZ ;  /* 0x000000070f127290 */ /* 0x000fe4000fffe0ff */
[----:B------:R-:W-:-:S02]  /*0600*/  USHF.L.U32 UR7, UR17, 0x2, URZ ;  /* 0x0000000211077899 */ /* 0x000fc400080006ff */
        /* <DEDUP_REMOVED lines=11> */
[----:B-1----:R-:W-:Y:S01]  /*06c0*/  ISETP.NE.U32.AND P2, PT, RZ, UR34, PT ;  /* 0x00000022ff007c0c */ /* 0x002fe2000bf45070 */
[----:B------:R-:W-:-:S03]  /*06d0*/  IMAD.MOV.U32 R41, RZ, RZ, RZ ;  /* 0x000000ffff297224 */ /* 0x000fc600078e00ff */
[----:B------:R-:W-:Y:S01]  /*06e0*/  ISETP.NE.AND.EX P2, PT, RZ, UR35, PT, P2 ;  /* 0x00000023ff007c0c */ /* 0x000fe2000bf45320 */
[----:B------:R-:W-:Y:S01]  /*06f0*/  IMAD.WIDE.U32 R16, R5, UR30, R40 ;  /* 0x0000001e05107c25 */ /* 0x000fe2000f8e0028 */
[----:B------:R-:W-:Y:S01]  /*0700*/  VOTEU.ANY UP1, P1 ;  /* 0x0000000000ff7886 */ /* 0x000fe20000820100 */
[----:B------:R-:W-:Y:S02]  /*0710*/  @P0 IADD3 R34, P3, PT, R22, UR30, RZ ;  /* 0x0000001e16220c10 */ /* 0x000fe4000ff7e0ff */
[----:B------:R-:W-:Y:S02]  /*0720*/  IMAD.IADD R17, R7, 0x1, R17 ;  /* 0x0000000107117824 */ /* 0x000fe400078e0211 */
[----:B------:R-:W-:Y:S01]  /*0730*/  IMAD.U32 R21, RZ, RZ, UR30 ;  /* 0x0000001eff157e24 */ /* 0x000fe2000f8e00ff */
[----:B------:R-:W-:Y:S01]  /*0740*/  UIADD3 UR21, UP0, UPT, UR7, UR8, URZ ;  /* 0x0000000807157290 */ /* 0x000fe2000ff1e0ff */
[----:B0-----:R-:W-:Y:S01]  /*0750*/  @P0 IADD3.X R25, PT, PT, R6, UR31, RZ, P3, !PT ;  /* 0x0000001f06190c10 */ /* 0x001fe20009ffe4ff */
[----:B------:R-:W-:Y:S01]  /*0760*/  USHF.L.U32 UR14, UR30, 0x1, URZ ;  /* 0x000000011e0e7899 */ /* 0x000fe200080006ff */
[----:B------:R-:W-:Y:S01]  /*0770*/  @P1 IMAD.WIDE.U32 R20, R21, 0x3, R16 ;  /* 0x0000000315141825 */ /* 0x000fe200078e0010 */
[----:B------:R-:W-:Y:S01]  /*0780*/  @UP1 UIMAD UR7, UR31, 0x3, URZ ;  /* 0x000000031f0718a4 */ /* 0x000fe2000f8e02ff */
[----:B------:R-:W0:Y:S01]  /*0790*/  @P2 LDC.64 R32, c[0x0][0x3a0] ;  /* 0x0000e800ff202b82 */ /* 0x000e220000000a00 */
[----:B------:R-:W-:Y:S01]  /*07a0*/  UIADD3.X UR24, UPT, UPT, UR10, UR9, URZ, UP0, !UPT ;  /* 0x000000090a187290 */ /* 0x000fe200087fe4ff */
[----:B------:R-:W-:Y:S01]  /*07b0*/  @P0 IADD3 R26, P3, PT, R26, UR21, RZ ;  /* 0x000000151a1a0c10 */ /* 0x000fe2000ff7e0ff */
[----:B------:R-:W-:Y:S01]  /*07c0*/  USHF.L.U64.HI UR15, UR30, 0x1, UR31 ;  /* 0x000000011e0f7899 */ /* 0x000fe2000801021f */
[C---:B------:R-:W-:Y:S01]  /*07d0*/  @P0 SHF.L.U64.HI R4, R34.reuse, 0x2, R25 ;  /* 0x0000000222040819 */ /* 0x040fe20000010219 */
[----:B------:R-:W-:Y:S01]  /*07e0*/  @P0 IMAD.SHL.U32 R34, R34, 0x4, RZ ;  /* 0x0000000422220824 */ /* 0x000fe200078e00ff */
[----:B------:R-:W-:-:S02]  /*07f0*/  @P1 IADD3 R7, P4, PT, R16, UR14, RZ ;  /* 0x0000000e10071c10 */ /* 0x000fc4000ff9e0ff */
[----:B------:R-:W-:Y:S01]  /*0800*/  @P1 IADD3 R21, PT, PT, R21, UR7, RZ ;  /* 0x0000000715151c10 */ /* 0x000fe2000fffe0ff */
[----:B------:R-:W-:Y:S01]  /*0810*/  @P1 IMAD.SHL.U32 R16, R20, 0x4, RZ ;  /* 0x0000000414101824 */ /* 0x000fe200078e00ff */
[----:B------:R-:W-:Y:S01]  /*0820*/  @P0 IADD3.X R27, PT, PT, R2, UR24, RZ, P3, !PT ;  /* 0x00000018021b0c10 */ /* 0x000fe20009ffe4ff */
[----:B------:R-:W-:Y:S01]  /*0830*/  IMAD.MOV.U32 R24, RZ, RZ, RZ ;  /* 0x000000ffff187224 */ /* 0x000fe200078e00ff */
[----:B------:R-:W-:Y:S01]  /*0840*/  @P1 SHF.L.U64.HI R0, R20, 0x2, R21 ;  /* 0x0000000214001819 */ /* 0x000fe20000010215 */
[----:B------:R-:W1:Y:S01]  /*0850*/  LDCU.128 UR8, c[0x0][0x390] ;  /* 0x00007200ff0877ac */ /* 0x000e620008000c00 */
[----:B------:R-:W-:Y:S01]  /*0860*/  @P1 IADD3.X R2, PT, PT, R17, UR15, RZ, P4, !PT ;  /* 0x0000000f11021c10 */ /* 0x000fe2000a7fe4ff */
[----:B------:R-:W-:Y:S01]  /*0870*/  @P1 IMAD.SHL.U32 R28, R7, 0x4, RZ ;  /* 0x00000004071c1824 */ /* 0x000fe200078e00ff */
[C---:B------:R-:W-:Y:S01]  /*0880*/  @P0 IADD3 R20, P3, PT, R34.reuse, UR21, RZ ;  /* 0x0000001522140c10 */ /* 0x040fe2000ff7e0ff */
[----:B------:R3:W5:Y:S01]  /*0890*/  @P0 LDG.E R24, desc[UR22][R26.64] ;  /* 0x000000161a180981 */ /* 0x000762000c1e1900 */
[----:B------:R-:W-:-:S02]  /*08a0*/  @P0 IADD3 R34, P4, PT, R34, UR25, RZ ;  /* 0x0000001922220c10 */ /* 0x000fc4000ff9e0ff */
[----:B------:R-:W-:Y:S01]  /*08b0*/  @P1 SHF.L.U64.HI R2, R7, 0x2, R2 ;  /* 0x0000000207021819 */ /* 0x000fe20000010202 */
[----:B------:R-:W-:Y:S01]  /*08c0*/  IMAD.MOV.U32 R7, RZ, RZ, RZ ;  /* 0x000000ffff077224 */ /* 0x000fe200078e00ff */
[C---:B------:R-:W-:Y:S02]  /*08d0*/  @P0 IADD3.X R21, PT, PT, R4.reuse, UR24, RZ, P3, !PT ;  /* 0x0000001804150c10 */ /* 0x040fe40009ffe4ff */
[----:B------:R-:W-:Y:S01]  /*08e0*/  @P0 IADD3.X R35, PT, PT, R4, UR26, RZ, P4, !PT ;  /* 0x0000001a04230c10 */ /* 0x000fe2000a7fe4ff */
[----:B0-----:R-:W4:Y:S01]  /*08f0*/  @P2 LDG.E R32, desc[UR22][R32.64] ;  /* 0x0000001620202981 */ /* 0x001f22000c1e1900 */
[----:B------:R-:W-:Y:S01]  /*0900*/  @P1 IADD3 R30, P3, PT, R28, UR21, RZ ;  /* 0x000000151c1e1c10 */ /* 0x000fe2000ff7e0ff */
[----:B------:R-:W-:Y:S02]  /*0910*/  HFMA2 R25, -RZ, RZ, 0, 0 ;  /* 0x00000000ff197431 */ /* 0x000fe400000001ff */
[----:B------:R0:W5:Y:S01]  /*0920*/  @P0 LDG.E R7, desc[UR22][R20.64] ;  /* 0x0000001614070981 */ /* 0x000162000c1e1900 */
[----:B------:R-:W-:-:S02]  /*0930*/  @P1 IADD3.X R31, PT, PT, R2, UR24, RZ, P3, !PT ;  /* 0x00000018021f1c10 */ /* 0x000fc40009ffe4ff */
[----:B---3--:R-:W-:Y:S01]  /*0940*/  @P1 IADD3 R26, P3, PT, R16, UR21, RZ ;  /* 0x00000015101a1c10 */ /* 0x008fe2000ff7e0ff */
[----:B------:R-:W5:Y:S01]  /*0950*/  @P0 LDG.E R8, desc[UR22][R34.64] ;  /* 0x0000001622080981 */ /* 0x000f62000c1e1900 */
[----:B------:R-:W-:Y:S01]  /*0960*/  @P1 IADD3 R28, P0, PT, R28, UR25, RZ ;  /* 0x000000191c1c1c10 */ /* 0x000fe2000ff1e0ff */
[----:B------:R-:W-:Y:S01]  /*0970*/  IMAD.MOV.U32 R4, RZ, RZ, RZ ;  /* 0x000000ffff047224 */ /* 0x000fe200078e00ff */
[----:B------:R-:W-:Y:S01]  /*0980*/  @P1 IADD3.X R27, PT, PT, R0, UR24, RZ, P3, !PT ;  /* 0x00000018001b1c10 */ /* 0x000fe20009ffe4ff */
[----:B------:R-:W5:Y:S01]  /*0990*/  @P1 LDG.E R25, desc[UR22][R30.64] ;  /* 0x000000161e191981 */ /* 0x000f62000c1e1900 */
[----:B------:R-:W-:Y:S01]  /*09a0*/  @P1 IADD3.X R29, PT, PT, R2, UR26, RZ, P0, !PT ;  /* 0x0000001a021d1c10 */ /* 0x000fe200087fe4ff */
[----:B0-----:R-:W-:-:S04]  /*09b0*/  IMAD.MOV.U32 R20, RZ, RZ, RZ ;  /* 0x000000ffff147224 */ /* 0x001fc800078e00ff */
[----:B------:R-:W5:Y:S04]  /*09c0*/  @P1 LDG.E R4, desc[UR22][R28.64] ;  /* 0x000000161c041981 */ /* 0x000f68000c1e1900 */
[----:B------:R-:W5:Y:S01]  /*09d0*/  @P1 LDG.E R20, desc[UR22][R26.64] ;  /* 0x000000161a141981 */ /* 0x000f62000c1e1900 */
[----:B------:R-:W-:-:S04]  /*09e0*/  @P1 IADD3 R16, P0, PT, R16, UR25, RZ ;  /* 0x0000001910101c10 */ /* 0x000fc8000ff1e0ff */
[----:B------:R-:W-:Y:S01]  /*09f0*/  @P1 IADD3.X R17, PT, PT, R0, UR26, RZ, P0, !PT ;  /* 0x0000001a00111c10 */ /* 0x000fe200087fe4ff */
[----:B------:R-:W-:Y:S02]  /*0a00*/  IMAD.MOV.U32 R0, RZ, RZ, 0x3bbb989d ;  /* 0x3bbb989dff007424 */ /* 0x000fe400078e00ff */
[----:B------:R-:W-:Y:S02]  /*0a10*/  IMAD.MOV.U32 R21, RZ, RZ, 0x437c0000 ;  /* 0x437c0000ff157424 */ /* 0x000fe400078e00ff */
[----:B------:R-:W-:-:S06]  /*0a20*/  IMAD.MOV.U32 R2, RZ, RZ, RZ ;  /* 0x000000ffff027224 */ /* 0x000fcc00078e00ff */
[----:B------:R0:W5:Y:S01]  /*0a30*/  @P1 LDG.E R2, desc[UR22][R16.64] ;  /* 0x0000001610021981 */ /* 0x000162000c1e1900 */
[----:B------:R-:W-:Y:S02]  /*0a40*/  UIMAD UR19, UR6, UR12, URZ ;  /* 0x0000000c061372a4 */ /* 0x000fe4000f8e02ff */
[----:B------:R-:W-:Y:S02]  /*0a50*/  UIMAD.WIDE.U32 UR6, UR20, UR12, URZ ;  /* 0x0000000c140672a5 */ /* 0x000fe4000f8e00ff */
[----:B------:R-:W-:Y:S02]  /*0a60*/  UIMAD UR19, UR20, UR13, UR19 ;  /* 0x0000000d141372a4 */ /* 0x000fe4000f8e0213 */
[----:B-1----:R-:W-:Y:S02]  /*0a70*/  ULEA UR13, UP1, UR17, UR8, 0x1 ;  /* 0x00000008110d7291 */ /* 0x002fe4000f8208ff */
[----:B------:R-:W-:Y:S02]  /*0a80*/  USHF.L.U32 UR12, UR6, 0x5, URZ ;  /* 0x00000005060c7899 */ /* 0x000fe400080006ff */
[----:B------:R-:W-:-:S02]  /*0a90*/  UIADD3 UR8, UPT, UPT, UR7, UR19, URZ ;  /* 0x0000001307087290 */ /* 0x000fc4000fffe0ff */
[----:B------:R-:W-:Y:S02]  /*0aa0*/  ULEA UR7, UP0, UR4, UR12, 0x6 ;  /* 0x0000000c04077291 */ /* 0x000fe4000f8030ff */
[----:B------:R-:W-:Y:S02]  /*0ab0*/  USHF.L.U64.HI UR6, UR6, 0x5, UR8 ;  /* 0x0000000506067899 */ /* 0x000fe40008010208 */
[----:B------:R-:W-:Y:S02]  /*0ac0*/  ULEA UR10, UP2, UR7, UR10, 0x1 ;  /* 0x0000000a070a7291 */ /* 0x000fe4000f8408ff */
[----:B------:R-:W-:Y:S01]  /*0ad0*/  ULEA.HI.X UR4, UR4, UR6, UR5, 0x6, UP0 ;  /* 0x0000000604047291 */ /* 0x000fe200080f3405 */
[----:B------:R-:W-:Y:S01]  /*0ae0*/  BSSY.RECONVERGENT B0, `(.L_x_14521) ;  /* 0x000001a000007945 */ /* 0x000fe20003800200 */
[----:B------:R-:W-:Y:S01]  /*0af0*/  UMOV UR20, 0x3f800000 ;  /* 0x3f80000000147882 */ /* 0x000fe20000000000 */
[----:B------:R-:W-:Y:S02]  /*0b00*/  ULEA.HI.X UR9, UR17, UR9, UR18, 0x1, UP1 ;  /* 0x0000000911097291 */ /* 0x000fe400088f0c12 */
[----:B------:R-:W-:Y:S01]  /*0b10*/  ULEA.HI.X UR11, UR7, UR11, UR4, 0x1, UP2 ;  /* 0x0000000b070b7291 */ /* 0x000fe200090f0c04 */
[----:B------:R-:W-:-:S02]  /*0b20*/  IMAD R10, R10, 0x84, RZ ;  /* 0x000000840a0a7824 */ /* 0x000fc400078e02ff */
[----:B--2---:R-:W-:-:S04]  /*0b30*/  FFMA.SAT R0, R9, -R0, 0.5 ;  /* 0x3f00000009007423 */ /* 0x004fc80000002800 */
        /* <DEDUP_REMOVED lines=9> */
[----:B------:R-:W-:Y:S02]  /*0bd0*/  ISETP.GT.U32.AND P0, PT, R0, 0x1ffffff, PT ;  /* 0x01ffffff0000780c */ /* 0x000fe40003f04070 */
[----:B----4-:R-:W-:-:S11]  /*0be0*/  @P2 R2UR UR20, R32 ;  /* 0x00000000201422ca */ /* 0x010fd600000e0000 */
[----:B------:R-:W-:Y:S05]  /*0bf0*/  @P0 BRA `(.L_x_14522) ;  /* 0x0000000000100947 */ /* 0x000fea0003800000 */
[----:B------:R-:W-:Y:S01]  /*0c00*/  IMAD.MOV.U32 R0, RZ, RZ, R16 ;  /* 0x000000ffff007224 */ /* 0x000fe200078e0010 */
[----:B------:R-:W-:-:S07]  /*0c10*/  MOV R30, 0xc30 ;  /* 0x00000c30001e7802 */ /* 0x000fce0000000f00 */
[----:B-----5:R-:W-:Y:S05]  /*0c20*/  CALL.REL.NOINC `($__internal_475_$__cuda_sm20_rcp_rn_f32_slowpath) ;  /* 0x0000002400bc7944 */ /* 0x020fea0003c00000 */
[----:B------:R-:W-:Y:S05]  /*0c30*/  BRA `(.L_x_14523) ;  /* 0x0000000000107947 */ /* 0x000fea0003800000 */
.L_x_14522:
[----:B------:R-:W0:Y:S02]  /*0c40*/  MUFU.RCP R33, R16 ;  /* 0x0000001000217308 */ /* 0x000e240000001000 */
[----:B0-----:R-:W-:-:S04]  /*0c50*/  FFMA R0, R16, R33, -1 ;  /* 0xbf80000010007423 */ /* 0x001fc80000000021 */
[----:B------:R-:W-:-:S04]  /*0c60*/  FADD.FTZ R0, -R0, -RZ ;  /* 0x800000ff00007221 */ /* 0x000fc80000010100 */
[----:B------:R-:W-:-:S07]  /*0c70*/  FFMA R33, R33, R0, R33 ;  /* 0x0000000021217223 */ /* 0x000fce0000000021 */
.L_x_14523:
[----:B------:R-:W-:Y:S05]  /*0c80*/  BSYNC.RECONVERGENT B0 ;  /* 0x0000000000007941 */ /* 0x000fea0003800200 */
.L_x_14521:
        /* <DEDUP_REMOVED lines=21> */
[----:B------:R-:W-:Y:S05]  /*0de0*/  CALL.REL.NOINC `($__internal_475_$__cuda_sm20_rcp_rn_f32_slowpath) ;  /* 0x00000024004c7944 */ /* 0x000fea0003c00000 */
[----:B------:R-:W-:Y:S05]  /*0df0*/  BRA `(.L_x_14526) ;  /* 0x0000000000107947 */ /* 0x000fea0003800000 */
.L_x_14525:
[----:B------:R-:W0:Y:S02]  /*0e00*/  MUFU.RCP R33, R16 ;  /* 0x0000001000217308 */ /* 0x000e240000001000 */
[----:B0-----:R-:W-:-:S04]  /*0e10*/  FFMA R0, R16, R33, -1 ;  /* 0xbf80000010007423 */ /* 0x001fc80000000021 */
[----:B------:R-:W-:-:S04]  /*0e20*/  FADD.FTZ R0, -R0, -RZ ;  /* 0x800000ff00007221 */ /* 0x000fc80000010100 */
[----:B------:R-:W-:-:S07]  /*0e30*/  FFMA R33, R33, R0, R33 ;  /* 0x0000000021217223 */ /* 0x000fce0000000021 */
.L_x_14526:
[----:B------:R-:W-:Y:S05]  /*0e40*/  BSYNC.RECONVERGENT B0 ;  /* 0x0000000000007941 */ /* 0x000fea0003800200 */
.L_x_14524:
[----:B------:R-:W0:Y:S01]  /*0e50*/  LDC.64 R16, c[0x0][0x3c8] ;  /* 0x0000f200ff107b82 */ /* 0x000e220000000a00 */
[C---:B------:R-:W-:Y:S01]  /*0e60*/  ISETP.GE.U32.AND P0, PT, R12.reuse, UR28, PT ;  /* 0x0000001c0c007c0c */ /* 0x040fe2000bf06070 */
[----:B------:R-:W-:Y:S02]  /*0e70*/  VIADD R23, R11, 0x1e ;  /* 0x0000001e0b177836 */ /* 0x000fe40000000000 */
[----:B------:R-:W-:Y:S01]  /*0e80*/  FADD R0, -R33, 1 ;  /* 0x3f80000021007421 */ /* 0x000fe20000000100 */
[----:B------:R-:W-:Y:S01]  /*0e90*/  VIADD R9, R12, 0x2 ;  /* 0x000000020c097836 */ /* 0x000fe20000000000 */
[----:B------:R-:W-:Y:S01]  /*0ea0*/  ISETP.GE.U32.OR P0, PT, R18, UR27, P0 ;  /* 0x0000001b12007c0c */ /* 0x000fe20008706470 */
[----:B------:R-:W-:Y:S01]  /*0eb0*/  UMOV UR4, UR14 ;  /* 0x0000000e00047c82 */ /* 0x000fe20008000000 */
[----:B------:R-:W-:Y:S01]  /*0ec0*/  LOP3.LUT R23, R23, 0x1f, RZ, 0xc0, !PT ;  /* 0x0000001f17177812 */ /* 0x000fe200078ec0ff */
[----:B------:R-:W-:Y:S01]  /*0ed0*/  FMUL R0, R0, R33 ;  /* 0x0000002100007220 */ /* 0x000fe20000400000 */
[----:B------:R-:W-:Y:S01]  /*0ee0*/  ISETP.GE.U32.AND P1, PT, R9, UR28, PT ;  /* 0x0000001c09007c0c */ /* 0x000fe2000bf26070 */
[----:B------:R-:W-:Y:S01]  /*0ef0*/  UMOV UR5, UR15 ;  /* 0x0000000f00057c82 */ /* 0x000fe20008000000 */
[----:B------:R-:W-:Y:S01]  /*0f00*/  FMUL R14, R24, UR20 ;  /* 0x00000014180e7c20 */ /* 0x000fe20008400000 */
[----:B------:R-:W-:Y:S01]  /*0f10*/  FFMA R0, R0, R8, R33 ;  /* 0x0000000800007223 */ /* 0x000fe20000000021 */
[----:B------:R-:W-:-:S03]  /*0f20*/  ISETP.LT.U32.AND P1, PT, R23, UR27, !P1 ;  /* 0x0000001b17007c0c */ /* 0x000fc6000cf21070 */
[----:B------:R-:W-:Y:S01]  /*0f30*/  FMUL R21, R0, R7 ;  /* 0x0000000700157220 */ /* 0x000fe20000400000 */
[----:B------:R-:W-:Y:S02]  /*0f40*/  F2FP.BF16.F32.PACK_AB R8, RZ, R14 ;  /* 0x0000000eff08723e */ /* 0x000fe400000010ff */
[----:B------:R-:W-:Y:S01]  /*0f50*/  @!P0 LEA R30, P2, R22, UR13, 0x1 ;  /* 0x0000000d161e8c11 */ /* 0x000fe2000f8408ff */
[----:B------:R-:W-:-:S03]  /*0f60*/  FMUL R7, R21, UR20 ;  /* 0x0000001415077c20 */ /* 0x000fc60008400000 */
[C---:B------:R-:W-:Y:S01]  /*0f70*/  @!P0 LEA.HI.X R31, R22.reuse, UR9, R6, 0x1, P2 ;  /* 0x00000009161f8c11 */ /* 0x040fe200090f0c06 */
[CC--:B0-----:R-:W-:Y:S01]  /*0f80*/  IMAD.WIDE.U32 R38, R5.reuse, R16.reuse, UR4 ;  /* 0x0000000405267e25 */ /* 0x0c1fe2000f8e0010 */
[----:B------:R-:W-:Y:S02]  /*0f90*/  @!P0 IADD3 R22, P2, PT, R22, R16, RZ ;  /* 0x0000001016168210 */ /* 0x000fe40007f5e0ff */
[----:B------:R-:W-:Y:S01]  /*0fa0*/  F2FP.BF16.F32.PACK_AB R7, RZ, R7 ;  /* 0x00000007ff07723e */ /* 0x000fe200000010ff */
[----:B------:R-:W-:Y:S01]  /*0fb0*/  IMAD R28, R5, R17, R39 ;  /* 0x00000011051c7224 */ /* 0x000fe200078e0227 */
[----:B------:R-:W-:Y:S01]  /*0fc0*/  @P1 IADD3 R0, P3, P4, R38, UR14, R23 ;  /* 0x0000000e26001c10 */ /* 0x000fe2000fc7e017 */
[----:B------:R-:W-:Y:S01]  /*0fd0*/  @!P0 IMAD.X R33, R6, 0x1, R17, P2 ;  /* 0x0000000106218824 */ /* 0x000fe200010e0611 */
[----:B------:R-:W-:Y:S01]  /*0fe0*/  @!P0 LEA R34, P2, R22, UR13, 0x1 ;  /* 0x0000000d16228c11 */ /* 0x000fe2000f8408ff */
[----:B------:R0:W-:Y:S01]  /*0ff0*/  @!P0 STG.E.U16 desc[UR22][R30.64], R8 ;  /* 0x000000081e008986 */ /* 0x0001e2000c101516 */
[----:B------:R-:W-:Y:S01]  /*1000*/  @P1 IADD3.X R29, PT, PT, R28, UR15, RZ, P3, P4 ;  /* 0x0000000f1c1d1c10 */ /* 0x000fe20009fe84ff */
[----:B------:R-:W-:Y:S01]  /*1010*/  @P1 IMAD.SHL.U32 R5, R0, 0x4, RZ ;  /* 0x0000000400051824 */ /* 0x000fe200078e00ff */
[----:B------:R-:W-:Y:S01]  /*1020*/  @!P0 LEA.HI.X R35, R22, UR9, R33, 0x1, P2 ;  /* 0x0000000916238c11 */ /* 0x000fe200090f0c21 */
[----:B------:R-:W-:Y:S01]  /*1030*/  IMAD.MOV.U32 R22, RZ, RZ, RZ ;  /* 0x000000ffff167224 */ /* 0x000fe200078e00ff */
[----:B------:R-:W-:Y:S01]  /*1040*/  @P1 SHF.L.U64.HI R0, R0, 0x2, R29 ;  /* 0x0000000200001819 */ /* 0x000fe2000001021d */
[----:B------:R-:W-:Y:S01]  /*1050*/  IMAD.MOV.U32 R14, RZ, RZ, RZ ;  /* 0x000000ffff0e7224 */ /* 0x000fe200078e00ff */
[----:B------:R-:W-:Y:S01]  /*1060*/  @P1 IADD3 R32, P2, PT, R5, UR21, RZ ;  /* 0x0000001505201c10 */ /* 0x000fe2000ff5e0ff */
[----:B------:R1:W-:Y:S01]  /*1070*/  @!P0 STG.E.U16 desc[UR22][R34.64], R7 ;  /* 0x0000000722008986 */ /* 0x0003e2000c101516 */
[----:B------:R-:W-:Y:S01]  /*1080*/  IMAD.MOV.U32 R29, RZ, RZ, 0x3bbb989d ;  /* 0x3bbb989dff1d7424 */ /* 0x000fe200078e00ff */
[----:B------:R-:W-:Y:S01]  /*1090*/  @P1 IADD3 R26, P5, PT, R23, R38, RZ ;  /* 0x00000026171a1210 */ /* 0x000fe20007fbe0ff */
[----:B------:R-:W-:Y:S01]  /*10a0*/  @P1 IMAD R17, R17, 0x3, RZ ;  /* 0x0000000311111824 */ /* 0x000fe200078e02ff */
[----:B------:R-:W-:-:S02]  /*10b0*/  @P1 IADD3.X R33, PT, PT, R0, UR24, RZ, P2, !PT ;  /* 0x0000001800211c10 */ /* 0x000fc400097fe4ff */
[----:B0-----:R-:W-:Y:S02]  /*10c0*/  @P1 IADD3 R30, P0, PT, R5, UR25, RZ ;  /* 0x00000019051e1c10 */ /* 0x001fe4000ff1e0ff */
[----:B------:R-:W-:Y:S01]  /*10d0*/  @P1 IADD3.X R27, PT, PT, RZ, R28, RZ, P5, !PT ;  /* 0x0000001cff1b1210 */ /* 0x000fe20002ffe4ff */
[----:B------:R0:W5:Y:S01]  /*10e0*/  @P1 LDG.E R22, desc[UR22][R32.64] ;  /* 0x0000001620161981 */ /* 0x000162000c1e1900 */
[----:B------:R-:W-:Y:S01]  /*10f0*/  @P1 IADD3.X R31, PT, PT, R0, UR26, RZ, P0, !PT ;  /* 0x0000001a001f1c10 */ /* 0x000fe200087fe4ff */
[----:B------:R-:W-:Y:S01]  /*1100*/  FFMA.SAT R0, R4, -R29, 0.5 ;  /* 0x3f00000004007423 */ /* 0x000fe2000000281d */
[----:B------:R-:W-:-:S03]  /*1110*/  @P1 IMAD.WIDE.U32 R26, R16, 0x3, R26 ;  /* 0x00000003101a1825 */ /* 0x000fc600078e001a */
[----:B------:R2:W5:Y:S01]  /*1120*/  @P1 LDG.E R14, desc[UR22][R30.64] ;  /* 0x000000161e0e1981 */ /* 0x000562000c1e1900 */
[----:B------:R-:W-:Y:S02]  /*1130*/  @P1 IMAD.IADD R17, R17, 0x1, R27 ;  /* 0x0000000111111824 */ /* 0x000fe400078e021b */
[----:B0-----:R-:W-:Y:S02]  /*1140*/  IMAD.MOV.U32 R33, RZ, RZ, 0x437c0000 ;  /* 0x437c0000ff217424 */ /* 0x001fe400078e00ff */
[----:B------:R-:W-:Y:S02]  /*1150*/  @P1 IMAD.SHL.U32 R16, R26, 0x4, RZ ;  /* 0x000000041a101824 */ /* 0x000fe400078e00ff */
[----:B------:R-:W-:-:S04]  /*1160*/  FFMA.RM R0, R0, R33, 12582913 ;  /* 0x4b40000100007423 */ /* 0x000fc80000004021 */
[----:B------:R-:W-:-:S04]  /*1170*/  FADD R29, R0, -12583039 ;  /* 0xcb40007f001d7421 */ /* 0x000fc80000000000 */
[----:B------:R-:W-:-:S04]  /*1180*/  FFMA R29, R4, -1.4426950216293334961, -R29 ;  /* 0xbfb8aa3b041d7823 */ /* 0x000fc8000000081d */
[----:B------:R-:W-:-:S06]  /*1190*/  FFMA R29, R4, -1.925963033500011079e-08, R29 ;  /* 0xb2a57060041d7823 */ /* 0x000fcc000000001d */
[----:B------:R-:W2:Y:S01]  /*11a0*/  MUFU.EX2 R29, R29 ;  /* 0x0000001d001d7308 */ /* 0x000ea20000000800 */
[----:B------:R-:W-:Y:S01]  /*11b0*/  IMAD.SHL.U32 R0, R0, 0x800000, RZ ;  /* 0x0080000000007824 */ /* 0x000fe200078e00ff */
[----:B------:R-:W-:Y:S02]  /*11c0*/  @P1 SHF.L.U64.HI R17, R26, 0x2, R17 ;  /* 0x000000021a111819 */ /* 0x000fe40000010211 */
[C---:B------:R-:W-:Y:S02]  /*11d0*/  @P1 IADD3 R26, P2, PT, R16.reuse, UR21, RZ ;  /* 0x00000015101a1c10 */ /* 0x040fe4000ff5e0ff */
[----:B------:R-:W-:Y:S01]  /*11e0*/  @P1 IADD3 R16, P0, PT, R16, UR25, RZ ;  /* 0x0000001910101c10 */ /* 0x000fe2000ff1e0ff */
[----:B--2---:R-:W-:-:S04]  /*11f0*/  FFMA R30, R0, R29, 1 ;  /* 0x3f800000001e7423 */ /* 0x004fc8000000001d */
[----:B------:R-:W-:Y:S01]  /*1200*/  VIADD R0, R30, 0x1800000 ;  /* 0x018000001e007836 */ /* 0x000fe20000000000 */
[----:B------:R-:W-:Y:S01]  /*1210*/  @P1 IADD3.X R27, PT, PT, R17, UR24, RZ, P2, !PT ;  /* 0x00000018111b1c10 */ /* 0x000fe200097fe4ff */
[----:B------:R-:W-:-:S03]  /*1220*/  HFMA2 R5, -RZ, RZ, 0, 0 ;  /* 0x00000000ff057431 */ /* 0x000fc600000001ff */
[----:B------:R-:W-:Y:S02]  /*1230*/  LOP3.LUT R0, R0, 0x7f800000, RZ, 0xc0, !PT ;  /* 0x7f80000000007812 */ /* 0x000fe400078ec0ff */
[----:B------:R-:W-:Y:S02]  /*1240*/  @P1 IADD3.X R17, PT, PT, R17, UR26, RZ, P0, !PT ;  /* 0x0000001a11111c10 */ /* 0x000fe400087fe4ff */
[----:B------:R-:W-:Y:S01]  /*1250*/  ISETP.GT.U32.AND P0, PT, R0, 0x1ffffff, PT ;  /* 0x01ffffff0000780c */ /* 0x000fe20003f04070 */
[----:B------:R-:W-:Y:S02]  /*1260*/  IMAD.MOV.U32 R6, RZ, RZ, RZ ;  /* 0x000000ffff067224 */ /* 0x000fe400078e00ff */
[----:B------:R-:W5:Y:S01]  /*1270*/  @P1 LDG.E R5, desc[UR22][R16.64] ;  /* 0x0000001610051981 */ /* 0x000f62000c1e1900 */
[----:B------:R-:W-:Y:S03]  /*1280*/  BSSY.RECONVERGENT B0, `(.L_x_14527) ;  /* 0x000000e000007945 */ /* 0x000fe60003800200 */
[----:B------:R0:W5:Y:S01]  /*1290*/  @P1 LDG.E R6, desc[UR22][R26.64] ;  /* 0x000000161a061981 */ /* 0x000162000c1e1900 */
[----:B------:R-:W-:-:S02]  /*12a0*/  FMNMX3 R24, |R24|, RZ, |R21|, !PT ;  /* 0x000000ff18187276 */ /* 0x000fc40007800615 */
[----:B0-----:R-:W-:-:S05]  /*12b0*/  IADD3 R27, P1, PT, R40, R38, RZ ;  /* 0x00000026281b7210 */ /* 0x001fca0007f3e0ff */
[----:B------:R-:W-:Y:S01]  /*12c0*/  IMAD.X R26, RZ, RZ, R28, P1 ;  /* 0x000000ffff1a7224 */ /* 0x000fe200008e061c */
[----:B-1----:R-:W-:Y:S07]  /*12d0*/  @P0 BRA `(.L_x_14528) ;  /* 0x0000000000100947 */ /* 0x002fee0003800000 */
[----:B------:R-:W-:Y:S02]  /*12e0*/  MOV R0, R30 ;  /* 0x0000001e00007202 */ /* 0x000fe40000000f00 */
[----:B------:R-:W-:-:S07]  /*12f0*/  MOV R30, 0x1310 ;  /* 0x00001310001e7802 */ /* 0x000fce0000000f00 */
[----:B-----5:R-:W-:Y:S05]  /*1300*/  CALL.REL.NOINC `($__internal_475_$__cuda_sm20_rcp_rn_f32_slowpath) ;  /* 0x0000002000047944 */ /* 0x020fea0003c00000 */
[----:B------:R-:W-:Y:S05]  /*1310*/  BRA `(.L_x_14529) ;  /* 0x0000000000107947 */ /* 0x000fea0003800000 */
.L_x_14528:
[----:B------:R-:W0:Y:S02]  /*1320*/  MUFU.RCP R33, R30 ;  /* 0x0000001e00217308 */ /* 0x000e240000001000 */
[----:B0-----:R-:W-:-:S04]  /*1330*/  FFMA R0, R30, R33, -1 ;  /* 0xbf8000001e007423 */ /* 0x001fc80000000021 */
[----:B------:R-:W-:-:S04]  /*1340*/  FADD.FTZ R0, -R0, -RZ ;  /* 0x800000ff00007221 */ /* 0x000fc80000010100 */
[----:B------:R-:W-:-:S07]  /*1350*/  FFMA R33, R33, R0, R33 ;  /* 0x0000000021217223 */ /* 0x000fce0000000021 */
.L_x_14529:
[----:B------:R-:W-:Y:S05]  /*1360*/  BSYNC.RECONVERGENT B0 ;  /* 0x0000000000007941 */ /* 0x000fea0003800200 */
.L_x_14527:
        /* <DEDUP_REMOVED lines=21> */
[----:B-----5:R-:W-:Y:S05]  /*14c0*/  CALL.REL.NOINC `($__internal_475_$__cuda_sm20_rcp_rn_f32_slowpath) ;  /* 0x0000001c00947944 */ /* 0x020fea0003c00000 */
[----:B------:R-:W-:Y:S05]  /*14d0*/  BRA `(.L_x_14532) ;  /* 0x0000000000107947 */ /* 0x000fea0003800000 */
.L_x_14531:
[----:B------:R-:W0:Y:S02]  /*14e0*/  MUFU.RCP R33, R30 ;  /* 0x0000001e00217308 */ /* 0x000e240000001000 */
[----:B0-----:R-:W-:-:S04]  /*14f0*/  FFMA R0, R30, R33, -1 ;  /* 0xbf8000001e007423 */ /* 0x001fc80000000021 */
[----:B------:R-:W-:-:S04]  /*1500*/  FADD.FTZ R0, -R0, -RZ ;  /* 0x800000ff00007221 */ /* 0x000fc80000010100 */
[----:B------:R-:W-:-:S07]  /*1510*/  FFMA R33, R33, R0, R33 ;  /* 0x0000000021217223 */ /* 0x000fce0000000021 */
.L_x_14532:
[----:B------:R-:W-:Y:S05]  /*1520*/  BSYNC.RECONVERGENT B0 ;  /* 0x0000000000007941 */ /* 0x000fea0003800200 */
.L_x_14530:
[----:B------:R-:W-:Y:S01]  /*1530*/  ISETP.GE.U32.AND P0, PT, R3, UR28, PT ;  /* 0x0000001c03007c0c */ /* 0x000fe2000bf06070 */
[----:B------:R-:W-:Y:S01]  /*1540*/  VIADD R4, R12, 0x3 ;  /* 0x000000030c047836 */ /* 0x000fe20000000000 */
[----:B------:R-:W-:Y:S01]  /*1550*/  IADD3 R3, PT, PT, R11, 0x1d, RZ ;  /* 0x0000001d0b037810 */ /* 0x000fe20007ffe0ff */
[----:B------:R-:W-:Y:S01]  /*1560*/  FADD R0, -R33, 1 ;  /* 0x3f80000021007421 */ /* 0x000fe20000000100 */
[----:B------:R-:W-:Y:S01]  /*1570*/  ISETP.GE.U32.OR P0, PT, R40, UR27, P0 ;  /* 0x0000001b28007c0c */ /* 0x000fe20008706470 */
[----:B------:R-:W-:Y:S01]  /*1580*/  FMUL R21, R25, UR20 ;  /* 0x0000001419157c20 */ /* 0x000fe20008400000 */
[----:B------:R-:W-:Y:S01]  /*1590*/  LOP3.LUT R3, R3, 0x1f, RZ, 0xc0, !PT ;  /* 0x0000001f03037812 */ /* 0x000fe200078ec0ff */
[----:B------:R-:W-:Y:S01]  /*15a0*/  FMUL R0, R0, R33 ;  /* 0x0000002100007220 */ /* 0x000fe20000400000 */
[----:B------:R-:W-:Y:S02]  /*15b0*/  ISETP.GE.U32.AND P1, PT, R4, UR28, PT ;  /* 0x0000001c04007c0c */ /* 0x000fe4000bf26070 */
[----:B------:R-:W-:Y:S01]  /*15c0*/  IADD3 R38, P3, PT, R38, UR14, RZ ;  /* 0x0000000e26267c10 */ /* 0x000fe2000ff7e0ff */
[----:B------:R-:W-:Y:S01]  /*15d0*/  FFMA R33, R0, R2, R33 ;  /* 0x0000000200217223 */ /* 0x000fe20000000021 */
[----:B------:R-:W-:-:S02]  /*15e0*/  ISETP.LT.U32.AND P1, PT, R3, UR27, !P1 ;  /* 0x0000001b03007c0c */ /* 0x000fc4000cf21070 */
[----:B------:R-:W-:Y:S01]  /*15f0*/  F2FP.BF16.F32.PACK_AB R2, RZ, R21 ;  /* 0x00000015ff02723e */ /* 0x000fe200000010ff */
[----:B------:R-:W-:Y:S01]  /*1600*/  FMUL R0, R33, R20 ;  /* 0x0000001421007220 */ /* 0x000fe20000400000 */
[----:B------:R-:W-:Y:S01]  /*1610*/  IADD3.X R32, PT, PT, R28, UR15, RZ, P3, !PT ;  /* 0x0000000f1c207c10 */ /* 0x000fe20009ffe4ff */
[----:B------:R-:W0:Y:S01]  /*1620*/  @!P0 LDC.64 R16, c[0x0][0x3c8] ;  /* 0x0000f200ff108b82 */ /* 0x000e220000000a00 */
[----:B------:R-:W-:Y:S01]  /*1630*/  @!P0 LEA R30, P2, R27, UR13, 0x1 ;  /* 0x0000000d1b1e8c11 */ /* 0x000fe2000f8408ff */
[----:B------:R-:W-:-:S03]  /*1640*/  FMUL R28, R0, UR20 ;  /* 0x00000014001c7c20 */ /* 0x000fc60008400000 */
[----:B------:R-:W-:-:S03]  /*1650*/  @!P0 LEA.HI.X R31, R27, UR9, R26, 0x1, P2 ;  /* 0x000000091b1f8c11 */ /* 0x000fc600090f0c1a */
[----:B------:R-:W1:Y:S02]  /*1660*/  @P1 LDC.64 R20, c[0x0][0x3c8] ;  /* 0x0000f200ff141b82 */ /* 0x000e640000000a00 */
[----:B------:R2:W-:Y:S01]  /*1670*/  @!P0 STG.E.U16 desc[UR22][R30.64], R2 ;  /* 0x000000021e008986 */ /* 0x0005e2000c101516 */
[----:B0-----:R-:W-:Y:S02]  /*1680*/  @!P0 IADD3 R27, P2, PT, R27, R16, RZ ;  /* 0x000000101b1b8210 */ /* 0x001fe40007f5e0ff */
[----:B------:R-:W-:-:S03]  /*1690*/  IADD3 R16, P3, PT, R3, R38, RZ ;  /* 0x0000002603107210 */ /* 0x000fc60007f7e0ff */
[----:B------:R-:W-:Y:S01]  /*16a0*/  @!P0 IMAD.X R40, R26, 0x1, R17, P2 ;  /* 0x000000011a288824 */ /* 0x000fe200010e0611 */
[----:B------:R-:W-:Y:S01]  /*16b0*/  @!P0 LEA R34, P2, R27, UR13, 0x1 ;  /* 0x0000000d1b228c11 */ /* 0x000fe2000f8408ff */
[----:B------:R-:W-:Y:S01]  /*16c0*/  IMAD.X R17, RZ, RZ, R32, P3 ;  /* 0x000000ffff117224 */ /* 0x000fe200018e0620 */
[----:B------:R-:W-:Y:S01]  /*16d0*/  @P1 IADD3 R36, P3, PT, R16, UR14, RZ ;  /* 0x0000000e10241c10 */ /* 0x000fe2000ff7e0ff */
[----:B-1----:R-:W-:Y:S01]  /*16e0*/  @P1 IMAD R21, R21, 0x3, RZ ;  /* 0x0000000315151824 */ /* 0x002fe200078e02ff */
[----:B------:R-:W-:Y:S02]  /*16f0*/  @!P0 LEA.HI.X R35, R27, UR9, R40, 0x1, P2 ;  /* 0x000000091b238c11 */ /* 0x000fe400090f0c28 */
[----:B------:R-:W-:Y:S02]  /*1700*/  @P1 IADD3.X R29, PT, PT, R17, UR15, RZ, P3, !PT ;  /* 0x0000000f111d1c10 */ /* 0x000fe40009ffe4ff */
[----:B------:R-:W-:Y:S02]  /*1710*/  F2FP.BF16.F32.PACK_AB R26, RZ, R28 ;  /* 0x0000001cff1a723e */ /* 0x000fe400000010ff */
[C---:B------:R-:W-:Y:S01]  /*1720*/  @P1 SHF.L.U64.HI R27, R36.reuse, 0x2, R29 ;  /* 0x00000002241b1819 */ /* 0x040fe2000001021d */
[----:B------:R-:W-:-:S02]  /*1730*/  @P1 IMAD.SHL.U32 R36, R36, 0x4, RZ ;  /* 0x0000000424241824 */ /* 0x000fc400078e00ff */
[----:B------:R0:W-:Y:S01]  /*1740*/  @!P0 STG.E.U16 desc[UR22][R34.64], R26 ;  /* 0x0000001a22008986 */ /* 0x0001e2000c101516 */
[----:B------:R-:W-:Y:S02]  /*1750*/  @P1 IMAD.WIDE.U32 R28, R20, 0x3, R16 ;  /* 0x00000003141c1825 */ /* 0x000fe400078e0010 */
[C---:B------:R-:W-:Y:S02]  /*1760*/  @P1 IADD3 R40, P0, PT, R36.reuse, UR21, RZ ;  /* 0x0000001524281c10 */ /* 0x040fe4000ff1e0ff */
[----:B------:R-:W-:Y:S01]  /*1770*/  @P1 IADD3 R36, P2, PT, R36, UR25, RZ ;  /* 0x0000001924241c10 */ /* 0x000fe2000ff5e0ff */
[----:B------:R-:W-:Y:S01]  /*1780*/  IMAD.MOV.U32 R20, RZ, RZ, RZ ;  /* 0x000000ffff147224 */ /* 0x000fe200078e00ff */
[C---:B------:R-:W-:Y:S02]  /*1790*/  @P1 IADD3.X R41, PT, PT, R27.reuse, UR24, RZ, P0, !PT ;  /* 0x000000181b291c10 */ /* 0x040fe400087fe4ff */
[----:B------:R-:W-:Y:S02]  /*17a0*/  @P1 IADD3.X R37, PT, PT, R27, UR26, RZ, P2, !PT ;  /* 0x0000001a1b251c10 */ /* 0x000fe400097fe4ff */
[----:B------:R-:W-:Y:S01]  /*17b0*/  @P1 IADD3 R27, PT, PT, R21, R29, RZ ;  /* 0x0000001d151b1210 */ /* 0x000fe20007ffe0ff */
[----:B------:R-:W-:Y:S01]  /*17c0*/  IMAD.MOV.U32 R29, RZ, RZ, 0x3bbb989d ;  /* 0x3bbb989dff1d7424 */ /* 0x000fe200078e00ff */
[----:B------:R1:W5:Y:S01]  /*17d0*/  @P1 LDG.E R20, desc[UR22][R40.64] ;  /* 0x0000001628141981 */ /* 0x000362000c1e1900 */
[----:B------:R-:W-:-:S02]  /*17e0*/  IMAD.MOV.U32 R21, RZ, RZ, RZ ;  /* 0x000000ffff157224 */ /* 0x000fc400078e00ff */
[----:B-----5:R-:W-:Y:S01]  /*17f0*/  FFMA.SAT R29, R14, -R29, 0.5 ;  /* 0x3f0000000e1d7423 */ /* 0x020fe2000000281d */
[C---:B--2---:R-:W-:Y:S01]  /*1800*/  @P1 IMAD.SHL.U32 R30, R28.reuse, 0x4, RZ ;  /* 0x000000041c1e1824 */ /* 0x044fe200078e00ff */
[----:B------:R-:W-:Y:S02]  /*1810*/  @P1 SHF.L.U64.HI R28, R28, 0x2, R27 ;  /* 0x000000021c1c1819 */ /* 0x000fe4000001021b */
[----:B------:R2:W5:Y:S02]  /*1820*/  @P1 LDG.E R21, desc[UR22][R36.64] ;  /* 0x0000001624151981 */ /* 0x000564000c1e1900 */
[C---:B0-----:R-:W-:Y:S02]  /*1830*/  @P1 IADD3 R34, P0, PT, R30.reuse, UR21, RZ ;  /* 0x000000151e221c10 */ /* 0x041fe4000ff1e0ff */
[----:B-1----:R-:W-:Y:S02]  /*1840*/  MOV R40, 0x437c0000 ;  /* 0x437c000000287802 */ /* 0x002fe40000000f00 */
[----:B------:R-:W-:-:S03]  /*1850*/  @P1 IADD3 R30, P2, PT, R30, UR25, RZ ;  /* 0x000000191e1e1c10 */ /* 0x000fc6000ff5e0ff */
[----:B------:R-:W-:-:S04]  /*1860*/  FFMA.RM R29, R29, R40, 12582913 ;  /* 0x4b4000011d1d7423 */ /* 0x000fc80000004028 */
[----:B------:R-:W-:-:S04]  /*1870*/  FADD R33, R29, -12583039 ;  /* 0xcb40007f1d217421 */ /* 0x000fc80000000000 */
[----:B------:R-:W-:-:S04]  /*1880*/  FFMA R33, R14, -1.4426950216293334961, -R33 ;  /* 0xbfb8aa3b0e217823 */ /* 0x000fc80000000821 */
[----:B------:R-:W-:-:S04]  /*1890*/  FFMA R33, R14, -1.925963033500011079e-08, R33 ;  /* 0xb2a570600e217823 */ /* 0x000fc80000000021 */
[----:B--2---:R-:W0:Y:S01]  /*18a0*/  MUFU.EX2 R36, R33 ;  /* 0x0000002100247308 */ /* 0x004e220000000800 */
[----:B------:R-:W-:Y:S01]  /*18b0*/  IMAD.SHL.U32 R29, R29, 0x800000, RZ ;  /* 0x008000001d1d7824 */ /* 0x000fe200078e00ff */
[----:B------:R-:W-:-:S03]  /*18c0*/  @P1 IADD3.X R35, PT, PT, R28, UR24, RZ, P0, !PT ;  /* 0x000000181c231c10 */ /* 0x000fc600087fe4ff */
[----:B0-----:R-:W-:-:S04]  /*18d0*/  FFMA R36, R29, R36, 1 ;  /* 0x3f8000001d247423 */ /* 0x001fc80000000024 */
[----:B------:R-:W-:-:S05]  /*18e0*/  VIADD R29, R36, 0x1800000 ;  /* 0x01800000241d7836 */ /* 0x000fca0000000000 */
[----:B------:R-:W-:Y:S01]  /*18f0*/  LOP3.LUT R29, R29, 0x7f800000, RZ, 0xc0, !PT ;  /* 0x7f8000001d1d7812 */ /* 0x000fe200078ec0ff */
[----:B------:R-:W-:Y:S01]  /*1900*/  IMAD.MOV.U32 R27, RZ, RZ, RZ ;  /* 0x000000ffff1b7224 */ /* 0x000fe200078e00ff */
[----:B------:R-:W-:Y:S02]  /*1910*/  @P1 IADD3.X R31, PT, PT, R28, UR26, RZ, P2, !PT ;  /* 0x0000001a1c1f1c10 */ /* 0x000fe400097fe4ff */
[----:B------:R-:W-:Y:S01]  /*1920*/  ISETP.GT.U32.AND P0, PT, R29, 0x1ffffff, PT ;  /* 0x01ffffff1d00780c */ /* 0x000fe20003f04070 */
[----:B------:R-:W-:Y:S02]  /*1930*/  IMAD.MOV.U32 R28, RZ, RZ, RZ ;  /* 0x000000ffff1c7224 */ /* 0x000fe400078e00ff */
[----:B------:R0:W5:Y:S01]  /*1940*/  @P1 LDG.E R27, desc[UR22][R34.64] ;  /* 0x00000016221b1981 */ /* 0x000162000c1e1900 */
[----:B------:R-:W-:Y:S03]  /*1950*/  BSSY.RECONVERGENT B0, `(.L_x_14533) ;  /* 0x000000e000007945 */ /* 0x000fe60003800200 */
[----:B------:R0:W5:Y:S01]  /*1960*/  @P1 LDG.E R28, desc[UR22][R30.64] ;  /* 0x000000161e1c1981 */ /* 0x000162000c1e1900 */
[----:B------:R-:W-:-:S02]  /*1970*/  IADD3 R29, P1, PT, R23, R38, RZ ;  /* 0x00000026171d7210 */ /* 0x000fc40007f3e0ff */
[----:B------:R-:W-:-:S03]  /*1980*/  FMNMX3 R24, |R25|, R24, |R0|, !PT ;  /* 0x0000001819187276 */ /* 0x000fc60007800600 */
[----:B------:R-:W-:Y:S01]  /*1990*/  IMAD.X R32, RZ, RZ, R32, P1 ;  /* 0x000000ffff207224 */ /* 0x000fe200008e0620 */
[----:B------:R-:W-:Y:S07]  /*19a0*/  @P0 BRA `(.L_x_14534) ;  /* 0x0000000000100947 */ /* 0x000fee0003800000 */
[----:B------:R-:W-:Y:S01]  /*19b0*/  IMAD.MOV.U32 R0, RZ, RZ, R36 ;  /* 0x000000ffff007224 */ /* 0x000fe200078e0024 */
[----:B0-----:R-:W-:-:S07]  /*19c0*/  MOV R30, 0x19e0 ;  /* 0x000019e0001e7802 */ /* 0x001fce0000000f00 */
[----:B-----5:R-:W-:Y:S05]  /*19d0*/  CALL.REL.NOINC `($__internal_475_$__cuda_sm20_rcp_rn_f32_slowpath) ;  /* 0x0000001800507944 */ /* 0x020fea0003c00000 */
[----:B------:R-:W-:Y:S05]  /*19e0*/  BRA `(.L_x_14535) ;  /* 0x0000000000107947 */ /* 0x000fea0003800000 */
.L_x_14534:
[----:B------:R-:W1:Y:S02]  /*19f0*/  MUFU.RCP R33, R36 ;  /* 0x0000002400217308 */ /* 0x000e640000001000 */
[----:B-1----:R-:W-:-:S04]  /*1a00*/  FFMA R0, R36, R33, -1 ;  /* 0xbf80000024007423 */ /* 0x002fc80000000021 */
[----:B------:R-:W-:-:S04]  /*1a10*/  FADD.FTZ R0, -R0, -RZ ;  /* 0x800000ff00007221 */ /* 0x000fc80000010100 */
[----:B------:R-:W-:-:S07]  /*1a20*/  FFMA R33, R33, R0, R33 ;  /* 0x0000000021217223 */ /* 0x000fce0000000021 */
.L_x_14535:
[----:B------:R-:W-:Y:S05]  /*1a30*/  BSYNC.RECONVERGENT B0 ;  /* 0x0000000000007941 */ /* 0x000fea0003800200 */
.L_x_14533:
[----:B------:R-:W-:Y:S02]  /*1a40*/  HFMA2 R25, -RZ, RZ, 3.7421875, 0 ;  /* 0x437c0000ff197431 */ /* 0x000fe400000001ff */
[----:B------:R-:W-:Y:S01]  /*1a50*/  IMAD.MOV.U32 R0, RZ, RZ, 0x3bbb989d ;  /* 0x3bbb989dff007424 */ /* 0x000fe200078e00ff */
[----:B------:R-:W-:Y:S03]  /*1a60*/  BSSY.RECONVERGENT B0, `(.L_x_14536) ;  /* 0x0000019000007945 */ /* 0x000fe60003800200 */
[----:B------:R-:W-:-:S04]  /*1a70*/  FFMA.SAT R0, R5, -R0, 0.5 ;  /* 0x3f00000005007423 */ /* 0x000fc80000002800 */
[----:B------:R-:W-:-:S04]  /*1a80*/  FFMA.RM R0, R0, R25, 12582913 ;  /* 0x4b40000100007423 */ /* 0x000fc80000004019 */
[C---:B0-----:R-:W-:Y:S01]  /*1a90*/  FADD R30, R0.reuse, -12583039 ;  /* 0xcb40007f001e7421 */ /* 0x041fe20000000000 */
        /* <DEDUP_REMOVED lines=15> */
[----:B-----5:R-:W-:Y:S05]  /*1b90*/  CALL.REL.NOINC `($__internal_475_$__cuda_sm20_rcp_rn_f32_slowpath) ;  /* 0x0000001400e07944 */ /* 0x020fea0003c00000 */
[----:B------:R-:W-:Y:S05]  /*1ba0*/  BRA `(.L_x_14538) ;  /* 0x0000000000107947 */ /* 0x000fea0003800000 */
.L_x_14537:
[----:B------:R-:W0:Y:S02]  /*1bb0*/  MUFU.RCP R33, R34 ;  /* 0x0000002200217308 */ /* 0x000e240000001000 */
[----:B0-----:R-:W-:-:S04]  /*1bc0*/  FFMA R0, R34, R33, -1 ;  /* 0xbf80000022007423 */ /* 0x001fc80000000021 */
[----:B------:R-:W-:-:S04]  /*1bd0*/  FADD.FTZ R0, -R0, -RZ ;  /* 0x800000ff00007221 */ /* 0x000fc80000010100 */
[----:B------:R-:W-:-:S07]  /*1be0*/  FFMA R33, R33, R0, R33 ;  /* 0x0000000021217223 */ /* 0x000fce0000000021 */
.L_x_14538:
[----:B------:R-:W-:Y:S05]  /*1bf0*/  BSYNC.RECONVERGENT B0 ;  /* 0x0000000000007941 */ /* 0x000fea0003800200 */
.L_x_14536:
[----:B------:R-:W-:Y:S01]  /*1c00*/  ISETP.GE.U32.AND P0, PT, R9, UR28, PT ;  /* 0x0000001c09007c0c */ /* 0x000fe2000bf06070 */
[----:B------:R-:W-:Y:S02]  /*1c10*/  IMAD.MOV.U32 R0, RZ, RZ, 0x3bbb989d ;  /* 0x3bbb989dff007424 */ /* 0x000fe400078e00ff */
[----:B------:R-:W-:Y:S01]  /*1c20*/  FADD R14, -R33, 1 ;  /* 0x3f800000210e7421 */ /* 0x000fe20000000100 */
[----:B------:R-:W-:Y:S01]  /*1c30*/  IMAD.MOV.U32 R31, RZ, RZ, 0x437c0000 ;  /* 0x437c0000ff1f7424 */ /* 0x000fe200078e00ff */
[----:B------:R-:W-:Y:S01]  /*1c40*/  ISETP.GE.U32.OR P0, PT, R23, UR27, P0 ;  /* 0x0000001b17007c0c */ /* 0x000fe20008706470 */
[----:B-----5:R-:W-:Y:S01]  /*1c50*/  FFMA.SAT R0, R21, -R0, 0.5 ;  /* 0x3f00000015007423 */ /* 0x020fe20000002800 */
[----:B------:R-:W-:Y:S01]  /*1c60*/  FMUL R14, R14, R33 ;  /* 0x000000210e0e7220 */ /* 0x000fe20000400000 */
[----:B------:R-:W-:Y:S02]  /*1c70*/  BSSY.RECONVERGENT B0, `(.L_x_14539) ;  /* 0x0000026000007945 */ /* 0x000fe40003800200 */
[----:B------:R-:W-:Y:S01]  /*1c80*/  FFMA.RM R0, R0, R31, 12582913 ;  /* 0x4b40000100007423 */ /* 0x000fe2000000401f */
[----:B------:R-:W-:-:S03]  /*1c90*/  FFMA R5, R14, R5, R33 ;  /* 0x000000050e057223 */ /* 0x000fc60000000021 */
[----:B------:R-:W-:Y:S01]  /*1ca0*/  FADD R30, R0, -12583039 ;  /* 0xcb40007f001e7421 */ /* 0x000fe20000000000 */
[----:B------:R-:W-:Y:S01]  /*1cb0*/  FMUL R14, R5, R6 ;  /* 0x00000006050e7220 */ /* 0x000fe20000400000 */
[----:B------:R-:W-:Y:S02]  /*1cc0*/  FMUL R5, R25, UR20 ;  /* 0x0000001419057c20 */ /* 0x000fe40008400000 */
[----:B------:R-:W0:Y:S01]  /*1cd0*/  @!P0 LDC.64 R22, c[0x0][0x3c8] ;  /* 0x0000f200ff168b82 */ /* 0x000e220000000a00 */
[C---:B------:R-:W-:Y:S01]  /*1ce0*/  FFMA R30, R21.reuse, -1.4426950216293334961, -R30 ;  /* 0xbfb8aa3b151e7823 */ /* 0x040fe2000000081e */
[----:B------:R-:W-:Y:S01]  /*1cf0*/  FMUL R6, R14, UR20 ;  /* 0x000000140e067c20 */ /* 0x000fe20008400000 */
[----:B------:R-:W-:Y:S02]  /*1d00*/  F2FP.BF16.F32.PACK_AB R5, RZ, R5 ;  /* 0x00000005ff05723e */ /* 0x000fe400000010ff */
[----:B------:R-:W-:Y:S01]  /*1d10*/  FFMA R34, R21, -1.925963033500011079e-08, R30 ;  /* 0xb2a5706015227823 */ /* 0x000fe2000000001e */
[----:B------:R-:W-:-:S02]  /*1d20*/  @!P0 LEA R30, P1, R29, UR13, 0x1 ;  /* 0x0000000d1d1e8c11 */ /* 0x000fc4000f8208ff */
[----:B------:R-:W-:Y:S02]  /*1d30*/  F2FP.BF16.F32.PACK_AB R6, RZ, R6 ;  /* 0x00000006ff06723e */ /* 0x000fe400000010ff */
[----:B------:R-:W-:Y:S01]  /*1d40*/  @!P0 LEA.HI.X R31, R29, UR9, R32, 0x1, P1 ;  /* 0x000000091d1f8c11 */ /* 0x000fe200088f0c20 */
[----:B------:R-:W1:Y:S01]  /*1d50*/  MUFU.EX2 R34, R34 ;  /* 0x0000002200227308 */ /* 0x000e620000000800 */
[----:B------:R-:W-:-:S03]  /*1d60*/  FMNMX3 R24, |R25|, R24, |R14|, !PT ;  /* 0x0000001819187276 */ /* 0x000fc6000780060e */
[----:B------:R2:W-:Y:S01]  /*1d70*/  @!P0 STG.E.U16 desc[UR22][R30.64], R5 ;  /* 0x000000051e008986 */ /* 0x0005e2000c101516 */
[----:B0-----:R-:W-:-:S04]  /*1d80*/  @!P0 IADD3 R22, P2, PT, R29, R22, RZ ;  /* 0x000000161d168210 */ /* 0x001fc80007f5e0ff */
[----:B------:R-:W-:Y:S01]  /*1d90*/  @!P0 IADD3.X R29, PT, PT, R32, R23, RZ, P2, !PT ;  /* 0x00000017201d8210 */ /* 0x000fe200017fe4ff */
[----:B------:R-:W-:Y:S01]  /*1da0*/  IMAD.SHL.U32 R23, R0, 0x800000, RZ ;  /* 0x0080000000177824 */ /* 0x000fe200078e00ff */
[----:B------:R-:W-:-:S03]  /*1db0*/  @!P0 LEA R32, P1, R22, UR13, 0x1 ;  /* 0x0000000d16208c11 */ /* 0x000fc6000f8208ff */
[----:B-1----:R-:W-:Y:S01]  /*1dc0*/  FFMA R34, R23, R34, 1 ;  /* 0x3f80000017227423 */ /* 0x002fe20000000022 */
[----:B------:R-:W-:Y:S02]  /*1dd0*/  @!P0 LEA.HI.X R33, R22, UR9, R29, 0x1, P1 ;  /* 0x0000000916218c11 */ /* 0x000fe400088f0c1d */
[----:B------:R-:W-:Y:S01]  /*1de0*/  IADD3 R23, P1, PT, R16, UR14, RZ ;  /* 0x0000000e10177c10 */ /* 0x000fe2000ff3e0ff */
[----:B------:R-:W-:Y:S02]  /*1df0*/  VIADD R0, R34, 0x1800000 ;  /* 0x0180000022007836 */ /* 0x000fe40000000000 */
[----:B------:R2:W-:Y:S01]  /*1e00*/  @!P0 STG.E.U16 desc[UR22][R32.64], R6 ;  /* 0x0000000620008986 */ /* 0x0005e2000c101516 */
[----:B------:R-:W-:Y:S02]  /*1e10*/  IADD3.X R14, PT, PT, R17, UR15, RZ, P1, !PT ;  /* 0x0000000f110e7c10 */ /* 0x000fe40008ffe4ff */
[----:B------:R-:W-:-:S04]  /*1e20*/  LOP3.LUT R0, R0, 0x7f800000, RZ, 0xc0, !PT ;  /* 0x7f80000000007812 */ /* 0x000fc800078ec0ff */
[----:B------:R-:W-:-:S13]  /*1e30*/  ISETP.GT.U32.AND P0, PT, R0, 0x1ffffff, PT ;  /* 0x01ffffff0000780c */ /* 0x000fda0003f04070 */
[----:B--2---:R-:W-:Y:S05]  /*1e40*/  @P0 BRA `(.L_x_14540) ;  /* 0x0000000000100947 */ /* 0x004fea0003800000 */
[----:B------:R-:W-:Y:S01]  /*1e50*/  IMAD.MOV.U32 R0, RZ, RZ, R34 ;  /* 0x000000ffff007224 */ /* 0x000fe200078e0022 */
[----:B------:R-:W-:-:S07]  /*1e60*/  MOV R30, 0x1e80 ;  /* 0x00001e80001e7802 */ /* 0x000fce0000000f00 */
[----:B------:R-:W-:Y:S05]  /*1e70*/  CALL.REL.NOINC `($__internal_475_$__cuda_sm20_rcp_rn_f32_slowpath) ;  /* 0x0000001400287944 */ /* 0x000fea0003c00000 */
[----:B------:R-:W-:Y:S05]  /*1e80*/  BRA `(.L_x_14541) ;  /* 0x0000000000107947 */ /* 0x000fea0003800000 */
.L_x_14540:
[----:B------:R-:W0:Y:S02]  /*1e90*/  MUFU.RCP R33, R34 ;  /* 0x0000002200217308 */ /* 0x000e240000001000 */
[----:B0-----:R-:W-:-:S04]  /*1ea0*/  FFMA R0, R34, R33, -1 ;  /* 0xbf80000022007423 */ /* 0x001fc80000000021 */
[----:B------:R-:W-:-:S04]  /*1eb0*/  FADD.FTZ R0, -R0, -RZ ;  /* 0x800000ff00007221 */ /* 0x000fc80000010100 */
[----:B------:R-:W-:-:S07]  /*1ec0*/  FFMA R33, R33, R0, R33 ;  /* 0x0000000021217223 */ /* 0x000fce0000000021 */
.L_x_14541:
[----:B------:R-:W-:Y:S05]  /*1ed0*/  BSYNC.RECONVERGENT B0 ;  /* 0x0000000000007941 */ /* 0x000fea0003800200 */
.L_x_14539:
        /* <DEDUP_REMOVED lines=23> */
.L_x_14543:
[----:B------:R-:W0:Y:S02]  /*2050*/  MUFU.RCP R33, R22 ;  /* 0x0000001600217308 */ /* 0x000e240000001000 */
[----:B0-----:R-:W-:-:S04]  /*2060*/  FFMA R0, R22, R33, -1 ;  /* 0xbf80000016007423 */ /* 0x001fc80000000021 */
[----:B------:R-:W-:-:S04]  /*2070*/  FADD.FTZ R0, -R0, -RZ ;  /* 0x800000ff00007221 */ /* 0x000fc80000010100 */
[----:B------:R-:W-:-:S07]  /*2080*/  FFMA R33, R33, R0, R33 ;  /* 0x0000000021217223 */ /* 0x000fce0000000021 */
.L_x_14544:
[----:B------:R-:W-:Y:S05]  /*2090*/  BSYNC.RECONVERGENT B0 ;  /* 0x0000000000007941 */ /* 0x000fea0003800200 */
.L_x_14542:
[----:B------:R-:W0:Y:S01]  /*20a0*/  S2R R20, SR_CgaCtaId ;  /* 0x0000000000147919 */ /* 0x000e220000008800 */
[----:B------:R-:W-:Y:S01]  /*20b0*/  ISETP.GE.U32.AND P0, PT, R4, UR28, PT ;  /* 0x0000001c04007c0c */ /* 0x000fe2000bf06070 */
[----:B------:R-:W-:Y:S01]  /*20c0*/  FADD R0, -R33, 1 ;  /* 0x3f80000021007421 */ /* 0x000fe20000000100 */
[----:B------:R-:W-:Y:S02]  /*20d0*/  IMAD.IADD R19, R15, 0x1, -R4 ;  /* 0x000000010f137824 */ /* 0x000fe400078e0a04 */
[----:B------:R-:W-:Y:S01]  /*20e0*/  FMUL R4, R21, UR20 ;  /* 0x0000001415047c20 */ /* 0x000fe20008400000 */
[----:B------:R-:W-:Y:S01]  /*20f0*/  ISETP.GE.U32.OR P0, PT, R3, UR27, P0 ;  /* 0x0000001b03007c0c */ /* 0x000fe20008706470 */
[----:B------:R-:W-:Y:S01]  /*2100*/  FMUL R0, R0, R33 ;  /* 0x0000002100007220 */ /* 0x000fe20000400000 */
[----:B------:R-:W-:Y:S01]  /*2110*/  MOV R3, 0x400 ;  /* 0x0000040000037802 */ /* 0x000fe20000000f00 */
[----:B------:R-:W-:Y:S01]  /*2120*/  IMAD.IADD R9, R15, 0x1, -R9 ;  /* 0x000000010f097824 */ /* 0x000fe200078e0a09 */
[----:B------:R-:W-:Y:S01]  /*2130*/  PRMT R8, R8, 0x5410, R7 ;  /* 0x0000541008087816 */ /* 0x000fe20000000007 */
[----:B------:R-:W-:Y:S01]  /*2140*/  FFMA R0, R0, R28, R33 ;  /* 0x0000001c00007223 */ /* 0x000fe20000000021 */
[----:B------:R-:W-:Y:S01]  /*2150*/  IMAD.SHL.U32 R19, R19, 0x4, RZ ;  /* 0x0000000413137824 */ /* 0x000fe200078e00ff */
[----:B------:R-:W-:Y:S01]  /*2160*/  PRMT R2, R2, 0x5410, R26 ;  /* 0x0000541002027816 */ /* 0x000fe2000000001a */
[----:B------:R-:W-:-:S02]  /*2170*/  VIADD R3, R3, 0x20 ;  /* 0x0000002003037836 */ /* 0x000fc40000000000 */
[----:B------:R-:W-:Y:S01]  /*2180*/  FMUL R27, R0, R27 ;  /* 0x0000001b001b7220 */ /* 0x000fe20000400000 */
[----:B------:R-:W-:Y:S01]  /*2190*/  F2FP.BF16.F32.PACK_AB R0, RZ, R4 ;  /* 0x00000004ff00723e */ /* 0x000fe200000010ff */
[----:B------:R-:W-:Y:S01]  /*21a0*/  IMAD.SHL.U32 R9, R9, 0x4, RZ ;  /* 0x0000000409097824 */ /* 0x000fe200078e00ff */
[----:B------:R-:W-:Y:S01]  /*21b0*/  LOP3.LUT R30, R19, 0x7c, RZ, 0xc0, !PT ;  /* 0x0000007c131e7812 */ /* 0x000fe200078ec0ff */
[----:B------:R-:W1:Y:S01]  /*21c0*/  @!P0 LDC.64 R16, c[0x0][0x3c8] ;  /* 0x0000f200ff108b82 */ /* 0x000e620000000a00 */
[----:B------:R-:W-:Y:S01]  /*21d0*/  @!P0 LEA R28, P1, R23, UR13, 0x1 ;  /* 0x0000000d171c8c11 */ /* 0x000fe2000f8208ff */
[----:B------:R-:W-:Y:S01]  /*21e0*/  BSSY.RECONVERGENT B0, `(.L_x_14545) ;  /* 0x0000074000007945 */ /* 0x000fe20003800200 */
[----:B------:R-:W-:Y:S02]  /*21f0*/  LOP3.LUT R22, R9, 0x7c, RZ, 0xc0, !PT ;  /* 0x0000007c09167812 */ /* 0x000fe400078ec0ff */
[----:B------:R-:W-:Y:S02]  /*2200*/  @!P0 LEA.HI.X R29, R23, UR9, R14, 0x1, P1 ;  /* 0x00000009171d8c11 */ /* 0x000fe400088f0c0e */
[----:B------:R-:W-:-:S02]  /*2210*/  PRMT R5, R5, 0x5410, R6 ;  /* 0x0000541005057816 */ /* 0x000fc40000000006 */
[----:B------:R-:W-:Y:S01]  /*2220*/  FMNMX3 R24, |R21|, R24, |R27|, !PT ;  /* 0x0000001815187276 */ /* 0x000fe2000780061b */
[----:B------:R2:W-:Y:S01]  /*2230*/  @!P0 STG.E.U16 desc[UR22][R28.64], R0 ;  /* 0x000000001c008986 */ /* 0x0005e2000c101516 */
[----:B0-----:R-:W-:Y:S02]  /*2240*/  LEA R3, R20, R3, 0x18 ;  /* 0x0000000314037211 */ /* 0x001fe400078ec0ff */
[----:B------:R-:W-:-:S03]  /*2250*/  LOP3.LUT R20, RZ, R12, RZ, 0x33, !PT ;  /* 0x0000000cff147212 */ /* 0x000fc600078e33ff */
[----:B------:R-:W-:Y:S01]  /*2260*/  IMAD.IADD R19, R10, 0x1, R3 ;  /* 0x000000010a137824 */ /* 0x000fe200078e0203 */
[----:B------:R-:W-:-:S03]  /*2270*/  IADD3 R20, PT, PT, R20, R15, RZ ;  /* 0x0000000f14147210 */ /* 0x000fc60007ffe0ff */
[----:B------:R-:W-:Y:S01]  /*2280*/  IMAD R18, R18, 0x4, R19 ;  /* 0x0000000412127824 */ /* 0x000fe200078e0213 */
[----:B-1----:R-:W-:Y:S01]  /*2290*/  @!P0 IADD3 R23, P1, PT, R23, R16, RZ ;  /* 0x0000001017178210 */ /* 0x002fe20007f3e0ff */
[----:B------:R-:W-:Y:S02]  /*22a0*/  IMAD.SHL.U32 R20, R20, 0x4, RZ ;  /* 0x0000000414147824 */ /* 0x000fe400078e00ff */
[----:B------:R-:W-:Y:S01]  /*22b0*/  IMAD.IADD R9, R19, 0x1, R22 ;  /* 0x0000000113097824 */ /* 0x000fe200078e0216 */
[----:B------:R0:W-:Y:S01]  /*22c0*/  STS [R18], R8 ;  /* 0x0000000812007388 */ /* 0x0001e20000000800 */
[----:B------:R-:W-:Y:S01]  /*22d0*/  @!P0 IMAD.X R14, R14, 0x1, R17, P1 ;  /* 0x000000010e0e8824 */ /* 0x000fe200008e0611 */
[----:B------:R-:W-:Y:S01]  /*22e0*/  LOP3.LUT R4, R20, 0x7c, RZ, 0xc0, !PT ;  /* 0x0000007c14047812 */ /* 0x000fe200078ec0ff */
[----:B------:R-:W-:Y:S01]  /*22f0*/  FMUL R20, R27, UR20 ;  /* 0x000000141b147c20 */ /* 0x000fe20008400000 */
[----:B------:R-:W-:Y:S02]  /*2300*/  @!P0 LEA R16, P1, R23, UR13, 0x1 ;  /* 0x0000000d17108c11 */ /* 0x000fe4000f8208ff */
[C---:B------:R-:W-:Y:S01]  /*2310*/  IADD3 R4, PT, PT, R19.reuse, R4, RZ ;  /* 0x0000000413047210 */ /* 0x040fe20007ffe0ff */
[----:B------:R-:W-:Y:S01]  /*2320*/  IMAD.IADD R19, R19, 0x1, R30 ;  /* 0x0000000113137824 */ /* 0x000fe200078e021e */
[----:B------:R-:W-:-:S02]  /*2330*/  F2FP.BF16.F32.PACK_AB R20, RZ, R20 ;  /* 0x00000014ff14723e */ /* 0x000fc400000010ff */
[----:B------:R-:W-:Y:S01]  /*2340*/  @!P0 LEA.HI.X R17, R23, UR9, R14, 0x1, P1 ;  /* 0x0000000917118c11 */ /* 0x000fe200088f0c0e */
[----:B------:R0:W-:Y:S01]  /*2350*/  STS [R4], R2 ;  /* 0x0000000204007388 */ /* 0x0001e20000000800 */
[----:B--2---:R-:W-:-:S03]  /*2360*/  PRMT R0, R0, 0x5410, R20 ;  /* 0x0000541000007816 */ /* 0x004fc60000000014 */
[----:B------:R0:W-:Y:S01]  /*2370*/  @!P0 STG.E.U16 desc[UR22][R16.64], R20 ;  /* 0x0000001410008986 */ /* 0x0001e2000c101516 */
[----:B------:R-:W-:-:S03]  /*2380*/  ISETP.GE.U32.AND P0, PT, R12, UR27, PT ;  /* 0x0000001b0c007c0c */ /* 0x000fc6000bf06070 */
[----:B------:R0:W-:Y:S04]  /*2390*/  STS [R9], R5 ;  /* 0x0000000509007388 */ /* 0x0001e80000000800 */
[----:B------:R0:W-:Y:S01]  /*23a0*/  STS [R19], R0 ;  /* 0x0000000013007388 */ /* 0x0001e20000000800 */
[----:B------:R-:W-:Y:S06]  /*23b0*/  BAR.SYNC.DEFER_BLOCKING 0x0 ;  /* 0x0000000000007b1d */ /* 0x000fec0000010000 */
[----:B------:R-:W-:Y:S05]  /*23c0*/  @P0 BRA `(.L_x_14546) ;  /* 0x0000000400540947 */ /* 0x000fea0003800000 */
[C---:B0-----:R-:W-:Y:S01]  /*23d0*/  VIADD R0, R12.reuse, -UR27 ;  /* 0x8000001b0c007c36 */ /* 0x041fe20008000000 */
[----:B------:R-:W-:Y:S01]  /*23e0*/  BSSY.RECONVERGENT B1, `(.L_x_14547) ;  /* 0x000003f000017945 */ /* 0x000fe20003800200 */
[----:B------:R-:W-:Y:S02]  /*23f0*/  IMAD.U32 R19, RZ, RZ, UR27 ;  /* 0x0000001bff137e24 */ /* 0x000fe4000f8e00ff */
[----:B------:R-:W-:Y:S01]  /*2400*/  IMAD R7, R12, UR32, RZ ;  /* 0x000000200c077c24 */ /* 0x000fe2000f8e02ff */
[----:B------:R-:W-:Y:S01]  /*2410*/  ISETP.GT.U32.AND P1, PT, R0, -0x4, PT ;  /* 0xfffffffc0000780c */ /* 0x000fe20003f24070 */
[----:B------:R-:W-:Y:S01]  /*2420*/  IMAD.WIDE.U32 R4, R12, UR29, RZ ;  /* 0x0000001d0c047c25 */ /* 0x000fe2000f8e00ff */
[----:B------:R-:W-:-:S03]  /*2430*/  LOP3.LUT R19, R19, 0x3, RZ, 0xc0, !PT ;  /* 0x0000000313137812 */ /* 0x000fc600078ec0ff */
[----:B------:R-:W-:Y:S01]  /*2440*/  IMAD.MOV.U32 R18, RZ, RZ, R4 ;  /* 0x000000ffff127224 */ /* 0x000fe200078e0004 */
[----:B------:R-:W-:Y:S01]  /*2450*/  ISETP.NE.AND P0, PT, R19, RZ, PT ;  /* 0x000000ff1300720c */ /* 0x000fe20003f05270 */
[----:B------:R-:W-:Y:S01]  /*2460*/  IMAD.MOV.U32 R0, RZ, RZ, RZ ;  /* 0x000000ffff007224 */ /* 0x000fe200078e00ff */
[----:B------:R-:W-:-:S05]  /*2470*/  IADD3 R14, PT, PT, R5, R7, RZ ;  /* 0x00000007050e7210 */ /* 0x000fca0007ffe0ff */
[----:B------:R-:W-:Y:S06]  /*2480*/  @P1 BRA `(.L_x_14548) ;  /* 0x0000000000d01947 */ /* 0x000fec0003800000 */
[----:B------:R-:W-:Y:S01]  /*2490*/  IMAD R2, R13, 0x10, R10 ;  /* 0x000000100d027824 */ /* 0x000fe200078e020a */
[----:B------:R-:W-:-:S04]  /*24a0*/  IADD3 R0, PT, PT, -R12, UR27, -R19 ;  /* 0x0000001b0c007c10 */ /* 0x000fc8000fffe913 */
[----:B------:R-:W-:Y:S01]  /*24b0*/  IADD3 R2, PT, PT, R2, 0x8, R3 ;  /* 0x0000000802027810 */ /* 0x000fe20007ffe003 */
[----:B------:R-:W-:-:S07]  /*24c0*/  IMAD.MOV R12, RZ, RZ, -R0 ;  /* 0x000000ffff0c7224 */ /* 0x000fce00078e0a00 */
.L_x_14549:
        /* <DEDUP_REMOVED lines=48> */
.L_x_14548:
[----:B------:R-:W-:Y:S05]  /*27d0*/  BSYNC.RECONVERGENT B1 ;  /* 0x0000000000017941 */ /* 0x000fea0003800200 */
.L_x_14547:
[----:B------:R-:W-:Y:S05]  /*27e0*/  @!P0 BRA `(.L_x_14546) ;  /* 0x00000000004c8947 */ /* 0x000fea0003800000 */
[----:B0-----:R-:W-:Y:S02]  /*27f0*/  IMAD R5, R13, 0x10, R10 ;  /* 0x000000100d057824 */ /* 0x001fe400078e020a */
[----:B------:R-:W-:Y:S02]  /*2800*/  IMAD.MOV R19, RZ, RZ, -R19 ;  /* 0x000000ffff137224 */ /* 0x000fe400078e0a13 */
[----:B------:R-:W-:-:S05]  /*2810*/  IMAD R0, R0, 0x4, R5 ;  /* 0x0000000400007824 */ /* 0x000fca00078e0205 */
[----:B------:R-:W-:-:S07]  /*2820*/  IADD3 R0, PT, PT, R3, R0, RZ ;  /* 0x0000000003007210 */ /* 0x000fce0007ffe0ff */
.L_x_14550:
        /* <DEDUP_REMOVED lines=15> */
.L_x_14546:
[----:B------:R-:W-:Y:S05]  /*2920*/  BSYNC.RECONVERGENT B0 ;  /* 0x0000000000007941 */ /* 0x000fea0003800200 */
.L_x_14545:
[----:B------:R-:W2:Y:S02]  /*2930*/  LDCU.64 UR4, c[0x0][0x3a8] ;  /* 0x00007500ff0477ac */ /* 0x000ea40008000a00 */
[----:B--2---:R-:W-:-:S04]  /*2940*/  UISETP.NE.U32.AND UP0, UPT, UR4, URZ, UPT ;  /* 0x000000ff0400728c */ /* 0x004fc8000bf05070 */
[----:B------:R-:W-:Y:S01]  /*2950*/  UISETP.NE.AND.EX UP0, UPT, UR5, URZ, UPT, UP0 ;  /* 0x000000ff0500728c */ /* 0x000fe2000bf05300 */
[----:B------:R-:W-:Y:S08]  /*2960*/  BAR.SYNC.DEFER_BLOCKING 0x0 ;  /* 0x0000000000007b1d */ /* 0x000ff00000010000 */
[----:B------:R-:W-:Y:S05]  /*2970*/  BRA.U !UP0, `(.L_x_14551) ;  /* 0x0000000108a07547 */ /* 0x000fea000b800000 */
[----:B-1----:R-:W1:Y:S01]  /*2980*/  SHFL.DOWN PT, R3, R24, 0x10, 0x1f ;  /* 0x0a001f0018037f89 */ /* 0x002e6200000e0000 */
[----:B------:R-:W-:Y:S01]  /*2990*/  LOP3.LUT P0, RZ, R15, 0x1f, RZ, 0xc0, !PT ;  /* 0x0000001f0fff7812 */ /* 0x000fe2000780c0ff */
[----:B------:R-:W-:-:S12]  /*29a0*/  BSSY B0, `(.L_x_14551) ;  /* 0x0000025000007945 */ /* 0x000fd80003800000 */
[----:B0-----:R-:W0:Y:S01]  /*29b0*/  @!P0 S2R R9, SR_CgaCtaId ;  /* 0x0000000000098919 */ /* 0x001e220000008800 */
[----:B------:R-:W-:Y:S02]  /*29c0*/  @!P0 MOV R4, 0x400 ;  /* 0x0000040000048802 */ /* 0x000fe40000000f00 */
[----:B-1----:R-:W-:-:S05]  /*29d0*/  FMNMX R3, R24, R3, !PT ;  /* 0x0000000318037209 */ /* 0x002fca0007800000 */
        /* <DEDUP_REMOVED lines=28> */
.L_x_14559:
[----:B------:R-:W-:Y:S02]  /*2ba0*/  ISETP.NE.AND P0, PT, R15, RZ, PT ;  /* 0x000000ff0f00720c */ /* 0x000fe40003f05270 */
[----:B-1----:R-:W-:-:S11]  /*2bb0*/  FMNMX R5, R2, R5, !PT ;  /* 0x0000000502057209 */ /* 0x002fd60007800000 */
[----:B------:R-:W-:Y:S05]  /*2bc0*/  @P0 BRA `(.L_x_14552) ;  /* 0x0000000000080947 */ /* 0x000fea0003800000 */
[----:B0-----:R-:W0:Y:S02]  /*2bd0*/  LDC.64 R2, c[0x0][0x3a8] ;  /* 0x0000ea00ff027b82 */ /* 0x001e240000000a00 */
[----:B0-----:R1:W-:Y:S02]  /*2be0*/  REDG.E.MAX.S32.STRONG.GPU desc[UR22][R2.64], R5 ;  /* 0x000000050200798e */ /* 0x0013e4000d12e316 */
.L_x_14552:
[----:B------:R-:W-:Y:S05]  /*2bf0*/  BSYNC B0 ;  /* 0x0000000000007941 */ /* 0x000fea0003800000 */
.L_x_14551:
        /* <DEDUP_REMOVED lines=11> */
[----:B-1----:R-:W-:Y:S05]  /*2cb0*/  CALL.REL.NOINC `($__internal_475_$__cuda_sm20_rcp_rn_f32_slowpath) ;  /* 0x0000000400987944 */ /* 0x002fea0003c00000 */
[----:B------:R-:W-:Y:S05]  /*2cc0*/  BRA `(.L_x_14555) ;  /* 0x0000000000147947 */ /* 0x000fea0003800000 */
.L_x_14554:
[----:B------:R-:W2:Y:S01]  /*2cd0*/  MUFU.RCP R33, UR20 ;  /* 0x0000001400217d08 */ /* 0x000ea20008001000 */
[----:B0-----:R-:W-:-:S04]  /*2ce0*/  IMAD.U32 R0, RZ, RZ, UR20 ;  /* 0x00000014ff007e24 */ /* 0x001fc8000f8e00ff */
[----:B--2---:R-:W-:-:S04]  /*2cf0*/  FFMA R0, R33, R0, -1 ;  /* 0xbf80000021007423 */ /* 0x004fc80000000000 */
[----:B------:R-:W-:-:S04]  /*2d00*/  FADD.FTZ R0, -R0, -RZ ;  /* 0x800000ff00007221 */ /* 0x000fc80000010100 */
[----:B------:R-:W-:-:S07]  /*2d10*/  FFMA R33, R33, R0, R33 ;  /* 0x0000000021217223 */ /* 0x000fce0000000021 */
.L_x_14555:
[----:B-1----:R-:W0:Y:S02]  /*2d20*/  LDC.64 R2, c[0x0][0x3b0] ;  /* 0x0000ec00ff027b82 */ /* 0x002e240000000a00 */
[----:B0-----:R-:W-:Y:S01]  /*2d30*/  STG.E desc[UR22][R2.64], R33 ;  /* 0x0000002102007986 */ /* 0x001fe2000c101916 */
[----:B------:R-:W-:Y:S05]  /*2d40*/  EXIT ;  /* 0x000000000000794d */ /* 0x000fea0003800000 */
.L_x_14553:
[----:B------:R-:W-:Y:S01]  /*2d50*/  IMAD.MOV.U32 R7, RZ, RZ, 0x4 ;  /* 0x00000004ff077424 */ /* 0x000fe200078e00ff */
[----:B------:R-:W-:Y:S01]  /*2d60*/  MOV R4, 0xffffffff ;  /* 0xffffffff00047802 */ /* 0x000fe20000000f00 */
[----:B------:R-:W-:-:S07]  /*2d70*/  IMAD.MOV.U32 R9, RZ, RZ, 0x1f ;  /* 0x0000001fff097424 */ /* 0x000fce00078e00ff */
[----:B01----:R-:W-:Y:S05]  /*2d80*/  WARPSYNC.COLLECTIVE R4, `(.L_x_14556) ;  /* 0x0000000004087348 */ /* 0x003fea0003c00000 */
[----:B-1----:R1:W2:Y:S02]  /*2d90*/  SHFL.DOWN P0, R5, R0, R7, R9 ;  /* 0x0800000700057389 */ /* 0x0022a40000000009 */
[----:B012---:R-:W-:Y:S05]  /*2da0*/  ENDCOLLECTIVE ;  /* 0x000000000000791b */ /* 0x007fea0003800000 */
.L_x_14556:
[----:B------:R-:W-:Y:S02]  /*2db0*/  IMAD.MOV.U32 R7, RZ, RZ, 0x2 ;  /* 0x00000002ff077424 */ /* 0x000fe400078e00ff */
[----:B------:R-:W-:-:S05]  /*2dc0*/  IMAD.MOV.U32 R3, RZ, RZ, R5 ;  /* 0x000000ffff037224 */ /* 0x000fca00078e0005 */
[----:B------:R-:W-:-:S05]  /*2dd0*/  FMNMX R3, R3, R0, !PT ;  /* 0x0000000003037209 */ /* 0x000fca0007800000 */
[----:B------:R-:W-:-:S07]  /*2de0*/  IMAD.MOV.U32 R0, RZ, RZ, R3 ;  /* 0x000000ffff007224 */ /* 0x000fce00078e0003 */
[----:B------:R-:W-:Y:S05]  /*2df0*/  WARPSYNC.COLLECTIVE R4, `(.L_x_14557) ;  /* 0x0000000004087348 */ /* 0x000fea0003c00000 */
[----:B------:R0:W1:Y:S02]  /*2e00*/  SHFL.DOWN P0, R5, R0, R7, R9 ;  /* 0x0800000700057389 */ /* 0x0000640000000009 */
[----:B01----:R-:W-:Y:S05]  /*2e10*/  ENDCOLLECTIVE ;  /* 0x000000000000791b */ /* 0x003fea0003800000 */
.L_x_14557:
[----:B------:R-:W-:Y:S02]  /*2e20*/  HFMA2 R7, -RZ, RZ, 0, 5.9604644775390625e-08 ;  /* 0x00000001ff077431 */ /* 0x000fe400000001ff */
[----:B------:R-:W-:-:S05]  /*2e30*/  IMAD.MOV.U32 R2, RZ, RZ, R5 ;  /* 0x000000ffff027224 */ /* 0x000fca00078e0005 */
[----:B------:R-:W-:-:S05]  /*2e40*/  FMNMX R2, R3, R2, !PT ;  /* 0x0000000203027209 */ /* 0x000fca0007800000 */
[----:B------:R-:W-:-:S07]  /*2e50*/  IMAD.MOV.U32 R0, RZ, RZ, R2 ;  /* 0x000000ffff007224 */ /* 0x000fce00078e0002 */
[----:B------:R-:W-:Y:S05]  /*2e60*/  WARPSYNC.COLLECTIVE R4, `(.L_x_14558) ;  /* 0x0000000004087348 */ /* 0x000fea0003c00000 */
[----:B------:R0:W1:Y:S02]  /*2e70*/  SHFL.DOWN P0, R5, R0, R7, R9 ;  /* 0x0800000700057389 */ /* 0x0000640000000009 */
[----:B01----:R-:W-:Y:S05]  /*2e80*/  ENDCOLLECTIVE ;  /* 0x000000000000791b */ /* 0x003fea0003800000 */
.L_x_14558:
[----:B------:R-:W-:Y:S05]  /*2e90*/  BRA `(.L_x_14559) ;  /* 0xfffffffc00407947 */ /* 0x000fea000383ffff */
        .weak           $__internal_474_$__cuda_sm20_div_u64
        .type           $__internal_474_$__cuda_sm20_div_u64,@function
        .size           $__internal_474_$__cuda_sm20_div_u64,($__internal_475_$__cuda_sm20_rcp_rn_f32_slowpath - $__internal_474_$__cuda_sm20_div_u64)
$__internal_474_$__cuda_sm20_div_u64:
        /* <DEDUP_REMOVED lines=71> */
[----:B------:R-:W-:Y:S11]  /*3310*/  RET.REL.NODEC R2 `(_ZN18transformer_engine6detail38cast_transpose_fused_kernel_notalignedILb0ELb1ELb0EfNS_16CTDBiasDActParamIff13__nv_bfloat16fEELi1ELi2ENS_5EmptyEXadL_ZNS_5dsiluIffEET_T0_RKS5_EEEEvT3_mmm) ;  /* 0xffffffcc02387950 */ /* 0x000ff60003c3ffff */
        .weak           $__internal_475_$__cuda_sm20_rcp_rn_f32_slowpath
        .type           $__internal_475_$__cuda_sm20_rcp_rn_f32_slowpath,@function
        .size           $__internal_475_$__cuda_sm20_rcp_rn_f32_slowpath,(.L_x_29776 - $__internal_475_$__cuda_sm20_rcp_rn_f32_slowpath)
$__internal_475_$__cuda_sm20_rcp_rn_f32_slowpath:
        /* <DEDUP_REMOVED lines=15> */
.L_x_14561:
        /* <DEDUP_REMOVED lines=21> */
[----:B------:R-:W-:Y:S02]  /*3560*/  LOP3.LUT P2, RZ, R36, 0x2, RZ, 0xc0, !PT ;  /* 0x0000000224ff7812 */ /* 0x000fe4000784c0ff */
[----:B------:R-:W-:Y:S02]  /*3570*/  IADD3 R34, PT, PT, R31, -0xfc, RZ ;  /* 0xffffff041f227810 */ /* 0x000fe40007ffe0ff */
[----:B------:R-:W-:Y:S02]  /*3580*/  PLOP3.LUT P0, PT, P0, P1, P2, 0xe0, 0x0 ;  /* 0x000000000000781c */ /* 0x000fe40000703c20 */
[----:B------:R-:W-:-:S02]  /*3590*/  LOP3.LUT P1, RZ, R0, 0x7fffff, RZ, 0xc0, !PT ;  /* 0x007fffff00ff7812 */ /* 0x000fc4000782c0ff */
[----:B------:R-:W-:-:S05]  /*35a0*/  SEL R33, RZ, 0x1, !P0 ;  /* 0x00000001ff217807 */ /* 0x000fca0004000000 */
[----:B------:R-:W-:-:S05]  /*35b0*/  IMAD.MOV R33, RZ, RZ, -R33 ;  /* 0x000000ffff217224 */ /* 0x000fca00078e0a21 */
[----:B------:R-:W-:Y:S02]  /*35c0*/  ISETP.GE.AND P0, PT, R33, RZ, PT ;  /* 0x000000ff2100720c */ /* 0x000fe40003f06270 */
[----:B------:R-:W-:-:S11]  /*35d0*/  SHF.R.U32.HI R33, RZ, R34, R35 ;  /* 0x00000022ff217219 */ /* 0x000fd60000011623 */
[----:B------:R-:W-:-:S04]  /*35e0*/  @!P0 VIADD R33, R33, 0x1 ;  /* 0x0000000121218836 */ /* 0x000fc80000000000 */
[----:B------:R-:W-:-:S05]  /*35f0*/  @!P1 IMAD.SHL.U32 R33, R33, 0x2, RZ ;  /* 0x0000000221219824 */ /* 0x000fca00078e00ff */
[----:B------:R-:W-:Y:S01]  /*3600*/  LOP3.LUT R33, R33, 0x80000000, R0, 0xf8, !PT ;  /* 0x8000000021217812 */ /* 0x000fe200078ef800 */
[----:B------:R-:W-:Y:S06]  /*3610*/  BRA `(.L_x_14562) ;  /* 0x0000000000047947 */ /* 0x000fec0003800000 */
.L_x_14563:
[----:B------:R0:W1:Y:S02]  /*3620*/  MUFU.RCP R33, R0 ;  /* 0x0000000000217308 */ /* 0x0000640000001000 */
.L_x_14562:
[----:B------:R-:W-:Y:S05]  /*3630*/  BSYNC B1 ;  /* 0x0000000000017941 */ /* 0x000fea0003800000 */
.L_x_14560:
[----:B------:R-:W-:-:S04]  /*3640*/  IMAD.MOV.U32 R31, RZ, RZ, 0x0 ;  /* 0x00000000ff1f7424 */ /* 0x000fc800078e00ff */
[----:B01----:R-:W-:Y:S05]  /*3650*/  RET.REL.NODEC R30 `(_ZN18transformer_engine6detail38cast_transpose_fused_kernel_notalignedILb0ELb1ELb0EfNS_16CTDBiasDActParamIff13__nv_bfloat16fEELi1ELi2ENS_5EmptyEXadL_ZNS_5dsiluIffEET_T0_RKS5_EEEEvT3_mmm) ;  /* 0xffffffc81e687950 */ /* 0x003fea0003c3ffff */
.L_x_14564:
        /* <DEDUP_REMOVED lines=10> */
.L_x_29776:


//--------------------- .text._ZN18transformer_engine6detail38cast_transpose_fused_kernel_notalignedILb0ELb1ELb0EfNS_16CTDBiasDActParamIff6__halffEELi1ELi2ENS_5EmptyEXadL_ZNS_5dsiluIffEET_T0_RKS5_EEEEvT3_mmm --------------------------
	.section	.text._ZN18transformer_engine6detail38cast_transpose_fused_kernel_notalignedILb0ELb1ELb0EfNS_16CTDBiasDActParamIff6__halffEELi1ELi2ENS_5EmptyEXadL_ZNS_5dsiluIffEET_T0_RKS5_EEEEvT3_mmm,"ax",@progbits
	.align	128
        .global         _ZN18transformer_engine6detail38cast_transpose_fused_kernel_notalignedILb0ELb1ELb0EfNS_16CTDBiasDActParamIff6__halffEELi1ELi2ENS_5EmptyEXadL_ZNS_5dsiluIffEET_T0_RKS5_EEEEvT3_mmm
        .type           _ZN18transformer_engine6detail38cast_transpose_fused_kernel_notalignedILb0ELb1ELb0EfNS_16CTDBiasDActParamIff6__halffEELi1ELi2ENS_5EmptyEXadL_ZNS_5dsiluIffEET_T0_RKS5_EEEEvT3_mmm,@function
        .size           _ZN18transformer_engine6detail38cast_transpose_fused_kernel_notalignedILb0ELb1ELb0EfNS_16CTDBiasDActParamIff6__halffEELi1ELi2ENS_5EmptyEXadL_ZNS_5dsiluIffEET_T0_RKS5_EEEEvT3_mmm,(.L_x_29778 - _ZN18transformer_engine6detail38cast_transpose_fused_kernel_notalignedILb0ELb1ELb0EfNS_16CTDBiasDActParamIff6__halffEELi1ELi2ENS_5EmptyEXadL_ZNS_5dsiluIffEET_T0_RKS5_EEEEvT3_mmm)
        .other          _ZN18transformer_engine6detail38cast_transpose_fused_kernel_notalignedILb0ELb1ELb0EfNS_16CTDBiasDActParamIff6__halffEELi1ELi2ENS_5EmptyEXadL_ZNS_5dsiluIffEET_T0_RKS5_EEEEvT3_mmm,@"STO_CUDA_ENTRY STV_DEFAULT"
_ZN18transformer_engine6detail38cast_transpose_fused_kernel_notalignedILb0ELb1ELb0EfNS_16CTDBiasDActParamIff6__halffEELi1ELi2ENS_5EmptyEXadL_ZNS_5dsiluIffEET_T0_RKS5_EEEEvT3_mmm:
.text._ZN18transformer_engine6detail38cast_transpose_fused_kernel_notalignedILb0ELb1ELb0EfNS_16CTDBiasDActParamIff6__halffEELi1ELi2ENS_5EmptyEXadL_ZNS_5dsiluIffEET_T0_RKS5_EEEEvT3_mmm:
        /* <DEDUP_REMOVED lines=44> */
.L_x_14565:
[----:B------:R-:W-:-:S07]  /*02c0*/  MOV R4, 0x2e0 ;  /* 0x000002e000047802 */ /* 0x000fce0000000f00 */
[----:B------:R-:W-:Y:S05]  /*02d0*/  CALL.REL.NOINC `($__internal_476_$__cuda_sm20_div_u64) ;  /* 0x0000002800f07944 */ /* 0x000fea0003c00000 */
        /* <DEDUP_REMOVED lines=11> */
.L_x_14566:
        /* <DEDUP_REMOVED lines=137> */
[----:B-----5:R-:W-:Y:S05]  /*0c20*/  CALL.REL.NOINC `($__internal_477_$__cuda_sm20_rcp_rn_f32_slowpath) ;  /* 0x0000002400bc7944 */ /* 0x020fea0003c00000 */
[----:B------:R-:W-:Y:S05]  /*0c30*/  BRA `(.L_x_14569) ;  /* 0x0000000000107947 */ /* 0x000fea0003800000 */
.L_x_14568:
[----:B------:R-:W0:Y:S02]  /*0c40*/  MUFU.RCP R33, R16 ;  /* 0x0000001000217308 */ /* 0x000e240000001000 */
[----:B0-----:R-:W-:-:S04]  /*0c50*/  FFMA R0, R16, R33, -1 ;  /* 0xbf80000010007423 */ /* 0x001fc80000000021 */
[----:B------:R-:W-:-:S04]  /*0c60*/  FADD.FTZ R0, -R0, -RZ ;  /* 0x800000ff00007221 */ /* 0x000fc80000010100 */
[----:B------:R-:W-:-:S07]  /*0c70*/  FFMA R33, R33, R0, R33 ;  /* 0x0000000021217223 */ /* 0x000fce0000000021 */
.L_x_14569:
[----:B------:R-:W-:Y:S05]  /*0c80*/  BSYNC.RECONVERGENT B0 ;  /* 0x0000000000007941 */ /* 0x000fea0003800200 */
.L_x_14567:
        /* <DEDUP_REMOVED lines=21> */
[----:B------:R-:W-:Y:S05]  /*0de0*/  CALL.REL.NOINC `($__internal_477_$__cuda_sm20_rcp_rn_f32_slowpath) ;  /* 0x00000024004c7944 */ /* 0x000fea0003c00000 */
[----:B------:R-:W-:Y:S05]  /*0df0*/  BRA `(.L_x_14572) ;  /* 0x0000000000107947 */ /* 0x000fea0003800000 */
.L_x_14571:
[----:B------:R-:W0:Y:S02]  /*0e00*/  MUFU.RCP R33, R16 ;  /* 0x0000001000217308 */ /* 0x000e240000001000 */
[----:B0-----:R-:W-:-:S04]  /*0e10*/  FFMA R0, R16, R33, -1 ;  /* 0xbf80000010007423 */ /* 0x001fc80000000021 */
[----:B------:R-:W-:-:S04]  /*0e20*/  FADD.FTZ R0, -R0, -RZ ;  /* 0x800000ff00007221 */ /* 0x000fc80000010100 */
[----:B------:R-:W-:-:S07]  /*0e30*/  FFMA R33, R33, R0, R33 ;  /* 0x0000000021217223 */ /* 0x000fce0000000021 */
.L_x_14572:
[----:B------:R-:W-:Y:S05]  /*0e40*/  BSYNC.RECONVERGENT B0 ;  /* 0x0000000000007941 */ /* 0x000fea0003800200 */
.L_x_14570:
        /* <DEDUP_REMOVED lines=15> */
[----:B------:R-:W-:Y:S02]  /*0f40*/  F2FP.F16.F32.PACK_AB R8, RZ, R14 ;  /* 0x0000000eff08723e */ /* 0x000fe400000000ff */
[----:B------:R-:W-:Y:S01]  /*0f50*/  @!P0 LEA R30, P2, R22, UR13, 0x1 ;  /* 0x0000000d161e8c11 */ /* 0x000fe2000f8408ff */
[----:B------:R-:W-:-:S03]  /*0f60*/  FMUL R7, R21, UR20 ;  /* 0x0000001415077c20 */ /* 0x000fc60008400000 */
[C---:B------:R-:W-:Y:S01]  /*0f70*/  @!P0 LEA.HI.X R31, R22.reuse, UR9, R6, 0x1, P2 ;  /* 0x00000009161f8c11 */ /* 0x040fe200090f0c06 */
[CC--:B0-----:R-:W-:Y:S01]  /*0f80*/  IMAD.WIDE.U32 R38, R5.reuse, R16.reuse, UR4 ;  /* 0x0000000405267e25 */ /* 0x0c1fe2000f8e0010 */
[----:B------:R-:W-:Y:S02]  /*0f90*/  @!P0 IADD3 R22, P2, PT, R22, R16, RZ ;  /* 0x0000001016168210 */ /* 0x000fe40007f5e0ff */
[----:B------:R-:W-:Y:S01]  /*0fa0*/  F2FP.F16.F32.PACK_AB R7, RZ, R7 ;  /* 0x00000007ff07723e */ /* 0x000fe200000000ff */
        /* <DEDUP_REMOVED lines=53> */
[----:B-----5:R-:W-:Y:S05]  /*1300*/  CALL.REL.NOINC `($__internal_477_$__cuda_sm20_rcp_rn_f32_slowpath) ;  /* 0x0000002000047944 */ /* 0x020fea0003c00000 */
[----:B------:R-:W-:Y:S05]  /*1310*/  BRA `(.L_x_14575) ;  /* 0x0000000000107947 */ /* 0x000fea0003800000 */
.L_x_14574:
[----:B------:R-:W0:Y:S02]  /*1320*/  MUFU.RCP R33, R30 ;  /* 0x0000001e00217308 */ /* 0x000e240000001000 */
[----:B0-----:R-:W-:-:S04]  /*1330*/  FFMA R0, R30, R33, -1 ;  /* 0xbf8000001e007423 */ /* 0x001fc80000000021 */
[----:B------:R-:W-:-:S04]  /*1340*/  FADD.FTZ R0, -R0, -RZ ;  /* 0x800000ff00007221 */ /* 0x000fc80000010100 */
[----:B------:R-:W-:-:S07]  /*1350*/  FFMA R33, R33, R0, R33 ;  /* 0x0000000021217223 */ /* 0x000fce0000000021 */
.L_x_14575:
[----:B------:R-:W-:Y:S05]  /*1360*/  BSYNC.RECONVERGENT B0 ;  /* 0x0000000000007941 */ /* 0x000fea0003800200 */
.L_x_14573:
        /* <DEDUP_REMOVED lines=21> */
[----:B-----5:R-:W-:Y:S05]  /*14c0*/  CALL.REL.NOINC `($__internal_477_$__cuda_sm20_rcp_rn_f32_slowpath) ;  /* 0x0000001c00947944 */ /* 0x020fea0003c00000 */
[----:B------:R-:W-:Y:S05]  /*14d0*/  BRA `(.L_x_14578) ;  /* 0x0000000000107947 */ /* 0x000fea0003800000 */
.L_x_14577:
[----:B------:R-:W0:Y:S02]  /*14e0*/  MUFU.RCP R33, R30 ;  /* 0x0000001e00217308 */ /* 0x000e240000001000 */
[----:B0-----:R-:W-:-:S04]  /*14f0*/  FFMA R0, R30, R33, -1 ;  /* 0xbf8000001e007423 */ /* 0x001fc80000000021 */
[----:B------:R-:W-:-:S04]  /*1500*/  FADD.FTZ R0, -R0, -RZ ;  /* 0x800000ff00007221 */ /* 0x000fc80000010100 */
[----:B------:R-:W-:-:S07]  /*1510*/  FFMA R33, R33, R0, R33 ;  /* 0x0000000021217223 */ /* 0x000fce0000000021 */
.L_x_14578:
[----:B------:R-:W-:Y:S05]  /*1520*/  BSYNC.RECONVERGENT B0 ;  /* 0x0000000000007941 */ /* 0x000fea0003800200 */
.L_x_14576:
        /* <DEDUP_REMOVED lines=12> */
[----:B------:R-:W-:Y:S01]  /*15f0*/  F2FP.F16.F32.PACK_AB R2, RZ, R21 ;  /* 0x00000015ff02723e */ /* 0x000fe200000000ff */
        /* <DEDUP_REMOVED lines=17> */
[----:B------:R-:W-:Y:S02]  /*1710*/  F2FP.F16.F32.PACK_AB R26, RZ, R28 ;  /* 0x0000001cff1a723e */ /* 0x000fe400000000ff */
        /* <DEDUP_REMOVED lines=43> */
[----:B-----5:R-:W-:Y:S05]  /*19d0*/  CALL.REL.NOINC `($__internal_477_$__cuda_sm20_rcp_rn_f32_slowpath) ;  /* 0x0000001800507944 */ /* 0x020fea0003c00000 */
[----:B------:R-:W-:Y:S05]  /*19e0*/  BRA `(.L_x_14581) ;  /* 0x0000000000107947 */ /* 0x000fea0003800000 */
.L_x_14580:
[----:B------:R-:W1:Y:S02]  /*19f0*/  MUFU.RCP R33, R36 ;  /* 0x0000002400217308 */ /* 0x000e640000001000 */
[----:B-1----:R-:W-:-:S04]  /*1a00*/  FFMA R0, R36, R33, -1 ;  /* 0xbf80000024007423 */ /* 0x002fc80000000021 */
[----:B------:R-:W-:-:S04]  /*1a10*/  FADD.FTZ R0, -R0, -RZ ;  /* 0x800000ff00007221 */ /* 0x000fc80000010100 */
[----:B------:R-:W-:-:S07]  /*1a20*/  FFMA R33, R33, R0, R33 ;  /* 0x0000000021217223 */ /* 0x000fce0000000021 */
.L_x_14581:
[----:B------:R-:W-:Y:S05]  /*1a30*/  BSYNC.RECONVERGENT B0 ;  /* 0x0000000000007941 */ /* 0x000fea0003800200 */
.L_x_14579:
        /* <DEDUP_REMOVED lines=21> */
[----:B-----5:R-:W-:Y:S05]  /*1b90*/  CALL.REL.NOINC `($__internal_477_$__cuda_sm20_rcp_rn_f32_slowpath) ;  /* 0x0000001400e07944 */ /* 0x020fea0003c00000 */
[----:B------:R-:W-:Y:S05]  /*1ba0*/  BRA `(.L_x_14584) ;  /* 0x0000000000107947 */ /* 0x000fea0003800000 */
.L_x_14583:
[----:B------:R-:W0:Y:S02]  /*1bb0*/  MUFU.RCP R33, R34 ;  /* 0x0000002200217308 */ /* 0x000e240000001000 */
[----:B0-----:R-:W-:-:S04]  /*1bc0*/  FFMA R0, R34, R33, -1 ;  /* 0xbf80000022007423 */ /* 0x001fc80000000021 */
[----:B------:R-:W-:-:S04]  /*1bd0*/  FADD.FTZ R0, -R0, -RZ ;  /* 0x800000ff00007221 */ /* 0x000fc80000010100 */
[----:B------:R-:W-:-:S07]  /*1be0*/  FFMA R33, R33, R0, R33 ;  /* 0x0000000021217223 */ /* 0x000fce0000000021 */
.L_x_14584:
[----:B------:R-:W-:Y:S05]  /*1bf0*/  BSYNC.RECONVERGENT B0 ;  /* 0x0000000000007941 */ /* 0x000fea0003800200 */
.L_x_14582:
        /* <DEDUP_REMOVED lines=16> */
[----:B------:R-:W-:Y:S02]  /*1d00*/  F2FP.F16.F32.PACK_AB R5, RZ, R5 ;  /* 0x00000005ff05723e */ /* 0x000fe400000000ff */
[----:B------:R-:W-:Y:S01]  /*1d10*/  FFMA R34, R21, -1.925963033500011079e-08, R30 ;  /* 0xb2a5706015227823 */ /* 0x000fe2000000001e */
[----:B------:R-:W-:-:S02]  /*1d20*/  @!P0 LEA R30, P1, R29, UR13, 0x1 ;  /* 0x0000000d1d1e8c11 */ /* 0x000fc4000f8208ff */
[----:B------:R-:W-:Y:S02]  /*1d30*/  F2FP.F16.F32.PACK_AB R6, RZ, R6 ;  /* 0x00000006ff06723e */ /* 0x000fe400000000ff */
        /* <DEDUP_REMOVED lines=19> */
[----:B------:R-:W-:Y:S05]  /*1e70*/  CALL.REL.NOINC `($__internal_477_$__cuda_sm20_rcp_rn_f32_slowpath) ;  /* 0x0000001400287944 */ /* 0x000fea0003c00000 */
[----:B------:R-:W-:Y:S05]  /*1e80*/  BRA `(.L_x_14587) ;  /* 0x0000000000107947 */ /* 0x000fea0003800000 */
.L_x_14586:
[----:B------:R-:W0:Y:S02]  /*1e90*/  MUFU.RCP R33, R34 ;  /* 0x0000002200217308 */ /* 0x000e240000001000 */
[----:B0-----:R-:W-:-:S04]  /*1ea0*/  FFMA R0, R34, R33, -1 ;  /* 0xbf80000022007423 */ /* 0x001fc80000000021 */
[----:B------:R-:W-:-:S04]  /*1eb0*/  FADD.FTZ R0, -R0, -RZ ;  /* 0x800000ff00007221 */ /* 0x000fc80000010100 */
[----:B------:R-:W-:-:S07]  /*1ec0*/  FFMA R33, R33, R0, R33 ;  /* 0x0000000021217223 */ /* 0x000fce0000000021 */
.L_x_14587:
[----:B------:R-:W-:Y:S05]  /*1ed0*/  BSYNC.RECONVERGENT B0 ;  /* 0x0000000000007941 */ /* 0x000fea0003800200 */
.L_x_14585:
        /* <DEDUP_REMOVED lines=23> */
.L_x_14589:
[----:B------:R-:W0:Y:S02]  /*2050*/  MUFU.RCP R33, R22 ;  /* 0x0000001600217308 */ /* 0x000e240000001000 */
[----:B0-----:R-:W-:-:S04]  /*2060*/  FFMA R0, R22, R33, -1 ;  /* 0xbf80000016007423 */ /* 0x001fc80000000021 */
[----:B------:R-:W-:-:S04]  /*2070*/  FADD.FTZ R0, -R0, -RZ ;  /* 0x800000ff00007221 */ /* 0x000fc80000010100 */
[----:B------:R-:W-:-:S07]  /*2080*/  FFMA R33, R33, R0, R33 ;  /* 0x0000000021217223 */ /* 0x000fce0000000021 */
.L_x_14590:
[----:B------:R-:W-:Y:S05]  /*2090*/  BSYNC.RECONVERGENT B0 ;  /* 0x0000000000007941 */ /* 0x000fea0003800200 */
.L_x_14588:
        /* <DEDUP_REMOVED lines=15> */
[----:B------:R-:W-:Y:S01]  /*2190*/  F2FP.F16.F32.PACK_AB R0, RZ, R4 ;  /* 0x00000004ff00723e */ /* 0x000fe200000000ff */
        /* <DEDUP_REMOVED lines=25> */
[----:B------:R-:W-:-:S02]  /*2330*/  F2FP.F16.F32.PACK_AB R20, RZ, R20 ;  /* 0x00000014ff14723e */ /* 0x000fc400000000ff */
        /* <DEDUP_REMOVED lines=25> */
.L_x_14595:
        /* <DEDUP_REMOVED lines=48> */
.L_x_14594:
[----:B------:R-:W-:Y:S05]  /*27d0*/  BSYNC.RECONVERGENT B1 ;  /* 0x0000000000017941 */ /* 0x000fea0003800200 */
.L_x_14593:
[----:B------:R-:W-:Y:S05]  /*27e0*/  @!P0 BRA `(.L_x_14592) ;  /* 0x00000000004c8947 */ /* 0x000fea0003800000 */
[----:B0-----:R-:W-:Y:S02]  /*27f0*/  IMAD R5, R13, 0x10, R10 ;  /* 0x000000100d057824 */ /* 0x001fe400078e020a */
[----:B------:R-:W-:Y:S02]  /*2800*/  IMAD.MOV R19, RZ, RZ, -R19 ;  /* 0x000000ffff137224 */ /* 0x000fe400078e0a13 */
[----:B------:R-:W-:-:S05]  /*2810*/  IMAD R0, R0, 0x4, R5 ;  /* 0x0000000400007824 */ /* 0x000fca00078e0205 */
[----:B------:R-:W-:-:S07]  /*2820*/  IADD3 R0, PT, PT, R3, R0, RZ ;  /* 0x0000000003007210 */ /* 0x000fce0007ffe0ff */
.L_x_14596:
        /* <DEDUP_REMOVED lines=15> */
.L_x_14592:
[----:B------:R-:W-:Y:S05]  /*2920*/  BSYNC.RECONVERGENT B0 ;  /* 0x0000000000007941 */ /* 0x000fea0003800200 */
.L_x_14591:
        /* <DEDUP_REMOVED lines=39> */
.L_x_14605:
[----:B------:R-:W-:Y:S02]  /*2ba0*/  ISETP.NE.AND P0, PT, R15, RZ, PT ;  /* 0x000000ff0f00720c */ /* 0x000fe40003f05270 */
[----:B-1----:R-:W-:-:S11]  /*2bb0*/  FMNMX R5, R2, R5, !PT ;  /* 0x0000000502057209 */ /* 0x002fd60007800000 */
[----:B------:R-:W-:Y:S05]  /*2bc0*/  @P0 BRA `(.L_x_14598) ;  /* 0x0000000000080947 */ /* 0x000fea0003800000 */
[----:B0-----:R-:W0:Y:S02]  /*2bd0*/  LDC.64 R2, c[0x0][0x3a8] ;  /* 0x0000ea00ff027b82 */ /* 0x001e240000000a00 */
[----:B0-----:R1:W-:Y:S02]  /*2be0*/  REDG.E.MAX.S32.STRONG.GPU desc[UR22][R2.64], R5 ;  /* 0x000000050200798e */ /* 0x0013e4000d12e316 */
.L_x_14598:
[----:B------:R-:W-:Y:S05]  /*2bf0*/  BSYNC B0 ;  /* 0x0000000000007941 */ /* 0x000fea0003800000 */
.L_x_14597:
        /* <DEDUP_REMOVED lines=11> */
[----:B-1----:R-:W-:Y:S05]  /*2cb0*/  CALL.REL.NOINC `($__internal_477_$__cuda_sm20_rcp_rn_f32_slowpath) ;  /* 0x0000000400987944 */ /* 0x002fea0003c00000 */
[----:B------:R-:W-:Y:S05]  /*2cc0*/  BRA `(.L_x_14601) ;  /* 0x0000000000147947 */ /* 0x000fea0003800000 */
.L_x_14600:
[----:B------:R-:W2:Y:S01]  /*2cd0*/  MUFU.RCP R33, UR20 ;  /* 0x0000001400217d08 */ /* 0x000ea20008001000 */
[----:B0-----:R-:W-:-:S04]  /*2ce0*/  IMAD.U32 R0, RZ, RZ, UR20 ;  /* 0x00000014ff007e24 */ /* 0x001fc8000f8e00ff */
[----:B--2---:R-:W-:-:S04]  /*2cf0*/  FFMA R0, R33, R0, -1 ;  /* 0xbf80000021007423 */ /* 0x004fc80000000000 */
[----:B------:R-:W-:-:S04]  /*2d00*/  FADD.FTZ R0, -R0, -RZ ;  /* 0x800000ff00007221 */ /* 0x000fc80000010100 */
[----:B------:R-:W-:-:S07]  /*2d10*/  FFMA R33, R33, R0, R33 ;  /* 0x0000000021217223 */ /* 0x000fce0000000021 */
.L_x_14601:
[----:B-1----:R-:W0:Y:S02]  /*2d20*/  LDC.64 R2, c[0x0][0x3b0] ;  /* 0x0000ec00ff027b82 */ /* 0x002e240000000a00 */
[----:B0-----:R-:W-:Y:S01]  /*2d30*/  STG.E desc[UR22][R2.64], R33 ;  /* 0x0000002102007986 */ /* 0x001fe2000c101916 */
[----:B------:R-:W-:Y:S05]  /*2d40*/  EXIT ;  /* 0x000000000000794d */ /* 0x000fea0003800000 */
.L_x_14599:
[----:B------:R-:W-:Y:S01]  /*2d50*/  IMAD.MOV.U32 R7, RZ, RZ, 0x4 ;  /* 0x00000004ff077424 */ /* 0x000fe200078e00ff */
[----:B------:R-:W-:Y:S01]  /*2d60*/  MOV R4, 0xffffffff ;  /* 0xffffffff00047802 */ /* 0x000fe20000000f00 */
[----:B------:R-:W-:-:S07]  /*2d70*/  IMAD.MOV.U32 R9, RZ, RZ, 0x1f ;  /* 0x0000001fff097424 */ /* 0x000fce00078e00ff */
[----:B01----:R-:W-:Y:S05]  /*2d80*/  WARPSYNC.COLLECTIVE R4, `(.L_x_14602) ;  /* 0x0000000004087348 */ /* 0x003fea0003c00000 */
[----:B-1----:R1:W2:Y:S02]  /*2d90*/  SHFL.DOWN P0, R5, R0, R7, R9 ;  /* 0x0800000700057389 */ /* 0x0022a40000000009 */
[----:B012---:R-:W-:Y:S05]  /*2da0*/  ENDCOLLECTIVE ;  /* 0x000000000000791b */ /* 0x007fea0003800000 */
.L_x_14602:
[----:B------:R-:W-:Y:S02]  /*2db0*/  IMAD.MOV.U32 R7, RZ, RZ, 0x2 ;  /* 0x00000002ff077424 */ /* 0x000fe400078e00ff */
[----:B------:R-:W-:-:S05]  /*2dc0*/  IMAD.MOV.U32 R3, RZ, RZ, R5 ;  /* 0x000000ffff037224 */ /* 0x000fca00078e0005 */
[----:B------:R-:W-:-:S05]  /*2dd0*/  FMNMX R3, R3, R0, !PT ;  /* 0x0000000003037209 */ /* 0x000fca0007800000 */
[----:B------:R-:W-:-:S07]  /*2de0*/  IMAD.MOV.U32 R0, RZ, RZ, R3 ;  /* 0x000000ffff007224 */ /* 0x000fce00078e0003 */
[----:B------:R-:W-:Y:S05]  /*2df0*/  WARPSYNC.COLLECTIVE R4, `(.L_x_14603) ;  /* 0x0000000004087348 */ /* 0x000fea0003c00000 */
[----:B------:R0:W1:Y:S02]  /*2e00*/  SHFL.DOWN P0, R5, R0, R7, R9 ;  /* 0x0800000700057389 */ /* 0x0000640000000009 */
[----:B01----:R-:W-:Y:S05]  /*2e10*/  ENDCOLLECTIVE ;  /* 0x000000000000791b */ /* 0x003fea0003800000 */
.L_x_14603:
[----:B------:R-:W-:Y:S02]  /*2e20*/  HFMA2 R7, -RZ, RZ, 0, 5.9604644775390625e-08 ;  /* 0x00000001ff077431 */ /* 0x000fe400000001ff */
[----:B------:R-:W-:-:S05]  /*2e30*/  IMAD.MOV.U32 R2, RZ, RZ, R5 ;  /* 0x000000ffff027224 */ /* 0x000fca00078e0005 */
[----:B------:R-:W-:-:S05]  /*2e40*/  FMNMX R2, R3, R2, !PT ;  /* 0x0000000203027209 */ /* 0x000fca0007800000 */
[----:B------:R-:W-:-:S07]  /*2e50*/  IMAD.MOV.U32 R0, RZ, RZ, R2 ;  /* 0x000000ffff007224 */ /* 0x000fce00078e0002 */
[----:B------:R-:W-:Y:S05]  /*2e60*/  WARPSYNC.COLLECTIVE R4, `(.L_x_14604) ;  /* 0x0000000004087348 */ /* 0x000fea0003c00000 */
[----:B------:R0:W1:Y:S02]  /*2e70*/  SHFL.DOWN P0, R5, R0, R7, R9 ;  /* 0x0800000700057389 */ /* 0x0000640000000009 */
[----:B01----:R-:W-:Y:S05]  /*2e80*/  ENDCOLLECTIVE ;  /* 0x000000000000791b */ /* 0x003fea0003800000 */
.L_x_14604:
[----:B------:R-:W-:Y:S05]  /*2e90*/  BRA `(.L_x_14605) ;  /* 0xfffffffc00407947 */ /* 0x000fea000383ffff */
        .weak           $__internal_476_$__cuda_sm20_div_u64
        .type           $__internal_476_$__cuda_sm20_div_u64,@function
        .size           $__internal_476_$__cuda_sm20_div_u64,($__internal_477_$__cuda_sm20_rcp_rn_f32_slowpath - $__internal_476_$__cuda_sm20_div_u64)
$__internal_476_$__cuda_sm20_div_u64:
        /* <DEDUP_REMOVED lines=71> */
[----:B------:R-:W-:Y:S11]  /*3310*/  RET.REL.NODEC R2 `(_ZN18transformer_engine6detail38cast_transpose_fused_kernel_notalignedILb0ELb1ELb0EfNS_16CTDBiasDActParamIff6__halffEELi1ELi2ENS_5EmptyEXadL_ZNS_5dsiluIffEET_T0_RKS5_EEEEvT3_mmm) ;  /* 0xffffffcc02387950 */ /* 0x000ff60003c3ffff */
        .weak           $__internal_477_$__cuda_sm20_rcp_rn_f32_slowpath
        .type           $__internal_477_$__cuda_sm20_rcp_rn_f32_slowpath,@function
        .size           $__internal_477_$__cuda_sm20_rcp_rn_f32_slowpath,(.L_x_29778 - $__internal_477_$__cuda_sm20_rcp_rn_f32_slowpath)
$__internal_477_$__cuda_sm20_rcp_rn_f32_slowpath:
        /* <DEDUP_REMOVED lines=15> */
.L_x_14607:
        /* <DEDUP_REMOVED lines=33> */
.L_x_14609:
[----:B------:R0:W1:Y:S02]  /*3620*/  MUFU.RCP R33, R0 ;  /* 0x0000000000217308 */ /* 0x0000640000001000 */
.L_x_14608:
[----:B------:R-:W-:Y:S05]  /*3630*/  BSYNC B1 ;  /* 0x0000000000017941 */ /* 0x000fea0003800000 */
.L_x_14606:
[----:B------:R-:W-:-:S04]  /*3640*/  IMAD.MOV.U32 R31, RZ, RZ, 0x0 ;  /* 0x00000000ff1f7424 */ /* 0x000fc800078e00ff */
[----:B01----:R-:W-:Y:S05]  /*3650*/  RET.REL.NODEC R30 `(_ZN18transformer_engine6detail38cast_transpose_fused_kernel_notalignedILb0ELb1ELb0EfNS_16CTDBiasDActParamIff6__halffEELi1ELi2ENS_5EmptyEXadL_ZNS_5dsiluIffEET_T0_RKS5_EEEEvT3_mmm) ;  /* 0xffffffc81e687950 */ /* 0x003fea0003c3ffff */
.L_x_14610:
        /* <DEDUP_REMOVED lines=10> */
.L_x_29778:


//--------------------- .text._ZN18transformer_engine6detail38cast_transpose_fused_kernel_notalignedILb0ELb1ELb0EfNS_16CTDBiasDActParamIffffEELi1ELi1ENS_5EmptyEXadL_ZNS_5dsiluIffEET_T0_RKS4_EEEEvT3_mmm --------------------------
	.section	.text._ZN18transformer_engine6detail38cast_transpose_fused_kernel_notalignedILb0ELb1ELb0EfNS_16CTDBiasDActParamIffffEELi1ELi1ENS_5EmptyEXadL_ZNS_5dsiluIffEET_T0_RKS4_EEEEvT3_mmm,"ax",@progbits
	.align	128
        .global         _ZN18transformer_engine6detail38cast_transpose_fused_kernel_notalignedILb0ELb1ELb0EfNS_16CTDBiasDActParamIffffEELi1ELi1ENS_5EmptyEXadL_ZNS_5dsiluIffEET_T0_RKS4_EEEEvT3_mmm
        .type           _ZN18transformer_engine6detail38cast_transpose_fused_kernel_notalignedILb0ELb1ELb0EfNS_16CTDBiasDActParamIffffEELi1ELi1ENS_5EmptyEXadL_ZNS_5dsiluIffEET_T0_RKS4_EEEEvT3_mmm,@function
        .size           _ZN18transformer_engine6detail38cast_transpose_fused_kernel_notalignedILb0ELb1ELb0EfNS_16CTDBiasDActParamIffffEELi1ELi1ENS_5EmptyEXadL_ZNS_5dsiluIffEET_T0_RKS4_EEEEvT3_mmm,(.L_x_29780 - _ZN18transformer_engine6detail38cast_transpose_fused_kernel_notalignedILb0ELb1ELb0EfNS_16CTDBiasDActParamIffffEELi1ELi1ENS_5EmptyEXadL_ZNS_5dsiluIffEET_T0_RKS4_EEEEvT3_mmm)
        .other          _ZN18transformer_engine6detail38cast_transpose_fused_kernel_notalignedILb0ELb1ELb0EfNS_16CTDBiasDActParamIffffEELi1ELi1ENS_5EmptyEXadL_ZNS_5dsiluIffEET_T0_RKS4_EEEEvT3_mmm,@"STO_CUDA_ENTRY STV_DEFAULT"
_ZN18transformer_engine6detail38cast_transpose_fused_kernel_notalignedILb0ELb1ELb0EfNS_16CTDBiasDActParamIffffEELi1ELi1ENS_5EmptyEXadL_ZNS_5dsiluIffEET_T0_RKS4_EEEEvT3_mmm:
.text._ZN18transformer_engine6detail38cast_transpose_fused_kernel_notalignedILb0ELb1ELb0EfNS_16CTDBiasDActParamIffffEELi1ELi1ENS_5EmptyEXadL_ZNS_5dsiluIffEET_T0_RKS4_EEEEvT3_mmm:
        /* <DEDUP_REMOVED lines=44> */
.L_x_14611:
[----:B------:R-:W-:-:S07]  /*02c0*/  MOV R5, 0x2e0 ;  /* 0x000002e000057802 */ /* 0x000fce0000000f00 */
[----:B------:R-:W-:Y:S05]  /*02d0*/  CALL.REL.NOINC `($__internal_478_$__cuda_sm20_div_u64) ;  /* 0x0000001c007c7944 */ /* 0x000fea0003c00000 */
        /* <DEDUP_REMOVED lines=11> */
.L_x_14612:
[----:B------:R-:W0:Y:S01]  /*0390*/  LDCU.64 UR28, c[0x0][0x3c8] ;  /* 0x00007900ff1c77ac */ /* 0x000e220008000a00 */
[----:B------:R-:W-:Y:S02]  /*03a0*/  IMAD.SHL.U32 R6, R4, 0x4, RZ ;  /* 0x0000000404067824 */ /* 0x000fe400078e00ff */
[----:B------:R-:W-:Y:S01]  /*03b0*/  IMAD.MOV.U32 R13, RZ, RZ, RZ ;  /* 0x000000ffff0d7224 */ /* 0x000fe200078e00ff */
        /* <DEDUP_REMOVED lines=50> */
[----:B-1----:R-:W-:Y:S01]  /*06e0*/  @!P4 IADD3 R10, P6, PT, R18, UR13, RZ ;  /* 0x0000000d120acc10 */ /* 0x002fe2000ffde0ff */
[----:B------:R-:W-:Y:S01]  /*06f0*/  IMAD.MOV.U32 R19, RZ, RZ, 0x437c0000 ;  /* 0x437c0000ff137424 */ /* 0x000fe200078e00ff */
[----:B------:R-:W0:Y:S07]  /*0700*/  LDCU.128 UR8, c[0x0][0x390] ;  /* 0x00007200ff0877ac */ /* 0x000e2e0008000c00 */
[----:B------:R-:W1:Y:S01]  /*0710*/  @P2 LDC.64 R22, c[0x0][0x3a0] ;  /* 0x0000e800ff162b82 */ /* 0x000e620000000a00 */
[----:B------:R-:W-:-:S02]  /*0720*/  @!P3 IMAD.SHL.U32 R20, R12, 0x4, RZ ;  /* 0x000000040c14b824 */ /* 0x000fc400078e00ff */
[----:B------:R-:W-:Y:S01]  /*0730*/  @!P3 IMAD.X R9, RZ, RZ, R9, P5 ;  /* 0x000000ffff09b224 */ /* 0x000fe200028e0609 */
[----:B------:R-:W-:Y:S02]  /*0740*/  @!P4 IADD3.X R11, PT, PT, R8, UR16, RZ, P6, !PT ;  /* 0x00000010080bcc10 */ /* 0x000fe4000b7fe4ff */
[----:B------:R-:W-:Y:S02]  /*0750*/  @!P3 IADD3 R14, P5, PT, R20, UR13, RZ ;  /* 0x0000000d140ebc10 */ /* 0x000fe4000ffbe0ff */
[----:B------:R-:W-:Y:S02]  /*0760*/  @!P3 SHF.L.U64.HI R12, R12, 0x2, R9 ;  /* 0x000000020c0cb819 */ /* 0x000fe40000010209 */
[----:B------:R-:W-:Y:S01]  /*0770*/  @!P3 IADD3 R20, P6, PT, R20, UR17, RZ ;  /* 0x000000111414bc10 */ /* 0x000fe2000ffde0ff */
[----:B-1----:R-:W3:Y:S01]  /*0780*/  @P2 LDG.E R2, desc[UR24][R22.64] ;  /* 0x0000001816022981 */ /* 0x002ee2000c1e1900 */
[----:B------:R-:W-:Y:S02]  /*0790*/  CS2R R8, SRZ ;  /* 0x0000000000087805 */ /* 0x000fe4000001ff00 */
[C---:B------:R-:W-:Y:S01]  /*07a0*/  @!P3 IADD3.X R15, PT, PT, R12.reuse, UR16, RZ, P5, !PT ;  /* 0x000000100c0fbc10 */ /* 0x040fe2000affe4ff */
[----:B------:R-:W-:Y:S01]  /*07b0*/  IMAD.MOV.U32 R18, RZ, RZ, RZ ;  /* 0x000000ffff127224 */ /* 0x000fe200078e00ff */
[----:B------:R-:W-:-:S03]  /*07c0*/  @!P3 IADD3.X R21, PT, PT, R12, UR20, RZ, P6, !PT ;  /* 0x000000140c15bc10 */ /* 0x000fc6000b7fe4ff */
[----:B------:R-:W5:Y:S04]  /*07d0*/  @!P3 LDG.E R8, desc[UR24][R14.64] ;  /* 0x000000180e08b981 */ /* 0x000f68000c1e1900 */
[----:B------:R-:W5:Y:S01]  /*07e0*/  @!P3 LDG.E R9, desc[UR24][R20.64] ;  /* 0x000000181409b981 */ /* 0x000f62000c1e1900 */
[----:B------:R-:W-:-:S03]  /*07f0*/  IMAD.MOV.U32 R12, RZ, RZ, 0x3bbb989d ;  /* 0x3bbb989dff0c7424 */ /* 0x000fc600078e00ff */
[----:B------:R1:W5:Y:S01]  /*0800*/  @!P4 LDG.E R18, desc[UR24][R10.64] ;  /* 0x000000180a12c981 */ /* 0x000362000c1e1900 */
[----:B------:R-:W-:Y:S02]  /*0810*/  UIMAD UR7, UR7, UR18, URZ ;  /* 0x00000012070772a4 */ /* 0x000fe4000f8e02ff */
[----:B------:R-:W-:Y:S02]  /*0820*/  UIMAD.WIDE.U32 UR4, UR15, UR18, UR4 ;  /* 0x000000120f0472a5 */ /* 0x000fe4000f8e0004 */
[----:B------:R-:W-:-:S03]  /*0830*/  UIMAD UR7, UR15, UR19, UR7 ;  /* 0x000000130f0772a4 */ /* 0x000fc6000f8e0207 */
[----:B------:R-:W-:Y:S01]  /*0840*/  UMOV UR15, 0x3f800000 ;  /* 0x3f800000000f7882 */ /* 0x000fe20000000000 */
[----:B0-----:R-:W-:Y:S02]  /*0850*/  ULEA UR10, UP1, UR4, UR10, 0x7 ;  /* 0x0000000a040a7291 */ /* 0x001fe4000f8238ff */
[----:B------:R-:W-:Y:S02]  /*0860*/  UIADD3 UR5, UPT, UPT, UR5, UR7, URZ ;  /* 0x0000000705057290 */ /* 0x000fe4000fffe0ff */
[----:B------:R-:W-:Y:S01]  /*0870*/  UIADD3 UR8, UP0, UPT, UR6, UR8, URZ ;  /* 0x0000000806087290 */ /* 0x000fe2000ff1e0ff */
[----:B------:R-:W-:Y:S01]  /*0880*/  BSSY.RECONVERGENT B0, `(.L_x_14613) ;  /* 0x0000019000007945 */ /* 0x000fe20003800200 */
[----:B------:R-:W-:Y:S02]  /*0890*/  ULEA.HI.X UR5, UR4, UR11, UR5, 0x7, UP1 ;  /* 0x0000000b04057291 */ /* 0x000fe400088f3c05 */
[----:B------:R-:W-:Y:S01]  /*08a0*/  UIADD3.X UR9, UPT, UPT, UR12, UR9, URZ, UP0, !UPT ;  /* 0x000000090c097290 */ /* 0x000fe200087fe4ff */
[----:B-1----:R-:W-:-:S02]  /*08b0*/  IMAD R11, R0, 0x84, RZ ;  /* 0x00000084000b7824 */ /* 0x002fc400078e02ff */
        /* <DEDUP_REMOVED lines=8> */
[----:B------:R-:W-:Y:S01]  /*0940*/  VIADD R10, R19, 0x1800000 ;  /* 0x01800000130a7836 */ /* 0x000fe20000000000 */
[----:B---3--:R-:W-:-:S04]  /*0950*/  @P2 R2UR UR15, R2 ;  /* 0x00000000020f22ca */ /* 0x008fc800000e0000 */
[----:B------:R-:W-:-:S04]  /*0960*/  LOP3.LUT R10, R10, 0x7f800000, RZ, 0xc0, !PT ;  /* 0x7f8000000a0a7812 */ /* 0x000fc800078ec0ff */
[----:B------:R-:W-:-:S13]  /*0970*/  ISETP.GT.U32.AND P2, PT, R10, 0x1ffffff, PT ;  /* 0x01ffffff0a00780c */ /* 0x000fda0003f44070 */
[----:B------:R-:W-:Y:S05]  /*0980*/  @P2 BRA `(.L_x_14614) ;  /* 0x0000000000102947 */ /* 0x000fea0003800000 */
[----:B------:R-:W-:Y:S01]  /*0990*/  IMAD.MOV.U32 R0, RZ, RZ, R19 ;  /* 0x000000ffff007224 */ /* 0x000fe200078e0013 */
[----:B------:R-:W-:-:S07]  /*09a0*/  MOV R2, 0x9c0 ;  /* 0x000009c000027802 */ /* 0x000fce0000000f00 */
[----:B-----5:R-:W-:Y:S05]  /*09b0*/  CALL.REL.NOINC `($__internal_479_$__cuda_sm20_rcp_rn_f32_slowpath) ;  /* 0x0000001800e47944 */ /* 0x020fea0003c00000 */
[----:B------:R-:W-:Y:S05]  /*09c0*/  BRA `(.L_x_14615) ;  /* 0x0000000000107947 */ /* 0x000fea0003800000 */
.L_x_14614:
[----:B------:R-:W0:Y:S02]  /*09d0*/  MUFU.RCP R24, R19 ;  /* 0x0000001300187308 */ /* 0x000e240000001000 */
[----:B0-----:R-:W-:-:S04]  /*09e0*/  FFMA R0, R19, R24, -1 ;  /* 0xbf80000013007423 */ /* 0x001fc80000000018 */
[----:B------:R-:W-:-:S04]  /*09f0*/  FADD.FTZ R15, -R0, -RZ ;  /* 0x800000ff000f7221 */ /* 0x000fc80000010100 */
[----:B------:R-:W-:-:S07]  /*0a00*/  FFMA R24, R24, R15, R24 ;  /* 0x0000000f18187223 */ /* 0x000fce0000000018 */
.L_x_14615:
[----:B------:R-:W-:Y:S05]  /*0a10*/  BSYNC.RECONVERGENT B0 ;  /* 0x0000000000007941 */ /* 0x000fea0003800200 */
.L_x_14613:
[----:B------:R-:W0:Y:S01]  /*0a20*/  LDC.64 R14, c[0x0][0x3c8] ;  /* 0x0000f200ff0e7b82 */ /* 0x000e220000000a00 */
[----:B------:R-:W-:Y:S01]  /*0a30*/  VIADD R10, R5, 0x1e ;  /* 0x0000001e050a7836 */ /* 0x000fe20000000000 */
[----:B------:R-:W1:Y:S01]  /*0a40*/  LDCU.64 UR6, c[0x0][0x3c8] ;  /* 0x00007900ff0677ac */ /* 0x000e620008000a00 */
[----:B------:R-:W-:Y:S01]  /*0a50*/  ISETP.GE.U32.OR P2, PT, R6, UR22, P1 ;  /* 0x0000001606007c0c */ /* 0x000fe20008f46470 */
[----:B------:R-:W-:Y:S01]  /*0a60*/  FADD R19, -R24, 1 ;  /* 0x3f80000018137421 */ /* 0x000fe20000000100 */
[----:B------:R-:W-:Y:S02]  /*0a70*/  IADD3 R12, PT, PT, R6, 0x2, RZ ;  /* 0x00000002060c7810 */ /* 0x000fe40007ffe0ff */
[----:B------:R-:W-:Y:S01]  /*0a80*/  LOP3.LUT R10, R10, 0x1f, RZ, 0xc0, !PT ;  /* 0x0000001f0a0a7812 */ /* 0x000fe200078ec0ff */
[----:B------:R-:W-:-:S03]  /*0a90*/  FMUL R19, R19, R24 ;  /* 0x0000001813137220 */ /* 0x000fc60000400000 */
[----:B------:R-:W-:Y:S01]  /*0aa0*/  ISETP.GE.U32.AND P1, PT, R10, UR21, PT ;  /* 0x000000150a007c0c */ /* 0x000fe2000bf26070 */
[----:B------:R-:W-:-:S03]  /*0ab0*/  FFMA R19, R19, R13, R24 ;  /* 0x0000000d13137223 */ /* 0x000fc60000000018 */
[----:B------:R-:W-:Y:S01]  /*0ac0*/  ISETP.GE.U32.OR P3, PT, R12, UR22, P1 ;  /* 0x000000160c007c0c */ /* 0x000fe20008f66470 */
[----:B------:R-:W-:Y:S02]  /*0ad0*/  @!P2 IMAD.MOV.U32 R20, RZ, RZ, R16 ;  /* 0x000000ffff14a224 */ /* 0x000fe400078e0010 */
[----:B-----5:R-:W-:Y:S01]  /*0ae0*/  FMUL R18, R19, R18 ;  /* 0x0000001213127220 */ /* 0x020fe20000400000 */
[----:B------:R-:W-:-:S03]  /*0af0*/  @!P2 IMAD.MOV.U32 R21, RZ, RZ, RZ ;  /* 0x000000ffff15a224 */ /* 0x000fc600078e00ff */
[----:B------:R-:W-:Y:S01]  /*0b00*/  FMUL R19, R18, UR15 ;  /* 0x0000000f12137c20 */ /* 0x000fe20008400000 */
[----:B-1----:R-:W-:-:S04]  /*0b10*/  @!P2 IMAD.WIDE.U32 R20, R6, UR6, R20 ;  /* 0x000000060614ac25 */ /* 0x002fc8000f8e0014 */
[----:B0-----:R-:W-:Y:S01]  /*0b20*/  IMAD.WIDE.U32 R14, R6, UR6, R14 ;  /* 0x00000006060e7c25 */ /* 0x001fe2000f8e000e */
[----:B------:R-:W-:-:S03]  /*0b30*/  @!P2 LEA R28, P4, R20, UR8, 0x2 ;  /* 0x00000008141cac11 */ /* 0x000fc6000f8810ff */
[----:B------:R-:W-:Y:S01]  /*0b40*/  IMAD R13, R6, UR7, R15 ;  /* 0x00000007060d7c24 */ /* 0x000fe2000f8e020f */
[----:B------:R-:W-:Y:S01]  /*0b50*/  @!P3 IADD3 R0, P5, P6, R10, UR6, R14 ;  /* 0x000000060a00bc10 */ /* 0x000fe2000febe00e */
[----:B------:R-:W-:-:S03]  /*0b60*/  @!P2 IMAD R23, R6, UR7, R21 ;  /* 0x000000070617ac24 */ /* 0x000fc6000f8e0215 */
[----:B------:R-:W-:Y:S01]  /*0b70*/  @!P3 IADD3.X R21, PT, PT, RZ, UR7, R13, P5, P6 ;  /* 0x00000007ff15bc10 */ /* 0x000fe2000afec40d */
[----:B------:R-:W-:Y:S01]  /*0b80*/  @!P3 IMAD.SHL.U32 R22, R0, 0x4, RZ ;  /* 0x000000040016b824 */ /* 0x000fe200078e00ff */
[----:B------:R-:W-:Y:S01]  /*0b90*/  @!P2 LEA.HI.X R29, R20, UR9, R23, 0x2, P4 ;  /* 0x00000009141dac11 */ /* 0x000fe2000a0f1417 */
[----:B------:R-:W-:Y:S01]  /*0ba0*/  IMAD.MOV.U32 R20, RZ, RZ, RZ ;  /* 0x000000ffff147224 */ /* 0x000fe200078e00ff */
[----:B------:R-:W-:Y:S01]  /*0bb0*/  @!P3 SHF.L.U64.HI R0, R0, 0x2, R21 ;  /* 0x000000020000b819 */ /* 0x000fe20000010215 */
[----:B------:R-:W-:Y:S01]  /*0bc0*/  IMAD.MOV.U32 R21, RZ, RZ, RZ ;  /* 0x000000ffff157224 */ /* 0x000fe200078e00ff */
[C---:B------:R-:W-:Y:S01]  /*0bd0*/  @!P3 IADD3 R24, P4, PT, R22.reuse, UR13, RZ ;  /* 0x0000000d1618bc10 */ /* 0x040fe2000ff9e0ff */
[----:B------:R0:W-:Y:S01]  /*0be0*/  @!P2 STG.E desc[UR24][R28.64], R19 ;  /* 0x000000131c00a986 */ /* 0x0001e2000c101918 */
[----:B------:R-:W-:Y:S02]  /*0bf0*/  @!P3 IADD3 R22, P5, PT, R22, UR17, RZ ;  /* 0x000000111616bc10 */ /* 0x000fe4000ffbe0ff */
[----:B------:R-:W-:-:S02]  /*0c00*/  @!P3 IADD3.X R25, PT, PT, R0, UR16, RZ, P4, !PT ;  /* 0x000000100019bc10 */ /* 0x000fc4000a7fe4ff */
[----:B------:R-:W-:-:S03]  /*0c10*/  @!P3 IADD3.X R23, PT, PT, R0, UR20, RZ, P5, !PT ;  /* 0x000000140017bc10 */ /* 0x000fc6000affe4ff */
[----:B------:R0:W5:Y:S04]  /*0c20*/  @!P3 LDG.E R20, desc[UR24][R24.64] ;  /* 0x000000181814b981 */ /* 0x000168000c1e1900 */
[----:B------:R0:W5:Y:S01]  /*0c30*/  @!P3 LDG.E R21, desc[UR24][R22.64] ;  /* 0x000000181615b981 */ /* 0x000162000c1e1900 */
        /* <DEDUP_REMOVED lines=17> */
[----:B-----5:R-:W-:Y:S05]  /*0d50*/  CALL.REL.NOINC `($__internal_479_$__cuda_sm20_rcp_rn_f32_slowpath) ;  /* 0x0000001400fc7944 */ /* 0x020fea0003c00000 */
[----:B------:R-:W-:Y:S05]  /*0d60*/  BRA `(.L_x_14618) ;  /* 0x0000000000107947 */ /* 0x000fea0003800000 */
.L_x_14617:
[----:B------:R-:W0:Y:S02]  /*0d70*/  MUFU.RCP R24, R27 ;  /* 0x0000001b00187308 */ /* 0x000e240000001000 */
[----:B0-----:R-:W-:-:S04]  /*0d80*/  FFMA R0, R27, R24, -1 ;  /* 0xbf8000001b007423 */ /* 0x001fc80000000018 */
[----:B------:R-:W-:-:S04]  /*0d90*/  FADD.FTZ R23, -R0, -RZ ;  /* 0x800000ff00177221 */ /* 0x000fc80000010100 */
[----:B------:R-:W-:-:S07]  /*0da0*/  FFMA R24, R24, R23, R24 ;  /* 0x0000001718187223 */ /* 0x000fce0000000018 */
.L_x_14618:
[----:B------:R-:W-:Y:S05]  /*0db0*/  BSYNC.RECONVERGENT B0 ;  /* 0x0000000000007941 */ /* 0x000fea0003800200 */
.L_x_14616:
[----:B------:R-:W-:Y:S01]  /*0dc0*/  VIADD R15, R5, 0x1d ;  /* 0x0000001d050f7836 */ /* 0x000fe20000000000 */
[----:B------:R-:W0:Y:S01]  /*0dd0*/  LDCU.64 UR6, c[0x0][0x3c8] ;  /* 0x00007900ff0677ac */ /* 0x000e220008000a00 */
[----:B------:R-:W-:Y:S01]  /*0de0*/  ISETP.GE.U32.OR P2, PT, R26, UR22, P0 ;  /* 0x000000161a007c0c */ /* 0x000fe20008746470 */
[----:B------:R-:W-:Y:S02]  /*0df0*/  VIADD R26, R6, 0x3 ;  /* 0x00000003061a7836 */ /* 0x000fe40000000000 */
[----:B------:R-:W-:Y:S01]  /*0e00*/  FADD R23, -R24, 1 ;  /* 0x3f80000018177421 */ /* 0x000fe20000000100 */
[----:B------:R-:W-:-:S03]  /*0e10*/  LOP3.LUT R15, R15, 0x1f, RZ, 0xc0, !PT ;  /* 0x0000001f0f0f7812 */ /* 0x000fc600078ec0ff */
[----:B------:R-:W-:Y:S01]  /*0e20*/  FMUL R23, R23, R24 ;  /* 0x0000001817177220 */ /* 0x000fe20000400000 */
[----:B------:R-:W-:-:S03]  /*0e30*/  ISETP.GE.U32.AND P0, PT, R15, UR21, PT ;  /* 0x000000150f007c0c */ /* 0x000fc6000bf06070 */
[----:B------:R-:W-:Y:S01]  /*0e40*/  FFMA R23, R23, R9, R24 ;  /* 0x0000000917177223 */ /* 0x000fe20000000018 */
[----:B------:R-:W-:Y:S02]  /*0e50*/  ISETP.GE.U32.OR P3, PT, R26, UR22, P0 ;  /* 0x000000161a007c0c */ /* 0x000fe40008766470 */
[----:B------:R-:W-:Y:S01]  /*0e60*/  @!P2 IADD3 R7, P5, PT, R7, R14, RZ ;  /* 0x0000000e0707a210 */ /* 0x000fe20007fbe0ff */
[----:B------:R-:W-:Y:S01]  /*0e70*/  FMUL R27, R23, R8 ;  /* 0x00000008171b7220 */ /* 0x000fe20000400000 */
[----:B0-----:R-:W-:-:S03]  /*0e80*/  IADD3 R14, P4, PT, R14, UR6, RZ ;  /* 0x000000060e0e7c10 */ /* 0x001fc6000ff9e0ff */
[----:B------:R-:W-:Y:S01]  /*0e90*/  @!P2 IMAD.X R2, RZ, RZ, R13, P5 ;  /* 0x000000ffff02a224 */ /* 0x000fe200028e060d */
[----:B------:R-:W-:Y:S02]  /*0ea0*/  IADD3.X R13, PT, PT, R13, UR7, RZ, P4, !PT ;  /* 0x000000070d0d7c10 */ /* 0x000fe4000a7fe4ff */
[----:B------:R-:W-:-:S03]  /*0eb0*/  @!P2 LEA R28, P4, R7, UR8, 0x2 ;  /* 0x00000008071cac11 */ /* 0x000fc6000f8810ff */
[----:B------:R-:W-:Y:S02]  /*0ec0*/  @!P3 IADD3 R0, P5, P6, R15, UR6, R14 ;  /* 0x000000060f00bc10 */ /* 0x000fe4000febe00e */
[----:B------:R-:W-:Y:S01]  /*0ed0*/  @!P2 LEA.HI.X R29, R7, UR9, R2, 0x2, P4 ;  /* 0x00000009071dac11 */ /* 0x000fe2000a0f1402 */
[----:B------:R-:W-:Y:S01]  /*0ee0*/  FMUL R7, R27, UR15 ;  /* 0x0000000f1b077c20 */ /* 0x000fe20008400000 */
[----:B------:R-:W-:Y:S01]  /*0ef0*/  @!P3 IADD3.X R9, PT, PT, RZ, UR7, R13, P5, P6 ;  /* 0x00000007ff09bc10 */ /* 0x000fe2000afec40d */
[----:B------:R-:W-:-:S03]  /*0f00*/  @!P3 IMAD.SHL.U32 R22, R0, 0x4, RZ ;  /* 0x000000040016b824 */ /* 0x000fc600078e00ff */
[----:B------:R-:W-:Y:S02]  /*0f10*/  @!P3 SHF.L.U64.HI R0, R0, 0x2, R9 ;  /* 0x000000020000b819 */ /* 0x000fe40000010209 */
[----:B------:R-:W-:Y:S02]  /*0f20*/  CS2R R8, SRZ ;  /* 0x0000000000087805 */ /* 0x000fe4000001ff00 */
[C---:B------:R-:W-:Y:S01]  /*0f30*/  @!P3 IADD3 R24, P4, PT, R22.reuse, UR13, RZ ;  /* 0x0000000d1618bc10 */ /* 0x040fe2000ff9e0ff */
[----:B------:R0:W-:Y:S01]  /*0f40*/  @!P2 STG.E desc[UR24][R28.64], R7 ;  /* 0x000000071c00a986 */ /* 0x0001e2000c101918 */
[----:B------:R-:W-:Y:S02]  /*0f50*/  @!P3 IADD3 R22, P5, PT, R22, UR17, RZ ;  /* 0x000000111616bc10 */ /* 0x000fe4000ffbe0ff */
[C---:B------:R-:W-:Y:S02]  /*0f60*/  @!P3 IADD3.X R25, PT, PT, R0.reuse, UR16, RZ, P4, !PT ;  /* 0x000000100019bc10 */ /* 0x040fe4000a7fe4ff */
[----:B------:R-:W-:-:S03]  /*0f70*/  @!P3 IADD3.X R23, PT, PT, R0, UR20, RZ, P5, !PT ;  /* 0x000000140017bc10 */ /* 0x000fc6000affe4ff */
[----:B------:R1:W5:Y:S04]  /*0f80*/  @!P3 LDG.E R8, desc[UR24][R24.64] ;  /* 0x000000181808b981 */ /* 0x000368000c1e1900 */
[----:B------:R1:W5:Y:S01]  /*0f90*/  @!P3 LDG.E R9, desc[UR24][R22.64] ;  /* 0x000000181609b981 */ /* 0x000362000c1e1900 */
[----:B------:R-:W-:Y:S02]  /*0fa0*/  HFMA2 R0, -RZ, RZ, 0.96630859375, -0.0022525787353515625 ;  /* 0x3bbb989dff007431 */ /* 0x000fe400000001ff */
[----:B------:R-:W-:Y:S01]  /*0fb0*/  IMAD.MOV.U32 R2, RZ, RZ, 0x437c0000 ;  /* 0x437c0000ff027424 */ /* 0x000fe200078e00ff */
[----:B------:R-:W-:Y:S01]  /*0fc0*/  BSSY.RECONVERGENT B0, `(.L_x_14619) ;  /* 0x0000016000007945 */ /* 0x000fe20003800200 */
[----:B------:R-:W-:Y:S01]  /*0fd0*/  FMNMX3 R18, |R18|, RZ, |R27|, !PT ;  /* 0x000000ff12127276 */ /* 0x000fe2000780061b */
[----:B-----5:R-:W-:-:S04]  /*0fe0*/  FFMA.SAT R0, R21, -R0, 0.5 ;  /* 0x3f00000015007423 */ /* 0x020fc80000002800 */
[----:B------:R-:W-:-:S04]  /*0ff0*/  FFMA.RM R0, R0, R2, 12582913 ;  /* 0x4b40000100007423 */ /* 0x000fc80000004002 */
[C---:B------:R-:W-:Y:S01]  /*1000*/  FADD R2, R0.reuse, -12583039 ;  /* 0xcb40007f00027421 */ /* 0x040fe20000000000 */
[----:B------:R-:W-:-:S03]  /*1010*/  IMAD.SHL.U32 R0, R0, 0x800000, RZ ;  /* 0x0080000000007824 */ /* 0x000fc600078e00ff */
[----:B------:R-:W-:-:S04]  /*1020*/  FFMA R2, R21, -1.4426950216293334961, -R2 ;  /* 0xbfb8aa3b15027823 */ /* 0x000fc80000000802 */
[----:B------:R-:W-:-:S04]  /*1030*/  FFMA R2, R21, -1.925963033500011079e-08, R2 ;  /* 0xb2a5706015027823 */ /* 0x000fc80000000002 */
[----:B0-----:R-:W0:Y:S02]  /*1040*/  MUFU.EX2 R29, R2 ;  /* 0x00000002001d7308 */ /* 0x001e240000000800 */
[----:B0-----:R-:W-:-:S04]  /*1050*/  FFMA R29, R0, R29, 1 ;  /* 0x3f800000001d7423 */ /* 0x001fc8000000001d */
[----:B------:R-:W-:-:S05]  /*1060*/  VIADD R0, R29, 0x1800000 ;  /* 0x018000001d007836 */ /* 0x000fca0000000000 */
[----:B------:R-:W-:-:S04]  /*1070*/  LOP3.LUT R0, R0, 0x7f800000, RZ, 0xc0, !PT ;  /* 0x7f80000000007812 */ /* 0x000fc800078ec0ff */
[----:B------:R-:W-:-:S13]  /*1080*/  ISETP.GT.U32.AND P2, PT, R0, 0x1ffffff, PT ;  /* 0x01ffffff0000780c */ /* 0x000fda0003f44070 */
[----:B-1----:R-:W-:Y:S05]  /*1090*/  @P2 BRA `(.L_x_14620) ;  /* 0x0000000000102947 */ /* 0x002fea0003800000 */
[----:B------:R-:W-:Y:S01]  /*10a0*/  IMAD.MOV.U32 R0, RZ, RZ, R29 ;  /* 0x000000ffff007224 */ /* 0x000fe200078e001d */
[----:B------:R-:W-:-:S07]  /*10b0*/  MOV R2, 0x10d0 ;  /* 0x000010d000027802 */ /* 0x000fce0000000f00 */
[----:B------:R-:W-:Y:S05]  /*10c0*/  CALL.REL.NOINC `($__internal_479_$__cuda_sm20_rcp_rn_f32_slowpath) ;  /* 0x0000001400207944 */ /* 0x000fea0003c00000 */
[----:B------:R-:W-:Y:S05]  /*10d0*/  BRA `(.L_x_14621) ;  /* 0x0000000000107947 */ /* 0x000fea0003800000 */
.L_x_14620:
[----:B------:R-:W0:Y:S02]  /*10e0*/  MUFU.RCP R24, R29 ;  /* 0x0000001d00187308 */ /* 0x000e240000001000 */
[----:B0-----:R-:W-:-:S04]  /*10f0*/  FFMA R0, R29, R24, -1 ;  /* 0xbf8000001d007423 */ /* 0x001fc80000000018 */
[----:B------:R-:W-:-:S04]  /*1100*/  FADD.FTZ R23, -R0, -RZ ;  /* 0x800000ff00177221 */ /* 0x000fc80000010100 */
[----:B------:R-:W-:-:S07]  /*1110*/  FFMA R24, R24, R23, R24 ;  /* 0x0000001718187223 */ /* 0x000fce0000000018 */
.L_x_14621:
[----:B------:R-:W-:Y:S05]  /*1120*/  BSYNC.RECONVERGENT B0 ;  /* 0x0000000000007941 */ /* 0x000fea0003800200 */
.L_x_14619:
[----:B------:R-:W-:Y:S01]  /*1130*/  IMAD.MOV.U32 R2, RZ, RZ, 0x3bbb989d ;  /* 0x3bbb989dff027424 */ /* 0x000fe200078e00ff */
[----:B------:R-:W-:Y:S01]  /*1140*/  ISETP.GE.U32.OR P1, PT, R12, UR22, P1 ;  /* 0x000000160c007c0c */ /* 0x000fe20008f26470 */
[----:B------:R-:W-:Y:S01]  /*1150*/  IMAD.MOV.U32 R23, RZ, RZ, 0x437c0000 ;  /* 0x437c0000ff177424 */ /* 0x000fe200078e00ff */
[----:B------:R-:W0:Y:S01]  /*1160*/  LDCU.64 UR6, c[0x0][0x3c8] ;  /* 0x00007900ff0677ac */ /* 0x000e220008000a00 */
[----:B------:R-:W-:Y:S01]  /*1170*/  FFMA.SAT R2, R9, -R2, 0.5 ;  /* 0x3f00000009027423 */ /* 0x000fe20000002802 */
[----:B------:R-:W-:Y:S03]  /*1180*/  BSSY.RECONVERGENT B0, `(.L_x_14622) ;  /* 0x0000021000007945 */ /* 0x000fe60003800200 */
[----:B------:R-:W-:Y:S01]  /*1190*/  FFMA.RM R2, R2, R23, 12582913 ;  /* 0x4b40000102027423 */ /* 0x000fe20000004017 */
[----:B------:R-:W-:-:S03]  /*11a0*/  FADD R23, -R24, 1 ;  /* 0x3f80000018177421 */ /* 0x000fc60000000100 */
[----:B------:R-:W-:Y:S01]  /*11b0*/  FADD R0, R2, -12583039 ;  /* 0xcb40007f02007421 */ /* 0x000fe20000000000 */
[----:B------:R-:W-:Y:S01]  /*11c0*/  FMUL R23, R23, R24 ;  /* 0x0000001817177220 */ /* 0x000fe20000400000 */
[----:B------:R-:W-:Y:S01]  /*11d0*/  @!P1 IADD3 R10, P2, PT, R10, R14, RZ ;  /* 0x0000000e0a0a9210 */ /* 0x000fe20007f5e0ff */
[----:B------:R-:W-:Y:S02]  /*11e0*/  IMAD.SHL.U32 R25, R2, 0x800000, RZ ;  /* 0x0080000002197824 */ /* 0x000fe400078e00ff */
[----:B------:R-:W-:Y:S01]  /*11f0*/  FFMA R0, R9, -1.4426950216293334961, -R0 ;  /* 0xbfb8aa3b09007823 */ /* 0x000fe20000000800 */
[----:B------:R-:W-:Y:S01]  /*1200*/  FFMA R21, R23, R21, R24 ;  /* 0x0000001517157223 */ /* 0x000fe20000000018 */
[----:B------:R-:W-:Y:S02]  /*1210*/  @!P1 IMAD.X R23, RZ, RZ, R13, P2 ;  /* 0x000000ffff179224 */ /* 0x000fe400010e060d */
[----:B------:R-:W-:Y:S01]  /*1220*/  FFMA R0, R9, -1.925963033500011079e-08, R0 ;  /* 0xb2a5706009007823 */ /* 0x000fe20000000000 */
[----:B------:R-:W-:Y:S01]  /*1230*/  @!P1 LEA R22, P2, R10, UR8, 0x2 ;  /* 0x000000080a169c11 */ /* 0x000fe2000f8410ff */
[----:B------:R-:W-:-:S03]  /*1240*/  FMUL R21, R21, R20 ;  /* 0x0000001415157220 */ /* 0x000fc60000400000 */
[----:B------:R-:W-:Y:S01]  /*1250*/  @!P1 LEA.HI.X R23, R10, UR9, R23, 0x2, P2 ;  /* 0x000000090a179c11 */ /* 0x000fe200090f1417 */
[----:B------:R-:W1:Y:S01]  /*1260*/  MUFU.EX2 R0, R0 ;  /* 0x0000000000007308 */ /* 0x000e620000000800 */
[----:B------:R-:W-:Y:S01]  /*1270*/  FMUL R10, R21, UR15 ;  /* 0x0000000f150a7c20 */ /* 0x000fe20008400000 */
[----:B0-----:R-:W-:Y:S02]  /*1280*/  IADD3 R14, P2, P3, R15, UR6, R14 ;  /* 0x000000060f0e7c10 */ /* 0x001fe4000fb5e00e */
[----:B------:R-:W-:Y:S02]  /*1290*/  FMNMX R18, R18, |R21|, !PT ;  /* 0x4000001512127209 */ /* 0x000fe40007800000 */
[----:B------:R0:W-:Y:S01]  /*12a0*/  @!P1 STG.E desc[UR24][R22.64], R10 ;  /* 0x0000000a16009986 */ /* 0x0001e2000c101918 */
[----:B------:R-:W-:Y:S01]  /*12b0*/  IADD3.X R13, PT, PT, RZ, UR7, R13, P2, P3 ;  /* 0x00000007ff0d7c10 */ /* 0x000fe200097e640d */
[----:B-1----:R-:W-:-:S04]  /*12c0*/  FFMA R25, R25, R0, 1 ;  /* 0x3f80000019197423 */ /* 0x002fc80000000000 */
[----:B------:R-:W-:-:S05]  /*12d0*/  VIADD R0, R25, 0x1800000 ;  /* 0x0180000019007836 */ /* 0x000fca0000000000 */
[----:B------:R-:W-:-:S04]  /*12e0*/  LOP3.LUT R0, R0, 0x7f800000, RZ, 0xc0, !PT ;  /* 0x7f80000000007812 */ /* 0x000fc800078ec0ff */
[----:B------:R-:W-:-:S13]  /*12f0*/  ISETP.GT.U32.AND P1, PT, R0, 0x1ffffff, PT ;  /* 0x01ffffff0000780c */ /* 0x000fda0003f24070 */
[----:B0-----:R-:W-:Y:S05]  /*1300*/  @P1 BRA `(.L_x_14623) ;  /* 0x0000000000101947 */ /* 0x001fea0003800000 */
[----:B------:R-:W-:Y:S01]  /*1310*/  IMAD.MOV.U32 R0, RZ, RZ, R25 ;  /* 0x000000ffff007224 */ /* 0x000fe200078e0019 */
[----:B------:R-:W-:-:S07]  /*1320*/  MOV R2, 0x1340 ;  /* 0x0000134000027802 */ /* 0x000fce0000000f00 */
[----:B------:R-:W-:Y:S05]  /*1330*/  CALL.REL.NOINC `($__internal_479_$__cuda_sm20_rcp_rn_f32_slowpath) ;  /* 0x0000001000847944 */ /* 0x000fea0003c00000 */
[----:B------:R-:W-:Y:S05]  /*1340*/  BRA `(.L_x_14624) ;  /* 0x0000000000107947 */ /* 0x000fea0003800000 */
.L_x_14623:
[----:B------:R-:W0:Y:S02]  /*1350*/  MUFU.RCP R24, R25 ;  /* 0x0000001900187308 */ /* 0x000e240000001000 */
[----:B0-----:R-:W-:-:S04]  /*1360*/  FFMA R0, R25, R24, -1 ;  /* 0xbf80000019007423 */ /* 0x001fc80000000018 */
[----:B------:R-:W-:-:S04]  /*1370*/  FADD.FTZ R15, -R0, -RZ ;  /* 0x800000ff000f7221 */ /* 0x000fc80000010100 */
[----:B------:R-:W-:-:S07]  /*1380*/  FFMA R24, R24, R15, R24 ;  /* 0x0000000f18187223 */ /* 0x000fce0000000018 */
.L_x_14624:
[----:B------:R-:W-:Y:S05]  /*1390*/  BSYNC.RECONVERGENT B0 ;  /* 0x0000000000007941 */ /* 0x000fea0003800200 */
.L_x_14622:
[----:B------:R-:W0:Y:S01]  /*13a0*/  S2R R17, SR_CgaCtaId ;  /* 0x0000000000117919 */ /* 0x000e220000008800 */
[----:B------:R-:W-:Y:S01]  /*13b0*/  ISETP.GE.U32.OR P0, PT, R26, UR22, P0 ;  /* 0x000000161a007c0c */ /* 0x000fe20008706470 */
[----:B------:R-:W-:Y:S01]  /*13c0*/  FADD R15, -R24, 1 ;  /* 0x3f800000180f7421 */ /* 0x000fe20000000100 */
[----:B------:R-:W-:Y:S01]  /*13d0*/  MOV R0, 0x400 ;  /* 0x0000040000007802 */ /* 0x000fe20000000f00 */
[----:B------:R-:W-:Y:S01]  /*13e0*/  IMAD.IADD R12, R3, 0x1, -R12 ;  /* 0x00000001030c7824 */ /* 0x000fe200078e0a0c */
[----:B------:R-:W-:Y:S01]  /*13f0*/  LOP3.LUT R2, RZ, R6, RZ, 0x33, !PT ;  /* 0x00000006ff027212 */ /* 0x000fe200078e33ff */
[----:B------:R-:W-:Y:S01]  /*1400*/  FMUL R15, R15, R24 ;  /* 0x000000180f0f7220 */ /* 0x000fe20000400000 */
[----:B------:R-:W-:Y:S01]  /*1410*/  IMAD.IADD R26, R3, 0x1, -R26 ;  /* 0x00000001031a7824 */ /* 0x000fe200078e0a1a */
[----:B------:R-:W-:Y:S01]  /*1420*/  BSSY.RECONVERGENT B0, `(.L_x_14625) ;  /* 0x0000073000007945 */ /* 0x000fe20003800200 */
[----:B------:R-:W-:Y:S02]  /*1430*/  VIADD R0, R0, 0x20 ;  /* 0x0000002000007836 */ /* 0x000fe40000000000 */
[----:B------:R-:W-:Y:S01]  /*1440*/  FFMA R9, R15, R9, R24 ;  /* 0x000000090f097223 */ /* 0x000fe20000000018 */
[----:B------:R-:W-:Y:S01]  /*1450*/  IMAD.IADD R2, R2, 0x1, R3 ;  /* 0x0000000102027824 */ /* 0x000fe200078e0203 */
[----:B------:R-:W-:Y:S01]  /*1460*/  SHF.L.U32 R12, R12, 0x2, RZ ;  /* 0x000000020c0c7819 */ /* 0x000fe200000006ff */
[----:B------:R-:W-:Y:S01]  /*1470*/  IMAD.SHL.U32 R26, R26, 0x4, RZ ;  /* 0x000000041a1a7824 */ /* 0x000fe200078e00ff */
[----:B------:R-:W-:Y:S01]  /*1480*/  @!P0 LEA R20, P1, R14, UR8, 0x2 ;  /* 0x000000080e148c11 */ /* 0x000fe2000f8210ff */
[----:B------:R-:W-:Y:S01]  /*1490*/  FMUL R9, R9, R8 ;  /* 0x0000000809097220 */ /* 0x000fe20000400000 */
[----:B------:R-:W-:Y:S01]  /*14a0*/  IMAD.SHL.U32 R2, R2, 0x4, RZ ;  /* 0x0000000402027824 */ /* 0x000fe200078e00ff */
[----:B------:R-:W-:-:S02]  /*14b0*/  LOP3.LUT R12, R12, 0x7c, RZ, 0xc0, !PT ;  /* 0x0000007c0c0c7812 */ /* 0x000fc400078ec0ff */
[----:B------:R-:W-:Y:S01]  /*14c0*/  @!P0 LEA.HI.X R21, R14, UR9, R13, 0x2, P1 ;  /* 0x000000090e158c11 */ /* 0x000fe200088f140d */
[----:B------:R-:W1:Y:S01]  /*14d0*/  LDCU.64 UR8, c[0x0][0x3d0] ;  /* 0x00007a00ff0877ac */ /* 0x000e620008000a00 */
[----:B------:R-:W-:Y:S02]  /*14e0*/  LOP3.LUT R2, R2, 0x7c, RZ, 0xc0, !PT ;  /* 0x0000007c02027812 */ /* 0x000fe400078ec0ff */
[----:B------:R-:W-:Y:S02]  /*14f0*/  LOP3.LUT R26, R26, 0x7c, RZ, 0xc0, !PT ;  /* 0x0000007c1a1a7812 */ /* 0x000fe400078ec0ff */
[----:B------:R-:W-:Y:S02]  /*1500*/  FMNMX R18, R18, |R9|, !PT ;  /* 0x4000000912127209 */ /* 0x000fe40007800000 */
[----:B0-----:R-:W-:Y:S01]  /*1510*/  LEA R0, R17, R0, 0x18 ;  /* 0x0000000011007211 */ /* 0x001fe200078ec0ff */
[----:B------:R-:W-:-:S04]  /*1520*/  FMUL R17, R9, UR15 ;  /* 0x0000000f09117c20 */ /* 0x000fc80008400000 */
[----:B------:R-:W-:Y:S01]  /*1530*/  IMAD.IADD R13, R11, 0x1, R0 ;  /* 0x000000010b0d7824 */ /* 0x000fe200078e0200 */
[----:B------:R0:W-:Y:S01]  /*1540*/  @!P0 STG.E desc[UR24][R20.64], R17 ;  /* 0x0000001114008986 */ /* 0x0001e2000c101918 */
[----:B------:R-:W-:Y:S02]  /*1550*/  ISETP.GE.U32.AND P0, PT, R6, UR21, PT ;  /* 0x0000001506007c0c */ /* 0x000fe4000bf06070 */
[----:B------:R-:W-:Y:S02]  /*1560*/  IMAD R16, R16, 0x4, R13 ;  /* 0x0000000410107824 */ /* 0x000fe400078e020d */
[C---:B------:R-:W-:Y:S02]  /*1570*/  IMAD.IADD R2, R13.reuse, 0x1, R2 ;  /* 0x000000010d027824 */ /* 0x040fe400078e0202 */
[C---:B------:R-:W-:Y:S01]  /*1580*/  IMAD.IADD R15, R13.reuse, 0x1, R12 ;  /* 0x000000010d0f7824 */ /* 0x040fe200078e020c */
[----:B------:R0:W-:Y:S01]  /*1590*/  STS [R16], R19 ;  /* 0x0000001310007388 */ /* 0x0001e20000000800 */
[----:B------:R-:W-:-:S03]  /*15a0*/  IMAD.IADD R26, R13, 0x1, R26 ;  /* 0x000000010d1a7824 */ /* 0x000fc600078e021a */
[----:B------:R0:W-:Y:S04]  /*15b0*/  STS [R2], R7 ;  /* 0x0000000702007388 */ /* 0x0001e80000000800 */
[----:B------:R0:W-:Y:S04]  /*15c0*/  STS [R15], R10 ;  /* 0x0000000a0f007388 */ /* 0x0001e80000000800 */
[----:B------:R0:W-:Y:S01]  /*15d0*/  STS [R26], R17 ;  /* 0x000000111a007388 */ /* 0x0001e20000000800 */
[----:B------:R-:W-:Y:S06]  /*15e0*/  BAR.SYNC.DEFER_BLOCKING 0x0 ;  /* 0x0000000000007b1d */ /* 0x000fec0000010000 */
[----:B-1----:R-:W-:Y:S05]  /*15f0*/  @P0 BRA `(.L_x_14626) ;  /* 0x0000000400540947 */ /* 0x002fea0003800000 */
[----:B------:R-:W1:Y:S01]  /*1600*/  LDCU.64 UR6, c[0x0][0x3d0] ;  /* 0x00007a00ff0677ac */ /* 0x000e620008000a00 */
[----:B0-----:R-:W-:Y:S01]  /*1610*/  VIADD R2, R6, -UR21 ;  /* 0x8000001506027c36 */ /* 0x001fe20008000000 */
[----:B------:R-:W-:Y:S01]  /*1620*/  BSSY.RECONVERGENT B1, `(.L_x_14627) ;  /* 0x000003d000017945 */ /* 0x000fe20003800200 */
[----:B------:R-:W-:-:S03]  /*1630*/  IMAD.U32 R17, RZ, RZ, UR21 ;  /* 0x00000015ff117e24 */ /* 0x000fc6000f8e00ff */
[----:B------:R-:W-:Y:S01]  /*1640*/  ISETP.GT.U32.AND P1, PT, R2, -0x4, PT ;  /* 0xfffffffc0200780c */ /* 0x000fe20003f24070 */
[----:B------:R-:W-:Y:S01]  /*1650*/  IMAD.MOV.U32 R2, RZ, RZ, RZ ;  /* 0x000000ffff027224 */ /* 0x000fe200078e00ff */
[----:B------:R-:W-:-:S04]  /*1660*/  LOP3.LUT R17, R17, 0x3, RZ, 0xc0, !PT ;  /* 0x0000000311117812 */ /* 0x000fc800078ec0ff */
[----:B------:R-:W-:Y:S01]  /*1670*/  ISETP.NE.AND P0, PT, R17, RZ, PT ;  /* 0x000000ff1100720c */ /* 0x000fe20003f05270 */
[----:B-1----:R-:W-:-:S04]  /*1680*/  IMAD.WIDE.U32 R20, R6, UR6, RZ ;  /* 0x0000000606147c25 */ /* 0x002fc8000f8e00ff */
[----:B------:R-:W-:Y:S02]  /*1690*/  IMAD R10, R6, UR7, R21 ;  /* 0x00000007060a7c24 */ /* 0x000fe4000f8e0215 */
[----:B------:R-:W-:Y:S06]  /*16a0*/  @P1 BRA `(.L_x_14628) ;  /* 0x0000000000d01947 */ /* 0x000fec0003800000 */
[----:B------:R-:W-:Y:S01]  /*16b0*/  IMAD R7, R4, 0x10, R11 ;  /* 0x0000001004077824 */ /* 0x000fe200078e020b */
[----:B------:R-:W-:-:S04]  /*16c0*/  IADD3 R2, PT, PT, -R6, UR21, -R17 ;  /* 0x0000001506027c10 */ /* 0x000fc8000fffe911 */
[----:B------:R-:W-:Y:S01]  /*16d0*/  IADD3 R16, PT, PT, R7, 0x8, R0 ;  /* 0x0000000807107810 */ /* 0x000fe20007ffe000 */
[----:B------:R-:W-:-:S07]  /*16e0*/  IMAD.MOV R19, RZ, RZ, -R2 ;  /* 0x000000ffff137224 */ /* 0x000fce00078e0a02 */
.L_x_14629:
        /* <DEDUP_REMOVED lines=48> */
.L_x_14628:
[----:B------:R-:W-:Y:S05]  /*19f0*/  BSYNC.RECONVERGENT B1 ;  /* 0x0000000000017941 */ /* 0x000fea0003800200 */
.L_x_14627:
[----:B------:R-:W-:Y:S05]  /*1a00*/  @!P0 BRA `(.L_x_14626) ;  /* 0x0000000000508947 */ /* 0x000fea0003800000 */
[----:B0-----:R-:W-:Y:S01]  /*1a10*/  IMAD R7, R4, 0x10, R11 ;  /* 0x0000001004077824 */ /* 0x001fe200078e020b */
[----:B------:R-:W0:Y:S01]  /*1a20*/  LDCU.64 UR6, c[0x0][0x3d0] ;  /* 0x00007a00ff0677ac */ /* 0x000e220008000a00 */
[----:B------:R-:W-:Y:S02]  /*1a30*/  IMAD.MOV R17, RZ, RZ, -R17 ;  /* 0x000000ffff117224 */ /* 0x000fe400078e0a11 */
[----:B------:R-:W-:-:S04]  /*1a40*/  IMAD R7, R2, 0x4, R7 ;  /* 0x0000000402077824 */ /* 0x000fc800078e0207 */
[----:B------:R-:W-:-:S07]  /*1a50*/  IMAD.IADD R0, R0, 0x1, R7 ;  /* 0x0000000100007824 */ /* 0x000fce00078e0207 */
.L_x_14630:
[----:B------:R-:W-:Y:S01]  /*1a60*/  LOP3.LUT R11, R5, 0x1f, RZ, 0xc0, !PT ;  /* 0x0000001f050b7812 */ /* 0x000fe200078ec0ff */
[----:B------:R-:W-:-:S03]  /*1a70*/  VIADD R17, R17, 0x1 ;  /* 0x0000000111117836 */ /* 0x000fc60000000000 */
[----:B------:R-:W-:-:S13]  /*1a80*/  ISETP.GE.U32.AND P0, PT, R11, UR22, PT ;  /* 0x000000160b007c0c */ /* 0x000fda000bf06070 */
[----:B-1----:R1:W2:Y:S01]  /*1a90*/  @!P0 LDS R9, [R0] ;  /* 0x0000000000098984 */ /* 0x0022a20000000800 */
[----:B------:R-:W-:-:S05]  /*1aa0*/  @!P0 IADD3 R2, P1, PT, R11, R20, RZ ;  /* 0x000000140b028210 */ /* 0x000fca0007f3e0ff */
[----:B------:R-:W-:Y:S01]  /*1ab0*/  @!P0 IMAD.X R5, RZ, RZ, R10, P1 ;  /* 0x000000ffff058224 */ /* 0x000fe200008e060a */
[----:B------:R-:W-:Y:S02]  /*1ac0*/  @!P0 LEA R6, P1, R2, UR10, 0x2 ;  /* 0x0000000a02068c11 */ /* 0x000fe4000f8210ff */
[----:B-1----:R-:W-:Y:S02]  /*1ad0*/  IADD3 R0, PT, PT, R0, 0x4, RZ ;  /* 0x0000000400007810 */ /* 0x002fe40007ffe0ff */
[----:B------:R-:W-:Y:S01]  /*1ae0*/  @!P0 LEA.HI.X R7, R2, UR5, R5, 0x2, P1 ;  /* 0x0000000502078c11 */ /* 0x000fe200088f1405 */
[----:B------:R-:W-:Y:S01]  /*1af0*/  VIADD R5, R11, 0x1f ;  /* 0x0000001f0b057836 */ /* 0x000fe20000000000 */
[----:B------:R-:W-:-:S03]  /*1b00*/  ISETP.NE.AND P1, PT, R17, RZ, PT ;  /* 0x000000ff1100720c */ /* 0x000fc60003f25270 */
[----:B--2---:R1:W-:Y:S01]  /*1b10*/  @!P0 STG.E desc[UR24][R6.64], R9 ;  /* 0x0000000906008986 */ /* 0x0043e2000c101918 */
[----:B0-----:R-:W-:-:S04]  /*1b20*/  IADD3 R20, P0, PT, R20, UR6, RZ ;  /* 0x0000000614147c10 */ /* 0x001fc8000ff1e0ff */
[----:B------:R-:W-:-:S05]  /*1b30*/  IADD3.X R10, PT, PT, R10, UR7, RZ, P0, !PT ;  /* 0x000000070a0a7c10 */ /* 0x000fca00087fe4ff */
[----:B------:R-:W-:Y:S05]  /*1b40*/  @P1 BRA `(.L_x_14630) ;  /* 0xfffffffc00c41947 */ /* 0x000fea000383ffff */
.L_x_14626:
[----:B------:R-:W-:Y:S05]  /*1b50*/  BSYNC.RECONVERGENT B0 ;  /* 0x0000000000007941 */ /* 0x000fea0003800200 */
.L_x_14625:
        /* <DEDUP_REMOVED lines=39> */
.L_x_14639:
[----:B------:R-:W-:Y:S02]  /*1dd0*/  ISETP.NE.AND P0, PT, R3, RZ, PT ;  /* 0x000000ff0300720c */ /* 0x000fe40003f05270 */
[----:B-1----:R-:W-:-:S11]  /*1de0*/  FMNMX R7, R2, R7, !PT ;  /* 0x0000000702077209 */ /* 0x002fd60007800000 */
[----:B------:R-:W-:Y:S05]  /*1df0*/  @P0 BRA `(.L_x_14632) ;  /* 0x0000000000080947 */ /* 0x000fea0003800000 */
[----:B------:R-:W1:Y:S02]  /*1e00*/  LDC.64 R4, c[0x0][0x3a8] ;  /* 0x0000ea00ff047b82 */ /* 0x000e640000000a00 */
[----:B-1----:R1:W-:Y:S02]  /*1e10*/  REDG.E.MAX.S32.STRONG.GPU desc[UR24][R4.64], R7 ;  /* 0x000000070400798e */ /* 0x0023e4000d12e318 */
.L_x_14632:
[----:B------:R-:W-:Y:S05]  /*1e20*/  BSYNC B0 ;  /* 0x0000000000007941 */ /* 0x000fea0003800000 */
.L_x_14631:
        /* <DEDUP_REMOVED lines=11> */
[----:B-1----:R-:W-:Y:S05]  /*1ee0*/  CALL.REL.NOINC `($__internal_479_$__cuda_sm20_rcp_rn_f32_slowpath) ;  /* 0x0000000400987944 */ /* 0x002fea0003c00000 */
[----:B------:R-:W-:Y:S05]  /*1ef0*/  BRA `(.L_x_14635) ;  /* 0x0000000000147947 */ /* 0x000fea0003800000 */
.L_x_14634:
[----:B------:R-:W2:Y:S01]  /*1f00*/  MUFU.RCP R24, UR15 ;  /* 0x0000000f00187d08 */ /* 0x000ea20008001000 */
[----:B------:R-:W-:-:S04]  /*1f10*/  IMAD.U32 R3, RZ, RZ, UR15 ;  /* 0x0000000fff037e24 */ /* 0x000fc8000f8e00ff */
[----:B--2---:R-:W-:-:S04]  /*1f20*/  FFMA R0, R24, R3, -1 ;  /* 0xbf80000018007423 */ /* 0x004fc80000000003 */
[----:B------:R-:W-:-:S04]  /*1f30*/  FADD.FTZ R3, -R0, -RZ ;  /* 0x800000ff00037221 */ /* 0x000fc80000010100 */
[----:B------:R-:W-:-:S07]  /*1f40*/  FFMA R24, R24, R3, R24 ;  /* 0x0000000318187223 */ /* 0x000fce0000000018 */
.L_x_14635:
[----:B0-----:R-:W0:Y:S02]  /*1f50*/  LDC.64 R2, c[0x0][0x3b0] ;  /* 0x0000ec00ff027b82 */ /* 0x001e240000000a00 */
[----:B0-----:R-:W-:Y:S01]  /*1f60*/  STG.E desc[UR24][R2.64], R24 ;  /* 0x0000001802007986 */ /* 0x001fe2000c101918 */
[----:B------:R-:W-:Y:S05]  /*1f70*/  EXIT ;  /* 0x000000000000794d */ /* 0x000fea0003800000 */
.L_x_14633:
[----:B------:R-:W-:Y:S02]  /*1f80*/  IMAD.MOV.U32 R9, RZ, RZ, 0x4 ;  /* 0x00000004ff097424 */ /* 0x000fe400078e00ff */
[----:B------:R-:W-:Y:S02]  /*1f90*/  IMAD.MOV.U32 R11, RZ, RZ, 0x1f ;  /* 0x0000001fff0b7424 */ /* 0x000fe400078e00ff */
[----:B------:R-:W-:-:S07]  /*1fa0*/  IMAD.MOV.U32 R4, RZ, RZ, -0x1 ;  /* 0xffffffffff047424 */ /* 0x000fce00078e00ff */
[----:B01----:R-:W-:Y:S05]  /*1fb0*/  WARPSYNC.COLLECTIVE R4, `(.L_x_14636) ;  /* 0x0000000004087348 */ /* 0x003fea0003c00000 */
[----:B-1----:R1:W2:Y:S02]  /*1fc0*/  SHFL.DOWN P0, R7, R0, R9, R11 ;  /* 0x0800000900077389 */ /* 0x0022a4000000000b */
[----:B012---:R-:W-:Y:S05]  /*1fd0*/  ENDCOLLECTIVE ;  /* 0x000000000000791b */ /* 0x007fea0003800000 */
.L_x_14636:
[----:B------:R-:W-:Y:S02]  /*1fe0*/  IMAD.MOV.U32 R9, RZ, RZ, 0x2 ;  /* 0x00000002ff097424 */ /* 0x000fe400078e00ff */
[----:B------:R-:W-:-:S05]  /*1ff0*/  IMAD.MOV.U32 R5, RZ, RZ, R7 ;  /* 0x000000ffff057224 */ /* 0x000fca00078e0007 */
[----:B------:R-:W-:-:S05]  /*2000*/  FMNMX R5, R5, R0, !PT ;  /* 0x0000000005057209 */ /* 0x000fca0007800000 */
[----:B------:R-:W-:-:S07]  /*2010*/  IMAD.MOV.U32 R0, RZ, RZ, R5 ;  /* 0x000000ffff007224 */ /* 0x000fce00078e0005 */
[----:B------:R-:W-:Y:S05]  /*2020*/  WARPSYNC.COLLECTIVE R4, `(.L_x_14637) ;  /* 0x0000000004087348 */ /* 0x000fea0003c00000 */
[----:B------:R0:W1:Y:S02]  /*2030*/  SHFL.DOWN P0, R7, R0, R9, R11 ;  /* 0x0800000900077389 */ /* 0x000064000000000b */
[----:B01----:R-:W-:Y:S05]  /*2040*/  ENDCOLLECTIVE ;  /* 0x000000000000791b */ /* 0x003fea0003800000 */
.L_x_14637:
[----:B------:R-:W-:Y:S02]  /*2050*/  IMAD.MOV.U32 R9, RZ, RZ, 0x1 ;  /* 0x00000001ff097424 */ /* 0x000fe400078e00ff */
[----:B------:R-:W-:-:S05]  /*2060*/  IMAD.MOV.U32 R2, RZ, RZ, R7 ;  /* 0x000000ffff027224 */ /* 0x000fca00078e0007 */
[----:B------:R-:W-:-:S05]  /*2070*/  FMNMX R2, R5, R2, !PT ;  /* 0x0000000205027209 */ /* 0x000fca0007800000 */
[----:B------:R-:W-:-:S07]  /*2080*/  IMAD.MOV.U32 R0, RZ, RZ, R2 ;  /* 0x000000ffff007224 */ /* 0x000fce00078e0002 */
[----:B------:R-:W-:Y:S05]  /*2090*/  WARPSYNC.COLLECTIVE R4, `(.L_x_14638) ;  /* 0x0000000004087348 */ /* 0x000fea0003c00000 */
[----:B------:R0:W1:Y:S02]  /*20a0*/  SHFL.DOWN P0, R7, R0, R9, R11 ;  /* 0x0800000900077389 */ /* 0x000064000000000b */
[----:B01----:R-:W-:Y:S05]  /*20b0*/  ENDCOLLECTIVE ;  /* 0x000000000000791b */ /* 0x003fea0003800000 */
.L_x_14638:
[----:B------:R-:W-:Y:S05]  /*20c0*/  BRA `(.L_x_14639) ;  /* 0xfffffffc00407947 */ /* 0x000fea000383ffff */
        .weak           $__internal_478_$__cuda_sm20_div_u64
        .type           $__internal_478_$__cuda_sm20_div_u64,@function
        .size           $__internal_478_$__cuda_sm20_div_u64,($__internal_479_$__cuda_sm20_rcp_rn_f32_slowpath - $__internal_478_$__cuda_sm20_div_u64)
$__internal_478_$__cuda_sm20_div_u64:
        /* <DEDUP_REMOVED lines=71> */
[----:B------:R-:W-:Y:S11]  /*2540*/  RET.REL.NODEC R6 `(_ZN18transformer_engine6detail38cast_transpose_fused_kernel_notalignedILb0ELb1ELb0EfNS_16CTDBiasDActParamIffffEELi1ELi1ENS_5EmptyEXadL_ZNS_5dsiluIffEET_T0_RKS4_EEEEvT3_mmm) ;  /* 0xffffffd806ac7950 */ /* 0x000ff60003c3ffff */
        .weak           $__internal_479_$__cuda_sm20_rcp_rn_f32_slowpath
        .type           $__internal_479_$__cuda_sm20_rcp_rn_f32_slowpath,@function
        .size           $__internal_479_$__cuda_sm20_rcp_rn_f32_slowpath,(.L_x_29780 - $__internal_479_$__cuda_sm20_rcp_rn_f32_slowpath)
$__internal_479_$__cuda_sm20_rcp_rn_f32_slowpath:
        /* <DEDUP_REMOVED lines=15> */
.L_x_14641:
        /* <DEDUP_REMOVED lines=33> */
.L_x_14643:
[----:B------:R0:W1:Y:S02]  /*2850*/  MUFU.RCP R24, R0 ;  /* 0x0000000000187308 */ /* 0x0000640000001000 */
.L_x_14642:
[----:B------:R-:W-:Y:S05]  /*2860*/  BSYNC B1 ;  /* 0x0000000000017941 */ /* 0x000fea0003800000 */
.L_x_14640:
[----:B------:R-:W-:Y:S02]  /*2870*/  IMAD.MOV.U32 R22, RZ, RZ, R2 ;  /* 0x000000ffff167224 */ /* 0x000fe400078e0002 */
[----:B------:R-:W-:-:S04]  /*2880*/  IMAD.MOV.U32 R23, RZ, RZ, 0x0 ;  /* 0x00000000ff177424 */ /* 0x000fc800078e00ff */
[----:B01----:R-:W-:Y:S05]  /*2890*/  RET.REL.NODEC R22 `(_ZN18transformer_engine6detail38cast_transpose_fused_kernel_notalignedILb0ELb1ELb0EfNS_16CTDBiasDActParamIffffEELi1ELi1ENS_5EmptyEXadL_ZNS_5dsiluIffEET_T0_RKS4_EEEEvT3_mmm) ;  /* 0xffffffd416d87950 */ /* 0x003fea0003c3ffff */
.L_x_14644:
        /* <DEDUP_REMOVED lines=14> */
.L_x_29780:


//--------------------- .text._ZN18transformer_engine6detail38cast_transpose_fused_kernel_notalignedILb0ELb0ELb1EfNS_16CTDBiasDActParamI13__nv_bfloat16S3_13__nv_fp8_e4m3fEELi4ELi8ENS_5EmptyEXadL_ZNS_4siluIffEET_T0_RKS6_EEEEvT3_mmm --------------------------
	.section	.text._ZN18transformer_engine6detail38cast_transpose_fused_kernel_notalignedILb0ELb0ELb1EfNS_16CTDBiasDActParamI13__nv_bfloat16S3_13__nv_fp8_e4m3fEELi4ELi8ENS_5EmptyEXadL_ZNS_4siluIffEET_T0_RKS6_EEEEvT3_mmm,"ax",@progbits
	.align	128
        .global         _ZN18transformer_engine6detail38cast_transpose_fused_kernel_notalignedILb0ELb0ELb1EfNS_16CTDBiasDActParamI13__nv_bfloat16S3_13__nv_fp8_e4m3fEELi4ELi8ENS_5EmptyEXadL_ZNS_4siluIffEET_T0_RKS6_EEEEvT3_mmm
        .type           _ZN18transformer_engine6detail38cast_transpose_fused_kernel_notalignedILb0ELb0ELb1EfNS_16CTDBiasDActParamI13__nv_bfloat16S3_13__nv_fp8_e4m3fEELi4ELi8ENS_5EmptyEXadL_ZNS_4siluIffEET_T0_RKS6_EEEEvT3_mmm,@function
        .size           _ZN18transformer_engine6detail38cast_transpose_fused_kernel_notalignedILb0ELb0ELb1EfNS_16CTDBiasDActParamI13__nv_bfloat16S3_13__nv_fp8_e4m3fEELi4ELi8ENS_5EmptyEXadL_ZNS_4siluIffEET_T0_RKS6_EEEEvT3_mmm,(.L_x_29782 - _ZN18transformer_engine6detail38cast_transpose_fused_kernel_notalignedILb0ELb0ELb1EfNS_16CTDBiasDActParamI13__nv_bfloat16S3_13__nv_fp8_e4m3fEELi4ELi8ENS_5EmptyEXadL_ZNS_4siluIffEET_T0_RKS6_EEEEvT3_mmm)
        .other          _ZN18transformer_engine6detail38cast_transpose_fused_kernel_notalignedILb0ELb0ELb1EfNS_16CTDBiasDActParamI13__nv_bfloat16S3_13__nv_fp8_e4m3fEELi4ELi8ENS_5EmptyEXadL_ZNS_4siluIffEET_T0_RKS6_EEEEvT3_mmm,@"STO_CUDA_ENTRY STV_DEFAULT"
_ZN18transformer_engine6detail38cast_transpose_fused_kernel_notalignedILb0ELb0ELb1EfNS_16CTDBiasDActParamI13__nv_bfloat16S3_13__nv_fp8_e4m3fEELi4ELi8ENS_5EmptyEXadL_ZNS_4siluIffEET_T0_RKS6_EEEEvT3_mmm:
.text._ZN18transformer_engine6detail38cast_transpose_fused_kernel_notalignedILb0ELb0ELb1EfNS_16CTDBiasDActParamI13__nv_bfloat16S3_13__nv_fp8_e4m3fEELi4ELi8ENS_5EmptyEXadL_ZNS_4siluIffEET_T0_RKS6_EEEEvT3_mmm:
        /* <DEDUP_REMOVED lines=9> */
[----:B------:R-:W0:Y:S01]  /*0090*/  LDC.64 R2, c[0x0][0x3c8] ;  /* 0x0000f200ff027b82 */ /* 0x000e220000000a00 */
[----:B------:R-:W1:Y:S01]  /*00a0*/  S2R R0, SR_TID.X ;  /* 0x0000000000007919 */ /* 0x000e620000002100 */
[----:B0-----:R-:W-:-:S05]  /*00b0*/  IADD3 R12, P0, PT, R2, 0x7f, RZ ;  /* 0x0000007f020c7810 */ /* 0x001fca0007f1e0ff */
[----:B------:R-:W-:Y:S01]  /*00c0*/  IMAD.X R3, RZ, RZ, R3, P0 ;  /* 0x000000ffff037224 */ /* 0x000fe200000e0603 */
[----:B-1----:R-:W-:-:S04]  /*00d0*/  SHF.R.U32.HI R8, RZ, 0x5, R0 ;  /* 0x00000005ff087819 */ /* 0x002fc80000011600 */
[--C-:B------:R-:W-:Y:S02]  /*00e0*/  SHF.R.U32.HI R13, RZ, 0x7, R3.reuse ;  /* 0x00000007ff0d7819 */ /* 0x100fe40000011603 */
[----:B------:R-:W-:Y:S02]  /*00f0*/  SHF.R.U64 R12, R12, 0x7, R3 ;  /* 0x000000070c0c7819 */ /* 0x000fe40000001203 */
[----:B------:R-:W-:-:S13]  /*0100*/  LOP3.LUT P0, RZ, R13, 0x1ffffff, RZ, 0xc0, !PT ;  /* 0x01ffffff0dff7812 */ /* 0x000fda000780c0ff */
[----:B------:R-:W-:Y:S05]  /*0110*/  @P0 BRA `(.L_x_14645) ;  /* 0x00000000005c0947 */ /* 0x000fea0003800000 */
[----:B------:R-:W0:Y:S01]  /*0120*/  I2F.U32.RP R4, R12 ;  /* 0x0000000c00047306 */ /* 0x000e220000209000 */
[----:B------:R-:W-:Y:S01]  /*0130*/  ISETP.NE.U32.AND P2, PT, R12, RZ, PT ;  /* 0x000000ff0c00720c */ /* 0x000fe20003f45070 */
[----:B------:R-:W-:Y:S02]  /*0140*/  IMAD.MOV.U32 R16, RZ, RZ, RZ ;  /* 0x000000ffff107224 */ /* 0x000fe400078e00ff */
[----:B------:R-:W-:-:S04]  /*0150*/  IMAD.MOV.U32 R11, RZ, RZ, RZ ;  /* 0x000000ffff0b7224 */ /* 0x000fc800078e00ff */
[----:B0-----:R-:W0:Y:S02]  /*0160*/  MUFU.RCP R4, R4 ;  /* 0x0000000400047308 */ /* 0x001e240000001000 */
[----:B0-----:R-:W-:-:S06]  /*0170*/  VIADD R2, R4, 0xffffffe ;  /* 0x0ffffffe04027836 */ /* 0x001fcc0000000000 */
[----:B------:R0:W1:Y:S02]  /*0180*/  F2I.FTZ.U32.TRUNC.NTZ R3, R2 ;  /* 0x0000000200037305 */ /* 0x000064000021f000 */
[----:B0-----:R-:W-:Y:S01]  /*0190*/  IMAD.MOV.U32 R2, RZ, RZ, RZ ;  /* 0x000000ffff027224 */ /* 0x001fe200078e00ff */
[----:B-1----:R-:W-:-:S05]  /*01a0*/  IADD3 R5, PT, PT, RZ, -R3, RZ ;  /* 0x80000003ff057210 */ /* 0x002fca0007ffe0ff */
[----:B------:R-:W-:-:S04]  /*01b0*/  IMAD R5, R5, R12, RZ ;  /* 0x0000000c05057224 */ /* 0x000fc800078e02ff */
[----:B------:R-:W-:-:S06]  /*01c0*/  IMAD.HI.U32 R3, R3, R5, R2 ;  /* 0x0000000503037227 */ /* 0x000fcc00078e0002 */
[----:B------:R-:W-:-:S04]  /*01d0*/  IMAD.HI.U32 R10, R3, UR4, RZ ;  /* 0x00000004030a7c27 */ /* 0x000fc8000f8e00ff */
[----:B------:R-:W-:-:S04]  /*01e0*/  IMAD.MOV R3, RZ, RZ, -R10 ;  /* 0x000000ffff037224 */ /* 0x000fc800078e0a0a */
[----:B------:R-:W-:-:S05]  /*01f0*/  IMAD R3, R12, R3, UR4 ;  /* 0x000000040c037e24 */ /* 0x000fca000f8e0203 */
[----:B------:R-:W-:-:S13]  /*0200*/  ISETP.GE.U32.AND P0, PT, R3, R12, PT ;  /* 0x0000000c0300720c */ /* 0x000fda0003f06070 */
[----:B------:R-:W-:Y:S01]  /*0210*/  @P0 IADD3 R3, PT, PT, R3, -R12, RZ ;  /* 0x8000000c03030210 */ /* 0x000fe20007ffe0ff */
[----:B------:R-:W-:-:S03]  /*0220*/  @P0 VIADD R10, R10, 0x1 ;  /* 0x000000010a0a0836 */ /* 0x000fc60000000000 */
[----:B------:R-:W-:-:S13]  /*0230*/  ISETP.GE.U32.AND P1, PT, R3, R12, PT ;  /* 0x0000000c0300720c */ /* 0x000fda0003f26070 */
[----:B------:R-:W-:Y:S01]  /*0240*/  @P1 VIADD R10, R10, 0x1 ;  /* 0x000000010a0a1836 */ /* 0x000fe20000000000 */
[----:B------:R-:W-:-:S04]  /*0250*/  @!P2 LOP3.LUT R10, RZ, R12, RZ, 0x33, !PT ;  /* 0x0000000cff0aa212 */ /* 0x000fc800078e33ff */
[----:B------:R-:W-:-:S05]  /*0260*/  IADD3 R9, PT, PT, -R10, RZ, RZ ;  /* 0x000000ff0a097210 */ /* 0x000fca0007ffe1ff */
[----:B------:R-:W-:Y:S01]  /*0270*/  IMAD R9, R12, R9, UR4 ;  /* 0x000000040c097e24 */ /* 0x000fe2000f8e0209 */
[----:B------:R-:W-:Y:S06]  /*0280*/  BRA `(.L_x_14646) ;  /* 0x00000000002c7947 */ /* 0x000fec0003800000 */
.L_x_14645:
[----:B------:R-:W-:-:S07]  /*0290*/  MOV R9, 0x2b0 ;  /* 0x000002b000097802 */ /* 0x000fce0000000f00 */
[----:B------:R-:W-:Y:S05]  /*02a0*/  CALL.REL.NOINC `($__internal_480_$__cuda_sm20_div_u64) ;  /* 0x0000015800b47944 */ /* 0x000fea0003c00000 */
[----:B------:R-:W-:Y:S01]  /*02b0*/  IADD3 R5, P0, PT, RZ, -R10, RZ ;  /* 0x8000000aff057210 */ /* 0x000fe20007f1e0ff */
[----:B------:R-:W-:-:S03]  /*02c0*/  IMAD.U32 R2, RZ, RZ, UR4 ;  /* 0x00000004ff027e24 */ /* 0x000fc6000f8e00ff */
[----:B------:R-:W-:-:S05]  /*02d0*/  IADD3.X R3, PT, PT, RZ, ~R11, RZ, P0, !PT ;  /* 0x8000000bff037210 */ /* 0x000fca00007fe4ff */
[----:B------:R-:W-:Y:S02]  /*02e0*/  IMAD R4, R3, R12, RZ ;  /* 0x0000000c03047224 */ /* 0x000fe400078e02ff */
[----:B------:R-:W-:Y:S02]  /*02f0*/  IMAD.MOV.U32 R3, RZ, RZ, RZ ;  /* 0x000000ffff037224 */ /* 0x000fe400078e00ff */
[-C--:B------:R-:W-:Y:S02]  /*0300*/  IMAD R13, R13, R5.reuse, R4 ;  /* 0x000000050d0d7224 */ /* 0x080fe400078e0204 */
[----:B------:R-:W-:-:S04]  /*0310*/  IMAD.WIDE.U32 R2, R12, R5, R2 ;  /* 0x000000050c027225 */ /* 0x000fc800078e0002 */
[----:B------:R-:W-:Y:S01]  /*0320*/  IMAD.IADD R16, R3, 0x1, R13 ;  /* 0x0000000103107824 */ /* 0x000fe200078e020d */
[----:B------:R-:W-:-:S07]  /*0330*/  MOV R9, R2 ;  /* 0x0000000200097202 */ /* 0x000fce0000000f00 */
.L_x_14646:
[----:B------:R-:W0:Y:S01]  /*0340*/  LDC.64 R12, c[0x0][0x3d0] ;  /* 0x0000f400ff0c7b82 */ /* 0x000e220000000a00 */
[----:B------:R-:W-:Y:S01]  /*0350*/  SHF.L.U64.HI R6, R10, 0x5, R11 ;  /* 0x000000050a067819 */ /* 0x000fe2000001020b */
[----:B------:R-:W-:Y:S01]  /*0360*/  IMAD.SHL.U32 R5, R8, 0x4, RZ ;  /* 0x0000000408057824 */ /* 0x000fe200078e00ff */
[--C-:B------:R-:W-:Y:S01]  /*0370*/  SHF.L.U64.HI R14, R9, 0x5, R16.reuse ;  /* 0x00000005090e7819 */ /* 0x100fe20000010210 */
[----:B------:R-:W1:Y:S01]  /*0380*/  LDCU.64 UR10, c[0x0][0x358] ;  /* 0x00006b00ff0a77ac */ /* 0x000e620008000a00 */
[----:B------:R-:W-:Y:S01]  /*0390*/  LOP3.LUT R63, R0, 0xe0, RZ, 0xc0, !PT ;  /* 0x000000e0003f7812 */ /* 0x000fe200078ec0ff */
[C---:B------:R-:W-:Y:S01]  /*03a0*/  VIADD R7, R5.reuse, 0x1 ;  /* 0x0000000105077836 */ /* 0x040fe20000000000 */
[----:B------:R-:W-:Y:S01]  /*03b0*/  IADD3 R65, PT, PT, -R5, R0, RZ ;  /* 0x0000000005417210 */ /* 0x000fe20007ffe1ff */
[----:B------:R-:W2:Y:S01]  /*03c0*/  LDC.64 R36, c[0x0][0x3c8] ;  /* 0x0000f200ff247b82 */ /* 0x000ea20000000a00 */
[----:B------:R-:W-:Y:S01]  /*03d0*/  SHF.L.U64.HI R17, R9, 0x7, R16 ;  /* 0x0000000709117819 */ /* 0x000fe20000010210 */
[----:B------:R-:W3:Y:S01]  /*03e0*/  LDCU.64 UR4, c[0x0][0x3a0] ;  /* 0x00007400ff0477ac */ /* 0x000ee20008000a00 */
[----:B------:R-:W-:Y:S01]  /*03f0*/  LOP3.LUT R41, R65, 0x1f, RZ, 0xc0, !PT ;  /* 0x0000001f41297812 */ /* 0x000fe200078ec0ff */
[----:B------:R-:W4:Y:S04]  /*0400*/  LDCU.128 UR12, c[0x0][0x390] ;  /* 0x00007200ff0c77ac */ /* 0x000f280008000c00 */
[----:B------:R-:W1:Y:S01]  /*0410*/  LDC.64 R22, c[0x0][0x380] ;  /* 0x0000e000ff167b82 */ /* 0x000e620000000a00 */
[----:B0-----:R-:W-:-:S04]  /*0420*/  SHF.R.U64 R3, R12, 0x3, R13 ;  /* 0x000000030c037819 */ /* 0x001fc8000000120d */
[----:B------:R-:W-:Y:S02]  /*0430*/  LEA R4, P0, -R10, R3, 0x5 ;  /* 0x000000030a047211 */ /* 0x000fe400078029ff */
[--C-:B--2---:R-:W-:Y:S01]  /*0440*/  SHF.R.U64 R2, R36, 0x2, R37.reuse ;  /* 0x0000000224027819 */ /* 0x104fe20000001225 */
[----:B------:R-:W-:Y:S01]  /*0450*/  IMAD R8, R11, R36, RZ ;  /* 0x000000240b087224 */ /* 0x000fe200078e02ff */
[----:B------:R-:W-:Y:S01]  /*0460*/  LEA.HI.X R6, R13, ~R6, RZ, 0x1d, P0 ;  /* 0x800000060d067211 */ /* 0x000fe200000fecff */
[----:B------:R-:W-:Y:S01]  /*0470*/  IMAD.WIDE.U32 R18, R10, R36, RZ ;  /* 0x000000240a127225 */ /* 0x000fe200078e00ff */
[----:B------:R-:W-:Y:S02]  /*0480*/  ISETP.LT.U32.AND P0, PT, R4, 0x20, PT ;  /* 0x000000200400780c */ /* 0x000fe40003f01070 */
[----:B------:R-:W-:Y:S01]  /*0490*/  SHF.R.U32.HI R3, RZ, 0x2, R37 ;  /* 0x00000002ff037819 */ /* 0x000fe20000011625 */
[----:B------:R-:W-:Y:S01]  /*04a0*/  IMAD R21, R10, R37, R8 ;  /* 0x000000250a157224 */ /* 0x000fe200078e0208 */
[----:B------:R-:W-:Y:S01]  /*04b0*/  LEA R15, P1, -R9, R2, 0x5 ;  /* 0x00000002090f7211 */ /* 0x000fe200078229ff */
[----:B------:R-:W-:Y:S01]  /*04c0*/  IMAD.WIDE.U32 R68, R2, R63, RZ ;  /* 0x0000003f02447225 */ /* 0x000fe200078e00ff */
[----:B------:R-:W-:-:S02]  /*04d0*/  ISETP.LT.U32.AND.EX P0, PT, R6, RZ, PT, P0 ;  /* 0x000000ff0600720c */ /* 0x000fc40003f01100 */
[----:B------:R-:W-:Y:S02]  /*04e0*/  IADD3.X R6, PT, PT, ~R14, R3, RZ, P1, !PT ;  /* 0x000000030e067210 */ /* 0x000fe40000ffe5ff */
[----:B------:R-:W-:Y:S02]  /*04f0*/  ISETP.LT.U32.AND P1, PT, R15, 0x20, PT ;  /* 0x000000200f00780c */ /* 0x000fe40003f21070 */
[----:B------:R-:W-:Y:S02]  /*0500*/  SEL R4, R4, 0x20, P0 ;  /* 0x0000002004047807 */ /* 0x000fe40000000000 */
[----:B------:R-:W-:Y:S01]  /*0510*/  ISETP.LT.U32.AND.EX P1, PT, R6, RZ, PT, P1 ;  /* 0x000000ff0600720c */ /* 0x000fe20003f21110 */
[----:B------:R-:W-:Y:S01]  /*0520*/  VIADD R6, R65, 0xffffffff ;  /* 0xffffffff41067836 */ /* 0x000fe20000000000 */
[----:B------:R-:W-:Y:S01]  /*0530*/  ISETP.GE.U32.AND P0, PT, R7, R4, PT ;  /* 0x000000040700720c */ /* 0x000fe20003f06070 */
[----:B------:R-:W-:Y:S01]  /*0540*/  IMAD.SHL.U32 R7, R9, 0x80, RZ ;  /* 0x0000008009077824 */ /* 0x000fe200078e00ff */
[----:B------:R-:W-:-:S02]  /*0550*/  SHF.L.U32 R66, R2, 0x3, RZ ;  /* 0x0000000302427819 */ /* 0x000fc400000006ff */
[----:B------:R-:W-:Y:S02]  /*0560*/  LOP3.LUT R35, R6, 0x1f, RZ, 0xc0, !PT ;  /* 0x0000001f06237812 */ /* 0x000fe400078ec0ff */
[----:B------:R-:W-:Y:S02]  /*0570*/  SEL R6, R15, 0x20, P1 ;  /* 0x000000200f067807 */ /* 0x000fe40000800000 */
[----:B------:R-:W-:Y:S02]  /*0580*/  ISETP.GE.U32.AND P1, PT, R5, R4, PT ;  /* 0x000000040500720c */ /* 0x000fe40003f26070 */
[----:B------:R-:W-:Y:S01]  /*0590*/  LEA R14, P2, R18, R7, 0x8 ;  /* 0x00000007120e7211 */ /* 0x000fe200078440ff */
[----:B------:R-:W-:Y:S01]  /*05a0*/  IMAD R7, R3, R63, RZ ;  /* 0x0000003f03077224 */ /* 0x000fe200078e02ff */
[----:B------:R-:W-:Y:S02]  /*05b0*/  ISETP.LT.U32.AND P1, PT, R41, R6, !P1 ;  /* 0x000000062900720c */ /* 0x000fe40004f21070 */
[----:B------:R-:W-:-:S02]  /*05c0*/  IADD3 R15, PT, PT, R19, R21, RZ ;  /* 0x00000015130f7210 */ /* 0x000fc40007ffe0ff */
[----:B------:R-:W-:Y:S02]  /*05d0*/  ISETP.LT.U32.AND P0, PT, R35, R6, !P0 ;  /* 0x000000062300720c */ /* 0x000fe40004701070 */
[----:B------:R-:W-:Y:S01]  /*05e0*/  LEA.HI.X R15, R18, R17, R15, 0x8, P2 ;  /* 0x00000011120f7211 */ /* 0x000fe200010f440f */
[----:B------:R-:W-:Y:S01]  /*05f0*/  IMAD.IADD R17, R69, 0x1, R7 ;  /* 0x0000000145117824 */ /* 0x000fe200078e0207 */
[-C--:B------:R-:W-:Y:S02]  /*0600*/  IADD3 R34, P4, PT, R35, R68.reuse, RZ ;  /* 0x0000004423227210 */ /* 0x080fe40007f9e0ff */
[----:B------:R-:W-:Y:S02]  /*0610*/  IADD3 R68, P3, PT, R41, R68, RZ ;  /* 0x0000004429447210 */ /* 0x000fe40007f7e0ff */
[C---:B-1----:R-:W-:Y:S01]  /*0620*/  LEA R7, P2, R14.reuse, R22, 0x1 ;  /* 0x000000160e077211 */ /* 0x042fe200078408ff */
[C---:B------:R-:W-:Y:S01]  /*0630*/  @P1 IMAD R53, R3.reuse, 0x6, RZ ;  /* 0x0000000603351824 */ /* 0x040fe200078e02ff */
[----:B------:R-:W-:Y:S01]  /*0640*/  IADD3.X R35, PT, PT, RZ, R17, RZ, P4, !PT ;  /* 0x00000011ff237210 */ /* 0x000fe200027fe4ff */
[----:B------:R-:W-:Y:S01]  /*0650*/  IMAD.X R69, RZ, RZ, R17, P3 ;  /* 0x000000ffff457224 */ /* 0x000fe200018e0611 */
[----:B------:R-:W-:Y:S01]  /*0660*/  LEA.HI.X R8, R14, R23, R15, 0x1, P2 ;  /* 0x000000170e087211 */ /* 0x000fe200010f0c0f */
[----:B------:R-:W-:Y:S01]  /*0670*/  @P0 IMAD R17, R3, 0x9, RZ ;  /* 0x0000000903110824 */ /* 0x000fe200078e02ff */
[----:B------:R-:W-:Y:S01]  /*0680*/  @P1 IADD3 R21, P2, PT, R68, R2, RZ ;  /* 0x0000000244151210 */ /* 0x000fe20007f5e0ff */
[C---:B------:R-:W-:Y:S01]  /*0690*/  @P0 IMAD.WIDE.U32 R24, R2.reuse, 0x9, R34 ;  /* 0x0000000902180825 */ /* 0x040fe200078e0022 */
[----:B------:R-:W-:-:S02]  /*06a0*/  @P1 LEA R19, P3, R2, R68, 0x1 ;  /* 0x0000004402131211 */ /* 0x000fc400078608ff */
[----:B------:R-:W-:Y:S01]  /*06b0*/  @P1 IADD3.X R26, PT, PT, R69, R3, RZ, P2, !PT ;  /* 0x00000003451a1210 */ /* 0x000fe200017fe4ff */
[----:B------:R-:W-:Y:S01]  /*06c0*/  @P0 IMAD.IADD R17, R25, 0x1, R17 ;  /* 0x0000000119110824 */ /* 0x000fe200078e0211 */
[----:B------:R-:W-:Y:S01]  /*06d0*/  @P1 LEA R20, P2, R21, R7, 0x3 ;  /* 0x0000000715141211 */ /* 0x000fe200078418ff */
[----:B------:R-:W-:Y:S01]  /*06e0*/  @P0 IMAD.MOV.U32 R27, RZ, RZ, R35 ;  /* 0x000000ffff1b0224 */ /* 0x000fe200078e0023 */
[----:B------:R-:W-:Y:S01]  /*06f0*/  @P1 LEA.HI.X R23, R2, R69, R3, 0x1, P3 ;  /* 0x0000004502171211 */ /* 0x000fe200018f0c03 */
[--C-:B------:R-:W-:Y:S01]  /*0700*/  @P0 IMAD.MOV.U32 R31, RZ, RZ, R35.reuse ;  /* 0x000000ffff1f0224 */ /* 0x100fe200078e0023 */
[-C--:B------:R-:W-:Y:S01]  /*0710*/  @P1 LEA R22, P3, R19, R7.reuse, 0x3 ;  /* 0x0000000713161211 */ /* 0x080fe200078618ff */
[--C-:B------:R-:W-:Y:S01]  /*0720*/  @P0 IMAD.MOV.U32 R39, RZ, RZ, R35.reuse ;  /* 0x000000ffff270224 */ /* 0x100fe200078e0023 */
[----:B------:R-:W-:Y:S01]  /*0730*/  @P1 LEA.HI.X R21, R21, R8, R26, 0x3, P2 ;  /* 0x0000000815151211 */ /* 0x000fe200010f1c1a */
[C---:B------:R-:W-:Y:S01]  /*0740*/  @P0 IMAD R29, R3.reuse, 0xb, RZ ;  /* 0x0000000b031d0824 */ /* 0x040fe200078e02ff */
[C---:B------:R-:W-:Y:S01]  /*0750*/  @P0 LEA R18, P4, R24.reuse, R7, 0x3 ;  /* 0x0000000718120211 */ /* 0x040fe200078818ff */
[----:B------:R-:W-:Y:S01]  /*0760*/  @P0 IMAD R33, R3, 0xc, RZ ;  /* 0x0000000c03210824 */ /* 0x000fe200078e02ff */
[----:B------:R-:W-:Y:S01]  /*0770*/  @P0 MOV R26, R34 ;  /* 0x00000022001a0202 */ /* 0x000fe20000000f00 */
[----:B------:R-:W-:Y:S01]  /*0780*/  @P0 IMAD.MOV.U32 R47, RZ, RZ, R35 ;  /* 0x000000ffff2f0224 */ /* 0x000fe200078e0023 */
[-C--:B------:R-:W-:Y:S01]  /*0790*/  @P1 LEA.HI.X R23, R19, R8.reuse, R23, 0x3, P3 ;  /* 0x0000000813171211 */ /* 0x080fe200018f1c17 */
[C---:B------:R-:W-:Y:S01]  /*07a0*/  @P0 IMAD R49, R3.reuse, 0xe, RZ ;  /* 0x0000000e03310824 */ /* 0x040fe200078e02ff */
[----:B------:R-:W-:Y:S01]  /*07b0*/  @P0 LEA.HI.X R19, R24, R8, R17, 0x3, P4 ;  /* 0x0000000818130211 */ /* 0x000fe200020f1c11 */
[----:B------:R-:W-:Y:S01]  /*07c0*/  @P0 IMAD R17, R3, 0xa, RZ ;  /* 0x0000000a03110824 */ /* 0x000fe200078e02ff */
[-C--:B------:R-:W-:Y:S01]  /*07d0*/  @P0 MOV R30, R34.reuse ;  /* 0x00000022001e0202 */ /* 0x080fe20000000f00 */
[----:B------:R-:W-:Y:S01]  /*07e0*/  @P0 IMAD.WIDE.U32 R26, R2, 0xa, R26 ;  /* 0x0000000a021a0825 */ /* 0x000fe200078e001a */
[----:B------:R-:W-:-:S02]  /*07f0*/  @P0 MOV R38, R34 ;  /* 0x0000002200260202 */ /* 0x000fc40000000f00 */
[-C--:B------:R-:W-:Y:S01]  /*0800*/  @P0 MOV R46, R34.reuse ;  /* 0x00000022002e0202 */ /* 0x080fe20000000f00 */
[----:B------:R-:W-:Y:S01]  /*0810*/  @P0 IMAD.WIDE.U32 R30, R2, 0xb, R30 ;  /* 0x0000000b021e0825 */ /* 0x000fe200078e001e */
[----:B------:R-:W-:Y:S02]  /*0820*/  @P0 IADD3 R17, PT, PT, R27, R17, RZ ;  /* 0x000000111b110210 */ /* 0x000fe40007ffe0ff */
[----:B------:R-:W-:Y:S01]  /*0830*/  @P0 LEA R24, P2, R26, R7, 0x3 ;  /* 0x000000071a180211 */ /* 0x000fe200078418ff */
[----:B------:R-:W-:Y:S01]  /*0840*/  @P0 IMAD.WIDE.U32 R38, R2, 0xc, R38 ;  /* 0x0000000c02260825 */ /* 0x000fe200078e0026 */
[----:B------:R-:W-:Y:S02]  /*0850*/  @P0 MOV R44, R34 ;  /* 0x00000022002c0202 */ /* 0x000fe40000000f00 */
[----:B------:R-:W-:Y:S01]  /*0860*/  @P0 LEA.HI.X R25, R26, R8, R17, 0x3, P2 ;  /* 0x000000081a190211 */ /* 0x000fe200010f1c11 */
[----:B------:R-:W-:Y:S01]  /*0870*/  @P0 IMAD.IADD R31, R31, 0x1, R29 ;  /* 0x000000011f1f0824 */ /* 0x000fe200078e021d */
[----:B------:R-:W-:Y:S01]  /*0880*/  @P0 IADD3 R27, PT, PT, R39, R33, RZ ;  /* 0x00000021271b0210 */ /* 0x000fe20007ffe0ff */
[----:B------:R-:W-:Y:S01]  /*0890*/  @P0 IMAD.MOV.U32 R45, RZ, RZ, R35 ;  /* 0x000000ffff2d0224 */ /* 0x000fe200078e0023 */
[-C--:B------:R-:W-:Y:S01]  /*08a0*/  @P0 LEA R32, P2, R30, R7.reuse, 0x3 ;  /* 0x000000071e200211 */ /* 0x080fe200078418ff */
[----:B------:R-:W-:Y:S01]  /*08b0*/  @P0 IMAD.WIDE.U32 R46, R2, 0xe, R46 ;  /* 0x0000000e022e0825 */ /* 0x000fe200078e002e */
[----:B------:R-:W-:-:S02]  /*08c0*/  @P0 LEA R26, P3, R38, R7, 0x3 ;  /* 0x00000007261a0211 */ /* 0x000fc400078618ff */
[-C--:B------:R-:W-:Y:S01]  /*08d0*/  @P0 LEA.HI.X R33, R30, R8.reuse, R31, 0x3, P2 ;  /* 0x000000081e210211 */ /* 0x080fe200010f1c1f */
[----:B------:R-:W-:Y:S01]  /*08e0*/  @P1 IMAD R31, R3, 0x3, RZ ;  /* 0x00000003031f1824 */ /* 0x000fe200078e02ff */
[----:B------:R-:W-:Y:S01]  /*08f0*/  @P0 LEA.HI.X R27, R38, R8, R27, 0x3, P3 ;  /* 0x00000008261b0211 */ /* 0x000fe200018f1c1b */
[C---:B------:R-:W-:Y:S01]  /*0900*/  @P1 IMAD.WIDE.U32 R38, R2.reuse, 0x3, R68 ;  /* 0x0000000302261825 */ /* 0x040fe200078e0044 */
[----:B---3--:R-:W-:Y:S02]  /*0910*/  ISETP.NE.U32.AND P2, PT, RZ, UR4, PT ;  /* 0x00000004ff007c0c */ /* 0x008fe4000bf45070 */
[----:B------:R-:W-:Y:S01]  /*0920*/  @P0 IADD3 R17, PT, PT, R47, R49, RZ ;  /* 0x000000312f110210 */ /* 0x000fe20007ffe0ff */
[----:B------:R-:W-:Y:S01]  /*0930*/  @P0 IMAD R43, R3, 0xd, RZ ;  /* 0x0000000d032b0824 */ /* 0x000fe200078e02ff */
[----:B------:R-:W-:Y:S01]  /*0940*/  @P1 IADD3 R39, PT, PT, R39, R31, RZ ;  /* 0x0000001f27271210 */ /* 0x000fe20007ffe0ff */
[----:B------:R-:W-:Y:S01]  /*0950*/  @P0 IMAD.WIDE.U32 R44, R2, 0xd, R44 ;  /* 0x0000000d022c0825 */ /* 0x000fe200078e002c */
[----:B------:R-:W-:-:S02]  /*0960*/  @P1 LEA R60, P3, R38, R7, 0x3 ;  /* 0x00000007263c1211 */ /* 0x000fc400078618ff */
[----:B------:R-:W-:Y:S01]  /*0970*/  ISETP.NE.AND.EX P2, PT, RZ, UR5, PT, P2 ;  /* 0x00000005ff007c0c */ /* 0x000fe2000bf45320 */
[----:B------:R-:W-:Y:S01]  /*0980*/  @P0 IMAD.IADD R29, R45, 0x1, R43 ;  /* 0x000000012d1d0824 */ /* 0x000fe200078e022b */
[-C--:B------:R-:W-:Y:S01]  /*0990*/  @P1 LEA.HI.X R61, R38, R8.reuse, R39, 0x3, P3 ;  /* 0x00000008263d1211 */ /* 0x080fe200018f1c27 */
[C---:B------:R-:W-:Y:S01]  /*09a0*/  @P1 IMAD R49, R3.reuse, 0x5, RZ ;  /* 0x0000000503311824 */ /* 0x040fe200078e02ff */
[-C--:B------:R-:W-:Y:S01]  /*09b0*/  @P1 LEA R38, P3, R68, R7.reuse, 0x3 ;  /* 0x0000000744261211 */ /* 0x080fe200078618ff */
[C---:B------:R-:W-:Y:S01]  /*09c0*/  @P1 IMAD R55, R3.reuse, 0x7, RZ ;  /* 0x0000000703371824 */ /* 0x040fe200078e02ff */
[----:B------:R-:W-:Y:S02]  /*09d0*/  @P0 LEA R42, P5, R46, R7, 0x3 ;  /* 0x000000072e2a0211 */ /* 0x000fe400078a18ff */
[-C--:B------:R-:W-:Y:S02]  /*09e0*/  @P1 LEA.HI.X R39, R68, R8.reuse, R69, 0x3, P3 ;  /* 0x0000000844271211 */ /* 0x080fe400018f1c45 */
[-C--:B------:R-:W-:Y:S01]  /*09f0*/  @P0 LEA.HI.X R43, R46, R8.reuse, R17, 0x3, P5 ;  /* 0x000000082e2b0211 */ /* 0x080fe200028f1c11 */
[----:B------:R-:W-:Y:S01]  /*0a00*/  @P0 IMAD.MOV.U32 R46, RZ, RZ, R34 ;  /* 0x000000ffff2e0224 */ /* 0x000fe200078e0022 */
[----:B------:R-:W-:Y:S01]  /*0a10*/  @P0 MOV R47, R35 ;  /* 0x00000023002f0202 */ /* 0x000fe20000000f00 */
[----:B------:R-:W0:Y:S01]  /*0a20*/  @P2 LDC.64 R50, c[0x0][0x3a0] ;  /* 0x0000e800ff322b82 */ /* 0x000e220000000a00 */
[----:B------:R-:W2:Y:S01]  /*0a30*/  @P1 LDG.E.64 R38, desc[UR10][R38.64] ;  /* 0x0000000a26261981 */ /* 0x000ea2000c1e1b00 */
[----:B------:R-:W-:Y:S01]  /*0a40*/  @P0 LEA R28, P4, R44, R7, 0x3 ;  /* 0x000000072c1c0211 */ /* 0x000fe200078818ff */
[----:B------:R-:W-:Y:S01]  /*0a50*/  @P0 IMAD R17, R3, 0xf, RZ ;  /* 0x0000000f03110824 */ /* 0x000fe200078e02ff */
[----:B------:R-:W-:Y:S01]  /*0a60*/  @P1 MOV R45, R69 ;  /* 0x00000045002d1202 */ /* 0x000fe20000000f00 */
[----:B------:R-:W-:Y:S01]  /*0a70*/  @P0 IMAD.WIDE.U32 R46, R2, 0xf, R46 ;  /* 0x0000000f022e0825 */ /* 0x000fe200078e002e */
[----:B------:R-:W-:-:S02]  /*0a80*/  @P0 LEA.HI.X R29, R44, R8, R29, 0x3, P4 ;  /* 0x000000082c1d0211 */ /* 0x000fc400020f1c1d */
[----:B------:R-:W-:Y:S01]  /*0a90*/  SHF.L.U64.HI R67, R2, 0x3, R3 ;  /* 0x0000000302437819 */ /* 0x000fe20000010203 */
[----:B------:R-:W-:Y:S01]  /*0aa0*/  @P1 IMAD.MOV.U32 R44, RZ, RZ, R68 ;  /* 0x000000ffff2c1224 */ /* 0x000fe200078e0044 */
[----:B------:R-:W-:Y:S01]  /*0ab0*/  @P0 LEA R70, P5, R46, R7, 0x3 ;  /* 0x000000072e460211 */ /* 0x000fe200078a18ff */
[----:B------:R-:W-:Y:S01]  /*0ac0*/  @P0 IMAD.IADD R17, R47, 0x1, R17 ;  /* 0x000000012f110824 */ /* 0x000fe200078e0211 */
[----:B------:R-:W-:Y:S01]  /*0ad0*/  @P1 LOP3.LUT R47, R36, 0xfffffffc, RZ, 0xc0, !PT ;  /* 0xfffffffc242f1812 */ /* 0x000fe200078ec0ff */
[----:B------:R-:W-:-:S03]  /*0ae0*/  @P1 IMAD.WIDE.U32 R44, R2, 0x5, R44 ;  /* 0x00000005022c1825 */ /* 0x000fc600078e002c */
[----:B------:R-:W-:Y:S01]  /*0af0*/  @P0 LEA.HI.X R71, R46, R8, R17, 0x3, P5 ;  /* 0x000000082e470211 */ /* 0x000fe200028f1c11 */
[----:B------:R-:W-:Y:S01]  /*0b00*/  @P1 IMAD.IADD R31, R45, 0x1, R49 ;  /* 0x000000012d1f1824 */ /* 0x000fe200078e0231 */
[----:B------:R-:W-:Y:S01]  /*0b10*/  @P0 IADD3 R17, P5, PT, R34, R66, RZ ;  /* 0x0000004222110210 */ /* 0x000fe20007fbe0ff */
[----:B------:R-:W-:Y:S01]  /*0b20*/  @P1 IMAD.MOV.U32 R36, RZ, RZ, R68 ;  /* 0x000000ffff241224 */ /* 0x000fe200078e0044 */
[----:B------:R-:W-:Y:S02]  /*0b30*/  @P1 LOP3.LUT R49, R37, 0x1fffffff, RZ, 0xc0, !PT ;  /* 0x1fffffff25311812 */ /* 0x000fe400078ec0ff */
[----:B------:R-:W-:Y:S02]  /*0b40*/  @P1 LEA R30, P4, R44, R7, 0x3 ;  /* 0x000000072c1e1211 */ /* 0x000fe400078818ff */
[----:B------:R-:W-:Y:S01]  /*0b50*/  @P1 MOV R37, R69 ;  /* 0x0000004500251202 */ /* 0x000fe20000000f00 */
[----:B------:R-:W-:Y:S01]  /*0b60*/  @P0 IMAD.X R34, R35, 0x1, R67, P5 ;  /* 0x0000000123220824 */ /* 0x000fe200028e0643 */
[----:B------:R-:W-:-:S02]  /*0b70*/  @P0 LEA R58, P3, R17, R7, 0x3 ;  /* 0x00000007113a0211 */ /* 0x000fc400078618ff */
[----:B------:R-:W-:Y:S01]  /*0b80*/  @P1 LEA.HI.X R31, R44, R8, R31, 0x3, P4 ;  /* 0x000000082c1f1211 */ /* 0x000fe200020f1c1f */
[----:B------:R-:W-:Y:S01]  /*0b90*/  @P1 IMAD.WIDE.U32 R36, R2, 0x6, R36 ;  /* 0x0000000602241825 */ /* 0x000fe200078e0024 */
[----:B------:R-:W-:Y:S02]  /*0ba0*/  @P1 IADD3 R40, P4, PT, R47, R68, RZ ;  /* 0x000000442f281210 */ /* 0x000fe40007f9e0ff */
[----:B------:R-:W-:Y:S01]  /*0bb0*/  @P0 LEA.HI.X R59, R17, R8, R34, 0x3, P3 ;  /* 0x00000008113b0211 */ /* 0x000fe200018f1c22 */
[----:B------:R-:W-:Y:S01]  /*0bc0*/  @P1 IMAD.IADD R37, R37, 0x1, R53 ;  /* 0x0000000125251824 */ /* 0x000fe200078e0235 */
[----:B0-----:R0:W3:Y:S01]  /*0bd0*/  @P2 LDG.E R17, desc[UR10][R50.64] ;  /* 0x0000000a32112981 */ /* 0x0010e2000c1e1900 */
[-C--:B------:R-:W-:Y:S01]  /*0be0*/  @P1 MOV R45, R69.reuse ;  /* 0x00000045002d1202 */ /* 0x080fe20000000f00 */
[----:B------:R-:W-:Y:S01]  /*0bf0*/  @P1 IMAD.MOV.U32 R44, RZ, RZ, R68 ;  /* 0x000000ffff2c1224 */ /* 0x000fe200078e0044 */
[----:B------:R-:W-:Y:S01]  /*0c00*/  @P1 IADD3.X R47, PT, PT, R49, R69, RZ, P4, !PT ;  /* 0x00000045312f1210 */ /* 0x000fe200027fe4ff */
[----:B------:R-:W5:Y:S01]  /*0c10*/  @P0 LDG.E.64 R58, desc[UR10][R58.64] ;  /* 0x0000000a3a3a0981 */ /* 0x000f62000c1e1b00 */
[----:B------:R-:W-:-:S02]  /*0c20*/  @P1 LEA R74, P5, R36, R7, 0x3 ;  /* 0x00000007244a1211 */ /* 0x000fc400078a18ff */
[----:B------:R-:W-:Y:S01]  /*0c30*/  @P1 LEA R72, P4, R40, R7, 0x3 ;  /* 0x0000000728481211 */ /* 0x000fe200078818ff */
[----:B------:R-:W-:Y:S01]  /*0c40*/  @P1 IMAD.WIDE.U32 R44, R2, 0x7, R44 ;  /* 0x00000007022c1825 */ /* 0x000fe200078e002c */
[-C--:B------:R-:W-:Y:S02]  /*0c50*/  @P1 LEA.HI.X R75, R36, R8.reuse, R37, 0x3, P5 ;  /* 0x00000008244b1211 */ /* 0x080fe400028f1c25 */
[----:B------:R-:W-:Y:S02]  /*0c60*/  @!P1 CS2R R36, SRZ ;  /* 0x0000000000249805 */ /* 0x000fe4000001ff00 */
[----:B------:R-:W-:Y:S02]  /*0c70*/  @P1 LEA.HI.X R73, R40, R8, R47, 0x3, P4 ;  /* 0x0000000828491211 */ /* 0x000fe400020f1c2f */
[----:B------:R-:W-:Y:S02]  /*0c80*/  @!P0 CS2R R46, SRZ ;  /* 0x00000000002e8805 */ /* 0x000fe4000001ff00 */
[----:B------:R-:W-:-:S02]  /*0c90*/  @!P0 CS2R R48, SRZ ;  /* 0x0000000000308805 */ /* 0x000fc4000001ff00 */
[----:B0-----:R-:W-:Y:S02]  /*0ca0*/  @!P0 CS2R R50, SRZ ;  /* 0x0000000000328805 */ /* 0x001fe4000001ff00 */
[----:B------:R-:W-:Y:S02]  /*0cb0*/  @!P0 CS2R R52, SRZ ;  /* 0x0000000000348805 */ /* 0x000fe4000001ff00 */
[----:B------:R-:W-:Y:S01]  /*0cc0*/  @P1 IADD3 R35, PT, PT, R45, R55, RZ ;  /* 0x000000372d231210 */ /* 0x000fe20007ffe0ff */
[----:B------:R-:W5:Y:S01]  /*0cd0*/  @P1 LDG.E.64 R36, desc[UR10][R20.64] ;  /* 0x0000000a14241981 */ /* 0x000f62000c1e1b00 */
[C---:B------:R-:W-:Y:S02]  /*0ce0*/  @P1 LEA R76, P6, R44.reuse, R7, 0x3 ;  /* 0x000000072c4c1211 */ /* 0x040fe400078c18ff */
[----:B------:R-:W-:Y:S01]  /*0cf0*/  @!P0 CS2R R54, SRZ ;  /* 0x0000000000368805 */ /* 0x000fe2000001ff00 */
[----:B------:R0:W5:Y:S01]  /*0d00*/  @P0 LDG.E.64 R46, desc[UR10][R24.64] ;  /* 0x0000000a182e0981 */ /* 0x000162000c1e1b00 */
[----:B------:R-:W-:-:S03]  /*0d10*/  @P1 LEA.HI.X R77, R44, R8, R35, 0x3, P6 ;  /* 0x000000082c4d1211 */ /* 0x000fc600030f1c23 */
[----:B------:R1:W5:Y:S01]  /*0d20*/  @P0 LDG.E.64 R48, desc[UR10][R32.64] ;  /* 0x0000000a20300981 */ /* 0x000362000c1e1b00 */
[----:B------:R-:W-:-:S03]  /*0d30*/  @!P1 CS2R R20, SRZ ;  /* 0x0000000000149805 */ /* 0x000fc6000001ff00 */
[----:B------:R4:W5:Y:S01]  /*0d40*/  @P0 LDG.E.64 R50, desc[UR10][R26.64] ;  /* 0x0000000a1a320981 */ /* 0x000962000c1e1b00 */
[----:B0-----:R-:W-:-:S03]  /*0d50*/  @!P1 CS2R R24, SRZ ;  /* 0x0000000000189805 */ /* 0x001fc6000001ff00 */
[----:B------:R0:W5:Y:S01]  /*0d60*/  @P0 LDG.E.64 R52, desc[UR10][R28.64] ;  /* 0x0000000a1c340981 */ /* 0x000162000c1e1b00 */
[----:B-1----:R-:W-:-:S03]  /*0d70*/  @!P1 CS2R R32, SRZ ;  /* 0x0000000000209805 */ /* 0x002fc6000001ff00 */
[----:B------:R-:W5:Y:S01]  /*0d80*/  @P0 LDG.E.64 R54, desc[UR10][R42.64] ;  /* 0x0000000a2a360981 */ /* 0x000f62000c1e1b00 */
[----:B----4-:R-:W-:-:S03]  /*0d90*/  @!P1 CS2R R26, SRZ ;  /* 0x00000000001a9805 */ /* 0x010fc6000001ff00 */
[----:B------:R-:W5:Y:S01]  /*0da0*/  @P1 LDG.E.64 R20, desc[UR10][R60.64] ;  /* 0x0000000a3c141981 */ /* 0x000f62000c1e1b00 */
[----:B0-----:R-:W-:-:S03]  /*0db0*/  @!P1 CS2R R28, SRZ ;  /* 0x00000000001c9805 */ /* 0x001fc6000001ff00 */
[----:B------:R-:W5:Y:S04]  /*0dc0*/  @P1 LDG.E.64 R32, desc[UR10][R72.64] ;  /* 0x0000000a48201981 */ /* 0x000f68000c1e1b00 */
[----:B------:R-:W5:Y:S04]  /*0dd0*/  @P1 LDG.E.64 R24, desc[UR10][R30.64] ;  /* 0x0000000a1e181981 */ /* 0x000f68000c1e1b00 */
[----:B------:R-:W5:Y:S04]  /*0de0*/  @P1 LDG.E.64 R28, desc[UR10][R74.64] ;  /* 0x0000000a4a1c1981 */ /* 0x000f68000c1e1b00 */
[----:B------:R-:W5:Y:S01]  /*0df0*/  @P1 LDG.E.64 R26, desc[UR10][R76.64] ;  /* 0x0000000a4c1a1981 */ /* 0x000f62000c1e1b00 */
[----:B------:R-:W-:-:S02]  /*0e00*/  @!P0 CS2R R56, SRZ ;  /* 0x0000000000388805 */ /* 0x000fc4000001ff00 */
[----:B------:R-:W-:-:S04]  /*0e10*/  @!P0 CS2R R44, SRZ ;  /* 0x00000000002c8805 */ /* 0x000fc8000001ff00 */
[----:B------:R-:W5:Y:S04]  /*0e20*/  @P0 LDG.E.64 R56, desc[UR10][R70.64] ;  /* 0x0000000a46380981 */ /* 0x000f68000c1e1b00 */
[----:B------:R0:W5:Y:S01]  /*0e30*/  @P0 LDG.E.64 R44, desc[UR10][R18.64] ;  /* 0x0000000a122c0981 */ /* 0x000162000c1e1b00 */
[----:B------:R-:W-:-:S06]  /*0e40*/  @!P1 CS2R R34, SRZ ;  /* 0x0000000000229805 */ /* 0x000fcc000001ff00 */
[----:B------:R1:W5:Y:S01]  /*0e50*/  @P1 LDG.E.64 R34, desc[UR10][R22.64] ;  /* 0x0000000a16221981 */ /* 0x000362000c1e1b00 */
[----:B0-----:R-:W-:Y:S02]  /*0e60*/  IMAD.MOV.U32 R18, RZ, RZ, 0x3bbb989d ;  /* 0x3bbb989dff127424 */ /* 0x001fe400078e00ff */
[----:B------:R-:W-:Y:S02]  /*0e70*/  IMAD.MOV.U32 R19, RZ, RZ, 0x437c0000 ;  /* 0x437c0000ff137424 */ /* 0x000fe400078e00ff */
[----:B------:R-:W-:-:S04]  /*0e80*/  IMAD R16, R16, R12, RZ ;  /* 0x0000000c10107224 */ /* 0x000fc800078e02ff */
[C---:B-1----:R-:W-:Y:S02]  /*0e90*/  IMAD R23, R9.reuse, R13, R16 ;  /* 0x0000000d09177224 */ /* 0x042fe400078e0210 */
[----:B------:R-:W-:-:S04]  /*0ea0*/  IMAD.WIDE.U32 R12, R9, R12, RZ ;  /* 0x0000000c090c7225 */ /* 0x000fc800078e00ff */
[----:B------:R-:W-:Y:S01]  /*0eb0*/  IMAD.SHL.U32 R9, R12, 0x80, RZ ;  /* 0x000000800c097824 */ /* 0x000fe200078e00ff */
[----:B------:R-:W-:-:S04]  /*0ec0*/  IADD3 R13, PT, PT, R13, R23, RZ ;  /* 0x000000170d0d7210 */ /* 0x000fc80007ffe0ff */
[----:B------:R-:W-:Y:S02]  /*0ed0*/  SHF.L.U64.HI R13, R12, 0x7, R13 ;  /* 0x000000070c0d7819 */ /* 0x000fe4000001020d */
[----:B------:R-:W-:-:S04]  /*0ee0*/  LEA R9, P3, R10, R9, 0x8 ;  /* 0x000000090a097211 */ /* 0x000fc800078640ff */
[----:B------:R-:W-:Y:S01]  /*0ef0*/  LEA.HI.X R13, R10, R13, R11, 0x8, P3 ;  /* 0x0000000d0a0d7211 */ /* 0x000fe200018f440b */
[----:B------:R-:W-:Y:S01]  /*0f00*/  UMOV UR8, 0x3f800000 ;  /* 0x3f80000000087882 */ /* 0x000fe20000000000 */
[----:B------:R-:W-:Y:S02]  /*0f10*/  IADD3 R9, P4, PT, R9, UR14, RZ ;  /* 0x0000000e09097c10 */ /* 0x000fe4000ff9e0ff */
[----:B------:R-:W-:Y:S01]  /*0f20*/  R2UR UR4, R13 ;  /* 0x000000000d0472ca */ /* 0x000fe200000e0000 */
[----:B------:R-:W-:Y:S10]  /*0f30*/  BSSY.RECONVERGENT B1, `(.L_x_14647) ;  /* 0x000001d000017945 */ /* 0x000ff40003800200 */
[----:B------:R-:W-:-:S02]  /*0f40*/  VOTEU.ANY UP0, P4 ;  /* 0x0000000000ff7886 */ /* 0x000fc40002000100 */
[----:B------:R-:W-:Y:S01]  /*0f50*/  UIADD3.X UR5, UPT, UPT, UR4, UR15, URZ, UP0, !UPT ;  /* 0x0000000f04057290 */ /* 0x000fe200087fe4ff */
[----:B------:R-:W-:-:S06]  /*0f60*/  @!P1 CS2R R38, SRZ ;  /* 0x0000000000269805 */ /* 0x000fcc000001ff00 */
[----:B--2---:R-:W-:-:S05]  /*0f70*/  SHF.L.U32 R71, R38, 0x10, RZ ;  /* 0x0000001026477819 */ /* 0x004fca00000006ff */
[----:B------:R-:W-:-:S04]  /*0f80*/  FFMA.SAT R18, R71, -R18, 0.5 ;  /* 0x3f00000047127423 */ /* 0x000fc80000002812 */
[----:B------:R-:W-:-:S04]  /*0f90*/  FFMA.RM R18, R18, R19, 12582913 ;  /* 0x4b40000112127423 */ /* 0x000fc80000004013 */
[----:B------:R-:W-:-:S04]  /*0fa0*/  FADD R22, R18, -12583039 ;  /* 0xcb40007f12167421 */ /* 0x000fc80000000000 */
[----:B------:R-:W-:-:S04]  /*0fb0*/  FFMA R22, R71, -1.4426950216293334961, -R22 ;  /* 0xbfb8aa3b47167823 */ /* 0x000fc80000000816 */
[----:B------:R-:W-:-:S04]  /*0fc0*/  FFMA R22, R71, -1.925963033500011079e-08, R22 ;  /* 0xb2a5706047167823 */ /* 0x000fc80000000016 */
[----:B------:R-:W0:Y:S01]  /*0fd0*/  MUFU.EX2 R19, R22 ;  /* 0x0000001600137308 */ /* 0x000e220000000800 */
[----:B------:R-:W-:Y:S02]  /*0fe0*/  SHF.L.U32 R18, R18, 0x17, RZ ;  /* 0x0000001712127819 */ /* 0x000fe400000006ff */
[----:B---3--:R-:W-:-:S03]  /*0ff0*/  @P2 R2UR UR8, R17 ;  /* 0x00000000110822ca */ /* 0x008fc600000e0000 */
[----:B0-----:R-:W-:-:S04]  /*1000*/  FFMA R18, R18, R19, 1 ;  /* 0x3f80000012127423 */ /* 0x001fc80000000013 */
[----:B------:R-:W-:-:S05]  /*1010*/  VIADD R10, R18, 0x1800000 ;  /* 0x01800000120a7836 */ /* 0x000fca0000000000 */
[----:B------:R-:W-:-:S04]  /*1020*/  LOP3.LUT R11, R10, 0x7f800000, RZ, 0xc0, !PT ;  /* 0x7f8000000a0b7812 */ /* 0x000fc800078ec0ff */
[----:B------:R-:W-:Y:S02]  /*1030*/  ISETP.GT.U32.AND P2, PT, R11, 0x1ffffff, PT ;  /* 0x01ffffff0b00780c */ /* 0x000fe40003f44070 */
[----:B------:R-:W-:Y:S02]  /*1040*/  IADD3 R10, P3, PT, R14, UR12, RZ ;  /* 0x0000000c0e0a7c10 */ /* 0x000fe4000ff7e0ff */
[----:B------:R-:W-:Y:S02]  /*1050*/  @!P0 CS2R R58, SRZ ;  /* 0x00000000003a8805 */ /* 0x000fe4000001ff00 */
[----:B------:R-:W-:-:S07]  /*1060*/  IADD3.X R11, PT, PT, R15, UR13, RZ, P3, !PT ;  /* 0x0000000d0f0b7c10 */ /* 0x000fce0009ffe4ff */
[----:B------:R-:W-:Y:S05]  /*1070*/  @P2 BRA `(.L_x_14648) ;  /* 0x0000000000102947 */ /* 0x000fea0003800000 */
[----:B------:R-:W-:Y:S02]  /*1080*/  MOV R12, R18 ;  /* 0x00000012000c7202 */ /* 0x000fe40000000f00 */
[----:B------:R-:W-:-:S07]  /*1090*/  MOV R14, 0x10b0 ;  /* 0x000010b0000e7802 */ /* 0x000fce0000000f00 */
[----:B-----5:R-:W-:Y:S05]  /*10a0*/  CALL.REL.NOINC `($__internal_481_$__cuda_sm20_rcp_rn_f32_slowpath) ;  /* 0x0000015000447944 */ /* 0x020fea0003c00000 */
[----:B------:R-:W-:Y:S05]  /*10b0*/  BRA `(.L_x_14649) ;  /* 0x0000000000107947 */ /* 0x000fea0003800000 */
.L_x_14648:
[----:B------:R-:W0:Y:S02]  /*10c0*/  MUFU.RCP R15, R18 ;  /* 0x00000012000f7308 */ /* 0x000e240000001000 */
[----:B0-----:R-:W-:-:S04]  /*10d0*/  FFMA R12, R18, R15, -1 ;  /* 0xbf800000120c7423 */ /* 0x001fc8000000000f */
[----:B------:R-:W-:-:S04]  /*10e0*/  FADD.FTZ R12, -R12, -RZ ;  /* 0x800000ff0c0c7221 */ /* 0x000fc80000010100 */
[----:B------:R-:W-:-:S07]  /*10f0*/  FFMA R15, R15, R12, R15 ;  /* 0x0000000c0f0f7223 */ /* 0x000fce000000000f */
.L_x_14649:
[----:B------:R-:W-:Y:S05]  /*1100*/  BSYNC.RECONVERGENT B1 ;  /* 0x0000000000017941 */ /* 0x000fea0003800200 */
.L_x_14647:
[----:B------:R-:W-:Y:S01]  /*1110*/  SHF.R.U64 R38, R38, 0x10, R39 ;  /* 0x0000001026267819 */ /* 0x000fe20000001227 */
[----:B------:R-:W-:Y:S01]  /*1120*/  IMAD.MOV.U32 R13, RZ, RZ, 0x3bbb989d ;  /* 0x3bbb989dff0d7424 */ /* 0x000fe200078e00ff */
[----:B------:R-:W-:Y:S01]  /*1130*/  BSSY.RECONVERGENT B1, `(.L_x_14650) ;  /* 0x0000018000017945 */ /* 0x000fe20003800200 */
[----:B------:R-:W-:Y:S01]  /*1140*/  IMAD.MOV.U32 R17, RZ, RZ, 0x437c0000 ;  /* 0x437c0000ff117424 */ /* 0x000fe200078e00ff */
[----:B------:R-:W-:Y:S01]  /*1150*/  SHF.L.U32 R38, R38, 0x10, RZ ;  /* 0x0000001026267819 */ /* 0x000fe200000006ff */
[----:B------:R-:W-:-:S04]  /*1160*/  FMUL R71, R71, R15 ;  /* 0x0000000f47477220 */ /* 0x000fc80000400000 */
        /* <DEDUP_REMOVED lines=14> */
[----:B-----5:R-:W-:Y:S05]  /*1250*/  CALL.REL.NOINC `($__internal_481_$__cuda_sm20_rcp_rn_f32_slowpath) ;  /* 0x0000014c00d87944 */ /* 0x020fea0003c00000 */
[----:B------:R-:W-:Y:S05]  /*1260*/  BRA `(.L_x_14652) ;  /* 0x0000000000107947 */ /* 0x000fea0003800000 */
.L_x_14651:
[----:B------:R-:W0:Y:S02]  /*1270*/  MUFU.RCP R15, R14 ;  /* 0x0000000e000f7308 */ /* 0x000e240000001000 */
[----:B0-----:R-:W-:-:S04]  /*1280*/  FFMA R12, R14, R15, -1 ;  /* 0xbf8000000e0c7423 */ /* 0x001fc8000000000f */
[----:B------:R-:W-:-:S04]  /*1290*/  FADD.FTZ R12, -R12, -RZ ;  /* 0x800000ff0c0c7221 */ /* 0x000fc80000010100 */
[----:B------:R-:W-:-:S07]  /*12a0*/  FFMA R15, R15, R12, R15 ;  /* 0x0000000c0f0f7223 */ /* 0x000fce000000000f */
.L_x_14652:
[----:B------:R-:W-:Y:S05]  /*12b0*/  BSYNC.RECONVERGENT B1 ;  /* 0x0000000000017941 */ /* 0x000fea0003800200 */
.L_x_14650:
[----:B------:R-:W-:Y:S02]  /*12c0*/  HFMA2 R13, -RZ, RZ, 0.96630859375, -0.0022525787353515625 ;  /* 0x3bbb989dff0d7431 */ /* 0x000fe400000001ff */
[----:B------:R-:W-:Y:S01]  /*12d0*/  IMAD.U32 R16, R39, 0x10000, RZ ;  /* 0x0001000027107824 */ /* 0x000fe200078e00ff */
[----:B------:R-:W-:Y:S01]  /*12e0*/  BSSY.RECONVERGENT B1, `(.L_x_14653) ;  /* 0x0000017000017945 */ /* 0x000fe20003800200 */
[----:B------:R-:W-:Y:S02]  /*12f0*/  IMAD.MOV.U32 R17, RZ, RZ, 0x437c0000 ;  /* 0x437c0000ff117424 */ /* 0x000fe400078e00ff */
        /* <DEDUP_REMOVED lines=17> */
.L_x_14654:
[----:B------:R-:W0:Y:S02]  /*1410*/  MUFU.RCP R15, R14 ;  /* 0x0000000e000f7308 */ /* 0x000e240000001000 */
[----:B0-----:R-:W-:-:S04]  /*1420*/  FFMA R12, R14, R15, -1 ;  /* 0xbf8000000e0c7423 */ /* 0x001fc8000000000f */
[----:B------:R-:W-:-:S04]  /*1430*/  FADD.FTZ R12, -R12, -RZ ;  /* 0x800000ff0c0c7221 */ /* 0x000fc80000010100 */
[----:B------:R-:W-:-:S07]  /*1440*/  FFMA R15, R15, R12, R15 ;  /* 0x0000000c0f0f7223 */ /* 0x000fce000000000f */
.L_x_14655:
[----:B------:R-:W-:Y:S05]  /*1450*/  BSYNC.RECONVERGENT B1 ;  /* 0x0000000000017941 */ /* 0x000fea0003800200 */
.L_x_14653:
[----:B------:R-:W-:Y:S01]  /*1460*/  SHF.R.U32.HI R39, RZ, 0x10, R39 ;  /* 0x00000010ff277819 */ /* 0x000fe20000011627 */
        /* <DEDUP_REMOVED lines=21> */
.L_x_14657:
[----:B------:R-:W0:Y:S02]  /*15c0*/  MUFU.RCP R15, R14 ;  /* 0x0000000e000f7308 */ /* 0x000e240000001000 */
[----:B0-----:R-:W-:-:S04]  /*15d0*/  FFMA R12, R14, R15, -1 ;  /* 0xbf8000000e0c7423 */ /* 0x001fc8000000000f */
[----:B------:R-:W-:-:S04]  /*15e0*/  FADD.FTZ R12, -R12, -RZ ;  /* 0x800000ff0c0c7221 */ /* 0x000fc80000010100 */
[----:B------:R-:W-:-:S07]  /*15f0*/  FFMA R15, R15, R12, R15 ;  /* 0x0000000c0f0f7223 */ /* 0x000fce000000000f */
.L_x_14658:
[----:B------:R-:W-:Y:S05]  /*1600*/  BSYNC.RECONVERGENT B1 ;  /* 0x0000000000017941 */ /* 0x000fea0003800200 */
.L_x_14656:
[----:B------:R-:W-:Y:S02]  /*1610*/  HFMA2 R13, -RZ, RZ, 0.96630859375, -0.0022525787353515625 ;  /* 0x3bbb989dff0d7431 */ /* 0x000fe400000001ff */
[----:B-----5:R-:W-:Y:S01]  /*1620*/  IMAD.U32 R16, R36, 0x10000, RZ ;  /* 0x0001000024107824 */ /* 0x020fe200078e00ff */
        /* <DEDUP_REMOVED lines=17> */
[----:B------:R-:W-:Y:S05]  /*1740*/  CALL.REL.NOINC `($__internal_481_$__cuda_sm20_rcp_rn_f32_slowpath) ;  /* 0x00000148009c7944 */ /* 0x000fea0003c00000 */
[----:B------:R-:W-:Y:S05]  /*1750*/  BRA `(.L_x_14661) ;  /* 0x0000000000107947 */ /* 0x000fea0003800000 */
.L_x_14660:
[----:B------:R-:W0:Y:S02]  /*1760*/  MUFU.RCP R15, R14 ;  /* 0x0000000e000f7308 */ /* 0x000e240000001000 */
[----:B0-----:R-:W-:-:S04]  /*1770*/  FFMA R12, R14, R15, -1 ;  /* 0xbf8000000e0c7423 */ /* 0x001fc8000000000f */
[----:B------:R-:W-:-:S04]  /*1780*/  FADD.FTZ R12, -R12, -RZ ;  /* 0x800000ff0c0c7221 */ /* 0x000fc80000010100 */
[----:B------:R-:W-:-:S07]  /*1790*/  FFMA R15, R15, R12, R15 ;  /* 0x0000000c0f0f7223 */ /* 0x000fce000000000f */
.L_x_14661:
[----:B------:R-:W-:Y:S05]  /*17a0*/  BSYNC.RECONVERGENT B1 ;  /* 0x0000000000017941 */ /* 0x000fea0003800200 */
.L_x_14659:
        /* <DEDUP_REMOVED lines=22> */
.L_x_14663:
[----:B------:R-:W0:Y:S02]  /*1910*/  MUFU.RCP R15, R14 ;  /* 0x0000000e000f7308 */ /* 0x000e240000001000 */
[----:B0-----:R-:W-:-:S04]  /*1920*/  FFMA R12, R14, R15, -1 ;  /* 0xbf8000000e0c7423 */ /* 0x001fc8000000000f */
[----:B------:R-:W-:-:S04]  /*1930*/  FADD.FTZ R12, -R12, -RZ ;  /* 0x800000ff0c0c7221 */ /* 0x000fc80000010100 */
[----:B------:R-:W-:-:S07]  /*1940*/  FFMA R15, R15, R12, R15 ;  /* 0x0000000c0f0f7223 */ /* 0x000fce000000000f */
.L_x_14664:
[----:B------:R-:W-:Y:S05]  /*1950*/  BSYNC.RECONVERGENT B1 ;  /* 0x0000000000017941 */ /* 0x000fea0003800200 */
.L_x_14662:
        /* <DEDUP_REMOVED lines=21> */
.L_x_14666:
[----:B------:R-:W0:Y:S02]  /*1ab0*/  MUFU.RCP R15, R14 ;  /* 0x0000000e000f7308 */ /* 0x000e240000001000 */
[----:B0-----:R-:W-:-:S04]  /*1ac0*/  FFMA R12, R14, R15, -1 ;  /* 0xbf8000000e0c7423 */ /* 0x001fc8000000000f */
[----:B------:R-:W-:-:S04]  /*1ad0*/  FADD.FTZ R12, -R12, -RZ ;  /* 0x800000ff0c0c7221 */ /* 0x000fc80000010100 */
[----:B------:R-:W-:-:S07]  /*1ae0*/  FFMA R15, R15, R12, R15 ;  /* 0x0000000c0f0f7223 */ /* 0x000fce000000000f */
.L_x_14667:
[----:B------:R-:W-:Y:S05]  /*1af0*/  BSYNC.RECONVERGENT B1 ;  /* 0x0000000000017941 */ /* 0x000fea0003800200 */
.L_x_14665:
        /* <DEDUP_REMOVED lines=22> */
.L_x_14669:
[----:B------:R-:W0:Y:S02]  /*1c60*/  MUFU.RCP R15, R14 ;  /* 0x0000000e000f7308 */ /* 0x000e240000001000 */
[----:B0-----:R-:W-:-:S04]  /*1c70*/  FFMA R12, R14, R15, -1 ;  /* 0xbf8000000e0c7423 */ /* 0x001fc8000000000f */
[----:B------:R-:W-:-:S04]  /*1c80*/  FADD.FTZ R12, -R12, -RZ ;  /* 0x800000ff0c0c7221 */ /* 0x000fc80000010100 */
[----:B------:R-:W-:-:S07]  /*1c90*/  FFMA R15, R15, R12, R15 ;  /* 0x0000000c0f0f7223 */ /* 0x000fce000000000f */
.L_x_14670:
[----:B------:R-:W-:Y:S05]  /*1ca0*/  BSYNC.RECONVERGENT B1 ;  /* 0x0000000000017941 */ /* 0x000fea0003800200 */
.L_x_14668:
        /* <DEDUP_REMOVED lines=21> */
.L_x_14672:
[----:B------:R-:W0:Y:S02]  /*1e00*/  MUFU.RCP R15, R14 ;  /* 0x0000000e000f7308 */ /* 0x000e240000001000 */
[----:B0-----:R-:W-:-:S04]  /*1e10*/  FFMA R12, R14, R15, -1 ;  /* 0xbf8000000e0c7423 */ /* 0x001fc8000000000f */
[----:B------:R-:W-:-:S04]  /*1e20*/  FADD.FTZ R12, -R12, -RZ ;  /* 0x800000ff0c0c7221 */ /* 0x000fc80000010100 */
[----:B------:R-:W-:-:S07]  /*1e30*/  FFMA R15, R15, R12, R15 ;  /* 0x0000000c0f0f7223 */ /* 0x000fce000000000f */
.L_x_14673:
[----:B------:R-:W-:Y:S05]  /*1e40*/  BSYNC.RECONVERGENT B1 ;  /* 0x0000000000017941 */ /* 0x000fea0003800200 */
.L_x_14671:
        /* <DEDUP_REMOVED lines=22> */
.L_x_14675:
[----:B------:R-:W0:Y:S02]  /*1fb0*/  MUFU.RCP R15, R14 ;  /* 0x0000000e000f7308 */ /* 0x000e240000001000 */
[----:B0-----:R-:W-:-:S04]  /*1fc0*/  FFMA R12, R14, R15, -1 ;  /* 0xbf8000000e0c7423 */ /* 0x001fc8000000000f */
[----:B------:R-:W-:-:S04]  /*1fd0*/  FADD.FTZ R12, -R12, -RZ ;  /* 0x800000ff0c0c7221 */ /* 0x000fc80000010100 */
[----:B------:R-:W-:-:S07]  /*1fe0*/  FFMA R15, R15, R12, R15 ;  /* 0x0000000c0f0f7223 */ /* 0x000fce000000000f */
.L_x_14676:
[----:B------:R-:W-:Y:S05]  /*1ff0*/  BSYNC.RECONVERGENT B1 ;  /* 0x0000000000017941 */ /* 0x000fea0003800200 */
.L_x_14674:
        /* <DEDUP_REMOVED lines=21> */
.L_x_14678:
[----:B------:R-:W0:Y:S02]  /*2150*/  MUFU.RCP R15, R14 ;  /* 0x0000000e000f7308 */ /* 0x000e240000001000 */
[----:B0-----:R-:W-:-:S04]  /*2160*/  FFMA R12, R14, R15, -1 ;  /* 0xbf8000000e0c7423 */ /* 0x001fc8000000000f */
[----:B------:R-:W-:-:S04]  /*2170*/  FADD.FTZ R12, -R12, -RZ ;  /* 0x800000ff0c0c7221 */ /* 0x000fc80000010100 */
[----:B------:R-:W-:-:S07]  /*2180*/  FFMA R15, R15, R12, R15 ;  /* 0x0000000c0f0f7223 */ /* 0x000fce000000000f */
.L_x_14679:
[----:B------:R-:W-:Y:S05]  /*2190*/  BSYNC.RECONVERGENT B1 ;  /* 0x0000000000017941 */ /* 0x000fea0003800200 */
.L_x_14677:
        /* <DEDUP_REMOVED lines=22> */
.L_x_14681:
[----:B------:R-:W0:Y:S02]  /*2300*/  MUFU.RCP R15, R14 ;  /* 0x0000000e000f7308 */ /* 0x000e240000001000 */
[----:B0-----:R-:W-:-:S04]  /*2310*/  FFMA R12, R14, R15, -1 ;  /* 0xbf8000000e0c7423 */ /* 0x001fc8000000000f */
[----:B------:R-:W-:-:S04]  /*2320*/  FADD.FTZ R12, -R12, -RZ ;  /* 0x800000ff0c0c7221 */ /* 0x000fc80000010100 */
[----:B------:R-:W-:-:S07]  /*2330*/  FFMA R15, R15, R12, R15 ;  /* 0x0000000c0f0f7223 */ /* 0x000fce000000000f */
.L_x_14682:
[----:B------:R-:W-:Y:S05]  /*2340*/  BSYNC.RECONVERGENT B1 ;  /* 0x0000000000017941 */ /* 0x000fea0003800200 */
.L_x_14680:
        /* <DEDUP_REMOVED lines=21> */
.L_x_14684:
[----:B------:R-:W0:Y:S02]  /*24a0*/  MUFU.RCP R15, R14 ;  /* 0x0000000e000f7308 */ /* 0x000e240000001000 */
[----:B0-----:R-:W-:-:S04]  /*24b0*/  FFMA R12, R14, R15, -1 ;  /* 0xbf8000000e0c7423 */ /* 0x001fc8000000000f */
[----:B------:R-:W-:-:S04]  /*24c0*/  FADD.FTZ R12, -R12, -RZ ;  /* 0x800000ff0c0c7221 */ /* 0x000fc80000010100 */
[----:B------:R-:W-:-:S07]  /*24d0*/  FFMA R15, R15, R12, R15 ;  /* 0x0000000c0f0f7223 */ /* 0x000fce000000000f */
.L_x_14685:
[----:B------:R-:W-:Y:S05]  /*24e0*/  BSYNC.RECONVERGENT B1 ;  /* 0x0000000000017941 */ /* 0x000fea0003800200 */
.L_x_14683:
        /* <DEDUP_REMOVED lines=22> */
.L_x_14687:
[----:B------:R-:W0:Y:S02]  /*2650*/  MUFU.RCP R15, R14 ;  /* 0x0000000e000f7308 */ /* 0x000e240000001000 */
[----:B0-----:R-:W-:-:S04]  /*2660*/  FFMA R12, R14, R15, -1 ;  /* 0xbf8000000e0c7423 */ /* 0x001fc8000000000f */
[----:B------:R-:W-:-:S04]  /*2670*/  FADD.FTZ R12, -R12, -RZ ;  /* 0x800000ff0c0c7221 */ /* 0x000fc80000010100 */
[----:B------:R-:W-:-:S07]  /*2680*/  FFMA R15, R15, R12, R15 ;  /* 0x0000000c0f0f7223 */ /* 0x000fce000000000f */
.L_x_14688:
[----:B------:R-:W-:Y:S05]  /*2690*/  BSYNC.RECONVERGENT B1 ;  /* 0x0000000000017941 */ /* 0x000fea0003800200 */
.L_x_14686:
        /* <DEDUP_REMOVED lines=21> */
.L_x_14690:
[----:B------:R-:W0:Y:S02]  /*27f0*/  MUFU.RCP R15, R14 ;  /* 0x0000000e000f7308 */ /* 0x000e240000001000 */
[----:B0-----:R-:W-:-:S04]  /*2800*/  FFMA R12, R14, R15, -1 ;  /* 0xbf8000000e0c7423 */ /* 0x001fc8000000000f */
[----:B------:R-:W-:-:S04]  /*2810*/  FADD.FTZ R12, -R12, -RZ ;  /* 0x800000ff0c0c7221 */ /* 0x000fc80000010100 */
[----:B------:R-:W-:-:S07]  /*2820*/  FFMA R15, R15, R12, R15 ;  /* 0x0000000c0f0f7223 */ /* 0x000fce000000000f */
.L_x_14691:
[----:B------:R-:W-:Y:S05]  /*2830*/  BSYNC.RECONVERGENT B1 ;  /* 0x0000000000017941 */ /* 0x000fea0003800200 */
.L_x_14689:
        /* <DEDUP_REMOVED lines=22> */
.L_x_14693:
[----:B------:R-:W0:Y:S02]  /*29a0*/  MUFU.RCP R15, R14 ;  /* 0x0000000e000f7308 */ /* 0x000e240000001000 */
[----:B0-----:R-:W-:-:S04]  /*29b0*/  FFMA R12, R14, R15, -1 ;  /* 0xbf8000000e0c7423 */ /* 0x001fc8000000000f */
[----:B------:R-:W-:-:S04]  /*29c0*/  FADD.FTZ R12, -R12, -RZ ;  /* 0x800000ff0c0c7221 */ /* 0x000fc80000010100 */
[----:B------:R-:W-:-:S07]  /*29d0*/  FFMA R15, R15, R12, R15 ;  /* 0x0000000c0f0f7223 */ /* 0x000fce000000000f */
.L_x_14694:
[----:B------:R-:W-:Y:S05]  /*29e0*/  BSYNC.RECONVERGENT B1 ;  /* 0x0000000000017941 */ /* 0x000fea0003800200 */
.L_x_14692:
        /* <DEDUP_REMOVED lines=21> */
.L_x_14696:
[----:B------:R-:W0:Y:S02]  /*2b40*/  MUFU.RCP R15, R18 ;  /* 0x00000012000f7308 */ /* 0x000e240000001000 */
[----:B0-----:R-:W-:-:S04]  /*2b50*/  FFMA R12, R18, R15, -1 ;  /* 0xbf800000120c7423 */ /* 0x001fc8000000000f */
[----:B------:R-:W-:-:S04]  /*2b60*/  FADD.FTZ R12, -R12, -RZ ;  /* 0x800000ff0c0c7221 */ /* 0x000fc80000010100 */
[----:B------:R-:W-:-:S07]  /*2b70*/  FFMA R15, R15, R12, R15 ;  /* 0x0000000c0f0f7223 */ /* 0x000fce000000000f */
.L_x_14697:
[----:B------:R-:W-:Y:S05]  /*2b80*/  BSYNC.RECONVERGENT B1 ;  /* 0x0000000000017941 */ /* 0x000fea0003800200 */
.L_x_14695:
        /* <DEDUP_REMOVED lines=22> */
.L_x_14699:
[----:B------:R-:W0:Y:S02]  /*2cf0*/  MUFU.RCP R15, R18 ;  /* 0x00000012000f7308 */ /* 0x000e240000001000 */
[----:B0-----:R-:W-:-:S04]  /*2d00*/  FFMA R12, R18, R15, -1 ;  /* 0xbf800000120c7423 */ /* 0x001fc8000000000f */
[----:B------:R-:W-:-:S04]  /*2d10*/  FADD.FTZ R12, -R12, -RZ ;  /* 0x800000ff0c0c7221 */ /* 0x000fc80000010100 */
[----:B------:R-:W-:-:S07]  /*2d20*/  FFMA R15, R15, R12, R15 ;  /* 0x0000000c0f0f7223 */ /* 0x000fce000000000f */
.L_x_14700:
[----:B------:R-:W-:Y:S05]  /*2d30*/  BSYNC.RECONVERGENT B1 ;  /* 0x0000000000017941 */ /* 0x000fea0003800200 */
.L_x_14698:
        /* <DEDUP_REMOVED lines=21> */
.L_x_14702:
[----:B------:R-:W0:Y:S02]  /*2e90*/  MUFU.RCP R15, R14 ;  /* 0x0000000e000f7308 */ /* 0x000e240000001000 */
[----:B0-----:R-:W-:-:S04]  /*2ea0*/  FFMA R12, R14, R15, -1 ;  /* 0xbf8000000e0c7423 */ /* 0x001fc8000000000f */
[----:B------:R-:W-:-:S04]  /*2eb0*/  FADD.FTZ R12, -R12, -RZ ;  /* 0x800000ff0c0c7221 */ /* 0x000fc80000010100 */
[----:B------:R-:W-:-:S07]  /*2ec0*/  FFMA R15, R15, R12, R15 ;  /* 0x0000000c0f0f7223 */ /* 0x000fce000000000f */
.L_x_14703:
[----:B------:R-:W-:Y:S05]  /*2ed0*/  BSYNC.RECONVERGENT B1 ;  /* 0x0000000000017941 */ /* 0x000fea0003800200 */
.L_x_14701:
        /* <DEDUP_REMOVED lines=22> */
.L_x_14705:
[----:B------:R-:W0:Y:S02]  /*3040*/  MUFU.RCP R15, R18 ;  /* 0x00000012000f7308 */ /* 0x000e240000001000 */
[----:B0-----:R-:W-:-:S04]  /*3050*/  FFMA R12, R18, R15, -1 ;  /* 0xbf800000120c7423 */ /* 0x001fc8000000000f */
[----:B------:R-:W-:-:S04]  /*3060*/  FADD.FTZ R12, -R12, -RZ ;  /* 0x800000ff0c0c7221 */ /* 0x000fc80000010100 */
[----:B------:R-:W-:-:S07]  /*3070*/  FFMA R15, R15, R12, R15 ;  /* 0x0000000c0f0f7223 */ /* 0x000fce000000000f */
.L_x_14706:
[----:B------:R-:W-:Y:S05]  /*3080*/  BSYNC.RECONVERGENT B1 ;  /* 0x0000000000017941 */ /* 0x000fea0003800200 */
.L_x_14704:
        /* <DEDUP_REMOVED lines=21> */
.L_x_14708:
[----:B------:R-:W0:Y:S02]  /*31e0*/  MUFU.RCP R15, R14 ;  /* 0x0000000e000f7308 */ /* 0x000e240000001000 */
[----:B0-----:R-:W-:-:S04]  /*31f0*/  FFMA R12, R14, R15, -1 ;  /* 0xbf8000000e0c7423 */ /* 0x001fc8000000000f */
[----:B------:R-:W-:-:S04]  /*3200*/  FADD.FTZ R12, -R12, -RZ ;  /* 0x800000ff0c0c7221 */ /* 0x000fc80000010100 */
[----:B------:R-:W-:-:S07]  /*3210*/  FFMA R15, R15, R12, R15 ;  /* 0x0000000c0f0f7223 */ /* 0x000fce000000000f */
.L_x_14709:
[----:B------:R-:W-:Y:S05]  /*3220*/  BSYNC.RECONVERGENT B1 ;  /* 0x0000000000017941 */ /* 0x000fea0003800200 */
.L_x_14707:
        /* <DEDUP_REMOVED lines=22> */
.L_x_14711:
[----:B------:R-:W0:Y:S02]  /*3390*/  MUFU.RCP R15, R18 ;  /* 0x00000012000f7308 */ /* 0x000e240000001000 */
[----:B0-----:R-:W-:-:S04]  /*33a0*/  FFMA R12, R18, R15, -1 ;  /* 0xbf800000120c7423 */ /* 0x001fc8000000000f */
[----:B------:R-:W-:-:S04]  /*33b0*/  FADD.FTZ R12, -R12, -RZ ;  /* 0x800000ff0c0c7221 */ /* 0x000fc80000010100 */
[----:B------:R-:W-:-:S07]  /*33c0*/  FFMA R15, R15, R12, R15 ;  /* 0x0000000c0f0f7223 */ /* 0x000fce000000000f */
.L_x_14712:
[----:B------:R-:W-:Y:S05]  /*33d0*/  BSYNC.RECONVERGENT B1 ;  /* 0x0000000000017941 */ /* 0x000fea0003800200 */
.L_x_14710:
        /* <DEDUP_REMOVED lines=21> */
.L_x_14714:
[----:B------:R-:W0:Y:S02]  /*3530*/  MUFU.RCP R15, R14 ;  /* 0x0000000e000f7308 */ /* 0x000e240000001000 */
[----:B0-----:R-:W-:-:S04]  /*3540*/  FFMA R12, R14, R15, -1 ;  /* 0xbf8000000e0c7423 */ /* 0x001fc8000000000f */
[----:B------:R-:W-:-:S04]  /*3550*/  FADD.FTZ R12, -R12, -RZ ;  /* 0x800000ff0c0c7221 */ /* 0x000fc80000010100 */
[----:B------:R-:W-:-:S07]  /*3560*/  FFMA R15, R15, R12, R15 ;  /* 0x0000000c0f0f7223 */ /* 0x000fce000000000f */
.L_x_14715:
[----:B------:R-:W-:Y:S05]  /*3570*/  BSYNC.RECONVERGENT B1 ;  /* 0x0000000000017941 */ /* 0x000fea0003800200 */
.L_x_14713:
        /* <DEDUP_REMOVED lines=22> */
.L_x_14717:
[----:B------:R-:W0:Y:S02]  /*36e0*/  MUFU.RCP R15, R14 ;  /* 0x0000000e000f7308 */ /* 0x000e240000001000 */
[----:B0-----:R-:W-:-:S04]  /*36f0*/  FFMA R12, R14, R15, -1 ;  /* 0xbf8000000e0c7423 */ /* 0x001fc8000000000f */
[----:B------:R-:W-:-:S04]  /*3700*/  FADD.FTZ R12, -R12, -RZ ;  /* 0x800000ff0c0c7221 */ /* 0x000fc80000010100 */
[----:B------:R-:W-:-:S07]  /*3710*/  FFMA R15, R15, R12, R15 ;  /* 0x0000000c0f0f7223 */ /* 0x000fce000000000f */
.L_x_14718:
[----:B------:R-:W-:Y:S05]  /*3720*/  BSYNC.RECONVERGENT B1 ;  /* 0x0000000000017941 */ /* 0x000fea0003800200 */
.L_x_14716:
        /* <DEDUP_REMOVED lines=21> */
.L_x_14720:
[----:B------:R-:W0:Y:S02]  /*3880*/  MUFU.RCP R15, R14 ;  /* 0x0000000e000f7308 */ /* 0x000e240000001000 */
[----:B0-----:R-:W-:-:S04]  /*3890*/  FFMA R12, R14, R15, -1 ;  /* 0xbf8000000e0c7423 */ /* 0x001fc8000000000f */
[----:B------:R-:W-:-:S04]  /*38a0*/  FADD.FTZ R12, -R12, -RZ ;  /* 0x800000ff0c0c7221 */ /* 0x000fc80000010100 */
[----:B------:R-:W-:-:S07]  /*38b0*/  FFMA R15, R15, R12, R15 ;  /* 0x0000000c0f0f7223 */ /* 0x000fce000000000f */
.L_x_14721:
[----:B------:R-:W-:Y:S05]  /*38c0*/  BSYNC.RECONVERGENT B1 ;  /* 0x0000000000017941 */ /* 0x000fea0003800200 */
.L_x_14719:
        /* <DEDUP_REMOVED lines=22> */
.L_x_14723:
[----:B------:R-:W0:Y:S02]  /*3a30*/  MUFU.RCP R15, R18 ;  /* 0x00000012000f7308 */ /* 0x000e240000001000 */
[----:B0-----:R-:W-:-:S04]  /*3a40*/  FFMA R12, R18, R15, -1 ;  /* 0xbf800000120c7423 */ /* 0x001fc8000000000f */
[----:B------:R-:W-:-:S04]  /*3a50*/  FADD.FTZ R12, -R12, -RZ ;  /* 0x800000ff0c0c7221 */ /* 0x000fc80000010100 */
[----:B------:R-:W-:-:S07]  /*3a60*/  FFMA R15, R15, R12, R15 ;  /* 0x0000000c0f0f7223 */ /* 0x000fce000000000f */
.L_x_14724:
[----:B------:R-:W-:Y:S05]  /*3a70*/  BSYNC.RECONVERGENT B1 ;  /* 0x0000000000017941 */ /* 0x000fea0003800200 */
.L_x_14722:
        /* <DEDUP_REMOVED lines=21> */
.L_x_14726:
[----:B------:R-:W0:Y:S02]  /*3bd0*/  MUFU.RCP R15, R14 ;  /* 0x0000000e000f7308 */ /* 0x000e240000001000 */
[----:B0-----:R-:W-:-:S04]  /*3be0*/  FFMA R12, R14, R15, -1 ;  /* 0xbf8000000e0c7423 */ /* 0x001fc8000000000f */
[----:B------:R-:W-:-:S04]  /*3bf0*/  FADD.FTZ R12, -R12, -RZ ;  /* 0x800000ff0c0c7221 */ /* 0x000fc80000010100 */
[----:B------:R-:W-:-:S07]  /*3c00*/  FFMA R15, R15, R12, R15 ;  /* 0x0000000c0f0f7223 */ /* 0x000fce000000000f */
.L_x_14727:
[----:B------:R-:W-:Y:S05]  /*3c10*/  BSYNC.RECONVERGENT B1 ;  /* 0x0000000000017941 */ /* 0x000fea0003800200 */
.L_x_14725:
        /* <DEDUP_REMOVED lines=22> */
.L_x_14729:
[----:B------:R-:W0:Y:S02]  /*3d80*/  MUFU.RCP R15, R18 ;  /* 0x00000012000f7308 */ /* 0x000e240000001000 */
[----:B0-----:R-:W-:-:S04]  /*3d90*/  FFMA R12, R18, R15, -1 ;  /* 0xbf800000120c7423 */ /* 0x001fc8000000000f */
[----:B------:R-:W-:-:S04]  /*3da0*/  FADD.FTZ R12, -R12, -RZ ;  /* 0x800000ff0c0c7221 */ /* 0x000fc80000010100 */
[----:B------:R-:W-:-:S07]  /*3db0*/  FFMA R15, R15, R12, R15 ;  /* 0x0000000c0f0f7223 */ /* 0x000fce000000000f */
.L_x_14730:
[----:B------:R-:W-:Y:S05]  /*3dc0*/  BSYNC.RECONVERGENT B1 ;  /* 0x0000000000017941 */ /* 0x000fea0003800200 */
.L_x_14728:
        /* <DEDUP_REMOVED lines=21> */
.L_x_14732:
[----:B------:R-:W0:Y:S02]  /*3f20*/  MUFU.RCP R15, R18 ;  /* 0x00000012000f7308 */ /* 0x000e240000001000 */
[----:B0-----:R-:W-:-:S04]  /*3f30*/  FFMA R12, R18, R15, -1 ;  /* 0xbf800000120c7423 */ /* 0x001fc8000000000f */
[----:B------:R-:W-:-:S04]  /*3f40*/  FADD.FTZ R12, -R12, -RZ ;  /* 0x800000ff0c0c7221 */ /* 0x000fc80000010100 */
[----:B------:R-:W-:-:S07]  /*3f50*/  FFMA R15, R15, R12, R15 ;  /* 0x0000000c0f0f7223 */ /* 0x000fce000000000f */
.L_x_14733:
[----:B------:R-:W-:Y:S05]  /*3f60*/  BSYNC.RECONVERGENT B1 ;  /* 0x0000000000017941 */ /* 0x000fea0003800200 */
.L_x_14731:
        /* <DEDUP_REMOVED lines=22> */
.L_x_14735:
[----:B------:R-:W0:Y:S02]  /*40d0*/  MUFU.RCP R15, R14 ;  /* 0x0000000e000f7308 */ /* 0x000e240000001000 */
[----:B0-----:R-:W-:-:S04]  /*40e0*/  FFMA R12, R14, R15, -1 ;  /* 0xbf8000000e0c7423 */ /* 0x001fc8000000000f */
[----:B------:R-:W-:-:S04]  /*40f0*/  FADD.FTZ R12, -R12, -RZ ;  /* 0x800000ff0c0c7221 */ /* 0x000fc80000010100 */
[----:B------:R-:W-:-:S07]  /*4100*/  FFMA R15, R15, R12, R15 ;  /* 0x0000000c0f0f7223 */ /* 0x000fce000000000f */
.L_x_14736:
[----:B------:R-:W-:Y:S05]  /*4110*/  BSYNC.RECONVERGENT B1 ;  /* 0x0000000000017941 */ /* 0x000fea0003800200 */
.L_x_14734:
        /* <DEDUP_REMOVED lines=21> */
.L_x_14738:
[----:B------:R-:W0:Y:S02]  /*4270*/  MUFU.RCP R15, R14 ;  /* 0x0000000e000f7308 */ /* 0x000e240000001000 */
[----:B0-----:R-:W-:-:S04]  /*4280*/  FFMA R12, R14, R15, -1 ;  /* 0xbf8000000e0c7423 */ /* 0x001fc8000000000f */
[----:B------:R-:W-:-:S04]  /*4290*/  FADD.FTZ R12, -R12, -RZ ;  /* 0x800000ff0c0c7221 */ /* 0x000fc80000010100 */
[----:B------:R-:W-:-:S07]  /*42a0*/  FFMA R15, R15, R12, R15 ;  /* 0x0000000c0f0f7223 */ /* 0x000fce000000000f */
.L_x_14739:
[----:B------:R-:W-:Y:S05]  /*42b0*/  BSYNC.RECONVERGENT B1 ;  /* 0x0000000000017941 */ /* 0x000fea0003800200 */
.L_x_14737:
        /* <DEDUP_REMOVED lines=22> */
.L_x_14741:
[----:B------:R-:W0:Y:S02]  /*4420*/  MUFU.RCP R15, R18 ;  /* 0x00000012000f7308 */ /* 0x000e240000001000 */
[----:B0-----:R-:W-:-:S04]  /*4430*/  FFMA R12, R18, R15, -1 ;  /* 0xbf800000120c7423 */ /* 0x001fc8000000000f */
[----:B------:R-:W-:-:S04]  /*4440*/  FADD.FTZ R12, -R12, -RZ ;  /* 0x800000ff0c0c7221 */ /* 0x000fc80000010100 */
[----:B------:R-:W-:-:S07]  /*4450*/  FFMA R15, R15, R12, R15 ;  /* 0x0000000c0f0f7223 */ /* 0x000fce000000000f */
.L_x_14742:
[----:B------:R-:W-:Y:S05]  /*4460*/  BSYNC.RECONVERGENT B1 ;  /* 0x0000000000017941 */ /* 0x000fea0003800200 */
.L_x_14740:
[----:B------:R-:W-:Y:S01]  /*4470*/  FMUL R12, R36, UR8 ;  /* 0x00000008240c7c20 */ /* 0x000fe20008400000 */
[----:B------:R-:W-:Y:S01]  /*4480*/  FMUL R78, R33, UR8 ;  /* 0x00000008214e7c20 */ /* 0x000fe20008400000 */
[----:B------:R-:W-:Y:S01]  /*4490*/  FMUL R82, R23, UR8 ;  /* 0x0000000817527c20 */ /* 0x000fe20008400000 */
[----:B------:R-:W-:Y:S01]  /*44a0*/  FMUL R81, R24, UR8 ;  /* 0x0000000818517c20 */ /* 0x000fe20008400000 */
[----:B------:R-:W-:Y:S01]  /*44b0*/  ISETP.GE.U32.AND P0, PT, R5, R4, PT ;  /* 0x000000040500720c */ /* 0x000fe20003f06070 */
[----:B------:R-:W-:Y:S01]  /*44c0*/  FMUL R93, R38, UR8 ;  /* 0x00000008265d7c20 */ /* 0x000fe20008400000 */
[----:B------:R-:W-:Y:S01]  /*44d0*/  F2FP.SATFINITE.E4M3.F32.PACK_AB_MERGE_C R12, RZ, R12, RZ ;  /* 0x0000000cff0c723e */ /* 0x000fe200048070ff */
[----:B------:R-:W-:Y:S01]  /*44e0*/  FMUL R19, R71, UR8 ;  /* 0x0000000847137c20 */ /* 0x000fe20008400000 */
[----:B------:R-:W-:Y:S01]  /*44f0*/  F2FP.SATFINITE.E4M3.F32.PACK_AB_MERGE_C R78, RZ, R78, RZ ;  /* 0x0000004eff4e723e */ /* 0x000fe200048070ff */
[----:B------:R-:W-:Y:S01]  /*4500*/  FMUL R90, R77, UR8 ;  /* 0x000000084d5a7c20 */ /* 0x000fe20008400000 */
[----:B------:R-:W-:Y:S01]  /*4510*/  LOP3.LUT R80, R12, 0xff, RZ, 0xc0, !PT ;  /* 0x000000ff0c507812 */ /* 0x000fe200078ec0ff */
[----:B------:R-:W-:Y:S01]  /*4520*/  FMUL R31, R92, UR8 ;  /* 0x000000085c1f7c20 */ /* 0x000fe20008400000 */
[----:B------:R-:W-:Y:S01]  /*4530*/  FMNMX3 R12, |R71|, RZ, |R38|, !PT ;  /* 0x000000ff470c7276 */ /* 0x000fe20007800626 */
[----:B------:R-:W-:Y:S01]  /*4540*/  FMUL R28, R75, UR8 ;  /* 0x000000084b1c7c20 */ /* 0x000fe20008400000 */
[----:B------:R-:W-:Y:S01]  /*4550*/  F2FP.SATFINITE.E4M3.F32.PACK_AB_MERGE_C R82, RZ, R82, RZ ;  /* 0x00000052ff52723e */ /* 0x000fe200048070ff */
[----:B------:R-:W-:Y:S01]  /*4560*/  FMUL R35, R20, UR8 ;  /* 0x0000000814237c20 */ /* 0x000fe20008400000 */
[----:B------:R-:W-:Y:S01]  /*4570*/  F2FP.SATFINITE.E4M3.F32.PACK_AB_MERGE_C R81, RZ, R81, RZ ;  /* 0x00000051ff51723e */ /* 0x000fe200048070ff */
[----:B------:R-:W-:Y:S01]  /*4580*/  FMUL R27, R21, UR8 ;  /* 0x00000008151b7c20 */ /* 0x000fe20008400000 */
[----:B------:R-:W-:Y:S01]  /*4590*/  FMNMX3 R12, |R73|, R12, |R42|, !PT ;  /* 0x0000000c490c7276 */ /* 0x000fe2000780062a */
[----:B------:R-:W-:Y:S01]  /*45a0*/  FMUL R38, R95, UR8 ;  /* 0x000000085f267c20 */ /* 0x000fe20008400000 */
[----:B------:R-:W-:Y:S01]  /*45b0*/  LOP3.LUT R14, R78, 0xffff, RZ, 0xc0, !PT ;  /* 0x0000ffff4e0e7812 */ /* 0x000fe200078ec0ff */
[----:B------:R-:W-:Y:S01]  /*45c0*/  BSSY.RECONVERGENT B0, `(.L_x_14743) ;  /* 0x0000035000007945 */ /* 0x000fe20003800200 */
[----:B------:R-:W-:-:S02]  /*45d0*/  LOP3.LUT R18, R82, 0xff, RZ, 0xc0, !PT ;  /* 0x000000ff52127812 */ /* 0x000fc400078ec0ff */
[----:B------:R-:W-:Y:S01]  /*45e0*/  PRMT R13, R81, 0x7104, RZ ;  /* 0x00007104510d7816 */ /* 0x000fe200000000ff */
[----:B------:R-:W-:Y:S01]  /*45f0*/  IMAD.SHL.U32 R14, R14, 0x1000000, RZ ;  /* 0x010000000e0e7824 */ /* 0x000fe200078e00ff */
[----:B------:R-:W-:Y:S01]  /*4600*/  ISETP.GE.U32.OR P0, PT, R41, R6, P0 ;  /* 0x000000062900720c */ /* 0x000fe20000706470 */
[----:B------:R-:W-:Y:S01]  /*4610*/  FMUL R41, R42, UR8 ;  /* 0x000000082a297c20 */ /* 0x000fe20008400000 */
[C---:B------:R-:W-:Y:S01]  /*4620*/  FMNMX3 R17, |R79|.reuse, R12, |R62|, !PT ;  /* 0x0000000c4f117276 */ /* 0x040fe2000780063e */
[----:B------:R-:W-:Y:S01]  /*4630*/  FMUL R62, R62, UR8 ;  /* 0x000000083e3e7c20 */ /* 0x000fe20008400000 */
[----:B------:R-:W-:Y:S01]  /*4640*/  LOP3.LUT R13, R18, 0xff00, R13, 0xf8, !PT ;  /* 0x0000ff00120d7812 */ /* 0x000fe200078ef80d */
[----:B------:R-:W-:Y:S01]  /*4650*/  FMUL R18, R79, UR8 ;  /* 0x000000084f127c20 */ /* 0x000fe20008400000 */
[----:B------:R-:W-:Y:S01]  /*4660*/  SHF.L.U32 R61, R80, 0x10, RZ ;  /* 0x00000010503d7819 */ /* 0x000fe200000006ff */
[C---:B------:R-:W-:Y:S01]  /*4670*/  FMUL R42, R37.reuse, UR8 ;  /* 0x00000008252a7c20 */ /* 0x040fe20008400000 */
[C---:B------:R-:W-:Y:S01]  /*4680*/  FMNMX R76, |R70|.reuse, R17, !PT ;  /* 0x00000011464c7209 */ /* 0x040fe20007800200 */
[----:B------:R-:W-:Y:S01]  /*4690*/  FMUL R17, R70, UR8 ;  /* 0x0000000846117c20 */ /* 0x000fe20008400000 */
[----:B------:R-:W-:Y:S01]  /*46a0*/  LOP3.LUT R61, R14, R13, R61, 0xfe, !PT ;  /* 0x0000000d0e3d7212 */ /* 0x000fe200078efe3d */
[----:B------:R-:W-:Y:S01]  /*46b0*/  FMUL R14, R64, UR8 ;  /* 0x00000008400e7c20 */ /* 0x000fe20008400000 */
[----:B------:R-:W-:Y:S01]  /*46c0*/  FMNMX3 R76, |R37|, R76, |R64|, !PT ;  /* 0x0000004c254c7276 */ /* 0x000fe20007800640 */
[----:B------:R-:W-:Y:S01]  /*46d0*/  FMUL R13, R73, UR8 ;  /* 0x00000008490d7c20 */ /* 0x000fe20008400000 */
[----:B------:R-:W-:Y:S01]  /*46e0*/  FMUL R64, R74, UR8 ;  /* 0x000000084a407c20 */ /* 0x000fe20008400000 */
[----:B------:R-:W-:Y:S01]  /*46f0*/  FMUL R37, R16, UR8 ;  /* 0x0000000810257c20 */ /* 0x000fe20008400000 */
[----:B------:R-:W-:Y:S01]  /*4700*/  FMUL R79, R60, UR8 ;  /* 0x000000083c4f7c20 */ /* 0x000fe20008400000 */
[----:B------:R-:W-:Y:S01]  /*4710*/  FMUL R12, R91, UR8 ;  /* 0x000000085b0c7c20 */ /* 0x000fe20008400000 */
[----:B------:R-:W-:-:S02]  /*4720*/  F2FP.SATFINITE.E4M3.F32.PACK_AB_MERGE_C R22, RZ, R62, RZ ;  /* 0x0000003eff16723e */ /* 0x000fc400048070ff */
[----:B------:R-:W-:Y:S02]  /*4730*/  F2FP.SATFINITE.E4M3.F32.PACK_AB_MERGE_C R19, RZ, R19, RZ ;  /* 0x00000013ff13723e */ /* 0x000fe400048070ff */
[----:B------:R-:W-:Y:S01]  /*4740*/  F2FP.SATFINITE.E4M3.F32.PACK_AB_MERGE_C R93, RZ, R93, RZ ;  /* 0x0000005dff5d723e */ /* 0x000fe200048070ff */
[----:B------:R-:W-:Y:S01]  /*4750*/  IMAD.SHL.U32 R22, R22, 0x100, RZ ;  /* 0x0000010016167824 */ /* 0x000fe200078e00ff */
[----:B------:R-:W-:Y:S02]  /*4760*/  F2FP.SATFINITE.E4M3.F32.PACK_AB_MERGE_C R13, RZ, R13, RZ ;  /* 0x0000000dff0d723e */ /* 0x000fe400048070ff */
[----:B------:R-:W-:Y:S02]  /*4770*/  F2FP.SATFINITE.E4M3.F32.PACK_AB_MERGE_C R18, RZ, R18, RZ ;  /* 0x00000012ff12723e */ /* 0x000fe400048070ff */
[----:B------:R-:W-:Y:S02]  /*4780*/  F2FP.SATFINITE.E4M3.F32.PACK_AB_MERGE_C R17, RZ, R17, RZ ;  /* 0x00000011ff11723e */ /* 0x000fe400048070ff */
[----:B------:R-:W-:-:S02]  /*4790*/  F2FP.SATFINITE.E4M3.F32.PACK_AB_MERGE_C R42, RZ, R42, RZ ;  /* 0x0000002aff2a723e */ /* 0x000fc400048070ff */
[----:B------:R-:W-:Y:S02]  /*47a0*/  F2FP.SATFINITE.E4M3.F32.PACK_AB_MERGE_C R14, RZ, R14, RZ ;  /* 0x0000000eff0e723e */ /* 0x000fe400048070ff */
[----:B------:R-:W-:Y:S02]  /*47b0*/  F2FP.SATFINITE.E4M3.F32.PACK_AB_MERGE_C R90, RZ, R90, RZ ;  /* 0x0000005aff5a723e */ /* 0x000fe400048070ff */
        /* <DEDUP_REMOVED lines=9> */
[----:B------:R-:W-:Y:S01]  /*4850*/  F2FP.SATFINITE.E4M3.F32.PACK_AB_MERGE_C R62, RZ, R41, RZ ;  /* 0x00000029ff3e723e */ /* 0x000fe200048070ff */
[----:B------:R-:W-:Y:S06]  /*4860*/  @P0 BRA `(.L_x_14744) ;  /* 0x0000000000280947 */ /* 0x000fec0003800000 */
[----:B------:R-:W-:-:S04]  /*4870*/  SHF.L.U32 R41, R13, 0x10, RZ ;  /* 0x000000100d297819 */ /* 0x000fc800000006ff */
[----:B------:R-:W-:Y:S02]  /*4880*/  LOP3.LUT R70, R41, 0xff0000, RZ, 0xc0, !PT ;  /* 0x00ff000029467812 */ /* 0x000fe400078ec0ff */
[----:B------:R-:W-:-:S05]  /*4890*/  LOP3.LUT R41, R62, 0xffff, RZ, 0xc0, !PT ;  /* 0x0000ffff3e297812 */ /* 0x000fca00078ec0ff */
[----:B------:R-:W-:Y:S01]  /*48a0*/  IMAD R41, R41, 0x1000000, R70 ;  /* 0x0100000029297824 */ /* 0x000fe200078e0246 */
[----:B------:R-:W-:-:S04]  /*48b0*/  SHF.L.U32 R70, R93, 0x8, RZ ;  /* 0x000000085d467819 */ /* 0x000fc800000006ff */
[----:B------:R-:W-:Y:S02]  /*48c0*/  LOP3.LUT R72, R41, 0xffff, R70, 0xf8, !PT ;  /* 0x0000ffff29487812 */ /* 0x000fe400078ef846 */
[----:B------:R-:W-:Y:S02]  /*48d0*/  LEA R70, P1, R68, R10, 0x2 ;  /* 0x0000000a44467211 */ /* 0x000fe400078210ff */
[----:B------:R-:W-:Y:S02]  /*48e0*/  LOP3.LUT R41, R72, 0xff, R19, 0xf8, !PT ;  /* 0x000000ff48297812 */ /* 0x000fe400078ef813 */
[----:B------:R-:W-:-:S05]  /*48f0*/  LEA.HI.X R71, R68, R11, R69, 0x2, P1 ;  /* 0x0000000b44477211 */ /* 0x000fca00008f1445 */
[----:B------:R0:W-:Y:S04]  /*4900*/  STG.E desc[UR10][R70.64], R41 ;  /* 0x0000002946007986 */ /* 0x0001e8000c10190a */
.L_x_14744:
[----:B------:R-:W-:Y:S05]  /*4910*/  BSYNC.RECONVERGENT B0 ;  /* 0x0000000000007941 */ /* 0x000fea0003800200 */
.L_x_14743:
[----:B------:R-:W-:Y:S04]  /*4920*/  BSSY.RECONVERGENT B0, `(.L_x_14745) ;  /* 0x000000d000007945 */ /* 0x000fe80003800200 */
[----:B------:R-:W-:Y:S05]  /*4930*/  @P0 BRA `(.L_x_14746) ;  /* 0x00000000002c0947 */ /* 0x000fea0003800000 */
[----:B0-----:R-:W-:Y:S01]  /*4940*/  IMAD.U32 R41, R17, 0x10000, RZ ;  /* 0x0001000011297824 */ /* 0x001fe200078e00ff */
[----:B------:R-:W-:-:S04]  /*4950*/  IADD3 R71, P1, PT, R68, R2, RZ ;  /* 0x0000000244477210 */ /* 0x000fc80007f3e0ff */
[----:B------:R-:W-:Y:S01]  /*4960*/  LOP3.LUT R70, R41, 0xff0000, RZ, 0xc0, !PT ;  /* 0x00ff000029467812 */ /* 0x000fe200078ec0ff */
[----:B------:R-:W-:Y:S01]  /*4970*/  IMAD.X R72, R69, 0x1, R3, P1 ;  /* 0x0000000145487824 */ /* 0x000fe200008e0603 */
[----:B------:R-:W-:-:S04]  /*4980*/  LOP3.LUT R41, R42, 0xffff, RZ, 0xc0, !PT ;  /* 0x0000ffff2a297812 */ /* 0x000fc800078ec0ff */
[----:B------:R-:W-:Y:S02]  /*4990*/  LEA R41, R41, R70, 0x18 ;  /* 0x0000004629297211 */ /* 0x000fe400078ec0ff */
[----:B------:R-:W-:Y:S02]  /*49a0*/  LEA R70, P1, R71, R10, 0x2 ;  /* 0x0000000a47467211 */ /* 0x000fe400078210ff */
[----:B------:R-:W-:Y:S02]  /*49b0*/  LOP3.LUT R41, R41, 0xffff, R22, 0xf8, !PT ;  /* 0x0000ffff29297812 */ /* 0x000fe400078ef816 */
[----:B------:R-:W-:Y:S02]  /*49c0*/  LEA.HI.X R71, R71, R11, R72, 0x2, P1 ;  /* 0x0000000b47477211 */ /* 0x000fe400008f1448 */
[----:B------:R-:W-:-:S05]  /*49d0*/  LOP3.LUT R41, R41, 0xff, R18, 0xf8, !PT ;  /* 0x000000ff29297812 */ /* 0x000fca00078ef812 */
[----:B------:R1:W-:Y:S02]  /*49e0*/  STG.E desc[UR10][R70.64], R41 ;  /* 0x0000002946007986 */ /* 0x0003e4000c10190a */
.L_x_14746:
[----:B------:R-:W-:Y:S05]  /*49f0*/  BSYNC.RECONVERGENT B0 ;  /* 0x0000000000007941 */ /* 0x000fea0003800200 */
.L_x_14745:
[----:B------:R-:W-:Y:S04]  /*4a00*/  BSSY.RECONVERGENT B0, `(.L_x_14747) ;  /* 0x000000e000007945 */ /* 0x000fe80003800200 */
[----:B------:R-:W-:Y:S05]  /*4a10*/  @P0 BRA `(.L_x_14748) ;  /* 0x0000000000300947 */ /* 0x000fea0003800000 */
[----:B01----:R-:W-:Y:S02]  /*4a20*/  SHF.L.U32 R41, R64, 0x10, RZ ;  /* 0x0000001040297819 */ /* 0x003fe400000006ff */
[C---:B------:R-:W-:Y:S02]  /*4a30*/  LEA R71, P1, R2.reuse, R68, 0x1 ;  /* 0x0000004402477211 */ /* 0x040fe400078208ff */
[----:B------:R-:W-:Y:S02]  /*4a40*/  LOP3.LUT R70, R41, 0xff0000, RZ, 0xc0, !PT ;  /* 0x00ff000029467812 */ /* 0x000fe400078ec0ff */
[----:B------:R-:W-:Y:S02]  /*4a50*/  LOP3.LUT R41, R31, 0xffff, RZ, 0xc0, !PT ;  /* 0x0000ffff1f297812 */ /* 0x000fe400078ec0ff */
[----:B------:R-:W-:-:S03]  /*4a60*/  LEA.HI.X R72, R2, R69, R3, 0x1, P1 ;  /* 0x0000004502487211 */ /* 0x000fc600008f0c03 */
[----:B------:R-:W-:Y:S01]  /*4a70*/  IMAD R41, R41, 0x1000000, R70 ;  /* 0x0100000029297824 */ /* 0x000fe200078e0246 */
[----:B------:R-:W-:-:S04]  /*4a80*/  SHF.L.U32 R70, R90, 0x8, RZ ;  /* 0x000000085a467819 */ /* 0x000fc800000006ff */
[----:B------:R-:W-:Y:S02]  /*4a90*/  LOP3.LUT R41, R41, 0xffff, R70, 0xf8, !PT ;  /* 0x0000ffff29297812 */ /* 0x000fe400078ef846 */
[----:B------:R-:W-:Y:S02]  /*4aa0*/  LEA R70, P1, R71, R10, 0x2 ;  /* 0x0000000a47467211 */ /* 0x000fe400078210ff */
[----:B------:R-:W-:Y:S02]  /*4ab0*/  LOP3.LUT R41, R41, 0xff, R14, 0xf8, !PT ;  /* 0x000000ff29297812 */ /* 0x000fe400078ef80e */
[----:B------:R-:W-:-:S05]  /*4ac0*/  LEA.HI.X R71, R71, R11, R72, 0x2, P1 ;  /* 0x0000000b47477211 */ /* 0x000fca00008f1448 */
[----:B------:R2:W-:Y:S04]  /*4ad0*/  STG.E desc[UR10][R70.64], R41 ;  /* 0x0000002946007986 */ /* 0x0005e8000c10190a */
.L_x_14748:
[----:B------:R-:W-:Y:S05]  /*4ae0*/  BSYNC.RECONVERGENT B0 ;  /* 0x0000000000007941 */ /* 0x000fea0003800200 */
.L_x_14747:
[----:B------:R-:W-:Y:S04]  /*4af0*/  BSSY.RECONVERGENT B0, `(.L_x_14749) ;  /* 0x0000011000007945 */ /* 0x000fe80003800200 */
[----:B------:R-:W-:Y:S05]  /*4b00*/  @P0 BRA `(.L_x_14750) ;  /* 0x00000000003c0947 */ /* 0x000fea0003800000 */
[----:B012---:R-:W-:Y:S01]  /*4b10*/  IMAD.U32 R41, R27, 0x10000, RZ ;  /* 0x000100001b297824 */ /* 0x007fe200078e00ff */
[----:B------:R-:W-:Y:S01]  /*4b20*/  MOV R71, R69 ;  /* 0x0000004500477202 */ /* 0x000fe20000000f00 */
[----:B------:R-:W-:Y:S02]  /*4b30*/  IMAD.SHL.U32 R72, R35, 0x100, RZ ;  /* 0x0000010023487824 */ /* 0x000fe400078e00ff */
[----:B------:R-:W-:Y:S01]  /*4b40*/  IMAD R73, R3, 0x3, RZ ;  /* 0x0000000303497824 */ /* 0x000fe200078e02ff */
[----:B------:R-:W-:Y:S02]  /*4b50*/  LOP3.LUT R70, R41, 0xff0000, RZ, 0xc0, !PT ;  /* 0x00ff000029467812 */ /* 0x000fe400078ec0ff */
[----:B------:R-:W-:-:S04]  /*4b60*/  LOP3.LUT R41, R37, 0xffff, RZ, 0xc0, !PT ;  /* 0x0000ffff25297812 */ /* 0x000fc800078ec0ff */
[----:B------:R-:W-:Y:S01]  /*4b70*/  LEA R41, R41, R70, 0x18 ;  /* 0x0000004629297211 */ /* 0x000fe200078ec0ff */
[----:B------:R-:W-:-:S03]  /*4b80*/  IMAD.MOV.U32 R70, RZ, RZ, R68 ;  /* 0x000000ffff467224 */ /* 0x000fc600078e0044 */
[----:B------:R-:W-:Y:S01]  /*4b90*/  LOP3.LUT R41, R41, 0xffff, R72, 0xf8, !PT ;  /* 0x0000ffff29297812 */ /* 0x000fe200078ef848 */
[----:B------:R-:W-:-:S03]  /*4ba0*/  IMAD.WIDE.U32 R70, R2, 0x3, R70 ;  /* 0x0000000302467825 */ /* 0x000fc600078e0046 */
[----:B------:R-:W-:Y:S02]  /*4bb0*/  LOP3.LUT R41, R41, 0xff, R28, 0xf8, !PT ;  /* 0x000000ff29297812 */ /* 0x000fe400078ef81c */
[----:B------:R-:W-:Y:S02]  /*4bc0*/  IADD3 R73, PT, PT, R71, R73, RZ ;  /* 0x0000004947497210 */ /* 0x000fe40007ffe0ff */
[----:B------:R-:W-:-:S04]  /*4bd0*/  LEA R72, P1, R70, R10, 0x2 ;  /* 0x0000000a46487211 */ /* 0x000fc800078210ff */
[----:B------:R-:W-:-:S05]  /*4be0*/  LEA.HI.X R73, R70, R11, R73, 0x2, P1 ;  /* 0x0000000b46497211 */ /* 0x000fca00008f1449 */
[----:B------:R3:W-:Y:S04]  /*4bf0*/  STG.E desc[UR10][R72.64], R41 ;  /* 0x0000002948007986 */ /* 0x0007e8000c10190a */
.L_x_14750:
[----:B------:R-:W-:Y:S05]  /*4c00*/  BSYNC.RECONVERGENT B0 ;  /* 0x0000000000007941 */ /* 0x000fea0003800200 */
.L_x_14749:
[----:B------:R-:W-:Y:S04]  /*4c10*/  BSSY.RECONVERGENT B0, `(.L_x_14751) ;  /* 0x0000011000007945 */ /* 0x000fe80003800200 */
[----:B------:R-:W-:Y:S05]  /*4c20*/  @P0 BRA `(.L_x_14752) ;  /* 0x00000000003c0947 */ /* 0x000fea0003800000 */
[----:B------:R-:W4:Y:S01]  /*4c30*/  LDCU.64 UR6, c[0x0][0x3c8] ;  /* 0x00007900ff0677ac */ /* 0x000f220008000a00 */
[----:B0123--:R-:W-:-:S05]  /*4c40*/  IMAD.U32 R41, R79, 0x10000, RZ ;  /* 0x000100004f297824 */ /* 0x00ffca00078e00ff */
[----:B------:R-:W-:Y:S02]  /*4c50*/  LOP3.LUT R70, R41, 0xff0000, RZ, 0xc0, !PT ;  /* 0x00ff000029467812 */ /* 0x000fe400078ec0ff */
[----:B------:R-:W-:-:S04]  /*4c60*/  LOP3.LUT R41, R12, 0xffff, RZ, 0xc0, !PT ;  /* 0x0000ffff0c297812 */ /* 0x000fc800078ec0ff */
[----:B------:R-:W-:Y:S01]  /*4c70*/  LEA R41, R41, R70, 0x18 ;  /* 0x0000004629297211 */ /* 0x000fe200078ec0ff */
[----:B------:R-:W-:Y:S01]  /*4c80*/  IMAD.SHL.U32 R70, R38, 0x100, RZ ;  /* 0x0000010026467824 */ /* 0x000fe200078e00ff */
[----:B----4-:R-:W-:-:S04]  /*4c90*/  ULOP3.LUT UR6, UR6, 0xfffffffc, URZ, 0xc0, !UPT ;  /* 0xfffffffc06067892 */ /* 0x010fc8000f8ec0ff */
[----:B------:R-:W-:Y:S01]  /*4ca0*/  LOP3.LUT R41, R41, 0xffff, R70, 0xf8, !PT ;  /* 0x0000ffff29297812 */ /* 0x000fe200078ef846 */
[----:B------:R-:W-:-:S03]  /*4cb0*/  ULOP3.LUT UR4, UR7, 0x3fffffff, URZ, 0xc0, !UPT ;  /* 0x3fffffff07047892 */ /* 0x000fc6000f8ec0ff */
[----:B------:R-:W-:Y:S02]  /*4cc0*/  LOP3.LUT R41, R41, 0xff, R82, 0xf8, !PT ;  /* 0x000000ff29297812 */ /* 0x000fe400078ef852 */
[----:B------:R-:W-:-:S04]  /*4cd0*/  IADD3 R71, P1, PT, R68, UR6, RZ ;  /* 0x0000000644477c10 */ /* 0x000fc8000ff3e0ff */
[----:B------:R-:W-:Y:S02]  /*4ce0*/  IADD3.X R72, PT, PT, R69, UR4, RZ, P1, !PT ;  /* 0x0000000445487c10 */ /* 0x000fe40008ffe4ff */
[----:B------:R-:W-:-:S04]  /*4cf0*/  LEA R70, P1, R71, R10, 0x2 ;  /* 0x0000000a47467211 */ /* 0x000fc800078210ff */
[----:B------:R-:W-:-:S05]  /*4d00*/  LEA.HI.X R71, R71, R11, R72, 0x2, P1 ;  /* 0x0000000b47477211 */ /* 0x000fca00008f1448 */
[----:B------:R4:W-:Y:S04]  /*4d10*/  STG.E desc[UR10][R70.64], R41 ;  /* 0x0000002946007986 */ /* 0x0009e8000c10190a */
.L_x_14752:
[----:B------:R-:W-:Y:S05]  /*4d20*/  BSYNC.RECONVERGENT B0 ;  /* 0x0000000000007941 */ /* 0x000fea0003800200 */
.L_x_14751:
[----:B01234-:R-:W-:Y:S01]  /*4d30*/  FMUL R41, R43, UR8 ;  /* 0x000000082b297c20 */ /* 0x01ffe20008400000 */
[----:B------:R-:W-:Y:S01]  /*4d40*/  FMUL R82, R34, UR8 ;  /* 0x0000000822527c20 */ /* 0x000fe20008400000 */
[----:B------:R-:W-:Y:S01]  /*4d50*/  FMUL R70, R40, UR8 ;  /* 0x0000000828467c20 */ /* 0x000fe20008400000 */
[----:B------:R-:W-:Y:S02]  /*4d60*/  BSSY.RECONVERGENT B0, `(.L_x_14753) ;  /* 0x0000014000007945 */ /* 0x000fe40003800200 */
[----:B------:R-:W-:Y:S02]  /*4d70*/  F2FP.SATFINITE.E4M3.F32.PACK_AB_MERGE_C R83, RZ, R41, RZ ;  /* 0x00000029ff53723e */ /* 0x000fe400048070ff */
[----:B------:R-:W-:Y:S02]  /*4d80*/  F2FP.SATFINITE.E4M3.F32.PACK_AB_MERGE_C R82, RZ, R82, RZ ;  /* 0x00000052ff52723e */ /* 0x000fe400048070ff */
[----:B------:R-:W-:Y:S01]  /*4d90*/  F2FP.SATFINITE.E4M3.F32.PACK_AB_MERGE_C R41, RZ, R70, RZ ;  /* 0x00000046ff29723e */ /* 0x000fe200048070ff */
[----:B------:R-:W-:Y:S06]  /*4da0*/  @P0 BRA `(.L_x_14754) ;  /* 0x00000000003c0947 */ /* 0x000fec0003800000 */
[----:B------:R-:W-:Y:S01]  /*4db0*/  MOV R70, R68 ;  /* 0x0000004400467202 */ /* 0x000fe20000000f00 */
[----:B------:R-:W-:Y:S02]  /*4dc0*/  IMAD.MOV.U32 R71, RZ, RZ, R69 ;  /* 0x000000ffff477224 */ /* 0x000fe400078e0045 */
[----:B------:R-:W-:Y:S02]  /*4dd0*/  IMAD R73, R3, 0x5, RZ ;  /* 0x0000000503497824 */ /* 0x000fe400078e02ff */
[----:B------:R-:W-:-:S05]  /*4de0*/  IMAD.WIDE.U32 R70, R2, 0x5, R70 ;  /* 0x0000000502467825 */ /* 0x000fca00078e0046 */
[----:B------:R-:W-:Y:S02]  /*4df0*/  IADD3 R73, PT, PT, R71, R73, RZ ;  /* 0x0000004947497210 */ /* 0x000fe40007ffe0ff */
[----:B------:R-:W-:-:S04]  /*4e00*/  LEA R72, P1, R70, R10, 0x2 ;  /* 0x0000000a46487211 */ /* 0x000fc800078210ff */
[----:B------:R-:W-:Y:S01]  /*4e10*/  LEA.HI.X R73, R70, R11, R73, 0x2, P1 ;  /* 0x0000000b46497211 */ /* 0x000fe200008f1449 */
[----:B------:R-:W-:-:S05]  /*4e20*/  IMAD.U32 R70, R82, 0x10000, RZ ;  /* 0x0001000052467824 */ /* 0x000fca00078e00ff */
[----:B------:R-:W-:Y:S02]  /*4e30*/  LOP3.LUT R71, R70, 0xff0000, RZ, 0xc0, !PT ;  /* 0x00ff000046477812 */ /* 0x000fe400078ec0ff */
[----:B------:R-:W-:-:S04]  /*4e40*/  LOP3.LUT R70, R41, 0xffff, RZ, 0xc0, !PT ;  /* 0x0000ffff29467812 */ /* 0x000fc800078ec0ff */
[----:B------:R-:W-:Y:S01]  /*4e50*/  LEA R70, R70, R71, 0x18 ;  /* 0x0000004746467211 */ /* 0x000fe200078ec0ff */
[----:B------:R-:W-:-:S05]  /*4e60*/  IMAD.SHL.U32 R71, R83, 0x100, RZ ;  /* 0x0000010053477824 */ /* 0x000fca00078e00ff */
[----:B------:R-:W-:-:S04]  /*4e70*/  LOP3.LUT R70, R70, 0xffff, R71, 0xf8, !PT ;  /* 0x0000ffff46467812 */ /* 0x000fc800078ef847 */
[----:B------:R-:W-:-:S05]  /*4e80*/  LOP3.LUT R81, R70, 0xff, R81, 0xf8, !PT ;  /* 0x000000ff46517812 */ /* 0x000fca00078ef851 */
[----:B------:R0:W-:Y:S02]  /*4e90*/  STG.E desc[UR10][R72.64], R81 ;  /* 0x0000005148007986 */ /* 0x0001e4000c10190a */
.L_x_14754:
[----:B------:R-:W-:Y:S05]  /*4ea0*/  BSYNC.RECONVERGENT B0 ;  /* 0x0000000000007941 */ /* 0x000fea0003800200 */
.L_x_14753:
[----:B------:R-:W-:Y:S01]  /*4eb0*/  FMUL R29, R29, R15 ;  /* 0x0000000f1d1d7220 */ /* 0x000fe20000400000 */
[----:B------:R-:W-:Y:S01]  /*4ec0*/  FMUL R15, R25, UR8 ;  /* 0x00000008190f7c20 */ /* 0x000fe20008400000 */
[----:B------:R-:W-:Y:S01]  /*4ed0*/  FMUL R85, R39, UR8 ;  /* 0x0000000827557c20 */ /* 0x000fe20008400000 */
[----:B------:R-:W-:Y:S01]  /*4ee0*/  FMUL R84, R32, UR8 ;  /* 0x0000000820547c20 */ /* 0x000fe20008400000 */
[----:B------:R-:W-:Y:S01]  /*4ef0*/  LOP3.LUT R38, R38, 0xff, RZ, 0xc0, !PT ;  /* 0x000000ff26267812 */ /* 0x000fe200078ec0ff */
[----:B------:R-:W-:Y:S01]  /*4f00*/  BSSY.RECONVERGENT B0, `(.L_x_14755) ;  /* 0x0000015000007945 */ /* 0x000fe20003800200 */
[----:B------:R-:W-:Y:S02]  /*4f10*/  PRMT R83, R83, 0x7104, RZ ;  /* 0x0000710453537816 */ /* 0x000fe400000000ff */
[----:B------:R-:W-:Y:S02]  /*4f20*/  F2FP.SATFINITE.E4M3.F32.PACK_AB_MERGE_C R15, RZ, R15, RZ ;  /* 0x0000000fff0f723e */ /* 0x000fe400048070ff */
[----:B------:R-:W-:-:S02]  /*4f30*/  LOP3.LUT R83, R38, 0xff00, R83, 0xf8, !PT ;  /* 0x0000ff0026537812 */ /* 0x000fc400078ef853 */
[----:B------:R-:W-:Y:S02]  /*4f40*/  F2FP.SATFINITE.E4M3.F32.PACK_AB_MERGE_C R85, RZ, R85, RZ ;  /* 0x00000055ff55723e */ /* 0x000fe400048070ff */
[----:B------:R-:W-:Y:S02]  /*4f50*/  F2FP.SATFINITE.E4M3.F32.PACK_AB_MERGE_C R84, RZ, R84, RZ ;  /* 0x00000054ff54723e */ /* 0x000fe400048070ff */
[----:B------:R-:W-:Y:S01]  /*4f60*/  LOP3.LUT R15, R15, 0xffff, RZ, 0xc0, !PT ;  /* 0x0000ffff0f0f7812 */ /* 0x000fe200078ec0ff */
[----:B------:R-:W-:Y:S06]  /*4f70*/  @P0 BRA `(.L_x_14756) ;  /* 0x0000000000340947 */ /* 0x000fec0003800000 */
[----:B------:R-:W-:Y:S01]  /*4f80*/  MOV R71, R69 ;  /* 0x0000004500477202 */ /* 0x000fe20000000f00 */
[----:B------:R-:W-:Y:S01]  /*4f90*/  IMAD.MOV.U32 R70, RZ, RZ, R68 ;  /* 0x000000ffff467224 */ /* 0x000fe200078e0044 */
[----:B------:R-:W-:Y:S01]  /*4fa0*/  PRMT R38, R84, 0x7054, RZ ;  /* 0x0000705454267816 */ /* 0x000fe200000000ff */
[----:B0-----:R-:W-:Y:S02]  /*4fb0*/  IMAD.SHL.U32 R73, R85, 0x100, RZ ;  /* 0x0000010055497824 */ /* 0x001fe400078e00ff */
[----:B------:R-:W-:Y:S01]  /*4fc0*/  IMAD.WIDE.U32 R70, R2, 0x6, R70 ;  /* 0x0000000602467825 */ /* 0x000fe200078e0046 */
[----:B------:R-:W-:-:S03]  /*4fd0*/  LEA R38, R15, R38, 0x18 ;  /* 0x000000260f267211 */ /* 0x000fc600078ec0ff */
[----:B------:R-:W-:Y:S01]  /*4fe0*/  IMAD R87, R3, 0x6, RZ ;  /* 0x0000000603577824 */ /* 0x000fe200078e02ff */
[----:B------:R-:W-:Y:S02]  /*4ff0*/  LOP3.LUT R81, R38, 0xffff, R73, 0xf8, !PT ;  /* 0x0000ffff26517812 */ /* 0x000fe400078ef849 */
[C---:B------:R-:W-:Y:S02]  /*5000*/  LEA R72, P1, R70.reuse, R10, 0x2 ;  /* 0x0000000a46487211 */ /* 0x040fe400078210ff */
[----:B------:R-:W-:Y:S02]  /*5010*/  IADD3 R87, PT, PT, R71, R87, RZ ;  /* 0x0000005747577210 */ /* 0x000fe40007ffe0ff */
[----:B------:R-:W-:Y:S02]  /*5020*/  LOP3.LUT R81, R81, R80, RZ, 0xfc, !PT ;  /* 0x0000005051517212 */ /* 0x000fe400078efcff */
[----:B------:R-:W-:-:S05]  /*5030*/  LEA.HI.X R73, R70, R11, R87, 0x2, P1 ;  /* 0x0000000b46497211 */ /* 0x000fca00008f1457 */
[----:B------:R1:W-:Y:S02]  /*5040*/  STG.E desc[UR10][R72.64], R81 ;  /* 0x0000005148007986 */ /* 0x0003e4000c10190a */
.L_x_14756:
[----:B------:R-:W-:Y:S05]  /*5050*/  BSYNC.RECONVERGENT B0 ;  /* 0x0000000000007941 */ /* 0x000fea0003800200 */
.L_x_14755:
[----:B------:R-:W-:Y:S01]  /*5060*/  FMUL R70, R26, UR8 ;  /* 0x000000081a467c20 */ /* 0x000fe20008400000 */
[----:B------:R-:W-:Y:S01]  /*5070*/  FMUL R71, R29, UR8 ;  /* 0x000000081d477c20 */ /* 0x000fe20008400000 */
[----:B------:R-:W-:Y:S01]  /*5080*/  FMUL R38, R30, UR8 ;  /* 0x000000081e267c20 */ /* 0x000fe20008400000 */
[----:B------:R-:W-:Y:S02]  /*5090*/  BSSY.RECONVERGENT B0, `(.L_x_14757) ;  /* 0x0000013000007945 */ /* 0x000fe40003800200 */
[----:B------:R-:W-:Y:S02]  /*50a0*/  F2FP.SATFINITE.E4M3.F32.PACK_AB_MERGE_C R70, RZ, R70, RZ ;  /* 0x00000046ff46723e */ /* 0x000fe400048070ff */
[----:B------:R-:W-:Y:S02]  /*50b0*/  F2FP.SATFINITE.E4M3.F32.PACK_AB_MERGE_C R71, RZ, R71, RZ ;  /* 0x00000047ff47723e */ /* 0x000fe400048070ff */
[----:B------:R-:W-:Y:S02]  /*50c0*/  F2FP.SATFINITE.E4M3.F32.PACK_AB_MERGE_C R86, RZ, R38, RZ ;  /* 0x00000026ff56723e */ /* 0x000fe400048070ff */
[----:B01----:R-:W-:-:S02]  /*50d0*/  LOP3.LUT R72, R70, 0xffff, RZ, 0xc0, !PT ;  /* 0x0000ffff46487812 */ /* 0x003fc400078ec0ff */
[----:B------:R-:W-:Y:S01]  /*50e0*/  LOP3.LUT R38, R71, 0xffff, RZ, 0xc0, !PT ;  /* 0x0000ffff47267812 */ /* 0x000fe200078ec0ff */
[----:B------:R-:W-:Y:S06]  /*50f0*/  @P0 BRA `(.L_x_14758) ;  /* 0x0000000000300947 */ /* 0x000fec0003800000 */
[----:B------:R-:W-:Y:S02]  /*5100*/  IMAD.U32 R70, R72, 0x10000, RZ ;  /* 0x0001000048467824 */ /* 0x000fe400078e00ff */
[----:B------:R-:W-:-:S03]  /*5110*/  IMAD.WIDE.U32 R68, R2, 0x7, R68 ;  /* 0x0000000702447825 */ /* 0x000fc600078e0044 */
[----:B------:R-:W-:Y:S01]  /*5120*/  LOP3.LUT R71, R70, 0xff0000, RZ, 0xc0, !PT ;  /* 0x00ff000046477812 */ /* 0x000fe200078ec0ff */
[----:B------:R-:W-:Y:S02]  /*5130*/  IMAD.SHL.U32 R70, R86, 0x100, RZ ;  /* 0x0000010056467824 */ /* 0x000fe400078e00ff */
[----:B------:R-:W-:Y:S01]  /*5140*/  IMAD R81, R3, 0x7, RZ ;  /* 0x0000000703517824 */ /* 0x000fe200078e02ff */
[----:B------:R-:W-:-:S04]  /*5150*/  LEA R71, R38, R71, 0x18 ;  /* 0x0000004726477211 */ /* 0x000fc800078ec0ff */
[----:B------:R-:W-:Y:S02]  /*5160*/  LOP3.LUT R73, R71, 0xffff, R70, 0xf8, !PT ;  /* 0x0000ffff47497812 */ /* 0x000fe400078ef846 */
[----:B------:R-:W-:Y:S02]  /*5170*/  IADD3 R81, PT, PT, R69, R81, RZ ;  /* 0x0000005145517210 */ /* 0x000fe40007ffe0ff */
[C---:B------:R-:W-:Y:S02]  /*5180*/  LEA R70, P0, R68.reuse, R10, 0x2 ;  /* 0x0000000a44467211 */ /* 0x040fe400078010ff */
[----:B------:R-:W-:Y:S02]  /*5190*/  LOP3.LUT R73, R73, 0xff, R78, 0xf8, !PT ;  /* 0x000000ff49497812 */ /* 0x000fe400078ef84e */
[----:B------:R-:W-:-:S05]  /*51a0*/  LEA.HI.X R71, R68, R11, R81, 0x2, P0 ;  /* 0x0000000b44477211 */ /* 0x000fca00000f1451 */
[----:B------:R0:W-:Y:S04]  /*51b0*/  STG.E desc[UR10][R70.64], R73 ;  /* 0x0000004946007986 */ /* 0x0001e8000c10190a */
.L_x_14758:
[----:B------:R-:W-:Y:S05]  /*51c0*/  BSYNC.RECONVERGENT B0 ;  /* 0x0000000000007941 */ /* 0x000fea0003800200 */
.L_x_14757:
[----:B------:R-:W-:Y:S01]  /*51d0*/  VIADD R65, R65, 0x1e ;  /* 0x0000001e41417836 */ /* 0x000fe20000000000 */
[----:B0-----:R-:W-:Y:S01]  /*51e0*/  IADD3 R71, PT, PT, R5, 0x2, RZ ;  /* 0x0000000205477810 */ /* 0x001fe20007ffe0ff */
[----:B------:R-:W-:Y:S01]  /*51f0*/  IMAD.WIDE.U32 R68, R63, R2, R66 ;  /* 0x000000023f447225 */ /* 0x000fe200078e0042 */
[----:B------:R-:W-:Y:S02]  /*5200*/  SHF.L.U32 R85, R85, 0x10, RZ ;  /* 0x0000001055557819 */ /* 0x000fe400000006ff */
[----:B------:R-:W-:Y:S01]  /*5210*/  LOP3.LUT R65, R65, 0x1f, RZ, 0xc0, !PT ;  /* 0x0000001f41417812 */ /* 0x000fe200078ec0ff */
[----:B------:R-:W-:Y:S01]  /*5220*/  IMAD R63, R3, R63, RZ ;  /* 0x0000003f033f7224 */ /* 0x000fe200078e02ff */
[----:B------:R-:W-:Y:S02]  /*5230*/  ISETP.GE.U32.AND P0, PT, R71, R4, PT ;  /* 0x000000044700720c */ /* 0x000fe40003f06070 */
[C---:B------:R-:W-:Y:S02]  /*5240*/  IADD3 R80, P1, PT, R65.reuse, R68, RZ ;  /* 0x0000004441507210 */ /* 0x040fe40007f3e0ff */
[----:B------:R-:W-:Y:S01]  /*5250*/  ISETP.LT.U32.AND P0, PT, R65, R6, !P0 ;  /* 0x000000064100720c */ /* 0x000fe20004701070 */
[----:B------:R-:W-:Y:S01]  /*5260*/  IMAD.SHL.U32 R65, R72, 0x1000000, RZ ;  /* 0x0100000048417824 */ /* 0x000fe200078e00ff */
[----:B------:R-:W-:Y:S01]  /*5270*/  LOP3.LUT R85, R85, 0xff0000, RZ, 0xc0, !PT ;  /* 0x00ff000055557812 */ /* 0x000fe200078ec0ff */
[----:B------:R-:W-:Y:S01]  /*5280*/  IMAD.X R81, R63, 0x1, R69, P1 ;  /* 0x000000013f517824 */ /* 0x000fe200008e0645 */
[----:B------:R-:W-:-:S02]  /*5290*/  LOP3.LUT R63, R86, 0xffff, RZ, 0xc0, !PT ;  /* 0x0000ffff563f7812 */ /* 0x000fc400078ec0ff */
[----:B------:R-:W-:Y:S02]  /*52a0*/  FMNMX3 R76, |R77|, R76, |R74|, !PT ;  /* 0x0000004c4d4c7276 */ /* 0x000fe4000780064a */
[----:B------:R-:W-:Y:S01]  /*52b0*/  LOP3.LUT R79, R79, 0xff, RZ, 0xc0, !PT ;  /* 0x000000ff4f4f7812 */ /* 0x000fe200078ec0ff */
[----:B------:R-:W-:Y:S01]  /*52c0*/  IMAD.SHL.U32 R68, R63, 0x1000000, RZ ;  /* 0x010000003f447824 */ /* 0x000fe200078e00ff */
[----:B------:R-:W-:Y:S02]  /*52d0*/  PRMT R82, R82, 0x7104, RZ ;  /* 0x0000710452527816 */ /* 0x000fe400000000ff */
[----:B------:R-:W-:Y:S01]  /*52e0*/  SHF.L.U32 R84, R84, 0x10, RZ ;  /* 0x0000001054547819 */ /* 0x000fe200000006ff */
[----:B------:R-:W-:Y:S01]  /*52f0*/  @P0 IMAD R73, R3, 0x9, RZ ;  /* 0x0000000903490824 */ /* 0x000fe200078e02ff */
[----:B------:R-:W-:Y:S01]  /*5300*/  LOP3.LUT R63, R68, R83, R85, 0xfe, !PT ;  /* 0x00000053443f7212 */ /* 0x000fe200078efe55 */
[----:B------:R-:W-:Y:S01]  /*5310*/  @P0 IMAD.WIDE.U32 R70, R2, 0x9, R80 ;  /* 0x0000000902460825 */ /* 0x000fe200078e0050 */
[----:B------:R-:W-:-:S02]  /*5320*/  @P0 MOV R68, R80 ;  /* 0x0000005000440202 */ /* 0x000fc40000000f00 */
[----:B------:R-:W-:Y:S01]  /*5330*/  LOP3.LUT R79, R79, 0xff00, R82, 0xf8, !PT ;  /* 0x0000ff004f4f7812 */ /* 0x000fe200078ef852 */
[----:B------:R-:W-:Y:S01]  /*5340*/  @P0 IMAD.MOV.U32 R69, RZ, RZ, R81 ;  /* 0x000000ffff450224 */ /* 0x000fe200078e0051 */
[----:B------:R-:W-:Y:S01]  /*5350*/  @P0 IADD3 R71, PT, PT, R73, R71, RZ ;  /* 0x0000004749470210 */ /* 0x000fe20007ffe0ff */
[----:B------:R-:W-:Y:S01]  /*5360*/  @P0 IMAD R77, R3, 0xa, RZ ;  /* 0x0000000a034d0824 */ /* 0x000fe200078e02ff */
[-C--:B------:R-:W-:Y:S01]  /*5370*/  @P0 LEA R88, P1, R70, R7.reuse, 0x3 ;  /* 0x0000000746580211 */ /* 0x080fe200078218ff */
[----:B------:R-:W-:Y:S01]  /*5380*/  @P0 IMAD.WIDE.U32 R68, R2, 0xa, R68 ;  /* 0x0000000a02440825 */ /* 0x000fe200078e0044 */
[----:B------:R-:W-:Y:S02]  /*5390*/  LOP3.LUT R84, R84, 0xff0000, RZ, 0xc0, !PT ;  /* 0x00ff000054547812 */ /* 0x000fe400078ec0ff */
[----:B------:R-:W-:Y:S01]  /*53a0*/  @P0 LEA.HI.X R89, R70, R8, R71, 0x3, P1 ;  /* 0x0000000846590211 */ /* 0x000fe200008f1c47 */
[----:B------:R-:W-:Y:S01]  /*53b0*/  @P0 IMAD.IADD R69, R77, 0x1, R69 ;  /* 0x000000014d450824 */ /* 0x000fe200078e0245 */
[----:B------:R-:W-:Y:S01]  /*53c0*/  @P0 MOV R70, R80 ;  /* 0x0000005000460202 */ /* 0x000fe20000000f00 */
[----:B------:R-:W-:Y:S01]  /*53d0*/  @P0 IMAD.MOV.U32 R71, RZ, RZ, R81 ;  /* 0x000000ffff470224 */ /* 0x000fe200078e0051 */
[----:B------:R-:W-:Y:S01]  /*53e0*/  @P0 LEA R78, P1, R68, R7, 0x3 ;  /* 0x00000007444e0211 */ /* 0x000fe200078218ff */
[----:B------:R-:W-:Y:S01]  /*53f0*/  @P0 IMAD R73, R3, 0xb, RZ ;  /* 0x0000000b03490824 */ /* 0x000fe200078e02ff */
[----:B------:R-:W-:Y:S01]  /*5400*/  LOP3.LUT R65, R65, R79, R84, 0xfe, !PT ;  /* 0x0000004f41417212 */ /* 0x000fe200078efe54 */
[----:B------:R-:W-:Y:S01]  /*5410*/  @P0 IMAD.WIDE.U32 R70, R2, 0xb, R70 ;  /* 0x0000000b02460825 */ /* 0x000fe200078e0046 */
[----:B------:R-:W-:-:S02]  /*5420*/  @P0 LEA.HI.X R79, R68, R8, R69, 0x3, P1 ;  /* 0x00000008444f0211 */ /* 0x000fc400008f1c45 */
[----:B------:R-:W-:Y:S01]  /*5430*/  @P0 MOV R68, R80 ;  /* 0x0000005000440202 */ /* 0x000fe20000000f00 */
[----:B------:R-:W-:Y:S01]  /*5440*/  @P0 IMAD.MOV.U32 R69, RZ, RZ, R81 ;  /* 0x000000ffff450224 */ /* 0x000fe200078e0051 */
[----:B------:R-:W-:Y:S01]  /*5450*/  @P0 IADD3 R71, PT, PT, R73, R71, RZ ;  /* 0x0000004749470210 */ /* 0x000fe20007ffe0ff */
[----:B------:R-:W-:Y:S01]  /*5460*/  @P0 IMAD R73, R3, 0xc, RZ ;  /* 0x0000000c03490824 */ /* 0x000fe200078e02ff */
[-C--:B------:R-:W-:Y:S01]  /*5470*/  @P0 LEA R82, P1, R70, R7.reuse, 0x3 ;  /* 0x0000000746520211 */ /* 0x080fe200078218ff */
[----:B------:R-:W-:Y:S01]  /*5480*/  @P0 IMAD.WIDE.U32 R68, R2, 0xc, R68 ;  /* 0x0000000c02440825 */ /* 0x000fe200078e0044 */
[----:B------:R-:W-:Y:S02]  /*5490*/  FMNMX3 R92, |R92|, R76, |R75|, !PT ;  /* 0x0000004c5c5c7276 */ /* 0x000fe4000780064b */
[----:B------:R-:W-:Y:S01]  /*54a0*/  @P0 LEA.HI.X R83, R70, R8, R71, 0x3, P1 ;  /* 0x0000000846530211 */ /* 0x000fe200008f1c47 */
[----:B------:R-:W-:Y:S01]  /*54b0*/  @P0 IMAD.IADD R69, R73, 0x1, R69 ;  /* 0x0000000149450824 */ /* 0x000fe200078e0245 */
[----:B------:R-:W-:Y:S01]  /*54c0*/  @P0 LEA R86, P1, R68, R7, 0x3 ;  /* 0x0000000744560211 */ /* 0x000fe200078218ff */
[----:B------:R-:W-:-:S03]  /*54d0*/  @P0 IMAD R71, R3, 0xd, RZ ;  /* 0x0000000d03470824 */ /* 0x000fc600078e02ff */
[----:B------:R-:W-:Y:S01]  /*54e0*/  @P0 LEA.HI.X R87, R68, R8, R69, 0x3, P1 ;  /* 0x0000000844570211 */ /* 0x000fe200008f1c45 */
[----:B------:R-:W-:Y:S01]  /*54f0*/  @P0 IMAD.MOV.U32 R69, RZ, RZ, R81 ;  /* 0x000000ffff450224 */ /* 0x000fe200078e0051 */
[----:B------:R-:W-:-:S05]  /*5500*/  @P0 MOV R68, R80 ;  /* 0x0000005000440202 */ /* 0x000fca0000000f00 */
[----:B------:R-:W-:-:S05]  /*5510*/  @P0 IMAD.WIDE.U32 R68, R2, 0xd, R68 ;  /* 0x0000000d02440825 */ /* 0x000fca00078e0044 */
[----:B------:R-:W-:Y:S02]  /*5520*/  @P0 IADD3 R69, PT, PT, R71, R69, RZ ;  /* 0x0000004547450210 */ /* 0x000fe40007ffe0ff */
[----:B------:R-:W-:Y:S02]  /*5530*/  @!P0 CS2R R70, SRZ ;  /* 0x0000000000468805 */ /* 0x000fe4000001ff00 */
[----:B------:R-:W-:-:S04]  /*5540*/  @P0 LEA R84, P1, R68, R7, 0x3 ;  /* 0x0000000744540211 */ /* 0x000fc800078218ff */
[----:B------:R-:W-:Y:S02]  /*5550*/  @P0 LEA.HI.X R85, R68, R8, R69, 0x3, P1 ;  /* 0x0000000844550211 */ /* 0x000fe400008f1c45 */
[----:B------:R-:W-:Y:S02]  /*5560*/  @!P0 CS2R R68, SRZ ;  /* 0x0000000000448805 */ /* 0x000fe4000001ff00 */
[----:B------:R-:W-:Y:S01]  /*5570*/  @P0 IADD3 R66, P1, PT, R80, R66, RZ ;  /* 0x0000004250420210 */ /* 0x000fe20007f3e0ff */
[----:B------:R0:W5:Y:S01]  /*5580*/  @P0 LDG.E.64 R70, desc[UR10][R78.64] ;  /* 0x0000000a4e460981 */ /* 0x000162000c1e1b00 */
[----:B------:R-:W-:-:S03]  /*5590*/  @!P0 CS2R R72, SRZ ;  /* 0x0000000000488805 */ /* 0x000fc6000001ff00 */
[----:B------:R-:W-:Y:S01]  /*55a0*/  @P0 IMAD.X R67, R81, 0x1, R67, P1 ;  /* 0x0000000151430824 */ /* 0x000fe200008e0643 */
[----:B------:R1:W5:Y:S01]  /*55b0*/  @P0 LDG.E.64 R68, desc[UR10][R88.64] ;  /* 0x0000000a58440981 */ /* 0x000362000c1e1b00 */
[C---:B------:R-:W-:Y:S02]  /*55c0*/  @P0 LEA R76, P1, R66.reuse, R7, 0x3 ;  /* 0x00000007424c0211 */ /* 0x040fe400078218ff */
[----:B------:R-:W-:Y:S01]  /*55d0*/  @!P0 CS2R R74, SRZ ;  /* 0x00000000004a8805 */ /* 0x000fe2000001ff00 */
[----:B------:R2:W5:Y:S01]  /*55e0*/  @P0 LDG.E.64 R72, desc[UR10][R82.64] ;  /* 0x0000000a52480981 */ /* 0x000562000c1e1b00 */
[----:B0-----:R-:W-:Y:S01]  /*55f0*/  @P0 MOV R78, R80 ;  /* 0x00000050004e0202 */ /* 0x001fe20000000f00 */
[----:B------:R-:W-:Y:S01]  /*5600*/  @P0 IMAD.MOV.U32 R79, RZ, RZ, R81 ;  /* 0x000000ffff4f0224 */ /* 0x000fe200078e0051 */
[----:B------:R-:W-:Y:S02]  /*5610*/  @P0 LEA.HI.X R77, R66, R8, R67, 0x3, P1 ;  /* 0x00000008424d0211 */ /* 0x000fe400008f1c43 */
[----:B------:R0:W5:Y:S01]  /*5620*/  @P0 LDG.E.64 R74, desc[UR10][R86.64] ;  /* 0x0000000a564a0981 */ /* 0x000162000c1e1b00 */
[----:B------:R-:W-:Y:S01]  /*5630*/  LOP3.LUT R19, R19, 0xff, RZ, 0xc0, !PT ;  /* 0x000000ff13137812 */ /* 0x000fe200078ec0ff */
[----:B------:R-:W-:Y:S01]  /*5640*/  @P0 IMAD.WIDE.U32 R78, R2, 0xe, R78 ;  /* 0x0000000e024e0825 */ /* 0x000fe200078e004e */
[----:B------:R-:W-:-:S02]  /*5650*/  FMNMX3 R92, |R20|, R92, |R21|, !PT ;  /* 0x0000005c145c7276 */ /* 0x000fc40007800615 */
[----:B------:R-:W-:Y:S01]  /*5660*/  @!P0 CS2R R66, SRZ ;  /* 0x0000000000428805 */ /* 0x000fe2000001ff00 */
[----:B-1----:R-:W-:Y:S01]  /*5670*/  @P0 IMAD R89, R3, 0xe, RZ ;  /* 0x0000000e03590824 */ /* 0x002fe200078e02ff */
[----:B--2---:R-:W-:Y:S02]  /*5680*/  @P0 LEA R82, P1, R78, R7, 0x3 ;  /* 0x000000074e520211 */ /* 0x004fe400078218ff */
[----:B0-----:R-:W-:Y:S02]  /*5690*/  LEA R86, R18, R19, 0x8 ;  /* 0x0000001312567211 */ /* 0x001fe400078e40ff */
[----:B------:R-:W5:Y:S01]  /*56a0*/  @P0 LDG.E.64 R66, desc[UR10][R76.64] ;  /* 0x0000000a4c420981 */ /* 0x000f62000c1e1b00 */
[----:B------:R-:W-:Y:S01]  /*56b0*/  @P0 IADD3 R79, PT, PT, R89, R79, RZ ;  /* 0x0000004f594f0210 */ /* 0x000fe20007ffe0ff */
[----:B------:R-:W-:-:S03]  /*56c0*/  HFMA2 R19, -RZ, RZ, 0.96630859375, -0.0022525787353515625 ;  /* 0x3bbb989dff137431 */ /* 0x000fc600000001ff */
[----:B------:R-:W-:Y:S02]  /*56d0*/  @P0 LEA.HI.X R83, R78, R8, R79, 0x3, P1 ;  /* 0x000000084e530211 */ /* 0x000fe400008f1c4f */
[----:B------:R-:W-:-:S06]  /*56e0*/  @!P0 CS2R R78, SRZ ;  /* 0x00000000004e8805 */ /* 0x000fcc000001ff00 */
[----:B------:R0:W5:Y:S02]  /*56f0*/  @P0 LDG.E.64 R78, desc[UR10][R82.64] ;  /* 0x0000000a524e0981 */ /* 0x000164000c1e1b00 */
[----:B0-----:R-:W-:-:S04]  /*5700*/  IMAD.U32 R82, R58, 0x10000, RZ ;  /* 0x000100003a527824 */ /* 0x001fc800078e00ff */
[----:B------:R-:W-:Y:S01]  /*5710*/  FFMA.SAT R18, R82, -R19, 0.5 ;  /* 0x3f00000052127423 */ /* 0x000fe20000002813 */
[----:B------:R-:W-:-:S04]  /*5720*/  IMAD.MOV.U32 R19, RZ, RZ, 0x437c0000 ;  /* 0x437c0000ff137424 */ /* 0x000fc800078e00ff */
[----:B------:R-:W-:Y:S01]  /*5730*/  FFMA.RM R18, R18, R19, 12582913 ;  /* 0x4b40000112127423 */ /* 0x000fe20000004013 */
[----:B------:R-:W-:-:S04]  /*5740*/  LOP3.LUT R19, R62, 0xff, RZ, 0xc0, !PT ;  /* 0x000000ff3e137812 */ /* 0x000fc800078ec0ff */
[----:B------:R-:W-:Y:S01]  /*5750*/  LEA R21, R42, R19, 0x8 ;  /* 0x000000132a157211 */ /* 0x000fe200078e40ff */
[----:B------:R-:W-:-:S04]  /*5760*/  FADD R19, R18, -12583039 ;  /* 0xcb40007f12137421 */ /* 0x000fc80000000000 */
[----:B------:R-:W-:-:S04]  /*5770*/  FFMA R19, R82, -1.4426950216293334961, -R19 ;  /* 0xbfb8aa3b52137823 */ /* 0x000fc80000000813 */
[----:B------:R-:W-:Y:S01]  /*5780*/  FFMA R19, R82, -1.925963033500011079e-08, R19 ;  /* 0xb2a5706052137823 */ /* 0x000fe20000000013 */
[----:B------:R-:W-:-:S05]  /*5790*/  @!P0 CS2R R76, SRZ ;  /* 0x00000000004c8805 */ /* 0x000fca000001ff00 */
[----:B------:R-:W0:Y:S01]  /*57a0*/  MUFU.EX2 R19, R19 ;  /* 0x0000001300137308 */ /* 0x000e220000000800 */
[----:B------:R-:W-:Y:S01]  /*57b0*/  LOP3.LUT R12, R12, 0xff, RZ, 0xc0, !PT ;  /* 0x000000ff0c0c7812 */ /* 0x000fe200078ec0ff */
[----:B------:R1:W5:Y:S01]  /*57c0*/  @P0 LDG.E.64 R76, desc[UR10][R84.64] ;  /* 0x0000000a544c0981 */ /* 0x000362000c1e1b00 */
[----:B------:R-:W-:Y:S01]  /*57d0*/  PRMT R41, R41, 0x7104, RZ ;  /* 0x0000710429297816 */ /* 0x000fe200000000ff */
[----:B------:R-:W-:-:S03]  /*57e0*/  IMAD.U32 R14, R14, 0x10000, RZ ;  /* 0x000100000e0e7824 */ /* 0x000fc600078e00ff */
[----:B------:R-:W-:Y:S02]  /*57f0*/  LOP3.LUT R41, R12, 0xff00, R41, 0xf8, !PT ;  /* 0x0000ff000c297812 */ /* 0x000fe400078ef829 */
[----:B------:R-:W-:Y:S02]  /*5800*/  LOP3.LUT R12, R13, 0xff, RZ, 0xc0, !PT ;  /* 0x000000ff0d0c7812 */ /* 0x000fe400078ec0ff */
[----:B-1----:R-:W-:Y:S01]  /*5810*/  @P0 MOV R85, R81 ;  /* 0x0000005100550202 */ /* 0x002fe20000000f00 */
[----:B------:R-:W-:Y:S01]  /*5820*/  @P0 IMAD.MOV.U32 R84, RZ, RZ, R80 ;  /* 0x000000ffff540224 */ /* 0x000fe200078e0050 */
[----:B------:R-:W-:Y:S01]  /*5830*/  FMNMX3 R16, |R16|, R92, |R23|, !PT ;  /* 0x0000005c10107276 */ /* 0x000fe20007800617 */
[----:B------:R-:W-:Y:S01]  /*5840*/  @P0 IMAD R81, R3, 0xf, RZ ;  /* 0x0000000f03510824 */ /* 0x000fe200078e02ff */
[----:B------:R-:W-:Y:S01]  /*5850*/  SHF.L.U32 R31, R31, 0x10, RZ ;  /* 0x000000101f1f7819 */ /* 0x000fe200000006ff */
[----:B------:R-:W-:Y:S01]  /*5860*/  @P0 IMAD.WIDE.U32 R84, R2, 0xf, R84 ;  /* 0x0000000f02540825 */ /* 0x000fe200078e0054 */
[----:B------:R-:W-:-:S03]  /*5870*/  LOP3.LUT R13, R14, 0xff0000, RZ, 0xc0, !PT ;  /* 0x00ff00000e0d7812 */ /* 0x000fc600078ec0ff */
[----:B------:R-:W-:Y:S02]  /*5880*/  IMAD.SHL.U32 R18, R18, 0x800000, RZ ;  /* 0x0080000012127824 */ /* 0x000fe400078e00ff */
[----:B------:R-:W-:Y:S02]  /*5890*/  IMAD.U32 R15, R15, 0x10000, RZ ;  /* 0x000100000f0f7824 */ /* 0x000fe400078e00ff */
[----:B------:R-:W-:Y:S01]  /*58a0*/  IMAD R12, R17, 0x100, R12 ;  /* 0x00000100110c7824 */ /* 0x000fe200078e020c */
[----:B------:R-:W-:Y:S01]  /*58b0*/  LOP3.LUT R22, R22, 0xff, R93, 0xf8, !PT ;  /* 0x000000ff16167812 */ /* 0x000fe200078ef85d */
[----:B------:R-:W-:Y:S01]  /*58c0*/  @P0 IMAD.IADD R81, R81, 0x1, R85 ;  /* 0x0000000151510824 */ /* 0x000fe200078e0255 */
[----:B------:R-:W-:Y:S01]  /*58d0*/  FMNMX3 R16, |R95|, R16, |R60|, !PT ;  /* 0x000000105f107276 */ /* 0x000fe2000780063c */
[----:B0-----:R-:W-:Y:S01]  /*58e0*/  FFMA R18, R18, R19, 1 ;  /* 0x3f80000012127423 */ /* 0x001fe20000000013 */
[----:B------:R-:W-:Y:S02]  /*58f0*/  @P0 LEA R80, P1, R84, R7, 0x3 ;  /* 0x0000000754500211 */ /* 0x000fe400078218ff */
[----:B------:R-:W-:-:S02]  /*5900*/  LOP3.LUT R14, R31, 0xff0000, RZ, 0xc0, !PT ;  /* 0x00ff00001f0e7812 */ /* 0x000fc400078ec0ff */
[----:B------:R-:W-:Y:S02]  /*5910*/  LOP3.LUT R31, R15, 0xff0000, RZ, 0xc0, !PT ;  /* 0x00ff00000f1f7812 */ /* 0x000fe400078ec0ff */
[----:B------:R-:W-:Y:S02]  /*5920*/  LOP3.LUT R15, R13, 0xffff, R86, 0xf8, !PT ;  /* 0x0000ffff0d0f7812 */ /* 0x000fe400078ef856 */
[----:B------:R-:W-:Y:S01]  /*5930*/  LOP3.LUT R17, R12, 0xffff, RZ, 0xc0, !PT ;  /* 0x0000ffff0c117812 */ /* 0x000fe200078ec0ff */
[----:B------:R-:W-:Y:S01]  /*5940*/  VIADD R12, R18, 0x1800000 ;  /* 0x01800000120c7836 */ /* 0x000fe20000000000 */
[----:B------:R-:W-:Y:S02]  /*5950*/  SHF.L.U32 R90, R90, 0x10, RZ ;  /* 0x000000105a5a7819 */ /* 0x000fe400000006ff */
[----:B------:R-:W-:Y:S02]  /*5960*/  LOP3.LUT R13, R22, 0xffff, RZ, 0xc0, !PT ;  /* 0x0000ffff160d7812 */ /* 0x000fe400078ec0ff */
[----:B------:R-:W-:-:S02]  /*5970*/  FMNMX3 R24, |R91|, R16, |R24|, !PT ;  /* 0x000000105b187276 */ /* 0x000fc40007800618 */
[----:B------:R-:W-:Y:S02]  /*5980*/  @P0 LEA.HI.X R81, R84, R8, R81, 0x3, P1 ;  /* 0x0000000854510211 */ /* 0x000fe400008f1c51 */
[----:B------:R-:W-:Y:S02]  /*5990*/  @!P0 CS2R R84, SRZ ;  /* 0x0000000000548805 */ /* 0x000fe4000001ff00 */
[----:B------:R-:W-:Y:S02]  /*59a0*/  LOP3.LUT R90, R13, 0xff0000, R90, 0xf8, !PT ;  /* 0x00ff00000d5a7812 */ /* 0x000fe400078ef85a */
[----:B------:R-:W-:Y:S02]  /*59b0*/  FMNMX3 R43, |R43|, R24, |R34|, !PT ;  /* 0x000000182b2b7276 */ /* 0x000fe40007800622 */
[----:B------:R-:W-:Y:S01]  /*59c0*/  LOP3.LUT R13, R37, 0xffff, RZ, 0xc0, !PT ;  /* 0x0000ffff250d7812 */ /* 0x000fe200078ec0ff */
[----:B------:R0:W5:Y:S01]  /*59d0*/  @P0 LDG.E.64 R84, desc[UR10][R80.64] ;  /* 0x0000000a50540981 */ /* 0x000162000c1e1b00 */
[----:B------:R-:W-:-:S02]  /*59e0*/  LOP3.LUT R12, R12, 0x7f800000, RZ, 0xc0, !PT ;  /* 0x7f8000000c0c7812 */ /* 0x000fc400078ec0ff */
[----:B------:R-:W-:Y:S01]  /*59f0*/  FMNMX R43, |R40|, R43, !PT ;  /* 0x0000002b282b7209 */ /* 0x000fe20007800200 */
[----:B------:R-:W-:Y:S01]  /*5a00*/  IMAD.SHL.U32 R13, R13, 0x1000000, RZ ;  /* 0x010000000d0d7824 */ /* 0x000fe200078e00ff */
[----:B------:R-:W-:Y:S02]  /*5a10*/  ISETP.GT.U32.AND P0, PT, R12, 0x1ffffff, PT ;  /* 0x01ffffff0c00780c */ /* 0x000fe40003f04070 */
[----:B------:R-:W-:Y:S02]  /*5a20*/  SHF.L.U32 R20, R38, 0x18, RZ ;  /* 0x0000001826147819 */ /* 0x000fe400000006ff */
[----:B------:R-:W-:Y:S02]  /*5a30*/  LOP3.LUT R14, R14, 0xffff, R21, 0xf8, !PT ;  /* 0x0000ffff0e0e7812 */ /* 0x000fe400078ef815 */
[----:B------:R-:W-:Y:S02]  /*5a40*/  FMNMX3 R36, |R36|, R43, |R39|, !PT ;  /* 0x0000002b24247276 */ /* 0x000fe40007800627 */
[----:B------:R-:W-:-:S02]  /*5a50*/  LOP3.LUT R21, R20, R41, R31, 0xfe, !PT ;  /* 0x0000002914157212 */ /* 0x000fc400078efe1f */
[----:B------:R-:W-:Y:S02]  /*5a60*/  LOP3.LUT R12, R27, 0xffff, RZ, 0xc0, !PT ;  /* 0x0000ffff1b0c7812 */ /* 0x000fe400078ec0ff */
[----:B------:R-:W-:Y:S02]  /*5a70*/  LOP3.LUT R20, R14, 0xff000000, R13, 0xf8, !PT ;  /* 0xff0000000e147812 */ /* 0x000fe400078ef80d */
[----:B------:R-:W-:Y:S02]  /*5a80*/  SHF.L.U32 R64, R64, 0x10, RZ ;  /* 0x0000001040407819 */ /* 0x000fe400000006ff */
[----:B------:R-:W-:Y:S02]  /*5a90*/  LOP3.LUT R28, R28, 0xffff, RZ, 0xc0, !PT ;  /* 0x0000ffff1c1c7812 */ /* 0x000fe400078ec0ff */
[----:B------:R-:W-:Y:S02]  /*5aa0*/  LOP3.LUT R35, R35, 0xffff, RZ, 0xc0, !PT ;  /* 0x0000ffff23237812 */ /* 0x000fe400078ec0ff */
[----:B------:R-:W-:-:S02]  /*5ab0*/  FMNMX3 R36, |R32|, R36, |R25|, !PT ;  /* 0x0000002420247276 */ /* 0x000fc40007800619 */
[----:B------:R-:W-:Y:S01]  /*5ac0*/  LOP3.LUT R13, RZ, R5, RZ, 0x33, !PT ;  /* 0x00000005ff0d7212 */ /* 0x000fe200078e33ff */
[----:B------:R-:W-:Y:S01]  /*5ad0*/  IMAD.SHL.U32 R12, R12, 0x1000000, RZ ;  /* 0x010000000c0c7824 */ /* 0x000fe200078e00ff */
[----:B------:R-:W-:Y:S01]  /*5ae0*/  LOP3.LUT R17, R17, 0xff0000, R64, 0xf8, !PT ;  /* 0x00ff000011117812 */ /* 0x000fe200078ef840 */
[----:B------:R-:W-:Y:S01]  /*5af0*/  BSSY.RECONVERGENT B1, `(.L_x_14759) ;  /* 0x0000013000017945 */ /* 0x000fe20003800200 */
[----:B------:R-:W-:Y:S02]  /*5b00*/  SHF.L.U32 R28, R28, 0x18, RZ ;  /* 0x000000181c1c7819 */ /* 0x000fe400000006ff */
[----:B------:R-:W-:Y:S02]  /*5b10*/  SHF.L.U32 R35, R35, 0x18, RZ ;  /* 0x0000001823237819 */ /* 0x000fe400000006ff */
[----:B------:R-:W-:Y:S02]  /*5b20*/  FMNMX3 R30, |R33|, R36, |R30|, !PT ;  /* 0x00000024211e7276 */ /* 0x000fe4000780061e */
[----:B------:R-:W-:-:S02]  /*5b30*/  IADD3 R13, PT, PT, R13, R0, RZ ;  /* 0x000000000d0d7210 */ /* 0x000fc40007ffe0ff */
[----:B------:R-:W-:Y:S02]  /*5b40*/  LOP3.LUT R60, R15, 0xff000000, R28, 0xf8, !PT ;  /* 0xff0000000f3c7812 */ /* 0x000fe400078ef81c */
[----:B------:R-:W-:Y:S02]  /*5b50*/  LOP3.LUT R62, R90, 0xff000000, R35, 0xf8, !PT ;  /* 0xff0000005a3e7812 */ /* 0x000fe400078ef823 */
[----:B------:R-:W-:Y:S02]  /*5b60*/  LOP3.LUT R64, R17, 0xff000000, R12, 0xf8, !PT ;  /* 0xff00000011407812 */ /* 0x000fe400078ef80c */
[----:B------:R-:W-:Y:S02]  /*5b70*/  FMNMX3 R26, |R26|, R30, |R29|, !PT ;  /* 0x0000001e1a1a7276 */ /* 0x000fe4000780061d */
[----:B------:R-:W-:Y:S01]  /*5b80*/  LOP3.LUT R25, R13, 0x1f, RZ, 0xc0, !PT ;  /* 0x0000001f0d197812 */ /* 0x000fe200078ec0ff */
[----:B0-----:R-:W-:Y:S06]  /*5b90*/  @P0 BRA `(.L_x_14760) ;  /* 0x0000000000100947 */ /* 0x001fec0003800000 */
[----:B------:R-:W-:Y:S01]  /*5ba0*/  IMAD.MOV.U32 R12, RZ, RZ, R18 ;  /* 0x000000ffff0c7224 */ /* 0x000fe200078e0012 */
[----:B------:R-:W-:-:S07]  /*5bb0*/  MOV R14, 0x5bd0 ;  /* 0x00005bd0000e7802 */ /* 0x000fce0000000f00 */
[----:B-----5:R-:W-:Y:S05]  /*5bc0*/  CALL.REL.NOINC `($__internal_481_$__cuda_sm20_rcp_rn_f32_slowpath) ;  /* 0x00000104007c7944 */ /* 0x020fea0003c00000 */
[----:B------:R-:W-:Y:S05]  /*5bd0*/  BRA `(.L_x_14761) ;  /* 0x0000000000107947 */ /* 0x000fea0003800000 */
.L_x_14760:
[----:B------:R-:W0:Y:S02]  /*5be0*/  MUFU.RCP R15, R18 ;  /* 0x00000012000f7308 */ /* 0x000e240000001000 */
[----:B0-----:R-:W-:-:S04]  /*5bf0*/  FFMA R12, R18, R15, -1 ;  /* 0xbf800000120c7423 */ /* 0x001fc8000000000f */
[----:B------:R-:W-:-:S04]  /*5c00*/  FADD.FTZ R12, -R12, -RZ ;  /* 0x800000ff0c0c7221 */ /* 0x000fc80000010100 */
[----:B------:R-:W-:-:S07]  /*5c10*/  FFMA R15, R15, R12, R15 ;  /* 0x0000000c0f0f7223 */ /* 0x000fce000000000f */
.L_x_14761:
[----:B------:R-:W-:Y:S05]  /*5c20*/  BSYNC.RECONVERGENT B1 ;  /* 0x0000000000017941 */ /* 0x000fea0003800200 */
.L_x_14759:
[----:B------:R-:W-:Y:S01]  /*5c30*/  SHF.R.U64 R58, R58, 0x10, R59 ;  /* 0x000000103a3a7819 */ /* 0x000fe2000000123b */
[----:B------:R-:W-:Y:S01]  /*5c40*/  HFMA2 R17, -RZ, RZ, 3.7421875, 0 ;  /* 0x437c0000ff117431 */ /* 0x000fe200000001ff */
[----:B------:R-:W-:Y:S01]  /*5c50*/  MOV R13, 0x3bbb989d ;  /* 0x3bbb989d000d7802 */ /* 0x000fe20000000f00 */
[----:B------:R-:W-:Y:S01]  /*5c60*/  BSSY.RECONVERGENT B1, `(.L_x_14762) ;  /* 0x0000017000017945 */ /* 0x000fe20003800200 */
[----:B------:R-:W-:Y:S01]  /*5c70*/  FMUL R27, R82, R15 ;  /* 0x0000000f521b7220 */ /* 0x000fe20000400000 */
[----:B------:R-:W-:-:S04]  /*5c80*/  IMAD.U32 R58, R58, 0x10000, RZ ;  /* 0x000100003a3a7824 */ /* 0x000fc800078e00ff */
        /* <DEDUP_REMOVED lines=14> */
[----:B-----5:R-:W-:Y:S05]  /*5d70*/  CALL.REL.NOINC `($__internal_481_$__cuda_sm20_rcp_rn_f32_slowpath) ;  /* 0x0000010400107944 */ /* 0x020fea0003c00000 */
[----:B------:R-:W-:Y:S05]  /*5d80*/  BRA `(.L_x_14764) ;  /* 0x0000000000107947 */ /* 0x000fea0003800000 */
.L_x_14763:
[----:B------:R-:W0:Y:S02]  /*5d90*/  MUFU.RCP R15, R14 ;  /* 0x0000000e000f7308 */ /* 0x000e240000001000 */
[----:B0-----:R-:W-:-:S04]  /*5da0*/  FFMA R12, R14, R15, -1 ;  /* 0xbf8000000e0c7423 */ /* 0x001fc8000000000f */
[----:B------:R-:W-:-:S04]  /*5db0*/  FADD.FTZ R12, -R12, -RZ ;  /* 0x800000ff0c0c7221 */ /* 0x000fc80000010100 */
[----:B------:R-:W-:-:S07]  /*5dc0*/  FFMA R15, R15, R12, R15 ;  /* 0x0000000c0f0f7223 */ /* 0x000fce000000000f */
.L_x_14764:
[----:B------:R-:W-:Y:S05]  /*5dd0*/  BSYNC.RECONVERGENT B1 ;  /* 0x0000000000017941 */ /* 0x000fea0003800200 */
.L_x_14762:
[----:B------:R-:W-:Y:S01]  /*5de0*/  SHF.L.U32 R88, R59, 0x10, RZ ;  /* 0x000000103b587819 */ /* 0x000fe200000006ff */
[----:B------:R-:W-:Y:S01]  /*5df0*/  IMAD.MOV.U32 R13, RZ, RZ, 0x3bbb989d ;  /* 0x3bbb989dff0d7424 */ /* 0x000fe200078e00ff */
[----:B------:R-:W-:Y:S01]  /*5e00*/  MOV R17, 0x437c0000 ;  /* 0x437c000000117802 */ /* 0x000fe20000000f00 */
[----:B------:R-:W-:Y:S01]  /*5e10*/  BSSY.RECONVERGENT B1, `(.L_x_14765) ;  /* 0x0000016000017945 */ /* 0x000fe20003800200 */
        /* <DEDUP_REMOVED lines=17> */
.L_x_14766:
[----:B------:R-:W0:Y:S02]  /*5f30*/  MUFU.RCP R15, R14 ;  /* 0x0000000e000f7308 */ /* 0x000e240000001000 */
[----:B0-----:R-:W-:-:S04]  /*5f40*/  FFMA R12, R14, R15, -1 ;  /* 0xbf8000000e0c7423 */ /* 0x001fc8000000000f */
[----:B------:R-:W-:-:S04]  /*5f50*/  FADD.FTZ R12, -R12, -RZ ;  /* 0x800000ff0c0c7221 */ /* 0x000fc80000010100 */
[----:B------:R-:W-:-:S07]  /*5f60*/  FFMA R15, R15, R12, R15 ;  /* 0x0000000c0f0f7223 */ /* 0x000fce000000000f */
.L_x_14767:
[----:B------:R-:W-:Y:S05]  /*5f70*/  BSYNC.RECONVERGENT B1 ;  /* 0x0000000000017941 */ /* 0x000fea0003800200 */
.L_x_14765:
[----:B------:R-:W-:Y:S01]  /*5f80*/  HFMA2 R13, -RZ, RZ, 0.96630859375, -0.0022525787353515625 ;  /* 0x3bbb989dff0d7431 */ /* 0x000fe200000001ff */
[----:B------:R-:W-:Y:S01]  /*5f90*/  SHF.R.U32.HI R59, RZ, 0x10, R59 ;  /* 0x00000010ff3b7819 */ /* 0x000fe2000001163b */
[----:B------:R-:W-:Y:S01]  /*5fa0*/  BSSY.RECONVERGENT B1, `(.L_x_14768) ;  /* 0x0000018000017945 */ /* 0x000fe20003800200 */
[----:B------:R-:W-:Y:S01]  /*5fb0*/  MOV R17, 0x437c0000 ;  /* 0x437c000000117802 */ /* 0x000fe20000000f00 */
[----:B------:R-:W-:Y:S02]  /*5fc0*/  FMUL R88, R88, R15 ;  /* 0x0000000f58587220 */ /* 0x000fe40000400000 */
        /* <DEDUP_REMOVED lines=17> */
.L_x_14769:
[----:B------:R-:W0:Y:S02]  /*60e0*/  MUFU.RCP R15, R14 ;  /* 0x0000000e000f7308 */ /* 0x000e240000001000 */
[----:B0-----:R-:W-:-:S04]  /*60f0*/  FFMA R12, R14, R15, -1 ;  /* 0xbf8000000e0c7423 */ /* 0x001fc8000000000f */
[----:B------:R-:W-:-:S04]  /*6100*/  FADD.FTZ R12, -R12, -RZ ;  /* 0x800000ff0c0c7221 */ /* 0x000fc80000010100 */
[----:B------:R-:W-:-:S07]  /*6110*/  FFMA R15, R15, R12, R15 ;  /* 0x0000000c0f0f7223 */ /* 0x000fce000000000f */
.L_x_14770:
[----:B------:R-:W-:Y:S05]  /*6120*/  BSYNC.RECONVERGENT B1 ;  /* 0x0000000000017941 */ /* 0x000fea0003800200 */
.L_x_14768:
[----:B------:R-:W-:Y:S01]  /*6130*/  HFMA2 R17, -RZ, RZ, 3.7421875, 0 ;  /* 0x437c0000ff117431 */ /* 0x000fe200000001ff */
[----:B------:R-:W-:Y:S01]  /*6140*/  SHF.L.U32 R80, R44, 0x10, RZ ;  /* 0x000000102c507819 */ /* 0x000fe200000006ff */
[----:B------:R-:W-:Y:S01]  /*6150*/  IMAD.MOV.U32 R13, RZ, RZ, 0x3bbb989d ;  /* 0x3bbb989dff0d7424 */ /* 0x000fe200078e00ff */
[----:B------:R-:W-:Y:S01]  /*6160*/  BSSY.RECONVERGENT B1, `(.L_x_14771) ;  /* 0x0000016000017945 */ /* 0x000fe20003800200 */
        /* <DEDUP_REMOVED lines=17> */
.L_x_14772:
[----:B------:R-:W0:Y:S02]  /*6280*/  MUFU.RCP R15, R14 ;  /* 0x0000000e000f7308 */ /* 0x000e240000001000 */
[----:B0-----:R-:W-:-:S04]  /*6290*/  FFMA R12, R14, R15, -1 ;  /* 0xbf8000000e0c7423 */ /* 0x001fc8000000000f */
[----:B------:R-:W-:-:S04]  /*62a0*/  FADD.FTZ R12, -R12, -RZ ;  /* 0x800000ff0c0c7221 */ /* 0x000fc80000010100 */
[----:B------:R-:W-:-:S07]  /*62b0*/  FFMA R15, R15, R12, R15 ;  /* 0x0000000c0f0f7223 */ /* 0x000fce000000000f */
.L_x_14773:
[----:B------:R-:W-:Y:S05]  /*62c0*/  BSYNC.RECONVERGENT B1 ;  /* 0x0000000000017941 */ /* 0x000fea0003800200 */
.L_x_14771:
        /* <DEDUP_REMOVED lines=22> */
.L_x_14775:
[----:B------:R-:W0:Y:S02]  /*6430*/  MUFU.RCP R15, R14 ;  /* 0x0000000e000f7308 */ /* 0x000e240000001000 */
[----:B0-----:R-:W-:-:S04]  /*6440*/  FFMA R12, R14, R15, -1 ;  /* 0xbf8000000e0c7423 */ /* 0x001fc8000000000f */
[----:B------:R-:W-:-:S04]  /*6450*/  FADD.FTZ R12, -R12, -RZ ;  /* 0x800000ff0c0c7221 */ /* 0x000fc80000010100 */
[----:B------:R-:W-:-:S07]  /*6460*/  FFMA R15, R15, R12, R15 ;  /* 0x0000000c0f0f7223 */ /* 0x000fce000000000f */
.L_x_14776:
[----:B------:R-:W-:Y:S05]  /*6470*/  BSYNC.RECONVERGENT B1 ;  /* 0x0000000000017941 */ /* 0x000fea0003800200 */
.L_x_14774:
        /* <DEDUP_REMOVED lines=21> */
.L_x_14778:
[----:B------:R-:W0:Y:S02]  /*65d0*/  MUFU.RCP R15, R14 ;  /* 0x0000000e000f7308 */ /* 0x000e240000001000 */
[----:B0-----:R-:W-:-:S04]  /*65e0*/  FFMA R12, R14, R15, -1 ;  /* 0xbf8000000e0c7423 */ /* 0x001fc8000000000f */
[----:B------:R-:W-:-:S04]  /*65f0*/  FADD.FTZ R12, -R12, -RZ ;  /* 0x800000ff0c0c7221 */ /* 0x000fc80000010100 */
[----:B------:R-:W-:-:S07]  /*6600*/  FFMA R15, R15, R12, R15 ;  /* 0x0000000c0f0f7223 */ /* 0x000fce000000000f */
.L_x_14779:
[----:B------:R-:W-:Y:S05]  /*6610*/  BSYNC.RECONVERGENT B1 ;  /* 0x0000000000017941 */ /* 0x000fea0003800200 */
.L_x_14777:
        /* <DEDUP_REMOVED lines=22> */
.L_x_14781:
[----:B------:R-:W0:Y:S02]  /*6780*/  MUFU.RCP R15, R14 ;  /* 0x0000000e000f7308 */ /* 0x000e240000001000 */
[----:B0-----:R-:W-:-:S04]  /*6790*/  FFMA R12, R14, R15, -1 ;  /* 0xbf8000000e0c7423 */ /* 0x001fc8000000000f */
[----:B------:R-:W-:-:S04]  /*67a0*/  FADD.FTZ R12, -R12, -RZ ;  /* 0x800000ff0c0c7221 */ /* 0x000fc80000010100 */
[----:B------:R-:W-:-:S07]  /*67b0*/  FFMA R15, R15, R12, R15 ;  /* 0x0000000c0f0f7223 */ /* 0x000fce000000000f */
.L_x_14782:
[----:B------:R-:W-:Y:S05]  /*67c0*/  BSYNC.RECONVERGENT B1 ;  /* 0x0000000000017941 */ /* 0x000fea0003800200 */
.L_x_14780:
        /* <DEDUP_REMOVED lines=21> */
.L_x_14784:
[----:B------:R-:W0:Y:S02]  /*6920*/  MUFU.RCP R15, R16 ;  /* 0x00000010000f7308 */ /* 0x000e240000001000 */
[----:B0-----:R-:W-:-:S04]  /*6930*/  FFMA R12, R16, R15, -1 ;  /* 0xbf800000100c7423 */ /* 0x001fc8000000000f */
[----:B------:R-:W-:-:S04]  /*6940*/  FADD.FTZ R12, -R12, -RZ ;  /* 0x800000ff0c0c7221 */ /* 0x000fc80000010100 */
[----:B------:R-:W-:-:S07]  /*6950*/  FFMA R15, R15, R12, R15 ;  /* 0x0000000c0f0f7223 */ /* 0x000fce000000000f */
.L_x_14785:
[----:B------:R-:W-:Y:S05]  /*6960*/  BSYNC.RECONVERGENT B1 ;  /* 0x0000000000017941 */ /* 0x000fea0003800200 */
.L_x_14783:
        /* <DEDUP_REMOVED lines=22> */
.L_x_14787:
[----:B------:R-:W0:Y:S02]  /*6ad0*/  MUFU.RCP R15, R14 ;  /* 0x0000000e000f7308 */ /* 0x000e240000001000 */
[----:B0-----:R-:W-:-:S04]  /*6ae0*/  FFMA R12, R14, R15, -1 ;  /* 0xbf8000000e0c7423 */ /* 0x001fc8000000000f */
[----:B------:R-:W-:-:S04]  /*6af0*/  FADD.FTZ R12, -R12, -RZ ;  /* 0x800000ff0c0c7221 */ /* 0x000fc80000010100 */
[----:B------:R-:W-:-:S07]  /*6b00*/  FFMA R15, R15, R12, R15 ;  /* 0x0000000c0f0f7223 */ /* 0x000fce000000000f */
.L_x_14788:
[----:B------:R-:W-:Y:S05]  /*6b10*/  BSYNC.RECONVERGENT B1 ;  /* 0x0000000000017941 */ /* 0x000fea0003800200 */
.L_x_14786:
        /* <DEDUP_REMOVED lines=21> */
.L_x_14790:
[----:B------:R-:W0:Y:S02]  /*6c70*/  MUFU.RCP R15, R16 ;  /* 0x00000010000f7308 */ /* 0x000e240000001000 */
[----:B0-----:R-:W-:-:S04]  /*6c80*/  FFMA R12, R16, R15, -1 ;  /* 0xbf800000100c7423 */ /* 0x001fc8000000000f */
[----:B------:R-:W-:-:S04]  /*6c90*/  FADD.FTZ R12, -R12, -RZ ;  /* 0x800000ff0c0c7221 */ /* 0x000fc80000010100 */
[----:B------:R-:W-:-:S07]  /*6ca0*/  FFMA R15, R15, R12, R15 ;  /* 0x0000000c0f0f7223 */ /* 0x000fce000000000f */
.L_x_14791:
[----:B------:R-:W-:Y:S05]  /*6cb0*/  BSYNC.RECONVERGENT B1 ;  /* 0x0000000000017941 */ /* 0x000fea0003800200 */
.L_x_14789:
        /* <DEDUP_REMOVED lines=22> */
.L_x_14793:
[----:B------:R-:W0:Y:S02]  /*6e20*/  MUFU.RCP R15, R16 ;  /* 0x00000010000f7308 */ /* 0x000e240000001000 */
[----:B0-----:R-:W-:-:S04]  /*6e30*/  FFMA R12, R16, R15, -1 ;  /* 0xbf800000100c7423 */ /* 0x001fc8000000000f */
[----:B------:R-:W-:-:S04]  /*6e40*/  FADD.FTZ R12, -R12, -RZ ;  /* 0x800000ff0c0c7221 */ /* 0x000fc80000010100 */
[----:B------:R-:W-:-:S07]  /*6e50*/  FFMA R15, R15, R12, R15 ;  /* 0x0000000c0f0f7223 */ /* 0x000fce000000000f */
.L_x_14794:
[----:B------:R-:W-:Y:S05]  /*6e60*/  BSYNC.RECONVERGENT B1 ;  /* 0x0000000000017941 */ /* 0x000fea0003800200 */
.L_x_14792:
        /* <DEDUP_REMOVED lines=21> */
.L_x_14796:
[----:B------:R-:W0:Y:S02]  /*6fc0*/  MUFU.RCP R15, R14 ;  /* 0x0000000e000f7308 */ /* 0x000e240000001000 */
[----:B0-----:R-:W-:-:S04]  /*6fd0*/  FFMA R12, R14, R15, -1 ;  /* 0xbf8000000e0c7423 */ /* 0x001fc8000000000f */
[----:B------:R-:W-:-:S04]  /*6fe0*/  FADD.FTZ R12, -R12, -RZ ;  /* 0x800000ff0c0c7221 */ /* 0x000fc80000010100 */
[----:B------:R-:W-:-:S07]  /*6ff0*/  FFMA R15, R15, R12, R15 ;  /* 0x0000000c0f0f7223 */ /* 0x000fce000000000f */
.L_x_14797:
[----:B------:R-:W-:Y:S05]  /*7000*/  BSYNC.RECONVERGENT B1 ;  /* 0x0000000000017941 */ /* 0x000fea0003800200 */
.L_x_14795:
        /* <DEDUP_REMOVED lines=22> */
.L_x_14799:
[----:B------:R-:W0:Y:S02]  /*7170*/  MUFU.RCP R15, R16 ;  /* 0x00000010000f7308 */ /* 0x000e240000001000 */
[----:B0-----:R-:W-:-:S04]  /*7180*/  FFMA R12, R16, R15, -1 ;  /* 0xbf800000100c7423 */ /* 0x001fc8000000000f */
[----:B------:R-:W-:-:S04]  /*7190*/  FADD.FTZ R12, -R12, -RZ ;  /* 0x800000ff0c0c7221 */ /* 0x000fc80000010100 */
[----:B------:R-:W-:-:S07]  /*71a0*/  FFMA R15, R15, R12, R15 ;  /* 0x0000000c0f0f7223 */ /* 0x000fce000000000f */
.L_x_14800:
[----:B------:R-:W-:Y:S05]  /*71b0*/  BSYNC.RECONVERGENT B1 ;  /* 0x0000000000017941 */ /* 0x000fea0003800200 */
.L_x_14798:
        /* <DEDUP_REMOVED lines=21> */
.L_x_14802:
[----:B------:R-:W0:Y:S02]  /*7310*/  MUFU.RCP R15, R14 ;  /* 0x0000000e000f7308 */ /* 0x000e240000001000 */
[----:B0-----:R-:W-:-:S04]  /*7320*/  FFMA R12, R14, R15, -1 ;  /* 0xbf8000000e0c7423 */ /* 0x001fc8000000000f */
[----:B------:R-:W-:-:S04]  /*7330*/  FADD.FTZ R12, -R12, -RZ ;  /* 0x800000ff0c0c7221 */ /* 0x000fc80000010100 */
[----:B------:R-:W-:-:S07]  /*7340*/  FFMA R15, R15, R12, R15 ;  /* 0x0000000c0f0f7223 */ /* 0x000fce000000000f */
.L_x_14803:
[----:B------:R-:W-:Y:S05]  /*7350*/  BSYNC.RECONVERGENT B1 ;  /* 0x0000000000017941 */ /* 0x000fea0003800200 */
.L_x_14801:
        /* <DEDUP_REMOVED lines=22> */
.L_x_14805:
[----:B------:R-:W0:Y:S02]  /*74c0*/  MUFU.RCP R15, R16 ;  /* 0x00000010000f7308 */ /* 0x000e240000001000 */
[----:B0-----:R-:W-:-:S04]  /*74d0*/  FFMA R12, R16, R15, -1 ;  /* 0xbf800000100c7423 */ /* 0x001fc8000000000f */
[----:B------:R-:W-:-:S04]  /*74e0*/  FADD.FTZ R12, -R12, -RZ ;  /* 0x800000ff0c0c7221 */ /* 0x000fc80000010100 */
[----:B------:R-:W-:-:S07]  /*74f0*/  FFMA R15, R15, R12, R15 ;  /* 0x0000000c0f0f7223 */ /* 0x000fce000000000f */
.L_x_14806:
[----:B------:R-:W-:Y:S05]  /*7500*/  BSYNC.RECONVERGENT B1 ;  /* 0x0000000000017941 */ /* 0x000fea0003800200 */
.L_x_14804:
        /* <DEDUP_REMOVED lines=21> */
.L_x_14808:
[----:B------:R-:W0:Y:S02]  /*7660*/  MUFU.RCP R15, R14 ;  /* 0x0000000e000f7308 */ /* 0x000e240000001000 */
[----:B0-----:R-:W-:-:S04]  /*7670*/  FFMA R12, R14, R15, -1 ;  /* 0xbf8000000e0c7423 */ /* 0x001fc8000000000f */
[----:B------:R-:W-:-:S04]  /*7680*/  FADD.FTZ R12, -R12, -RZ ;  /* 0x800000ff0c0c7221 */ /* 0x000fc80000010100 */
[----:B------:R-:W-:-:S07]  /*7690*/  FFMA R15, R15, R12, R15 ;  /* 0x0000000c0f0f7223 */ /* 0x000fce000000000f */
.L_x_14809:
[----:B------:R-:W-:Y:S05]  /*76a0*/  BSYNC.RECONVERGENT B1 ;  /* 0x0000000000017941 */ /* 0x000fea0003800200 */
.L_x_14807:
        /* <DEDUP_REMOVED lines=22> */
.L_x_14811:
[----:B------:R-:W0:Y:S02]  /*7810*/  MUFU.RCP R15, R14 ;  /* 0x0000000e000f7308 */ /* 0x000e240000001000 */
[----:B0-----:R-:W-:-:S04]  /*7820*/  FFMA R12, R14, R15, -1 ;  /* 0xbf8000000e0c7423 */ /* 0x001fc8000000000f */
[----:B------:R-:W-:-:S04]  /*7830*/  FADD.FTZ R12, -R12, -RZ ;  /* 0x800000ff0c0c7221 */ /* 0x000fc80000010100 */
[----:B------:R-:W-:-:S07]  /*7840*/  FFMA R15, R15, R12, R15 ;  /* 0x0000000c0f0f7223 */ /* 0x000fce000000000f */
.L_x_14812:
[----:B------:R-:W-:Y:S05]  /*7850*/  BSYNC.RECONVERGENT B1 ;  /* 0x0000000000017941 */ /* 0x000fea0003800200 */
.L_x_14810:
        /* <DEDUP_REMOVED lines=21> */
.L_x_14814:
[----:B------:R-:W0:Y:S02]  /*79b0*/  MUFU.RCP R15, R16 ;  /* 0x00000010000f7308 */ /* 0x000e240000001000 */
[----:B0-----:R-:W-:-:S04]  /*79c0*/  FFMA R12, R16, R15, -1 ;  /* 0xbf800000100c7423 */ /* 0x001fc8000000000f */
[----:B------:R-:W-:-:S04]  /*79d0*/  FADD.FTZ R12, -R12, -RZ ;  /* 0x800000ff0c0c7221 */ /* 0x000fc80000010100 */
[----:B------:R-:W-:-:S07]  /*79e0*/  FFMA R15, R15, R12, R15 ;  /* 0x0000000c0f0f7223 */ /* 0x000fce000000000f */
.L_x_14815:
[----:B------:R-:W-:Y:S05]  /*79f0*/  BSYNC.RECONVERGENT B1 ;  /* 0x0000000000017941 */ /* 0x000fea0003800200 */
.L_x_14813:
        /* <DEDUP_REMOVED lines=22> */
.L_x_14817:
[----:B------:R-:W0:Y:S02]  /*7b60*/  MUFU.RCP R15, R16 ;  /* 0x00000010000f7308 */ /* 0x000e240000001000 */
[----:B0-----:R-:W-:-:S04]  /*7b70*/  FFMA R12, R16, R15, -1 ;  /* 0xbf800000100c7423 */ /* 0x001fc8000000000f */
[----:B------:R-:W-:-:S04]  /*7b80*/  FADD.FTZ R12, -R12, -RZ ;  /* 0x800000ff0c0c7221 */ /* 0x000fc80000010100 */
[----:B------:R-:W-:-:S07]  /*7b90*/  FFMA R15, R15, R12, R15 ;  /* 0x0000000c0f0f7223 */ /* 0x000fce000000000f */
.L_x_14818:
[----:B------:R-:W-:Y:S05]  /*7ba0*/  BSYNC.RECONVERGENT B1 ;  /* 0x0000000000017941 */ /* 0x000fea0003800200 */
.L_x_14816:
        /* <DEDUP_REMOVED lines=21> */
.L_x_14820:
[----:B------:R-:W0:Y:S02]  /*7d00*/  MUFU.RCP R15, R14 ;  /* 0x0000000e000f7308 */ /* 0x000e240000001000 */
[----:B0-----:R-:W-:-:S04]  /*7d10*/  FFMA R12, R14, R15, -1 ;  /* 0xbf8000000e0c7423 */ /* 0x001fc8000000000f */
[----:B------:R-:W-:-:S04]  /*7d20*/  FADD.FTZ R12, -R12, -RZ ;  /* 0x800000ff0c0c7221 */ /* 0x000fc80000010100 */
[----:B------:R-:W-:-:S07]  /*7d30*/  FFMA R15, R15, R12, R15 ;  /* 0x0000000c0f0f7223 */ /* 0x000fce000000000f */
.L_x_14821:
[----:B------:R-:W-:Y:S05]  /*7d40*/  BSYNC.RECONVERGENT B1 ;  /* 0x0000000000017941 */ /* 0x000fea0003800200 */
.L_x_14819:
        /* <DEDUP_REMOVED lines=22> */
.L_x_14823:
[----:B------:R-:W0:Y:S02]  /*7eb0*/  MUFU.RCP R15, R16 ;  /* 0x00000010000f7308 */ /* 0x000e240000001000 */
[----:B0-----:R-:W-:-:S04]  /*7ec0*/  FFMA R12, R16, R15, -1 ;  /* 0xbf800000100c7423 */ /* 0x001fc8000000000f */
[----:B------:R-:W-:-:S04]  /*7ed0*/  FADD.FTZ R12, -R12, -RZ ;  /* 0x800000ff0c0c7221 */ /* 0x000fc80000010100 */
[----:B------:R-:W-:-:S07]  /*7ee0*/  FFMA R15, R15, R12, R15 ;  /* 0x0000000c0f0f7223 */ /* 0x000fce000000000f */
.L_x_14824:
[----:B------:R-:W-:Y:S05]  /*7ef0*/  BSYNC.RECONVERGENT B1 ;  /* 0x0000000000017941 */ /* 0x000fea0003800200 */
.L_x_14822:
        /* <DEDUP_REMOVED lines=21> */
.L_x_14826:
[----:B------:R-:W0:Y:S02]  /*8050*/  MUFU.RCP R15, R14 ;  /* 0x0000000e000f7308 */ /* 0x000e240000001000 */
[----:B0-----:R-:W-:-:S04]  /*8060*/  FFMA R12, R14, R15, -1 ;  /* 0xbf8000000e0c7423 */ /* 0x001fc8000000000f */
[----:B------:R-:W-:-:S04]  /*8070*/  FADD.FTZ R12, -R12, -RZ ;  /* 0x800000ff0c0c7221 */ /* 0x000fc80000010100 */
[----:B------:R-:W-:-:S07]  /*8080*/  FFMA R15, R15, R12, R15 ;  /* 0x0000000c0f0f7223 */ /* 0x000fce000000000f */
.L_x_14827:
[----:B------:R-:W-:Y:S05]  /*8090*/  BSYNC.RECONVERGENT B1 ;  /* 0x0000000000017941 */ /* 0x000fea0003800200 */
.L_x_14825:
        /* <DEDUP_REMOVED lines=22> */
.L_x_14829:
[----:B------:R-:W0:Y:S02]  /*8200*/  MUFU.RCP R15, R14 ;  /* 0x0000000e000f7308 */ /* 0x000e240000001000 */
[----:B0-----:R-:W-:-:S04]  /*8210*/  FFMA R12, R14, R15, -1 ;  /* 0xbf8000000e0c7423 */ /* 0x001fc8000000000f */
[----:B------:R-:W-:-:S04]  /*8220*/  FADD.FTZ R12, -R12, -RZ ;  /* 0x800000ff0c0c7221 */ /* 0x000fc80000010100 */
[----:B------:R-:W-:-:S07]  /*8230*/  FFMA R15, R15, R12, R15 ;  /* 0x0000000c0f0f7223 */ /* 0x000fce000000000f */
.L_x_14830:
[----:B------:R-:W-:Y:S05]  /*8240*/  BSYNC.RECONVERGENT B1 ;  /* 0x0000000000017941 */ /* 0x000fea0003800200 */
.L_x_14828:
        /* <DEDUP_REMOVED lines=21> */
.L_x_14832:
[----:B------:R-:W0:Y:S02]  /*83a0*/  MUFU.RCP R15, R16 ;  /* 0x00000010000f7308 */ /* 0x000e240000001000 */
[----:B0-----:R-:W-:-:S04]  /*83b0*/  FFMA R12, R16, R15, -1 ;  /* 0xbf800000100c7423 */ /* 0x001fc8000000000f */
[----:B------:R-:W-:-:S04]  /*83c0*/  FADD.FTZ R12, -R12, -RZ ;  /* 0x800000ff0c0c7221 */ /* 0x000fc80000010100 */
[----:B------:R-:W-:-:S07]  /*83d0*/  FFMA R15, R15, R12, R15 ;  /* 0x0000000c0f0f7223 */ /* 0x000fce000000000f */
.L_x_14833:
[----:B------:R-:W-:Y:S05]  /*83e0*/  BSYNC.RECONVERGENT B1 ;  /* 0x0000000000017941 */ /* 0x000fea0003800200 */
.L_x_14831:
        /* <DEDUP_REMOVED lines=22> */
.L_x_14835:
[----:B------:R-:W0:Y:S02]  /*8550*/  MUFU.RCP R15, R14 ;  /* 0x0000000e000f7308 */ /* 0x000e240000001000 */
[----:B0-----:R-:W-:-:S04]  /*8560*/  FFMA R12, R14, R15, -1 ;  /* 0xbf8000000e0c7423 */ /* 0x001fc8000000000f */
[----:B------:R-:W-:-:S04]  /*8570*/  FADD.FTZ R12, -R12, -RZ ;  /* 0x800000ff0c0c7221 */ /* 0x000fc80000010100 */
[----:B------:R-:W-:-:S07]  /*8580*/  FFMA R15, R15, R12, R15 ;  /* 0x0000000c0f0f7223 */ /* 0x000fce000000000f */
.L_x_14836:
[----:B------:R-:W-:Y:S05]  /*8590*/  BSYNC.RECONVERGENT B1 ;  /* 0x0000000000017941 */ /* 0x000fea0003800200 */
.L_x_14834:
        /* <DEDUP_REMOVED lines=21> */
.L_x_14838:
[----:B------:R-:W0:Y:S02]  /*86f0*/  MUFU.RCP R15, R18 ;  /* 0x00000012000f7308 */ /* 0x000e240000001000 */
[----:B0-----:R-:W-:-:S04]  /*8700*/  FFMA R12, R18, R15, -1 ;  /* 0xbf800000120c7423 */ /* 0x001fc8000000000f */
[----:B------:R-:W-:-:S04]  /*8710*/  FADD.FTZ R12, -R12, -RZ ;  /* 0x800000ff0c0c7221 */ /* 0x000fc80000010100 */
[----:B------:R-:W-:-:S07]  /*8720*/  FFMA R15, R15, R12, R15 ;  /* 0x0000000c0f0f7223 */ /* 0x000fce000000000f */
.L_x_14839:
[----:B------:R-:W-:Y:S05]  /*8730*/  BSYNC.RECONVERGENT B1 ;  /* 0x0000000000017941 */ /* 0x000fea0003800200 */
.L_x_14837:
        /* <DEDUP_REMOVED lines=22> */
.L_x_14841:
[----:B------:R-:W0:Y:S02]  /*88a0*/  MUFU.RCP R15, R14 ;  /* 0x0000000e000f7308 */ /* 0x000e240000001000 */
[----:B0-----:R-:W-:-:S04]  /*88b0*/  FFMA R12, R14, R15, -1 ;  /* 0xbf8000000e0c7423 */ /* 0x001fc8000000000f */
[----:B------:R-:W-:-:S04]  /*88c0*/  FADD.FTZ R12, -R12, -RZ ;  /* 0x800000ff0c0c7221 */ /* 0x000fc80000010100 */
[----:B------:R-:W-:-:S07]  /*88d0*/  FFMA R15, R15, R12, R15 ;  /* 0x0000000c0f0f7223 */ /* 0x000fce000000000f */
.L_x_14842:
[----:B------:R-:W-:Y:S05]  /*88e0*/  BSYNC.RECONVERGENT B1 ;  /* 0x0000000000017941 */ /* 0x000fea0003800200 */
.L_x_14840:
        /* <DEDUP_REMOVED lines=21> */
.L_x_14844:
[----:B------:R-:W0:Y:S02]  /*8a40*/  MUFU.RCP R15, R18 ;  /* 0x00000012000f7308 */ /* 0x000e240000001000 */
[----:B0-----:R-:W-:-:S04]  /*8a50*/  FFMA R12, R18, R15, -1 ;  /* 0xbf800000120c7423 */ /* 0x001fc8000000000f */
[----:B------:R-:W-:-:S04]  /*8a60*/  FADD.FTZ R12, -R12, -RZ ;  /* 0x800000ff0c0c7221 */ /* 0x000fc80000010100 */
[----:B------:R-:W-:-:S07]  /*8a70*/  FFMA R15, R15, R12, R15 ;  /* 0x0000000c0f0f7223 */ /* 0x000fce000000000f */
.L_x_14845:
[----:B------:R-:W-:Y:S05]  /*8a80*/  BSYNC.RECONVERGENT B1 ;  /* 0x0000000000017941 */ /* 0x000fea0003800200 */
.L_x_14843:
        /* <DEDUP_REMOVED lines=22> */
.L_x_14847:
[----:B------:R-:W0:Y:S02]  /*8bf0*/  MUFU.RCP R15, R14 ;  /* 0x0000000e000f7308 */ /* 0x000e240000001000 */
[----:B0-----:R-:W-:-:S04]  /*8c00*/  FFMA R12, R14, R15, -1 ;  /* 0xbf8000000e0c7423 */ /* 0x001fc8000000000f */
[----:B------:R-:W-:-:S04]  /*8c10*/  FADD.FTZ R12, -R12, -RZ ;  /* 0x800000ff0c0c7221 */ /* 0x000fc80000010100 */
[----:B------:R-:W-:-:S07]  /*8c20*/  FFMA R15, R15, R12, R15 ;  /* 0x0000000c0f0f7223 */ /* 0x000fce000000000f */
.L_x_14848:
[----:B------:R-:W-:Y:S05]  /*8c30*/  BSYNC.RECONVERGENT B1 ;  /* 0x0000000000017941 */ /* 0x000fea0003800200 */
.L_x_14846:
        /* <DEDUP_REMOVED lines=21> */
.L_x_14850:
[----:B------:R-:W0:Y:S02]  /*8d90*/  MUFU.RCP R15, R14 ;  /* 0x0000000e000f7308 */ /* 0x000e240000001000 */
[----:B0-----:R-:W-:-:S04]  /*8da0*/  FFMA R12, R14, R15, -1 ;  /* 0xbf8000000e0c7423 */ /* 0x001fc8000000000f */
[----:B------:R-:W-:-:S04]  /*8db0*/  FADD.FTZ R12, -R12, -RZ ;  /* 0x800000ff0c0c7221 */ /* 0x000fc80000010100 */
[----:B------:R-:W-:-:S07]  /*8dc0*/  FFMA R15, R15, R12, R15 ;  /* 0x0000000c0f0f7223 */ /* 0x000fce000000000f */
.L_x_14851:
[----:B------:R-:W-:Y:S05]  /*8dd0*/  BSYNC.RECONVERGENT B1 ;  /* 0x0000000000017941 */ /* 0x000fea0003800200 */
.L_x_14849:
        /* <DEDUP_REMOVED lines=22> */
.L_x_14853:
[----:B------:R-:W0:Y:S02]  /*8f40*/  MUFU.RCP R15, R14 ;  /* 0x0000000e000f7308 */ /* 0x000e240000001000 */
[----:B0-----:R-:W-:-:S04]  /*8f50*/  FFMA R12, R14, R15, -1 ;  /* 0xbf8000000e0c7423 */ /* 0x001fc8000000000f */
[----:B------:R-:W-:-:S04]  /*8f60*/  FADD.FTZ R12, -R12, -RZ ;  /* 0x800000ff0c0c7221 */ /* 0x000fc80000010100 */
[----:B------:R-:W-:-:S07]  /*8f70*/  FFMA R15, R15, R12, R15 ;  /* 0x0000000c0f0f7223 */ /* 0x000fce000000000f */
.L_x_14854:
[----:B------:R-:W-:Y:S05]  /*8f80*/  BSYNC.RECONVERGENT B1 ;  /* 0x0000000000017941 */ /* 0x000fea0003800200 */
.L_x_14852:
[----:B------:R-:W0:Y:S01]  /*8f90*/  S2R R12, SR_TID.X ;  /* 0x00000000000c7919 */ /* 0x000e220000002100 */
[----:B------:R-:W-:Y:S01]  /*8fa0*/  FMUL R56, R86, UR8 ;  /* 0x0000000856387c20 */ /* 0x000fe20008400000 */
[----:B------:R-:W-:Y:S01]  /*8fb0*/  FMUL R49, R44, UR8 ;  /* 0x000000082c317c20 */ /* 0x000fe20008400000 */
[----:B------:R-:W-:Y:S01]  /*8fc0*/  IADD3 R13, PT, PT, R5, 0x1, RZ ;  /* 0x00000001050d7810 */ /* 0x000fe20007ffe0ff */
[----:B------:R-:W-:Y:S01]  /*8fd0*/  FMUL R34, R53, UR8 ;  /* 0x0000000835227c20 */ /* 0x000fe20008400000 */
[----:B------:R-:W-:Y:S01]  /*8fe0*/  FMUL R5, R23, UR8 ;  /* 0x0000000817057c20 */ /* 0x000fe20008400000 */
[----:B------:R-:W-:Y:S01]  /*8ff0*/  F2FP.SATFINITE.E4M3.F32.PACK_AB_MERGE_C R56, RZ, R56, RZ ;  /* 0x00000038ff38723e */ /* 0x000fe200048070ff */
[----:B------:R-:W-:Y:S01]  /*9000*/  FMUL R92, R88, UR8 ;  /* 0x00000008585c7c20 */ /* 0x000fe20008400000 */
[----:B------:R-:W-:Y:S01]  /*9010*/  F2FP.SATFINITE.E4M3.F32.PACK_AB_MERGE_C R49, RZ, R49, RZ ;  /* 0x00000031ff31723e */ /* 0x000fe200048070ff */
[----:B------:R-:W-:Y:S01]  /*9020*/  FMUL R93, R35, UR8 ;  /* 0x00000008235d7c20 */ /* 0x000fe20008400000 */
[----:B------:R-:W-:Y:S01]  /*9030*/  ISETP.GE.U32.AND P0, PT, R13, R4, PT ;  /* 0x000000040d00720c */ /* 0x000fe20003f06070 */
[----:B------:R-:W-:Y:S01]  /*9040*/  BSSY.RECONVERGENT B0, `(.L_x_14855) ;  /* 0x0000038000007945 */ /* 0x000fe20003800200 */
[----:B------:R-:W-:-:S02]  /*9050*/  LOP3.LUT R18, R56, 0xff, RZ, 0xc0, !PT ;  /* 0x000000ff38127812 */ /* 0x000fc400078ec0ff */
[----:B------:R-:W-:Y:S02]  /*9060*/  PRMT R13, R49, 0x7104, RZ ;  /* 0x00007104310d7816 */ /* 0x000fe400000000ff */
[----:B------:R-:W-:Y:S02]  /*9070*/  F2FP.SATFINITE.E4M3.F32.PACK_AB_MERGE_C R34, RZ, R34, RZ ;  /* 0x00000022ff22723e */ /* 0x000fe400048070ff */
[----:B------:R-:W-:Y:S02]  /*9080*/  F2FP.SATFINITE.E4M3.F32.PACK_AB_MERGE_C R5, RZ, R5, RZ ;  /* 0x00000005ff05723e */ /* 0x000fe400048070ff */
[----:B------:R-:W-:Y:S02]  /*9090*/  LOP3.LUT R18, R18, 0xff00, R13, 0xf8, !PT ;  /* 0x0000ff0012127812 */ /* 0x000fe400078ef80d */
[----:B------:R-:W-:Y:S02]  /*90a0*/  LOP3.LUT R14, R34, 0xffff, RZ, 0xc0, !PT ;  /* 0x0000ffff220e7812 */ /* 0x000fe400078ec0ff */
[----:B------:R-:W-:-:S02]  /*90b0*/  ISETP.GE.U32.OR P0, PT, R25, R6, P0 ;  /* 0x000000061900720c */ /* 0x000fc40000706470 */
[----:B------:R-:W-:Y:S01]  /*90c0*/  LOP3.LUT R36, R5, 0xff, RZ, 0xc0, !PT ;  /* 0x000000ff05247812 */ /* 0x000fe200078ec0ff */
[----:B------:R-:W-:Y:S01]  /*90d0*/  IMAD.SHL.U32 R14, R14, 0x1000000, RZ ;  /* 0x010000000e0e7824 */ /* 0x000fe200078e00ff */
[----:B------:R-:W-:Y:S01]  /*90e0*/  FMNMX3 R26, |R27|, R26, |R28|, !PT ;  /* 0x0000001a1b1a7276 */ /* 0x000fe2000780061c */
[----:B------:R-:W-:Y:S01]  /*90f0*/  FMUL R5, R46, R15 ;  /* 0x0000000f2e057220 */ /* 0x000fe20000400000 */
[----:B------:R-:W-:Y:S02]  /*9100*/  SHF.L.U32 R17, R36, 0x10, RZ ;  /* 0x0000001024117819 */ /* 0x000fe400000006ff */
[----:B0-----:R-:W-:Y:S02]  /*9110*/  SHF.R.U32.HI R57, RZ, 0x3, R12 ;  /* 0x00000003ff397819 */ /* 0x001fe4000001160c */
[----:B------:R-:W-:Y:S01]  /*9120*/  LOP3.LUT R25, R14, R18, R17, 0xfe, !PT ;  /* 0x000000120e197212 */ /* 0x000fe200078efe11 */
[----:B------:R-:W-:Y:S01]  /*9130*/  FMUL R17, R28, UR8 ;  /* 0x000000081c117c20 */ /* 0x000fe20008400000 */
[----:B------:R-:W-:-:S02]  /*9140*/  LOP3.LUT R57, R57, 0x7c, RZ, 0xc0, !PT ;  /* 0x0000007c39397812 */ /* 0x000fc400078ec0ff */
[----:B------:R-:W-:Y:S02]  /*9150*/  FMNMX3 R22, |R88|, R26, |R35|, !PT ;  /* 0x0000001a58167276 */ /* 0x000fe40007800623 */
[C---:B------:R-:W-:Y:S01]  /*9160*/  SHF.L.U32 R26, R2.reuse, 0x3, RZ ;  /* 0x00000003021a7819 */ /* 0x040fe200000006ff */
[----:B------:R-:W-:Y:S01]  /*9170*/  VIADD R13, R57, 0x3 ;  /* 0x00000003390d7836 */ /* 0x000fe20000000000 */
[----:B------:R-:W-:Y:S02]  /*9180*/  LOP3.LUT R19, RZ, R57, RZ, 0x33, !PT ;  /* 0x00000039ff137212 */ /* 0x000fe400078e33ff */
[----:B------:R-:W-:Y:S02]  /*9190*/  F2FP.SATFINITE.E4M3.F32.PACK_AB_MERGE_C R17, RZ, R17, RZ ;  /* 0x00000011ff11723e */ /* 0x000fe400048070ff */
[----:B------:R-:W-:Y:S01]  /*91a0*/  ISETP.GE.U32.AND P1, PT, R13, R4, PT ;  /* 0x000000040d00720c */ /* 0x000fe20003f26070 */
[----:B------:R-:W-:Y:S01]  /*91b0*/  FMUL R13, R27, UR8 ;  /* 0x000000081b0d7c20 */ /* 0x000fe20008400000 */
[----:B------:R-:W-:Y:S01]  /*91c0*/  SHF.L.U64.HI R27, R2, 0x3, R3 ;  /* 0x00000003021b7819 */ /* 0x000fe20000010203 */
[----:B------:R-:W-:Y:S01]  /*91d0*/  IMAD.IADD R48, R19, 0x1, R12 ;  /* 0x0000000113307824 */ /* 0x000fe200078e020c */
[----:B------:R-:W-:-:S02]  /*91e0*/  F2FP.SATFINITE.E4M3.F32.PACK_AB_MERGE_C R92, RZ, R92, RZ ;  /* 0x0000005cff5c723e */ /* 0x000fc400048070ff */
[----:B------:R-:W-:Y:S02]  /*91f0*/  F2FP.SATFINITE.E4M3.F32.PACK_AB_MERGE_C R55, RZ, R13, RZ ;  /* 0x0000000dff37723e */ /* 0x000fe400048070ff */
[----:B------:R-:W-:Y:S02]  /*9200*/  LOP3.LUT R13, R12, 0xe0, RZ, 0xc0, !PT ;  /* 0x000000e00c0d7812 */ /* 0x000fe400078ec0ff */
[----:B------:R-:W-:Y:S02]  /*9210*/  FMNMX3 R22, |R80|, R22, |R59|, !PT ;  /* 0x0000001650167276 */ /* 0x000fe4000780063b */
[----:B------:R-:W-:Y:S01]  /*9220*/  IADD3 R28, PT, PT, R12, 0x1d, -R57 ;  /* 0x0000001d0c1c7810 */ /* 0x000fe20007ffe839 */
[----:B------:R-:W-:Y:S01]  /*9230*/  IMAD.WIDE.U32 R14, R13, R2, R26 ;  /* 0x000000020d0e7225 */ /* 0x000fe200078e001a */
[----:B------:R-:W-:-:S03]  /*9240*/  F2FP.SATFINITE.E4M3.F32.PACK_AB_MERGE_C R93, RZ, R93, RZ ;  /* 0x0000005dff5d723e */ /* 0x000fc600048070ff */
[----:B------:R-:W-:Y:S01]  /*9250*/  IMAD R83, R3, R13, RZ ;  /* 0x0000000d03537224 */ /* 0x000fe200078e02ff */
[----:B------:R-:W-:Y:S06]  /*9260*/  @P0 BRA `(.L_x_14856) ;  /* 0x0000000000540947 */ /* 0x000fec0003800000 */
[----:B------:R-:W-:Y:S01]  /*9270*/  SHF.R.U32.HI R13, RZ, 0x3, R0 ;  /* 0x00000003ff0d7819 */ /* 0x000fe20000011600 */
[C---:B------:R-:W-:Y:S01]  /*9280*/  IMAD.SHL.U32 R18, R2.reuse, 0x8, RZ ;  /* 0x0000000802127824 */ /* 0x040fe200078e00ff */
[----:B------:R-:W-:Y:S02]  /*9290*/  SHF.L.U64.HI R19, R2, 0x3, R3 ;  /* 0x0000000302137819 */ /* 0x000fe40000010203 */
[----:B------:R-:W-:Y:S02]  /*92a0*/  LOP3.LUT R13, R13, 0x3, RZ, 0xcf, !PT ;  /* 0x000000030d0d7812 */ /* 0x000fe400078ecfff */
[----:B------:R-:W-:Y:S02]  /*92b0*/  LOP3.LUT R31, R0, 0xe0, RZ, 0xc0, !PT ;  /* 0x000000e0001f7812 */ /* 0x000fe400078ec0ff */
[----:B------:R-:W-:Y:S01]  /*92c0*/  IADD3 R13, PT, PT, R13, R0, RZ ;  /* 0x000000000d0d7210 */ /* 0x000fe20007ffe0ff */
[----:B------:R-:W-:Y:S02]  /*92d0*/  IMAD.U32 R0, R92, 0x10000, RZ ;  /* 0x000100005c007824 */ /* 0x000fe400078e00ff */
[----:B------:R-:W-:Y:S01]  /*92e0*/  IMAD.WIDE.U32 R18, R31, R2, R18 ;  /* 0x000000021f127225 */ /* 0x000fe200078e0012 */
[----:B------:R-:W-:-:S03]  /*92f0*/  LOP3.LUT R13, R13, 0x1f, RZ, 0xc0, !PT ;  /* 0x0000001f0d0d7812 */ /* 0x000fc600078ec0ff */
[----:B------:R-:W-:Y:S01]  /*9300*/  IMAD R35, R3, R31, RZ ;  /* 0x0000001f03237224 */ /* 0x000fe200078e02ff */
[----:B------:R-:W-:Y:S02]  /*9310*/  IADD3 R31, P2, PT, R13, R18, RZ ;  /* 0x000000120d1f7210 */ /* 0x000fe40007f5e0ff */
[----:B------:R-:W-:Y:S02]  /*9320*/  LOP3.LUT R13, R0, 0xff0000, RZ, 0xc0, !PT ;  /* 0x00ff0000000d7812 */ /* 0x000fe400078ec0ff */
[----:B------:R-:W-:Y:S02]  /*9330*/  LOP3.LUT R0, R93, 0xffff, RZ, 0xc0, !PT ;  /* 0x0000ffff5d007812 */ /* 0x000fe400078ec0ff */
[----:B------:R-:W-:Y:S02]  /*9340*/  IADD3.X R46, PT, PT, R35, R19, RZ, P2, !PT ;  /* 0x00000013232e7210 */ /* 0x000fe400017fe4ff */
[----:B------:R-:W-:Y:S01]  /*9350*/  LEA R0, R0, R13, 0x18 ;  /* 0x0000000d00007211 */ /* 0x000fe200078ec0ff */
[----:B------:R-:W-:Y:S01]  /*9360*/  IMAD.SHL.U32 R13, R17, 0x100, RZ ;  /* 0x00000100110d7824 */ /* 0x000fe200078e00ff */
[----:B------:R-:W-:-:S04]  /*9370*/  LEA R18, P2, R31, R10, 0x2 ;  /* 0x0000000a1f127211 */ /* 0x000fc800078410ff */
[----:B------:R-:W-:Y:S02]  /*9380*/  LOP3.LUT R0, R0, 0xffff, R13, 0xf8, !PT ;  /* 0x0000ffff00007812 */ /* 0x000fe400078ef80d */
[----:B------:R-:W-:Y:S02]  /*9390*/  LEA.HI.X R19, R31, R11, R46, 0x2, P2 ;  /* 0x0000000b1f137211 */ /* 0x000fe400010f142e */
[----:B------:R-:W-:-:S05]  /*93a0*/  LOP3.LUT R13, R0, 0xff, R55, 0xf8, !PT ;  /* 0x000000ff000d7812 */ /* 0x000fca00078ef837 */
[----:B------:R0:W-:Y:S02]  /*93b0*/  STG.E desc[UR10][R18.64], R13 ;  /* 0x0000000d12007986 */ /* 0x0001e4000c10190a */
.L_x_14856:
[----:B------:R-:W-:Y:S05]  /*93c0*/  BSYNC.RECONVERGENT B0 ;  /* 0x0000000000007941 */ /* 0x000fea0003800200 */
.L_x_14855:
[----:B------:R-:W-:Y:S01]  /*93d0*/  FMNMX R22, |R81|, R22, !PT ;  /* 0x0000001651167209 */ /* 0x000fe20007800200 */
[----:B------:R-:W-:Y:S01]  /*93e0*/  FMUL R59, R59, UR8 ;  /* 0x000000083b3b7c20 */ /* 0x000fe20008400000 */
[----:B0-----:R-:W-:Y:S01]  /*93f0*/  LOP3.LUT R19, R48, 0x1f, RZ, 0xc0, !PT ;  /* 0x0000001f30137812 */ /* 0x001fe200078ec0ff */
[----:B------:R-:W-:Y:S01]  /*9400*/  FMUL R80, R80, UR8 ;  /* 0x0000000850507c20 */ /* 0x000fe20008400000 */
[C---:B------:R-:W-:Y:S01]  /*9410*/  FMNMX3 R0, |R82|.reuse, R22, |R29|, !PT ;  /* 0x0000001652007276 */ /* 0x040fe2000780061d */
[----:B------:R-:W-:Y:S01]  /*9420*/  FMUL R94, R81, UR8 ;  /* 0x00000008515e7c20 */ /* 0x000fe20008400000 */
[----:B------:R-:W-:Y:S01]  /*9430*/  F2FP.SATFINITE.E4M3.F32.PACK_AB_MERGE_C R59, RZ, R59, RZ ;  /* 0x0000003bff3b723e */ /* 0x000fe200048070ff */
[----:B------:R-:W-:Y:S01]  /*9440*/  FMUL R95, R82, UR8 ;  /* 0x00000008525f7c20 */ /* 0x000fe20008400000 */
[----:B------:R-:W-:Y:S01]  /*9450*/  FMNMX3 R0, |R32|, R0, |R33|, !PT ;  /* 0x0000000020007276 */ /* 0x000fe20007800621 */
[----:B------:R-:W-:Y:S01]  /*9460*/  BSSY.RECONVERGENT B0, `(.L_x_14857) ;  /* 0x0000026000007945 */ /* 0x000fe20003800200 */
[----:B------:R-:W-:Y:S01]  /*9470*/  LOP3.LUT R13, R28, 0x1f, RZ, 0xc0, !PT ;  /* 0x0000001f1c0d7812 */ /* 0x000fe200078ec0ff */
[----:B------:R-:W-:Y:S01]  /*9480*/  IMAD.SHL.U32 R59, R59, 0x100, RZ ;  /* 0x000001003b3b7824 */ /* 0x000fe200078e00ff */
[----:B------:R-:W-:-:S02]  /*9490*/  IADD3 R28, P4, PT, R19, R14, RZ ;  /* 0x0000000e131c7210 */ /* 0x000fc40007f9e0ff */
[----:B------:R-:W-:Y:S02]  /*94a0*/  F2FP.SATFINITE.E4M3.F32.PACK_AB_MERGE_C R19, RZ, R80, RZ ;  /* 0x00000050ff13723e */ /* 0x000fe400048070ff */
[----:B------:R-:W-:Y:S02]  /*94b0*/  LOP3.LUT R46, R55, 0xff, RZ, 0xc0, !PT ;  /* 0x000000ff372e7812 */ /* 0x000fe400078ec0ff */
[----:B------:R-:W-:Y:S02]  /*94c0*/  FMNMX3 R0, |R37|, R0, |R38|, !PT ;  /* 0x0000000025007276 */ /* 0x000fe40007800626 */
[----:B------:R-:W-:Y:S02]  /*94d0*/  IADD3 R35, PT, PT, R83, R15, RZ ;  /* 0x0000000f53237210 */ /* 0x000fe40007ffe0ff */
[C---:B------:R-:W-:Y:S02]  /*94e0*/  ISETP.LT.U32.AND P1, PT, R13.reuse, R6, !P1 ;  /* 0x000000060d00720c */ /* 0x040fe40004f21070 */
[----:B------:R-:W-:-:S02]  /*94f0*/  IADD3 R48, P2, P3, R13, R14, R26 ;  /* 0x0000000e0d307210 */ /* 0x000fc40007b5e01a */
[----:B------:R-:W-:Y:S02]  /*9500*/  F2FP.SATFINITE.E4M3.F32.PACK_AB_MERGE_C R94, RZ, R94, RZ ;  /* 0x0000005eff5e723e */ /* 0x000fe400048070ff */
[----:B------:R-:W-:Y:S02]  /*9510*/  LEA R46, R19, R46, 0x8 ;  /* 0x0000002e132e7211 */ /* 0x000fe400078e40ff */
[----:B------:R-:W-:Y:S02]  /*9520*/  LOP3.LUT R17, R59, 0xff, R17, 0xf8, !PT ;  /* 0x000000ff3b117812 */ /* 0x000fe400078ef811 */
[----:B------:R-:W-:Y:S02]  /*9530*/  FMNMX3 R22, |R39|, R0, |R58|, !PT ;  /* 0x0000000027167276 */ /* 0x000fe4000780063a */
[----:B------:R-:W-:Y:S01]  /*9540*/  F2FP.SATFINITE.E4M3.F32.PACK_AB_MERGE_C R95, RZ, R95, RZ ;  /* 0x0000005fff5f723e */ /* 0x000fe200048070ff */
[----:B------:R-:W-:Y:S06]  /*9550*/  @P0 BRA `(.L_x_14858) ;  /* 0x0000000000580947 */ /* 0x000fec0003800000 */
[----:B------:R-:W0:Y:S01]  /*9560*/  S2R R0, SR_TID.X ;  /* 0x0000000000007919 */ /* 0x000e220000002100 */
[C---:B------:R-:W-:Y:S01]  /*9570*/  SHF.L.U64.HI R15, R2.reuse, 0x3, R3 ;  /* 0x00000003020f7819 */ /* 0x040fe20000010203 */
[----:B------:R-:W-:Y:S01]  /*9580*/  IMAD.SHL.U32 R14, R2, 0x8, RZ ;  /* 0x00000008020e7824 */ /* 0x000fe200078e00ff */
[----:B0-----:R-:W-:-:S04]  /*9590*/  SHF.R.U32.HI R13, RZ, 0x3, R0 ;  /* 0x00000003ff0d7819 */ /* 0x001fc80000011600 */
[----:B------:R-:W-:Y:S02]  /*95a0*/  LOP3.LUT R31, R13, 0x3, RZ, 0xcf, !PT ;  /* 0x000000030d1f7812 */ /* 0x000fe400078ecfff */
[----:B------:R-:W-:Y:S02]  /*95b0*/  LOP3.LUT R13, R0, 0xe0, RZ, 0xc0, !PT ;  /* 0x000000e0000d7812 */ /* 0x000fe400078ec0ff */
[----:B------:R-:W-:Y:S01]  /*95c0*/  IADD3 R18, PT, PT, R31, R0, RZ ;  /* 0x000000001f127210 */ /* 0x000fe20007ffe0ff */
[----:B------:R-:W-:Y:S02]  /*95d0*/  IMAD.U32 R0, R94, 0x10000, RZ ;  /* 0x000100005e007824 */ /* 0x000fe400078e00ff */
[----:B------:R-:W-:Y:S01]  /*95e0*/  IMAD.WIDE.U32 R14, R13, R2, R14 ;  /* 0x000000020d0e7225 */ /* 0x000fe200078e000e */
[----:B------:R-:W-:-:S03]  /*95f0*/  LOP3.LUT R55, R18, 0x1f, RZ, 0xc0, !PT ;  /* 0x0000001f12377812 */ /* 0x000fc600078ec0ff */
[----:B------:R-:W-:Y:S01]  /*9600*/  IMAD R31, R3, R13, RZ ;  /* 0x0000000d031f7224 */ /* 0x000fe200078e02ff */
[----:B------:R-:W-:Y:S02]  /*9610*/  LOP3.LUT R13, R0, 0xff0000, RZ, 0xc0, !PT ;  /* 0x00ff0000000d7812 */ /* 0x000fe400078ec0ff */
[----:B------:R-:W-:Y:S02]  /*9620*/  LOP3.LUT R0, R95, 0xffff, RZ, 0xc0, !PT ;  /* 0x0000ffff5f007812 */ /* 0x000fe400078ec0ff */
[----:B------:R-:W-:Y:S02]  /*9630*/  IADD3 R18, PT, PT, R31, R15, RZ ;  /* 0x0000000f1f127210 */ /* 0x000fe40007ffe0ff */
[----:B------:R-:W-:Y:S01]  /*9640*/  IADD3 R15, P5, P6, R2, R14, R55 ;  /* 0x0000000e020f7210 */ /* 0x000fe20007ebe037 */
[----:B------:R-:W-:-:S03]  /*9650*/  IMAD R0, R0, 0x1000000, R13 ;  /* 0x0100000000007824 */ /* 0x000fc600078e020d */
[----:B------:R-:W-:Y:S02]  /*9660*/  IADD3.X R18, PT, PT, R3, R18, RZ, P5, P6 ;  /* 0x0000001203127210 */ /* 0x000fe40002fec4ff */
[C---:B------:R-:W-:Y:S02]  /*9670*/  LEA R14, P5, R15.reuse, R10, 0x2 ;  /* 0x0000000a0f0e7211 */ /* 0x040fe400078a10ff */
[----:B------:R-:W-:Y:S02]  /*9680*/  LOP3.LUT R0, R0, 0xffff, R59, 0xf8, !PT ;  /* 0x0000ffff00007812 */ /* 0x000fe400078ef83b */
[----:B------:R-:W-:Y:S02]  /*9690*/  LEA.HI.X R15, R15, R11, R18, 0x2, P5 ;  /* 0x0000000b0f0f7211 */ /* 0x000fe400028f1412 */
[----:B------:R-:W-:-:S05]  /*96a0*/  LOP3.LUT R13, R0, 0xff, R19, 0xf8, !PT ;  /* 0x000000ff000d7812 */ /* 0x000fca00078ef813 */
[----:B------:R0:W-:Y:S02]  /*96b0*/  STG.E desc[UR10][R14.64], R13 ;  /* 0x0000000d0e007986 */ /* 0x0001e4000c10190a */
.L_x_14858:
[----:B------:R-:W-:Y:S05]  /*96c0*/  BSYNC.RECONVERGENT B0 ;  /* 0x0000000000007941 */ /* 0x000fea0003800200 */
.L_x_14857:
[----:B------:R-:W-:Y:S01]  /*96d0*/  FMNMX3 R18, |R47|, R22, |R86|, !PT ;  /* 0x000000162f127276 */ /* 0x000fe20007800656 */
[----:B------:R-:W-:Y:S01]  /*96e0*/  FMUL R0, R29, UR8 ;  /* 0x000000081d007c20 */ /* 0x000fe20008400000 */
[----:B------:R-:W-:Y:S01]  /*96f0*/  FMUL R19, R32, UR8 ;  /* 0x0000000820137c20 */ /* 0x000fe20008400000 */
[----:B------:R-:W-:Y:S01]  /*9700*/  FMUL R22, R33, UR8 ;  /* 0x0000000821167c20 */ /* 0x000fe20008400000 */
[----:B------:R-:W-:Y:S01]  /*9710*/  FMUL R55, R37, UR8 ;  /* 0x0000000825377c20 */ /* 0x000fe20008400000 */
[----:B------:R-:W-:Y:S01]  /*9720*/  FMUL R31, R38, UR8 ;  /* 0x00000008261f7c20 */ /* 0x000fe20008400000 */
[----:B------:R-:W-:Y:S01]  /*9730*/  FMUL R39, R39, UR8 ;  /* 0x0000000827277c20 */ /* 0x000fe20008400000 */
[----:B0-----:R-:W-:Y:S01]  /*9740*/  FMUL R13, R58, UR8 ;  /* 0x000000083a0d7c20 */ /* 0x001fe20008400000 */
[----:B------:R-:W-:Y:S01]  /*9750*/  FMUL R54, R47, UR8 ;  /* 0x000000082f367c20 */ /* 0x000fe20008400000 */
[----:B------:R-:W-:Y:S01]  /*9760*/  FMUL R88, R24, UR8 ;  /* 0x0000000818587c20 */ /* 0x000fe20008400000 */
[----:B------:R-:W-:Y:S01]  /*9770*/  FMUL R89, R45, UR8 ;  /* 0x000000082d597c20 */ /* 0x000fe20008400000 */
[----:B------:R-:W-:Y:S01]  /*9780*/  FMUL R82, R43, UR8 ;  /* 0x000000082b527c20 */ /* 0x000fe20008400000 */
[----:B------:R-:W-:Y:S01]  /*9790*/  BSSY.RECONVERGENT B0, `(.L_x_14859) ;  /* 0x0000025000007945 */ /* 0x000fe20003800200 */
        /* <DEDUP_REMOVED lines=10> */
[----:B------:R-:W-:Y:S01]  /*9840*/  F2FP.SATFINITE.E4M3.F32.PACK_AB_MERGE_C R55, RZ, R55, RZ ;  /* 0x00000037ff37723e */ /* 0x000fe200048070ff */
[----:B------:R-:W-:Y:S06]  /*9850*/  @P0 BRA `(.L_x_14860) ;  /* 0x0000000000600947 */ /* 0x000fec0003800000 */
[----:B------:R-:W0:Y:S01]  /*9860*/  S2R R32, SR_TID.X ;  /* 0x0000000000207919 */ /* 0x000e220000002100 */
[----:B------:R-:W-:Y:S02]  /*9870*/  SHF.L.U64.HI R15, R2, 0x3, R3 ;  /* 0x00000003020f7819 */ /* 0x000fe40000010203 */
[----:B0-----:R-:W-:Y:S02]  /*9880*/  SHF.R.U32.HI R14, RZ, 0x3, R32 ;  /* 0x00000003ff0e7819 */ /* 0x001fe40000011620 */
[----:B------:R-:W-:Y:S02]  /*9890*/  LOP3.LUT R33, R32, 0xe0, RZ, 0xc0, !PT ;  /* 0x000000e020217812 */ /* 0x000fe400078ec0ff */
[----:B------:R-:W-:Y:S02]  /*98a0*/  LOP3.LUT R37, R14, 0x3, RZ, 0xcf, !PT ;  /* 0x000000030e257812 */ /* 0x000fe400078ecfff */
[----:B------:R-:W-:-:S03]  /*98b0*/  SHF.L.U32 R14, R2, 0x3, RZ ;  /* 0x00000003020e7819 */ /* 0x000fc600000006ff */
[----:B------:R-:W-:Y:S01]  /*98c0*/  IMAD.IADD R37, R37, 0x1, R32 ;  /* 0x0000000125257824 */ /* 0x000fe200078e0220 */
[----:B------:R-:W-:Y:S01]  /*98d0*/  SHF.L.U32 R32, R22, 0x10, RZ ;  /* 0x0000001016207819 */ /* 0x000fe200000006ff */
[----:B------:R-:W-:-:S03]  /*98e0*/  IMAD.WIDE.U32 R14, R33, R2, R14 ;  /* 0x00000002210e7225 */ /* 0x000fc600078e000e */
[----:B------:R-:W-:Y:S01]  /*98f0*/  LOP3.LUT R39, R37, 0x1f, RZ, 0xc0, !PT ;  /* 0x0000001f25277812 */ /* 0x000fe200078ec0ff */
[----:B------:R-:W-:Y:S01]  /*9900*/  IMAD R37, R3, R33, RZ ;  /* 0x0000002103257224 */ /* 0x000fe200078e02ff */
[----:B------:R-:W-:Y:S01]  /*9910*/  LOP3.LUT R33, R32, 0xff0000, RZ, 0xc0, !PT ;  /* 0x00ff000020217812 */ /* 0x000fe200078ec0ff */
[----:B------:R-:W-:Y:S01]  /*9920*/  IMAD.SHL.U32 R32, R19, 0x100, RZ ;  /* 0x0000010013207824 */ /* 0x000fe200078e00ff */
[----:B------:R-:W-:Y:S02]  /*9930*/  IADD3 R39, P5, PT, R39, R14, RZ ;  /* 0x0000000e27277210 */ /* 0x000fe40007fbe0ff */
[----:B------:R-:W-:-:S03]  /*9940*/  LOP3.LUT R14, R55, 0xffff, RZ, 0xc0, !PT ;  /* 0x0000ffff370e7812 */ /* 0x000fc600078ec0ff */
[----:B------:R-:W-:Y:S01]  /*9950*/  IMAD.X R37, R37, 0x1, R15, P5 ;  /* 0x0000000125257824 */ /* 0x000fe200028e060f */
[----:B------:R-:W-:Y:S02]  /*9960*/  LEA R15, P5, R2, R39, 0x1 ;  /* 0x00000027020f7211 */ /* 0x000fe400078a08ff */
[----:B------:R-:W-:Y:S02]  /*9970*/  LEA R33, R14, R33, 0x18 ;  /* 0x000000210e217211 */ /* 0x000fe400078ec0ff */
[----:B------:R-:W-:Y:S02]  /*9980*/  LEA.HI.X R38, R2, R37, R3, 0x1, P5 ;  /* 0x0000002502267211 */ /* 0x000fe400028f0c03 */
[----:B------:R-:W-:Y:S02]  /*9990*/  LEA R14, P5, R15, R10, 0x2 ;  /* 0x0000000a0f0e7211 */ /* 0x000fe400078a10ff */
[----:B------:R-:W-:Y:S02]  /*99a0*/  LOP3.LUT R32, R33, 0xffff, R32, 0xf8, !PT ;  /* 0x0000ffff21207812 */ /* 0x000fe400078ef820 */
[----:B------:R-:W-:-:S02]  /*99b0*/  LEA.HI.X R15, R15, R11, R38, 0x2, P5 ;  /* 0x0000000b0f0f7211 */ /* 0x000fc400028f1426 */
[----:B------:R-:W-:-:S05]  /*99c0*/  LOP3.LUT R33, R32, 0xff, R47, 0xf8, !PT ;  /* 0x000000ff20217812 */ /* 0x000fca00078ef82f */
[----:B------:R0:W-:Y:S02]  /*99d0*/  STG.E desc[UR10][R14.64], R33 ;  /* 0x000000210e007986 */ /* 0x0001e4000c10190a */
.L_x_14860:
[----:B------:R-:W-:Y:S05]  /*99e0*/  BSYNC.RECONVERGENT B0 ;  /* 0x0000000000007941 */ /* 0x000fea0003800200 */
.L_x_14859:
[----:B------:R-:W-:Y:S04]  /*99f0*/  BSSY.RECONVERGENT B0, `(.L_x_14861) ;  /* 0x000001a000007945 */ /* 0x000fe80003800200 */
[----:B------:R-:W-:Y:S05]  /*9a00*/  @P0 BRA `(.L_x_14862) ;  /* 0x0000000000600947 */ /* 0x000fea0003800000 */
[--C-:B0-----:R-:W-:Y:S01]  /*9a10*/  SHF.R.U32.HI R14, RZ, 0x3, R12.reuse ;  /* 0x00000003ff0e7819 */ /* 0x101fe2000001160c */
[----:B------:R-:W-:Y:S01]  /*9a20*/  IMAD.SHL.U32 R38, R0, 0x100, RZ ;  /* 0x0000010000267824 */ /* 0x000fe200078e00ff */
[----:B------:R-:W-:Y:S02]  /*9a30*/  SHF.L.U64.HI R15, R2, 0x3, R3 ;  /* 0x00000003020f7819 */ /* 0x000fe40000010203 */
[----:B------:R-:W-:Y:S02]  /*9a40*/  LOP3.LUT R37, R14, 0x3, RZ, 0xcf, !PT ;  /* 0x000000030e257812 */ /* 0x000fe400078ecfff */
[----:B------:R-:W-:Y:S02]  /*9a50*/  SHF.L.U32 R14, R2, 0x3, RZ ;  /* 0x00000003020e7819 */ /* 0x000fe400000006ff */
[----:B------:R-:W-:Y:S01]  /*9a60*/  LOP3.LUT R33, R12, 0xe0, RZ, 0xc0, !PT ;  /* 0x000000e00c217812 */ /* 0x000fe200078ec0ff */
[----:B------:R-:W-:Y:S01]  /*9a70*/  IMAD.IADD R37, R37, 0x1, R12 ;  /* 0x0000000125257824 */ /* 0x000fe200078e020c */
[----:B------:R-:W-:-:S03]  /*9a80*/  LOP3.LUT R32, R54, 0xffff, RZ, 0xc0, !PT ;  /* 0x0000ffff36207812 */ /* 0x000fc600078ec0ff */
[----:B------:R-:W-:Y:S01]  /*9a90*/  IMAD.WIDE.U32 R14, R33, R2, R14 ;  /* 0x00000002210e7225 */ /* 0x000fe200078e000e */
[----:B------:R-:W-:-:S03]  /*9aa0*/  LOP3.LUT R39, R37, 0x1f, RZ, 0xc0, !PT ;  /* 0x0000001f25277812 */ /* 0x000fc600078ec0ff */
[----:B------:R-:W-:Y:S01]  /*9ab0*/  IMAD R37, R3, R33, RZ ;  /* 0x0000002103257224 */ /* 0x000fe200078e02ff */
[----:B------:R-:W-:Y:S02]  /*9ac0*/  IADD3 R14, P5, PT, R39, R14, RZ ;  /* 0x0000000e270e7210 */ /* 0x000fe40007fbe0ff */
[----:B------:R-:W-:-:S03]  /*9ad0*/  SHF.L.U32 R33, R13, 0x10, RZ ;  /* 0x000000100d217819 */ /* 0x000fc600000006ff */
[----:B------:R-:W-:Y:S01]  /*9ae0*/  IMAD.X R15, R37, 0x1, R15, P5 ;  /* 0x00000001250f7824 */ /* 0x000fe200028e060f */
[----:B------:R-:W-:Y:S01]  /*9af0*/  LOP3.LUT R33, R33, 0xff0000, RZ, 0xc0, !PT ;  /* 0x00ff000021217812 */ /* 0x000fe200078ec0ff */
[----:B------:R-:W-:Y:S02]  /*9b00*/  IMAD R37, R3, 0x3, RZ ;  /* 0x0000000303257824 */ /* 0x000fe400078e02ff */
[----:B------:R-:W-:Y:S01]  /*9b10*/  IMAD.WIDE.U32 R14, R2, 0x3, R14 ;  /* 0x00000003020e7825 */ /* 0x000fe200078e000e */
[----:B------:R-:W-:-:S04]  /*9b20*/  LEA R33, R32, R33, 0x18 ;  /* 0x0000002120217211 */ /* 0x000fc800078ec0ff */
[----:B------:R-:W-:Y:S02]  /*9b30*/  IADD3 R15, PT, PT, R37, R15, RZ ;  /* 0x0000000f250f7210 */ /* 0x000fe40007ffe0ff */
[C---:B------:R-:W-:Y:S02]  /*9b40*/  LEA R32, P5, R14.reuse, R10, 0x2 ;  /* 0x0000000a0e207211 */ /* 0x040fe400078a10ff */
[----:B------:R-:W-:Y:S02]  /*9b50*/  LOP3.LUT R38, R33, 0xffff, R38, 0xf8, !PT ;  /* 0x0000ffff21267812 */ /* 0x000fe400078ef826 */
[----:B------:R-:W-:Y:S02]  /*9b60*/  LEA.HI.X R33, R14, R11, R15, 0x2, P5 ;  /* 0x0000000b0e217211 */ /* 0x000fe400028f140f */
[----:B------:R-:W-:-:S05]  /*9b70*/  LOP3.LUT R15, R38, 0xff, R31, 0xf8, !PT ;  /* 0x000000ff260f7812 */ /* 0x000fca00078ef81f */
[----:B------:R1:W-:Y:S02]  /*9b80*/  STG.E desc[UR10][R32.64], R15 ;  /* 0x0000000f20007986 */ /* 0x0003e4000c10190a */
.L_x_14862:
[----:B------:R-:W-:Y:S05]  /*9b90*/  BSYNC.RECONVERGENT B0 ;  /* 0x0000000000007941 */ /* 0x000fea0003800200 */
.L_x_14861:
[----:B------:R-:W-:Y:S04]  /*9ba0*/  BSSY.RECONVERGENT B0, `(.L_x_14863) ;  /* 0x000001a000007945 */ /* 0x000fe80003800200 */
[----:B------:R-:W-:Y:S05]  /*9bb0*/  @P0 BRA `(.L_x_14864) ;  /* 0x0000000000600947 */ /* 0x000fea0003800000 */
[----:B------:R-:W2:Y:S01]  /*9bc0*/  LDCU.64 UR6, c[0x0][0x3c8] ;  /* 0x00007900ff0677ac */ /* 0x000ea20008000a00 */
[----:B------:R-:W-:Y:S01]  /*9bd0*/  LOP3.LUT R57, RZ, R57, RZ, 0x33, !PT ;  /* 0x00000039ff397212 */ /* 0x000fe200078e33ff */
[C---:B0-----:R-:W-:Y:S01]  /*9be0*/  IMAD.SHL.U32 R14, R2.reuse, 0x8, RZ ;  /* 0x00000008020e7824 */ /* 0x041fe200078e00ff */
[----:B-1----:R-:W-:Y:S02]  /*9bf0*/  SHF.L.U64.HI R15, R2, 0x3, R3 ;  /* 0x00000003020f7819 */ /* 0x002fe40000010203 */
[----:B------:R-:W-:Y:S01]  /*9c00*/  LOP3.LUT R37, R12, 0xe0, RZ, 0xc0, !PT ;  /* 0x000000e00c257812 */ /* 0x000fe200078ec0ff */
[----:B------:R-:W-:Y:S01]  /*9c10*/  IMAD.IADD R57, R57, 0x1, R12 ;  /* 0x0000000139397824 */ /* 0x000fe200078e020c */
[----:B------:R-:W-:Y:S02]  /*9c20*/  SHF.L.U32 R33, R89, 0x10, RZ ;  /* 0x0000001059217819 */ /* 0x000fe400000006ff */
[----:B------:R-:W-:Y:S01]  /*9c30*/  LOP3.LUT R32, R82, 0xffff, RZ, 0xc0, !PT ;  /* 0x0000ffff52207812 */ /* 0x000fe200078ec0ff */
[----:B------:R-:W-:Y:S01]  /*9c40*/  IMAD.WIDE.U32 R14, R37, R2, R14 ;  /* 0x00000002250e7225 */ /* 0x000fe200078e000e */
[----:B------:R-:W-:-:S02]  /*9c50*/  LOP3.LUT R33, R33, 0xff0000, RZ, 0xc0, !PT ;  /* 0x00ff000021217812 */ /* 0x000fc400078ec0ff */
[----:B------:R-:W-:Y:S01]  /*9c60*/  LOP3.LUT R57, R57, 0x1f, RZ, 0xc0, !PT ;  /* 0x0000001f39397812 */ /* 0x000fe200078ec0ff */
[----:B------:R-:W-:Y:S02]  /*9c70*/  IMAD R37, R3, R37, RZ ;  /* 0x0000002503257224 */ /* 0x000fe400078e02ff */
[----:B------:R-:W-:Y:S01]  /*9c80*/  IMAD R32, R32, 0x1000000, R33 ;  /* 0x0100000020207824 */ /* 0x000fe200078e0221 */
[----:B--2---:R-:W-:Y:S02]  /*9c90*/  ULOP3.LUT UR6, UR6, 0xfffffffc, URZ, 0xc0, !UPT ;  /* 0xfffffffc06067892 */ /* 0x004fe4000f8ec0ff */
[----:B------:R-:W-:Y:S01]  /*9ca0*/  IADD3 R37, PT, PT, R37, R15, RZ ;  /* 0x0000000f25257210 */ /* 0x000fe20007ffe0ff */
[----:B------:R-:W-:Y:S01]  /*9cb0*/  ULOP3.LUT UR7, UR7, 0x3fffffff, URZ, 0xc0, !UPT ;  /* 0x3fffffff07077892 */ /* 0x000fe2000f8ec0ff */
[----:B------:R-:W-:Y:S02]  /*9cc0*/  SHF.L.U32 R15, R88, 0x8, RZ ;  /* 0x00000008580f7819 */ /* 0x000fe400000006ff */
[----:B------:R-:W-:-:S02]  /*9cd0*/  IADD3 R57, P5, P6, R14, UR6, R57 ;  /* 0x000000060e397c10 */ /* 0x000fc4000febe039 */
[----:B------:R-:W-:Y:S02]  /*9ce0*/  LOP3.LUT R33, R32, 0xffff, R15, 0xf8, !PT ;  /* 0x0000ffff20217812 */ /* 0x000fe400078ef80f */
[----:B------:R-:W-:Y:S02]  /*9cf0*/  IADD3.X R38, PT, PT, R37, UR7, RZ, P5, P6 ;  /* 0x0000000725267c10 */ /* 0x000fe4000afec4ff */
[----:B------:R-:W-:Y:S02]  /*9d00*/  LEA R14, P5, R57, R10, 0x2 ;  /* 0x0000000a390e7211 */ /* 0x000fe400078a10ff */
[----:B------:R-:W-:Y:S02]  /*9d10*/  LOP3.LUT R33, R33, 0xff, R56, 0xf8, !PT ;  /* 0x000000ff21217812 */ /* 0x000fe400078ef838 */
[----:B------:R-:W-:-:S05]  /*9d20*/  LEA.HI.X R15, R57, R11, R38, 0x2, P5 ;  /* 0x0000000b390f7211 */ /* 0x000fca00028f1426 */
[----:B------:R2:W-:Y:S04]  /*9d30*/  STG.E desc[UR10][R14.64], R33 ;  /* 0x000000210e007986 */ /* 0x0005e8000c10190a */
.L_x_14864:
[----:B------:R-:W-:Y:S05]  /*9d40*/  BSYNC.RECONVERGENT B0 ;  /* 0x0000000000007941 */ /* 0x000fea0003800200 */
.L_x_14863:
[----:B------:R-:W-:Y:S01]  /*9d50*/  FMUL R90, R41, UR8 ;  /* 0x00000008295a7c20 */ /* 0x000fe20008400000 */
[----:B------:R-:W-:Y:S01]  /*9d60*/  FMUL R91, R52, UR8 ;  /* 0x00000008345b7c20 */ /* 0x000fe20008400000 */
[----:B------:R-:W-:Y:S01]  /*9d70*/  FMUL R83, R42, UR8 ;  /* 0x000000082a537c20 */ /* 0x000fe20008400000 */
[----:B------:R-:W-:Y:S01]  /*9d80*/  BSSY.RECONVERGENT B0, `(.L_x_14865) ;  /* 0x0000016000007945 */ /* 0x000fe20003800200 */
[----:B------:R-:W-:Y:S01]  /*9d90*/  FMUL R56, R16, UR8 ;  /* 0x0000000810387c20 */ /* 0x000fe20008400000 */
[----:B------:R-:W-:Y:S01]  /*9da0*/  FMUL R57, R51, UR8 ;  /* 0x0000000833397c20 */ /* 0x000fe20008400000 */
[----:B------:R-:W-:Y:S01]  /*9db0*/  FMUL R58, R30, UR8 ;  /* 0x000000081e3a7c20 */ /* 0x000fe20008400000 */
[----:B------:R-:W-:Y:S01]  /*9dc0*/  F2FP.SATFINITE.E4M3.F32.PACK_AB_MERGE_C R90, RZ, R90, RZ ;  /* 0x0000005aff5a723e */ /* 0x000fe200048070ff */
[----:B------:R-:W-:Y:S01]  /*9dd0*/  IMAD.X R29, RZ, RZ, R35, P4 ;  /* 0x000000ffff1d7224 */ /* 0x000fe200020e0623 */
[----:B------:R-:W-:Y:S02]  /*9de0*/  F2FP.SATFINITE.E4M3.F32.PACK_AB_MERGE_C R91, RZ, R91, RZ ;  /* 0x0000005bff5b723e */ /* 0x000fe400048070ff */
[----:B------:R-:W-:Y:S01]  /*9df0*/  F2FP.SATFINITE.E4M3.F32.PACK_AB_MERGE_C R83, RZ, R83, RZ ;  /* 0x00000053ff53723e */ /* 0x000fe200048070ff */
[----:B------:R-:W-:Y:S06]  /*9e00*/  @P0 BRA `(.L_x_14866) ;  /* 0x0000000000340947 */ /* 0x000fec0003800000 */
[----:B0-2---:R-:W-:Y:S01]  /*9e10*/  SHF.L.U32 R14, R91, 0x10, RZ ;  /* 0x000000105b0e7819 */ /* 0x005fe200000006ff */
[----:B-1----:R-:W-:-:S03]  /*9e20*/  IMAD.WIDE.U32 R32, R2, 0x5, R28 ;  /* 0x0000000502207825 */ /* 0x002fc600078e001c */
[----:B------:R-:W-:Y:S01]  /*9e30*/  LOP3.LUT R15, R14, 0xff0000, RZ, 0xc0, !PT ;  /* 0x00ff00000e0f7812 */ /* 0x000fe200078ec0ff */
[----:B------:R-:W-:Y:S01]  /*9e40*/  IMAD R37, R3, 0x5, RZ ;  /* 0x0000000503257824 */ /* 0x000fe200078e02ff */
[----:B------:R-:W-:-:S05]  /*9e50*/  LOP3.LUT R14, R83, 0xffff, RZ, 0xc0, !PT ;  /* 0x0000ffff530e7812 */ /* 0x000fca00078ec0ff */
[----:B------:R-:W-:Y:S01]  /*9e60*/  IMAD R14, R14, 0x1000000, R15 ;  /* 0x010000000e0e7824 */ /* 0x000fe200078e020f */
[----:B------:R-:W-:-:S04]  /*9e70*/  SHF.L.U32 R15, R90, 0x8, RZ ;  /* 0x000000085a0f7819 */ /* 0x000fc800000006ff */
[----:B------:R-:W-:Y:S01]  /*9e80*/  LOP3.LUT R38, R14, 0xffff, R15, 0xf8, !PT ;  /* 0x0000ffff0e267812 */ /* 0x000fe200078ef80f */
[----:B------:R-:W-:Y:S01]  /*9e90*/  IMAD.IADD R15, R37, 0x1, R33 ;  /* 0x00000001250f7824 */ /* 0x000fe200078e0221 */
[----:B------:R-:W-:Y:S02]  /*9ea0*/  LEA R14, P4, R32, R10, 0x2 ;  /* 0x0000000a200e7211 */ /* 0x000fe400078810ff */
[----:B------:R-:W-:Y:S02]  /*9eb0*/  LOP3.LUT R33, R38, 0xff, R49, 0xf8, !PT ;  /* 0x000000ff26217812 */ /* 0x000fe400078ef831 */
[----:B------:R-:W-:-:S05]  /*9ec0*/  LEA.HI.X R15, R32, R11, R15, 0x2, P4 ;  /* 0x0000000b200f7211 */ /* 0x000fca00020f140f */
[----:B------:R3:W-:Y:S04]  /*9ed0*/  STG.E desc[UR10][R14.64], R33 ;  /* 0x000000210e007986 */ /* 0x0007e8000c10190a */
.L_x_14866:
[----:B------:R-:W-:Y:S05]  /*9ee0*/  BSYNC.RECONVERGENT B0 ;  /* 0x0000000000007941 */ /* 0x000fea0003800200 */
.L_x_14865:
[----:B------:R-:W-:Y:S01]  /*9ef0*/  BSSY.RECONVERGENT B0, `(.L_x_14867) ;  /* 0x0000014000007945 */ /* 0x000fe20003800200 */
[----:B------:R-:W-:Y:S01]  /*9f00*/  FMUL R38, R50, UR8 ;  /* 0x0000000832267c20 */ /* 0x000fe20008400000 */
[----:B------:R-:W-:Y:S02]  /*9f10*/  F2FP.SATFINITE.E4M3.F32.PACK_AB_MERGE_C R56, RZ, R56, RZ ;  /* 0x00000038ff38723e */ /* 0x000fe400048070ff */
[----:B------:R-:W-:Y:S02]  /*9f20*/  F2FP.SATFINITE.E4M3.F32.PACK_AB_MERGE_C R57, RZ, R57, RZ ;  /* 0x00000039ff39723e */ /* 0x000fe400048070ff */
[----:B------:R-:W-:Y:S01]  /*9f30*/  F2FP.SATFINITE.E4M3.F32.PACK_AB_MERGE_C R58, RZ, R58, RZ ;  /* 0x0000003aff3a723e */ /* 0x000fe200048070ff */
[----:B------:R-:W-:Y:S06]  /*9f40*/  @P0 BRA `(.L_x_14868) ;  /* 0x0000000000380947 */ /* 0x000fec0003800000 */
[----:B0-23--:R-:W-:Y:S01]  /*9f50*/  LOP3.LUT R14, R58, 0xffff, RZ, 0xc0, !PT ;  /* 0x0000ffff3a0e7812 */ /* 0x00dfe200078ec0ff */
[----:B-1----:R-:W-:Y:S01]  /*9f60*/  IMAD.SHL.U32 R33, R56, 0x100, RZ ;  /* 0x0000010038217824 */ /* 0x002fe200078e00ff */
[----:B------:R-:W-:Y:S01]  /*9f70*/  PRMT R15, R57, 0x7054, RZ ;  /* 0x00007054390f7816 */ /* 0x000fe200000000ff */
[----:B------:R-:W-:-:S03]  /*9f80*/  IMAD R39, R3, 0x6, RZ ;  /* 0x0000000603277824 */ /* 0x000fc600078e02ff */
[----:B------:R-:W-:Y:S01]  /*9f90*/  LEA R32, R14, R15, 0x18 ;  /* 0x0000000f0e207211 */ /* 0x000fe200078ec0ff */
[----:B------:R-:W-:Y:S01]  /*9fa0*/  IMAD.MOV.U32 R14, RZ, RZ, R28 ;  /* 0x000000ffff0e7224 */ /* 0x000fe200078e001c */
[----:B------:R-:W-:Y:S02]  /*9fb0*/  MOV R15, R29 ;  /* 0x0000001d000f7202 */ /* 0x000fe40000000f00 */
[----:B------:R-:W-:Y:S01]  /*9fc0*/  LOP3.LUT R37, R32, 0xffff, R33, 0xf8, !PT ;  /* 0x0000ffff20257812 */ /* 0x000fe200078ef821 */
[----:B------:R-:W-:-:S03]  /*9fd0*/  IMAD.WIDE.U32 R14, R2, 0x6, R14 ;  /* 0x00000006020e7825 */ /* 0x000fc600078e000e */
[----:B------:R-:W-:Y:S02]  /*9fe0*/  LOP3.LUT R37, R37, R36, RZ, 0xfc, !PT ;  /* 0x0000002425257212 */ /* 0x000fe400078efcff */
[----:B------:R-:W-:Y:S02]  /*9ff0*/  IADD3 R15, PT, PT, R39, R15, RZ ;  /* 0x0000000f270f7210 */ /* 0x000fe40007ffe0ff */
[----:B------:R-:W-:-:S04]  /*a000*/  LEA R32, P4, R14, R10, 0x2 ;  /* 0x0000000a0e207211 */ /* 0x000fc800078810ff */
[----:B------:R-:W-:-:S05]  /*a010*/  LEA.HI.X R33, R14, R11, R15, 0x2, P4 ;  /* 0x0000000b0e217211 */ /* 0x000fca00020f140f */
[----:B------:R4:W-:Y:S04]  /*a020*/  STG.E desc[UR10][R32.64], R37 ;  /* 0x0000002520007986 */ /* 0x0009e8000c10190a */
.L_x_14868:
[----:B------:R-:W-:Y:S05]  /*a030*/  BSYNC.RECONVERGENT B0 ;  /* 0x0000000000007941 */ /* 0x000fea0003800200 */
.L_x_14867:
[----:B0-23--:R-:W-:Y:S01]  /*a040*/  FMUL R14, R5, UR8 ;  /* 0x00000008050e7c20 */ /* 0x00dfe20008400000 */
[----:B------:R-:W-:Y:S01]  /*a050*/  FMUL R59, R40, UR8 ;  /* 0x00000008283b7c20 */ /* 0x000fe20008400000 */
[----:B-1----:R-:W-:Y:S01]  /*a060*/  F2FP.SATFINITE.E4M3.F32.PACK_AB_MERGE_C R15, RZ, R38, RZ ;  /* 0x00000026ff0f723e */ /* 0x002fe200048070ff */
[----:B------:R-:W-:Y:S01]  /*a070*/  BSSY.RECONVERGENT B0, `(.L_x_14869) ;  /* 0x0000013000007945 */ /* 0x000fe20003800200 */
[----:B------:R-:W-:Y:S02]  /*a080*/  IADD3.X R49, PT, PT, RZ, R35, R27, P2, P3 ;  /* 0x00000023ff317210 */ /* 0x000fe400017e641b */
[----:B------:R-:W-:Y:S02]  /*a090*/  F2FP.SATFINITE.E4M3.F32.PACK_AB_MERGE_C R14, RZ, R14, RZ ;  /* 0x0000000eff0e723e */ /* 0x000fe400048070ff */
[----:B------:R-:W-:Y:S02]  /*a0a0*/  F2FP.SATFINITE.E4M3.F32.PACK_AB_MERGE_C R59, RZ, R59, RZ ;  /* 0x0000003bff3b723e */ /* 0x000fe400048070ff */
[----:B------:R-:W-:-:S02]  /*a0b0*/  LOP3.LUT R15, R15, 0xffff, RZ, 0xc0, !PT ;  /* 0x0000ffff0f0f7812 */ /* 0x000fc400078ec0ff */
[----:B------:R-:W-:Y:S01]  /*a0c0*/  LOP3.LUT R14, R14, 0xffff, RZ, 0xc0, !PT ;  /* 0x0000ffff0e0e7812 */ /* 0x000fe200078ec0ff */
[----:B------:R-:W-:Y:S06]  /*a0d0*/  @P0 BRA `(.L_x_14870) ;  /* 0x0000000000300947 */ /* 0x000fec0003800000 */
[----:B----4-:R-:W-:Y:S02]  /*a0e0*/  IMAD.U32 R32, R15, 0x10000, RZ ;  /* 0x000100000f207824 */ /* 0x010fe400078e00ff */
        /* <DEDUP_REMOVED lines=11> */
.L_x_14870:
[----:B------:R-:W-:Y:S05]  /*a1a0*/  BSYNC.RECONVERGENT B0 ;  /* 0x0000000000007941 */ /* 0x000fea0003800200 */
.L_x_14869:
[----:B------:R-:W-:Y:S01]  /*a1b0*/  @P1 IMAD.WIDE.U32 R28, R2, 0x9, R48 ;  /* 0x00000009021c1825 */ /* 0x000fe200078e0030 */
[----:B------:R-:W-:-:S03]  /*a1c0*/  @!P1 CS2R R38, SRZ ;  /* 0x0000000000269805 */ /* 0x000fc6000001ff00 */
[----:B0---4-:R-:W-:Y:S01]  /*a1d0*/  @P1 IMAD R33, R3, 0x9, RZ ;  /* 0x0000000903211824 */ /* 0x011fe200078e02ff */
[----:B------:R-:W-:-:S03]  /*a1e0*/  @P1 LEA R86, P0, R28, R7, 0x3 ;  /* 0x000000071c561211 */ /* 0x000fc600078018ff */
[----:B------:R-:W-:Y:S02]  /*a1f0*/  @P1 IMAD.IADD R29, R33, 0x1, R29 ;  /* 0x00000001211d1824 */ /* 0x000fe400078e021d */
[----:B------:R-:W-:-:S03]  /*a200*/  @P1 IMAD R33, R3, 0xa, RZ ;  /* 0x0000000a03211824 */ /* 0x000fc600078e02ff */
[----:B------:R-:W-:Y:S01]  /*a210*/  @P1 LEA.HI.X R87, R28, R8, R29, 0x3, P0 ;  /* 0x000000081c571211 */ /* 0x000fe200000f1c1d */
[----:B------:R-:W-:Y:S01]  /*a220*/  @P1 IMAD.MOV.U32 R29, RZ, RZ, R49 ;  /* 0x000000ffff1d1224 */ /* 0x000fe200078e0031 */
[----:B------:R-:W-:-:S05]  /*a230*/  @P1 MOV R28, R48 ;  /* 0x00000030001c1202 */ /* 0x000fca0000000f00 */
[----:B------:R-:W-:-:S05]  /*a240*/  @P1 IMAD.WIDE.U32 R28, R2, 0xa, R28 ;  /* 0x0000000a021c1825 */ /* 0x000fca00078e001c */
[----:B------:R-:W-:Y:S02]  /*a250*/  @P1 IADD3 R29, PT, PT, R33, R29, RZ ;  /* 0x0000001d211d1210 */ /* 0x000fe40007ffe0ff */
[----:B------:R-:W-:-:S04]  /*a260*/  @P1 LEA R80, P0, R28, R7, 0x3 ;  /* 0x000000071c501211 */ /* 0x000fc800078018ff */
[----:B------:R-:W-:Y:S02]  /*a270*/  @P1 LEA.HI.X R81, R28, R8, R29, 0x3, P0 ;  /* 0x000000081c511211 */ /* 0x000fe400000f1c1d */
[----:B------:R-:W-:-:S05]  /*a280*/  @P1 IADD3 R26, P0, PT, R48, R26, RZ ;  /* 0x0000001a301a1210 */ /* 0x000fca0007f1e0ff */
[----:B------:R-:W-:Y:S01]  /*a290*/  @P1 IMAD.X R27, R49, 0x1, R27, P0 ;  /* 0x00000001311b1824 */ /* 0x000fe200000e061b */
[----:B------:R-:W-:-:S04]  /*a2a0*/  @P1 LEA R28, P0, R26, R7, 0x3 ;  /* 0x000000071a1c1211 */ /* 0x000fc800078018ff */
[----:B------:R-:W-:Y:S01]  /*a2b0*/  @P1 LEA.HI.X R29, R26, R8, R27, 0x3, P0 ;  /* 0x000000081a1d1211 */ /* 0x000fe200000f1c1b */
[----:B------:R-:W-:Y:S01]  /*a2c0*/  @P1 IMAD.MOV.U32 R27, RZ, RZ, R49 ;  /* 0x000000ffff1b1224 */ /* 0x000fe200078e0031 */
[----:B------:R-:W-:Y:S01]  /*a2d0*/  @P1 MOV R26, R48 ;  /* 0x00000030001a1202 */ /* 0x000fe20000000f00 */
[----:B------:R-:W-:Y:S02]  /*a2e0*/  @P1 IMAD R33, R3, 0xb, RZ ;  /* 0x0000000b03211824 */ /* 0x000fe400078e02ff */
[----:B------:R0:W5:Y:S01]  /*a2f0*/  @P1 LDG.E.64 R38, desc[UR10][R28.64] ;  /* 0x0000000a1c261981 */ /* 0x000162000c1e1b00 */
[----:B------:R-:W-:Y:S01]  /*a300*/  @!P1 CS2R R36, SRZ ;  /* 0x0000000000249805 */ /* 0x000fe2000001ff00 */
[----:B------:R-:W-:-:S05]  /*a310*/  @P1 IMAD.WIDE.U32 R26, R2, 0xb, R26 ;  /* 0x0000000b021a1825 */ /* 0x000fca00078e001a */
[----:B------:R-:W-:Y:S02]  /*a320*/  @P1 IADD3 R27, PT, PT, R33, R27, RZ ;  /* 0x0000001b211b1210 */ /* 0x000fe40007ffe0ff */
[----:B------:R-:W-:Y:S01]  /*a330*/  @!P1 CS2R R34, SRZ ;  /* 0x0000000000229805 */ /* 0x000fe2000001ff00 */
[----:B------:R-:W5:Y:S01]  /*a340*/  @P1 LDG.E.64 R36, desc[UR10][R86.64] ;  /* 0x0000000a56241981 */ /* 0x000f62000c1e1b00 */
[----:B0-----:R-:W-:-:S04]  /*a350*/  @P1 LEA R28, P0, R26, R7, 0x3 ;  /* 0x000000071a1c1211 */ /* 0x001fc800078018ff */
[----:B------:R-:W-:Y:S01]  /*a360*/  @P1 LEA.HI.X R29, R26, R8, R27, 0x3, P0 ;  /* 0x000000081a1d1211 */ /* 0x000fe200000f1c1b */
[----:B------:R0:W5:Y:S01]  /*a370*/  @P1 LDG.E.64 R34, desc[UR10][R80.64] ;  /* 0x0000000a50221981 */ /* 0x000162000c1e1b00 */
[----:B------:R-:W-:Y:S02]  /*a380*/  LOP3.LUT R27, R92, 0xff, RZ, 0xc0, !PT ;  /* 0x000000ff5c1b7812 */ /* 0x000fe400078ec0ff */
[----:B------:R-:W-:Y:S02]  /*a390*/  @!P1 CS2R R32, SRZ ;  /* 0x0000000000209805 */ /* 0x000fe4000001ff00 */
[----:B------:R-:W-:Y:S01]  /*a3a0*/  LOP3.LUT R26, R93, 0xff, RZ, 0xc0, !PT ;  /* 0x000000ff5d1a7812 */ /* 0x000fe200078ec0ff */
[----:B------:R-:W-:-:S03]  /*a3b0*/  IMAD R94, R94, 0x100, R27 ;  /* 0x000001005e5e7824 */ /* 0x000fc600078e021b */
[----:B------:R-:W-:Y:S01]  /*a3c0*/  LEA R95, R95, R26, 0x8 ;  /* 0x0000001a5f5f7211 */ /* 0x000fe200078e40ff */
[----:B------:R-:W-:Y:S01]  /*a3d0*/  @P1 IMAD.MOV.U32 R26, RZ, RZ, R48 ;  /* 0x000000ffff1a1224 */ /* 0x000fe200078e0030 */
[----:B------:R-:W-:Y:S01]  /*a3e0*/  @P1 MOV R27, R49 ;  /* 0x00000031001b1202 */ /* 0x000fe20000000f00 */
[----:B0-----:R-:W-:Y:S01]  /*a3f0*/  @P1 IMAD R81, R3, 0xc, RZ ;  /* 0x0000000c03511824 */ /* 0x001fe200078e02ff */
[----:B------:R-:W-:Y:S01]  /*a400*/  PRMT R87, R91, 0x7104, RZ ;  /* 0x000071045b577816 */ /* 0x000fe200000000ff */
[----:B------:R-:W5:Y:S01]  /*a410*/  @P1 LDG.E.64 R32, desc[UR10][R28.64] ;  /* 0x0000000a1c201981 */ /* 0x000f62000c1e1b00 */
[----:B------:R-:W-:-:S04]  /*a420*/  @P1 IMAD.WIDE.U32 R26, R2, 0xc, R26 ;  /* 0x0000000c021a1825 */ /* 0x000fc800078e001a */
[----:B------:R-:W-:Y:S01]  /*a430*/  @P1 IMAD.IADD R27, R81, 0x1, R27 ;  /* 0x00000001511b1824 */ /* 0x000fe200078e021b */
[C---:B------:R-:W-:Y:S01]  /*a440*/  @P1 LEA R80, P0, R26.reuse, R7, 0x3 ;  /* 0x000000071a501211 */ /* 0x040fe200078018ff */
[----:B------:R-:W-:Y:S01]  /*a450*/  IMAD.U32 R47, R47, 0x10000, RZ ;  /* 0x000100002f2f7824 */ /* 0x000fe200078e00ff */
[----:B------:R-:W-:Y:S02]  /*a460*/  @!P1 CS2R R28, SRZ ;  /* 0x00000000001c9805 */ /* 0x000fe4000001ff00 */
[----:B------:R-:W-:Y:S02]  /*a470*/  @P1 LEA.HI.X R81, R26, R8, R27, 0x3, P0 ;  /* 0x000000081a511211 */ /* 0x000fe400000f1c1b */
[----:B------:R-:W-:Y:S02]  /*a480*/  LOP3.LUT R27, R88, 0xff, RZ, 0xc0, !PT ;  /* 0x000000ff581b7812 */ /* 0x000fe400078ec0ff */
[----:B------:R-:W-:Y:S01]  /*a490*/  LOP3.LUT R26, R89, 0xff, RZ, 0xc0, !PT ;  /* 0x000000ff591a7812 */ /* 0x000fe200078ec0ff */
[----:B------:R0:W5:Y:S01]  /*a4a0*/  @P1 LDG.E.64 R28, desc[UR10][R80.64] ;  /* 0x0000000a501c1981 */ /* 0x000162000c1e1b00 */
[----:B------:R-:W-:Y:S01]  /*a4b0*/  PRMT R88, R90, 0x7104, RZ ;  /* 0x000071045a587816 */ /* 0x000fe200000000ff */
[----:B------:R-:W-:Y:S01]  /*a4c0*/  @P1 IMAD R89, R3, 0xd, RZ ;  /* 0x0000000d03591824 */ /* 0x000fe200078e02ff */
[----:B------:R-:W-:-:S02]  /*a4d0*/  LOP3.LUT R87, R26, 0xff00, R87, 0xf8, !PT ;  /* 0x0000ff001a577812 */ /* 0x000fc400078ef857 */
[----:B------:R-:W-:Y:S01]  /*a4e0*/  LOP3.LUT R88, R27, 0xff00, R88, 0xf8, !PT ;  /* 0x0000ff001b587812 */ /* 0x000fe200078ef858 */
[----:B------:R-:W-:Y:S01]  /*a4f0*/  @P1 IMAD.MOV.U32 R27, RZ, RZ, R49 ;  /* 0x000000ffff1b1224 */ /* 0x000fe200078e0031 */
[----:B------:R-:W-:Y:S02]  /*a500*/  @P1 MOV R26, R48 ;  /* 0x00000030001a1202 */ /* 0x000fe40000000f00 */
[----:B------:R-:W-:-:S03]  /*a510*/  LOP3.LUT R47, R47, 0xff0000, RZ, 0xc0, !PT ;  /* 0x00ff00002f2f7812 */ /* 0x000fc600078ec0ff */
[----:B------:R-:W-:Y:S01]  /*a520*/  @P1 IMAD.WIDE.U32 R26, R2, 0xd, R26 ;  /* 0x0000000d021a1825 */ /* 0x000fe200078e001a */
[----:B------:R-:W-:Y:S02]  /*a530*/  LOP3.LUT R86, R47, 0xffff, R46, 0xf8, !PT ;  /* 0x0000ffff2f567812 */ /* 0x000fe400078ef82e */
[----:B------:R-:W-:Y:S02]  /*a540*/  LOP3.LUT R82, R82, 0xff, RZ, 0xc0, !PT ;  /* 0x000000ff52527812 */ /* 0x000fe400078ec0ff */
[----:B------:R-:W-:Y:S02]  /*a550*/  @P1 IADD3 R27, PT, PT, R89, R27, RZ ;  /* 0x0000001b591b1210 */ /* 0x000fe40007ffe0ff */
[----:B0-----:R-:W-:Y:S01]  /*a560*/  @P1 LEA R80, P0, R26, R7, 0x3 ;  /* 0x000000071a501211 */ /* 0x001fe200078018ff */
[----:B------:R-:W-:Y:S01]  /*a570*/  @P1 IMAD.MOV.U32 R47, RZ, RZ, R49 ;  /* 0x000000ffff2f1224 */ /* 0x000fe200078e0031 */
[----:B------:R-:W-:Y:S02]  /*a580*/  PRMT R83, R83, 0x7104, RZ ;  /* 0x0000710453537816 */ /* 0x000fe400000000ff */
[----:B------:R-:W-:-:S02]  /*a590*/  @P1 MOV R46, R48 ;  /* 0x00000030002e1202 */ /* 0x000fc40000000f00 */
[----:B------:R-:W-:Y:S02]  /*a5a0*/  @P1 LEA.HI.X R81, R26, R8, R27, 0x3, P0 ;  /* 0x000000081a511211 */ /* 0x000fe400000f1c1b */
[----:B------:R-:W-:Y:S02]  /*a5b0*/  @!P1 CS2R R26, SRZ ;  /* 0x00000000001a9805 */ /* 0x000fe4000001ff00 */
[----:B------:R-:W-:Y:S01]  /*a5c0*/  LOP3.LUT R89, R82, 0xff00, R83, 0xf8, !PT ;  /* 0x0000ff0052597812 */ /* 0x000fe200078ef853 */
[----:B------:R-:W-:-:S04]  /*a5d0*/  @P1 IMAD.WIDE.U32 R46, R2, 0xe, R46 ;  /* 0x0000000e022e1825 */ /* 0x000fc800078e002e */
[----:B------:R-:W-:Y:S01]  /*a5e0*/  @P1 IMAD R83, R3, 0xe, RZ ;  /* 0x0000000e03531824 */ /* 0x000fe200078e02ff */
[----:B------:R0:W5:Y:S04]  /*a5f0*/  @P1 LDG.E.64 R26, desc[UR10][R80.64] ;  /* 0x0000000a501a1981 */ /* 0x000168000c1e1b00 */
[----:B------:R-:W-:Y:S02]  /*a600*/  @P1 IADD3 R47, PT, PT, R83, R47, RZ ;  /* 0x0000002f532f1210 */ /* 0x000fe40007ffe0ff */
[----:B0-----:R-:W-:-:S04]  /*a610*/  @P1 LEA R80, P0, R46, R7, 0x3 ;  /* 0x000000072e501211 */ /* 0x001fc800078018ff */
[----:B------:R-:W-:Y:S01]  /*a620*/  @P1 LEA.HI.X R81, R46, R8, R47, 0x3, P0 ;  /* 0x000000082e511211 */ /* 0x000fe200000f1c2f */
[----:B------:R-:W-:Y:S01]  /*a630*/  @P1 IMAD.MOV.U32 R46, RZ, RZ, R48 ;  /* 0x000000ffff2e1224 */ /* 0x000fe200078e0030 */
[----:B------:R-:W-:Y:S01]  /*a640*/  @P1 MOV R47, R49 ;  /* 0x00000031002f1202 */ /* 0x000fe20000000f00 */
[----:B------:R-:W-:Y:S02]  /*a650*/  @P1 IMAD R49, R3, 0xf, RZ ;  /* 0x0000000f03311824 */ /* 0x000fe400078e02ff */
[----:B------:R-:W-:-:S04]  /*a660*/  @P1 IMAD.WIDE.U32 R46, R2, 0xf, R46 ;  /* 0x0000000f022e1825 */ /* 0x000fc800078e002e */
[----:B------:R-:W-:Y:S01]  /*a670*/  @P1 IMAD.IADD R47, R49, 0x1, R47 ;  /* 0x00000001312f1824 */ /* 0x000fe200078e022f */
[C---:B------:R-:W-:Y:S02]  /*a680*/  @P1 LEA R82, P0, R46.reuse, R7, 0x3 ;  /* 0x000000072e521211 */ /* 0x040fe400078018ff */
[----:B------:R-:W-:Y:S02]  /*a690*/  @!P1 CS2R R48, SRZ ;  /* 0x0000000000309805 */ /* 0x000fe4000001ff00 */
[----:B------:R-:W-:-:S05]  /*a6a0*/  @P1 LEA.HI.X R83, R46, R8, R47, 0x3, P0 ;  /* 0x000000082e531211 */ /* 0x000fca00000f1c2f */
[----:B------:R-:W5:Y:S01]  /*a6b0*/  @P1 LDG.E.64 R48, desc[UR10][R82.64] ;  /* 0x0000000a52301981 */ /* 0x000f62000c1e1b00 */
[----:B------:R-:W-:Y:S01]  /*a6c0*/  SHF.L.U32 R55, R55, 0x10, RZ ;  /* 0x0000001037377819 */ /* 0x000fe200000006ff */
[----:B------:R-:W-:Y:S01]  /*a6d0*/  IMAD.U32 R7, R56, 0x10000, RZ ;  /* 0x0001000038077824 */ /* 0x000fe200078e00ff */
[----:B------:R-:W-:Y:S02]  /*a6e0*/  @!P1 CS2R R46, SRZ ;  /* 0x00000000002e9805 */ /* 0x000fe4000001ff00 */
[----:B------:R-:W-:Y:S01]  /*a6f0*/  LOP3.LUT R8, R55, 0xff0000, RZ, 0xc0, !PT ;  /* 0x00ff000037087812 */ /* 0x000fe200078ec0ff */
[----:B------:R-:W-:Y:S01]  /*a700*/  HFMA2 R56, -RZ, RZ, 3.7421875, 0 ;  /* 0x437c0000ff387431 */ /* 0x000fe200000001ff */
[----:B------:R-:W-:Y:S02]  /*a710*/  LOP3.LUT R88, R88, 0xff0000, R7, 0xf8, !PT ;  /* 0x00ff000058587812 */ /* 0x000fe400078ef807 */
[----:B------:R-:W-:Y:S01]  /*a720*/  LOP3.LUT R95, R8, 0xffff, R95, 0xf8, !PT ;  /* 0x0000ffff085f7812 */ /* 0x000fe200078ef85f */
[----:B------:R-:W-:Y:S01]  /*a730*/  IMAD.MOV.U32 R7, RZ, RZ, 0x3bbb989d ;  /* 0x3bbb989dff077424 */ /* 0x000fe200078e00ff */
[----:B-----5:R-:W-:Y:S01]  /*a740*/  SHF.L.U32 R8, R66, 0x10, RZ ;  /* 0x0000001042087819 */ /* 0x020fe200000006ff */
[----:B------:R0:W5:Y:S01]  /*a750*/  @P1 LDG.E.64 R46, desc[UR10][R80.64] ;  /* 0x0000000a502e1981 */ /* 0x000162000c1e1b00 */
[----:B------:R-:W-:Y:S01]  /*a760*/  IMAD.U32 R19, R19, 0x10000, RZ ;  /* 0x0001000013137824 */ /* 0x000fe200078e00ff */
[----:B------:R-:W-:Y:S01]  /*a770*/  FMNMX3 R18, |R24|, R18, |R45|, !PT ;  /* 0x0000001218127276 */ /* 0x000fe2000780062d */
[----:B------:R-:W-:-:S02]  /*a780*/  IMAD.SHL.U32 R15, R15, 0x1000000, RZ ;  /* 0x010000000f0f7824 */ /* 0x000fc400078e00ff */
[----:B------:R-:W-:Y:S01]  /*a790*/  FFMA.SAT R7, R8, -R7, 0.5 ;  /* 0x3f00000008077423 */ /* 0x000fe20000002807 */
[----:B------:R-:W-:Y:S01]  /*a7a0*/  SHF.L.U32 R58, R58, 0x10, RZ ;  /* 0x000000103a3a7819 */ /* 0x000fe200000006ff */
[----:B------:R-:W-:Y:S01]  /*a7b0*/  BSSY.RECONVERGENT B1, `(.L_x_14871) ;  /* 0x0000039000017945 */ /* 0x000fe20003800200 */
[----:B------:R-:W-:Y:S01]  /*a7c0*/  FMNMX3 R43, |R43|, R18, |R44|, !PT ;  /* 0x000000122b2b7276 */ /* 0x000fe2000780062c */
[----:B------:R-:W-:Y:S01]  /*a7d0*/  FFMA.RM R7, R7, R56, 12582913 ;  /* 0x4b40000107077423 */ /* 0x000fe20000004038 */
[----:B------:R-:W-:Y:S01]  /*a7e0*/  IMAD.U32 R56, R57, 0x10000, RZ ;  /* 0x0001000039387824 */ /* 0x000fe200078e00ff */
[----:B------:R-:W-:Y:S02]  /*a7f0*/  LOP3.LUT R58, R89, 0xff0000, R58, 0xf8, !PT ;  /* 0x00ff0000593a7812 */ /* 0x000fe400078ef83a */
[C---:B------:R-:W-:Y:S01]  /*a800*/  FADD R55, R7.reuse, -12583039 ;  /* 0xcb40007f07377421 */ /* 0x040fe20000000000 */
[----:B------:R-:W-:Y:S01]  /*a810*/  IMAD.SHL.U32 R7, R7, 0x800000, RZ ;  /* 0x0080000007077824 */ /* 0x000fe200078e00ff */
[----:B0-----:R-:W-:-:S02]  /*a820*/  LOP3.LUT R80, R87, 0xff0000, R56, 0xf8, !PT ;  /* 0x00ff000057507812 */ /* 0x001fc400078ef838 */
[C---:B------:R-:W-:Y:S01]  /*a830*/  FFMA R55, R8.reuse, -1.4426950216293334961, -R55 ;  /* 0xbfb8aa3b08377823 */ /* 0x040fe20000000837 */
[----:B------:R-:W-:Y:S02]  /*a840*/  LOP3.LUT R56, R17, 0xffff, RZ, 0xc0, !PT ;  /* 0x0000ffff11387812 */ /* 0x000fe400078ec0ff */
[----:B------:R-:W-:Y:S01]  /*a850*/  FMNMX3 R43, |R41|, R43, |R52|, !PT ;  /* 0x0000002b292b7276 */ /* 0x000fe20007800634 */
[----:B------:R-:W-:Y:S01]  /*a860*/  FFMA R55, R8, -1.925963033500011079e-08, R55 ;  /* 0xb2a5706008377823 */ /* 0x000fe20000000037 */
[----:B------:R-:W-:Y:S02]  /*a870*/  LOP3.LUT R19, R56, 0xff0000, R19, 0xf8, !PT ;  /* 0x00ff000038137812 */ /* 0x000fe400078ef813 */
[----:B------:R-:W-:Y:S01]  /*a880*/  FMNMX R42, |R42|, R43, !PT ;  /* 0x0000002b2a2a7209 */ /* 0x000fe20007800200 */
[----:B------:R-:W0:Y:S01]  /*a890*/  MUFU.EX2 R56, R55 ;  /* 0x0000003700387308 */ /* 0x000e220000000800 */
[----:B------:R-:W-:Y:S02]  /*a8a0*/  LOP3.LUT R31, R31, 0xffff, RZ, 0xc0, !PT ;  /* 0x0000ffff1f1f7812 */ /* 0x000fe400078ec0ff */
[----:B------:R-:W-:-:S02]  /*a8b0*/  FMNMX3 R16, |R23|, R42, |R16|, !PT ;  /* 0x0000002a17107276 */ /* 0x000fc40007800610 */
[----:B------:R-:W-:Y:S01]  /*a8c0*/  LOP3.LUT R13, R13, 0xffff, RZ, 0xc0, !PT ;  /* 0x0000ffff0d0d7812 */ /* 0x000fe200078ec0ff */
[----:B------:R-:W-:Y:S01]  /*a8d0*/  IMAD.SHL.U32 R31, R31, 0x1000000, RZ ;  /* 0x010000001f1f7824 */ /* 0x000fe200078e00ff */
[----:B------:R-:W-:Y:S02]  /*a8e0*/  SHF.L.U32 R22, R22, 0x10, RZ ;  /* 0x0000001016167819 */ /* 0x000fe400000006ff */
[----:B------:R-:W-:Y:S01]  /*a8f0*/  LOP3.LUT R17, R94, 0xffff, RZ, 0xc0, !PT ;  /* 0x0000ffff5e117812 */ /* 0x000fe200078ec0ff */
[----:B------:R-:W-:Y:S01]  /*a900*/  IMAD.SHL.U32 R13, R13, 0x1000000, RZ ;  /* 0x010000000d0d7824 */ /* 0x000fe200078e00ff */
[----:B------:R-:W-:Y:S02]  /*a910*/  LOP3.LUT R54, R54, 0xffff, RZ, 0xc0, !PT ;  /* 0x0000ffff36367812 */ /* 0x000fe400078ec0ff */
[----:B------:R-:W-:Y:S02]  /*a920*/  LOP3.LUT R59, R59, 0xffff, RZ, 0xc0, !PT ;  /* 0x0000ffff3b3b7812 */ /* 0x000fe400078ec0ff */
[----:B------:R-:W-:Y:S01]  /*a930*/  FMNMX3 R16, |R51|, R16, |R30|, !PT ;  /* 0x0000001033107276 */ /* 0x000fe2000780061e */
[----:B0-----:R-:W-:Y:S01]  /*a940*/  FFMA R56, R7, R56, 1 ;  /* 0x3f80000007387423 */ /* 0x001fe20000000038 */
[----:B------:R-:W-:-:S02]  /*a950*/  SHF.L.U32 R7, R14, 0x18, RZ ;  /* 0x000000180e077819 */ /* 0x000fc400000006ff */
[----:B------:R-:W-:Y:S01]  /*a960*/  LOP3.LUT R0, R0, 0xffff, RZ, 0xc0, !PT ;  /* 0x0000ffff00007812 */ /* 0x000fe200078ec0ff */
[----:B------:R-:W-:Y:S01]  /*a970*/  VIADD R14, R56, 0x1800000 ;  /* 0x01800000380e7836 */ /* 0x000fe20000000000 */
[----:B------:R-:W-:Y:S02]  /*a980*/  LOP3.LUT R45, R58, R7, RZ, 0xfc, !PT ;  /* 0x000000073a2d7212 */ /* 0x000fe400078efcff */
[----:B------:R-:W-:Y:S02]  /*a990*/  SHF.R.U32.HI R7, RZ, 0x5, R12 ;  /* 0x00000005ff077819 */ /* 0x000fe4000001160c */
[----:B------:R-:W-:Y:S02]  /*a9a0*/  LOP3.LUT R14, R14, 0x7f800000, RZ, 0xc0, !PT ;  /* 0x7f8000000e0e7812 */ /* 0x000fe400078ec0ff */
[----:B------:R-:W-:Y:S01]  /*a9b0*/  LOP3.LUT R22, R17, 0xff0000, R22, 0xf8, !PT ;  /* 0x00ff000011167812 */ /* 0x000fe200078ef816 */
[----:B------:R-:W-:Y:S01]  /*a9c0*/  IMAD R12, R7, -0x4, R12 ;  /* 0xfffffffc070c7824 */ /* 0x000fe200078e020c */
[----:B------:R-:W-:-:S02]  /*a9d0*/  ISETP.GT.U32.AND P0, PT, R14, 0x1ffffff, PT ;  /* 0x01ffffff0e00780c */ /* 0x000fc40003f04070 */
[----:B------:R-:W-:Y:S02]  /*a9e0*/  SHF.L.U32 R44, R54, 0x18, RZ ;  /* 0x00000018362c7819 */ /* 0x000fe400000006ff */
[----:B------:R-:W-:Y:S02]  /*a9f0*/  SHF.L.U32 R59, R59, 0x18, RZ ;  /* 0x000000183b3b7819 */ /* 0x000fe400000006ff */
[----:B------:R-:W-:Y:S02]  /*aa00*/  SHF.L.U32 R0, R0, 0x18, RZ ;  /* 0x0000001800007819 */ /* 0x000fe400000006ff */
[----:B------:R-:W-:Y:S02]  /*aa10*/  FMNMX3 R52, |R53|, R16, |R40|, !PT ;  /* 0x0000001035347276 */ /* 0x000fe40007800628 */
[----:B------:R-:W-:Y:S02]  /*aa20*/  IADD3 R12, PT, PT, R12, 0x1e, RZ ;  /* 0x0000001e0c0c7810 */ /* 0x000fe40007ffe0ff */
[----:B------:R-:W-:-:S02]  /*aa30*/  LOP3.LUT R24, R86, 0xff000000, R31, 0xf8, !PT ;  /* 0xff00000056187812 */ /* 0x000fc400078ef81f */
[----:B------:R-:W-:Y:S02]  /*aa40*/  LOP3.LUT R44, R95, 0xff000000, R44, 0xf8, !PT ;  /* 0xff0000005f2c7812 */ /* 0x000fe400078ef82c */
[----:B------:R-:W-:Y:S02]  /*aa50*/  LOP3.LUT R43, R88, R59, RZ, 0xfc, !PT ;  /* 0x0000003b582b7212 */ /* 0x000fe400078efcff */
[----:B------:R-:W-:Y:S02]  /*aa60*/  LOP3.LUT R41, R80, R15, RZ, 0xfc, !PT ;  /* 0x0000000f50297212 */ /* 0x000fe400078efcff */
[----:B------:R-:W-:Y:S02]  /*aa70*/  LOP3.LUT R42, R19, 0xff000000, R0, 0xf8, !PT ;  /* 0xff000000132a7812 */ /* 0x000fe400078ef800 */
[----:B------:R-:W-:Y:S02]  /*aa80*/  LOP3.LUT R40, R22, 0xff000000, R13, 0xf8, !PT ;  /* 0xff00000016287812 */ /* 0x000fe400078ef80d */
[----:B------:R-:W-:-:S02]  /*aa90*/  FMNMX3 R52, |R50|, R52, |R5|, !PT ;  /* 0x0000003432347276 */ /* 0x000fc40007800605 */
[----:B------:R-:W-:Y:S01]  /*aaa0*/  LOP3.LUT R55, R12, 0x1f, RZ, 0xc0, !PT ;  /* 0x0000001f0c377812 */ /* 0x000fe200078ec0ff */
[----:B------:R-:W-:Y:S06]  /*aab0*/  @P0 BRA `(.L_x_14872) ;  /* 0x0000000000100947 */ /* 0x000fec0003800000 */
[----:B------:R-:W-:Y:S01]  /*aac0*/  IMAD.MOV.U32 R12, RZ, RZ, R56 ;  /* 0x000000ffff0c7224 */ /* 0x000fe200078e0038 */
[----:B------:R-:W-:-:S07]  /*aad0*/  MOV R14, 0xaaf0 ;  /* 0x0000aaf0000e7802 */ /* 0x000fce0000000f00 */
[----:B-----5:R-:W-:Y:S05]  /*aae0*/  CALL.REL.NOINC `($__internal_481_$__cuda_sm20_rcp_rn_f32_slowpath) ;  /* 0x000000b400b47944 */ /* 0x020fea0003c00000 */
[----:B------:R-:W-:Y:S05]  /*aaf0*/  BRA `(.L_x_14873) ;  /* 0x0000000000107947 */ /* 0x000fea0003800000 */
.L_x_14872:
[----:B------:R-:W0:Y:S02]  /*ab00*/  MUFU.RCP R15, R56 ;  /* 0x00000038000f7308 */ /* 0x000e240000001000 */
[----:B0-----:R-:W-:-:S04]  /*ab10*/  FFMA R0, R56, R15, -1 ;  /* 0xbf80000038007423 */ /* 0x001fc8000000000f */
[----:B------:R-:W-:-:S04]  /*ab20*/  FADD.FTZ R0, -R0, -RZ ;  /* 0x800000ff00007221 */ /* 0x000fc80000010100 */
[----:B------:R-:W-:-:S07]  /*ab30*/  FFMA R15, R15, R0, R15 ;  /* 0x000000000f0f7223 */ /* 0x000fce000000000f */
.L_x_14873:
[----:B------:R-:W-:Y:S05]  /*ab40*/  BSYNC.RECONVERGENT B1 ;  /* 0x0000000000017941 */ /* 0x000fea0003800200 */
.L_x_14871:
        /* <DEDUP_REMOVED lines=19> */
[----:B-----5:R-:W-:Y:S05]  /*ac80*/  CALL.REL.NOINC `($__internal_481_$__cuda_sm20_rcp_rn_f32_slowpath) ;  /* 0x000000b4004c7944 */ /* 0x020fea0003c00000 */
[----:B------:R-:W-:Y:S05]  /*ac90*/  BRA `(.L_x_14876) ;  /* 0x0000000000107947 */ /* 0x000fea0003800000 */
.L_x_14875:
[----:B------:R-:W0:Y:S02]  /*aca0*/  MUFU.RCP R15, R12 ;  /* 0x0000000c000f7308 */ /* 0x000e240000001000 */
[----:B0-----:R-:W-:-:S04]  /*acb0*/  FFMA R0, R12, R15, -1 ;  /* 0xbf8000000c007423 */ /* 0x001fc8000000000f */
[----:B------:R-:W-:-:S04]  /*acc0*/  FADD.FTZ R0, -R0, -RZ ;  /* 0x800000ff00007221 */ /* 0x000fc80000010100 */
[----:B------:R-:W-:-:S07]  /*acd0*/  FFMA R15, R15, R0, R15 ;  /* 0x000000000f0f7223 */ /* 0x000fce000000000f */
.L_x_14876:
[----:B------:R-:W-:Y:S05]  /*ace0*/  BSYNC.RECONVERGENT B1 ;  /* 0x0000000000017941 */ /* 0x000fea0003800200 */
.L_x_14874:
[----:B------:R-:W-:Y:S01]  /*acf0*/  MOV R0, 0x3bbb989d ;  /* 0x3bbb989d00007802 */ /* 0x000fe20000000f00 */
        /* <DEDUP_REMOVED lines=17> */
[----:B-----5:R-:W-:Y:S05]  /*ae10*/  CALL.REL.NOINC `($__internal_481_$__cuda_sm20_rcp_rn_f32_slowpath) ;  /* 0x000000b000e87944 */ /* 0x020fea0003c00000 */
[----:B------:R-:W-:Y:S05]  /*ae20*/  BRA `(.L_x_14879) ;  /* 0x0000000000107947 */ /* 0x000fea0003800000 */
.L_x_14878:
[----:B------:R-:W0:Y:S02]  /*ae30*/  MUFU.RCP R15, R12 ;  /* 0x0000000c000f7308 */ /* 0x000e240000001000 */
[----:B0-----:R-:W-:-:S04]  /*ae40*/  FFMA R0, R12, R15, -1 ;  /* 0xbf8000000c007423 */ /* 0x001fc8000000000f */
[----:B------:R-:W-:-:S04]  /*ae50*/  FADD.FTZ R0, -R0, -RZ ;  /* 0x800000ff00007221 */ /* 0x000fc80000010100 */
[----:B------:R-:W-:-:S07]  /*ae60*/  FFMA R15, R15, R0, R15 ;  /* 0x000000000f0f7223 */ /* 0x000fce000000000f */
.L_x_14879:
[----:B------:R-:W-:Y:S05]  /*ae70*/  BSYNC.RECONVERGENT B1 ;  /* 0x0000000000017941 */ /* 0x000fea0003800200 */
.L_x_14877:
        /* <DEDUP_REMOVED lines=21> */
.L_x_14881:
[----:B------:R-:W0:Y:S02]  /*afd0*/  MUFU.RCP R15, R12 ;  /* 0x0000000c000f7308 */ /* 0x000e240000001000 */
[----:B0-----:R-:W-:-:S04]  /*afe0*/  FFMA R0, R12, R15, -1 ;  /* 0xbf8000000c007423 */ /* 0x001fc8000000000f */
[----:B------:R-:W-:-:S04]  /*aff0*/  FADD.FTZ R0, -R0, -RZ ;  /* 0x800000ff00007221 */ /* 0x000fc80000010100 */
[----:B------:R-:W-:-:S07]  /*b000*/  FFMA R15, R15, R0, R15 ;  /* 0x000000000f0f7223 */ /* 0x000fce000000000f */
.L_x_14882:
[----:B------:R-:W-:Y:S05]  /*b010*/  BSYNC.RECONVERGENT B1 ;  /* 0x0000000000017941 */ /* 0x000fea0003800200 */
.L_x_14880:
        /* <DEDUP_REMOVED lines=20> */
.L_x_14884:
[----:B------:R-:W0:Y:S02]  /*b160*/  MUFU.RCP R15, R12 ;  /* 0x0000000c000f7308 */ /* 0x000e240000001000 */
[----:B0-----:R-:W-:-:S04]  /*b170*/  FFMA R0, R12, R15, -1 ;  /* 0xbf8000000c007423 */ /* 0x001fc8000000000f */
[----:B------:R-:W-:-:S04]  /*b180*/  FADD.FTZ R0, -R0, -RZ ;  /* 0x800000ff00007221 */ /* 0x000fc80000010100 */
[----:B------:R-:W-:-:S07]  /*b190*/  FFMA R15, R15, R0, R15 ;  /* 0x000000000f0f7223 */ /* 0x000fce000000000f */
.L_x_14885:
[----:B------:R-:W-:Y:S05]  /*b1a0*/  BSYNC.RECONVERGENT B1 ;  /* 0x0000000000017941 */ /* 0x000fea0003800200 */
.L_x_14883:
        /* <DEDUP_REMOVED lines=21> */
.L_x_14887:
[----:B------:R-:W0:Y:S02]  /*b300*/  MUFU.RCP R15, R12 ;  /* 0x0000000c000f7308 */ /* 0x000e240000001000 */
[----:B0-----:R-:W-:-:S04]  /*b310*/  FFMA R0, R12, R15, -1 ;  /* 0xbf8000000c007423 */ /* 0x001fc8000000000f */
[----:B------:R-:W-:-:S04]  /*b320*/  FADD.FTZ R0, -R0, -RZ ;  /* 0x800000ff00007221 */ /* 0x000fc80000010100 */
[----:B------:R-:W-:-:S07]  /*b330*/  FFMA R15, R15, R0, R15 ;  /* 0x000000000f0f7223 */ /* 0x000fce000000000f */
.L_x_14888:
[----:B------:R-:W-:Y:S05]  /*b340*/  BSYNC.RECONVERGENT B1 ;  /* 0x0000000000017941 */ /* 0x000fea0003800200 */
.L_x_14886:
        /* <DEDUP_REMOVED lines=20> */
.L_x_14890:
[----:B------:R-:W0:Y:S02]  /*b490*/  MUFU.RCP R15, R12 ;  /* 0x0000000c000f7308 */ /* 0x000e240000001000 */
[----:B0-----:R-:W-:-:S04]  /*b4a0*/  FFMA R0, R12, R15, -1 ;  /* 0xbf8000000c007423 */ /* 0x001fc8000000000f */
[----:B------:R-:W-:-:S04]  /*b4b0*/  FADD.FTZ R0, -R0, -RZ ;  /* 0x800000ff00007221 */ /* 0x000fc80000010100 */
[----:B------:R-:W-:-:S07]  /*b4c0*/  FFMA R15, R15, R0, R15 ;  /* 0x000000000f0f7223 */ /* 0x000fce000000000f */
.L_x_14891:
[----:B------:R-:W-:Y:S05]  /*b4d0*/  BSYNC.RECONVERGENT B1 ;  /* 0x0000000000017941 */ /* 0x000fea0003800200 */
.L_x_14889:
        /* <DEDUP_REMOVED lines=21> */
.L_x_14893:
[----:B------:R-:W0:Y:S02]  /*b630*/  MUFU.RCP R15, R12 ;  /* 0x0000000c000f7308 */ /* 0x000e240000001000 */
[----:B0-----:R-:W-:-:S04]  /*b640*/  FFMA R0, R12, R15, -1 ;  /* 0xbf8000000c007423 */ /* 0x001fc8000000000f */
[----:B------:R-:W-:-:S04]  /*b650*/  FADD.FTZ R0, -R0, -RZ ;  /* 0x800000ff00007221 */ /* 0x000fc80000010100 */
[----:B------:R-:W-:-:S07]  /*b660*/  FFMA R15, R15, R0, R15 ;  /* 0x000000000f0f7223 */ /* 0x000fce000000000f */
.L_x_14894:
[----:B------:R-:W-:Y:S05]  /*b670*/  BSYNC.RECONVERGENT B1 ;  /* 0x0000000000017941 */ /* 0x000fea0003800200 */
.L_x_14892:
        /* <DEDUP_REMOVED lines=20> */
.L_x_14896:
[----:B------:R-:W0:Y:S02]  /*b7c0*/  MUFU.RCP R15, R12 ;  /* 0x0000000c000f7308 */ /* 0x000e240000001000 */
[----:B0-----:R-:W-:-:S04]  /*b7d0*/  FFMA R0, R12, R15, -1 ;  /* 0xbf8000000c007423 */ /* 0x001fc8000000000f */
[----:B------:R-:W-:-:S04]  /*b7e0*/  FADD.FTZ R0, -R0, -RZ ;  /* 0x800000ff00007221 */ /* 0x000fc80000010100 */
[----:B------:R-:W-:-:S07]  /*b7f0*/  FFMA R15, R15, R0, R15 ;  /* 0x000000000f0f7223 */ /* 0x000fce000000000f */
.L_x_14897:
[----:B------:R-:W-:Y:S05]  /*b800*/  BSYNC.RECONVERGENT B1 ;  /* 0x0000000000017941 */ /* 0x000fea0003800200 */
.L_x_14895:
        /* <DEDUP_REMOVED lines=21> */
.L_x_14899:
[----:B------:R-:W0:Y:S02]  /*b960*/  MUFU.RCP R15, R12 ;  /* 0x0000000c000f7308 */ /* 0x000e240000001000 */
[----:B0-----:R-:W-:-:S04]  /*b970*/  FFMA R0, R12, R15, -1 ;  /* 0xbf8000000c007423 */ /* 0x001fc8000000000f */
[----:B------:R-:W-:-:S04]  /*b980*/  FADD.FTZ R0, -R0, -RZ ;  /* 0x800000ff00007221 */ /* 0x000fc80000010100 */
[----:B------:R-:W-:-:S07]  /*b990*/  FFMA R15, R15, R0, R15 ;  /* 0x000000000f0f7223 */ /* 0x000fce000000000f */
.L_x_14900:
[----:B------:R-:W-:Y:S05]  /*b9a0*/  BSYNC.RECONVERGENT B1 ;  /* 0x0000000000017941 */ /* 0x000fea0003800200 */
.L_x_14898:
        /* <DEDUP_REMOVED lines=20> */
.L_x_14902:
[----:B------:R-:W0:Y:S02]  /*baf0*/  MUFU.RCP R15, R12 ;  /* 0x0000000c000f7308 */ /* 0x000e240000001000 */
[----:B0-----:R-:W-:-:S04]  /*bb00*/  FFMA R0, R12, R15, -1 ;  /* 0xbf8000000c007423 */ /* 0x001fc8000000000f */
[----:B------:R-:W-:-:S04]  /*bb10*/  FADD.FTZ R0, -R0, -RZ ;  /* 0x800000ff00007221 */ /* 0x000fc80000010100 */
[----:B------:R-:W-:-:S07]  /*bb20*/  FFMA R15, R15, R0, R15 ;  /* 0x000000000f0f7223 */ /* 0x000fce000000000f */
.L_x_14903:
[----:B------:R-:W-:Y:S05]  /*bb30*/  BSYNC.RECONVERGENT B1 ;  /* 0x0000000000017941 */ /* 0x000fea0003800200 */
.L_x_14901:
        /* <DEDUP_REMOVED lines=21> */
.L_x_14905:
[----:B------:R-:W0:Y:S02]  /*bc90*/  MUFU.RCP R15, R12 ;  /* 0x0000000c000f7308 */ /* 0x000e240000001000 */
[----:B0-----:R-:W-:-:S04]  /*bca0*/  FFMA R0, R12, R15, -1 ;  /* 0xbf8000000c007423 */ /* 0x001fc8000000000f */
[----:B------:R-:W-:-:S04]  /*bcb0*/  FADD.FTZ R0, -R0, -RZ ;  /* 0x800000ff00007221 */ /* 0x000fc80000010100 */
[----:B------:R-:W-:-:S07]  /*bcc0*/  FFMA R15, R15, R0, R15 ;  /* 0x000000000f0f7223 */ /* 0x000fce000000000f */
.L_x_14906:
[----:B------:R-:W-:Y:S05]  /*bcd0*/  BSYNC.RECONVERGENT B1 ;  /* 0x0000000000017941 */ /* 0x000fea0003800200 */
.L_x_14904:
        /* <DEDUP_REMOVED lines=20> */
.L_x_14908:
[----:B------:R-:W0:Y:S02]  /*be20*/  MUFU.RCP R15, R12 ;  /* 0x0000000c000f7308 */ /* 0x000e240000001000 */
[----:B0-----:R-:W-:-:S04]  /*be30*/  FFMA R0, R12, R15, -1 ;  /* 0xbf8000000c007423 */ /* 0x001fc8000000000f */
[----:B------:R-:W-:-:S04]  /*be40*/  FADD.FTZ R0, -R0, -RZ ;  /* 0x800000ff00007221 */ /* 0x000fc80000010100 */
[----:B------:R-:W-:-:S07]  /*be50*/  FFMA R15, R15, R0, R15 ;  /* 0x000000000f0f7223 */ /* 0x000fce000000000f */
.L_x_14909:
[----:B------:R-:W-:Y:S05]  /*be60*/  BSYNC.RECONVERGENT B1 ;  /* 0x0000000000017941 */ /* 0x000fea0003800200 */
.L_x_14907:
        /* <DEDUP_REMOVED lines=21> */
.L_x_14911:
[----:B------:R-:W0:Y:S02]  /*bfc0*/  MUFU.RCP R15, R12 ;  /* 0x0000000c000f7308 */ /* 0x000e240000001000 */
[----:B0-----:R-:W-:-:S04]  /*bfd0*/  FFMA R0, R12, R15, -1 ;  /* 0xbf8000000c007423 */ /* 0x001fc8000000000f */
[----:B------:R-:W-:-:S04]  /*bfe0*/  FADD.FTZ R0, -R0, -RZ ;  /* 0x800000ff00007221 */ /* 0x000fc80000010100 */
[----:B------:R-:W-:-:S07]  /*bff0*/  FFMA R15, R15, R0, R15 ;  /* 0x000000000f0f7223 */ /* 0x000fce000000000f */
.L_x_14912:
[----:B------:R-:W-:Y:S05]  /*c000*/  BSYNC.RECONVERGENT B1 ;  /* 0x0000000000017941 */ /* 0x000fea0003800200 */
.L_x_14910:
        /* <DEDUP_REMOVED lines=20> */
.L_x_14914:
[----:B------:R-:W0:Y:S02]  /*c150*/  MUFU.RCP R15, R12 ;  /* 0x0000000c000f7308 */ /* 0x000e240000001000 */
[----:B0-----:R-:W-:-:S04]  /*c160*/  FFMA R5, R12, R15, -1 ;  /* 0xbf8000000c057423 */ /* 0x001fc8000000000f */
[----:B------:R-:W-:-:S04]  /*c170*/  FADD.FTZ R8, -R5, -RZ ;  /* 0x800000ff05087221 */ /* 0x000fc80000010100 */
[----:B------:R-:W-:-:S07]  /*c180*/  FFMA R15, R15, R8, R15 ;  /* 0x000000080f0f7223 */ /* 0x000fce000000000f */
.L_x_14915:
[----:B------:R-:W-:Y:S05]  /*c190*/  BSYNC.RECONVERGENT B1 ;  /* 0x0000000000017941 */ /* 0x000fea0003800200 */
.L_x_14913:
        /* <DEDUP_REMOVED lines=21> */
.L_x_14917:
[----:B------:R-:W0:Y:S02]  /*c2f0*/  MUFU.RCP R15, R12 ;  /* 0x0000000c000f7308 */ /* 0x000e240000001000 */
[----:B0-----:R-:W-:-:S04]  /*c300*/  FFMA R5, R12, R15, -1 ;  /* 0xbf8000000c057423 */ /* 0x001fc8000000000f */
[----:B------:R-:W-:-:S04]  /*c310*/  FADD.FTZ R12, -R5, -RZ ;  /* 0x800000ff050c7221 */ /* 0x000fc80000010100 */
[----:B------:R-:W-:-:S07]  /*c320*/  FFMA R15, R15, R12, R15 ;  /* 0x0000000c0f0f7223 */ /* 0x000fce000000000f */
.L_x_14918:
[----:B------:R-:W-:Y:S05]  /*c330*/  BSYNC.RECONVERGENT B1 ;  /* 0x0000000000017941 */ /* 0x000fea0003800200 */
.L_x_14916:
        /* <DEDUP_REMOVED lines=21> */
.L_x_14920:
[----:B------:R-:W0:Y:S02]  /*c490*/  MUFU.RCP R15, R14 ;  /* 0x0000000e000f7308 */ /* 0x000e240000001000 */
[----:B0-----:R-:W-:-:S04]  /*c4a0*/  FFMA R5, R14, R15, -1 ;  /* 0xbf8000000e057423 */ /* 0x001fc8000000000f */
[----:B------:R-:W-:-:S04]  /*c4b0*/  FADD.FTZ R12, -R5, -RZ ;  /* 0x800000ff050c7221 */ /* 0x000fc80000010100 */
[----:B------:R-:W-:-:S07]  /*c4c0*/  FFMA R15, R15, R12, R15 ;  /* 0x0000000c0f0f7223 */ /* 0x000fce000000000f */
.L_x_14921:
[----:B------:R-:W-:Y:S05]  /*c4d0*/  BSYNC.RECONVERGENT B1 ;  /* 0x0000000000017941 */ /* 0x000fea0003800200 */
.L_x_14919:
        /* <DEDUP_REMOVED lines=21> */
.L_x_14923:
[----:B------:R-:W0:Y:S02]  /*c630*/  MUFU.RCP R15, R12 ;  /* 0x0000000c000f7308 */ /* 0x000e240000001000 */
[----:B0-----:R-:W-:-:S04]  /*c640*/  FFMA R5, R12, R15, -1 ;  /* 0xbf8000000c057423 */ /* 0x001fc8000000000f */
[----:B------:R-:W-:-:S04]  /*c650*/  FADD.FTZ R12, -R5, -RZ ;  /* 0x800000ff050c7221 */ /* 0x000fc80000010100 */
[----:B------:R-:W-:-:S07]  /*c660*/  FFMA R15, R15, R12, R15 ;  /* 0x0000000c0f0f7223 */ /* 0x000fce000000000f */
.L_x_14924:
[----:B------:R-:W-:Y:S05]  /*c670*/  BSYNC.RECONVERGENT B1 ;  /* 0x0000000000017941 */ /* 0x000fea0003800200 */
.L_x_14922:
        /* <DEDUP_REMOVED lines=21> */
.L_x_14926:
[----:B------:R-:W0:Y:S02]  /*c7d0*/  MUFU.RCP R15, R14 ;  /* 0x0000000e000f7308 */ /* 0x000e240000001000 */
[----:B0-----:R-:W-:-:S04]  /*c7e0*/  FFMA R5, R14, R15, -1 ;  /* 0xbf8000000e057423 */ /* 0x001fc8000000000f */
[----:B------:R-:W-:-:S04]  /*c7f0*/  FADD.FTZ R12, -R5, -RZ ;  /* 0x800000ff050c7221 */ /* 0x000fc80000010100 */
[----:B------:R-:W-:-:S07]  /*c800*/  FFMA R15, R15, R12, R15 ;  /* 0x0000000c0f0f7223 */ /* 0x000fce000000000f */
.L_x_14927:
[----:B------:R-:W-:Y:S05]  /*c810*/  BSYNC.RECONVERGENT B1 ;  /* 0x0000000000017941 */ /* 0x000fea0003800200 */
.L_x_14925:
        /* <DEDUP_REMOVED lines=22> */
.L_x_14929:
[----:B------:R-:W0:Y:S02]  /*c980*/  MUFU.RCP R15, R16 ;  /* 0x00000010000f7308 */ /* 0x000e240000001000 */
[----:B0-----:R-:W-:-:S04]  /*c990*/  FFMA R12, R16, R15, -1 ;  /* 0xbf800000100c7423 */ /* 0x001fc8000000000f */
[----:B------:R-:W-:-:S04]  /*c9a0*/  FADD.FTZ R12, -R12, -RZ ;  /* 0x800000ff0c0c7221 */ /* 0x000fc80000010100 */
[----:B------:R-:W-:-:S07]  /*c9b0*/  FFMA R15, R15, R12, R15 ;  /* 0x0000000c0f0f7223 */ /* 0x000fce000000000f */
.L_x_14930:
[----:B------:R-:W-:Y:S05]  /*c9c0*/  BSYNC.RECONVERGENT B1 ;  /* 0x0000000000017941 */ /* 0x000fea0003800200 */
.L_x_14928:
        /* <DEDUP_REMOVED lines=21> */
.L_x_14932:
[----:B------:R-:W0:Y:S02]  /*cb20*/  MUFU.RCP R15, R14 ;  /* 0x0000000e000f7308 */ /* 0x000e240000001000 */
[----:B0-----:R-:W-:-:S04]  /*cb30*/  FFMA R12, R14, R15, -1 ;  /* 0xbf8000000e0c7423 */ /* 0x001fc8000000000f */
[----:B------:R-:W-:-:S04]  /*cb40*/  FADD.FTZ R12, -R12, -RZ ;  /* 0x800000ff0c0c7221 */ /* 0x000fc80000010100 */
[----:B------:R-:W-:-:S07]  /*cb50*/  FFMA R15, R15, R12, R15 ;  /* 0x0000000c0f0f7223 */ /* 0x000fce000000000f */
.L_x_14933:
[----:B------:R-:W-:Y:S05]  /*cb60*/  BSYNC.RECONVERGENT B1 ;  /* 0x0000000000017941 */ /* 0x000fea0003800200 */
.L_x_14931:
        /* <DEDUP_REMOVED lines=22> */
.L_x_14935:
[----:B------:R-:W0:Y:S02]  /*ccd0*/  MUFU.RCP R15, R16 ;  /* 0x00000010000f7308 */ /* 0x000e240000001000 */
[----:B0-----:R-:W-:-:S04]  /*cce0*/  FFMA R12, R16, R15, -1 ;  /* 0xbf800000100c7423 */ /* 0x001fc8000000000f */
[----:B------:R-:W-:-:S04]  /*ccf0*/  FADD.FTZ R12, -R12, -RZ ;  /* 0x800000ff0c0c7221 */ /* 0x000fc80000010100 */
[----:B------:R-:W-:-:S07]  /*cd00*/  FFMA R15, R15, R12, R15 ;  /* 0x0000000c0f0f7223 */ /* 0x000fce000000000f */
.L_x_14936:
[----:B------:R-:W-:Y:S05]  /*cd10*/  BSYNC.RECONVERGENT B1 ;  /* 0x0000000000017941 */ /* 0x000fea0003800200 */
.L_x_14934:
        /* <DEDUP_REMOVED lines=21> */
.L_x_14938:
[----:B------:R-:W0:Y:S02]  /*ce70*/  MUFU.RCP R15, R14 ;  /* 0x0000000e000f7308 */ /* 0x000e240000001000 */
[----:B0-----:R-:W-:-:S04]  /*ce80*/  FFMA R12, R14, R15, -1 ;  /* 0xbf8000000e0c7423 */ /* 0x001fc8000000000f */
[----:B------:R-:W-:-:S04]  /*ce90*/  FADD.FTZ R12, -R12, -RZ ;  /* 0x800000ff0c0c7221 */ /* 0x000fc80000010100 */
[----:B------:R-:W-:-:S07]  /*cea0*/  FFMA R15, R15, R12, R15 ;  /* 0x0000000c0f0f7223 */ /* 0x000fce000000000f */
.L_x_14939:
[----:B------:R-:W-:Y:S05]  /*ceb0*/  BSYNC.RECONVERGENT B1 ;  /* 0x0000000000017941 */ /* 0x000fea0003800200 */
.L_x_14937:
        /* <DEDUP_REMOVED lines=22> */
.L_x_14941:
[----:B------:R-:W0:Y:S02]  /*d020*/  MUFU.RCP R15, R14 ;  /* 0x0000000e000f7308 */ /* 0x000e240000001000 */
[----:B0-----:R-:W-:-:S04]  /*d030*/  FFMA R12, R14, R15, -1 ;  /* 0xbf8000000e0c7423 */ /* 0x001fc8000000000f */
[----:B------:R-:W-:-:S04]  /*d040*/  FADD.FTZ R12, -R12, -RZ ;  /* 0x800000ff0c0c7221 */ /* 0x000fc80000010100 */
[----:B------:R-:W-:-:S07]  /*d050*/  FFMA R15, R15, R12, R15 ;  /* 0x0000000c0f0f7223 */ /* 0x000fce000000000f */
.L_x_14942:
[----:B------:R-:W-:Y:S05]  /*d060*/  BSYNC.RECONVERGENT B1 ;  /* 0x0000000000017941 */ /* 0x000fea0003800200 */
.L_x_14940:
        /* <DEDUP_REMOVED lines=21> */
.L_x_14944:
[----:B------:R-:W0:Y:S02]  /*d1c0*/  MUFU.RCP R15, R14 ;  /* 0x0000000e000f7308 */ /* 0x000e240000001000 */
[----:B0-----:R-:W-:-:S04]  /*d1d0*/  FFMA R12, R14, R15, -1 ;  /* 0xbf8000000e0c7423 */ /* 0x001fc8000000000f */
[----:B------:R-:W-:-:S04]  /*d1e0*/  FADD.FTZ R12, -R12, -RZ ;  /* 0x800000ff0c0c7221 */ /* 0x000fc80000010100 */
[----:B------:R-:W-:-:S07]  /*d1f0*/  FFMA R15, R15, R12, R15 ;  /* 0x0000000c0f0f7223 */ /* 0x000fce000000000f */
.L_x_14945:
[----:B------:R-:W-:Y:S05]  /*d200*/  BSYNC.RECONVERGENT B1 ;  /* 0x0000000000017941 */ /* 0x000fea0003800200 */
.L_x_14943:
        /* <DEDUP_REMOVED lines=22> */
.L_x_14947:
[----:B------:R-:W0:Y:S02]  /*d370*/  MUFU.RCP R15, R18 ;  /* 0x00000012000f7308 */ /* 0x000e240000001000 */
[----:B0-----:R-:W-:-:S04]  /*d380*/  FFMA R12, R18, R15, -1 ;  /* 0xbf800000120c7423 */ /* 0x001fc8000000000f */
[----:B------:R-:W-:-:S04]  /*d390*/  FADD.FTZ R12, -R12, -RZ ;  /* 0x800000ff0c0c7221 */ /* 0x000fc80000010100 */
[----:B------:R-:W-:-:S07]  /*d3a0*/  FFMA R15, R15, R12, R15 ;  /* 0x0000000c0f0f7223 */ /* 0x000fce000000000f */
.L_x_14948:
[----:B------:R-:W-:Y:S05]  /*d3b0*/  BSYNC.RECONVERGENT B1 ;  /* 0x0000000000017941 */ /* 0x000fea0003800200 */
.L_x_14946:
        /* <DEDUP_REMOVED lines=21> */
.L_x_14950:
[----:B------:R-:W0:Y:S02]  /*d510*/  MUFU.RCP R15, R18 ;  /* 0x00000012000f7308 */ /* 0x000e240000001000 */
[----:B0-----:R-:W-:-:S04]  /*d520*/  FFMA R12, R18, R15, -1 ;  /* 0xbf800000120c7423 */ /* 0x001fc8000000000f */
[----:B------:R-:W-:-:S04]  /*d530*/  FADD.FTZ R12, -R12, -RZ ;  /* 0x800000ff0c0c7221 */ /* 0x000fc80000010100 */
[----:B------:R-:W-:-:S07]  /*d540*/  FFMA R15, R15, R12, R15 ;  /* 0x0000000c0f0f7223 */ /* 0x000fce000000000f */
.L_x_14951:
[----:B------:R-:W-:Y:S05]  /*d550*/  BSYNC.RECONVERGENT B1 ;  /* 0x0000000000017941 */ /* 0x000fea0003800200 */
.L_x_14949:
        /* <DEDUP_REMOVED lines=22> */
.L_x_14953:
[----:B------:R-:W0:Y:S02]  /*d6c0*/  MUFU.RCP R15, R14 ;  /* 0x0000000e000f7308 */ /* 0x000e240000001000 */
[----:B0-----:R-:W-:-:S04]  /*d6d0*/  FFMA R12, R14, R15, -1 ;  /* 0xbf8000000e0c7423 */ /* 0x001fc8000000000f */
[----:B------:R-:W-:-:S04]  /*d6e0*/  FADD.FTZ R12, -R12, -RZ ;  /* 0x800000ff0c0c7221 */ /* 0x000fc80000010100 */
[----:B------:R-:W-:-:S07]  /*d6f0*/  FFMA R15, R15, R12, R15 ;  /* 0x0000000c0f0f7223 */ /* 0x000fce000000000f */
.L_x_14954:
[----:B------:R-:W-:Y:S05]  /*d700*/  BSYNC.RECONVERGENT B1 ;  /* 0x0000000000017941 */ /* 0x000fea0003800200 */
.L_x_14952:
        /* <DEDUP_REMOVED lines=21> */
.L_x_14956:
[----:B------:R-:W0:Y:S02]  /*d860*/  MUFU.RCP R15, R18 ;  /* 0x00000012000f7308 */ /* 0x000e240000001000 */
[----:B0-----:R-:W-:-:S04]  /*d870*/  FFMA R12, R18, R15, -1 ;  /* 0xbf800000120c7423 */ /* 0x001fc8000000000f */
[----:B------:R-:W-:-:S04]  /*d880*/  FADD.FTZ R12, -R12, -RZ ;  /* 0x800000ff0c0c7221 */ /* 0x000fc80000010100 */
[----:B------:R-:W-:-:S07]  /*d890*/  FFMA R15, R15, R12, R15 ;  /* 0x0000000c0f0f7223 */ /* 0x000fce000000000f */
.L_x_14957:
[----:B------:R-:W-:Y:S05]  /*d8a0*/  BSYNC.RECONVERGENT B1 ;  /* 0x0000000000017941 */ /* 0x000fea0003800200 */
.L_x_14955:
        /* <DEDUP_REMOVED lines=22> */
.L_x_14959:
[----:B------:R-:W0:Y:S02]  /*da10*/  MUFU.RCP R15, R14 ;  /* 0x0000000e000f7308 */ /* 0x000e240000001000 */
[----:B0-----:R-:W-:-:S04]  /*da20*/  FFMA R12, R14, R15, -1 ;  /* 0xbf8000000e0c7423 */ /* 0x001fc8000000000f */
[----:B------:R-:W-:-:S04]  /*da30*/  FADD.FTZ R12, -R12, -RZ ;  /* 0x800000ff0c0c7221 */ /* 0x000fc80000010100 */
[----:B------:R-:W-:-:S07]  /*da40*/  FFMA R15, R15, R12, R15 ;  /* 0x0000000c0f0f7223 */ /* 0x000fce000000000f */
.L_x_14960:
[----:B------:R-:W-:Y:S05]  /*da50*/  BSYNC.RECONVERGENT B1 ;  /* 0x0000000000017941 */ /* 0x000fea0003800200 */
.L_x_14958:
        /* <DEDUP_REMOVED lines=21> */
.L_x_14962:
[----:B------:R-:W0:Y:S02]  /*dbb0*/  MUFU.RCP R15, R18 ;  /* 0x00000012000f7308 */ /* 0x000e240000001000 */
[----:B0-----:R-:W-:-:S04]  /*dbc0*/  FFMA R12, R18, R15, -1 ;  /* 0xbf800000120c7423 */ /* 0x001fc8000000000f */
[----:B------:R-:W-:-:S04]  /*dbd0*/  FADD.FTZ R12, -R12, -RZ ;  /* 0x800000ff0c0c7221 */ /* 0x000fc80000010100 */
[----:B------:R-:W-:-:S07]  /*dbe0*/  FFMA R15, R15, R12, R15 ;  /* 0x0000000c0f0f7223 */ /* 0x000fce000000000f */
.L_x_14963:
[----:B------:R-:W-:Y:S05]  /*dbf0*/  BSYNC.RECONVERGENT B1 ;  /* 0x0000000000017941 */ /* 0x000fea0003800200 */
.L_x_14961:
        /* <DEDUP_REMOVED lines=21> */
[----:B------:R-:W-:Y:S01]  /*dd50*/  MOV R13, R15 ;  /* 0x0000000f000d7202 */ /* 0x000fe20000000f00 */
[----:B------:R-:W-:Y:S06]  /*dd60*/  BRA `(.L_x_14966) ;  /* 0x0000000000107947 */ /* 0x000fec0003800000 */
.L_x_14965:
[----:B------:R-:W0:Y:S02]  /*dd70*/  MUFU.RCP R13, R14 ;  /* 0x0000000e000d7308 */ /* 0x000e240000001000 */
[----:B0-----:R-:W-:-:S04]  /*dd80*/  FFMA R12, R14, R13, -1 ;  /* 0xbf8000000e0c7423 */ /* 0x001fc8000000000d */
[----:B------:R-:W-:-:S04]  /*dd90*/  FADD.FTZ R12, -R12, -RZ ;  /* 0x800000ff0c0c7221 */ /* 0x000fc80000010100 */
[----:B------:R-:W-:-:S07]  /*dda0*/  FFMA R13, R13, R12, R13 ;  /* 0x0000000c0d0d7223 */ /* 0x000fce000000000d */
.L_x_14966:
[----:B------:R-:W-:Y:S05]  /*ddb0*/  BSYNC.RECONVERGENT B1 ;  /* 0x0000000000017941 */ /* 0x000fea0003800200 */
.L_x_14964:
[----:B------:R-:W-:Y:S01]  /*ddc0*/  FMUL R15, R73, UR8 ;  /* 0x00000008490f7c20 */ /* 0x000fe20008400000 */
[----:B------:R-:W-:Y:S01]  /*ddd0*/  FMUL R17, R66, UR8 ;  /* 0x0000000842117c20 */ /* 0x000fe20008400000 */
[----:B------:R-:W-:Y:S01]  /*dde0*/  LEA R7, R7, 0x2, 0x2 ;  /* 0x0000000207077811 */ /* 0x000fe200078e10ff */
[----:B------:R-:W-:Y:S01]  /*ddf0*/  FMUL R76, R76, R13 ;  /* 0x0000000d4c4c7220 */ /* 0x000fe20000400000 */
[C---:B------:R-:W-:Y:S01]  /*de00*/  FMNMX3 R52, |R80|.reuse, R52, |R51|, !PT ;  /* 0x0000003450347276 */ /* 0x040fe20007800633 */
        /* <DEDUP_REMOVED lines=9> */
[C---:B------:R-:W-:Y:S01]  /*dea0*/  FMNMX3 R13, |R83|.reuse, R52, |R56|, !PT ;  /* 0x00000034530d7276 */ /* 0x040fe20007800638 */
[----:B------:R-:W-:Y:S01]  /*deb0*/  FMUL R83, R83, UR8 ;  /* 0x0000000853537c20 */ /* 0x000fe20008400000 */
[----:B------:R-:W-:Y:S01]  /*dec0*/  LOP3.LUT R14, R7, 0xff00, R14, 0xf8, !PT ;  /* 0x0000ff00070e7812 */ /* 0x000fe200078ef80e */
[----:B------:R-:W-:Y:S01]  /*ded0*/  FMUL R56, R56, UR8 ;  /* 0x0000000838387c20 */ /* 0x000fe20008400000 */
[----:B------:R-:W0:Y:S01]  /*dee0*/  S2R R7, SR_TID.X ;  /* 0x0000000000077919 */ /* 0x000e220000002100 */
[----:B------:R-:W-:Y:S01]  /*def0*/  FMNMX3 R13, |R89|, R13, |R86|, !PT ;  /* 0x0000000d590d7276 */ /* 0x000fe20007800656 */
[----:B------:R-:W-:Y:S01]  /*df00*/  FMUL R86, R86, UR8 ;  /* 0x0000000856567c20 */ /* 0x000fe20008400000 */
[----:B------:R-:W-:Y:S02]  /*df10*/  ISETP.GE.U32.OR P0, PT, R55, R6, P0 ;  /* 0x000000063700720c */ /* 0x000fe40000706470 */
[C---:B------:R-:W-:Y:S01]  /*df20*/  FMNMX R13, |R88|.reuse, R13, !PT ;  /* 0x0000000d580d7209 */ /* 0x040fe20007800200 */
[----:B------:R-:W-:Y:S01]  /*df30*/  FMUL R88, R88, UR8 ;  /* 0x0000000858587c20 */ /* 0x000fe20008400000 */
[----:B------:R-:W-:-:S02]  /*df40*/  F2FP.SATFINITE.E4M3.F32.PACK_AB_MERGE_C R78, RZ, R51, RZ ;  /* 0x00000033ff4e723e */ /* 0x000fc400048070ff */
[C---:B------:R-:W-:Y:S01]  /*df50*/  FMNMX3 R52, |R91|.reuse, R13, |R82|, !PT ;  /* 0x0000000d5b347276 */ /* 0x040fe20007800652 */
[----:B------:R-:W-:Y:S01]  /*df60*/  FMUL R91, R91, UR8 ;  /* 0x000000085b5b7c20 */ /* 0x000fe20008400000 */
[----:B------:R-:W-:Y:S02]  /*df70*/  F2FP.SATFINITE.E4M3.F32.PACK_AB_MERGE_C R51, RZ, R86, RZ ;  /* 0x00000056ff33723e */ /* 0x000fe400048070ff */
[----:B------:R-:W-:Y:S02]  /*df80*/  F2FP.SATFINITE.E4M3.F32.PACK_AB_MERGE_C R79, RZ, R80, RZ ;  /* 0x00000050ff4f723e */ /* 0x000fe400048070ff */
[----:B------:R-:W-:Y:S01]  /*df90*/  F2FP.SATFINITE.E4M3.F32.PACK_AB_MERGE_C R83, RZ, R83, RZ ;  /* 0x00000053ff53723e */ /* 0x000fe200048070ff */
[----:B------:R-:W-:Y:S01]  /*dfa0*/  IMAD.SHL.U32 R51, R51, 0x100, RZ ;  /* 0x0000010033337824 */ /* 0x000fe200078e00ff */
[----:B------:R-:W-:Y:S02]  /*dfb0*/  F2FP.SATFINITE.E4M3.F32.PACK_AB_MERGE_C R80, RZ, R56, RZ ;  /* 0x00000038ff50723e */ /* 0x000fe400048070ff */
[----:B------:R-:W-:-:S02]  /*dfc0*/  F2FP.SATFINITE.E4M3.F32.PACK_AB_MERGE_C R88, RZ, R88, RZ ;  /* 0x00000058ff58723e */ /* 0x000fc400048070ff */
[----:B------:R-:W-:Y:S02]  /*dfd0*/  LOP3.LUT R55, R83, 0xff, RZ, 0xc0, !PT ;  /* 0x000000ff53377812 */ /* 0x000fe400078ec0ff */
[----:B------:R-:W-:Y:S02]  /*dfe0*/  F2FP.SATFINITE.E4M3.F32.PACK_AB_MERGE_C R31, RZ, R31, RZ ;  /* 0x0000001fff1f723e */ /* 0x000fe400048070ff */
[----:B------:R-:W-:Y:S01]  /*dff0*/  F2FP.SATFINITE.E4M3.F32.PACK_AB_MERGE_C R84, RZ, R91, RZ ;  /* 0x0000005bff54723e */ /* 0x000fe200048070ff */
[----:B------:R-:W-:Y:S01]  /*e000*/  IMAD R55, R88, 0x100, R55 ;  /* 0x0000010058377824 */ /* 0x000fe200078e0237 */
[----:B------:R-:W-:Y:S02]  /*e010*/  LOP3.LUT R22, R79, 0xff, RZ, 0xc0, !PT ;  /* 0x000000ff4f167812 */ /* 0x000fe400078ec0ff */
[----:B------:R-:W-:Y:S02]  /*e020*/  LOP3.LUT R77, R80, 0xff, RZ, 0xc0, !PT ;  /* 0x000000ff504d7812 */ /* 0x000fe400078ec0ff */
[----:B------:R-:W-:-:S02]  /*e030*/  LEA R22, R31, R22, 0x8 ;  /* 0x000000161f167211 */ /* 0x000fc400078e40ff */
[----:B------:R-:W-:Y:S02]  /*e040*/  LEA R77, R84, R77, 0x8 ;  /* 0x0000004d544d7211 */ /* 0x000fe400078e40ff */
[----:B------:R-:W-:Y:S01]  /*e050*/  LOP3.LUT R56, R51, 0xff, R78, 0xf8, !PT ;  /* 0x000000ff33387812 */ /* 0x000fe200078ef84e */
[----:B0-----:R-:W-:Y:S06]  /*e060*/  @P0 BRA `(.L_x_14968) ;  /* 0x00000000005c0947 */ /* 0x001fec0003800000 */
[----:B------:R-:W0:Y:S01]  /*e070*/  S2R R19, SR_TID.X ;  /* 0x0000000000137919 */ /* 0x000e220000002100 */
[C---:B------:R-:W-:Y:S01]  /*e080*/  SHF.L.U64.HI R13, R2.reuse, 0x3, R3 ;  /* 0x00000003020d7819 */ /* 0x040fe20000010203 */
[----:B------:R-:W-:Y:S01]  /*e090*/  IMAD.SHL.U32 R12, R2, 0x8, RZ ;  /* 0x00000008020c7824 */ /* 0x000fe200078e00ff */
[----:B0-----:R-:W-:Y:S02]  /*e0a0*/  SHF.R.U32.HI R18, RZ, 0x3, R19 ;  /* 0x00000003ff127819 */ /* 0x001fe40000011613 */
[----:B------:R-:W-:Y:S02]  /*e0b0*/  LOP3.LUT R75, R19, 0xe0, RZ, 0xc0, !PT ;  /* 0x000000e0134b7812 */ /* 0x000fe400078ec0ff */
[----:B------:R-:W-:-:S03]  /*e0c0*/  LOP3.LUT R18, R18, 0x1c, RZ, 0xc0, !PT ;  /* 0x0000001c12127812 */ /* 0x000fc600078ec0ff */
[----:B------:R-:W-:Y:S01]  /*e0d0*/  IMAD R85, R3, R75, RZ ;  /* 0x0000004b03557224 */ /* 0x000fe200078e02ff */
[----:B------:R-:W-:Y:S01]  /*e0e0*/  IADD3 R74, PT, PT, R19, 0x1e, -R18 ;  /* 0x0000001e134a7810 */ /* 0x000fe20007ffe812 */
[----:B------:R-:W-:-:S03]  /*e0f0*/  IMAD.WIDE.U32 R18, R75, R2, R12 ;  /* 0x000000024b127225 */ /* 0x000fc600078e000c */
[----:B------:R-:W-:Y:S02]  /*e100*/  LOP3.LUT R75, R74, 0x1f, RZ, 0xc0, !PT ;  /* 0x0000001f4a4b7812 */ /* 0x000fe400078ec0ff */
[----:B------:R-:W-:Y:S02]  /*e110*/  IADD3 R85, PT, PT, R85, R19, RZ ;  /* 0x0000001355557210 */ /* 0x000fe40007ffe0ff */
[----:B------:R-:W-:Y:S01]  /*e120*/  IADD3 R75, P1, P2, R75, R18, R12 ;  /* 0x000000124b4b7210 */ /* 0x000fe20007a3e00c */
[----:B------:R-:W-:Y:S01]  /*e130*/  IMAD.U32 R18, R83, 0x10000, RZ ;  /* 0x0001000053127824 */ /* 0x000fe200078e00ff */
[----:B------:R-:W-:Y:S02]  /*e140*/  LOP3.LUT R12, R80, 0xffff, RZ, 0xc0, !PT ;  /* 0x0000ffff500c7812 */ /* 0x000fe400078ec0ff */
[----:B------:R-:W-:Y:S02]  /*e150*/  IADD3.X R74, PT, PT, RZ, R85, R13, P1, P2 ;  /* 0x00000055ff4a7210 */ /* 0x000fe40000fe440d */
[----:B------:R-:W-:Y:S01]  /*e160*/  LOP3.LUT R19, R18, 0xff0000, RZ, 0xc0, !PT ;  /* 0x00ff000012137812 */ /* 0x000fe200078ec0ff */
[----:B------:R-:W-:-:S03]  /*e170*/  IMAD.SHL.U32 R18, R78, 0x100, RZ ;  /* 0x000001004e127824 */ /* 0x000fc600078e00ff */
[----:B------:R-:W-:Y:S02]  /*e180*/  LEA R19, R12, R19, 0x18 ;  /* 0x000000130c137211 */ /* 0x000fe400078ec0ff */
[----:B------:R-:W-:Y:S02]  /*e190*/  LEA R12, P1, R75, R10, 0x2 ;  /* 0x0000000a4b0c7211 */ /* 0x000fe400078210ff */
[----:B------:R-:W-:Y:S02]  /*e1a0*/  LOP3.LUT R18, R19, 0xffff, R18, 0xf8, !PT ;  /* 0x0000ffff13127812 */ /* 0x000fe400078ef812 */
[----:B------:R-:W-:Y:S02]  /*e1b0*/  LEA.HI.X R13, R75, R11, R74, 0x2, P1 ;  /* 0x0000000b4b0d7211 */ /* 0x000fe400008f144a */
[----:B------:R-:W-:-:S05]  /*e1c0*/  LOP3.LUT R19, R18, 0xff, R79, 0xf8, !PT ;  /* 0x000000ff12137812 */ /* 0x000fca00078ef84f */
[----:B------:R0:W-:Y:S02]  /*e1d0*/  STG.E desc[UR10][R12.64], R19 ;  /* 0x000000130c007986 */ /* 0x0001e4000c10190a */
.L_x_14968:
[----:B------:R-:W-:Y:S05]  /*e1e0*/  BSYNC.RECONVERGENT B0 ;  /* 0x0000000000007941 */ /* 0x000fea0003800200 */
.L_x_14967:
[----:B------:R-:W-:Y:S04]  /*e1f0*/  BSSY.RECONVERGENT B0, `(.L_x_14969) ;  /* 0x000001a000007945 */ /* 0x000fe80003800200 */
[----:B------:R-:W-:Y:S05]  /*e200*/  @P0 BRA `(.L_x_14970) ;  /* 0x0000000000600947 */ /* 0x000fea0003800000 */
[----:B------:R-:W1:Y:S01]  /*e210*/  S2R R18, SR_TID.X ;  /* 0x0000000000127919 */ /* 0x000e620000002100 */
[C---:B0-----:R-:W-:Y:S02]  /*e220*/  SHF.L.U64.HI R13, R2.reuse, 0x3, R3 ;  /* 0x00000003020d7819 */ /* 0x041fe40000010203 */
[----:B------:R-:W-:Y:S02]  /*e230*/  SHF.L.U32 R12, R2, 0x3, RZ ;  /* 0x00000003020c7819 */ /* 0x000fe400000006ff */
[----:B-1----:R-:W-:Y:S02]  /*e240*/  SHF.R.U32.HI R19, RZ, 0x3, R18 ;  /* 0x00000003ff137819 */ /* 0x002fe40000011612 */
[----:B------:R-:W-:Y:S02]  /*e250*/  LOP3.LUT R75, R18, 0xe0, RZ, 0xc0, !PT ;  /* 0x000000e0124b7812 */ /* 0x000fe400078ec0ff */
[----:B------:R-:W-:-:S04]  /*e260*/  LOP3.LUT R19, R19, 0x1c, RZ, 0xc0, !PT ;  /* 0x0000001c13137812 */ /* 0x000fc800078ec0ff */
[----:B------:R-:W-:Y:S01]  /*e270*/  IADD3 R74, PT, PT, R18, 0x1e, -R19 ;  /* 0x0000001e124a7810 */ /* 0x000fe20007ffe813 */
[----:B------:R-:W-:-:S03]  /*e280*/  IMAD.WIDE.U32 R18, R75, R2, R12 ;  /* 0x000000024b127225 */ /* 0x000fc600078e000c */
[----:B------:R-:W-:Y:S01]  /*e290*/  LOP3.LUT R79, R74, 0x1f, RZ, 0xc0, !PT ;  /* 0x0000001f4a4f7812 */ /* 0x000fe200078ec0ff */
[----:B------:R-:W-:Y:S02]  /*e2a0*/  IMAD R75, R3, R75, RZ ;  /* 0x0000004b034b7224 */ /* 0x000fe400078e02ff */
[----:B------:R-:W-:Y:S01]  /*e2b0*/  IMAD.U32 R74, R88, 0x10000, RZ ;  /* 0x00010000584a7824 */ /* 0x000fe200078e00ff */
[----:B------:R-:W-:Y:S02]  /*e2c0*/  IADD3 R79, P1, P2, R79, R18, R12 ;  /* 0x000000124f4f7210 */ /* 0x000fe40007a3e00c */
[----:B------:R-:W-:Y:S02]  /*e2d0*/  IADD3 R75, PT, PT, R75, R19, RZ ;  /* 0x000000134b4b7210 */ /* 0x000fe40007ffe0ff */
[----:B------:R-:W-:Y:S02]  /*e2e0*/  LOP3.LUT R12, R84, 0xffff, RZ, 0xc0, !PT ;  /* 0x0000ffff540c7812 */ /* 0x000fe400078ec0ff */
[----:B------:R-:W-:-:S02]  /*e2f0*/  LOP3.LUT R19, R74, 0xff0000, RZ, 0xc0, !PT ;  /* 0x00ff00004a137812 */ /* 0x000fc400078ec0ff */
[----:B------:R-:W-:Y:S02]  /*e300*/  IADD3.X R74, PT, PT, RZ, R75, R13, P1, P2 ;  /* 0x0000004bff4a7210 */ /* 0x000fe40000fe440d */
[----:B------:R-:W-:Y:S01]  /*e310*/  IADD3 R13, P1, PT, R79, R2, RZ ;  /* 0x000000024f0d7210 */ /* 0x000fe20007f3e0ff */
[----:B------:R-:W-:-:S03]  /*e320*/  IMAD R18, R12, 0x1000000, R19 ;  /* 0x010000000c127824 */ /* 0x000fc600078e0213 */
[----:B------:R-:W-:Y:S02]  /*e330*/  IADD3.X R74, PT, PT, R74, R3, RZ, P1, !PT ;  /* 0x000000034a4a7210 */ /* 0x000fe40000ffe4ff */
[C---:B------:R-:W-:Y:S02]  /*e340*/  LEA R12, P1, R13.reuse, R10, 0x2 ;  /* 0x0000000a0d0c7211 */ /* 0x040fe400078210ff */
[----:B------:R-:W-:Y:S02]  /*e350*/  LOP3.LUT R18, R18, 0xffff, R51, 0xf8, !PT ;  /* 0x0000ffff12127812 */ /* 0x000fe400078ef833 */
[----:B------:R-:W-:Y:S02]  /*e360*/  LEA.HI.X R13, R13, R11, R74, 0x2, P1 ;  /* 0x0000000b0d0d7211 */ /* 0x000fe400008f144a */
[----:B------:R-:W-:-:S05]  /*e370*/  LOP3.LUT R31, R18, 0xff, R31, 0xf8, !PT ;  /* 0x000000ff121f7812 */ /* 0x000fca00078ef81f */
[----:B------:R1:W-:Y:S02]  /*e380*/  STG.E desc[UR10][R12.64], R31 ;  /* 0x0000001f0c007986 */ /* 0x0003e4000c10190a */
.L_x_14970:
[----:B------:R-:W-:Y:S05]  /*e390*/  BSYNC.RECONVERGENT B0 ;  /* 0x0000000000007941 */ /* 0x000fea0003800200 */
.L_x_14969:
[----:B------:R-:W-:Y:S01]  /*e3a0*/  FMUL R18, R68, UR8 ;  /* 0x0000000844127c20 */ /* 0x000fe20008400000 */
[----:B0-----:R-:W-:Y:S01]  /*e3b0*/  FMUL R19, R69, UR8 ;  /* 0x0000000845137c20 */ /* 0x001fe20008400000 */
[C---:B-1----:R-:W-:Y:S01]  /*e3c0*/  SHF.L.U64.HI R13, R2.reuse, 0x3, R3 ;  /* 0x00000003020d7819 */ /* 0x042fe20000010203 */
[----:B------:R-:W-:Y:S01]  /*e3d0*/  IMAD.SHL.U32 R12, R2, 0x8, RZ ;  /* 0x00000008020c7824 */ /* 0x000fe200078e00ff */
[----:B------:R-:W-:Y:S01]  /*e3e0*/  LOP3.LUT R31, R7, 0xe0, RZ, 0xc0, !PT ;  /* 0x000000e0071f7812 */ /* 0x000fe200078ec0ff */
[----:B------:R-:W-:Y:S01]  /*e3f0*/  FMUL R80, R54, UR8 ;  /* 0x0000000836507c20 */ /* 0x000fe20008400000 */
[----:B------:R-:W-:Y:S01]  /*e400*/  F2FP.SATFINITE.E4M3.F32.PACK_AB_MERGE_C R18, RZ, R18, RZ ;  /* 0x00000012ff12723e */ /* 0x000fe200048070ff */
[----:B------:R-:W-:Y:S01]  /*e410*/  FMUL R82, R82, UR8 ;  /* 0x0000000852527c20 */ /* 0x000fe20008400000 */
[----:B------:R-:W-:Y:S01]  /*e420*/  F2FP.SATFINITE.E4M3.F32.PACK_AB_MERGE_C R19, RZ, R19, RZ ;  /* 0x00000013ff13723e */ /* 0x000fe200048070ff */
[----:B------:R-:W-:Y:S01]  /*e430*/  IMAD.WIDE.U32 R74, R31, R2, R12 ;  /* 0x000000021f4a7225 */ /* 0x000fe200078e000c */
[----:B------:R-:W-:Y:S01]  /*e440*/  LOP3.LUT R18, R18, 0xff, RZ, 0xc0, !PT ;  /* 0x000000ff12127812 */ /* 0x000fe200078ec0ff */
[----:B------:R-:W-:Y:S01]  /*e450*/  BSSY.RECONVERGENT B0, `(.L_x_14971) ;  /* 0x0000045000007945 */ /* 0x000fe20003800200 */
[----:B------:R-:W-:Y:S01]  /*e460*/  F2FP.SATFINITE.E4M3.F32.PACK_AB_MERGE_C R80, RZ, R80, RZ ;  /* 0x00000050ff50723e */ /* 0x000fe200048070ff */
[----:B------:R-:W-:Y:S01]  /*e470*/  IMAD R85, R3, R31, RZ ;  /* 0x0000001f03557224 */ /* 0x000fe200078e02ff */
[----:B------:R-:W-:Y:S01]  /*e480*/  LOP3.LUT R31, R19, 0xffff, RZ, 0xc0, !PT ;  /* 0x0000ffff131f7812 */ /* 0x000fe200078ec0ff */
[----:B------:R-:W-:Y:S01]  /*e490*/  IMAD.U32 R79, R18, 0x10000, RZ ;  /* 0x00010000124f7824 */ /* 0x000fe200078e00ff */
[----:B------:R-:W-:-:S02]  /*e4a0*/  IADD3 R83, P1, PT, R12, R74, RZ ;  /* 0x0000004a0c537210 */ /* 0x000fc40007f3e0ff */
[----:B------:R-:W-:Y:S02]  /*e4b0*/  SHF.L.U32 R51, R31, 0x18, RZ ;  /* 0x000000181f337819 */ /* 0x000fe400000006ff */
[----:B------:R-:W-:Y:S01]  /*e4c0*/  F2FP.SATFINITE.E4M3.F32.PACK_AB_MERGE_C R74, RZ, R82, RZ ;  /* 0x00000052ff4a723e */ /* 0x000fe200048070ff */
[----:B------:R-:W-:Y:S01]  /*e4d0*/  FMUL R82, R8, UR8 ;  /* 0x0000000808527c20 */ /* 0x000fe20008400000 */
[----:B------:R-:W-:Y:S01]  /*e4e0*/  LOP3.LUT R51, R51, R14, R79, 0xfe, !PT ;  /* 0x0000000e33337212 */ /* 0x000fe200078efe4f */
[----:B------:R-:W-:Y:S01]  /*e4f0*/  IMAD.U32 R79, R80, 0x10000, RZ ;  /* 0x00010000504f7824 */ /* 0x000fe200078e00ff */
[----:B------:R-:W-:Y:S01]  /*e500*/  SHF.L.U32 R78, R74, 0x10, RZ ;  /* 0x000000104a4e7819 */ /* 0x000fe200000006ff */
[----:B------:R-:W-:Y:S01]  /*e510*/  FMUL R14, R53, UR8 ;  /* 0x00000008350e7c20 */ /* 0x000fe20008400000 */
[----:B------:R-:W-:Y:S01]  /*e520*/  IADD3.X R31, PT, PT, R13, R85, R75, P1, !PT ;  /* 0x000000550d1f7210 */ /* 0x000fe20000ffe44b */
[----:B------:R-:W-:Y:S01]  /*e530*/  FMUL R75, R58, UR8 ;  /* 0x000000083a4b7c20 */ /* 0x000fe20008400000 */
[----:B------:R-:W-:-:S02]  /*e540*/  LOP3.LUT R85, R78, 0xff0000, RZ, 0xc0, !PT ;  /* 0x00ff00004e557812 */ /* 0x000fc400078ec0ff */
[----:B------:R-:W-:Y:S02]  /*e550*/  LOP3.LUT R78, R79, 0xff0000, RZ, 0xc0, !PT ;  /* 0x00ff00004f4e7812 */ /* 0x000fe400078ec0ff */
[----:B------:R-:W-:Y:S02]  /*e560*/  LOP3.LUT R79, R85, 0xffff, R22, 0xf8, !PT ;  /* 0x0000ffff554f7812 */ /* 0x000fe400078ef816 */
[----:B------:R-:W-:Y:S01]  /*e570*/  LOP3.LUT R77, R78, 0xffff, R77, 0xf8, !PT ;  /* 0x0000ffff4e4d7812 */ /* 0x000fe200078ef84d */
[C---:B------:R-:W-:Y:S01]  /*e580*/  FMUL R78, R50.reuse, UR8 ;  /* 0x00000008324e7c20 */ /* 0x040fe20008400000 */
[----:B------:R-:W-:Y:S01]  /*e590*/  FMNMX3 R50, |R50|, R52, |R81|, !PT ;  /* 0x0000003432327276 */ /* 0x000fe20007800651 */
[----:B------:R-:W-:Y:S01]  /*e5a0*/  FMUL R52, R87, UR8 ;  /* 0x0000000857347c20 */ /* 0x000fe20008400000 */
[----:B------:R-:W-:Y:S02]  /*e5b0*/  F2FP.SATFINITE.E4M3.F32.PACK_AB_MERGE_C R75, RZ, R75, RZ ;  /* 0x0000004bff4b723e */ /* 0x000fe400048070ff */
[----:B------:R-:W-:Y:S01]  /*e5c0*/  FMNMX3 R87, |R54|, R50, |R87|, !PT ;  /* 0x0000003236577276 */ /* 0x000fe20007800657 */
[----:B------:R-:W-:Y:S01]  /*e5d0*/  FMUL R50, R81, UR8 ;  /* 0x0000000851327c20 */ /* 0x000fe20008400000 */
[----:B------:R-:W-:-:S02]  /*e5e0*/  F2FP.SATFINITE.E4M3.F32.PACK_AB_MERGE_C R22, RZ, R14, RZ ;  /* 0x0000000eff16723e */ /* 0x000fc400048070ff */
[----:B------:R-:W-:Y:S02]  /*e5f0*/  F2FP.SATFINITE.E4M3.F32.PACK_AB_MERGE_C R81, RZ, R52, RZ ;  /* 0x00000034ff51723e */ /* 0x000fe400048070ff */
[----:B------:R-:W-:Y:S02]  /*e600*/  F2FP.SATFINITE.E4M3.F32.PACK_AB_MERGE_C R52, RZ, R50, RZ ;  /* 0x00000032ff34723e */ /* 0x000fe400048070ff */
[----:B------:R-:W-:Y:S02]  /*e610*/  LOP3.LUT R85, R75, 0xff, RZ, 0xc0, !PT ;  /* 0x000000ff4b557812 */ /* 0x000fe400078ec0ff */
[----:B------:R-:W-:Y:S01]  /*e620*/  PRMT R14, R22, 0x7104, RZ ;  /* 0x00007104160e7816 */ /* 0x000fe200000000ff */
[----:B------:R-:W-:Y:S01]  /*e630*/  IMAD.U32 R84, R52, 0x10000, RZ ;  /* 0x0001000034547824 */ /* 0x000fe200078e00ff */
[----:B------:R-:W-:Y:S02]  /*e640*/  F2FP.SATFINITE.E4M3.F32.PACK_AB_MERGE_C R88, RZ, R78, RZ ;  /* 0x0000004eff58723e */ /* 0x000fe400048070ff */
[----:B------:R-:W-:-:S02]  /*e650*/  LOP3.LUT R50, R81, 0xffff, RZ, 0xc0, !PT ;  /* 0x0000ffff51327812 */ /* 0x000fc400078ec0ff */
[----:B------:R-:W-:Y:S02]  /*e660*/  LOP3.LUT R14, R85, 0xff00, R14, 0xf8, !PT ;  /* 0x0000ff00550e7812 */ /* 0x000fe400078ef80e */
[----:B------:R-:W-:Y:S02]  /*e670*/  SHF.L.U32 R86, R88, 0x10, RZ ;  /* 0x0000001058567819 */ /* 0x000fe400000006ff */
[----:B------:R-:W-:Y:S02]  /*e680*/  LOP3.LUT R85, R56, 0xffff, RZ, 0xc0, !PT ;  /* 0x0000ffff38557812 */ /* 0x000fe400078ec0ff */
[----:B------:R-:W-:Y:S02]  /*e690*/  LOP3.LUT R55, R55, 0xffff, RZ, 0xc0, !PT ;  /* 0x0000ffff37377812 */ /* 0x000fe400078ec0ff */
[----:B------:R-:W-:Y:S02]  /*e6a0*/  SHF.L.U32 R50, R50, 0x18, RZ ;  /* 0x0000001832327819 */ /* 0x000fe400000006ff */
[----:B------:R-:W-:-:S02]  /*e6b0*/  F2FP.SATFINITE.E4M3.F32.PACK_AB_MERGE_C R82, RZ, R82, RZ ;  /* 0x00000052ff52723e */ /* 0x000fc400048070ff */
[----:B------:R-:W-:Y:S02]  /*e6c0*/  LOP3.LUT R86, R85, 0xff0000, R86, 0xf8, !PT ;  /* 0x00ff000055567812 */ /* 0x000fe400078ef856 */
[----:B------:R-:W-:Y:S02]  /*e6d0*/  LOP3.LUT R84, R55, 0xff0000, R84, 0xf8, !PT ;  /* 0x00ff000037547812 */ /* 0x000fe400078ef854 */
[----:B------:R-:W-:Y:S02]  /*e6e0*/  LOP3.LUT R50, R79, 0xff000000, R50, 0xf8, !PT ;  /* 0xff0000004f327812 */ /* 0x000fe400078ef832 */
[----:B------:R-:W-:Y:S01]  /*e6f0*/  LOP3.LUT R90, R82, 0xffff, RZ, 0xc0, !PT ;  /* 0x0000ffff525a7812 */ /* 0x000fe200078ec0ff */
[----:B------:R-:W-:Y:S06]  /*e700*/  @P0 BRA `(.L_x_14972) ;  /* 0x0000000000640947 */ /* 0x000fec0003800000 */
[----:B------:R-:W0:Y:S01]  /*e710*/  S2R R54, SR_TID.X ;  /* 0x0000000000367919 */ /* 0x000e220000002100 */
[----:B------:R-:W-:Y:S01]  /*e720*/  IMAD.U32 R52, R52, 0x10000, RZ ;  /* 0x0001000034347824 */ /* 0x000fe200078e00ff */
[----:B------:R-:W-:Y:S02]  /*e730*/  LOP3.LUT R80, R80, 0xffff, RZ, 0xc0, !PT ;  /* 0x0000ffff50507812 */ /* 0x000fe400078ec0ff */
[----:B0-----:R-:W-:Y:S02]  /*e740*/  SHF.R.U32.HI R55, RZ, 0x3, R54 ;  /* 0x00000003ff377819 */ /* 0x001fe40000011636 */
[----:B------:R-:W-:Y:S02]  /*e750*/  LOP3.LUT R85, R54, 0xe0, RZ, 0xc0, !PT ;  /* 0x000000e036557812 */ /* 0x000fe400078ec0ff */
[----:B------:R-:W-:-:S04]  /*e760*/  LOP3.LUT R55, R55, 0x1c, RZ, 0xc0, !PT ;  /* 0x0000001c37377812 */ /* 0x000fc800078ec0ff */
[----:B------:R-:W-:Y:S01]  /*e770*/  IADD3 R56, PT, PT, R54, 0x1e, -R55 ;  /* 0x0000001e36387810 */ /* 0x000fe20007ffe837 */
[C---:B------:R-:W-:Y:S01]  /*e780*/  IMAD.SHL.U32 R54, R2.reuse, 0x8, RZ ;  /* 0x0000000802367824 */ /* 0x040fe200078e00ff */
[----:B------:R-:W-:Y:S02]  /*e790*/  SHF.L.U64.HI R55, R2, 0x3, R3 ;  /* 0x0000000302377819 */ /* 0x000fe40000010203 */
[----:B------:R-:W-:Y:S01]  /*e7a0*/  LOP3.LUT R89, R56, 0x1f, RZ, 0xc0, !PT ;  /* 0x0000001f38597812 */ /* 0x000fe200078ec0ff */
[----:B------:R-:W-:-:S04]  /*e7b0*/  IMAD.WIDE.U32 R78, R85, R2, R54 ;  /* 0x00000002554e7225 */ /* 0x000fc800078e0036 */
[----:B------:R-:W-:Y:S01]  /*e7c0*/  IMAD R85, R3, R85, RZ ;  /* 0x0000005503557224 */ /* 0x000fe200078e02ff */
[----:B------:R-:W-:-:S04]  /*e7d0*/  IADD3 R89, P1, P2, R89, R78, R54 ;  /* 0x0000004e59597210 */ /* 0x000fc80007a3e036 */
[----:B------:R-:W-:Y:S02]  /*e7e0*/  IADD3 R85, PT, PT, R85, R79, RZ ;  /* 0x0000004f55557210 */ /* 0x000fe40007ffe0ff */
[----:B------:R-:W-:Y:S01]  /*e7f0*/  LOP3.LUT R79, R52, 0xff0000, RZ, 0xc0, !PT ;  /* 0x00ff0000344f7812 */ /* 0x000fe200078ec0ff */
[----:B------:R-:W-:Y:S01]  /*e800*/  IMAD.SHL.U32 R52, R88, 0x100, RZ ;  /* 0x0000010058347824 */ /* 0x000fe200078e00ff */
[----:B------:R-:W-:Y:S02]  /*e810*/  IADD3.X R85, PT, PT, RZ, R85, R55, P1, P2 ;  /* 0x00000055ff557210 */ /* 0x000fe40000fe4437 */
[----:B------:R-:W-:Y:S02]  /*e820*/  LEA R79, R80, R79, 0x18 ;  /* 0x0000004f504f7211 */ /* 0x000fe400078ec0ff */
[----:B------:R-:W-:Y:S02]  /*e830*/  LEA R55, P1, R2, R89, 0x1 ;  /* 0x0000005902377211 */ /* 0x000fe400078208ff */
[----:B------:R-:W-:-:S02]  /*e840*/  LOP3.LUT R79, R79, 0xffff, R52, 0xf8, !PT ;  /* 0x0000ffff4f4f7812 */ /* 0x000fc400078ef834 */
[----:B------:R-:W-:Y:S02]  /*e850*/  LEA.HI.X R52, R2, R85, R3, 0x1, P1 ;  /* 0x0000005502347211 */ /* 0x000fe400008f0c03 */
[----:B------:R-:W-:Y:S02]  /*e860*/  LEA R54, P1, R55, R10, 0x2 ;  /* 0x0000000a37367211 */ /* 0x000fe400078210ff */
[----:B------:R-:W-:Y:S02]  /*e870*/  LOP3.LUT R79, R79, 0xff, R74, 0xf8, !PT ;  /* 0x000000ff4f4f7812 */ /* 0x000fe400078ef84a */
[----:B------:R-:W-:-:S05]  /*e880*/  LEA.HI.X R55, R55, R11, R52, 0x2, P1 ;  /* 0x0000000b37377211 */ /* 0x000fca00008f1434 */
[----:B------:R0:W-:Y:S04]  /*e890*/  STG.E desc[UR10][R54.64], R79 ;  /* 0x0000004f36007986 */ /* 0x0001e8000c10190a */
.L_x_14972:
[----:B------:R-:W-:Y:S05]  /*e8a0*/  BSYNC.RECONVERGENT B0 ;  /* 0x0000000000007941 */ /* 0x000fea0003800200 */
.L_x_14971:
[----:B0-----:R-:W-:Y:S02]  /*e8b0*/  HFMA2 R55, -RZ, RZ, 0.96630859375, -0.0022525787353515625 ;  /* 0x3bbb989dff377431 */ /* 0x001fe400000001ff */
[----:B------:R-:W-:Y:S01]  /*e8c0*/  FMUL R80, R59, UR8 ;  /* 0x000000083b507c20 */ /* 0x000fe20008400000 */
[----:B------:R-:W-:Y:S01]  /*e8d0*/  SHF.L.U32 R52, R90, 0x18, RZ ;  /* 0x000000185a347819 */ /* 0x000fe200000006ff */
[----:B------:R-:W-:Y:S02]  /*e8e0*/  IMAD.U32 R74, R38, 0x10000, RZ ;  /* 0x00010000264a7824 */ /* 0x000fe400078e00ff */
[----:B------:R-:W-:Y:S01]  /*e8f0*/  FMUL R54, R72, UR8 ;  /* 0x0000000848367c20 */ /* 0x000fe20008400000 */
[----:B------:R-:W-:Y:S01]  /*e900*/  IMAD.MOV.U32 R56, RZ, RZ, 0x437c0000 ;  /* 0x437c0000ff387424 */ /* 0x000fe200078e00ff */
[----:B------:R-:W-:Y:S01]  /*e910*/  F2FP.SATFINITE.E4M3.F32.PACK_AB_MERGE_C R80, RZ, R80, RZ ;  /* 0x00000050ff50723e */ /* 0x000fe200048070ff */
[----:B------:R-:W-:Y:S01]  /*e920*/  FMUL R85, R23, UR8 ;  /* 0x0000000817557c20 */ /* 0x000fe20008400000 */
[----:B------:R-:W-:Y:S01]  /*e930*/  LOP3.LUT R52, R77, 0xff000000, R52, 0xf8, !PT ;  /* 0xff0000004d347812 */ /* 0x000fe200078ef834 */
[----:B------:R-:W-:Y:S01]  /*e940*/  BSSY.RECONVERGENT B0, `(.L_x_14973) ;  /* 0x0000068000007945 */ /* 0x000fe20003800200 */
[----:B------:R-:W-:Y:S01]  /*e950*/  FFMA.SAT R55, R74, -R55, 0.5 ;  /* 0x3f0000004a377423 */ /* 0x000fe20000002837 */
[----:B------:R-:W-:-:S02]  /*e960*/  F2FP.SATFINITE.E4M3.F32.PACK_AB_MERGE_C R77, RZ, R54, RZ ;  /* 0x00000036ff4d723e */ /* 0x000fc400048070ff */
[----:B------:R-:W-:Y:S01]  /*e970*/  SHF.L.U32 R79, R80, 0x10, RZ ;  /* 0x00000010504f7819 */ /* 0x000fe200000006ff */
[----:B------:R-:W-:Y:S01]  /*e980*/  FFMA.RM R54, R55, R56, 12582913 ;  /* 0x4b40000137367423 */ /* 0x000fe20000004038 */
[----:B------:R-:W-:Y:S02]  /*e990*/  LOP3.LUT R55, R77, 0xffff, RZ, 0xc0, !PT ;  /* 0x0000ffff4d377812 */ /* 0x000fe400078ec0ff */
[----:B------:R-:W-:Y:S01]  /*e9a0*/  FMNMX3 R87, |R23|, R87, |R0|, !PT ;  /* 0x0000005717577276 */ /* 0x000fe20007800600 */
[----:B------:R-:W-:Y:S01]  /*e9b0*/  FMUL R0, R0, UR8 ;  /* 0x0000000800007c20 */ /* 0x000fe20008400000 */
[----:B------:R-:W-:Y:S01]  /*e9c0*/  LOP3.LUT R14, R14, 0xff0000, R79, 0xf8, !PT ;  /* 0x00ff00000e0e7812 */ /* 0x000fe200078ef84f */
[----:B------:R-:W-:Y:S01]  /*e9d0*/  FADD R79, R54, -12583039 ;  /* 0xcb40007f364f7421 */ /* 0x000fe20000000000 */
[----:B------:R-:W-:Y:S01]  /*e9e0*/  FMNMX3 R73, |R8|, R87, |R73|, !PT ;  /* 0x0000005708497276 */ /* 0x000fe20007800649 */
[----:B------:R-:W-:Y:S01]  /*e9f0*/  IMAD.SHL.U32 R55, R55, 0x1000000, RZ ;  /* 0x0100000037377824 */ /* 0x000fe200078e00ff */
[----:B------:R-:W-:Y:S01]  /*ea00*/  SHF.R.U32.HI R8, RZ, 0x5, R7 ;  /* 0x00000005ff087819 */ /* 0x000fe20000011607 */
[----:B------:R-:W-:Y:S01]  /*ea10*/  FFMA R79, R74, -1.4426950216293334961, -R79 ;  /* 0xbfb8aa3b4a4f7823 */ /* 0x000fe2000000084f */
[--C-:B------:R-:W-:Y:S01]  /*ea20*/  SHF.R.U32.HI R56, RZ, 0x3, R7.reuse ;  /* 0x00000003ff387819 */ /* 0x100fe20000011607 */
[----:B------:R-:W-:Y:S01]  /*ea30*/  FMUL R87, R5, UR8 ;  /* 0x0000000805577c20 */ /* 0x000fe20008400000 */
[----:B------:R-:W-:Y:S01]  /*ea40*/  LOP3.LUT R55, R14, R55, RZ, 0xfc, !PT ;  /* 0x000000370e377212 */ /* 0x000fe200078efcff */
[----:B------:R-:W-:Y:S01]  /*ea50*/  IMAD R14, R8, -0x4, R7 ;  /* 0xfffffffc080e7824 */ /* 0x000fe200078e0207 */
[----:B------:R-:W-:Y:S01]  /*ea60*/  LOP3.LUT R56, R56, 0x1c, RZ, 0xc0, !PT ;  /* 0x0000001c38387812 */ /* 0x000fe200078ec0ff */
[----:B------:R-:W-:Y:S01]  /*ea70*/  FFMA R79, R74, -1.925963033500011079e-08, R79 ;  /* 0xb2a570604a4f7823 */ /* 0x000fe2000000004f */
[----:B------:R-:W-:-:S02]  /*ea80*/  F2FP.SATFINITE.E4M3.F32.PACK_AB_MERGE_C R85, RZ, R85, RZ ;  /* 0x00000055ff55723e */ /* 0x000fc400048070ff */
[----:B------:R-:W-:Y:S02]  /*ea90*/  IADD3 R56, PT, PT, R7, 0x1e, -R56 ;  /* 0x0000001e07387810 */ /* 0x000fe40007ffe838 */
[----:B------:R-:W-:Y:S01]  /*eaa0*/  IADD3 R23, PT, PT, R14, 0x1d, RZ ;  /* 0x0000001d0e177810 */ /* 0x000fe20007ffe0ff */
[----:B------:R-:W0:Y:S01]  /*eab0*/  MUFU.EX2 R79, R79 ;  /* 0x0000004f004f7308 */ /* 0x000e220000000800 */
[----:B------:R-:W-:Y:S02]  /*eac0*/  LOP3.LUT R56, R56, 0x1f, RZ, 0xc0, !PT ;  /* 0x0000001f38387812 */ /* 0x000fe400078ec0ff */
[----:B------:R-:W-:Y:S02]  /*ead0*/  LOP3.LUT R23, R23, 0x1f, RZ, 0xc0, !PT ;  /* 0x0000001f17177812 */ /* 0x000fe400078ec0ff */
[----:B------:R-:W-:Y:S02]  /*eae0*/  LOP3.LUT R78, R85, 0xffff, RZ, 0xc0, !PT ;  /* 0x0000ffff554e7812 */ /* 0x000fe400078ec0ff */
[----:B------:R-:W-:-:S02]  /*eaf0*/  IADD3 R14, P1, PT, R56, R83, RZ ;  /* 0x00000053380e7210 */ /* 0x000fc40007f3e0ff */
[----:B------:R-:W-:Y:S01]  /*eb00*/  IADD3 R56, P2, P3, R12, R83, R23 ;  /* 0x000000530c387210 */ /* 0x000fe20007b5e017 */
[----:B------:R-:W-:Y:S01]  /*eb10*/  IMAD.SHL.U32 R83, R78, 0x1000000, RZ ;  /* 0x010000004e537824 */ /* 0x000fe200078e00ff */
[----:B------:R-:W-:Y:S02]  /*eb20*/  SHF.L.U32 R78, R54, 0x17, RZ ;  /* 0x00000017364e7819 */ /* 0x000fe400000006ff */
[----:B------:R-:W-:Y:S02]  /*eb30*/  F2FP.SATFINITE.E4M3.F32.PACK_AB_MERGE_C R87, RZ, R87, RZ ;  /* 0x00000057ff57723e */ /* 0x000fe400048070ff */
[----:B------:R-:W-:Y:S01]  /*eb40*/  LOP3.LUT R54, R86, 0xff000000, R83, 0xf8, !PT ;  /* 0xff00000056367812 */ /* 0x000fe200078ef853 */
[----:B------:R-:W-:Y:S01]  /*eb50*/  FMUL R83, R57, UR8 ;  /* 0x0000000839537c20 */ /* 0x000fe20008400000 */
[----:B------:R-:W-:Y:S01]  /*eb60*/  F2FP.SATFINITE.E4M3.F32.PACK_AB_MERGE_C R86, RZ, R0, RZ ;  /* 0x00000000ff56723e */ /* 0x000fe200048070ff */
[----:B0-----:R-:W-:Y:S01]  /*eb70*/  FFMA R0, R78, R79, 1 ;  /* 0x3f8000004e007423 */ /* 0x001fe2000000004f */
[----:B------:R-:W-:Y:S01]  /*eb80*/  FMNMX3 R78, |R58|, R73, |R57|, !PT ;  /* 0x000000493a4e7276 */ /* 0x000fe20007800639 */
[----:B------:R-:W-:Y:S01]  /*eb90*/  FMUL R73, R30, UR8 ;  /* 0x000000081e497c20 */ /* 0x000fe20008400000 */
[----:B------:R-:W-:-:S02]  /*eba0*/  LOP3.LUT R79, R86, 0xffff, RZ, 0xc0, !PT ;  /* 0x0000ffff564f7812 */ /* 0x000fc400078ec0ff */
[----:B------:R-:W-:Y:S02]  /*ebb0*/  F2FP.SATFINITE.E4M3.F32.PACK_AB_MERGE_C R83, RZ, R83, RZ ;  /* 0x00000053ff53723e */ /* 0x000fe400048070ff */
[----:B------:R-:W-:Y:S01]  /*ebc0*/  F2FP.SATFINITE.E4M3.F32.PACK_AB_MERGE_C R73, RZ, R73, RZ ;  /* 0x00000049ff49723e */ /* 0x000fe200048070ff */
[----:B------:R-:W-:Y:S01]  /*ebd0*/  IMAD.SHL.U32 R79, R79, 0x1000000, RZ ;  /* 0x010000004f4f7824 */ /* 0x000fe200078e00ff */
[----:B------:R-:W-:Y:S01]  /*ebe0*/  FMNMX3 R66, |R5|, R78, |R66|, !PT ;  /* 0x0000004e05427276 */ /* 0x000fe20007800642 */
[----:B------:R-:W-:Y:S01]  /*ebf0*/  FMUL R5, R71, UR8 ;  /* 0x0000000847057c20 */ /* 0x000fe20008400000 */
[----:B------:R-:W-:Y:S02]  /*ec00*/  IADD3 R78, PT, PT, R0, 0x1800000, RZ ;  /* 0x01800000004e7810 */ /* 0x000fe40007ffe0ff */
[----:B------:R-:W-:Y:S02]  /*ec10*/  LOP3.LUT R58, R84, 0xff000000, R79, 0xf8, !PT ;  /* 0xff000000543a7812 */ /* 0x000fe400078ef84f */
[----:B------:R-:W-:-:S02]  /*ec20*/  LOP3.LUT R84, R83, 0xff, RZ, 0xc0, !PT ;  /* 0x000000ff53547812 */ /* 0x000fc400078ec0ff */
[----:B------:R-:W-:Y:S02]  /*ec30*/  PRMT R79, R73, 0x7104, RZ ;  /* 0x00007104494f7816 */ /* 0x000fe400000000ff */
[----:B------:R-:W-:Y:S01]  /*ec40*/  FMNMX3 R53, |R53|, R66, |R30|, !PT ;  /* 0x0000004235357276 */ /* 0x000fe2000780061e */
[----:B------:R-:W-:Y:S01]  /*ec50*/  FMUL R30, R67, UR8 ;  /* 0x00000008431e7c20 */ /* 0x000fe20008400000 */
[----:B------:R-:W-:Y:S01]  /*ec60*/  LOP3.LUT R88, R84, 0xff00, R79, 0xf8, !PT ;  /* 0x0000ff0054587812 */ /* 0x000fe200078ef84f */
[----:B------:R-:W-:Y:S01]  /*ec70*/  FMUL R84, R16, UR8 ;  /* 0x0000000810547c20 */ /* 0x000fe20008400000 */
[----:B------:R-:W-:Y:S02]  /*ec80*/  LOP3.LUT R78, R78, 0x7f800000, RZ, 0xc0, !PT ;  /* 0x7f8000004e4e7812 */ /* 0x000fe400078ec0ff */
[----:B------:R-:W-:Y:S01]  /*ec90*/  FMNMX R53, |R16|, R53, !PT ;  /* 0x0000003510357209 */ /* 0x000fe20007800200 */
[----:B------:R-:W-:Y:S01]  /*eca0*/  FMUL R16, R76, UR8 ;  /* 0x000000084c107c20 */ /* 0x000fe20008400000 */
[----:B------:R-:W-:-:S02]  /*ecb0*/  F2FP.SATFINITE.E4M3.F32.PACK_AB_MERGE_C R84, RZ, R84, RZ ;  /* 0x00000054ff54723e */ /* 0x000fc400048070ff */
[----:B------:R-:W-:Y:S02]  /*ecc0*/  ISETP.GT.U32.AND P4, PT, R78, 0x1ffffff, PT ;  /* 0x01ffffff4e00780c */ /* 0x000fe40003f84070 */
[----:B------:R-:W-:Y:S01]  /*ecd0*/  FMNMX3 R66, |R68|, R53, |R59|, !PT ;  /* 0x0000003544427276 */ /* 0x000fe2000780063b */
[----:B------:R-:W-:Y:S01]  /*ece0*/  FMUL R68, R70, UR8 ;  /* 0x0000000846447c20 */ /* 0x000fe20008400000 */
[----:B------:R-:W-:Y:S02]  /*ecf0*/  LOP3.LUT R78, R87, 0xff, RZ, 0xc0, !PT ;  /* 0x000000ff574e7812 */ /* 0x000fe400078ec0ff */
[----:B------:R-:W-:Y:S02]  /*ed00*/  PRMT R53, R84, 0x7104, RZ ;  /* 0x0000710454357816 */ /* 0x000fe400000000ff */
[----:B------:R-:W-:Y:S02]  /*ed10*/  F2FP.SATFINITE.E4M3.F32.PACK_AB_MERGE_C R30, RZ, R30, RZ ;  /* 0x0000001eff1e723e */ /* 0x000fe400048070ff */
[----:B------:R-:W-:-:S02]  /*ed20*/  LOP3.LUT R78, R78, 0xff00, R53, 0xf8, !PT ;  /* 0x0000ff004e4e7812 */ /* 0x000fc400078ef835 */
[----:B------:R-:W-:Y:S01]  /*ed30*/  F2FP.SATFINITE.E4M3.F32.PACK_AB_MERGE_C R68, RZ, R68, RZ ;  /* 0x00000044ff44723e */ /* 0x000fe200048070ff */
[----:B------:R-:W-:Y:S01]  /*ed40*/  IMAD.U32 R53, R30, 0x10000, RZ ;  /* 0x000100001e357824 */ /* 0x000fe200078e00ff */
[----:B------:R-:W-:Y:S02]  /*ed50*/  F2FP.SATFINITE.E4M3.F32.PACK_AB_MERGE_C R5, RZ, R5, RZ ;  /* 0x00000005ff05723e */ /* 0x000fe400048070ff */
[----:B------:R-:W-:Y:S02]  /*ed60*/  F2FP.SATFINITE.E4M3.F32.PACK_AB_MERGE_C R59, RZ, R16, RZ ;  /* 0x00000010ff3b723e */ /* 0x000fe400048070ff */
[----:B------:R-:W-:Y:S02]  /*ed70*/  LOP3.LUT R88, R88, 0xff0000, R53, 0xf8, !PT ;  /* 0x00ff000058587812 */ /* 0x000fe400078ef835 */
[----:B------:R-:W-:Y:S02]  /*ed80*/  SHF.L.U32 R53, R68, 0x10, RZ ;  /* 0x0000001044357819 */ /* 0x000fe400000006ff */
[----:B------:R-:W-:-:S02]  /*ed90*/  LOP3.LUT R16, R5, 0xffff, RZ, 0xc0, !PT ;  /* 0x0000ffff05107812 */ /* 0x000fc400078ec0ff */
[----:B------:R-:W-:Y:S02]  /*eda0*/  LOP3.LUT R5, R59, 0xffff, RZ, 0xc0, !PT ;  /* 0x0000ffff3b057812 */ /* 0x000fe400078ec0ff */
[----:B------:R-:W-:Y:S01]  /*edb0*/  LOP3.LUT R79, R78, 0xff0000, R53, 0xf8, !PT ;  /* 0x00ff00004e4f7812 */ /* 0x000fe200078ef835 */
[----:B------:R-:W-:Y:S01]  /*edc0*/  IMAD.SHL.U32 R53, R16, 0x1000000, RZ ;  /* 0x0100000010357824 */ /* 0x000fe200078e00ff */
[----:B------:R-:W-:Y:S02]  /*edd0*/  SHF.L.U32 R78, R5, 0x18, RZ ;  /* 0x00000018054e7819 */ /* 0x000fe400000006ff */
[----:B------:R-:W-:Y:S02]  /*ede0*/  FMNMX3 R70, |R67|, R66, |R70|, !PT ;  /* 0x0000004243467276 */ /* 0x000fe40007800646 */
[----:B------:R-:W-:Y:S02]  /*edf0*/  LOP3.LUT R59, R88, R53, RZ, 0xfc, !PT ;  /* 0x00000035583b7212 */ /* 0x000fe400078efcff */
[----:B------:R-:W-:Y:S01]  /*ee00*/  LOP3.LUT R53, R79, R78, RZ, 0xfc, !PT ;  /* 0x0000004e4f357212 */ /* 0x000fe200078efcff */
        /* <DEDUP_REMOVED lines=13> */
[----:B------:R-:W-:Y:S02]  /*eee0*/  IADD3 R66, P5, P6, R91, R78, R66 ;  /* 0x0000004e5b427210 */ /* 0x000fe40007ebe042 */
[----:B------:R-:W-:Y:S01]  /*eef0*/  SHF.L.U32 R78, R85, 0x8, RZ ;  /* 0x00000008554e7819 */ /* 0x000fe200000006ff */
[----:B------:R-:W-:Y:S01]  /*ef00*/  IMAD R85, R3, 0x3, RZ ;  /* 0x0000000303557824 */ /* 0x000fe200078e02ff */
[----:B------:R-:W-:Y:S02]  /*ef10*/  IADD3 R89, PT, PT, R89, R79, RZ ;  /* 0x0000004f59597210 */ /* 0x000fe40007ffe0ff */
[----:B------:R-:W-:Y:S02]  /*ef20*/  LOP3.LUT R79, R86, 0xff0000, RZ, 0xc0, !PT ;  /* 0x00ff0000564f7812 */ /* 0x000fe400078ec0ff */
[----:B------:R-:W-:-:S03]  /*ef30*/  IADD3.X R67, PT, PT, RZ, R89, R67, P5, P6 ;  /* 0x00000059ff437210 */ /* 0x000fc60002fec443 */
[----:B------:R-:W-:Y:S02]  /*ef40*/  IMAD R79, R82, 0x1000000, R79 ;  /* 0x01000000524f7824 */ /* 0x000fe400078e024f */
[----:B------:R-:W-:-:S03]  /*ef50*/  IMAD.WIDE.U32 R66, R2, 0x3, R66 ;  /* 0x0000000302427825 */ /* 0x000fc600078e0042 */
[----:B------:R-:W-:Y:S02]  /*ef60*/  LOP3.LUT R82, R79, 0xffff, R78, 0xf8, !PT ;  /* 0x0000ffff4f527812 */ /* 0x000fe400078ef84e */
[----:B------:R-:W-:Y:S02]  /*ef70*/  IADD3 R67, PT, PT, R85, R67, RZ ;  /* 0x0000004355437210 */ /* 0x000fe40007ffe0ff */
[----:B------:R-:W-:Y:S02]  /*ef80*/  LEA R78, P5, R66, R10, 0x2 ;  /* 0x0000000a424e7211 */ /* 0x000fe400078a10ff */
[----:B------:R-:W-:Y:S02]  /*ef90*/  LOP3.LUT R81, R82, 0xff, R81, 0xf8, !PT ;  /* 0x000000ff52517812 */ /* 0x000fe400078ef851 */
[----:B------:R-:W-:-:S05]  /*efa0*/  LEA.HI.X R79, R66, R11, R67, 0x2, P5 ;  /* 0x0000000b424f7211 */ /* 0x000fca00028f1443 */
[----:B------:R0:W-:Y:S04]  /*efb0*/  STG.E desc[UR10][R78.64], R81 ;  /* 0x000000514e007986 */ /* 0x0001e8000c10190a */
.L_x_14974:
[----:B------:R-:W-:Y:S05]  /*efc0*/  BSYNC.RECONVERGENT B0 ;  /* 0x0000000000007941 */ /* 0x000fea0003800200 */
.L_x_14973:
[----:B------:R-:W-:Y:S04]  /*efd0*/  BSSY.RECONVERGENT B0, `(.L_x_14975) ;  /* 0x000001e000007945 */ /* 0x000fe80003800200 */
[----:B------:R-:W-:Y:S05]  /*efe0*/  @P0 BRA `(.L_x_14976) ;  /* 0x0000000000700947 */ /* 0x000fea0003800000 */
[----:B0-----:R-:W0:Y:S01]  /*eff0*/  S2R R78, SR_TID.X ;  /* 0x00000000004e7919 */ /* 0x001e220000002100 */
[----:B------:R-:W1:Y:S01]  /*f000*/  LDCU.64 UR6, c[0x0][0x3c8] ;  /* 0x00007900ff0677ac */ /* 0x000e620008000a00 */
[C---:B------:R-:W-:Y:S01]  /*f010*/  SHF.L.U64.HI R67, R2.reuse, 0x3, R3 ;  /* 0x0000000302437819 */ /* 0x040fe20000010203 */
[----:B------:R-:W-:Y:S01]  /*f020*/  IMAD.SHL.U32 R66, R2, 0x8, RZ ;  /* 0x0000000802427824 */ /* 0x000fe200078e00ff */
[----:B------:R-:W-:Y:S02]  /*f030*/  SHF.L.U32 R83, R83, 0x10, RZ ;  /* 0x0000001053537819 */ /* 0x000fe400000006ff */
[----:B------:R-:W-:Y:S01]  /*f040*/  LOP3.LUT R87, R87, 0xffff, RZ, 0xc0, !PT ;  /* 0x0000ffff57577812 */ /* 0x000fe200078ec0ff */
[----:B-1----:R-:W-:Y:S02]  /*f050*/  ULOP3.LUT UR6, UR6, 0xfffffffc, URZ, 0xc0, !UPT ;  /* 0xfffffffc06067892 */ /* 0x002fe4000f8ec0ff */
[----:B------:R-:W-:Y:S01]  /*f060*/  ULOP3.LUT UR7, UR7, 0x3fffffff, URZ, 0xc0, !UPT ;  /* 0x3fffffff07077892 */ /* 0x000fe2000f8ec0ff */
[----:B0-----:R-:W-:-:S02]  /*f070*/  SHF.R.U32.HI R79, RZ, 0x3, R78 ;  /* 0x00000003ff4f7819 */ /* 0x001fc4000001164e */
[----:B------:R-:W-:Y:S02]  /*f080*/  LOP3.LUT R81, R78, 0xe0, RZ, 0xc0, !PT ;  /* 0x000000e04e517812 */ /* 0x000fe400078ec0ff */
[----:B------:R-:W-:-:S04]  /*f090*/  LOP3.LUT R79, R79, 0x1c, RZ, 0xc0, !PT ;  /* 0x0000001c4f4f7812 */ /* 0x000fc800078ec0ff */
[----:B------:R-:W-:Y:S01]  /*f0a0*/  IADD3 R82, PT, PT, R78, 0x1e, -R79 ;  /* 0x0000001e4e527810 */ /* 0x000fe20007ffe84f */
[----:B------:R-:W-:-:S03]  /*f0b0*/  IMAD.WIDE.U32 R78, R81, R2, R66 ;  /* 0x00000002514e7225 */ /* 0x000fc600078e0042 */
[----:B------:R-:W-:Y:S01]  /*f0c0*/  LOP3.LUT R85, R82, 0x1f, RZ, 0xc0, !PT ;  /* 0x0000001f52557812 */ /* 0x000fe200078ec0ff */
[----:B------:R-:W-:-:S03]  /*f0d0*/  IMAD R81, R3, R81, RZ ;  /* 0x0000005103517224 */ /* 0x000fc600078e02ff */
[----:B------:R-:W-:Y:S01]  /*f0e0*/  IADD3 R85, P5, P6, R85, R78, R66 ;  /* 0x0000004e55557210 */ /* 0x000fe20007ebe042 */
[----:B------:R-:W-:Y:S01]  /*f0f0*/  IMAD.IADD R81, R81, 0x1, R79 ;  /* 0x0000000151517824 */ /* 0x000fe200078e024f */
[----:B------:R-:W-:Y:S01]  /*f100*/  LOP3.LUT R66, R83, 0xff0000, RZ, 0xc0, !PT ;  /* 0x00ff000053427812 */ /* 0x000fe200078ec0ff */
[----:B------:R-:W-:-:S03]  /*f110*/  IMAD.SHL.U32 R78, R75, 0x100, RZ ;  /* 0x000001004b4e7824 */ /* 0x000fc600078e00ff */
[----:B------:R-:W-:Y:S02]  /*f120*/  IADD3.X R81, PT, PT, RZ, R81, R67, P5, P6 ;  /* 0x00000051ff517210 */ /* 0x000fe40002fec443 */
[----:B------:R-:W-:Y:S02]  /*f130*/  IADD3 R67, P5, PT, R85, UR6, RZ ;  /* 0x0000000655437c10 */ /* 0x000fe4000ffbe0ff */
[----:B------:R-:W-:Y:S02]  /*f140*/  LEA R87, R87, R66, 0x18 ;  /* 0x0000004257577211 */ /* 0x000fe400078ec0ff */
[----:B------:R-:W-:Y:S02]  /*f150*/  IADD3.X R82, PT, PT, R81, UR7, RZ, P5, !PT ;  /* 0x0000000751527c10 */ /* 0x000fe4000affe4ff */
[----:B------:R-:W-:Y:S02]  /*f160*/  LEA R66, P5, R67, R10, 0x2 ;  /* 0x0000000a43427211 */ /* 0x000fe400078a10ff */
[----:B------:R-:W-:-:S02]  /*f170*/  LOP3.LUT R78, R87, 0xffff, R78, 0xf8, !PT ;  /* 0x0000ffff574e7812 */ /* 0x000fc400078ef84e */
[----:B------:R-:W-:Y:S02]  /*f180*/  LEA.HI.X R67, R67, R11, R82, 0x2, P5 ;  /* 0x0000000b43437211 */ /* 0x000fe400028f1452 */
[----:B------:R-:W-:-:S05]  /*f190*/  LOP3.LUT R75, R78, 0xff, R15, 0xf8, !PT ;  /* 0x000000ff4e4b7812 */ /* 0x000fca00078ef80f */
[----:B------:R1:W-:Y:S02]  /*f1a0*/  STG.E desc[UR10][R66.64], R75 ;  /* 0x0000004b42007986 */ /* 0x0003e4000c10190a */
.L_x_14976:
[----:B------:R-:W-:Y:S05]  /*f1b0*/  BSYNC.RECONVERGENT B0 ;  /* 0x0000000000007941 */ /* 0x000fea0003800200 */
.L_x_14975:
[----:B------:R-:W-:Y:S01]  /*f1c0*/  BSSY.RECONVERGENT B0, `(.L_x_14977) ;  /* 0x0000011000007945 */ /* 0x000fe20003800200 */
[----:B------:R-:W-:Y:S02]  /*f1d0*/  FMNMX3 R70, |R69|, R70, |R72|, !PT ;  /* 0x0000004645467276 */ /* 0x000fe40007800648 */
[----:B------:R-:W-:Y:S01]  /*f1e0*/  IADD3.X R15, PT, PT, RZ, R31, RZ, P1, !PT ;  /* 0x0000001fff0f7210 */ /* 0x000fe20000ffe4ff */
[----:B------:R-:W-:Y:S06]  /*f1f0*/  @P0 BRA `(.L_x_14978) ;  /* 0x0000000000340947 */ /* 0x000fec0003800000 */
[----:B------:R-:W-:Y:S01]  /*f200*/  IMAD.U32 R73, R73, 0x10000, RZ ;  /* 0x0001000049497824 */ /* 0x000fe200078e00ff */
[----:B------:R-:W-:Y:S01]  /*f210*/  LOP3.LUT R84, R84, 0xffff, RZ, 0xc0, !PT ;  /* 0x0000ffff54547812 */ /* 0x000fe200078ec0ff */
[----:B------:R-:W-:Y:S02]  /*f220*/  IMAD R69, R3, 0x5, RZ ;  /* 0x0000000503457824 */ /* 0x000fe400078e02ff */
[----:B-1----:R-:W-:Y:S01]  /*f230*/  IMAD.WIDE.U32 R66, R2, 0x5, R14 ;  /* 0x0000000502427825 */ /* 0x002fe200078e000e */
[----:B------:R-:W-:-:S03]  /*f240*/  LOP3.LUT R73, R73, 0xff0000, RZ, 0xc0, !PT ;  /* 0x00ff000049497812 */ /* 0x000fc600078ec0ff */
[----:B------:R-:W-:Y:S01]  /*f250*/  IMAD.SHL.U32 R22, R22, 0x100, RZ ;  /* 0x0000010016167824 */ /* 0x000fe200078e00ff */
[----:B------:R-:W-:Y:S02]  /*f260*/  LEA R73, R84, R73, 0x18 ;  /* 0x0000004954497211 */ /* 0x000fe400078ec0ff */
[----:B------:R-:W-:Y:S02]  /*f270*/  IADD3 R67, PT, PT, R69, R67, RZ ;  /* 0x0000004345437210 */ /* 0x000fe40007ffe0ff */
[C---:B------:R-:W-:Y:S02]  /*f280*/  LEA R72, P1, R66.reuse, R10, 0x2 ;  /* 0x0000000a42487211 */ /* 0x040fe400078210ff */
[----:B------:R-:W-:Y:S02]  /*f290*/  LOP3.LUT R22, R73, 0xffff, R22, 0xf8, !PT ;  /* 0x0000ffff49167812 */ /* 0x000fe400078ef816 */
[----:B------:R-:W-:Y:S02]  /*f2a0*/  LEA.HI.X R73, R66, R11, R67, 0x2, P1 ;  /* 0x0000000b42497211 */ /* 0x000fe400008f1443 */
[----:B------:R-:W-:-:S05]  /*f2b0*/  LOP3.LUT R17, R22, 0xff, R17, 0xf8, !PT ;  /* 0x000000ff16117812 */ /* 0x000fca00078ef811 */
[----:B------:R2:W-:Y:S02]  /*f2c0*/  STG.E desc[UR10][R72.64], R17 ;  /* 0x0000001148007986 */ /* 0x0005e4000c10190a */
.L_x_14978:
[----:B------:R-:W-:Y:S05]  /*f2d0*/  BSYNC.RECONVERGENT B0 ;  /* 0x0000000000007941 */ /* 0x000fea0003800200 */
.L_x_14977:
[----:B------:R-:W-:Y:S04]  /*f2e0*/  BSSY.RECONVERGENT B0, `(.L_x_14979) ;  /* 0x0000010000007945 */ /* 0x000fe80003800200 */
[----:B------:R-:W-:Y:S05]  /*f2f0*/  @P0 BRA `(.L_x_14980) ;  /* 0x0000000000380947 */ /* 0x000fea0003800000 */
[----:B------:R-:W-:Y:S01]  /*f300*/  LOP3.LUT R68, R68, 0xffff, RZ, 0xc0, !PT ;  /* 0x0000ffff44447812 */ /* 0x000fe200078ec0ff */
[----:B-1----:R-:W-:Y:S01]  /*f310*/  IMAD.MOV.U32 R66, RZ, RZ, R14 ;  /* 0x000000ffff427224 */ /* 0x002fe200078e000e */
[----:B--2---:R-:W-:Y:S01]  /*f320*/  PRMT R17, R30, 0x7054, RZ ;  /* 0x000070541e117816 */ /* 0x004fe200000000ff */
[----:B------:R-:W-:Y:S01]  /*f330*/  IMAD R69, R3, 0x6, RZ ;  /* 0x0000000603457824 */ /* 0x000fe200078e02ff */
[----:B------:R-:W-:Y:S02]  /*f340*/  MOV R67, R15 ;  /* 0x0000000f00437202 */ /* 0x000fe40000000f00 */
[----:B------:R-:W-:Y:S01]  /*f350*/  SHF.L.U32 R80, R80, 0x8, RZ ;  /* 0x0000000850507819 */ /* 0x000fe200000006ff */
[----:B------:R-:W-:Y:S02]  /*f360*/  IMAD R17, R68, 0x1000000, R17 ;  /* 0x0100000044117824 */ /* 0x000fe400078e0211 */
[----:B------:R-:W-:-:S03]  /*f370*/  IMAD.WIDE.U32 R66, R2, 0x6, R66 ;  /* 0x0000000602427825 */ /* 0x000fc600078e0042 */
[----:B------:R-:W-:Y:S01]  /*f380*/  LOP3.LUT R17, R17, 0xffff, R80, 0xf8, !PT ;  /* 0x0000ffff11117812 */ /* 0x000fe200078ef850 */
[----:B------:R-:W-:Y:S01]  /*f390*/  IMAD.IADD R22, R69, 0x1, R67 ;  /* 0x0000000145167824 */ /* 0x000fe200078e0243 */
[C---:B------:R-:W-:Y:S02]  /*f3a0*/  LEA R68, P1, R66.reuse, R10, 0x2 ;  /* 0x0000000a42447211 */ /* 0x040fe400078210ff */
[----:B------:R-:W-:Y:S02]  /*f3b0*/  LOP3.LUT R17, R17, R18, RZ, 0xfc, !PT ;  /* 0x0000001211117212 */ /* 0x000fe400078efcff */
[----:B------:R-:W-:-:S05]  /*f3c0*/  LEA.HI.X R69, R66, R11, R22, 0x2, P1 ;  /* 0x0000000b42457211 */ /* 0x000fca00008f1416 */
[----:B------:R3:W-:Y:S04]  /*f3d0*/  STG.E desc[UR10][R68.64], R17 ;  /* 0x0000001144007986 */ /* 0x0007e8000c10190a */
.L_x_14980:
[----:B------:R-:W-:Y:S05]  /*f3e0*/  BSYNC.RECONVERGENT B0 ;  /* 0x0000000000007941 */ /* 0x000fea0003800200 */
.L_x_14979:
[----:B------:R-:W-:Y:S04]  /*f3f0*/  BSSY.RECONVERGENT B0, `(.L_x_14981) ;  /* 0x000000e000007945 */ /* 0x000fe80003800200 */
[----:B------:R-:W-:Y:S05]  /*f400*/  @P0 BRA `(.L_x_14982) ;  /* 0x0000000000300947 */ /* 0x000fea0003800000 */
[----:B------:R-:W-:Y:S01]  /*f410*/  SHF.L.U32 R16, R16, 0x10, RZ ;  /* 0x0000001010107819 */ /* 0x000fe200000006ff */
[----:B--23--:R-:W-:Y:S01]  /*f420*/  IMAD R17, R3, 0x7, RZ ;  /* 0x0000000703117824 */ /* 0x00cfe200078e02ff */
[----:B------:R-:W-:Y:S01]  /*f430*/  SHF.L.U32 R18, R77, 0x8, RZ ;  /* 0x000000084d127819 */ /* 0x000fe200000006ff */
[----:B------:R-:W-:Y:S01]  /*f440*/  IMAD.WIDE.U32 R14, R2, 0x7, R14 ;  /* 0x00000007020e7825 */ /* 0x000fe200078e000e */
[----:B------:R-:W-:-:S03]  /*f450*/  LOP3.LUT R16, R16, 0xff0000, RZ, 0xc0, !PT ;  /* 0x00ff000010107812 */ /* 0x000fc600078ec0ff */
[----:B------:R-:W-:Y:S02]  /*f460*/  IMAD.IADD R15, R17, 0x1, R15 ;  /* 0x00000001110f7824 */ /* 0x000fe400078e020f */
[----:B------:R-:W-:Y:S01]  /*f470*/  IMAD R5, R5, 0x1000000, R16 ;  /* 0x0100000005057824 */ /* 0x000fe200078e0210 */
[----:B------:R-:W-:-:S04]  /*f480*/  LEA R16, P0, R14, R10, 0x2 ;  /* 0x0000000a0e107211 */ /* 0x000fc800078010ff */
[----:B------:R-:W-:Y:S02]  /*f490*/  LOP3.LUT R18, R5, 0xffff, R18, 0xf8, !PT ;  /* 0x0000ffff05127812 */ /* 0x000fe400078ef812 */
[----:B------:R-:W-:Y:S02]  /*f4a0*/  LEA.HI.X R17, R14, R11, R15, 0x2, P0 ;  /* 0x0000000b0e117211 */ /* 0x000fe400000f140f */
[----:B------:R-:W-:-:S05]  /*f4b0*/  LOP3.LUT R19, R18, 0xff, R19, 0xf8, !PT ;  /* 0x000000ff12137812 */ /* 0x000fca00078ef813 */
[----:B------:R4:W-:Y:S02]  /*f4c0*/  STG.E desc[UR10][R16.64], R19 ;  /* 0x0000001310007986 */ /* 0x0009e4000c10190a */
.L_x_14982:
[----:B------:R-:W-:Y:S05]  /*f4d0*/  BSYNC.RECONVERGENT B0 ;  /* 0x0000000000007941 */ /* 0x000fea0003800200 */
.L_x_14981:
[----:B------:R-:W-:Y:S01]  /*f4e0*/  BSSY.RECONVERGENT B1, `(.L_x_14983) ;  /* 0x000000c000017945 */ /* 0x000fe20003800200 */
[----:B------:R-:W-:Y:S02]  /*f4f0*/  IADD3.X R57, PT, PT, R13, R31, RZ, P2, P3 ;  /* 0x0000001f0d397210 */ /* 0x000fe400017e64ff */
[----:B------:R-:W-:Y:S01]  /*f500*/  FMNMX3 R76, |R71|, R70, |R76|, !PT ;  /* 0x00000046474c7276 */ /* 0x000fe2000780064c */
[----:B------:R-:W-:Y:S06]  /*f510*/  @P4 BRA `(.L_x_14984) ;  /* 0x0000000000104947 */ /* 0x000fec0003800000 */
[----:B------:R-:W-:Y:S02]  /*f520*/  MOV R12, R0 ;  /* 0x00000000000c7202 */ /* 0x000fe40000000f00 */
[----:B------:R-:W-:-:S07]  /*f530*/  MOV R14, 0xf550 ;  /* 0x0000f550000e7802 */ /* 0x000fce0000000f00 */
[----:B012345:R-:W-:Y:S05]  /*f540*/  CALL.REL.NOINC `($__internal_481_$__cuda_sm20_rcp_rn_f32_slowpath) ;  /* 0x0000006c001c7944 */ /* 0x03ffea0003c00000 */
[----:B------:R-:W-:Y:S05]  /*f550*/  BRA `(.L_x_14985) ;  /* 0x0000000000107947 */ /* 0x000fea0003800000 */
.L_x_14984:
[----:B------:R-:W0:Y:S02]  /*f560*/  MUFU.RCP R15, R0 ;  /* 0x00000000000f7308 */ /* 0x000e240000001000 */
[----:B0-----:R-:W-:-:S04]  /*f570*/  FFMA R5, R0, R15, -1 ;  /* 0xbf80000000057423 */ /* 0x001fc8000000000f */
[----:B------:R-:W-:-:S04]  /*f580*/  FADD.FTZ R12, -R5, -RZ ;  /* 0x800000ff050c7221 */ /* 0x000fc80000010100 */
[----:B------:R-:W-:-:S07]  /*f590*/  FFMA R15, R15, R12, R15 ;  /* 0x0000000c0f0f7223 */ /* 0x000fce000000000f */
.L_x_14985:
[----:B------:R-:W-:Y:S05]  /*f5a0*/  BSYNC.RECONVERGENT B1 ;  /* 0x0000000000017941 */ /* 0x000fea0003800200 */
.L_x_14983:
[----:B------:R-:W-:Y:S01]  /*f5b0*/  SHF.R.U64 R38, R38, 0x10, R39 ;  /* 0x0000001026267819 */ /* 0x000fe20000001227 */
[----:B------:R-:W-:Y:S01]  /*f5c0*/  IMAD.MOV.U32 R5, RZ, RZ, 0x3bbb989d ;  /* 0x3bbb989dff057424 */ /* 0x000fe200078e00ff */
[----:B------:R-:W-:Y:S01]  /*f5d0*/  BSSY.RECONVERGENT B1, `(.L_x_14986) ;  /* 0x0000017000017945 */ /* 0x000fe20003800200 */
[----:B------:R-:W-:Y:S01]  /*f5e0*/  IMAD.MOV.U32 R13, RZ, RZ, 0x437c0000 ;  /* 0x437c0000ff0d7424 */ /* 0x000fe200078e00ff */
[----:B------:R-:W-:-:S05]  /*f5f0*/  SHF.L.U32 R38, R38, 0x10, RZ ;  /* 0x0000001026267819 */ /* 0x000fca00000006ff */
        /* <DEDUP_REMOVED lines=11> */
[----:B------:R-:W-:-:S12]  /*f6b0*/  FMUL R0, R74, R15 ;  /* 0x0000000f4a007220 */ /* 0x000fd80000400000 */
[----:B------:R-:W-:Y:S05]  /*f6c0*/  @P0 BRA `(.L_x_14987) ;  /* 0x00000000000c0947 */ /* 0x000fea0003800000 */
[----:B------:R-:W-:-:S07]  /*f6d0*/  MOV R14, 0xf6f0 ;  /* 0x0000f6f0000e7802 */ /* 0x000fce0000000f00 */
[----:B-12345:R-:W-:Y:S05]  /*f6e0*/  CALL.REL.NOINC `($__internal_481_$__cuda_sm20_rcp_rn_f32_slowpath) ;  /* 0x0000006800b47944 */ /* 0x03efea0003c00000 */
[----:B------:R-:W-:Y:S05]  /*f6f0*/  BRA `(.L_x_14988) ;  /* 0x0000000000107947 */ /* 0x000fea0003800000 */
.L_x_14987:
[----:B------:R-:W0:Y:S02]  /*f700*/  MUFU.RCP R15, R12 ;  /* 0x0000000c000f7308 */ /* 0x000e240000001000 */
[----:B0-----:R-:W-:-:S04]  /*f710*/  FFMA R5, R12, R15, -1 ;  /* 0xbf8000000c057423 */ /* 0x001fc8000000000f */
[----:B------:R-:W-:-:S04]  /*f720*/  FADD.FTZ R12, -R5, -RZ ;  /* 0x800000ff050c7221 */ /* 0x000fc80000010100 */
[----:B------:R-:W-:-:S07]  /*f730*/  FFMA R15, R15, R12, R15 ;  /* 0x0000000c0f0f7223 */ /* 0x000fce000000000f */
.L_x_14988:
[----:B------:R-:W-:Y:S05]  /*f740*/  BSYNC.RECONVERGENT B1 ;  /* 0x0000000000017941 */ /* 0x000fea0003800200 */
.L_x_14986:
[----:B------:R-:W-:Y:S01]  /*f750*/  HFMA2 R14, -RZ, RZ, 3.7421875, 0 ;  /* 0x437c0000ff0e7431 */ /* 0x000fe200000001ff */
[----:B-1----:R-:W-:Y:S01]  /*f760*/  SHF.L.U32 R67, R39, 0x10, RZ ;  /* 0x0000001027437819 */ /* 0x002fe200000006ff */
        /* <DEDUP_REMOVED lines=13> */
[----:B------:R-:W-:-:S12]  /*f840*/  FMUL R5, R38, R15 ;  /* 0x0000000f26057220 */ /* 0x000fd80000400000 */
[----:B------:R-:W-:Y:S05]  /*f850*/  @P0 BRA `(.L_x_14990) ;  /* 0x0000000000100947 */ /* 0x000fea0003800000 */
[----:B------:R-:W-:Y:S01]  /*f860*/  IMAD.MOV.U32 R12, RZ, RZ, R14 ;  /* 0x000000ffff0c7224 */ /* 0x000fe200078e000e */
[----:B------:R-:W-:-:S07]  /*f870*/  MOV R14, 0xf890 ;  /* 0x0000f890000e7802 */ /* 0x000fce0000000f00 */
[----:B--2345:R-:W-:Y:S05]  /*f880*/  CALL.REL.NOINC `($__internal_481_$__cuda_sm20_rcp_rn_f32_slowpath) ;  /* 0x00000068004c7944 */ /* 0x03cfea0003c00000 */
[----:B------:R-:W-:Y:S05]  /*f890*/  BRA `(.L_x_14991) ;  /* 0x0000000000107947 */ /* 0x000fea0003800000 */
.L_x_14990:
[----:B------:R-:W0:Y:S02]  /*f8a0*/  MUFU.RCP R15, R14 ;  /* 0x0000000e000f7308 */ /* 0x000e240000001000 */
[----:B0-----:R-:W-:-:S04]  /*f8b0*/  FFMA R12, R14, R15, -1 ;  /* 0xbf8000000e0c7423 */ /* 0x001fc8000000000f */
[----:B------:R-:W-:-:S04]  /*f8c0*/  FADD.FTZ R12, -R12, -RZ ;  /* 0x800000ff0c0c7221 */ /* 0x000fc80000010100 */
[----:B------:R-:W-:-:S07]  /*f8d0*/  FFMA R15, R15, R12, R15 ;  /* 0x0000000c0f0f7223 */ /* 0x000fce000000000f */
.L_x_14991:
[----:B------:R-:W-:Y:S05]  /*f8e0*/  BSYNC.RECONVERGENT B1 ;  /* 0x0000000000017941 */ /* 0x000fea0003800200 */
.L_x_14989:
[----:B------:R-:W-:Y:S01]  /*f8f0*/  SHF.R.U32.HI R39, RZ, 0x10, R39 ;  /* 0x00000010ff277819 */ /* 0x000fe20000011627 */
[----:B--234-:R-:W-:Y:S01]  /*f900*/  HFMA2 R17, -RZ, RZ, 3.7421875, 0 ;  /* 0x437c0000ff117431 */ /* 0x01cfe200000001ff */
[----:B------:R-:W-:Y:S01]  /*f910*/  MOV R13, 0x3bbb989d ;  /* 0x3bbb989d000d7802 */ /* 0x000fe20000000f00 */
[----:B------:R-:W-:Y:S02]  /*f920*/  BSSY.RECONVERGENT B1, `(.L_x_14992) ;  /* 0x0000017000017945 */ /* 0x000fe40003800200 */
[----:B------:R-:W-:Y:S02]  /*f930*/  IMAD.U32 R16, R39, 0x10000, RZ ;  /* 0x0001000027107824 */ /* 0x000fe400078e00ff */
        /* <DEDUP_REMOVED lines=17> */
.L_x_14993:
[----:B------:R-:W0:Y:S02]  /*fa50*/  MUFU.RCP R15, R14 ;  /* 0x0000000e000f7308 */ /* 0x000e240000001000 */
[----:B0-----:R-:W-:-:S04]  /*fa60*/  FFMA R12, R14, R15, -1 ;  /* 0xbf8000000e0c7423 */ /* 0x001fc8000000000f */
[----:B------:R-:W-:-:S04]  /*fa70*/  FADD.FTZ R12, -R12, -RZ ;  /* 0x800000ff0c0c7221 */ /* 0x000fc80000010100 */
[----:B------:R-:W-:-:S07]  /*fa80*/  FFMA R15, R15, R12, R15 ;  /* 0x0000000c0f0f7223 */ /* 0x000fce000000000f */
.L_x_14994:
[----:B------:R-:W-:Y:S05]  /*fa90*/  BSYNC.RECONVERGENT B1 ;  /* 0x0000000000017941 */ /* 0x000fea0003800200 */
.L_x_14992:
        /* <DEDUP_REMOVED lines=21> */
.L_x_14996:
[----:B------:R-:W0:Y:S02]  /*fbf0*/  MUFU.RCP R15, R14 ;  /* 0x0000000e000f7308 */ /* 0x000e240000001000 */
[----:B0-----:R-:W-:-:S04]  /*fc00*/  FFMA R12, R14, R15, -1 ;  /* 0xbf8000000e0c7423 */ /* 0x001fc8000000000f */
[----:B------:R-:W-:-:S04]  /*fc10*/  FADD.FTZ R12, -R12, -RZ ;  /* 0x800000ff0c0c7221 */ /* 0x000fc80000010100 */
[----:B------:R-:W-:-:S07]  /*fc20*/  FFMA R15, R15, R12, R15 ;  /* 0x0000000c0f0f7223 */ /* 0x000fce000000000f */
.L_x_14997:
[----:B------:R-:W-:Y:S05]  /*fc30*/  BSYNC.RECONVERGENT B1 ;  /* 0x0000000000017941 */ /* 0x000fea0003800200 */
.L_x_14995:
[----:B------:R-:W-:Y:S01]  /*fc40*/  HFMA2 R13, -RZ, RZ, 0.96630859375, -0.0022525787353515625 ;  /* 0x3bbb989dff0d7431 */ /* 0x000fe200000001ff */
[----:B------:R-:W-:Y:S01]  /*fc50*/  SHF.R.U64 R36, R36, 0x10, R37 ;  /* 0x0000001024247819 */ /* 0x000fe20000001225 */
        /* <DEDUP_REMOVED lines=20> */
.L_x_14999:
[----:B------:R-:W0:Y:S02]  /*fda0*/  MUFU.RCP R15, R14 ;  /* 0x0000000e000f7308 */ /* 0x000e240000001000 */
[----:B0-----:R-:W-:-:S04]  /*fdb0*/  FFMA R12, R14, R15, -1 ;  /* 0xbf8000000e0c7423 */ /* 0x001fc8000000000f */
[----:B------:R-:W-:-:S04]  /*fdc0*/  FADD.FTZ R12, -R12, -RZ ;  /* 0x800000ff0c0c7221 */ /* 0x000fc80000010100 */
[----:B------:R-:W-:-:S07]  /*fdd0*/  FFMA R15, R15, R12, R15 ;  /* 0x0000000c0f0f7223 */ /* 0x000fce000000000f */
.L_x_15000:
[----:B------:R-:W-:Y:S05]  /*fde0*/  BSYNC.RECONVERGENT B1 ;  /* 0x0000000000017941 */ /* 0x000fea0003800200 */
.L_x_14998:
        /* <DEDUP_REMOVED lines=21> */
.L_x_15002:
[----:B------:R-:W0:Y:S02]  /*ff40*/  MUFU.RCP R15, R14 ;  /* 0x0000000e000f7308 */ /* 0x000e240000001000 */
[----:B0-----:R-:W-:-:S04]  /*ff50*/  FFMA R12, R14, R15, -1 ;  /* 0xbf8000000e0c7423 */ /* 0x001fc8000000000f */
[----:B------:R-:W-:-:S04]  /*ff60*/  FADD.FTZ R12, -R12, -RZ ;  /* 0x800000ff0c0c7221 */ /* 0x000fc80000010100 */
[----:B------:R-:W-:-:S07]  /*ff70*/  FFMA R15, R15, R12, R15 ;  /* 0x0000000c0f0f7223 */ /* 0x000fce000000000f */
.L_x_15003:
[----:B------:R-:W-:Y:S05]  /*ff80*/  BSYNC.RECONVERGENT B1 ;  /* 0x0000000000017941 */ /* 0x000fea0003800200 */
.L_x_15001:
[----:B------:R-:W-:Y:S01]  /*ff90*/  SHF.R.U32.HI R37, RZ, 0x10, R37 ;  /* 0x00000010ff257819 */ /* 0x000fe20000011625 */
        /* <DEDUP_REMOVED lines=21> */
.L_x_15005:
[----:B------:R-:W0:Y:S02]  /*100f0*/  MUFU.RCP R15, R14 ;  /* 0x0000000e000f7308 */ /* 0x000e240000001000 */
[----:B0-----:R-:W-:-:S04]  /*10100*/  FFMA R12, R14, R15, -1 ;  /* 0xbf8000000e0c7423 */ /* 0x001fc8000000000f */
[----:B------:R-:W-:-:S04]  /*10110*/  FADD.FTZ R12, -R12, -RZ ;  /* 0x800000ff0c0c7221 */ /* 0x000fc80000010100 */
[----:B------:R-:W-:-:S07]  /*10120*/  FFMA R15, R15, R12, R15 ;  /* 0x0000000c0f0f7223 */ /* 0x000fce000000000f */
.L_x_15006:
[----:B------:R-:W-:Y:S05]  /*10130*/  BSYNC.RECONVERGENT B1 ;  /* 0x0000000000017941 */ /* 0x000fea0003800200 */
.L_x_15004:
        /* <DEDUP_REMOVED lines=21> */
.L_x_15008:
[----:B------:R-:W0:Y:S02]  /*10290*/  MUFU.RCP R15, R14 ;  /* 0x0000000e000f7308 */ /* 0x000e240000001000 */
[----:B0-----:R-:W-:-:S04]  /*102a0*/  FFMA R12, R14, R15, -1 ;  /* 0xbf8000000e0c7423 */ /* 0x001fc8000000000f */
[----:B------:R-:W-:-:S04]  /*102b0*/  FADD.FTZ R12, -R12, -RZ ;  /* 0x800000ff0c0c7221 */ /* 0x000fc80000010100 */
[----:B------:R-:W-:-:S07]  /*102c0*/  FFMA R15, R15, R12, R15 ;  /* 0x0000000c0f0f7223 */ /* 0x000fce000000000f */
.L_x_15009:
[----:B------:R-:W-:Y:S05]  /*102d0*/  BSYNC.RECONVERGENT B1 ;  /* 0x0000000000017941 */ /* 0x000fea0003800200 */
.L_x_15007:
        /* <DEDUP_REMOVED lines=22> */
.L_x_15011:
[----:B------:R-:W0:Y:S02]  /*10440*/  MUFU.RCP R15, R14 ;  /* 0x0000000e000f7308 */ /* 0x000e240000001000 */
[----:B0-----:R-:W-:-:S04]  /*10450*/  FFMA R12, R14, R15, -1 ;  /* 0xbf8000000e0c7423 */ /* 0x001fc8000000000f */
[----:B------:R-:W-:-:S04]  /*10460*/  FADD.FTZ R12, -R12, -RZ ;  /* 0x800000ff0c0c7221 */ /* 0x000fc80000010100 */
[----:B------:R-:W-:-:S07]  /*10470*/  FFMA R15, R15, R12, R15 ;  /* 0x0000000c0f0f7223 */ /* 0x000fce000000000f */
.L_x_15012:
[----:B------:R-:W-:Y:S05]  /*10480*/  BSYNC.RECONVERGENT B1 ;  /* 0x0000000000017941 */ /* 0x000fea0003800200 */
.L_x_15010:
        /* <DEDUP_REMOVED lines=21> */
.L_x_15014:
[----:B------:R-:W0:Y:S02]  /*105e0*/  MUFU.RCP R15, R14 ;  /* 0x0000000e000f7308 */ /* 0x000e240000001000 */
[----:B0-----:R-:W-:-:S04]  /*105f0*/  FFMA R12, R14, R15, -1 ;  /* 0xbf8000000e0c7423 */ /* 0x001fc8000000000f */
[----:B------:R-:W-:-:S04]  /*10600*/  FADD.FTZ R12, -R12, -RZ ;  /* 0x800000ff0c0c7221 */ /* 0x000fc80000010100 */
[----:B------:R-:W-:-:S07]  /*10610*/  FFMA R15, R15, R12, R15 ;  /* 0x0000000c0f0f7223 */ /* 0x000fce000000000f */
.L_x_15015:
[----:B------:R-:W-:Y:S05]  /*10620*/  BSYNC.RECONVERGENT B1 ;  /* 0x0000000000017941 */ /* 0x000fea0003800200 */
.L_x_15013:
        /* <DEDUP_REMOVED lines=22> */
.L_x_15017:
[----:B------:R-:W0:Y:S02]  /*10790*/  MUFU.RCP R15, R14 ;  /* 0x0000000e000f7308 */ /* 0x000e240000001000 */
[----:B0-----:R-:W-:-:S04]  /*107a0*/  FFMA R12, R14, R15, -1 ;  /* 0xbf8000000e0c7423 */ /* 0x001fc8000000000f */
[----:B------:R-:W-:-:S04]  /*107b0*/  FADD.FTZ R12, -R12, -RZ ;  /* 0x800000ff0c0c7221 */ /* 0x000fc80000010100 */
[----:B------:R-:W-:-:S07]  /*107c0*/  FFMA R15, R15, R12, R15 ;  /* 0x0000000c0f0f7223 */ /* 0x000fce000000000f */
.L_x_15018:
[----:B------:R-:W-:Y:S05]  /*107d0*/  BSYNC.RECONVERGENT B1 ;  /* 0x0000000000017941 */ /* 0x000fea0003800200 */
.L_x_15016:
        /* <DEDUP_REMOVED lines=21> */
.L_x_15020:
[----:B------:R-:W0:Y:S02]  /*10930*/  MUFU.RCP R15, R18 ;  /* 0x00000012000f7308 */ /* 0x000e240000001000 */
[----:B0-----:R-:W-:-:S04]  /*10940*/  FFMA R12, R18, R15, -1 ;  /* 0xbf800000120c7423 */ /* 0x001fc8000000000f */
[----:B------:R-:W-:-:S04]  /*10950*/  FADD.FTZ R12, -R12, -RZ ;  /* 0x800000ff0c0c7221 */ /* 0x000fc80000010100 */
[----:B------:R-:W-:-:S07]  /*10960*/  FFMA R15, R15, R12, R15 ;  /* 0x0000000c0f0f7223 */ /* 0x000fce000000000f */
.L_x_15021:
[----:B------:R-:W-:Y:S05]  /*10970*/  BSYNC.RECONVERGENT B1 ;  /* 0x0000000000017941 */ /* 0x000fea0003800200 */
.L_x_15019:
        /* <DEDUP_REMOVED lines=22> */
.L_x_15023:
[----:B------:R-:W0:Y:S02]  /*10ae0*/  MUFU.RCP R15, R14 ;  /* 0x0000000e000f7308 */ /* 0x000e240000001000 */
[----:B0-----:R-:W-:-:S04]  /*10af0*/  FFMA R12, R14, R15, -1 ;  /* 0xbf8000000e0c7423 */ /* 0x001fc8000000000f */
[----:B------:R-:W-:-:S04]  /*10b00*/  FADD.FTZ R12, -R12, -RZ ;  /* 0x800000ff0c0c7221 */ /* 0x000fc80000010100 */
[----:B------:R-:W-:-:S07]  /*10b10*/  FFMA R15, R15, R12, R15 ;  /* 0x0000000c0f0f7223 */ /* 0x000fce000000000f */
.L_x_15024:
[----:B------:R-:W-:Y:S05]  /*10b20*/  BSYNC.RECONVERGENT B1 ;  /* 0x0000000000017941 */ /* 0x000fea0003800200 */
.L_x_15022:
        /* <DEDUP_REMOVED lines=21> */
.L_x_15026:
[----:B------:R-:W0:Y:S02]  /*10c80*/  MUFU.RCP R15, R14 ;  /* 0x0000000e000f7308 */ /* 0x000e240000001000 */
[----:B0-----:R-:W-:-:S04]  /*10c90*/  FFMA R12, R14, R15, -1 ;  /* 0xbf8000000e0c7423 */ /* 0x001fc8000000000f */
[----:B------:R-:W-:-:S04]  /*10ca0*/  FADD.FTZ R12, -R12, -RZ ;  /* 0x800000ff0c0c7221 */ /* 0x000fc80000010100 */
[----:B------:R-:W-:-:S07]  /*10cb0*/  FFMA R15, R15, R12, R15 ;  /* 0x0000000c0f0f7223 */ /* 0x000fce000000000f */
.L_x_15027:
[----:B------:R-:W-:Y:S05]  /*10cc0*/  BSYNC.RECONVERGENT B1 ;  /* 0x0000000000017941 */ /* 0x000fea0003800200 */
.L_x_15025:
        /* <DEDUP_REMOVED lines=22> */
.L_x_15029:
[----:B------:R-:W0:Y:S02]  /*10e30*/  MUFU.RCP R15, R14 ;  /* 0x0000000e000f7308 */ /* 0x000e240000001000 */
[----:B0-----:R-:W-:-:S04]  /*10e40*/  FFMA R12, R14, R15, -1 ;  /* 0xbf8000000e0c7423 */ /* 0x001fc8000000000f */
[----:B------:R-:W-:-:S04]  /*10e50*/  FADD.FTZ R12, -R12, -RZ ;  /* 0x800000ff0c0c7221 */ /* 0x000fc80000010100 */
[----:B------:R-:W-:-:S07]  /*10e60*/  FFMA R15, R15, R12, R15 ;  /* 0x0000000c0f0f7223 */ /* 0x000fce000000000f */
.L_x_15030:
[----:B------:R-:W-:Y:S05]  /*10e70*/  BSYNC.RECONVERGENT B1 ;  /* 0x0000000000017941 */ /* 0x000fea0003800200 */
.L_x_15028:
        /* <DEDUP_REMOVED lines=21> */
.L_x_15032:
[----:B------:R-:W0:Y:S02]  /*10fd0*/  MUFU.RCP R15, R18 ;  /* 0x00000012000f7308 */ /* 0x000e240000001000 */
[----:B0-----:R-:W-:-:S04]  /*10fe0*/  FFMA R12, R18, R15, -1 ;  /* 0xbf800000120c7423 */ /* 0x001fc8000000000f */
[----:B------:R-:W-:-:S04]  /*10ff0*/  FADD.FTZ R12, -R12, -RZ ;  /* 0x800000ff0c0c7221 */ /* 0x000fc80000010100 */
[----:B------:R-:W-:-:S07]  /*11000*/  FFMA R15, R15, R12, R15 ;  /* 0x0000000c0f0f7223 */ /* 0x000fce000000000f */
.L_x_15033:
[----:B------:R-:W-:Y:S05]  /*11010*/  BSYNC.RECONVERGENT B1 ;  /* 0x0000000000017941 */ /* 0x000fea0003800200 */
.L_x_15031:
        /* <DEDUP_REMOVED lines=22> */
.L_x_15035:
[----:B------:R-:W0:Y:S02]  /*11180*/  MUFU.RCP R15, R14 ;  /* 0x0000000e000f7308 */ /* 0x000e240000001000 */
[----:B0-----:R-:W-:-:S04]  /*11190*/  FFMA R12, R14, R15, -1 ;  /* 0xbf8000000e0c7423 */ /* 0x001fc8000000000f */
[----:B------:R-:W-:-:S04]  /*111a0*/  FADD.FTZ R12, -R12, -RZ ;  /* 0x800000ff0c0c7221 */ /* 0x000fc80000010100 */
[----:B------:R-:W-:-:S07]  /*111b0*/  FFMA R15, R15, R12, R15 ;  /* 0x0000000c0f0f7223 */ /* 0x000fce000000000f */
.L_x_15036:
[----:B------:R-:W-:Y:S05]  /*111c0*/  BSYNC.RECONVERGENT B1 ;  /* 0x0000000000017941 */ /* 0x000fea0003800200 */
.L_x_15034:
        /* <DEDUP_REMOVED lines=21> */
.L_x_15038:
[----:B------:R-:W0:Y:S02]  /*11320*/  MUFU.RCP R15, R18 ;  /* 0x00000012000f7308 */ /* 0x000e240000001000 */
[----:B0-----:R-:W-:-:S04]  /*11330*/  FFMA R12, R18, R15, -1 ;  /* 0xbf800000120c7423 */ /* 0x001fc8000000000f */
[----:B------:R-:W-:-:S04]  /*11340*/  FADD.FTZ R12, -R12, -RZ ;  /* 0x800000ff0c0c7221 */ /* 0x000fc80000010100 */
[----:B------:R-:W-:-:S07]  /*11350*/  FFMA R15, R15, R12, R15 ;  /* 0x0000000c0f0f7223 */ /* 0x000fce000000000f */
.L_x_15039:
[----:B------:R-:W-:Y:S05]  /*11360*/  BSYNC.RECONVERGENT B1 ;  /* 0x0000000000017941 */ /* 0x000fea0003800200 */
.L_x_15037:
        /* <DEDUP_REMOVED lines=22> */
.L_x_15041:
[----:B------:R-:W0:Y:S02]  /*114d0*/  MUFU.RCP R15, R14 ;  /* 0x0000000e000f7308 */ /* 0x000e240000001000 */
[----:B0-----:R-:W-:-:S04]  /*114e0*/  FFMA R12, R14, R15, -1 ;  /* 0xbf8000000e0c7423 */ /* 0x001fc8000000000f */
[----:B------:R-:W-:-:S04]  /*114f0*/  FADD.FTZ R12, -R12, -RZ ;  /* 0x800000ff0c0c7221 */ /* 0x000fc80000010100 */
[----:B------:R-:W-:-:S07]  /*11500*/  FFMA R15, R15, R12, R15 ;  /* 0x0000000c0f0f7223 */ /* 0x000fce000000000f */
.L_x_15042:
[----:B------:R-:W-:Y:S05]  /*11510*/  BSYNC.RECONVERGENT B1 ;  /* 0x0000000000017941 */ /* 0x000fea0003800200 */
.L_x_15040:
        /* <DEDUP_REMOVED lines=21> */
.L_x_15044:
[----:B------:R-:W0:Y:S02]  /*11670*/  MUFU.RCP R15, R18 ;  /* 0x00000012000f7308 */ /* 0x000e240000001000 */
[----:B0-----:R-:W-:-:S04]  /*11680*/  FFMA R12, R18, R15, -1 ;  /* 0xbf800000120c7423 */ /* 0x001fc8000000000f */
[----:B------:R-:W-:-:S04]  /*11690*/  FADD.FTZ R12, -R12, -RZ ;  /* 0x800000ff0c0c7221 */ /* 0x000fc80000010100 */
[----:B------:R-:W-:-:S07]  /*116a0*/  FFMA R15, R15, R12, R15 ;  /* 0x0000000c0f0f7223 */ /* 0x000fce000000000f */
.L_x_15045:
[----:B------:R-:W-:Y:S05]  /*116b0*/  BSYNC.RECONVERGENT B1 ;  /* 0x0000000000017941 */ /* 0x000fea0003800200 */
.L_x_15043:
        /* <DEDUP_REMOVED lines=22> */
.L_x_15047:
[----:B------:R-:W0:Y:S02]  /*11820*/  MUFU.RCP R15, R14 ;  /* 0x0000000e000f7308 */ /* 0x000e240000001000 */
[----:B0-----:R-:W-:-:S04]  /*11830*/  FFMA R12, R14, R15, -1 ;  /* 0xbf8000000e0c7423 */ /* 0x001fc8000000000f */
[----:B------:R-:W-:-:S04]  /*11840*/  FADD.FTZ R12, -R12, -RZ ;  /* 0x800000ff0c0c7221 */ /* 0x000fc80000010100 */
[----:B------:R-:W-:-:S07]  /*11850*/  FFMA R15, R15, R12, R15 ;  /* 0x0000000c0f0f7223 */ /* 0x000fce000000000f */
.L_x_15048:
[----:B------:R-:W-:Y:S05]  /*11860*/  BSYNC.RECONVERGENT B1 ;  /* 0x0000000000017941 */ /* 0x000fea0003800200 */
.L_x_15046:
        /* <DEDUP_REMOVED lines=21> */
.L_x_15050:
[----:B------:R-:W0:Y:S02]  /*119c0*/  MUFU.RCP R15, R18 ;  /* 0x00000012000f7308 */ /* 0x000e240000001000 */
[----:B0-----:R-:W-:-:S04]  /*119d0*/  FFMA R12, R18, R15, -1 ;  /* 0xbf800000120c7423 */ /* 0x001fc8000000000f */
[----:B------:R-:W-:-:S04]  /*119e0*/  FADD.FTZ R12, -R12, -RZ ;  /* 0x800000ff0c0c7221 */ /* 0x000fc80000010100 */
[----:B------:R-:W-:-:S07]  /*119f0*/  FFMA R15, R15, R12, R15 ;  /* 0x0000000c0f0f7223 */ /* 0x000fce000000000f */
.L_x_15051:
[----:B------:R-:W-:Y:S05]  /*11a00*/  BSYNC.RECONVERGENT B1 ;  /* 0x0000000000017941 */ /* 0x000fea0003800200 */
.L_x_15049:
        /* <DEDUP_REMOVED lines=22> */
.L_x_15053:
[----:B------:R-:W0:Y:S02]  /*11b70*/  MUFU.RCP R15, R18 ;  /* 0x00000012000f7308 */ /* 0x000e240000001000 */
[----:B0-----:R-:W-:-:S04]  /*11b80*/  FFMA R12, R18, R15, -1 ;  /* 0xbf800000120c7423 */ /* 0x001fc8000000000f */
[----:B------:R-:W-:-:S04]  /*11b90*/  FADD.FTZ R12, -R12, -RZ ;  /* 0x800000ff0c0c7221 */ /* 0x000fc80000010100 */
[----:B------:R-:W-:-:S07]  /*11ba0*/  FFMA R15, R15, R12, R15 ;  /* 0x0000000c0f0f7223 */ /* 0x000fce000000000f */
.L_x_15054:
[----:B------:R-:W-:Y:S05]  /*11bb0*/  BSYNC.RECONVERGENT B1 ;  /* 0x0000000000017941 */ /* 0x000fea0003800200 */
.L_x_15052:
[----:B-----5:R-:W-:Y:S01]  /*11bc0*/  SHF.L.U32 R28, R46, 0x10, RZ ;  /* 0x000000102e1c7819 */ /* 0x020fe200000006ff */
        /* <DEDUP_REMOVED lines=18> */
[----:B------:R-:W-:Y:S05]  /*11cf0*/  CALL.REL.NOINC `($__internal_481_$__cuda_sm20_rcp_rn_f32_slowpath) ;  /* 0x0000004400307944 */ /* 0x000fea0003c00000 */
[----:B------:R-:W-:Y:S05]  /*11d00*/  BRA `(.L_x_15057) ;  /* 0x0000000000107947 */ /* 0x000fea0003800000 */
.L_x_15056:
[----:B------:R-:W0:Y:S02]  /*11d10*/  MUFU.RCP R15, R14 ;  /* 0x0000000e000f7308 */ /* 0x000e240000001000 */
[----:B0-----:R-:W-:-:S04]  /*11d20*/  FFMA R12, R14, R15, -1 ;  /* 0xbf8000000e0c7423 */ /* 0x001fc8000000000f */
[----:B------:R-:W-:-:S04]  /*11d30*/  FADD.FTZ R12, -R12, -RZ ;  /* 0x800000ff0c0c7221 */ /* 0x000fc80000010100 */
[----:B------:R-:W-:-:S07]  /*11d40*/  FFMA R15, R15, R12, R15 ;  /* 0x0000000c0f0f7223 */ /* 0x000fce000000000f */
.L_x_15057:
[----:B------:R-:W-:Y:S05]  /*11d50*/  BSYNC.RECONVERGENT B1 ;  /* 0x0000000000017941 */ /* 0x000fea0003800200 */
.L_x_15055:
        /* <DEDUP_REMOVED lines=22> */
.L_x_15059:
[----:B------:R-:W0:Y:S02]  /*11ec0*/  MUFU.RCP R15, R18 ;  /* 0x00000012000f7308 */ /* 0x000e240000001000 */
[----:B0-----:R-:W-:-:S04]  /*11ed0*/  FFMA R12, R18, R15, -1 ;  /* 0xbf800000120c7423 */ /* 0x001fc8000000000f */
[----:B------:R-:W-:-:S04]  /*11ee0*/  FADD.FTZ R12, -R12, -RZ ;  /* 0x800000ff0c0c7221 */ /* 0x000fc80000010100 */
[----:B------:R-:W-:-:S07]  /*11ef0*/  FFMA R15, R15, R12, R15 ;  /* 0x0000000c0f0f7223 */ /* 0x000fce000000000f */
.L_x_15060:
[----:B------:R-:W-:Y:S05]  /*11f00*/  BSYNC.RECONVERGENT B1 ;  /* 0x0000000000017941 */ /* 0x000fea0003800200 */
.L_x_15058:
        /* <DEDUP_REMOVED lines=21> */
.L_x_15062:
[----:B------:R-:W0:Y:S02]  /*12060*/  MUFU.RCP R15, R14 ;  /* 0x0000000e000f7308 */ /* 0x000e240000001000 */
[----:B0-----:R-:W-:-:S04]  /*12070*/  FFMA R12, R14, R15, -1 ;  /* 0xbf8000000e0c7423 */ /* 0x001fc8000000000f */
[----:B------:R-:W-:-:S04]  /*12080*/  FADD.FTZ R12, -R12, -RZ ;  /* 0x800000ff0c0c7221 */ /* 0x000fc80000010100 */
[----:B------:R-:W-:-:S07]  /*12090*/  FFMA R15, R15, R12, R15 ;  /* 0x0000000c0f0f7223 */ /* 0x000fce000000000f */
.L_x_15063:
[----:B------:R-:W-:Y:S05]  /*120a0*/  BSYNC.RECONVERGENT B1 ;  /* 0x0000000000017941 */ /* 0x000fea0003800200 */
.L_x_15061:
        /* <DEDUP_REMOVED lines=22> */
.L_x_15065:
[----:B------:R-:W0:Y:S02]  /*12210*/  MUFU.RCP R15, R18 ;  /* 0x00000012000f7308 */ /* 0x000e240000001000 */
[----:B0-----:R-:W-:-:S04]  /*12220*/  FFMA R12, R18, R15, -1 ;  /* 0xbf800000120c7423 */ /* 0x001fc8000000000f */
[----:B------:R-:W-:-:S04]  /*12230*/  FADD.FTZ R12, -R12, -RZ ;  /* 0x800000ff0c0c7221 */ /* 0x000fc80000010100 */
[----:B------:R-:W-:-:S07]  /*12240*/  FFMA R15, R15, R12, R15 ;  /* 0x0000000c0f0f7223 */ /* 0x000fce000000000f */
.L_x_15066:
[----:B------:R-:W-:Y:S05]  /*12250*/  BSYNC.RECONVERGENT B1 ;  /* 0x0000000000017941 */ /* 0x000fea0003800200 */
.L_x_15064:
        /* <DEDUP_REMOVED lines=21> */
.L_x_15068:
[----:B------:R-:W0:Y:S02]  /*123b0*/  MUFU.RCP R15, R18 ;  /* 0x00000012000f7308 */ /* 0x000e240000001000 */
[----:B0-----:R-:W-:-:S04]  /*123c0*/  FFMA R12, R18, R15, -1 ;  /* 0xbf800000120c7423 */ /* 0x001fc8000000000f */
[----:B------:R-:W-:-:S04]  /*123d0*/  FADD.FTZ R12, -R12, -RZ ;  /* 0x800000ff0c0c7221 */ /* 0x000fc80000010100 */
[----:B------:R-:W-:-:S07]  /*123e0*/  FFMA R15, R15, R12, R15 ;  /* 0x0000000c0f0f7223 */ /* 0x000fce000000000f */
.L_x_15069:
[----:B------:R-:W-:Y:S05]  /*123f0*/  BSYNC.RECONVERGENT B1 ;  /* 0x0000000000017941 */ /* 0x000fea0003800200 */
.L_x_15067:
        /* <DEDUP_REMOVED lines=22> */
.L_x_15071:
[----:B------:R-:W0:Y:S02]  /*12560*/  MUFU.RCP R15, R14 ;  /* 0x0000000e000f7308 */ /* 0x000e240000001000 */
[----:B0-----:R-:W-:-:S04]  /*12570*/  FFMA R12, R14, R15, -1 ;  /* 0xbf8000000e0c7423 */ /* 0x001fc8000000000f */
[----:B------:R-:W-:-:S04]  /*12580*/  FADD.FTZ R12, -R12, -RZ ;  /* 0x800000ff0c0c7221 */ /* 0x000fc80000010100 */
[----:B------:R-:W-:-:S07]  /*12590*/  FFMA R15, R15, R12, R15 ;  /* 0x0000000c0f0f7223 */ /* 0x000fce000000000f */
.L_x_15072:
[----:B------:R-:W-:Y:S05]  /*125a0*/  BSYNC.RECONVERGENT B1 ;  /* 0x0000000000017941 */ /* 0x000fea0003800200 */
.L_x_15070:
        /* <DEDUP_REMOVED lines=21> */
.L_x_15074:
[----:B------:R-:W0:Y:S02]  /*12700*/  MUFU.RCP R15, R14 ;  /* 0x0000000e000f7308 */ /* 0x000e240000001000 */
[----:B0-----:R-:W-:-:S04]  /*12710*/  FFMA R12, R14, R15, -1 ;  /* 0xbf8000000e0c7423 */ /* 0x001fc8000000000f */
[----:B------:R-:W-:-:S04]  /*12720*/  FADD.FTZ R12, -R12, -RZ ;  /* 0x800000ff0c0c7221 */ /* 0x000fc80000010100 */
[----:B------:R-:W-:-:S07]  /*12730*/  FFMA R15, R15, R12, R15 ;  /* 0x0000000c0f0f7223 */ /* 0x000fce000000000f */
.L_x_15075:
[----:B------:R-:W-:Y:S05]  /*12740*/  BSYNC.RECONVERGENT B1 ;  /* 0x0000000000017941 */ /* 0x000fea0003800200 */
.L_x_15073:
        /* <DEDUP_REMOVED lines=21> */
[----:B------:R-:W-:Y:S01]  /*128a0*/  MOV R19, R15 ;  /* 0x0000000f00137202 */ /* 0x000fe20000000f00 */
[----:B------:R-:W-:Y:S06]  /*128b0*/  BRA `(.L_x_15078) ;  /* 0x0000000000107947 */ /* 0x000fec0003800000 */
.L_x_15077:
[----:B------:R-:W0:Y:S02]  /*128c0*/  MUFU.RCP R19, R14 ;  /* 0x0000000e00137308 */ /* 0x000e240000001000 */
[----:B0-----:R-:W-:-:S04]  /*128d0*/  FFMA R12, R14, R19, -1 ;  /* 0xbf8000000e0c7423 */ /* 0x001fc80000000013 */
[----:B------:R-:W-:-:S04]  /*128e0*/  FADD.FTZ R12, -R12, -RZ ;  /* 0x800000ff0c0c7221 */ /* 0x000fc80000010100 */
[----:B------:R-:W-:-:S07]  /*128f0*/  FFMA R19, R19, R12, R19 ;  /* 0x0000000c13137223 */ /* 0x000fce0000000013 */
.L_x_15078:
[----:B------:R-:W-:Y:S05]  /*12900*/  BSYNC.RECONVERGENT B1 ;  /* 0x0000000000017941 */ /* 0x000fea0003800200 */
.L_x_15076:
[----:B------:R-:W-:Y:S01]  /*12910*/  FMUL R18, R48, UR8 ;  /* 0x0000000830127c20 */ /* 0x000fe20008400000 */
[----:B------:R-:W-:Y:S01]  /*12920*/  FMUL R83, R79, UR8 ;  /* 0x000000084f537c20 */ /* 0x000fe20008400000 */
[----:B------:R-:W-:Y:S01]  /*12930*/  FMUL R80, R75, UR8 ;  /* 0x000000084b507c20 */ /* 0x000fe20008400000 */
        /* <DEDUP_REMOVED lines=11> */
[----:B------:R-:W-:Y:S01]  /*129f0*/  LOP3.LUT R15, R18, 0xffff, RZ, 0xc0, !PT ;  /* 0x0000ffff120f7812 */ /* 0x000fe200078ec0ff */
[----:B------:R-:W-:Y:S01]  /*12a00*/  FMUL R74, R74, R19 ;  /* 0x000000134a4a7220 */ /* 0x000fe20000400000 */
[----:B------:R-:W-:Y:S01]  /*12a10*/  LOP3.LUT R22, R83, 0xff, RZ, 0xc0, !PT ;  /* 0x000000ff53167812 */ /* 0x000fe200078ec0ff */
[----:B------:R-:W-:Y:S01]  /*12a20*/  FMUL R87, R27, UR8 ;  /* 0x000000081b577c20 */ /* 0x000fe20008400000 */
[----:B------:R-:W-:Y:S01]  /*12a30*/  PRMT R13, R80, 0x7104, RZ ;  /* 0x00007104500d7816 */ /* 0x000fe200000000ff */
[----:B------:R-:W-:Y:S01]  /*12a40*/  IMAD.SHL.U32 R15, R15, 0x1000000, RZ ;  /* 0x010000000f0f7824 */ /* 0x000fe200078e00ff */
[----:B------:R-:W-:Y:S01]  /*12a50*/  LOP3.LUT R14, R12, 0xff, RZ, 0xc0, !PT ;  /* 0x000000ff0c0e7812 */ /* 0x000fe200078ec0ff */
[----:B------:R-:W-:Y:S01]  /*12a60*/  FMUL R19, R47, UR8 ;  /* 0x000000082f137c20 */ /* 0x000fe20008400000 */
[----:B------:R-:W-:Y:S01]  /*12a70*/  LOP3.LUT R13, R22, 0xff00, R13, 0xf8, !PT ;  /* 0x0000ff00160d7812 */ /* 0x000fe200078ef80d */
[----:B------:R-:W0:Y:S01]  /*12a80*/  S2R R89, SR_CgaCtaId ;  /* 0x0000000000597919 */ /* 0x000e220000008800 */
[----:B------:R-:W-:Y:S01]  /*12a90*/  SHF.L.U32 R12, R14, 0x10, RZ ;  /* 0x000000100e0c7819 */ /* 0x000fe200000006ff */
[----:B------:R-:W-:Y:S01]  /*12aa0*/  FMUL R0, R0, UR8 ;  /* 0x0000000800007c20 */ /* 0x000fe20008400000 */
[----:B------:R-:W-:Y:S01]  /*12ab0*/  FMNMX3 R17, |R39|, R76, |R16|, !PT ;  /* 0x0000004c27117276 */ /* 0x000fe20007800610 */
[----:B------:R-:W-:Y:S01]  /*12ac0*/  FMUL R76, R71, UR8 ;  /* 0x00000008474c7c20 */ /* 0x000fe20008400000 */
[----:B------:R-:W-:Y:S01]  /*12ad0*/  LOP3.LUT R13, R15, R13, R12, 0xfe, !PT ;  /* 0x0000000d0f0d7212 */ /* 0x000fe200078efe0c */
        /* <DEDUP_REMOVED lines=8> */
[----:B------:R-:W-:Y:S01]  /*12b60*/  BSSY.RECONVERGENT B0, `(.L_x_15079) ;  /* 0x000004c000007945 */ /* 0x000fe20003800200 */
[C---:B------:R-:W-:Y:S01]  /*12b70*/  FMNMX R17, |R68|.reuse, R15, !PT ;  /* 0x0000000f44117209 */ /* 0x040fe20007800200 */
[----:B------:R-:W-:Y:S01]  /*12b80*/  FMUL R68, R68, UR8 ;  /* 0x0000000844447c20 */ /* 0x000fe20008400000 */
[----:B------:R-:W-:-:S02]  /*12b90*/  F2FP.SATFINITE.E4M3.F32.PACK_AB_MERGE_C R76, RZ, R76, RZ ;  /* 0x0000004cff4c723e */ /* 0x000fc400048070ff */
[----:B------:R-:W-:Y:S02]  /*12ba0*/  LOP3.LUT R84, R85, 0xff, RZ, 0xc0, !PT ;  /* 0x000000ff55547812 */ /* 0x000fe400078ec0ff */
[----:B------:R-:W-:Y:S02]  /*12bb0*/  PRMT R15, R82, 0x7104, RZ ;  /* 0x00007104520f7816 */ /* 0x000fe400000000ff */
[C---:B------:R-:W-:Y:S01]  /*12bc0*/  FMNMX3 R31, |R69|.reuse, R17, |R30|, !PT ;  /* 0x00000011451f7276 */ /* 0x040fe2000780061e */
[----:B------:R-:W-:Y:S01]  /*12bd0*/  IMAD.U32 R17, R78, 0x10000, RZ ;  /* 0x000100004e117824 */ /* 0x000fe200078e00ff */
[----:B------:R-:W-:Y:S01]  /*12be0*/  LOP3.LUT R22, R76, 0xffff, RZ, 0xc0, !PT ;  /* 0x0000ffff4c167812 */ /* 0x000fe200078ec0ff */
[----:B------:R-:W-:Y:S01]  /*12bf0*/  FMUL R69, R69, UR8 ;  /* 0x0000000845457c20 */ /* 0x000fe20008400000 */
[----:B------:R-:W-:Y:S02]  /*12c00*/  LOP3.LUT R84, R84, 0xff00, R15, 0xf8, !PT ;  /* 0x0000ff0054547812 */ /* 0x000fe400078ef80f */
[----:B------:R-:W-:-:S02]  /*12c10*/  FMNMX3 R15, |R34|, R31, |R35|, !PT ;  /* 0x0000001f220f7276 */ /* 0x000fc40007800623 */
[----:B------:R-:W-:Y:S02]  /*12c20*/  LOP3.LUT R31, R17, 0xff0000, RZ, 0xc0, !PT ;  /* 0x00ff0000111f7812 */ /* 0x000fe400078ec0ff */
[----:B------:R-:W-:Y:S02]  /*12c30*/  SHF.L.U32 R22, R22, 0x18, RZ ;  /* 0x0000001816167819 */ /* 0x000fe400000006ff */
[----:B------:R-:W-:Y:S02]  /*12c40*/  FMNMX3 R17, |R36|, R15, |R37|, !PT ;  /* 0x0000000f24117276 */ /* 0x000fe40007800625 */
[----:B------:R-:W-:Y:S01]  /*12c50*/  LOP3.LUT R15, R22, R84, R31, 0xfe, !PT ;  /* 0x00000054160f7212 */ /* 0x000fe200078efe1f */
[----:B------:R-:W-:Y:S01]  /*12c60*/  FMUL R84, R73, UR8 ;  /* 0x0000000849547c20 */ /* 0x000fe20008400000 */
[----:B------:R-:W-:Y:S01]  /*12c70*/  FMNMX3 R22, |R32|, R17, |R33|, !PT ;  /* 0x0000001120167276 */ /* 0x000fe20007800621 */
[----:B------:R-:W-:Y:S01]  /*12c80*/  FMUL R17, R49, UR8 ;  /* 0x0000000831117c20 */ /* 0x000fe20008400000 */
[----:B------:R-:W-:-:S02]  /*12c90*/  F2FP.SATFINITE.E4M3.F32.PACK_AB_MERGE_C R86, RZ, R86, RZ ;  /* 0x00000056ff56723e */ /* 0x000fc400048070ff */
[----:B------:R-:W-:Y:S02]  /*12ca0*/  F2FP.SATFINITE.E4M3.F32.PACK_AB_MERGE_C R84, RZ, R84, RZ ;  /* 0x00000054ff54723e */ /* 0x000fe400048070ff */
[----:B------:R-:W-:Y:S02]  /*12cb0*/  FMNMX3 R22, |R38|, R22, |R79|, !PT ;  /* 0x0000001626167276 */ /* 0x000fe4000780064f */
[----:B------:R-:W-:Y:S02]  /*12cc0*/  F2FP.SATFINITE.E4M3.F32.PACK_AB_MERGE_C R79, RZ, R17, RZ ;  /* 0x00000011ff4f723e */ /* 0x000fe400048070ff */
[----:B------:R-:W-:Y:S02]  /*12cd0*/  LOP3.LUT R88, R86, 0xff, RZ, 0xc0, !PT ;  /* 0x000000ff56587812 */ /* 0x000fe400078ec0ff */
[----:B------:R-:W-:Y:S02]  /*12ce0*/  PRMT R17, R84, 0x7104, RZ ;  /* 0x0000710454117816 */ /* 0x000fe400000000ff */
[----:B------:R-:W-:-:S02]  /*12cf0*/  F2FP.SATFINITE.E4M3.F32.PACK_AB_MERGE_C R81, RZ, R81, RZ ;  /* 0x00000051ff51723e */ /* 0x000fc400048070ff */
[----:B------:R-:W-:Y:S02]  /*12d00*/  LOP3.LUT R31, R88, 0xff00, R17, 0xf8, !PT ;  /* 0x0000ff00581f7812 */ /* 0x000fe400078ef811 */
[----:B------:R-:W-:Y:S01]  /*12d10*/  LOP3.LUT R79, R79, 0xffff, RZ, 0xc0, !PT ;  /* 0x0000ffff4f4f7812 */ /* 0x000fe200078ec0ff */
[----:B------:R-:W-:Y:S01]  /*12d20*/  IMAD.U32 R17, R81, 0x10000, RZ ;  /* 0x0001000051117824 */ /* 0x000fe200078e00ff */
[----:B------:R-:W-:Y:S02]  /*12d30*/  F2FP.SATFINITE.E4M3.F32.PACK_AB_MERGE_C R87, RZ, R87, RZ ;  /* 0x00000057ff57723e */ /* 0x000fe400048070ff */
[----:B------:R-:W-:Y:S02]  /*12d40*/  F2FP.SATFINITE.E4M3.F32.PACK_AB_MERGE_C R66, RZ, R66, RZ ;  /* 0x00000042ff42723e */ /* 0x000fe400048070ff */
[----:B------:R-:W-:Y:S02]  /*12d50*/  LOP3.LUT R88, R17, 0xff0000, RZ, 0xc0, !PT ;  /* 0x00ff000011587812 */ /* 0x000fe400078ec0ff */
[----:B------:R-:W-:-:S02]  /*12d60*/  SHF.L.U32 R17, R79, 0x18, RZ ;  /* 0x000000184f117819 */ /* 0x000fc400000006ff */
[----:B------:R-:W-:Y:S02]  /*12d70*/  F2FP.SATFINITE.E4M3.F32.PACK_AB_MERGE_C R95, RZ, R68, RZ ;  /* 0x00000044ff5f723e */ /* 0x000fe400048070ff */
[----:B------:R-:W-:Y:S01]  /*12d80*/  LOP3.LUT R17, R17, R31, R88, 0xfe, !PT ;  /* 0x0000001f11117212 */ /* 0x000fe200078efe58 */
[----:B------:R-:W-:Y:S01]  /*12d90*/  FMUL R88, R70, UR8 ;  /* 0x0000000846587c20 */ /* 0x000fe20008400000 */
[----:B------:R-:W-:Y:S01]  /*12da0*/  FMNMX3 R31, |R72|, R22, |R77|, !PT ;  /* 0x00000016481f7276 */ /* 0x000fe2000780064d */
[----:B------:R-:W-:Y:S01]  /*12db0*/  FMUL R22, R74, UR8 ;  /* 0x000000084a167c20 */ /* 0x000fe20008400000 */
[----:B------:R-:W-:Y:S02]  /*12dc0*/  F2FP.SATFINITE.E4M3.F32.PACK_AB_MERGE_C R77, RZ, R19, RZ ;  /* 0x00000013ff4d723e */ /* 0x000fe400048070ff */
[----:B------:R-:W-:Y:S02]  /*12dd0*/  F2FP.SATFINITE.E4M3.F32.PACK_AB_MERGE_C R88, RZ, R88, RZ ;  /* 0x00000058ff58723e */ /* 0x000fe400048070ff */
[----:B------:R-:W-:-:S02]  /*12de0*/  F2FP.SATFINITE.E4M3.F32.PACK_AB_MERGE_C R72, RZ, R22, RZ ;  /* 0x00000016ff48723e */ /* 0x000fc400048070ff */
[----:B------:R-:W-:Y:S02]  /*12df0*/  LOP3.LUT R22, R88, 0xff, RZ, 0xc0, !PT ;  /* 0x000000ff58167812 */ /* 0x000fe400078ec0ff */
[----:B------:R-:W-:Y:S02]  /*12e00*/  PRMT R19, R87, 0x7104, RZ ;  /* 0x0000710457137816 */ /* 0x000fe400000000ff */
[----:B------:R-:W-:Y:S02]  /*12e10*/  LOP3.LUT R77, R77, 0xffff, RZ, 0xc0, !PT ;  /* 0x0000ffff4d4d7812 */ /* 0x000fe400078ec0ff */
[----:B------:R-:W-:Y:S02]  /*12e20*/  LOP3.LUT R90, R22, 0xff00, R19, 0xf8, !PT ;  /* 0x0000ff00165a7812 */ /* 0x000fe400078ef813 */
[----:B------:R-:W-:Y:S01]  /*12e30*/  LOP3.LUT R72, R72, 0xffff, RZ, 0xc0, !PT ;  /* 0x0000ffff48487812 */ /* 0x000fe200078ec0ff */
[----:B------:R-:W-:Y:S01]  /*12e40*/  IMAD.U32 R19, R77, 0x10000, RZ ;  /* 0x000100004d137824 */ /* 0x000fe200078e00ff */
[----:B------:R-:W-:-:S02]  /*12e50*/  FMNMX3 R75, |R70|, R31, |R75|, !PT ;  /* 0x0000001f464b7276 */ /* 0x000fc4000780064b */
[----:B------:R-:W-:Y:S02]  /*12e60*/  LEA R31, R8, 0x3, 0x2 ;  /* 0x00000003081f7811 */ /* 0x000fe400078e10ff */
[----:B------:R-:W-:Y:S02]  /*12e70*/  LOP3.LUT R22, R19, 0xff0000, RZ, 0xc0, !PT ;  /* 0x00ff000013167812 */ /* 0x000fe400078ec0ff */
[----:B------:R-:W-:Y:S02]  /*12e80*/  SHF.L.U32 R19, R72, 0x18, RZ ;  /* 0x0000001848137819 */ /* 0x000fe400000006ff */
[----:B------:R-:W-:Y:S02]  /*12e90*/  ISETP.GE.U32.AND P0, PT, R31, R4, PT ;  /* 0x000000041f00720c */ /* 0x000fe40003f06070 */
[----:B------:R-:W-:Y:S02]  /*12ea0*/  LOP3.LUT R19, R19, R90, R22, 0xfe, !PT ;  /* 0x0000005a13137212 */ /* 0x000fe400078efe16 */
[----:B------:R-:W-:-:S02]  /*12eb0*/  MOV R22, 0x400 ;  /* 0x0000040000167802 */ /* 0x000fc40000000f00 */
[----:B------:R-:W-:Y:S02]  /*12ec0*/  ISETP.GE.U32.OR P0, PT, R23, R6, P0 ;  /* 0x000000061700720c */ /* 0x000fe40000706470 */
[----:B------:R-:W-:Y:S01]  /*12ed0*/  F2FP.SATFINITE.E4M3.F32.PACK_AB_MERGE_C R94, RZ, R69, RZ ;  /* 0x00000045ff5e723e */ /* 0x000fe200048070ff */
[----:B------:R-:W-:Y:S01]  /*12ee0*/  VIADD R22, R22, 0x20 ;  /* 0x0000002016167836 */ /* 0x000fe20000000000 */
[----:B------:R-:W-:Y:S02]  /*12ef0*/  F2FP.SATFINITE.E4M3.F32.PACK_AB_MERGE_C R31, RZ, R0, RZ ;  /* 0x00000000ff1f723e */ /* 0x000fe400048070ff */
[----:B------:R-:W-:Y:S02]  /*12f00*/  F2FP.SATFINITE.E4M3.F32.PACK_AB_MERGE_C R90, RZ, R5, RZ ;  /* 0x00000005ff5a723e */ /* 0x000fe400048070ff */
[----:B0-----:R-:W-:Y:S01]  /*12f10*/  LEA R70, R89, R22, 0x18 ;  /* 0x0000001659467211 */ /* 0x001fe200078ec0ff */
[----:B------:R-:W-:Y:S01]  /*12f20*/  FMUL R22, R16, UR8 ;  /* 0x0000000810167c20 */ /* 0x000fe20008400000 */
[----:B------:R-:W-:-:S02]  /*12f30*/  F2FP.SATFINITE.E4M3.F32.PACK_AB_MERGE_C R91, RZ, R39, RZ ;  /* 0x00000027ff5b723e */ /* 0x000fc400048070ff */
[----:B------:R-:W-:Y:S02]  /*12f40*/  F2FP.SATFINITE.E4M3.F32.PACK_AB_MERGE_C R93, RZ, R67, RZ ;  /* 0x00000043ff5d723e */ /* 0x000fe400048070ff */
[----:B------:R-:W-:Y:S02]  /*12f50*/  SHF.L.U32 R69, R66, 0x8, RZ ;  /* 0x0000000842457819 */ /* 0x000fe400000006ff */
[----:B------:R-:W-:Y:S01]  /*12f60*/  F2FP.SATFINITE.E4M3.F32.PACK_AB_MERGE_C R68, RZ, R22, RZ ;  /* 0x00000016ff44723e */ /* 0x000fe200048070ff */
[----:B------:R-:W-:Y:S06]  /*12f70*/  @P0 BRA `(.L_x_15080) ;  /* 0x0000000000280947 */ /* 0x000fec0003800000 */
[----:B------:R-:W-:Y:S01]  /*12f80*/  IMAD.U32 R0, R91, 0x10000, RZ ;  /* 0x000100005b007824 */ /* 0x000fe200078e00ff */
[----:B------:R-:W-:-:S04]  /*12f90*/  LEA R22, P1, R56, R10, 0x2 ;  /* 0x0000000a38167211 */ /* 0x000fc800078210ff */
[----:B------:R-:W-:Y:S02]  /*12fa0*/  LOP3.LUT R5, R0, 0xff0000, RZ, 0xc0, !PT ;  /* 0x00ff000000057812 */ /* 0x000fe400078ec0ff */
[----:B------:R-:W-:Y:S02]  /*12fb0*/  LOP3.LUT R0, R68, 0xffff, RZ, 0xc0, !PT ;  /* 0x0000ffff44007812 */ /* 0x000fe400078ec0ff */
[----:B------:R-:W-:Y:S02]  /*12fc0*/  LEA.HI.X R23, R56, R11, R57, 0x2, P1 ;  /* 0x0000000b38177211 */ /* 0x000fe400008f1439 */
[----:B------:R-:W-:Y:S01]  /*12fd0*/  LEA R0, R0, R5, 0x18 ;  /* 0x0000000500007211 */ /* 0x000fe200078ec0ff */
[----:B------:R-:W-:-:S05]  /*12fe0*/  IMAD.SHL.U32 R5, R90, 0x100, RZ ;  /* 0x000001005a057824 */ /* 0x000fca00078e00ff */
[----:B------:R-:W-:-:S04]  /*12ff0*/  LOP3.LUT R0, R0, 0xffff, R5, 0xf8, !PT ;  /* 0x0000ffff00007812 */ /* 0x000fc800078ef805 */
[----:B------:R-:W-:-:S05]  /*13000*/  LOP3.LUT R5, R0, 0xff, R31, 0xf8, !PT ;  /* 0x000000ff00057812 */ /* 0x000fca00078ef81f */
[----:B------:R0:W-:Y:S02]  /*13010*/  STG.E desc[UR10][R22.64], R5 ;  /* 0x0000000516007986 */ /* 0x0001e4000c10190a */
.L_x_15080:
[----:B------:R-:W-:Y:S05]  /*13020*/  BSYNC.RECONVERGENT B0 ;  /* 0x0000000000007941 */ /* 0x000fea0003800200 */
.L_x_15079:
[----:B------:R-:W-:Y:S04]  /*13030*/  BSSY.RECONVERGENT B0, `(.L_x_15081) ;  /* 0x000000d000007945 */ /* 0x000fe80003800200 */
[----:B------:R-:W-:Y:S05]  /*13040*/  @P0 BRA `(.L_x_15082) ;  /* 0x00000000002c0947 */ /* 0x000fea0003800000 */
[----:B------:R-:W-:-:S04]  /*13050*/  SHF.L.U32 R0, R95, 0x10, RZ ;  /* 0x000000105f007819 */ /* 0x000fc800000006ff */
[----:B0-----:R-:W-:Y:S02]  /*13060*/  LOP3.LUT R5, R0, 0xff0000, RZ, 0xc0, !PT ;  /* 0x00ff000000057812 */ /* 0x001fe400078ec0ff */
[----:B------:R-:W-:-:S05]  /*13070*/  LOP3.LUT R0, R94, 0xffff, RZ, 0xc0, !PT ;  /* 0x0000ffff5e007812 */ /* 0x000fca00078ec0ff */
[----:B------:R-:W-:Y:S01]  /*13080*/  IMAD R0, R0, 0x1000000, R5 ;  /* 0x0100000000007824 */ /* 0x000fe200078e0205 */
[----:B------:R-:W-:-:S04]  /*13090*/  IADD3 R5, P1, PT, R56, R2, RZ ;  /* 0x0000000238057210 */ /* 0x000fc80007f3e0ff */
[----:B------:R-:W-:Y:S02]  /*130a0*/  IADD3.X R66, PT, PT, R57, R3, RZ, P1, !PT ;  /* 0x0000000339427210 */ /* 0x000fe40000ffe4ff */
[C---:B------:R-:W-:Y:S02]  /*130b0*/  LEA R22, P1, R5.reuse, R10, 0x2 ;  /* 0x0000000a05167211 */ /* 0x040fe400078210ff */
[----:B------:R-:W-:Y:S02]  /*130c0*/  LOP3.LUT R0, R0, 0xffff, R69, 0xf8, !PT ;  /* 0x0000ffff00007812 */ /* 0x000fe400078ef845 */
[----:B------:R-:W-:Y:S02]  /*130d0*/  LEA.HI.X R23, R5, R11, R66, 0x2, P1 ;  /* 0x0000000b05177211 */ /* 0x000fe400008f1442 */
[----:B------:R-:W-:-:S05]  /*130e0*/  LOP3.LUT R5, R0, 0xff, R93, 0xf8, !PT ;  /* 0x000000ff00057812 */ /* 0x000fca00078ef85d */
[----:B------:R1:W-:Y:S02]  /*130f0*/  STG.E desc[UR10][R22.64], R5 ;  /* 0x0000000516007986 */ /* 0x0003e4000c10190a */
.L_x_15082:
[----:B------:R-:W-:Y:S05]  /*13100*/  BSYNC.RECONVERGENT B0 ;  /* 0x0000000000007941 */ /* 0x000fea0003800200 */
.L_x_15081:
[----:B01----:R-:W-:Y:S01]  /*13110*/  IMAD.SHL.U32 R5, R8, 0x4, RZ ;  /* 0x0000000408057824 */ /* 0x003fe200078e00ff */
[----:B------:R-:W-:Y:S01]  /*13120*/  LOP3.LUT R89, R7, 0x1f, RZ, 0xc0, !PT ;  /* 0x0000001f07597812 */ /* 0x000fe200078ec0ff */
[----:B------:R-:W-:Y:S01]  /*13130*/  FMUL R30, R30, UR8 ;  /* 0x000000081e1e7c20 */ /* 0x000fe20008400000 */
[----:B------:R-:W-:Y:S01]  /*13140*/  FMUL R34, R34, UR8 ;  /* 0x0000000822227c20 */ /* 0x000fe20008400000 */
[----:B------:R-:W-:Y:S01]  /*13150*/  FMUL R35, R35, UR8 ;  /* 0x0000000823237c20 */ /* 0x000fe20008400000 */
[----:B------:R-:W-:Y:S01]  /*13160*/  IADD3 R0, PT, PT, -R5, R7, RZ ;  /* 0x0000000705007210 */ /* 0x000fe20007ffe1ff */
[----:B------:R-:W-:Y:S02]  /*13170*/  IMAD R39, R89, 0x108, RZ ;  /* 0x0000010859277824 */ /* 0x000fe400078e02ff */
[----:B------:R-:W-:Y:S01]  /*13180*/  FMUL R36, R36, UR8 ;  /* 0x0000000824247c20 */ /* 0x000fe20008400000 */
[----:B------:R-:W-:Y:S01]  /*13190*/  LOP3.LUT R92, R31, 0xff, RZ, 0xc0, !PT ;  /* 0x000000ff1f5c7812 */ /* 0x000fe200078ec0ff */
[----:B------:R-:W-:Y:S01]  /*131a0*/  BSSY.RECONVERGENT B0, `(.L_x_15083) ;  /* 0x000001e000007945 */ /* 0x000fe20003800200 */
[----:B------:R-:W-:Y:S01]  /*131b0*/  IMAD.SHL.U32 R22, R0, 0x8, RZ ;  /* 0x0000000800167824 */ /* 0x000fe200078e00ff */
[----:B------:R-:W-:-:S02]  /*131c0*/  IADD3 R66, PT, PT, R39, R70, RZ ;  /* 0x0000004627427210 */ /* 0x000fc40007ffe0ff */
[----:B------:R-:W-:Y:S02]  /*131d0*/  LOP3.LUT R23, R68, 0xff, RZ, 0xc0, !PT ;  /* 0x000000ff44177812 */ /* 0x000fe400078ec0ff */
[----:B------:R-:W-:Y:S02]  /*131e0*/  LOP3.LUT R67, R22, 0xf8, RZ, 0xc0, !PT ;  /* 0x000000f816437812 */ /* 0x000fe400078ec0ff */
[----:B------:R-:W-:Y:S02]  /*131f0*/  LOP3.LUT R22, R91, 0xff, RZ, 0xc0, !PT ;  /* 0x000000ff5b167812 */ /* 0x000fe400078ec0ff */
[----:B------:R-:W-:Y:S01]  /*13200*/  LOP3.LUT R31, R69, 0xff, R90, 0xf8, !PT ;  /* 0x000000ff451f7812 */ /* 0x000fe200078ef85a */
[----:B------:R-:W-:Y:S01]  /*13210*/  IMAD.IADD R67, R66, 0x1, R67 ;  /* 0x0000000142437824 */ /* 0x000fe200078e0243 */
[----:B------:R-:W-:Y:S01]  /*13220*/  LEA R92, R93, R92, 0x8 ;  /* 0x0000005c5d5c7211 */ /* 0x000fe200078e40ff */
[----:B------:R-:W-:Y:S01]  /*13230*/  IMAD R68, R95, 0x100, R22 ;  /* 0x000001005f447824 */ /* 0x000fe200078e0216 */
[----:B------:R-:W-:-:S02]  /*13240*/  LEA R69, R94, R23, 0x8 ;  /* 0x000000175e457211 */ /* 0x000fc400078e40ff */
[----:B------:R0:W-:Y:S01]  /*13250*/  STS.64 [R67], R60 ;  /* 0x0000003c43007388 */ /* 0x0001e20000000a00 */
[----:B------:R-:W-:Y:S02]  /*13260*/  F2FP.SATFINITE.E4M3.F32.PACK_AB_MERGE_C R90, RZ, R35, RZ ;  /* 0x00000023ff5a723e */ /* 0x000fe400048070ff */
[----:B------:R-:W-:Y:S02]  /*13270*/  F2FP.SATFINITE.E4M3.F32.PACK_AB_MERGE_C R91, RZ, R36, RZ ;  /* 0x00000024ff5b723e */ /* 0x000fe400048070ff */
[----:B0-----:R-:W-:Y:S02]  /*13280*/  F2FP.SATFINITE.E4M3.F32.PACK_AB_MERGE_C R61, RZ, R30, RZ ;  /* 0x0000001eff3d723e */ /* 0x001fe400048070ff */
[----:B------:R-:W-:-:S03]  /*13290*/  F2FP.SATFINITE.E4M3.F32.PACK_AB_MERGE_C R60, RZ, R34, RZ ;  /* 0x00000022ff3c723e */ /* 0x000fc600048070ff */
[----:B------:R-:W-:Y:S01]  /*132a0*/  IMAD.U32 R34, R61, 0x10000, RZ ;  /* 0x000100003d227824 */ /* 0x000fe200078e00ff */
        /* <DEDUP_REMOVED lines=9> */
[----:B------:R-:W-:Y:S02]  /*13340*/  LEA.HI.X R36, R2, R57, R3, 0x1, P1 ;  /* 0x0000003902247211 */ /* 0x000fe400008f0c03 */
[----:B------:R-:W-:-:S04]  /*13350*/  LEA R22, P1, R23, R10, 0x2 ;  /* 0x0000000a17167211 */ /* 0x000fc800078210ff */
[----:B------:R-:W-:-:S05]  /*13360*/  LEA.HI.X R23, R23, R11, R36, 0x2, P1 ;  /* 0x0000000b17177211 */ /* 0x000fca00008f1424 */
[----:B------:R0:W-:Y:S04]  /*13370*/  STG.E desc[UR10][R22.64], R35 ;  /* 0x0000002316007986 */ /* 0x0001e8000c10190a */
.L_x_15084:
[----:B------:R-:W-:Y:S05]  /*13380*/  BSYNC.RECONVERGENT B0 ;  /* 0x0000000000007941 */ /* 0x000fea0003800200 */
.L_x_15083:
[----:B------:R-:W-:Y:S02]  /*13390*/  IMAD.U32 R12, R91, 0x10000, RZ ;  /* 0x000100005b0c7824 */ /* 0x000fe400078e00ff */
[----:B------:R-:W-:Y:S01]  /*133a0*/  FMUL R37, R37, UR8 ;  /* 0x0000000825257c20 */ /* 0x000fe20008400000 */
[----:B0-----:R-:W-:Y:S01]  /*133b0*/  SHF.L.U32 R35, R60, 0x10, RZ ;  /* 0x000000103c237819 */ /* 0x001fe200000006ff */
[----:B------:R-:W-:Y:S01]  /*133c0*/  IMAD.U32 R36, R90, 0x10000, RZ ;  /* 0x000100005a247824 */ /* 0x000fe200078e00ff */
[----:B------:R-:W-:Y:S01]  /*133d0*/  LOP3.LUT R22, R31, 0xffff, RZ, 0xc0, !PT ;  /* 0x0000ffff1f167812 */ /* 0x000fe200078ec0ff */
[----:B------:R-:W-:Y:S01]  /*133e0*/  FMUL R61, R38, UR8 ;  /* 0x00000008263d7c20 */ /* 0x000fe20008400000 */
[----:B------:R-:W-:Y:S01]  /*133f0*/  LOP3.LUT R12, R12, 0xff0000, RZ, 0xc0, !PT ;  /* 0x00ff00000c0c7812 */ /* 0x000fe200078ec0ff */
[----:B------:R-:W-:Y:S01]  /*13400*/  BSSY.RECONVERGENT B0, `(.L_x_15085) ;  /* 0x0000025000007945 */ /* 0x000fe20003800200 */
[----:B------:R-:W-:Y:S01]  /*13410*/  F2FP.SATFINITE.E4M3.F32.PACK_AB_MERGE_C R91, RZ, R37, RZ ;  /* 0x00000025ff5b723e */ /* 0x000fe200048070ff */
[----:B------:R-:W-:Y:S01]  /*13420*/  FMUL R37, R32, UR8 ;  /* 0x0000000820257c20 */ /* 0x000fe20008400000 */
[----:B------:R-:W-:Y:S01]  /*13430*/  LOP3.LUT R35, R22, 0xff0000, R35, 0xf8, !PT ;  /* 0x00ff000016237812 */ /* 0x000fe200078ef823 */
[----:B------:R-:W-:Y:S01]  /*13440*/  FMUL R22, R33, UR8 ;  /* 0x0000000821167c20 */ /* 0x000fe20008400000 */
[----:B------:R-:W-:Y:S01]  /*13450*/  LOP3.LUT R23, R34, 0xff0000, RZ, 0xc0, !PT ;  /* 0x00ff000022177812 */ /* 0x000fe200078ec0ff */
[----:B------:R-:W-:Y:S01]  /*13460*/  VIADD R32, R5, 0x3 ;  /* 0x0000000305207836 */ /* 0x000fe20000000000 */
[----:B------:R-:W-:-:S02]  /*13470*/  LOP3.LUT R34, R12, 0xffff, R69, 0xf8, !PT ;  /* 0x0000ffff0c227812 */ /* 0x000fc400078ef845 */
[----:B------:R-:W-:Y:S02]  /*13480*/  LOP3.LUT R33, RZ, R5, RZ, 0x33, !PT ;  /* 0x00000005ff217212 */ /* 0x000fe400078e33ff */
[----:B------:R-:W-:Y:S02]  /*13490*/  LOP3.LUT R12, R91, 0xffff, RZ, 0xc0, !PT ;  /* 0x0000ffff5b0c7812 */ /* 0x000fe400078ec0ff */
[----:B------:R-:W-:Y:S01]  /*134a0*/  FMNMX3 R60, |R26|, R75, |R73|, !PT ;  /* 0x0000004b1a3c7276 */ /* 0x000fe20007800649 */
[----:B------:R-:W-:Y:S01]  /*134b0*/  VIADD R26, R5, 0x2 ;  /* 0x00000002051a7836 */ /* 0x000fe20000000000 */
[----:B------:R-:W-:Y:S02]  /*134c0*/  IADD3 R73, PT, PT, R33, R7, RZ ;  /* 0x0000000721497210 */ /* 0x000fe40007ffe0ff */
[----:B------:R-:W-:Y:S02]  /*134d0*/  LOP3.LUT R23, R23, 0xffff, R92, 0xf8, !PT ;  /* 0x0000ffff17177812 */ /* 0x000fe400078ef85c */
[----:B------:R-:W-:Y:S01]  /*134e0*/  LOP3.LUT R31, R68, 0xffff, RZ, 0xc0, !PT ;  /* 0x0000ffff441f7812 */ /* 0x000fe200078ec0ff */
[----:B------:R-:W-:Y:S01]  /*134f0*/  IMAD.SHL.U32 R73, R73, 0x8, RZ ;  /* 0x0000000849497824 */ /* 0x000fe200078e00ff */
[----:B------:R-:W-:-:S02]  /*13500*/  SHF.L.U32 R12, R12, 0x18, RZ ;  /* 0x000000180c0c7819 */ /* 0x000fc400000006ff */
[----:B------:R-:W-:Y:S02]  /*13510*/  LOP3.LUT R36, R31, 0xff0000, R36, 0xf8, !PT ;  /* 0x00ff00001f247812 */ /* 0x000fe400078ef824 */
[----:B------:R-:W-:Y:S02]  /*13520*/  LOP3.LUT R12, R23, 0xff000000, R12, 0xf8, !PT ;  /* 0xff000000170c7812 */ /* 0x000fe400078ef80c */
[----:B------:R-:W-:Y:S02]  /*13530*/  F2FP.SATFINITE.E4M3.F32.PACK_AB_MERGE_C R37, RZ, R37, RZ ;  /* 0x00000025ff25723e */ /* 0x000fe400048070ff */
[----:B------:R-:W-:Y:S02]  /*13540*/  F2FP.SATFINITE.E4M3.F32.PACK_AB_MERGE_C R38, RZ, R22, RZ ;  /* 0x00000016ff26723e */ /* 0x000fe400048070ff */
[----:B------:R-:W-:Y:S02]  /*13550*/  IADD3 R69, PT, PT, -R26, R7, RZ ;  /* 0x000000071a457210 */ /* 0x000fe40007ffe1ff */
[----:B------:R-:W-:Y:S01]  /*13560*/  F2FP.SATFINITE.E4M3.F32.PACK_AB_MERGE_C R61, RZ, R61, RZ ;  /* 0x0000003dff3d723e */ /* 0x000fe200048070ff */
[----:B------:R-:W-:Y:S06]  /*13570*/  @P0 BRA `(.L_x_15086) ;  /* 0x0000000000340947 */ /* 0x000fec0003800000 */
[----:B------:R-:W-:Y:S01]  /*13580*/  SHF.L.U32 R22, R38, 0x10, RZ ;  /* 0x0000001026167819 */ /* 0x000fe200000006ff */
[----:B------:R-:W-:Y:S01]  /*13590*/  IMAD R75, R3, 0x3, RZ ;  /* 0x00000003034b7824 */ /* 0x000fe200078e02ff */
[----:B------:R-:W-:Y:S02]  /*135a0*/  SHF.L.U32 R31, R37, 0x8, RZ ;  /* 0x00000008251f7819 */ /* 0x000fe400000006ff */
[----:B------:R-:W-:Y:S02]  /*135b0*/  LOP3.LUT R23, R22, 0xff0000, RZ, 0xc0, !PT ;  /* 0x00ff000016177812 */ /* 0x000fe400078ec0ff */
[----:B------:R-:W-:-:S05]  /*135c0*/  LOP3.LUT R22, R61, 0xffff, RZ, 0xc0, !PT ;  /* 0x0000ffff3d167812 */ /* 0x000fca00078ec0ff */
[----:B------:R-:W-:Y:S02]  /*135d0*/  IMAD R30, R22, 0x1000000, R23 ;  /* 0x01000000161e7824 */ /* 0x000fe400078e0217 */
[----:B------:R-:W-:-:S03]  /*135e0*/  IMAD.WIDE.U32 R22, R2, 0x3, R56 ;  /* 0x0000000302167825 */ /* 0x000fc600078e0038 */
[----:B------:R-:W-:Y:S01]  /*135f0*/  LOP3.LUT R68, R30, 0xffff, R31, 0xf8, !PT ;  /* 0x0000ffff1e447812 */ /* 0x000fe200078ef81f */
[----:B------:R-:W-:Y:S01]  /*13600*/  IMAD.IADD R23, R75, 0x1, R23 ;  /* 0x000000014b177824 */ /* 0x000fe200078e0217 */
[----:B------:R-:W-:-:S04]  /*13610*/  LEA R30, P1, R22, R10, 0x2 ;  /* 0x0000000a161e7211 */ /* 0x000fc800078210ff */
[----:B------:R-:W-:Y:S02]  /*13620*/  LEA.HI.X R31, R22, R11, R23, 0x2, P1 ;  /* 0x0000000b161f7211 */ /* 0x000fe400008f1417 */
[----:B------:R-:W-:-:S05]  /*13630*/  LOP3.LUT R23, R68, 0xff, R91, 0xf8, !PT ;  /* 0x000000ff44177812 */ /* 0x000fca00078ef85b */
[----:B------:R0:W-:Y:S02]  /*13640*/  STG.E desc[UR10][R30.64], R23 ;  /* 0x000000171e007986 */ /* 0x0001e4000c10190a */
.L_x_15086:
[----:B------:R-:W-:Y:S05]  /*13650*/  BSYNC.RECONVERGENT B0 ;  /* 0x0000000000007941 */ /* 0x000fea0003800200 */
.L_x_15085:
[----:B------:R-:W-:Y:S01]  /*13660*/  BSSY.RECONVERGENT B0, `(.L_x_15087) ;  /* 0x0000014000007945 */ /* 0x000fe20003800200 */
[----:B------:R-:W-:Y:S01]  /*13670*/  IADD3 R68, PT, PT, -R32, R7, RZ ;  /* 0x0000000720447210 */ /* 0x000fe20007ffe1ff */
[----:B------:R-:W-:Y:S01]  /*13680*/  IMAD.SHL.U32 R69, R69, 0x8, RZ ;  /* 0x0000000845457824 */ /* 0x000fe200078e00ff */
[----:B------:R-:W-:Y:S01]  /*13690*/  LOP3.LUT R73, R73, 0xf8, RZ, 0xc0, !PT ;  /* 0x000000f849497812 */ /* 0x000fe200078ec0ff */
[----:B------:R-:W-:Y:S06]  /*136a0*/  @P0 BRA `(.L_x_15088) ;  /* 0x00000000003c0947 */ /* 0x000fec0003800000 */
[----:B------:R-:W1:Y:S01]  /*136b0*/  LDCU.64 UR6, c[0x0][0x3c8] ;  /* 0x00007900ff0677ac */ /* 0x000e620008000a00 */
[----:B------:R-:W-:Y:S02]  /*136c0*/  SHF.L.U32 R86, R86, 0x10, RZ ;  /* 0x0000001056567819 */ /* 0x000fe400000006ff */
[----:B------:R-:W-:Y:S02]  /*136d0*/  LOP3.LUT R88, R88, 0xffff, RZ, 0xc0, !PT ;  /* 0x0000ffff58587812 */ /* 0x000fe400078ec0ff */
[----:B0-----:R-:W-:Y:S02]  /*136e0*/  LOP3.LUT R23, R86, 0xff0000, RZ, 0xc0, !PT ;  /* 0x00ff000056177812 */ /* 0x001fe400078ec0ff */
[----:B------:R-:W-:-:S03]  /*136f0*/  SHF.L.U32 R22, R85, 0x8, RZ ;  /* 0x0000000855167819 */ /* 0x000fc600000006ff */
[----:B------:R-:W-:-:S05]  /*13700*/  IMAD R23, R88, 0x1000000, R23 ;  /* 0x0100000058177824 */ /* 0x000fca00078e0217 */
[----:B------:R-:W-:Y:S01]  /*13710*/  LOP3.LUT R30, R23, 0xffff, R22, 0xf8, !PT ;  /* 0x0000ffff171e7812 */ /* 0x000fe200078ef816 */
[----:B-1----:R-:W-:-:S03]  /*13720*/  ULOP3.LUT UR6, UR6, 0xfffffffc, URZ, 0xc0, !UPT ;  /* 0xfffffffc06067892 */ /* 0x002fc6000f8ec0ff */
[----:B------:R-:W-:Y:S01]  /*13730*/  LOP3.LUT R83, R30, 0xff, R83, 0xf8, !PT ;  /* 0x000000ff1e537812 */ /* 0x000fe200078ef853 */
[----:B------:R-:W-:Y:S02]  /*13740*/  ULOP3.LUT UR7, UR7, 0x3fffffff, URZ, 0xc0, !UPT ;  /* 0x3fffffff07077892 */ /* 0x000fe4000f8ec0ff */
[----:B------:R-:W-:-:S04]  /*13750*/  IADD3 R31, P1, PT, R56, UR6, RZ ;  /* 0x00000006381f7c10 */ /* 0x000fc8000ff3e0ff */
[----:B------:R-:W-:Y:S02]  /*13760*/  IADD3.X R86, PT, PT, R57, UR7, RZ, P1, !PT ;  /* 0x0000000739567c10 */ /* 0x000fe40008ffe4ff */
[----:B------:R-:W-:-:S04]  /*13770*/  LEA R22, P1, R31, R10, 0x2 ;  /* 0x0000000a1f167211 */ /* 0x000fc800078210ff */
[----:B------:R-:W-:-:S05]  /*13780*/  LEA.HI.X R23, R31, R11, R86, 0x2, P1 ;  /* 0x0000000b1f177211 */ /* 0x000fca00008f1456 */
[----:B------:R1:W-:Y:S04]  /*13790*/  STG.E desc[UR10][R22.64], R83 ;  /* 0x0000005316007986 */ /* 0x0003e8000c10190a */
.L_x_15088:
[----:B------:R-:W-:Y:S05]  /*137a0*/  BSYNC.RECONVERGENT B0 ;  /* 0x0000000000007941 */ /* 0x000fea0003800200 */
.L_x_15087:
[----:B------:R-:W-:Y:S04]  /*137b0*/  BSSY.RECONVERGENT B0, `(.L_x_15089) ;  /* 0x0000011000007945 */ /* 0x000fe80003800200 */
[----:B------:R-:W-:Y:S05]  /*137c0*/  @P0 BRA `(.L_x_15090) ;  /* 0x00000000003c0947 */ /* 0x000fea0003800000 */
[----:B------:R-:W-:Y:S01]  /*137d0*/  IMAD.U32 R84, R84, 0x10000, RZ ;  /* 0x0001000054547824 */ /* 0x000fe200078e00ff */
[----:B-1----:R-:W-:Y:S01]  /*137e0*/  MOV R22, R56 ;  /* 0x0000003800167202 */ /* 0x002fe20000000f00 */
[----:B0-----:R-:W-:Y:S01]  /*137f0*/  IMAD.MOV.U32 R23, RZ, RZ, R57 ;  /* 0x000000ffff177224 */ /* 0x001fe200078e0039 */
[----:B------:R-:W-:Y:S01]  /*13800*/  LOP3.LUT R87, R87, 0xffff, RZ, 0xc0, !PT ;  /* 0x0000ffff57577812 */ /* 0x000fe200078ec0ff */
[----:B------:R-:W-:Y:S01]  /*13810*/  IMAD R75, R3, 0x5, RZ ;  /* 0x00000005034b7824 */ /* 0x000fe200078e02ff */
[----:B------:R-:W-:Y:S01]  /*13820*/  LOP3.LUT R84, R84, 0xff0000, RZ, 0xc0, !PT ;  /* 0x00ff000054547812 */ /* 0x000fe200078ec0ff */
[----:B------:R-:W-:-:S03]  /*13830*/  IMAD.WIDE.U32 R22, R2, 0x5, R22 ;  /* 0x0000000502167825 */ /* 0x000fc600078e0016 */
[----:B------:R-:W-:Y:S01]  /*13840*/  LEA R84, R87, R84, 0x18 ;  /* 0x0000005457547211 */ /* 0x000fe200078ec0ff */
[----:B------:R-:W-:Y:S01]  /*13850*/  IMAD.SHL.U32 R31, R82, 0x100, RZ ;  /* 0x00000100521f7824 */ /* 0x000fe200078e00ff */
[----:B------:R-:W-:Y:S02]  /*13860*/  IADD3 R75, PT, PT, R75, R23, RZ ;  /* 0x000000174b4b7210 */ /* 0x000fe40007ffe0ff */
[----:B------:R-:W-:Y:S02]  /*13870*/  LEA R30, P1, R22, R10, 0x2 ;  /* 0x0000000a161e7211 */ /* 0x000fe400078210ff */
[----:B------:R-:W-:Y:S02]  /*13880*/  LOP3.LUT R23, R84, 0xffff, R31, 0xf8, !PT ;  /* 0x0000ffff54177812 */ /* 0x000fe400078ef81f */
[----:B------:R-:W-:Y:S02]  /*13890*/  LEA.HI.X R31, R22, R11, R75, 0x2, P1 ;  /* 0x0000000b161f7211 */ /* 0x000fe400008f144b */
[----:B------:R-:W-:-:S05]  /*138a0*/  LOP3.LUT R23, R23, 0xff, R80, 0xf8, !PT ;  /* 0x000000ff17177812 */ /* 0x000fca00078ef850 */
[----:B------:R2:W-:Y:S02]  /*138b0*/  STG.E desc[UR10][R30.64], R23 ;  /* 0x000000171e007986 */ /* 0x0005e4000c10190a */
.L_x_15090:
[----:B------:R-:W-:Y:S05]  /*138c0*/  BSYNC.RECONVERGENT B0 ;  /* 0x0000000000007941 */ /* 0x000fea0003800200 */
.L_x_15089:
[----:B------:R-:W-:Y:S04]  /*138d0*/  BSSY.RECONVERGENT B0, `(.L_x_15091) ;  /* 0x000000f000007945 */ /* 0x000fe80003800200 */
[----:B------:R-:W-:Y:S05]  /*138e0*/  @P0 BRA `(.L_x_15092) ;  /* 0x0000000000340947 */ /* 0x000fea0003800000 */
[----:B0-2---:R-:W-:Y:S01]  /*138f0*/  PRMT R30, R81, 0x7054, RZ ;  /* 0x00007054511e7816 */ /* 0x005fe200000000ff */
[----:B-1----:R-:W-:Y:S01]  /*13900*/  IMAD.MOV.U32 R22, RZ, RZ, R56 ;  /* 0x000000ffff167224 */ /* 0x002fe200078e0038 */
[----:B------:R-:W-:Y:S01]  /*13910*/  MOV R23, R57 ;  /* 0x0000003900177202 */ /* 0x000fe20000000f00 */
[----:B------:R-:W-:Y:S01]  /*13920*/  IMAD R31, R3, 0x6, RZ ;  /* 0x00000006031f7824 */ /* 0x000fe200078e02ff */
        /* <DEDUP_REMOVED lines=9> */
.L_x_15092:
[----:B------:R-:W-:Y:S05]  /*139c0*/  BSYNC.RECONVERGENT B0 ;  /* 0x0000000000007941 */ /* 0x000fea0003800200 */
.L_x_15091:
[----:B------:R-:W-:Y:S04]  /*139d0*/  BSSY.RECONVERGENT B0, `(.L_x_15093) ;  /* 0x000000e000007945 */ /* 0x000fe80003800200 */
[----:B------:R-:W-:Y:S05]  /*139e0*/  @P0 BRA `(.L_x_15094) ;  /* 0x0000000000300947 */ /* 0x000fea0003800000 */
[----:B------:R-:W-:Y:S01]  /*139f0*/  SHF.L.U32 R79, R79, 0x10, RZ ;  /* 0x000000104f4f7819 */ /* 0x000fe200000006ff */
[----:B012---:R-:W-:Y:S01]  /*13a00*/  IMAD R23, R3, 0x7, RZ ;  /* 0x0000000703177824 */ /* 0x007fe200078e02ff */
[----:B------:R-:W-:Y:S01]  /*13a10*/  SHF.L.U32 R76, R76, 0x8, RZ ;  /* 0x000000084c4c7819 */ /* 0x000fe200000006ff */
[----:B------:R-:W-:Y:S01]  /*13a20*/  IMAD.WIDE.U32 R2, R2, 0x7, R56 ;  /* 0x0000000702027825 */ /* 0x000fe200078e0038 */
[----:B------:R-:W-:-:S03]  /*13a30*/  LOP3.LUT R79, R79, 0xff0000, RZ, 0xc0, !PT ;  /* 0x00ff00004f4f7812 */ /* 0x000fc600078ec0ff */
[----:B------:R-:W-:Y:S01]  /*13a40*/  IMAD.IADD R3, R23, 0x1, R3 ;  /* 0x0000000117037824 */ /* 0x000fe200078e0203 */
[----:B------:R-:W-:Y:S01]  /*13a50*/  LEA R10, P0, R2, R10, 0x2 ;  /* 0x0000000a020a7211 */ /* 0x000fe200078010ff */
[----:B------:R-:W-:-:S03]  /*13a60*/  IMAD R79, R72, 0x1000000, R79 ;  /* 0x01000000484f7824 */ /* 0x000fc600078e024f */
[----:B------:R-:W-:Y:S02]  /*13a70*/  LEA.HI.X R11, R2, R11, R3, 0x2, P0 ;  /* 0x0000000b020b7211 */ /* 0x000fe400000f1403 */
[----:B------:R-:W-:-:S04]  /*13a80*/  LOP3.LUT R79, R79, 0xffff, R76, 0xf8, !PT ;  /* 0x0000ffff4f4f7812 */ /* 0x000fc800078ef84c */
[----:B------:R-:W-:-:S05]  /*13a90*/  LOP3.LUT R79, R79, 0xff, R18, 0xf8, !PT ;  /* 0x000000ff4f4f7812 */ /* 0x000fca00078ef812 */
[----:B------:R4:W-:Y:S02]  /*13aa0*/  STG.E desc[UR10][R10.64], R79 ;  /* 0x0000004f0a007986 */ /* 0x0009e4000c10190a */
.L_x_15094:
[----:B------:R-:W-:Y:S05]  /*13ab0*/  BSYNC.RECONVERGENT B0 ;  /* 0x0000000000007941 */ /* 0x000fea0003800200 */
.L_x_15093:
[----:B------:R-:W5:Y:S01]  /*13ac0*/  LDCU.64 UR6, c[0x0][0x3d0] ;  /* 0x00007a00ff0677ac */ /* 0x000f620008000a00 */
[----:B------:R-:W-:Y:S01]  /*13ad0*/  IMAD.SHL.U32 R68, R68, 0x8, RZ ;  /* 0x0000000844447824 */ /* 0x000fe200078e00ff */
[----:B------:R-:W-:Y:S01]  /*13ae0*/  FMNMX R60, |R27|, R60, !PT ;  /* 0x0000003c1b3c7209 */ /* 0x000fe20007800200 */
[----:B------:R-:W-:Y:S01]  /*13af0*/  BSSY.RECONVERGENT B0, `(.L_x_15095) ;  /* 0x0000084000007945 */ /* 0x000fe20003800200 */
[----:B------:R-:W-:Y:S02]  /*13b00*/  ISETP.GT.U32.AND P0, PT, R6, R5, PT ;  /* 0x000000050600720c */ /* 0x000fe40003f04070 */
[----:B------:R-:W-:Y:S02]  /*13b10*/  IADD3 R3, PT, PT, R66, R73, RZ ;  /* 0x0000004942037210 */ /* 0x000fe40007ffe0ff */
[----:B----4-:R-:W-:Y:S02]  /*13b20*/  LOP3.LUT R11, R69, 0xf8, RZ, 0xc0, !PT ;  /* 0x000000f8450b7812 */ /* 0x010fe400078ec0ff */
[----:B012---:R-:W-:Y:S01]  /*13b30*/  LOP3.LUT R23, R68, 0xf8, RZ, 0xc0, !PT ;  /* 0x000000f844177812 */ /* 0x007fe200078ec0ff */
[----:B------:R0:W-:Y:S01]  /*13b40*/  STS.64 [R3], R24 ;  /* 0x0000001803007388 */ /* 0x0001e20000000a00 */
[----:B------:R-:W-:-:S02]  /*13b50*/  FMNMX3 R28, |R28|, R60, |R29|, !PT ;  /* 0x0000003c1c1c7276 */ /* 0x000fc4000780061d */
[----:B------:R-:W-:Y:S01]  /*13b60*/  LOP3.LUT R37, R37, 0xffff, RZ, 0xc0, !PT ;  /* 0x0000ffff25257812 */ /* 0x000fe200078ec0ff */
[C---:B------:R-:W-:Y:S01]  /*13b70*/  IMAD.IADD R23, R66.reuse, 0x1, R23 ;  /* 0x0000000142177824 */ /* 0x040fe200078e0217 */
[----:B------:R-:W-:Y:S02]  /*13b80*/  IADD3 R11, PT, PT, R66, R11, RZ ;  /* 0x0000000b420b7210 */ /* 0x000fe40007ffe0ff */
[----:B------:R-:W-:Y:S01]  /*13b90*/  LOP3.LUT R27, R61, 0xffff, RZ, 0xc0, !PT ;  /* 0x0000ffff3d1b7812 */ /* 0x000fe200078ec0ff */
[----:B-----5:R-:W-:Y:S01]  /*13ba0*/  USHF.R.U64 UR6, UR6, 0x3, UR7 ;  /* 0x0000000306067899 */ /* 0x020fe20008001207 */
[----:B------:R-:W-:Y:S01]  /*13bb0*/  FMNMX3 R28, |R46|, R28, |R47|, !PT ;  /* 0x0000001c2e1c7276 */ /* 0x000fe2000780062f */
[----:B------:R-:W-:Y:S01]  /*13bc0*/  USHF.R.U32.HI UR7, URZ, 0x3, UR7 ;  /* 0x00000003ff077899 */ /* 0x000fe20008011607 */
[----:B------:R-:W-:Y:S01]  /*13bd0*/  IMAD.SHL.U32 R2, R37, 0x1000000, RZ ;  /* 0x0100000025027824 */ /* 0x000fe200078e00ff */
[----:B0-----:R-:W-:Y:S01]  /*13be0*/  LOP3.LUT R25, R38, 0xffff, RZ, 0xc0, !PT ;  /* 0x0000ffff26197812 */ /* 0x001fe200078ec0ff */
[----:B------:R0:W-:Y:S01]  /*13bf0*/  STS.64 [R11], R50 ;  /* 0x000000320b007388 */ /* 0x0001e20000000a00 */
[----:B------:R-:W-:Y:S01]  /*13c00*/  SHF.L.U32 R27, R27, 0x18, RZ ;  /* 0x000000181b1b7819 */ /* 0x000fe200000006ff */
[----:B------:R-:W-:Y:S01]  /*13c10*/  USHF.L.U64.HI UR9, UR6, 0x2, UR7 ;  /* 0x0000000206097899 */ /* 0x000fe20008010207 */
[----:B------:R-:W-:Y:S01]  /*13c20*/  FMNMX3 R48, |R48|, R28, |R71|, !PT ;  /* 0x0000001c30307276 */ /* 0x000fe20007800647 */
[----:B------:R0:W-:Y:S01]  /*13c30*/  STS.64 [R23], R12 ;  /* 0x0000000c17007388 */ /* 0x0001e20000000a00 */
[----:B------:R-:W-:Y:S01]  /*13c40*/  SHF.L.U32 R25, R25, 0x18, RZ ;  /* 0x0000001819197819 */ /* 0x000fe200000006ff */
[----:B------:R-:W-:Y:S01]  /*13c50*/  USHF.L.U32 UR4, UR6, 0x2, URZ ;  /* 0x0000000206047899 */ /* 0x000fe200080006ff */
[----:B------:R-:W-:Y:S01]  /*13c60*/  LOP3.LUT R14, R35, 0xff000000, R2, 0xf8, !PT ;  /* 0xff000000230e7812 */ /* 0x000fe200078ef802 */
[----:B------:R-:W-:Y:S01]  /*13c70*/  IMAD.IADD R2, R6, 0x1, -R5 ;  /* 0x0000000106027824 */ /* 0x000fe200078e0a05 */
[----:B------:R-:W-:-:S02]  /*13c80*/  LOP3.LUT R18, R34, 0xff000000, R27, 0xf8, !PT ;  /* 0xff00000022127812 */ /* 0x000fc400078ef81b */
[----:B------:R-:W-:Y:S02]  /*13c90*/  LOP3.LUT R16, R36, 0xff000000, R25, 0xf8, !PT ;  /* 0xff00000024107812 */ /* 0x000fe400078ef819 */
[----:B------:R-:W-:Y:S02]  /*13ca0*/  FMNMX3 R49, |R49|, R48, |R74|, !PT ;  /* 0x0000003031317276 */ /* 0x000fe4000780064a */
[----:B------:R-:W-:Y:S01]  /*13cb0*/  IADD3 R10, PT, PT, R33, R6, RZ ;  /* 0x00000006210a7210 */ /* 0x000fe20007ffe0ff */
[----:B------:R-:W-:Y:S06]  /*13cc0*/  BAR.SYNC.DEFER_BLOCKING 0x0 ;  /* 0x0000000000007b1d */ /* 0x000fec0000010000 */
[----:B0-----:R-:W-:Y:S05]  /*13cd0*/  @!P0 BRA `(.L_x_15096) ;  /* 0x0000000400948947 */ /* 0x001fea0003800000 */
[----:B------:R-:W-:Y:S01]  /*13ce0*/  ISETP.GE.U32.AND P1, PT, R10, 0x3, PT ;  /* 0x000000030a00780c */ /* 0x000fe20003f26070 */
[----:B------:R-:W-:Y:S01]  /*13cf0*/  IMAD.SHL.U32 R12, R8, 0x10, RZ ;  /* 0x00000010080c7824 */ /* 0x000fe200078e00ff */
[----:B------:R-:W-:Y:S01]  /*13d00*/  LOP3.LUT R57, R6, 0x3, RZ, 0xc0, !PT ;  /* 0x0000000306397812 */ /* 0x000fe200078ec0ff */
[----:B------:R-:W-:Y:S01]  /*13d10*/  BSSY.RECONVERGENT B1, `(.L_x_15097) ;  /* 0x000003e000017945 */ /* 0x000fe20003800200 */
[----:B------:R-:W-:Y:S02]  /*13d20*/  HFMA2 R22, -RZ, RZ, 0, 0 ;  /* 0x00000000ff167431 */ /* 0x000fe400000001ff */
[C---:B------:R-:W-:Y:S01]  /*13d30*/  IMAD R25, R12.reuse, UR7, RZ ;  /* 0x000000070c197c24 */ /* 0x040fe2000f8e02ff */
[----:B------:R-:W-:Y:S01]  /*13d40*/  ISETP.NE.AND P0, PT, R57, RZ, PT ;  /* 0x000000ff3900720c */ /* 0x000fe20003f05270 */
[----:B------:R-:W-:-:S04]  /*13d50*/  IMAD.WIDE.U32 R12, R12, UR6, RZ ;  /* 0x000000060c0c7c25 */ /* 0x000fc8000f8e00ff */
[----:B------:R-:W-:Y:S01]  /*13d60*/  IMAD.MOV.U32 R48, RZ, RZ, R12 ;  /* 0x000000ffff307224 */ /* 0x000fe200078e000c */
[----:B------:R-:W-:Y:S01]  /*13d70*/  IADD3 R56, PT, PT, R13, R25, RZ ;  /* 0x000000190d387210 */ /* 0x000fe20007ffe0ff */
[----:B------:R-:W-:Y:S01]  /*13d80*/  IMAD.MOV.U32 R27, RZ, RZ, R0 ;  /* 0x000000ffff1b7224 */ /* 0x000fe200078e0000 */
[----:B------:R-:W-:Y:S06]  /*13d90*/  @!P1 BRA `(.L_x_15098) ;  /* 0x0000000000d49947 */ /* 0x000fec0003800000 */
[----:B------:R-:W-:Y:S01]  /*13da0*/  LEA R13, R8, R39, 0x5 ;  /* 0x00000027080d7211 */ /* 0x000fe200078e28ff */
[----:B------:R-:W-:Y:S01]  /*13db0*/  IMAD.IADD R22, R2, 0x1, -R57 ;  /* 0x0000000102167824 */ /* 0x000fe200078e0a39 */
[----:B------:R-:W-:Y:S02]  /*13dc0*/  MOV R27, R0 ;  /* 0x00000000001b7202 */ /* 0x000fe40000000f00 */
[----:B------:R-:W-:Y:S01]  /*13dd0*/  IADD3 R38, PT, PT, R13, 0x10, R70 ;  /* 0x000000100d267810 */ /* 0x000fe20007ffe046 */
[----:B------:R-:W-:-:S07]  /*13de0*/  IMAD.MOV R33, RZ, RZ, -R22 ;  /* 0x000000ffff217224 */ /* 0x000fce00078e0a16 */
.L_x_15099:
[C---:B0-----:R-:W-:Y:S01]  /*13df0*/  LOP3.LUT R25, R27.reuse, 0x1f, RZ, 0xc0, !PT ;  /* 0x0000001f1b197812 */ /* 0x041fe200078ec0ff */
[C---:B------:R-:W-:Y:S01]  /*13e00*/  VIADD R24, R27.reuse, 0x1d ;  /* 0x0000001d1b187836 */ /* 0x040fe20000000000 */
[----:B------:R-:W-:Y:S01]  /*13e10*/  IADD3 R12, PT, PT, R27, -0x1, RZ ;  /* 0xffffffff1b0c7810 */ /* 0x000fe20007ffe0ff */
[----:B------:R-:W-:Y:S01]  /*13e20*/  VIADD R33, R33, 0x4 ;  /* 0x0000000421217836 */ /* 0x000fe20000000000 */
[----:B------:R-:W-:Y:S02]  /*13e30*/  ISETP.GE.U32.AND P4, PT, R25, R4, PT ;  /* 0x000000041900720c */ /* 0x000fe40003f86070 */
[----:B------:R-:W-:Y:S02]  /*13e40*/  IADD3 R13, PT, PT, R27, 0x1e, RZ ;  /* 0x0000001e1b0d7810 */ /* 0x000fe40007ffe0ff */
[----:B------:R-:W-:Y:S02]  /*13e50*/  LOP3.LUT R37, R12, 0x1f, RZ, 0xc0, !PT ;  /* 0x0000001f0c257812 */ /* 0x000fe400078ec0ff */
[----:B------:R-:W-:-:S02]  /*13e60*/  LOP3.LUT R50, R13, 0x1f, RZ, 0xc0, !PT ;  /* 0x0000001f0d327812 */ /* 0x000fc400078ec0ff */
[-C--:B------:R-:W-:Y:S02]  /*13e70*/  ISETP.GE.U32.AND P3, PT, R37, R4.reuse, PT ;  /* 0x000000042500720c */ /* 0x080fe40003f66070 */
[----:B------:R-:W-:Y:S02]  /*13e80*/  ISETP.GE.U32.AND P2, PT, R50, R4, PT ;  /* 0x000000043200720c */ /* 0x000fe40003f46070 */
[----:B------:R-:W-:Y:S01]  /*13e90*/  LOP3.LUT R61, R24, 0x1f, RZ, 0xc0, !PT ;  /* 0x0000001f183d7812 */ /* 0x000fe200078ec0ff */
[----:B------:R-:W0:Y:S01]  /*13ea0*/  @!P4 LDS.64 R12, [R38+-0x10] ;  /* 0xfffff000260cc984 */ /* 0x000e220000000a00 */
[----:B------:R-:W-:Y:S02]  /*13eb0*/  @!P4 IADD3 R28, P6, PT, R25, R48, RZ ;  /* 0x00000030191cc210 */ /* 0x000fe40007fde0ff */
[----:B------:R-:W-:Y:S02]  /*13ec0*/  ISETP.GE.U32.AND P1, PT, R61, R4, PT ;  /* 0x000000043d00720c */ /* 0x000fe40003f26070 */
[----:B------:R-:W-:Y:S01]  /*13ed0*/  IADD3 R48, P5, PT, R48, UR4, RZ ;  /* 0x0000000430307c10 */ /* 0x000fe2000ffbe0ff */
[----:B------:R-:W-:Y:S01]  /*13ee0*/  @!P4 IMAD.X R27, RZ, RZ, R56, P6 ;  /* 0x000000ffff1bc224 */ /* 0x000fe200030e0638 */
[----:B------:R-:W-:Y:S01]  /*13ef0*/  @!P4 LEA R34, P6, R28, R9, 0x3 ;  /* 0x000000091c22c211 */ /* 0x000fe200078c18ff */
[----:B------:R-:W1:Y:S01]  /*13f00*/  @!P3 LDS.64 R24, [R38+-0x8] ;  /* 0xfffff8002618b984 */ /* 0x000e620000000a00 */
[----:B------:R-:W-:-:S02]  /*13f10*/  IADD3.X R56, PT, PT, R56, UR9, RZ, P5, !PT ;  /* 0x0000000938387c10 */ /* 0x000fc4000affe4ff */
[----:B------:R-:W-:Y:S02]  /*13f20*/  @!P4 LEA.HI.X R35, R28, UR5, R27, 0x3, P6 ;  /* 0x000000051c23cc11 */ /* 0x000fe4000b0f1c1b */
[----:B------:R-:W2:Y:S01]  /*13f30*/  @!P2 LDS.64 R28, [R38] ;  /* 0x00000000261ca984 */ /* 0x000ea20000000a00 */
[----:B------:R-:W-:Y:S02]  /*13f40*/  @!P3 IADD3 R46, P5, PT, R37, R48, RZ ;  /* 0x00000030252eb210 */ /* 0x000fe40007fbe0ff */
[----:B------:R-:W-:Y:S01]  /*13f50*/  IADD3 R47, P6, PT, R48, UR4, RZ ;  /* 0x00000004302f7c10 */ /* 0x000fe2000ffde0ff */
[----:B---3--:R3:W4:Y:S01]  /*13f60*/  @!P1 LDS.64 R30, [R38+0x8] ;  /* 0x00000800261e9984 */ /* 0x0087220000000a00 */
[----:B------:R-:W-:Y:S02]  /*13f70*/  @!P3 IADD3.X R27, PT, PT, RZ, R56, RZ, P5, !PT ;  /* 0x00000038ff1bb210 */ /* 0x000fe40002ffe4ff */
[----:B------:R-:W-:Y:S02]  /*13f80*/  @!P3 LEA R36, P5, R46, R9, 0x3 ;  /* 0x000000092e24b211 */ /* 0x000fe400078a18ff */
[----:B------:R-:W-:-:S02]  /*13f90*/  IADD3.X R56, PT, PT, R56, UR9, RZ, P6, !PT ;  /* 0x0000000938387c10 */ /* 0x000fc4000b7fe4ff */
[----:B------:R-:W-:Y:S01]  /*13fa0*/  @!P3 LEA.HI.X R37, R46, UR5, R27, 0x3, P5 ;  /* 0x000000052e25bc11 */ /* 0x000fe2000a8f1c1b */
[----:B---3--:R-:W-:Y:S01]  /*13fb0*/  VIADD R38, R38, 0x20 ;  /* 0x0000002026267836 */ /* 0x008fe20000000000 */
[----:B------:R-:W-:Y:S02]  /*13fc0*/  @!P2 IADD3 R48, P5, PT, R50, R47, RZ ;  /* 0x0000002f3230a210 */ /* 0x000fe40007fbe0ff */
[----:B------:R-:W-:-:S03]  /*13fd0*/  IADD3 R60, P6, PT, R47, UR4, RZ ;  /* 0x000000042f3c7c10 */ /* 0x000fc6000ffde0ff */
[----:B------:R-:W-:Y:S01]  /*13fe0*/  @!P2 IMAD.X R27, RZ, RZ, R56, P5 ;  /* 0x000000ffff1ba224 */ /* 0x000fe200028e0638 */
[----:B------:R-:W-:Y:S02]  /*13ff0*/  @!P2 LEA R46, P5, R48, R9, 0x3 ;  /* 0x00000009302ea211 */ /* 0x000fe400078a18ff */
[----:B------:R-:W-:Y:S02]  /*14000*/  IADD3.X R56, PT, PT, R56, UR9, RZ, P6, !PT ;  /* 0x0000000938387c10 */ /* 0x000fe4000b7fe4ff */
[----:B------:R-:W-:Y:S02]  /*14010*/  @!P2 LEA.HI.X R47, R48, UR5, R27, 0x3, P5 ;  /* 0x00000005302fac11 */ /* 0x000fe4000a8f1c1b */
[----:B------:R-:W-:Y:S01]  /*14020*/  @!P1 IADD3 R48, P5, PT, R61, R60, RZ ;  /* 0x0000003c3d309210 */ /* 0x000fe20007fbe0ff */
[----:B0-----:R0:W-:Y:S03]  /*14030*/  @!P4 STG.E.64 desc[UR10][R34.64], R12 ;  /* 0x0000000c2200c986 */ /* 0x0011e6000c101b0a */
[----:B------:R-:W-:-:S02]  /*14040*/  @!P1 IADD3.X R27, PT, PT, RZ, R56, RZ, P5, !PT ;  /* 0x00000038ff1b9210 */ /* 0x000fc40002ffe4ff */
[C---:B------:R-:W-:Y:S01]  /*14050*/  @!P1 LEA R50, P5, R48.reuse, R9, 0x3 ;  /* 0x0000000930329211 */ /* 0x040fe200078a18ff */
[----:B-1----:R0:W-:Y:S03]  /*14060*/  @!P3 STG.E.64 desc[UR10][R36.64], R24 ;  /* 0x000000182400b986 */ /* 0x0021e6000c101b0a */
[----:B------:R-:W-:Y:S02]  /*14070*/  @!P1 LEA.HI.X R51, R48, UR5, R27, 0x3, P5 ;  /* 0x0000000530339c11 */ /* 0x000fe4000a8f1c1b */
[----:B------:R-:W-:Y:S01]  /*14080*/  IADD3 R27, PT, PT, R61, 0x1f, RZ ;  /* 0x0000001f3d1b7810 */ /* 0x000fe20007ffe0ff */
[----:B--2---:R0:W-:Y:S01]  /*14090*/  @!P2 STG.E.64 desc[UR10][R46.64], R28 ;  /* 0x0000001c2e00a986 */ /* 0x0041e2000c101b0a */
[----:B------:R-:W-:-:S03]  /*140a0*/  ISETP.NE.AND P2, PT, R33, RZ, PT ;  /* 0x000000ff2100720c */ /* 0x000fc60003f45270 */
[----:B----4-:R0:W-:Y:S01]  /*140b0*/  @!P1 STG.E.64 desc[UR10][R50.64], R30 ;  /* 0x0000001e32009986 */ /* 0x0101e2000c101b0a */
[----:B------:R-:W-:-:S04]  /*140c0*/  IADD3 R48, P1, PT, R60, UR4, RZ ;  /* 0x000000043c307c10 */ /* 0x000fc8000ff3e0ff */
[----:B------:R-:W-:-:S05]  /*140d0*/  IADD3.X R56, PT, PT, R56, UR9, RZ, P1, !PT ;  /* 0x0000000938387c10 */ /* 0x000fca0008ffe4ff */
[----:B------:R-:W-:Y:S05]  /*140e0*/  @P2 BRA `(.L_x_15099) ;  /* 0xfffffffc00402947 */ /* 0x000fea000383ffff */
.L_x_15098:
[----:B------:R-:W-:Y:S05]  /*140f0*/  BSYNC.RECONVERGENT B1 ;  /* 0x0000000000017941 */ /* 0x000fea0003800200 */
.L_x_15097:
[----:B------:R-:W-:Y:S05]  /*14100*/  @!P0 BRA `(.L_x_15096) ;  /* 0x0000000000888947 */ /* 0x000fea0003800000 */
[----:B0-----:R-:W-:Y:S02]  /*14110*/  LOP3.LUT R25, R27, 0x1f, RZ, 0xc0, !PT ;  /* 0x0000001f1b197812 */ /* 0x001fe400078ec0ff */
[----:B------:R-:W-:Y:S02]  /*14120*/  IADD3 R13, PT, PT, R5, R22, RZ ;  /* 0x00000016050d7210 */ /* 0x000fe40007ffe0ff */
[----:B------:R-:W-:-:S03]  /*14130*/  ISETP.GE.U32.AND P0, PT, R25, R4, PT ;  /* 0x000000041900720c */ /* 0x000fc60003f06070 */
[----:B------:R-:W-:-:S10]  /*14140*/  IMAD R28, R13, 0x8, R66 ;  /* 0x000000080d1c7824 */ /* 0x000fd400078e0242 */
[----:B------:R-:W0:Y:S01]  /*14150*/  @!P0 LDS.64 R12, [R28] ;  /* 0x000000001c0c8984 */ /* 0x000e220000000a00 */
[----:B------:R-:W-:-:S04]  /*14160*/  @!P0 IADD3 R22, P1, PT, R25, R48, RZ ;  /* 0x0000003019168210 */ /* 0x000fc80007f3e0ff */
[----:B------:R-:W-:Y:S02]  /*14170*/  @!P0 IADD3.X R25, PT, PT, RZ, R56, RZ, P1, !PT ;  /* 0x00000038ff198210 */ /* 0x000fe40000ffe4ff */
[----:B------:R-:W-:-:S04]  /*14180*/  @!P0 LEA R24, P1, R22, R9, 0x3 ;  /* 0x0000000916188211 */ /* 0x000fc800078218ff */
[----:B------:R-:W-:Y:S02]  /*14190*/  @!P0 LEA.HI.X R25, R22, UR5, R25, 0x3, P1 ;  /* 0x0000000516198c11 */ /* 0x000fe400088f1c19 */
[----:B------:R-:W-:-:S04]  /*141a0*/  IADD3 R48, P1, PT, R48, UR4, RZ ;  /* 0x0000000430307c10 */ /* 0x000fc8000ff3e0ff */
[----:B------:R-:W-:Y:S01]  /*141b0*/  IADD3.X R56, PT, PT, R56, UR9, RZ, P1, !PT ;  /* 0x0000000938387c10 */ /* 0x000fe20008ffe4ff */
[----:B0-----:R1:W-:Y:S01]  /*141c0*/  @!P0 STG.E.64 desc[UR10][R24.64], R12 ;  /* 0x0000000c18008986 */ /* 0x0013e2000c101b0a */
[----:B------:R-:W-:-:S13]  /*141d0*/  ISETP.NE.AND P0, PT, R57, 0x1, PT ;  /* 0x000000013900780c */ /* 0x000fda0003f05270 */
[----:B-1----:R-:W-:Y:S05]  /*141e0*/  @!P0 BRA `(.L_x_15096) ;  /* 0x0000000000508947 */ /* 0x002fea0003800000 */
[----:B------:R-:W-:-:S05]  /*141f0*/  VIADD R12, R27, 0xffffffff ;  /* 0xffffffff1b0c7836 */ /* 0x000fca0000000000 */
[----:B------:R-:W-:-:S04]  /*14200*/  LOP3.LUT R25, R12, 0x1f, RZ, 0xc0, !PT ;  /* 0x0000001f0c197812 */ /* 0x000fc800078ec0ff */
[----:B------:R-:W-:-:S13]  /*14210*/  ISETP.GE.U32.AND P0, PT, R25, R4, PT ;  /* 0x000000041900720c */ /* 0x000fda0003f06070 */
[----:B------:R-:W0:Y:S01]  /*14220*/  @!P0 LDS.64 R12, [R28+0x8] ;  /* 0x000008001c0c8984 */ /* 0x000e220000000a00 */
[----:B------:R-:W-:-:S04]  /*14230*/  @!P0 IADD3 R22, P1, PT, R25, R48, RZ ;  /* 0x0000003019168210 */ /* 0x000fc80007f3e0ff */
[----:B------:R-:W-:Y:S02]  /*14240*/  @!P0 IADD3.X R25, PT, PT, RZ, R56, RZ, P1, !PT ;  /* 0x00000038ff198210 */ /* 0x000fe40000ffe4ff */
[----:B------:R-:W-:-:S04]  /*14250*/  @!P0 LEA R24, P1, R22, R9, 0x3 ;  /* 0x0000000916188211 */ /* 0x000fc800078218ff */
[----:B------:R-:W-:-:S05]  /*14260*/  @!P0 LEA.HI.X R25, R22, UR5, R25, 0x3, P1 ;  /* 0x0000000516198c11 */ /* 0x000fca00088f1c19 */
[----:B0-----:R1:W-:Y:S01]  /*14270*/  @!P0 STG.E.64 desc[UR10][R24.64], R12 ;  /* 0x0000000c18008986 */ /* 0x0013e2000c101b0a */
[----:B------:R-:W-:-:S13]  /*14280*/  ISETP.NE.AND P0, PT, R57, 0x2, PT ;  /* 0x000000023900780c */ /* 0x000fda0003f05270 */
[----:B-1----:R-:W-:Y:S05]  /*14290*/  @!P0 BRA `(.L_x_15096) ;  /* 0x0000000000248947 */ /* 0x002fea0003800000 */
[----:B------:R-:W-:-:S05]  /*142a0*/  VIADD R12, R27, 0x1e ;  /* 0x0000001e1b0c7836 */ /* 0x000fca0000000000 */
[----:B------:R-:W-:-:S04]  /*142b0*/  LOP3.LUT R25, R12, 0x1f, RZ, 0xc0, !PT ;  /* 0x0000001f0c197812 */ /* 0x000fc800078ec0ff */
[----:B------:R-:W-:-:S13]  /*142c0*/  ISETP.GE.U32.AND P0, PT, R25, R4, PT ;  /* 0x000000041900720c */ /* 0x000fda0003f06070 */
[----:B------:R-:W0:Y:S01]  /*142d0*/  @!P0 LDS.64 R12, [R28+0x10] ;  /* 0x000010001c0c8984 */ /* 0x000e220000000a00 */
[----:B------:R-:W-:-:S04]  /*142e0*/  @!P0 IADD3 R22, P1, P2, R25, UR4, R48 ;  /* 0x0000000419168c10 */ /* 0x000fc8000fa3e030 */
[----:B------:R-:W-:Y:S02]  /*142f0*/  @!P0 IADD3.X R25, PT, PT, RZ, UR9, R56, P1, P2 ;  /* 0x00000009ff198c10 */ /* 0x000fe40008fe4438 */
[----:B------:R-:W-:-:S04]  /*14300*/  @!P0 LEA R24, P1, R22, R9, 0x3 ;  /* 0x0000000916188211 */ /* 0x000fc800078218ff */
[----:B------:R-:W-:-:S05]  /*14310*/  @!P0 LEA.HI.X R25, R22, UR5, R25, 0x3, P1 ;  /* 0x0000000516198c11 */ /* 0x000fca00088f1c19 */
[----:B0-----:R1:W-:Y:S04]  /*14320*/  @!P0 STG.E.64 desc[UR10][R24.64], R12 ;  /* 0x0000000c18008986 */ /* 0x0013e8000c101b0a */
.L_x_15096:
[----:B------:R-:W-:Y:S05]  /*14330*/  BSYNC.RECONVERGENT B0 ;  /* 0x0000000000007941 */ /* 0x000fea0003800200 */
.L_x_15095:
[----:B------:R-:W-:Y:S01]  /*14340*/  BAR.SYNC.DEFER_BLOCKING 0x0 ;  /* 0x0000000000007b1d */ /* 0x000fe20000010000 */
[----:B------:R-:W-:-:S05]  /*14350*/  ISETP.GT.U32.AND P0, PT, R6, R5, PT ;  /* 0x000000050600720c */ /* 0x000fca0003f04070 */
[----:B------:R-:W-:Y:S01]  /*14360*/  BSSY.RECONVERGENT B0, `(.L_x_15100) ;  /* 0x000006d000007945 */ /* 0x000fe20003800200 */
[----:B------:R2:W-:Y:S04]  /*14370*/  STS.64 [R67], R62 ;  /* 0x0000003e43007388 */ /* 0x0005e80000000a00 */
[----:B------:R2:W-:Y:S04]  /*14380*/  STS.64 [R3], R42 ;  /* 0x0000002a03007388 */ /* 0x0005e80000000a00 */
[----:B------:R2:W-:Y:S04]  /*14390*/  STS.64 [R11], R54 ;  /* 0x000000360b007388 */ /* 0x0005e80000000a00 */
[----:B------:R2:W-:Y:S01]  /*143a0*/  STS.64 [R23], R14 ;  /* 0x0000000e17007388 */ /* 0x0005e20000000a00 */
[----:B------:R-:W-:Y:S06]  /*143b0*/  BAR.SYNC.DEFER_BLOCKING 0x0 ;  /* 0x0000000000007b1d */ /* 0x000fec0000010000 */
[----:B------:R-:W-:Y:S05]  /*143c0*/  @!P0 BRA `(.L_x_15101) ;  /* 0x0000000400988947 */ /* 0x000fea0003800000 */
[----:B01----:R-:W-:Y:S01]  /*143d0*/  IMAD R12, R8, 0xc, R5 ;  /* 0x0000000c080c7824 */ /* 0x003fe200078e0205 */
[----:B------:R-:W-:Y:S01]  /*143e0*/  ISETP.GE.U32.AND P1, PT, R10, 0x3, PT ;  /* 0x000000030a00780c */ /* 0x000fe20003f26070 */
[----:B------:R-:W-:Y:S01]  /*143f0*/  BSSY.RECONVERGENT B1, `(.L_x_15102) ;  /* 0x0000040000017945 */ /* 0x000fe20003800200 */
[----:B--2---:R-:W-:Y:S01]  /*14400*/  LOP3.LUT R55, R6, 0x3, RZ, 0xc0, !PT ;  /* 0x0000000306377812 */ /* 0x004fe200078ec0ff */
[----:B------:R-:W-:Y:S01]  /*14410*/  IMAD.MOV.U32 R22, RZ, RZ, RZ ;  /* 0x000000ffff167224 */ /* 0x000fe200078e00ff */
[----:B------:R-:W-:Y:S02]  /*14420*/  IADD3 R12, PT, PT, R12, 0x1, RZ ;  /* 0x000000010c0c7810 */ /* 0x000fe40007ffe0ff */
[----:B------:R-:W-:Y:S02]  /*14430*/  ISETP.NE.AND P0, PT, R55, RZ, PT ;  /* 0x000000ff3700720c */ /* 0x000fe40003f05270 */
[----:B------:R-:W-:Y:S01]  /*14440*/  MOV R27, R0 ;  /* 0x00000000001b7202 */ /* 0x000fe20000000f00 */
[----:B------:R-:W-:-:S02]  /*14450*/  IMAD R47, R12, UR7, RZ ;  /* 0x000000070c2f7c24 */ /* 0x000fc4000f8e02ff */
[----:B------:R-:W-:-:S04]  /*14460*/  IMAD.WIDE.U32 R12, R12, UR6, RZ ;  /* 0x000000060c0c7c25 */ /* 0x000fc8000f8e00ff */
[----:B------:R-:W-:Y:S01]  /*14470*/  IMAD.IADD R47, R13, 0x1, R47 ;  /* 0x000000010d2f7824 */ /* 0x000fe200078e022f */
[----:B------:R-:W-:Y:S01]  /*14480*/  MOV R46, R12 ;  /* 0x0000000c002e7202 */ /* 0x000fe20000000f00 */
[----:B------:R-:W-:Y:S06]  /*14490*/  @!P1 BRA `(.L_x_15103) ;  /* 0x0000000000d49947 */ /* 0x000fec0003800000 */
[----:B------:R-:W-:Y:S01]  /*144a0*/  IMAD R13, R8, 0x20, R39 ;  /* 0x00000020080d7824 */ /* 0x000fe200078e0227 */
[----:B------:R-:W-:Y:S01]  /*144b0*/  IADD3 R22, PT, PT, R2, -R55, RZ ;  /* 0x8000003702167210 */ /* 0x000fe20007ffe0ff */
[----:B------:R-:W-:-:S03]  /*144c0*/  IMAD.MOV.U32 R27, RZ, RZ, R0 ;  /* 0x000000ffff1b7224 */ /* 0x000fc600078e0000 */
[----:B------:R-:W-:Y:S02]  /*144d0*/  IADD3 R38, PT, PT, R13, 0x10, R70 ;  /* 0x000000100d267810 */ /* 0x000fe40007ffe046 */
[----:B------:R-:W-:-:S07]  /*144e0*/  IADD3 R33, PT, PT, -R22, RZ, RZ ;  /* 0x000000ff16217210 */ /* 0x000fce0007ffe1ff */
.L_x_15104:
[C---:B0-----:R-:W-:Y:S01]  /*144f0*/  LOP3.LUT R15, R27.reuse, 0x1f, RZ, 0xc0, !PT ;  /* 0x0000001f1b0f7812 */ /* 0x041fe200078ec0ff */
[C---:B------:R-:W-:Y:S01]  /*14500*/  VIADD R12, R27.reuse, 0xffffffff ;  /* 0xffffffff1b0c7836 */ /* 0x040fe20000000000 */
[C---:B------:R-:W-:Y:S01]  /*14510*/  IADD3 R14, PT, PT, R27.reuse, 0x1d, RZ ;  /* 0x0000001d1b0e7810 */ /* 0x040fe20007ffe0ff */
[----:B------:R-:W-:Y:S01]  /*14520*/  VIADD R13, R27, 0x1e ;  /* 0x0000001e1b0d7836 */ /* 0x000fe20000000000 */
[-C--:B------:R-:W-:Y:S02]  /*14530*/  ISETP.GE.U32.AND P4, PT, R15, R4.reuse, PT ;  /* 0x000000040f00720c */ /* 0x080fe40003f86070 */
[----:B------:R-:W-:Y:S02]  /*14540*/  LOP3.LUT R27, R12, 0x1f, RZ, 0xc0, !PT ;  /* 0x0000001f0c1b7812 */ /* 0x000fe400078ec0ff */
[----:B------:R-:W-:Y:S02]  /*14550*/  LOP3.LUT R37, R13, 0x1f, RZ, 0xc0, !PT ;  /* 0x0000001f0d257812 */ /* 0x000fe400078ec0ff */
[----:B------:R-:W-:-:S02]  /*14560*/  ISETP.GE.U32.AND P3, PT, R27, R4, PT ;  /* 0x000000041b00720c */ /* 0x000fc40003f66070 */
[----:B------:R-:W-:Y:S02]  /*14570*/  ISETP.GE.U32.AND P2, PT, R37, R4, PT ;  /* 0x000000042500720c */ /* 0x000fe40003f46070 */
[----:B------:R-:W-:Y:S02]  /*14580*/  LOP3.LUT R51, R14, 0x1f, RZ, 0xc0, !PT ;  /* 0x0000001f0e337812 */ /* 0x000fe400078ec0ff */
[----:B------:R-:W-:Y:S01]  /*14590*/  IADD3 R33, PT, PT, R33, 0x4, RZ ;  /* 0x0000000421217810 */ /* 0x000fe20007ffe0ff */
[----:B------:R-:W0:Y:S01]  /*145a0*/  @!P4 LDS.64 R12, [R38+-0x10] ;  /* 0xfffff000260cc984 */ /* 0x000e220000000a00 */
[----:B------:R-:W-:Y:S02]  /*145b0*/  @!P4 IADD3 R24, P6, PT, R15, R46, RZ ;  /* 0x0000002e0f18c210 */ /* 0x000fe40007fde0ff */
[----:B------:R-:W-:Y:S02]  /*145c0*/  ISETP.GE.U32.AND P1, PT, R51, R4, PT ;  /* 0x000000043300720c */ /* 0x000fe40003f26070 */
[----:B------:R-:W-:Y:S01]  /*145d0*/  @!P4 IADD3.X R25, PT, PT, RZ, R47, RZ, P6, !PT ;  /* 0x0000002fff19c210 */ /* 0x000fe200037fe4ff */
[----:B------:R-:W1:Y:S01]  /*145e0*/  @!P3 LDS.64 R14, [R38+-0x8] ;  /* 0xfffff800260eb984 */ /* 0x000e620000000a00 */
[----:B---3--:R-:W-:-:S02]  /*145f0*/  @!P4 LEA R30, P6, R24, R9, 0x3 ;  /* 0x00000009181ec211 */ /* 0x008fc400078c18ff */
[----:B------:R-:W-:Y:S02]  /*14600*/  IADD3 R46, P5, PT, R46, UR4, RZ ;  /* 0x000000042e2e7c10 */ /* 0x000fe4000ffbe0ff */
[----:B------:R-:W-:Y:S02]  /*14610*/  @!P4 LEA.HI.X R31, R24, UR5, R25, 0x3, P6 ;  /* 0x00000005181fcc11 */ /* 0x000fe4000b0f1c19 */
[----:B------:R-:W2:Y:S01]  /*14620*/  @!P2 LDS.64 R24, [R38] ;  /* 0x000000002618a984 */ /* 0x000ea20000000a00 */
[----:B------:R-:W-:Y:S02]  /*14630*/  IADD3.X R47, PT, PT, R47, UR9, RZ, P5, !PT ;  /* 0x000000092f2f7c10 */ /* 0x000fe4000affe4ff */
[----:B------:R-:W-:Y:S01]  /*14640*/  @!P3 IADD3 R36, P5, PT, R27, R46, RZ ;  /* 0x0000002e1b24b210 */ /* 0x000fe20007fbe0ff */
[----:B------:R3:W4:Y:S01]  /*14650*/  @!P1 LDS.64 R28, [R38+0x8] ;  /* 0x00000800261c9984 */ /* 0x0007220000000a00 */
[----:B------:R-:W-:-:S03]  /*14660*/  IADD3 R46, P6, PT, R46, UR4, RZ ;  /* 0x000000042e2e7c10 */ /* 0x000fc6000ffde0ff */
[----:B------:R-:W-:Y:S01]  /*14670*/  @!P3 IMAD.X R27, RZ, RZ, R47, P5 ;  /* 0x000000ffff1bb224 */ /* 0x000fe200028e062f */
[C---:B------:R-:W-:Y:S02]  /*14680*/  @!P3 LEA R34, P5, R36.reuse, R9, 0x3 ;  /* 0x000000092422b211 */ /* 0x040fe400078a18ff */
[----:B------:R-:W-:Y:S02]  /*14690*/  IADD3.X R47, PT, PT, R47, UR9, RZ, P6, !PT ;  /* 0x000000092f2f7c10 */ /* 0x000fe4000b7fe4ff */
[----:B------:R-:W-:Y:S02]  /*146a0*/  @!P3 LEA.HI.X R35, R36, UR5, R27, 0x3, P5 ;  /* 0x000000052423bc11 */ /* 0x000fe4000a8f1c1b */
[----:B------:R-:W-:Y:S02]  /*146b0*/  @!P2 IADD3 R42, P5, PT, R37, R46, RZ ;  /* 0x0000002e252aa210 */ /* 0x000fe40007fbe0ff */
[----:B------:R-:W-:Y:S02]  /*146c0*/  IADD3 R48, P6, PT, R46, UR4, RZ ;  /* 0x000000042e307c10 */ /* 0x000fe4000ffde0ff */
[----:B------:R-:W-:-:S02]  /*146d0*/  @!P2 IADD3.X R27, PT, PT, RZ, R47, RZ, P5, !PT ;  /* 0x0000002fff1ba210 */ /* 0x000fc40002ffe4ff */
[C---:B------:R-:W-:Y:S02]  /*146e0*/  @!P2 LEA R36, P5, R42.reuse, R9, 0x3 ;  /* 0x000000092a24a211 */ /* 0x040fe400078a18ff */
[----:B------:R-:W-:Y:S02]  /*146f0*/  IADD3.X R47, PT, PT, R47, UR9, RZ, P6, !PT ;  /* 0x000000092f2f7c10 */ /* 0x000fe4000b7fe4ff */
[----:B------:R-:W-:Y:S02]  /*14700*/  @!P2 LEA.HI.X R37, R42, UR5, R27, 0x3, P5 ;  /* 0x000000052a25ac11 */ /* 0x000fe4000a8f1c1b */
[----:B------:R-:W-:Y:S01]  /*14710*/  @!P1 IADD3 R46, P5, PT, R51, R48, RZ ;  /* 0x00000030332e9210 */ /* 0x000fe20007fbe0ff */
[----:B0-----:R0:W-:Y:S01]  /*14720*/  @!P4 STG.E.64 desc[UR10][R30.64], R12 ;  /* 0x0000000c1e00c986 */ /* 0x0011e2000c101b0a */
[----:B---3--:R-:W-:-:S03]  /*14730*/  IADD3 R38, PT, PT, R38, 0x20, RZ ;  /* 0x0000002026267810 */ /* 0x008fc60007ffe0ff */
[----:B------:R-:W-:Y:S01]  /*14740*/  @!P1 IMAD.X R27, RZ, RZ, R47, P5 ;  /* 0x000000ffff1b9224 */ /* 0x000fe200028e062f */
[----:B-1----:R0:W-:Y:S01]  /*14750*/  @!P3 STG.E.64 desc[UR10][R34.64], R14 ;  /* 0x0000000e2200b986 */ /* 0x0021e2000c101b0a */
[----:B------:R-:W-:-:S04]  /*14760*/  @!P1 LEA R42, P5, R46, R9, 0x3 ;  /* 0x000000092e2a9211 */ /* 0x000fc800078a18ff */
[----:B------:R-:W-:Y:S01]  /*14770*/  @!P1 LEA.HI.X R43, R46, UR5, R27, 0x3, P5 ;  /* 0x000000052e2b9c11 */ /* 0x000fe2000a8f1c1b */
[----:B------:R-:W-:Y:S01]  /*14780*/  VIADD R27, R51, 0x1f ;  /* 0x0000001f331b7836 */ /* 0x000fe20000000000 */
[----:B--2---:R0:W-:Y:S01]  /*14790*/  @!P2 STG.E.64 desc[UR10][R36.64], R24 ;  /* 0x000000182400a986 */ /* 0x0041e2000c101b0a */
[----:B------:R-:W-:-:S03]  /*147a0*/  ISETP.NE.AND P2, PT, R33, RZ, PT ;  /* 0x000000ff2100720c */ /* 0x000fc60003f45270 */
[----:B----4-:R0:W-:Y:S01]  /*147b0*/  @!P1 STG.E.64 desc[UR10][R42.64], R28 ;  /* 0x0000001c2a009986 */ /* 0x0101e2000c101b0a */
[----:B------:R-:W-:-:S04]  /*147c0*/  IADD3 R46, P1, PT, R48, UR4, RZ ;  /* 0x00000004302e7c10 */ /* 0x000fc8000ff3e0ff */
[----:B------:R-:W-:-:S05]  /*147d0*/  IADD3.X R47, PT, PT, R47, UR9, RZ, P1, !PT ;  /* 0x000000092f2f7c10 */ /* 0x000fca0008ffe4ff */
[----:B------:R-:W-:Y:S05]  /*147e0*/  @P2 BRA `(.L_x_15104) ;  /* 0xfffffffc00402947 */ /* 0x000fea000383ffff */
.L_x_15103:
[----:B------:R-:W-:Y:S05]  /*147f0*/  BSYNC.RECONVERGENT B1 ;  /* 0x0000000000017941 */ /* 0x000fea0003800200 */
.L_x_15102:
[----:B------:R-:W-:Y:S05]  /*14800*/  @!P0 BRA `(.L_x_15101) ;  /* 0x0000000000888947 */ /* 0x000fea0003800000 */
[----:B0-----:R-:W-:Y:S01]  /*14810*/  LOP3.LUT R15, R27, 0x1f, RZ, 0xc0, !PT ;  /* 0x0000001f1b0f7812 */ /* 0x001fe200078ec0ff */
[----:B------:R-:W-:-:S03]  /*14820*/  IMAD.IADD R13, R5, 0x1, R22 ;  /* 0x00000001050d7824 */ /* 0x000fc600078e0216 */
[----:B------:R-:W-:Y:S02]  /*14830*/  ISETP.GE.U32.AND P0, PT, R15, R4, PT ;  /* 0x000000040f00720c */ /* 0x000fe40003f06070 */
[----:B------:R-:W-:-:S11]  /*14840*/  LEA R24, R13, R66, 0x3 ;  /* 0x000000420d187211 */ /* 0x000fd600078e18ff */
[----:B------:R-:W0:Y:S01]  /*14850*/  @!P0 LDS.64 R12, [R24] ;  /* 0x00000000180c8984 */ /* 0x000e220000000a00 */
[----:B------:R-:W-:-:S05]  /*14860*/  @!P0 IADD3 R22, P1, PT, R15, R46, RZ ;  /* 0x0000002e0f168210 */ /* 0x000fca0007f3e0ff */
[----:B------:R-:W-:Y:S01]  /*14870*/  @!P0 IMAD.X R15, RZ, RZ, R47, P1 ;  /* 0x000000ffff0f8224 */ /* 0x000fe200008e062f */
[----:B------:R-:W-:-:S04]  /*14880*/  @!P0 LEA R14, P1, R22, R9, 0x3 ;  /* 0x00000009160e8211 */ /* 0x000fc800078218ff */
[----:B------:R-:W-:Y:S02]  /*14890*/  @!P0 LEA.HI.X R15, R22, UR5, R15, 0x3, P1 ;  /* 0x00000005160f8c11 */ /* 0x000fe400088f1c0f */
[----:B------:R-:W-:-:S04]  /*148a0*/  IADD3 R46, P1, PT, R46, UR4, RZ ;  /* 0x000000042e2e7c10 */ /* 0x000fc8000ff3e0ff */
[----:B------:R-:W-:Y:S01]  /*148b0*/  IADD3.X R47, PT, PT, R47, UR9, RZ, P1, !PT ;  /* 0x000000092f2f7c10 */ /* 0x000fe20008ffe4ff */
[----:B0-----:R4:W-:Y:S01]  /*148c0*/  @!P0 STG.E.64 desc[UR10][R14.64], R12 ;  /* 0x0000000c0e008986 */ /* 0x0019e2000c101b0a */
[----:B------:R-:W-:-:S13]  /*148d0*/  ISETP.NE.AND P0, PT, R55, 0x1, PT ;  /* 0x000000013700780c */ /* 0x000fda0003f05270 */
[----:B----4-:R-:W-:Y:S05]  /*148e0*/  @!P0 BRA `(.L_x_15101) ;  /* 0x0000000000508947 */ /* 0x010fea0003800000 */
[----:B------:R-:W-:-:S04]  /*148f0*/  IADD3 R12, PT, PT, R27, -0x1, RZ ;  /* 0xffffffff1b0c7810 */ /* 0x000fc80007ffe0ff */
[----:B------:R-:W-:-:S04]  /*14900*/  LOP3.LUT R15, R12, 0x1f, RZ, 0xc0, !PT ;  /* 0x0000001f0c0f7812 */ /* 0x000fc800078ec0ff */
[----:B------:R-:W-:-:S13]  /*14910*/  ISETP.GE.U32.AND P0, PT, R15, R4, PT ;  /* 0x000000040f00720c */ /* 0x000fda0003f06070 */
[----:B------:R-:W0:Y:S01]  /*14920*/  @!P0 LDS.64 R12, [R24+0x8] ;  /* 0x00000800180c8984 */ /* 0x000e220000000a00 */
[----:B------:R-:W-:-:S05]  /*14930*/  @!P0 IADD3 R22, P1, PT, R15, R46, RZ ;  /* 0x0000002e0f168210 */ /* 0x000fca0007f3e0ff */
[----:B------:R-:W-:Y:S01]  /*14940*/  @!P0 IMAD.X R15, RZ, RZ, R47, P1 ;  /* 0x000000ffff0f8224 */ /* 0x000fe200008e062f */
[----:B------:R-:W-:-:S04]  /*14950*/  @!P0 LEA R14, P1, R22, R9, 0x3 ;  /* 0x00000009160e8211 */ /* 0x000fc800078218ff */
[----:B------:R-:W-:-:S05]  /*14960*/  @!P0 LEA.HI.X R15, R22, UR5, R15, 0x3, P1 ;  /* 0x00000005160f8c11 */ /* 0x000fca00088f1c0f */
[----:B0-----:R4:W-:Y:S01]  /*14970*/  @!P0 STG.E.64 desc[UR10][R14.64], R12 ;  /* 0x0000000c0e008986 */ /* 0x0019e2000c101b0a */
[----:B------:R-:W-:-:S13]  /*14980*/  ISETP.NE.AND P0, PT, R55, 0x2, PT ;  /* 0x000000023700780c */ /* 0x000fda0003f05270 */
[----:B----4-:R-:W-:Y:S05]  /*14990*/  @!P0 BRA `(.L_x_15101) ;  /* 0x0000000000248947 */ /* 0x010fea0003800000 */
[----:B------:R-:W-:-:S04]  /*149a0*/  IADD3 R12, PT, PT, R27, 0x1e, RZ ;  /* 0x0000001e1b0c7810 */ /* 0x000fc80007ffe0ff */
        /* <DEDUP_REMOVED lines=8> */
.L_x_15101:
[----:B------:R-:W-:Y:S05]  /*14a30*/  BSYNC.RECONVERGENT B0 ;  /* 0x0000000000007941 */ /* 0x000fea0003800200 */
.L_x_15100:
        /* <DEDUP_REMOVED lines=9> */
[----:B------:R-:W-:Y:S01]  /*14ad0*/  ISETP.GE.U32.AND P1, PT, R10, 0x3, PT ;  /* 0x000000030a00780c */ /* 0x000fe20003f26070 */
[----:B01--4-:R-:W-:Y:S01]  /*14ae0*/  IMAD R12, R8, 0xc, R26 ;  /* 0x0000000c080c7824 */ /* 0x013fe200078e021a */
[----:B--2---:R-:W-:Y:S01]  /*14af0*/  LOP3.LUT R43, R6, 0x3, RZ, 0xc0, !PT ;  /* 0x00000003062b7812 */ /* 0x004fe200078ec0ff */
[----:B------:R-:W-:Y:S01]  /*14b00*/  BSSY.RECONVERGENT B1, `(.L_x_15107) ;  /* 0x000003e000017945 */ /* 0x000fe20003800200 */
[----:B------:R-:W-:Y:S01]  /*14b10*/  IMAD.MOV.U32 R22, RZ, RZ, RZ ;  /* 0x000000ffff167224 */ /* 0x000fe200078e00ff */
[----:B------:R-:W-:Y:S01]  /*14b20*/  MOV R33, R0 ;  /* 0x0000000000217202 */ /* 0x000fe20000000f00 */
[C---:B------:R-:W-:Y:S01]  /*14b30*/  IMAD R15, R12.reuse, UR7, RZ ;  /* 0x000000070c0f7c24 */ /* 0x040fe2000f8e02ff */
[----:B------:R-:W-:Y:S01]  /*14b40*/  ISETP.NE.AND P0, PT, R43, RZ, PT ;  /* 0x000000ff2b00720c */ /* 0x000fe20003f05270 */
        /* <DEDUP_REMOVED lines=9> */
.L_x_15109:
[C---:B0-----:R-:W-:Y:S01]  /*14be0*/  LOP3.LUT R15, R33.reuse, 0x1f, RZ, 0xc0, !PT ;  /* 0x0000001f210f7812 */ /* 0x041fe200078ec0ff */
[C---:B------:R-:W-:Y:S01]  /*14bf0*/  VIADD R12, R33.reuse, 0xffffffff ;  /* 0xffffffff210c7836 */ /* 0x040fe20000000000 */
[C---:B------:R-:W-:Y:S01]  /*14c00*/  IADD3 R14, PT, PT, R33.reuse, 0x1d, RZ ;  /* 0x0000001d210e7810 */ /* 0x040fe20007ffe0ff */
[----:B------:R-:W-:Y:S01]  /*14c10*/  VIADD R13, R33, 0x1e ;  /* 0x0000001e210d7836 */ /* 0x000fe20000000000 */
[-C--:B------:R-:W-:Y:S02]  /*14c20*/  ISETP.GE.U32.AND P4, PT, R15, R4.reuse, PT ;  /* 0x000000040f00720c */ /* 0x080fe40003f86070 */
[----:B------:R-:W-:Y:S02]  /*14c30*/  LOP3.LUT R29, R12, 0x1f, RZ, 0xc0, !PT ;  /* 0x0000001f0c1d7812 */ /* 0x000fe400078ec0ff */
[----:B---3--:R-:W-:Y:S02]  /*14c40*/  LOP3.LUT R31, R13, 0x1f, RZ, 0xc0, !PT ;  /* 0x0000001f0d1f7812 */ /* 0x008fe400078ec0ff */
        /* <DEDUP_REMOVED lines=9> */
[----:B------:R-:W-:-:S02]  /*14ce0*/  @!P4 LEA R26, P6, R16, R9, 0x3 ;  /* 0x00000009101ac211 */ /* 0x000fc400078c18ff */
        /* <DEDUP_REMOVED lines=8> */
[----:B------:R-:W-:Y:S02]  /*14d70*/  @!P3 LEA R28, P5, R30, R9, 0x3 ;  /* 0x000000091e1cb211 */ /* 0x000fe400078a18ff */
[----:B------:R-:W-:Y:S02]  /*14d80*/  IADD3.X R40, PT, PT, R40, UR9, RZ, P6, !PT ;  /* 0x0000000928287c10 */ /* 0x000fe4000b7fe4ff */
[----:B------:R-:W-:Y:S02]  /*14d90*/  @!P3 LEA.HI.X R29, R30, UR5, R29, 0x3, P5 ;  /* 0x000000051e1dbc11 */ /* 0x000fe4000a8f1c1d */
[----:B------:R-:W-:Y:S02]  /*14da0*/  @!P2 IADD3 R34, P5, PT, R31, R38, RZ ;  /* 0x000000261f22a210 */ /* 0x000fe40007fbe0ff */
[----:B------:R-:W-:Y:S02]  /*14db0*/  IADD3 R41, P6, PT, R38, UR4, RZ ;  /* 0x0000000426297c10 */ /* 0x000fe4000ffde0ff */
[----:B------:R-:W-:-:S02]  /*14dc0*/  @!P2 IADD3.X R31, PT, PT, RZ, R40, RZ, P5, !PT ;  /* 0x00000028ff1fa210 */ /* 0x000fc40002ffe4ff */
[----:B------:R-:W-:Y:S02]  /*14dd0*/  @!P2 LEA R30, P5, R34, R9, 0x3 ;  /* 0x00000009221ea211 */ /* 0x000fe400078a18ff */
        /* <DEDUP_REMOVED lines=16> */
.L_x_15108:
[----:B------:R-:W-:Y:S05]  /*14ee0*/  BSYNC.RECONVERGENT B1 ;  /* 0x0000000000017941 */ /* 0x000fea0003800200 */
.L_x_15107:
        /* <DEDUP_REMOVED lines=14> */
[----:B0-----:R-:W-:Y:S05]  /*14fd0*/  @!P0 BRA `(.L_x_15106) ;  /* 0x0000000000508947 */ /* 0x001fea0003800000 */
        /* <DEDUP_REMOVED lines=10> */
[----:B0-----:R-:W-:Y:S05]  /*15080*/  @!P0 BRA `(.L_x_15106) ;  /* 0x0000000000248947 */ /* 0x001fea0003800000 */
        /* <DEDUP_REMOVED lines=9> */
.L_x_15106:
[----:B------:R-:W-:Y:S05]  /*15120*/  BSYNC.RECONVERGENT B0 ;  /* 0x0000000000007941 */ /* 0x000fea0003800200 */
.L_x_15105:
[----:B------:R-:W-:Y:S01]  /*15130*/  BAR.SYNC.DEFER_BLOCKING 0x0 ;  /* 0x0000000000007b1d */ /* 0x000fe20000010000 */
[----:B------:R-:W-:Y:S01]  /*15140*/  ISETP.GT.U32.AND P0, PT, R6, R5, PT ;  /* 0x000000050600720c */ /* 0x000fe20003f04070 */
[----:B01--4-:R-:W-:-:S04]  /*15150*/  IMAD R12, R8, 0xc, R32 ;  /* 0x0000000c080c7824 */ /* 0x013fc800078e0220 */
[----:B------:R-:W-:Y:S01]  /*15160*/  BSSY.RECONVERGENT B0, `(.L_x_15110) ;  /* 0x0000069000007945 */ /* 0x000fe20003800200 */
[C---:B------:R-:W-:Y:S02]  /*15170*/  IMAD R25, R12.reuse, UR7, RZ ;  /* 0x000000070c197c24 */ /* 0x040fe4000f8e02ff */
[----:B------:R-:W-:Y:S01]  /*15180*/  IMAD.WIDE.U32 R12, R12, UR6, RZ ;  /* 0x000000060c0c7c25 */ /* 0x000fe2000f8e00ff */
[----:B------:R0:W-:Y:S04]  /*15190*/  STS.64 [R67], R20 ;  /* 0x0000001443007388 */ /* 0x0001e80000000a00 */
[----:B------:R0:W-:Y:S04]  /*151a0*/  STS.64 [R3], R44 ;  /* 0x0000002c03007388 */ /* 0x0001e80000000a00 */
[----:B------:R0:W-:Y:S04]  /*151b0*/  STS.64 [R11], R52 ;  /* 0x000000340b007388 */ /* 0x0001e80000000a00 */
[----:B------:R0:W-:Y:S01]  /*151c0*/  STS.64 [R23], R18 ;  /* 0x0000001217007388 */ /* 0x0001e20000000a00 */
[----:B------:R-:W-:Y:S06]  /*151d0*/  BAR.SYNC.DEFER_BLOCKING 0x0 ;  /* 0x0000000000007b1d */ /* 0x000fec0000010000 */
[----:B------:R-:W-:Y:S05]  /*151e0*/  @!P0 BRA `(.L_x_15111) ;  /* 0x0000000400808947 */ /* 0x000fea0003800000 */
[----:B------:R-:W-:Y:S01]  /*151f0*/  ISETP.GE.U32.AND P1, PT, R10, 0x3, PT ;  /* 0x000000030a00780c */ /* 0x000fe20003f26070 */
[----:B------:R-:W-:Y:S01]  /*15200*/  BSSY.RECONVERGENT B1, `(.L_x_15112) ;  /* 0x000003b000017945 */ /* 0x000fe20003800200 */
[----:B------:R-:W-:Y:S01]  /*15210*/  LOP3.LUT R29, R6, 0x3, RZ, 0xc0, !PT ;  /* 0x00000003061d7812 */ /* 0x000fe200078ec0ff */
[----:B------:R-:W-:Y:S01]  /*15220*/  IMAD.IADD R25, R13, 0x1, R25 ;  /* 0x000000010d197824 */ /* 0x000fe200078e0219 */
[----:B------:R-:W-:Y:S01]  /*15230*/  MOV R24, R12 ;  /* 0x0000000c00187202 */ /* 0x000fe20000000f00 */
[----:B------:R-:W-:Y:S01]  /*15240*/  IMAD.MOV.U32 R6, RZ, RZ, RZ ;  /* 0x000000ffff067224 */ /* 0x000fe200078e00ff */
[----:B------:R-:W-:-:S07]  /*15250*/  ISETP.NE.AND P0, PT, R29, RZ, PT ;  /* 0x000000ff1d00720c */ /* 0x000fce0003f05270 */
[----:B------:R-:W-:Y:S06]  /*15260*/  @!P1 BRA `(.L_x_15113) ;  /* 0x0000000000d09947 */ /* 0x000fec0003800000 */
[----:B------:R-:W-:Y:S01]  /*15270*/  IMAD.IADD R6, R2, 0x1, -R29 ;  /* 0x0000000102067824 */ /* 0x000fe200078e0a1d */
[----:B------:R-:W-:-:S04]  /*15280*/  LEA R39, R8, R39, 0x5 ;  /* 0x0000002708277211 */ /* 0x000fc800078e28ff */
[----:B------:R-:W-:Y:S02]  /*15290*/  IADD3 R70, PT, PT, R39, 0x10, R70 ;  /* 0x0000001027467810 */ /* 0x000fe40007ffe046 */
[----:B------:R-:W-:-:S07]  /*152a0*/  IADD3 R8, PT, PT, -R6, RZ, RZ ;  /* 0x000000ff06087210 */ /* 0x000fce0007ffe1ff */
.L_x_15114:
[C---:B0-2---:R-:W-:Y:S01]  /*152b0*/  LOP3.LUT R11, R0.reuse, 0x1f, RZ, 0xc0, !PT ;  /* 0x0000001f000b7812 */ /* 0x045fe200078ec0ff */
        /* <DEDUP_REMOVED lines=21> */
[----:B------:R4:W5:Y:S01]  /*15410*/  @!P1 LDS.64 R14, [R70+0x8] ;  /* 0x00000800460e9984 */ /* 0x0009620000000a00 */
        /* <DEDUP_REMOVED lines=13> */
[----:B----4-:R-:W-:-:S03]  /*154f0*/  IADD3 R70, PT, PT, R70, 0x20, RZ ;  /* 0x0000002046467810 */ /* 0x010fc60007ffe0ff */
[----:B------:R-:W-:Y:S01]  /*15500*/  @!P1 IMAD.X R23, RZ, RZ, R25, P5 ;  /* 0x000000ffff179224 */ /* 0x000fe200028e0619 */
[----:B-1----:R0:W-:Y:S01]  /*15510*/  @!P3 STG.E.64 desc[UR10][R18.64], R10 ;  /* 0x0000000a1200b986 */ /* 0x0021e2000c101b0a */
[----:B------:R-:W-:-:S04]  /*15520*/  @!P1 LEA R22, P5, R0, R9, 0x3 ;  /* 0x0000000900169211 */ /* 0x000fc800078a18ff */
[----:B------:R-:W-:Y:S01]  /*15530*/  @!P1 LEA.HI.X R23, R0, UR5, R23, 0x3, P5 ;  /* 0x0000000500179c11 */ /* 0x000fe2000a8f1c17 */
[----:B------:R-:W-:Y:S01]  /*15540*/  VIADD R0, R27, 0x1f ;  /* 0x0000001f1b007836 */ /* 0x000fe20000000000 */
[----:B--2---:R0:W-:Y:S01]  /*15550*/  @!P2 STG.E.64 desc[UR10][R20.64], R12 ;  /* 0x0000000c1400a986 */ /* 0x0041e2000c101b0a */
[----:B------:R-:W-:-:S03]  /*15560*/  ISETP.NE.AND P2, PT, R8, RZ, PT ;  /* 0x000000ff0800720c */ /* 0x000fc60003f45270 */
[----:B-----5:R0:W-:Y:S01]  /*15570*/  @!P1 STG.E.64 desc[UR10][R22.64], R14 ;  /* 0x0000000e16009986 */ /* 0x0201e2000c101b0a */
[----:B------:R-:W-:-:S04]  /*15580*/  IADD3 R24, P1, PT, R24, UR4, RZ ;  /* 0x0000000418187c10 */ /* 0x000fc8000ff3e0ff */
[----:B------:R-:W-:-:S05]  /*15590*/  IADD3.X R25, PT, PT, R25, UR9, RZ, P1, !PT ;  /* 0x0000000919197c10 */ /* 0x000fca0008ffe4ff */
[----:B------:R-:W-:Y:S05]  /*155a0*/  @P2 BRA `(.L_x_15114) ;  /* 0xfffffffc00402947 */ /* 0x000fea000383ffff */
.L_x_15113:
[----:B------:R-:W-:Y:S05]  /*155b0*/  BSYNC.RECONVERGENT B1 ;  /* 0x0000000000017941 */ /* 0x000fea0003800200 */
.L_x_15112:
[----:B------:R-:W-:Y:S05]  /*155c0*/  @!P0 BRA `(.L_x_15111) ;  /* 0x0000000000888947 */ /* 0x000fea0003800000 */
[----:B0-2---:R-:W-:Y:S01]  /*155d0*/  LOP3.LUT R11, R0, 0x1f, RZ, 0xc0, !PT ;  /* 0x0000001f000b7812 */ /* 0x005fe200078ec0ff */
        /* <DEDUP_REMOVED lines=12> */
[----:B-1----:R-:W-:Y:S05]  /*156a0*/  @!P0 BRA `(.L_x_15111) ;  /* 0x0000000000508947 */ /* 0x002fea0003800000 */
        /* <DEDUP_REMOVED lines=10> */
[----:B-1----:R-:W-:Y:S05]  /*15750*/  @!P0 BRA `(.L_x_15111) ;  /* 0x0000000000248947 */ /* 0x002fea0003800000 */
        /* <DEDUP_REMOVED lines=9> */
.L_x_15111:
[----:B------:R-:W-:Y:S05]  /*157f0*/  BSYNC.RECONVERGENT B0 ;  /* 0x0000000000007941 */ /* 0x000fea0003800200 */
.L_x_15110:
        /* <DEDUP_REMOVED lines=39> */
.L_x_15123:
[----:B------:R-:W-:Y:S02]  /*15a70*/  ISETP.NE.AND P0, PT, R7, RZ, PT ;  /* 0x000000ff0700720c */ /* 0x000fe40003f05270 */
[----:B-1----:R-:W-:-:S11]  /*15a80*/  FMNMX R5, R2, R5, !PT ;  /* 0x0000000502057209 */ /* 0x002fd60007800000 */
[----:B------:R-:W-:Y:S05]  /*15a90*/  @P0 BRA `(.L_x_15116) ;  /* 0x0000000000080947 */ /* 0x000fea0003800000 */
[----:B0-----:R-:W0:Y:S02]  /*15aa0*/  LDC.64 R2, c[0x0][0x3a8] ;  /* 0x0000ea00ff027b82 */ /* 0x001e240000000a00 */
[----:B0-----:R1:W-:Y:S02]  /*15ab0*/  REDG.E.MAX.S32.STRONG.GPU desc[UR10][R2.64], R5 ;  /* 0x000000050200798e */ /* 0x0013e4000d12e30a */
.L_x_15116:
[----:B------:R-:W-:Y:S05]  /*15ac0*/  BSYNC B0 ;  /* 0x0000000000007941 */ /* 0x000fea0003800000 */
.L_x_15115:
        /* <DEDUP_REMOVED lines=11> */
[----:B--2---:R-:W-:-:S07]  /*15b80*/  MOV R14, 0x15ba0 ;  /* 0x00015ba0000e7802 */ /* 0x004fce0000000f00 */
[----:B-1-3--:R-:W-:Y:S05]  /*15b90*/  CALL.REL.NOINC `($__internal_481_$__cuda_sm20_rcp_rn_f32_slowpath) ;  /* 0x0000000400887944 */ /* 0x00afea0003c00000 */
[----:B------:R-:W-:Y:S05]  /*15ba0*/  BRA `(.L_x_15119) ;  /* 0x0000000000147947 */ /* 0x000fea0003800000 */
.L_x_15118:
[----:B0-2---:R-:W0:Y:S01]  /*15bb0*/  MUFU.RCP R15, UR8 ;  /* 0x00000008000f7d08 */ /* 0x005e220008001000 */
[----:B------:R-:W-:-:S04]  /*15bc0*/  IMAD.U32 R0, RZ, RZ, UR8 ;  /* 0x00000008ff007e24 */ /* 0x000fc8000f8e00ff */
[----:B0-----:R-:W-:-:S04]  /*15bd0*/  FFMA R0, R15, R0, -1 ;  /* 0xbf8000000f007423 */ /* 0x001fc80000000000 */
[----:B------:R-:W-:-:S04]  /*15be0*/  FADD.FTZ R0, -R0, -RZ ;  /* 0x800000ff00007221 */ /* 0x000fc80000010100 */
[----:B------:R-:W-:-:S07]  /*15bf0*/  FFMA R15, R15, R0, R15 ;  /* 0x000000000f0f7223 */ /* 0x000fce000000000f */
.L_x_15119:
[----:B-1----:R-:W0:Y:S02]  /*15c00*/  LDC.64 R2, c[0x0][0x3b0] ;  /* 0x0000ec00ff027b82 */ /* 0x002e240000000a00 */
[----:B0-----:R-:W-:Y:S01]  /*15c10*/  STG.E desc[UR10][R2.64], R15 ;  /* 0x0000000f02007986 */ /* 0x001fe2000c10190a */
[----:B------:R-:W-:Y:S05]  /*15c20*/  EXIT ;  /* 0x000000000000794d */ /* 0x000fea0003800000 */
.L_x_15117:
[----:B------:R-:W-:Y:S01]  /*15c30*/  MOV R9, 0x4 ;  /* 0x0000000400097802 */ /* 0x000fe20000000f00 */
[----:B------:R-:W-:Y:S01]  /*15c40*/  IMAD.MOV.U32 R11, RZ, RZ, 0x1f ;  /* 0x0000001fff0b7424 */ /* 0x000fe200078e00ff */
[----:B------:R-:W-:-:S07]  /*15c50*/  MOV R4, 0xffffffff ;  /* 0xffffffff00047802 */ /* 0x000fce0000000f00 */
[----:B01-3--:R-:W-:Y:S05]  /*15c60*/  WARPSYNC.COLLECTIVE R4, `(.L_x_15120) ;  /* 0x0000000004087348 */ /* 0x00bfea0003c00000 */
[----:B-1----:R1:W2:Y:S02]  /*15c70*/  SHFL.DOWN P0, R5, R0, R9, R11 ;  /* 0x0800000900057389 */ /* 0x0022a4000000000b */
[----:B0123--:R-:W-:Y:S05]  /*15c80*/  ENDCOLLECTIVE ;  /* 0x000000000000791b */ /* 0x00ffea0003800000 */
.L_x_15120:
[----:B------:R-:W-:Y:S02]  /*15c90*/  IMAD.MOV.U32 R9, RZ, RZ, 0x2 ;  /* 0x00000002ff097424 */ /* 0x000fe400078e00ff */
[----:B------:R-:W-:-:S05]  /*15ca0*/  IMAD.MOV.U32 R3, RZ, RZ, R5 ;  /* 0x000000ffff037224 */ /* 0x000fca00078e0005 */
[----:B------:R-:W-:-:S04]  /*15cb0*/  FMNMX R3, R3, R0, !PT ;  /* 0x0000000003037209 */ /* 0x000fc80007800000 */
[----:B------:R-:W-:-:S07]  /*15cc0*/  MOV R0, R3 ;  /* 0x0000000300007202 */ /* 0x000fce0000000f00 */
[----:B------:R-:W-:Y:S05]  /*15cd0*/  WARPSYNC.COLLECTIVE R4, `(.L_x_15121) ;  /* 0x0000000004087348 */ /* 0x000fea0003c00000 */
[----:B------:R0:W1:Y:S02]  /*15ce0*/  SHFL.DOWN P0, R5, R0, R9, R11 ;  /* 0x0800000900057389 */ /* 0x000064000000000b */
[----:B01----:R-:W-:Y:S05]  /*15cf0*/  ENDCOLLECTIVE ;  /* 0x000000000000791b */ /* 0x003fea0003800000 */
.L_x_15121:
[----:B------:R-:W-:Y:S02]  /*15d00*/  MOV R9, 0x1 ;  /* 0x0000000100097802 */ /* 0x000fe40000000f00 */
[----:B------:R-:W-:-:S04]  /*15d10*/  MOV R2, R5 ;  /* 0x0000000500027202 */ /* 0x000fc80000000f00 */
[----:B------:R-:W-:-:S05]  /*15d20*/  FMNMX R2, R3, R2, !PT ;  /* 0x0000000203027209 */ /* 0x000fca0007800000 */
[----:B------:R-:W-:-:S07]  /*15d30*/  IMAD.MOV.U32 R0, RZ, RZ, R2 ;  /* 0x000000ffff007224 */ /* 0x000fce00078e0002 */
[----:B------:R-:W-:Y:S05]  /*15d40*/  WARPSYNC.COLLECTIVE R4, `(.L_x_15122) ;  /* 0x0000000004087348 */ /* 0x000fea0003c00000 */
[----:B------:R0:W1:Y:S02]  /*15d50*/  SHFL.DOWN P0, R5, R0, R9, R11 ;  /* 0x0800000900057389 */ /* 0x000064000000000b */
[----:B01----:R-:W-:Y:S05]  /*15d60*/  ENDCOLLECTIVE ;  /* 0x000000000000791b */ /* 0x003fea0003800000 */
.L_x_15122:
[----:B------:R-:W-:Y:S05]  /*15d70*/  BRA `(.L_x_15123) ;  /* 0xfffffffc003c7947 */ /* 0x000fea000383ffff */
        .weak           $__internal_480_$__cuda_sm20_div_u64
        .type           $__internal_480_$__cuda_sm20_div_u64,@function
        .size           $__internal_480_$__cuda_sm20_div_u64,($__internal_481_$__cuda_sm20_rcp_rn_f32_slowpath - $__internal_480_$__cuda_sm20_div_u64)
$__internal_480_$__cuda_sm20_div_u64:
[----:B------:R-:W-:Y:S01]  /*15d80*/  IMAD.MOV.U32 R6, RZ, RZ, R12 ;  /* 0x000000ffff067224 */ /* 0x000fe200078e000c */
[----:B------:R-:W-:-:S05]  /*15d90*/  MOV R7, R13 ;  /* 0x0000000d00077202 */ /* 0x000fca0000000f00 */
[----:B------:R-:W0:Y:S08]  /*15da0*/  I2F.U64.RP R6, R6 ;  /* 0x0000000600067312 */ /* 0x000e300000309000 */
[----:B0-----:R-:W0:Y:S02]  /*15db0*/  MUFU.RCP R2, R6 ;  /* 0x0000000600027308 */ /* 0x001e240000001000 */
[----:B0-----:R-:W-:-:S06]  /*15dc0*/  VIADD R2, R2, 0x1ffffffe ;  /* 0x1ffffffe02027836 */ /* 0x001fcc0000000000 */
[----:B------:R-:W0:Y:S02]  /*15dd0*/  F2I.U64.TRUNC R2, R2 ;  /* 0x0000000200027311 */ /* 0x000e24000020d800 */
[----:B0-----:R-:W-:-:S04]  /*15de0*/  IMAD.WIDE.U32 R4, R2, R12, RZ ;  /* 0x0000000c02047225 */ /* 0x001fc800078e00ff */
[----:B------:R-:W-:Y:S01]  /*15df0*/  IMAD R5, R2, R13, R5 ;  /* 0x0000000d02057224 */ /* 0x000fe200078e0205 */
[----:B------:R-:W-:-:S03]  /*15e00*/  IADD3 R11, P0, PT, RZ, -R4, RZ ;  /* 0x80000004ff0b7210 */ /* 0x000fc60007f1e0ff */
[----:B------:R-:W-:Y:S02]  /*15e10*/  IMAD R5, R3, R12, R5 ;  /* 0x0000000c03057224 */ /* 0x000fe400078e0205 */
[----:B------:R-:W-:-:S03]  /*15e20*/  IMAD.HI.U32 R4, R2, R11, RZ ;  /* 0x0000000b02047227 */ /* 0x000fc600078e00ff */
[----:B------:R-:W-:Y:S01]  /*15e30*/  IADD3.X R15, PT, PT, RZ, ~R5, RZ, P0, !PT ;  /* 0x80000005ff0f7210 */ /* 0x000fe200007fe4ff */
[----:B------:R-:W-:-:S04]  /*15e40*/  IMAD.MOV.U32 R5, RZ, RZ, R2 ;  /* 0x000000ffff057224 */ /* 0x000fc800078e0002 */
[----:B------:R-:W-:-:S04]  /*15e50*/  IMAD.WIDE.U32 R4, P0, R2, R15, R4 ;  /* 0x0000000f02047225 */ /* 0x000fc80007800004 */
[C---:B------:R-:W-:Y:S02]  /*15e60*/  IMAD R7, R3.reuse, R15, RZ ;  /* 0x0000000f03077224 */ /* 0x040fe400078e02ff */
[----:B------:R-:W-:-:S04]  /*15e70*/  IMAD.HI.U32 R4, P1, R3, R11, R4 ;  /* 0x0000000b03047227 */ /* 0x000fc80007820004 */
[----:B------:R-:W-:Y:S01]  /*15e80*/  IMAD.HI.U32 R15, R3, R15, RZ ;  /* 0x0000000f030f7227 */ /* 0x000fe200078e00ff */
[----:B------:R-:W-:-:S04]  /*15e90*/  IADD3 R5, P2, PT, R7, R4, RZ ;  /* 0x0000000407057210 */ /* 0x000fc80007f5e0ff */
[----:B------:R-:W-:Y:S01]  /*15ea0*/  IADD3.X R4, PT, PT, R15, R3, RZ, P0, !PT ;  /* 0x000000030f047210 */ /* 0x000fe200007fe4ff */
[----:B------:R-:W-:-:S03]  /*15eb0*/  IMAD.WIDE.U32 R2, R5, R12, RZ ;  /* 0x0000000c05027225 */ /* 0x000fc600078e00ff */
[----:B------:R-:W-:Y:S01]  /*15ec0*/  IADD3.X R7, PT, PT, RZ, RZ, R4, P2, P1 ;  /* 0x000000ffff077210 */ /* 0x000fe200017e2404 */
[----:B------:R-:W-:Y:S01]  /*15ed0*/  IMAD R4, R5, R13, R3 ;  /* 0x0000000d05047224 */ /* 0x000fe200078e0203 */
[----:B------:R-:W-:-:S03]  /*15ee0*/  IADD3 R3, P0, PT, RZ, -R2, RZ ;  /* 0x80000002ff037210 */ /* 0x000fc60007f1e0ff */
[----:B------:R-:W-:Y:S02]  /*15ef0*/  IMAD R2, R7, R12, R4 ;  /* 0x0000000c07027224 */ /* 0x000fe400078e0204 */
[----:B------:R-:W-:-:S04]  /*15f00*/  IMAD.HI.U32 R4, R5, R3, RZ ;  /* 0x0000000305047227 */ /* 0x000fc800078e00ff */
[----:B------:R-:W-:-:S04]  /*15f10*/  IMAD.X R2, RZ, RZ, ~R2, P0 ;  /* 0x000000ffff027224 */ /* 0x000fc800000e0e02 */
[----:B------:R-:W-:-:S04]  /*15f20*/  IMAD.WIDE.U32 R4, P0, R5, R2, R4 ;  /* 0x0000000205047225 */ /* 0x000fc80007800004 */
[C---:B------:R-:W-:Y:S02]  /*15f30*/  IMAD R6, R7.reuse, R2, RZ ;  /* 0x0000000207067224 */ /* 0x040fe400078e02ff */
[----:B------:R-:W-:-:S04]  /*15f40*/  IMAD.HI.U32 R5, P1, R7, R3, R4 ;  /* 0x0000000307057227 */ /* 0x000fc80007820004 */
[----:B------:R-:W-:Y:S01]  /*15f50*/  IMAD.HI.U32 R4, R7, R2, RZ ;  /* 0x0000000207047227 */ /* 0x000fe200078e00ff */
[----:B------:R-:W-:-:S03]  /*15f60*/  IADD3 R5, P2, PT, R6, R5, RZ ;  /* 0x0000000506057210 */ /* 0x000fc60007f5e0ff */
[----:B------:R-:W-:Y:S01]  /*15f70*/  IMAD.MOV.U32 R3, RZ, RZ, RZ ;  /* 0x000000ffff037224 */ /* 0x000fe200078e00ff */
[----:B------:R-:W-:Y:S01]  /*15f80*/  IADD3.X R7, PT, PT, R4, R7, RZ, P0, !PT ;  /* 0x0000000704077210 */ /* 0x000fe200007fe4ff */
[----:B------:R-:W-:-:S03]  /*15f90*/  IMAD.HI.U32 R2, R5, UR4, RZ ;  /* 0x0000000405027c27 */ /* 0x000fc6000f8e00ff */
[----:B------:R-:W-:Y:S01]  /*15fa0*/  IADD3.X R7, PT, PT, RZ, RZ, R7, P2, P1 ;  /* 0x000000ffff077210 */ /* 0x000fe200017e2407 */
[----:B------:R-:W-:-:S04]  /*15fb0*/  IMAD.WIDE.U32 R2, RZ, R5, R2 ;  /* 0x00000005ff027225 */ /* 0x000fc800078e0002 */
[----:B------:R-:W-:-:S05]  /*15fc0*/  IMAD.HI.U32 R2, P0, R7, UR4, R2 ;  /* 0x0000000407027c27 */ /* 0x000fca000f800002 */
[----:B------:R-:W-:Y:S02]  /*15fd0*/  IADD3 R5, P1, PT, RZ, R2, RZ ;  /* 0x00000002ff057210 */ /* 0x000fe40007f3e0ff */
[----:B------:R-:W-:-:S03]  /*15fe0*/  IADD3.X R4, PT, PT, RZ, RZ, RZ, P0, !PT ;  /* 0x000000ffff047210 */ /* 0x000fc600007fe4ff */
[----:B------:R-:W-:-:S04]  /*15ff0*/  IMAD.WIDE.U32 R2, R5, R12, RZ ;  /* 0x0000000c05027225 */ /* 0x000fc800078e00ff */
[----:B------:R-:W-:Y:S01]  /*16000*/  IMAD.X R4, RZ, RZ, R4, P1 ;  /* 0x000000ffff047224 */ /* 0x000fe200008e0604 */
[----:B------:R-:W-:Y:S01]  /*16010*/  IADD3 R11, P1, PT, -R2, UR4, RZ ;  /* 0x00000004020b7c10 */ /* 0x000fe2000ff3e1ff */
[C---:B------:R-:W-:Y:S01]  /*16020*/  IMAD R3, R5.reuse, R13, R3 ;  /* 0x0000000d05037224 */ /* 0x040fe200078e0203 */
[----:B------:R-:W-:Y:S02]  /*16030*/  IADD3 R2, P2, PT, R5, 0x1, RZ ;  /* 0x0000000105027810 */ /* 0x000fe40007f5e0ff */
[-C--:B------:R-:W-:Y:S01]  /*16040*/  ISETP.GE.U32.AND P0, PT, R11, R12.reuse, PT ;  /* 0x0000000c0b00720c */ /* 0x080fe20003f06070 */
[----:B------:R-:W-:-:S05]  /*16050*/  IMAD R3, R4, R12, R3 ;  /* 0x0000000c04037224 */ /* 0x000fca00078e0203 */
[----:B------:R-:W-:Y:S02]  /*16060*/  IADD3.X R10, PT, PT, RZ, ~R3, RZ, P1, !PT ;  /* 0x80000003ff0a7210 */ /* 0x000fe40000ffe4ff */
[----:B------:R-:W-:Y:S02]  /*16070*/  IADD3 R6, P1, PT, -R12, R11, RZ ;  /* 0x0000000b0c067210 */ /* 0x000fe40007f3e1ff */
[C---:B------:R-:W-:Y:S02]  /*16080*/  ISETP.GE.U32.AND.EX P0, PT, R10.reuse, R13, PT, P0 ;  /* 0x0000000d0a00720c */ /* 0x040fe40003f06100 */
[----:B------:R-:W-:Y:S01]  /*16090*/  IADD3.X R3, PT, PT, RZ, R4, RZ, P2, !PT ;  /* 0x00000004ff037210 */ /* 0x000fe200017fe4ff */
[----:B------:R-:W-:Y:S01]  /*160a0*/  IMAD.X R7, R10, 0x1, ~R13, P1 ;  /* 0x000000010a077824 */ /* 0x000fe200008e0e0d */
[----:B------:R-:W-:Y:S02]  /*160b0*/  SEL R5, R2, R5, P0 ;  /* 0x0000000502057207 */ /* 0x000fe40000000000 */
[----:B------:R-:W-:-:S02]  /*160c0*/  SEL R6, R6, R11, P0 ;  /* 0x0000000b06067207 */ /* 0x000fc40000000000 */
[----:B------:R-:W-:Y:S02]  /*160d0*/  SEL R2, R7, R10, P0 ;  /* 0x0000000a07027207 */ /* 0x000fe40000000000 */
[----:B------:R-:W-:Y:S01]  /*160e0*/  SEL R4, R3, R4, P0 ;  /* 0x0000000403047207 */ /* 0x000fe20000000000 */
[----:B------:R-:W-:Y:S01]  /*160f0*/  IMAD.MOV.U32 R3, RZ, RZ, 0x0 ;  /* 0x00000000ff037424 */ /* 0x000fe200078e00ff */
[----:B------:R-:W-:Y:S02]  /*16100*/  IADD3 R10, P2, PT, R5, 0x1, RZ ;  /* 0x00000001050a7810 */ /* 0x000fe40007f5e0ff */
[----:B------:R-:W-:Y:S02]  /*16110*/  ISETP.GE.U32.AND P0, PT, R6, R12, PT ;  /* 0x0000000c0600720c */ /* 0x000fe40003f06070 */
[----:B------:R-:W-:Y:S01]  /*16120*/  ISETP.NE.U32.AND P1, PT, R12, RZ, PT ;  /* 0x000000ff0c00720c */ /* 0x000fe20003f25070 */
[----:B------:R-:W-:Y:S01]  /*16130*/  IMAD.X R11, RZ, RZ, R4, P2 ;  /* 0x000000ffff0b7224 */ /* 0x000fe200010e0604 */
[----:B------:R-:W-:-:S02]  /*16140*/  ISETP.GE.U32.AND.EX P0, PT, R2, R13, PT, P0 ;  /* 0x0000000d0200720c */ /* 0x000fc40003f06100 */
[----:B------:R-:W-:Y:S02]  /*16150*/  MOV R2, R9 ;  /* 0x0000000900027202 */ /* 0x000fe40000000f00 */
[----:B------:R-:W-:Y:S02]  /*16160*/  ISETP.NE.AND.EX P1, PT, R13, RZ, PT, P1 ;  /* 0x000000ff0d00720c */ /* 0x000fe40003f25310 */
[----:B------:R-:W-:Y:S02]  /*16170*/  SEL R10, R10, R5, P0 ;  /* 0x000000050a0a7207 */ /* 0x000fe40000000000 */
[----:B------:R-:W-:Y:S02]  /*16180*/  SEL R11, R11, R4, P0 ;  /* 0x000000040b0b7207 */ /* 0x000fe40000000000 */
[----:B------:R-:W-:Y:S02]  /*16190*/  SEL R10, R10, 0xffffffff, P1 ;  /* 0xffffffff0a0a7807 */ /* 0x000fe40000800000 */
[----:B------:R-:W-:Y:S01]  /*161a0*/  SEL R11, R11, 0xffffffff, P1 ;  /* 0xffffffff0b0b7807 */ /* 0x000fe20000800000 */
[----:B------:R-:W-:Y:S06]  /*161b0*/  RET.REL.NODEC R2 `(_ZN18transformer_engine6detail38cast_transpose_fused_kernel_notalignedILb0ELb0ELb1EfNS_16CTDBiasDActParamI13__nv_bfloat16S3_13__nv_fp8_e4m3fEELi4ELi8ENS_5EmptyEXadL_ZNS_4siluIffEET_T0_RKS6_EEEEvT3_mmm) ;  /* 0xfffffe9c02907950 */ /* 0x000fec0003c3ffff */
        .weak           $__internal_481_$__cuda_sm20_rcp_rn_f32_slowpath
        .type           $__internal_481_$__cuda_sm20_rcp_rn_f32_slowpath,@function
        .size           $__internal_481_$__cuda_sm20_rcp_rn_f32_slowpath,(.L_x_29782 - $__internal_481_$__cuda_sm20_rcp_rn_f32_slowpath)
$__internal_481_$__cuda_sm20_rcp_rn_f32_slowpath:
        /* <DEDUP_REMOVED lines=15> */
.L_x_15125:
        /* <DEDUP_REMOVED lines=21> */
[----:B------:R-:W-:Y:S02]  /*16400*/  LOP3.LUT P2, RZ, R18, 0x2, RZ, 0xc0, !PT ;  /* 0x0000000212ff7812 */ /* 0x000fe4000784c0ff */
[----:B------:R-:W-:Y:S02]  /*16410*/  IADD3 R18, PT, PT, R13, -0xfc, RZ ;  /* 0xffffff040d127810 */ /* 0x000fe40007ffe0ff */
[----:B------:R-:W-:-:S02]  /*16420*/  PLOP3.LUT P0, PT, P0, P1, P2, 0xe0, 0x0 ;  /* 0x000000000000781c */ /* 0x000fc40000703c20 */
[----:B------:R-:W-:Y:S02]  /*16430*/  LOP3.LUT P1, RZ, R12, 0x7fffff, RZ, 0xc0, !PT ;  /* 0x007fffff0cff7812 */ /* 0x000fe4000782c0ff */
[----:B------:R-:W-:-:S05]  /*16440*/  SEL R15, RZ, 0x1, !P0 ;  /* 0x00000001ff0f7807 */ /* 0x000fca0004000000 */
[----:B------:R-:W-:-:S05]  /*16450*/  IMAD.MOV R15, RZ, RZ, -R15 ;  /* 0x000000ffff0f7224 */ /* 0x000fca00078e0a0f */
[----:B------:R-:W-:Y:S02]  /*16460*/  ISETP.GE.AND P0, PT, R15, RZ, PT ;  /* 0x000000ff0f00720c */ /* 0x000fe40003f06270 */
[----:B------:R-:W-:-:S11]  /*16470*/  SHF.R.U32.HI R15, RZ, R18, R19 ;  /* 0x00000012ff0f7219 */ /* 0x000fd60000011613 */
[----:B------:R-:W-:-:S05]  /*16480*/  @!P0 VIADD R15, R15, 0x1 ;  /* 0x000000010f0f8836 */ /* 0x000fca0000000000 */
[----:B------:R-:W-:-:S04]  /*16490*/  @!P1 SHF.L.U32 R15, R15, 0x1, RZ ;  /* 0x000000010f0f9819 */ /* 0x000fc800000006ff */
[----:B------:R-:W-:Y:S01]  /*164a0*/  LOP3.LUT R15, R15, 0x80000000, R12, 0xf8, !PT ;  /* 0x800000000f0f7812 */ /* 0x000fe200078ef80c */
[----:B------:R-:W-:Y:S06]  /*164b0*/  BRA `(.L_x_15126) ;  /* 0x0000000000047947 */ /* 0x000fec0003800000 */
.L_x_15127:
[----:B------:R0:W1:Y:S02]  /*164c0*/  MUFU.RCP R15, R12 ;  /* 0x0000000c000f7308 */ /* 0x0000640000001000 */
.L_x_15126:
[----:B------:R-:W-:Y:S05]  /*164d0*/  BSYNC B0 ;  /* 0x0000000000007941 */ /* 0x000fea0003800000 */
.L_x_15124:
[----:B------:R-:W-:Y:S02]  /*164e0*/  HFMA2 R13, -RZ, RZ, 0, 0 ;  /* 0x00000000ff0d7431 */ /* 0x000fe400000001ff */
[----:B0-----:R-:W-:-:S04]  /*164f0*/  IMAD.MOV.U32 R12, RZ, RZ, R14 ;  /* 0x000000ffff0c7224 */ /* 0x001fc800078e000e */
[----:B-1----:R-:W-:Y:S05]  /*16500*/  RET.REL.NODEC R12 `(_ZN18transformer_engine6detail38cast_transpose_fused_kernel_notalignedILb0ELb0ELb1EfNS_16CTDBiasDActParamI13__nv_bfloat16S3_13__nv_fp8_e4m3fEELi4ELi8ENS_5EmptyEXadL_ZNS_4siluIffEET_T0_RKS6_EEEEvT3_mmm) ;  /* 0xfffffe980cbc7950 */ /* 0x002fea0003c3ffff */
.L_x_15128:
        /* <DEDUP_REMOVED lines=15> */
.L_x_29782:


//--------------------- .text._ZN18transformer_engine6detail38cast_transpose_fused_kernel_notalignedILb0ELb0ELb1EfNS_16CTDBiasDActParamI13__nv_bfloat16S3_13__nv_fp8_e5m2fEELi4ELi8ENS_5EmptyEXadL_ZNS_4siluIffEET_T0_RKS6_EEEEvT3_mmm --------------------------
	.section	.text._ZN18transformer_engine6detail38cast_transpose_fused_kernel_notalignedILb0ELb0ELb1EfNS_16CTDBiasDActParamI13__nv_bfloat16S3_13__nv_fp8_e5m2fEELi4ELi8ENS_5EmptyEXadL_ZNS_4siluIffEET_T0_RKS6_EEEEvT3_mmm,"ax",@progbits
	.align	128
        .global         _ZN18transformer_engine6detail38cast_transpose_fused_kernel_notalignedILb0ELb0ELb1EfNS_16CTDBiasDActParamI13__nv_bfloat16S3_13__nv_fp8_e5m2fEELi4ELi8ENS_5EmptyEXadL_ZNS_4siluIffEET_T0_RKS6_EEEEvT3_mmm
        .type           _ZN18transformer_engine6detail38cast_transpose_fused_kernel_notalignedILb0ELb0ELb1EfNS_16CTDBiasDActParamI13__nv_bfloat16S3_13__nv_fp8_e5m2fEELi4ELi8ENS_5EmptyEXadL_ZNS_4siluIffEET_T0_RKS6_EEEEvT3_mmm,@function
        .size           _ZN18transformer_engine6detail38cast_transpose_fused_kernel_notalignedILb0ELb0ELb1EfNS_16CTDBiasDActParamI13__nv_bfloat16S3_13__nv_fp8_e5m2fEELi4ELi8ENS_5EmptyEXadL_ZNS_4siluIffEET_T0_RKS6_EEEEvT3_mmm,(.L_x_29784 - _ZN18transformer_engine6detail38cast_transpose_fused_kernel_notalignedILb0ELb0ELb1EfNS_16CTDBiasDActParamI13__nv_bfloat16S3_13__nv_fp8_e5m2fEELi4ELi8ENS_5EmptyEXadL_ZNS_4siluIffEET_T0_RKS6_EEEEvT3_mmm)
        .other          _ZN18transformer_engine6detail38cast_transpose_fused_kernel_notalignedILb0ELb0ELb1EfNS_16CTDBiasDActParamI13__nv_bfloat16S3_13__nv_fp8_e5m2fEELi4ELi8ENS_5EmptyEXadL_ZNS_4siluIffEET_T0_RKS6_EEEEvT3_mmm,@"STO_CUDA_ENTRY STV_DEFAULT"
_ZN18transformer_engine6detail38cast_transpose_fused_kernel_notalignedILb0ELb0ELb1EfNS_16CTDBiasDActParamI13__nv_bfloat16S3_13__nv_fp8_e5m2fEELi4ELi8ENS_5EmptyEXadL_ZNS_4siluIffEET_T0_RKS6_EEEEvT3_mmm:
.text._ZN18transformer_engine6detail38cast_transpose_fused_kernel_notalignedILb0ELb0ELb1EfNS_16CTDBiasDActParamI13__nv_bfloat16S3_13__nv_fp8_e5m2fEELi4ELi8ENS_5EmptyEXadL_ZNS_4siluIffEET_T0_RKS6_EEEEvT3_mmm:
        /* <DEDUP_REMOVED lines=41> */
.L_x_15129:
[----:B------:R-:W-:-:S07]  /*0290*/  MOV R9, 0x2b0 ;  /* 0x000002b000097802 */ /* 0x000fce0000000f00 */
[----:B------:R-:W-:Y:S05]  /*02a0*/  CALL.REL.NOINC `($__internal_482_$__cuda_sm20_div_u64) ;  /* 0x0000015800b47944 */ /* 0x000fea0003c00000 */
        /* <DEDUP_REMOVED lines=9> */
.L_x_15130:
        /* <DEDUP_REMOVED lines=214> */
[----:B-----5:R-:W-:Y:S05]  /*10a0*/  CALL.REL.NOINC `($__internal_483_$__cuda_sm20_rcp_rn_f32_slowpath) ;  /* 0x0000015000447944 */ /* 0x020fea0003c00000 */
[----:B------:R-:W-:Y:S05]  /*10b0*/  BRA `(.L_x_15133) ;  /* 0x0000000000107947 */ /* 0x000fea0003800000 */
.L_x_15132:
[----:B------:R-:W0:Y:S02]  /*10c0*/  MUFU.RCP R15, R18 ;  /* 0x00000012000f7308 */ /* 0x000e240000001000 */
[----:B0-----:R-:W-:-:S04]  /*10d0*/  FFMA R12, R18, R15, -1 ;  /* 0xbf800000120c7423 */ /* 0x001fc8000000000f */
[----:B------:R-:W-:-:S04]  /*10e0*/  FADD.FTZ R12, -R12, -RZ ;  /* 0x800000ff0c0c7221 */ /* 0x000fc80000010100 */
[----:B------:R-:W-:-:S07]  /*10f0*/  FFMA R15, R15, R12, R15 ;  /* 0x0000000c0f0f7223 */ /* 0x000fce000000000f */
.L_x_15133:
[----:B------:R-:W-:Y:S05]  /*1100*/  BSYNC.RECONVERGENT B1 ;  /* 0x0000000000017941 */ /* 0x000fea0003800200 */
.L_x_15131:
        /* <DEDUP_REMOVED lines=20> */
[----:B-----5:R-:W-:Y:S05]  /*1250*/  CALL.REL.NOINC `($__internal_483_$__cuda_sm20_rcp_rn_f32_slowpath) ;  /* 0x0000014c00d87944 */ /* 0x020fea0003c00000 */
[----:B------:R-:W-:Y:S05]  /*1260*/  BRA `(.L_x_15136) ;  /* 0x0000000000107947 */ /* 0x000fea0003800000 */
.L_x_15135:
[----:B------:R-:W0:Y:S02]  /*1270*/  MUFU.RCP R15, R14 ;  /* 0x0000000e000f7308 */ /* 0x000e240000001000 */
[----:B0-----:R-:W-:-:S04]  /*1280*/  FFMA R12, R14, R15, -1 ;  /* 0xbf8000000e0c7423 */ /* 0x001fc8000000000f */
[----:B------:R-:W-:-:S04]  /*1290*/  FADD.FTZ R12, -R12, -RZ ;  /* 0x800000ff0c0c7221 */ /* 0x000fc80000010100 */
[----:B------:R-:W-:-:S07]  /*12a0*/  FFMA R15, R15, R12, R15 ;  /* 0x0000000c0f0f7223 */ /* 0x000fce000000000f */
.L_x_15136:
[----:B------:R-:W-:Y:S05]  /*12b0*/  BSYNC.RECONVERGENT B1 ;  /* 0x0000000000017941 */ /* 0x000fea0003800200 */
.L_x_15134:
        /* <DEDUP_REMOVED lines=21> */
.L_x_15138:
[----:B------:R-:W0:Y:S02]  /*1410*/  MUFU.RCP R15, R14 ;  /* 0x0000000e000f7308 */ /* 0x000e240000001000 */
[----:B0-----:R-:W-:-:S04]  /*1420*/  FFMA R12, R14, R15, -1 ;  /* 0xbf8000000e0c7423 */ /* 0x001fc8000000000f */
[----:B------:R-:W-:-:S04]  /*1430*/  FADD.FTZ R12, -R12, -RZ ;  /* 0x800000ff0c0c7221 */ /* 0x000fc80000010100 */
[----:B------:R-:W-:-:S07]  /*1440*/  FFMA R15, R15, R12, R15 ;  /* 0x0000000c0f0f7223 */ /* 0x000fce000000000f */
.L_x_15139:
[----:B------:R-:W-:Y:S05]  /*1450*/  BSYNC.RECONVERGENT B1 ;  /* 0x0000000000017941 */ /* 0x000fea0003800200 */
.L_x_15137:
        /* <DEDUP_REMOVED lines=22> */
.L_x_15141:
[----:B------:R-:W0:Y:S02]  /*15c0*/  MUFU.RCP R15, R14 ;  /* 0x0000000e000f7308 */ /* 0x000e240000001000 */
[----:B0-----:R-:W-:-:S04]  /*15d0*/  FFMA R12, R14, R15, -1 ;  /* 0xbf8000000e0c7423 */ /* 0x001fc8000000000f */
[----:B------:R-:W-:-:S04]  /*15e0*/  FADD.FTZ R12, -R12, -RZ ;  /* 0x800000ff0c0c7221 */ /* 0x000fc80000010100 */
[----:B------:R-:W-:-:S07]  /*15f0*/  FFMA R15, R15, R12, R15 ;  /* 0x0000000c0f0f7223 */ /* 0x000fce000000000f */
.L_x_15142:
[----:B------:R-:W-:Y:S05]  /*1600*/  BSYNC.RECONVERGENT B1 ;  /* 0x0000000000017941 */ /* 0x000fea0003800200 */
.L_x_15140:
        /* <DEDUP_REMOVED lines=19> */
[----:B------:R-:W-:Y:S05]  /*1740*/  CALL.REL.NOINC `($__internal_483_$__cuda_sm20_rcp_rn_f32_slowpath) ;  /* 0x00000148009c7944 */ /* 0x000fea0003c00000 */
[----:B------:R-:W-:Y:S05]  /*1750*/  BRA `(.L_x_15145) ;  /* 0x0000000000107947 */ /* 0x000fea0003800000 */
.L_x_15144:
[----:B------:R-:W0:Y:S02]  /*1760*/  MUFU.RCP R15, R14 ;  /* 0x0000000e000f7308 */ /* 0x000e240000001000 */
[----:B0-----:R-:W-:-:S04]  /*1770*/  FFMA R12, R14, R15, -1 ;  /* 0xbf8000000e0c7423 */ /* 0x001fc8000000000f */
[----:B------:R-:W-:-:S04]  /*1780*/  FADD.FTZ R12, -R12, -RZ ;  /* 0x800000ff0c0c7221 */ /* 0x000fc80000010100 */
[----:B------:R-:W-:-:S07]  /*1790*/  FFMA R15, R15, R12, R15 ;  /* 0x0000000c0f0f7223 */ /* 0x000fce000000000f */
.L_x_15145:
[----:B------:R-:W-:Y:S05]  /*17a0*/  BSYNC.RECONVERGENT B1 ;  /* 0x0000000000017941 */ /* 0x000fea0003800200 */
.L_x_15143:
        /* <DEDUP_REMOVED lines=22> */
.L_x_15147:
[----:B------:R-:W0:Y:S02]  /*1910*/  MUFU.RCP R15, R14 ;  /* 0x0000000e000f7308 */ /* 0x000e240000001000 */
[----:B0-----:R-:W-:-:S04]  /*1920*/  FFMA R12, R14, R15, -1 ;  /* 0xbf8000000e0c7423 */ /* 0x001fc8000000000f */
[----:B------:R-:W-:-:S04]  /*1930*/  FADD.FTZ R12, -R12, -RZ ;  /* 0x800000ff0c0c7221 */ /* 0x000fc80000010100 */
[----:B------:R-:W-:-:S07]  /*1940*/  FFMA R15, R15, R12, R15 ;  /* 0x0000000c0f0f7223 */ /* 0x000fce000000000f */
.L_x_15148:
[----:B------:R-:W-:Y:S05]  /*1950*/  BSYNC.RECONVERGENT B1 ;  /* 0x0000000000017941 */ /* 0x000fea0003800200 */
.L_x_15146:
        /* <DEDUP_REMOVED lines=21> */
.L_x_15150:
[----:B------:R-:W0:Y:S02]  /*1ab0*/  MUFU.RCP R15, R14 ;  /* 0x0000000e000f7308 */ /* 0x000e240000001000 */
[----:B0-----:R-:W-:-:S04]  /*1ac0*/  FFMA R12, R14, R15, -1 ;  /* 0xbf8000000e0c7423 */ /* 0x001fc8000000000f */
[----:B------:R-:W-:-:S04]  /*1ad0*/  FADD.FTZ R12, -R12, -RZ ;  /* 0x800000ff0c0c7221 */ /* 0x000fc80000010100 */
[----:B------:R-:W-:-:S07]  /*1ae0*/  FFMA R15, R15, R12, R15 ;  /* 0x0000000c0f0f7223 */ /* 0x000fce000000000f */
.L_x_15151:
[----:B------:R-:W-:Y:S05]  /*1af0*/  BSYNC.RECONVERGENT B1 ;  /* 0x0000000000017941 */ /* 0x000fea0003800200 */
.L_x_15149:
        /* <DEDUP_REMOVED lines=22> */
.L_x_15153:
[----:B------:R-:W0:Y:S02]  /*1c60*/  MUFU.RCP R15, R14 ;  /* 0x0000000e000f7308 */ /* 0x000e240000001000 */
[----:B0-----:R-:W-:-:S04]  /*1c70*/  FFMA R12, R14, R15, -1 ;  /* 0xbf8000000e0c7423 */ /* 0x001fc8000000000f */
[----:B------:R-:W-:-:S04]  /*1c80*/  FADD.FTZ R12, -R12, -RZ ;  /* 0x800000ff0c0c7221 */ /* 0x000fc80000010100 */
[----:B------:R-:W-:-:S07]  /*1c90*/  FFMA R15, R15, R12, R15 ;  /* 0x0000000c0f0f7223 */ /* 0x000fce000000000f */
.L_x_15154:
[----:B------:R-:W-:Y:S05]  /*1ca0*/  BSYNC.RECONVERGENT B1 ;  /* 0x0000000000017941 */ /* 0x000fea0003800200 */
.L_x_15152:
        /* <DEDUP_REMOVED lines=21> */
.L_x_15156:
[----:B------:R-:W0:Y:S02]  /*1e00*/  MUFU.RCP R15, R14 ;  /* 0x0000000e000f7308 */ /* 0x000e240000001000 */
[----:B0-----:R-:W-:-:S04]  /*1e10*/  FFMA R12, R14, R15, -1 ;  /* 0xbf8000000e0c7423 */ /* 0x001fc8000000000f */
[----:B------:R-:W-:-:S04]  /*1e20*/  FADD.FTZ R12, -R12, -RZ ;  /* 0x800000ff0c0c7221 */ /* 0x000fc80000010100 */
[----:B------:R-:W-:-:S07]  /*1e30*/  FFMA R15, R15, R12, R15 ;  /* 0x0000000c0f0f7223 */ /* 0x000fce000000000f */
.L_x_15157:
[----:B------:R-:W-:Y:S05]  /*1e40*/  BSYNC.RECONVERGENT B1 ;  /* 0x0000000000017941 */ /* 0x000fea0003800200 */
.L_x_15155:
        /* <DEDUP_REMOVED lines=22> */
.L_x_15159:
[----:B------:R-:W0:Y:S02]  /*1fb0*/  MUFU.RCP R15, R14 ;  /* 0x0000000e000f7308 */ /* 0x000e240000001000 */
[----:B0-----:R-:W-:-:S04]  /*1fc0*/  FFMA R12, R14, R15, -1 ;  /* 0xbf8000000e0c7423 */ /* 0x001fc8000000000f */
[----:B------:R-:W-:-:S04]  /*1fd0*/  FADD.FTZ R12, -R12, -RZ ;  /* 0x800000ff0c0c7221 */ /* 0x000fc80000010100 */
[----:B------:R-:W-:-:S07]  /*1fe0*/  FFMA R15, R15, R12, R15 ;  /* 0x0000000c0f0f7223 */ /* 0x000fce000000000f */
.L_x_15160:
[----:B------:R-:W-:Y:S05]  /*1ff0*/  BSYNC.RECONVERGENT B1 ;  /* 0x0000000000017941 */ /* 0x000fea0003800200 */
.L_x_15158:
        /* <DEDUP_REMOVED lines=21> */
.L_x_15162:
[----:B------:R-:W0:Y:S02]  /*2150*/  MUFU.RCP R15, R14 ;  /* 0x0000000e000f7308 */ /* 0x000e240000001000 */
[----:B0-----:R-:W-:-:S04]  /*2160*/  FFMA R12, R14, R15, -1 ;  /* 0xbf8000000e0c7423 */ /* 0x001fc8000000000f */
[----:B------:R-:W-:-:S04]  /*2170*/  FADD.FTZ R12, -R12, -RZ ;  /* 0x800000ff0c0c7221 */ /* 0x000fc80000010100 */
[----:B------:R-:W-:-:S07]  /*2180*/  FFMA R15, R15, R12, R15 ;  /* 0x0000000c0f0f7223 */ /* 0x000fce000000000f */
.L_x_15163:
[----:B------:R-:W-:Y:S05]  /*2190*/  BSYNC.RECONVERGENT B1 ;  /* 0x0000000000017941 */ /* 0x000fea0003800200 */
.L_x_15161:
        /* <DEDUP_REMOVED lines=22> */
.L_x_15165:
[----:B------:R-:W0:Y:S02]  /*2300*/  MUFU.RCP R15, R14 ;  /* 0x0000000e000f7308 */ /* 0x000e240000001000 */
[----:B0-----:R-:W-:-:S04]  /*2310*/  FFMA R12, R14, R15, -1 ;  /* 0xbf8000000e0c7423 */ /* 0x001fc8000000000f */
[----:B------:R-:W-:-:S04]  /*2320*/  FADD.FTZ R12, -R12, -RZ ;  /* 0x800000ff0c0c7221 */ /* 0x000fc80000010100 */
[----:B------:R-:W-:-:S07]  /*2330*/  FFMA R15, R15, R12, R15 ;  /* 0x0000000c0f0f7223 */ /* 0x000fce000000000f */
.L_x_15166:
[----:B------:R-:W-:Y:S05]  /*2340*/  BSYNC.RECONVERGENT B1 ;  /* 0x0000000000017941 */ /* 0x000fea0003800200 */
.L_x_15164:
        /* <DEDUP_REMOVED lines=21> */
.L_x_15168:
[----:B------:R-:W0:Y:S02]  /*24a0*/  MUFU.RCP R15, R14 ;  /* 0x0000000e000f7308 */ /* 0x000e240000001000 */
[----:B0-----:R-:W-:-:S04]  /*24b0*/  FFMA R12, R14, R15, -1 ;  /* 0xbf8000000e0c7423 */ /* 0x001fc8000000000f */
[----:B------:R-:W-:-:S04]  /*24c0*/  FADD.FTZ R12, -R12, -RZ ;  /* 0x800000ff0c0c7221 */ /* 0x000fc80000010100 */
[----:B------:R-:W-:-:S07]  /*24d0*/  FFMA R15, R15, R12, R15 ;  /* 0x0000000c0f0f7223 */ /* 0x000fce000000000f */
.L_x_15169:
[----:B------:R-:W-:Y:S05]  /*24e0*/  BSYNC.RECONVERGENT B1 ;  /* 0x0000000000017941 */ /* 0x000fea0003800200 */
.L_x_15167:
        /* <DEDUP_REMOVED lines=22> */
.L_x_15171:
[----:B------:R-:W0:Y:S02]  /*2650*/  MUFU.RCP R15, R14 ;  /* 0x0000000e000f7308 */ /* 0x000e240000001000 */
[----:B0-----:R-:W-:-:S04]  /*2660*/  FFMA R12, R14, R15, -1 ;  /* 0xbf8000000e0c7423 */ /* 0x001fc8000000000f */
[----:B------:R-:W-:-:S04]  /*2670*/  FADD.FTZ R12, -R12, -RZ ;  /* 0x800000ff0c0c7221 */ /* 0x000fc80000010100 */
[----:B------:R-:W-:-:S07]  /*2680*/  FFMA R15, R15, R12, R15 ;  /* 0x0000000c0f0f7223 */ /* 0x000fce000000000f */
.L_x_15172:
[----:B------:R-:W-:Y:S05]  /*2690*/  BSYNC.RECONVERGENT B1 ;  /* 0x0000000000017941 */ /* 0x000fea0003800200 */
.L_x_15170:
        /* <DEDUP_REMOVED lines=21> */
.L_x_15174:
[----:B------:R-:W0:Y:S02]  /*27f0*/  MUFU.RCP R15, R14 ;  /* 0x0000000e000f7308 */ /* 0x000e240000001000 */
[----:B0-----:R-:W-:-:S04]  /*2800*/  FFMA R12, R14, R15, -1 ;  /* 0xbf8000000e0c7423 */ /* 0x001fc8000000000f */
[----:B------:R-:W-:-:S04]  /*2810*/  FADD.FTZ R12, -R12, -RZ ;  /* 0x800000ff0c0c7221 */ /* 0x000fc80000010100 */
[----:B------:R-:W-:-:S07]  /*2820*/  FFMA R15, R15, R12, R15 ;  /* 0x0000000c0f0f7223 */ /* 0x000fce000000000f */
.L_x_15175:
[----:B------:R-:W-:Y:S05]  /*2830*/  BSYNC.RECONVERGENT B1 ;  /* 0x0000000000017941 */ /* 0x000fea0003800200 */
.L_x_15173:
        /* <DEDUP_REMOVED lines=22> */
.L_x_15177:
[----:B------:R-:W0:Y:S02]  /*29a0*/  MUFU.RCP R15, R14 ;  /* 0x0000000e000f7308 */ /* 0x000e240000001000 */
[----:B0-----:R-:W-:-:S04]  /*29b0*/  FFMA R12, R14, R15, -1 ;  /* 0xbf8000000e0c7423 */ /* 0x001fc8000000000f */
[----:B------:R-:W-:-:S04]  /*29c0*/  FADD.FTZ R12, -R12, -RZ ;  /* 0x800000ff0c0c7221 */ /* 0x000fc80000010100 */
[----:B------:R-:W-:-:S07]  /*29d0*/  FFMA R15, R15, R12, R15 ;  /* 0x0000000c0f0f7223 */ /* 0x000fce000000000f */
.L_x_15178:
[----:B------:R-:W-:Y:S05]  /*29e0*/  BSYNC.RECONVERGENT B1 ;  /* 0x0000000000017941 */ /* 0x000fea0003800200 */
.L_x_15176:
        /* <DEDUP_REMOVED lines=21> */
.L_x_15180:
[----:B------:R-:W0:Y:S02]  /*2b40*/  MUFU.RCP R15, R18 ;  /* 0x00000012000f7308 */ /* 0x000e240000001000 */
[----:B0-----:R-:W-:-:S04]  /*2b50*/  FFMA R12, R18, R15, -1 ;  /* 0xbf800000120c7423 */ /* 0x001fc8000000000f */
[----:B------:R-:W-:-:S04]  /*2b60*/  FADD.FTZ R12, -R12, -RZ ;  /* 0x800000ff0c0c7221 */ /* 0x000fc80000010100 */
[----:B------:R-:W-:-:S07]  /*2b70*/  FFMA R15, R15, R12, R15 ;  /* 0x0000000c0f0f7223 */ /* 0x000fce000000000f */
.L_x_15181:
[----:B------:R-:W-:Y:S05]  /*2b80*/  BSYNC.RECONVERGENT B1 ;  /* 0x0000000000017941 */ /* 0x000fea0003800200 */
.L_x_15179:
        /* <DEDUP_REMOVED lines=22> */
.L_x_15183:
[----:B------:R-:W0:Y:S02]  /*2cf0*/  MUFU.RCP R15, R18 ;  /* 0x00000012000f7308 */ /* 0x000e240000001000 */
[----:B0-----:R-:W-:-:S04]  /*2d00*/  FFMA R12, R18, R15, -1 ;  /* 0xbf800000120c7423 */ /* 0x001fc8000000000f */
[----:B------:R-:W-:-:S04]  /*2d10*/  FADD.FTZ R12, -R12, -RZ ;  /* 0x800000ff0c0c7221 */ /* 0x000fc80000010100 */
[----:B------:R-:W-:-:S07]  /*2d20*/  FFMA R15, R15, R12, R15 ;  /* 0x0000000c0f0f7223 */ /* 0x000fce000000000f */
.L_x_15184:
[----:B------:R-:W-:Y:S05]  /*2d30*/  BSYNC.RECONVERGENT B1 ;  /* 0x0000000000017941 */ /* 0x000fea0003800200 */
.L_x_15182:
        /* <DEDUP_REMOVED lines=21> */
.L_x_15186:
[----:B------:R-:W0:Y:S02]  /*2e90*/  MUFU.RCP R15, R14 ;  /* 0x0000000e000f7308 */ /* 0x000e240000001000 */
[----:B0-----:R-:W-:-:S04]  /*2ea0*/  FFMA R12, R14, R15, -1 ;  /* 0xbf8000000e0c7423 */ /* 0x001fc8000000000f */
[----:B------:R-:W-:-:S04]  /*2eb0*/  FADD.FTZ R12, -R12, -RZ ;  /* 0x800000ff0c0c7221 */ /* 0x000fc80000010100 */
[----:B------:R-:W-:-:S07]  /*2ec0*/  FFMA R15, R15, R12, R15 ;  /* 0x0000000c0f0f7223 */ /* 0x000fce000000000f */
.L_x_15187:
[----:B------:R-:W-:Y:S05]  /*2ed0*/  BSYNC.RECONVERGENT B1 ;  /* 0x0000000000017941 */ /* 0x000fea0003800200 */
.L_x_15185:
        /* <DEDUP_REMOVED lines=22> */
.L_x_15189:
[----:B------:R-:W0:Y:S02]  /*3040*/  MUFU.RCP R15, R18 ;  /* 0x00000012000f7308 */ /* 0x000e240000001000 */
[----:B0-----:R-:W-:-:S04]  /*3050*/  FFMA R12, R18, R15, -1 ;  /* 0xbf800000120c7423 */ /* 0x001fc8000000000f */
[----:B------:R-:W-:-:S04]  /*3060*/  FADD.FTZ R12, -R12, -RZ ;  /* 0x800000ff0c0c7221 */ /* 0x000fc80000010100 */
[----:B------:R-:W-:-:S07]  /*3070*/  FFMA R15, R15, R12, R15 ;  /* 0x0000000c0f0f7223 */ /* 0x000fce000000000f */
.L_x_15190:
[----:B------:R-:W-:Y:S05]  /*3080*/  BSYNC.RECONVERGENT B1 ;  /* 0x0000000000017941 */ /* 0x000fea0003800200 */
.L_x_15188:
        /* <DEDUP_REMOVED lines=21> */
.L_x_15192:
[----:B------:R-:W0:Y:S02]  /*31e0*/  MUFU.RCP R15, R14 ;  /* 0x0000000e000f7308 */ /* 0x000e240000001000 */
[----:B0-----:R-:W-:-:S04]  /*31f0*/  FFMA R12, R14, R15, -1 ;  /* 0xbf8000000e0c7423 */ /* 0x001fc8000000000f */
[----:B------:R-:W-:-:S04]  /*3200*/  FADD.FTZ R12, -R12, -RZ ;  /* 0x800000ff0c0c7221 */ /* 0x000fc80000010100 */
[----:B------:R-:W-:-:S07]  /*3210*/  FFMA R15, R15, R12, R15 ;  /* 0x0000000c0f0f7223 */ /* 0x000fce000000000f */
.L_x_15193:
[----:B------:R-:W-:Y:S05]  /*3220*/  BSYNC.RECONVERGENT B1 ;  /* 0x0000000000017941 */ /* 0x000fea0003800200 */
.L_x_15191:
        /* <DEDUP_REMOVED lines=22> */
.L_x_15195:
[----:B------:R-:W0:Y:S02]  /*3390*/  MUFU.RCP R15, R18 ;  /* 0x00000012000f7308 */ /* 0x000e240000001000 */
[----:B0-----:R-:W-:-:S04]  /*33a0*/  FFMA R12, R18, R15, -1 ;  /* 0xbf800000120c7423 */ /* 0x001fc8000000000f */
[----:B------:R-:W-:-:S04]  /*33b0*/  FADD.FTZ R12, -R12, -RZ ;  /* 0x800000ff0c0c7221 */ /* 0x000fc80000010100 */
[----:B------:R-:W-:-:S07]  /*33c0*/  FFMA R15, R15, R12, R15 ;  /* 0x0000000c0f0f7223 */ /* 0x000fce000000000f */
.L_x_15196:
[----:B------:R-:W-:Y:S05]  /*33d0*/  BSYNC.RECONVERGENT B1 ;  /* 0x0000000000017941 */ /* 0x000fea0003800200 */
.L_x_15194:
        /* <DEDUP_REMOVED lines=21> */
.L_x_15198:
[----:B------:R-:W0:Y:S02]  /*3530*/  MUFU.RCP R15, R14 ;  /* 0x0000000e000f7308 */ /* 0x000e240000001000 */
[----:B0-----:R-:W-:-:S04]  /*3540*/  FFMA R12, R14, R15, -1 ;  /* 0xbf8000000e0c7423 */ /* 0x001fc8000000000f */
[----:B------:R-:W-:-:S04]  /*3550*/  FADD.FTZ R12, -R12, -RZ ;  /* 0x800000ff0c0c7221 */ /* 0x000fc80000010100 */
[----:B------:R-:W-:-:S07]  /*3560*/  FFMA R15, R15, R12, R15 ;  /* 0x0000000c0f0f7223 */ /* 0x000fce000000000f */
.L_x_15199:
[----:B------:R-:W-:Y:S05]  /*3570*/  BSYNC.RECONVERGENT B1 ;  /* 0x0000000000017941 */ /* 0x000fea0003800200 */
.L_x_15197:
        /* <DEDUP_REMOVED lines=22> */
.L_x_15201:
[----:B------:R-:W0:Y:S02]  /*36e0*/  MUFU.RCP R15, R14 ;  /* 0x0000000e000f7308 */ /* 0x000e240000001000 */
[----:B0-----:R-:W-:-:S04]  /*36f0*/  FFMA R12, R14, R15, -1 ;  /* 0xbf8000000e0c7423 */ /* 0x001fc8000000000f */
[----:B------:R-:W-:-:S04]  /*3700*/  FADD.FTZ R12, -R12, -RZ ;  /* 0x800000ff0c0c7221 */ /* 0x000fc80000010100 */
[----:B------:R-:W-:-:S07]  /*3710*/  FFMA R15, R15, R12, R15 ;  /* 0x0000000c0f0f7223 */ /* 0x000fce000000000f */
.L_x_15202:
[----:B------:R-:W-:Y:S05]  /*3720*/  BSYNC.RECONVERGENT B1 ;  /* 0x0000000000017941 */ /* 0x000fea0003800200 */
.L_x_15200:
        /* <DEDUP_REMOVED lines=21> */
.L_x_15204:
[----:B------:R-:W0:Y:S02]  /*3880*/  MUFU.RCP R15, R14 ;  /* 0x0000000e000f7308 */ /* 0x000e240000001000 */
[----:B0-----:R-:W-:-:S04]  /*3890*/  FFMA R12, R14, R15, -1 ;  /* 0xbf8000000e0c7423 */ /* 0x001fc8000000000f */
[----:B------:R-:W-:-:S04]  /*38a0*/  FADD.FTZ R12, -R12, -RZ ;  /* 0x800000ff0c0c7221 */ /* 0x000fc80000010100 */
[----:B------:R-:W-:-:S07]  /*38b0*/  FFMA R15, R15, R12, R15 ;  /* 0x0000000c0f0f7223 */ /* 0x000fce000000000f */
.L_x_15205:
[----:B------:R-:W-:Y:S05]  /*38c0*/  BSYNC.RECONVERGENT B1 ;  /* 0x0000000000017941 */ /* 0x000fea0003800200 */
.L_x_15203:
        /* <DEDUP_REMOVED lines=22> */
.L_x_15207:
[----:B------:R-:W0:Y:S02]  /*3a30*/  MUFU.RCP R15, R18 ;  /* 0x00000012000f7308 */ /* 0x000e240000001000 */
[----:B0-----:R-:W-:-:S04]  /*3a40*/  FFMA R12, R18, R15, -1 ;  /* 0xbf800000120c7423 */ /* 0x001fc8000000000f */
[----:B------:R-:W-:-:S04]  /*3a50*/  FADD.FTZ R12, -R12, -RZ ;  /* 0x800000ff0c0c7221 */ /* 0x000fc80000010100 */
[----:B------:R-:W-:-:S07]  /*3a60*/  FFMA R15, R15, R12, R15 ;  /* 0x0000000c0f0f7223 */ /* 0x000fce000000000f */
.L_x_15208:
[----:B------:R-:W-:Y:S05]  /*3a70*/  BSYNC.RECONVERGENT B1 ;  /* 0x0000000000017941 */ /* 0x000fea0003800200 */
.L_x_15206:
        /* <DEDUP_REMOVED lines=21> */
.L_x_15210:
[----:B------:R-:W0:Y:S02]  /*3bd0*/  MUFU.RCP R15, R14 ;  /* 0x0000000e000f7308 */ /* 0x000e240000001000 */
[----:B0-----:R-:W-:-:S04]  /*3be0*/  FFMA R12, R14, R15, -1 ;  /* 0xbf8000000e0c7423 */ /* 0x001fc8000000000f */
[----:B------:R-:W-:-:S04]  /*3bf0*/  FADD.FTZ R12, -R12, -RZ ;  /* 0x800000ff0c0c7221 */ /* 0x000fc80000010100 */
[----:B------:R-:W-:-:S07]  /*3c00*/  FFMA R15, R15, R12, R15 ;  /* 0x0000000c0f0f7223 */ /* 0x000fce000000000f */
.L_x_15211:
[----:B------:R-:W-:Y:S05]  /*3c10*/  BSYNC.RECONVERGENT B1 ;  /* 0x0000000000017941 */ /* 0x000fea0003800200 */
.L_x_15209:
        /* <DEDUP_REMOVED lines=22> */
.L_x_15213:
[----:B------:R-:W0:Y:S02]  /*3d80*/  MUFU.RCP R15, R18 ;  /* 0x00000012000f7308 */ /* 0x000e240000001000 */
[----:B0-----:R-:W-:-:S04]  /*3d90*/  FFMA R12, R18, R15, -1 ;  /* 0xbf800000120c7423 */ /* 0x001fc8000000000f */
[----:B------:R-:W-:-:S04]  /*3da0*/  FADD.FTZ R12, -R12, -RZ ;  /* 0x800000ff0c0c7221 */ /* 0x000fc80000010100 */
[----:B------:R-:W-:-:S07]  /*3db0*/  FFMA R15, R15, R12, R15 ;  /* 0x0000000c0f0f7223 */ /* 0x000fce000000000f */
.L_x_15214:
[----:B------:R-:W-:Y:S05]  /*3dc0*/  BSYNC.RECONVERGENT B1 ;  /* 0x0000000000017941 */ /* 0x000fea0003800200 */
.L_x_15212:
        /* <DEDUP_REMOVED lines=21> */
.L_x_15216:
[----:B------:R-:W0:Y:S02]  /*3f20*/  MUFU.RCP R15, R18 ;  /* 0x00000012000f7308 */ /* 0x000e240000001000 */
[----:B0-----:R-:W-:-:S04]  /*3f30*/  FFMA R12, R18, R15, -1 ;  /* 0xbf800000120c7423 */ /* 0x001fc8000000000f */
[----:B------:R-:W-:-:S04]  /*3f40*/  FADD.FTZ R12, -R12, -RZ ;  /* 0x800000ff0c0c7221 */ /* 0x000fc80000010100 */
[----:B------:R-:W-:-:S07]  /*3f50*/  FFMA R15, R15, R12, R15 ;  /* 0x0000000c0f0f7223 */ /* 0x000fce000000000f */
.L_x_15217:
[----:B------:R-:W-:Y:S05]  /*3f60*/  BSYNC.RECONVERGENT B1 ;  /* 0x0000000000017941 */ /* 0x000fea0003800200 */
.L_x_15215:
        /* <DEDUP_REMOVED lines=22> */
.L_x_15219:
[----:B------:R-:W0:Y:S02]  /*40d0*/  MUFU.RCP R15, R14 ;  /* 0x0000000e000f7308 */ /* 0x000e240000001000 */
[----:B0-----:R-:W-:-:S04]  /*40e0*/  FFMA R12, R14, R15, -1 ;  /* 0xbf8000000e0c7423 */ /* 0x001fc8000000000f */
[----:B------:R-:W-:-:S04]  /*40f0*/  FADD.FTZ R12, -R12, -RZ ;  /* 0x800000ff0c0c7221 */ /* 0x000fc80000010100 */
[----:B------:R-:W-:-:S07]  /*4100*/  FFMA R15, R15, R12, R15 ;  /* 0x0000000c0f0f7223 */ /* 0x000fce000000000f */
.L_x_15220:
[----:B------:R-:W-:Y:S05]  /*4110*/  BSYNC.RECONVERGENT B1 ;  /* 0x0000000000017941 */ /* 0x000fea0003800200 */
.L_x_15218:
        /* <DEDUP_REMOVED lines=21> */
.L_x_15222:
[----:B------:R-:W0:Y:S02]  /*4270*/  MUFU.RCP R15, R14 ;  /* 0x0000000e000f7308 */ /* 0x000e240000001000 */
[----:B0-----:R-:W-:-:S04]  /*4280*/  FFMA R12, R14, R15, -1 ;  /* 0xbf8000000e0c7423 */ /* 0x001fc8000000000f */
[----:B------:R-:W-:-:S04]  /*4290*/  FADD.FTZ R12, -R12, -RZ ;  /* 0x800000ff0c0c7221 */ /* 0x000fc80000010100 */
[----:B------:R-:W-:-:S07]  /*42a0*/  FFMA R15, R15, R12, R15 ;  /* 0x0000000c0f0f7223 */ /* 0x000fce000000000f */
.L_x_15223:
[----:B------:R-:W-:Y:S05]  /*42b0*/  BSYNC.RECONVERGENT B1 ;  /* 0x0000000000017941 */ /* 0x000fea0003800200 */
.L_x_15221:
        /* <DEDUP_REMOVED lines=22> */
.L_x_15225:
[----:B------:R-:W0:Y:S02]  /*4420*/  MUFU.RCP R15, R18 ;  /* 0x00000012000f7308 */ /* 0x000e240000001000 */
[----:B0-----:R-:W-:-:S04]  /*4430*/  FFMA R12, R18, R15, -1 ;  /* 0xbf800000120c7423 */ /* 0x001fc8000000000f */
[----:B------:R-:W-:-:S04]  /*4440*/  FADD.FTZ R12, -R12, -RZ ;  /* 0x800000ff0c0c7221 */ /* 0x000fc80000010100 */
[----:B------:R-:W-:-:S07]  /*4450*/  FFMA R15, R15, R12, R15 ;  /* 0x0000000c0f0f7223 */ /* 0x000fce000000000f */
.L_x_15226:
[----:B------:R-:W-:Y:S05]  /*4460*/  BSYNC.RECONVERGENT B1 ;  /* 0x0000000000017941 */ /* 0x000fea0003800200 */
.L_x_15224:
[----:B------:R-:W-:Y:S01]  /*4470*/  FMUL R12, R36, UR8 ;  /* 0x00000008240c7c20 */ /* 0x000fe20008400000 */
[----:B------:R-:W-:Y:S01]  /*4480*/  FMUL R78, R33, UR8 ;  /* 0x00000008214e7c20 */ /* 0x000fe20008400000 */
[----:B------:R-:W-:Y:S01]  /*4490*/  FMUL R82, R23, UR8 ;  /* 0x0000000817527c20 */ /* 0x000fe20008400000 */
[----:B------:R-:W-:Y:S01]  /*44a0*/  FMUL R81, R24, UR8 ;  /* 0x0000000818517c20 */ /* 0x000fe20008400000 */
[----:B------:R-:W-:Y:S01]  /*44b0*/  ISETP.GE.U32.AND P0, PT, R5, R4, PT ;  /* 0x000000040500720c */ /* 0x000fe20003f06070 */
[----:B------:R-:W-:Y:S01]  /*44c0*/  FMUL R93, R38, UR8 ;  /* 0x00000008265d7c20 */ /* 0x000fe20008400000 */
[----:B------:R-:W-:Y:S01]  /*44d0*/  F2FP.SATFINITE.E5M2.F32.PACK_AB_MERGE_C R12, RZ, R12, RZ ;  /* 0x0000000cff0c723e */ /* 0x000fe200048060ff */
[----:B------:R-:W-:Y:S01]  /*44e0*/  FMUL R19, R71, UR8 ;  /* 0x0000000847137c20 */ /* 0x000fe20008400000 */
[----:B------:R-:W-:Y:S01]  /*44f0*/  F2FP.SATFINITE.E5M2.F32.PACK_AB_MERGE_C R78, RZ, R78, RZ ;  /* 0x0000004eff4e723e */ /* 0x000fe200048060ff */
[----:B------:R-:W-:Y:S01]  /*4500*/  FMUL R90, R77, UR8 ;  /* 0x000000084d5a7c20 */ /* 0x000fe20008400000 */
[----:B------:R-:W-:Y:S01]  /*4510*/  LOP3.LUT R80, R12, 0xff, RZ, 0xc0, !PT ;  /* 0x000000ff0c507812 */ /* 0x000fe200078ec0ff */
[----:B------:R-:W-:Y:S01]  /*4520*/  FMUL R31, R92, UR8 ;  /* 0x000000085c1f7c20 */ /* 0x000fe20008400000 */
[----:B------:R-:W-:Y:S01]  /*4530*/  FMNMX3 R12, |R71|, RZ, |R38|, !PT ;  /* 0x000000ff470c7276 */ /* 0x000fe20007800626 */
[----:B------:R-:W-:Y:S01]  /*4540*/  FMUL R28, R75, UR8 ;  /* 0x000000084b1c7c20 */ /* 0x000fe20008400000 */
[----:B------:R-:W-:Y:S01]  /*4550*/  F2FP.SATFINITE.E5M2.F32.PACK_AB_MERGE_C R82, RZ, R82, RZ ;  /* 0x00000052ff52723e */ /* 0x000fe200048060ff */
[----:B------:R-:W-:Y:S01]  /*4560*/  FMUL R35, R20, UR8 ;  /* 0x0000000814237c20 */ /* 0x000fe20008400000 */
[----:B------:R-:W-:Y:S01]  /*4570*/  F2FP.SATFINITE.E5M2.F32.PACK_AB_MERGE_C R81, RZ, R81, RZ ;  /* 0x00000051ff51723e */ /* 0x000fe200048060ff */
        /* <DEDUP_REMOVED lines=26> */
[----:B------:R-:W-:-:S02]  /*4720*/  F2FP.SATFINITE.E5M2.F32.PACK_AB_MERGE_C R22, RZ, R62, RZ ;  /* 0x0000003eff16723e */ /* 0x000fc400048060ff */
[----:B------:R-:W-:Y:S02]  /*4730*/  F2FP.SATFINITE.E5M2.F32.PACK_AB_MERGE_C R19, RZ, R19, RZ ;  /* 0x00000013ff13723e */ /* 0x000fe400048060ff */
[----:B------:R-:W-:Y:S01]  /*4740*/  F2FP.SATFINITE.E5M2.F32.PACK_AB_MERGE_C R93, RZ, R93, RZ ;  /* 0x0000005dff5d723e */ /* 0x000fe200048060ff */
[----:B------:R-:W-:Y:S01]  /*4750*/  IMAD.SHL.U32 R22, R22, 0x100, RZ ;  /* 0x0000010016167824 */ /* 0x000fe200078e00ff */
[----:B------:R-:W-:Y:S02]  /*4760*/  F2FP.SATFINITE.E5M2.F32.PACK_AB_MERGE_C R13, RZ, R13, RZ ;  /* 0x0000000dff0d723e */ /* 0x000fe400048060ff */
[----:B------:R-:W-:Y:S02]  /*4770*/  F2FP.SATFINITE.E5M2.F32.PACK_AB_MERGE_C R18, RZ, R18, RZ ;  /* 0x00000012ff12723e */ /* 0x000fe400048060ff */
[----:B------:R-:W-:Y:S02]  /*4780*/  F2FP.SATFINITE.E5M2.F32.PACK_AB_MERGE_C R17, RZ, R17, RZ ;  /* 0x00000011ff11723e */ /* 0x000fe400048060ff */
[----:B------:R-:W-:-:S02]  /*4790*/  F2FP.SATFINITE.E5M2.F32.PACK_AB_MERGE_C R42, RZ, R42, RZ ;  /* 0x0000002aff2a723e */ /* 0x000fc400048060ff */
[----:B------:R-:W-:Y:S02]  /*47a0*/  F2FP.SATFINITE.E5M2.F32.PACK_AB_MERGE_C R14, RZ, R14, RZ ;  /* 0x0000000eff0e723e */ /* 0x000fe400048060ff */
[----:B------:R-:W-:Y:S02]  /*47b0*/  F2FP.SATFINITE.E5M2.F32.PACK_AB_MERGE_C R90, RZ, R90, RZ ;  /* 0x0000005aff5a723e */ /* 0x000fe400048060ff */
        /* <DEDUP_REMOVED lines=9> */
[----:B------:R-:W-:Y:S01]  /*4850*/  F2FP.SATFINITE.E5M2.F32.PACK_AB_MERGE_C R62, RZ, R41, RZ ;  /* 0x00000029ff3e723e */ /* 0x000fe200048060ff */
        /* <DEDUP_REMOVED lines=11> */
.L_x_15228:
[----:B------:R-:W-:Y:S05]  /*4910*/  BSYNC.RECONVERGENT B0 ;  /* 0x0000000000007941 */ /* 0x000fea0003800200 */
.L_x_15227:
        /* <DEDUP_REMOVED lines=13> */
.L_x_15230:
[----:B------:R-:W-:Y:S05]  /*49f0*/  BSYNC.RECONVERGENT B0 ;  /* 0x0000000000007941 */ /* 0x000fea0003800200 */
.L_x_15229:
        /* <DEDUP_REMOVED lines=14> */
.L_x_15232:
[----:B------:R-:W-:Y:S05]  /*4ae0*/  BSYNC.RECONVERGENT B0 ;  /* 0x0000000000007941 */ /* 0x000fea0003800200 */
.L_x_15231:
        /* <DEDUP_REMOVED lines=17> */
.L_x_15234:
[----:B------:R-:W-:Y:S05]  /*4c00*/  BSYNC.RECONVERGENT B0 ;  /* 0x0000000000007941 */ /* 0x000fea0003800200 */
.L_x_15233:
        /* <DEDUP_REMOVED lines=17> */
.L_x_15236:
[----:B------:R-:W-:Y:S05]  /*4d20*/  BSYNC.RECONVERGENT B0 ;  /* 0x0000000000007941 */ /* 0x000fea0003800200 */
.L_x_15235:
[----:B01234-:R-:W-:Y:S01]  /*4d30*/  FMUL R41, R43, UR8 ;  /* 0x000000082b297c20 */ /* 0x01ffe20008400000 */
[----:B------:R-:W-:Y:S01]  /*4d40*/  FMUL R82, R34, UR8 ;  /* 0x0000000822527c20 */ /* 0x000fe20008400000 */
[----:B------:R-:W-:Y:S01]  /*4d50*/  FMUL R70, R40, UR8 ;  /* 0x0000000828467c20 */ /* 0x000fe20008400000 */
[----:B------:R-:W-:Y:S02]  /*4d60*/  BSSY.RECONVERGENT B0, `(.L_x_15237) ;  /* 0x0000014000007945 */ /* 0x000fe40003800200 */
[----:B------:R-:W-:Y:S02]  /*4d70*/  F2FP.SATFINITE.E5M2.F32.PACK_AB_MERGE_C R83, RZ, R41, RZ ;  /* 0x00000029ff53723e */ /* 0x000fe400048060ff */
[----:B------:R-:W-:Y:S02]  /*4d80*/  F2FP.SATFINITE.E5M2.F32.PACK_AB_MERGE_C R82, RZ, R82, RZ ;  /* 0x00000052ff52723e */ /* 0x000fe400048060ff */
[----:B------:R-:W-:Y:S01]  /*4d90*/  F2FP.SATFINITE.E5M2.F32.PACK_AB_MERGE_C R41, RZ, R70, RZ ;  /* 0x00000046ff29723e */ /* 0x000fe200048060ff */
        /* <DEDUP_REMOVED lines=16> */
.L_x_15238:
[----:B------:R-:W-:Y:S05]  /*4ea0*/  BSYNC.RECONVERGENT B0 ;  /* 0x0000000000007941 */ /* 0x000fea0003800200 */
.L_x_15237:
[----:B------:R-:W-:Y:S01]  /*4eb0*/  FMUL R29, R29, R15 ;  /* 0x0000000f1d1d7220 */ /* 0x000fe20000400000 */
[----:B------:R-:W-:Y:S01]  /*4ec0*/  FMUL R15, R25, UR8 ;  /* 0x00000008190f7c20 */ /* 0x000fe20008400000 */
[----:B------:R-:W-:Y:S01]  /*4ed0*/  FMUL R85, R39, UR8 ;  /* 0x0000000827557c20 */ /* 0x000fe20008400000 */
[----:B------:R-:W-:Y:S01]  /*4ee0*/  FMUL R84, R32, UR8 ;  /* 0x0000000820547c20 */ /* 0x000fe20008400000 */
[----:B------:R-:W-:Y:S01]  /*4ef0*/  LOP3.LUT R38, R38, 0xff, RZ, 0xc0, !PT ;  /* 0x000000ff26267812 */ /* 0x000fe200078ec0ff */
[----:B------:R-:W-:Y:S01]  /*4f00*/  BSSY.RECONVERGENT B0, `(.L_x_15239) ;  /* 0x0000015000007945 */ /* 0x000fe20003800200 */
[----:B------:R-:W-:Y:S02]  /*4f10*/  PRMT R83, R83, 0x7104, RZ ;  /* 0x0000710453537816 */ /* 0x000fe400000000ff */
[----:B------:R-:W-:Y:S02]  /*4f20*/  F2FP.SATFINITE.E5M2.F32.PACK_AB_MERGE_C R15, RZ, R15, RZ ;  /* 0x0000000fff0f723e */ /* 0x000fe400048060ff */
[----:B------:R-:W-:-:S02]  /*4f30*/  LOP3.LUT R83, R38, 0xff00, R83, 0xf8, !PT ;  /* 0x0000ff0026537812 */ /* 0x000fc400078ef853 */
[----:B------:R-:W-:Y:S02]  /*4f40*/  F2FP.SATFINITE.E5M2.F32.PACK_AB_MERGE_C R85, RZ, R85, RZ ;  /* 0x00000055ff55723e */ /* 0x000fe400048060ff */
[----:B------:R-:W-:Y:S02]  /*4f50*/  F2FP.SATFINITE.E5M2.F32.PACK_AB_MERGE_C R84, RZ, R84, RZ ;  /* 0x00000054ff54723e */ /* 0x000fe400048060ff */
        /* <DEDUP_REMOVED lines=15> */
.L_x_15240:
[----:B------:R-:W-:Y:S05]  /*5050*/  BSYNC.RECONVERGENT B0 ;  /* 0x0000000000007941 */ /* 0x000fea0003800200 */
.L_x_15239:
[----:B------:R-:W-:Y:S01]  /*5060*/  FMUL R70, R26, UR8 ;  /* 0x000000081a467c20 */ /* 0x000fe20008400000 */
[----:B------:R-:W-:Y:S01]  /*5070*/  FMUL R71, R29, UR8 ;  /* 0x000000081d477c20 */ /* 0x000fe20008400000 */
[----:B------:R-:W-:Y:S01]  /*5080*/  FMUL R38, R30, UR8 ;  /* 0x000000081e267c20 */ /* 0x000fe20008400000 */
[----:B------:R-:W-:Y:S02]  /*5090*/  BSSY.RECONVERGENT B0, `(.L_x_15241) ;  /* 0x0000013000007945 */ /* 0x000fe40003800200 */
[----:B------:R-:W-:Y:S02]  /*50a0*/  F2FP.SATFINITE.E5M2.F32.PACK_AB_MERGE_C R70, RZ, R70, RZ ;  /* 0x00000046ff46723e */ /* 0x000fe400048060ff */
[----:B------:R-:W-:Y:S02]  /*50b0*/  F2FP.SATFINITE.E5M2.F32.PACK_AB_MERGE_C R71, RZ, R71, RZ ;  /* 0x00000047ff47723e */ /* 0x000fe400048060ff */
[----:B------:R-:W-:Y:S02]  /*50c0*/  F2FP.SATFINITE.E5M2.F32.PACK_AB_MERGE_C R86, RZ, R38, RZ ;  /* 0x00000026ff56723e */ /* 0x000fe400048060ff */
        /* <DEDUP_REMOVED lines=15> */
.L_x_15242:
[----:B------:R-:W-:Y:S05]  /*51c0*/  BSYNC.RECONVERGENT B0 ;  /* 0x0000000000007941 */ /* 0x000fea0003800200 */
.L_x_15241:
        /* <DEDUP_REMOVED lines=159> */
[----:B-----5:R-:W-:Y:S05]  /*5bc0*/  CALL.REL.NOINC `($__internal_483_$__cuda_sm20_rcp_rn_f32_slowpath) ;  /* 0x00000104007c7944 */ /* 0x020fea0003c00000 */
[----:B------:R-:W-:Y:S05]  /*5bd0*/  BRA `(.L_x_15245) ;  /* 0x0000000000107947 */ /* 0x000fea0003800000 */
.L_x_15244:
[----:B------:R-:W0:Y:S02]  /*5be0*/  MUFU.RCP R15, R18 ;  /* 0x00000012000f7308 */ /* 0x000e240000001000 */
[----:B0-----:R-:W-:-:S04]  /*5bf0*/  FFMA R12, R18, R15, -1 ;  /* 0xbf800000120c7423 */ /* 0x001fc8000000000f */
[----:B------:R-:W-:-:S04]  /*5c00*/  FADD.FTZ R12, -R12, -RZ ;  /* 0x800000ff0c0c7221 */ /* 0x000fc80000010100 */
[----:B------:R-:W-:-:S07]  /*5c10*/  FFMA R15, R15, R12, R15 ;  /* 0x0000000c0f0f7223 */ /* 0x000fce000000000f */
.L_x_15245:
[----:B------:R-:W-:Y:S05]  /*5c20*/  BSYNC.RECONVERGENT B1 ;  /* 0x0000000000017941 */ /* 0x000fea0003800200 */
.L_x_15243:
        /* <DEDUP_REMOVED lines=20> */
[----:B-----5:R-:W-:Y:S05]  /*5d70*/  CALL.REL.NOINC `($__internal_483_$__cuda_sm20_rcp_rn_f32_slowpath) ;  /* 0x0000010400107944 */ /* 0x020fea0003c00000 */
[----:B------:R-:W-:Y:S05]  /*5d80*/  BRA `(.L_x_15248) ;  /* 0x0000000000107947 */ /* 0x000fea0003800000 */
.L_x_15247:
[----:B------:R-:W0:Y:S02]  /*5d90*/  MUFU.RCP R15, R14 ;  /* 0x0000000e000f7308 */ /* 0x000e240000001000 */
[----:B0-----:R-:W-:-:S04]  /*5da0*/  FFMA R12, R14, R15, -1 ;  /* 0xbf8000000e0c7423 */ /* 0x001fc8000000000f */
[----:B------:R-:W-:-:S04]  /*5db0*/  FADD.FTZ R12, -R12, -RZ ;  /* 0x800000ff0c0c7221 */ /* 0x000fc80000010100 */
[----:B------:R-:W-:-:S07]  /*5dc0*/  FFMA R15, R15, R12, R15 ;  /* 0x0000000c0f0f7223 */ /* 0x000fce000000000f */
.L_x_15248:
[----:B------:R-:W-:Y:S05]  /*5dd0*/  BSYNC.RECONVERGENT B1 ;  /* 0x0000000000017941 */ /* 0x000fea0003800200 */
.L_x_15246:
        /* <DEDUP_REMOVED lines=21> */
.L_x_15250:
[----:B------:R-:W0:Y:S02]  /*5f30*/  MUFU.RCP R15, R14 ;  /* 0x0000000e000f7308 */ /* 0x000e240000001000 */
[----:B0-----:R-:W-:-:S04]  /*5f40*/  FFMA R12, R14, R15, -1 ;  /* 0xbf8000000e0c7423 */ /* 0x001fc8000000000f */
[----:B------:R-:W-:-:S04]  /*5f50*/  FADD.FTZ R12, -R12, -RZ ;  /* 0x800000ff0c0c7221 */ /* 0x000fc80000010100 */
[----:B------:R-:W-:-:S07]  /*5f60*/  FFMA R15, R15, R12, R15 ;  /* 0x0000000c0f0f7223 */ /* 0x000fce000000000f */
.L_x_15251:
[----:B------:R-:W-:Y:S05]  /*5f70*/  BSYNC.RECONVERGENT B1 ;  /* 0x0000000000017941 */ /* 0x000fea0003800200 */
.L_x_15249:
        /* <DEDUP_REMOVED lines=22> */
.L_x_15253:
[----:B------:R-:W0:Y:S02]  /*60e0*/  MUFU.RCP R15, R14 ;  /* 0x0000000e000f7308 */ /* 0x000e240000001000 */
[----:B0-----:R-:W-:-:S04]  /*60f0*/  FFMA R12, R14, R15, -1 ;  /* 0xbf8000000e0c7423 */ /* 0x001fc8000000000f */
[----:B------:R-:W-:-:S04]  /*6100*/  FADD.FTZ R12, -R12, -RZ ;  /* 0x800000ff0c0c7221 */ /* 0x000fc80000010100 */
[----:B------:R-:W-:-:S07]  /*6110*/  FFMA R15, R15, R12, R15 ;  /* 0x0000000c0f0f7223 */ /* 0x000fce000000000f */
.L_x_15254:
[----:B------:R-:W-:Y:S05]  /*6120*/  BSYNC.RECONVERGENT B1 ;  /* 0x0000000000017941 */ /* 0x000fea0003800200 */
.L_x_15252:
        /* <DEDUP_REMOVED lines=21> */
.L_x_15256:
[----:B------:R-:W0:Y:S02]  /*6280*/  MUFU.RCP R15, R14 ;  /* 0x0000000e000f7308 */ /* 0x000e240000001000 */
[----:B0-----:R-:W-:-:S04]  /*6290*/  FFMA R12, R14, R15, -1 ;  /* 0xbf8000000e0c7423 */ /* 0x001fc8000000000f */
[----:B------:R-:W-:-:S04]  /*62a0*/  FADD.FTZ R12, -R12, -RZ ;  /* 0x800000ff0c0c7221 */ /* 0x000fc80000010100 */
[----:B------:R-:W-:-:S07]  /*62b0*/  FFMA R15, R15, R12, R15 ;  /* 0x0000000c0f0f7223 */ /* 0x000fce000000000f */
.L_x_15257:
[----:B------:R-:W-:Y:S05]  /*62c0*/  BSYNC.RECONVERGENT B1 ;  /* 0x0000000000017941 */ /* 0x000fea0003800200 */
.L_x_15255:
        /* <DEDUP_REMOVED lines=22> */
.L_x_15259:
[----:B------:R-:W0:Y:S02]  /*6430*/  MUFU.RCP R15, R14 ;  /* 0x0000000e000f7308 */ /* 0x000e240000001000 */
[----:B0-----:R-:W-:-:S04]  /*6440*/  FFMA R12, R14, R15, -1 ;  /* 0xbf8000000e0c7423 */ /* 0x001fc8000000000f */
[----:B------:R-:W-:-:S04]  /*6450*/  FADD.FTZ R12, -R12, -RZ ;  /* 0x800000ff0c0c7221 */ /* 0x000fc80000010100 */
[----:B------:R-:W-:-:S07]  /*6460*/  FFMA R15, R15, R12, R15 ;  /* 0x0000000c0f0f7223 */ /* 0x000fce000000000f */
.L_x_15260:
[----:B------:R-:W-:Y:S05]  /*6470*/  BSYNC.RECONVERGENT B1 ;  /* 0x0000000000017941 */ /* 0x000fea0003800200 */
.L_x_15258:
        /* <DEDUP_REMOVED lines=21> */
.L_x_15262:
[----:B------:R-:W0:Y:S02]  /*65d0*/  MUFU.RCP R15, R14 ;  /* 0x0000000e000f7308 */ /* 0x000e240000001000 */
[----:B0-----:R-:W-:-:S04]  /*65e0*/  FFMA R12, R14, R15, -1 ;  /* 0xbf8000000e0c7423 */ /* 0x001fc8000000000f */
[----:B------:R-:W-:-:S04]  /*65f0*/  FADD.FTZ R12, -R12, -RZ ;  /* 0x800000ff0c0c7221 */ /* 0x000fc80000010100 */
[----:B------:R-:W-:-:S07]  /*6600*/  FFMA R15, R15, R12, R15 ;  /* 0x0000000c0f0f7223 */ /* 0x000fce000000000f */
.L_x_15263:
[----:B------:R-:W-:Y:S05]  /*6610*/  BSYNC.RECONVERGENT B1 ;  /* 0x0000000000017941 */ /* 0x000fea0003800200 */
.L_x_15261:
        /* <DEDUP_REMOVED lines=22> */
.L_x_15265:
[----:B------:R-:W0:Y:S02]  /*6780*/  MUFU.RCP R15, R14 ;  /* 0x0000000e000f7308 */ /* 0x000e240000001000 */
[----:B0-----:R-:W-:-:S04]  /*6790*/  FFMA R12, R14, R15, -1 ;  /* 0xbf8000000e0c7423 */ /* 0x001fc8000000000f */
[----:B------:R-:W-:-:S04]  /*67a0*/  FADD.FTZ R12, -R12, -RZ ;  /* 0x800000ff0c0c7221 */ /* 0x000fc80000010100 */
[----:B------:R-:W-:-:S07]  /*67b0*/  FFMA R15, R15, R12, R15 ;  /* 0x0000000c0f0f7223 */ /* 0x000fce000000000f */
.L_x_15266:
[----:B------:R-:W-:Y:S05]  /*67c0*/  BSYNC.RECONVERGENT B1 ;  /* 0x0000000000017941 */ /* 0x000fea0003800200 */
.L_x_15264:
        /* <DEDUP_REMOVED lines=21> */
.L_x_15268:
[----:B------:R-:W0:Y:S02]  /*6920*/  MUFU.RCP R15, R16 ;  /* 0x00000010000f7308 */ /* 0x000e240000001000 */
[----:B0-----:R-:W-:-:S04]  /*6930*/  FFMA R12, R16, R15, -1 ;  /* 0xbf800000100c7423 */ /* 0x001fc8000000000f */
[----:B------:R-:W-:-:S04]  /*6940*/  FADD.FTZ R12, -R12, -RZ ;  /* 0x800000ff0c0c7221 */ /* 0x000fc80000010100 */
[----:B------:R-:W-:-:S07]  /*6950*/  FFMA R15, R15, R12, R15 ;  /* 0x0000000c0f0f7223 */ /* 0x000fce000000000f */
.L_x_15269:
[----:B------:R-:W-:Y:S05]  /*6960*/  BSYNC.RECONVERGENT B1 ;  /* 0x0000000000017941 */ /* 0x000fea0003800200 */
.L_x_15267:
        /* <DEDUP_REMOVED lines=22> */
.L_x_15271:
[----:B------:R-:W0:Y:S02]  /*6ad0*/  MUFU.RCP R15, R14 ;  /* 0x0000000e000f7308 */ /* 0x000e240000001000 */
[----:B0-----:R-:W-:-:S04]  /*6ae0*/  FFMA R12, R14, R15, -1 ;  /* 0xbf8000000e0c7423 */ /* 0x001fc8000000000f */
[----:B------:R-:W-:-:S04]  /*6af0*/  FADD.FTZ R12, -R12, -RZ ;  /* 0x800000ff0c0c7221 */ /* 0x000fc80000010100 */
[----:B------:R-:W-:-:S07]  /*6b00*/  FFMA R15, R15, R12, R15 ;  /* 0x0000000c0f0f7223 */ /* 0x000fce000000000f */
.L_x_15272:
[----:B------:R-:W-:Y:S05]  /*6b10*/  BSYNC.RECONVERGENT B1 ;  /* 0x0000000000017941 */ /* 0x000fea0003800200 */
.L_x_15270:
        /* <DEDUP_REMOVED lines=21> */
.L_x_15274:
[----:B------:R-:W0:Y:S02]  /*6c70*/  MUFU.RCP R15, R16 ;  /* 0x00000010000f7308 */ /* 0x000e240000001000 */
[----:B0-----:R-:W-:-:S04]  /*6c80*/  FFMA R12, R16, R15, -1 ;  /* 0xbf800000100c7423 */ /* 0x001fc8000000000f */
[----:B------:R-:W-:-:S04]  /*6c90*/  FADD.FTZ R12, -R12, -RZ ;  /* 0x800000ff0c0c7221 */ /* 0x000fc80000010100 */
[----:B------:R-:W-:-:S07]  /*6ca0*/  FFMA R15, R15, R12, R15 ;  /* 0x0000000c0f0f7223 */ /* 0x000fce000000000f */
.L_x_15275:
[----:B------:R-:W-:Y:S05]  /*6cb0*/  BSYNC.RECONVERGENT B1 ;  /* 0x0000000000017941 */ /* 0x000fea0003800200 */
.L_x_15273:
        /* <DEDUP_REMOVED lines=22> */
.L_x_15277:
[----:B------:R-:W0:Y:S02]  /*6e20*/  MUFU.RCP R15, R16 ;  /* 0x00000010000f7308 */ /* 0x000e240000001000 */
[----:B0-----:R-:W-:-:S04]  /*6e30*/  FFMA R12, R16, R15, -1 ;  /* 0xbf800000100c7423 */ /* 0x001fc8000000000f */
[----:B------:R-:W-:-:S04]  /*6e40*/  FADD.FTZ R12, -R12, -RZ ;  /* 0x800000ff0c0c7221 */ /* 0x000fc80000010100 */
[----:B------:R-:W-:-:S07]  /*6e50*/  FFMA R15, R15, R12, R15 ;  /* 0x0000000c0f0f7223 */ /* 0x000fce000000000f */
.L_x_15278:
[----:B------:R-:W-:Y:S05]  /*6e60*/  BSYNC.RECONVERGENT B1 ;  /* 0x0000000000017941 */ /* 0x000fea0003800200 */
.L_x_15276:
        /* <DEDUP_REMOVED lines=21> */
.L_x_15280:
[----:B------:R-:W0:Y:S02]  /*6fc0*/  MUFU.RCP R15, R14 ;  /* 0x0000000e000f7308 */ /* 0x000e240000001000 */
[----:B0-----:R-:W-:-:S04]  /*6fd0*/  FFMA R12, R14, R15, -1 ;  /* 0xbf8000000e0c7423 */ /* 0x001fc8000000000f */
[----:B------:R-:W-:-:S04]  /*6fe0*/  FADD.FTZ R12, -R12, -RZ ;  /* 0x800000ff0c0c7221 */ /* 0x000fc80000010100 */
[----:B------:R-:W-:-:S07]  /*6ff0*/  FFMA R15, R15, R12, R15 ;  /* 0x0000000c0f0f7223 */ /* 0x000fce000000000f */
.L_x_15281:
[----:B------:R-:W-:Y:S05]  /*7000*/  BSYNC.RECONVERGENT B1 ;  /* 0x0000000000017941 */ /* 0x000fea0003800200 */
.L_x_15279:
        /* <DEDUP_REMOVED lines=22> */
.L_x_15283:
[----:B------:R-:W0:Y:S02]  /*7170*/  MUFU.RCP R15, R16 ;  /* 0x00000010000f7308 */ /* 0x000e240000001000 */
[----:B0-----:R-:W-:-:S04]  /*7180*/  FFMA R12, R16, R15, -1 ;  /* 0xbf800000100c7423 */ /* 0x001fc8000000000f */
[----:B------:R-:W-:-:S04]  /*7190*/  FADD.FTZ R12, -R12, -RZ ;  /* 0x800000ff0c0c7221 */ /* 0x000fc80000010100 */
[----:B------:R-:W-:-:S07]  /*71a0*/  FFMA R15, R15, R12, R15 ;  /* 0x0000000c0f0f7223 */ /* 0x000fce000000000f */
.L_x_15284:
[----:B------:R-:W-:Y:S05]  /*71b0*/  BSYNC.RECONVERGENT B1 ;  /* 0x0000000000017941 */ /* 0x000fea0003800200 */
.L_x_15282:
        /* <DEDUP_REMOVED lines=21> */
.L_x_15286:
[----:B------:R-:W0:Y:S02]  /*7310*/  MUFU.RCP R15, R14 ;  /* 0x0000000e000f7308 */ /* 0x000e240000001000 */
[----:B0-----:R-:W-:-:S04]  /*7320*/  FFMA R12, R14, R15, -1 ;  /* 0xbf8000000e0c7423 */ /* 0x001fc8000000000f */
[----:B------:R-:W-:-:S04]  /*7330*/  FADD.FTZ R12, -R12, -RZ ;  /* 0x800000ff0c0c7221 */ /* 0x000fc80000010100 */
[----:B------:R-:W-:-:S07]  /*7340*/  FFMA R15, R15, R12, R15 ;  /* 0x0000000c0f0f7223 */ /* 0x000fce000000000f */
.L_x_15287:
[----:B------:R-:W-:Y:S05]  /*7350*/  BSYNC.RECONVERGENT B1 ;  /* 0x0000000000017941 */ /* 0x000fea0003800200 */
.L_x_15285:
        /* <DEDUP_REMOVED lines=22> */
.L_x_15289:
[----:B------:R-:W0:Y:S02]  /*74c0*/  MUFU.RCP R15, R16 ;  /* 0x00000010000f7308 */ /* 0x000e240000001000 */
[----:B0-----:R-:W-:-:S04]  /*74d0*/  FFMA R12, R16, R15, -1 ;  /* 0xbf800000100c7423 */ /* 0x001fc8000000000f */
[----:B------:R-:W-:-:S04]  /*74e0*/  FADD.FTZ R12, -R12, -RZ ;  /* 0x800000ff0c0c7221 */ /* 0x000fc80000010100 */
[----:B------:R-:W-:-:S07]  /*74f0*/  FFMA R15, R15, R12, R15 ;  /* 0x0000000c0f0f7223 */ /* 0x000fce000000000f */
.L_x_15290:
[----:B------:R-:W-:Y:S05]  /*7500*/  BSYNC.RECONVERGENT B1 ;  /* 0x0000000000017941 */ /* 0x000fea0003800200 */
.L_x_15288:
        /* <DEDUP_REMOVED lines=21> */
.L_x_15292:
[----:B------:R-:W0:Y:S02]  /*7660*/  MUFU.RCP R15, R14 ;  /* 0x0000000e000f7308 */ /* 0x000e240000001000 */
[----:B0-----:R-:W-:-:S04]  /*7670*/  FFMA R12, R14, R15, -1 ;  /* 0xbf8000000e0c7423 */ /* 0x001fc8000000000f */
[----:B------:R-:W-:-:S04]  /*7680*/  FADD.FTZ R12, -R12, -RZ ;  /* 0x800000ff0c0c7221 */ /* 0x000fc80000010100 */
[----:B------:R-:W-:-:S07]  /*7690*/  FFMA R15, R15, R12, R15 ;  /* 0x0000000c0f0f7223 */ /* 0x000fce000000000f */
.L_x_15293:
[----:B------:R-:W-:Y:S05]  /*76a0*/  BSYNC.RECONVERGENT B1 ;  /* 0x0000000000017941 */ /* 0x000fea0003800200 */
.L_x_15291:
        /* <DEDUP_REMOVED lines=22> */
.L_x_15295:
[----:B------:R-:W0:Y:S02]  /*7810*/  MUFU.RCP R15, R14 ;  /* 0x0000000e000f7308 */ /* 0x000e240000001000 */
[----:B0-----:R-:W-:-:S04]  /*7820*/  FFMA R12, R14, R15, -1 ;  /* 0xbf8000000e0c7423 */ /* 0x001fc8000000000f */
[----:B------:R-:W-:-:S04]  /*7830*/  FADD.FTZ R12, -R12, -RZ ;  /* 0x800000ff0c0c7221 */ /* 0x000fc80000010100 */
[----:B------:R-:W-:-:S07]  /*7840*/  FFMA R15, R15, R12, R15 ;  /* 0x0000000c0f0f7223 */ /* 0x000fce000000000f */
.L_x_15296:
[----:B------:R-:W-:Y:S05]  /*7850*/  BSYNC.RECONVERGENT B1 ;  /* 0x0000000000017941 */ /* 0x000fea0003800200 */
.L_x_15294:
        /* <DEDUP_REMOVED lines=21> */
.L_x_15298:
[----:B------:R-:W0:Y:S02]  /*79b0*/  MUFU.RCP R15, R16 ;  /* 0x00000010000f7308 */ /* 0x000e240000001000 */
[----:B0-----:R-:W-:-:S04]  /*79c0*/  FFMA R12, R16, R15, -1 ;  /* 0xbf800000100c7423 */ /* 0x001fc8000000000f */
[----:B------:R-:W-:-:S04]  /*79d0*/  FADD.FTZ R12, -R12, -RZ ;  /* 0x800000ff0c0c7221 */ /* 0x000fc80000010100 */
[----:B------:R-:W-:-:S07]  /*79e0*/  FFMA R15, R15, R12, R15 ;  /* 0x0000000c0f0f7223 */ /* 0x000fce000000000f */
.L_x_15299:
[----:B------:R-:W-:Y:S05]  /*79f0*/  BSYNC.RECONVERGENT B1 ;  /* 0x0000000000017941 */ /* 0x000fea0003800200 */
.L_x_15297:
        /* <DEDUP_REMOVED lines=22> */
.L_x_15301:
[----:B------:R-:W0:Y:S02]  /*7b60*/  MUFU.RCP R15, R16 ;  /* 0x00000010000f7308 */ /* 0x000e240000001000 */
[----:B0-----:R-:W-:-:S04]  /*7b70*/  FFMA R12, R16, R15, -1 ;  /* 0xbf800000100c7423 */ /* 0x001fc8000000000f */
[----:B------:R-:W-:-:S04]  /*7b80*/  FADD.FTZ R12, -R12, -RZ ;  /* 0x800000ff0c0c7221 */ /* 0x000fc80000010100 */
[----:B------:R-:W-:-:S07]  /*7b90*/  FFMA R15, R15, R12, R15 ;  /* 0x0000000c0f0f7223 */ /* 0x000fce000000000f */
.L_x_15302:
[----:B------:R-:W-:Y:S05]  /*7ba0*/  BSYNC.RECONVERGENT B1 ;  /* 0x0000000000017941 */ /* 0x000fea0003800200 */
.L_x_15300:
        /* <DEDUP_REMOVED lines=21> */
.L_x_15304:
[----:B------:R-:W0:Y:S02]  /*7d00*/  MUFU.RCP R15, R14 ;  /* 0x0000000e000f7308 */ /* 0x000e240000001000 */
[----:B0-----:R-:W-:-:S04]  /*7d10*/  FFMA R12, R14, R15, -1 ;  /* 0xbf8000000e0c7423 */ /* 0x001fc8000000000f */
[----:B------:R-:W-:-:S04]  /*7d20*/  FADD.FTZ R12, -R12, -RZ ;  /* 0x800000ff0c0c7221 */ /* 0x000fc80000010100 */
[----:B------:R-:W-:-:S07]  /*7d30*/  FFMA R15, R15, R12, R15 ;  /* 0x0000000c0f0f7223 */ /* 0x000fce000000000f */
.L_x_15305:
[----:B------:R-:W-:Y:S05]  /*7d40*/  BSYNC.RECONVERGENT B1 ;  /* 0x0000000000017941 */ /* 0x000fea0003800200 */
.L_x_15303:
        /* <DEDUP_REMOVED lines=22> */
.L_x_15307:
[----:B------:R-:W0:Y:S02]  /*7eb0*/  MUFU.RCP R15, R16 ;  /* 0x00000010000f7308 */ /* 0x000e240000001000 */
[----:B0-----:R-:W-:-:S04]  /*7ec0*/  FFMA R12, R16, R15, -1 ;  /* 0xbf800000100c7423 */ /* 0x001fc8000000000f */
[----:B------:R-:W-:-:S04]  /*7ed0*/  FADD.FTZ R12, -R12, -RZ ;  /* 0x800000ff0c0c7221 */ /* 0x000fc80000010100 */
[----:B------:R-:W-:-:S07]  /*7ee0*/  FFMA R15, R15, R12, R15 ;  /* 0x0000000c0f0f7223 */ /* 0x000fce000000000f */
.L_x_15308:
[----:B------:R-:W-:Y:S05]  /*7ef0*/  BSYNC.RECONVERGENT B1 ;  /* 0x0000000000017941 */ /* 0x000fea0003800200 */
.L_x_15306:
        /* <DEDUP_REMOVED lines=21> */
.L_x_15310:
[----:B------:R-:W0:Y:S02]  /*8050*/  MUFU.RCP R15, R14 ;  /* 0x0000000e000f7308 */ /* 0x000e240000001000 */
[----:B0-----:R-:W-:-:S04]  /*8060*/  FFMA R12, R14, R15, -1 ;  /* 0xbf8000000e0c7423 */ /* 0x001fc8000000000f */
[----:B------:R-:W-:-:S04]  /*8070*/  FADD.FTZ R12, -R12, -RZ ;  /* 0x800000ff0c0c7221 */ /* 0x000fc80000010100 */
[----:B------:R-:W-:-:S07]  /*8080*/  FFMA R15, R15, R12, R15 ;  /* 0x0000000c0f0f7223 */ /* 0x000fce000000000f */
.L_x_15311:
[----:B------:R-:W-:Y:S05]  /*8090*/  BSYNC.RECONVERGENT B1 ;  /* 0x0000000000017941 */ /* 0x000fea0003800200 */
.L_x_15309:
        /* <DEDUP_REMOVED lines=22> */
.L_x_15313:
[----:B------:R-:W0:Y:S02]  /*8200*/  MUFU.RCP R15, R14 ;  /* 0x0000000e000f7308 */ /* 0x000e240000001000 */
[----:B0-----:R-:W-:-:S04]  /*8210*/  FFMA R12, R14, R15, -1 ;  /* 0xbf8000000e0c7423 */ /* 0x001fc8000000000f */
[----:B------:R-:W-:-:S04]  /*8220*/  FADD.FTZ R12, -R12, -RZ ;  /* 0x800000ff0c0c7221 */ /* 0x000fc80000010100 */
[----:B------:R-:W-:-:S07]  /*8230*/  FFMA R15, R15, R12, R15 ;  /* 0x0000000c0f0f7223 */ /* 0x000fce000000000f */
.L_x_15314:
[----:B------:R-:W-:Y:S05]  /*8240*/  BSYNC.RECONVERGENT B1 ;  /* 0x0000000000017941 */ /* 0x000fea0003800200 */
.L_x_15312:
        /* <DEDUP_REMOVED lines=21> */
.L_x_15316:
[----:B------:R-:W0:Y:S02]  /*83a0*/  MUFU.RCP R15, R16 ;  /* 0x00000010000f7308 */ /* 0x000e240000001000 */
[----:B0-----:R-:W-:-:S04]  /*83b0*/  FFMA R12, R16, R15, -1 ;  /* 0xbf800000100c7423 */ /* 0x001fc8000000000f */
[----:B------:R-:W-:-:S04]  /*83c0*/  FADD.FTZ R12, -R12, -RZ ;  /* 0x800000ff0c0c7221 */ /* 0x000fc80000010100 */
[----:B------:R-:W-:-:S07]  /*83d0*/  FFMA R15, R15, R12, R15 ;  /* 0x0000000c0f0f7223 */ /* 0x000fce000000000f */
.L_x_15317:
[----:B------:R-:W-:Y:S05]  /*83e0*/  BSYNC.RECONVERGENT B1 ;  /* 0x0000000000017941 */ /* 0x000fea0003800200 */
.L_x_15315:
        /* <DEDUP_REMOVED lines=22> */
.L_x_15319:
[----:B------:R-:W0:Y:S02]  /*8550*/  MUFU.RCP R15, R14 ;  /* 0x0000000e000f7308 */ /* 0x000e240000001000 */
[----:B0-----:R-:W-:-:S04]  /*8560*/  FFMA R12, R14, R15, -1 ;  /* 0xbf8000000e0c7423 */ /* 0x001fc8000000000f */
[----:B------:R-:W-:-:S04]  /*8570*/  FADD.FTZ R12, -R12, -RZ ;  /* 0x800000ff0c0c7221 */ /* 0x000fc80000010100 */
[----:B------:R-:W-:-:S07]  /*8580*/  FFMA R15, R15, R12, R15 ;  /* 0x0000000c0f0f7223 */ /* 0x000fce000000000f */
.L_x_15320:
[----:B------:R-:W-:Y:S05]  /*8590*/  BSYNC.RECONVERGENT B1 ;  /* 0x0000000000017941 */ /* 0x000fea0003800200 */
.L_x_15318:
        /* <DEDUP_REMOVED lines=21> */
.L_x_15322:
[----:B------:R-:W0:Y:S02]  /*86f0*/  MUFU.RCP R15, R18 ;  /* 0x00000012000f7308 */ /* 0x000e240000001000 */
[----:B0-----:R-:W-:-:S04]  /*8700*/  FFMA R12, R18, R15, -1 ;  /* 0xbf800000120c7423 */ /* 0x001fc8000000000f */
[----:B------:R-:W-:-:S04]  /*8710*/  FADD.FTZ R12, -R12, -RZ ;  /* 0x800000ff0c0c7221 */ /* 0x000fc80000010100 */
[----:B------:R-:W-:-:S07]  /*8720*/  FFMA R15, R15, R12, R15 ;  /* 0x0000000c0f0f7223 */ /* 0x000fce000000000f */
.L_x_15323:
[----:B------:R-:W-:Y:S05]  /*8730*/  BSYNC.RECONVERGENT B1 ;  /* 0x0000000000017941 */ /* 0x000fea0003800200 */
.L_x_15321:
        /* <DEDUP_REMOVED lines=22> */
.L_x_15325:
[----:B------:R-:W0:Y:S02]  /*88a0*/  MUFU.RCP R15, R14 ;  /* 0x0000000e000f7308 */ /* 0x000e240000001000 */
[----:B0-----:R-:W-:-:S04]  /*88b0*/  FFMA R12, R14, R15, -1 ;  /* 0xbf8000000e0c7423 */ /* 0x001fc8000000000f */
[----:B------:R-:W-:-:S04]  /*88c0*/  FADD.FTZ R12, -R12, -RZ ;  /* 0x800000ff0c0c7221 */ /* 0x000fc80000010100 */
[----:B------:R-:W-:-:S07]  /*88d0*/  FFMA R15, R15, R12, R15 ;  /* 0x0000000c0f0f7223 */ /* 0x000fce000000000f */
.L_x_15326:
[----:B------:R-:W-:Y:S05]  /*88e0*/  BSYNC.RECONVERGENT B1 ;  /* 0x0000000000017941 */ /* 0x000fea0003800200 */
.L_x_15324:
        /* <DEDUP_REMOVED lines=21> */
.L_x_15328:
[----:B------:R-:W0:Y:S02]  /*8a40*/  MUFU.RCP R15, R18 ;  /* 0x00000012000f7308 */ /* 0x000e240000001000 */
[----:B0-----:R-:W-:-:S04]  /*8a50*/  FFMA R12, R18, R15, -1 ;  /* 0xbf800000120c7423 */ /* 0x001fc8000000000f */
[----:B------:R-:W-:-:S04]  /*8a60*/  FADD.FTZ R12, -R12, -RZ ;  /* 0x800000ff0c0c7221 */ /* 0x000fc80000010100 */
[----:B------:R-:W-:-:S07]  /*8a70*/  FFMA R15, R15, R12, R15 ;  /* 0x0000000c0f0f7223 */ /* 0x000fce000000000f */
.L_x_15329:
[----:B------:R-:W-:Y:S05]  /*8a80*/  BSYNC.RECONVERGENT B1 ;  /* 0x0000000000017941 */ /* 0x000fea0003800200 */
.L_x_15327:
        /* <DEDUP_REMOVED lines=22> */
.L_x_15331:
[----:B------:R-:W0:Y:S02]  /*8bf0*/  MUFU.RCP R15, R14 ;  /* 0x0000000e000f7308 */ /* 0x000e240000001000 */
[----:B0-----:R-:W-:-:S04]  /*8c00*/  FFMA R12, R14, R15, -1 ;  /* 0xbf8000000e0c7423 */ /* 0x001fc8000000000f */
[----:B------:R-:W-:-:S04]  /*8c10*/  FADD.FTZ R12, -R12, -RZ ;  /* 0x800000ff0c0c7221 */ /* 0x000fc80000010100 */
[----:B------:R-:W-:-:S07]  /*8c20*/  FFMA R15, R15, R12, R15 ;  /* 0x0000000c0f0f7223 */ /* 0x000fce000000000f */
.L_x_15332:
[----:B------:R-:W-:Y:S05]  /*8c30*/  BSYNC.RECONVERGENT B1 ;  /* 0x0000000000017941 */ /* 0x000fea0003800200 */
.L_x_15330:
        /* <DEDUP_REMOVED lines=21> */
.L_x_15334:
[----:B------:R-:W0:Y:S02]  /*8d90*/  MUFU.RCP R15, R14 ;  /* 0x0000000e000f7308 */ /* 0x000e240000001000 */
[----:B0-----:R-:W-:-:S04]  /*8da0*/  FFMA R12, R14, R15, -1 ;  /* 0xbf8000000e0c7423 */ /* 0x001fc8000000000f */
[----:B------:R-:W-:-:S04]  /*8db0*/  FADD.FTZ R12, -R12, -RZ ;  /* 0x800000ff0c0c7221 */ /* 0x000fc80000010100 */
[----:B------:R-:W-:-:S07]  /*8dc0*/  FFMA R15, R15, R12, R15 ;  /* 0x0000000c0f0f7223 */ /* 0x000fce000000000f */
.L_x_15335:
[----:B------:R-:W-:Y:S05]  /*8dd0*/  BSYNC.RECONVERGENT B1 ;  /* 0x0000000000017941 */ /* 0x000fea0003800200 */
.L_x_15333:
        /* <DEDUP_REMOVED lines=22> */
.L_x_15337:
[----:B------:R-:W0:Y:S02]  /*8f40*/  MUFU.RCP R15, R14 ;  /* 0x0000000e000f7308 */ /* 0x000e240000001000 */
[----:B0-----:R-:W-:-:S04]  /*8f50*/  FFMA R12, R14, R15, -1 ;  /* 0xbf8000000e0c7423 */ /* 0x001fc8000000000f */
[----:B------:R-:W-:-:S04]  /*8f60*/  FADD.FTZ R12, -R12, -RZ ;  /* 0x800000ff0c0c7221 */ /* 0x000fc80000010100 */
[----:B------:R-:W-:-:S07]  /*8f70*/  FFMA R15, R15, R12, R15 ;  /* 0x0000000c0f0f7223 */ /* 0x000fce000000000f */
.L_x_15338:
[----:B------:R-:W-:Y:S05]  /*8f80*/  BSYNC.RECONVERGENT B1 ;  /* 0x0000000000017941 */ /* 0x000fea0003800200 */
.L_x_15336:
[----:B------:R-:W0:Y:S01]  /*8f90*/  S2R R12, SR_TID.X ;  /* 0x00000000000c7919 */ /* 0x000e220000002100 */
[----:B------:R-:W-:Y:S01]  /*8fa0*/  FMUL R56, R86, UR8 ;  /* 0x0000000856387c20 */ /* 0x000fe20008400000 */
[----:B------:R-:W-:Y:S01]  /*8fb0*/  FMUL R49, R44, UR8 ;  /* 0x000000082c317c20 */ /* 0x000fe20008400000 */
[----:B------:R-:W-:Y:S01]  /*8fc0*/  IADD3 R13, PT, PT, R5, 0x1, RZ ;  /* 0x00000001050d7810 */ /* 0x000fe20007ffe0ff */
[----:B------:R-:W-:Y:S01]  /*8fd0*/  FMUL R34, R53, UR8 ;  /* 0x0000000835227c20 */ /* 0x000fe20008400000 */
[----:B------:R-:W-:Y:S01]  /*8fe0*/  FMUL R5, R23, UR8 ;  /* 0x0000000817057c20 */ /* 0x000fe20008400000 */
[----:B------:R-:W-:Y:S01]  /*8ff0*/  F2FP.SATFINITE.E5M2.F32.PACK_AB_MERGE_C R56, RZ, R56, RZ ;  /* 0x00000038ff38723e */ /* 0x000fe200048060ff */
[----:B------:R-:W-:Y:S01]  /*9000*/  FMUL R92, R88, UR8 ;  /* 0x00000008585c7c20 */ /* 0x000fe20008400000 */
[----:B------:R-:W-:Y:S01]  /*9010*/  F2FP.SATFINITE.E5M2.F32.PACK_AB_MERGE_C R49, RZ, R49, RZ ;  /* 0x00000031ff31723e */ /* 0x000fe200048060ff */
[----:B------:R-:W-:Y:S01]  /*9020*/  FMUL R93, R35, UR8 ;  /* 0x00000008235d7c20 */ /* 0x000fe20008400000 */
[----:B------:R-:W-:Y:S01]  /*9030*/  ISETP.GE.U32.AND P0, PT, R13, R4, PT ;  /* 0x000000040d00720c */ /* 0x000fe20003f06070 */
[----:B------:R-:W-:Y:S01]  /*9040*/  BSSY.RECONVERGENT B0, `(.L_x_15339) ;  /* 0x0000038000007945 */ /* 0x000fe20003800200 */
[----:B------:R-:W-:-:S02]  /*9050*/  LOP3.LUT R18, R56, 0xff, RZ, 0xc0, !PT ;  /* 0x000000ff38127812 */ /* 0x000fc400078ec0ff */
[----:B------:R-:W-:Y:S02]  /*9060*/  PRMT R13, R49, 0x7104, RZ ;  /* 0x00007104310d7816 */ /* 0x000fe400000000ff */
[----:B------:R-:W-:Y:S02]  /*9070*/  F2FP.SATFINITE.E5M2.F32.PACK_AB_MERGE_C R34, RZ, R34, RZ ;  /* 0x00000022ff22723e */ /* 0x000fe400048060ff */
[----:B------:R-:W-:Y:S02]  /*9080*/  F2FP.SATFINITE.E5M2.F32.PACK_AB_MERGE_C R5, RZ, R5, RZ ;  /* 0x00000005ff05723e */ /* 0x000fe400048060ff */
        /* <DEDUP_REMOVED lines=16> */
[----:B------:R-:W-:Y:S02]  /*9190*/  F2FP.SATFINITE.E5M2.F32.PACK_AB_MERGE_C R17, RZ, R17, RZ ;  /* 0x00000011ff11723e */ /* 0x000fe400048060ff */
[----:B------:R-:W-:Y:S01]  /*91a0*/  ISETP.GE.U32.AND P1, PT, R13, R4, PT ;  /* 0x000000040d00720c */ /* 0x000fe20003f26070 */
[----:B------:R-:W-:Y:S01]  /*91b0*/  FMUL R13, R27, UR8 ;  /* 0x000000081b0d7c20 */ /* 0x000fe20008400000 */
[----:B------:R-:W-:Y:S01]  /*91c0*/  SHF.L.U64.HI R27, R2, 0x3, R3 ;  /* 0x00000003021b7819 */ /* 0x000fe20000010203 */
[----:B------:R-:W-:Y:S01]  /*91d0*/  IMAD.IADD R48, R19, 0x1, R12 ;  /* 0x0000000113307824 */ /* 0x000fe200078e020c */
[----:B------:R-:W-:-:S02]  /*91e0*/  F2FP.SATFINITE.E5M2.F32.PACK_AB_MERGE_C R92, RZ, R92, RZ ;  /* 0x0000005cff5c723e */ /* 0x000fc400048060ff */
[----:B------:R-:W-:Y:S02]  /*91f0*/  F2FP.SATFINITE.E5M2.F32.PACK_AB_MERGE_C R55, RZ, R13, RZ ;  /* 0x0000000dff37723e */ /* 0x000fe400048060ff */
[----:B------:R-:W-:Y:S02]  /*9200*/  LOP3.LUT R13, R12, 0xe0, RZ, 0xc0, !PT ;  /* 0x000000e00c0d7812 */ /* 0x000fe400078ec0ff */
[----:B------:R-:W-:Y:S02]  /*9210*/  FMNMX3 R22, |R80|, R22, |R59|, !PT ;  /* 0x0000001650167276 */ /* 0x000fe4000780063b */
[----:B------:R-:W-:Y:S01]  /*9220*/  IADD3 R28, PT, PT, R12, 0x1d, -R57 ;  /* 0x0000001d0c1c7810 */ /* 0x000fe20007ffe839 */
[----:B------:R-:W-:Y:S01]  /*9230*/  IMAD.WIDE.U32 R14, R13, R2, R26 ;  /* 0x000000020d0e7225 */ /* 0x000fe200078e001a */
[----:B------:R-:W-:-:S03]  /*9240*/  F2FP.SATFINITE.E5M2.F32.PACK_AB_MERGE_C R93, RZ, R93, RZ ;  /* 0x0000005dff5d723e */ /* 0x000fc600048060ff */
        /* <DEDUP_REMOVED lines=23> */
.L_x_15340:
[----:B------:R-:W-:Y:S05]  /*93c0*/  BSYNC.RECONVERGENT B0 ;  /* 0x0000000000007941 */ /* 0x000fea0003800200 */
.L_x_15339:
[----:B------:R-:W-:Y:S01]  /*93d0*/  FMNMX R22, |R81|, R22, !PT ;  /* 0x0000001651167209 */ /* 0x000fe20007800200 */
[----:B------:R-:W-:Y:S01]  /*93e0*/  FMUL R59, R59, UR8 ;  /* 0x000000083b3b7c20 */ /* 0x000fe20008400000 */
[----:B0-----:R-:W-:Y:S01]  /*93f0*/  LOP3.LUT R19, R48, 0x1f, RZ, 0xc0, !PT ;  /* 0x0000001f30137812 */ /* 0x001fe200078ec0ff */
[----:B------:R-:W-:Y:S01]  /*9400*/  FMUL R80, R80, UR8 ;  /* 0x0000000850507c20 */ /* 0x000fe20008400000 */
[C---:B------:R-:W-:Y:S01]  /*9410*/  FMNMX3 R0, |R82|.reuse, R22, |R29|, !PT ;  /* 0x0000001652007276 */ /* 0x040fe2000780061d */
[----:B------:R-:W-:Y:S01]  /*9420*/  FMUL R94, R81, UR8 ;  /* 0x00000008515e7c20 */ /* 0x000fe20008400000 */
[----:B------:R-:W-:Y:S01]  /*9430*/  F2FP.SATFINITE.E5M2.F32.PACK_AB_MERGE_C R59, RZ, R59, RZ ;  /* 0x0000003bff3b723e */ /* 0x000fe200048060ff */
[----:B------:R-:W-:Y:S01]  /*9440*/  FMUL R95, R82, UR8 ;  /* 0x00000008525f7c20 */ /* 0x000fe20008400000 */
[----:B------:R-:W-:Y:S01]  /*9450*/  FMNMX3 R0, |R32|, R0, |R33|, !PT ;  /* 0x0000000020007276 */ /* 0x000fe20007800621 */
[----:B------:R-:W-:Y:S01]  /*9460*/  BSSY.RECONVERGENT B0, `(.L_x_15341) ;  /* 0x0000026000007945 */ /* 0x000fe20003800200 */
[----:B------:R-:W-:Y:S01]  /*9470*/  LOP3.LUT R13, R28, 0x1f, RZ, 0xc0, !PT ;  /* 0x0000001f1c0d7812 */ /* 0x000fe200078ec0ff */
[----:B------:R-:W-:Y:S01]  /*9480*/  IMAD.SHL.U32 R59, R59, 0x100, RZ ;  /* 0x000001003b3b7824 */ /* 0x000fe200078e00ff */
[----:B------:R-:W-:-:S02]  /*9490*/  IADD3 R28, P4, PT, R19, R14, RZ ;  /* 0x0000000e131c7210 */ /* 0x000fc40007f9e0ff */
[----:B------:R-:W-:Y:S02]  /*94a0*/  F2FP.SATFINITE.E5M2.F32.PACK_AB_MERGE_C R19, RZ, R80, RZ ;  /* 0x00000050ff13723e */ /* 0x000fe400048060ff */
[----:B------:R-:W-:Y:S02]  /*94b0*/  LOP3.LUT R46, R55, 0xff, RZ, 0xc0, !PT ;  /* 0x000000ff372e7812 */ /* 0x000fe400078ec0ff */
[----:B------:R-:W-:Y:S02]  /*94c0*/  FMNMX3 R0, |R37|, R0, |R38|, !PT ;  /* 0x0000000025007276 */ /* 0x000fe40007800626 */
[----:B------:R-:W-:Y:S02]  /*94d0*/  IADD3 R35, PT, PT, R83, R15, RZ ;  /* 0x0000000f53237210 */ /* 0x000fe40007ffe0ff */
[C---:B------:R-:W-:Y:S02]  /*94e0*/  ISETP.LT.U32.AND P1, PT, R13.reuse, R6, !P1 ;  /* 0x000000060d00720c */ /* 0x040fe40004f21070 */
[----:B------:R-:W-:-:S02]  /*94f0*/  IADD3 R48, P2, P3, R13, R14, R26 ;  /* 0x0000000e0d307210 */ /* 0x000fc40007b5e01a */
[----:B------:R-:W-:Y:S02]  /*9500*/  F2FP.SATFINITE.E5M2.F32.PACK_AB_MERGE_C R94, RZ, R94, RZ ;  /* 0x0000005eff5e723e */ /* 0x000fe400048060ff */
[----:B------:R-:W-:Y:S02]  /*9510*/  LEA R46, R19, R46, 0x8 ;  /* 0x0000002e132e7211 */ /* 0x000fe400078e40ff */
[----:B------:R-:W-:Y:S02]  /*9520*/  LOP3.LUT R17, R59, 0xff, R17, 0xf8, !PT ;  /* 0x000000ff3b117812 */ /* 0x000fe400078ef811 */
[----:B------:R-:W-:Y:S02]  /*9530*/  FMNMX3 R22, |R39|, R0, |R58|, !PT ;  /* 0x0000000027167276 */ /* 0x000fe4000780063a */
[----:B------:R-:W-:Y:S01]  /*9540*/  F2FP.SATFINITE.E5M2.F32.PACK_AB_MERGE_C R95, RZ, R95, RZ ;  /* 0x0000005fff5f723e */ /* 0x000fe200048060ff */
        /* <DEDUP_REMOVED lines=23> */
.L_x_15342:
[----:B------:R-:W-:Y:S05]  /*96c0*/  BSYNC.RECONVERGENT B0 ;  /* 0x0000000000007941 */ /* 0x000fea0003800200 */
.L_x_15341:
        /* <DEDUP_REMOVED lines=23> */
[----:B------:R-:W-:Y:S01]  /*9840*/  F2FP.SATFINITE.E5M2.F32.PACK_AB_MERGE_C R55, RZ, R55, RZ ;  /* 0x00000037ff37723e */ /* 0x000fe200048060ff */
        /* <DEDUP_REMOVED lines=25> */
.L_x_15344:
[----:B------:R-:W-:Y:S05]  /*99e0*/  BSYNC.RECONVERGENT B0 ;  /* 0x0000000000007941 */ /* 0x000fea0003800200 */
.L_x_15343:
        /* <DEDUP_REMOVED lines=26> */
.L_x_15346:
[----:B------:R-:W-:Y:S05]  /*9b90*/  BSYNC.RECONVERGENT B0 ;  /* 0x0000000000007941 */ /* 0x000fea0003800200 */
.L_x_15345:
        /* <DEDUP_REMOVED lines=26> */
.L_x_15348:
[----:B------:R-:W-:Y:S05]  /*9d40*/  BSYNC.RECONVERGENT B0 ;  /* 0x0000000000007941 */ /* 0x000fea0003800200 */
.L_x_15347:
[----:B------:R-:W-:Y:S01]  /*9d50*/  FMUL R90, R41, UR8 ;  /* 0x00000008295a7c20 */ /* 0x000fe20008400000 */
[----:B------:R-:W-:Y:S01]  /*9d60*/  FMUL R91, R52, UR8 ;  /* 0x00000008345b7c20 */ /* 0x000fe20008400000 */
[----:B------:R-:W-:Y:S01]  /*9d70*/  FMUL R83, R42, UR8 ;  /* 0x000000082a537c20 */ /* 0x000fe20008400000 */
[----:B------:R-:W-:Y:S01]  /*9d80*/  BSSY.RECONVERGENT B0, `(.L_x_15349) ;  /* 0x0000016000007945 */ /* 0x000fe20003800200 */
[----:B------:R-:W-:Y:S01]  /*9d90*/  FMUL R56, R16, UR8 ;  /* 0x0000000810387c20 */ /* 0x000fe20008400000 */
[----:B------:R-:W-:Y:S01]  /*9da0*/  FMUL R57, R51, UR8 ;  /* 0x0000000833397c20 */ /* 0x000fe20008400000 */
[----:B------:R-:W-:Y:S01]  /*9db0*/  FMUL R58, R30, UR8 ;  /* 0x000000081e3a7c20 */ /* 0x000fe20008400000 */
[----:B------:R-:W-:Y:S01]  /*9dc0*/  F2FP.SATFINITE.E5M2.F32.PACK_AB_MERGE_C R90, RZ, R90, RZ ;  /* 0x0000005aff5a723e */ /* 0x000fe200048060ff */
[----:B------:R-:W-:Y:S01]  /*9dd0*/  IMAD.X R29, RZ, RZ, R35, P4 ;  /* 0x000000ffff1d7224 */ /* 0x000fe200020e0623 */
[----:B------:R-:W-:Y:S02]  /*9de0*/  F2FP.SATFINITE.E5M2.F32.PACK_AB_MERGE_C R91, RZ, R91, RZ ;  /* 0x0000005bff5b723e */ /* 0x000fe400048060ff */
[----:B------:R-:W-:Y:S01]  /*9df0*/  F2FP.SATFINITE.E5M2.F32.PACK_AB_MERGE_C R83, RZ, R83, RZ ;  /* 0x00000053ff53723e */ /* 0x000fe200048060ff */
        /* <DEDUP_REMOVED lines=14> */
.L_x_15350:
[----:B------:R-:W-:Y:S05]  /*9ee0*/  BSYNC.RECONVERGENT B0 ;  /* 0x0000000000007941 */ /* 0x000fea0003800200 */
.L_x_15349:
[----:B------:R-:W-:Y:S01]  /*9ef0*/  BSSY.RECONVERGENT B0, `(.L_x_15351) ;  /* 0x0000014000007945 */ /* 0x000fe20003800200 */
[----:B------:R-:W-:Y:S01]  /*9f00*/  FMUL R38, R50, UR8 ;  /* 0x0000000832267c20 */ /* 0x000fe20008400000 */
[----:B------:R-:W-:Y:S02]  /*9f10*/  F2FP.SATFINITE.E5M2.F32.PACK_AB_MERGE_C R56, RZ, R56, RZ ;  /* 0x00000038ff38723e */ /* 0x000fe400048060ff */
[----:B------:R-:W-:Y:S02]  /*9f20*/  F2FP.SATFINITE.E5M2.F32.PACK_AB_MERGE_C R57, RZ, R57, RZ ;  /* 0x00000039ff39723e */ /* 0x000fe400048060ff */
[----:B------:R-:W-:Y:S01]  /*9f30*/  F2FP.SATFINITE.E5M2.F32.PACK_AB_MERGE_C R58, RZ, R58, RZ ;  /* 0x0000003aff3a723e */ /* 0x000fe200048060ff */
        /* <DEDUP_REMOVED lines=15> */
.L_x_15352:
[----:B------:R-:W-:Y:S05]  /*a030*/  BSYNC.RECONVERGENT B0 ;  /* 0x0000000000007941 */ /* 0x000fea0003800200 */
.L_x_15351:
[----:B0-23--:R-:W-:Y:S01]  /*a040*/  FMUL R14, R5, UR8 ;  /* 0x00000008050e7c20 */ /* 0x00dfe20008400000 */
[----:B------:R-:W-:Y:S01]  /*a050*/  FMUL R59, R40, UR8 ;  /* 0x00000008283b7c20 */ /* 0x000fe20008400000 */
[----:B-1----:R-:W-:Y:S01]  /*a060*/  F2FP.SATFINITE.E5M2.F32.PACK_AB_MERGE_C R15, RZ, R38, RZ ;  /* 0x00000026ff0f723e */ /* 0x002fe200048060ff */
[----:B------:R-:W-:Y:S01]  /*a070*/  BSSY.RECONVERGENT B0, `(.L_x_15353) ;  /* 0x0000013000007945 */ /* 0x000fe20003800200 */
[----:B------:R-:W-:Y:S02]  /*a080*/  IADD3.X R49, PT, PT, RZ, R35, R27, P2, P3 ;  /* 0x00000023ff317210 */ /* 0x000fe400017e641b */
[----:B------:R-:W-:Y:S02]  /*a090*/  F2FP.SATFINITE.E5M2.F32.PACK_AB_MERGE_C R14, RZ, R14, RZ ;  /* 0x0000000eff0e723e */ /* 0x000fe400048060ff */
[----:B------:R-:W-:Y:S02]  /*a0a0*/  F2FP.SATFINITE.E5M2.F32.PACK_AB_MERGE_C R59, RZ, R59, RZ ;  /* 0x0000003bff3b723e */ /* 0x000fe400048060ff */
        /* <DEDUP_REMOVED lines=15> */
.L_x_15354:
[----:B------:R-:W-:Y:S05]  /*a1a0*/  BSYNC.RECONVERGENT B0 ;  /* 0x0000000000007941 */ /* 0x000fea0003800200 */
.L_x_15353:
        /* <DEDUP_REMOVED lines=147> */
[----:B-----5:R-:W-:Y:S05]  /*aae0*/  CALL.REL.NOINC `($__internal_483_$__cuda_sm20_rcp_rn_f32_slowpath) ;  /* 0x000000b400b47944 */ /* 0x020fea0003c00000 */
[----:B------:R-:W-:Y:S05]  /*aaf0*/  BRA `(.L_x_15357) ;  /* 0x0000000000107947 */ /* 0x000fea0003800000 */
.L_x_15356:
[----:B------:R-:W0:Y:S02]  /*ab00*/  MUFU.RCP R15, R56 ;  /* 0x00000038000f7308 */ /* 0x000e240000001000 */
[----:B0-----:R-:W-:-:S04]  /*ab10*/  FFMA R0, R56, R15, -1 ;  /* 0xbf80000038007423 */ /* 0x001fc8000000000f */
[----:B------:R-:W-:-:S04]  /*ab20*/  FADD.FTZ R0, -R0, -RZ ;  /* 0x800000ff00007221 */ /* 0x000fc80000010100 */
[----:B------:R-:W-:-:S07]  /*ab30*/  FFMA R15, R15, R0, R15 ;  /* 0x000000000f0f7223 */ /* 0x000fce000000000f */
.L_x_15357:
[----:B------:R-:W-:Y:S05]  /*ab40*/  BSYNC.RECONVERGENT B1 ;  /* 0x0000000000017941 */ /* 0x000fea0003800200 */
.L_x_15355:
        /* <DEDUP_REMOVED lines=19> */
[----:B-----5:R-:W-:Y:S05]  /*ac80*/  CALL.REL.NOINC `($__internal_483_$__cuda_sm20_rcp_rn_f32_slowpath) ;  /* 0x000000b4004c7944 */ /* 0x020fea0003c00000 */
[----:B------:R-:W-:Y:S05]  /*ac90*/  BRA `(.L_x_15360) ;  /* 0x0000000000107947 */ /* 0x000fea0003800000 */
.L_x_15359:
[----:B------:R-:W0:Y:S02]  /*aca0*/  MUFU.RCP R15, R12 ;  /* 0x0000000c000f7308 */ /* 0x000e240000001000 */
[----:B0-----:R-:W-:-:S04]  /*acb0*/  FFMA R0, R12, R15, -1 ;  /* 0xbf8000000c007423 */ /* 0x001fc8000000000f */
[----:B------:R-:W-:-:S04]  /*acc0*/  FADD.FTZ R0, -R0, -RZ ;  /* 0x800000ff00007221 */ /* 0x000fc80000010100 */
[----:B------:R-:W-:-:S07]  /*acd0*/  FFMA R15, R15, R0, R15 ;  /* 0x000000000f0f7223 */ /* 0x000fce000000000f */
.L_x_15360:
[----:B------:R-:W-:Y:S05]  /*ace0*/  BSYNC.RECONVERGENT B1 ;  /* 0x0000000000017941 */ /* 0x000fea0003800200 */
.L_x_15358:
        /* <DEDUP_REMOVED lines=18> */
[----:B-----5:R-:W-:Y:S05]  /*ae10*/  CALL.REL.NOINC `($__internal_483_$__cuda_sm20_rcp_rn_f32_slowpath) ;  /* 0x000000b000e87944 */ /* 0x020fea0003c00000 */
[----:B------:R-:W-:Y:S05]  /*ae20*/  BRA `(.L_x_15363) ;  /* 0x0000000000107947 */ /* 0x000fea0003800000 */
.L_x_15362:
[----:B------:R-:W0:Y:S02]  /*ae30*/  MUFU.RCP R15, R12 ;  /* 0x0000000c000f7308 */ /* 0x000e240000001000 */
[----:B0-----:R-:W-:-:S04]  /*ae40*/  FFMA R0, R12, R15, -1 ;  /* 0xbf8000000c007423 */ /* 0x001fc8000000000f */
[----:B------:R-:W-:-:S04]  /*ae50*/  FADD.FTZ R0, -R0, -RZ ;  /* 0x800000ff00007221 */ /* 0x000fc80000010100 */
[----:B------:R-:W-:-:S07]  /*ae60*/  FFMA R15, R15, R0, R15 ;  /* 0x000000000f0f7223 */ /* 0x000fce000000000f */
.L_x_15363:
[----:B------:R-:W-:Y:S05]  /*ae70*/  BSYNC.RECONVERGENT B1 ;  /* 0x0000000000017941 */ /* 0x000fea0003800200 */
.L_x_15361:
        /* <DEDUP_REMOVED lines=21> */
.L_x_15365:
[----:B------:R-:W0:Y:S02]  /*afd0*/  MUFU.RCP R15, R12 ;  /* 0x0000000c000f7308 */ /* 0x000e240000001000 */
[----:B0-----:R-:W-:-:S04]  /*afe0*/  FFMA R0, R12, R15, -1 ;  /* 0xbf8000000c007423 */ /* 0x001fc8000000000f */
[----:B------:R-:W-:-:S04]  /*aff0*/  FADD.FTZ R0, -R0, -RZ ;  /* 0x800000ff00007221 */ /* 0x000fc80000010100 */
[----:B------:R-:W-:-:S07]  /*b000*/  FFMA R15, R15, R0, R15 ;  /* 0x000000000f0f7223 */ /* 0x000fce000000000f */
.L_x_15366:
[----:B------:R-:W-:Y:S05]  /*b010*/  BSYNC.RECONVERGENT B1 ;  /* 0x0000000000017941 */ /* 0x000fea0003800200 */
.L_x_15364:
        /* <DEDUP_REMOVED lines=20> */
.L_x_15368:
[----:B------:R-:W0:Y:S02]  /*b160*/  MUFU.RCP R15, R12 ;  /* 0x0000000c000f7308 */ /* 0x000e240000001000 */
[----:B0-----:R-:W-:-:S04]  /*b170*/  FFMA R0, R12, R15, -1 ;  /* 0xbf8000000c007423 */ /* 0x001fc8000000000f */
[----:B------:R-:W-:-:S04]  /*b180*/  FADD.FTZ R0, -R0, -RZ ;  /* 0x800000ff00007221 */ /* 0x000fc80000010100 */
[----:B------:R-:W-:-:S07]  /*b190*/  FFMA R15, R15, R0, R15 ;  /* 0x000000000f0f7223 */ /* 0x000fce000000000f */
.L_x_15369:
[----:B------:R-:W-:Y:S05]  /*b1a0*/  BSYNC.RECONVERGENT B1 ;  /* 0x0000000000017941 */ /* 0x000fea0003800200 */
.L_x_15367:
        /* <DEDUP_REMOVED lines=21> */
.L_x_15371:
[----:B------:R-:W0:Y:S02]  /*b300*/  MUFU.RCP R15, R12 ;  /* 0x0000000c000f7308 */ /* 0x000e240000001000 */
[----:B0-----:R-:W-:-:S04]  /*b310*/  FFMA R0, R12, R15, -1 ;  /* 0xbf8000000c007423 */ /* 0x001fc8000000000f */
[----:B------:R-:W-:-:S04]  /*b320*/  FADD.FTZ R0, -R0, -RZ ;  /* 0x800000ff00007221 */ /* 0x000fc80000010100 */
[----:B------:R-:W-:-:S07]  /*b330*/  FFMA R15, R15, R0, R15 ;  /* 0x000000000f0f7223 */ /* 0x000fce000000000f */
.L_x_15372:
[----:B------:R-:W-:Y:S05]  /*b340*/  BSYNC.RECONVERGENT B1 ;  /* 0x0000000000017941 */ /* 0x000fea0003800200 */
.L_x_15370:
        /* <DEDUP_REMOVED lines=20> */
.L_x_15374:
[----:B------:R-:W0:Y:S02]  /*b490*/  MUFU.RCP R15, R12 ;  /* 0x0000000c000f7308 */ /* 0x000e240000001000 */
[----:B0-----:R-:W-:-:S04]  /*b4a0*/  FFMA R0, R12, R15, -1 ;  /* 0xbf8000000c007423 */ /* 0x001fc8000000000f */
[----:B------:R-:W-:-:S04]  /*b4b0*/  FADD.FTZ R0, -R0, -RZ ;  /* 0x800000ff00007221 */ /* 0x000fc80000010100 */
[----:B------:R-:W-:-:S07]  /*b4c0*/  FFMA R15, R15, R0, R15 ;  /* 0x000000000f0f7223 */ /* 0x000fce000000000f */
.L_x_15375:
[----:B------:R-:W-:Y:S05]  /*b4d0*/  BSYNC.RECONVERGENT B1 ;  /* 0x0000000000017941 */ /* 0x000fea0003800200 */
.L_x_15373:
        /* <DEDUP_REMOVED lines=21> */
.L_x_15377:
[----:B------:R-:W0:Y:S02]  /*b630*/  MUFU.RCP R15, R12 ;  /* 0x0000000c000f7308 */ /* 0x000e240000001000 */
[----:B0-----:R-:W-:-:S04]  /*b640*/  FFMA R0, R12, R15, -1 ;  /* 0xbf8000000c007423 */ /* 0x001fc8000000000f */
[----:B------:R-:W-:-:S04]  /*b650*/  FADD.FTZ R0, -R0, -RZ ;  /* 0x800000ff00007221 */ /* 0x000fc80000010100 */
[----:B------:R-:W-:-:S07]  /*b660*/  FFMA R15, R15, R0, R15 ;  /* 0x000000000f0f7223 */ /* 0x000fce000000000f */
.L_x_15378:
[----:B------:R-:W-:Y:S05]  /*b670*/  BSYNC.RECONVERGENT B1 ;  /* 0x0000000000017941 */ /* 0x000fea0003800200 */
.L_x_15376:
        /* <DEDUP_REMOVED lines=20> */
.L_x_15380:
[----:B------:R-:W0:Y:S02]  /*b7c0*/  MUFU.RCP R15, R12 ;  /* 0x0000000c000f7308 */ /* 0x000e240000001000 */
[----:B0-----:R-:W-:-:S04]  /*b7d0*/  FFMA R0, R12, R15, -1 ;  /* 0xbf8000000c007423 */ /* 0x001fc8000000000f */
[----:B------:R-:W-:-:S04]  /*b7e0*/  FADD.FTZ R0, -R0, -RZ ;  /* 0x800000ff00007221 */ /* 0x000fc80000010100 */
[----:B------:R-:W-:-:S07]  /*b7f0*/  FFMA R15, R15, R0, R15 ;  /* 0x000000000f0f7223 */ /* 0x000fce000000000f */
.L_x_15381:
[----:B------:R-:W-:Y:S05]  /*b800*/  BSYNC.RECONVERGENT B1 ;  /* 0x0000000000017941 */ /* 0x000fea0003800200 */
.L_x_15379:
        /* <DEDUP_REMOVED lines=21> */
.L_x_15383:
[----:B------:R-:W0:Y:S02]  /*b960*/  MUFU.RCP R15, R12 ;  /* 0x0000000c000f7308 */ /* 0x000e240000001000 */
[----:B0-----:R-:W-:-:S04]  /*b970*/  FFMA R0, R12, R15, -1 ;  /* 0xbf8000000c007423 */ /* 0x001fc8000000000f */
[----:B------:R-:W-:-:S04]  /*b980*/  FADD.FTZ R0, -R0, -RZ ;  /* 0x800000ff00007221 */ /* 0x000fc80000010100 */
[----:B------:R-:W-:-:S07]  /*b990*/  FFMA R15, R15, R0, R15 ;  /* 0x000000000f0f7223 */ /* 0x000fce000000000f */
.L_x_15384:
[----:B------:R-:W-:Y:S05]  /*b9a0*/  BSYNC.RECONVERGENT B1 ;  /* 0x0000000000017941 */ /* 0x000fea0003800200 */
.L_x_15382:
        /* <DEDUP_REMOVED lines=20> */
.L_x_15386:
[----:B------:R-:W0:Y:S02]  /*baf0*/  MUFU.RCP R15, R12 ;  /* 0x0000000c000f7308 */ /* 0x000e240000001000 */
[----:B0-----:R-:W-:-:S04]  /*bb00*/  FFMA R0, R12, R15, -1 ;  /* 0xbf8000000c007423 */ /* 0x001fc8000000000f */
[----:B------:R-:W-:-:S04]  /*bb10*/  FADD.FTZ R0, -R0, -RZ ;  /* 0x800000ff00007221 */ /* 0x000fc80000010100 */
[----:B------:R-:W-:-:S07]  /*bb20*/  FFMA R15, R15, R0, R15 ;  /* 0x000000000f0f7223 */ /* 0x000fce000000000f */
.L_x_15387:
[----:B------:R-:W-:Y:S05]  /*bb30*/  BSYNC.RECONVERGENT B1 ;  /* 0x0000000000017941 */ /* 0x000fea0003800200 */
.L_x_15385:
        /* <DEDUP_REMOVED lines=21> */
.L_x_15389:
[----:B------:R-:W0:Y:S02]  /*bc90*/  MUFU.RCP R15, R12 ;  /* 0x0000000c000f7308 */ /* 0x000e240000001000 */
[----:B0-----:R-:W-:-:S04]  /*bca0*/  FFMA R0, R12, R15, -1 ;  /* 0xbf8000000c007423 */ /* 0x001fc8000000000f */
[----:B------:R-:W-:-:S04]  /*bcb0*/  FADD.FTZ R0, -R0, -RZ ;  /* 0x800000ff00007221 */ /* 0x000fc80000010100 */
[----:B------:R-:W-:-:S07]  /*bcc0*/  FFMA R15, R15, R0, R15 ;  /* 0x000000000f0f7223 */ /* 0x000fce000000000f */
.L_x_15390:
[----:B------:R-:W-:Y:S05]  /*bcd0*/  BSYNC.RECONVERGENT B1 ;  /* 0x0000000000017941 */ /* 0x000fea0003800200 */
.L_x_15388:
        /* <DEDUP_REMOVED lines=20> */
.L_x_15392:
[----:B------:R-:W0:Y:S02]  /*be20*/  MUFU.RCP R15, R12 ;  /* 0x0000000c000f7308 */ /* 0x000e240000001000 */
[----:B0-----:R-:W-:-:S04]  /*be30*/  FFMA R0, R12, R15, -1 ;  /* 0xbf8000000c007423 */ /* 0x001fc8000000000f */
[----:B------:R-:W-:-:S04]  /*be40*/  FADD.FTZ R0, -R0, -RZ ;  /* 0x800000ff00007221 */ /* 0x000fc80000010100 */
[----:B------:R-:W-:-:S07]  /*be50*/  FFMA R15, R15, R0, R15 ;  /* 0x000000000f0f7223 */ /* 0x000fce000000000f */
.L_x_15393:
[----:B------:R-:W-:Y:S05]  /*be60*/  BSYNC.RECONVERGENT B1 ;  /* 0x0000000000017941 */ /* 0x000fea0003800200 */
.L_x_15391:
        /* <DEDUP_REMOVED lines=21> */
.L_x_15395:
[----:B------:R-:W0:Y:S02]  /*bfc0*/  MUFU.RCP R15, R12 ;  /* 0x0000000c000f7308 */ /* 0x000e240000001000 */
[----:B0-----:R-:W-:-:S04]  /*bfd0*/  FFMA R0, R12, R15, -1 ;  /* 0xbf8000000c007423 */ /* 0x001fc8000000000f */
[----:B------:R-:W-:-:S04]  /*bfe0*/  FADD.FTZ R0, -R0, -RZ ;  /* 0x800000ff00007221 */ /* 0x000fc80000010100 */
[----:B------:R-:W-:-:S07]  /*bff0*/  FFMA R15, R15, R0, R15 ;  /* 0x000000000f0f7223 */ /* 0x000fce000000000f */
.L_x_15396:
[----:B------:R-:W-:Y:S05]  /*c000*/  BSYNC.RECONVERGENT B1 ;  /* 0x0000000000017941 */ /* 0x000fea0003800200 */
.L_x_15394:
        /* <DEDUP_REMOVED lines=20> */
.L_x_15398:
[----:B------:R-:W0:Y:S02]  /*c150*/  MUFU.RCP R15, R12 ;  /* 0x0000000c000f7308 */ /* 0x000e240000001000 */
[----:B0-----:R-:W-:-:S04]  /*c160*/  FFMA R5, R12, R15, -1 ;  /* 0xbf8000000c057423 */ /* 0x001fc8000000000f */
[----:B------:R-:W-:-:S04]  /*c170*/  FADD.FTZ R8, -R5, -RZ ;  /* 0x800000ff05087221 */ /* 0x000fc80000010100 */
[----:B------:R-:W-:-:S07]  /*c180*/  FFMA R15, R15, R8, R15 ;  /* 0x000000080f0f7223 */ /* 0x000fce000000000f */
.L_x_15399:
[----:B------:R-:W-:Y:S05]  /*c190*/  BSYNC.RECONVERGENT B1 ;  /* 0x0000000000017941 */ /* 0x000fea0003800200 */
.L_x_15397:
        /* <DEDUP_REMOVED lines=21> */
.L_x_15401:
[----:B------:R-:W0:Y:S02]  /*c2f0*/  MUFU.RCP R15, R12 ;  /* 0x0000000c000f7308 */ /* 0x000e240000001000 */
[----:B0-----:R-:W-:-:S04]  /*c300*/  FFMA R5, R12, R15, -1 ;  /* 0xbf8000000c057423 */ /* 0x001fc8000000000f */
[----:B------:R-:W-:-:S04]  /*c310*/  FADD.FTZ R12, -R5, -RZ ;  /* 0x800000ff050c7221 */ /* 0x000fc80000010100 */
[----:B------:R-:W-:-:S07]  /*c320*/  FFMA R15, R15, R12, R15 ;  /* 0x0000000c0f0f7223 */ /* 0x000fce000000000f */
.L_x_15402:
[----:B------:R-:W-:Y:S05]  /*c330*/  BSYNC.RECONVERGENT B1 ;  /* 0x0000000000017941 */ /* 0x000fea0003800200 */
.L_x_15400:
        /* <DEDUP_REMOVED lines=21> */
.L_x_15404:
[----:B------:R-:W0:Y:S02]  /*c490*/  MUFU.RCP R15, R14 ;  /* 0x0000000e000f7308 */ /* 0x000e240000001000 */
[----:B0-----:R-:W-:-:S04]  /*c4a0*/  FFMA R5, R14, R15, -1 ;  /* 0xbf8000000e057423 */ /* 0x001fc8000000000f */
[----:B------:R-:W-:-:S04]  /*c4b0*/  FADD.FTZ R12, -R5, -RZ ;  /* 0x800000ff050c7221 */ /* 0x000fc80000010100 */
[----:B------:R-:W-:-:S07]  /*c4c0*/  FFMA R15, R15, R12, R15 ;  /* 0x0000000c0f0f7223 */ /* 0x000fce000000000f */
.L_x_15405:
[----:B------:R-:W-:Y:S05]  /*c4d0*/  BSYNC.RECONVERGENT B1 ;  /* 0x0000000000017941 */ /* 0x000fea0003800200 */
.L_x_15403:
        /* <DEDUP_REMOVED lines=21> */
.L_x_15407:
[----:B------:R-:W0:Y:S02]  /*c630*/  MUFU.RCP R15, R12 ;  /* 0x0000000c000f7308 */ /* 0x000e240000001000 */
[----:B0-----:R-:W-:-:S04]  /*c640*/  FFMA R5, R12, R15, -1 ;  /* 0xbf8000000c057423 */ /* 0x001fc8000000000f */
[----:B------:R-:W-:-:S04]  /*c650*/  FADD.FTZ R12, -R5, -RZ ;  /* 0x800000ff050c7221 */ /* 0x000fc80000010100 */
[----:B------:R-:W-:-:S07]  /*c660*/  FFMA R15, R15, R12, R15 ;  /* 0x0000000c0f0f7223 */ /* 0x000fce000000000f */
.L_x_15408:
[----:B------:R-:W-:Y:S05]  /*c670*/  BSYNC.RECONVERGENT B1 ;  /* 0x0000000000017941 */ /* 0x000fea0003800200 */
.L_x_15406:
        /* <DEDUP_REMOVED lines=21> */
.L_x_15410:
[----:B------:R-:W0:Y:S02]  /*c7d0*/  MUFU.RCP R15, R14 ;  /* 0x0000000e000f7308 */ /* 0x000e240000001000 */
[----:B0-----:R-:W-:-:S04]  /*c7e0*/  FFMA R5, R14, R15, -1 ;  /* 0xbf8000000e057423 */ /* 0x001fc8000000000f */
[----:B------:R-:W-:-:S04]  /*c7f0*/  FADD.FTZ R12, -R5, -RZ ;  /* 0x800000ff050c7221 */ /* 0x000fc80000010100 */
[----:B------:R-:W-:-:S07]  /*c800*/  FFMA R15, R15, R12, R15 ;  /* 0x0000000c0f0f7223 */ /* 0x000fce000000000f */
.L_x_15411:
[----:B------:R-:W-:Y:S05]  /*c810*/  BSYNC.RECONVERGENT B1 ;  /* 0x0000000000017941 */ /* 0x000fea0003800200 */
.L_x_15409:
        /* <DEDUP_REMOVED lines=22> */
.L_x_15413:
[----:B------:R-:W0:Y:S02]  /*c980*/  MUFU.RCP R15, R16 ;  /* 0x00000010000f7308 */ /* 0x000e240000001000 */
[----:B0-----:R-:W-:-:S04]  /*c990*/  FFMA R12, R16, R15, -1 ;  /* 0xbf800000100c7423 */ /* 0x001fc8000000000f */
[----:B------:R-:W-:-:S04]  /*c9a0*/  FADD.FTZ R12, -R12, -RZ ;  /* 0x800000ff0c0c7221 */ /* 0x000fc80000010100 */
[----:B------:R-:W-:-:S07]  /*c9b0*/  FFMA R15, R15, R12, R15 ;  /* 0x0000000c0f0f7223 */ /* 0x000fce000000000f */
.L_x_15414:
[----:B------:R-:W-:Y:S05]  /*c9c0*/  BSYNC.RECONVERGENT B1 ;  /* 0x0000000000017941 */ /* 0x000fea0003800200 */
.L_x_15412:
        /* <DEDUP_REMOVED lines=21> */
.L_x_15416:
[----:B------:R-:W0:Y:S02]  /*cb20*/  MUFU.RCP R15, R14 ;  /* 0x0000000e000f7308 */ /* 0x000e240000001000 */
[----:B0-----:R-:W-:-:S04]  /*cb30*/  FFMA R12, R14, R15, -1 ;  /* 0xbf8000000e0c7423 */ /* 0x001fc8000000000f */
[----:B------:R-:W-:-:S04]  /*cb40*/  FADD.FTZ R12, -R12, -RZ ;  /* 0x800000ff0c0c7221 */ /* 0x000fc80000010100 */
[----:B------:R-:W-:-:S07]  /*cb50*/  FFMA R15, R15, R12, R15 ;  /* 0x0000000c0f0f7223 */ /* 0x000fce000000000f */
.L_x_15417:
[----:B------:R-:W-:Y:S05]  /*cb60*/  BSYNC.RECONVERGENT B1 ;  /* 0x0000000000017941 */ /* 0x000fea0003800200 */
.L_x_15415:
        /* <DEDUP_REMOVED lines=22> */
.L_x_15419:
[----:B------:R-:W0:Y:S02]  /*ccd0*/  MUFU.RCP R15, R16 ;  /* 0x00000010000f7308 */ /* 0x000e240000001000 */
[----:B0-----:R-:W-:-:S04]  /*cce0*/  FFMA R12, R16, R15, -1 ;  /* 0xbf800000100c7423 */ /* 0x001fc8000000000f */
[----:B------:R-:W-:-:S04]  /*ccf0*/  FADD.FTZ R12, -R12, -RZ ;  /* 0x800000ff0c0c7221 */ /* 0x000fc80000010100 */
[----:B------:R-:W-:-:S07]  /*cd00*/  FFMA R15, R15, R12, R15 ;  /* 0x0000000c0f0f7223 */ /* 0x000fce000000000f */
.L_x_15420:
[----:B------:R-:W-:Y:S05]  /*cd10*/  BSYNC.RECONVERGENT B1 ;  /* 0x0000000000017941 */ /* 0x000fea0003800200 */
.L_x_15418:
        /* <DEDUP_REMOVED lines=21> */
.L_x_15422:
[----:B------:R-:W0:Y:S02]  /*ce70*/  MUFU.RCP R15, R14 ;  /* 0x0000000e000f7308 */ /* 0x000e240000001000 */
[----:B0-----:R-:W-:-:S04]  /*ce80*/  FFMA R12, R14, R15, -1 ;  /* 0xbf8000000e0c7423 */ /* 0x001fc8000000000f */
[----:B------:R-:W-:-:S04]  /*ce90*/  FADD.FTZ R12, -R12, -RZ ;  /* 0x800000ff0c0c7221 */ /* 0x000fc80000010100 */
[----:B------:R-:W-:-:S07]  /*cea0*/  FFMA R15, R15, R12, R15 ;  /* 0x0000000c0f0f7223 */ /* 0x000fce000000000f */
.L_x_15423:
[----:B------:R-:W-:Y:S05]  /*ceb0*/  BSYNC.RECONVERGENT B1 ;  /* 0x0000000000017941 */ /* 0x000fea0003800200 */
.L_x_15421:
        /* <DEDUP_REMOVED lines=22> */
.L_x_15425:
[----:B------:R-:W0:Y:S02]  /*d020*/  MUFU.RCP R15, R14 ;  /* 0x0000000e000f7308 */ /* 0x000e240000001000 */
[----:B0-----:R-:W-:-:S04]  /*d030*/  FFMA R12, R14, R15, -1 ;  /* 0xbf8000000e0c7423 */ /* 0x001fc8000000000f */
[----:B------:R-:W-:-:S04]  /*d040*/  FADD.FTZ R12, -R12, -RZ ;  /* 0x800000ff0c0c7221 */ /* 0x000fc80000010100 */
[----:B------:R-:W-:-:S07]  /*d050*/  FFMA R15, R15, R12, R15 ;  /* 0x0000000c0f0f7223 */ /* 0x000fce000000000f */
.L_x_15426:
[----:B------:R-:W-:Y:S05]  /*d060*/  BSYNC.RECONVERGENT B1 ;  /* 0x0000000000017941 */ /* 0x000fea0003800200 */
.L_x_15424:
        /* <DEDUP_REMOVED lines=21> */
.L_x_15428:
[----:B------:R-:W0:Y:S02]  /*d1c0*/  MUFU.RCP R15, R14 ;  /* 0x0000000e000f7308 */ /* 0x000e240000001000 */
[----:B0-----:R-:W-:-:S04]  /*d1d0*/  FFMA R12, R14, R15, -1 ;  /* 0xbf8000000e0c7423 */ /* 0x001fc8000000000f */
[----:B------:R-:W-:-:S04]  /*d1e0*/  FADD.FTZ R12, -R12, -RZ ;  /* 0x800000ff0c0c7221 */ /* 0x000fc80000010100 */
[----:B------:R-:W-:-:S07]  /*d1f0*/  FFMA R15, R15, R12, R15 ;  /* 0x0000000c0f0f7223 */ /* 0x000fce000000000f */
.L_x_15429:
[----:B------:R-:W-:Y:S05]  /*d200*/  BSYNC.RECONVERGENT B1 ;  /* 0x0000000000017941 */ /* 0x000fea0003800200 */
.L_x_15427:
        /* <DEDUP_REMOVED lines=22> */
.L_x_15431:
[----:B------:R-:W0:Y:S02]  /*d370*/  MUFU.RCP R15, R18 ;  /* 0x00000012000f7308 */ /* 0x000e240000001000 */
[----:B0-----:R-:W-:-:S04]  /*d380*/  FFMA R12, R18, R15, -1 ;  /* 0xbf800000120c7423 */ /* 0x001fc8000000000f */
[----:B------:R-:W-:-:S04]  /*d390*/  FADD.FTZ R12, -R12, -RZ ;  /* 0x800000ff0c0c7221 */ /* 0x000fc80000010100 */
[----:B------:R-:W-:-:S07]  /*d3a0*/  FFMA R15, R15, R12, R15 ;  /* 0x0000000c0f0f7223 */ /* 0x000fce000000000f */
.L_x_15432:
[----:B------:R-:W-:Y:S05]  /*d3b0*/  BSYNC.RECONVERGENT B1 ;  /* 0x0000000000017941 */ /* 0x000fea0003800200 */
.L_x_15430:
        /* <DEDUP_REMOVED lines=21> */
.L_x_15434:
[----:B------:R-:W0:Y:S02]  /*d510*/  MUFU.RCP R15, R18 ;  /* 0x00000012000f7308 */ /* 0x000e240000001000 */
[----:B0-----:R-:W-:-:S04]  /*d520*/  FFMA R12, R18, R15, -1 ;  /* 0xbf800000120c7423 */ /* 0x001fc8000000000f */
[----:B------:R-:W-:-:S04]  /*d530*/  FADD.FTZ R12, -R12, -RZ ;  /* 0x800000ff0c0c7221 */ /* 0x000fc80000010100 */
[----:B------:R-:W-:-:S07]  /*d540*/  FFMA R15, R15, R12, R15 ;  /* 0x0000000c0f0f7223 */ /* 0x000fce000000000f */
.L_x_15435:
[----:B------:R-:W-:Y:S05]  /*d550*/  BSYNC.RECONVERGENT B1 ;  /* 0x0000000000017941 */ /* 0x000fea0003800200 */
.L_x_15433:
        /* <DEDUP_REMOVED lines=22> */
.L_x_15437:
[----:B------:R-:W0:Y:S02]  /*d6c0*/  MUFU.RCP R15, R14 ;  /* 0x0000000e000f7308 */ /* 0x000e240000001000 */
[----:B0-----:R-:W-:-:S04]  /*d6d0*/  FFMA R12, R14, R15, -1 ;  /* 0xbf8000000e0c7423 */ /* 0x001fc8000000000f */
[----:B------:R-:W-:-:S04]  /*d6e0*/  FADD.FTZ R12, -R12, -RZ ;  /* 0x800000ff0c0c7221 */ /* 0x000fc80000010100 */
[----:B------:R-:W-:-:S07]  /*d6f0*/  FFMA R15, R15, R12, R15 ;  /* 0x0000000c0f0f7223 */ /* 0x000fce000000000f */
.L_x_15438:
[----:B------:R-:W-:Y:S05]  /*d700*/  BSYNC.RECONVERGENT B1 ;  /* 0x0000000000017941 */ /* 0x000fea0003800200 */
.L_x_15436:
        /* <DEDUP_REMOVED lines=21> */
.L_x_15440:
[----:B------:R-:W0:Y:S02]  /*d860*/  MUFU.RCP R15, R18 ;  /* 0x00000012000f7308 */ /* 0x000e240000001000 */
[----:B0-----:R-:W-:-:S04]  /*d870*/  FFMA R12, R18, R15, -1 ;  /* 0xbf800000120c7423 */ /* 0x001fc8000000000f */
[----:B------:R-:W-:-:S04]  /*d880*/  FADD.FTZ R12, -R12, -RZ ;  /* 0x800000ff0c0c7221 */ /* 0x000fc80000010100 */
[----:B------:R-:W-:-:S07]  /*d890*/  FFMA R15, R15, R12, R15 ;  /* 0x0000000c0f0f7223 */ /* 0x000fce000000000f */
.L_x_15441:
[----:B------:R-:W-:Y:S05]  /*d8a0*/  BSYNC.RECONVERGENT B1 ;  /* 0x0000000000017941 */ /* 0x000fea0003800200 */
.L_x_15439:
        /* <DEDUP_REMOVED lines=22> */
.L_x_15443:
[----:B------:R-:W0:Y:S02]  /*da10*/  MUFU.RCP R15, R14 ;  /* 0x0000000e000f7308 */ /* 0x000e240000001000 */
[----:B0-----:R-:W-:-:S04]  /*da20*/  FFMA R12, R14, R15, -1 ;  /* 0xbf8000000e0c7423 */ /* 0x001fc8000000000f */
[----:B------:R-:W-:-:S04]  /*da30*/  FADD.FTZ R12, -R12, -RZ ;  /* 0x800000ff0c0c7221 */ /* 0x000fc80000010100 */
[----:B------:R-:W-:-:S07]  /*da40*/  FFMA R15, R15, R12, R15 ;  /* 0x0000000c0f0f7223 */ /* 0x000fce000000000f */
.L_x_15444:
[----:B------:R-:W-:Y:S05]  /*da50*/  BSYNC.RECONVERGENT B1 ;  /* 0x0000000000017941 */ /* 0x000fea0003800200 */
.L_x_15442:
        /* <DEDUP_REMOVED lines=21> */
.L_x_15446:
[----:B------:R-:W0:Y:S02]  /*dbb0*/  MUFU.RCP R15, R18 ;  /* 0x00000012000f7308 */ /* 0x000e240000001000 */
[----:B0-----:R-:W-:-:S04]  /*dbc0*/  FFMA R12, R18, R15, -1 ;  /* 0xbf800000120c7423 */ /* 0x001fc8000000000f */
[----:B------:R-:W-:-:S04]  /*dbd0*/  FADD.FTZ R12, -R12, -RZ ;  /* 0x800000ff0c0c7221 */ /* 0x000fc80000010100 */
[----:B------:R-:W-:-:S07]  /*dbe0*/  FFMA R15, R15, R12, R15 ;  /* 0x0000000c0f0f7223 */ /* 0x000fce000000000f */
.L_x_15447:
[----:B------:R-:W-:Y:S05]  /*dbf0*/  BSYNC.RECONVERGENT B1 ;  /* 0x0000000000017941 */ /* 0x000fea0003800200 */
.L_x_15445:
        /* <DEDUP_REMOVED lines=21> */
[----:B------:R-:W-:Y:S01]  /*dd50*/  MOV R13, R15 ;  /* 0x0000000f000d7202 */ /* 0x000fe20000000f00 */
[----:B------:R-:W-:Y:S06]  /*dd60*/  BRA `(.L_x_15450) ;  /* 0x0000000000107947 */ /* 0x000fec0003800000 */
.L_x_15449:
[----:B------:R-:W0:Y:S02]  /*dd70*/  MUFU.RCP R13, R14 ;  /* 0x0000000e000d7308 */ /* 0x000e240000001000 */
[----:B0-----:R-:W-:-:S04]  /*dd80*/  FFMA R12, R14, R13, -1 ;  /* 0xbf8000000e0c7423 */ /* 0x001fc8000000000d */
[----:B------:R-:W-:-:S04]  /*dd90*/  FADD.FTZ R12, -R12, -RZ ;  /* 0x800000ff0c0c7221 */ /* 0x000fc80000010100 */
[----:B------:R-:W-:-:S07]  /*dda0*/  FFMA R13, R13, R12, R13 ;  /* 0x0000000c0d0d7223 */ /* 0x000fce000000000d */
.L_x_15450:
[----:B------:R-:W-:Y:S05]  /*ddb0*/  BSYNC.RECONVERGENT B1 ;  /* 0x0000000000017941 */ /* 0x000fea0003800200 */
.L_x_15448:
[----:B------:R-:W-:Y:S01]  /*ddc0*/  FMUL R15, R73, UR8 ;  /* 0x00000008490f7c20 */ /* 0x000fe20008400000 */
[----:B------:R-:W-:Y:S01]  /*ddd0*/  FMUL R17, R66, UR8 ;  /* 0x0000000842117c20 */ /* 0x000fe20008400000 */
[----:B------:R-:W-:Y:S01]  /*dde0*/  LEA R7, R7, 0x2, 0x2 ;  /* 0x0000000207077811 */ /* 0x000fe200078e10ff */
[----:B------:R-:W-:Y:S01]  /*ddf0*/  FMUL R76, R76, R13 ;  /* 0x0000000d4c4c7220 */ /* 0x000fe20000400000 */
[C---:B------:R-:W-:Y:S01]  /*de00*/  FMNMX3 R52, |R80|.reuse, R52, |R51|, !PT ;  /* 0x0000003450347276 */ /* 0x040fe20007800633 */
        /* <DEDUP_REMOVED lines=19> */
[----:B------:R-:W-:-:S02]  /*df40*/  F2FP.SATFINITE.E5M2.F32.PACK_AB_MERGE_C R78, RZ, R51, RZ ;  /* 0x00000033ff4e723e */ /* 0x000fc400048060ff */
[C---:B------:R-:W-:Y:S01]  /*df50*/  FMNMX3 R52, |R91|.reuse, R13, |R82|, !PT ;  /* 0x0000000d5b347276 */ /* 0x040fe20007800652 */
[----:B------:R-:W-:Y:S01]  /*df60*/  FMUL R91, R91, UR8 ;  /* 0x000000085b5b7c20 */ /* 0x000fe20008400000 */
[----:B------:R-:W-:Y:S02]  /*df70*/  F2FP.SATFINITE.E5M2.F32.PACK_AB_MERGE_C R51, RZ, R86, RZ ;  /* 0x00000056ff33723e */ /* 0x000fe400048060ff */
[----:B------:R-:W-:Y:S02]  /*df80*/  F2FP.SATFINITE.E5M2.F32.PACK_AB_MERGE_C R79, RZ, R80, RZ ;  /* 0x00000050ff4f723e */ /* 0x000fe400048060ff */
[----:B------:R-:W-:Y:S01]  /*df90*/  F2FP.SATFINITE.E5M2.F32.PACK_AB_MERGE_C R83, RZ, R83, RZ ;  /* 0x00000053ff53723e */ /* 0x000fe200048060ff */
[----:B------:R-:W-:Y:S01]  /*dfa0*/  IMAD.SHL.U32 R51, R51, 0x100, RZ ;  /* 0x0000010033337824 */ /* 0x000fe200078e00ff */
[----:B------:R-:W-:Y:S02]  /*dfb0*/  F2FP.SATFINITE.E5M2.F32.PACK_AB_MERGE_C R80, RZ, R56, RZ ;  /* 0x00000038ff50723e */ /* 0x000fe400048060ff */
[----:B------:R-:W-:-:S02]  /*dfc0*/  F2FP.SATFINITE.E5M2.F32.PACK_AB_MERGE_C R88, RZ, R88, RZ ;  /* 0x00000058ff58723e */ /* 0x000fc400048060ff */
[----:B------:R-:W-:Y:S02]  /*dfd0*/  LOP3.LUT R55, R83, 0xff, RZ, 0xc0, !PT ;  /* 0x000000ff53377812 */ /* 0x000fe400078ec0ff */
[----:B------:R-:W-:Y:S02]  /*dfe0*/  F2FP.SATFINITE.E5M2.F32.PACK_AB_MERGE_C R31, RZ, R31, RZ ;  /* 0x0000001fff1f723e */ /* 0x000fe400048060ff */
[----:B------:R-:W-:Y:S01]  /*dff0*/  F2FP.SATFINITE.E5M2.F32.PACK_AB_MERGE_C R84, RZ, R91, RZ ;  /* 0x0000005bff54723e */ /* 0x000fe200048060ff */
        /* <DEDUP_REMOVED lines=30> */
.L_x_15452:
[----:B------:R-:W-:Y:S05]  /*e1e0*/  BSYNC.RECONVERGENT B0 ;  /* 0x0000000000007941 */ /* 0x000fea0003800200 */
.L_x_15451:
        /* <DEDUP_REMOVED lines=26> */
.L_x_15454:
[----:B------:R-:W-:Y:S05]  /*e390*/  BSYNC.RECONVERGENT B0 ;  /* 0x0000000000007941 */ /* 0x000fea0003800200 */
.L_x_15453:
[----:B------:R-:W-:Y:S01]  /*e3a0*/  FMUL R18, R68, UR8 ;  /* 0x0000000844127c20 */ /* 0x000fe20008400000 */
[----:B0-----:R-:W-:Y:S01]  /*e3b0*/  FMUL R19, R69, UR8 ;  /* 0x0000000845137c20 */ /* 0x001fe20008400000 */
[C---:B-1----:R-:W-:Y:S01]  /*e3c0*/  SHF.L.U64.HI R13, R2.reuse, 0x3, R3 ;  /* 0x00000003020d7819 */ /* 0x042fe20000010203 */
[----:B------:R-:W-:Y:S01]  /*e3d0*/  IMAD.SHL.U32 R12, R2, 0x8, RZ ;  /* 0x00000008020c7824 */ /* 0x000fe200078e00ff */
[----:B------:R-:W-:Y:S01]  /*e3e0*/  LOP3.LUT R31, R7, 0xe0, RZ, 0xc0, !PT ;  /* 0x000000e0071f7812 */ /* 0x000fe200078ec0ff */
[----:B------:R-:W-:Y:S01]  /*e3f0*/  FMUL R80, R54, UR8 ;  /* 0x0000000836507c20 */ /* 0x000fe20008400000 */
[----:B------:R-:W-:Y:S01]  /*e400*/  F2FP.SATFINITE.E5M2.F32.PACK_AB_MERGE_C R18, RZ, R18, RZ ;  /* 0x00000012ff12723e */ /* 0x000fe200048060ff */
[----:B------:R-:W-:Y:S01]  /*e410*/  FMUL R82, R82, UR8 ;  /* 0x0000000852527c20 */ /* 0x000fe20008400000 */
[----:B------:R-:W-:Y:S01]  /*e420*/  F2FP.SATFINITE.E5M2.F32.PACK_AB_MERGE_C R19, RZ, R19, RZ ;  /* 0x00000013ff13723e */ /* 0x000fe200048060ff */
[----:B------:R-:W-:Y:S01]  /*e430*/  IMAD.WIDE.U32 R74, R31, R2, R12 ;  /* 0x000000021f4a7225 */ /* 0x000fe200078e000c */
[----:B------:R-:W-:Y:S01]  /*e440*/  LOP3.LUT R18, R18, 0xff, RZ, 0xc0, !PT ;  /* 0x000000ff12127812 */ /* 0x000fe200078ec0ff */
[----:B------:R-:W-:Y:S01]  /*e450*/  BSSY.RECONVERGENT B0, `(.L_x_15455) ;  /* 0x0000045000007945 */ /* 0x000fe20003800200 */
[----:B------:R-:W-:Y:S01]  /*e460*/  F2FP.SATFINITE.E5M2.F32.PACK_AB_MERGE_C R80, RZ, R80, RZ ;  /* 0x00000050ff50723e */ /* 0x000fe200048060ff */
[----:B------:R-:W-:Y:S01]  /*e470*/  IMAD R85, R3, R31, RZ ;  /* 0x0000001f03557224 */ /* 0x000fe200078e02ff */
[----:B------:R-:W-:Y:S01]  /*e480*/  LOP3.LUT R31, R19, 0xffff, RZ, 0xc0, !PT ;  /* 0x0000ffff131f7812 */ /* 0x000fe200078ec0ff */
[----:B------:R-:W-:Y:S01]  /*e490*/  IMAD.U32 R79, R18, 0x10000, RZ ;  /* 0x00010000124f7824 */ /* 0x000fe200078e00ff */
[----:B------:R-:W-:-:S02]  /*e4a0*/  IADD3 R83, P1, PT, R12, R74, RZ ;  /* 0x0000004a0c537210 */ /* 0x000fc40007f3e0ff */
[----:B------:R-:W-:Y:S02]  /*e4b0*/  SHF.L.U32 R51, R31, 0x18, RZ ;  /* 0x000000181f337819 */ /* 0x000fe400000006ff */
[----:B------:R-:W-:Y:S01]  /*e4c0*/  F2FP.SATFINITE.E5M2.F32.PACK_AB_MERGE_C R74, RZ, R82, RZ ;  /* 0x00000052ff4a723e */ /* 0x000fe200048060ff */
        /* <DEDUP_REMOVED lines=14> */
[----:B------:R-:W-:Y:S02]  /*e5b0*/  F2FP.SATFINITE.E5M2.F32.PACK_AB_MERGE_C R75, RZ, R75, RZ ;  /* 0x0000004bff4b723e */ /* 0x000fe400048060ff */
[----:B------:R-:W-:Y:S01]  /*e5c0*/  FMNMX3 R87, |R54|, R50, |R87|, !PT ;  /* 0x0000003236577276 */ /* 0x000fe20007800657 */
[----:B------:R-:W-:Y:S01]  /*e5d0*/  FMUL R50, R81, UR8 ;  /* 0x0000000851327c20 */ /* 0x000fe20008400000 */
[----:B------:R-:W-:-:S02]  /*e5e0*/  F2FP.SATFINITE.E5M2.F32.PACK_AB_MERGE_C R22, RZ, R14, RZ ;  /* 0x0000000eff16723e */ /* 0x000fc400048060ff */
[----:B------:R-:W-:Y:S02]  /*e5f0*/  F2FP.SATFINITE.E5M2.F32.PACK_AB_MERGE_C R81, RZ, R52, RZ ;  /* 0x00000034ff51723e */ /* 0x000fe400048060ff */
[----:B------:R-:W-:Y:S02]  /*e600*/  F2FP.SATFINITE.E5M2.F32.PACK_AB_MERGE_C R52, RZ, R50, RZ ;  /* 0x00000032ff34723e */ /* 0x000fe400048060ff */
[----:B------:R-:W-:Y:S02]  /*e610*/  LOP3.LUT R85, R75, 0xff, RZ, 0xc0, !PT ;  /* 0x000000ff4b557812 */ /* 0x000fe400078ec0ff */
[----:B------:R-:W-:Y:S01]  /*e620*/  PRMT R14, R22, 0x7104, RZ ;  /* 0x00007104160e7816 */ /* 0x000fe200000000ff */
[----:B------:R-:W-:Y:S01]  /*e630*/  IMAD.U32 R84, R52, 0x10000, RZ ;  /* 0x0001000034547824 */ /* 0x000fe200078e00ff */
[----:B------:R-:W-:Y:S02]  /*e640*/  F2FP.SATFINITE.E5M2.F32.PACK_AB_MERGE_C R88, RZ, R78, RZ ;  /* 0x0000004eff58723e */ /* 0x000fe400048060ff */
[----:B------:R-:W-:-:S02]  /*e650*/  LOP3.LUT R50, R81, 0xffff, RZ, 0xc0, !PT ;  /* 0x0000ffff51327812 */ /* 0x000fc400078ec0ff */
[----:B------:R-:W-:Y:S02]  /*e660*/  LOP3.LUT R14, R85, 0xff00, R14, 0xf8, !PT ;  /* 0x0000ff00550e7812 */ /* 0x000fe400078ef80e */
[----:B------:R-:W-:Y:S02]  /*e670*/  SHF.L.U32 R86, R88, 0x10, RZ ;  /* 0x0000001058567819 */ /* 0x000fe400000006ff */
[----:B------:R-:W-:Y:S02]  /*e680*/  LOP3.LUT R85, R56, 0xffff, RZ, 0xc0, !PT ;  /* 0x0000ffff38557812 */ /* 0x000fe400078ec0ff */
[----:B------:R-:W-:Y:S02]  /*e690*/  LOP3.LUT R55, R55, 0xffff, RZ, 0xc0, !PT ;  /* 0x0000ffff37377812 */ /* 0x000fe400078ec0ff */
[----:B------:R-:W-:Y:S02]  /*e6a0*/  SHF.L.U32 R50, R50, 0x18, RZ ;  /* 0x0000001832327819 */ /* 0x000fe400000006ff */
[----:B------:R-:W-:-:S02]  /*e6b0*/  F2FP.SATFINITE.E5M2.F32.PACK_AB_MERGE_C R82, RZ, R82, RZ ;  /* 0x00000052ff52723e */ /* 0x000fc400048060ff */
        /* <DEDUP_REMOVED lines=30> */
.L_x_15456:
[----:B------:R-:W-:Y:S05]  /*e8a0*/  BSYNC.RECONVERGENT B0 ;  /* 0x0000000000007941 */ /* 0x000fea0003800200 */
.L_x_15455:
[----:B0-----:R-:W-:Y:S02]  /*e8b0*/  HFMA2 R55, -RZ, RZ, 0.96630859375, -0.0022525787353515625 ;  /* 0x3bbb989dff377431 */ /* 0x001fe400000001ff */
[----:B------:R-:W-:Y:S01]  /*e8c0*/  FMUL R80, R59, UR8 ;  /* 0x000000083b507c20 */ /* 0x000fe20008400000 */
[----:B------:R-:W-:Y:S01]  /*e8d0*/  SHF.L.U32 R52, R90, 0x18, RZ ;  /* 0x000000185a347819 */ /* 0x000fe200000006ff */
[----:B------:R-:W-:Y:S02]  /*e8e0*/  IMAD.U32 R74, R38, 0x10000, RZ ;  /* 0x00010000264a7824 */ /* 0x000fe400078e00ff */
[----:B------:R-:W-:Y:S01]  /*e8f0*/  FMUL R54, R72, UR8 ;  /* 0x0000000848367c20 */ /* 0x000fe20008400000 */
[----:B------:R-:W-:Y:S01]  /*e900*/  IMAD.MOV.U32 R56, RZ, RZ, 0x437c0000 ;  /* 0x437c0000ff387424 */ /* 0x000fe200078e00ff */
[----:B------:R-:W-:Y:S01]  /*e910*/  F2FP.SATFINITE.E5M2.F32.PACK_AB_MERGE_C R80, RZ, R80, RZ ;  /* 0x00000050ff50723e */ /* 0x000fe200048060ff */
[----:B------:R-:W-:Y:S01]  /*e920*/  FMUL R85, R23, UR8 ;  /* 0x0000000817557c20 */ /* 0x000fe20008400000 */
[----:B------:R-:W-:Y:S01]  /*e930*/  LOP3.LUT R52, R77, 0xff000000, R52, 0xf8, !PT ;  /* 0xff0000004d347812 */ /* 0x000fe200078ef834 */
[----:B------:R-:W-:Y:S01]  /*e940*/  BSSY.RECONVERGENT B0, `(.L_x_15457) ;  /* 0x0000068000007945 */ /* 0x000fe20003800200 */
[----:B------:R-:W-:Y:S01]  /*e950*/  FFMA.SAT R55, R74, -R55, 0.5 ;  /* 0x3f0000004a377423 */ /* 0x000fe20000002837 */
[----:B------:R-:W-:-:S02]  /*e960*/  F2FP.SATFINITE.E5M2.F32.PACK_AB_MERGE_C R77, RZ, R54, RZ ;  /* 0x00000036ff4d723e */ /* 0x000fc400048060ff */
        /* <DEDUP_REMOVED lines=17> */
[----:B------:R-:W-:-:S02]  /*ea80*/  F2FP.SATFINITE.E5M2.F32.PACK_AB_MERGE_C R85, RZ, R85, RZ ;  /* 0x00000055ff55723e */ /* 0x000fc400048060ff */
        /* <DEDUP_REMOVED lines=10> */
[----:B------:R-:W-:Y:S02]  /*eb30*/  F2FP.SATFINITE.E5M2.F32.PACK_AB_MERGE_C R87, RZ, R87, RZ ;  /* 0x00000057ff57723e */ /* 0x000fe400048060ff */
[----:B------:R-:W-:Y:S01]  /*eb40*/  LOP3.LUT R54, R86, 0xff000000, R83, 0xf8, !PT ;  /* 0xff00000056367812 */ /* 0x000fe200078ef853 */
[----:B------:R-:W-:Y:S01]  /*eb50*/  FMUL R83, R57, UR8 ;  /* 0x0000000839537c20 */ /* 0x000fe20008400000 */
[----:B------:R-:W-:Y:S01]  /*eb60*/  F2FP.SATFINITE.E5M2.F32.PACK_AB_MERGE_C R86, RZ, R0, RZ ;  /* 0x00000000ff56723e */ /* 0x000fe200048060ff */
[----:B0-----:R-:W-:Y:S01]  /*eb70*/  FFMA R0, R78, R79, 1 ;  /* 0x3f8000004e007423 */ /* 0x001fe2000000004f */
[----:B------:R-:W-:Y:S01]  /*eb80*/  FMNMX3 R78, |R58|, R73, |R57|, !PT ;  /* 0x000000493a4e7276 */ /* 0x000fe20007800639 */
[----:B------:R-:W-:Y:S01]  /*eb90*/  FMUL R73, R30, UR8 ;  /* 0x000000081e497c20 */ /* 0x000fe20008400000 */
[----:B------:R-:W-:-:S02]  /*eba0*/  LOP3.LUT R79, R86, 0xffff, RZ, 0xc0, !PT ;  /* 0x0000ffff564f7812 */ /* 0x000fc400078ec0ff */
[----:B------:R-:W-:Y:S02]  /*ebb0*/  F2FP.SATFINITE.E5M2.F32.PACK_AB_MERGE_C R83, RZ, R83, RZ ;  /* 0x00000053ff53723e */ /* 0x000fe400048060ff */
[----:B------:R-:W-:Y:S01]  /*ebc0*/  F2FP.SATFINITE.E5M2.F32.PACK_AB_MERGE_C R73, RZ, R73, RZ ;  /* 0x00000049ff49723e */ /* 0x000fe200048060ff */
        /* <DEDUP_REMOVED lines=14> */
[----:B------:R-:W-:-:S02]  /*ecb0*/  F2FP.SATFINITE.E5M2.F32.PACK_AB_MERGE_C R84, RZ, R84, RZ ;  /* 0x00000054ff54723e */ /* 0x000fc400048060ff */
[----:B------:R-:W-:Y:S02]  /*ecc0*/  ISETP.GT.U32.AND P4, PT, R78, 0x1ffffff, PT ;  /* 0x01ffffff4e00780c */ /* 0x000fe40003f84070 */
[----:B------:R-:W-:Y:S01]  /*ecd0*/  FMNMX3 R66, |R68|, R53, |R59|, !PT ;  /* 0x0000003544427276 */ /* 0x000fe2000780063b */
[----:B------:R-:W-:Y:S01]  /*ece0*/  FMUL R68, R70, UR8 ;  /* 0x0000000846447c20 */ /* 0x000fe20008400000 */
[----:B------:R-:W-:Y:S02]  /*ecf0*/  LOP3.LUT R78, R87, 0xff, RZ, 0xc0, !PT ;  /* 0x000000ff574e7812 */ /* 0x000fe400078ec0ff */
[----:B------:R-:W-:Y:S02]  /*ed00*/  PRMT R53, R84, 0x7104, RZ ;  /* 0x0000710454357816 */ /* 0x000fe400000000ff */
[----:B------:R-:W-:Y:S02]  /*ed10*/  F2FP.SATFINITE.E5M2.F32.PACK_AB_MERGE_C R30, RZ, R30, RZ ;  /* 0x0000001eff1e723e */ /* 0x000fe400048060ff */
[----:B------:R-:W-:-:S02]  /*ed20*/  LOP3.LUT R78, R78, 0xff00, R53, 0xf8, !PT ;  /* 0x0000ff004e4e7812 */ /* 0x000fc400078ef835 */
[----:B------:R-:W-:Y:S01]  /*ed30*/  F2FP.SATFINITE.E5M2.F32.PACK_AB_MERGE_C R68, RZ, R68, RZ ;  /* 0x00000044ff44723e */ /* 0x000fe200048060ff */
[----:B------:R-:W-:Y:S01]  /*ed40*/  IMAD.U32 R53, R30, 0x10000, RZ ;  /* 0x000100001e357824 */ /* 0x000fe200078e00ff */
[----:B------:R-:W-:Y:S02]  /*ed50*/  F2FP.SATFINITE.E5M2.F32.PACK_AB_MERGE_C R5, RZ, R5, RZ ;  /* 0x00000005ff05723e */ /* 0x000fe400048060ff */
[----:B------:R-:W-:Y:S02]  /*ed60*/  F2FP.SATFINITE.E5M2.F32.PACK_AB_MERGE_C R59, RZ, R16, RZ ;  /* 0x00000010ff3b723e */ /* 0x000fe400048060ff */
        /* <DEDUP_REMOVED lines=37> */
.L_x_15458:
[----:B------:R-:W-:Y:S05]  /*efc0*/  BSYNC.RECONVERGENT B0 ;  /* 0x0000000000007941 */ /* 0x000fea0003800200 */
.L_x_15457:
        /* <DEDUP_REMOVED lines=30> */
.L_x_15460:
[----:B------:R-:W-:Y:S05]  /*f1b0*/  BSYNC.RECONVERGENT B0 ;  /* 0x0000000000007941 */ /* 0x000fea0003800200 */
.L_x_15459:
        /* <DEDUP_REMOVED lines=17> */
.L_x_15462:
[----:B------:R-:W-:Y:S05]  /*f2d0*/  BSYNC.RECONVERGENT B0 ;  /* 0x0000000000007941 */ /* 0x000fea0003800200 */
.L_x_15461:
        /* <DEDUP_REMOVED lines=16> */
.L_x_15464:
[----:B------:R-:W-:Y:S05]  /*f3e0*/  BSYNC.RECONVERGENT B0 ;  /* 0x0000000000007941 */ /* 0x000fea0003800200 */
.L_x_15463:
        /* <DEDUP_REMOVED lines=14> */
.L_x_15466:
[----:B------:R-:W-:Y:S05]  /*f4d0*/  BSYNC.RECONVERGENT B0 ;  /* 0x0000000000007941 */ /* 0x000fea0003800200 */
.L_x_15465:
[----:B------:R-:W-:Y:S01]  /*f4e0*/  BSSY.RECONVERGENT B1, `(.L_x_15467) ;  /* 0x000000c000017945 */ /* 0x000fe20003800200 */
[----:B------:R-:W-:Y:S02]  /*f4f0*/  IADD3.X R57, PT, PT, R13, R31, RZ, P2, P3 ;  /* 0x0000001f0d397210 */ /* 0x000fe400017e64ff */
[----:B------:R-:W-:Y:S01]  /*f500*/  FMNMX3 R76, |R71|, R70, |R76|, !PT ;  /* 0x00000046474c7276 */ /* 0x000fe2000780064c */
[----:B------:R-:W-:Y:S06]  /*f510*/  @P4 BRA `(.L_x_15468) ;  /* 0x0000000000104947 */ /* 0x000fec0003800000 */
[----:B------:R-:W-:Y:S02]  /*f520*/  MOV R12, R0 ;  /* 0x00000000000c7202 */ /* 0x000fe40000000f00 */
[----:B------:R-:W-:-:S07]  /*f530*/  MOV R14, 0xf550 ;  /* 0x0000f550000e7802 */ /* 0x000fce0000000f00 */
[----:B012345:R-:W-:Y:S05]  /*f540*/  CALL.REL.NOINC `($__internal_483_$__cuda_sm20_rcp_rn_f32_slowpath) ;  /* 0x0000006c001c7944 */ /* 0x03ffea0003c00000 */
[----:B------:R-:W-:Y:S05]  /*f550*/  BRA `(.L_x_15469) ;  /* 0x0000000000107947 */ /* 0x000fea0003800000 */
.L_x_15468:
[----:B------:R-:W0:Y:S02]  /*f560*/  MUFU.RCP R15, R0 ;  /* 0x00000000000f7308 */ /* 0x000e240000001000 */
[----:B0-----:R-:W-:-:S04]  /*f570*/  FFMA R5, R0, R15, -1 ;  /* 0xbf80000000057423 */ /* 0x001fc8000000000f */
[----:B------:R-:W-:-:S04]  /*f580*/  FADD.FTZ R12, -R5, -RZ ;  /* 0x800000ff050c7221 */ /* 0x000fc80000010100 */
[----:B------:R-:W-:-:S07]  /*f590*/  FFMA R15, R15, R12, R15 ;  /* 0x0000000c0f0f7223 */ /* 0x000fce000000000f */
.L_x_15469:
[----:B------:R-:W-:Y:S05]  /*f5a0*/  BSYNC.RECONVERGENT B1 ;  /* 0x0000000000017941 */ /* 0x000fea0003800200 */
.L_x_15467:
        /* <DEDUP_REMOVED lines=19> */
[----:B-12345:R-:W-:Y:S05]  /*f6e0*/  CALL.REL.NOINC `($__internal_483_$__cuda_sm20_rcp_rn_f32_slowpath) ;  /* 0x0000006800b47944 */ /* 0x03efea0003c00000 */
[----:B------:R-:W-:Y:S05]  /*f6f0*/  BRA `(.L_x_15472) ;  /* 0x0000000000107947 */ /* 0x000fea0003800000 */
.L_x_15471:
[----:B------:R-:W0:Y:S02]  /*f700*/  MUFU.RCP R15, R12 ;  /* 0x0000000c000f7308 */ /* 0x000e240000001000 */
[----:B0-----:R-:W-:-:S04]  /*f710*/  FFMA R5, R12, R15, -1 ;  /* 0xbf8000000c057423 */ /* 0x001fc8000000000f */
[----:B------:R-:W-:-:S04]  /*f720*/  FADD.FTZ R12, -R5, -RZ ;  /* 0x800000ff050c7221 */ /* 0x000fc80000010100 */
[----:B------:R-:W-:-:S07]  /*f730*/  FFMA R15, R15, R12, R15 ;  /* 0x0000000c0f0f7223 */ /* 0x000fce000000000f */
.L_x_15472:
[----:B------:R-:W-:Y:S05]  /*f740*/  BSYNC.RECONVERGENT B1 ;  /* 0x0000000000017941 */ /* 0x000fea0003800200 */
.L_x_15470:
        /* <DEDUP_REMOVED lines=19> */
[----:B--2345:R-:W-:Y:S05]  /*f880*/  CALL.REL.NOINC `($__internal_483_$__cuda_sm20_rcp_rn_f32_slowpath) ;  /* 0x00000068004c7944 */ /* 0x03cfea0003c00000 */
[----:B------:R-:W-:Y:S05]  /*f890*/  BRA `(.L_x_15475) ;  /* 0x0000000000107947 */ /* 0x000fea0003800000 */
.L_x_15474:
[----:B------:R-:W0:Y:S02]  /*f8a0*/  MUFU.RCP R15, R14 ;  /* 0x0000000e000f7308 */ /* 0x000e240000001000 */
[----:B0-----:R-:W-:-:S04]  /*f8b0*/  FFMA R12, R14, R15, -1 ;  /* 0xbf8000000e0c7423 */ /* 0x001fc8000000000f */
[----:B------:R-:W-:-:S04]  /*f8c0*/  FADD.FTZ R12, -R12, -RZ ;  /* 0x800000ff0c0c7221 */ /* 0x000fc80000010100 */
[----:B------:R-:W-:-:S07]  /*f8d0*/  FFMA R15, R15, R12, R15 ;  /* 0x0000000c0f0f7223 */ /* 0x000fce000000000f */
.L_x_15475:
[----:B------:R-:W-:Y:S05]  /*f8e0*/  BSYNC.RECONVERGENT B1 ;  /* 0x0000000000017941 */ /* 0x000fea0003800200 */
.L_x_15473:
        /* <DEDUP_REMOVED lines=22> */
.L_x_15477:
[----:B------:R-:W0:Y:S02]  /*fa50*/  MUFU.RCP R15, R14 ;  /* 0x0000000e000f7308 */ /* 0x000e240000001000 */
[----:B0-----:R-:W-:-:S04]  /*fa60*/  FFMA R12, R14, R15, -1 ;  /* 0xbf8000000e0c7423 */ /* 0x001fc8000000000f */
[----:B------:R-:W-:-:S04]  /*fa70*/  FADD.FTZ R12, -R12, -RZ ;  /* 0x800000ff0c0c7221 */ /* 0x000fc80000010100 */
[----:B------:R-:W-:-:S07]  /*fa80*/  FFMA R15, R15, R12, R15 ;  /* 0x0000000c0f0f7223 */ /* 0x000fce000000000f */
.L_x_15478:
[----:B------:R-:W-:Y:S05]  /*fa90*/  BSYNC.RECONVERGENT B1 ;  /* 0x0000000000017941 */ /* 0x000fea0003800200 */
.L_x_15476:
        /* <DEDUP_REMOVED lines=21> */
.L_x_15480:
[----:B------:R-:W0:Y:S02]  /*fbf0*/  MUFU.RCP R15, R14 ;  /* 0x0000000e000f7308 */ /* 0x000e240000001000 */
[----:B0-----:R-:W-:-:S04]  /*fc00*/  FFMA R12, R14, R15, -1 ;  /* 0xbf8000000e0c7423 */ /* 0x001fc8000000000f */
[----:B------:R-:W-:-:S04]  /*fc10*/  FADD.FTZ R12, -R12, -RZ ;  /* 0x800000ff0c0c7221 */ /* 0x000fc80000010100 */
[----:B------:R-:W-:-:S07]  /*fc20*/  FFMA R15, R15, R12, R15 ;  /* 0x0000000c0f0f7223 */ /* 0x000fce000000000f */
.L_x_15481:
[----:B------:R-:W-:Y:S05]  /*fc30*/  BSYNC.RECONVERGENT B1 ;  /* 0x0000000000017941 */ /* 0x000fea0003800200 */
.L_x_15479:
        /* <DEDUP_REMOVED lines=22> */
.L_x_15483:
[----:B------:R-:W0:Y:S02]  /*fda0*/  MUFU.RCP R15, R14 ;  /* 0x0000000e000f7308 */ /* 0x000e240000001000 */
[----:B0-----:R-:W-:-:S04]  /*fdb0*/  FFMA R12, R14, R15, -1 ;  /* 0xbf8000000e0c7423 */ /* 0x001fc8000000000f */
[----:B------:R-:W-:-:S04]  /*fdc0*/  FADD.FTZ R12, -R12, -RZ ;  /* 0x800000ff0c0c7221 */ /* 0x000fc80000010100 */
[----:B------:R-:W-:-:S07]  /*fdd0*/  FFMA R15, R15, R12, R15 ;  /* 0x0000000c0f0f7223 */ /* 0x000fce000000000f */
.L_x_15484:
[----:B------:R-:W-:Y:S05]  /*fde0*/  BSYNC.RECONVERGENT B1 ;  /* 0x0000000000017941 */ /* 0x000fea0003800200 */
.L_x_15482:
        /* <DEDUP_REMOVED lines=21> */
.L_x_15486:
[----:B------:R-:W0:Y:S02]  /*ff40*/  MUFU.RCP R15, R14 ;  /* 0x0000000e000f7308 */ /* 0x000e240000001000 */
[----:B0-----:R-:W-:-:S04]  /*ff50*/  FFMA R12, R14, R15, -1 ;  /* 0xbf8000000e0c7423 */ /* 0x001fc8000000000f */
[----:B------:R-:W-:-:S04]  /*ff60*/  FADD.FTZ R12, -R12, -RZ ;  /* 0x800000ff0c0c7221 */ /* 0x000fc80000010100 */
[----:B------:R-:W-:-:S07]  /*ff70*/  FFMA R15, R15, R12, R15 ;  /* 0x0000000c0f0f7223 */ /* 0x000fce000000000f */
.L_x_15487:
[----:B------:R-:W-:Y:S05]  /*ff80*/  BSYNC.RECONVERGENT B1 ;  /* 0x0000000000017941 */ /* 0x000fea0003800200 */
.L_x_15485:
        /* <DEDUP_REMOVED lines=22> */
.L_x_15489:
[----:B------:R-:W0:Y:S02]  /*100f0*/  MUFU.RCP R15, R14 ;  /* 0x0000000e000f7308 */ /* 0x000e240000001000 */
[----:B0-----:R-:W-:-:S04]  /*10100*/  FFMA R12, R14, R15, -1 ;  /* 0xbf8000000e0c7423 */ /* 0x001fc8000000000f */
[----:B------:R-:W-:-:S04]  /*10110*/  FADD.FTZ R12, -R12, -RZ ;  /* 0x800000ff0c0c7221 */ /* 0x000fc80000010100 */
[----:B------:R-:W-:-:S07]  /*10120*/  FFMA R15, R15, R12, R15 ;  /* 0x0000000c0f0f7223 */ /* 0x000fce000000000f */
.L_x_15490:
[----:B------:R-:W-:Y:S05]  /*10130*/  BSYNC.RECONVERGENT B1 ;  /* 0x0000000000017941 */ /* 0x000fea0003800200 */
.L_x_15488:
        /* <DEDUP_REMOVED lines=21> */
.L_x_15492:
[----:B------:R-:W0:Y:S02]  /*10290*/  MUFU.RCP R15, R14 ;  /* 0x0000000e000f7308 */ /* 0x000e240000001000 */
[----:B0-----:R-:W-:-:S04]  /*102a0*/  FFMA R12, R14, R15, -1 ;  /* 0xbf8000000e0c7423 */ /* 0x001fc8000000000f */
[----:B------:R-:W-:-:S04]  /*102b0*/  FADD.FTZ R12, -R12, -RZ ;  /* 0x800000ff0c0c7221 */ /* 0x000fc80000010100 */
[----:B------:R-:W-:-:S07]  /*102c0*/  FFMA R15, R15, R12, R15 ;  /* 0x0000000c0f0f7223 */ /* 0x000fce000000000f */
.L_x_15493:
[----:B------:R-:W-:Y:S05]  /*102d0*/  BSYNC.RECONVERGENT B1 ;  /* 0x0000000000017941 */ /* 0x000fea0003800200 */
.L_x_15491:
        /* <DEDUP_REMOVED lines=22> */
.L_x_15495:
[----:B------:R-:W0:Y:S02]  /*10440*/  MUFU.RCP R15, R14 ;  /* 0x0000000e000f7308 */ /* 0x000e240000001000 */
[----:B0-----:R-:W-:-:S04]  /*10450*/  FFMA R12, R14, R15, -1 ;  /* 0xbf8000000e0c7423 */ /* 0x001fc8000000000f */
[----:B------:R-:W-:-:S04]  /*10460*/  FADD.FTZ R12, -R12, -RZ ;  /* 0x800000ff0c0c7221 */ /* 0x000fc80000010100 */
[----:B------:R-:W-:-:S07]  /*10470*/  FFMA R15, R15, R12, R15 ;  /* 0x0000000c0f0f7223 */ /* 0x000fce000000000f */
.L_x_15496:
[----:B------:R-:W-:Y:S05]  /*10480*/  BSYNC.RECONVERGENT B1 ;  /* 0x0000000000017941 */ /* 0x000fea0003800200 */
.L_x_15494:
        /* <DEDUP_REMOVED lines=21> */
.L_x_15498:
[----:B------:R-:W0:Y:S02]  /*105e0*/  MUFU.RCP R15, R14 ;  /* 0x0000000e000f7308 */ /* 0x000e240000001000 */
[----:B0-----:R-:W-:-:S04]  /*105f0*/  FFMA R12, R14, R15, -1 ;  /* 0xbf8000000e0c7423 */ /* 0x001fc8000000000f */
[----:B------:R-:W-:-:S04]  /*10600*/  FADD.FTZ R12, -R12, -RZ ;  /* 0x800000ff0c0c7221 */ /* 0x000fc80000010100 */
[----:B------:R-:W-:-:S07]  /*10610*/  FFMA R15, R15, R12, R15 ;  /* 0x0000000c0f0f7223 */ /* 0x000fce000000000f */
.L_x_15499:
[----:B------:R-:W-:Y:S05]  /*10620*/  BSYNC.RECONVERGENT B1 ;  /* 0x0000000000017941 */ /* 0x000fea0003800200 */
.L_x_15497:
        /* <DEDUP_REMOVED lines=22> */
.L_x_15501:
[----:B------:R-:W0:Y:S02]  /*10790*/  MUFU.RCP R15, R14 ;  /* 0x0000000e000f7308 */ /* 0x000e240000001000 */
[----:B0-----:R-:W-:-:S04]  /*107a0*/  FFMA R12, R14, R15, -1 ;  /* 0xbf8000000e0c7423 */ /* 0x001fc8000000000f */
[----:B------:R-:W-:-:S04]  /*107b0*/  FADD.FTZ R12, -R12, -RZ ;  /* 0x800000ff0c0c7221 */ /* 0x000fc80000010100 */
[----:B------:R-:W-:-:S07]  /*107c0*/  FFMA R15, R15, R12, R15 ;  /* 0x0000000c0f0f7223 */ /* 0x000fce000000000f */
.L_x_15502:
[----:B------:R-:W-:Y:S05]  /*107d0*/  BSYNC.RECONVERGENT B1 ;  /* 0x0000000000017941 */ /* 0x000fea0003800200 */
.L_x_15500:
        /* <DEDUP_REMOVED lines=21> */
.L_x_15504:
[----:B------:R-:W0:Y:S02]  /*10930*/  MUFU.RCP R15, R18 ;  /* 0x00000012000f7308 */ /* 0x000e240000001000 */
[----:B0-----:R-:W-:-:S04]  /*10940*/  FFMA R12, R18, R15, -1 ;  /* 0xbf800000120c7423 */ /* 0x001fc8000000000f */
[----:B------:R-:W-:-:S04]  /*10950*/  FADD.FTZ R12, -R12, -RZ ;  /* 0x800000ff0c0c7221 */ /* 0x000fc80000010100 */
[----:B------:R-:W-:-:S07]  /*10960*/  FFMA R15, R15, R12, R15 ;  /* 0x0000000c0f0f7223 */ /* 0x000fce000000000f */
.L_x_15505:
[----:B------:R-:W-:Y:S05]  /*10970*/  BSYNC.RECONVERGENT B1 ;  /* 0x0000000000017941 */ /* 0x000fea0003800200 */
.L_x_15503:
        /* <DEDUP_REMOVED lines=22> */
.L_x_15507:
[----:B------:R-:W0:Y:S02]  /*10ae0*/  MUFU.RCP R15, R14 ;  /* 0x0000000e000f7308 */ /* 0x000e240000001000 */
[----:B0-----:R-:W-:-:S04]  /*10af0*/  FFMA R12, R14, R15, -1 ;  /* 0xbf8000000e0c7423 */ /* 0x001fc8000000000f */
[----:B------:R-:W-:-:S04]  /*10b00*/  FADD.FTZ R12, -R12, -RZ ;  /* 0x800000ff0c0c7221 */ /* 0x000fc80000010100 */
[----:B------:R-:W-:-:S07]  /*10b10*/  FFMA R15, R15, R12, R15 ;  /* 0x0000000c0f0f7223 */ /* 0x000fce000000000f */
.L_x_15508:
[----:B------:R-:W-:Y:S05]  /*10b20*/  BSYNC.RECONVERGENT B1 ;  /* 0x0000000000017941 */ /* 0x000fea0003800200 */
.L_x_15506:
        /* <DEDUP_REMOVED lines=21> */
.L_x_15510:
[----:B------:R-:W0:Y:S02]  /*10c80*/  MUFU.RCP R15, R14 ;  /* 0x0000000e000f7308 */ /* 0x000e240000001000 */
[----:B0-----:R-:W-:-:S04]  /*10c90*/  FFMA R12, R14, R15, -1 ;  /* 0xbf8000000e0c7423 */ /* 0x001fc8000000000f */
[----:B------:R-:W-:-:S04]  /*10ca0*/  FADD.FTZ R12, -R12, -RZ ;  /* 0x800000ff0c0c7221 */ /* 0x000fc80000010100 */
[----:B------:R-:W-:-:S07]  /*10cb0*/  FFMA R15, R15, R12, R15 ;  /* 0x0000000c0f0f7223 */ /* 0x000fce000000000f */
.L_x_15511:
[----:B------:R-:W-:Y:S05]  /*10cc0*/  BSYNC.RECONVERGENT B1 ;  /* 0x0000000000017941 */ /* 0x000fea0003800200 */
.L_x_15509:
        /* <DEDUP_REMOVED lines=22> */
.L_x_15513:
[----:B------:R-:W0:Y:S02]  /*10e30*/  MUFU.RCP R15, R14 ;  /* 0x0000000e000f7308 */ /* 0x000e240000001000 */
[----:B0-----:R-:W-:-:S04]  /*10e40*/  FFMA R12, R14, R15, -1 ;  /* 0xbf8000000e0c7423 */ /* 0x001fc8000000000f */
[----:B------:R-:W-:-:S04]  /*10e50*/  FADD.FTZ R12, -R12, -RZ ;  /* 0x800000ff0c0c7221 */ /* 0x000fc80000010100 */
[----:B------:R-:W-:-:S07]  /*10e60*/  FFMA R15, R15, R12, R15 ;  /* 0x0000000c0f0f7223 */ /* 0x000fce000000000f */
.L_x_15514:
[----:B------:R-:W-:Y:S05]  /*10e70*/  BSYNC.RECONVERGENT B1 ;  /* 0x0000000000017941 */ /* 0x000fea0003800200 */
.L_x_15512:
        /* <DEDUP_REMOVED lines=21> */
.L_x_15516:
[----:B------:R-:W0:Y:S02]  /*10fd0*/  MUFU.RCP R15, R18 ;  /* 0x00000012000f7308 */ /* 0x000e240000001000 */
[----:B0-----:R-:W-:-:S04]  /*10fe0*/  FFMA R12, R18, R15, -1 ;  /* 0xbf800000120c7423 */ /* 0x001fc8000000000f */
[----:B------:R-:W-:-:S04]  /*10ff0*/  FADD.FTZ R12, -R12, -RZ ;  /* 0x800000ff0c0c7221 */ /* 0x000fc80000010100 */
[----:B------:R-:W-:-:S07]  /*11000*/  FFMA R15, R15, R12, R15 ;  /* 0x0000000c0f0f7223 */ /* 0x000fce000000000f */
.L_x_15517:
[----:B------:R-:W-:Y:S05]  /*11010*/  BSYNC.RECONVERGENT B1 ;  /* 0x0000000000017941 */ /* 0x000fea0003800200 */
.L_x_15515:
        /* <DEDUP_REMOVED lines=22> */
.L_x_15519:
[----:B------:R-:W0:Y:S02]  /*11180*/  MUFU.RCP R15, R14 ;  /* 0x0000000e000f7308 */ /* 0x000e240000001000 */
[----:B0-----:R-:W-:-:S04]  /*11190*/  FFMA R12, R14, R15, -1 ;  /* 0xbf8000000e0c7423 */ /* 0x001fc8000000000f */
[----:B------:R-:W-:-:S04]  /*111a0*/  FADD.FTZ R12, -R12, -RZ ;  /* 0x800000ff0c0c7221 */ /* 0x000fc80000010100 */
[----:B------:R-:W-:-:S07]  /*111b0*/  FFMA R15, R15, R12, R15 ;  /* 0x0000000c0f0f7223 */ /* 0x000fce000000000f */
.L_x_15520:
[----:B------:R-:W-:Y:S05]  /*111c0*/  BSYNC.RECONVERGENT B1 ;  /* 0x0000000000017941 */ /* 0x000fea0003800200 */
.L_x_15518:
        /* <DEDUP_REMOVED lines=21> */
.L_x_15522:
[----:B------:R-:W0:Y:S02]  /*11320*/  MUFU.RCP R15, R18 ;  /* 0x00000012000f7308 */ /* 0x000e240000001000 */
[----:B0-----:R-:W-:-:S04]  /*11330*/  FFMA R12, R18, R15, -1 ;  /* 0xbf800000120c7423 */ /* 0x001fc8000000000f */
[----:B------:R-:W-:-:S04]  /*11340*/  FADD.FTZ R12, -R12, -RZ ;  /* 0x800000ff0c0c7221 */ /* 0x000fc80000010100 */
[----:B------:R-:W-:-:S07]  /*11350*/  FFMA R15, R15, R12, R15 ;  /* 0x0000000c0f0f7223 */ /* 0x000fce000000000f */
.L_x_15523:
[----:B------:R-:W-:Y:S05]  /*11360*/  BSYNC.RECONVERGENT B1 ;  /* 0x0000000000017941 */ /* 0x000fea0003800200 */
.L_x_15521:
        /* <DEDUP_REMOVED lines=22> */
.L_x_15525:
[----:B------:R-:W0:Y:S02]  /*114d0*/  MUFU.RCP R15, R14 ;  /* 0x0000000e000f7308 */ /* 0x000e240000001000 */
[----:B0-----:R-:W-:-:S04]  /*114e0*/  FFMA R12, R14, R15, -1 ;  /* 0xbf8000000e0c7423 */ /* 0x001fc8000000000f */
[----:B------:R-:W-:-:S04]  /*114f0*/  FADD.FTZ R12, -R12, -RZ ;  /* 0x800000ff0c0c7221 */ /* 0x000fc80000010100 */
[----:B------:R-:W-:-:S07]  /*11500*/  FFMA R15, R15, R12, R15 ;  /* 0x0000000c0f0f7223 */ /* 0x000fce000000000f */
.L_x_15526:
[----:B------:R-:W-:Y:S05]  /*11510*/  BSYNC.RECONVERGENT B1 ;  /* 0x0000000000017941 */ /* 0x000fea0003800200 */
.L_x_15524:
        /* <DEDUP_REMOVED lines=21> */
.L_x_15528:
[----:B------:R-:W0:Y:S02]  /*11670*/  MUFU.RCP R15, R18 ;  /* 0x00000012000f7308 */ /* 0x000e240000001000 */
[----:B0-----:R-:W-:-:S04]  /*11680*/  FFMA R12, R18, R15, -1 ;  /* 0xbf800000120c7423 */ /* 0x001fc8000000000f */
[----:B------:R-:W-:-:S04]  /*11690*/  FADD.FTZ R12, -R12, -RZ ;  /* 0x800000ff0c0c7221 */ /* 0x000fc80000010100 */
[----:B------:R-:W-:-:S07]  /*116a0*/  FFMA R15, R15, R12, R15 ;  /* 0x0000000c0f0f7223 */ /* 0x000fce000000000f */
.L_x_15529:
[----:B------:R-:W-:Y:S05]  /*116b0*/  BSYNC.RECONVERGENT B1 ;  /* 0x0000000000017941 */ /* 0x000fea0003800200 */
.L_x_15527:
        /* <DEDUP_REMOVED lines=22> */
.L_x_15531:
[----:B------:R-:W0:Y:S02]  /*11820*/  MUFU.RCP R15, R14 ;  /* 0x0000000e000f7308 */ /* 0x000e240000001000 */
[----:B0-----:R-:W-:-:S04]  /*11830*/  FFMA R12, R14, R15, -1 ;  /* 0xbf8000000e0c7423 */ /* 0x001fc8000000000f */
[----:B------:R-:W-:-:S04]  /*11840*/  FADD.FTZ R12, -R12, -RZ ;  /* 0x800000ff0c0c7221 */ /* 0x000fc80000010100 */
[----:B------:R-:W-:-:S07]  /*11850*/  FFMA R15, R15, R12, R15 ;  /* 0x0000000c0f0f7223 */ /* 0x000fce000000000f */
.L_x_15532:
[----:B------:R-:W-:Y:S05]  /*11860*/  BSYNC.RECONVERGENT B1 ;  /* 0x0000000000017941 */ /* 0x000fea0003800200 */
.L_x_15530:
        /* <DEDUP_REMOVED lines=21> */
.L_x_15534:
[----:B------:R-:W0:Y:S02]  /*119c0*/  MUFU.RCP R15, R18 ;  /* 0x00000012000f7308 */ /* 0x000e240000001000 */
[----:B0-----:R-:W-:-:S04]  /*119d0*/  FFMA R12, R18, R15, -1 ;  /* 0xbf800000120c7423 */ /* 0x001fc8000000000f */
[----:B------:R-:W-:-:S04]  /*119e0*/  FADD.FTZ R12, -R12, -RZ ;  /* 0x800000ff0c0c7221 */ /* 0x000fc80000010100 */
[----:B------:R-:W-:-:S07]  /*119f0*/  FFMA R15, R15, R12, R15 ;  /* 0x0000000c0f0f7223 */ /* 0x000fce000000000f */
.L_x_15535:
[----:B------:R-:W-:Y:S05]  /*11a00*/  BSYNC.RECONVERGENT B1 ;  /* 0x0000000000017941 */ /* 0x000fea0003800200 */
.L_x_15533:
        /* <DEDUP_REMOVED lines=22> */
.L_x_15537:
[----:B------:R-:W0:Y:S02]  /*11b70*/  MUFU.RCP R15, R18 ;  /* 0x00000012000f7308 */ /* 0x000e240000001000 */
[----:B0-----:R-:W-:-:S04]  /*11b80*/  FFMA R12, R18, R15, -1 ;  /* 0xbf800000120c7423 */ /* 0x001fc8000000000f */
[----:B------:R-:W-:-:S04]  /*11b90*/  FADD.FTZ R12, -R12, -RZ ;  /* 0x800000ff0c0c7221 */ /* 0x000fc80000010100 */
[----:B------:R-:W-:-:S07]  /*11ba0*/  FFMA R15, R15, R12, R15 ;  /* 0x0000000c0f0f7223 */ /* 0x000fce000000000f */
.L_x_15538:
[----:B------:R-:W-:Y:S05]  /*11bb0*/  BSYNC.RECONVERGENT B1 ;  /* 0x0000000000017941 */ /* 0x000fea0003800200 */
.L_x_15536:
        /* <DEDUP_REMOVED lines=19> */
[----:B------:R-:W-:Y:S05]  /*11cf0*/  CALL.REL.NOINC `($__internal_483_$__cuda_sm20_rcp_rn_f32_slowpath) ;  /* 0x0000004400307944 */ /* 0x000fea0003c00000 */
[----:B------:R-:W-:Y:S05]  /*11d00*/  BRA `(.L_x_15541) ;  /* 0x0000000000107947 */ /* 0x000fea0003800000 */
.L_x_15540:
[----:B------:R-:W0:Y:S02]  /*11d10*/  MUFU.RCP R15, R14 ;  /* 0x0000000e000f7308 */ /* 0x000e240000001000 */
[----:B0-----:R-:W-:-:S04]  /*11d20*/  FFMA R12, R14, R15, -1 ;  /* 0xbf8000000e0c7423 */ /* 0x001fc8000000000f */
[----:B------:R-:W-:-:S04]  /*11d30*/  FADD.FTZ R12, -R12, -RZ ;  /* 0x800000ff0c0c7221 */ /* 0x000fc80000010100 */
[----:B------:R-:W-:-:S07]  /*11d40*/  FFMA R15, R15, R12, R15 ;  /* 0x0000000c0f0f7223 */ /* 0x000fce000000000f */
.L_x_15541:
[----:B------:R-:W-:Y:S05]  /*11d50*/  BSYNC.RECONVERGENT B1 ;  /* 0x0000000000017941 */ /* 0x000fea0003800200 */
.L_x_15539:
        /* <DEDUP_REMOVED lines=22> */
.L_x_15543:
[----:B------:R-:W0:Y:S02]  /*11ec0*/  MUFU.RCP R15, R18 ;  /* 0x00000012000f7308 */ /* 0x000e240000001000 */
[----:B0-----:R-:W-:-:S04]  /*11ed0*/  FFMA R12, R18, R15, -1 ;  /* 0xbf800000120c7423 */ /* 0x001fc8000000000f */
[----:B------:R-:W-:-:S04]  /*11ee0*/  FADD.FTZ R12, -R12, -RZ ;  /* 0x800000ff0c0c7221 */ /* 0x000fc80000010100 */
[----:B------:R-:W-:-:S07]  /*11ef0*/  FFMA R15, R15, R12, R15 ;  /* 0x0000000c0f0f7223 */ /* 0x000fce000000000f */
.L_x_15544:
[----:B------:R-:W-:Y:S05]  /*11f00*/  BSYNC.RECONVERGENT B1 ;  /* 0x0000000000017941 */ /* 0x000fea0003800200 */
.L_x_15542:
        /* <DEDUP_REMOVED lines=21> */
.L_x_15546:
[----:B------:R-:W0:Y:S02]  /*12060*/  MUFU.RCP R15, R14 ;  /* 0x0000000e000f7308 */ /* 0x000e240000001000 */
[----:B0-----:R-:W-:-:S04]  /*12070*/  FFMA R12, R14, R15, -1 ;  /* 0xbf8000000e0c7423 */ /* 0x001fc8000000000f */
[----:B------:R-:W-:-:S04]  /*12080*/  FADD.FTZ R12, -R12, -RZ ;  /* 0x800000ff0c0c7221 */ /* 0x000fc80000010100 */
[----:B------:R-:W-:-:S07]  /*12090*/  FFMA R15, R15, R12, R15 ;  /* 0x0000000c0f0f7223 */ /* 0x000fce000000000f */
.L_x_15547:
[----:B------:R-:W-:Y:S05]  /*120a0*/  BSYNC.RECONVERGENT B1 ;  /* 0x0000000000017941 */ /* 0x000fea0003800200 */
.L_x_15545:
        /* <DEDUP_REMOVED lines=22> */
.L_x_15549:
[----:B------:R-:W0:Y:S02]  /*12210*/  MUFU.RCP R15, R18 ;  /* 0x00000012000f7308 */ /* 0x000e240000001000 */
[----:B0-----:R-:W-:-:S04]  /*12220*/  FFMA R12, R18, R15, -1 ;  /* 0xbf800000120c7423 */ /* 0x001fc8000000000f */
[----:B------:R-:W-:-:S04]  /*12230*/  FADD.FTZ R12, -R12, -RZ ;  /* 0x800000ff0c0c7221 */ /* 0x000fc80000010100 */
[----:B------:R-:W-:-:S07]  /*12240*/  FFMA R15, R15, R12, R15 ;  /* 0x0000000c0f0f7223 */ /* 0x000fce000000000f */
.L_x_15550:
[----:B------:R-:W-:Y:S05]  /*12250*/  BSYNC.RECONVERGENT B1 ;  /* 0x0000000000017941 */ /* 0x000fea0003800200 */
.L_x_15548:
        /* <DEDUP_REMOVED lines=21> */
.L_x_15552:
[----:B------:R-:W0:Y:S02]  /*123b0*/  MUFU.RCP R15, R18 ;  /* 0x00000012000f7308 */ /* 0x000e240000001000 */
[----:B0-----:R-:W-:-:S04]  /*123c0*/  FFMA R12, R18, R15, -1 ;  /* 0xbf800000120c7423 */ /* 0x001fc8000000000f */
[----:B------:R-:W-:-:S04]  /*123d0*/  FADD.FTZ R12, -R12, -RZ ;  /* 0x800000ff0c0c7221 */ /* 0x000fc80000010100 */
[----:B------:R-:W-:-:S07]  /*123e0*/  FFMA R15, R15, R12, R15 ;  /* 0x0000000c0f0f7223 */ /* 0x000fce000000000f */
.L_x_15553:
[----:B------:R-:W-:Y:S05]  /*123f0*/  BSYNC.RECONVERGENT B1 ;  /* 0x0000000000017941 */ /* 0x000fea0003800200 */
.L_x_15551:
        /* <DEDUP_REMOVED lines=22> */
.L_x_15555:
[----:B------:R-:W0:Y:S02]  /*12560*/  MUFU.RCP R15, R14 ;  /* 0x0000000e000f7308 */ /* 0x000e240000001000 */
[----:B0-----:R-:W-:-:S04]  /*12570*/  FFMA R12, R14, R15, -1 ;  /* 0xbf8000000e0c7423 */ /* 0x001fc8000000000f */
[----:B------:R-:W-:-:S04]  /*12580*/  FADD.FTZ R12, -R12, -RZ ;  /* 0x800000ff0c0c7221 */ /* 0x000fc80000010100 */
[----:B------:R-:W-:-:S07]  /*12590*/  FFMA R15, R15, R12, R15 ;  /* 0x0000000c0f0f7223 */ /* 0x000fce000000000f */
.L_x_15556:
[----:B------:R-:W-:Y:S05]  /*125a0*/  BSYNC.RECONVERGENT B1 ;  /* 0x0000000000017941 */ /* 0x000fea0003800200 */
.L_x_15554:
        /* <DEDUP_REMOVED lines=21> */
.L_x_15558:
[----:B------:R-:W0:Y:S02]  /*12700*/  MUFU.RCP R15, R14 ;  /* 0x0000000e000f7308 */ /* 0x000e240000001000 */
[----:B0-----:R-:W-:-:S04]  /*12710*/  FFMA R12, R14, R15, -1 ;  /* 0xbf8000000e0c7423 */ /* 0x001fc8000000000f */
[----:B------:R-:W-:-:S04]  /*12720*/  FADD.FTZ R12, -R12, -RZ ;  /* 0x800000ff0c0c7221 */ /* 0x000fc80000010100 */
[----:B------:R-:W-:-:S07]  /*12730*/  FFMA R15, R15, R12, R15 ;  /* 0x0000000c0f0f7223 */ /* 0x000fce000000000f */
.L_x_15559:
[----:B------:R-:W-:Y:S05]  /*12740*/  BSYNC.RECONVERGENT B1 ;  /* 0x0000000000017941 */ /* 0x000fea0003800200 */
.L_x_15557:
        /* <DEDUP_REMOVED lines=21> */
[----:B------:R-:W-:Y:S01]  /*128a0*/  MOV R19, R15 ;  /* 0x0000000f00137202 */ /* 0x000fe20000000f00 */
[----:B------:R-:W-:Y:S06]  /*128b0*/  BRA `(.L_x_15562) ;  /* 0x0000000000107947 */ /* 0x000fec0003800000 */
.L_x_15561:
[----:B------:R-:W0:Y:S02]  /*128c0*/  MUFU.RCP R19, R14 ;  /* 0x0000000e00137308 */ /* 0x000e240000001000 */
[----:B0-----:R-:W-:-:S04]  /*128d0*/  FFMA R12, R14, R19, -1 ;  /* 0xbf8000000e0c7423 */ /* 0x001fc80000000013 */
[----:B------:R-:W-:-:S04]  /*128e0*/  FADD.FTZ R12, -R12, -RZ ;  /* 0x800000ff0c0c7221 */ /* 0x000fc80000010100 */
[----:B------:R-:W-:-:S07]  /*128f0*/  FFMA R19, R19, R12, R19 ;  /* 0x0000000c13137223 */ /* 0x000fce0000000013 */
.L_x_15562:
[----:B------:R-:W-:Y:S05]  /*12900*/  BSYNC.RECONVERGENT B1 ;  /* 0x0000000000017941 */ /* 0x000fea0003800200 */
.L_x_15560:
[----:B------:R-:W-:Y:S01]  /*12910*/  FMUL R18, R48, UR8 ;  /* 0x0000000830127c20 */ /* 0x000fe20008400000 */
[----:B------:R-:W-:Y:S01]  /*12920*/  FMUL R83, R79, UR8 ;  /* 0x000000084f537c20 */ /* 0x000fe20008400000 */
[----:B------:R-:W-:Y:S01]  /*12930*/  FMUL R80, R75, UR8 ;  /* 0x000000084b507c20 */ /* 0x000fe20008400000 */
        /* <DEDUP_REMOVED lines=34> */
[----:B------:R-:W-:Y:S01]  /*12b60*/  BSSY.RECONVERGENT B0, `(.L_x_15563) ;  /* 0x000004c000007945 */ /* 0x000fe20003800200 */
[C---:B------:R-:W-:Y:S01]  /*12b70*/  FMNMX R17, |R68|.reuse, R15, !PT ;  /* 0x0000000f44117209 */ /* 0x040fe20007800200 */
[----:B------:R-:W-:Y:S01]  /*12b80*/  FMUL R68, R68, UR8 ;  /* 0x0000000844447c20 */ /* 0x000fe20008400000 */
[----:B------:R-:W-:-:S02]  /*12b90*/  F2FP.SATFINITE.E5M2.F32.PACK_AB_MERGE_C R76, RZ, R76, RZ ;  /* 0x0000004cff4c723e */ /* 0x000fc400048060ff */
        /* <DEDUP_REMOVED lines=15> */
[----:B------:R-:W-:-:S02]  /*12c90*/  F2FP.SATFINITE.E5M2.F32.PACK_AB_MERGE_C R86, RZ, R86, RZ ;  /* 0x00000056ff56723e */ /* 0x000fc400048060ff */
[----:B------:R-:W-:Y:S02]  /*12ca0*/  F2FP.SATFINITE.E5M2.F32.PACK_AB_MERGE_C R84, RZ, R84, RZ ;  /* 0x00000054ff54723e */ /* 0x000fe400048060ff */
[----:B------:R-:W-:Y:S02]  /*12cb0*/  FMNMX3 R22, |R38|, R22, |R79|, !PT ;  /* 0x0000001626167276 */ /* 0x000fe4000780064f */
[----:B------:R-:W-:Y:S02]  /*12cc0*/  F2FP.SATFINITE.E5M2.F32.PACK_AB_MERGE_C R79, RZ, R17, RZ ;  /* 0x00000011ff4f723e */ /* 0x000fe400048060ff */
[----:B------:R-:W-:Y:S02]  /*12cd0*/  LOP3.LUT R88, R86, 0xff, RZ, 0xc0, !PT ;  /* 0x000000ff56587812 */ /* 0x000fe400078ec0ff */
[----:B------:R-:W-:Y:S02]  /*12ce0*/  PRMT R17, R84, 0x7104, RZ ;  /* 0x0000710454117816 */ /* 0x000fe400000000ff */
[----:B------:R-:W-:-:S02]  /*12cf0*/  F2FP.SATFINITE.E5M2.F32.PACK_AB_MERGE_C R81, RZ, R81, RZ ;  /* 0x00000051ff51723e */ /* 0x000fc400048060ff */
[----:B------:R-:W-:Y:S02]  /*12d00*/  LOP3.LUT R31, R88, 0xff00, R17, 0xf8, !PT ;  /* 0x0000ff00581f7812 */ /* 0x000fe400078ef811 */
[----:B------:R-:W-:Y:S01]  /*12d10*/  LOP3.LUT R79, R79, 0xffff, RZ, 0xc0, !PT ;  /* 0x0000ffff4f4f7812 */ /* 0x000fe200078ec0ff */
[----:B------:R-:W-:Y:S01]  /*12d20*/  IMAD.U32 R17, R81, 0x10000, RZ ;  /* 0x0001000051117824 */ /* 0x000fe200078e00ff */
[----:B------:R-:W-:Y:S02]  /*12d30*/  F2FP.SATFINITE.E5M2.F32.PACK_AB_MERGE_C R87, RZ, R87, RZ ;  /* 0x00000057ff57723e */ /* 0x000fe400048060ff */
[----:B------:R-:W-:Y:S02]  /*12d40*/  F2FP.SATFINITE.E5M2.F32.PACK_AB_MERGE_C R66, RZ, R66, RZ ;  /* 0x00000042ff42723e */ /* 0x000fe400048060ff */
[----:B------:R-:W-:Y:S02]  /*12d50*/  LOP3.LUT R88, R17, 0xff0000, RZ, 0xc0, !PT ;  /* 0x00ff000011587812 */ /* 0x000fe400078ec0ff */
[----:B------:R-:W-:-:S02]  /*12d60*/  SHF.L.U32 R17, R79, 0x18, RZ ;  /* 0x000000184f117819 */ /* 0x000fc400000006ff */
[----:B------:R-:W-:Y:S02]  /*12d70*/  F2FP.SATFINITE.E5M2.F32.PACK_AB_MERGE_C R95, RZ, R68, RZ ;  /* 0x00000044ff5f723e */ /* 0x000fe400048060ff */
[----:B------:R-:W-:Y:S01]  /*12d80*/  LOP3.LUT R17, R17, R31, R88, 0xfe, !PT ;  /* 0x0000001f11117212 */ /* 0x000fe200078efe58 */
[----:B------:R-:W-:Y:S01]  /*12d90*/  FMUL R88, R70, UR8 ;  /* 0x0000000846587c20 */ /* 0x000fe20008400000 */
[----:B------:R-:W-:Y:S01]  /*12da0*/  FMNMX3 R31, |R72|, R22, |R77|, !PT ;  /* 0x00000016481f7276 */ /* 0x000fe2000780064d */
[----:B------:R-:W-:Y:S01]  /*12db0*/  FMUL R22, R74, UR8 ;  /* 0x000000084a167c20 */ /* 0x000fe20008400000 */
[----:B------:R-:W-:Y:S02]  /*12dc0*/  F2FP.SATFINITE.E5M2.F32.PACK_AB_MERGE_C R77, RZ, R19, RZ ;  /* 0x00000013ff4d723e */ /* 0x000fe400048060ff */
[----:B------:R-:W-:Y:S02]  /*12dd0*/  F2FP.SATFINITE.E5M2.F32.PACK_AB_MERGE_C R88, RZ, R88, RZ ;  /* 0x00000058ff58723e */ /* 0x000fe400048060ff */
[----:B------:R-:W-:-:S02]  /*12de0*/  F2FP.SATFINITE.E5M2.F32.PACK_AB_MERGE_C R72, RZ, R22, RZ ;  /* 0x00000016ff48723e */ /* 0x000fc400048060ff */
        /* <DEDUP_REMOVED lines=14> */
[----:B------:R-:W-:Y:S01]  /*12ed0*/  F2FP.SATFINITE.E5M2.F32.PACK_AB_MERGE_C R94, RZ, R69, RZ ;  /* 0x00000045ff5e723e */ /* 0x000fe200048060ff */
[----:B------:R-:W-:Y:S01]  /*12ee0*/  VIADD R22, R22, 0x20 ;  /* 0x0000002016167836 */ /* 0x000fe20000000000 */
[----:B------:R-:W-:Y:S02]  /*12ef0*/  F2FP.SATFINITE.E5M2.F32.PACK_AB_MERGE_C R31, RZ, R0, RZ ;  /* 0x00000000ff1f723e */ /* 0x000fe400048060ff */
[----:B------:R-:W-:Y:S02]  /*12f00*/  F2FP.SATFINITE.E5M2.F32.PACK_AB_MERGE_C R90, RZ, R5, RZ ;  /* 0x00000005ff5a723e */ /* 0x000fe400048060ff */
[----:B0-----:R-:W-:Y:S01]  /*12f10*/  LEA R70, R89, R22, 0x18 ;  /* 0x0000001659467211 */ /* 0x001fe200078ec0ff */
[----:B------:R-:W-:Y:S01]  /*12f20*/  FMUL R22, R16, UR8 ;  /* 0x0000000810167c20 */ /* 0x000fe20008400000 */
[----:B------:R-:W-:-:S02]  /*12f30*/  F2FP.SATFINITE.E5M2.F32.PACK_AB_MERGE_C R91, RZ, R39, RZ ;  /* 0x00000027ff5b723e */ /* 0x000fc400048060ff */
[----:B------:R-:W-:Y:S02]  /*12f40*/  F2FP.SATFINITE.E5M2.F32.PACK_AB_MERGE_C R93, RZ, R67, RZ ;  /* 0x00000043ff5d723e */ /* 0x000fe400048060ff */
[----:B------:R-:W-:Y:S02]  /*12f50*/  SHF.L.U32 R69, R66, 0x8, RZ ;  /* 0x0000000842457819 */ /* 0x000fe400000006ff */
[----:B------:R-:W-:Y:S01]  /*12f60*/  F2FP.SATFINITE.E5M2.F32.PACK_AB_MERGE_C R68, RZ, R22, RZ ;  /* 0x00000016ff44723e */ /* 0x000fe200048060ff */
        /* <DEDUP_REMOVED lines=11> */
.L_x_15564:
[----:B------:R-:W-:Y:S05]  /*13020*/  BSYNC.RECONVERGENT B0 ;  /* 0x0000000000007941 */ /* 0x000fea0003800200 */
.L_x_15563:
        /* <DEDUP_REMOVED lines=13> */
.L_x_15566:
[----:B------:R-:W-:Y:S05]  /*13100*/  BSYNC.RECONVERGENT B0 ;  /* 0x0000000000007941 */ /* 0x000fea0003800200 */
.L_x_15565:
        /* <DEDUP_REMOVED lines=21> */
[----:B------:R-:W-:Y:S02]  /*13260*/  F2FP.SATFINITE.E5M2.F32.PACK_AB_MERGE_C R90, RZ, R35, RZ ;  /* 0x00000023ff5a723e */ /* 0x000fe400048060ff */
[----:B------:R-:W-:Y:S02]  /*13270*/  F2FP.SATFINITE.E5M2.F32.PACK_AB_MERGE_C R91, RZ, R36, RZ ;  /* 0x00000024ff5b723e */ /* 0x000fe400048060ff */
[----:B0-----:R-:W-:Y:S02]  /*13280*/  F2FP.SATFINITE.E5M2.F32.PACK_AB_MERGE_C R61, RZ, R30, RZ ;  /* 0x0000001eff3d723e */ /* 0x001fe400048060ff */
[----:B------:R-:W-:-:S03]  /*13290*/  F2FP.SATFINITE.E5M2.F32.PACK_AB_MERGE_C R60, RZ, R34, RZ ;  /* 0x00000022ff3c723e */ /* 0x000fc600048060ff */
        /* <DEDUP_REMOVED lines=14> */
.L_x_15568:
[----:B------:R-:W-:Y:S05]  /*13380*/  BSYNC.RECONVERGENT B0 ;  /* 0x0000000000007941 */ /* 0x000fea0003800200 */
.L_x_15567:
        /* <DEDUP_REMOVED lines=8> */
[----:B------:R-:W-:Y:S01]  /*13410*/  F2FP.SATFINITE.E5M2.F32.PACK_AB_MERGE_C R91, RZ, R37, RZ ;  /* 0x00000025ff5b723e */ /* 0x000fe200048060ff */
        /* <DEDUP_REMOVED lines=17> */
[----:B------:R-:W-:Y:S02]  /*13530*/  F2FP.SATFINITE.E5M2.F32.PACK_AB_MERGE_C R37, RZ, R37, RZ ;  /* 0x00000025ff25723e */ /* 0x000fe400048060ff */
[----:B------:R-:W-:Y:S02]  /*13540*/  F2FP.SATFINITE.E5M2.F32.PACK_AB_MERGE_C R38, RZ, R22, RZ ;  /* 0x00000016ff26723e */ /* 0x000fe400048060ff */
[----:B------:R-:W-:Y:S02]  /*13550*/  IADD3 R69, PT, PT, -R26, R7, RZ ;  /* 0x000000071a457210 */ /* 0x000fe40007ffe1ff */
[----:B------:R-:W-:Y:S01]  /*13560*/  F2FP.SATFINITE.E5M2.F32.PACK_AB_MERGE_C R61, RZ, R61, RZ ;  /* 0x0000003dff3d723e */ /* 0x000fe200048060ff */
        /* <DEDUP_REMOVED lines=14> */
.L_x_15570:
[----:B------:R-:W-:Y:S05]  /*13650*/  BSYNC.RECONVERGENT B0 ;  /* 0x0000000000007941 */ /* 0x000fea0003800200 */
.L_x_15569:
        /* <DEDUP_REMOVED lines=20> */
.L_x_15572:
[----:B------:R-:W-:Y:S05]  /*137a0*/  BSYNC.RECONVERGENT B0 ;  /* 0x0000000000007941 */ /* 0x000fea0003800200 */
.L_x_15571:
        /* <DEDUP_REMOVED lines=17> */
.L_x_15574:
[----:B------:R-:W-:Y:S05]  /*138c0*/  BSYNC.RECONVERGENT B0 ;  /* 0x0000000000007941 */ /* 0x000fea0003800200 */
.L_x_15573:
        /* <DEDUP_REMOVED lines=15> */
.L_x_15576:
[----:B------:R-:W-:Y:S05]  /*139c0*/  BSYNC.RECONVERGENT B0 ;  /* 0x0000000000007941 */ /* 0x000fea0003800200 */
.L_x_15575:
        /* <DEDUP_REMOVED lines=14> */
.L_x_15578:
[----:B------:R-:W-:Y:S05]  /*13ab0*/  BSYNC.RECONVERGENT B0 ;  /* 0x0000000000007941 */ /* 0x000fea0003800200 */
.L_x_15577:
        /* <DEDUP_REMOVED lines=51> */
.L_x_15583:
        /* <DEDUP_REMOVED lines=48> */
.L_x_15582:
[----:B------:R-:W-:Y:S05]  /*140f0*/  BSYNC.RECONVERGENT B1 ;  /* 0x0000000000017941 */ /* 0x000fea0003800200 */
.L_x_15581:
        /* <DEDUP_REMOVED lines=35> */
.L_x_15580:
[----:B------:R-:W-:Y:S05]  /*14330*/  BSYNC.RECONVERGENT B0 ;  /* 0x0000000000007941 */ /* 0x000fea0003800200 */
.L_x_15579:
        /* <DEDUP_REMOVED lines=27> */
.L_x_15588:
        /* <DEDUP_REMOVED lines=48> */
.L_x_15587:
[----:B------:R-:W-:Y:S05]  /*147f0*/  BSYNC.RECONVERGENT B1 ;  /* 0x0000000000017941 */ /* 0x000fea0003800200 */
.L_x_15586:
        /* <DEDUP_REMOVED lines=35> */
.L_x_15585:
[----:B------:R-:W-:Y:S05]  /*14a30*/  BSYNC.RECONVERGENT B0 ;  /* 0x0000000000007941 */ /* 0x000fea0003800200 */
.L_x_15584:
        /* <DEDUP_REMOVED lines=26> */
.L_x_15593:
        /* <DEDUP_REMOVED lines=48> */
.L_x_15592:
[----:B------:R-:W-:Y:S05]  /*14ee0*/  BSYNC.RECONVERGENT B1 ;  /* 0x0000000000017941 */ /* 0x000fea0003800200 */
.L_x_15591:
        /* <DEDUP_REMOVED lines=35> */
.L_x_15590:
[----:B------:R-:W-:Y:S05]  /*15120*/  BSYNC.RECONVERGENT B0 ;  /* 0x0000000000007941 */ /* 0x000fea0003800200 */
.L_x_15589:
        /* <DEDUP_REMOVED lines=24> */
.L_x_15598:
        /* <DEDUP_REMOVED lines=48> */
.L_x_15597:
[----:B------:R-:W-:Y:S05]  /*155b0*/  BSYNC.RECONVERGENT B1 ;  /* 0x0000000000017941 */ /* 0x000fea0003800200 */
.L_x_15596:
        /* <DEDUP_REMOVED lines=35> */
.L_x_15595:
[----:B------:R-:W-:Y:S05]  /*157f0*/  BSYNC.RECONVERGENT B0 ;  /* 0x0000000000007941 */ /* 0x000fea0003800200 */
.L_x_15594:
        /* <DEDUP_REMOVED lines=39> */
.L_x_15607:
[----:B------:R-:W-:Y:S02]  /*15a70*/  ISETP.NE.AND P0, PT, R7, RZ, PT ;  /* 0x000000ff0700720c */ /* 0x000fe40003f05270 */
[----:B-1----:R-:W-:-:S11]  /*15a80*/  FMNMX R5, R2, R5, !PT ;  /* 0x0000000502057209 */ /* 0x002fd60007800000 */
[----:B------:R-:W-:Y:S05]  /*15a90*/  @P0 BRA `(.L_x_15600) ;  /* 0x0000000000080947 */ /* 0x000fea0003800000 */
[----:B0-----:R-:W0:Y:S02]  /*15aa0*/  LDC.64 R2, c[0x0][0x3a8] ;  /* 0x0000ea00ff027b82 */ /* 0x001e240000000a00 */
[----:B0-----:R1:W-:Y:S02]  /*15ab0*/  REDG.E.MAX.S32.STRONG.GPU desc[UR10][R2.64], R5 ;  /* 0x000000050200798e */ /* 0x0013e4000d12e30a */
.L_x_15600:
[----:B------:R-:W-:Y:S05]  /*15ac0*/  BSYNC B0 ;  /* 0x0000000000007941 */ /* 0x000fea0003800000 */
.L_x_15599:
        /* <DEDUP_REMOVED lines=12> */
[----:B-1-3--:R-:W-:Y:S05]  /*15b90*/  CALL.REL.NOINC `($__internal_483_$__cuda_sm20_rcp_rn_f32_slowpath) ;  /* 0x0000000400887944 */ /* 0x00afea0003c00000 */
[----:B------:R-:W-:Y:S05]  /*15ba0*/  BRA `(.L_x_15603) ;  /* 0x0000000000147947 */ /* 0x000fea0003800000 */
.L_x_15602:
[----:B0-2---:R-:W0:Y:S01]  /*15bb0*/  MUFU.RCP R15, UR8 ;  /* 0x00000008000f7d08 */ /* 0x005e220008001000 */
[----:B------:R-:W-:-:S04]  /*15bc0*/  IMAD.U32 R0, RZ, RZ, UR8 ;  /* 0x00000008ff007e24 */ /* 0x000fc8000f8e00ff */
[----:B0-----:R-:W-:-:S04]  /*15bd0*/  FFMA R0, R15, R0, -1 ;  /* 0xbf8000000f007423 */ /* 0x001fc80000000000 */
[----:B------:R-:W-:-:S04]  /*15be0*/  FADD.FTZ R0, -R0, -RZ ;  /* 0x800000ff00007221 */ /* 0x000fc80000010100 */
[----:B------:R-:W-:-:S07]  /*15bf0*/  FFMA R15, R15, R0, R15 ;  /* 0x000000000f0f7223 */ /* 0x000fce000000000f */
.L_x_15603:
[----:B-1----:R-:W0:Y:S02]  /*15c00*/  LDC.64 R2, c[0x0][0x3b0] ;  /* 0x0000ec00ff027b82 */ /* 0x002e240000000a00 */
[----:B0-----:R-:W-:Y:S01]  /*15c10*/  STG.E desc[UR10][R2.64], R15 ;  /* 0x0000000f02007986 */ /* 0x001fe2000c10190a */
[----:B------:R-:W-:Y:S05]  /*15c20*/  EXIT ;  /* 0x000000000000794d */ /* 0x000fea0003800000 */
.L_x_15601:
[----:B------:R-:W-:Y:S01]  /*15c30*/  MOV R9, 0x4 ;  /* 0x0000000400097802 */ /* 0x000fe20000000f00 */
[----:B------:R-:W-:Y:S01]  /*15c40*/  IMAD.MOV.U32 R11, RZ, RZ, 0x1f ;  /* 0x0000001fff0b7424 */ /* 0x000fe200078e00ff */
[----:B------:R-:W-:-:S07]  /*15c50*/  MOV R4, 0xffffffff ;  /* 0xffffffff00047802 */ /* 0x000fce0000000f00 */
[----:B01-3--:R-:W-:Y:S05]  /*15c60*/  WARPSYNC.COLLECTIVE R4, `(.L_x_15604) ;  /* 0x0000000004087348 */ /* 0x00bfea0003c00000 */
[----:B-1----:R1:W2:Y:S02]  /*15c70*/  SHFL.DOWN P0, R5, R0, R9, R11 ;  /* 0x0800000900057389 */ /* 0x0022a4000000000b */
[----:B0123--:R-:W-:Y:S05]  /*15c80*/  ENDCOLLECTIVE ;  /* 0x000000000000791b */ /* 0x00ffea0003800000 */
.L_x_15604:
[----:B------:R-:W-:Y:S02]  /*15c90*/  IMAD.MOV.U32 R9, RZ, RZ, 0x2 ;  /* 0x00000002ff097424 */ /* 0x000fe400078e00ff */
[----:B------:R-:W-:-:S05]  /*15ca0*/  IMAD.MOV.U32 R3, RZ, RZ, R5 ;  /* 0x000000ffff037224 */ /* 0x000fca00078e0005 */
[----:B------:R-:W-:-:S04]  /*15cb0*/  FMNMX R3, R3, R0, !PT ;  /* 0x0000000003037209 */ /* 0x000fc80007800000 */
[----:B------:R-:W-:-:S07]  /*15cc0*/  MOV R0, R3 ;  /* 0x0000000300007202 */ /* 0x000fce0000000f00 */
[----:B------:R-:W-:Y:S05]  /*15cd0*/  WARPSYNC.COLLECTIVE R4, `(.L_x_15605) ;  /* 0x0000000004087348 */ /* 0x000fea0003c00000 */
[----:B------:R0:W1:Y:S02]  /*15ce0*/  SHFL.DOWN P0, R5, R0, R9, R11 ;  /* 0x0800000900057389 */ /* 0x000064000000000b */
[----:B01----:R-:W-:Y:S05]  /*15cf0*/  ENDCOLLECTIVE ;  /* 0x000000000000791b */ /* 0x003fea0003800000 */
.L_x_15605:
[----:B------:R-:W-:Y:S02]  /*15d00*/  MOV R9, 0x1 ;  /* 0x0000000100097802 */ /* 0x000fe40000000f00 */
[----:B------:R-:W-:-:S04]  /*15d10*/  MOV R2, R5 ;  /* 0x0000000500027202 */ /* 0x000fc80000000f00 */
[----:B------:R-:W-:-:S05]  /*15d20*/  FMNMX R2, R3, R2, !PT ;  /* 0x0000000203027209 */ /* 0x000fca0007800000 */
[----:B------:R-:W-:-:S07]  /*15d30*/  IMAD.MOV.U32 R0, RZ, RZ, R2 ;  /* 0x000000ffff007224 */ /* 0x000fce00078e0002 */
[----:B------:R-:W-:Y:S05]  /*15d40*/  WARPSYNC.COLLECTIVE R4, `(.L_x_15606) ;  /* 0x0000000004087348 */ /* 0x000fea0003c00000 */
[----:B------:R0:W1:Y:S02]  /*15d50*/  SHFL.DOWN P0, R5, R0, R9, R11 ;  /* 0x0800000900057389 */ /* 0x000064000000000b */
[----:B01----:R-:W-:Y:S05]  /*15d60*/  ENDCOLLECTIVE ;  /* 0x000000000000791b */ /* 0x003fea0003800000 */
.L_x_15606:
[----:B------:R-:W-:Y:S05]  /*15d70*/  BRA `(.L_x_15607) ;  /* 0xfffffffc003c7947 */ /* 0x000fea000383ffff */
        .weak           $__internal_482_$__cuda_sm20_div_u64
        .type           $__internal_482_$__cuda_sm20_div_u64,@function
        .size           $__internal_482_$__cuda_sm20_div_u64,($__internal_483_$__cuda_sm20_rcp_rn_f32_slowpath - $__internal_482_$__cuda_sm20_div_u64)
$__internal_482_$__cuda_sm20_div_u64:
        /* <DEDUP_REMOVED lines=67> */
[----:B------:R-:W-:Y:S06]  /*161b0*/  RET.REL.NODEC R2 `(_ZN18transformer_engine6detail38cast_transpose_fused_kernel_notalignedILb0ELb0ELb1EfNS_16CTDBiasDActParamI13__nv_bfloat16S3_13__nv_fp8_e5m2fEELi4ELi8ENS_5EmptyEXadL_ZNS_4siluIffEET_T0_RKS6_EEEEvT3_mmm) ;  /* 0xfffffe9c02907950 */ /* 0x000fec0003c3ffff */
        .weak           $__internal_483_$__cuda_sm20_rcp_rn_f32_slowpath
        .type           $__internal_483_$__cuda_sm20_rcp_rn_f32_slowpath,@function
        .size           $__internal_483_$__cuda_sm20_rcp_rn_f32_slowpath,(.L_x_29784 - $__internal_483_$__cuda_sm20_rcp_rn_f32_slowpath)
$__internal_483_$__cuda_sm20_rcp_rn_f32_slowpath:
        /* <DEDUP_REMOVED lines=15> */
.L_x_15609:
        /* <DEDUP_REMOVED lines=33> */
.L_x_15611:
[----:B------:R0:W1:Y:S02]  /*164c0*/  MUFU.RCP R15, R12 ;  /* 0x0000000c000f7308 */ /* 0x0000640000001000 */
.L_x_15610:
[----:B------:R-:W-:Y:S05]  /*164d0*/  BSYNC B0 ;  /* 0x0000000000007941 */ /* 0x000fea0003800000 */
.L_x_15608:
[----:B------:R-:W-:Y:S02]  /*164e0*/  HFMA2 R13, -RZ, RZ, 0, 0 ;  /* 0x00000000ff0d7431 */ /* 0x000fe400000001ff */
[----:B0-----:R-:W-:-:S04]  /*164f0*/  IMAD.MOV.U32 R12, RZ, RZ, R14 ;  /* 0x000000ffff0c7224 */ /* 0x001fc800078e000e */
[----:B-1----:R-:W-:Y:S05]  /*16500*/  RET.REL.NODEC R12 `(_ZN18transformer_engine6detail38cast_transpose_fused_kernel_notalignedILb0ELb0ELb1EfNS_16CTDBiasDActParamI13__nv_bfloat16S3_13__nv_fp8_e5m2fEELi4ELi8ENS_5EmptyEXadL_ZNS_4siluIffEET_T0_RKS6_EEEEvT3_mmm) ;  /* 0xfffffe980cbc7950 */ /* 0x002fea0003c3ffff */
.L_x_15612:
        /* <DEDUP_REMOVED lines=15> */
.L_x_29784:


//--------------------- .text._ZN18transformer_engine6detail38cast_transpose_fused_kernel_notalignedILb0ELb0ELb1EfNS_16CTDBiasDActParamI13__nv_bfloat16S3_S3_fEELi4ELi4ENS_5EmptyEXadL_ZNS_4siluIffEET_T0_RKS5_EEEEvT3_mmm --------------------------
	.section	.text._ZN18transformer_engine6detail38cast_transpose_fused_kernel_notalignedILb0ELb0ELb1EfNS_16CTDBiasDActParamI13__nv_bfloat16S3_S3_fEELi4ELi4ENS_5EmptyEXadL_ZNS_4siluIffEET_T0_RKS5_EEEEvT3_mmm,"ax",@progbits
	.align	128
        .global         _ZN18transformer_engine6detail38cast_transpose_fused_kernel_notalignedILb0ELb0ELb1EfNS_16CTDBiasDActParamI13__nv_bfloat16S3_S3_fEELi4ELi4ENS_5EmptyEXadL_ZNS_4siluIffEET_T0_RKS5_EEEEvT3_mmm
        .type           _ZN18transformer_engine6detail38cast_transpose_fused_kernel_notalignedILb0ELb0ELb1EfNS_16CTDBiasDActParamI13__nv_bfloat16S3_S3_fEELi4ELi4ENS_5EmptyEXadL_ZNS_4siluIffEET_T0_RKS5_EEEEvT3_mmm,@function
        .size           _ZN18transformer_engine6detail38cast_transpose_fused_kernel_notalignedILb0ELb0ELb1EfNS_16CTDBiasDActParamI13__nv_bfloat16S3_S3_fEELi4ELi4ENS_5EmptyEXadL_ZNS_4siluIffEET_T0_RKS5_EEEEvT3_mmm,(.L_x_29786 - _ZN18transformer_engine6detail38cast_transpose_fused_kernel_notalignedILb0ELb0ELb1EfNS_16CTDBiasDActParamI13__nv_bfloat16S3_S3_fEELi4ELi4ENS_5EmptyEXadL_ZNS_4siluIffEET_T0_RKS5_EEEEvT3_mmm)
        .other          _ZN18transformer_engine6detail38cast_transpose_fused_kernel_notalignedILb0ELb0ELb1EfNS_16CTDBiasDActParamI13__nv_bfloat16S3_S3_fEELi4ELi4ENS_5EmptyEXadL_ZNS_4siluIffEET_T0_RKS5_EEEEvT3_mmm,@"STO_CUDA_ENTRY STV_DEFAULT"
_ZN18transformer_engine6detail38cast_transpose_fused_kernel_notalignedILb0ELb0ELb1EfNS_16CTDBiasDActParamI13__nv_bfloat16S3_S3_fEELi4ELi4ENS_5EmptyEXadL_ZNS_4siluIffEET_T0_RKS5_EEEEvT3_mmm:
.text._ZN18transformer_engine6detail38cast_transpose_fused_kernel_notalignedILb0ELb0ELb1EfNS_16CTDBiasDActParamI13__nv_bfloat16S3_S3_fEELi4ELi4ENS_5EmptyEXadL_ZNS_4siluIffEET_T0_RKS5_EEEEvT3_mmm:
        /* <DEDUP_REMOVED lines=43> */
.L_x_15613:
[----:B------:R-:W-:-:S07]  /*02b0*/  MOV R2, 0x2d0 ;  /* 0x000002d000027802 */ /* 0x000fce0000000f00 */
[----:B------:R-:W-:Y:S05]  /*02c0*/  CALL.REL.NOINC `($__internal_484_$__cuda_sm20_div_u64) ;  /* 0x000000b800007944 */ /* 0x000fea0003c00000 */
        /* <DEDUP_REMOVED lines=11> */
.L_x_15614:
        /* <DEDUP_REMOVED lines=20> */
[----:B------:R-:W-:Y:S01]  /*04c0*/  UIADD3.X UR10, UPT, UPT, ~UR10, UR29, URZ, UP1, !UPT ;  /* 0x0000001d0a0a7290 */ /* 0x000fe20008ffe5ff */
[----:B------:R-:W-:Y:S01]  /*04d0*/  MOV R11, UR30 ;  /* 0x0000001e000b7c02 */ /* 0x000fe20008000f00 */
[----:B------:R-:W-:Y:S01]  /*04e0*/  UISETP.LT.U32.AND UP1, UPT, UR7, 0x20, UPT ;  /* 0x000000200700788c */ /* 0x000fe2000bf21070 */
[----:B------:R-:W-:Y:S01]  /*04f0*/  IMAD R45, R7, UR31, RZ ;  /* 0x0000001f072d7c24 */ /* 0x000fe2000f8e02ff */
[----:B------:R-:W-:Y:S01]  /*0500*/  UIADD3.X UR11, UPT, UPT, ~UR11, UR31, URZ, UP0, !UPT ;  /* 0x0000001f0b0b7290 */ /* 0x000fe200087fe5ff */
[-C--:B------:R-:W-:Y:S01]  /*0510*/  IADD3 R46, P2, PT, R9, R64.reuse, RZ ;  /* 0x00000040092e7210 */ /* 0x080fe20007f5e0ff */
[----:B------:R-:W-:Y:S01]  /*0520*/  UISETP.LT.U32.AND UP0, UPT, UR14, 0x20, UPT ;  /* 0x000000200e00788c */ /* 0x000fe2000bf01070 */
[----:B------:R-:W-:Y:S01]  /*0530*/  IADD3 R48, P3, PT, R44, R64, RZ ;  /* 0x000000402c307210 */ /* 0x000fe20007f7e0ff */
[----:B------:R-:W-:Y:S01]  /*0540*/  UISETP.LT.U32.AND.EX UP1, UPT, UR10, URZ, UPT, UP1 ;  /* 0x000000ff0a00728c */ /* 0x000fe2000bf21110 */
[----:B------:R-:W-:Y:S01]  /*0550*/  IADD3 R45, PT, PT, R65, R45, RZ ;  /* 0x0000002d412d7210 */ /* 0x000fe20007ffe0ff */
[----:B------:R-:W-:Y:S01]  /*0560*/  UISETP.LT.U32.AND.EX UP0, UPT, UR11, URZ, UPT, UP0 ;  /* 0x000000ff0b00728c */ /* 0x000fe2000bf01100 */
[----:B------:R-:W-:Y:S01]  /*0570*/  IMAD.U32 R19, RZ, RZ, UR30 ;  /* 0x0000001eff137e24 */ /* 0x000fe2000f8e00ff */
[----:B------:R-:W-:Y:S01]  /*0580*/  USEL UR7, UR7, 0x20, UP1 ;  /* 0x0000002007077887 */ /* 0x000fe20008800000 */
[----:B------:R-:W-:Y:S01]  /*0590*/  IADD3.X R49, PT, PT, RZ, R45, RZ, P3, !PT ;  /* 0x0000002dff317210 */ /* 0x000fe20001ffe4ff */
[----:B------:R-:W-:Y:S01]  /*05a0*/  UIMAD UR17, UR5, UR26, URZ ;  /* 0x0000001a051172a4 */ /* 0x000fe2000f8e02ff */
[----:B------:R-:W-:Y:S01]  /*05b0*/  IMAD.X R47, RZ, RZ, R45, P2 ;  /* 0x000000ffff2f7224 */ /* 0x000fe200010e062d */
[----:B------:R-:W-:-:S02]  /*05c0*/  USEL UR14, UR14, 0x20, UP0 ;  /* 0x000000200e0e7887 */ /* 0x000fc40008000000 */
[----:B------:R-:W-:Y:S01]  /*05d0*/  UIMAD.WIDE.U32 UR8, UR4, UR26, URZ ;  /* 0x0000001a040872a5 */ /* 0x000fe2000f8e00ff */
[----:B------:R-:W-:Y:S01]  /*05e0*/  ISETP.GE.U32.AND P0, PT, R6, UR7, PT ;  /* 0x0000000706007c0c */ /* 0x000fe2000bf06070 */
[----:B------:R-:W-:Y:S01]  /*05f0*/  UIMAD UR17, UR4, UR27, UR17 ;  /* 0x0000001b041172a4 */ /* 0x000fe2000f8e0211 */
[----:B------:R-:W-:Y:S01]  /*0600*/  ISETP.GE.U32.AND P1, PT, R10, UR7, PT ;  /* 0x000000070a007c0c */ /* 0x000fe2000bf26070 */
[----:B------:R-:W-:Y:S01]  /*0610*/  USHF.L.U64.HI UR16, UR21, 0x7, UR6 ;  /* 0x0000000715107899 */ /* 0x000fe20008010206 */
[----:B------:R-:W-:Y:S01]  /*0620*/  ISETP.LT.U32.AND P0, PT, R9, UR14, !P0 ;  /* 0x0000000e09007c0c */ /* 0x000fe2000c701070 */
[----:B------:R-:W-:Y:S01]  /*0630*/  ULEA UR20, UP1, UR8, UR20, 0x7 ;  /* 0x0000001408147291 */ /* 0x000fe2000f8238ff */
[----:B------:R-:W-:Y:S01]  /*0640*/  ISETP.LT.U32.AND P1, PT, R44, UR14, !P1 ;  /* 0x0000000e2c007c0c */ /* 0x000fe2000cf21070 */
[----:B------:R-:W-:Y:S02]  /*0650*/  UIADD3 UR9, UPT, UPT, UR9, UR17, URZ ;  /* 0x0000001109097290 */ /* 0x000fe4000fffe0ff */
[----:B------:R-:W-:-:S02]  /*0660*/  USHF.L.U32 UR19, UR20, 0x1, URZ ;  /* 0x0000000114137899 */ /* 0x000fc400080006ff */
[----:B------:R-:W-:Y:S01]  /*0670*/  ULEA.HI.X UR8, UR8, UR16, UR9, 0x7, UP1 ;  /* 0x0000001008087291 */ /* 0x000fe200088f3c09 */
[----:B------:R-:W0:Y:S01]  /*0680*/  LDCU.64 UR22, c[0x0][0x358] ;  /* 0x00006b00ff1677ac */ /* 0x000e220008000a00 */
[----:B--2---:R-:W-:Y:S02]  /*0690*/  UIADD3 UR24, UP0, UPT, UR19, UR24, URZ ;  /* 0x0000001813187290 */ /* 0x004fe4000ff1e0ff */
[----:B------:R-:W-:Y:S01]  /*06a0*/  USHF.L.U64.HI UR20, UR20, 0x1, UR8 ;  /* 0x0000000114147899 */ /* 0x000fe20008010208 */
[----:B------:R-:W1:Y:S03]  /*06b0*/  LDCU.64 UR32, c[0x0][0x3a0] ;  /* 0x00007400ff2077ac */ /* 0x000e660008000a00 */
[----:B------:R-:W-:Y:S01]  /*06c0*/  @P0 LEA R12, P2, R46, UR24, 0x3 ;  /* 0x000000182e0c0c11 */ /* 0x000fe2000f8418ff */
[----:B------:R-:W-:-:S06]  /*06d0*/  UIADD3.X UR25, UPT, UPT, UR20, UR25, URZ, UP0, !UPT ;  /* 0x0000001914197290 */ /* 0x000fcc00087fe4ff */
[----:B------:R-:W-:-:S06]  /*06e0*/  @P0 LEA.HI.X R13, R46, UR25, R47, 0x3, P2 ;  /* 0x000000192e0d0c11 */ /* 0x000fcc00090f1c2f */
[----:B0-----:R-:W2:Y:S01]  /*06f0*/  @P0 LDG.E.64 R12, desc[UR22][R12.64] ;  /* 0x000000160c0c0981 */ /* 0x001ea2000c1e1b00 */
[----:B-1----:R-:W-:-:S04]  /*0700*/  ISETP.NE.U32.AND P2, PT, RZ, UR32, PT ;  /* 0x00000020ff007c0c */ /* 0x002fc8000bf45070 */
[----:B------:R-:W-:Y:S01]  /*0710*/  ISETP.NE.AND.EX P2, PT, RZ, UR33, PT, P2 ;  /* 0x00000021ff007c0c */ /* 0x000fe2000bf45320 */
[----:B------:R-:W-:-:S12]  /*0720*/  ULOP3.LUT UR18, UR26, 0xfffffffc, URZ, 0xc0, !UPT ;  /* 0xfffffffc1a127892 */ /* 0x000fd8000f8ec0ff */
[----:B------:R-:W0:Y:S01]  /*0730*/  @P2 LDC.64 R24, c[0x0][0x3a0] ;  /* 0x0000e800ff182b82 */ /* 0x000e220000000a00 */
[----:B------:R-:W-:Y:S01]  /*0740*/  @P1 MOV R15, R49 ;  /* 0x00000031000f1202 */ /* 0x000fe20000000f00 */
[----:B------:R-:W-:Y:S01]  /*0750*/  @P1 IMAD.MOV.U32 R14, RZ, RZ, R48 ;  /* 0x000000ffff0e1224 */ /* 0x000fe200078e0030 */
[----:B------:R-:W-:Y:S01]  /*0760*/  VOTEU.ANY UP1, P1 ;  /* 0x0000000000ff7886 */ /* 0x000fe20000820100 */
[----:B------:R-:W-:Y:S01]  /*0770*/  IMAD.U32 R4, RZ, RZ, UR31 ;  /* 0x0000001fff047e24 */ /* 0x000fe2000f8e00ff */
[----:B------:R-:W-:Y:S02]  /*0780*/  @P1 IADD3 R0, P4, PT, R48, UR18, RZ ;  /* 0x0000001230001c10 */ /* 0x000fe4000ff9e0ff */
[----:B------:R-:W-:Y:S02]  /*0790*/  MOV R21, UR30 ;  /* 0x0000001e00157c02 */ /* 0x000fe40008000f00 */
[C---:B------:R-:W-:Y:S01]  /*07a0*/  @P0 LEA R2, P3, R11.reuse, R46, 0x1 ;  /* 0x0000002e0b020211 */ /* 0x040fe200078608ff */
[----:B------:R-:W-:Y:S01]  /*07b0*/  @P1 IMAD.WIDE.U32 R14, R11, 0x6, R14 ;  /* 0x000000060b0e1825 */ /* 0x000fe200078e000e */
[----:B------:R-:W-:Y:S01]  /*07c0*/  @P1 IADD3.X R11, PT, PT, R49, UR27, RZ, P4, !PT ;  /* 0x0000001b310b1c10 */ /* 0x000fe2000a7fe4ff */
[----:B------:R-:W-:Y:S01]  /*07d0*/  @UP1 UIMAD UR8, UR31, 0x5, URZ ;  /* 0x000000051f0818a4 */ /* 0x000fe2000f8e02ff */
[----:B------:R-:W-:Y:S01]  /*07e0*/  @P0 LEA.HI.X R21, R21, R47, R4, 0x1, P3 ;  /* 0x0000002f15150211 */ /* 0x000fe200018f0c04 */
[----:B------:R-:W-:Y:S01]  /*07f0*/  @P1 IMAD.WIDE.U32 R18, R19, 0x5, R48 ;  /* 0x0000000513121825 */ /* 0x000fe200078e0030 */
[----:B------:R-:W-:Y:S01]  /*0800*/  @P1 LEA R42, P4, R0, UR24, 0x3 ;  /* 0x00000018002a1c11 */ /* 0x000fe2000f8818ff */
[----:B------:R-:W-:Y:S01]  /*0810*/  VOTEU.ANY UP0, P0 ;  /* 0x0000000000ff7886 */ /* 0x000fe20000000100 */
[----:B------:R-:W-:Y:S01]  /*0820*/  @P1 MOV R22, R48 ;  /* 0x0000003000161202 */ /* 0x000fe20000000f00 */
[----:B------:R-:W-:Y:S01]  /*0830*/  IMAD.U32 R17, RZ, RZ, UR30 ;  /* 0x0000001eff117e24 */ /* 0x000fe2000f8e00ff */
[----:B------:R-:W-:Y:S01]  /*0840*/  @P0 LEA R20, P3, R2, UR24, 0x3 ;  /* 0x0000001802140c11 */ /* 0x000fe2000f8618ff */
[----:B------:R-:W-:Y:S01]  /*0850*/  @P1 IMAD.MOV.U32 R23, RZ, RZ, R49 ;  /* 0x000000ffff171224 */ /* 0x000fe200078e0031 */
[----:B------:R-:W-:Y:S01]  /*0860*/  @P1 LEA.HI.X R43, R0, UR25, R11, 0x3, P4 ;  /* 0x00000019002b1c11 */ /* 0x000fe2000a0f1c0b */
[----:B------:R-:W-:Y:S01]  /*0870*/  @UP1 UIMAD UR9, UR31, 0x6, URZ ;  /* 0x000000061f0918a4 */ /* 0x000fe2000f8e02ff */
[----:B0-----:R-:W3:Y:S01]  /*0880*/  @P2 LDG.E R24, desc[UR22][R24.64] ;  /* 0x0000001618182981 */ /* 0x001ee2000c1e1900 */
[----:B------:R-:W-:Y:S01]  /*0890*/  @P0 LEA.HI.X R21, R2, UR25, R21, 0x3, P3 ;  /* 0x0000001902150c11 */ /* 0x000fe200098f1c15 */
[----:B------:R-:W-:Y:S01]  /*08a0*/  @UP1 UIMAD UR10, UR31, 0x7, URZ ;  /* 0x000000071f0a18a4 */ /* 0x000fe2000f8e02ff */
[----:B------:R-:W-:Y:S01]  /*08b0*/  @P1 IADD3 R11, PT, PT, R19, UR8, RZ ;  /* 0x00000008130b1c10 */ /* 0x000fe2000fffe0ff */
[C---:B------:R-:W-:Y:S01]  /*08c0*/  @P1 IMAD.WIDE.U32 R22, R17.reuse, 0x7, R22 ;  /* 0x0000000711161825 */ /* 0x040fe200078e0016 */
[----:B------:R-:W-:Y:S01]  /*08d0*/  @P1 LEA R32, P4, R18, UR24, 0x3 ;  /* 0x0000001812201c11 */ /* 0x000fe2000f8818ff */
[----:B------:R-:W-:Y:S01]  /*08e0*/  @UP0 UIMAD UR8, UR31, 0x3, URZ ;  /* 0x000000031f0808a4 */ /* 0x000fe2000f8e02ff */
[----:B------:R-:W-:Y:S01]  /*08f0*/  @P0 IADD3 R0, P3, PT, R46, UR30, RZ ;  /* 0x0000001e2e000c10 */ /* 0x000fe2000ff7e0ff */
[----:B------:R-:W-:Y:S01]  /*0900*/  @P0 IMAD.WIDE.U32 R16, R17, 0x3, R46 ;  /* 0x0000000311100825 */ /* 0x000fe200078e002e */
[----:B------:R-:W-:-:S02]  /*0910*/  @P1 LEA.HI.X R33, R18, UR25, R11, 0x3, P4 ;  /* 0x0000001912211c11 */ /* 0x000fc4000a0f1c0b */
[----:B------:R-:W-:Y:S02]  /*0920*/  @!P1 CS2R R40, SRZ ;  /* 0x0000000000289805 */ /* 0x000fe4000001ff00 */
[----:B------:R-:W-:Y:S01]  /*0930*/  @P0 IADD3.X R19, PT, PT, R47, UR31, RZ, P3, !PT ;  /* 0x0000001f2f130c10 */ /* 0x000fe20009ffe4ff */
[----:B------:R-:W-:Y:S01]  /*0940*/  @P1 VIADD R15, R15, UR9 ;  /* 0x000000090f0f1c36 */ /* 0x000fe20008000000 */
[----:B------:R-:W-:Y:S01]  /*0950*/  @P0 LEA R26, P3, R0, UR24, 0x3 ;  /* 0x00000018001a0c11 */ /* 0x000fe2000f8618ff */
[----:B------:R-:W-:Y:S01]  /*0960*/  @P0 VIADD R17, R17, UR8 ;  /* 0x0000000811110c36 */ /* 0x000fe20008000000 */
[----:B------:R-:W-:Y:S02]  /*0970*/  @P1 LEA R34, P5, R14, UR24, 0x3 ;  /* 0x000000180e221c11 */ /* 0x000fe4000f8a18ff */
[----:B------:R-:W-:Y:S02]  /*0980*/  @!P0 CS2R R28, SRZ ;  /* 0x00000000001c8805 */ /* 0x000fe4000001ff00 */
[----:B------:R-:W-:Y:S01]  /*0990*/  @P1 IADD3 R11, PT, PT, R23, UR10, RZ ;  /* 0x0000000a170b1c10 */ /* 0x000fe2000fffe0ff */
[----:B------:R-:W5:Y:S01]  /*09a0*/  @P1 LDG.E.64 R42, desc[UR22][R42.64] ;  /* 0x000000162a2a1981 */ /* 0x000f62000c1e1b00 */
[----:B------:R-:W-:Y:S01]  /*09b0*/  @P1 LEA R36, P6, R22, UR24, 0x3 ;  /* 0x0000001816241c11 */ /* 0x000fe2000f8c18ff */
[----:B------:R-:W0:Y:S01]  /*09c0*/  LDCU.128 UR8, c[0x0][0x390] ;  /* 0x00007200ff0877ac */ /* 0x000e220008000c00 */
[----:B------:R-:W-:-:S02]  /*09d0*/  @P0 LEA R30, P4, R16, UR24, 0x3 ;  /* 0x00000018101e0c11 */ /* 0x000fc4000f8818ff */
[----:B------:R-:W-:Y:S02]  /*09e0*/  @P0 LEA.HI.X R27, R0, UR25, R19, 0x3, P3 ;  /* 0x00000019001b0c11 */ /* 0x000fe400098f1c13 */
[----:B------:R-:W-:Y:S02]  /*09f0*/  @!P1 CS2R R18, SRZ ;  /* 0x0000000000129805 */ /* 0x000fe4000001ff00 */
[----:B------:R-:W-:Y:S02]  /*0a00*/  @P1 LEA.HI.X R35, R14, UR25, R15, 0x3, P5 ;  /* 0x000000190e231c11 */ /* 0x000fe4000a8f1c0f */
[----:B------:R-:W-:Y:S02]  /*0a10*/  @!P1 CS2R R14, SRZ ;  /* 0x00000000000e9805 */ /* 0x000fe4000001ff00 */
[----:B------:R-:W-:Y:S02]  /*0a20*/  @P1 LEA.HI.X R37, R22, UR25, R11, 0x3, P6 ;  /* 0x0000001916251c11 */ /* 0x000fe4000b0f1c0b */
[----:B------:R-:W-:-:S02]  /*0a30*/  @!P0 CS2R R22, SRZ ;  /* 0x0000000000168805 */ /* 0x000fc4000001ff00 */
[----:B------:R-:W-:Y:S01]  /*0a40*/  @P0 LEA.HI.X R31, R16, UR25, R17, 0x3, P4 ;  /* 0x00000019101f0c11 */ /* 0x000fe2000a0f1c11 */
[----:B------:R-:W5:Y:S04]  /*0a50*/  @P1 LDG.E.64 R18, desc[UR22][R34.64] ;  /* 0x0000001622121981 */ /* 0x000f68000c1e1b00 */
[----:B------:R-:W5:Y:S04]  /*0a60*/  @P0 LDG.E.64 R22, desc[UR22][R26.64] ;  /* 0x000000161a160981 */ /* 0x000f68000c1e1b00 */
[----:B------:R-:W5:Y:S04]  /*0a70*/  @P1 LDG.E.64 R14, desc[UR22][R32.64] ;  /* 0x00000016200e1981 */ /* 0x000f68000c1e1b00 */
[----:B------:R-:W5:Y:S04]  /*0a80*/  @P1 LDG.E.64 R40, desc[UR22][R36.64] ;  /* 0x0000001624281981 */ /* 0x000f68000c1e1b00 */
[----:B------:R-:W5:Y:S01]  /*0a90*/  @P0 LDG.E.64 R28, desc[UR22][R30.64] ;  /* 0x000000161e1c0981 */ /* 0x000f62000c1e1b00 */
[----:B------:R-:W-:Y:S01]  /*0aa0*/  HFMA2 R0, -RZ, RZ, 0.96630859375, -0.0022525787353515625 ;  /* 0x3bbb989dff007431 */ /* 0x000fe200000001ff */
[----:B------:R-:W-:-:S06]  /*0ab0*/  @!P0 CS2R R16, SRZ ;  /* 0x0000000000108805 */ /* 0x000fcc000001ff00 */
[----:B------:R1:W5:Y:S02]  /*0ac0*/  @P0 LDG.E.64 R16, desc[UR22][R20.64] ;  /* 0x0000001614100981 */ /* 0x000364000c1e1b00 */
[----:B-1----:R-:W-:Y:S01]  /*0ad0*/  MOV R21, 0x437c0000 ;  /* 0x437c000000157802 */ /* 0x002fe20000000f00 */
        /* <DEDUP_REMOVED lines=8> */
[----:B0-----:R-:W-:Y:S02]  /*0b60*/  UIADD3 UR8, UP1, UPT, UR19, UR8, URZ ;  /* 0x0000000813087290 */ /* 0x001fe4000ff3e0ff */
[----:B------:R-:W-:-:S02]  /*0b70*/  ULEA UR10, UP2, UR6, UR10, 0x1 ;  /* 0x0000000a060a7291 */ /* 0x000fc4000f8408ff */
[----:B------:R-:W-:Y:S01]  /*0b80*/  ULEA.HI.X UR4, UR4, UR16, UR5, 0x7, UP0 ;  /* 0x0000001004047291 */ /* 0x000fe200080f3c05 */
[----:B------:R-:W-:Y:S01]  /*0b90*/  BSSY.RECONVERGENT B1, `(.L_x_15615) ;  /* 0x000001b000017945 */ /* 0x000fe20003800200 */
[----:B------:R-:W-:Y:S02]  /*0ba0*/  UIADD3.X UR9, UPT, UPT, UR20, UR9, URZ, UP1, !UPT ;  /* 0x0000000914097290 */ /* 0x000fe40008ffe4ff */
[----:B------:R-:W-:Y:S01]  /*0bb0*/  ULEA.HI.X UR11, UR6, UR11, UR4, 0x1, UP2 ;  /* 0x0000000b060b7291 */ /* 0x000fe200090f0c04 */
[----:B------:R-:W-:-:S06]  /*0bc0*/  @!P0 CS2R R12, SRZ ;  /* 0x00000000000c8805 */ /* 0x000fcc000001ff00 */
        /* <DEDUP_REMOVED lines=8> */
[----:B0-----:R-:W-:-:S05]  /*0c50*/  FFMA R4, R0, R21, 1 ;  /* 0x3f80000000047423 */ /* 0x001fca0000000015 */
[----:B------:R-:W-:-:S04]  /*0c60*/  IADD3 R0, PT, PT, R4, 0x1800000, RZ ;  /* 0x0180000004007810 */ /* 0x000fc80007ffe0ff */
[----:B------:R-:W-:Y:S02]  /*0c70*/  LOP3.LUT R0, R0, 0x7f800000, RZ, 0xc0, !PT ;  /* 0x7f80000000007812 */ /* 0x000fe400078ec0ff */
[----:B---3--:R-:W-:Y:S02]  /*0c80*/  @P2 R2UR UR13, R24 ;  /* 0x00000000180d22ca */ /* 0x008fe400000e0000 */
[----:B------:R-:W-:Y:S02]  /*0c90*/  ISETP.GT.U32.AND P2, PT, R0, 0x1ffffff, PT ;  /* 0x01ffffff0000780c */ /* 0x000fe40003f44070 */
[----:B------:R-:W-:-:S11]  /*0ca0*/  @!P1 CS2R R42, SRZ ;  /* 0x00000000002a9805 */ /* 0x000fd6000001ff00 */
[----:B------:R-:W-:Y:S05]  /*0cb0*/  @P2 BRA `(.L_x_15616) ;  /* 0x0000000000102947 */ /* 0x000fea0003800000 */
[----:B------:R-:W-:Y:S01]  /*0cc0*/  IMAD.MOV.U32 R0, RZ, RZ, R4 ;  /* 0x000000ffff007224 */ /* 0x000fe200078e0004 */
[----:B------:R-:W-:-:S07]  /*0cd0*/  MOV R4, 0xcf0 ;  /* 0x00000cf000047802 */ /* 0x000fce0000000f00 */
[----:B-----5:R-:W-:Y:S05]  /*0ce0*/  CALL.REL.NOINC `($__internal_485_$__cuda_sm20_rcp_rn_f32_slowpath) ;  /* 0x000000b000987944 */ /* 0x020fea0003c00000 */
[----:B------:R-:W-:Y:S05]  /*0cf0*/  BRA `(.L_x_15617) ;  /* 0x0000000000107947 */ /* 0x000fea0003800000 */
.L_x_15616:
[----:B------:R-:W0:Y:S02]  /*0d00*/  MUFU.RCP R21, R4 ;  /* 0x0000000400157308 */ /* 0x000e240000001000 */
[----:B0-----:R-:W-:-:S04]  /*0d10*/  FFMA R0, R4, R21, -1 ;  /* 0xbf80000004007423 */ /* 0x001fc80000000015 */
[----:B------:R-:W-:-:S04]  /*0d20*/  FADD.FTZ R0, -R0, -RZ ;  /* 0x800000ff00007221 */ /* 0x000fc80000010100 */
[----:B------:R-:W-:-:S07]  /*0d30*/  FFMA R21, R21, R0, R21 ;  /* 0x0000000015157223 */ /* 0x000fce0000000015 */
.L_x_15617:
[----:B------:R-:W-:Y:S05]  /*0d40*/  BSYNC.RECONVERGENT B1 ;  /* 0x0000000000017941 */ /* 0x000fea0003800200 */
.L_x_15615:
        /* <DEDUP_REMOVED lines=20> */
[----:B-----5:R-:W-:Y:S05]  /*0e90*/  CALL.REL.NOINC `($__internal_485_$__cuda_sm20_rcp_rn_f32_slowpath) ;  /* 0x000000b0002c7944 */ /* 0x020fea0003c00000 */
[----:B------:R-:W-:Y:S05]  /*0ea0*/  BRA `(.L_x_15620) ;  /* 0x0000000000107947 */ /* 0x000fea0003800000 */
.L_x_15619:
[----:B------:R-:W0:Y:S02]  /*0eb0*/  MUFU.RCP R21, R4 ;  /* 0x0000000400157308 */ /* 0x000e240000001000 */
[----:B0-----:R-:W-:-:S04]  /*0ec0*/  FFMA R0, R4, R21, -1 ;  /* 0xbf80000004007423 */ /* 0x001fc80000000015 */
[----:B------:R-:W-:-:S04]  /*0ed0*/  FADD.FTZ R0, -R0, -RZ ;  /* 0x800000ff00007221 */ /* 0x000fc80000010100 */
[----:B------:R-:W-:-:S07]  /*0ee0*/  FFMA R21, R21, R0, R21 ;  /* 0x0000000015157223 */ /* 0x000fce0000000015 */
.L_x_15620:
[----:B------:R-:W-:Y:S05]  /*0ef0*/  BSYNC.RECONVERGENT B1 ;  /* 0x0000000000017941 */ /* 0x000fea0003800200 */
.L_x_15618:
        /* <DEDUP_REMOVED lines=21> */
.L_x_15622:
[----:B------:R-:W0:Y:S02]  /*1050*/  MUFU.RCP R21, R2 ;  /* 0x0000000200157308 */ /* 0x000e240000001000 */
[----:B0-----:R-:W-:-:S04]  /*1060*/  FFMA R0, R2, R21, -1 ;  /* 0xbf80000002007423 */ /* 0x001fc80000000015 */
[----:B------:R-:W-:-:S04]  /*1070*/  FADD.FTZ R0, -R0, -RZ ;  /* 0x800000ff00007221 */ /* 0x000fc80000010100 */
[----:B------:R-:W-:-:S07]  /*1080*/  FFMA R21, R21, R0, R21 ;  /* 0x0000000015157223 */ /* 0x000fce0000000015 */
.L_x_15623:
[----:B------:R-:W-:Y:S05]  /*1090*/  BSYNC.RECONVERGENT B1 ;  /* 0x0000000000017941 */ /* 0x000fea0003800200 */
.L_x_15621:
        /* <DEDUP_REMOVED lines=22> */
.L_x_15625:
[----:B------:R-:W0:Y:S02]  /*1200*/  MUFU.RCP R21, R4 ;  /* 0x0000000400157308 */ /* 0x000e240000001000 */
[----:B0-----:R-:W-:-:S04]  /*1210*/  FFMA R0, R4, R21, -1 ;  /* 0xbf80000004007423 */ /* 0x001fc80000000015 */
[----:B------:R-:W-:-:S04]  /*1220*/  FADD.FTZ R0, -R0, -RZ ;  /* 0x800000ff00007221 */ /* 0x000fc80000010100 */
[----:B------:R-:W-:-:S07]  /*1230*/  FFMA R21, R21, R0, R21 ;  /* 0x0000000015157223 */ /* 0x000fce0000000015 */
.L_x_15626:
[----:B------:R-:W-:Y:S05]  /*1240*/  BSYNC.RECONVERGENT B1 ;  /* 0x0000000000017941 */ /* 0x000fea0003800200 */
.L_x_15624:
        /* <DEDUP_REMOVED lines=19> */
[----:B------:R-:W-:Y:S05]  /*1380*/  CALL.REL.NOINC `($__internal_485_$__cuda_sm20_rcp_rn_f32_slowpath) ;  /* 0x000000a800f07944 */ /* 0x000fea0003c00000 */
[----:B------:R-:W-:Y:S05]  /*1390*/  BRA `(.L_x_15629) ;  /* 0x0000000000107947 */ /* 0x000fea0003800000 */
.L_x_15628:
[----:B------:R-:W0:Y:S02]  /*13a0*/  MUFU.RCP R21, R4 ;  /* 0x0000000400157308 */ /* 0x000e240000001000 */
[----:B0-----:R-:W-:-:S04]  /*13b0*/  FFMA R0, R4, R21, -1 ;  /* 0xbf80000004007423 */ /* 0x001fc80000000015 */
[----:B------:R-:W-:-:S04]  /*13c0*/  FADD.FTZ R0, -R0, -RZ ;  /* 0x800000ff00007221 */ /* 0x000fc80000010100 */
[----:B------:R-:W-:-:S07]  /*13d0*/  FFMA R21, R21, R0, R21 ;  /* 0x0000000015157223 */ /* 0x000fce0000000015 */
.L_x_15629:
[----:B------:R-:W-:Y:S05]  /*13e0*/  BSYNC.RECONVERGENT B1 ;  /* 0x0000000000017941 */ /* 0x000fea0003800200 */
.L_x_15627:
        /* <DEDUP_REMOVED lines=22> */
.L_x_15631:
[----:B------:R-:W0:Y:S02]  /*1550*/  MUFU.RCP R21, R4 ;  /* 0x0000000400157308 */ /* 0x000e240000001000 */
[----:B0-----:R-:W-:-:S04]  /*1560*/  FFMA R0, R4, R21, -1 ;  /* 0xbf80000004007423 */ /* 0x001fc80000000015 */
[----:B------:R-:W-:-:S04]  /*1570*/  FADD.FTZ R0, -R0, -RZ ;  /* 0x800000ff00007221 */ /* 0x000fc80000010100 */
[----:B------:R-:W-:-:S07]  /*1580*/  FFMA R21, R21, R0, R21 ;  /* 0x0000000015157223 */ /* 0x000fce0000000015 */
.L_x_15632:
[----:B------:R-:W-:Y:S05]  /*1590*/  BSYNC.RECONVERGENT B1 ;  /* 0x0000000000017941 */ /* 0x000fea0003800200 */
.L_x_15630:
        /* <DEDUP_REMOVED lines=21> */
.L_x_15634:
[----:B------:R-:W0:Y:S02]  /*16f0*/  MUFU.RCP R21, R2 ;  /* 0x0000000200157308 */ /* 0x000e240000001000 */
[----:B0-----:R-:W-:-:S04]  /*1700*/  FFMA R0, R2, R21, -1 ;  /* 0xbf80000002007423 */ /* 0x001fc80000000015 */
[----:B------:R-:W-:-:S04]  /*1710*/  FADD.FTZ R0, -R0, -RZ ;  /* 0x800000ff00007221 */ /* 0x000fc80000010100 */
[----:B------:R-:W-:-:S07]  /*1720*/  FFMA R21, R21, R0, R21 ;  /* 0x0000000015157223 */ /* 0x000fce0000000015 */
.L_x_15635:
[----:B------:R-:W-:Y:S05]  /*1730*/  BSYNC.RECONVERGENT B1 ;  /* 0x0000000000017941 */ /* 0x000fea0003800200 */
.L_x_15633:
        /* <DEDUP_REMOVED lines=22> */
.L_x_15637:
[----:B------:R-:W0:Y:S02]  /*18a0*/  MUFU.RCP R21, R4 ;  /* 0x0000000400157308 */ /* 0x000e240000001000 */
[----:B0-----:R-:W-:-:S04]  /*18b0*/  FFMA R0, R4, R21, -1 ;  /* 0xbf80000004007423 */ /* 0x001fc80000000015 */
[----:B------:R-:W-:-:S04]  /*18c0*/  FADD.FTZ R0, -R0, -RZ ;  /* 0x800000ff00007221 */ /* 0x000fc80000010100 */
[----:B------:R-:W-:-:S07]  /*18d0*/  FFMA R21, R21, R0, R21 ;  /* 0x0000000015157223 */ /* 0x000fce0000000015 */
.L_x_15638:
[----:B------:R-:W-:Y:S05]  /*18e0*/  BSYNC.RECONVERGENT B1 ;  /* 0x0000000000017941 */ /* 0x000fea0003800200 */
.L_x_15636:
        /* <DEDUP_REMOVED lines=21> */
.L_x_15640:
[----:B------:R-:W0:Y:S02]  /*1a40*/  MUFU.RCP R21, R4 ;  /* 0x0000000400157308 */ /* 0x000e240000001000 */
[----:B0-----:R-:W-:-:S04]  /*1a50*/  FFMA R0, R4, R21, -1 ;  /* 0xbf80000004007423 */ /* 0x001fc80000000015 */
[----:B------:R-:W-:-:S04]  /*1a60*/  FADD.FTZ R0, -R0, -RZ ;  /* 0x800000ff00007221 */ /* 0x000fc80000010100 */
[----:B------:R-:W-:-:S07]  /*1a70*/  FFMA R21, R21, R0, R21 ;  /* 0x0000000015157223 */ /* 0x000fce0000000015 */
.L_x_15641:
[----:B------:R-:W-:Y:S05]  /*1a80*/  BSYNC.RECONVERGENT B1 ;  /* 0x0000000000017941 */ /* 0x000fea0003800200 */
.L_x_15639:
        /* <DEDUP_REMOVED lines=22> */
.L_x_15643:
[----:B------:R-:W0:Y:S02]  /*1bf0*/  MUFU.RCP R21, R2 ;  /* 0x0000000200157308 */ /* 0x000e240000001000 */
[----:B0-----:R-:W-:-:S04]  /*1c00*/  FFMA R0, R2, R21, -1 ;  /* 0xbf80000002007423 */ /* 0x001fc80000000015 */
[----:B------:R-:W-:-:S04]  /*1c10*/  FADD.FTZ R0, -R0, -RZ ;  /* 0x800000ff00007221 */ /* 0x000fc80000010100 */
[----:B------:R-:W-:-:S07]  /*1c20*/  FFMA R21, R21, R0, R21 ;  /* 0x0000000015157223 */ /* 0x000fce0000000015 */
.L_x_15644:
[----:B------:R-:W-:Y:S05]  /*1c30*/  BSYNC.RECONVERGENT B1 ;  /* 0x0000000000017941 */ /* 0x000fea0003800200 */
.L_x_15642:
        /* <DEDUP_REMOVED lines=21> */
.L_x_15646:
[----:B------:R-:W0:Y:S02]  /*1d90*/  MUFU.RCP R21, R2 ;  /* 0x0000000200157308 */ /* 0x000e240000001000 */
[----:B0-----:R-:W-:-:S04]  /*1da0*/  FFMA R0, R2, R21, -1 ;  /* 0xbf80000002007423 */ /* 0x001fc80000000015 */
[----:B------:R-:W-:-:S04]  /*1db0*/  FADD.FTZ R0, -R0, -RZ ;  /* 0x800000ff00007221 */ /* 0x000fc80000010100 */
[----:B------:R-:W-:-:S07]  /*1dc0*/  FFMA R21, R21, R0, R21 ;  /* 0x0000000015157223 */ /* 0x000fce0000000015 */
.L_x_15647:
[----:B------:R-:W-:Y:S05]  /*1dd0*/  BSYNC.RECONVERGENT B1 ;  /* 0x0000000000017941 */ /* 0x000fea0003800200 */
.L_x_15645:
        /* <DEDUP_REMOVED lines=22> */
.L_x_15649:
[----:B------:R-:W0:Y:S02]  /*1f40*/  MUFU.RCP R21, R4 ;  /* 0x0000000400157308 */ /* 0x000e240000001000 */
[----:B0-----:R-:W-:-:S04]  /*1f50*/  FFMA R0, R4, R21, -1 ;  /* 0xbf80000004007423 */ /* 0x001fc80000000015 */
[----:B------:R-:W-:-:S04]  /*1f60*/  FADD.FTZ R0, -R0, -RZ ;  /* 0x800000ff00007221 */ /* 0x000fc80000010100 */
[----:B------:R-:W-:-:S07]  /*1f70*/  FFMA R21, R21, R0, R21 ;  /* 0x0000000015157223 */ /* 0x000fce0000000015 */
.L_x_15650:
[----:B------:R-:W-:Y:S05]  /*1f80*/  BSYNC.RECONVERGENT B1 ;  /* 0x0000000000017941 */ /* 0x000fea0003800200 */
.L_x_15648:
        /* <DEDUP_REMOVED lines=21> */
.L_x_15652:
[----:B------:R-:W0:Y:S02]  /*20e0*/  MUFU.RCP R21, R2 ;  /* 0x0000000200157308 */ /* 0x000e240000001000 */
[----:B0-----:R-:W-:-:S04]  /*20f0*/  FFMA R0, R2, R21, -1 ;  /* 0xbf80000002007423 */ /* 0x001fc80000000015 */
[----:B------:R-:W-:-:S04]  /*2100*/  FADD.FTZ R0, -R0, -RZ ;  /* 0x800000ff00007221 */ /* 0x000fc80000010100 */
[----:B------:R-:W-:-:S07]  /*2110*/  FFMA R21, R21, R0, R21 ;  /* 0x0000000015157223 */ /* 0x000fce0000000015 */
.L_x_15653:
[----:B------:R-:W-:Y:S05]  /*2120*/  BSYNC.RECONVERGENT B1 ;  /* 0x0000000000017941 */ /* 0x000fea0003800200 */
.L_x_15651:
        /* <DEDUP_REMOVED lines=22> */
.L_x_15655:
[----:B------:R-:W0:Y:S02]  /*2290*/  MUFU.RCP R21, R4 ;  /* 0x0000000400157308 */ /* 0x000e240000001000 */
[----:B0-----:R-:W-:-:S04]  /*22a0*/  FFMA R0, R4, R21, -1 ;  /* 0xbf80000004007423 */ /* 0x001fc80000000015 */
[----:B------:R-:W-:-:S04]  /*22b0*/  FADD.FTZ R0, -R0, -RZ ;  /* 0x800000ff00007221 */ /* 0x000fc80000010100 */
[----:B------:R-:W-:-:S07]  /*22c0*/  FFMA R21, R21, R0, R21 ;  /* 0x0000000015157223 */ /* 0x000fce0000000015 */
.L_x_15656:
[----:B------:R-:W-:Y:S05]  /*22d0*/  BSYNC.RECONVERGENT B1 ;  /* 0x0000000000017941 */ /* 0x000fea0003800200 */
.L_x_15654:
        /* <DEDUP_REMOVED lines=21> */
.L_x_15658:
[----:B------:R-:W0:Y:S02]  /*2430*/  MUFU.RCP R21, R4 ;  /* 0x0000000400157308 */ /* 0x000e240000001000 */
[----:B0-----:R-:W-:-:S04]  /*2440*/  FFMA R0, R4, R21, -1 ;  /* 0xbf80000004007423 */ /* 0x001fc80000000015 */
[----:B------:R-:W-:-:S04]  /*2450*/  FADD.FTZ R0, -R0, -RZ ;  /* 0x800000ff00007221 */ /* 0x000fc80000010100 */
[----:B------:R-:W-:-:S07]  /*2460*/  FFMA R21, R21, R0, R21 ;  /* 0x0000000015157223 */ /* 0x000fce0000000015 */
.L_x_15659:
[----:B------:R-:W-:Y:S05]  /*2470*/  BSYNC.RECONVERGENT B1 ;  /* 0x0000000000017941 */ /* 0x000fea0003800200 */
.L_x_15657:
        /* <DEDUP_REMOVED lines=21> */
[----:B------:R-:W-:Y:S01]  /*25d0*/  MOV R17, R21 ;  /* 0x0000001500117202 */ /* 0x000fe20000000f00 */
[----:B------:R-:W-:Y:S06]  /*25e0*/  BRA `(.L_x_15662) ;  /* 0x0000000000107947 */ /* 0x000fec0003800000 */
.L_x_15661:
[----:B------:R-:W0:Y:S02]  /*25f0*/  MUFU.RCP R17, R2 ;  /* 0x0000000200117308 */ /* 0x000e240000001000 */
[----:B0-----:R-:W-:-:S04]  /*2600*/  FFMA R0, R2, R17, -1 ;  /* 0xbf80000002007423 */ /* 0x001fc80000000011 */
[----:B------:R-:W-:-:S04]  /*2610*/  FADD.FTZ R0, -R0, -RZ ;  /* 0x800000ff00007221 */ /* 0x000fc80000010100 */
[----:B------:R-:W-:-:S07]  /*2620*/  FFMA R17, R17, R0, R17 ;  /* 0x0000000011117223 */ /* 0x000fce0000000011 */
.L_x_15662:
[----:B------:R-:W-:Y:S05]  /*2630*/  BSYNC.RECONVERGENT B1 ;  /* 0x0000000000017941 */ /* 0x000fea0003800200 */
.L_x_15660:
[----:B------:R-:W-:Y:S01]  /*2640*/  FMUL R0, R31, UR13 ;  /* 0x0000000d1f007c20 */ /* 0x000fe20008400000 */
[----:B------:R-:W-:Y:S01]  /*2650*/  FMUL R52, R11, UR13 ;  /* 0x0000000d0b347c20 */ /* 0x000fe20008400000 */
[----:B------:R-:W-:Y:S01]  /*2660*/  FMUL R4, R12, UR13 ;  /* 0x0000000d0c047c20 */ /* 0x000fe20008400000 */
[----:B------:R-:W-:Y:S01]  /*2670*/  FMUL R51, R35, UR13 ;  /* 0x0000000d23337c20 */ /* 0x000fe20008400000 */
[----:B------:R0:W1:Y:S01]  /*2680*/  F2F.BF16.F32 R24, R0 ;  /* 0x0000000000187304 */ /* 0x0000620000202000 */
[----:B------:R-:W-:Y:S01]  /*2690*/  ISETP.GE.U32.AND P0, PT, R6, UR7, PT ;  /* 0x0000000706007c0c */ /* 0x000fe2000bf06070 */
[----:B------:R-:W-:Y:S01]  /*26a0*/  FMUL R57, R22, UR13 ;  /* 0x0000000d16397c20 */ /* 0x000fe20008400000 */
[----:B------:R-:W-:Y:S01]  /*26b0*/  FMNMX3 R12, |R12|, RZ, |R35|, !PT ;  /* 0x000000ff0c0c7276 */ /* 0x000fe20007800623 */
[----:B------:R-:W-:Y:S01]  /*26c0*/  FMUL R21, R30, UR13 ;  /* 0x0000000d1e157c20 */ /* 0x000fe20008400000 */
[----:B------:R-:W-:Y:S01]  /*26d0*/  FMUL R34, R33, UR13 ;  /* 0x0000000d21227c20 */ /* 0x000fe20008400000 */
[----:B------:R-:W-:Y:S01]  /*26e0*/  FMUL R56, R37, UR13 ;  /* 0x0000000d25387c20 */ /* 0x000fe20008400000 */
[----:B------:R-:W-:Y:S01]  /*26f0*/  FMUL R59, R36, UR13 ;  /* 0x0000000d243b7c20 */ /* 0x000fe20008400000 */
[----:B------:R-:W-:Y:S01]  /*2700*/  FMUL R61, R23, UR13 ;  /* 0x0000000d173d7c20 */ /* 0x000fe20008400000 */
[----:B0-----:R-:W-:Y:S01]  /*2710*/  FMUL R0, R16, R17 ;  /* 0x0000001110007220 */ /* 0x001fe20000400000 */
[----:B------:R-:W-:Y:S01]  /*2720*/  FMUL R2, R38, UR13 ;  /* 0x0000000d26027c20 */ /* 0x000fe20008400000 */
[----:B------:R-:W-:Y:S01]  /*2730*/  FMUL R58, R20, UR13 ;  /* 0x0000000d143a7c20 */ /* 0x000fe20008400000 */
[----:B------:R-:W-:Y:S01]  /*2740*/  FMUL R27, R13, UR13 ;  /* 0x0000000d0d1b7c20 */ /* 0x000fe20008400000 */
[----:B------:R-:W-:Y:S01]  /*2750*/  FMUL R16, R0, UR13 ;  /* 0x0000000d00107c20 */ /* 0x000fe20008400000 */
[C---:B------:R-:W-:Y:S01]  /*2760*/  FMUL R26, R32.reuse, UR13 ;  /* 0x0000000d201a7c20 */ /* 0x040fe20008400000 */
[----:B------:R-:W-:Y:S01]  /*2770*/  FMUL R35, R39, UR13 ;  /* 0x0000000d27237c20 */ /* 0x000fe20008400000 */
[----:B------:R-:W0:Y:S01]  /*2780*/  F2F.BF16.F32 R52, R52 ;  /* 0x0000003400347304 */ /* 0x000e220000202000 */
[----:B------:R-:W-:Y:S01]  /*2790*/  ISETP.GE.U32.OR P0, PT, R9, UR14, P0 ;  /* 0x0000000e09007c0c */ /* 0x000fe20008706470 */
[----:B------:R-:W-:Y:S01]  /*27a0*/  BSSY.RECONVERGENT B0, `(.L_x_15663) ;  /* 0x000001d000007945 */ /* 0x000fe20003800200 */
[----:B------:R-:W-:Y:S01]  /*27b0*/  FMNMX3 R32, |R32|, R12, |R39|, !PT ;  /* 0x0000000c20207276 */ /* 0x000fe20007800627 */
[----:B------:R-:W-:-:S02]  /*27c0*/  VIADD R9, R8, 0x1e ;  /* 0x0000001e08097836 */ /* 0x000fc40000000000 */
[----:B-1----:R-:W-:Y:S02]  /*27d0*/  IMAD.WIDE.U32 R24, R24, 0x10000, RZ ;  /* 0x0001000018187825 */ /* 0x002fe400078e00ff */
[----:B------:R-:W1:Y:S01]  /*27e0*/  F2F.BF16.F32 R16, R16 ;  /* 0x0000001000107304 */ /* 0x000e620000202000 */
[----:B0-----:R-:W-:-:S07]  /*27f0*/  SHF.L.U32 R39, R52, 0x10, RZ ;  /* 0x0000001034277819 */ /* 0x001fce00000006ff */
[----:B------:R-:W0:Y:S01]  /*2800*/  F2F.BF16.F32 R4, R4 ;  /* 0x0000000400047304 */ /* 0x000e220000202000 */
[----:B-1----:R-:W-:-:S07]  /*2810*/  IMAD.U32 R50, R16, 0x10000, RZ ;  /* 0x0001000010327824 */ /* 0x002fce00078e00ff */
[----:B------:R-:W1:Y:S08]  /*2820*/  F2F.BF16.F32 R51, R51 ;  /* 0x0000003300337304 */ /* 0x000e700000202000 */
[----:B------:R-:W2:Y:S08]  /*2830*/  F2F.BF16.F32 R57, R57 ;  /* 0x0000003900397304 */ /* 0x000eb00000202000 */
[----:B------:R-:W3:Y:S08]  /*2840*/  F2F.BF16.F32 R21, R21 ;  /* 0x0000001500157304 */ /* 0x000ef00000202000 */
[----:B------:R-:W4:Y:S08]  /*2850*/  F2F.BF16.F32 R34, R34 ;  /* 0x0000002200227304 */ /* 0x000f300000202000 */
[----:B------:R-:W0:Y:S08]  /*2860*/  F2F.BF16.F32 R56, R56 ;  /* 0x0000003800387304 */ /* 0x000e300000202000 */
[----:B------:R-:W0:Y:S08]  /*2870*/  F2F.BF16.F32 R59, R59 ;  /* 0x0000003b003b7304 */ /* 0x000e300000202000 */
[----:B------:R-:W0:Y:S08]  /*2880*/  F2F.BF16.F32 R61, R61 ;  /* 0x0000003d003d7304 */ /* 0x000e300000202000 */
[----:B------:R-:W0:Y:S08]  /*2890*/  F2F.BF16.F32 R2, R2 ;  /* 0x0000000200027304 */ /* 0x000e300000202000 */
[----:B------:R-:W0:Y:S08]  /*28a0*/  F2F.BF16.F32 R58, R58 ;  /* 0x0000003a003a7304 */ /* 0x000e300000202000 */
[----:B------:R-:W0:Y:S08]  /*28b0*/  F2F.BF16.F32 R27, R27 ;  /* 0x0000001b001b7304 */ /* 0x000e300000202000 */
[----:B------:R-:W0:Y:S08]  /*28c0*/  F2F.BF16.F32 R26, R26 ;  /* 0x0000001a001a7304 */ /* 0x000e300000202000 */
[----:B------:R-:W0:Y:S01]  /*28d0*/  F2F.BF16.F32 R35, R35 ;  /* 0x0000002300237304 */ /* 0x000e220000202000 */
[----:B-1234-:R-:W-:Y:S05]  /*28e0*/  @P0 BRA `(.L_x_15664) ;  /* 0x0000000000200947 */ /* 0x01efea0003800000 */
[----:B0-----:R-:W-:Y:S01]  /*28f0*/  SHF.L.U32 R29, R35, 0x10, RZ ;  /* 0x00000010231d7819 */ /* 0x001fe200000006ff */
[----:B------:R-:W-:Y:S01]  /*2900*/  IMAD.U32 R17, R51, 0x10000, RZ ;  /* 0x0001000033117824 */ /* 0x000fe200078e00ff */
[----:B------:R-:W-:Y:S02]  /*2910*/  SHF.R.U32.HI R28, RZ, 0x10, R51 ;  /* 0x00000010ff1c7819 */ /* 0x000fe40000011633 */
[----:B------:R-:W-:Y:S02]  /*2920*/  LEA R16, P1, R46, UR8, 0x3 ;  /* 0x000000082e107c11 */ /* 0x000fe4000f8218ff */
[----:B------:R-:W-:Y:S02]  /*2930*/  LOP3.LUT R29, R28, R29, R26, 0xfe, !PT ;  /* 0x0000001d1c1d7212 */ /* 0x000fe400078efe1a */
[----:B------:R-:W-:Y:S02]  /*2940*/  LOP3.LUT R28, R17, R4, RZ, 0xfc, !PT ;  /* 0x00000004111c7212 */ /* 0x000fe400078efcff */
[----:B------:R-:W-:-:S05]  /*2950*/  LEA.HI.X R17, R46, UR9, R47, 0x3, P1 ;  /* 0x000000092e117c11 */ /* 0x000fca00088f1c2f */
[----:B------:R1:W-:Y:S02]  /*2960*/  STG.E.64 desc[UR22][R16.64], R28 ;  /* 0x0000001c10007986 */ /* 0x0003e4000c101b16 */
.L_x_15664:
[----:B------:R-:W-:Y:S05]  /*2970*/  BSYNC.RECONVERGENT B0 ;  /* 0x0000000000007941 */ /* 0x000fea0003800200 */
.L_x_15663:
[----:B------:R-:W-:Y:S04]  /*2980*/  BSSY.RECONVERGENT B0, `(.L_x_15665) ;  /* 0x000000a000007945 */ /* 0x000fe80003800200 */
[----:B------:R-:W-:Y:S05]  /*2990*/  @P0 BRA `(.L_x_15666) ;  /* 0x0000000000200947 */ /* 0x000fea0003800000 */
[----:B------:R-:W-:Y:S02]  /*29a0*/  IADD3 R12, P1, PT, R46, UR30, RZ ;  /* 0x0000001e2e0c7c10 */ /* 0x000fe4000ff3e0ff */
[----:B-1----:R-:W-:Y:S02]  /*29b0*/  SHF.L.U32 R28, R34, 0x10, RZ ;  /* 0x00000010221c7819 */ /* 0x002fe400000006ff */
[----:B------:R-:W-:Y:S02]  /*29c0*/  IADD3.X R17, PT, PT, R47, UR31, RZ, P1, !PT ;  /* 0x0000001f2f117c10 */ /* 0x000fe40008ffe4ff */
[C---:B------:R-:W-:Y:S02]  /*29d0*/  LEA R16, P1, R12.reuse, UR8, 0x3 ;  /* 0x000000080c107c11 */ /* 0x040fe4000f8218ff */
[----:B------:R-:W-:Y:S02]  /*29e0*/  LOP3.LUT R29, R25, R28, R21, 0xfe, !PT ;  /* 0x0000001c191d7212 */ /* 0x000fe400078efe15 */
[----:B------:R-:W-:-:S02]  /*29f0*/  LEA.HI.X R17, R12, UR9, R17, 0x3, P1 ;  /* 0x000000090c117c11 */ /* 0x000fc400088f1c11 */
[----:B------:R-:W-:-:S05]  /*2a00*/  LOP3.LUT R28, R24, R57, RZ, 0xfc, !PT ;  /* 0x00000039181c7212 */ /* 0x000fca00078efcff */
[----:B------:R2:W-:Y:S02]  /*2a10*/  STG.E.64 desc[UR22][R16.64], R28 ;  /* 0x0000001c10007986 */ /* 0x0005e4000c101b16 */
.L_x_15666:
[----:B------:R-:W-:Y:S05]  /*2a20*/  BSYNC.RECONVERGENT B0 ;  /* 0x0000000000007941 */ /* 0x000fea0003800200 */
.L_x_15665:
[----:B------:R-:W-:Y:S04]  /*2a30*/  BSSY.RECONVERGENT B0, `(.L_x_15667) ;  /* 0x000000e000007945 */ /* 0x000fe80003800200 */
[----:B------:R-:W-:Y:S05]  /*2a40*/  @P0 BRA `(.L_x_15668) ;  /* 0x0000000000300947 */ /* 0x000fea0003800000 */
[----:B-12---:R-:W-:Y:S01]  /*2a50*/  IMAD.U32 R17, RZ, RZ, UR30 ;  /* 0x0000001eff117e24 */ /* 0x006fe2000f8e00ff */
[----:B------:R-:W-:Y:S01]  /*2a60*/  MOV R16, UR31 ;  /* 0x0000001f00107c02 */ /* 0x000fe20008000f00 */
[----:B0-----:R-:W-:-:S03]  /*2a70*/  IMAD.U32 R29, R59, 0x10000, RZ ;  /* 0x000100003b1d7824 */ /* 0x001fc600078e00ff */
[----:B------:R-:W-:Y:S02]  /*2a80*/  LEA R12, P1, R17, R46, 0x1 ;  /* 0x0000002e110c7211 */ /* 0x000fe400078208ff */
[----:B------:R-:W-:Y:S02]  /*2a90*/  LOP3.LUT R28, R29, R56, RZ, 0xfc, !PT ;  /* 0x000000381d1c7212 */ /* 0x000fe400078efcff */
[----:B------:R-:W-:Y:S02]  /*2aa0*/  LEA.HI.X R17, R17, R47, R16, 0x1, P1 ;  /* 0x0000002f11117211 */ /* 0x000fe400008f0c10 */
[----:B------:R-:W-:-:S04]  /*2ab0*/  LEA R16, P1, R12, UR8, 0x3 ;  /* 0x000000080c107c11 */ /* 0x000fc8000f8218ff */
[----:B------:R-:W-:Y:S02]  /*2ac0*/  LEA.HI.X R17, R12, UR9, R17, 0x3, P1 ;  /* 0x000000090c117c11 */ /* 0x000fe400088f1c11 */
[----:B------:R-:W-:-:S04]  /*2ad0*/  SHF.R.U32.HI R12, RZ, 0x10, R59 ;  /* 0x00000010ff0c7819 */ /* 0x000fc8000001163b */
[----:B------:R-:W-:-:S04]  /*2ae0*/  PRMT R53, R12, 0x5410, R61 ;  /* 0x000054100c357816 */ /* 0x000fc8000000003d */
[----:B------:R-:W-:-:S05]  /*2af0*/  LOP3.LUT R29, R53, R2, RZ, 0xfc, !PT ;  /* 0x00000002351d7212 */ /* 0x000fca00078efcff */
[----:B------:R3:W-:Y:S02]  /*2b00*/  STG.E.64 desc[UR22][R16.64], R28 ;  /* 0x0000001c10007986 */ /* 0x0007e4000c101b16 */
.L_x_15668:
[----:B------:R-:W-:Y:S05]  /*2b10*/  BSYNC.RECONVERGENT B0 ;  /* 0x0000000000007941 */ /* 0x000fea0003800200 */
.L_x_15667:
[----:B------:R-:W-:Y:S04]  /*2b20*/  BSSY.RECONVERGENT B0, `(.L_x_15669) ;  /* 0x000000e000007945 */ /* 0x000fe80003800200 */
[----:B------:R-:W-:Y:S05]  /*2b30*/  @P0 BRA `(.L_x_15670) ;  /* 0x0000000000300947 */ /* 0x000fea0003800000 */
[----:B-123--:R-:W-:Y:S01]  /*2b40*/  MOV R29, UR30 ;  /* 0x0000001e001d7c02 */ /* 0x00efe20008000f00 */
[----:B------:R-:W-:Y:S01]  /*2b50*/  IMAD.MOV.U32 R16, RZ, RZ, R46 ;  /* 0x000000ffff107224 */ /* 0x000fe200078e002e */
[----:B------:R-:W-:Y:S01]  /*2b60*/  MOV R17, R47 ;  /* 0x0000002f00117202 */ /* 0x000fe20000000f00 */
[----:B------:R-:W-:Y:S01]  /*2b70*/  UIMAD UR4, UR31, 0x3, URZ ;  /* 0x000000031f0478a4 */ /* 0x000fe2000f8e02ff */
[----:B------:R-:W-:Y:S01]  /*2b80*/  SHF.R.U32.HI R52, RZ, 0x10, R52 ;  /* 0x00000010ff347819 */ /* 0x000fe20000011634 */
[----:B------:R-:W-:-:S04]  /*2b90*/  IMAD.WIDE.U32 R16, R29, 0x3, R16 ;  /* 0x000000031d107825 */ /* 0x000fc800078e0010 */
[----:B------:R-:W-:Y:S01]  /*2ba0*/  VIADD R17, R17, UR4 ;  /* 0x0000000411117c36 */ /* 0x000fe20008000000 */
[----:B------:R-:W-:-:S04]  /*2bb0*/  LEA R28, P0, R16, UR8, 0x3 ;  /* 0x00000008101c7c11 */ /* 0x000fc8000f8018ff */
[----:B------:R-:W-:Y:S02]  /*2bc0*/  LEA.HI.X R29, R16, UR9, R17, 0x3, P0 ;  /* 0x00000009101d7c11 */ /* 0x000fe400080f1c11 */
[----:B0-----:R-:W-:Y:S02]  /*2bd0*/  LOP3.LUT R17, R50, R27, R52, 0xfe, !PT ;  /* 0x0000001b32117212 */ /* 0x001fe400078efe34 */
[----:B------:R-:W-:-:S05]  /*2be0*/  LOP3.LUT R16, R39, R58, RZ, 0xfc, !PT ;  /* 0x0000003a27107212 */ /* 0x000fca00078efcff */
[----:B------:R4:W-:Y:S02]  /*2bf0*/  STG.E.64 desc[UR22][R28.64], R16 ;  /* 0x000000101c007986 */ /* 0x0009e4000c101b16 */
.L_x_15670:
[----:B------:R-:W-:Y:S05]  /*2c00*/  BSYNC.RECONVERGENT B0 ;  /* 0x0000000000007941 */ /* 0x000fea0003800200 */
.L_x_15669:
[----:B------:R-:W0:Y:S01]  /*2c10*/  LDCU UR4, c[0x0][0x3cc] ;  /* 0x00007980ff0477ac */ /* 0x000e220008000800 */
[----:B------:R-:W-:Y:S01]  /*2c20*/  IADD3 R12, PT, PT, R6, 0x2, RZ ;  /* 0x00000002060c7810 */ /* 0x000fe20007ffe0ff */
[----:B-1234-:R-:W-:Y:S01]  /*2c30*/  IMAD.WIDE.U32 R16, R34, 0x10000, RZ ;  /* 0x0001000022107825 */ /* 0x01efe200078e00ff */
[----:B------:R-:W-:Y:S02]  /*2c40*/  LOP3.LUT R9, R9, 0x1f, RZ, 0xc0, !PT ;  /* 0x0000001f09097812 */ /* 0x000fe400078ec0ff */
[----:B------:R-:W-:Y:S02]  /*2c50*/  ISETP.GE.U32.AND P0, PT, R12, UR7, PT ;  /* 0x000000070c007c0c */ /* 0x000fe4000bf06070 */
[----:B------:R-:W-:Y:S02]  /*2c60*/  IADD3 R64, P1, PT, R64, UR18, RZ ;  /* 0x0000001240407c10 */ /* 0x000fe4000ff3e0ff */
[C---:B------:R-:W-:Y:S02]  /*2c70*/  ISETP.LT.U32.AND P0, PT, R9.reuse, UR14, !P0 ;  /* 0x0000000e09007c0c */ /* 0x040fe4000c701070 */
[----:B------:R-:W-:-:S02]  /*2c80*/  IADD3 R54, P2, PT, R9, R64, RZ ;  /* 0x0000004009367210 */ /* 0x000fc40007f5e0ff */
[----:B------:R-:W-:Y:S02]  /*2c90*/  FMNMX3 R32, |R22|, R32, |R31|, !PT ;  /* 0x0000002016207276 */ /* 0x000fe4000780061f */
[----:B0-----:R-:W-:Y:S02]  /*2ca0*/  LOP3.LUT R22, R16, R35, RZ, 0xfc, !PT ;  /* 0x0000002310167212 */ /* 0x001fe400078efcff */
[----:B------:R-:W-:Y:S02]  /*2cb0*/  FMNMX3 R60, |R30|, R32, |R33|, !PT ;  /* 0x000000201e3c7276 */ /* 0x000fe40007800621 */
[----:B------:R-:W-:Y:S02]  /*2cc0*/  IADD3.X R45, PT, PT, R45, UR4, RZ, P1, !PT ;  /* 0x000000042d2d7c10 */ /* 0x000fe40008ffe4ff */
[----:B------:R-:W-:Y:S01]  /*2cd0*/  LOP3.LUT R61, R17, R61, RZ, 0xfc, !PT ;  /* 0x0000003d113d7212 */ /* 0x000fe200078efcff */
[----:B------:R-:W-:Y:S01]  /*2ce0*/  VOTEU.ANY UP0, P0 ;  /* 0x0000000000ff7886 */ /* 0x000fe20000000100 */
[----:B------:R-:W-:Y:S01]  /*2cf0*/  @P0 IADD3 R28, P1, PT, R54, UR18, RZ ;  /* 0x00000012361c0c10 */ /* 0x000fe2000ff3e0ff */
[----:B------:R-:W-:Y:S01]  /*2d00*/  IMAD.X R55, RZ, RZ, R45, P2 ;  /* 0x000000ffff377224 */ /* 0x000fe200010e062d */
[----:B------:R-:W-:Y:S01]  /*2d10*/  MOV R35, UR30 ;  /* 0x0000001e00237c02 */ /* 0x000fe20008000f00 */
[----:B------:R-:W-:Y:S01]  /*2d20*/  @P0 IMAD.MOV.U32 R30, RZ, RZ, R54 ;  /* 0x000000ffff1e0224 */ /* 0x000fe200078e0036 */
[----:B------:R-:W-:Y:S01]  /*2d30*/  @P0 LEA R32, P2, R28, UR24, 0x3 ;  /* 0x000000181c200c11 */ /* 0x000fe2000f8418ff */
[----:B------:R-:W-:Y:S01]  /*2d40*/  @UP0 UIMAD UR5, UR31, 0x5, URZ ;  /* 0x000000051f0508a4 */ /* 0x000fe2000f8e02ff */
[----:B------:R-:W-:-:S02]  /*2d50*/  @P0 IADD3.X R29, PT, PT, R55, UR4, RZ, P1, !PT ;  /* 0x00000004371d0c10 */ /* 0x000fc40008ffe4ff */
[----:B------:R-:W-:Y:S02]  /*2d60*/  @!P0 CS2R R16, SRZ ;  /* 0x0000000000108805 */ /* 0x000fe4000001ff00 */
[----:B------:R-:W-:Y:S02]  /*2d70*/  @P0 LEA.HI.X R33, R28, UR25, R29, 0x3, P2 ;  /* 0x000000191c210c11 */ /* 0x000fe400090f1c1d */
[----:B------:R-:W-:Y:S02]  /*2d80*/  MOV R29, UR30 ;  /* 0x0000001e001d7c02 */ /* 0x000fe40008000f00 */
[----:B------:R-:W-:Y:S01]  /*2d90*/  @P0 MOV R31, R55 ;  /* 0x00000037001f0202 */ /* 0x000fe20000000f00 */
[----:B------:R-:W5:Y:S02]  /*2da0*/  @P0 LDG.E.64 R16, desc[UR22][R32.64] ;  /* 0x0000001620100981 */ /* 0x000f64000c1e1b00 */
[----:B------:R-:W-:-:S04]  /*2db0*/  @P0 IMAD.WIDE.U32 R28, R29, 0x5, R54 ;  /* 0x000000051d1c0825 */ /* 0x000fc800078e0036 */
[----:B------:R-:W-:Y:S01]  /*2dc0*/  @P0 VIADD R29, R29, UR5 ;  /* 0x000000051d1d0c36 */ /* 0x000fe20008000000 */
[----:B------:R-:W-:Y:S01]  /*2dd0*/  @UP0 UIMAD UR5, UR31, 0x6, URZ ;  /* 0x000000061f0508a4 */ /* 0x000fe2000f8e02ff */
[----:B------:R-:W-:Y:S01]  /*2de0*/  @P0 LEA R46, P1, R28, UR24, 0x3 ;  /* 0x000000181c2e0c11 */ /* 0x000fe2000f8218ff */
[----:B------:R-:W-:-:S03]  /*2df0*/  @P0 IMAD.WIDE.U32 R30, R35, 0x6, R30 ;  /* 0x00000006231e0825 */ /* 0x000fc600078e001e */
[----:B------:R-:W-:Y:S01]  /*2e00*/  @P0 LEA.HI.X R47, R28, UR25, R29, 0x3, P1 ;  /* 0x000000191c2f0c11 */ /* 0x000fe200088f1c1d */
[----:B------:R-:W-:Y:S01]  /*2e10*/  @P0 VIADD R31, R31, UR5 ;  /* 0x000000051f1f0c36 */ /* 0x000fe20008000000 */
[C---:B------:R-:W-:Y:S02]  /*2e20*/  @P0 LEA R34, P1, R30.reuse, UR24, 0x3 ;  /* 0x000000181e220c11 */ /* 0x040fe4000f8218ff */
[----:B------:R-:W-:Y:S02]  /*2e30*/  @!P0 CS2R R28, SRZ ;  /* 0x00000000001c8805 */ /* 0x000fe4000001ff00 */
[----:B------:R-:W-:Y:S02]  /*2e40*/  @P0 LEA.HI.X R35, R30, UR25, R31, 0x3, P1 ;  /* 0x000000191e230c11 */ /* 0x000fe400088f1c1f */
[----:B------:R-:W-:Y:S02]  /*2e50*/  @!P0 CS2R R30, SRZ ;  /* 0x00000000001e8805 */ /* 0x000fe4000001ff00 */
[----:B------:R0:W5:Y:S04]  /*2e60*/  @P0 LDG.E.64 R28, desc[UR22][R46.64] ;  /* 0x000000162e1c0981 */ /* 0x000168000c1e1b00 */
[----:B------:R1:W5:Y:S01]  /*2e70*/  @P0 LDG.E.64 R30, desc[UR22][R34.64] ;  /* 0x00000016221e0981 */ /* 0x000362000c1e1b00 */
[----:B0-----:R-:W-:Y:S01]  /*2e80*/  SHF.L.U32 R47, R42, 0x10, RZ ;  /* 0x000000102a2f7819 */ /* 0x001fe200000006ff */
[----:B-1----:R-:W-:Y:S01]  /*2e90*/  IMAD.MOV.U32 R34, RZ, RZ, 0x3bbb989d ;  /* 0x3bbb989dff227424 */ /* 0x002fe200078e00ff */
[----:B------:R-:W-:-:S03]  /*2ea0*/  LOP3.LUT R35, R25, R59, R39, 0xfe, !PT ;  /* 0x0000003b19237212 */ /* 0x000fc600078efe27 */
[----:B------:R-:W-:Y:S01]  /*2eb0*/  FFMA.SAT R25, R47, -R34, 0.5 ;  /* 0x3f0000002f197423 */ /* 0x000fe20000002822 */
[----:B------:R-:W-:-:S05]  /*2ec0*/  HFMA2 R34, -RZ, RZ, 3.7421875, 0 ;  /* 0x437c0000ff227431 */ /* 0x000fca00000001ff */
[----:B------:R-:W-:-:S04]  /*2ed0*/  FFMA.RM R25, R25, R34, 12582913 ;  /* 0x4b40000119197423 */ /* 0x000fc80000004022 */
[----:B------:R-:W-:Y:S01]  /*2ee0*/  FADD R34, R25, -12583039 ;  /* 0xcb40007f19227421 */ /* 0x000fe20000000000 */
[----:B------:R-:W-:-:S03]  /*2ef0*/  MOV R53, UR30 ;  /* 0x0000001e00357c02 */ /* 0x000fc60008000f00 */
[C---:B------:R-:W-:Y:S01]  /*2f00*/  FFMA R34, R47.reuse, -1.4426950216293334961, -R34 ;  /* 0xbfb8aa3b2f227823 */ /* 0x040fe20000000822 */
[----:B------:R-:W-:Y:S01]  /*2f10*/  @P0 MOV R33, R55 ;  /* 0x0000003700210202 */ /* 0x000fe20000000f00 */
[----:B------:R-:W-:Y:S02]  /*2f20*/  @P0 IMAD.MOV.U32 R32, RZ, RZ, R54 ;  /* 0x000000ffff200224 */ /* 0x000fe400078e0036 */
[----:B------:R-:W-:Y:S01]  /*2f30*/  FFMA R39, R47, -1.925963033500011079e-08, R34 ;  /* 0xb2a570602f277823 */ /* 0x000fe20000000022 */
[----:B------:R-:W-:Y:S01]  /*2f40*/  @UP0 UIMAD UR5, UR31, 0x7, URZ ;  /* 0x000000071f0508a4 */ /* 0x000fe2000f8e02ff */
[----:B------:R-:W-:Y:S02]  /*2f50*/  @P0 IMAD.WIDE.U32 R32, R53, 0x7, R32 ;  /* 0x0000000735200825 */ /* 0x000fe400078e0020 */
[----:B------:R-:W0:Y:S03]  /*2f60*/  MUFU.EX2 R46, R39 ;  /* 0x00000027002e7308 */ /* 0x000e260000000800 */
[----:B------:R-:W-:Y:S01]  /*2f70*/  @P0 VIADD R33, R33, UR5 ;  /* 0x0000000521210c36 */ /* 0x000fe20008000000 */
[----:B------:R-:W-:-:S04]  /*2f80*/  @P0 LEA R52, P1, R32, UR24, 0x3 ;  /* 0x0000001820340c11 */ /* 0x000fc8000f8218ff */
[----:B------:R-:W-:Y:S02]  /*2f90*/  @P0 LEA.HI.X R53, R32, UR25, R33, 0x3, P1 ;  /* 0x0000001920350c11 */ /* 0x000fe400088f1c21 */
[----:B------:R-:W-:Y:S01]  /*2fa0*/  @!P0 CS2R R32, SRZ ;  /* 0x0000000000208805 */ /* 0x000fe2000001ff00 */
[----:B------:R-:W-:-:S05]  /*2fb0*/  IMAD.SHL.U32 R25, R25, 0x800000, RZ ;  /* 0x0080000019197824 */ /* 0x000fca00078e00ff */
[----:B------:R0:W5:Y:S02]  /*2fc0*/  @P0 LDG.E.64 R32, desc[UR22][R52.64] ;  /* 0x0000001634200981 */ /* 0x000164000c1e1b00 */
[----:B0-----:R-:W-:-:S04]  /*2fd0*/  FFMA R52, R25, R46, 1 ;  /* 0x3f80000019347423 */ /* 0x001fc8000000002e */
[----:B------:R-:W-:-:S05]  /*2fe0*/  VIADD R46, R52, 0x1800000 ;  /* 0x01800000342e7836 */ /* 0x000fca0000000000 */
[----:B------:R-:W-:-:S04]  /*2ff0*/  LOP3.LUT R46, R46, 0x7f800000, RZ, 0xc0, !PT ;  /* 0x7f8000002e2e7812 */ /* 0x000fc800078ec0ff */
[----:B------:R-:W-:Y:S02]  /*3000*/  ISETP.GT.U32.AND P0, PT, R46, 0x1ffffff, PT ;  /* 0x01ffffff2e00780c */ /* 0x000fe40003f04070 */
[----:B------:R-:W-:Y:S01]  /*3010*/  LOP3.LUT R34, R51, R24, RZ, 0xfc, !PT ;  /* 0x0000001833227212 */ /* 0x000fe200078efcff */
[----:B------:R-:W-:Y:S01]  /*3020*/  IMAD.WIDE.U32 R24, R57, 0x10000, RZ ;  /* 0x0001000039187825 */ /* 0x000fe200078e00ff */
[----:B------:R-:W-:Y:S02]  /*3030*/  FMNMX3 R60, |R37|, R60, |R36|, !PT ;  /* 0x0000003c253c7276 */ /* 0x000fe40007800624 */
[----:B------:R-:W-:Y:S02]  /*3040*/  SHF.L.U32 R37, R58, 0x10, RZ ;  /* 0x000000103a257819 */ /* 0x000fe400000006ff */
[----:B------:R-:W-:Y:S02]  /*3050*/  FMNMX3 R60, |R38|, R60, |R23|, !PT ;  /* 0x0000003c263c7276 */ /* 0x000fe40007800617 */
[----:B------:R-:W-:-:S02]  /*3060*/  IADD3 R58, P1, PT, R48, UR18, RZ ;  /* 0x00000012303a7c10 */ /* 0x000fc4000ff3e0ff */
[----:B------:R-:W-:Y:S02]  /*3070*/  LOP3.LUT R37, R37, R25, R56, 0xfe, !PT ;  /* 0x0000001925257212 */ /* 0x000fe400078efe38 */
[----:B------:R-:W-:Y:S01]  /*3080*/  LOP3.LUT R36, R24, R4, RZ, 0xfc, !PT ;  /* 0x0000000418247212 */ /* 0x000fe200078efcff */
[----:B------:R-:W-:Y:S01]  /*3090*/  IMAD.WIDE.U32 R24, R21, 0x10000, RZ ;  /* 0x0001000015187825 */ /* 0x000fe200078e00ff */
[----:B------:R-:W-:Y:S01]  /*30a0*/  SHF.L.U32 R27, R27, 0x10, RZ ;  /* 0x000000101b1b7819 */ /* 0x000fe200000006ff */
[----:B------:R-:W-:Y:S01]  /*30b0*/  BSSY.RECONVERGENT B1, `(.L_x_15671) ;  /* 0x0000010000017945 */ /* 0x000fe20003800200 */
[----:B------:R-:W-:Y:S02]  /*30c0*/  FMNMX3 R11, |R20|, R60, |R11|, !PT ;  /* 0x0000003c140b7276 */ /* 0x000fe4000780060b */
[----:B------:R-:W-:Y:S02]  /*30d0*/  IADD3.X R59, PT, PT, R49, UR4, RZ, P1, !PT ;  /* 0x00000004313b7c10 */ /* 0x000fe40008ffe4ff */
[----:B------:R-:W-:-:S02]  /*30e0*/  LOP3.LUT R39, R2, R25, R27, 0xfe, !PT ;  /* 0x0000001902277212 */ /* 0x000fc400078efe1b */
[----:B------:R-:W-:Y:S02]  /*30f0*/  LOP3.LUT R38, R24, R26, RZ, 0xfc, !PT ;  /* 0x0000001a18267212 */ /* 0x000fe400078efcff */
[----:B------:R-:W-:Y:S02]  /*3100*/  LOP3.LUT R23, R61, R50, RZ, 0xfc, !PT ;  /* 0x000000323d177212 */ /* 0x000fe400078efcff */
[----:B------:R-:W-:Y:S01]  /*3110*/  FMNMX3 R13, |R13|, R11, |R0|, !PT ;  /* 0x0000000b0d0d7276 */ /* 0x000fe20007800600 */
[----:B------:R-:W-:Y:S06]  /*3120*/  @P0 BRA `(.L_x_15672) ;  /* 0x0000000000100947 */ /* 0x000fec0003800000 */
[----:B------:R-:W-:Y:S01]  /*3130*/  IMAD.MOV.U32 R0, RZ, RZ, R52 ;  /* 0x000000ffff007224 */ /* 0x000fe200078e0034 */
[----:B------:R-:W-:-:S07]  /*3140*/  MOV R4, 0x3160 ;  /* 0x0000316000047802 */ /* 0x000fce0000000f00 */
[----:B-----5:R-:W-:Y:S05]  /*3150*/  CALL.REL.NOINC `($__internal_485_$__cuda_sm20_rcp_rn_f32_slowpath) ;  /* 0x0000008c007c7944 */ /* 0x020fea0003c00000 */
[----:B------:R-:W-:Y:S05]  /*3160*/  BRA `(.L_x_15673) ;  /* 0x0000000000107947 */ /* 0x000fea0003800000 */
.L_x_15672:
[----:B------:R-:W0:Y:S02]  /*3170*/  MUFU.RCP R21, R52 ;  /* 0x0000003400157308 */ /* 0x000e240000001000 */
[----:B0-----:R-:W-:-:S04]  /*3180*/  FFMA R0, R52, R21, -1 ;  /* 0xbf80000034007423 */ /* 0x001fc80000000015 */
[----:B------:R-:W-:-:S04]  /*3190*/  FADD.FTZ R0, -R0, -RZ ;  /* 0x800000ff00007221 */ /* 0x000fc80000010100 */
[----:B------:R-:W-:-:S07]  /*31a0*/  FFMA R21, R21, R0, R21 ;  /* 0x0000000015157223 */ /* 0x000fce0000000015 */
.L_x_15673:
[----:B------:R-:W-:Y:S05]  /*31b0*/  BSYNC.RECONVERGENT B1 ;  /* 0x0000000000017941 */ /* 0x000fea0003800200 */
.L_x_15671:
        /* <DEDUP_REMOVED lines=22> */
.L_x_15675:
[----:B------:R-:W0:Y:S02]  /*3320*/  MUFU.RCP R21, R2 ;  /* 0x0000000200157308 */ /* 0x000e240000001000 */
[----:B0-----:R-:W-:-:S04]  /*3330*/  FFMA R0, R2, R21, -1 ;  /* 0xbf80000002007423 */ /* 0x001fc80000000015 */
[----:B------:R-:W-:-:S04]  /*3340*/  FADD.FTZ R0, -R0, -RZ ;  /* 0x800000ff00007221 */ /* 0x000fc80000010100 */
[----:B------:R-:W-:-:S07]  /*3350*/  FFMA R21, R21, R0, R21 ;  /* 0x0000000015157223 */ /* 0x000fce0000000015 */
.L_x_15676:
[----:B------:R-:W-:Y:S05]  /*3360*/  BSYNC.RECONVERGENT B1 ;  /* 0x0000000000017941 */ /* 0x000fea0003800200 */
.L_x_15674:
        /* <DEDUP_REMOVED lines=21> */
.L_x_15678:
[----:B------:R-:W0:Y:S02]  /*34c0*/  MUFU.RCP R21, R4 ;  /* 0x0000000400157308 */ /* 0x000e240000001000 */
[----:B0-----:R-:W-:-:S04]  /*34d0*/  FFMA R0, R4, R21, -1 ;  /* 0xbf80000004007423 */ /* 0x001fc80000000015 */
[----:B------:R-:W-:-:S04]  /*34e0*/  FADD.FTZ R0, -R0, -RZ ;  /* 0x800000ff00007221 */ /* 0x000fc80000010100 */
[----:B------:R-:W-:-:S07]  /*34f0*/  FFMA R21, R21, R0, R21 ;  /* 0x0000000015157223 */ /* 0x000fce0000000015 */
.L_x_15679:
[----:B------:R-:W-:Y:S05]  /*3500*/  BSYNC.RECONVERGENT B1 ;  /* 0x0000000000017941 */ /* 0x000fea0003800200 */
.L_x_15677:
        /* <DEDUP_REMOVED lines=22> */
.L_x_15681:
[----:B------:R-:W0:Y:S02]  /*3670*/  MUFU.RCP R21, R2 ;  /* 0x0000000200157308 */ /* 0x000e240000001000 */
[----:B0-----:R-:W-:-:S04]  /*3680*/  FFMA R0, R2, R21, -1 ;  /* 0xbf80000002007423 */ /* 0x001fc80000000015 */
[----:B------:R-:W-:-:S04]  /*3690*/  FADD.FTZ R0, -R0, -RZ ;  /* 0x800000ff00007221 */ /* 0x000fc80000010100 */
[----:B------:R-:W-:-:S07]  /*36a0*/  FFMA R21, R21, R0, R21 ;  /* 0x0000000015157223 */ /* 0x000fce0000000015 */
.L_x_15682:
[----:B------:R-:W-:Y:S05]  /*36b0*/  BSYNC.RECONVERGENT B1 ;  /* 0x0000000000017941 */ /* 0x000fea0003800200 */
.L_x_15680:
        /* <DEDUP_REMOVED lines=21> */
.L_x_15684:
[----:B------:R-:W0:Y:S02]  /*3810*/  MUFU.RCP R21, R4 ;  /* 0x0000000400157308 */ /* 0x000e240000001000 */
[----:B0-----:R-:W-:-:S04]  /*3820*/  FFMA R0, R4, R21, -1 ;  /* 0xbf80000004007423 */ /* 0x001fc80000000015 */
[----:B------:R-:W-:-:S04]  /*3830*/  FADD.FTZ R0, -R0, -RZ ;  /* 0x800000ff00007221 */ /* 0x000fc80000010100 */
[----:B------:R-:W-:-:S07]  /*3840*/  FFMA R21, R21, R0, R21 ;  /* 0x0000000015157223 */ /* 0x000fce0000000015 */
.L_x_15685:
[----:B------:R-:W-:Y:S05]  /*3850*/  BSYNC.RECONVERGENT B1 ;  /* 0x0000000000017941 */ /* 0x000fea0003800200 */
.L_x_15683:
        /* <DEDUP_REMOVED lines=22> */
.L_x_15687:
[----:B------:R-:W0:Y:S02]  /*39c0*/  MUFU.RCP R21, R2 ;  /* 0x0000000200157308 */ /* 0x000e240000001000 */
[----:B0-----:R-:W-:-:S04]  /*39d0*/  FFMA R0, R2, R21, -1 ;  /* 0xbf80000002007423 */ /* 0x001fc80000000015 */
[----:B------:R-:W-:-:S04]  /*39e0*/  FADD.FTZ R0, -R0, -RZ ;  /* 0x800000ff00007221 */ /* 0x000fc80000010100 */
[----:B------:R-:W-:-:S07]  /*39f0*/  FFMA R21, R21, R0, R21 ;  /* 0x0000000015157223 */ /* 0x000fce0000000015 */
.L_x_15688:
[----:B------:R-:W-:Y:S05]  /*3a00*/  BSYNC.RECONVERGENT B1 ;  /* 0x0000000000017941 */ /* 0x000fea0003800200 */
.L_x_15686:
        /* <DEDUP_REMOVED lines=21> */
.L_x_15690:
[----:B------:R-:W0:Y:S02]  /*3b60*/  MUFU.RCP R21, R2 ;  /* 0x0000000200157308 */ /* 0x000e240000001000 */
[----:B0-----:R-:W-:-:S04]  /*3b70*/  FFMA R0, R2, R21, -1 ;  /* 0xbf80000002007423 */ /* 0x001fc80000000015 */
[----:B------:R-:W-:-:S04]  /*3b80*/  FADD.FTZ R0, -R0, -RZ ;  /* 0x800000ff00007221 */ /* 0x000fc80000010100 */
[----:B------:R-:W-:-:S07]  /*3b90*/  FFMA R21, R21, R0, R21 ;  /* 0x0000000015157223 */ /* 0x000fce0000000015 */
.L_x_15691:
[----:B------:R-:W-:Y:S05]  /*3ba0*/  BSYNC.RECONVERGENT B1 ;  /* 0x0000000000017941 */ /* 0x000fea0003800200 */
.L_x_15689:
        /* <DEDUP_REMOVED lines=22> */
.L_x_15693:
[----:B------:R-:W0:Y:S02]  /*3d10*/  MUFU.RCP R21, R4 ;  /* 0x0000000400157308 */ /* 0x000e240000001000 */
[----:B0-----:R-:W-:-:S04]  /*3d20*/  FFMA R0, R4, R21, -1 ;  /* 0xbf80000004007423 */ /* 0x001fc80000000015 */
[----:B------:R-:W-:-:S04]  /*3d30*/  FADD.FTZ R0, -R0, -RZ ;  /* 0x800000ff00007221 */ /* 0x000fc80000010100 */
[----:B------:R-:W-:-:S07]  /*3d40*/  FFMA R21, R21, R0, R21 ;  /* 0x0000000015157223 */ /* 0x000fce0000000015 */
.L_x_15694:
[----:B------:R-:W-:Y:S05]  /*3d50*/  BSYNC.RECONVERGENT B1 ;  /* 0x0000000000017941 */ /* 0x000fea0003800200 */
.L_x_15692:
        /* <DEDUP_REMOVED lines=21> */
.L_x_15696:
[----:B------:R-:W0:Y:S02]  /*3eb0*/  MUFU.RCP R21, R4 ;  /* 0x0000000400157308 */ /* 0x000e240000001000 */
[----:B0-----:R-:W-:-:S04]  /*3ec0*/  FFMA R0, R4, R21, -1 ;  /* 0xbf80000004007423 */ /* 0x001fc80000000015 */
[----:B------:R-:W-:-:S04]  /*3ed0*/  FADD.FTZ R0, -R0, -RZ ;  /* 0x800000ff00007221 */ /* 0x000fc80000010100 */
[----:B------:R-:W-:-:S07]  /*3ee0*/  FFMA R21, R21, R0, R21 ;  /* 0x0000000015157223 */ /* 0x000fce0000000015 */
.L_x_15697:
[----:B------:R-:W-:Y:S05]  /*3ef0*/  BSYNC.RECONVERGENT B1 ;  /* 0x0000000000017941 */ /* 0x000fea0003800200 */
.L_x_15695:
        /* <DEDUP_REMOVED lines=22> */
.L_x_15699:
[----:B------:R-:W0:Y:S02]  /*4060*/  MUFU.RCP R21, R2 ;  /* 0x0000000200157308 */ /* 0x000e240000001000 */
[----:B0-----:R-:W-:-:S04]  /*4070*/  FFMA R0, R2, R21, -1 ;  /* 0xbf80000002007423 */ /* 0x001fc80000000015 */
[----:B------:R-:W-:-:S04]  /*4080*/  FADD.FTZ R0, -R0, -RZ ;  /* 0x800000ff00007221 */ /* 0x000fc80000010100 */
[----:B------:R-:W-:-:S07]  /*4090*/  FFMA R21, R21, R0, R21 ;  /* 0x0000000015157223 */ /* 0x000fce0000000015 */
.L_x_15700:
[----:B------:R-:W-:Y:S05]  /*40a0*/  BSYNC.RECONVERGENT B1 ;  /* 0x0000000000017941 */ /* 0x000fea0003800200 */
.L_x_15698:
        /* <DEDUP_REMOVED lines=21> */
.L_x_15702:
[----:B------:R-:W0:Y:S02]  /*4200*/  MUFU.RCP R21, R2 ;  /* 0x0000000200157308 */ /* 0x000e240000001000 */
[----:B0-----:R-:W-:-:S04]  /*4210*/  FFMA R0, R2, R21, -1 ;  /* 0xbf80000002007423 */ /* 0x001fc80000000015 */
[----:B------:R-:W-:-:S04]  /*4220*/  FADD.FTZ R0, -R0, -RZ ;  /* 0x800000ff00007221 */ /* 0x000fc80000010100 */
[----:B------:R-:W-:-:S07]  /*4230*/  FFMA R21, R21, R0, R21 ;  /* 0x0000000015157223 */ /* 0x000fce0000000015 */
.L_x_15703:
[----:B------:R-:W-:Y:S05]  /*4240*/  BSYNC.RECONVERGENT B1 ;  /* 0x0000000000017941 */ /* 0x000fea0003800200 */
.L_x_15701:
        /* <DEDUP_REMOVED lines=22> */
.L_x_15705:
[----:B------:R-:W0:Y:S02]  /*43b0*/  MUFU.RCP R21, R4 ;  /* 0x0000000400157308 */ /* 0x000e240000001000 */
[----:B0-----:R-:W-:-:S04]  /*43c0*/  FFMA R0, R4, R21, -1 ;  /* 0xbf80000004007423 */ /* 0x001fc80000000015 */
[----:B------:R-:W-:-:S04]  /*43d0*/  FADD.FTZ R0, -R0, -RZ ;  /* 0x800000ff00007221 */ /* 0x000fc80000010100 */
[----:B------:R-:W-:-:S07]  /*43e0*/  FFMA R21, R21, R0, R21 ;  /* 0x0000000015157223 */ /* 0x000fce0000000015 */
.L_x_15706:
[----:B------:R-:W-:Y:S05]  /*43f0*/  BSYNC.RECONVERGENT B1 ;  /* 0x0000000000017941 */ /* 0x000fea0003800200 */
.L_x_15704:
        /* <DEDUP_REMOVED lines=21> */
.L_x_15708:
[----:B------:R-:W0:Y:S02]  /*4550*/  MUFU.RCP R21, R4 ;  /* 0x0000000400157308 */ /* 0x000e240000001000 */
[----:B0-----:R-:W-:-:S04]  /*4560*/  FFMA R0, R4, R21, -1 ;  /* 0xbf80000004007423 */ /* 0x001fc80000000015 */
[----:B------:R-:W-:-:S04]  /*4570*/  FADD.FTZ R0, -R0, -RZ ;  /* 0x800000ff00007221 */ /* 0x000fc80000010100 */
[----:B------:R-:W-:-:S07]  /*4580*/  FFMA R21, R21, R0, R21 ;  /* 0x0000000015157223 */ /* 0x000fce0000000015 */
.L_x_15709:
[----:B------:R-:W-:Y:S05]  /*4590*/  BSYNC.RECONVERGENT B1 ;  /* 0x0000000000017941 */ /* 0x000fea0003800200 */
.L_x_15707:
        /* <DEDUP_REMOVED lines=22> */
.L_x_15711:
[----:B------:R-:W0:Y:S02]  /*4700*/  MUFU.RCP R21, R2 ;  /* 0x0000000200157308 */ /* 0x000e240000001000 */
[----:B0-----:R-:W-:-:S04]  /*4710*/  FFMA R0, R2, R21, -1 ;  /* 0xbf80000002007423 */ /* 0x001fc80000000015 */
[----:B------:R-:W-:-:S04]  /*4720*/  FADD.FTZ R0, -R0, -RZ ;  /* 0x800000ff00007221 */ /* 0x000fc80000010100 */
[----:B------:R-:W-:-:S07]  /*4730*/  FFMA R21, R21, R0, R21 ;  /* 0x0000000015157223 */ /* 0x000fce0000000015 */
.L_x_15712:
[----:B------:R-:W-:Y:S05]  /*4740*/  BSYNC.RECONVERGENT B1 ;  /* 0x0000000000017941 */ /* 0x000fea0003800200 */
.L_x_15710:
        /* <DEDUP_REMOVED lines=21> */
.L_x_15714:
[----:B------:R-:W0:Y:S02]  /*48a0*/  MUFU.RCP R21, R4 ;  /* 0x0000000400157308 */ /* 0x000e240000001000 */
[----:B0-----:R-:W-:-:S04]  /*48b0*/  FFMA R0, R4, R21, -1 ;  /* 0xbf80000004007423 */ /* 0x001fc80000000015 */
[----:B------:R-:W-:-:S04]  /*48c0*/  FADD.FTZ R0, -R0, -RZ ;  /* 0x800000ff00007221 */ /* 0x000fc80000010100 */
[----:B------:R-:W-:-:S07]  /*48d0*/  FFMA R21, R21, R0, R21 ;  /* 0x0000000015157223 */ /* 0x000fce0000000015 */
.L_x_15715:
[----:B------:R-:W-:Y:S05]  /*48e0*/  BSYNC.RECONVERGENT B1 ;  /* 0x0000000000017941 */ /* 0x000fea0003800200 */
.L_x_15713:
        /* <DEDUP_REMOVED lines=21> */
[----:B------:R-:W-:Y:S01]  /*4a40*/  MOV R25, R21 ;  /* 0x0000001500197202 */ /* 0x000fe20000000f00 */
[----:B------:R-:W-:Y:S06]  /*4a50*/  BRA `(.L_x_15718) ;  /* 0x0000000000107947 */ /* 0x000fec0003800000 */
.L_x_15717:
[----:B------:R-:W0:Y:S02]  /*4a60*/  MUFU.RCP R25, R2 ;  /* 0x0000000200197308 */ /* 0x000e240000001000 */
[----:B0-----:R-:W-:-:S04]  /*4a70*/  FFMA R0, R2, R25, -1 ;  /* 0xbf80000002007423 */ /* 0x001fc80000000019 */
[----:B------:R-:W-:-:S04]  /*4a80*/  FADD.FTZ R0, -R0, -RZ ;  /* 0x800000ff00007221 */ /* 0x000fc80000010100 */
[----:B------:R-:W-:-:S07]  /*4a90*/  FFMA R25, R25, R0, R25 ;  /* 0x0000000019197223 */ /* 0x000fce0000000019 */
.L_x_15718:
[----:B------:R-:W-:Y:S05]  /*4aa0*/  BSYNC.RECONVERGENT B1 ;  /* 0x0000000000017941 */ /* 0x000fea0003800200 */
.L_x_15716:
[----:B------:R-:W-:Y:S01]  /*4ab0*/  FMNMX3 R13, |R47|, R13, |R46|, !PT ;  /* 0x0000000d2f0d7276 */ /* 0x000fe2000780062e */
[----:B------:R-:W-:Y:S01]  /*4ac0*/  FMUL R0, R49, UR13 ;  /* 0x0000000d31007c20 */ /* 0x000fe20008400000 */
[----:B------:R-:W-:Y:S01]  /*4ad0*/  FMUL R21, R51, UR13 ;  /* 0x0000000d33157c20 */ /* 0x000fe20008400000 */
[----:B------:R-:W-:Y:S01]  /*4ae0*/  FMUL R63, R43, UR13 ;  /* 0x0000000d2b3f7c20 */ /* 0x000fe20008400000 */
[----:B------:R-:W-:Y:S01]  /*4af0*/  FMNMX3 R49, |R49|, R13, |R48|, !PT ;  /* 0x0000000d31317276 */ /* 0x000fe20007800630 */
[----:B------:R-:W-:Y:S01]  /*4b00*/  FMUL R13, R19, UR13 ;  /* 0x0000000d130d7c20 */ /* 0x000fe20008400000 */
[----:B------:R-:W-:Y:S01]  /*4b10*/  FMUL R41, R47, UR13 ;  /* 0x0000000d2f297c20 */ /* 0x000fe20008400000 */
[----:B------:R-:W-:Y:S01]  /*4b20*/  FMUL R26, R50, UR13 ;  /* 0x0000000d321a7c20 */ /* 0x000fe20008400000 */
[----:B------:R-:W0:Y:S01]  /*4b30*/  F2F.BF16.F32 R21, R21 ;  /* 0x0000001500157304 */ /* 0x000e220000202000 */
[----:B------:R-:W-:Y:S01]  /*4b40*/  FMNMX3 R50, |R51|, R49, |R50|, !PT ;  /* 0x0000003133327276 */ /* 0x000fe20007800632 */
[----:B------:R-:W-:Y:S01]  /*4b50*/  FMUL R27, R46, UR13 ;  /* 0x0000000d2e1b7c20 */ /* 0x000fe20008400000 */
[----:B------:R-:W-:Y:S01]  /*4b60*/  ISETP.GE.U32.AND P0, PT, R10, UR7, PT ;  /* 0x000000070a007c0c */ /* 0x000fe2000bf06070 */
[----:B------:R-:W-:Y:S01]  /*4b70*/  FMUL R4, R57, UR13 ;  /* 0x0000000d39047c20 */ /* 0x000fe20008400000 */
[----:B------:R-:W-:Y:S01]  /*4b80*/  FMUL R53, R42, UR13 ;  /* 0x0000000d2a357c20 */ /* 0x000fe20008400000 */
[----:B------:R-:W-:Y:S01]  /*4b90*/  FMUL R49, R15, UR13 ;  /* 0x0000000d0f317c20 */ /* 0x000fe20008400000 */
[----:B------:R-:W-:Y:S01]  /*4ba0*/  FMUL R2, R40, R25 ;  /* 0x0000001928027220 */ /* 0x000fe20000400000 */
[----:B------:R-:W1:Y:S01]  /*4bb0*/  F2F.BF16.F32 R13, R13 ;  /* 0x0000000d000d7304 */ /* 0x000e620000202000 */
[----:B------:R-:W-:Y:S01]  /*4bc0*/  FMUL R40, R18, UR13 ;  /* 0x0000000d12287c20 */ /* 0x000fe20008400000 */
[----:B------:R-:W-:Y:S01]  /*4bd0*/  FMUL R48, R48, UR13 ;  /* 0x0000000d30307c20 */ /* 0x000fe20008400000 */
[----:B------:R-:W-:Y:S01]  /*4be0*/  ISETP.GE.U32.OR P0, PT, R44, UR14, P0 ;  /* 0x0000000e2c007c0c */ /* 0x000fe20008706470 */
[----:B------:R-:W-:Y:S01]  /*4bf0*/  BSSY.RECONVERGENT B0, `(.L_x_15719) ;  /* 0x0000019000007945 */ /* 0x000fe20003800200 */
[C---:B------:R-:W-:Y:S01]  /*4c00*/  FMNMX3 R57, |R14|.reuse, R50, |R57|, !PT ;  /* 0x000000320e397276 */ /* 0x040fe20007800639 */
[----:B------:R-:W-:Y:S01]  /*4c10*/  FMUL R14, R14, UR13 ;  /* 0x0000000d0e0e7c20 */ /* 0x000fe20008400000 */
[----:B0-----:R-:W-:Y:S01]  /*4c20*/  IMAD.WIDE.U32 R24, R21, 0x10000, RZ ;  /* 0x0001000015187825 */ /* 0x001fe200078e00ff */
[----:B------:R-:W0:Y:S03]  /*4c30*/  F2F.BF16.F32 R63, R63 ;  /* 0x0000003f003f7304 */ /* 0x000e260000202000 */
[----:B-1----:R-:W-:-:S05]  /*4c40*/  IMAD.U32 R60, R13, 0x10000, RZ ;  /* 0x000100000d3c7824 */ /* 0x002fca00078e00ff */
[----:B------:R-:W1:Y:S01]  /*4c50*/  F2F.BF16.F32 R41, R41 ;  /* 0x0000002900297304 */ /* 0x000e620000202000 */
[----:B0-----:R-:W-:-:S07]  /*4c60*/  LOP3.LUT R61, R60, R25, R63, 0xfe, !PT ;  /* 0x000000193c3d7212 */ /* 0x001fce00078efe3f */
[----:B------:R-:W0:Y:S01]  /*4c70*/  F2F.BF16.F32 R27, R27 ;  /* 0x0000001b001b7304 */ /* 0x000e220000202000 */
[----:B-1----:R-:W-:-:S07]  /*4c80*/  LOP3.LUT R60, R24, R41, RZ, 0xfc, !PT ;  /* 0x00000029183c7212 */ /* 0x002fce00078efcff */
[----:B------:R-:W1:Y:S08]  /*4c90*/  F2F.BF16.F32 R0, R0 ;  /* 0x0000000000007304 */ /* 0x000e700000202000 */
[----:B------:R-:W2:Y:S08]  /*4ca0*/  F2F.BF16.F32 R26, R26 ;  /* 0x0000001a001a7304 */ /* 0x000eb00000202000 */
[----:B------:R-:W3:Y:S08]  /*4cb0*/  F2F.BF16.F32 R4, R4 ;  /* 0x0000000400047304 */ /* 0x000ef00000202000 */
[----:B------:R-:W4:Y:S08]  /*4cc0*/  F2F.BF16.F32 R53, R53 ;  /* 0x0000003500357304 */ /* 0x000f300000202000 */
[----:B------:R-:W0:Y:S08]  /*4cd0*/  F2F.BF16.F32 R49, R49 ;  /* 0x0000003100317304 */ /* 0x000e300000202000 */
[----:B------:R0:W0:Y:S08]  /*4ce0*/  F2F.BF16.F32 R44, R40 ;  /* 0x00000028002c7304 */ /* 0x0000300000202000 */
[----:B------:R0:W0:Y:S01]  /*4cf0*/  F2F.BF16.F32 R51, R48 ;  /* 0x0000003000337304 */ /* 0x0000220000202000 */
[----:B-1234-:R-:W-:Y:S05]  /*4d00*/  @P0 BRA `(.L_x_15720) ;  /* 0x00000000001c0947 */ /* 0x01efea0003800000 */
[----:B0-----:R-:W-:Y:S01]  /*4d10*/  IMAD.WIDE.U32 R24, R27, 0x10000, RZ ;  /* 0x000100001b187825 */ /* 0x001fe200078e00ff */
[----:B------:R-:W-:Y:S02]  /*4d20*/  SHF.L.U32 R47, R51, 0x10, RZ ;  /* 0x00000010332f7819 */ /* 0x000fe400000006ff */
[----:B------:R-:W-:Y:S02]  /*4d30*/  LEA R40, P1, R58, UR8, 0x3 ;  /* 0x000000083a287c11 */ /* 0x000fe4000f8218ff */
[----:B------:R-:W-:Y:S02]  /*4d40*/  LOP3.LUT R24, R24, R41, RZ, 0xfc, !PT ;  /* 0x0000002918187212 */ /* 0x000fe400078efcff */
[----:B------:R-:W-:Y:S02]  /*4d50*/  LOP3.LUT R25, R25, R47, R0, 0xfe, !PT ;  /* 0x0000002f19197212 */ /* 0x000fe400078efe00 */
[----:B------:R-:W-:-:S05]  /*4d60*/  LEA.HI.X R41, R58, UR9, R59, 0x3, P1 ;  /* 0x000000093a297c11 */ /* 0x000fca00088f1c3b */
[----:B------:R1:W-:Y:S02]  /*4d70*/  STG.E.64 desc[UR22][R40.64], R24 ;  /* 0x0000001828007986 */ /* 0x0003e4000c101b16 */
.L_x_15720:
[----:B------:R-:W-:Y:S05]  /*4d80*/  BSYNC.RECONVERGENT B0 ;  /* 0x0000000000007941 */ /* 0x000fea0003800200 */
.L_x_15719:
[----:B-1----:R1:W2:Y:S01]  /*4d90*/  F2F.BF16.F32 R41, R14 ;  /* 0x0000000e00297304 */ /* 0x0022a20000202000 */
[----:B------:R-:W-:Y:S01]  /*4da0*/  BSSY.RECONVERGENT B0, `(.L_x_15721) ;  /* 0x000000c000007945 */ /* 0x000fe20003800200 */
[----:B0-----:R-:W-:-:S03]  /*4db0*/  FMUL R48, R2, UR13 ;  /* 0x0000000d02307c20 */ /* 0x001fc60008400000 */
[----:B------:R-:W-:Y:S05]  /*4dc0*/  @P0 BRA `(.L_x_15722) ;  /* 0x0000000000240947 */ /* 0x000fea0003800000 */
[----:B-1----:R-:W-:Y:S02]  /*4dd0*/  IMAD.U32 R14, R4, 0x10000, RZ ;  /* 0x00010000040e7824 */ /* 0x002fe400078e00ff */
[----:B------:R-:W-:-:S05]  /*4de0*/  IMAD.WIDE.U32 R24, R26, 0x10000, RZ ;  /* 0x000100001a187825 */ /* 0x000fca00078e00ff */
[----:B--2---:R-:W-:Y:S02]  /*4df0*/  LOP3.LUT R25, R25, R14, R41, 0xfe, !PT ;  /* 0x0000000e19197212 */ /* 0x004fe400078efe29 */
[----:B------:R-:W-:Y:S02]  /*4e00*/  IADD3 R14, P1, PT, R58, UR30, RZ ;  /* 0x0000001e3a0e7c10 */ /* 0x000fe4000ff3e0ff */
[----:B------:R-:W-:Y:S02]  /*4e10*/  LOP3.LUT R24, R24, R21, RZ, 0xfc, !PT ;  /* 0x0000001518187212 */ /* 0x000fe400078efcff */
[----:B------:R-:W-:Y:S02]  /*4e20*/  IADD3.X R21, PT, PT, R59, UR31, RZ, P1, !PT ;  /* 0x0000001f3b157c10 */ /* 0x000fe40008ffe4ff */
[----:B------:R-:W-:-:S04]  /*4e30*/  LEA R46, P1, R14, UR8, 0x3 ;  /* 0x000000080e2e7c11 */ /* 0x000fc8000f8218ff */
[----:B------:R-:W-:-:S05]  /*4e40*/  LEA.HI.X R47, R14, UR9, R21, 0x3, P1 ;  /* 0x000000090e2f7c11 */ /* 0x000fca00088f1c15 */
[----:B------:R0:W-:Y:S04]  /*4e50*/  STG.E.64 desc[UR22][R46.64], R24 ;  /* 0x000000182e007986 */ /* 0x0001e8000c101b16 */
.L_x_15722:
[----:B------:R-:W-:Y:S05]  /*4e60*/  BSYNC.RECONVERGENT B0 ;  /* 0x0000000000007941 */ /* 0x000fea0003800200 */
.L_x_15721:
[----:B------:R-:W-:Y:S01]  /*4e70*/  FMUL R50, R20, UR13 ;  /* 0x0000000d14327c20 */ /* 0x000fe20008400000 */
[----:B------:R-:W3:Y:S01]  /*4e80*/  F2F.BF16.F32 R48, R48 ;  /* 0x0000003000307304 */ /* 0x000ee20000202000 */
[----:B0-----:R-:W-:Y:S01]  /*4e90*/  IMAD.WIDE.U32 R24, R4, 0x10000, RZ ;  /* 0x0001000004187825 */ /* 0x001fe200078e00ff */
[----:B------:R-:W-:Y:S02]  /*4ea0*/  BSSY.RECONVERGENT B0, `(.L_x_15723) ;  /* 0x0000012000007945 */ /* 0x000fe40003800200 */
[----:B------:R-:W-:Y:S01]  /*4eb0*/  LOP3.LUT R40, R24, R51, RZ, 0xfc, !PT ;  /* 0x0000003318287212 */ /* 0x000fe200078efcff */
[----:B------:R-:W-:-:S03]  /*4ec0*/  FMUL R51, R11, UR13 ;  /* 0x0000000d0b337c20 */ /* 0x000fc60008400000 */
[----:B------:R-:W0:Y:S01]  /*4ed0*/  F2F.BF16.F32 R50, R50 ;  /* 0x0000003200327304 */ /* 0x000e220000202000 */
[----:B------:R-:W-:Y:S01]  /*4ee0*/  LOP3.LUT R21, R25, R49, RZ, 0xfc, !PT ;  /* 0x0000003119157212 */ /* 0x000fe200078efcff */
[----:B------:R-:W-:Y:S06]  /*4ef0*/  @P0 BRA `(.L_x_15724) ;  /* 0x0000000000300947 */ /* 0x000fec0003800000 */
[----:B------:R-:W-:Y:S01]  /*4f00*/  SHF.R.U32.HI R4, RZ, 0x10, R53 ;  /* 0x00000010ff047819 */ /* 0x000fe20000011635 */
[----:B-1----:R-:W-:Y:S01]  /*4f10*/  IMAD.U32 R14, RZ, RZ, UR31 ;  /* 0x0000001fff0e7e24 */ /* 0x002fe2000f8e00ff */
[----:B------:R-:W-:Y:S02]  /*4f20*/  MOV R25, UR30 ;  /* 0x0000001e00197c02 */ /* 0x000fe40008000f00 */
[----:B------:R-:W-:Y:S02]  /*4f30*/  PRMT R49, R4, 0x5410, R49 ;  /* 0x0000541004317816 */ /* 0x000fe40000000031 */
[----:B------:R-:W-:Y:S02]  /*4f40*/  LEA R4, P1, R25, R58, 0x1 ;  /* 0x0000003a19047211 */ /* 0x000fe400078208ff */
[----:B------:R-:W-:Y:S02]  /*4f50*/  SHF.L.U32 R46, R53, 0x10, RZ ;  /* 0x00000010352e7819 */ /* 0x000fe400000006ff */
[----:B------:R-:W-:-:S02]  /*4f60*/  LEA.HI.X R25, R25, R59, R14, 0x1, P1 ;  /* 0x0000003b19197211 */ /* 0x000fc400008f0c0e */
[----:B------:R-:W-:Y:S02]  /*4f70*/  LEA R24, P1, R4, UR8, 0x3 ;  /* 0x0000000804187c11 */ /* 0x000fe4000f8218ff */
[----:B------:R-:W-:Y:S02]  /*4f80*/  LOP3.LUT R46, R46, R63, RZ, 0xfc, !PT ;  /* 0x0000003f2e2e7212 */ /* 0x000fe400078efcff */
[----:B------:R-:W-:Y:S02]  /*4f90*/  LEA.HI.X R25, R4, UR9, R25, 0x3, P1 ;  /* 0x0000000904197c11 */ /* 0x000fe400088f1c19 */
[----:B0-----:R-:W-:-:S05]  /*4fa0*/  LOP3.LUT R47, R49, R50, RZ, 0xfc, !PT ;  /* 0x00000032312f7212 */ /* 0x001fca00078efcff */
[----:B------:R4:W-:Y:S02]  /*4fb0*/  STG.E.64 desc[UR22][R24.64], R46 ;  /* 0x0000002e18007986 */ /* 0x0009e4000c101b16 */
.L_x_15724:
[----:B------:R-:W-:Y:S05]  /*4fc0*/  BSYNC.RECONVERGENT B0 ;  /* 0x0000000000007941 */ /* 0x000fea0003800200 */
.L_x_15723:
[----:B------:R-:W0:Y:S01]  /*4fd0*/  F2F.BF16.F32 R51, R51 ;  /* 0x0000003300337304 */ /* 0x000e220000202000 */
[----:B------:R-:W-:Y:S01]  /*4fe0*/  BSSY.RECONVERGENT B0, `(.L_x_15725) ;  /* 0x000000e000007945 */ /* 0x000fe20003800200 */
[----:B------:R-:W-:Y:S01]  /*4ff0*/  IMAD.U32 R52, R44, 0x10000, RZ ;  /* 0x000100002c347824 */ /* 0x000fe200078e00ff */
[----:B---3--:R-:W-:Y:S02]  /*5000*/  SHF.L.U32 R4, R48, 0x10, RZ ;  /* 0x0000001030047819 */ /* 0x008fe400000006ff */
[----:B------:R-:W-:Y:S05]  /*5010*/  @P0 BRA `(.L_x_15726) ;  /* 0x0000000000280947 */ /* 0x000fea0003800000 */
[----:B----4-:R-:W-:Y:S01]  /*5020*/  IMAD.U32 R25, RZ, RZ, UR30 ;  /* 0x0000001eff197e24 */ /* 0x010fe2000f8e00ff */
[----:B------:R-:W-:Y:S01]  /*5030*/  UIMAD UR4, UR31, 0x3, URZ ;  /* 0x000000031f0478a4 */ /* 0x000fe2000f8e02ff */
[----:B------:R-:W-:Y:S02]  /*5040*/  SHF.R.U32.HI R44, RZ, 0x10, R44 ;  /* 0x00000010ff2c7819 */ /* 0x000fe4000001162c */
[----:B------:R-:W-:Y:S01]  /*5050*/  IMAD.WIDE.U32 R58, R25, 0x3, R58 ;  /* 0x00000003193a7825 */ /* 0x000fe200078e003a */
[----:B------:R-:W-:Y:S02]  /*5060*/  LOP3.LUT R46, R52, R13, RZ, 0xfc, !PT ;  /* 0x0000000d342e7212 */ /* 0x000fe400078efcff */
[----:B0-----:R-:W-:Y:S02]  /*5070*/  LOP3.LUT R47, R4, R51, R44, 0xfe, !PT ;  /* 0x00000033042f7212 */ /* 0x001fe400078efe2c */
[----:B------:R-:W-:Y:S02]  /*5080*/  IADD3 R25, PT, PT, R59, UR4, RZ ;  /* 0x000000043b197c10 */ /* 0x000fe4000fffe0ff */
[----:B------:R-:W-:-:S04]  /*5090*/  LEA R24, P0, R58, UR8, 0x3 ;  /* 0x000000083a187c11 */ /* 0x000fc8000f8018ff */
[----:B------:R-:W-:-:S05]  /*50a0*/  LEA.HI.X R25, R58, UR9, R25, 0x3, P0 ;  /* 0x000000093a197c11 */ /* 0x000fca00080f1c19 */
[----:B------:R3:W-:Y:S04]  /*50b0*/  STG.E.64 desc[UR22][R24.64], R46 ;  /* 0x0000002e18007986 */ /* 0x0007e8000c101b16 */
.L_x_15726:
[----:B------:R-:W-:Y:S05]  /*50c0*/  BSYNC.RECONVERGENT B0 ;  /* 0x0000000000007941 */ /* 0x000fea0003800200 */
.L_x_15725:
[----:B------:R-:W-:Y:S01]  /*50d0*/  VIADD R13, R8, 0x1d ;  /* 0x0000001d080d7836 */ /* 0x000fe20000000000 */
[----:B-1----:R-:W-:Y:S01]  /*50e0*/  IADD3 R14, PT, PT, R6, 0x3, RZ ;  /* 0x00000003060e7810 */ /* 0x002fe20007ffe0ff */
[----:B------:R-:W1:Y:S01]  /*50f0*/  LDCU UR4, c[0x0][0x3cc] ;  /* 0x00007980ff0477ac */ /* 0x000e620008000800 */
[----:B---34-:R-:W-:Y:S01]  /*5100*/  IMAD.WIDE.U32 R24, R26, 0x10000, RZ ;  /* 0x000100001a187825 */ /* 0x018fe200078e00ff */
[----:B------:R-:W-:Y:S02]  /*5110*/  FMNMX3 R57, |R43|, R57, |R42|, !PT ;  /* 0x000000392b397276 */ /* 0x000fe4000780062a */
[----:B------:R-:W-:Y:S02]  /*5120*/  LOP3.LUT R13, R13, 0x1f, RZ, 0xc0, !PT ;  /* 0x0000001f0d0d7812 */ /* 0x000fe400078ec0ff */
[----:B------:R-:W-:Y:S02]  /*5130*/  ISETP.GE.U32.AND P0, PT, R14, UR7, PT ;  /* 0x000000070e007c0c */ /* 0x000fe4000bf06070 */
[----:B------:R-:W-:-:S02]  /*5140*/  IADD3 R64, P1, P2, R13, UR18, R64 ;  /* 0x000000120d407c10 */ /* 0x000fc4000fa3e040 */
[----:B------:R-:W-:Y:S02]  /*5150*/  ISETP.LT.U32.AND P0, PT, R13, UR14, !P0 ;  /* 0x0000000e0d007c0c */ /* 0x000fe4000c701070 */
[----:B------:R-:W-:Y:S02]  /*5160*/  LOP3.LUT R59, R25, R53, R52, 0xfe, !PT ;  /* 0x00000035193b7212 */ /* 0x000fe400078efe34 */
[----:B------:R-:W-:Y:S02]  /*5170*/  LOP3.LUT R58, R27, R24, RZ, 0xfc, !PT ;  /* 0x000000181b3a7212 */ /* 0x000fe400078efcff */
[----:B-1----:R-:W-:Y:S01]  /*5180*/  IADD3.X R65, PT, PT, RZ, UR4, R45, P1, P2 ;  /* 0x00000004ff417c10 */ /* 0x002fe20008fe442d */
[----:B------:R-:W-:-:S06]  /*5190*/  IMAD.U32 R45, RZ, RZ, UR30 ;  /* 0x0000001eff2d7e24 */ /* 0x000fcc000f8e00ff */
[----:B------:R-:W-:Y:S01]  /*51a0*/  VOTEU.ANY UP0, P0 ;  /* 0x0000000000ff7886 */ /* 0x000fe20000000100 */
[----:B------:R-:W-:Y:S01]  /*51b0*/  @P0 IADD3 R26, P3, PT, R64, UR18, RZ ;  /* 0x00000012401a0c10 */ /* 0x000fe2000ff7e0ff */
[----:B------:R-:W-:Y:S01]  /*51c0*/  @P0 IMAD.WIDE.U32 R44, R45, 0x5, R64 ;  /* 0x000000052d2c0825 */ /* 0x000fe200078e0040 */
[----:B------:R-:W-:Y:S02]  /*51d0*/  @P0 MOV R46, R64 ;  /* 0x00000040002e0202 */ /* 0x000fe40000000f00 */
[----:B------:R-:W-:Y:S01]  /*51e0*/  @!P0 CS2R R42, SRZ ;  /* 0x00000000002a8805 */ /* 0x000fe2000001ff00 */
[----:B------:R-:W-:Y:S01]  /*51f0*/  @UP0 UIMAD UR5, UR31, 0x5, URZ ;  /* 0x000000051f0508a4 */ /* 0x000fe2000f8e02ff */
[----:B------:R-:W-:Y:S02]  /*5200*/  @P0 LEA R24, P1, R26, UR24, 0x3 ;  /* 0x000000181a180c11 */ /* 0x000fe4000f8218ff */
[----:B------:R-:W-:Y:S01]  /*5210*/  @P0 IADD3.X R25, PT, PT, R65, UR4, RZ, P3, !PT ;  /* 0x0000000441190c10 */ /* 0x000fe20009ffe4ff */
[----:B------:R-:W-:-:S02]  /*5220*/  @P0 IMAD.MOV.U32 R47, RZ, RZ, R65 ;  /* 0x000000ffff2f0224 */ /* 0x000fc400078e0041 */
[----:B------:R-:W-:Y:S01]  /*5230*/  @P0 IADD3 R27, PT, PT, R45, UR5, RZ ;  /* 0x000000052d1b0c10 */ /* 0x000fe2000fffe0ff */
[----:B------:R-:W-:Y:S01]  /*5240*/  IMAD.U32 R45, RZ, RZ, UR30 ;  /* 0x0000001eff2d7e24 */ /* 0x000fe2000f8e00ff */
[----:B------:R-:W-:Y:S02]  /*5250*/  @P0 LEA.HI.X R25, R26, UR25, R25, 0x3, P1 ;  /* 0x000000191a190c11 */ /* 0x000fe400088f1c19 */
[----:B------:R-:W-:Y:S02]  /*5260*/  @P0 LEA R26, P1, R44, UR24, 0x3 ;  /* 0x000000182c1a0c11 */ /* 0x000fe4000f8218ff */
[----:B------:R-:W-:Y:S01]  /*5270*/  FMNMX3 R57, |R20|, R57, |R15|, !PT ;  /* 0x0000003914397276 */ /* 0x000fe2000780060f */
[----:B------:R-:W-:Y:S01]  /*5280*/  HFMA2 R20, -RZ, RZ, 0.96630859375, -0.0022525787353515625 ;  /* 0x3bbb989dff147431 */ /* 0x000fe200000001ff */
[----:B------:R-:W-:Y:S01]  /*5290*/  @P0 LEA.HI.X R27, R44, UR25, R27, 0x3, P1 ;  /* 0x000000192c1b0c11 */ /* 0x000fe200088f1c1b */
[----:B------:R-:W-:Y:S01]  /*52a0*/  @P0 IMAD.WIDE.U32 R46, R45, 0x6, R46 ;  /* 0x000000062d2e0825 */ /* 0x000fe200078e002e */
[----:B------:R-:W-:Y:S01]  /*52b0*/  @!P0 CS2R R44, SRZ ;  /* 0x00000000002c8805 */ /* 0x000fe2000001ff00 */
[----:B------:R-:W-:Y:S01]  /*52c0*/  @UP0 UIMAD UR5, UR31, 0x6, URZ ;  /* 0x000000061f0508a4 */ /* 0x000fe2000f8e02ff */
[----:B------:R1:W5:Y:S02]  /*52d0*/  @P0 LDG.E.64 R42, desc[UR22][R24.64] ;  /* 0x00000016182a0981 */ /* 0x000364000c1e1b00 */
[----:B-----5:R-:W-:-:S02]  /*52e0*/  IMAD.U32 R15, R16, 0x10000, RZ ;  /* 0x00010000100f7824 */ /* 0x020fc400078e00ff */
[----:B------:R3:W5:Y:S02]  /*52f0*/  @P0 LDG.E.64 R44, desc[UR22][R26.64] ;  /* 0x000000161a2c0981 */ /* 0x000764000c1e1b00 */
[----:B------:R-:W-:Y:S01]  /*5300*/  FFMA.SAT R20, R15, -R20, 0.5 ;  /* 0x3f0000000f147423 */ /* 0x000fe20000002814 */
[----:B------:R-:W-:Y:S02]  /*5310*/  @P0 LEA R52, P1, R46, UR24, 0x3 ;  /* 0x000000182e340c11 */ /* 0x000fe4000f8218ff */
[----:B-1----:R-:W-:Y:S01]  /*5320*/  @P0 IADD3 R25, PT, PT, R47, UR5, RZ ;  /* 0x000000052f190c10 */ /* 0x002fe2000fffe0ff */
[----:B---3--:R-:W-:-:S03]  /*5330*/  IMAD.MOV.U32 R27, RZ, RZ, 0x437c0000 ;  /* 0x437c0000ff1b7424 */ /* 0x008fc600078e00ff */
[----:B------:R-:W-:Y:S01]  /*5340*/  @P0 LEA.HI.X R53, R46, UR25, R25, 0x3, P1 ;  /* 0x000000192e350c11 */ /* 0x000fe200088f1c19 */
[----:B------:R-:W-:Y:S01]  /*5350*/  FFMA.RM R20, R20, R27, 12582913 ;  /* 0x4b40000114147423 */ /* 0x000fe2000000401b */
[----:B------:R-:W-:Y:S01]  /*5360*/  @P0 MOV R48, R64 ;  /* 0x0000004000300202 */ /* 0x000fe20000000f00 */
[----:B------:R-:W-:Y:S01]  /*5370*/  @P0 IMAD.MOV.U32 R49, RZ, RZ, R65 ;  /* 0x000000ffff310224 */ /* 0x000fe200078e0041 */
[----:B------:R-:W-:Y:S01]  /*5380*/  @UP0 UIMAD UR5, UR31, 0x7, URZ ;  /* 0x000000071f0508a4 */ /* 0x000fe2000f8e02ff */
[----:B------:R-:W-:Y:S01]  /*5390*/  FADD R26, R20, -12583039 ;  /* 0xcb40007f141a7421 */ /* 0x000fe20000000000 */
[----:B------:R-:W-:-:S03]  /*53a0*/  @!P0 CS2R R46, SRZ ;  /* 0x00000000002e8805 */ /* 0x000fc6000001ff00 */
[C---:B------:R-:W-:Y:S01]  /*53b0*/  FFMA R26, R15.reuse, -1.4426950216293334961, -R26 ;  /* 0xbfb8aa3b0f1a7823 */ /* 0x040fe2000000081a */
[----:B------:R-:W-:Y:S01]  /*53c0*/  IMAD.U32 R25, RZ, RZ, UR30 ;  /* 0x0000001eff197e24 */ /* 0x000fe2000f8e00ff */
[----:B------:R-:W-:Y:S01]  /*53d0*/  SHF.L.U32 R20, R20, 0x17, RZ ;  /* 0x0000001714147819 */ /* 0x000fe200000006ff */
[----:B------:R-:W5:Y:S01]  /*53e0*/  @P0 LDG.E.64 R46, desc[UR22][R52.64] ;  /* 0x00000016342e0981 */ /* 0x000f62000c1e1b00 */
[----:B------:R-:W-:Y:S01]  /*53f0*/  FFMA R26, R15, -1.925963033500011079e-08, R26 ;  /* 0xb2a570600f1a7823 */ /* 0x000fe2000000001a */
[----:B------:R-:W-:-:S03]  /*5400*/  @P0 IMAD.WIDE.U32 R48, R25, 0x7, R48 ;  /* 0x0000000719300825 */ /* 0x000fc600078e0030 */
[----:B------:R-:W1:Y:S02]  /*5410*/  MUFU.EX2 R27, R26 ;  /* 0x0000001a001b7308 */ /* 0x000e640000000800 */
[----:B------:R-:W-:Y:S02]  /*5420*/  @P0 IADD3 R25, PT, PT, R49, UR5, RZ ;  /* 0x0000000531190c10 */ /* 0x000fe4000fffe0ff */
[----:B------:R-:W-:-:S04]  /*5430*/  @P0 LEA R24, P1, R48, UR24, 0x3 ;  /* 0x0000001830180c11 */ /* 0x000fc8000f8218ff */
[----:B------:R-:W-:Y:S02]  /*5440*/  @P0 LEA.HI.X R25, R48, UR25, R25, 0x3, P1 ;  /* 0x0000001930190c11 */ /* 0x000fe400088f1c19 */
[----:B------:R-:W-:-:S06]  /*5450*/  @!P0 CS2R R48, SRZ ;  /* 0x0000000000308805 */ /* 0x000fcc000001ff00 */
[----:B------:R1:W5:Y:S01]  /*5460*/  @P0 LDG.E.64 R48, desc[UR22][R24.64] ;  /* 0x0000001618300981 */ /* 0x000362000c1e1b00 */
[----:B------:R-:W-:Y:S01]  /*5470*/  IADD3 R62, P1, PT, R54, UR18, RZ ;  /* 0x00000012363e7c10 */ /* 0x000fe2000ff3e0ff */
[----:B------:R-:W-:Y:S01]  /*5480*/  BSSY.RECONVERGENT B1, `(.L_x_15727) ;  /* 0x0000016000017945 */ /* 0x000fe20003800200 */
[----:B0-----:R-:W-:Y:S02]  /*5490*/  SHF.L.U32 R51, R51, 0x10, RZ ;  /* 0x0000001033337819 */ /* 0x001fe400000006ff */
[----:B------:R-:W-:Y:S01]  /*54a0*/  IADD3.X R63, PT, PT, R55, UR4, RZ, P1, !PT ;  /* 0x00000004373f7c10 */ /* 0x000fe20008ffe4ff */
[----:B-1----:R-:W-:Y:S01]  /*54b0*/  FFMA R24, R20, R27, 1 ;  /* 0x3f80000014187423 */ /* 0x002fe2000000001b */
[----:B------:R-:W-:-:S03]  /*54c0*/  FMNMX3 R20, |R19|, R57, |R18|, !PT ;  /* 0x0000003913147276 */ /* 0x000fc60007800612 */
[----:B------:R-:W-:Y:S01]  /*54d0*/  VIADD R18, R24, 0x1800000 ;  /* 0x0180000018127836 */ /* 0x000fe20000000000 */
[----:B------:R-:W-:-:S04]  /*54e0*/  FMNMX3 R11, |R11|, R20, |R2|, !PT ;  /* 0x000000140b0b7276 */ /* 0x000fc80007800602 */
[----:B------:R-:W-:-:S04]  /*54f0*/  LOP3.LUT R18, R18, 0x7f800000, RZ, 0xc0, !PT ;  /* 0x7f80000012127812 */ /* 0x000fc800078ec0ff */
[----:B------:R-:W-:Y:S01]  /*5500*/  ISETP.GT.U32.AND P0, PT, R18, 0x1ffffff, PT ;  /* 0x01ffffff1200780c */ /* 0x000fe20003f04070 */
[----:B--2---:R-:W-:Y:S01]  /*5510*/  IMAD.WIDE.U32 R18, R41, 0x10000, RZ ;  /* 0x0001000029127825 */ /* 0x004fe200078e00ff */
[----:B------:R-:W-:-:S04]  /*5520*/  LOP3.LUT R41, R21, R4, RZ, 0xfc, !PT ;  /* 0x0000000415297212 */ /* 0x000fc800078efcff */
[----:B------:R-:W-:Y:S02]  /*5530*/  LOP3.LUT R51, R50, R19, R51, 0xfe, !PT ;  /* 0x0000001332337212 */ /* 0x000fe400078efe33 */
[----:B------:R-:W-:-:S05]  /*5540*/  LOP3.LUT R50, R18, R0, RZ, 0xfc, !PT ;  /* 0x0000000012327212 */ /* 0x000fca00078efcff */
[----:B------:R-:W-:Y:S05]  /*5550*/  @P0 BRA `(.L_x_15728) ;  /* 0x0000000000100947 */ /* 0x000fea0003800000 */
[----:B------:R-:W-:Y:S01]  /*5560*/  IMAD.MOV.U32 R0, RZ, RZ, R24 ;  /* 0x000000ffff007224 */ /* 0x000fe200078e0018 */
[----:B------:R-:W-:-:S07]  /*5570*/  MOV R4, 0x5590 ;  /* 0x0000559000047802 */ /* 0x000fce0000000f00 */
[----:B-----5:R-:W-:Y:S05]  /*5580*/  CALL.REL.NOINC `($__internal_485_$__cuda_sm20_rcp_rn_f32_slowpath) ;  /* 0x0000006800707944 */ /* 0x020fea0003c00000 */
[----:B------:R-:W-:Y:S05]  /*5590*/  BRA `(.L_x_15729) ;  /* 0x0000000000107947 */ /* 0x000fea0003800000 */
.L_x_15728:
[----:B------:R-:W0:Y:S02]  /*55a0*/  MUFU.RCP R21, R24 ;  /* 0x0000001800157308 */ /* 0x000e240000001000 */
[----:B0-----:R-:W-:-:S04]  /*55b0*/  FFMA R0, R24, R21, -1 ;  /* 0xbf80000018007423 */ /* 0x001fc80000000015 */
[----:B------:R-:W-:-:S04]  /*55c0*/  FADD.FTZ R0, -R0, -RZ ;  /* 0x800000ff00007221 */ /* 0x000fc80000010100 */
[----:B------:R-:W-:-:S07]  /*55d0*/  FFMA R21, R21, R0, R21 ;  /* 0x0000000015157223 */ /* 0x000fce0000000015 */
.L_x_15729:
[----:B------:R-:W-:Y:S05]  /*55e0*/  BSYNC.RECONVERGENT B1 ;  /* 0x0000000000017941 */ /* 0x000fea0003800200 */
.L_x_15727:
        /* <DEDUP_REMOVED lines=22> */
.L_x_15731:
[----:B------:R-:W0:Y:S02]  /*5750*/  MUFU.RCP R21, R2 ;  /* 0x0000000200157308 */ /* 0x000e240000001000 */
[----:B0-----:R-:W-:-:S04]  /*5760*/  FFMA R0, R2, R21, -1 ;  /* 0xbf80000002007423 */ /* 0x001fc80000000015 */
[----:B------:R-:W-:-:S04]  /*5770*/  FADD.FTZ R0, -R0, -RZ ;  /* 0x800000ff00007221 */ /* 0x000fc80000010100 */
[----:B------:R-:W-:-:S07]  /*5780*/  FFMA R21, R21, R0, R21 ;  /* 0x0000000015157223 */ /* 0x000fce0000000015 */
.L_x_15732:
[----:B------:R-:W-:Y:S05]  /*5790*/  BSYNC.RECONVERGENT B1 ;  /* 0x0000000000017941 */ /* 0x000fea0003800200 */
.L_x_15730:
        /* <DEDUP_REMOVED lines=21> */
.L_x_15734:
[----:B------:R-:W0:Y:S02]  /*58f0*/  MUFU.RCP R21, R2 ;  /* 0x0000000200157308 */ /* 0x000e240000001000 */
[----:B0-----:R-:W-:-:S04]  /*5900*/  FFMA R0, R2, R21, -1 ;  /* 0xbf80000002007423 */ /* 0x001fc80000000015 */
[----:B------:R-:W-:-:S04]  /*5910*/  FADD.FTZ R0, -R0, -RZ ;  /* 0x800000ff00007221 */ /* 0x000fc80000010100 */
[----:B------:R-:W-:-:S07]  /*5920*/  FFMA R21, R21, R0, R21 ;  /* 0x0000000015157223 */ /* 0x000fce0000000015 */
.L_x_15735:
[----:B------:R-:W-:Y:S05]  /*5930*/  BSYNC.RECONVERGENT B1 ;  /* 0x0000000000017941 */ /* 0x000fea0003800200 */
.L_x_15733:
        /* <DEDUP_REMOVED lines=22> */
.L_x_15737:
[----:B------:R-:W0:Y:S02]  /*5aa0*/  MUFU.RCP R21, R4 ;  /* 0x0000000400157308 */ /* 0x000e240000001000 */
[----:B0-----:R-:W-:-:S04]  /*5ab0*/  FFMA R0, R4, R21, -1 ;  /* 0xbf80000004007423 */ /* 0x001fc80000000015 */
[----:B------:R-:W-:-:S04]  /*5ac0*/  FADD.FTZ R0, -R0, -RZ ;  /* 0x800000ff00007221 */ /* 0x000fc80000010100 */
[----:B------:R-:W-:-:S07]  /*5ad0*/  FFMA R21, R21, R0, R21 ;  /* 0x0000000015157223 */ /* 0x000fce0000000015 */
.L_x_15738:
[----:B------:R-:W-:Y:S05]  /*5ae0*/  BSYNC.RECONVERGENT B1 ;  /* 0x0000000000017941 */ /* 0x000fea0003800200 */
.L_x_15736:
        /* <DEDUP_REMOVED lines=21> */
.L_x_15740:
[----:B------:R-:W0:Y:S02]  /*5c40*/  MUFU.RCP R21, R4 ;  /* 0x0000000400157308 */ /* 0x000e240000001000 */
[----:B0-----:R-:W-:-:S04]  /*5c50*/  FFMA R0, R4, R21, -1 ;  /* 0xbf80000004007423 */ /* 0x001fc80000000015 */
[----:B------:R-:W-:-:S04]  /*5c60*/  FADD.FTZ R0, -R0, -RZ ;  /* 0x800000ff00007221 */ /* 0x000fc80000010100 */
[----:B------:R-:W-:-:S07]  /*5c70*/  FFMA R21, R21, R0, R21 ;  /* 0x0000000015157223 */ /* 0x000fce0000000015 */
.L_x_15741:
[----:B------:R-:W-:Y:S05]  /*5c80*/  BSYNC.RECONVERGENT B1 ;  /* 0x0000000000017941 */ /* 0x000fea0003800200 */
.L_x_15739:
        /* <DEDUP_REMOVED lines=22> */
.L_x_15743:
[----:B------:R-:W0:Y:S02]  /*5df0*/  MUFU.RCP R21, R2 ;  /* 0x0000000200157308 */ /* 0x000e240000001000 */
[----:B0-----:R-:W-:-:S04]  /*5e00*/  FFMA R0, R2, R21, -1 ;  /* 0xbf80000002007423 */ /* 0x001fc80000000015 */
[----:B------:R-:W-:-:S04]  /*5e10*/  FADD.FTZ R0, -R0, -RZ ;  /* 0x800000ff00007221 */ /* 0x000fc80000010100 */
[----:B------:R-:W-:-:S07]  /*5e20*/  FFMA R21, R21, R0, R21 ;  /* 0x0000000015157223 */ /* 0x000fce0000000015 */
.L_x_15744:
[----:B------:R-:W-:Y:S05]  /*5e30*/  BSYNC.RECONVERGENT B1 ;  /* 0x0000000000017941 */ /* 0x000fea0003800200 */
.L_x_15742:
        /* <DEDUP_REMOVED lines=21> */
.L_x_15746:
[----:B------:R-:W0:Y:S02]  /*5f90*/  MUFU.RCP R21, R2 ;  /* 0x0000000200157308 */ /* 0x000e240000001000 */
[----:B0-----:R-:W-:-:S04]  /*5fa0*/  FFMA R0, R2, R21, -1 ;  /* 0xbf80000002007423 */ /* 0x001fc80000000015 */
[----:B------:R-:W-:-:S04]  /*5fb0*/  FADD.FTZ R0, -R0, -RZ ;  /* 0x800000ff00007221 */ /* 0x000fc80000010100 */
[----:B------:R-:W-:-:S07]  /*5fc0*/  FFMA R21, R21, R0, R21 ;  /* 0x0000000015157223 */ /* 0x000fce0000000015 */
.L_x_15747:
[----:B------:R-:W-:Y:S05]  /*5fd0*/  BSYNC.RECONVERGENT B1 ;  /* 0x0000000000017941 */ /* 0x000fea0003800200 */
.L_x_15745:
        /* <DEDUP_REMOVED lines=22> */
.L_x_15749:
[----:B------:R-:W0:Y:S02]  /*6140*/  MUFU.RCP R21, R4 ;  /* 0x0000000400157308 */ /* 0x000e240000001000 */
[----:B0-----:R-:W-:-:S04]  /*6150*/  FFMA R0, R4, R21, -1 ;  /* 0xbf80000004007423 */ /* 0x001fc80000000015 */
[----:B------:R-:W-:-:S04]  /*6160*/  FADD.FTZ R0, -R0, -RZ ;  /* 0x800000ff00007221 */ /* 0x000fc80000010100 */
[----:B------:R-:W-:-:S07]  /*6170*/  FFMA R21, R21, R0, R21 ;  /* 0x0000000015157223 */ /* 0x000fce0000000015 */
.L_x_15750:
[----:B------:R-:W-:Y:S05]  /*6180*/  BSYNC.RECONVERGENT B1 ;  /* 0x0000000000017941 */ /* 0x000fea0003800200 */
.L_x_15748:
        /* <DEDUP_REMOVED lines=21> */
.L_x_15752:
[----:B------:R-:W0:Y:S02]  /*62e0*/  MUFU.RCP R21, R4 ;  /* 0x0000000400157308 */ /* 0x000e240000001000 */
[----:B0-----:R-:W-:-:S04]  /*62f0*/  FFMA R0, R4, R21, -1 ;  /* 0xbf80000004007423 */ /* 0x001fc80000000015 */
[----:B------:R-:W-:-:S04]  /*6300*/  FADD.FTZ R0, -R0, -RZ ;  /* 0x800000ff00007221 */ /* 0x000fc80000010100 */
[----:B------:R-:W-:-:S07]  /*6310*/  FFMA R21, R21, R0, R21 ;  /* 0x0000000015157223 */ /* 0x000fce0000000015 */
.L_x_15753:
[----:B------:R-:W-:Y:S05]  /*6320*/  BSYNC.RECONVERGENT B1 ;  /* 0x0000000000017941 */ /* 0x000fea0003800200 */
.L_x_15751:
        /* <DEDUP_REMOVED lines=22> */
.L_x_15755:
[----:B------:R-:W0:Y:S02]  /*6490*/  MUFU.RCP R21, R2 ;  /* 0x0000000200157308 */ /* 0x000e240000001000 */
[----:B0-----:R-:W-:-:S04]  /*64a0*/  FFMA R0, R2, R21, -1 ;  /* 0xbf80000002007423 */ /* 0x001fc80000000015 */
[----:B------:R-:W-:-:S04]  /*64b0*/  FADD.FTZ R0, -R0, -RZ ;  /* 0x800000ff00007221 */ /* 0x000fc80000010100 */
[----:B------:R-:W-:-:S07]  /*64c0*/  FFMA R21, R21, R0, R21 ;  /* 0x0000000015157223 */ /* 0x000fce0000000015 */
.L_x_15756:
[----:B------:R-:W-:Y:S05]  /*64d0*/  BSYNC.RECONVERGENT B1 ;  /* 0x0000000000017941 */ /* 0x000fea0003800200 */
.L_x_15754:
[----:B------:R-:W-:Y:S01]  /*64e0*/  SHF.L.U32 R54, R31, 0x10, RZ ;  /* 0x000000101f367819 */ /* 0x000fe200000006ff */
[----:B------:R-:W-:Y:S01]  /*64f0*/  IMAD.MOV.U32 R25, RZ, RZ, 0x3bbb989d ;  /* 0x3bbb989dff197424 */ /* 0x000fe200078e00ff */
[----:B------:R-:W-:Y:S01]  /*6500*/  BSSY.RECONVERGENT B1, `(.L_x_15757) ;  /* 0x0000017000017945 */ /* 0x000fe20003800200 */
[----:B------:R-:W-:Y:S02]  /*6510*/  FMUL R30, R30, R21 ;  /* 0x000000151e1e7220 */ /* 0x000fe40000400000 */
        /* <DEDUP_REMOVED lines=17> */
.L_x_15758:
[----:B------:R-:W0:Y:S02]  /*6630*/  MUFU.RCP R21, R2 ;  /* 0x0000000200157308 */ /* 0x000e240000001000 */
[----:B0-----:R-:W-:-:S04]  /*6640*/  FFMA R0, R2, R21, -1 ;  /* 0xbf80000002007423 */ /* 0x001fc80000000015 */
[----:B------:R-:W-:-:S04]  /*6650*/  FADD.FTZ R0, -R0, -RZ ;  /* 0x800000ff00007221 */ /* 0x000fc80000010100 */
[----:B------:R-:W-:-:S07]  /*6660*/  FFMA R21, R21, R0, R21 ;  /* 0x0000000015157223 */ /* 0x000fce0000000015 */
.L_x_15759:
[----:B------:R-:W-:Y:S05]  /*6670*/  BSYNC.RECONVERGENT B1 ;  /* 0x0000000000017941 */ /* 0x000fea0003800200 */
.L_x_15757:
[----:B------:R-:W-:Y:S01]  /*6680*/  SHF.R.U32.HI R52, RZ, 0x10, R31 ;  /* 0x00000010ff347819 */ /* 0x000fe2000001161f */
[----:B------:R-:W-:Y:S01]  /*6690*/  IMAD.MOV.U32 R25, RZ, RZ, 0x3bbb989d ;  /* 0x3bbb989dff197424 */ /* 0x000fe200078e00ff */
[----:B------:R-:W-:Y:S01]  /*66a0*/  BSSY.RECONVERGENT B1, `(.L_x_15760) ;  /* 0x0000018000017945 */ /* 0x000fe20003800200 */
[----:B------:R-:W-:Y:S01]  /*66b0*/  FMUL R31, R54, R21 ;  /* 0x00000015361f7220 */ /* 0x000fe20000400000 */
[----:B------:R-:W-:-:S05]  /*66c0*/  SHF.L.U32 R52, R52, 0x10, RZ ;  /* 0x0000001034347819 */ /* 0x000fca00000006ff */
        /* <DEDUP_REMOVED lines=17> */
.L_x_15761:
[----:B------:R-:W0:Y:S02]  /*67e0*/  MUFU.RCP R21, R2 ;  /* 0x0000000200157308 */ /* 0x000e240000001000 */
[----:B0-----:R-:W-:-:S04]  /*67f0*/  FFMA R0, R2, R21, -1 ;  /* 0xbf80000002007423 */ /* 0x001fc80000000015 */
[----:B------:R-:W-:-:S04]  /*6800*/  FADD.FTZ R0, -R0, -RZ ;  /* 0x800000ff00007221 */ /* 0x000fc80000010100 */
[----:B------:R-:W-:-:S07]  /*6810*/  FFMA R21, R21, R0, R21 ;  /* 0x0000000015157223 */ /* 0x000fce0000000015 */
.L_x_15762:
[----:B------:R-:W-:Y:S05]  /*6820*/  BSYNC.RECONVERGENT B1 ;  /* 0x0000000000017941 */ /* 0x000fea0003800200 */
.L_x_15760:
        /* <DEDUP_REMOVED lines=21> */
.L_x_15764:
[----:B------:R-:W0:Y:S02]  /*6980*/  MUFU.RCP R21, R2 ;  /* 0x0000000200157308 */ /* 0x000e240000001000 */
[----:B0-----:R-:W-:-:S04]  /*6990*/  FFMA R0, R2, R21, -1 ;  /* 0xbf80000002007423 */ /* 0x001fc80000000015 */
[----:B------:R-:W-:-:S04]  /*69a0*/  FADD.FTZ R0, -R0, -RZ ;  /* 0x800000ff00007221 */ /* 0x000fc80000010100 */
[----:B------:R-:W-:-:S07]  /*69b0*/  FFMA R21, R21, R0, R21 ;  /* 0x0000000015157223 */ /* 0x000fce0000000015 */
.L_x_15765:
[----:B------:R-:W-:Y:S05]  /*69c0*/  BSYNC.RECONVERGENT B1 ;  /* 0x0000000000017941 */ /* 0x000fea0003800200 */
.L_x_15763:
[----:B------:R-:W-:Y:S01]  /*69d0*/  SHF.R.U64 R57, R32, 0x10, R33 ;  /* 0x0000001020397819 */ /* 0x000fe20000001221 */
[----:B------:R-:W-:Y:S02]  /*69e0*/  HFMA2 R25, -RZ, RZ, 3.7421875, 0 ;  /* 0x437c0000ff197431 */ /* 0x000fe400000001ff */
[----:B------:R-:W-:Y:S01]  /*69f0*/  IMAD.MOV.U32 R0, RZ, RZ, 0x3bbb989d ;  /* 0x3bbb989dff007424 */ /* 0x000fe200078e00ff */
[----:B------:R-:W-:Y:S01]  /*6a00*/  BSSY.RECONVERGENT B1, `(.L_x_15766) ;  /* 0x0000017000017945 */ /* 0x000fe20003800200 */
[----:B------:R-:W-:Y:S01]  /*6a10*/  SHF.L.U32 R57, R57, 0x10, RZ ;  /* 0x0000001039397819 */ /* 0x000fe200000006ff */
[----:B------:R-:W-:-:S04]  /*6a20*/  FMUL R54, R54, R21 ;  /* 0x0000001536367220 */ /* 0x000fc80000400000 */
        /* <DEDUP_REMOVED lines=16> */
.L_x_15767:
[----:B------:R-:W0:Y:S02]  /*6b30*/  MUFU.RCP R21, R4 ;  /* 0x0000000400157308 */ /* 0x000e240000001000 */
[----:B0-----:R-:W-:-:S04]  /*6b40*/  FFMA R0, R4, R21, -1 ;  /* 0xbf80000004007423 */ /* 0x001fc80000000015 */
[----:B------:R-:W-:-:S04]  /*6b50*/  FADD.FTZ R0, -R0, -RZ ;  /* 0x800000ff00007221 */ /* 0x000fc80000010100 */
[----:B------:R-:W-:-:S07]  /*6b60*/  FFMA R21, R21, R0, R21 ;  /* 0x0000000015157223 */ /* 0x000fce0000000015 */
.L_x_15768:
[----:B------:R-:W-:Y:S05]  /*6b70*/  BSYNC.RECONVERGENT B1 ;  /* 0x0000000000017941 */ /* 0x000fea0003800200 */
.L_x_15766:
        /* <DEDUP_REMOVED lines=21> */
.L_x_15770:
[----:B------:R-:W0:Y:S02]  /*6cd0*/  MUFU.RCP R21, R2 ;  /* 0x0000000200157308 */ /* 0x000e240000001000 */
[----:B0-----:R-:W-:-:S04]  /*6ce0*/  FFMA R0, R2, R21, -1 ;  /* 0xbf80000002007423 */ /* 0x001fc80000000015 */
[----:B------:R-:W-:-:S04]  /*6cf0*/  FADD.FTZ R0, -R0, -RZ ;  /* 0x800000ff00007221 */ /* 0x000fc80000010100 */
[----:B------:R-:W-:-:S07]  /*6d00*/  FFMA R21, R21, R0, R21 ;  /* 0x0000000015157223 */ /* 0x000fce0000000015 */
.L_x_15771:
[----:B------:R-:W-:Y:S05]  /*6d10*/  BSYNC.RECONVERGENT B1 ;  /* 0x0000000000017941 */ /* 0x000fea0003800200 */
.L_x_15769:
[----:B------:R-:W-:Y:S01]  /*6d20*/  SHF.R.U32.HI R33, RZ, 0x10, R33 ;  /* 0x00000010ff217819 */ /* 0x000fe20000011621 */
        /* <DEDUP_REMOVED lines=22> */
.L_x_15773:
[----:B------:R-:W0:Y:S02]  /*6e90*/  MUFU.RCP R2, R25 ;  /* 0x0000001900027308 */ /* 0x000e240000001000 */
[----:B0-----:R-:W-:-:S04]  /*6ea0*/  FFMA R0, R25, R2, -1 ;  /* 0xbf80000019007423 */ /* 0x001fc80000000002 */
[----:B------:R-:W-:-:S04]  /*6eb0*/  FADD.FTZ R21, -R0, -RZ ;  /* 0x800000ff00157221 */ /* 0x000fc80000010100 */
[----:B------:R-:W-:-:S07]  /*6ec0*/  FFMA R2, R2, R21, R2 ;  /* 0x0000001502027223 */ /* 0x000fce0000000002 */
.L_x_15774:
[----:B------:R-:W-:Y:S05]  /*6ed0*/  BSYNC.RECONVERGENT B1 ;  /* 0x0000000000017941 */ /* 0x000fea0003800200 */
.L_x_15772:
[C---:B------:R-:W-:Y:S01]  /*6ee0*/  FMUL R21, R15.reuse, UR13 ;  /* 0x0000000d0f157c20 */ /* 0x040fe20008400000 */
[----:B------:R-:W-:Y:S01]  /*6ef0*/  FMNMX3 R11, |R15|, R11, |R16|, !PT ;  /* 0x0000000b0f0b7276 */ /* 0x000fe20007800610 */
[----:B------:R-:W-:Y:S01]  /*6f00*/  FMUL R66, R16, UR13 ;  /* 0x0000000d10427c20 */ /* 0x000fe20008400000 */
[----:B------:R-:W-:Y:S01]  /*6f10*/  ISETP.GE.U32.AND P0, PT, R12, UR7, PT ;  /* 0x000000070c007c0c */ /* 0x000fe2000bf06070 */
[C---:B------:R-:W-:Y:S01]  /*6f20*/  FMUL R0, R18.reuse, UR13 ;  /* 0x0000000d12007c20 */ /* 0x040fe20008400000 */
[----:B------:R-:W-:Y:S01]  /*6f30*/  FMUL R15, R17, UR13 ;  /* 0x0000000d110f7c20 */ /* 0x000fe20008400000 */
[----:B------:R-:W0:Y:S01]  /*6f40*/  F2F.BF16.F32 R21, R21 ;  /* 0x0000001500157304 */ /* 0x000e220000202000 */
[----:B------:R-:W-:Y:S01]  /*6f50*/  ISETP.GE.U32.OR P0, PT, R9, UR14, P0 ;  /* 0x0000000e09007c0c */ /* 0x000fe20008706470 */
[----:B------:R-:W-:Y:S01]  /*6f60*/  BSSY.RECONVERGENT B0, `(.L_x_15775) ;  /* 0x000000e000007945 */ /* 0x000fe20003800200 */
[----:B------:R-:W-:Y:S01]  /*6f70*/  FMNMX3 R18, |R18|, R11, |R17|, !PT ;  /* 0x0000000b12127276 */ /* 0x000fe20007800611 */
[----:B------:R-:W-:-:S04]  /*6f80*/  FMUL R33, R33, R2 ;  /* 0x0000000221217220 */ /* 0x000fc80000400000 */
[----:B------:R-:W1:Y:S08]  /*6f90*/  F2F.BF16.F32 R66, R66 ;  /* 0x0000004200427304 */ /* 0x000e700000202000 */
[----:B------:R-:W2:Y:S08]  /*6fa0*/  F2F.BF16.F32 R0, R0 ;  /* 0x0000000000007304 */ /* 0x000eb00000202000 */
[----:B------:R-:W3:Y:S01]  /*6fb0*/  F2F.BF16.F32 R15, R15 ;  /* 0x0000000f000f7304 */ /* 0x000ee20000202000 */
[----:B01----:R-:W-:Y:S05]  /*6fc0*/  @P0 BRA `(.L_x_15776) ;  /* 0x00000000001c0947 */ /* 0x003fea0003800000 */
[----:B---3--:R-:W-:Y:S01]  /*6fd0*/  IMAD.U32 R9, R15, 0x10000, RZ ;  /* 0x000100000f097824 */ /* 0x008fe200078e00ff */
[----:B------:R-:W-:Y:S01]  /*6fe0*/  LEA R24, P1, R62, UR8, 0x3 ;  /* 0x000000083e187c11 */ /* 0x000fe2000f8218ff */
[----:B------:R-:W-:-:S03]  /*6ff0*/  IMAD.WIDE.U32 R16, R66, 0x10000, RZ ;  /* 0x0001000042107825 */ /* 0x000fc600078e00ff */
[----:B------:R-:W-:Y:S02]  /*7000*/  LEA.HI.X R25, R62, UR9, R63, 0x3, P1 ;  /* 0x000000093e197c11 */ /* 0x000fe400088f1c3f */
[----:B--2---:R-:W-:Y:S02]  /*7010*/  LOP3.LUT R17, R17, R9, R0, 0xfe, !PT ;  /* 0x0000000911117212 */ /* 0x004fe400078efe00 */
[----:B------:R-:W-:-:S05]  /*7020*/  LOP3.LUT R16, R16, R21, RZ, 0xfc, !PT ;  /* 0x0000001510107212 */ /* 0x000fca00078efcff */
[----:B------:R0:W-:Y:S02]  /*7030*/  STG.E.64 desc[UR22][R24.64], R16 ;  /* 0x0000001018007986 */ /* 0x0001e4000c101b16 */
.L_x_15776:
[----:B------:R-:W-:Y:S05]  /*7040*/  BSYNC.RECONVERGENT B0 ;  /* 0x0000000000007941 */ /* 0x000fea0003800200 */
.L_x_15775:
[----:B------:R-:W-:Y:S01]  /*7050*/  FMUL R27, R19, UR13 ;  /* 0x0000000d131b7c20 */ /* 0x000fe20008400000 */
[----:B------:R-:W-:Y:S01]  /*7060*/  FMUL R2, R54, UR13 ;  /* 0x0000000d36027c20 */ /* 0x000fe20008400000 */
[----:B------:R-:W-:Y:S01]  /*7070*/  FMUL R11, R55, UR13 ;  /* 0x0000000d370b7c20 */ /* 0x000fe20008400000 */
[----:B0-----:R-:W-:Y:S01]  /*7080*/  FMUL R24, R20, UR13 ;  /* 0x0000000d14187c20 */ /* 0x001fe20008400000 */
[----:B------:R-:W-:Y:S01]  /*7090*/  FMUL R25, R52, UR13 ;  /* 0x0000000d34197c20 */ /* 0x000fe20008400000 */
[----:B------:R-:W-:Y:S01]  /*70a0*/  FMUL R9, R28, UR13 ;  /* 0x0000000d1c097c20 */ /* 0x000fe20008400000 */
[----:B------:R-:W0:Y:S01]  /*70b0*/  F2F.BF16.F32 R27, R27 ;  /* 0x0000001b001b7304 */ /* 0x000e220000202000 */
[----:B------:R-:W-:Y:S07]  /*70c0*/  BSSY.RECONVERGENT B0, `(.L_x_15777) ;  /* 0x000001d000007945 */ /* 0x000fee0003800200 */
[----:B------:R-:W1:Y:S01]  /*70d0*/  F2F.BF16.F32 R2, R2 ;  /* 0x0000000200027304 */ /* 0x000e620000202000 */
[----:B0-----:R-:W-:-:S07]  /*70e0*/  IMAD.WIDE.U32 R16, R27, 0x10000, RZ ;  /* 0x000100001b107825 */ /* 0x001fce00078e00ff */
[----:B------:R-:W0:Y:S01]  /*70f0*/  F2F.BF16.F32 R11, R11 ;  /* 0x0000000b000b7304 */ /* 0x000e220000202000 */
[----:B------:R-:W-:Y:S02]  /*7100*/  LOP3.LUT R16, R16, R21, RZ, 0xfc, !PT ;  /* 0x0000001510107212 */ /* 0x000fe400078efcff */
[----:B-1----:R-:W-:-:S05]  /*7110*/  SHF.L.U32 R4, R2, 0x10, RZ ;  /* 0x0000001002047819 */ /* 0x002fca00000006ff */
[----:B------:R-:W1:Y:S01]  /*7120*/  F2F.BF16.F32 R24, R24 ;  /* 0x0000001800187304 */ /* 0x000e620000202000 */
[----:B0-----:R-:W-:-:S07]  /*7130*/  LOP3.LUT R17, R4, R17, R11, 0xfe, !PT ;  /* 0x0000001104117212 */ /* 0x001fce00078efe0b */
[----:B------:R-:W0:Y:S01]  /*7140*/  F2F.BF16.F32 R25, R25 ;  /* 0x0000001900197304 */ /* 0x000e220000202000 */
[----:B------:R-:W-:-:S04]  /*7150*/  FMNMX3 R4, |R19|, R18, |R20|, !PT ;  /* 0x0000001213047276 */ /* 0x000fc80007800614 */
[----:B------:R-:W-:Y:S01]  /*7160*/  FMNMX3 R4, |R28|, R4, |R29|, !PT ;  /* 0x000000041c047276 */ /* 0x000fe2000780061d */
[----:B------:R-:W-:Y:S02]  /*7170*/  FMUL R29, R29, UR13 ;  /* 0x0000000d1d1d7c20 */ /* 0x000fe40008400000 */
[----:B------:R-:W4:Y:S01]  /*7180*/  F2F.BF16.F32 R9, R9 ;  /* 0x0000000900097304 */ /* 0x000f220000202000 */
[----:B------:R-:W-:Y:S01]  /*7190*/  FMNMX3 R55, |R55|, R4, |R30|, !PT ;  /* 0x0000000437377276 */ /* 0x000fe2000780061e */
[----:B------:R-:W-:Y:S01]  /*71a0*/  FMUL R4, R57, UR13 ;  /* 0x0000000d39047c20 */ /* 0x000fe20008400000 */
[----:B------:R-:W-:Y:S02]  /*71b0*/  FMUL R30, R30, UR13 ;  /* 0x0000000d1e1e7c20 */ /* 0x000fe40008400000 */
[----:B------:R-:W-:-:S03]  /*71c0*/  FMNMX3 R52, |R31|, R55, |R52|, !PT ;  /* 0x000000371f347276 */ /* 0x000fc60007800634 */
[----:B------:R-:W0:Y:S08]  /*71d0*/  F2F.BF16.F32 R4, R4 ;  /* 0x0000000400047304 */ /* 0x000e300000202000 */
[----:B------:R-:W0:Y:S01]  /*71e0*/  F2F.BF16.F32 R29, R29 ;  /* 0x0000001d001d7304 */ /* 0x000e220000202000 */
[----:B-1--4-:R-:W-:Y:S05]  /*71f0*/  @P0 BRA `(.L_x_15778) ;  /* 0x0000000000240947 */ /* 0x012fea0003800000 */
[----:B0-----:R-:W-:Y:S01]  /*7200*/  IMAD.U32 R20, R29, 0x10000, RZ ;  /* 0x000100001d147824 */ /* 0x001fe200078e00ff */
[----:B------:R-:W-:Y:S01]  /*7210*/  IADD3 R21, P1, PT, R62, UR30, RZ ;  /* 0x0000001e3e157c10 */ /* 0x000fe2000ff3e0ff */
[----:B------:R-:W-:-:S03]  /*7220*/  IMAD.WIDE.U32 R18, R24, 0x10000, RZ ;  /* 0x0001000018127825 */ /* 0x000fc600078e00ff */
[----:B------:R-:W-:Y:S02]  /*7230*/  IADD3.X R26, PT, PT, R63, UR31, RZ, P1, !PT ;  /* 0x0000001f3f1a7c10 */ /* 0x000fe40008ffe4ff */
[----:B------:R-:W-:Y:S02]  /*7240*/  LOP3.LUT R19, R19, R20, R9, 0xfe, !PT ;  /* 0x0000001413137212 */ /* 0x000fe400078efe09 */
[C---:B------:R-:W-:Y:S02]  /*7250*/  LEA R20, P1, R21.reuse, UR8, 0x3 ;  /* 0x0000000815147c11 */ /* 0x040fe4000f8218ff */
[----:B------:R-:W-:Y:S02]  /*7260*/  LOP3.LUT R18, R18, R27, RZ, 0xfc, !PT ;  /* 0x0000001b12127212 */ /* 0x000fe400078efcff */
[----:B------:R-:W-:-:S05]  /*7270*/  LEA.HI.X R21, R21, UR9, R26, 0x3, P1 ;  /* 0x0000000915157c11 */ /* 0x000fca00088f1c1a */
[----:B------:R1:W-:Y:S04]  /*7280*/  STG.E.64 desc[UR22][R20.64], R18 ;  /* 0x0000001214007986 */ /* 0x0003e8000c101b16 */
.L_x_15778:
[----:B------:R-:W-:Y:S05]  /*7290*/  BSYNC.RECONVERGENT B0 ;  /* 0x0000000000007941 */ /* 0x000fea0003800200 */
.L_x_15777:
[----:B------:R-:W-:Y:S01]  /*72a0*/  FMUL R55, R31, UR13 ;  /* 0x0000000d1f377c20 */ /* 0x000fe20008400000 */
[----:B------:R4:W2:Y:S01]  /*72b0*/  F2F.BF16.F32 R27, R30 ;  /* 0x0000001e001b7304 */ /* 0x0008a20000202000 */
[----:B01----:R-:W-:Y:S01]  /*72c0*/  IMAD.WIDE.U32 R18, R29, 0x10000, RZ ;  /* 0x000100001d127825 */ /* 0x003fe200078e00ff */
[----:B------:R-:W-:Y:S02]  /*72d0*/  BSSY.RECONVERGENT B0, `(.L_x_15779) ;  /* 0x0000012000007945 */ /* 0x000fe40003800200 */
[----:B---3--:R-:W-:-:S04]  /*72e0*/  LOP3.LUT R56, R18, R15, RZ, 0xfc, !PT ;  /* 0x0000000f12387212 */ /* 0x008fc800078efcff */
[----:B------:R-:W0:Y:S01]  /*72f0*/  F2F.BF16.F32 R55, R55 ;  /* 0x0000003700377304 */ /* 0x000e220000202000 */
[----:B------:R-:W-:Y:S01]  /*7300*/  LOP3.LUT R15, R19, R25, RZ, 0xfc, !PT ;  /* 0x00000019130f7212 */ /* 0x000fe200078efcff */
[----:B----4-:R-:W-:Y:S06]  /*7310*/  @P0 BRA `(.L_x_15780) ;  /* 0x0000000000340947 */ /* 0x010fec0003800000 */
[----:B------:R-:W-:Y:S01]  /*7320*/  MOV R19, UR30 ;  /* 0x0000001e00137c02 */ /* 0x000fe20008000f00 */
[----:B------:R-:W-:Y:S01]  /*7330*/  IMAD.U32 R21, RZ, RZ, UR30 ;  /* 0x0000001eff157e24 */ /* 0x000fe2000f8e00ff */
[----:B--2---:R-:W-:Y:S02]  /*7340*/  SHF.R.U32.HI R18, RZ, 0x10, R27 ;  /* 0x00000010ff127819 */ /* 0x004fe4000001161b */
[----:B------:R-:W-:Y:S02]  /*7350*/  LEA R19, P1, R19, R62, 0x1 ;  /* 0x0000003e13137211 */ /* 0x000fe400078208ff */
[----:B------:R-:W-:Y:S02]  /*7360*/  MOV R20, UR31 ;  /* 0x0000001f00147c02 */ /* 0x000fe40008000f00 */
[----:B------:R-:W-:Y:S02]  /*7370*/  PRMT R26, R18, 0x5410, R25 ;  /* 0x00005410121a7816 */ /* 0x000fe40000000019 */
[----:B------:R-:W-:-:S02]  /*7380*/  LEA.HI.X R20, R21, R63, R20, 0x1, P1 ;  /* 0x0000003f15147211 */ /* 0x000fc400008f0c14 */
[C---:B------:R-:W-:Y:S02]  /*7390*/  LEA R18, P1, R19.reuse, UR8, 0x3 ;  /* 0x0000000813127c11 */ /* 0x040fe4000f8218ff */
[----:B0-----:R-:W-:Y:S02]  /*73a0*/  LOP3.LUT R21, R26, R55, RZ, 0xfc, !PT ;  /* 0x000000371a157212 */ /* 0x001fe400078efcff */
[----:B------:R-:W-:Y:S01]  /*73b0*/  LEA.HI.X R19, R19, UR9, R20, 0x3, P1 ;  /* 0x0000000913137c11 */ /* 0x000fe200088f1c14 */
[----:B------:R-:W-:-:S05]  /*73c0*/  IMAD.U32 R20, R27, 0x10000, RZ ;  /* 0x000100001b147824 */ /* 0x000fca00078e00ff */
[----:B------:R-:W-:-:S05]  /*73d0*/  LOP3.LUT R20, R20, R11, RZ, 0xfc, !PT ;  /* 0x0000000b14147212 */ /* 0x000fca00078efcff */
[----:B------:R1:W-:Y:S02]  /*73e0*/  STG.E.64 desc[UR22][R18.64], R20 ;  /* 0x0000001412007986 */ /* 0x0003e4000c101b16 */
.L_x_15780:
[----:B------:R-:W-:Y:S05]  /*73f0*/  BSYNC.RECONVERGENT B0 ;  /* 0x0000000000007941 */ /* 0x000fea0003800200 */
.L_x_15779:
[----:B------:R-:W-:Y:S01]  /*7400*/  FMUL R11, R33, UR13 ;  /* 0x0000000d210b7c20 */ /* 0x000fe20008400000 */
[----:B-1----:R-:W-:Y:S01]  /*7410*/  FMUL R21, R32, UR13 ;  /* 0x0000000d20157c20 */ /* 0x002fe20008400000 */
[----:B------:R-:W-:Y:S01]  /*7420*/  IMAD.WIDE.U32 R18, R24, 0x10000, RZ ;  /* 0x0001000018127825 */ /* 0x000fe200078e00ff */
[----:B------:R-:W-:Y:S01]  /*7430*/  SHF.L.U32 R25, R4, 0x10, RZ ;  /* 0x0000001004197819 */ /* 0x000fe200000006ff */
[----:B------:R-:W-:Y:S02]  /*7440*/  BSSY.RECONVERGENT B0, `(.L_x_15781) ;  /* 0x0000011000007945 */ /* 0x000fe40003800200 */
[----:B------:R-:W1:Y:S01]  /*7450*/  F2F.BF16.F32 R11, R11 ;  /* 0x0000000b000b7304 */ /* 0x000e620000202000 */
[----:B------:R-:W-:Y:S02]  /*7460*/  LOP3.LUT R66, R66, R18, RZ, 0xfc, !PT ;  /* 0x0000001242427212 */ /* 0x000fe400078efcff */
[----:B--2---:R-:W-:-:S05]  /*7470*/  LOP3.LUT R67, R19, R27, R25, 0xfe, !PT ;  /* 0x0000001b13437212 */ /* 0x004fca00078efe19 */
[----:B------:R-:W2:Y:S01]  /*7480*/  F2F.BF16.F32 R21, R21 ;  /* 0x0000001500157304 */ /* 0x000ea20000202000 */
[----:B-1----:R-:W-:Y:S01]  /*7490*/  IMAD.U32 R20, R11, 0x10000, RZ ;  /* 0x000100000b147824 */ /* 0x002fe200078e00ff */
[----:B------:R-:W-:Y:S06]  /*74a0*/  @P0 BRA `(.L_x_15782) ;  /* 0x0000000000280947 */ /* 0x000fec0003800000 */
[----:B------:R-:W-:Y:S01]  /*74b0*/  MOV R11, UR30 ;  /* 0x0000001e000b7c02 */ /* 0x000fe20008000f00 */
[----:B------:R-:W-:Y:S01]  /*74c0*/  UIMAD UR4, UR31, 0x3, URZ ;  /* 0x000000031f0478a4 */ /* 0x000fe2000f8e02ff */
[----:B------:R-:W-:Y:S02]  /*74d0*/  SHF.R.U32.HI R4, RZ, 0x10, R4 ;  /* 0x00000010ff047819 */ /* 0x000fe40000011604 */
[----:B------:R-:W-:Y:S01]  /*74e0*/  LOP3.LUT R24, R25, R2, RZ, 0xfc, !PT ;  /* 0x0000000219187212 */ /* 0x000fe200078efcff */
[----:B------:R-:W-:Y:S01]  /*74f0*/  IMAD.WIDE.U32 R62, R11, 0x3, R62 ;  /* 0x000000030b3e7825 */ /* 0x000fe200078e003e */
[----:B--2---:R-:W-:-:S03]  /*7500*/  LOP3.LUT R25, R20, R21, R4, 0xfe, !PT ;  /* 0x0000001514197212 */ /* 0x004fc600078efe04 */
[----:B------:R-:W-:Y:S01]  /*7510*/  VIADD R11, R63, UR4 ;  /* 0x000000043f0b7c36 */ /* 0x000fe20008000000 */
[----:B------:R-:W-:-:S04]  /*7520*/  LEA R18, P0, R62, UR8, 0x3 ;  /* 0x000000083e127c11 */ /* 0x000fc8000f8018ff */
[----:B------:R-:W-:-:S05]  /*7530*/  LEA.HI.X R19, R62, UR9, R11, 0x3, P0 ;  /* 0x000000093e137c11 */ /* 0x000fca00080f1c0b */
[----:B------:R1:W-:Y:S04]  /*7540*/  STG.E.64 desc[UR22][R18.64], R24 ;  /* 0x0000001812007986 */ /* 0x0003e8000c101b16 */
.L_x_15782:
[----:B------:R-:W-:Y:S05]  /*7550*/  BSYNC.RECONVERGENT B0 ;  /* 0x0000000000007941 */ /* 0x000fea0003800200 */
.L_x_15781:
[----:B-1----:R-:W-:Y:S01]  /*7560*/  HFMA2 R19, -RZ, RZ, 3.7421875, 0 ;  /* 0x437c0000ff137431 */ /* 0x002fe200000001ff */
[----:B------:R-:W-:Y:S01]  /*7570*/  SHF.L.U32 R11, R42, 0x10, RZ ;  /* 0x000000102a0b7819 */ /* 0x000fe200000006ff */
[----:B------:R-:W-:Y:S01]  /*7580*/  IMAD.MOV.U32 R2, RZ, RZ, 0x3bbb989d ;  /* 0x3bbb989dff027424 */ /* 0x000fe200078e00ff */
[----:B------:R-:W1:Y:S01]  /*7590*/  LDCU UR4, c[0x0][0x3cc] ;  /* 0x00007980ff0477ac */ /* 0x000e620008000800 */
[----:B------:R-:W-:Y:S01]  /*75a0*/  IADD3 R62, P1, PT, R64, UR18, RZ ;  /* 0x00000012403e7c10 */ /* 0x000fe2000ff3e0ff */
[----:B--2---:R-:W-:Y:S02]  /*75b0*/  IMAD.U32 R21, R21, 0x10000, RZ ;  /* 0x0001000015157824 */ /* 0x004fe400078e00ff */
[----:B------:R-:W-:Y:S01]  /*75c0*/  FFMA.SAT R2, R11, -R2, 0.5 ;  /* 0x3f0000000b027423 */ /* 0x000fe20000002802 */
[----:B------:R-:W-:Y:S01]  /*75d0*/  FMNMX3 R52, |R54|, R52, |R57|, !PT ;  /* 0x0000003436347276 */ /* 0x000fe20007800639 */
[----:B------:R-:W-:Y:S01]  /*75e0*/  BSSY.RECONVERGENT B1, `(.L_x_15783) ;  /* 0x000001a000017945 */ /* 0x000fe20003800200 */
[----:B------:R-:W-:Y:S01]  /*75f0*/  LOP3.LUT R57, R15, R20, RZ, 0xfc, !PT ;  /* 0x000000140f397212 */ /* 0x000fe200078efcff */
[----:B------:R-:W-:Y:S01]  /*7600*/  FFMA.RM R2, R2, R19, 12582913 ;  /* 0x4b40000102027423 */ /* 0x000fe20000004013 */
[----:B------:R-:W-:-:S03]  /*7610*/  FMNMX3 R32, |R32|, R52, |R33|, !PT ;  /* 0x0000003420207276 */ /* 0x000fc60007800621 */
[C---:B------:R-:W-:Y:S01]  /*7620*/  FADD R4, R2.reuse, -12583039 ;  /* 0xcb40007f02047421 */ /* 0x040fe20000000000 */
[----:B------:R-:W-:-:S03]  /*7630*/  IMAD.SHL.U32 R2, R2, 0x800000, RZ ;  /* 0x0080000002027824 */ /* 0x000fc600078e00ff */
[----:B------:R-:W-:Y:S01]  /*7640*/  FFMA R4, R11, -1.4426950216293334961, -R4 ;  /* 0xbfb8aa3b0b047823 */ /* 0x000fe20000000804 */
[----:B-1----:R-:W-:-:S03]  /*7650*/  IADD3.X R63, PT, PT, R65, UR4, RZ, P1, !PT ;  /* 0x00000004413f7c10 */ /* 0x002fc60008ffe4ff */
[----:B------:R-:W-:-:S04]  /*7660*/  FFMA R4, R11, -1.925963033500011079e-08, R4 ;  /* 0xb2a570600b047823 */ /* 0x000fc80000000004 */
[----:B------:R-:W1:Y:S02]  /*7670*/  MUFU.EX2 R19, R4 ;  /* 0x0000000400137308 */ /* 0x000e640000000800 */
[----:B-1----:R-:W-:Y:S01]  /*7680*/  FFMA R24, R2, R19, 1 ;  /* 0x3f80000002187423 */ /* 0x002fe20000000013 */
[----:B------:R-:W-:-:S04]  /*7690*/  IMAD.WIDE.U32 R18, R9, 0x10000, RZ ;  /* 0x0001000009127825 */ /* 0x000fc800078e00ff */
[----:B------:R-:W-:Y:S02]  /*76a0*/  IADD3 R2, PT, PT, R24, 0x1800000, RZ ;  /* 0x0180000018027810 */ /* 0x000fe40007ffe0ff */
[----:B0-----:R-:W-:Y:S02]  /*76b0*/  LOP3.LUT R55, R55, R19, R21, 0xfe, !PT ;  /* 0x0000001337377212 */ /* 0x001fe400078efe15 */
[----:B------:R-:W-:Y:S02]  /*76c0*/  LOP3.LUT R2, R2, 0x7f800000, RZ, 0xc0, !PT ;  /* 0x7f80000002027812 */ /* 0x000fe400078ec0ff */
[----:B------:R-:W-:Y:S02]  /*76d0*/  LOP3.LUT R54, R18, R0, RZ, 0xfc, !PT ;  /* 0x0000000012367212 */ /* 0x000fe400078efcff */
[----:B------:R-:W-:-:S13]  /*76e0*/  ISETP.GT.U32.AND P0, PT, R2, 0x1ffffff, PT ;  /* 0x01ffffff0200780c */ /* 0x000fda0003f04070 */
[----:B------:R-:W-:Y:S05]  /*76f0*/  @P0 BRA `(.L_x_15784) ;  /* 0x0000000000100947 */ /* 0x000fea0003800000 */
[----:B------:R-:W-:Y:S02]  /*7700*/  MOV R0, R24 ;  /* 0x0000001800007202 */ /* 0x000fe40000000f00 */
[----:B------:R-:W-:-:S07]  /*7710*/  MOV R4, 0x7730 ;  /* 0x0000773000047802 */ /* 0x000fce0000000f00 */
[----:B-----5:R-:W-:Y:S05]  /*7720*/  CALL.REL.NOINC `($__internal_485_$__cuda_sm20_rcp_rn_f32_slowpath) ;  /* 0x0000004800087944 */ /* 0x020fea0003c00000 */
[----:B------:R-:W-:Y:S05]  /*7730*/  BRA `(.L_x_15785) ;  /* 0x0000000000107947 */ /* 0x000fea0003800000 */
.L_x_15784:
[----:B------:R-:W0:Y:S02]  /*7740*/  MUFU.RCP R21, R24 ;  /* 0x0000001800157308 */ /* 0x000e240000001000 */
[----:B0-----:R-:W-:-:S04]  /*7750*/  FFMA R0, R24, R21, -1 ;  /* 0xbf80000018007423 */ /* 0x001fc80000000015 */
[----:B------:R-:W-:-:S04]  /*7760*/  FADD.FTZ R0, -R0, -RZ ;  /* 0x800000ff00007221 */ /* 0x000fc80000010100 */
[----:B------:R-:W-:-:S07]  /*7770*/  FFMA R21, R21, R0, R21 ;  /* 0x0000000015157223 */ /* 0x000fce0000000015 */
.L_x_15785:
[----:B------:R-:W-:Y:S05]  /*7780*/  BSYNC.RECONVERGENT B1 ;  /* 0x0000000000017941 */ /* 0x000fea0003800200 */
.L_x_15783:
        /* <DEDUP_REMOVED lines=20> */
[----:B-----5:R-:W-:Y:S05]  /*78d0*/  CALL.REL.NOINC `($__internal_485_$__cuda_sm20_rcp_rn_f32_slowpath) ;  /* 0x00000044009c7944 */ /* 0x020fea0003c00000 */
[----:B------:R-:W-:Y:S05]  /*78e0*/  BRA `(.L_x_15788) ;  /* 0x0000000000107947 */ /* 0x000fea0003800000 */
.L_x_15787:
[----:B------:R-:W0:Y:S02]  /*78f0*/  MUFU.RCP R21, R4 ;  /* 0x0000000400157308 */ /* 0x000e240000001000 */
[----:B0-----:R-:W-:-:S04]  /*7900*/  FFMA R0, R4, R21, -1 ;  /* 0xbf80000004007423 */ /* 0x001fc80000000015 */
[----:B------:R-:W-:-:S04]  /*7910*/  FADD.FTZ R0, -R0, -RZ ;  /* 0x800000ff00007221 */ /* 0x000fc80000010100 */
[----:B------:R-:W-:-:S07]  /*7920*/  FFMA R21, R21, R0, R21 ;  /* 0x0000000015157223 */ /* 0x000fce0000000015 */
.L_x_15788:
[----:B------:R-:W-:Y:S05]  /*7930*/  BSYNC.RECONVERGENT B1 ;  /* 0x0000000000017941 */ /* 0x000fea0003800200 */
.L_x_15786:
        /* <DEDUP_REMOVED lines=21> */
.L_x_15790:
[----:B------:R-:W0:Y:S02]  /*7a90*/  MUFU.RCP R21, R2 ;  /* 0x0000000200157308 */ /* 0x000e240000001000 */
[----:B0-----:R-:W-:-:S04]  /*7aa0*/  FFMA R0, R2, R21, -1 ;  /* 0xbf80000002007423 */ /* 0x001fc80000000015 */
[----:B------:R-:W-:-:S04]  /*7ab0*/  FADD.FTZ R0, -R0, -RZ ;  /* 0x800000ff00007221 */ /* 0x000fc80000010100 */
[----:B------:R-:W-:-:S07]  /*7ac0*/  FFMA R21, R21, R0, R21 ;  /* 0x0000000015157223 */ /* 0x000fce0000000015 */
.L_x_15791:
[----:B------:R-:W-:Y:S05]  /*7ad0*/  BSYNC.RECONVERGENT B1 ;  /* 0x0000000000017941 */ /* 0x000fea0003800200 */
.L_x_15789:
        /* <DEDUP_REMOVED lines=22> */
.L_x_15793:
[----:B------:R-:W0:Y:S02]  /*7c40*/  MUFU.RCP R21, R4 ;  /* 0x0000000400157308 */ /* 0x000e240000001000 */
[----:B0-----:R-:W-:-:S04]  /*7c50*/  FFMA R0, R4, R21, -1 ;  /* 0xbf80000004007423 */ /* 0x001fc80000000015 */
[----:B------:R-:W-:-:S04]  /*7c60*/  FADD.FTZ R0, -R0, -RZ ;  /* 0x800000ff00007221 */ /* 0x000fc80000010100 */
[----:B------:R-:W-:-:S07]  /*7c70*/  FFMA R21, R21, R0, R21 ;  /* 0x0000000015157223 */ /* 0x000fce0000000015 */
.L_x_15794:
[----:B------:R-:W-:Y:S05]  /*7c80*/  BSYNC.RECONVERGENT B1 ;  /* 0x0000000000017941 */ /* 0x000fea0003800200 */
.L_x_15792:
        /* <DEDUP_REMOVED lines=19> */
[----:B------:R-:W-:Y:S05]  /*7dc0*/  CALL.REL.NOINC `($__internal_485_$__cuda_sm20_rcp_rn_f32_slowpath) ;  /* 0x0000004000607944 */ /* 0x000fea0003c00000 */
[----:B------:R-:W-:Y:S05]  /*7dd0*/  BRA `(.L_x_15797) ;  /* 0x0000000000107947 */ /* 0x000fea0003800000 */
.L_x_15796:
[----:B------:R-:W0:Y:S02]  /*7de0*/  MUFU.RCP R21, R2 ;  /* 0x0000000200157308 */ /* 0x000e240000001000 */
[----:B0-----:R-:W-:-:S04]  /*7df0*/  FFMA R0, R2, R21, -1 ;  /* 0xbf80000002007423 */ /* 0x001fc80000000015 */
[----:B------:R-:W-:-:S04]  /*7e00*/  FADD.FTZ R0, -R0, -RZ ;  /* 0x800000ff00007221 */ /* 0x000fc80000010100 */
[----:B------:R-:W-:-:S07]  /*7e10*/  FFMA R21, R21, R0, R21 ;  /* 0x0000000015157223 */ /* 0x000fce0000000015 */
.L_x_15797:
[----:B------:R-:W-:Y:S05]  /*7e20*/  BSYNC.RECONVERGENT B1 ;  /* 0x0000000000017941 */ /* 0x000fea0003800200 */
.L_x_15795:
        /* <DEDUP_REMOVED lines=22> */
.L_x_15799:
[----:B------:R-:W0:Y:S02]  /*7f90*/  MUFU.RCP R21, R4 ;  /* 0x0000000400157308 */ /* 0x000e240000001000 */
[----:B0-----:R-:W-:-:S04]  /*7fa0*/  FFMA R0, R4, R21, -1 ;  /* 0xbf80000004007423 */ /* 0x001fc80000000015 */
[----:B------:R-:W-:-:S04]  /*7fb0*/  FADD.FTZ R0, -R0, -RZ ;  /* 0x800000ff00007221 */ /* 0x000fc80000010100 */
[----:B------:R-:W-:-:S07]  /*7fc0*/  FFMA R21, R21, R0, R21 ;  /* 0x0000000015157223 */ /* 0x000fce0000000015 */
.L_x_15800:
[----:B------:R-:W-:Y:S05]  /*7fd0*/  BSYNC.RECONVERGENT B1 ;  /* 0x0000000000017941 */ /* 0x000fea0003800200 */
.L_x_15798:
        /* <DEDUP_REMOVED lines=21> */
.L_x_15802:
[----:B------:R-:W0:Y:S02]  /*8130*/  MUFU.RCP R21, R4 ;  /* 0x0000000400157308 */ /* 0x000e240000001000 */
[----:B0-----:R-:W-:-:S04]  /*8140*/  FFMA R0, R4, R21, -1 ;  /* 0xbf80000004007423 */ /* 0x001fc80000000015 */
[----:B------:R-:W-:-:S04]  /*8150*/  FADD.FTZ R0, -R0, -RZ ;  /* 0x800000ff00007221 */ /* 0x000fc80000010100 */
[----:B------:R-:W-:-:S07]  /*8160*/  FFMA R21, R21, R0, R21 ;  /* 0x0000000015157223 */ /* 0x000fce0000000015 */
.L_x_15803:
[----:B------:R-:W-:Y:S05]  /*8170*/  BSYNC.RECONVERGENT B1 ;  /* 0x0000000000017941 */ /* 0x000fea0003800200 */
.L_x_15801:
        /* <DEDUP_REMOVED lines=22> */
.L_x_15805:
[----:B------:R-:W0:Y:S02]  /*82e0*/  MUFU.RCP R21, R2 ;  /* 0x0000000200157308 */ /* 0x000e240000001000 */
[----:B0-----:R-:W-:-:S04]  /*82f0*/  FFMA R0, R2, R21, -1 ;  /* 0xbf80000002007423 */ /* 0x001fc80000000015 */
[----:B------:R-:W-:-:S04]  /*8300*/  FADD.FTZ R0, -R0, -RZ ;  /* 0x800000ff00007221 */ /* 0x000fc80000010100 */
[----:B------:R-:W-:-:S07]  /*8310*/  FFMA R21, R21, R0, R21 ;  /* 0x0000000015157223 */ /* 0x000fce0000000015 */
.L_x_15806:
[----:B------:R-:W-:Y:S05]  /*8320*/  BSYNC.RECONVERGENT B1 ;  /* 0x0000000000017941 */ /* 0x000fea0003800200 */
.L_x_15804:
        /* <DEDUP_REMOVED lines=21> */
.L_x_15808:
[----:B------:R-:W0:Y:S02]  /*8480*/  MUFU.RCP R21, R4 ;  /* 0x0000000400157308 */ /* 0x000e240000001000 */
[----:B0-----:R-:W-:-:S04]  /*8490*/  FFMA R0, R4, R21, -1 ;  /* 0xbf80000004007423 */ /* 0x001fc80000000015 */
[----:B------:R-:W-:-:S04]  /*84a0*/  FADD.FTZ R0, -R0, -RZ ;  /* 0x800000ff00007221 */ /* 0x000fc80000010100 */
[----:B------:R-:W-:-:S07]  /*84b0*/  FFMA R21, R21, R0, R21 ;  /* 0x0000000015157223 */ /* 0x000fce0000000015 */
.L_x_15809:
[----:B------:R-:W-:Y:S05]  /*84c0*/  BSYNC.RECONVERGENT B1 ;  /* 0x0000000000017941 */ /* 0x000fea0003800200 */
.L_x_15807:
        /* <DEDUP_REMOVED lines=22> */
.L_x_15811:
[----:B------:R-:W0:Y:S02]  /*8630*/  MUFU.RCP R21, R2 ;  /* 0x0000000200157308 */ /* 0x000e240000001000 */
[----:B0-----:R-:W-:-:S04]  /*8640*/  FFMA R0, R2, R21, -1 ;  /* 0xbf80000002007423 */ /* 0x001fc80000000015 */
[----:B------:R-:W-:-:S04]  /*8650*/  FADD.FTZ R0, -R0, -RZ ;  /* 0x800000ff00007221 */ /* 0x000fc80000010100 */
[----:B------:R-:W-:-:S07]  /*8660*/  FFMA R21, R21, R0, R21 ;  /* 0x0000000015157223 */ /* 0x000fce0000000015 */
.L_x_15812:
[----:B------:R-:W-:Y:S05]  /*8670*/  BSYNC.RECONVERGENT B1 ;  /* 0x0000000000017941 */ /* 0x000fea0003800200 */
.L_x_15810:
        /* <DEDUP_REMOVED lines=21> */
.L_x_15814:
[----:B------:R-:W0:Y:S02]  /*87d0*/  MUFU.RCP R21, R2 ;  /* 0x0000000200157308 */ /* 0x000e240000001000 */
[----:B0-----:R-:W-:-:S04]  /*87e0*/  FFMA R0, R2, R21, -1 ;  /* 0xbf80000002007423 */ /* 0x001fc80000000015 */
[----:B------:R-:W-:-:S04]  /*87f0*/  FADD.FTZ R0, -R0, -RZ ;  /* 0x800000ff00007221 */ /* 0x000fc80000010100 */
[----:B------:R-:W-:-:S07]  /*8800*/  FFMA R21, R21, R0, R21 ;  /* 0x0000000015157223 */ /* 0x000fce0000000015 */
.L_x_15815:
[----:B------:R-:W-:Y:S05]  /*8810*/  BSYNC.RECONVERGENT B1 ;  /* 0x0000000000017941 */ /* 0x000fea0003800200 */
.L_x_15813:
        /* <DEDUP_REMOVED lines=22> */
.L_x_15817:
[----:B------:R-:W0:Y:S02]  /*8980*/  MUFU.RCP R21, R4 ;  /* 0x0000000400157308 */ /* 0x000e240000001000 */
[----:B0-----:R-:W-:-:S04]  /*8990*/  FFMA R0, R4, R21, -1 ;  /* 0xbf80000004007423 */ /* 0x001fc80000000015 */
[----:B------:R-:W-:-:S04]  /*89a0*/  FADD.FTZ R0, -R0, -RZ ;  /* 0x800000ff00007221 */ /* 0x000fc80000010100 */
[----:B------:R-:W-:-:S07]  /*89b0*/  FFMA R21, R21, R0, R21 ;  /* 0x0000000015157223 */ /* 0x000fce0000000015 */
.L_x_15818:
[----:B------:R-:W-:Y:S05]  /*89c0*/  BSYNC.RECONVERGENT B1 ;  /* 0x0000000000017941 */ /* 0x000fea0003800200 */
.L_x_15816:
        /* <DEDUP_REMOVED lines=21> */
.L_x_15820:
[----:B------:R-:W0:Y:S02]  /*8b20*/  MUFU.RCP R21, R4 ;  /* 0x0000000400157308 */ /* 0x000e240000001000 */
[----:B0-----:R-:W-:-:S04]  /*8b30*/  FFMA R0, R4, R21, -1 ;  /* 0xbf80000004007423 */ /* 0x001fc80000000015 */
[----:B------:R-:W-:-:S04]  /*8b40*/  FADD.FTZ R0, -R0, -RZ ;  /* 0x800000ff00007221 */ /* 0x000fc80000010100 */
[----:B------:R-:W-:-:S07]  /*8b50*/  FFMA R21, R21, R0, R21 ;  /* 0x0000000015157223 */ /* 0x000fce0000000015 */
.L_x_15821:
[----:B------:R-:W-:Y:S05]  /*8b60*/  BSYNC.RECONVERGENT B1 ;  /* 0x0000000000017941 */ /* 0x000fea0003800200 */
.L_x_15819:
        /* <DEDUP_REMOVED lines=22> */
.L_x_15823:
[----:B------:R-:W0:Y:S02]  /*8cd0*/  MUFU.RCP R21, R2 ;  /* 0x0000000200157308 */ /* 0x000e240000001000 */
[----:B0-----:R-:W-:-:S04]  /*8ce0*/  FFMA R0, R2, R21, -1 ;  /* 0xbf80000002007423 */ /* 0x001fc80000000015 */
[----:B------:R-:W-:-:S04]  /*8cf0*/  FADD.FTZ R0, -R0, -RZ ;  /* 0x800000ff00007221 */ /* 0x000fc80000010100 */
[----:B------:R-:W-:-:S07]  /*8d00*/  FFMA R21, R21, R0, R21 ;  /* 0x0000000015157223 */ /* 0x000fce0000000015 */
.L_x_15824:
[----:B------:R-:W-:Y:S05]  /*8d10*/  BSYNC.RECONVERGENT B1 ;  /* 0x0000000000017941 */ /* 0x000fea0003800200 */
.L_x_15822:
        /* <DEDUP_REMOVED lines=21> */
.L_x_15826:
[----:B------:R-:W0:Y:S02]  /*8e70*/  MUFU.RCP R21, R4 ;  /* 0x0000000400157308 */ /* 0x000e240000001000 */
[----:B0-----:R-:W-:-:S04]  /*8e80*/  FFMA R0, R4, R21, -1 ;  /* 0xbf80000004007423 */ /* 0x001fc80000000015 */
[----:B------:R-:W-:-:S04]  /*8e90*/  FADD.FTZ R0, -R0, -RZ ;  /* 0x800000ff00007221 */ /* 0x000fc80000010100 */
[----:B------:R-:W-:-:S07]  /*8ea0*/  FFMA R21, R21, R0, R21 ;  /* 0x0000000015157223 */ /* 0x000fce0000000015 */
.L_x_15827:
[----:B------:R-:W-:Y:S05]  /*8eb0*/  BSYNC.RECONVERGENT B1 ;  /* 0x0000000000017941 */ /* 0x000fea0003800200 */
.L_x_15825:
        /* <DEDUP_REMOVED lines=21> */
[----:B------:R-:W-:Y:S01]  /*9010*/  IMAD.MOV.U32 R25, RZ, RZ, R21 ;  /* 0x000000ffff197224 */ /* 0x000fe200078e0015 */
[----:B------:R-:W-:Y:S06]  /*9020*/  BRA `(.L_x_15830) ;  /* 0x0000000000107947 */ /* 0x000fec0003800000 */
.L_x_15829:
[----:B------:R-:W0:Y:S02]  /*9030*/  MUFU.RCP R25, R2 ;  /* 0x0000000200197308 */ /* 0x000e240000001000 */
[----:B0-----:R-:W-:-:S04]  /*9040*/  FFMA R0, R2, R25, -1 ;  /* 0xbf80000002007423 */ /* 0x001fc80000000019 */
[----:B------:R-:W-:-:S04]  /*9050*/  FADD.FTZ R0, -R0, -RZ ;  /* 0x800000ff00007221 */ /* 0x000fc80000010100 */
[----:B------:R-:W-:-:S07]  /*9060*/  FFMA R25, R25, R0, R25 ;  /* 0x0000000019197223 */ /* 0x000fce0000000019 */
.L_x_15830:
[----:B------:R-:W-:Y:S05]  /*9070*/  BSYNC.RECONVERGENT B1 ;  /* 0x0000000000017941 */ /* 0x000fea0003800200 */
.L_x_15828:
[C---:B------:R-:W-:Y:S01]  /*9080*/  FMUL R27, R11.reuse, UR13 ;  /* 0x0000000d0b1b7c20 */ /* 0x040fe20008400000 */
[----:B------:R-:W-:Y:S01]  /*9090*/  FMNMX3 R32, |R11|, R32, |R9|, !PT ;  /* 0x000000200b207276 */ /* 0x000fe20007800609 */
[----:B------:R-:W-:Y:S01]  /*90a0*/  FMUL R47, R20, UR13 ;  /* 0x0000000d142f7c20 */ /* 0x000fe20008400000 */
[----:B------:R-:W-:Y:S01]  /*90b0*/  FMUL R11, R45, UR13 ;  /* 0x0000000d2d0b7c20 */ /* 0x000fe20008400000 */
[----:B------:R-:W-:Y:S01]  /*90c0*/  FMUL R21, R31, UR13 ;  /* 0x0000000d1f157c20 */ /* 0x000fe20008400000 */
[----:B------:R-:W-:Y:S01]  /*90d0*/  FMNMX3 R32, |R18|, R32, |R15|, !PT ;  /* 0x0000002012207276 */ /* 0x000fe2000780060f */
[----:B------:R-:W-:Y:S01]  /*90e0*/  FMUL R4, R19, UR13 ;  /* 0x0000000d13047c20 */ /* 0x000fe20008400000 */
[----:B------:R-:W-:Y:S01]  /*90f0*/  ISETP.GE.U32.AND P0, PT, R14, UR7, PT ;  /* 0x000000070e007c0c */ /* 0x000fe2000bf06070 */
[----:B------:R-:W0:Y:S01]  /*9100*/  F2F.BF16.F32 R47, R47 ;  /* 0x0000002f002f7304 */ /* 0x000e220000202000 */
[----:B------:R-:W-:Y:S01]  /*9110*/  FMNMX3 R32, |R20|, R32, |R19|, !PT ;  /* 0x0000002014207276 */ /* 0x000fe20007800613 */
[----:B------:R-:W-:Y:S01]  /*9120*/  FMUL R2, R18, UR13 ;  /* 0x0000000d12027c20 */ /* 0x000fe20008400000 */
[----:B------:R-:W-:Y:S01]  /*9130*/  ISETP.GE.U32.OR P0, PT, R13, UR14, P0 ;  /* 0x0000000e0d007c0c */ /* 0x000fe20008706470 */
[----:B------:R-:W-:Y:S01]  /*9140*/  FMUL R0, R9, UR13 ;  /* 0x0000000d09007c20 */ /* 0x000fe20008400000 */
[C---:B------:R-:W-:Y:S01]  /*9150*/  FMUL R9, R29.reuse, UR13 ;  /* 0x0000000d1d097c20 */ /* 0x040fe20008400000 */
[----:B------:R-:W-:Y:S01]  /*9160*/  BSSY.RECONVERGENT B0, `(.L_x_15831) ;  /* 0x0000019000007945 */ /* 0x000fe20003800200 */
[----:B------:R-:W-:Y:S01]  /*9170*/  FMNMX3 R29, |R29|, R32, |R28|, !PT ;  /* 0x000000201d1d7276 */ /* 0x000fe2000780061c */
[----:B------:R-:W1:Y:S01]  /*9180*/  F2F.BF16.F32 R11, R11 ;  /* 0x0000000b000b7304 */ /* 0x000e620000202000 */
[----:B------:R-:W-:Y:S01]  /*9190*/  FMUL R46, R46, R25 ;  /* 0x000000192e2e7220 */ /* 0x000fe20000400000 */
[----:B------:R-:W-:Y:S01]  /*91a0*/  FMUL R28, R28, UR13 ;  /* 0x0000000d1c1c7c20 */ /* 0x000fe20008400000 */
[----:B0-----:R-:W-:-:S05]  /*91b0*/  IMAD.WIDE.U32 R18, R47, 0x10000, RZ ;  /* 0x000100002f127825 */ /* 0x001fca00078e00ff */
[----:B------:R-:W0:Y:S01]  /*91c0*/  F2F.BF16.F32 R21, R21 ;  /* 0x0000001500157304 */ /* 0x000e220000202000 */
[----:B-1----:R-:W-:-:S07]  /*91d0*/  SHF.L.U32 R13, R11, 0x10, RZ ;  /* 0x000000100b0d7819 */ /* 0x002fce00000006ff */
[----:B------:R-:W1:Y:S01]  /*91e0*/  F2F.BF16.F32 R27, R27 ;  /* 0x0000001b001b7304 */ /* 0x000e620000202000 */
[----:B0-----:R-:W-:Y:S01]  /*91f0*/  LOP3.LUT R19, R13, R19, R21, 0xfe, !PT ;  /* 0x000000130d137212 */ /* 0x001fe200078efe15 */
[----:B------:R-:W-:-:S06]  /*9200*/  FMUL R13, R15, UR13 ;  /* 0x0000000d0f0d7c20 */ /* 0x000fcc0008400000 */
[----:B------:R-:W0:Y:S01]  /*9210*/  F2F.BF16.F32 R0, R0 ;  /* 0x0000000000007304 */ /* 0x000e220000202000 */
[----:B-1----:R-:W-:-:S07]  /*9220*/  LOP3.LUT R18, R18, R27, RZ, 0xfc, !PT ;  /* 0x0000001b12127212 */ /* 0x002fce00078efcff */
[----:B------:R-:W1:Y:S08]  /*9230*/  F2F.BF16.F32 R4, R4 ;  /* 0x0000000400047304 */ /* 0x000e700000202000 */
[----:B------:R-:W2:Y:S08]  /*9240*/  F2F.BF16.F32 R9, R9 ;  /* 0x0000000900097304 */ /* 0x000eb00000202000 */
[----:B------:R-:W3:Y:S08]  /*9250*/  F2F.BF16.F32 R2, R2 ;  /* 0x0000000200027304 */ /* 0x000ef00000202000 */
[----:B------:R-:W4:Y:S01]  /*9260*/  F2F.BF16.F32 R13, R13 ;  /* 0x0000000d000d7304 */ /* 0x000f220000202000 */
[----:B012---:R-:W-:Y:S05]  /*9270*/  @P0 BRA `(.L_x_15832) ;  /* 0x00000000001c0947 */ /* 0x007fea0003800000 */
[----:B------:R-:W-:Y:S01]  /*9280*/  IMAD.WIDE.U32 R24, R0, 0x10000, RZ ;  /* 0x0001000000187825 */ /* 0x000fe200078e00ff */
[----:B------:R-:W-:-:S03]  /*9290*/  LEA R26, P1, R62, UR8, 0x3 ;  /* 0x000000083e1a7c11 */ /* 0x000fc6000f8218ff */
[----:B----4-:R-:W-:Y:S01]  /*92a0*/  IMAD.U32 R15, R13, 0x10000, RZ ;  /* 0x000100000d0f7824 */ /* 0x010fe200078e00ff */
[----:B------:R-:W-:Y:S02]  /*92b0*/  LOP3.LUT R24, R24, R27, RZ, 0xfc, !PT ;  /* 0x0000001b18187212 */ /* 0x000fe400078efcff */
[----:B------:R-:W-:Y:S02]  /*92c0*/  LEA.HI.X R27, R62, UR9, R63, 0x3, P1 ;  /* 0x000000093e1b7c11 */ /* 0x000fe400088f1c3f */
[----:B---3--:R-:W-:-:S05]  /*92d0*/  LOP3.LUT R25, R25, R15, R2, 0xfe, !PT ;  /* 0x0000000f19197212 */ /* 0x008fca00078efe02 */
[----:B------:R0:W-:Y:S02]  /*92e0*/  STG.E.64 desc[UR22][R26.64], R24 ;  /* 0x000000181a007986 */ /* 0x0001e4000c101b16 */
.L_x_15832:
[----:B------:R-:W-:Y:S05]  /*92f0*/  BSYNC.RECONVERGENT B0 ;  /* 0x0000000000007941 */ /* 0x000fea0003800200 */
.L_x_15831:
[----:B------:R1:W2:Y:S01]  /*9300*/  F2F.BF16.F32 R48, R28 ;  /* 0x0000001c00307304 */ /* 0x0002a20000202000 */
[----:B------:R-:W-:Y:S04]  /*9310*/  BSSY.RECONVERGENT B0, `(.L_x_15833) ;  /* 0x000000b000007945 */ /* 0x000fe80003800200 */
[----:B------:R-:W-:Y:S05]  /*9320*/  @P0 BRA `(.L_x_15834) ;  /* 0x0000000000240947 */ /* 0x000fea0003800000 */
[----:B0-----:R-:W-:Y:S01]  /*9330*/  IMAD.WIDE.U32 R24, R4, 0x10000, RZ ;  /* 0x0001000004187825 */ /* 0x001fe200078e00ff */
[----:B--2---:R-:W-:-:S04]  /*9340*/  SHF.L.U32 R15, R48, 0x10, RZ ;  /* 0x00000010300f7819 */ /* 0x004fc800000006ff */
[----:B------:R-:W-:Y:S02]  /*9350*/  LOP3.LUT R25, R25, R15, R9, 0xfe, !PT ;  /* 0x0000000f19197212 */ /* 0x000fe400078efe09 */
[----:B------:R-:W-:Y:S02]  /*9360*/  IADD3 R15, P1, PT, R62, UR30, RZ ;  /* 0x0000001e3e0f7c10 */ /* 0x000fe4000ff3e0ff */
[----:B------:R-:W-:Y:S02]  /*9370*/  LOP3.LUT R24, R24, R47, RZ, 0xfc, !PT ;  /* 0x0000002f18187212 */ /* 0x000fe400078efcff */
[----:B------:R-:W-:Y:S02]  /*9380*/  IADD3.X R20, PT, PT, R63, UR31, RZ, P1, !PT ;  /* 0x0000001f3f147c10 */ /* 0x000fe40008ffe4ff */
[----:B------:R-:W-:-:S04]  /*9390*/  LEA R26, P1, R15, UR8, 0x3 ;  /* 0x000000080f1a7c11 */ /* 0x000fc8000f8218ff */
[----:B------:R-:W-:-:S05]  /*93a0*/  LEA.HI.X R27, R15, UR9, R20, 0x3, P1 ;  /* 0x000000090f1b7c11 */ /* 0x000fca00088f1c14 */
[----:B------:R0:W-:Y:S04]  /*93b0*/  STG.E.64 desc[UR22][R26.64], R24 ;  /* 0x000000181a007986 */ /* 0x0001e8000c101b16 */
.L_x_15834:
[----:B------:R-:W-:Y:S05]  /*93c0*/  BSYNC.RECONVERGENT B0 ;  /* 0x0000000000007941 */ /* 0x000fea0003800200 */
.L_x_15833:
[----:B------:R-:W-:Y:S01]  /*93d0*/  FMUL R15, R33, UR13 ;  /* 0x0000000d210f7c20 */ /* 0x000fe20008400000 */
[----:B------:R-:W3:Y:S01]  /*93e0*/  S2R R47, SR_CgaCtaId ;  /* 0x00000000002f7919 */ /* 0x000ee20000008800 */
[----:B------:R-:W-:Y:S01]  /*93f0*/  FMNMX3 R31, |R31|, R29, |R30|, !PT ;  /* 0x0000001d1f1f7276 */ /* 0x000fe2000780061e */
[----:B------:R-:W-:Y:S01]  /*9400*/  FMUL R32, R44, UR13 ;  /* 0x0000000d2c207c20 */ /* 0x000fe20008400000 */
[----:B0-----:R0:W5:Y:S01]  /*9410*/  F2F.BF16.F32 R27, R15 ;  /* 0x0000000f001b7304 */ /* 0x0011620000202000 */
[----:B-1----:R-:W-:Y:S01]  /*9420*/  FMUL R28, R46, UR13 ;  /* 0x0000000d2e1c7c20 */ /* 0x002fe20008400000 */
[----:B------:R-:W-:Y:S01]  /*9430*/  FMUL R29, R30, UR13 ;  /* 0x0000000d1e1d7c20 */ /* 0x000fe20008400000 */
[----:B--2---:R-:W-:Y:S01]  /*9440*/  IMAD.WIDE.U32 R24, R48, 0x10000, RZ ;  /* 0x0001000030187825 */ /* 0x004fe200078e00ff */
[----:B------:R-:W-:Y:S01]  /*9450*/  BSSY.RECONVERGENT B0, `(.L_x_15835) ;  /* 0x0000017000007945 */ /* 0x000fe20003800200 */
[----:B------:R-:W-:-:S03]  /*9460*/  FMNMX3 R33, |R42|, R31, |R33|, !PT ;  /* 0x0000001f2a217276 */ /* 0x000fc60007800621 */
[----:B------:R-:W1:Y:S01]  /*9470*/  F2F.BF16.F32 R32, R32 ;  /* 0x0000002000207304 */ /* 0x000e620000202000 */
[----:B0-----:R-:W-:Y:S01]  /*9480*/  FMUL R15, R42, UR13 ;  /* 0x0000000d2a0f7c20 */ /* 0x001fe20008400000 */
[----:B----4-:R-:W-:Y:S02]  /*9490*/  LOP3.LUT R20, R24, R13, RZ, 0xfc, !PT ;  /* 0x0000000d18147212 */ /* 0x010fe400078efcff */
[----:B-----5:R-:W-:-:S04]  /*94a0*/  LOP3.LUT R13, R25, R27, RZ, 0xfc, !PT ;  /* 0x0000001b190d7212 */ /* 0x020fc800078efcff */
[----:B------:R-:W0:Y:S08]  /*94b0*/  F2F.BF16.F32 R28, R28 ;  /* 0x0000001c001c7304 */ /* 0x000e300000202000 */
[----:B------:R-:W2:Y:S08]  /*94c0*/  F2F.BF16.F32 R29, R29 ;  /* 0x0000001d001d7304 */ /* 0x000eb00000202000 */
[----:B------:R-:W4:Y:S01]  /*94d0*/  F2F.BF16.F32 R15, R15 ;  /* 0x0000000f000f7304 */ /* 0x000f220000202000 */
[----:B01-3--:R-:W-:Y:S05]  /*94e0*/  @P0 BRA `(.L_x_15836) ;  /* 0x0000000000340947 */ /* 0x00bfea0003800000 */
[----:B--2---:R-:W-:Y:S01]  /*94f0*/  SHF.R.U32.HI R24, RZ, 0x10, R29 ;  /* 0x00000010ff187819 */ /* 0x004fe2000001161d */
[----:B------:R-:W-:Y:S02]  /*9500*/  IMAD.U32 R25, RZ, RZ, UR30 ;  /* 0x0000001eff197e24 */ /* 0x000fe4000f8e00ff */
[----:B------:R-:W-:Y:S01]  /*9510*/  IMAD.U32 R26, RZ, RZ, UR31 ;  /* 0x0000001fff1a7e24 */ /* 0x000fe2000f8e00ff */
[----:B------:R-:W-:Y:S02]  /*9520*/  PRMT R30, R24, 0x5410, R27 ;  /* 0x00005410181e7816 */ /* 0x000fe4000000001b */
[----:B------:R-:W-:Y:S02]  /*9530*/  LEA R25, P1, R25, R62, 0x1 ;  /* 0x0000003e19197211 */ /* 0x000fe400078208ff */
[----:B------:R-:W-:-:S04]  /*9540*/  MOV R27, UR30 ;  /* 0x0000001e001b7c02 */ /* 0x000fc80008000f00 */
[----:B------:R-:W-:Y:S02]  /*9550*/  LEA.HI.X R26, R27, R63, R26, 0x1, P1 ;  /* 0x0000003f1b1a7211 */ /* 0x000fe400008f0c1a */
[C---:B------:R-:W-:Y:S02]  /*9560*/  LEA R24, P1, R25.reuse, UR8, 0x3 ;  /* 0x0000000819187c11 */ /* 0x040fe4000f8218ff */
[----:B----4-:R-:W-:Y:S02]  /*9570*/  LOP3.LUT R27, R30, R15, RZ, 0xfc, !PT ;  /* 0x0000000f1e1b7212 */ /* 0x010fe400078efcff */
[----:B------:R-:W-:Y:S02]  /*9580*/  LEA.HI.X R25, R25, UR9, R26, 0x3, P1 ;  /* 0x0000000919197c11 */ /* 0x000fe400088f1c1a */
[----:B------:R-:W-:-:S04]  /*9590*/  SHF.L.U32 R26, R29, 0x10, RZ ;  /* 0x000000101d1a7819 */ /* 0x000fc800000006ff */
[----:B------:R-:W-:-:S05]  /*95a0*/  LOP3.LUT R26, R26, R21, RZ, 0xfc, !PT ;  /* 0x000000151a1a7212 */ /* 0x000fca00078efcff */
[----:B------:R0:W-:Y:S02]  /*95b0*/  STG.E.64 desc[UR22][R24.64], R26 ;  /* 0x0000001a18007986 */ /* 0x0001e4000c101b16 */
.L_x_15836:
[----:B------:R-:W-:Y:S05]  /*95c0*/  BSYNC.RECONVERGENT B0 ;  /* 0x0000000000007941 */ /* 0x000fea0003800200 */
.L_x_15835:
[----:B------:R-:W-:Y:S01]  /*95d0*/  FMUL R65, R43, UR13 ;  /* 0x0000000d2b417c20 */ /* 0x000fe20008400000 */
[----:B------:R-:W-:Y:S01]  /*95e0*/  BSSY.RECONVERGENT B0, `(.L_x_15837) ;  /* 0x000000f000007945 */ /* 0x000fe20003800200 */
[----:B------:R-:W-:Y:S01]  /*95f0*/  IMAD.U32 R28, R28, 0x10000, RZ ;  /* 0x000100001c1c7824 */ /* 0x000fe200078e00ff */
[----:B------:R-:W-:-:S03]  /*9600*/  SHF.L.U32 R42, R32, 0x10, RZ ;  /* 0x00000010202a7819 */ /* 0x000fc600000006ff */
[----:B------:R-:W1:Y:S01]  /*9610*/  F2F.BF16.F32 R65, R65 ;  /* 0x0000004100417304 */ /* 0x000e620000202000 */
[----:B------:R-:W-:Y:S05]  /*9620*/  @P0 BRA `(.L_x_15838) ;  /* 0x0000000000280947 */ /* 0x000fea0003800000 */
[----:B0-----:R-:W-:Y:S01]  /*9630*/  IMAD.U32 R25, RZ, RZ, UR30 ;  /* 0x0000001eff197e24 */ /* 0x001fe2000f8e00ff */
[----:B------:R-:W-:Y:S01]  /*9640*/  UIMAD UR4, UR31, 0x3, URZ ;  /* 0x000000031f0478a4 */ /* 0x000fe2000f8e02ff */
[----:B------:R-:W-:Y:S02]  /*9650*/  SHF.R.U32.HI R32, RZ, 0x10, R32 ;  /* 0x00000010ff207819 */ /* 0x000fe40000011620 */
[----:B------:R-:W-:Y:S01]  /*9660*/  IMAD.WIDE.U32 R62, R25, 0x3, R62 ;  /* 0x00000003193e7825 */ /* 0x000fe200078e003e */
[----:B------:R-:W-:Y:S02]  /*9670*/  LOP3.LUT R26, R42, R11, RZ, 0xfc, !PT ;  /* 0x0000000b2a1a7212 */ /* 0x000fe400078efcff */
[----:B-1----:R-:W-:Y:S02]  /*9680*/  LOP3.LUT R27, R28, R65, R32, 0xfe, !PT ;  /* 0x000000411c1b7212 */ /* 0x002fe400078efe20 */
[----:B------:R-:W-:Y:S02]  /*9690*/  IADD3 R25, PT, PT, R63, UR4, RZ ;  /* 0x000000043f197c10 */ /* 0x000fe4000fffe0ff */
[----:B------:R-:W-:-:S04]  /*96a0*/  LEA R24, P0, R62, UR8, 0x3 ;  /* 0x000000083e187c11 */ /* 0x000fc8000f8018ff */
[----:B------:R-:W-:-:S05]  /*96b0*/  LEA.HI.X R25, R62, UR9, R25, 0x3, P0 ;  /* 0x000000093e197c11 */ /* 0x000fca00080f1c19 */
[----:B------:R3:W-:Y:S04]  /*96c0*/  STG.E.64 desc[UR22][R24.64], R26 ;  /* 0x0000001a18007986 */ /* 0x0007e8000c101b16 */
.L_x_15838:
[----:B------:R-:W-:Y:S05]  /*96d0*/  BSYNC.RECONVERGENT B0 ;  /* 0x0000000000007941 */ /* 0x000fea0003800200 */
.L_x_15837:
[----:B------:R-:W-:Y:S01]  /*96e0*/  MOV R11, 0x400 ;  /* 0x00000400000b7802 */ /* 0x000fe20000000f00 */
[----:B------:R-:W5:Y:S01]  /*96f0*/  LDCU UR4, c[0x0][0x3d0] ;  /* 0x00007a00ff0477ac */ /* 0x000f620008000800 */
[----:B------:R-:W-:Y:S01]  /*9700*/  LOP3.LUT R48, R3, 0x1f, RZ, 0xc0, !PT ;  /* 0x0000001f03307812 */ /* 0x000fe200078ec0ff */
[----:B------:R-:W-:Y:S01]  /*9710*/  BSSY.RECONVERGENT B0, `(.L_x_15839) ;  /* 0x0000090000007945 */ /* 0x000fe20003800200 */
[----:B------:R-:W-:Y:S01]  /*9720*/  LOP3.LUT R32, RZ, R6, RZ, 0x33, !PT ;  /* 0x00000006ff207212 */ /* 0x000fe200078e33ff */
[----:B0--3--:R-:W-:Y:S01]  /*9730*/  VIADD R24, R11, 0x20 ;  /* 0x000000200b187836 */ /* 0x009fe20000000000 */
[----:B------:R-:W-:Y:S01]  /*9740*/  SHF.L.U32 R11, R8, 0x3, RZ ;  /* 0x00000003080b7819 */ /* 0x000fe200000006ff */
[----:B------:R-:W-:Y:S01]  /*9750*/  IMAD R30, R48, 0x108, RZ ;  /* 0x00000108301e7824 */ /* 0x000fe200078e02ff */
[----:B------:R-:W-:Y:S01]  /*9760*/  ISETP.LT.U32.AND P0, PT, R6, UR14, PT ;  /* 0x0000000e06007c0c */ /* 0x000fe2000bf01070 */
[----:B------:R-:W-:Y:S01]  /*9770*/  IMAD.IADD R21, R32, 0x1, R3 ;  /* 0x0000000120157824 */ /* 0x000fe200078e0203 */
[----:B------:R-:W-:Y:S01]  /*9780*/  LEA R47, R47, R24, 0x18 ;  /* 0x000000182f2f7211 */ /* 0x000fe200078ec0ff */
[----:B------:R-:W0:Y:S01]  /*9790*/  LDCU UR5, c[0x0][0x3d4] ;  /* 0x00007a80ff0577ac */ /* 0x000e220008000800 */
[----:B------:R-:W-:-:S02]  /*97a0*/  LOP3.LUT R24, R11, 0xf8, RZ, 0xc0, !PT ;  /* 0x000000f80b187812 */ /* 0x000fc400078ec0ff */
[----:B------:R-:W-:Y:S01]  /*97b0*/  SHF.L.U32 R21, R21, 0x3, RZ ;  /* 0x0000000315157819 */ /* 0x000fe200000006ff */
[----:B------:R-:W-:Y:S01]  /*97c0*/  IMAD.IADD R31, R30, 0x1, R47 ;  /* 0x000000011e1f7824 */ /* 0x000fe200078e022f */
[----:B-1----:R-:W-:Y:S02]  /*97d0*/  SHF.L.U32 R65, R65, 0x10, RZ ;  /* 0x0000001041417819 */ /* 0x002fe400000006ff */
[----:B------:R-:W-:Y:S01]  /*97e0*/  FMNMX3 R33, |R45|, R33, |R44|, !PT ;  /* 0x000000212d217276 */ /* 0x000fe2000780062c */
[----:B-----5:R-:W-:Y:S01]  /*97f0*/  ULOP3.LUT UR4, UR4, 0xfffffffc, URZ, 0xc0, !UPT ;  /* 0xfffffffc04047892 */ /* 0x020fe2000f8ec0ff */
[----:B------:R-:W-:Y:S02]  /*9800*/  IADD3 R11, PT, PT, R31, R24, RZ ;  /* 0x000000181f0b7210 */ /* 0x000fe40007ffe0ff */
[----:B------:R-:W-:Y:S02]  /*9810*/  LOP3.LUT R24, R21, 0xf8, RZ, 0xc0, !PT ;  /* 0x000000f815187812 */ /* 0x000fe400078ec0ff */
[----:B------:R-:W-:Y:S01]  /*9820*/  IADD3 R21, PT, PT, -R12, R3, RZ ;  /* 0x000000030c157210 */ /* 0x000fe20007ffe1ff */
[----:B------:R1:W-:Y:S01]  /*9830*/  STS.64 [R11], R36 ;  /* 0x000000240b007388 */ /* 0x0003e20000000a00 */
[----:B------:R-:W-:Y:S01]  /*9840*/  FMNMX3 R43, |R43|, R33, |R46|, !PT ;  /* 0x000000212b2b7276 */ /* 0x000fe2000780062e */
[----:B------:R-:W-:Y:S01]  /*9850*/  IMAD.IADD R49, R31, 0x1, R24 ;  /* 0x000000011f317824 */ /* 0x000fe200078e0218 */
[----:B------:R-:W-:Y:S01]  /*9860*/  SHF.L.U32 R21, R21, 0x3, RZ ;  /* 0x0000000315157819 */ /* 0x000fe200000006ff */
[----:B------:R-:W-:-:S03]  /*9870*/  IMAD.IADD R24, R3, 0x1, -R14 ;  /* 0x0000000103187824 */ /* 0x000fc600078e0a0e */
[----:B------:R3:W-:Y:S01]  /*9880*/  STS.64 [R49], R60 ;  /* 0x0000003c31007388 */ /* 0x0007e20000000a00 */
[----:B------:R-:W-:Y:S01]  /*9890*/  IMAD.SHL.U32 R25, R24, 0x8, RZ ;  /* 0x0000000818197824 */ /* 0x000fe200078e00ff */
[----:B------:R-:W-:Y:S02]  /*98a0*/  LOP3.LUT R24, R21, 0xf8, RZ, 0xc0, !PT ;  /* 0x000000f815187812 */ /* 0x000fe400078ec0ff */
[----:B------:R-:W-:Y:S02]  /*98b0*/  LOP3.LUT R21, R13, R28, RZ, 0xfc, !PT ;  /* 0x0000001c0d157212 */ /* 0x000fe400078efcff */
[----:B------:R-:W-:Y:S02]  /*98c0*/  LOP3.LUT R26, R25, 0xf8, RZ, 0xc0, !PT ;  /* 0x000000f8191a7812 */ /* 0x000fe400078ec0ff */
[----:B-1----:R-:W-:Y:S01]  /*98d0*/  IADD3 R37, PT, PT, R31, R24, RZ ;  /* 0x000000181f257210 */ /* 0x002fe20007ffe0ff */
[----:B------:R-:W-:-:S04]  /*98e0*/  IMAD.WIDE.U32 R24, R4, 0x10000, RZ ;  /* 0x0001000004187825 */ /* 0x000fc800078e00ff */
[----:B------:R-:W-:Y:S01]  /*98f0*/  IMAD.IADD R53, R31, 0x1, R26 ;  /* 0x000000011f357824 */ /* 0x000fe200078e021a */
[----:B------:R3:W-:Y:S01]  /*9900*/  STS.64 [R37], R16 ;  /* 0x0000001025007388 */ /* 0x0007e20000000a00 */
[----:B------:R-:W-:Y:S01]  /*9910*/  IMAD.WIDE.U32 R26, R9, 0x10000, RZ ;  /* 0x00010000091a7825 */ /* 0x000fe200078e00ff */
[----:B------:R-:W-:Y:S02]  /*9920*/  LOP3.LUT R24, R0, R24, RZ, 0xfc, !PT ;  /* 0x0000001800187212 */ /* 0x000fe400078efcff */
[----:B------:R3:W-:Y:S01]  /*9930*/  STS.64 [R53], R18 ;  /* 0x0000001235007388 */ /* 0x0007e20000000a00 */
[----:B--2---:R-:W-:Y:S02]  /*9940*/  LOP3.LUT R25, R25, R29, R42, 0xfe, !PT ;  /* 0x0000001d19197212 */ /* 0x004fe400078efe2a */
[----:B------:R-:W-:Y:S01]  /*9950*/  LOP3.LUT R26, R26, R2, RZ, 0xfc, !PT ;  /* 0x000000021a1a7212 */ /* 0x000fe200078efcff */
[----:B------:R-:W-:Y:S01]  /*9960*/  VIADD R2, R32, UR14 ;  /* 0x0000000e20027c36 */ /* 0x000fe20008000000 */
[----:B----4-:R-:W-:-:S02]  /*9970*/  LOP3.LUT R27, R15, R27, R65, 0xfe, !PT ;  /* 0x0000001b0f1b7212 */ /* 0x010fc400078efe41 */
[----:B------:R-:W-:Y:S01]  /*9980*/  IADD3 R0, PT, PT, -R6, UR14, RZ ;  /* 0x0000000e06007c10 */ /* 0x000fe2000fffe1ff */
[----:B------:R-:W-:Y:S06]  /*9990*/  BAR.SYNC.DEFER_BLOCKING 0x0 ;  /* 0x0000000000007b1d */ /* 0x000fec0000010000 */
[----:B0--3--:R-:W-:Y:S05]  /*99a0*/  @!P0 BRA `(.L_x_15840) ;  /* 0x0000000400988947 */ /* 0x009fea0003800000 */
        /* <DEDUP_REMOVED lines=13> */
[----:B------:R-:W-:Y:S01]  /*9a80*/  IADD3 R7, PT, PT, R0, -R9, RZ ;  /* 0x8000000900077210 */ /* 0x000fe20007ffe0ff */
[----:B------:R-:W-:-:S03]  /*9a90*/  IMAD.MOV.U32 R15, RZ, RZ, R8 ;  /* 0x000000ffff0f7224 */ /* 0x000fc600078e0008 */
[----:B------:R-:W-:Y:S02]  /*9aa0*/  IADD3 R4, PT, PT, R4, 0x10, R47 ;  /* 0x0000001004047810 */ /* 0x000fe40007ffe02f */
[----:B------:R-:W-:-:S07]  /*9ab0*/  IADD3 R13, PT, PT, -R7, RZ, RZ ;  /* 0x000000ff070d7210 */ /* 0x000fce0007ffe1ff */
.L_x_15843:
[C---:B0-----:R-:W-:Y:S01]  /*9ac0*/  LOP3.LUT R19, R15.reuse, 0x1f, RZ, 0xc0, !PT ;  /* 0x0000001f0f137812 */ /* 0x041fe200078ec0ff */
[C---:B------:R-:W-:Y:S01]  /*9ad0*/  VIADD R16, R15.reuse, 0xffffffff ;  /* 0xffffffff0f107836 */ /* 0x040fe20000000000 */
[----:B------:R-:W-:Y:S02]  /*9ae0*/  IADD3 R18, PT, PT, R15, 0x1e, RZ ;  /* 0x0000001e0f127810 */ /* 0x000fe40007ffe0ff */
[----:B------:R-:W-:Y:S02]  /*9af0*/  ISETP.GE.U32.AND P3, PT, R19, UR7, PT ;  /* 0x0000000713007c0c */ /* 0x000fe4000bf66070 */
[----:B------:R-:W-:Y:S02]  /*9b00*/  LOP3.LUT R45, R16, 0x1f, RZ, 0xc0, !PT ;  /* 0x0000001f102d7812 */ /* 0x000fe400078ec0ff */
[----:B------:R-:W-:Y:S02]  /*9b10*/  LOP3.LUT R61, R18, 0x1f, RZ, 0xc0, !PT ;  /* 0x0000001f123d7812 */ /* 0x000fe400078ec0ff */
[----:B------:R-:W-:-:S02]  /*9b20*/  ISETP.GE.U32.AND P1, PT, R45, UR7, PT ;  /* 0x000000072d007c0c */ /* 0x000fc4000bf26070 */
[----:B------:R-:W-:Y:S02]  /*9b30*/  IADD3 R15, PT, PT, R15, 0x1d, RZ ;  /* 0x0000001d0f0f7810 */ /* 0x000fe40007ffe0ff */
[----:B------:R-:W-:Y:S02]  /*9b40*/  IADD3 R13, PT, PT, R13, 0x4, RZ ;  /* 0x000000040d0d7810 */ /* 0x000fe40007ffe0ff */
[----:B------:R-:W-:Y:S01]  /*9b50*/  LOP3.LUT R63, R15, 0x1f, RZ, 0xc0, !PT ;  /* 0x0000001f0f3f7812 */ /* 0x000fe200078ec0ff */
[----:B------:R-:W0:Y:S01]  /*9b60*/  @!P3 LDS.64 R28, [R4+-0x10] ;  /* 0xfffff000041cb984 */ /* 0x000e220000000a00 */
[----:B------:R-:W-:-:S05]  /*9b70*/  @!P3 IADD3 R19, P2, PT, R19, R36, RZ ;  /* 0x000000241313b210 */ /* 0x000fca0007f5e0ff */
[----:B------:R-:W1:Y:S01]  /*9b80*/  @!P1 LDS.64 R16, [R4+-0x8] ;  /* 0xfffff80004109984 */ /* 0x000e620000000a00 */
[----:B------:R-:W-:Y:S01]  /*9b90*/  @!P3 IMAD.X R18, RZ, RZ, R42, P2 ;  /* 0x000000ffff12b224 */ /* 0x000fe200010e062a */
[----:B------:R-:W-:-:S04]  /*9ba0*/  @!P3 LEA R32, P2, R19, UR10, 0x3 ;  /* 0x0000000a1320bc11 */ /* 0x000fc8000f8418ff */
[----:B------:R-:W-:Y:S02]  /*9bb0*/  @!P3 LEA.HI.X R33, R19, UR11, R18, 0x3, P2 ;  /* 0x0000000b1321bc11 */ /* 0x000fe400090f1c12 */
[----:B------:R-:W-:-:S13]  /*9bc0*/  ISETP.GE.U32.AND P2, PT, R61, UR7, PT ;  /* 0x000000073d007c0c */ /* 0x000fda000bf46070 */
[----:B------:R-:W2:Y:S04]  /*9bd0*/  @!P2 LDS.64 R18, [R4] ;  /* 0x000000000412a984 */ /* 0x000ea80000000a00 */
[----:B0-----:R-:W-:Y:S01]  /*9be0*/  @!P3 STG.E.64 desc[UR22][R32.64], R28 ;  /* 0x0000001c2000b986 */ /* 0x001fe2000c101b16 */
[----:B------:R-:W-:-:S04]  /*9bf0*/  IADD3 R46, P3, PT, R36, UR4, RZ ;  /* 0x00000004242e7c10 */ /* 0x000fc8000ff7e0ff */
[----:B------:R-:W-:Y:S02]  /*9c00*/  IADD3.X R42, PT, PT, R42, UR5, RZ, P3, !PT ;  /* 0x000000052a2a7c10 */ /* 0x000fe40009ffe4ff */
[----:B------:R-:W-:Y:S02]  /*9c10*/  ISETP.GE.U32.AND P3, PT, R63, UR7, PT ;  /* 0x000000073f007c0c */ /* 0x000fe4000bf66070 */
[----:B------:R-:W-:-:S05]  /*9c20*/  @!P1 IADD3 R15, P4, PT, R45, R46, RZ ;  /* 0x0000002e2d0f9210 */ /* 0x000fca0007f9e0ff */
[----:B------:R-:W-:Y:S01]  /*9c30*/  @!P1 IMAD.X R36, RZ, RZ, R42, P4 ;  /* 0x000000ffff249224 */ /* 0x000fe200020e062a */
[----:B------:R-:W-:-:S04]  /*9c40*/  @!P1 LEA R44, P4, R15, UR10, 0x3 ;  /* 0x0000000a0f2c9c11 */ /* 0x000fc8000f8818ff */
[----:B------:R-:W-:Y:S01]  /*9c50*/  @!P1 LEA.HI.X R45, R15, UR11, R36, 0x3, P4 ;  /* 0x0000000b0f2d9c11 */ /* 0x000fe2000a0f1c24 */
[----:B------:R0:W3:Y:S04]  /*9c60*/  @!P3 LDS.64 R28, [R4+0x8] ;  /* 0x00000800041cb984 */ /* 0x0000e80000000a00 */
[----:B-1----:R1:W-:Y:S01]  /*9c70*/  @!P1 STG.E.64 desc[UR22][R44.64], R16 ;  /* 0x000000102c009986 */ /* 0x0023e2000c101b16 */
[----:B------:R-:W-:Y:S02]  /*9c80*/  IADD3 R46, P1, PT, R46, UR4, RZ ;  /* 0x000000042e2e7c10 */ /* 0x000fe4000ff3e0ff */
[----:B0-----:R-:W-:Y:S02]  /*9c90*/  IADD3 R4, PT, PT, R4, 0x20, RZ ;  /* 0x0000002004047810 */ /* 0x001fe40007ffe0ff */
[----:B------:R-:W-:-:S02]  /*9ca0*/  IADD3.X R42, PT, PT, R42, UR5, RZ, P1, !PT ;  /* 0x000000052a2a7c10 */ /* 0x000fc40008ffe4ff */
[----:B------:R-:W-:-:S04]  /*9cb0*/  @!P2 IADD3 R15, P1, PT, R61, R46, RZ ;  /* 0x0000002e3d0fa210 */ /* 0x000fc80007f3e0ff */
[----:B------:R-:W-:Y:S02]  /*9cc0*/  @!P2 IADD3.X R36, PT, PT, RZ, R42, RZ, P1, !PT ;  /* 0x0000002aff24a210 */ /* 0x000fe40000ffe4ff */
[----:B------:R-:W-:-:S04]  /*9cd0*/  @!P2 LEA R32, P1, R15, UR10, 0x3 ;  /* 0x0000000a0f20ac11 */ /* 0x000fc8000f8218ff */
[----:B------:R-:W-:Y:S02]  /*9ce0*/  @!P2 LEA.HI.X R33, R15, UR11, R36, 0x3, P1 ;  /* 0x0000000b0f21ac11 */ /* 0x000fe400088f1c24 */
[----:B------:R-:W-:-:S03]  /*9cf0*/  IADD3 R46, P1, PT, R46, UR4, RZ ;  /* 0x000000042e2e7c10 */ /* 0x000fc6000ff3e0ff */
[----:B--2---:R0:W-:Y:S01]  /*9d00*/  @!P2 STG.E.64 desc[UR22][R32.64], R18 ;  /* 0x000000122000a986 */ /* 0x0041e2000c101b16 */
[----:B------:R-:W-:Y:S02]  /*9d10*/  IADD3.X R42, PT, PT, R42, UR5, RZ, P1, !PT ;  /* 0x000000052a2a7c10 */ /* 0x000fe40008ffe4ff */
[----:B------:R-:W-:Y:S02]  /*9d20*/  @!P3 IADD3 R15, P1, PT, R63, R46, RZ ;  /* 0x0000002e3f0fb210 */ /* 0x000fe40007f3e0ff */
[----:B------:R-:W-:-:S03]  /*9d30*/  ISETP.NE.AND P2, PT, R13, RZ, PT ;  /* 0x000000ff0d00720c */ /* 0x000fc60003f45270 */
[----:B------:R-:W-:Y:S01]  /*9d40*/  @!P3 IMAD.X R36, RZ, RZ, R42, P1 ;  /* 0x000000ffff24b224 */ /* 0x000fe200008e062a */
[----:B-1----:R-:W-:-:S04]  /*9d50*/  @!P3 LEA R16, P1, R15, UR10, 0x3 ;  /* 0x0000000a0f10bc11 */ /* 0x002fc8000f8218ff */
[----:B------:R-:W-:Y:S01]  /*9d60*/  @!P3 LEA.HI.X R17, R15, UR11, R36, 0x3, P1 ;  /* 0x0000000b0f11bc11 */ /* 0x000fe200088f1c24 */
[----:B------:R-:W-:Y:S01]  /*9d70*/  VIADD R15, R63, 0x1f ;  /* 0x0000001f3f0f7836 */ /* 0x000fe20000000000 */
[----:B------:R-:W-:-:S03]  /*9d80*/  IADD3 R36, P1, PT, R46, UR4, RZ ;  /* 0x000000042e247c10 */ /* 0x000fc6000ff3e0ff */
[----:B---3--:R0:W-:Y:S01]  /*9d90*/  @!P3 STG.E.64 desc[UR22][R16.64], R28 ;  /* 0x0000001c1000b986 */ /* 0x0081e2000c101b16 */
[----:B------:R-:W-:Y:S01]  /*9da0*/  IADD3.X R42, PT, PT, R42, UR5, RZ, P1, !PT ;  /* 0x000000052a2a7c10 */ /* 0x000fe20008ffe4ff */
[----:B------:R-:W-:Y:S08]  /*9db0*/  @P2 BRA `(.L_x_15843) ;  /* 0xfffffffc00402947 */ /* 0x000ff0000383ffff */
.L_x_15842:
[----:B------:R-:W-:Y:S05]  /*9dc0*/  BSYNC.RECONVERGENT B1 ;  /* 0x0000000000017941 */ /* 0x000fea0003800200 */
.L_x_15841:
[----:B------:R-:W-:Y:S05]  /*9dd0*/  @!P0 BRA `(.L_x_15840) ;  /* 0x00000000008c8947 */ /* 0x000fea0003800000 */
[----:B------:R-:W-:Y:S01]  /*9de0*/  LOP3.LUT R13, R15, 0x1f, RZ, 0xc0, !PT ;  /* 0x0000001f0f0d7812 */ /* 0x000fe200078ec0ff */
[----:B------:R-:W-:Y:S01]  /*9df0*/  IMAD.IADD R4, R6, 0x1, R7 ;  /* 0x0000000106047824 */ /* 0x000fe200078e0207 */
[----:B------:R-:W1:Y:S02]  /*9e00*/  LDCU UR6, c[0x0][0x3d4] ;  /* 0x00007a80ff0677ac */ /* 0x000e640008000800 */
[----:B------:R-:W-:Y:S02]  /*9e10*/  ISETP.GE.U32.AND P0, PT, R13, UR7, PT ;  /* 0x000000070d007c0c */ /* 0x000fe4000bf06070 */
[----:B0-----:R-:W-:-:S11]  /*9e20*/  LEA R28, R4, R31, 0x3 ;  /* 0x0000001f041c7211 */ /* 0x001fd600078e18ff */
[----:B------:R-:W0:Y:S01]  /*9e30*/  @!P0 LDS.64 R16, [R28] ;  /* 0x000000001c108984 */ /* 0x000e220000000a00 */
[----:B------:R-:W-:-:S05]  /*9e40*/  @!P0 IADD3 R4, P1, PT, R13, R36, RZ ;  /* 0x000000240d048210 */ /* 0x000fca0007f3e0ff */
[----:B------:R-:W-:Y:S01]  /*9e50*/  @!P0 IMAD.X R7, RZ, RZ, R42, P1 ;  /* 0x000000ffff078224 */ /* 0x000fe200008e062a */
[----:B------:R-:W-:-:S04]  /*9e60*/  @!P0 LEA R18, P1, R4, UR10, 0x3 ;  /* 0x0000000a04128c11 */ /* 0x000fc8000f8218ff */
[----:B------:R-:W-:Y:S02]  /*9e70*/  @!P0 LEA.HI.X R19, R4, UR11, R7, 0x3, P1 ;  /* 0x0000000b04138c11 */ /* 0x000fe400088f1c07 */
[----:B------:R-:W-:-:S04]  /*9e80*/  IADD3 R36, P1, PT, R36, UR4, RZ ;  /* 0x0000000424247c10 */ /* 0x000fc8000ff3e0ff */
[----:B-1----:R-:W-:Y:S01]  /*9e90*/  IADD3.X R42, PT, PT, R42, UR6, RZ, P1, !PT ;  /* 0x000000062a2a7c10 */ /* 0x002fe20008ffe4ff */
[----:B0-----:R1:W-:Y:S01]  /*9ea0*/  @!P0 STG.E.64 desc[UR22][R18.64], R16 ;  /* 0x0000001012008986 */ /* 0x0013e2000c101b16 */
[----:B------:R-:W-:-:S13]  /*9eb0*/  ISETP.NE.AND P0, PT, R9, 0x1, PT ;  /* 0x000000010900780c */ /* 0x000fda0003f05270 */
[----:B-1----:R-:W-:Y:S05]  /*9ec0*/  @!P0 BRA `(.L_x_15840) ;  /* 0x0000000000508947 */ /* 0x002fea0003800000 */
[----:B------:R-:W-:-:S04]  /*9ed0*/  IADD3 R4, PT, PT, R15, -0x1, RZ ;  /* 0xffffffff0f047810 */ /* 0x000fc80007ffe0ff */
[----:B------:R-:W-:-:S04]  /*9ee0*/  LOP3.LUT R7, R4, 0x1f, RZ, 0xc0, !PT ;  /* 0x0000001f04077812 */ /* 0x000fc800078ec0ff */
[----:B------:R-:W-:-:S13]  /*9ef0*/  ISETP.GE.U32.AND P0, PT, R7, UR7, PT ;  /* 0x0000000707007c0c */ /* 0x000fda000bf06070 */
[----:B------:R-:W0:Y:S01]  /*9f00*/  @!P0 LDS.64 R16, [R28+0x8] ;  /* 0x000008001c108984 */ /* 0x000e220000000a00 */
[----:B------:R-:W-:-:S05]  /*9f10*/  @!P0 IADD3 R4, P1, PT, R7, R36, RZ ;  /* 0x0000002407048210 */ /* 0x000fca0007f3e0ff */
[----:B------:R-:W-:Y:S01]  /*9f20*/  @!P0 IMAD.X R7, RZ, RZ, R42, P1 ;  /* 0x000000ffff078224 */ /* 0x000fe200008e062a */
[----:B------:R-:W-:-:S04]  /*9f30*/  @!P0 LEA R18, P1, R4, UR10, 0x3 ;  /* 0x0000000a04128c11 */ /* 0x000fc8000f8218ff */
[----:B------:R-:W-:-:S05]  /*9f40*/  @!P0 LEA.HI.X R19, R4, UR11, R7, 0x3, P1 ;  /* 0x0000000b04138c11 */ /* 0x000fca00088f1c07 */
[----:B0-----:R1:W-:Y:S01]  /*9f50*/  @!P0 STG.E.64 desc[UR22][R18.64], R16 ;  /* 0x0000001012008986 */ /* 0x0013e2000c101b16 */
[----:B------:R-:W-:-:S13]  /*9f60*/  ISETP.NE.AND P0, PT, R9, 0x2, PT ;  /* 0x000000020900780c */ /* 0x000fda0003f05270 */
[----:B-1----:R-:W-:Y:S05]  /*9f70*/  @!P0 BRA `(.L_x_15840) ;  /* 0x0000000000248947 */ /* 0x002fea0003800000 */
[----:B------:R-:W-:-:S04]  /*9f80*/  IADD3 R4, PT, PT, R15, 0x1e, RZ ;  /* 0x0000001e0f047810 */ /* 0x000fc80007ffe0ff */
[----:B------:R-:W-:-:S04]  /*9f90*/  LOP3.LUT R7, R4, 0x1f, RZ, 0xc0, !PT ;  /* 0x0000001f04077812 */ /* 0x000fc800078ec0ff */
[----:B------:R-:W-:-:S13]  /*9fa0*/  ISETP.GE.U32.AND P0, PT, R7, UR7, PT ;  /* 0x0000000707007c0c */ /* 0x000fda000bf06070 */
[----:B------:R-:W0:Y:S01]  /*9fb0*/  @!P0 LDS.64 R16, [R28+0x10] ;  /* 0x000010001c108984 */ /* 0x000e220000000a00 */
[----:B------:R-:W-:-:S04]  /*9fc0*/  @!P0 IADD3 R4, P1, P2, R7, UR4, R36 ;  /* 0x0000000407048c10 */ /* 0x000fc8000fa3e024 */
[----:B------:R-:W-:Y:S02]  /*9fd0*/  @!P0 IADD3.X R7, PT, PT, RZ, UR6, R42, P1, P2 ;  /* 0x00000006ff078c10 */ /* 0x000fe40008fe442a */
[----:B------:R-:W-:-:S04]  /*9fe0*/  @!P0 LEA R18, P1, R4, UR10, 0x3 ;  /* 0x0000000a04128c11 */ /* 0x000fc8000f8218ff */
[----:B------:R-:W-:-:S05]  /*9ff0*/  @!P0 LEA.HI.X R19, R4, UR11, R7, 0x3, P1 ;  /* 0x0000000b04138c11 */ /* 0x000fca00088f1c07 */
[----:B0-----:R1:W-:Y:S04]  /*a000*/  @!P0 STG.E.64 desc[UR22][R18.64], R16 ;  /* 0x0000001012008986 */ /* 0x0013e8000c101b16 */
.L_x_15840:
[----:B------:R-:W-:Y:S05]  /*a010*/  BSYNC.RECONVERGENT B0 ;  /* 0x0000000000007941 */ /* 0x000fea0003800200 */
.L_x_15839:
[----:B------:R-:W-:Y:S01]  /*a020*/  BAR.SYNC.DEFER_BLOCKING 0x0 ;  /* 0x0000000000007b1d */ /* 0x000fe20000010000 */
[----:B------:R-:W-:-:S05]  /*a030*/  ISETP.LT.U32.AND P0, PT, R6, UR14, PT ;  /* 0x0000000e06007c0c */ /* 0x000fca000bf01070 */
[----:B------:R-:W2:Y:S01]  /*a040*/  LDCU UR5, c[0x0][0x3d4] ;  /* 0x00007a80ff0577ac */ /* 0x000ea20008000800 */
[----:B------:R-:W-:Y:S01]  /*a050*/  BSSY.RECONVERGENT B0, `(.L_x_15844) ;  /* 0x000006e000007945 */ /* 0x000fe20003800200 */
[----:B------:R3:W-:Y:S04]  /*a060*/  STS.64 [R11], R34 ;  /* 0x000000220b007388 */ /* 0x0007e80000000a00 */
[----:B------:R3:W-:Y:S04]  /*a070*/  STS.64 [R49], R58 ;  /* 0x0000003a31007388 */ /* 0x0007e80000000a00 */
[----:B------:R3:W-:Y:S04]  /*a080*/  STS.64 [R37], R66 ;  /* 0x0000004225007388 */ /* 0x0007e80000000a00 */
[----:B------:R3:W-:Y:S01]  /*a090*/  STS.64 [R53], R24 ;  /* 0x0000001835007388 */ /* 0x0007e20000000a00 */
[----:B------:R-:W-:Y:S06]  /*a0a0*/  BAR.SYNC.DEFER_BLOCKING 0x0 ;  /* 0x0000000000007b1d */ /* 0x000fec0000010000 */
[----:B--2---:R-:W-:Y:S05]  /*a0b0*/  @!P0 BRA `(.L_x_15845) ;  /* 0x00000004009c8947 */ /* 0x004fea0003800000 */
[----:B------:R-:W-:Y:S01]  /*a0c0*/  ISETP.GE.U32.AND P1, PT, R2, 0x3, PT ;  /* 0x000000030200780c */ /* 0x000fe20003f26070 */
[----:B------:R-:W-:Y:S01]  /*a0d0*/  IMAD R10, R5, 0xc, R10 ;  /* 0x0000000c050a7824 */ /* 0x000fe200078e020a */
[----:B------:R-:W-:Y:S01]  /*a0e0*/  BSSY.RECONVERGENT B1, `(.L_x_15846) ;  /* 0x0000040000017945 */ /* 0x000fe20003800200 */
[----:B------:R-:W-:Y:S02]  /*a0f0*/  IMAD.U32 R7, RZ, RZ, UR14 ;  /* 0x0000000eff077e24 */ /* 0x000fe4000f8e00ff */
[C---:B------:R-:W-:Y:S02]  /*a100*/  IMAD R9, R10.reuse, UR29, RZ ;  /* 0x0000001d0a097c24 */ /* 0x040fe4000f8e02ff */
[----:B01----:R-:W-:Y:S01]  /*a110*/  IMAD.WIDE.U32 R16, R10, UR28, RZ ;  /* 0x0000001c0a107c25 */ /* 0x003fe2000f8e00ff */
[----:B------:R-:W-:-:S03]  /*a120*/  LOP3.LUT R7, R7, 0x3, RZ, 0xc0, !PT ;  /* 0x0000000307077812 */ /* 0x000fc600078ec0ff */
[----:B------:R-:W-:Y:S01]  /*a130*/  IMAD.MOV.U32 R36, RZ, RZ, R16 ;  /* 0x000000ffff247224 */ /* 0x000fe200078e0010 */
[----:B------:R-:W-:Y:S01]  /*a140*/  IADD3 R42, PT, PT, R17, R9, RZ ;  /* 0x00000009112a7210 */ /* 0x000fe20007ffe0ff */
[----:B------:R-:W-:Y:S01]  /*a150*/  HFMA2 R9, -RZ, RZ, 0, 0 ;  /* 0x00000000ff097431 */ /* 0x000fe200000001ff */
[----:B------:R-:W-:Y:S01]  /*a160*/  ISETP.NE.AND P0, PT, R7, RZ, PT ;  /* 0x000000ff0700720c */ /* 0x000fe20003f05270 */
[----:B------:R-:W-:Y:S01]  /*a170*/  IMAD.MOV.U32 R4, RZ, RZ, R8 ;  /* 0x000000ffff047224 */ /* 0x000fe200078e0008 */
[----:B------:R-:W-:Y:S11]  /*a180*/  @!P1 BRA `(.L_x_15847) ;  /* 0x0000000000d49947 */ /* 0x000ff60003800000 */
[----:B------:R-:W-:Y:S01]  /*a190*/  LEA R10, R5, R30, 0x5 ;  /* 0x0000001e050a7211 */ /* 0x000fe200078e28ff */
[----:B------:R-:W-:Y:S01]  /*a1a0*/  IMAD.IADD R9, R0, 0x1, -R7 ;  /* 0x0000000100097824 */ /* 0x000fe200078e0a07 */
[----:B------:R-:W-:Y:S02]  /*a1b0*/  MOV R4, R8 ;  /* 0x0000000800047202 */ /* 0x000fe40000000f00 */
[----:B------:R-:W-:Y:S01]  /*a1c0*/  IADD3 R13, PT, PT, R10, 0x10, R47 ;  /* 0x000000100a0d7810 */ /* 0x000fe20007ffe02f */
[----:B------:R-:W-:-:S07]  /*a1d0*/  IMAD.MOV R10, RZ, RZ, -R9 ;  /* 0x000000ffff0a7224 */ /* 0x000fce00078e0a09 */
.L_x_15848:
[C---:B0-----:R-:W-:Y:S01]  /*a1e0*/  LOP3.LUT R17, R4.reuse, 0x1f, RZ, 0xc0, !PT ;  /* 0x0000001f04117812 */ /* 0x041fe200078ec0ff */
        /* <DEDUP_REMOVED lines=10> */
[----:B------:R-:W0:Y:S01]  /*a290*/  @!P4 LDS.64 R44, [R13+-0x10] ;  /* 0xfffff0000d2cc984 */ /* 0x000e220000000a00 */
[----:B------:R-:W-:Y:S02]  /*a2a0*/  @!P4 IADD3 R4, P5, PT, R17, R36, RZ ;  /* 0x000000241104c210 */ /* 0x000fe40007fbe0ff */
[----:B------:R-:W-:Y:S02]  /*a2b0*/  ISETP.GE.U32.AND P1, PT, R61, UR7, PT ;  /* 0x000000073d007c0c */ /* 0x000fe4000bf26070 */
[----:B------:R-:W-:Y:S01]  /*a2c0*/  IADD3 R36, P6, PT, R36, UR4, RZ ;  /* 0x0000000424247c10 */ /* 0x000fe2000ffde0ff */
[----:B------:R-:W-:Y:S01]  /*a2d0*/  @!P4 IMAD.X R15, RZ, RZ, R42, P5 ;  /* 0x000000ffff0fc224 */ /* 0x000fe200028e062a */
[----:B---3--:R-:W-:Y:S01]  /*a2e0*/  @!P4 LEA R58, P5, R4, UR10, 0x3 ;  /* 0x0000000a043acc11 */ /* 0x008fe2000f8a18ff */
[----:B------:R-:W1:Y:S01]  /*a2f0*/  @!P3 LDS.64 R24, [R13+-0x8] ;  /* 0xfffff8000d18b984 */ /* 0x000e620000000a00 */
[----:B------:R-:W-:-:S02]  /*a300*/  IADD3.X R42, PT, PT, R42, UR5, RZ, P6, !PT ;  /* 0x000000052a2a7c10 */ /* 0x000fc4000b7fe4ff */
[----:B------:R-:W-:Y:S01]  /*a310*/  @!P4 LEA.HI.X R59, R4, UR11, R15, 0x3, P5 ;  /* 0x0000000b043bcc11 */ /* 0x000fe2000a8f1c0f */
[----:B------:R-:W2:Y:S01]  /*a320*/  @!P2 LDS.64 R18, [R13] ;  /* 0x000000000d12a984 */ /* 0x000ea20000000a00 */
[----:B------:R-:W-:Y:S02]  /*a330*/  @!P3 IADD3 R4, P5, PT, R29, R36, RZ ;  /* 0x000000241d04b210 */ /* 0x000fe40007fbe0ff */
[----:B------:R-:W-:Y:S01]  /*a340*/  IADD3 R33, P6, PT, R36, UR4, RZ ;  /* 0x0000000424217c10 */ /* 0x000fe2000ffde0ff */
[----:B------:R3:W4:Y:S01]  /*a350*/  @!P1 LDS.64 R16, [R13+0x8] ;  /* 0x000008000d109984 */ /* 0x0007220000000a00 */
[----:B------:R-:W-:Y:S02]  /*a360*/  @!P3 IADD3.X R15, PT, PT, RZ, R42, RZ, P5, !PT ;  /* 0x0000002aff0fb210 */ /* 0x000fe40002ffe4ff */
[----:B------:R-:W-:Y:S02]  /*a370*/  @!P3 LEA R28, P5, R4, UR10, 0x3 ;  /* 0x0000000a041cbc11 */ /* 0x000fe4000f8a18ff */
[----:B------:R-:W-:-:S02]  /*a380*/  IADD3.X R36, PT, PT, R42, UR5, RZ, P6, !PT ;  /* 0x000000052a247c10 */ /* 0x000fc4000b7fe4ff */
[----:B------:R-:W-:Y:S01]  /*a390*/  @!P3 LEA.HI.X R29, R4, UR11, R15, 0x3, P5 ;  /* 0x0000000b041dbc11 */ /* 0x000fe2000a8f1c0f */
[----:B---3--:R-:W-:Y:S01]  /*a3a0*/  VIADD R13, R13, 0x20 ;  /* 0x000000200d0d7836 */ /* 0x008fe20000000000 */
[----:B------:R-:W-:-:S04]  /*a3b0*/  IADD3 R42, P5, PT, R33, UR4, RZ ;  /* 0x00000004212a7c10 */ /* 0x000fc8000ffbe0ff */
[----:B------:R-:W-:Y:S02]  /*a3c0*/  IADD3.X R46, PT, PT, R36, UR5, RZ, P5, !PT ;  /* 0x00000005242e7c10 */ /* 0x000fe4000affe4ff */
[----:B------:R-:W-:-:S04]  /*a3d0*/  @!P1 IADD3 R4, P5, PT, R61, R42, RZ ;  /* 0x0000002a3d049210 */ /* 0x000fc80007fbe0ff */
[----:B------:R-:W-:Y:S02]  /*a3e0*/  @!P1 IADD3.X R15, PT, PT, RZ, R46, RZ, P5, !PT ;  /* 0x0000002eff0f9210 */ /* 0x000fe40002ffe4ff */
[----:B------:R-:W-:Y:S01]  /*a3f0*/  @!P1 LEA R34, P5, R4, UR10, 0x3 ;  /* 0x0000000a04229c11 */ /* 0x000fe2000f8a18ff */
[----:B0-----:R0:W-:Y:S01]  /*a400*/  @!P4 STG.E.64 desc[UR22][R58.64], R44 ;  /* 0x0000002c3a00c986 */ /* 0x0011e2000c101b16 */
[----:B------:R-:W-:Y:S02]  /*a410*/  @!P2 IADD3 R33, P4, PT, R32, R33, RZ ;  /* 0x000000212021a210 */ /* 0x000fe40007f9e0ff */
[----:B------:R-:W-:Y:S02]  /*a420*/  @!P1 LEA.HI.X R35, R4, UR11, R15, 0x3, P5 ;  /* 0x0000000b04239c11 */ /* 0x000fe4000a8f1c0f */
[----:B------:R-:W-:Y:S01]  /*a430*/  IADD3 R4, PT, PT, R61, 0x1f, RZ ;  /* 0x0000001f3d047810 */ /* 0x000fe20007ffe0ff */
[----:B------:R-:W-:Y:S01]  /*a440*/  @!P2 IMAD.X R36, RZ, RZ, R36, P4 ;  /* 0x000000ffff24a224 */ /* 0x000fe200020e0624 */
[C---:B------:R-:W-:Y:S01]  /*a450*/  @!P2 LEA R32, P4, R33.reuse, UR10, 0x3 ;  /* 0x0000000a2120ac11 */ /* 0x040fe2000f8818ff */
[----:B-1----:R0:W-:Y:S03]  /*a460*/  @!P3 STG.E.64 desc[UR22][R28.64], R24 ;  /* 0x000000181c00b986 */ /* 0x0021e6000c101b16 */
[----:B------:R-:W-:-:S05]  /*a470*/  @!P2 LEA.HI.X R33, R33, UR11, R36, 0x3, P4 ;  /* 0x0000000b2121ac11 */ /* 0x000fca000a0f1c24 */
[----:B--2---:R0:W-:Y:S01]  /*a480*/  @!P2 STG.E.64 desc[UR22][R32.64], R18 ;  /* 0x000000122000a986 */ /* 0x0041e2000c101b16 */
[----:B------:R-:W-:-:S03]  /*a490*/  ISETP.NE.AND P2, PT, R10, RZ, PT ;  /* 0x000000ff0a00720c */ /* 0x000fc60003f45270 */
[----:B----4-:R0:W-:Y:S01]  /*a4a0*/  @!P1 STG.E.64 desc[UR22][R34.64], R16 ;  /* 0x0000001022009986 */ /* 0x0101e2000c101b16 */
[----:B------:R-:W-:-:S04]  /*a4b0*/  IADD3 R36, P1, PT, R42, UR4, RZ ;  /* 0x000000042a247c10 */ /* 0x000fc8000ff3e0ff */
[----:B------:R-:W-:-:S05]  /*a4c0*/  IADD3.X R42, PT, PT, R46, UR5, RZ, P1, !PT ;  /* 0x000000052e2a7c10 */ /* 0x000fca0008ffe4ff */
[----:B------:R-:W-:Y:S05]  /*a4d0*/  @P2 BRA `(.L_x_15848) ;  /* 0xfffffffc00402947 */ /* 0x000fea000383ffff */
.L_x_15847:
[----:B------:R-:W-:Y:S05]  /*a4e0*/  BSYNC.RECONVERGENT B1 ;  /* 0x0000000000017941 */ /* 0x000fea0003800200 */
.L_x_15846:
[----:B------:R-:W-:Y:S05]  /*a4f0*/  @!P0 BRA `(.L_x_15845) ;  /* 0x00000000008c8947 */ /* 0x000fea0003800000 */
[----:B------:R-:W-:Y:S01]  /*a500*/  LOP3.LUT R13, R4, 0x1f, RZ, 0xc0, !PT ;  /* 0x0000001f040d7812 */ /* 0x000fe200078ec0ff */
[----:B------:R-:W1:Y:S01]  /*a510*/  LDCU UR6, c[0x0][0x3d4] ;  /* 0x00007a80ff0677ac */ /* 0x000e620008000800 */
[----:B------:R-:W-:Y:S02]  /*a520*/  IADD3 R10, PT, PT, R6, R9, RZ ;  /* 0x00000009060a7210 */ /* 0x000fe40007ffe0ff */
[----:B------:R-:W-:-:S03]  /*a530*/  ISETP.GE.U32.AND P0, PT, R13, UR7, PT ;  /* 0x000000070d007c0c */ /* 0x000fc6000bf06070 */
[----:B------:R-:W-:-:S10]  /*a540*/  IMAD R15, R10, 0x8, R31 ;  /* 0x000000080a0f7824 */ /* 0x000fd400078e021f */
[----:B0-----:R-:W0:Y:S01]  /*a550*/  @!P0 LDS.64 R16, [R15] ;  /* 0x000000000f108984 */ /* 0x001e220000000a00 */
[----:B------:R-:W-:-:S04]  /*a560*/  @!P0 IADD3 R9, P1, PT, R13, R36, RZ ;  /* 0x000000240d098210 */ /* 0x000fc80007f3e0ff */
[----:B------:R-:W-:Y:S02]  /*a570*/  @!P0 IADD3.X R10, PT, PT, RZ, R42, RZ, P1, !PT ;  /* 0x0000002aff0a8210 */ /* 0x000fe40000ffe4ff */
[----:B------:R-:W-:-:S04]  /*a580*/  @!P0 LEA R18, P1, R9, UR10, 0x3 ;  /* 0x0000000a09128c11 */ /* 0x000fc8000f8218ff */
[----:B------:R-:W-:Y:S02]  /*a590*/  @!P0 LEA.HI.X R19, R9, UR11, R10, 0x3, P1 ;  /* 0x0000000b09138c11 */ /* 0x000fe400088f1c0a */
[----:B------:R-:W-:-:S04]  /*a5a0*/  IADD3 R36, P1, PT, R36, UR4, RZ ;  /* 0x0000000424247c10 */ /* 0x000fc8000ff3e0ff */
[----:B-1----:R-:W-:Y:S01]  /*a5b0*/  IADD3.X R42, PT, PT, R42, UR6, RZ, P1, !PT ;  /* 0x000000062a2a7c10 */ /* 0x002fe20008ffe4ff */
[----:B0-----:R2:W-:Y:S01]  /*a5c0*/  @!P0 STG.E.64 desc[UR22][R18.64], R16 ;  /* 0x0000001012008986 */ /* 0x0015e2000c101b16 */
[----:B------:R-:W-:-:S13]  /*a5d0*/  ISETP.NE.AND P0, PT, R7, 0x1, PT ;  /* 0x000000010700780c */ /* 0x000fda0003f05270 */
[----:B--2---:R-:W-:Y:S05]  /*a5e0*/  @!P0 BRA `(.L_x_15845) ;  /* 0x0000000000508947 */ /* 0x004fea0003800000 */
[----:B------:R-:W-:-:S05]  /*a5f0*/  VIADD R9, R4, 0xffffffff ;  /* 0xffffffff04097836 */ /* 0x000fca0000000000 */
[----:B------:R-:W-:-:S04]  /*a600*/  LOP3.LUT R9, R9, 0x1f, RZ, 0xc0, !PT ;  /* 0x0000001f09097812 */ /* 0x000fc800078ec0ff */
[----:B------:R-:W-:-:S13]  /*a610*/  ISETP.GE.U32.AND P0, PT, R9, UR7, PT ;  /* 0x0000000709007c0c */ /* 0x000fda000bf06070 */
[----:B------:R-:W0:Y:S01]  /*a620*/  @!P0 LDS.64 R16, [R15+0x8] ;  /* 0x000008000f108984 */ /* 0x000e220000000a00 */
[----:B------:R-:W-:-:S04]  /*a630*/  @!P0 IADD3 R9, P1, PT, R9, R36, RZ ;  /* 0x0000002409098210 */ /* 0x000fc80007f3e0ff */
[----:B------:R-:W-:Y:S02]  /*a640*/  @!P0 IADD3.X R10, PT, PT, RZ, R42, RZ, P1, !PT ;  /* 0x0000002aff0a8210 */ /* 0x000fe40000ffe4ff */
[----:B------:R-:W-:-:S04]  /*a650*/  @!P0 LEA R18, P1, R9, UR10, 0x3 ;  /* 0x0000000a09128c11 */ /* 0x000fc8000f8218ff */
[----:B------:R-:W-:-:S05]  /*a660*/  @!P0 LEA.HI.X R19, R9, UR11, R10, 0x3, P1 ;  /* 0x0000000b09138c11 */ /* 0x000fca00088f1c0a */
[----:B0-----:R2:W-:Y:S01]  /*a670*/  @!P0 STG.E.64 desc[UR22][R18.64], R16 ;  /* 0x0000001012008986 */ /* 0x0015e2000c101b16 */
[----:B------:R-:W-:-:S13]  /*a680*/  ISETP.NE.AND P0, PT, R7, 0x2, PT ;  /* 0x000000020700780c */ /* 0x000fda0003f05270 */
[----:B--2---:R-:W-:Y:S05]  /*a690*/  @!P0 BRA `(.L_x_15845) ;  /* 0x0000000000248947 */ /* 0x004fea0003800000 */
[----:B------:R-:W-:-:S05]  /*a6a0*/  VIADD R4, R4, 0x1e ;  /* 0x0000001e04047836 */ /* 0x000fca0000000000 */
        /* <DEDUP_REMOVED lines=8> */
.L_x_15845:
[----:B------:R-:W-:Y:S05]  /*a730*/  BSYNC.RECONVERGENT B0 ;  /* 0x0000000000007941 */ /* 0x000fea0003800200 */
.L_x_15844:
[----:B------:R-:W-:Y:S01]  /*a740*/  BAR.SYNC.DEFER_BLOCKING 0x0 ;  /* 0x0000000000007b1d */ /* 0x000fe20000010000 */
[----:B------:R-:W-:-:S05]  /*a750*/  ISETP.LT.U32.AND P0, PT, R6, UR14, PT ;  /* 0x0000000e06007c0c */ /* 0x000fca000bf01070 */
[----:B------:R-:W4:Y:S01]  /*a760*/  LDCU UR5, c[0x0][0x3d4] ;  /* 0x00007a80ff0577ac */ /* 0x000f220008000800 */
[----:B------:R-:W-:Y:S01]  /*a770*/  BSSY.RECONVERGENT B0, `(.L_x_15849) ;  /* 0x000006e000007945 */ /* 0x000fe20003800200 */
[----:B------:R0:W-:Y:S04]  /*a780*/  STS.64 [R11], R38 ;  /* 0x000000260b007388 */ /* 0x0001e80000000a00 */
[----:B------:R0:W-:Y:S04]  /*a790*/  STS.64 [R49], R50 ;  /* 0x0000003231007388 */ /* 0x0001e80000000a00 */
[----:B------:R0:W-:Y:S04]  /*a7a0*/  STS.64 [R37], R54 ;  /* 0x0000003625007388 */ /* 0x0001e80000000a00 */
[----:B------:R0:W-:Y:S01]  /*a7b0*/  STS.64 [R53], R26 ;  /* 0x0000001a35007388 */ /* 0x0001e20000000a00 */
[----:B------:R-:W-:Y:S06]  /*a7c0*/  BAR.SYNC.DEFER_BLOCKING 0x0 ;  /* 0x0000000000007b1d */ /* 0x000fec0000010000 */
[----:B----4-:R-:W-:Y:S05]  /*a7d0*/  @!P0 BRA `(.L_x_15850) ;  /* 0x00000004009c8947 */ /* 0x010fea0003800000 */
[----:B------:R-:W-:Y:S01]  /*a7e0*/  ISETP.GE.U32.AND P1, PT, R2, 0x3, PT ;  /* 0x000000030200780c */ /* 0x000fe20003f26070 */
[----:B------:R-:W-:Y:S01]  /*a7f0*/  IMAD R12, R5, 0xc, R12 ;  /* 0x0000000c050c7824 */ /* 0x000fe200078e020c */
[----:B------:R-:W-:Y:S01]  /*a800*/  MOV R7, UR14 ;  /* 0x0000000e00077c02 */ /* 0x000fe20008000f00 */
[----:B------:R-:W-:Y:S01]  /*a810*/  BSSY.RECONVERGENT B1, `(.L_x_15851) ;  /* 0x000003f000017945 */ /* 0x000fe20003800200 */
[----:B------:R-:W-:Y:S01]  /*a820*/  MOV R4, R8 ;  /* 0x0000000800047202 */ /* 0x000fe20000000f00 */
[C---:B------:R-:W-:Y:S01]  /*a830*/  IMAD R9, R12.reuse, UR29, RZ ;  /* 0x0000001d0c097c24 */ /* 0x040fe2000f8e02ff */
[----:B------:R-:W-:Y:S01]  /*a840*/  LOP3.LUT R7, R7, 0x3, RZ, 0xc0, !PT ;  /* 0x0000000307077812 */ /* 0x000fe200078ec0ff */
[----:B------:R-:W-:-:S03]  /*a850*/  IMAD.WIDE.U32 R12, R12, UR28, RZ ;  /* 0x0000001c0c0c7c25 */ /* 0x000fc6000f8e00ff */
[----:B------:R-:W-:Y:S01]  /*a860*/  ISETP.NE.AND P0, PT, R7, RZ, PT ;  /* 0x000000ff0700720c */ /* 0x000fe20003f05270 */
[----:B0-----:R-:W-:Y:S01]  /*a870*/  IMAD.IADD R38, R13, 0x1, R9 ;  /* 0x000000010d267824 */ /* 0x001fe200078e0209 */
[----:B------:R-:W-:Y:S01]  /*a880*/  MOV R36, R12 ;  /* 0x0000000c00247202 */ /* 0x000fe20000000f00 */
[----:B------:R-:W-:Y:S01]  /*a890*/  IMAD.MOV.U32 R9, RZ, RZ, RZ ;  /* 0x000000ffff097224 */ /* 0x000fe200078e00ff */
[----:B------:R-:W-:Y:S09]  /*a8a0*/  @!P1 BRA `(.L_x_15852) ;  /* 0x0000000000d49947 */ /* 0x000ff20003800000 */
[----:B------:R-:W-:Y:S01]  /*a8b0*/  IMAD R10, R5, 0x20, R30 ;  /* 0x00000020050a7824 */ /* 0x000fe200078e021e */
[----:B------:R-:W-:Y:S01]  /*a8c0*/  IADD3 R9, PT, PT, R0, -R7, RZ ;  /* 0x8000000700097210 */ /* 0x000fe20007ffe0ff */
[----:B------:R-:W-:-:S03]  /*a8d0*/  IMAD.MOV.U32 R4, RZ, RZ, R8 ;  /* 0x000000ffff047224 */ /* 0x000fc600078e0008 */
[----:B------:R-:W-:Y:S02]  /*a8e0*/  IADD3 R15, PT, PT, R10, 0x10, R47 ;  /* 0x000000100a0f7810 */ /* 0x000fe40007ffe02f */
[----:B------:R-:W-:-:S07]  /*a8f0*/  IADD3 R10, PT, PT, -R9, RZ, RZ ;  /* 0x000000ff090a7210 */ /* 0x000fce0007ffe1ff */
.L_x_15853:
[C---:B012---:R-:W-:Y:S01]  /*a900*/  LOP3.LUT R17, R4.reuse, 0x1f, RZ, 0xc0, !PT ;  /* 0x0000001f04117812 */ /* 0x047fe200078ec0ff */
        /* <DEDUP_REMOVED lines=9> */
[----:B------:R-:W-:Y:S02]  /*a9a0*/  IADD3 R10, PT, PT, R10, 0x4, RZ ;  /* 0x000000040a0a7810 */ /* 0x000fe40007ffe0ff */
[----:B------:R-:W-:Y:S02]  /*a9b0*/  @!P4 IADD3 R4, P6, PT, R17, R36, RZ ;  /* 0x000000241104c210 */ /* 0x000fe40007fde0ff */
[----:B------:R-:W-:Y:S01]  /*a9c0*/  ISETP.GE.U32.AND P1, PT, R39, UR7, PT ;  /* 0x0000000727007c0c */ /* 0x000fe2000bf26070 */
[----:B------:R-:W0:Y:S01]  /*a9d0*/  @!P4 LDS.64 R16, [R15+-0x10] ;  /* 0xfffff0000f10c984 */ /* 0x000e220000000a00 */
[----:B------:R-:W-:-:S02]  /*a9e0*/  @!P4 IADD3.X R13, PT, PT, RZ, R38, RZ, P6, !PT ;  /* 0x00000026ff0dc210 */ /* 0x000fc400037fe4ff */
[----:B------:R-:W-:Y:S01]  /*a9f0*/  IADD3 R36, P5, PT, R36, UR4, RZ ;  /* 0x0000000424247c10 */ /* 0x000fe2000ffbe0ff */
[----:B------:R-:W1:Y:S01]  /*aa00*/  @!P3 LDS.64 R18, [R15+-0x8] ;  /* 0xfffff8000f12b984 */ /* 0x000e620000000a00 */
[----:B------:R-:W-:Y:S02]  /*aa10*/  @!P4 LEA R12, P6, R4, UR10, 0x3 ;  /* 0x0000000a040ccc11 */ /* 0x000fe4000f8c18ff */
[----:B------:R-:W-:Y:S01]  /*aa20*/  IADD3.X R38, PT, PT, R38, UR5, RZ, P5, !PT ;  /* 0x0000000526267c10 */ /* 0x000fe2000affe4ff */
[----:B---3--:R-:W2:Y:S01]  /*aa30*/  @!P2 LDS.64 R24, [R15] ;  /* 0x000000000f18a984 */ /* 0x008ea20000000a00 */
[----:B------:R-:W-:Y:S02]  /*aa40*/  @!P4 LEA.HI.X R13, R4, UR11, R13, 0x3, P6 ;  /* 0x0000000b040dcc11 */ /* 0x000fe4000b0f1c0d */
[----:B------:R-:W-:Y:S01]  /*aa50*/  @!P3 IADD3 R4, P5, PT, R29, R36, RZ ;  /* 0x000000241d04b210 */ /* 0x000fe20007fbe0ff */
[----:B------:R3:W4:Y:S01]  /*aa60*/  @!P1 LDS.64 R26, [R15+0x8] ;  /* 0x000008000f1a9984 */ /* 0x0007220000000a00 */
        /* <DEDUP_REMOVED lines=11> */
[----:B------:R-:W-:Y:S02]  /*ab20*/  @!P1 IADD3 R4, P5, PT, R39, R36, RZ ;  /* 0x0000002427049210 */ /* 0x000fe40007fbe0ff */
[----:B---3--:R-:W-:Y:S01]  /*ab30*/  IADD3 R15, PT, PT, R15, 0x20, RZ ;  /* 0x000000200f0f7810 */ /* 0x008fe20007ffe0ff */
[----:B0-----:R0:W-:Y:S02]  /*ab40*/  @!P4 STG.E.64 desc[UR22][R12.64], R16 ;  /* 0x000000100c00c986 */ /* 0x0011e4000c101b16 */
[----:B------:R-:W-:Y:S01]  /*ab50*/  @!P1 IMAD.X R35, RZ, RZ, R38, P5 ;  /* 0x000000ffff239224 */ /* 0x000fe200028e0626 */
[C---:B------:R-:W-:Y:S01]  /*ab60*/  @!P1 LEA R34, P5, R4.reuse, UR10, 0x3 ;  /* 0x0000000a04229c11 */ /* 0x040fe2000f8a18ff */
[----:B-1----:R0:W-:Y:S03]  /*ab70*/  @!P3 STG.E.64 desc[UR22][R28.64], R18 ;  /* 0x000000121c00b986 */ /* 0x0021e6000c101b16 */
        /* <DEDUP_REMOVED lines=8> */
.L_x_15852:
[----:B------:R-:W-:Y:S05]  /*ac00*/  BSYNC.RECONVERGENT B1 ;  /* 0x0000000000017941 */ /* 0x000fea0003800200 */
.L_x_15851:
[----:B------:R-:W-:Y:S05]  /*ac10*/  @!P0 BRA `(.L_x_15850) ;  /* 0x00000000008c8947 */ /* 0x000fea0003800000 */
[----:B------:R-:W-:Y:S01]  /*ac20*/  LOP3.LUT R15, R4, 0x1f, RZ, 0xc0, !PT ;  /* 0x0000001f040f7812 */ /* 0x000fe200078ec0ff */
[----:B------:R-:W-:Y:S01]  /*ac30*/  IMAD.IADD R10, R6, 0x1, R9 ;  /* 0x00000001060a7824 */ /* 0x000fe200078e0209 */
[----:B------:R-:W4:Y:S02]  /*ac40*/  LDCU UR6, c[0x0][0x3d4] ;  /* 0x00007a80ff0677ac */ /* 0x000f240008000800 */
[----:B------:R-:W-:Y:S02]  /*ac50*/  ISETP.GE.U32.AND P0, PT, R15, UR7, PT ;  /* 0x000000070f007c0c */ /* 0x000fe4000bf06070 */
[----:B012---:R-:W-:-:S11]  /*ac60*/  LEA R18, R10, R31, 0x3 ;  /* 0x0000001f0a127211 */ /* 0x007fd600078e18ff */
[----:B------:R-:W0:Y:S01]  /*ac70*/  @!P0 LDS.64 R12, [R18] ;  /* 0x00000000120c8984 */ /* 0x000e220000000a00 */
[----:B------:R-:W-:-:S05]  /*ac80*/  @!P0 IADD3 R9, P1, PT, R15, R36, RZ ;  /* 0x000000240f098210 */ /* 0x000fca0007f3e0ff */
[----:B------:R-:W-:Y:S01]  /*ac90*/  @!P0 IMAD.X R10, RZ, RZ, R38, P1 ;  /* 0x000000ffff0a8224 */ /* 0x000fe200008e0626 */
[----:B------:R-:W-:-:S04]  /*aca0*/  @!P0 LEA R16, P1, R9, UR10, 0x3 ;  /* 0x0000000a09108c11 */ /* 0x000fc8000f8218ff */
[----:B------:R-:W-:Y:S02]  /*acb0*/  @!P0 LEA.HI.X R17, R9, UR11, R10, 0x3, P1 ;  /* 0x0000000b09118c11 */ /* 0x000fe400088f1c0a */
[----:B------:R-:W-:-:S04]  /*acc0*/  IADD3 R36, P1, PT, R36, UR4, RZ ;  /* 0x0000000424247c10 */ /* 0x000fc8000ff3e0ff */
[----:B----4-:R-:W-:Y:S01]  /*acd0*/  IADD3.X R38, PT, PT, R38, UR6, RZ, P1, !PT ;  /* 0x0000000626267c10 */ /* 0x010fe20008ffe4ff */
[----:B0-----:R4:W-:Y:S01]  /*ace0*/  @!P0 STG.E.64 desc[UR22][R16.64], R12 ;  /* 0x0000000c10008986 */ /* 0x0019e2000c101b16 */
[----:B------:R-:W-:-:S13]  /*acf0*/  ISETP.NE.AND P0, PT, R7, 0x1, PT ;  /* 0x000000010700780c */ /* 0x000fda0003f05270 */
[----:B----4-:R-:W-:Y:S05]  /*ad00*/  @!P0 BRA `(.L_x_15850) ;  /* 0x0000000000508947 */ /* 0x010fea0003800000 */
        /* <DEDUP_REMOVED lines=10> */
[----:B----4-:R-:W-:Y:S05]  /*adb0*/  @!P0 BRA `(.L_x_15850) ;  /* 0x0000000000248947 */ /* 0x010fea0003800000 */
        /* <DEDUP_REMOVED lines=9> */
.L_x_15850:
[----:B------:R-:W-:Y:S05]  /*ae50*/  BSYNC.RECONVERGENT B0 ;  /* 0x0000000000007941 */ /* 0x000fea0003800200 */
.L_x_15849:
[----:B------:R-:W-:Y:S01]  /*ae60*/  BAR.SYNC.DEFER_BLOCKING 0x0 ;  /* 0x0000000000007b1d */ /* 0x000fe20000010000 */
[----:B------:R-:W-:Y:S01]  /*ae70*/  ISETP.LT.U32.AND P0, PT, R6, UR14, PT ;  /* 0x0000000e06007c0c */ /* 0x000fe2000bf01070 */
[----:B0---4-:R-:W-:-:S04]  /*ae80*/  IMAD R12, R5, 0xc, R14 ;  /* 0x0000000c050c7824 */ /* 0x011fc800078e020e */
[----:B------:R-:W0:Y:S01]  /*ae90*/  LDCU UR5, c[0x0][0x3d4] ;  /* 0x00007a80ff0577ac */ /* 0x000e220008000800 */
        /* <DEDUP_REMOVED lines=8> */
[----:B0-----:R-:W-:Y:S05]  /*af20*/  @!P0 BRA `(.L_x_15855) ;  /* 0x0000000400888947 */ /* 0x001fea0003800000 */
[----:B------:R-:W-:Y:S01]  /*af30*/  ISETP.GE.U32.AND P1, PT, R2, 0x3, PT ;  /* 0x000000030200780c */ /* 0x000fe20003f26070 */
[----:B------:R-:W-:Y:S01]  /*af40*/  IMAD.U32 R33, RZ, RZ, UR14 ;  /* 0x0000000eff217e24 */ /* 0x000fe2000f8e00ff */
        /* <DEDUP_REMOVED lines=11> */
.L_x_15858:
[C---:B------:R-:W-:Y:S01]  /*b000*/  LOP3.LUT R9, R8.reuse, 0x1f, RZ, 0xc0, !PT ;  /* 0x0000001f08097812 */ /* 0x040fe200078ec0ff */
[C---:B------:R-:W-:Y:S01]  /*b010*/  VIADD R4, R8.reuse, 0x1d ;  /* 0x0000001d08047836 */ /* 0x040fe20000000000 */
[----:B------:R-:W-:Y:S01]  /*b020*/  IADD3 R2, PT, PT, R8, -0x1, RZ ;  /* 0xffffffff08027810 */ /* 0x000fe20007ffe0ff */
[----:B------:R-:W-:Y:S01]  /*b030*/  VIADD R0, R0, 0x4 ;  /* 0x0000000400007836 */ /* 0x000fe20000000000 */
[----:B------:R-:W-:Y:S02]  /*b040*/  IADD3 R8, PT, PT, R8, 0x1e, RZ ;  /* 0x0000001e08087810 */ /* 0x000fe40007ffe0ff */
[----:B0---4-:R-:W-:Y:S02]  /*b050*/  LOP3.LUT R21, R2, 0x1f, RZ, 0xc0, !PT ;  /* 0x0000001f02157812 */ /* 0x011fe400078ec0ff */
[----:B------:R-:W-:Y:S02]  /*b060*/  LOP3.LUT R23, R8, 0x1f, RZ, 0xc0, !PT ;  /* 0x0000001f08177812 */ /* 0x000fe400078ec0ff */
[----:B------:R-:W-:-:S02]  /*b070*/  ISETP.GE.U32.AND P4, PT, R9, UR7, PT ;  /* 0x0000000709007c0c */ /* 0x000fc4000bf86070 */
[----:B------:R-:W-:Y:S02]  /*b080*/  ISETP.GE.U32.AND P3, PT, R21, UR7, PT ;  /* 0x0000000715007c0c */ /* 0x000fe4000bf66070 */
[----:B------:R-:W-:Y:S02]  /*b090*/  ISETP.GE.U32.AND P2, PT, R23, UR7, PT ;  /* 0x0000000717007c0c */ /* 0x000fe4000bf46070 */
[----:B------:R-:W-:-:S04]  /*b0a0*/  LOP3.LUT R29, R4, 0x1f, RZ, 0xc0, !PT ;  /* 0x0000001f041d7812 */ /* 0x000fc800078ec0ff */
[C---:B------:R-:W-:Y:S02]  /*b0b0*/  ISETP.GE.U32.AND P1, PT, R29.reuse, UR7, PT ;  /* 0x000000071d007c0c */ /* 0x040fe4000bf26070 */
[----:B------:R-:W-:Y:S01]  /*b0c0*/  IADD3 R8, PT, PT, R29, 0x1f, RZ ;  /* 0x0000001f1d087810 */ /* 0x000fe20007ffe0ff */
[----:B---3--:R-:W0:Y:S01]  /*b0d0*/  @!P4 LDS.64 R10, [R47+-0x10] ;  /* 0xfffff0002f0ac984 */ /* 0x008e220000000a00 */
[----:B------:R-:W-:Y:S02]  /*b0e0*/  @!P4 IADD3 R2, P6, PT, R9, R26, RZ ;  /* 0x0000001a0902c210 */ /* 0x000fe40007fde0ff */
[----:B------:R-:W-:Y:S01]  /*b0f0*/  IADD3 R26, P5, PT, R26, UR4, RZ ;  /* 0x000000041a1a7c10 */ /* 0x000fe2000ffbe0ff */
[----:B------:R-:W3:Y:S02]  /*b100*/  @!P3 LDS.64 R12, [R47+-0x8] ;  /* 0xfffff8002f0cb984 */ /* 0x000ee40000000a00 */
[----:B------:R-:W-:Y:S01]  /*b110*/  @!P4 IMAD.X R9, RZ, RZ, R27, P6 ;  /* 0x000000ffff09c224 */ /* 0x000fe200030e061b */
[----:B-12---:R-:W-:Y:S01]  /*b120*/  @!P4 LEA R18, P6, R2, UR10, 0x3 ;  /* 0x0000000a0212cc11 */ /* 0x006fe2000f8c18ff */
[----:B------:R-:W1:Y:S01]  /*b130*/  @!P2 LDS.64 R14, [R47] ;  /* 0x000000002f0ea984 */ /* 0x000e620000000a00 */
[----:B------:R-:W-:-:S02]  /*b140*/  IADD3.X R27, PT, PT, R27, UR5, RZ, P5, !PT ;  /* 0x000000051b1b7c10 */ /* 0x000fc4000affe4ff */
[----:B------:R-:W-:Y:S01]  /*b150*/  @!P4 LEA.HI.X R19, R2, UR11, R9, 0x3, P6 ;  /* 0x0000000b0213cc11 */ /* 0x000fe2000b0f1c09 */
[----:B------:R2:W4:Y:S01]  /*b160*/  @!P1 LDS.64 R16, [R47+0x8] ;  /* 0x000008002f109984 */ /* 0x0005220000000a00 */
[----:B------:R-:W-:Y:S02]  /*b170*/  @!P3 IADD3 R2, P5, PT, R21, R26, RZ ;  /* 0x0000001a1502b210 */ /* 0x000fe40007fbe0ff */
[----:B------:R-:W-:Y:S02]  /*b180*/  IADD3 R26, P6, PT, R26, UR4, RZ ;  /* 0x000000041a1a7c10 */ /* 0x000fe4000ffde0ff */
[----:B------:R-:W-:Y:S02]  /*b190*/  @!P3 IADD3.X R9, PT, PT, RZ, R27, RZ, P5, !PT ;  /* 0x0000001bff09b210 */ /* 0x000fe40002ffe4ff */
[----:B------:R-:W-:Y:S01]  /*b1a0*/  @!P3 LEA R20, P5, R2, UR10, 0x3 ;  /* 0x0000000a0214bc11 */ /* 0x000fe2000f8a18ff */
[----:B--2---:R-:W-:Y:S01]  /*b1b0*/  VIADD R47, R47, 0x20 ;  /* 0x000000202f2f7836 */ /* 0x004fe20000000000 */
[----:B------:R-:W-:-:S02]  /*b1c0*/  IADD3.X R27, PT, PT, R27, UR5, RZ, P6, !PT ;  /* 0x000000051b1b7c10 */ /* 0x000fc4000b7fe4ff */
        /* <DEDUP_REMOVED lines=8> */
[----:B0-----:R0:W-:Y:S03]  /*b250*/  @!P4 STG.E.64 desc[UR22][R18.64], R10 ;  /* 0x0000000a1200c986 */ /* 0x0011e6000c101b16 */
[----:B------:R-:W-:-:S02]  /*b260*/  @!P1 IADD3.X R9, PT, PT, RZ, R27, RZ, P5, !PT ;  /* 0x0000001bff099210 */ /* 0x000fc40002ffe4ff */
[C---:B------:R-:W-:Y:S01]  /*b270*/  @!P1 LEA R24, P5, R2.reuse, UR10, 0x3 ;  /* 0x0000000a02189c11 */ /* 0x040fe2000f8a18ff */
[----:B---3--:R0:W-:Y:S03]  /*b280*/  @!P3 STG.E.64 desc[UR22][R20.64], R12 ;  /* 0x0000000c1400b986 */ /* 0x0081e6000c101b16 */
[----:B------:R-:W-:Y:S01]  /*b290*/  @!P1 LEA.HI.X R25, R2, UR11, R9, 0x3, P5 ;  /* 0x0000000b02199c11 */ /* 0x000fe2000a8f1c09 */
[----:B-1----:R0:W-:Y:S01]  /*b2a0*/  @!P2 STG.E.64 desc[UR22][R22.64], R14 ;  /* 0x0000000e1600a986 */ /* 0x0021e2000c101b16 */
[----:B------:R-:W-:-:S03]  /*b2b0*/  ISETP.NE.AND P2, PT, R0, RZ, PT ;  /* 0x000000ff0000720c */ /* 0x000fc60003f45270 */
[----:B----4-:R0:W-:Y:S01]  /*b2c0*/  @!P1 STG.E.64 desc[UR22][R24.64], R16 ;  /* 0x0000001018009986 */ /* 0x0101e2000c101b16 */
[----:B------:R-:W-:-:S04]  /*b2d0*/  IADD3 R26, P1, PT, R26, UR4, RZ ;  /* 0x000000041a1a7c10 */ /* 0x000fc8000ff3e0ff */
[----:B------:R-:W-:-:S05]  /*b2e0*/  IADD3.X R27, PT, PT, R27, UR5, RZ, P1, !PT ;  /* 0x000000051b1b7c10 */ /* 0x000fca0008ffe4ff */
[----:B------:R-:W-:Y:S05]  /*b2f0*/  @P2 BRA `(.L_x_15858) ;  /* 0xfffffffc00402947 */ /* 0x000fea000383ffff */
.L_x_15857:
[----:B------:R-:W-:Y:S05]  /*b300*/  BSYNC.RECONVERGENT B1 ;  /* 0x0000000000017941 */ /* 0x000fea0003800200 */
.L_x_15856:
[----:B------:R-:W-:Y:S05]  /*b310*/  @!P0 BRA `(.L_x_15855) ;  /* 0x00000000008c8947 */ /* 0x000fea0003800000 */
[----:B------:R-:W-:Y:S01]  /*b320*/  LOP3.LUT R9, R8, 0x1f, RZ, 0xc0, !PT ;  /* 0x0000001f08097812 */ /* 0x000fe200078ec0ff */
[----:B------:R-:W5:Y:S01]  /*b330*/  LDCU UR6, c[0x0][0x3d4] ;  /* 0x00007a80ff0677ac */ /* 0x000f620008000800 */
[----:B------:R-:W-:Y:S02]  /*b340*/  IADD3 R6, PT, PT, R6, R7, RZ ;  /* 0x0000000706067210 */ /* 0x000fe40007ffe0ff */
[----:B------:R-:W-:-:S03]  /*b350*/  ISETP.GE.U32.AND P0, PT, R9, UR7, PT ;  /* 0x0000000709007c0c */ /* 0x000fc6000bf06070 */
[----:B------:R-:W-:-:S10]  /*b360*/  IMAD R31, R6, 0x8, R31 ;  /* 0x00000008061f7824 */ /* 0x000fd400078e021f */
[----:B------:R-:W1:Y:S01]  /*b370*/  @!P0 LDS.64 R6, [R31] ;  /* 0x000000001f068984 */ /* 0x000e620000000a00 */
[----:B------:R-:W-:-:S04]  /*b380*/  @!P0 IADD3 R0, P1, PT, R9, R26, RZ ;  /* 0x0000001a09008210 */ /* 0x000fc80007f3e0ff */
[----:B------:R-:W-:Y:S02]  /*b390*/  @!P0 IADD3.X R9, PT, PT, RZ, R27, RZ, P1, !PT ;  /* 0x0000001bff098210 */ /* 0x000fe40000ffe4ff */
[----:B0-----:R-:W-:-:S04]  /*b3a0*/  @!P0 LEA R10, P1, R0, UR10, 0x3 ;  /* 0x0000000a000a8c11 */ /* 0x001fc8000f8218ff */
[----:B---34-:R-:W-:Y:S02]  /*b3b0*/  @!P0 LEA.HI.X R11, R0, UR11, R9, 0x3, P1 ;  /* 0x0000000b000b8c11 */ /* 0x018fe400088f1c09 */
[----:B------:R-:W-:-:S04]  /*b3c0*/  IADD3 R26, P1, PT, R26, UR4, RZ ;  /* 0x000000041a1a7c10 */ /* 0x000fc8000ff3e0ff */
[----:B-----5:R-:W-:Y:S01]  /*b3d0*/  IADD3.X R27, PT, PT, R27, UR6, RZ, P1, !PT ;  /* 0x000000061b1b7c10 */ /* 0x020fe20008ffe4ff */
[----:B-1----:R0:W-:Y:S01]  /*b3e0*/  @!P0 STG.E.64 desc[UR22][R10.64], R6 ;  /* 0x000000060a008986 */ /* 0x0021e2000c101b16 */
[----:B------:R-:W-:-:S13]  /*b3f0*/  ISETP.NE.AND P0, PT, R33, 0x1, PT ;  /* 0x000000012100780c */ /* 0x000fda0003f05270 */
[----:B0-----:R-:W-:Y:S05]  /*b400*/  @!P0 BRA `(.L_x_15855) ;  /* 0x0000000000508947 */ /* 0x001fea0003800000 */
        /* <DEDUP_REMOVED lines=10> */
[----:B0-----:R-:W-:Y:S05]  /*b4b0*/  @!P0 BRA `(.L_x_15855) ;  /* 0x0000000000248947 */ /* 0x001fea0003800000 */
        /* <DEDUP_REMOVED lines=9> */
.L_x_15855:
[----:B------:R-:W-:Y:S05]  /*b550*/  BSYNC.RECONVERGENT B0 ;  /* 0x0000000000007941 */ /* 0x000fea0003800200 */
.L_x_15854:
        /* <DEDUP_REMOVED lines=8> */
[----:B0--34-:R-:W0:Y:S01]  /*b5e0*/  @!P0 S2R R11, SR_CgaCtaId ;  /* 0x00000000000b8919 */ /* 0x019e220000008800 */
[----:B------:R-:W-:Y:S02]  /*b5f0*/  @!P0 MOV R6, 0x400 ;  /* 0x0000040000068802 */ /* 0x000fe40000000f00 */
[----:B-----5:R-:W-:-:S05]  /*b600*/  FMNMX R0, R43, R0, !PT ;  /* 0x000000002b007209 */ /* 0x020fca0007800000 */
[----:B------:R-:W3:Y:S01]  /*b610*/  SHFL.DOWN PT, R7, R0, 0x8, 0x1f ;  /* 0x09001f0000077f89 */ /* 0x000ee200000e0000 */
[----:B0-----:R-:W-:-:S04]  /*b620*/  @!P0 LEA R6, R11, R6, 0x18 ;  /* 0x000000060b068211 */ /* 0x001fc800078ec0ff */
[----:B------:R-:W-:Y:S02]  /*b630*/  @!P0 LEA R6, R5, R6, 0x2 ;  /* 0x0000000605068211 */ /* 0x000fe400078e10ff */
[----:B---3--:R-:W-:-:S05]  /*b640*/  FMNMX R7, R0, R7, !PT ;  /* 0x0000000700077209 */ /* 0x008fca0007800000 */
        /* <DEDUP_REMOVED lines=17> */
[----:B------:R0:W3:Y:S01]  /*b760*/  @!P0 LDS R0, [R2] ;  /* 0x0000000002008984 */ /* 0x0000e20000000800 */
[----:B------:R-:W-:Y:S05]  /*b770*/  BRA.DIV UR4, `(.L_x_15861) ;  /* 0x0000000204807947 */ /* 0x000fea000b800000 */
[----:B---3--:R-:W3:Y:S02]  /*b780*/  SHFL.DOWN PT, R5, R0, 0x4, 0x1f ;  /* 0x08801f0000057f89 */ /* 0x008ee400000e0000 */
[----:B---3--:R-:W-:-:S05]  /*b790*/  FMNMX R5, R5, R0, !PT ;  /* 0x0000000005057209 */ /* 0x008fca0007800000 */
[----:B0-----:R-:W0:Y:S02]  /*b7a0*/  SHFL.DOWN PT, R2, R5, 0x2, 0x1f ;  /* 0x08401f0005027f89 */ /* 0x001e2400000e0000 */
[----:B0-----:R-:W-:-:S05]  /*b7b0*/  FMNMX R2, R5, R2, !PT ;  /* 0x0000000205027209 */ /* 0x001fca0007800000 */
[----:B------:R0:W3:Y:S02]  /*b7c0*/  SHFL.DOWN PT, R7, R2, 0x1, 0x1f ;  /* 0x08201f0002077f89 */ /* 0x0000e400000e0000 */
.L_x_15867:
[----:B------:R-:W-:Y:S02]  /*b7d0*/  ISETP.NE.AND P0, PT, R3, RZ, PT ;  /* 0x000000ff0300720c */ /* 0x000fe40003f05270 */
[----:B---3--:R-:W-:-:S11]  /*b7e0*/  FMNMX R7, R2, R7, !PT ;  /* 0x0000000702077209 */ /* 0x008fd60007800000 */
[----:B------:R-:W-:Y:S05]  /*b7f0*/  @P0 BRA `(.L_x_15860) ;  /* 0x0000000000080947 */ /* 0x000fea0003800000 */
[----:B------:R-:W3:Y:S02]  /*b800*/  LDC.64 R4, c[0x0][0x3a8] ;  /* 0x0000ea00ff047b82 */ /* 0x000ee40000000a00 */
[----:B---3--:R3:W-:Y:S02]  /*b810*/  REDG.E.MAX.S32.STRONG.GPU desc[UR22][R4.64], R7 ;  /* 0x000000070400798e */ /* 0x0087e4000d12e316 */
.L_x_15860:
[----:B------:R-:W-:Y:S05]  /*b820*/  BSYNC B0 ;  /* 0x0000000000007941 */ /* 0x000fea0003800000 */
.L_x_15859:
        /* <DEDUP_REMOVED lines=10> */
[----:B---3--:R-:W-:-:S07]  /*b8d0*/  MOV R4, 0xb8f0 ;  /* 0x0000b8f000047802 */ /* 0x008fce0000000f00 */
[----:B012-4-:R-:W-:Y:S05]  /*b8e0*/  CALL.REL.NOINC `($__internal_485_$__cuda_sm20_rcp_rn_f32_slowpath) ;  /* 0x0000000400987944 */ /* 0x017fea0003c00000 */
[----:B------:R-:W-:Y:S05]  /*b8f0*/  BRA `(.L_x_15863) ;  /* 0x0000000000147947 */ /* 0x000fea0003800000 */
.L_x_15862:
[----:B0---4-:R-:W0:Y:S01]  /*b900*/  MUFU.RCP R21, UR13 ;  /* 0x0000000d00157d08 */ /* 0x011e220008001000 */
[----:B------:R-:W-:-:S04]  /*b910*/  IMAD.U32 R0, RZ, RZ, UR13 ;  /* 0x0000000dff007e24 */ /* 0x000fc8000f8e00ff */
[----:B0-----:R-:W-:-:S04]  /*b920*/  FFMA R0, R21, R0, -1 ;  /* 0xbf80000015007423 */ /* 0x001fc80000000000 */
[----:B------:R-:W-:-:S04]  /*b930*/  FADD.FTZ R0, -R0, -RZ ;  /* 0x800000ff00007221 */ /* 0x000fc80000010100 */
[----:B------:R-:W-:-:S07]  /*b940*/  FFMA R21, R21, R0, R21 ;  /* 0x0000000015157223 */ /* 0x000fce0000000015 */
.L_x_15863:
[----:B------:R-:W0:Y:S02]  /*b950*/  LDC.64 R2, c[0x0][0x3b0] ;  /* 0x0000ec00ff027b82 */ /* 0x000e240000000a00 */
[----:B0-----:R-:W-:Y:S01]  /*b960*/  STG.E desc[UR22][R2.64], R21 ;  /* 0x0000001502007986 */ /* 0x001fe2000c101916 */
[----:B------:R-:W-:Y:S05]  /*b970*/  EXIT ;  /* 0x000000000000794d */ /* 0x000fea0003800000 */
.L_x_15861:
[----:B------:R-:W-:Y:S01]  /*b980*/  HFMA2 R9, -RZ, RZ, 0, 2.384185791015625e-07 ;  /* 0x00000004ff097431 */ /* 0x000fe200000001ff */
[----:B------:R-:W-:Y:S01]  /*b990*/  MOV R11, 0x1f ;  /* 0x0000001f000b7802 */ /* 0x000fe20000000f00 */
[----:B------:R-:W-:-:S07]  /*b9a0*/  IMAD.MOV.U32 R4, RZ, RZ, -0x1 ;  /* 0xffffffffff047424 */ /* 0x000fce00078e00ff */
[----:B0123--:R-:W-:Y:S05]  /*b9b0*/  WARPSYNC.COLLECTIVE R4, `(.L_x_15864) ;  /* 0x0000000004087348 */ /* 0x00ffea0003c00000 */
[----:B---3--:R3:W4:Y:S02]  /*b9c0*/  SHFL.DOWN P0, R7, R0, R9, R11 ;  /* 0x0800000900077389 */ /* 0x008724000000000b */
[----:B01234-:R-:W-:Y:S05]  /*b9d0*/  ENDCOLLECTIVE ;  /* 0x000000000000791b */ /* 0x01ffea0003800000 */
.L_x_15864:
[----:B------:R-:W-:Y:S01]  /*b9e0*/  IMAD.MOV.U32 R9, RZ, RZ, 0x2 ;  /* 0x00000002ff097424 */ /* 0x000fe200078e00ff */
[----:B------:R-:W-:-:S04]  /*b9f0*/  MOV R5, R7 ;  /* 0x0000000700057202 */ /* 0x000fc80000000f00 */
[----:B------:R-:W-:-:S04]  /*ba00*/  FMNMX R5, R5, R0, !PT ;  /* 0x0000000005057209 */ /* 0x000fc80007800000 */
[----:B------:R-:W-:-:S07]  /*ba10*/  MOV R0, R5 ;  /* 0x0000000500007202 */ /* 0x000fce0000000f00 */
[----:B------:R-:W-:Y:S05]  /*ba20*/  WARPSYNC.COLLECTIVE R4, `(.L_x_15865) ;  /* 0x0000000004087348 */ /* 0x000fea0003c00000 */
[----:B------:R0:W1:Y:S02]  /*ba30*/  SHFL.DOWN P0, R7, R0, R9, R11 ;  /* 0x0800000900077389 */ /* 0x000064000000000b */
[----:B01----:R-:W-:Y:S05]  /*ba40*/  ENDCOLLECTIVE ;  /* 0x000000000000791b */ /* 0x003fea0003800000 */
.L_x_15865:
[----:B------:R-:W-:Y:S01]  /*ba50*/  IMAD.MOV.U32 R9, RZ, RZ, 0x1 ;  /* 0x00000001ff097424 */ /* 0x000fe200078e00ff */
[----:B------:R-:W-:-:S04]  /*ba60*/  MOV R2, R7 ;  /* 0x0000000700027202 */ /* 0x000fc80000000f00 */
[----:B------:R-:W-:-:S04]  /*ba70*/  FMNMX R2, R5, R2, !PT ;  /* 0x0000000205027209 */ /* 0x000fc80007800000 */
[----:B------:R-:W-:-:S07]  /*ba80*/  MOV R0, R2 ;  /* 0x0000000200007202 */ /* 0x000fce0000000f00 */
[----:B------:R-:W-:Y:S05]  /*ba90*/  WARPSYNC.COLLECTIVE R4, `(.L_x_15866) ;  /* 0x0000000004087348 */ /* 0x000fea0003c00000 */
[----:B------:R0:W1:Y:S02]  /*baa0*/  SHFL.DOWN P0, R7, R0, R9, R11 ;  /* 0x0800000900077389 */ /* 0x000064000000000b */
[----:B01----:R-:W-:Y:S05]  /*bab0*/  ENDCOLLECTIVE ;  /* 0x000000000000791b */ /* 0x003fea0003800000 */
.L_x_15866:
[----:B------:R-:W-:Y:S05]  /*bac0*/  BRA `(.L_x_15867) ;  /* 0xfffffffc00407947 */ /* 0x000fea000383ffff */
        .weak           $__internal_484_$__cuda_sm20_div_u64
        .type           $__internal_484_$__cuda_sm20_div_u64,@function
        .size           $__internal_484_$__cuda_sm20_div_u64,($__internal_485_$__cuda_sm20_rcp_rn_f32_slowpath - $__internal_484_$__cuda_sm20_div_u64)
$__internal_484_$__cuda_sm20_div_u64:
        /* <DEDUP_REMOVED lines=71> */
[----:B------:R-:W-:Y:S11]  /*bf40*/  RET.REL.NODEC R6 `(_ZN18transformer_engine6detail38cast_transpose_fused_kernel_notalignedILb0ELb0ELb1EfNS_16CTDBiasDActParamI13__nv_bfloat16S3_S3_fEELi4ELi4ENS_5EmptyEXadL_ZNS_4siluIffEET_T0_RKS5_EEEEvT3_mmm) ;  /* 0xffffff40062c7950 */ /* 0x000ff60003c3ffff */
        .weak           $__internal_485_$__cuda_sm20_rcp_rn_f32_slowpath
        .type           $__internal_485_$__cuda_sm20_rcp_rn_f32_slowpath,@function
        .size           $__internal_485_$__cuda_sm20_rcp_rn_f32_slowpath,(.L_x_29786 - $__internal_485_$__cuda_sm20_rcp_rn_f32_slowpath)
$__internal_485_$__cuda_sm20_rcp_rn_f32_slowpath:
        /* <DEDUP_REMOVED lines=15> */
.L_x_15869:
        /* <DEDUP_REMOVED lines=18> */
[----:B------:R-:W-:Y:S02]  /*c160*/  SHF.R.U32.HI R27, RZ, R2, R27 ;  /* 0x00000002ff1b7219 */ /* 0x000fe4000001161b */
[----:B------:R-:W-:Y:S01]  /*c170*/  SHF.R.U32.HI R21, RZ, R26, R25 ;  /* 0x0000001aff157219 */ /* 0x000fe20000011619 */
[----:B------:R-:W-:Y:S01]  /*c180*/  IMAD.MOV R24, RZ, RZ, -R24 ;  /* 0x000000ffff187224 */ /* 0x000fe200078e0a18 */
[C---:B------:R-:W-:Y:S02]  /*c190*/  LOP3.LUT P0, RZ, R27.reuse, 0x1, RZ, 0xc0, !PT ;  /* 0x000000011bff7812 */ /* 0x040fe4000780c0ff */
[----:B------:R-:W-:-:S02]  /*c1a0*/  LOP3.LUT P2, RZ, R27, 0x2, RZ, 0xc0, !PT ;  /* 0x000000021bff7812 */ /* 0x000fc4000784c0ff */
        /* <DEDUP_REMOVED lines=10> */
.L_x_15871:
[----:B------:R0:W1:Y:S02]  /*c250*/  MUFU.RCP R21, R0 ;  /* 0x0000000000157308 */ /* 0x0000640000001000 */
.L_x_15870:
[----:B------:R-:W-:Y:S05]  /*c260*/  BSYNC B0 ;  /* 0x0000000000007941 */ /* 0x000fea0003800000 */
.L_x_15868:
[----:B------:R-:W-:Y:S01]  /*c270*/  HFMA2 R25, -RZ, RZ, 0, 0 ;  /* 0x00000000ff197431 */ /* 0x000fe200000001ff */
[----:B------:R-:W-:-:S04]  /*c280*/  MOV R24, R4 ;  /* 0x0000000400187202 */ /* 0x000fc80000000f00 */
[----:B01----:R-:W-:Y:S05]  /*c290*/  RET.REL.NODEC R24 `(_ZN18transformer_engine6detail38cast_transpose_fused_kernel_notalignedILb0ELb0ELb1EfNS_16CTDBiasDActParamI13__nv_bfloat16S3_S3_fEELi4ELi4ENS_5EmptyEXadL_ZNS_4siluIffEET_T0_RKS5_EEEEvT3_mmm) ;  /* 0xffffff3c18587950 */ /* 0x003fea0003c3ffff */
.L_x_15872:
        /* <DEDUP_REMOVED lines=14> */
.L_x_29786:


//--------------------- .text._ZN18transformer_engine6detail38cast_transpose_fused_kernel_notalignedILb0ELb0ELb1EfNS_16CTDBiasDActParamI13__nv_bfloat16S3_6__halffEELi4ELi4ENS_5EmptyEXadL_ZNS_4siluIffEET_T0_RKS6_EEEEvT3_mmm --------------------------
	.section	.text._ZN18transformer_engine6detail38cast_transpose_fused_kernel_notalignedILb0ELb0ELb1EfNS_16CTDBiasDActParamI13__nv_bfloat16S3_6__halffEELi4ELi4ENS_5EmptyEXadL_ZNS_4siluIffEET_T0_RKS6_EEEEvT3_mmm,"ax",@progbits
	.align	128
        .global         _ZN18transformer_engine6detail38cast_transpose_fused_kernel_notalignedILb0ELb0ELb1EfNS_16CTDBiasDActParamI13__nv_bfloat16S3_6__halffEELi4ELi4ENS_5EmptyEXadL_ZNS_4siluIffEET_T0_RKS6_EEEEvT3_mmm
        .type           _ZN18transformer_engine6detail38cast_transpose_fused_kernel_notalignedILb0ELb0ELb1EfNS_16CTDBiasDActParamI13__nv_bfloat16S3_6__halffEELi4ELi4ENS_5EmptyEXadL_ZNS_4siluIffEET_T0_RKS6_EEEEvT3_mmm,@function
        .size           _ZN18transformer_engine6detail38cast_transpose_fused_kernel_notalignedILb0ELb0ELb1EfNS_16CTDBiasDActParamI13__nv_bfloat16S3_6__halffEELi4ELi4ENS_5EmptyEXadL_ZNS_4siluIffEET_T0_RKS6_EEEEvT3_mmm,(.L_x_29788 - _ZN18transformer_engine6detail38cast_transpose_fused_kernel_notalignedILb0ELb0ELb1EfNS_16CTDBiasDActParamI13__nv_bfloat16S3_6__halffEELi4ELi4ENS_5EmptyEXadL_ZNS_4siluIffEET_T0_RKS6_EEEEvT3_mmm)
        .other          _ZN18transformer_engine6detail38cast_transpose_fused_kernel_notalignedILb0ELb0ELb1EfNS_16CTDBiasDActParamI13__nv_bfloat16S3_6__halffEELi4ELi4ENS_5EmptyEXadL_ZNS_4siluIffEET_T0_RKS6_EEEEvT3_mmm,@"STO_CUDA_ENTRY STV_DEFAULT"
_ZN18transformer_engine6detail38cast_transpose_fused_kernel_notalignedILb0ELb0ELb1EfNS_16CTDBiasDActParamI13__nv_bfloat16S3_6__halffEELi4ELi4ENS_5EmptyEXadL_ZNS_4siluIffEET_T0_RKS6_EEEEvT3_mmm:
.text._ZN18transformer_engine6detail38cast_transpose_fused_kernel_notalignedILb0ELb0ELb1EfNS_16CTDBiasDActParamI13__nv_bfloat16S3_6__halffEELi4ELi4ENS_5EmptyEXadL_ZNS_4siluIffEET_T0_RKS6_EEEEvT3_mmm:
        /* <DEDUP_REMOVED lines=43> */
.L_x_15873:
[----:B------:R-:W-:-:S07]  /*02b0*/  MOV R2, 0x2d0 ;  /* 0x000002d000027802 */ /* 0x000fce0000000f00 */
[----:B------:R-:W-:Y:S05]  /*02c0*/  CALL.REL.NOINC `($__internal_486_$__cuda_sm20_div_u64) ;  /* 0x000000b800007944 */ /* 0x000fea0003c00000 */
        /* <DEDUP_REMOVED lines=11> */
.L_x_15874:
        /* <DEDUP_REMOVED lines=150> */
[----:B-----5:R-:W-:Y:S05]  /*0ce0*/  CALL.REL.NOINC `($__internal_487_$__cuda_sm20_rcp_rn_f32_slowpath) ;  /* 0x000000b000987944 */ /* 0x020fea0003c00000 */
[----:B------:R-:W-:Y:S05]  /*0cf0*/  BRA `(.L_x_15877) ;  /* 0x0000000000107947 */ /* 0x000fea0003800000 */
.L_x_15876:
[----:B------:R-:W0:Y:S02]  /*0d00*/  MUFU.RCP R21, R4 ;  /* 0x0000000400157308 */ /* 0x000e240000001000 */
[----:B0-----:R-:W-:-:S04]  /*0d10*/  FFMA R0, R4, R21, -1 ;  /* 0xbf80000004007423 */ /* 0x001fc80000000015 */
[----:B------:R-:W-:-:S04]  /*0d20*/  FADD.FTZ R0, -R0, -RZ ;  /* 0x800000ff00007221 */ /* 0x000fc80000010100 */
[----:B------:R-:W-:-:S07]  /*0d30*/  FFMA R21, R21, R0, R21 ;  /* 0x0000000015157223 */ /* 0x000fce0000000015 */
.L_x_15877:
[----:B------:R-:W-:Y:S05]  /*0d40*/  BSYNC.RECONVERGENT B1 ;  /* 0x0000000000017941 */ /* 0x000fea0003800200 */
.L_x_15875:
        /* <DEDUP_REMOVED lines=20> */
[----:B-----5:R-:W-:Y:S05]  /*0e90*/  CALL.REL.NOINC `($__internal_487_$__cuda_sm20_rcp_rn_f32_slowpath) ;  /* 0x000000b0002c7944 */ /* 0x020fea0003c00000 */
[----:B------:R-:W-:Y:S05]  /*0ea0*/  BRA `(.L_x_15880) ;  /* 0x0000000000107947 */ /* 0x000fea0003800000 */
.L_x_15879:
[----:B------:R-:W0:Y:S02]  /*0eb0*/  MUFU.RCP R21, R4 ;  /* 0x0000000400157308 */ /* 0x000e240000001000 */
[----:B0-----:R-:W-:-:S04]  /*0ec0*/  FFMA R0, R4, R21, -1 ;  /* 0xbf80000004007423 */ /* 0x001fc80000000015 */
[----:B------:R-:W-:-:S04]  /*0ed0*/  FADD.FTZ R0, -R0, -RZ ;  /* 0x800000ff00007221 */ /* 0x000fc80000010100 */
[----:B------:R-:W-:-:S07]  /*0ee0*/  FFMA R21, R21, R0, R21 ;  /* 0x0000000015157223 */ /* 0x000fce0000000015 */
.L_x_15880:
[----:B------:R-:W-:Y:S05]  /*0ef0*/  BSYNC.RECONVERGENT B1 ;  /* 0x0000000000017941 */ /* 0x000fea0003800200 */
.L_x_15878:
        /* <DEDUP_REMOVED lines=21> */
.L_x_15882:
[----:B------:R-:W0:Y:S02]  /*1050*/  MUFU.RCP R21, R2 ;  /* 0x0000000200157308 */ /* 0x000e240000001000 */
[----:B0-----:R-:W-:-:S04]  /*1060*/  FFMA R0, R2, R21, -1 ;  /* 0xbf80000002007423 */ /* 0x001fc80000000015 */
[----:B------:R-:W-:-:S04]  /*1070*/  FADD.FTZ R0, -R0, -RZ ;  /* 0x800000ff00007221 */ /* 0x000fc80000010100 */
[----:B------:R-:W-:-:S07]  /*1080*/  FFMA R21, R21, R0, R21 ;  /* 0x0000000015157223 */ /* 0x000fce0000000015 */
.L_x_15883:
[----:B------:R-:W-:Y:S05]  /*1090*/  BSYNC.RECONVERGENT B1 ;  /* 0x0000000000017941 */ /* 0x000fea0003800200 */
.L_x_15881:
        /* <DEDUP_REMOVED lines=22> */
.L_x_15885:
[----:B------:R-:W0:Y:S02]  /*1200*/  MUFU.RCP R21, R4 ;  /* 0x0000000400157308 */ /* 0x000e240000001000 */
[----:B0-----:R-:W-:-:S04]  /*1210*/  FFMA R0, R4, R21, -1 ;  /* 0xbf80000004007423 */ /* 0x001fc80000000015 */
[----:B------:R-:W-:-:S04]  /*1220*/  FADD.FTZ R0, -R0, -RZ ;  /* 0x800000ff00007221 */ /* 0x000fc80000010100 */
[----:B------:R-:W-:-:S07]  /*1230*/  FFMA R21, R21, R0, R21 ;  /* 0x0000000015157223 */ /* 0x000fce0000000015 */
.L_x_15886:
[----:B------:R-:W-:Y:S05]  /*1240*/  BSYNC.RECONVERGENT B1 ;  /* 0x0000000000017941 */ /* 0x000fea0003800200 */
.L_x_15884:
        /* <DEDUP_REMOVED lines=19> */
[----:B------:R-:W-:Y:S05]  /*1380*/  CALL.REL.NOINC `($__internal_487_$__cuda_sm20_rcp_rn_f32_slowpath) ;  /* 0x000000a800f07944 */ /* 0x000fea0003c00000 */
[----:B------:R-:W-:Y:S05]  /*1390*/  BRA `(.L_x_15889) ;  /* 0x0000000000107947 */ /* 0x000fea0003800000 */
.L_x_15888:
[----:B------:R-:W0:Y:S02]  /*13a0*/  MUFU.RCP R21, R4 ;  /* 0x0000000400157308 */ /* 0x000e240000001000 */
[----:B0-----:R-:W-:-:S04]  /*13b0*/  FFMA R0, R4, R21, -1 ;  /* 0xbf80000004007423 */ /* 0x001fc80000000015 */
[----:B------:R-:W-:-:S04]  /*13c0*/  FADD.FTZ R0, -R0, -RZ ;  /* 0x800000ff00007221 */ /* 0x000fc80000010100 */
[----:B------:R-:W-:-:S07]  /*13d0*/  FFMA R21, R21, R0, R21 ;  /* 0x0000000015157223 */ /* 0x000fce0000000015 */
.L_x_15889:
[----:B------:R-:W-:Y:S05]  /*13e0*/  BSYNC.RECONVERGENT B1 ;  /* 0x0000000000017941 */ /* 0x000fea0003800200 */
.L_x_15887:
        /* <DEDUP_REMOVED lines=22> */
.L_x_15891:
[----:B------:R-:W0:Y:S02]  /*1550*/  MUFU.RCP R21, R4 ;  /* 0x0000000400157308 */ /* 0x000e240000001000 */
[----:B0-----:R-:W-:-:S04]  /*1560*/  FFMA R0, R4, R21, -1 ;  /* 0xbf80000004007423 */ /* 0x001fc80000000015 */
[----:B------:R-:W-:-:S04]  /*1570*/  FADD.FTZ R0, -R0, -RZ ;  /* 0x800000ff00007221 */ /* 0x000fc80000010100 */
[----:B------:R-:W-:-:S07]  /*1580*/  FFMA R21, R21, R0, R21 ;  /* 0x0000000015157223 */ /* 0x000fce0000000015 */
.L_x_15892:
[----:B------:R-:W-:Y:S05]  /*1590*/  BSYNC.RECONVERGENT B1 ;  /* 0x0000000000017941 */ /* 0x000fea0003800200 */
.L_x_15890:
        /* <DEDUP_REMOVED lines=21> */
.L_x_15894:
[----:B------:R-:W0:Y:S02]  /*16f0*/  MUFU.RCP R21, R2 ;  /* 0x0000000200157308 */ /* 0x000e240000001000 */
[----:B0-----:R-:W-:-:S04]  /*1700*/  FFMA R0, R2, R21, -1 ;  /* 0xbf80000002007423 */ /* 0x001fc80000000015 */
[----:B------:R-:W-:-:S04]  /*1710*/  FADD.FTZ R0, -R0, -RZ ;  /* 0x800000ff00007221 */ /* 0x000fc80000010100 */
[----:B------:R-:W-:-:S07]  /*1720*/  FFMA R21, R21, R0, R21 ;  /* 0x0000000015157223 */ /* 0x000fce0000000015 */
.L_x_15895:
[----:B------:R-:W-:Y:S05]  /*1730*/  BSYNC.RECONVERGENT B1 ;  /* 0x0000000000017941 */ /* 0x000fea0003800200 */
.L_x_15893:
        /* <DEDUP_REMOVED lines=22> */
.L_x_15897:
[----:B------:R-:W0:Y:S02]  /*18a0*/  MUFU.RCP R21, R4 ;  /* 0x0000000400157308 */ /* 0x000e240000001000 */
[----:B0-----:R-:W-:-:S04]  /*18b0*/  FFMA R0, R4, R21, -1 ;  /* 0xbf80000004007423 */ /* 0x001fc80000000015 */
[----:B------:R-:W-:-:S04]  /*18c0*/  FADD.FTZ R0, -R0, -RZ ;  /* 0x800000ff00007221 */ /* 0x000fc80000010100 */
[----:B------:R-:W-:-:S07]  /*18d0*/  FFMA R21, R21, R0, R21 ;  /* 0x0000000015157223 */ /* 0x000fce0000000015 */
.L_x_15898:
[----:B------:R-:W-:Y:S05]  /*18e0*/  BSYNC.RECONVERGENT B1 ;  /* 0x0000000000017941 */ /* 0x000fea0003800200 */
.L_x_15896:
        /* <DEDUP_REMOVED lines=21> */
.L_x_15900:
[----:B------:R-:W0:Y:S02]  /*1a40*/  MUFU.RCP R21, R4 ;  /* 0x0000000400157308 */ /* 0x000e240000001000 */
[----:B0-----:R-:W-:-:S04]  /*1a50*/  FFMA R0, R4, R21, -1 ;  /* 0xbf80000004007423 */ /* 0x001fc80000000015 */
[----:B------:R-:W-:-:S04]  /*1a60*/  FADD.FTZ R0, -R0, -RZ ;  /* 0x800000ff00007221 */ /* 0x000fc80000010100 */
[----:B------:R-:W-:-:S07]  /*1a70*/  FFMA R21, R21, R0, R21 ;  /* 0x0000000015157223 */ /* 0x000fce0000000015 */
.L_x_15901:
[----:B------:R-:W-:Y:S05]  /*1a80*/  BSYNC.RECONVERGENT B1 ;  /* 0x0000000000017941 */ /* 0x000fea0003800200 */
.L_x_15899:
        /* <DEDUP_REMOVED lines=22> */
.L_x_15903:
[----:B------:R-:W0:Y:S02]  /*1bf0*/  MUFU.RCP R21, R2 ;  /* 0x0000000200157308 */ /* 0x000e240000001000 */
[----:B0-----:R-:W-:-:S04]  /*1c00*/  FFMA R0, R2, R21, -1 ;  /* 0xbf80000002007423 */ /* 0x001fc80000000015 */
[----:B------:R-:W-:-:S04]  /*1c10*/  FADD.FTZ R0, -R0, -RZ ;  /* 0x800000ff00007221 */ /* 0x000fc80000010100 */
[----:B------:R-:W-:-:S07]  /*1c20*/  FFMA R21, R21, R0, R21 ;  /* 0x0000000015157223 */ /* 0x000fce0000000015 */
.L_x_15904:
[----:B------:R-:W-:Y:S05]  /*1c30*/  BSYNC.RECONVERGENT B1 ;  /* 0x0000000000017941 */ /* 0x000fea0003800200 */
.L_x_15902:
        /* <DEDUP_REMOVED lines=21> */
.L_x_15906:
[----:B------:R-:W0:Y:S02]  /*1d90*/  MUFU.RCP R21, R2 ;  /* 0x0000000200157308 */ /* 0x000e240000001000 */
[----:B0-----:R-:W-:-:S04]  /*1da0*/  FFMA R0, R2, R21, -1 ;  /* 0xbf80000002007423 */ /* 0x001fc80000000015 */
[----:B------:R-:W-:-:S04]  /*1db0*/  FADD.FTZ R0, -R0, -RZ ;  /* 0x800000ff00007221 */ /* 0x000fc80000010100 */
[----:B------:R-:W-:-:S07]  /*1dc0*/  FFMA R21, R21, R0, R21 ;  /* 0x0000000015157223 */ /* 0x000fce0000000015 */
.L_x_15907:
[----:B------:R-:W-:Y:S05]  /*1dd0*/  BSYNC.RECONVERGENT B1 ;  /* 0x0000000000017941 */ /* 0x000fea0003800200 */
.L_x_15905:
        /* <DEDUP_REMOVED lines=22> */
.L_x_15909:
[----:B------:R-:W0:Y:S02]  /*1f40*/  MUFU.RCP R21, R4 ;  /* 0x0000000400157308 */ /* 0x000e240000001000 */
[----:B0-----:R-:W-:-:S04]  /*1f50*/  FFMA R0, R4, R21, -1 ;  /* 0xbf80000004007423 */ /* 0x001fc80000000015 */
[----:B------:R-:W-:-:S04]  /*1f60*/  FADD.FTZ R0, -R0, -RZ ;  /* 0x800000ff00007221 */ /* 0x000fc80000010100 */
[----:B------:R-:W-:-:S07]  /*1f70*/  FFMA R21, R21, R0, R21 ;  /* 0x0000000015157223 */ /* 0x000fce0000000015 */
.L_x_15910:
[----:B------:R-:W-:Y:S05]  /*1f80*/  BSYNC.RECONVERGENT B1 ;  /* 0x0000000000017941 */ /* 0x000fea0003800200 */
.L_x_15908:
        /* <DEDUP_REMOVED lines=21> */
.L_x_15912:
[----:B------:R-:W0:Y:S02]  /*20e0*/  MUFU.RCP R21, R2 ;  /* 0x0000000200157308 */ /* 0x000e240000001000 */
[----:B0-----:R-:W-:-:S04]  /*20f0*/  FFMA R0, R2, R21, -1 ;  /* 0xbf80000002007423 */ /* 0x001fc80000000015 */
[----:B------:R-:W-:-:S04]  /*2100*/  FADD.FTZ R0, -R0, -RZ ;  /* 0x800000ff00007221 */ /* 0x000fc80000010100 */
[----:B------:R-:W-:-:S07]  /*2110*/  FFMA R21, R21, R0, R21 ;  /* 0x0000000015157223 */ /* 0x000fce0000000015 */
.L_x_15913:
[----:B------:R-:W-:Y:S05]  /*2120*/  BSYNC.RECONVERGENT B1 ;  /* 0x0000000000017941 */ /* 0x000fea0003800200 */
.L_x_15911:
        /* <DEDUP_REMOVED lines=22> */
.L_x_15915:
[----:B------:R-:W0:Y:S02]  /*2290*/  MUFU.RCP R21, R4 ;  /* 0x0000000400157308 */ /* 0x000e240000001000 */
[----:B0-----:R-:W-:-:S04]  /*22a0*/  FFMA R0, R4, R21, -1 ;  /* 0xbf80000004007423 */ /* 0x001fc80000000015 */
[----:B------:R-:W-:-:S04]  /*22b0*/  FADD.FTZ R0, -R0, -RZ ;  /* 0x800000ff00007221 */ /* 0x000fc80000010100 */
[----:B------:R-:W-:-:S07]  /*22c0*/  FFMA R21, R21, R0, R21 ;  /* 0x0000000015157223 */ /* 0x000fce0000000015 */
.L_x_15916:
[----:B------:R-:W-:Y:S05]  /*22d0*/  BSYNC.RECONVERGENT B1 ;  /* 0x0000000000017941 */ /* 0x000fea0003800200 */
.L_x_15914:
        /* <DEDUP_REMOVED lines=21> */
.L_x_15918:
[----:B------:R-:W0:Y:S02]  /*2430*/  MUFU.RCP R21, R4 ;  /* 0x0000000400157308 */ /* 0x000e240000001000 */
[----:B0-----:R-:W-:-:S04]  /*2440*/  FFMA R0, R4, R21, -1 ;  /* 0xbf80000004007423 */ /* 0x001fc80000000015 */
[----:B------:R-:W-:-:S04]  /*2450*/  FADD.FTZ R0, -R0, -RZ ;  /* 0x800000ff00007221 */ /* 0x000fc80000010100 */
[----:B------:R-:W-:-:S07]  /*2460*/  FFMA R21, R21, R0, R21 ;  /* 0x0000000015157223 */ /* 0x000fce0000000015 */
.L_x_15919:
[----:B------:R-:W-:Y:S05]  /*2470*/  BSYNC.RECONVERGENT B1 ;  /* 0x0000000000017941 */ /* 0x000fea0003800200 */
.L_x_15917:
        /* <DEDUP_REMOVED lines=21> */
[----:B------:R-:W-:Y:S01]  /*25d0*/  MOV R17, R21 ;  /* 0x0000001500117202 */ /* 0x000fe20000000f00 */
[----:B------:R-:W-:Y:S06]  /*25e0*/  BRA `(.L_x_15922) ;  /* 0x0000000000107947 */ /* 0x000fec0003800000 */
.L_x_15921:
[----:B------:R-:W0:Y:S02]  /*25f0*/  MUFU.RCP R17, R2 ;  /* 0x0000000200117308 */ /* 0x000e240000001000 */
[----:B0-----:R-:W-:-:S04]  /*2600*/  FFMA R0, R2, R17, -1 ;  /* 0xbf80000002007423 */ /* 0x001fc80000000011 */
[----:B------:R-:W-:-:S04]  /*2610*/  FADD.FTZ R0, -R0, -RZ ;  /* 0x800000ff00007221 */ /* 0x000fc80000010100 */
[----:B------:R-:W-:-:S07]  /*2620*/  FFMA R17, R17, R0, R17 ;  /* 0x0000000011117223 */ /* 0x000fce0000000011 */
.L_x_15922:
[----:B------:R-:W-:Y:S05]  /*2630*/  BSYNC.RECONVERGENT B1 ;  /* 0x0000000000017941 */ /* 0x000fea0003800200 */
.L_x_15920:
[----:B------:R-:W-:Y:S01]  /*2640*/  FMUL R0, R31, UR13 ;  /* 0x0000000d1f007c20 */ /* 0x000fe20008400000 */
[----:B------:R-:W-:Y:S01]  /*2650*/  FMUL R52, R11, UR13 ;  /* 0x0000000d0b347c20 */ /* 0x000fe20008400000 */
[----:B------:R-:W-:Y:S01]  /*2660*/  FMUL R4, R12, UR13 ;  /* 0x0000000d0c047c20 */ /* 0x000fe20008400000 */
[----:B------:R-:W-:Y:S01]  /*2670*/  FMUL R51, R35, UR13 ;  /* 0x0000000d23337c20 */ /* 0x000fe20008400000 */
[----:B------:R0:W1:Y:S01]  /*2680*/  F2F.F16.F32 R24, R0 ;  /* 0x0000000000187304 */ /* 0x0000620000200800 */
        /* <DEDUP_REMOVED lines=15> */
[----:B------:R-:W0:Y:S01]  /*2780*/  F2F.F16.F32 R52, R52 ;  /* 0x0000003400347304 */ /* 0x000e220000200800 */
[----:B------:R-:W-:Y:S01]  /*2790*/  ISETP.GE.U32.OR P0, PT, R9, UR14, P0 ;  /* 0x0000000e09007c0c */ /* 0x000fe20008706470 */
[----:B------:R-:W-:Y:S01]  /*27a0*/  BSSY.RECONVERGENT B0, `(.L_x_15923) ;  /* 0x000001d000007945 */ /* 0x000fe20003800200 */
[----:B------:R-:W-:Y:S01]  /*27b0*/  FMNMX3 R32, |R32|, R12, |R39|, !PT ;  /* 0x0000000c20207276 */ /* 0x000fe20007800627 */
[----:B------:R-:W-:-:S02]  /*27c0*/  VIADD R9, R8, 0x1e ;  /* 0x0000001e08097836 */ /* 0x000fc40000000000 */
[----:B-1----:R-:W-:Y:S02]  /*27d0*/  IMAD.WIDE.U32 R24, R24, 0x10000, RZ ;  /* 0x0001000018187825 */ /* 0x002fe400078e00ff */
[----:B------:R-:W1:Y:S01]  /*27e0*/  F2F.F16.F32 R16, R16 ;  /* 0x0000001000107304 */ /* 0x000e620000200800 */
[----:B0-----:R-:W-:-:S07]  /*27f0*/  SHF.L.U32 R39, R52, 0x10, RZ ;  /* 0x0000001034277819 */ /* 0x001fce00000006ff */
[----:B------:R-:W0:Y:S01]  /*2800*/  F2F.F16.F32 R4, R4 ;  /* 0x0000000400047304 */ /* 0x000e220000200800 */
[----:B-1----:R-:W-:-:S07]  /*2810*/  IMAD.U32 R50, R16, 0x10000, RZ ;  /* 0x0001000010327824 */ /* 0x002fce00078e00ff */
[----:B------:R-:W1:Y:S08]  /*2820*/  F2F.F16.F32 R51, R51 ;  /* 0x0000003300337304 */ /* 0x000e700000200800 */
[----:B------:R-:W2:Y:S08]  /*2830*/  F2F.F16.F32 R57, R57 ;  /* 0x0000003900397304 */ /* 0x000eb00000200800 */
[----:B------:R-:W3:Y:S08]  /*2840*/  F2F.F16.F32 R21, R21 ;  /* 0x0000001500157304 */ /* 0x000ef00000200800 */
[----:B------:R-:W4:Y:S08]  /*2850*/  F2F.F16.F32 R34, R34 ;  /* 0x0000002200227304 */ /* 0x000f300000200800 */
[----:B------:R-:W0:Y:S08]  /*2860*/  F2F.F16.F32 R56, R56 ;  /* 0x0000003800387304 */ /* 0x000e300000200800 */
[----:B------:R-:W0:Y:S08]  /*2870*/  F2F.F16.F32 R59, R59 ;  /* 0x0000003b003b7304 */ /* 0x000e300000200800 */
[----:B------:R-:W0:Y:S08]  /*2880*/  F2F.F16.F32 R61, R61 ;  /* 0x0000003d003d7304 */ /* 0x000e300000200800 */
[----:B------:R-:W0:Y:S08]  /*2890*/  F2F.F16.F32 R2, R2 ;  /* 0x0000000200027304 */ /* 0x000e300000200800 */
[----:B------:R-:W0:Y:S08]  /*28a0*/  F2F.F16.F32 R58, R58 ;  /* 0x0000003a003a7304 */ /* 0x000e300000200800 */
[----:B------:R-:W0:Y:S08]  /*28b0*/  F2F.F16.F32 R27, R27 ;  /* 0x0000001b001b7304 */ /* 0x000e300000200800 */
[----:B------:R-:W0:Y:S08]  /*28c0*/  F2F.F16.F32 R26, R26 ;  /* 0x0000001a001a7304 */ /* 0x000e300000200800 */
[----:B------:R-:W0:Y:S01]  /*28d0*/  F2F.F16.F32 R35, R35 ;  /* 0x0000002300237304 */ /* 0x000e220000200800 */
        /* <DEDUP_REMOVED lines=9> */
.L_x_15924:
[----:B------:R-:W-:Y:S05]  /*2970*/  BSYNC.RECONVERGENT B0 ;  /* 0x0000000000007941 */ /* 0x000fea0003800200 */
.L_x_15923:
        /* <DEDUP_REMOVED lines=10> */
.L_x_15926:
[----:B------:R-:W-:Y:S05]  /*2a20*/  BSYNC.RECONVERGENT B0 ;  /* 0x0000000000007941 */ /* 0x000fea0003800200 */
.L_x_15925:
        /* <DEDUP_REMOVED lines=14> */
.L_x_15928:
[----:B------:R-:W-:Y:S05]  /*2b10*/  BSYNC.RECONVERGENT B0 ;  /* 0x0000000000007941 */ /* 0x000fea0003800200 */
.L_x_15927:
        /* <DEDUP_REMOVED lines=14> */
.L_x_15930:
[----:B------:R-:W-:Y:S05]  /*2c00*/  BSYNC.RECONVERGENT B0 ;  /* 0x0000000000007941 */ /* 0x000fea0003800200 */
.L_x_15929:
        /* <DEDUP_REMOVED lines=84> */
[----:B-----5:R-:W-:Y:S05]  /*3150*/  CALL.REL.NOINC `($__internal_487_$__cuda_sm20_rcp_rn_f32_slowpath) ;  /* 0x0000008c007c7944 */ /* 0x020fea0003c00000 */
[----:B------:R-:W-:Y:S05]  /*3160*/  BRA `(.L_x_15933) ;  /* 0x0000000000107947 */ /* 0x000fea0003800000 */
.L_x_15932:
[----:B------:R-:W0:Y:S02]  /*3170*/  MUFU.RCP R21, R52 ;  /* 0x0000003400157308 */ /* 0x000e240000001000 */
[----:B0-----:R-:W-:-:S04]  /*3180*/  FFMA R0, R52, R21, -1 ;  /* 0xbf80000034007423 */ /* 0x001fc80000000015 */
[----:B------:R-:W-:-:S04]  /*3190*/  FADD.FTZ R0, -R0, -RZ ;  /* 0x800000ff00007221 */ /* 0x000fc80000010100 */
[----:B------:R-:W-:-:S07]  /*31a0*/  FFMA R21, R21, R0, R21 ;  /* 0x0000000015157223 */ /* 0x000fce0000000015 */
.L_x_15933:
[----:B------:R-:W-:Y:S05]  /*31b0*/  BSYNC.RECONVERGENT B1 ;  /* 0x0000000000017941 */ /* 0x000fea0003800200 */
.L_x_15931:
        /* <DEDUP_REMOVED lines=22> */
.L_x_15935:
[----:B------:R-:W0:Y:S02]  /*3320*/  MUFU.RCP R21, R2 ;  /* 0x0000000200157308 */ /* 0x000e240000001000 */
[----:B0-----:R-:W-:-:S04]  /*3330*/  FFMA R0, R2, R21, -1 ;  /* 0xbf80000002007423 */ /* 0x001fc80000000015 */
[----:B------:R-:W-:-:S04]  /*3340*/  FADD.FTZ R0, -R0, -RZ ;  /* 0x800000ff00007221 */ /* 0x000fc80000010100 */
[----:B------:R-:W-:-:S07]  /*3350*/  FFMA R21, R21, R0, R21 ;  /* 0x0000000015157223 */ /* 0x000fce0000000015 */
.L_x_15936:
[----:B------:R-:W-:Y:S05]  /*3360*/  BSYNC.RECONVERGENT B1 ;  /* 0x0000000000017941 */ /* 0x000fea0003800200 */
.L_x_15934:
        /* <DEDUP_REMOVED lines=21> */
.L_x_15938:
[----:B------:R-:W0:Y:S02]  /*34c0*/  MUFU.RCP R21, R4 ;  /* 0x0000000400157308 */ /* 0x000e240000001000 */
[----:B0-----:R-:W-:-:S04]  /*34d0*/  FFMA R0, R4, R21, -1 ;  /* 0xbf80000004007423 */ /* 0x001fc80000000015 */
[----:B------:R-:W-:-:S04]  /*34e0*/  FADD.FTZ R0, -R0, -RZ ;  /* 0x800000ff00007221 */ /* 0x000fc80000010100 */
[----:B------:R-:W-:-:S07]  /*34f0*/  FFMA R21, R21, R0, R21 ;  /* 0x0000000015157223 */ /* 0x000fce0000000015 */
.L_x_15939:
[----:B------:R-:W-:Y:S05]  /*3500*/  BSYNC.RECONVERGENT B1 ;  /* 0x0000000000017941 */ /* 0x000fea0003800200 */
.L_x_15937:
        /* <DEDUP_REMOVED lines=22> */
.L_x_15941:
[----:B------:R-:W0:Y:S02]  /*3670*/  MUFU.RCP R21, R2 ;  /* 0x0000000200157308 */ /* 0x000e240000001000 */
[----:B0-----:R-:W-:-:S04]  /*3680*/  FFMA R0, R2, R21, -1 ;  /* 0xbf80000002007423 */ /* 0x001fc80000000015 */
[----:B------:R-:W-:-:S04]  /*3690*/  FADD.FTZ R0, -R0, -RZ ;  /* 0x800000ff00007221 */ /* 0x000fc80000010100 */
[----:B------:R-:W-:-:S07]  /*36a0*/  FFMA R21, R21, R0, R21 ;  /* 0x0000000015157223 */ /* 0x000fce0000000015 */
.L_x_15942:
[----:B------:R-:W-:Y:S05]  /*36b0*/  BSYNC.RECONVERGENT B1 ;  /* 0x0000000000017941 */ /* 0x000fea0003800200 */
.L_x_15940:
        /* <DEDUP_REMOVED lines=21> */
.L_x_15944:
[----:B------:R-:W0:Y:S02]  /*3810*/  MUFU.RCP R21, R4 ;  /* 0x0000000400157308 */ /* 0x000e240000001000 */
[----:B0-----:R-:W-:-:S04]  /*3820*/  FFMA R0, R4, R21, -1 ;  /* 0xbf80000004007423 */ /* 0x001fc80000000015 */
[----:B------:R-:W-:-:S04]  /*3830*/  FADD.FTZ R0, -R0, -RZ ;  /* 0x800000ff00007221 */ /* 0x000fc80000010100 */
[----:B------:R-:W-:-:S07]  /*3840*/  FFMA R21, R21, R0, R21 ;  /* 0x0000000015157223 */ /* 0x000fce0000000015 */
.L_x_15945:
[----:B------:R-:W-:Y:S05]  /*3850*/  BSYNC.RECONVERGENT B1 ;  /* 0x0000000000017941 */ /* 0x000fea0003800200 */
.L_x_15943:
        /* <DEDUP_REMOVED lines=22> */
.L_x_15947:
[----:B------:R-:W0:Y:S02]  /*39c0*/  MUFU.RCP R21, R2 ;  /* 0x0000000200157308 */ /* 0x000e240000001000 */
[----:B0-----:R-:W-:-:S04]  /*39d0*/  FFMA R0, R2, R21, -1 ;  /* 0xbf80000002007423 */ /* 0x001fc80000000015 */
[----:B------:R-:W-:-:S04]  /*39e0*/  FADD.FTZ R0, -R0, -RZ ;  /* 0x800000ff00007221 */ /* 0x000fc80000010100 */
[----:B------:R-:W-:-:S07]  /*39f0*/  FFMA R21, R21, R0, R21 ;  /* 0x0000000015157223 */ /* 0x000fce0000000015 */
.L_x_15948:
[----:B------:R-:W-:Y:S05]  /*3a00*/  BSYNC.RECONVERGENT B1 ;  /* 0x0000000000017941 */ /* 0x000fea0003800200 */
.L_x_15946:
        /* <DEDUP_REMOVED lines=21> */
.L_x_15950:
[----:B------:R-:W0:Y:S02]  /*3b60*/  MUFU.RCP R21, R2 ;  /* 0x0000000200157308 */ /* 0x000e240000001000 */
[----:B0-----:R-:W-:-:S04]  /*3b70*/  FFMA R0, R2, R21, -1 ;  /* 0xbf80000002007423 */ /* 0x001fc80000000015 */
[----:B------:R-:W-:-:S04]  /*3b80*/  FADD.FTZ R0, -R0, -RZ ;  /* 0x800000ff00007221 */ /* 0x000fc80000010100 */
[----:B------:R-:W-:-:S07]  /*3b90*/  FFMA R21, R21, R0, R21 ;  /* 0x0000000015157223 */ /* 0x000fce0000000015 */
.L_x_15951:
[----:B------:R-:W-:Y:S05]  /*3ba0*/  BSYNC.RECONVERGENT B1 ;  /* 0x0000000000017941 */ /* 0x000fea0003800200 */
.L_x_15949:
        /* <DEDUP_REMOVED lines=22> */
.L_x_15953:
[----:B------:R-:W0:Y:S02]  /*3d10*/  MUFU.RCP R21, R4 ;  /* 0x0000000400157308 */ /* 0x000e240000001000 */
[----:B0-----:R-:W-:-:S04]  /*3d20*/  FFMA R0, R4, R21, -1 ;  /* 0xbf80000004007423 */ /* 0x001fc80000000015 */
[----:B------:R-:W-:-:S04]  /*3d30*/  FADD.FTZ R0, -R0, -RZ ;  /* 0x800000ff00007221 */ /* 0x000fc80000010100 */
[----:B------:R-:W-:-:S07]  /*3d40*/  FFMA R21, R21, R0, R21 ;  /* 0x0000000015157223 */ /* 0x000fce0000000015 */
.L_x_15954:
[----:B------:R-:W-:Y:S05]  /*3d50*/  BSYNC.RECONVERGENT B1 ;  /* 0x0000000000017941 */ /* 0x000fea0003800200 */
.L_x_15952:
        /* <DEDUP_REMOVED lines=21> */
.L_x_15956:
[----:B------:R-:W0:Y:S02]  /*3eb0*/  MUFU.RCP R21, R4 ;  /* 0x0000000400157308 */ /* 0x000e240000001000 */
[----:B0-----:R-:W-:-:S04]  /*3ec0*/  FFMA R0, R4, R21, -1 ;  /* 0xbf80000004007423 */ /* 0x001fc80000000015 */
[----:B------:R-:W-:-:S04]  /*3ed0*/  FADD.FTZ R0, -R0, -RZ ;  /* 0x800000ff00007221 */ /* 0x000fc80000010100 */
[----:B------:R-:W-:-:S07]  /*3ee0*/  FFMA R21, R21, R0, R21 ;  /* 0x0000000015157223 */ /* 0x000fce0000000015 */
.L_x_15957:
[----:B------:R-:W-:Y:S05]  /*3ef0*/  BSYNC.RECONVERGENT B1 ;  /* 0x0000000000017941 */ /* 0x000fea0003800200 */
.L_x_15955:
        /* <DEDUP_REMOVED lines=22> */
.L_x_15959:
[----:B------:R-:W0:Y:S02]  /*4060*/  MUFU.RCP R21, R2 ;  /* 0x0000000200157308 */ /* 0x000e240000001000 */
[----:B0-----:R-:W-:-:S04]  /*4070*/  FFMA R0, R2, R21, -1 ;  /* 0xbf80000002007423 */ /* 0x001fc80000000015 */
[----:B------:R-:W-:-:S04]  /*4080*/  FADD.FTZ R0, -R0, -RZ ;  /* 0x800000ff00007221 */ /* 0x000fc80000010100 */
[----:B------:R-:W-:-:S07]  /*4090*/  FFMA R21, R21, R0, R21 ;  /* 0x0000000015157223 */ /* 0x000fce0000000015 */
.L_x_15960:
[----:B------:R-:W-:Y:S05]  /*40a0*/  BSYNC.RECONVERGENT B1 ;  /* 0x0000000000017941 */ /* 0x000fea0003800200 */
.L_x_15958:
        /* <DEDUP_REMOVED lines=21> */
.L_x_15962:
[----:B------:R-:W0:Y:S02]  /*4200*/  MUFU.RCP R21, R2 ;  /* 0x0000000200157308 */ /* 0x000e240000001000 */
[----:B0-----:R-:W-:-:S04]  /*4210*/  FFMA R0, R2, R21, -1 ;  /* 0xbf80000002007423 */ /* 0x001fc80000000015 */
[----:B------:R-:W-:-:S04]  /*4220*/  FADD.FTZ R0, -R0, -RZ ;  /* 0x800000ff00007221 */ /* 0x000fc80000010100 */
[----:B------:R-:W-:-:S07]  /*4230*/  FFMA R21, R21, R0, R21 ;  /* 0x0000000015157223 */ /* 0x000fce0000000015 */
.L_x_15963:
[----:B------:R-:W-:Y:S05]  /*4240*/  BSYNC.RECONVERGENT B1 ;  /* 0x0000000000017941 */ /* 0x000fea0003800200 */
.L_x_15961:
        /* <DEDUP_REMOVED lines=22> */
.L_x_15965:
[----:B------:R-:W0:Y:S02]  /*43b0*/  MUFU.RCP R21, R4 ;  /* 0x0000000400157308 */ /* 0x000e240000001000 */
[----:B0-----:R-:W-:-:S04]  /*43c0*/  FFMA R0, R4, R21, -1 ;  /* 0xbf80000004007423 */ /* 0x001fc80000000015 */
[----:B------:R-:W-:-:S04]  /*43d0*/  FADD.FTZ R0, -R0, -RZ ;  /* 0x800000ff00007221 */ /* 0x000fc80000010100 */
[----:B------:R-:W-:-:S07]  /*43e0*/  FFMA R21, R21, R0, R21 ;  /* 0x0000000015157223 */ /* 0x000fce0000000015 */
.L_x_15966:
[----:B------:R-:W-:Y:S05]  /*43f0*/  BSYNC.RECONVERGENT B1 ;  /* 0x0000000000017941 */ /* 0x000fea0003800200 */
.L_x_15964:
        /* <DEDUP_REMOVED lines=21> */
.L_x_15968:
[----:B------:R-:W0:Y:S02]  /*4550*/  MUFU.RCP R21, R4 ;  /* 0x0000000400157308 */ /* 0x000e240000001000 */
[----:B0-----:R-:W-:-:S04]  /*4560*/  FFMA R0, R4, R21, -1 ;  /* 0xbf80000004007423 */ /* 0x001fc80000000015 */
[----:B------:R-:W-:-:S04]  /*4570*/  FADD.FTZ R0, -R0, -RZ ;  /* 0x800000ff00007221 */ /* 0x000fc80000010100 */
[----:B------:R-:W-:-:S07]  /*4580*/  FFMA R21, R21, R0, R21 ;  /* 0x0000000015157223 */ /* 0x000fce0000000015 */
.L_x_15969:
[----:B------:R-:W-:Y:S05]  /*4590*/  BSYNC.RECONVERGENT B1 ;  /* 0x0000000000017941 */ /* 0x000fea0003800200 */
.L_x_15967:
        /* <DEDUP_REMOVED lines=22> */
.L_x_15971:
[----:B------:R-:W0:Y:S02]  /*4700*/  MUFU.RCP R21, R2 ;  /* 0x0000000200157308 */ /* 0x000e240000001000 */
[----:B0-----:R-:W-:-:S04]  /*4710*/  FFMA R0, R2, R21, -1 ;  /* 0xbf80000002007423 */ /* 0x001fc80000000015 */
[----:B------:R-:W-:-:S04]  /*4720*/  FADD.FTZ R0, -R0, -RZ ;  /* 0x800000ff00007221 */ /* 0x000fc80000010100 */
[----:B------:R-:W-:-:S07]  /*4730*/  FFMA R21, R21, R0, R21 ;  /* 0x0000000015157223 */ /* 0x000fce0000000015 */
.L_x_15972:
[----:B------:R-:W-:Y:S05]  /*4740*/  BSYNC.RECONVERGENT B1 ;  /* 0x0000000000017941 */ /* 0x000fea0003800200 */
.L_x_15970:
        /* <DEDUP_REMOVED lines=21> */
.L_x_15974:
[----:B------:R-:W0:Y:S02]  /*48a0*/  MUFU.RCP R21, R4 ;  /* 0x0000000400157308 */ /* 0x000e240000001000 */
[----:B0-----:R-:W-:-:S04]  /*48b0*/  FFMA R0, R4, R21, -1 ;  /* 0xbf80000004007423 */ /* 0x001fc80000000015 */
[----:B------:R-:W-:-:S04]  /*48c0*/  FADD.FTZ R0, -R0, -RZ ;  /* 0x800000ff00007221 */ /* 0x000fc80000010100 */
[----:B------:R-:W-:-:S07]  /*48d0*/  FFMA R21, R21, R0, R21 ;  /* 0x0000000015157223 */ /* 0x000fce0000000015 */
.L_x_15975:
[----:B------:R-:W-:Y:S05]  /*48e0*/  BSYNC.RECONVERGENT B1 ;  /* 0x0000000000017941 */ /* 0x000fea0003800200 */
.L_x_15973:
        /* <DEDUP_REMOVED lines=21> */
[----:B------:R-:W-:Y:S01]  /*4a40*/  MOV R25, R21 ;  /* 0x0000001500197202 */ /* 0x000fe20000000f00 */
[----:B------:R-:W-:Y:S06]  /*4a50*/  BRA `(.L_x_15978) ;  /* 0x0000000000107947 */ /* 0x000fec0003800000 */
.L_x_15977:
[----:B------:R-:W0:Y:S02]  /*4a60*/  MUFU.RCP R25, R2 ;  /* 0x0000000200197308 */ /* 0x000e240000001000 */
[----:B0-----:R-:W-:-:S04]  /*4a70*/  FFMA R0, R2, R25, -1 ;  /* 0xbf80000002007423 */ /* 0x001fc80000000019 */
[----:B------:R-:W-:-:S04]  /*4a80*/  FADD.FTZ R0, -R0, -RZ ;  /* 0x800000ff00007221 */ /* 0x000fc80000010100 */
[----:B------:R-:W-:-:S07]  /*4a90*/  FFMA R25, R25, R0, R25 ;  /* 0x0000000019197223 */ /* 0x000fce0000000019 */
.L_x_15978:
[----:B------:R-:W-:Y:S05]  /*4aa0*/  BSYNC.RECONVERGENT B1 ;  /* 0x0000000000017941 */ /* 0x000fea0003800200 */
.L_x_15976:
        /* <DEDUP_REMOVED lines=8> */
[----:B------:R-:W0:Y:S01]  /*4b30*/  F2F.F16.F32 R21, R21 ;  /* 0x0000001500157304 */ /* 0x000e220000200800 */
[----:B------:R-:W-:Y:S01]  /*4b40*/  FMNMX3 R50, |R51|, R49, |R50|, !PT ;  /* 0x0000003133327276 */ /* 0x000fe20007800632 */
[----:B------:R-:W-:Y:S01]  /*4b50*/  FMUL R27, R46, UR13 ;  /* 0x0000000d2e1b7c20 */ /* 0x000fe20008400000 */
[----:B------:R-:W-:Y:S01]  /*4b60*/  ISETP.GE.U32.AND P0, PT, R10, UR7, PT ;  /* 0x000000070a007c0c */ /* 0x000fe2000bf06070 */
[----:B------:R-:W-:Y:S01]  /*4b70*/  FMUL R4, R57, UR13 ;  /* 0x0000000d39047c20 */ /* 0x000fe20008400000 */
[----:B------:R-:W-:Y:S01]  /*4b80*/  FMUL R53, R42, UR13 ;  /* 0x0000000d2a357c20 */ /* 0x000fe20008400000 */
[----:B------:R-:W-:Y:S01]  /*4b90*/  FMUL R49, R15, UR13 ;  /* 0x0000000d0f317c20 */ /* 0x000fe20008400000 */
[----:B------:R-:W-:Y:S01]  /*4ba0*/  FMUL R2, R40, R25 ;  /* 0x0000001928027220 */ /* 0x000fe20000400000 */
[----:B------:R-:W1:Y:S01]  /*4bb0*/  F2F.F16.F32 R13, R13 ;  /* 0x0000000d000d7304 */ /* 0x000e620000200800 */
[----:B------:R-:W-:Y:S01]  /*4bc0*/  FMUL R40, R18, UR13 ;  /* 0x0000000d12287c20 */ /* 0x000fe20008400000 */
[----:B------:R-:W-:Y:S01]  /*4bd0*/  FMUL R48, R48, UR13 ;  /* 0x0000000d30307c20 */ /* 0x000fe20008400000 */
[----:B------:R-:W-:Y:S01]  /*4be0*/  ISETP.GE.U32.OR P0, PT, R44, UR14, P0 ;  /* 0x0000000e2c007c0c */ /* 0x000fe20008706470 */
[----:B------:R-:W-:Y:S01]  /*4bf0*/  BSSY.RECONVERGENT B0, `(.L_x_15979) ;  /* 0x0000019000007945 */ /* 0x000fe20003800200 */
[C---:B------:R-:W-:Y:S01]  /*4c00*/  FMNMX3 R57, |R14|.reuse, R50, |R57|, !PT ;  /* 0x000000320e397276 */ /* 0x040fe20007800639 */
[----:B------:R-:W-:Y:S01]  /*4c10*/  FMUL R14, R14, UR13 ;  /* 0x0000000d0e0e7c20 */ /* 0x000fe20008400000 */
[----:B0-----:R-:W-:Y:S01]  /*4c20*/  IMAD.WIDE.U32 R24, R21, 0x10000, RZ ;  /* 0x0001000015187825 */ /* 0x001fe200078e00ff */
[----:B------:R-:W0:Y:S03]  /*4c30*/  F2F.F16.F32 R63, R63 ;  /* 0x0000003f003f7304 */ /* 0x000e260000200800 */
[----:B-1----:R-:W-:-:S05]  /*4c40*/  IMAD.U32 R60, R13, 0x10000, RZ ;  /* 0x000100000d3c7824 */ /* 0x002fca00078e00ff */
[----:B------:R-:W1:Y:S01]  /*4c50*/  F2F.F16.F32 R41, R41 ;  /* 0x0000002900297304 */ /* 0x000e620000200800 */
[----:B0-----:R-:W-:-:S07]  /*4c60*/  LOP3.LUT R61, R60, R25, R63, 0xfe, !PT ;  /* 0x000000193c3d7212 */ /* 0x001fce00078efe3f */
[----:B------:R-:W0:Y:S01]  /*4c70*/  F2F.F16.F32 R27, R27 ;  /* 0x0000001b001b7304 */ /* 0x000e220000200800 */
[----:B-1----:R-:W-:-:S07]  /*4c80*/  LOP3.LUT R60, R24, R41, RZ, 0xfc, !PT ;  /* 0x00000029183c7212 */ /* 0x002fce00078efcff */
[----:B------:R-:W1:Y:S08]  /*4c90*/  F2F.F16.F32 R0, R0 ;  /* 0x0000000000007304 */ /* 0x000e700000200800 */
[----:B------:R-:W2:Y:S08]  /*4ca0*/  F2F.F16.F32 R26, R26 ;  /* 0x0000001a001a7304 */ /* 0x000eb00000200800 */
[----:B------:R-:W3:Y:S08]  /*4cb0*/  F2F.F16.F32 R4, R4 ;  /* 0x0000000400047304 */ /* 0x000ef00000200800 */
[----:B------:R-:W4:Y:S08]  /*4cc0*/  F2F.F16.F32 R53, R53 ;  /* 0x0000003500357304 */ /* 0x000f300000200800 */
[----:B------:R-:W0:Y:S08]  /*4cd0*/  F2F.F16.F32 R49, R49 ;  /* 0x0000003100317304 */ /* 0x000e300000200800 */
[----:B------:R0:W0:Y:S08]  /*4ce0*/  F2F.F16.F32 R44, R40 ;  /* 0x00000028002c7304 */ /* 0x0000300000200800 */
[----:B------:R0:W0:Y:S01]  /*4cf0*/  F2F.F16.F32 R51, R48 ;  /* 0x0000003000337304 */ /* 0x0000220000200800 */
        /* <DEDUP_REMOVED lines=8> */
.L_x_15980:
[----:B------:R-:W-:Y:S05]  /*4d80*/  BSYNC.RECONVERGENT B0 ;  /* 0x0000000000007941 */ /* 0x000fea0003800200 */
.L_x_15979:
[----:B-1----:R1:W2:Y:S01]  /*4d90*/  F2F.F16.F32 R41, R14 ;  /* 0x0000000e00297304 */ /* 0x0022a20000200800 */
        /* <DEDUP_REMOVED lines=12> */
.L_x_15982:
[----:B------:R-:W-:Y:S05]  /*4e60*/  BSYNC.RECONVERGENT B0 ;  /* 0x0000000000007941 */ /* 0x000fea0003800200 */
.L_x_15981:
[----:B------:R-:W-:Y:S01]  /*4e70*/  FMUL R50, R20, UR13 ;  /* 0x0000000d14327c20 */ /* 0x000fe20008400000 */
[----:B------:R-:W3:Y:S01]  /*4e80*/  F2F.F16.F32 R48, R48 ;  /* 0x0000003000307304 */ /* 0x000ee20000200800 */
[----:B0-----:R-:W-:Y:S01]  /*4e90*/  IMAD.WIDE.U32 R24, R4, 0x10000, RZ ;  /* 0x0001000004187825 */ /* 0x001fe200078e00ff */
[----:B------:R-:W-:Y:S02]  /*4ea0*/  BSSY.RECONVERGENT B0, `(.L_x_15983) ;  /* 0x0000012000007945 */ /* 0x000fe40003800200 */
[----:B------:R-:W-:Y:S01]  /*4eb0*/  LOP3.LUT R40, R24, R51, RZ, 0xfc, !PT ;  /* 0x0000003318287212 */ /* 0x000fe200078efcff */
[----:B------:R-:W-:-:S03]  /*4ec0*/  FMUL R51, R11, UR13 ;  /* 0x0000000d0b337c20 */ /* 0x000fc60008400000 */
[----:B------:R-:W0:Y:S01]  /*4ed0*/  F2F.F16.F32 R50, R50 ;  /* 0x0000003200327304 */ /* 0x000e220000200800 */
        /* <DEDUP_REMOVED lines=14> */
.L_x_15984:
[----:B------:R-:W-:Y:S05]  /*4fc0*/  BSYNC.RECONVERGENT B0 ;  /* 0x0000000000007941 */ /* 0x000fea0003800200 */
.L_x_15983:
[----:B------:R-:W0:Y:S01]  /*4fd0*/  F2F.F16.F32 R51, R51 ;  /* 0x0000003300337304 */ /* 0x000e220000200800 */
        /* <DEDUP_REMOVED lines=14> */
.L_x_15986:
[----:B------:R-:W-:Y:S05]  /*50c0*/  BSYNC.RECONVERGENT B0 ;  /* 0x0000000000007941 */ /* 0x000fea0003800200 */
.L_x_15985:
        /* <DEDUP_REMOVED lines=75> */
[----:B-----5:R-:W-:Y:S05]  /*5580*/  CALL.REL.NOINC `($__internal_487_$__cuda_sm20_rcp_rn_f32_slowpath) ;  /* 0x0000006800707944 */ /* 0x020fea0003c00000 */
[----:B------:R-:W-:Y:S05]  /*5590*/  BRA `(.L_x_15989) ;  /* 0x0000000000107947 */ /* 0x000fea0003800000 */
.L_x_15988:
[----:B------:R-:W0:Y:S02]  /*55a0*/  MUFU.RCP R21, R24 ;  /* 0x0000001800157308 */ /* 0x000e240000001000 */
[----:B0-----:R-:W-:-:S04]  /*55b0*/  FFMA R0, R24, R21, -1 ;  /* 0xbf80000018007423 */ /* 0x001fc80000000015 */
[----:B------:R-:W-:-:S04]  /*55c0*/  FADD.FTZ R0, -R0, -RZ ;  /* 0x800000ff00007221 */ /* 0x000fc80000010100 */
[----:B------:R-:W-:-:S07]  /*55d0*/  FFMA R21, R21, R0, R21 ;  /* 0x0000000015157223 */ /* 0x000fce0000000015 */
.L_x_15989:
[----:B------:R-:W-:Y:S05]  /*55e0*/  BSYNC.RECONVERGENT B1 ;  /* 0x0000000000017941 */ /* 0x000fea0003800200 */
.L_x_15987:
        /* <DEDUP_REMOVED lines=22> */
.L_x_15991:
[----:B------:R-:W0:Y:S02]  /*5750*/  MUFU.RCP R21, R2 ;  /* 0x0000000200157308 */ /* 0x000e240000001000 */
[----:B0-----:R-:W-:-:S04]  /*5760*/  FFMA R0, R2, R21, -1 ;  /* 0xbf80000002007423 */ /* 0x001fc80000000015 */
[----:B------:R-:W-:-:S04]  /*5770*/  FADD.FTZ R0, -R0, -RZ ;  /* 0x800000ff00007221 */ /* 0x000fc80000010100 */
[----:B------:R-:W-:-:S07]  /*5780*/  FFMA R21, R21, R0, R21 ;  /* 0x0000000015157223 */ /* 0x000fce0000000015 */
.L_x_15992:
[----:B------:R-:W-:Y:S05]  /*5790*/  BSYNC.RECONVERGENT B1 ;  /* 0x0000000000017941 */ /* 0x000fea0003800200 */
.L_x_15990:
        /* <DEDUP_REMOVED lines=21> */
.L_x_15994:
[----:B------:R-:W0:Y:S02]  /*58f0*/  MUFU.RCP R21, R2 ;  /* 0x0000000200157308 */ /* 0x000e240000001000 */
[----:B0-----:R-:W-:-:S04]  /*5900*/  FFMA R0, R2, R21, -1 ;  /* 0xbf80000002007423 */ /* 0x001fc80000000015 */
[----:B------:R-:W-:-:S04]  /*5910*/  FADD.FTZ R0, -R0, -RZ ;  /* 0x800000ff00007221 */ /* 0x000fc80000010100 */
[----:B------:R-:W-:-:S07]  /*5920*/  FFMA R21, R21, R0, R21 ;  /* 0x0000000015157223 */ /* 0x000fce0000000015 */
.L_x_15995:
[----:B------:R-:W-:Y:S05]  /*5930*/  BSYNC.RECONVERGENT B1 ;  /* 0x0000000000017941 */ /* 0x000fea0003800200 */
.L_x_15993:
        /* <DEDUP_REMOVED lines=22> */
.L_x_15997:
[----:B------:R-:W0:Y:S02]  /*5aa0*/  MUFU.RCP R21, R4 ;  /* 0x0000000400157308 */ /* 0x000e240000001000 */
[----:B0-----:R-:W-:-:S04]  /*5ab0*/  FFMA R0, R4, R21, -1 ;  /* 0xbf80000004007423 */ /* 0x001fc80000000015 */
[----:B------:R-:W-:-:S04]  /*5ac0*/  FADD.FTZ R0, -R0, -RZ ;  /* 0x800000ff00007221 */ /* 0x000fc80000010100 */
[----:B------:R-:W-:-:S07]  /*5ad0*/  FFMA R21, R21, R0, R21 ;  /* 0x0000000015157223 */ /* 0x000fce0000000015 */
.L_x_15998:
[----:B------:R-:W-:Y:S05]  /*5ae0*/  BSYNC.RECONVERGENT B1 ;  /* 0x0000000000017941 */ /* 0x000fea0003800200 */
.L_x_15996:
        /* <DEDUP_REMOVED lines=21> */
.L_x_16000:
[----:B------:R-:W0:Y:S02]  /*5c40*/  MUFU.RCP R21, R4 ;  /* 0x0000000400157308 */ /* 0x000e240000001000 */
[----:B0-----:R-:W-:-:S04]  /*5c50*/  FFMA R0, R4, R21, -1 ;  /* 0xbf80000004007423 */ /* 0x001fc80000000015 */
[----:B------:R-:W-:-:S04]  /*5c60*/  FADD.FTZ R0, -R0, -RZ ;  /* 0x800000ff00007221 */ /* 0x000fc80000010100 */
[----:B------:R-:W-:-:S07]  /*5c70*/  FFMA R21, R21, R0, R21 ;  /* 0x0000000015157223 */ /* 0x000fce0000000015 */
.L_x_16001:
[----:B------:R-:W-:Y:S05]  /*5c80*/  BSYNC.RECONVERGENT B1 ;  /* 0x0000000000017941 */ /* 0x000fea0003800200 */
.L_x_15999:
        /* <DEDUP_REMOVED lines=22> */
.L_x_16003:
[----:B------:R-:W0:Y:S02]  /*5df0*/  MUFU.RCP R21, R2 ;  /* 0x0000000200157308 */ /* 0x000e240000001000 */
[----:B0-----:R-:W-:-:S04]  /*5e00*/  FFMA R0, R2, R21, -1 ;  /* 0xbf80000002007423 */ /* 0x001fc80000000015 */
[----:B------:R-:W-:-:S04]  /*5e10*/  FADD.FTZ R0, -R0, -RZ ;  /* 0x800000ff00007221 */ /* 0x000fc80000010100 */
[----:B------:R-:W-:-:S07]  /*5e20*/  FFMA R21, R21, R0, R21 ;  /* 0x0000000015157223 */ /* 0x000fce0000000015 */
.L_x_16004:
[----:B------:R-:W-:Y:S05]  /*5e30*/  BSYNC.RECONVERGENT B1 ;  /* 0x0000000000017941 */ /* 0x000fea0003800200 */
.L_x_16002:
        /* <DEDUP_REMOVED lines=21> */
.L_x_16006:
[----:B------:R-:W0:Y:S02]  /*5f90*/  MUFU.RCP R21, R2 ;  /* 0x0000000200157308 */ /* 0x000e240000001000 */
[----:B0-----:R-:W-:-:S04]  /*5fa0*/  FFMA R0, R2, R21, -1 ;  /* 0xbf80000002007423 */ /* 0x001fc80000000015 */
[----:B------:R-:W-:-:S04]  /*5fb0*/  FADD.FTZ R0, -R0, -RZ ;  /* 0x800000ff00007221 */ /* 0x000fc80000010100 */
[----:B------:R-:W-:-:S07]  /*5fc0*/  FFMA R21, R21, R0, R21 ;  /* 0x0000000015157223 */ /* 0x000fce0000000015 */
.L_x_16007:
[----:B------:R-:W-:Y:S05]  /*5fd0*/  BSYNC.RECONVERGENT B1 ;  /* 0x0000000000017941 */ /* 0x000fea0003800200 */
.L_x_16005:
        /* <DEDUP_REMOVED lines=22> */
.L_x_16009:
[----:B------:R-:W0:Y:S02]  /*6140*/  MUFU.RCP R21, R4 ;  /* 0x0000000400157308 */ /* 0x000e240000001000 */
[----:B0-----:R-:W-:-:S04]  /*6150*/  FFMA R0, R4, R21, -1 ;  /* 0xbf80000004007423 */ /* 0x001fc80000000015 */
[----:B------:R-:W-:-:S04]  /*6160*/  FADD.FTZ R0, -R0, -RZ ;  /* 0x800000ff00007221 */ /* 0x000fc80000010100 */
[----:B------:R-:W-:-:S07]  /*6170*/  FFMA R21, R21, R0, R21 ;  /* 0x0000000015157223 */ /* 0x000fce0000000015 */
.L_x_16010:
[----:B------:R-:W-:Y:S05]  /*6180*/  BSYNC.RECONVERGENT B1 ;  /* 0x0000000000017941 */ /* 0x000fea0003800200 */
.L_x_16008:
        /* <DEDUP_REMOVED lines=21> */
.L_x_16012:
[----:B------:R-:W0:Y:S02]  /*62e0*/  MUFU.RCP R21, R4 ;  /* 0x0000000400157308 */ /* 0x000e240000001000 */
[----:B0-----:R-:W-:-:S04]  /*62f0*/  FFMA R0, R4, R21, -1 ;  /* 0xbf80000004007423 */ /* 0x001fc80000000015 */
[----:B------:R-:W-:-:S04]  /*6300*/  FADD.FTZ R0, -R0, -RZ ;  /* 0x800000ff00007221 */ /* 0x000fc80000010100 */
[----:B------:R-:W-:-:S07]  /*6310*/  FFMA R21, R21, R0, R21 ;  /* 0x0000000015157223 */ /* 0x000fce0000000015 */
.L_x_16013:
[----:B------:R-:W-:Y:S05]  /*6320*/  BSYNC.RECONVERGENT B1 ;  /* 0x0000000000017941 */ /* 0x000fea0003800200 */
.L_x_16011:
        /* <DEDUP_REMOVED lines=22> */
.L_x_16015:
[----:B------:R-:W0:Y:S02]  /*6490*/  MUFU.RCP R21, R2 ;  /* 0x0000000200157308 */ /* 0x000e240000001000 */
[----:B0-----:R-:W-:-:S04]  /*64a0*/  FFMA R0, R2, R21, -1 ;  /* 0xbf80000002007423 */ /* 0x001fc80000000015 */
[----:B------:R-:W-:-:S04]  /*64b0*/  FADD.FTZ R0, -R0, -RZ ;  /* 0x800000ff00007221 */ /* 0x000fc80000010100 */
[----:B------:R-:W-:-:S07]  /*64c0*/  FFMA R21, R21, R0, R21 ;  /* 0x0000000015157223 */ /* 0x000fce0000000015 */
.L_x_16016:
[----:B------:R-:W-:Y:S05]  /*64d0*/  BSYNC.RECONVERGENT B1 ;  /* 0x0000000000017941 */ /* 0x000fea0003800200 */
.L_x_16014:
        /* <DEDUP_REMOVED lines=21> */
.L_x_16018:
[----:B------:R-:W0:Y:S02]  /*6630*/  MUFU.RCP R21, R2 ;  /* 0x0000000200157308 */ /* 0x000e240000001000 */
[----:B0-----:R-:W-:-:S04]  /*6640*/  FFMA R0, R2, R21, -1 ;  /* 0xbf80000002007423 */ /* 0x001fc80000000015 */
[----:B------:R-:W-:-:S04]  /*6650*/  FADD.FTZ R0, -R0, -RZ ;  /* 0x800000ff00007221 */ /* 0x000fc80000010100 */
[----:B------:R-:W-:-:S07]  /*6660*/  FFMA R21, R21, R0, R21 ;  /* 0x0000000015157223 */ /* 0x000fce0000000015 */
.L_x_16019:
[----:B------:R-:W-:Y:S05]  /*6670*/  BSYNC.RECONVERGENT B1 ;  /* 0x0000000000017941 */ /* 0x000fea0003800200 */
.L_x_16017:
        /* <DEDUP_REMOVED lines=22> */
.L_x_16021:
[----:B------:R-:W0:Y:S02]  /*67e0*/  MUFU.RCP R21, R2 ;  /* 0x0000000200157308 */ /* 0x000e240000001000 */
[----:B0-----:R-:W-:-:S04]  /*67f0*/  FFMA R0, R2, R21, -1 ;  /* 0xbf80000002007423 */ /* 0x001fc80000000015 */
[----:B------:R-:W-:-:S04]  /*6800*/  FADD.FTZ R0, -R0, -RZ ;  /* 0x800000ff00007221 */ /* 0x000fc80000010100 */
[----:B------:R-:W-:-:S07]  /*6810*/  FFMA R21, R21, R0, R21 ;  /* 0x0000000015157223 */ /* 0x000fce0000000015 */
.L_x_16022:
[----:B------:R-:W-:Y:S05]  /*6820*/  BSYNC.RECONVERGENT B1 ;  /* 0x0000000000017941 */ /* 0x000fea0003800200 */
.L_x_16020:
        /* <DEDUP_REMOVED lines=21> */
.L_x_16024:
[----:B------:R-:W0:Y:S02]  /*6980*/  MUFU.RCP R21, R2 ;  /* 0x0000000200157308 */ /* 0x000e240000001000 */
[----:B0-----:R-:W-:-:S04]  /*6990*/  FFMA R0, R2, R21, -1 ;  /* 0xbf80000002007423 */ /* 0x001fc80000000015 */
[----:B------:R-:W-:-:S04]  /*69a0*/  FADD.FTZ R0, -R0, -RZ ;  /* 0x800000ff00007221 */ /* 0x000fc80000010100 */
[----:B------:R-:W-:-:S07]  /*69b0*/  FFMA R21, R21, R0, R21 ;  /* 0x0000000015157223 */ /* 0x000fce0000000015 */
.L_x_16025:
[----:B------:R-:W-:Y:S05]  /*69c0*/  BSYNC.RECONVERGENT B1 ;  /* 0x0000000000017941 */ /* 0x000fea0003800200 */
.L_x_16023:
        /* <DEDUP_REMOVED lines=22> */
.L_x_16027:
[----:B------:R-:W0:Y:S02]  /*6b30*/  MUFU.RCP R21, R4 ;  /* 0x0000000400157308 */ /* 0x000e240000001000 */
[----:B0-----:R-:W-:-:S04]  /*6b40*/  FFMA R0, R4, R21, -1 ;  /* 0xbf80000004007423 */ /* 0x001fc80000000015 */
[----:B------:R-:W-:-:S04]  /*6b50*/  FADD.FTZ R0, -R0, -RZ ;  /* 0x800000ff00007221 */ /* 0x000fc80000010100 */
[----:B------:R-:W-:-:S07]  /*6b60*/  FFMA R21, R21, R0, R21 ;  /* 0x0000000015157223 */ /* 0x000fce0000000015 */
.L_x_16028:
[----:B------:R-:W-:Y:S05]  /*6b70*/  BSYNC.RECONVERGENT B1 ;  /* 0x0000000000017941 */ /* 0x000fea0003800200 */
.L_x_16026:
        /* <DEDUP_REMOVED lines=21> */
.L_x_16030:
[----:B------:R-:W0:Y:S02]  /*6cd0*/  MUFU.RCP R21, R2 ;  /* 0x0000000200157308 */ /* 0x000e240000001000 */
[----:B0-----:R-:W-:-:S04]  /*6ce0*/  FFMA R0, R2, R21, -1 ;  /* 0xbf80000002007423 */ /* 0x001fc80000000015 */
[----:B------:R-:W-:-:S04]  /*6cf0*/  FADD.FTZ R0, -R0, -RZ ;  /* 0x800000ff00007221 */ /* 0x000fc80000010100 */
[----:B------:R-:W-:-:S07]  /*6d00*/  FFMA R21, R21, R0, R21 ;  /* 0x0000000015157223 */ /* 0x000fce0000000015 */
.L_x_16031:
[----:B------:R-:W-:Y:S05]  /*6d10*/  BSYNC.RECONVERGENT B1 ;  /* 0x0000000000017941 */ /* 0x000fea0003800200 */
.L_x_16029:
        /* <DEDUP_REMOVED lines=23> */
.L_x_16033:
[----:B------:R-:W0:Y:S02]  /*6e90*/  MUFU.RCP R2, R25 ;  /* 0x0000001900027308 */ /* 0x000e240000001000 */
[----:B0-----:R-:W-:-:S04]  /*6ea0*/  FFMA R0, R25, R2, -1 ;  /* 0xbf80000019007423 */ /* 0x001fc80000000002 */
[----:B------:R-:W-:-:S04]  /*6eb0*/  FADD.FTZ R21, -R0, -RZ ;  /* 0x800000ff00157221 */ /* 0x000fc80000010100 */
[----:B------:R-:W-:-:S07]  /*6ec0*/  FFMA R2, R2, R21, R2 ;  /* 0x0000001502027223 */ /* 0x000fce0000000002 */
.L_x_16034:
[----:B------:R-:W-:Y:S05]  /*6ed0*/  BSYNC.RECONVERGENT B1 ;  /* 0x0000000000017941 */ /* 0x000fea0003800200 */
.L_x_16032:
[C---:B------:R-:W-:Y:S01]  /*6ee0*/  FMUL R21, R15.reuse, UR13 ;  /* 0x0000000d0f157c20 */ /* 0x040fe20008400000 */
[----:B------:R-:W-:Y:S01]  /*6ef0*/  FMNMX3 R11, |R15|, R11, |R16|, !PT ;  /* 0x0000000b0f0b7276 */ /* 0x000fe20007800610 */
[----:B------:R-:W-:Y:S01]  /*6f00*/  FMUL R66, R16, UR13 ;  /* 0x0000000d10427c20 */ /* 0x000fe20008400000 */
[----:B------:R-:W-:Y:S01]  /*6f10*/  ISETP.GE.U32.AND P0, PT, R12, UR7, PT ;  /* 0x000000070c007c0c */ /* 0x000fe2000bf06070 */
[C---:B------:R-:W-:Y:S01]  /*6f20*/  FMUL R0, R18.reuse, UR13 ;  /* 0x0000000d12007c20 */ /* 0x040fe20008400000 */
[----:B------:R-:W-:Y:S01]  /*6f30*/  FMUL R15, R17, UR13 ;  /* 0x0000000d110f7c20 */ /* 0x000fe20008400000 */
[----:B------:R-:W0:Y:S01]  /*6f40*/  F2F.F16.F32 R21, R21 ;  /* 0x0000001500157304 */ /* 0x000e220000200800 */
[----:B------:R-:W-:Y:S01]  /*6f50*/  ISETP.GE.U32.OR P0, PT, R9, UR14, P0 ;  /* 0x0000000e09007c0c */ /* 0x000fe20008706470 */
[----:B------:R-:W-:Y:S01]  /*6f60*/  BSSY.RECONVERGENT B0, `(.L_x_16035) ;  /* 0x000000e000007945 */ /* 0x000fe20003800200 */
[----:B------:R-:W-:Y:S01]  /*6f70*/  FMNMX3 R18, |R18|, R11, |R17|, !PT ;  /* 0x0000000b12127276 */ /* 0x000fe20007800611 */
[----:B------:R-:W-:-:S04]  /*6f80*/  FMUL R33, R33, R2 ;  /* 0x0000000221217220 */ /* 0x000fc80000400000 */
[----:B------:R-:W1:Y:S08]  /*6f90*/  F2F.F16.F32 R66, R66 ;  /* 0x0000004200427304 */ /* 0x000e700000200800 */
[----:B------:R-:W2:Y:S08]  /*6fa0*/  F2F.F16.F32 R0, R0 ;  /* 0x0000000000007304 */ /* 0x000eb00000200800 */
[----:B------:R-:W3:Y:S01]  /*6fb0*/  F2F.F16.F32 R15, R15 ;  /* 0x0000000f000f7304 */ /* 0x000ee20000200800 */
        /* <DEDUP_REMOVED lines=8> */
.L_x_16036:
[----:B------:R-:W-:Y:S05]  /*7040*/  BSYNC.RECONVERGENT B0 ;  /* 0x0000000000007941 */ /* 0x000fea0003800200 */
.L_x_16035:
[----:B------:R-:W-:Y:S01]  /*7050*/  FMUL R27, R19, UR13 ;  /* 0x0000000d131b7c20 */ /* 0x000fe20008400000 */
[----:B------:R-:W-:Y:S01]  /*7060*/  FMUL R2, R54, UR13 ;  /* 0x0000000d36027c20 */ /* 0x000fe20008400000 */
[----:B------:R-:W-:Y:S01]  /*7070*/  FMUL R11, R55, UR13 ;  /* 0x0000000d370b7c20 */ /* 0x000fe20008400000 */
[----:B0-----:R-:W-:Y:S01]  /*7080*/  FMUL R24, R20, UR13 ;  /* 0x0000000d14187c20 */ /* 0x001fe20008400000 */
[----:B------:R-:W-:Y:S01]  /*7090*/  FMUL R25, R52, UR13 ;  /* 0x0000000d34197c20 */ /* 0x000fe20008400000 */
[----:B------:R-:W-:Y:S01]  /*70a0*/  FMUL R9, R28, UR13 ;  /* 0x0000000d1c097c20 */ /* 0x000fe20008400000 */
[----:B------:R-:W0:Y:S01]  /*70b0*/  F2F.F16.F32 R27, R27 ;  /* 0x0000001b001b7304 */ /* 0x000e220000200800 */
[----:B------:R-:W-:Y:S07]  /*70c0*/  BSSY.RECONVERGENT B0, `(.L_x_16037) ;  /* 0x000001d000007945 */ /* 0x000fee0003800200 */
[----:B------:R-:W1:Y:S01]  /*70d0*/  F2F.F16.F32 R2, R2 ;  /* 0x0000000200027304 */ /* 0x000e620000200800 */
[----:B0-----:R-:W-:-:S07]  /*70e0*/  IMAD.WIDE.U32 R16, R27, 0x10000, RZ ;  /* 0x000100001b107825 */ /* 0x001fce00078e00ff */
[----:B------:R-:W0:Y:S01]  /*70f0*/  F2F.F16.F32 R11, R11 ;  /* 0x0000000b000b7304 */ /* 0x000e220000200800 */
[----:B------:R-:W-:Y:S02]  /*7100*/  LOP3.LUT R16, R16, R21, RZ, 0xfc, !PT ;  /* 0x0000001510107212 */ /* 0x000fe400078efcff */
[----:B-1----:R-:W-:-:S05]  /*7110*/  SHF.L.U32 R4, R2, 0x10, RZ ;  /* 0x0000001002047819 */ /* 0x002fca00000006ff */
[----:B------:R-:W1:Y:S01]  /*7120*/  F2F.F16.F32 R24, R24 ;  /* 0x0000001800187304 */ /* 0x000e620000200800 */
[----:B0-----:R-:W-:-:S07]  /*7130*/  LOP3.LUT R17, R4, R17, R11, 0xfe, !PT ;  /* 0x0000001104117212 */ /* 0x001fce00078efe0b */
[----:B------:R-:W0:Y:S01]  /*7140*/  F2F.F16.F32 R25, R25 ;  /* 0x0000001900197304 */ /* 0x000e220000200800 */
[----:B------:R-:W-:-:S04]  /*7150*/  FMNMX3 R4, |R19|, R18, |R20|, !PT ;  /* 0x0000001213047276 */ /* 0x000fc80007800614 */
[----:B------:R-:W-:Y:S01]  /*7160*/  FMNMX3 R4, |R28|, R4, |R29|, !PT ;  /* 0x000000041c047276 */ /* 0x000fe2000780061d */
[----:B------:R-:W-:Y:S02]  /*7170*/  FMUL R29, R29, UR13 ;  /* 0x0000000d1d1d7c20 */ /* 0x000fe40008400000 */
[----:B------:R-:W4:Y:S01]  /*7180*/  F2F.F16.F32 R9, R9 ;  /* 0x0000000900097304 */ /* 0x000f220000200800 */
[----:B------:R-:W-:Y:S01]  /*7190*/  FMNMX3 R55, |R55|, R4, |R30|, !PT ;  /* 0x0000000437377276 */ /* 0x000fe2000780061e */
[----:B------:R-:W-:Y:S01]  /*71a0*/  FMUL R4, R57, UR13 ;  /* 0x0000000d39047c20 */ /* 0x000fe20008400000 */
[----:B------:R-:W-:Y:S02]  /*71b0*/  FMUL R30, R30, UR13 ;  /* 0x0000000d1e1e7c20 */ /* 0x000fe40008400000 */
[----:B------:R-:W-:-:S03]  /*71c0*/  FMNMX3 R52, |R31|, R55, |R52|, !PT ;  /* 0x000000371f347276 */ /* 0x000fc60007800634 */
[----:B------:R-:W0:Y:S08]  /*71d0*/  F2F.F16.F32 R4, R4 ;  /* 0x0000000400047304 */ /* 0x000e300000200800 */
[----:B------:R-:W0:Y:S01]  /*71e0*/  F2F.F16.F32 R29, R29 ;  /* 0x0000001d001d7304 */ /* 0x000e220000200800 */
        /* <DEDUP_REMOVED lines=10> */
.L_x_16038:
[----:B------:R-:W-:Y:S05]  /*7290*/  BSYNC.RECONVERGENT B0 ;  /* 0x0000000000007941 */ /* 0x000fea0003800200 */
.L_x_16037:
[----:B------:R-:W-:Y:S01]  /*72a0*/  FMUL R55, R31, UR13 ;  /* 0x0000000d1f377c20 */ /* 0x000fe20008400000 */
[----:B------:R4:W2:Y:S01]  /*72b0*/  F2F.F16.F32 R27, R30 ;  /* 0x0000001e001b7304 */ /* 0x0008a20000200800 */
[----:B01----:R-:W-:Y:S01]  /*72c0*/  IMAD.WIDE.U32 R18, R29, 0x10000, RZ ;  /* 0x000100001d127825 */ /* 0x003fe200078e00ff */
[----:B------:R-:W-:Y:S02]  /*72d0*/  BSSY.RECONVERGENT B0, `(.L_x_16039) ;  /* 0x0000012000007945 */ /* 0x000fe40003800200 */
[----:B---3--:R-:W-:-:S04]  /*72e0*/  LOP3.LUT R56, R18, R15, RZ, 0xfc, !PT ;  /* 0x0000000f12387212 */ /* 0x008fc800078efcff */
[----:B------:R-:W0:Y:S01]  /*72f0*/  F2F.F16.F32 R55, R55 ;  /* 0x0000003700377304 */ /* 0x000e220000200800 */
        /* <DEDUP_REMOVED lines=15> */
.L_x_16040:
[----:B------:R-:W-:Y:S05]  /*73f0*/  BSYNC.RECONVERGENT B0 ;  /* 0x0000000000007941 */ /* 0x000fea0003800200 */
.L_x_16039:
[----:B------:R-:W-:Y:S01]  /*7400*/  FMUL R11, R33, UR13 ;  /* 0x0000000d210b7c20 */ /* 0x000fe20008400000 */
[----:B-1----:R-:W-:Y:S01]  /*7410*/  FMUL R21, R32, UR13 ;  /* 0x0000000d20157c20 */ /* 0x002fe20008400000 */
[----:B------:R-:W-:Y:S01]  /*7420*/  IMAD.WIDE.U32 R18, R24, 0x10000, RZ ;  /* 0x0001000018127825 */ /* 0x000fe200078e00ff */
[----:B------:R-:W-:Y:S01]  /*7430*/  SHF.L.U32 R25, R4, 0x10, RZ ;  /* 0x0000001004197819 */ /* 0x000fe200000006ff */
[----:B------:R-:W-:Y:S02]  /*7440*/  BSSY.RECONVERGENT B0, `(.L_x_16041) ;  /* 0x0000011000007945 */ /* 0x000fe40003800200 */
[----:B------:R-:W1:Y:S01]  /*7450*/  F2F.F16.F32 R11, R11 ;  /* 0x0000000b000b7304 */ /* 0x000e620000200800 */
[----:B------:R-:W-:Y:S02]  /*7460*/  LOP3.LUT R66, R66, R18, RZ, 0xfc, !PT ;  /* 0x0000001242427212 */ /* 0x000fe400078efcff */
[----:B--2---:R-:W-:-:S05]  /*7470*/  LOP3.LUT R67, R19, R27, R25, 0xfe, !PT ;  /* 0x0000001b13437212 */ /* 0x004fca00078efe19 */
[----:B------:R-:W2:Y:S01]  /*7480*/  F2F.F16.F32 R21, R21 ;  /* 0x0000001500157304 */ /* 0x000ea20000200800 */
        /* <DEDUP_REMOVED lines=12> */
.L_x_16042:
[----:B------:R-:W-:Y:S05]  /*7550*/  BSYNC.RECONVERGENT B0 ;  /* 0x0000000000007941 */ /* 0x000fea0003800200 */
.L_x_16041:
        /* <DEDUP_REMOVED lines=28> */
[----:B-----5:R-:W-:Y:S05]  /*7720*/  CALL.REL.NOINC `($__internal_487_$__cuda_sm20_rcp_rn_f32_slowpath) ;  /* 0x0000004800087944 */ /* 0x020fea0003c00000 */
[----:B------:R-:W-:Y:S05]  /*7730*/  BRA `(.L_x_16045) ;  /* 0x0000000000107947 */ /* 0x000fea0003800000 */
.L_x_16044:
[----:B------:R-:W0:Y:S02]  /*7740*/  MUFU.RCP R21, R24 ;  /* 0x0000001800157308 */ /* 0x000e240000001000 */
[----:B0-----:R-:W-:-:S04]  /*7750*/  FFMA R0, R24, R21, -1 ;  /* 0xbf80000018007423 */ /* 0x001fc80000000015 */
[----:B------:R-:W-:-:S04]  /*7760*/  FADD.FTZ R0, -R0, -RZ ;  /* 0x800000ff00007221 */ /* 0x000fc80000010100 */
[----:B------:R-:W-:-:S07]  /*7770*/  FFMA R21, R21, R0, R21 ;  /* 0x0000000015157223 */ /* 0x000fce0000000015 */
.L_x_16045:
[----:B------:R-:W-:Y:S05]  /*7780*/  BSYNC.RECONVERGENT B1 ;  /* 0x0000000000017941 */ /* 0x000fea0003800200 */
.L_x_16043:
        /* <DEDUP_REMOVED lines=20> */
[----:B-----5:R-:W-:Y:S05]  /*78d0*/  CALL.REL.NOINC `($__internal_487_$__cuda_sm20_rcp_rn_f32_slowpath) ;  /* 0x00000044009c7944 */ /* 0x020fea0003c00000 */
[----:B------:R-:W-:Y:S05]  /*78e0*/  BRA `(.L_x_16048) ;  /* 0x0000000000107947 */ /* 0x000fea0003800000 */
.L_x_16047:
[----:B------:R-:W0:Y:S02]  /*78f0*/  MUFU.RCP R21, R4 ;  /* 0x0000000400157308 */ /* 0x000e240000001000 */
[----:B0-----:R-:W-:-:S04]  /*7900*/  FFMA R0, R4, R21, -1 ;  /* 0xbf80000004007423 */ /* 0x001fc80000000015 */
[----:B------:R-:W-:-:S04]  /*7910*/  FADD.FTZ R0, -R0, -RZ ;  /* 0x800000ff00007221 */ /* 0x000fc80000010100 */
[----:B------:R-:W-:-:S07]  /*7920*/  FFMA R21, R21, R0, R21 ;  /* 0x0000000015157223 */ /* 0x000fce0000000015 */
.L_x_16048:
[----:B------:R-:W-:Y:S05]  /*7930*/  BSYNC.RECONVERGENT B1 ;  /* 0x0000000000017941 */ /* 0x000fea0003800200 */
.L_x_16046:
        /* <DEDUP_REMOVED lines=21> */
.L_x_16050:
[----:B------:R-:W0:Y:S02]  /*7a90*/  MUFU.RCP R21, R2 ;  /* 0x0000000200157308 */ /* 0x000e240000001000 */
[----:B0-----:R-:W-:-:S04]  /*7aa0*/  FFMA R0, R2, R21, -1 ;  /* 0xbf80000002007423 */ /* 0x001fc80000000015 */
[----:B------:R-:W-:-:S04]  /*7ab0*/  FADD.FTZ R0, -R0, -RZ ;  /* 0x800000ff00007221 */ /* 0x000fc80000010100 */
[----:B------:R-:W-:-:S07]  /*7ac0*/  FFMA R21, R21, R0, R21 ;  /* 0x0000000015157223 */ /* 0x000fce0000000015 */
.L_x_16051:
[----:B------:R-:W-:Y:S05]  /*7ad0*/  BSYNC.RECONVERGENT B1 ;  /* 0x0000000000017941 */ /* 0x000fea0003800200 */
.L_x_16049:
        /* <DEDUP_REMOVED lines=22> */
.L_x_16053:
[----:B------:R-:W0:Y:S02]  /*7c40*/  MUFU.RCP R21, R4 ;  /* 0x0000000400157308 */ /* 0x000e240000001000 */
[----:B0-----:R-:W-:-:S04]  /*7c50*/  FFMA R0, R4, R21, -1 ;  /* 0xbf80000004007423 */ /* 0x001fc80000000015 */
[----:B------:R-:W-:-:S04]  /*7c60*/  FADD.FTZ R0, -R0, -RZ ;  /* 0x800000ff00007221 */ /* 0x000fc80000010100 */
[----:B------:R-:W-:-:S07]  /*7c70*/  FFMA R21, R21, R0, R21 ;  /* 0x0000000015157223 */ /* 0x000fce0000000015 */
.L_x_16054:
[----:B------:R-:W-:Y:S05]  /*7c80*/  BSYNC.RECONVERGENT B1 ;  /* 0x0000000000017941 */ /* 0x000fea0003800200 */
.L_x_16052:
        /* <DEDUP_REMOVED lines=19> */
[----:B------:R-:W-:Y:S05]  /*7dc0*/  CALL.REL.NOINC `($__internal_487_$__cuda_sm20_rcp_rn_f32_slowpath) ;  /* 0x0000004000607944 */ /* 0x000fea0003c00000 */
[----:B------:R-:W-:Y:S05]  /*7dd0*/  BRA `(.L_x_16057) ;  /* 0x0000000000107947 */ /* 0x000fea0003800000 */
.L_x_16056:
[----:B------:R-:W0:Y:S02]  /*7de0*/  MUFU.RCP R21, R2 ;  /* 0x0000000200157308 */ /* 0x000e240000001000 */
[----:B0-----:R-:W-:-:S04]  /*7df0*/  FFMA R0, R2, R21, -1 ;  /* 0xbf80000002007423 */ /* 0x001fc80000000015 */
[----:B------:R-:W-:-:S04]  /*7e00*/  FADD.FTZ R0, -R0, -RZ ;  /* 0x800000ff00007221 */ /* 0x000fc80000010100 */
[----:B------:R-:W-:-:S07]  /*7e10*/  FFMA R21, R21, R0, R21 ;  /* 0x0000000015157223 */ /* 0x000fce0000000015 */
.L_x_16057:
[----:B------:R-:W-:Y:S05]  /*7e20*/  BSYNC.RECONVERGENT B1 ;  /* 0x0000000000017941 */ /* 0x000fea0003800200 */
.L_x_16055:
        /* <DEDUP_REMOVED lines=22> */
.L_x_16059:
[----:B------:R-:W0:Y:S02]  /*7f90*/  MUFU.RCP R21, R4 ;  /* 0x0000000400157308 */ /* 0x000e240000001000 */
[----:B0-----:R-:W-:-:S04]  /*7fa0*/  FFMA R0, R4, R21, -1 ;  /* 0xbf80000004007423 */ /* 0x001fc80000000015 */
[----:B------:R-:W-:-:S04]  /*7fb0*/  FADD.FTZ R0, -R0, -RZ ;  /* 0x800000ff00007221 */ /* 0x000fc80000010100 */
[----:B------:R-:W-:-:S07]  /*7fc0*/  FFMA R21, R21, R0, R21 ;  /* 0x0000000015157223 */ /* 0x000fce0000000015 */
.L_x_16060:
[----:B------:R-:W-:Y:S05]  /*7fd0*/  BSYNC.RECONVERGENT B1 ;  /* 0x0000000000017941 */ /* 0x000fea0003800200 */
.L_x_16058:
        /* <DEDUP_REMOVED lines=21> */
.L_x_16062:
[----:B------:R-:W0:Y:S02]  /*8130*/  MUFU.RCP R21, R4 ;  /* 0x0000000400157308 */ /* 0x000e240000001000 */
[----:B0-----:R-:W-:-:S04]  /*8140*/  FFMA R0, R4, R21, -1 ;  /* 0xbf80000004007423 */ /* 0x001fc80000000015 */
[----:B------:R-:W-:-:S04]  /*8150*/  FADD.FTZ R0, -R0, -RZ ;  /* 0x800000ff00007221 */ /* 0x000fc80000010100 */
[----:B------:R-:W-:-:S07]  /*8160*/  FFMA R21, R21, R0, R21 ;  /* 0x0000000015157223 */ /* 0x000fce0000000015 */
.L_x_16063:
[----:B------:R-:W-:Y:S05]  /*8170*/  BSYNC.RECONVERGENT B1 ;  /* 0x0000000000017941 */ /* 0x000fea0003800200 */
.L_x_16061:
        /* <DEDUP_REMOVED lines=22> */
.L_x_16065:
[----:B------:R-:W0:Y:S02]  /*82e0*/  MUFU.RCP R21, R2 ;  /* 0x0000000200157308 */ /* 0x000e240000001000 */
[----:B0-----:R-:W-:-:S04]  /*82f0*/  FFMA R0, R2, R21, -1 ;  /* 0xbf80000002007423 */ /* 0x001fc80000000015 */
[----:B------:R-:W-:-:S04]  /*8300*/  FADD.FTZ R0, -R0, -RZ ;  /* 0x800000ff00007221 */ /* 0x000fc80000010100 */
[----:B------:R-:W-:-:S07]  /*8310*/  FFMA R21, R21, R0, R21 ;  /* 0x0000000015157223 */ /* 0x000fce0000000015 */
.L_x_16066:
[----:B------:R-:W-:Y:S05]  /*8320*/  BSYNC.RECONVERGENT B1 ;  /* 0x0000000000017941 */ /* 0x000fea0003800200 */
.L_x_16064:
        /* <DEDUP_REMOVED lines=21> */
.L_x_16068:
[----:B------:R-:W0:Y:S02]  /*8480*/  MUFU.RCP R21, R4 ;  /* 0x0000000400157308 */ /* 0x000e240000001000 */
[----:B0-----:R-:W-:-:S04]  /*8490*/  FFMA R0, R4, R21, -1 ;  /* 0xbf80000004007423 */ /* 0x001fc80000000015 */
[----:B------:R-:W-:-:S04]  /*84a0*/  FADD.FTZ R0, -R0, -RZ ;  /* 0x800000ff00007221 */ /* 0x000fc80000010100 */
[----:B------:R-:W-:-:S07]  /*84b0*/  FFMA R21, R21, R0, R21 ;  /* 0x0000000015157223 */ /* 0x000fce0000000015 */
.L_x_16069:
[----:B------:R-:W-:Y:S05]  /*84c0*/  BSYNC.RECONVERGENT B1 ;  /* 0x0000000000017941 */ /* 0x000fea0003800200 */
.L_x_16067:
        /* <DEDUP_REMOVED lines=22> */
.L_x_16071:
[----:B------:R-:W0:Y:S02]  /*8630*/  MUFU.RCP R21, R2 ;  /* 0x0000000200157308 */ /* 0x000e240000001000 */
[----:B0-----:R-:W-:-:S04]  /*8640*/  FFMA R0, R2, R21, -1 ;  /* 0xbf80000002007423 */ /* 0x001fc80000000015 */
[----:B------:R-:W-:-:S04]  /*8650*/  FADD.FTZ R0, -R0, -RZ ;  /* 0x800000ff00007221 */ /* 0x000fc80000010100 */
[----:B------:R-:W-:-:S07]  /*8660*/  FFMA R21, R21, R0, R21 ;  /* 0x0000000015157223 */ /* 0x000fce0000000015 */
.L_x_16072:
[----:B------:R-:W-:Y:S05]  /*8670*/  BSYNC.RECONVERGENT B1 ;  /* 0x0000000000017941 */ /* 0x000fea0003800200 */
.L_x_16070:
        /* <DEDUP_REMOVED lines=21> */
.L_x_16074:
[----:B------:R-:W0:Y:S02]  /*87d0*/  MUFU.RCP R21, R2 ;  /* 0x0000000200157308 */ /* 0x000e240000001000 */
[----:B0-----:R-:W-:-:S04]  /*87e0*/  FFMA R0, R2, R21, -1 ;  /* 0xbf80000002007423 */ /* 0x001fc80000000015 */
[----:B------:R-:W-:-:S04]  /*87f0*/  FADD.FTZ R0, -R0, -RZ ;  /* 0x800000ff00007221 */ /* 0x000fc80000010100 */
[----:B------:R-:W-:-:S07]  /*8800*/  FFMA R21, R21, R0, R21 ;  /* 0x0000000015157223 */ /* 0x000fce0000000015 */
.L_x_16075:
[----:B------:R-:W-:Y:S05]  /*8810*/  BSYNC.RECONVERGENT B1 ;  /* 0x0000000000017941 */ /* 0x000fea0003800200 */
.L_x_16073:
        /* <DEDUP_REMOVED lines=22> */
.L_x_16077:
[----:B------:R-:W0:Y:S02]  /*8980*/  MUFU.RCP R21, R4 ;  /* 0x0000000400157308 */ /* 0x000e240000001000 */
[----:B0-----:R-:W-:-:S04]  /*8990*/  FFMA R0, R4, R21, -1 ;  /* 0xbf80000004007423 */ /* 0x001fc80000000015 */
[----:B------:R-:W-:-:S04]  /*89a0*/  FADD.FTZ R0, -R0, -RZ ;  /* 0x800000ff00007221 */ /* 0x000fc80000010100 */
[----:B------:R-:W-:-:S07]  /*89b0*/  FFMA R21, R21, R0, R21 ;  /* 0x0000000015157223 */ /* 0x000fce0000000015 */
.L_x_16078:
[----:B------:R-:W-:Y:S05]  /*89c0*/  BSYNC.RECONVERGENT B1 ;  /* 0x0000000000017941 */ /* 0x000fea0003800200 */
.L_x_16076:
        /* <DEDUP_REMOVED lines=21> */
.L_x_16080:
[----:B------:R-:W0:Y:S02]  /*8b20*/  MUFU.RCP R21, R4 ;  /* 0x0000000400157308 */ /* 0x000e240000001000 */
[----:B0-----:R-:W-:-:S04]  /*8b30*/  FFMA R0, R4, R21, -1 ;  /* 0xbf80000004007423 */ /* 0x001fc80000000015 */
[----:B------:R-:W-:-:S04]  /*8b40*/  FADD.FTZ R0, -R0, -RZ ;  /* 0x800000ff00007221 */ /* 0x000fc80000010100 */
[----:B------:R-:W-:-:S07]  /*8b50*/  FFMA R21, R21, R0, R21 ;  /* 0x0000000015157223 */ /* 0x000fce0000000015 */
.L_x_16081:
[----:B------:R-:W-:Y:S05]  /*8b60*/  BSYNC.RECONVERGENT B1 ;  /* 0x0000000000017941 */ /* 0x000fea0003800200 */
.L_x_16079:
        /* <DEDUP_REMOVED lines=22> */
.L_x_16083:
[----:B------:R-:W0:Y:S02]  /*8cd0*/  MUFU.RCP R21, R2 ;  /* 0x0000000200157308 */ /* 0x000e240000001000 */
[----:B0-----:R-:W-:-:S04]  /*8ce0*/  FFMA R0, R2, R21, -1 ;  /* 0xbf80000002007423 */ /* 0x001fc80000000015 */
[----:B------:R-:W-:-:S04]  /*8cf0*/  FADD.FTZ R0, -R0, -RZ ;  /* 0x800000ff00007221 */ /* 0x000fc80000010100 */
[----:B------:R-:W-:-:S07]  /*8d00*/  FFMA R21, R21, R0, R21 ;  /* 0x0000000015157223 */ /* 0x000fce0000000015 */
.L_x_16084:
[----:B------:R-:W-:Y:S05]  /*8d10*/  BSYNC.RECONVERGENT B1 ;  /* 0x0000000000017941 */ /* 0x000fea0003800200 */
.L_x_16082:
        /* <DEDUP_REMOVED lines=21> */
.L_x_16086:
[----:B------:R-:W0:Y:S02]  /*8e70*/  MUFU.RCP R21, R4 ;  /* 0x0000000400157308 */ /* 0x000e240000001000 */
[----:B0-----:R-:W-:-:S04]  /*8e80*/  FFMA R0, R4, R21, -1 ;  /* 0xbf80000004007423 */ /* 0x001fc80000000015 */
[----:B------:R-:W-:-:S04]  /*8e90*/  FADD.FTZ R0, -R0, -RZ ;  /* 0x800000ff00007221 */ /* 0x000fc80000010100 */
[----:B------:R-:W-:-:S07]  /*8ea0*/  FFMA R21, R21, R0, R21 ;  /* 0x0000000015157223 */ /* 0x000fce0000000015 */
.L_x_16087:
[----:B------:R-:W-:Y:S05]  /*8eb0*/  BSYNC.RECONVERGENT B1 ;  /* 0x0000000000017941 */ /* 0x000fea0003800200 */
.L_x_16085:
        /* <DEDUP_REMOVED lines=21> */
[----:B------:R-:W-:Y:S01]  /*9010*/  IMAD.MOV.U32 R25, RZ, RZ, R21 ;  /* 0x000000ffff197224 */ /* 0x000fe200078e0015 */
[----:B------:R-:W-:Y:S06]  /*9020*/  BRA `(.L_x_16090) ;  /* 0x0000000000107947 */ /* 0x000fec0003800000 */
.L_x_16089:
[----:B------:R-:W0:Y:S02]  /*9030*/  MUFU.RCP R25, R2 ;  /* 0x0000000200197308 */ /* 0x000e240000001000 */
[----:B0-----:R-:W-:-:S04]  /*9040*/  FFMA R0, R2, R25, -1 ;  /* 0xbf80000002007423 */ /* 0x001fc80000000019 */
[----:B------:R-:W-:-:S04]  /*9050*/  FADD.FTZ R0, -R0, -RZ ;  /* 0x800000ff00007221 */ /* 0x000fc80000010100 */
[----:B------:R-:W-:-:S07]  /*9060*/  FFMA R25, R25, R0, R25 ;  /* 0x0000000019197223 */ /* 0x000fce0000000019 */
.L_x_16090:
[----:B------:R-:W-:Y:S05]  /*9070*/  BSYNC.RECONVERGENT B1 ;  /* 0x0000000000017941 */ /* 0x000fea0003800200 */
.L_x_16088:
        /* <DEDUP_REMOVED lines=8> */
[----:B------:R-:W0:Y:S01]  /*9100*/  F2F.F16.F32 R47, R47 ;  /* 0x0000002f002f7304 */ /* 0x000e220000200800 */
[----:B------:R-:W-:Y:S01]  /*9110*/  FMNMX3 R32, |R20|, R32, |R19|, !PT ;  /* 0x0000002014207276 */ /* 0x000fe20007800613 */
[----:B------:R-:W-:Y:S01]  /*9120*/  FMUL R2, R18, UR13 ;  /* 0x0000000d12027c20 */ /* 0x000fe20008400000 */
[----:B------:R-:W-:Y:S01]  /*9130*/  ISETP.GE.U32.OR P0, PT, R13, UR14, P0 ;  /* 0x0000000e0d007c0c */ /* 0x000fe20008706470 */
[----:B------:R-:W-:Y:S01]  /*9140*/  FMUL R0, R9, UR13 ;  /* 0x0000000d09007c20 */ /* 0x000fe20008400000 */
[C---:B------:R-:W-:Y:S01]  /*9150*/  FMUL R9, R29.reuse, UR13 ;  /* 0x0000000d1d097c20 */ /* 0x040fe20008400000 */
[----:B------:R-:W-:Y:S01]  /*9160*/  BSSY.RECONVERGENT B0, `(.L_x_16091) ;  /* 0x0000019000007945 */ /* 0x000fe20003800200 */
[----:B------:R-:W-:Y:S01]  /*9170*/  FMNMX3 R29, |R29|, R32, |R28|, !PT ;  /* 0x000000201d1d7276 */ /* 0x000fe2000780061c */
[----:B------:R-:W1:Y:S01]  /*9180*/  F2F.F16.F32 R11, R11 ;  /* 0x0000000b000b7304 */ /* 0x000e620000200800 */
[----:B------:R-:W-:Y:S01]  /*9190*/  FMUL R46, R46, R25 ;  /* 0x000000192e2e7220 */ /* 0x000fe20000400000 */
[----:B------:R-:W-:Y:S01]  /*91a0*/  FMUL R28, R28, UR13 ;  /* 0x0000000d1c1c7c20 */ /* 0x000fe20008400000 */
[----:B0-----:R-:W-:-:S05]  /*91b0*/  IMAD.WIDE.U32 R18, R47, 0x10000, RZ ;  /* 0x000100002f127825 */ /* 0x001fca00078e00ff */
[----:B------:R-:W0:Y:S01]  /*91c0*/  F2F.F16.F32 R21, R21 ;  /* 0x0000001500157304 */ /* 0x000e220000200800 */
[----:B-1----:R-:W-:-:S07]  /*91d0*/  SHF.L.U32 R13, R11, 0x10, RZ ;  /* 0x000000100b0d7819 */ /* 0x002fce00000006ff */
[----:B------:R-:W1:Y:S01]  /*91e0*/  F2F.F16.F32 R27, R27 ;  /* 0x0000001b001b7304 */ /* 0x000e620000200800 */
[----:B0-----:R-:W-:Y:S01]  /*91f0*/  LOP3.LUT R19, R13, R19, R21, 0xfe, !PT ;  /* 0x000000130d137212 */ /* 0x001fe200078efe15 */
[----:B------:R-:W-:-:S06]  /*9200*/  FMUL R13, R15, UR13 ;  /* 0x0000000d0f0d7c20 */ /* 0x000fcc0008400000 */
[----:B------:R-:W0:Y:S01]  /*9210*/  F2F.F16.F32 R0, R0 ;  /* 0x0000000000007304 */ /* 0x000e220000200800 */
[----:B-1----:R-:W-:-:S07]  /*9220*/  LOP3.LUT R18, R18, R27, RZ, 0xfc, !PT ;  /* 0x0000001b12127212 */ /* 0x002fce00078efcff */
[----:B------:R-:W1:Y:S08]  /*9230*/  F2F.F16.F32 R4, R4 ;  /* 0x0000000400047304 */ /* 0x000e700000200800 */
[----:B------:R-:W2:Y:S08]  /*9240*/  F2F.F16.F32 R9, R9 ;  /* 0x0000000900097304 */ /* 0x000eb00000200800 */
[----:B------:R-:W3:Y:S08]  /*9250*/  F2F.F16.F32 R2, R2 ;  /* 0x0000000200027304 */ /* 0x000ef00000200800 */
[----:B------:R-:W4:Y:S01]  /*9260*/  F2F.F16.F32 R13, R13 ;  /* 0x0000000d000d7304 */ /* 0x000f220000200800 */
        /* <DEDUP_REMOVED lines=8> */
.L_x_16092:
[----:B------:R-:W-:Y:S05]  /*92f0*/  BSYNC.RECONVERGENT B0 ;  /* 0x0000000000007941 */ /* 0x000fea0003800200 */
.L_x_16091:
[----:B------:R1:W2:Y:S01]  /*9300*/  F2F.F16.F32 R48, R28 ;  /* 0x0000001c00307304 */ /* 0x0002a20000200800 */
        /* <DEDUP_REMOVED lines=11> */
.L_x_16094:
[----:B------:R-:W-:Y:S05]  /*93c0*/  BSYNC.RECONVERGENT B0 ;  /* 0x0000000000007941 */ /* 0x000fea0003800200 */
.L_x_16093:
[----:B------:R-:W-:Y:S01]  /*93d0*/  FMUL R15, R33, UR13 ;  /* 0x0000000d210f7c20 */ /* 0x000fe20008400000 */
[----:B------:R-:W3:Y:S01]  /*93e0*/  S2R R47, SR_CgaCtaId ;  /* 0x00000000002f7919 */ /* 0x000ee20000008800 */
[----:B------:R-:W-:Y:S01]  /*93f0*/  FMNMX3 R31, |R31|, R29, |R30|, !PT ;  /* 0x0000001d1f1f7276 */ /* 0x000fe2000780061e */
[----:B------:R-:W-:Y:S01]  /*9400*/  FMUL R32, R44, UR13 ;  /* 0x0000000d2c207c20 */ /* 0x000fe20008400000 */
[----:B0-----:R0:W5:Y:S01]  /*9410*/  F2F.F16.F32 R27, R15 ;  /* 0x0000000f001b7304 */ /* 0x0011620000200800 */
[----:B-1----:R-:W-:Y:S01]  /*9420*/  FMUL R28, R46, UR13 ;  /* 0x0000000d2e1c7c20 */ /* 0x002fe20008400000 */
[----:B------:R-:W-:Y:S01]  /*9430*/  FMUL R29, R30, UR13 ;  /* 0x0000000d1e1d7c20 */ /* 0x000fe20008400000 */
[----:B--2---:R-:W-:Y:S01]  /*9440*/  IMAD.WIDE.U32 R24, R48, 0x10000, RZ ;  /* 0x0001000030187825 */ /* 0x004fe200078e00ff */
[----:B------:R-:W-:Y:S01]  /*9450*/  BSSY.RECONVERGENT B0, `(.L_x_16095) ;  /* 0x0000017000007945 */ /* 0x000fe20003800200 */
[----:B------:R-:W-:-:S03]  /*9460*/  FMNMX3 R33, |R42|, R31, |R33|, !PT ;  /* 0x0000001f2a217276 */ /* 0x000fc60007800621 */
[----:B------:R-:W1:Y:S01]  /*9470*/  F2F.F16.F32 R32, R32 ;  /* 0x0000002000207304 */ /* 0x000e620000200800 */
[----:B0-----:R-:W-:Y:S01]  /*9480*/  FMUL R15, R42, UR13 ;  /* 0x0000000d2a0f7c20 */ /* 0x001fe20008400000 */
[----:B----4-:R-:W-:Y:S02]  /*9490*/  LOP3.LUT R20, R24, R13, RZ, 0xfc, !PT ;  /* 0x0000000d18147212 */ /* 0x010fe400078efcff */
[----:B-----5:R-:W-:-:S04]  /*94a0*/  LOP3.LUT R13, R25, R27, RZ, 0xfc, !PT ;  /* 0x0000001b190d7212 */ /* 0x020fc800078efcff */
[----:B------:R-:W0:Y:S08]  /*94b0*/  F2F.F16.F32 R28, R28 ;  /* 0x0000001c001c7304 */ /* 0x000e300000200800 */
[----:B------:R-:W2:Y:S08]  /*94c0*/  F2F.F16.F32 R29, R29 ;  /* 0x0000001d001d7304 */ /* 0x000eb00000200800 */
[----:B------:R-:W4:Y:S01]  /*94d0*/  F2F.F16.F32 R15, R15 ;  /* 0x0000000f000f7304 */ /* 0x000f220000200800 */
        /* <DEDUP_REMOVED lines=14> */
.L_x_16096:
[----:B------:R-:W-:Y:S05]  /*95c0*/  BSYNC.RECONVERGENT B0 ;  /* 0x0000000000007941 */ /* 0x000fea0003800200 */
.L_x_16095:
[----:B------:R-:W-:Y:S01]  /*95d0*/  FMUL R65, R43, UR13 ;  /* 0x0000000d2b417c20 */ /* 0x000fe20008400000 */
[----:B------:R-:W-:Y:S01]  /*95e0*/  BSSY.RECONVERGENT B0, `(.L_x_16097) ;  /* 0x000000f000007945 */ /* 0x000fe20003800200 */
[----:B------:R-:W-:Y:S01]  /*95f0*/  IMAD.U32 R28, R28, 0x10000, RZ ;  /* 0x000100001c1c7824 */ /* 0x000fe200078e00ff */
[----:B------:R-:W-:-:S03]  /*9600*/  SHF.L.U32 R42, R32, 0x10, RZ ;  /* 0x00000010202a7819 */ /* 0x000fc600000006ff */
[----:B------:R-:W1:Y:S01]  /*9610*/  F2F.F16.F32 R65, R65 ;  /* 0x0000004100417304 */ /* 0x000e620000200800 */
        /* <DEDUP_REMOVED lines=11> */
.L_x_16098:
[----:B------:R-:W-:Y:S05]  /*96d0*/  BSYNC.RECONVERGENT B0 ;  /* 0x0000000000007941 */ /* 0x000fea0003800200 */
.L_x_16097:
        /* <DEDUP_REMOVED lines=62> */
.L_x_16103:
        /* <DEDUP_REMOVED lines=48> */
.L_x_16102:
[----:B------:R-:W-:Y:S05]  /*9dc0*/  BSYNC.RECONVERGENT B1 ;  /* 0x0000000000017941 */ /* 0x000fea0003800200 */
.L_x_16101:
        /* <DEDUP_REMOVED lines=36> */
.L_x_16100:
[----:B------:R-:W-:Y:S05]  /*a010*/  BSYNC.RECONVERGENT B0 ;  /* 0x0000000000007941 */ /* 0x000fea0003800200 */
.L_x_16099:
        /* <DEDUP_REMOVED lines=28> */
.L_x_16108:
        /* <DEDUP_REMOVED lines=48> */
.L_x_16107:
[----:B------:R-:W-:Y:S05]  /*a4e0*/  BSYNC.RECONVERGENT B1 ;  /* 0x0000000000017941 */ /* 0x000fea0003800200 */
.L_x_16106:
        /* <DEDUP_REMOVED lines=36> */
.L_x_16105:
[----:B------:R-:W-:Y:S05]  /*a730*/  BSYNC.RECONVERGENT B0 ;  /* 0x0000000000007941 */ /* 0x000fea0003800200 */
.L_x_16104:
        /* <DEDUP_REMOVED lines=28> */
.L_x_16113:
        /* <DEDUP_REMOVED lines=48> */
.L_x_16112:
[----:B------:R-:W-:Y:S05]  /*ac00*/  BSYNC.RECONVERGENT B1 ;  /* 0x0000000000017941 */ /* 0x000fea0003800200 */
.L_x_16111:
        /* <DEDUP_REMOVED lines=36> */
.L_x_16110:
[----:B------:R-:W-:Y:S05]  /*ae50*/  BSYNC.RECONVERGENT B0 ;  /* 0x0000000000007941 */ /* 0x000fea0003800200 */
.L_x_16109:
        /* <DEDUP_REMOVED lines=26> */
.L_x_16118:
        /* <DEDUP_REMOVED lines=48> */
.L_x_16117:
[----:B------:R-:W-:Y:S05]  /*b300*/  BSYNC.RECONVERGENT B1 ;  /* 0x0000000000017941 */ /* 0x000fea0003800200 */
.L_x_16116:
        /* <DEDUP_REMOVED lines=36> */
.L_x_16115:
[----:B------:R-:W-:Y:S05]  /*b550*/  BSYNC.RECONVERGENT B0 ;  /* 0x0000000000007941 */ /* 0x000fea0003800200 */
.L_x_16114:
        /* <DEDUP_REMOVED lines=39> */
.L_x_16127:
[----:B------:R-:W-:Y:S02]  /*b7d0*/  ISETP.NE.AND P0, PT, R3, RZ, PT ;  /* 0x000000ff0300720c */ /* 0x000fe40003f05270 */
[----:B---3--:R-:W-:-:S11]  /*b7e0*/  FMNMX R7, R2, R7, !PT ;  /* 0x0000000702077209 */ /* 0x008fd60007800000 */
[----:B------:R-:W-:Y:S05]  /*b7f0*/  @P0 BRA `(.L_x_16120) ;  /* 0x0000000000080947 */ /* 0x000fea0003800000 */
[----:B------:R-:W3:Y:S02]  /*b800*/  LDC.64 R4, c[0x0][0x3a8] ;  /* 0x0000ea00ff047b82 */ /* 0x000ee40000000a00 */
[----:B---3--:R3:W-:Y:S02]  /*b810*/  REDG.E.MAX.S32.STRONG.GPU desc[UR22][R4.64], R7 ;  /* 0x000000070400798e */ /* 0x0087e4000d12e316 */
.L_x_16120:
[----:B------:R-:W-:Y:S05]  /*b820*/  BSYNC B0 ;  /* 0x0000000000007941 */ /* 0x000fea0003800000 */
.L_x_16119:
        /* <DEDUP_REMOVED lines=11> */
[----:B012-4-:R-:W-:Y:S05]  /*b8e0*/  CALL.REL.NOINC `($__internal_487_$__cuda_sm20_rcp_rn_f32_slowpath) ;  /* 0x0000000400987944 */ /* 0x017fea0003c00000 */
[----:B------:R-:W-:Y:S05]  /*b8f0*/  BRA `(.L_x_16123) ;  /* 0x0000000000147947 */ /* 0x000fea0003800000 */
.L_x_16122:
[----:B0---4-:R-:W0:Y:S01]  /*b900*/  MUFU.RCP R21, UR13 ;  /* 0x0000000d00157d08 */ /* 0x011e220008001000 */
[----:B------:R-:W-:-:S04]  /*b910*/  IMAD.U32 R0, RZ, RZ, UR13 ;  /* 0x0000000dff007e24 */ /* 0x000fc8000f8e00ff */
[----:B0-----:R-:W-:-:S04]  /*b920*/  FFMA R0, R21, R0, -1 ;  /* 0xbf80000015007423 */ /* 0x001fc80000000000 */
[----:B------:R-:W-:-:S04]  /*b930*/  FADD.FTZ R0, -R0, -RZ ;  /* 0x800000ff00007221 */ /* 0x000fc80000010100 */
[----:B------:R-:W-:-:S07]  /*b940*/  FFMA R21, R21, R0, R21 ;  /* 0x0000000015157223 */ /* 0x000fce0000000015 */
.L_x_16123:
[----:B------:R-:W0:Y:S02]  /*b950*/  LDC.64 R2, c[0x0][0x3b0] ;  /* 0x0000ec00ff027b82 */ /* 0x000e240000000a00 */
[----:B0-----:R-:W-:Y:S01]  /*b960*/  STG.E desc[UR22][R2.64], R21 ;  /* 0x0000001502007986 */ /* 0x001fe2000c101916 */
[----:B------:R-:W-:Y:S05]  /*b970*/  EXIT ;  /* 0x000000000000794d */ /* 0x000fea0003800000 */
.L_x_16121:
[----:B------:R-:W-:Y:S01]  /*b980*/  HFMA2 R9, -RZ, RZ, 0, 2.384185791015625e-07 ;  /* 0x00000004ff097431 */ /* 0x000fe200000001ff */
[----:B------:R-:W-:Y:S01]  /*b990*/  MOV R11, 0x1f ;  /* 0x0000001f000b7802 */ /* 0x000fe20000000f00 */
[----:B------:R-:W-:-:S07]  /*b9a0*/  IMAD.MOV.U32 R4, RZ, RZ, -0x1 ;  /* 0xffffffffff047424 */ /* 0x000fce00078e00ff */
[----:B0123--:R-:W-:Y:S05]  /*b9b0*/  WARPSYNC.COLLECTIVE R4, `(.L_x_16124) ;  /* 0x0000000004087348 */ /* 0x00ffea0003c00000 */
[----:B---3--:R3:W4:Y:S02]  /*b9c0*/  SHFL.DOWN P0, R7, R0, R9, R11 ;  /* 0x0800000900077389 */ /* 0x008724000000000b */
[----:B01234-:R-:W-:Y:S05]  /*b9d0*/  ENDCOLLECTIVE ;  /* 0x000000000000791b */ /* 0x01ffea0003800000 */
.L_x_16124:
[----:B------:R-:W-:Y:S01]  /*b9e0*/  IMAD.MOV.U32 R9, RZ, RZ, 0x2 ;  /* 0x00000002ff097424 */ /* 0x000fe200078e00ff */
[----:B------:R-:W-:-:S04]  /*b9f0*/  MOV R5, R7 ;  /* 0x0000000700057202 */ /* 0x000fc80000000f00 */
[----:B------:R-:W-:-:S04]  /*ba00*/  FMNMX R5, R5, R0, !PT ;  /* 0x0000000005057209 */ /* 0x000fc80007800000 */
[----:B------:R-:W-:-:S07]  /*ba10*/  MOV R0, R5 ;  /* 0x0000000500007202 */ /* 0x000fce0000000f00 */
[----:B------:R-:W-:Y:S05]  /*ba20*/  WARPSYNC.COLLECTIVE R4, `(.L_x_16125) ;  /* 0x0000000004087348 */ /* 0x000fea0003c00000 */
[----:B------:R0:W1:Y:S02]  /*ba30*/  SHFL.DOWN P0, R7, R0, R9, R11 ;  /* 0x0800000900077389 */ /* 0x000064000000000b */
[----:B01----:R-:W-:Y:S05]  /*ba40*/  ENDCOLLECTIVE ;  /* 0x000000000000791b */ /* 0x003fea0003800000 */
.L_x_16125:
[----:B------:R-:W-:Y:S01]  /*ba50*/  IMAD.MOV.U32 R9, RZ, RZ, 0x1 ;  /* 0x00000001ff097424 */ /* 0x000fe200078e00ff */
[----:B------:R-:W-:-:S04]  /*ba60*/  MOV R2, R7 ;  /* 0x0000000700027202 */ /* 0x000fc80000000f00 */
[----:B------:R-:W-:-:S04]  /*ba70*/  FMNMX R2, R5, R2, !PT ;  /* 0x0000000205027209 */ /* 0x000fc80007800000 */
[----:B------:R-:W-:-:S07]  /*ba80*/  MOV R0, R2 ;  /* 0x0000000200007202 */ /* 0x000fce0000000f00 */
[----:B------:R-:W-:Y:S05]  /*ba90*/  WARPSYNC.COLLECTIVE R4, `(.L_x_16126) ;  /* 0x0000000004087348 */ /* 0x000fea0003c00000 */
[----:B------:R0:W1:Y:S02]  /*baa0*/  SHFL.DOWN P0, R7, R0, R9, R11 ;  /* 0x0800000900077389 */ /* 0x000064000000000b */
[----:B01----:R-:W-:Y:S05]  /*bab0*/  ENDCOLLECTIVE ;  /* 0x000000000000791b */ /* 0x003fea0003800000 */
.L_x_16126:
[----:B------:R-:W-:Y:S05]  /*bac0*/  BRA `(.L_x_16127) ;  /* 0xfffffffc00407947 */ /* 0x000fea000383ffff */
        .weak           $__internal_486_$__cuda_sm20_div_u64
        .type           $__internal_486_$__cuda_sm20_div_u64,@function
        .size           $__internal_486_$__cuda_sm20_div_u64,($__internal_487_$__cuda_sm20_rcp_rn_f32_slowpath - $__internal_486_$__cuda_sm20_div_u64)
$__internal_486_$__cuda_sm20_div_u64:
        /* <DEDUP_REMOVED lines=71> */
[----:B------:R-:W-:Y:S11]  /*bf40*/  RET.REL.NODEC R6 `(_ZN18transformer_engine6detail38cast_transpose_fused_kernel_notalignedILb0ELb0ELb1EfNS_16CTDBiasDActParamI13__nv_bfloat16S3_6__halffEELi4ELi4ENS_5EmptyEXadL_ZNS_4siluIffEET_T0_RKS6_EEEEvT3_mmm) ;  /* 0xffffff40062c7950 */ /* 0x000ff60003c3ffff */
        .weak           $__internal_487_$__cuda_sm20_rcp_rn_f32_slowpath
        .type           $__internal_487_$__cuda_sm20_rcp_rn_f32_slowpath,@function
        .size           $__internal_487_$__cuda_sm20_rcp_rn_f32_slowpath,(.L_x_29788 - $__internal_487_$__cuda_sm20_rcp_rn_f32_slowpath)
$__internal_487_$__cuda_sm20_rcp_rn_f32_slowpath:
        /* <DEDUP_REMOVED lines=15> */
.L_x_16129:
        /* <DEDUP_REMOVED lines=33> */
.L_x_16131:
[----:B------:R0:W1:Y:S02]  /*c250*/  MUFU.RCP R21, R0 ;  /* 0x0000000000157308 */ /* 0x0000640000001000 */
.L_x_16130:
[----:B------:R-:W-:Y:S05]  /*c260*/  BSYNC B0 ;  /* 0x0000000000007941 */ /* 0x000fea0003800000 */
.L_x_16128:
[----:B------:R-:W-:Y:S01]  /*c270*/  HFMA2 R25, -RZ, RZ, 0, 0 ;  /* 0x00000000ff197431 */ /* 0x000fe200000001ff */
[----:B------:R-:W-:-:S04]  /*c280*/  MOV R24, R4 ;  /* 0x0000000400187202 */ /* 0x000fc80000000f00 */
[----:B01----:R-:W-:Y:S05]  /*c290*/  RET.REL.NODEC R24 `(_ZN18transformer_engine6detail38cast_transpose_fused_kernel_notalignedILb0ELb0ELb1EfNS_16CTDBiasDActParamI13__nv_bfloat16S3_6__halffEELi4ELi4ENS_5EmptyEXadL_ZNS_4siluIffEET_T0_RKS6_EEEEvT3_mmm) ;  /* 0xffffff3c18587950 */ /* 0x003fea0003c3ffff */
.L_x_16132:
        /* <DEDUP_REMOVED lines=14> */
.L_x_29788:


//--------------------- .text._ZN18transformer_engine6detail38cast_transpose_fused_kernel_notalignedILb0ELb0ELb1EfNS_16CTDBiasDActParamI13__nv_bfloat16S3_ffEELi4ELi2ENS_5EmptyEXadL_ZNS_4siluIffEET_T0_RKS5_EEEEvT3_mmm --------------------------
	.section	.text._ZN18transformer_engine6detail38cast_transpose_fused_kernel_notalignedILb0ELb0ELb1EfNS_16CTDBiasDActParamI13__nv_bfloat16S3_ffEELi4ELi2ENS_5EmptyEXadL_ZNS_4siluIffEET_T0_RKS5_EEEEvT3_mmm,"ax",@progbits
	.align	128
        .global         _ZN18transformer_engine6detail38cast_transpose_fused_kernel_notalignedILb0ELb0ELb1EfNS_16CTDBiasDActParamI13__nv_bfloat16S3_ffEELi4ELi2ENS_5EmptyEXadL_ZNS_4siluIffEET_T0_RKS5_EEEEvT3_mmm
        .type           _ZN18transformer_engine6detail38cast_transpose_fused_kernel_notalignedILb0ELb0ELb1EfNS_16CTDBiasDActParamI13__nv_bfloat16S3_ffEELi4ELi2ENS_5EmptyEXadL_ZNS_4siluIffEET_T0_RKS5_EEEEvT3_mmm,@function
        .size           _ZN18transformer_engine6detail38cast_transpose_fused_kernel_notalignedILb0ELb0ELb1EfNS_16CTDBiasDActParamI13__nv_bfloat16S3_ffEELi4ELi2ENS_5EmptyEXadL_ZNS_4siluIffEET_T0_RKS5_EEEEvT3_mmm,(.L_x_29790 - _ZN18transformer_engine6detail38cast_transpose_fused_kernel_notalignedILb0ELb0ELb1EfNS_16CTDBiasDActParamI13__nv_bfloat16S3_ffEELi4ELi2ENS_5EmptyEXadL_ZNS_4siluIffEET_T0_RKS5_EEEEvT3_mmm)
        .other          _ZN18transformer_engine6detail38cast_transpose_fused_kernel_notalignedILb0ELb0ELb1EfNS_16CTDBiasDActParamI13__nv_bfloat16S3_ffEELi4ELi2ENS_5EmptyEXadL_ZNS_4siluIffEET_T0_RKS5_EEEEvT3_mmm,@"STO_CUDA_ENTRY STV_DEFAULT"
_ZN18transformer_engine6detail38cast_transpose_fused_kernel_notalignedILb0ELb0ELb1EfNS_16CTDBiasDActParamI13__nv_bfloat16S3_ffEELi4ELi2ENS_5EmptyEXadL_ZNS_4siluIffEET_T0_RKS5_EEEEvT3_mmm:
.text._ZN18transformer_engine6detail38cast_transpose_fused_kernel_notalignedILb0ELb0ELb1EfNS_16CTDBiasDActParamI13__nv_bfloat16S3_ffEELi4ELi2ENS_5EmptyEXadL_ZNS_4siluIffEET_T0_RKS5_EEEEvT3_mmm:
        /* <DEDUP_REMOVED lines=44> */
.L_x_16133:
[----:B------:R-:W-:-:S07]  /*02c0*/  MOV R4, 0x2e0 ;  /* 0x000002e000047802 */ /* 0x000fce0000000f00 */
[----:B------:R-:W-:Y:S05]  /*02d0*/  CALL.REL.NOINC `($__internal_488_$__cuda_sm20_div_u64) ;  /* 0x00000068006c7944 */ /* 0x000fea0003c00000 */
        /* <DEDUP_REMOVED lines=11> */
.L_x_16134:
        /* <DEDUP_REMOVED lines=9> */
[----:B------:R-:W-:-:S02]  /*0420*/  USHF.L.U64.HI UR18, UR19, 0x7, UR6 ;  /* 0x0000000713127899 */ /* 0x000fc40008010206 */
[----:B0-----:R-:W-:Y:S02]  /*0430*/  UIMAD UR7, UR5, UR16, URZ ;  /* 0x00000010050772a4 */ /* 0x001fe4000f8e02ff */
[----:B------:R-:W-:Y:S02]  /*0440*/  UIMAD.WIDE.U32 UR8, UR4, UR16, URZ ;  /* 0x00000010040872a5 */ /* 0x000fe4000f8e00ff */
[----:B-1----:R-:W-:Y:S02]  /*0450*/  USHF.R.U64 UR28, UR12, 0x1, UR13 ;  /* 0x000000010c1c7899 */ /* 0x002fe4000800120d */
[----:B------:R-:W-:Y:S02]  /*0460*/  UIMAD UR20, UR4, UR17, UR7 ;  /* 0x00000011041472a4 */ /* 0x000fe4000f8e0207 */
[----:B------:R-:W-:Y:S02]  /*0470*/  USHF.R.U64 UR16, UR16, 0x2, UR17 ;  /* 0x0000000210107899 */ /* 0x000fe40008001211 */
        /* <DEDUP_REMOVED lines=10> */
[----:B------:R-:W-:Y:S01]  /*0520*/  UISETP.LT.U32.AND.EX UP1, UPT, UR10, URZ, UPT, UP1 ;  /* 0x000000ff0a00728c */ /* 0x000fe2000bf21110 */
[----:B------:R-:W-:Y:S01]  /*0530*/  IMAD.IADD R31, R13, 0x1, R31 ;  /* 0x000000010d1f7824 */ /* 0x000fe200078e021f */
[----:B------:R-:W-:Y:S01]  /*0540*/  UISETP.LT.U32.AND.EX UP0, UPT, UR15, URZ, UPT, UP0 ;  /* 0x000000ff0f00728c */ /* 0x000fe2000bf01100 */
[C---:B------:R-:W-:Y:S01]  /*0550*/  IADD3 R11, P1, PT, R34.reuse, R12, RZ ;  /* 0x0000000c220b7210 */ /* 0x040fe20007f3e0ff */
[----:B------:R-:W-:Y:S02]  /*0560*/  USEL UR24, UR7, 0x20, UP1 ;  /* 0x0000002007187887 */ /* 0x000fe40008800000 */
[----:B------:R-:W-:Y:S01]  /*0570*/  USEL UR21, UR11, 0x20, UP0 ;  /* 0x000000200b157887 */ /* 0x000fe20008000000 */
[----:B------:R-:W-:Y:S01]  /*0580*/  IADD3.X R10, PT, PT, RZ, R31, RZ, P1, !PT ;  /* 0x0000001fff0a7210 */ /* 0x000fe20000ffe4ff */
[----:B------:R-:W-:Y:S02]  /*0590*/  USHF.L.U32 UR17, UR19, 0x7, URZ ;  /* 0x0000000713117899 */ /* 0x000fe400080006ff */
[----:B------:R-:W-:Y:S01]  /*05a0*/  ISETP.GE.U32.AND P0, PT, R7, UR24, PT ;  /* 0x0000001807007c0c */ /* 0x000fe2000bf06070 */
[----:B------:R-:W0:Y:S03]  /*05b0*/  LDCU.64 UR26, c[0x0][0x358] ;  /* 0x00006b00ff1a77ac */ /* 0x000e260008000a00 */
[----:B------:R-:W-:Y:S01]  /*05c0*/  ISETP.LT.U32.AND P0, PT, R34, UR21, !P0 ;  /* 0x0000001522007c0c */ /* 0x000fe2000c701070 */
[----:B------:R-:W-:-:S02]  /*05d0*/  ULEA UR15, UP0, UR8, UR17, 0x6 ;  /* 0x00000011080f7291 */ /* 0x000fc4000f8030ff */
[----:B------:R-:W-:Y:S02]  /*05e0*/  UIADD3 UR17, UPT, UPT, UR9, UR20, URZ ;  /* 0x0000001409117290 */ /* 0x000fe4000fffe0ff */
[----:B--2---:R-:W-:Y:S02]  /*05f0*/  ULEA UR22, UP1, UR15, UR22, 0x1 ;  /* 0x000000160f167291 */ /* 0x004fe4000f8208ff */
[----:B------:R-:W-:Y:S01]  /*0600*/  ULEA.HI.X UR17, UR8, UR18, UR17, 0x6, UP0 ;  /* 0x0000001208117291 */ /* 0x000fe200080f3411 */
[----:B------:R-:W1:Y:S03]  /*0610*/  LDCU.64 UR8, c[0x0][0x3a0] ;  /* 0x00007400ff0877ac */ /* 0x000e660008000a00 */
[----:B------:R-:W-:Y:S02]  /*0620*/  ULEA.HI.X UR23, UR15, UR23, UR17, 0x1, UP1 ;  /* 0x000000170f177291 */ /* 0x000fe400088f0c11 */
[----:B------:R-:W-:-:S04]  /*0630*/  @P0 LEA R2, P1, R11, UR22, 0x3 ;  /* 0x000000160b020c11 */ /* 0x000fc8000f8218ff */
[----:B------:R-:W-:-:S06]  /*0640*/  @P0 LEA.HI.X R3, R11, UR23, R10, 0x3, P1 ;  /* 0x000000170b030c11 */ /* 0x000fcc00088f1c0a */
[----:B0-----:R-:W2:Y:S01]  /*0650*/  @P0 LDG.E.64 R2, desc[UR26][R2.64] ;  /* 0x0000001a02020981 */ /* 0x001ea2000c1e1b00 */
[----:B------:R-:W-:Y:S01]  /*0660*/  VIADD R30, R6, 0xffffffff ;  /* 0xffffffff061e7836 */ /* 0x000fe20000000000 */
[----:B-1----:R-:W-:Y:S01]  /*0670*/  ISETP.NE.U32.AND P2, PT, RZ, UR8, PT ;  /* 0x00000008ff007c0c */ /* 0x002fe2000bf45070 */
[----:B------:R-:W-:Y:S01]  /*0680*/  VIADD R5, R7, 0x1 ;  /* 0x0000000107057836 */ /* 0x000fe20000000000 */
[----:B------:R-:W-:Y:S02]  /*0690*/  USHF.L.U32 UR20, UR16, 0x1, URZ ;  /* 0x0000000110147899 */ /* 0x000fe400080006ff */
[----:B------:R-:W-:Y:S01]  /*06a0*/  IMAD.U32 R9, RZ, RZ, UR16 ;  /* 0x00000010ff097e24 */ /* 0x000fe2000f8e00ff */
[----:B------:R-:W-:Y:S01]  /*06b0*/  ISETP.NE.AND.EX P2, PT, RZ, UR9, PT, P2 ;  /* 0x00000009ff007c0c */ /* 0x000fe2000bf45320 */
[----:B------:R-:W-:Y:S01]  /*06c0*/  USHF.L.U64.HI UR25, UR16, 0x1, UR30 ;  /* 0x0000000110197899 */ /* 0x000fe2000801021e */
[----:B------:R-:W-:Y:S01]  /*06d0*/  LOP3.LUT R30, R30, 0x1f, RZ, 0xc0, !PT ;  /* 0x0000001f1e1e7812 */ /* 0x000fe200078ec0ff */
[----:B------:R-:W0:Y:S01]  /*06e0*/  LDCU.128 UR8, c[0x0][0x390] ;  /* 0x00007200ff0877ac */ /* 0x000e220008000c00 */
[----:B------:R-:W-:-:S02]  /*06f0*/  ISETP.GE.U32.AND P1, PT, R5, UR24, PT ;  /* 0x0000001805007c0c */ /* 0x000fc4000bf26070 */
[C---:B------:R-:W-:Y:S02]  /*0700*/  IADD3 R16, P3, PT, R30.reuse, R12, RZ ;  /* 0x0000000c1e107210 */ /* 0x040fe40007f7e0ff */
[----:B------:R-:W-:Y:S02]  /*0710*/  ISETP.LT.U32.AND P1, PT, R30, UR21, !P1 ;  /* 0x000000151e007c0c */ /* 0x000fe4000cf21070 */
[----:B------:R-:W-:Y:S02]  /*0720*/  IADD3.X R17, PT, PT, RZ, R31, RZ, P3, !PT ;  /* 0x0000001fff117210 */ /* 0x000fe40001ffe4ff */
[----:B------:R-:W-:Y:S01]  /*0730*/  @P0 IADD3 R4, P3, PT, R11, UR16, RZ ;  /* 0x000000100b040c10 */ /* 0x000fe2000ff7e0ff */
[----:B------:R-:W1:Y:S08]  /*0740*/  @P2 LDC.64 R14, c[0x0][0x3a0] ;  /* 0x0000e800ff0e2b82 */ /* 0x000e700000000a00 */
[----:B------:R-:W-:Y:S01]  /*0750*/  VOTEU.ANY UP0, P1 ;  /* 0x0000000000ff7886 */ /* 0x000fe20000800100 */
[----:B------:R-:W-:Y:S01]  /*0760*/  @P1 IADD3 R0, P4, PT, R16, UR20, RZ ;  /* 0x0000001410001c10 */ /* 0x000fe2000ff9e0ff */
[----:B------:R-:W-:-:S03]  /*0770*/  @P1 IMAD.WIDE.U32 R8, R9, 0x3, R16 ;  /* 0x0000000309081825 */ /* 0x000fc600078e0010 */
[----:B------:R-:W-:Y:S01]  /*0780*/  @UP0 UIMAD UR7, UR30, 0x3, URZ ;  /* 0x000000031e0708a4 */ /* 0x000fe2000f8e02ff */
[----:B------:R-:W-:Y:S02]  /*0790*/  @P1 IADD3.X R17, PT, PT, R17, UR25, RZ, P4, !PT ;  /* 0x0000001911111c10 */ /* 0x000fe4000a7fe4ff */
[----:B------:R-:W-:Y:S01]  /*07a0*/  @P1 LEA R20, P4, R0, UR22, 0x3 ;  /* 0x0000001600141c11 */ /* 0x000fe2000f8818ff */
[----:B-1----:R1:W3:Y:S01]  /*07b0*/  @P2 LDG.E R14, desc[UR26][R14.64] ;  /* 0x0000001a0e0e2981 */ /* 0x0022e2000c1e1900 */
[----:B------:R-:W-:Y:S01]  /*07c0*/  @P0 IADD3.X R19, PT, PT, R10, UR30, RZ, P3, !PT ;  /* 0x0000001e0a130c10 */ /* 0x000fe20009ffe4ff */
[----:B------:R-:W-:Y:S01]  /*07d0*/  @P1 VIADD R9, R9, UR7 ;  /* 0x0000000709091c36 */ /* 0x000fe20008000000 */
[----:B------:R-:W-:Y:S02]  /*07e0*/  @P0 LEA R16, P3, R4, UR22, 0x3 ;  /* 0x0000001604100c11 */ /* 0x000fe4000f8618ff */
[----:B------:R-:W-:Y:S02]  /*07f0*/  @P1 LEA.HI.X R21, R0, UR23, R17, 0x3, P4 ;  /* 0x0000001700151c11 */ /* 0x000fe4000a0f1c11 */
[----:B------:R-:W-:-:S02]  /*0800*/  @P1 LEA R18, P5, R8, UR22, 0x3 ;  /* 0x0000001608121c11 */ /* 0x000fc4000f8a18ff */
[----:B------:R-:W-:Y:S02]  /*0810*/  @!P1 CS2R R22, SRZ ;  /* 0x0000000000169805 */ /* 0x000fe4000001ff00 */
[----:B------:R-:W-:Y:S02]  /*0820*/  @P0 LEA.HI.X R17, R4, UR23, R19, 0x3, P3 ;  /* 0x0000001704110c11 */ /* 0x000fe400098f1c13 */
[----:B------:R-:W-:Y:S01]  /*0830*/  @P1 LEA.HI.X R19, R8, UR23, R9, 0x3, P5 ;  /* 0x0000001708131c11 */ /* 0x000fe2000a8f1c09 */
[----:B------:R-:W5:Y:S01]  /*0840*/  @P1 LDG.E.64 R20, desc[UR26][R20.64] ;  /* 0x0000001a14141981 */ /* 0x000f62000c1e1b00 */
[----:B------:R-:W-:Y:S02]  /*0850*/  HFMA2 R0, -RZ, RZ, 0.96630859375, -0.0022525787353515625 ;  /* 0x3bbb989dff007431 */ /* 0x000fe400000001ff */
[----:B-1----:R-:W-:Y:S01]  /*0860*/  IMAD.MOV.U32 R15, RZ, RZ, 0x437c0000 ;  /* 0x437c0000ff0f7424 */ /* 0x002fe200078e00ff */
[----:B------:R-:W-:Y:S01]  /*0870*/  @!P0 CS2R R8, SRZ ;  /* 0x0000000000088805 */ /* 0x000fe2000001ff00 */
[----:B------:R-:W5:Y:S05]  /*0880*/  @P1 LDG.E.64 R22, desc[UR26][R18.64] ;  /* 0x0000001a12161981 */ /* 0x000f6a000c1e1b00 */
[----:B------:R1:W5:Y:S01]  /*0890*/  @P0 LDG.E.64 R8, desc[UR26][R16.64] ;  /* 0x0000001a10080981 */ /* 0x000362000c1e1b00 */
[----:B------:R-:W-:-:S02]  /*08a0*/  UIMAD UR18, UR6, UR12, URZ ;  /* 0x0000000c061272a4 */ /* 0x000fc4000f8e02ff */
[----:B------:R-:W-:Y:S02]  /*08b0*/  UIMAD.WIDE.U32 UR6, UR19, UR12, URZ ;  /* 0x0000000c130672a5 */ /* 0x000fe4000f8e00ff */
[----:B------:R-:W-:Y:S02]  /*08c0*/  UIMAD UR18, UR19, UR13, UR18 ;  /* 0x0000000d131272a4 */ /* 0x000fe4000f8e0212 */
[----:B0-----:R-:W-:Y:S01]  /*08d0*/  ULEA UR13, UP1, UR15, UR8, 0x2 ;  /* 0x000000080f0d7291 */ /* 0x001fe2000f8210ff */
[----:B------:R-:W-:Y:S01]  /*08e0*/  UMOV UR19, 0x3f800000 ;  /* 0x3f80000000137882 */ /* 0x000fe20000000000 */
[----:B------:R-:W-:Y:S02]  /*08f0*/  USHF.L.U32 UR12, UR6, 0x7, URZ ;  /* 0x00000007060c7899 */ /* 0x000fe400080006ff */
[----:B------:R-:W-:Y:S02]  /*0900*/  UIADD3 UR8, UPT, UPT, UR7, UR18, URZ ;  /* 0x0000001207087290 */ /* 0x000fe4000fffe0ff */
[----:B------:R-:W-:-:S02]  /*0910*/  ULEA UR7, UP0, UR4, UR12, 0x6 ;  /* 0x0000000c04077291 */ /* 0x000fc4000f8030ff */
[----:B------:R-:W-:Y:S02]  /*0920*/  USHF.L.U64.HI UR6, UR6, 0x7, UR8 ;  /* 0x0000000706067899 */ /* 0x000fe40008010208 */
[----:B------:R-:W-:Y:S02]  /*0930*/  ULEA UR10, UP2, UR7, UR10, 0x2 ;  /* 0x0000000a070a7291 */ /* 0x000fe4000f8410ff */
[----:B------:R-:W-:Y:S01]  /*0940*/  ULEA.HI.X UR4, UR4, UR6, UR5, 0x6, UP0 ;  /* 0x0000000604047291 */ /* 0x000fe200080f3405 */
[----:B------:R-:W-:Y:S01]  /*0950*/  BSSY.RECONVERGENT B1, `(.L_x_16135) ;  /* 0x000001c000017945 */ /* 0x000fe20003800200 */
[----:B------:R-:W-:Y:S02]  /*0960*/  ULEA.HI.X UR9, UR15, UR9, UR17, 0x2, UP1 ;  /* 0x000000090f097291 */ /* 0x000fe400088f1411 */
        /* <DEDUP_REMOVED lines=12> */
[----:B---3--:R-:W-:-:S04]  /*0a30*/  @P2 R2UR UR19, R14 ;  /* 0x000000000e1322ca */ /* 0x008fc800000e0000 */
[----:B------:R-:W-:-:S04]  /*0a40*/  LOP3.LUT R0, R0, 0x7f800000, RZ, 0xc0, !PT ;  /* 0x7f80000000007812 */ /* 0x000fc800078ec0ff */
[----:B------:R-:W-:Y:S01]  /*0a50*/  ISETP.GT.U32.AND P2, PT, R0, 0x1ffffff, PT ;  /* 0x01ffffff0000780c */ /* 0x000fe20003f44070 */
[----:B------:R-:W-:Y:S01]  /*0a60*/  IMAD R4, R40, 0x108, RZ ;  /* 0x0000010828047824 */ /* 0x000fe200078e02ff */
[----:B------:R-:W-:-:S11]  /*0a70*/  @!P1 CS2R R20, SRZ ;  /* 0x0000000000149805 */ /* 0x000fd6000001ff00 */
[----:B------:R-:W-:Y:S05]  /*0a80*/  @P2 BRA `(.L_x_16136) ;  /* 0x0000000000102947 */ /* 0x000fea0003800000 */
[----:B------:R-:W-:Y:S01]  /*0a90*/  IMAD.MOV.U32 R0, RZ, RZ, R17 ;  /* 0x000000ffff007224 */ /* 0x000fe200078e0011 */
[----:B------:R-:W-:-:S07]  /*0aa0*/  MOV R36, 0xac0 ;  /* 0x00000ac000247802 */ /* 0x000fce0000000f00 */
[----:B-----5:R-:W-:Y:S05]  /*0ab0*/  CALL.REL.NOINC `($__internal_489_$__cuda_sm20_rcp_rn_f32_slowpath) ;  /* 0x0000006400947944 */ /* 0x020fea0003c00000 */
[----:B------:R-:W-:Y:S05]  /*0ac0*/  BRA `(.L_x_16137) ;  /* 0x0000000000107947 */ /* 0x000fea0003800000 */
.L_x_16136:
[----:B------:R-:W0:Y:S02]  /*0ad0*/  MUFU.RCP R0, R17 ;  /* 0x0000001100007308 */ /* 0x000e240000001000 */
[----:B0-----:R-:W-:-:S04]  /*0ae0*/  FFMA R14, R17, R0, -1 ;  /* 0xbf800000110e7423 */ /* 0x001fc80000000000 */
[----:B------:R-:W-:-:S04]  /*0af0*/  FADD.FTZ R15, -R14, -RZ ;  /* 0x800000ff0e0f7221 */ /* 0x000fc80000010100 */
[----:B------:R-:W-:-:S07]  /*0b00*/  FFMA R0, R0, R15, R0 ;  /* 0x0000000f00007223 */ /* 0x000fce0000000000 */
.L_x_16137:
[----:B------:R-:W-:Y:S05]  /*0b10*/  BSYNC.RECONVERGENT B1 ;  /* 0x0000000000017941 */ /* 0x000fea0003800200 */
.L_x_16135:
[----:B------:R-:W-:Y:S01]  /*0b20*/  HFMA2 R15, -RZ, RZ, 0.96630859375, -0.0022525787353515625 ;  /* 0x3bbb989dff0f7431 */ /* 0x000fe200000001ff */
[----:B------:R-:W-:Y:S01]  /*0b30*/  SHF.R.U64 R2, R2, 0x10, R3 ;  /* 0x0000001002027819 */ /* 0x000fe20000001203 */
[----:B------:R-:W-:Y:S01]  /*0b40*/  IMAD.MOV.U32 R17, RZ, RZ, 0x437c0000 ;  /* 0x437c0000ff117424 */ /* 0x000fe200078e00ff */
[----:B------:R-:W-:Y:S01]  /*0b50*/  BSSY.RECONVERGENT B1, `(.L_x_16138) ;  /* 0x0000017000017945 */ /* 0x000fe20003800200 */
[----:B------:R-:W-:Y:S02]  /*0b60*/  FMUL R25, R25, R0 ;  /* 0x0000000019197220 */ /* 0x000fe40000400000 */
[----:B------:R-:W-:-:S04]  /*0b70*/  IMAD.U32 R2, R2, 0x10000, RZ ;  /* 0x0001000002027824 */ /* 0x000fc800078e00ff */
        /* <DEDUP_REMOVED lines=14> */
[----:B-----5:R-:W-:Y:S05]  /*0c60*/  CALL.REL.NOINC `($__internal_489_$__cuda_sm20_rcp_rn_f32_slowpath) ;  /* 0x0000006400287944 */ /* 0x020fea0003c00000 */
[----:B------:R-:W-:Y:S05]  /*0c70*/  BRA `(.L_x_16140) ;  /* 0x0000000000107947 */ /* 0x000fea0003800000 */
.L_x_16139:
[----:B------:R-:W0:Y:S02]  /*0c80*/  MUFU.RCP R0, R17 ;  /* 0x0000001100007308 */ /* 0x000e240000001000 */
[----:B0-----:R-:W-:-:S04]  /*0c90*/  FFMA R14, R17, R0, -1 ;  /* 0xbf800000110e7423 */ /* 0x001fc80000000000 */
[----:B------:R-:W-:-:S04]  /*0ca0*/  FADD.FTZ R15, -R14, -RZ ;  /* 0x800000ff0e0f7221 */ /* 0x000fc80000010100 */
[----:B------:R-:W-:-:S07]  /*0cb0*/  FFMA R0, R0, R15, R0 ;  /* 0x0000000f00007223 */ /* 0x000fce0000000000 */
.L_x_16140:
[----:B------:R-:W-:Y:S05]  /*0cc0*/  BSYNC.RECONVERGENT B1 ;  /* 0x0000000000017941 */ /* 0x000fea0003800200 */
.L_x_16138:
[----:B------:R-:W-:Y:S01]  /*0cd0*/  SHF.L.U32 R33, R3, 0x10, RZ ;  /* 0x0000001003217819 */ /* 0x000fe200000006ff */
[----:B------:R-:W-:Y:S01]  /*0ce0*/  IMAD.MOV.U32 R14, RZ, RZ, 0x3bbb989d ;  /* 0x3bbb989dff0e7424 */ /* 0x000fe200078e00ff */
        /* <DEDUP_REMOVED lines=19> */
.L_x_16142:
[----:B------:R-:W0:Y:S02]  /*0e20*/  MUFU.RCP R0, R17 ;  /* 0x0000001100007308 */ /* 0x000e240000001000 */
[----:B0-----:R-:W-:-:S04]  /*0e30*/  FFMA R14, R17, R0, -1 ;  /* 0xbf800000110e7423 */ /* 0x001fc80000000000 */
[----:B------:R-:W-:-:S04]  /*0e40*/  FADD.FTZ R15, -R14, -RZ ;  /* 0x800000ff0e0f7221 */ /* 0x000fc80000010100 */
[----:B------:R-:W-:-:S07]  /*0e50*/  FFMA R0, R0, R15, R0 ;  /* 0x0000000f00007223 */ /* 0x000fce0000000000 */
.L_x_16143:
[----:B------:R-:W-:Y:S05]  /*0e60*/  BSYNC.RECONVERGENT B1 ;  /* 0x0000000000017941 */ /* 0x000fea0003800200 */
.L_x_16141:
[----:B------:R-:W-:Y:S01]  /*0e70*/  SHF.R.U32.HI R29, RZ, 0x10, R3 ;  /* 0x00000010ff1d7819 */ /* 0x000fe20000011603 */
[----:B------:R-:W-:Y:S01]  /*0e80*/  IMAD.MOV.U32 R16, RZ, RZ, 0x437c0000 ;  /* 0x437c0000ff107424 */ /* 0x000fe200078e00ff */
[----:B------:R-:W-:Y:S01]  /*0e90*/  MOV R14, 0x3bbb989d ;  /* 0x3bbb989d000e7802 */ /* 0x000fe20000000f00 */
[----:B------:R-:W-:Y:S01]  /*0ea0*/  BSSY.RECONVERGENT B1, `(.L_x_16144) ;  /* 0x0000017000017945 */ /* 0x000fe20003800200 */
[----:B------:R-:W-:Y:S01]  /*0eb0*/  FMUL R33, R33, R0 ;  /* 0x0000000021217220 */ /* 0x000fe20000400000 */
        /* <DEDUP_REMOVED lines=17> */
.L_x_16145:
[----:B------:R-:W0:Y:S02]  /*0fd0*/  MUFU.RCP R0, R15 ;  /* 0x0000000f00007308 */ /* 0x000e240000001000 */
[----:B0-----:R-:W-:-:S04]  /*0fe0*/  FFMA R3, R15, R0, -1 ;  /* 0xbf8000000f037423 */ /* 0x001fc80000000000 */
[----:B------:R-:W-:-:S04]  /*0ff0*/  FADD.FTZ R3, -R3, -RZ ;  /* 0x800000ff03037221 */ /* 0x000fc80000010100 */
[----:B------:R-:W-:-:S07]  /*1000*/  FFMA R0, R0, R3, R0 ;  /* 0x0000000300007223 */ /* 0x000fce0000000000 */
.L_x_16146:
[----:B------:R-:W-:Y:S05]  /*1010*/  BSYNC.RECONVERGENT B1 ;  /* 0x0000000000017941 */ /* 0x000fea0003800200 */
.L_x_16144:
[----:B-----5:R-:W-:Y:S01]  /*1020*/  SHF.L.U32 R28, R8, 0x10, RZ ;  /* 0x00000010081c7819 */ /* 0x020fe200000006ff */
        /* <DEDUP_REMOVED lines=18> */
[----:B------:R-:W-:Y:S05]  /*1150*/  CALL.REL.NOINC `($__internal_489_$__cuda_sm20_rcp_rn_f32_slowpath) ;  /* 0x0000005c00ec7944 */ /* 0x000fea0003c00000 */
[----:B------:R-:W-:Y:S05]  /*1160*/  BRA `(.L_x_16149) ;  /* 0x0000000000107947 */ /* 0x000fea0003800000 */
.L_x_16148:
[----:B------:R-:W0:Y:S02]  /*1170*/  MUFU.RCP R0, R17 ;  /* 0x0000001100007308 */ /* 0x000e240000001000 */
[----:B0-----:R-:W-:-:S04]  /*1180*/  FFMA R3, R17, R0, -1 ;  /* 0xbf80000011037423 */ /* 0x001fc80000000000 */
[----:B------:R-:W-:-:S04]  /*1190*/  FADD.FTZ R3, -R3, -RZ ;  /* 0x800000ff03037221 */ /* 0x000fc80000010100 */
[----:B------:R-:W-:-:S07]  /*11a0*/  FFMA R0, R0, R3, R0 ;  /* 0x0000000300007223 */ /* 0x000fce0000000000 */
.L_x_16149:
[----:B------:R-:W-:Y:S05]  /*11b0*/  BSYNC.RECONVERGENT B1 ;  /* 0x0000000000017941 */ /* 0x000fea0003800200 */
.L_x_16147:
        /* <DEDUP_REMOVED lines=22> */
.L_x_16151:
[----:B------:R-:W0:Y:S02]  /*1320*/  MUFU.RCP R0, R17 ;  /* 0x0000001100007308 */ /* 0x000e240000001000 */
[----:B0-----:R-:W-:-:S04]  /*1330*/  FFMA R3, R17, R0, -1 ;  /* 0xbf80000011037423 */ /* 0x001fc80000000000 */
[----:B------:R-:W-:-:S04]  /*1340*/  FADD.FTZ R3, -R3, -RZ ;  /* 0x800000ff03037221 */ /* 0x000fc80000010100 */
[----:B------:R-:W-:-:S07]  /*1350*/  FFMA R0, R0, R3, R0 ;  /* 0x0000000300007223 */ /* 0x000fce0000000000 */
.L_x_16152:
[----:B------:R-:W-:Y:S05]  /*1360*/  BSYNC.RECONVERGENT B1 ;  /* 0x0000000000017941 */ /* 0x000fea0003800200 */
.L_x_16150:
        /* <DEDUP_REMOVED lines=21> */
.L_x_16154:
[----:B------:R-:W0:Y:S02]  /*14c0*/  MUFU.RCP R0, R15 ;  /* 0x0000000f00007308 */ /* 0x000e240000001000 */
[----:B0-----:R-:W-:-:S04]  /*14d0*/  FFMA R3, R15, R0, -1 ;  /* 0xbf8000000f037423 */ /* 0x001fc80000000000 */
[----:B------:R-:W-:-:S04]  /*14e0*/  FADD.FTZ R3, -R3, -RZ ;  /* 0x800000ff03037221 */ /* 0x000fc80000010100 */
[----:B------:R-:W-:-:S07]  /*14f0*/  FFMA R0, R0, R3, R0 ;  /* 0x0000000300007223 */ /* 0x000fce0000000000 */
.L_x_16155:
[----:B------:R-:W-:Y:S05]  /*1500*/  BSYNC.RECONVERGENT B1 ;  /* 0x0000000000017941 */ /* 0x000fea0003800200 */
.L_x_16153:
        /* <DEDUP_REMOVED lines=22> */
.L_x_16157:
[----:B------:R-:W0:Y:S02]  /*1670*/  MUFU.RCP R0, R15 ;  /* 0x0000000f00007308 */ /* 0x000e240000001000 */
[----:B0-----:R-:W-:-:S04]  /*1680*/  FFMA R3, R15, R0, -1 ;  /* 0xbf8000000f037423 */ /* 0x001fc80000000000 */
[----:B------:R-:W-:-:S04]  /*1690*/  FADD.FTZ R3, -R3, -RZ ;  /* 0x800000ff03037221 */ /* 0x000fc80000010100 */
[----:B------:R-:W-:-:S07]  /*16a0*/  FFMA R0, R0, R3, R0 ;  /* 0x0000000300007223 */ /* 0x000fce0000000000 */
.L_x_16158:
[----:B------:R-:W-:Y:S05]  /*16b0*/  BSYNC.RECONVERGENT B1 ;  /* 0x0000000000017941 */ /* 0x000fea0003800200 */
.L_x_16156:
[C---:B------:R-:W-:Y:S01]  /*16c0*/  ISETP.GE.U32.AND P0, PT, R7.reuse, UR24, PT ;  /* 0x0000001807007c0c */ /* 0x040fe2000bf06070 */
[----:B------:R-:W-:Y:S01]  /*16d0*/  VIADD R3, R7, 0x2 ;  /* 0x0000000207037836 */ /* 0x000fe20000000000 */
[----:B------:R-:W-:Y:S01]  /*16e0*/  IADD3 R24, PT, PT, R6, 0x1e, RZ ;  /* 0x0000001e06187810 */ /* 0x000fe20007ffe0ff */
[----:B------:R-:W-:Y:S01]  /*16f0*/  FMUL R0, R8, R0 ;  /* 0x0000000008007220 */ /* 0x000fe20000400000 */
[----:B------:R-:W-:Y:S01]  /*1700*/  ISETP.GE.U32.OR P0, PT, R34, UR21, P0 ;  /* 0x0000001522007c0c */ /* 0x000fe20008706470 */
[----:B------:R-:W-:Y:S01]  /*1710*/  FMUL R14, R33, UR19 ;  /* 0x00000013210e7c20 */ /* 0x000fe20008400000 */
[----:B------:R-:W-:Y:S02]  /*1720*/  LOP3.LUT R24, R24, 0x1f, RZ, 0xc0, !PT ;  /* 0x0000001f18187812 */ /* 0x000fe400078ec0ff */
[----:B------:R-:W-:Y:S02]  /*1730*/  ISETP.GE.U32.AND P1, PT, R3, UR24, PT ;  /* 0x0000001803007c0c */ /* 0x000fe4000bf26070 */
[----:B------:R-:W-:-:S02]  /*1740*/  IADD3 R32, P2, PT, R12, UR20, RZ ;  /* 0x000000140c207c10 */ /* 0x000fc4000ff5e0ff */
[C---:B------:R-:W-:Y:S02]  /*1750*/  ISETP.LT.U32.AND P1, PT, R24.reuse, UR21, !P1 ;  /* 0x0000001518007c0c */ /* 0x040fe4000cf21070 */
[----:B------:R-:W-:Y:S02]  /*1760*/  IADD3.X R31, PT, PT, R31, UR25, RZ, P2, !PT ;  /* 0x000000191f1f7c10 */ /* 0x000fe400097fe4ff */
[----:B------:R-:W-:Y:S02]  /*1770*/  IADD3 R8, P4, PT, R24, R32, RZ ;  /* 0x0000002018087210 */ /* 0x000fe40007f9e0ff */
[C---:B------:R-:W-:Y:S02]  /*1780*/  @!P0 IADD3 R12, P3, PT, R11.reuse, UR16, RZ ;  /* 0x000000100b0c8c10 */ /* 0x040fe4000ff7e0ff */
[----:B------:R-:W-:Y:S01]  /*1790*/  @!P0 LEA R46, P2, R11, UR13, 0x4 ;  /* 0x0000000d0b2e8c11 */ /* 0x000fe2000f8420ff */
[----:B------:R-:W-:Y:S01]  /*17a0*/  IMAD.X R9, RZ, RZ, R31, P4 ;  /* 0x000000ffff097224 */ /* 0x000fe200020e061f */
[----:B------:R-:W-:-:S02]  /*17b0*/  @!P0 IADD3.X R13, PT, PT, R10, UR30, RZ, P3, !PT ;  /* 0x0000001e0a0d8c10 */ /* 0x000fc40009ffe4ff */
[----:B------:R-:W-:Y:S01]  /*17c0*/  MOV R15, UR16 ;  /* 0x00000010000f7c02 */ /* 0x000fe20008000f00 */
[----:B------:R-:W-:Y:S01]  /*17d0*/  IMAD.U32 R27, R20, 0x10000, RZ ;  /* 0x00010000141b7824 */ /* 0x000fe200078e00ff */
[C---:B------:R-:W-:Y:S01]  /*17e0*/  @!P0 LEA R36, P3, R12.reuse, UR13, 0x4 ;  /* 0x0000000d0c248c11 */ /* 0x040fe2000f8620ff */
[----:B------:R-:W-:Y:S01]  /*17f0*/  IMAD.MOV.U32 R48, RZ, RZ, 0x437c0000 ;  /* 0x437c0000ff307424 */ /* 0x000fe200078e00ff */
[----:B------:R-:W-:Y:S01]  /*1800*/  @!P0 LEA.HI.X R47, R11, UR9, R10, 0x4, P2 ;  /* 0x000000090b2f8c11 */ /* 0x000fe200090f240a */
[----:B------:R-:W-:Y:S01]  /*1810*/  @P1 IMAD.WIDE.U32 R10, R15, 0x3, R8 ;  /* 0x000000030f0a1825 */ /* 0x000fe200078e0008 */
[----:B------:R-:W-:-:S03]  /*1820*/  @!P0 LEA.HI.X R37, R12, UR9, R13, 0x4, P3 ;  /* 0x000000090c258c11 */ /* 0x000fc600098f240d */
[----:B------:R-:W-:Y:S01]  /*1830*/  FMUL R12, R25, UR19 ;  /* 0x00000013190c7c20 */ /* 0x000fe20008400000 */
[----:B------:R-:W-:Y:S01]  /*1840*/  FMUL R13, R2, UR19 ;  /* 0x00000013020d7c20 */ /* 0x000fe20008400000 */
[----:B------:R-:W-:Y:S01]  /*1850*/  FMUL R15, R29, UR19 ;  /* 0x000000131d0f7c20 */ /* 0x000fe20008400000 */
[----:B------:R-:W-:Y:S01]  /*1860*/  VOTEU.ANY UP0, P1 ;  /* 0x0000000000ff7886 */ /* 0x000fe20000800100 */
[----:B------:R-:W-:Y:S02]  /*1870*/  @P1 IADD3 R8, P2, PT, R8, UR20, RZ ;  /* 0x0000001408081c10 */ /* 0x000fe4000ff5e0ff */
[----:B------:R-:W-:Y:S02]  /*1880*/  @!P1 CS2R R18, SRZ ;  /* 0x0000000000129805 */ /* 0x000fe4000001ff00 */
[----:B------:R-:W-:Y:S01]  /*1890*/  @P1 LEA R38, P3, R10, UR22, 0x3 ;  /* 0x000000160a261c11 */ /* 0x000fe2000f8618ff */
[----:B------:R0:W-:Y:S01]  /*18a0*/  @!P0 STG.E.128 desc[UR26][R46.64], R12 ;  /* 0x0000000c2e008986 */ /* 0x0001e2000c101d1a */
[----:B------:R-:W-:Y:S01]  /*18b0*/  @UP0 UIMAD UR5, UR30, 0x3, URZ ;  /* 0x000000031e0508a4 */ /* 0x000fe2000f8e02ff */
[----:B------:R-:W-:-:S02]  /*18c0*/  @P1 IADD3.X R17, PT, PT, R9, UR25, RZ, P2, !PT ;  /* 0x0000001909111c10 */ /* 0x000fc400097fe4ff */
[----:B------:R-:W-:-:S03]  /*18d0*/  @P1 LEA R44, P2, R8, UR22, 0x3 ;  /* 0x00000016082c1c11 */ /* 0x000fc6000f8418ff */
[----:B------:R-:W-:Y:S01]  /*18e0*/  @P1 VIADD R9, R11, UR5 ;  /* 0x000000050b091c36 */ /* 0x000fe20008000000 */
[----:B------:R-:W-:Y:S01]  /*18f0*/  @P1 LEA.HI.X R45, R8, UR23, R17, 0x3, P2 ;  /* 0x00000017082d1c11 */ /* 0x000fe200090f1c11 */
[----:B------:R-:W-:Y:S01]  /*1900*/  FMUL R8, R28, UR19 ;  /* 0x000000131c087c20 */ /* 0x000fe20008400000 */
[----:B------:R-:W-:Y:S01]  /*1910*/  FMUL R11, R0, UR19 ;  /* 0x00000013000b7c20 */ /* 0x000fe20008400000 */
[----:B------:R-:W-:Y:S02]  /*1920*/  @!P1 CS2R R16, SRZ ;  /* 0x0000000000109805 */ /* 0x000fe4000001ff00 */
[----:B------:R-:W-:Y:S01]  /*1930*/  @P1 LEA.HI.X R39, R10, UR23, R9, 0x3, P3 ;  /* 0x000000170a271c11 */ /* 0x000fe200098f1c09 */
[----:B------:R-:W-:Y:S01]  /*1940*/  FMUL R9, R26, UR19 ;  /* 0x000000131a097c20 */ /* 0x000fe20008400000 */
[----:B------:R-:W-:Y:S01]  /*1950*/  FMUL R10, R35, UR19 ;  /* 0x00000013230a7c20 */ /* 0x000fe20008400000 */
[----:B0-----:R-:W-:-:S04]  /*1960*/  HFMA2 R46, -RZ, RZ, 0.96630859375, -0.0022525787353515625 ;  /* 0x3bbb989dff2e7431 */ /* 0x001fc800000001ff */
[----:B------:R0:W-:Y:S01]  /*1970*/  @!P0 STG.E.128 desc[UR26][R36.64], R8 ;  /* 0x0000000824008986 */ /* 0x0001e2000c101d1a */
[----:B------:R-:W-:-:S03]  /*1980*/  FMNMX3 R2, |R25|, RZ, |R2|, !PT ;  /* 0x000000ff19027276 */ /* 0x000fc60007800602 */
[----:B------:R1:W5:Y:S01]  /*1990*/  @P1 LDG.E.64 R16, desc[UR26][R44.64] ;  /* 0x0000001a2c101981 */ /* 0x000362000c1e1b00 */
[----:B------:R-:W-:-:S03]  /*19a0*/  FFMA.SAT R43, R27, -R46, 0.5 ;  /* 0x3f0000001b2b7423 */ /* 0x000fc6000000282e */
[----:B------:R1:W5:Y:S01]  /*19b0*/  @P1 LDG.E.64 R18, desc[UR26][R38.64] ;  /* 0x0000001a26121981 */ /* 0x000362000c1e1b00 */
[----:B------:R-:W-:Y:S01]  /*19c0*/  FMNMX3 R25, |R33|, R2, |R29|, !PT ;  /* 0x0000000221197276 */ /* 0x000fe2000780061d */
[----:B------:R-:W-:Y:S01]  /*19d0*/  BSSY.RECONVERGENT B1, `(.L_x_16159) ;  /* 0x0000018000017945 */ /* 0x000fe20003800200 */
[----:B------:R-:W-:Y:S01]  /*19e0*/  FFMA.RM R43, R43, R48, 12582913 ;  /* 0x4b4000012b2b7423 */ /* 0x000fe20000004030 */
[----:B------:R-:W-:Y:S02]  /*19f0*/  IADD3 R29, P1, PT, R30, R32, RZ ;  /* 0x000000201e1d7210 */ /* 0x000fe40007f3e0ff */
[----:B------:R-:W-:Y:S01]  /*1a00*/  FMNMX3 R25, |R28|, R25, |R26|, !PT ;  /* 0x000000191c197276 */ /* 0x000fe2000780061a */
[C---:B------:R-:W-:Y:S01]  /*1a10*/  FADD R46, R43.reuse, -12583039 ;  /* 0xcb40007f2b2e7421 */ /* 0x040fe20000000000 */
[----:B------:R-:W-:Y:S02]  /*1a20*/  IMAD.SHL.U32 R43, R43, 0x800000, RZ ;  /* 0x008000002b2b7824 */ /* 0x000fe400078e00ff */
[----:B------:R-:W-:Y:S01]  /*1a30*/  FMNMX3 R25, |R35|, R25, |R0|, !PT ;  /* 0x0000001923197276 */ /* 0x000fe20007800600 */
[----:B------:R-:W-:Y:S01]  /*1a40*/  FFMA R46, R27, -1.4426950216293334961, -R46 ;  /* 0xbfb8aa3b1b2e7823 */ /* 0x000fe2000000082e */
[----:B------:R-:W-:-:S03]  /*1a50*/  IMAD.X R28, RZ, RZ, R31, P1 ;  /* 0x000000ffff1c7224 */ /* 0x000fc600008e061f */
[----:B------:R-:W-:-:S06]  /*1a60*/  FFMA R46, R27, -1.925963033500011079e-08, R46 ;  /* 0xb2a570601b2e7823 */ /* 0x000fcc000000002e */
[----:B------:R-:W2:Y:S02]  /*1a70*/  MUFU.EX2 R46, R46 ;  /* 0x0000002e002e7308 */ /* 0x000ea40000000800 */
[----:B--2---:R-:W-:-:S05]  /*1a80*/  FFMA R43, R43, R46, 1 ;  /* 0x3f8000002b2b7423 */ /* 0x004fca000000002e */
[----:B0-----:R-:W-:-:S04]  /*1a90*/  IADD3 R36, PT, PT, R43, 0x1800000, RZ ;  /* 0x018000002b247810 */ /* 0x001fc80007ffe0ff */
[----:B------:R-:W-:-:S04]  /*1aa0*/  LOP3.LUT R36, R36, 0x7f800000, RZ, 0xc0, !PT ;  /* 0x7f80000024247812 */ /* 0x000fc800078ec0ff */
[----:B------:R-:W-:-:S13]  /*1ab0*/  ISETP.GT.U32.AND P0, PT, R36, 0x1ffffff, PT ;  /* 0x01ffffff2400780c */ /* 0x000fda0003f04070 */
[----:B-1----:R-:W-:Y:S05]  /*1ac0*/  @P0 BRA `(.L_x_16160) ;  /* 0x0000000000100947 */ /* 0x002fea0003800000 */
[----:B------:R-:W-:Y:S01]  /*1ad0*/  IMAD.MOV.U32 R0, RZ, RZ, R43 ;  /* 0x000000ffff007224 */ /* 0x000fe200078e002b */
[----:B------:R-:W-:-:S07]  /*1ae0*/  MOV R36, 0x1b00 ;  /* 0x00001b0000247802 */ /* 0x000fce0000000f00 */
[----:B-----5:R-:W-:Y:S05]  /*1af0*/  CALL.REL.NOINC `($__internal_489_$__cuda_sm20_rcp_rn_f32_slowpath) ;  /* 0x0000005400847944 */ /* 0x020fea0003c00000 */
[----:B------:R-:W-:Y:S05]  /*1b00*/  BRA `(.L_x_16161) ;  /* 0x0000000000107947 */ /* 0x000fea0003800000 */
.L_x_16160:
[----:B------:R-:W0:Y:S02]  /*1b10*/  MUFU.RCP R0, R43 ;  /* 0x0000002b00007308 */ /* 0x000e240000001000 */
[----:B0-----:R-:W-:-:S04]  /*1b20*/  FFMA R2, R43, R0, -1 ;  /* 0xbf8000002b027423 */ /* 0x001fc80000000000 */
[----:B------:R-:W-:-:S04]  /*1b30*/  FADD.FTZ R33, -R2, -RZ ;  /* 0x800000ff02217221 */ /* 0x000fc80000010100 */
[----:B------:R-:W-:-:S07]  /*1b40*/  FFMA R0, R0, R33, R0 ;  /* 0x0000002100007223 */ /* 0x000fce0000000000 */
.L_x_16161:
[----:B------:R-:W-:Y:S05]  /*1b50*/  BSYNC.RECONVERGENT B1 ;  /* 0x0000000000017941 */ /* 0x000fea0003800200 */
.L_x_16159:
[----:B------:R-:W-:Y:S01]  /*1b60*/  SHF.R.U64 R26, R20, 0x10, R21 ;  /* 0x00000010141a7819 */ /* 0x000fe20000001215 */
        /* <DEDUP_REMOVED lines=21> */
.L_x_16163:
[----:B------:R-:W0:Y:S02]  /*1cc0*/  MUFU.RCP R0, R35 ;  /* 0x0000002300007308 */ /* 0x000e240000001000 */
[----:B0-----:R-:W-:-:S04]  /*1cd0*/  FFMA R2, R35, R0, -1 ;  /* 0xbf80000023027423 */ /* 0x001fc80000000000 */
[----:B------:R-:W-:-:S04]  /*1ce0*/  FADD.FTZ R33, -R2, -RZ ;  /* 0x800000ff02217221 */ /* 0x000fc80000010100 */
[----:B------:R-:W-:-:S07]  /*1cf0*/  FFMA R0, R0, R33, R0 ;  /* 0x0000002100007223 */ /* 0x000fce0000000000 */
.L_x_16164:
[----:B------:R-:W-:Y:S05]  /*1d00*/  BSYNC.RECONVERGENT B1 ;  /* 0x0000000000017941 */ /* 0x000fea0003800200 */
.L_x_16162:
        /* <DEDUP_REMOVED lines=21> */
.L_x_16166:
[----:B------:R-:W0:Y:S02]  /*1e60*/  MUFU.RCP R0, R35 ;  /* 0x0000002300007308 */ /* 0x000e240000001000 */
[----:B0-----:R-:W-:-:S04]  /*1e70*/  FFMA R2, R35, R0, -1 ;  /* 0xbf80000023027423 */ /* 0x001fc80000000000 */
[----:B------:R-:W-:-:S04]  /*1e80*/  FADD.FTZ R33, -R2, -RZ ;  /* 0x800000ff02217221 */ /* 0x000fc80000010100 */
[----:B------:R-:W-:-:S07]  /*1e90*/  FFMA R0, R0, R33, R0 ;  /* 0x0000002100007223 */ /* 0x000fce0000000000 */
.L_x_16167:
[----:B------:R-:W-:Y:S05]  /*1ea0*/  BSYNC.RECONVERGENT B1 ;  /* 0x0000000000017941 */ /* 0x000fea0003800200 */
.L_x_16165:
[----:B------:R-:W-:Y:S01]  /*1eb0*/  HFMA2 R2, -RZ, RZ, 0.96630859375, -0.0022525787353515625 ;  /* 0x3bbb989dff027431 */ /* 0x000fe200000001ff */
[----:B------:R-:W-:Y:S01]  /*1ec0*/  SHF.R.U32.HI R45, RZ, 0x10, R21 ;  /* 0x00000010ff2d7819 */ /* 0x000fe20000011615 */
        /* <DEDUP_REMOVED lines=20> */
.L_x_16169:
[----:B------:R-:W0:Y:S02]  /*2010*/  MUFU.RCP R0, R33 ;  /* 0x0000002100007308 */ /* 0x000e240000001000 */
[----:B0-----:R-:W-:-:S04]  /*2020*/  FFMA R2, R33, R0, -1 ;  /* 0xbf80000021027423 */ /* 0x001fc80000000000 */
[----:B------:R-:W-:-:S04]  /*2030*/  FADD.FTZ R21, -R2, -RZ ;  /* 0x800000ff02157221 */ /* 0x000fc80000010100 */
[----:B------:R-:W-:-:S07]  /*2040*/  FFMA R0, R0, R21, R0 ;  /* 0x0000001500007223 */ /* 0x000fce0000000000 */
.L_x_16170:
[----:B------:R-:W-:Y:S05]  /*2050*/  BSYNC.RECONVERGENT B1 ;  /* 0x0000000000017941 */ /* 0x000fea0003800200 */
.L_x_16168:
        /* <DEDUP_REMOVED lines=21> */
.L_x_16172:
[----:B------:R-:W0:Y:S02]  /*21b0*/  MUFU.RCP R0, R33 ;  /* 0x0000002100007308 */ /* 0x000e240000001000 */
[----:B0-----:R-:W-:-:S04]  /*21c0*/  FFMA R2, R33, R0, -1 ;  /* 0xbf80000021027423 */ /* 0x001fc80000000000 */
[----:B------:R-:W-:-:S04]  /*21d0*/  FADD.FTZ R21, -R2, -RZ ;  /* 0x800000ff02157221 */ /* 0x000fc80000010100 */
[----:B------:R-:W-:-:S07]  /*21e0*/  FFMA R0, R0, R21, R0 ;  /* 0x0000001500007223 */ /* 0x000fce0000000000 */
.L_x_16173:
[----:B------:R-:W-:Y:S05]  /*21f0*/  BSYNC.RECONVERGENT B1 ;  /* 0x0000000000017941 */ /* 0x000fea0003800200 */
.L_x_16171:
        /* <DEDUP_REMOVED lines=22> */
.L_x_16175:
[----:B------:R-:W0:Y:S02]  /*2360*/  MUFU.RCP R0, R33 ;  /* 0x0000002100007308 */ /* 0x000e240000001000 */
[----:B0-----:R-:W-:-:S04]  /*2370*/  FFMA R2, R33, R0, -1 ;  /* 0xbf80000021027423 */ /* 0x001fc80000000000 */
[----:B------:R-:W-:-:S04]  /*2380*/  FADD.FTZ R21, -R2, -RZ ;  /* 0x800000ff02157221 */ /* 0x000fc80000010100 */
[----:B------:R-:W-:-:S07]  /*2390*/  FFMA R0, R0, R21, R0 ;  /* 0x0000001500007223 */ /* 0x000fce0000000000 */
.L_x_16176:
[----:B------:R-:W-:Y:S05]  /*23a0*/  BSYNC.RECONVERGENT B1 ;  /* 0x0000000000017941 */ /* 0x000fea0003800200 */
.L_x_16174:
        /* <DEDUP_REMOVED lines=21> */
.L_x_16178:
[----:B------:R-:W0:Y:S02]  /*2500*/  MUFU.RCP R0, R33 ;  /* 0x0000002100007308 */ /* 0x000e240000001000 */
[----:B0-----:R-:W-:-:S04]  /*2510*/  FFMA R2, R33, R0, -1 ;  /* 0xbf80000021027423 */ /* 0x001fc80000000000 */
[----:B------:R-:W-:-:S04]  /*2520*/  FADD.FTZ R21, -R2, -RZ ;  /* 0x800000ff02157221 */ /* 0x000fc80000010100 */
[----:B------:R-:W-:-:S07]  /*2530*/  FFMA R0, R0, R21, R0 ;  /* 0x0000001500007223 */ /* 0x000fce0000000000 */
.L_x_16179:
[----:B------:R-:W-:Y:S05]  /*2540*/  BSYNC.RECONVERGENT B1 ;  /* 0x0000000000017941 */ /* 0x000fea0003800200 */
.L_x_16177:
        /* <DEDUP_REMOVED lines=22> */
.L_x_16181:
[----:B------:R-:W0:Y:S02]  /*26b0*/  MUFU.RCP R0, R23 ;  /* 0x0000001700007308 */ /* 0x000e240000001000 */
[----:B0-----:R-:W-:-:S04]  /*26c0*/  FFMA R2, R23, R0, -1 ;  /* 0xbf80000017027423 */ /* 0x001fc80000000000 */
[----:B------:R-:W-:-:S04]  /*26d0*/  FADD.FTZ R21, -R2, -RZ ;  /* 0x800000ff02157221 */ /* 0x000fc80000010100 */
[----:B------:R-:W-:-:S07]  /*26e0*/  FFMA R0, R0, R21, R0 ;  /* 0x0000001500007223 */ /* 0x000fce0000000000 */
.L_x_16182:
[----:B------:R-:W-:Y:S05]  /*26f0*/  BSYNC.RECONVERGENT B1 ;  /* 0x0000000000017941 */ /* 0x000fea0003800200 */
.L_x_16180:
[----:B------:R-:W-:Y:S01]  /*2700*/  MOV R56, 0x3bbb989d ;  /* 0x3bbb989d00387802 */ /* 0x000fe20000000f00 */
[----:B-----5:R-:W-:Y:S01]  /*2710*/  IMAD.U32 R51, R16, 0x10000, RZ ;  /* 0x0001000010337824 */ /* 0x020fe200078e00ff */
[----:B------:R-:W-:Y:S01]  /*2720*/  IADD3 R35, PT, PT, R6, 0x1d, RZ ;  /* 0x0000001d06237810 */ /* 0x000fe20007ffe0ff */
[----:B------:R-:W-:Y:S01]  /*2730*/  VIADD R2, R7, 0x3 ;  /* 0x0000000307027836 */ /* 0x000fe20000000000 */
[----:B------:R-:W-:Y:S01]  /*2740*/  ISETP.GE.U32.AND P0, PT, R5, UR24, PT ;  /* 0x0000001805007c0c */ /* 0x000fe2000bf06070 */
[----:B------:R-:W-:Y:S02]  /*2750*/  IMAD.MOV.U32 R60, RZ, RZ, 0x437c0000 ;  /* 0x437c0000ff3c7424 */ /* 0x000fe400078e00ff */
[----:B------:R-:W-:Y:S01]  /*2760*/  FFMA.SAT R55, R51, -R56, 0.5 ;  /* 0x3f00000033377423 */ /* 0x000fe20000002838 */
[----:B------:R-:W-:Y:S01]  /*2770*/  LOP3.LUT R35, R35, 0x1f, RZ, 0xc0, !PT ;  /* 0x0000001f23237812 */ /* 0x000fe200078ec0ff */
[----:B------:R-:W-:Y:S01]  /*2780*/  FMUL R0, R20, R0 ;  /* 0x0000000014007220 */ /* 0x000fe20000400000 */
[----:B------:R-:W-:Y:S01]  /*2790*/  ISETP.GE.U32.AND P1, PT, R2, UR24, PT ;  /* 0x0000001802007c0c */ /* 0x000fe2000bf26070 */
[----:B------:R-:W-:Y:S01]  /*27a0*/  FFMA.RM R55, R55, R60, 12582913 ;  /* 0x4b40000137377423 */ /* 0x000fe2000000403c */
[----:B------:R-:W-:Y:S01]  /*27b0*/  ISETP.GE.U32.OR P0, PT, R30, UR21, P0 ;  /* 0x000000151e007c0c */ /* 0x000fe20008706470 */
[----:B------:R-:W-:Y:S01]  /*27c0*/  FMUL R30, R52, UR19 ;  /* 0x00000013341e7c20 */ /* 0x000fe20008400000 */
[----:B------:R-:W-:Y:S01]  /*27d0*/  ISETP.LT.U32.AND P1, PT, R35, UR21, !P1 ;  /* 0x0000001523007c0c */ /* 0x000fe2000cf21070 */
[----:B------:R-:W-:Y:S01]  /*27e0*/  FADD R56, R55, -12583039 ;  /* 0xcb40007f37387421 */ /* 0x000fe20000000000 */
[----:B------:R-:W-:-:S03]  /*27f0*/  IADD3 R50, P2, PT, R32, UR20, RZ ;  /* 0x0000001420327c10 */ /* 0x000fc6000ff5e0ff */
[----:B------:R-:W-:Y:S01]  /*2800*/  FFMA R56, R51, -1.4426950216293334961, -R56 ;  /* 0xbfb8aa3b33387823 */ /* 0x000fe20000000838 */
[----:B------:R-:W-:Y:S02]  /*2810*/  IADD3.X R54, PT, PT, R31, UR25, RZ, P2, !PT ;  /* 0x000000191f367c10 */ /* 0x000fe400097fe4ff */
[----:B------:R-:W-:Y:S01]  /*2820*/  IADD3 R58, P4, PT, R35, R50, RZ ;  /* 0x00000032233a7210 */ /* 0x000fe20007f9e0ff */
[----:B------:R-:W-:Y:S01]  /*2830*/  FFMA R56, R51, -1.925963033500011079e-08, R56 ;  /* 0xb2a5706033387823 */ /* 0x000fe20000000038 */
[----:B------:R-:W-:Y:S02]  /*2840*/  MOV R31, UR16 ;  /* 0x00000010001f7c02 */ /* 0x000fe40008000f00 */
[----:B------:R-:W-:Y:S01]  /*2850*/  @!P0 IADD3 R22, P3, PT, R29, UR16, RZ ;  /* 0x000000101d168c10 */ /* 0x000fe2000ff7e0ff */
[----:B------:R-:W-:Y:S01]  /*2860*/  VOTEU.ANY UP0, P1 ;  /* 0x0000000000ff7886 */ /* 0x000fe20000800100 */
[----:B------:R-:W-:Y:S01]  /*2870*/  IMAD.X R59, RZ, RZ, R54, P4 ;  /* 0x000000ffff3b7224 */ /* 0x000fe200020e0636 */
[----:B------:R-:W0:Y:S01]  /*2880*/  MUFU.EX2 R56, R56 ;  /* 0x0000003800387308 */ /* 0x000e220000000800 */
[----:B------:R-:W-:-:S02]  /*2890*/  @!P0 IADD3.X R23, PT, PT, R28, UR30, RZ, P3, !PT ;  /* 0x0000001e1c178c10 */ /* 0x000fc40009ffe4ff */
[----:B------:R-:W-:Y:S02]  /*28a0*/  @!P1 CS2R R38, SRZ ;  /* 0x0000000000269805 */ /* 0x000fe4000001ff00 */
[C---:B------:R-:W-:Y:S01]  /*28b0*/  @!P0 LEA R36, P3, R22.reuse, UR13, 0x4 ;  /* 0x0000000d16248c11 */ /* 0x040fe2000f8620ff */
[----:B------:R-:W-:Y:S01]  /*28c0*/  @UP0 UIMAD UR5, UR30, 0x3, URZ ;  /* 0x000000031e0508a4 */ /* 0x000fe2000f8e02ff */
[----:B------:R-:W-:Y:S02]  /*28d0*/  @!P0 LEA R20, P2, R29, UR13, 0x4 ;  /* 0x0000000d1d148c11 */ /* 0x000fe4000f8420ff */
[----:B------:R-:W-:Y:S01]  /*28e0*/  @!P0 LEA.HI.X R37, R22, UR9, R23, 0x4, P3 ;  /* 0x0000000916258c11 */ /* 0x000fe200098f2417 */
[----:B------:R-:W-:Y:S01]  /*28f0*/  @P1 IMAD.WIDE.U32 R22, R31, 0x3, R58 ;  /* 0x000000031f161825 */ /* 0x000fe200078e003a */
[----:B------:R-:W-:-:S03]  /*2900*/  @!P0 LEA.HI.X R21, R29, UR9, R28, 0x4, P2 ;  /* 0x000000091d158c11 */ /* 0x000fc600090f241c */
[----:B------:R-:W-:Y:S01]  /*2910*/  FMUL R28, R27, UR19 ;  /* 0x000000131b1c7c20 */ /* 0x000fe20008400000 */
[----:B------:R-:W-:Y:S01]  /*2920*/  FMUL R29, R26, UR19 ;  /* 0x000000131a1d7c20 */ /* 0x000fe20008400000 */
[----:B------:R-:W-:Y:S01]  /*2930*/  FMUL R31, R45, UR19 ;  /* 0x000000132d1f7c20 */ /* 0x000fe20008400000 */
[----:B------:R-:W-:Y:S01]  /*2940*/  @P1 VIADD R23, R23, UR5 ;  /* 0x0000000517171c36 */ /* 0x000fe20008000000 */
[----:B------:R-:W-:Y:S01]  /*2950*/  @P1 LEA R46, P3, R22, UR22, 0x3 ;  /* 0x00000016162e1c11 */ /* 0x000fe2000f8618ff */
[----:B------:R-:W-:Y:S01]  /*2960*/  IMAD.SHL.U32 R55, R55, 0x800000, RZ ;  /* 0x0080000037377824 */ /* 0x000fe200078e00ff */
[----:B------:R-:W-:Y:S01]  /*2970*/  @P1 IADD3 R32, P2, PT, R58, UR20, RZ ;  /* 0x000000143a201c10 */ /* 0x000fe2000ff5e0ff */
[----:B------:R1:W-:Y:S01]  /*2980*/  @!P0 STG.E.128 desc[UR26][R20.64], R28 ;  /* 0x0000001c14008986 */ /* 0x0003e2000c101d1a */
[----:B------:R-:W-:Y:S01]  /*2990*/  @P1 LEA.HI.X R47, R22, UR23, R23, 0x3, P3 ;  /* 0x00000017162f1c11 */ /* 0x000fe200098f1c17 */
[----:B------:R-:W-:Y:S01]  /*29a0*/  FMUL R22, R53, UR19 ;  /* 0x0000001335167c20 */ /* 0x000fe20008400000 */
[----:B------:R-:W-:Y:S01]  /*29b0*/  FMUL R23, R0, UR19 ;  /* 0x0000001300177c20 */ /* 0x000fe20008400000 */
[----:B0-----:R-:W-:Y:S01]  /*29c0*/  FFMA R55, R55, R56, 1 ;  /* 0x3f80000037377423 */ /* 0x001fe20000000038 */
[----:B------:R-:W-:-:S02]  /*29d0*/  @P1 IADD3.X R33, PT, PT, R59, UR25, RZ, P2, !PT ;  /* 0x000000193b211c10 */ /* 0x000fc400097fe4ff */
[C---:B------:R-:W-:Y:S02]  /*29e0*/  @P1 LEA R48, P2, R32.reuse, UR22, 0x3 ;  /* 0x0000001620301c11 */ /* 0x040fe4000f8418ff */
[----:B------:R-:W-:Y:S02]  /*29f0*/  FMNMX3 R25, |R27|, R25, |R26|, !PT ;  /* 0x000000191b197276 */ /* 0x000fe4000780061a */
[----:B------:R-:W-:Y:S02]  /*2a00*/  @P1 LEA.HI.X R49, R32, UR23, R33, 0x3, P2 ;  /* 0x0000001720311c11 */ /* 0x000fe400090f1c21 */
[----:B------:R-:W-:Y:S01]  /*2a10*/  @!P1 CS2R R32, SRZ ;  /* 0x0000000000209805 */ /* 0x000fe2000001ff00 */
[----:B-1----:R-:W-:Y:S01]  /*2a20*/  FMUL R20, R44, UR19 ;  /* 0x000000132c147c20 */ /* 0x002fe20008400000 */
[----:B------:R-:W-:-:S05]  /*2a30*/  FMUL R21, R43, UR19 ;  /* 0x000000132b157c20 */ /* 0x000fca0008400000 */
[----:B------:R0:W-:Y:S01]  /*2a40*/  @!P0 STG.E.128 desc[UR26][R36.64], R20 ;  /* 0x0000001424008986 */ /* 0x0001e2000c101d1a */
[----:B------:R-:W-:-:S03]  /*2a50*/  FMNMX3 R25, |R52|, R25, |R45|, !PT ;  /* 0x0000001934197276 */ /* 0x000fc6000780062d */
[----:B------:R1:W5:Y:S01]  /*2a60*/  @P1 LDG.E.64 R38, desc[UR26][R48.64] ;  /* 0x0000001a30261981 */ /* 0x000362000c1e1b00 */
[----:B0-----:R-:W-:-:S03]  /*2a70*/  IADD3 R36, PT, PT, R55, 0x1800000, RZ ;  /* 0x0180000037247810 */ /* 0x001fc60007ffe0ff */
[----:B------:R1:W5:Y:S01]  /*2a80*/  @P1 LDG.E.64 R32, desc[UR26][R46.64] ;  /* 0x0000001a2e201981 */ /* 0x000362000c1e1b00 */
[----:B------:R-:W-:Y:S01]  /*2a90*/  IADD3 R26, P1, PT, R24, R50, RZ ;  /* 0x00000032181a7210 */ /* 0x000fe20007f3e0ff */
[----:B------:R-:W-:Y:S01]  /*2aa0*/  BSSY.RECONVERGENT B1, `(.L_x_16183) ;  /* 0x000000f000017945 */ /* 0x000fe20003800200 */
[----:B------:R-:W-:Y:S02]  /*2ab0*/  LOP3.LUT R36, R36, 0x7f800000, RZ, 0xc0, !PT ;  /* 0x7f80000024247812 */ /* 0x000fe400078ec0ff */
[----:B------:R-:W-:Y:S01]  /*2ac0*/  FMNMX3 R43, |R44|, R25, |R43|, !PT ;  /* 0x000000192c2b7276 */ /* 0x000fe2000780062b */
[----:B------:R-:W-:Y:S01]  /*2ad0*/  IMAD.X R25, RZ, RZ, R54, P1 ;  /* 0x000000ffff197224 */ /* 0x000fe200008e0636 */
[----:B------:R-:W-:Y:S02]  /*2ae0*/  ISETP.GT.U32.AND P0, PT, R36, 0x1ffffff, PT ;  /* 0x01ffffff2400780c */ /* 0x000fe40003f04070 */
[----:B------:R-:W-:-:S11]  /*2af0*/  FMNMX3 R43, |R53|, R43, |R0|, !PT ;  /* 0x0000002b352b7276 */ /* 0x000fd60007800600 */
[----:B-1----:R-:W-:Y:S05]  /*2b00*/  @P0 BRA `(.L_x_16184) ;  /* 0x0000000000100947 */ /* 0x002fea0003800000 */
[----:B------:R-:W-:Y:S01]  /*2b10*/  IMAD.MOV.U32 R0, RZ, RZ, R55 ;  /* 0x000000ffff007224 */ /* 0x000fe200078e0037 */
[----:B------:R-:W-:-:S07]  /*2b20*/  MOV R36, 0x2b40 ;  /* 0x00002b4000247802 */ /* 0x000fce0000000f00 */
[----:B-----5:R-:W-:Y:S05]  /*2b30*/  CALL.REL.NOINC `($__internal_489_$__cuda_sm20_rcp_rn_f32_slowpath) ;  /* 0x0000004400747944 */ /* 0x020fea0003c00000 */
[----:B------:R-:W-:Y:S05]  /*2b40*/  BRA `(.L_x_16185) ;  /* 0x0000000000107947 */ /* 0x000fea0003800000 */
.L_x_16184:
[----:B------:R-:W0:Y:S02]  /*2b50*/  MUFU.RCP R0, R55 ;  /* 0x0000003700007308 */ /* 0x000e240000001000 */
[----:B0-----:R-:W-:-:S04]  /*2b60*/  FFMA R27, R55, R0, -1 ;  /* 0xbf800000371b7423 */ /* 0x001fc80000000000 */
[----:B------:R-:W-:-:S04]  /*2b70*/  FADD.FTZ R27, -R27, -RZ ;  /* 0x800000ff1b1b7221 */ /* 0x000fc80000010100 */
[----:B------:R-:W-:-:S07]  /*2b80*/  FFMA R0, R0, R27, R0 ;  /* 0x0000001b00007223 */ /* 0x000fce0000000000 */
.L_x_16185:
[----:B------:R-:W-:Y:S05]  /*2b90*/  BSYNC.RECONVERGENT B1 ;  /* 0x0000000000017941 */ /* 0x000fea0003800200 */
.L_x_16183:
[----:B------:R-:W-:Y:S01]  /*2ba0*/  SHF.R.U64 R45, R16, 0x10, R17 ;  /* 0x00000010102d7819 */ /* 0x000fe20000001211 */
[----:B------:R-:W-:Y:S02]  /*2bb0*/  HFMA2 R16, -RZ, RZ, 0.96630859375, -0.0022525787353515625 ;  /* 0x3bbb989dff107431 */ /* 0x000fe400000001ff */
[----:B------:R-:W-:Y:S01]  /*2bc0*/  IMAD.MOV.U32 R27, RZ, RZ, 0x437c0000 ;  /* 0x437c0000ff1b7424 */ /* 0x000fe200078e00ff */
        /* <DEDUP_REMOVED lines=19> */
.L_x_16187:
[----:B------:R-:W0:Y:S02]  /*2d00*/  MUFU.RCP R0, R37 ;  /* 0x0000002500007308 */ /* 0x000e240000001000 */
[----:B0-----:R-:W-:-:S04]  /*2d10*/  FFMA R16, R37, R0, -1 ;  /* 0xbf80000025107423 */ /* 0x001fc80000000000 */
[----:B------:R-:W-:-:S04]  /*2d20*/  FADD.FTZ R27, -R16, -RZ ;  /* 0x800000ff101b7221 */ /* 0x000fc80000010100 */
[----:B------:R-:W-:-:S07]  /*2d30*/  FFMA R0, R0, R27, R0 ;  /* 0x0000001b00007223 */ /* 0x000fce0000000000 */
.L_x_16188:
[----:B------:R-:W-:Y:S05]  /*2d40*/  BSYNC.RECONVERGENT B1 ;  /* 0x0000000000017941 */ /* 0x000fea0003800200 */
.L_x_16186:
        /* <DEDUP_REMOVED lines=21> */
.L_x_16190:
[----:B------:R-:W0:Y:S02]  /*2ea0*/  MUFU.RCP R0, R37 ;  /* 0x0000002500007308 */ /* 0x000e240000001000 */
[----:B0-----:R-:W-:-:S04]  /*2eb0*/  FFMA R16, R37, R0, -1 ;  /* 0xbf80000025107423 */ /* 0x001fc80000000000 */
[----:B------:R-:W-:-:S04]  /*2ec0*/  FADD.FTZ R27, -R16, -RZ ;  /* 0x800000ff101b7221 */ /* 0x000fc80000010100 */
[----:B------:R-:W-:-:S07]  /*2ed0*/  FFMA R0, R0, R27, R0 ;  /* 0x0000001b00007223 */ /* 0x000fce0000000000 */
.L_x_16191:
[----:B------:R-:W-:Y:S05]  /*2ee0*/  BSYNC.RECONVERGENT B1 ;  /* 0x0000000000017941 */ /* 0x000fea0003800200 */
.L_x_16189:
        /* <DEDUP_REMOVED lines=22> */
.L_x_16193:
[----:B------:R-:W0:Y:S02]  /*3050*/  MUFU.RCP R0, R27 ;  /* 0x0000001b00007308 */ /* 0x000e240000001000 */
[----:B0-----:R-:W-:-:S04]  /*3060*/  FFMA R16, R27, R0, -1 ;  /* 0xbf8000001b107423 */ /* 0x001fc80000000000 */
[----:B------:R-:W-:-:S04]  /*3070*/  FADD.FTZ R17, -R16, -RZ ;  /* 0x800000ff10117221 */ /* 0x000fc80000010100 */
[----:B------:R-:W-:-:S07]  /*3080*/  FFMA R0, R0, R17, R0 ;  /* 0x0000001100007223 */ /* 0x000fce0000000000 */
.L_x_16194:
[----:B------:R-:W-:Y:S05]  /*3090*/  BSYNC.RECONVERGENT B1 ;  /* 0x0000000000017941 */ /* 0x000fea0003800200 */
.L_x_16192:
        /* <DEDUP_REMOVED lines=21> */
.L_x_16196:
[----:B------:R-:W0:Y:S02]  /*31f0*/  MUFU.RCP R0, R27 ;  /* 0x0000001b00007308 */ /* 0x000e240000001000 */
[----:B0-----:R-:W-:-:S04]  /*3200*/  FFMA R16, R27, R0, -1 ;  /* 0xbf8000001b107423 */ /* 0x001fc80000000000 */
[----:B------:R-:W-:-:S04]  /*3210*/  FADD.FTZ R17, -R16, -RZ ;  /* 0x800000ff10117221 */ /* 0x000fc80000010100 */
[----:B------:R-:W-:-:S07]  /*3220*/  FFMA R0, R0, R17, R0 ;  /* 0x0000001100007223 */ /* 0x000fce0000000000 */
.L_x_16197:
[----:B------:R-:W-:Y:S05]  /*3230*/  BSYNC.RECONVERGENT B1 ;  /* 0x0000000000017941 */ /* 0x000fea0003800200 */
.L_x_16195:
        /* <DEDUP_REMOVED lines=22> */
.L_x_16199:
[----:B------:R-:W0:Y:S02]  /*33a0*/  MUFU.RCP R0, R27 ;  /* 0x0000001b00007308 */ /* 0x000e240000001000 */
[----:B0-----:R-:W-:-:S04]  /*33b0*/  FFMA R16, R27, R0, -1 ;  /* 0xbf8000001b107423 */ /* 0x001fc80000000000 */
[----:B------:R-:W-:-:S04]  /*33c0*/  FADD.FTZ R17, -R16, -RZ ;  /* 0x800000ff10117221 */ /* 0x000fc80000010100 */
[----:B------:R-:W-:-:S07]  /*33d0*/  FFMA R0, R0, R17, R0 ;  /* 0x0000001100007223 */ /* 0x000fce0000000000 */
.L_x_16200:
[----:B------:R-:W-:Y:S05]  /*33e0*/  BSYNC.RECONVERGENT B1 ;  /* 0x0000000000017941 */ /* 0x000fea0003800200 */
.L_x_16198:
        /* <DEDUP_REMOVED lines=21> */
.L_x_16202:
[----:B------:R-:W0:Y:S02]  /*3540*/  MUFU.RCP R0, R27 ;  /* 0x0000001b00007308 */ /* 0x000e240000001000 */
[----:B0-----:R-:W-:-:S04]  /*3550*/  FFMA R16, R27, R0, -1 ;  /* 0xbf8000001b107423 */ /* 0x001fc80000000000 */
[----:B------:R-:W-:-:S04]  /*3560*/  FADD.FTZ R17, -R16, -RZ ;  /* 0x800000ff10117221 */ /* 0x000fc80000010100 */
[----:B------:R-:W-:-:S07]  /*3570*/  FFMA R0, R0, R17, R0 ;  /* 0x0000001100007223 */ /* 0x000fce0000000000 */
.L_x_16203:
[----:B------:R-:W-:Y:S05]  /*3580*/  BSYNC.RECONVERGENT B1 ;  /* 0x0000000000017941 */ /* 0x000fea0003800200 */
.L_x_16201:
        /* <DEDUP_REMOVED lines=22> */
.L_x_16205:
[----:B------:R-:W0:Y:S02]  /*36f0*/  MUFU.RCP R0, R27 ;  /* 0x0000001b00007308 */ /* 0x000e240000001000 */
[----:B0-----:R-:W-:-:S04]  /*3700*/  FFMA R17, R27, R0, -1 ;  /* 0xbf8000001b117423 */ /* 0x001fc80000000000 */
[----:B------:R-:W-:-:S04]  /*3710*/  FADD.FTZ R17, -R17, -RZ ;  /* 0x800000ff11117221 */ /* 0x000fc80000010100 */
[----:B------:R-:W-:-:S07]  /*3720*/  FFMA R0, R0, R17, R0 ;  /* 0x0000001100007223 */ /* 0x000fce0000000000 */
.L_x_16206:
[----:B------:R-:W-:Y:S05]  /*3730*/  BSYNC.RECONVERGENT B1 ;  /* 0x0000000000017941 */ /* 0x000fea0003800200 */
.L_x_16204:
[----:B-----5:R-:W-:Y:S01]  /*3740*/  SHF.L.U32 R44, R38, 0x10, RZ ;  /* 0x00000010262c7819 */ /* 0x020fe200000006ff */
[----:B------:R-:W-:Y:S01]  /*3750*/  IMAD.MOV.U32 R17, RZ, RZ, 0x3bbb989d ;  /* 0x3bbb989dff117424 */ /* 0x000fe200078e00ff */
[----:B------:R-:W-:Y:S01]  /*3760*/  ISETP.GE.U32.AND P0, PT, R3, UR24, PT ;  /* 0x0000001803007c0c */ /* 0x000fe2000bf06070 */
[----:B------:R-:W-:Y:S02]  /*3770*/  IMAD.MOV.U32 R18, RZ, RZ, 0x437c0000 ;  /* 0x437c0000ff127424 */ /* 0x000fe400078e00ff */
[----:B------:R-:W-:Y:S01]  /*3780*/  FMUL R49, R16, R0 ;  /* 0x0000000010317220 */ /* 0x000fe20000400000 */
[----:B------:R-:W-:Y:S01]  /*3790*/  FFMA.SAT R17, R44, -R17, 0.5 ;  /* 0x3f0000002c117423 */ /* 0x000fe20000002811 */
[----:B------:R-:W-:Y:S01]  /*37a0*/  ISETP.GE.U32.OR P0, PT, R24, UR21, P0 ;  /* 0x0000001518007c0c */ /* 0x000fe20008706470 */
[----:B------:R-:W-:Y:S01]  /*37b0*/  FMUL R16, R53, UR19 ;  /* 0x0000001335107c20 */ /* 0x000fe20008400000 */
[----:B------:R-:W-:Y:S01]  /*37c0*/  FMNMX3 R43, |R51|, R43, |R45|, !PT ;  /* 0x0000002b332b7276 */ /* 0x000fe2000780062d */
[----:B------:R-:W-:Y:S01]  /*37d0*/  FFMA.RM R17, R17, R18, 12582913 ;  /* 0x4b40000111117423 */ /* 0x000fe20000004012 */
[----:B------:R-:W-:Y:S02]  /*37e0*/  BSSY.RECONVERGENT B1, `(.L_x_16207) ;  /* 0x0000027000017945 */ /* 0x000fe40003800200 */
[----:B------:R-:W-:Y:S01]  /*37f0*/  FMNMX3 R43, |R55|, R43, |R54|, !PT ;  /* 0x0000002b372b7276 */ /* 0x000fe20007800636 */
[C---:B------:R-:W-:Y:S01]  /*3800*/  FADD R19, R17.reuse, -12583039 ;  /* 0xcb40007f11137421 */ /* 0x040fe20000000000 */
[----:B------:R-:W-:-:S02]  /*3810*/  SHF.L.U32 R17, R17, 0x17, RZ ;  /* 0x0000001711117819 */ /* 0x000fc400000006ff */
[----:B------:R-:W-:Y:S01]  /*3820*/  FMNMX3 R43, |R53|, R43, |R52|, !PT ;  /* 0x0000002b352b7276 */ /* 0x000fe20007800634 */
[----:B------:R-:W-:Y:S02]  /*3830*/  FFMA R19, R44, -1.4426950216293334961, -R19 ;  /* 0xbfb8aa3b2c137823 */ /* 0x000fe40000000813 */
[----:B------:R-:W-:Y:S02]  /*3840*/  @!P0 IADD3 R24, P2, PT, R26, UR16, RZ ;  /* 0x000000101a188c10 */ /* 0x000fe4000ff5e0ff */
[----:B------:R-:W-:Y:S01]  /*3850*/  FFMA R19, R44, -1.925963033500011079e-08, R19 ;  /* 0xb2a570602c137823 */ /* 0x000fe20000000013 */
[----:B------:R-:W-:Y:S02]  /*3860*/  @!P0 LEA R46, P1, R26, UR13, 0x4 ;  /* 0x0000000d1a2e8c11 */ /* 0x000fe4000f8220ff */
[----:B------:R-:W-:Y:S01]  /*3870*/  @!P0 IADD3.X R27, PT, PT, R25, UR30, RZ, P2, !PT ;  /* 0x0000001e191b8c10 */ /* 0x000fe200097fe4ff */
[----:B------:R0:W1:Y:S01]  /*3880*/  MUFU.EX2 R18, R19 ;  /* 0x0000001300127308 */ /* 0x0000620000000800 */
[----:B------:R-:W-:-:S02]  /*3890*/  @!P0 LEA R36, P2, R24, UR13, 0x4 ;  /* 0x0000000d18248c11 */ /* 0x000fc4000f8420ff */
[----:B------:R-:W-:Y:S01]  /*38a0*/  @!P0 LEA.HI.X R47, R26, UR9, R25, 0x4, P1 ;  /* 0x000000091a2f8c11 */ /* 0x000fe200088f2419 */
[----:B------:R-:W-:Y:S01]  /*38b0*/  FMUL R25, R45, UR19 ;  /* 0x000000132d197c20 */ /* 0x000fe20008400000 */
[----:B------:R-:W-:Y:S01]  /*38c0*/  @!P0 LEA.HI.X R37, R24, UR9, R27, 0x4, P2 ;  /* 0x0000000918258c11 */ /* 0x000fe200090f241b */
[----:B------:R-:W-:Y:S01]  /*38d0*/  FMUL R24, R51, UR19 ;  /* 0x0000001333187c20 */ /* 0x000fe20008400000 */
[----:B------:R-:W-:Y:S01]  /*38e0*/  FMUL R26, R55, UR19 ;  /* 0x00000013371a7c20 */ /* 0x000fe20008400000 */
[----:B------:R-:W-:Y:S01]  /*38f0*/  FMUL R27, R54, UR19 ;  /* 0x00000013361b7c20 */ /* 0x000fe20008400000 */
[----:B0-----:R-:W-:Y:S01]  /*3900*/  FMUL R19, R49, UR19 ;  /* 0x0000001331137c20 */ /* 0x001fe20008400000 */
[----:B------:R-:W-:Y:S02]  /*3910*/  IADD3 R51, P1, PT, R58, UR20, RZ ;  /* 0x000000143a337c10 */ /* 0x000fe4000ff3e0ff */
[----:B------:R-:W-:Y:S01]  /*3920*/  FMNMX3 R43, |R56|, R43, |R49|, !PT ;  /* 0x0000002b382b7276 */ /* 0x000fe20007800631 */
[----:B------:R0:W-:Y:S01]  /*3930*/  @!P0 STG.E.128 desc[UR26][R46.64], R24 ;  /* 0x000000182e008986 */ /* 0x0001e2000c101d1a */
[----:B------:R-:W-:Y:S01]  /*3940*/  IADD3.X R57, PT, PT, R59, UR25, RZ, P1, !PT ;  /* 0x000000193b397c10 */ /* 0x000fe20008ffe4ff */
[----:B-1----:R-:W-:Y:S01]  /*3950*/  FFMA R0, R17, R18, 1 ;  /* 0x3f80000011007423 */ /* 0x002fe20000000012 */
[----:B------:R-:W-:Y:S01]  /*3960*/  FMUL R17, R52, UR19 ;  /* 0x0000001334117c20 */ /* 0x000fe20008400000 */
[----:B------:R-:W-:-:S02]  /*3970*/  FMUL R18, R56, UR19 ;  /* 0x0000001338127c20 */ /* 0x000fc40008400000 */
[----:B------:R-:W-:-:S03]  /*3980*/  VIADD R48, R0, 0x1800000 ;  /* 0x0180000000307836 */ /* 0x000fc60000000000 */
[----:B------:R0:W-:Y:S02]  /*3990*/  @!P0 STG.E.128 desc[UR26][R36.64], R16 ;  /* 0x0000001024008986 */ /* 0x0001e4000c101d1a */
[----:B------:R-:W-:-:S04]  /*39a0*/  LOP3.LUT R48, R48, 0x7f800000, RZ, 0xc0, !PT ;  /* 0x7f80000030307812 */ /* 0x000fc800078ec0ff */
[----:B------:R-:W-:-:S13]  /*39b0*/  ISETP.GT.U32.AND P0, PT, R48, 0x1ffffff, PT ;  /* 0x01ffffff3000780c */ /* 0x000fda0003f04070 */
[----:B0-----:R-:W-:Y:S05]  /*39c0*/  @P0 BRA `(.L_x_16208) ;  /* 0x0000000000100947 */ /* 0x001fea0003800000 */
[----:B------:R-:W-:-:S07]  /*39d0*/  MOV R36, 0x39f0 ;  /* 0x000039f000247802 */ /* 0x000fce0000000f00 */
[----:B------:R-:W-:Y:S05]  /*39e0*/  CALL.REL.NOINC `($__internal_489_$__cuda_sm20_rcp_rn_f32_slowpath) ;  /* 0x0000003400c87944 */ /* 0x000fea0003c00000 */
[----:B------:R-:W-:Y:S01]  /*39f0*/  IMAD.MOV.U32 R37, RZ, RZ, R0 ;  /* 0x000000ffff257224 */ /* 0x000fe200078e0000 */
[----:B------:R-:W-:Y:S06]  /*3a00*/  BRA `(.L_x_16209) ;  /* 0x0000000000107947 */ /* 0x000fec0003800000 */
.L_x_16208:
[----:B------:R-:W0:Y:S02]  /*3a10*/  MUFU.RCP R37, R0 ;  /* 0x0000000000257308 */ /* 0x000e240000001000 */
[----:B0-----:R-:W-:-:S04]  /*3a20*/  FFMA R36, R0, R37, -1 ;  /* 0xbf80000000247423 */ /* 0x001fc80000000025 */
[----:B------:R-:W-:-:S04]  /*3a30*/  FADD.FTZ R36, -R36, -RZ ;  /* 0x800000ff24247221 */ /* 0x000fc80000010100 */
[----:B------:R-:W-:-:S07]  /*3a40*/  FFMA R37, R37, R36, R37 ;  /* 0x0000002425257223 */ /* 0x000fce0000000025 */
.L_x_16209:
[----:B------:R-:W-:Y:S05]  /*3a50*/  BSYNC.RECONVERGENT B1 ;  /* 0x0000000000017941 */ /* 0x000fea0003800200 */
.L_x_16207:
        /* <DEDUP_REMOVED lines=22> */
.L_x_16211:
[----:B------:R-:W0:Y:S02]  /*3bc0*/  MUFU.RCP R0, R47 ;  /* 0x0000002f00007308 */ /* 0x000e240000001000 */
[----:B0-----:R-:W-:-:S04]  /*3bd0*/  FFMA R36, R47, R0, -1 ;  /* 0xbf8000002f247423 */ /* 0x001fc80000000000 */
[----:B------:R-:W-:-:S04]  /*3be0*/  FADD.FTZ R37, -R36, -RZ ;  /* 0x800000ff24257221 */ /* 0x000fc80000010100 */
[----:B------:R-:W-:-:S07]  /*3bf0*/  FFMA R0, R0, R37, R0 ;  /* 0x0000002500007223 */ /* 0x000fce0000000000 */
.L_x_16212:
[----:B------:R-:W-:Y:S05]  /*3c00*/  BSYNC.RECONVERGENT B1 ;  /* 0x0000000000017941 */ /* 0x000fea0003800200 */
.L_x_16210:
        /* <DEDUP_REMOVED lines=21> */
.L_x_16214:
[----:B------:R-:W0:Y:S02]  /*3d60*/  MUFU.RCP R0, R47 ;  /* 0x0000002f00007308 */ /* 0x000e240000001000 */
[----:B0-----:R-:W-:-:S04]  /*3d70*/  FFMA R36, R47, R0, -1 ;  /* 0xbf8000002f247423 */ /* 0x001fc80000000000 */
[----:B------:R-:W-:-:S04]  /*3d80*/  FADD.FTZ R37, -R36, -RZ ;  /* 0x800000ff24257221 */ /* 0x000fc80000010100 */
[----:B------:R-:W-:-:S07]  /*3d90*/  FFMA R0, R0, R37, R0 ;  /* 0x0000002500007223 */ /* 0x000fce0000000000 */
.L_x_16215:
[----:B------:R-:W-:Y:S05]  /*3da0*/  BSYNC.RECONVERGENT B1 ;  /* 0x0000000000017941 */ /* 0x000fea0003800200 */
.L_x_16213:
        /* <DEDUP_REMOVED lines=22> */
.L_x_16217:
[----:B------:R-:W0:Y:S02]  /*3f10*/  MUFU.RCP R0, R39 ;  /* 0x0000002700007308 */ /* 0x000e240000001000 */
[----:B0-----:R-:W-:-:S04]  /*3f20*/  FFMA R36, R39, R0, -1 ;  /* 0xbf80000027247423 */ /* 0x001fc80000000000 */
[----:B------:R-:W-:-:S04]  /*3f30*/  FADD.FTZ R37, -R36, -RZ ;  /* 0x800000ff24257221 */ /* 0x000fc80000010100 */
[----:B------:R-:W-:-:S07]  /*3f40*/  FFMA R0, R0, R37, R0 ;  /* 0x0000002500007223 */ /* 0x000fce0000000000 */
.L_x_16218:
[----:B------:R-:W-:Y:S05]  /*3f50*/  BSYNC.RECONVERGENT B1 ;  /* 0x0000000000017941 */ /* 0x000fea0003800200 */
.L_x_16216:
        /* <DEDUP_REMOVED lines=21> */
.L_x_16220:
[----:B------:R-:W0:Y:S02]  /*40b0*/  MUFU.RCP R0, R39 ;  /* 0x0000002700007308 */ /* 0x000e240000001000 */
[----:B0-----:R-:W-:-:S04]  /*40c0*/  FFMA R36, R39, R0, -1 ;  /* 0xbf80000027247423 */ /* 0x001fc80000000000 */
[----:B------:R-:W-:-:S04]  /*40d0*/  FADD.FTZ R37, -R36, -RZ ;  /* 0x800000ff24257221 */ /* 0x000fc80000010100 */
[----:B------:R-:W-:-:S07]  /*40e0*/  FFMA R0, R0, R37, R0 ;  /* 0x0000002500007223 */ /* 0x000fce0000000000 */
.L_x_16221:
[----:B------:R-:W-:Y:S05]  /*40f0*/  BSYNC.RECONVERGENT B1 ;  /* 0x0000000000017941 */ /* 0x000fea0003800200 */
.L_x_16219:
        /* <DEDUP_REMOVED lines=22> */
.L_x_16223:
[----:B------:R-:W0:Y:S02]  /*4260*/  MUFU.RCP R0, R39 ;  /* 0x0000002700007308 */ /* 0x000e240000001000 */
[----:B0-----:R-:W-:-:S04]  /*4270*/  FFMA R32, R39, R0, -1 ;  /* 0xbf80000027207423 */ /* 0x001fc80000000000 */
[----:B------:R-:W-:-:S04]  /*4280*/  FADD.FTZ R37, -R32, -RZ ;  /* 0x800000ff20257221 */ /* 0x000fc80000010100 */
[----:B------:R-:W-:-:S07]  /*4290*/  FFMA R0, R0, R37, R0 ;  /* 0x0000002500007223 */ /* 0x000fce0000000000 */
.L_x_16224:
[----:B------:R-:W-:Y:S05]  /*42a0*/  BSYNC.RECONVERGENT B1 ;  /* 0x0000000000017941 */ /* 0x000fea0003800200 */
.L_x_16222:
        /* <DEDUP_REMOVED lines=21> */
.L_x_16226:
[----:B------:R-:W0:Y:S02]  /*4400*/  MUFU.RCP R0, R39 ;  /* 0x0000002700007308 */ /* 0x000e240000001000 */
[----:B0-----:R-:W-:-:S04]  /*4410*/  FFMA R32, R39, R0, -1 ;  /* 0xbf80000027207423 */ /* 0x001fc80000000000 */
[----:B------:R-:W-:-:S04]  /*4420*/  FADD.FTZ R37, -R32, -RZ ;  /* 0x800000ff20257221 */ /* 0x000fc80000010100 */
[----:B------:R-:W-:-:S07]  /*4430*/  FFMA R0, R0, R37, R0 ;  /* 0x0000002500007223 */ /* 0x000fce0000000000 */
.L_x_16227:
[----:B------:R-:W-:Y:S05]  /*4440*/  BSYNC.RECONVERGENT B1 ;  /* 0x0000000000017941 */ /* 0x000fea0003800200 */
.L_x_16225:
        /* <DEDUP_REMOVED lines=21> */
[----:B------:R-:W-:Y:S01]  /*45a0*/  MOV R37, R0 ;  /* 0x0000000000257202 */ /* 0x000fe20000000f00 */
[----:B------:R-:W-:Y:S06]  /*45b0*/  BRA `(.L_x_16230) ;  /* 0x0000000000107947 */ /* 0x000fec0003800000 */
.L_x_16229:
[----:B------:R-:W0:Y:S02]  /*45c0*/  MUFU.RCP R37, R36 ;  /* 0x0000002400257308 */ /* 0x000e240000001000 */
[----:B0-----:R-:W-:-:S04]  /*45d0*/  FFMA R0, R36, R37, -1 ;  /* 0xbf80000024007423 */ /* 0x001fc80000000025 */
[----:B------:R-:W-:-:S04]  /*45e0*/  FADD.FTZ R0, -R0, -RZ ;  /* 0x800000ff00007221 */ /* 0x000fc80000010100 */
[----:B------:R-:W-:-:S07]  /*45f0*/  FFMA R37, R37, R0, R37 ;  /* 0x0000000025257223 */ /* 0x000fce0000000025 */
.L_x_16230:
[----:B------:R-:W-:Y:S05]  /*4600*/  BSYNC.RECONVERGENT B1 ;  /* 0x0000000000017941 */ /* 0x000fea0003800200 */
.L_x_16228:
[----:B------:R-:W0:Y:S01]  /*4610*/  S2R R33, SR_CgaCtaId ;  /* 0x0000000000217919 */ /* 0x000e220000008800 */
[----:B------:R-:W-:Y:S01]  /*4620*/  ISETP.GE.U32.AND P0, PT, R2, UR24, PT ;  /* 0x0000001802007c0c */ /* 0x000fe2000bf06070 */
[----:B------:R-:W-:Y:S01]  /*4630*/  IMAD.MOV.U32 R32, RZ, RZ, R12 ;  /* 0x000000ffff207224 */ /* 0x000fe200078e000c */
[----:B------:R-:W-:Y:S01]  /*4640*/  MOV R0, 0x400 ;  /* 0x0000040000007802 */ /* 0x000fe20000000f00 */
[----:B------:R-:W-:Y:S01]  /*4650*/  FMUL R58, R38, R37 ;  /* 0x00000025263a7220 */ /* 0x000fe20000400000 */
[----:B------:R-:W-:Y:S01]  /*4660*/  ISETP.GE.U32.OR P0, PT, R35, UR21, P0 ;  /* 0x0000001523007c0c */ /* 0x000fe20008706470 */
[----:B------:R-:W-:Y:S01]  /*4670*/  FMUL R37, R55, UR19 ;  /* 0x0000001337257c20 */ /* 0x000fe20008400000 */
[----:B------:R-:W-:Y:S01]  /*4680*/  FMUL R38, R56, UR19 ;  /* 0x0000001338267c20 */ /* 0x000fe20008400000 */
[----:B------:R-:W-:Y:S02]  /*4690*/  VIADD R0, R0, 0x20 ;  /* 0x0000002000007836 */ /* 0x000fe40000000000 */
[----:B------:R-:W-:Y:S01]  /*46a0*/  FMUL R39, R58, UR19 ;  /* 0x000000133a277c20 */ /* 0x000fe20008400000 */
[----:B------:R-:W-:Y:S01]  /*46b0*/  IADD3 R50, PT, PT, -R3, R42, RZ ;  /* 0x0000002a03327210 */ /* 0x000fe20007ffe1ff */
[----:B------:R-:W-:Y:S01]  /*46c0*/  USHF.L.U64.HI UR6, UR28, 0x2, UR29 ;  /* 0x000000021c067899 */ /* 0x000fe2000801021d */
[----:B------:R-:W-:Y:S01]  /*46d0*/  FMNMX3 R43, |R44|, R43, |R45|, !PT ;  /* 0x0000002b2c2b7276 */ /* 0x000fe2000780062d */
[----:B------:R-:W-:Y:S01]  /*46e0*/  USHF.L.U32 UR5, UR28, 0x2, URZ ;  /* 0x000000021c057899 */ /* 0x000fe200080006ff */
[----:B------:R-:W-:Y:S02]  /*46f0*/  BSSY.RECONVERGENT B0, `(.L_x_16231) ;  /* 0x0000096000007945 */ /* 0x000fe40003800200 */
[----:B------:R-:W-:-:S02]  /*4700*/  FMNMX3 R43, |R52|, R43, |R53|, !PT ;  /* 0x0000002b342b7276 */ /* 0x000fc40007800635 */
[C---:B------:R-:W-:Y:S02]  /*4710*/  @!P0 IADD3 R35, P2, PT, R51.reuse, UR16, RZ ;  /* 0x0000001033238c10 */ /* 0x040fe4000ff5e0ff */
[----:B------:R-:W-:Y:S02]  /*4720*/  @!P0 LEA R48, P1, R51, UR13, 0x4 ;  /* 0x0000000d33308c11 */ /* 0x000fe4000f8220ff */
[----:B------:R-:W-:Y:S02]  /*4730*/  @!P0 IADD3.X R36, PT, PT, R57, UR30, RZ, P2, !PT ;  /* 0x0000001e39248c10 */ /* 0x000fe400097fe4ff */
[----:B------:R-:W-:Y:S02]  /*4740*/  @!P0 LEA R46, P2, R35, UR13, 0x4 ;  /* 0x0000000d232e8c11 */ /* 0x000fe4000f8420ff */
[----:B------:R-:W-:Y:S02]  /*4750*/  @!P0 LEA.HI.X R49, R51, UR9, R57, 0x4, P1 ;  /* 0x0000000933318c11 */ /* 0x000fe400088f2439 */
[----:B------:R-:W-:Y:S01]  /*4760*/  @!P0 LEA.HI.X R47, R35, UR9, R36, 0x4, P2 ;  /* 0x00000009232f8c11 */ /* 0x000fe200090f2424 */
[----:B------:R-:W-:Y:S01]  /*4770*/  FMUL R35, R53, UR19 ;  /* 0x0000001335237c20 */ /* 0x000fe20008400000 */
[----:B------:R-:W-:Y:S01]  /*4780*/  FMUL R36, R54, UR19 ;  /* 0x0000001336247c20 */ /* 0x000fe20008400000 */
[----:B------:R-:W-:-:S02]  /*4790*/  LOP3.LUT R57, RZ, R7, RZ, 0x33, !PT ;  /* 0x00000007ff397212 */ /* 0x000fc400078e33ff */
[----:B0-----:R-:W-:Y:S01]  /*47a0*/  LEA R0, R33, R0, 0x18 ;  /* 0x0000000021007211 */ /* 0x001fe200078ec0ff */
[----:B------:R-:W-:Y:S01]  /*47b0*/  IMAD.MOV.U32 R51, RZ, RZ, R36 ;  /* 0x000000ffff337224 */ /* 0x000fe200078e0024 */
[----:B------:R-:W-:Y:S02]  /*47c0*/  MOV R33, R8 ;  /* 0x0000000800217202 */ /* 0x000fe40000000f00 */
[----:B------:R-:W-:Y:S01]  /*47d0*/  FMNMX3 R55, |R54|, R43, |R55|, !PT ;  /* 0x0000002b36377276 */ /* 0x000fe20007800637 */
[----:B------:R-:W-:-:S03]  /*47e0*/  IMAD.IADD R8, R4, 0x1, R0 ;  /* 0x0000000104087824 */ /* 0x000fc600078e0200 */
[----:B------:R-:W-:Y:S01]  /*47f0*/  FMNMX3 R56, |R56|, R55, |R58|, !PT ;  /* 0x0000003738387276 */ /* 0x000fe2000780063a */
[----:B------:R-:W-:Y:S02]  /*4800*/  IMAD R12, R34, 0x8, R8 ;  /* 0x00000008220c7824 */ /* 0x000fe400078e0208 */
[----:B------:R-:W-:-:S03]  /*4810*/  FMUL R34, R52, UR19 ;  /* 0x0000001334227c20 */ /* 0x000fc60008400000 */
[----:B------:R0:W-:Y:S02]  /*4820*/  STS.64 [R12], R32 ;  /* 0x000000200c007388 */ /* 0x0001e40000000a00 */
[----:B0-----:R-:W-:Y:S01]  /*4830*/  FMUL R32, R44, UR19 ;  /* 0x000000132c207c20 */ /* 0x001fe20008400000 */
[----:B------:R-:W-:-:S05]  /*4840*/  FMUL R33, R45, UR19 ;  /* 0x000000132d217c20 */ /* 0x000fca0008400000 */
[----:B------:R0:W-:Y:S04]  /*4850*/  @!P0 STG.E.128 desc[UR26][R48.64], R32 ;  /* 0x0000002030008986 */ /* 0x0001e8000c101d1a */
[----:B------:R1:W-:Y:S01]  /*4860*/  @!P0 STG.E.128 desc[UR26][R46.64], R36 ;  /* 0x000000242e008986 */ /* 0x0003e2000c101d1a */
[----:B------:R-:W-:Y:S01]  /*4870*/  ISETP.LT.U32.AND P0, PT, R7, UR21, PT ;  /* 0x0000001507007c0c */ /* 0x000fe2000bf01070 */
[----:B0-----:R-:W-:Y:S01]  /*4880*/  IMAD.MOV.U32 R48, RZ, RZ, R24 ;  /* 0x000000ffff307224 */ /* 0x001fe200078e0018 */
[----:B------:R-:W-:Y:S01]  /*4890*/  MOV R49, R16 ;  /* 0x0000001000317202 */ /* 0x000fe20000000f00 */
[----:B------:R-:W-:Y:S02]  /*48a0*/  IMAD.IADD R24, R42, 0x1, -R2 ;  /* 0x000000012a187824 */ /* 0x000fe400078e0a02 */
[----:B-1----:R-:W-:Y:S01]  /*48b0*/  IMAD.MOV.U32 R47, RZ, RZ, R20 ;  /* 0x000000ffff2f7224 */ /* 0x002fe200078e0014 */
[----:B------:R-:W-:Y:S01]  /*48c0*/  IADD3 R20, PT, PT, R57, R42, RZ ;  /* 0x0000002a39147210 */ /* 0x000fe20007ffe0ff */
[----:B------:R-:W-:Y:S01]  /*48d0*/  IMAD.SHL.U32 R16, R50, 0x8, RZ ;  /* 0x0000000832107824 */ /* 0x000fe200078e00ff */
[----:B------:R-:W-:Y:S01]  /*48e0*/  SHF.L.U32 R24, R24, 0x3, RZ ;  /* 0x0000000318187819 */ /* 0x000fe200000006ff */
[----:B------:R-:W-:Y:S01]  /*48f0*/  IMAD.MOV.U32 R46, RZ, RZ, R28 ;  /* 0x000000ffff2e7224 */ /* 0x000fe200078e001c */
[----:B------:R-:W-:Y:S01]  /*4900*/  IADD3 R28, PT, PT, -R7, UR21, RZ ;  /* 0x00000015071c7c10 */ /* 0x000fe2000fffe1ff */
[----:B------:R-:W-:Y:S01]  /*4910*/  IMAD.SHL.U32 R20, R20, 0x8, RZ ;  /* 0x0000000814147824 */ /* 0x000fe200078e00ff */
[----:B------:R-:W-:Y:S01]  /*4920*/  LOP3.LUT R61, R16, 0xf8, RZ, 0xc0, !PT ;  /* 0x000000f8103d7812 */ /* 0x000fe200078ec0ff */
[----:B------:R-:W-:Y:S01]  /*4930*/  IMAD.MOV.U32 R50, RZ, RZ, R32 ;  /* 0x000000ffff327224 */ /* 0x000fe200078e0020 */
[----:B------:R-:W-:-:S02]  /*4940*/  LOP3.LUT R24, R24, 0xf8, RZ, 0xc0, !PT ;  /* 0x000000f818187812 */ /* 0x000fc400078ec0ff */
[----:B------:R-:W-:Y:S01]  /*4950*/  LOP3.LUT R59, R20, 0xf8, RZ, 0xc0, !PT ;  /* 0x000000f8143b7812 */ /* 0x000fe200078ec0ff */
[C---:B------:R-:W-:Y:S01]  /*4960*/  IMAD.IADD R20, R8.reuse, 0x1, R61 ;  /* 0x0000000108147824 */ /* 0x040fe200078e023d */
[----:B------:R-:W-:Y:S01]  /*4970*/  IADD3 R57, PT, PT, R57, UR21, RZ ;  /* 0x0000001539397c10 */ /* 0x000fe2000fffe0ff */
[C---:B------:R-:W-:Y:S01]  /*4980*/  IMAD.IADD R24, R8.reuse, 0x1, R24 ;  /* 0x0000000108187824 */ /* 0x040fe200078e0218 */
[----:B------:R-:W-:-:S05]  /*4990*/  IADD3 R16, PT, PT, R8, R59, RZ ;  /* 0x0000003b08107210 */ /* 0x000fca0007ffe0ff */
[----:B------:R0:W-:Y:S04]  /*49a0*/  STS.64 [R16], R46 ;  /* 0x0000002e10007388 */ /* 0x0001e80000000a00 */
[----:B------:R0:W-:Y:S04]  /*49b0*/  STS.64 [R20], R48 ;  /* 0x0000003014007388 */ /* 0x0001e80000000a00 */
[----:B------:R0:W-:Y:S01]  /*49c0*/  STS.64 [R24], R50 ;  /* 0x0000003218007388 */ /* 0x0001e20000000a00 */
[----:B------:R-:W-:Y:S06]  /*49d0*/  BAR.SYNC.DEFER_BLOCKING 0x0 ;  /* 0x0000000000007b1d */ /* 0x000fec0000010000 */
[----:B------:R-:W-:Y:S05]  /*49e0*/  @!P0 BRA `(.L_x_16232) ;  /* 0x0000000400988947 */ /* 0x000fea0003800000 */
[----:B------:R-:W-:Y:S01]  /*49f0*/  ISETP.GE.U32.AND P2, PT, R57, 0x3, PT ;  /* 0x000000033900780c */ /* 0x000fe20003f46070 */
[----:B------:R-:W-:Y:S01]  /*4a00*/  IMAD.SHL.U32 R44, R41, 0x10, RZ ;  /* 0x00000010292c7824 */ /* 0x000fe200078e00ff */
[----:B------:R-:W-:Y:S01]  /*4a10*/  BSSY.RECONVERGENT B1, `(.L_x_16233) ;  /* 0x0000040000017945 */ /* 0x000fe20003800200 */
[----:B------:R-:W-:Y:S01]  /*4a20*/  IMAD.U32 R32, RZ, RZ, UR21 ;  /* 0x00000015ff207e24 */ /* 0x000fe2000f8e00ff */
[----:B------:R-:W-:Y:S01]  /*4a30*/  MOV R52, R6 ;  /* 0x0000000600347202 */ /* 0x000fe20000000f00 */
[C---:B------:R-:W-:Y:S02]  /*4a40*/  IMAD R53, R44.reuse, UR29, RZ ;  /* 0x0000001d2c357c24 */ /* 0x040fe4000f8e02ff */
        /* <DEDUP_REMOVED lines=8> */
[----:B------:R-:W-:Y:S01]  /*4ad0*/  MOV R52, R6 ;  /* 0x0000000600347202 */ /* 0x000fe20000000f00 */
[----:B------:R-:W-:-:S03]  /*4ae0*/  IMAD.IADD R36, R28, 0x1, -R32 ;  /* 0x000000011c247824 */ /* 0x000fc600078e0a20 */
[----:B------:R-:W-:Y:S01]  /*4af0*/  IADD3 R0, PT, PT, R43, 0x10, R0 ;  /* 0x000000102b007810 */ /* 0x000fe20007ffe000 */
[----:B------:R-:W-:-:S07]  /*4b00*/  IMAD.MOV R43, RZ, RZ, -R36 ;  /* 0x000000ffff2b7224 */ /* 0x000fce00078e0a24 */
.L_x_16235:
[C---:B------:R-:W-:Y:S01]  /*4b10*/  LOP3.LUT R45, R52.reuse, 0x1f, RZ, 0xc0, !PT ;  /* 0x0000001f342d7812 */ /* 0x040fe200078ec0ff */
[----:B0-----:R-:W-:Y:S01]  /*4b20*/  VIADD R50, R52, 0xffffffff ;  /* 0xffffffff34327836 */ /* 0x001fe20000000000 */
[----:B------:R-:W-:Y:S01]  /*4b30*/  IADD3 R59, P5, PT, R54, UR5, RZ ;  /* 0x00000005363b7c10 */ /* 0x000fe2000ffbe0ff */
[C---:B------:R-:W-:Y:S01]  /*4b40*/  VIADD R55, R52.reuse, 0x1e ;  /* 0x0000001e34377836 */ /* 0x040fe20000000000 */
[----:B------:R-:W-:Y:S01]  /*4b50*/  ISETP.GE.U32.AND P3, PT, R45, UR24, PT ;  /* 0x000000182d007c0c */ /* 0x000fe2000bf66070 */
[----:B------:R-:W-:Y:S01]  /*4b60*/  VIADD R52, R52, 0x1d ;  /* 0x0000001d34347836 */ /* 0x000fe20000000000 */
[----:B------:R-:W-:Y:S02]  /*4b70*/  LOP3.LUT R50, R50, 0x1f, RZ, 0xc0, !PT ;  /* 0x0000001f32327812 */ /* 0x000fe400078ec0ff */
[----:B------:R-:W-:Y:S02]  /*4b80*/  LOP3.LUT R55, R55, 0x1f, RZ, 0xc0, !PT ;  /* 0x0000001f37377812 */ /* 0x000fe400078ec0ff */
[----:B------:R-:W-:-:S02]  /*4b90*/  ISETP.GE.U32.AND P2, PT, R50, UR24, PT ;  /* 0x0000001832007c0c */ /* 0x000fc4000bf46070 */
[----:B------:R-:W-:Y:S02]  /*4ba0*/  LOP3.LUT R52, R52, 0x1f, RZ, 0xc0, !PT ;  /* 0x0000001f34347812 */ /* 0x000fe400078ec0ff */
[----:B------:R-:W-:Y:S02]  /*4bb0*/  IADD3.X R58, PT, PT, R53, UR6, RZ, P5, !PT ;  /* 0x00000006353a7c10 */ /* 0x000fe4000affe4ff */
[----:B------:R-:W-:Y:S01]  /*4bc0*/  IADD3 R43, PT, PT, R43, 0x4, RZ ;  /* 0x000000042b2b7810 */ /* 0x000fe20007ffe0ff */
[----:B------:R-:W0:Y:S01]  /*4bd0*/  @!P3 LDS.64 R46, [R0+-0x10] ;  /* 0xfffff000002eb984 */ /* 0x000e220000000a00 */
[----:B------:R-:W-:-:S04]  /*4be0*/  @!P3 IADD3 R45, P4, PT, R45, R54, RZ ;  /* 0x000000362d2db210 */ /* 0x000fc80007f9e0ff */
[----:B------:R-:W-:Y:S02]  /*4bf0*/  @!P3 IADD3.X R48, PT, PT, RZ, R53, RZ, P4, !PT ;  /* 0x00000035ff30b210 */ /* 0x000fe400027fe4ff */
[C---:B------:R-:W-:Y:S02]  /*4c00*/  @!P3 LEA R44, P4, R45.reuse, UR10, 0x3 ;  /* 0x0000000a2d2cbc11 */ /* 0x040fe4000f8818ff */
[----:B------:R-:W-:Y:S02]  /*4c10*/  @!P2 IADD3 R53, P5, PT, R50, R59, RZ ;  /* 0x0000003b3235a210 */ /* 0x000fe40007fbe0ff */
[----:B------:R-:W-:Y:S02]  /*4c20*/  @!P3 LEA.HI.X R45, R45, UR4, R48, 0x3, P4 ;  /* 0x000000042d2dbc11 */ /* 0x000fe4000a0f1c30 */
[----:B------:R-:W1:Y:S01]  /*4c30*/  @!P2 LDS.64 R48, [R0+-0x8] ;  /* 0xfffff8000030a984 */ /* 0x000e620000000a00 */
[----:B------:R-:W-:Y:S02]  /*4c40*/  ISETP.GE.U32.AND P4, PT, R55, UR24, PT ;  /* 0x0000001837007c0c */ /* 0x000fe4000bf86070 */
[----:B------:R-:W-:-:S11]  /*4c50*/  @!P2 IADD3.X R54, PT, PT, RZ, R58, RZ, P5, !PT ;  /* 0x0000003aff36a210 */ /* 0x000fd60002ffe4ff */
[----:B------:R-:W2:Y:S04]  /*4c60*/  @!P4 LDS.64 R50, [R0] ;  /* 0x000000000032c984 */ /* 0x000ea80000000a00 */
[----:B0-----:R0:W-:Y:S01]  /*4c70*/  @!P3 STG.E.64 desc[UR26][R44.64], R46 ;  /* 0x0000002e2c00b986 */ /* 0x0011e2000c101b1a */
[----:B------:R-:W-:-:S13]  /*4c80*/  ISETP.GE.U32.AND P3, PT, R52, UR24, PT ;  /* 0x0000001834007c0c */ /* 0x000fda000bf66070 */
[----:B------:R3:W4:Y:S01]  /*4c90*/  @!P3 LDS.64 R44, [R0+0x8] ;  /* 0x00000800002cb984 */ /* 0x0007220000000a00 */
[----:B0-----:R-:W-:-:S04]  /*4ca0*/  @!P2 LEA R46, P5, R53, UR10, 0x3 ;  /* 0x0000000a352eac11 */ /* 0x001fc8000f8a18ff */
[----:B------:R-:W-:Y:S01]  /*4cb0*/  @!P2 LEA.HI.X R47, R53, UR4, R54, 0x3, P5 ;  /* 0x00000004352fac11 */ /* 0x000fe2000a8f1c36 */
[----:B---3--:R-:W-:-:S04]  /*4cc0*/  VIADD R0, R0, 0x20 ;  /* 0x0000002000007836 */ /* 0x008fc80000000000 */
[----:B-1----:R0:W-:Y:S01]  /*4cd0*/  @!P2 STG.E.64 desc[UR26][R46.64], R48 ;  /* 0x000000302e00a986 */ /* 0x0021e2000c101b1a */
[----:B------:R-:W-:-:S04]  /*4ce0*/  IADD3 R54, P2, PT, R59, UR5, RZ ;  /* 0x000000053b367c10 */ /* 0x000fc8000ff5e0ff */
[----:B------:R-:W-:Y:S02]  /*4cf0*/  IADD3.X R58, PT, PT, R58, UR6, RZ, P2, !PT ;  /* 0x000000063a3a7c10 */ /* 0x000fe400097fe4ff */
[----:B------:R-:W-:Y:S02]  /*4d00*/  IADD3 R59, P5, PT, R54, UR5, RZ ;  /* 0x00000005363b7c10 */ /* 0x000fe4000ffbe0ff */
[----:B------:R-:W-:Y:S02]  /*4d10*/  @!P4 IADD3 R55, P2, PT, R55, R54, RZ ;  /* 0x000000363737c210 */ /* 0x000fe40007f5e0ff */
[----:B------:R-:W-:Y:S02]  /*4d20*/  IADD3.X R53, PT, PT, R58, UR6, RZ, P5, !PT ;  /* 0x000000063a357c10 */ /* 0x000fe4000affe4ff */
[C---:B------:R-:W-:Y:S01]  /*4d30*/  @!P3 IADD3 R54, P5, PT, R52.reuse, R59, RZ ;  /* 0x0000003b3436b210 */ /* 0x040fe20007fbe0ff */
[----:B------:R-:W-:Y:S01]  /*4d40*/  @!P4 IMAD.X R58, RZ, RZ, R58, P2 ;  /* 0x000000ffff3ac224 */ /* 0x000fe200010e063a */
[----:B0-----:R-:W-:Y:S01]  /*4d50*/  @!P4 LEA R46, P2, R55, UR10, 0x3 ;  /* 0x0000000a372ecc11 */ /* 0x001fe2000f8418ff */
[----:B------:R-:W-:-:S03]  /*4d60*/  VIADD R52, R52, 0x1f ;  /* 0x0000001f34347836 */ /* 0x000fc60000000000 */
[----:B------:R-:W-:Y:S01]  /*4d70*/  @!P4 LEA.HI.X R47, R55, UR4, R58, 0x3, P2 ;  /* 0x00000004372fcc11 */ /* 0x000fe200090f1c3a */
[----:B------:R-:W-:Y:S01]  /*4d80*/  @!P3 IMAD.X R55, RZ, RZ, R53, P5 ;  /* 0x000000ffff37b224 */ /* 0x000fe200028e0635 */
[----:B------:R-:W-:-:S03]  /*4d90*/  @!P3 LEA R48, P2, R54, UR10, 0x3 ;  /* 0x0000000a3630bc11 */ /* 0x000fc6000f8418ff */
[----:B--2---:R1:W-:Y:S01]  /*4da0*/  @!P4 STG.E.64 desc[UR26][R46.64], R50 ;  /* 0x000000322e00c986 */ /* 0x0043e2000c101b1a */
[----:B------:R-:W-:Y:S02]  /*4db0*/  @!P3 LEA.HI.X R49, R54, UR4, R55, 0x3, P2 ;  /* 0x000000043631bc11 */ /* 0x000fe400090f1c37 */
[----:B------:R-:W-:-:S03]  /*4dc0*/  IADD3 R54, P2, PT, R59, UR5, RZ ;  /* 0x000000053b367c10 */ /* 0x000fc6000ff5e0ff */
[----:B----4-:R1:W-:Y:S01]  /*4dd0*/  @!P3 STG.E.64 desc[UR26][R48.64], R44 ;  /* 0x0000002c3000b986 */ /* 0x0103e2000c101b1a */
[----:B------:R-:W-:Y:S02]  /*4de0*/  ISETP.NE.AND P3, PT, R43, RZ, PT ;  /* 0x000000ff2b00720c */ /* 0x000fe40003f65270 */
[----:B------:R-:W-:-:S11]  /*4df0*/  IADD3.X R53, PT, PT, R53, UR6, RZ, P2, !PT ;  /* 0x0000000635357c10 */ /* 0x000fd600097fe4ff */
[----:B-1----:R-:W-:Y:S05]  /*4e00*/  @P3 BRA `(.L_x_16235) ;  /* 0xfffffffc00403947 */ /* 0x002fea000383ffff */
.L_x_16234:
[----:B------:R-:W-:Y:S05]  /*4e10*/  BSYNC.RECONVERGENT B1 ;  /* 0x0000000000017941 */ /* 0x000fea0003800200 */
.L_x_16233:
[----:B------:R-:W-:Y:S05]  /*4e20*/  @!P1 BRA `(.L_x_16232) ;  /* 0x0000000000889947 */ /* 0x000fea0003800000 */
[----:B------:R-:W-:Y:S02]  /*4e30*/  LOP3.LUT R45, R52, 0x1f, RZ, 0xc0, !PT ;  /* 0x0000001f342d7812 */ /* 0x000fe400078ec0ff */
[----:B------:R-:W-:Y:S02]  /*4e40*/  IADD3 R43, PT, PT, R7, R36, RZ ;  /* 0x00000024072b7210 */ /* 0x000fe40007ffe0ff */
[----:B------:R-:W-:-:S03]  /*4e50*/  ISETP.GE.U32.AND P1, PT, R45, UR24, PT ;  /* 0x000000182d007c0c */ /* 0x000fc6000bf26070 */
[----:B------:R-:W-:-:S10]  /*4e60*/  IMAD R0, R43, 0x8, R8 ;  /* 0x000000082b007824 */ /* 0x000fd400078e0208 */
[----:B0-----:R-:W0:Y:S01]  /*4e70*/  @!P1 LDS.64 R46, [R0] ;  /* 0x00000000002e9984 */ /* 0x001e220000000a00 */
[----:B------:R-:W-:-:S05]  /*4e80*/  @!P1 IADD3 R36, P2, PT, R45, R54, RZ ;  /* 0x000000362d249210 */ /* 0x000fca0007f5e0ff */
[----:B------:R-:W-:Y:S01]  /*4e90*/  @!P1 IMAD.X R43, RZ, RZ, R53, P2 ;  /* 0x000000ffff2b9224 */ /* 0x000fe200010e0635 */
[----:B------:R-:W-:-:S04]  /*4ea0*/  @!P1 LEA R44, P2, R36, UR10, 0x3 ;  /* 0x0000000a242c9c11 */ /* 0x000fc8000f8418ff */
        /* <DEDUP_REMOVED lines=26> */
.L_x_16232:
[----:B------:R-:W-:Y:S05]  /*5050*/  BSYNC.RECONVERGENT B0 ;  /* 0x0000000000007941 */ /* 0x000fea0003800200 */
.L_x_16231:
[----:B------:R-:W-:Y:S01]  /*5060*/  BAR.SYNC.DEFER_BLOCKING 0x0 ;  /* 0x0000000000007b1d */ /* 0x000fe20000010000 */
[----:B-1----:R-:W-:Y:S01]  /*5070*/  MOV R44, R13 ;  /* 0x0000000d002c7202 */ /* 0x002fe20000000f00 */
[----:B------:R-:W-:Y:S01]  /*5080*/  IMAD.MOV.U32 R45, RZ, RZ, R9 ;  /* 0x000000ffff2d7224 */ /* 0x000fe200078e0009 */
[----:B0-----:R-:W-:Y:S01]  /*5090*/  MOV R47, R21 ;  /* 0x00000015002f7202 */ /* 0x001fe20000000f00 */
[----:B------:R-:W-:Y:S01]  /*50a0*/  IMAD.MOV.U32 R46, RZ, RZ, R29 ;  /* 0x000000ffff2e7224 */ /* 0x000fe200078e001d */
[----:B------:R-:W-:Y:S01]  /*50b0*/  MOV R36, R33 ;  /* 0x0000002100247202 */ /* 0x000fe20000000f00 */
[----:B------:R-:W-:Y:S01]  /*50c0*/  IMAD.MOV.U32 R48, RZ, RZ, R25 ;  /* 0x000000ffff307224 */ /* 0x000fe200078e0019 */
[----:B------:R-:W-:Y:S01]  /*50d0*/  BSSY.RECONVERGENT B0, `(.L_x_16236) ;  /* 0x0000071000007945 */ /* 0x000fe20003800200 */
[----:B------:R-:W-:Y:S01]  /*50e0*/  IMAD.MOV.U32 R49, RZ, RZ, R17 ;  /* 0x000000ffff317224 */ /* 0x000fe200078e0011 */
[----:B------:R0:W-:Y:S04]  /*50f0*/  STS.64 [R12], R44 ;  /* 0x0000002c0c007388 */ /* 0x0001e80000000a00 */
[----:B------:R0:W-:Y:S04]  /*5100*/  STS.64 [R16], R46 ;  /* 0x0000002e10007388 */ /* 0x0001e80000000a00 */
[----:B------:R0:W-:Y:S04]  /*5110*/  STS.64 [R20], R48 ;  /* 0x0000003014007388 */ /* 0x0001e80000000a00 */
[----:B------:R0:W-:Y:S01]  /*5120*/  STS.64 [R24], R36 ;  /* 0x0000002418007388 */ /* 0x0001e20000000a00 */
[----:B------:R-:W-:Y:S06]  /*5130*/  BAR.SYNC.DEFER_BLOCKING 0x0 ;  /* 0x0000000000007b1d */ /* 0x000fec0000010000 */
[----:B------:R-:W-:Y:S05]  /*5140*/  @!P0 BRA `(.L_x_16237) ;  /* 0x0000000400a48947 */ /* 0x000fea0003800000 */
[----:B------:R-:W-:Y:S01]  /*5150*/  ISETP.GE.U32.AND P1, PT, R57, 0x3, PT ;  /* 0x000000033900780c */ /* 0x000fe20003f26070 */
[----:B------:R-:W-:Y:S01]  /*5160*/  IMAD.U32 R0, RZ, RZ, UR21 ;  /* 0x00000015ff007e24 */ /* 0x000fe2000f8e00ff */
[----:B------:R-:W-:Y:S01]  /*5170*/  BSSY.RECONVERGENT B1, `(.L_x_16238) ;  /* 0x0000043000017945 */ /* 0x000fe20003800200 */
[----:B------:R-:W-:Y:S02]  /*5180*/  IMAD R60, R41, 0xc, R5 ;  /* 0x0000000c293c7824 */ /* 0x000fe400078e0205 */
[----:B------:R-:W-:Y:S02]  /*5190*/  HFMA2 R58, -RZ, RZ, 0, 0 ;  /* 0x00000000ff3a7431 */ /* 0x000fe400000001ff */
[----:B------:R-:W-:Y:S01]  /*51a0*/  IMAD.MOV.U32 R17, RZ, RZ, R6 ;  /* 0x000000ffff117224 */ /* 0x000fe200078e0006 */
[----:B------:R-:W-:Y:S01]  /*51b0*/  LOP3.LUT R5, R0, 0x3, RZ, 0xc0, !PT ;  /* 0x0000000300057812 */ /* 0x000fe200078ec0ff */
[C---:B------:R-:W-:Y:S02]  /*51c0*/  IMAD R9, R60.reuse, UR29, RZ ;  /* 0x0000001d3c097c24 */ /* 0x040fe4000f8e02ff */
[----:B------:R-:W-:Y:S01]  /*51d0*/  IMAD.WIDE.U32 R60, R60, UR28, RZ ;  /* 0x0000001c3c3c7c25 */ /* 0x000fe2000f8e00ff */
[----:B------:R-:W-:-:S03]  /*51e0*/  ISETP.NE.AND P0, PT, R5, RZ, PT ;  /* 0x000000ff0500720c */ /* 0x000fc60003f05270 */
[----:B------:R-:W-:Y:S01]  /*51f0*/  IMAD.IADD R0, R61, 0x1, R9 ;  /* 0x000000013d007824 */ /* 0x000fe200078e0209 */
[----:B------:R-:W-:Y:S09]  /*5200*/  @!P1 BRA `(.L_x_16239) ;  /* 0x0000000000e49947 */ /* 0x000ff20003800000 */
[----:B------:R-:W1:Y:S01]  /*5210*/  S2R R32, SR_CgaCtaId ;  /* 0x0000000000207919 */ /* 0x000e620000008800 */
[----:B------:R-:W-:Y:S01]  /*5220*/  MOV R9, 0x400 ;  /* 0x0000040000097802 */ /* 0x000fe20000000f00 */
[----:B------:R-:W-:Y:S02]  /*5230*/  IMAD.IADD R58, R28, 0x1, -R5 ;  /* 0x000000011c3a7824 */ /* 0x000fe400078e0a05 */
[----:B------:R-:W-:Y:S02]  /*5240*/  IMAD.MOV.U32 R17, RZ, RZ, R6 ;  /* 0x000000ffff117224 */ /* 0x000fe400078e0006 */
[----:B------:R-:W-:Y:S01]  /*5250*/  VIADD R13, R9, 0x20 ;  /* 0x00000020090d7836 */ /* 0x000fe20000000000 */
[----:B------:R-:W-:-:S04]  /*5260*/  LEA R9, R41, R4, 0x5 ;  /* 0x0000000429097211 */ /* 0x000fc800078e28ff */
[----:B-1----:R-:W-:Y:S02]  /*5270*/  LEA R32, R32, R13, 0x18 ;  /* 0x0000000d20207211 */ /* 0x002fe400078ec0ff */
[----:B------:R-:W-:Y:S02]  /*5280*/  IADD3 R13, PT, PT, -R58, RZ, RZ ;  /* 0x000000ff3a0d7210 */ /* 0x000fe40007ffe1ff */
[----:B------:R-:W-:-:S07]  /*5290*/  IADD3 R9, PT, PT, R9, 0x10, R32 ;  /* 0x0000001009097810 */ /* 0x000fce0007ffe020 */
.L_x_16240:
[C---:B---3--:R-:W-:Y:S01]  /*52a0*/  LOP3.LUT R33, R17.reuse, 0x1f, RZ, 0xc0, !PT ;  /* 0x0000001f11217812 */ /* 0x048fe200078ec0ff */
        /* <DEDUP_REMOVED lines=10> */
[----:B0-----:R-:W0:Y:S01]  /*5350*/  @!P4 LDS.64 R48, [R9+-0x10] ;  /* 0xfffff0000930c984 */ /* 0x001e220000000a00 */
[----:B------:R-:W-:Y:S02]  /*5360*/  ISETP.GE.U32.AND P1, PT, R17, UR24, PT ;  /* 0x0000001811007c0c */ /* 0x000fe4000bf26070 */
[----:B------:R-:W-:Y:S02]  /*5370*/  @!P4 IADD3 R25, P5, PT, R33, R60, RZ ;  /* 0x0000003c2119c210 */ /* 0x000fe40007fbe0ff */
[----:B------:R-:W-:Y:S01]  /*5380*/  IADD3 R60, P6, PT, R60, UR5, RZ ;  /* 0x000000053c3c7c10 */ /* 0x000fe2000ffde0ff */
[----:B------:R-:W1:Y:S02]  /*5390*/  @!P3 LDS.64 R44, [R9+-0x8] ;  /* 0xfffff800092cb984 */ /* 0x000e640000000a00 */
[----:B------:R-:W-:Y:S01]  /*53a0*/  @!P4 IMAD.X R46, RZ, RZ, R0, P5 ;  /* 0x000000ffff2ec224 */ /* 0x000fe200028e0600 */
[----:B------:R-:W-:Y:S01]  /*53b0*/  @!P4 LEA R50, P5, R25, UR10, 0x3 ;  /* 0x0000000a1932cc11 */ /* 0x000fe2000f8a18ff */
[----:B------:R-:W2:Y:S01]  /*53c0*/  @!P2 LDS.64 R36, [R9] ;  /* 0x000000000924a984 */ /* 0x000ea20000000a00 */
[----:B------:R-:W-:-:S02]  /*53d0*/  IADD3.X R29, PT, PT, R0, UR6, RZ, P6, !PT ;  /* 0x00000006001d7c10 */ /* 0x000fc4000b7fe4ff */
[----:B------:R-:W-:Y:S01]  /*53e0*/  @!P4 LEA.HI.X R51, R25, UR4, R46, 0x3, P5 ;  /* 0x000000041933cc11 */ /* 0x000fe2000a8f1c2e */
[----:B------:R3:W4:Y:S01]  /*53f0*/  @!P1 LDS.64 R32, [R9+0x8] ;  /* 0x0000080009209984 */ /* 0x0007220000000a00 */
        /* <DEDUP_REMOVED lines=9> */
[C---:B------:R-:W-:Y:S02]  /*5490*/  @!P1 IADD3 R0, P5, PT, R17.reuse, R60, RZ ;  /* 0x0000003c11009210 */ /* 0x040fe40007fbe0ff */
[----:B------:R-:W-:Y:S01]  /*54a0*/  IADD3 R17, PT, PT, R17, 0x1f, RZ ;  /* 0x0000001f11117810 */ /* 0x000fe20007ffe0ff */
[----:B0-----:R3:W-:Y:S01]  /*54b0*/  @!P4 STG.E.64 desc[UR26][R50.64], R48 ;  /* 0x000000303200c986 */ /* 0x0017e2000c101b1a */
[----:B------:R-:W-:Y:S01]  /*54c0*/  @!P2 IADD3 R25, P4, PT, R21, R52, RZ ;  /* 0x000000341519a210 */ /* 0x000fe20007f9e0ff */
[----:B------:R-:W-:Y:S01]  /*54d0*/  @!P1 IMAD.X R21, RZ, RZ, R43, P5 ;  /* 0x000000ffff159224 */ /* 0x000fe200028e062b */
[----:B------:R-:W-:Y:S02]  /*54e0*/  @!P1 LEA R54, P5, R0, UR10, 0x3 ;  /* 0x0000000a00369c11 */ /* 0x000fe4000f8a18ff */
[----:B------:R-:W-:Y:S01]  /*54f0*/  @!P2 IADD3.X R29, PT, PT, RZ, R29, RZ, P4, !PT ;  /* 0x0000001dff1da210 */ /* 0x000fe200027fe4ff */
[----:B-1----:R3:W-:Y:S01]  /*5500*/  @!P3 STG.E.64 desc[UR26][R46.64], R44 ;  /* 0x0000002c2e00b986 */ /* 0x0027e2000c101b1a */
[----:B------:R-:W-:-:S02]  /*5510*/  @!P2 LEA R52, P4, R25, UR10, 0x3 ;  /* 0x0000000a1934ac11 */ /* 0x000fc4000f8818ff */
[----:B------:R-:W-:Y:S02]  /*5520*/  @!P1 LEA.HI.X R55, R0, UR4, R21, 0x3, P5 ;  /* 0x0000000400379c11 */ /* 0x000fe4000a8f1c15 */
[----:B------:R-:W-:-:S05]  /*5530*/  @!P2 LEA.HI.X R53, R25, UR4, R29, 0x3, P4 ;  /* 0x000000041935ac11 */ /* 0x000fca000a0f1c1d */
[----:B--2---:R3:W-:Y:S01]  /*5540*/  @!P2 STG.E.64 desc[UR26][R52.64], R36 ;  /* 0x000000243400a986 */ /* 0x0047e2000c101b1a */
[----:B------:R-:W-:-:S03]  /*5550*/  ISETP.NE.AND P2, PT, R13, RZ, PT ;  /* 0x000000ff0d00720c */ /* 0x000fc60003f45270 */
[----:B----4-:R3:W-:Y:S01]  /*5560*/  @!P1 STG.E.64 desc[UR26][R54.64], R32 ;  /* 0x0000002036009986 */ /* 0x0107e2000c101b1a */
[----:B------:R-:W-:-:S04]  /*5570*/  IADD3 R60, P1, PT, R60, UR5, RZ ;  /* 0x000000053c3c7c10 */ /* 0x000fc8000ff3e0ff */
[----:B------:R-:W-:-:S05]  /*5580*/  IADD3.X R0, PT, PT, R43, UR6, RZ, P1, !PT ;  /* 0x000000062b007c10 */ /* 0x000fca0008ffe4ff */
[----:B------:R-:W-:Y:S05]  /*5590*/  @P2 BRA `(.L_x_16240) ;  /* 0xfffffffc00402947 */ /* 0x000fea000383ffff */
.L_x_16239:
[----:B------:R-:W-:Y:S05]  /*55a0*/  BSYNC.RECONVERGENT B1 ;  /* 0x0000000000017941 */ /* 0x000fea0003800200 */
.L_x_16238:
[----:B------:R-:W-:Y:S05]  /*55b0*/  @!P0 BRA `(.L_x_16237) ;  /* 0x0000000000888947 */ /* 0x000fea0003800000 */
[----:B------:R-:W-:Y:S01]  /*55c0*/  LOP3.LUT R13, R17, 0x1f, RZ, 0xc0, !PT ;  /* 0x0000001f110d7812 */ /* 0x000fe200078ec0ff */
[----:B------:R-:W-:-:S03]  /*55d0*/  IMAD.IADD R9, R7, 0x1, R58 ;  /* 0x0000000107097824 */ /* 0x000fc600078e023a */
[----:B------:R-:W-:Y:S02]  /*55e0*/  ISETP.GE.U32.AND P0, PT, R13, UR24, PT ;  /* 0x000000180d007c0c */ /* 0x000fe4000bf06070 */
[----:B------:R-:W-:-:S11]  /*55f0*/  LEA R21, R9, R8, 0x3 ;  /* 0x0000000809157211 */ /* 0x000fd600078e18ff */
[----:B---3--:R-:W1:Y:S01]  /*5600*/  @!P0 LDS.64 R32, [R21] ;  /* 0x0000000015208984 */ /* 0x008e620000000a00 */
[----:B------:R-:W-:-:S05]  /*5610*/  @!P0 IADD3 R9, P1, PT, R13, R60, RZ ;  /* 0x0000003c0d098210 */ /* 0x000fca0007f3e0ff */
[----:B0-----:R-:W-:Y:S01]  /*5620*/  @!P0 IMAD.X R44, RZ, RZ, R0, P1 ;  /* 0x000000ffff2c8224 */ /* 0x001fe200008e0600 */
[----:B------:R-:W-:-:S04]  /*5630*/  @!P0 LEA R36, P1, R9, UR10, 0x3 ;  /* 0x0000000a09248c11 */ /* 0x000fc8000f8218ff */
[----:B------:R-:W-:Y:S02]  /*5640*/  @!P0 LEA.HI.X R37, R9, UR4, R44, 0x3, P1 ;  /* 0x0000000409258c11 */ /* 0x000fe400088f1c2c */
[----:B------:R-:W-:-:S04]  /*5650*/  IADD3 R60, P1, PT, R60, UR5, RZ ;  /* 0x000000053c3c7c10 */ /* 0x000fc8000ff3e0ff */
[----:B------:R-:W-:Y:S01]  /*5660*/  IADD3.X R13, PT, PT, R0, UR6, RZ, P1, !PT ;  /* 0x00000006000d7c10 */ /* 0x000fe20008ffe4ff */
[----:B-1----:R1:W-:Y:S01]  /*5670*/  @!P0 STG.E.64 desc[UR26][R36.64], R32 ;  /* 0x0000002024008986 */ /* 0x0023e2000c101b1a */
[----:B------:R-:W-:-:S13]  /*5680*/  ISETP.NE.AND P0, PT, R5, 0x1, PT ;  /* 0x000000010500780c */ /* 0x000fda0003f05270 */
[----:B-1----:R-:W-:Y:S05]  /*5690*/  @!P0 BRA `(.L_x_16237) ;  /* 0x0000000000508947 */ /* 0x002fea0003800000 */
        /* <DEDUP_REMOVED lines=20> */
.L_x_16237:
[----:B------:R-:W-:Y:S05]  /*57e0*/  BSYNC.RECONVERGENT B0 ;  /* 0x0000000000007941 */ /* 0x000fea0003800200 */
.L_x_16236:
[----:B------:R-:W-:Y:S01]  /*57f0*/  BAR.SYNC.DEFER_BLOCKING 0x0 ;  /* 0x0000000000007b1d */ /* 0x000fe20000010000 */
[----:B------:R-:W-:Y:S01]  /*5800*/  ISETP.LT.U32.AND P0, PT, R7, UR21, PT ;  /* 0x0000001507007c0c */ /* 0x000fe2000bf01070 */
[----:B-1-3--:R-:W-:Y:S01]  /*5810*/  IMAD.MOV.U32 R32, RZ, RZ, R14 ;  /* 0x000000ffff207224 */ /* 0x00afe200078e000e */
[----:B------:R-:W-:Y:S01]  /*5820*/  MOV R33, R10 ;  /* 0x0000000a00217202 */ /* 0x000fe20000000f00 */
[----:B0-----:R-:W-:Y:S01]  /*5830*/  IMAD.MOV.U32 R36, RZ, RZ, R30 ;  /* 0x000000ffff247224 */ /* 0x001fe200078e001e */
[----:B------:R-:W-:Y:S01]  /*5840*/  MOV R44, R26 ;  /* 0x0000001a002c7202 */ /* 0x000fe20000000f00 */
        /* <DEDUP_REMOVED lines=12> */
[----:B0-----:R-:W-:Y:S01]  /*5910*/  IMAD R32, R41, 0xc, R3 ;  /* 0x0000000c29207824 */ /* 0x001fe200078e0203 */
[----:B------:R-:W-:Y:S01]  /*5920*/  BSSY.RECONVERGENT B1, `(.L_x_16243) ;  /* 0x0000044000017945 */ /* 0x000fe20003800200 */
[----:B------:R-:W-:Y:S02]  /*5930*/  IMAD.U32 R0, RZ, RZ, UR21 ;  /* 0x00000015ff007e24 */ /* 0x000fe4000f8e00ff */
[C---:B------:R-:W-:Y:S02]  /*5940*/  IMAD R13, R32.reuse, UR29, RZ ;  /* 0x0000001d200d7c24 */ /* 0x040fe4000f8e02ff */
[----:B------:R-:W-:Y:S01]  /*5950*/  IMAD.WIDE.U32 R32, R32, UR28, RZ ;  /* 0x0000001c20207c25 */ /* 0x000fe2000f8e00ff */
[----:B------:R-:W-:-:S03]  /*5960*/  LOP3.LUT R3, R0, 0x3, RZ, 0xc0, !PT ;  /* 0x0000000300037812 */ /* 0x000fc600078ec0ff */
[----:B------:R-:W-:Y:S01]  /*5970*/  IMAD.IADD R13, R33, 0x1, R13 ;  /* 0x00000001210d7824 */ /* 0x000fe200078e020d */
[----:B------:R-:W-:Y:S01]  /*5980*/  ISETP.NE.AND P0, PT, R3, RZ, PT ;  /* 0x000000ff0300720c */ /* 0x000fe20003f05270 */
[----:B------:R-:W-:Y:S01]  /*5990*/  IMAD.MOV.U32 R10, RZ, RZ, RZ ;  /* 0x000000ffff0a7224 */ /* 0x000fe200078e00ff */
[----:B------:R-:W-:Y:S01]  /*59a0*/  MOV R21, R32 ;  /* 0x0000002000157202 */ /* 0x000fe20000000f00 */
[----:B------:R-:W-:Y:S01]  /*59b0*/  IMAD.MOV.U32 R9, RZ, RZ, R6 ;  /* 0x000000ffff097224 */ /* 0x000fe200078e0006 */
[----:B------:R-:W-:Y:S09]  /*59c0*/  @!P1 BRA `(.L_x_16244) ;  /* 0x0000000000e49947 */ /* 0x000ff20003800000 */
[----:B------:R-:W0:Y:S01]  /*59d0*/  S2R R14, SR_CgaCtaId ;  /* 0x00000000000e7919 */ /* 0x000e220000008800 */
[----:B------:R-:W-:Y:S01]  /*59e0*/  MOV R0, 0x400 ;  /* 0x0000040000007802 */ /* 0x000fe20000000f00 */
[----:B------:R-:W-:Y:S01]  /*59f0*/  IMAD.IADD R10, R28, 0x1, -R3 ;  /* 0x000000011c0a7824 */ /* 0x000fe200078e0a03 */
[----:B------:R-:W-:Y:S02]  /*5a00*/  MOV R9, R6 ;  /* 0x0000000600097202 */ /* 0x000fe40000000f00 */
[----:B------:R-:W-:Y:S01]  /*5a10*/  IADD3 R5, PT, PT, R0, 0x20, RZ ;  /* 0x0000002000057810 */ /* 0x000fe20007ffe0ff */
[----:B------:R-:W-:-:S03]  /*5a20*/  IMAD R0, R41, 0x20, R4 ;  /* 0x0000002029007824 */ /* 0x000fc600078e0204 */
[----:B0-----:R-:W-:Y:S01]  /*5a30*/  LEA R17, R14, R5, 0x18 ;  /* 0x000000050e117211 */ /* 0x001fe200078ec0ff */
[----:B------:R-:W-:-:S03]  /*5a40*/  IMAD.MOV R5, RZ, RZ, -R10 ;  /* 0x000000ffff057224 */ /* 0x000fc600078e0a0a */
[----:B------:R-:W-:-:S07]  /*5a50*/  IADD3 R0, PT, PT, R0, 0x10, R17 ;  /* 0x0000001000007810 */ /* 0x000fce0007ffe011 */
.L_x_16245:
[C---:B------:R-:W-:Y:S01]  /*5a60*/  VIADD R14, R9.reuse, 0xffffffff ;  /* 0xffffffff090e7836 */ /* 0x040fe20000000000 */
[C---:B------:R-:W-:Y:S01]  /*5a70*/  IADD3 R18, PT, PT, R9.reuse, 0x1d, RZ ;  /* 0x0000001d09127810 */ /* 0x040fe20007ffe0ff */
[C---:B------:R-:W-:Y:S01]  /*5a80*/  VIADD R17, R9.reuse, 0x1e ;  /* 0x0000001e09117836 */ /* 0x040fe20000000000 */
[----:B------:R-:W-:Y:S02]  /*5a90*/  LOP3.LUT R22, R9, 0x1f, RZ, 0xc0, !PT ;  /* 0x0000001f09167812 */ /* 0x000fe400078ec0ff */
[----:B------:R-:W-:Y:S02]  /*5aa0*/  LOP3.LUT R26, R14, 0x1f, RZ, 0xc0, !PT ;  /* 0x0000001f0e1a7812 */ /* 0x000fe400078ec0ff */
[----:B------:R-:W-:Y:S02]  /*5ab0*/  LOP3.LUT R9, R18, 0x1f, RZ, 0xc0, !PT ;  /* 0x0000001f12097812 */ /* 0x000fe400078ec0ff */
[----:B------:R-:W-:Y:S02]  /*5ac0*/  LOP3.LUT R18, R17, 0x1f, RZ, 0xc0, !PT ;  /* 0x0000001f11127812 */ /* 0x000fe400078ec0ff */
[----:B------:R-:W-:-:S02]  /*5ad0*/  ISETP.GE.U32.AND P4, PT, R22, UR24, PT ;  /* 0x0000001816007c0c */ /* 0x000fc4000bf86070 */
[----:B------:R-:W-:Y:S02]  /*5ae0*/  ISETP.GE.U32.AND P3, PT, R26, UR24, PT ;  /* 0x000000181a007c0c */ /* 0x000fe4000bf66070 */
[----:B------:R-:W-:Y:S02]  /*5af0*/  ISETP.GE.U32.AND P2, PT, R18, UR24, PT ;  /* 0x0000001812007c0c */ /* 0x000fe4000bf46070 */
[----:B------:R-:W-:Y:S02]  /*5b00*/  ISETP.GE.U32.AND P1, PT, R9, UR24, PT ;  /* 0x0000001809007c0c */ /* 0x000fe4000bf26070 */
[----:B------:R-:W-:-:S05]  /*5b10*/  IADD3 R5, PT, PT, R5, 0x4, RZ ;  /* 0x0000000405057810 */ /* 0x000fca0007ffe0ff */
[----:B0-----:R-:W0:Y:S01]  /*5b20*/  @!P4 LDS.64 R54, [R0+-0x10] ;  /* 0xfffff0000036c984 */ /* 0x001e220000000a00 */
[----:B------:R-:W-:Y:S02]  /*5b30*/  @!P4 IADD3 R14, P6, PT, R22, R21, RZ ;  /* 0x00000015160ec210 */ /* 0x000fe40007fde0ff */
[----:B------:R-:W-:Y:S01]  /*5b40*/  IADD3 R21, P5, PT, R21, UR5, RZ ;  /* 0x0000000515157c10 */ /* 0x000fe2000ffbe0ff */
[----:B------:R-:W1:Y:S02]  /*5b50*/  @!P3 LDS.64 R36, [R0+-0x8] ;  /* 0xfffff8000024b984 */ /* 0x000e640000000a00 */
[----:B------:R-:W-:Y:S01]  /*5b60*/  @!P4 IMAD.X R17, RZ, RZ, R13, P6 ;  /* 0x000000ffff11c224 */ /* 0x000fe200030e060d */
[C---:B------:R-:W-:Y:S01]  /*5b70*/  @!P4 LEA R32, P6, R14.reuse, UR10, 0x3 ;  /* 0x0000000a0e20cc11 */ /* 0x040fe2000f8c18ff */
[----:B------:R-:W2:Y:S03]  /*5b80*/  @!P2 LDS.64 R44, [R0] ;  /* 0x00000000002ca984 */ /* 0x000ea60000000a00 */
[----:B------:R-:W-:Y:S01]  /*5b90*/  @!P4 LEA.HI.X R33, R14, UR4, R17, 0x3, P6 ;  /* 0x000000040e21cc11 */ /* 0x000fe2000b0f1c11 */
[----:B------:R3:W4:Y:S01]  /*5ba0*/  @!P1 LDS.64 R46, [R0+0x8] ;  /* 0x00000800002e9984 */ /* 0x0007220000000a00 */
[----:B------:R-:W-:-:S02]  /*5bb0*/  IADD3.X R17, PT, PT, R13, UR6, RZ, P5, !PT ;  /* 0x000000060d117c10 */ /* 0x000fc4000affe4ff */
[----:B------:R-:W-:Y:S02]  /*5bc0*/  @!P3 IADD3 R13, P5, PT, R26, R21, RZ ;  /* 0x000000151a0db210 */ /* 0x000fe40007fbe0ff */
[----:B------:R-:W-:Y:S02]  /*5bd0*/  IADD3 R21, P6, PT, R21, UR5, RZ ;  /* 0x0000000515157c10 */ /* 0x000fe4000ffde0ff */
[----:B------:R-:W-:Y:S01]  /*5be0*/  @!P3 IADD3.X R14, PT, PT, RZ, R17, RZ, P5, !PT ;  /* 0x00000011ff0eb210 */ /* 0x000fe20002ffe4ff */
[----:B---3--:R-:W-:Y:S01]  /*5bf0*/  VIADD R0, R0, 0x20 ;  /* 0x0000002000007836 */ /* 0x008fe20000000000 */
[----:B------:R-:W-:Y:S02]  /*5c00*/  @!P3 LEA R48, P5, R13, UR10, 0x3 ;  /* 0x0000000a0d30bc11 */ /* 0x000fe4000f8a18ff */
[----:B------:R-:W-:Y:S02]  /*5c10*/  IADD3.X R17, PT, PT, R17, UR6, RZ, P6, !PT ;  /* 0x0000000611117c10 */ /* 0x000fe4000b7fe4ff */
[----:B------:R-:W-:-:S02]  /*5c20*/  @!P3 LEA.HI.X R49, R13, UR4, R14, 0x3, P5 ;  /* 0x000000040d31bc11 */ /* 0x000fc4000a8f1c0e */
[----:B------:R-:W-:Y:S02]  /*5c30*/  @!P2 IADD3 R13, P5, PT, R18, R21, RZ ;  /* 0x00000015120da210 */ /* 0x000fe40007fbe0ff */
[----:B------:R-:W-:-:S03]  /*5c40*/  IADD3 R18, P6, PT, R21, UR5, RZ ;  /* 0x0000000515127c10 */ /* 0x000fc6000ffde0ff */
[----:B------:R-:W-:Y:S01]  /*5c50*/  @!P2 IMAD.X R14, RZ, RZ, R17, P5 ;  /* 0x000000ffff0ea224 */ /* 0x000fe200028e0611 */
[----:B------:R-:W-:Y:S02]  /*5c60*/  @!P2 LEA R50, P5, R13, UR10, 0x3 ;  /* 0x0000000a0d32ac11 */ /* 0x000fe4000f8a18ff */
[----:B------:R-:W-:Y:S02]  /*5c70*/  IADD3.X R17, PT, PT, R17, UR6, RZ, P6, !PT ;  /* 0x0000000611117c10 */ /* 0x000fe4000b7fe4ff */
[----:B------:R-:W-:Y:S02]  /*5c80*/  @!P2 LEA.HI.X R51, R13, UR4, R14, 0x3, P5 ;  /* 0x000000040d33ac11 */ /* 0x000fe4000a8f1c0e */
[C---:B------:R-:W-:Y:S01]  /*5c90*/  @!P1 IADD3 R13, P5, PT, R9.reuse, R18, RZ ;  /* 0x00000012090d9210 */ /* 0x040fe20007fbe0ff */
[----:B0-----:R0:W-:Y:S01]  /*5ca0*/  @!P4 STG.E.64 desc[UR26][R32.64], R54 ;  /* 0x000000362000c986 */ /* 0x0011e2000c101b1a */
[----:B------:R-:W-:-:S03]  /*5cb0*/  VIADD R9, R9, 0x1f ;  /* 0x0000001f09097836 */ /* 0x000fc60000000000 */
[----:B-1----:R0:W-:Y:S01]  /*5cc0*/  @!P3 STG.E.64 desc[UR26][R48.64], R36 ;  /* 0x000000243000b986 */ /* 0x0021e2000c101b1a */
[----:B------:R-:W-:Y:S01]  /*5cd0*/  @!P1 IMAD.X R14, RZ, RZ, R17, P5 ;  /* 0x000000ffff0e9224 */ /* 0x000fe200028e0611 */
[----:B------:R-:W-:Y:S02]  /*5ce0*/  @!P1 LEA R52, P5, R13, UR10, 0x3 ;  /* 0x0000000a0d349c11 */ /* 0x000fe4000f8a18ff */
[----:B--2---:R0:W-:Y:S01]  /*5cf0*/  @!P2 STG.E.64 desc[UR26][R50.64], R44 ;  /* 0x0000002c3200a986 */ /* 0x0041e2000c101b1a */
[----:B------:R-:W-:Y:S02]  /*5d00*/  ISETP.NE.AND P2, PT, R5, RZ, PT ;  /* 0x000000ff0500720c */ /* 0x000fe40003f45270 */
[----:B------:R-:W-:-:S05]  /*5d10*/  @!P1 LEA.HI.X R53, R13, UR4, R14, 0x3, P5 ;  /* 0x000000040d359c11 */ /* 0x000fca000a8f1c0e */
[----:B----4-:R0:W-:Y:S01]  /*5d20*/  @!P1 STG.E.64 desc[UR26][R52.64], R46 ;  /* 0x0000002e34009986 */ /* 0x0101e2000c101b1a */
[----:B------:R-:W-:-:S04]  /*5d30*/  IADD3 R21, P1, PT, R18, UR5, RZ ;  /* 0x0000000512157c10 */ /* 0x000fc8000ff3e0ff */
[----:B------:R-:W-:Y:S01]  /*5d40*/  IADD3.X R13, PT, PT, R17, UR6, RZ, P1, !PT ;  /* 0x00000006110d7c10 */ /* 0x000fe20008ffe4ff */
[----:B------:R-:W-:Y:S08]  /*5d50*/  @P2 BRA `(.L_x_16245) ;  /* 0xfffffffc00402947 */ /* 0x000ff0000383ffff */
.L_x_16244:
[----:B------:R-:W-:Y:S05]  /*5d60*/  BSYNC.RECONVERGENT B1 ;  /* 0x0000000000017941 */ /* 0x000fea0003800200 */
.L_x_16243:
        /* <DEDUP_REMOVED lines=35> */
.L_x_16242:
[----:B------:R-:W-:Y:S05]  /*5fa0*/  BSYNC.RECONVERGENT B0 ;  /* 0x0000000000007941 */ /* 0x000fea0003800200 */
.L_x_16241:
[----:B------:R-:W-:Y:S01]  /*5fb0*/  BAR.SYNC.DEFER_BLOCKING 0x0 ;  /* 0x0000000000007b1d */ /* 0x000fe20000010000 */
[----:B------:R-:W-:Y:S01]  /*5fc0*/  ISETP.LT.U32.AND P0, PT, R7, UR21, PT ;  /* 0x0000001507007c0c */ /* 0x000fe2000bf01070 */
[----:B------:R-:W-:Y:S01]  /*5fd0*/  IMAD.MOV.U32 R22, RZ, RZ, R31 ;  /* 0x000000ffff167224 */ /* 0x000fe200078e001f */
[----:B------:R-:W-:Y:S01]  /*5fe0*/  MOV R14, R15 ;  /* 0x0000000f000e7202 */ /* 0x000fe20000000f00 */
[----:B------:R-:W-:Y:S01]  /*5ff0*/  IMAD.MOV.U32 R15, RZ, RZ, R11 ;  /* 0x000000ffff0f7224 */ /* 0x000fe200078e000b */
[----:B------:R-:W-:Y:S01]  /*6000*/  MOV R18, R27 ;  /* 0x0000001b00127202 */ /* 0x000fe20000000f00 */
[----:B------:R-:W-:Y:S01]  /*6010*/  IMAD.MOV.U32 R38, RZ, RZ, R35 ;  /* 0x000000ffff267224 */ /* 0x000fe200078e0023 */
[----:B------:R-:W-:Y:S01]  /*6020*/  BSSY.RECONVERGENT B0, `(.L_x_16246) ;  /* 0x000006f000007945 */ /* 0x000fe20003800200 */
[----:B------:R-:W-:-:S04]  /*6030*/  IMAD R2, R41, 0xc, R2 ;  /* 0x0000000c29027824 */ /* 0x000fc800078e0202 */
        /* <DEDUP_REMOVED lines=11> */
[----:B------:R-:W-:Y:S01]  /*60f0*/  IADD3 R25, PT, PT, R11, R25, RZ ;  /* 0x000000190b197210 */ /* 0x000fe20007ffe0ff */
[----:B0-2---:R-:W-:Y:S02]  /*6100*/  IMAD.MOV.U32 R24, RZ, RZ, R10 ;  /* 0x000000ffff187224 */ /* 0x005fe400078e000a */
[----:B------:R-:W-:Y:S01]  /*6110*/  LOP3.LUT R3, R3, 0x3, RZ, 0xc0, !PT ;  /* 0x0000000303037812 */ /* 0x000fe200078ec0ff */
[----:B------:R-:W-:-:S03]  /*6120*/  IMAD.MOV.U32 R0, RZ, RZ, RZ ;  /* 0x000000ffff007224 */ /* 0x000fc600078e00ff */
[----:B------:R-:W-:-:S03]  /*6130*/  ISETP.NE.AND P0, PT, R3, RZ, PT ;  /* 0x000000ff0300720c */ /* 0x000fc60003f05270 */
[----:B------:R-:W-:Y:S10]  /*6140*/  @!P1 BRA `(.L_x_16249) ;  /* 0x0000000000e09947 */ /* 0x000ff40003800000 */
[----:B------:R-:W0:Y:S01]  /*6150*/  S2R R5, SR_CgaCtaId ;  /* 0x0000000000057919 */ /* 0x000e220000008800 */
[----:B------:R-:W-:Y:S01]  /*6160*/  MOV R0, 0x400 ;  /* 0x0000040000007802 */ /* 0x000fe20000000f00 */
[----:B------:R-:W-:-:S03]  /*6170*/  IMAD R4, R41, 0x20, R4 ;  /* 0x0000002029047824 */ /* 0x000fc600078e0204 */
[----:B------:R-:W-:Y:S01]  /*6180*/  IADD3 R2, PT, PT, R0, 0x20, RZ ;  /* 0x0000002000027810 */ /* 0x000fe20007ffe0ff */
[----:B------:R-:W-:-:S03]  /*6190*/  IMAD.IADD R0, R28, 0x1, -R3 ;  /* 0x000000011c007824 */ /* 0x000fc600078e0a03 */
[----:B0-----:R-:W-:Y:S02]  /*61a0*/  LEA R5, R5, R2, 0x18 ;  /* 0x0000000205057211 */ /* 0x001fe400078ec0ff */
[----:B------:R-:W-:Y:S02]  /*61b0*/  IADD3 R2, PT, PT, -R0, RZ, RZ ;  /* 0x000000ff00027210 */ /* 0x000fe40007ffe1ff */
[----:B------:R-:W-:-:S07]  /*61c0*/  IADD3 R9, PT, PT, R4, 0x10, R5 ;  /* 0x0000001004097810 */ /* 0x000fce0007ffe005 */
.L_x_16250:
        /* <DEDUP_REMOVED lines=12> */
[----:B------:R-:W0:Y:S01]  /*6290*/  @!P4 LDS.64 R4, [R9+-0x10] ;  /* 0xfffff0000904c984 */ /* 0x000e220000000a00 */
[----:B------:R-:W-:Y:S02]  /*62a0*/  @!P4 IADD3 R6, P6, PT, R11, R24, RZ ;  /* 0x000000180b06c210 */ /* 0x000fe40007fde0ff */
[----:B------:R-:W-:Y:S01]  /*62b0*/  IADD3 R24, P5, PT, R24, UR5, RZ ;  /* 0x0000000518187c10 */ /* 0x000fe2000ffbe0ff */
[----:B------:R-:W2:Y:S02]  /*62c0*/  @!P3 LDS.64 R12, [R9+-0x8] ;  /* 0xfffff800090cb984 */ /* 0x000ea40000000a00 */
[----:B------:R-:W-:Y:S01]  /*62d0*/  @!P4 IMAD.X R11, RZ, RZ, R25, P6 ;  /* 0x000000ffff0bc224 */ /* 0x000fe200030e0619 */
[C---:B------:R-:W-:Y:S01]  /*62e0*/  @!P4 LEA R10, P6, R6.reuse, UR10, 0x3 ;  /* 0x0000000a060acc11 */ /* 0x040fe2000f8c18ff */
[----:B------:R-:W3:Y:S01]  /*62f0*/  @!P2 LDS.64 R16, [R9] ;  /* 0x000000000910a984 */ /* 0x000ee20000000a00 */
[----:B------:R-:W-:Y:S02]  /*6300*/  IADD3.X R25, PT, PT, R25, UR6, RZ, P5, !PT ;  /* 0x0000000619197c10 */ /* 0x000fe4000affe4ff */
[----:B------:R-:W-:Y:S01]  /*6310*/  @!P4 LEA.HI.X R11, R6, UR4, R11, 0x3, P6 ;  /* 0x00000004060bcc11 */ /* 0x000fe2000b0f1c0b */
[----:B------:R4:W5:Y:S01]  /*6320*/  @!P1 LDS.64 R14, [R9+0x8] ;  /* 0x00000800090e9984 */ /* 0x0009620000000a00 */
[----:B------:R-:W-:-:S02]  /*6330*/  @!P3 IADD3 R6, P5, PT, R19, R24, RZ ;  /* 0x000000181306b210 */ /* 0x000fc40007fbe0ff */
[----:B------:R-:W-:Y:S02]  /*6340*/  IADD3 R24, P6, PT, R24, UR5, RZ ;  /* 0x0000000518187c10 */ /* 0x000fe4000ffde0ff */
[----:B------:R-:W-:Y:S02]  /*6350*/  @!P3 IADD3.X R19, PT, PT, RZ, R25, RZ, P5, !PT ;  /* 0x00000019ff13b210 */ /* 0x000fe40002ffe4ff */
[C---:B------:R-:W-:Y:S01]  /*6360*/  @!P3 LEA R18, P5, R6.reuse, UR10, 0x3 ;  /* 0x0000000a0612bc11 */ /* 0x040fe2000f8a18ff */
[----:B----4-:R-:W-:Y:S01]  /*6370*/  VIADD R9, R9, 0x20 ;  /* 0x0000002009097836 */ /* 0x010fe20000000000 */
        /* <DEDUP_REMOVED lines=12> */
[----:B--2---:R0:W-:Y:S03]  /*6440*/  @!P3 STG.E.64 desc[UR26][R18.64], R12 ;  /* 0x0000000c1200b986 */ /* 0x0041e6000c101b1a */
[----:B------:R-:W-:Y:S01]  /*6450*/  @!P1 LEA.HI.X R23, R6, UR4, R23, 0x3, P5 ;  /* 0x0000000406179c11 */ /* 0x000fe2000a8f1c17 */
[----:B---3--:R0:W-:Y:S01]  /*6460*/  @!P2 STG.E.64 desc[UR26][R20.64], R16 ;  /* 0x000000101400a986 */ /* 0x0081e2000c101b1a */
[----:B------:R-:W-:Y:S02]  /*6470*/  ISETP.NE.AND P2, PT, R2, RZ, PT ;  /* 0x000000ff0200720c */ /* 0x000fe40003f45270 */
[----:B------:R-:W-:Y:S01]  /*6480*/  IADD3 R6, PT, PT, R27, 0x1f, RZ ;  /* 0x0000001f1b067810 */ /* 0x000fe20007ffe0ff */
[----:B-----5:R0:W-:Y:S01]  /*6490*/  @!P1 STG.E.64 desc[UR26][R22.64], R14 ;  /* 0x0000000e16009986 */ /* 0x0201e2000c101b1a */
[----:B------:R-:W-:-:S04]  /*64a0*/  IADD3 R24, P1, PT, R24, UR5, RZ ;  /* 0x0000000518187c10 */ /* 0x000fc8000ff3e0ff */
[----:B------:R-:W-:-:S05]  /*64b0*/  IADD3.X R25, PT, PT, R25, UR6, RZ, P1, !PT ;  /* 0x0000000619197c10 */ /* 0x000fca0008ffe4ff */
[----:B------:R-:W-:Y:S05]  /*64c0*/  @P2 BRA `(.L_x_16250) ;  /* 0xfffffffc00402947 */ /* 0x000fea000383ffff */
.L_x_16249:
[----:B------:R-:W-:Y:S05]  /*64d0*/  BSYNC.RECONVERGENT B1 ;  /* 0x0000000000017941 */ /* 0x000fea0003800200 */
.L_x_16248:
[----:B------:R-:W-:Y:S05]  /*64e0*/  @!P0 BRA `(.L_x_16247) ;  /* 0x0000000000888947 */ /* 0x000fea0003800000 */
[----:B------:R-:W-:Y:S02]  /*64f0*/  LOP3.LUT R9, R6, 0x1f, RZ, 0xc0, !PT ;  /* 0x0000001f06097812 */ /* 0x000fe400078ec0ff */
        /* <DEDUP_REMOVED lines=9> */
[----:B------:R-:W-:Y:S01]  /*6590*/  IADD3.X R25, PT, PT, R25, UR6, RZ, P1, !PT ;  /* 0x0000000619197c10 */ /* 0x000fe20008ffe4ff */
[----:B0-----:R3:W-:Y:S01]  /*65a0*/  @!P0 STG.E.64 desc[UR26][R8.64], R4 ;  /* 0x0000000408008986 */ /* 0x0017e2000c101b1a */
[----:B------:R-:W-:-:S13]  /*65b0*/  ISETP.NE.AND P0, PT, R3, 0x1, PT ;  /* 0x000000010300780c */ /* 0x000fda0003f05270 */
[----:B---3--:R-:W-:Y:S05]  /*65c0*/  @!P0 BRA `(.L_x_16247) ;  /* 0x0000000000508947 */ /* 0x008fea0003800000 */
        /* <DEDUP_REMOVED lines=10> */
[----:B---3--:R-:W-:Y:S05]  /*6670*/  @!P0 BRA `(.L_x_16247) ;  /* 0x0000000000248947 */ /* 0x008fea0003800000 */
        /* <DEDUP_REMOVED lines=9> */
.L_x_16247:
[----:B------:R-:W-:Y:S05]  /*6710*/  BSYNC.RECONVERGENT B0 ;  /* 0x0000000000007941 */ /* 0x000fea0003800200 */
.L_x_16246:
        /* <DEDUP_REMOVED lines=39> */
.L_x_16259:
[----:B------:R-:W-:Y:S02]  /*6990*/  ISETP.NE.AND P0, PT, R42, RZ, PT ;  /* 0x000000ff2a00720c */ /* 0x000fe40003f05270 */
[----:B---3--:R-:W-:-:S11]  /*69a0*/  FMNMX R5, R2, R5, !PT ;  /* 0x0000000502057209 */ /* 0x008fd60007800000 */
[----:B------:R-:W-:Y:S05]  /*69b0*/  @P0 BRA `(.L_x_16252) ;  /* 0x0000000000080947 */ /* 0x000fea0003800000 */
[----:B0-----:R-:W0:Y:S02]  /*69c0*/  LDC.64 R2, c[0x0][0x3a8] ;  /* 0x0000ea00ff027b82 */ /* 0x001e240000000a00 */
[----:B0-----:R3:W-:Y:S02]  /*69d0*/  REDG.E.MAX.S32.STRONG.GPU desc[UR26][R2.64], R5 ;  /* 0x000000050200798e */ /* 0x0017e4000d12e31a */
.L_x_16252:
[----:B------:R-:W-:Y:S05]  /*69e0*/  BSYNC B0 ;  /* 0x0000000000007941 */ /* 0x000fea0003800000 */
.L_x_16251:
        /* <DEDUP_REMOVED lines=11> */
[----:B--23--:R-:W-:Y:S05]  /*6aa0*/  CALL.REL.NOINC `($__internal_489_$__cuda_sm20_rcp_rn_f32_slowpath) ;  /* 0x0000000400987944 */ /* 0x00cfea0003c00000 */
[----:B------:R-:W-:Y:S05]  /*6ab0*/  BRA `(.L_x_16255) ;  /* 0x0000000000147947 */ /* 0x000fea0003800000 */
.L_x_16254:
[----:B------:R-:W0:Y:S01]  /*6ac0*/  MUFU.RCP R0, UR19 ;  /* 0x0000001300007d08 */ /* 0x000e220008001000 */
[----:B---3--:R-:W-:-:S05]  /*6ad0*/  MOV R3, UR19 ;  /* 0x0000001300037c02 */ /* 0x008fca0008000f00 */
[----:B0-----:R-:W-:-:S04]  /*6ae0*/  FFMA R2, R0, R3, -1 ;  /* 0xbf80000000027423 */ /* 0x001fc80000000003 */
[----:B------:R-:W-:-:S04]  /*6af0*/  FADD.FTZ R3, -R2, -RZ ;  /* 0x800000ff02037221 */ /* 0x000fc80000010100 */
[----:B------:R-:W-:-:S07]  /*6b00*/  FFMA R0, R0, R3, R0 ;  /* 0x0000000300007223 */ /* 0x000fce0000000000 */
.L_x_16255:
[----:B------:R-:W0:Y:S02]  /*6b10*/  LDC.64 R2, c[0x0][0x3b0] ;  /* 0x0000ec00ff027b82 */ /* 0x000e240000000a00 */
[----:B0-----:R-:W-:Y:S01]  /*6b20*/  STG.E desc[UR26][R2.64], R0 ;  /* 0x0000000002007986 */ /* 0x001fe2000c10191a */
[----:B------:R-:W-:Y:S05]  /*6b30*/  EXIT ;  /* 0x000000000000794d */ /* 0x000fea0003800000 */
.L_x_16253:
[----:B------:R-:W-:Y:S02]  /*6b40*/  HFMA2 R9, -RZ, RZ, 0, 1.847743988037109375e-06 ;  /* 0x0000001fff097431 */ /* 0x000fe400000001ff */
[----:B------:R-:W-:Y:S02]  /*6b50*/  IMAD.MOV.U32 R7, RZ, RZ, 0x4 ;  /* 0x00000004ff077424 */ /* 0x000fe400078e00ff */
[----:B------:R-:W-:-:S07]  /*6b60*/  IMAD.MOV.U32 R4, RZ, RZ, -0x1 ;  /* 0xffffffffff047424 */ /* 0x000fce00078e00ff */
[----:B0123--:R-:W-:Y:S05]  /*6b70*/  WARPSYNC.COLLECTIVE R4, `(.L_x_16256) ;  /* 0x0000000004087348 */ /* 0x00ffea0003c00000 */
[----:B---3--:R3:W4:Y:S02]  /*6b80*/  SHFL.DOWN P0, R5, R0, R7, R9 ;  /* 0x0800000700057389 */ /* 0x0087240000000009 */
[----:B01234-:R-:W-:Y:S05]  /*6b90*/  ENDCOLLECTIVE ;  /* 0x000000000000791b */ /* 0x01ffea0003800000 */
.L_x_16256:
[----:B------:R-:W-:Y:S01]  /*6ba0*/  HFMA2 R7, -RZ, RZ, 0, 1.1920928955078125e-07 ;  /* 0x00000002ff077431 */ /* 0x000fe200000001ff */
[----:B------:R-:W-:-:S04]  /*6bb0*/  MOV R3, R5 ;  /* 0x0000000500037202 */ /* 0x000fc80000000f00 */
[----:B------:R-:W-:-:S05]  /*6bc0*/  FMNMX R3, R3, R0, !PT ;  /* 0x0000000003037209 */ /* 0x000fca0007800000 */
[----:B------:R-:W-:-:S07]  /*6bd0*/  IMAD.MOV.U32 R0, RZ, RZ, R3 ;  /* 0x000000ffff007224 */ /* 0x000fce00078e0003 */
[----:B------:R-:W-:Y:S05]  /*6be0*/  WARPSYNC.COLLECTIVE R4, `(.L_x_16257) ;  /* 0x0000000004087348 */ /* 0x000fea0003c00000 */
[----:B------:R0:W1:Y:S02]  /*6bf0*/  SHFL.DOWN P0, R5, R0, R7, R9 ;  /* 0x0800000700057389 */ /* 0x0000640000000009 */
[----:B01----:R-:W-:Y:S05]  /*6c00*/  ENDCOLLECTIVE ;  /* 0x000000000000791b */ /* 0x003fea0003800000 */
.L_x_16257:
[----:B------:R-:W-:Y:S02]  /*6c10*/  IMAD.MOV.U32 R7, RZ, RZ, 0x1 ;  /* 0x00000001ff077424 */ /* 0x000fe400078e00ff */
[----:B------:R-:W-:-:S05]  /*6c20*/  IMAD.MOV.U32 R2, RZ, RZ, R5 ;  /* 0x000000ffff027224 */ /* 0x000fca00078e0005 */
[----:B------:R-:W-:-:S04]  /*6c30*/  FMNMX R2, R3, R2, !PT ;  /* 0x0000000203027209 */ /* 0x000fc80007800000 */
[----:B------:R-:W-:-:S07]  /*6c40*/  MOV R0, R2 ;  /* 0x0000000200007202 */ /* 0x000fce0000000f00 */
[----:B------:R-:W-:Y:S05]  /*6c50*/  WARPSYNC.COLLECTIVE R4, `(.L_x_16258) ;  /* 0x0000000004087348 */ /* 0x000fea0003c00000 */
[----:B------:R0:W1:Y:S02]  /*6c60*/  SHFL.DOWN P0, R5, R0, R7, R9 ;  /* 0x0800000700057389 */ /* 0x0000640000000009 */
[----:B01----:R-:W-:Y:S05]  /*6c70*/  ENDCOLLECTIVE ;  /* 0x000000000000791b */ /* 0x003fea0003800000 */
.L_x_16258:
[----:B------:R-:W-:Y:S05]  /*6c80*/  BRA `(.L_x_16259) ;  /* 0xfffffffc00407947 */ /* 0x000fea000383ffff */
        .weak           $__internal_488_$__cuda_sm20_div_u64
        .type           $__internal_488_$__cuda_sm20_div_u64,@function
        .size           $__internal_488_$__cuda_sm20_div_u64,($__internal_489_$__cuda_sm20_rcp_rn_f32_slowpath - $__internal_488_$__cuda_sm20_div_u64)
$__internal_488_$__cuda_sm20_div_u64:
        /* <DEDUP_REMOVED lines=71> */
[----:B------:R-:W-:Y:S11]  /*7100*/  RET.REL.NODEC R2 `(_ZN18transformer_engine6detail38cast_transpose_fused_kernel_notalignedILb0ELb0ELb1EfNS_16CTDBiasDActParamI13__nv_bfloat16S3_ffEELi4ELi2ENS_5EmptyEXadL_ZNS_4siluIffEET_T0_RKS5_EEEEvT3_mmm) ;  /* 0xffffff8c02bc7950 */ /* 0x000ff60003c3ffff */
        .weak           $__internal_489_$__cuda_sm20_rcp_rn_f32_slowpath
        .type           $__internal_489_$__cuda_sm20_rcp_rn_f32_slowpath,@function
        .size           $__internal_489_$__cuda_sm20_rcp_rn_f32_slowpath,(.L_x_29790 - $__internal_489_$__cuda_sm20_rcp_rn_f32_slowpath)
$__internal_489_$__cuda_sm20_rcp_rn_f32_slowpath:
        /* <DEDUP_REMOVED lines=15> */
.L_x_16261:
        /* <DEDUP_REMOVED lines=33> */
.L_x_16263:
[----:B------:R-:W0:Y:S02]  /*7410*/  MUFU.RCP R0, R0 ;  /* 0x0000000000007308 */ /* 0x000e240000001000 */
.L_x_16262:
[----:B------:R-:W-:Y:S05]  /*7420*/  BSYNC B0 ;  /* 0x0000000000007941 */ /* 0x000fea0003800000 */
.L_x_16260:
[----:B------:R-:W-:-:S04]  /*7430*/  HFMA2 R37, -RZ, RZ, 0, 0 ;  /* 0x00000000ff257431 */ /* 0x000fc800000001ff */
[----:B0-----:R-:W-:Y:S05]  /*7440*/  RET.REL.NODEC R36 `(_ZN18transformer_engine6detail38cast_transpose_fused_kernel_notalignedILb0ELb0ELb1EfNS_16CTDBiasDActParamI13__nv_bfloat16S3_ffEELi4ELi2ENS_5EmptyEXadL_ZNS_4siluIffEET_T0_RKS5_EEEEvT3_mmm) ;  /* 0xffffff8824ec7950 */ /* 0x001fea0003c3ffff */
.L_x_16264:
        /* <DEDUP_REMOVED lines=11> */
.L_x_29790:


//--------------------- .text._ZN18transformer_engine6detail38cast_transpose_fused_kernel_notalignedILb0ELb0ELb1EfNS_16CTDBiasDActParamI6__halfS3_13__nv_fp8_e4m3fEELi4ELi8ENS_5EmptyEXadL_ZNS_4siluIffEET_T0_RKS6_EEEEvT3_mmm --------------------------
	.section	.text._ZN18transformer_engine6detail38cast_transpose_fused_kernel_notalignedILb0ELb0ELb1EfNS_16CTDBiasDActParamI6__halfS3_13__nv_fp8_e4m3fEELi4ELi8ENS_5EmptyEXadL_ZNS_4siluIffEET_T0_RKS6_EEEEvT3_mmm,"ax",@progbits
	.align	128
        .global         _ZN18transformer_engine6detail38cast_transpose_fused_kernel_notalignedILb0ELb0ELb1EfNS_16CTDBiasDActParamI6__halfS3_13__nv_fp8_e4m3fEELi4ELi8ENS_5EmptyEXadL_ZNS_4siluIffEET_T0_RKS6_EEEEvT3_mmm
        .type           _ZN18transformer_engine6detail38cast_transpose_fused_kernel_notalignedILb0ELb0ELb1EfNS_16CTDBiasDActParamI6__halfS3_13__nv_fp8_e4m3fEELi4ELi8ENS_5EmptyEXadL_ZNS_4siluIffEET_T0_RKS6_EEEEvT3_mmm,@function
        .size           _ZN18transformer_engine6detail38cast_transpose_fused_kernel_notalignedILb0ELb0ELb1EfNS_16CTDBiasDActParamI6__halfS3_13__nv_fp8_e4m3fEELi4ELi8ENS_5EmptyEXadL_ZNS_4siluIffEET_T0_RKS6_EEEEvT3_mmm,(.L_x_29792 - _ZN18transformer_engine6detail38cast_transpose_fused_kernel_notalignedILb0ELb0ELb1EfNS_16CTDBiasDActParamI6__halfS3_13__nv_fp8_e4m3fEELi4ELi8ENS_5EmptyEXadL_ZNS_4siluIffEET_T0_RKS6_EEEEvT3_mmm)
        .other          _ZN18transformer_engine6detail38cast_transpose_fused_kernel_notalignedILb0ELb0ELb1EfNS_16CTDBiasDActParamI6__halfS3_13__nv_fp8_e4m3fEELi4ELi8ENS_5EmptyEXadL_ZNS_4siluIffEET_T0_RKS6_EEEEvT3_mmm,@"STO_CUDA_ENTRY STV_DEFAULT"
_ZN18transformer_engine6detail38cast_transpose_fused_kernel_notalignedILb0ELb0ELb1EfNS_16CTDBiasDActParamI6__halfS3_13__nv_fp8_e4m3fEELi4ELi8ENS_5EmptyEXadL_ZNS_4siluIffEET_T0_RKS6_EEEEvT3_mmm:
.text._ZN18transformer_engine6detail38cast_transpose_fused_kernel_notalignedILb0ELb0ELb1EfNS_16CTDBiasDActParamI6__halfS3_13__nv_fp8_e4m3fEELi4ELi8ENS_5EmptyEXadL_ZNS_4siluIffEET_T0_RKS6_EEEEvT3_mmm:
        /* <DEDUP_REMOVED lines=11> */
[----:B0-----:R-:W-:-:S04]  /*00b0*/  IADD3 R12, P0, PT, R2, 0x7f, RZ ;  /* 0x0000007f020c7810 */ /* 0x001fc80007f1e0ff */
[----:B------:R-:W-:-:S04]  /*00c0*/  IADD3.X R3, PT, PT, RZ, R3, RZ, P0, !PT ;  /* 0x00000003ff037210 */ /* 0x000fc800007fe4ff */
[--C-:B------:R-:W-:Y:S02]  /*00d0*/  SHF.R.U32.HI R13, RZ, 0x7, R3.reuse ;  /* 0x00000007ff0d7819 */ /* 0x100fe40000011603 */
[----:B-1----:R-:W-:Y:S02]  /*00e0*/  SHF.R.U32.HI R8, RZ, 0x5, R0 ;  /* 0x00000005ff087819 */ /* 0x002fe40000011600 */
[----:B------:R-:W-:Y:S02]  /*00f0*/  LOP3.LUT P0, RZ, R13, 0x1ffffff, RZ, 0xc0, !PT ;  /* 0x01ffffff0dff7812 */ /* 0x000fe4000780c0ff */
[----:B------:R-:W-:-:S11]  /*0100*/  SHF.R.U64 R12, R12, 0x7, R3 ;  /* 0x000000070c0c7819 */ /* 0x000fd60000001203 */
[----:B------:R-:W-:Y:S05]  /*0110*/  @P0 BRA `(.L_x_16265) ;  /* 0x00000000005c0947 */ /* 0x000fea0003800000 */
[----:B------:R-:W0:Y:S01]  /*0120*/  I2F.U32.RP R4, R12 ;  /* 0x0000000c00047306 */ /* 0x000e220000209000 */
[----:B------:R-:W-:Y:S01]  /*0130*/  ISETP.NE.U32.AND P2, PT, R12, RZ, PT ;  /* 0x000000ff0c00720c */ /* 0x000fe20003f45070 */
[----:B------:R-:W-:Y:S02]  /*0140*/  HFMA2 R11, -RZ, RZ, 0, 0 ;  /* 0x00000000ff0b7431 */ /* 0x000fe400000001ff */
        /* <DEDUP_REMOVED lines=8> */
[----:B------:R-:W-:-:S05]  /*01d0*/  IMAD.HI.U32 R10, R3, UR4, RZ ;  /* 0x00000004030a7c27 */ /* 0x000fca000f8e00ff */
[----:B------:R-:W-:-:S05]  /*01e0*/  IADD3 R3, PT, PT, -R10, RZ, RZ ;  /* 0x000000ff0a037210 */ /* 0x000fca0007ffe1ff */
[----:B------:R-:W-:-:S05]  /*01f0*/  IMAD R3, R12, R3, UR4 ;  /* 0x000000040c037e24 */ /* 0x000fca000f8e0203 */
[----:B------:R-:W-:-:S13]  /*0200*/  ISETP.GE.U32.AND P0, PT, R3, R12, PT ;  /* 0x0000000c0300720c */ /* 0x000fda0003f06070 */
[----:B------:R-:W-:Y:S01]  /*0210*/  @P0 IMAD.IADD R3, R3, 0x1, -R12 ;  /* 0x0000000103030824 */ /* 0x000fe200078e0a0c */
[----:B------:R-:W-:-:S04]  /*0220*/  @P0 IADD3 R10, PT, PT, R10, 0x1, RZ ;  /* 0x000000010a0a0810 */ /* 0x000fc80007ffe0ff */
[----:B------:R-:W-:-:S13]  /*0230*/  ISETP.GE.U32.AND P1, PT, R3, R12, PT ;  /* 0x0000000c0300720c */ /* 0x000fda0003f26070 */
[----:B------:R-:W-:Y:S01]  /*0240*/  @P1 VIADD R10, R10, 0x1 ;  /* 0x000000010a0a1836 */ /* 0x000fe20000000000 */
[----:B------:R-:W-:-:S04]  /*0250*/  @!P2 LOP3.LUT R10, RZ, R12, RZ, 0x33, !PT ;  /* 0x0000000cff0aa212 */ /* 0x000fc800078e33ff */
[----:B------:R-:W-:-:S05]  /*0260*/  IADD3 R9, PT, PT, -R10, RZ, RZ ;  /* 0x000000ff0a097210 */ /* 0x000fca0007ffe1ff */
[----:B------:R-:W-:Y:S01]  /*0270*/  IMAD R9, R12, R9, UR4 ;  /* 0x000000040c097e24 */ /* 0x000fe2000f8e0209 */
[----:B------:R-:W-:Y:S06]  /*0280*/  BRA `(.L_x_16266) ;  /* 0x00000000002c7947 */ /* 0x000fec0003800000 */
.L_x_16265:
[----:B------:R-:W-:-:S07]  /*0290*/  MOV R9, 0x2b0 ;  /* 0x000002b000097802 */ /* 0x000fce0000000f00 */
[----:B------:R-:W-:Y:S05]  /*02a0*/  CALL.REL.NOINC `($__internal_490_$__cuda_sm20_div_u64) ;  /* 0x0000015800bc7944 */ /* 0x000fea0003c00000 */
[----:B------:R-:W-:Y:S02]  /*02b0*/  IADD3 R5, P0, PT, RZ, -R10, RZ ;  /* 0x8000000aff057210 */ /* 0x000fe40007f1e0ff */
[----:B------:R-:W-:-:S03]  /*02c0*/  MOV R2, UR4 ;  /* 0x0000000400027c02 */ /* 0x000fc60008000f00 */
[----:B------:R-:W-:-:S04]  /*02d0*/  IMAD.X R3, RZ, RZ, ~R11, P0 ;  /* 0x000000ffff037224 */ /* 0x000fc800000e0e0b */
[----:B------:R-:W-:Y:S02]  /*02e0*/  IMAD R4, R3, R12, RZ ;  /* 0x0000000c03047224 */ /* 0x000fe400078e02ff */
[----:B------:R-:W-:Y:S02]  /*02f0*/  IMAD.MOV.U32 R3, RZ, RZ, RZ ;  /* 0x000000ffff037224 */ /* 0x000fe400078e00ff */
[-C--:B------:R-:W-:Y:S02]  /*0300*/  IMAD R13, R13, R5.reuse, R4 ;  /* 0x000000050d0d7224 */ /* 0x080fe400078e0204 */
[----:B------:R-:W-:-:S04]  /*0310*/  IMAD.WIDE.U32 R2, R12, R5, R2 ;  /* 0x000000050c027225 */ /* 0x000fc800078e0002 */
[----:B------:R-:W-:Y:S01]  /*0320*/  IMAD.IADD R16, R3, 0x1, R13 ;  /* 0x0000000103107824 */ /* 0x000fe200078e020d */
[----:B------:R-:W-:-:S07]  /*0330*/  MOV R9, R2 ;  /* 0x0000000200097202 */ /* 0x000fce0000000f00 */
.L_x_16266:
[----:B------:R-:W0:Y:S01]  /*0340*/  LDC.64 R12, c[0x0][0x3d0] ;  /* 0x0000f400ff0c7b82 */ /* 0x000e220000000a00 */
[----:B------:R-:W-:Y:S01]  /*0350*/  SHF.L.U64.HI R6, R10, 0x5, R11 ;  /* 0x000000050a067819 */ /* 0x000fe2000001020b */
[----:B------:R-:W1:Y:S01]  /*0360*/  LDCU.64 UR10, c[0x0][0x358] ;  /* 0x00006b00ff0a77ac */ /* 0x000e620008000a00 */
[C-C-:B------:R-:W-:Y:S02]  /*0370*/  SHF.L.U64.HI R14, R9.reuse, 0x5, R16.reuse ;  /* 0x00000005090e7819 */ /* 0x140fe40000010210 */
[----:B------:R-:W-:Y:S01]  /*0380*/  LOP3.LUT R63, R0, 0xe0, RZ, 0xc0, !PT ;  /* 0x000000e0003f7812 */ /* 0x000fe200078ec0ff */
[----:B------:R-:W2:Y:S01]  /*0390*/  LDCU.64 UR4, c[0x0][0x3a0] ;  /* 0x00007400ff0477ac */ /* 0x000ea20008000a00 */
[C---:B------:R-:W-:Y:S01]  /*03a0*/  SHF.L.U32 R15, R9.reuse, 0x7, RZ ;  /* 0x00000007090f7819 */ /* 0x040fe200000006ff */
[----:B------:R-:W3:Y:S01]  /*03b0*/  LDC.64 R34, c[0x0][0x3c8] ;  /* 0x0000f200ff227b82 */ /* 0x000ee20000000a00 */
[----:B------:R-:W-:Y:S01]  /*03c0*/  SHF.L.U64.HI R17, R9, 0x7, R16 ;  /* 0x0000000709117819 */ /* 0x000fe20000010210 */
[----:B------:R-:W4:Y:S06]  /*03d0*/  LDCU.128 UR12, c[0x0][0x390] ;  /* 0x00007200ff0c77ac */ /* 0x000f2c0008000c00 */
[----:B------:R-:W1:Y:S01]  /*03e0*/  LDC.64 R24, c[0x0][0x380] ;  /* 0x0000e000ff187b82 */ /* 0x000e620000000a00 */
[----:B0-----:R-:W-:-:S04]  /*03f0*/  SHF.R.U64 R3, R12, 0x3, R13 ;  /* 0x000000030c037819 */ /* 0x001fc8000000120d */
[----:B------:R-:W-:Y:S02]  /*0400*/  LEA R4, P0, -R10, R3, 0x5 ;  /* 0x000000030a047211 */ /* 0x000fe400078029ff */
[----:B------:R-:W-:Y:S02]  /*0410*/  SHF.L.U32 R3, R8, 0x2, RZ ;  /* 0x0000000208037819 */ /* 0x000fe400000006ff */
[----:B---3--:R-:W-:Y:S01]  /*0420*/  SHF.R.U64 R2, R34, 0x2, R35 ;  /* 0x0000000222027819 */ /* 0x008fe20000001223 */
[----:B------:R-:W-:Y:S01]  /*0430*/  IMAD.WIDE.U32 R18, R10, R34, RZ ;  /* 0x000000220a127225 */ /* 0x000fe200078e00ff */
[----:B------:R-:W-:Y:S02]  /*0440*/  LEA.HI.X R6, R13, ~R6, RZ, 0x1d, P0 ;  /* 0x800000060d067211 */ /* 0x000fe400000fecff */
[----:B------:R-:W-:Y:S01]  /*0450*/  ISETP.LT.U32.AND P1, PT, R4, 0x20, PT ;  /* 0x000000200400780c */ /* 0x000fe20003f21070 */
[----:B------:R-:W-:Y:S01]  /*0460*/  IMAD.IADD R65, R0, 0x1, -R3 ;  /* 0x0000000100417824 */ /* 0x000fe200078e0a03 */
[----:B------:R-:W-:Y:S01]  /*0470*/  SHF.R.U32.HI R5, RZ, 0x2, R35 ;  /* 0x00000002ff057819 */ /* 0x000fe20000011623 */
[----:B------:R-:W-:Y:S01]  /*0480*/  VIADD R7, R3, 0x1 ;  /* 0x0000000103077836 */ /* 0x000fe20000000000 */
[----:B------:R-:W-:Y:S01]  /*0490*/  LEA R8, P0, -R9, R2, 0x5 ;  /* 0x0000000209087211 */ /* 0x000fe200078029ff */
[----:B------:R-:W-:Y:S01]  /*04a0*/  IMAD.WIDE.U32 R36, R2, R63, RZ ;  /* 0x0000003f02247225 */ /* 0x000fe200078e00ff */
[----:B------:R-:W-:-:S02]  /*04b0*/  ISETP.LT.U32.AND.EX P1, PT, R6, RZ, PT, P1 ;  /* 0x000000ff0600720c */ /* 0x000fc40003f21110 */
[----:B------:R-:W-:Y:S01]  /*04c0*/  IADD3.X R6, PT, PT, ~R14, R5, RZ, P0, !PT ;  /* 0x000000050e067210 */ /* 0x000fe200007fe5ff */
[----:B------:R-:W-:Y:S01]  /*04d0*/  IMAD R23, R5, R63, RZ ;  /* 0x0000003f05177224 */ /* 0x000fe200078e02ff */
[----:B------:R-:W-:Y:S02]  /*04e0*/  ISETP.LT.U32.AND P0, PT, R8, 0x20, PT ;  /* 0x000000200800780c */ /* 0x000fe40003f01070 */
[----:B------:R-:W-:Y:S01]  /*04f0*/  SEL R4, R4, 0x20, P1 ;  /* 0x0000002004047807 */ /* 0x000fe20000800000 */
[----:B------:R-:W-:Y:S01]  /*0500*/  IMAD.IADD R22, R37, 0x1, R23 ;  /* 0x0000000125167824 */ /* 0x000fe200078e0217 */
[----:B------:R-:W-:Y:S02]  /*0510*/  ISETP.LT.U32.AND.EX P0, PT, R6, RZ, PT, P0 ;  /* 0x000000ff0600720c */ /* 0x000fe40003f01100 */
[----:B------:R-:W-:Y:S02]  /*0520*/  LOP3.LUT R41, R65, 0x1f, RZ, 0xc0, !PT ;  /* 0x0000001f41297812 */ /* 0x000fe400078ec0ff */
[----:B------:R-:W-:-:S02]  /*0530*/  SEL R6, R8, 0x20, P0 ;  /* 0x0000002008067807 */ /* 0x000fc40000000000 */
[-C--:B------:R-:W-:Y:S02]  /*0540*/  ISETP.GE.U32.AND P0, PT, R3, R4.reuse, PT ;  /* 0x000000040300720c */ /* 0x080fe40003f06070 */
[----:B------:R-:W-:Y:S01]  /*0550*/  ISETP.GE.U32.AND P1, PT, R7, R4, PT ;  /* 0x000000040700720c */ /* 0x000fe20003f26070 */
[----:B------:R-:W-:Y:S01]  /*0560*/  IMAD R7, R11, R34, RZ ;  /* 0x000000220b077224 */ /* 0x000fe200078e02ff */
[C---:B------:R-:W-:Y:S02]  /*0570*/  ISETP.LT.U32.AND P0, PT, R41.reuse, R6, !P0 ;  /* 0x000000062900720c */ /* 0x040fe40004701070 */
[----:B------:R-:W-:Y:S01]  /*0580*/  LEA R14, P2, R18, R15, 0x8 ;  /* 0x0000000f120e7211 */ /* 0x000fe200078440ff */
[----:B------:R-:W-:Y:S01]  /*0590*/  IMAD R21, R10, R35, R7 ;  /* 0x000000230a157224 */ /* 0x000fe200078e0207 */
[----:B------:R-:W-:Y:S01]  /*05a0*/  IADD3 R68, P3, PT, R41, R36, RZ ;  /* 0x0000002429447210 */ /* 0x000fe20007f7e0ff */
[----:B------:R-:W-:Y:S01]  /*05b0*/  VIADD R7, R65, 0xffffffff ;  /* 0xffffffff41077836 */ /* 0x000fe20000000000 */
[----:B------:R-:W-:-:S02]  /*05c0*/  SHF.L.U32 R66, R2, 0x3, RZ ;  /* 0x0000000302427819 */ /* 0x000fc400000006ff */
[----:B------:R-:W-:Y:S02]  /*05d0*/  IADD3 R15, PT, PT, R19, R21, RZ ;  /* 0x00000015130f7210 */ /* 0x000fe40007ffe0ff */
[----:B------:R-:W-:Y:S02]  /*05e0*/  LOP3.LUT R37, R7, 0x1f, RZ, 0xc0, !PT ;  /* 0x0000001f07257812 */ /* 0x000fe400078ec0ff */
[----:B------:R-:W-:Y:S01]  /*05f0*/  LEA.HI.X R15, R18, R17, R15, 0x8, P2 ;  /* 0x00000011120f7211 */ /* 0x000fe200010f440f */
[C---:B------:R-:W-:Y:S01]  /*0600*/  @P0 IMAD R49, R5.reuse, 0x3, RZ ;  /* 0x0000000305310824 */ /* 0x040fe200078e02ff */
[----:B------:R-:W-:Y:S01]  /*0610*/  IADD3.X R69, PT, PT, RZ, R22, RZ, P3, !PT ;  /* 0x00000016ff457210 */ /* 0x000fe20001ffe4ff */
[C---:B------:R-:W-:Y:S01]  /*0620*/  @P0 IMAD R51, R5.reuse, 0x5, RZ ;  /* 0x0000000505330824 */ /* 0x040fe200078e02ff */
[----:B------:R-:W-:Y:S01]  /*0630*/  @P0 LEA R17, P4, R2, R68, 0x1 ;  /* 0x0000004402110211 */ /* 0x000fe200078808ff */
[----:B------:R-:W-:Y:S01]  /*0640*/  @P0 IMAD R55, R5, 0x7, RZ ;  /* 0x0000000705370824 */ /* 0x000fe200078e02ff */
[----:B------:R-:W-:-:S02]  /*0650*/  ISETP.LT.U32.AND P1, PT, R37, R6, !P1 ;  /* 0x000000062500720c */ /* 0x000fc40004f21070 */
[----:B------:R-:W-:Y:S02]  /*0660*/  @P0 IADD3 R19, P3, PT, R68, R2, RZ ;  /* 0x0000000244130210 */ /* 0x000fe40007f7e0ff */
[----:B-1----:R-:W-:Y:S02]  /*0670*/  LEA R7, P2, R14, R24, 0x1 ;  /* 0x000000180e077211 */ /* 0x002fe400078408ff */
[--C-:B------:R-:W-:Y:S01]  /*0680*/  @P0 LEA.HI.X R18, R2, R69, R5.reuse, 0x1, P4 ;  /* 0x0000004502120211 */ /* 0x100fe200020f0c05 */
[----:B------:R-:W-:Y:S01]  /*0690*/  @P0 IMAD.X R21, R69, 0x1, R5, P3 ;  /* 0x0000000145150824 */ /* 0x000fe200018e0605 */
[----:B------:R-:W-:Y:S02]  /*06a0*/  IADD3 R36, P4, PT, R37, R36, RZ ;  /* 0x0000002425247210 */ /* 0x000fe40007f9e0ff */
[----:B------:R-:W-:Y:S02]  /*06b0*/  LEA.HI.X R8, R14, R25, R15, 0x1, P2 ;  /* 0x000000190e087211 */ /* 0x000fe400010f0c0f */
[-C--:B------:R-:W-:Y:S01]  /*06c0*/  @P0 LEA R26, P2, R19, R7.reuse, 0x3 ;  /* 0x00000007131a0211 */ /* 0x080fe200078418ff */
[--C-:B------:R-:W-:Y:S01]  /*06d0*/  @P1 IMAD.MOV.U32 R30, RZ, RZ, R36.reuse ;  /* 0x000000ffff1e1224 */ /* 0x100fe200078e0024 */
[----:B------:R-:W-:Y:S01]  /*06e0*/  @P0 LEA R20, P3, R17, R7, 0x3 ;  /* 0x0000000711140211 */ /* 0x000fe200078618ff */
[--C-:B------:R-:W-:Y:S01]  /*06f0*/  @P1 IMAD.MOV.U32 R38, RZ, RZ, R36.reuse ;  /* 0x000000ffff261224 */ /* 0x100fe200078e0024 */
[----:B------:R-:W-:Y:S01]  /*0700*/  IADD3.X R37, PT, PT, RZ, R22, RZ, P4, !PT ;  /* 0x00000016ff257210 */ /* 0x000fe200027fe4ff */
[----:B------:R-:W-:Y:S01]  /*0710*/  @P1 IMAD R29, R5, 0xa, RZ ;  /* 0x0000000a051d1824 */ /* 0x000fe200078e02ff */
[-C--:B------:R-:W-:Y:S01]  /*0720*/  @P0 LEA.HI.X R27, R19, R8.reuse, R21, 0x3, P2 ;  /* 0x00000008131b0211 */ /* 0x080fe200010f1c15 */
[----:B------:R-:W-:Y:S01]  /*0730*/  @P1 IMAD.MOV.U32 R42, RZ, RZ, R36 ;  /* 0x000000ffff2a1224 */ /* 0x000fe200078e0024 */
[----:B------:R-:W-:Y:S01]  /*0740*/  @P0 LEA.HI.X R21, R17, R8, R18, 0x3, P3 ;  /* 0x0000000811150211 */ /* 0x000fe200018f1c12 */
[----:B------:R-:W-:Y:S01]  /*0750*/  @P1 IMAD R17, R5, 0x9, RZ ;  /* 0x0000000905111824 */ /* 0x000fe200078e02ff */
[-C--:B------:R-:W-:Y:S01]  /*0760*/  @P1 MOV R31, R37.reuse ;  /* 0x00000025001f1202 */ /* 0x080fe20000000f00 */
[----:B------:R-:W-:Y:S01]  /*0770*/  @P1 IMAD.WIDE.U32 R22, R2, 0x9, R36 ;  /* 0x0000000902161825 */ /* 0x000fe200078e0024 */
[----:B------:R-:W-:-:S02]  /*0780*/  @P1 MOV R39, R37 ;  /* 0x0000002500271202 */ /* 0x000fc40000000f00 */
[-C--:B------:R-:W-:Y:S01]  /*0790*/  @P1 MOV R43, R37.reuse ;  /* 0x00000025002b1202 */ /* 0x080fe20000000f00 */
[----:B------:R-:W-:Y:S01]  /*07a0*/  @P1 IMAD.IADD R17, R23, 0x1, R17 ;  /* 0x0000000117111824 */ /* 0x000fe200078e0211 */
[----:B------:R-:W-:Y:S01]  /*07b0*/  @P1 MOV R45, R37 ;  /* 0x00000025002d1202 */ /* 0x000fe20000000f00 */
[----:B------:R-:W-:Y:S01]  /*07c0*/  @P1 IMAD.WIDE.U32 R30, R2, 0xa, R30 ;  /* 0x0000000a021e1825 */ /* 0x000fe200078e001e */
[C---:B------:R-:W-:Y:S02]  /*07d0*/  @P1 LEA R18, P2, R22.reuse, R7, 0x3 ;  /* 0x0000000716121211 */ /* 0x040fe400078418ff */
[----:B------:R-:W-:Y:S01]  /*07e0*/  @P1 MOV R46, R36 ;  /* 0x00000024002e1202 */ /* 0x000fe20000000f00 */
[----:B------:R-:W-:Y:S01]  /*07f0*/  @P1 IMAD.MOV.U32 R44, RZ, RZ, R36 ;  /* 0x000000ffff2c1224 */ /* 0x000fe200078e0024 */
[----:B------:R-:W-:Y:S01]  /*0800*/  @P1 LEA.HI.X R19, R22, R8, R17, 0x3, P2 ;  /* 0x0000000816131211 */ /* 0x000fe200010f1c11 */
[----:B------:R-:W-:Y:S01]  /*0810*/  @P1 IMAD R25, R5, 0xb, RZ ;  /* 0x0000000b05191824 */ /* 0x000fe200078e02ff */
[----:B------:R-:W-:Y:S01]  /*0820*/  @P1 IADD3 R29, PT, PT, R31, R29, RZ ;  /* 0x0000001d1f1d1210 */ /* 0x000fe20007ffe0ff */
[----:B------:R-:W-:Y:S01]  /*0830*/  @P1 IMAD.WIDE.U32 R38, R2, 0xb, R38 ;  /* 0x0000000b02261825 */ /* 0x000fe200078e0026 */
[----:B------:R-:W-:-:S02]  /*0840*/  @P1 LEA R28, P2, R30, R7, 0x3 ;  /* 0x000000071e1c1211 */ /* 0x000fc400078418ff */
[----:B------:R-:W-:Y:S01]  /*0850*/  SHF.L.U64.HI R67, R2, 0x3, R5 ;  /* 0x0000000302437819 */ /* 0x000fe20000010205 */
[C---:B------:R-:W-:Y:S01]  /*0860*/  @P1 IMAD R33, R5.reuse, 0xc, RZ ;  /* 0x0000000c05211824 */ /* 0x040fe200078e02ff */
[----:B------:R-:W-:Y:S01]  /*0870*/  @P1 LEA R32, P3, R38, R7, 0x3 ;  /* 0x0000000726201211 */ /* 0x000fe200078618ff */
[----:B------:R-:W-:Y:S01]  /*0880*/  @P1 IMAD.WIDE.U32 R42, R2, 0xc, R42 ;  /* 0x0000000c022a1825 */ /* 0x000fe200078e002a */
[----:B------:R-:W-:Y:S02]  /*0890*/  @P1 LEA.HI.X R29, R30, R8, R29, 0x3, P2 ;  /* 0x000000081e1d1211 */ /* 0x000fe400010f1c1d */
[----:B------:R-:W-:Y:S01]  /*08a0*/  @P1 MOV R30, R36 ;  /* 0x00000024001e1202 */ /* 0x000fe20000000f00 */
[----:B------:R-:W-:Y:S01]  /*08b0*/  @P1 IMAD R47, R5, 0xd, RZ ;  /* 0x0000000d052f1824 */ /* 0x000fe200078e02ff */
[----:B------:R-:W-:Y:S01]  /*08c0*/  @P1 IADD3 R23, PT, PT, R43, R33, RZ ;  /* 0x000000212b171210 */ /* 0x000fe20007ffe0ff */
[----:B------:R-:W-:Y:S01]  /*08d0*/  @P1 IMAD.WIDE.U32 R44, R2, 0xd, R44 ;  /* 0x0000000d022c1825 */ /* 0x000fe200078e002c */
[----:B------:R-:W-:-:S02]  /*08e0*/  @P1 LEA R24, P4, R42, R7, 0x3 ;  /* 0x000000072a181211 */ /* 0x000fc400078818ff */
[----:B--2---:R-:W-:Y:S01]  /*08f0*/  ISETP.NE.U32.AND P2, PT, RZ, UR4, PT ;  /* 0x00000004ff007c0c */ /* 0x004fe2000bf45070 */
[----:B------:R-:W-:Y:S01]  /*0900*/  @P1 IMAD.IADD R25, R39, 0x1, R25 ;  /* 0x0000000127191824 */ /* 0x000fe200078e0219 */
[----:B------:R-:W-:Y:S01]  /*0910*/  @P1 LEA R22, P5, R44, R7, 0x3 ;  /* 0x000000072c161211 */ /* 0x000fe200078a18ff */
[----:B------:R-:W-:Y:S01]  /*0920*/  @P1 IMAD.IADD R17, R45, 0x1, R47 ;  /* 0x000000012d111824 */ /* 0x000fe200078e022f */
[----:B------:R-:W-:Y:S01]  /*0930*/  ISETP.NE.AND.EX P2, PT, RZ, UR5, PT, P2 ;  /* 0x00000005ff007c0c */ /* 0x000fe2000bf45320 */
[----:B------:R-:W-:Y:S01]  /*0940*/  @P1 IMAD.MOV.U32 R31, RZ, RZ, R37 ;  /* 0x000000ffff1f1224 */ /* 0x000fe200078e0025 */
[-C--:B------:R-:W-:Y:S01]  /*0950*/  @P1 LEA.HI.X R33, R38, R8.reuse, R25, 0x3, P3 ;  /* 0x0000000826211211 */ /* 0x080fe200018f1c19 */
[----:B------:R-:W-:Y:S01]  /*0960*/  @P0 IMAD.WIDE.U32 R38, R2, 0x3, R68 ;  /* 0x0000000302260825 */ /* 0x000fe200078e0044 */
[-C--:B------:R-:W-:Y:S02]  /*0970*/  @P1 LEA.HI.X R25, R42, R8.reuse, R23, 0x3, P4 ;  /* 0x000000082a191211 */ /* 0x080fe400020f1c17 */
[----:B------:R-:W-:Y:S01]  /*0980*/  @P1 LEA.HI.X R23, R44, R8, R17, 0x3, P5 ;  /* 0x000000082c171211 */ /* 0x000fe200028f1c11 */
[----:B------:R-:W-:Y:S01]  /*0990*/  @P1 IMAD R17, R5, 0xe, RZ ;  /* 0x0000000e05111824 */ /* 0x000fe200078e02ff */
[----:B------:R-:W-:Y:S01]  /*09a0*/  @P0 IADD3 R39, PT, PT, R39, R49, RZ ;  /* 0x0000003127270210 */ /* 0x000fe20007ffe0ff */
[----:B------:R-:W-:Y:S01]  /*09b0*/  @P1 IMAD.WIDE.U32 R30, R2, 0xe, R30 ;  /* 0x0000000e021e1825 */ /* 0x000fe200078e001e */
[----:B------:R-:W-:-:S02]  /*09c0*/  @P0 MOV R44, R68 ;  /* 0x00000044002c0202 */ /* 0x000fc40000000f00 */
[----:B------:R-:W-:Y:S01]  /*09d0*/  @P0 LOP3.LUT R49, R35, 0x1fffffff, RZ, 0xc0, !PT ;  /* 0x1fffffff23310812 */ /* 0x000fe200078ec0ff */
[----:B------:R-:W-:Y:S01]  /*09e0*/  @P0 IMAD.MOV.U32 R45, RZ, RZ, R69 ;  /* 0x000000ffff2d0224 */ /* 0x000fe200078e0045 */
[----:B------:R-:W-:Y:S01]  /*09f0*/  @P1 IADD3 R17, PT, PT, R31, R17, RZ ;  /* 0x000000111f111210 */ /* 0x000fe20007ffe0ff */
[----:B------:R-:W-:Y:S01]  /*0a00*/  @P1 IMAD.MOV.U32 R47, RZ, RZ, R37 ;  /* 0x000000ffff2f1224 */ /* 0x000fe200078e0025 */
[----:B------:R-:W-:Y:S01]  /*0a10*/  @P1 LEA R42, P3, R30, R7, 0x3 ;  /* 0x000000071e2a1211 */ /* 0x000fe200078618ff */
[----:B------:R-:W-:Y:S01]  /*0a20*/  @P0 IMAD.WIDE.U32 R44, R2, 0x5, R44 ;  /* 0x00000005022c0825 */ /* 0x000fe200078e002c */
[----:B------:R-:W-:Y:S02]  /*0a30*/  @P0 MOV R35, R69 ;  /* 0x0000004500230202 */ /* 0x000fe40000000f00 */
[-C--:B------:R-:W-:Y:S01]  /*0a40*/  @P1 LEA.HI.X R43, R30, R8.reuse, R17, 0x3, P3 ;  /* 0x000000081e2b1211 */ /* 0x080fe200018f1c11 */
[----:B------:R-:W-:Y:S01]  /*0a50*/  @P0 IMAD.IADD R31, R45, 0x1, R51 ;  /* 0x000000012d1f0824 */ /* 0x000fe200078e0233 */
[-C--:B------:R-:W-:Y:S01]  /*0a60*/  @P0 LEA R60, P3, R38, R7.reuse, 0x3 ;  /* 0x00000007263c0211 */ /* 0x080fe200078618ff */
[----:B------:R-:W0:Y:S01]  /*0a70*/  @P2 LDC.64 R50, c[0x0][0x3a0] ;  /* 0x0000e800ff322b82 */ /* 0x000e220000000a00 */
[----:B------:R-:W-:Y:S01]  /*0a80*/  @P1 IMAD R53, R5, 0xf, RZ ;  /* 0x0000000f05351824 */ /* 0x000fe200078e02ff */
[----:B------:R-:W-:Y:S01]  /*0a90*/  @P0 LEA R30, P4, R44, R7, 0x3 ;  /* 0x000000072c1e0211 */ /* 0x000fe200078818ff */
[----:B------:R-:W-:Y:S01]  /*0aa0*/  @P1 IMAD.WIDE.U32 R46, R2, 0xf, R46 ;  /* 0x0000000f022e1825 */ /* 0x000fe200078e002e */
[----:B------:R-:W-:-:S02]  /*0ab0*/  @P0 LEA.HI.X R61, R38, R8, R39, 0x3, P3 ;  /* 0x00000008263d0211 */ /* 0x000fc400018f1c27 */
[-C--:B------:R-:W-:Y:S01]  /*0ac0*/  @P0 LEA R38, P3, R68, R7.reuse, 0x3 ;  /* 0x0000000744260211 */ /* 0x080fe200078618ff */
[----:B------:R-:W-:Y:S01]  /*0ad0*/  @P1 IMAD.IADD R17, R47, 0x1, R53 ;  /* 0x000000012f111824 */ /* 0x000fe200078e0235 */
[----:B------:R-:W-:Y:S01]  /*0ae0*/  @P1 LEA R70, P5, R46, R7, 0x3 ;  /* 0x000000072e461211 */ /* 0x000fe200078a18ff */
[----:B------:R-:W-:Y:S01]  /*0af0*/  @P0 IMAD R53, R5, 0x6, RZ ;  /* 0x0000000605350824 */ /* 0x000fe200078e02ff */
[-C--:B------:R-:W-:Y:S02]  /*0b00*/  @P0 LEA.HI.X R39, R68, R8.reuse, R69, 0x3, P3 ;  /* 0x0000000844270211 */ /* 0x080fe400018f1c45 */
[----:B------:R-:W-:Y:S02]  /*0b10*/  @P1 LEA.HI.X R71, R46, R8, R17, 0x3, P5 ;  /* 0x000000082e471211 */ /* 0x000fe400028f1c11 */
[----:B------:R-:W-:Y:S02]  /*0b20*/  @P1 IADD3 R17, P5, PT, R36, R66, RZ ;  /* 0x0000004224111210 */ /* 0x000fe40007fbe0ff */
[----:B------:R-:W2:Y:S01]  /*0b30*/  @P0 LDG.E.64 R38, desc[UR10][R38.64] ;  /* 0x0000000a26260981 */ /* 0x000ea2000c1e1b00 */
[----:B------:R-:W-:Y:S01]  /*0b40*/  @P0 LEA.HI.X R31, R44, R8, R31, 0x3, P4 ;  /* 0x000000082c1f0211 */ /* 0x000fe200020f1c1f */
[--C-:B------:R-:W-:Y:S01]  /*0b50*/  @P0 IMAD.MOV.U32 R44, RZ, RZ, R68.reuse ;  /* 0x000000ffff2c0224 */ /* 0x100fe200078e0044 */
[----:B------:R-:W-:Y:S01]  /*0b60*/  @P0 LOP3.LUT R47, R34, 0xfffffffc, RZ, 0xc0, !PT ;  /* 0xfffffffc222f0812 */ /* 0x000fe200078ec0ff */
[----:B------:R-:W-:Y:S01]  /*0b70*/  @P0 IMAD.MOV.U32 R34, RZ, RZ, R68 ;  /* 0x000000ffff220224 */ /* 0x000fe200078e0044 */
[----:B------:R-:W-:Y:S01]  /*0b80*/  @P0 MOV R45, R69 ;  /* 0x00000045002d0202 */ /* 0x000fe20000000f00 */
[----:B------:R-:W-:Y:S01]  /*0b90*/  @P1 IMAD.X R36, R37, 0x1, R67, P5 ;  /* 0x0000000125241824 */ /* 0x000fe200028e0643 */
[----:B------:R-:W-:Y:S01]  /*0ba0*/  @P1 LEA R58, P3, R17, R7, 0x3 ;  /* 0x00000007113a1211 */ /* 0x000fe200078618ff */
[----:B------:R-:W-:Y:S01]  /*0bb0*/  @P0 IMAD.WIDE.U32 R34, R2, 0x6, R34 ;  /* 0x0000000602220825 */ /* 0x000fe200078e0022 */
[----:B------:R-:W-:-:S03]  /*0bc0*/  @P0 IADD3 R40, P4, PT, R47, R68, RZ ;  /* 0x000000442f280210 */ /* 0x000fc60007f9e0ff */
[----:B------:R-:W-:Y:S01]  /*0bd0*/  @P0 IMAD.WIDE.U32 R44, R2, 0x7, R44 ;  /* 0x00000007022c0825 */ /* 0x000fe200078e002c */
[----:B------:R-:W-:Y:S02]  /*0be0*/  @P1 LEA.HI.X R59, R17, R8, R36, 0x3, P3 ;  /* 0x00000008113b1211 */ /* 0x000fe400018f1c24 */
[----:B0-----:R0:W3:Y:S01]  /*0bf0*/  @P2 LDG.E R17, desc[UR10][R50.64] ;  /* 0x0000000a32112981 */ /* 0x0010e2000c1e1900 */
[----:B------:R-:W-:Y:S01]  /*0c00*/  @P0 IADD3.X R47, PT, PT, R49, R69, RZ, P4, !PT ;  /* 0x00000045312f0210 */ /* 0x000fe200027fe4ff */
[----:B------:R-:W-:Y:S01]  /*0c10*/  @P0 IMAD.IADD R37, R35, 0x1, R53 ;  /* 0x0000000123250824 */ /* 0x000fe200078e0235 */
[----:B------:R-:W-:Y:S01]  /*0c20*/  @P0 IADD3 R35, PT, PT, R45, R55, RZ ;  /* 0x000000372d230210 */ /* 0x000fe20007ffe0ff */
[----:B------:R-:W5:Y:S01]  /*0c30*/  @P1 LDG.E.64 R58, desc[UR10][R58.64] ;  /* 0x0000000a3a3a1981 */ /* 0x000f62000c1e1b00 */
[-C--:B------:R-:W-:Y:S02]  /*0c40*/  @P0 LEA R74, P5, R34, R7.reuse, 0x3 ;  /* 0x00000007224a0211 */ /* 0x080fe400078a18ff */
[----:B------:R-:W-:-:S02]  /*0c50*/  @P0 LEA R76, P6, R44, R7, 0x3 ;  /* 0x000000072c4c0211 */ /* 0x000fc400078c18ff */
[----:B------:R-:W-:Y:S02]  /*0c60*/  @P0 LEA R72, P4, R40, R7, 0x3 ;  /* 0x0000000728480211 */ /* 0x000fe400078818ff */
[----:B------:R-:W-:Y:S02]  /*0c70*/  @!P1 CS2R R48, SRZ ;  /* 0x0000000000309805 */ /* 0x000fe4000001ff00 */
[-C--:B------:R-:W-:Y:S02]  /*0c80*/  @P0 LEA.HI.X R75, R34, R8.reuse, R37, 0x3, P5 ;  /* 0x00000008224b0211 */ /* 0x080fe400028f1c25 */
[----:B------:R-:W-:Y:S02]  /*0c90*/  @!P0 CS2R R36, SRZ ;  /* 0x0000000000248805 */ /* 0x000fe4000001ff00 */
[----:B------:R-:W-:Y:S02]  /*0ca0*/  @P0 LEA.HI.X R77, R44, R8, R35, 0x3, P6 ;  /* 0x000000082c4d0211 */ /* 0x000fe400030f1c23 */
[----:B------:R-:W-:-:S02]  /*0cb0*/  @!P0 CS2R R34, SRZ ;  /* 0x0000000000228805 */ /* 0x000fc4000001ff00 */
[----:B------:R-:W-:Y:S02]  /*0cc0*/  @P0 LEA.HI.X R73, R40, R8, R47, 0x3, P4 ;  /* 0x0000000828490211 */ /* 0x000fe400020f1c2f */
[----:B------:R-:W-:Y:S02]  /*0cd0*/  @!P1 CS2R R46, SRZ ;  /* 0x00000000002e9805 */ /* 0x000fe4000001ff00 */
[----:B0-----:R-:W-:Y:S01]  /*0ce0*/  @!P1 CS2R R50, SRZ ;  /* 0x0000000000329805 */ /* 0x001fe2000001ff00 */
[----:B------:R-:W5:Y:S01]  /*0cf0*/  @P0 LDG.E.64 R36, desc[UR10][R26.64] ;  /* 0x0000000a1a240981 */ /* 0x000f62000c1e1b00 */
[----:B------:R-:W-:-:S03]  /*0d00*/  @!P1 CS2R R54, SRZ ;  /* 0x0000000000369805 */ /* 0x000fc6000001ff00 */
[----:B------:R-:W5:Y:S04]  /*0d10*/  @P0 LDG.E.64 R34, desc[UR10][R20.64] ;  /* 0x0000000a14220981 */ /* 0x000f68000c1e1b00 */
[----:B------:R0:W5:Y:S01]  /*0d20*/  @P1 LDG.E.64 R46, desc[UR10][R28.64] ;  /* 0x0000000a1c2e1981 */ /* 0x000162000c1e1b00 */
[----:B------:R-:W-:-:S03]  /*0d30*/  @!P0 CS2R R26, SRZ ;  /* 0x00000000001a8805 */ /* 0x000fc6000001ff00 */
[----:B------:R1:W5:Y:S01]  /*0d40*/  @P1 LDG.E.64 R48, desc[UR10][R32.64] ;  /* 0x0000000a20301981 */ /* 0x000362000c1e1b00 */
[----:B------:R-:W-:-:S03]  /*0d50*/  @!P0 CS2R R20, SRZ ;  /* 0x0000000000148805 */ /* 0x000fc6000001ff00 */
[----:B------:R4:W5:Y:S01]  /*0d60*/  @P1 LDG.E.64 R50, desc[UR10][R24.64] ;  /* 0x0000000a18321981 */ /* 0x000962000c1e1b00 */
[----:B0-----:R-:W-:-:S03]  /*0d70*/  @!P0 CS2R R28, SRZ ;  /* 0x00000000001c8805 */ /* 0x001fc6000001ff00 */
[----:B------:R-:W5:Y:S01]  /*0d80*/  @P1 LDG.E.64 R54, desc[UR10][R42.64] ;  /* 0x0000000a2a361981 */ /* 0x000f62000c1e1b00 */
[----:B-1----:R-:W-:-:S03]  /*0d90*/  @!P0 CS2R R32, SRZ ;  /* 0x0000000000208805 */ /* 0x002fc6000001ff00 */
[----:B------:R-:W5:Y:S01]  /*0da0*/  @P0 LDG.E.64 R20, desc[UR10][R60.64] ;  /* 0x0000000a3c140981 */ /* 0x000f62000c1e1b00 */
[----:B----4-:R-:W-:-:S03]  /*0db0*/  @!P0 CS2R R24, SRZ ;  /* 0x0000000000188805 */ /* 0x010fc6000001ff00 */
        /* <DEDUP_REMOVED lines=10> */
[----:B0-----:R-:W-:Y:S01]  /*0e60*/  IMAD.MOV.U32 R18, RZ, RZ, 0x3bbb989d ;  /* 0x3bbb989dff127424 */ /* 0x001fe200078e00ff */
[----:B------:R-:W-:Y:S01]  /*0e70*/  MOV R19, 0x437c0000 ;  /* 0x437c000000137802 */ /* 0x000fe20000000f00 */
[----:B------:R-:W-:-:S04]  /*0e80*/  IMAD R16, R16, R12, RZ ;  /* 0x0000000c10107224 */ /* 0x000fc800078e02ff */
[C---:B-1----:R-:W-:Y:S02]  /*0e90*/  IMAD R23, R9.reuse, R13, R16 ;  /* 0x0000000d09177224 */ /* 0x042fe400078e0210 */
[----:B------:R-:W-:-:S04]  /*0ea0*/  IMAD.WIDE.U32 R12, R9, R12, RZ ;  /* 0x0000000c090c7225 */ /* 0x000fc800078e00ff */
[----:B------:R-:W-:Y:S01]  /*0eb0*/  IMAD.IADD R13, R13, 0x1, R23 ;  /* 0x000000010d0d7824 */ /* 0x000fe200078e0217 */
[----:B------:R-:W-:-:S04]  /*0ec0*/  SHF.L.U32 R9, R12, 0x7, RZ ;  /* 0x000000070c097819 */ /* 0x000fc800000006ff */
        /* <DEDUP_REMOVED lines=10> */
[----:B--2---:R-:W-:-:S05]  /*0f70*/  HADD2.F32 R71, -RZ, R38.H0_H0 ;  /* 0x20000026ff477230 */ /* 0x004fca0000004100 */
[----:B------:R-:W-:-:S04]  /*0f80*/  FFMA.SAT R18, R71, -R18, 0.5 ;  /* 0x3f00000047127423 */ /* 0x000fc80000002812 */
[----:B------:R-:W-:-:S04]  /*0f90*/  FFMA.RM R18, R18, R19, 12582913 ;  /* 0x4b40000112127423 */ /* 0x000fc80000004013 */
[----:B------:R-:W-:-:S04]  /*0fa0*/  FADD R22, R18, -12583039 ;  /* 0xcb40007f12167421 */ /* 0x000fc80000000000 */
[----:B------:R-:W-:-:S04]  /*0fb0*/  FFMA R22, R71, -1.4426950216293334961, -R22 ;  /* 0xbfb8aa3b47167823 */ /* 0x000fc80000000816 */
[----:B------:R-:W-:-:S04]  /*0fc0*/  FFMA R22, R71, -1.925963033500011079e-08, R22 ;  /* 0xb2a5706047167823 */ /* 0x000fc80000000016 */
[----:B------:R-:W0:Y:S01]  /*0fd0*/  MUFU.EX2 R19, R22 ;  /* 0x0000001600137308 */ /* 0x000e220000000800 */
[----:B------:R-:W-:Y:S01]  /*0fe0*/  IMAD.SHL.U32 R18, R18, 0x800000, RZ ;  /* 0x0080000012127824 */ /* 0x000fe200078e00ff */
[----:B---3--:R-:W-:-:S03]  /*0ff0*/  @P2 R2UR UR8, R17 ;  /* 0x00000000110822ca */ /* 0x008fc600000e0000 */
[----:B0-----:R-:W-:-:S05]  /*1000*/  FFMA R18, R18, R19, 1 ;  /* 0x3f80000012127423 */ /* 0x001fca0000000013 */
[----:B------:R-:W-:-:S04]  /*1010*/  IADD3 R10, PT, PT, R18, 0x1800000, RZ ;  /* 0x01800000120a7810 */ /* 0x000fc80007ffe0ff */
[----:B------:R-:W-:-:S04]  /*1020*/  LOP3.LUT R11, R10, 0x7f800000, RZ, 0xc0, !PT ;  /* 0x7f8000000a0b7812 */ /* 0x000fc800078ec0ff */
[----:B------:R-:W-:Y:S02]  /*1030*/  ISETP.GT.U32.AND P2, PT, R11, 0x1ffffff, PT ;  /* 0x01ffffff0b00780c */ /* 0x000fe40003f44070 */
[----:B------:R-:W-:Y:S02]  /*1040*/  IADD3 R10, P3, PT, R14, UR12, RZ ;  /* 0x0000000c0e0a7c10 */ /* 0x000fe4000ff7e0ff */
[----:B------:R-:W-:Y:S02]  /*1050*/  @!P1 CS2R R58, SRZ ;  /* 0x00000000003a9805 */ /* 0x000fe4000001ff00 */
[----:B------:R-:W-:-:S07]  /*1060*/  IADD3.X R11, PT, PT, R15, UR13, RZ, P3, !PT ;  /* 0x0000000d0f0b7c10 */ /* 0x000fce0009ffe4ff */
[----:B------:R-:W-:Y:S05]  /*1070*/  @P2 BRA `(.L_x_16268) ;  /* 0x0000000000102947 */ /* 0x000fea0003800000 */
[----:B------:R-:W-:Y:S01]  /*1080*/  IMAD.MOV.U32 R12, RZ, RZ, R18 ;  /* 0x000000ffff0c7224 */ /* 0x000fe200078e0012 */
[----:B------:R-:W-:-:S07]  /*1090*/  MOV R14, 0x10b0 ;  /* 0x000010b0000e7802 */ /* 0x000fce0000000f00 */
[----:B-----5:R-:W-:Y:S05]  /*10a0*/  CALL.REL.NOINC `($__internal_491_$__cuda_sm20_rcp_rn_f32_slowpath) ;  /* 0x00000150004c7944 */ /* 0x020fea0003c00000 */
[----:B------:R-:W-:Y:S05]  /*10b0*/  BRA `(.L_x_16269) ;  /* 0x0000000000107947 */ /* 0x000fea0003800000 */
.L_x_16268:
[----:B------:R-:W0:Y:S02]  /*10c0*/  MUFU.RCP R15, R18 ;  /* 0x00000012000f7308 */ /* 0x000e240000001000 */
[----:B0-----:R-:W-:-:S04]  /*10d0*/  FFMA R12, R18, R15, -1 ;  /* 0xbf800000120c7423 */ /* 0x001fc8000000000f */
[----:B------:R-:W-:-:S04]  /*10e0*/  FADD.FTZ R12, -R12, -RZ ;  /* 0x800000ff0c0c7221 */ /* 0x000fc80000010100 */
[----:B------:R-:W-:-:S07]  /*10f0*/  FFMA R15, R15, R12, R15 ;  /* 0x0000000c0f0f7223 */ /* 0x000fce000000000f */
.L_x_16269:
[----:B------:R-:W-:Y:S05]  /*1100*/  BSYNC.RECONVERGENT B1 ;  /* 0x0000000000017941 */ /* 0x000fea0003800200 */
.L_x_16267:
[----:B------:R-:W-:Y:S01]  /*1110*/  SHF.R.U64 R38, R38, 0x10, R39 ;  /* 0x0000001026267819 */ /* 0x000fe20000001227 */
[----:B------:R-:W-:Y:S02]  /*1120*/  HFMA2 R13, -RZ, RZ, 0.96630859375, -0.0022525787353515625 ;  /* 0x3bbb989dff0d7431 */ /* 0x000fe400000001ff */
[----:B------:R-:W-:Y:S01]  /*1130*/  IMAD.MOV.U32 R17, RZ, RZ, 0x437c0000 ;  /* 0x437c0000ff117424 */ /* 0x000fe200078e00ff */
[----:B------:R-:W-:Y:S01]  /*1140*/  BSSY.RECONVERGENT B1, `(.L_x_16270) ;  /* 0x0000017000017945 */ /* 0x000fe20003800200 */
[----:B------:R-:W-:Y:S01]  /*1150*/  FMUL R71, R71, R15 ;  /* 0x0000000f47477220 */ /* 0x000fe20000400000 */
[----:B------:R-:W-:-:S05]  /*1160*/  HADD2.F32 R38, -RZ, R38.H0_H0 ;  /* 0x20000026ff267230 */ /* 0x000fca0000004100 */
        /* <DEDUP_REMOVED lines=14> */
[----:B-----5:R-:W-:Y:S05]  /*1250*/  CALL.REL.NOINC `($__internal_491_$__cuda_sm20_rcp_rn_f32_slowpath) ;  /* 0x0000014c00e07944 */ /* 0x020fea0003c00000 */
[----:B------:R-:W-:Y:S05]  /*1260*/  BRA `(.L_x_16272) ;  /* 0x0000000000107947 */ /* 0x000fea0003800000 */
.L_x_16271:
[----:B------:R-:W0:Y:S02]  /*1270*/  MUFU.RCP R15, R14 ;  /* 0x0000000e000f7308 */ /* 0x000e240000001000 */
[----:B0-----:R-:W-:-:S04]  /*1280*/  FFMA R12, R14, R15, -1 ;  /* 0xbf8000000e0c7423 */ /* 0x001fc8000000000f */
[----:B------:R-:W-:-:S04]  /*1290*/  FADD.FTZ R12, -R12, -RZ ;  /* 0x800000ff0c0c7221 */ /* 0x000fc80000010100 */
[----:B------:R-:W-:-:S07]  /*12a0*/  FFMA R15, R15, R12, R15 ;  /* 0x0000000c0f0f7223 */ /* 0x000fce000000000f */
.L_x_16272:
[----:B------:R-:W-:Y:S05]  /*12b0*/  BSYNC.RECONVERGENT B1 ;  /* 0x0000000000017941 */ /* 0x000fea0003800200 */
.L_x_16270:
[----:B------:R-:W-:Y:S01]  /*12c0*/  HADD2.F32 R16, -RZ, R39.H0_H0 ;  /* 0x20000027ff107230 */ /* 0x000fe20000004100 */
[----:B------:R-:W-:Y:S01]  /*12d0*/  MOV R17, 0x437c0000 ;  /* 0x437c000000117802 */ /* 0x000fe20000000f00 */
        /* <DEDUP_REMOVED lines=17> */
[----:B-----5:R-:W-:Y:S05]  /*13f0*/  CALL.REL.NOINC `($__internal_491_$__cuda_sm20_rcp_rn_f32_slowpath) ;  /* 0x0000014c00787944 */ /* 0x020fea0003c00000 */
[----:B------:R-:W-:Y:S05]  /*1400*/  BRA `(.L_x_16275) ;  /* 0x0000000000107947 */ /* 0x000fea0003800000 */
.L_x_16274:
[----:B------:R-:W0:Y:S02]  /*1410*/  MUFU.RCP R15, R14 ;  /* 0x0000000e000f7308 */ /* 0x000e240000001000 */
[----:B0-----:R-:W-:-:S04]  /*1420*/  FFMA R12, R14, R15, -1 ;  /* 0xbf8000000e0c7423 */ /* 0x001fc8000000000f */
[----:B------:R-:W-:-:S04]  /*1430*/  FADD.FTZ R12, -R12, -RZ ;  /* 0x800000ff0c0c7221 */ /* 0x000fc80000010100 */
[----:B------:R-:W-:-:S07]  /*1440*/  FFMA R15, R15, R12, R15 ;  /* 0x0000000c0f0f7223 */ /* 0x000fce000000000f */
.L_x_16275:
[----:B------:R-:W-:Y:S05]  /*1450*/  BSYNC.RECONVERGENT B1 ;  /* 0x0000000000017941 */ /* 0x000fea0003800200 */
.L_x_16273:
[----:B------:R-:W-:Y:S01]  /*1460*/  SHF.R.U32.HI R39, RZ, 0x10, R39 ;  /* 0x00000010ff277819 */ /* 0x000fe20000011627 */
        /* <DEDUP_REMOVED lines=21> */
.L_x_16277:
[----:B------:R-:W0:Y:S02]  /*15c0*/  MUFU.RCP R15, R14 ;  /* 0x0000000e000f7308 */ /* 0x000e240000001000 */
[----:B0-----:R-:W-:-:S04]  /*15d0*/  FFMA R12, R14, R15, -1 ;  /* 0xbf8000000e0c7423 */ /* 0x001fc8000000000f */
[----:B------:R-:W-:-:S04]  /*15e0*/  FADD.FTZ R12, -R12, -RZ ;  /* 0x800000ff0c0c7221 */ /* 0x000fc80000010100 */
[----:B------:R-:W-:-:S07]  /*15f0*/  FFMA R15, R15, R12, R15 ;  /* 0x0000000c0f0f7223 */ /* 0x000fce000000000f */
.L_x_16278:
[----:B------:R-:W-:Y:S05]  /*1600*/  BSYNC.RECONVERGENT B1 ;  /* 0x0000000000017941 */ /* 0x000fea0003800200 */
.L_x_16276:
[----:B-----5:R-:W-:Y:S01]  /*1610*/  HADD2.F32 R16, -RZ, R36.H0_H0 ;  /* 0x20000024ff107230 */ /* 0x020fe20000004100 */
        /* <DEDUP_REMOVED lines=18> */
[----:B------:R-:W-:Y:S05]  /*1740*/  CALL.REL.NOINC `($__internal_491_$__cuda_sm20_rcp_rn_f32_slowpath) ;  /* 0x0000014800a47944 */ /* 0x000fea0003c00000 */
[----:B------:R-:W-:Y:S05]  /*1750*/  BRA `(.L_x_16281) ;  /* 0x0000000000107947 */ /* 0x000fea0003800000 */
.L_x_16280:
[----:B------:R-:W0:Y:S02]  /*1760*/  MUFU.RCP R15, R14 ;  /* 0x0000000e000f7308 */ /* 0x000e240000001000 */
[----:B0-----:R-:W-:-:S04]  /*1770*/  FFMA R12, R14, R15, -1 ;  /* 0xbf8000000e0c7423 */ /* 0x001fc8000000000f */
[----:B------:R-:W-:-:S04]  /*1780*/  FADD.FTZ R12, -R12, -RZ ;  /* 0x800000ff0c0c7221 */ /* 0x000fc80000010100 */
[----:B------:R-:W-:-:S07]  /*1790*/  FFMA R15, R15, R12, R15 ;  /* 0x0000000c0f0f7223 */ /* 0x000fce000000000f */
.L_x_16281:
[----:B------:R-:W-:Y:S05]  /*17a0*/  BSYNC.RECONVERGENT B1 ;  /* 0x0000000000017941 */ /* 0x000fea0003800200 */
.L_x_16279:
        /* <DEDUP_REMOVED lines=20> */
[----:B------:R-:W-:Y:S05]  /*18f0*/  CALL.REL.NOINC `($__internal_491_$__cuda_sm20_rcp_rn_f32_slowpath) ;  /* 0x0000014800387944 */ /* 0x000fea0003c00000 */
[----:B------:R-:W-:Y:S05]  /*1900*/  BRA `(.L_x_16284) ;  /* 0x0000000000107947 */ /* 0x000fea0003800000 */
.L_x_16283:
[----:B------:R-:W0:Y:S02]  /*1910*/  MUFU.RCP R15, R14 ;  /* 0x0000000e000f7308 */ /* 0x000e240000001000 */
[----:B0-----:R-:W-:-:S04]  /*1920*/  FFMA R12, R14, R15, -1 ;  /* 0xbf8000000e0c7423 */ /* 0x001fc8000000000f */
[----:B------:R-:W-:-:S04]  /*1930*/  FADD.FTZ R12, -R12, -RZ ;  /* 0x800000ff0c0c7221 */ /* 0x000fc80000010100 */
[----:B------:R-:W-:-:S07]  /*1940*/  FFMA R15, R15, R12, R15 ;  /* 0x0000000c0f0f7223 */ /* 0x000fce000000000f */
.L_x_16284:
[----:B------:R-:W-:Y:S05]  /*1950*/  BSYNC.RECONVERGENT B1 ;  /* 0x0000000000017941 */ /* 0x000fea0003800200 */
.L_x_16282:
        /* <DEDUP_REMOVED lines=21> */
.L_x_16286:
[----:B------:R-:W0:Y:S02]  /*1ab0*/  MUFU.RCP R15, R14 ;  /* 0x0000000e000f7308 */ /* 0x000e240000001000 */
[----:B0-----:R-:W-:-:S04]  /*1ac0*/  FFMA R12, R14, R15, -1 ;  /* 0xbf8000000e0c7423 */ /* 0x001fc8000000000f */
[----:B------:R-:W-:-:S04]  /*1ad0*/  FADD.FTZ R12, -R12, -RZ ;  /* 0x800000ff0c0c7221 */ /* 0x000fc80000010100 */
[----:B------:R-:W-:-:S07]  /*1ae0*/  FFMA R15, R15, R12, R15 ;  /* 0x0000000c0f0f7223 */ /* 0x000fce000000000f */
.L_x_16287:
[----:B------:R-:W-:Y:S05]  /*1af0*/  BSYNC.RECONVERGENT B1 ;  /* 0x0000000000017941 */ /* 0x000fea0003800200 */
.L_x_16285:
        /* <DEDUP_REMOVED lines=22> */
.L_x_16289:
[----:B------:R-:W0:Y:S02]  /*1c60*/  MUFU.RCP R15, R14 ;  /* 0x0000000e000f7308 */ /* 0x000e240000001000 */
[----:B0-----:R-:W-:-:S04]  /*1c70*/  FFMA R12, R14, R15, -1 ;  /* 0xbf8000000e0c7423 */ /* 0x001fc8000000000f */
[----:B------:R-:W-:-:S04]  /*1c80*/  FADD.FTZ R12, -R12, -RZ ;  /* 0x800000ff0c0c7221 */ /* 0x000fc80000010100 */
[----:B------:R-:W-:-:S07]  /*1c90*/  FFMA R15, R15, R12, R15 ;  /* 0x0000000c0f0f7223 */ /* 0x000fce000000000f */
.L_x_16290:
[----:B------:R-:W-:Y:S05]  /*1ca0*/  BSYNC.RECONVERGENT B1 ;  /* 0x0000000000017941 */ /* 0x000fea0003800200 */
.L_x_16288:
        /* <DEDUP_REMOVED lines=21> */
.L_x_16292:
[----:B------:R-:W0:Y:S02]  /*1e00*/  MUFU.RCP R15, R14 ;  /* 0x0000000e000f7308 */ /* 0x000e240000001000 */
[----:B0-----:R-:W-:-:S04]  /*1e10*/  FFMA R12, R14, R15, -1 ;  /* 0xbf8000000e0c7423 */ /* 0x001fc8000000000f */
[----:B------:R-:W-:-:S04]  /*1e20*/  FADD.FTZ R12, -R12, -RZ ;  /* 0x800000ff0c0c7221 */ /* 0x000fc80000010100 */
[----:B------:R-:W-:-:S07]  /*1e30*/  FFMA R15, R15, R12, R15 ;  /* 0x0000000c0f0f7223 */ /* 0x000fce000000000f */
.L_x_16293:
[----:B------:R-:W-:Y:S05]  /*1e40*/  BSYNC.RECONVERGENT B1 ;  /* 0x0000000000017941 */ /* 0x000fea0003800200 */
.L_x_16291:
        /* <DEDUP_REMOVED lines=22> */
.L_x_16295:
[----:B------:R-:W0:Y:S02]  /*1fb0*/  MUFU.RCP R15, R14 ;  /* 0x0000000e000f7308 */ /* 0x000e240000001000 */
[----:B0-----:R-:W-:-:S04]  /*1fc0*/  FFMA R12, R14, R15, -1 ;  /* 0xbf8000000e0c7423 */ /* 0x001fc8000000000f */
[----:B------:R-:W-:-:S04]  /*1fd0*/  FADD.FTZ R12, -R12, -RZ ;  /* 0x800000ff0c0c7221 */ /* 0x000fc80000010100 */
[----:B------:R-:W-:-:S07]  /*1fe0*/  FFMA R15, R15, R12, R15 ;  /* 0x0000000c0f0f7223 */ /* 0x000fce000000000f */
.L_x_16296:
[----:B------:R-:W-:Y:S05]  /*1ff0*/  BSYNC.RECONVERGENT B1 ;  /* 0x0000000000017941 */ /* 0x000fea0003800200 */
.L_x_16294:
        /* <DEDUP_REMOVED lines=21> */
.L_x_16298:
[----:B------:R-:W0:Y:S02]  /*2150*/  MUFU.RCP R15, R14 ;  /* 0x0000000e000f7308 */ /* 0x000e240000001000 */
[----:B0-----:R-:W-:-:S04]  /*2160*/  FFMA R12, R14, R15, -1 ;  /* 0xbf8000000e0c7423 */ /* 0x001fc8000000000f */
[----:B------:R-:W-:-:S04]  /*2170*/  FADD.FTZ R12, -R12, -RZ ;  /* 0x800000ff0c0c7221 */ /* 0x000fc80000010100 */
[----:B------:R-:W-:-:S07]  /*2180*/  FFMA R15, R15, R12, R15 ;  /* 0x0000000c0f0f7223 */ /* 0x000fce000000000f */
.L_x_16299:
[----:B------:R-:W-:Y:S05]  /*2190*/  BSYNC.RECONVERGENT B1 ;  /* 0x0000000000017941 */ /* 0x000fea0003800200 */
.L_x_16297:
        /* <DEDUP_REMOVED lines=22> */
.L_x_16301:
[----:B------:R-:W0:Y:S02]  /*2300*/  MUFU.RCP R15, R14 ;  /* 0x0000000e000f7308 */ /* 0x000e240000001000 */
[----:B0-----:R-:W-:-:S04]  /*2310*/  FFMA R12, R14, R15, -1 ;  /* 0xbf8000000e0c7423 */ /* 0x001fc8000000000f */
[----:B------:R-:W-:-:S04]  /*2320*/  FADD.FTZ R12, -R12, -RZ ;  /* 0x800000ff0c0c7221 */ /* 0x000fc80000010100 */
[----:B------:R-:W-:-:S07]  /*2330*/  FFMA R15, R15, R12, R15 ;  /* 0x0000000c0f0f7223 */ /* 0x000fce000000000f */
.L_x_16302:
[----:B------:R-:W-:Y:S05]  /*2340*/  BSYNC.RECONVERGENT B1 ;  /* 0x0000000000017941 */ /* 0x000fea0003800200 */
.L_x_16300:
        /* <DEDUP_REMOVED lines=21> */
.L_x_16304:
[----:B------:R-:W0:Y:S02]  /*24a0*/  MUFU.RCP R15, R14 ;  /* 0x0000000e000f7308 */ /* 0x000e240000001000 */
[----:B0-----:R-:W-:-:S04]  /*24b0*/  FFMA R12, R14, R15, -1 ;  /* 0xbf8000000e0c7423 */ /* 0x001fc8000000000f */
[----:B------:R-:W-:-:S04]  /*24c0*/  FADD.FTZ R12, -R12, -RZ ;  /* 0x800000ff0c0c7221 */ /* 0x000fc80000010100 */
[----:B------:R-:W-:-:S07]  /*24d0*/  FFMA R15, R15, R12, R15 ;  /* 0x0000000c0f0f7223 */ /* 0x000fce000000000f */
.L_x_16305:
[----:B------:R-:W-:Y:S05]  /*24e0*/  BSYNC.RECONVERGENT B1 ;  /* 0x0000000000017941 */ /* 0x000fea0003800200 */
.L_x_16303:
        /* <DEDUP_REMOVED lines=22> */
.L_x_16307:
[----:B------:R-:W0:Y:S02]  /*2650*/  MUFU.RCP R15, R14 ;  /* 0x0000000e000f7308 */ /* 0x000e240000001000 */
[----:B0-----:R-:W-:-:S04]  /*2660*/  FFMA R12, R14, R15, -1 ;  /* 0xbf8000000e0c7423 */ /* 0x001fc8000000000f */
[----:B------:R-:W-:-:S04]  /*2670*/  FADD.FTZ R12, -R12, -RZ ;  /* 0x800000ff0c0c7221 */ /* 0x000fc80000010100 */
[----:B------:R-:W-:-:S07]  /*2680*/  FFMA R15, R15, R12, R15 ;  /* 0x0000000c0f0f7223 */ /* 0x000fce000000000f */
.L_x_16308:
[----:B------:R-:W-:Y:S05]  /*2690*/  BSYNC.RECONVERGENT B1 ;  /* 0x0000000000017941 */ /* 0x000fea0003800200 */
.L_x_16306:
        /* <DEDUP_REMOVED lines=21> */
.L_x_16310:
[----:B------:R-:W0:Y:S02]  /*27f0*/  MUFU.RCP R15, R14 ;  /* 0x0000000e000f7308 */ /* 0x000e240000001000 */
[----:B0-----:R-:W-:-:S04]  /*2800*/  FFMA R12, R14, R15, -1 ;  /* 0xbf8000000e0c7423 */ /* 0x001fc8000000000f */
[----:B------:R-:W-:-:S04]  /*2810*/  FADD.FTZ R12, -R12, -RZ ;  /* 0x800000ff0c0c7221 */ /* 0x000fc80000010100 */
[----:B------:R-:W-:-:S07]  /*2820*/  FFMA R15, R15, R12, R15 ;  /* 0x0000000c0f0f7223 */ /* 0x000fce000000000f */
.L_x_16311:
[----:B------:R-:W-:Y:S05]  /*2830*/  BSYNC.RECONVERGENT B1 ;  /* 0x0000000000017941 */ /* 0x000fea0003800200 */
.L_x_16309:
[----:B------:R-:W-:Y:S01]  /*2840*/  SHF.R.U32.HI R21, RZ, 0x10, R21 ;  /* 0x00000010ff157819 */ /* 0x000fe20000011615 */
[----:B------:R-:W-:Y:S02]  /*2850*/  HFMA2 R13, -RZ, RZ, 0.96630859375, -0.0022525787353515625 ;  /* 0x3bbb989dff0d7431 */ /* 0x000fe400000001ff */
[----:B------:R-:W-:Y:S01]  /*2860*/  IMAD.MOV.U32 R17, RZ, RZ, 0x437c0000 ;  /* 0x437c0000ff117424 */ /* 0x000fe200078e00ff */
[----:B------:R-:W-:Y:S01]  /*2870*/  BSSY.RECONVERGENT B1, `(.L_x_16312) ;  /* 0x0000017000017945 */ /* 0x000fe20003800200 */
[----:B------:R-:W-:Y:S02]  /*2880*/  HADD2.F32 R30, -RZ, R21.H0_H0 ;  /* 0x20000015ff1e7230 */ /* 0x000fe40000004100 */
        /* <DEDUP_REMOVED lines=17> */
.L_x_16313:
[----:B------:R-:W0:Y:S02]  /*29a0*/  MUFU.RCP R15, R14 ;  /* 0x0000000e000f7308 */ /* 0x000e240000001000 */
[----:B0-----:R-:W-:-:S04]  /*29b0*/  FFMA R12, R14, R15, -1 ;  /* 0xbf8000000e0c7423 */ /* 0x001fc8000000000f */
[----:B------:R-:W-:-:S04]  /*29c0*/  FADD.FTZ R12, -R12, -RZ ;  /* 0x800000ff0c0c7221 */ /* 0x000fc80000010100 */
[----:B------:R-:W-:-:S07]  /*29d0*/  FFMA R15, R15, R12, R15 ;  /* 0x0000000c0f0f7223 */ /* 0x000fce000000000f */
.L_x_16314:
[----:B------:R-:W-:Y:S05]  /*29e0*/  BSYNC.RECONVERGENT B1 ;  /* 0x0000000000017941 */ /* 0x000fea0003800200 */
.L_x_16312:
        /* <DEDUP_REMOVED lines=21> */
.L_x_16316:
[----:B------:R-:W0:Y:S02]  /*2b40*/  MUFU.RCP R15, R18 ;  /* 0x00000012000f7308 */ /* 0x000e240000001000 */
[----:B0-----:R-:W-:-:S04]  /*2b50*/  FFMA R12, R18, R15, -1 ;  /* 0xbf800000120c7423 */ /* 0x001fc8000000000f */
[----:B------:R-:W-:-:S04]  /*2b60*/  FADD.FTZ R12, -R12, -RZ ;  /* 0x800000ff0c0c7221 */ /* 0x000fc80000010100 */
[----:B------:R-:W-:-:S07]  /*2b70*/  FFMA R15, R15, R12, R15 ;  /* 0x0000000c0f0f7223 */ /* 0x000fce000000000f */
.L_x_16317:
[----:B------:R-:W-:Y:S05]  /*2b80*/  BSYNC.RECONVERGENT B1 ;  /* 0x0000000000017941 */ /* 0x000fea0003800200 */
.L_x_16315:
        /* <DEDUP_REMOVED lines=22> */
.L_x_16319:
[----:B------:R-:W0:Y:S02]  /*2cf0*/  MUFU.RCP R15, R18 ;  /* 0x00000012000f7308 */ /* 0x000e240000001000 */
[----:B0-----:R-:W-:-:S04]  /*2d00*/  FFMA R12, R18, R15, -1 ;  /* 0xbf800000120c7423 */ /* 0x001fc8000000000f */
[----:B------:R-:W-:-:S04]  /*2d10*/  FADD.FTZ R12, -R12, -RZ ;  /* 0x800000ff0c0c7221 */ /* 0x000fc80000010100 */
[----:B------:R-:W-:-:S07]  /*2d20*/  FFMA R15, R15, R12, R15 ;  /* 0x0000000c0f0f7223 */ /* 0x000fce000000000f */
.L_x_16320:
[----:B------:R-:W-:Y:S05]  /*2d30*/  BSYNC.RECONVERGENT B1 ;  /* 0x0000000000017941 */ /* 0x000fea0003800200 */
.L_x_16318:
        /* <DEDUP_REMOVED lines=21> */
.L_x_16322:
[----:B------:R-:W0:Y:S02]  /*2e90*/  MUFU.RCP R15, R14 ;  /* 0x0000000e000f7308 */ /* 0x000e240000001000 */
[----:B0-----:R-:W-:-:S04]  /*2ea0*/  FFMA R12, R14, R15, -1 ;  /* 0xbf8000000e0c7423 */ /* 0x001fc8000000000f */
[----:B------:R-:W-:-:S04]  /*2eb0*/  FADD.FTZ R12, -R12, -RZ ;  /* 0x800000ff0c0c7221 */ /* 0x000fc80000010100 */
[----:B------:R-:W-:-:S07]  /*2ec0*/  FFMA R15, R15, R12, R15 ;  /* 0x0000000c0f0f7223 */ /* 0x000fce000000000f */
.L_x_16323:
[----:B------:R-:W-:Y:S05]  /*2ed0*/  BSYNC.RECONVERGENT B1 ;  /* 0x0000000000017941 */ /* 0x000fea0003800200 */
.L_x_16321:
        /* <DEDUP_REMOVED lines=22> */
.L_x_16325:
[----:B------:R-:W0:Y:S02]  /*3040*/  MUFU.RCP R15, R18 ;  /* 0x00000012000f7308 */ /* 0x000e240000001000 */
[----:B0-----:R-:W-:-:S04]  /*3050*/  FFMA R12, R18, R15, -1 ;  /* 0xbf800000120c7423 */ /* 0x001fc8000000000f */
[----:B------:R-:W-:-:S04]  /*3060*/  FADD.FTZ R12, -R12, -RZ ;  /* 0x800000ff0c0c7221 */ /* 0x000fc80000010100 */
[----:B------:R-:W-:-:S07]  /*3070*/  FFMA R15, R15, R12, R15 ;  /* 0x0000000c0f0f7223 */ /* 0x000fce000000000f */
.L_x_16326:
[----:B------:R-:W-:Y:S05]  /*3080*/  BSYNC.RECONVERGENT B1 ;  /* 0x0000000000017941 */ /* 0x000fea0003800200 */
.L_x_16324:
        /* <DEDUP_REMOVED lines=21> */
.L_x_16328:
[----:B------:R-:W0:Y:S02]  /*31e0*/  MUFU.RCP R15, R14 ;  /* 0x0000000e000f7308 */ /* 0x000e240000001000 */
[----:B0-----:R-:W-:-:S04]  /*31f0*/  FFMA R12, R14, R15, -1 ;  /* 0xbf8000000e0c7423 */ /* 0x001fc8000000000f */
[----:B------:R-:W-:-:S04]  /*3200*/  FADD.FTZ R12, -R12, -RZ ;  /* 0x800000ff0c0c7221 */ /* 0x000fc80000010100 */
[----:B------:R-:W-:-:S07]  /*3210*/  FFMA R15, R15, R12, R15 ;  /* 0x0000000c0f0f7223 */ /* 0x000fce000000000f */
.L_x_16329:
[----:B------:R-:W-:Y:S05]  /*3220*/  BSYNC.RECONVERGENT B1 ;  /* 0x0000000000017941 */ /* 0x000fea0003800200 */
.L_x_16327:
        /* <DEDUP_REMOVED lines=22> */
.L_x_16331:
[----:B------:R-:W0:Y:S02]  /*3390*/  MUFU.RCP R15, R18 ;  /* 0x00000012000f7308 */ /* 0x000e240000001000 */
[----:B0-----:R-:W-:-:S04]  /*33a0*/  FFMA R12, R18, R15, -1 ;  /* 0xbf800000120c7423 */ /* 0x001fc8000000000f */
[----:B------:R-:W-:-:S04]  /*33b0*/  FADD.FTZ R12, -R12, -RZ ;  /* 0x800000ff0c0c7221 */ /* 0x000fc80000010100 */
[----:B------:R-:W-:-:S07]  /*33c0*/  FFMA R15, R15, R12, R15 ;  /* 0x0000000c0f0f7223 */ /* 0x000fce000000000f */
.L_x_16332:
[----:B------:R-:W-:Y:S05]  /*33d0*/  BSYNC.RECONVERGENT B1 ;  /* 0x0000000000017941 */ /* 0x000fea0003800200 */
.L_x_16330:
        /* <DEDUP_REMOVED lines=21> */
.L_x_16334:
[----:B------:R-:W0:Y:S02]  /*3530*/  MUFU.RCP R15, R14 ;  /* 0x0000000e000f7308 */ /* 0x000e240000001000 */
[----:B0-----:R-:W-:-:S04]  /*3540*/  FFMA R12, R14, R15, -1 ;  /* 0xbf8000000e0c7423 */ /* 0x001fc8000000000f */
[----:B------:R-:W-:-:S04]  /*3550*/  FADD.FTZ R12, -R12, -RZ ;  /* 0x800000ff0c0c7221 */ /* 0x000fc80000010100 */
[----:B------:R-:W-:-:S07]  /*3560*/  FFMA R15, R15, R12, R15 ;  /* 0x0000000c0f0f7223 */ /* 0x000fce000000000f */
.L_x_16335:
[----:B------:R-:W-:Y:S05]  /*3570*/  BSYNC.RECONVERGENT B1 ;  /* 0x0000000000017941 */ /* 0x000fea0003800200 */
.L_x_16333:
        /* <DEDUP_REMOVED lines=22> */
.L_x_16337:
[----:B------:R-:W0:Y:S02]  /*36e0*/  MUFU.RCP R15, R14 ;  /* 0x0000000e000f7308 */ /* 0x000e240000001000 */
[----:B0-----:R-:W-:-:S04]  /*36f0*/  FFMA R12, R14, R15, -1 ;  /* 0xbf8000000e0c7423 */ /* 0x001fc8000000000f */
[----:B------:R-:W-:-:S04]  /*3700*/  FADD.FTZ R12, -R12, -RZ ;  /* 0x800000ff0c0c7221 */ /* 0x000fc80000010100 */
[----:B------:R-:W-:-:S07]  /*3710*/  FFMA R15, R15, R12, R15 ;  /* 0x0000000c0f0f7223 */ /* 0x000fce000000000f */
.L_x_16338:
[----:B------:R-:W-:Y:S05]  /*3720*/  BSYNC.RECONVERGENT B1 ;  /* 0x0000000000017941 */ /* 0x000fea0003800200 */
.L_x_16336:
        /* <DEDUP_REMOVED lines=21> */
.L_x_16340:
[----:B------:R-:W0:Y:S02]  /*3880*/  MUFU.RCP R15, R14 ;  /* 0x0000000e000f7308 */ /* 0x000e240000001000 */
[----:B0-----:R-:W-:-:S04]  /*3890*/  FFMA R12, R14, R15, -1 ;  /* 0xbf8000000e0c7423 */ /* 0x001fc8000000000f */
[----:B------:R-:W-:-:S04]  /*38a0*/  FADD.FTZ R12, -R12, -RZ ;  /* 0x800000ff0c0c7221 */ /* 0x000fc80000010100 */
[----:B------:R-:W-:-:S07]  /*38b0*/  FFMA R15, R15, R12, R15 ;  /* 0x0000000c0f0f7223 */ /* 0x000fce000000000f */
.L_x_16341:
[----:B------:R-:W-:Y:S05]  /*38c0*/  BSYNC.RECONVERGENT B1 ;  /* 0x0000000000017941 */ /* 0x000fea0003800200 */
.L_x_16339:
        /* <DEDUP_REMOVED lines=22> */
.L_x_16343:
[----:B------:R-:W0:Y:S02]  /*3a30*/  MUFU.RCP R15, R18 ;  /* 0x00000012000f7308 */ /* 0x000e240000001000 */
[----:B0-----:R-:W-:-:S04]  /*3a40*/  FFMA R12, R18, R15, -1 ;  /* 0xbf800000120c7423 */ /* 0x001fc8000000000f */
[----:B------:R-:W-:-:S04]  /*3a50*/  FADD.FTZ R12, -R12, -RZ ;  /* 0x800000ff0c0c7221 */ /* 0x000fc80000010100 */
[----:B------:R-:W-:-:S07]  /*3a60*/  FFMA R15, R15, R12, R15 ;  /* 0x0000000c0f0f7223 */ /* 0x000fce000000000f */
.L_x_16344:
[----:B------:R-:W-:Y:S05]  /*3a70*/  BSYNC.RECONVERGENT B1 ;  /* 0x0000000000017941 */ /* 0x000fea0003800200 */
.L_x_16342:
        /* <DEDUP_REMOVED lines=21> */
.L_x_16346:
[----:B------:R-:W0:Y:S02]  /*3bd0*/  MUFU.RCP R15, R14 ;  /* 0x0000000e000f7308 */ /* 0x000e240000001000 */
[----:B0-----:R-:W-:-:S04]  /*3be0*/  FFMA R12, R14, R15, -1 ;  /* 0xbf8000000e0c7423 */ /* 0x001fc8000000000f */
[----:B------:R-:W-:-:S04]  /*3bf0*/  FADD.FTZ R12, -R12, -RZ ;  /* 0x800000ff0c0c7221 */ /* 0x000fc80000010100 */
[----:B------:R-:W-:-:S07]  /*3c00*/  FFMA R15, R15, R12, R15 ;  /* 0x0000000c0f0f7223 */ /* 0x000fce000000000f */
.L_x_16347:
[----:B------:R-:W-:Y:S05]  /*3c10*/  BSYNC.RECONVERGENT B1 ;  /* 0x0000000000017941 */ /* 0x000fea0003800200 */
.L_x_16345:
        /* <DEDUP_REMOVED lines=22> */
.L_x_16349:
[----:B------:R-:W0:Y:S02]  /*3d80*/  MUFU.RCP R15, R18 ;  /* 0x00000012000f7308 */ /* 0x000e240000001000 */
[----:B0-----:R-:W-:-:S04]  /*3d90*/  FFMA R12, R18, R15, -1 ;  /* 0xbf800000120c7423 */ /* 0x001fc8000000000f */
[----:B------:R-:W-:-:S04]  /*3da0*/  FADD.FTZ R12, -R12, -RZ ;  /* 0x800000ff0c0c7221 */ /* 0x000fc80000010100 */
[----:B------:R-:W-:-:S07]  /*3db0*/  FFMA R15, R15, R12, R15 ;  /* 0x0000000c0f0f7223 */ /* 0x000fce000000000f */
.L_x_16350:
[----:B------:R-:W-:Y:S05]  /*3dc0*/  BSYNC.RECONVERGENT B1 ;  /* 0x0000000000017941 */ /* 0x000fea0003800200 */
.L_x_16348:
        /* <DEDUP_REMOVED lines=21> */
.L_x_16352:
[----:B------:R-:W0:Y:S02]  /*3f20*/  MUFU.RCP R15, R18 ;  /* 0x00000012000f7308 */ /* 0x000e240000001000 */
[----:B0-----:R-:W-:-:S04]  /*3f30*/  FFMA R12, R18, R15, -1 ;  /* 0xbf800000120c7423 */ /* 0x001fc8000000000f */
[----:B------:R-:W-:-:S04]  /*3f40*/  FADD.FTZ R12, -R12, -RZ ;  /* 0x800000ff0c0c7221 */ /* 0x000fc80000010100 */
[----:B------:R-:W-:-:S07]  /*3f50*/  FFMA R15, R15, R12, R15 ;  /* 0x0000000c0f0f7223 */ /* 0x000fce000000000f */
.L_x_16353:
[----:B------:R-:W-:Y:S05]  /*3f60*/  BSYNC.RECONVERGENT B1 ;  /* 0x0000000000017941 */ /* 0x000fea0003800200 */
.L_x_16351:
        /* <DEDUP_REMOVED lines=22> */
.L_x_16355:
[----:B------:R-:W0:Y:S02]  /*40d0*/  MUFU.RCP R15, R14 ;  /* 0x0000000e000f7308 */ /* 0x000e240000001000 */
[----:B0-----:R-:W-:-:S04]  /*40e0*/  FFMA R12, R14, R15, -1 ;  /* 0xbf8000000e0c7423 */ /* 0x001fc8000000000f */
[----:B------:R-:W-:-:S04]  /*40f0*/  FADD.FTZ R12, -R12, -RZ ;  /* 0x800000ff0c0c7221 */ /* 0x000fc80000010100 */
[----:B------:R-:W-:-:S07]  /*4100*/  FFMA R15, R15, R12, R15 ;  /* 0x0000000c0f0f7223 */ /* 0x000fce000000000f */
.L_x_16356:
[----:B------:R-:W-:Y:S05]  /*4110*/  BSYNC.RECONVERGENT B1 ;  /* 0x0000000000017941 */ /* 0x000fea0003800200 */
.L_x_16354:
        /* <DEDUP_REMOVED lines=21> */
.L_x_16358:
[----:B------:R-:W0:Y:S02]  /*4270*/  MUFU.RCP R15, R14 ;  /* 0x0000000e000f7308 */ /* 0x000e240000001000 */
[----:B0-----:R-:W-:-:S04]  /*4280*/  FFMA R12, R14, R15, -1 ;  /* 0xbf8000000e0c7423 */ /* 0x001fc8000000000f */
[----:B------:R-:W-:-:S04]  /*4290*/  FADD.FTZ R12, -R12, -RZ ;  /* 0x800000ff0c0c7221 */ /* 0x000fc80000010100 */
[----:B------:R-:W-:-:S07]  /*42a0*/  FFMA R15, R15, R12, R15 ;  /* 0x0000000c0f0f7223 */ /* 0x000fce000000000f */
.L_x_16359:
[----:B------:R-:W-:Y:S05]  /*42b0*/  BSYNC.RECONVERGENT B1 ;  /* 0x0000000000017941 */ /* 0x000fea0003800200 */
.L_x_16357:
        /* <DEDUP_REMOVED lines=22> */
.L_x_16361:
[----:B------:R-:W0:Y:S02]  /*4420*/  MUFU.RCP R15, R18 ;  /* 0x00000012000f7308 */ /* 0x000e240000001000 */
[----:B0-----:R-:W-:-:S04]  /*4430*/  FFMA R12, R18, R15, -1 ;  /* 0xbf800000120c7423 */ /* 0x001fc8000000000f */
[----:B------:R-:W-:-:S04]  /*4440*/  FADD.FTZ R12, -R12, -RZ ;  /* 0x800000ff0c0c7221 */ /* 0x000fc80000010100 */
[----:B------:R-:W-:-:S07]  /*4450*/  FFMA R15, R15, R12, R15 ;  /* 0x0000000c0f0f7223 */ /* 0x000fce000000000f */
.L_x_16362:
[----:B------:R-:W-:Y:S05]  /*4460*/  BSYNC.RECONVERGENT B1 ;  /* 0x0000000000017941 */ /* 0x000fea0003800200 */
.L_x_16360:
        /* <DEDUP_REMOVED lines=74> */
.L_x_16364:
[----:B------:R-:W-:Y:S05]  /*4910*/  BSYNC.RECONVERGENT B0 ;  /* 0x0000000000007941 */ /* 0x000fea0003800200 */
.L_x_16363:
        /* <DEDUP_REMOVED lines=13> */
.L_x_16366:
[----:B------:R-:W-:Y:S05]  /*49f0*/  BSYNC.RECONVERGENT B0 ;  /* 0x0000000000007941 */ /* 0x000fea0003800200 */
.L_x_16365:
        /* <DEDUP_REMOVED lines=14> */
.L_x_16368:
[----:B------:R-:W-:Y:S05]  /*4ae0*/  BSYNC.RECONVERGENT B0 ;  /* 0x0000000000007941 */ /* 0x000fea0003800200 */
.L_x_16367:
        /* <DEDUP_REMOVED lines=17> */
.L_x_16370:
[----:B------:R-:W-:Y:S05]  /*4c00*/  BSYNC.RECONVERGENT B0 ;  /* 0x0000000000007941 */ /* 0x000fea0003800200 */
.L_x_16369:
        /* <DEDUP_REMOVED lines=17> */
.L_x_16372:
[----:B------:R-:W-:Y:S05]  /*4d20*/  BSYNC.RECONVERGENT B0 ;  /* 0x0000000000007941 */ /* 0x000fea0003800200 */
.L_x_16371:
        /* <DEDUP_REMOVED lines=23> */
.L_x_16374:
[----:B------:R-:W-:Y:S05]  /*4ea0*/  BSYNC.RECONVERGENT B0 ;  /* 0x0000000000007941 */ /* 0x000fea0003800200 */
.L_x_16373:
        /* <DEDUP_REMOVED lines=26> */
.L_x_16376:
[----:B------:R-:W-:Y:S05]  /*5050*/  BSYNC.RECONVERGENT B0 ;  /* 0x0000000000007941 */ /* 0x000fea0003800200 */
.L_x_16375:
        /* <DEDUP_REMOVED lines=22> */
.L_x_16378:
[----:B------:R-:W-:Y:S05]  /*51c0*/  BSYNC.RECONVERGENT B0 ;  /* 0x0000000000007941 */ /* 0x000fea0003800200 */
.L_x_16377:
        /* <DEDUP_REMOVED lines=63> */
[----:B------:R-:W-:-:S03]  /*55c0*/  @P0 LEA R76, P1, R66, R7, 0x3 ;  /* 0x00000007424c0211 */ /* 0x000fc600078218ff */
[----:B------:R2:W5:Y:S01]  /*55d0*/  @P0 LDG.E.64 R72, desc[UR10][R82.64] ;  /* 0x0000000a52480981 */ /* 0x000562000c1e1b00 */
[----:B0-----:R-:W-:Y:S01]  /*55e0*/  @P0 MOV R78, R80 ;  /* 0x00000050004e0202 */ /* 0x001fe20000000f00 */
[----:B------:R-:W-:Y:S01]  /*55f0*/  @P0 IMAD.MOV.U32 R79, RZ, RZ, R81 ;  /* 0x000000ffff4f0224 */ /* 0x000fe200078e0051 */
[----:B------:R-:W-:Y:S02]  /*5600*/  @P0 LEA.HI.X R77, R66, R8, R67, 0x3, P1 ;  /* 0x00000008424d0211 */ /* 0x000fe400008f1c43 */
[----:B------:R-:W-:Y:S02]  /*5610*/  @!P0 CS2R R74, SRZ ;  /* 0x00000000004a8805 */ /* 0x000fe4000001ff00 */
[----:B------:R-:W-:Y:S01]  /*5620*/  LOP3.LUT R19, R19, 0xff, RZ, 0xc0, !PT ;  /* 0x000000ff13137812 */ /* 0x000fe200078ec0ff */
[----:B------:R-:W-:Y:S01]  /*5630*/  @P0 IMAD.WIDE.U32 R78, R2, 0xe, R78 ;  /* 0x0000000e024e0825 */ /* 0x000fe200078e004e */
[----:B------:R-:W-:Y:S02]  /*5640*/  FMNMX3 R92, |R20|, R92, |R21|, !PT ;  /* 0x0000005c145c7276 */ /* 0x000fe40007800615 */
[----:B------:R-:W-:Y:S01]  /*5650*/  @!P0 CS2R R66, SRZ ;  /* 0x0000000000428805 */ /* 0x000fe2000001ff00 */
[----:B-1----:R-:W-:Y:S01]  /*5660*/  @P0 IMAD R89, R5, 0xe, RZ ;  /* 0x0000000e05590824 */ /* 0x002fe200078e02ff */
[C---:B--2---:R-:W-:Y:S01]  /*5670*/  @P0 LEA R82, P1, R78.reuse, R7, 0x3 ;  /* 0x000000074e520211 */ /* 0x044fe200078218ff */
[----:B------:R0:W5:Y:S03]  /*5680*/  @P0 LDG.E.64 R74, desc[UR10][R86.64] ;  /* 0x0000000a564a0981 */ /* 0x000166000c1e1b00 */
[----:B------:R-:W-:Y:S01]  /*5690*/  @P0 IADD3 R79, PT, PT, R89, R79, RZ ;  /* 0x0000004f594f0210 */ /* 0x000fe20007ffe0ff */
[----:B------:R-:W5:Y:S03]  /*56a0*/  @P0 LDG.E.64 R66, desc[UR10][R76.64] ;  /* 0x0000000a4c420981 */ /* 0x000f66000c1e1b00 */
[----:B------:R-:W-:-:S02]  /*56b0*/  @P0 LEA.HI.X R83, R78, R8, R79, 0x3, P1 ;  /* 0x000000084e530211 */ /* 0x000fc400008f1c4f */
[----:B------:R-:W-:Y:S02]  /*56c0*/  @!P0 CS2R R78, SRZ ;  /* 0x00000000004e8805 */ /* 0x000fe4000001ff00 */
[----:B0-----:R-:W-:Y:S01]  /*56d0*/  LEA R86, R18, R19, 0x8 ;  /* 0x0000001312567211 */ /* 0x001fe200078e40ff */
[----:B------:R-:W-:-:S03]  /*56e0*/  IMAD.MOV.U32 R19, RZ, RZ, 0x3bbb989d ;  /* 0x3bbb989dff137424 */ /* 0x000fc600078e00ff */
[----:B------:R0:W5:Y:S02]  /*56f0*/  @P0 LDG.E.64 R78, desc[UR10][R82.64] ;  /* 0x0000000a524e0981 */ /* 0x000164000c1e1b00 */
[----:B0-----:R-:W-:-:S05]  /*5700*/  HADD2.F32 R82, -RZ, R58.H0_H0 ;  /* 0x2000003aff527230 */ /* 0x001fca0000004100 */
[----:B------:R-:W-:Y:S01]  /*5710*/  FFMA.SAT R18, R82, -R19, 0.5 ;  /* 0x3f00000052127423 */ /* 0x000fe20000002813 */
[----:B------:R-:W-:-:S05]  /*5720*/  HFMA2 R19, -RZ, RZ, 3.7421875, 0 ;  /* 0x437c0000ff137431 */ /* 0x000fca00000001ff */
[----:B------:R-:W-:Y:S01]  /*5730*/  FFMA.RM R18, R18, R19, 12582913 ;  /* 0x4b40000112127423 */ /* 0x000fe20000004013 */
[----:B------:R-:W-:-:S05]  /*5740*/  LOP3.LUT R19, R62, 0xff, RZ, 0xc0, !PT ;  /* 0x000000ff3e137812 */ /* 0x000fca00078ec0ff */
[----:B------:R-:W-:Y:S02]  /*5750*/  IMAD R21, R42, 0x100, R19 ;  /* 0x000001002a157824 */ /* 0x000fe400078e0213 */
[----:B------:R-:W-:-:S04]  /*5760*/  FADD R19, R18, -12583039 ;  /* 0xcb40007f12137421 */ /* 0x000fc80000000000 */
[----:B------:R-:W-:-:S04]  /*5770*/  FFMA R19, R82, -1.4426950216293334961, -R19 ;  /* 0xbfb8aa3b52137823 */ /* 0x000fc80000000813 */
[----:B------:R-:W-:Y:S01]  /*5780*/  FFMA R19, R82, -1.925963033500011079e-08, R19 ;  /* 0xb2a5706052137823 */ /* 0x000fe20000000013 */
[----:B------:R-:W-:-:S05]  /*5790*/  @!P0 CS2R R76, SRZ ;  /* 0x00000000004c8805 */ /* 0x000fca000001ff00 */
[----:B------:R-:W0:Y:S01]  /*57a0*/  MUFU.EX2 R19, R19 ;  /* 0x0000001300137308 */ /* 0x000e220000000800 */
[----:B------:R1:W5:Y:S01]  /*57b0*/  @P0 LDG.E.64 R76, desc[UR10][R84.64] ;  /* 0x0000000a544c0981 */ /* 0x000362000c1e1b00 */
[----:B------:R-:W-:Y:S02]  /*57c0*/  LOP3.LUT R12, R12, 0xff, RZ, 0xc0, !PT ;  /* 0x000000ff0c0c7812 */ /* 0x000fe400078ec0ff */
[----:B------:R-:W-:Y:S01]  /*57d0*/  PRMT R41, R41, 0x7104, RZ ;  /* 0x0000710429297816 */ /* 0x000fe200000000ff */
[----:B------:R-:W-:Y:S01]  /*57e0*/  IMAD.U32 R31, R31, 0x10000, RZ ;  /* 0x000100001f1f7824 */ /* 0x000fe200078e00ff */
[----:B------:R-:W-:Y:S02]  /*57f0*/  SHF.L.U32 R14, R14, 0x10, RZ ;  /* 0x000000100e0e7819 */ /* 0x000fe400000006ff */
[----:B-1----:R-:W-:Y:S01]  /*5800*/  @P0 MOV R85, R81 ;  /* 0x0000005100550202 */ /* 0x002fe20000000f00 */
[----:B------:R-:W-:Y:S01]  /*5810*/  @P0 IMAD.MOV.U32 R84, RZ, RZ, R80 ;  /* 0x000000ffff540224 */ /* 0x000fe200078e0050 */
[----:B------:R-:W-:Y:S01]  /*5820*/  LOP3.LUT R41, R12, 0xff00, R41, 0xf8, !PT ;  /* 0x0000ff000c297812 */ /* 0x000fe200078ef829 */
[----:B------:R-:W-:Y:S01]  /*5830*/  @P0 IMAD R81, R5, 0xf, RZ ;  /* 0x0000000f05510824 */ /* 0x000fe200078e02ff */
[----:B------:R-:W-:Y:S01]  /*5840*/  SHF.L.U32 R18, R18, 0x17, RZ ;  /* 0x0000001712127819 */ /* 0x000fe200000006ff */
[----:B------:R-:W-:Y:S01]  /*5850*/  @P0 IMAD.WIDE.U32 R84, R2, 0xf, R84 ;  /* 0x0000000f02540825 */ /* 0x000fe200078e0054 */
[----:B------:R-:W-:-:S02]  /*5860*/  LOP3.LUT R12, R13, 0xff, RZ, 0xc0, !PT ;  /* 0x000000ff0d0c7812 */ /* 0x000fc400078ec0ff */
[----:B------:R-:W-:Y:S02]  /*5870*/  FMNMX3 R16, |R16|, R92, |R23|, !PT ;  /* 0x0000005c10107276 */ /* 0x000fe40007800617 */
[----:B------:R-:W-:Y:S01]  /*5880*/  SHF.L.U32 R15, R15, 0x10, RZ ;  /* 0x000000100f0f7819 */ /* 0x000fe200000006ff */
[----:B------:R-:W-:Y:S01]  /*5890*/  @P0 IMAD.IADD R81, R81, 0x1, R85 ;  /* 0x0000000151510824 */ /* 0x000fe200078e0255 */
[----:B------:R-:W-:Y:S01]  /*58a0*/  LOP3.LUT R13, R14, 0xff0000, RZ, 0xc0, !PT ;  /* 0x00ff00000e0d7812 */ /* 0x000fe200078ec0ff */
[----:B0-----:R-:W-:Y:S01]  /*58b0*/  FFMA R18, R18, R19, 1 ;  /* 0x3f80000012127423 */ /* 0x001fe20000000013 */
[----:B------:R-:W-:Y:S02]  /*58c0*/  LOP3.LUT R22, R22, 0xff, R93, 0xf8, !PT ;  /* 0x000000ff16167812 */ /* 0x000fe400078ef85d */
[----:B------:R-:W-:Y:S02]  /*58d0*/  LEA R12, R17, R12, 0x8 ;  /* 0x0000000c110c7211 */ /* 0x000fe400078e40ff */
[----:B------:R-:W-:-:S02]  /*58e0*/  FMNMX3 R16, |R95|, R16, |R60|, !PT ;  /* 0x000000105f107276 */ /* 0x000fc4000780063c */
[----:B------:R-:W-:Y:S02]  /*58f0*/  @P0 LEA R80, P1, R84, R7, 0x3 ;  /* 0x0000000754500211 */ /* 0x000fe400078218ff */
[----:B------:R-:W-:Y:S01]  /*5900*/  LOP3.LUT R14, R31, 0xff0000, RZ, 0xc0, !PT ;  /* 0x00ff00001f0e7812 */ /* 0x000fe200078ec0ff */
[----:B------:R-:W-:Y:S01]  /*5910*/  IMAD.U32 R90, R90, 0x10000, RZ ;  /* 0x000100005a5a7824 */ /* 0x000fe200078e00ff */
[----:B------:R-:W-:Y:S02]  /*5920*/  LOP3.LUT R31, R15, 0xff0000, RZ, 0xc0, !PT ;  /* 0x00ff00000f1f7812 */ /* 0x000fe400078ec0ff */
[----:B------:R-:W-:Y:S02]  /*5930*/  LOP3.LUT R15, R13, 0xffff, R86, 0xf8, !PT ;  /* 0x0000ffff0d0f7812 */ /* 0x000fe400078ef856 */
[----:B------:R-:W-:Y:S02]  /*5940*/  LOP3.LUT R13, R22, 0xffff, RZ, 0xc0, !PT ;  /* 0x0000ffff160d7812 */ /* 0x000fe400078ec0ff */
[----:B------:R-:W-:-:S02]  /*5950*/  LOP3.LUT R17, R12, 0xffff, RZ, 0xc0, !PT ;  /* 0x0000ffff0c117812 */ /* 0x000fc400078ec0ff */
[----:B------:R-:W-:Y:S02]  /*5960*/  FMNMX3 R24, |R91|, R16, |R24|, !PT ;  /* 0x000000105b187276 */ /* 0x000fe40007800618 */
[----:B------:R-:W-:Y:S02]  /*5970*/  @P0 LEA.HI.X R81, R84, R8, R81, 0x3, P1 ;  /* 0x0000000854510211 */ /* 0x000fe400008f1c51 */
[----:B------:R-:W-:Y:S02]  /*5980*/  @!P0 CS2R R84, SRZ ;  /* 0x0000000000548805 */ /* 0x000fe4000001ff00 */
[----:B------:R-:W-:Y:S02]  /*5990*/  IADD3 R12, PT, PT, R18, 0x1800000, RZ ;  /* 0x01800000120c7810 */ /* 0x000fe40007ffe0ff */
[----:B------:R-:W-:Y:S02]  /*59a0*/  LOP3.LUT R90, R13, 0xff0000, R90, 0xf8, !PT ;  /* 0x00ff00000d5a7812 */ /* 0x000fe400078ef85a */
[----:B------:R-:W-:Y:S01]  /*59b0*/  FMNMX3 R43, |R43|, R24, |R34|, !PT ;  /* 0x000000182b2b7276 */ /* 0x000fe20007800622 */
[----:B------:R-:W-:Y:S01]  /*59c0*/  IMAD.SHL.U32 R20, R38, 0x1000000, RZ ;  /* 0x0100000026147824 */ /* 0x000fe200078e00ff */
[----:B------:R-:W-:Y:S01]  /*59d0*/  LOP3.LUT R13, R37, 0xffff, RZ, 0xc0, !PT ;  /* 0x0000ffff250d7812 */ /* 0x000fe200078ec0ff */
[----:B------:R0:W5:Y:S01]  /*59e0*/  @P0 LDG.E.64 R84, desc[UR10][R80.64] ;  /* 0x0000000a50540981 */ /* 0x000162000c1e1b00 */
[----:B------:R-:W-:-:S02]  /*59f0*/  LOP3.LUT R12, R12, 0x7f800000, RZ, 0xc0, !PT ;  /* 0x7f8000000c0c7812 */ /* 0x000fc400078ec0ff */
[----:B------:R-:W-:Y:S02]  /*5a00*/  FMNMX R43, |R40|, R43, !PT ;  /* 0x0000002b282b7209 */ /* 0x000fe40007800200 */
[----:B------:R-:W-:Y:S02]  /*5a10*/  LOP3.LUT R14, R14, 0xffff, R21, 0xf8, !PT ;  /* 0x0000ffff0e0e7812 */ /* 0x000fe400078ef815 */
[----:B------:R-:W-:Y:S02]  /*5a20*/  SHF.L.U32 R13, R13, 0x18, RZ ;  /* 0x000000180d0d7819 */ /* 0x000fe400000006ff */
[----:B------:R-:W-:Y:S02]  /*5a30*/  ISETP.GT.U32.AND P0, PT, R12, 0x1ffffff, PT ;  /* 0x01ffffff0c00780c */ /* 0x000fe40003f04070 */
[----:B------:R-:W-:Y:S02]  /*5a40*/  LOP3.LUT R21, R20, R41, R31, 0xfe, !PT ;  /* 0x0000002914157212 */ /* 0x000fe400078efe1f */
[----:B------:R-:W-:-:S02]  /*5a50*/  FMNMX3 R36, |R36|, R43, |R39|, !PT ;  /* 0x0000002b24247276 */ /* 0x000fc40007800627 */
[----:B------:R-:W-:Y:S01]  /*5a60*/  LOP3.LUT R20, R14, 0xff000000, R13, 0xf8, !PT ;  /* 0xff0000000e147812 */ /* 0x000fe200078ef80d */
[----:B------:R-:W-:Y:S01]  /*5a70*/  IMAD.U32 R64, R64, 0x10000, RZ ;  /* 0x0001000040407824 */ /* 0x000fe200078e00ff */
[----:B------:R-:W-:Y:S02]  /*5a80*/  LOP3.LUT R28, R28, 0xffff, RZ, 0xc0, !PT ;  /* 0x0000ffff1c1c7812 */ /* 0x000fe400078ec0ff */
[----:B------:R-:W-:Y:S02]  /*5a90*/  LOP3.LUT R35, R35, 0xffff, RZ, 0xc0, !PT ;  /* 0x0000ffff23237812 */ /* 0x000fe400078ec0ff */
[----:B------:R-:W-:Y:S02]  /*5aa0*/  LOP3.LUT R13, RZ, R3, RZ, 0x33, !PT ;  /* 0x00000003ff0d7212 */ /* 0x000fe400078e33ff */
[----:B------:R-:W-:Y:S02]  /*5ab0*/  LOP3.LUT R12, R27, 0xffff, RZ, 0xc0, !PT ;  /* 0x0000ffff1b0c7812 */ /* 0x000fe400078ec0ff */
[----:B------:R-:W-:Y:S01]  /*5ac0*/  FMNMX3 R36, |R32|, R36, |R25|, !PT ;  /* 0x0000002420247276 */ /* 0x000fe20007800619 */
[----:B------:R-:W-:Y:S01]  /*5ad0*/  IMAD.SHL.U32 R28, R28, 0x1000000, RZ ;  /* 0x010000001c1c7824 */ /* 0x000fe200078e00ff */
[----:B------:R-:W-:Y:S01]  /*5ae0*/  LOP3.LUT R17, R17, 0xff0000, R64, 0xf8, !PT ;  /* 0x00ff000011117812 */ /* 0x000fe200078ef840 */
[----:B------:R-:W-:Y:S01]  /*5af0*/  IMAD.SHL.U32 R35, R35, 0x1000000, RZ ;  /* 0x0100000023237824 */ /* 0x000fe200078e00ff */
[----:B------:R-:W-:Y:S01]  /*5b00*/  SHF.L.U32 R12, R12, 0x18, RZ ;  /* 0x000000180c0c7819 */ /* 0x000fe200000006ff */
[----:B------:R-:W-:Y:S01]  /*5b10*/  IMAD.IADD R13, R13, 0x1, R0 ;  /* 0x000000010d0d7824 */ /* 0x000fe200078e0200 */
[----:B------:R-:W-:Y:S01]  /*5b20*/  FMNMX3 R30, |R33|, R36, |R30|, !PT ;  /* 0x00000024211e7276 */ /* 0x000fe2000780061e */
[----:B------:R-:W-:Y:S01]  /*5b30*/  BSSY.RECONVERGENT B1, `(.L_x_16379) ;  /* 0x000000f000017945 */ /* 0x000fe20003800200 */
[----:B------:R-:W-:-:S02]  /*5b40*/  LOP3.LUT R60, R15, 0xff000000, R28, 0xf8, !PT ;  /* 0xff0000000f3c7812 */ /* 0x000fc400078ef81c */
[----:B------:R-:W-:Y:S02]  /*5b50*/  LOP3.LUT R62, R90, 0xff000000, R35, 0xf8, !PT ;  /* 0xff0000005a3e7812 */ /* 0x000fe400078ef823 */
[----:B------:R-:W-:Y:S02]  /*5b60*/  LOP3.LUT R64, R17, 0xff000000, R12, 0xf8, !PT ;  /* 0xff00000011407812 */ /* 0x000fe400078ef80c */
[----:B------:R-:W-:Y:S02]  /*5b70*/  FMNMX3 R26, |R26|, R30, |R29|, !PT ;  /* 0x0000001e1a1a7276 */ /* 0x000fe4000780061d */
[----:B------:R-:W-:Y:S01]  /*5b80*/  LOP3.LUT R25, R13, 0x1f, RZ, 0xc0, !PT ;  /* 0x0000001f0d197812 */ /* 0x000fe200078ec0ff */
[----:B0-----:R-:W-:Y:S06]  /*5b90*/  @P0 BRA `(.L_x_16380) ;  /* 0x0000000000100947 */ /* 0x001fec0003800000 */
[----:B------:R-:W-:Y:S02]  /*5ba0*/  MOV R12, R18 ;  /* 0x00000012000c7202 */ /* 0x000fe40000000f00 */
[----:B------:R-:W-:-:S07]  /*5bb0*/  MOV R14, 0x5bd0 ;  /* 0x00005bd0000e7802 */ /* 0x000fce0000000f00 */
[----:B-----5:R-:W-:Y:S05]  /*5bc0*/  CALL.REL.NOINC `($__internal_491_$__cuda_sm20_rcp_rn_f32_slowpath) ;  /* 0x0000010400847944 */ /* 0x020fea0003c00000 */
[----:B------:R-:W-:Y:S05]  /*5bd0*/  BRA `(.L_x_16381) ;  /* 0x0000000000107947 */ /* 0x000fea0003800000 */
.L_x_16380:
[----:B------:R-:W0:Y:S02]  /*5be0*/  MUFU.RCP R15, R18 ;  /* 0x00000012000f7308 */ /* 0x000e240000001000 */
[----:B0-----:R-:W-:-:S04]  /*5bf0*/  FFMA R12, R18, R15, -1 ;  /* 0xbf800000120c7423 */ /* 0x001fc8000000000f */
[----:B------:R-:W-:-:S04]  /*5c00*/  FADD.FTZ R12, -R12, -RZ ;  /* 0x800000ff0c0c7221 */ /* 0x000fc80000010100 */
[----:B------:R-:W-:-:S07]  /*5c10*/  FFMA R15, R15, R12, R15 ;  /* 0x0000000c0f0f7223 */ /* 0x000fce000000000f */
.L_x_16381:
[----:B------:R-:W-:Y:S05]  /*5c20*/  BSYNC.RECONVERGENT B1 ;  /* 0x0000000000017941 */ /* 0x000fea0003800200 */
.L_x_16379:
[----:B------:R-:W-:Y:S01]  /*5c30*/  SHF.R.U64 R58, R58, 0x10, R59 ;  /* 0x000000103a3a7819 */ /* 0x000fe2000000123b */
[----:B------:R-:W-:Y:S01]  /*5c40*/  IMAD.MOV.U32 R13, RZ, RZ, 0x3bbb989d ;  /* 0x3bbb989dff0d7424 */ /* 0x000fe200078e00ff */
[----:B------:R-:W-:Y:S01]  /*5c50*/  MOV R17, 0x437c0000 ;  /* 0x437c000000117802 */ /* 0x000fe20000000f00 */
[----:B------:R-:W-:Y:S01]  /*5c60*/  BSSY.RECONVERGENT B1, `(.L_x_16382) ;  /* 0x0000017000017945 */ /* 0x000fe20003800200 */
[----:B------:R-:W-:Y:S01]  /*5c70*/  FMUL R27, R82, R15 ;  /* 0x0000000f521b7220 */ /* 0x000fe20000400000 */
[----:B------:R-:W-:-:S05]  /*5c80*/  HADD2.F32 R58, -RZ, R58.H0_H0 ;  /* 0x2000003aff3a7230 */ /* 0x000fca0000004100 */
        /* <DEDUP_REMOVED lines=16> */
.L_x_16383:
[----:B------:R-:W0:Y:S02]  /*5d90*/  MUFU.RCP R15, R14 ;  /* 0x0000000e000f7308 */ /* 0x000e240000001000 */
[----:B0-----:R-:W-:-:S04]  /*5da0*/  FFMA R12, R14, R15, -1 ;  /* 0xbf8000000e0c7423 */ /* 0x001fc8000000000f */
[----:B------:R-:W-:-:S04]  /*5db0*/  FADD.FTZ R12, -R12, -RZ ;  /* 0x800000ff0c0c7221 */ /* 0x000fc80000010100 */
[----:B------:R-:W-:-:S07]  /*5dc0*/  FFMA R15, R15, R12, R15 ;  /* 0x0000000c0f0f7223 */ /* 0x000fce000000000f */
.L_x_16384:
[----:B------:R-:W-:Y:S05]  /*5dd0*/  BSYNC.RECONVERGENT B1 ;  /* 0x0000000000017941 */ /* 0x000fea0003800200 */
.L_x_16382:
[----:B------:R-:W-:Y:S02]  /*5de0*/  HFMA2 R13, -RZ, RZ, 0.96630859375, -0.0022525787353515625 ;  /* 0x3bbb989dff0d7431 */ /* 0x000fe400000001ff */
[----:B------:R-:W-:Y:S01]  /*5df0*/  HADD2.F32 R88, -RZ, R59.H0_H0 ;  /* 0x2000003bff587230 */ /* 0x000fe20000004100 */
        /* <DEDUP_REMOVED lines=19> */
.L_x_16386:
[----:B------:R-:W0:Y:S02]  /*5f30*/  MUFU.RCP R15, R14 ;  /* 0x0000000e000f7308 */ /* 0x000e240000001000 */
[----:B0-----:R-:W-:-:S04]  /*5f40*/  FFMA R12, R14, R15, -1 ;  /* 0xbf8000000e0c7423 */ /* 0x001fc8000000000f */
[----:B------:R-:W-:-:S04]  /*5f50*/  FADD.FTZ R12, -R12, -RZ ;  /* 0x800000ff0c0c7221 */ /* 0x000fc80000010100 */
[----:B------:R-:W-:-:S07]  /*5f60*/  FFMA R15, R15, R12, R15 ;  /* 0x0000000c0f0f7223 */ /* 0x000fce000000000f */
.L_x_16387:
[----:B------:R-:W-:Y:S05]  /*5f70*/  BSYNC.RECONVERGENT B1 ;  /* 0x0000000000017941 */ /* 0x000fea0003800200 */
.L_x_16385:
[----:B------:R-:W-:Y:S01]  /*5f80*/  SHF.R.U32.HI R59, RZ, 0x10, R59 ;  /* 0x00000010ff3b7819 */ /* 0x000fe2000001163b */
        /* <DEDUP_REMOVED lines=21> */
.L_x_16389:
[----:B------:R-:W0:Y:S02]  /*60e0*/  MUFU.RCP R15, R14 ;  /* 0x0000000e000f7308 */ /* 0x000e240000001000 */
[----:B0-----:R-:W-:-:S04]  /*60f0*/  FFMA R12, R14, R15, -1 ;  /* 0xbf8000000e0c7423 */ /* 0x001fc8000000000f */
[----:B------:R-:W-:-:S04]  /*6100*/  FADD.FTZ R12, -R12, -RZ ;  /* 0x800000ff0c0c7221 */ /* 0x000fc80000010100 */
[----:B------:R-:W-:-:S07]  /*6110*/  FFMA R15, R15, R12, R15 ;  /* 0x0000000c0f0f7223 */ /* 0x000fce000000000f */
.L_x_16390:
[----:B------:R-:W-:Y:S05]  /*6120*/  BSYNC.RECONVERGENT B1 ;  /* 0x0000000000017941 */ /* 0x000fea0003800200 */
.L_x_16388:
        /* <DEDUP_REMOVED lines=21> */
.L_x_16392:
[----:B------:R-:W0:Y:S02]  /*6280*/  MUFU.RCP R15, R14 ;  /* 0x0000000e000f7308 */ /* 0x000e240000001000 */
[----:B0-----:R-:W-:-:S04]  /*6290*/  FFMA R12, R14, R15, -1 ;  /* 0xbf8000000e0c7423 */ /* 0x001fc8000000000f */
[----:B------:R-:W-:-:S04]  /*62a0*/  FADD.FTZ R12, -R12, -RZ ;  /* 0x800000ff0c0c7221 */ /* 0x000fc80000010100 */
[----:B------:R-:W-:-:S07]  /*62b0*/  FFMA R15, R15, R12, R15 ;  /* 0x0000000c0f0f7223 */ /* 0x000fce000000000f */
.L_x_16393:
[----:B------:R-:W-:Y:S05]  /*62c0*/  BSYNC.RECONVERGENT B1 ;  /* 0x0000000000017941 */ /* 0x000fea0003800200 */
.L_x_16391:
        /* <DEDUP_REMOVED lines=22> */
.L_x_16395:
[----:B------:R-:W0:Y:S02]  /*6430*/  MUFU.RCP R15, R14 ;  /* 0x0000000e000f7308 */ /* 0x000e240000001000 */
[----:B0-----:R-:W-:-:S04]  /*6440*/  FFMA R12, R14, R15, -1 ;  /* 0xbf8000000e0c7423 */ /* 0x001fc8000000000f */
[----:B------:R-:W-:-:S04]  /*6450*/  FADD.FTZ R12, -R12, -RZ ;  /* 0x800000ff0c0c7221 */ /* 0x000fc80000010100 */
[----:B------:R-:W-:-:S07]  /*6460*/  FFMA R15, R15, R12, R15 ;  /* 0x0000000c0f0f7223 */ /* 0x000fce000000000f */
.L_x_16396:
[----:B------:R-:W-:Y:S05]  /*6470*/  BSYNC.RECONVERGENT B1 ;  /* 0x0000000000017941 */ /* 0x000fea0003800200 */
.L_x_16394:
        /* <DEDUP_REMOVED lines=21> */
.L_x_16398:
[----:B------:R-:W0:Y:S02]  /*65d0*/  MUFU.RCP R15, R14 ;  /* 0x0000000e000f7308 */ /* 0x000e240000001000 */
[----:B0-----:R-:W-:-:S04]  /*65e0*/  FFMA R12, R14, R15, -1 ;  /* 0xbf8000000e0c7423 */ /* 0x001fc8000000000f */
[----:B------:R-:W-:-:S04]  /*65f0*/  FADD.FTZ R12, -R12, -RZ ;  /* 0x800000ff0c0c7221 */ /* 0x000fc80000010100 */
[----:B------:R-:W-:-:S07]  /*6600*/  FFMA R15, R15, R12, R15 ;  /* 0x0000000c0f0f7223 */ /* 0x000fce000000000f */
.L_x_16399:
[----:B------:R-:W-:Y:S05]  /*6610*/  BSYNC.RECONVERGENT B1 ;  /* 0x0000000000017941 */ /* 0x000fea0003800200 */
.L_x_16397:
        /* <DEDUP_REMOVED lines=22> */
.L_x_16401:
[----:B------:R-:W0:Y:S02]  /*6780*/  MUFU.RCP R15, R14 ;  /* 0x0000000e000f7308 */ /* 0x000e240000001000 */
[----:B0-----:R-:W-:-:S04]  /*6790*/  FFMA R12, R14, R15, -1 ;  /* 0xbf8000000e0c7423 */ /* 0x001fc8000000000f */
[----:B------:R-:W-:-:S04]  /*67a0*/  FADD.FTZ R12, -R12, -RZ ;  /* 0x800000ff0c0c7221 */ /* 0x000fc80000010100 */
[----:B------:R-:W-:-:S07]  /*67b0*/  FFMA R15, R15, R12, R15 ;  /* 0x0000000c0f0f7223 */ /* 0x000fce000000000f */
.L_x_16402:
[----:B------:R-:W-:Y:S05]  /*67c0*/  BSYNC.RECONVERGENT B1 ;  /* 0x0000000000017941 */ /* 0x000fea0003800200 */
.L_x_16400:
        /* <DEDUP_REMOVED lines=21> */
.L_x_16404:
[----:B------:R-:W0:Y:S02]  /*6920*/  MUFU.RCP R15, R16 ;  /* 0x00000010000f7308 */ /* 0x000e240000001000 */
[----:B0-----:R-:W-:-:S04]  /*6930*/  FFMA R12, R16, R15, -1 ;  /* 0xbf800000100c7423 */ /* 0x001fc8000000000f */
[----:B------:R-:W-:-:S04]  /*6940*/  FADD.FTZ R12, -R12, -RZ ;  /* 0x800000ff0c0c7221 */ /* 0x000fc80000010100 */
[----:B------:R-:W-:-:S07]  /*6950*/  FFMA R15, R15, R12, R15 ;  /* 0x0000000c0f0f7223 */ /* 0x000fce000000000f */
.L_x_16405:
[----:B------:R-:W-:Y:S05]  /*6960*/  BSYNC.RECONVERGENT B1 ;  /* 0x0000000000017941 */ /* 0x000fea0003800200 */
.L_x_16403:
        /* <DEDUP_REMOVED lines=22> */
.L_x_16407:
[----:B------:R-:W0:Y:S02]  /*6ad0*/  MUFU.RCP R15, R14 ;  /* 0x0000000e000f7308 */ /* 0x000e240000001000 */
[----:B0-----:R-:W-:-:S04]  /*6ae0*/  FFMA R12, R14, R15, -1 ;  /* 0xbf8000000e0c7423 */ /* 0x001fc8000000000f */
[----:B------:R-:W-:-:S04]  /*6af0*/  FADD.FTZ R12, -R12, -RZ ;  /* 0x800000ff0c0c7221 */ /* 0x000fc80000010100 */
[----:B------:R-:W-:-:S07]  /*6b00*/  FFMA R15, R15, R12, R15 ;  /* 0x0000000c0f0f7223 */ /* 0x000fce000000000f */
.L_x_16408:
[----:B------:R-:W-:Y:S05]  /*6b10*/  BSYNC.RECONVERGENT B1 ;  /* 0x0000000000017941 */ /* 0x000fea0003800200 */
.L_x_16406:
        /* <DEDUP_REMOVED lines=21> */
.L_x_16410:
[----:B------:R-:W0:Y:S02]  /*6c70*/  MUFU.RCP R15, R16 ;  /* 0x00000010000f7308 */ /* 0x000e240000001000 */
[----:B0-----:R-:W-:-:S04]  /*6c80*/  FFMA R12, R16, R15, -1 ;  /* 0xbf800000100c7423 */ /* 0x001fc8000000000f */
[----:B------:R-:W-:-:S04]  /*6c90*/  FADD.FTZ R12, -R12, -RZ ;  /* 0x800000ff0c0c7221 */ /* 0x000fc80000010100 */
[----:B------:R-:W-:-:S07]  /*6ca0*/  FFMA R15, R15, R12, R15 ;  /* 0x0000000c0f0f7223 */ /* 0x000fce000000000f */
.L_x_16411:
[----:B------:R-:W-:Y:S05]  /*6cb0*/  BSYNC.RECONVERGENT B1 ;  /* 0x0000000000017941 */ /* 0x000fea0003800200 */
.L_x_16409:
        /* <DEDUP_REMOVED lines=22> */
.L_x_16413:
[----:B------:R-:W0:Y:S02]  /*6e20*/  MUFU.RCP R15, R16 ;  /* 0x00000010000f7308 */ /* 0x000e240000001000 */
[----:B0-----:R-:W-:-:S04]  /*6e30*/  FFMA R12, R16, R15, -1 ;  /* 0xbf800000100c7423 */ /* 0x001fc8000000000f */
[----:B------:R-:W-:-:S04]  /*6e40*/  FADD.FTZ R12, -R12, -RZ ;  /* 0x800000ff0c0c7221 */ /* 0x000fc80000010100 */
[----:B------:R-:W-:-:S07]  /*6e50*/  FFMA R15, R15, R12, R15 ;  /* 0x0000000c0f0f7223 */ /* 0x000fce000000000f */
.L_x_16414:
[----:B------:R-:W-:Y:S05]  /*6e60*/  BSYNC.RECONVERGENT B1 ;  /* 0x0000000000017941 */ /* 0x000fea0003800200 */
.L_x_16412:
        /* <DEDUP_REMOVED lines=21> */
.L_x_16416:
[----:B------:R-:W0:Y:S02]  /*6fc0*/  MUFU.RCP R15, R14 ;  /* 0x0000000e000f7308 */ /* 0x000e240000001000 */
[----:B0-----:R-:W-:-:S04]  /*6fd0*/  FFMA R12, R14, R15, -1 ;  /* 0xbf8000000e0c7423 */ /* 0x001fc8000000000f */
[----:B------:R-:W-:-:S04]  /*6fe0*/  FADD.FTZ R12, -R12, -RZ ;  /* 0x800000ff0c0c7221 */ /* 0x000fc80000010100 */
[----:B------:R-:W-:-:S07]  /*6ff0*/  FFMA R15, R15, R12, R15 ;  /* 0x0000000c0f0f7223 */ /* 0x000fce000000000f */
.L_x_16417:
[----:B------:R-:W-:Y:S05]  /*7000*/  BSYNC.RECONVERGENT B1 ;  /* 0x0000000000017941 */ /* 0x000fea0003800200 */
.L_x_16415:
        /* <DEDUP_REMOVED lines=22> */
.L_x_16419:
[----:B------:R-:W0:Y:S02]  /*7170*/  MUFU.RCP R15, R16 ;  /* 0x00000010000f7308 */ /* 0x000e240000001000 */
[----:B0-----:R-:W-:-:S04]  /*7180*/  FFMA R12, R16, R15, -1 ;  /* 0xbf800000100c7423 */ /* 0x001fc8000000000f */
[----:B------:R-:W-:-:S04]  /*7190*/  FADD.FTZ R12, -R12, -RZ ;  /* 0x800000ff0c0c7221 */ /* 0x000fc80000010100 */
[----:B------:R-:W-:-:S07]  /*71a0*/  FFMA R15, R15, R12, R15 ;  /* 0x0000000c0f0f7223 */ /* 0x000fce000000000f */
.L_x_16420:
[----:B------:R-:W-:Y:S05]  /*71b0*/  BSYNC.RECONVERGENT B1 ;  /* 0x0000000000017941 */ /* 0x000fea0003800200 */
.L_x_16418:
        /* <DEDUP_REMOVED lines=21> */
.L_x_16422:
[----:B------:R-:W0:Y:S02]  /*7310*/  MUFU.RCP R15, R14 ;  /* 0x0000000e000f7308 */ /* 0x000e240000001000 */
[----:B0-----:R-:W-:-:S04]  /*7320*/  FFMA R12, R14, R15, -1 ;  /* 0xbf8000000e0c7423 */ /* 0x001fc8000000000f */
[----:B------:R-:W-:-:S04]  /*7330*/  FADD.FTZ R12, -R12, -RZ ;  /* 0x800000ff0c0c7221 */ /* 0x000fc80000010100 */
[----:B------:R-:W-:-:S07]  /*7340*/  FFMA R15, R15, R12, R15 ;  /* 0x0000000c0f0f7223 */ /* 0x000fce000000000f */
.L_x_16423:
[----:B------:R-:W-:Y:S05]  /*7350*/  BSYNC.RECONVERGENT B1 ;  /* 0x0000000000017941 */ /* 0x000fea0003800200 */
.L_x_16421:
        /* <DEDUP_REMOVED lines=22> */
.L_x_16425:
[----:B------:R-:W0:Y:S02]  /*74c0*/  MUFU.RCP R15, R16 ;  /* 0x00000010000f7308 */ /* 0x000e240000001000 */
[----:B0-----:R-:W-:-:S04]  /*74d0*/  FFMA R12, R16, R15, -1 ;  /* 0xbf800000100c7423 */ /* 0x001fc8000000000f */
[----:B------:R-:W-:-:S04]  /*74e0*/  FADD.FTZ R12, -R12, -RZ ;  /* 0x800000ff0c0c7221 */ /* 0x000fc80000010100 */
[----:B------:R-:W-:-:S07]  /*74f0*/  FFMA R15, R15, R12, R15 ;  /* 0x0000000c0f0f7223 */ /* 0x000fce000000000f */
.L_x_16426:
[----:B------:R-:W-:Y:S05]  /*7500*/  BSYNC.RECONVERGENT B1 ;  /* 0x0000000000017941 */ /* 0x000fea0003800200 */
.L_x_16424:
        /* <DEDUP_REMOVED lines=21> */
.L_x_16428:
[----:B------:R-:W0:Y:S02]  /*7660*/  MUFU.RCP R15, R14 ;  /* 0x0000000e000f7308 */ /* 0x000e240000001000 */
[----:B0-----:R-:W-:-:S04]  /*7670*/  FFMA R12, R14, R15, -1 ;  /* 0xbf8000000e0c7423 */ /* 0x001fc8000000000f */
[----:B------:R-:W-:-:S04]  /*7680*/  FADD.FTZ R12, -R12, -RZ ;  /* 0x800000ff0c0c7221 */ /* 0x000fc80000010100 */
[----:B------:R-:W-:-:S07]  /*7690*/  FFMA R15, R15, R12, R15 ;  /* 0x0000000c0f0f7223 */ /* 0x000fce000000000f */
.L_x_16429:
[----:B------:R-:W-:Y:S05]  /*76a0*/  BSYNC.RECONVERGENT B1 ;  /* 0x0000000000017941 */ /* 0x000fea0003800200 */
.L_x_16427:
        /* <DEDUP_REMOVED lines=22> */
.L_x_16431:
[----:B------:R-:W0:Y:S02]  /*7810*/  MUFU.RCP R15, R14 ;  /* 0x0000000e000f7308 */ /* 0x000e240000001000 */
[----:B0-----:R-:W-:-:S04]  /*7820*/  FFMA R12, R14, R15, -1 ;  /* 0xbf8000000e0c7423 */ /* 0x001fc8000000000f */
[----:B------:R-:W-:-:S04]  /*7830*/  FADD.FTZ R12, -R12, -RZ ;  /* 0x800000ff0c0c7221 */ /* 0x000fc80000010100 */
[----:B------:R-:W-:-:S07]  /*7840*/  FFMA R15, R15, R12, R15 ;  /* 0x0000000c0f0f7223 */ /* 0x000fce000000000f */
.L_x_16432:
[----:B------:R-:W-:Y:S05]  /*7850*/  BSYNC.RECONVERGENT B1 ;  /* 0x0000000000017941 */ /* 0x000fea0003800200 */
.L_x_16430:
        /* <DEDUP_REMOVED lines=21> */
.L_x_16434:
[----:B------:R-:W0:Y:S02]  /*79b0*/  MUFU.RCP R15, R16 ;  /* 0x00000010000f7308 */ /* 0x000e240000001000 */
[----:B0-----:R-:W-:-:S04]  /*79c0*/  FFMA R12, R16, R15, -1 ;  /* 0xbf800000100c7423 */ /* 0x001fc8000000000f */
[----:B------:R-:W-:-:S04]  /*79d0*/  FADD.FTZ R12, -R12, -RZ ;  /* 0x800000ff0c0c7221 */ /* 0x000fc80000010100 */
[----:B------:R-:W-:-:S07]  /*79e0*/  FFMA R15, R15, R12, R15 ;  /* 0x0000000c0f0f7223 */ /* 0x000fce000000000f */
.L_x_16435:
[----:B------:R-:W-:Y:S05]  /*79f0*/  BSYNC.RECONVERGENT B1 ;  /* 0x0000000000017941 */ /* 0x000fea0003800200 */
.L_x_16433:
        /* <DEDUP_REMOVED lines=22> */
.L_x_16437:
[----:B------:R-:W0:Y:S02]  /*7b60*/  MUFU.RCP R15, R16 ;  /* 0x00000010000f7308 */ /* 0x000e240000001000 */
[----:B0-----:R-:W-:-:S04]  /*7b70*/  FFMA R12, R16, R15, -1 ;  /* 0xbf800000100c7423 */ /* 0x001fc8000000000f */
[----:B------:R-:W-:-:S04]  /*7b80*/  FADD.FTZ R12, -R12, -RZ ;  /* 0x800000ff0c0c7221 */ /* 0x000fc80000010100 */
[----:B------:R-:W-:-:S07]  /*7b90*/  FFMA R15, R15, R12, R15 ;  /* 0x0000000c0f0f7223 */ /* 0x000fce000000000f */
.L_x_16438:
[----:B------:R-:W-:Y:S05]  /*7ba0*/  BSYNC.RECONVERGENT B1 ;  /* 0x0000000000017941 */ /* 0x000fea0003800200 */
.L_x_16436:
        /* <DEDUP_REMOVED lines=21> */
.L_x_16440:
[----:B------:R-:W0:Y:S02]  /*7d00*/  MUFU.RCP R15, R14 ;  /* 0x0000000e000f7308 */ /* 0x000e240000001000 */
[----:B0-----:R-:W-:-:S04]  /*7d10*/  FFMA R12, R14, R15, -1 ;  /* 0xbf8000000e0c7423 */ /* 0x001fc8000000000f */
[----:B------:R-:W-:-:S04]  /*7d20*/  FADD.FTZ R12, -R12, -RZ ;  /* 0x800000ff0c0c7221 */ /* 0x000fc80000010100 */
[----:B------:R-:W-:-:S07]  /*7d30*/  FFMA R15, R15, R12, R15 ;  /* 0x0000000c0f0f7223 */ /* 0x000fce000000000f */
.L_x_16441:
[----:B------:R-:W-:Y:S05]  /*7d40*/  BSYNC.RECONVERGENT B1 ;  /* 0x0000000000017941 */ /* 0x000fea0003800200 */
.L_x_16439:
        /* <DEDUP_REMOVED lines=22> */
.L_x_16443:
[----:B------:R-:W0:Y:S02]  /*7eb0*/  MUFU.RCP R15, R16 ;  /* 0x00000010000f7308 */ /* 0x000e240000001000 */
[----:B0-----:R-:W-:-:S04]  /*7ec0*/  FFMA R12, R16, R15, -1 ;  /* 0xbf800000100c7423 */ /* 0x001fc8000000000f */
[----:B------:R-:W-:-:S04]  /*7ed0*/  FADD.FTZ R12, -R12, -RZ ;  /* 0x800000ff0c0c7221 */ /* 0x000fc80000010100 */
[----:B------:R-:W-:-:S07]  /*7ee0*/  FFMA R15, R15, R12, R15 ;  /* 0x0000000c0f0f7223 */ /* 0x000fce000000000f */
.L_x_16444:
[----:B------:R-:W-:Y:S05]  /*7ef0*/  BSYNC.RECONVERGENT B1 ;  /* 0x0000000000017941 */ /* 0x000fea0003800200 */
.L_x_16442:
        /* <DEDUP_REMOVED lines=21> */
.L_x_16446:
[----:B------:R-:W0:Y:S02]  /*8050*/  MUFU.RCP R15, R14 ;  /* 0x0000000e000f7308 */ /* 0x000e240000001000 */
[----:B0-----:R-:W-:-:S04]  /*8060*/  FFMA R12, R14, R15, -1 ;  /* 0xbf8000000e0c7423 */ /* 0x001fc8000000000f */
[----:B------:R-:W-:-:S04]  /*8070*/  FADD.FTZ R12, -R12, -RZ ;  /* 0x800000ff0c0c7221 */ /* 0x000fc80000010100 */
[----:B------:R-:W-:-:S07]  /*8080*/  FFMA R15, R15, R12, R15 ;  /* 0x0000000c0f0f7223 */ /* 0x000fce000000000f */
.L_x_16447:
[----:B------:R-:W-:Y:S05]  /*8090*/  BSYNC.RECONVERGENT B1 ;  /* 0x0000000000017941 */ /* 0x000fea0003800200 */
.L_x_16445:
        /* <DEDUP_REMOVED lines=22> */
.L_x_16449:
[----:B------:R-:W0:Y:S02]  /*8200*/  MUFU.RCP R15, R14 ;  /* 0x0000000e000f7308 */ /* 0x000e240000001000 */
[----:B0-----:R-:W-:-:S04]  /*8210*/  FFMA R12, R14, R15, -1 ;  /* 0xbf8000000e0c7423 */ /* 0x001fc8000000000f */
[----:B------:R-:W-:-:S04]  /*8220*/  FADD.FTZ R12, -R12, -RZ ;  /* 0x800000ff0c0c7221 */ /* 0x000fc80000010100 */
[----:B------:R-:W-:-:S07]  /*8230*/  FFMA R15, R15, R12, R15 ;  /* 0x0000000c0f0f7223 */ /* 0x000fce000000000f */
.L_x_16450:
[----:B------:R-:W-:Y:S05]  /*8240*/  BSYNC.RECONVERGENT B1 ;  /* 0x0000000000017941 */ /* 0x000fea0003800200 */
.L_x_16448:
        /* <DEDUP_REMOVED lines=21> */
.L_x_16452:
[----:B------:R-:W0:Y:S02]  /*83a0*/  MUFU.RCP R15, R16 ;  /* 0x00000010000f7308 */ /* 0x000e240000001000 */
[----:B0-----:R-:W-:-:S04]  /*83b0*/  FFMA R12, R16, R15, -1 ;  /* 0xbf800000100c7423 */ /* 0x001fc8000000000f */
[----:B------:R-:W-:-:S04]  /*83c0*/  FADD.FTZ R12, -R12, -RZ ;  /* 0x800000ff0c0c7221 */ /* 0x000fc80000010100 */
[----:B------:R-:W-:-:S07]  /*83d0*/  FFMA R15, R15, R12, R15 ;  /* 0x0000000c0f0f7223 */ /* 0x000fce000000000f */
.L_x_16453:
[----:B------:R-:W-:Y:S05]  /*83e0*/  BSYNC.RECONVERGENT B1 ;  /* 0x0000000000017941 */ /* 0x000fea0003800200 */
.L_x_16451:
        /* <DEDUP_REMOVED lines=22> */
.L_x_16455:
[----:B------:R-:W0:Y:S02]  /*8550*/  MUFU.RCP R15, R14 ;  /* 0x0000000e000f7308 */ /* 0x000e240000001000 */
[----:B0-----:R-:W-:-:S04]  /*8560*/  FFMA R12, R14, R15, -1 ;  /* 0xbf8000000e0c7423 */ /* 0x001fc8000000000f */
[----:B------:R-:W-:-:S04]  /*8570*/  FADD.FTZ R12, -R12, -RZ ;  /* 0x800000ff0c0c7221 */ /* 0x000fc80000010100 */
[----:B------:R-:W-:-:S07]  /*8580*/  FFMA R15, R15, R12, R15 ;  /* 0x0000000c0f0f7223 */ /* 0x000fce000000000f */
.L_x_16456:
[----:B------:R-:W-:Y:S05]  /*8590*/  BSYNC.RECONVERGENT B1 ;  /* 0x0000000000017941 */ /* 0x000fea0003800200 */
.L_x_16454:
        /* <DEDUP_REMOVED lines=21> */
.L_x_16458:
[----:B------:R-:W0:Y:S02]  /*86f0*/  MUFU.RCP R15, R18 ;  /* 0x00000012000f7308 */ /* 0x000e240000001000 */
[----:B0-----:R-:W-:-:S04]  /*8700*/  FFMA R12, R18, R15, -1 ;  /* 0xbf800000120c7423 */ /* 0x001fc8000000000f */
[----:B------:R-:W-:-:S04]  /*8710*/  FADD.FTZ R12, -R12, -RZ ;  /* 0x800000ff0c0c7221 */ /* 0x000fc80000010100 */
[----:B------:R-:W-:-:S07]  /*8720*/  FFMA R15, R15, R12, R15 ;  /* 0x0000000c0f0f7223 */ /* 0x000fce000000000f */
.L_x_16459:
[----:B------:R-:W-:Y:S05]  /*8730*/  BSYNC.RECONVERGENT B1 ;  /* 0x0000000000017941 */ /* 0x000fea0003800200 */
.L_x_16457:
        /* <DEDUP_REMOVED lines=22> */
.L_x_16461:
[----:B------:R-:W0:Y:S02]  /*88a0*/  MUFU.RCP R15, R14 ;  /* 0x0000000e000f7308 */ /* 0x000e240000001000 */
[----:B0-----:R-:W-:-:S04]  /*88b0*/  FFMA R12, R14, R15, -1 ;  /* 0xbf8000000e0c7423 */ /* 0x001fc8000000000f */
[----:B------:R-:W-:-:S04]  /*88c0*/  FADD.FTZ R12, -R12, -RZ ;  /* 0x800000ff0c0c7221 */ /* 0x000fc80000010100 */
[----:B------:R-:W-:-:S07]  /*88d0*/  FFMA R15, R15, R12, R15 ;  /* 0x0000000c0f0f7223 */ /* 0x000fce000000000f */
.L_x_16462:
[----:B------:R-:W-:Y:S05]  /*88e0*/  BSYNC.RECONVERGENT B1 ;  /* 0x0000000000017941 */ /* 0x000fea0003800200 */
.L_x_16460:
        /* <DEDUP_REMOVED lines=21> */
.L_x_16464:
[----:B------:R-:W0:Y:S02]  /*8a40*/  MUFU.RCP R15, R18 ;  /* 0x00000012000f7308 */ /* 0x000e240000001000 */
[----:B0-----:R-:W-:-:S04]  /*8a50*/  FFMA R12, R18, R15, -1 ;  /* 0xbf800000120c7423 */ /* 0x001fc8000000000f */
[----:B------:R-:W-:-:S04]  /*8a60*/  FADD.FTZ R12, -R12, -RZ ;  /* 0x800000ff0c0c7221 */ /* 0x000fc80000010100 */
[----:B------:R-:W-:-:S07]  /*8a70*/  FFMA R15, R15, R12, R15 ;  /* 0x0000000c0f0f7223 */ /* 0x000fce000000000f */
.L_x_16465:
[----:B------:R-:W-:Y:S05]  /*8a80*/  BSYNC.RECONVERGENT B1 ;  /* 0x0000000000017941 */ /* 0x000fea0003800200 */
.L_x_16463:
        /* <DEDUP_REMOVED lines=22> */
.L_x_16467:
[----:B------:R-:W0:Y:S02]  /*8bf0*/  MUFU.RCP R15, R14 ;  /* 0x0000000e000f7308 */ /* 0x000e240000001000 */
[----:B0-----:R-:W-:-:S04]  /*8c00*/  FFMA R12, R14, R15, -1 ;  /* 0xbf8000000e0c7423 */ /* 0x001fc8000000000f */
[----:B------:R-:W-:-:S04]  /*8c10*/  FADD.FTZ R12, -R12, -RZ ;  /* 0x800000ff0c0c7221 */ /* 0x000fc80000010100 */
[----:B------:R-:W-:-:S07]  /*8c20*/  FFMA R15, R15, R12, R15 ;  /* 0x0000000c0f0f7223 */ /* 0x000fce000000000f */
.L_x_16468:
[----:B------:R-:W-:Y:S05]  /*8c30*/  BSYNC.RECONVERGENT B1 ;  /* 0x0000000000017941 */ /* 0x000fea0003800200 */
.L_x_16466:
        /* <DEDUP_REMOVED lines=21> */
.L_x_16470:
[----:B------:R-:W0:Y:S02]  /*8d90*/  MUFU.RCP R15, R14 ;  /* 0x0000000e000f7308 */ /* 0x000e240000001000 */
[----:B0-----:R-:W-:-:S04]  /*8da0*/  FFMA R12, R14, R15, -1 ;  /* 0xbf8000000e0c7423 */ /* 0x001fc8000000000f */
[----:B------:R-:W-:-:S04]  /*8db0*/  FADD.FTZ R12, -R12, -RZ ;  /* 0x800000ff0c0c7221 */ /* 0x000fc80000010100 */
[----:B------:R-:W-:-:S07]  /*8dc0*/  FFMA R15, R15, R12, R15 ;  /* 0x0000000c0f0f7223 */ /* 0x000fce000000000f */
.L_x_16471:
[----:B------:R-:W-:Y:S05]  /*8dd0*/  BSYNC.RECONVERGENT B1 ;  /* 0x0000000000017941 */ /* 0x000fea0003800200 */
.L_x_16469:
        /* <DEDUP_REMOVED lines=22> */
.L_x_16473:
[----:B------:R-:W0:Y:S02]  /*8f40*/  MUFU.RCP R15, R14 ;  /* 0x0000000e000f7308 */ /* 0x000e240000001000 */
[----:B0-----:R-:W-:-:S04]  /*8f50*/  FFMA R12, R14, R15, -1 ;  /* 0xbf8000000e0c7423 */ /* 0x001fc8000000000f */
[----:B------:R-:W-:-:S04]  /*8f60*/  FADD.FTZ R12, -R12, -RZ ;  /* 0x800000ff0c0c7221 */ /* 0x000fc80000010100 */
[----:B------:R-:W-:-:S07]  /*8f70*/  FFMA R15, R15, R12, R15 ;  /* 0x0000000c0f0f7223 */ /* 0x000fce000000000f */
.L_x_16474:
[----:B------:R-:W-:Y:S05]  /*8f80*/  BSYNC.RECONVERGENT B1 ;  /* 0x0000000000017941 */ /* 0x000fea0003800200 */
.L_x_16472:
        /* <DEDUP_REMOVED lines=67> */
.L_x_16476:
[----:B------:R-:W-:Y:S05]  /*93c0*/  BSYNC.RECONVERGENT B0 ;  /* 0x0000000000007941 */ /* 0x000fea0003800200 */
.L_x_16475:
        /* <DEDUP_REMOVED lines=47> */
.L_x_16478:
[----:B------:R-:W-:Y:S05]  /*96c0*/  BSYNC.RECONVERGENT B0 ;  /* 0x0000000000007941 */ /* 0x000fea0003800200 */
.L_x_16477:
        /* <DEDUP_REMOVED lines=49> */
.L_x_16480:
[----:B------:R-:W-:Y:S05]  /*99e0*/  BSYNC.RECONVERGENT B0 ;  /* 0x0000000000007941 */ /* 0x000fea0003800200 */
.L_x_16479:
        /* <DEDUP_REMOVED lines=26> */
.L_x_16482:
[----:B------:R-:W-:Y:S05]  /*9b90*/  BSYNC.RECONVERGENT B0 ;  /* 0x0000000000007941 */ /* 0x000fea0003800200 */
.L_x_16481:
        /* <DEDUP_REMOVED lines=26> */
.L_x_16484:
[----:B------:R-:W-:Y:S05]  /*9d40*/  BSYNC.RECONVERGENT B0 ;  /* 0x0000000000007941 */ /* 0x000fea0003800200 */
.L_x_16483:
        /* <DEDUP_REMOVED lines=25> */
.L_x_16486:
[----:B------:R-:W-:Y:S05]  /*9ee0*/  BSYNC.RECONVERGENT B0 ;  /* 0x0000000000007941 */ /* 0x000fea0003800200 */
.L_x_16485:
        /* <DEDUP_REMOVED lines=20> */
.L_x_16488:
[----:B------:R-:W-:Y:S05]  /*a030*/  BSYNC.RECONVERGENT B0 ;  /* 0x0000000000007941 */ /* 0x000fea0003800200 */
.L_x_16487:
        /* <DEDUP_REMOVED lines=22> */
.L_x_16490:
[----:B------:R-:W-:Y:S05]  /*a1a0*/  BSYNC.RECONVERGENT B0 ;  /* 0x0000000000007941 */ /* 0x000fea0003800200 */
.L_x_16489:
        /* <DEDUP_REMOVED lines=81> */
[----:B------:R-:W-:Y:S01]  /*a6c0*/  IMAD.U32 R7, R56, 0x10000, RZ ;  /* 0x0001000038077824 */ /* 0x000fe200078e00ff */
[----:B------:R-:W-:Y:S02]  /*a6d0*/  SHF.L.U32 R55, R55, 0x10, RZ ;  /* 0x0000001037377819 */ /* 0x000fe400000006ff */
[----:B------:R-:W-:Y:S02]  /*a6e0*/  @!P1 CS2R R46, SRZ ;  /* 0x00000000002e9805 */ /* 0x000fe4000001ff00 */
[----:B------:R-:W-:Y:S01]  /*a6f0*/  LOP3.LUT R88, R88, 0xff0000, R7, 0xf8, !PT ;  /* 0x00ff000058587812 */ /* 0x000fe200078ef807 */
[----:B------:R-:W-:Y:S01]  /*a700*/  HFMA2 R7, -RZ, RZ, 0.96630859375, -0.0022525787353515625 ;  /* 0x3bbb989dff077431 */ /* 0x000fe200000001ff */
[----:B------:R-:W-:Y:S01]  /*a710*/  LOP3.LUT R8, R55, 0xff0000, RZ, 0xc0, !PT ;  /* 0x00ff000037087812 */ /* 0x000fe200078ec0ff */
[----:B------:R-:W-:Y:S01]  /*a720*/  IMAD.MOV.U32 R56, RZ, RZ, 0x437c0000 ;  /* 0x437c0000ff387424 */ /* 0x000fe200078e00ff */
[----:B------:R0:W5:Y:S01]  /*a730*/  @P1 LDG.E.64 R46, desc[UR10][R80.64] ;  /* 0x0000000a502e1981 */ /* 0x000162000c1e1b00 */
[----:B------:R-:W-:Y:S01]  /*a740*/  SHF.L.U32 R19, R19, 0x10, RZ ;  /* 0x0000001013137819 */ /* 0x000fe200000006ff */
[----:B------:R-:W-:Y:S01]  /*a750*/  IMAD.U32 R58, R58, 0x10000, RZ ;  /* 0x000100003a3a7824 */ /* 0x000fe200078e00ff */
[----:B------:R-:W-:Y:S01]  /*a760*/  LOP3.LUT R95, R8, 0xffff, R95, 0xf8, !PT ;  /* 0x0000ffff085f7812 */ /* 0x000fe200078ef85f */
[----:B-----5:R-:W-:Y:S01]  /*a770*/  HADD2.F32 R8, -RZ, R66.H0_H0 ;  /* 0x20000042ff087230 */ /* 0x020fe20000004100 */
[----:B------:R-:W-:Y:S01]  /*a780*/  FMNMX3 R18, |R24|, R18, |R45|, !PT ;  /* 0x0000001218127276 */ /* 0x000fe2000780062d */
[----:B------:R-:W-:Y:S01]  /*a790*/  IMAD.U32 R22, R22, 0x10000, RZ ;  /* 0x0001000016167824 */ /* 0x000fe200078e00ff */
[----:B------:R-:W-:Y:S01]  /*a7a0*/  LOP3.LUT R58, R89, 0xff0000, R58, 0xf8, !PT ;  /* 0x00ff0000593a7812 */ /* 0x000fe200078ef83a */
[----:B------:R-:W-:Y:S01]  /*a7b0*/  BSSY.RECONVERGENT B1, `(.L_x_16491) ;  /* 0x0000039000017945 */ /* 0x000fe20003800200 */
[----:B------:R-:W-:Y:S01]  /*a7c0*/  FFMA.SAT R7, R8, -R7, 0.5 ;  /* 0x3f00000008077423 */ /* 0x000fe20000002807 */
[----:B------:R-:W-:-:S02]  /*a7d0*/  FMNMX3 R43, |R43|, R18, |R44|, !PT ;  /* 0x000000122b2b7276 */ /* 0x000fc4000780062c */
[----:B------:R-:W-:Y:S01]  /*a7e0*/  LOP3.LUT R54, R54, 0xffff, RZ, 0xc0, !PT ;  /* 0x0000ffff36367812 */ /* 0x000fe200078ec0ff */
[----:B------:R-:W-:Y:S01]  /*a7f0*/  FFMA.RM R7, R7, R56, 12582913 ;  /* 0x4b40000107077423 */ /* 0x000fe20000004038 */
[----:B------:R-:W-:Y:S02]  /*a800*/  SHF.L.U32 R56, R57, 0x10, RZ ;  /* 0x0000001039387819 */ /* 0x000fe400000006ff */
[----:B------:R-:W-:Y:S01]  /*a810*/  FMNMX3 R43, |R41|, R43, |R52|, !PT ;  /* 0x0000002b292b7276 */ /* 0x000fe20007800634 */
[----:B------:R-:W-:Y:S01]  /*a820*/  FADD R55, R7, -12583039 ;  /* 0xcb40007f07377421 */ /* 0x000fe20000000000 */
[----:B0-----:R-:W-:Y:S01]  /*a830*/  LOP3.LUT R80, R87, 0xff0000, R56, 0xf8, !PT ;  /* 0x00ff000057507812 */ /* 0x001fe200078ef838 */
[----:B------:R-:W-:Y:S01]  /*a840*/  IMAD.SHL.U32 R44, R54, 0x1000000, RZ ;  /* 0x01000000362c7824 */ /* 0x000fe200078e00ff */
[----:B------:R-:W-:Y:S01]  /*a850*/  LOP3.LUT R56, R17, 0xffff, RZ, 0xc0, !PT ;  /* 0x0000ffff11387812 */ /* 0x000fe200078ec0ff */
[----:B------:R-:W-:Y:S01]  /*a860*/  FFMA R55, R8, -1.4426950216293334961, -R55 ;  /* 0xbfb8aa3b08377823 */ /* 0x000fe20000000837 */
[----:B------:R-:W-:-:S02]  /*a870*/  SHF.L.U32 R7, R7, 0x17, RZ ;  /* 0x0000001707077819 */ /* 0x000fc400000006ff */
[----:B------:R-:W-:Y:S01]  /*a880*/  LOP3.LUT R19, R56, 0xff0000, R19, 0xf8, !PT ;  /* 0x00ff000038137812 */ /* 0x000fe200078ef813 */
[----:B------:R-:W-:Y:S01]  /*a890*/  FFMA R55, R8, -1.925963033500011079e-08, R55 ;  /* 0xb2a5706008377823 */ /* 0x000fe20000000037 */
[----:B------:R-:W-:Y:S02]  /*a8a0*/  FMNMX R42, |R42|, R43, !PT ;  /* 0x0000002b2a2a7209 */ /* 0x000fe40007800200 */
[----:B------:R-:W-:Y:S01]  /*a8b0*/  LOP3.LUT R59, R59, 0xffff, RZ, 0xc0, !PT ;  /* 0x0000ffff3b3b7812 */ /* 0x000fe200078ec0ff */
[----:B------:R-:W0:Y:S01]  /*a8c0*/  MUFU.EX2 R56, R55 ;  /* 0x0000003700387308 */ /* 0x000e220000000800 */
[----:B------:R-:W-:Y:S02]  /*a8d0*/  FMNMX3 R16, |R23|, R42, |R16|, !PT ;  /* 0x0000002a17107276 */ /* 0x000fe40007800610 */
[----:B------:R-:W-:Y:S01]  /*a8e0*/  LOP3.LUT R0, R0, 0xffff, RZ, 0xc0, !PT ;  /* 0x0000ffff00007812 */ /* 0x000fe200078ec0ff */
[----:B------:R-:W-:Y:S01]  /*a8f0*/  IMAD.SHL.U32 R59, R59, 0x1000000, RZ ;  /* 0x010000003b3b7824 */ /* 0x000fe200078e00ff */
[----:B------:R-:W-:-:S02]  /*a900*/  LOP3.LUT R17, R94, 0xffff, RZ, 0xc0, !PT ;  /* 0x0000ffff5e117812 */ /* 0x000fc400078ec0ff */
[----:B------:R-:W-:Y:S01]  /*a910*/  LOP3.LUT R31, R31, 0xffff, RZ, 0xc0, !PT ;  /* 0x0000ffff1f1f7812 */ /* 0x000fe200078ec0ff */
[----:B------:R-:W-:Y:S01]  /*a920*/  IMAD.SHL.U32 R0, R0, 0x1000000, RZ ;  /* 0x0100000000007824 */ /* 0x000fe200078e00ff */
[----:B------:R-:W-:Y:S02]  /*a930*/  FMNMX3 R16, |R51|, R16, |R30|, !PT ;  /* 0x0000001033107276 */ /* 0x000fe4000780061e */
[----:B------:R-:W-:Y:S02]  /*a940*/  LOP3.LUT R13, R13, 0xffff, RZ, 0xc0, !PT ;  /* 0x0000ffff0d0d7812 */ /* 0x000fe400078ec0ff */
[----:B------:R-:W-:Y:S02]  /*a950*/  LOP3.LUT R22, R17, 0xff0000, R22, 0xf8, !PT ;  /* 0x00ff000011167812 */ /* 0x000fe400078ef816 */
[----:B------:R-:W-:Y:S01]  /*a960*/  SHF.L.U32 R31, R31, 0x18, RZ ;  /* 0x000000181f1f7819 */ /* 0x000fe200000006ff */
[----:B0-----:R-:W-:Y:S01]  /*a970*/  FFMA R56, R7, R56, 1 ;  /* 0x3f80000007387423 */ /* 0x001fe20000000038 */
[----:B------:R-:W-:Y:S01]  /*a980*/  IMAD.SHL.U32 R7, R14, 0x1000000, RZ ;  /* 0x010000000e077824 */ /* 0x000fe200078e00ff */
[----:B------:R-:W-:-:S02]  /*a990*/  SHF.L.U32 R15, R15, 0x18, RZ ;  /* 0x000000180f0f7819 */ /* 0x000fc400000006ff */
[----:B------:R-:W-:Y:S02]  /*a9a0*/  SHF.L.U32 R13, R13, 0x18, RZ ;  /* 0x000000180d0d7819 */ /* 0x000fe400000006ff */
[----:B------:R-:W-:Y:S02]  /*a9b0*/  IADD3 R14, PT, PT, R56, 0x1800000, RZ ;  /* 0x01800000380e7810 */ /* 0x000fe40007ffe0ff */
[----:B------:R-:W-:Y:S02]  /*a9c0*/  LOP3.LUT R45, R58, R7, RZ, 0xfc, !PT ;  /* 0x000000073a2d7212 */ /* 0x000fe400078efcff */
[----:B------:R-:W-:Y:S02]  /*a9d0*/  LOP3.LUT R14, R14, 0x7f800000, RZ, 0xc0, !PT ;  /* 0x7f8000000e0e7812 */ /* 0x000fe400078ec0ff */
[----:B------:R-:W-:Y:S02]  /*a9e0*/  SHF.R.U32.HI R7, RZ, 0x5, R12 ;  /* 0x00000005ff077819 */ /* 0x000fe4000001160c */
[----:B------:R-:W-:-:S02]  /*a9f0*/  ISETP.GT.U32.AND P0, PT, R14, 0x1ffffff, PT ;  /* 0x01ffffff0e00780c */ /* 0x000fc40003f04070 */
[----:B------:R-:W-:Y:S01]  /*aa00*/  FMNMX3 R52, |R53|, R16, |R40|, !PT ;  /* 0x0000001035347276 */ /* 0x000fe20007800628 */
[----:B------:R-:W-:Y:S01]  /*aa10*/  IMAD R12, R7, -0x4, R12 ;  /* 0xfffffffc070c7824 */ /* 0x000fe200078e020c */
[----:B------:R-:W-:Y:S02]  /*aa20*/  LOP3.LUT R24, R86, 0xff000000, R31, 0xf8, !PT ;  /* 0xff00000056187812 */ /* 0x000fe400078ef81f */
[----:B------:R-:W-:Y:S01]  /*aa30*/  LOP3.LUT R44, R95, 0xff000000, R44, 0xf8, !PT ;  /* 0xff0000005f2c7812 */ /* 0x000fe200078ef82c */
[----:B------:R-:W-:Y:S01]  /*aa40*/  VIADD R12, R12, 0x1e ;  /* 0x0000001e0c0c7836 */ /* 0x000fe20000000000 */
[----:B------:R-:W-:Y:S02]  /*aa50*/  LOP3.LUT R43, R88, R59, RZ, 0xfc, !PT ;  /* 0x0000003b582b7212 */ /* 0x000fe400078efcff */
[----:B------:R-:W-:Y:S02]  /*aa60*/  LOP3.LUT R41, R80, R15, RZ, 0xfc, !PT ;  /* 0x0000000f50297212 */ /* 0x000fe400078efcff */
[----:B------:R-:W-:-:S02]  /*aa70*/  LOP3.LUT R42, R19, 0xff000000, R0, 0xf8, !PT ;  /* 0xff000000132a7812 */ /* 0x000fc400078ef800 */
[----:B------:R-:W-:Y:S02]  /*aa80*/  LOP3.LUT R40, R22, 0xff000000, R13, 0xf8, !PT ;  /* 0xff00000016287812 */ /* 0x000fe400078ef80d */
[----:B------:R-:W-:Y:S02]  /*aa90*/  FMNMX3 R52, |R50|, R52, |R3|, !PT ;  /* 0x0000003432347276 */ /* 0x000fe40007800603 */
[----:B------:R-:W-:Y:S01]  /*aaa0*/  LOP3.LUT R55, R12, 0x1f, RZ, 0xc0, !PT ;  /* 0x0000001f0c377812 */ /* 0x000fe200078ec0ff */
[----:B------:R-:W-:Y:S06]  /*aab0*/  @P0 BRA `(.L_x_16492) ;  /* 0x0000000000100947 */ /* 0x000fec0003800000 */
[----:B------:R-:W-:Y:S02]  /*aac0*/  MOV R12, R56 ;  /* 0x00000038000c7202 */ /* 0x000fe40000000f00 */
[----:B------:R-:W-:-:S07]  /*aad0*/  MOV R14, 0xaaf0 ;  /* 0x0000aaf0000e7802 */ /* 0x000fce0000000f00 */
[----:B------:R-:W-:Y:S05]  /*aae0*/  CALL.REL.NOINC `($__internal_491_$__cuda_sm20_rcp_rn_f32_slowpath) ;  /* 0x000000b400bc7944 */ /* 0x000fea0003c00000 */
[----:B------:R-:W-:Y:S05]  /*aaf0*/  BRA `(.L_x_16493) ;  /* 0x0000000000107947 */ /* 0x000fea0003800000 */
.L_x_16492:
[----:B------:R-:W0:Y:S02]  /*ab00*/  MUFU.RCP R15, R56 ;  /* 0x00000038000f7308 */ /* 0x000e240000001000 */
[----:B0-----:R-:W-:-:S04]  /*ab10*/  FFMA R0, R56, R15, -1 ;  /* 0xbf80000038007423 */ /* 0x001fc8000000000f */
[----:B------:R-:W-:-:S04]  /*ab20*/  FADD.FTZ R0, -R0, -RZ ;  /* 0x800000ff00007221 */ /* 0x000fc80000010100 */
[----:B------:R-:W-:-:S07]  /*ab30*/  FFMA R15, R15, R0, R15 ;  /* 0x000000000f0f7223 */ /* 0x000fce000000000f */
.L_x_16493:
[----:B------:R-:W-:Y:S05]  /*ab40*/  BSYNC.RECONVERGENT B1 ;  /* 0x0000000000017941 */ /* 0x000fea0003800200 */
.L_x_16491:
        /* <DEDUP_REMOVED lines=19> */
[----:B------:R-:W-:Y:S05]  /*ac80*/  CALL.REL.NOINC `($__internal_491_$__cuda_sm20_rcp_rn_f32_slowpath) ;  /* 0x000000b400547944 */ /* 0x000fea0003c00000 */
[----:B------:R-:W-:Y:S05]  /*ac90*/  BRA `(.L_x_16496) ;  /* 0x0000000000107947 */ /* 0x000fea0003800000 */
.L_x_16495:
[----:B------:R-:W0:Y:S02]  /*aca0*/  MUFU.RCP R15, R12 ;  /* 0x0000000c000f7308 */ /* 0x000e240000001000 */
[----:B0-----:R-:W-:-:S04]  /*acb0*/  FFMA R0, R12, R15, -1 ;  /* 0xbf8000000c007423 */ /* 0x001fc8000000000f */
[----:B------:R-:W-:-:S04]  /*acc0*/  FADD.FTZ R0, -R0, -RZ ;  /* 0x800000ff00007221 */ /* 0x000fc80000010100 */
[----:B------:R-:W-:-:S07]  /*acd0*/  FFMA R15, R15, R0, R15 ;  /* 0x000000000f0f7223 */ /* 0x000fce000000000f */
.L_x_16496:
[----:B------:R-:W-:Y:S05]  /*ace0*/  BSYNC.RECONVERGENT B1 ;  /* 0x0000000000017941 */ /* 0x000fea0003800200 */
.L_x_16494:
[----:B------:R-:W-:Y:S02]  /*acf0*/  HFMA2 R3, -RZ, RZ, 3.7421875, 0 ;  /* 0x437c0000ff037431 */ /* 0x000fe400000001ff */
[----:B------:R-:W-:Y:S01]  /*ad00*/  HADD2.F32 R83, -RZ, R67.H0_H0 ;  /* 0x20000043ff537230 */ /* 0x000fe20000004100 */
[----:B------:R-:W-:Y:S01]  /*ad10*/  BSSY.RECONVERGENT B1, `(.L_x_16497) ;  /* 0x0000016000017945 */ /* 0x000fe20003800200 */
[----:B------:R-:W-:Y:S02]  /*ad20*/  IMAD.MOV.U32 R0, RZ, RZ, 0x3bbb989d ;  /* 0x3bbb989dff007424 */ /* 0x000fe400078e00ff */
        /* <DEDUP_REMOVED lines=16> */
.L_x_16498:
[----:B------:R-:W0:Y:S02]  /*ae30*/  MUFU.RCP R15, R12 ;  /* 0x0000000c000f7308 */ /* 0x000e240000001000 */
[----:B0-----:R-:W-:-:S04]  /*ae40*/  FFMA R0, R12, R15, -1 ;  /* 0xbf8000000c007423 */ /* 0x001fc8000000000f */
[----:B------:R-:W-:-:S04]  /*ae50*/  FADD.FTZ R0, -R0, -RZ ;  /* 0x800000ff00007221 */ /* 0x000fc80000010100 */
[----:B------:R-:W-:-:S07]  /*ae60*/  FFMA R15, R15, R0, R15 ;  /* 0x000000000f0f7223 */ /* 0x000fce000000000f */
.L_x_16499:
[----:B------:R-:W-:Y:S05]  /*ae70*/  BSYNC.RECONVERGENT B1 ;  /* 0x0000000000017941 */ /* 0x000fea0003800200 */
.L_x_16497:
        /* <DEDUP_REMOVED lines=21> */
.L_x_16501:
[----:B------:R-:W0:Y:S02]  /*afd0*/  MUFU.RCP R15, R12 ;  /* 0x0000000c000f7308 */ /* 0x000e240000001000 */
[----:B0-----:R-:W-:-:S04]  /*afe0*/  FFMA R0, R12, R15, -1 ;  /* 0xbf8000000c007423 */ /* 0x001fc8000000000f */
[----:B------:R-:W-:-:S04]  /*aff0*/  FADD.FTZ R0, -R0, -RZ ;  /* 0x800000ff00007221 */ /* 0x000fc80000010100 */
[----:B------:R-:W-:-:S07]  /*b000*/  FFMA R15, R15, R0, R15 ;  /* 0x000000000f0f7223 */ /* 0x000fce000000000f */
.L_x_16502:
[----:B------:R-:W-:Y:S05]  /*b010*/  BSYNC.RECONVERGENT B1 ;  /* 0x0000000000017941 */ /* 0x000fea0003800200 */
.L_x_16500:
        /* <DEDUP_REMOVED lines=20> */
.L_x_16504:
[----:B------:R-:W0:Y:S02]  /*b160*/  MUFU.RCP R15, R12 ;  /* 0x0000000c000f7308 */ /* 0x000e240000001000 */
[----:B0-----:R-:W-:-:S04]  /*b170*/  FFMA R0, R12, R15, -1 ;  /* 0xbf8000000c007423 */ /* 0x001fc8000000000f */
[----:B------:R-:W-:-:S04]  /*b180*/  FADD.FTZ R0, -R0, -RZ ;  /* 0x800000ff00007221 */ /* 0x000fc80000010100 */
[----:B------:R-:W-:-:S07]  /*b190*/  FFMA R15, R15, R0, R15 ;  /* 0x000000000f0f7223 */ /* 0x000fce000000000f */
.L_x_16505:
[----:B------:R-:W-:Y:S05]  /*b1a0*/  BSYNC.RECONVERGENT B1 ;  /* 0x0000000000017941 */ /* 0x000fea0003800200 */
.L_x_16503:
        /* <DEDUP_REMOVED lines=21> */
.L_x_16507:
[----:B------:R-:W0:Y:S02]  /*b300*/  MUFU.RCP R15, R12 ;  /* 0x0000000c000f7308 */ /* 0x000e240000001000 */
[----:B0-----:R-:W-:-:S04]  /*b310*/  FFMA R0, R12, R15, -1 ;  /* 0xbf8000000c007423 */ /* 0x001fc8000000000f */
[----:B------:R-:W-:-:S04]  /*b320*/  FADD.FTZ R0, -R0, -RZ ;  /* 0x800000ff00007221 */ /* 0x000fc80000010100 */
[----:B------:R-:W-:-:S07]  /*b330*/  FFMA R15, R15, R0, R15 ;  /* 0x000000000f0f7223 */ /* 0x000fce000000000f */
.L_x_16508:
[----:B------:R-:W-:Y:S05]  /*b340*/  BSYNC.RECONVERGENT B1 ;  /* 0x0000000000017941 */ /* 0x000fea0003800200 */
.L_x_16506:
        /* <DEDUP_REMOVED lines=20> */
.L_x_16510:
[----:B------:R-:W0:Y:S02]  /*b490*/  MUFU.RCP R15, R12 ;  /* 0x0000000c000f7308 */ /* 0x000e240000001000 */
[----:B0-----:R-:W-:-:S04]  /*b4a0*/  FFMA R0, R12, R15, -1 ;  /* 0xbf8000000c007423 */ /* 0x001fc8000000000f */
[----:B------:R-:W-:-:S04]  /*b4b0*/  FADD.FTZ R0, -R0, -RZ ;  /* 0x800000ff00007221 */ /* 0x000fc80000010100 */
[----:B------:R-:W-:-:S07]  /*b4c0*/  FFMA R15, R15, R0, R15 ;  /* 0x000000000f0f7223 */ /* 0x000fce000000000f */
.L_x_16511:
[----:B------:R-:W-:Y:S05]  /*b4d0*/  BSYNC.RECONVERGENT B1 ;  /* 0x0000000000017941 */ /* 0x000fea0003800200 */
.L_x_16509:
        /* <DEDUP_REMOVED lines=21> */
.L_x_16513:
[----:B------:R-:W0:Y:S02]  /*b630*/  MUFU.RCP R15, R12 ;  /* 0x0000000c000f7308 */ /* 0x000e240000001000 */
[----:B0-----:R-:W-:-:S04]  /*b640*/  FFMA R0, R12, R15, -1 ;  /* 0xbf8000000c007423 */ /* 0x001fc8000000000f */
[----:B------:R-:W-:-:S04]  /*b650*/  FADD.FTZ R0, -R0, -RZ ;  /* 0x800000ff00007221 */ /* 0x000fc80000010100 */
[----:B------:R-:W-:-:S07]  /*b660*/  FFMA R15, R15, R0, R15 ;  /* 0x000000000f0f7223 */ /* 0x000fce000000000f */
.L_x_16514:
[----:B------:R-:W-:Y:S05]  /*b670*/  BSYNC.RECONVERGENT B1 ;  /* 0x0000000000017941 */ /* 0x000fea0003800200 */
.L_x_16512:
        /* <DEDUP_REMOVED lines=20> */
.L_x_16516:
[----:B------:R-:W0:Y:S02]  /*b7c0*/  MUFU.RCP R15, R12 ;  /* 0x0000000c000f7308 */ /* 0x000e240000001000 */
[----:B0-----:R-:W-:-:S04]  /*b7d0*/  FFMA R0, R12, R15, -1 ;  /* 0xbf8000000c007423 */ /* 0x001fc8000000000f */
[----:B------:R-:W-:-:S04]  /*b7e0*/  FADD.FTZ R0, -R0, -RZ ;  /* 0x800000ff00007221 */ /* 0x000fc80000010100 */
[----:B------:R-:W-:-:S07]  /*b7f0*/  FFMA R15, R15, R0, R15 ;  /* 0x000000000f0f7223 */ /* 0x000fce000000000f */
.L_x_16517:
[----:B------:R-:W-:Y:S05]  /*b800*/  BSYNC.RECONVERGENT B1 ;  /* 0x0000000000017941 */ /* 0x000fea0003800200 */
.L_x_16515:
        /* <DEDUP_REMOVED lines=21> */
.L_x_16519:
[----:B------:R-:W0:Y:S02]  /*b960*/  MUFU.RCP R15, R12 ;  /* 0x0000000c000f7308 */ /* 0x000e240000001000 */
[----:B0-----:R-:W-:-:S04]  /*b970*/  FFMA R0, R12, R15, -1 ;  /* 0xbf8000000c007423 */ /* 0x001fc8000000000f */
[----:B------:R-:W-:-:S04]  /*b980*/  FADD.FTZ R0, -R0, -RZ ;  /* 0x800000ff00007221 */ /* 0x000fc80000010100 */
[----:B------:R-:W-:-:S07]  /*b990*/  FFMA R15, R15, R0, R15 ;  /* 0x000000000f0f7223 */ /* 0x000fce000000000f */
.L_x_16520:
[----:B------:R-:W-:Y:S05]  /*b9a0*/  BSYNC.RECONVERGENT B1 ;  /* 0x0000000000017941 */ /* 0x000fea0003800200 */
.L_x_16518:
        /* <DEDUP_REMOVED lines=20> */
.L_x_16522:
[----:B------:R-:W0:Y:S02]  /*baf0*/  MUFU.RCP R15, R12 ;  /* 0x0000000c000f7308 */ /* 0x000e240000001000 */
[----:B0-----:R-:W-:-:S04]  /*bb00*/  FFMA R0, R12, R15, -1 ;  /* 0xbf8000000c007423 */ /* 0x001fc8000000000f */
[----:B------:R-:W-:-:S04]  /*bb10*/  FADD.FTZ R0, -R0, -RZ ;  /* 0x800000ff00007221 */ /* 0x000fc80000010100 */
[----:B------:R-:W-:-:S07]  /*bb20*/  FFMA R15, R15, R0, R15 ;  /* 0x000000000f0f7223 */ /* 0x000fce000000000f */
.L_x_16523:
[----:B------:R-:W-:Y:S05]  /*bb30*/  BSYNC.RECONVERGENT B1 ;  /* 0x0000000000017941 */ /* 0x000fea0003800200 */
.L_x_16521:
        /* <DEDUP_REMOVED lines=21> */
.L_x_16525:
[----:B------:R-:W0:Y:S02]  /*bc90*/  MUFU.RCP R15, R12 ;  /* 0x0000000c000f7308 */ /* 0x000e240000001000 */
[----:B0-----:R-:W-:-:S04]  /*bca0*/  FFMA R0, R12, R15, -1 ;  /* 0xbf8000000c007423 */ /* 0x001fc8000000000f */
[----:B------:R-:W-:-:S04]  /*bcb0*/  FADD.FTZ R0, -R0, -RZ ;  /* 0x800000ff00007221 */ /* 0x000fc80000010100 */
[----:B------:R-:W-:-:S07]  /*bcc0*/  FFMA R15, R15, R0, R15 ;  /* 0x000000000f0f7223 */ /* 0x000fce000000000f */
.L_x_16526:
[----:B------:R-:W-:Y:S05]  /*bcd0*/  BSYNC.RECONVERGENT B1 ;  /* 0x0000000000017941 */ /* 0x000fea0003800200 */
.L_x_16524:
        /* <DEDUP_REMOVED lines=20> */
.L_x_16528:
[----:B------:R-:W0:Y:S02]  /*be20*/  MUFU.RCP R15, R12 ;  /* 0x0000000c000f7308 */ /* 0x000e240000001000 */
[----:B0-----:R-:W-:-:S04]  /*be30*/  FFMA R0, R12, R15, -1 ;  /* 0xbf8000000c007423 */ /* 0x001fc8000000000f */
[----:B------:R-:W-:-:S04]  /*be40*/  FADD.FTZ R0, -R0, -RZ ;  /* 0x800000ff00007221 */ /* 0x000fc80000010100 */
[----:B------:R-:W-:-:S07]  /*be50*/  FFMA R15, R15, R0, R15 ;  /* 0x000000000f0f7223 */ /* 0x000fce000000000f */
.L_x_16529:
[----:B------:R-:W-:Y:S05]  /*be60*/  BSYNC.RECONVERGENT B1 ;  /* 0x0000000000017941 */ /* 0x000fea0003800200 */
.L_x_16527:
        /* <DEDUP_REMOVED lines=21> */
.L_x_16531:
[----:B------:R-:W0:Y:S02]  /*bfc0*/  MUFU.RCP R15, R12 ;  /* 0x0000000c000f7308 */ /* 0x000e240000001000 */
[----:B0-----:R-:W-:-:S04]  /*bfd0*/  FFMA R0, R12, R15, -1 ;  /* 0xbf8000000c007423 */ /* 0x001fc8000000000f */
[----:B------:R-:W-:-:S04]  /*bfe0*/  FADD.FTZ R0, -R0, -RZ ;  /* 0x800000ff00007221 */ /* 0x000fc80000010100 */
[----:B------:R-:W-:-:S07]  /*bff0*/  FFMA R15, R15, R0, R15 ;  /* 0x000000000f0f7223 */ /* 0x000fce000000000f */
.L_x_16532:
[----:B------:R-:W-:Y:S05]  /*c000*/  BSYNC.RECONVERGENT B1 ;  /* 0x0000000000017941 */ /* 0x000fea0003800200 */
.L_x_16530:
        /* <DEDUP_REMOVED lines=20> */
.L_x_16534:
[----:B------:R-:W0:Y:S02]  /*c150*/  MUFU.RCP R15, R12 ;  /* 0x0000000c000f7308 */ /* 0x000e240000001000 */
[----:B0-----:R-:W-:-:S04]  /*c160*/  FFMA R3, R12, R15, -1 ;  /* 0xbf8000000c037423 */ /* 0x001fc8000000000f */
[----:B------:R-:W-:-:S04]  /*c170*/  FADD.FTZ R8, -R3, -RZ ;  /* 0x800000ff03087221 */ /* 0x000fc80000010100 */
[----:B------:R-:W-:-:S07]  /*c180*/  FFMA R15, R15, R8, R15 ;  /* 0x000000080f0f7223 */ /* 0x000fce000000000f */
.L_x_16535:
[----:B------:R-:W-:Y:S05]  /*c190*/  BSYNC.RECONVERGENT B1 ;  /* 0x0000000000017941 */ /* 0x000fea0003800200 */
.L_x_16533:
        /* <DEDUP_REMOVED lines=21> */
.L_x_16537:
[----:B------:R-:W0:Y:S02]  /*c2f0*/  MUFU.RCP R15, R12 ;  /* 0x0000000c000f7308 */ /* 0x000e240000001000 */
[----:B0-----:R-:W-:-:S04]  /*c300*/  FFMA R3, R12, R15, -1 ;  /* 0xbf8000000c037423 */ /* 0x001fc8000000000f */
[----:B------:R-:W-:-:S04]  /*c310*/  FADD.FTZ R12, -R3, -RZ ;  /* 0x800000ff030c7221 */ /* 0x000fc80000010100 */
[----:B------:R-:W-:-:S07]  /*c320*/  FFMA R15, R15, R12, R15 ;  /* 0x0000000c0f0f7223 */ /* 0x000fce000000000f */
.L_x_16538:
[----:B------:R-:W-:Y:S05]  /*c330*/  BSYNC.RECONVERGENT B1 ;  /* 0x0000000000017941 */ /* 0x000fea0003800200 */
.L_x_16536:
        /* <DEDUP_REMOVED lines=21> */
.L_x_16540:
[----:B------:R-:W0:Y:S02]  /*c490*/  MUFU.RCP R15, R14 ;  /* 0x0000000e000f7308 */ /* 0x000e240000001000 */
[----:B0-----:R-:W-:-:S04]  /*c4a0*/  FFMA R3, R14, R15, -1 ;  /* 0xbf8000000e037423 */ /* 0x001fc8000000000f */
[----:B------:R-:W-:-:S04]  /*c4b0*/  FADD.FTZ R12, -R3, -RZ ;  /* 0x800000ff030c7221 */ /* 0x000fc80000010100 */
[----:B------:R-:W-:-:S07]  /*c4c0*/  FFMA R15, R15, R12, R15 ;  /* 0x0000000c0f0f7223 */ /* 0x000fce000000000f */
.L_x_16541:
[----:B------:R-:W-:Y:S05]  /*c4d0*/  BSYNC.RECONVERGENT B1 ;  /* 0x0000000000017941 */ /* 0x000fea0003800200 */
.L_x_16539:
        /* <DEDUP_REMOVED lines=19> */
[----:B------:R-:W-:Y:S05]  /*c610*/  CALL.REL.NOINC `($__internal_491_$__cuda_sm20_rcp_rn_f32_slowpath) ;  /* 0x0000009800f07944 */ /* 0x000fea0003c00000 */
[----:B------:R-:W-:Y:S05]  /*c620*/  BRA `(.L_x_16544) ;  /* 0x0000000000107947 */ /* 0x000fea0003800000 */
.L_x_16543:
[----:B------:R-:W0:Y:S02]  /*c630*/  MUFU.RCP R15, R12 ;  /* 0x0000000c000f7308 */ /* 0x000e240000001000 */
[----:B0-----:R-:W-:-:S04]  /*c640*/  FFMA R3, R12, R15, -1 ;  /* 0xbf8000000c037423 */ /* 0x001fc8000000000f */
[----:B------:R-:W-:-:S04]  /*c650*/  FADD.FTZ R12, -R3, -RZ ;  /* 0x800000ff030c7221 */ /* 0x000fc80000010100 */
[----:B------:R-:W-:-:S07]  /*c660*/  FFMA R15, R15, R12, R15 ;  /* 0x0000000c0f0f7223 */ /* 0x000fce000000000f */
.L_x_16544:
[----:B------:R-:W-:Y:S05]  /*c670*/  BSYNC.RECONVERGENT B1 ;  /* 0x0000000000017941 */ /* 0x000fea0003800200 */
.L_x_16542:
        /* <DEDUP_REMOVED lines=21> */
.L_x_16546:
[----:B------:R-:W0:Y:S02]  /*c7d0*/  MUFU.RCP R15, R14 ;  /* 0x0000000e000f7308 */ /* 0x000e240000001000 */
[----:B0-----:R-:W-:-:S04]  /*c7e0*/  FFMA R3, R14, R15, -1 ;  /* 0xbf8000000e037423 */ /* 0x001fc8000000000f */
[----:B------:R-:W-:-:S04]  /*c7f0*/  FADD.FTZ R12, -R3, -RZ ;  /* 0x800000ff030c7221 */ /* 0x000fc80000010100 */
[----:B------:R-:W-:-:S07]  /*c800*/  FFMA R15, R15, R12, R15 ;  /* 0x0000000c0f0f7223 */ /* 0x000fce000000000f */
.L_x_16547:
[----:B------:R-:W-:Y:S05]  /*c810*/  BSYNC.RECONVERGENT B1 ;  /* 0x0000000000017941 */ /* 0x000fea0003800200 */
.L_x_16545:
        /* <DEDUP_REMOVED lines=22> */
.L_x_16549:
[----:B------:R-:W0:Y:S02]  /*c980*/  MUFU.RCP R15, R16 ;  /* 0x00000010000f7308 */ /* 0x000e240000001000 */
[----:B0-----:R-:W-:-:S04]  /*c990*/  FFMA R12, R16, R15, -1 ;  /* 0xbf800000100c7423 */ /* 0x001fc8000000000f */
[----:B------:R-:W-:-:S04]  /*c9a0*/  FADD.FTZ R12, -R12, -RZ ;  /* 0x800000ff0c0c7221 */ /* 0x000fc80000010100 */
[----:B------:R-:W-:-:S07]  /*c9b0*/  FFMA R15, R15, R12, R15 ;  /* 0x0000000c0f0f7223 */ /* 0x000fce000000000f */
.L_x_16550:
[----:B------:R-:W-:Y:S05]  /*c9c0*/  BSYNC.RECONVERGENT B1 ;  /* 0x0000000000017941 */ /* 0x000fea0003800200 */
.L_x_16548:
        /* <DEDUP_REMOVED lines=21> */
.L_x_16552:
[----:B------:R-:W0:Y:S02]  /*cb20*/  MUFU.RCP R15, R14 ;  /* 0x0000000e000f7308 */ /* 0x000e240000001000 */
[----:B0-----:R-:W-:-:S04]  /*cb30*/  FFMA R12, R14, R15, -1 ;  /* 0xbf8000000e0c7423 */ /* 0x001fc8000000000f */
[----:B------:R-:W-:-:S04]  /*cb40*/  FADD.FTZ R12, -R12, -RZ ;  /* 0x800000ff0c0c7221 */ /* 0x000fc80000010100 */
[----:B------:R-:W-:-:S07]  /*cb50*/  FFMA R15, R15, R12, R15 ;  /* 0x0000000c0f0f7223 */ /* 0x000fce000000000f */
.L_x_16553:
[----:B------:R-:W-:Y:S05]  /*cb60*/  BSYNC.RECONVERGENT B1 ;  /* 0x0000000000017941 */ /* 0x000fea0003800200 */
.L_x_16551:
        /* <DEDUP_REMOVED lines=22> */
.L_x_16555:
[----:B------:R-:W0:Y:S02]  /*ccd0*/  MUFU.RCP R15, R16 ;  /* 0x00000010000f7308 */ /* 0x000e240000001000 */
[----:B0-----:R-:W-:-:S04]  /*cce0*/  FFMA R12, R16, R15, -1 ;  /* 0xbf800000100c7423 */ /* 0x001fc8000000000f */
[----:B------:R-:W-:-:S04]  /*ccf0*/  FADD.FTZ R12, -R12, -RZ ;  /* 0x800000ff0c0c7221 */ /* 0x000fc80000010100 */
[----:B------:R-:W-:-:S07]  /*cd00*/  FFMA R15, R15, R12, R15 ;  /* 0x0000000c0f0f7223 */ /* 0x000fce000000000f */
.L_x_16556:
[----:B------:R-:W-:Y:S05]  /*cd10*/  BSYNC.RECONVERGENT B1 ;  /* 0x0000000000017941 */ /* 0x000fea0003800200 */
.L_x_16554:
        /* <DEDUP_REMOVED lines=21> */
.L_x_16558:
[----:B------:R-:W0:Y:S02]  /*ce70*/  MUFU.RCP R15, R14 ;  /* 0x0000000e000f7308 */ /* 0x000e240000001000 */
[----:B0-----:R-:W-:-:S04]  /*ce80*/  FFMA R12, R14, R15, -1 ;  /* 0xbf8000000e0c7423 */ /* 0x001fc8000000000f */
[----:B------:R-:W-:-:S04]  /*ce90*/  FADD.FTZ R12, -R12, -RZ ;  /* 0x800000ff0c0c7221 */ /* 0x000fc80000010100 */
[----:B------:R-:W-:-:S07]  /*cea0*/  FFMA R15, R15, R12, R15 ;  /* 0x0000000c0f0f7223 */ /* 0x000fce000000000f */
.L_x_16559:
[----:B------:R-:W-:Y:S05]  /*ceb0*/  BSYNC.RECONVERGENT B1 ;  /* 0x0000000000017941 */ /* 0x000fea0003800200 */
.L_x_16557:
        /* <DEDUP_REMOVED lines=22> */
.L_x_16561:
[----:B------:R-:W0:Y:S02]  /*d020*/  MUFU.RCP R15, R14 ;  /* 0x0000000e000f7308 */ /* 0x000e240000001000 */
[----:B0-----:R-:W-:-:S04]  /*d030*/  FFMA R12, R14, R15, -1 ;  /* 0xbf8000000e0c7423 */ /* 0x001fc8000000000f */
[----:B------:R-:W-:-:S04]  /*d040*/  FADD.FTZ R12, -R12, -RZ ;  /* 0x800000ff0c0c7221 */ /* 0x000fc80000010100 */
[----:B------:R-:W-:-:S07]  /*d050*/  FFMA R15, R15, R12, R15 ;  /* 0x0000000c0f0f7223 */ /* 0x000fce000000000f */
.L_x_16562:
[----:B------:R-:W-:Y:S05]  /*d060*/  BSYNC.RECONVERGENT B1 ;  /* 0x0000000000017941 */ /* 0x000fea0003800200 */
.L_x_16560:
        /* <DEDUP_REMOVED lines=21> */
.L_x_16564:
[----:B------:R-:W0:Y:S02]  /*d1c0*/  MUFU.RCP R15, R14 ;  /* 0x0000000e000f7308 */ /* 0x000e240000001000 */
[----:B0-----:R-:W-:-:S04]  /*d1d0*/  FFMA R12, R14, R15, -1 ;  /* 0xbf8000000e0c7423 */ /* 0x001fc8000000000f */
[----:B------:R-:W-:-:S04]  /*d1e0*/  FADD.FTZ R12, -R12, -RZ ;  /* 0x800000ff0c0c7221 */ /* 0x000fc80000010100 */
[----:B------:R-:W-:-:S07]  /*d1f0*/  FFMA R15, R15, R12, R15 ;  /* 0x0000000c0f0f7223 */ /* 0x000fce000000000f */
.L_x_16565:
[----:B------:R-:W-:Y:S05]  /*d200*/  BSYNC.RECONVERGENT B1 ;  /* 0x0000000000017941 */ /* 0x000fea0003800200 */
.L_x_16563:
        /* <DEDUP_REMOVED lines=22> */
.L_x_16567:
[----:B------:R-:W0:Y:S02]  /*d370*/  MUFU.RCP R15, R18 ;  /* 0x00000012000f7308 */ /* 0x000e240000001000 */
[----:B0-----:R-:W-:-:S04]  /*d380*/  FFMA R12, R18, R15, -1 ;  /* 0xbf800000120c7423 */ /* 0x001fc8000000000f */
[----:B------:R-:W-:-:S04]  /*d390*/  FADD.FTZ R12, -R12, -RZ ;  /* 0x800000ff0c0c7221 */ /* 0x000fc80000010100 */
[----:B------:R-:W-:-:S07]  /*d3a0*/  FFMA R15, R15, R12, R15 ;  /* 0x0000000c0f0f7223 */ /* 0x000fce000000000f */
.L_x_16568:
[----:B------:R-:W-:Y:S05]  /*d3b0*/  BSYNC.RECONVERGENT B1 ;  /* 0x0000000000017941 */ /* 0x000fea0003800200 */
.L_x_16566:
        /* <DEDUP_REMOVED lines=21> */
.L_x_16570:
[----:B------:R-:W0:Y:S02]  /*d510*/  MUFU.RCP R15, R18 ;  /* 0x00000012000f7308 */ /* 0x000e240000001000 */
[----:B0-----:R-:W-:-:S04]  /*d520*/  FFMA R12, R18, R15, -1 ;  /* 0xbf800000120c7423 */ /* 0x001fc8000000000f */
[----:B------:R-:W-:-:S04]  /*d530*/  FADD.FTZ R12, -R12, -RZ ;  /* 0x800000ff0c0c7221 */ /* 0x000fc80000010100 */
[----:B------:R-:W-:-:S07]  /*d540*/  FFMA R15, R15, R12, R15 ;  /* 0x0000000c0f0f7223 */ /* 0x000fce000000000f */
.L_x_16571:
[----:B------:R-:W-:Y:S05]  /*d550*/  BSYNC.RECONVERGENT B1 ;  /* 0x0000000000017941 */ /* 0x000fea0003800200 */
.L_x_16569:
        /* <DEDUP_REMOVED lines=22> */
.L_x_16573:
[----:B------:R-:W0:Y:S02]  /*d6c0*/  MUFU.RCP R15, R14 ;  /* 0x0000000e000f7308 */ /* 0x000e240000001000 */
[----:B0-----:R-:W-:-:S04]  /*d6d0*/  FFMA R12, R14, R15, -1 ;  /* 0xbf8000000e0c7423 */ /* 0x001fc8000000000f */
[----:B------:R-:W-:-:S04]  /*d6e0*/  FADD.FTZ R12, -R12, -RZ ;  /* 0x800000ff0c0c7221 */ /* 0x000fc80000010100 */
[----:B------:R-:W-:-:S07]  /*d6f0*/  FFMA R15, R15, R12, R15 ;  /* 0x0000000c0f0f7223 */ /* 0x000fce000000000f */
.L_x_16574:
[----:B------:R-:W-:Y:S05]  /*d700*/  BSYNC.RECONVERGENT B1 ;  /* 0x0000000000017941 */ /* 0x000fea0003800200 */
.L_x_16572:
        /* <DEDUP_REMOVED lines=21> */
.L_x_16576:
[----:B------:R-:W0:Y:S02]  /*d860*/  MUFU.RCP R15, R18 ;  /* 0x00000012000f7308 */ /* 0x000e240000001000 */
[----:B0-----:R-:W-:-:S04]  /*d870*/  FFMA R12, R18, R15, -1 ;  /* 0xbf800000120c7423 */ /* 0x001fc8000000000f */
[----:B------:R-:W-:-:S04]  /*d880*/  FADD.FTZ R12, -R12, -RZ ;  /* 0x800000ff0c0c7221 */ /* 0x000fc80000010100 */
[----:B------:R-:W-:-:S07]  /*d890*/  FFMA R15, R15, R12, R15 ;  /* 0x0000000c0f0f7223 */ /* 0x000fce000000000f */
.L_x_16577:
[----:B------:R-:W-:Y:S05]  /*d8a0*/  BSYNC.RECONVERGENT B1 ;  /* 0x0000000000017941 */ /* 0x000fea0003800200 */
.L_x_16575:
        /* <DEDUP_REMOVED lines=22> */
.L_x_16579:
[----:B------:R-:W0:Y:S02]  /*da10*/  MUFU.RCP R15, R14 ;  /* 0x0000000e000f7308 */ /* 0x000e240000001000 */
[----:B0-----:R-:W-:-:S04]  /*da20*/  FFMA R12, R14, R15, -1 ;  /* 0xbf8000000e0c7423 */ /* 0x001fc8000000000f */
[----:B------:R-:W-:-:S04]  /*da30*/  FADD.FTZ R12, -R12, -RZ ;  /* 0x800000ff0c0c7221 */ /* 0x000fc80000010100 */
[----:B------:R-:W-:-:S07]  /*da40*/  FFMA R15, R15, R12, R15 ;  /* 0x0000000c0f0f7223 */ /* 0x000fce000000000f */
.L_x_16580:
[----:B------:R-:W-:Y:S05]  /*da50*/  BSYNC.RECONVERGENT B1 ;  /* 0x0000000000017941 */ /* 0x000fea0003800200 */
.L_x_16578:
        /* <DEDUP_REMOVED lines=21> */
.L_x_16582:
[----:B------:R-:W0:Y:S02]  /*dbb0*/  MUFU.RCP R15, R18 ;  /* 0x00000012000f7308 */ /* 0x000e240000001000 */
[----:B0-----:R-:W-:-:S04]  /*dbc0*/  FFMA R12, R18, R15, -1 ;  /* 0xbf800000120c7423 */ /* 0x001fc8000000000f */
[----:B------:R-:W-:-:S04]  /*dbd0*/  FADD.FTZ R12, -R12, -RZ ;  /* 0x800000ff0c0c7221 */ /* 0x000fc80000010100 */
[----:B------:R-:W-:-:S07]  /*dbe0*/  FFMA R15, R15, R12, R15 ;  /* 0x0000000c0f0f7223 */ /* 0x000fce000000000f */
.L_x_16583:
[----:B------:R-:W-:Y:S05]  /*dbf0*/  BSYNC.RECONVERGENT B1 ;  /* 0x0000000000017941 */ /* 0x000fea0003800200 */
.L_x_16581:
        /* <DEDUP_REMOVED lines=21> */
[----:B------:R-:W-:Y:S01]  /*dd50*/  MOV R13, R15 ;  /* 0x0000000f000d7202 */ /* 0x000fe20000000f00 */
[----:B------:R-:W-:Y:S06]  /*dd60*/  BRA `(.L_x_16586) ;  /* 0x0000000000107947 */ /* 0x000fec0003800000 */
.L_x_16585:
[----:B------:R-:W0:Y:S02]  /*dd70*/  MUFU.RCP R13, R14 ;  /* 0x0000000e000d7308 */ /* 0x000e240000001000 */
[----:B0-----:R-:W-:-:S04]  /*dd80*/  FFMA R12, R14, R13, -1 ;  /* 0xbf8000000e0c7423 */ /* 0x001fc8000000000d */
[----:B------:R-:W-:-:S04]  /*dd90*/  FADD.FTZ R12, -R12, -RZ ;  /* 0x800000ff0c0c7221 */ /* 0x000fc80000010100 */
[----:B------:R-:W-:-:S07]  /*dda0*/  FFMA R13, R13, R12, R13 ;  /* 0x0000000c0d0d7223 */ /* 0x000fce000000000d */
.L_x_16586:
[----:B------:R-:W-:Y:S05]  /*ddb0*/  BSYNC.RECONVERGENT B1 ;  /* 0x0000000000017941 */ /* 0x000fea0003800200 */
.L_x_16584:
        /* <DEDUP_REMOVED lines=66> */
.L_x_16588:
[----:B------:R-:W-:Y:S05]  /*e1e0*/  BSYNC.RECONVERGENT B0 ;  /* 0x0000000000007941 */ /* 0x000fea0003800200 */
.L_x_16587:
        /* <DEDUP_REMOVED lines=26> */
.L_x_16590:
[----:B------:R-:W-:Y:S05]  /*e390*/  BSYNC.RECONVERGENT B0 ;  /* 0x0000000000007941 */ /* 0x000fea0003800200 */
.L_x_16589:
        /* <DEDUP_REMOVED lines=80> */
.L_x_16592:
[----:B------:R-:W-:Y:S05]  /*e8a0*/  BSYNC.RECONVERGENT B0 ;  /* 0x0000000000007941 */ /* 0x000fea0003800200 */
.L_x_16591:
[----:B------:R-:W-:Y:S01]  /*e8b0*/  FMUL R80, R59, UR8 ;  /* 0x000000083b507c20 */ /* 0x000fe20008400000 */
[----:B------:R-:W-:Y:S02]  /*e8c0*/  HFMA2 R56, -RZ, RZ, 3.7421875, 0 ;  /* 0x437c0000ff387431 */ /* 0x000fe400000001ff */
[----:B------:R-:W-:Y:S01]  /*e8d0*/  HADD2.F32 R74, -RZ, R38.H0_H0 ;  /* 0x20000026ff4a7230 */ /* 0x000fe20000004100 */
[----:B------:R-:W-:Y:S01]  /*e8e0*/  SHF.L.U32 R52, R90, 0x18, RZ ;  /* 0x000000185a347819 */ /* 0x000fe200000006ff */
[----:B0-----:R-:W-:Y:S01]  /*e8f0*/  IMAD.MOV.U32 R55, RZ, RZ, 0x3bbb989d ;  /* 0x3bbb989dff377424 */ /* 0x001fe200078e00ff */
[----:B------:R-:W-:Y:S01]  /*e900*/  F2FP.SATFINITE.E4M3.F32.PACK_AB_MERGE_C R80, RZ, R80, RZ ;  /* 0x00000050ff50723e */ /* 0x000fe200048070ff */
[----:B------:R-:W-:Y:S01]  /*e910*/  FMUL R54, R72, UR8 ;  /* 0x0000000848367c20 */ /* 0x000fe20008400000 */
[----:B------:R-:W-:Y:S01]  /*e920*/  LOP3.LUT R52, R77, 0xff000000, R52, 0xf8, !PT ;  /* 0xff0000004d347812 */ /* 0x000fe200078ef834 */
[----:B------:R-:W-:Y:S01]  /*e930*/  FFMA.SAT R55, R74, -R55, 0.5 ;  /* 0x3f0000004a377423 */ /* 0x000fe20000002837 */
[----:B------:R-:W-:Y:S01]  /*e940*/  FMNMX3 R87, |R23|, R87, |R0|, !PT ;  /* 0x0000005717577276 */ /* 0x000fe20007800600 */
[----:B------:R-:W-:Y:S01]  /*e950*/  IMAD.U32 R79, R80, 0x10000, RZ ;  /* 0x00010000504f7824 */ /* 0x000fe200078e00ff */
[----:B------:R-:W-:Y:S01]  /*e960*/  F2FP.SATFINITE.E4M3.F32.PACK_AB_MERGE_C R77, RZ, R54, RZ ;  /* 0x00000036ff4d723e */ /* 0x000fe200048070ff */
[----:B------:R-:W-:Y:S01]  /*e970*/  FFMA.RM R54, R55, R56, 12582913 ;  /* 0x4b40000137367423 */ /* 0x000fe20000004038 */
[----:B------:R-:W-:Y:S01]  /*e980*/  FMNMX3 R73, |R8|, R87, |R73|, !PT ;  /* 0x0000005708497276 */ /* 0x000fe20007800649 */
[----:B------:R-:W-:Y:S01]  /*e990*/  FMUL R85, R23, UR8 ;  /* 0x0000000817557c20 */ /* 0x000fe20008400000 */
[----:B------:R-:W-:Y:S01]  /*e9a0*/  LOP3.LUT R14, R14, 0xff0000, R79, 0xf8, !PT ;  /* 0x00ff00000e0e7812 */ /* 0x000fe200078ef84f */
[----:B------:R-:W-:Y:S01]  /*e9b0*/  FADD R79, R54, -12583039 ;  /* 0xcb40007f364f7421 */ /* 0x000fe20000000000 */
[----:B------:R-:W-:Y:S01]  /*e9c0*/  LOP3.LUT R55, R77, 0xffff, RZ, 0xc0, !PT ;  /* 0x0000ffff4d377812 */ /* 0x000fe200078ec0ff */
[----:B------:R-:W-:Y:S01]  /*e9d0*/  FMUL R0, R0, UR8 ;  /* 0x0000000800007c20 */ /* 0x000fe20008400000 */
[----:B------:R-:W-:Y:S01]  /*e9e0*/  SHF.R.U32.HI R8, RZ, 0x5, R7 ;  /* 0x00000005ff087819 */ /* 0x000fe20000011607 */
[C---:B------:R-:W-:Y:S01]  /*e9f0*/  FFMA R79, R74.reuse, -1.4426950216293334961, -R79 ;  /* 0xbfb8aa3b4a4f7823 */ /* 0x040fe2000000084f */
[----:B------:R-:W-:Y:S01]  /*ea00*/  SHF.L.U32 R55, R55, 0x18, RZ ;  /* 0x0000001837377819 */ /* 0x000fe200000006ff */
[----:B------:R-:W-:Y:S01]  /*ea10*/  FMUL R87, R3, UR8 ;  /* 0x0000000803577c20 */ /* 0x000fe20008400000 */
[----:B------:R-:W-:Y:S01]  /*ea20*/  SHF.R.U32.HI R56, RZ, 0x3, R7 ;  /* 0x00000003ff387819 */ /* 0x000fe20000011607 */
[----:B------:R-:W-:Y:S01]  /*ea30*/  FFMA R79, R74, -1.925963033500011079e-08, R79 ;  /* 0xb2a570604a4f7823 */ /* 0x000fe2000000004f */
[----:B------:R-:W-:Y:S01]  /*ea40*/  LOP3.LUT R55, R14, R55, RZ, 0xfc, !PT ;  /* 0x000000370e377212 */ /* 0x000fe200078efcff */
[----:B------:R-:W-:Y:S01]  /*ea50*/  IMAD R14, R8, -0x4, R7 ;  /* 0xfffffffc080e7824 */ /* 0x000fe200078e0207 */
[----:B------:R-:W-:Y:S01]  /*ea60*/  LOP3.LUT R56, R56, 0x1c, RZ, 0xc0, !PT ;  /* 0x0000001c38387812 */ /* 0x000fe200078ec0ff */
[----:B------:R-:W-:Y:S01]  /*ea70*/  BSSY.RECONVERGENT B0, `(.L_x_16593) ;  /* 0x0000055000007945 */ /* 0x000fe20003800200 */
[----:B------:R-:W-:Y:S01]  /*ea80*/  F2FP.SATFINITE.E4M3.F32.PACK_AB_MERGE_C R85, RZ, R85, RZ ;  /* 0x00000055ff55723e */ /* 0x000fe200048070ff */
[----:B------:R-:W-:Y:S01]  /*ea90*/  VIADD R23, R14, 0x1d ;  /* 0x0000001d0e177836 */ /* 0x000fe20000000000 */
[----:B------:R-:W-:Y:S01]  /*eaa0*/  IADD3 R56, PT, PT, R7, 0x1e, -R56 ;  /* 0x0000001e07387810 */ /* 0x000fe20007ffe838 */
[----:B------:R-:W0:Y:S01]  /*eab0*/  MUFU.EX2 R79, R79 ;  /* 0x0000004f004f7308 */ /* 0x000e220000000800 */
[----:B------:R-:W-:-:S02]  /*eac0*/  LOP3.LUT R78, R85, 0xffff, RZ, 0xc0, !PT ;  /* 0x0000ffff554e7812 */ /* 0x000fc400078ec0ff */
[----:B------:R-:W-:Y:S02]  /*ead0*/  LOP3.LUT R56, R56, 0x1f, RZ, 0xc0, !PT ;  /* 0x0000001f38387812 */ /* 0x000fe400078ec0ff */
[----:B------:R-:W-:Y:S02]  /*eae0*/  LOP3.LUT R23, R23, 0x1f, RZ, 0xc0, !PT ;  /* 0x0000001f17177812 */ /* 0x000fe400078ec0ff */
[-C--:B------:R-:W-:Y:S02]  /*eaf0*/  IADD3 R14, P1, PT, R56, R83.reuse, RZ ;  /* 0x00000053380e7210 */ /* 0x080fe40007f3e0ff */
[----:B------:R-:W-:Y:S02]  /*eb00*/  IADD3 R56, P2, P3, R12, R83, R23 ;  /* 0x000000530c387210 */ /* 0x000fe40007b5e017 */
[----:B------:R-:W-:Y:S01]  /*eb10*/  SHF.L.U32 R83, R78, 0x18, RZ ;  /* 0x000000184e537819 */ /* 0x000fe200000006ff */
[----:B------:R-:W-:Y:S01]  /*eb20*/  IMAD.SHL.U32 R78, R54, 0x800000, RZ ;  /* 0x00800000364e7824 */ /* 0x000fe200078e00ff */
[----:B------:R-:W-:-:S02]  /*eb30*/  F2FP.SATFINITE.E4M3.F32.PACK_AB_MERGE_C R87, RZ, R87, RZ ;  /* 0x00000057ff57723e */ /* 0x000fc400048070ff */
[----:B------:R-:W-:Y:S01]  /*eb40*/  LOP3.LUT R54, R86, 0xff000000, R83, 0xf8, !PT ;  /* 0xff00000056367812 */ /* 0x000fe200078ef853 */
[----:B------:R-:W-:Y:S01]  /*eb50*/  FMUL R83, R57, UR8 ;  /* 0x0000000839537c20 */ /* 0x000fe20008400000 */
[----:B------:R-:W-:Y:S01]  /*eb60*/  F2FP.SATFINITE.E4M3.F32.PACK_AB_MERGE_C R86, RZ, R0, RZ ;  /* 0x00000000ff56723e */ /* 0x000fe200048070ff */
[----:B0-----:R-:W-:Y:S01]  /*eb70*/  FFMA R0, R78, R79, 1 ;  /* 0x3f8000004e007423 */ /* 0x001fe2000000004f */
[----:B------:R-:W-:Y:S01]  /*eb80*/  FMNMX3 R78, |R58|, R73, |R57|, !PT ;  /* 0x000000493a4e7276 */ /* 0x000fe20007800639 */
[----:B------:R-:W-:Y:S01]  /*eb90*/  FMUL R73, R30, UR8 ;  /* 0x000000081e497c20 */ /* 0x000fe20008400000 */
[----:B------:R-:W-:Y:S02]  /*eba0*/  LOP3.LUT R79, R86, 0xffff, RZ, 0xc0, !PT ;  /* 0x0000ffff564f7812 */ /* 0x000fe400078ec0ff */
[----:B------:R-:W-:Y:S02]  /*ebb0*/  F2FP.SATFINITE.E4M3.F32.PACK_AB_MERGE_C R83, RZ, R83, RZ ;  /* 0x00000053ff53723e */ /* 0x000fe400048070ff */
[----:B------:R-:W-:-:S02]  /*ebc0*/  SHF.L.U32 R79, R79, 0x18, RZ ;  /* 0x000000184f4f7819 */ /* 0x000fc400000006ff */
[----:B------:R-:W-:Y:S02]  /*ebd0*/  F2FP.SATFINITE.E4M3.F32.PACK_AB_MERGE_C R73, RZ, R73, RZ ;  /* 0x00000049ff49723e */ /* 0x000fe400048070ff */
[----:B------:R-:W-:Y:S02]  /*ebe0*/  LOP3.LUT R58, R84, 0xff000000, R79, 0xf8, !PT ;  /* 0xff000000543a7812 */ /* 0x000fe400078ef84f */
[----:B------:R-:W-:Y:S02]  /*ebf0*/  LOP3.LUT R84, R83, 0xff, RZ, 0xc0, !PT ;  /* 0x000000ff53547812 */ /* 0x000fe400078ec0ff */
[----:B------:R-:W-:Y:S02]  /*ec00*/  PRMT R79, R73, 0x7104, RZ ;  /* 0x00007104494f7816 */ /* 0x000fe400000000ff */
[----:B------:R-:W-:Y:S01]  /*ec10*/  FMNMX3 R66, |R3|, R78, |R66|, !PT ;  /* 0x0000004e03427276 */ /* 0x000fe20007800642 */
[----:B------:R-:W-:Y:S01]  /*ec20*/  VIADD R78, R0, 0x1800000 ;  /* 0x01800000004e7836 */ /* 0x000fe20000000000 */
[----:B------:R-:W-:Y:S01]  /*ec30*/  LOP3.LUT R88, R84, 0xff00, R79, 0xf8, !PT ;  /* 0x0000ff0054587812 */ /* 0x000fe200078ef84f */
[----:B------:R-:W-:Y:S01]  /*ec40*/  FMUL R84, R16, UR8 ;  /* 0x0000000810547c20 */ /* 0x000fe20008400000 */
[----:B------:R-:W-:Y:S01]  /*ec50*/  FMNMX3 R53, |R53|, R66, |R30|, !PT ;  /* 0x0000004235357276 */ /* 0x000fe2000780061e */
[----:B------:R-:W-:Y:S01]  /*ec60*/  FMUL R30, R67, UR8 ;  /* 0x00000008431e7c20 */ /* 0x000fe20008400000 */
[----:B------:R-:W-:Y:S01]  /*ec70*/  LOP3.LUT R78, R78, 0x7f800000, RZ, 0xc0, !PT ;  /* 0x7f8000004e4e7812 */ /* 0x000fe200078ec0ff */
[----:B------:R-:W-:Y:S01]  /*ec80*/  FMUL R3, R71, UR8 ;  /* 0x0000000847037c20 */ /* 0x000fe20008400000 */
        /* <DEDUP_REMOVED lines=10> */
[----:B------:R-:W-:Y:S02]  /*ed30*/  SHF.L.U32 R53, R30, 0x10, RZ ;  /* 0x000000101e357819 */ /* 0x000fe400000006ff */
[----:B------:R-:W-:Y:S02]  /*ed40*/  F2FP.SATFINITE.E4M3.F32.PACK_AB_MERGE_C R68, RZ, R68, RZ ;  /* 0x00000044ff44723e */ /* 0x000fe400048070ff */
[----:B------:R-:W-:Y:S02]  /*ed50*/  F2FP.SATFINITE.E4M3.F32.PACK_AB_MERGE_C R3, RZ, R3, RZ ;  /* 0x00000003ff03723e */ /* 0x000fe400048070ff */
[----:B------:R-:W-:Y:S02]  /*ed60*/  F2FP.SATFINITE.E4M3.F32.PACK_AB_MERGE_C R59, RZ, R16, RZ ;  /* 0x00000010ff3b723e */ /* 0x000fe400048070ff */
[----:B------:R-:W-:Y:S01]  /*ed70*/  LOP3.LUT R88, R88, 0xff0000, R53, 0xf8, !PT ;  /* 0x00ff000058587812 */ /* 0x000fe200078ef835 */
[----:B------:R-:W-:Y:S01]  /*ed80*/  IMAD.U32 R53, R68, 0x10000, RZ ;  /* 0x0001000044357824 */ /* 0x000fe200078e00ff */
[----:B------:R-:W-:-:S02]  /*ed90*/  LOP3.LUT R16, R3, 0xffff, RZ, 0xc0, !PT ;  /* 0x0000ffff03107812 */ /* 0x000fc400078ec0ff */
[----:B------:R-:W-:Y:S02]  /*eda0*/  LOP3.LUT R3, R59, 0xffff, RZ, 0xc0, !PT ;  /* 0x0000ffff3b037812 */ /* 0x000fe400078ec0ff */
[----:B------:R-:W-:Y:S02]  /*edb0*/  LOP3.LUT R79, R78, 0xff0000, R53, 0xf8, !PT ;  /* 0x00ff00004e4f7812 */ /* 0x000fe400078ef835 */
[----:B------:R-:W-:Y:S01]  /*edc0*/  SHF.L.U32 R53, R16, 0x18, RZ ;  /* 0x0000001810357819 */ /* 0x000fe200000006ff */
[----:B------:R-:W-:Y:S01]  /*edd0*/  IMAD.SHL.U32 R78, R3, 0x1000000, RZ ;  /* 0x01000000034e7824 */ /* 0x000fe200078e00ff */
[----:B------:R-:W-:Y:S02]  /*ede0*/  FMNMX3 R70, |R67|, R66, |R70|, !PT ;  /* 0x0000004243467276 */ /* 0x000fe40007800646 */
[----:B------:R-:W-:Y:S02]  /*edf0*/  LOP3.LUT R59, R88, R53, RZ, 0xfc, !PT ;  /* 0x00000035583b7212 */ /* 0x000fe400078efcff */
[----:B------:R-:W-:Y:S01]  /*ee00*/  LOP3.LUT R53, R79, R78, RZ, 0xfc, !PT ;  /* 0x0000004e4f357212 */ /* 0x000fe200078efcff */
[----:B------:R-:W-:Y:S06]  /*ee10*/  @P0 BRA `(.L_x_16594) ;  /* 0x0000000000680947 */ /* 0x000fec0003800000 */
[----:B------:R-:W0:Y:S01]  /*ee20*/  S2R R66, SR_TID.X ;  /* 0x0000000000427919 */ /* 0x000e220000002100 */
[----:B------:R-:W-:Y:S02]  /*ee30*/  SHF.L.U32 R86, R86, 0x10, RZ ;  /* 0x0000001056567819 */ /* 0x000fe400000006ff */
[----:B------:R-:W-:Y:S02]  /*ee40*/  LOP3.LUT R82, R82, 0xffff, RZ, 0xc0, !PT ;  /* 0x0000ffff52527812 */ /* 0x000fe400078ec0ff */
[----:B0-----:R-:W-:Y:S02]  /*ee50*/  SHF.R.U32.HI R67, RZ, 0x3, R66 ;  /* 0x00000003ff437819 */ /* 0x001fe40000011642 */
[----:B------:R-:W-:Y:S02]  /*ee60*/  LOP3.LUT R89, R66, 0xe0, RZ, 0xc0, !PT ;  /* 0x000000e042597812 */ /* 0x000fe400078ec0ff */
[----:B------:R-:W-:-:S04]  /*ee70*/  LOP3.LUT R67, R67, 0x1c, RZ, 0xc0, !PT ;  /* 0x0000001c43437812 */ /* 0x000fc800078ec0ff */
[----:B------:R-:W-:Y:S02]  /*ee80*/  IADD3 R88, PT, PT, R66, 0x1e, -R67 ;  /* 0x0000001e42587810 */ /* 0x000fe40007ffe843 */
[C---:B------:R-:W-:Y:S02]  /*ee90*/  SHF.L.U64.HI R67, R2.reuse, 0x3, R5 ;  /* 0x0000000302437819 */ /* 0x040fe40000010205 */
[----:B------:R-:W-:Y:S02]  /*eea0*/  SHF.L.U32 R66, R2, 0x3, RZ ;  /* 0x0000000302427819 */ /* 0x000fe400000006ff */
[----:B------:R-:W-:-:S03]  /*eeb0*/  LOP3.LUT R91, R88, 0x1f, RZ, 0xc0, !PT ;  /* 0x0000001f585b7812 */ /* 0x000fc600078ec0ff */
[----:B------:R-:W-:-:S04]  /*eec0*/  IMAD.WIDE.U32 R78, R89, R2, R66 ;  /* 0x00000002594e7225 */ /* 0x000fc800078e0042 */
[----:B------:R-:W-:Y:S01]  /*eed0*/  IMAD R89, R5, R89, RZ ;  /* 0x0000005905597224 */ /* 0x000fe200078e02ff */
[----:B------:R-:W-:Y:S01]  /*eee0*/  IADD3 R66, P5, P6, R91, R78, R66 ;  /* 0x0000004e5b427210 */ /* 0x000fe20007ebe042 */
[----:B------:R-:W-:Y:S02]  /*eef0*/  IMAD.SHL.U32 R78, R85, 0x100, RZ ;  /* 0x00000100554e7824 */ /* 0x000fe400078e00ff */
[----:B------:R-:W-:Y:S01]  /*ef00*/  IMAD.IADD R89, R89, 0x1, R79 ;  /* 0x0000000159597824 */ /* 0x000fe200078e024f */
[----:B------:R-:W-:Y:S01]  /*ef10*/  LOP3.LUT R79, R86, 0xff0000, RZ, 0xc0, !PT ;  /* 0x00ff0000564f7812 */ /* 0x000fe200078ec0ff */
[----:B------:R-:W-:-:S03]  /*ef20*/  IMAD R85, R5, 0x3, RZ ;  /* 0x0000000305557824 */ /* 0x000fc600078e02ff */
[----:B------:R-:W-:Y:S02]  /*ef30*/  IADD3.X R67, PT, PT, RZ, R89, R67, P5, P6 ;  /* 0x00000059ff437210 */ /* 0x000fe40002fec443 */
[----:B------:R-:W-:Y:S01]  /*ef40*/  LEA R79, R82, R79, 0x18 ;  /* 0x0000004f524f7211 */ /* 0x000fe200078ec0ff */
[----:B------:R-:W-:-:S03]  /*ef50*/  IMAD.WIDE.U32 R66, R2, 0x3, R66 ;  /* 0x0000000302427825 */ /* 0x000fc600078e0042 */
[----:B------:R-:W-:Y:S01]  /*ef60*/  LOP3.LUT R82, R79, 0xffff, R78, 0xf8, !PT ;  /* 0x0000ffff4f527812 */ /* 0x000fe200078ef84e */
[----:B------:R-:W-:Y:S01]  /*ef70*/  IMAD.IADD R67, R85, 0x1, R67 ;  /* 0x0000000155437824 */ /* 0x000fe200078e0243 */
[----:B------:R-:W-:Y:S02]  /*ef80*/  LEA R78, P5, R66, R10, 0x2 ;  /* 0x0000000a424e7211 */ /* 0x000fe400078a10ff */
[----:B------:R-:W-:Y:S02]  /*ef90*/  LOP3.LUT R81, R82, 0xff, R81, 0xf8, !PT ;  /* 0x000000ff52517812 */ /* 0x000fe400078ef851 */
[----:B------:R-:W-:-:S05]  /*efa0*/  LEA.HI.X R79, R66, R11, R67, 0x2, P5 ;  /* 0x0000000b424f7211 */ /* 0x000fca00028f1443 */
[----:B------:R0:W-:Y:S04]  /*efb0*/  STG.E desc[UR10][R78.64], R81 ;  /* 0x000000514e007986 */ /* 0x0001e8000c10190a */
.L_x_16594:
[----:B------:R-:W-:Y:S05]  /*efc0*/  BSYNC.RECONVERGENT B0 ;  /* 0x0000000000007941 */ /* 0x000fea0003800200 */
.L_x_16593:
[----:B------:R-:W-:Y:S04]  /*efd0*/  BSSY.RECONVERGENT B0, `(.L_x_16595) ;  /* 0x000001e000007945 */ /* 0x000fe80003800200 */
[----:B------:R-:W-:Y:S05]  /*efe0*/  @P0 BRA `(.L_x_16596) ;  /* 0x0000000000700947 */ /* 0x000fea0003800000 */
[----:B0-----:R-:W0:Y:S01]  /*eff0*/  S2R R78, SR_TID.X ;  /* 0x00000000004e7919 */ /* 0x001e220000002100 */
[----:B------:R-:W1:Y:S01]  /*f000*/  LDCU.64 UR6, c[0x0][0x3c8] ;  /* 0x00007900ff0677ac */ /* 0x000e620008000a00 */
[C---:B------:R-:W-:Y:S01]  /*f010*/  SHF.L.U64.HI R67, R2.reuse, 0x3, R5 ;  /* 0x0000000302437819 */ /* 0x040fe20000010205 */
[----:B------:R-:W-:Y:S01]  /*f020*/  IMAD.U32 R83, R83, 0x10000, RZ ;  /* 0x0001000053537824 */ /* 0x000fe200078e00ff */
        /* <DEDUP_REMOVED lines=11> */
[----:B------:R-:W-:Y:S02]  /*f0e0*/  IADD3 R85, P5, P6, R85, R78, R66 ;  /* 0x0000004e55557210 */ /* 0x000fe40007ebe042 */
[----:B------:R-:W-:Y:S02]  /*f0f0*/  IADD3 R81, PT, PT, R81, R79, RZ ;  /* 0x0000004f51517210 */ /* 0x000fe40007ffe0ff */
[----:B------:R-:W-:Y:S02]  /*f100*/  LOP3.LUT R66, R83, 0xff0000, RZ, 0xc0, !PT ;  /* 0x00ff000053427812 */ /* 0x000fe400078ec0ff */
[----:B------:R-:W-:Y:S02]  /*f110*/  IADD3.X R81, PT, PT, RZ, R81, R67, P5, P6 ;  /* 0x00000051ff517210 */ /* 0x000fe40002fec443 */
[----:B------:R-:W-:Y:S01]  /*f120*/  IADD3 R67, P5, PT, R85, UR6, RZ ;  /* 0x0000000655437c10 */ /* 0x000fe2000ffbe0ff */
[----:B------:R-:W-:Y:S01]  /*f130*/  IMAD R87, R87, 0x1000000, R66 ;  /* 0x0100000057577824 */ /* 0x000fe200078e0242 */
[----:B------:R-:W-:-:S02]  /*f140*/  SHF.L.U32 R78, R75, 0x8, RZ ;  /* 0x000000084b4e7819 */ /* 0x000fc400000006ff */
[----:B------:R-:W-:Y:S02]  /*f150*/  IADD3.X R82, PT, PT, R81, UR7, RZ, P5, !PT ;  /* 0x0000000751527c10 */ /* 0x000fe4000affe4ff */
[----:B------:R-:W-:Y:S02]  /*f160*/  LEA R66, P5, R67, R10, 0x2 ;  /* 0x0000000a43427211 */ /* 0x000fe400078a10ff */
[----:B------:R-:W-:Y:S02]  /*f170*/  LOP3.LUT R78, R87, 0xffff, R78, 0xf8, !PT ;  /* 0x0000ffff574e7812 */ /* 0x000fe400078ef84e */
[----:B------:R-:W-:Y:S02]  /*f180*/  LEA.HI.X R67, R67, R11, R82, 0x2, P5 ;  /* 0x0000000b43437211 */ /* 0x000fe400028f1452 */
[----:B------:R-:W-:-:S05]  /*f190*/  LOP3.LUT R75, R78, 0xff, R15, 0xf8, !PT ;  /* 0x000000ff4e4b7812 */ /* 0x000fca00078ef80f */
[----:B------:R1:W-:Y:S02]  /*f1a0*/  STG.E desc[UR10][R66.64], R75 ;  /* 0x0000004b42007986 */ /* 0x0003e4000c10190a */
.L_x_16596:
[----:B------:R-:W-:Y:S05]  /*f1b0*/  BSYNC.RECONVERGENT B0 ;  /* 0x0000000000007941 */ /* 0x000fea0003800200 */
.L_x_16595:
[----:B------:R-:W-:Y:S01]  /*f1c0*/  BSSY.RECONVERGENT B0, `(.L_x_16597) ;  /* 0x0000011000007945 */ /* 0x000fe20003800200 */
[----:B------:R-:W-:Y:S01]  /*f1d0*/  FMNMX3 R70, |R69|, R70, |R72|, !PT ;  /* 0x0000004645467276 */ /* 0x000fe20007800648 */
[----:B------:R-:W-:Y:S02]  /*f1e0*/  IMAD.X R15, RZ, RZ, R31, P1 ;  /* 0x000000ffff0f7224 */ /* 0x000fe400008e061f */
[----:B------:R-:W-:Y:S05]  /*f1f0*/  @P0 BRA `(.L_x_16598) ;  /* 0x0000000000340947 */ /* 0x000fea0003800000 */
[----:B------:R-:W-:Y:S01]  /*f200*/  SHF.L.U32 R73, R73, 0x10, RZ ;  /* 0x0000001049497819 */ /* 0x000fe200000006ff */
[----:B------:R-:W-:Y:S01]  /*f210*/  IMAD R69, R5, 0x5, RZ ;  /* 0x0000000505457824 */ /* 0x000fe200078e02ff */
[----:B------:R-:W-:Y:S01]  /*f220*/  LOP3.LUT R84, R84, 0xffff, RZ, 0xc0, !PT ;  /* 0x0000ffff54547812 */ /* 0x000fe200078ec0ff */
[----:B-1----:R-:W-:Y:S01]  /*f230*/  IMAD.WIDE.U32 R66, R2, 0x5, R14 ;  /* 0x0000000502427825 */ /* 0x002fe200078e000e */
[----:B------:R-:W-:Y:S02]  /*f240*/  LOP3.LUT R73, R73, 0xff0000, RZ, 0xc0, !PT ;  /* 0x00ff000049497812 */ /* 0x000fe400078ec0ff */
[----:B------:R-:W-:Y:S01]  /*f250*/  SHF.L.U32 R22, R22, 0x8, RZ ;  /* 0x0000000816167819 */ /* 0x000fe200000006ff */
[----:B------:R-:W-:Y:S01]  /*f260*/  IMAD.IADD R67, R69, 0x1, R67 ;  /* 0x0000000145437824 */ /* 0x000fe200078e0243 */
[----:B------:R-:W-:Y:S01]  /*f270*/  LEA R72, P1, R66, R10, 0x2 ;  /* 0x0000000a42487211 */ /* 0x000fe200078210ff */
[----:B------:R-:W-:-:S05]  /*f280*/  IMAD R73, R84, 0x1000000, R73 ;  /* 0x0100000054497824 */ /* 0x000fca00078e0249 */
[----:B------:R-:W-:Y:S02]  /*f290*/  LOP3.LUT R22, R73, 0xffff, R22, 0xf8, !PT ;  /* 0x0000ffff49167812 */ /* 0x000fe400078ef816 */
[----:B------:R-:W-:Y:S02]  /*f2a0*/  LEA.HI.X R73, R66, R11, R67, 0x2, P1 ;  /* 0x0000000b42497211 */ /* 0x000fe400008f1443 */
[----:B------:R-:W-:-:S05]  /*f2b0*/  LOP3.LUT R17, R22, 0xff, R17, 0xf8, !PT ;  /* 0x000000ff16117812 */ /* 0x000fca00078ef811 */
[----:B------:R2:W-:Y:S02]  /*f2c0*/  STG.E desc[UR10][R72.64], R17 ;  /* 0x0000001148007986 */ /* 0x0005e4000c10190a */
.L_x_16598:
[----:B------:R-:W-:Y:S05]  /*f2d0*/  BSYNC.RECONVERGENT B0 ;  /* 0x0000000000007941 */ /* 0x000fea0003800200 */
.L_x_16597:
[----:B------:R-:W-:Y:S04]  /*f2e0*/  BSSY.RECONVERGENT B0, `(.L_x_16599) ;  /* 0x0000010000007945 */ /* 0x000fe80003800200 */
[----:B------:R-:W-:Y:S05]  /*f2f0*/  @P0 BRA `(.L_x_16600) ;  /* 0x0000000000380947 */ /* 0x000fea0003800000 */
[----:B-1----:R-:W-:Y:S01]  /*f300*/  MOV R66, R14 ;  /* 0x0000000e00427202 */ /* 0x002fe20000000f00 */
[----:B------:R-:W-:Y:S01]  /*f310*/  IMAD.MOV.U32 R67, RZ, RZ, R15 ;  /* 0x000000ffff437224 */ /* 0x000fe200078e000f */
[----:B------:R-:W-:Y:S01]  /*f320*/  LOP3.LUT R68, R68, 0xffff, RZ, 0xc0, !PT ;  /* 0x0000ffff44447812 */ /* 0x000fe200078ec0ff */
[----:B------:R-:W-:Y:S01]  /*f330*/  IMAD R69, R5, 0x6, RZ ;  /* 0x0000000605457824 */ /* 0x000fe200078e02ff */
[----:B--2---:R-:W-:Y:S01]  /*f340*/  PRMT R17, R30, 0x7054, RZ ;  /* 0x000070541e117816 */ /* 0x004fe200000000ff */
[----:B------:R-:W-:-:S03]  /*f350*/  IMAD.WIDE.U32 R66, R2, 0x6, R66 ;  /* 0x0000000602427825 */ /* 0x000fc600078e0042 */
[----:B------:R-:W-:Y:S01]  /*f360*/  LEA R17, R68, R17, 0x18 ;  /* 0x0000001144117211 */ /* 0x000fe200078ec0ff */
[----:B------:R-:W-:Y:S01]  /*f370*/  IMAD.SHL.U32 R80, R80, 0x100, RZ ;  /* 0x0000010050507824 */ /* 0x000fe200078e00ff */
[----:B------:R-:W-:Y:S02]  /*f380*/  IADD3 R22, PT, PT, R69, R67, RZ ;  /* 0x0000004345167210 */ /* 0x000fe40007ffe0ff */
[C---:B------:R-:W-:Y:S02]  /*f390*/  LEA R68, P1, R66.reuse, R10, 0x2 ;  /* 0x0000000a42447211 */ /* 0x040fe400078210ff */
[----:B------:R-:W-:Y:S02]  /*f3a0*/  LOP3.LUT R17, R17, 0xffff, R80, 0xf8, !PT ;  /* 0x0000ffff11117812 */ /* 0x000fe400078ef850 */
[----:B------:R-:W-:Y:S02]  /*f3b0*/  LEA.HI.X R69, R66, R11, R22, 0x2, P1 ;  /* 0x0000000b42457211 */ /* 0x000fe400008f1416 */
[----:B------:R-:W-:-:S05]  /*f3c0*/  LOP3.LUT R17, R17, R18, RZ, 0xfc, !PT ;  /* 0x0000001211117212 */ /* 0x000fca00078efcff */
[----:B------:R3:W-:Y:S02]  /*f3d0*/  STG.E desc[UR10][R68.64], R17 ;  /* 0x0000001144007986 */ /* 0x0007e4000c10190a */
.L_x_16600:
[----:B------:R-:W-:Y:S05]  /*f3e0*/  BSYNC.RECONVERGENT B0 ;  /* 0x0000000000007941 */ /* 0x000fea0003800200 */
.L_x_16599:
[----:B------:R-:W-:Y:S04]  /*f3f0*/  BSSY.RECONVERGENT B0, `(.L_x_16601) ;  /* 0x000000e000007945 */ /* 0x000fe80003800200 */
[----:B------:R-:W-:Y:S05]  /*f400*/  @P0 BRA `(.L_x_16602) ;  /* 0x0000000000300947 */ /* 0x000fea0003800000 */
[----:B------:R-:W-:Y:S02]  /*f410*/  IMAD.U32 R16, R16, 0x10000, RZ ;  /* 0x0001000010107824 */ /* 0x000fe400078e00ff */
[----:B--23--:R-:W-:Y:S02]  /*f420*/  IMAD R17, R5, 0x7, RZ ;  /* 0x0000000705117824 */ /* 0x00cfe400078e02ff */
[----:B------:R-:W-:Y:S01]  /*f430*/  IMAD.WIDE.U32 R14, R2, 0x7, R14 ;  /* 0x00000007020e7825 */ /* 0x000fe200078e000e */
        /* <DEDUP_REMOVED lines=9> */
.L_x_16602:
[----:B------:R-:W-:Y:S05]  /*f4d0*/  BSYNC.RECONVERGENT B0 ;  /* 0x0000000000007941 */ /* 0x000fea0003800200 */
.L_x_16601:
[----:B------:R-:W-:Y:S01]  /*f4e0*/  BSSY.RECONVERGENT B1, `(.L_x_16603) ;  /* 0x000000c000017945 */ /* 0x000fe20003800200 */
[----:B------:R-:W-:Y:S02]  /*f4f0*/  IADD3.X R57, PT, PT, R13, R31, RZ, P2, P3 ;  /* 0x0000001f0d397210 */ /* 0x000fe400017e64ff */
[----:B------:R-:W-:Y:S01]  /*f500*/  FMNMX3 R76, |R71|, R70, |R76|, !PT ;  /* 0x00000046474c7276 */ /* 0x000fe2000780064c */
[----:B------:R-:W-:Y:S06]  /*f510*/  @P4 BRA `(.L_x_16604) ;  /* 0x0000000000104947 */ /* 0x000fec0003800000 */
[----:B------:R-:W-:Y:S01]  /*f520*/  IMAD.MOV.U32 R12, RZ, RZ, R0 ;  /* 0x000000ffff0c7224 */ /* 0x000fe200078e0000 */
[----:B------:R-:W-:-:S07]  /*f530*/  MOV R14, 0xf550 ;  /* 0x0000f550000e7802 */ /* 0x000fce0000000f00 */
[----:B01234-:R-:W-:Y:S05]  /*f540*/  CALL.REL.NOINC `($__internal_491_$__cuda_sm20_rcp_rn_f32_slowpath) ;  /* 0x0000006c00247944 */ /* 0x01ffea0003c00000 */
[----:B------:R-:W-:Y:S05]  /*f550*/  BRA `(.L_x_16605) ;  /* 0x0000000000107947 */ /* 0x000fea0003800000 */
.L_x_16604:
[----:B------:R-:W5:Y:S02]  /*f560*/  MUFU.RCP R15, R0 ;  /* 0x00000000000f7308 */ /* 0x000f640000001000 */
[----:B-----5:R-:W-:-:S04]  /*f570*/  FFMA R3, R0, R15, -1 ;  /* 0xbf80000000037423 */ /* 0x020fc8000000000f */
[----:B------:R-:W-:-:S04]  /*f580*/  FADD.FTZ R12, -R3, -RZ ;  /* 0x800000ff030c7221 */ /* 0x000fc80000010100 */
[----:B------:R-:W-:-:S07]  /*f590*/  FFMA R15, R15, R12, R15 ;  /* 0x0000000c0f0f7223 */ /* 0x000fce000000000f */
.L_x_16605:
[----:B------:R-:W-:Y:S05]  /*f5a0*/  BSYNC.RECONVERGENT B1 ;  /* 0x0000000000017941 */ /* 0x000fea0003800200 */
.L_x_16603:
[----:B------:R-:W-:Y:S01]  /*f5b0*/  SHF.R.U64 R38, R38, 0x10, R39 ;  /* 0x0000001026267819 */ /* 0x000fe20000001227 */
[----:B------:R-:W-:Y:S02]  /*f5c0*/  HFMA2 R3, -RZ, RZ, 0.96630859375, -0.0022525787353515625 ;  /* 0x3bbb989dff037431 */ /* 0x000fe400000001ff */
[----:B------:R-:W-:Y:S01]  /*f5d0*/  IMAD.MOV.U32 R13, RZ, RZ, 0x437c0000 ;  /* 0x437c0000ff0d7424 */ /* 0x000fe200078e00ff */
[----:B------:R-:W-:Y:S01]  /*f5e0*/  BSSY.RECONVERGENT B1, `(.L_x_16606) ;  /* 0x0000016000017945 */ /* 0x000fe20003800200 */
[----:B------:R-:W-:-:S05]  /*f5f0*/  HADD2.F32 R38, -RZ, R38.H0_H0 ;  /* 0x20000026ff267230 */ /* 0x000fca0000004100 */
[----:B------:R-:W-:-:S04]  /*f600*/  FFMA.SAT R0, R38, -R3, 0.5 ;  /* 0x3f00000026007423 */ /* 0x000fc80000002803 */
[----:B------:R-:W-:-:S04]  /*f610*/  FFMA.RM R0, R0, R13, 12582913 ;  /* 0x4b40000100007423 */ /* 0x000fc8000000400d */
[C---:B------:R-:W-:Y:S01]  /*f620*/  FADD R3, R0.reuse, -12583039 ;  /* 0xcb40007f00037421 */ /* 0x040fe20000000000 */
[----:B------:R-:W-:-:S03]  /*f630*/  SHF.L.U32 R0, R0, 0x17, RZ ;  /* 0x0000001700007819 */ /* 0x000fc600000006ff */
[----:B------:R-:W-:-:S04]  /*f640*/  FFMA R3, R38, -1.4426950216293334961, -R3 ;  /* 0xbfb8aa3b26037823 */ /* 0x000fc80000000803 */
[----:B------:R-:W-:-:S06]  /*f650*/  FFMA R3, R38, -1.925963033500011079e-08, R3 ;  /* 0xb2a5706026037823 */ /* 0x000fcc0000000003 */
[----:B------:R-:W5:Y:S02]  /*f660*/  MUFU.EX2 R3, R3 ;  /* 0x0000000300037308 */ /* 0x000f640000000800 */
[----:B-----5:R-:W-:-:S04]  /*f670*/  FFMA R12, R0, R3, 1 ;  /* 0x3f800000000c7423 */ /* 0x020fc80000000003 */
[----:B------:R-:W-:-:S05]  /*f680*/  VIADD R0, R12, 0x1800000 ;  /* 0x018000000c007836 */ /* 0x000fca0000000000 */
[----:B------:R-:W-:-:S04]  /*f690*/  LOP3.LUT R0, R0, 0x7f800000, RZ, 0xc0, !PT ;  /* 0x7f80000000007812 */ /* 0x000fc800078ec0ff */
[----:B------:R-:W-:Y:S01]  /*f6a0*/  ISETP.GT.U32.AND P0, PT, R0, 0x1ffffff, PT ;  /* 0x01ffffff0000780c */ /* 0x000fe20003f04070 */
[----:B------:R-:W-:-:S12]  /*f6b0*/  FMUL R0, R74, R15 ;  /* 0x0000000f4a007220 */ /* 0x000fd80000400000 */
[----:B------:R-:W-:Y:S05]  /*f6c0*/  @P0 BRA `(.L_x_16607) ;  /* 0x00000000000c0947 */ /* 0x000fea0003800000 */
[----:B------:R-:W-:-:S07]  /*f6d0*/  MOV R14, 0xf6f0 ;  /* 0x0000f6f0000e7802 */ /* 0x000fce0000000f00 */
[----:B01234-:R-:W-:Y:S05]  /*f6e0*/  CALL.REL.NOINC `($__internal_491_$__cuda_sm20_rcp_rn_f32_slowpath) ;  /* 0x0000006800bc7944 */ /* 0x01ffea0003c00000 */
[----:B------:R-:W-:Y:S05]  /*f6f0*/  BRA `(.L_x_16608) ;  /* 0x0000000000107947 */ /* 0x000fea0003800000 */
.L_x_16607:
[----:B------:R-:W5:Y:S02]  /*f700*/  MUFU.RCP R15, R12 ;  /* 0x0000000c000f7308 */ /* 0x000f640000001000 */
[----:B-----5:R-:W-:-:S04]  /*f710*/  FFMA R3, R12, R15, -1 ;  /* 0xbf8000000c037423 */ /* 0x020fc8000000000f */
[----:B------:R-:W-:-:S04]  /*f720*/  FADD.FTZ R12, -R3, -RZ ;  /* 0x800000ff030c7221 */ /* 0x000fc80000010100 */
[----:B------:R-:W-:-:S07]  /*f730*/  FFMA R15, R15, R12, R15 ;  /* 0x0000000c0f0f7223 */ /* 0x000fce000000000f */
.L_x_16608:
[----:B------:R-:W-:Y:S05]  /*f740*/  BSYNC.RECONVERGENT B1 ;  /* 0x0000000000017941 */ /* 0x000fea0003800200 */
.L_x_16606:
[----:B-1----:R-:W-:Y:S01]  /*f750*/  HADD2.F32 R67, -RZ, R39.H0_H0 ;  /* 0x20000027ff437230 */ /* 0x002fe20000004100 */
        /* <DEDUP_REMOVED lines=13> */
[----:B------:R-:W-:Y:S01]  /*f830*/  ISETP.GT.U32.AND P0, PT, R3, 0x1ffffff, PT ;  /* 0x01ffffff0300780c */ /* 0x000fe20003f04070 */
[----:B------:R-:W-:-:S12]  /*f840*/  FMUL R3, R38, R15 ;  /* 0x0000000f26037220 */ /* 0x000fd80000400000 */
[----:B------:R-:W-:Y:S05]  /*f850*/  @P0 BRA `(.L_x_16610) ;  /* 0x0000000000100947 */ /* 0x000fea0003800000 */
[----:B------:R-:W-:Y:S02]  /*f860*/  MOV R12, R14 ;  /* 0x0000000e000c7202 */ /* 0x000fe40000000f00 */
[----:B------:R-:W-:-:S07]  /*f870*/  MOV R14, 0xf890 ;  /* 0x0000f890000e7802 */ /* 0x000fce0000000f00 */
[----:B0-234-:R-:W-:Y:S05]  /*f880*/  CALL.REL.NOINC `($__internal_491_$__cuda_sm20_rcp_rn_f32_slowpath) ;  /* 0x0000006800547944 */ /* 0x01dfea0003c00000 */
[----:B------:R-:W-:Y:S05]  /*f890*/  BRA `(.L_x_16611) ;  /* 0x0000000000107947 */ /* 0x000fea0003800000 */
.L_x_16610:
[----:B------:R-:W1:Y:S02]  /*f8a0*/  MUFU.RCP R15, R14 ;  /* 0x0000000e000f7308 */ /* 0x000e640000001000 */
[----:B-1----:R-:W-:-:S04]  /*f8b0*/  FFMA R12, R14, R15, -1 ;  /* 0xbf8000000e0c7423 */ /* 0x002fc8000000000f */
[----:B------:R-:W-:-:S04]  /*f8c0*/  FADD.FTZ R12, -R12, -RZ ;  /* 0x800000ff0c0c7221 */ /* 0x000fc80000010100 */
[----:B------:R-:W-:-:S07]  /*f8d0*/  FFMA R15, R15, R12, R15 ;  /* 0x0000000c0f0f7223 */ /* 0x000fce000000000f */
.L_x_16611:
[----:B------:R-:W-:Y:S05]  /*f8e0*/  BSYNC.RECONVERGENT B1 ;  /* 0x0000000000017941 */ /* 0x000fea0003800200 */
.L_x_16609:
[----:B------:R-:W-:Y:S01]  /*f8f0*/  SHF.R.U32.HI R39, RZ, 0x10, R39 ;  /* 0x00000010ff277819 */ /* 0x000fe20000011627 */
[----:B--234-:R-:W-:Y:S02]  /*f900*/  HFMA2 R17, -RZ, RZ, 3.7421875, 0 ;  /* 0x437c0000ff117431 */ /* 0x01cfe400000001ff */
[----:B------:R-:W-:Y:S01]  /*f910*/  IMAD.MOV.U32 R13, RZ, RZ, 0x3bbb989d ;  /* 0x3bbb989dff0d7424 */ /* 0x000fe200078e00ff */
[----:B------:R-:W-:Y:S01]  /*f920*/  BSSY.RECONVERGENT B1, `(.L_x_16612) ;  /* 0x0000017000017945 */ /* 0x000fe20003800200 */
[----:B------:R-:W-:Y:S02]  /*f930*/  HADD2.F32 R16, -RZ, R39.H0_H0 ;  /* 0x20000027ff107230 */ /* 0x000fe40000004100 */
[----:B------:R-:W-:-:S03]  /*f940*/  FMUL R39, R67, R15 ;  /* 0x0000000f43277220 */ /* 0x000fc60000400000 */
[----:B------:R-:W-:-:S04]  /*f950*/  FFMA.SAT R12, R16, -R13, 0.5 ;  /* 0x3f000000100c7423 */ /* 0x000fc8000000280d */
[----:B------:R-:W-:-:S04]  /*f960*/  FFMA.RM R12, R12, R17, 12582913 ;  /* 0x4b4000010c0c7423 */ /* 0x000fc80000004011 */
[C---:B------:R-:W-:Y:S01]  /*f970*/  FADD R13, R12.reuse, -12583039 ;  /* 0xcb40007f0c0d7421 */ /* 0x040fe20000000000 */
[----:B------:R-:W-:-:S03]  /*f980*/  IMAD.SHL.U32 R12, R12, 0x800000, RZ ;  /* 0x008000000c0c7824 */ /* 0x000fc600078e00ff */
[----:B------:R-:W-:-:S04]  /*f990*/  FFMA R13, R16, -1.4426950216293334961, -R13 ;  /* 0xbfb8aa3b100d7823 */ /* 0x000fc8000000080d */
[----:B------:R-:W-:-:S06]  /*f9a0*/  FFMA R13, R16, -1.925963033500011079e-08, R13 ;  /* 0xb2a57060100d7823 */ /* 0x000fcc000000000d */
[----:B------:R-:W1:Y:S02]  /*f9b0*/  MUFU.EX2 R13, R13 ;  /* 0x0000000d000d7308 */ /* 0x000e640000000800 */
[----:B-1----:R-:W-:-:S05]  /*f9c0*/  FFMA R14, R12, R13, 1 ;  /* 0x3f8000000c0e7423 */ /* 0x002fca000000000d */
[----:B------:R-:W-:-:S04]  /*f9d0*/  IADD3 R12, PT, PT, R14, 0x1800000, RZ ;  /* 0x018000000e0c7810 */ /* 0x000fc80007ffe0ff */
[----:B------:R-:W-:-:S04]  /*f9e0*/  LOP3.LUT R12, R12, 0x7f800000, RZ, 0xc0, !PT ;  /* 0x7f8000000c0c7812 */ /* 0x000fc800078ec0ff */
[----:B------:R-:W-:-:S13]  /*f9f0*/  ISETP.GT.U32.AND P0, PT, R12, 0x1ffffff, PT ;  /* 0x01ffffff0c00780c */ /* 0x000fda0003f04070 */
[----:B------:R-:W-:Y:S05]  /*fa00*/  @P0 BRA `(.L_x_16613) ;  /* 0x0000000000100947 */ /* 0x000fea0003800000 */
[----:B------:R-:W-:Y:S02]  /*fa10*/  MOV R12, R14 ;  /* 0x0000000e000c7202 */ /* 0x000fe40000000f00 */
[----:B------:R-:W-:-:S07]  /*fa20*/  MOV R14, 0xfa40 ;  /* 0x0000fa40000e7802 */ /* 0x000fce0000000f00 */
[----:B0-----:R-:W-:Y:S05]  /*fa30*/  CALL.REL.NOINC `($__internal_491_$__cuda_sm20_rcp_rn_f32_slowpath) ;  /* 0x0000006400e87944 */ /* 0x001fea0003c00000 */
[----:B------:R-:W-:Y:S05]  /*fa40*/  BRA `(.L_x_16614) ;  /* 0x0000000000107947 */ /* 0x000fea0003800000 */
.L_x_16613:
[----:B------:R-:W1:Y:S02]  /*fa50*/  MUFU.RCP R15, R14 ;  /* 0x0000000e000f7308 */ /* 0x000e640000001000 */
[----:B-1----:R-:W-:-:S04]  /*fa60*/  FFMA R12, R14, R15, -1 ;  /* 0xbf8000000e0c7423 */ /* 0x002fc8000000000f */
[----:B------:R-:W-:-:S04]  /*fa70*/  FADD.FTZ R12, -R12, -RZ ;  /* 0x800000ff0c0c7221 */ /* 0x000fc80000010100 */
[----:B------:R-:W-:-:S07]  /*fa80*/  FFMA R15, R15, R12, R15 ;  /* 0x0000000c0f0f7223 */ /* 0x000fce000000000f */
.L_x_16614:
[----:B------:R-:W-:Y:S05]  /*fa90*/  BSYNC.RECONVERGENT B1 ;  /* 0x0000000000017941 */ /* 0x000fea0003800200 */
.L_x_16612:
        /* <DEDUP_REMOVED lines=17> */
[----:B------:R-:W-:Y:S02]  /*fbb0*/  MOV R12, R14 ;  /* 0x0000000e000c7202 */ /* 0x000fe40000000f00 */
[----:B------:R-:W-:-:S07]  /*fbc0*/  MOV R14, 0xfbe0 ;  /* 0x0000fbe0000e7802 */ /* 0x000fce0000000f00 */
[----:B0-----:R-:W-:Y:S05]  /*fbd0*/  CALL.REL.NOINC `($__internal_491_$__cuda_sm20_rcp_rn_f32_slowpath) ;  /* 0x0000006400807944 */ /* 0x001fea0003c00000 */
[----:B------:R-:W-:Y:S05]  /*fbe0*/  BRA `(.L_x_16617) ;  /* 0x0000000000107947 */ /* 0x000fea0003800000 */
.L_x_16616:
[----:B------:R-:W1:Y:S02]  /*fbf0*/  MUFU.RCP R15, R14 ;  /* 0x0000000e000f7308 */ /* 0x000e640000001000 */
[----:B-1----:R-:W-:-:S04]  /*fc00*/  FFMA R12, R14, R15, -1 ;  /* 0xbf8000000e0c7423 */ /* 0x002fc8000000000f */
[----:B------:R-:W-:-:S04]  /*fc10*/  FADD.FTZ R12, -R12, -RZ ;  /* 0x800000ff0c0c7221 */ /* 0x000fc80000010100 */
[----:B------:R-:W-:-:S07]  /*fc20*/  FFMA R15, R15, R12, R15 ;  /* 0x0000000c0f0f7223 */ /* 0x000fce000000000f */
.L_x_16617:
[----:B------:R-:W-:Y:S05]  /*fc30*/  BSYNC.RECONVERGENT B1 ;  /* 0x0000000000017941 */ /* 0x000fea0003800200 */
.L_x_16615:
        /* <DEDUP_REMOVED lines=18> */
[----:B------:R-:W-:Y:S01]  /*fd60*/  IMAD.MOV.U32 R12, RZ, RZ, R14 ;  /* 0x000000ffff0c7224 */ /* 0x000fe200078e000e */
[----:B------:R-:W-:-:S07]  /*fd70*/  MOV R14, 0xfd90 ;  /* 0x0000fd90000e7802 */ /* 0x000fce0000000f00 */
[----:B0-----:R-:W-:Y:S05]  /*fd80*/  CALL.REL.NOINC `($__internal_491_$__cuda_sm20_rcp_rn_f32_slowpath) ;  /* 0x0000006400147944 */ /* 0x001fea0003c00000 */
[----:B------:R-:W-:Y:S05]  /*fd90*/  BRA `(.L_x_16620) ;  /* 0x0000000000107947 */ /* 0x000fea0003800000 */
.L_x_16619:
[----:B------:R-:W1:Y:S02]  /*fda0*/  MUFU.RCP R15, R14 ;  /* 0x0000000e000f7308 */ /* 0x000e640000001000 */
[----:B-1----:R-:W-:-:S04]  /*fdb0*/  FFMA R12, R14, R15, -1 ;  /* 0xbf8000000e0c7423 */ /* 0x002fc8000000000f */
[----:B------:R-:W-:-:S04]  /*fdc0*/  FADD.FTZ R12, -R12, -RZ ;  /* 0x800000ff0c0c7221 */ /* 0x000fc80000010100 */
[----:B------:R-:W-:-:S07]  /*fdd0*/  FFMA R15, R15, R12, R15 ;  /* 0x0000000c0f0f7223 */ /* 0x000fce000000000f */
.L_x_16620:
[----:B------:R-:W-:Y:S05]  /*fde0*/  BSYNC.RECONVERGENT B1 ;  /* 0x0000000000017941 */ /* 0x000fea0003800200 */
.L_x_16618:
[----:B------:R-:W-:Y:S02]  /*fdf0*/  HFMA2 R17, -RZ, RZ, 3.7421875, 0 ;  /* 0x437c0000ff117431 */ /* 0x000fe400000001ff */
[----:B------:R-:W-:Y:S01]  /*fe00*/  HADD2.F32 R68, -RZ, R37.H0_H0 ;  /* 0x20000025ff447230 */ /* 0x000fe20000004100 */
[----:B------:R-:W-:Y:S01]  /*fe10*/  MOV R13, 0x3bbb989d ;  /* 0x3bbb989d000d7802 */ /* 0x000fe20000000f00 */
[----:B------:R-:W-:Y:S01]  /*fe20*/  BSSY.RECONVERGENT B1, `(.L_x_16621) ;  /* 0x0000016000017945 */ /* 0x000fe20003800200 */
        /* <DEDUP_REMOVED lines=17> */
.L_x_16622:
[----:B------:R-:W1:Y:S02]  /*ff40*/  MUFU.RCP R15, R14 ;  /* 0x0000000e000f7308 */ /* 0x000e640000001000 */
[----:B-1----:R-:W-:-:S04]  /*ff50*/  FFMA R12, R14, R15, -1 ;  /* 0xbf8000000e0c7423 */ /* 0x002fc8000000000f */
[----:B------:R-:W-:-:S04]  /*ff60*/  FADD.FTZ R12, -R12, -RZ ;  /* 0x800000ff0c0c7221 */ /* 0x000fc80000010100 */
[----:B------:R-:W-:-:S07]  /*ff70*/  FFMA R15, R15, R12, R15 ;  /* 0x0000000c0f0f7223 */ /* 0x000fce000000000f */
.L_x_16623:
[----:B------:R-:W-:Y:S05]  /*ff80*/  BSYNC.RECONVERGENT B1 ;  /* 0x0000000000017941 */ /* 0x000fea0003800200 */
.L_x_16621:
        /* <DEDUP_REMOVED lines=22> */
.L_x_16625:
[----:B------:R-:W1:Y:S02]  /*100f0*/  MUFU.RCP R15, R14 ;  /* 0x0000000e000f7308 */ /* 0x000e640000001000 */
[----:B-1----:R-:W-:-:S04]  /*10100*/  FFMA R12, R14, R15, -1 ;  /* 0xbf8000000e0c7423 */ /* 0x002fc8000000000f */
[----:B------:R-:W-:-:S04]  /*10110*/  FADD.FTZ R12, -R12, -RZ ;  /* 0x800000ff0c0c7221 */ /* 0x000fc80000010100 */
[----:B------:R-:W-:-:S07]  /*10120*/  FFMA R15, R15, R12, R15 ;  /* 0x0000000c0f0f7223 */ /* 0x000fce000000000f */
.L_x_16626:
[----:B------:R-:W-:Y:S05]  /*10130*/  BSYNC.RECONVERGENT B1 ;  /* 0x0000000000017941 */ /* 0x000fea0003800200 */
.L_x_16624:
        /* <DEDUP_REMOVED lines=21> */
.L_x_16628:
[----:B------:R-:W1:Y:S02]  /*10290*/  MUFU.RCP R15, R14 ;  /* 0x0000000e000f7308 */ /* 0x000e640000001000 */
[----:B-1----:R-:W-:-:S04]  /*102a0*/  FFMA R12, R14, R15, -1 ;  /* 0xbf8000000e0c7423 */ /* 0x002fc8000000000f */
[----:B------:R-:W-:-:S04]  /*102b0*/  FADD.FTZ R12, -R12, -RZ ;  /* 0x800000ff0c0c7221 */ /* 0x000fc80000010100 */
[----:B------:R-:W-:-:S07]  /*102c0*/  FFMA R15, R15, R12, R15 ;  /* 0x0000000c0f0f7223 */ /* 0x000fce000000000f */
.L_x_16629:
[----:B------:R-:W-:Y:S05]  /*102d0*/  BSYNC.RECONVERGENT B1 ;  /* 0x0000000000017941 */ /* 0x000fea0003800200 */
.L_x_16627:
[----:B------:R-:W-:Y:S01]  /*102e0*/  SHF.R.U64 R34, R34, 0x10, R35 ;  /* 0x0000001022227819 */ /* 0x000fe20000001223 */
[----:B------:R-:W-:Y:S01]  /*102f0*/  HFMA2 R17, -RZ, RZ, 3.7421875, 0 ;  /* 0x437c0000ff117431 */ /* 0x000fe200000001ff */
        /* <DEDUP_REMOVED lines=20> */
.L_x_16631:
[----:B------:R-:W1:Y:S02]  /*10440*/  MUFU.RCP R15, R14 ;  /* 0x0000000e000f7308 */ /* 0x000e640000001000 */
[----:B-1----:R-:W-:-:S04]  /*10450*/  FFMA R12, R14, R15, -1 ;  /* 0xbf8000000e0c7423 */ /* 0x002fc8000000000f */
[----:B------:R-:W-:-:S04]  /*10460*/  FADD.FTZ R12, -R12, -RZ ;  /* 0x800000ff0c0c7221 */ /* 0x000fc80000010100 */
[----:B------:R-:W-:-:S07]  /*10470*/  FFMA R15, R15, R12, R15 ;  /* 0x0000000c0f0f7223 */ /* 0x000fce000000000f */
.L_x_16632:
[----:B------:R-:W-:Y:S05]  /*10480*/  BSYNC.RECONVERGENT B1 ;  /* 0x0000000000017941 */ /* 0x000fea0003800200 */
.L_x_16630:
        /* <DEDUP_REMOVED lines=21> */
.L_x_16634:
[----:B------:R-:W1:Y:S02]  /*105e0*/  MUFU.RCP R15, R14 ;  /* 0x0000000e000f7308 */ /* 0x000e640000001000 */
[----:B-1----:R-:W-:-:S04]  /*105f0*/  FFMA R12, R14, R15, -1 ;  /* 0xbf8000000e0c7423 */ /* 0x002fc8000000000f */
[----:B------:R-:W-:-:S04]  /*10600*/  FADD.FTZ R12, -R12, -RZ ;  /* 0x800000ff0c0c7221 */ /* 0x000fc80000010100 */
[----:B------:R-:W-:-:S07]  /*10610*/  FFMA R15, R15, R12, R15 ;  /* 0x0000000c0f0f7223 */ /* 0x000fce000000000f */
.L_x_16635:
[----:B------:R-:W-:Y:S05]  /*10620*/  BSYNC.RECONVERGENT B1 ;  /* 0x0000000000017941 */ /* 0x000fea0003800200 */
.L_x_16633:
        /* <DEDUP_REMOVED lines=22> */
.L_x_16637:
[----:B------:R-:W1:Y:S02]  /*10790*/  MUFU.RCP R15, R14 ;  /* 0x0000000e000f7308 */ /* 0x000e640000001000 */
[----:B-1----:R-:W-:-:S04]  /*107a0*/  FFMA R12, R14, R15, -1 ;  /* 0xbf8000000e0c7423 */ /* 0x002fc8000000000f */
[----:B------:R-:W-:-:S04]  /*107b0*/  FADD.FTZ R12, -R12, -RZ ;  /* 0x800000ff0c0c7221 */ /* 0x000fc80000010100 */
[----:B------:R-:W-:-:S07]  /*107c0*/  FFMA R15, R15, R12, R15 ;  /* 0x0000000c0f0f7223 */ /* 0x000fce000000000f */
.L_x_16638:
[----:B------:R-:W-:Y:S05]  /*107d0*/  BSYNC.RECONVERGENT B1 ;  /* 0x0000000000017941 */ /* 0x000fea0003800200 */
.L_x_16636:
        /* <DEDUP_REMOVED lines=10> */
[----:B------:R-:W-:-:S04]  /*10880*/  FFMA R14, R37, -1.925963033500011079e-08, R14 ;  /* 0xb2a57060250e7823 */ /* 0x000fc8000000000e */
        /* <DEDUP_REMOVED lines=10> */
.L_x_16640:
[----:B------:R-:W1:Y:S02]  /*10930*/  MUFU.RCP R15, R18 ;  /* 0x00000012000f7308 */ /* 0x000e640000001000 */
[----:B-1----:R-:W-:-:S04]  /*10940*/  FFMA R12, R18, R15, -1 ;  /* 0xbf800000120c7423 */ /* 0x002fc8000000000f */
[----:B------:R-:W-:-:S04]  /*10950*/  FADD.FTZ R12, -R12, -RZ ;  /* 0x800000ff0c0c7221 */ /* 0x000fc80000010100 */
[----:B------:R-:W-:-:S07]  /*10960*/  FFMA R15, R15, R12, R15 ;  /* 0x0000000c0f0f7223 */ /* 0x000fce000000000f */
.L_x_16641:
[----:B------:R-:W-:Y:S05]  /*10970*/  BSYNC.RECONVERGENT B1 ;  /* 0x0000000000017941 */ /* 0x000fea0003800200 */
.L_x_16639:
        /* <DEDUP_REMOVED lines=22> */
.L_x_16643:
[----:B------:R-:W1:Y:S02]  /*10ae0*/  MUFU.RCP R15, R14 ;  /* 0x0000000e000f7308 */ /* 0x000e640000001000 */
[----:B-1----:R-:W-:-:S04]  /*10af0*/  FFMA R12, R14, R15, -1 ;  /* 0xbf8000000e0c7423 */ /* 0x002fc8000000000f */
[----:B------:R-:W-:-:S04]  /*10b00*/  FADD.FTZ R12, -R12, -RZ ;  /* 0x800000ff0c0c7221 */ /* 0x000fc80000010100 */
[----:B------:R-:W-:-:S07]  /*10b10*/  FFMA R15, R15, R12, R15 ;  /* 0x0000000c0f0f7223 */ /* 0x000fce000000000f */
.L_x_16644:
[----:B------:R-:W-:Y:S05]  /*10b20*/  BSYNC.RECONVERGENT B1 ;  /* 0x0000000000017941 */ /* 0x000fea0003800200 */
.L_x_16642:
        /* <DEDUP_REMOVED lines=21> */
.L_x_16646:
[----:B------:R-:W1:Y:S02]  /*10c80*/  MUFU.RCP R15, R14 ;  /* 0x0000000e000f7308 */ /* 0x000e640000001000 */
[----:B-1----:R-:W-:-:S04]  /*10c90*/  FFMA R12, R14, R15, -1 ;  /* 0xbf8000000e0c7423 */ /* 0x002fc8000000000f */
[----:B------:R-:W-:-:S04]  /*10ca0*/  FADD.FTZ R12, -R12, -RZ ;  /* 0x800000ff0c0c7221 */ /* 0x000fc80000010100 */
[----:B------:R-:W-:-:S07]  /*10cb0*/  FFMA R15, R15, R12, R15 ;  /* 0x0000000c0f0f7223 */ /* 0x000fce000000000f */
.L_x_16647:
[----:B------:R-:W-:Y:S05]  /*10cc0*/  BSYNC.RECONVERGENT B1 ;  /* 0x0000000000017941 */ /* 0x000fea0003800200 */
.L_x_16645:
[----:B------:R-:W-:Y:S01]  /*10cd0*/  SHF.R.U32.HI R70, RZ, 0x10, R33 ;  /* 0x00000010ff467819 */ /* 0x000fe20000011621 */
        /* <DEDUP_REMOVED lines=21> */
.L_x_16649:
[----:B------:R-:W1:Y:S02]  /*10e30*/  MUFU.RCP R15, R14 ;  /* 0x0000000e000f7308 */ /* 0x000e640000001000 */
[----:B-1----:R-:W-:-:S04]  /*10e40*/  FFMA R12, R14, R15, -1 ;  /* 0xbf8000000e0c7423 */ /* 0x002fc8000000000f */
[----:B------:R-:W-:-:S04]  /*10e50*/  FADD.FTZ R12, -R12, -RZ ;  /* 0x800000ff0c0c7221 */ /* 0x000fc80000010100 */
[----:B------:R-:W-:-:S07]  /*10e60*/  FFMA R15, R15, R12, R15 ;  /* 0x0000000c0f0f7223 */ /* 0x000fce000000000f */
.L_x_16650:
[----:B------:R-:W-:Y:S05]  /*10e70*/  BSYNC.RECONVERGENT B1 ;  /* 0x0000000000017941 */ /* 0x000fea0003800200 */
.L_x_16648:
[----:B0-----:R-:W-:Y:S01]  /*10e80*/  HADD2.F32 R79, -RZ, R28.H0_H0 ;  /* 0x2000001cff4f7230 */ /* 0x001fe20000004100 */
        /* <DEDUP_REMOVED lines=20> */
.L_x_16652:
[----:B------:R-:W0:Y:S02]  /*10fd0*/  MUFU.RCP R15, R18 ;  /* 0x00000012000f7308 */ /* 0x000e240000001000 */
[----:B0-----:R-:W-:-:S04]  /*10fe0*/  FFMA R12, R18, R15, -1 ;  /* 0xbf800000120c7423 */ /* 0x001fc8000000000f */
[----:B------:R-:W-:-:S04]  /*10ff0*/  FADD.FTZ R12, -R12, -RZ ;  /* 0x800000ff0c0c7221 */ /* 0x000fc80000010100 */
[----:B------:R-:W-:-:S07]  /*11000*/  FFMA R15, R15, R12, R15 ;  /* 0x0000000c0f0f7223 */ /* 0x000fce000000000f */
.L_x_16653:
[----:B------:R-:W-:Y:S05]  /*11010*/  BSYNC.RECONVERGENT B1 ;  /* 0x0000000000017941 */ /* 0x000fea0003800200 */
.L_x_16651:
        /* <DEDUP_REMOVED lines=22> */
.L_x_16655:
[----:B------:R-:W0:Y:S02]  /*11180*/  MUFU.RCP R15, R14 ;  /* 0x0000000e000f7308 */ /* 0x000e240000001000 */
[----:B0-----:R-:W-:-:S04]  /*11190*/  FFMA R12, R14, R15, -1 ;  /* 0xbf8000000e0c7423 */ /* 0x001fc8000000000f */
[----:B------:R-:W-:-:S04]  /*111a0*/  FADD.FTZ R12, -R12, -RZ ;  /* 0x800000ff0c0c7221 */ /* 0x000fc80000010100 */
[----:B------:R-:W-:-:S07]  /*111b0*/  FFMA R15, R15, R12, R15 ;  /* 0x0000000c0f0f7223 */ /* 0x000fce000000000f */
.L_x_16656:
[----:B------:R-:W-:Y:S05]  /*111c0*/  BSYNC.RECONVERGENT B1 ;  /* 0x0000000000017941 */ /* 0x000fea0003800200 */
.L_x_16654:
        /* <DEDUP_REMOVED lines=19> */
[----:B------:R-:W-:Y:S05]  /*11300*/  CALL.REL.NOINC `($__internal_491_$__cuda_sm20_rcp_rn_f32_slowpath) ;  /* 0x0000004c00b47944 */ /* 0x000fea0003c00000 */
[----:B------:R-:W-:Y:S05]  /*11310*/  BRA `(.L_x_16659) ;  /* 0x0000000000107947 */ /* 0x000fea0003800000 */
.L_x_16658:
[----:B------:R-:W0:Y:S02]  /*11320*/  MUFU.RCP R15, R18 ;  /* 0x00000012000f7308 */ /* 0x000e240000001000 */
[----:B0-----:R-:W-:-:S04]  /*11330*/  FFMA R12, R18, R15, -1 ;  /* 0xbf800000120c7423 */ /* 0x001fc8000000000f */
[----:B------:R-:W-:-:S04]  /*11340*/  FADD.FTZ R12, -R12, -RZ ;  /* 0x800000ff0c0c7221 */ /* 0x000fc80000010100 */
[----:B------:R-:W-:-:S07]  /*11350*/  FFMA R15, R15, R12, R15 ;  /* 0x0000000c0f0f7223 */ /* 0x000fce000000000f */
.L_x_16659:
[----:B------:R-:W-:Y:S05]  /*11360*/  BSYNC.RECONVERGENT B1 ;  /* 0x0000000000017941 */ /* 0x000fea0003800200 */
.L_x_16657:
        /* <DEDUP_REMOVED lines=22> */
.L_x_16661:
[----:B------:R-:W0:Y:S02]  /*114d0*/  MUFU.RCP R15, R14 ;  /* 0x0000000e000f7308 */ /* 0x000e240000001000 */
[----:B0-----:R-:W-:-:S04]  /*114e0*/  FFMA R12, R14, R15, -1 ;  /* 0xbf8000000e0c7423 */ /* 0x001fc8000000000f */
[----:B------:R-:W-:-:S04]  /*114f0*/  FADD.FTZ R12, -R12, -RZ ;  /* 0x800000ff0c0c7221 */ /* 0x000fc80000010100 */
[----:B------:R-:W-:-:S07]  /*11500*/  FFMA R15, R15, R12, R15 ;  /* 0x0000000c0f0f7223 */ /* 0x000fce000000000f */
.L_x_16662:
[----:B------:R-:W-:Y:S05]  /*11510*/  BSYNC.RECONVERGENT B1 ;  /* 0x0000000000017941 */ /* 0x000fea0003800200 */
.L_x_16660:
        /* <DEDUP_REMOVED lines=21> */
.L_x_16664:
[----:B------:R-:W0:Y:S02]  /*11670*/  MUFU.RCP R15, R18 ;  /* 0x00000012000f7308 */ /* 0x000e240000001000 */
[----:B0-----:R-:W-:-:S04]  /*11680*/  FFMA R12, R18, R15, -1 ;  /* 0xbf800000120c7423 */ /* 0x001fc8000000000f */
[----:B------:R-:W-:-:S04]  /*11690*/  FADD.FTZ R12, -R12, -RZ ;  /* 0x800000ff0c0c7221 */ /* 0x000fc80000010100 */
[----:B------:R-:W-:-:S07]  /*116a0*/  FFMA R15, R15, R12, R15 ;  /* 0x0000000c0f0f7223 */ /* 0x000fce000000000f */
.L_x_16665:
[----:B------:R-:W-:Y:S05]  /*116b0*/  BSYNC.RECONVERGENT B1 ;  /* 0x0000000000017941 */ /* 0x000fea0003800200 */
.L_x_16663:
        /* <DEDUP_REMOVED lines=22> */
.L_x_16667:
[----:B------:R-:W0:Y:S02]  /*11820*/  MUFU.RCP R15, R14 ;  /* 0x0000000e000f7308 */ /* 0x000e240000001000 */
[----:B0-----:R-:W-:-:S04]  /*11830*/  FFMA R12, R14, R15, -1 ;  /* 0xbf8000000e0c7423 */ /* 0x001fc8000000000f */
[----:B------:R-:W-:-:S04]  /*11840*/  FADD.FTZ R12, -R12, -RZ ;  /* 0x800000ff0c0c7221 */ /* 0x000fc80000010100 */
[----:B------:R-:W-:-:S07]  /*11850*/  FFMA R15, R15, R12, R15 ;  /* 0x0000000c0f0f7223 */ /* 0x000fce000000000f */
.L_x_16668:
[----:B------:R-:W-:Y:S05]  /*11860*/  BSYNC.RECONVERGENT B1 ;  /* 0x0000000000017941 */ /* 0x000fea0003800200 */
.L_x_16666:
        /* <DEDUP_REMOVED lines=21> */
.L_x_16670:
[----:B------:R-:W0:Y:S02]  /*119c0*/  MUFU.RCP R15, R18 ;  /* 0x00000012000f7308 */ /* 0x000e240000001000 */
[----:B0-----:R-:W-:-:S04]  /*119d0*/  FFMA R12, R18, R15, -1 ;  /* 0xbf800000120c7423 */ /* 0x001fc8000000000f */
[----:B------:R-:W-:-:S04]  /*119e0*/  FADD.FTZ R12, -R12, -RZ ;  /* 0x800000ff0c0c7221 */ /* 0x000fc80000010100 */
[----:B------:R-:W-:-:S07]  /*119f0*/  FFMA R15, R15, R12, R15 ;  /* 0x0000000c0f0f7223 */ /* 0x000fce000000000f */
.L_x_16671:
[----:B------:R-:W-:Y:S05]  /*11a00*/  BSYNC.RECONVERGENT B1 ;  /* 0x0000000000017941 */ /* 0x000fea0003800200 */
.L_x_16669:
        /* <DEDUP_REMOVED lines=22> */
.L_x_16673:
[----:B------:R-:W0:Y:S02]  /*11b70*/  MUFU.RCP R15, R18 ;  /* 0x00000012000f7308 */ /* 0x000e240000001000 */
[----:B0-----:R-:W-:-:S04]  /*11b80*/  FFMA R12, R18, R15, -1 ;  /* 0xbf800000120c7423 */ /* 0x001fc8000000000f */
[----:B------:R-:W-:-:S04]  /*11b90*/  FADD.FTZ R12, -R12, -RZ ;  /* 0x800000ff0c0c7221 */ /* 0x000fc80000010100 */
[----:B------:R-:W-:-:S07]  /*11ba0*/  FFMA R15, R15, R12, R15 ;  /* 0x0000000c0f0f7223 */ /* 0x000fce000000000f */
.L_x_16674:
[----:B------:R-:W-:Y:S05]  /*11bb0*/  BSYNC.RECONVERGENT B1 ;  /* 0x0000000000017941 */ /* 0x000fea0003800200 */
.L_x_16672:
        /* <DEDUP_REMOVED lines=21> */
.L_x_16676:
[----:B------:R-:W0:Y:S02]  /*11d10*/  MUFU.RCP R15, R14 ;  /* 0x0000000e000f7308 */ /* 0x000e240000001000 */
[----:B0-----:R-:W-:-:S04]  /*11d20*/  FFMA R12, R14, R15, -1 ;  /* 0xbf8000000e0c7423 */ /* 0x001fc8000000000f */
[----:B------:R-:W-:-:S04]  /*11d30*/  FADD.FTZ R12, -R12, -RZ ;  /* 0x800000ff0c0c7221 */ /* 0x000fc80000010100 */
[----:B------:R-:W-:-:S07]  /*11d40*/  FFMA R15, R15, R12, R15 ;  /* 0x0000000c0f0f7223 */ /* 0x000fce000000000f */
.L_x_16677:
[----:B------:R-:W-:Y:S05]  /*11d50*/  BSYNC.RECONVERGENT B1 ;  /* 0x0000000000017941 */ /* 0x000fea0003800200 */
.L_x_16675:
        /* <DEDUP_REMOVED lines=22> */
.L_x_16679:
[----:B------:R-:W0:Y:S02]  /*11ec0*/  MUFU.RCP R15, R18 ;  /* 0x00000012000f7308 */ /* 0x000e240000001000 */
[----:B0-----:R-:W-:-:S04]  /*11ed0*/  FFMA R12, R18, R15, -1 ;  /* 0xbf800000120c7423 */ /* 0x001fc8000000000f */
[----:B------:R-:W-:-:S04]  /*11ee0*/  FADD.FTZ R12, -R12, -RZ ;  /* 0x800000ff0c0c7221 */ /* 0x000fc80000010100 */
[----:B------:R-:W-:-:S07]  /*11ef0*/  FFMA R15, R15, R12, R15 ;  /* 0x0000000c0f0f7223 */ /* 0x000fce000000000f */
.L_x_16680:
[----:B------:R-:W-:Y:S05]  /*11f00*/  BSYNC.RECONVERGENT B1 ;  /* 0x0000000000017941 */ /* 0x000fea0003800200 */
.L_x_16678:
        /* <DEDUP_REMOVED lines=21> */
.L_x_16682:
[----:B------:R-:W0:Y:S02]  /*12060*/  MUFU.RCP R15, R14 ;  /* 0x0000000e000f7308 */ /* 0x000e240000001000 */
[----:B0-----:R-:W-:-:S04]  /*12070*/  FFMA R12, R14, R15, -1 ;  /* 0xbf8000000e0c7423 */ /* 0x001fc8000000000f */
[----:B------:R-:W-:-:S04]  /*12080*/  FADD.FTZ R12, -R12, -RZ ;  /* 0x800000ff0c0c7221 */ /* 0x000fc80000010100 */
[----:B------:R-:W-:-:S07]  /*12090*/  FFMA R15, R15, R12, R15 ;  /* 0x0000000c0f0f7223 */ /* 0x000fce000000000f */
.L_x_16683:
[----:B------:R-:W-:Y:S05]  /*120a0*/  BSYNC.RECONVERGENT B1 ;  /* 0x0000000000017941 */ /* 0x000fea0003800200 */
.L_x_16681:
        /* <DEDUP_REMOVED lines=22> */
.L_x_16685:
[----:B------:R-:W0:Y:S02]  /*12210*/  MUFU.RCP R15, R18 ;  /* 0x00000012000f7308 */ /* 0x000e240000001000 */
[----:B0-----:R-:W-:-:S04]  /*12220*/  FFMA R12, R18, R15, -1 ;  /* 0xbf800000120c7423 */ /* 0x001fc8000000000f */
[----:B------:R-:W-:-:S04]  /*12230*/  FADD.FTZ R12, -R12, -RZ ;  /* 0x800000ff0c0c7221 */ /* 0x000fc80000010100 */
[----:B------:R-:W-:-:S07]  /*12240*/  FFMA R15, R15, R12, R15 ;  /* 0x0000000c0f0f7223 */ /* 0x000fce000000000f */
.L_x_16686:
[----:B------:R-:W-:Y:S05]  /*12250*/  BSYNC.RECONVERGENT B1 ;  /* 0x0000000000017941 */ /* 0x000fea0003800200 */
.L_x_16684:
        /* <DEDUP_REMOVED lines=21> */
.L_x_16688:
[----:B------:R-:W0:Y:S02]  /*123b0*/  MUFU.RCP R15, R18 ;  /* 0x00000012000f7308 */ /* 0x000e240000001000 */
[----:B0-----:R-:W-:-:S04]  /*123c0*/  FFMA R12, R18, R15, -1 ;  /* 0xbf800000120c7423 */ /* 0x001fc8000000000f */
[----:B------:R-:W-:-:S04]  /*123d0*/  FADD.FTZ R12, -R12, -RZ ;  /* 0x800000ff0c0c7221 */ /* 0x000fc80000010100 */
[----:B------:R-:W-:-:S07]  /*123e0*/  FFMA R15, R15, R12, R15 ;  /* 0x0000000c0f0f7223 */ /* 0x000fce000000000f */
.L_x_16689:
[----:B------:R-:W-:Y:S05]  /*123f0*/  BSYNC.RECONVERGENT B1 ;  /* 0x0000000000017941 */ /* 0x000fea0003800200 */
.L_x_16687:
        /* <DEDUP_REMOVED lines=22> */
.L_x_16691:
[----:B------:R-:W0:Y:S02]  /*12560*/  MUFU.RCP R15, R14 ;  /* 0x0000000e000f7308 */ /* 0x000e240000001000 */
[----:B0-----:R-:W-:-:S04]  /*12570*/  FFMA R12, R14, R15, -1 ;  /* 0xbf8000000e0c7423 */ /* 0x001fc8000000000f */
[----:B------:R-:W-:-:S04]  /*12580*/  FADD.FTZ R12, -R12, -RZ ;  /* 0x800000ff0c0c7221 */ /* 0x000fc80000010100 */
[----:B------:R-:W-:-:S07]  /*12590*/  FFMA R15, R15, R12, R15 ;  /* 0x0000000c0f0f7223 */ /* 0x000fce000000000f */
.L_x_16692:
[----:B------:R-:W-:Y:S05]  /*125a0*/  BSYNC.RECONVERGENT B1 ;  /* 0x0000000000017941 */ /* 0x000fea0003800200 */
.L_x_16690:
        /* <DEDUP_REMOVED lines=21> */
.L_x_16694:
[----:B------:R-:W0:Y:S02]  /*12700*/  MUFU.RCP R15, R14 ;  /* 0x0000000e000f7308 */ /* 0x000e240000001000 */
[----:B0-----:R-:W-:-:S04]  /*12710*/  FFMA R12, R14, R15, -1 ;  /* 0xbf8000000e0c7423 */ /* 0x001fc8000000000f */
[----:B------:R-:W-:-:S04]  /*12720*/  FADD.FTZ R12, -R12, -RZ ;  /* 0x800000ff0c0c7221 */ /* 0x000fc80000010100 */
[----:B------:R-:W-:-:S07]  /*12730*/  FFMA R15, R15, R12, R15 ;  /* 0x0000000c0f0f7223 */ /* 0x000fce000000000f */
.L_x_16695:
[----:B------:R-:W-:Y:S05]  /*12740*/  BSYNC.RECONVERGENT B1 ;  /* 0x0000000000017941 */ /* 0x000fea0003800200 */
.L_x_16693:
        /* <DEDUP_REMOVED lines=21> */
[----:B------:R-:W-:Y:S01]  /*128a0*/  MOV R19, R15 ;  /* 0x0000000f00137202 */ /* 0x000fe20000000f00 */
[----:B------:R-:W-:Y:S06]  /*128b0*/  BRA `(.L_x_16698) ;  /* 0x0000000000107947 */ /* 0x000fec0003800000 */
.L_x_16697:
[----:B------:R-:W0:Y:S02]  /*128c0*/  MUFU.RCP R19, R14 ;  /* 0x0000000e00137308 */ /* 0x000e240000001000 */
[----:B0-----:R-:W-:-:S04]  /*128d0*/  FFMA R12, R14, R19, -1 ;  /* 0xbf8000000e0c7423 */ /* 0x001fc80000000013 */
[----:B------:R-:W-:-:S04]  /*128e0*/  FADD.FTZ R12, -R12, -RZ ;  /* 0x800000ff0c0c7221 */ /* 0x000fc80000010100 */
[----:B------:R-:W-:-:S07]  /*128f0*/  FFMA R19, R19, R12, R19 ;  /* 0x0000000c13137223 */ /* 0x000fce0000000013 */
.L_x_16698:
[----:B------:R-:W-:Y:S05]  /*12900*/  BSYNC.RECONVERGENT B1 ;  /* 0x0000000000017941 */ /* 0x000fea0003800200 */
.L_x_16696:
        /* <DEDUP_REMOVED lines=43> */
[----:B------:R-:W-:Y:S02]  /*12bc0*/  LOP3.LUT R22, R76, 0xffff, RZ, 0xc0, !PT ;  /* 0x0000ffff4c167812 */ /* 0x000fe400078ec0ff */
[C---:B------:R-:W-:Y:S01]  /*12bd0*/  FMNMX3 R31, |R69|.reuse, R17, |R30|, !PT ;  /* 0x00000011451f7276 */ /* 0x040fe2000780061e */
[----:B------:R-:W-:Y:S01]  /*12be0*/  FMUL R69, R69, UR8 ;  /* 0x0000000845457c20 */ /* 0x000fe20008400000 */
[----:B------:R-:W-:Y:S01]  /*12bf0*/  SHF.L.U32 R17, R78, 0x10, RZ ;  /* 0x000000104e117819 */ /* 0x000fe200000006ff */
[----:B------:R-:W-:Y:S01]  /*12c00*/  IMAD.SHL.U32 R22, R22, 0x1000000, RZ ;  /* 0x0100000016167824 */ /* 0x000fe200078e00ff */
[----:B------:R-:W-:-:S02]  /*12c10*/  LOP3.LUT R84, R84, 0xff00, R15, 0xf8, !PT ;  /* 0x0000ff0054547812 */ /* 0x000fc400078ef80f */
[----:B------:R-:W-:Y:S02]  /*12c20*/  FMNMX3 R15, |R34|, R31, |R35|, !PT ;  /* 0x0000001f220f7276 */ /* 0x000fe40007800623 */
[----:B------:R-:W-:Y:S02]  /*12c30*/  LOP3.LUT R31, R17, 0xff0000, RZ, 0xc0, !PT ;  /* 0x00ff0000111f7812 */ /* 0x000fe400078ec0ff */
        /* <DEDUP_REMOVED lines=13> */
[----:B------:R-:W-:Y:S02]  /*12d10*/  SHF.L.U32 R17, R81, 0x10, RZ ;  /* 0x0000001051117819 */ /* 0x000fe400000006ff */
[----:B------:R-:W-:Y:S02]  /*12d20*/  LOP3.LUT R79, R79, 0xffff, RZ, 0xc0, !PT ;  /* 0x0000ffff4f4f7812 */ /* 0x000fe400078ec0ff */
[----:B------:R-:W-:Y:S02]  /*12d30*/  LOP3.LUT R88, R17, 0xff0000, RZ, 0xc0, !PT ;  /* 0x00ff000011587812 */ /* 0x000fe400078ec0ff */
[----:B------:R-:W-:Y:S02]  /*12d40*/  SHF.L.U32 R17, R79, 0x18, RZ ;  /* 0x000000184f117819 */ /* 0x000fe400000006ff */
[----:B------:R-:W-:-:S02]  /*12d50*/  F2FP.SATFINITE.E4M3.F32.PACK_AB_MERGE_C R87, RZ, R87, RZ ;  /* 0x00000057ff57723e */ /* 0x000fc400048070ff */
[----:B------:R-:W-:Y:S01]  /*12d60*/  LOP3.LUT R17, R17, R31, R88, 0xfe, !PT ;  /* 0x0000001f11117212 */ /* 0x000fe200078efe58 */
[----:B------:R-:W-:Y:S01]  /*12d70*/  FMUL R88, R70, UR8 ;  /* 0x0000000846587c20 */ /* 0x000fe20008400000 */
[----:B------:R-:W-:Y:S01]  /*12d80*/  FMNMX3 R31, |R72|, R22, |R77|, !PT ;  /* 0x00000016481f7276 */ /* 0x000fe2000780064d */
[----:B------:R-:W-:Y:S01]  /*12d90*/  FMUL R22, R74, UR8 ;  /* 0x000000084a167c20 */ /* 0x000fe20008400000 */
[----:B------:R-:W-:Y:S02]  /*12da0*/  F2FP.SATFINITE.E4M3.F32.PACK_AB_MERGE_C R77, RZ, R19, RZ ;  /* 0x00000013ff4d723e */ /* 0x000fe400048070ff */
[----:B------:R-:W-:Y:S02]  /*12db0*/  F2FP.SATFINITE.E4M3.F32.PACK_AB_MERGE_C R88, RZ, R88, RZ ;  /* 0x00000058ff58723e */ /* 0x000fe400048070ff */
[----:B------:R-:W-:Y:S02]  /*12dc0*/  F2FP.SATFINITE.E4M3.F32.PACK_AB_MERGE_C R72, RZ, R22, RZ ;  /* 0x00000016ff48723e */ /* 0x000fe400048070ff */
[----:B------:R-:W-:-:S02]  /*12dd0*/  LOP3.LUT R22, R88, 0xff, RZ, 0xc0, !PT ;  /* 0x000000ff58167812 */ /* 0x000fc400078ec0ff */
[----:B------:R-:W-:Y:S02]  /*12de0*/  PRMT R19, R87, 0x7104, RZ ;  /* 0x0000710457137816 */ /* 0x000fe400000000ff */
[----:B------:R-:W-:Y:S02]  /*12df0*/  LOP3.LUT R77, R77, 0xffff, RZ, 0xc0, !PT ;  /* 0x0000ffff4d4d7812 */ /* 0x000fe400078ec0ff */
[----:B------:R-:W-:Y:S02]  /*12e00*/  LOP3.LUT R90, R22, 0xff00, R19, 0xf8, !PT ;  /* 0x0000ff00165a7812 */ /* 0x000fe400078ef813 */
[----:B------:R-:W-:Y:S01]  /*12e10*/  FMNMX3 R75, |R70|, R31, |R75|, !PT ;  /* 0x0000001f464b7276 */ /* 0x000fe2000780064b */
[----:B------:R-:W-:Y:S01]  /*12e20*/  IMAD.U32 R19, R77, 0x10000, RZ ;  /* 0x000100004d137824 */ /* 0x000fe200078e00ff */
[----:B------:R-:W-:Y:S02]  /*12e30*/  LOP3.LUT R72, R72, 0xffff, RZ, 0xc0, !PT ;  /* 0x0000ffff48487812 */ /* 0x000fe400078ec0ff */
[----:B------:R-:W-:-:S02]  /*12e40*/  LEA R31, R8, 0x3, 0x2 ;  /* 0x00000003081f7811 */ /* 0x000fc400078e10ff */
[----:B------:R-:W-:Y:S02]  /*12e50*/  LOP3.LUT R22, R19, 0xff0000, RZ, 0xc0, !PT ;  /* 0x00ff000013167812 */ /* 0x000fe400078ec0ff */
[----:B------:R-:W-:Y:S02]  /*12e60*/  SHF.L.U32 R19, R72, 0x18, RZ ;  /* 0x0000001848137819 */ /* 0x000fe400000006ff */
[----:B------:R-:W-:Y:S02]  /*12e70*/  ISETP.GE.U32.AND P0, PT, R31, R4, PT ;  /* 0x000000041f00720c */ /* 0x000fe40003f06070 */
[----:B------:R-:W-:Y:S02]  /*12e80*/  LOP3.LUT R19, R19, R90, R22, 0xfe, !PT ;  /* 0x0000005a13137212 */ /* 0x000fe400078efe16 */
[----:B------:R-:W-:Y:S02]  /*12e90*/  ISETP.GE.U32.OR P0, PT, R23, R6, P0 ;  /* 0x000000061700720c */ /* 0x000fe40000706470 */
[----:B------:R-:W-:-:S02]  /*12ea0*/  MOV R22, 0x400 ;  /* 0x0000040000167802 */ /* 0x000fc40000000f00 */
[----:B------:R-:W-:Y:S02]  /*12eb0*/  F2FP.SATFINITE.E4M3.F32.PACK_AB_MERGE_C R66, RZ, R66, RZ ;  /* 0x00000042ff42723e */ /* 0x000fe400048070ff */
[----:B------:R-:W-:Y:S02]  /*12ec0*/  IADD3 R22, PT, PT, R22, 0x20, RZ ;  /* 0x0000002016167810 */ /* 0x000fe40007ffe0ff */
[----:B------:R-:W-:Y:S02]  /*12ed0*/  F2FP.SATFINITE.E4M3.F32.PACK_AB_MERGE_C R95, RZ, R68, RZ ;  /* 0x00000044ff5f723e */ /* 0x000fe400048070ff */
[----:B0-----:R-:W-:Y:S01]  /*12ee0*/  LEA R70, R89, R22, 0x18 ;  /* 0x0000001659467211 */ /* 0x001fe200078ec0ff */
[----:B------:R-:W-:Y:S01]  /*12ef0*/  FMUL R22, R16, UR8 ;  /* 0x0000000810167c20 */ /* 0x000fe20008400000 */
[----:B------:R-:W-:Y:S01]  /*12f00*/  F2FP.SATFINITE.E4M3.F32.PACK_AB_MERGE_C R94, RZ, R69, RZ ;  /* 0x00000045ff5e723e */ /* 0x000fe200048070ff */
[----:B------:R-:W-:Y:S01]  /*12f10*/  IMAD.SHL.U32 R69, R66, 0x100, RZ ;  /* 0x0000010042457824 */ /* 0x000fe200078e00ff */
[----:B------:R-:W-:-:S02]  /*12f20*/  F2FP.SATFINITE.E4M3.F32.PACK_AB_MERGE_C R31, RZ, R0, RZ ;  /* 0x00000000ff1f723e */ /* 0x000fc400048070ff */
[----:B------:R-:W-:Y:S02]  /*12f30*/  F2FP.SATFINITE.E4M3.F32.PACK_AB_MERGE_C R90, RZ, R3, RZ ;  /* 0x00000003ff5a723e */ /* 0x000fe400048070ff */
[----:B------:R-:W-:Y:S02]  /*12f40*/  F2FP.SATFINITE.E4M3.F32.PACK_AB_MERGE_C R91, RZ, R39, RZ ;  /* 0x00000027ff5b723e */ /* 0x000fe400048070ff */
[----:B------:R-:W-:Y:S02]  /*12f50*/  F2FP.SATFINITE.E4M3.F32.PACK_AB_MERGE_C R93, RZ, R67, RZ ;  /* 0x00000043ff5d723e */ /* 0x000fe400048070ff */
[----:B------:R-:W-:Y:S01]  /*12f60*/  F2FP.SATFINITE.E4M3.F32.PACK_AB_MERGE_C R68, RZ, R22, RZ ;  /* 0x00000016ff44723e */ /* 0x000fe200048070ff */
[----:B------:R-:W-:Y:S06]  /*12f70*/  @P0 BRA `(.L_x_16700) ;  /* 0x0000000000280947 */ /* 0x000fec0003800000 */
[----:B------:R-:W-:Y:S02]  /*12f80*/  SHF.L.U32 R0, R91, 0x10, RZ ;  /* 0x000000105b007819 */ /* 0x000fe400000006ff */
[----:B------:R-:W-:Y:S02]  /*12f90*/  LEA R22, P1, R56, R10, 0x2 ;  /* 0x0000000a38167211 */ /* 0x000fe400078210ff */
        /* <DEDUP_REMOVED lines=8> */
.L_x_16700:
[----:B------:R-:W-:Y:S05]  /*13020*/  BSYNC.RECONVERGENT B0 ;  /* 0x0000000000007941 */ /* 0x000fea0003800200 */
.L_x_16699:
[----:B------:R-:W-:Y:S04]  /*13030*/  BSSY.RECONVERGENT B0, `(.L_x_16701) ;  /* 0x000000d000007945 */ /* 0x000fe80003800200 */
[----:B------:R-:W-:Y:S05]  /*13040*/  @P0 BRA `(.L_x_16702) ;  /* 0x00000000002c0947 */ /* 0x000fea0003800000 */
[----:B------:R-:W-:-:S04]  /*13050*/  SHF.L.U32 R0, R95, 0x10, RZ ;  /* 0x000000105f007819 */ /* 0x000fc800000006ff */
[----:B0-----:R-:W-:Y:S02]  /*13060*/  LOP3.LUT R3, R0, 0xff0000, RZ, 0xc0, !PT ;  /* 0x00ff000000037812 */ /* 0x001fe400078ec0ff */
[----:B------:R-:W-:-:S04]  /*13070*/  LOP3.LUT R0, R94, 0xffff, RZ, 0xc0, !PT ;  /* 0x0000ffff5e007812 */ /* 0x000fc800078ec0ff */
[----:B------:R-:W-:Y:S02]  /*13080*/  LEA R0, R0, R3, 0x18 ;  /* 0x0000000300007211 */ /* 0x000fe400078ec0ff */
[----:B------:R-:W-:Y:S02]  /*13090*/  IADD3 R3, P1, PT, R56, R2, RZ ;  /* 0x0000000238037210 */ /* 0x000fe40007f3e0ff */
[----:B------:R-:W-:-:S03]  /*130a0*/  LOP3.LUT R0, R0, 0xffff, R69, 0xf8, !PT ;  /* 0x0000ffff00007812 */ /* 0x000fc600078ef845 */
[----:B------:R-:W-:Y:S01]  /*130b0*/  IMAD.X R66, R57, 0x1, R5, P1 ;  /* 0x0000000139427824 */ /* 0x000fe200008e0605 */
[----:B------:R-:W-:-:S04]  /*130c0*/  LEA R22, P1, R3, R10, 0x2 ;  /* 0x0000000a03167211 */ /* 0x000fc800078210ff */
[----:B------:R-:W-:Y:S02]  /*130d0*/  LEA.HI.X R23, R3, R11, R66, 0x2, P1 ;  /* 0x0000000b03177211 */ /* 0x000fe400008f1442 */
[----:B------:R-:W-:-:S05]  /*130e0*/  LOP3.LUT R3, R0, 0xff, R93, 0xf8, !PT ;  /* 0x000000ff00037812 */ /* 0x000fca00078ef85d */
[----:B------:R1:W-:Y:S02]  /*130f0*/  STG.E desc[UR10][R22.64], R3 ;  /* 0x0000000316007986 */ /* 0x0003e4000c10190a */
.L_x_16702:
[----:B------:R-:W-:Y:S05]  /*13100*/  BSYNC.RECONVERGENT B0 ;  /* 0x0000000000007941 */ /* 0x000fea0003800200 */
.L_x_16701:
[----:B01----:R-:W-:Y:S01]  /*13110*/  SHF.L.U32 R3, R8, 0x2, RZ ;  /* 0x0000000208037819 */ /* 0x003fe200000006ff */
[----:B------:R-:W-:Y:S01]  /*13120*/  FMUL R30, R30, UR8 ;  /* 0x000000081e1e7c20 */ /* 0x000fe20008400000 */
[----:B------:R-:W-:Y:S01]  /*13130*/  LOP3.LUT R89, R7, 0x1f, RZ, 0xc0, !PT ;  /* 0x0000001f07597812 */ /* 0x000fe200078ec0ff */
[----:B------:R-:W-:Y:S01]  /*13140*/  FMUL R34, R34, UR8 ;  /* 0x0000000822227c20 */ /* 0x000fe20008400000 */
[----:B------:R-:W-:Y:S01]  /*13150*/  IADD3 R0, PT, PT, -R3, R7, RZ ;  /* 0x0000000703007210 */ /* 0x000fe20007ffe1ff */
[----:B------:R-:W-:Y:S01]  /*13160*/  FMUL R35, R35, UR8 ;  /* 0x0000000823237c20 */ /* 0x000fe20008400000 */
[----:B------:R-:W-:Y:S01]  /*13170*/  LOP3.LUT R92, R31, 0xff, RZ, 0xc0, !PT ;  /* 0x000000ff1f5c7812 */ /* 0x000fe200078ec0ff */
[----:B------:R-:W-:Y:S02]  /*13180*/  IMAD R39, R89, 0x108, RZ ;  /* 0x0000010859277824 */ /* 0x000fe400078e02ff */
[----:B------:R-:W-:Y:S01]  /*13190*/  FMUL R36, R36, UR8 ;  /* 0x0000000824247c20 */ /* 0x000fe20008400000 */
[----:B------:R-:W-:Y:S01]  /*131a0*/  IMAD.SHL.U32 R22, R0, 0x8, RZ ;  /* 0x0000000800167824 */ /* 0x000fe200078e00ff */
[----:B------:R-:W-:Y:S01]  /*131b0*/  LOP3.LUT R23, R68, 0xff, RZ, 0xc0, !PT ;  /* 0x000000ff44177812 */ /* 0x000fe200078ec0ff */
[----:B------:R-:W-:Y:S01]  /*131c0*/  BSSY.RECONVERGENT B0, `(.L_x_16703) ;  /* 0x000001c000007945 */ /* 0x000fe20003800200 */
[----:B------:R-:W-:Y:S01]  /*131d0*/  IADD3 R66, PT, PT, R39, R70, RZ ;  /* 0x0000004627427210 */ /* 0x000fe20007ffe0ff */
[----:B------:R-:W-:Y:S01]  /*131e0*/  IMAD R92, R93, 0x100, R92 ;  /* 0x000001005d5c7824 */ /* 0x000fe200078e025c */
[----:B------:R-:W-:-:S02]  /*131f0*/  LOP3.LUT R67, R22, 0xf8, RZ, 0xc0, !PT ;  /* 0x000000f816437812 */ /* 0x000fc400078ec0ff */
[----:B------:R-:W-:Y:S02]  /*13200*/  LOP3.LUT R22, R91, 0xff, RZ, 0xc0, !PT ;  /* 0x000000ff5b167812 */ /* 0x000fe400078ec0ff */
[----:B------:R-:W-:Y:S02]  /*13210*/  IADD3 R67, PT, PT, R66, R67, RZ ;  /* 0x0000004342437210 */ /* 0x000fe40007ffe0ff */
[----:B------:R-:W-:Y:S02]  /*13220*/  LOP3.LUT R31, R69, 0xff, R90, 0xf8, !PT ;  /* 0x000000ff451f7812 */ /* 0x000fe400078ef85a */
[----:B------:R-:W-:Y:S01]  /*13230*/  LEA R68, R95, R22, 0x8 ;  /* 0x000000165f447211 */ /* 0x000fe200078e40ff */
[----:B------:R0:W-:Y:S01]  /*13240*/  STS.64 [R67], R60 ;  /* 0x0000003c43007388 */ /* 0x0001e20000000a00 */
[----:B------:R-:W-:Y:S02]  /*13250*/  LEA R69, R94, R23, 0x8 ;  /* 0x000000175e457211 */ /* 0x000fe400078e40ff */
[----:B------:R-:W-:-:S02]  /*13260*/  F2FP.SATFINITE.E4M3.F32.PACK_AB_MERGE_C R90, RZ, R35, RZ ;  /* 0x00000023ff5a723e */ /* 0x000fc400048070ff */
[----:B------:R-:W-:Y:S02]  /*13270*/  F2FP.SATFINITE.E4M3.F32.PACK_AB_MERGE_C R91, RZ, R36, RZ ;  /* 0x00000024ff5b723e */ /* 0x000fe400048070ff */
[----:B0-----:R-:W-:Y:S02]  /*13280*/  F2FP.SATFINITE.E4M3.F32.PACK_AB_MERGE_C R61, RZ, R30, RZ ;  /* 0x0000001eff3d723e */ /* 0x001fe400048070ff */
[----:B------:R-:W-:-:S03]  /*13290*/  F2FP.SATFINITE.E4M3.F32.PACK_AB_MERGE_C R60, RZ, R34, RZ ;  /* 0x00000022ff3c723e */ /* 0x000fc600048070ff */
[----:B------:R-:W-:Y:S01]  /*132a0*/  IMAD.U32 R34, R61, 0x10000, RZ ;  /* 0x000100003d227824 */ /* 0x000fe200078e00ff */
[----:B------:R-:W-:Y:S06]  /*132b0*/  @P0 BRA `(.L_x_16704) ;  /* 0x0000000000300947 */ /* 0x000fec0003800000 */
[----:B------:R-:W-:-:S04]  /*132c0*/  SHF.L.U32 R22, R90, 0x10, RZ ;  /* 0x000000105a167819 */ /* 0x000fc800000006ff */
[----:B------:R-:W-:Y:S02]  /*132d0*/  LOP3.LUT R23, R22, 0xff0000, RZ, 0xc0, !PT ;  /* 0x00ff000016177812 */ /* 0x000fe400078ec0ff */
[----:B------:R-:W-:-:S04]  /*132e0*/  LOP3.LUT R22, R91, 0xffff, RZ, 0xc0, !PT ;  /* 0x0000ffff5b167812 */ /* 0x000fc800078ec0ff */
[----:B------:R-:W-:Y:S01]  /*132f0*/  LEA R22, R22, R23, 0x18 ;  /* 0x0000001716167211 */ /* 0x000fe200078ec0ff */
[----:B------:R-:W-:-:S05]  /*13300*/  IMAD.SHL.U32 R23, R60, 0x100, RZ ;  /* 0x000001003c177824 */ /* 0x000fca00078e00ff */
[----:B------:R-:W-:Y:S02]  /*13310*/  LOP3.LUT R30, R22, 0xffff, R23, 0xf8, !PT ;  /* 0x0000ffff161e7812 */ /* 0x000fe400078ef817 */
[----:B------:R-:W-:Y:S02]  /*13320*/  LEA R23, P1, R2, R56, 0x1 ;  /* 0x0000003802177211 */ /* 0x000fe400078208ff */
[----:B------:R-:W-:Y:S02]  /*13330*/  LOP3.LUT R35, R30, 0xff, R61, 0xf8, !PT ;  /* 0x000000ff1e237812 */ /* 0x000fe400078ef83d */
[----:B------:R-:W-:Y:S02]  /*13340*/  LEA.HI.X R36, R2, R57, R5, 0x1, P1 ;  /* 0x0000003902247211 */ /* 0x000fe400008f0c05 */
[----:B------:R-:W-:-:S04]  /*13350*/  LEA R22, P1, R23, R10, 0x2 ;  /* 0x0000000a17167211 */ /* 0x000fc800078210ff */
[----:B------:R-:W-:-:S05]  /*13360*/  LEA.HI.X R23, R23, R11, R36, 0x2, P1 ;  /* 0x0000000b17177211 */ /* 0x000fca00008f1424 */
[----:B------:R0:W-:Y:S04]  /*13370*/  STG.E desc[UR10][R22.64], R35 ;  /* 0x0000002316007986 */ /* 0x0001e8000c10190a */
.L_x_16704:
[----:B------:R-:W-:Y:S05]  /*13380*/  BSYNC.RECONVERGENT B0 ;  /* 0x0000000000007941 */ /* 0x000fea0003800200 */
.L_x_16703:
[----:B------:R-:W-:Y:S01]  /*13390*/  SHF.L.U32 R12, R91, 0x10, RZ ;  /* 0x000000105b0c7819 */ /* 0x000fe200000006ff */
        /* <DEDUP_REMOVED lines=11> */
[----:B------:R-:W-:-:S02]  /*13450*/  LOP3.LUT R23, R34, 0xff0000, RZ, 0xc0, !PT ;  /* 0x00ff000022177812 */ /* 0x000fc400078ec0ff */
[----:B------:R-:W-:Y:S02]  /*13460*/  LOP3.LUT R34, R12, 0xffff, R69, 0xf8, !PT ;  /* 0x0000ffff0c227812 */ /* 0x000fe400078ef845 */
[----:B------:R-:W-:Y:S02]  /*13470*/  LOP3.LUT R33, RZ, R3, RZ, 0x33, !PT ;  /* 0x00000003ff217212 */ /* 0x000fe400078e33ff */
[----:B------:R-:W-:Y:S02]  /*13480*/  LOP3.LUT R12, R91, 0xffff, RZ, 0xc0, !PT ;  /* 0x0000ffff5b0c7812 */ /* 0x000fe400078ec0ff */
[----:B------:R-:W-:Y:S01]  /*13490*/  FMNMX3 R60, |R26|, R75, |R73|, !PT ;  /* 0x0000004b1a3c7276 */ /* 0x000fe20007800649 */
[----:B------:R-:W-:Y:S01]  /*134a0*/  IMAD.IADD R73, R33, 0x1, R7 ;  /* 0x0000000121497824 */ /* 0x000fe200078e0207 */
[----:B------:R-:W-:Y:S02]  /*134b0*/  LOP3.LUT R23, R23, 0xffff, R92, 0xf8, !PT ;  /* 0x0000ffff17177812 */ /* 0x000fe400078ef85c */
[----:B------:R-:W-:Y:S01]  /*134c0*/  LOP3.LUT R31, R68, 0xffff, RZ, 0xc0, !PT ;  /* 0x0000ffff441f7812 */ /* 0x000fe200078ec0ff */
[----:B------:R-:W-:Y:S01]  /*134d0*/  IMAD.SHL.U32 R73, R73, 0x8, RZ ;  /* 0x0000000849497824 */ /* 0x000fe200078e00ff */
[----:B------:R-:W-:-:S02]  /*134e0*/  SHF.L.U32 R12, R12, 0x18, RZ ;  /* 0x000000180c0c7819 */ /* 0x000fc400000006ff */
[----:B------:R-:W-:Y:S02]  /*134f0*/  IADD3 R26, PT, PT, R3, 0x2, RZ ;  /* 0x00000002031a7810 */ /* 0x000fe40007ffe0ff */
[----:B------:R-:W-:Y:S02]  /*13500*/  LOP3.LUT R36, R31, 0xff0000, R36, 0xf8, !PT ;  /* 0x00ff00001f247812 */ /* 0x000fe400078ef824 */
[----:B------:R-:W-:Y:S02]  /*13510*/  LOP3.LUT R12, R23, 0xff000000, R12, 0xf8, !PT ;  /* 0xff000000170c7812 */ /* 0x000fe400078ef80c */
[----:B------:R-:W-:Y:S02]  /*13520*/  F2FP.SATFINITE.E4M3.F32.PACK_AB_MERGE_C R37, RZ, R37, RZ ;  /* 0x00000025ff25723e */ /* 0x000fe400048070ff */
[----:B------:R-:W-:Y:S02]  /*13530*/  F2FP.SATFINITE.E4M3.F32.PACK_AB_MERGE_C R38, RZ, R22, RZ ;  /* 0x00000016ff26723e */ /* 0x000fe400048070ff */
[----:B------:R-:W-:-:S02]  /*13540*/  IADD3 R32, PT, PT, R3, 0x3, RZ ;  /* 0x0000000303207810 */ /* 0x000fc40007ffe0ff */
[----:B------:R-:W-:Y:S02]  /*13550*/  IADD3 R69, PT, PT, -R26, R7, RZ ;  /* 0x000000071a457210 */ /* 0x000fe40007ffe1ff */
[----:B------:R-:W-:Y:S01]  /*13560*/  F2FP.SATFINITE.E4M3.F32.PACK_AB_MERGE_C R61, RZ, R61, RZ ;  /* 0x0000003dff3d723e */ /* 0x000fe200048070ff */
[----:B------:R-:W-:Y:S06]  /*13570*/  @P0 BRA `(.L_x_16706) ;  /* 0x0000000000340947 */ /* 0x000fec0003800000 */
[----:B------:R-:W-:Y:S01]  /*13580*/  SHF.L.U32 R22, R38, 0x10, RZ ;  /* 0x0000001026167819 */ /* 0x000fe200000006ff */
[----:B------:R-:W-:Y:S02]  /*13590*/  IMAD.SHL.U32 R31, R37, 0x100, RZ ;  /* 0x00000100251f7824 */ /* 0x000fe400078e00ff */
[----:B------:R-:W-:Y:S01]  /*135a0*/  IMAD R75, R5, 0x3, RZ ;  /* 0x00000003054b7824 */ /* 0x000fe200078e02ff */
[----:B------:R-:W-:Y:S02]  /*135b0*/  LOP3.LUT R23, R22, 0xff0000, RZ, 0xc0, !PT ;  /* 0x00ff000016177812 */ /* 0x000fe400078ec0ff */
[----:B------:R-:W-:-:S04]  /*135c0*/  LOP3.LUT R22, R61, 0xffff, RZ, 0xc0, !PT ;  /* 0x0000ffff3d167812 */ /* 0x000fc800078ec0ff */
[----:B------:R-:W-:Y:S01]  /*135d0*/  LEA R30, R22, R23, 0x18 ;  /* 0x00000017161e7211 */ /* 0x000fe200078ec0ff */
[----:B------:R-:W-:-:S03]  /*135e0*/  IMAD.WIDE.U32 R22, R2, 0x3, R56 ;  /* 0x0000000302167825 */ /* 0x000fc600078e0038 */
[----:B------:R-:W-:Y:S02]  /*135f0*/  LOP3.LUT R68, R30, 0xffff, R31, 0xf8, !PT ;  /* 0x0000ffff1e447812 */ /* 0x000fe400078ef81f */
[----:B------:R-:W-:Y:S02]  /*13600*/  IADD3 R23, PT, PT, R75, R23, RZ ;  /* 0x000000174b177210 */ /* 0x000fe40007ffe0ff */
[----:B------:R-:W-:-:S04]  /*13610*/  LEA R30, P1, R22, R10, 0x2 ;  /* 0x0000000a161e7211 */ /* 0x000fc800078210ff */
[----:B------:R-:W-:Y:S02]  /*13620*/  LEA.HI.X R31, R22, R11, R23, 0x2, P1 ;  /* 0x0000000b161f7211 */ /* 0x000fe400008f1417 */
[----:B------:R-:W-:-:S05]  /*13630*/  LOP3.LUT R23, R68, 0xff, R91, 0xf8, !PT ;  /* 0x000000ff44177812 */ /* 0x000fca00078ef85b */
[----:B------:R0:W-:Y:S02]  /*13640*/  STG.E desc[UR10][R30.64], R23 ;  /* 0x000000171e007986 */ /* 0x0001e4000c10190a */
.L_x_16706:
[----:B------:R-:W-:Y:S05]  /*13650*/  BSYNC.RECONVERGENT B0 ;  /* 0x0000000000007941 */ /* 0x000fea0003800200 */
.L_x_16705:
[----:B------:R-:W-:Y:S01]  /*13660*/  BSSY.RECONVERGENT B0, `(.L_x_16707) ;  /* 0x0000014000007945 */ /* 0x000fe20003800200 */
[----:B------:R-:W-:Y:S01]  /*13670*/  IADD3 R68, PT, PT, -R32, R7, RZ ;  /* 0x0000000720447210 */ /* 0x000fe20007ffe1ff */
[----:B------:R-:W-:Y:S01]  /*13680*/  IMAD.SHL.U32 R69, R69, 0x8, RZ ;  /* 0x0000000845457824 */ /* 0x000fe200078e00ff */
[----:B------:R-:W-:Y:S01]  /*13690*/  LOP3.LUT R73, R73, 0xf8, RZ, 0xc0, !PT ;  /* 0x000000f849497812 */ /* 0x000fe200078ec0ff */
[----:B------:R-:W-:Y:S06]  /*136a0*/  @P0 BRA `(.L_x_16708) ;  /* 0x00000000003c0947 */ /* 0x000fec0003800000 */
[----:B------:R-:W1:Y:S01]  /*136b0*/  LDCU.64 UR6, c[0x0][0x3c8] ;  /* 0x00007900ff0677ac */ /* 0x000e620008000a00 */
[----:B------:R-:W-:Y:S01]  /*136c0*/  SHF.L.U32 R86, R86, 0x10, RZ ;  /* 0x0000001056567819 */ /* 0x000fe200000006ff */
[----:B------:R-:W-:Y:S01]  /*136d0*/  IMAD.SHL.U32 R22, R85, 0x100, RZ ;  /* 0x0000010055167824 */ /* 0x000fe200078e00ff */
[----:B------:R-:W-:Y:S02]  /*136e0*/  LOP3.LUT R88, R88, 0xffff, RZ, 0xc0, !PT ;  /* 0x0000ffff58587812 */ /* 0x000fe400078ec0ff */
[----:B0-----:R-:W-:-:S04]  /*136f0*/  LOP3.LUT R23, R86, 0xff0000, RZ, 0xc0, !PT ;  /* 0x00ff000056177812 */ /* 0x001fc800078ec0ff */
[----:B------:R-:W-:-:S04]  /*13700*/  LEA R23, R88, R23, 0x18 ;  /* 0x0000001758177211 */ /* 0x000fc800078ec0ff */
[----:B------:R-:W-:-:S04]  /*13710*/  LOP3.LUT R30, R23, 0xffff, R22, 0xf8, !PT ;  /* 0x0000ffff171e7812 */ /* 0x000fc800078ef816 */
[----:B------:R-:W-:Y:S01]  /*13720*/  LOP3.LUT R83, R30, 0xff, R83, 0xf8, !PT ;  /* 0x000000ff1e537812 */ /* 0x000fe200078ef853 */
[----:B-1----:R-:W-:Y:S02]  /*13730*/  ULOP3.LUT UR6, UR6, 0xfffffffc, URZ, 0xc0, !UPT ;  /* 0xfffffffc06067892 */ /* 0x002fe4000f8ec0ff */
[----:B------:R-:W-:-:S04]  /*13740*/  ULOP3.LUT UR7, UR7, 0x3fffffff, URZ, 0xc0, !UPT ;  /* 0x3fffffff07077892 */ /* 0x000fc8000f8ec0ff */
[----:B------:R-:W-:-:S04]  /*13750*/  IADD3 R31, P1, PT, R56, UR6, RZ ;  /* 0x00000006381f7c10 */ /* 0x000fc8000ff3e0ff */
[----:B------:R-:W-:Y:S02]  /*13760*/  IADD3.X R86, PT, PT, R57, UR7, RZ, P1, !PT ;  /* 0x0000000739567c10 */ /* 0x000fe40008ffe4ff */
[----:B------:R-:W-:-:S04]  /*13770*/  LEA R22, P1, R31, R10, 0x2 ;  /* 0x0000000a1f167211 */ /* 0x000fc800078210ff */
[----:B------:R-:W-:-:S05]  /*13780*/  LEA.HI.X R23, R31, R11, R86, 0x2, P1 ;  /* 0x0000000b1f177211 */ /* 0x000fca00008f1456 */
[----:B------:R1:W-:Y:S04]  /*13790*/  STG.E desc[UR10][R22.64], R83 ;  /* 0x0000005316007986 */ /* 0x0003e8000c10190a */
.L_x_16708:
[----:B------:R-:W-:Y:S05]  /*137a0*/  BSYNC.RECONVERGENT B0 ;  /* 0x0000000000007941 */ /* 0x000fea0003800200 */
.L_x_16707:
[----:B------:R-:W-:Y:S04]  /*137b0*/  BSSY.RECONVERGENT B0, `(.L_x_16709) ;  /* 0x0000011000007945 */ /* 0x000fe80003800200 */
[----:B------:R-:W-:Y:S05]  /*137c0*/  @P0 BRA `(.L_x_16710) ;  /* 0x00000000003c0947 */ /* 0x000fea0003800000 */
[----:B------:R-:W-:Y:S01]  /*137d0*/  SHF.L.U32 R84, R84, 0x10, RZ ;  /* 0x0000001054547819 */ /* 0x000fe200000006ff */
[----:B01----:R-:W-:Y:S01]  /*137e0*/  IMAD.MOV.U32 R23, RZ, RZ, R57 ;  /* 0x000000ffff177224 */ /* 0x003fe200078e0039 */
[----:B------:R-:W-:Y:S01]  /*137f0*/  MOV R22, R56 ;  /* 0x0000003800167202 */ /* 0x000fe20000000f00 */
[----:B------:R-:W-:Y:S01]  /*13800*/  IMAD R75, R5, 0x5, RZ ;  /* 0x00000005054b7824 */ /* 0x000fe200078e02ff */
[----:B------:R-:W-:Y:S02]  /*13810*/  LOP3.LUT R87, R87, 0xffff, RZ, 0xc0, !PT ;  /* 0x0000ffff57577812 */ /* 0x000fe400078ec0ff */
[----:B------:R-:W-:Y:S01]  /*13820*/  LOP3.LUT R84, R84, 0xff0000, RZ, 0xc0, !PT ;  /* 0x00ff000054547812 */ /* 0x000fe200078ec0ff */
[----:B------:R-:W-:Y:S01]  /*13830*/  IMAD.WIDE.U32 R22, R2, 0x5, R22 ;  /* 0x0000000502167825 */ /* 0x000fe200078e0016 */
[----:B------:R-:W-:Y:S02]  /*13840*/  SHF.L.U32 R31, R82, 0x8, RZ ;  /* 0x00000008521f7819 */ /* 0x000fe400000006ff */
[----:B------:R-:W-:Y:S01]  /*13850*/  LEA R84, R87, R84, 0x18 ;  /* 0x0000005457547211 */ /* 0x000fe200078ec0ff */
[----:B------:R-:W-:Y:S01]  /*13860*/  IMAD.IADD R75, R75, 0x1, R23 ;  /* 0x000000014b4b7824 */ /* 0x000fe200078e0217 */
[----:B------:R-:W-:-:S02]  /*13870*/  LEA R30, P1, R22, R10, 0x2 ;  /* 0x0000000a161e7211 */ /* 0x000fc400078210ff */
[----:B------:R-:W-:Y:S02]  /*13880*/  LOP3.LUT R23, R84, 0xffff, R31, 0xf8, !PT ;  /* 0x0000ffff54177812 */ /* 0x000fe400078ef81f */
[----:B------:R-:W-:Y:S02]  /*13890*/  LEA.HI.X R31, R22, R11, R75, 0x2, P1 ;  /* 0x0000000b161f7211 */ /* 0x000fe400008f144b */
[----:B------:R-:W-:-:S05]  /*138a0*/  LOP3.LUT R23, R23, 0xff, R80, 0xf8, !PT ;  /* 0x000000ff17177812 */ /* 0x000fca00078ef850 */
[----:B------:R2:W-:Y:S02]  /*138b0*/  STG.E desc[UR10][R30.64], R23 ;  /* 0x000000171e007986 */ /* 0x0005e4000c10190a */
.L_x_16710:
[----:B------:R-:W-:Y:S05]  /*138c0*/  BSYNC.RECONVERGENT B0 ;  /* 0x0000000000007941 */ /* 0x000fea0003800200 */
.L_x_16709:
[----:B------:R-:W-:Y:S04]  /*138d0*/  BSSY.RECONVERGENT B0, `(.L_x_16711) ;  /* 0x000000f000007945 */ /* 0x000fe80003800200 */
[----:B------:R-:W-:Y:S05]  /*138e0*/  @P0 BRA `(.L_x_16712) ;  /* 0x0000000000340947 */ /* 0x000fea0003800000 */
[----:B0-2---:R-:W-:Y:S01]  /*138f0*/  PRMT R30, R81, 0x7054, RZ ;  /* 0x00007054511e7816 */ /* 0x005fe200000000ff */
[----:B------:R-:W-:Y:S01]  /*13900*/  IMAD R31, R5, 0x6, RZ ;  /* 0x00000006051f7824 */ /* 0x000fe200078e02ff */
[----:B-1----:R-:W-:Y:S02]  /*13910*/  MOV R22, R56 ;  /* 0x0000003800167202 */ /* 0x002fe40000000f00 */
[----:B------:R-:W-:Y:S01]  /*13920*/  MOV R23, R57 ;  /* 0x0000003900177202 */ /* 0x000fe20000000f00 */
[----:B------:R-:W-:Y:S01]  /*13930*/  IMAD R77, R77, 0x1000000, R30 ;  /* 0x010000004d4d7824 */ /* 0x000fe200078e021e */
[----:B------:R-:W-:Y:S01]  /*13940*/  SHF.L.U32 R78, R78, 0x8, RZ ;  /* 0x000000084e4e7819 */ /* 0x000fe200000006ff */
[----:B------:R-:W-:-:S03]  /*13950*/  IMAD.WIDE.U32 R22, R2, 0x6, R22 ;  /* 0x0000000602167825 */ /* 0x000fc600078e0016 */
[----:B------:R-:W-:Y:S02]  /*13960*/  LOP3.LUT R77, R77, 0xffff, R78, 0xf8, !PT ;  /* 0x0000ffff4d4d7812 */ /* 0x000fe400078ef84e */
[----:B------:R-:W-:Y:S02]  /*13970*/  IADD3 R23, PT, PT, R31, R23, RZ ;  /* 0x000000171f177210 */ /* 0x000fe40007ffe0ff */
[C---:B------:R-:W-:Y:S02]  /*13980*/  LEA R30, P1, R22.reuse, R10, 0x2 ;  /* 0x0000000a161e7211 */ /* 0x040fe400078210ff */
[----:B------:R-:W-:Y:S02]  /*13990*/  LOP3.LUT R77, R77, R14, RZ, 0xfc, !PT ;  /* 0x0000000e4d4d7212 */ /* 0x000fe400078efcff */
[----:B------:R-:W-:-:S05]  /*139a0*/  LEA.HI.X R31, R22, R11, R23, 0x2, P1 ;  /* 0x0000000b161f7211 */ /* 0x000fca00008f1417 */
[----:B------:R3:W-:Y:S04]  /*139b0*/  STG.E desc[UR10][R30.64], R77 ;  /* 0x0000004d1e007986 */ /* 0x0007e8000c10190a */
.L_x_16712:
[----:B------:R-:W-:Y:S05]  /*139c0*/  BSYNC.RECONVERGENT B0 ;  /* 0x0000000000007941 */ /* 0x000fea0003800200 */
.L_x_16711:
[----:B------:R-:W-:Y:S04]  /*139d0*/  BSSY.RECONVERGENT B0, `(.L_x_16713) ;  /* 0x0000010000007945 */ /* 0x000fe80003800200 */
[----:B------:R-:W-:Y:S05]  /*139e0*/  @P0 BRA `(.L_x_16714) ;  /* 0x0000000000380947 */ /* 0x000fea0003800000 */
[----:B------:R-:W-:Y:S01]  /*139f0*/  IMAD.U32 R79, R79, 0x10000, RZ ;  /* 0x000100004f4f7824 */ /* 0x000fe200078e00ff */
[----:B-1----:R-:W-:Y:S01]  /*13a00*/  MOV R22, R56 ;  /* 0x0000003800167202 */ /* 0x002fe20000000f00 */
[----:B------:R-:W-:Y:S01]  /*13a10*/  IMAD R5, R5, 0x7, RZ ;  /* 0x0000000705057824 */ /* 0x000fe200078e02ff */
[----:B0-2---:R-:W-:Y:S02]  /*13a20*/  MOV R23, R57 ;  /* 0x0000003900177202 */ /* 0x005fe40000000f00 */
[----:B------:R-:W-:Y:S02]  /*13a30*/  LOP3.LUT R79, R79, 0xff0000, RZ, 0xc0, !PT ;  /* 0x00ff00004f4f7812 */ /* 0x000fe400078ec0ff */
[----:B------:R-:W-:Y:S01]  /*13a40*/  SHF.L.U32 R76, R76, 0x8, RZ ;  /* 0x000000084c4c7819 */ /* 0x000fe200000006ff */
[----:B------:R-:W-:-:S04]  /*13a50*/  IMAD.WIDE.U32 R22, R2, 0x7, R22 ;  /* 0x0000000702167825 */ /* 0x000fc800078e0016 */
[----:B------:R-:W-:Y:S01]  /*13a60*/  IMAD R79, R72, 0x1000000, R79 ;  /* 0x01000000484f7824 */ /* 0x000fe200078e024f */
[----:B------:R-:W-:Y:S02]  /*13a70*/  IADD3 R2, PT, PT, R5, R23, RZ ;  /* 0x0000001705027210 */ /* 0x000fe40007ffe0ff */
[C---:B------:R-:W-:Y:S02]  /*13a80*/  LEA R10, P0, R22.reuse, R10, 0x2 ;  /* 0x0000000a160a7211 */ /* 0x040fe400078010ff */
[----:B------:R-:W-:Y:S02]  /*13a90*/  LOP3.LUT R79, R79, 0xffff, R76, 0xf8, !PT ;  /* 0x0000ffff4f4f7812 */ /* 0x000fe400078ef84c */
[----:B------:R-:W-:Y:S02]  /*13aa0*/  LEA.HI.X R11, R22, R11, R2, 0x2, P0 ;  /* 0x0000000b160b7211 */ /* 0x000fe400000f1402 */
[----:B------:R-:W-:-:S05]  /*13ab0*/  LOP3.LUT R79, R79, 0xff, R18, 0xf8, !PT ;  /* 0x000000ff4f4f7812 */ /* 0x000fca00078ef812 */
[----:B------:R4:W-:Y:S02]  /*13ac0*/  STG.E desc[UR10][R10.64], R79 ;  /* 0x0000004f0a007986 */ /* 0x0009e4000c10190a */
.L_x_16714:
[----:B------:R-:W-:Y:S05]  /*13ad0*/  BSYNC.RECONVERGENT B0 ;  /* 0x0000000000007941 */ /* 0x000fea0003800200 */
.L_x_16713:
[----:B------:R-:W5:Y:S01]  /*13ae0*/  LDCU.64 UR6, c[0x0][0x3d0] ;  /* 0x00007a00ff0677ac */ /* 0x000f620008000a00 */
[----:B------:R-:W-:Y:S01]  /*13af0*/  SHF.L.U32 R68, R68, 0x3, RZ ;  /* 0x0000000344447819 */ /* 0x000fe200000006ff */
[----:B------:R-:W-:Y:S01]  /*13b00*/  IMAD.IADD R5, R66, 0x1, R73 ;  /* 0x0000000142057824 */ /* 0x000fe200078e0249 */
[----:B------:R-:W-:Y:S01]  /*13b10*/  FMNMX R60, |R27|, R60, !PT ;  /* 0x0000003c1b3c7209 */ /* 0x000fe20007800200 */
[----:B------:R-:W-:Y:S01]  /*13b20*/  BSSY.RECONVERGENT B0, `(.L_x_16715) ;  /* 0x0000083000007945 */ /* 0x000fe20003800200 */
[----:B------:R-:W-:Y:S02]  /*13b30*/  ISETP.GT.U32.AND P0, PT, R6, R3, PT ;  /* 0x000000030600720c */ /* 0x000fe40003f04070 */
[----:B----4-:R-:W-:Y:S01]  /*13b40*/  LOP3.LUT R11, R69, 0xf8, RZ, 0xc0, !PT ;  /* 0x000000f8450b7812 */ /* 0x010fe200078ec0ff */
[----:B------:R4:W-:Y:S01]  /*13b50*/  STS.64 [R5], R24 ;  /* 0x0000001805007388 */ /* 0x0009e20000000a00 */
[----:B012---:R-:W-:Y:S02]  /*13b60*/  LOP3.LUT R23, R68, 0xf8, RZ, 0xc0, !PT ;  /* 0x000000f844177812 */ /* 0x007fe400078ec0ff */
[----:B------:R-:W-:-:S02]  /*13b70*/  FMNMX3 R28, |R28|, R60, |R29|, !PT ;  /* 0x0000003c1c1c7276 */ /* 0x000fc4000780061d */
[C---:B------:R-:W-:Y:S01]  /*13b80*/  IADD3 R11, PT, PT, R66.reuse, R11, RZ ;  /* 0x0000000b420b7210 */ /* 0x040fe20007ffe0ff */
[----:B------:R-:W-:Y:S01]  /*13b90*/  IMAD.IADD R23, R66, 0x1, R23 ;  /* 0x0000000142177824 */ /* 0x000fe200078e0217 */
[----:B------:R-:W-:Y:S02]  /*13ba0*/  LOP3.LUT R37, R37, 0xffff, RZ, 0xc0, !PT ;  /* 0x0000ffff25257812 */ /* 0x000fe400078ec0ff */
[----:B------:R-:W-:Y:S01]  /*13bb0*/  LOP3.LUT R27, R61, 0xffff, RZ, 0xc0, !PT ;  /* 0x0000ffff3d1b7812 */ /* 0x000fe200078ec0ff */
[----:B-----5:R-:W-:Y:S01]  /*13bc0*/  USHF.R.U64 UR6, UR6, 0x3, UR7 ;  /* 0x0000000306067899 */ /* 0x020fe20008001207 */
[----:B------:R-:W-:Y:S01]  /*13bd0*/  FMNMX3 R28, |R46|, R28, |R47|, !PT ;  /* 0x0000001c2e1c7276 */ /* 0x000fe2000780062f */
[----:B------:R-:W-:Y:S01]  /*13be0*/  USHF.R.U32.HI UR7, URZ, 0x3, UR7 ;  /* 0x00000003ff077899 */ /* 0x000fe20008011607 */
[----:B----4-:R-:W-:Y:S01]  /*13bf0*/  LOP3.LUT R25, R38, 0xffff, RZ, 0xc0, !PT ;  /* 0x0000ffff26197812 */ /* 0x010fe200078ec0ff */
[----:B------:R0:W-:Y:S01]  /*13c00*/  STS.64 [R11], R50 ;  /* 0x000000320b007388 */ /* 0x0001e20000000a00 */
[----:B------:R-:W-:Y:S01]  /*13c10*/  SHF.L.U32 R2, R37, 0x18, RZ ;  /* 0x0000001825027819 */ /* 0x000fe200000006ff */
[----:B------:R-:W-:Y:S01]  /*13c20*/  USHF.L.U64.HI UR9, UR6, 0x2, UR7 ;  /* 0x0000000206097899 */ /* 0x000fe20008010207 */
[----:B------:R-:W-:Y:S01]  /*13c30*/  SHF.L.U32 R27, R27, 0x18, RZ ;  /* 0x000000181b1b7819 */ /* 0x000fe200000006ff */
[----:B------:R-:W-:Y:S01]  /*13c40*/  IMAD.SHL.U32 R25, R25, 0x1000000, RZ ;  /* 0x0100000019197824 */ /* 0x000fe200078e00ff */
[----:B------:R0:W-:Y:S01]  /*13c50*/  STS.64 [R23], R12 ;  /* 0x0000000c17007388 */ /* 0x0001e20000000a00 */
[----:B------:R-:W-:Y:S01]  /*13c60*/  FMNMX3 R48, |R48|, R28, |R71|, !PT ;  /* 0x0000001c30307276 */ /* 0x000fe20007800647 */
[----:B------:R-:W-:Y:S01]  /*13c70*/  USHF.L.U32 UR4, UR6, 0x2, URZ ;  /* 0x0000000206047899 */ /* 0x000fe200080006ff */
[----:B------:R-:W-:-:S02]  /*13c80*/  LOP3.LUT R14, R35, 0xff000000, R2, 0xf8, !PT ;  /* 0xff000000230e7812 */ /* 0x000fc400078ef802 */
[----:B------:R-:W-:Y:S02]  /*13c90*/  LOP3.LUT R18, R34, 0xff000000, R27, 0xf8, !PT ;  /* 0xff00000022127812 */ /* 0x000fe400078ef81b */
[----:B------:R-:W-:Y:S02]  /*13ca0*/  LOP3.LUT R16, R36, 0xff000000, R25, 0xf8, !PT ;  /* 0xff00000024107812 */ /* 0x000fe400078ef819 */
[----:B------:R-:W-:Y:S02]  /*13cb0*/  FMNMX3 R49, |R49|, R48, |R74|, !PT ;  /* 0x0000003031317276 */ /* 0x000fe4000780064a */
[-C--:B------:R-:W-:Y:S02]  /*13cc0*/  IADD3 R2, PT, PT, -R3, R6.reuse, RZ ;  /* 0x0000000603027210 */ /* 0x080fe40007ffe1ff */
[----:B------:R-:W-:Y:S01]  /*13cd0*/  IADD3 R10, PT, PT, R33, R6, RZ ;  /* 0x00000006210a7210 */ /* 0x000fe20007ffe0ff */
[----:B------:R-:W-:Y:S06]  /*13ce0*/  BAR.SYNC.DEFER_BLOCKING 0x0 ;  /* 0x0000000000007b1d */ /* 0x000fec0000010000 */
[----:B0-----:R-:W-:Y:S05]  /*13cf0*/  @!P0 BRA `(.L_x_16716) ;  /* 0x0000000400948947 */ /* 0x001fea0003800000 */
[----:B------:R-:W-:Y:S01]  /*13d00*/  ISETP.GE.U32.AND P1, PT, R10, 0x3, PT ;  /* 0x000000030a00780c */ /* 0x000fe20003f26070 */
[----:B------:R-:W-:Y:S01]  /*13d10*/  IMAD.SHL.U32 R12, R8, 0x10, RZ ;  /* 0x00000010080c7824 */ /* 0x000fe200078e00ff */
[----:B------:R-:W-:Y:S01]  /*13d20*/  LOP3.LUT R57, R6, 0x3, RZ, 0xc0, !PT ;  /* 0x0000000306397812 */ /* 0x000fe200078ec0ff */
[----:B------:R-:W-:Y:S01]  /*13d30*/  BSSY.RECONVERGENT B1, `(.L_x_16717) ;  /* 0x000003e000017945 */ /* 0x000fe20003800200 */
[----:B------:R-:W-:Y:S01]  /*13d40*/  IMAD.MOV.U32 R22, RZ, RZ, RZ ;  /* 0x000000ffff167224 */ /* 0x000fe200078e00ff */
[----:B------:R-:W-:Y:S01]  /*13d50*/  MOV R27, R0 ;  /* 0x00000000001b7202 */ /* 0x000fe20000000f00 */
[C---:B------:R-:W-:Y:S01]  /*13d60*/  IMAD R25, R12.reuse, UR7, RZ ;  /* 0x000000070c197c24 */ /* 0x040fe2000f8e02ff */
[----:B------:R-:W-:Y:S01]  /*13d70*/  ISETP.NE.AND P0, PT, R57, RZ, PT ;  /* 0x000000ff3900720c */ /* 0x000fe20003f05270 */
[----:B------:R-:W-:-:S05]  /*13d80*/  IMAD.WIDE.U32 R12, R12, UR6, RZ ;  /* 0x000000060c0c7c25 */ /* 0x000fca000f8e00ff */
[----:B------:R-:W-:Y:S02]  /*13d90*/  IADD3 R56, PT, PT, R13, R25, RZ ;  /* 0x000000190d387210 */ /* 0x000fe40007ffe0ff */
[----:B------:R-:W-:Y:S01]  /*13da0*/  MOV R48, R12 ;  /* 0x0000000c00307202 */ /* 0x000fe20000000f00 */
[----:B------:R-:W-:Y:S06]  /*13db0*/  @!P1 BRA `(.L_x_16718) ;  /* 0x0000000000d49947 */ /* 0x000fec0003800000 */
[----:B------:R-:W-:Y:S01]  /*13dc0*/  IMAD.IADD R22, R2, 0x1, -R57 ;  /* 0x0000000102167824 */ /* 0x000fe200078e0a39 */
[----:B------:R-:W-:Y:S02]  /*13dd0*/  LEA R13, R8, R39, 0x5 ;  /* 0x00000027080d7211 */ /* 0x000fe400078e28ff */
[----:B------:R-:W-:Y:S02]  /*13de0*/  MOV R27, R0 ;  /* 0x00000000001b7202 */ /* 0x000fe40000000f00 */
[----:B------:R-:W-:Y:S02]  /*13df0*/  IADD3 R38, PT, PT, R13, 0x10, R70 ;  /* 0x000000100d267810 */ /* 0x000fe40007ffe046 */
[----:B------:R-:W-:-:S07]  /*13e00*/  IADD3 R33, PT, PT, -R22, RZ, RZ ;  /* 0x000000ff16217210 */ /* 0x000fce0007ffe1ff */
.L_x_16719:
[C---:B0-----:R-:W-:Y:S01]  /*13e10*/  LOP3.LUT R25, R27.reuse, 0x1f, RZ, 0xc0, !PT ;  /* 0x0000001f1b197812 */ /* 0x041fe200078ec0ff */
[C---:B------:R-:W-:Y:S01]  /*13e20*/  VIADD R12, R27.reuse, 0xffffffff ;  /* 0xffffffff1b0c7836 */ /* 0x040fe20000000000 */
[----:B------:R-:W-:Y:S02]  /*13e30*/  IADD3 R13, PT, PT, R27, 0x1e, RZ ;  /* 0x0000001e1b0d7810 */ /* 0x000fe40007ffe0ff */
[-C--:B------:R-:W-:Y:S02]  /*13e40*/  ISETP.GE.U32.AND P4, PT, R25, R4.reuse, PT ;  /* 0x000000041900720c */ /* 0x080fe40003f86070 */
[----:B------:R-:W-:Y:S02]  /*13e50*/  LOP3.LUT R37, R12, 0x1f, RZ, 0xc0, !PT ;  /* 0x0000001f0c257812 */ /* 0x000fe400078ec0ff */
[----:B------:R-:W-:Y:S02]  /*13e60*/  LOP3.LUT R50, R13, 0x1f, RZ, 0xc0, !PT ;  /* 0x0000001f0d327812 */ /* 0x000fe400078ec0ff */
[----:B------:R-:W-:-:S02]  /*13e70*/  ISETP.GE.U32.AND P3, PT, R37, R4, PT ;  /* 0x000000042500720c */ /* 0x000fc40003f66070 */
[----:B------:R-:W-:Y:S02]  /*13e80*/  ISETP.GE.U32.AND P2, PT, R50, R4, PT ;  /* 0x000000043200720c */ /* 0x000fe40003f46070 */
[----:B------:R-:W-:Y:S02]  /*13e90*/  IADD3 R24, PT, PT, R27, 0x1d, RZ ;  /* 0x0000001d1b187810 */ /* 0x000fe40007ffe0ff */
[----:B------:R-:W-:Y:S01]  /*13ea0*/  IADD3 R33, PT, PT, R33, 0x4, RZ ;  /* 0x0000000421217810 */ /* 0x000fe20007ffe0ff */
[----:B------:R-:W0:Y:S01]  /*13eb0*/  @!P4 LDS.64 R12, [R38+-0x10] ;  /* 0xfffff000260cc984 */ /* 0x000e220000000a00 */
[----:B------:R-:W-:Y:S02]  /*13ec0*/  @!P4 IADD3 R28, P6, PT, R25, R48, RZ ;  /* 0x00000030191cc210 */ /* 0x000fe40007fde0ff */
[----:B------:R-:W-:Y:S02]  /*13ed0*/  LOP3.LUT R61, R24, 0x1f, RZ, 0xc0, !PT ;  /* 0x0000001f183d7812 */ /* 0x000fe400078ec0ff */
[----:B------:R-:W-:Y:S01]  /*13ee0*/  IADD3 R48, P5, PT, R48, UR4, RZ ;  /* 0x0000000430307c10 */ /* 0x000fe2000ffbe0ff */
[----:B------:R-:W-:Y:S01]  /*13ef0*/  @!P4 IMAD.X R27, RZ, RZ, R56, P6 ;  /* 0x000000ffff1bc224 */ /* 0x000fe200030e0638 */
[----:B------:R-:W-:Y:S01]  /*13f00*/  @!P4 LEA R34, P6, R28, R9, 0x3 ;  /* 0x000000091c22c211 */ /* 0x000fe200078c18ff */
[----:B------:R-:W1:Y:S01]  /*13f10*/  @!P3 LDS.64 R24, [R38+-0x8] ;  /* 0xfffff8002618b984 */ /* 0x000e620000000a00 */
[----:B------:R-:W-:-:S02]  /*13f20*/  ISETP.GE.U32.AND P1, PT, R61, R4, PT ;  /* 0x000000043d00720c */ /* 0x000fc40003f26070 */
[----:B------:R-:W-:Y:S02]  /*13f30*/  @!P4 LEA.HI.X R35, R28, UR5, R27, 0x3, P6 ;  /* 0x000000051c23cc11 */ /* 0x000fe4000b0f1c1b */
[----:B------:R-:W2:Y:S01]  /*13f40*/  @!P2 LDS.64 R28, [R38] ;  /* 0x00000000261ca984 */ /* 0x000ea20000000a00 */
[----:B------:R-:W-:Y:S02]  /*13f50*/  IADD3.X R56, PT, PT, R56, UR9, RZ, P5, !PT ;  /* 0x0000000938387c10 */ /* 0x000fe4000affe4ff */
[----:B------:R-:W-:Y:S02]  /*13f60*/  @!P3 IADD3 R46, P5, PT, R37, R48, RZ ;  /* 0x00000030252eb210 */ /* 0x000fe40007fbe0ff */
[----:B------:R-:W-:Y:S02]  /*13f70*/  IADD3 R47, P6, PT, R48, UR4, RZ ;  /* 0x00000004302f7c10 */ /* 0x000fe4000ffde0ff */
[----:B------:R-:W-:Y:S02]  /*13f80*/  @!P3 IADD3.X R27, PT, PT, RZ, R56, RZ, P5, !PT ;  /* 0x00000038ff1bb210 */ /* 0x000fe40002ffe4ff */
[----:B---3--:R3:W4:Y:S01]  /*13f90*/  @!P1 LDS.64 R30, [R38+0x8] ;  /* 0x00000800261e9984 */ /* 0x0087220000000a00 */
[----:B------:R-:W-:-:S02]  /*13fa0*/  @!P3 LEA R36, P5, R46, R9, 0x3 ;  /* 0x000000092e24b211 */ /* 0x000fc400078a18ff */
[----:B------:R-:W-:Y:S02]  /*13fb0*/  IADD3.X R56, PT, PT, R56, UR9, RZ, P6, !PT ;  /* 0x0000000938387c10 */ /* 0x000fe4000b7fe4ff */
[----:B------:R-:W-:Y:S02]  /*13fc0*/  @!P3 LEA.HI.X R37, R46, UR5, R27, 0x3, P5 ;  /* 0x000000052e25bc11 */ /* 0x000fe4000a8f1c1b */
[----:B------:R-:W-:Y:S01]  /*13fd0*/  @!P2 IADD3 R48, P5, PT, R50, R47, RZ ;  /* 0x0000002f3230a210 */ /* 0x000fe20007fbe0ff */
[----:B---3--:R-:W-:Y:S01]  /*13fe0*/  VIADD R38, R38, 0x20 ;  /* 0x0000002026267836 */ /* 0x008fe20000000000 */
[----:B------:R-:W-:Y:S02]  /*13ff0*/  IADD3 R60, P6, PT, R47, UR4, RZ ;  /* 0x000000042f3c7c10 */ /* 0x000fe4000ffde0ff */
[----:B------:R-:W-:Y:S02]  /*14000*/  @!P2 IADD3.X R27, PT, PT, RZ, R56, RZ, P5, !PT ;  /* 0x00000038ff1ba210 */ /* 0x000fe40002ffe4ff */
[----:B------:R-:W-:-:S02]  /*14010*/  @!P2 LEA R46, P5, R48, R9, 0x3 ;  /* 0x00000009302ea211 */ /* 0x000fc400078a18ff */
[----:B------:R-:W-:Y:S02]  /*14020*/  IADD3.X R56, PT, PT, R56, UR9, RZ, P6, !PT ;  /* 0x0000000938387c10 */ /* 0x000fe4000b7fe4ff */
[----:B------:R-:W-:Y:S01]  /*14030*/  @!P2 LEA.HI.X R47, R48, UR5, R27, 0x3, P5 ;  /* 0x00000005302fac11 */ /* 0x000fe2000a8f1c1b */
[----:B0-----:R0:W-:Y:S01]  /*14040*/  @!P4 STG.E.64 desc[UR10][R34.64], R12 ;  /* 0x0000000c2200c986 */ /* 0x0011e2000c101b0a */
[----:B------:R-:W-:-:S05]  /*14050*/  @!P1 IADD3 R48, P5, PT, R61, R60, RZ ;  /* 0x0000003c3d309210 */ /* 0x000fca0007fbe0ff */
[----:B------:R-:W-:Y:S01]  /*14060*/  @!P1 IMAD.X R27, RZ, RZ, R56, P5 ;  /* 0x000000ffff1b9224 */ /* 0x000fe200028e0638 */
[C---:B------:R-:W-:Y:S01]  /*14070*/  @!P1 LEA R50, P5, R48.reuse, R9, 0x3 ;  /* 0x0000000930329211 */ /* 0x040fe200078a18ff */
[----:B-1----:R0:W-:Y:S03]  /*14080*/  @!P3 STG.E.64 desc[UR10][R36.64], R24 ;  /* 0x000000182400b986 */ /* 0x0021e6000c101b0a */
[----:B------:R-:W-:Y:S01]  /*14090*/  @!P1 LEA.HI.X R51, R48, UR5, R27, 0x3, P5 ;  /* 0x0000000530339c11 */ /* 0x000fe2000a8f1c1b */
[----:B--2---:R0:W-:Y:S01]  /*140a0*/  @!P2 STG.E.64 desc[UR10][R46.64], R28 ;  /* 0x0000001c2e00a986 */ /* 0x0041e2000c101b0a */
[----:B------:R-:W-:Y:S02]  /*140b0*/  ISETP.NE.AND P2, PT, R33, RZ, PT ;  /* 0x000000ff2100720c */ /* 0x000fe40003f45270 */
[----:B------:R-:W-:Y:S01]  /*140c0*/  IADD3 R27, PT, PT, R61, 0x1f, RZ ;  /* 0x0000001f3d1b7810 */ /* 0x000fe20007ffe0ff */
[----:B----4-:R0:W-:Y:S01]  /*140d0*/  @!P1 STG.E.64 desc[UR10][R50.64], R30 ;  /* 0x0000001e32009986 */ /* 0x0101e2000c101b0a */
[----:B------:R-:W-:-:S04]  /*140e0*/  IADD3 R48, P1, PT, R60, UR4, RZ ;  /* 0x000000043c307c10 */ /* 0x000fc8000ff3e0ff */
[----:B------:R-:W-:-:S05]  /*140f0*/  IADD3.X R56, PT, PT, R56, UR9, RZ, P1, !PT ;  /* 0x0000000938387c10 */ /* 0x000fca0008ffe4ff */
[----:B------:R-:W-:Y:S05]  /*14100*/  @P2 BRA `(.L_x_16719) ;  /* 0xfffffffc00402947 */ /* 0x000fea000383ffff */
.L_x_16718:
[----:B------:R-:W-:Y:S05]  /*14110*/  BSYNC.RECONVERGENT B1 ;  /* 0x0000000000017941 */ /* 0x000fea0003800200 */
.L_x_16717:
[----:B------:R-:W-:Y:S05]  /*14120*/  @!P0 BRA `(.L_x_16716) ;  /* 0x0000000000888947 */ /* 0x000fea0003800000 */
[----:B0-----:R-:W-:Y:S02]  /*14130*/  LOP3.LUT R25, R27, 0x1f, RZ, 0xc0, !PT ;  /* 0x0000001f1b197812 */ /* 0x001fe400078ec0ff */
[----:B------:R-:W-:Y:S02]  /*14140*/  IADD3 R13, PT, PT, R3, R22, RZ ;  /* 0x00000016030d7210 */ /* 0x000fe40007ffe0ff */
        /* <DEDUP_REMOVED lines=32> */
.L_x_16716:
[----:B------:R-:W-:Y:S05]  /*14350*/  BSYNC.RECONVERGENT B0 ;  /* 0x0000000000007941 */ /* 0x000fea0003800200 */
.L_x_16715:
        /* <DEDUP_REMOVED lines=13> */
[----:B------:R-:W-:Y:S01]  /*14430*/  HFMA2 R22, -RZ, RZ, 0, 0 ;  /* 0x00000000ff167431 */ /* 0x000fe200000001ff */
[----:B------:R-:W-:Y:S02]  /*14440*/  IADD3 R12, PT, PT, R12, 0x1, RZ ;  /* 0x000000010c0c7810 */ /* 0x000fe40007ffe0ff */
[----:B------:R-:W-:Y:S02]  /*14450*/  ISETP.NE.AND P0, PT, R55, RZ, PT ;  /* 0x000000ff3700720c */ /* 0x000fe40003f05270 */
[----:B------:R-:W-:Y:S01]  /*14460*/  MOV R27, R0 ;  /* 0x00000000001b7202 */ /* 0x000fe20000000f00 */
[----:B------:R-:W-:-:S02]  /*14470*/  IMAD R47, R12, UR7, RZ ;  /* 0x000000070c2f7c24 */ /* 0x000fc4000f8e02ff */
[----:B------:R-:W-:-:S04]  /*14480*/  IMAD.WIDE.U32 R12, R12, UR6, RZ ;  /* 0x000000060c0c7c25 */ /* 0x000fc8000f8e00ff */
[----:B------:R-:W-:Y:S01]  /*14490*/  IMAD.MOV.U32 R46, RZ, RZ, R12 ;  /* 0x000000ffff2e7224 */ /* 0x000fe200078e000c */
[----:B------:R-:W-:Y:S01]  /*144a0*/  IADD3 R47, PT, PT, R13, R47, RZ ;  /* 0x0000002f0d2f7210 */ /* 0x000fe20007ffe0ff */
[----:B------:R-:W-:Y:S06]  /*144b0*/  @!P1 BRA `(.L_x_16723) ;  /* 0x0000000000d49947 */ /* 0x000fec0003800000 */
[----:B------:R-:W-:Y:S01]  /*144c0*/  IMAD R13, R8, 0x20, R39 ;  /* 0x00000020080d7824 */ /* 0x000fe200078e0227 */
[----:B------:R-:W-:Y:S02]  /*144d0*/  IADD3 R22, PT, PT, R2, -R55, RZ ;  /* 0x8000003702167210 */ /* 0x000fe40007ffe0ff */
[----:B------:R-:W-:Y:S02]  /*144e0*/  MOV R27, R0 ;  /* 0x00000000001b7202 */ /* 0x000fe40000000f00 */
[----:B------:R-:W-:Y:S01]  /*144f0*/  IADD3 R38, PT, PT, R13, 0x10, R70 ;  /* 0x000000100d267810 */ /* 0x000fe20007ffe046 */
[----:B------:R-:W-:-:S07]  /*14500*/  IMAD.MOV R33, RZ, RZ, -R22 ;  /* 0x000000ffff217224 */ /* 0x000fce00078e0a16 */
.L_x_16724:
[C---:B0-----:R-:W-:Y:S01]  /*14510*/  LOP3.LUT R15, R27.reuse, 0x1f, RZ, 0xc0, !PT ;  /* 0x0000001f1b0f7812 */ /* 0x041fe200078ec0ff */
[C---:B------:R-:W-:Y:S01]  /*14520*/  VIADD R13, R27.reuse, 0x1e ;  /* 0x0000001e1b0d7836 */ /* 0x040fe20000000000 */
[----:B------:R-:W-:Y:S02]  /*14530*/  IADD3 R12, PT, PT, R27, -0x1, RZ ;  /* 0xffffffff1b0c7810 */ /* 0x000fe40007ffe0ff */
        /* <DEDUP_REMOVED lines=10> */
[----:B------:R-:W-:-:S02]  /*145e0*/  @!P4 IADD3.X R25, PT, PT, RZ, R47, RZ, P6, !PT ;  /* 0x0000002fff19c210 */ /* 0x000fc400037fe4ff */
[----:B---3--:R-:W-:Y:S01]  /*145f0*/  @!P4 LEA R30, P6, R24, R9, 0x3 ;  /* 0x00000009181ec211 */ /* 0x008fe200078c18ff */
[----:B------:R-:W1:Y:S01]  /*14600*/  @!P3 LDS.64 R14, [R38+-0x8] ;  /* 0xfffff800260eb984 */ /* 0x000e620000000a00 */
[----:B------:R-:W-:Y:S02]  /*14610*/  IADD3 R46, P5, PT, R46, UR4, RZ ;  /* 0x000000042e2e7c10 */ /* 0x000fe4000ffbe0ff */
[----:B------:R-:W-:Y:S02]  /*14620*/  @!P4 LEA.HI.X R31, R24, UR5, R25, 0x3, P6 ;  /* 0x00000005181fcc11 */ /* 0x000fe4000b0f1c19 */
[----:B------:R-:W2:Y:S01]  /*14630*/  @!P2 LDS.64 R24, [R38] ;  /* 0x000000002618a984 */ /* 0x000ea20000000a00 */
[----:B------:R-:W-:Y:S02]  /*14640*/  IADD3.X R47, PT, PT, R47, UR9, RZ, P5, !PT ;  /* 0x000000092f2f7c10 */ /* 0x000fe4000affe4ff */
[----:B------:R-:W-:Y:S01]  /*14650*/  @!P3 IADD3 R36, P5, PT, R27, R46, RZ ;  /* 0x0000002e1b24b210 */ /* 0x000fe20007fbe0ff */
[----:B------:R3:W4:Y:S01]  /*14660*/  @!P1 LDS.64 R28, [R38+0x8] ;  /* 0x00000800261c9984 */ /* 0x0007220000000a00 */
[----:B------:R-:W-:-:S02]  /*14670*/  IADD3 R46, P6, PT, R46, UR4, RZ ;  /* 0x000000042e2e7c10 */ /* 0x000fc4000ffde0ff */
[----:B------:R-:W-:Y:S02]  /*14680*/  @!P3 IADD3.X R27, PT, PT, RZ, R47, RZ, P5, !PT ;  /* 0x0000002fff1bb210 */ /* 0x000fe40002ffe4ff */
[C---:B------:R-:W-:Y:S02]  /*14690*/  @!P3 LEA R34, P5, R36.reuse, R9, 0x3 ;  /* 0x000000092422b211 */ /* 0x040fe400078a18ff */
[----:B------:R-:W-:Y:S02]  /*146a0*/  IADD3.X R47, PT, PT, R47, UR9, RZ, P6, !PT ;  /* 0x000000092f2f7c10 */ /* 0x000fe4000b7fe4ff */
[----:B------:R-:W-:Y:S02]  /*146b0*/  @!P3 LEA.HI.X R35, R36, UR5, R27, 0x3, P5 ;  /* 0x000000052423bc11 */ /* 0x000fe4000a8f1c1b */
[----:B------:R-:W-:Y:S02]  /*146c0*/  @!P2 IADD3 R42, P5, PT, R37, R46, RZ ;  /* 0x0000002e252aa210 */ /* 0x000fe40007fbe0ff */
[----:B------:R-:W-:-:S02]  /*146d0*/  IADD3 R48, P6, PT, R46, UR4, RZ ;  /* 0x000000042e307c10 */ /* 0x000fc4000ffde0ff */
[----:B------:R-:W-:Y:S01]  /*146e0*/  IADD3 R33, PT, PT, R33, 0x4, RZ ;  /* 0x0000000421217810 */ /* 0x000fe20007ffe0ff */
[----:B------:R-:W-:Y:S01]  /*146f0*/  @!P2 IMAD.X R27, RZ, RZ, R47, P5 ;  /* 0x000000ffff1ba224 */ /* 0x000fe200028e062f */
[C---:B------:R-:W-:Y:S02]  /*14700*/  @!P2 LEA R36, P5, R42.reuse, R9, 0x3 ;  /* 0x000000092a24a211 */ /* 0x040fe400078a18ff */
[----:B------:R-:W-:Y:S02]  /*14710*/  IADD3.X R47, PT, PT, R47, UR9, RZ, P6, !PT ;  /* 0x000000092f2f7c10 */ /* 0x000fe4000b7fe4ff */
[----:B------:R-:W-:Y:S02]  /*14720*/  @!P2 LEA.HI.X R37, R42, UR5, R27, 0x3, P5 ;  /* 0x000000052a25ac11 */ /* 0x000fe4000a8f1c1b */
[----:B------:R-:W-:Y:S01]  /*14730*/  @!P1 IADD3 R46, P5, PT, R51, R48, RZ ;  /* 0x00000030332e9210 */ /* 0x000fe20007fbe0ff */
[----:B0-----:R0:W-:Y:S01]  /*14740*/  @!P4 STG.E.64 desc[UR10][R30.64], R12 ;  /* 0x0000000c1e00c986 */ /* 0x0011e2000c101b0a */
[----:B---3--:R-:W-:-:S02]  /*14750*/  IADD3 R38, PT, PT, R38, 0x20, RZ ;  /* 0x0000002026267810 */ /* 0x008fc40007ffe0ff */
[----:B------:R-:W-:Y:S02]  /*14760*/  @!P1 IADD3.X R27, PT, PT, RZ, R47, RZ, P5, !PT ;  /* 0x0000002fff1b9210 */ /* 0x000fe40002ffe4ff */
[C---:B------:R-:W-:Y:S01]  /*14770*/  @!P1 LEA R42, P5, R46.reuse, R9, 0x3 ;  /* 0x000000092e2a9211 */ /* 0x040fe200078a18ff */
        /* <DEDUP_REMOVED lines=9> */
.L_x_16723:
[----:B------:R-:W-:Y:S05]  /*14810*/  BSYNC.RECONVERGENT B1 ;  /* 0x0000000000017941 */ /* 0x000fea0003800200 */
.L_x_16722:
        /* <DEDUP_REMOVED lines=35> */
.L_x_16721:
[----:B------:R-:W-:Y:S05]  /*14a50*/  BSYNC.RECONVERGENT B0 ;  /* 0x0000000000007941 */ /* 0x000fea0003800200 */
.L_x_16720:
        /* <DEDUP_REMOVED lines=13> */
[----:B------:R-:W-:Y:S02]  /*14b30*/  HFMA2 R22, -RZ, RZ, 0, 0 ;  /* 0x00000000ff167431 */ /* 0x000fe400000001ff */
[C---:B------:R-:W-:Y:S01]  /*14b40*/  IMAD R15, R12.reuse, UR7, RZ ;  /* 0x000000070c0f7c24 */ /* 0x040fe2000f8e02ff */
[----:B------:R-:W-:Y:S01]  /*14b50*/  ISETP.NE.AND P0, PT, R43, RZ, PT ;  /* 0x000000ff2b00720c */ /* 0x000fe20003f05270 */
[----:B------:R-:W-:Y:S01]  /*14b60*/  IMAD.WIDE.U32 R12, R12, UR6, RZ ;  /* 0x000000060c0c7c25 */ /* 0x000fe2000f8e00ff */
[----:B------:R-:W-:-:S03]  /*14b70*/  MOV R33, R0 ;  /* 0x0000000000217202 */ /* 0x000fc60000000f00 */
        /* <DEDUP_REMOVED lines=8> */
.L_x_16729:
[C---:B0-----:R-:W-:Y:S01]  /*14c00*/  LOP3.LUT R15, R33.reuse, 0x1f, RZ, 0xc0, !PT ;  /* 0x0000001f210f7812 */ /* 0x041fe200078ec0ff */
[C---:B------:R-:W-:Y:S01]  /*14c10*/  VIADD R13, R33.reuse, 0x1e ;  /* 0x0000001e210d7836 */ /* 0x040fe20000000000 */
[----:B------:R-:W-:Y:S02]  /*14c20*/  IADD3 R12, PT, PT, R33, -0x1, RZ ;  /* 0xffffffff210c7810 */ /* 0x000fe40007ffe0ff */
[-C--:B------:R-:W-:Y:S02]  /*14c30*/  ISETP.GE.U32.AND P4, PT, R15, R4.reuse, PT ;  /* 0x000000040f00720c */ /* 0x080fe40003f86070 */
[----:B------:R-:W-:Y:S02]  /*14c40*/  LOP3.LUT R29, R12, 0x1f, RZ, 0xc0, !PT ;  /* 0x0000001f0c1d7812 */ /* 0x000fe400078ec0ff */
[----:B---3--:R-:W-:Y:S02]  /*14c50*/  LOP3.LUT R31, R13, 0x1f, RZ, 0xc0, !PT ;  /* 0x0000001f0d1f7812 */ /* 0x008fe400078ec0ff */
[----:B------:R-:W-:-:S02]  /*14c60*/  ISETP.GE.U32.AND P3, PT, R29, R4, PT ;  /* 0x000000041d00720c */ /* 0x000fc40003f66070 */
[----:B------:R-:W-:Y:S02]  /*14c70*/  ISETP.GE.U32.AND P2, PT, R31, R4, PT ;  /* 0x000000041f00720c */ /* 0x000fe40003f46070 */
[----:B------:R-:W-:Y:S02]  /*14c80*/  IADD3 R14, PT, PT, R33, 0x1d, RZ ;  /* 0x0000001d210e7810 */ /* 0x000fe40007ffe0ff */
[----:B------:R-:W-:Y:S01]  /*14c90*/  IADD3 R36, PT, PT, R36, 0x4, RZ ;  /* 0x0000000424247810 */ /* 0x000fe20007ffe0ff */
[----:B------:R-:W0:Y:S01]  /*14ca0*/  @!P4 LDS.64 R12, [R37+-0x10] ;  /* 0xfffff000250cc984 */ /* 0x000e220000000a00 */
[----:B------:R-:W-:Y:S02]  /*14cb0*/  @!P4 IADD3 R16, P6, PT, R15, R38, RZ ;  /* 0x000000260f10c210 */ /* 0x000fe40007fde0ff */
[----:B------:R-:W-:Y:S02]  /*14cc0*/  LOP3.LUT R42, R14, 0x1f, RZ, 0xc0, !PT ;  /* 0x0000001f0e2a7812 */ /* 0x000fe400078ec0ff */
[----:B------:R-:W-:Y:S01]  /*14cd0*/  @!P4 IADD3.X R17, PT, PT, RZ, R40, RZ, P6, !PT ;  /* 0x00000028ff11c210 */ /* 0x000fe200037fe4ff */
[----:B------:R-:W1:Y:S01]  /*14ce0*/  @!P3 LDS.64 R14, [R37+-0x8] ;  /* 0xfffff800250eb984 */ /* 0x000e620000000a00 */
[----:B------:R-:W-:-:S02]  /*14cf0*/  @!P4 LEA R26, P6, R16, R9, 0x3 ;  /* 0x00000009101ac211 */ /* 0x000fc400078c18ff */
[----:B------:R-:W-:Y:S02]  /*14d00*/  ISETP.GE.U32.AND P1, PT, R42, R4, PT ;  /* 0x000000042a00720c */ /* 0x000fe40003f26070 */
[----:B------:R-:W-:Y:S02]  /*14d10*/  @!P4 LEA.HI.X R27, R16, UR5, R17, 0x3, P6 ;  /* 0x00000005101bcc11 */ /* 0x000fe4000b0f1c11 */
[----:B------:R-:W2:Y:S01]  /*14d20*/  @!P2 LDS.64 R16, [R37] ;  /* 0x000000002510a984 */ /* 0x000ea20000000a00 */
[----:B------:R-:W-:-:S04]  /*14d30*/  IADD3 R38, P5, PT, R38, UR4, RZ ;  /* 0x0000000426267c10 */ /* 0x000fc8000ffbe0ff */
[----:B------:R-:W-:Y:S02]  /*14d40*/  IADD3.X R40, PT, PT, R40, UR9, RZ, P5, !PT ;  /* 0x0000000928287c10 */ /* 0x000fe4000affe4ff */
[----:B------:R-:W-:Y:S02]  /*14d50*/  @!P3 IADD3 R30, P5, PT, R29, R38, RZ ;  /* 0x000000261d1eb210 */ /* 0x000fe40007fbe0ff */
[----:B------:R3:W4:Y:S01]  /*14d60*/  @!P1 LDS.64 R24, [R37+0x8] ;  /* 0x0000080025189984 */ /* 0x0007220000000a00 */
[----:B------:R-:W-:Y:S02]  /*14d70*/  IADD3 R38, P6, PT, R38, UR4, RZ ;  /* 0x0000000426267c10 */ /* 0x000fe4000ffde0ff */
[----:B------:R-:W-:Y:S02]  /*14d80*/  @!P3 IADD3.X R29, PT, PT, RZ, R40, RZ, P5, !PT ;  /* 0x00000028ff1db210 */ /* 0x000fe40002ffe4ff */
[----:B------:R-:W-:Y:S02]  /*14d90*/  @!P3 LEA R28, P5, R30, R9, 0x3 ;  /* 0x000000091e1cb211 */ /* 0x000fe400078a18ff */
[----:B------:R-:W-:-:S02]  /*14da0*/  IADD3.X R40, PT, PT, R40, UR9, RZ, P6, !PT ;  /* 0x0000000928287c10 */ /* 0x000fc4000b7fe4ff */
[----:B------:R-:W-:Y:S02]  /*14db0*/  @!P3 LEA.HI.X R29, R30, UR5, R29, 0x3, P5 ;  /* 0x000000051e1dbc11 */ /* 0x000fe4000a8f1c1d */
[----:B------:R-:W-:Y:S02]  /*14dc0*/  @!P2 IADD3 R34, P5, PT, R31, R38, RZ ;  /* 0x000000261f22a210 */ /* 0x000fe40007fbe0ff */
[----:B------:R-:W-:Y:S02]  /*14dd0*/  IADD3 R41, P6, PT, R38, UR4, RZ ;  /* 0x0000000426297c10 */ /* 0x000fe4000ffde0ff */
[----:B---3--:R-:W-:Y:S01]  /*14de0*/  IADD3 R37, PT, PT, R37, 0x20, RZ ;  /* 0x0000002025257810 */ /* 0x008fe20007ffe0ff */
[----:B------:R-:W-:Y:S01]  /*14df0*/  @!P2 IMAD.X R31, RZ, RZ, R40, P5 ;  /* 0x000000ffff1fa224 */ /* 0x000fe200028e0628 */
[----:B------:R-:W-:Y:S01]  /*14e00*/  @!P2 LEA R30, P5, R34, R9, 0x3 ;  /* 0x00000009221ea211 */ /* 0x000fe200078a18ff */
[----:B0-----:R0:W-:Y:S01]  /*14e10*/  @!P4 STG.E.64 desc[UR10][R26.64], R12 ;  /* 0x0000000c1a00c986 */ /* 0x0011e2000c101b0a */
[----:B------:R-:W-:-:S02]  /*14e20*/  IADD3.X R40, PT, PT, R40, UR9, RZ, P6, !PT ;  /* 0x0000000928287c10 */ /* 0x000fc4000b7fe4ff */
[----:B------:R-:W-:Y:S02]  /*14e30*/  @!P2 LEA.HI.X R31, R34, UR5, R31, 0x3, P5 ;  /* 0x00000005221fac11 */ /* 0x000fe4000a8f1c1f */
[----:B------:R-:W-:Y:S01]  /*14e40*/  @!P1 IADD3 R38, P5, PT, R42, R41, RZ ;  /* 0x000000292a269210 */ /* 0x000fe20007fbe0ff */
[----:B-1----:R0:W-:Y:S03]  /*14e50*/  @!P3 STG.E.64 desc[UR10][R28.64], R14 ;  /* 0x0000000e1c00b986 */ /* 0x0021e6000c101b0a */
[----:B------:R-:W-:Y:S02]  /*14e60*/  @!P1 IADD3.X R33, PT, PT, RZ, R40, RZ, P5, !PT ;  /* 0x00000028ff219210 */ /* 0x000fe40002ffe4ff */
[----:B------:R-:W-:Y:S01]  /*14e70*/  @!P1 LEA R34, P5, R38, R9, 0x3 ;  /* 0x0000000926229211 */ /* 0x000fe200078a18ff */
[----:B--2---:R0:W-:Y:S01]  /*14e80*/  @!P2 STG.E.64 desc[UR10][R30.64], R16 ;  /* 0x000000101e00a986 */ /* 0x0041e2000c101b0a */
[----:B------:R-:W-:-:S02]  /*14e90*/  ISETP.NE.AND P2, PT, R36, RZ, PT ;  /* 0x000000ff2400720c */ /* 0x000fc40003f45270 */
[----:B------:R-:W-:Y:S01]  /*14ea0*/  @!P1 LEA.HI.X R35, R38, UR5, R33, 0x3, P5 ;  /* 0x0000000526239c11 */ /* 0x000fe2000a8f1c21 */
[----:B------:R-:W-:-:S04]  /*14eb0*/  VIADD R33, R42, 0x1f ;  /* 0x0000001f2a217836 */ /* 0x000fc80000000000 */
[----:B----4-:R0:W-:Y:S01]  /*14ec0*/  @!P1 STG.E.64 desc[UR10][R34.64], R24 ;  /* 0x0000001822009986 */ /* 0x0101e2000c101b0a */
[----:B------:R-:W-:-:S04]  /*14ed0*/  IADD3 R38, P1, PT, R41, UR4, RZ ;  /* 0x0000000429267c10 */ /* 0x000fc8000ff3e0ff */
[----:B------:R-:W-:Y:S01]  /*14ee0*/  IADD3.X R40, PT, PT, R40, UR9, RZ, P1, !PT ;  /* 0x0000000928287c10 */ /* 0x000fe20008ffe4ff */
[----:B------:R-:W-:Y:S08]  /*14ef0*/  @P2 BRA `(.L_x_16729) ;  /* 0xfffffffc00402947 */ /* 0x000ff0000383ffff */
.L_x_16728:
[----:B------:R-:W-:Y:S05]  /*14f00*/  BSYNC.RECONVERGENT B1 ;  /* 0x0000000000017941 */ /* 0x000fea0003800200 */
.L_x_16727:
        /* <DEDUP_REMOVED lines=35> */
.L_x_16726:
[----:B------:R-:W-:Y:S05]  /*15140*/  BSYNC.RECONVERGENT B0 ;  /* 0x0000000000007941 */ /* 0x000fea0003800200 */
.L_x_16725:
        /* <DEDUP_REMOVED lines=14> */
[----:B---3--:R-:W-:Y:S01]  /*15230*/  LOP3.LUT R31, R6, 0x3, RZ, 0xc0, !PT ;  /* 0x00000003061f7812 */ /* 0x008fe200078ec0ff */
[----:B------:R-:W-:Y:S01]  /*15240*/  HFMA2 R6, -RZ, RZ, 0, 0 ;  /* 0x00000000ff067431 */ /* 0x000fe200000001ff */
[----:B------:R-:W-:Y:S01]  /*15250*/  IADD3 R27, PT, PT, R13, R27, RZ ;  /* 0x0000001b0d1b7210 */ /* 0x000fe20007ffe0ff */
[----:B------:R-:W-:Y:S01]  /*15260*/  IMAD.MOV.U32 R26, RZ, RZ, R12 ;  /* 0x000000ffff1a7224 */ /* 0x000fe200078e000c */
[----:B------:R-:W-:-:S07]  /*15270*/  ISETP.NE.AND P0, PT, R31, RZ, PT ;  /* 0x000000ff1f00720c */ /* 0x000fce0003f05270 */
[----:B------:R-:W-:Y:S06]  /*15280*/  @!P1 BRA `(.L_x_16733) ;  /* 0x0000000000d09947 */ /* 0x000fec0003800000 */
[----:B------:R-:W-:Y:S01]  /*15290*/  IMAD.IADD R6, R2, 0x1, -R31 ;  /* 0x0000000102067824 */ /* 0x000fe200078e0a1f */
[----:B------:R-:W-:-:S04]  /*152a0*/  LEA R39, R8, R39, 0x5 ;  /* 0x0000002708277211 */ /* 0x000fc800078e28ff */
[----:B------:R-:W-:Y:S02]  /*152b0*/  IADD3 R70, PT, PT, R39, 0x10, R70 ;  /* 0x0000001027467810 */ /* 0x000fe40007ffe046 */
[----:B------:R-:W-:-:S07]  /*152c0*/  IADD3 R2, PT, PT, -R6, RZ, RZ ;  /* 0x000000ff06027210 */ /* 0x000fce0007ffe1ff */
.L_x_16734:
[C---:B0-23--:R-:W-:Y:S01]  /*152d0*/  LOP3.LUT R11, R0.reuse, 0x1f, RZ, 0xc0, !PT ;  /* 0x0000001f000b7812 */ /* 0x04dfe200078ec0ff */
[C---:B------:R-:W-:Y:S01]  /*152e0*/  VIADD R8, R0.reuse, 0x1d ;  /* 0x0000001d00087836 */ /* 0x040fe20000000000 */
[----:B------:R-:W-:Y:S01]  /*152f0*/  IADD3 R5, PT, PT, R0, -0x1, RZ ;  /* 0xffffffff00057810 */ /* 0x000fe20007ffe0ff */
[----:B------:R-:W-:Y:S01]  /*15300*/  VIADD R2, R2, 0x4 ;  /* 0x0000000402027836 */ /* 0x000fe20000000000 */
[----:B------:R-:W-:Y:S02]  /*15310*/  IADD3 R0, PT, PT, R0, 0x1e, RZ ;  /* 0x0000001e00007810 */ /* 0x000fe40007ffe0ff */
[----:B------:R-:W-:Y:S02]  /*15320*/  LOP3.LUT R21, R5, 0x1f, RZ, 0xc0, !PT ;  /* 0x0000001f05157812 */ /* 0x000fe400078ec0ff */
[----:B------:R-:W-:Y:S02]  /*15330*/  LOP3.LUT R23, R0, 0x1f, RZ, 0xc0, !PT ;  /* 0x0000001f00177812 */ /* 0x000fe400078ec0ff */
[----:B------:R-:W-:-:S02]  /*15340*/  ISETP.GE.U32.AND P4, PT, R11, R4, PT ;  /* 0x000000040b00720c */ /* 0x000fc40003f86070 */
[-C--:B------:R-:W-:Y:S02]  /*15350*/  ISETP.GE.U32.AND P3, PT, R21, R4.reuse, PT ;  /* 0x000000041500720c */ /* 0x080fe40003f66070 */
[----:B------:R-:W-:Y:S02]  /*15360*/  ISETP.GE.U32.AND P2, PT, R23, R4, PT ;  /* 0x000000041700720c */ /* 0x000fe40003f46070 */
[----:B------:R-:W-:-:S04]  /*15370*/  LOP3.LUT R29, R8, 0x1f, RZ, 0xc0, !PT ;  /* 0x0000001f081d7812 */ /* 0x000fc800078ec0ff */
[----:B------:R-:W-:-:S03]  /*15380*/  ISETP.GE.U32.AND P1, PT, R29, R4, PT ;  /* 0x000000041d00720c */ /* 0x000fc60003f26070 */
[----:B------:R-:W-:Y:S02]  /*15390*/  @!P4 IADD3 R0, P6, PT, R11, R26, RZ ;  /* 0x0000001a0b00c210 */ /* 0x000fe40007fde0ff */
[----:B------:R-:W0:Y:S01]  /*153a0*/  @!P4 LDS.64 R10, [R70+-0x10] ;  /* 0xfffff000460ac984 */ /* 0x000e220000000a00 */
[----:B------:R-:W-:Y:S02]  /*153b0*/  IADD3 R26, P5, PT, R26, UR4, RZ ;  /* 0x000000041a1a7c10 */ /* 0x000fe4000ffbe0ff */
[----:B------:R-:W-:Y:S01]  /*153c0*/  @!P4 IADD3.X R5, PT, PT, RZ, R27, RZ, P6, !PT ;  /* 0x0000001bff05c210 */ /* 0x000fe200037fe4ff */
[----:B------:R-:W1:Y:S01]  /*153d0*/  @!P3 LDS.64 R12, [R70+-0x8] ;  /* 0xfffff800460cb984 */ /* 0x000e620000000a00 */
[C---:B------:R-:W-:Y:S02]  /*153e0*/  @!P4 LEA R18, P6, R0.reuse, R9, 0x3 ;  /* 0x000000090012c211 */ /* 0x040fe400078c18ff */
[----:B------:R-:W-:Y:S01]  /*153f0*/  IADD3.X R27, PT, PT, R27, UR9, RZ, P5, !PT ;  /* 0x000000091b1b7c10 */ /* 0x000fe2000affe4ff */
[----:B------:R-:W2:Y:S01]  /*15400*/  @!P2 LDS.64 R14, [R70] ;  /* 0x00000000460ea984 */ /* 0x000ea20000000a00 */
[----:B------:R-:W-:-:S02]  /*15410*/  @!P4 LEA.HI.X R19, R0, UR5, R5, 0x3, P6 ;  /* 0x000000050013cc11 */ /* 0x000fc4000b0f1c05 */
        /* <DEDUP_REMOVED lines=13> */
[----:B------:R-:W-:Y:S02]  /*154f0*/  @!P1 IADD3 R0, P5, PT, R29, R26, RZ ;  /* 0x0000001a1d009210 */ /* 0x000fe40007fbe0ff */
[----:B---3--:R-:W-:Y:S02]  /*15500*/  IADD3 R70, PT, PT, R70, 0x20, RZ ;  /* 0x0000002046467810 */ /* 0x008fe40007ffe0ff */
[----:B------:R-:W-:Y:S01]  /*15510*/  @!P1 IADD3.X R5, PT, PT, RZ, R27, RZ, P5, !PT ;  /* 0x0000001bff059210 */ /* 0x000fe20002ffe4ff */
[----:B0-----:R3:W-:Y:S01]  /*15520*/  @!P4 STG.E.64 desc[UR10][R18.64], R10 ;  /* 0x0000000a1200c986 */ /* 0x0017e2000c101b0a */
[----:B------:R-:W-:-:S03]  /*15530*/  @!P1 LEA R24, P5, R0, R9, 0x3 ;  /* 0x0000000900189211 */ /* 0x000fc600078a18ff */
[----:B-1----:R3:W-:Y:S01]  /*15540*/  @!P3 STG.E.64 desc[UR10][R20.64], R12 ;  /* 0x0000000c1400b986 */ /* 0x0027e2000c101b0a */
        /* <DEDUP_REMOVED lines=8> */
.L_x_16733:
[----:B------:R-:W-:Y:S05]  /*155d0*/  BSYNC.RECONVERGENT B1 ;  /* 0x0000000000017941 */ /* 0x000fea0003800200 */
.L_x_16732:
[----:B------:R-:W-:Y:S05]  /*155e0*/  @!P0 BRA `(.L_x_16731) ;  /* 0x0000000000888947 */ /* 0x000fea0003800000 */
[----:B---3--:R-:W-:Y:S01]  /*155f0*/  LOP3.LUT R13, R0, 0x1f, RZ, 0xc0, !PT ;  /* 0x0000001f000d7812 */ /* 0x008fe200078ec0ff */
[----:B0-2---:R-:W-:-:S03]  /*15600*/  IMAD.IADD R5, R3, 0x1, R6 ;  /* 0x0000000103057824 */ /* 0x005fc600078e0206 */
[----:B------:R-:W-:Y:S02]  /*15610*/  ISETP.GE.U32.AND P0, PT, R13, R4, PT ;  /* 0x000000040d00720c */ /* 0x000fe40003f06070 */
[----:B------:R-:W-:-:S11]  /*15620*/  LEA R66, R5, R66, 0x3 ;  /* 0x0000004205427211 */ /* 0x000fd600078e18ff */
        /* <DEDUP_REMOVED lines=30> */
.L_x_16731:
[----:B------:R-:W-:Y:S05]  /*15810*/  BSYNC.RECONVERGENT B0 ;  /* 0x0000000000007941 */ /* 0x000fea0003800200 */
.L_x_16730:
        /* <DEDUP_REMOVED lines=39> */
.L_x_16743:
[----:B------:R-:W-:Y:S02]  /*15a90*/  ISETP.NE.AND P0, PT, R7, RZ, PT ;  /* 0x000000ff0700720c */ /* 0x000fe40003f05270 */
[----:B-1----:R-:W-:-:S11]  /*15aa0*/  FMNMX R5, R2, R5, !PT ;  /* 0x0000000502057209 */ /* 0x002fd60007800000 */
[----:B------:R-:W-:Y:S05]  /*15ab0*/  @P0 BRA `(.L_x_16736) ;  /* 0x0000000000080947 */ /* 0x000fea0003800000 */
[----:B0-----:R-:W0:Y:S02]  /*15ac0*/  LDC.64 R2, c[0x0][0x3a8] ;  /* 0x0000ea00ff027b82 */ /* 0x001e240000000a00 */
[----:B0-----:R1:W-:Y:S02]  /*15ad0*/  REDG.E.MAX.S32.STRONG.GPU desc[UR10][R2.64], R5 ;  /* 0x000000050200798e */ /* 0x0013e4000d12e30a */
.L_x_16736:
[----:B------:R-:W-:Y:S05]  /*15ae0*/  BSYNC B0 ;  /* 0x0000000000007941 */ /* 0x000fea0003800000 */
.L_x_16735:
        /* <DEDUP_REMOVED lines=10> */
[----:B---3--:R-:W-:Y:S01]  /*15b90*/  IMAD.U32 R12, RZ, RZ, UR8 ;  /* 0x00000008ff0c7e24 */ /* 0x008fe2000f8e00ff */
[----:B--2---:R-:W-:-:S07]  /*15ba0*/  MOV R14, 0x15bc0 ;  /* 0x00015bc0000e7802 */ /* 0x004fce0000000f00 */
[----:B01----:R-:W-:Y:S05]  /*15bb0*/  CALL.REL.NOINC `($__internal_491_$__cuda_sm20_rcp_rn_f32_slowpath) ;  /* 0x0000000400887944 */ /* 0x003fea0003c00000 */
[----:B------:R-:W-:Y:S05]  /*15bc0*/  BRA `(.L_x_16739) ;  /* 0x0000000000147947 */ /* 0x000fea0003800000 */
.L_x_16738:
[----:B--23--:R-:W2:Y:S01]  /*15bd0*/  MUFU.RCP R15, UR8 ;  /* 0x00000008000f7d08 */ /* 0x00cea20008001000 */
[----:B------:R-:W-:-:S05]  /*15be0*/  MOV R0, UR8 ;  /* 0x0000000800007c02 */ /* 0x000fca0008000f00 */
[----:B--2---:R-:W-:-:S04]  /*15bf0*/  FFMA R0, R15, R0, -1 ;  /* 0xbf8000000f007423 */ /* 0x004fc80000000000 */
[----:B------:R-:W-:-:S04]  /*15c00*/  FADD.FTZ R0, -R0, -RZ ;  /* 0x800000ff00007221 */ /* 0x000fc80000010100 */
[----:B------:R-:W-:-:S07]  /*15c10*/  FFMA R15, R15, R0, R15 ;  /* 0x000000000f0f7223 */ /* 0x000fce000000000f */
.L_x_16739:
[----:B01----:R-:W0:Y:S02]  /*15c20*/  LDC.64 R2, c[0x0][0x3b0] ;  /* 0x0000ec00ff027b82 */ /* 0x003e240000000a00 */
[----:B0-----:R-:W-:Y:S01]  /*15c30*/  STG.E desc[UR10][R2.64], R15 ;  /* 0x0000000f02007986 */ /* 0x001fe2000c10190a */
[----:B------:R-:W-:Y:S05]  /*15c40*/  EXIT ;  /* 0x000000000000794d */ /* 0x000fea0003800000 */
.L_x_16737:
[----:B------:R-:W-:Y:S02]  /*15c50*/  HFMA2 R9, -RZ, RZ, 0, 2.384185791015625e-07 ;  /* 0x00000004ff097431 */ /* 0x000fe400000001ff */
[----:B------:R-:W-:Y:S01]  /*15c60*/  IMAD.MOV.U32 R11, RZ, RZ, 0x1f ;  /* 0x0000001fff0b7424 */ /* 0x000fe200078e00ff */
[----:B------:R-:W-:-:S07]  /*15c70*/  MOV R4, 0xffffffff ;  /* 0xffffffff00047802 */ /* 0x000fce0000000f00 */
[----:B01----:R-:W-:Y:S05]  /*15c80*/  WARPSYNC.COLLECTIVE R4, `(.L_x_16740) ;  /* 0x0000000004087348 */ /* 0x003fea0003c00000 */
[----:B-1----:R1:W2:Y:S02]  /*15c90*/  SHFL.DOWN P0, R5, R0, R9, R11 ;  /* 0x0800000900057389 */ /* 0x0022a4000000000b */
[----:B012---:R-:W-:Y:S05]  /*15ca0*/  ENDCOLLECTIVE ;  /* 0x000000000000791b */ /* 0x007fea0003800000 */
.L_x_16740:
[----:B------:R-:W-:Y:S01]  /*15cb0*/  HFMA2 R9, -RZ, RZ, 0, 1.1920928955078125e-07 ;  /* 0x00000002ff097431 */ /* 0x000fe200000001ff */
[----:B------:R-:W-:-:S04]  /*15cc0*/  MOV R3, R5 ;  /* 0x0000000500037202 */ /* 0x000fc80000000f00 */
[----:B------:R-:W-:-:S05]  /*15cd0*/  FMNMX R3, R3, R0, !PT ;  /* 0x0000000003037209 */ /* 0x000fca0007800000 */
[----:B------:R-:W-:-:S07]  /*15ce0*/  IMAD.MOV.U32 R0, RZ, RZ, R3 ;  /* 0x000000ffff007224 */ /* 0x000fce00078e0003 */
[----:B------:R-:W-:Y:S05]  /*15cf0*/  WARPSYNC.COLLECTIVE R4, `(.L_x_16741) ;  /* 0x0000000004087348 */ /* 0x000fea0003c00000 */
[----:B------:R0:W1:Y:S02]  /*15d00*/  SHFL.DOWN P0, R5, R0, R9, R11 ;  /* 0x0800000900057389 */ /* 0x000064000000000b */
[----:B01----:R-:W-:Y:S05]  /*15d10*/  ENDCOLLECTIVE ;  /* 0x000000000000791b */ /* 0x003fea0003800000 */
.L_x_16741:
[----:B------:R-:W-:Y:S01]  /*15d20*/  HFMA2 R9, -RZ, RZ, 0, 5.9604644775390625e-08 ;  /* 0x00000001ff097431 */ /* 0x000fe200000001ff */
[----:B------:R-:W-:-:S04]  /*15d30*/  MOV R2, R5 ;  /* 0x0000000500027202 */ /* 0x000fc80000000f00 */
[----:B------:R-:W-:-:S05]  /*15d40*/  FMNMX R2, R3, R2, !PT ;  /* 0x0000000203027209 */ /* 0x000fca0007800000 */
[----:B------:R-:W-:-:S07]  /*15d50*/  IMAD.MOV.U32 R0, RZ, RZ, R2 ;  /* 0x000000ffff007224 */ /* 0x000fce00078e0002 */
[----:B------:R-:W-:Y:S05]  /*15d60*/  WARPSYNC.COLLECTIVE R4, `(.L_x_16742) ;  /* 0x0000000004087348 */ /* 0x000fea0003c00000 */
[----:B------:R0:W1:Y:S02]  /*15d70*/  SHFL.DOWN P0, R5, R0, R9, R11 ;  /* 0x0800000900057389 */ /* 0x000064000000000b */
[----:B01----:R-:W-:Y:S05]  /*15d80*/  ENDCOLLECTIVE ;  /* 0x000000000000791b */ /* 0x003fea0003800000 */
.L_x_16742:
[----:B------:R-:W-:Y:S05]  /*15d90*/  BRA `(.L_x_16743) ;  /* 0xfffffffc003c7947 */ /* 0x000fea000383ffff */
        .weak           $__internal_490_$__cuda_sm20_div_u64
        .type           $__internal_490_$__cuda_sm20_div_u64,@function
        .size           $__internal_490_$__cuda_sm20_div_u64,($__internal_491_$__cuda_sm20_rcp_rn_f32_slowpath - $__internal_490_$__cuda_sm20_div_u64)
$__internal_490_$__cuda_sm20_div_u64:
[----:B------:R-:W-:Y:S01]  /*15da0*/  MOV R6, R12 ;  /* 0x0000000c00067202 */ /* 0x000fe20000000f00 */
[----:B------:R-:W-:-:S05]  /*15db0*/  IMAD.MOV.U32 R7, RZ, RZ, R13 ;  /* 0x000000ffff077224 */ /* 0x000fca00078e000d */
[----:B------:R-:W0:Y:S08]  /*15dc0*/  I2F.U64.RP R6, R6 ;  /* 0x0000000600067312 */ /* 0x000e300000309000 */
[----:B0-----:R-:W0:Y:S02]  /*15dd0*/  MUFU.RCP R2, R6 ;  /* 0x0000000600027308 */ /* 0x001e240000001000 */
[----:B0-----:R-:W-:-:S06]  /*15de0*/  IADD3 R2, PT, PT, R2, 0x1ffffffe, RZ ;  /* 0x1ffffffe02027810 */ /* 0x001fcc0007ffe0ff */
        /* <DEDUP_REMOVED lines=19> */
[----:B------:R-:W-:-:S03]  /*15f20*/  IMAD.HI.U32 R4, R5, R3, RZ ;  /* 0x0000000305047227 */ /* 0x000fc600078e00ff */
[----:B------:R-:W-:-:S05]  /*15f30*/  IADD3.X R2, PT, PT, RZ, ~R2, RZ, P0, !PT ;  /* 0x80000002ff027210 */ /* 0x000fca00007fe4ff */
[----:B------:R-:W-:-:S04]  /*15f40*/  IMAD.WIDE.U32 R4, P0, R5, R2, R4 ;  /* 0x0000000205047225 */ /* 0x000fc80007800004 */
[C---:B------:R-:W-:Y:S02]  /*15f50*/  IMAD R6, R7.reuse, R2, RZ ;  /* 0x0000000207067224 */ /* 0x040fe400078e02ff */
[----:B------:R-:W-:-:S04]  /*15f60*/  IMAD.HI.U32 R5, P1, R7, R3, R4 ;  /* 0x0000000307057227 */ /* 0x000fc80007820004 */
[----:B------:R-:W-:Y:S02]  /*15f70*/  HFMA2 R3, -RZ, RZ, 0, 0 ;  /* 0x00000000ff037431 */ /* 0x000fe400000001ff */
[----:B------:R-:W-:Y:S01]  /*15f80*/  IMAD.HI.U32 R4, R7, R2, RZ ;  /* 0x0000000207047227 */ /* 0x000fe200078e00ff */
[----:B------:R-:W-:-:S03]  /*15f90*/  IADD3 R5, P2, PT, R6, R5, RZ ;  /* 0x0000000506057210 */ /* 0x000fc60007f5e0ff */
[----:B------:R-:W-:Y:S02]  /*15fa0*/  IMAD.X R7, R4, 0x1, R7, P0 ;  /* 0x0000000104077824 */ /* 0x000fe400000e0607 */
        /* <DEDUP_REMOVED lines=13> */
[----:B------:R-:W-:Y:S01]  /*16080*/  IADD3.X R10, PT, PT, RZ, ~R3, RZ, P1, !PT ;  /* 0x80000003ff0a7210 */ /* 0x000fe20000ffe4ff */
[----:B------:R-:W-:Y:S01]  /*16090*/  IMAD.X R3, RZ, RZ, R4, P2 ;  /* 0x000000ffff037224 */ /* 0x000fe200010e0604 */
[----:B------:R-:W-:Y:S02]  /*160a0*/  IADD3 R6, P1, PT, -R12, R11, RZ ;  /* 0x0000000b0c067210 */ /* 0x000fe40007f3e1ff */
[----:B------:R-:W-:Y:S02]  /*160b0*/  ISETP.GE.U32.AND.EX P0, PT, R10, R13, PT, P0 ;  /* 0x0000000d0a00720c */ /* 0x000fe40003f06100 */
[----:B------:R-:W-:Y:S02]  /*160c0*/  IADD3.X R7, PT, PT, ~R13, R10, RZ, P1, !PT ;  /* 0x0000000a0d077210 */ /* 0x000fe40000ffe5ff */
[----:B------:R-:W-:Y:S02]  /*160d0*/  SEL R6, R6, R11, P0 ;  /* 0x0000000b06067207 */ /* 0x000fe40000000000 */
[----:B------:R-:W-:-:S02]  /*160e0*/  SEL R5, R2, R5, P0 ;  /* 0x0000000502057207 */ /* 0x000fc40000000000 */
[----:B------:R-:W-:Y:S02]  /*160f0*/  SEL R2, R7, R10, P0 ;  /* 0x0000000a07027207 */ /* 0x000fe40000000000 */
[----:B------:R-:W-:Y:S01]  /*16100*/  SEL R4, R3, R4, P0 ;  /* 0x0000000403047207 */ /* 0x000fe20000000000 */
[----:B------:R-:W-:Y:S01]  /*16110*/  IMAD.MOV.U32 R3, RZ, RZ, 0x0 ;  /* 0x00000000ff037424 */ /* 0x000fe200078e00ff */
[----:B------:R-:W-:Y:S02]  /*16120*/  ISETP.GE.U32.AND P0, PT, R6, R12, PT ;  /* 0x0000000c0600720c */ /* 0x000fe40003f06070 */
[----:B------:R-:W-:Y:S02]  /*16130*/  IADD3 R10, P2, PT, R5, 0x1, RZ ;  /* 0x00000001050a7810 */ /* 0x000fe40007f5e0ff */
[----:B------:R-:W-:Y:S02]  /*16140*/  ISETP.NE.U32.AND P1, PT, R12, RZ, PT ;  /* 0x000000ff0c00720c */ /* 0x000fe40003f25070 */
[----:B------:R-:W-:-:S02]  /*16150*/  ISETP.GE.U32.AND.EX P0, PT, R2, R13, PT, P0 ;  /* 0x0000000d0200720c */ /* 0x000fc40003f06100 */
[-C--:B------:R-:W-:Y:S02]  /*16160*/  IADD3.X R11, PT, PT, RZ, R4.reuse, RZ, P2, !PT ;  /* 0x00000004ff0b7210 */ /* 0x080fe400017fe4ff */
[----:B------:R-:W-:Y:S02]  /*16170*/  MOV R2, R9 ;  /* 0x0000000900027202 */ /* 0x000fe40000000f00 */
[----:B------:R-:W-:Y:S02]  /*16180*/  ISETP.NE.AND.EX P1, PT, R13, RZ, PT, P1 ;  /* 0x000000ff0d00720c */ /* 0x000fe40003f25310 */
[----:B------:R-:W-:Y:S02]  /*16190*/  SEL R10, R10, R5, P0 ;  /* 0x000000050a0a7207 */ /* 0x000fe40000000000 */
[----:B------:R-:W-:Y:S02]  /*161a0*/  SEL R11, R11, R4, P0 ;  /* 0x000000040b0b7207 */ /* 0x000fe40000000000 */
[----:B------:R-:W-:-:S02]  /*161b0*/  SEL R10, R10, 0xffffffff, P1 ;  /* 0xffffffff0a0a7807 */ /* 0x000fc40000800000 */
[----:B------:R-:W-:Y:S01]  /*161c0*/  SEL R11, R11, 0xffffffff, P1 ;  /* 0xffffffff0b0b7807 */ /* 0x000fe20000800000 */
[----:B------:R-:W-:Y:S06]  /*161d0*/  RET.REL.NODEC R2 `(_ZN18transformer_engine6detail38cast_transpose_fused_kernel_notalignedILb0ELb0ELb1EfNS_16CTDBiasDActParamI6__halfS3_13__nv_fp8_e4m3fEELi4ELi8ENS_5EmptyEXadL_ZNS_4siluIffEET_T0_RKS6_EEEEvT3_mmm) ;  /* 0xfffffe9c02887950 */ /* 0x000fec0003c3ffff */
        .weak           $__internal_491_$__cuda_sm20_rcp_rn_f32_slowpath
        .type           $__internal_491_$__cuda_sm20_rcp_rn_f32_slowpath,@function
        .size           $__internal_491_$__cuda_sm20_rcp_rn_f32_slowpath,(.L_x_29792 - $__internal_491_$__cuda_sm20_rcp_rn_f32_slowpath)
$__internal_491_$__cuda_sm20_rcp_rn_f32_slowpath:
        /* <DEDUP_REMOVED lines=15> */
.L_x_16745:
        /* <DEDUP_REMOVED lines=29> */
[----:B------:R-:W-:-:S05]  /*164a0*/  @!P0 IADD3 R15, PT, PT, R15, 0x1, RZ ;  /* 0x000000010f0f8810 */ /* 0x000fca0007ffe0ff */
[----:B------:R-:W-:-:S05]  /*164b0*/  @!P1 IMAD.SHL.U32 R15, R15, 0x2, RZ ;  /* 0x000000020f0f9824 */ /* 0x000fca00078e00ff */
[----:B------:R-:W-:Y:S01]  /*164c0*/  LOP3.LUT R15, R15, 0x80000000, R12, 0xf8, !PT ;  /* 0x800000000f0f7812 */ /* 0x000fe200078ef80c */
[----:B------:R-:W-:Y:S06]  /*164d0*/  BRA `(.L_x_16746) ;  /* 0x0000000000047947 */ /* 0x000fec0003800000 */
.L_x_16747:
[----:B------:R0:W1:Y:S02]  /*164e0*/  MUFU.RCP R15, R12 ;  /* 0x0000000c000f7308 */ /* 0x0000640000001000 */
.L_x_16746:
[----:B------:R-:W-:Y:S05]  /*164f0*/  BSYNC B0 ;  /* 0x0000000000007941 */ /* 0x000fea0003800000 */
.L_x_16744:
[----:B------:R-:W-:Y:S01]  /*16500*/  HFMA2 R13, -RZ, RZ, 0, 0 ;  /* 0x00000000ff0d7431 */ /* 0x000fe200000001ff */
[----:B0-----:R-:W-:-:S04]  /*16510*/  MOV R12, R14 ;  /* 0x0000000e000c7202 */ /* 0x001fc80000000f00 */
[----:B-1----:R-:W-:Y:S05]  /*16520*/  RET.REL.NODEC R12 `(_ZN18transformer_engine6detail38cast_transpose_fused_kernel_notalignedILb0ELb0ELb1EfNS_16CTDBiasDActParamI6__halfS3_13__nv_fp8_e4m3fEELi4ELi8ENS_5EmptyEXadL_ZNS_4siluIffEET_T0_RKS6_EEEEvT3_mmm) ;  /* 0xfffffe980cb47950 */ /* 0x002fea0003c3ffff */
.L_x_16748:
        /* <DEDUP_REMOVED lines=13> */
.L_x_29792:


//--------------------- .text._ZN18transformer_engine6detail38cast_transpose_fused_kernel_notalignedILb0ELb0ELb1EfNS_16CTDBiasDActParamI6__halfS3_13__nv_fp8_e5m2fEELi4ELi8ENS_5EmptyEXadL_ZNS_4siluIffEET_T0_RKS6_EEEEvT3_mmm --------------------------
	.section	.text._ZN18transformer_engine6detail38cast_transpose_fused_kernel_notalignedILb0ELb0ELb1EfNS_16CTDBiasDActParamI6__halfS3_13__nv_fp8_e5m2fEELi4ELi8ENS_5EmptyEXadL_ZNS_4siluIffEET_T0_RKS6_EEEEvT3_mmm,"ax",@progbits
	.align	128
        .global         _ZN18transformer_engine6detail38cast_transpose_fused_kernel_notalignedILb0ELb0ELb1EfNS_16CTDBiasDActParamI6__halfS3_13__nv_fp8_e5m2fEELi4ELi8ENS_5EmptyEXadL_ZNS_4siluIffEET_T0_RKS6_EEEEvT3_mmm
        .type           _ZN18transformer_engine6detail38cast_transpose_fused_kernel_notalignedILb0ELb0ELb1EfNS_16CTDBiasDActParamI6__halfS3_13__nv_fp8_e5m2fEELi4ELi8ENS_5EmptyEXadL_ZNS_4siluIffEET_T0_RKS6_EEEEvT3_mmm,@function
        .size           _ZN18transformer_engine6detail38cast_transpose_fused_kernel_notalignedILb0ELb0ELb1EfNS_16CTDBiasDActParamI6__halfS3_13__nv_fp8_e5m2fEELi4ELi8ENS_5EmptyEXadL_ZNS_4siluIffEET_T0_RKS6_EEEEvT3_mmm,(.L_x_29794 - _ZN18transformer_engine6detail38cast_transpose_fused_kernel_notalignedILb0ELb0ELb1EfNS_16CTDBiasDActParamI6__halfS3_13__nv_fp8_e5m2fEELi4ELi8ENS_5EmptyEXadL_ZNS_4siluIffEET_T0_RKS6_EEEEvT3_mmm)
        .other          _ZN18transformer_engine6detail38cast_transpose_fused_kernel_notalignedILb0ELb0ELb1EfNS_16CTDBiasDActParamI6__halfS3_13__nv_fp8_e5m2fEELi4ELi8ENS_5EmptyEXadL_ZNS_4siluIffEET_T0_RKS6_EEEEvT3_mmm,@"STO_CUDA_ENTRY STV_DEFAULT"
_ZN18transformer_engine6detail38cast_transpose_fused_kernel_notalignedILb0ELb0ELb1EfNS_16CTDBiasDActParamI6__halfS3_13__nv_fp8_e5m2fEELi4ELi8ENS_5EmptyEXadL_ZNS_4siluIffEET_T0_RKS6_EEEEvT3_mmm:
.text._ZN18transformer_engine6detail38cast_transpose_fused_kernel_notalignedILb0ELb0ELb1EfNS_16CTDBiasDActParamI6__halfS3_13__nv_fp8_e5m2fEELi4ELi8ENS_5EmptyEXadL_ZNS_4siluIffEET_T0_RKS6_EEEEvT3_mmm:
        /* <DEDUP_REMOVED lines=41> */
.L_x_16749:
[----:B------:R-:W-:-:S07]  /*0290*/  MOV R9, 0x2b0 ;  /* 0x000002b000097802 */ /* 0x000fce0000000f00 */
[----:B------:R-:W-:Y:S05]  /*02a0*/  CALL.REL.NOINC `($__internal_492_$__cuda_sm20_div_u64) ;  /* 0x0000015800bc7944 */ /* 0x000fea0003c00000 */
        /* <DEDUP_REMOVED lines=9> */
.L_x_16750:
        /* <DEDUP_REMOVED lines=214> */
[----:B-----5:R-:W-:Y:S05]  /*10a0*/  CALL.REL.NOINC `($__internal_493_$__cuda_sm20_rcp_rn_f32_slowpath) ;  /* 0x00000150004c7944 */ /* 0x020fea0003c00000 */
[----:B------:R-:W-:Y:S05]  /*10b0*/  BRA `(.L_x_16753) ;  /* 0x0000000000107947 */ /* 0x000fea0003800000 */
.L_x_16752:
[----:B------:R-:W0:Y:S02]  /*10c0*/  MUFU.RCP R15, R18 ;  /* 0x00000012000f7308 */ /* 0x000e240000001000 */
[----:B0-----:R-:W-:-:S04]  /*10d0*/  FFMA R12, R18, R15, -1 ;  /* 0xbf800000120c7423 */ /* 0x001fc8000000000f */
[----:B------:R-:W-:-:S04]  /*10e0*/  FADD.FTZ R12, -R12, -RZ ;  /* 0x800000ff0c0c7221 */ /* 0x000fc80000010100 */
[----:B------:R-:W-:-:S07]  /*10f0*/  FFMA R15, R15, R12, R15 ;  /* 0x0000000c0f0f7223 */ /* 0x000fce000000000f */
.L_x_16753:
[----:B------:R-:W-:Y:S05]  /*1100*/  BSYNC.RECONVERGENT B1 ;  /* 0x0000000000017941 */ /* 0x000fea0003800200 */
.L_x_16751:
        /* <DEDUP_REMOVED lines=20> */
[----:B-----5:R-:W-:Y:S05]  /*1250*/  CALL.REL.NOINC `($__internal_493_$__cuda_sm20_rcp_rn_f32_slowpath) ;  /* 0x0000014c00e07944 */ /* 0x020fea0003c00000 */
[----:B------:R-:W-:Y:S05]  /*1260*/  BRA `(.L_x_16756) ;  /* 0x0000000000107947 */ /* 0x000fea0003800000 */
.L_x_16755:
[----:B------:R-:W0:Y:S02]  /*1270*/  MUFU.RCP R15, R14 ;  /* 0x0000000e000f7308 */ /* 0x000e240000001000 */
[----:B0-----:R-:W-:-:S04]  /*1280*/  FFMA R12, R14, R15, -1 ;  /* 0xbf8000000e0c7423 */ /* 0x001fc8000000000f */
[----:B------:R-:W-:-:S04]  /*1290*/  FADD.FTZ R12, -R12, -RZ ;  /* 0x800000ff0c0c7221 */ /* 0x000fc80000010100 */
[----:B------:R-:W-:-:S07]  /*12a0*/  FFMA R15, R15, R12, R15 ;  /* 0x0000000c0f0f7223 */ /* 0x000fce000000000f */
.L_x_16756:
[----:B------:R-:W-:Y:S05]  /*12b0*/  BSYNC.RECONVERGENT B1 ;  /* 0x0000000000017941 */ /* 0x000fea0003800200 */
.L_x_16754:
        /* <DEDUP_REMOVED lines=19> */
[----:B-----5:R-:W-:Y:S05]  /*13f0*/  CALL.REL.NOINC `($__internal_493_$__cuda_sm20_rcp_rn_f32_slowpath) ;  /* 0x0000014c00787944 */ /* 0x020fea0003c00000 */
[----:B------:R-:W-:Y:S05]  /*1400*/  BRA `(.L_x_16759) ;  /* 0x0000000000107947 */ /* 0x000fea0003800000 */
.L_x_16758:
[----:B------:R-:W0:Y:S02]  /*1410*/  MUFU.RCP R15, R14 ;  /* 0x0000000e000f7308 */ /* 0x000e240000001000 */
[----:B0-----:R-:W-:-:S04]  /*1420*/  FFMA R12, R14, R15, -1 ;  /* 0xbf8000000e0c7423 */ /* 0x001fc8000000000f */
[----:B------:R-:W-:-:S04]  /*1430*/  FADD.FTZ R12, -R12, -RZ ;  /* 0x800000ff0c0c7221 */ /* 0x000fc80000010100 */
[----:B------:R-:W-:-:S07]  /*1440*/  FFMA R15, R15, R12, R15 ;  /* 0x0000000c0f0f7223 */ /* 0x000fce000000000f */
.L_x_16759:
[----:B------:R-:W-:Y:S05]  /*1450*/  BSYNC.RECONVERGENT B1 ;  /* 0x0000000000017941 */ /* 0x000fea0003800200 */
.L_x_16757:
        /* <DEDUP_REMOVED lines=22> */
.L_x_16761:
[----:B------:R-:W0:Y:S02]  /*15c0*/  MUFU.RCP R15, R14 ;  /* 0x0000000e000f7308 */ /* 0x000e240000001000 */
[----:B0-----:R-:W-:-:S04]  /*15d0*/  FFMA R12, R14, R15, -1 ;  /* 0xbf8000000e0c7423 */ /* 0x001fc8000000000f */
[----:B------:R-:W-:-:S04]  /*15e0*/  FADD.FTZ R12, -R12, -RZ ;  /* 0x800000ff0c0c7221 */ /* 0x000fc80000010100 */
[----:B------:R-:W-:-:S07]  /*15f0*/  FFMA R15, R15, R12, R15 ;  /* 0x0000000c0f0f7223 */ /* 0x000fce000000000f */
.L_x_16762:
[----:B------:R-:W-:Y:S05]  /*1600*/  BSYNC.RECONVERGENT B1 ;  /* 0x0000000000017941 */ /* 0x000fea0003800200 */
.L_x_16760:
        /* <DEDUP_REMOVED lines=19> */
[----:B------:R-:W-:Y:S05]  /*1740*/  CALL.REL.NOINC `($__internal_493_$__cuda_sm20_rcp_rn_f32_slowpath) ;  /* 0x0000014800a47944 */ /* 0x000fea0003c00000 */
[----:B------:R-:W-:Y:S05]  /*1750*/  BRA `(.L_x_16765) ;  /* 0x0000000000107947 */ /* 0x000fea0003800000 */
.L_x_16764:
[----:B------:R-:W0:Y:S02]  /*1760*/  MUFU.RCP R15, R14 ;  /* 0x0000000e000f7308 */ /* 0x000e240000001000 */
[----:B0-----:R-:W-:-:S04]  /*1770*/  FFMA R12, R14, R15, -1 ;  /* 0xbf8000000e0c7423 */ /* 0x001fc8000000000f */
[----:B------:R-:W-:-:S04]  /*1780*/  FADD.FTZ R12, -R12, -RZ ;  /* 0x800000ff0c0c7221 */ /* 0x000fc80000010100 */
[----:B------:R-:W-:-:S07]  /*1790*/  FFMA R15, R15, R12, R15 ;  /* 0x0000000c0f0f7223 */ /* 0x000fce000000000f */
.L_x_16765:
[----:B------:R-:W-:Y:S05]  /*17a0*/  BSYNC.RECONVERGENT B1 ;  /* 0x0000000000017941 */ /* 0x000fea0003800200 */
.L_x_16763:
        /* <DEDUP_REMOVED lines=20> */
[----:B------:R-:W-:Y:S05]  /*18f0*/  CALL.REL.NOINC `($__internal_493_$__cuda_sm20_rcp_rn_f32_slowpath) ;  /* 0x0000014800387944 */ /* 0x000fea0003c00000 */
[----:B------:R-:W-:Y:S05]  /*1900*/  BRA `(.L_x_16768) ;  /* 0x0000000000107947 */ /* 0x000fea0003800000 */
.L_x_16767:
[----:B------:R-:W0:Y:S02]  /*1910*/  MUFU.RCP R15, R14 ;  /* 0x0000000e000f7308 */ /* 0x000e240000001000 */
[----:B0-----:R-:W-:-:S04]  /*1920*/  FFMA R12, R14, R15, -1 ;  /* 0xbf8000000e0c7423 */ /* 0x001fc8000000000f */
[----:B------:R-:W-:-:S04]  /*1930*/  FADD.FTZ R12, -R12, -RZ ;  /* 0x800000ff0c0c7221 */ /* 0x000fc80000010100 */
[----:B------:R-:W-:-:S07]  /*1940*/  FFMA R15, R15, R12, R15 ;  /* 0x0000000c0f0f7223 */ /* 0x000fce000000000f */
.L_x_16768:
[----:B------:R-:W-:Y:S05]  /*1950*/  BSYNC.RECONVERGENT B1 ;  /* 0x0000000000017941 */ /* 0x000fea0003800200 */
.L_x_16766:
        /* <DEDUP_REMOVED lines=21> */
.L_x_16770:
[----:B------:R-:W0:Y:S02]  /*1ab0*/  MUFU.RCP R15, R14 ;  /* 0x0000000e000f7308 */ /* 0x000e240000001000 */
[----:B0-----:R-:W-:-:S04]  /*1ac0*/  FFMA R12, R14, R15, -1 ;  /* 0xbf8000000e0c7423 */ /* 0x001fc8000000000f */
[----:B------:R-:W-:-:S04]  /*1ad0*/  FADD.FTZ R12, -R12, -RZ ;  /* 0x800000ff0c0c7221 */ /* 0x000fc80000010100 */
[----:B------:R-:W-:-:S07]  /*1ae0*/  FFMA R15, R15, R12, R15 ;  /* 0x0000000c0f0f7223 */ /* 0x000fce000000000f */
.L_x_16771:
[----:B------:R-:W-:Y:S05]  /*1af0*/  BSYNC.RECONVERGENT B1 ;  /* 0x0000000000017941 */ /* 0x000fea0003800200 */
.L_x_16769:
        /* <DEDUP_REMOVED lines=22> */
.L_x_16773:
[----:B------:R-:W0:Y:S02]  /*1c60*/  MUFU.RCP R15, R14 ;  /* 0x0000000e000f7308 */ /* 0x000e240000001000 */
[----:B0-----:R-:W-:-:S04]  /*1c70*/  FFMA R12, R14, R15, -1 ;  /* 0xbf8000000e0c7423 */ /* 0x001fc8000000000f */
[----:B------:R-:W-:-:S04]  /*1c80*/  FADD.FTZ R12, -R12, -RZ ;  /* 0x800000ff0c0c7221 */ /* 0x000fc80000010100 */
[----:B------:R-:W-:-:S07]  /*1c90*/  FFMA R15, R15, R12, R15 ;  /* 0x0000000c0f0f7223 */ /* 0x000fce000000000f */
.L_x_16774:
[----:B------:R-:W-:Y:S05]  /*1ca0*/  BSYNC.RECONVERGENT B1 ;  /* 0x0000000000017941 */ /* 0x000fea0003800200 */
.L_x_16772:
        /* <DEDUP_REMOVED lines=21> */
.L_x_16776:
[----:B------:R-:W0:Y:S02]  /*1e00*/  MUFU.RCP R15, R14 ;  /* 0x0000000e000f7308 */ /* 0x000e240000001000 */
[----:B0-----:R-:W-:-:S04]  /*1e10*/  FFMA R12, R14, R15, -1 ;  /* 0xbf8000000e0c7423 */ /* 0x001fc8000000000f */
[----:B------:R-:W-:-:S04]  /*1e20*/  FADD.FTZ R12, -R12, -RZ ;  /* 0x800000ff0c0c7221 */ /* 0x000fc80000010100 */
[----:B------:R-:W-:-:S07]  /*1e30*/  FFMA R15, R15, R12, R15 ;  /* 0x0000000c0f0f7223 */ /* 0x000fce000000000f */
.L_x_16777:
[----:B------:R-:W-:Y:S05]  /*1e40*/  BSYNC.RECONVERGENT B1 ;  /* 0x0000000000017941 */ /* 0x000fea0003800200 */
.L_x_16775:
        /* <DEDUP_REMOVED lines=22> */
.L_x_16779:
[----:B------:R-:W0:Y:S02]  /*1fb0*/  MUFU.RCP R15, R14 ;  /* 0x0000000e000f7308 */ /* 0x000e240000001000 */
[----:B0-----:R-:W-:-:S04]  /*1fc0*/  FFMA R12, R14, R15, -1 ;  /* 0xbf8000000e0c7423 */ /* 0x001fc8000000000f */
[----:B------:R-:W-:-:S04]  /*1fd0*/  FADD.FTZ R12, -R12, -RZ ;  /* 0x800000ff0c0c7221 */ /* 0x000fc80000010100 */
[----:B------:R-:W-:-:S07]  /*1fe0*/  FFMA R15, R15, R12, R15 ;  /* 0x0000000c0f0f7223 */ /* 0x000fce000000000f */
.L_x_16780:
[----:B------:R-:W-:Y:S05]  /*1ff0*/  BSYNC.RECONVERGENT B1 ;  /* 0x0000000000017941 */ /* 0x000fea0003800200 */
.L_x_16778:
        /* <DEDUP_REMOVED lines=21> */
.L_x_16782:
[----:B------:R-:W0:Y:S02]  /*2150*/  MUFU.RCP R15, R14 ;  /* 0x0000000e000f7308 */ /* 0x000e240000001000 */
[----:B0-----:R-:W-:-:S04]  /*2160*/  FFMA R12, R14, R15, -1 ;  /* 0xbf8000000e0c7423 */ /* 0x001fc8000000000f */
[----:B------:R-:W-:-:S04]  /*2170*/  FADD.FTZ R12, -R12, -RZ ;  /* 0x800000ff0c0c7221 */ /* 0x000fc80000010100 */
[----:B------:R-:W-:-:S07]  /*2180*/  FFMA R15, R15, R12, R15 ;  /* 0x0000000c0f0f7223 */ /* 0x000fce000000000f */
.L_x_16783:
[----:B------:R-:W-:Y:S05]  /*2190*/  BSYNC.RECONVERGENT B1 ;  /* 0x0000000000017941 */ /* 0x000fea0003800200 */
.L_x_16781:
        /* <DEDUP_REMOVED lines=22> */
.L_x_16785:
[----:B------:R-:W0:Y:S02]  /*2300*/  MUFU.RCP R15, R14 ;  /* 0x0000000e000f7308 */ /* 0x000e240000001000 */
[----:B0-----:R-:W-:-:S04]  /*2310*/  FFMA R12, R14, R15, -1 ;  /* 0xbf8000000e0c7423 */ /* 0x001fc8000000000f */
[----:B------:R-:W-:-:S04]  /*2320*/  FADD.FTZ R12, -R12, -RZ ;  /* 0x800000ff0c0c7221 */ /* 0x000fc80000010100 */
[----:B------:R-:W-:-:S07]  /*2330*/  FFMA R15, R15, R12, R15 ;  /* 0x0000000c0f0f7223 */ /* 0x000fce000000000f */
.L_x_16786:
[----:B------:R-:W-:Y:S05]  /*2340*/  BSYNC.RECONVERGENT B1 ;  /* 0x0000000000017941 */ /* 0x000fea0003800200 */
.L_x_16784:
        /* <DEDUP_REMOVED lines=21> */
.L_x_16788:
[----:B------:R-:W0:Y:S02]  /*24a0*/  MUFU.RCP R15, R14 ;  /* 0x0000000e000f7308 */ /* 0x000e240000001000 */
[----:B0-----:R-:W-:-:S04]  /*24b0*/  FFMA R12, R14, R15, -1 ;  /* 0xbf8000000e0c7423 */ /* 0x001fc8000000000f */
[----:B------:R-:W-:-:S04]  /*24c0*/  FADD.FTZ R12, -R12, -RZ ;  /* 0x800000ff0c0c7221 */ /* 0x000fc80000010100 */
[----:B------:R-:W-:-:S07]  /*24d0*/  FFMA R15, R15, R12, R15 ;  /* 0x0000000c0f0f7223 */ /* 0x000fce000000000f */
.L_x_16789:
[----:B------:R-:W-:Y:S05]  /*24e0*/  BSYNC.RECONVERGENT B1 ;  /* 0x0000000000017941 */ /* 0x000fea0003800200 */
.L_x_16787:
        /* <DEDUP_REMOVED lines=22> */
.L_x_16791:
[----:B------:R-:W0:Y:S02]  /*2650*/  MUFU.RCP R15, R14 ;  /* 0x0000000e000f7308 */ /* 0x000e240000001000 */
[----:B0-----:R-:W-:-:S04]  /*2660*/  FFMA R12, R14, R15, -1 ;  /* 0xbf8000000e0c7423 */ /* 0x001fc8000000000f */
[----:B------:R-:W-:-:S04]  /*2670*/  FADD.FTZ R12, -R12, -RZ ;  /* 0x800000ff0c0c7221 */ /* 0x000fc80000010100 */
[----:B------:R-:W-:-:S07]  /*2680*/  FFMA R15, R15, R12, R15 ;  /* 0x0000000c0f0f7223 */ /* 0x000fce000000000f */
.L_x_16792:
[----:B------:R-:W-:Y:S05]  /*2690*/  BSYNC.RECONVERGENT B1 ;  /* 0x0000000000017941 */ /* 0x000fea0003800200 */
.L_x_16790:
        /* <DEDUP_REMOVED lines=21> */
.L_x_16794:
[----:B------:R-:W0:Y:S02]  /*27f0*/  MUFU.RCP R15, R14 ;  /* 0x0000000e000f7308 */ /* 0x000e240000001000 */
[----:B0-----:R-:W-:-:S04]  /*2800*/  FFMA R12, R14, R15, -1 ;  /* 0xbf8000000e0c7423 */ /* 0x001fc8000000000f */
[----:B------:R-:W-:-:S04]  /*2810*/  FADD.FTZ R12, -R12, -RZ ;  /* 0x800000ff0c0c7221 */ /* 0x000fc80000010100 */
[----:B------:R-:W-:-:S07]  /*2820*/  FFMA R15, R15, R12, R15 ;  /* 0x0000000c0f0f7223 */ /* 0x000fce000000000f */
.L_x_16795:
[----:B------:R-:W-:Y:S05]  /*2830*/  BSYNC.RECONVERGENT B1 ;  /* 0x0000000000017941 */ /* 0x000fea0003800200 */
.L_x_16793:
        /* <DEDUP_REMOVED lines=22> */
.L_x_16797:
[----:B------:R-:W0:Y:S02]  /*29a0*/  MUFU.RCP R15, R14 ;  /* 0x0000000e000f7308 */ /* 0x000e240000001000 */
[----:B0-----:R-:W-:-:S04]  /*29b0*/  FFMA R12, R14, R15, -1 ;  /* 0xbf8000000e0c7423 */ /* 0x001fc8000000000f */
[----:B------:R-:W-:-:S04]  /*29c0*/  FADD.FTZ R12, -R12, -RZ ;  /* 0x800000ff0c0c7221 */ /* 0x000fc80000010100 */
[----:B------:R-:W-:-:S07]  /*29d0*/  FFMA R15, R15, R12, R15 ;  /* 0x0000000c0f0f7223 */ /* 0x000fce000000000f */
.L_x_16798:
[----:B------:R-:W-:Y:S05]  /*29e0*/  BSYNC.RECONVERGENT B1 ;  /* 0x0000000000017941 */ /* 0x000fea0003800200 */
.L_x_16796:
        /* <DEDUP_REMOVED lines=21> */
.L_x_16800:
[----:B------:R-:W0:Y:S02]  /*2b40*/  MUFU.RCP R15, R18 ;  /* 0x00000012000f7308 */ /* 0x000e240000001000 */
[----:B0-----:R-:W-:-:S04]  /*2b50*/  FFMA R12, R18, R15, -1 ;  /* 0xbf800000120c7423 */ /* 0x001fc8000000000f */
[----:B------:R-:W-:-:S04]  /*2b60*/  FADD.FTZ R12, -R12, -RZ ;  /* 0x800000ff0c0c7221 */ /* 0x000fc80000010100 */
[----:B------:R-:W-:-:S07]  /*2b70*/  FFMA R15, R15, R12, R15 ;  /* 0x0000000c0f0f7223 */ /* 0x000fce000000000f */
.L_x_16801:
[----:B------:R-:W-:Y:S05]  /*2b80*/  BSYNC.RECONVERGENT B1 ;  /* 0x0000000000017941 */ /* 0x000fea0003800200 */
.L_x_16799:
        /* <DEDUP_REMOVED lines=22> */
.L_x_16803:
[----:B------:R-:W0:Y:S02]  /*2cf0*/  MUFU.RCP R15, R18 ;  /* 0x00000012000f7308 */ /* 0x000e240000001000 */
[----:B0-----:R-:W-:-:S04]  /*2d00*/  FFMA R12, R18, R15, -1 ;  /* 0xbf800000120c7423 */ /* 0x001fc8000000000f */
[----:B------:R-:W-:-:S04]  /*2d10*/  FADD.FTZ R12, -R12, -RZ ;  /* 0x800000ff0c0c7221 */ /* 0x000fc80000010100 */
[----:B------:R-:W-:-:S07]  /*2d20*/  FFMA R15, R15, R12, R15 ;  /* 0x0000000c0f0f7223 */ /* 0x000fce000000000f */
.L_x_16804:
[----:B------:R-:W-:Y:S05]  /*2d30*/  BSYNC.RECONVERGENT B1 ;  /* 0x0000000000017941 */ /* 0x000fea0003800200 */
.L_x_16802:
        /* <DEDUP_REMOVED lines=21> */
.L_x_16806:
[----:B------:R-:W0:Y:S02]  /*2e90*/  MUFU.RCP R15, R14 ;  /* 0x0000000e000f7308 */ /* 0x000e240000001000 */
[----:B0-----:R-:W-:-:S04]  /*2ea0*/  FFMA R12, R14, R15, -1 ;  /* 0xbf8000000e0c7423 */ /* 0x001fc8000000000f */
[----:B------:R-:W-:-:S04]  /*2eb0*/  FADD.FTZ R12, -R12, -RZ ;  /* 0x800000ff0c0c7221 */ /* 0x000fc80000010100 */
[----:B------:R-:W-:-:S07]  /*2ec0*/  FFMA R15, R15, R12, R15 ;  /* 0x0000000c0f0f7223 */ /* 0x000fce000000000f */
.L_x_16807:
[----:B------:R-:W-:Y:S05]  /*2ed0*/  BSYNC.RECONVERGENT B1 ;  /* 0x0000000000017941 */ /* 0x000fea0003800200 */
.L_x_16805:
        /* <DEDUP_REMOVED lines=22> */
.L_x_16809:
[----:B------:R-:W0:Y:S02]  /*3040*/  MUFU.RCP R15, R18 ;  /* 0x00000012000f7308 */ /* 0x000e240000001000 */
[----:B0-----:R-:W-:-:S04]  /*3050*/  FFMA R12, R18, R15, -1 ;  /* 0xbf800000120c7423 */ /* 0x001fc8000000000f */
[----:B------:R-:W-:-:S04]  /*3060*/  FADD.FTZ R12, -R12, -RZ ;  /* 0x800000ff0c0c7221 */ /* 0x000fc80000010100 */
[----:B------:R-:W-:-:S07]  /*3070*/  FFMA R15, R15, R12, R15 ;  /* 0x0000000c0f0f7223 */ /* 0x000fce000000000f */
.L_x_16810:
[----:B------:R-:W-:Y:S05]  /*3080*/  BSYNC.RECONVERGENT B1 ;  /* 0x0000000000017941 */ /* 0x000fea0003800200 */
.L_x_16808:
        /* <DEDUP_REMOVED lines=21> */
.L_x_16812:
[----:B------:R-:W0:Y:S02]  /*31e0*/  MUFU.RCP R15, R14 ;  /* 0x0000000e000f7308 */ /* 0x000e240000001000 */
[----:B0-----:R-:W-:-:S04]  /*31f0*/  FFMA R12, R14, R15, -1 ;  /* 0xbf8000000e0c7423 */ /* 0x001fc8000000000f */
[----:B------:R-:W-:-:S04]  /*3200*/  FADD.FTZ R12, -R12, -RZ ;  /* 0x800000ff0c0c7221 */ /* 0x000fc80000010100 */
[----:B------:R-:W-:-:S07]  /*3210*/  FFMA R15, R15, R12, R15 ;  /* 0x0000000c0f0f7223 */ /* 0x000fce000000000f */
.L_x_16813:
[----:B------:R-:W-:Y:S05]  /*3220*/  BSYNC.RECONVERGENT B1 ;  /* 0x0000000000017941 */ /* 0x000fea0003800200 */
.L_x_16811:
        /* <DEDUP_REMOVED lines=22> */
.L_x_16815:
[----:B------:R-:W0:Y:S02]  /*3390*/  MUFU.RCP R15, R18 ;  /* 0x00000012000f7308 */ /* 0x000e240000001000 */
[----:B0-----:R-:W-:-:S04]  /*33a0*/  FFMA R12, R18, R15, -1 ;  /* 0xbf800000120c7423 */ /* 0x001fc8000000000f */
[----:B------:R-:W-:-:S04]  /*33b0*/  FADD.FTZ R12, -R12, -RZ ;  /* 0x800000ff0c0c7221 */ /* 0x000fc80000010100 */
[----:B------:R-:W-:-:S07]  /*33c0*/  FFMA R15, R15, R12, R15 ;  /* 0x0000000c0f0f7223 */ /* 0x000fce000000000f */
.L_x_16816:
[----:B------:R-:W-:Y:S05]  /*33d0*/  BSYNC.RECONVERGENT B1 ;  /* 0x0000000000017941 */ /* 0x000fea0003800200 */
.L_x_16814:
        /* <DEDUP_REMOVED lines=21> */
.L_x_16818:
[----:B------:R-:W0:Y:S02]  /*3530*/  MUFU.RCP R15, R14 ;  /* 0x0000000e000f7308 */ /* 0x000e240000001000 */
[----:B0-----:R-:W-:-:S04]  /*3540*/  FFMA R12, R14, R15, -1 ;  /* 0xbf8000000e0c7423 */ /* 0x001fc8000000000f */
[----:B------:R-:W-:-:S04]  /*3550*/  FADD.FTZ R12, -R12, -RZ ;  /* 0x800000ff0c0c7221 */ /* 0x000fc80000010100 */
[----:B------:R-:W-:-:S07]  /*3560*/  FFMA R15, R15, R12, R15 ;  /* 0x0000000c0f0f7223 */ /* 0x000fce000000000f */
.L_x_16819:
[----:B------:R-:W-:Y:S05]  /*3570*/  BSYNC.RECONVERGENT B1 ;  /* 0x0000000000017941 */ /* 0x000fea0003800200 */
.L_x_16817:
        /* <DEDUP_REMOVED lines=22> */
.L_x_16821:
[----:B------:R-:W0:Y:S02]  /*36e0*/  MUFU.RCP R15, R14 ;  /* 0x0000000e000f7308 */ /* 0x000e240000001000 */
[----:B0-----:R-:W-:-:S04]  /*36f0*/  FFMA R12, R14, R15, -1 ;  /* 0xbf8000000e0c7423 */ /* 0x001fc8000000000f */
[----:B------:R-:W-:-:S04]  /*3700*/  FADD.FTZ R12, -R12, -RZ ;  /* 0x800000ff0c0c7221 */ /* 0x000fc80000010100 */
[----:B------:R-:W-:-:S07]  /*3710*/  FFMA R15, R15, R12, R15 ;  /* 0x0000000c0f0f7223 */ /* 0x000fce000000000f */
.L_x_16822:
[----:B------:R-:W-:Y:S05]  /*3720*/  BSYNC.RECONVERGENT B1 ;  /* 0x0000000000017941 */ /* 0x000fea0003800200 */
.L_x_16820:
        /* <DEDUP_REMOVED lines=21> */
.L_x_16824:
[----:B------:R-:W0:Y:S02]  /*3880*/  MUFU.RCP R15, R14 ;  /* 0x0000000e000f7308 */ /* 0x000e240000001000 */
[----:B0-----:R-:W-:-:S04]  /*3890*/  FFMA R12, R14, R15, -1 ;  /* 0xbf8000000e0c7423 */ /* 0x001fc8000000000f */
[----:B------:R-:W-:-:S04]  /*38a0*/  FADD.FTZ R12, -R12, -RZ ;  /* 0x800000ff0c0c7221 */ /* 0x000fc80000010100 */
[----:B------:R-:W-:-:S07]  /*38b0*/  FFMA R15, R15, R12, R15 ;  /* 0x0000000c0f0f7223 */ /* 0x000fce000000000f */
.L_x_16825:
[----:B------:R-:W-:Y:S05]  /*38c0*/  BSYNC.RECONVERGENT B1 ;  /* 0x0000000000017941 */ /* 0x000fea0003800200 */
.L_x_16823:
        /* <DEDUP_REMOVED lines=22> */
.L_x_16827:
[----:B------:R-:W0:Y:S02]  /*3a30*/  MUFU.RCP R15, R18 ;  /* 0x00000012000f7308 */ /* 0x000e240000001000 */
[----:B0-----:R-:W-:-:S04]  /*3a40*/  FFMA R12, R18, R15, -1 ;  /* 0xbf800000120c7423 */ /* 0x001fc8000000000f */
[----:B------:R-:W-:-:S04]  /*3a50*/  FADD.FTZ R12, -R12, -RZ ;  /* 0x800000ff0c0c7221 */ /* 0x000fc80000010100 */
[----:B------:R-:W-:-:S07]  /*3a60*/  FFMA R15, R15, R12, R15 ;  /* 0x0000000c0f0f7223 */ /* 0x000fce000000000f */
.L_x_16828:
[----:B------:R-:W-:Y:S05]  /*3a70*/  BSYNC.RECONVERGENT B1 ;  /* 0x0000000000017941 */ /* 0x000fea0003800200 */
.L_x_16826:
        /* <DEDUP_REMOVED lines=21> */
.L_x_16830:
[----:B------:R-:W0:Y:S02]  /*3bd0*/  MUFU.RCP R15, R14 ;  /* 0x0000000e000f7308 */ /* 0x000e240000001000 */
[----:B0-----:R-:W-:-:S04]  /*3be0*/  FFMA R12, R14, R15, -1 ;  /* 0xbf8000000e0c7423 */ /* 0x001fc8000000000f */
[----:B------:R-:W-:-:S04]  /*3bf0*/  FADD.FTZ R12, -R12, -RZ ;  /* 0x800000ff0c0c7221 */ /* 0x000fc80000010100 */
[----:B------:R-:W-:-:S07]  /*3c00*/  FFMA R15, R15, R12, R15 ;  /* 0x0000000c0f0f7223 */ /* 0x000fce000000000f */
.L_x_16831:
[----:B------:R-:W-:Y:S05]  /*3c10*/  BSYNC.RECONVERGENT B1 ;  /* 0x0000000000017941 */ /* 0x000fea0003800200 */
.L_x_16829:
        /* <DEDUP_REMOVED lines=22> */
.L_x_16833:
[----:B------:R-:W0:Y:S02]  /*3d80*/  MUFU.RCP R15, R18 ;  /* 0x00000012000f7308 */ /* 0x000e240000001000 */
[----:B0-----:R-:W-:-:S04]  /*3d90*/  FFMA R12, R18, R15, -1 ;  /* 0xbf800000120c7423 */ /* 0x001fc8000000000f */
[----:B------:R-:W-:-:S04]  /*3da0*/  FADD.FTZ R12, -R12, -RZ ;  /* 0x800000ff0c0c7221 */ /* 0x000fc80000010100 */
[----:B------:R-:W-:-:S07]  /*3db0*/  FFMA R15, R15, R12, R15 ;  /* 0x0000000c0f0f7223 */ /* 0x000fce000000000f */
.L_x_16834:
[----:B------:R-:W-:Y:S05]  /*3dc0*/  BSYNC.RECONVERGENT B1 ;  /* 0x0000000000017941 */ /* 0x000fea0003800200 */
.L_x_16832:
        /* <DEDUP_REMOVED lines=21> */
.L_x_16836:
[----:B------:R-:W0:Y:S02]  /*3f20*/  MUFU.RCP R15, R18 ;  /* 0x00000012000f7308 */ /* 0x000e240000001000 */
[----:B0-----:R-:W-:-:S04]  /*3f30*/  FFMA R12, R18, R15, -1 ;  /* 0xbf800000120c7423 */ /* 0x001fc8000000000f */
[----:B------:R-:W-:-:S04]  /*3f40*/  FADD.FTZ R12, -R12, -RZ ;  /* 0x800000ff0c0c7221 */ /* 0x000fc80000010100 */
[----:B------:R-:W-:-:S07]  /*3f50*/  FFMA R15, R15, R12, R15 ;  /* 0x0000000c0f0f7223 */ /* 0x000fce000000000f */
.L_x_16837:
[----:B------:R-:W-:Y:S05]  /*3f60*/  BSYNC.RECONVERGENT B1 ;  /* 0x0000000000017941 */ /* 0x000fea0003800200 */
.L_x_16835:
        /* <DEDUP_REMOVED lines=22> */
.L_x_16839:
[----:B------:R-:W0:Y:S02]  /*40d0*/  MUFU.RCP R15, R14 ;  /* 0x0000000e000f7308 */ /* 0x000e240000001000 */
[----:B0-----:R-:W-:-:S04]  /*40e0*/  FFMA R12, R14, R15, -1 ;  /* 0xbf8000000e0c7423 */ /* 0x001fc8000000000f */
[----:B------:R-:W-:-:S04]  /*40f0*/  FADD.FTZ R12, -R12, -RZ ;  /* 0x800000ff0c0c7221 */ /* 0x000fc80000010100 */
[----:B------:R-:W-:-:S07]  /*4100*/  FFMA R15, R15, R12, R15 ;  /* 0x0000000c0f0f7223 */ /* 0x000fce000000000f */
.L_x_16840:
[----:B------:R-:W-:Y:S05]  /*4110*/  BSYNC.RECONVERGENT B1 ;  /* 0x0000000000017941 */ /* 0x000fea0003800200 */
.L_x_16838:
        /* <DEDUP_REMOVED lines=21> */
.L_x_16842:
[----:B------:R-:W0:Y:S02]  /*4270*/  MUFU.RCP R15, R14 ;  /* 0x0000000e000f7308 */ /* 0x000e240000001000 */
[----:B0-----:R-:W-:-:S04]  /*4280*/  FFMA R12, R14, R15, -1 ;  /* 0xbf8000000e0c7423 */ /* 0x001fc8000000000f */
[----:B------:R-:W-:-:S04]  /*4290*/  FADD.FTZ R12, -R12, -RZ ;  /* 0x800000ff0c0c7221 */ /* 0x000fc80000010100 */
[----:B------:R-:W-:-:S07]  /*42a0*/  FFMA R15, R15, R12, R15 ;  /* 0x0000000c0f0f7223 */ /* 0x000fce000000000f */
.L_x_16843:
[----:B------:R-:W-:Y:S05]  /*42b0*/  BSYNC.RECONVERGENT B1 ;  /* 0x0000000000017941 */ /* 0x000fea0003800200 */
.L_x_16841:
        /* <DEDUP_REMOVED lines=22> */
.L_x_16845:
[----:B------:R-:W0:Y:S02]  /*4420*/  MUFU.RCP R15, R18 ;  /* 0x00000012000f7308 */ /* 0x000e240000001000 */
[----:B0-----:R-:W-:-:S04]  /*4430*/  FFMA R12, R18, R15, -1 ;  /* 0xbf800000120c7423 */ /* 0x001fc8000000000f */
[----:B------:R-:W-:-:S04]  /*4440*/  FADD.FTZ R12, -R12, -RZ ;  /* 0x800000ff0c0c7221 */ /* 0x000fc80000010100 */
[----:B------:R-:W-:-:S07]  /*4450*/  FFMA R15, R15, R12, R15 ;  /* 0x0000000c0f0f7223 */ /* 0x000fce000000000f */
.L_x_16846:
[----:B------:R-:W-:Y:S05]  /*4460*/  BSYNC.RECONVERGENT B1 ;  /* 0x0000000000017941 */ /* 0x000fea0003800200 */
.L_x_16844:
        /* <DEDUP_REMOVED lines=74> */
.L_x_16848:
[----:B------:R-:W-:Y:S05]  /*4910*/  BSYNC.RECONVERGENT B0 ;  /* 0x0000000000007941 */ /* 0x000fea0003800200 */
.L_x_16847:
        /* <DEDUP_REMOVED lines=13> */
.L_x_16850:
[----:B------:R-:W-:Y:S05]  /*49f0*/  BSYNC.RECONVERGENT B0 ;  /* 0x0000000000007941 */ /* 0x000fea0003800200 */
.L_x_16849:
        /* <DEDUP_REMOVED lines=14> */
.L_x_16852:
[----:B------:R-:W-:Y:S05]  /*4ae0*/  BSYNC.RECONVERGENT B0 ;  /* 0x0000000000007941 */ /* 0x000fea0003800200 */
.L_x_16851:
        /* <DEDUP_REMOVED lines=17> */
.L_x_16854:
[----:B------:R-:W-:Y:S05]  /*4c00*/  BSYNC.RECONVERGENT B0 ;  /* 0x0000000000007941 */ /* 0x000fea0003800200 */
.L_x_16853:
        /* <DEDUP_REMOVED lines=17> */
.L_x_16856:
[----:B------:R-:W-:Y:S05]  /*4d20*/  BSYNC.RECONVERGENT B0 ;  /* 0x0000000000007941 */ /* 0x000fea0003800200 */
.L_x_16855:
        /* <DEDUP_REMOVED lines=23> */
.L_x_16858:
[----:B------:R-:W-:Y:S05]  /*4ea0*/  BSYNC.RECONVERGENT B0 ;  /* 0x0000000000007941 */ /* 0x000fea0003800200 */
.L_x_16857:
        /* <DEDUP_REMOVED lines=26> */
.L_x_16860:
[----:B------:R-:W-:Y:S05]  /*5050*/  BSYNC.RECONVERGENT B0 ;  /* 0x0000000000007941 */ /* 0x000fea0003800200 */
.L_x_16859:
        /* <DEDUP_REMOVED lines=22> */
.L_x_16862:
[----:B------:R-:W-:Y:S05]  /*51c0*/  BSYNC.RECONVERGENT B0 ;  /* 0x0000000000007941 */ /* 0x000fea0003800200 */
.L_x_16861:
        /* <DEDUP_REMOVED lines=159> */
[----:B-----5:R-:W-:Y:S05]  /*5bc0*/  CALL.REL.NOINC `($__internal_493_$__cuda_sm20_rcp_rn_f32_slowpath) ;  /* 0x0000010400847944 */ /* 0x020fea0003c00000 */
[----:B------:R-:W-:Y:S05]  /*5bd0*/  BRA `(.L_x_16865) ;  /* 0x0000000000107947 */ /* 0x000fea0003800000 */
.L_x_16864:
[----:B------:R-:W0:Y:S02]  /*5be0*/  MUFU.RCP R15, R18 ;  /* 0x00000012000f7308 */ /* 0x000e240000001000 */
[----:B0-----:R-:W-:-:S04]  /*5bf0*/  FFMA R12, R18, R15, -1 ;  /* 0xbf800000120c7423 */ /* 0x001fc8000000000f */
[----:B------:R-:W-:-:S04]  /*5c00*/  FADD.FTZ R12, -R12, -RZ ;  /* 0x800000ff0c0c7221 */ /* 0x000fc80000010100 */
[----:B------:R-:W-:-:S07]  /*5c10*/  FFMA R15, R15, R12, R15 ;  /* 0x0000000c0f0f7223 */ /* 0x000fce000000000f */
.L_x_16865:
[----:B------:R-:W-:Y:S05]  /*5c20*/  BSYNC.RECONVERGENT B1 ;  /* 0x0000000000017941 */ /* 0x000fea0003800200 */
.L_x_16863:
        /* <DEDUP_REMOVED lines=22> */
.L_x_16867:
[----:B------:R-:W0:Y:S02]  /*5d90*/  MUFU.RCP R15, R14 ;  /* 0x0000000e000f7308 */ /* 0x000e240000001000 */
[----:B0-----:R-:W-:-:S04]  /*5da0*/  FFMA R12, R14, R15, -1 ;  /* 0xbf8000000e0c7423 */ /* 0x001fc8000000000f */
[----:B------:R-:W-:-:S04]  /*5db0*/  FADD.FTZ R12, -R12, -RZ ;  /* 0x800000ff0c0c7221 */ /* 0x000fc80000010100 */
[----:B------:R-:W-:-:S07]  /*5dc0*/  FFMA R15, R15, R12, R15 ;  /* 0x0000000c0f0f7223 */ /* 0x000fce000000000f */
.L_x_16868:
[----:B------:R-:W-:Y:S05]  /*5dd0*/  BSYNC.RECONVERGENT B1 ;  /* 0x0000000000017941 */ /* 0x000fea0003800200 */
.L_x_16866:
        /* <DEDUP_REMOVED lines=21> */
.L_x_16870:
[----:B------:R-:W0:Y:S02]  /*5f30*/  MUFU.RCP R15, R14 ;  /* 0x0000000e000f7308 */ /* 0x000e240000001000 */
[----:B0-----:R-:W-:-:S04]  /*5f40*/  FFMA R12, R14, R15, -1 ;  /* 0xbf8000000e0c7423 */ /* 0x001fc8000000000f */
[----:B------:R-:W-:-:S04]  /*5f50*/  FADD.FTZ R12, -R12, -RZ ;  /* 0x800000ff0c0c7221 */ /* 0x000fc80000010100 */
[----:B------:R-:W-:-:S07]  /*5f60*/  FFMA R15, R15, R12, R15 ;  /* 0x0000000c0f0f7223 */ /* 0x000fce000000000f */
.L_x_16871:
[----:B------:R-:W-:Y:S05]  /*5f70*/  BSYNC.RECONVERGENT B1 ;  /* 0x0000000000017941 */ /* 0x000fea0003800200 */
.L_x_16869:
        /* <DEDUP_REMOVED lines=22> */
.L_x_16873:
[----:B------:R-:W0:Y:S02]  /*60e0*/  MUFU.RCP R15, R14 ;  /* 0x0000000e000f7308 */ /* 0x000e240000001000 */
[----:B0-----:R-:W-:-:S04]  /*60f0*/  FFMA R12, R14, R15, -1 ;  /* 0xbf8000000e0c7423 */ /* 0x001fc8000000000f */
[----:B------:R-:W-:-:S04]  /*6100*/  FADD.FTZ R12, -R12, -RZ ;  /* 0x800000ff0c0c7221 */ /* 0x000fc80000010100 */
[----:B------:R-:W-:-:S07]  /*6110*/  FFMA R15, R15, R12, R15 ;  /* 0x0000000c0f0f7223 */ /* 0x000fce000000000f */
.L_x_16874:
[----:B------:R-:W-:Y:S05]  /*6120*/  BSYNC.RECONVERGENT B1 ;  /* 0x0000000000017941 */ /* 0x000fea0003800200 */
.L_x_16872:
        /* <DEDUP_REMOVED lines=21> */
.L_x_16876:
[----:B------:R-:W0:Y:S02]  /*6280*/  MUFU.RCP R15, R14 ;  /* 0x0000000e000f7308 */ /* 0x000e240000001000 */
[----:B0-----:R-:W-:-:S04]  /*6290*/  FFMA R12, R14, R15, -1 ;  /* 0xbf8000000e0c7423 */ /* 0x001fc8000000000f */
[----:B------:R-:W-:-:S04]  /*62a0*/  FADD.FTZ R12, -R12, -RZ ;  /* 0x800000ff0c0c7221 */ /* 0x000fc80000010100 */
[----:B------:R-:W-:-:S07]  /*62b0*/  FFMA R15, R15, R12, R15 ;  /* 0x0000000c0f0f7223 */ /* 0x000fce000000000f */
.L_x_16877:
[----:B------:R-:W-:Y:S05]  /*62c0*/  BSYNC.RECONVERGENT B1 ;  /* 0x0000000000017941 */ /* 0x000fea0003800200 */
.L_x_16875:
        /* <DEDUP_REMOVED lines=22> */
.L_x_16879:
[----:B------:R-:W0:Y:S02]  /*6430*/  MUFU.RCP R15, R14 ;  /* 0x0000000e000f7308 */ /* 0x000e240000001000 */
[----:B0-----:R-:W-:-:S04]  /*6440*/  FFMA R12, R14, R15, -1 ;  /* 0xbf8000000e0c7423 */ /* 0x001fc8000000000f */
[----:B------:R-:W-:-:S04]  /*6450*/  FADD.FTZ R12, -R12, -RZ ;  /* 0x800000ff0c0c7221 */ /* 0x000fc80000010100 */
[----:B------:R-:W-:-:S07]  /*6460*/  FFMA R15, R15, R12, R15 ;  /* 0x0000000c0f0f7223 */ /* 0x000fce000000000f */
.L_x_16880:
[----:B------:R-:W-:Y:S05]  /*6470*/  BSYNC.RECONVERGENT B1 ;  /* 0x0000000000017941 */ /* 0x000fea0003800200 */
.L_x_16878:
        /* <DEDUP_REMOVED lines=21> */
.L_x_16882:
[----:B------:R-:W0:Y:S02]  /*65d0*/  MUFU.RCP R15, R14 ;  /* 0x0000000e000f7308 */ /* 0x000e240000001000 */
[----:B0-----:R-:W-:-:S04]  /*65e0*/  FFMA R12, R14, R15, -1 ;  /* 0xbf8000000e0c7423 */ /* 0x001fc8000000000f */
[----:B------:R-:W-:-:S04]  /*65f0*/  FADD.FTZ R12, -R12, -RZ ;  /* 0x800000ff0c0c7221 */ /* 0x000fc80000010100 */
[----:B------:R-:W-:-:S07]  /*6600*/  FFMA R15, R15, R12, R15 ;  /* 0x0000000c0f0f7223 */ /* 0x000fce000000000f */
.L_x_16883:
[----:B------:R-:W-:Y:S05]  /*6610*/  BSYNC.RECONVERGENT B1 ;  /* 0x0000000000017941 */ /* 0x000fea0003800200 */
.L_x_16881:
        /* <DEDUP_REMOVED lines=22> */
.L_x_16885:
[----:B------:R-:W0:Y:S02]  /*6780*/  MUFU.RCP R15, R14 ;  /* 0x0000000e000f7308 */ /* 0x000e240000001000 */
[----:B0-----:R-:W-:-:S04]  /*6790*/  FFMA R12, R14, R15, -1 ;  /* 0xbf8000000e0c7423 */ /* 0x001fc8000000000f */
[----:B------:R-:W-:-:S04]  /*67a0*/  FADD.FTZ R12, -R12, -RZ ;  /* 0x800000ff0c0c7221 */ /* 0x000fc80000010100 */
[----:B------:R-:W-:-:S07]  /*67b0*/  FFMA R15, R15, R12, R15 ;  /* 0x0000000c0f0f7223 */ /* 0x000fce000000000f */
.L_x_16886:
[----:B------:R-:W-:Y:S05]  /*67c0*/  BSYNC.RECONVERGENT B1 ;  /* 0x0000000000017941 */ /* 0x000fea0003800200 */
.L_x_16884:
        /* <DEDUP_REMOVED lines=21> */
.L_x_16888:
[----:B------:R-:W0:Y:S02]  /*6920*/  MUFU.RCP R15, R16 ;  /* 0x00000010000f7308 */ /* 0x000e240000001000 */
[----:B0-----:R-:W-:-:S04]  /*6930*/  FFMA R12, R16, R15, -1 ;  /* 0xbf800000100c7423 */ /* 0x001fc8000000000f */
[----:B------:R-:W-:-:S04]  /*6940*/  FADD.FTZ R12, -R12, -RZ ;  /* 0x800000ff0c0c7221 */ /* 0x000fc80000010100 */
[----:B------:R-:W-:-:S07]  /*6950*/  FFMA R15, R15, R12, R15 ;  /* 0x0000000c0f0f7223 */ /* 0x000fce000000000f */
.L_x_16889:
[----:B------:R-:W-:Y:S05]  /*6960*/  BSYNC.RECONVERGENT B1 ;  /* 0x0000000000017941 */ /* 0x000fea0003800200 */
.L_x_16887:
        /* <DEDUP_REMOVED lines=22> */
.L_x_16891:
[----:B------:R-:W0:Y:S02]  /*6ad0*/  MUFU.RCP R15, R14 ;  /* 0x0000000e000f7308 */ /* 0x000e240000001000 */
[----:B0-----:R-:W-:-:S04]  /*6ae0*/  FFMA R12, R14, R15, -1 ;  /* 0xbf8000000e0c7423 */ /* 0x001fc8000000000f */
[----:B------:R-:W-:-:S04]  /*6af0*/  FADD.FTZ R12, -R12, -RZ ;  /* 0x800000ff0c0c7221 */ /* 0x000fc80000010100 */
[----:B------:R-:W-:-:S07]  /*6b00*/  FFMA R15, R15, R12, R15 ;  /* 0x0000000c0f0f7223 */ /* 0x000fce000000000f */
.L_x_16892:
[----:B------:R-:W-:Y:S05]  /*6b10*/  BSYNC.RECONVERGENT B1 ;  /* 0x0000000000017941 */ /* 0x000fea0003800200 */
.L_x_16890:
        /* <DEDUP_REMOVED lines=21> */
.L_x_16894:
[----:B------:R-:W0:Y:S02]  /*6c70*/  MUFU.RCP R15, R16 ;  /* 0x00000010000f7308 */ /* 0x000e240000001000 */
[----:B0-----:R-:W-:-:S04]  /*6c80*/  FFMA R12, R16, R15, -1 ;  /* 0xbf800000100c7423 */ /* 0x001fc8000000000f */
[----:B------:R-:W-:-:S04]  /*6c90*/  FADD.FTZ R12, -R12, -RZ ;  /* 0x800000ff0c0c7221 */ /* 0x000fc80000010100 */
[----:B------:R-:W-:-:S07]  /*6ca0*/  FFMA R15, R15, R12, R15 ;  /* 0x0000000c0f0f7223 */ /* 0x000fce000000000f */
.L_x_16895:
[----:B------:R-:W-:Y:S05]  /*6cb0*/  BSYNC.RECONVERGENT B1 ;  /* 0x0000000000017941 */ /* 0x000fea0003800200 */
.L_x_16893:
        /* <DEDUP_REMOVED lines=22> */
.L_x_16897:
[----:B------:R-:W0:Y:S02]  /*6e20*/  MUFU.RCP R15, R16 ;  /* 0x00000010000f7308 */ /* 0x000e240000001000 */
[----:B0-----:R-:W-:-:S04]  /*6e30*/  FFMA R12, R16, R15, -1 ;  /* 0xbf800000100c7423 */ /* 0x001fc8000000000f */
[----:B------:R-:W-:-:S04]  /*6e40*/  FADD.FTZ R12, -R12, -RZ ;  /* 0x800000ff0c0c7221 */ /* 0x000fc80000010100 */
[----:B------:R-:W-:-:S07]  /*6e50*/  FFMA R15, R15, R12, R15 ;  /* 0x0000000c0f0f7223 */ /* 0x000fce000000000f */
.L_x_16898:
[----:B------:R-:W-:Y:S05]  /*6e60*/  BSYNC.RECONVERGENT B1 ;  /* 0x0000000000017941 */ /* 0x000fea0003800200 */
.L_x_16896:
        /* <DEDUP_REMOVED lines=21> */
.L_x_16900:
[----:B------:R-:W0:Y:S02]  /*6fc0*/  MUFU.RCP R15, R14 ;  /* 0x0000000e000f7308 */ /* 0x000e240000001000 */
[----:B0-----:R-:W-:-:S04]  /*6fd0*/  FFMA R12, R14, R15, -1 ;  /* 0xbf8000000e0c7423 */ /* 0x001fc8000000000f */
[----:B------:R-:W-:-:S04]  /*6fe0*/  FADD.FTZ R12, -R12, -RZ ;  /* 0x800000ff0c0c7221 */ /* 0x000fc80000010100 */
[----:B------:R-:W-:-:S07]  /*6ff0*/  FFMA R15, R15, R12, R15 ;  /* 0x0000000c0f0f7223 */ /* 0x000fce000000000f */
.L_x_16901:
[----:B------:R-:W-:Y:S05]  /*7000*/  BSYNC.RECONVERGENT B1 ;  /* 0x0000000000017941 */ /* 0x000fea0003800200 */
.L_x_16899:
        /* <DEDUP_REMOVED lines=22> */
.L_x_16903:
[----:B------:R-:W0:Y:S02]  /*7170*/  MUFU.RCP R15, R16 ;  /* 0x00000010000f7308 */ /* 0x000e240000001000 */
[----:B0-----:R-:W-:-:S04]  /*7180*/  FFMA R12, R16, R15, -1 ;  /* 0xbf800000100c7423 */ /* 0x001fc8000000000f */
[----:B------:R-:W-:-:S04]  /*7190*/  FADD.FTZ R12, -R12, -RZ ;  /* 0x800000ff0c0c7221 */ /* 0x000fc80000010100 */
[----:B------:R-:W-:-:S07]  /*71a0*/  FFMA R15, R15, R12, R15 ;  /* 0x0000000c0f0f7223 */ /* 0x000fce000000000f */
.L_x_16904:
[----:B------:R-:W-:Y:S05]  /*71b0*/  BSYNC.RECONVERGENT B1 ;  /* 0x0000000000017941 */ /* 0x000fea0003800200 */
.L_x_16902:
        /* <DEDUP_REMOVED lines=21> */
.L_x_16906:
[----:B------:R-:W0:Y:S02]  /*7310*/  MUFU.RCP R15, R14 ;  /* 0x0000000e000f7308 */ /* 0x000e240000001000 */
[----:B0-----:R-:W-:-:S04]  /*7320*/  FFMA R12, R14, R15, -1 ;  /* 0xbf8000000e0c7423 */ /* 0x001fc8000000000f */
[----:B------:R-:W-:-:S04]  /*7330*/  FADD.FTZ R12, -R12, -RZ ;  /* 0x800000ff0c0c7221 */ /* 0x000fc80000010100 */
[----:B------:R-:W-:-:S07]  /*7340*/  FFMA R15, R15, R12, R15 ;  /* 0x0000000c0f0f7223 */ /* 0x000fce000000000f */
.L_x_16907:
[----:B------:R-:W-:Y:S05]  /*7350*/  BSYNC.RECONVERGENT B1 ;  /* 0x0000000000017941 */ /* 0x000fea0003800200 */
.L_x_16905:
        /* <DEDUP_REMOVED lines=22> */
.L_x_16909:
[----:B------:R-:W0:Y:S02]  /*74c0*/  MUFU.RCP R15, R16 ;  /* 0x00000010000f7308 */ /* 0x000e240000001000 */
[----:B0-----:R-:W-:-:S04]  /*74d0*/  FFMA R12, R16, R15, -1 ;  /* 0xbf800000100c7423 */ /* 0x001fc8000000000f */
[----:B------:R-:W-:-:S04]  /*74e0*/  FADD.FTZ R12, -R12, -RZ ;  /* 0x800000ff0c0c7221 */ /* 0x000fc80000010100 */
[----:B------:R-:W-:-:S07]  /*74f0*/  FFMA R15, R15, R12, R15 ;  /* 0x0000000c0f0f7223 */ /* 0x000fce000000000f */
.L_x_16910:
[----:B------:R-:W-:Y:S05]  /*7500*/  BSYNC.RECONVERGENT B1 ;  /* 0x0000000000017941 */ /* 0x000fea0003800200 */
.L_x_16908:
        /* <DEDUP_REMOVED lines=21> */
.L_x_16912:
[----:B------:R-:W0:Y:S02]  /*7660*/  MUFU.RCP R15, R14 ;  /* 0x0000000e000f7308 */ /* 0x000e240000001000 */
[----:B0-----:R-:W-:-:S04]  /*7670*/  FFMA R12, R14, R15, -1 ;  /* 0xbf8000000e0c7423 */ /* 0x001fc8000000000f */
[----:B------:R-:W-:-:S04]  /*7680*/  FADD.FTZ R12, -R12, -RZ ;  /* 0x800000ff0c0c7221 */ /* 0x000fc80000010100 */
[----:B------:R-:W-:-:S07]  /*7690*/  FFMA R15, R15, R12, R15 ;  /* 0x0000000c0f0f7223 */ /* 0x000fce000000000f */
.L_x_16913:
[----:B------:R-:W-:Y:S05]  /*76a0*/  BSYNC.RECONVERGENT B1 ;  /* 0x0000000000017941 */ /* 0x000fea0003800200 */
.L_x_16911:
        /* <DEDUP_REMOVED lines=22> */
.L_x_16915:
[----:B------:R-:W0:Y:S02]  /*7810*/  MUFU.RCP R15, R14 ;  /* 0x0000000e000f7308 */ /* 0x000e240000001000 */
[----:B0-----:R-:W-:-:S04]  /*7820*/  FFMA R12, R14, R15, -1 ;  /* 0xbf8000000e0c7423 */ /* 0x001fc8000000000f */
[----:B------:R-:W-:-:S04]  /*7830*/  FADD.FTZ R12, -R12, -RZ ;  /* 0x800000ff0c0c7221 */ /* 0x000fc80000010100 */
[----:B------:R-:W-:-:S07]  /*7840*/  FFMA R15, R15, R12, R15 ;  /* 0x0000000c0f0f7223 */ /* 0x000fce000000000f */
.L_x_16916:
[----:B------:R-:W-:Y:S05]  /*7850*/  BSYNC.RECONVERGENT B1 ;  /* 0x0000000000017941 */ /* 0x000fea0003800200 */
.L_x_16914:
        /* <DEDUP_REMOVED lines=21> */
.L_x_16918:
[----:B------:R-:W0:Y:S02]  /*79b0*/  MUFU.RCP R15, R16 ;  /* 0x00000010000f7308 */ /* 0x000e240000001000 */
[----:B0-----:R-:W-:-:S04]  /*79c0*/  FFMA R12, R16, R15, -1 ;  /* 0xbf800000100c7423 */ /* 0x001fc8000000000f */
[----:B------:R-:W-:-:S04]  /*79d0*/  FADD.FTZ R12, -R12, -RZ ;  /* 0x800000ff0c0c7221 */ /* 0x000fc80000010100 */
[----:B------:R-:W-:-:S07]  /*79e0*/  FFMA R15, R15, R12, R15 ;  /* 0x0000000c0f0f7223 */ /* 0x000fce000000000f */
.L_x_16919:
[----:B------:R-:W-:Y:S05]  /*79f0*/  BSYNC.RECONVERGENT B1 ;  /* 0x0000000000017941 */ /* 0x000fea0003800200 */
.L_x_16917:
        /* <DEDUP_REMOVED lines=22> */
.L_x_16921:
[----:B------:R-:W0:Y:S02]  /*7b60*/  MUFU.RCP R15, R16 ;  /* 0x00000010000f7308 */ /* 0x000e240000001000 */
[----:B0-----:R-:W-:-:S04]  /*7b70*/  FFMA R12, R16, R15, -1 ;  /* 0xbf800000100c7423 */ /* 0x001fc8000000000f */
[----:B------:R-:W-:-:S04]  /*7b80*/  FADD.FTZ R12, -R12, -RZ ;  /* 0x800000ff0c0c7221 */ /* 0x000fc80000010100 */
[----:B------:R-:W-:-:S07]  /*7b90*/  FFMA R15, R15, R12, R15 ;  /* 0x0000000c0f0f7223 */ /* 0x000fce000000000f */
.L_x_16922:
[----:B------:R-:W-:Y:S05]  /*7ba0*/  BSYNC.RECONVERGENT B1 ;  /* 0x0000000000017941 */ /* 0x000fea0003800200 */
.L_x_16920:
        /* <DEDUP_REMOVED lines=21> */
.L_x_16924:
[----:B------:R-:W0:Y:S02]  /*7d00*/  MUFU.RCP R15, R14 ;  /* 0x0000000e000f7308 */ /* 0x000e240000001000 */
[----:B0-----:R-:W-:-:S04]  /*7d10*/  FFMA R12, R14, R15, -1 ;  /* 0xbf8000000e0c7423 */ /* 0x001fc8000000000f */
[----:B------:R-:W-:-:S04]  /*7d20*/  FADD.FTZ R12, -R12, -RZ ;  /* 0x800000ff0c0c7221 */ /* 0x000fc80000010100 */
[----:B------:R-:W-:-:S07]  /*7d30*/  FFMA R15, R15, R12, R15 ;  /* 0x0000000c0f0f7223 */ /* 0x000fce000000000f */
.L_x_16925:
[----:B------:R-:W-:Y:S05]  /*7d40*/  BSYNC.RECONVERGENT B1 ;  /* 0x0000000000017941 */ /* 0x000fea0003800200 */
.L_x_16923:
        /* <DEDUP_REMOVED lines=22> */
.L_x_16927:
[----:B------:R-:W0:Y:S02]  /*7eb0*/  MUFU.RCP R15, R16 ;  /* 0x00000010000f7308 */ /* 0x000e240000001000 */
[----:B0-----:R-:W-:-:S04]  /*7ec0*/  FFMA R12, R16, R15, -1 ;  /* 0xbf800000100c7423 */ /* 0x001fc8000000000f */
[----:B------:R-:W-:-:S04]  /*7ed0*/  FADD.FTZ R12, -R12, -RZ ;  /* 0x800000ff0c0c7221 */ /* 0x000fc80000010100 */
[----:B------:R-:W-:-:S07]  /*7ee0*/  FFMA R15, R15, R12, R15 ;  /* 0x0000000c0f0f7223 */ /* 0x000fce000000000f */
.L_x_16928:
[----:B------:R-:W-:Y:S05]  /*7ef0*/  BSYNC.RECONVERGENT B1 ;  /* 0x0000000000017941 */ /* 0x000fea0003800200 */
.L_x_16926:
        /* <DEDUP_REMOVED lines=21> */
.L_x_16930:
[----:B------:R-:W0:Y:S02]  /*8050*/  MUFU.RCP R15, R14 ;  /* 0x0000000e000f7308 */ /* 0x000e240000001000 */
[----:B0-----:R-:W-:-:S04]  /*8060*/  FFMA R12, R14, R15, -1 ;  /* 0xbf8000000e0c7423 */ /* 0x001fc8000000000f */
[----:B------:R-:W-:-:S04]  /*8070*/  FADD.FTZ R12, -R12, -RZ ;  /* 0x800000ff0c0c7221 */ /* 0x000fc80000010100 */
[----:B------:R-:W-:-:S07]  /*8080*/  FFMA R15, R15, R12, R15 ;  /* 0x0000000c0f0f7223 */ /* 0x000fce000000000f */
.L_x_16931:
[----:B------:R-:W-:Y:S05]  /*8090*/  BSYNC.RECONVERGENT B1 ;  /* 0x0000000000017941 */ /* 0x000fea0003800200 */
.L_x_16929:
        /* <DEDUP_REMOVED lines=22> */
.L_x_16933:
[----:B------:R-:W0:Y:S02]  /*8200*/  MUFU.RCP R15, R14 ;  /* 0x0000000e000f7308 */ /* 0x000e240000001000 */
[----:B0-----:R-:W-:-:S04]  /*8210*/  FFMA R12, R14, R15, -1 ;  /* 0xbf8000000e0c7423 */ /* 0x001fc8000000000f */
[----:B------:R-:W-:-:S04]  /*8220*/  FADD.FTZ R12, -R12, -RZ ;  /* 0x800000ff0c0c7221 */ /* 0x000fc80000010100 */
[----:B------:R-:W-:-:S07]  /*8230*/  FFMA R15, R15, R12, R15 ;  /* 0x0000000c0f0f7223 */ /* 0x000fce000000000f */
.L_x_16934:
[----:B------:R-:W-:Y:S05]  /*8240*/  BSYNC.RECONVERGENT B1 ;  /* 0x0000000000017941 */ /* 0x000fea0003800200 */
.L_x_16932:
        /* <DEDUP_REMOVED lines=21> */
.L_x_16936:
[----:B------:R-:W0:Y:S02]  /*83a0*/  MUFU.RCP R15, R16 ;  /* 0x00000010000f7308 */ /* 0x000e240000001000 */
[----:B0-----:R-:W-:-:S04]  /*83b0*/  FFMA R12, R16, R15, -1 ;  /* 0xbf800000100c7423 */ /* 0x001fc8000000000f */
[----:B------:R-:W-:-:S04]  /*83c0*/  FADD.FTZ R12, -R12, -RZ ;  /* 0x800000ff0c0c7221 */ /* 0x000fc80000010100 */
[----:B------:R-:W-:-:S07]  /*83d0*/  FFMA R15, R15, R12, R15 ;  /* 0x0000000c0f0f7223 */ /* 0x000fce000000000f */
.L_x_16937:
[----:B------:R-:W-:Y:S05]  /*83e0*/  BSYNC.RECONVERGENT B1 ;  /* 0x0000000000017941 */ /* 0x000fea0003800200 */
.L_x_16935:
        /* <DEDUP_REMOVED lines=22> */
.L_x_16939:
[----:B------:R-:W0:Y:S02]  /*8550*/  MUFU.RCP R15, R14 ;  /* 0x0000000e000f7308 */ /* 0x000e240000001000 */
[----:B0-----:R-:W-:-:S04]  /*8560*/  FFMA R12, R14, R15, -1 ;  /* 0xbf8000000e0c7423 */ /* 0x001fc8000000000f */
[----:B------:R-:W-:-:S04]  /*8570*/  FADD.FTZ R12, -R12, -RZ ;  /* 0x800000ff0c0c7221 */ /* 0x000fc80000010100 */
[----:B------:R-:W-:-:S07]  /*8580*/  FFMA R15, R15, R12, R15 ;  /* 0x0000000c0f0f7223 */ /* 0x000fce000000000f */
.L_x_16940:
[----:B------:R-:W-:Y:S05]  /*8590*/  BSYNC.RECONVERGENT B1 ;  /* 0x0000000000017941 */ /* 0x000fea0003800200 */
.L_x_16938:
        /* <DEDUP_REMOVED lines=21> */
.L_x_16942:
[----:B------:R-:W0:Y:S02]  /*86f0*/  MUFU.RCP R15, R18 ;  /* 0x00000012000f7308 */ /* 0x000e240000001000 */
[----:B0-----:R-:W-:-:S04]  /*8700*/  FFMA R12, R18, R15, -1 ;  /* 0xbf800000120c7423 */ /* 0x001fc8000000000f */
[----:B------:R-:W-:-:S04]  /*8710*/  FADD.FTZ R12, -R12, -RZ ;  /* 0x800000ff0c0c7221 */ /* 0x000fc80000010100 */
[----:B------:R-:W-:-:S07]  /*8720*/  FFMA R15, R15, R12, R15 ;  /* 0x0000000c0f0f7223 */ /* 0x000fce000000000f */
.L_x_16943:
[----:B------:R-:W-:Y:S05]  /*8730*/  BSYNC.RECONVERGENT B1 ;  /* 0x0000000000017941 */ /* 0x000fea0003800200 */
.L_x_16941:
        /* <DEDUP_REMOVED lines=22> */
.L_x_16945:
[----:B------:R-:W0:Y:S02]  /*88a0*/  MUFU.RCP R15, R14 ;  /* 0x0000000e000f7308 */ /* 0x000e240000001000 */
[----:B0-----:R-:W-:-:S04]  /*88b0*/  FFMA R12, R14, R15, -1 ;  /* 0xbf8000000e0c7423 */ /* 0x001fc8000000000f */
[----:B------:R-:W-:-:S04]  /*88c0*/  FADD.FTZ R12, -R12, -RZ ;  /* 0x800000ff0c0c7221 */ /* 0x000fc80000010100 */
[----:B------:R-:W-:-:S07]  /*88d0*/  FFMA R15, R15, R12, R15 ;  /* 0x0000000c0f0f7223 */ /* 0x000fce000000000f */
.L_x_16946:
[----:B------:R-:W-:Y:S05]  /*88e0*/  BSYNC.RECONVERGENT B1 ;  /* 0x0000000000017941 */ /* 0x000fea0003800200 */
.L_x_16944:
        /* <DEDUP_REMOVED lines=21> */
.L_x_16948:
[----:B------:R-:W0:Y:S02]  /*8a40*/  MUFU.RCP R15, R18 ;  /* 0x00000012000f7308 */ /* 0x000e240000001000 */
[----:B0-----:R-:W-:-:S04]  /*8a50*/  FFMA R12, R18, R15, -1 ;  /* 0xbf800000120c7423 */ /* 0x001fc8000000000f */
[----:B------:R-:W-:-:S04]  /*8a60*/  FADD.FTZ R12, -R12, -RZ ;  /* 0x800000ff0c0c7221 */ /* 0x000fc80000010100 */
[----:B------:R-:W-:-:S07]  /*8a70*/  FFMA R15, R15, R12, R15 ;  /* 0x0000000c0f0f7223 */ /* 0x000fce000000000f */
.L_x_16949:
[----:B------:R-:W-:Y:S05]  /*8a80*/  BSYNC.RECONVERGENT B1 ;  /* 0x0000000000017941 */ /* 0x000fea0003800200 */
.L_x_16947:
        /* <DEDUP_REMOVED lines=22> */
.L_x_16951:
[----:B------:R-:W0:Y:S02]  /*8bf0*/  MUFU.RCP R15, R14 ;  /* 0x0000000e000f7308 */ /* 0x000e240000001000 */
[----:B0-----:R-:W-:-:S04]  /*8c00*/  FFMA R12, R14, R15, -1 ;  /* 0xbf8000000e0c7423 */ /* 0x001fc8000000000f */
[----:B------:R-:W-:-:S04]  /*8c10*/  FADD.FTZ R12, -R12, -RZ ;  /* 0x800000ff0c0c7221 */ /* 0x000fc80000010100 */
[----:B------:R-:W-:-:S07]  /*8c20*/  FFMA R15, R15, R12, R15 ;  /* 0x0000000c0f0f7223 */ /* 0x000fce000000000f */
.L_x_16952:
[----:B------:R-:W-:Y:S05]  /*8c30*/  BSYNC.RECONVERGENT B1 ;  /* 0x0000000000017941 */ /* 0x000fea0003800200 */
.L_x_16950:
        /* <DEDUP_REMOVED lines=21> */
.L_x_16954:
[----:B------:R-:W0:Y:S02]  /*8d90*/  MUFU.RCP R15, R14 ;  /* 0x0000000e000f7308 */ /* 0x000e240000001000 */
[----:B0-----:R-:W-:-:S04]  /*8da0*/  FFMA R12, R14, R15, -1 ;  /* 0xbf8000000e0c7423 */ /* 0x001fc8000000000f */
[----:B------:R-:W-:-:S04]  /*8db0*/  FADD.FTZ R12, -R12, -RZ ;  /* 0x800000ff0c0c7221 */ /* 0x000fc80000010100 */
[----:B------:R-:W-:-:S07]  /*8dc0*/  FFMA R15, R15, R12, R15 ;  /* 0x0000000c0f0f7223 */ /* 0x000fce000000000f */
.L_x_16955:
[----:B------:R-:W-:Y:S05]  /*8dd0*/  BSYNC.RECONVERGENT B1 ;  /* 0x0000000000017941 */ /* 0x000fea0003800200 */
.L_x_16953:
        /* <DEDUP_REMOVED lines=22> */
.L_x_16957:
[----:B------:R-:W0:Y:S02]  /*8f40*/  MUFU.RCP R15, R14 ;  /* 0x0000000e000f7308 */ /* 0x000e240000001000 */
[----:B0-----:R-:W-:-:S04]  /*8f50*/  FFMA R12, R14, R15, -1 ;  /* 0xbf8000000e0c7423 */ /* 0x001fc8000000000f */
[----:B------:R-:W-:-:S04]  /*8f60*/  FADD.FTZ R12, -R12, -RZ ;  /* 0x800000ff0c0c7221 */ /* 0x000fc80000010100 */
[----:B------:R-:W-:-:S07]  /*8f70*/  FFMA R15, R15, R12, R15 ;  /* 0x0000000c0f0f7223 */ /* 0x000fce000000000f */
.L_x_16958:
[----:B------:R-:W-:Y:S05]  /*8f80*/  BSYNC.RECONVERGENT B1 ;  /* 0x0000000000017941 */ /* 0x000fea0003800200 */
.L_x_16956:
        /* <DEDUP_REMOVED lines=67> */
.L_x_16960:
[----:B------:R-:W-:Y:S05]  /*93c0*/  BSYNC.RECONVERGENT B0 ;  /* 0x0000000000007941 */ /* 0x000fea0003800200 */
.L_x_16959:
        /* <DEDUP_REMOVED lines=47> */
.L_x_16962:
[----:B------:R-:W-:Y:S05]  /*96c0*/  BSYNC.RECONVERGENT B0 ;  /* 0x0000000000007941 */ /* 0x000fea0003800200 */
.L_x_16961:
        /* <DEDUP_REMOVED lines=49> */
.L_x_16964:
[----:B------:R-:W-:Y:S05]  /*99e0*/  BSYNC.RECONVERGENT B0 ;  /* 0x0000000000007941 */ /* 0x000fea0003800200 */
.L_x_16963:
        /* <DEDUP_REMOVED lines=26> */
.L_x_16966:
[----:B------:R-:W-:Y:S05]  /*9b90*/  BSYNC.RECONVERGENT B0 ;  /* 0x0000000000007941 */ /* 0x000fea0003800200 */
.L_x_16965:
        /* <DEDUP_REMOVED lines=26> */
.L_x_16968:
[----:B------:R-:W-:Y:S05]  /*9d40*/  BSYNC.RECONVERGENT B0 ;  /* 0x0000000000007941 */ /* 0x000fea0003800200 */
.L_x_16967:
        /* <DEDUP_REMOVED lines=25> */
.L_x_16970:
[----:B------:R-:W-:Y:S05]  /*9ee0*/  BSYNC.RECONVERGENT B0 ;  /* 0x0000000000007941 */ /* 0x000fea0003800200 */
.L_x_16969:
        /* <DEDUP_REMOVED lines=20> */
.L_x_16972:
[----:B------:R-:W-:Y:S05]  /*a030*/  BSYNC.RECONVERGENT B0 ;  /* 0x0000000000007941 */ /* 0x000fea0003800200 */
.L_x_16971:
        /* <DEDUP_REMOVED lines=22> */
.L_x_16974:
[----:B------:R-:W-:Y:S05]  /*a1a0*/  BSYNC.RECONVERGENT B0 ;  /* 0x0000000000007941 */ /* 0x000fea0003800200 */
.L_x_16973:
        /* <DEDUP_REMOVED lines=147> */
[----:B------:R-:W-:Y:S05]  /*aae0*/  CALL.REL.NOINC `($__internal_493_$__cuda_sm20_rcp_rn_f32_slowpath) ;  /* 0x000000b400bc7944 */ /* 0x000fea0003c00000 */
[----:B------:R-:W-:Y:S05]  /*aaf0*/  BRA `(.L_x_16977) ;  /* 0x0000000000107947 */ /* 0x000fea0003800000 */
.L_x_16976:
[----:B------:R-:W0:Y:S02]  /*ab00*/  MUFU.RCP R15, R56 ;  /* 0x00000038000f7308 */ /* 0x000e240000001000 */
[----:B0-----:R-:W-:-:S04]  /*ab10*/  FFMA R0, R56, R15, -1 ;  /* 0xbf80000038007423 */ /* 0x001fc8000000000f */
[----:B------:R-:W-:-:S04]  /*ab20*/  FADD.FTZ R0, -R0, -RZ ;  /* 0x800000ff00007221 */ /* 0x000fc80000010100 */
[----:B------:R-:W-:-:S07]  /*ab30*/  FFMA R15, R15, R0, R15 ;  /* 0x000000000f0f7223 */ /* 0x000fce000000000f */
.L_x_16977:
[----:B------:R-:W-:Y:S05]  /*ab40*/  BSYNC.RECONVERGENT B1 ;  /* 0x0000000000017941 */ /* 0x000fea0003800200 */
.L_x_16975:
        /* <DEDUP_REMOVED lines=19> */
[----:B------:R-:W-:Y:S05]  /*ac80*/  CALL.REL.NOINC `($__internal_493_$__cuda_sm20_rcp_rn_f32_slowpath) ;  /* 0x000000b400547944 */ /* 0x000fea0003c00000 */
[----:B------:R-:W-:Y:S05]  /*ac90*/  BRA `(.L_x_16980) ;  /* 0x0000000000107947 */ /* 0x000fea0003800000 */
.L_x_16979:
[----:B------:R-:W0:Y:S02]  /*aca0*/  MUFU.RCP R15, R12 ;  /* 0x0000000c000f7308 */ /* 0x000e240000001000 */
[----:B0-----:R-:W-:-:S04]  /*acb0*/  FFMA R0, R12, R15, -1 ;  /* 0xbf8000000c007423 */ /* 0x001fc8000000000f */
[----:B------:R-:W-:-:S04]  /*acc0*/  FADD.FTZ R0, -R0, -RZ ;  /* 0x800000ff00007221 */ /* 0x000fc80000010100 */
[----:B------:R-:W-:-:S07]  /*acd0*/  FFMA R15, R15, R0, R15 ;  /* 0x000000000f0f7223 */ /* 0x000fce000000000f */
.L_x_16980:
[----:B------:R-:W-:Y:S05]  /*ace0*/  BSYNC.RECONVERGENT B1 ;  /* 0x0000000000017941 */ /* 0x000fea0003800200 */
.L_x_16978:
        /* <DEDUP_REMOVED lines=20> */
.L_x_16982:
[----:B------:R-:W0:Y:S02]  /*ae30*/  MUFU.RCP R15, R12 ;  /* 0x0000000c000f7308 */ /* 0x000e240000001000 */
[----:B0-----:R-:W-:-:S04]  /*ae40*/  FFMA R0, R12, R15, -1 ;  /* 0xbf8000000c007423 */ /* 0x001fc8000000000f */
[----:B------:R-:W-:-:S04]  /*ae50*/  FADD.FTZ R0, -R0, -RZ ;  /* 0x800000ff00007221 */ /* 0x000fc80000010100 */
[----:B------:R-:W-:-:S07]  /*ae60*/  FFMA R15, R15, R0, R15 ;  /* 0x000000000f0f7223 */ /* 0x000fce000000000f */
.L_x_16983:
[----:B------:R-:W-:Y:S05]  /*ae70*/  BSYNC.RECONVERGENT B1 ;  /* 0x0000000000017941 */ /* 0x000fea0003800200 */
.L_x_16981:
        /* <DEDUP_REMOVED lines=21> */
.L_x_16985:
[----:B------:R-:W0:Y:S02]  /*afd0*/  MUFU.RCP R15, R12 ;  /* 0x0000000c000f7308 */ /* 0x000e240000001000 */
[----:B0-----:R-:W-:-:S04]  /*afe0*/  FFMA R0, R12, R15, -1 ;  /* 0xbf8000000c007423 */ /* 0x001fc8000000000f */
[----:B------:R-:W-:-:S04]  /*aff0*/  FADD.FTZ R0, -R0, -RZ ;  /* 0x800000ff00007221 */ /* 0x000fc80000010100 */
[----:B------:R-:W-:-:S07]  /*b000*/  FFMA R15, R15, R0, R15 ;  /* 0x000000000f0f7223 */ /* 0x000fce000000000f */
.L_x_16986:
[----:B------:R-:W-:Y:S05]  /*b010*/  BSYNC.RECONVERGENT B1 ;  /* 0x0000000000017941 */ /* 0x000fea0003800200 */
.L_x_16984:
        /* <DEDUP_REMOVED lines=20> */
.L_x_16988:
[----:B------:R-:W0:Y:S02]  /*b160*/  MUFU.RCP R15, R12 ;  /* 0x0000000c000f7308 */ /* 0x000e240000001000 */
[----:B0-----:R-:W-:-:S04]  /*b170*/  FFMA R0, R12, R15, -1 ;  /* 0xbf8000000c007423 */ /* 0x001fc8000000000f */
[----:B------:R-:W-:-:S04]  /*b180*/  FADD.FTZ R0, -R0, -RZ ;  /* 0x800000ff00007221 */ /* 0x000fc80000010100 */
[----:B------:R-:W-:-:S07]  /*b190*/  FFMA R15, R15, R0, R15 ;  /* 0x000000000f0f7223 */ /* 0x000fce000000000f */
.L_x_16989:
[----:B------:R-:W-:Y:S05]  /*b1a0*/  BSYNC.RECONVERGENT B1 ;  /* 0x0000000000017941 */ /* 0x000fea0003800200 */
.L_x_16987:
        /* <DEDUP_REMOVED lines=21> */
.L_x_16991:
[----:B------:R-:W0:Y:S02]  /*b300*/  MUFU.RCP R15, R12 ;  /* 0x0000000c000f7308 */ /* 0x000e240000001000 */
[----:B0-----:R-:W-:-:S04]  /*b310*/  FFMA R0, R12, R15, -1 ;  /* 0xbf8000000c007423 */ /* 0x001fc8000000000f */
[----:B------:R-:W-:-:S04]  /*b320*/  FADD.FTZ R0, -R0, -RZ ;  /* 0x800000ff00007221 */ /* 0x000fc80000010100 */
[----:B------:R-:W-:-:S07]  /*b330*/  FFMA R15, R15, R0, R15 ;  /* 0x000000000f0f7223 */ /* 0x000fce000000000f */
.L_x_16992:
[----:B------:R-:W-:Y:S05]  /*b340*/  BSYNC.RECONVERGENT B1 ;  /* 0x0000000000017941 */ /* 0x000fea0003800200 */
.L_x_16990:
        /* <DEDUP_REMOVED lines=20> */
.L_x_16994:
[----:B------:R-:W0:Y:S02]  /*b490*/  MUFU.RCP R15, R12 ;  /* 0x0000000c000f7308 */ /* 0x000e240000001000 */
[----:B0-----:R-:W-:-:S04]  /*b4a0*/  FFMA R0, R12, R15, -1 ;  /* 0xbf8000000c007423 */ /* 0x001fc8000000000f */
[----:B------:R-:W-:-:S04]  /*b4b0*/  FADD.FTZ R0, -R0, -RZ ;  /* 0x800000ff00007221 */ /* 0x000fc80000010100 */
[----:B------:R-:W-:-:S07]  /*b4c0*/  FFMA R15, R15, R0, R15 ;  /* 0x000000000f0f7223 */ /* 0x000fce000000000f */
.L_x_16995:
[----:B------:R-:W-:Y:S05]  /*b4d0*/  BSYNC.RECONVERGENT B1 ;  /* 0x0000000000017941 */ /* 0x000fea0003800200 */
.L_x_16993:
        /* <DEDUP_REMOVED lines=21> */
.L_x_16997:
[----:B------:R-:W0:Y:S02]  /*b630*/  MUFU.RCP R15, R12 ;  /* 0x0000000c000f7308 */ /* 0x000e240000001000 */
[----:B0-----:R-:W-:-:S04]  /*b640*/  FFMA R0, R12, R15, -1 ;  /* 0xbf8000000c007423 */ /* 0x001fc8000000000f */
[----:B------:R-:W-:-:S04]  /*b650*/  FADD.FTZ R0, -R0, -RZ ;  /* 0x800000ff00007221 */ /* 0x000fc80000010100 */
[----:B------:R-:W-:-:S07]  /*b660*/  FFMA R15, R15, R0, R15 ;  /* 0x000000000f0f7223 */ /* 0x000fce000000000f */
.L_x_16998:
[----:B------:R-:W-:Y:S05]  /*b670*/  BSYNC.RECONVERGENT B1 ;  /* 0x0000000000017941 */ /* 0x000fea0003800200 */
.L_x_16996:
        /* <DEDUP_REMOVED lines=20> */
.L_x_17000:
[----:B------:R-:W0:Y:S02]  /*b7c0*/  MUFU.RCP R15, R12 ;  /* 0x0000000c000f7308 */ /* 0x000e240000001000 */
[----:B0-----:R-:W-:-:S04]  /*b7d0*/  FFMA R0, R12, R15, -1 ;  /* 0xbf8000000c007423 */ /* 0x001fc8000000000f */
[----:B------:R-:W-:-:S04]  /*b7e0*/  FADD.FTZ R0, -R0, -RZ ;  /* 0x800000ff00007221 */ /* 0x000fc80000010100 */
[----:B------:R-:W-:-:S07]  /*b7f0*/  FFMA R15, R15, R0, R15 ;  /* 0x000000000f0f7223 */ /* 0x000fce000000000f */
.L_x_17001:
[----:B------:R-:W-:Y:S05]  /*b800*/  BSYNC.RECONVERGENT B1 ;  /* 0x0000000000017941 */ /* 0x000fea0003800200 */
.L_x_16999:
        /* <DEDUP_REMOVED lines=21> */
.L_x_17003:
[----:B------:R-:W0:Y:S02]  /*b960*/  MUFU.RCP R15, R12 ;  /* 0x0000000c000f7308 */ /* 0x000e240000001000 */
[----:B0-----:R-:W-:-:S04]  /*b970*/  FFMA R0, R12, R15, -1 ;  /* 0xbf8000000c007423 */ /* 0x001fc8000000000f */
[----:B------:R-:W-:-:S04]  /*b980*/  FADD.FTZ R0, -R0, -RZ ;  /* 0x800000ff00007221 */ /* 0x000fc80000010100 */
[----:B------:R-:W-:-:S07]  /*b990*/  FFMA R15, R15, R0, R15 ;  /* 0x000000000f0f7223 */ /* 0x000fce000000000f */
.L_x_17004:
[----:B------:R-:W-:Y:S05]  /*b9a0*/  BSYNC.RECONVERGENT B1 ;  /* 0x0000000000017941 */ /* 0x000fea0003800200 */
.L_x_17002:
        /* <DEDUP_REMOVED lines=20> */
.L_x_17006:
[----:B------:R-:W0:Y:S02]  /*baf0*/  MUFU.RCP R15, R12 ;  /* 0x0000000c000f7308 */ /* 0x000e240000001000 */
[----:B0-----:R-:W-:-:S04]  /*bb00*/  FFMA R0, R12, R15, -1 ;  /* 0xbf8000000c007423 */ /* 0x001fc8000000000f */
[----:B------:R-:W-:-:S04]  /*bb10*/  FADD.FTZ R0, -R0, -RZ ;  /* 0x800000ff00007221 */ /* 0x000fc80000010100 */
[----:B------:R-:W-:-:S07]  /*bb20*/  FFMA R15, R15, R0, R15 ;  /* 0x000000000f0f7223 */ /* 0x000fce000000000f */
.L_x_17007:
[----:B------:R-:W-:Y:S05]  /*bb30*/  BSYNC.RECONVERGENT B1 ;  /* 0x0000000000017941 */ /* 0x000fea0003800200 */
.L_x_17005:
        /* <DEDUP_REMOVED lines=21> */
.L_x_17009:
[----:B------:R-:W0:Y:S02]  /*bc90*/  MUFU.RCP R15, R12 ;  /* 0x0000000c000f7308 */ /* 0x000e240000001000 */
[----:B0-----:R-:W-:-:S04]  /*bca0*/  FFMA R0, R12, R15, -1 ;  /* 0xbf8000000c007423 */ /* 0x001fc8000000000f */
[----:B------:R-:W-:-:S04]  /*bcb0*/  FADD.FTZ R0, -R0, -RZ ;  /* 0x800000ff00007221 */ /* 0x000fc80000010100 */
[----:B------:R-:W-:-:S07]  /*bcc0*/  FFMA R15, R15, R0, R15 ;  /* 0x000000000f0f7223 */ /* 0x000fce000000000f */
.L_x_17010:
[----:B------:R-:W-:Y:S05]  /*bcd0*/  BSYNC.RECONVERGENT B1 ;  /* 0x0000000000017941 */ /* 0x000fea0003800200 */
.L_x_17008:
        /* <DEDUP_REMOVED lines=20> */
.L_x_17012:
[----:B------:R-:W0:Y:S02]  /*be20*/  MUFU.RCP R15, R12 ;  /* 0x0000000c000f7308 */ /* 0x000e240000001000 */
[----:B0-----:R-:W-:-:S04]  /*be30*/  FFMA R0, R12, R15, -1 ;  /* 0xbf8000000c007423 */ /* 0x001fc8000000000f */
[----:B------:R-:W-:-:S04]  /*be40*/  FADD.FTZ R0, -R0, -RZ ;  /* 0x800000ff00007221 */ /* 0x000fc80000010100 */
[----:B------:R-:W-:-:S07]  /*be50*/  FFMA R15, R15, R0, R15 ;  /* 0x000000000f0f7223 */ /* 0x000fce000000000f */
.L_x_17013:
[----:B------:R-:W-:Y:S05]  /*be60*/  BSYNC.RECONVERGENT B1 ;  /* 0x0000000000017941 */ /* 0x000fea0003800200 */
.L_x_17011:
        /* <DEDUP_REMOVED lines=21> */
.L_x_17015:
[----:B------:R-:W0:Y:S02]  /*bfc0*/  MUFU.RCP R15, R12 ;  /* 0x0000000c000f7308 */ /* 0x000e240000001000 */
[----:B0-----:R-:W-:-:S04]  /*bfd0*/  FFMA R0, R12, R15, -1 ;  /* 0xbf8000000c007423 */ /* 0x001fc8000000000f */
[----:B------:R-:W-:-:S04]  /*bfe0*/  FADD.FTZ R0, -R0, -RZ ;  /* 0x800000ff00007221 */ /* 0x000fc80000010100 */
[----:B------:R-:W-:-:S07]  /*bff0*/  FFMA R15, R15, R0, R15 ;  /* 0x000000000f0f7223 */ /* 0x000fce000000000f */
.L_x_17016:
[----:B------:R-:W-:Y:S05]  /*c000*/  BSYNC.RECONVERGENT B1 ;  /* 0x0000000000017941 */ /* 0x000fea0003800200 */
.L_x_17014:
        /* <DEDUP_REMOVED lines=20> */
.L_x_17018:
[----:B------:R-:W0:Y:S02]  /*c150*/  MUFU.RCP R15, R12 ;  /* 0x0000000c000f7308 */ /* 0x000e240000001000 */
[----:B0-----:R-:W-:-:S04]  /*c160*/  FFMA R3, R12, R15, -1 ;  /* 0xbf8000000c037423 */ /* 0x001fc8000000000f */
[----:B------:R-:W-:-:S04]  /*c170*/  FADD.FTZ R8, -R3, -RZ ;  /* 0x800000ff03087221 */ /* 0x000fc80000010100 */
[----:B------:R-:W-:-:S07]  /*c180*/  FFMA R15, R15, R8, R15 ;  /* 0x000000080f0f7223 */ /* 0x000fce000000000f */
.L_x_17019:
[----:B------:R-:W-:Y:S05]  /*c190*/  BSYNC.RECONVERGENT B1 ;  /* 0x0000000000017941 */ /* 0x000fea0003800200 */
.L_x_17017:
        /* <DEDUP_REMOVED lines=21> */
.L_x_17021:
[----:B------:R-:W0:Y:S02]  /*c2f0*/  MUFU.RCP R15, R12 ;  /* 0x0000000c000f7308 */ /* 0x000e240000001000 */
[----:B0-----:R-:W-:-:S04]  /*c300*/  FFMA R3, R12, R15, -1 ;  /* 0xbf8000000c037423 */ /* 0x001fc8000000000f */
[----:B------:R-:W-:-:S04]  /*c310*/  FADD.FTZ R12, -R3, -RZ ;  /* 0x800000ff030c7221 */ /* 0x000fc80000010100 */
[----:B------:R-:W-:-:S07]  /*c320*/  FFMA R15, R15, R12, R15 ;  /* 0x0000000c0f0f7223 */ /* 0x000fce000000000f */
.L_x_17022:
[----:B------:R-:W-:Y:S05]  /*c330*/  BSYNC.RECONVERGENT B1 ;  /* 0x0000000000017941 */ /* 0x000fea0003800200 */
.L_x_17020:
        /* <DEDUP_REMOVED lines=21> */
.L_x_17024:
[----:B------:R-:W0:Y:S02]  /*c490*/  MUFU.RCP R15, R14 ;  /* 0x0000000e000f7308 */ /* 0x000e240000001000 */
[----:B0-----:R-:W-:-:S04]  /*c4a0*/  FFMA R3, R14, R15, -1 ;  /* 0xbf8000000e037423 */ /* 0x001fc8000000000f */
[----:B------:R-:W-:-:S04]  /*c4b0*/  FADD.FTZ R12, -R3, -RZ ;  /* 0x800000ff030c7221 */ /* 0x000fc80000010100 */
[----:B------:R-:W-:-:S07]  /*c4c0*/  FFMA R15, R15, R12, R15 ;  /* 0x0000000c0f0f7223 */ /* 0x000fce000000000f */
.L_x_17025:
[----:B------:R-:W-:Y:S05]  /*c4d0*/  BSYNC.RECONVERGENT B1 ;  /* 0x0000000000017941 */ /* 0x000fea0003800200 */
.L_x_17023:
        /* <DEDUP_REMOVED lines=19> */
[----:B------:R-:W-:Y:S05]  /*c610*/  CALL.REL.NOINC `($__internal_493_$__cuda_sm20_rcp_rn_f32_slowpath) ;  /* 0x0000009800f07944 */ /* 0x000fea0003c00000 */
[----:B------:R-:W-:Y:S05]  /*c620*/  BRA `(.L_x_17028) ;  /* 0x0000000000107947 */ /* 0x000fea0003800000 */
.L_x_17027:
[----:B------:R-:W0:Y:S02]  /*c630*/  MUFU.RCP R15, R12 ;  /* 0x0000000c000f7308 */ /* 0x000e240000001000 */
[----:B0-----:R-:W-:-:S04]  /*c640*/  FFMA R3, R12, R15, -1 ;  /* 0xbf8000000c037423 */ /* 0x001fc8000000000f */
[----:B------:R-:W-:-:S04]  /*c650*/  FADD.FTZ R12, -R3, -RZ ;  /* 0x800000ff030c7221 */ /* 0x000fc80000010100 */
[----:B------:R-:W-:-:S07]  /*c660*/  FFMA R15, R15, R12, R15 ;  /* 0x0000000c0f0f7223 */ /* 0x000fce000000000f */
.L_x_17028:
[----:B------:R-:W-:Y:S05]  /*c670*/  BSYNC.RECONVERGENT B1 ;  /* 0x0000000000017941 */ /* 0x000fea0003800200 */
.L_x_17026:
        /* <DEDUP_REMOVED lines=21> */
.L_x_17030:
[----:B------:R-:W0:Y:S02]  /*c7d0*/  MUFU.RCP R15, R14 ;  /* 0x0000000e000f7308 */ /* 0x000e240000001000 */
[----:B0-----:R-:W-:-:S04]  /*c7e0*/  FFMA R3, R14, R15, -1 ;  /* 0xbf8000000e037423 */ /* 0x001fc8000000000f */
[----:B------:R-:W-:-:S04]  /*c7f0*/  FADD.FTZ R12, -R3, -RZ ;  /* 0x800000ff030c7221 */ /* 0x000fc80000010100 */
[----:B------:R-:W-:-:S07]  /*c800*/  FFMA R15, R15, R12, R15 ;  /* 0x0000000c0f0f7223 */ /* 0x000fce000000000f */
.L_x_17031:
[----:B------:R-:W-:Y:S05]  /*c810*/  BSYNC.RECONVERGENT B1 ;  /* 0x0000000000017941 */ /* 0x000fea0003800200 */
.L_x_17029:
        /* <DEDUP_REMOVED lines=22> */
.L_x_17033:
[----:B------:R-:W0:Y:S02]  /*c980*/  MUFU.RCP R15, R16 ;  /* 0x00000010000f7308 */ /* 0x000e240000001000 */
[----:B0-----:R-:W-:-:S04]  /*c990*/  FFMA R12, R16, R15, -1 ;  /* 0xbf800000100c7423 */ /* 0x001fc8000000000f */
[----:B------:R-:W-:-:S04]  /*c9a0*/  FADD.FTZ R12, -R12, -RZ ;  /* 0x800000ff0c0c7221 */ /* 0x000fc80000010100 */
[----:B------:R-:W-:-:S07]  /*c9b0*/  FFMA R15, R15, R12, R15 ;  /* 0x0000000c0f0f7223 */ /* 0x000fce000000000f */
.L_x_17034:
[----:B------:R-:W-:Y:S05]  /*c9c0*/  BSYNC.RECONVERGENT B1 ;  /* 0x0000000000017941 */ /* 0x000fea0003800200 */
.L_x_17032:
        /* <DEDUP_REMOVED lines=21> */
.L_x_17036:
[----:B------:R-:W0:Y:S02]  /*cb20*/  MUFU.RCP R15, R14 ;  /* 0x0000000e000f7308 */ /* 0x000e240000001000 */
[----:B0-----:R-:W-:-:S04]  /*cb30*/  FFMA R12, R14, R15, -1 ;  /* 0xbf8000000e0c7423 */ /* 0x001fc8000000000f */
[----:B------:R-:W-:-:S04]  /*cb40*/  FADD.FTZ R12, -R12, -RZ ;  /* 0x800000ff0c0c7221 */ /* 0x000fc80000010100 */
[----:B------:R-:W-:-:S07]  /*cb50*/  FFMA R15, R15, R12, R15 ;  /* 0x0000000c0f0f7223 */ /* 0x000fce000000000f */
.L_x_17037:
[----:B------:R-:W-:Y:S05]  /*cb60*/  BSYNC.RECONVERGENT B1 ;  /* 0x0000000000017941 */ /* 0x000fea0003800200 */
.L_x_17035:
        /* <DEDUP_REMOVED lines=22> */
.L_x_17039:
[----:B------:R-:W0:Y:S02]  /*ccd0*/  MUFU.RCP R15, R16 ;  /* 0x00000010000f7308 */ /* 0x000e240000001000 */
[----:B0-----:R-:W-:-:S04]  /*cce0*/  FFMA R12, R16, R15, -1 ;  /* 0xbf800000100c7423 */ /* 0x001fc8000000000f */
[----:B------:R-:W-:-:S04]  /*ccf0*/  FADD.FTZ R12, -R12, -RZ ;  /* 0x800000ff0c0c7221 */ /* 0x000fc80000010100 */
[----:B------:R-:W-:-:S07]  /*cd00*/  FFMA R15, R15, R12, R15 ;  /* 0x0000000c0f0f7223 */ /* 0x000fce000000000f */
.L_x_17040:
[----:B------:R-:W-:Y:S05]  /*cd10*/  BSYNC.RECONVERGENT B1 ;  /* 0x0000000000017941 */ /* 0x000fea0003800200 */
.L_x_17038:
        /* <DEDUP_REMOVED lines=21> */
.L_x_17042:
[----:B------:R-:W0:Y:S02]  /*ce70*/  MUFU.RCP R15, R14 ;  /* 0x0000000e000f7308 */ /* 0x000e240000001000 */
[----:B0-----:R-:W-:-:S04]  /*ce80*/  FFMA R12, R14, R15, -1 ;  /* 0xbf8000000e0c7423 */ /* 0x001fc8000000000f */
[----:B------:R-:W-:-:S04]  /*ce90*/  FADD.FTZ R12, -R12, -RZ ;  /* 0x800000ff0c0c7221 */ /* 0x000fc80000010100 */
[----:B------:R-:W-:-:S07]  /*cea0*/  FFMA R15, R15, R12, R15 ;  /* 0x0000000c0f0f7223 */ /* 0x000fce000000000f */
.L_x_17043:
[----:B------:R-:W-:Y:S05]  /*ceb0*/  BSYNC.RECONVERGENT B1 ;  /* 0x0000000000017941 */ /* 0x000fea0003800200 */
.L_x_17041:
        /* <DEDUP_REMOVED lines=22> */
.L_x_17045:
[----:B------:R-:W0:Y:S02]  /*d020*/  MUFU.RCP R15, R14 ;  /* 0x0000000e000f7308 */ /* 0x000e240000001000 */
[----:B0-----:R-:W-:-:S04]  /*d030*/  FFMA R12, R14, R15, -1 ;  /* 0xbf8000000e0c7423 */ /* 0x001fc8000000000f */
[----:B------:R-:W-:-:S04]  /*d040*/  FADD.FTZ R12, -R12, -RZ ;  /* 0x800000ff0c0c7221 */ /* 0x000fc80000010100 */
[----:B------:R-:W-:-:S07]  /*d050*/  FFMA R15, R15, R12, R15 ;  /* 0x0000000c0f0f7223 */ /* 0x000fce000000000f */
.L_x_17046:
[----:B------:R-:W-:Y:S05]  /*d060*/  BSYNC.RECONVERGENT B1 ;  /* 0x0000000000017941 */ /* 0x000fea0003800200 */
.L_x_17044:
        /* <DEDUP_REMOVED lines=21> */
.L_x_17048:
[----:B------:R-:W0:Y:S02]  /*d1c0*/  MUFU.RCP R15, R14 ;  /* 0x0000000e000f7308 */ /* 0x000e240000001000 */
[----:B0-----:R-:W-:-:S04]  /*d1d0*/  FFMA R12, R14, R15, -1 ;  /* 0xbf8000000e0c7423 */ /* 0x001fc8000000000f */
[----:B------:R-:W-:-:S04]  /*d1e0*/  FADD.FTZ R12, -R12, -RZ ;  /* 0x800000ff0c0c7221 */ /* 0x000fc80000010100 */
[----:B------:R-:W-:-:S07]  /*d1f0*/  FFMA R15, R15, R12, R15 ;  /* 0x0000000c0f0f7223 */ /* 0x000fce000000000f */
.L_x_17049:
[----:B------:R-:W-:Y:S05]  /*d200*/  BSYNC.RECONVERGENT B1 ;  /* 0x0000000000017941 */ /* 0x000fea0003800200 */
.L_x_17047:
        /* <DEDUP_REMOVED lines=22> */
.L_x_17051:
[----:B------:R-:W0:Y:S02]  /*d370*/  MUFU.RCP R15, R18 ;  /* 0x00000012000f7308 */ /* 0x000e240000001000 */
[----:B0-----:R-:W-:-:S04]  /*d380*/  FFMA R12, R18, R15, -1 ;  /* 0xbf800000120c7423 */ /* 0x001fc8000000000f */
[----:B------:R-:W-:-:S04]  /*d390*/  FADD.FTZ R12, -R12, -RZ ;  /* 0x800000ff0c0c7221 */ /* 0x000fc80000010100 */
[----:B------:R-:W-:-:S07]  /*d3a0*/  FFMA R15, R15, R12, R15 ;  /* 0x0000000c0f0f7223 */ /* 0x000fce000000000f */
.L_x_17052:
[----:B------:R-:W-:Y:S05]  /*d3b0*/  BSYNC.RECONVERGENT B1 ;  /* 0x0000000000017941 */ /* 0x000fea0003800200 */
.L_x_17050:
        /* <DEDUP_REMOVED lines=21> */
.L_x_17054:
[----:B------:R-:W0:Y:S02]  /*d510*/  MUFU.RCP R15, R18 ;  /* 0x00000012000f7308 */ /* 0x000e240000001000 */
[----:B0-----:R-:W-:-:S04]  /*d520*/  FFMA R12, R18, R15, -1 ;  /* 0xbf800000120c7423 */ /* 0x001fc8000000000f */
[----:B------:R-:W-:-:S04]  /*d530*/  FADD.FTZ R12, -R12, -RZ ;  /* 0x800000ff0c0c7221 */ /* 0x000fc80000010100 */
[----:B------:R-:W-:-:S07]  /*d540*/  FFMA R15, R15, R12, R15 ;  /* 0x0000000c0f0f7223 */ /* 0x000fce000000000f */
.L_x_17055:
[----:B------:R-:W-:Y:S05]  /*d550*/  BSYNC.RECONVERGENT B1 ;  /* 0x0000000000017941 */ /* 0x000fea0003800200 */
.L_x_17053:
        /* <DEDUP_REMOVED lines=22> */
.L_x_17057:
[----:B------:R-:W0:Y:S02]  /*d6c0*/  MUFU.RCP R15, R14 ;  /* 0x0000000e000f7308 */ /* 0x000e240000001000 */
[----:B0-----:R-:W-:-:S04]  /*d6d0*/  FFMA R12, R14, R15, -1 ;  /* 0xbf8000000e0c7423 */ /* 0x001fc8000000000f */
[----:B------:R-:W-:-:S04]  /*d6e0*/  FADD.FTZ R12, -R12, -RZ ;  /* 0x800000ff0c0c7221 */ /* 0x000fc80000010100 */
[----:B------:R-:W-:-:S07]  /*d6f0*/  FFMA R15, R15, R12, R15 ;  /* 0x0000000c0f0f7223 */ /* 0x000fce000000000f */
.L_x_17058:
[----:B------:R-:W-:Y:S05]  /*d700*/  BSYNC.RECONVERGENT B1 ;  /* 0x0000000000017941 */ /* 0x000fea0003800200 */
.L_x_17056:
        /* <DEDUP_REMOVED lines=21> */
.L_x_17060:
[----:B------:R-:W0:Y:S02]  /*d860*/  MUFU.RCP R15, R18 ;  /* 0x00000012000f7308 */ /* 0x000e240000001000 */
[----:B0-----:R-:W-:-:S04]  /*d870*/  FFMA R12, R18, R15, -1 ;  /* 0xbf800000120c7423 */ /* 0x001fc8000000000f */
[----:B------:R-:W-:-:S04]  /*d880*/  FADD.FTZ R12, -R12, -RZ ;  /* 0x800000ff0c0c7221 */ /* 0x000fc80000010100 */
[----:B------:R-:W-:-:S07]  /*d890*/  FFMA R15, R15, R12, R15 ;  /* 0x0000000c0f0f7223 */ /* 0x000fce000000000f */
.L_x_17061:
[----:B------:R-:W-:Y:S05]  /*d8a0*/  BSYNC.RECONVERGENT B1 ;  /* 0x0000000000017941 */ /* 0x000fea0003800200 */
.L_x_17059:
        /* <DEDUP_REMOVED lines=22> */
.L_x_17063:
[----:B------:R-:W0:Y:S02]  /*da10*/  MUFU.RCP R15, R14 ;  /* 0x0000000e000f7308 */ /* 0x000e240000001000 */
[----:B0-----:R-:W-:-:S04]  /*da20*/  FFMA R12, R14, R15, -1 ;  /* 0xbf8000000e0c7423 */ /* 0x001fc8000000000f */
[----:B------:R-:W-:-:S04]  /*da30*/  FADD.FTZ R12, -R12, -RZ ;  /* 0x800000ff0c0c7221 */ /* 0x000fc80000010100 */
[----:B------:R-:W-:-:S07]  /*da40*/  FFMA R15, R15, R12, R15 ;  /* 0x0000000c0f0f7223 */ /* 0x000fce000000000f */
.L_x_17064:
[----:B------:R-:W-:Y:S05]  /*da50*/  BSYNC.RECONVERGENT B1 ;  /* 0x0000000000017941 */ /* 0x000fea0003800200 */
.L_x_17062:
        /* <DEDUP_REMOVED lines=21> */
.L_x_17066:
[----:B------:R-:W0:Y:S02]  /*dbb0*/  MUFU.RCP R15, R18 ;  /* 0x00000012000f7308 */ /* 0x000e240000001000 */
[----:B0-----:R-:W-:-:S04]  /*dbc0*/  FFMA R12, R18, R15, -1 ;  /* 0xbf800000120c7423 */ /* 0x001fc8000000000f */
[----:B------:R-:W-:-:S04]  /*dbd0*/  FADD.FTZ R12, -R12, -RZ ;  /* 0x800000ff0c0c7221 */ /* 0x000fc80000010100 */
[----:B------:R-:W-:-:S07]  /*dbe0*/  FFMA R15, R15, R12, R15 ;  /* 0x0000000c0f0f7223 */ /* 0x000fce000000000f */
.L_x_17067:
[----:B------:R-:W-:Y:S05]  /*dbf0*/  BSYNC.RECONVERGENT B1 ;  /* 0x0000000000017941 */ /* 0x000fea0003800200 */
.L_x_17065:
        /* <DEDUP_REMOVED lines=21> */
[----:B------:R-:W-:Y:S01]  /*dd50*/  MOV R13, R15 ;  /* 0x0000000f000d7202 */ /* 0x000fe20000000f00 */
[----:B------:R-:W-:Y:S06]  /*dd60*/  BRA `(.L_x_17070) ;  /* 0x0000000000107947 */ /* 0x000fec0003800000 */
.L_x_17069:
[----:B------:R-:W0:Y:S02]  /*dd70*/  MUFU.RCP R13, R14 ;  /* 0x0000000e000d7308 */ /* 0x000e240000001000 */
[----:B0-----:R-:W-:-:S04]  /*dd80*/  FFMA R12, R14, R13, -1 ;  /* 0xbf8000000e0c7423 */ /* 0x001fc8000000000d */
[----:B------:R-:W-:-:S04]  /*dd90*/  FADD.FTZ R12, -R12, -RZ ;  /* 0x800000ff0c0c7221 */ /* 0x000fc80000010100 */
[----:B------:R-:W-:-:S07]  /*dda0*/  FFMA R13, R13, R12, R13 ;  /* 0x0000000c0d0d7223 */ /* 0x000fce000000000d */
.L_x_17070:
[----:B------:R-:W-:Y:S05]  /*ddb0*/  BSYNC.RECONVERGENT B1 ;  /* 0x0000000000017941 */ /* 0x000fea0003800200 */
.L_x_17068:
        /* <DEDUP_REMOVED lines=66> */
.L_x_17072:
[----:B------:R-:W-:Y:S05]  /*e1e0*/  BSYNC.RECONVERGENT B0 ;  /* 0x0000000000007941 */ /* 0x000fea0003800200 */
.L_x_17071:
        /* <DEDUP_REMOVED lines=26> */
.L_x_17074:
[----:B------:R-:W-:Y:S05]  /*e390*/  BSYNC.RECONVERGENT B0 ;  /* 0x0000000000007941 */ /* 0x000fea0003800200 */
.L_x_17073:
        /* <DEDUP_REMOVED lines=80> */
.L_x_17076:
[----:B------:R-:W-:Y:S05]  /*e8a0*/  BSYNC.RECONVERGENT B0 ;  /* 0x0000000000007941 */ /* 0x000fea0003800200 */
.L_x_17075:
[----:B------:R-:W-:Y:S01]  /*e8b0*/  FMUL R80, R59, UR8 ;  /* 0x000000083b507c20 */ /* 0x000fe20008400000 */
[----:B------:R-:W-:Y:S02]  /*e8c0*/  HFMA2 R56, -RZ, RZ, 3.7421875, 0 ;  /* 0x437c0000ff387431 */ /* 0x000fe400000001ff */
[----:B------:R-:W-:Y:S01]  /*e8d0*/  HADD2.F32 R74, -RZ, R38.H0_H0 ;  /* 0x20000026ff4a7230 */ /* 0x000fe20000004100 */
[----:B------:R-:W-:Y:S01]  /*e8e0*/  SHF.L.U32 R52, R90, 0x18, RZ ;  /* 0x000000185a347819 */ /* 0x000fe200000006ff */
[----:B0-----:R-:W-:Y:S01]  /*e8f0*/  IMAD.MOV.U32 R55, RZ, RZ, 0x3bbb989d ;  /* 0x3bbb989dff377424 */ /* 0x001fe200078e00ff */
[----:B------:R-:W-:Y:S01]  /*e900*/  F2FP.SATFINITE.E5M2.F32.PACK_AB_MERGE_C R80, RZ, R80, RZ ;  /* 0x00000050ff50723e */ /* 0x000fe200048060ff */
[----:B------:R-:W-:Y:S01]  /*e910*/  FMUL R54, R72, UR8 ;  /* 0x0000000848367c20 */ /* 0x000fe20008400000 */
[----:B------:R-:W-:Y:S01]  /*e920*/  LOP3.LUT R52, R77, 0xff000000, R52, 0xf8, !PT ;  /* 0xff0000004d347812 */ /* 0x000fe200078ef834 */
[----:B------:R-:W-:Y:S01]  /*e930*/  FFMA.SAT R55, R74, -R55, 0.5 ;  /* 0x3f0000004a377423 */ /* 0x000fe20000002837 */
[----:B------:R-:W-:Y:S01]  /*e940*/  FMNMX3 R87, |R23|, R87, |R0|, !PT ;  /* 0x0000005717577276 */ /* 0x000fe20007800600 */
[----:B------:R-:W-:Y:S01]  /*e950*/  IMAD.U32 R79, R80, 0x10000, RZ ;  /* 0x00010000504f7824 */ /* 0x000fe200078e00ff */
[----:B------:R-:W-:Y:S01]  /*e960*/  F2FP.SATFINITE.E5M2.F32.PACK_AB_MERGE_C R77, RZ, R54, RZ ;  /* 0x00000036ff4d723e */ /* 0x000fe200048060ff */
        /* <DEDUP_REMOVED lines=17> */
[----:B------:R-:W-:Y:S01]  /*ea80*/  F2FP.SATFINITE.E5M2.F32.PACK_AB_MERGE_C R85, RZ, R85, RZ ;  /* 0x00000055ff55723e */ /* 0x000fe200048060ff */
        /* <DEDUP_REMOVED lines=10> */
[----:B------:R-:W-:-:S02]  /*eb30*/  F2FP.SATFINITE.E5M2.F32.PACK_AB_MERGE_C R87, RZ, R87, RZ ;  /* 0x00000057ff57723e */ /* 0x000fc400048060ff */
[----:B------:R-:W-:Y:S01]  /*eb40*/  LOP3.LUT R54, R86, 0xff000000, R83, 0xf8, !PT ;  /* 0xff00000056367812 */ /* 0x000fe200078ef853 */
[----:B------:R-:W-:Y:S01]  /*eb50*/  FMUL R83, R57, UR8 ;  /* 0x0000000839537c20 */ /* 0x000fe20008400000 */
[----:B------:R-:W-:Y:S01]  /*eb60*/  F2FP.SATFINITE.E5M2.F32.PACK_AB_MERGE_C R86, RZ, R0, RZ ;  /* 0x00000000ff56723e */ /* 0x000fe200048060ff */
[----:B0-----:R-:W-:Y:S01]  /*eb70*/  FFMA R0, R78, R79, 1 ;  /* 0x3f8000004e007423 */ /* 0x001fe2000000004f */
[----:B------:R-:W-:Y:S01]  /*eb80*/  FMNMX3 R78, |R58|, R73, |R57|, !PT ;  /* 0x000000493a4e7276 */ /* 0x000fe20007800639 */
[----:B------:R-:W-:Y:S01]  /*eb90*/  FMUL R73, R30, UR8 ;  /* 0x000000081e497c20 */ /* 0x000fe20008400000 */
[----:B------:R-:W-:Y:S02]  /*eba0*/  LOP3.LUT R79, R86, 0xffff, RZ, 0xc0, !PT ;  /* 0x0000ffff564f7812 */ /* 0x000fe400078ec0ff */
[----:B------:R-:W-:Y:S02]  /*ebb0*/  F2FP.SATFINITE.E5M2.F32.PACK_AB_MERGE_C R83, RZ, R83, RZ ;  /* 0x00000053ff53723e */ /* 0x000fe400048060ff */
[----:B------:R-:W-:-:S02]  /*ebc0*/  SHF.L.U32 R79, R79, 0x18, RZ ;  /* 0x000000184f4f7819 */ /* 0x000fc400000006ff */
[----:B------:R-:W-:Y:S02]  /*ebd0*/  F2FP.SATFINITE.E5M2.F32.PACK_AB_MERGE_C R73, RZ, R73, RZ ;  /* 0x00000049ff49723e */ /* 0x000fe400048060ff */
        /* <DEDUP_REMOVED lines=21> */
[----:B------:R-:W-:Y:S02]  /*ed30*/  SHF.L.U32 R53, R30, 0x10, RZ ;  /* 0x000000101e357819 */ /* 0x000fe400000006ff */
[----:B------:R-:W-:Y:S02]  /*ed40*/  F2FP.SATFINITE.E5M2.F32.PACK_AB_MERGE_C R68, RZ, R68, RZ ;  /* 0x00000044ff44723e */ /* 0x000fe400048060ff */
[----:B------:R-:W-:Y:S02]  /*ed50*/  F2FP.SATFINITE.E5M2.F32.PACK_AB_MERGE_C R3, RZ, R3, RZ ;  /* 0x00000003ff03723e */ /* 0x000fe400048060ff */
[----:B------:R-:W-:Y:S02]  /*ed60*/  F2FP.SATFINITE.E5M2.F32.PACK_AB_MERGE_C R59, RZ, R16, RZ ;  /* 0x00000010ff3b723e */ /* 0x000fe400048060ff */
        /* <DEDUP_REMOVED lines=37> */
.L_x_17078:
[----:B------:R-:W-:Y:S05]  /*efc0*/  BSYNC.RECONVERGENT B0 ;  /* 0x0000000000007941 */ /* 0x000fea0003800200 */
.L_x_17077:
        /* <DEDUP_REMOVED lines=30> */
.L_x_17080:
[----:B------:R-:W-:Y:S05]  /*f1b0*/  BSYNC.RECONVERGENT B0 ;  /* 0x0000000000007941 */ /* 0x000fea0003800200 */
.L_x_17079:
        /* <DEDUP_REMOVED lines=17> */
.L_x_17082:
[----:B------:R-:W-:Y:S05]  /*f2d0*/  BSYNC.RECONVERGENT B0 ;  /* 0x0000000000007941 */ /* 0x000fea0003800200 */
.L_x_17081:
        /* <DEDUP_REMOVED lines=16> */
.L_x_17084:
[----:B------:R-:W-:Y:S05]  /*f3e0*/  BSYNC.RECONVERGENT B0 ;  /* 0x0000000000007941 */ /* 0x000fea0003800200 */
.L_x_17083:
        /* <DEDUP_REMOVED lines=14> */
.L_x_17086:
[----:B------:R-:W-:Y:S05]  /*f4d0*/  BSYNC.RECONVERGENT B0 ;  /* 0x0000000000007941 */ /* 0x000fea0003800200 */
.L_x_17085:
[----:B------:R-:W-:Y:S01]  /*f4e0*/  BSSY.RECONVERGENT B1, `(.L_x_17087) ;  /* 0x000000c000017945 */ /* 0x000fe20003800200 */
[----:B------:R-:W-:Y:S02]  /*f4f0*/  IADD3.X R57, PT, PT, R13, R31, RZ, P2, P3 ;  /* 0x0000001f0d397210 */ /* 0x000fe400017e64ff */
[----:B------:R-:W-:Y:S01]  /*f500*/  FMNMX3 R76, |R71|, R70, |R76|, !PT ;  /* 0x00000046474c7276 */ /* 0x000fe2000780064c */
[----:B------:R-:W-:Y:S06]  /*f510*/  @P4 BRA `(.L_x_17088) ;  /* 0x0000000000104947 */ /* 0x000fec0003800000 */
[----:B------:R-:W-:Y:S01]  /*f520*/  IMAD.MOV.U32 R12, RZ, RZ, R0 ;  /* 0x000000ffff0c7224 */ /* 0x000fe200078e0000 */
[----:B------:R-:W-:-:S07]  /*f530*/  MOV R14, 0xf550 ;  /* 0x0000f550000e7802 */ /* 0x000fce0000000f00 */
[----:B01234-:R-:W-:Y:S05]  /*f540*/  CALL.REL.NOINC `($__internal_493_$__cuda_sm20_rcp_rn_f32_slowpath) ;  /* 0x0000006c00247944 */ /* 0x01ffea0003c00000 */
[----:B------:R-:W-:Y:S05]  /*f550*/  BRA `(.L_x_17089) ;  /* 0x0000000000107947 */ /* 0x000fea0003800000 */
.L_x_17088:
[----:B------:R-:W5:Y:S02]  /*f560*/  MUFU.RCP R15, R0 ;  /* 0x00000000000f7308 */ /* 0x000f640000001000 */
[----:B-----5:R-:W-:-:S04]  /*f570*/  FFMA R3, R0, R15, -1 ;  /* 0xbf80000000037423 */ /* 0x020fc8000000000f */
[----:B------:R-:W-:-:S04]  /*f580*/  FADD.FTZ R12, -R3, -RZ ;  /* 0x800000ff030c7221 */ /* 0x000fc80000010100 */
[----:B------:R-:W-:-:S07]  /*f590*/  FFMA R15, R15, R12, R15 ;  /* 0x0000000c0f0f7223 */ /* 0x000fce000000000f */
.L_x_17089:
[----:B------:R-:W-:Y:S05]  /*f5a0*/  BSYNC.RECONVERGENT B1 ;  /* 0x0000000000017941 */ /* 0x000fea0003800200 */
.L_x_17087:
        /* <DEDUP_REMOVED lines=19> */
[----:B01234-:R-:W-:Y:S05]  /*f6e0*/  CALL.REL.NOINC `($__internal_493_$__cuda_sm20_rcp_rn_f32_slowpath) ;  /* 0x0000006800bc7944 */ /* 0x01ffea0003c00000 */
[----:B------:R-:W-:Y:S05]  /*f6f0*/  BRA `(.L_x_17092) ;  /* 0x0000000000107947 */ /* 0x000fea0003800000 */
.L_x_17091:
[----:B------:R-:W5:Y:S02]  /*f700*/  MUFU.RCP R15, R12 ;  /* 0x0000000c000f7308 */ /* 0x000f640000001000 */
[----:B-----5:R-:W-:-:S04]  /*f710*/  FFMA R3, R12, R15, -1 ;  /* 0xbf8000000c037423 */ /* 0x020fc8000000000f */
[----:B------:R-:W-:-:S04]  /*f720*/  FADD.FTZ R12, -R3, -RZ ;  /* 0x800000ff030c7221 */ /* 0x000fc80000010100 */
[----:B------:R-:W-:-:S07]  /*f730*/  FFMA R15, R15, R12, R15 ;  /* 0x0000000c0f0f7223 */ /* 0x000fce000000000f */
.L_x_17092:
[----:B------:R-:W-:Y:S05]  /*f740*/  BSYNC.RECONVERGENT B1 ;  /* 0x0000000000017941 */ /* 0x000fea0003800200 */
.L_x_17090:
        /* <DEDUP_REMOVED lines=19> */
[----:B0-234-:R-:W-:Y:S05]  /*f880*/  CALL.REL.NOINC `($__internal_493_$__cuda_sm20_rcp_rn_f32_slowpath) ;  /* 0x0000006800547944 */ /* 0x01dfea0003c00000 */
[----:B------:R-:W-:Y:S05]  /*f890*/  BRA `(.L_x_17095) ;  /* 0x0000000000107947 */ /* 0x000fea0003800000 */
.L_x_17094:
[----:B------:R-:W1:Y:S02]  /*f8a0*/  MUFU.RCP R15, R14 ;  /* 0x0000000e000f7308 */ /* 0x000e640000001000 */
[----:B-1----:R-:W-:-:S04]  /*f8b0*/  FFMA R12, R14, R15, -1 ;  /* 0xbf8000000e0c7423 */ /* 0x002fc8000000000f */
[----:B------:R-:W-:-:S04]  /*f8c0*/  FADD.FTZ R12, -R12, -RZ ;  /* 0x800000ff0c0c7221 */ /* 0x000fc80000010100 */
[----:B------:R-:W-:-:S07]  /*f8d0*/  FFMA R15, R15, R12, R15 ;  /* 0x0000000c0f0f7223 */ /* 0x000fce000000000f */
.L_x_17095:
[----:B------:R-:W-:Y:S05]  /*f8e0*/  BSYNC.RECONVERGENT B1 ;  /* 0x0000000000017941 */ /* 0x000fea0003800200 */
.L_x_17093:
        /* <DEDUP_REMOVED lines=20> */
[----:B0-----:R-:W-:Y:S05]  /*fa30*/  CALL.REL.NOINC `($__internal_493_$__cuda_sm20_rcp_rn_f32_slowpath) ;  /* 0x0000006400e87944 */ /* 0x001fea0003c00000 */
[----:B------:R-:W-:Y:S05]  /*fa40*/  BRA `(.L_x_17098) ;  /* 0x0000000000107947 */ /* 0x000fea0003800000 */
.L_x_17097:
[----:B------:R-:W1:Y:S02]  /*fa50*/  MUFU.RCP R15, R14 ;  /* 0x0000000e000f7308 */ /* 0x000e640000001000 */
[----:B-1----:R-:W-:-:S04]  /*fa60*/  FFMA R12, R14, R15, -1 ;  /* 0xbf8000000e0c7423 */ /* 0x002fc8000000000f */
[----:B------:R-:W-:-:S04]  /*fa70*/  FADD.FTZ R12, -R12, -RZ ;  /* 0x800000ff0c0c7221 */ /* 0x000fc80000010100 */
[----:B------:R-:W-:-:S07]  /*fa80*/  FFMA R15, R15, R12, R15 ;  /* 0x0000000c0f0f7223 */ /* 0x000fce000000000f */
.L_x_17098:
[----:B------:R-:W-:Y:S05]  /*fa90*/  BSYNC.RECONVERGENT B1 ;  /* 0x0000000000017941 */ /* 0x000fea0003800200 */
.L_x_17096:
        /* <DEDUP_REMOVED lines=19> */
[----:B0-----:R-:W-:Y:S05]  /*fbd0*/  CALL.REL.NOINC `($__internal_493_$__cuda_sm20_rcp_rn_f32_slowpath) ;  /* 0x0000006400807944 */ /* 0x001fea0003c00000 */
[----:B------:R-:W-:Y:S05]  /*fbe0*/  BRA `(.L_x_17101) ;  /* 0x0000000000107947 */ /* 0x000fea0003800000 */
.L_x_17100:
[----:B------:R-:W1:Y:S02]  /*fbf0*/  MUFU.RCP R15, R14 ;  /* 0x0000000e000f7308 */ /* 0x000e640000001000 */
[----:B-1----:R-:W-:-:S04]  /*fc00*/  FFMA R12, R14, R15, -1 ;  /* 0xbf8000000e0c7423 */ /* 0x002fc8000000000f */
[----:B------:R-:W-:-:S04]  /*fc10*/  FADD.FTZ R12, -R12, -RZ ;  /* 0x800000ff0c0c7221 */ /* 0x000fc80000010100 */
[----:B------:R-:W-:-:S07]  /*fc20*/  FFMA R15, R15, R12, R15 ;  /* 0x0000000c0f0f7223 */ /* 0x000fce000000000f */
.L_x_17101:
[----:B------:R-:W-:Y:S05]  /*fc30*/  BSYNC.RECONVERGENT B1 ;  /* 0x0000000000017941 */ /* 0x000fea0003800200 */
.L_x_17099:
        /* <DEDUP_REMOVED lines=20> */
[----:B0-----:R-:W-:Y:S05]  /*fd80*/  CALL.REL.NOINC `($__internal_493_$__cuda_sm20_rcp_rn_f32_slowpath) ;  /* 0x0000006400147944 */ /* 0x001fea0003c00000 */
[----:B------:R-:W-:Y:S05]  /*fd90*/  BRA `(.L_x_17104) ;  /* 0x0000000000107947 */ /* 0x000fea0003800000 */
.L_x_17103:
[----:B------:R-:W1:Y:S02]  /*fda0*/  MUFU.RCP R15, R14 ;  /* 0x0000000e000f7308 */ /* 0x000e640000001000 */
[----:B-1----:R-:W-:-:S04]  /*fdb0*/  FFMA R12, R14, R15, -1 ;  /* 0xbf8000000e0c7423 */ /* 0x002fc8000000000f */
[----:B------:R-:W-:-:S04]  /*fdc0*/  FADD.FTZ R12, -R12, -RZ ;  /* 0x800000ff0c0c7221 */ /* 0x000fc80000010100 */
[----:B------:R-:W-:-:S07]  /*fdd0*/  FFMA R15, R15, R12, R15 ;  /* 0x0000000c0f0f7223 */ /* 0x000fce000000000f */
.L_x_17104:
[----:B------:R-:W-:Y:S05]  /*fde0*/  BSYNC.RECONVERGENT B1 ;  /* 0x0000000000017941 */ /* 0x000fea0003800200 */
.L_x_17102:
        /* <DEDUP_REMOVED lines=21> */
.L_x_17106:
[----:B------:R-:W1:Y:S02]  /*ff40*/  MUFU.RCP R15, R14 ;  /* 0x0000000e000f7308 */ /* 0x000e640000001000 */
[----:B-1----:R-:W-:-:S04]  /*ff50*/  FFMA R12, R14, R15, -1 ;  /* 0xbf8000000e0c7423 */ /* 0x002fc8000000000f */
[----:B------:R-:W-:-:S04]  /*ff60*/  FADD.FTZ R12, -R12, -RZ ;  /* 0x800000ff0c0c7221 */ /* 0x000fc80000010100 */
[----:B------:R-:W-:-:S07]  /*ff70*/  FFMA R15, R15, R12, R15 ;  /* 0x0000000c0f0f7223 */ /* 0x000fce000000000f */
.L_x_17107:
[----:B------:R-:W-:Y:S05]  /*ff80*/  BSYNC.RECONVERGENT B1 ;  /* 0x0000000000017941 */ /* 0x000fea0003800200 */
.L_x_17105:
        /* <DEDUP_REMOVED lines=22> */
.L_x_17109:
[----:B------:R-:W1:Y:S02]  /*100f0*/  MUFU.RCP R15, R14 ;  /* 0x0000000e000f7308 */ /* 0x000e640000001000 */
[----:B-1----:R-:W-:-:S04]  /*10100*/  FFMA R12, R14, R15, -1 ;  /* 0xbf8000000e0c7423 */ /* 0x002fc8000000000f */
[----:B------:R-:W-:-:S04]  /*10110*/  FADD.FTZ R12, -R12, -RZ ;  /* 0x800000ff0c0c7221 */ /* 0x000fc80000010100 */
[----:B------:R-:W-:-:S07]  /*10120*/  FFMA R15, R15, R12, R15 ;  /* 0x0000000c0f0f7223 */ /* 0x000fce000000000f */
.L_x_17110:
[----:B------:R-:W-:Y:S05]  /*10130*/  BSYNC.RECONVERGENT B1 ;  /* 0x0000000000017941 */ /* 0x000fea0003800200 */
.L_x_17108:
        /* <DEDUP_REMOVED lines=21> */
.L_x_17112:
[----:B------:R-:W1:Y:S02]  /*10290*/  MUFU.RCP R15, R14 ;  /* 0x0000000e000f7308 */ /* 0x000e640000001000 */
[----:B-1----:R-:W-:-:S04]  /*102a0*/  FFMA R12, R14, R15, -1 ;  /* 0xbf8000000e0c7423 */ /* 0x002fc8000000000f */
[----:B------:R-:W-:-:S04]  /*102b0*/  FADD.FTZ R12, -R12, -RZ ;  /* 0x800000ff0c0c7221 */ /* 0x000fc80000010100 */
[----:B------:R-:W-:-:S07]  /*102c0*/  FFMA R15, R15, R12, R15 ;  /* 0x0000000c0f0f7223 */ /* 0x000fce000000000f */
.L_x_17113:
[----:B------:R-:W-:Y:S05]  /*102d0*/  BSYNC.RECONVERGENT B1 ;  /* 0x0000000000017941 */ /* 0x000fea0003800200 */
.L_x_17111:
        /* <DEDUP_REMOVED lines=22> */
.L_x_17115:
[----:B------:R-:W1:Y:S02]  /*10440*/  MUFU.RCP R15, R14 ;  /* 0x0000000e000f7308 */ /* 0x000e640000001000 */
[----:B-1----:R-:W-:-:S04]  /*10450*/  FFMA R12, R14, R15, -1 ;  /* 0xbf8000000e0c7423 */ /* 0x002fc8000000000f */
[----:B------:R-:W-:-:S04]  /*10460*/  FADD.FTZ R12, -R12, -RZ ;  /* 0x800000ff0c0c7221 */ /* 0x000fc80000010100 */
[----:B------:R-:W-:-:S07]  /*10470*/  FFMA R15, R15, R12, R15 ;  /* 0x0000000c0f0f7223 */ /* 0x000fce000000000f */
.L_x_17116:
[----:B------:R-:W-:Y:S05]  /*10480*/  BSYNC.RECONVERGENT B1 ;  /* 0x0000000000017941 */ /* 0x000fea0003800200 */
.L_x_17114:
        /* <DEDUP_REMOVED lines=21> */
.L_x_17118:
[----:B------:R-:W1:Y:S02]  /*105e0*/  MUFU.RCP R15, R14 ;  /* 0x0000000e000f7308 */ /* 0x000e640000001000 */
[----:B-1----:R-:W-:-:S04]  /*105f0*/  FFMA R12, R14, R15, -1 ;  /* 0xbf8000000e0c7423 */ /* 0x002fc8000000000f */
[----:B------:R-:W-:-:S04]  /*10600*/  FADD.FTZ R12, -R12, -RZ ;  /* 0x800000ff0c0c7221 */ /* 0x000fc80000010100 */
[----:B------:R-:W-:-:S07]  /*10610*/  FFMA R15, R15, R12, R15 ;  /* 0x0000000c0f0f7223 */ /* 0x000fce000000000f */
.L_x_17119:
[----:B------:R-:W-:Y:S05]  /*10620*/  BSYNC.RECONVERGENT B1 ;  /* 0x0000000000017941 */ /* 0x000fea0003800200 */
.L_x_17117:
        /* <DEDUP_REMOVED lines=22> */
.L_x_17121:
[----:B------:R-:W1:Y:S02]  /*10790*/  MUFU.RCP R15, R14 ;  /* 0x0000000e000f7308 */ /* 0x000e640000001000 */
[----:B-1----:R-:W-:-:S04]  /*107a0*/  FFMA R12, R14, R15, -1 ;  /* 0xbf8000000e0c7423 */ /* 0x002fc8000000000f */
[----:B------:R-:W-:-:S04]  /*107b0*/  FADD.FTZ R12, -R12, -RZ ;  /* 0x800000ff0c0c7221 */ /* 0x000fc80000010100 */
[----:B------:R-:W-:-:S07]  /*107c0*/  FFMA R15, R15, R12, R15 ;  /* 0x0000000c0f0f7223 */ /* 0x000fce000000000f */
.L_x_17122:
[----:B------:R-:W-:Y:S05]  /*107d0*/  BSYNC.RECONVERGENT B1 ;  /* 0x0000000000017941 */ /* 0x000fea0003800200 */
.L_x_17120:
        /* <DEDUP_REMOVED lines=21> */
.L_x_17124:
[----:B------:R-:W1:Y:S02]  /*10930*/  MUFU.RCP R15, R18 ;  /* 0x00000012000f7308 */ /* 0x000e640000001000 */
[----:B-1----:R-:W-:-:S04]  /*10940*/  FFMA R12, R18, R15, -1 ;  /* 0xbf800000120c7423 */ /* 0x002fc8000000000f */
[----:B------:R-:W-:-:S04]  /*10950*/  FADD.FTZ R12, -R12, -RZ ;  /* 0x800000ff0c0c7221 */ /* 0x000fc80000010100 */
[----:B------:R-:W-:-:S07]  /*10960*/  FFMA R15, R15, R12, R15 ;  /* 0x0000000c0f0f7223 */ /* 0x000fce000000000f */
.L_x_17125:
[----:B------:R-:W-:Y:S05]  /*10970*/  BSYNC.RECONVERGENT B1 ;  /* 0x0000000000017941 */ /* 0x000fea0003800200 */
.L_x_17123:
        /* <DEDUP_REMOVED lines=22> */
.L_x_17127:
[----:B------:R-:W1:Y:S02]  /*10ae0*/  MUFU.RCP R15, R14 ;  /* 0x0000000e000f7308 */ /* 0x000e640000001000 */
[----:B-1----:R-:W-:-:S04]  /*10af0*/  FFMA R12, R14, R15, -1 ;  /* 0xbf8000000e0c7423 */ /* 0x002fc8000000000f */
[----:B------:R-:W-:-:S04]  /*10b00*/  FADD.FTZ R12, -R12, -RZ ;  /* 0x800000ff0c0c7221 */ /* 0x000fc80000010100 */
[----:B------:R-:W-:-:S07]  /*10b10*/  FFMA R15, R15, R12, R15 ;  /* 0x0000000c0f0f7223 */ /* 0x000fce000000000f */
.L_x_17128:
[----:B------:R-:W-:Y:S05]  /*10b20*/  BSYNC.RECONVERGENT B1 ;  /* 0x0000000000017941 */ /* 0x000fea0003800200 */
.L_x_17126:
        /* <DEDUP_REMOVED lines=21> */
.L_x_17130:
[----:B------:R-:W1:Y:S02]  /*10c80*/  MUFU.RCP R15, R14 ;  /* 0x0000000e000f7308 */ /* 0x000e640000001000 */
[----:B-1----:R-:W-:-:S04]  /*10c90*/  FFMA R12, R14, R15, -1 ;  /* 0xbf8000000e0c7423 */ /* 0x002fc8000000000f */
[----:B------:R-:W-:-:S04]  /*10ca0*/  FADD.FTZ R12, -R12, -RZ ;  /* 0x800000ff0c0c7221 */ /* 0x000fc80000010100 */
[----:B------:R-:W-:-:S07]  /*10cb0*/  FFMA R15, R15, R12, R15 ;  /* 0x0000000c0f0f7223 */ /* 0x000fce000000000f */
.L_x_17131:
[----:B------:R-:W-:Y:S05]  /*10cc0*/  BSYNC.RECONVERGENT B1 ;  /* 0x0000000000017941 */ /* 0x000fea0003800200 */
.L_x_17129:
        /* <DEDUP_REMOVED lines=22> */
.L_x_17133:
[----:B------:R-:W1:Y:S02]  /*10e30*/  MUFU.RCP R15, R14 ;  /* 0x0000000e000f7308 */ /* 0x000e640000001000 */
[----:B-1----:R-:W-:-:S04]  /*10e40*/  FFMA R12, R14, R15, -1 ;  /* 0xbf8000000e0c7423 */ /* 0x002fc8000000000f */
[----:B------:R-:W-:-:S04]  /*10e50*/  FADD.FTZ R12, -R12, -RZ ;  /* 0x800000ff0c0c7221 */ /* 0x000fc80000010100 */
[----:B------:R-:W-:-:S07]  /*10e60*/  FFMA R15, R15, R12, R15 ;  /* 0x0000000c0f0f7223 */ /* 0x000fce000000000f */
.L_x_17134:
[----:B------:R-:W-:Y:S05]  /*10e70*/  BSYNC.RECONVERGENT B1 ;  /* 0x0000000000017941 */ /* 0x000fea0003800200 */
.L_x_17132:
        /* <DEDUP_REMOVED lines=21> */
.L_x_17136:
[----:B------:R-:W0:Y:S02]  /*10fd0*/  MUFU.RCP R15, R18 ;  /* 0x00000012000f7308 */ /* 0x000e240000001000 */
[----:B0-----:R-:W-:-:S04]  /*10fe0*/  FFMA R12, R18, R15, -1 ;  /* 0xbf800000120c7423 */ /* 0x001fc8000000000f */
[----:B------:R-:W-:-:S04]  /*10ff0*/  FADD.FTZ R12, -R12, -RZ ;  /* 0x800000ff0c0c7221 */ /* 0x000fc80000010100 */
[----:B------:R-:W-:-:S07]  /*11000*/  FFMA R15, R15, R12, R15 ;  /* 0x0000000c0f0f7223 */ /* 0x000fce000000000f */
.L_x_17137:
[----:B------:R-:W-:Y:S05]  /*11010*/  BSYNC.RECONVERGENT B1 ;  /* 0x0000000000017941 */ /* 0x000fea0003800200 */
.L_x_17135:
        /* <DEDUP_REMOVED lines=22> */
.L_x_17139:
[----:B------:R-:W0:Y:S02]  /*11180*/  MUFU.RCP R15, R14 ;  /* 0x0000000e000f7308 */ /* 0x000e240000001000 */
[----:B0-----:R-:W-:-:S04]  /*11190*/  FFMA R12, R14, R15, -1 ;  /* 0xbf8000000e0c7423 */ /* 0x001fc8000000000f */
[----:B------:R-:W-:-:S04]  /*111a0*/  FADD.FTZ R12, -R12, -RZ ;  /* 0x800000ff0c0c7221 */ /* 0x000fc80000010100 */
[----:B------:R-:W-:-:S07]  /*111b0*/  FFMA R15, R15, R12, R15 ;  /* 0x0000000c0f0f7223 */ /* 0x000fce000000000f */
.L_x_17140:
[----:B------:R-:W-:Y:S05]  /*111c0*/  BSYNC.RECONVERGENT B1 ;  /* 0x0000000000017941 */ /* 0x000fea0003800200 */
.L_x_17138:
        /* <DEDUP_REMOVED lines=19> */
[----:B------:R-:W-:Y:S05]  /*11300*/  CALL.REL.NOINC `($__internal_493_$__cuda_sm20_rcp_rn_f32_slowpath) ;  /* 0x0000004c00b47944 */ /* 0x000fea0003c00000 */
[----:B------:R-:W-:Y:S05]  /*11310*/  BRA `(.L_x_17143) ;  /* 0x0000000000107947 */ /* 0x000fea0003800000 */
.L_x_17142:
[----:B------:R-:W0:Y:S02]  /*11320*/  MUFU.RCP R15, R18 ;  /* 0x00000012000f7308 */ /* 0x000e240000001000 */
[----:B0-----:R-:W-:-:S04]  /*11330*/  FFMA R12, R18, R15, -1 ;  /* 0xbf800000120c7423 */ /* 0x001fc8000000000f */
[----:B------:R-:W-:-:S04]  /*11340*/  FADD.FTZ R12, -R12, -RZ ;  /* 0x800000ff0c0c7221 */ /* 0x000fc80000010100 */
[----:B------:R-:W-:-:S07]  /*11350*/  FFMA R15, R15, R12, R15 ;  /* 0x0000000c0f0f7223 */ /* 0x000fce000000000f */
.L_x_17143:
[----:B------:R-:W-:Y:S05]  /*11360*/  BSYNC.RECONVERGENT B1 ;  /* 0x0000000000017941 */ /* 0x000fea0003800200 */
.L_x_17141:
        /* <DEDUP_REMOVED lines=22> */
.L_x_17145:
[----:B------:R-:W0:Y:S02]  /*114d0*/  MUFU.RCP R15, R14 ;  /* 0x0000000e000f7308 */ /* 0x000e240000001000 */
[----:B0-----:R-:W-:-:S04]  /*114e0*/  FFMA R12, R14, R15, -1 ;  /* 0xbf8000000e0c7423 */ /* 0x001fc8000000000f */
[----:B------:R-:W-:-:S04]  /*114f0*/  FADD.FTZ R12, -R12, -RZ ;  /* 0x800000ff0c0c7221 */ /* 0x000fc80000010100 */
[----:B------:R-:W-:-:S07]  /*11500*/  FFMA R15, R15, R12, R15 ;  /* 0x0000000c0f0f7223 */ /* 0x000fce000000000f */
.L_x_17146:
[----:B------:R-:W-:Y:S05]  /*11510*/  BSYNC.RECONVERGENT B1 ;  /* 0x0000000000017941 */ /* 0x000fea0003800200 */
.L_x_17144:
        /* <DEDUP_REMOVED lines=21> */
.L_x_17148:
[----:B------:R-:W0:Y:S02]  /*11670*/  MUFU.RCP R15, R18 ;  /* 0x00000012000f7308 */ /* 0x000e240000001000 */
[----:B0-----:R-:W-:-:S04]  /*11680*/  FFMA R12, R18, R15, -1 ;  /* 0xbf800000120c7423 */ /* 0x001fc8000000000f */
[----:B------:R-:W-:-:S04]  /*11690*/  FADD.FTZ R12, -R12, -RZ ;  /* 0x800000ff0c0c7221 */ /* 0x000fc80000010100 */
[----:B------:R-:W-:-:S07]  /*116a0*/  FFMA R15, R15, R12, R15 ;  /* 0x0000000c0f0f7223 */ /* 0x000fce000000000f */
.L_x_17149:
[----:B------:R-:W-:Y:S05]  /*116b0*/  BSYNC.RECONVERGENT B1 ;  /* 0x0000000000017941 */ /* 0x000fea0003800200 */
.L_x_17147:
        /* <DEDUP_REMOVED lines=22> */
.L_x_17151:
[----:B------:R-:W0:Y:S02]  /*11820*/  MUFU.RCP R15, R14 ;  /* 0x0000000e000f7308 */ /* 0x000e240000001000 */
[----:B0-----:R-:W-:-:S04]  /*11830*/  FFMA R12, R14, R15, -1 ;  /* 0xbf8000000e0c7423 */ /* 0x001fc8000000000f */
[----:B------:R-:W-:-:S04]  /*11840*/  FADD.FTZ R12, -R12, -RZ ;  /* 0x800000ff0c0c7221 */ /* 0x000fc80000010100 */
[----:B------:R-:W-:-:S07]  /*11850*/  FFMA R15, R15, R12, R15 ;  /* 0x0000000c0f0f7223 */ /* 0x000fce000000000f */
.L_x_17152:
[----:B------:R-:W-:Y:S05]  /*11860*/  BSYNC.RECONVERGENT B1 ;  /* 0x0000000000017941 */ /* 0x000fea0003800200 */
.L_x_17150:
        /* <DEDUP_REMOVED lines=21> */
.L_x_17154:
[----:B------:R-:W0:Y:S02]  /*119c0*/  MUFU.RCP R15, R18 ;  /* 0x00000012000f7308 */ /* 0x000e240000001000 */
[----:B0-----:R-:W-:-:S04]  /*119d0*/  FFMA R12, R18, R15, -1 ;  /* 0xbf800000120c7423 */ /* 0x001fc8000000000f */
[----:B------:R-:W-:-:S04]  /*119e0*/  FADD.FTZ R12, -R12, -RZ ;  /* 0x800000ff0c0c7221 */ /* 0x000fc80000010100 */
[----:B------:R-:W-:-:S07]  /*119f0*/  FFMA R15, R15, R12, R15 ;  /* 0x0000000c0f0f7223 */ /* 0x000fce000000000f */
.L_x_17155:
[----:B------:R-:W-:Y:S05]  /*11a00*/  BSYNC.RECONVERGENT B1 ;  /* 0x0000000000017941 */ /* 0x000fea0003800200 */
.L_x_17153:
        /* <DEDUP_REMOVED lines=22> */
.L_x_17157:
[----:B------:R-:W0:Y:S02]  /*11b70*/  MUFU.RCP R15, R18 ;  /* 0x00000012000f7308 */ /* 0x000e240000001000 */
[----:B0-----:R-:W-:-:S04]  /*11b80*/  FFMA R12, R18, R15, -1 ;  /* 0xbf800000120c7423 */ /* 0x001fc8000000000f */
[----:B------:R-:W-:-:S04]  /*11b90*/  FADD.FTZ R12, -R12, -RZ ;  /* 0x800000ff0c0c7221 */ /* 0x000fc80000010100 */
[----:B------:R-:W-:-:S07]  /*11ba0*/  FFMA R15, R15, R12, R15 ;  /* 0x0000000c0f0f7223 */ /* 0x000fce000000000f */
.L_x_17158:
[----:B------:R-:W-:Y:S05]  /*11bb0*/  BSYNC.RECONVERGENT B1 ;  /* 0x0000000000017941 */ /* 0x000fea0003800200 */
.L_x_17156:
        /* <DEDUP_REMOVED lines=21> */
.L_x_17160:
[----:B------:R-:W0:Y:S02]  /*11d10*/  MUFU.RCP R15, R14 ;  /* 0x0000000e000f7308 */ /* 0x000e240000001000 */
[----:B0-----:R-:W-:-:S04]  /*11d20*/  FFMA R12, R14, R15, -1 ;  /* 0xbf8000000e0c7423 */ /* 0x001fc8000000000f */
[----:B------:R-:W-:-:S04]  /*11d30*/  FADD.FTZ R12, -R12, -RZ ;  /* 0x800000ff0c0c7221 */ /* 0x000fc80000010100 */
[----:B------:R-:W-:-:S07]  /*11d40*/  FFMA R15, R15, R12, R15 ;  /* 0x0000000c0f0f7223 */ /* 0x000fce000000000f */
.L_x_17161:
[----:B------:R-:W-:Y:S05]  /*11d50*/  BSYNC.RECONVERGENT B1 ;  /* 0x0000000000017941 */ /* 0x000fea0003800200 */
.L_x_17159:
        /* <DEDUP_REMOVED lines=22> */
.L_x_17163:
[----:B------:R-:W0:Y:S02]  /*11ec0*/  MUFU.RCP R15, R18 ;  /* 0x00000012000f7308 */ /* 0x000e240000001000 */
[----:B0-----:R-:W-:-:S04]  /*11ed0*/  FFMA R12, R18, R15, -1 ;  /* 0xbf800000120c7423 */ /* 0x001fc8000000000f */
[----:B------:R-:W-:-:S04]  /*11ee0*/  FADD.FTZ R12, -R12, -RZ ;  /* 0x800000ff0c0c7221 */ /* 0x000fc80000010100 */
[----:B------:R-:W-:-:S07]  /*11ef0*/  FFMA R15, R15, R12, R15 ;  /* 0x0000000c0f0f7223 */ /* 0x000fce000000000f */
.L_x_17164:
[----:B------:R-:W-:Y:S05]  /*11f00*/  BSYNC.RECONVERGENT B1 ;  /* 0x0000000000017941 */ /* 0x000fea0003800200 */
.L_x_17162:
        /* <DEDUP_REMOVED lines=21> */
.L_x_17166:
[----:B------:R-:W0:Y:S02]  /*12060*/  MUFU.RCP R15, R14 ;  /* 0x0000000e000f7308 */ /* 0x000e240000001000 */
[----:B0-----:R-:W-:-:S04]  /*12070*/  FFMA R12, R14, R15, -1 ;  /* 0xbf8000000e0c7423 */ /* 0x001fc8000000000f */
[----:B------:R-:W-:-:S04]  /*12080*/  FADD.FTZ R12, -R12, -RZ ;  /* 0x800000ff0c0c7221 */ /* 0x000fc80000010100 */
[----:B------:R-:W-:-:S07]  /*12090*/  FFMA R15, R15, R12, R15 ;  /* 0x0000000c0f0f7223 */ /* 0x000fce000000000f */
.L_x_17167:
[----:B------:R-:W-:Y:S05]  /*120a0*/  BSYNC.RECONVERGENT B1 ;  /* 0x0000000000017941 */ /* 0x000fea0003800200 */
.L_x_17165:
        /* <DEDUP_REMOVED lines=22> */
.L_x_17169:
[----:B------:R-:W0:Y:S02]  /*12210*/  MUFU.RCP R15, R18 ;  /* 0x00000012000f7308 */ /* 0x000e240000001000 */
[----:B0-----:R-:W-:-:S04]  /*12220*/  FFMA R12, R18, R15, -1 ;  /* 0xbf800000120c7423 */ /* 0x001fc8000000000f */
[----:B------:R-:W-:-:S04]  /*12230*/  FADD.FTZ R12, -R12, -RZ ;  /* 0x800000ff0c0c7221 */ /* 0x000fc80000010100 */
[----:B------:R-:W-:-:S07]  /*12240*/  FFMA R15, R15, R12, R15 ;  /* 0x0000000c0f0f7223 */ /* 0x000fce000000000f */
.L_x_17170:
[----:B------:R-:W-:Y:S05]  /*12250*/  BSYNC.RECONVERGENT B1 ;  /* 0x0000000000017941 */ /* 0x000fea0003800200 */
.L_x_17168:
        /* <DEDUP_REMOVED lines=21> */
.L_x_17172:
[----:B------:R-:W0:Y:S02]  /*123b0*/  MUFU.RCP R15, R18 ;  /* 0x00000012000f7308 */ /* 0x000e240000001000 */
[----:B0-----:R-:W-:-:S04]  /*123c0*/  FFMA R12, R18, R15, -1 ;  /* 0xbf800000120c7423 */ /* 0x001fc8000000000f */
[----:B------:R-:W-:-:S04]  /*123d0*/  FADD.FTZ R12, -R12, -RZ ;  /* 0x800000ff0c0c7221 */ /* 0x000fc80000010100 */
[----:B------:R-:W-:-:S07]  /*123e0*/  FFMA R15, R15, R12, R15 ;  /* 0x0000000c0f0f7223 */ /* 0x000fce000000000f */
.L_x_17173:
[----:B------:R-:W-:Y:S05]  /*123f0*/  BSYNC.RECONVERGENT B1 ;  /* 0x0000000000017941 */ /* 0x000fea0003800200 */
.L_x_17171:
        /* <DEDUP_REMOVED lines=22> */
.L_x_17175:
[----:B------:R-:W0:Y:S02]  /*12560*/  MUFU.RCP R15, R14 ;  /* 0x0000000e000f7308 */ /* 0x000e240000001000 */
[----:B0-----:R-:W-:-:S04]  /*12570*/  FFMA R12, R14, R15, -1 ;  /* 0xbf8000000e0c7423 */ /* 0x001fc8000000000f */
[----:B------:R-:W-:-:S04]  /*12580*/  FADD.FTZ R12, -R12, -RZ ;  /* 0x800000ff0c0c7221 */ /* 0x000fc80000010100 */
[----:B------:R-:W-:-:S07]  /*12590*/  FFMA R15, R15, R12, R15 ;  /* 0x0000000c0f0f7223 */ /* 0x000fce000000000f */
.L_x_17176:
[----:B------:R-:W-:Y:S05]  /*125a0*/  BSYNC.RECONVERGENT B1 ;  /* 0x0000000000017941 */ /* 0x000fea0003800200 */
.L_x_17174:
        /* <DEDUP_REMOVED lines=21> */
.L_x_17178:
[----:B------:R-:W0:Y:S02]  /*12700*/  MUFU.RCP R15, R14 ;  /* 0x0000000e000f7308 */ /* 0x000e240000001000 */
[----:B0-----:R-:W-:-:S04]  /*12710*/  FFMA R12, R14, R15, -1 ;  /* 0xbf8000000e0c7423 */ /* 0x001fc8000000000f */
[----:B------:R-:W-:-:S04]  /*12720*/  FADD.FTZ R12, -R12, -RZ ;  /* 0x800000ff0c0c7221 */ /* 0x000fc80000010100 */
[----:B------:R-:W-:-:S07]  /*12730*/  FFMA R15, R15, R12, R15 ;  /* 0x0000000c0f0f7223 */ /* 0x000fce000000000f */
.L_x_17179:
[----:B------:R-:W-:Y:S05]  /*12740*/  BSYNC.RECONVERGENT B1 ;  /* 0x0000000000017941 */ /* 0x000fea0003800200 */
.L_x_17177:
        /* <DEDUP_REMOVED lines=21> */
[----:B------:R-:W-:Y:S01]  /*128a0*/  MOV R19, R15 ;  /* 0x0000000f00137202 */ /* 0x000fe20000000f00 */
[----:B------:R-:W-:Y:S06]  /*128b0*/  BRA `(.L_x_17182) ;  /* 0x0000000000107947 */ /* 0x000fec0003800000 */
.L_x_17181:
[----:B------:R-:W0:Y:S02]  /*128c0*/  MUFU.RCP R19, R14 ;  /* 0x0000000e00137308 */ /* 0x000e240000001000 */
[----:B0-----:R-:W-:-:S04]  /*128d0*/  FFMA R12, R14, R19, -1 ;  /* 0xbf8000000e0c7423 */ /* 0x001fc80000000013 */
[----:B------:R-:W-:-:S04]  /*128e0*/  FADD.FTZ R12, -R12, -RZ ;  /* 0x800000ff0c0c7221 */ /* 0x000fc80000010100 */
[----:B------:R-:W-:-:S07]  /*128f0*/  FFMA R19, R19, R12, R19 ;  /* 0x0000000c13137223 */ /* 0x000fce0000000013 */
.L_x_17182:
[----:B------:R-:W-:Y:S05]  /*12900*/  BSYNC.RECONVERGENT B1 ;  /* 0x0000000000017941 */ /* 0x000fea0003800200 */
.L_x_17180:
        /* <DEDUP_REMOVED lines=64> */
[----:B------:R-:W-:Y:S02]  /*12d10*/  SHF.L.U32 R17, R81, 0x10, RZ ;  /* 0x0000001051117819 */ /* 0x000fe400000006ff */
[----:B------:R-:W-:Y:S02]  /*12d20*/  LOP3.LUT R79, R79, 0xffff, RZ, 0xc0, !PT ;  /* 0x0000ffff4f4f7812 */ /* 0x000fe400078ec0ff */
[----:B------:R-:W-:Y:S02]  /*12d30*/  LOP3.LUT R88, R17, 0xff0000, RZ, 0xc0, !PT ;  /* 0x00ff000011587812 */ /* 0x000fe400078ec0ff */
[----:B------:R-:W-:Y:S02]  /*12d40*/  SHF.L.U32 R17, R79, 0x18, RZ ;  /* 0x000000184f117819 */ /* 0x000fe400000006ff */
[----:B------:R-:W-:-:S02]  /*12d50*/  F2FP.SATFINITE.E5M2.F32.PACK_AB_MERGE_C R87, RZ, R87, RZ ;  /* 0x00000057ff57723e */ /* 0x000fc400048060ff */
[----:B------:R-:W-:Y:S01]  /*12d60*/  LOP3.LUT R17, R17, R31, R88, 0xfe, !PT ;  /* 0x0000001f11117212 */ /* 0x000fe200078efe58 */
[----:B------:R-:W-:Y:S01]  /*12d70*/  FMUL R88, R70, UR8 ;  /* 0x0000000846587c20 */ /* 0x000fe20008400000 */
[----:B------:R-:W-:Y:S01]  /*12d80*/  FMNMX3 R31, |R72|, R22, |R77|, !PT ;  /* 0x00000016481f7276 */ /* 0x000fe2000780064d */
[----:B------:R-:W-:Y:S01]  /*12d90*/  FMUL R22, R74, UR8 ;  /* 0x000000084a167c20 */ /* 0x000fe20008400000 */
[----:B------:R-:W-:Y:S02]  /*12da0*/  F2FP.SATFINITE.E5M2.F32.PACK_AB_MERGE_C R77, RZ, R19, RZ ;  /* 0x00000013ff4d723e */ /* 0x000fe400048060ff */
[----:B------:R-:W-:Y:S02]  /*12db0*/  F2FP.SATFINITE.E5M2.F32.PACK_AB_MERGE_C R88, RZ, R88, RZ ;  /* 0x00000058ff58723e */ /* 0x000fe400048060ff */
[----:B------:R-:W-:Y:S02]  /*12dc0*/  F2FP.SATFINITE.E5M2.F32.PACK_AB_MERGE_C R72, RZ, R22, RZ ;  /* 0x00000016ff48723e */ /* 0x000fe400048060ff */
        /* <DEDUP_REMOVED lines=14> */
[----:B------:R-:W-:Y:S02]  /*12eb0*/  F2FP.SATFINITE.E5M2.F32.PACK_AB_MERGE_C R66, RZ, R66, RZ ;  /* 0x00000042ff42723e */ /* 0x000fe400048060ff */
[----:B------:R-:W-:Y:S02]  /*12ec0*/  IADD3 R22, PT, PT, R22, 0x20, RZ ;  /* 0x0000002016167810 */ /* 0x000fe40007ffe0ff */
[----:B------:R-:W-:Y:S02]  /*12ed0*/  F2FP.SATFINITE.E5M2.F32.PACK_AB_MERGE_C R95, RZ, R68, RZ ;  /* 0x00000044ff5f723e */ /* 0x000fe400048060ff */
[----:B0-----:R-:W-:Y:S01]  /*12ee0*/  LEA R70, R89, R22, 0x18 ;  /* 0x0000001659467211 */ /* 0x001fe200078ec0ff */
[----:B------:R-:W-:Y:S01]  /*12ef0*/  FMUL R22, R16, UR8 ;  /* 0x0000000810167c20 */ /* 0x000fe20008400000 */
[----:B------:R-:W-:Y:S01]  /*12f00*/  F2FP.SATFINITE.E5M2.F32.PACK_AB_MERGE_C R94, RZ, R69, RZ ;  /* 0x00000045ff5e723e */ /* 0x000fe200048060ff */
[----:B------:R-:W-:Y:S01]  /*12f10*/  IMAD.SHL.U32 R69, R66, 0x100, RZ ;  /* 0x0000010042457824 */ /* 0x000fe200078e00ff */
[----:B------:R-:W-:-:S02]  /*12f20*/  F2FP.SATFINITE.E5M2.F32.PACK_AB_MERGE_C R31, RZ, R0, RZ ;  /* 0x00000000ff1f723e */ /* 0x000fc400048060ff */
[----:B------:R-:W-:Y:S02]  /*12f30*/  F2FP.SATFINITE.E5M2.F32.PACK_AB_MERGE_C R90, RZ, R3, RZ ;  /* 0x00000003ff5a723e */ /* 0x000fe400048060ff */
[----:B------:R-:W-:Y:S02]  /*12f40*/  F2FP.SATFINITE.E5M2.F32.PACK_AB_MERGE_C R91, RZ, R39, RZ ;  /* 0x00000027ff5b723e */ /* 0x000fe400048060ff */
[----:B------:R-:W-:Y:S02]  /*12f50*/  F2FP.SATFINITE.E5M2.F32.PACK_AB_MERGE_C R93, RZ, R67, RZ ;  /* 0x00000043ff5d723e */ /* 0x000fe400048060ff */
[----:B------:R-:W-:Y:S01]  /*12f60*/  F2FP.SATFINITE.E5M2.F32.PACK_AB_MERGE_C R68, RZ, R22, RZ ;  /* 0x00000016ff44723e */ /* 0x000fe200048060ff */
        /* <DEDUP_REMOVED lines=11> */
.L_x_17184:
[----:B------:R-:W-:Y:S05]  /*13020*/  BSYNC.RECONVERGENT B0 ;  /* 0x0000000000007941 */ /* 0x000fea0003800200 */
.L_x_17183:
        /* <DEDUP_REMOVED lines=13> */
.L_x_17186:
[----:B------:R-:W-:Y:S05]  /*13100*/  BSYNC.RECONVERGENT B0 ;  /* 0x0000000000007941 */ /* 0x000fea0003800200 */
.L_x_17185:
        /* <DEDUP_REMOVED lines=21> */
[----:B------:R-:W-:-:S02]  /*13260*/  F2FP.SATFINITE.E5M2.F32.PACK_AB_MERGE_C R90, RZ, R35, RZ ;  /* 0x00000023ff5a723e */ /* 0x000fc400048060ff */
[----:B------:R-:W-:Y:S02]  /*13270*/  F2FP.SATFINITE.E5M2.F32.PACK_AB_MERGE_C R91, RZ, R36, RZ ;  /* 0x00000024ff5b723e */ /* 0x000fe400048060ff */
[----:B0-----:R-:W-:Y:S02]  /*13280*/  F2FP.SATFINITE.E5M2.F32.PACK_AB_MERGE_C R61, RZ, R30, RZ ;  /* 0x0000001eff3d723e */ /* 0x001fe400048060ff */
[----:B------:R-:W-:-:S03]  /*13290*/  F2FP.SATFINITE.E5M2.F32.PACK_AB_MERGE_C R60, RZ, R34, RZ ;  /* 0x00000022ff3c723e */ /* 0x000fc600048060ff */
        /* <DEDUP_REMOVED lines=14> */
.L_x_17188:
[----:B------:R-:W-:Y:S05]  /*13380*/  BSYNC.RECONVERGENT B0 ;  /* 0x0000000000007941 */ /* 0x000fea0003800200 */
.L_x_17187:
        /* <DEDUP_REMOVED lines=25> */
[----:B------:R-:W-:Y:S02]  /*13520*/  F2FP.SATFINITE.E5M2.F32.PACK_AB_MERGE_C R37, RZ, R37, RZ ;  /* 0x00000025ff25723e */ /* 0x000fe400048060ff */
[----:B------:R-:W-:Y:S02]  /*13530*/  F2FP.SATFINITE.E5M2.F32.PACK_AB_MERGE_C R38, RZ, R22, RZ ;  /* 0x00000016ff26723e */ /* 0x000fe400048060ff */
[----:B------:R-:W-:-:S02]  /*13540*/  IADD3 R32, PT, PT, R3, 0x3, RZ ;  /* 0x0000000303207810 */ /* 0x000fc40007ffe0ff */
[----:B------:R-:W-:Y:S02]  /*13550*/  IADD3 R69, PT, PT, -R26, R7, RZ ;  /* 0x000000071a457210 */ /* 0x000fe40007ffe1ff */
[----:B------:R-:W-:Y:S01]  /*13560*/  F2FP.SATFINITE.E5M2.F32.PACK_AB_MERGE_C R61, RZ, R61, RZ ;  /* 0x0000003dff3d723e */ /* 0x000fe200048060ff */
        /* <DEDUP_REMOVED lines=14> */
.L_x_17190:
[----:B------:R-:W-:Y:S05]  /*13650*/  BSYNC.RECONVERGENT B0 ;  /* 0x0000000000007941 */ /* 0x000fea0003800200 */
.L_x_17189:
        /* <DEDUP_REMOVED lines=20> */
.L_x_17192:
[----:B------:R-:W-:Y:S05]  /*137a0*/  BSYNC.RECONVERGENT B0 ;  /* 0x0000000000007941 */ /* 0x000fea0003800200 */
.L_x_17191:
        /* <DEDUP_REMOVED lines=17> */
.L_x_17194:
[----:B------:R-:W-:Y:S05]  /*138c0*/  BSYNC.RECONVERGENT B0 ;  /* 0x0000000000007941 */ /* 0x000fea0003800200 */
.L_x_17193:
        /* <DEDUP_REMOVED lines=15> */
.L_x_17196:
[----:B------:R-:W-:Y:S05]  /*139c0*/  BSYNC.RECONVERGENT B0 ;  /* 0x0000000000007941 */ /* 0x000fea0003800200 */
.L_x_17195:
        /* <DEDUP_REMOVED lines=16> */
.L_x_17198:
[----:B------:R-:W-:Y:S05]  /*13ad0*/  BSYNC.RECONVERGENT B0 ;  /* 0x0000000000007941 */ /* 0x000fea0003800200 */
.L_x_17197:
        /* <DEDUP_REMOVED lines=51> */
.L_x_17203:
        /* <DEDUP_REMOVED lines=48> */
.L_x_17202:
[----:B------:R-:W-:Y:S05]  /*14110*/  BSYNC.RECONVERGENT B1 ;  /* 0x0000000000017941 */ /* 0x000fea0003800200 */
.L_x_17201:
        /* <DEDUP_REMOVED lines=35> */
.L_x_17200:
[----:B------:R-:W-:Y:S05]  /*14350*/  BSYNC.RECONVERGENT B0 ;  /* 0x0000000000007941 */ /* 0x000fea0003800200 */
.L_x_17199:
        /* <DEDUP_REMOVED lines=27> */
.L_x_17208:
        /* <DEDUP_REMOVED lines=48> */
.L_x_17207:
[----:B------:R-:W-:Y:S05]  /*14810*/  BSYNC.RECONVERGENT B1 ;  /* 0x0000000000017941 */ /* 0x000fea0003800200 */
.L_x_17206:
        /* <DEDUP_REMOVED lines=35> */
.L_x_17205:
[----:B------:R-:W-:Y:S05]  /*14a50*/  BSYNC.RECONVERGENT B0 ;  /* 0x0000000000007941 */ /* 0x000fea0003800200 */
.L_x_17204:
        /* <DEDUP_REMOVED lines=26> */
.L_x_17213:
        /* <DEDUP_REMOVED lines=48> */
.L_x_17212:
[----:B------:R-:W-:Y:S05]  /*14f00*/  BSYNC.RECONVERGENT B1 ;  /* 0x0000000000017941 */ /* 0x000fea0003800200 */
.L_x_17211:
        /* <DEDUP_REMOVED lines=35> */
.L_x_17210:
[----:B------:R-:W-:Y:S05]  /*15140*/  BSYNC.RECONVERGENT B0 ;  /* 0x0000000000007941 */ /* 0x000fea0003800200 */
.L_x_17209:
        /* <DEDUP_REMOVED lines=24> */
.L_x_17218:
        /* <DEDUP_REMOVED lines=48> */
.L_x_17217:
[----:B------:R-:W-:Y:S05]  /*155d0*/  BSYNC.RECONVERGENT B1 ;  /* 0x0000000000017941 */ /* 0x000fea0003800200 */
.L_x_17216:
        /* <DEDUP_REMOVED lines=35> */
.L_x_17215:
[----:B------:R-:W-:Y:S05]  /*15810*/  BSYNC.RECONVERGENT B0 ;  /* 0x0000000000007941 */ /* 0x000fea0003800200 */
.L_x_17214:
        /* <DEDUP_REMOVED lines=39> */
.L_x_17227:
[----:B------:R-:W-:Y:S02]  /*15a90*/  ISETP.NE.AND P0, PT, R7, RZ, PT ;  /* 0x000000ff0700720c */ /* 0x000fe40003f05270 */
[----:B-1----:R-:W-:-:S11]  /*15aa0*/  FMNMX R5, R2, R5, !PT ;  /* 0x0000000502057209 */ /* 0x002fd60007800000 */
[----:B------:R-:W-:Y:S05]  /*15ab0*/  @P0 BRA `(.L_x_17220) ;  /* 0x0000000000080947 */ /* 0x000fea0003800000 */
[----:B0-----:R-:W0:Y:S02]  /*15ac0*/  LDC.64 R2, c[0x0][0x3a8] ;  /* 0x0000ea00ff027b82 */ /* 0x001e240000000a00 */
[----:B0-----:R1:W-:Y:S02]  /*15ad0*/  REDG.E.MAX.S32.STRONG.GPU desc[UR10][R2.64], R5 ;  /* 0x000000050200798e */ /* 0x0013e4000d12e30a */
.L_x_17220:
[----:B------:R-:W-:Y:S05]  /*15ae0*/  BSYNC B0 ;  /* 0x0000000000007941 */ /* 0x000fea0003800000 */
.L_x_17219:
        /* <DEDUP_REMOVED lines=12> */
[----:B01----:R-:W-:Y:S05]  /*15bb0*/  CALL.REL.NOINC `($__internal_493_$__cuda_sm20_rcp_rn_f32_slowpath) ;  /* 0x0000000400887944 */ /* 0x003fea0003c00000 */
[----:B------:R-:W-:Y:S05]  /*15bc0*/  BRA `(.L_x_17223) ;  /* 0x0000000000147947 */ /* 0x000fea0003800000 */
.L_x_17222:
[----:B--23--:R-:W2:Y:S01]  /*15bd0*/  MUFU.RCP R15, UR8 ;  /* 0x00000008000f7d08 */ /* 0x00cea20008001000 */
[----:B------:R-:W-:-:S05]  /*15be0*/  MOV R0, UR8 ;  /* 0x0000000800007c02 */ /* 0x000fca0008000f00 */
[----:B--2---:R-:W-:-:S04]  /*15bf0*/  FFMA R0, R15, R0, -1 ;  /* 0xbf8000000f007423 */ /* 0x004fc80000000000 */
[----:B------:R-:W-:-:S04]  /*15c00*/  FADD.FTZ R0, -R0, -RZ ;  /* 0x800000ff00007221 */ /* 0x000fc80000010100 */
[----:B------:R-:W-:-:S07]  /*15c10*/  FFMA R15, R15, R0, R15 ;  /* 0x000000000f0f7223 */ /* 0x000fce000000000f */
.L_x_17223:
[----:B01----:R-:W0:Y:S02]  /*15c20*/  LDC.64 R2, c[0x0][0x3b0] ;  /* 0x0000ec00ff027b82 */ /* 0x003e240000000a00 */
[----:B0-----:R-:W-:Y:S01]  /*15c30*/  STG.E desc[UR10][R2.64], R15 ;  /* 0x0000000f02007986 */ /* 0x001fe2000c10190a */
[----:B------:R-:W-:Y:S05]  /*15c40*/  EXIT ;  /* 0x000000000000794d */ /* 0x000fea0003800000 */
.L_x_17221:
[----:B------:R-:W-:Y:S02]  /*15c50*/  HFMA2 R9, -RZ, RZ, 0, 2.384185791015625e-07 ;  /* 0x00000004ff097431 */ /* 0x000fe400000001ff */
[----:B------:R-:W-:Y:S01]  /*15c60*/  IMAD.MOV.U32 R11, RZ, RZ, 0x1f ;  /* 0x0000001fff0b7424 */ /* 0x000fe200078e00ff */
[----:B------:R-:W-:-:S07]  /*15c70*/  MOV R4, 0xffffffff ;  /* 0xffffffff00047802 */ /* 0x000fce0000000f00 */
[----:B01----:R-:W-:Y:S05]  /*15c80*/  WARPSYNC.COLLECTIVE R4, `(.L_x_17224) ;  /* 0x0000000004087348 */ /* 0x003fea0003c00000 */
[----:B-1----:R1:W2:Y:S02]  /*15c90*/  SHFL.DOWN P0, R5, R0, R9, R11 ;  /* 0x0800000900057389 */ /* 0x0022a4000000000b */
[----:B012---:R-:W-:Y:S05]  /*15ca0*/  ENDCOLLECTIVE ;  /* 0x000000000000791b */ /* 0x007fea0003800000 */
.L_x_17224:
[----:B------:R-:W-:Y:S01]  /*15cb0*/  HFMA2 R9, -RZ, RZ, 0, 1.1920928955078125e-07 ;  /* 0x00000002ff097431 */ /* 0x000fe200000001ff */
[----:B------:R-:W-:-:S04]  /*15cc0*/  MOV R3, R5 ;  /* 0x0000000500037202 */ /* 0x000fc80000000f00 */
[----:B------:R-:W-:-:S05]  /*15cd0*/  FMNMX R3, R3, R0, !PT ;  /* 0x0000000003037209 */ /* 0x000fca0007800000 */
[----:B------:R-:W-:-:S07]  /*15ce0*/  IMAD.MOV.U32 R0, RZ, RZ, R3 ;  /* 0x000000ffff007224 */ /* 0x000fce00078e0003 */
[----:B------:R-:W-:Y:S05]  /*15cf0*/  WARPSYNC.COLLECTIVE R4, `(.L_x_17225) ;  /* 0x0000000004087348 */ /* 0x000fea0003c00000 */
[----:B------:R0:W1:Y:S02]  /*15d00*/  SHFL.DOWN P0, R5, R0, R9, R11 ;  /* 0x0800000900057389 */ /* 0x000064000000000b */
[----:B01----:R-:W-:Y:S05]  /*15d10*/  ENDCOLLECTIVE ;  /* 0x000000000000791b */ /* 0x003fea0003800000 */
.L_x_17225:
[----:B------:R-:W-:Y:S01]  /*15d20*/  HFMA2 R9, -RZ, RZ, 0, 5.9604644775390625e-08 ;  /* 0x00000001ff097431 */ /* 0x000fe200000001ff */
[----:B------:R-:W-:-:S04]  /*15d30*/  MOV R2, R5 ;  /* 0x0000000500027202 */ /* 0x000fc80000000f00 */
[----:B------:R-:W-:-:S05]  /*15d40*/  FMNMX R2, R3, R2, !PT ;  /* 0x0000000203027209 */ /* 0x000fca0007800000 */
[----:B------:R-:W-:-:S07]  /*15d50*/  IMAD.MOV.U32 R0, RZ, RZ, R2 ;  /* 0x000000ffff007224 */ /* 0x000fce00078e0002 */
[----:B------:R-:W-:Y:S05]  /*15d60*/  WARPSYNC.COLLECTIVE R4, `(.L_x_17226) ;  /* 0x0000000004087348 */ /* 0x000fea0003c00000 */
[----:B------:R0:W1:Y:S02]  /*15d70*/  SHFL.DOWN P0, R5, R0, R9, R11 ;  /* 0x0800000900057389 */ /* 0x000064000000000b */
[----:B01----:R-:W-:Y:S05]  /*15d80*/  ENDCOLLECTIVE ;  /* 0x000000000000791b */ /* 0x003fea0003800000 */
.L_x_17226:
[----:B------:R-:W-:Y:S05]  /*15d90*/  BRA `(.L_x_17227) ;  /* 0xfffffffc003c7947 */ /* 0x000fea000383ffff */
        .weak           $__internal_492_$__cuda_sm20_div_u64
        .type           $__internal_492_$__cuda_sm20_div_u64,@function
        .size           $__internal_492_$__cuda_sm20_div_u64,($__internal_493_$__cuda_sm20_rcp_rn_f32_slowpath - $__internal_492_$__cuda_sm20_div_u64)
$__internal_492_$__cuda_sm20_div_u64:
        /* <DEDUP_REMOVED lines=67> */
[----:B------:R-:W-:Y:S06]  /*161d0*/  RET.REL.NODEC R2 `(_ZN18transformer_engine6detail38cast_transpose_fused_kernel_notalignedILb0ELb0ELb1EfNS_16CTDBiasDActParamI6__halfS3_13__nv_fp8_e5m2fEELi4ELi8ENS_5EmptyEXadL_ZNS_4siluIffEET_T0_RKS6_EEEEvT3_mmm) ;  /* 0xfffffe9c02887950 */ /* 0x000fec0003c3ffff */
        .weak           $__internal_493_$__cuda_sm20_rcp_rn_f32_slowpath
        .type           $__internal_493_$__cuda_sm20_rcp_rn_f32_slowpath,@function
        .size           $__internal_493_$__cuda_sm20_rcp_rn_f32_slowpath,(.L_x_29794 - $__internal_493_$__cuda_sm20_rcp_rn_f32_slowpath)
$__internal_493_$__cuda_sm20_rcp_rn_f32_slowpath:
        /* <DEDUP_REMOVED lines=15> */
.L_x_17229:
        /* <DEDUP_REMOVED lines=33> */
.L_x_17231:
[----:B------:R0:W1:Y:S02]  /*164e0*/  MUFU.RCP R15, R12 ;  /* 0x0000000c000f7308 */ /* 0x0000640000001000 */
.L_x_17230:
[----:B------:R-:W-:Y:S05]  /*164f0*/  BSYNC B0 ;  /* 0x0000000000007941 */ /* 0x000fea0003800000 */
.L_x_17228:
[----:B------:R-:W-:Y:S01]  /*16500*/  HFMA2 R13, -RZ, RZ, 0, 0 ;  /* 0x00000000ff0d7431 */ /* 0x000fe200000001ff */
[----:B0-----:R-:W-:-:S04]  /*16510*/  MOV R12, R14 ;  /* 0x0000000e000c7202 */ /* 0x001fc80000000f00 */
[----:B-1----:R-:W-:Y:S05]  /*16520*/  RET.REL.NODEC R12 `(_ZN18transformer_engine6detail38cast_transpose_fused_kernel_notalignedILb0ELb0ELb1EfNS_16CTDBiasDActParamI6__halfS3_13__nv_fp8_e5m2fEELi4ELi8ENS_5EmptyEXadL_ZNS_4siluIffEET_T0_RKS6_EEEEvT3_mmm) ;  /* 0xfffffe980cb47950 */ /* 0x002fea0003c3ffff */
.L_x_17232:
        /* <DEDUP_REMOVED lines=13> */
.L_x_29794:


//--------------------- .text._ZN18transformer_engine6detail38cast_transpose_fused_kernel_notalignedILb0ELb0ELb1EfNS_16CTDBiasDActParamI6__halfS3_13__nv_bfloat16fEELi4ELi4ENS_5EmptyEXadL_ZNS_4siluIffEET_T0_RKS6_EEEEvT3_mmm --------------------------
	.section	.text._ZN18transformer_engine6detail38cast_transpose_fused_kernel_notalignedILb0ELb0ELb1EfNS_16CTDBiasDActParamI6__halfS3_13__nv_bfloat16fEELi4ELi4ENS_5EmptyEXadL_ZNS_4siluIffEET_T0_RKS6_EEEEvT3_mmm,"ax",@progbits
	.align	128
        .global         _ZN18transformer_engine6detail38cast_transpose_fused_kernel_notalignedILb0ELb0ELb1EfNS_16CTDBiasDActParamI6__halfS3_13__nv_bfloat16fEELi4ELi4ENS_5EmptyEXadL_ZNS_4siluIffEET_T0_RKS6_EEEEvT3_mmm
        .type           _ZN18transformer_engine6detail38cast_transpose_fused_kernel_notalignedILb0ELb0ELb1EfNS_16CTDBiasDActParamI6__halfS3_13__nv_bfloat16fEELi4ELi4ENS_5EmptyEXadL_ZNS_4siluIffEET_T0_RKS6_EEEEvT3_mmm,@function
        .size           _ZN18transformer_engine6detail38cast_transpose_fused_kernel_notalignedILb0ELb0ELb1EfNS_16CTDBiasDActParamI6__halfS3_13__nv_bfloat16fEELi4ELi4ENS_5EmptyEXadL_ZNS_4siluIffEET_T0_RKS6_EEEEvT3_mmm,(.L_x_29796 - _ZN18transformer_engine6detail38cast_transpose_fused_kernel_notalignedILb0ELb0ELb1EfNS_16CTDBiasDActParamI6__halfS3_13__nv_bfloat16fEELi4ELi4ENS_5EmptyEXadL_ZNS_4siluIffEET_T0_RKS6_EEEEvT3_mmm)
        .other          _ZN18transformer_engine6detail38cast_transpose_fused_kernel_notalignedILb0ELb0ELb1EfNS_16CTDBiasDActParamI6__halfS3_13__nv_bfloat16fEELi4ELi4ENS_5EmptyEXadL_ZNS_4siluIffEET_T0_RKS6_EEEEvT3_mmm,@"STO_CUDA_ENTRY STV_DEFAULT"
_ZN18transformer_engine6detail38cast_transpose_fused_kernel_notalignedILb0ELb0ELb1EfNS_16CTDBiasDActParamI6__halfS3_13__nv_bfloat16fEELi4ELi4ENS_5EmptyEXadL_ZNS_4siluIffEET_T0_RKS6_EEEEvT3_mmm:
.text._ZN18transformer_engine6detail38cast_transpose_fused_kernel_notalignedILb0ELb0ELb1EfNS_16CTDBiasDActParamI6__halfS3_13__nv_bfloat16fEELi4ELi4ENS_5EmptyEXadL_ZNS_4siluIffEET_T0_RKS6_EEEEvT3_mmm:
        /* <DEDUP_REMOVED lines=43> */
.L_x_17233:
[----:B------:R-:W-:-:S07]  /*02b0*/  MOV R2, 0x2d0 ;  /* 0x000002d000027802 */ /* 0x000fce0000000f00 */
[----:B------:R-:W-:Y:S05]  /*02c0*/  CALL.REL.NOINC `($__internal_494_$__cuda_sm20_div_u64) ;  /* 0x000000b800007944 */ /* 0x000fea0003c00000 */
        /* <DEDUP_REMOVED lines=11> */
.L_x_17234:
        /* <DEDUP_REMOVED lines=9> */
[----:B------:R-:W2:Y:S01]  /*0410*/  LDCU.64 UR24, c[0x0][0x380] ;  /* 0x00007000ff1877ac */ /* 0x000ea20008000a00 */
[----:B------:R-:W-:Y:S01]  /*0420*/  IADD3 R44, PT, PT, R8, -0x1, RZ ;  /* 0xffffffff082c7810 */ /* 0x000fe20007ffe0ff */
[----:B------:R-:W-:-:S03]  /*0430*/  USHF.L.U32 UR20, UR21, 0x7, URZ ;  /* 0x0000000715147899 */ /* 0x000fc600080006ff */
[----:B------:R-:W-:Y:S01]  /*0440*/  LOP3.LUT R44, R44, 0x1f, RZ, 0xc0, !PT ;  /* 0x0000001f2c2c7812 */ /* 0x000fe200078ec0ff */
        /* <DEDUP_REMOVED lines=104> */
[----:B-1----:R-:W-:Y:S01]  /*0ad0*/  IMAD.MOV.U32 R21, RZ, RZ, 0x437c0000 ;  /* 0x437c0000ff157424 */ /* 0x002fe200078e00ff */
        /* <DEDUP_REMOVED lines=24> */
[----:B------:R-:W-:Y:S01]  /*0c60*/  VIADD R0, R4, 0x1800000 ;  /* 0x0180000004007836 */ /* 0x000fe20000000000 */
[----:B---3--:R-:W-:-:S04]  /*0c70*/  @P2 R2UR UR13, R24 ;  /* 0x00000000180d22ca */ /* 0x008fc800000e0000 */
[----:B------:R-:W-:-:S04]  /*0c80*/  LOP3.LUT R0, R0, 0x7f800000, RZ, 0xc0, !PT ;  /* 0x7f80000000007812 */ /* 0x000fc800078ec0ff */
[----:B------:R-:W-:Y:S02]  /*0c90*/  ISETP.GT.U32.AND P2, PT, R0, 0x1ffffff, PT ;  /* 0x01ffffff0000780c */ /* 0x000fe40003f44070 */
[----:B------:R-:W-:-:S11]  /*0ca0*/  @!P1 CS2R R42, SRZ ;  /* 0x00000000002a9805 */ /* 0x000fd6000001ff00 */
[----:B------:R-:W-:Y:S05]  /*0cb0*/  @P2 BRA `(.L_x_17236) ;  /* 0x0000000000102947 */ /* 0x000fea0003800000 */
[----:B------:R-:W-:Y:S02]  /*0cc0*/  MOV R0, R4 ;  /* 0x0000000400007202 */ /* 0x000fe40000000f00 */
[----:B------:R-:W-:-:S07]  /*0cd0*/  MOV R4, 0xcf0 ;  /* 0x00000cf000047802 */ /* 0x000fce0000000f00 */
[----:B-----5:R-:W-:Y:S05]  /*0ce0*/  CALL.REL.NOINC `($__internal_495_$__cuda_sm20_rcp_rn_f32_slowpath) ;  /* 0x000000b000987944 */ /* 0x020fea0003c00000 */
[----:B------:R-:W-:Y:S05]  /*0cf0*/  BRA `(.L_x_17237) ;  /* 0x0000000000107947 */ /* 0x000fea0003800000 */
.L_x_17236:
[----:B------:R-:W0:Y:S02]  /*0d00*/  MUFU.RCP R21, R4 ;  /* 0x0000000400157308 */ /* 0x000e240000001000 */
[----:B0-----:R-:W-:-:S04]  /*0d10*/  FFMA R0, R4, R21, -1 ;  /* 0xbf80000004007423 */ /* 0x001fc80000000015 */
[----:B------:R-:W-:-:S04]  /*0d20*/  FADD.FTZ R0, -R0, -RZ ;  /* 0x800000ff00007221 */ /* 0x000fc80000010100 */
[----:B------:R-:W-:-:S07]  /*0d30*/  FFMA R21, R21, R0, R21 ;  /* 0x0000000015157223 */ /* 0x000fce0000000015 */
.L_x_17237:
[----:B------:R-:W-:Y:S05]  /*0d40*/  BSYNC.RECONVERGENT B1 ;  /* 0x0000000000017941 */ /* 0x000fea0003800200 */
.L_x_17235:
[----:B------:R-:W-:Y:S01]  /*0d50*/  SHF.R.U64 R35, R12, 0x10, R13 ;  /* 0x000000100c237819 */ /* 0x000fe2000000120d */
[----:B------:R-:W-:Y:S02]  /*0d60*/  HFMA2 R25, -RZ, RZ, 3.7421875, 0 ;  /* 0x437c0000ff197431 */ /* 0x000fe400000001ff */
[----:B------:R-:W-:Y:S01]  /*0d70*/  IMAD.MOV.U32 R0, RZ, RZ, 0x3bbb989d ;  /* 0x3bbb989dff007424 */ /* 0x000fe200078e00ff */
        /* <DEDUP_REMOVED lines=17> */
[----:B-----5:R-:W-:Y:S05]  /*0e90*/  CALL.REL.NOINC `($__internal_495_$__cuda_sm20_rcp_rn_f32_slowpath) ;  /* 0x000000b0002c7944 */ /* 0x020fea0003c00000 */
[----:B------:R-:W-:Y:S05]  /*0ea0*/  BRA `(.L_x_17240) ;  /* 0x0000000000107947 */ /* 0x000fea0003800000 */
.L_x_17239:
[----:B------:R-:W0:Y:S02]  /*0eb0*/  MUFU.RCP R21, R4 ;  /* 0x0000000400157308 */ /* 0x000e240000001000 */
[----:B0-----:R-:W-:-:S04]  /*0ec0*/  FFMA R0, R4, R21, -1 ;  /* 0xbf80000004007423 */ /* 0x001fc80000000015 */
[----:B------:R-:W-:-:S04]  /*0ed0*/  FADD.FTZ R0, -R0, -RZ ;  /* 0x800000ff00007221 */ /* 0x000fc80000010100 */
[----:B------:R-:W-:-:S07]  /*0ee0*/  FFMA R21, R21, R0, R21 ;  /* 0x0000000015157223 */ /* 0x000fce0000000015 */
.L_x_17240:
[----:B------:R-:W-:Y:S05]  /*0ef0*/  BSYNC.RECONVERGENT B1 ;  /* 0x0000000000017941 */ /* 0x000fea0003800200 */
.L_x_17238:
        /* <DEDUP_REMOVED lines=19> */
[----:B-----5:R-:W-:Y:S05]  /*1030*/  CALL.REL.NOINC `($__internal_495_$__cuda_sm20_rcp_rn_f32_slowpath) ;  /* 0x000000ac00c47944 */ /* 0x020fea0003c00000 */
[----:B------:R-:W-:Y:S05]  /*1040*/  BRA `(.L_x_17243) ;  /* 0x0000000000107947 */ /* 0x000fea0003800000 */
.L_x_17242:
[----:B------:R-:W0:Y:S02]  /*1050*/  MUFU.RCP R21, R2 ;  /* 0x0000000200157308 */ /* 0x000e240000001000 */
[----:B0-----:R-:W-:-:S04]  /*1060*/  FFMA R0, R2, R21, -1 ;  /* 0xbf80000002007423 */ /* 0x001fc80000000015 */
[----:B------:R-:W-:-:S04]  /*1070*/  FADD.FTZ R0, -R0, -RZ ;  /* 0x800000ff00007221 */ /* 0x000fc80000010100 */
[----:B------:R-:W-:-:S07]  /*1080*/  FFMA R21, R21, R0, R21 ;  /* 0x0000000015157223 */ /* 0x000fce0000000015 */
.L_x_17243:
[----:B------:R-:W-:Y:S05]  /*1090*/  BSYNC.RECONVERGENT B1 ;  /* 0x0000000000017941 */ /* 0x000fea0003800200 */
.L_x_17241:
[----:B------:R-:W-:Y:S01]  /*10a0*/  SHF.R.U32.HI R39, RZ, 0x10, R13 ;  /* 0x00000010ff277819 */ /* 0x000fe2000001160d */
        /* <DEDUP_REMOVED lines=21> */
.L_x_17245:
[----:B------:R-:W0:Y:S02]  /*1200*/  MUFU.RCP R21, R4 ;  /* 0x0000000400157308 */ /* 0x000e240000001000 */
[----:B0-----:R-:W-:-:S04]  /*1210*/  FFMA R0, R4, R21, -1 ;  /* 0xbf80000004007423 */ /* 0x001fc80000000015 */
[----:B------:R-:W-:-:S04]  /*1220*/  FADD.FTZ R0, -R0, -RZ ;  /* 0x800000ff00007221 */ /* 0x000fc80000010100 */
[----:B------:R-:W-:-:S07]  /*1230*/  FFMA R21, R21, R0, R21 ;  /* 0x0000000015157223 */ /* 0x000fce0000000015 */
.L_x_17246:
[----:B------:R-:W-:Y:S05]  /*1240*/  BSYNC.RECONVERGENT B1 ;  /* 0x0000000000017941 */ /* 0x000fea0003800200 */
.L_x_17244:
        /* <DEDUP_REMOVED lines=19> */
[----:B------:R-:W-:Y:S05]  /*1380*/  CALL.REL.NOINC `($__internal_495_$__cuda_sm20_rcp_rn_f32_slowpath) ;  /* 0x000000a800f07944 */ /* 0x000fea0003c00000 */
[----:B------:R-:W-:Y:S05]  /*1390*/  BRA `(.L_x_17249) ;  /* 0x0000000000107947 */ /* 0x000fea0003800000 */
.L_x_17248:
[----:B------:R-:W0:Y:S02]  /*13a0*/  MUFU.RCP R21, R4 ;  /* 0x0000000400157308 */ /* 0x000e240000001000 */
[----:B0-----:R-:W-:-:S04]  /*13b0*/  FFMA R0, R4, R21, -1 ;  /* 0xbf80000004007423 */ /* 0x001fc80000000015 */
[----:B------:R-:W-:-:S04]  /*13c0*/  FADD.FTZ R0, -R0, -RZ ;  /* 0x800000ff00007221 */ /* 0x000fc80000010100 */
[----:B------:R-:W-:-:S07]  /*13d0*/  FFMA R21, R21, R0, R21 ;  /* 0x0000000015157223 */ /* 0x000fce0000000015 */
.L_x_17249:
[----:B------:R-:W-:Y:S05]  /*13e0*/  BSYNC.RECONVERGENT B1 ;  /* 0x0000000000017941 */ /* 0x000fea0003800200 */
.L_x_17247:
        /* <DEDUP_REMOVED lines=20> */
[----:B------:R-:W-:Y:S05]  /*1530*/  CALL.REL.NOINC `($__internal_495_$__cuda_sm20_rcp_rn_f32_slowpath) ;  /* 0x000000a800847944 */ /* 0x000fea0003c00000 */
[----:B------:R-:W-:Y:S05]  /*1540*/  BRA `(.L_x_17252) ;  /* 0x0000000000107947 */ /* 0x000fea0003800000 */
.L_x_17251:
[----:B------:R-:W0:Y:S02]  /*1550*/  MUFU.RCP R21, R4 ;  /* 0x0000000400157308 */ /* 0x000e240000001000 */
[----:B0-----:R-:W-:-:S04]  /*1560*/  FFMA R0, R4, R21, -1 ;  /* 0xbf80000004007423 */ /* 0x001fc80000000015 */
[----:B------:R-:W-:-:S04]  /*1570*/  FADD.FTZ R0, -R0, -RZ ;  /* 0x800000ff00007221 */ /* 0x000fc80000010100 */
[----:B------:R-:W-:-:S07]  /*1580*/  FFMA R21, R21, R0, R21 ;  /* 0x0000000015157223 */ /* 0x000fce0000000015 */
.L_x_17252:
[----:B------:R-:W-:Y:S05]  /*1590*/  BSYNC.RECONVERGENT B1 ;  /* 0x0000000000017941 */ /* 0x000fea0003800200 */
.L_x_17250:
        /* <DEDUP_REMOVED lines=21> */
.L_x_17254:
[----:B------:R-:W0:Y:S02]  /*16f0*/  MUFU.RCP R21, R2 ;  /* 0x0000000200157308 */ /* 0x000e240000001000 */
[----:B0-----:R-:W-:-:S04]  /*1700*/  FFMA R0, R2, R21, -1 ;  /* 0xbf80000002007423 */ /* 0x001fc80000000015 */
[----:B------:R-:W-:-:S04]  /*1710*/  FADD.FTZ R0, -R0, -RZ ;  /* 0x800000ff00007221 */ /* 0x000fc80000010100 */
[----:B------:R-:W-:-:S07]  /*1720*/  FFMA R21, R21, R0, R21 ;  /* 0x0000000015157223 */ /* 0x000fce0000000015 */
.L_x_17255:
[----:B------:R-:W-:Y:S05]  /*1730*/  BSYNC.RECONVERGENT B1 ;  /* 0x0000000000017941 */ /* 0x000fea0003800200 */
.L_x_17253:
        /* <DEDUP_REMOVED lines=22> */
.L_x_17257:
[----:B------:R-:W0:Y:S02]  /*18a0*/  MUFU.RCP R21, R4 ;  /* 0x0000000400157308 */ /* 0x000e240000001000 */
[----:B0-----:R-:W-:-:S04]  /*18b0*/  FFMA R0, R4, R21, -1 ;  /* 0xbf80000004007423 */ /* 0x001fc80000000015 */
[----:B------:R-:W-:-:S04]  /*18c0*/  FADD.FTZ R0, -R0, -RZ ;  /* 0x800000ff00007221 */ /* 0x000fc80000010100 */
[----:B------:R-:W-:-:S07]  /*18d0*/  FFMA R21, R21, R0, R21 ;  /* 0x0000000015157223 */ /* 0x000fce0000000015 */
.L_x_17258:
[----:B------:R-:W-:Y:S05]  /*18e0*/  BSYNC.RECONVERGENT B1 ;  /* 0x0000000000017941 */ /* 0x000fea0003800200 */
.L_x_17256:
        /* <DEDUP_REMOVED lines=21> */
.L_x_17260:
[----:B------:R-:W0:Y:S02]  /*1a40*/  MUFU.RCP R21, R4 ;  /* 0x0000000400157308 */ /* 0x000e240000001000 */
[----:B0-----:R-:W-:-:S04]  /*1a50*/  FFMA R0, R4, R21, -1 ;  /* 0xbf80000004007423 */ /* 0x001fc80000000015 */
[----:B------:R-:W-:-:S04]  /*1a60*/  FADD.FTZ R0, -R0, -RZ ;  /* 0x800000ff00007221 */ /* 0x000fc80000010100 */
[----:B------:R-:W-:-:S07]  /*1a70*/  FFMA R21, R21, R0, R21 ;  /* 0x0000000015157223 */ /* 0x000fce0000000015 */
.L_x_17261:
[----:B------:R-:W-:Y:S05]  /*1a80*/  BSYNC.RECONVERGENT B1 ;  /* 0x0000000000017941 */ /* 0x000fea0003800200 */
.L_x_17259:
        /* <DEDUP_REMOVED lines=22> */
.L_x_17263:
[----:B------:R-:W0:Y:S02]  /*1bf0*/  MUFU.RCP R21, R2 ;  /* 0x0000000200157308 */ /* 0x000e240000001000 */
[----:B0-----:R-:W-:-:S04]  /*1c00*/  FFMA R0, R2, R21, -1 ;  /* 0xbf80000002007423 */ /* 0x001fc80000000015 */
[----:B------:R-:W-:-:S04]  /*1c10*/  FADD.FTZ R0, -R0, -RZ ;  /* 0x800000ff00007221 */ /* 0x000fc80000010100 */
[----:B------:R-:W-:-:S07]  /*1c20*/  FFMA R21, R21, R0, R21 ;  /* 0x0000000015157223 */ /* 0x000fce0000000015 */
.L_x_17264:
[----:B------:R-:W-:Y:S05]  /*1c30*/  BSYNC.RECONVERGENT B1 ;  /* 0x0000000000017941 */ /* 0x000fea0003800200 */
.L_x_17262:
        /* <DEDUP_REMOVED lines=21> */
.L_x_17266:
[----:B------:R-:W0:Y:S02]  /*1d90*/  MUFU.RCP R21, R2 ;  /* 0x0000000200157308 */ /* 0x000e240000001000 */
[----:B0-----:R-:W-:-:S04]  /*1da0*/  FFMA R0, R2, R21, -1 ;  /* 0xbf80000002007423 */ /* 0x001fc80000000015 */
[----:B------:R-:W-:-:S04]  /*1db0*/  FADD.FTZ R0, -R0, -RZ ;  /* 0x800000ff00007221 */ /* 0x000fc80000010100 */
[----:B------:R-:W-:-:S07]  /*1dc0*/  FFMA R21, R21, R0, R21 ;  /* 0x0000000015157223 */ /* 0x000fce0000000015 */
.L_x_17267:
[----:B------:R-:W-:Y:S05]  /*1dd0*/  BSYNC.RECONVERGENT B1 ;  /* 0x0000000000017941 */ /* 0x000fea0003800200 */
.L_x_17265:
        /* <DEDUP_REMOVED lines=22> */
.L_x_17269:
[----:B------:R-:W0:Y:S02]  /*1f40*/  MUFU.RCP R21, R4 ;  /* 0x0000000400157308 */ /* 0x000e240000001000 */
[----:B0-----:R-:W-:-:S04]  /*1f50*/  FFMA R0, R4, R21, -1 ;  /* 0xbf80000004007423 */ /* 0x001fc80000000015 */
[----:B------:R-:W-:-:S04]  /*1f60*/  FADD.FTZ R0, -R0, -RZ ;  /* 0x800000ff00007221 */ /* 0x000fc80000010100 */
[----:B------:R-:W-:-:S07]  /*1f70*/  FFMA R21, R21, R0, R21 ;  /* 0x0000000015157223 */ /* 0x000fce0000000015 */
.L_x_17270:
[----:B------:R-:W-:Y:S05]  /*1f80*/  BSYNC.RECONVERGENT B1 ;  /* 0x0000000000017941 */ /* 0x000fea0003800200 */
.L_x_17268:
        /* <DEDUP_REMOVED lines=21> */
.L_x_17272:
[----:B------:R-:W0:Y:S02]  /*20e0*/  MUFU.RCP R21, R2 ;  /* 0x0000000200157308 */ /* 0x000e240000001000 */
[----:B0-----:R-:W-:-:S04]  /*20f0*/  FFMA R0, R2, R21, -1 ;  /* 0xbf80000002007423 */ /* 0x001fc80000000015 */
[----:B------:R-:W-:-:S04]  /*2100*/  FADD.FTZ R0, -R0, -RZ ;  /* 0x800000ff00007221 */ /* 0x000fc80000010100 */
[----:B------:R-:W-:-:S07]  /*2110*/  FFMA R21, R21, R0, R21 ;  /* 0x0000000015157223 */ /* 0x000fce0000000015 */
.L_x_17273:
[----:B------:R-:W-:Y:S05]  /*2120*/  BSYNC.RECONVERGENT B1 ;  /* 0x0000000000017941 */ /* 0x000fea0003800200 */
.L_x_17271:
        /* <DEDUP_REMOVED lines=22> */
.L_x_17275:
[----:B------:R-:W0:Y:S02]  /*2290*/  MUFU.RCP R21, R4 ;  /* 0x0000000400157308 */ /* 0x000e240000001000 */
[----:B0-----:R-:W-:-:S04]  /*22a0*/  FFMA R0, R4, R21, -1 ;  /* 0xbf80000004007423 */ /* 0x001fc80000000015 */
[----:B------:R-:W-:-:S04]  /*22b0*/  FADD.FTZ R0, -R0, -RZ ;  /* 0x800000ff00007221 */ /* 0x000fc80000010100 */
[----:B------:R-:W-:-:S07]  /*22c0*/  FFMA R21, R21, R0, R21 ;  /* 0x0000000015157223 */ /* 0x000fce0000000015 */
.L_x_17276:
[----:B------:R-:W-:Y:S05]  /*22d0*/  BSYNC.RECONVERGENT B1 ;  /* 0x0000000000017941 */ /* 0x000fea0003800200 */
.L_x_17274:
        /* <DEDUP_REMOVED lines=21> */
.L_x_17278:
[----:B------:R-:W0:Y:S02]  /*2430*/  MUFU.RCP R21, R4 ;  /* 0x0000000400157308 */ /* 0x000e240000001000 */
[----:B0-----:R-:W-:-:S04]  /*2440*/  FFMA R0, R4, R21, -1 ;  /* 0xbf80000004007423 */ /* 0x001fc80000000015 */
[----:B------:R-:W-:-:S04]  /*2450*/  FADD.FTZ R0, -R0, -RZ ;  /* 0x800000ff00007221 */ /* 0x000fc80000010100 */
[----:B------:R-:W-:-:S07]  /*2460*/  FFMA R21, R21, R0, R21 ;  /* 0x0000000015157223 */ /* 0x000fce0000000015 */
.L_x_17279:
[----:B------:R-:W-:Y:S05]  /*2470*/  BSYNC.RECONVERGENT B1 ;  /* 0x0000000000017941 */ /* 0x000fea0003800200 */
.L_x_17277:
        /* <DEDUP_REMOVED lines=21> */
[----:B------:R-:W-:Y:S01]  /*25d0*/  MOV R17, R21 ;  /* 0x0000001500117202 */ /* 0x000fe20000000f00 */
[----:B------:R-:W-:Y:S06]  /*25e0*/  BRA `(.L_x_17282) ;  /* 0x0000000000107947 */ /* 0x000fec0003800000 */
.L_x_17281:
[----:B------:R-:W0:Y:S02]  /*25f0*/  MUFU.RCP R17, R2 ;  /* 0x0000000200117308 */ /* 0x000e240000001000 */
[----:B0-----:R-:W-:-:S04]  /*2600*/  FFMA R0, R2, R17, -1 ;  /* 0xbf80000002007423 */ /* 0x001fc80000000011 */
[----:B------:R-:W-:-:S04]  /*2610*/  FADD.FTZ R0, -R0, -RZ ;  /* 0x800000ff00007221 */ /* 0x000fc80000010100 */
[----:B------:R-:W-:-:S07]  /*2620*/  FFMA R17, R17, R0, R17 ;  /* 0x0000000011117223 */ /* 0x000fce0000000011 */
.L_x_17282:
[----:B------:R-:W-:Y:S05]  /*2630*/  BSYNC.RECONVERGENT B1 ;  /* 0x0000000000017941 */ /* 0x000fea0003800200 */
.L_x_17280:
        /* <DEDUP_REMOVED lines=51> */
.L_x_17284:
[----:B------:R-:W-:Y:S05]  /*2970*/  BSYNC.RECONVERGENT B0 ;  /* 0x0000000000007941 */ /* 0x000fea0003800200 */
.L_x_17283:
        /* <DEDUP_REMOVED lines=10> */
.L_x_17286:
[----:B------:R-:W-:Y:S05]  /*2a20*/  BSYNC.RECONVERGENT B0 ;  /* 0x0000000000007941 */ /* 0x000fea0003800200 */
.L_x_17285:
        /* <DEDUP_REMOVED lines=14> */
.L_x_17288:
[----:B------:R-:W-:Y:S05]  /*2b10*/  BSYNC.RECONVERGENT B0 ;  /* 0x0000000000007941 */ /* 0x000fea0003800200 */
.L_x_17287:
        /* <DEDUP_REMOVED lines=14> */
.L_x_17290:
[----:B------:R-:W-:Y:S05]  /*2c00*/  BSYNC.RECONVERGENT B0 ;  /* 0x0000000000007941 */ /* 0x000fea0003800200 */
.L_x_17289:
        /* <DEDUP_REMOVED lines=33> */
[----:B------:R-:W-:-:S04]  /*2e20*/  @P0 LEA R34, P1, R30, UR24, 0x3 ;  /* 0x000000181e220c11 */ /* 0x000fc8000f8218ff */
[----:B------:R-:W-:Y:S02]  /*2e30*/  @P0 LEA.HI.X R35, R30, UR25, R31, 0x3, P1 ;  /* 0x000000191e230c11 */ /* 0x000fe400088f1c1f */
[----:B------:R-:W-:Y:S02]  /*2e40*/  @!P0 CS2R R30, SRZ ;  /* 0x00000000001e8805 */ /* 0x000fe4000001ff00 */
[----:B------:R-:W-:-:S04]  /*2e50*/  @!P0 CS2R R28, SRZ ;  /* 0x00000000001c8805 */ /* 0x000fc8000001ff00 */
[----:B------:R0:W5:Y:S04]  /*2e60*/  @P0 LDG.E.64 R30, desc[UR22][R34.64] ;  /* 0x00000016221e0981 */ /* 0x000168000c1e1b00 */
[----:B------:R1:W5:Y:S01]  /*2e70*/  @P0 LDG.E.64 R28, desc[UR22][R46.64] ;  /* 0x000000162e1c0981 */ /* 0x000362000c1e1b00 */
[----:B0-----:R-:W-:Y:S02]  /*2e80*/  HFMA2 R34, -RZ, RZ, 0.96630859375, -0.0022525787353515625 ;  /* 0x3bbb989dff227431 */ /* 0x001fe400000001ff */
[----:B-1----:R-:W-:Y:S01]  /*2e90*/  HADD2.F32 R47, -RZ, R42.H0_H0 ;  /* 0x2000002aff2f7230 */ /* 0x002fe20000004100 */
[----:B------:R-:W-:-:S04]  /*2ea0*/  LOP3.LUT R35, R25, R59, R39, 0xfe, !PT ;  /* 0x0000003b19237212 */ /* 0x000fc800078efe27 */
[----:B------:R-:W-:Y:S01]  /*2eb0*/  FFMA.SAT R25, R47, -R34, 0.5 ;  /* 0x3f0000002f197423 */ /* 0x000fe20000002822 */
[----:B------:R-:W-:-:S04]  /*2ec0*/  IMAD.MOV.U32 R34, RZ, RZ, 0x437c0000 ;  /* 0x437c0000ff227424 */ /* 0x000fc800078e00ff */
        /* <DEDUP_REMOVED lines=13> */
[----:B------:R-:W-:Y:S02]  /*2fa0*/  @!P0 CS2R R32, SRZ ;  /* 0x0000000000208805 */ /* 0x000fe4000001ff00 */
[----:B------:R-:W-:-:S04]  /*2fb0*/  SHF.L.U32 R25, R25, 0x17, RZ ;  /* 0x0000001719197819 */ /* 0x000fc800000006ff */
[----:B------:R0:W5:Y:S02]  /*2fc0*/  @P0 LDG.E.64 R32, desc[UR22][R52.64] ;  /* 0x0000001634200981 */ /* 0x000164000c1e1b00 */
[----:B0-----:R-:W-:-:S05]  /*2fd0*/  FFMA R52, R25, R46, 1 ;  /* 0x3f80000019347423 */ /* 0x001fca000000002e */
[----:B------:R-:W-:-:S04]  /*2fe0*/  IADD3 R46, PT, PT, R52, 0x1800000, RZ ;  /* 0x01800000342e7810 */ /* 0x000fc80007ffe0ff */
[----:B------:R-:W-:-:S04]  /*2ff0*/  LOP3.LUT R46, R46, 0x7f800000, RZ, 0xc0, !PT ;  /* 0x7f8000002e2e7812 */ /* 0x000fc800078ec0ff */
[----:B------:R-:W-:Y:S02]  /*3000*/  ISETP.GT.U32.AND P0, PT, R46, 0x1ffffff, PT ;  /* 0x01ffffff2e00780c */ /* 0x000fe40003f04070 */
[----:B------:R-:W-:Y:S01]  /*3010*/  LOP3.LUT R34, R51, R24, RZ, 0xfc, !PT ;  /* 0x0000001833227212 */ /* 0x000fe200078efcff */
[----:B------:R-:W-:Y:S01]  /*3020*/  IMAD.WIDE.U32 R24, R57, 0x10000, RZ ;  /* 0x0001000039187825 */ /* 0x000fe200078e00ff */
[----:B------:R-:W-:-:S03]  /*3030*/  FMNMX3 R60, |R37|, R60, |R36|, !PT ;  /* 0x0000003c253c7276 */ /* 0x000fc60007800624 */
[----:B------:R-:W-:Y:S01]  /*3040*/  IMAD.U32 R37, R58, 0x10000, RZ ;  /* 0x000100003a257824 */ /* 0x000fe200078e00ff */
[----:B------:R-:W-:Y:S02]  /*3050*/  FMNMX3 R60, |R38|, R60, |R23|, !PT ;  /* 0x0000003c263c7276 */ /* 0x000fe40007800617 */
[----:B------:R-:W-:Y:S01]  /*3060*/  IADD3 R58, P1, PT, R48, UR18, RZ ;  /* 0x00000012303a7c10 */ /* 0x000fe2000ff3e0ff */
[----:B------:R-:W-:Y:S01]  /*3070*/  IMAD.U32 R27, R27, 0x10000, RZ ;  /* 0x000100001b1b7824 */ /* 0x000fe200078e00ff */
[----:B------:R-:W-:Y:S02]  /*3080*/  LOP3.LUT R37, R37, R25, R56, 0xfe, !PT ;  /* 0x0000001925257212 */ /* 0x000fe400078efe38 */
[----:B------:R-:W-:Y:S01]  /*3090*/  LOP3.LUT R36, R24, R4, RZ, 0xfc, !PT ;  /* 0x0000000418247212 */ /* 0x000fe200078efcff */
[----:B------:R-:W-:Y:S01]  /*30a0*/  IMAD.WIDE.U32 R24, R21, 0x10000, RZ ;  /* 0x0001000015187825 */ /* 0x000fe200078e00ff */
[----:B------:R-:W-:Y:S01]  /*30b0*/  FMNMX3 R11, |R20|, R60, |R11|, !PT ;  /* 0x0000003c140b7276 */ /* 0x000fe2000780060b */
[----:B------:R-:W-:Y:S01]  /*30c0*/  BSSY.RECONVERGENT B1, `(.L_x_17291) ;  /* 0x000000f000017945 */ /* 0x000fe20003800200 */
[----:B------:R-:W-:-:S02]  /*30d0*/  IADD3.X R59, PT, PT, R49, UR4, RZ, P1, !PT ;  /* 0x00000004313b7c10 */ /* 0x000fc40008ffe4ff */
[----:B------:R-:W-:Y:S02]  /*30e0*/  LOP3.LUT R39, R2, R25, R27, 0xfe, !PT ;  /* 0x0000001902277212 */ /* 0x000fe400078efe1b */
[----:B------:R-:W-:Y:S02]  /*30f0*/  LOP3.LUT R38, R24, R26, RZ, 0xfc, !PT ;  /* 0x0000001a18267212 */ /* 0x000fe400078efcff */
[----:B------:R-:W-:Y:S02]  /*3100*/  LOP3.LUT R23, R61, R50, RZ, 0xfc, !PT ;  /* 0x000000323d177212 */ /* 0x000fe400078efcff */
[----:B------:R-:W-:Y:S01]  /*3110*/  FMNMX3 R13, |R13|, R11, |R0|, !PT ;  /* 0x0000000b0d0d7276 */ /* 0x000fe20007800600 */
[----:B------:R-:W-:Y:S06]  /*3120*/  @P0 BRA `(.L_x_17292) ;  /* 0x0000000000100947 */ /* 0x000fec0003800000 */
[----:B------:R-:W-:Y:S02]  /*3130*/  MOV R0, R52 ;  /* 0x0000003400007202 */ /* 0x000fe40000000f00 */
[----:B------:R-:W-:-:S07]  /*3140*/  MOV R4, 0x3160 ;  /* 0x0000316000047802 */ /* 0x000fce0000000f00 */
[----:B-----5:R-:W-:Y:S05]  /*3150*/  CALL.REL.NOINC `($__internal_495_$__cuda_sm20_rcp_rn_f32_slowpath) ;  /* 0x0000008c007c7944 */ /* 0x020fea0003c00000 */
[----:B------:R-:W-:Y:S05]  /*3160*/  BRA `(.L_x_17293) ;  /* 0x0000000000107947 */ /* 0x000fea0003800000 */
.L_x_17292:
[----:B------:R-:W0:Y:S02]  /*3170*/  MUFU.RCP R21, R52 ;  /* 0x0000003400157308 */ /* 0x000e240000001000 */
[----:B0-----:R-:W-:-:S04]  /*3180*/  FFMA R0, R52, R21, -1 ;  /* 0xbf80000034007423 */ /* 0x001fc80000000015 */
[----:B------:R-:W-:-:S04]  /*3190*/  FADD.FTZ R0, -R0, -RZ ;  /* 0x800000ff00007221 */ /* 0x000fc80000010100 */
[----:B------:R-:W-:-:S07]  /*31a0*/  FFMA R21, R21, R0, R21 ;  /* 0x0000000015157223 */ /* 0x000fce0000000015 */
.L_x_17293:
[----:B------:R-:W-:Y:S05]  /*31b0*/  BSYNC.RECONVERGENT B1 ;  /* 0x0000000000017941 */ /* 0x000fea0003800200 */
.L_x_17291:
        /* <DEDUP_REMOVED lines=22> */
.L_x_17295:
[----:B------:R-:W0:Y:S02]  /*3320*/  MUFU.RCP R21, R2 ;  /* 0x0000000200157308 */ /* 0x000e240000001000 */
[----:B0-----:R-:W-:-:S04]  /*3330*/  FFMA R0, R2, R21, -1 ;  /* 0xbf80000002007423 */ /* 0x001fc80000000015 */
[----:B------:R-:W-:-:S04]  /*3340*/  FADD.FTZ R0, -R0, -RZ ;  /* 0x800000ff00007221 */ /* 0x000fc80000010100 */
[----:B------:R-:W-:-:S07]  /*3350*/  FFMA R21, R21, R0, R21 ;  /* 0x0000000015157223 */ /* 0x000fce0000000015 */
.L_x_17296:
[----:B------:R-:W-:Y:S05]  /*3360*/  BSYNC.RECONVERGENT B1 ;  /* 0x0000000000017941 */ /* 0x000fea0003800200 */
.L_x_17294:
        /* <DEDUP_REMOVED lines=21> */
.L_x_17298:
[----:B------:R-:W0:Y:S02]  /*34c0*/  MUFU.RCP R21, R4 ;  /* 0x0000000400157308 */ /* 0x000e240000001000 */
[----:B0-----:R-:W-:-:S04]  /*34d0*/  FFMA R0, R4, R21, -1 ;  /* 0xbf80000004007423 */ /* 0x001fc80000000015 */
[----:B------:R-:W-:-:S04]  /*34e0*/  FADD.FTZ R0, -R0, -RZ ;  /* 0x800000ff00007221 */ /* 0x000fc80000010100 */
[----:B------:R-:W-:-:S07]  /*34f0*/  FFMA R21, R21, R0, R21 ;  /* 0x0000000015157223 */ /* 0x000fce0000000015 */
.L_x_17299:
[----:B------:R-:W-:Y:S05]  /*3500*/  BSYNC.RECONVERGENT B1 ;  /* 0x0000000000017941 */ /* 0x000fea0003800200 */
.L_x_17297:
        /* <DEDUP_REMOVED lines=22> */
.L_x_17301:
[----:B------:R-:W0:Y:S02]  /*3670*/  MUFU.RCP R21, R2 ;  /* 0x0000000200157308 */ /* 0x000e240000001000 */
[----:B0-----:R-:W-:-:S04]  /*3680*/  FFMA R0, R2, R21, -1 ;  /* 0xbf80000002007423 */ /* 0x001fc80000000015 */
[----:B------:R-:W-:-:S04]  /*3690*/  FADD.FTZ R0, -R0, -RZ ;  /* 0x800000ff00007221 */ /* 0x000fc80000010100 */
[----:B------:R-:W-:-:S07]  /*36a0*/  FFMA R21, R21, R0, R21 ;  /* 0x0000000015157223 */ /* 0x000fce0000000015 */
.L_x_17302:
[----:B------:R-:W-:Y:S05]  /*36b0*/  BSYNC.RECONVERGENT B1 ;  /* 0x0000000000017941 */ /* 0x000fea0003800200 */
.L_x_17300:
        /* <DEDUP_REMOVED lines=21> */
.L_x_17304:
[----:B------:R-:W0:Y:S02]  /*3810*/  MUFU.RCP R21, R4 ;  /* 0x0000000400157308 */ /* 0x000e240000001000 */
[----:B0-----:R-:W-:-:S04]  /*3820*/  FFMA R0, R4, R21, -1 ;  /* 0xbf80000004007423 */ /* 0x001fc80000000015 */
[----:B------:R-:W-:-:S04]  /*3830*/  FADD.FTZ R0, -R0, -RZ ;  /* 0x800000ff00007221 */ /* 0x000fc80000010100 */
[----:B------:R-:W-:-:S07]  /*3840*/  FFMA R21, R21, R0, R21 ;  /* 0x0000000015157223 */ /* 0x000fce0000000015 */
.L_x_17305:
[----:B------:R-:W-:Y:S05]  /*3850*/  BSYNC.RECONVERGENT B1 ;  /* 0x0000000000017941 */ /* 0x000fea0003800200 */
.L_x_17303:
        /* <DEDUP_REMOVED lines=22> */
.L_x_17307:
[----:B------:R-:W0:Y:S02]  /*39c0*/  MUFU.RCP R21, R2 ;  /* 0x0000000200157308 */ /* 0x000e240000001000 */
[----:B0-----:R-:W-:-:S04]  /*39d0*/  FFMA R0, R2, R21, -1 ;  /* 0xbf80000002007423 */ /* 0x001fc80000000015 */
[----:B------:R-:W-:-:S04]  /*39e0*/  FADD.FTZ R0, -R0, -RZ ;  /* 0x800000ff00007221 */ /* 0x000fc80000010100 */
[----:B------:R-:W-:-:S07]  /*39f0*/  FFMA R21, R21, R0, R21 ;  /* 0x0000000015157223 */ /* 0x000fce0000000015 */
.L_x_17308:
[----:B------:R-:W-:Y:S05]  /*3a00*/  BSYNC.RECONVERGENT B1 ;  /* 0x0000000000017941 */ /* 0x000fea0003800200 */
.L_x_17306:
        /* <DEDUP_REMOVED lines=21> */
.L_x_17310:
[----:B------:R-:W0:Y:S02]  /*3b60*/  MUFU.RCP R21, R2 ;  /* 0x0000000200157308 */ /* 0x000e240000001000 */
[----:B0-----:R-:W-:-:S04]  /*3b70*/  FFMA R0, R2, R21, -1 ;  /* 0xbf80000002007423 */ /* 0x001fc80000000015 */
[----:B------:R-:W-:-:S04]  /*3b80*/  FADD.FTZ R0, -R0, -RZ ;  /* 0x800000ff00007221 */ /* 0x000fc80000010100 */
[----:B------:R-:W-:-:S07]  /*3b90*/  FFMA R21, R21, R0, R21 ;  /* 0x0000000015157223 */ /* 0x000fce0000000015 */
.L_x_17311:
[----:B------:R-:W-:Y:S05]  /*3ba0*/  BSYNC.RECONVERGENT B1 ;  /* 0x0000000000017941 */ /* 0x000fea0003800200 */
.L_x_17309:
        /* <DEDUP_REMOVED lines=22> */
.L_x_17313:
[----:B------:R-:W0:Y:S02]  /*3d10*/  MUFU.RCP R21, R4 ;  /* 0x0000000400157308 */ /* 0x000e240000001000 */
[----:B0-----:R-:W-:-:S04]  /*3d20*/  FFMA R0, R4, R21, -1 ;  /* 0xbf80000004007423 */ /* 0x001fc80000000015 */
[----:B------:R-:W-:-:S04]  /*3d30*/  FADD.FTZ R0, -R0, -RZ ;  /* 0x800000ff00007221 */ /* 0x000fc80000010100 */
[----:B------:R-:W-:-:S07]  /*3d40*/  FFMA R21, R21, R0, R21 ;  /* 0x0000000015157223 */ /* 0x000fce0000000015 */
.L_x_17314:
[----:B------:R-:W-:Y:S05]  /*3d50*/  BSYNC.RECONVERGENT B1 ;  /* 0x0000000000017941 */ /* 0x000fea0003800200 */
.L_x_17312:
        /* <DEDUP_REMOVED lines=21> */
.L_x_17316:
[----:B------:R-:W0:Y:S02]  /*3eb0*/  MUFU.RCP R21, R4 ;  /* 0x0000000400157308 */ /* 0x000e240000001000 */
[----:B0-----:R-:W-:-:S04]  /*3ec0*/  FFMA R0, R4, R21, -1 ;  /* 0xbf80000004007423 */ /* 0x001fc80000000015 */
[----:B------:R-:W-:-:S04]  /*3ed0*/  FADD.FTZ R0, -R0, -RZ ;  /* 0x800000ff00007221 */ /* 0x000fc80000010100 */
[----:B------:R-:W-:-:S07]  /*3ee0*/  FFMA R21, R21, R0, R21 ;  /* 0x0000000015157223 */ /* 0x000fce0000000015 */
.L_x_17317:
[----:B------:R-:W-:Y:S05]  /*3ef0*/  BSYNC.RECONVERGENT B1 ;  /* 0x0000000000017941 */ /* 0x000fea0003800200 */
.L_x_17315:
        /* <DEDUP_REMOVED lines=22> */
.L_x_17319:
[----:B------:R-:W0:Y:S02]  /*4060*/  MUFU.RCP R21, R2 ;  /* 0x0000000200157308 */ /* 0x000e240000001000 */
[----:B0-----:R-:W-:-:S04]  /*4070*/  FFMA R0, R2, R21, -1 ;  /* 0xbf80000002007423 */ /* 0x001fc80000000015 */
[----:B------:R-:W-:-:S04]  /*4080*/  FADD.FTZ R0, -R0, -RZ ;  /* 0x800000ff00007221 */ /* 0x000fc80000010100 */
[----:B------:R-:W-:-:S07]  /*4090*/  FFMA R21, R21, R0, R21 ;  /* 0x0000000015157223 */ /* 0x000fce0000000015 */
.L_x_17320:
[----:B------:R-:W-:Y:S05]  /*40a0*/  BSYNC.RECONVERGENT B1 ;  /* 0x0000000000017941 */ /* 0x000fea0003800200 */
.L_x_17318:
        /* <DEDUP_REMOVED lines=21> */
.L_x_17322:
[----:B------:R-:W0:Y:S02]  /*4200*/  MUFU.RCP R21, R2 ;  /* 0x0000000200157308 */ /* 0x000e240000001000 */
[----:B0-----:R-:W-:-:S04]  /*4210*/  FFMA R0, R2, R21, -1 ;  /* 0xbf80000002007423 */ /* 0x001fc80000000015 */
[----:B------:R-:W-:-:S04]  /*4220*/  FADD.FTZ R0, -R0, -RZ ;  /* 0x800000ff00007221 */ /* 0x000fc80000010100 */
[----:B------:R-:W-:-:S07]  /*4230*/  FFMA R21, R21, R0, R21 ;  /* 0x0000000015157223 */ /* 0x000fce0000000015 */
.L_x_17323:
[----:B------:R-:W-:Y:S05]  /*4240*/  BSYNC.RECONVERGENT B1 ;  /* 0x0000000000017941 */ /* 0x000fea0003800200 */
.L_x_17321:
        /* <DEDUP_REMOVED lines=22> */
.L_x_17325:
[----:B------:R-:W0:Y:S02]  /*43b0*/  MUFU.RCP R21, R4 ;  /* 0x0000000400157308 */ /* 0x000e240000001000 */
[----:B0-----:R-:W-:-:S04]  /*43c0*/  FFMA R0, R4, R21, -1 ;  /* 0xbf80000004007423 */ /* 0x001fc80000000015 */
[----:B------:R-:W-:-:S04]  /*43d0*/  FADD.FTZ R0, -R0, -RZ ;  /* 0x800000ff00007221 */ /* 0x000fc80000010100 */
[----:B------:R-:W-:-:S07]  /*43e0*/  FFMA R21, R21, R0, R21 ;  /* 0x0000000015157223 */ /* 0x000fce0000000015 */
.L_x_17326:
[----:B------:R-:W-:Y:S05]  /*43f0*/  BSYNC.RECONVERGENT B1 ;  /* 0x0000000000017941 */ /* 0x000fea0003800200 */
.L_x_17324:
        /* <DEDUP_REMOVED lines=21> */
.L_x_17328:
[----:B------:R-:W0:Y:S02]  /*4550*/  MUFU.RCP R21, R4 ;  /* 0x0000000400157308 */ /* 0x000e240000001000 */
[----:B0-----:R-:W-:-:S04]  /*4560*/  FFMA R0, R4, R21, -1 ;  /* 0xbf80000004007423 */ /* 0x001fc80000000015 */
[----:B------:R-:W-:-:S04]  /*4570*/  FADD.FTZ R0, -R0, -RZ ;  /* 0x800000ff00007221 */ /* 0x000fc80000010100 */
[----:B------:R-:W-:-:S07]  /*4580*/  FFMA R21, R21, R0, R21 ;  /* 0x0000000015157223 */ /* 0x000fce0000000015 */
.L_x_17329:
[----:B------:R-:W-:Y:S05]  /*4590*/  BSYNC.RECONVERGENT B1 ;  /* 0x0000000000017941 */ /* 0x000fea0003800200 */
.L_x_17327:
        /* <DEDUP_REMOVED lines=22> */
.L_x_17331:
[----:B------:R-:W0:Y:S02]  /*4700*/  MUFU.RCP R21, R2 ;  /* 0x0000000200157308 */ /* 0x000e240000001000 */
[----:B0-----:R-:W-:-:S04]  /*4710*/  FFMA R0, R2, R21, -1 ;  /* 0xbf80000002007423 */ /* 0x001fc80000000015 */
[----:B------:R-:W-:-:S04]  /*4720*/  FADD.FTZ R0, -R0, -RZ ;  /* 0x800000ff00007221 */ /* 0x000fc80000010100 */
[----:B------:R-:W-:-:S07]  /*4730*/  FFMA R21, R21, R0, R21 ;  /* 0x0000000015157223 */ /* 0x000fce0000000015 */
.L_x_17332:
[----:B------:R-:W-:Y:S05]  /*4740*/  BSYNC.RECONVERGENT B1 ;  /* 0x0000000000017941 */ /* 0x000fea0003800200 */
.L_x_17330:
        /* <DEDUP_REMOVED lines=21> */
.L_x_17334:
[----:B------:R-:W0:Y:S02]  /*48a0*/  MUFU.RCP R21, R4 ;  /* 0x0000000400157308 */ /* 0x000e240000001000 */
[----:B0-----:R-:W-:-:S04]  /*48b0*/  FFMA R0, R4, R21, -1 ;  /* 0xbf80000004007423 */ /* 0x001fc80000000015 */
[----:B------:R-:W-:-:S04]  /*48c0*/  FADD.FTZ R0, -R0, -RZ ;  /* 0x800000ff00007221 */ /* 0x000fc80000010100 */
[----:B------:R-:W-:-:S07]  /*48d0*/  FFMA R21, R21, R0, R21 ;  /* 0x0000000015157223 */ /* 0x000fce0000000015 */
.L_x_17335:
[----:B------:R-:W-:Y:S05]  /*48e0*/  BSYNC.RECONVERGENT B1 ;  /* 0x0000000000017941 */ /* 0x000fea0003800200 */
.L_x_17333:
        /* <DEDUP_REMOVED lines=21> */
[----:B------:R-:W-:Y:S01]  /*4a40*/  MOV R25, R21 ;  /* 0x0000001500197202 */ /* 0x000fe20000000f00 */
[----:B------:R-:W-:Y:S06]  /*4a50*/  BRA `(.L_x_17338) ;  /* 0x0000000000107947 */ /* 0x000fec0003800000 */
.L_x_17337:
[----:B------:R-:W0:Y:S02]  /*4a60*/  MUFU.RCP R25, R2 ;  /* 0x0000000200197308 */ /* 0x000e240000001000 */
[----:B0-----:R-:W-:-:S04]  /*4a70*/  FFMA R0, R2, R25, -1 ;  /* 0xbf80000002007423 */ /* 0x001fc80000000019 */
[----:B------:R-:W-:-:S04]  /*4a80*/  FADD.FTZ R0, -R0, -RZ ;  /* 0x800000ff00007221 */ /* 0x000fc80000010100 */
[----:B------:R-:W-:-:S07]  /*4a90*/  FFMA R25, R25, R0, R25 ;  /* 0x0000000019197223 */ /* 0x000fce0000000019 */
.L_x_17338:
[----:B------:R-:W-:Y:S05]  /*4aa0*/  BSYNC.RECONVERGENT B1 ;  /* 0x0000000000017941 */ /* 0x000fea0003800200 */
.L_x_17336:
        /* <DEDUP_REMOVED lines=45> */
.L_x_17340:
[----:B------:R-:W-:Y:S05]  /*4d80*/  BSYNC.RECONVERGENT B0 ;  /* 0x0000000000007941 */ /* 0x000fea0003800200 */
.L_x_17339:
        /* <DEDUP_REMOVED lines=13> */
.L_x_17342:
[----:B------:R-:W-:Y:S05]  /*4e60*/  BSYNC.RECONVERGENT B0 ;  /* 0x0000000000007941 */ /* 0x000fea0003800200 */
.L_x_17341:
        /* <DEDUP_REMOVED lines=21> */
.L_x_17344:
[----:B------:R-:W-:Y:S05]  /*4fc0*/  BSYNC.RECONVERGENT B0 ;  /* 0x0000000000007941 */ /* 0x000fea0003800200 */
.L_x_17343:
        /* <DEDUP_REMOVED lines=15> */
.L_x_17346:
[----:B------:R-:W-:Y:S05]  /*50c0*/  BSYNC.RECONVERGENT B0 ;  /* 0x0000000000007941 */ /* 0x000fea0003800200 */
.L_x_17345:
        /* <DEDUP_REMOVED lines=25> */
[----:B------:R-:W-:Y:S01]  /*5260*/  @P0 LEA R26, P1, R44, UR24, 0x3 ;  /* 0x000000182c1a0c11 */ /* 0x000fe2000f8218ff */
[----:B------:R-:W-:Y:S01]  /*5270*/  @P0 IMAD.WIDE.U32 R46, R45, 0x6, R46 ;  /* 0x000000062d2e0825 */ /* 0x000fe200078e002e */
[----:B------:R-:W-:Y:S01]  /*5280*/  FMNMX3 R57, |R20|, R57, |R15|, !PT ;  /* 0x0000003914397276 */ /* 0x000fe2000780060f */
[----:B------:R-:W-:Y:S01]  /*5290*/  @UP0 UIMAD UR5, UR31, 0x6, URZ ;  /* 0x000000061f0508a4 */ /* 0x000fe2000f8e02ff */
[----:B------:R-:W-:Y:S02]  /*52a0*/  @P0 LEA.HI.X R27, R44, UR25, R27, 0x3, P1 ;  /* 0x000000192c1b0c11 */ /* 0x000fe400088f1c1b */
[----:B------:R-:W-:Y:S01]  /*52b0*/  @!P0 CS2R R44, SRZ ;  /* 0x00000000002c8805 */ /* 0x000fe2000001ff00 */
[----:B-----5:R-:W-:Y:S01]  /*52c0*/  HADD2.F32 R15, -RZ, R16.H0_H0 ;  /* 0x20000010ff0f7230 */ /* 0x020fe20000004100 */
[----:B------:R1:W5:Y:S01]  /*52d0*/  @P0 LDG.E.64 R42, desc[UR22][R24.64] ;  /* 0x00000016182a0981 */ /* 0x000362000c1e1b00 */
[----:B------:R-:W-:-:S03]  /*52e0*/  IMAD.MOV.U32 R20, RZ, RZ, 0x3bbb989d ;  /* 0x3bbb989dff147424 */ /* 0x000fc600078e00ff */
[----:B------:R3:W5:Y:S01]  /*52f0*/  @P0 LDG.E.64 R44, desc[UR22][R26.64] ;  /* 0x000000161a2c0981 */ /* 0x000762000c1e1b00 */
[----:B------:R-:W-:Y:S01]  /*5300*/  FFMA.SAT R20, R15, -R20, 0.5 ;  /* 0x3f0000000f147423 */ /* 0x000fe20000002814 */
[----:B------:R-:W-:Y:S02]  /*5310*/  @P0 LEA R52, P1, R46, UR24, 0x3 ;  /* 0x000000182e340c11 */ /* 0x000fe4000f8218ff */
[----:B-1----:R-:W-:Y:S01]  /*5320*/  @P0 IADD3 R25, PT, PT, R47, UR5, RZ ;  /* 0x000000052f190c10 */ /* 0x002fe2000fffe0ff */
[----:B---3--:R-:W-:-:S03]  /*5330*/  HFMA2 R27, -RZ, RZ, 3.7421875, 0 ;  /* 0x437c0000ff1b7431 */ /* 0x008fc600000001ff */
[----:B------:R-:W-:Y:S02]  /*5340*/  @P0 LEA.HI.X R53, R46, UR25, R25, 0x3, P1 ;  /* 0x000000192e350c11 */ /* 0x000fe400088f1c19 */
[----:B------:R-:W-:Y:S01]  /*5350*/  FFMA.RM R20, R20, R27, 12582913 ;  /* 0x4b40000114147423 */ /* 0x000fe2000000401b */
[----:B------:R-:W-:Y:S01]  /*5360*/  @P0 MOV R48, R64 ;  /* 0x0000004000300202 */ /* 0x000fe20000000f00 */
[----:B------:R-:W-:Y:S01]  /*5370*/  @P0 IMAD.MOV.U32 R49, RZ, RZ, R65 ;  /* 0x000000ffff310224 */ /* 0x000fe200078e0041 */
[----:B------:R-:W-:Y:S01]  /*5380*/  @UP0 UIMAD UR5, UR31, 0x7, URZ ;  /* 0x000000071f0508a4 */ /* 0x000fe2000f8e02ff */
[----:B------:R-:W-:Y:S01]  /*5390*/  FADD R26, R20, -12583039 ;  /* 0xcb40007f141a7421 */ /* 0x000fe20000000000 */
[----:B------:R-:W-:-:S03]  /*53a0*/  @!P0 CS2R R46, SRZ ;  /* 0x00000000002e8805 */ /* 0x000fc6000001ff00 */
[C---:B------:R-:W-:Y:S01]  /*53b0*/  FFMA R26, R15.reuse, -1.4426950216293334961, -R26 ;  /* 0xbfb8aa3b0f1a7823 */ /* 0x040fe2000000081a */
[----:B------:R-:W-:Y:S02]  /*53c0*/  IMAD.U32 R25, RZ, RZ, UR30 ;  /* 0x0000001eff197e24 */ /* 0x000fe4000f8e00ff */
[----:B------:R-:W-:Y:S02]  /*53d0*/  IMAD.SHL.U32 R20, R20, 0x800000, RZ ;  /* 0x0080000014147824 */ /* 0x000fe400078e00ff */
[----:B------:R-:W-:Y:S01]  /*53e0*/  FFMA R26, R15, -1.925963033500011079e-08, R26 ;  /* 0xb2a570600f1a7823 */ /* 0x000fe2000000001a */
[----:B------:R-:W-:Y:S01]  /*53f0*/  @P0 IMAD.WIDE.U32 R48, R25, 0x7, R48 ;  /* 0x0000000719300825 */ /* 0x000fe200078e0030 */
[----:B------:R-:W5:Y:S02]  /*5400*/  @P0 LDG.E.64 R46, desc[UR22][R52.64] ;  /* 0x00000016342e0981 */ /* 0x000f64000c1e1b00 */
[----:B------:R-:W1:Y:S02]  /*5410*/  MUFU.EX2 R27, R26 ;  /* 0x0000001a001b7308 */ /* 0x000e640000000800 */
[----:B------:R-:W-:-:S02]  /*5420*/  @P0 IADD3 R25, PT, PT, R49, UR5, RZ ;  /* 0x0000000531190c10 */ /* 0x000fc4000fffe0ff */
[----:B------:R-:W-:-:S04]  /*5430*/  @P0 LEA R24, P1, R48, UR24, 0x3 ;  /* 0x0000001830180c11 */ /* 0x000fc8000f8218ff */
[----:B------:R-:W-:Y:S02]  /*5440*/  @P0 LEA.HI.X R25, R48, UR25, R25, 0x3, P1 ;  /* 0x0000001930190c11 */ /* 0x000fe400088f1c19 */
[----:B------:R-:W-:-:S06]  /*5450*/  @!P0 CS2R R48, SRZ ;  /* 0x0000000000308805 */ /* 0x000fcc000001ff00 */
[----:B------:R1:W5:Y:S01]  /*5460*/  @P0 LDG.E.64 R48, desc[UR22][R24.64] ;  /* 0x0000001618300981 */ /* 0x000362000c1e1b00 */
[----:B------:R-:W-:Y:S01]  /*5470*/  IADD3 R62, P1, PT, R54, UR18, RZ ;  /* 0x00000012363e7c10 */ /* 0x000fe2000ff3e0ff */
[----:B0-----:R-:W-:Y:S01]  /*5480*/  IMAD.U32 R51, R51, 0x10000, RZ ;  /* 0x0001000033337824 */ /* 0x001fe200078e00ff */
[----:B------:R-:W-:Y:S02]  /*5490*/  BSSY.RECONVERGENT B1, `(.L_x_17347) ;  /* 0x0000015000017945 */ /* 0x000fe40003800200 */
[----:B------:R-:W-:Y:S01]  /*54a0*/  IADD3.X R63, PT, PT, R55, UR4, RZ, P1, !PT ;  /* 0x00000004373f7c10 */ /* 0x000fe20008ffe4ff */
[----:B-1----:R-:W-:Y:S01]  /*54b0*/  FFMA R24, R20, R27, 1 ;  /* 0x3f80000014187423 */ /* 0x002fe2000000001b */
[----:B------:R-:W-:-:S04]  /*54c0*/  FMNMX3 R20, |R19|, R57, |R18|, !PT ;  /* 0x0000003913147276 */ /* 0x000fc80007800612 */
[----:B------:R-:W-:Y:S02]  /*54d0*/  IADD3 R18, PT, PT, R24, 0x1800000, RZ ;  /* 0x0180000018127810 */ /* 0x000fe40007ffe0ff */
[----:B------:R-:W-:Y:S02]  /*54e0*/  FMNMX3 R11, |R11|, R20, |R2|, !PT ;  /* 0x000000140b0b7276 */ /* 0x000fe40007800602 */
[----:B------:R-:W-:-:S04]  /*54f0*/  LOP3.LUT R18, R18, 0x7f800000, RZ, 0xc0, !PT ;  /* 0x7f80000012127812 */ /* 0x000fc800078ec0ff */
[----:B------:R-:W-:Y:S01]  /*5500*/  ISETP.GT.U32.AND P0, PT, R18, 0x1ffffff, PT ;  /* 0x01ffffff1200780c */ /* 0x000fe20003f04070 */
[----:B--2---:R-:W-:Y:S01]  /*5510*/  IMAD.WIDE.U32 R18, R41, 0x10000, RZ ;  /* 0x0001000029127825 */ /* 0x004fe200078e00ff */
[----:B------:R-:W-:-:S04]  /*5520*/  LOP3.LUT R41, R21, R4, RZ, 0xfc, !PT ;  /* 0x0000000415297212 */ /* 0x000fc800078efcff */
[----:B------:R-:W-:Y:S02]  /*5530*/  LOP3.LUT R51, R50, R19, R51, 0xfe, !PT ;  /* 0x0000001332337212 */ /* 0x000fe400078efe33 */
[----:B------:R-:W-:-:S05]  /*5540*/  LOP3.LUT R50, R18, R0, RZ, 0xfc, !PT ;  /* 0x0000000012327212 */ /* 0x000fca00078efcff */
[----:B------:R-:W-:Y:S05]  /*5550*/  @P0 BRA `(.L_x_17348) ;  /* 0x0000000000100947 */ /* 0x000fea0003800000 */
[----:B------:R-:W-:Y:S02]  /*5560*/  MOV R0, R24 ;  /* 0x0000001800007202 */ /* 0x000fe40000000f00 */
[----:B------:R-:W-:-:S07]  /*5570*/  MOV R4, 0x5590 ;  /* 0x0000559000047802 */ /* 0x000fce0000000f00 */
[----:B-----5:R-:W-:Y:S05]  /*5580*/  CALL.REL.NOINC `($__internal_495_$__cuda_sm20_rcp_rn_f32_slowpath) ;  /* 0x0000006800707944 */ /* 0x020fea0003c00000 */
[----:B------:R-:W-:Y:S05]  /*5590*/  BRA `(.L_x_17349) ;  /* 0x0000000000107947 */ /* 0x000fea0003800000 */
.L_x_17348:
[----:B------:R-:W0:Y:S02]  /*55a0*/  MUFU.RCP R21, R24 ;  /* 0x0000001800157308 */ /* 0x000e240000001000 */
[----:B0-----:R-:W-:-:S04]  /*55b0*/  FFMA R0, R24, R21, -1 ;  /* 0xbf80000018007423 */ /* 0x001fc80000000015 */
[----:B------:R-:W-:-:S04]  /*55c0*/  FADD.FTZ R0, -R0, -RZ ;  /* 0x800000ff00007221 */ /* 0x000fc80000010100 */
[----:B------:R-:W-:-:S07]  /*55d0*/  FFMA R21, R21, R0, R21 ;  /* 0x0000000015157223 */ /* 0x000fce0000000015 */
.L_x_17349:
[----:B------:R-:W-:Y:S05]  /*55e0*/  BSYNC.RECONVERGENT B1 ;  /* 0x0000000000017941 */ /* 0x000fea0003800200 */
.L_x_17347:
        /* <DEDUP_REMOVED lines=22> */
.L_x_17351:
[----:B------:R-:W0:Y:S02]  /*5750*/  MUFU.RCP R21, R2 ;  /* 0x0000000200157308 */ /* 0x000e240000001000 */
[----:B0-----:R-:W-:-:S04]  /*5760*/  FFMA R0, R2, R21, -1 ;  /* 0xbf80000002007423 */ /* 0x001fc80000000015 */
[----:B------:R-:W-:-:S04]  /*5770*/  FADD.FTZ R0, -R0, -RZ ;  /* 0x800000ff00007221 */ /* 0x000fc80000010100 */
[----:B------:R-:W-:-:S07]  /*5780*/  FFMA R21, R21, R0, R21 ;  /* 0x0000000015157223 */ /* 0x000fce0000000015 */
.L_x_17352:
[----:B------:R-:W-:Y:S05]  /*5790*/  BSYNC.RECONVERGENT B1 ;  /* 0x0000000000017941 */ /* 0x000fea0003800200 */
.L_x_17350:
        /* <DEDUP_REMOVED lines=21> */
.L_x_17354:
[----:B------:R-:W0:Y:S02]  /*58f0*/  MUFU.RCP R21, R2 ;  /* 0x0000000200157308 */ /* 0x000e240000001000 */
[----:B0-----:R-:W-:-:S04]  /*5900*/  FFMA R0, R2, R21, -1 ;  /* 0xbf80000002007423 */ /* 0x001fc80000000015 */
[----:B------:R-:W-:-:S04]  /*5910*/  FADD.FTZ R0, -R0, -RZ ;  /* 0x800000ff00007221 */ /* 0x000fc80000010100 */
[----:B------:R-:W-:-:S07]  /*5920*/  FFMA R21, R21, R0, R21 ;  /* 0x0000000015157223 */ /* 0x000fce0000000015 */
.L_x_17355:
[----:B------:R-:W-:Y:S05]  /*5930*/  BSYNC.RECONVERGENT B1 ;  /* 0x0000000000017941 */ /* 0x000fea0003800200 */
.L_x_17353:
        /* <DEDUP_REMOVED lines=22> */
.L_x_17357:
[----:B------:R-:W0:Y:S02]  /*5aa0*/  MUFU.RCP R21, R4 ;  /* 0x0000000400157308 */ /* 0x000e240000001000 */
[----:B0-----:R-:W-:-:S04]  /*5ab0*/  FFMA R0, R4, R21, -1 ;  /* 0xbf80000004007423 */ /* 0x001fc80000000015 */
[----:B------:R-:W-:-:S04]  /*5ac0*/  FADD.FTZ R0, -R0, -RZ ;  /* 0x800000ff00007221 */ /* 0x000fc80000010100 */
[----:B------:R-:W-:-:S07]  /*5ad0*/  FFMA R21, R21, R0, R21 ;  /* 0x0000000015157223 */ /* 0x000fce0000000015 */
.L_x_17358:
[----:B------:R-:W-:Y:S05]  /*5ae0*/  BSYNC.RECONVERGENT B1 ;  /* 0x0000000000017941 */ /* 0x000fea0003800200 */
.L_x_17356:
        /* <DEDUP_REMOVED lines=21> */
.L_x_17360:
[----:B------:R-:W0:Y:S02]  /*5c40*/  MUFU.RCP R21, R4 ;  /* 0x0000000400157308 */ /* 0x000e240000001000 */
[----:B0-----:R-:W-:-:S04]  /*5c50*/  FFMA R0, R4, R21, -1 ;  /* 0xbf80000004007423 */ /* 0x001fc80000000015 */
[----:B------:R-:W-:-:S04]  /*5c60*/  FADD.FTZ R0, -R0, -RZ ;  /* 0x800000ff00007221 */ /* 0x000fc80000010100 */
[----:B------:R-:W-:-:S07]  /*5c70*/  FFMA R21, R21, R0, R21 ;  /* 0x0000000015157223 */ /* 0x000fce0000000015 */
.L_x_17361:
[----:B------:R-:W-:Y:S05]  /*5c80*/  BSYNC.RECONVERGENT B1 ;  /* 0x0000000000017941 */ /* 0x000fea0003800200 */
.L_x_17359:
        /* <DEDUP_REMOVED lines=22> */
.L_x_17363:
[----:B------:R-:W0:Y:S02]  /*5df0*/  MUFU.RCP R21, R2 ;  /* 0x0000000200157308 */ /* 0x000e240000001000 */
[----:B0-----:R-:W-:-:S04]  /*5e00*/  FFMA R0, R2, R21, -1 ;  /* 0xbf80000002007423 */ /* 0x001fc80000000015 */
[----:B------:R-:W-:-:S04]  /*5e10*/  FADD.FTZ R0, -R0, -RZ ;  /* 0x800000ff00007221 */ /* 0x000fc80000010100 */
[----:B------:R-:W-:-:S07]  /*5e20*/  FFMA R21, R21, R0, R21 ;  /* 0x0000000015157223 */ /* 0x000fce0000000015 */
.L_x_17364:
[----:B------:R-:W-:Y:S05]  /*5e30*/  BSYNC.RECONVERGENT B1 ;  /* 0x0000000000017941 */ /* 0x000fea0003800200 */
.L_x_17362:
        /* <DEDUP_REMOVED lines=21> */
.L_x_17366:
[----:B------:R-:W0:Y:S02]  /*5f90*/  MUFU.RCP R21, R2 ;  /* 0x0000000200157308 */ /* 0x000e240000001000 */
[----:B0-----:R-:W-:-:S04]  /*5fa0*/  FFMA R0, R2, R21, -1 ;  /* 0xbf80000002007423 */ /* 0x001fc80000000015 */
[----:B------:R-:W-:-:S04]  /*5fb0*/  FADD.FTZ R0, -R0, -RZ ;  /* 0x800000ff00007221 */ /* 0x000fc80000010100 */
[----:B------:R-:W-:-:S07]  /*5fc0*/  FFMA R21, R21, R0, R21 ;  /* 0x0000000015157223 */ /* 0x000fce0000000015 */
.L_x_17367:
[----:B------:R-:W-:Y:S05]  /*5fd0*/  BSYNC.RECONVERGENT B1 ;  /* 0x0000000000017941 */ /* 0x000fea0003800200 */
.L_x_17365:
        /* <DEDUP_REMOVED lines=22> */
.L_x_17369:
[----:B------:R-:W0:Y:S02]  /*6140*/  MUFU.RCP R21, R4 ;  /* 0x0000000400157308 */ /* 0x000e240000001000 */
[----:B0-----:R-:W-:-:S04]  /*6150*/  FFMA R0, R4, R21, -1 ;  /* 0xbf80000004007423 */ /* 0x001fc80000000015 */
[----:B------:R-:W-:-:S04]  /*6160*/  FADD.FTZ R0, -R0, -RZ ;  /* 0x800000ff00007221 */ /* 0x000fc80000010100 */
[----:B------:R-:W-:-:S07]  /*6170*/  FFMA R21, R21, R0, R21 ;  /* 0x0000000015157223 */ /* 0x000fce0000000015 */
.L_x_17370:
[----:B------:R-:W-:Y:S05]  /*6180*/  BSYNC.RECONVERGENT B1 ;  /* 0x0000000000017941 */ /* 0x000fea0003800200 */
.L_x_17368:
        /* <DEDUP_REMOVED lines=21> */
.L_x_17372:
[----:B------:R-:W0:Y:S02]  /*62e0*/  MUFU.RCP R21, R4 ;  /* 0x0000000400157308 */ /* 0x000e240000001000 */
[----:B0-----:R-:W-:-:S04]  /*62f0*/  FFMA R0, R4, R21, -1 ;  /* 0xbf80000004007423 */ /* 0x001fc80000000015 */
[----:B------:R-:W-:-:S04]  /*6300*/  FADD.FTZ R0, -R0, -RZ ;  /* 0x800000ff00007221 */ /* 0x000fc80000010100 */
[----:B------:R-:W-:-:S07]  /*6310*/  FFMA R21, R21, R0, R21 ;  /* 0x0000000015157223 */ /* 0x000fce0000000015 */
.L_x_17373:
[----:B------:R-:W-:Y:S05]  /*6320*/  BSYNC.RECONVERGENT B1 ;  /* 0x0000000000017941 */ /* 0x000fea0003800200 */
.L_x_17371:
        /* <DEDUP_REMOVED lines=22> */
.L_x_17375:
[----:B------:R-:W0:Y:S02]  /*6490*/  MUFU.RCP R21, R2 ;  /* 0x0000000200157308 */ /* 0x000e240000001000 */
[----:B0-----:R-:W-:-:S04]  /*64a0*/  FFMA R0, R2, R21, -1 ;  /* 0xbf80000002007423 */ /* 0x001fc80000000015 */
[----:B------:R-:W-:-:S04]  /*64b0*/  FADD.FTZ R0, -R0, -RZ ;  /* 0x800000ff00007221 */ /* 0x000fc80000010100 */
[----:B------:R-:W-:-:S07]  /*64c0*/  FFMA R21, R21, R0, R21 ;  /* 0x0000000015157223 */ /* 0x000fce0000000015 */
.L_x_17376:
[----:B------:R-:W-:Y:S05]  /*64d0*/  BSYNC.RECONVERGENT B1 ;  /* 0x0000000000017941 */ /* 0x000fea0003800200 */
.L_x_17374:
[----:B------:R-:W-:Y:S02]  /*64e0*/  HFMA2 R25, -RZ, RZ, 0.96630859375, -0.0022525787353515625 ;  /* 0x3bbb989dff197431 */ /* 0x000fe400000001ff */
[----:B------:R-:W-:Y:S01]  /*64f0*/  HADD2.F32 R54, -RZ, R31.H0_H0 ;  /* 0x2000001fff367230 */ /* 0x000fe20000004100 */
[----:B------:R-:W-:Y:S01]  /*6500*/  BSSY.RECONVERGENT B1, `(.L_x_17377) ;  /* 0x0000017000017945 */ /* 0x000fe20003800200 */
[----:B------:R-:W-:-:S03]  /*6510*/  FMUL R30, R30, R21 ;  /* 0x000000151e1e7220 */ /* 0x000fc60000400000 */
        /* <DEDUP_REMOVED lines=17> */
.L_x_17378:
[----:B------:R-:W0:Y:S02]  /*6630*/  MUFU.RCP R21, R2 ;  /* 0x0000000200157308 */ /* 0x000e240000001000 */
[----:B0-----:R-:W-:-:S04]  /*6640*/  FFMA R0, R2, R21, -1 ;  /* 0xbf80000002007423 */ /* 0x001fc80000000015 */
[----:B------:R-:W-:-:S04]  /*6650*/  FADD.FTZ R0, -R0, -RZ ;  /* 0x800000ff00007221 */ /* 0x000fc80000010100 */
[----:B------:R-:W-:-:S07]  /*6660*/  FFMA R21, R21, R0, R21 ;  /* 0x0000000015157223 */ /* 0x000fce0000000015 */
.L_x_17379:
[----:B------:R-:W-:Y:S05]  /*6670*/  BSYNC.RECONVERGENT B1 ;  /* 0x0000000000017941 */ /* 0x000fea0003800200 */
.L_x_17377:
[----:B------:R-:W-:Y:S01]  /*6680*/  SHF.R.U32.HI R52, RZ, 0x10, R31 ;  /* 0x00000010ff347819 */ /* 0x000fe2000001161f */
[----:B------:R-:W-:Y:S01]  /*6690*/  IMAD.MOV.U32 R25, RZ, RZ, 0x3bbb989d ;  /* 0x3bbb989dff197424 */ /* 0x000fe200078e00ff */
[----:B------:R-:W-:Y:S01]  /*66a0*/  BSSY.RECONVERGENT B1, `(.L_x_17380) ;  /* 0x0000018000017945 */ /* 0x000fe20003800200 */
[----:B------:R-:W-:Y:S02]  /*66b0*/  FMUL R31, R54, R21 ;  /* 0x00000015361f7220 */ /* 0x000fe40000400000 */
[----:B------:R-:W-:-:S05]  /*66c0*/  HADD2.F32 R52, -RZ, R52.H0_H0 ;  /* 0x20000034ff347230 */ /* 0x000fca0000004100 */
        /* <DEDUP_REMOVED lines=17> */
.L_x_17381:
[----:B------:R-:W0:Y:S02]  /*67e0*/  MUFU.RCP R21, R2 ;  /* 0x0000000200157308 */ /* 0x000e240000001000 */
[----:B0-----:R-:W-:-:S04]  /*67f0*/  FFMA R0, R2, R21, -1 ;  /* 0xbf80000002007423 */ /* 0x001fc80000000015 */
[----:B------:R-:W-:-:S04]  /*6800*/  FADD.FTZ R0, -R0, -RZ ;  /* 0x800000ff00007221 */ /* 0x000fc80000010100 */
[----:B------:R-:W-:-:S07]  /*6810*/  FFMA R21, R21, R0, R21 ;  /* 0x0000000015157223 */ /* 0x000fce0000000015 */
.L_x_17382:
[----:B------:R-:W-:Y:S05]  /*6820*/  BSYNC.RECONVERGENT B1 ;  /* 0x0000000000017941 */ /* 0x000fea0003800200 */
.L_x_17380:
        /* <DEDUP_REMOVED lines=21> */
.L_x_17384:
[----:B------:R-:W0:Y:S02]  /*6980*/  MUFU.RCP R21, R2 ;  /* 0x0000000200157308 */ /* 0x000e240000001000 */
[----:B0-----:R-:W-:-:S04]  /*6990*/  FFMA R0, R2, R21, -1 ;  /* 0xbf80000002007423 */ /* 0x001fc80000000015 */
[----:B------:R-:W-:-:S04]  /*69a0*/  FADD.FTZ R0, -R0, -RZ ;  /* 0x800000ff00007221 */ /* 0x000fc80000010100 */
[----:B------:R-:W-:-:S07]  /*69b0*/  FFMA R21, R21, R0, R21 ;  /* 0x0000000015157223 */ /* 0x000fce0000000015 */
.L_x_17385:
[----:B------:R-:W-:Y:S05]  /*69c0*/  BSYNC.RECONVERGENT B1 ;  /* 0x0000000000017941 */ /* 0x000fea0003800200 */
.L_x_17383:
        /* <DEDUP_REMOVED lines=22> */
.L_x_17387:
[----:B------:R-:W0:Y:S02]  /*6b30*/  MUFU.RCP R21, R4 ;  /* 0x0000000400157308 */ /* 0x000e240000001000 */
[----:B0-----:R-:W-:-:S04]  /*6b40*/  FFMA R0, R4, R21, -1 ;  /* 0xbf80000004007423 */ /* 0x001fc80000000015 */
[----:B------:R-:W-:-:S04]  /*6b50*/  FADD.FTZ R0, -R0, -RZ ;  /* 0x800000ff00007221 */ /* 0x000fc80000010100 */
[----:B------:R-:W-:-:S07]  /*6b60*/  FFMA R21, R21, R0, R21 ;  /* 0x0000000015157223 */ /* 0x000fce0000000015 */
.L_x_17388:
[----:B------:R-:W-:Y:S05]  /*6b70*/  BSYNC.RECONVERGENT B1 ;  /* 0x0000000000017941 */ /* 0x000fea0003800200 */
.L_x_17386:
        /* <DEDUP_REMOVED lines=21> */
.L_x_17390:
[----:B------:R-:W0:Y:S02]  /*6cd0*/  MUFU.RCP R21, R2 ;  /* 0x0000000200157308 */ /* 0x000e240000001000 */
[----:B0-----:R-:W-:-:S04]  /*6ce0*/  FFMA R0, R2, R21, -1 ;  /* 0xbf80000002007423 */ /* 0x001fc80000000015 */
[----:B------:R-:W-:-:S04]  /*6cf0*/  FADD.FTZ R0, -R0, -RZ ;  /* 0x800000ff00007221 */ /* 0x000fc80000010100 */
[----:B------:R-:W-:-:S07]  /*6d00*/  FFMA R21, R21, R0, R21 ;  /* 0x0000000015157223 */ /* 0x000fce0000000015 */
.L_x_17391:
[----:B------:R-:W-:Y:S05]  /*6d10*/  BSYNC.RECONVERGENT B1 ;  /* 0x0000000000017941 */ /* 0x000fea0003800200 */
.L_x_17389:
        /* <DEDUP_REMOVED lines=23> */
.L_x_17393:
[----:B------:R-:W0:Y:S02]  /*6e90*/  MUFU.RCP R2, R25 ;  /* 0x0000001900027308 */ /* 0x000e240000001000 */
[----:B0-----:R-:W-:-:S04]  /*6ea0*/  FFMA R0, R25, R2, -1 ;  /* 0xbf80000019007423 */ /* 0x001fc80000000002 */
[----:B------:R-:W-:-:S04]  /*6eb0*/  FADD.FTZ R21, -R0, -RZ ;  /* 0x800000ff00157221 */ /* 0x000fc80000010100 */
[----:B------:R-:W-:-:S07]  /*6ec0*/  FFMA R2, R2, R21, R2 ;  /* 0x0000001502027223 */ /* 0x000fce0000000002 */
.L_x_17394:
[----:B------:R-:W-:Y:S05]  /*6ed0*/  BSYNC.RECONVERGENT B1 ;  /* 0x0000000000017941 */ /* 0x000fea0003800200 */
.L_x_17392:
        /* <DEDUP_REMOVED lines=22> */
.L_x_17396:
[----:B------:R-:W-:Y:S05]  /*7040*/  BSYNC.RECONVERGENT B0 ;  /* 0x0000000000007941 */ /* 0x000fea0003800200 */
.L_x_17395:
        /* <DEDUP_REMOVED lines=36> */
.L_x_17398:
[----:B------:R-:W-:Y:S05]  /*7290*/  BSYNC.RECONVERGENT B0 ;  /* 0x0000000000007941 */ /* 0x000fea0003800200 */
.L_x_17397:
        /* <DEDUP_REMOVED lines=21> */
.L_x_17400:
[----:B------:R-:W-:Y:S05]  /*73f0*/  BSYNC.RECONVERGENT B0 ;  /* 0x0000000000007941 */ /* 0x000fea0003800200 */
.L_x_17399:
        /* <DEDUP_REMOVED lines=21> */
.L_x_17402:
[----:B------:R-:W-:Y:S05]  /*7550*/  BSYNC.RECONVERGENT B0 ;  /* 0x0000000000007941 */ /* 0x000fea0003800200 */
.L_x_17401:
[----:B------:R-:W-:Y:S02]  /*7560*/  HFMA2 R2, -RZ, RZ, 0.96630859375, -0.0022525787353515625 ;  /* 0x3bbb989dff027431 */ /* 0x000fe400000001ff */
[----:B-----5:R-:W-:Y:S01]  /*7570*/  HADD2.F32 R11, -RZ, R42.H0_H0 ;  /* 0x2000002aff0b7230 */ /* 0x020fe20000004100 */
[----:B------:R-:W3:Y:S01]  /*7580*/  LDCU UR4, c[0x0][0x3cc] ;  /* 0x00007980ff0477ac */ /* 0x000ee20008000800 */
[----:B-1----:R-:W-:Y:S01]  /*7590*/  IMAD.MOV.U32 R19, RZ, RZ, 0x437c0000 ;  /* 0x437c0000ff137424 */ /* 0x002fe200078e00ff */
[----:B------:R-:W-:Y:S01]  /*75a0*/  IADD3 R62, P1, PT, R64, UR18, RZ ;  /* 0x00000012403e7c10 */ /* 0x000fe2000ff3e0ff */
[----:B------:R-:W-:Y:S01]  /*75b0*/  BSSY.RECONVERGENT B1, `(.L_x_17403) ;  /* 0x000001d000017945 */ /* 0x000fe20003800200 */
[----:B------:R-:W-:Y:S02]  /*75c0*/  FMNMX3 R52, |R54|, R52, |R57|, !PT ;  /* 0x0000003436347276 */ /* 0x000fe40007800639 */
[----:B--2---:R-:W-:Y:S01]  /*75d0*/  SHF.L.U32 R21, R21, 0x10, RZ ;  /* 0x0000001015157819 */ /* 0x004fe200000006ff */
[----:B------:R-:W-:Y:S01]  /*75e0*/  FFMA.SAT R2, R11, -R2, 0.5 ;  /* 0x3f0000000b027423 */ /* 0x000fe20000002802 */
[----:B------:R-:W-:-:S02]  /*75f0*/  LOP3.LUT R57, R15, R20, RZ, 0xfc, !PT ;  /* 0x000000140f397212 */ /* 0x000fc400078efcff */
[----:B------:R-:W-:Y:S01]  /*7600*/  FMNMX3 R32, |R32|, R52, |R33|, !PT ;  /* 0x0000003420207276 */ /* 0x000fe20007800621 */
[----:B------:R-:W-:-:S04]  /*7610*/  FFMA.RM R2, R2, R19, 12582913 ;  /* 0x4b40000102027423 */ /* 0x000fc80000004013 */
[C---:B------:R-:W-:Y:S01]  /*7620*/  FADD R4, R2.reuse, -12583039 ;  /* 0xcb40007f02047421 */ /* 0x040fe20000000000 */
[----:B------:R-:W-:Y:S02]  /*7630*/  SHF.L.U32 R2, R2, 0x17, RZ ;  /* 0x0000001702027819 */ /* 0x000fe400000006ff */
[----:B---3--:R-:W-:Y:S01]  /*7640*/  IADD3.X R63, PT, PT, R65, UR4, RZ, P1, !PT ;  /* 0x00000004413f7c10 */ /* 0x008fe20008ffe4ff */
[----:B------:R-:W-:-:S04]  /*7650*/  FFMA R4, R11, -1.4426950216293334961, -R4 ;  /* 0xbfb8aa3b0b047823 */ /* 0x000fc80000000804 */
[----:B------:R-:W-:-:S04]  /*7660*/  FFMA R4, R11, -1.925963033500011079e-08, R4 ;  /* 0xb2a570600b047823 */ /* 0x000fc80000000004 */
[----:B------:R-:W1:Y:S02]  /*7670*/  MUFU.EX2 R19, R4 ;  /* 0x0000000400137308 */ /* 0x000e640000000800 */
[----:B-1----:R-:W-:Y:S01]  /*7680*/  FFMA R24, R2, R19, 1 ;  /* 0x3f80000002187423 */ /* 0x002fe20000000013 */
[----:B------:R-:W-:-:S04]  /*7690*/  IMAD.WIDE.U32 R18, R9, 0x10000, RZ ;  /* 0x0001000009127825 */ /* 0x000fc800078e00ff */
[----:B------:R-:W-:Y:S01]  /*76a0*/  VIADD R2, R24, 0x1800000 ;  /* 0x0180000018027836 */ /* 0x000fe20000000000 */
[----:B0-----:R-:W-:Y:S02]  /*76b0*/  LOP3.LUT R55, R55, R19, R21, 0xfe, !PT ;  /* 0x0000001337377212 */ /* 0x001fe400078efe15 */
[----:B------:R-:W-:Y:S02]  /*76c0*/  LOP3.LUT R54, R18, R0, RZ, 0xfc, !PT ;  /* 0x0000000012367212 */ /* 0x000fe400078efcff */
[----:B------:R-:W-:-:S04]  /*76d0*/  LOP3.LUT R2, R2, 0x7f800000, RZ, 0xc0, !PT ;  /* 0x7f80000002027812 */ /* 0x000fc800078ec0ff */
[----:B------:R-:W-:-:S13]  /*76e0*/  ISETP.GT.U32.AND P0, PT, R2, 0x1ffffff, PT ;  /* 0x01ffffff0200780c */ /* 0x000fda0003f04070 */
[----:B------:R-:W-:Y:S05]  /*76f0*/  @P0 BRA `(.L_x_17404) ;  /* 0x0000000000100947 */ /* 0x000fea0003800000 */
[----:B------:R-:W-:Y:S01]  /*7700*/  IMAD.MOV.U32 R0, RZ, RZ, R24 ;  /* 0x000000ffff007224 */ /* 0x000fe200078e0018 */
[----:B------:R-:W-:-:S07]  /*7710*/  MOV R4, 0x7730 ;  /* 0x0000773000047802 */ /* 0x000fce0000000f00 */
[----:B------:R-:W-:Y:S05]  /*7720*/  CALL.REL.NOINC `($__internal_495_$__cuda_sm20_rcp_rn_f32_slowpath) ;  /* 0x0000004800087944 */ /* 0x000fea0003c00000 */
[----:B------:R-:W-:Y:S05]  /*7730*/  BRA `(.L_x_17405) ;  /* 0x0000000000107947 */ /* 0x000fea0003800000 */
.L_x_17404:
[----:B------:R-:W0:Y:S02]  /*7740*/  MUFU.RCP R21, R24 ;  /* 0x0000001800157308 */ /* 0x000e240000001000 */
[----:B0-----:R-:W-:-:S04]  /*7750*/  FFMA R0, R24, R21, -1 ;  /* 0xbf80000018007423 */ /* 0x001fc80000000015 */
[----:B------:R-:W-:-:S04]  /*7760*/  FADD.FTZ R0, -R0, -RZ ;  /* 0x800000ff00007221 */ /* 0x000fc80000010100 */
[----:B------:R-:W-:-:S07]  /*7770*/  FFMA R21, R21, R0, R21 ;  /* 0x0000000015157223 */ /* 0x000fce0000000015 */
.L_x_17405:
[----:B------:R-:W-:Y:S05]  /*7780*/  BSYNC.RECONVERGENT B1 ;  /* 0x0000000000017941 */ /* 0x000fea0003800200 */
.L_x_17403:
        /* <DEDUP_REMOVED lines=22> */
.L_x_17407:
[----:B------:R-:W0:Y:S02]  /*78f0*/  MUFU.RCP R21, R4 ;  /* 0x0000000400157308 */ /* 0x000e240000001000 */
[----:B0-----:R-:W-:-:S04]  /*7900*/  FFMA R0, R4, R21, -1 ;  /* 0xbf80000004007423 */ /* 0x001fc80000000015 */
[----:B------:R-:W-:-:S04]  /*7910*/  FADD.FTZ R0, -R0, -RZ ;  /* 0x800000ff00007221 */ /* 0x000fc80000010100 */
[----:B------:R-:W-:-:S07]  /*7920*/  FFMA R21, R21, R0, R21 ;  /* 0x0000000015157223 */ /* 0x000fce0000000015 */
.L_x_17408:
[----:B------:R-:W-:Y:S05]  /*7930*/  BSYNC.RECONVERGENT B1 ;  /* 0x0000000000017941 */ /* 0x000fea0003800200 */
.L_x_17406:
        /* <DEDUP_REMOVED lines=21> */
.L_x_17410:
[----:B------:R-:W0:Y:S02]  /*7a90*/  MUFU.RCP R21, R2 ;  /* 0x0000000200157308 */ /* 0x000e240000001000 */
[----:B0-----:R-:W-:-:S04]  /*7aa0*/  FFMA R0, R2, R21, -1 ;  /* 0xbf80000002007423 */ /* 0x001fc80000000015 */
[----:B------:R-:W-:-:S04]  /*7ab0*/  FADD.FTZ R0, -R0, -RZ ;  /* 0x800000ff00007221 */ /* 0x000fc80000010100 */
[----:B------:R-:W-:-:S07]  /*7ac0*/  FFMA R21, R21, R0, R21 ;  /* 0x0000000015157223 */ /* 0x000fce0000000015 */
.L_x_17411:
[----:B------:R-:W-:Y:S05]  /*7ad0*/  BSYNC.RECONVERGENT B1 ;  /* 0x0000000000017941 */ /* 0x000fea0003800200 */
.L_x_17409:
        /* <DEDUP_REMOVED lines=20> */
[----:B------:R-:W-:Y:S05]  /*7c20*/  CALL.REL.NOINC `($__internal_495_$__cuda_sm20_rcp_rn_f32_slowpath) ;  /* 0x0000004000c87944 */ /* 0x000fea0003c00000 */
[----:B------:R-:W-:Y:S05]  /*7c30*/  BRA `(.L_x_17414) ;  /* 0x0000000000107947 */ /* 0x000fea0003800000 */
.L_x_17413:
[----:B------:R-:W0:Y:S02]  /*7c40*/  MUFU.RCP R21, R4 ;  /* 0x0000000400157308 */ /* 0x000e240000001000 */
[----:B0-----:R-:W-:-:S04]  /*7c50*/  FFMA R0, R4, R21, -1 ;  /* 0xbf80000004007423 */ /* 0x001fc80000000015 */
[----:B------:R-:W-:-:S04]  /*7c60*/  FADD.FTZ R0, -R0, -RZ ;  /* 0x800000ff00007221 */ /* 0x000fc80000010100 */
[----:B------:R-:W-:-:S07]  /*7c70*/  FFMA R21, R21, R0, R21 ;  /* 0x0000000015157223 */ /* 0x000fce0000000015 */
.L_x_17414:
[----:B------:R-:W-:Y:S05]  /*7c80*/  BSYNC.RECONVERGENT B1 ;  /* 0x0000000000017941 */ /* 0x000fea0003800200 */
.L_x_17412:
        /* <DEDUP_REMOVED lines=21> */
.L_x_17416:
[----:B------:R-:W0:Y:S02]  /*7de0*/  MUFU.RCP R21, R2 ;  /* 0x0000000200157308 */ /* 0x000e240000001000 */
[----:B0-----:R-:W-:-:S04]  /*7df0*/  FFMA R0, R2, R21, -1 ;  /* 0xbf80000002007423 */ /* 0x001fc80000000015 */
[----:B------:R-:W-:-:S04]  /*7e00*/  FADD.FTZ R0, -R0, -RZ ;  /* 0x800000ff00007221 */ /* 0x000fc80000010100 */
[----:B------:R-:W-:-:S07]  /*7e10*/  FFMA R21, R21, R0, R21 ;  /* 0x0000000015157223 */ /* 0x000fce0000000015 */
.L_x_17417:
[----:B------:R-:W-:Y:S05]  /*7e20*/  BSYNC.RECONVERGENT B1 ;  /* 0x0000000000017941 */ /* 0x000fea0003800200 */
.L_x_17415:
        /* <DEDUP_REMOVED lines=22> */
.L_x_17419:
[----:B------:R-:W0:Y:S02]  /*7f90*/  MUFU.RCP R21, R4 ;  /* 0x0000000400157308 */ /* 0x000e240000001000 */
[----:B0-----:R-:W-:-:S04]  /*7fa0*/  FFMA R0, R4, R21, -1 ;  /* 0xbf80000004007423 */ /* 0x001fc80000000015 */
[----:B------:R-:W-:-:S04]  /*7fb0*/  FADD.FTZ R0, -R0, -RZ ;  /* 0x800000ff00007221 */ /* 0x000fc80000010100 */
[----:B------:R-:W-:-:S07]  /*7fc0*/  FFMA R21, R21, R0, R21 ;  /* 0x0000000015157223 */ /* 0x000fce0000000015 */
.L_x_17420:
[----:B------:R-:W-:Y:S05]  /*7fd0*/  BSYNC.RECONVERGENT B1 ;  /* 0x0000000000017941 */ /* 0x000fea0003800200 */
.L_x_17418:
        /* <DEDUP_REMOVED lines=21> */
.L_x_17422:
[----:B------:R-:W0:Y:S02]  /*8130*/  MUFU.RCP R21, R4 ;  /* 0x0000000400157308 */ /* 0x000e240000001000 */
[----:B0-----:R-:W-:-:S04]  /*8140*/  FFMA R0, R4, R21, -1 ;  /* 0xbf80000004007423 */ /* 0x001fc80000000015 */
[----:B------:R-:W-:-:S04]  /*8150*/  FADD.FTZ R0, -R0, -RZ ;  /* 0x800000ff00007221 */ /* 0x000fc80000010100 */
[----:B------:R-:W-:-:S07]  /*8160*/  FFMA R21, R21, R0, R21 ;  /* 0x0000000015157223 */ /* 0x000fce0000000015 */
.L_x_17423:
[----:B------:R-:W-:Y:S05]  /*8170*/  BSYNC.RECONVERGENT B1 ;  /* 0x0000000000017941 */ /* 0x000fea0003800200 */
.L_x_17421:
        /* <DEDUP_REMOVED lines=22> */
.L_x_17425:
[----:B------:R-:W0:Y:S02]  /*82e0*/  MUFU.RCP R21, R2 ;  /* 0x0000000200157308 */ /* 0x000e240000001000 */
[----:B0-----:R-:W-:-:S04]  /*82f0*/  FFMA R0, R2, R21, -1 ;  /* 0xbf80000002007423 */ /* 0x001fc80000000015 */
[----:B------:R-:W-:-:S04]  /*8300*/  FADD.FTZ R0, -R0, -RZ ;  /* 0x800000ff00007221 */ /* 0x000fc80000010100 */
[----:B------:R-:W-:-:S07]  /*8310*/  FFMA R21, R21, R0, R21 ;  /* 0x0000000015157223 */ /* 0x000fce0000000015 */
.L_x_17426:
[----:B------:R-:W-:Y:S05]  /*8320*/  BSYNC.RECONVERGENT B1 ;  /* 0x0000000000017941 */ /* 0x000fea0003800200 */
.L_x_17424:
        /* <DEDUP_REMOVED lines=21> */
.L_x_17428:
[----:B------:R-:W0:Y:S02]  /*8480*/  MUFU.RCP R21, R4 ;  /* 0x0000000400157308 */ /* 0x000e240000001000 */
[----:B0-----:R-:W-:-:S04]  /*8490*/  FFMA R0, R4, R21, -1 ;  /* 0xbf80000004007423 */ /* 0x001fc80000000015 */
[----:B------:R-:W-:-:S04]  /*84a0*/  FADD.FTZ R0, -R0, -RZ ;  /* 0x800000ff00007221 */ /* 0x000fc80000010100 */
[----:B------:R-:W-:-:S07]  /*84b0*/  FFMA R21, R21, R0, R21 ;  /* 0x0000000015157223 */ /* 0x000fce0000000015 */
.L_x_17429:
[----:B------:R-:W-:Y:S05]  /*84c0*/  BSYNC.RECONVERGENT B1 ;  /* 0x0000000000017941 */ /* 0x000fea0003800200 */
.L_x_17427:
        /* <DEDUP_REMOVED lines=22> */
.L_x_17431:
[----:B------:R-:W0:Y:S02]  /*8630*/  MUFU.RCP R21, R2 ;  /* 0x0000000200157308 */ /* 0x000e240000001000 */
[----:B0-----:R-:W-:-:S04]  /*8640*/  FFMA R0, R2, R21, -1 ;  /* 0xbf80000002007423 */ /* 0x001fc80000000015 */
[----:B------:R-:W-:-:S04]  /*8650*/  FADD.FTZ R0, -R0, -RZ ;  /* 0x800000ff00007221 */ /* 0x000fc80000010100 */
[----:B------:R-:W-:-:S07]  /*8660*/  FFMA R21, R21, R0, R21 ;  /* 0x0000000015157223 */ /* 0x000fce0000000015 */
.L_x_17432:
[----:B------:R-:W-:Y:S05]  /*8670*/  BSYNC.RECONVERGENT B1 ;  /* 0x0000000000017941 */ /* 0x000fea0003800200 */
.L_x_17430:
        /* <DEDUP_REMOVED lines=21> */
.L_x_17434:
[----:B------:R-:W0:Y:S02]  /*87d0*/  MUFU.RCP R21, R2 ;  /* 0x0000000200157308 */ /* 0x000e240000001000 */
[----:B0-----:R-:W-:-:S04]  /*87e0*/  FFMA R0, R2, R21, -1 ;  /* 0xbf80000002007423 */ /* 0x001fc80000000015 */
[----:B------:R-:W-:-:S04]  /*87f0*/  FADD.FTZ R0, -R0, -RZ ;  /* 0x800000ff00007221 */ /* 0x000fc80000010100 */
[----:B------:R-:W-:-:S07]  /*8800*/  FFMA R21, R21, R0, R21 ;  /* 0x0000000015157223 */ /* 0x000fce0000000015 */
.L_x_17435:
[----:B------:R-:W-:Y:S05]  /*8810*/  BSYNC.RECONVERGENT B1 ;  /* 0x0000000000017941 */ /* 0x000fea0003800200 */
.L_x_17433:
        /* <DEDUP_REMOVED lines=22> */
.L_x_17437:
[----:B------:R-:W0:Y:S02]  /*8980*/  MUFU.RCP R21, R4 ;  /* 0x0000000400157308 */ /* 0x000e240000001000 */
[----:B0-----:R-:W-:-:S04]  /*8990*/  FFMA R0, R4, R21, -1 ;  /* 0xbf80000004007423 */ /* 0x001fc80000000015 */
[----:B------:R-:W-:-:S04]  /*89a0*/  FADD.FTZ R0, -R0, -RZ ;  /* 0x800000ff00007221 */ /* 0x000fc80000010100 */
[----:B------:R-:W-:-:S07]  /*89b0*/  FFMA R21, R21, R0, R21 ;  /* 0x0000000015157223 */ /* 0x000fce0000000015 */
.L_x_17438:
[----:B------:R-:W-:Y:S05]  /*89c0*/  BSYNC.RECONVERGENT B1 ;  /* 0x0000000000017941 */ /* 0x000fea0003800200 */
.L_x_17436:
        /* <DEDUP_REMOVED lines=21> */
.L_x_17440:
[----:B------:R-:W0:Y:S02]  /*8b20*/  MUFU.RCP R21, R4 ;  /* 0x0000000400157308 */ /* 0x000e240000001000 */
[----:B0-----:R-:W-:-:S04]  /*8b30*/  FFMA R0, R4, R21, -1 ;  /* 0xbf80000004007423 */ /* 0x001fc80000000015 */
[----:B------:R-:W-:-:S04]  /*8b40*/  FADD.FTZ R0, -R0, -RZ ;  /* 0x800000ff00007221 */ /* 0x000fc80000010100 */
[----:B------:R-:W-:-:S07]  /*8b50*/  FFMA R21, R21, R0, R21 ;  /* 0x0000000015157223 */ /* 0x000fce0000000015 */
.L_x_17441:
[----:B------:R-:W-:Y:S05]  /*8b60*/  BSYNC.RECONVERGENT B1 ;  /* 0x0000000000017941 */ /* 0x000fea0003800200 */
.L_x_17439:
        /* <DEDUP_REMOVED lines=22> */
.L_x_17443:
[----:B------:R-:W0:Y:S02]  /*8cd0*/  MUFU.RCP R21, R2 ;  /* 0x0000000200157308 */ /* 0x000e240000001000 */
[----:B0-----:R-:W-:-:S04]  /*8ce0*/  FFMA R0, R2, R21, -1 ;  /* 0xbf80000002007423 */ /* 0x001fc80000000015 */
[----:B------:R-:W-:-:S04]  /*8cf0*/  FADD.FTZ R0, -R0, -RZ ;  /* 0x800000ff00007221 */ /* 0x000fc80000010100 */
[----:B------:R-:W-:-:S07]  /*8d00*/  FFMA R21, R21, R0, R21 ;  /* 0x0000000015157223 */ /* 0x000fce0000000015 */
.L_x_17444:
[----:B------:R-:W-:Y:S05]  /*8d10*/  BSYNC.RECONVERGENT B1 ;  /* 0x0000000000017941 */ /* 0x000fea0003800200 */
.L_x_17442:
        /* <DEDUP_REMOVED lines=21> */
.L_x_17446:
[----:B------:R-:W0:Y:S02]  /*8e70*/  MUFU.RCP R21, R4 ;  /* 0x0000000400157308 */ /* 0x000e240000001000 */
[----:B0-----:R-:W-:-:S04]  /*8e80*/  FFMA R0, R4, R21, -1 ;  /* 0xbf80000004007423 */ /* 0x001fc80000000015 */
[----:B------:R-:W-:-:S04]  /*8e90*/  FADD.FTZ R0, -R0, -RZ ;  /* 0x800000ff00007221 */ /* 0x000fc80000010100 */
[----:B------:R-:W-:-:S07]  /*8ea0*/  FFMA R21, R21, R0, R21 ;  /* 0x0000000015157223 */ /* 0x000fce0000000015 */
.L_x_17447:
[----:B------:R-:W-:Y:S05]  /*8eb0*/  BSYNC.RECONVERGENT B1 ;  /* 0x0000000000017941 */ /* 0x000fea0003800200 */
.L_x_17445:
        /* <DEDUP_REMOVED lines=21> */
[----:B------:R-:W-:Y:S01]  /*9010*/  IMAD.MOV.U32 R25, RZ, RZ, R21 ;  /* 0x000000ffff197224 */ /* 0x000fe200078e0015 */
[----:B------:R-:W-:Y:S06]  /*9020*/  BRA `(.L_x_17450) ;  /* 0x0000000000107947 */ /* 0x000fec0003800000 */
.L_x_17449:
[----:B------:R-:W0:Y:S02]  /*9030*/  MUFU.RCP R25, R2 ;  /* 0x0000000200197308 */ /* 0x000e240000001000 */
[----:B0-----:R-:W-:-:S04]  /*9040*/  FFMA R0, R2, R25, -1 ;  /* 0xbf80000002007423 */ /* 0x001fc80000000019 */
[----:B------:R-:W-:-:S04]  /*9050*/  FADD.FTZ R0, -R0, -RZ ;  /* 0x800000ff00007221 */ /* 0x000fc80000010100 */
[----:B------:R-:W-:-:S07]  /*9060*/  FFMA R25, R25, R0, R25 ;  /* 0x0000000019197223 */ /* 0x000fce0000000019 */
.L_x_17450:
[----:B------:R-:W-:Y:S05]  /*9070*/  BSYNC.RECONVERGENT B1 ;  /* 0x0000000000017941 */ /* 0x000fea0003800200 */
.L_x_17448:
        /* <DEDUP_REMOVED lines=33> */
[----:B----4-:R-:W-:Y:S02]  /*9290*/  SHF.L.U32 R15, R13, 0x10, RZ ;  /* 0x000000100d0f7819 */ /* 0x010fe400000006ff */
[----:B------:R-:W-:Y:S02]  /*92a0*/  LEA R26, P1, R62, UR8, 0x3 ;  /* 0x000000083e1a7c11 */ /* 0x000fe4000f8218ff */
[----:B------:R-:W-:Y:S02]  /*92b0*/  LOP3.LUT R24, R24, R27, RZ, 0xfc, !PT ;  /* 0x0000001b18187212 */ /* 0x000fe400078efcff */
[----:B---3--:R-:W-:Y:S02]  /*92c0*/  LOP3.LUT R25, R25, R15, R2, 0xfe, !PT ;  /* 0x0000000f19197212 */ /* 0x008fe400078efe02 */
[----:B------:R-:W-:-:S05]  /*92d0*/  LEA.HI.X R27, R62, UR9, R63, 0x3, P1 ;  /* 0x000000093e1b7c11 */ /* 0x000fca00088f1c3f */
[----:B------:R0:W-:Y:S02]  /*92e0*/  STG.E.64 desc[UR22][R26.64], R24 ;  /* 0x000000181a007986 */ /* 0x0001e4000c101b16 */
.L_x_17452:
[----:B------:R-:W-:Y:S05]  /*92f0*/  BSYNC.RECONVERGENT B0 ;  /* 0x0000000000007941 */ /* 0x000fea0003800200 */
.L_x_17451:
[----:B------:R1:W2:Y:S01]  /*9300*/  F2F.BF16.F32 R48, R28 ;  /* 0x0000001c00307304 */ /* 0x0002a20000202000 */
[----:B------:R-:W-:Y:S04]  /*9310*/  BSSY.RECONVERGENT B0, `(.L_x_17453) ;  /* 0x000000b000007945 */ /* 0x000fe80003800200 */
[----:B------:R-:W-:Y:S05]  /*9320*/  @P0 BRA `(.L_x_17454) ;  /* 0x0000000000240947 */ /* 0x000fea0003800000 */
[----:B--2---:R-:W-:Y:S02]  /*9330*/  IMAD.U32 R15, R48, 0x10000, RZ ;  /* 0x00010000300f7824 */ /* 0x004fe400078e00ff */
[----:B0-----:R-:W-:-:S05]  /*9340*/  IMAD.WIDE.U32 R24, R4, 0x10000, RZ ;  /* 0x0001000004187825 */ /* 0x001fca00078e00ff */
[----:B------:R-:W-:Y:S02]  /*9350*/  LOP3.LUT R25, R25, R15, R9, 0xfe, !PT ;  /* 0x0000000f19197212 */ /* 0x000fe400078efe09 */
[----:B------:R-:W-:Y:S02]  /*9360*/  IADD3 R15, P1, PT, R62, UR30, RZ ;  /* 0x0000001e3e0f7c10 */ /* 0x000fe4000ff3e0ff */
[----:B------:R-:W-:Y:S02]  /*9370*/  LOP3.LUT R24, R24, R47, RZ, 0xfc, !PT ;  /* 0x0000002f18187212 */ /* 0x000fe400078efcff */
[----:B------:R-:W-:Y:S02]  /*9380*/  IADD3.X R20, PT, PT, R63, UR31, RZ, P1, !PT ;  /* 0x0000001f3f147c10 */ /* 0x000fe40008ffe4ff */
[----:B------:R-:W-:-:S04]  /*9390*/  LEA R26, P1, R15, UR8, 0x3 ;  /* 0x000000080f1a7c11 */ /* 0x000fc8000f8218ff */
[----:B------:R-:W-:-:S05]  /*93a0*/  LEA.HI.X R27, R15, UR9, R20, 0x3, P1 ;  /* 0x000000090f1b7c11 */ /* 0x000fca00088f1c14 */
[----:B------:R0:W-:Y:S04]  /*93b0*/  STG.E.64 desc[UR22][R26.64], R24 ;  /* 0x000000181a007986 */ /* 0x0001e8000c101b16 */
.L_x_17454:
[----:B------:R-:W-:Y:S05]  /*93c0*/  BSYNC.RECONVERGENT B0 ;  /* 0x0000000000007941 */ /* 0x000fea0003800200 */
.L_x_17453:
        /* <DEDUP_REMOVED lines=19> */
[----:B------:R-:W-:Y:S01]  /*9500*/  IMAD.U32 R26, RZ, RZ, UR31 ;  /* 0x0000001fff1a7e24 */ /* 0x000fe2000f8e00ff */
[----:B------:R-:W-:Y:S02]  /*9510*/  MOV R25, UR30 ;  /* 0x0000001e00197c02 */ /* 0x000fe40008000f00 */
        /* <DEDUP_REMOVED lines=10> */
.L_x_17456:
[----:B------:R-:W-:Y:S05]  /*95c0*/  BSYNC.RECONVERGENT B0 ;  /* 0x0000000000007941 */ /* 0x000fea0003800200 */
.L_x_17455:
[----:B------:R-:W-:Y:S01]  /*95d0*/  FMUL R65, R43, UR13 ;  /* 0x0000000d2b417c20 */ /* 0x000fe20008400000 */
[----:B------:R-:W-:Y:S01]  /*95e0*/  BSSY.RECONVERGENT B0, `(.L_x_17457) ;  /* 0x000000f000007945 */ /* 0x000fe20003800200 */
[----:B------:R-:W-:Y:S01]  /*95f0*/  SHF.L.U32 R28, R28, 0x10, RZ ;  /* 0x000000101c1c7819 */ /* 0x000fe200000006ff */
[----:B------:R-:W-:-:S03]  /*9600*/  IMAD.U32 R42, R32, 0x10000, RZ ;  /* 0x00010000202a7824 */ /* 0x000fc600078e00ff */
[----:B------:R-:W1:Y:S01]  /*9610*/  F2F.BF16.F32 R65, R65 ;  /* 0x0000004100417304 */ /* 0x000e620000202000 */
[----:B------:R-:W-:Y:S05]  /*9620*/  @P0 BRA `(.L_x_17458) ;  /* 0x0000000000280947 */ /* 0x000fea0003800000 */
[----:B0-----:R-:W-:Y:S01]  /*9630*/  MOV R25, UR30 ;  /* 0x0000001e00197c02 */ /* 0x001fe20008000f00 */
[----:B------:R-:W-:Y:S01]  /*9640*/  UIMAD UR4, UR31, 0x3, URZ ;  /* 0x000000031f0478a4 */ /* 0x000fe2000f8e02ff */
[----:B------:R-:W-:Y:S02]  /*9650*/  SHF.R.U32.HI R32, RZ, 0x10, R32 ;  /* 0x00000010ff207819 */ /* 0x000fe40000011620 */
[----:B------:R-:W-:Y:S01]  /*9660*/  LOP3.LUT R26, R42, R11, RZ, 0xfc, !PT ;  /* 0x0000000b2a1a7212 */ /* 0x000fe200078efcff */
[----:B------:R-:W-:Y:S01]  /*9670*/  IMAD.WIDE.U32 R62, R25, 0x3, R62 ;  /* 0x00000003193e7825 */ /* 0x000fe200078e003e */
[----:B-1----:R-:W-:-:S04]  /*9680*/  LOP3.LUT R27, R28, R65, R32, 0xfe, !PT ;  /* 0x000000411c1b7212 */ /* 0x002fc800078efe20 */
[----:B------:R-:W-:Y:S02]  /*9690*/  IADD3 R25, PT, PT, R63, UR4, RZ ;  /* 0x000000043f197c10 */ /* 0x000fe4000fffe0ff */
[----:B------:R-:W-:-:S04]  /*96a0*/  LEA R24, P0, R62, UR8, 0x3 ;  /* 0x000000083e187c11 */ /* 0x000fc8000f8018ff */
[----:B------:R-:W-:-:S05]  /*96b0*/  LEA.HI.X R25, R62, UR9, R25, 0x3, P0 ;  /* 0x000000093e197c11 */ /* 0x000fca00080f1c19 */
[----:B------:R3:W-:Y:S04]  /*96c0*/  STG.E.64 desc[UR22][R24.64], R26 ;  /* 0x0000001a18007986 */ /* 0x0007e8000c101b16 */
.L_x_17458:
[----:B------:R-:W-:Y:S05]  /*96d0*/  BSYNC.RECONVERGENT B0 ;  /* 0x0000000000007941 */ /* 0x000fea0003800200 */
.L_x_17457:
        /* <DEDUP_REMOVED lines=8> */
[----:B------:R-:W-:Y:S01]  /*9760*/  IADD3 R21, PT, PT, R32, R3, RZ ;  /* 0x0000000320157210 */ /* 0x000fe20007ffe0ff */
[----:B------:R-:W0:Y:S01]  /*9770*/  LDCU UR5, c[0x0][0x3d4] ;  /* 0x00007a80ff0577ac */ /* 0x000e220008000800 */
[----:B------:R-:W-:-:S02]  /*9780*/  LEA R47, R47, R24, 0x18 ;  /* 0x000000182f2f7211 */ /* 0x000fc400078ec0ff */
[----:B------:R-:W-:Y:S02]  /*9790*/  LOP3.LUT R24, R11, 0xf8, RZ, 0xc0, !PT ;  /* 0x000000f80b187812 */ /* 0x000fe400078ec0ff */
[----:B------:R-:W-:Y:S02]  /*97a0*/  IADD3 R31, PT, PT, R30, R47, RZ ;  /* 0x0000002f1e1f7210 */ /* 0x000fe40007ffe0ff */
[----:B------:R-:W-:Y:S02]  /*97b0*/  SHF.L.U32 R21, R21, 0x3, RZ ;  /* 0x0000000315157819 */ /* 0x000fe400000006ff */
[----:B------:R-:W-:Y:S01]  /*97c0*/  ISETP.LT.U32.AND P0, PT, R6, UR14, PT ;  /* 0x0000000e06007c0c */ /* 0x000fe2000bf01070 */
[----:B------:R-:W-:Y:S01]  /*97d0*/  IMAD.IADD R11, R31, 0x1, R24 ;  /* 0x000000011f0b7824 */ /* 0x000fe200078e0218 */
[----:B------:R-:W-:Y:S01]  /*97e0*/  LOP3.LUT R24, R21, 0xf8, RZ, 0xc0, !PT ;  /* 0x000000f815187812 */ /* 0x000fe200078ec0ff */
[----:B-----5:R-:W-:Y:S01]  /*97f0*/  ULOP3.LUT UR4, UR4, 0xfffffffc, URZ, 0xc0, !UPT ;  /* 0xfffffffc04047892 */ /* 0x020fe2000f8ec0ff */
[----:B------:R-:W-:-:S02]  /*9800*/  IADD3 R21, PT, PT, -R12, R3, RZ ;  /* 0x000000030c157210 */ /* 0x000fc40007ffe1ff */
[----:B------:R3:W-:Y:S01]  /*9810*/  STS.64 [R11], R36 ;  /* 0x000000240b007388 */ /* 0x0007e20000000a00 */
[----:B------:R-:W-:Y:S01]  /*9820*/  IMAD.IADD R49, R31, 0x1, R24 ;  /* 0x000000011f317824 */ /* 0x000fe200078e0218 */
[----:B------:R-:W-:Y:S01]  /*9830*/  IADD3 R24, PT, PT, -R14, R3, RZ ;  /* 0x000000030e187210 */ /* 0x000fe20007ffe1ff */
[----:B------:R-:W-:Y:S01]  /*9840*/  IMAD.SHL.U32 R21, R21, 0x8, RZ ;  /* 0x0000000815157824 */ /* 0x000fe200078e00ff */
[----:B-1----:R-:W-:Y:S02]  /*9850*/  SHF.L.U32 R65, R65, 0x10, RZ ;  /* 0x0000001041417819 */ /* 0x002fe400000006ff */
[----:B------:R-:W-:Y:S01]  /*9860*/  SHF.L.U32 R25, R24, 0x3, RZ ;  /* 0x0000000318197819 */ /* 0x000fe200000006ff */
[----:B------:R1:W-:Y:S01]  /*9870*/  STS.64 [R49], R60 ;  /* 0x0000003c31007388 */ /* 0x0003e20000000a00 */
[----:B------:R-:W-:Y:S02]  /*9880*/  LOP3.LUT R24, R21, 0xf8, RZ, 0xc0, !PT ;  /* 0x000000f815187812 */ /* 0x000fe400078ec0ff */
[----:B------:R-:W-:-:S02]  /*9890*/  LOP3.LUT R26, R25, 0xf8, RZ, 0xc0, !PT ;  /* 0x000000f8191a7812 */ /* 0x000fc400078ec0ff */
[----:B---3--:R-:W-:Y:S01]  /*98a0*/  IADD3 R37, PT, PT, R31, R24, RZ ;  /* 0x000000181f257210 */ /* 0x008fe20007ffe0ff */
[----:B------:R-:W-:Y:S01]  /*98b0*/  IMAD.WIDE.U32 R24, R4, 0x10000, RZ ;  /* 0x0001000004187825 */ /* 0x000fe200078e00ff */
[----:B------:R-:W-:Y:S02]  /*98c0*/  FMNMX3 R33, |R45|, R33, |R44|, !PT ;  /* 0x000000212d217276 */ /* 0x000fe4000780062c */
[----:B------:R-:W-:Y:S01]  /*98d0*/  LOP3.LUT R21, R13, R28, RZ, 0xfc, !PT ;  /* 0x0000001c0d157212 */ /* 0x000fe200078efcff */
[----:B------:R-:W-:Y:S01]  /*98e0*/  IMAD.IADD R53, R31, 0x1, R26 ;  /* 0x000000011f357824 */ /* 0x000fe200078e021a */
[----:B------:R1:W-:Y:S01]  /*98f0*/  STS.64 [R37], R16 ;  /* 0x0000001025007388 */ /* 0x0003e20000000a00 */
[----:B------:R-:W-:Y:S01]  /*9900*/  IMAD.WIDE.U32 R26, R9, 0x10000, RZ ;  /* 0x00010000091a7825 */ /* 0x000fe200078e00ff */
[----:B------:R-:W-:Y:S02]  /*9910*/  LOP3.LUT R24, R0, R24, RZ, 0xfc, !PT ;  /* 0x0000001800187212 */ /* 0x000fe400078efcff */
[----:B------:R1:W-:Y:S01]  /*9920*/  STS.64 [R53], R18 ;  /* 0x0000001235007388 */ /* 0x0003e20000000a00 */
[----:B--2---:R-:W-:-:S02]  /*9930*/  LOP3.LUT R25, R25, R29, R42, 0xfe, !PT ;  /* 0x0000001d19197212 */ /* 0x004fc400078efe2a */
[----:B------:R-:W-:Y:S02]  /*9940*/  LOP3.LUT R26, R26, R2, RZ, 0xfc, !PT ;  /* 0x000000021a1a7212 */ /* 0x000fe400078efcff */
[----:B----4-:R-:W-:Y:S02]  /*9950*/  LOP3.LUT R27, R15, R27, R65, 0xfe, !PT ;  /* 0x0000001b0f1b7212 */ /* 0x010fe400078efe41 */
[----:B------:R-:W-:Y:S02]  /*9960*/  FMNMX3 R43, |R43|, R33, |R46|, !PT ;  /* 0x000000212b2b7276 */ /* 0x000fe4000780062e */
[----:B------:R-:W-:Y:S02]  /*9970*/  IADD3 R0, PT, PT, -R6, UR14, RZ ;  /* 0x0000000e06007c10 */ /* 0x000fe4000fffe1ff */
[----:B------:R-:W-:Y:S01]  /*9980*/  IADD3 R2, PT, PT, R32, UR14, RZ ;  /* 0x0000000e20027c10 */ /* 0x000fe2000fffe0ff */
[----:B------:R-:W-:Y:S06]  /*9990*/  BAR.SYNC.DEFER_BLOCKING 0x0 ;  /* 0x0000000000007b1d */ /* 0x000fec0000010000 */
[----:B01----:R-:W-:Y:S05]  /*99a0*/  @!P0 BRA `(.L_x_17460) ;  /* 0x0000000400988947 */ /* 0x003fea0003800000 */
[----:B------:R-:W-:Y:S01]  /*99b0*/  ISETP.GE.U32.AND P1, PT, R2, 0x3, PT ;  /* 0x000000030200780c */ /* 0x000fe20003f26070 */
[----:B------:R-:W-:Y:S01]  /*99c0*/  IMAD.U32 R9, RZ, RZ, UR14 ;  /* 0x0000000eff097e24 */ /* 0x000fe2000f8e00ff */
[----:B------:R-:W-:Y:S01]  /*99d0*/  BSSY.RECONVERGENT B1, `(.L_x_17461) ;  /* 0x000003f000017945 */ /* 0x000fe20003800200 */
[C---:B------:R-:W-:Y:S01]  /*99e0*/  IMAD R13, R7.reuse, UR29, RZ ;  /* 0x0000001d070d7c24 */ /* 0x040fe2000f8e02ff */
[----:B------:R-:W-:Y:S01]  /*99f0*/  MOV R15, R8 ;  /* 0x00000008000f7202 */ /* 0x000fe20000000f00 */
[----:B------:R-:W-:Y:S01]  /*9a00*/  IMAD.WIDE.U32 R16, R7, UR28, RZ ;  /* 0x0000001c07107c25 */ /* 0x000fe2000f8e00ff */
[----:B------:R-:W-:-:S03]  /*9a10*/  LOP3.LUT R9, R9, 0x3, RZ, 0xc0, !PT ;  /* 0x0000000309097812 */ /* 0x000fc600078ec0ff */
[----:B------:R-:W-:Y:S01]  /*9a20*/  IMAD.MOV.U32 R7, RZ, RZ, RZ ;  /* 0x000000ffff077224 */ /* 0x000fe200078e00ff */
[----:B------:R-:W-:Y:S02]  /*9a30*/  ISETP.NE.AND P0, PT, R9, RZ, PT ;  /* 0x000000ff0900720c */ /* 0x000fe40003f05270 */
[----:B------:R-:W-:Y:S02]  /*9a40*/  IADD3 R42, PT, PT, R17, R13, RZ ;  /* 0x0000000d112a7210 */ /* 0x000fe40007ffe0ff */
[----:B------:R-:W-:Y:S01]  /*9a50*/  MOV R36, R16 ;  /* 0x0000001000247202 */ /* 0x000fe20000000f00 */
[----:B------:R-:W-:Y:S08]  /*9a60*/  @!P1 BRA `(.L_x_17462) ;  /* 0x0000000000d49947 */ /* 0x000ff00003800000 */
[----:B------:R-:W-:Y:S01]  /*9a70*/  IMAD.IADD R7, R0, 0x1, -R9 ;  /* 0x0000000100077824 */ /* 0x000fe200078e0a09 */
[----:B------:R-:W-:Y:S02]  /*9a80*/  LEA R4, R5, R30, 0x5 ;  /* 0x0000001e05047211 */ /* 0x000fe400078e28ff */
[----:B------:R-:W-:Y:S02]  /*9a90*/  MOV R15, R8 ;  /* 0x00000008000f7202 */ /* 0x000fe40000000f00 */
[----:B------:R-:W-:Y:S02]  /*9aa0*/  IADD3 R4, PT, PT, R4, 0x10, R47 ;  /* 0x0000001004047810 */ /* 0x000fe40007ffe02f */
[----:B------:R-:W-:-:S07]  /*9ab0*/  IADD3 R13, PT, PT, -R7, RZ, RZ ;  /* 0x000000ff070d7210 */ /* 0x000fce0007ffe1ff */
.L_x_17463:
        /* <DEDUP_REMOVED lines=8> */
[----:B------:R-:W-:Y:S02]  /*9b40*/  LOP3.LUT R63, R15, 0x1f, RZ, 0xc0, !PT ;  /* 0x0000001f0f3f7812 */ /* 0x000fe400078ec0ff */
[----:B------:R-:W-:-:S03]  /*9b50*/  IADD3 R13, PT, PT, R13, 0x4, RZ ;  /* 0x000000040d0d7810 */ /* 0x000fc60007ffe0ff */
[----:B------:R-:W0:Y:S01]  /*9b60*/  @!P3 LDS.64 R28, [R4+-0x10] ;  /* 0xfffff000041cb984 */ /* 0x000e220000000a00 */
[----:B------:R-:W-:-:S04]  /*9b70*/  @!P3 IADD3 R19, P2, PT, R19, R36, RZ ;  /* 0x000000241313b210 */ /* 0x000fc80007f5e0ff */
[----:B------:R-:W-:Y:S01]  /*9b80*/  @!P3 IADD3.X R18, PT, PT, RZ, R42, RZ, P2, !PT ;  /* 0x0000002aff12b210 */ /* 0x000fe200017fe4ff */
[----:B------:R-:W1:Y:S01]  /*9b90*/  @!P1 LDS.64 R16, [R4+-0x8] ;  /* 0xfffff80004109984 */ /* 0x000e620000000a00 */
        /* <DEDUP_REMOVED lines=8> */
[----:B------:R-:W-:-:S04]  /*9c20*/  @!P1 IADD3 R15, P4, PT, R45, R46, RZ ;  /* 0x0000002e2d0f9210 */ /* 0x000fc80007f9e0ff */
[----:B------:R-:W-:Y:S02]  /*9c30*/  @!P1 IADD3.X R36, PT, PT, RZ, R42, RZ, P4, !PT ;  /* 0x0000002aff249210 */ /* 0x000fe400027fe4ff */
[----:B------:R-:W-:-:S04]  /*9c40*/  @!P1 LEA R44, P4, R15, UR10, 0x3 ;  /* 0x0000000a0f2c9c11 */ /* 0x000fc8000f8818ff */
[----:B------:R-:W-:Y:S01]  /*9c50*/  @!P1 LEA.HI.X R45, R15, UR11, R36, 0x3, P4 ;  /* 0x0000000b0f2d9c11 */ /* 0x000fe2000a0f1c24 */
[----:B------:R0:W3:Y:S04]  /*9c60*/  @!P3 LDS.64 R28, [R4+0x8] ;  /* 0x00000800041cb984 */ /* 0x0000e80000000a00 */
[----:B-1----:R1:W-:Y:S01]  /*9c70*/  @!P1 STG.E.64 desc[UR22][R44.64], R16 ;  /* 0x000000102c009986 */ /* 0x0023e2000c101b16 */
[----:B------:R-:W-:Y:S01]  /*9c80*/  IADD3 R46, P1, PT, R46, UR4, RZ ;  /* 0x000000042e2e7c10 */ /* 0x000fe2000ff3e0ff */
[----:B0-----:R-:W-:-:S03]  /*9c90*/  VIADD R4, R4, 0x20 ;  /* 0x0000002004047836 */ /* 0x001fc60000000000 */
[----:B------:R-:W-:Y:S02]  /*9ca0*/  IADD3.X R42, PT, PT, R42, UR5, RZ, P1, !PT ;  /* 0x000000052a2a7c10 */ /* 0x000fe40008ffe4ff */
        /* <DEDUP_REMOVED lines=11> */
[----:B------:R-:W-:Y:S02]  /*9d60*/  @!P3 LEA.HI.X R17, R15, UR11, R36, 0x3, P1 ;  /* 0x0000000b0f11bc11 */ /* 0x000fe400088f1c24 */
[----:B------:R-:W-:Y:S02]  /*9d70*/  IADD3 R36, P1, PT, R46, UR4, RZ ;  /* 0x000000042e247c10 */ /* 0x000fe4000ff3e0ff */
[----:B------:R-:W-:Y:S01]  /*9d80*/  IADD3 R15, PT, PT, R63, 0x1f, RZ ;  /* 0x0000001f3f0f7810 */ /* 0x000fe20007ffe0ff */
[----:B---3--:R0:W-:Y:S01]  /*9d90*/  @!P3 STG.E.64 desc[UR22][R16.64], R28 ;  /* 0x0000001c1000b986 */ /* 0x0081e2000c101b16 */
[----:B------:R-:W-:Y:S01]  /*9da0*/  IADD3.X R42, PT, PT, R42, UR5, RZ, P1, !PT ;  /* 0x000000052a2a7c10 */ /* 0x000fe20008ffe4ff */
[----:B------:R-:W-:Y:S08]  /*9db0*/  @P2 BRA `(.L_x_17463) ;  /* 0xfffffffc00402947 */ /* 0x000ff0000383ffff */
.L_x_17462:
[----:B------:R-:W-:Y:S05]  /*9dc0*/  BSYNC.RECONVERGENT B1 ;  /* 0x0000000000017941 */ /* 0x000fea0003800200 */
.L_x_17461:
[----:B------:R-:W-:Y:S05]  /*9dd0*/  @!P0 BRA `(.L_x_17460) ;  /* 0x00000000008c8947 */ /* 0x000fea0003800000 */
[----:B------:R-:W-:Y:S01]  /*9de0*/  LOP3.LUT R13, R15, 0x1f, RZ, 0xc0, !PT ;  /* 0x0000001f0f0d7812 */ /* 0x000fe200078ec0ff */
[----:B------:R-:W1:Y:S01]  /*9df0*/  LDCU UR6, c[0x0][0x3d4] ;  /* 0x00007a80ff0677ac */ /* 0x000e620008000800 */
[----:B------:R-:W-:Y:S02]  /*9e00*/  IADD3 R4, PT, PT, R6, R7, RZ ;  /* 0x0000000706047210 */ /* 0x000fe40007ffe0ff */
        /* <DEDUP_REMOVED lines=32> */
.L_x_17460:
[----:B------:R-:W-:Y:S05]  /*a010*/  BSYNC.RECONVERGENT B0 ;  /* 0x0000000000007941 */ /* 0x000fea0003800200 */
.L_x_17459:
        /* <DEDUP_REMOVED lines=12> */
[----:B------:R-:W-:Y:S01]  /*a0e0*/  MOV R7, UR14 ;  /* 0x0000000e00077c02 */ /* 0x000fe20008000f00 */
[----:B------:R-:W-:Y:S01]  /*a0f0*/  BSSY.RECONVERGENT B1, `(.L_x_17466) ;  /* 0x000003f000017945 */ /* 0x000fe20003800200 */
[----:B------:R-:W-:Y:S01]  /*a100*/  MOV R4, R8 ;  /* 0x0000000800047202 */ /* 0x000fe20000000f00 */
[C---:B------:R-:W-:Y:S01]  /*a110*/  IMAD R9, R10.reuse, UR29, RZ ;  /* 0x0000001d0a097c24 */ /* 0x040fe2000f8e02ff */
[----:B------:R-:W-:Y:S01]  /*a120*/  LOP3.LUT R7, R7, 0x3, RZ, 0xc0, !PT ;  /* 0x0000000307077812 */ /* 0x000fe200078ec0ff */
[----:B01----:R-:W-:-:S03]  /*a130*/  IMAD.WIDE.U32 R16, R10, UR28, RZ ;  /* 0x0000001c0a107c25 */ /* 0x003fc6000f8e00ff */
[----:B------:R-:W-:Y:S01]  /*a140*/  ISETP.NE.AND P0, PT, R7, RZ, PT ;  /* 0x000000ff0700720c */ /* 0x000fe20003f05270 */
[----:B------:R-:W-:Y:S01]  /*a150*/  IMAD.MOV.U32 R36, RZ, RZ, R16 ;  /* 0x000000ffff247224 */ /* 0x000fe200078e0010 */
[----:B------:R-:W-:Y:S01]  /*a160*/  IADD3 R42, PT, PT, R17, R9, RZ ;  /* 0x00000009112a7210 */ /* 0x000fe20007ffe0ff */
[----:B------:R-:W-:Y:S01]  /*a170*/  HFMA2 R9, -RZ, RZ, 0, 0 ;  /* 0x00000000ff097431 */ /* 0x000fe200000001ff */
[----:B------:R-:W-:Y:S09]  /*a180*/  @!P1 BRA `(.L_x_17467) ;  /* 0x0000000000d49947 */ /* 0x000ff20003800000 */
[----:B------:R-:W-:Y:S01]  /*a190*/  IMAD R10, R5, 0x20, R30 ;  /* 0x00000020050a7824 */ /* 0x000fe200078e021e */
[----:B------:R-:W-:Y:S02]  /*a1a0*/  IADD3 R9, PT, PT, R0, -R7, RZ ;  /* 0x8000000700097210 */ /* 0x000fe40007ffe0ff */
[----:B------:R-:W-:Y:S02]  /*a1b0*/  MOV R4, R8 ;  /* 0x0000000800047202 */ /* 0x000fe40000000f00 */
[----:B------:R-:W-:Y:S01]  /*a1c0*/  IADD3 R13, PT, PT, R10, 0x10, R47 ;  /* 0x000000100a0d7810 */ /* 0x000fe20007ffe02f */
[----:B------:R-:W-:-:S07]  /*a1d0*/  IMAD.MOV R10, RZ, RZ, -R9 ;  /* 0x000000ffff0a7224 */ /* 0x000fce00078e0a09 */
.L_x_17468:
[C---:B0-----:R-:W-:Y:S02]  /*a1e0*/  LOP3.LUT R17, R4.reuse, 0x1f, RZ, 0xc0, !PT ;  /* 0x0000001f04117812 */ /* 0x041fe400078ec0ff */
[C---:B------:R-:W-:Y:S02]  /*a1f0*/  IADD3 R15, PT, PT, R4.reuse, -0x1, RZ ;  /* 0xffffffff040f7810 */ /* 0x040fe40007ffe0ff */
[----:B------:R-:W-:Y:S02]  /*a200*/  ISETP.GE.U32.AND P4, PT, R17, UR7, PT ;  /* 0x0000000711007c0c */ /* 0x000fe4000bf86070 */
[C---:B------:R-:W-:Y:S01]  /*a210*/  IADD3 R16, PT, PT, R4.reuse, 0x1d, RZ ;  /* 0x0000001d04107810 */ /* 0x040fe20007ffe0ff */
[----:B------:R-:W-:Y:S01]  /*a220*/  VIADD R4, R4, 0x1e ;  /* 0x0000001e04047836 */ /* 0x000fe20000000000 */
[----:B------:R-:W-:Y:S02]  /*a230*/  LOP3.LUT R29, R15, 0x1f, RZ, 0xc0, !PT ;  /* 0x0000001f0f1d7812 */ /* 0x000fe400078ec0ff */
[----:B------:R-:W-:-:S02]  /*a240*/  LOP3.LUT R61, R16, 0x1f, RZ, 0xc0, !PT ;  /* 0x0000001f103d7812 */ /* 0x000fc400078ec0ff */
[----:B------:R-:W-:Y:S02]  /*a250*/  LOP3.LUT R32, R4, 0x1f, RZ, 0xc0, !PT ;  /* 0x0000001f04207812 */ /* 0x000fe400078ec0ff */
[----:B------:R-:W-:Y:S02]  /*a260*/  ISETP.GE.U32.AND P3, PT, R29, UR7, PT ;  /* 0x000000071d007c0c */ /* 0x000fe4000bf66070 */
[----:B------:R-:W-:Y:S01]  /*a270*/  ISETP.GE.U32.AND P2, PT, R32, UR7, PT ;  /* 0x0000000720007c0c */ /* 0x000fe2000bf46070 */
[----:B------:R-:W0:Y:S01]  /*a280*/  @!P4 LDS.64 R44, [R13+-0x10] ;  /* 0xfffff0000d2cc984 */ /* 0x000e220000000a00 */
[----:B------:R-:W-:Y:S02]  /*a290*/  ISETP.GE.U32.AND P1, PT, R61, UR7, PT ;  /* 0x000000073d007c0c */ /* 0x000fe4000bf26070 */
[----:B------:R-:W-:Y:S02]  /*a2a0*/  @!P4 IADD3 R4, P5, PT, R17, R36, RZ ;  /* 0x000000241104c210 */ /* 0x000fe40007fbe0ff */
[----:B------:R-:W-:-:S02]  /*a2b0*/  IADD3 R36, P6, PT, R36, UR4, RZ ;  /* 0x0000000424247c10 */ /* 0x000fc4000ffde0ff */
[----:B------:R-:W-:Y:S02]  /*a2c0*/  @!P4 IADD3.X R15, PT, PT, RZ, R42, RZ, P5, !PT ;  /* 0x0000002aff0fc210 */ /* 0x000fe40002ffe4ff */
[----:B---3--:R-:W-:Y:S01]  /*a2d0*/  @!P4 LEA R58, P5, R4, UR10, 0x3 ;  /* 0x0000000a043acc11 */ /* 0x008fe2000f8a18ff */
[----:B------:R-:W1:Y:S01]  /*a2e0*/  @!P3 LDS.64 R24, [R13+-0x8] ;  /* 0xfffff8000d18b984 */ /* 0x000e620000000a00 */
[----:B------:R-:W-:Y:S02]  /*a2f0*/  IADD3.X R42, PT, PT, R42, UR5, RZ, P6, !PT ;  /* 0x000000052a2a7c10 */ /* 0x000fe4000b7fe4ff */
[----:B------:R-:W-:Y:S01]  /*a300*/  @!P4 LEA.HI.X R59, R4, UR11, R15, 0x3, P5 ;  /* 0x0000000b043bcc11 */ /* 0x000fe2000a8f1c0f */
[----:B------:R-:W2:Y:S01]  /*a310*/  @!P2 LDS.64 R18, [R13] ;  /* 0x000000000d12a984 */ /* 0x000ea20000000a00 */
[----:B------:R-:W-:Y:S02]  /*a320*/  @!P3 IADD3 R4, P5, PT, R29, R36, RZ ;  /* 0x000000241d04b210 */ /* 0x000fe40007fbe0ff */
[----:B------:R-:W-:Y:S01]  /*a330*/  IADD3 R33, P6, PT, R36, UR4, RZ ;  /* 0x0000000424217c10 */ /* 0x000fe2000ffde0ff */
[----:B------:R3:W4:Y:S01]  /*a340*/  @!P1 LDS.64 R16, [R13+0x8] ;  /* 0x000008000d109984 */ /* 0x0007220000000a00 */
[----:B------:R-:W-:-:S02]  /*a350*/  @!P3 IADD3.X R15, PT, PT, RZ, R42, RZ, P5, !PT ;  /* 0x0000002aff0fb210 */ /* 0x000fc40002ffe4ff */
[----:B------:R-:W-:Y:S02]  /*a360*/  @!P3 LEA R28, P5, R4, UR10, 0x3 ;  /* 0x0000000a041cbc11 */ /* 0x000fe4000f8a18ff */
[----:B------:R-:W-:Y:S02]  /*a370*/  IADD3.X R36, PT, PT, R42, UR5, RZ, P6, !PT ;  /* 0x000000052a247c10 */ /* 0x000fe4000b7fe4ff */
[----:B------:R-:W-:Y:S02]  /*a380*/  @!P3 LEA.HI.X R29, R4, UR11, R15, 0x3, P5 ;  /* 0x0000000b041dbc11 */ /* 0x000fe4000a8f1c0f */
[----:B------:R-:W-:Y:S02]  /*a390*/  IADD3 R42, P5, PT, R33, UR4, RZ ;  /* 0x00000004212a7c10 */ /* 0x000fe4000ffbe0ff */
[----:B------:R-:W-:Y:S02]  /*a3a0*/  IADD3 R10, PT, PT, R10, 0x4, RZ ;  /* 0x000000040a0a7810 */ /* 0x000fe40007ffe0ff */
[----:B------:R-:W-:-:S02]  /*a3b0*/  IADD3.X R46, PT, PT, R36, UR5, RZ, P5, !PT ;  /* 0x00000005242e7c10 */ /* 0x000fc4000affe4ff */
[----:B------:R-:W-:Y:S02]  /*a3c0*/  @!P1 IADD3 R4, P5, PT, R61, R42, RZ ;  /* 0x0000002a3d049210 */ /* 0x000fe40007fbe0ff */
[----:B---3--:R-:W-:Y:S02]  /*a3d0*/  IADD3 R13, PT, PT, R13, 0x20, RZ ;  /* 0x000000200d0d7810 */ /* 0x008fe40007ffe0ff */
[----:B------:R-:W-:Y:S02]  /*a3e0*/  @!P1 IADD3.X R15, PT, PT, RZ, R46, RZ, P5, !PT ;  /* 0x0000002eff0f9210 */ /* 0x000fe40002ffe4ff */
[----:B------:R-:W-:Y:S01]  /*a3f0*/  @!P1 LEA R34, P5, R4, UR10, 0x3 ;  /* 0x0000000a04229c11 */ /* 0x000fe2000f8a18ff */
[----:B0-----:R0:W-:Y:S01]  /*a400*/  @!P4 STG.E.64 desc[UR22][R58.64], R44 ;  /* 0x0000002c3a00c986 */ /* 0x0011e2000c101b16 */
[----:B------:R-:W-:Y:S02]  /*a410*/  @!P2 IADD3 R33, P4, PT, R32, R33, RZ ;  /* 0x000000212021a210 */ /* 0x000fe40007f9e0ff */
[----:B------:R-:W-:Y:S01]  /*a420*/  @!P1 LEA.HI.X R35, R4, UR11, R15, 0x3, P5 ;  /* 0x0000000b04239c11 */ /* 0x000fe2000a8f1c0f */
[----:B------:R-:W-:-:S02]  /*a430*/  VIADD R4, R61, 0x1f ;  /* 0x0000001f3d047836 */ /* 0x000fc40000000000 */
        /* <DEDUP_REMOVED lines=10> */
.L_x_17467:
[----:B------:R-:W-:Y:S05]  /*a4e0*/  BSYNC.RECONVERGENT B1 ;  /* 0x0000000000017941 */ /* 0x000fea0003800200 */
.L_x_17466:
        /* <DEDUP_REMOVED lines=26> */
[----:B--2---:R-:W-:Y:S05]  /*a690*/  @!P0 BRA `(.L_x_17465) ;  /* 0x0000000000248947 */ /* 0x004fea0003800000 */
        /* <DEDUP_REMOVED lines=9> */
.L_x_17465:
[----:B------:R-:W-:Y:S05]  /*a730*/  BSYNC.RECONVERGENT B0 ;  /* 0x0000000000007941 */ /* 0x000fea0003800200 */
.L_x_17464:
        /* <DEDUP_REMOVED lines=14> */
[----:B------:R-:W-:Y:S02]  /*a820*/  IMAD.MOV.U32 R4, RZ, RZ, R8 ;  /* 0x000000ffff047224 */ /* 0x000fe400078e0008 */
[C---:B------:R-:W-:Y:S01]  /*a830*/  IMAD R9, R12.reuse, UR29, RZ ;  /* 0x0000001d0c097c24 */ /* 0x040fe2000f8e02ff */
[----:B------:R-:W-:Y:S01]  /*a840*/  LOP3.LUT R7, R7, 0x3, RZ, 0xc0, !PT ;  /* 0x0000000307077812 */ /* 0x000fe200078ec0ff */
[----:B------:R-:W-:-:S03]  /*a850*/  IMAD.WIDE.U32 R12, R12, UR28, RZ ;  /* 0x0000001c0c0c7c25 */ /* 0x000fc6000f8e00ff */
[----:B------:R-:W-:Y:S01]  /*a860*/  ISETP.NE.AND P0, PT, R7, RZ, PT ;  /* 0x000000ff0700720c */ /* 0x000fe20003f05270 */
[----:B0-----:R-:W-:Y:S02]  /*a870*/  IMAD.IADD R38, R13, 0x1, R9 ;  /* 0x000000010d267824 */ /* 0x001fe400078e0209 */
[----:B------:R-:W-:Y:S01]  /*a880*/  HFMA2 R9, -RZ, RZ, 0, 0 ;  /* 0x00000000ff097431 */ /* 0x000fe200000001ff */
[----:B------:R-:W-:Y:S01]  /*a890*/  MOV R36, R12 ;  /* 0x0000000c00247202 */ /* 0x000fe20000000f00 */
[----:B------:R-:W-:Y:S08]  /*a8a0*/  @!P1 BRA `(.L_x_17472) ;  /* 0x0000000000d49947 */ /* 0x000ff00003800000 */
[----:B------:R-:W-:Y:S01]  /*a8b0*/  LEA R10, R5, R30, 0x5 ;  /* 0x0000001e050a7211 */ /* 0x000fe200078e28ff */
[----:B------:R-:W-:Y:S01]  /*a8c0*/  IMAD.MOV.U32 R4, RZ, RZ, R8 ;  /* 0x000000ffff047224 */ /* 0x000fe200078e0008 */
[----:B------:R-:W-:Y:S02]  /*a8d0*/  IADD3 R9, PT, PT, R0, -R7, RZ ;  /* 0x8000000700097210 */ /* 0x000fe40007ffe0ff */
[----:B------:R-:W-:Y:S02]  /*a8e0*/  IADD3 R15, PT, PT, R10, 0x10, R47 ;  /* 0x000000100a0f7810 */ /* 0x000fe40007ffe02f */
[----:B------:R-:W-:-:S07]  /*a8f0*/  IADD3 R10, PT, PT, -R9, RZ, RZ ;  /* 0x000000ff090a7210 */ /* 0x000fce0007ffe1ff */
.L_x_17473:
[C---:B012---:R-:W-:Y:S01]  /*a900*/  LOP3.LUT R17, R4.reuse, 0x1f, RZ, 0xc0, !PT ;  /* 0x0000001f04117812 */ /* 0x047fe200078ec0ff */
        /* <DEDUP_REMOVED lines=11> */
[----:B------:R-:W-:Y:S02]  /*a9c0*/  @!P4 IADD3 R4, P6, PT, R17, R36, RZ ;  /* 0x000000241104c210 */ /* 0x000fe40007fde0ff */
[----:B------:R-:W0:Y:S01]  /*a9d0*/  @!P4 LDS.64 R16, [R15+-0x10] ;  /* 0xfffff0000f10c984 */ /* 0x000e220000000a00 */
[----:B------:R-:W-:Y:S02]  /*a9e0*/  IADD3 R36, P5, PT, R36, UR4, RZ ;  /* 0x0000000424247c10 */ /* 0x000fe4000ffbe0ff */
[----:B------:R-:W-:Y:S01]  /*a9f0*/  @!P4 IADD3.X R13, PT, PT, RZ, R38, RZ, P6, !PT ;  /* 0x00000026ff0dc210 */ /* 0x000fe200037fe4ff */
[----:B------:R-:W1:Y:S01]  /*aa00*/  @!P3 LDS.64 R18, [R15+-0x8] ;  /* 0xfffff8000f12b984 */ /* 0x000e620000000a00 */
[----:B------:R-:W-:Y:S02]  /*aa10*/  @!P4 LEA R12, P6, R4, UR10, 0x3 ;  /* 0x0000000a040ccc11 */ /* 0x000fe4000f8c18ff */
[----:B------:R-:W-:Y:S01]  /*aa20*/  IADD3.X R38, PT, PT, R38, UR5, RZ, P5, !PT ;  /* 0x0000000526267c10 */ /* 0x000fe2000affe4ff */
[----:B---3--:R-:W2:Y:S01]  /*aa30*/  @!P2 LDS.64 R24, [R15] ;  /* 0x000000000f18a984 */ /* 0x008ea20000000a00 */
[----:B------:R-:W-:-:S02]  /*aa40*/  @!P4 LEA.HI.X R13, R4, UR11, R13, 0x3, P6 ;  /* 0x0000000b040dcc11 */ /* 0x000fc4000b0f1c0d */
        /* <DEDUP_REMOVED lines=14> */
[----:B---3--:R-:W-:Y:S02]  /*ab30*/  IADD3 R15, PT, PT, R15, 0x20, RZ ;  /* 0x000000200f0f7810 */ /* 0x008fe40007ffe0ff */
[----:B------:R-:W-:Y:S01]  /*ab40*/  @!P1 IADD3.X R35, PT, PT, RZ, R38, RZ, P5, !PT ;  /* 0x00000026ff239210 */ /* 0x000fe20002ffe4ff */
[----:B0-----:R0:W-:Y:S01]  /*ab50*/  @!P4 STG.E.64 desc[UR22][R12.64], R16 ;  /* 0x000000100c00c986 */ /* 0x0011e2000c101b16 */
[----:B------:R-:W-:-:S03]  /*ab60*/  @!P1 LEA R34, P5, R4, UR10, 0x3 ;  /* 0x0000000a04229c11 */ /* 0x000fc6000f8a18ff */
        /* <DEDUP_REMOVED lines=9> */
.L_x_17472:
[----:B------:R-:W-:Y:S05]  /*ac00*/  BSYNC.RECONVERGENT B1 ;  /* 0x0000000000017941 */ /* 0x000fea0003800200 */
.L_x_17471:
[----:B------:R-:W-:Y:S05]  /*ac10*/  @!P0 BRA `(.L_x_17470) ;  /* 0x00000000008c8947 */ /* 0x000fea0003800000 */
[----:B------:R-:W-:Y:S01]  /*ac20*/  LOP3.LUT R15, R4, 0x1f, RZ, 0xc0, !PT ;  /* 0x0000001f040f7812 */ /* 0x000fe200078ec0ff */
[----:B------:R-:W-:Y:S01]  /*ac30*/  IMAD.IADD R10, R6, 0x1, R9 ;  /* 0x00000001060a7824 */ /* 0x000fe200078e0209 */
[----:B------:R-:W4:Y:S02]  /*ac40*/  LDCU UR6, c[0x0][0x3d4] ;  /* 0x00007a80ff0677ac */ /* 0x000f240008000800 */
[----:B------:R-:W-:Y:S02]  /*ac50*/  ISETP.GE.U32.AND P0, PT, R15, UR7, PT ;  /* 0x000000070f007c0c */ /* 0x000fe4000bf06070 */
[----:B012---:R-:W-:-:S11]  /*ac60*/  LEA R18, R10, R31, 0x3 ;  /* 0x0000001f0a127211 */ /* 0x007fd600078e18ff */
[----:B------:R-:W0:Y:S01]  /*ac70*/  @!P0 LDS.64 R12, [R18] ;  /* 0x00000000120c8984 */ /* 0x000e220000000a00 */
[----:B------:R-:W-:-:S04]  /*ac80*/  @!P0 IADD3 R9, P1, PT, R15, R36, RZ ;  /* 0x000000240f098210 */ /* 0x000fc80007f3e0ff */
[----:B------:R-:W-:Y:S02]  /*ac90*/  @!P0 IADD3.X R10, PT, PT, RZ, R38, RZ, P1, !PT ;  /* 0x00000026ff0a8210 */ /* 0x000fe40000ffe4ff */
[----:B------:R-:W-:-:S04]  /*aca0*/  @!P0 LEA R16, P1, R9, UR10, 0x3 ;  /* 0x0000000a09108c11 */ /* 0x000fc8000f8218ff */
[----:B------:R-:W-:Y:S02]  /*acb0*/  @!P0 LEA.HI.X R17, R9, UR11, R10, 0x3, P1 ;  /* 0x0000000b09118c11 */ /* 0x000fe400088f1c0a */
[----:B------:R-:W-:-:S04]  /*acc0*/  IADD3 R36, P1, PT, R36, UR4, RZ ;  /* 0x0000000424247c10 */ /* 0x000fc8000ff3e0ff */
[----:B----4-:R-:W-:Y:S01]  /*acd0*/  IADD3.X R38, PT, PT, R38, UR6, RZ, P1, !PT ;  /* 0x0000000626267c10 */ /* 0x010fe20008ffe4ff */
[----:B0-----:R4:W-:Y:S01]  /*ace0*/  @!P0 STG.E.64 desc[UR22][R16.64], R12 ;  /* 0x0000000c10008986 */ /* 0x0019e2000c101b16 */
[----:B------:R-:W-:-:S13]  /*acf0*/  ISETP.NE.AND P0, PT, R7, 0x1, PT ;  /* 0x000000010700780c */ /* 0x000fda0003f05270 */
[----:B----4-:R-:W-:Y:S05]  /*ad00*/  @!P0 BRA `(.L_x_17470) ;  /* 0x0000000000508947 */ /* 0x010fea0003800000 */
        /* <DEDUP_REMOVED lines=20> */
.L_x_17470:
[----:B------:R-:W-:Y:S05]  /*ae50*/  BSYNC.RECONVERGENT B0 ;  /* 0x0000000000007941 */ /* 0x000fea0003800200 */
.L_x_17469:
        /* <DEDUP_REMOVED lines=22> */
[----:B------:R-:W-:Y:S02]  /*afc0*/  IADD3 R7, PT, PT, R0, -R33, RZ ;  /* 0x8000002100077210 */ /* 0x000fe40007ffe0ff */
[----:B------:R-:W-:-:S03]  /*afd0*/  LEA R30, R5, R30, 0x5 ;  /* 0x0000001e051e7211 */ /* 0x000fc600078e28ff */
[----:B------:R-:W-:Y:S01]  /*afe0*/  IMAD.MOV R0, RZ, RZ, -R7 ;  /* 0x000000ffff007224 */ /* 0x000fe200078e0a07 */
[----:B------:R-:W-:-:S07]  /*aff0*/  IADD3 R47, PT, PT, R30, 0x10, R47 ;  /* 0x000000101e2f7810 */ /* 0x000fce0007ffe02f */
.L_x_17478:
[C---:B------:R-:W-:Y:S02]  /*b000*/  LOP3.LUT R9, R8.reuse, 0x1f, RZ, 0xc0, !PT ;  /* 0x0000001f08097812 */ /* 0x040fe400078ec0ff */
[C---:B------:R-:W-:Y:S02]  /*b010*/  IADD3 R2, PT, PT, R8.reuse, -0x1, RZ ;  /* 0xffffffff08027810 */ /* 0x040fe40007ffe0ff */
[C---:B------:R-:W-:Y:S01]  /*b020*/  IADD3 R4, PT, PT, R8.reuse, 0x1d, RZ ;  /* 0x0000001d08047810 */ /* 0x040fe20007ffe0ff */
[----:B------:R-:W-:Y:S01]  /*b030*/  VIADD R8, R8, 0x1e ;  /* 0x0000001e08087836 */ /* 0x000fe20000000000 */
[----:B0---4-:R-:W-:Y:S02]  /*b040*/  LOP3.LUT R21, R2, 0x1f, RZ, 0xc0, !PT ;  /* 0x0000001f02157812 */ /* 0x011fe400078ec0ff */
[----:B------:R-:W-:Y:S02]  /*b050*/  ISETP.GE.U32.AND P4, PT, R9, UR7, PT ;  /* 0x0000000709007c0c */ /* 0x000fe4000bf86070 */
[----:B------:R-:W-:-:S02]  /*b060*/  LOP3.LUT R23, R8, 0x1f, RZ, 0xc0, !PT ;  /* 0x0000001f08177812 */ /* 0x000fc400078ec0ff */
[----:B------:R-:W-:Y:S02]  /*b070*/  ISETP.GE.U32.AND P3, PT, R21, UR7, PT ;  /* 0x0000000715007c0c */ /* 0x000fe4000bf66070 */
[----:B------:R-:W-:Y:S02]  /*b080*/  ISETP.GE.U32.AND P2, PT, R23, UR7, PT ;  /* 0x0000000717007c0c */ /* 0x000fe4000bf46070 */
[----:B------:R-:W-:Y:S02]  /*b090*/  LOP3.LUT R29, R4, 0x1f, RZ, 0xc0, !PT ;  /* 0x0000001f041d7812 */ /* 0x000fe400078ec0ff */
[----:B------:R-:W-:Y:S02]  /*b0a0*/  IADD3 R0, PT, PT, R0, 0x4, RZ ;  /* 0x0000000400007810 */ /* 0x000fe40007ffe0ff */
[----:B------:R-:W-:Y:S01]  /*b0b0*/  ISETP.GE.U32.AND P1, PT, R29, UR7, PT ;  /* 0x000000071d007c0c */ /* 0x000fe2000bf26070 */
[----:B---3--:R-:W0:Y:S01]  /*b0c0*/  @!P4 LDS.64 R10, [R47+-0x10] ;  /* 0xfffff0002f0ac984 */ /* 0x008e220000000a00 */
[----:B------:R-:W-:Y:S01]  /*b0d0*/  @!P4 IADD3 R2, P6, PT, R9, R26, RZ ;  /* 0x0000001a0902c210 */ /* 0x000fe20007fde0ff */
[----:B------:R-:W-:Y:S01]  /*b0e0*/  VIADD R8, R29, 0x1f ;  /* 0x0000001f1d087836 */ /* 0x000fe20000000000 */
[----:B------:R-:W-:Y:S01]  /*b0f0*/  IADD3 R26, P5, PT, R26, UR4, RZ ;  /* 0x000000041a1a7c10 */ /* 0x000fe2000ffbe0ff */
[----:B------:R-:W3:Y:S01]  /*b100*/  @!P3 LDS.64 R12, [R47+-0x8] ;  /* 0xfffff8002f0cb984 */ /* 0x000ee20000000a00 */
[----:B------:R-:W-:-:S02]  /*b110*/  @!P4 IADD3.X R9, PT, PT, RZ, R27, RZ, P6, !PT ;  /* 0x0000001bff09c210 */ /* 0x000fc400037fe4ff */
[C---:B-12---:R-:W-:Y:S01]  /*b120*/  @!P4 LEA R18, P6, R2.reuse, UR10, 0x3 ;  /* 0x0000000a0212cc11 */ /* 0x046fe2000f8c18ff */
[----:B------:R-:W1:Y:S01]  /*b130*/  @!P2 LDS.64 R14, [R47] ;  /* 0x000000002f0ea984 */ /* 0x000e620000000a00 */
[----:B------:R-:W-:Y:S02]  /*b140*/  IADD3.X R27, PT, PT, R27, UR5, RZ, P5, !PT ;  /* 0x000000051b1b7c10 */ /* 0x000fe4000affe4ff */
[----:B------:R-:W-:Y:S01]  /*b150*/  @!P4 LEA.HI.X R19, R2, UR11, R9, 0x3, P6 ;  /* 0x0000000b0213cc11 */ /* 0x000fe2000b0f1c09 */
[----:B------:R2:W4:Y:S01]  /*b160*/  @!P1 LDS.64 R16, [R47+0x8] ;  /* 0x000008002f109984 */ /* 0x0005220000000a00 */
[----:B------:R-:W-:Y:S02]  /*b170*/  @!P3 IADD3 R2, P5, PT, R21, R26, RZ ;  /* 0x0000001a1502b210 */ /* 0x000fe40007fbe0ff */
[----:B------:R-:W-:Y:S02]  /*b180*/  IADD3 R26, P6, PT, R26, UR4, RZ ;  /* 0x000000041a1a7c10 */ /* 0x000fe4000ffde0ff */
[----:B------:R-:W-:-:S02]  /*b190*/  @!P3 IADD3.X R9, PT, PT, RZ, R27, RZ, P5, !PT ;  /* 0x0000001bff09b210 */ /* 0x000fc40002ffe4ff */
[C---:B------:R-:W-:Y:S02]  /*b1a0*/  @!P3 LEA R20, P5, R2.reuse, UR10, 0x3 ;  /* 0x0000000a0214bc11 */ /* 0x040fe4000f8a18ff */
[----:B------:R-:W-:Y:S02]  /*b1b0*/  IADD3.X R27, PT, PT, R27, UR5, RZ, P6, !PT ;  /* 0x000000051b1b7c10 */ /* 0x000fe4000b7fe4ff */
[----:B------:R-:W-:Y:S02]  /*b1c0*/  @!P3 LEA.HI.X R21, R2, UR11, R9, 0x3, P5 ;  /* 0x0000000b0215bc11 */ /* 0x000fe4000a8f1c09 */
[----:B------:R-:W-:Y:S02]  /*b1d0*/  @!P2 IADD3 R2, P5, PT, R23, R26, RZ ;  /* 0x0000001a1702a210 */ /* 0x000fe40007fbe0ff */
[----:B------:R-:W-:Y:S02]  /*b1e0*/  IADD3 R26, P6, PT, R26, UR4, RZ ;  /* 0x000000041a1a7c10 */ /* 0x000fe4000ffde0ff */
[----:B--2---:R-:W-:Y:S01]  /*b1f0*/  IADD3 R47, PT, PT, R47, 0x20, RZ ;  /* 0x000000202f2f7810 */ /* 0x004fe20007ffe0ff */
[----:B------:R-:W-:Y:S01]  /*b200*/  @!P2 IMAD.X R9, RZ, RZ, R27, P5 ;  /* 0x000000ffff09a224 */ /* 0x000fe200028e061b */
[----:B------:R-:W-:-:S02]  /*b210*/  @!P2 LEA R22, P5, R2, UR10, 0x3 ;  /* 0x0000000a0216ac11 */ /* 0x000fc4000f8a18ff */
[----:B------:R-:W-:Y:S02]  /*b220*/  IADD3.X R27, PT, PT, R27, UR5, RZ, P6, !PT ;  /* 0x000000051b1b7c10 */ /* 0x000fe4000b7fe4ff */
[----:B------:R-:W-:Y:S02]  /*b230*/  @!P2 LEA.HI.X R23, R2, UR11, R9, 0x3, P5 ;  /* 0x0000000b0217ac11 */ /* 0x000fe4000a8f1c09 */
[----:B------:R-:W-:Y:S01]  /*b240*/  @!P1 IADD3 R2, P5, PT, R29, R26, RZ ;  /* 0x0000001a1d029210 */ /* 0x000fe20007fbe0ff */
[----:B0-----:R0:W-:Y:S03]  /*b250*/  @!P4 STG.E.64 desc[UR22][R18.64], R10 ;  /* 0x0000000a1200c986 */ /* 0x0011e6000c101b16 */
[----:B------:R-:W-:Y:S02]  /*b260*/  @!P1 IADD3.X R9, PT, PT, RZ, R27, RZ, P5, !PT ;  /* 0x0000001bff099210 */ /* 0x000fe40002ffe4ff */
        /* <DEDUP_REMOVED lines=9> */
.L_x_17477:
[----:B------:R-:W-:Y:S05]  /*b300*/  BSYNC.RECONVERGENT B1 ;  /* 0x0000000000017941 */ /* 0x000fea0003800200 */
.L_x_17476:
        /* <DEDUP_REMOVED lines=36> */
.L_x_17475:
[----:B------:R-:W-:Y:S05]  /*b550*/  BSYNC.RECONVERGENT B0 ;  /* 0x0000000000007941 */ /* 0x000fea0003800200 */
.L_x_17474:
        /* <DEDUP_REMOVED lines=39> */
.L_x_17487:
[----:B------:R-:W-:Y:S02]  /*b7d0*/  ISETP.NE.AND P0, PT, R3, RZ, PT ;  /* 0x000000ff0300720c */ /* 0x000fe40003f05270 */
[----:B---3--:R-:W-:-:S11]  /*b7e0*/  FMNMX R7, R2, R7, !PT ;  /* 0x0000000702077209 */ /* 0x008fd60007800000 */
[----:B------:R-:W-:Y:S05]  /*b7f0*/  @P0 BRA `(.L_x_17480) ;  /* 0x0000000000080947 */ /* 0x000fea0003800000 */
[----:B------:R-:W3:Y:S02]  /*b800*/  LDC.64 R4, c[0x0][0x3a8] ;  /* 0x0000ea00ff047b82 */ /* 0x000ee40000000a00 */
[----:B---3--:R3:W-:Y:S02]  /*b810*/  REDG.E.MAX.S32.STRONG.GPU desc[UR22][R4.64], R7 ;  /* 0x000000070400798e */ /* 0x0087e4000d12e316 */
.L_x_17480:
[----:B------:R-:W-:Y:S05]  /*b820*/  BSYNC B0 ;  /* 0x0000000000007941 */ /* 0x000fea0003800000 */
.L_x_17479:
        /* <DEDUP_REMOVED lines=11> */
[----:B012-4-:R-:W-:Y:S05]  /*b8e0*/  CALL.REL.NOINC `($__internal_495_$__cuda_sm20_rcp_rn_f32_slowpath) ;  /* 0x0000000400987944 */ /* 0x017fea0003c00000 */
[----:B------:R-:W-:Y:S05]  /*b8f0*/  BRA `(.L_x_17483) ;  /* 0x0000000000147947 */ /* 0x000fea0003800000 */
.L_x_17482:
[----:B0---4-:R-:W0:Y:S01]  /*b900*/  MUFU.RCP R21, UR13 ;  /* 0x0000000d00157d08 */ /* 0x011e220008001000 */
[----:B------:R-:W-:-:S04]  /*b910*/  IMAD.U32 R0, RZ, RZ, UR13 ;  /* 0x0000000dff007e24 */ /* 0x000fc8000f8e00ff */
[----:B0-----:R-:W-:-:S04]  /*b920*/  FFMA R0, R21, R0, -1 ;  /* 0xbf80000015007423 */ /* 0x001fc80000000000 */
[----:B------:R-:W-:-:S04]  /*b930*/  FADD.FTZ R0, -R0, -RZ ;  /* 0x800000ff00007221 */ /* 0x000fc80000010100 */
[----:B------:R-:W-:-:S07]  /*b940*/  FFMA R21, R21, R0, R21 ;  /* 0x0000000015157223 */ /* 0x000fce0000000015 */
.L_x_17483:
[----:B------:R-:W0:Y:S02]  /*b950*/  LDC.64 R2, c[0x0][0x3b0] ;  /* 0x0000ec00ff027b82 */ /* 0x000e240000000a00 */
[----:B0-----:R-:W-:Y:S01]  /*b960*/  STG.E desc[UR22][R2.64], R21 ;  /* 0x0000001502007986 */ /* 0x001fe2000c101916 */
[----:B------:R-:W-:Y:S05]  /*b970*/  EXIT ;  /* 0x000000000000794d */ /* 0x000fea0003800000 */
.L_x_17481:
[----:B------:R-:W-:Y:S01]  /*b980*/  HFMA2 R9, -RZ, RZ, 0, 2.384185791015625e-07 ;  /* 0x00000004ff097431 */ /* 0x000fe200000001ff */
[----:B------:R-:W-:Y:S01]  /*b990*/  MOV R11, 0x1f ;  /* 0x0000001f000b7802 */ /* 0x000fe20000000f00 */
[----:B------:R-:W-:-:S07]  /*b9a0*/  IMAD.MOV.U32 R4, RZ, RZ, -0x1 ;  /* 0xffffffffff047424 */ /* 0x000fce00078e00ff */
[----:B0123--:R-:W-:Y:S05]  /*b9b0*/  WARPSYNC.COLLECTIVE R4, `(.L_x_17484) ;  /* 0x0000000004087348 */ /* 0x00ffea0003c00000 */
[----:B---3--:R3:W4:Y:S02]  /*b9c0*/  SHFL.DOWN P0, R7, R0, R9, R11 ;  /* 0x0800000900077389 */ /* 0x008724000000000b */
[----:B01234-:R-:W-:Y:S05]  /*b9d0*/  ENDCOLLECTIVE ;  /* 0x000000000000791b */ /* 0x01ffea0003800000 */
.L_x_17484:
[----:B------:R-:W-:Y:S01]  /*b9e0*/  IMAD.MOV.U32 R9, RZ, RZ, 0x2 ;  /* 0x00000002ff097424 */ /* 0x000fe200078e00ff */
[----:B------:R-:W-:-:S04]  /*b9f0*/  MOV R5, R7 ;  /* 0x0000000700057202 */ /* 0x000fc80000000f00 */
[----:B------:R-:W-:-:S04]  /*ba00*/  FMNMX R5, R5, R0, !PT ;  /* 0x0000000005057209 */ /* 0x000fc80007800000 */
[----:B------:R-:W-:-:S07]  /*ba10*/  MOV R0, R5 ;  /* 0x0000000500007202 */ /* 0x000fce0000000f00 */
[----:B------:R-:W-:Y:S05]  /*ba20*/  WARPSYNC.COLLECTIVE R4, `(.L_x_17485) ;  /* 0x0000000004087348 */ /* 0x000fea0003c00000 */
[----:B------:R0:W1:Y:S02]  /*ba30*/  SHFL.DOWN P0, R7, R0, R9, R11 ;  /* 0x0800000900077389 */ /* 0x000064000000000b */
[----:B01----:R-:W-:Y:S05]  /*ba40*/  ENDCOLLECTIVE ;  /* 0x000000000000791b */ /* 0x003fea0003800000 */
.L_x_17485:
[----:B------:R-:W-:Y:S01]  /*ba50*/  IMAD.MOV.U32 R9, RZ, RZ, 0x1 ;  /* 0x00000001ff097424 */ /* 0x000fe200078e00ff */
[----:B------:R-:W-:-:S04]  /*ba60*/  MOV R2, R7 ;  /* 0x0000000700027202 */ /* 0x000fc80000000f00 */
[----:B------:R-:W-:-:S04]  /*ba70*/  FMNMX R2, R5, R2, !PT ;  /* 0x0000000205027209 */ /* 0x000fc80007800000 */
[----:B------:R-:W-:-:S07]  /*ba80*/  MOV R0, R2 ;  /* 0x0000000200007202 */ /* 0x000fce0000000f00 */
[----:B------:R-:W-:Y:S05]  /*ba90*/  WARPSYNC.COLLECTIVE R4, `(.L_x_17486) ;  /* 0x0000000004087348 */ /* 0x000fea0003c00000 */
[----:B------:R0:W1:Y:S02]  /*baa0*/  SHFL.DOWN P0, R7, R0, R9, R11 ;  /* 0x0800000900077389 */ /* 0x000064000000000b */
[----:B01----:R-:W-:Y:S05]  /*bab0*/  ENDCOLLECTIVE ;  /* 0x000000000000791b */ /* 0x003fea0003800000 */
.L_x_17486:
[----:B------:R-:W-:Y:S05]  /*bac0*/  BRA `(.L_x_17487) ;  /* 0xfffffffc00407947 */ /* 0x000fea000383ffff */
        .weak           $__internal_494_$__cuda_sm20_div_u64
        .type           $__internal_494_$__cuda_sm20_div_u64,@function
        .size           $__internal_494_$__cuda_sm20_div_u64,($__internal_495_$__cuda_sm20_rcp_rn_f32_slowpath - $__internal_494_$__cuda_sm20_div_u64)
$__internal_494_$__cuda_sm20_div_u64:
        /* <DEDUP_REMOVED lines=71> */
[----:B------:R-:W-:Y:S11]  /*bf40*/  RET.REL.NODEC R6 `(_ZN18transformer_engine6detail38cast_transpose_fused_kernel_notalignedILb0ELb0ELb1EfNS_16CTDBiasDActParamI6__halfS3_13__nv_bfloat16fEELi4ELi4ENS_5EmptyEXadL_ZNS_4siluIffEET_T0_RKS6_EEEEvT3_mmm) ;  /* 0xffffff40062c7950 */ /* 0x000ff60003c3ffff */
        .weak           $__internal_495_$__cuda_sm20_rcp_rn_f32_slowpath
        .type           $__internal_495_$__cuda_sm20_rcp_rn_f32_slowpath,@function
        .size           $__internal_495_$__cuda_sm20_rcp_rn_f32_slowpath,(.L_x_29796 - $__internal_495_$__cuda_sm20_rcp_rn_f32_slowpath)
$__internal_495_$__cuda_sm20_rcp_rn_f32_slowpath:
        /* <DEDUP_REMOVED lines=15> */
.L_x_17489:
        /* <DEDUP_REMOVED lines=33> */
.L_x_17491:
[----:B------:R0:W1:Y:S02]  /*c250*/  MUFU.RCP R21, R0 ;  /* 0x0000000000157308 */ /* 0x0000640000001000 */
.L_x_17490:
[----:B------:R-:W-:Y:S05]  /*c260*/  BSYNC B0 ;  /* 0x0000000000007941 */ /* 0x000fea0003800000 */
.L_x_17488:
[----:B------:R-:W-:Y:S01]  /*c270*/  HFMA2 R25, -RZ, RZ, 0, 0 ;  /* 0x00000000ff197431 */ /* 0x000fe200000001ff */
[----:B------:R-:W-:-:S04]  /*c280*/  MOV R24, R4 ;  /* 0x0000000400187202 */ /* 0x000fc80000000f00 */
[----:B01----:R-:W-:Y:S05]  /*c290*/  RET.REL.NODEC R24 `(_ZN18transformer_engine6detail38cast_transpose_fused_kernel_notalignedILb0ELb0ELb1EfNS_16CTDBiasDActParamI6__halfS3_13__nv_bfloat16fEELi4ELi4ENS_5EmptyEXadL_ZNS_4siluIffEET_T0_RKS6_EEEEvT3_mmm) ;  /* 0xffffff3c18587950 */ /* 0x003fea0003c3ffff */
.L_x_17492:
        /* <DEDUP_REMOVED lines=14> */
.L_x_29796:


//--------------------- .text._ZN18transformer_engine6detail38cast_transpose_fused_kernel_notalignedILb0ELb0ELb1EfNS_16CTDBiasDActParamI6__halfS3_S3_fEELi4ELi4ENS_5EmptyEXadL_ZNS_4siluIffEET_T0_RKS5_EEEEvT3_mmm --------------------------
	.section	.text._ZN18transformer_engine6detail38cast_transpose_fused_kernel_notalignedILb0ELb0ELb1EfNS_16CTDBiasDActParamI6__halfS3_S3_fEELi4ELi4ENS_5EmptyEXadL_ZNS_4siluIffEET_T0_RKS5_EEEEvT3_mmm,"ax",@progbits
	.align	128
        .global         _ZN18transformer_engine6detail38cast_transpose_fused_kernel_notalignedILb0ELb0ELb1EfNS_16CTDBiasDActParamI6__halfS3_S3_fEELi4ELi4ENS_5EmptyEXadL_ZNS_4siluIffEET_T0_RKS5_EEEEvT3_mmm
        .type           _ZN18transformer_engine6detail38cast_transpose_fused_kernel_notalignedILb0ELb0ELb1EfNS_16CTDBiasDActParamI6__halfS3_S3_fEELi4ELi4ENS_5EmptyEXadL_ZNS_4siluIffEET_T0_RKS5_EEEEvT3_mmm,@function
        .size           _ZN18transformer_engine6detail38cast_transpose_fused_kernel_notalignedILb0ELb0ELb1EfNS_16CTDBiasDActParamI6__halfS3_S3_fEELi4ELi4ENS_5EmptyEXadL_ZNS_4siluIffEET_T0_RKS5_EEEEvT3_mmm,(.L_x_29798 - _ZN18transformer_engine6detail38cast_transpose_fused_kernel_notalignedILb0ELb0ELb1EfNS_16CTDBiasDActParamI6__halfS3_S3_fEELi4ELi4ENS_5EmptyEXadL_ZNS_4siluIffEET_T0_RKS5_EEEEvT3_mmm)
        .other          _ZN18transformer_engine6detail38cast_transpose_fused_kernel_notalignedILb0ELb0ELb1EfNS_16CTDBiasDActParamI6__halfS3_S3_fEELi4ELi4ENS_5EmptyEXadL_ZNS_4siluIffEET_T0_RKS5_EEEEvT3_mmm,@"STO_CUDA_ENTRY STV_DEFAULT"
_ZN18transformer_engine6detail38cast_transpose_fused_kernel_notalignedILb0ELb0ELb1EfNS_16CTDBiasDActParamI6__halfS3_S3_fEELi4ELi4ENS_5EmptyEXadL_ZNS_4siluIffEET_T0_RKS5_EEEEvT3_mmm:
.text._ZN18transformer_engine6detail38cast_transpose_fused_kernel_notalignedILb0ELb0ELb1EfNS_16CTDBiasDActParamI6__halfS3_S3_fEELi4ELi4ENS_5EmptyEXadL_ZNS_4siluIffEET_T0_RKS5_EEEEvT3_mmm:
        /* <DEDUP_REMOVED lines=43> */
.L_x_17493:
[----:B------:R-:W-:-:S07]  /*02b0*/  MOV R2, 0x2d0 ;  /* 0x000002d000027802 */ /* 0x000fce0000000f00 */
[----:B------:R-:W-:Y:S05]  /*02c0*/  CALL.REL.NOINC `($__internal_496_$__cuda_sm20_div_u64) ;  /* 0x000000b800007944 */ /* 0x000fea0003c00000 */
        /* <DEDUP_REMOVED lines=11> */
.L_x_17494:
        /* <DEDUP_REMOVED lines=150> */
[----:B-----5:R-:W-:Y:S05]  /*0ce0*/  CALL.REL.NOINC `($__internal_497_$__cuda_sm20_rcp_rn_f32_slowpath) ;  /* 0x000000b000987944 */ /* 0x020fea0003c00000 */
[----:B------:R-:W-:Y:S05]  /*0cf0*/  BRA `(.L_x_17497) ;  /* 0x0000000000107947 */ /* 0x000fea0003800000 */
.L_x_17496:
[----:B------:R-:W0:Y:S02]  /*0d00*/  MUFU.RCP R21, R4 ;  /* 0x0000000400157308 */ /* 0x000e240000001000 */
[----:B0-----:R-:W-:-:S04]  /*0d10*/  FFMA R0, R4, R21, -1 ;  /* 0xbf80000004007423 */ /* 0x001fc80000000015 */
[----:B------:R-:W-:-:S04]  /*0d20*/  FADD.FTZ R0, -R0, -RZ ;  /* 0x800000ff00007221 */ /* 0x000fc80000010100 */
[----:B------:R-:W-:-:S07]  /*0d30*/  FFMA R21, R21, R0, R21 ;  /* 0x0000000015157223 */ /* 0x000fce0000000015 */
.L_x_17497:
[----:B------:R-:W-:Y:S05]  /*0d40*/  BSYNC.RECONVERGENT B1 ;  /* 0x0000000000017941 */ /* 0x000fea0003800200 */
.L_x_17495:
        /* <DEDUP_REMOVED lines=20> */
[----:B-----5:R-:W-:Y:S05]  /*0e90*/  CALL.REL.NOINC `($__internal_497_$__cuda_sm20_rcp_rn_f32_slowpath) ;  /* 0x000000b0002c7944 */ /* 0x020fea0003c00000 */
[----:B------:R-:W-:Y:S05]  /*0ea0*/  BRA `(.L_x_17500) ;  /* 0x0000000000107947 */ /* 0x000fea0003800000 */
.L_x_17499:
[----:B------:R-:W0:Y:S02]  /*0eb0*/  MUFU.RCP R21, R4 ;  /* 0x0000000400157308 */ /* 0x000e240000001000 */
[----:B0-----:R-:W-:-:S04]  /*0ec0*/  FFMA R0, R4, R21, -1 ;  /* 0xbf80000004007423 */ /* 0x001fc80000000015 */
[----:B------:R-:W-:-:S04]  /*0ed0*/  FADD.FTZ R0, -R0, -RZ ;  /* 0x800000ff00007221 */ /* 0x000fc80000010100 */
[----:B------:R-:W-:-:S07]  /*0ee0*/  FFMA R21, R21, R0, R21 ;  /* 0x0000000015157223 */ /* 0x000fce0000000015 */
.L_x_17500:
[----:B------:R-:W-:Y:S05]  /*0ef0*/  BSYNC.RECONVERGENT B1 ;  /* 0x0000000000017941 */ /* 0x000fea0003800200 */
.L_x_17498:
        /* <DEDUP_REMOVED lines=19> */
[----:B-----5:R-:W-:Y:S05]  /*1030*/  CALL.REL.NOINC `($__internal_497_$__cuda_sm20_rcp_rn_f32_slowpath) ;  /* 0x000000ac00c47944 */ /* 0x020fea0003c00000 */
[----:B------:R-:W-:Y:S05]  /*1040*/  BRA `(.L_x_17503) ;  /* 0x0000000000107947 */ /* 0x000fea0003800000 */
.L_x_17502:
[----:B------:R-:W0:Y:S02]  /*1050*/  MUFU.RCP R21, R2 ;  /* 0x0000000200157308 */ /* 0x000e240000001000 */
[----:B0-----:R-:W-:-:S04]  /*1060*/  FFMA R0, R2, R21, -1 ;  /* 0xbf80000002007423 */ /* 0x001fc80000000015 */
[----:B------:R-:W-:-:S04]  /*1070*/  FADD.FTZ R0, -R0, -RZ ;  /* 0x800000ff00007221 */ /* 0x000fc80000010100 */
[----:B------:R-:W-:-:S07]  /*1080*/  FFMA R21, R21, R0, R21 ;  /* 0x0000000015157223 */ /* 0x000fce0000000015 */
.L_x_17503:
[----:B------:R-:W-:Y:S05]  /*1090*/  BSYNC.RECONVERGENT B1 ;  /* 0x0000000000017941 */ /* 0x000fea0003800200 */
.L_x_17501:
        /* <DEDUP_REMOVED lines=22> */
.L_x_17505:
[----:B------:R-:W0:Y:S02]  /*1200*/  MUFU.RCP R21, R4 ;  /* 0x0000000400157308 */ /* 0x000e240000001000 */
[----:B0-----:R-:W-:-:S04]  /*1210*/  FFMA R0, R4, R21, -1 ;  /* 0xbf80000004007423 */ /* 0x001fc80000000015 */
[----:B------:R-:W-:-:S04]  /*1220*/  FADD.FTZ R0, -R0, -RZ ;  /* 0x800000ff00007221 */ /* 0x000fc80000010100 */
[----:B------:R-:W-:-:S07]  /*1230*/  FFMA R21, R21, R0, R21 ;  /* 0x0000000015157223 */ /* 0x000fce0000000015 */
.L_x_17506:
[----:B------:R-:W-:Y:S05]  /*1240*/  BSYNC.RECONVERGENT B1 ;  /* 0x0000000000017941 */ /* 0x000fea0003800200 */
.L_x_17504:
        /* <DEDUP_REMOVED lines=19> */
[----:B------:R-:W-:Y:S05]  /*1380*/  CALL.REL.NOINC `($__internal_497_$__cuda_sm20_rcp_rn_f32_slowpath) ;  /* 0x000000a800f07944 */ /* 0x000fea0003c00000 */
[----:B------:R-:W-:Y:S05]  /*1390*/  BRA `(.L_x_17509) ;  /* 0x0000000000107947 */ /* 0x000fea0003800000 */
.L_x_17508:
[----:B------:R-:W0:Y:S02]  /*13a0*/  MUFU.RCP R21, R4 ;  /* 0x0000000400157308 */ /* 0x000e240000001000 */
[----:B0-----:R-:W-:-:S04]  /*13b0*/  FFMA R0, R4, R21, -1 ;  /* 0xbf80000004007423 */ /* 0x001fc80000000015 */
[----:B------:R-:W-:-:S04]  /*13c0*/  FADD.FTZ R0, -R0, -RZ ;  /* 0x800000ff00007221 */ /* 0x000fc80000010100 */
[----:B------:R-:W-:-:S07]  /*13d0*/  FFMA R21, R21, R0, R21 ;  /* 0x0000000015157223 */ /* 0x000fce0000000015 */
.L_x_17509:
[----:B------:R-:W-:Y:S05]  /*13e0*/  BSYNC.RECONVERGENT B1 ;  /* 0x0000000000017941 */ /* 0x000fea0003800200 */
.L_x_17507:
        /* <DEDUP_REMOVED lines=20> */
[----:B------:R-:W-:Y:S05]  /*1530*/  CALL.REL.NOINC `($__internal_497_$__cuda_sm20_rcp_rn_f32_slowpath) ;  /* 0x000000a800847944 */ /* 0x000fea0003c00000 */
[----:B------:R-:W-:Y:S05]  /*1540*/  BRA `(.L_x_17512) ;  /* 0x0000000000107947 */ /* 0x000fea0003800000 */
.L_x_17511:
[----:B------:R-:W0:Y:S02]  /*1550*/  MUFU.RCP R21, R4 ;  /* 0x0000000400157308 */ /* 0x000e240000001000 */
[----:B0-----:R-:W-:-:S04]  /*1560*/  FFMA R0, R4, R21, -1 ;  /* 0xbf80000004007423 */ /* 0x001fc80000000015 */
[----:B------:R-:W-:-:S04]  /*1570*/  FADD.FTZ R0, -R0, -RZ ;  /* 0x800000ff00007221 */ /* 0x000fc80000010100 */
[----:B------:R-:W-:-:S07]  /*1580*/  FFMA R21, R21, R0, R21 ;  /* 0x0000000015157223 */ /* 0x000fce0000000015 */
.L_x_17512:
[----:B------:R-:W-:Y:S05]  /*1590*/  BSYNC.RECONVERGENT B1 ;  /* 0x0000000000017941 */ /* 0x000fea0003800200 */
.L_x_17510:
        /* <DEDUP_REMOVED lines=21> */
.L_x_17514:
[----:B------:R-:W0:Y:S02]  /*16f0*/  MUFU.RCP R21, R2 ;  /* 0x0000000200157308 */ /* 0x000e240000001000 */
[----:B0-----:R-:W-:-:S04]  /*1700*/  FFMA R0, R2, R21, -1 ;  /* 0xbf80000002007423 */ /* 0x001fc80000000015 */
[----:B------:R-:W-:-:S04]  /*1710*/  FADD.FTZ R0, -R0, -RZ ;  /* 0x800000ff00007221 */ /* 0x000fc80000010100 */
[----:B------:R-:W-:-:S07]  /*1720*/  FFMA R21, R21, R0, R21 ;  /* 0x0000000015157223 */ /* 0x000fce0000000015 */
.L_x_17515:
[----:B------:R-:W-:Y:S05]  /*1730*/  BSYNC.RECONVERGENT B1 ;  /* 0x0000000000017941 */ /* 0x000fea0003800200 */
.L_x_17513:
        /* <DEDUP_REMOVED lines=22> */
.L_x_17517:
[----:B------:R-:W0:Y:S02]  /*18a0*/  MUFU.RCP R21, R4 ;  /* 0x0000000400157308 */ /* 0x000e240000001000 */
[----:B0-----:R-:W-:-:S04]  /*18b0*/  FFMA R0, R4, R21, -1 ;  /* 0xbf80000004007423 */ /* 0x001fc80000000015 */
[----:B------:R-:W-:-:S04]  /*18c0*/  FADD.FTZ R0, -R0, -RZ ;  /* 0x800000ff00007221 */ /* 0x000fc80000010100 */
[----:B------:R-:W-:-:S07]  /*18d0*/  FFMA R21, R21, R0, R21 ;  /* 0x0000000015157223 */ /* 0x000fce0000000015 */
.L_x_17518:
[----:B------:R-:W-:Y:S05]  /*18e0*/  BSYNC.RECONVERGENT B1 ;  /* 0x0000000000017941 */ /* 0x000fea0003800200 */
.L_x_17516:
        /* <DEDUP_REMOVED lines=21> */
.L_x_17520:
[----:B------:R-:W0:Y:S02]  /*1a40*/  MUFU.RCP R21, R4 ;  /* 0x0000000400157308 */ /* 0x000e240000001000 */
[----:B0-----:R-:W-:-:S04]  /*1a50*/  FFMA R0, R4, R21, -1 ;  /* 0xbf80000004007423 */ /* 0x001fc80000000015 */
[----:B------:R-:W-:-:S04]  /*1a60*/  FADD.FTZ R0, -R0, -RZ ;  /* 0x800000ff00007221 */ /* 0x000fc80000010100 */
[----:B------:R-:W-:-:S07]  /*1a70*/  FFMA R21, R21, R0, R21 ;  /* 0x0000000015157223 */ /* 0x000fce0000000015 */
.L_x_17521:
[----:B------:R-:W-:Y:S05]  /*1a80*/  BSYNC.RECONVERGENT B1 ;  /* 0x0000000000017941 */ /* 0x000fea0003800200 */
.L_x_17519:
        /* <DEDUP_REMOVED lines=22> */
.L_x_17523:
[----:B------:R-:W0:Y:S02]  /*1bf0*/  MUFU.RCP R21, R2 ;  /* 0x0000000200157308 */ /* 0x000e240000001000 */
[----:B0-----:R-:W-:-:S04]  /*1c00*/  FFMA R0, R2, R21, -1 ;  /* 0xbf80000002007423 */ /* 0x001fc80000000015 */
[----:B------:R-:W-:-:S04]  /*1c10*/  FADD.FTZ R0, -R0, -RZ ;  /* 0x800000ff00007221 */ /* 0x000fc80000010100 */
[----:B------:R-:W-:-:S07]  /*1c20*/  FFMA R21, R21, R0, R21 ;  /* 0x0000000015157223 */ /* 0x000fce0000000015 */
.L_x_17524:
[----:B------:R-:W-:Y:S05]  /*1c30*/  BSYNC.RECONVERGENT B1 ;  /* 0x0000000000017941 */ /* 0x000fea0003800200 */
.L_x_17522:
        /* <DEDUP_REMOVED lines=21> */
.L_x_17526:
[----:B------:R-:W0:Y:S02]  /*1d90*/  MUFU.RCP R21, R2 ;  /* 0x0000000200157308 */ /* 0x000e240000001000 */
[----:B0-----:R-:W-:-:S04]  /*1da0*/  FFMA R0, R2, R21, -1 ;  /* 0xbf80000002007423 */ /* 0x001fc80000000015 */
[----:B------:R-:W-:-:S04]  /*1db0*/  FADD.FTZ R0, -R0, -RZ ;  /* 0x800000ff00007221 */ /* 0x000fc80000010100 */
[----:B------:R-:W-:-:S07]  /*1dc0*/  FFMA R21, R21, R0, R21 ;  /* 0x0000000015157223 */ /* 0x000fce0000000015 */
.L_x_17527:
[----:B------:R-:W-:Y:S05]  /*1dd0*/  BSYNC.RECONVERGENT B1 ;  /* 0x0000000000017941 */ /* 0x000fea0003800200 */
.L_x_17525:
        /* <DEDUP_REMOVED lines=22> */
.L_x_17529:
[----:B------:R-:W0:Y:S02]  /*1f40*/  MUFU.RCP R21, R4 ;  /* 0x0000000400157308 */ /* 0x000e240000001000 */
[----:B0-----:R-:W-:-:S04]  /*1f50*/  FFMA R0, R4, R21, -1 ;  /* 0xbf80000004007423 */ /* 0x001fc80000000015 */
[----:B------:R-:W-:-:S04]  /*1f60*/  FADD.FTZ R0, -R0, -RZ ;  /* 0x800000ff00007221 */ /* 0x000fc80000010100 */
[----:B------:R-:W-:-:S07]  /*1f70*/  FFMA R21, R21, R0, R21 ;  /* 0x0000000015157223 */ /* 0x000fce0000000015 */
.L_x_17530:
[----:B------:R-:W-:Y:S05]  /*1f80*/  BSYNC.RECONVERGENT B1 ;  /* 0x0000000000017941 */ /* 0x000fea0003800200 */
.L_x_17528:
        /* <DEDUP_REMOVED lines=21> */
.L_x_17532:
[----:B------:R-:W0:Y:S02]  /*20e0*/  MUFU.RCP R21, R2 ;  /* 0x0000000200157308 */ /* 0x000e240000001000 */
[----:B0-----:R-:W-:-:S04]  /*20f0*/  FFMA R0, R2, R21, -1 ;  /* 0xbf80000002007423 */ /* 0x001fc80000000015 */
[----:B------:R-:W-:-:S04]  /*2100*/  FADD.FTZ R0, -R0, -RZ ;  /* 0x800000ff00007221 */ /* 0x000fc80000010100 */
[----:B------:R-:W-:-:S07]  /*2110*/  FFMA R21, R21, R0, R21 ;  /* 0x0000000015157223 */ /* 0x000fce0000000015 */
.L_x_17533:
[----:B------:R-:W-:Y:S05]  /*2120*/  BSYNC.RECONVERGENT B1 ;  /* 0x0000000000017941 */ /* 0x000fea0003800200 */
.L_x_17531:
        /* <DEDUP_REMOVED lines=22> */
.L_x_17535:
[----:B------:R-:W0:Y:S02]  /*2290*/  MUFU.RCP R21, R4 ;  /* 0x0000000400157308 */ /* 0x000e240000001000 */
[----:B0-----:R-:W-:-:S04]  /*22a0*/  FFMA R0, R4, R21, -1 ;  /* 0xbf80000004007423 */ /* 0x001fc80000000015 */
[----:B------:R-:W-:-:S04]  /*22b0*/  FADD.FTZ R0, -R0, -RZ ;  /* 0x800000ff00007221 */ /* 0x000fc80000010100 */
[----:B------:R-:W-:-:S07]  /*22c0*/  FFMA R21, R21, R0, R21 ;  /* 0x0000000015157223 */ /* 0x000fce0000000015 */
.L_x_17536:
[----:B------:R-:W-:Y:S05]  /*22d0*/  BSYNC.RECONVERGENT B1 ;  /* 0x0000000000017941 */ /* 0x000fea0003800200 */
.L_x_17534:
        /* <DEDUP_REMOVED lines=21> */
.L_x_17538:
[----:B------:R-:W0:Y:S02]  /*2430*/  MUFU.RCP R21, R4 ;  /* 0x0000000400157308 */ /* 0x000e240000001000 */
[----:B0-----:R-:W-:-:S04]  /*2440*/  FFMA R0, R4, R21, -1 ;  /* 0xbf80000004007423 */ /* 0x001fc80000000015 */
[----:B------:R-:W-:-:S04]  /*2450*/  FADD.FTZ R0, -R0, -RZ ;  /* 0x800000ff00007221 */ /* 0x000fc80000010100 */
[----:B------:R-:W-:-:S07]  /*2460*/  FFMA R21, R21, R0, R21 ;  /* 0x0000000015157223 */ /* 0x000fce0000000015 */
.L_x_17539:
[----:B------:R-:W-:Y:S05]  /*2470*/  BSYNC.RECONVERGENT B1 ;  /* 0x0000000000017941 */ /* 0x000fea0003800200 */
.L_x_17537:
        /* <DEDUP_REMOVED lines=21> */
[----:B------:R-:W-:Y:S01]  /*25d0*/  MOV R17, R21 ;  /* 0x0000001500117202 */ /* 0x000fe20000000f00 */
[----:B------:R-:W-:Y:S06]  /*25e0*/  BRA `(.L_x_17542) ;  /* 0x0000000000107947 */ /* 0x000fec0003800000 */
.L_x_17541:
[----:B------:R-:W0:Y:S02]  /*25f0*/  MUFU.RCP R17, R2 ;  /* 0x0000000200117308 */ /* 0x000e240000001000 */
[----:B0-----:R-:W-:-:S04]  /*2600*/  FFMA R0, R2, R17, -1 ;  /* 0xbf80000002007423 */ /* 0x001fc80000000011 */
[----:B------:R-:W-:-:S04]  /*2610*/  FADD.FTZ R0, -R0, -RZ ;  /* 0x800000ff00007221 */ /* 0x000fc80000010100 */
[----:B------:R-:W-:-:S07]  /*2620*/  FFMA R17, R17, R0, R17 ;  /* 0x0000000011117223 */ /* 0x000fce0000000011 */
.L_x_17542:
[----:B------:R-:W-:Y:S05]  /*2630*/  BSYNC.RECONVERGENT B1 ;  /* 0x0000000000017941 */ /* 0x000fea0003800200 */
.L_x_17540:
        /* <DEDUP_REMOVED lines=51> */
.L_x_17544:
[----:B------:R-:W-:Y:S05]  /*2970*/  BSYNC.RECONVERGENT B0 ;  /* 0x0000000000007941 */ /* 0x000fea0003800200 */
.L_x_17543:
        /* <DEDUP_REMOVED lines=10> */
.L_x_17546:
[----:B------:R-:W-:Y:S05]  /*2a20*/  BSYNC.RECONVERGENT B0 ;  /* 0x0000000000007941 */ /* 0x000fea0003800200 */
.L_x_17545:
        /* <DEDUP_REMOVED lines=14> */
.L_x_17548:
[----:B------:R-:W-:Y:S05]  /*2b10*/  BSYNC.RECONVERGENT B0 ;  /* 0x0000000000007941 */ /* 0x000fea0003800200 */
.L_x_17547:
        /* <DEDUP_REMOVED lines=14> */
.L_x_17550:
[----:B------:R-:W-:Y:S05]  /*2c00*/  BSYNC.RECONVERGENT B0 ;  /* 0x0000000000007941 */ /* 0x000fea0003800200 */
.L_x_17549:
        /* <DEDUP_REMOVED lines=84> */
[----:B-----5:R-:W-:Y:S05]  /*3150*/  CALL.REL.NOINC `($__internal_497_$__cuda_sm20_rcp_rn_f32_slowpath) ;  /* 0x0000008c007c7944 */ /* 0x020fea0003c00000 */
[----:B------:R-:W-:Y:S05]  /*3160*/  BRA `(.L_x_17553) ;  /* 0x0000000000107947 */ /* 0x000fea0003800000 */
.L_x_17552:
[----:B------:R-:W0:Y:S02]  /*3170*/  MUFU.RCP R21, R52 ;  /* 0x0000003400157308 */ /* 0x000e240000001000 */
[----:B0-----:R-:W-:-:S04]  /*3180*/  FFMA R0, R52, R21, -1 ;  /* 0xbf80000034007423 */ /* 0x001fc80000000015 */
[----:B------:R-:W-:-:S04]  /*3190*/  FADD.FTZ R0, -R0, -RZ ;  /* 0x800000ff00007221 */ /* 0x000fc80000010100 */
[----:B------:R-:W-:-:S07]  /*31a0*/  FFMA R21, R21, R0, R21 ;  /* 0x0000000015157223 */ /* 0x000fce0000000015 */
.L_x_17553:
[----:B------:R-:W-:Y:S05]  /*31b0*/  BSYNC.RECONVERGENT B1 ;  /* 0x0000000000017941 */ /* 0x000fea0003800200 */
.L_x_17551:
        /* <DEDUP_REMOVED lines=22> */
.L_x_17555:
[----:B------:R-:W0:Y:S02]  /*3320*/  MUFU.RCP R21, R2 ;  /* 0x0000000200157308 */ /* 0x000e240000001000 */
[----:B0-----:R-:W-:-:S04]  /*3330*/  FFMA R0, R2, R21, -1 ;  /* 0xbf80000002007423 */ /* 0x001fc80000000015 */
[----:B------:R-:W-:-:S04]  /*3340*/  FADD.FTZ R0, -R0, -RZ ;  /* 0x800000ff00007221 */ /* 0x000fc80000010100 */
[----:B------:R-:W-:-:S07]  /*3350*/  FFMA R21, R21, R0, R21 ;  /* 0x0000000015157223 */ /* 0x000fce0000000015 */
.L_x_17556:
[----:B------:R-:W-:Y:S05]  /*3360*/  BSYNC.RECONVERGENT B1 ;  /* 0x0000000000017941 */ /* 0x000fea0003800200 */
.L_x_17554:
        /* <DEDUP_REMOVED lines=21> */
.L_x_17558:
[----:B------:R-:W0:Y:S02]  /*34c0*/  MUFU.RCP R21, R4 ;  /* 0x0000000400157308 */ /* 0x000e240000001000 */
[----:B0-----:R-:W-:-:S04]  /*34d0*/  FFMA R0, R4, R21, -1 ;  /* 0xbf80000004007423 */ /* 0x001fc80000000015 */
[----:B------:R-:W-:-:S04]  /*34e0*/  FADD.FTZ R0, -R0, -RZ ;  /* 0x800000ff00007221 */ /* 0x000fc80000010100 */
[----:B------:R-:W-:-:S07]  /*34f0*/  FFMA R21, R21, R0, R21 ;  /* 0x0000000015157223 */ /* 0x000fce0000000015 */
.L_x_17559:
[----:B------:R-:W-:Y:S05]  /*3500*/  BSYNC.RECONVERGENT B1 ;  /* 0x0000000000017941 */ /* 0x000fea0003800200 */
.L_x_17557:
        /* <DEDUP_REMOVED lines=22> */
.L_x_17561:
[----:B------:R-:W0:Y:S02]  /*3670*/  MUFU.RCP R21, R2 ;  /* 0x0000000200157308 */ /* 0x000e240000001000 */
[----:B0-----:R-:W-:-:S04]  /*3680*/  FFMA R0, R2, R21, -1 ;  /* 0xbf80000002007423 */ /* 0x001fc80000000015 */
[----:B------:R-:W-:-:S04]  /*3690*/  FADD.FTZ R0, -R0, -RZ ;  /* 0x800000ff00007221 */ /* 0x000fc80000010100 */
[----:B------:R-:W-:-:S07]  /*36a0*/  FFMA R21, R21, R0, R21 ;  /* 0x0000000015157223 */ /* 0x000fce0000000015 */
.L_x_17562:
[----:B------:R-:W-:Y:S05]  /*36b0*/  BSYNC.RECONVERGENT B1 ;  /* 0x0000000000017941 */ /* 0x000fea0003800200 */
.L_x_17560:
        /* <DEDUP_REMOVED lines=21> */
.L_x_17564:
[----:B------:R-:W0:Y:S02]  /*3810*/  MUFU.RCP R21, R4 ;  /* 0x0000000400157308 */ /* 0x000e240000001000 */
[----:B0-----:R-:W-:-:S04]  /*3820*/  FFMA R0, R4, R21, -1 ;  /* 0xbf80000004007423 */ /* 0x001fc80000000015 */
[----:B------:R-:W-:-:S04]  /*3830*/  FADD.FTZ R0, -R0, -RZ ;  /* 0x800000ff00007221 */ /* 0x000fc80000010100 */
[----:B------:R-:W-:-:S07]  /*3840*/  FFMA R21, R21, R0, R21 ;  /* 0x0000000015157223 */ /* 0x000fce0000000015 */
.L_x_17565:
[----:B------:R-:W-:Y:S05]  /*3850*/  BSYNC.RECONVERGENT B1 ;  /* 0x0000000000017941 */ /* 0x000fea0003800200 */
.L_x_17563:
        /* <DEDUP_REMOVED lines=22> */
.L_x_17567:
[----:B------:R-:W0:Y:S02]  /*39c0*/  MUFU.RCP R21, R2 ;  /* 0x0000000200157308 */ /* 0x000e240000001000 */
[----:B0-----:R-:W-:-:S04]  /*39d0*/  FFMA R0, R2, R21, -1 ;  /* 0xbf80000002007423 */ /* 0x001fc80000000015 */
[----:B------:R-:W-:-:S04]  /*39e0*/  FADD.FTZ R0, -R0, -RZ ;  /* 0x800000ff00007221 */ /* 0x000fc80000010100 */
[----:B------:R-:W-:-:S07]  /*39f0*/  FFMA R21, R21, R0, R21 ;  /* 0x0000000015157223 */ /* 0x000fce0000000015 */
.L_x_17568:
[----:B------:R-:W-:Y:S05]  /*3a00*/  BSYNC.RECONVERGENT B1 ;  /* 0x0000000000017941 */ /* 0x000fea0003800200 */
.L_x_17566:
        /* <DEDUP_REMOVED lines=21> */
.L_x_17570:
[----:B------:R-:W0:Y:S02]  /*3b60*/  MUFU.RCP R21, R2 ;  /* 0x0000000200157308 */ /* 0x000e240000001000 */
[----:B0-----:R-:W-:-:S04]  /*3b70*/  FFMA R0, R2, R21, -1 ;  /* 0xbf80000002007423 */ /* 0x001fc80000000015 */
[----:B------:R-:W-:-:S04]  /*3b80*/  FADD.FTZ R0, -R0, -RZ ;  /* 0x800000ff00007221 */ /* 0x000fc80000010100 */
[----:B------:R-:W-:-:S07]  /*3b90*/  FFMA R21, R21, R0, R21 ;  /* 0x0000000015157223 */ /* 0x000fce0000000015 */
.L_x_17571:
[----:B------:R-:W-:Y:S05]  /*3ba0*/  BSYNC.RECONVERGENT B1 ;  /* 0x0000000000017941 */ /* 0x000fea0003800200 */
.L_x_17569:
        /* <DEDUP_REMOVED lines=22> */
.L_x_17573:
[----:B------:R-:W0:Y:S02]  /*3d10*/  MUFU.RCP R21, R4 ;  /* 0x0000000400157308 */ /* 0x000e240000001000 */
[----:B0-----:R-:W-:-:S04]  /*3d20*/  FFMA R0, R4, R21, -1 ;  /* 0xbf80000004007423 */ /* 0x001fc80000000015 */
[----:B------:R-:W-:-:S04]  /*3d30*/  FADD.FTZ R0, -R0, -RZ ;  /* 0x800000ff00007221 */ /* 0x000fc80000010100 */
[----:B------:R-:W-:-:S07]  /*3d40*/  FFMA R21, R21, R0, R21 ;  /* 0x0000000015157223 */ /* 0x000fce0000000015 */
.L_x_17574:
[----:B------:R-:W-:Y:S05]  /*3d50*/  BSYNC.RECONVERGENT B1 ;  /* 0x0000000000017941 */ /* 0x000fea0003800200 */
.L_x_17572:
        /* <DEDUP_REMOVED lines=21> */
.L_x_17576:
[----:B------:R-:W0:Y:S02]  /*3eb0*/  MUFU.RCP R21, R4 ;  /* 0x0000000400157308 */ /* 0x000e240000001000 */
[----:B0-----:R-:W-:-:S04]  /*3ec0*/  FFMA R0, R4, R21, -1 ;  /* 0xbf80000004007423 */ /* 0x001fc80000000015 */
[----:B------:R-:W-:-:S04]  /*3ed0*/  FADD.FTZ R0, -R0, -RZ ;  /* 0x800000ff00007221 */ /* 0x000fc80000010100 */
[----:B------:R-:W-:-:S07]  /*3ee0*/  FFMA R21, R21, R0, R21 ;  /* 0x0000000015157223 */ /* 0x000fce0000000015 */
.L_x_17577:
[----:B------:R-:W-:Y:S05]  /*3ef0*/  BSYNC.RECONVERGENT B1 ;  /* 0x0000000000017941 */ /* 0x000fea0003800200 */
.L_x_17575:
        /* <DEDUP_REMOVED lines=22> */
.L_x_17579:
[----:B------:R-:W0:Y:S02]  /*4060*/  MUFU.RCP R21, R2 ;  /* 0x0000000200157308 */ /* 0x000e240000001000 */
[----:B0-----:R-:W-:-:S04]  /*4070*/  FFMA R0, R2, R21, -1 ;  /* 0xbf80000002007423 */ /* 0x001fc80000000015 */
[----:B------:R-:W-:-:S04]  /*4080*/  FADD.FTZ R0, -R0, -RZ ;  /* 0x800000ff00007221 */ /* 0x000fc80000010100 */
[----:B------:R-:W-:-:S07]  /*4090*/  FFMA R21, R21, R0, R21 ;  /* 0x0000000015157223 */ /* 0x000fce0000000015 */
.L_x_17580:
[----:B------:R-:W-:Y:S05]  /*40a0*/  BSYNC.RECONVERGENT B1 ;  /* 0x0000000000017941 */ /* 0x000fea0003800200 */
.L_x_17578:
        /* <DEDUP_REMOVED lines=21> */
.L_x_17582:
[----:B------:R-:W0:Y:S02]  /*4200*/  MUFU.RCP R21, R2 ;  /* 0x0000000200157308 */ /* 0x000e240000001000 */
[----:B0-----:R-:W-:-:S04]  /*4210*/  FFMA R0, R2, R21, -1 ;  /* 0xbf80000002007423 */ /* 0x001fc80000000015 */
[----:B------:R-:W-:-:S04]  /*4220*/  FADD.FTZ R0, -R0, -RZ ;  /* 0x800000ff00007221 */ /* 0x000fc80000010100 */
[----:B------:R-:W-:-:S07]  /*4230*/  FFMA R21, R21, R0, R21 ;  /* 0x0000000015157223 */ /* 0x000fce0000000015 */
.L_x_17583:
[----:B------:R-:W-:Y:S05]  /*4240*/  BSYNC.RECONVERGENT B1 ;  /* 0x0000000000017941 */ /* 0x000fea0003800200 */
.L_x_17581:
        /* <DEDUP_REMOVED lines=22> */
.L_x_17585:
[----:B------:R-:W0:Y:S02]  /*43b0*/  MUFU.RCP R21, R4 ;  /* 0x0000000400157308 */ /* 0x000e240000001000 */
[----:B0-----:R-:W-:-:S04]  /*43c0*/  FFMA R0, R4, R21, -1 ;  /* 0xbf80000004007423 */ /* 0x001fc80000000015 */
[----:B------:R-:W-:-:S04]  /*43d0*/  FADD.FTZ R0, -R0, -RZ ;  /* 0x800000ff00007221 */ /* 0x000fc80000010100 */
[----:B------:R-:W-:-:S07]  /*43e0*/  FFMA R21, R21, R0, R21 ;  /* 0x0000000015157223 */ /* 0x000fce0000000015 */
.L_x_17586:
[----:B------:R-:W-:Y:S05]  /*43f0*/  BSYNC.RECONVERGENT B1 ;  /* 0x0000000000017941 */ /* 0x000fea0003800200 */
.L_x_17584:
        /* <DEDUP_REMOVED lines=21> */
.L_x_17588:
[----:B------:R-:W0:Y:S02]  /*4550*/  MUFU.RCP R21, R4 ;  /* 0x0000000400157308 */ /* 0x000e240000001000 */
[----:B0-----:R-:W-:-:S04]  /*4560*/  FFMA R0, R4, R21, -1 ;  /* 0xbf80000004007423 */ /* 0x001fc80000000015 */
[----:B------:R-:W-:-:S04]  /*4570*/  FADD.FTZ R0, -R0, -RZ ;  /* 0x800000ff00007221 */ /* 0x000fc80000010100 */
[----:B------:R-:W-:-:S07]  /*4580*/  FFMA R21, R21, R0, R21 ;  /* 0x0000000015157223 */ /* 0x000fce0000000015 */
.L_x_17589:
[----:B------:R-:W-:Y:S05]  /*4590*/  BSYNC.RECONVERGENT B1 ;  /* 0x0000000000017941 */ /* 0x000fea0003800200 */
.L_x_17587:
        /* <DEDUP_REMOVED lines=22> */
.L_x_17591:
[----:B------:R-:W0:Y:S02]  /*4700*/  MUFU.RCP R21, R2 ;  /* 0x0000000200157308 */ /* 0x000e240000001000 */
[----:B0-----:R-:W-:-:S04]  /*4710*/  FFMA R0, R2, R21, -1 ;  /* 0xbf80000002007423 */ /* 0x001fc80000000015 */
[----:B------:R-:W-:-:S04]  /*4720*/  FADD.FTZ R0, -R0, -RZ ;  /* 0x800000ff00007221 */ /* 0x000fc80000010100 */
[----:B------:R-:W-:-:S07]  /*4730*/  FFMA R21, R21, R0, R21 ;  /* 0x0000000015157223 */ /* 0x000fce0000000015 */
.L_x_17592:
[----:B------:R-:W-:Y:S05]  /*4740*/  BSYNC.RECONVERGENT B1 ;  /* 0x0000000000017941 */ /* 0x000fea0003800200 */
.L_x_17590:
        /* <DEDUP_REMOVED lines=21> */
.L_x_17594:
[----:B------:R-:W0:Y:S02]  /*48a0*/  MUFU.RCP R21, R4 ;  /* 0x0000000400157308 */ /* 0x000e240000001000 */
[----:B0-----:R-:W-:-:S04]  /*48b0*/  FFMA R0, R4, R21, -1 ;  /* 0xbf80000004007423 */ /* 0x001fc80000000015 */
[----:B------:R-:W-:-:S04]  /*48c0*/  FADD.FTZ R0, -R0, -RZ ;  /* 0x800000ff00007221 */ /* 0x000fc80000010100 */
[----:B------:R-:W-:-:S07]  /*48d0*/  FFMA R21, R21, R0, R21 ;  /* 0x0000000015157223 */ /* 0x000fce0000000015 */
.L_x_17595:
[----:B------:R-:W-:Y:S05]  /*48e0*/  BSYNC.RECONVERGENT B1 ;  /* 0x0000000000017941 */ /* 0x000fea0003800200 */
.L_x_17593:
        /* <DEDUP_REMOVED lines=21> */
[----:B------:R-:W-:Y:S01]  /*4a40*/  MOV R25, R21 ;  /* 0x0000001500197202 */ /* 0x000fe20000000f00 */
[----:B------:R-:W-:Y:S06]  /*4a50*/  BRA `(.L_x_17598) ;  /* 0x0000000000107947 */ /* 0x000fec0003800000 */
.L_x_17597:
[----:B------:R-:W0:Y:S02]  /*4a60*/  MUFU.RCP R25, R2 ;  /* 0x0000000200197308 */ /* 0x000e240000001000 */
[----:B0-----:R-:W-:-:S04]  /*4a70*/  FFMA R0, R2, R25, -1 ;  /* 0xbf80000002007423 */ /* 0x001fc80000000019 */
[----:B------:R-:W-:-:S04]  /*4a80*/  FADD.FTZ R0, -R0, -RZ ;  /* 0x800000ff00007221 */ /* 0x000fc80000010100 */
[----:B------:R-:W-:-:S07]  /*4a90*/  FFMA R25, R25, R0, R25 ;  /* 0x0000000019197223 */ /* 0x000fce0000000019 */
.L_x_17598:
[----:B------:R-:W-:Y:S05]  /*4aa0*/  BSYNC.RECONVERGENT B1 ;  /* 0x0000000000017941 */ /* 0x000fea0003800200 */
.L_x_17596:
        /* <DEDUP_REMOVED lines=45> */
.L_x_17600:
[----:B------:R-:W-:Y:S05]  /*4d80*/  BSYNC.RECONVERGENT B0 ;  /* 0x0000000000007941 */ /* 0x000fea0003800200 */
.L_x_17599:
        /* <DEDUP_REMOVED lines=13> */
.L_x_17602:
[----:B------:R-:W-:Y:S05]  /*4e60*/  BSYNC.RECONVERGENT B0 ;  /* 0x0000000000007941 */ /* 0x000fea0003800200 */
.L_x_17601:
        /* <DEDUP_REMOVED lines=21> */
.L_x_17604:
[----:B------:R-:W-:Y:S05]  /*4fc0*/  BSYNC.RECONVERGENT B0 ;  /* 0x0000000000007941 */ /* 0x000fea0003800200 */
.L_x_17603:
        /* <DEDUP_REMOVED lines=15> */
.L_x_17606:
[----:B------:R-:W-:Y:S05]  /*50c0*/  BSYNC.RECONVERGENT B0 ;  /* 0x0000000000007941 */ /* 0x000fea0003800200 */
.L_x_17605:
        /* <DEDUP_REMOVED lines=75> */
[----:B-----5:R-:W-:Y:S05]  /*5580*/  CALL.REL.NOINC `($__internal_497_$__cuda_sm20_rcp_rn_f32_slowpath) ;  /* 0x0000006800707944 */ /* 0x020fea0003c00000 */
[----:B------:R-:W-:Y:S05]  /*5590*/  BRA `(.L_x_17609) ;  /* 0x0000000000107947 */ /* 0x000fea0003800000 */
.L_x_17608:
[----:B------:R-:W0:Y:S02]  /*55a0*/  MUFU.RCP R21, R24 ;  /* 0x0000001800157308 */ /* 0x000e240000001000 */
[----:B0-----:R-:W-:-:S04]  /*55b0*/  FFMA R0, R24, R21, -1 ;  /* 0xbf80000018007423 */ /* 0x001fc80000000015 */
[----:B------:R-:W-:-:S04]  /*55c0*/  FADD.FTZ R0, -R0, -RZ ;  /* 0x800000ff00007221 */ /* 0x000fc80000010100 */
[----:B------:R-:W-:-:S07]  /*55d0*/  FFMA R21, R21, R0, R21 ;  /* 0x0000000015157223 */ /* 0x000fce0000000015 */
.L_x_17609:
[----:B------:R-:W-:Y:S05]  /*55e0*/  BSYNC.RECONVERGENT B1 ;  /* 0x0000000000017941 */ /* 0x000fea0003800200 */
.L_x_17607:
        /* <DEDUP_REMOVED lines=22> */
.L_x_17611:
[----:B------:R-:W0:Y:S02]  /*5750*/  MUFU.RCP R21, R2 ;  /* 0x0000000200157308 */ /* 0x000e240000001000 */
[----:B0-----:R-:W-:-:S04]  /*5760*/  FFMA R0, R2, R21, -1 ;  /* 0xbf80000002007423 */ /* 0x001fc80000000015 */
[----:B------:R-:W-:-:S04]  /*5770*/  FADD.FTZ R0, -R0, -RZ ;  /* 0x800000ff00007221 */ /* 0x000fc80000010100 */
[----:B------:R-:W-:-:S07]  /*5780*/  FFMA R21, R21, R0, R21 ;  /* 0x0000000015157223 */ /* 0x000fce0000000015 */
.L_x_17612:
[----:B------:R-:W-:Y:S05]  /*5790*/  BSYNC.RECONVERGENT B1 ;  /* 0x0000000000017941 */ /* 0x000fea0003800200 */
.L_x_17610:
        /* <DEDUP_REMOVED lines=21> */
.L_x_17614:
[----:B------:R-:W0:Y:S02]  /*58f0*/  MUFU.RCP R21, R2 ;  /* 0x0000000200157308 */ /* 0x000e240000001000 */
[----:B0-----:R-:W-:-:S04]  /*5900*/  FFMA R0, R2, R21, -1 ;  /* 0xbf80000002007423 */ /* 0x001fc80000000015 */
[----:B------:R-:W-:-:S04]  /*5910*/  FADD.FTZ R0, -R0, -RZ ;  /* 0x800000ff00007221 */ /* 0x000fc80000010100 */
[----:B------:R-:W-:-:S07]  /*5920*/  FFMA R21, R21, R0, R21 ;  /* 0x0000000015157223 */ /* 0x000fce0000000015 */
.L_x_17615:
[----:B------:R-:W-:Y:S05]  /*5930*/  BSYNC.RECONVERGENT B1 ;  /* 0x0000000000017941 */ /* 0x000fea0003800200 */
.L_x_17613:
        /* <DEDUP_REMOVED lines=22> */
.L_x_17617:
[----:B------:R-:W0:Y:S02]  /*5aa0*/  MUFU.RCP R21, R4 ;  /* 0x0000000400157308 */ /* 0x000e240000001000 */
[----:B0-----:R-:W-:-:S04]  /*5ab0*/  FFMA R0, R4, R21, -1 ;  /* 0xbf80000004007423 */ /* 0x001fc80000000015 */
[----:B------:R-:W-:-:S04]  /*5ac0*/  FADD.FTZ R0, -R0, -RZ ;  /* 0x800000ff00007221 */ /* 0x000fc80000010100 */
[----:B------:R-:W-:-:S07]  /*5ad0*/  FFMA R21, R21, R0, R21 ;  /* 0x0000000015157223 */ /* 0x000fce0000000015 */
.L_x_17618:
[----:B------:R-:W-:Y:S05]  /*5ae0*/  BSYNC.RECONVERGENT B1 ;  /* 0x0000000000017941 */ /* 0x000fea0003800200 */
.L_x_17616:
        /* <DEDUP_REMOVED lines=21> */
.L_x_17620:
[----:B------:R-:W0:Y:S02]  /*5c40*/  MUFU.RCP R21, R4 ;  /* 0x0000000400157308 */ /* 0x000e240000001000 */
[----:B0-----:R-:W-:-:S04]  /*5c50*/  FFMA R0, R4, R21, -1 ;  /* 0xbf80000004007423 */ /* 0x001fc80000000015 */
[----:B------:R-:W-:-:S04]  /*5c60*/  FADD.FTZ R0, -R0, -RZ ;  /* 0x800000ff00007221 */ /* 0x000fc80000010100 */
[----:B------:R-:W-:-:S07]  /*5c70*/  FFMA R21, R21, R0, R21 ;  /* 0x0000000015157223 */ /* 0x000fce0000000015 */
.L_x_17621:
[----:B------:R-:W-:Y:S05]  /*5c80*/  BSYNC.RECONVERGENT B1 ;  /* 0x0000000000017941 */ /* 0x000fea0003800200 */
.L_x_17619:
        /* <DEDUP_REMOVED lines=22> */
.L_x_17623:
[----:B------:R-:W0:Y:S02]  /*5df0*/  MUFU.RCP R21, R2 ;  /* 0x0000000200157308 */ /* 0x000e240000001000 */
[----:B0-----:R-:W-:-:S04]  /*5e00*/  FFMA R0, R2, R21, -1 ;  /* 0xbf80000002007423 */ /* 0x001fc80000000015 */
[----:B------:R-:W-:-:S04]  /*5e10*/  FADD.FTZ R0, -R0, -RZ ;  /* 0x800000ff00007221 */ /* 0x000fc80000010100 */
[----:B------:R-:W-:-:S07]  /*5e20*/  FFMA R21, R21, R0, R21 ;  /* 0x0000000015157223 */ /* 0x000fce0000000015 */
.L_x_17624:
[----:B------:R-:W-:Y:S05]  /*5e30*/  BSYNC.RECONVERGENT B1 ;  /* 0x0000000000017941 */ /* 0x000fea0003800200 */
.L_x_17622:
        /* <DEDUP_REMOVED lines=21> */
.L_x_17626:
[----:B------:R-:W0:Y:S02]  /*5f90*/  MUFU.RCP R21, R2 ;  /* 0x0000000200157308 */ /* 0x000e240000001000 */
[----:B0-----:R-:W-:-:S04]  /*5fa0*/  FFMA R0, R2, R21, -1 ;  /* 0xbf80000002007423 */ /* 0x001fc80000000015 */
[----:B------:R-:W-:-:S04]  /*5fb0*/  FADD.FTZ R0, -R0, -RZ ;  /* 0x800000ff00007221 */ /* 0x000fc80000010100 */
[----:B------:R-:W-:-:S07]  /*5fc0*/  FFMA R21, R21, R0, R21 ;  /* 0x0000000015157223 */ /* 0x000fce0000000015 */
.L_x_17627:
[----:B------:R-:W-:Y:S05]  /*5fd0*/  BSYNC.RECONVERGENT B1 ;  /* 0x0000000000017941 */ /* 0x000fea0003800200 */
.L_x_17625:
        /* <DEDUP_REMOVED lines=22> */
.L_x_17629:
[----:B------:R-:W0:Y:S02]  /*6140*/  MUFU.RCP R21, R4 ;  /* 0x0000000400157308 */ /* 0x000e240000001000 */
[----:B0-----:R-:W-:-:S04]  /*6150*/  FFMA R0, R4, R21, -1 ;  /* 0xbf80000004007423 */ /* 0x001fc80000000015 */
[----:B------:R-:W-:-:S04]  /*6160*/  FADD.FTZ R0, -R0, -RZ ;  /* 0x800000ff00007221 */ /* 0x000fc80000010100 */
[----:B------:R-:W-:-:S07]  /*6170*/  FFMA R21, R21, R0, R21 ;  /* 0x0000000015157223 */ /* 0x000fce0000000015 */
.L_x_17630:
[----:B------:R-:W-:Y:S05]  /*6180*/  BSYNC.RECONVERGENT B1 ;  /* 0x0000000000017941 */ /* 0x000fea0003800200 */
.L_x_17628:
        /* <DEDUP_REMOVED lines=21> */
.L_x_17632:
[----:B------:R-:W0:Y:S02]  /*62e0*/  MUFU.RCP R21, R4 ;  /* 0x0000000400157308 */ /* 0x000e240000001000 */
[----:B0-----:R-:W-:-:S04]  /*62f0*/  FFMA R0, R4, R21, -1 ;  /* 0xbf80000004007423 */ /* 0x001fc80000000015 */
[----:B------:R-:W-:-:S04]  /*6300*/  FADD.FTZ R0, -R0, -RZ ;  /* 0x800000ff00007221 */ /* 0x000fc80000010100 */
[----:B------:R-:W-:-:S07]  /*6310*/  FFMA R21, R21, R0, R21 ;  /* 0x0000000015157223 */ /* 0x000fce0000000015 */
.L_x_17633:
[----:B------:R-:W-:Y:S05]  /*6320*/  BSYNC.RECONVERGENT B1 ;  /* 0x0000000000017941 */ /* 0x000fea0003800200 */
.L_x_17631:
        /* <DEDUP_REMOVED lines=22> */
.L_x_17635:
[----:B------:R-:W0:Y:S02]  /*6490*/  MUFU.RCP R21, R2 ;  /* 0x0000000200157308 */ /* 0x000e240000001000 */
[----:B0-----:R-:W-:-:S04]  /*64a0*/  FFMA R0, R2, R21, -1 ;  /* 0xbf80000002007423 */ /* 0x001fc80000000015 */
[----:B------:R-:W-:-:S04]  /*64b0*/  FADD.FTZ R0, -R0, -RZ ;  /* 0x800000ff00007221 */ /* 0x000fc80000010100 */
[----:B------:R-:W-:-:S07]  /*64c0*/  FFMA R21, R21, R0, R21 ;  /* 0x0000000015157223 */ /* 0x000fce0000000015 */
.L_x_17636:
[----:B------:R-:W-:Y:S05]  /*64d0*/  BSYNC.RECONVERGENT B1 ;  /* 0x0000000000017941 */ /* 0x000fea0003800200 */
.L_x_17634:
        /* <DEDUP_REMOVED lines=21> */
.L_x_17638:
[----:B------:R-:W0:Y:S02]  /*6630*/  MUFU.RCP R21, R2 ;  /* 0x0000000200157308 */ /* 0x000e240000001000 */
[----:B0-----:R-:W-:-:S04]  /*6640*/  FFMA R0, R2, R21, -1 ;  /* 0xbf80000002007423 */ /* 0x001fc80000000015 */
[----:B------:R-:W-:-:S04]  /*6650*/  FADD.FTZ R0, -R0, -RZ ;  /* 0x800000ff00007221 */ /* 0x000fc80000010100 */
[----:B------:R-:W-:-:S07]  /*6660*/  FFMA R21, R21, R0, R21 ;  /* 0x0000000015157223 */ /* 0x000fce0000000015 */
.L_x_17639:
[----:B------:R-:W-:Y:S05]  /*6670*/  BSYNC.RECONVERGENT B1 ;  /* 0x0000000000017941 */ /* 0x000fea0003800200 */
.L_x_17637:
        /* <DEDUP_REMOVED lines=22> */
.L_x_17641:
[----:B------:R-:W0:Y:S02]  /*67e0*/  MUFU.RCP R21, R2 ;  /* 0x0000000200157308 */ /* 0x000e240000001000 */
[----:B0-----:R-:W-:-:S04]  /*67f0*/  FFMA R0, R2, R21, -1 ;  /* 0xbf80000002007423 */ /* 0x001fc80000000015 */
[----:B------:R-:W-:-:S04]  /*6800*/  FADD.FTZ R0, -R0, -RZ ;  /* 0x800000ff00007221 */ /* 0x000fc80000010100 */
[----:B------:R-:W-:-:S07]  /*6810*/  FFMA R21, R21, R0, R21 ;  /* 0x0000000015157223 */ /* 0x000fce0000000015 */
.L_x_17642:
[----:B------:R-:W-:Y:S05]  /*6820*/  BSYNC.RECONVERGENT B1 ;  /* 0x0000000000017941 */ /* 0x000fea0003800200 */
.L_x_17640:
        /* <DEDUP_REMOVED lines=21> */
.L_x_17644:
[----:B------:R-:W0:Y:S02]  /*6980*/  MUFU.RCP R21, R2 ;  /* 0x0000000200157308 */ /* 0x000e240000001000 */
[----:B0-----:R-:W-:-:S04]  /*6990*/  FFMA R0, R2, R21, -1 ;  /* 0xbf80000002007423 */ /* 0x001fc80000000015 */
[----:B------:R-:W-:-:S04]  /*69a0*/  FADD.FTZ R0, -R0, -RZ ;  /* 0x800000ff00007221 */ /* 0x000fc80000010100 */
[----:B------:R-:W-:-:S07]  /*69b0*/  FFMA R21, R21, R0, R21 ;  /* 0x0000000015157223 */ /* 0x000fce0000000015 */
.L_x_17645:
[----:B------:R-:W-:Y:S05]  /*69c0*/  BSYNC.RECONVERGENT B1 ;  /* 0x0000000000017941 */ /* 0x000fea0003800200 */
.L_x_17643:
        /* <DEDUP_REMOVED lines=22> */
.L_x_17647:
[----:B------:R-:W0:Y:S02]  /*6b30*/  MUFU.RCP R21, R4 ;  /* 0x0000000400157308 */ /* 0x000e240000001000 */
[----:B0-----:R-:W-:-:S04]  /*6b40*/  FFMA R0, R4, R21, -1 ;  /* 0xbf80000004007423 */ /* 0x001fc80000000015 */
[----:B------:R-:W-:-:S04]  /*6b50*/  FADD.FTZ R0, -R0, -RZ ;  /* 0x800000ff00007221 */ /* 0x000fc80000010100 */
[----:B------:R-:W-:-:S07]  /*6b60*/  FFMA R21, R21, R0, R21 ;  /* 0x0000000015157223 */ /* 0x000fce0000000015 */
.L_x_17648:
[----:B------:R-:W-:Y:S05]  /*6b70*/  BSYNC.RECONVERGENT B1 ;  /* 0x0000000000017941 */ /* 0x000fea0003800200 */
.L_x_17646:
        /* <DEDUP_REMOVED lines=21> */
.L_x_17650:
[----:B------:R-:W0:Y:S02]  /*6cd0*/  MUFU.RCP R21, R2 ;  /* 0x0000000200157308 */ /* 0x000e240000001000 */
[----:B0-----:R-:W-:-:S04]  /*6ce0*/  FFMA R0, R2, R21, -1 ;  /* 0xbf80000002007423 */ /* 0x001fc80000000015 */
[----:B------:R-:W-:-:S04]  /*6cf0*/  FADD.FTZ R0, -R0, -RZ ;  /* 0x800000ff00007221 */ /* 0x000fc80000010100 */
[----:B------:R-:W-:-:S07]  /*6d00*/  FFMA R21, R21, R0, R21 ;  /* 0x0000000015157223 */ /* 0x000fce0000000015 */
.L_x_17651:
[----:B------:R-:W-:Y:S05]  /*6d10*/  BSYNC.RECONVERGENT B1 ;  /* 0x0000000000017941 */ /* 0x000fea0003800200 */
.L_x_17649:
        /* <DEDUP_REMOVED lines=23> */
.L_x_17653:
[----:B------:R-:W0:Y:S02]  /*6e90*/  MUFU.RCP R2, R25 ;  /* 0x0000001900027308 */ /* 0x000e240000001000 */
[----:B0-----:R-:W-:-:S04]  /*6ea0*/  FFMA R0, R25, R2, -1 ;  /* 0xbf80000019007423 */ /* 0x001fc80000000002 */
[----:B------:R-:W-:-:S04]  /*6eb0*/  FADD.FTZ R21, -R0, -RZ ;  /* 0x800000ff00157221 */ /* 0x000fc80000010100 */
[----:B------:R-:W-:-:S07]  /*6ec0*/  FFMA R2, R2, R21, R2 ;  /* 0x0000001502027223 */ /* 0x000fce0000000002 */
.L_x_17654:
[----:B------:R-:W-:Y:S05]  /*6ed0*/  BSYNC.RECONVERGENT B1 ;  /* 0x0000000000017941 */ /* 0x000fea0003800200 */
.L_x_17652:
        /* <DEDUP_REMOVED lines=22> */
.L_x_17656:
[----:B------:R-:W-:Y:S05]  /*7040*/  BSYNC.RECONVERGENT B0 ;  /* 0x0000000000007941 */ /* 0x000fea0003800200 */
.L_x_17655:
        /* <DEDUP_REMOVED lines=36> */
.L_x_17658:
[----:B------:R-:W-:Y:S05]  /*7290*/  BSYNC.RECONVERGENT B0 ;  /* 0x0000000000007941 */ /* 0x000fea0003800200 */
.L_x_17657:
        /* <DEDUP_REMOVED lines=21> */
.L_x_17660:
[----:B------:R-:W-:Y:S05]  /*73f0*/  BSYNC.RECONVERGENT B0 ;  /* 0x0000000000007941 */ /* 0x000fea0003800200 */
.L_x_17659:
        /* <DEDUP_REMOVED lines=21> */
.L_x_17662:
[----:B------:R-:W-:Y:S05]  /*7550*/  BSYNC.RECONVERGENT B0 ;  /* 0x0000000000007941 */ /* 0x000fea0003800200 */
.L_x_17661:
        /* <DEDUP_REMOVED lines=28> */
[----:B------:R-:W-:Y:S05]  /*7720*/  CALL.REL.NOINC `($__internal_497_$__cuda_sm20_rcp_rn_f32_slowpath) ;  /* 0x0000004800087944 */ /* 0x000fea0003c00000 */
[----:B------:R-:W-:Y:S05]  /*7730*/  BRA `(.L_x_17665) ;  /* 0x0000000000107947 */ /* 0x000fea0003800000 */
.L_x_17664:
[----:B------:R-:W0:Y:S02]  /*7740*/  MUFU.RCP R21, R24 ;  /* 0x0000001800157308 */ /* 0x000e240000001000 */
[----:B0-----:R-:W-:-:S04]  /*7750*/  FFMA R0, R24, R21, -1 ;  /* 0xbf80000018007423 */ /* 0x001fc80000000015 */
[----:B------:R-:W-:-:S04]  /*7760*/  FADD.FTZ R0, -R0, -RZ ;  /* 0x800000ff00007221 */ /* 0x000fc80000010100 */
[----:B------:R-:W-:-:S07]  /*7770*/  FFMA R21, R21, R0, R21 ;  /* 0x0000000015157223 */ /* 0x000fce0000000015 */
.L_x_17665:
[----:B------:R-:W-:Y:S05]  /*7780*/  BSYNC.RECONVERGENT B1 ;  /* 0x0000000000017941 */ /* 0x000fea0003800200 */
.L_x_17663:
        /* <DEDUP_REMOVED lines=22> */
.L_x_17667:
[----:B------:R-:W0:Y:S02]  /*78f0*/  MUFU.RCP R21, R4 ;  /* 0x0000000400157308 */ /* 0x000e240000001000 */
[----:B0-----:R-:W-:-:S04]  /*7900*/  FFMA R0, R4, R21, -1 ;  /* 0xbf80000004007423 */ /* 0x001fc80000000015 */
[----:B------:R-:W-:-:S04]  /*7910*/  FADD.FTZ R0, -R0, -RZ ;  /* 0x800000ff00007221 */ /* 0x000fc80000010100 */
[----:B------:R-:W-:-:S07]  /*7920*/  FFMA R21, R21, R0, R21 ;  /* 0x0000000015157223 */ /* 0x000fce0000000015 */
.L_x_17668:
[----:B------:R-:W-:Y:S05]  /*7930*/  BSYNC.RECONVERGENT B1 ;  /* 0x0000000000017941 */ /* 0x000fea0003800200 */
.L_x_17666:
        /* <DEDUP_REMOVED lines=21> */
.L_x_17670:
[----:B------:R-:W0:Y:S02]  /*7a90*/  MUFU.RCP R21, R2 ;  /* 0x0000000200157308 */ /* 0x000e240000001000 */
[----:B0-----:R-:W-:-:S04]  /*7aa0*/  FFMA R0, R2, R21, -1 ;  /* 0xbf80000002007423 */ /* 0x001fc80000000015 */
[----:B------:R-:W-:-:S04]  /*7ab0*/  FADD.FTZ R0, -R0, -RZ ;  /* 0x800000ff00007221 */ /* 0x000fc80000010100 */
[----:B------:R-:W-:-:S07]  /*7ac0*/  FFMA R21, R21, R0, R21 ;  /* 0x0000000015157223 */ /* 0x000fce0000000015 */
.L_x_17671:
[----:B------:R-:W-:Y:S05]  /*7ad0*/  BSYNC.RECONVERGENT B1 ;  /* 0x0000000000017941 */ /* 0x000fea0003800200 */
.L_x_17669:
        /* <DEDUP_REMOVED lines=20> */
[----:B------:R-:W-:Y:S05]  /*7c20*/  CALL.REL.NOINC `($__internal_497_$__cuda_sm20_rcp_rn_f32_slowpath) ;  /* 0x0000004000c87944 */ /* 0x000fea0003c00000 */
[----:B------:R-:W-:Y:S05]  /*7c30*/  BRA `(.L_x_17674) ;  /* 0x0000000000107947 */ /* 0x000fea0003800000 */
.L_x_17673:
[----:B------:R-:W0:Y:S02]  /*7c40*/  MUFU.RCP R21, R4 ;  /* 0x0000000400157308 */ /* 0x000e240000001000 */
[----:B0-----:R-:W-:-:S04]  /*7c50*/  FFMA R0, R4, R21, -1 ;  /* 0xbf80000004007423 */ /* 0x001fc80000000015 */
[----:B------:R-:W-:-:S04]  /*7c60*/  FADD.FTZ R0, -R0, -RZ ;  /* 0x800000ff00007221 */ /* 0x000fc80000010100 */
[----:B------:R-:W-:-:S07]  /*7c70*/  FFMA R21, R21, R0, R21 ;  /* 0x0000000015157223 */ /* 0x000fce0000000015 */
.L_x_17674:
[----:B------:R-:W-:Y:S05]  /*7c80*/  BSYNC.RECONVERGENT B1 ;  /* 0x0000000000017941 */ /* 0x000fea0003800200 */
.L_x_17672:
        /* <DEDUP_REMOVED lines=21> */
.L_x_17676:
[----:B------:R-:W0:Y:S02]  /*7de0*/  MUFU.RCP R21, R2 ;  /* 0x0000000200157308 */ /* 0x000e240000001000 */
[----:B0-----:R-:W-:-:S04]  /*7df0*/  FFMA R0, R2, R21, -1 ;  /* 0xbf80000002007423 */ /* 0x001fc80000000015 */
[----:B------:R-:W-:-:S04]  /*7e00*/  FADD.FTZ R0, -R0, -RZ ;  /* 0x800000ff00007221 */ /* 0x000fc80000010100 */
[----:B------:R-:W-:-:S07]  /*7e10*/  FFMA R21, R21, R0, R21 ;  /* 0x0000000015157223 */ /* 0x000fce0000000015 */
.L_x_17677:
[----:B------:R-:W-:Y:S05]  /*7e20*/  BSYNC.RECONVERGENT B1 ;  /* 0x0000000000017941 */ /* 0x000fea0003800200 */
.L_x_17675:
        /* <DEDUP_REMOVED lines=22> */
.L_x_17679:
[----:B------:R-:W0:Y:S02]  /*7f90*/  MUFU.RCP R21, R4 ;  /* 0x0000000400157308 */ /* 0x000e240000001000 */
[----:B0-----:R-:W-:-:S04]  /*7fa0*/  FFMA R0, R4, R21, -1 ;  /* 0xbf80000004007423 */ /* 0x001fc80000000015 */
[----:B------:R-:W-:-:S04]  /*7fb0*/  FADD.FTZ R0, -R0, -RZ ;  /* 0x800000ff00007221 */ /* 0x000fc80000010100 */
[----:B------:R-:W-:-:S07]  /*7fc0*/  FFMA R21, R21, R0, R21 ;  /* 0x0000000015157223 */ /* 0x000fce0000000015 */
.L_x_17680:
[----:B------:R-:W-:Y:S05]  /*7fd0*/  BSYNC.RECONVERGENT B1 ;  /* 0x0000000000017941 */ /* 0x000fea0003800200 */
.L_x_17678:
        /* <DEDUP_REMOVED lines=21> */
.L_x_17682:
[----:B------:R-:W0:Y:S02]  /*8130*/  MUFU.RCP R21, R4 ;  /* 0x0000000400157308 */ /* 0x000e240000001000 */
[----:B0-----:R-:W-:-:S04]  /*8140*/  FFMA R0, R4, R21, -1 ;  /* 0xbf80000004007423 */ /* 0x001fc80000000015 */
[----:B------:R-:W-:-:S04]  /*8150*/  FADD.FTZ R0, -R0, -RZ ;  /* 0x800000ff00007221 */ /* 0x000fc80000010100 */
[----:B------:R-:W-:-:S07]  /*8160*/  FFMA R21, R21, R0, R21 ;  /* 0x0000000015157223 */ /* 0x000fce0000000015 */
.L_x_17683:
[----:B------:R-:W-:Y:S05]  /*8170*/  BSYNC.RECONVERGENT B1 ;  /* 0x0000000000017941 */ /* 0x000fea0003800200 */
.L_x_17681:
        /* <DEDUP_REMOVED lines=22> */
.L_x_17685:
[----:B------:R-:W0:Y:S02]  /*82e0*/  MUFU.RCP R21, R2 ;  /* 0x0000000200157308 */ /* 0x000e240000001000 */
[----:B0-----:R-:W-:-:S04]  /*82f0*/  FFMA R0, R2, R21, -1 ;  /* 0xbf80000002007423 */ /* 0x001fc80000000015 */
[----:B------:R-:W-:-:S04]  /*8300*/  FADD.FTZ R0, -R0, -RZ ;  /* 0x800000ff00007221 */ /* 0x000fc80000010100 */
[----:B------:R-:W-:-:S07]  /*8310*/  FFMA R21, R21, R0, R21 ;  /* 0x0000000015157223 */ /* 0x000fce0000000015 */
.L_x_17686:
[----:B------:R-:W-:Y:S05]  /*8320*/  BSYNC.RECONVERGENT B1 ;  /* 0x0000000000017941 */ /* 0x000fea0003800200 */
.L_x_17684:
        /* <DEDUP_REMOVED lines=21> */
.L_x_17688:
[----:B------:R-:W0:Y:S02]  /*8480*/  MUFU.RCP R21, R4 ;  /* 0x0000000400157308 */ /* 0x000e240000001000 */
[----:B0-----:R-:W-:-:S04]  /*8490*/  FFMA R0, R4, R21, -1 ;  /* 0xbf80000004007423 */ /* 0x001fc80000000015 */
[----:B------:R-:W-:-:S04]  /*84a0*/  FADD.FTZ R0, -R0, -RZ ;  /* 0x800000ff00007221 */ /* 0x000fc80000010100 */
[----:B------:R-:W-:-:S07]  /*84b0*/  FFMA R21, R21, R0, R21 ;  /* 0x0000000015157223 */ /* 0x000fce0000000015 */
.L_x_17689:
[----:B------:R-:W-:Y:S05]  /*84c0*/  BSYNC.RECONVERGENT B1 ;  /* 0x0000000000017941 */ /* 0x000fea0003800200 */
.L_x_17687:
        /* <DEDUP_REMOVED lines=22> */
.L_x_17691:
[----:B------:R-:W0:Y:S02]  /*8630*/  MUFU.RCP R21, R2 ;  /* 0x0000000200157308 */ /* 0x000e240000001000 */
[----:B0-----:R-:W-:-:S04]  /*8640*/  FFMA R0, R2, R21, -1 ;  /* 0xbf80000002007423 */ /* 0x001fc80000000015 */
[----:B------:R-:W-:-:S04]  /*8650*/  FADD.FTZ R0, -R0, -RZ ;  /* 0x800000ff00007221 */ /* 0x000fc80000010100 */
[----:B------:R-:W-:-:S07]  /*8660*/  FFMA R21, R21, R0, R21 ;  /* 0x0000000015157223 */ /* 0x000fce0000000015 */
.L_x_17692:
[----:B------:R-:W-:Y:S05]  /*8670*/  BSYNC.RECONVERGENT B1 ;  /* 0x0000000000017941 */ /* 0x000fea0003800200 */
.L_x_17690:
        /* <DEDUP_REMOVED lines=21> */
.L_x_17694:
[----:B------:R-:W0:Y:S02]  /*87d0*/  MUFU.RCP R21, R2 ;  /* 0x0000000200157308 */ /* 0x000e240000001000 */
[----:B0-----:R-:W-:-:S04]  /*87e0*/  FFMA R0, R2, R21, -1 ;  /* 0xbf80000002007423 */ /* 0x001fc80000000015 */
[----:B------:R-:W-:-:S04]  /*87f0*/  FADD.FTZ R0, -R0, -RZ ;  /* 0x800000ff00007221 */ /* 0x000fc80000010100 */
[----:B------:R-:W-:-:S07]  /*8800*/  FFMA R21, R21, R0, R21 ;  /* 0x0000000015157223 */ /* 0x000fce0000000015 */
.L_x_17695:
[----:B------:R-:W-:Y:S05]  /*8810*/  BSYNC.RECONVERGENT B1 ;  /* 0x0000000000017941 */ /* 0x000fea0003800200 */
.L_x_17693:
        /* <DEDUP_REMOVED lines=22> */
.L_x_17697:
[----:B------:R-:W0:Y:S02]  /*8980*/  MUFU.RCP R21, R4 ;  /* 0x0000000400157308 */ /* 0x000e240000001000 */
[----:B0-----:R-:W-:-:S04]  /*8990*/  FFMA R0, R4, R21, -1 ;  /* 0xbf80000004007423 */ /* 0x001fc80000000015 */
[----:B------:R-:W-:-:S04]  /*89a0*/  FADD.FTZ R0, -R0, -RZ ;  /* 0x800000ff00007221 */ /* 0x000fc80000010100 */
[----:B------:R-:W-:-:S07]  /*89b0*/  FFMA R21, R21, R0, R21 ;  /* 0x0000000015157223 */ /* 0x000fce0000000015 */
.L_x_17698:
[----:B------:R-:W-:Y:S05]  /*89c0*/  BSYNC.RECONVERGENT B1 ;  /* 0x0000000000017941 */ /* 0x000fea0003800200 */
.L_x_17696:
        /* <DEDUP_REMOVED lines=21> */
.L_x_17700:
[----:B------:R-:W0:Y:S02]  /*8b20*/  MUFU.RCP R21, R4 ;  /* 0x0000000400157308 */ /* 0x000e240000001000 */
[----:B0-----:R-:W-:-:S04]  /*8b30*/  FFMA R0, R4, R21, -1 ;  /* 0xbf80000004007423 */ /* 0x001fc80000000015 */
[----:B------:R-:W-:-:S04]  /*8b40*/  FADD.FTZ R0, -R0, -RZ ;  /* 0x800000ff00007221 */ /* 0x000fc80000010100 */
[----:B------:R-:W-:-:S07]  /*8b50*/  FFMA R21, R21, R0, R21 ;  /* 0x0000000015157223 */ /* 0x000fce0000000015 */
.L_x_17701:
[----:B------:R-:W-:Y:S05]  /*8b60*/  BSYNC.RECONVERGENT B1 ;  /* 0x0000000000017941 */ /* 0x000fea0003800200 */
.L_x_17699:
        /* <DEDUP_REMOVED lines=22> */
.L_x_17703:
[----:B------:R-:W0:Y:S02]  /*8cd0*/  MUFU.RCP R21, R2 ;  /* 0x0000000200157308 */ /* 0x000e240000001000 */
[----:B0-----:R-:W-:-:S04]  /*8ce0*/  FFMA R0, R2, R21, -1 ;  /* 0xbf80000002007423 */ /* 0x001fc80000000015 */
[----:B------:R-:W-:-:S04]  /*8cf0*/  FADD.FTZ R0, -R0, -RZ ;  /* 0x800000ff00007221 */ /* 0x000fc80000010100 */
[----:B------:R-:W-:-:S07]  /*8d00*/  FFMA R21, R21, R0, R21 ;  /* 0x0000000015157223 */ /* 0x000fce0000000015 */
.L_x_17704:
[----:B------:R-:W-:Y:S05]  /*8d10*/  BSYNC.RECONVERGENT B1 ;  /* 0x0000000000017941 */ /* 0x000fea0003800200 */
.L_x_17702:
        /* <DEDUP_REMOVED lines=21> */
.L_x_17706:
[----:B------:R-:W0:Y:S02]  /*8e70*/  MUFU.RCP R21, R4 ;  /* 0x0000000400157308 */ /* 0x000e240000001000 */
[----:B0-----:R-:W-:-:S04]  /*8e80*/  FFMA R0, R4, R21, -1 ;  /* 0xbf80000004007423 */ /* 0x001fc80000000015 */
[----:B------:R-:W-:-:S04]  /*8e90*/  FADD.FTZ R0, -R0, -RZ ;  /* 0x800000ff00007221 */ /* 0x000fc80000010100 */
[----:B------:R-:W-:-:S07]  /*8ea0*/  FFMA R21, R21, R0, R21 ;  /* 0x0000000015157223 */ /* 0x000fce0000000015 */
.L_x_17707:
[----:B------:R-:W-:Y:S05]  /*8eb0*/  BSYNC.RECONVERGENT B1 ;  /* 0x0000000000017941 */ /* 0x000fea0003800200 */
.L_x_17705:
        /* <DEDUP_REMOVED lines=21> */
[----:B------:R-:W-:Y:S01]  /*9010*/  IMAD.MOV.U32 R25, RZ, RZ, R21 ;  /* 0x000000ffff197224 */ /* 0x000fe200078e0015 */
[----:B------:R-:W-:Y:S06]  /*9020*/  BRA `(.L_x_17710) ;  /* 0x0000000000107947 */ /* 0x000fec0003800000 */
.L_x_17709:
[----:B------:R-:W0:Y:S02]  /*9030*/  MUFU.RCP R25, R2 ;  /* 0x0000000200197308 */ /* 0x000e240000001000 */
[----:B0-----:R-:W-:-:S04]  /*9040*/  FFMA R0, R2, R25, -1 ;  /* 0xbf80000002007423 */ /* 0x001fc80000000019 */
[----:B------:R-:W-:-:S04]  /*9050*/  FADD.FTZ R0, -R0, -RZ ;  /* 0x800000ff00007221 */ /* 0x000fc80000010100 */
[----:B------:R-:W-:-:S07]  /*9060*/  FFMA R25, R25, R0, R25 ;  /* 0x0000000019197223 */ /* 0x000fce0000000019 */
.L_x_17710:
[----:B------:R-:W-:Y:S05]  /*9070*/  BSYNC.RECONVERGENT B1 ;  /* 0x0000000000017941 */ /* 0x000fea0003800200 */
.L_x_17708:
        /* <DEDUP_REMOVED lines=39> */
.L_x_17712:
[----:B------:R-:W-:Y:S05]  /*92f0*/  BSYNC.RECONVERGENT B0 ;  /* 0x0000000000007941 */ /* 0x000fea0003800200 */
.L_x_17711:
[----:B------:R1:W2:Y:S01]  /*9300*/  F2F.F16.F32 R48, R28 ;  /* 0x0000001c00307304 */ /* 0x0002a20000200800 */
        /* <DEDUP_REMOVED lines=11> */
.L_x_17714:
[----:B------:R-:W-:Y:S05]  /*93c0*/  BSYNC.RECONVERGENT B0 ;  /* 0x0000000000007941 */ /* 0x000fea0003800200 */
.L_x_17713:
        /* <DEDUP_REMOVED lines=31> */
.L_x_17716:
[----:B------:R-:W-:Y:S05]  /*95c0*/  BSYNC.RECONVERGENT B0 ;  /* 0x0000000000007941 */ /* 0x000fea0003800200 */
.L_x_17715:
[----:B------:R-:W-:Y:S01]  /*95d0*/  FMUL R65, R43, UR13 ;  /* 0x0000000d2b417c20 */ /* 0x000fe20008400000 */
[----:B------:R-:W-:Y:S01]  /*95e0*/  BSSY.RECONVERGENT B0, `(.L_x_17717) ;  /* 0x000000f000007945 */ /* 0x000fe20003800200 */
[----:B------:R-:W-:Y:S01]  /*95f0*/  SHF.L.U32 R28, R28, 0x10, RZ ;  /* 0x000000101c1c7819 */ /* 0x000fe200000006ff */
[----:B------:R-:W-:-:S03]  /*9600*/  IMAD.U32 R42, R32, 0x10000, RZ ;  /* 0x00010000202a7824 */ /* 0x000fc600078e00ff */
[----:B------:R-:W1:Y:S01]  /*9610*/  F2F.F16.F32 R65, R65 ;  /* 0x0000004100417304 */ /* 0x000e620000200800 */
        /* <DEDUP_REMOVED lines=11> */
.L_x_17718:
[----:B------:R-:W-:Y:S05]  /*96d0*/  BSYNC.RECONVERGENT B0 ;  /* 0x0000000000007941 */ /* 0x000fea0003800200 */
.L_x_17717:
        /* <DEDUP_REMOVED lines=62> */
.L_x_17723:
        /* <DEDUP_REMOVED lines=48> */
.L_x_17722:
[----:B------:R-:W-:Y:S05]  /*9dc0*/  BSYNC.RECONVERGENT B1 ;  /* 0x0000000000017941 */ /* 0x000fea0003800200 */
.L_x_17721:
        /* <DEDUP_REMOVED lines=36> */
.L_x_17720:
[----:B------:R-:W-:Y:S05]  /*a010*/  BSYNC.RECONVERGENT B0 ;  /* 0x0000000000007941 */ /* 0x000fea0003800200 */
.L_x_17719:
        /* <DEDUP_REMOVED lines=28> */
.L_x_17728:
        /* <DEDUP_REMOVED lines=48> */
.L_x_17727:
[----:B------:R-:W-:Y:S05]  /*a4e0*/  BSYNC.RECONVERGENT B1 ;  /* 0x0000000000017941 */ /* 0x000fea0003800200 */
.L_x_17726:
        /* <DEDUP_REMOVED lines=36> */
.L_x_17725:
[----:B------:R-:W-:Y:S05]  /*a730*/  BSYNC.RECONVERGENT B0 ;  /* 0x0000000000007941 */ /* 0x000fea0003800200 */
.L_x_17724:
        /* <DEDUP_REMOVED lines=28> */
.L_x_17733:
        /* <DEDUP_REMOVED lines=48> */
.L_x_17732:
[----:B------:R-:W-:Y:S05]  /*ac00*/  BSYNC.RECONVERGENT B1 ;  /* 0x0000000000017941 */ /* 0x000fea0003800200 */
.L_x_17731:
        /* <DEDUP_REMOVED lines=36> */
.L_x_17730:
[----:B------:R-:W-:Y:S05]  /*ae50*/  BSYNC.RECONVERGENT B0 ;  /* 0x0000000000007941 */ /* 0x000fea0003800200 */
.L_x_17729:
        /* <DEDUP_REMOVED lines=26> */
.L_x_17738:
        /* <DEDUP_REMOVED lines=48> */
.L_x_17737:
[----:B------:R-:W-:Y:S05]  /*b300*/  BSYNC.RECONVERGENT B1 ;  /* 0x0000000000017941 */ /* 0x000fea0003800200 */
.L_x_17736:
        /* <DEDUP_REMOVED lines=36> */
.L_x_17735:
[----:B------:R-:W-:Y:S05]  /*b550*/  BSYNC.RECONVERGENT B0 ;  /* 0x0000000000007941 */ /* 0x000fea0003800200 */
.L_x_17734:
        /* <DEDUP_REMOVED lines=39> */
.L_x_17747:
[----:B------:R-:W-:Y:S02]  /*b7d0*/  ISETP.NE.AND P0, PT, R3, RZ, PT ;  /* 0x000000ff0300720c */ /* 0x000fe40003f05270 */
[----:B---3--:R-:W-:-:S11]  /*b7e0*/  FMNMX R7, R2, R7, !PT ;  /* 0x0000000702077209 */ /* 0x008fd60007800000 */
[----:B------:R-:W-:Y:S05]  /*b7f0*/  @P0 BRA `(.L_x_17740) ;  /* 0x0000000000080947 */ /* 0x000fea0003800000 */
[----:B------:R-:W3:Y:S02]  /*b800*/  LDC.64 R4, c[0x0][0x3a8] ;  /* 0x0000ea00ff047b82 */ /* 0x000ee40000000a00 */
[----:B---3--:R3:W-:Y:S02]  /*b810*/  REDG.E.MAX.S32.STRONG.GPU desc[UR22][R4.64], R7 ;  /* 0x000000070400798e */ /* 0x0087e4000d12e316 */
.L_x_17740:
[----:B------:R-:W-:Y:S05]  /*b820*/  BSYNC B0 ;  /* 0x0000000000007941 */ /* 0x000fea0003800000 */
.L_x_17739:
        /* <DEDUP_REMOVED lines=11> */
[----:B012-4-:R-:W-:Y:S05]  /*b8e0*/  CALL.REL.NOINC `($__internal_497_$__cuda_sm20_rcp_rn_f32_slowpath) ;  /* 0x0000000400987944 */ /* 0x017fea0003c00000 */
[----:B------:R-:W-:Y:S05]  /*b8f0*/  BRA `(.L_x_17743) ;  /* 0x0000000000147947 */ /* 0x000fea0003800000 */
.L_x_17742:
[----:B0---4-:R-:W0:Y:S01]  /*b900*/  MUFU.RCP R21, UR13 ;  /* 0x0000000d00157d08 */ /* 0x011e220008001000 */
[----:B------:R-:W-:-:S04]  /*b910*/  IMAD.U32 R0, RZ, RZ, UR13 ;  /* 0x0000000dff007e24 */ /* 0x000fc8000f8e00ff */
[----:B0-----:R-:W-:-:S04]  /*b920*/  FFMA R0, R21, R0, -1 ;  /* 0xbf80000015007423 */ /* 0x001fc80000000000 */
[----:B------:R-:W-:-:S04]  /*b930*/  FADD.FTZ R0, -R0, -RZ ;  /* 0x800000ff00007221 */ /* 0x000fc80000010100 */
[----:B------:R-:W-:-:S07]  /*b940*/  FFMA R21, R21, R0, R21 ;  /* 0x0000000015157223 */ /* 0x000fce0000000015 */
.L_x_17743:
[----:B------:R-:W0:Y:S02]  /*b950*/  LDC.64 R2, c[0x0][0x3b0] ;  /* 0x0000ec00ff027b82 */ /* 0x000e240000000a00 */
[----:B0-----:R-:W-:Y:S01]  /*b960*/  STG.E desc[UR22][R2.64], R21 ;  /* 0x0000001502007986 */ /* 0x001fe2000c101916 */
[----:B------:R-:W-:Y:S05]  /*b970*/  EXIT ;  /* 0x000000000000794d */ /* 0x000fea0003800000 */
.L_x_17741:
[----:B------:R-:W-:Y:S01]  /*b980*/  HFMA2 R9, -RZ, RZ, 0, 2.384185791015625e-07 ;  /* 0x00000004ff097431 */ /* 0x000fe200000001ff */
[----:B------:R-:W-:Y:S01]  /*b990*/  MOV R11, 0x1f ;  /* 0x0000001f000b7802 */ /* 0x000fe20000000f00 */
[----:B------:R-:W-:-:S07]  /*b9a0*/  IMAD.MOV.U32 R4, RZ, RZ, -0x1 ;  /* 0xffffffffff047424 */ /* 0x000fce00078e00ff */
[----:B0123--:R-:W-:Y:S05]  /*b9b0*/  WARPSYNC.COLLECTIVE R4, `(.L_x_17744) ;  /* 0x0000000004087348 */ /* 0x00ffea0003c00000 */
[----:B---3--:R3:W4:Y:S02]  /*b9c0*/  SHFL.DOWN P0, R7, R0, R9, R11 ;  /* 0x0800000900077389 */ /* 0x008724000000000b */
[----:B01234-:R-:W-:Y:S05]  /*b9d0*/  ENDCOLLECTIVE ;  /* 0x000000000000791b */ /* 0x01ffea0003800000 */
.L_x_17744:
[----:B------:R-:W-:Y:S01]  /*b9e0*/  IMAD.MOV.U32 R9, RZ, RZ, 0x2 ;  /* 0x00000002ff097424 */ /* 0x000fe200078e00ff */
[----:B------:R-:W-:-:S04]  /*b9f0*/  MOV R5, R7 ;  /* 0x0000000700057202 */ /* 0x000fc80000000f00 */
[----:B------:R-:W-:-:S04]  /*ba00*/  FMNMX R5, R5, R0, !PT ;  /* 0x0000000005057209 */ /* 0x000fc80007800000 */
[----:B------:R-:W-:-:S07]  /*ba10*/  MOV R0, R5 ;  /* 0x0000000500007202 */ /* 0x000fce0000000f00 */
[----:B------:R-:W-:Y:S05]  /*ba20*/  WARPSYNC.COLLECTIVE R4, `(.L_x_17745) ;  /* 0x0000000004087348 */ /* 0x000fea0003c00000 */
[----:B------:R0:W1:Y:S02]  /*ba30*/  SHFL.DOWN P0, R7, R0, R9, R11 ;  /* 0x0800000900077389 */ /* 0x000064000000000b */
[----:B01----:R-:W-:Y:S05]  /*ba40*/  ENDCOLLECTIVE ;  /* 0x000000000000791b */ /* 0x003fea0003800000 */
.L_x_17745:
[----:B------:R-:W-:Y:S01]  /*ba50*/  IMAD.MOV.U32 R9, RZ, RZ, 0x1 ;  /* 0x00000001ff097424 */ /* 0x000fe200078e00ff */
[----:B------:R-:W-:-:S04]  /*ba60*/  MOV R2, R7 ;  /* 0x0000000700027202 */ /* 0x000fc80000000f00 */
[----:B------:R-:W-:-:S04]  /*ba70*/  FMNMX R2, R5, R2, !PT ;  /* 0x0000000205027209 */ /* 0x000fc80007800000 */
[----:B------:R-:W-:-:S07]  /*ba80*/  MOV R0, R2 ;  /* 0x0000000200007202 */ /* 0x000fce0000000f00 */
[----:B------:R-:W-:Y:S05]  /*ba90*/  WARPSYNC.COLLECTIVE R4, `(.L_x_17746) ;  /* 0x0000000004087348 */ /* 0x000fea0003c00000 */
[----:B------:R0:W1:Y:S02]  /*baa0*/  SHFL.DOWN P0, R7, R0, R9, R11 ;  /* 0x0800000900077389 */ /* 0x000064000000000b */
[----:B01----:R-:W-:Y:S05]  /*bab0*/  ENDCOLLECTIVE ;  /* 0x000000000000791b */ /* 0x003fea0003800000 */
.L_x_17746:
[----:B------:R-:W-:Y:S05]  /*bac0*/  BRA `(.L_x_17747) ;  /* 0xfffffffc00407947 */ /* 0x000fea000383ffff */
        .weak           $__internal_496_$__cuda_sm20_div_u64
        .type           $__internal_496_$__cuda_sm20_div_u64,@function
        .size           $__internal_496_$__cuda_sm20_div_u64,($__internal_497_$__cuda_sm20_rcp_rn_f32_slowpath - $__internal_496_$__cuda_sm20_div_u64)
$__internal_496_$__cuda_sm20_div_u64:
        /* <DEDUP_REMOVED lines=71> */
[----:B------:R-:W-:Y:S11]  /*bf40*/  RET.REL.NODEC R6 `(_ZN18transformer_engine6detail38cast_transpose_fused_kernel_notalignedILb0ELb0ELb1EfNS_16CTDBiasDActParamI6__halfS3_S3_fEELi4ELi4ENS_5EmptyEXadL_ZNS_4siluIffEET_T0_RKS5_EEEEvT3_mmm) ;  /* 0xffffff40062c7950 */ /* 0x000ff60003c3ffff */
        .weak           $__internal_497_$__cuda_sm20_rcp_rn_f32_slowpath
        .type           $__internal_497_$__cuda_sm20_rcp_rn_f32_slowpath,@function
        .size           $__internal_497_$__cuda_sm20_rcp_rn_f32_slowpath,(.L_x_29798 - $__internal_497_$__cuda_sm20_rcp_rn_f32_slowpath)
$__internal_497_$__cuda_sm20_rcp_rn_f32_slowpath:
        /* <DEDUP_REMOVED lines=15> */
.L_x_17749:
        /* <DEDUP_REMOVED lines=33> */
.L_x_17751:
[----:B------:R0:W1:Y:S02]  /*c250*/  MUFU.RCP R21, R0 ;  /* 0x0000000000157308 */ /* 0x0000640000001000 */
.L_x_17750:
[----:B------:R-:W-:Y:S05]  /*c260*/  BSYNC B0 ;  /* 0x0000000000007941 */ /* 0x000fea0003800000 */
.L_x_17748:
[----:B------:R-:W-:Y:S01]  /*c270*/  HFMA2 R25, -RZ, RZ, 0, 0 ;  /* 0x00000000ff197431 */ /* 0x000fe200000001ff */
[----:B------:R-:W-:-:S04]  /*c280*/  MOV R24, R4 ;  /* 0x0000000400187202 */ /* 0x000fc80000000f00 */
[----:B01----:R-:W-:Y:S05]  /*c290*/  RET.REL.NODEC R24 `(_ZN18transformer_engine6detail38cast_transpose_fused_kernel_notalignedILb0ELb0ELb1EfNS_16CTDBiasDActParamI6__halfS3_S3_fEELi4ELi4ENS_5EmptyEXadL_ZNS_4siluIffEET_T0_RKS5_EEEEvT3_mmm) ;  /* 0xffffff3c18587950 */ /* 0x003fea0003c3ffff */
.L_x_17752:
        /* <DEDUP_REMOVED lines=14> */
.L_x_29798:


//--------------------- .text._ZN18transformer_engine6detail38cast_transpose_fused_kernel_notalignedILb0ELb0ELb1EfNS_16CTDBiasDActParamI6__halfS3_ffEELi4ELi2ENS_5EmptyEXadL_ZNS_4siluIffEET_T0_RKS5_EEEEvT3_mmm --------------------------
	.section	.text._ZN18transformer_engine6detail38cast_transpose_fused_kernel_notalignedILb0ELb0ELb1EfNS_16CTDBiasDActParamI6__halfS3_ffEELi4ELi2ENS_5EmptyEXadL_ZNS_4siluIffEET_T0_RKS5_EEEEvT3_mmm,"ax",@progbits
	.align	128
        .global         _ZN18transformer_engine6detail38cast_transpose_fused_kernel_notalignedILb0ELb0ELb1EfNS_16CTDBiasDActParamI6__halfS3_ffEELi4ELi2ENS_5EmptyEXadL_ZNS_4siluIffEET_T0_RKS5_EEEEvT3_mmm
        .type           _ZN18transformer_engine6detail38cast_transpose_fused_kernel_notalignedILb0ELb0ELb1EfNS_16CTDBiasDActParamI6__halfS3_ffEELi4ELi2ENS_5EmptyEXadL_ZNS_4siluIffEET_T0_RKS5_EEEEvT3_mmm,@function
        .size           _ZN18transformer_engine6detail38cast_transpose_fused_kernel_notalignedILb0ELb0ELb1EfNS_16CTDBiasDActParamI6__halfS3_ffEELi4ELi2ENS_5EmptyEXadL_ZNS_4siluIffEET_T0_RKS5_EEEEvT3_mmm,(.L_x_29800 - _ZN18transformer_engine6detail38cast_transpose_fused_kernel_notalignedILb0ELb0ELb1EfNS_16CTDBiasDActParamI6__halfS3_ffEELi4ELi2ENS_5EmptyEXadL_ZNS_4siluIffEET_T0_RKS5_EEEEvT3_mmm)
        .other          _ZN18transformer_engine6detail38cast_transpose_fused_kernel_notalignedILb0ELb0ELb1EfNS_16CTDBiasDActParamI6__halfS3_ffEELi4ELi2ENS_5EmptyEXadL_ZNS_4siluIffEET_T0_RKS5_EEEEvT3_mmm,@"STO_CUDA_ENTRY STV_DEFAULT"
_ZN18transformer_engine6detail38cast_transpose_fused_kernel_notalignedILb0ELb0ELb1EfNS_16CTDBiasDActParamI6__halfS3_ffEELi4ELi2ENS_5EmptyEXadL_ZNS_4siluIffEET_T0_RKS5_EEEEvT3_mmm:
.text._ZN18transformer_engine6detail38cast_transpose_fused_kernel_notalignedILb0ELb0ELb1EfNS_16CTDBiasDActParamI6__halfS3_ffEELi4ELi2ENS_5EmptyEXadL_ZNS_4siluIffEET_T0_RKS5_EEEEvT3_mmm:
        /* <DEDUP_REMOVED lines=44> */
.L_x_17753:
[----:B------:R-:W-:-:S07]  /*02c0*/  MOV R4, 0x2e0 ;  /* 0x000002e000047802 */ /* 0x000fce0000000f00 */
[----:B------:R-:W-:Y:S05]  /*02d0*/  CALL.REL.NOINC `($__internal_498_$__cuda_sm20_div_u64) ;  /* 0x00000068006c7944 */ /* 0x000fea0003c00000 */
        /* <DEDUP_REMOVED lines=11> */
.L_x_17754:
        /* <DEDUP_REMOVED lines=102> */
[----:B------:R-:W1:Y:S01]  /*09f0*/  MUFU.EX2 R15, R4 ;  /* 0x00000004000f7308 */ /* 0x000e620000000800 */
[----:B------:R-:W-:-:S04]  /*0a00*/  IMAD.SHL.U32 R0, R0, 0x800000, RZ ;  /* 0x0080000000007824 */ /* 0x000fc800078e00ff */
[----:B-1----:R-:W-:-:S05]  /*0a10*/  FFMA R17, R0, R15, 1 ;  /* 0x3f80000000117423 */ /* 0x002fca000000000f */
[----:B------:R-:W-:-:S04]  /*0a20*/  IADD3 R0, PT, PT, R17, 0x1800000, RZ ;  /* 0x0180000011007810 */ /* 0x000fc80007ffe0ff */
[----:B------:R-:W-:Y:S02]  /*0a30*/  LOP3.LUT R0, R0, 0x7f800000, RZ, 0xc0, !PT ;  /* 0x7f80000000007812 */ /* 0x000fe400078ec0ff */
[----:B---3--:R-:W-:Y:S02]  /*0a40*/  @P2 R2UR UR19, R14 ;  /* 0x000000000e1322ca */ /* 0x008fe400000e0000 */
[----:B------:R-:W-:Y:S01]  /*0a50*/  ISETP.GT.U32.AND P2, PT, R0, 0x1ffffff, PT ;  /* 0x01ffffff0000780c */ /* 0x000fe20003f44070 */
[----:B------:R-:W-:Y:S01]  /*0a60*/  IMAD R4, R40, 0x108, RZ ;  /* 0x0000010828047824 */ /* 0x000fe200078e02ff */
[----:B------:R-:W-:-:S11]  /*0a70*/  @!P1 CS2R R20, SRZ ;  /* 0x0000000000149805 */ /* 0x000fd6000001ff00 */
[----:B------:R-:W-:Y:S05]  /*0a80*/  @P2 BRA `(.L_x_17756) ;  /* 0x0000000000102947 */ /* 0x000fea0003800000 */
[----:B------:R-:W-:Y:S01]  /*0a90*/  IMAD.MOV.U32 R0, RZ, RZ, R17 ;  /* 0x000000ffff007224 */ /* 0x000fe200078e0011 */
[----:B------:R-:W-:-:S07]  /*0aa0*/  MOV R36, 0xac0 ;  /* 0x00000ac000247802 */ /* 0x000fce0000000f00 */
[----:B-----5:R-:W-:Y:S05]  /*0ab0*/  CALL.REL.NOINC `($__internal_499_$__cuda_sm20_rcp_rn_f32_slowpath) ;  /* 0x0000006400947944 */ /* 0x020fea0003c00000 */
[----:B------:R-:W-:Y:S05]  /*0ac0*/  BRA `(.L_x_17757) ;  /* 0x0000000000107947 */ /* 0x000fea0003800000 */
.L_x_17756:
[----:B------:R-:W0:Y:S02]  /*0ad0*/  MUFU.RCP R0, R17 ;  /* 0x0000001100007308 */ /* 0x000e240000001000 */
[----:B0-----:R-:W-:-:S04]  /*0ae0*/  FFMA R14, R17, R0, -1 ;  /* 0xbf800000110e7423 */ /* 0x001fc80000000000 */
[----:B------:R-:W-:-:S04]  /*0af0*/  FADD.FTZ R15, -R14, -RZ ;  /* 0x800000ff0e0f7221 */ /* 0x000fc80000010100 */
[----:B------:R-:W-:-:S07]  /*0b00*/  FFMA R0, R0, R15, R0 ;  /* 0x0000000f00007223 */ /* 0x000fce0000000000 */
.L_x_17757:
[----:B------:R-:W-:Y:S05]  /*0b10*/  BSYNC.RECONVERGENT B1 ;  /* 0x0000000000017941 */ /* 0x000fea0003800200 */
.L_x_17755:
        /* <DEDUP_REMOVED lines=20> */
[----:B-----5:R-:W-:Y:S05]  /*0c60*/  CALL.REL.NOINC `($__internal_499_$__cuda_sm20_rcp_rn_f32_slowpath) ;  /* 0x0000006400287944 */ /* 0x020fea0003c00000 */
[----:B------:R-:W-:Y:S05]  /*0c70*/  BRA `(.L_x_17760) ;  /* 0x0000000000107947 */ /* 0x000fea0003800000 */
.L_x_17759:
[----:B------:R-:W0:Y:S02]  /*0c80*/  MUFU.RCP R0, R17 ;  /* 0x0000001100007308 */ /* 0x000e240000001000 */
[----:B0-----:R-:W-:-:S04]  /*0c90*/  FFMA R14, R17, R0, -1 ;  /* 0xbf800000110e7423 */ /* 0x001fc80000000000 */
[----:B------:R-:W-:-:S04]  /*0ca0*/  FADD.FTZ R15, -R14, -RZ ;  /* 0x800000ff0e0f7221 */ /* 0x000fc80000010100 */
[----:B------:R-:W-:-:S07]  /*0cb0*/  FFMA R0, R0, R15, R0 ;  /* 0x0000000f00007223 */ /* 0x000fce0000000000 */
.L_x_17760:
[----:B------:R-:W-:Y:S05]  /*0cc0*/  BSYNC.RECONVERGENT B1 ;  /* 0x0000000000017941 */ /* 0x000fea0003800200 */
.L_x_17758:
[----:B------:R-:W-:Y:S01]  /*0cd0*/  HADD2.F32 R33, -RZ, R3.H0_H0 ;  /* 0x20000003ff217230 */ /* 0x000fe20000004100 */
[----:B------:R-:W-:Y:S01]  /*0ce0*/  BSSY.RECONVERGENT B1, `(.L_x_17761) ;  /* 0x0000018000017945 */ /* 0x000fe20003800200 */
[----:B------:R-:W-:Y:S02]  /*0cf0*/  IMAD.MOV.U32 R14, RZ, RZ, 0x3bbb989d ;  /* 0x3bbb989dff0e7424 */ /* 0x000fe400078e00ff */
[----:B------:R-:W-:Y:S01]  /*0d00*/  FMUL R2, R2, R0 ;  /* 0x0000000002027220 */ /* 0x000fe20000400000 */
        /* <DEDUP_REMOVED lines=15> */
[----:B-----5:R-:W-:Y:S05]  /*0e00*/  CALL.REL.NOINC `($__internal_499_$__cuda_sm20_rcp_rn_f32_slowpath) ;  /* 0x0000006000c07944 */ /* 0x020fea0003c00000 */
[----:B------:R-:W-:Y:S05]  /*0e10*/  BRA `(.L_x_17763) ;  /* 0x0000000000107947 */ /* 0x000fea0003800000 */
.L_x_17762:
[----:B------:R-:W0:Y:S02]  /*0e20*/  MUFU.RCP R0, R17 ;  /* 0x0000001100007308 */ /* 0x000e240000001000 */
[----:B0-----:R-:W-:-:S04]  /*0e30*/  FFMA R14, R17, R0, -1 ;  /* 0xbf800000110e7423 */ /* 0x001fc80000000000 */
[----:B------:R-:W-:-:S04]  /*0e40*/  FADD.FTZ R15, -R14, -RZ ;  /* 0x800000ff0e0f7221 */ /* 0x000fc80000010100 */
[----:B------:R-:W-:-:S07]  /*0e50*/  FFMA R0, R0, R15, R0 ;  /* 0x0000000f00007223 */ /* 0x000fce0000000000 */
.L_x_17763:
[----:B------:R-:W-:Y:S05]  /*0e60*/  BSYNC.RECONVERGENT B1 ;  /* 0x0000000000017941 */ /* 0x000fea0003800200 */
.L_x_17761:
        /* <DEDUP_REMOVED lines=20> */
[----:B-----5:R-:W-:Y:S05]  /*0fb0*/  CALL.REL.NOINC `($__internal_499_$__cuda_sm20_rcp_rn_f32_slowpath) ;  /* 0x0000006000547944 */ /* 0x020fea0003c00000 */
[----:B------:R-:W-:Y:S05]  /*0fc0*/  BRA `(.L_x_17766) ;  /* 0x0000000000107947 */ /* 0x000fea0003800000 */
.L_x_17765:
[----:B------:R-:W0:Y:S02]  /*0fd0*/  MUFU.RCP R0, R15 ;  /* 0x0000000f00007308 */ /* 0x000e240000001000 */
[----:B0-----:R-:W-:-:S04]  /*0fe0*/  FFMA R3, R15, R0, -1 ;  /* 0xbf8000000f037423 */ /* 0x001fc80000000000 */
[----:B------:R-:W-:-:S04]  /*0ff0*/  FADD.FTZ R3, -R3, -RZ ;  /* 0x800000ff03037221 */ /* 0x000fc80000010100 */
[----:B------:R-:W-:-:S07]  /*1000*/  FFMA R0, R0, R3, R0 ;  /* 0x0000000300007223 */ /* 0x000fce0000000000 */
.L_x_17766:
[----:B------:R-:W-:Y:S05]  /*1010*/  BSYNC.RECONVERGENT B1 ;  /* 0x0000000000017941 */ /* 0x000fea0003800200 */
.L_x_17764:
[----:B------:R-:W-:Y:S02]  /*1020*/  HFMA2 R14, -RZ, RZ, 3.7421875, 0 ;  /* 0x437c0000ff0e7431 */ /* 0x000fe400000001ff */
[----:B-----5:R-:W-:Y:S01]  /*1030*/  HADD2.F32 R28, -RZ, R8.H0_H0 ;  /* 0x20000008ff1c7230 */ /* 0x020fe20000004100 */
        /* <DEDUP_REMOVED lines=17> */
[----:B------:R-:W-:Y:S05]  /*1150*/  CALL.REL.NOINC `($__internal_499_$__cuda_sm20_rcp_rn_f32_slowpath) ;  /* 0x0000005c00ec7944 */ /* 0x000fea0003c00000 */
[----:B------:R-:W-:Y:S05]  /*1160*/  BRA `(.L_x_17769) ;  /* 0x0000000000107947 */ /* 0x000fea0003800000 */
.L_x_17768:
[----:B------:R-:W0:Y:S02]  /*1170*/  MUFU.RCP R0, R17 ;  /* 0x0000001100007308 */ /* 0x000e240000001000 */
[----:B0-----:R-:W-:-:S04]  /*1180*/  FFMA R3, R17, R0, -1 ;  /* 0xbf80000011037423 */ /* 0x001fc80000000000 */
[----:B------:R-:W-:-:S04]  /*1190*/  FADD.FTZ R3, -R3, -RZ ;  /* 0x800000ff03037221 */ /* 0x000fc80000010100 */
[----:B------:R-:W-:-:S07]  /*11a0*/  FFMA R0, R0, R3, R0 ;  /* 0x0000000300007223 */ /* 0x000fce0000000000 */
.L_x_17769:
[----:B------:R-:W-:Y:S05]  /*11b0*/  BSYNC.RECONVERGENT B1 ;  /* 0x0000000000017941 */ /* 0x000fea0003800200 */
.L_x_17767:
[----:B------:R-:W-:Y:S01]  /*11c0*/  SHF.R.U64 R26, R8, 0x10, R9 ;  /* 0x00000010081a7819 */ /* 0x000fe20000001209 */
[----:B------:R-:W-:Y:S01]  /*11d0*/  IMAD.MOV.U32 R3, RZ, RZ, 0x3bbb989d ;  /* 0x3bbb989dff037424 */ /* 0x000fe200078e00ff */
[----:B------:R-:W-:Y:S01]  /*11e0*/  BSSY.RECONVERGENT B1, `(.L_x_17770) ;  /* 0x0000018000017945 */ /* 0x000fe20003800200 */
[----:B------:R-:W-:Y:S02]  /*11f0*/  IMAD.MOV.U32 R8, RZ, RZ, 0x437c0000 ;  /* 0x437c0000ff087424 */ /* 0x000fe400078e00ff */
        /* <DEDUP_REMOVED lines=16> */
[----:B------:R-:W-:Y:S05]  /*1300*/  CALL.REL.NOINC `($__internal_499_$__cuda_sm20_rcp_rn_f32_slowpath) ;  /* 0x0000005c00807944 */ /* 0x000fea0003c00000 */
[----:B------:R-:W-:Y:S05]  /*1310*/  BRA `(.L_x_17772) ;  /* 0x0000000000107947 */ /* 0x000fea0003800000 */
.L_x_17771:
[----:B------:R-:W0:Y:S02]  /*1320*/  MUFU.RCP R0, R17 ;  /* 0x0000001100007308 */ /* 0x000e240000001000 */
[----:B0-----:R-:W-:-:S04]  /*1330*/  FFMA R3, R17, R0, -1 ;  /* 0xbf80000011037423 */ /* 0x001fc80000000000 */
[----:B------:R-:W-:-:S04]  /*1340*/  FADD.FTZ R3, -R3, -RZ ;  /* 0x800000ff03037221 */ /* 0x000fc80000010100 */
[----:B------:R-:W-:-:S07]  /*1350*/  FFMA R0, R0, R3, R0 ;  /* 0x0000000300007223 */ /* 0x000fce0000000000 */
.L_x_17772:
[----:B------:R-:W-:Y:S05]  /*1360*/  BSYNC.RECONVERGENT B1 ;  /* 0x0000000000017941 */ /* 0x000fea0003800200 */
.L_x_17770:
        /* <DEDUP_REMOVED lines=19> */
[----:B------:R-:W-:Y:S05]  /*14a0*/  CALL.REL.NOINC `($__internal_499_$__cuda_sm20_rcp_rn_f32_slowpath) ;  /* 0x0000005c00187944 */ /* 0x000fea0003c00000 */
[----:B------:R-:W-:Y:S05]  /*14b0*/  BRA `(.L_x_17775) ;  /* 0x0000000000107947 */ /* 0x000fea0003800000 */
.L_x_17774:
[----:B------:R-:W0:Y:S02]  /*14c0*/  MUFU.RCP R0, R15 ;  /* 0x0000000f00007308 */ /* 0x000e240000001000 */
[----:B0-----:R-:W-:-:S04]  /*14d0*/  FFMA R3, R15, R0, -1 ;  /* 0xbf8000000f037423 */ /* 0x001fc80000000000 */
[----:B------:R-:W-:-:S04]  /*14e0*/  FADD.FTZ R3, -R3, -RZ ;  /* 0x800000ff03037221 */ /* 0x000fc80000010100 */
[----:B------:R-:W-:-:S07]  /*14f0*/  FFMA R0, R0, R3, R0 ;  /* 0x0000000300007223 */ /* 0x000fce0000000000 */
.L_x_17775:
[----:B------:R-:W-:Y:S05]  /*1500*/  BSYNC.RECONVERGENT B1 ;  /* 0x0000000000017941 */ /* 0x000fea0003800200 */
.L_x_17773:
        /* <DEDUP_REMOVED lines=22> */
.L_x_17777:
[----:B------:R-:W0:Y:S02]  /*1670*/  MUFU.RCP R0, R15 ;  /* 0x0000000f00007308 */ /* 0x000e240000001000 */
[----:B0-----:R-:W-:-:S04]  /*1680*/  FFMA R3, R15, R0, -1 ;  /* 0xbf8000000f037423 */ /* 0x001fc80000000000 */
[----:B------:R-:W-:-:S04]  /*1690*/  FADD.FTZ R3, -R3, -RZ ;  /* 0x800000ff03037221 */ /* 0x000fc80000010100 */
[----:B------:R-:W-:-:S07]  /*16a0*/  FFMA R0, R0, R3, R0 ;  /* 0x0000000300007223 */ /* 0x000fce0000000000 */
.L_x_17778:
[----:B------:R-:W-:Y:S05]  /*16b0*/  BSYNC.RECONVERGENT B1 ;  /* 0x0000000000017941 */ /* 0x000fea0003800200 */
.L_x_17776:
[C---:B------:R-:W-:Y:S01]  /*16c0*/  ISETP.GE.U32.AND P0, PT, R7.reuse, UR24, PT ;  /* 0x0000001807007c0c */ /* 0x040fe2000bf06070 */
[----:B------:R-:W-:Y:S01]  /*16d0*/  VIADD R24, R6, 0x1e ;  /* 0x0000001e06187836 */ /* 0x000fe20000000000 */
[----:B------:R-:W-:Y:S01]  /*16e0*/  IADD3 R32, P2, PT, R12, UR20, RZ ;  /* 0x000000140c207c10 */ /* 0x000fe2000ff5e0ff */
[----:B------:R-:W-:Y:S01]  /*16f0*/  VIADD R3, R7, 0x2 ;  /* 0x0000000207037836 */ /* 0x000fe20000000000 */
[----:B------:R-:W-:Y:S01]  /*1700*/  ISETP.GE.U32.OR P0, PT, R34, UR21, P0 ;  /* 0x0000001522007c0c */ /* 0x000fe20008706470 */
[----:B------:R-:W-:Y:S01]  /*1710*/  FMUL R0, R8, R0 ;  /* 0x0000000008007220 */ /* 0x000fe20000400000 */
[----:B------:R-:W-:Y:S01]  /*1720*/  LOP3.LUT R24, R24, 0x1f, RZ, 0xc0, !PT ;  /* 0x0000001f18187812 */ /* 0x000fe200078ec0ff */
[----:B------:R-:W-:Y:S01]  /*1730*/  IMAD.U32 R15, RZ, RZ, UR16 ;  /* 0x00000010ff0f7e24 */ /* 0x000fe2000f8e00ff */
[----:B------:R-:W-:Y:S01]  /*1740*/  ISETP.GE.U32.AND P1, PT, R3, UR24, PT ;  /* 0x0000001803007c0c */ /* 0x000fe2000bf26070 */
[----:B------:R-:W-:Y:S01]  /*1750*/  FMUL R14, R33, UR19 ;  /* 0x00000013210e7c20 */ /* 0x000fe20008400000 */
[----:B------:R-:W-:-:S02]  /*1760*/  IADD3.X R31, PT, PT, R31, UR25, RZ, P2, !PT ;  /* 0x000000191f1f7c10 */ /* 0x000fc400097fe4ff */
[C---:B------:R-:W-:Y:S02]  /*1770*/  ISETP.LT.U32.AND P1, PT, R24.reuse, UR21, !P1 ;  /* 0x0000001518007c0c */ /* 0x040fe4000cf21070 */
[----:B------:R-:W-:-:S03]  /*1780*/  IADD3 R8, P4, PT, R24, R32, RZ ;  /* 0x0000002018087210 */ /* 0x000fc60007f9e0ff */
[C---:B------:R-:W-:Y:S02]  /*1790*/  @!P0 IADD3 R12, P3, PT, R11.reuse, UR16, RZ ;  /* 0x000000100b0c8c10 */ /* 0x040fe4000ff7e0ff */
[C---:B------:R-:W-:Y:S02]  /*17a0*/  @!P0 LEA R46, P2, R11.reuse, UR13, 0x4 ;  /* 0x0000000d0b2e8c11 */ /* 0x040fe4000f8420ff */
[----:B------:R-:W-:Y:S02]  /*17b0*/  @!P0 IADD3.X R13, PT, PT, R10, UR30, RZ, P3, !PT ;  /* 0x0000001e0a0d8c10 */ /* 0x000fe40009ffe4ff */
[----:B------:R-:W-:Y:S02]  /*17c0*/  IADD3.X R9, PT, PT, RZ, R31, RZ, P4, !PT ;  /* 0x0000001fff097210 */ /* 0x000fe400027fe4ff */
[C---:B------:R-:W-:Y:S01]  /*17d0*/  @!P0 LEA R36, P3, R12.reuse, UR13, 0x4 ;  /* 0x0000000d0c248c11 */ /* 0x040fe2000f8620ff */
[----:B------:R-:W-:Y:S01]  /*17e0*/  HADD2.F32 R27, -RZ, R20.H0_H0 ;  /* 0x20000014ff1b7230 */ /* 0x000fe20000004100 */
[----:B------:R-:W-:Y:S01]  /*17f0*/  @!P0 LEA.HI.X R47, R11, UR9, R10, 0x4, P2 ;  /* 0x000000090b2f8c11 */ /* 0x000fe200090f240a */
[----:B------:R-:W-:Y:S01]  /*1800*/  @P1 IMAD.WIDE.U32 R10, R15, 0x3, R8 ;  /* 0x000000030f0a1825 */ /* 0x000fe200078e0008 */
[----:B------:R-:W-:-:S03]  /*1810*/  @!P0 LEA.HI.X R37, R12, UR9, R13, 0x4, P3 ;  /* 0x000000090c258c11 */ /* 0x000fc600098f240d */
[----:B------:R-:W-:Y:S01]  /*1820*/  FMUL R12, R25, UR19 ;  /* 0x00000013190c7c20 */ /* 0x000fe20008400000 */
[----:B------:R-:W-:Y:S01]  /*1830*/  FMUL R13, R2, UR19 ;  /* 0x00000013020d7c20 */ /* 0x000fe20008400000 */
[----:B------:R-:W-:Y:S01]  /*1840*/  FMUL R15, R29, UR19 ;  /* 0x000000131d0f7c20 */ /* 0x000fe20008400000 */
[----:B------:R-:W-:Y:S01]  /*1850*/  IMAD.MOV.U32 R48, RZ, RZ, 0x437c0000 ;  /* 0x437c0000ff307424 */ /* 0x000fe200078e00ff */
[----:B------:R-:W-:Y:S01]  /*1860*/  VOTEU.ANY UP0, P1 ;  /* 0x0000000000ff7886 */ /* 0x000fe20000800100 */
[----:B------:R-:W-:Y:S02]  /*1870*/  @P1 IADD3 R8, P2, PT, R8, UR20, RZ ;  /* 0x0000001408081c10 */ /* 0x000fe4000ff5e0ff */
[----:B------:R-:W-:Y:S01]  /*1880*/  @!P1 CS2R R18, SRZ ;  /* 0x0000000000129805 */ /* 0x000fe2000001ff00 */
[----:B------:R0:W-:Y:S01]  /*1890*/  @!P0 STG.E.128 desc[UR26][R46.64], R12 ;  /* 0x0000000c2e008986 */ /* 0x0001e2000c101d1a */
[----:B------:R-:W-:Y:S01]  /*18a0*/  @P1 LEA R38, P3, R10, UR22, 0x3 ;  /* 0x000000160a261c11 */ /* 0x000fe2000f8618ff */
        /* <DEDUP_REMOVED lines=11> */
[----:B0-----:R-:W-:-:S04]  /*1960*/  MOV R46, 0x3bbb989d ;  /* 0x3bbb989d002e7802 */ /* 0x001fc80000000f00 */
[----:B------:R0:W-:Y:S01]  /*1970*/  @!P0 STG.E.128 desc[UR26][R36.64], R8 ;  /* 0x0000000824008986 */ /* 0x0001e2000c101d1a */
[----:B------:R-:W-:Y:S01]  /*1980*/  FFMA.SAT R43, R27, -R46, 0.5 ;  /* 0x3f0000001b2b7423 */ /* 0x000fe2000000282e */
[----:B------:R-:W-:Y:S02]  /*1990*/  FMNMX3 R2, |R25|, RZ, |R2|, !PT ;  /* 0x000000ff19027276 */ /* 0x000fe40007800602 */
[----:B------:R1:W5:Y:S01]  /*19a0*/  @P1 LDG.E.64 R16, desc[UR26][R44.64] ;  /* 0x0000001a2c101981 */ /* 0x000362000c1e1b00 */
[----:B------:R-:W-:-:S03]  /*19b0*/  FFMA.RM R43, R43, R48, 12582913 ;  /* 0x4b4000012b2b7423 */ /* 0x000fc60000004030 */
[----:B------:R1:W5:Y:S01]  /*19c0*/  @P1 LDG.E.64 R18, desc[UR26][R38.64] ;  /* 0x0000001a26121981 */ /* 0x000362000c1e1b00 */
[----:B------:R-:W-:Y:S01]  /*19d0*/  FMNMX3 R25, |R33|, R2, |R29|, !PT ;  /* 0x0000000221197276 */ /* 0x000fe2000780061d */
[C---:B------:R-:W-:Y:S01]  /*19e0*/  FADD R46, R43.reuse, -12583039 ;  /* 0xcb40007f2b2e7421 */ /* 0x040fe20000000000 */
[----:B------:R-:W-:Y:S01]  /*19f0*/  IMAD.SHL.U32 R43, R43, 0x800000, RZ ;  /* 0x008000002b2b7824 */ /* 0x000fe200078e00ff */
[----:B------:R-:W-:Y:S01]  /*1a00*/  IADD3 R29, P1, PT, R30, R32, RZ ;  /* 0x000000201e1d7210 */ /* 0x000fe20007f3e0ff */
[----:B------:R-:W-:Y:S01]  /*1a10*/  BSSY.RECONVERGENT B1, `(.L_x_17779) ;  /* 0x0000014000017945 */ /* 0x000fe20003800200 */
[C---:B------:R-:W-:Y:S01]  /*1a20*/  FFMA R46, R27.reuse, -1.4426950216293334961, -R46 ;  /* 0xbfb8aa3b1b2e7823 */ /* 0x040fe2000000082e */
[----:B------:R-:W-:Y:S02]  /*1a30*/  FMNMX3 R25, |R28|, R25, |R26|, !PT ;  /* 0x000000191c197276 */ /* 0x000fe4000780061a */
[----:B------:R-:W-:Y:S02]  /*1a40*/  IMAD.X R28, RZ, RZ, R31, P1 ;  /* 0x000000ffff1c7224 */ /* 0x000fe400008e061f */
[----:B------:R-:W-:Y:S01]  /*1a50*/  FFMA R46, R27, -1.925963033500011079e-08, R46 ;  /* 0xb2a570601b2e7823 */ /* 0x000fe2000000002e */
[----:B------:R-:W-:-:S05]  /*1a60*/  FMNMX3 R25, |R35|, R25, |R0|, !PT ;  /* 0x0000001923197276 */ /* 0x000fca0007800600 */
        /* <DEDUP_REMOVED lines=8> */
[----:B-----5:R-:W-:Y:S05]  /*1af0*/  CALL.REL.NOINC `($__internal_499_$__cuda_sm20_rcp_rn_f32_slowpath) ;  /* 0x0000005400847944 */ /* 0x020fea0003c00000 */
[----:B------:R-:W-:Y:S05]  /*1b00*/  BRA `(.L_x_17781) ;  /* 0x0000000000107947 */ /* 0x000fea0003800000 */
.L_x_17780:
[----:B------:R-:W0:Y:S02]  /*1b10*/  MUFU.RCP R0, R43 ;  /* 0x0000002b00007308 */ /* 0x000e240000001000 */
[----:B0-----:R-:W-:-:S04]  /*1b20*/  FFMA R2, R43, R0, -1 ;  /* 0xbf8000002b027423 */ /* 0x001fc80000000000 */
[----:B------:R-:W-:-:S04]  /*1b30*/  FADD.FTZ R33, -R2, -RZ ;  /* 0x800000ff02217221 */ /* 0x000fc80000010100 */
[----:B------:R-:W-:-:S07]  /*1b40*/  FFMA R0, R0, R33, R0 ;  /* 0x0000002100007223 */ /* 0x000fce0000000000 */
.L_x_17781:
[----:B------:R-:W-:Y:S05]  /*1b50*/  BSYNC.RECONVERGENT B1 ;  /* 0x0000000000017941 */ /* 0x000fea0003800200 */
.L_x_17779:
        /* <DEDUP_REMOVED lines=22> */
.L_x_17783:
[----:B------:R-:W0:Y:S02]  /*1cc0*/  MUFU.RCP R0, R35 ;  /* 0x0000002300007308 */ /* 0x000e240000001000 */
[----:B0-----:R-:W-:-:S04]  /*1cd0*/  FFMA R2, R35, R0, -1 ;  /* 0xbf80000023027423 */ /* 0x001fc80000000000 */
[----:B------:R-:W-:-:S04]  /*1ce0*/  FADD.FTZ R33, -R2, -RZ ;  /* 0x800000ff02217221 */ /* 0x000fc80000010100 */
[----:B------:R-:W-:-:S07]  /*1cf0*/  FFMA R0, R0, R33, R0 ;  /* 0x0000002100007223 */ /* 0x000fce0000000000 */
.L_x_17784:
[----:B------:R-:W-:Y:S05]  /*1d00*/  BSYNC.RECONVERGENT B1 ;  /* 0x0000000000017941 */ /* 0x000fea0003800200 */
.L_x_17782:
        /* <DEDUP_REMOVED lines=21> */
.L_x_17786:
[----:B------:R-:W0:Y:S02]  /*1e60*/  MUFU.RCP R0, R35 ;  /* 0x0000002300007308 */ /* 0x000e240000001000 */
[----:B0-----:R-:W-:-:S04]  /*1e70*/  FFMA R2, R35, R0, -1 ;  /* 0xbf80000023027423 */ /* 0x001fc80000000000 */
[----:B------:R-:W-:-:S04]  /*1e80*/  FADD.FTZ R33, -R2, -RZ ;  /* 0x800000ff02217221 */ /* 0x000fc80000010100 */
[----:B------:R-:W-:-:S07]  /*1e90*/  FFMA R0, R0, R33, R0 ;  /* 0x0000002100007223 */ /* 0x000fce0000000000 */
.L_x_17787:
[----:B------:R-:W-:Y:S05]  /*1ea0*/  BSYNC.RECONVERGENT B1 ;  /* 0x0000000000017941 */ /* 0x000fea0003800200 */
.L_x_17785:
[----:B------:R-:W-:Y:S01]  /*1eb0*/  SHF.R.U32.HI R45, RZ, 0x10, R21 ;  /* 0x00000010ff2d7819 */ /* 0x000fe20000011615 */
        /* <DEDUP_REMOVED lines=21> */
.L_x_17789:
[----:B------:R-:W0:Y:S02]  /*2010*/  MUFU.RCP R0, R33 ;  /* 0x0000002100007308 */ /* 0x000e240000001000 */
[----:B0-----:R-:W-:-:S04]  /*2020*/  FFMA R2, R33, R0, -1 ;  /* 0xbf80000021027423 */ /* 0x001fc80000000000 */
[----:B------:R-:W-:-:S04]  /*2030*/  FADD.FTZ R21, -R2, -RZ ;  /* 0x800000ff02157221 */ /* 0x000fc80000010100 */
[----:B------:R-:W-:-:S07]  /*2040*/  FFMA R0, R0, R21, R0 ;  /* 0x0000001500007223 */ /* 0x000fce0000000000 */
.L_x_17790:
[----:B------:R-:W-:Y:S05]  /*2050*/  BSYNC.RECONVERGENT B1 ;  /* 0x0000000000017941 */ /* 0x000fea0003800200 */
.L_x_17788:
        /* <DEDUP_REMOVED lines=21> */
.L_x_17792:
[----:B------:R-:W0:Y:S02]  /*21b0*/  MUFU.RCP R0, R33 ;  /* 0x0000002100007308 */ /* 0x000e240000001000 */
[----:B0-----:R-:W-:-:S04]  /*21c0*/  FFMA R2, R33, R0, -1 ;  /* 0xbf80000021027423 */ /* 0x001fc80000000000 */
[----:B------:R-:W-:-:S04]  /*21d0*/  FADD.FTZ R21, -R2, -RZ ;  /* 0x800000ff02157221 */ /* 0x000fc80000010100 */
[----:B------:R-:W-:-:S07]  /*21e0*/  FFMA R0, R0, R21, R0 ;  /* 0x0000001500007223 */ /* 0x000fce0000000000 */
.L_x_17793:
[----:B------:R-:W-:Y:S05]  /*21f0*/  BSYNC.RECONVERGENT B1 ;  /* 0x0000000000017941 */ /* 0x000fea0003800200 */
.L_x_17791:
        /* <DEDUP_REMOVED lines=22> */
.L_x_17795:
[----:B------:R-:W0:Y:S02]  /*2360*/  MUFU.RCP R0, R33 ;  /* 0x0000002100007308 */ /* 0x000e240000001000 */
[----:B0-----:R-:W-:-:S04]  /*2370*/  FFMA R2, R33, R0, -1 ;  /* 0xbf80000021027423 */ /* 0x001fc80000000000 */
[----:B------:R-:W-:-:S04]  /*2380*/  FADD.FTZ R21, -R2, -RZ ;  /* 0x800000ff02157221 */ /* 0x000fc80000010100 */
[----:B------:R-:W-:-:S07]  /*2390*/  FFMA R0, R0, R21, R0 ;  /* 0x0000001500007223 */ /* 0x000fce0000000000 */
.L_x_17796:
[----:B------:R-:W-:Y:S05]  /*23a0*/  BSYNC.RECONVERGENT B1 ;  /* 0x0000000000017941 */ /* 0x000fea0003800200 */
.L_x_17794:
        /* <DEDUP_REMOVED lines=21> */
.L_x_17798:
[----:B------:R-:W0:Y:S02]  /*2500*/  MUFU.RCP R0, R33 ;  /* 0x0000002100007308 */ /* 0x000e240000001000 */
[----:B0-----:R-:W-:-:S04]  /*2510*/  FFMA R2, R33, R0, -1 ;  /* 0xbf80000021027423 */ /* 0x001fc80000000000 */
[----:B------:R-:W-:-:S04]  /*2520*/  FADD.FTZ R21, -R2, -RZ ;  /* 0x800000ff02157221 */ /* 0x000fc80000010100 */
[----:B------:R-:W-:-:S07]  /*2530*/  FFMA R0, R0, R21, R0 ;  /* 0x0000001500007223 */ /* 0x000fce0000000000 */
.L_x_17799:
[----:B------:R-:W-:Y:S05]  /*2540*/  BSYNC.RECONVERGENT B1 ;  /* 0x0000000000017941 */ /* 0x000fea0003800200 */
.L_x_17797:
        /* <DEDUP_REMOVED lines=22> */
.L_x_17801:
[----:B------:R-:W0:Y:S02]  /*26b0*/  MUFU.RCP R0, R23 ;  /* 0x0000001700007308 */ /* 0x000e240000001000 */
[----:B0-----:R-:W-:-:S04]  /*26c0*/  FFMA R2, R23, R0, -1 ;  /* 0xbf80000017027423 */ /* 0x001fc80000000000 */
[----:B------:R-:W-:-:S04]  /*26d0*/  FADD.FTZ R21, -R2, -RZ ;  /* 0x800000ff02157221 */ /* 0x000fc80000010100 */
[----:B------:R-:W-:-:S07]  /*26e0*/  FFMA R0, R0, R21, R0 ;  /* 0x0000001500007223 */ /* 0x000fce0000000000 */
.L_x_17802:
[----:B------:R-:W-:Y:S05]  /*26f0*/  BSYNC.RECONVERGENT B1 ;  /* 0x0000000000017941 */ /* 0x000fea0003800200 */
.L_x_17800:
[----:B-----5:R-:W-:Y:S01]  /*2700*/  HADD2.F32 R51, -RZ, R16.H0_H0 ;  /* 0x20000010ff337230 */ /* 0x020fe20000004100 */
[----:B------:R-:W-:Y:S01]  /*2710*/  ISETP.GE.U32.AND P0, PT, R5, UR24, PT ;  /* 0x0000001805007c0c */ /* 0x000fe2000bf06070 */
[----:B------:R-:W-:Y:S01]  /*2720*/  IMAD.MOV.U32 R56, RZ, RZ, 0x3bbb989d ;  /* 0x3bbb989dff387424 */ /* 0x000fe200078e00ff */
[----:B------:R-:W-:Y:S01]  /*2730*/  IADD3 R2, PT, PT, R7, 0x3, RZ ;  /* 0x0000000307027810 */ /* 0x000fe20007ffe0ff */
[----:B------:R-:W-:Y:S01]  /*2740*/  VIADD R35, R6, 0x1d ;  /* 0x0000001d06237836 */ /* 0x000fe20000000000 */
[----:B------:R-:W-:Y:S01]  /*2750*/  ISETP.GE.U32.OR P0, PT, R30, UR21, P0 ;  /* 0x000000151e007c0c */ /* 0x000fe20008706470 */
[----:B------:R-:W-:Y:S02]  /*2760*/  IMAD.MOV.U32 R60, RZ, RZ, 0x437c0000 ;  /* 0x437c0000ff3c7424 */ /* 0x000fe400078e00ff */
[----:B------:R-:W-:Y:S01]  /*2770*/  FFMA.SAT R55, R51, -R56, 0.5 ;  /* 0x3f00000033377423 */ /* 0x000fe20000002838 */
[----:B------:R-:W-:Y:S01]  /*2780*/  ISETP.GE.U32.AND P1, PT, R2, UR24, PT ;  /* 0x0000001802007c0c */ /* 0x000fe2000bf26070 */
[----:B------:R-:W-:Y:S01]  /*2790*/  FMUL R0, R20, R0 ;  /* 0x0000000014007220 */ /* 0x000fe20000400000 */
[----:B------:R-:W-:Y:S01]  /*27a0*/  LOP3.LUT R35, R35, 0x1f, RZ, 0xc0, !PT ;  /* 0x0000001f23237812 */ /* 0x000fe200078ec0ff */
[----:B------:R-:W-:Y:S01]  /*27b0*/  FFMA.RM R55, R55, R60, 12582913 ;  /* 0x4b40000137377423 */ /* 0x000fe2000000403c */
[----:B------:R-:W-:Y:S01]  /*27c0*/  IADD3 R50, P2, PT, R32, UR20, RZ ;  /* 0x0000001420327c10 */ /* 0x000fe2000ff5e0ff */
[----:B------:R-:W-:Y:S01]  /*27d0*/  FMUL R30, R52, UR19 ;  /* 0x00000013341e7c20 */ /* 0x000fe20008400000 */
[----:B------:R-:W-:Y:S01]  /*27e0*/  ISETP.LT.U32.AND P1, PT, R35, UR21, !P1 ;  /* 0x0000001523007c0c */ /* 0x000fe2000cf21070 */
[----:B------:R-:W-:Y:S01]  /*27f0*/  FADD R56, R55, -12583039 ;  /* 0xcb40007f37387421 */ /* 0x000fe20000000000 */
[----:B------:R-:W-:Y:S01]  /*2800*/  IADD3.X R54, PT, PT, R31, UR25, RZ, P2, !PT ;  /* 0x000000191f367c10 */ /* 0x000fe200097fe4ff */
[----:B------:R-:W-:Y:S01]  /*2810*/  IMAD.U32 R31, RZ, RZ, UR16 ;  /* 0x00000010ff1f7e24 */ /* 0x000fe2000f8e00ff */
[----:B------:R-:W-:Y:S01]  /*2820*/  @!P0 IADD3 R22, P3, PT, R29, UR16, RZ ;  /* 0x000000101d168c10 */ /* 0x000fe2000ff7e0ff */
[----:B------:R-:W-:Y:S01]  /*2830*/  FFMA R56, R51, -1.4426950216293334961, -R56 ;  /* 0xbfb8aa3b33387823 */ /* 0x000fe20000000838 */
[----:B------:R-:W-:-:S02]  /*2840*/  IADD3 R58, P4, PT, R35, R50, RZ ;  /* 0x00000032233a7210 */ /* 0x000fc40007f9e0ff */
[----:B------:R-:W-:Y:S01]  /*2850*/  @!P0 IADD3.X R23, PT, PT, R28, UR30, RZ, P3, !PT ;  /* 0x0000001e1c178c10 */ /* 0x000fe20009ffe4ff */
[----:B------:R-:W-:Y:S01]  /*2860*/  FFMA R56, R51, -1.925963033500011079e-08, R56 ;  /* 0xb2a5706033387823 */ /* 0x000fe20000000038 */
[C---:B------:R-:W-:Y:S01]  /*2870*/  @!P0 LEA R36, P3, R22.reuse, UR13, 0x4 ;  /* 0x0000000d16248c11 */ /* 0x040fe2000f8620ff */
[----:B------:R-:W-:Y:S01]  /*2880*/  IMAD.X R59, RZ, RZ, R54, P4 ;  /* 0x000000ffff3b7224 */ /* 0x000fe200020e0636 */
[----:B------:R-:W-:Y:S01]  /*2890*/  @!P0 LEA R20, P2, R29, UR13, 0x4 ;  /* 0x0000000d1d148c11 */ /* 0x000fe2000f8420ff */
[----:B------:R-:W-:Y:S01]  /*28a0*/  VOTEU.ANY UP0, P1 ;  /* 0x0000000000ff7886 */ /* 0x000fe20000800100 */
[----:B------:R-:W-:Y:S01]  /*28b0*/  @!P0 LEA.HI.X R37, R22, UR9, R23, 0x4, P3 ;  /* 0x0000000916258c11 */ /* 0x000fe200098f2417 */
[----:B------:R-:W0:Y:S01]  /*28c0*/  MUFU.EX2 R56, R56 ;  /* 0x0000003800387308 */ /* 0x000e220000000800 */
[----:B------:R-:W-:Y:S01]  /*28d0*/  @P1 IMAD.WIDE.U32 R22, R31, 0x3, R58 ;  /* 0x000000031f161825 */ /* 0x000fe200078e003a */
[----:B------:R-:W-:Y:S01]  /*28e0*/  @!P0 LEA.HI.X R21, R29, UR9, R28, 0x4, P2 ;  /* 0x000000091d158c11 */ /* 0x000fe200090f241c */
[----:B------:R-:W-:-:S02]  /*28f0*/  @UP0 UIMAD UR5, UR30, 0x3, URZ ;  /* 0x000000031e0508a4 */ /* 0x000fc4000f8e02ff */
[----:B------:R-:W-:Y:S01]  /*2900*/  FMUL R28, R27, UR19 ;  /* 0x000000131b1c7c20 */ /* 0x000fe20008400000 */
[----:B------:R-:W-:Y:S01]  /*2910*/  FMUL R29, R26, UR19 ;  /* 0x000000131a1d7c20 */ /* 0x000fe20008400000 */
[----:B------:R-:W-:Y:S01]  /*2920*/  FMUL R31, R45, UR19 ;  /* 0x000000132d1f7c20 */ /* 0x000fe20008400000 */
[C---:B------:R-:W-:Y:S02]  /*2930*/  @P1 LEA R46, P3, R22.reuse, UR22, 0x3 ;  /* 0x00000016162e1c11 */ /* 0x040fe4000f8618ff */
[----:B------:R-:W-:Y:S02]  /*2940*/  @!P1 CS2R R38, SRZ ;  /* 0x0000000000269805 */ /* 0x000fe4000001ff00 */
[----:B------:R-:W-:Y:S02]  /*2950*/  @P1 IADD3 R23, PT, PT, R23, UR5, RZ ;  /* 0x0000000517171c10 */ /* 0x000fe4000fffe0ff */
[----:B------:R-:W-:Y:S01]  /*2960*/  SHF.L.U32 R55, R55, 0x17, RZ ;  /* 0x0000001737377819 */ /* 0x000fe200000006ff */
[----:B------:R1:W-:Y:S01]  /*2970*/  @!P0 STG.E.128 desc[UR26][R20.64], R28 ;  /* 0x0000001c14008986 */ /* 0x0003e2000c101d1a */
[----:B------:R-:W-:Y:S01]  /*2980*/  @P1 LEA.HI.X R47, R22, UR23, R23, 0x3, P3 ;  /* 0x00000017162f1c11 */ /* 0x000fe200098f1c17 */
[----:B------:R-:W-:Y:S01]  /*2990*/  FMUL R22, R53, UR19 ;  /* 0x0000001335167c20 */ /* 0x000fe20008400000 */
[----:B------:R-:W-:Y:S01]  /*29a0*/  FMUL R23, R0, UR19 ;  /* 0x0000001300177c20 */ /* 0x000fe20008400000 */
[----:B------:R-:W-:Y:S01]  /*29b0*/  @P1 IADD3 R32, P2, PT, R58, UR20, RZ ;  /* 0x000000143a201c10 */ /* 0x000fe2000ff5e0ff */
[----:B0-----:R-:W-:-:S03]  /*29c0*/  FFMA R55, R55, R56, 1 ;  /* 0x3f80000037377423 */ /* 0x001fc60000000038 */
[----:B------:R-:W-:Y:S02]  /*29d0*/  @P1 IADD3.X R33, PT, PT, R59, UR25, RZ, P2, !PT ;  /* 0x000000193b211c10 */ /* 0x000fe400097fe4ff */
        /* <DEDUP_REMOVED lines=9> */
[----:B0-----:R-:W-:-:S03]  /*2a70*/  VIADD R36, R55, 0x1800000 ;  /* 0x0180000037247836 */ /* 0x001fc60000000000 */
[----:B------:R1:W5:Y:S01]  /*2a80*/  @P1 LDG.E.64 R32, desc[UR26][R46.64] ;  /* 0x0000001a2e201981 */ /* 0x000362000c1e1b00 */
[----:B------:R-:W-:Y:S01]  /*2a90*/  IADD3 R26, P1, PT, R24, R50, RZ ;  /* 0x00000032181a7210 */ /* 0x000fe20007f3e0ff */
[----:B------:R-:W-:Y:S01]  /*2aa0*/  BSSY.RECONVERGENT B1, `(.L_x_17803) ;  /* 0x000000f000017945 */ /* 0x000fe20003800200 */
[----:B------:R-:W-:Y:S02]  /*2ab0*/  FMNMX3 R43, |R44|, R25, |R43|, !PT ;  /* 0x000000192c2b7276 */ /* 0x000fe4000780062b */
[----:B------:R-:W-:Y:S01]  /*2ac0*/  LOP3.LUT R36, R36, 0x7f800000, RZ, 0xc0, !PT ;  /* 0x7f80000024247812 */ /* 0x000fe200078ec0ff */
[----:B------:R-:W-:Y:S01]  /*2ad0*/  IMAD.X R25, RZ, RZ, R54, P1 ;  /* 0x000000ffff197224 */ /* 0x000fe200008e0636 */
[----:B------:R-:W-:Y:S02]  /*2ae0*/  FMNMX3 R43, |R53|, R43, |R0|, !PT ;  /* 0x0000002b352b7276 */ /* 0x000fe40007800600 */
[----:B------:R-:W-:-:S13]  /*2af0*/  ISETP.GT.U32.AND P0, PT, R36, 0x1ffffff, PT ;  /* 0x01ffffff2400780c */ /* 0x000fda0003f04070 */
[----:B-1----:R-:W-:Y:S05]  /*2b00*/  @P0 BRA `(.L_x_17804) ;  /* 0x0000000000100947 */ /* 0x002fea0003800000 */
[----:B------:R-:W-:Y:S02]  /*2b10*/  MOV R0, R55 ;  /* 0x0000003700007202 */ /* 0x000fe40000000f00 */
[----:B------:R-:W-:-:S07]  /*2b20*/  MOV R36, 0x2b40 ;  /* 0x00002b4000247802 */ /* 0x000fce0000000f00 */
[----:B-----5:R-:W-:Y:S05]  /*2b30*/  CALL.REL.NOINC `($__internal_499_$__cuda_sm20_rcp_rn_f32_slowpath) ;  /* 0x0000004400747944 */ /* 0x020fea0003c00000 */
[----:B------:R-:W-:Y:S05]  /*2b40*/  BRA `(.L_x_17805) ;  /* 0x0000000000107947 */ /* 0x000fea0003800000 */
.L_x_17804:
[----:B------:R-:W0:Y:S02]  /*2b50*/  MUFU.RCP R0, R55 ;  /* 0x0000003700007308 */ /* 0x000e240000001000 */
[----:B0-----:R-:W-:-:S04]  /*2b60*/  FFMA R27, R55, R0, -1 ;  /* 0xbf800000371b7423 */ /* 0x001fc80000000000 */
[----:B------:R-:W-:-:S04]  /*2b70*/  FADD.FTZ R27, -R27, -RZ ;  /* 0x800000ff1b1b7221 */ /* 0x000fc80000010100 */
[----:B------:R-:W-:-:S07]  /*2b80*/  FFMA R0, R0, R27, R0 ;  /* 0x0000001b00007223 */ /* 0x000fce0000000000 */
.L_x_17805:
[----:B------:R-:W-:Y:S05]  /*2b90*/  BSYNC.RECONVERGENT B1 ;  /* 0x0000000000017941 */ /* 0x000fea0003800200 */
.L_x_17803:
        /* <DEDUP_REMOVED lines=22> */
.L_x_17807:
[----:B------:R-:W0:Y:S02]  /*2d00*/  MUFU.RCP R0, R37 ;  /* 0x0000002500007308 */ /* 0x000e240000001000 */
[----:B0-----:R-:W-:-:S04]  /*2d10*/  FFMA R16, R37, R0, -1 ;  /* 0xbf80000025107423 */ /* 0x001fc80000000000 */
[----:B------:R-:W-:-:S04]  /*2d20*/  FADD.FTZ R27, -R16, -RZ ;  /* 0x800000ff101b7221 */ /* 0x000fc80000010100 */
[----:B------:R-:W-:-:S07]  /*2d30*/  FFMA R0, R0, R27, R0 ;  /* 0x0000001b00007223 */ /* 0x000fce0000000000 */
.L_x_17808:
[----:B------:R-:W-:Y:S05]  /*2d40*/  BSYNC.RECONVERGENT B1 ;  /* 0x0000000000017941 */ /* 0x000fea0003800200 */
.L_x_17806:
        /* <DEDUP_REMOVED lines=21> */
.L_x_17810:
[----:B------:R-:W0:Y:S02]  /*2ea0*/  MUFU.RCP R0, R37 ;  /* 0x0000002500007308 */ /* 0x000e240000001000 */
[----:B0-----:R-:W-:-:S04]  /*2eb0*/  FFMA R16, R37, R0, -1 ;  /* 0xbf80000025107423 */ /* 0x001fc80000000000 */
[----:B------:R-:W-:-:S04]  /*2ec0*/  FADD.FTZ R27, -R16, -RZ ;  /* 0x800000ff101b7221 */ /* 0x000fc80000010100 */
[----:B------:R-:W-:-:S07]  /*2ed0*/  FFMA R0, R0, R27, R0 ;  /* 0x0000001b00007223 */ /* 0x000fce0000000000 */
.L_x_17811:
[----:B------:R-:W-:Y:S05]  /*2ee0*/  BSYNC.RECONVERGENT B1 ;  /* 0x0000000000017941 */ /* 0x000fea0003800200 */
.L_x_17809:
        /* <DEDUP_REMOVED lines=22> */
.L_x_17813:
[----:B------:R-:W0:Y:S02]  /*3050*/  MUFU.RCP R0, R27 ;  /* 0x0000001b00007308 */ /* 0x000e240000001000 */
[----:B0-----:R-:W-:-:S04]  /*3060*/  FFMA R16, R27, R0, -1 ;  /* 0xbf8000001b107423 */ /* 0x001fc80000000000 */
[----:B------:R-:W-:-:S04]  /*3070*/  FADD.FTZ R17, -R16, -RZ ;  /* 0x800000ff10117221 */ /* 0x000fc80000010100 */
[----:B------:R-:W-:-:S07]  /*3080*/  FFMA R0, R0, R17, R0 ;  /* 0x0000001100007223 */ /* 0x000fce0000000000 */
.L_x_17814:
[----:B------:R-:W-:Y:S05]  /*3090*/  BSYNC.RECONVERGENT B1 ;  /* 0x0000000000017941 */ /* 0x000fea0003800200 */
.L_x_17812:
        /* <DEDUP_REMOVED lines=21> */
.L_x_17816:
[----:B------:R-:W0:Y:S02]  /*31f0*/  MUFU.RCP R0, R27 ;  /* 0x0000001b00007308 */ /* 0x000e240000001000 */
[----:B0-----:R-:W-:-:S04]  /*3200*/  FFMA R16, R27, R0, -1 ;  /* 0xbf8000001b107423 */ /* 0x001fc80000000000 */
[----:B------:R-:W-:-:S04]  /*3210*/  FADD.FTZ R17, -R16, -RZ ;  /* 0x800000ff10117221 */ /* 0x000fc80000010100 */
[----:B------:R-:W-:-:S07]  /*3220*/  FFMA R0, R0, R17, R0 ;  /* 0x0000001100007223 */ /* 0x000fce0000000000 */
.L_x_17817:
[----:B------:R-:W-:Y:S05]  /*3230*/  BSYNC.RECONVERGENT B1 ;  /* 0x0000000000017941 */ /* 0x000fea0003800200 */
.L_x_17815:
        /* <DEDUP_REMOVED lines=22> */
.L_x_17819:
[----:B------:R-:W0:Y:S02]  /*33a0*/  MUFU.RCP R0, R27 ;  /* 0x0000001b00007308 */ /* 0x000e240000001000 */
[----:B0-----:R-:W-:-:S04]  /*33b0*/  FFMA R16, R27, R0, -1 ;  /* 0xbf8000001b107423 */ /* 0x001fc80000000000 */
[----:B------:R-:W-:-:S04]  /*33c0*/  FADD.FTZ R17, -R16, -RZ ;  /* 0x800000ff10117221 */ /* 0x000fc80000010100 */
[----:B------:R-:W-:-:S07]  /*33d0*/  FFMA R0, R0, R17, R0 ;  /* 0x0000001100007223 */ /* 0x000fce0000000000 */
.L_x_17820:
[----:B------:R-:W-:Y:S05]  /*33e0*/  BSYNC.RECONVERGENT B1 ;  /* 0x0000000000017941 */ /* 0x000fea0003800200 */
.L_x_17818:
        /* <DEDUP_REMOVED lines=21> */
.L_x_17822:
[----:B------:R-:W0:Y:S02]  /*3540*/  MUFU.RCP R0, R27 ;  /* 0x0000001b00007308 */ /* 0x000e240000001000 */
[----:B0-----:R-:W-:-:S04]  /*3550*/  FFMA R16, R27, R0, -1 ;  /* 0xbf8000001b107423 */ /* 0x001fc80000000000 */
[----:B------:R-:W-:-:S04]  /*3560*/  FADD.FTZ R17, -R16, -RZ ;  /* 0x800000ff10117221 */ /* 0x000fc80000010100 */
[----:B------:R-:W-:-:S07]  /*3570*/  FFMA R0, R0, R17, R0 ;  /* 0x0000001100007223 */ /* 0x000fce0000000000 */
.L_x_17823:
[----:B------:R-:W-:Y:S05]  /*3580*/  BSYNC.RECONVERGENT B1 ;  /* 0x0000000000017941 */ /* 0x000fea0003800200 */
.L_x_17821:
        /* <DEDUP_REMOVED lines=22> */
.L_x_17825:
[----:B------:R-:W0:Y:S02]  /*36f0*/  MUFU.RCP R0, R27 ;  /* 0x0000001b00007308 */ /* 0x000e240000001000 */
[----:B0-----:R-:W-:-:S04]  /*3700*/  FFMA R17, R27, R0, -1 ;  /* 0xbf8000001b117423 */ /* 0x001fc80000000000 */
[----:B------:R-:W-:-:S04]  /*3710*/  FADD.FTZ R17, -R17, -RZ ;  /* 0x800000ff11117221 */ /* 0x000fc80000010100 */
[----:B------:R-:W-:-:S07]  /*3720*/  FFMA R0, R0, R17, R0 ;  /* 0x0000001100007223 */ /* 0x000fce0000000000 */
.L_x_17826:
[----:B------:R-:W-:Y:S05]  /*3730*/  BSYNC.RECONVERGENT B1 ;  /* 0x0000000000017941 */ /* 0x000fea0003800200 */
.L_x_17824:
[----:B------:R-:W-:Y:S02]  /*3740*/  HFMA2 R17, -RZ, RZ, 0.96630859375, -0.0022525787353515625 ;  /* 0x3bbb989dff117431 */ /* 0x000fe400000001ff */
[----:B-----5:R-:W-:Y:S01]  /*3750*/  HADD2.F32 R44, -RZ, R38.H0_H0 ;  /* 0x20000026ff2c7230 */ /* 0x020fe20000004100 */
[----:B------:R-:W-:Y:S01]  /*3760*/  ISETP.GE.U32.AND P0, PT, R3, UR24, PT ;  /* 0x0000001803007c0c */ /* 0x000fe2000bf06070 */
[----:B------:R-:W-:Y:S02]  /*3770*/  IMAD.MOV.U32 R18, RZ, RZ, 0x437c0000 ;  /* 0x437c0000ff127424 */ /* 0x000fe400078e00ff */
[----:B------:R-:W-:Y:S01]  /*3780*/  FMUL R49, R16, R0 ;  /* 0x0000000010317220 */ /* 0x000fe20000400000 */
[----:B------:R-:W-:Y:S01]  /*3790*/  FMUL R16, R53, UR19 ;  /* 0x0000001335107c20 */ /* 0x000fe20008400000 */
[----:B------:R-:W-:Y:S01]  /*37a0*/  ISETP.GE.U32.OR P0, PT, R24, UR21, P0 ;  /* 0x0000001518007c0c */ /* 0x000fe20008706470 */
[----:B------:R-:W-:Y:S01]  /*37b0*/  BSSY.RECONVERGENT B1, `(.L_x_17827) ;  /* 0x000002a000017945 */ /* 0x000fe20003800200 */
[----:B------:R-:W-:Y:S01]  /*37c0*/  FMNMX3 R43, |R51|, R43, |R45|, !PT ;  /* 0x0000002b332b7276 */ /* 0x000fe2000780062d */
[----:B------:R-:W-:-:S03]  /*37d0*/  FFMA.SAT R17, R44, -R17, 0.5 ;  /* 0x3f0000002c117423 */ /* 0x000fc60000002811 */
[----:B------:R-:W-:Y:S01]  /*37e0*/  FMNMX3 R43, |R55|, R43, |R54|, !PT ;  /* 0x0000002b372b7276 */ /* 0x000fe20007800636 */
[----:B------:R-:W-:-:S03]  /*37f0*/  FFMA.RM R17, R17, R18, 12582913 ;  /* 0x4b40000111117423 */ /* 0x000fc60000004012 */
[----:B------:R-:W-:Y:S01]  /*3800*/  FMNMX3 R43, |R53|, R43, |R52|, !PT ;  /* 0x0000002b352b7276 */ /* 0x000fe20007800634 */
[C---:B------:R-:W-:Y:S02]  /*3810*/  FADD R19, R17.reuse, -12583039 ;  /* 0xcb40007f11137421 */ /* 0x040fe40000000000 */
[C---:B------:R-:W-:Y:S01]  /*3820*/  @!P0 IADD3 R24, P2, PT, R26.reuse, UR16, RZ ;  /* 0x000000101a188c10 */ /* 0x040fe2000ff5e0ff */
[----:B------:R-:W-:Y:S01]  /*3830*/  IMAD.SHL.U32 R17, R17, 0x800000, RZ ;  /* 0x0080000011117824 */ /* 0x000fe200078e00ff */
[----:B------:R-:W-:Y:S01]  /*3840*/  @!P0 LEA R46, P1, R26, UR13, 0x4 ;  /* 0x0000000d1a2e8c11 */ /* 0x000fe2000f8220ff */
[----:B------:R-:W-:Y:S01]  /*3850*/  FFMA R19, R44, -1.4426950216293334961, -R19 ;  /* 0xbfb8aa3b2c137823 */ /* 0x000fe20000000813 */
[----:B------:R-:W-:Y:S02]  /*3860*/  @!P0 IADD3.X R27, PT, PT, R25, UR30, RZ, P2, !PT ;  /* 0x0000001e191b8c10 */ /* 0x000fe400097fe4ff */
[----:B------:R-:W-:Y:S01]  /*3870*/  @!P0 LEA R36, P2, R24, UR13, 0x4 ;  /* 0x0000000d18248c11 */ /* 0x000fe2000f8420ff */
[----:B------:R-:W-:Y:S01]  /*3880*/  FFMA R19, R44, -1.925963033500011079e-08, R19 ;  /* 0xb2a570602c137823 */ /* 0x000fe20000000013 */
[----:B------:R-:W-:Y:S01]  /*3890*/  @!P0 LEA.HI.X R47, R26, UR9, R25, 0x4, P1 ;  /* 0x000000091a2f8c11 */ /* 0x000fe200088f2419 */
[----:B------:R-:W-:Y:S01]  /*38a0*/  FMUL R25, R45, UR19 ;  /* 0x000000132d197c20 */ /* 0x000fe20008400000 */
[----:B------:R-:W-:Y:S01]  /*38b0*/  @!P0 LEA.HI.X R37, R24, UR9, R27, 0x4, P2 ;  /* 0x0000000918258c11 */ /* 0x000fe200090f241b */
[----:B------:R0:W1:Y:S01]  /*38c0*/  MUFU.EX2 R18, R19 ;  /* 0x0000001300127308 */ /* 0x0000620000000800 */
[----:B------:R-:W-:Y:S01]  /*38d0*/  FMUL R24, R51, UR19 ;  /* 0x0000001333187c20 */ /* 0x000fe20008400000 */
[----:B------:R-:W-:Y:S01]  /*38e0*/  FMUL R26, R55, UR19 ;  /* 0x00000013371a7c20 */ /* 0x000fe20008400000 */
[----:B------:R-:W-:Y:S01]  /*38f0*/  FMUL R27, R54, UR19 ;  /* 0x00000013361b7c20 */ /* 0x000fe20008400000 */
[----:B------:R-:W-:-:S02]  /*3900*/  IADD3 R51, P1, PT, R58, UR20, RZ ;  /* 0x000000143a337c10 */ /* 0x000fc4000ff3e0ff */
[----:B------:R-:W-:Y:S02]  /*3910*/  FMNMX3 R43, |R56|, R43, |R49|, !PT ;  /* 0x0000002b382b7276 */ /* 0x000fe40007800631 */
[----:B------:R2:W-:Y:S01]  /*3920*/  @!P0 STG.E.128 desc[UR26][R46.64], R24 ;  /* 0x000000182e008986 */ /* 0x0005e2000c101d1a */
[----:B0-----:R-:W-:Y:S01]  /*3930*/  FMUL R19, R49, UR19 ;  /* 0x0000001331137c20 */ /* 0x001fe20008400000 */
[----:B------:R-:W-:Y:S01]  /*3940*/  IADD3.X R57, PT, PT, R59, UR25, RZ, P1, !PT ;  /* 0x000000193b397c10 */ /* 0x000fe20008ffe4ff */
[----:B-1----:R-:W-:Y:S01]  /*3950*/  FFMA R0, R17, R18, 1 ;  /* 0x3f80000011007423 */ /* 0x002fe20000000012 */
[----:B------:R-:W-:Y:S01]  /*3960*/  FMUL R17, R52, UR19 ;  /* 0x0000001334117c20 */ /* 0x000fe20008400000 */
[----:B------:R-:W-:-:S03]  /*3970*/  FMUL R18, R56, UR19 ;  /* 0x0000001338127c20 */ /* 0x000fc60008400000 */
[----:B------:R-:W-:Y:S02]  /*3980*/  IADD3 R48, PT, PT, R0, 0x1800000, RZ ;  /* 0x0180000000307810 */ /* 0x000fe40007ffe0ff */
[----:B------:R2:W-:Y:S02]  /*3990*/  @!P0 STG.E.128 desc[UR26][R36.64], R16 ;  /* 0x0000001024008986 */ /* 0x0005e4000c101d1a */
[----:B------:R-:W-:-:S04]  /*39a0*/  LOP3.LUT R48, R48, 0x7f800000, RZ, 0xc0, !PT ;  /* 0x7f80000030307812 */ /* 0x000fc800078ec0ff */
[----:B------:R-:W-:-:S13]  /*39b0*/  ISETP.GT.U32.AND P0, PT, R48, 0x1ffffff, PT ;  /* 0x01ffffff3000780c */ /* 0x000fda0003f04070 */
[----:B--2---:R-:W-:Y:S05]  /*39c0*/  @P0 BRA `(.L_x_17828) ;  /* 0x0000000000100947 */ /* 0x004fea0003800000 */
[----:B------:R-:W-:-:S07]  /*39d0*/  MOV R36, 0x39f0 ;  /* 0x000039f000247802 */ /* 0x000fce0000000f00 */
[----:B------:R-:W-:Y:S05]  /*39e0*/  CALL.REL.NOINC `($__internal_499_$__cuda_sm20_rcp_rn_f32_slowpath) ;  /* 0x0000003400c87944 */ /* 0x000fea0003c00000 */
[----:B------:R-:W-:Y:S01]  /*39f0*/  IMAD.MOV.U32 R37, RZ, RZ, R0 ;  /* 0x000000ffff257224 */ /* 0x000fe200078e0000 */
[----:B------:R-:W-:Y:S06]  /*3a00*/  BRA `(.L_x_17829) ;  /* 0x0000000000107947 */ /* 0x000fec0003800000 */
.L_x_17828:
[----:B------:R-:W0:Y:S02]  /*3a10*/  MUFU.RCP R37, R0 ;  /* 0x0000000000257308 */ /* 0x000e240000001000 */
[----:B0-----:R-:W-:-:S04]  /*3a20*/  FFMA R36, R0, R37, -1 ;  /* 0xbf80000000247423 */ /* 0x001fc80000000025 */
[----:B------:R-:W-:-:S04]  /*3a30*/  FADD.FTZ R36, -R36, -RZ ;  /* 0x800000ff24247221 */ /* 0x000fc80000010100 */
[----:B------:R-:W-:-:S07]  /*3a40*/  FFMA R37, R37, R36, R37 ;  /* 0x0000002425257223 */ /* 0x000fce0000000025 */
.L_x_17829:
[----:B------:R-:W-:Y:S05]  /*3a50*/  BSYNC.RECONVERGENT B1 ;  /* 0x0000000000017941 */ /* 0x000fea0003800200 */
.L_x_17827:
        /* <DEDUP_REMOVED lines=22> */
.L_x_17831:
[----:B------:R-:W0:Y:S02]  /*3bc0*/  MUFU.RCP R0, R47 ;  /* 0x0000002f00007308 */ /* 0x000e240000001000 */
[----:B0-----:R-:W-:-:S04]  /*3bd0*/  FFMA R36, R47, R0, -1 ;  /* 0xbf8000002f247423 */ /* 0x001fc80000000000 */
[----:B------:R-:W-:-:S04]  /*3be0*/  FADD.FTZ R37, -R36, -RZ ;  /* 0x800000ff24257221 */ /* 0x000fc80000010100 */
[----:B------:R-:W-:-:S07]  /*3bf0*/  FFMA R0, R0, R37, R0 ;  /* 0x0000002500007223 */ /* 0x000fce0000000000 */
.L_x_17832:
[----:B------:R-:W-:Y:S05]  /*3c00*/  BSYNC.RECONVERGENT B1 ;  /* 0x0000000000017941 */ /* 0x000fea0003800200 */
.L_x_17830:
        /* <DEDUP_REMOVED lines=21> */
.L_x_17834:
[----:B------:R-:W0:Y:S02]  /*3d60*/  MUFU.RCP R0, R47 ;  /* 0x0000002f00007308 */ /* 0x000e240000001000 */
[----:B0-----:R-:W-:-:S04]  /*3d70*/  FFMA R36, R47, R0, -1 ;  /* 0xbf8000002f247423 */ /* 0x001fc80000000000 */
[----:B------:R-:W-:-:S04]  /*3d80*/  FADD.FTZ R37, -R36, -RZ ;  /* 0x800000ff24257221 */ /* 0x000fc80000010100 */
[----:B------:R-:W-:-:S07]  /*3d90*/  FFMA R0, R0, R37, R0 ;  /* 0x0000002500007223 */ /* 0x000fce0000000000 */
.L_x_17835:
[----:B------:R-:W-:Y:S05]  /*3da0*/  BSYNC.RECONVERGENT B1 ;  /* 0x0000000000017941 */ /* 0x000fea0003800200 */
.L_x_17833:
        /* <DEDUP_REMOVED lines=22> */
.L_x_17837:
[----:B------:R-:W0:Y:S02]  /*3f10*/  MUFU.RCP R0, R39 ;  /* 0x0000002700007308 */ /* 0x000e240000001000 */
[----:B0-----:R-:W-:-:S04]  /*3f20*/  FFMA R36, R39, R0, -1 ;  /* 0xbf80000027247423 */ /* 0x001fc80000000000 */
[----:B------:R-:W-:-:S04]  /*3f30*/  FADD.FTZ R37, -R36, -RZ ;  /* 0x800000ff24257221 */ /* 0x000fc80000010100 */
[----:B------:R-:W-:-:S07]  /*3f40*/  FFMA R0, R0, R37, R0 ;  /* 0x0000002500007223 */ /* 0x000fce0000000000 */
.L_x_17838:
[----:B------:R-:W-:Y:S05]  /*3f50*/  BSYNC.RECONVERGENT B1 ;  /* 0x0000000000017941 */ /* 0x000fea0003800200 */
.L_x_17836:
        /* <DEDUP_REMOVED lines=21> */
.L_x_17840:
[----:B------:R-:W0:Y:S02]  /*40b0*/  MUFU.RCP R0, R39 ;  /* 0x0000002700007308 */ /* 0x000e240000001000 */
[----:B0-----:R-:W-:-:S04]  /*40c0*/  FFMA R36, R39, R0, -1 ;  /* 0xbf80000027247423 */ /* 0x001fc80000000000 */
[----:B------:R-:W-:-:S04]  /*40d0*/  FADD.FTZ R37, -R36, -RZ ;  /* 0x800000ff24257221 */ /* 0x000fc80000010100 */
[----:B------:R-:W-:-:S07]  /*40e0*/  FFMA R0, R0, R37, R0 ;  /* 0x0000002500007223 */ /* 0x000fce0000000000 */
.L_x_17841:
[----:B------:R-:W-:Y:S05]  /*40f0*/  BSYNC.RECONVERGENT B1 ;  /* 0x0000000000017941 */ /* 0x000fea0003800200 */
.L_x_17839:
        /* <DEDUP_REMOVED lines=22> */
.L_x_17843:
[----:B------:R-:W0:Y:S02]  /*4260*/  MUFU.RCP R0, R39 ;  /* 0x0000002700007308 */ /* 0x000e240000001000 */
[----:B0-----:R-:W-:-:S04]  /*4270*/  FFMA R32, R39, R0, -1 ;  /* 0xbf80000027207423 */ /* 0x001fc80000000000 */
[----:B------:R-:W-:-:S04]  /*4280*/  FADD.FTZ R37, -R32, -RZ ;  /* 0x800000ff20257221 */ /* 0x000fc80000010100 */
[----:B------:R-:W-:-:S07]  /*4290*/  FFMA R0, R0, R37, R0 ;  /* 0x0000002500007223 */ /* 0x000fce0000000000 */
.L_x_17844:
[----:B------:R-:W-:Y:S05]  /*42a0*/  BSYNC.RECONVERGENT B1 ;  /* 0x0000000000017941 */ /* 0x000fea0003800200 */
.L_x_17842:
        /* <DEDUP_REMOVED lines=21> */
.L_x_17846:
[----:B------:R-:W0:Y:S02]  /*4400*/  MUFU.RCP R0, R39 ;  /* 0x0000002700007308 */ /* 0x000e240000001000 */
[----:B0-----:R-:W-:-:S04]  /*4410*/  FFMA R32, R39, R0, -1 ;  /* 0xbf80000027207423 */ /* 0x001fc80000000000 */
[----:B------:R-:W-:-:S04]  /*4420*/  FADD.FTZ R37, -R32, -RZ ;  /* 0x800000ff20257221 */ /* 0x000fc80000010100 */
[----:B------:R-:W-:-:S07]  /*4430*/  FFMA R0, R0, R37, R0 ;  /* 0x0000002500007223 */ /* 0x000fce0000000000 */
.L_x_17847:
[----:B------:R-:W-:Y:S05]  /*4440*/  BSYNC.RECONVERGENT B1 ;  /* 0x0000000000017941 */ /* 0x000fea0003800200 */
.L_x_17845:
        /* <DEDUP_REMOVED lines=21> */
[----:B------:R-:W-:Y:S01]  /*45a0*/  IMAD.MOV.U32 R37, RZ, RZ, R0 ;  /* 0x000000ffff257224 */ /* 0x000fe200078e0000 */
[----:B------:R-:W-:Y:S06]  /*45b0*/  BRA `(.L_x_17850) ;  /* 0x0000000000107947 */ /* 0x000fec0003800000 */
.L_x_17849:
[----:B------:R-:W0:Y:S02]  /*45c0*/  MUFU.RCP R37, R36 ;  /* 0x0000002400257308 */ /* 0x000e240000001000 */
[----:B0-----:R-:W-:-:S04]  /*45d0*/  FFMA R0, R36, R37, -1 ;  /* 0xbf80000024007423 */ /* 0x001fc80000000025 */
[----:B------:R-:W-:-:S04]  /*45e0*/  FADD.FTZ R0, -R0, -RZ ;  /* 0x800000ff00007221 */ /* 0x000fc80000010100 */
[----:B------:R-:W-:-:S07]  /*45f0*/  FFMA R37, R37, R0, R37 ;  /* 0x0000000025257223 */ /* 0x000fce0000000025 */
.L_x_17850:
[----:B------:R-:W-:Y:S05]  /*4600*/  BSYNC.RECONVERGENT B1 ;  /* 0x0000000000017941 */ /* 0x000fea0003800200 */
.L_x_17848:
[----:B------:R-:W0:Y:S01]  /*4610*/  S2R R33, SR_CgaCtaId ;  /* 0x0000000000217919 */ /* 0x000e220000008800 */
[----:B------:R-:W-:Y:S01]  /*4620*/  ISETP.GE.U32.AND P0, PT, R2, UR24, PT ;  /* 0x0000001802007c0c */ /* 0x000fe2000bf06070 */
[----:B------:R-:W-:Y:S01]  /*4630*/  FMUL R58, R38, R37 ;  /* 0x00000025263a7220 */ /* 0x000fe20000400000 */
[----:B------:R-:W-:Y:S01]  /*4640*/  MOV R0, 0x400 ;  /* 0x0000040000007802 */ /* 0x000fe20000000f00 */
[----:B------:R-:W-:Y:S01]  /*4650*/  FMUL R37, R55, UR19 ;  /* 0x0000001337257c20 */ /* 0x000fe20008400000 */
[----:B------:R-:W-:Y:S01]  /*4660*/  ISETP.GE.U32.OR P0, PT, R35, UR21, P0 ;  /* 0x0000001523007c0c */ /* 0x000fe20008706470 */
[----:B------:R-:W-:Y:S01]  /*4670*/  FMUL R38, R56, UR19 ;  /* 0x0000001338267c20 */ /* 0x000fe20008400000 */
[----:B------:R-:W-:Y:S01]  /*4680*/  MOV R32, R12 ;  /* 0x0000000c00207202 */ /* 0x000fe20000000f00 */
[----:B------:R-:W-:Y:S02]  /*4690*/  VIADD R0, R0, 0x20 ;  /* 0x0000002000007836 */ /* 0x000fe40000000000 */
[----:B------:R-:W-:Y:S01]  /*46a0*/  FMUL R39, R58, UR19 ;  /* 0x000000133a277c20 */ /* 0x000fe20008400000 */
[----:B------:R-:W-:Y:S01]  /*46b0*/  IMAD.IADD R50, R42, 0x1, -R3 ;  /* 0x000000012a327824 */ /* 0x000fe200078e0a03 */
[----:B------:R-:W-:Y:S01]  /*46c0*/  FMNMX3 R43, |R44|, R43, |R45|, !PT ;  /* 0x0000002b2c2b7276 */ /* 0x000fe2000780062d */
[----:B------:R-:W-:Y:S01]  /*46d0*/  USHF.L.U64.HI UR6, UR28, 0x2, UR29 ;  /* 0x000000021c067899 */ /* 0x000fe2000801021d */
[----:B------:R-:W-:Y:S01]  /*46e0*/  BSSY.RECONVERGENT B0, `(.L_x_17851) ;  /* 0x0000097000007945 */ /* 0x000fe20003800200 */
[----:B------:R-:W-:Y:S01]  /*46f0*/  USHF.L.U32 UR5, UR28, 0x2, URZ ;  /* 0x000000021c057899 */ /* 0x000fe200080006ff */
        /* <DEDUP_REMOVED lines=15> */
[----:B------:R-:W-:Y:S02]  /*47f0*/  FMNMX3 R56, |R56|, R55, |R58|, !PT ;  /* 0x0000003738387276 */ /* 0x000fe4000780063a */
[----:B------:R-:W-:Y:S01]  /*4800*/  LEA R12, R34, R8, 0x3 ;  /* 0x00000008220c7211 */ /* 0x000fe200078e18ff */
[----:B------:R-:W-:-:S04]  /*4810*/  FMUL R34, R52, UR19 ;  /* 0x0000001334227c20 */ /* 0x000fc80008400000 */
[----:B------:R0:W-:Y:S02]  /*4820*/  STS.64 [R12], R32 ;  /* 0x000000200c007388 */ /* 0x0001e40000000a00 */
[----:B0-----:R-:W-:Y:S01]  /*4830*/  FMUL R32, R44, UR19 ;  /* 0x000000132c207c20 */ /* 0x001fe20008400000 */
[----:B------:R-:W-:-:S05]  /*4840*/  FMUL R33, R45, UR19 ;  /* 0x000000132d217c20 */ /* 0x000fca0008400000 */
[----:B------:R0:W-:Y:S04]  /*4850*/  @!P0 STG.E.128 desc[UR26][R48.64], R32 ;  /* 0x0000002030008986 */ /* 0x0001e8000c101d1a */
[----:B------:R1:W-:Y:S01]  /*4860*/  @!P0 STG.E.128 desc[UR26][R46.64], R36 ;  /* 0x000000242e008986 */ /* 0x0003e2000c101d1a */
[----:B------:R-:W-:Y:S01]  /*4870*/  ISETP.LT.U32.AND P0, PT, R7, UR21, PT ;  /* 0x0000001507007c0c */ /* 0x000fe2000bf01070 */
[----:B0-----:R-:W-:Y:S01]  /*4880*/  IMAD.MOV.U32 R48, RZ, RZ, R24 ;  /* 0x000000ffff307224 */ /* 0x001fe200078e0018 */
[----:B------:R-:W-:Y:S01]  /*4890*/  IADD3 R24, PT, PT, -R2, R42, RZ ;  /* 0x0000002a02187210 */ /* 0x000fe20007ffe1ff */
[----:B------:R-:W-:Y:S01]  /*48a0*/  IMAD.MOV.U32 R49, RZ, RZ, R16 ;  /* 0x000000ffff317224 */ /* 0x000fe200078e0010 */
[----:B------:R-:W-:Y:S01]  /*48b0*/  SHF.L.U32 R16, R50, 0x3, RZ ;  /* 0x0000000332107819 */ /* 0x000fe200000006ff */
[----:B-1----:R-:W-:Y:S01]  /*48c0*/  IMAD.MOV.U32 R46, RZ, RZ, R28 ;  /* 0x000000ffff2e7224 */ /* 0x002fe200078e001c */
[----:B------:R-:W-:Y:S01]  /*48d0*/  MOV R47, R20 ;  /* 0x00000014002f7202 */ /* 0x000fe20000000f00 */
[----:B------:R-:W-:Y:S01]  /*48e0*/  IMAD.IADD R20, R57, 0x1, R42 ;  /* 0x0000000139147824 */ /* 0x000fe200078e022a */
[----:B------:R-:W-:Y:S01]  /*48f0*/  LOP3.LUT R61, R16, 0xf8, RZ, 0xc0, !PT ;  /* 0x000000f8103d7812 */ /* 0x000fe200078ec0ff */
[----:B------:R-:W-:Y:S01]  /*4900*/  IMAD.SHL.U32 R24, R24, 0x8, RZ ;  /* 0x0000000818187824 */ /* 0x000fe200078e00ff */
[----:B------:R-:W-:Y:S01]  /*4910*/  IADD3 R28, PT, PT, -R7, UR21, RZ ;  /* 0x00000015071c7c10 */ /* 0x000fe2000fffe1ff */
[----:B------:R-:W-:-:S02]  /*4920*/  IMAD.SHL.U32 R20, R20, 0x8, RZ ;  /* 0x0000000814147824 */ /* 0x000fc400078e00ff */
[----:B------:R-:W-:Y:S01]  /*4930*/  IMAD.MOV.U32 R50, RZ, RZ, R32 ;  /* 0x000000ffff327224 */ /* 0x000fe200078e0020 */
[----:B------:R-:W-:Y:S01]  /*4940*/  LOP3.LUT R24, R24, 0xf8, RZ, 0xc0, !PT ;  /* 0x000000f818187812 */ /* 0x000fe200078ec0ff */
[----:B------:R-:W-:Y:S01]  /*4950*/  VIADD R57, R57, UR21 ;  /* 0x0000001539397c36 */ /* 0x000fe20008000000 */
[----:B------:R-:W-:Y:S01]  /*4960*/  LOP3.LUT R59, R20, 0xf8, RZ, 0xc0, !PT ;  /* 0x000000f8143b7812 */ /* 0x000fe200078ec0ff */
[C---:B------:R-:W-:Y:S01]  /*4970*/  IMAD.IADD R20, R8.reuse, 0x1, R61 ;  /* 0x0000000108147824 */ /* 0x040fe200078e023d */
[----:B------:R-:W-:-:S03]  /*4980*/  IADD3 R24, PT, PT, R8, R24, RZ ;  /* 0x0000001808187210 */ /* 0x000fc60007ffe0ff */
[----:B------:R-:W-:-:S05]  /*4990*/  IMAD.IADD R16, R8, 0x1, R59 ;  /* 0x0000000108107824 */ /* 0x000fca00078e023b */
[----:B------:R0:W-:Y:S04]  /*49a0*/  STS.64 [R16], R46 ;  /* 0x0000002e10007388 */ /* 0x0001e80000000a00 */
[----:B------:R0:W-:Y:S04]  /*49b0*/  STS.64 [R20], R48 ;  /* 0x0000003014007388 */ /* 0x0001e80000000a00 */
[----:B------:R0:W-:Y:S01]  /*49c0*/  STS.64 [R24], R50 ;  /* 0x0000003218007388 */ /* 0x0001e20000000a00 */
[----:B------:R-:W-:Y:S06]  /*49d0*/  BAR.SYNC.DEFER_BLOCKING 0x0 ;  /* 0x0000000000007b1d */ /* 0x000fec0000010000 */
[----:B------:R-:W-:Y:S05]  /*49e0*/  @!P0 BRA `(.L_x_17852) ;  /* 0x0000000400988947 */ /* 0x000fea0003800000 */
[----:B------:R-:W-:Y:S01]  /*49f0*/  ISETP.GE.U32.AND P2, PT, R57, 0x3, PT ;  /* 0x000000033900780c */ /* 0x000fe20003f46070 */
[----:B------:R-:W-:Y:S01]  /*4a00*/  IMAD.U32 R32, RZ, RZ, UR21 ;  /* 0x00000015ff207e24 */ /* 0x000fe2000f8e00ff */
[----:B------:R-:W-:Y:S01]  /*4a10*/  SHF.L.U32 R44, R41, 0x4, RZ ;  /* 0x00000004292c7819 */ /* 0x000fe200000006ff */
[----:B------:R-:W-:Y:S01]  /*4a20*/  BSSY.RECONVERGENT B1, `(.L_x_17853) ;  /* 0x000003f000017945 */ /* 0x000fe20003800200 */
[----:B------:R-:W-:Y:S02]  /*4a30*/  HFMA2 R36, -RZ, RZ, 0, 0 ;  /* 0x00000000ff247431 */ /* 0x000fe400000001ff */
[----:B------:R-:W-:Y:S01]  /*4a40*/  IMAD.MOV.U32 R52, RZ, RZ, R6 ;  /* 0x000000ffff347224 */ /* 0x000fe200078e0006 */
[----:B------:R-:W-:Y:S01]  /*4a50*/  LOP3.LUT R32, R32, 0x3, RZ, 0xc0, !PT ;  /* 0x0000000320207812 */ /* 0x000fe200078ec0ff */
[C---:B------:R-:W-:Y:S02]  /*4a60*/  IMAD R53, R44.reuse, UR29, RZ ;  /* 0x0000001d2c357c24 */ /* 0x040fe4000f8e02ff */
[----:B------:R-:W-:Y:S01]  /*4a70*/  IMAD.WIDE.U32 R44, R44, UR28, RZ ;  /* 0x0000001c2c2c7c25 */ /* 0x000fe2000f8e00ff */
[----:B------:R-:W-:-:S03]  /*4a80*/  ISETP.NE.AND P1, PT, R32, RZ, PT ;  /* 0x000000ff2000720c */ /* 0x000fc60003f25270 */
[----:B------:R-:W-:Y:S02]  /*4a90*/  IMAD.IADD R53, R45, 0x1, R53 ;  /* 0x000000012d357824 */ /* 0x000fe400078e0235 */
[----:B------:R-:W-:Y:S01]  /*4aa0*/  IMAD.MOV.U32 R54, RZ, RZ, R44 ;  /* 0x000000ffff367224 */ /* 0x000fe200078e002c */
[----:B------:R-:W-:Y:S07]  /*4ab0*/  @!P2 BRA `(.L_x_17854) ;  /* 0x0000000000d4a947 */ /* 0x000fee0003800000 */
[----:B------:R-:W-:Y:S01]  /*4ac0*/  IMAD R43, R41, 0x20, R4 ;  /* 0x00000020292b7824 */ /* 0x000fe200078e0204 */
[----:B------:R-:W-:Y:S01]  /*4ad0*/  IADD3 R36, PT, PT, R28, -R32, RZ ;  /* 0x800000201c247210 */ /* 0x000fe20007ffe0ff */
[----:B------:R-:W-:-:S03]  /*4ae0*/  IMAD.MOV.U32 R52, RZ, RZ, R6 ;  /* 0x000000ffff347224 */ /* 0x000fc600078e0006 */
[----:B------:R-:W-:Y:S01]  /*4af0*/  IADD3 R0, PT, PT, R43, 0x10, R0 ;  /* 0x000000102b007810 */ /* 0x000fe20007ffe000 */
[----:B------:R-:W-:-:S07]  /*4b00*/  IMAD.MOV R43, RZ, RZ, -R36 ;  /* 0x000000ffff2b7224 */ /* 0x000fce00078e0a24 */
.L_x_17855:
[C---:B------:R-:W-:Y:S01]  /*4b10*/  LOP3.LUT R45, R52.reuse, 0x1f, RZ, 0xc0, !PT ;  /* 0x0000001f342d7812 */ /* 0x040fe200078ec0ff */
[C---:B------:R-:W-:Y:S01]  /*4b20*/  VIADD R55, R52.reuse, 0x1e ;  /* 0x0000001e34377836 */ /* 0x040fe20000000000 */
[----:B0-----:R-:W-:Y:S01]  /*4b30*/  IADD3 R50, PT, PT, R52, -0x1, RZ ;  /* 0xffffffff34327810 */ /* 0x001fe20007ffe0ff */
[----:B------:R-:W-:Y:S01]  /*4b40*/  VIADD R43, R43, 0x4 ;  /* 0x000000042b2b7836 */ /* 0x000fe20000000000 */
[----:B------:R-:W-:Y:S02]  /*4b50*/  ISETP.GE.U32.AND P3, PT, R45, UR24, PT ;  /* 0x000000182d007c0c */ /* 0x000fe4000bf66070 */
[----:B------:R-:W-:Y:S02]  /*4b60*/  LOP3.LUT R50, R50, 0x1f, RZ, 0xc0, !PT ;  /* 0x0000001f32327812 */ /* 0x000fe400078ec0ff */
[----:B------:R-:W-:Y:S02]  /*4b70*/  IADD3 R52, PT, PT, R52, 0x1d, RZ ;  /* 0x0000001d34347810 */ /* 0x000fe40007ffe0ff */
[----:B------:R-:W-:-:S02]  /*4b80*/  ISETP.GE.U32.AND P2, PT, R50, UR24, PT ;  /* 0x0000001832007c0c */ /* 0x000fc4000bf46070 */
[----:B------:R-:W-:Y:S02]  /*4b90*/  LOP3.LUT R55, R55, 0x1f, RZ, 0xc0, !PT ;  /* 0x0000001f37377812 */ /* 0x000fe400078ec0ff */
[----:B------:R-:W-:Y:S02]  /*4ba0*/  LOP3.LUT R52, R52, 0x1f, RZ, 0xc0, !PT ;  /* 0x0000001f34347812 */ /* 0x000fe400078ec0ff */
[----:B------:R-:W-:Y:S01]  /*4bb0*/  IADD3 R59, P5, PT, R54, UR5, RZ ;  /* 0x00000005363b7c10 */ /* 0x000fe2000ffbe0ff */
[----:B------:R-:W0:Y:S01]  /*4bc0*/  @!P3 LDS.64 R46, [R0+-0x10] ;  /* 0xfffff000002eb984 */ /* 0x000e220000000a00 */
[----:B------:R-:W-:Y:S02]  /*4bd0*/  @!P3 IADD3 R45, P4, PT, R45, R54, RZ ;  /* 0x000000362d2db210 */ /* 0x000fe40007f9e0ff */
[----:B------:R-:W-:-:S03]  /*4be0*/  IADD3.X R58, PT, PT, R53, UR6, RZ, P5, !PT ;  /* 0x00000006353a7c10 */ /* 0x000fc6000affe4ff */
[----:B------:R-:W-:Y:S01]  /*4bf0*/  @!P3 IMAD.X R48, RZ, RZ, R53, P4 ;  /* 0x000000ffff30b224 */ /* 0x000fe200020e0635 */
[C---:B------:R-:W-:Y:S02]  /*4c00*/  @!P3 LEA R44, P4, R45.reuse, UR10, 0x3 ;  /* 0x0000000a2d2cbc11 */ /* 0x040fe4000f8818ff */
[----:B------:R-:W-:Y:S02]  /*4c10*/  @!P2 IADD3 R53, P5, PT, R50, R59, RZ ;  /* 0x0000003b3235a210 */ /* 0x000fe40007fbe0ff */
[----:B------:R-:W-:Y:S02]  /*4c20*/  @!P3 LEA.HI.X R45, R45, UR4, R48, 0x3, P4 ;  /* 0x000000042d2dbc11 */ /* 0x000fe4000a0f1c30 */
[----:B------:R-:W1:Y:S01]  /*4c30*/  @!P2 LDS.64 R48, [R0+-0x8] ;  /* 0xfffff8000030a984 */ /* 0x000e620000000a00 */
[----:B------:R-:W-:Y:S01]  /*4c40*/  ISETP.GE.U32.AND P4, PT, R55, UR24, PT ;  /* 0x0000001837007c0c */ /* 0x000fe2000bf86070 */
[----:B------:R-:W-:-:S12]  /*4c50*/  @!P2 IMAD.X R54, RZ, RZ, R58, P5 ;  /* 0x000000ffff36a224 */ /* 0x000fd800028e063a */
[----:B------:R-:W2:Y:S04]  /*4c60*/  @!P4 LDS.64 R50, [R0] ;  /* 0x000000000032c984 */ /* 0x000ea80000000a00 */
[----:B0-----:R0:W-:Y:S01]  /*4c70*/  @!P3 STG.E.64 desc[UR26][R44.64], R46 ;  /* 0x0000002e2c00b986 */ /* 0x0011e2000c101b1a */
[----:B------:R-:W-:-:S13]  /*4c80*/  ISETP.GE.U32.AND P3, PT, R52, UR24, PT ;  /* 0x0000001834007c0c */ /* 0x000fda000bf66070 */
[----:B------:R3:W4:Y:S01]  /*4c90*/  @!P3 LDS.64 R44, [R0+0x8] ;  /* 0x00000800002cb984 */ /* 0x0007220000000a00 */
[----:B0-----:R-:W-:-:S04]  /*4ca0*/  @!P2 LEA R46, P5, R53, UR10, 0x3 ;  /* 0x0000000a352eac11 */ /* 0x001fc8000f8a18ff */
[----:B------:R-:W-:Y:S02]  /*4cb0*/  @!P2 LEA.HI.X R47, R53, UR4, R54, 0x3, P5 ;  /* 0x00000004352fac11 */ /* 0x000fe4000a8f1c36 */
[----:B---3--:R-:W-:-:S03]  /*4cc0*/  IADD3 R0, PT, PT, R0, 0x20, RZ ;  /* 0x0000002000007810 */ /* 0x008fc60007ffe0ff */
        /* <DEDUP_REMOVED lines=10> */
[----:B------:R-:W-:Y:S02]  /*4d70*/  @!P4 LEA.HI.X R47, R55, UR4, R58, 0x3, P2 ;  /* 0x00000004372fcc11 */ /* 0x000fe400090f1c3a */
[----:B------:R-:W-:Y:S02]  /*4d80*/  @!P3 IADD3.X R55, PT, PT, RZ, R53, RZ, P5, !PT ;  /* 0x00000035ff37b210 */ /* 0x000fe40002ffe4ff */
[C---:B------:R-:W-:Y:S01]  /*4d90*/  @!P3 LEA R48, P2, R54.reuse, UR10, 0x3 ;  /* 0x0000000a3630bc11 */ /* 0x040fe2000f8418ff */
[----:B--2---:R1:W-:Y:S03]  /*4da0*/  @!P4 STG.E.64 desc[UR26][R46.64], R50 ;  /* 0x000000322e00c986 */ /* 0x0043e6000c101b1a */
[----:B------:R-:W-:Y:S02]  /*4db0*/  @!P3 LEA.HI.X R49, R54, UR4, R55, 0x3, P2 ;  /* 0x000000043631bc11 */ /* 0x000fe400090f1c37 */
[----:B------:R-:W-:-:S03]  /*4dc0*/  IADD3 R54, P2, PT, R59, UR5, RZ ;  /* 0x000000053b367c10 */ /* 0x000fc6000ff5e0ff */
[----:B----4-:R1:W-:Y:S01]  /*4dd0*/  @!P3 STG.E.64 desc[UR26][R48.64], R44 ;  /* 0x0000002c3000b986 */ /* 0x0103e2000c101b1a */
[----:B------:R-:W-:Y:S02]  /*4de0*/  ISETP.NE.AND P3, PT, R43, RZ, PT ;  /* 0x000000ff2b00720c */ /* 0x000fe40003f65270 */
[----:B------:R-:W-:-:S11]  /*4df0*/  IADD3.X R53, PT, PT, R53, UR6, RZ, P2, !PT ;  /* 0x0000000635357c10 */ /* 0x000fd600097fe4ff */
[----:B-1----:R-:W-:Y:S05]  /*4e00*/  @P3 BRA `(.L_x_17855) ;  /* 0xfffffffc00403947 */ /* 0x002fea000383ffff */
.L_x_17854:
[----:B------:R-:W-:Y:S05]  /*4e10*/  BSYNC.RECONVERGENT B1 ;  /* 0x0000000000017941 */ /* 0x000fea0003800200 */
.L_x_17853:
[----:B------:R-:W-:Y:S05]  /*4e20*/  @!P1 BRA `(.L_x_17852) ;  /* 0x0000000000889947 */ /* 0x000fea0003800000 */
[----:B------:R-:W-:Y:S01]  /*4e30*/  LOP3.LUT R45, R52, 0x1f, RZ, 0xc0, !PT ;  /* 0x0000001f342d7812 */ /* 0x000fe200078ec0ff */
[----:B------:R-:W-:-:S03]  /*4e40*/  IMAD.IADD R43, R7, 0x1, R36 ;  /* 0x00000001072b7824 */ /* 0x000fc600078e0224 */
[----:B------:R-:W-:Y:S01]  /*4e50*/  ISETP.GE.U32.AND P1, PT, R45, UR24, PT ;  /* 0x000000182d007c0c */ /* 0x000fe2000bf26070 */
[----:B------:R-:W-:-:S12]  /*4e60*/  IMAD R0, R43, 0x8, R8 ;  /* 0x000000082b007824 */ /* 0x000fd800078e0208 */
        /* <DEDUP_REMOVED lines=30> */
.L_x_17852:
[----:B------:R-:W-:Y:S05]  /*5050*/  BSYNC.RECONVERGENT B0 ;  /* 0x0000000000007941 */ /* 0x000fea0003800200 */
.L_x_17851:
[----:B------:R-:W-:Y:S01]  /*5060*/  BAR.SYNC.DEFER_BLOCKING 0x0 ;  /* 0x0000000000007b1d */ /* 0x000fe20000010000 */
[----:B-1----:R-:W-:Y:S01]  /*5070*/  IMAD.MOV.U32 R44, RZ, RZ, R13 ;  /* 0x000000ffff2c7224 */ /* 0x002fe200078e000d */
[----:B0-----:R-:W-:Y:S01]  /*5080*/  MOV R46, R29 ;  /* 0x0000001d002e7202 */ /* 0x001fe20000000f00 */
[----:B------:R-:W-:Y:S01]  /*5090*/  IMAD.MOV.U32 R45, RZ, RZ, R9 ;  /* 0x000000ffff2d7224 */ /* 0x000fe200078e0009 */
[----:B------:R-:W-:Y:S01]  /*50a0*/  MOV R49, R17 ;  /* 0x0000001100317202 */ /* 0x000fe20000000f00 */
[----:B------:R-:W-:Y:S01]  /*50b0*/  IMAD.MOV.U32 R47, RZ, RZ, R21 ;  /* 0x000000ffff2f7224 */ /* 0x000fe200078e0015 */
[----:B------:R-:W-:Y:S01]  /*50c0*/  BSSY.RECONVERGENT B0, `(.L_x_17856) ;  /* 0x0000072000007945 */ /* 0x000fe20003800200 */
[----:B------:R-:W-:Y:S02]  /*50d0*/  IMAD.MOV.U32 R48, RZ, RZ, R25 ;  /* 0x000000ffff307224 */ /* 0x000fe400078e0019 */
        /* <DEDUP_REMOVED lines=8> */
[----:B------:R-:W-:Y:S01]  /*5160*/  IMAD R60, R41, 0xc, R5 ;  /* 0x0000000c293c7824 */ /* 0x000fe200078e0205 */
[----:B------:R-:W-:Y:S01]  /*5170*/  BSSY.RECONVERGENT B1, `(.L_x_17858) ;  /* 0x0000043000017945 */ /* 0x000fe20003800200 */
[----:B------:R-:W-:Y:S02]  /*5180*/  IMAD.U32 R0, RZ, RZ, UR21 ;  /* 0x00000015ff007e24 */ /* 0x000fe4000f8e00ff */
[C---:B------:R-:W-:Y:S02]  /*5190*/  IMAD R9, R60.reuse, UR29, RZ ;  /* 0x0000001d3c097c24 */ /* 0x040fe4000f8e02ff */
[----:B------:R-:W-:Y:S01]  /*51a0*/  IMAD.WIDE.U32 R60, R60, UR28, RZ ;  /* 0x0000001c3c3c7c25 */ /* 0x000fe2000f8e00ff */
[----:B------:R-:W-:-:S03]  /*51b0*/  LOP3.LUT R5, R0, 0x3, RZ, 0xc0, !PT ;  /* 0x0000000300057812 */ /* 0x000fc600078ec0ff */
[----:B------:R-:W-:Y:S01]  /*51c0*/  IMAD.MOV.U32 R58, RZ, RZ, RZ ;  /* 0x000000ffff3a7224 */ /* 0x000fe200078e00ff */
[----:B------:R-:W-:Y:S01]  /*51d0*/  ISETP.NE.AND P0, PT, R5, RZ, PT ;  /* 0x000000ff0500720c */ /* 0x000fe20003f05270 */
[----:B------:R-:W-:Y:S01]  /*51e0*/  IMAD.MOV.U32 R17, RZ, RZ, R6 ;  /* 0x000000ffff117224 */ /* 0x000fe200078e0006 */
[----:B------:R-:W-:Y:S01]  /*51f0*/  IADD3 R0, PT, PT, R61, R9, RZ ;  /* 0x000000093d007210 */ /* 0x000fe20007ffe0ff */
[----:B------:R-:W-:Y:S10]  /*5200*/  @!P1 BRA `(.L_x_17859) ;  /* 0x0000000000e49947 */ /* 0x000ff40003800000 */
[----:B------:R-:W1:Y:S01]  /*5210*/  S2R R32, SR_CgaCtaId ;  /* 0x0000000000207919 */ /* 0x000e620000008800 */
[----:B------:R-:W-:Y:S01]  /*5220*/  MOV R9, 0x400 ;  /* 0x0000040000097802 */ /* 0x000fe20000000f00 */
[----:B------:R-:W-:Y:S01]  /*5230*/  IMAD.IADD R58, R28, 0x1, -R5 ;  /* 0x000000011c3a7824 */ /* 0x000fe200078e0a05 */
[----:B------:R-:W-:Y:S02]  /*5240*/  MOV R17, R6 ;  /* 0x0000000600117202 */ /* 0x000fe40000000f00 */
[----:B------:R-:W-:Y:S01]  /*5250*/  IADD3 R13, PT, PT, R9, 0x20, RZ ;  /* 0x00000020090d7810 */ /* 0x000fe20007ffe0ff */
[----:B------:R-:W-:-:S03]  /*5260*/  IMAD R9, R41, 0x20, R4 ;  /* 0x0000002029097824 */ /* 0x000fc600078e0204 */
[----:B-1----:R-:W-:Y:S01]  /*5270*/  LEA R32, R32, R13, 0x18 ;  /* 0x0000000d20207211 */ /* 0x002fe200078ec0ff */
[----:B------:R-:W-:-:S03]  /*5280*/  IMAD.MOV R13, RZ, RZ, -R58 ;  /* 0x000000ffff0d7224 */ /* 0x000fc600078e0a3a */
[----:B------:R-:W-:-:S07]  /*5290*/  IADD3 R9, PT, PT, R9, 0x10, R32 ;  /* 0x0000001009097810 */ /* 0x000fce0007ffe020 */
.L_x_17860:
[C---:B---3--:R-:W-:Y:S01]  /*52a0*/  LOP3.LUT R33, R17.reuse, 0x1f, RZ, 0xc0, !PT ;  /* 0x0000001f11217812 */ /* 0x048fe200078ec0ff */
        /* <DEDUP_REMOVED lines=10> */
[----:B0-----:R-:W0:Y:S01]  /*5350*/  @!P4 LDS.64 R48, [R9+-0x10] ;  /* 0xfffff0000930c984 */ /* 0x001e220000000a00 */
[----:B------:R-:W-:Y:S02]  /*5360*/  ISETP.GE.U32.AND P1, PT, R17, UR24, PT ;  /* 0x0000001811007c0c */ /* 0x000fe4000bf26070 */
[----:B------:R-:W-:Y:S02]  /*5370*/  @!P4 IADD3 R25, P5, PT, R33, R60, RZ ;  /* 0x0000003c2119c210 */ /* 0x000fe40007fbe0ff */
[----:B------:R-:W-:Y:S01]  /*5380*/  IADD3 R60, P6, PT, R60, UR5, RZ ;  /* 0x000000053c3c7c10 */ /* 0x000fe2000ffde0ff */
[----:B------:R-:W1:Y:S01]  /*5390*/  @!P3 LDS.64 R44, [R9+-0x8] ;  /* 0xfffff800092cb984 */ /* 0x000e620000000a00 */
[----:B------:R-:W-:-:S02]  /*53a0*/  @!P4 IADD3.X R46, PT, PT, RZ, R0, RZ, P5, !PT ;  /* 0x00000000ff2ec210 */ /* 0x000fc40002ffe4ff */
[C---:B------:R-:W-:Y:S01]  /*53b0*/  @!P4 LEA R50, P5, R25.reuse, UR10, 0x3 ;  /* 0x0000000a1932cc11 */ /* 0x040fe2000f8a18ff */
[----:B------:R-:W2:Y:S01]  /*53c0*/  @!P2 LDS.64 R36, [R9] ;  /* 0x000000000924a984 */ /* 0x000ea20000000a00 */
[----:B------:R-:W-:Y:S02]  /*53d0*/  IADD3.X R29, PT, PT, R0, UR6, RZ, P6, !PT ;  /* 0x00000006001d7c10 */ /* 0x000fe4000b7fe4ff */
[----:B------:R-:W-:Y:S01]  /*53e0*/  @!P4 LEA.HI.X R51, R25, UR4, R46, 0x3, P5 ;  /* 0x000000041933cc11 */ /* 0x000fe2000a8f1c2e */
[----:B------:R3:W4:Y:S01]  /*53f0*/  @!P1 LDS.64 R32, [R9+0x8] ;  /* 0x0000080009209984 */ /* 0x0007220000000a00 */
        /* <DEDUP_REMOVED lines=10> */
[----:B------:R-:W-:Y:S01]  /*54a0*/  VIADD R17, R17, 0x1f ;  /* 0x0000001f11117836 */ /* 0x000fe20000000000 */
[----:B0-----:R3:W-:Y:S01]  /*54b0*/  @!P4 STG.E.64 desc[UR26][R50.64], R48 ;  /* 0x000000303200c986 */ /* 0x0017e2000c101b1a */
[----:B------:R-:W-:Y:S02]  /*54c0*/  @!P2 IADD3 R25, P4, PT, R21, R52, RZ ;  /* 0x000000341519a210 */ /* 0x000fe40007f9e0ff */
        /* <DEDUP_REMOVED lines=13> */
.L_x_17859:
[----:B------:R-:W-:Y:S05]  /*55a0*/  BSYNC.RECONVERGENT B1 ;  /* 0x0000000000017941 */ /* 0x000fea0003800200 */
.L_x_17858:
        /* <DEDUP_REMOVED lines=35> */
.L_x_17857:
[----:B------:R-:W-:Y:S05]  /*57e0*/  BSYNC.RECONVERGENT B0 ;  /* 0x0000000000007941 */ /* 0x000fea0003800200 */
.L_x_17856:
        /* <DEDUP_REMOVED lines=9> */
[----:B------:R-:W-:Y:S01]  /*5880*/  MOV R47, R38 ;  /* 0x00000026002f7202 */ /* 0x000fe20000000f00 */
        /* <DEDUP_REMOVED lines=11> */
[----:B------:R-:W-:Y:S02]  /*5940*/  HFMA2 R10, -RZ, RZ, 0, 0 ;  /* 0x00000000ff0a7431 */ /* 0x000fe400000001ff */
[C---:B------:R-:W-:Y:S02]  /*5950*/  IMAD R13, R32.reuse, UR29, RZ ;  /* 0x0000001d200d7c24 */ /* 0x040fe4000f8e02ff */
[----:B------:R-:W-:Y:S01]  /*5960*/  IMAD.WIDE.U32 R32, R32, UR28, RZ ;  /* 0x0000001c20207c25 */ /* 0x000fe2000f8e00ff */
[----:B------:R-:W-:-:S03]  /*5970*/  LOP3.LUT R3, R0, 0x3, RZ, 0xc0, !PT ;  /* 0x0000000300037812 */ /* 0x000fc600078ec0ff */
[----:B------:R-:W-:Y:S01]  /*5980*/  IMAD.MOV.U32 R21, RZ, RZ, R32 ;  /* 0x000000ffff157224 */ /* 0x000fe200078e0020 */
[----:B------:R-:W-:Y:S01]  /*5990*/  ISETP.NE.AND P0, PT, R3, RZ, PT ;  /* 0x000000ff0300720c */ /* 0x000fe20003f05270 */
[----:B------:R-:W-:Y:S01]  /*59a0*/  IMAD.MOV.U32 R9, RZ, RZ, R6 ;  /* 0x000000ffff097224 */ /* 0x000fe200078e0006 */
[----:B------:R-:W-:Y:S01]  /*59b0*/  IADD3 R13, PT, PT, R33, R13, RZ ;  /* 0x0000000d210d7210 */ /* 0x000fe20007ffe0ff */
[----:B------:R-:W-:Y:S10]  /*59c0*/  @!P1 BRA `(.L_x_17864) ;  /* 0x0000000000e49947 */ /* 0x000ff40003800000 */
[----:B------:R-:W0:Y:S01]  /*59d0*/  S2R R14, SR_CgaCtaId ;  /* 0x00000000000e7919 */ /* 0x000e220000008800 */
[----:B------:R-:W-:Y:S01]  /*59e0*/  MOV R0, 0x400 ;  /* 0x0000040000007802 */ /* 0x000fe20000000f00 */
[----:B------:R-:W-:Y:S01]  /*59f0*/  IMAD.MOV.U32 R9, RZ, RZ, R6 ;  /* 0x000000ffff097224 */ /* 0x000fe200078e0006 */
[----:B------:R-:W-:Y:S02]  /*5a00*/  IADD3 R10, PT, PT, R28, -R3, RZ ;  /* 0x800000031c0a7210 */ /* 0x000fe40007ffe0ff */
[----:B------:R-:W-:Y:S01]  /*5a10*/  IADD3 R5, PT, PT, R0, 0x20, RZ ;  /* 0x0000002000057810 */ /* 0x000fe20007ffe0ff */
[----:B------:R-:W-:-:S03]  /*5a20*/  IMAD R0, R41, 0x20, R4 ;  /* 0x0000002029007824 */ /* 0x000fc600078e0204 */
[----:B0-----:R-:W-:Y:S02]  /*5a30*/  LEA R17, R14, R5, 0x18 ;  /* 0x000000050e117211 */ /* 0x001fe400078ec0ff */
[----:B------:R-:W-:Y:S02]  /*5a40*/  IADD3 R5, PT, PT, -R10, RZ, RZ ;  /* 0x000000ff0a057210 */ /* 0x000fe40007ffe1ff */
[----:B------:R-:W-:-:S07]  /*5a50*/  IADD3 R0, PT, PT, R0, 0x10, R17 ;  /* 0x0000001000007810 */ /* 0x000fce0007ffe011 */
.L_x_17865:
        /* <DEDUP_REMOVED lines=15> */
[----:B------:R-:W1:Y:S01]  /*5b50*/  @!P3 LDS.64 R36, [R0+-0x8] ;  /* 0xfffff8000024b984 */ /* 0x000e620000000a00 */
[----:B------:R-:W-:Y:S02]  /*5b60*/  @!P4 IADD3.X R17, PT, PT, RZ, R13, RZ, P6, !PT ;  /* 0x0000000dff11c210 */ /* 0x000fe400037fe4ff */
[C---:B------:R-:W-:Y:S01]  /*5b70*/  @!P4 LEA R32, P6, R14.reuse, UR10, 0x3 ;  /* 0x0000000a0e20cc11 */ /* 0x040fe2000f8c18ff */
[----:B------:R-:W2:Y:S03]  /*5b80*/  @!P2 LDS.64 R44, [R0] ;  /* 0x00000000002ca984 */ /* 0x000ea60000000a00 */
[----:B------:R-:W-:Y:S01]  /*5b90*/  @!P4 LEA.HI.X R33, R14, UR4, R17, 0x3, P6 ;  /* 0x000000040e21cc11 */ /* 0x000fe2000b0f1c11 */
[----:B------:R3:W4:Y:S01]  /*5ba0*/  @!P1 LDS.64 R46, [R0+0x8] ;  /* 0x00000800002e9984 */ /* 0x0007220000000a00 */
[----:B------:R-:W-:-:S02]  /*5bb0*/  IADD3.X R17, PT, PT, R13, UR6, RZ, P5, !PT ;  /* 0x000000060d117c10 */ /* 0x000fc4000affe4ff */
        /* <DEDUP_REMOVED lines=12> */
[C---:B------:R-:W-:Y:S01]  /*5c80*/  @!P1 IADD3 R13, P5, PT, R9.reuse, R18, RZ ;  /* 0x00000012090d9210 */ /* 0x040fe20007fbe0ff */
[----:B0-----:R0:W-:Y:S01]  /*5c90*/  @!P4 STG.E.64 desc[UR26][R32.64], R54 ;  /* 0x000000362000c986 */ /* 0x0011e2000c101b1a */
[----:B------:R-:W-:Y:S01]  /*5ca0*/  VIADD R9, R9, 0x1f ;  /* 0x0000001f09097836 */ /* 0x000fe20000000000 */
[----:B---3--:R-:W-:Y:S02]  /*5cb0*/  IADD3 R0, PT, PT, R0, 0x20, RZ ;  /* 0x0000002000007810 */ /* 0x008fe40007ffe0ff */
[----:B-1----:R0:W-:Y:S01]  /*5cc0*/  @!P3 STG.E.64 desc[UR26][R48.64], R36 ;  /* 0x000000243000b986 */ /* 0x0021e2000c101b1a */
[----:B------:R-:W-:Y:S01]  /*5cd0*/  @!P1 IMAD.X R14, RZ, RZ, R17, P5 ;  /* 0x000000ffff0e9224 */ /* 0x000fe200028e0611 */
[----:B------:R-:W-:-:S02]  /*5ce0*/  @!P1 LEA R52, P5, R13, UR10, 0x3 ;  /* 0x0000000a0d349c11 */ /* 0x000fc4000f8a18ff */
[----:B--2---:R0:W-:Y:S01]  /*5cf0*/  @!P2 STG.E.64 desc[UR26][R50.64], R44 ;  /* 0x0000002c3200a986 */ /* 0x0041e2000c101b1a */
[----:B------:R-:W-:Y:S02]  /*5d00*/  ISETP.NE.AND P2, PT, R5, RZ, PT ;  /* 0x000000ff0500720c */ /* 0x000fe40003f45270 */
[----:B------:R-:W-:-:S05]  /*5d10*/  @!P1 LEA.HI.X R53, R13, UR4, R14, 0x3, P5 ;  /* 0x000000040d359c11 */ /* 0x000fca000a8f1c0e */
[----:B----4-:R0:W-:Y:S01]  /*5d20*/  @!P1 STG.E.64 desc[UR26][R52.64], R46 ;  /* 0x0000002e34009986 */ /* 0x0101e2000c101b1a */
[----:B------:R-:W-:-:S04]  /*5d30*/  IADD3 R21, P1, PT, R18, UR5, RZ ;  /* 0x0000000512157c10 */ /* 0x000fc8000ff3e0ff */
[----:B------:R-:W-:Y:S01]  /*5d40*/  IADD3.X R13, PT, PT, R17, UR6, RZ, P1, !PT ;  /* 0x00000006110d7c10 */ /* 0x000fe20008ffe4ff */
[----:B------:R-:W-:Y:S08]  /*5d50*/  @P2 BRA `(.L_x_17865) ;  /* 0xfffffffc00402947 */ /* 0x000ff0000383ffff */
.L_x_17864:
[----:B------:R-:W-:Y:S05]  /*5d60*/  BSYNC.RECONVERGENT B1 ;  /* 0x0000000000017941 */ /* 0x000fea0003800200 */
.L_x_17863:
[----:B------:R-:W-:Y:S05]  /*5d70*/  @!P0 BRA `(.L_x_17862) ;  /* 0x0000000000888947 */ /* 0x000fea0003800000 */
[----:B------:R-:W-:Y:S01]  /*5d80*/  LOP3.LUT R0, R9, 0x1f, RZ, 0xc0, !PT ;  /* 0x0000001f09007812 */ /* 0x000fe200078ec0ff */
[----:B------:R-:W-:-:S03]  /*5d90*/  IMAD.IADD R5, R7, 0x1, R10 ;  /* 0x0000000107057824 */ /* 0x000fc600078e020a */
[----:B------:R-:W-:Y:S02]  /*5da0*/  ISETP.GE.U32.AND P0, PT, R0, UR24, PT ;  /* 0x0000001800007c0c */ /* 0x000fe4000bf06070 */
[----:B------:R-:W-:-:S11]  /*5db0*/  LEA R10, R5, R8, 0x3 ;  /* 0x00000008050a7211 */ /* 0x000fd600078e18ff */
        /* <DEDUP_REMOVED lines=30> */
.L_x_17862:
[----:B------:R-:W-:Y:S05]  /*5fa0*/  BSYNC.RECONVERGENT B0 ;  /* 0x0000000000007941 */ /* 0x000fea0003800200 */
.L_x_17861:
        /* <DEDUP_REMOVED lines=19> */
[----:B------:R-:W-:Y:S01]  /*60e0*/  MOV R3, UR21 ;  /* 0x0000001500037c02 */ /* 0x000fe20008000f00 */
[----:B------:R-:W-:Y:S01]  /*60f0*/  IMAD.IADD R25, R11, 0x1, R25 ;  /* 0x000000010b197824 */ /* 0x000fe200078e0219 */
[----:B0-2---:R-:W-:Y:S01]  /*6100*/  MOV R24, R10 ;  /* 0x0000000a00187202 */ /* 0x005fe20000000f00 */
[----:B------:R-:W-:Y:S01]  /*6110*/  IMAD.MOV.U32 R0, RZ, RZ, RZ ;  /* 0x000000ffff007224 */ /* 0x000fe200078e00ff */
[----:B------:R-:W-:-:S04]  /*6120*/  LOP3.LUT R3, R3, 0x3, RZ, 0xc0, !PT ;  /* 0x0000000303037812 */ /* 0x000fc800078ec0ff */
[----:B------:R-:W-:-:S03]  /*6130*/  ISETP.NE.AND P0, PT, R3, RZ, PT ;  /* 0x000000ff0300720c */ /* 0x000fc60003f05270 */
[----:B------:R-:W-:Y:S10]  /*6140*/  @!P1 BRA `(.L_x_17869) ;  /* 0x0000000000e09947 */ /* 0x000ff40003800000 */
[----:B------:R-:W0:Y:S01]  /*6150*/  S2R R5, SR_CgaCtaId ;  /* 0x0000000000057919 */ /* 0x000e220000008800 */
[----:B------:R-:W-:Y:S02]  /*6160*/  MOV R0, 0x400 ;  /* 0x0000040000007802 */ /* 0x000fe40000000f00 */
[----:B------:R-:W-:Y:S02]  /*6170*/  LEA R4, R41, R4, 0x5 ;  /* 0x0000000429047211 */ /* 0x000fe400078e28ff */
[----:B------:R-:W-:Y:S01]  /*6180*/  IADD3 R2, PT, PT, R0, 0x20, RZ ;  /* 0x0000002000027810 */ /* 0x000fe20007ffe0ff */
[----:B------:R-:W-:-:S03]  /*6190*/  IMAD.IADD R0, R28, 0x1, -R3 ;  /* 0x000000011c007824 */ /* 0x000fc600078e0a03 */
[----:B0-----:R-:W-:Y:S01]  /*61a0*/  LEA R5, R5, R2, 0x18 ;  /* 0x0000000205057211 */ /* 0x001fe200078ec0ff */
[----:B------:R-:W-:-:S03]  /*61b0*/  IMAD.MOV R2, RZ, RZ, -R0 ;  /* 0x000000ffff027224 */ /* 0x000fc600078e0a00 */
[----:B------:R-:W-:-:S07]  /*61c0*/  IADD3 R9, PT, PT, R4, 0x10, R5 ;  /* 0x0000001004097810 */ /* 0x000fce0007ffe005 */
.L_x_17870:
        /* <DEDUP_REMOVED lines=48> */
.L_x_17869:
[----:B------:R-:W-:Y:S05]  /*64d0*/  BSYNC.RECONVERGENT B1 ;  /* 0x0000000000017941 */ /* 0x000fea0003800200 */
.L_x_17868:
        /* <DEDUP_REMOVED lines=35> */
.L_x_17867:
[----:B------:R-:W-:Y:S05]  /*6710*/  BSYNC.RECONVERGENT B0 ;  /* 0x0000000000007941 */ /* 0x000fea0003800200 */
.L_x_17866:
        /* <DEDUP_REMOVED lines=39> */
.L_x_17879:
[----:B------:R-:W-:Y:S02]  /*6990*/  ISETP.NE.AND P0, PT, R42, RZ, PT ;  /* 0x000000ff2a00720c */ /* 0x000fe40003f05270 */
[----:B---3--:R-:W-:-:S11]  /*69a0*/  FMNMX R5, R2, R5, !PT ;  /* 0x0000000502057209 */ /* 0x008fd60007800000 */
[----:B------:R-:W-:Y:S05]  /*69b0*/  @P0 BRA `(.L_x_17872) ;  /* 0x0000000000080947 */ /* 0x000fea0003800000 */
[----:B0-----:R-:W0:Y:S02]  /*69c0*/  LDC.64 R2, c[0x0][0x3a8] ;  /* 0x0000ea00ff027b82 */ /* 0x001e240000000a00 */
[----:B0-----:R3:W-:Y:S02]  /*69d0*/  REDG.E.MAX.S32.STRONG.GPU desc[UR26][R2.64], R5 ;  /* 0x000000050200798e */ /* 0x0017e4000d12e31a */
.L_x_17872:
[----:B------:R-:W-:Y:S05]  /*69e0*/  BSYNC B0 ;  /* 0x0000000000007941 */ /* 0x000fea0003800000 */
.L_x_17871:
        /* <DEDUP_REMOVED lines=11> */
[----:B--23--:R-:W-:Y:S05]  /*6aa0*/  CALL.REL.NOINC `($__internal_499_$__cuda_sm20_rcp_rn_f32_slowpath) ;  /* 0x0000000400987944 */ /* 0x00cfea0003c00000 */
[----:B------:R-:W-:Y:S05]  /*6ab0*/  BRA `(.L_x_17875) ;  /* 0x0000000000147947 */ /* 0x000fea0003800000 */
.L_x_17874:
[----:B------:R-:W0:Y:S01]  /*6ac0*/  MUFU.RCP R0, UR19 ;  /* 0x0000001300007d08 */ /* 0x000e220008001000 */
[----:B---3--:R-:W-:-:S05]  /*6ad0*/  MOV R3, UR19 ;  /* 0x0000001300037c02 */ /* 0x008fca0008000f00 */
[----:B0-----:R-:W-:-:S04]  /*6ae0*/  FFMA R2, R0, R3, -1 ;  /* 0xbf80000000027423 */ /* 0x001fc80000000003 */
[----:B------:R-:W-:-:S04]  /*6af0*/  FADD.FTZ R3, -R2, -RZ ;  /* 0x800000ff02037221 */ /* 0x000fc80000010100 */
[----:B------:R-:W-:-:S07]  /*6b00*/  FFMA R0, R0, R3, R0 ;  /* 0x0000000300007223 */ /* 0x000fce0000000000 */
.L_x_17875:
[----:B------:R-:W0:Y:S02]  /*6b10*/  LDC.64 R2, c[0x0][0x3b0] ;  /* 0x0000ec00ff027b82 */ /* 0x000e240000000a00 */
[----:B0-----:R-:W-:Y:S01]  /*6b20*/  STG.E desc[UR26][R2.64], R0 ;  /* 0x0000000002007986 */ /* 0x001fe2000c10191a */
[----:B------:R-:W-:Y:S05]  /*6b30*/  EXIT ;  /* 0x000000000000794d */ /* 0x000fea0003800000 */
.L_x_17873:
[----:B------:R-:W-:Y:S02]  /*6b40*/  HFMA2 R9, -RZ, RZ, 0, 1.847743988037109375e-06 ;  /* 0x0000001fff097431 */ /* 0x000fe400000001ff */
[----:B------:R-:W-:Y:S02]  /*6b50*/  IMAD.MOV.U32 R7, RZ, RZ, 0x4 ;  /* 0x00000004ff077424 */ /* 0x000fe400078e00ff */
[----:B------:R-:W-:-:S07]  /*6b60*/  IMAD.MOV.U32 R4, RZ, RZ, -0x1 ;  /* 0xffffffffff047424 */ /* 0x000fce00078e00ff */
[----:B0123--:R-:W-:Y:S05]  /*6b70*/  WARPSYNC.COLLECTIVE R4, `(.L_x_17876) ;  /* 0x0000000004087348 */ /* 0x00ffea0003c00000 */
[----:B---3--:R3:W4:Y:S02]  /*6b80*/  SHFL.DOWN P0, R5, R0, R7, R9 ;  /* 0x0800000700057389 */ /* 0x0087240000000009 */
[----:B01234-:R-:W-:Y:S05]  /*6b90*/  ENDCOLLECTIVE ;  /* 0x000000000000791b */ /* 0x01ffea0003800000 */
.L_x_17876:
[----:B------:R-:W-:Y:S01]  /*6ba0*/  HFMA2 R7, -RZ, RZ, 0, 1.1920928955078125e-07 ;  /* 0x00000002ff077431 */ /* 0x000fe200000001ff */
[----:B------:R-:W-:-:S04]  /*6bb0*/  MOV R3, R5 ;  /* 0x0000000500037202 */ /* 0x000fc80000000f00 */
[----:B------:R-:W-:-:S05]  /*6bc0*/  FMNMX R3, R3, R0, !PT ;  /* 0x0000000003037209 */ /* 0x000fca0007800000 */
[----:B------:R-:W-:-:S07]  /*6bd0*/  IMAD.MOV.U32 R0, RZ, RZ, R3 ;  /* 0x000000ffff007224 */ /* 0x000fce00078e0003 */
[----:B------:R-:W-:Y:S05]  /*6be0*/  WARPSYNC.COLLECTIVE R4, `(.L_x_17877) ;  /* 0x0000000004087348 */ /* 0x000fea0003c00000 */
[----:B------:R0:W1:Y:S02]  /*6bf0*/  SHFL.DOWN P0, R5, R0, R7, R9 ;  /* 0x0800000700057389 */ /* 0x0000640000000009 */
[----:B01----:R-:W-:Y:S05]  /*6c00*/  ENDCOLLECTIVE ;  /* 0x000000000000791b */ /* 0x003fea0003800000 */
.L_x_17877:
[----:B------:R-:W-:Y:S02]  /*6c10*/  IMAD.MOV.U32 R7, RZ, RZ, 0x1 ;  /* 0x00000001ff077424 */ /* 0x000fe400078e00ff */
[----:B------:R-:W-:-:S05]  /*6c20*/  IMAD.MOV.U32 R2, RZ, RZ, R5 ;  /* 0x000000ffff027224 */ /* 0x000fca00078e0005 */
[----:B------:R-:W-:-:S04]  /*6c30*/  FMNMX R2, R3, R2, !PT ;  /* 0x0000000203027209 */ /* 0x000fc80007800000 */
[----:B------:R-:W-:-:S07]  /*6c40*/  MOV R0, R2 ;  /* 0x0000000200007202 */ /* 0x000fce0000000f00 */
[----:B------:R-:W-:Y:S05]  /*6c50*/  WARPSYNC.COLLECTIVE R4, `(.L_x_17878) ;  /* 0x0000000004087348 */ /* 0x000fea0003c00000 */
[----:B------:R0:W1:Y:S02]  /*6c60*/  SHFL.DOWN P0, R5, R0, R7, R9 ;  /* 0x0800000700057389 */ /* 0x0000640000000009 */
[----:B01----:R-:W-:Y:S05]  /*6c70*/  ENDCOLLECTIVE ;  /* 0x000000000000791b */ /* 0x003fea0003800000 */
.L_x_17878:
[----:B------:R-:W-:Y:S05]  /*6c80*/  BRA `(.L_x_17879) ;  /* 0xfffffffc00407947 */ /* 0x000fea000383ffff */
        .weak           $__internal_498_$__cuda_sm20_div_u64
        .type           $__internal_498_$__cuda_sm20_div_u64,@function
        .size           $__internal_498_$__cuda_sm20_div_u64,($__internal_499_$__cuda_sm20_rcp_rn_f32_slowpath - $__internal_498_$__cuda_sm20_div_u64)
$__internal_498_$__cuda_sm20_div_u64:
        /* <DEDUP_REMOVED lines=71> */
[----:B------:R-:W-:Y:S11]  /*7100*/  RET.REL.NODEC R2 `(_ZN18transformer_engine6detail38cast_transpose_fused_kernel_notalignedILb0ELb0ELb1EfNS_16CTDBiasDActParamI6__halfS3_ffEELi4ELi2ENS_5EmptyEXadL_ZNS_4siluIffEET_T0_RKS5_EEEEvT3_mmm) ;  /* 0xffffff8c02bc7950 */ /* 0x000ff60003c3ffff */
        .weak           $__internal_499_$__cuda_sm20_rcp_rn_f32_slowpath
        .type           $__internal_499_$__cuda_sm20_rcp_rn_f32_slowpath,@function
        .size           $__internal_499_$__cuda_sm20_rcp_rn_f32_slowpath,(.L_x_29800 - $__internal_499_$__cuda_sm20_rcp_rn_f32_slowpath)
$__internal_499_$__cuda_sm20_rcp_rn_f32_slowpath:
        /* <DEDUP_REMOVED lines=15> */
.L_x_17881:
        /* <DEDUP_REMOVED lines=33> */
.L_x_17883:
[----:B------:R-:W0:Y:S02]  /*7410*/  MUFU.RCP R0, R0 ;  /* 0x0000000000007308 */ /* 0x000e240000001000 */
.L_x_17882:
[----:B------:R-:W-:Y:S05]  /*7420*/  BSYNC B0 ;  /* 0x0000000000007941 */ /* 0x000fea0003800000 */
.L_x_17880:
[----:B------:R-:W-:-:S04]  /*7430*/  HFMA2 R37, -RZ, RZ, 0, 0 ;  /* 0x00000000ff257431 */ /* 0x000fc800000001ff */
[----:B0-----:R-:W-:Y:S05]  /*7440*/  RET.REL.NODEC R36 `(_ZN18transformer_engine6detail38cast_transpose_fused_kernel_notalignedILb0ELb0ELb1EfNS_16CTDBiasDActParamI6__halfS3_ffEELi4ELi2ENS_5EmptyEXadL_ZNS_4siluIffEET_T0_RKS5_EEEEvT3_mmm) ;  /* 0xffffff8824ec7950 */ /* 0x001fea0003c3ffff */
.L_x_17884:
        /* <DEDUP_REMOVED lines=11> */
.L_x_29800:


//--------------------- .text._ZN18transformer_engine6detail38cast_transpose_fused_kernel_notalignedILb0ELb0ELb1EfNS_16CTDBiasDActParamIff13__nv_fp8_e4m3fEELi2ELi8ENS_5EmptyEXadL_ZNS_4siluIffEET_T0_RKS5_EEEEvT3_mmm --------------------------
	.section	.text._ZN18transformer_engine6detail38cast_transpose_fused_kernel_notalignedILb0ELb0ELb1EfNS_16CTDBiasDActParamIff13__nv_fp8_e4m3fEELi2ELi8ENS_5EmptyEXadL_ZNS_4siluIffEET_T0_RKS5_EEEEvT3_mmm,"ax",@progbits
	.align	128
        .global         _ZN18transformer_engine6detail38cast_transpose_fused_kernel_notalignedILb0ELb0ELb1EfNS_16CTDBiasDActParamIff13__nv_fp8_e4m3fEELi2ELi8ENS_5EmptyEXadL_ZNS_4siluIffEET_T0_RKS5_EEEEvT3_mmm
        .type           _ZN18transformer_engine6detail38cast_transpose_fused_kernel_notalignedILb0ELb0ELb1EfNS_16CTDBiasDActParamIff13__nv_fp8_e4m3fEELi2ELi8ENS_5EmptyEXadL_ZNS_4siluIffEET_T0_RKS5_EEEEvT3_mmm,@function
        .size           _ZN18transformer_engine6detail38cast_transpose_fused_kernel_notalignedILb0ELb0ELb1EfNS_16CTDBiasDActParamIff13__nv_fp8_e4m3fEELi2ELi8ENS_5EmptyEXadL_ZNS_4siluIffEET_T0_RKS5_EEEEvT3_mmm,(.L_x_29802 - _ZN18transformer_engine6detail38cast_transpose_fused_kernel_notalignedILb0ELb0ELb1EfNS_16CTDBiasDActParamIff13__nv_fp8_e4m3fEELi2ELi8ENS_5EmptyEXadL_ZNS_4siluIffEET_T0_RKS5_EEEEvT3_mmm)
        .other          _ZN18transformer_engine6detail38cast_transpose_fused_kernel_notalignedILb0ELb0ELb1EfNS_16CTDBiasDActParamIff13__nv_fp8_e4m3fEELi2ELi8ENS_5EmptyEXadL_ZNS_4siluIffEET_T0_RKS5_EEEEvT3_mmm,@"STO_CUDA_ENTRY STV_DEFAULT"
_ZN18transformer_engine6detail38cast_transpose_fused_kernel_notalignedILb0ELb0ELb1EfNS_16CTDBiasDActParamIff13__nv_fp8_e4m3fEELi2ELi8ENS_5EmptyEXadL_ZNS_4siluIffEET_T0_RKS5_EEEEvT3_mmm:
.text._ZN18transformer_engine6detail38cast_transpose_fused_kernel_notalignedILb0ELb0ELb1EfNS_16CTDBiasDActParamIff13__nv_fp8_e4m3fEELi2ELi8ENS_5EmptyEXadL_ZNS_4siluIffEET_T0_RKS5_EEEEvT3_mmm:
        /* <DEDUP_REMOVED lines=44> */
.L_x_17885:
[----:B------:R-:W-:-:S07]  /*02c0*/  MOV R4, 0x2e0 ;  /* 0x000002e000047802 */ /* 0x000fce0000000f00 */
[----:B------:R-:W-:Y:S05]  /*02d0*/  CALL.REL.NOINC `($__internal_500_$__cuda_sm20_div_u64) ;  /* 0x000000b800087944 */ /* 0x000fea0003c00000 */
        /* <DEDUP_REMOVED lines=11> */
.L_x_17886:
[----:B------:R-:W0:Y:S01]  /*0390*/  LDCU.64 UR12, c[0x0][0x3d0] ;  /* 0x00007a00ff0c77ac */ /* 0x000e220008000a00 */
[----:B------:R-:W-:Y:S01]  /*03a0*/  IMAD.SHL.U32 R6, R9, 0x4, RZ ;  /* 0x0000000409067824 */ /* 0x000fe200078e00ff */
[----:B------:R-:W-:Y:S01]  /*03b0*/  LOP3.LUT R62, R11, 0xe0, RZ, 0xc0, !PT ;  /* 0x000000e00b3e7812 */ /* 0x000fe200078ec0ff */
[----:B------:R-:W1:Y:S03]  /*03c0*/  LDCU.64 UR8, c[0x0][0x3c8] ;  /* 0x00007900ff0877ac */ /* 0x000e660008000a00 */
[----:B------:R-:W-:Y:S01]  /*03d0*/  IADD3 R5, PT, PT, -R6, R11, RZ ;  /* 0x0000000b06057210 */ /* 0x000fe20007ffe1ff */
[----:B------:R-:W-:Y:S02]  /*03e0*/  USHF.L.U64.HI UR10, UR4, 0x5, UR5 ;  /* 0x00000005040a7899 */ /* 0x000fe40008010205 */
[----:B------:R-:W-:Y:S01]  /*03f0*/  USHF.L.U64.HI UR11, UR22, 0x5, UR6 ;  /* 0x00000005160b7899 */ /* 0x000fe20008010206 */
[C---:B------:R-:W-:Y:S01]  /*0400*/  LOP3.LUT R4, R5.reuse, 0x1f, RZ, 0xc0, !PT ;  /* 0x0000001f05047812 */ /* 0x040fe200078ec0ff */
[----:B------:R-:W-:Y:S01]  /*0410*/  VIADD R50, R5, 0xffffffff ;  /* 0xffffffff05327836 */ /* 0x000fe20000000000 */
[----:B------:R-:W2:Y:S04]  /*0420*/  LDCU.64 UR18, c[0x0][0x380] ;  /* 0x00007000ff1277ac */ /* 0x000ea80008000a00 */
[----:B------:R-:W-:Y:S01]  /*0430*/  LOP3.LUT R50, R50, 0x1f, RZ, 0xc0, !PT ;  /* 0x0000001f32327812 */ /* 0x000fe200078ec0ff */
[----:B0-----:R-:W-:-:S02]  /*0440*/  USHF.R.U64 UR26, UR12, 0x3, UR13 ;  /* 0x000000030c1a7899 */ /* 0x001fc4000800120d */
[----:B------:R-:W-:Y:S02]  /*0450*/  USHF.R.U32.HI UR23, URZ, 0x3, UR13 ;  /* 0x00000003ff177899 */ /* 0x000fe4000801160d */
[----:B-1----:R-:W-:Y:S02]  /*0460*/  USHF.R.U64 UR27, UR8, 0x1, UR9 ;  /* 0x00000001081b7899 */ /* 0x002fe40008001209 */
[----:B------:R-:W-:Y:S02]  /*0470*/  ULEA UR7, UP1, -UR4, UR26, 0x5 ;  /* 0x0000001a04077291 */ /* 0x000fe4000f8229ff */
[----:B------:R-:W-:Y:S02]  /*0480*/  USHF.R.U32.HI UR28, URZ, 0x1, UR9 ;  /* 0x00000001ff1c7899 */ /* 0x000fe40008011609 */
[----:B------:R-:W-:Y:S02]  /*0490*/  ULEA UR14, UP0, -UR22, UR27, 0x5 ;  /* 0x0000001b160e7291 */ /* 0x000fe4000f8029ff */
[----:B------:R-:W-:Y:S01]  /*04a0*/  MOV R19, UR27 ;  /* 0x0000001b00137c02 */ /* 0x000fe20008000f00 */
[----:B------:R-:W-:Y:S01]  /*04b0*/  UIADD3.X UR10, UPT, UPT, ~UR10, UR23, URZ, UP1, !UPT ;  /* 0x000000170a0a7290 */ /* 0x000fe20008ffe5ff */
[----:B------:R-:W-:Y:S01]  /*04c0*/  MOV R13, UR27 ;  /* 0x0000001b000d7c02 */ /* 0x000fe20008000f00 */
[----:B------:R-:W-:Y:S01]  /*04d0*/  UISETP.LT.U32.AND UP1, UPT, UR7, 0x20, UPT ;  /* 0x000000200700788c */ /* 0x000fe2000bf21070 */
[C---:B------:R-:W-:Y:S01]  /*04e0*/  IMAD R3, R62.reuse, UR28, RZ ;  /* 0x0000001c3e037c24 */ /* 0x040fe2000f8e02ff */
[----:B------:R-:W-:Y:S01]  /*04f0*/  UIADD3.X UR11, UPT, UPT, ~UR11, UR28, URZ, UP0, !UPT ;  /* 0x0000001c0b0b7290 */ /* 0x000fe200087fe5ff */
[----:B------:R-:W-:Y:S01]  /*0500*/  IMAD.WIDE.U32 R62, R62, UR27, RZ ;  /* 0x0000001b3e3e7c25 */ /* 0x000fe2000f8e00ff */
[----:B------:R-:W-:Y:S01]  /*0510*/  UISETP.LT.U32.AND UP0, UPT, UR14, 0x20, UPT ;  /* 0x000000200e00788c */ /* 0x000fe2000bf01070 */
[----:B------:R-:W-:Y:S01]  /*0520*/  MOV R15, UR27 ;  /* 0x0000001b000f7c02 */ /* 0x000fe20008000f00 */
[----:B------:R-:W-:Y:S01]  /*0530*/  UISETP.LT.U32.AND.EX UP1, UPT, UR10, URZ, UPT, UP1 ;  /* 0x000000ff0a00728c */ /* 0x000fe2000bf21110 */
[----:B------:R-:W-:Y:S01]  /*0540*/  IMAD.IADD R54, R63, 0x1, R3 ;  /* 0x000000013f367824 */ /* 0x000fe200078e0203 */
[----:B------:R-:W-:Y:S01]  /*0550*/  UISETP.LT.U32.AND.EX UP0, UPT, UR11, URZ, UPT, UP0 ;  /* 0x000000ff0b00728c */ /* 0x000fe2000bf01100 */
[-C--:B------:R-:W-:Y:S01]  /*0560*/  IADD3 R60, P1, PT, R4, R62.reuse, RZ ;  /* 0x0000003e043c7210 */ /* 0x080fe20007f3e0ff */
[----:B------:R-:W-:Y:S01]  /*0570*/  USEL UR7, UR7, 0x20, UP1 ;  /* 0x0000002007077887 */ /* 0x000fe20008800000 */
[----:B------:R-:W-:Y:S01]  /*0580*/  IMAD.U32 R3, RZ, RZ, UR27 ;  /* 0x0000001bff037e24 */ /* 0x000fe2000f8e00ff */
[----:B------:R-:W-:Y:S01]  /*0590*/  USEL UR14, UR14, 0x20, UP0 ;  /* 0x000000200e0e7887 */ /* 0x000fe20008000000 */
[----:B------:R-:W-:Y:S01]  /*05a0*/  IMAD.U32 R2, RZ, RZ, UR28 ;  /* 0x0000001cff027e24 */ /* 0x000fe2000f8e00ff */
[----:B------:R-:W-:Y:S01]  /*05b0*/  IADD3 R22, P2, PT, R50, R62, RZ ;  /* 0x0000003e32167210 */ /* 0x000fe20007f5e0ff */
[----:B------:R-:W-:Y:S01]  /*05c0*/  IMAD.X R61, RZ, RZ, R54, P1 ;  /* 0x000000ffff3d7224 */ /* 0x000fe200008e0636 */
[----:B------:R-:W-:Y:S01]  /*05d0*/  ISETP.GE.U32.AND P0, PT, R6, UR7, PT ;  /* 0x0000000706007c0c */ /* 0x000fe2000bf06070 */
[----:B------:R-:W-:Y:S01]  /*05e0*/  UIMAD UR15, UR5, UR8, URZ ;  /* 0x00000008050f72a4 */ /* 0x000fe2000f8e02ff */
[----:B------:R-:W-:Y:S01]  /*05f0*/  IADD3.X R23, PT, PT, RZ, R54, RZ, P2, !PT ;  /* 0x00000036ff177210 */ /* 0x000fe200017fe4ff */
[----:B------:R-:W-:Y:S01]  /*0600*/  USHF.L.U32 UR20, UR22, 0x6, URZ ;  /* 0x0000000616147899 */ /* 0x000fe200080006ff */
[----:B------:R-:W-:Y:S01]  /*0610*/  ISETP.LT.U32.AND P0, PT, R4, UR14, !P0 ;  /* 0x0000000e04007c0c */ /* 0x000fe2000c701070 */
[----:B------:R-:W-:Y:S01]  /*0620*/  UIMAD.WIDE.U32 UR10, UR4, UR8, URZ ;  /* 0x00000008040a72a5 */ /* 0x000fe2000f8e00ff */
[----:B------:R-:W-:Y:S01]  /*0630*/  IMAD.U32 R17, RZ, RZ, UR27 ;  /* 0x0000001bff117e24 */ /* 0x000fe2000f8e00ff */
[----:B------:R-:W-:Y:S01]  /*0640*/  UIMAD UR15, UR4, UR9, UR15 ;  /* 0x00000009040f72a4 */ /* 0x000fe2000f8e020f */
[----:B------:R-:W-:Y:S01]  /*0650*/  IMAD.U32 R25, RZ, RZ, UR27 ;  /* 0x0000001bff197e24 */ /* 0x000fe2000f8e00ff */
[----:B------:R-:W-:Y:S01]  /*0660*/  ULEA UR20, UP0, UR10, UR20, 0x8 ;  /* 0x000000140a147291 */ /* 0x000fe2000f8040ff */
[----:B------:R-:W-:Y:S01]  /*0670*/  IMAD.U32 R21, RZ, RZ, UR27 ;  /* 0x0000001bff157e24 */ /* 0x000fe2000f8e00ff */
[----:B------:R-:W-:Y:S01]  /*0680*/  USHF.L.U64.HI UR21, UR22, 0x6, UR6 ;  /* 0x0000000616157899 */ /* 0x000fe20008010206 */
[----:B------:R-:W-:Y:S01]  /*0690*/  IMAD.U32 R39, RZ, RZ, UR27 ;  /* 0x0000001bff277e24 */ /* 0x000fe2000f8e00ff */
[----:B------:R-:W-:-:S02]  /*06a0*/  UIADD3 UR11, UPT, UPT, UR11, UR15, URZ ;  /* 0x0000000f0b0b7290 */ /* 0x000fc4000fffe0ff */
[----:B--2---:R-:W-:Y:S02]  /*06b0*/  ULEA UR15, UP1, UR20, UR18, 0x2 ;  /* 0x00000012140f7291 */ /* 0x004fe4000f8210ff */
[-C--:B------:R-:W-:Y:S01]  /*06c0*/  @P0 LEA R0, P1, R3, R60.reuse, 0x2 ;  /* 0x0000003c03000211 */ /* 0x080fe200078210ff */
[----:B------:R-:W-:Y:S01]  /*06d0*/  @P0 IMAD.MOV.U32 R30, RZ, RZ, R60 ;  /* 0x000000ffff1e0224 */ /* 0x000fe200078e003c */
[----:B------:R-:W-:Y:S01]  /*06e0*/  IADD3 R3, PT, PT, R6, 0x1, RZ ;  /* 0x0000000106037810 */ /* 0x000fe20007ffe0ff */
[--C-:B------:R-:W-:Y:S01]  /*06f0*/  @P0 IMAD.MOV.U32 R31, RZ, RZ, R61.reuse ;  /* 0x000000ffff1f0224 */ /* 0x100fe200078e003d */
[----:B------:R-:W-:Y:S01]  /*0700*/  @P0 LEA.HI.X R19, R19, R61, R2, 0x2, P1 ;  /* 0x0000003d13130211 */ /* 0x000fe200008f1402 */
[--C-:B------:R-:W-:Y:S01]  /*0710*/  @P0 IMAD.MOV.U32 R41, RZ, RZ, R61.reuse ;  /* 0x000000ffff290224 */ /* 0x100fe200078e003d */
[----:B------:R-:W-:Y:S01]  /*0720*/  ISETP.GE.U32.AND P1, PT, R3, UR7, PT ;  /* 0x0000000703007c0c */ /* 0x000fe2000bf26070 */
[----:B------:R-:W-:Y:S01]  /*0730*/  @P0 IMAD.MOV.U32 R42, RZ, RZ, R60 ;  /* 0x000000ffff2a0224 */ /* 0x000fe200078e003c */
[----:B------:R-:W-:Y:S01]  /*0740*/  @P0 MOV R40, R60 ;  /* 0x0000003c00280202 */ /* 0x000fe20000000f00 */
[----:B------:R-:W-:Y:S01]  /*0750*/  @P0 IMAD.MOV.U32 R43, RZ, RZ, R61 ;  /* 0x000000ffff2b0224 */ /* 0x000fe200078e003d */
[----:B------:R-:W-:Y:S01]  /*0760*/  ISETP.LT.U32.AND P1, PT, R50, UR14, !P1 ;  /* 0x0000000e32007c0c */ /* 0x000fe2000cf21070 */
[C---:B------:R-:W-:Y:S01]  /*0770*/  @P0 IMAD.WIDE.U32 R30, R13.reuse, 0x5, R30 ;  /* 0x000000050d1e0825 */ /* 0x040fe200078e001e */
[----:B------:R-:W-:Y:S01]  /*0780*/  ULEA.HI.X UR21, UR10, UR21, UR11, 0x8, UP0 ;  /* 0x000000150a157291 */ /* 0x000fe200080f440b */
[----:B------:R-:W-:Y:S01]  /*0790*/  @P0 IADD3 R8, P2, PT, R60, UR27, RZ ;  /* 0x0000001b3c080c10 */ /* 0x000fe2000ff5e0ff */
[----:B------:R-:W-:Y:S01]  /*07a0*/  VOTEU.ANY UP0, P0 ;  /* 0x0000000000ff7886 */ /* 0x000fe20000000100 */
[C---:B------:R-:W-:Y:S01]  /*07b0*/  @P0 IMAD.WIDE.U32 R40, R13.reuse, 0x6, R40 ;  /* 0x000000060d280825 */ /* 0x040fe200078e0028 */
[----:B------:R-:W-:Y:S01]  /*07c0*/  USHF.L.U32 UR29, UR27, 0x3, URZ ;  /* 0x000000031b1d7899 */ /* 0x000fe200080006ff */
[----:B------:R-:W-:Y:S01]  /*07d0*/  @P0 LEA R18, P3, R0, UR15, 0x3 ;  /* 0x0000000f00120c11 */ /* 0x000fe2000f8618ff */
[----:B------:R-:W-:Y:S01]  /*07e0*/  ULEA.HI.X UR16, UR20, UR19, UR21, 0x2, UP1 ;  /* 0x0000001314107291 */ /* 0x000fe200088f1415 */
[----:B------:R-:W-:Y:S01]  /*07f0*/  @P0 IMAD.WIDE.U32 R42, R13, 0x7, R42 ;  /* 0x000000070d2a0825 */ /* 0x000fe200078e002a */
[----:B------:R-:W-:-:S02]  /*0800*/  @UP0 UIMAD UR10, UR28, 0x3, URZ ;  /* 0x000000031c0a08a4 */ /* 0x000fc4000f8e02ff */
[----:B------:R-:W-:Y:S01]  /*0810*/  USHF.L.U64.HI UR30, UR27, 0x3, UR28 ;  /* 0x000000031b1e7899 */ /* 0x000fe2000801021c */
[-C--:B------:R-:W-:Y:S01]  /*0820*/  @P1 MOV R13, R23.reuse ;  /* 0x00000017000d1202 */ /* 0x080fe20000000f00 */
[----:B------:R-:W-:Y:S01]  /*0830*/  @P1 IMAD.MOV.U32 R12, RZ, RZ, R22 ;  /* 0x000000ffff0c1224 */ /* 0x000fe200078e0016 */
[-C--:B------:R-:W-:Y:S01]  /*0840*/  @P1 MOV R36, R22.reuse ;  /* 0x0000001600241202 */ /* 0x080fe20000000f00 */
[----:B------:R-:W-:Y:S01]  /*0850*/  @P1 IMAD.MOV.U32 R37, RZ, RZ, R23 ;  /* 0x000000ffff251224 */ /* 0x000fe200078e0017 */
[----:B------:R-:W-:Y:S01]  /*0860*/  @P1 MOV R14, R22 ;  /* 0x00000016000e1202 */ /* 0x000fe20000000f00 */
[C---:B------:R-:W-:Y:S01]  /*0870*/  @P1 IMAD.WIDE.U32 R12, R15.reuse, 0xa, R12 ;  /* 0x0000000a0f0c1825 */ /* 0x040fe200078e000c */
[----:B------:R-:W-:Y:S01]  /*0880*/  @P1 MOV R33, R23 ;  /* 0x0000001700211202 */ /* 0x000fe20000000f00 */
[----:B------:R-:W0:Y:S01]  /*0890*/  LDCU.64 UR24, c[0x0][0x3a0] ;  /* 0x00007400ff1877ac */ /* 0x000e220008000a00 */
[----:B------:R-:W-:Y:S01]  /*08a0*/  @P1 IADD3 R2, P4, PT, R22, UR29, RZ ;  /* 0x0000001d16021c10 */ /* 0x000fe2000ff9e0ff */
[----:B------:R-:W-:Y:S01]  /*08b0*/  @P1 IMAD.WIDE.U32 R36, R15, 0xc, R36 ;  /* 0x0000000c0f241825 */ /* 0x000fe200078e0024 */
[----:B------:R-:W-:Y:S01]  /*08c0*/  @P0 LEA.HI.X R19, R0, UR16, R19, 0x3, P3 ;  /* 0x0000001000130c11 */ /* 0x000fe200098f1c13 */
[----:B------:R-:W-:Y:S01]  /*08d0*/  @UP0 UIMAD UR11, UR28, 0x6, URZ ;  /* 0x000000061c0b08a4 */ /* 0x000fe2000f8e02ff */
[----:B------:R-:W-:Y:S01]  /*08e0*/  @P1 LEA R46, P3, R2, UR15, 0x3 ;  /* 0x0000000f022e1c11 */ /* 0x000fe2000f8618ff */
[----:B------:R-:W-:Y:S01]  /*08f0*/  @P1 IMAD.MOV.U32 R34, RZ, RZ, R22 ;  /* 0x000000ffff221224 */ /* 0x000fe200078e0016 */
[----:B------:R-:W-:Y:S01]  /*0900*/  VOTEU.ANY UP1, P1 ;  /* 0x0000000000ff7886 */ /* 0x000fe20000820100 */
[--C-:B------:R-:W-:Y:S01]  /*0910*/  @P1 IMAD.MOV.U32 R35, RZ, RZ, R23.reuse ;  /* 0x000000ffff231224 */ /* 0x100fe200078e0017 */
[----:B------:R-:W-:Y:S01]  /*0920*/  @UP0 UIMAD UR18, UR28, 0x7, URZ ;  /* 0x000000071c1208a4 */ /* 0x000fe2000f8e02ff */
[----:B------:R-:W-:Y:S01]  /*0930*/  @P1 IMAD.MOV.U32 R15, RZ, RZ, R23 ;  /* 0x000000ffff0f1224 */ /* 0x000fe200078e0017 */
[----:B------:R-:W-:Y:S01]  /*0940*/  @P1 LEA R56, P5, R36, UR15, 0x3 ;  /* 0x0000000f24381c11 */ /* 0x000fe2000f8a18ff */
[----:B------:R-:W-:Y:S01]  /*0950*/  @P1 IMAD.WIDE.U32 R34, R17, 0xb, R34 ;  /* 0x0000000b11221825 */ /* 0x000fe200078e0022 */
[----:B------:R-:W-:-:S02]  /*0960*/  @UP1 UIMAD UR19, UR28, 0xd, URZ ;  /* 0x0000000d1c1318a4 */ /* 0x000fc4000f8e02ff */
[----:B------:R-:W-:Y:S01]  /*0970*/  @P0 IADD3 R29, PT, PT, R43, UR18, RZ ;  /* 0x000000122b1d0c10 */ /* 0x000fe2000fffe0ff */
[----:B------:R-:W-:Y:S01]  /*0980*/  @P1 IMAD.WIDE.U32 R14, R17, 0xd, R14 ;  /* 0x0000000d110e1825 */ /* 0x000fe200078e000e */
[----:B------:R-:W-:Y:S02]  /*0990*/  @UP1 UIMAD UR18, UR28, 0xc, URZ ;  /* 0x0000000c1c1218a4 */ /* 0x000fe4000f8e02ff */
[----:B------:R-:W-:Y:S01]  /*09a0*/  @UP0 ULOP3.LUT UR8, UR8, 0xfffffffe, URZ, 0xc0, !UPT ;  /* 0xfffffffe08080892 */ /* 0x000fe2000f8ec0ff */
[--C-:B------:R-:W-:Y:S01]  /*09b0*/  @P1 IMAD.MOV.U32 R32, RZ, RZ, R22.reuse ;  /* 0x000000ffff201224 */ /* 0x100fe200078e0016 */
[----:B------:R-:W-:Y:S01]  /*09c0*/  @UP0 ULOP3.LUT UR9, UR9, 0x1fffffff, URZ, 0xc0, !UPT ;  /* 0x1fffffff09090892 */ /* 0x000fe2000f8ec0ff */
[----:B------:R-:W-:Y:S02]  /*09d0*/  @P1 IMAD.MOV.U32 R16, RZ, RZ, R22 ;  /* 0x000000ffff101224 */ /* 0x000fe400078e0016 */
[----:B------:R-:W-:Y:S02]  /*09e0*/  @P1 IMAD.MOV.U32 R17, RZ, RZ, R23 ;  /* 0x000000ffff111224 */ /* 0x000fe400078e0017 */
[----:B------:R-:W-:-:S04]  /*09f0*/  @P0 IMAD.WIDE.U32 R24, R25, 0x3, R60 ;  /* 0x0000000319180825 */ /* 0x000fc800078e003c */
[----:B------:R-:W-:Y:S01]  /*0a00*/  @P1 IMAD.WIDE.U32 R32, R21, 0xe, R32 ;  /* 0x0000000e15201825 */ /* 0x000fe200078e0020 */
[----:B------:R-:W-:Y:S01]  /*0a10*/  @P0 IADD3 R25, PT, PT, R25, UR10, RZ ;  /* 0x0000000a19190c10 */ /* 0x000fe2000fffe0ff */
[----:B------:R-:W-:Y:S02]  /*0a20*/  @UP0 UIMAD UR10, UR28, 0x5, URZ ;  /* 0x000000051c0a08a4 */ /* 0x000fe4000f8e02ff */
[----:B------:R-:W-:Y:S01]  /*0a30*/  @P1 IMAD.WIDE.U32 R16, R21, 0xf, R16 ;  /* 0x0000000f15101825 */ /* 0x000fe200078e0010 */
[----:B------:R-:W-:Y:S02]  /*0a40*/  @P0 IADD3.X R21, PT, PT, R61, UR28, RZ, P2, !PT ;  /* 0x0000001c3d150c10 */ /* 0x000fe400097fe4ff */
[C---:B------:R-:W-:Y:S01]  /*0a50*/  @P0 LEA R20, P2, R8.reuse, UR15, 0x3 ;  /* 0x0000000f08140c11 */ /* 0x040fe2000f8418ff */
[----:B------:R-:W-:Y:S01]  /*0a60*/  @P1 IMAD.WIDE.U32 R38, R39, 0x9, R22 ;  /* 0x0000000927261825 */ /* 0x000fe200078e0016 */
[----:B------:R-:W-:Y:S02]  /*0a70*/  @P1 IADD3.X R23, PT, PT, R23, UR30, RZ, P4, !PT ;  /* 0x0000001e17171c10 */ /* 0x000fe4000a7fe4ff */
[----:B------:R-:W-:Y:S01]  /*0a80*/  @P0 LEA.HI.X R21, R8, UR16, R21, 0x3, P2 ;  /* 0x0000001008150c11 */ /* 0x000fe200090f1c15 */
[----:B------:R-:W-:Y:S01]  /*0a90*/  @P0 VIADD R27, R41, UR11 ;  /* 0x0000000b291b0c36 */ /* 0x000fe20008000000 */
[----:B------:R-:W-:Y:S01]  /*0aa0*/  @P0 LEA R22, P2, R24, UR15, 0x3 ;  /* 0x0000000f18160c11 */ /* 0x000fe2000f8418ff */
[----:B------:R-:W-:Y:S01]  /*0ab0*/  @UP1 UIMAD UR11, UR28, 0xa, URZ ;  /* 0x0000000a1c0b18a4 */ /* 0x000fe2000f8e02ff */
[----:B------:R-:W-:Y:S01]  /*0ac0*/  @P1 LEA.HI.X R47, R2, UR16, R23, 0x3, P3 ;  /* 0x00000010022f1c11 */ /* 0x000fe200098f1c17 */
[----:B------:R-:W-:Y:S01]  /*0ad0*/  @P1 VIADD R15, R15, UR19 ;  /* 0x000000130f0f1c36 */ /* 0x000fe20008000000 */
[----:B------:R-:W-:Y:S01]  /*0ae0*/  @P0 LEA.HI.X R23, R24, UR16, R25, 0x3, P2 ;  /* 0x0000001018170c11 */ /* 0x000fe200090f1c19 */
[----:B------:R-:W-:Y:S01]  /*0af0*/  @P0 VIADD R25, R31, UR10 ;  /* 0x0000000a1f190c36 */ /* 0x000fe20008000000 */
[----:B------:R-:W-:Y:S01]  /*0b00*/  @UP1 UIMAD UR10, UR28, 0x9, URZ ;  /* 0x000000091c0a18a4 */ /* 0x000fe2000f8e02ff */
[----:B------:R-:W-:-:S02]  /*0b10*/  @P0 LEA R24, P2, R30, UR15, 0x3 ;  /* 0x0000000f1e180c11 */ /* 0x000fc4000f8418ff */
[----:B------:R-:W-:Y:S02]  /*0b20*/  @P0 LEA R26, P3, R40, UR15, 0x3 ;  /* 0x0000000f281a0c11 */ /* 0x000fe4000f8618ff */
[----:B------:R-:W-:Y:S01]  /*0b30*/  @P0 LEA.HI.X R25, R30, UR16, R25, 0x3, P2 ;  /* 0x000000101e190c11 */ /* 0x000fe200090f1c19 */
[----:B------:R-:W-:Y:S01]  /*0b40*/  @P1 VIADD R31, R39, UR10 ;  /* 0x0000000a271f1c36 */ /* 0x000fe20008000000 */
[----:B------:R-:W-:Y:S01]  /*0b50*/  @P0 LEA.HI.X R27, R40, UR16, R27, 0x3, P3 ;  /* 0x00000010281b0c11 */ /* 0x000fe200098f1c1b */
[----:B------:R-:W-:Y:S01]  /*0b60*/  @UP1 UIMAD UR10, UR28, 0xb, URZ ;  /* 0x0000000b1c0a18a4 */ /* 0x000fe2000f8e02ff */
[----:B------:R-:W-:Y:S01]  /*0b70*/  @P1 LEA R30, P3, R38, UR15, 0x3 ;  /* 0x0000000f261e1c11 */ /* 0x000fe2000f8618ff */
[----:B------:R-:W-:Y:S01]  /*0b80*/  @P1 VIADD R39, R13, UR11 ;  /* 0x0000000b0d271c36 */ /* 0x000fe20008000000 */
[----:B0-----:R-:W-:Y:S01]  /*0b90*/  ISETP.NE.U32.AND P2, PT, RZ, UR24, PT ;  /* 0x00000018ff007c0c */ /* 0x001fe2000bf45070 */
[----:B------:R-:W-:Y:S01]  /*0ba0*/  @P1 VIADD R13, R37, UR18 ;  /* 0x00000012250d1c36 */ /* 0x000fe20008000000 */
[----:B------:R-:W-:-:S02]  /*0bb0*/  @P0 LEA R28, P4, R42, UR15, 0x3 ;  /* 0x0000000f2a1c0c11 */ /* 0x000fc4000f8818ff */
[----:B------:R-:W-:Y:S02]  /*0bc0*/  @P1 LEA.HI.X R31, R38, UR16, R31, 0x3, P3 ;  /* 0x00000010261f1c11 */ /* 0x000fe400098f1c1f */
[----:B------:R-:W-:Y:S01]  /*0bd0*/  ISETP.NE.AND.EX P2, PT, RZ, UR25, PT, P2 ;  /* 0x00000019ff007c0c */ /* 0x000fe2000bf45320 */
[----:B------:R-:W0:Y:S01]  /*0be0*/  LDCU.64 UR24, c[0x0][0x358] ;  /* 0x00006b00ff1877ac */ /* 0x000e220008000a00 */
[----:B------:R-:W-:Y:S02]  /*0bf0*/  @P1 LEA R64, P3, R12, UR15, 0x3 ;  /* 0x0000000f0c401c11 */ /* 0x000fe4000f8618ff */
[----:B------:R-:W-:Y:S01]  /*0c00*/  @P1 IADD3 R35, PT, PT, R35, UR10, RZ ;  /* 0x0000000a23231c10 */ /* 0x000fe2000fffe0ff */
[----:B------:R-:W-:Y:S01]  /*0c10*/  @UP1 UIMAD UR10, UR28, 0xe, URZ ;  /* 0x0000000e1c0a18a4 */ /* 0x000fe2000f8e02ff */
[----:B------:R-:W-:Y:S02]  /*0c20*/  @P0 LEA.HI.X R29, R42, UR16, R29, 0x3, P4 ;  /* 0x000000102a1d0c11 */ /* 0x000fe4000a0f1c1d */
[----:B------:R-:W-:-:S02]  /*0c30*/  @P1 LEA R52, P4, R34, UR15, 0x3 ;  /* 0x0000000f22341c11 */ /* 0x000fc4000f8818ff */
[----:B------:R-:W-:Y:S02]  /*0c40*/  @P1 LEA.HI.X R65, R12, UR16, R39, 0x3, P3 ;  /* 0x000000100c411c11 */ /* 0x000fe400098f1c27 */
[----:B------:R-:W-:Y:S01]  /*0c50*/  @P1 LEA R58, P3, R14, UR15, 0x3 ;  /* 0x0000000f0e3a1c11 */ /* 0x000fe2000f8618ff */
[----:B------:R-:W1:Y:S01]  /*0c60*/  @P2 LDC.64 R40, c[0x0][0x3a0] ;  /* 0x0000e800ff282b82 */ /* 0x000e620000000a00 */
[----:B------:R-:W-:Y:S02]  /*0c70*/  @P1 LEA.HI.X R53, R34, UR16, R35, 0x3, P4 ;  /* 0x0000001022351c11 */ /* 0x000fe4000a0f1c23 */
[----:B------:R-:W-:Y:S02]  /*0c80*/  @P1 LEA.HI.X R57, R36, UR16, R13, 0x3, P5 ;  /* 0x0000001024391c11 */ /* 0x000fe4000a8f1c0d */
[----:B------:R-:W-:Y:S01]  /*0c90*/  @P1 IADD3 R13, PT, PT, R33, UR10, RZ ;  /* 0x0000000a210d1c10 */ /* 0x000fe2000fffe0ff */
[----:B------:R-:W-:Y:S01]  /*0ca0*/  @UP1 UIMAD UR10, UR28, 0xf, URZ ;  /* 0x0000000f1c0a18a4 */ /* 0x000fe2000f8e02ff */
[----:B------:R-:W-:-:S02]  /*0cb0*/  @P1 LEA R12, P4, R32, UR15, 0x3 ;  /* 0x0000000f200c1c11 */ /* 0x000fc4000f8818ff */
[----:B------:R-:W-:Y:S02]  /*0cc0*/  @P1 LEA.HI.X R59, R14, UR16, R15, 0x3, P3 ;  /* 0x000000100e3b1c11 */ /* 0x000fe400098f1c0f */
[----:B------:R-:W-:Y:S01]  /*0cd0*/  @P0 LEA R38, P3, R60, UR15, 0x3 ;  /* 0x0000000f3c260c11 */ /* 0x000fe2000f8618ff */
[----:B------:R-:W-:Y:S01]  /*0ce0*/  @P1 VIADD R15, R17, UR10 ;  /* 0x0000000a110f1c36 */ /* 0x000fe20008000000 */
[----:B------:R-:W-:Y:S02]  /*0cf0*/  @P1 LEA.HI.X R13, R32, UR16, R13, 0x3, P4 ;  /* 0x00000010200d1c11 */ /* 0x000fe4000a0f1c0d */
[----:B------:R-:W-:Y:S02]  /*0d00*/  CS2R R32, SRZ ;  /* 0x0000000000207805 */ /* 0x000fe4000001ff00 */
[C---:B------:R-:W-:Y:S02]  /*0d10*/  @P0 LEA.HI.X R39, R60.reuse, UR16, R61, 0x3, P3 ;  /* 0x000000103c270c11 */ /* 0x040fe400098f1c3d */
[----:B------:R-:W-:-:S02]  /*0d20*/  @P0 IADD3 R0, P4, PT, R60, UR8, RZ ;  /* 0x000000083c000c10 */ /* 0x000fc4000ff9e0ff */
[----:B------:R-:W-:Y:S02]  /*0d30*/  CS2R R36, SRZ ;  /* 0x0000000000247805 */ /* 0x000fe4000001ff00 */
[----:B------:R-:W-:Y:S01]  /*0d40*/  CS2R R42, SRZ ;  /* 0x00000000002a7805 */ /* 0x000fe2000001ff00 */
[----:B0-----:R0:W2:Y:S01]  /*0d50*/  @P0 LDG.E.64 R32, desc[UR24][R38.64] ;  /* 0x0000001826200981 */ /* 0x0010a2000c1e1b00 */
[----:B------:R-:W-:Y:S02]  /*0d60*/  @P0 IADD3.X R17, PT, PT, R61, UR9, RZ, P4, !PT ;  /* 0x000000093d110c10 */ /* 0x000fe4000a7fe4ff */
[----:B------:R-:W-:Y:S02]  /*0d70*/  CS2R R44, SRZ ;  /* 0x00000000002c7805 */ /* 0x000fe4000001ff00 */
[----:B------:R-:W-:Y:S01]  /*0d80*/  @P0 LEA R48, P3, R0, UR15, 0x3 ;  /* 0x0000000f00300c11 */ /* 0x000fe2000f8618ff */
[----:B------:R3:W5:Y:S01]  /*0d90*/  @P0 LDG.E.64 R36, desc[UR24][R20.64] ;  /* 0x0000001814240981 */ /* 0x000762000c1e1b00 */
[----:B------:R-:W-:Y:S01]  /*0da0*/  IMAD.MOV.U32 R51, RZ, RZ, 0x3bbb989d ;  /* 0x3bbb989dff337424 */ /* 0x000fe200078e00ff */
[----:B------:R-:W-:-:S02]  /*0db0*/  CS2R R34, SRZ ;  /* 0x0000000000227805 */ /* 0x000fc4000001ff00 */
[----:B------:R-:W-:Y:S01]  /*0dc0*/  @P0 LEA.HI.X R49, R0, UR16, R17, 0x3, P3 ;  /* 0x0000001000310c11 */ /* 0x000fe200098f1c11 */
[----:B------:R4:W5:Y:S01]  /*0dd0*/  @P0 LDG.E.64 R42, desc[UR24][R26.64] ;  /* 0x000000181a2a0981 */ /* 0x000962000c1e1b00 */
[----:B------:R-:W-:Y:S02]  /*0de0*/  @P1 LEA R14, P5, R16, UR15, 0x3 ;  /* 0x0000000f100e1c11 */ /* 0x000fe4000f8a18ff */
[----:B0-----:R-:W-:Y:S01]  /*0df0*/  CS2R R38, SRZ ;  /* 0x0000000000267805 */ /* 0x001fe2000001ff00 */
[----:B------:R-:W0:Y:S01]  /*0e00*/  LDCU.128 UR8, c[0x0][0x390] ;  /* 0x00007200ff0877ac */ /* 0x000e220008000c00 */
[----:B-1----:R1:W2:Y:S01]  /*0e10*/  @P2 LDG.E R0, desc[UR24][R40.64] ;  /* 0x0000001828002981 */ /* 0x0022a2000c1e1900 */
[----:B---3--:R-:W-:-:S03]  /*0e20*/  CS2R R20, SRZ ;  /* 0x0000000000147805 */ /* 0x008fc6000001ff00 */
[----:B------:R3:W5:Y:S01]  /*0e30*/  @P0 LDG.E.64 R44, desc[UR24][R28.64] ;  /* 0x000000181c2c0981 */ /* 0x000762000c1e1b00 */
[----:B----4-:R-:W-:-:S03]  /*0e40*/  CS2R R26, SRZ ;  /* 0x00000000001a7805 */ /* 0x010fc6000001ff00 */
[----:B------:R-:W5:Y:S01]  /*0e50*/  @P1 LDG.E.64 R20, desc[UR24][R64.64] ;  /* 0x0000001840141981 */ /* 0x000f62000c1e1b00 */
[----:B-1----:R-:W-:-:S03]  /*0e60*/  CS2R R40, SRZ ;  /* 0x0000000000287805 */ /* 0x002fc6000001ff00 */
[----:B------:R-:W5:Y:S01]  /*0e70*/  @P1 LDG.E.64 R26, desc[UR24][R58.64] ;  /* 0x000000183a1a1981 */ /* 0x000f62000c1e1b00 */
[----:B---3--:R-:W-:-:S03]  /*0e80*/  CS2R R28, SRZ ;  /* 0x00000000001c7805 */ /* 0x008fc6000001ff00 */
[----:B------:R1:W5:Y:S04]  /*0e90*/  @P0 LDG.E.64 R40, desc[UR24][R24.64] ;  /* 0x0000001818280981 */ /* 0x000368000c1e1b00 */
[----:B------:R-:W5:Y:S04]  /*0ea0*/  @P1 LDG.E.64 R28, desc[UR24][R12.64] ;  /* 0x000000180c1c1981 */ /* 0x000f68000c1e1b00 */
[----:B------:R3:W5:Y:S01]  /*0eb0*/  @P0 LDG.E.64 R38, desc[UR24][R22.64] ;  /* 0x0000001816260981 */ /* 0x000762000c1e1b00 */
[----:B-1----:R-:W-:-:S03]  /*0ec0*/  CS2R R24, SRZ ;  /* 0x0000000000187805 */ /* 0x002fc6000001ff00 */
[----:B------:R-:W5:Y:S04]  /*0ed0*/  @P0 LDG.E.64 R34, desc[UR24][R18.64] ;  /* 0x0000001812220981 */ /* 0x000f68000c1e1b00 */
[----:B------:R-:W5:Y:S01]  /*0ee0*/  @P1 LDG.E.64 R24, desc[UR24][R56.64] ;  /* 0x0000001838181981 */ /* 0x000f62000c1e1b00 */
[----:B---3--:R-:W-:-:S06]  /*0ef0*/  CS2R R22, SRZ ;  /* 0x0000000000167805 */ /* 0x008fcc000001ff00 */
[----:B------:R1:W5:Y:S02]  /*0f00*/  @P1 LDG.E.64 R22, desc[UR24][R52.64] ;  /* 0x0000001834161981 */ /* 0x000364000c1e1b00 */
[----:B-1----:R-:W-:Y:S01]  /*0f10*/  HFMA2 R53, -RZ, RZ, 3.7421875, 0 ;  /* 0x437c0000ff357431 */ /* 0x002fe200000001ff */
[----:B------:R-:W-:Y:S02]  /*0f20*/  CS2R R18, SRZ ;  /* 0x0000000000127805 */ /* 0x000fe4000001ff00 */
[----:B------:R-:W-:-:S04]  /*0f30*/  @P1 LEA.HI.X R15, R16, UR16, R15, 0x3, P5 ;  /* 0x00000010100f1c11 */ /* 0x000fc8000a8f1c0f */
[----:B------:R1:W5:Y:S01]  /*0f40*/  @P1 LDG.E.64 R18, desc[UR24][R30.64] ;  /* 0x000000181e121981 */ /* 0x000362000c1e1b00 */
[----:B------:R-:W-:Y:S01]  /*0f50*/  CS2R R16, SRZ ;  /* 0x0000000000107805 */ /* 0x000fe2000001ff00 */
[----:B------:R-:W-:Y:S02]  /*0f60*/  UIMAD UR6, UR6, UR12, URZ ;  /* 0x0000000c060672a4 */ /* 0x000fe4000f8e02ff */
[----:B------:R-:W-:-:S03]  /*0f70*/  UIMAD.WIDE.U32 UR18, UR22, UR12, URZ ;  /* 0x0000000c161272a5 */ /* 0x000fc6000f8e00ff */
[----:B------:R3:W5:Y:S01]  /*0f80*/  @P1 LDG.E.64 R16, desc[UR24][R46.64] ;  /* 0x000000182e101981 */ /* 0x000762000c1e1b00 */
[----:B-1----:R-:W-:-:S06]  /*0f90*/  CS2R R30, SRZ ;  /* 0x00000000001e7805 */ /* 0x002fcc000001ff00 */
[----:B------:R1:W5:Y:S01]  /*0fa0*/  @P1 LDG.E.64 R30, desc[UR24][R14.64] ;  /* 0x000000180e1e1981 */ /* 0x000362000c1e1b00 */
[----:B---3--:R-:W-:Y:S01]  /*0fb0*/  CS2R R46, SRZ ;  /* 0x00000000002e7805 */ /* 0x008fe2000001ff00 */
[----:B------:R-:W-:Y:S02]  /*0fc0*/  UIMAD UR12, UR22, UR13, UR6 ;  /* 0x0000000d160c72a4 */ /* 0x000fe4000f8e0206 */
[----:B------:R-:W-:Y:S02]  /*0fd0*/  USHF.L.U32 UR6, UR18, 0x6, URZ ;  /* 0x0000000612067899 */ /* 0x000fe400080006ff */
[----:B------:R-:W-:Y:S01]  /*0fe0*/  UIADD3 UR12, UPT, UPT, UR19, UR12, URZ ;  /* 0x0000000c130c7290 */ /* 0x000fe2000fffe0ff */
[----:B------:R3:W5:Y:S01]  /*0ff0*/  @P0 LDG.E.64 R46, desc[UR24][R48.64] ;  /* 0x00000018302e0981 */ /* 0x000762000c1e1b00 */
[----:B------:R-:W-:Y:S02]  /*1000*/  ULEA UR6, UP0, UR4, UR6, 0x8 ;  /* 0x0000000604067291 */ /* 0x000fe4000f8040ff */
[----:B------:R-:W-:-:S02]  /*1010*/  USHF.L.U64.HI UR18, UR18, 0x6, UR12 ;  /* 0x0000000612127899 */ /* 0x000fc4000801020c */
[----:B0-----:R-:W-:Y:S02]  /*1020*/  UIADD3 UR8, UP1, UPT, UR20, UR8, URZ ;  /* 0x0000000814087290 */ /* 0x001fe4000ff3e0ff */
[----:B------:R-:W-:Y:S02]  /*1030*/  UIADD3 UR6, UP2, UPT, UR6, UR10, URZ ;  /* 0x0000000a06067290 */ /* 0x000fe4000ff5e0ff */
[----:B------:R-:W-:Y:S01]  /*1040*/  ULEA.HI.X UR4, UR4, UR18, UR5, 0x8, UP0 ;  /* 0x0000001204047291 */ /* 0x000fe200080f4405 */
[----:B------:R-:W-:Y:S01]  /*1050*/  BSSY.RECONVERGENT B1, `(.L_x_17887) ;  /* 0x000001a000017945 */ /* 0x000fe20003800200 */
[----:B------:R-:W-:Y:S01]  /*1060*/  UMOV UR13, 0x3f800000 ;  /* 0x3f800000000d7882 */ /* 0x000fe20000000000 */
[----:B------:R-:W-:Y:S02]  /*1070*/  UIADD3.X UR9, UPT, UPT, UR21, UR9, URZ, UP1, !UPT ;  /* 0x0000000915097290 */ /* 0x000fe40008ffe4ff */
[----:B------:R-:W-:Y:S01]  /*1080*/  UIADD3.X UR11, UPT, UPT, UR4, UR11, URZ, UP2, !UPT ;  /* 0x0000000b040b7290 */ /* 0x000fe200097fe4ff */
[----:B--2---:R-:W-:-:S04]  /*1090*/  FFMA.SAT R2, R32, -R51, 0.5 ;  /* 0x3f00000020027423 */ /* 0x004fc80000002833 */
        /* <DEDUP_REMOVED lines=9> */
[----:B------:R-:W-:Y:S02]  /*1130*/  ISETP.GT.U32.AND P0, PT, R2, 0x1ffffff, PT ;  /* 0x01ffffff0200780c */ /* 0x000fe40003f04070 */
[----:B------:R-:W-:Y:S01]  /*1140*/  @P2 R2UR UR13, R0 ;  /* 0x00000000000d22ca */ /* 0x000fe200000e0000 */
[----:B------:R-:W-:-:S10]  /*1150*/  IMAD R2, R7, 0x108, RZ ;  /* 0x0000010807027824 */ /* 0x000fd400078e02ff */
[----:B---3--:R-:W-:Y:S05]  /*1160*/  @P0 BRA `(.L_x_17888) ;  /* 0x0000000000100947 */ /* 0x008fea0003800000 */
[----:B------:R-:W-:Y:S02]  /*1170*/  MOV R0, R15 ;  /* 0x0000000f00007202 */ /* 0x000fe40000000f00 */
[----:B------:R-:W-:-:S07]  /*1180*/  MOV R8, 0x11a0 ;  /* 0x000011a000087802 */ /* 0x000fce0000000f00 */
[----:B-----5:R-:W-:Y:S05]  /*1190*/  CALL.REL.NOINC `($__internal_501_$__cuda_sm20_rcp_rn_f32_slowpath) ;  /* 0x000000ac00787944 */ /* 0x020fea0003c00000 */
[----:B------:R-:W-:Y:S05]  /*11a0*/  BRA `(.L_x_17889) ;  /* 0x0000000000107947 */ /* 0x000fea0003800000 */
.L_x_17888:
[----:B------:R-:W0:Y:S02]  /*11b0*/  MUFU.RCP R12, R15 ;  /* 0x0000000f000c7308 */ /* 0x000e240000001000 */
[----:B0-----:R-:W-:-:S04]  /*11c0*/  FFMA R0, R15, R12, -1 ;  /* 0xbf8000000f007423 */ /* 0x001fc8000000000c */
[----:B------:R-:W-:-:S04]  /*11d0*/  FADD.FTZ R13, -R0, -RZ ;  /* 0x800000ff000d7221 */ /* 0x000fc80000010100 */
[----:B------:R-:W-:-:S07]  /*11e0*/  FFMA R12, R12, R13, R12 ;  /* 0x0000000d0c0c7223 */ /* 0x000fce000000000c */
.L_x_17889:
[----:B------:R-:W-:Y:S05]  /*11f0*/  BSYNC.RECONVERGENT B1 ;  /* 0x0000000000017941 */ /* 0x000fea0003800200 */
.L_x_17887:
        /* <DEDUP_REMOVED lines=18> */
[----:B-----5:R-:W-:Y:S05]  /*1320*/  CALL.REL.NOINC `($__internal_501_$__cuda_sm20_rcp_rn_f32_slowpath) ;  /* 0x000000ac00147944 */ /* 0x020fea0003c00000 */
[----:B------:R-:W-:Y:S05]  /*1330*/  BRA `(.L_x_17892) ;  /* 0x0000000000107947 */ /* 0x000fea0003800000 */
.L_x_17891:
[----:B------:R-:W0:Y:S02]  /*1340*/  MUFU.RCP R12, R15 ;  /* 0x0000000f000c7308 */ /* 0x000e240000001000 */
[----:B0-----:R-:W-:-:S04]  /*1350*/  FFMA R0, R15, R12, -1 ;  /* 0xbf8000000f007423 */ /* 0x001fc8000000000c */
[----:B------:R-:W-:-:S04]  /*1360*/  FADD.FTZ R13, -R0, -RZ ;  /* 0x800000ff000d7221 */ /* 0x000fc80000010100 */
[----:B------:R-:W-:-:S07]  /*1370*/  FFMA R12, R12, R13, R12 ;  /* 0x0000000d0c0c7223 */ /* 0x000fce000000000c */
.L_x_17892:
[----:B------:R-:W-:Y:S05]  /*1380*/  BSYNC.RECONVERGENT B1 ;  /* 0x0000000000017941 */ /* 0x000fea0003800200 */
.L_x_17890:
[----:B------:R-:W-:Y:S02]  /*1390*/  HFMA2 R13, -RZ, RZ, 0.96630859375, -0.0022525787353515625 ;  /* 0x3bbb989dff0d7431 */ /* 0x000fe400000001ff */
[----:B------:R-:W-:Y:S01]  /*13a0*/  IMAD.MOV.U32 R15, RZ, RZ, 0x437c0000 ;  /* 0x437c0000ff0f7424 */ /* 0x000fe200078e00ff */
[----:B------:R-:W-:Y:S01]  /*13b0*/  BSSY.RECONVERGENT B1, `(.L_x_17893) ;  /* 0x0000016000017945 */ /* 0x000fe20003800200 */
[----:B------:R-:W-:Y:S01]  /*13c0*/  FMUL R33, R12, R33 ;  /* 0x000000210c217220 */ /* 0x000fe20000400000 */
[----:B-----5:R-:W-:-:S04]  /*13d0*/  FFMA.SAT R0, R36, -R13, 0.5 ;  /* 0x3f00000024007423 */ /* 0x020fc8000000280d */
        /* <DEDUP_REMOVED lines=13> */
[----:B------:R-:W-:Y:S05]  /*14b0*/  CALL.REL.NOINC `($__internal_501_$__cuda_sm20_rcp_rn_f32_slowpath) ;  /* 0x000000a800b07944 */ /* 0x000fea0003c00000 */
[----:B------:R-:W-:Y:S05]  /*14c0*/  BRA `(.L_x_17895) ;  /* 0x0000000000107947 */ /* 0x000fea0003800000 */
.L_x_17894:
[----:B------:R-:W0:Y:S02]  /*14d0*/  MUFU.RCP R12, R15 ;  /* 0x0000000f000c7308 */ /* 0x000e240000001000 */
[----:B0-----:R-:W-:-:S04]  /*14e0*/  FFMA R0, R15, R12, -1 ;  /* 0xbf8000000f007423 */ /* 0x001fc8000000000c */
[----:B------:R-:W-:-:S04]  /*14f0*/  FADD.FTZ R13, -R0, -RZ ;  /* 0x800000ff000d7221 */ /* 0x000fc80000010100 */
[----:B------:R-:W-:-:S07]  /*1500*/  FFMA R12, R12, R13, R12 ;  /* 0x0000000d0c0c7223 */ /* 0x000fce000000000c */
.L_x_17895:
[----:B------:R-:W-:Y:S05]  /*1510*/  BSYNC.RECONVERGENT B1 ;  /* 0x0000000000017941 */ /* 0x000fea0003800200 */
.L_x_17893:
        /* <DEDUP_REMOVED lines=18> */
[----:B------:R-:W-:Y:S05]  /*1640*/  CALL.REL.NOINC `($__internal_501_$__cuda_sm20_rcp_rn_f32_slowpath) ;  /* 0x000000a8004c7944 */ /* 0x000fea0003c00000 */
[----:B------:R-:W-:Y:S05]  /*1650*/  BRA `(.L_x_17898) ;  /* 0x0000000000107947 */ /* 0x000fea0003800000 */
.L_x_17897:
[----:B------:R-:W0:Y:S02]  /*1660*/  MUFU.RCP R12, R15 ;  /* 0x0000000f000c7308 */ /* 0x000e240000001000 */
[----:B0-----:R-:W-:-:S04]  /*1670*/  FFMA R0, R15, R12, -1 ;  /* 0xbf8000000f007423 */ /* 0x001fc8000000000c */
[----:B------:R-:W-:-:S04]  /*1680*/  FADD.FTZ R13, -R0, -RZ ;  /* 0x800000ff000d7221 */ /* 0x000fc80000010100 */
[----:B------:R-:W-:-:S07]  /*1690*/  FFMA R12, R12, R13, R12 ;  /* 0x0000000d0c0c7223 */ /* 0x000fce000000000c */
.L_x_17898:
[----:B------:R-:W-:Y:S05]  /*16a0*/  BSYNC.RECONVERGENT B1 ;  /* 0x0000000000017941 */ /* 0x000fea0003800200 */
.L_x_17896:
        /* <DEDUP_REMOVED lines=18> */
[----:B------:R-:W-:Y:S05]  /*17d0*/  CALL.REL.NOINC `($__internal_501_$__cuda_sm20_rcp_rn_f32_slowpath) ;  /* 0x000000a400e87944 */ /* 0x000fea0003c00000 */
[----:B------:R-:W-:Y:S05]  /*17e0*/  BRA `(.L_x_17901) ;  /* 0x0000000000107947 */ /* 0x000fea0003800000 */
.L_x_17900:
[----:B------:R-:W0:Y:S02]  /*17f0*/  MUFU.RCP R12, R15 ;  /* 0x0000000f000c7308 */ /* 0x000e240000001000 */
[----:B0-----:R-:W-:-:S04]  /*1800*/  FFMA R0, R15, R12, -1 ;  /* 0xbf8000000f007423 */ /* 0x001fc8000000000c */
[----:B------:R-:W-:-:S04]  /*1810*/  FADD.FTZ R13, -R0, -RZ ;  /* 0x800000ff000d7221 */ /* 0x000fc80000010100 */
[----:B------:R-:W-:-:S07]  /*1820*/  FFMA R12, R12, R13, R12 ;  /* 0x0000000d0c0c7223 */ /* 0x000fce000000000c */
.L_x_17901:
[----:B------:R-:W-:Y:S05]  /*1830*/  BSYNC.RECONVERGENT B1 ;  /* 0x0000000000017941 */ /* 0x000fea0003800200 */
.L_x_17899:
[----:B------:R-:W-:Y:S02]  /*1840*/  HFMA2 R0, -RZ, RZ, 0.96630859375, -0.0022525787353515625 ;  /* 0x3bbb989dff007431 */ /* 0x000fe400000001ff */
[----:B------:R-:W-:Y:S01]  /*1850*/  IMAD.MOV.U32 R13, RZ, RZ, 0x437c0000 ;  /* 0x437c0000ff0d7424 */ /* 0x000fe200078e00ff */
        /* <DEDUP_REMOVED lines=18> */
.L_x_17903:
[----:B------:R-:W0:Y:S02]  /*1980*/  MUFU.RCP R12, R15 ;  /* 0x0000000f000c7308 */ /* 0x000e240000001000 */
[----:B0-----:R-:W-:-:S04]  /*1990*/  FFMA R0, R15, R12, -1 ;  /* 0xbf8000000f007423 */ /* 0x001fc8000000000c */
[----:B------:R-:W-:-:S04]  /*19a0*/  FADD.FTZ R13, -R0, -RZ ;  /* 0x800000ff000d7221 */ /* 0x000fc80000010100 */
[----:B------:R-:W-:-:S07]  /*19b0*/  FFMA R12, R12, R13, R12 ;  /* 0x0000000d0c0c7223 */ /* 0x000fce000000000c */
.L_x_17904:
[----:B------:R-:W-:Y:S05]  /*19c0*/  BSYNC.RECONVERGENT B1 ;  /* 0x0000000000017941 */ /* 0x000fea0003800200 */
.L_x_17902:
        /* <DEDUP_REMOVED lines=20> */
.L_x_17906:
[----:B------:R-:W0:Y:S02]  /*1b10*/  MUFU.RCP R12, R15 ;  /* 0x0000000f000c7308 */ /* 0x000e240000001000 */
[----:B0-----:R-:W-:-:S04]  /*1b20*/  FFMA R0, R15, R12, -1 ;  /* 0xbf8000000f007423 */ /* 0x001fc8000000000c */
[----:B------:R-:W-:-:S04]  /*1b30*/  FADD.FTZ R13, -R0, -RZ ;  /* 0x800000ff000d7221 */ /* 0x000fc80000010100 */
[----:B------:R-:W-:-:S07]  /*1b40*/  FFMA R12, R12, R13, R12 ;  /* 0x0000000d0c0c7223 */ /* 0x000fce000000000c */
.L_x_17907:
[----:B------:R-:W-:Y:S05]  /*1b50*/  BSYNC.RECONVERGENT B1 ;  /* 0x0000000000017941 */ /* 0x000fea0003800200 */
.L_x_17905:
        /* <DEDUP_REMOVED lines=20> */
.L_x_17909:
[----:B------:R-:W0:Y:S02]  /*1ca0*/  MUFU.RCP R12, R15 ;  /* 0x0000000f000c7308 */ /* 0x000e240000001000 */
[----:B0-----:R-:W-:-:S04]  /*1cb0*/  FFMA R0, R15, R12, -1 ;  /* 0xbf8000000f007423 */ /* 0x001fc8000000000c */
[----:B------:R-:W-:-:S04]  /*1cc0*/  FADD.FTZ R13, -R0, -RZ ;  /* 0x800000ff000d7221 */ /* 0x000fc80000010100 */
[----:B------:R-:W-:-:S07]  /*1cd0*/  FFMA R12, R12, R13, R12 ;  /* 0x0000000d0c0c7223 */ /* 0x000fce000000000c */
.L_x_17910:
[----:B------:R-:W-:Y:S05]  /*1ce0*/  BSYNC.RECONVERGENT B1 ;  /* 0x0000000000017941 */ /* 0x000fea0003800200 */
.L_x_17908:
        /* <DEDUP_REMOVED lines=20> */
.L_x_17912:
[----:B------:R-:W0:Y:S02]  /*1e30*/  MUFU.RCP R12, R15 ;  /* 0x0000000f000c7308 */ /* 0x000e240000001000 */
[----:B0-----:R-:W-:-:S04]  /*1e40*/  FFMA R0, R15, R12, -1 ;  /* 0xbf8000000f007423 */ /* 0x001fc8000000000c */
[----:B------:R-:W-:-:S04]  /*1e50*/  FADD.FTZ R13, -R0, -RZ ;  /* 0x800000ff000d7221 */ /* 0x000fc80000010100 */
[----:B------:R-:W-:-:S07]  /*1e60*/  FFMA R12, R12, R13, R12 ;  /* 0x0000000d0c0c7223 */ /* 0x000fce000000000c */
.L_x_17913:
[----:B------:R-:W-:Y:S05]  /*1e70*/  BSYNC.RECONVERGENT B1 ;  /* 0x0000000000017941 */ /* 0x000fea0003800200 */
.L_x_17911:
        /* <DEDUP_REMOVED lines=20> */
.L_x_17915:
[----:B------:R-:W0:Y:S02]  /*1fc0*/  MUFU.RCP R12, R15 ;  /* 0x0000000f000c7308 */ /* 0x000e240000001000 */
[----:B0-----:R-:W-:-:S04]  /*1fd0*/  FFMA R0, R15, R12, -1 ;  /* 0xbf8000000f007423 */ /* 0x001fc8000000000c */
[----:B------:R-:W-:-:S04]  /*1fe0*/  FADD.FTZ R13, -R0, -RZ ;  /* 0x800000ff000d7221 */ /* 0x000fc80000010100 */
[----:B------:R-:W-:-:S07]  /*1ff0*/  FFMA R12, R12, R13, R12 ;  /* 0x0000000d0c0c7223 */ /* 0x000fce000000000c */
.L_x_17916:
[----:B------:R-:W-:Y:S05]  /*2000*/  BSYNC.RECONVERGENT B1 ;  /* 0x0000000000017941 */ /* 0x000fea0003800200 */
.L_x_17914:
        /* <DEDUP_REMOVED lines=20> */
.L_x_17918:
[----:B------:R-:W0:Y:S02]  /*2150*/  MUFU.RCP R12, R15 ;  /* 0x0000000f000c7308 */ /* 0x000e240000001000 */
[----:B0-----:R-:W-:-:S04]  /*2160*/  FFMA R0, R15, R12, -1 ;  /* 0xbf8000000f007423 */ /* 0x001fc8000000000c */
[----:B------:R-:W-:-:S04]  /*2170*/  FADD.FTZ R13, -R0, -RZ ;  /* 0x800000ff000d7221 */ /* 0x000fc80000010100 */
[----:B------:R-:W-:-:S07]  /*2180*/  FFMA R12, R12, R13, R12 ;  /* 0x0000000d0c0c7223 */ /* 0x000fce000000000c */
.L_x_17919:
[----:B------:R-:W-:Y:S05]  /*2190*/  BSYNC.RECONVERGENT B1 ;  /* 0x0000000000017941 */ /* 0x000fea0003800200 */
.L_x_17917:
        /* <DEDUP_REMOVED lines=20> */
.L_x_17921:
[----:B------:R-:W0:Y:S02]  /*22e0*/  MUFU.RCP R12, R15 ;  /* 0x0000000f000c7308 */ /* 0x000e240000001000 */
[----:B0-----:R-:W-:-:S04]  /*22f0*/  FFMA R0, R15, R12, -1 ;  /* 0xbf8000000f007423 */ /* 0x001fc8000000000c */
[----:B------:R-:W-:-:S04]  /*2300*/  FADD.FTZ R13, -R0, -RZ ;  /* 0x800000ff000d7221 */ /* 0x000fc80000010100 */
[----:B------:R-:W-:-:S07]  /*2310*/  FFMA R12, R12, R13, R12 ;  /* 0x0000000d0c0c7223 */ /* 0x000fce000000000c */
.L_x_17922:
[----:B------:R-:W-:Y:S05]  /*2320*/  BSYNC.RECONVERGENT B1 ;  /* 0x0000000000017941 */ /* 0x000fea0003800200 */
.L_x_17920:
        /* <DEDUP_REMOVED lines=20> */
.L_x_17924:
[----:B------:R-:W0:Y:S02]  /*2470*/  MUFU.RCP R12, R15 ;  /* 0x0000000f000c7308 */ /* 0x000e240000001000 */
[----:B0-----:R-:W-:-:S04]  /*2480*/  FFMA R0, R15, R12, -1 ;  /* 0xbf8000000f007423 */ /* 0x001fc8000000000c */
[----:B------:R-:W-:-:S04]  /*2490*/  FADD.FTZ R13, -R0, -RZ ;  /* 0x800000ff000d7221 */ /* 0x000fc80000010100 */
[----:B------:R-:W-:-:S07]  /*24a0*/  FFMA R12, R12, R13, R12 ;  /* 0x0000000d0c0c7223 */ /* 0x000fce000000000c */
.L_x_17925:
[----:B------:R-:W-:Y:S05]  /*24b0*/  BSYNC.RECONVERGENT B1 ;  /* 0x0000000000017941 */ /* 0x000fea0003800200 */
.L_x_17923:
        /* <DEDUP_REMOVED lines=20> */
.L_x_17927:
[----:B------:R-:W0:Y:S02]  /*2600*/  MUFU.RCP R12, R15 ;  /* 0x0000000f000c7308 */ /* 0x000e240000001000 */
[----:B0-----:R-:W-:-:S04]  /*2610*/  FFMA R0, R15, R12, -1 ;  /* 0xbf8000000f007423 */ /* 0x001fc8000000000c */
[----:B------:R-:W-:-:S04]  /*2620*/  FADD.FTZ R13, -R0, -RZ ;  /* 0x800000ff000d7221 */ /* 0x000fc80000010100 */
[----:B------:R-:W-:-:S07]  /*2630*/  FFMA R12, R12, R13, R12 ;  /* 0x0000000d0c0c7223 */ /* 0x000fce000000000c */
.L_x_17928:
[----:B------:R-:W-:Y:S05]  /*2640*/  BSYNC.RECONVERGENT B1 ;  /* 0x0000000000017941 */ /* 0x000fea0003800200 */
.L_x_17926:
        /* <DEDUP_REMOVED lines=20> */
.L_x_17930:
[----:B------:R-:W0:Y:S02]  /*2790*/  MUFU.RCP R12, R15 ;  /* 0x0000000f000c7308 */ /* 0x000e240000001000 */
[----:B0-----:R-:W-:-:S04]  /*27a0*/  FFMA R0, R15, R12, -1 ;  /* 0xbf8000000f007423 */ /* 0x001fc8000000000c */
[----:B------:R-:W-:-:S04]  /*27b0*/  FADD.FTZ R13, -R0, -RZ ;  /* 0x800000ff000d7221 */ /* 0x000fc80000010100 */
[----:B------:R-:W-:-:S07]  /*27c0*/  FFMA R12, R12, R13, R12 ;  /* 0x0000000d0c0c7223 */ /* 0x000fce000000000c */
.L_x_17931:
[----:B------:R-:W-:Y:S05]  /*27d0*/  BSYNC.RECONVERGENT B1 ;  /* 0x0000000000017941 */ /* 0x000fea0003800200 */
.L_x_17929:
        /* <DEDUP_REMOVED lines=20> */
.L_x_17933:
[----:B------:R-:W0:Y:S02]  /*2920*/  MUFU.RCP R12, R15 ;  /* 0x0000000f000c7308 */ /* 0x000e240000001000 */
[----:B0-----:R-:W-:-:S04]  /*2930*/  FFMA R0, R15, R12, -1 ;  /* 0xbf8000000f007423 */ /* 0x001fc8000000000c */
[----:B------:R-:W-:-:S04]  /*2940*/  FADD.FTZ R13, -R0, -RZ ;  /* 0x800000ff000d7221 */ /* 0x000fc80000010100 */
[----:B------:R-:W-:-:S07]  /*2950*/  FFMA R12, R12, R13, R12 ;  /* 0x0000000d0c0c7223 */ /* 0x000fce000000000c */
.L_x_17934:
[----:B------:R-:W-:Y:S05]  /*2960*/  BSYNC.RECONVERGENT B1 ;  /* 0x0000000000017941 */ /* 0x000fea0003800200 */
.L_x_17932:
[----:B------:R-:W-:Y:S01]  /*2970*/  ISETP.GE.U32.AND P0, PT, R6, UR7, PT ;  /* 0x0000000706007c0c */ /* 0x000fe2000bf06070 */
[----:B------:R-:W-:Y:S01]  /*2980*/  FMUL R43, R35, UR13 ;  /* 0x0000000d232b7c20 */ /* 0x000fe20008400000 */
[----:B------:R-:W-:Y:S01]  /*2990*/  FMUL R41, R51, UR13 ;  /* 0x0000000d33297c20 */ /* 0x000fe20008400000 */
[----:B------:R-:W-:Y:S01]  /*29a0*/  IMAD.U32 R13, RZ, RZ, UR27 ;  /* 0x0000001bff0d7e24 */ /* 0x000fe2000f8e00ff */
[----:B------:R-:W-:Y:S01]  /*29b0*/  ISETP.GE.U32.OR P0, PT, R4, UR14, P0 ;  /* 0x0000000e04007c0c */ /* 0x000fe20008706470 */
[----:B------:R-:W-:Y:S01]  /*29c0*/  FMUL R0, R12, R45 ;  /* 0x0000002d0c007220 */ /* 0x000fe20000400000 */
[----:B------:R-:W-:Y:S01]  /*29d0*/  F2FP.SATFINITE.E4M3.F32.PACK_AB_MERGE_C R43, RZ, R43, RZ ;  /* 0x0000002bff2b723e */ /* 0x000fe200048070ff */
[----:B------:R-:W-:Y:S01]  /*29e0*/  IMAD.U32 R45, RZ, RZ, UR27 ;  /* 0x0000001bff2d7e24 */ /* 0x000fe2000f8e00ff */
[----:B------:R-:W-:Y:S01]  /*29f0*/  F2FP.SATFINITE.E4M3.F32.PACK_AB_MERGE_C R41, RZ, R41, RZ ;  /* 0x00000029ff29723e */ /* 0x000fe200048070ff */
[----:B------:R-:W-:Y:S01]  /*2a00*/  FMUL R69, R32, UR13 ;  /* 0x0000000d20457c20 */ /* 0x000fe20008400000 */
[----:B------:R-:W-:Y:S01]  /*2a10*/  LOP3.LUT R8, R43, 0xff, RZ, 0xc0, !PT ;  /* 0x000000ff2b087812 */ /* 0x000fe200078ec0ff */
[----:B------:R-:W-:Y:S01]  /*2a20*/  FMUL R71, R36, UR13 ;  /* 0x0000000d24477c20 */ /* 0x000fe20008400000 */
[----:B------:R-:W-:Y:S01]  /*2a30*/  PRMT R57, R41, 0x7104, RZ ;  /* 0x0000710429397816 */ /* 0x000fe200000000ff */
[----:B------:R-:W-:Y:S01]  /*2a40*/  VIADD R49, R5, 0x1e ;  /* 0x0000001e05317836 */ /* 0x000fe20000000000 */
[----:B------:R-:W-:Y:S01]  /*2a50*/  MOV R12, UR28 ;  /* 0x0000001c000c7c02 */ /* 0x000fe20008000f00 */
[----:B------:R-:W-:Y:S01]  /*2a60*/  VIADD R52, R6, 0x2 ;  /* 0x0000000206347836 */ /* 0x000fe20000000000 */
[----:B------:R-:W-:Y:S01]  /*2a70*/  LOP3.LUT R57, R8, 0xff00, R57, 0xf8, !PT ;  /* 0x0000ff0008397812 */ /* 0x000fe200078ef839 */
[----:B------:R-:W-:Y:S01]  /*2a80*/  FMUL R8, R37, UR13 ;  /* 0x0000000d25087c20 */ /* 0x000fe20008400000 */
[----:B------:R-:W-:Y:S01]  /*2a90*/  @!P0 IADD3 R10, P1, PT, R60, UR27, RZ ;  /* 0x0000001b3c0a8c10 */ /* 0x000fe2000ff3e0ff */
[----:B------:R-:W-:Y:S01]  /*2aa0*/  FMUL R58, R46, UR13 ;  /* 0x0000000d2e3a7c20 */ /* 0x000fe20008400000 */
[----:B------:R-:W-:Y:S01]  /*2ab0*/  @!P0 LEA R42, P3, R13, R60, 0x2 ;  /* 0x0000003c0d2a8211 */ /* 0x000fe200078610ff */
[----:B------:R-:W-:Y:S01]  /*2ac0*/  FMUL R63, R47, UR13 ;  /* 0x0000000d2f3f7c20 */ /* 0x000fe20008400000 */
[----:B------:R-:W-:Y:S01]  /*2ad0*/  @!P0 IADD3.X R15, PT, PT, R61, UR28, RZ, P1, !PT ;  /* 0x0000001c3d0f8c10 */ /* 0x000fe20008ffe4ff */
[----:B------:R-:W-:Y:S01]  /*2ae0*/  FMUL R64, R38, UR13 ;  /* 0x0000000d26407c20 */ /* 0x000fe20008400000 */
[----:B------:R-:W-:Y:S01]  /*2af0*/  @!P0 LEA R14, P1, R10, UR8, 0x1 ;  /* 0x000000080a0e8c11 */ /* 0x000fe2000f8208ff */
[----:B------:R-:W-:Y:S01]  /*2b00*/  FMUL R65, R39, UR13 ;  /* 0x0000000d27417c20 */ /* 0x000fe20008400000 */
[----:B------:R-:W-:Y:S01]  /*2b10*/  FMNMX3 R13, |R32|, RZ, |R33|, !PT ;  /* 0x000000ff200d7276 */ /* 0x000fe20007800621 */
[----:B------:R-:W-:Y:S01]  /*2b20*/  BSSY.RECONVERGENT B0, `(.L_x_17935) ;  /* 0x000002a000007945 */ /* 0x000fe20003800200 */
[----:B------:R-:W-:Y:S01]  /*2b30*/  @!P0 LEA.HI.X R15, R10, UR9, R15, 0x1, P1 ;  /* 0x000000090a0f8c11 */ /* 0x000fe200088f0c0f */
[----:B------:R-:W-:Y:S01]  /*2b40*/  FMUL R10, R33, UR13 ;  /* 0x0000000d210a7c20 */ /* 0x000fe20008400000 */
[----:B------:R-:W-:-:S02]  /*2b50*/  FMNMX R13, |R36|, R13, !PT ;  /* 0x0000000d240d7209 */ /* 0x000fc40007800200 */
[----:B------:R-:W-:Y:S02]  /*2b60*/  @!P0 LEA.HI.X R45, R45, R61, R12, 0x2, P3 ;  /* 0x0000003d2d2d8211 */ /* 0x000fe400018f140c */
[----:B------:R-:W-:Y:S02]  /*2b70*/  FMNMX3 R13, |R37|, R13, |R46|, !PT ;  /* 0x0000000d250d7276 */ /* 0x000fe4000780062e */
[----:B------:R-:W-:Y:S02]  /*2b80*/  F2FP.SATFINITE.E4M3.F32.PACK_AB_MERGE_C R69, RZ, R69, RZ ;  /* 0x00000045ff45723e */ /* 0x000fe400048070ff */
[----:B------:R-:W-:Y:S02]  /*2b90*/  F2FP.SATFINITE.E4M3.F32.PACK_AB_MERGE_C R10, RZ, R10, RZ ;  /* 0x0000000aff0a723e */ /* 0x000fe400048070ff */
[----:B------:R-:W-:Y:S02]  /*2ba0*/  @!P0 LEA R32, P1, R60, UR8, 0x1 ;  /* 0x000000083c208c11 */ /* 0x000fe4000f8208ff */
[----:B------:R-:W-:-:S02]  /*2bb0*/  @!P0 LEA R12, P3, R42, UR8, 0x1 ;  /* 0x000000082a0c8c11 */ /* 0x000fc4000f8608ff */
[----:B------:R-:W-:Y:S02]  /*2bc0*/  F2FP.SATFINITE.E4M3.F32.PACK_AB_MERGE_C R71, RZ, R71, RZ ;  /* 0x00000047ff47723e */ /* 0x000fe400048070ff */
[----:B------:R-:W-:Y:S02]  /*2bd0*/  F2FP.SATFINITE.E4M3.F32.PACK_AB_MERGE_C R8, RZ, R8, RZ ;  /* 0x00000008ff08723e */ /* 0x000fe400048070ff */
[----:B------:R-:W-:Y:S02]  /*2be0*/  FMNMX3 R36, |R47|, R13, |R38|, !PT ;  /* 0x0000000d2f247276 */ /* 0x000fe40007800626 */
[----:B------:R-:W-:Y:S02]  /*2bf0*/  @!P0 LEA.HI.X R33, R60, UR9, R61, 0x1, P1 ;  /* 0x000000093c218c11 */ /* 0x000fe400088f0c3d */
[----:B------:R-:W-:Y:S02]  /*2c00*/  @!P0 PRMT R37, R10, 0x7604, R69 ;  /* 0x000076040a258816 */ /* 0x000fe40000000045 */
[----:B------:R-:W-:-:S02]  /*2c10*/  @!P0 LEA.HI.X R13, R42, UR9, R45, 0x1, P3 ;  /* 0x000000092a0d8c11 */ /* 0x000fc400098f0c2d */
[----:B------:R-:W-:Y:S01]  /*2c20*/  @!P0 PRMT R45, R8, 0x7604, R71 ;  /* 0x00007604082d8816 */ /* 0x000fe20000000047 */
[----:B------:R0:W-:Y:S01]  /*2c30*/  @!P0 STG.E.U16 desc[UR24][R32.64], R37 ;  /* 0x0000002520008986 */ /* 0x0001e2000c101518 */
[----:B------:R-:W-:Y:S01]  /*2c40*/  IADD3 R55, P2, PT, R62, UR29, RZ ;  /* 0x0000001d3e377c10 */ /* 0x000fe2000ff5e0ff */
[----:B------:R-:W-:Y:S01]  /*2c50*/  FMUL R62, R34, UR13 ;  /* 0x0000000d223e7c20 */ /* 0x000fe20008400000 */
[----:B------:R-:W-:Y:S01]  /*2c60*/  FMNMX3 R36, |R39|, R36, |R34|, !PT ;  /* 0x0000002427247276 */ /* 0x000fe20007800622 */
[----:B------:R0:W-:Y:S01]  /*2c70*/  @!P0 STG.E.U16 desc[UR24][R14.64], R45 ;  /* 0x0000002d0e008986 */ /* 0x0001e2000c101518 */
[----:B------:R-:W-:Y:S02]  /*2c80*/  LOP3.LUT R49, R49, 0x1f, RZ, 0xc0, !PT ;  /* 0x0000001f31317812 */ /* 0x000fe400078ec0ff */
[----:B------:R-:W-:Y:S02]  /*2c90*/  ISETP.GE.U32.AND P1, PT, R52, UR7, PT ;  /* 0x0000000734007c0c */ /* 0x000fe4000bf26070 */
[----:B------:R-:W-:-:S02]  /*2ca0*/  F2FP.SATFINITE.E4M3.F32.PACK_AB_MERGE_C R62, RZ, R62, RZ ;  /* 0x0000003eff3e723e */ /* 0x000fc400048070ff */
[----:B------:R-:W-:Y:S02]  /*2cb0*/  FMNMX3 R48, |R35|, R36, |R40|, !PT ;  /* 0x0000002423307276 */ /* 0x000fe40007800628 */
[----:B------:R-:W-:Y:S02]  /*2cc0*/  ISETP.LT.U32.AND P1, PT, R49, UR14, !P1 ;  /* 0x0000000e31007c0c */ /* 0x000fe4000cf21070 */
[----:B------:R-:W-:Y:S02]  /*2cd0*/  F2FP.SATFINITE.E4M3.F32.PACK_AB_MERGE_C R58, RZ, R58, RZ ;  /* 0x0000003aff3a723e */ /* 0x000fe400048070ff */
[----:B------:R-:W-:Y:S02]  /*2ce0*/  F2FP.SATFINITE.E4M3.F32.PACK_AB_MERGE_C R63, RZ, R63, RZ ;  /* 0x0000003fff3f723e */ /* 0x000fe400048070ff */
[----:B------:R-:W-:Y:S02]  /*2cf0*/  F2FP.SATFINITE.E4M3.F32.PACK_AB_MERGE_C R64, RZ, R64, RZ ;  /* 0x00000040ff40723e */ /* 0x000fe400048070ff */
[----:B------:R-:W-:-:S02]  /*2d00*/  F2FP.SATFINITE.E4M3.F32.PACK_AB_MERGE_C R65, RZ, R65, RZ ;  /* 0x00000041ff41723e */ /* 0x000fc400048070ff */
[----:B------:R-:W-:Y:S01]  /*2d10*/  @!P0 PRMT R43, R43, 0x7604, R62 ;  /* 0x000076042b2b8816 */ /* 0x000fe2000000003e */
        /* <DEDUP_REMOVED lines=10> */
.L_x_17936:
[----:B------:R-:W-:Y:S05]  /*2dc0*/  BSYNC.RECONVERGENT B0 ;  /* 0x0000000000007941 */ /* 0x000fea0003800200 */
.L_x_17935:
[----:B------:R-:W-:Y:S04]  /*2dd0*/  BSSY.RECONVERGENT B0, `(.L_x_17937) ;  /* 0x000000c000007945 */ /* 0x000fe80003800200 */
[----:B------:R-:W-:Y:S05]  /*2de0*/  @P0 BRA `(.L_x_17938) ;  /* 0x0000000000280947 */ /* 0x000fea0003800000 */
[----:B0-----:R-:W-:Y:S01]  /*2df0*/  MOV R33, UR27 ;  /* 0x0000001b00217c02 */ /* 0x001fe20008000f00 */
[----:B------:R-:W-:Y:S01]  /*2e00*/  IMAD.MOV.U32 R14, RZ, RZ, R60 ;  /* 0x000000ffff0e7224 */ /* 0x000fe200078e003c */
[----:B------:R-:W-:Y:S01]  /*2e10*/  MOV R15, R61 ;  /* 0x0000003d000f7202 */ /* 0x000fe20000000f00 */
[----:B------:R-:W-:Y:S02]  /*2e20*/  UIMAD UR4, UR28, 0x3, URZ ;  /* 0x000000031c0478a4 */ /* 0x000fe4000f8e02ff */
[----:B------:R-:W-:-:S04]  /*2e30*/  IMAD.WIDE.U32 R14, R33, 0x3, R14 ;  /* 0x00000003210e7825 */ /* 0x000fc800078e000e */
[----:B------:R-:W-:Y:S01]  /*2e40*/  VIADD R15, R15, UR4 ;  /* 0x000000040f0f7c36 */ /* 0x000fe20008000000 */
[----:B------:R-:W-:-:S04]  /*2e50*/  LEA R32, P3, R14, UR8, 0x1 ;  /* 0x000000080e207c11 */ /* 0x000fc8000f8608ff */
[----:B------:R-:W-:Y:S02]  /*2e60*/  LEA.HI.X R33, R14, UR9, R15, 0x1, P3 ;  /* 0x000000090e217c11 */ /* 0x000fe400098f0c0f */
[----:B------:R-:W-:-:S05]  /*2e70*/  PRMT R15, R65, 0x7604, R64 ;  /* 0x00007604410f7816 */ /* 0x000fca0000000040 */
[----:B------:R1:W-:Y:S02]  /*2e80*/  STG.E.U16 desc[UR24][R32.64], R15 ;  /* 0x0000000f20007986 */ /* 0x0003e4000c101518 */
.L_x_17938:
[----:B------:R-:W-:Y:S05]  /*2e90*/  BSYNC.RECONVERGENT B0 ;  /* 0x0000000000007941 */ /* 0x000fea0003800200 */
.L_x_17937:
[----:B------:R2:W-:Y:S01]  /*2ea0*/  @!P0 STG.E.U16 desc[UR24][R12.64], R43 ;  /* 0x0000002b0c008986 */ /* 0x0005e2000c101518 */
[----:B------:R-:W-:Y:S01]  /*2eb0*/  FMUL R66, R40, UR13 ;  /* 0x0000000d28427c20 */ /* 0x000fe20008400000 */
[----:B------:R-:W-:Y:S01]  /*2ec0*/  BSSY.RECONVERGENT B0, `(.L_x_17939) ;  /* 0x0000011000007945 */ /* 0x000fe20003800200 */
[----:B------:R-:W-:Y:S01]  /*2ed0*/  FMUL R67, R56, UR13 ;  /* 0x0000000d38437c20 */ /* 0x000fe20008400000 */
[----:B-1----:R-:W-:Y:S01]  /*2ee0*/  FMUL R32, R59, UR13 ;  /* 0x0000000d3b207c20 */ /* 0x002fe20008400000 */
[----:B------:R-:W-:Y:S01]  /*2ef0*/  FMUL R68, R53, UR13 ;  /* 0x0000000d35447c20 */ /* 0x000fe20008400000 */
[----:B0-----:R-:W-:Y:S01]  /*2f00*/  FMUL R33, R0, UR13 ;  /* 0x0000000d00217c20 */ /* 0x001fe20008400000 */
[----:B------:R-:W-:Y:S01]  /*2f10*/  F2FP.SATFINITE.E4M3.F32.PACK_AB_MERGE_C R66, RZ, R66, RZ ;  /* 0x00000042ff42723e */ /* 0x000fe200048070ff */
[----:B------:R-:W-:Y:S06]  /*2f20*/  @P0 BRA `(.L_x_17940) ;  /* 0x0000000000280947 */ /* 0x000fec0003800000 */
[----:B------:R-:W-:Y:S01]  /*2f30*/  MOV R15, UR27 ;  /* 0x0000001b000f7c02 */ /* 0x000fe20008000f00 */
[----:B--2---:R-:W-:Y:S01]  /*2f40*/  IMAD.MOV.U32 R12, RZ, RZ, R60 ;  /* 0x000000ffff0c7224 */ /* 0x004fe200078e003c */
[----:B------:R-:W-:Y:S01]  /*2f50*/  MOV R13, R61 ;  /* 0x0000003d000d7202 */ /* 0x000fe20000000f00 */
[----:B------:R-:W-:Y:S01]  /*2f60*/  UIMAD UR4, UR28, 0x5, URZ ;  /* 0x000000051c0478a4 */ /* 0x000fe2000f8e02ff */
[----:B------:R-:W-:Y:S01]  /*2f70*/  PRMT R41, R41, 0x7604, R66 ;  /* 0x0000760429297816 */ /* 0x000fe20000000042 */
[----:B------:R-:W-:-:S04]  /*2f80*/  IMAD.WIDE.U32 R12, R15, 0x5, R12 ;  /* 0x000000050f0c7825 */ /* 0x000fc800078e000c */
[----:B------:R-:W-:Y:S01]  /*2f90*/  VIADD R13, R13, UR4 ;  /* 0x000000040d0d7c36 */ /* 0x000fe20008000000 */
[----:B------:R-:W-:-:S04]  /*2fa0*/  LEA R14, P3, R12, UR8, 0x1 ;  /* 0x000000080c0e7c11 */ /* 0x000fc8000f8608ff */
[----:B------:R-:W-:-:S05]  /*2fb0*/  LEA.HI.X R15, R12, UR9, R13, 0x1, P3 ;  /* 0x000000090c0f7c11 */ /* 0x000fca00098f0c0d */
[----:B------:R0:W-:Y:S04]  /*2fc0*/  STG.E.U16 desc[UR24][R14.64], R41 ;  /* 0x000000290e007986 */ /* 0x0001e8000c101518 */
.L_x_17940:
[----:B------:R-:W-:Y:S05]  /*2fd0*/  BSYNC.RECONVERGENT B0 ;  /* 0x0000000000007941 */ /* 0x000fea0003800200 */
.L_x_17939:
[----:B------:R-:W-:Y:S01]  /*2fe0*/  BSSY.RECONVERGENT B0, `(.L_x_17941) ;  /* 0x0000010000007945 */ /* 0x000fe20003800200 */
[----:B------:R-:W-:Y:S02]  /*2ff0*/  F2FP.SATFINITE.E4M3.F32.PACK_AB_MERGE_C R67, RZ, R67, RZ ;  /* 0x00000043ff43723e */ /* 0x000fe400048070ff */
[----:B------:R-:W-:Y:S02]  /*3000*/  F2FP.SATFINITE.E4M3.F32.PACK_AB_MERGE_C R68, RZ, R68, RZ ;  /* 0x00000044ff44723e */ /* 0x000fe400048070ff */
[----:B------:R-:W-:Y:S02]  /*3010*/  F2FP.SATFINITE.E4M3.F32.PACK_AB_MERGE_C R33, RZ, R33, RZ ;  /* 0x00000021ff21723e */ /* 0x000fe400048070ff */
[----:B------:R-:W-:Y:S01]  /*3020*/  F2FP.SATFINITE.E4M3.F32.PACK_AB_MERGE_C R32, RZ, R32, RZ ;  /* 0x00000020ff20723e */ /* 0x000fe200048070ff */
[----:B------:R-:W-:Y:S06]  /*3030*/  @P0 BRA `(.L_x_17942) ;  /* 0x0000000000280947 */ /* 0x000fec0003800000 */
[----:B0-----:R-:W-:Y:S01]  /*3040*/  MOV R15, UR27 ;  /* 0x0000001b000f7c02 */ /* 0x001fe20008000f00 */
[----:B--2---:R-:W-:Y:S01]  /*3050*/  IMAD.MOV.U32 R12, RZ, RZ, R60 ;  /* 0x000000ffff0c7224 */ /* 0x004fe200078e003c */
        /* <DEDUP_REMOVED lines=8> */
.L_x_17942:
[----:B------:R-:W-:Y:S05]  /*30e0*/  BSYNC.RECONVERGENT B0 ;  /* 0x0000000000007941 */ /* 0x000fea0003800200 */
.L_x_17941:
[----:B------:R-:W-:Y:S04]  /*30f0*/  BSSY.RECONVERGENT B0, `(.L_x_17943) ;  /* 0x000000c000007945 */ /* 0x000fe80003800200 */
[----:B------:R-:W-:Y:S05]  /*3100*/  @P0 BRA `(.L_x_17944) ;  /* 0x0000000000280947 */ /* 0x000fea0003800000 */
[----:B01----:R-:W-:Y:S01]  /*3110*/  MOV R15, UR27 ;  /* 0x0000001b000f7c02 */ /* 0x003fe20008000f00 */
        /* <DEDUP_REMOVED lines=9> */
.L_x_17944:
[----:B------:R-:W-:Y:S05]  /*31b0*/  BSYNC.RECONVERGENT B0 ;  /* 0x0000000000007941 */ /* 0x000fea0003800200 */
.L_x_17943:
[----:B------:R-:W-:Y:S01]  /*31c0*/  IADD3.X R54, PT, PT, R54, UR30, RZ, P2, !PT ;  /* 0x0000001e36367c10 */ /* 0x000fe200097fe4ff */
[----:B01-3--:R-:W-:Y:S01]  /*31d0*/  IMAD.U32 R14, R32, 0x10000, RZ ;  /* 0x00010000200e7824 */ /* 0x00bfe200078e00ff */
[----:B--2---:R-:W-:Y:S01]  /*31e0*/  IADD3 R12, P0, PT, R49, R55, RZ ;  /* 0x00000037310c7210 */ /* 0x004fe20007f1e0ff */
[----:B------:R-:W-:Y:S01]  /*31f0*/  VOTEU.ANY UP0, P1 ;  /* 0x0000000000ff7886 */ /* 0x000fe20000800100 */
[----:B------:R-:W-:Y:S01]  /*3200*/  LOP3.LUT R15, R33, 0xffff, RZ, 0xc0, !PT ;  /* 0x0000ffff210f7812 */ /* 0x000fe200078ec0ff */
[----:B------:R-:W-:Y:S01]  /*3210*/  IMAD.U32 R37, RZ, RZ, UR27 ;  /* 0x0000001bff257e24 */ /* 0x000fe2000f8e00ff */
[----:B------:R-:W-:Y:S02]  /*3220*/  MOV R35, UR27 ;  /* 0x0000001b00237c02 */ /* 0x000fe40008000f00 */
[----:B------:R-:W-:Y:S02]  /*3230*/  CS2R R46, SRZ ;  /* 0x00000000002e7805 */ /* 0x000fe4000001ff00 */
[----:B------:R-:W-:Y:S01]  /*3240*/  IADD3.X R13, PT, PT, RZ, R54, RZ, P0, !PT ;  /* 0x00000036ff0d7210 */ /* 0x000fe200007fe4ff */
[----:B------:R-:W-:Y:S01]  /*3250*/  @UP0 UIMAD UR4, UR28, 0x9, URZ ;  /* 0x000000091c0408a4 */ /* 0x000fe2000f8e02ff */
[----:B------:R-:W-:-:S02]  /*3260*/  LOP3.LUT R32, R14, 0xff0000, RZ, 0xc0, !PT ;  /* 0x00ff00000e207812 */ /* 0x000fc400078ec0ff */
[----:B------:R-:W-:Y:S01]  /*3270*/  SHF.L.U32 R14, R15, 0x18, RZ ;  /* 0x000000180f0e7819 */ /* 0x000fe200000006ff */
[----:B------:R-:W-:Y:S01]  /*3280*/  @P1 IMAD.WIDE.U32 R34, R35, 0x9, R12 ;  /* 0x0000000923221825 */ /* 0x000fe200078e000c */
[----:B------:R-:W-:Y:S02]  /*3290*/  @P1 MOV R33, R13 ;  /* 0x0000000d00211202 */ /* 0x000fe40000000f00 */
[----:B------:R-:W-:Y:S01]  /*32a0*/  LOP3.LUT R57, R14, R57, R32, 0xfe, !PT ;  /* 0x000000390e397212 */ /* 0x000fe200078efe20 */
[----:B------:R-:W-:Y:S01]  /*32b0*/  @P1 IMAD.MOV.U32 R32, RZ, RZ, R12 ;  /* 0x000000ffff201224 */ /* 0x000fe200078e000c */
[----:B------:R-:W-:Y:S01]  /*32c0*/  @P1 MOV R14, R12 ;  /* 0x0000000c000e1202 */ /* 0x000fe20000000f00 */
[----:B------:R-:W-:Y:S01]  /*32d0*/  @P1 VIADD R35, R35, UR4 ;  /* 0x0000000423231c36 */ /* 0x000fe20008000000 */
[----:B------:R-:W-:Y:S01]  /*32e0*/  @UP0 UIMAD UR4, UR28, 0xa, URZ ;  /* 0x0000000a1c0408a4 */ /* 0x000fe2000f8e02ff */
[----:B------:R-:W-:Y:S01]  /*32f0*/  @P1 IMAD.WIDE.U32 R32, R37, 0xa, R32 ;  /* 0x0000000a25201825 */ /* 0x000fe200078e0020 */
[----:B------:R-:W-:-:S03]  /*3300*/  @P1 LEA R36, P0, R34, UR15, 0x3 ;  /* 0x0000000f22241c11 */ /* 0x000fc6000f8018ff */
[----:B------:R-:W-:Y:S01]  /*3310*/  @P1 IMAD.MOV.U32 R15, RZ, RZ, R13 ;  /* 0x000000ffff0f1224 */ /* 0x000fe200078e000d */
[----:B------:R-:W-:Y:S01]  /*3320*/  @P1 IADD3 R33, PT, PT, R33, UR4, RZ ;  /* 0x0000000421211c10 */ /* 0x000fe2000fffe0ff */
[----:B------:R-:W-:Y:S01]  /*3330*/  @UP0 UIMAD UR4, UR28, 0xb, URZ ;  /* 0x0000000b1c0408a4 */ /* 0x000fe2000f8e02ff */
[----:B------:R-:W-:Y:S01]  /*3340*/  @P1 IMAD.WIDE.U32 R14, R37, 0xb, R14 ;  /* 0x0000000b250e1825 */ /* 0x000fe200078e000e */
[----:B------:R-:W-:Y:S02]  /*3350*/  @P1 LEA.HI.X R37, R34, UR16, R35, 0x3, P0 ;  /* 0x0000001022251c11 */ /* 0x000fe400080f1c23 */
[C---:B------:R-:W-:Y:S02]  /*3360*/  @P1 LEA R34, P0, R32.reuse, UR15, 0x3 ;  /* 0x0000000f20221c11 */ /* 0x040fe4000f8018ff */
[----:B------:R-:W-:Y:S01]  /*3370*/  @P1 VIADD R15, R15, UR4 ;  /* 0x000000040f0f1c36 */ /* 0x000fe20008000000 */
[----:B------:R-:W-:Y:S01]  /*3380*/  MOV R39, UR27 ;  /* 0x0000001b00277c02 */ /* 0x000fe20008000f00 */
[----:B------:R0:W5:Y:S01]  /*3390*/  @P1 LDG.E.64 R46, desc[UR24][R36.64] ;  /* 0x00000018242e1981 */ /* 0x000162000c1e1b00 */
[----:B------:R-:W-:-:S02]  /*33a0*/  @P1 LEA.HI.X R35, R32, UR16, R33, 0x3, P0 ;  /* 0x0000001020231c11 */ /* 0x000fc400080f1c21 */
[----:B------:R-:W-:-:S04]  /*33b0*/  @P1 LEA R32, P0, R14, UR15, 0x3 ;  /* 0x0000000f0e201c11 */ /* 0x000fc8000f8018ff */
[----:B------:R-:W-:Y:S01]  /*33c0*/  @P1 LEA.HI.X R33, R14, UR16, R15, 0x3, P0 ;  /* 0x000000100e211c11 */ /* 0x000fe200080f1c0f */
[----:B------:R-:W-:Y:S01]  /*33d0*/  @P1 IMAD.MOV.U32 R14, RZ, RZ, R12 ;  /* 0x000000ffff0e1224 */ /* 0x000fe200078e000c */
[----:B------:R-:W-:Y:S01]  /*33e0*/  @P1 MOV R15, R13 ;  /* 0x0000000d000f1202 */ /* 0x000fe20000000f00 */
[----:B------:R-:W-:Y:S02]  /*33f0*/  @UP0 UIMAD UR4, UR28, 0xc, URZ ;  /* 0x0000000c1c0408a4 */ /* 0x000fe4000f8e02ff */
[----:B------:R-:W-:-:S04]  /*3400*/  @P1 IMAD.WIDE.U32 R14, R39, 0xc, R14 ;  /* 0x0000000c270e1825 */ /* 0x000fc800078e000e */
[----:B------:R-:W-:Y:S01]  /*3410*/  @P1 VIADD R15, R15, UR4 ;  /* 0x000000040f0f1c36 */ /* 0x000fe20008000000 */
[----:B0-----:R-:W-:-:S04]  /*3420*/  @P1 LEA R36, P0, R14, UR15, 0x3 ;  /* 0x0000000f0e241c11 */ /* 0x001fc8000f8018ff */
[----:B------:R-:W-:Y:S01]  /*3430*/  @P1 LEA.HI.X R37, R14, UR16, R15, 0x3, P0 ;  /* 0x000000100e251c11 */ /* 0x000fe200080f1c0f */
[----:B------:R-:W-:Y:S01]  /*3440*/  @P1 IMAD.MOV.U32 R15, RZ, RZ, R13 ;  /* 0x000000ffff0f1224 */ /* 0x000fe200078e000d */
[----:B------:R-:W-:Y:S02]  /*3450*/  @P1 MOV R14, R12 ;  /* 0x0000000c000e1202 */ /* 0x000fe40000000f00 */
[----:B------:R-:W-:Y:S01]  /*3460*/  CS2R R44, SRZ ;  /* 0x00000000002c7805 */ /* 0x000fe2000001ff00 */
[----:B------:R-:W-:Y:S01]  /*3470*/  @UP0 UIMAD UR4, UR28, 0xd, URZ ;  /* 0x0000000d1c0408a4 */ /* 0x000fe2000f8e02ff */
[----:B------:R-:W-:Y:S01]  /*3480*/  CS2R R42, SRZ ;  /* 0x00000000002a7805 */ /* 0x000fe2000001ff00 */
[----:B------:R-:W-:-:S03]  /*3490*/  @P1 IMAD.WIDE.U32 R14, R39, 0xd, R14 ;  /* 0x0000000d270e1825 */ /* 0x000fc600078e000e */
[----:B------:R0:W5:Y:S02]  /*34a0*/  @P1 LDG.E.64 R44, desc[UR24][R34.64] ;  /* 0x00000018222c1981 */ /* 0x000164000c1e1b00 */
[----:B------:R-:W-:Y:S02]  /*34b0*/  @P1 IADD3 R15, PT, PT, R15, UR4, RZ ;  /* 0x000000040f0f1c10 */ /* 0x000fe4000fffe0ff */
[----:B------:R1:W5:Y:S01]  /*34c0*/  @P1 LDG.E.64 R42, desc[UR24][R32.64] ;  /* 0x00000018202a1981 */ /* 0x000362000c1e1b00 */
[----:B0-----:R-:W-:-:S04]  /*34d0*/  @P1 LEA R34, P0, R14, UR15, 0x3 ;  /* 0x0000000f0e221c11 */ /* 0x001fc8000f8018ff */
[----:B------:R-:W-:Y:S01]  /*34e0*/  @P1 LEA.HI.X R35, R14, UR16, R15, 0x3, P0 ;  /* 0x000000100e231c11 */ /* 0x000fe200080f1c0f */
[----:B------:R-:W-:Y:S01]  /*34f0*/  IMAD.U32 R15, RZ, RZ, UR27 ;  /* 0x0000001bff0f7e24 */ /* 0x000fe2000f8e00ff */
[----:B-1----:R-:W-:Y:S01]  /*3500*/  @P1 MOV R32, R12 ;  /* 0x0000000c00201202 */ /* 0x002fe20000000f00 */
[----:B------:R-:W-:Y:S01]  /*3510*/  @P1 IMAD.MOV.U32 R33, RZ, RZ, R13 ;  /* 0x000000ffff211224 */ /* 0x000fe200078e000d */
[----:B------:R-:W-:-:S03]  /*3520*/  @UP0 UIMAD UR4, UR28, 0xe, URZ ;  /* 0x0000000e1c0408a4 */ /* 0x000fc6000f8e02ff */
[----:B------:R-:W-:-:S03]  /*3530*/  @P1 IMAD.WIDE.U32 R32, R15, 0xe, R32 ;  /* 0x0000000e0f201825 */ /* 0x000fc600078e0020 */
[C---:B------:R-:W-:Y:S02]  /*3540*/  @P1 LEA R14, P0, R32.reuse, UR15, 0x3 ;  /* 0x0000000f200e1c11 */ /* 0x040fe4000f8018ff */
[----:B------:R-:W-:Y:S02]  /*3550*/  @P1 IADD3 R15, PT, PT, R33, UR4, RZ ;  /* 0x00000004210f1c10 */ /* 0x000fe4000fffe0ff */
[----:B------:R-:W-:Y:S02]  /*3560*/  CS2R R40, SRZ ;  /* 0x0000000000287805 */ /* 0x000fe4000001ff00 */
[----:B------:R-:W-:Y:S02]  /*3570*/  @P1 LEA.HI.X R15, R32, UR16, R15, 0x3, P0 ;  /* 0x00000010200f1c11 */ /* 0x000fe400080f1c0f */
[----:B------:R-:W-:Y:S02]  /*3580*/  LOP3.LUT R32, R69, 0xff, RZ, 0xc0, !PT ;  /* 0x000000ff45207812 */ /* 0x000fe400078ec0ff */
[----:B------:R0:W5:Y:S03]  /*3590*/  @P1 LDG.E.64 R40, desc[UR24][R36.64] ;  /* 0x0000001824281981 */ /* 0x000166000c1e1b00 */
[----:B------:R-:W-:Y:S01]  /*35a0*/  IMAD R71, R71, 0x100, R32 ;  /* 0x0000010047477824 */ /* 0x000fe200078e0220 */
[----:B------:R-:W-:-:S04]  /*35b0*/  @P1 IADD3 R32, P0, PT, R12, UR29, RZ ;  /* 0x0000001d0c201c10 */ /* 0x000fc8000ff1e0ff */
[----:B------:R-:W-:Y:S02]  /*35c0*/  @P1 IADD3.X R33, PT, PT, R13, UR30, RZ, P0, !PT ;  /* 0x0000001e0d211c10 */ /* 0x000fe400087fe4ff */
[----:B0-----:R-:W-:Y:S02]  /*35d0*/  CS2R R36, SRZ ;  /* 0x0000000000247805 */ /* 0x001fe4000001ff00 */
[----:B------:R-:W-:-:S04]  /*35e0*/  @P1 LEA R60, P0, R32, UR15, 0x3 ;  /* 0x0000000f203c1c11 */ /* 0x000fc8000f8018ff */
[----:B------:R-:W-:Y:S01]  /*35f0*/  @P1 LEA.HI.X R61, R32, UR16, R33, 0x3, P0 ;  /* 0x00000010203d1c11 */ /* 0x000fe200080f1c21 */
[----:B------:R0:W5:Y:S01]  /*3600*/  @P1 LDG.E.64 R36, desc[UR24][R14.64] ;  /* 0x000000180e241981 */ /* 0x000162000c1e1b00 */
[----:B------:R-:W-:Y:S01]  /*3610*/  MOV R33, UR27 ;  /* 0x0000001b00217c02 */ /* 0x000fe20008000f00 */
[----:B------:R-:W-:Y:S01]  /*3620*/  @UP0 UIMAD UR4, UR28, 0xf, URZ ;  /* 0x0000000f1c0408a4 */ /* 0x000fe2000f8e02ff */
[----:B0-----:R-:W-:Y:S01]  /*3630*/  @P1 MOV R15, R13 ;  /* 0x0000000d000f1202 */ /* 0x001fe20000000f00 */
[----:B------:R-:W-:-:S04]  /*3640*/  @P1 IMAD.MOV.U32 R14, RZ, RZ, R12 ;  /* 0x000000ffff0e1224 */ /* 0x000fc800078e000c */
[----:B------:R-:W-:-:S04]  /*3650*/  @P1 IMAD.WIDE.U32 R14, R33, 0xf, R14 ;  /* 0x0000000f210e1825 */ /* 0x000fc800078e000e */
[----:B------:R-:W-:Y:S02]  /*3660*/  @P1 VIADD R13, R15, UR4 ;  /* 0x000000040f0d1c36 */ /* 0x000fe40008000000 */
[----:B------:R-:W-:Y:S01]  /*3670*/  HFMA2 R15, -RZ, RZ, 0.96630859375, -0.0022525787353515625 ;  /* 0x3bbb989dff0f7431 */ /* 0x000fe200000001ff */
[----:B------:R-:W-:-:S04]  /*3680*/  @P1 LEA R12, P0, R14, UR15, 0x3 ;  /* 0x0000000f0e0c1c11 */ /* 0x000fc8000f8018ff */
[----:B------:R-:W-:Y:S02]  /*3690*/  @P1 LEA.HI.X R13, R14, UR16, R13, 0x3, P0 ;  /* 0x000000100e0d1c11 */ /* 0x000fe400080f1c0d */
[----:B------:R-:W-:Y:S01]  /*36a0*/  CS2R R38, SRZ ;  /* 0x0000000000267805 */ /* 0x000fe2000001ff00 */
[----:B------:R-:W-:Y:S01]  /*36b0*/  FFMA.SAT R14, R16, -R15, 0.5 ;  /* 0x3f000000100e7423 */ /* 0x000fe2000000280f */
[----:B------:R-:W-:-:S04]  /*36c0*/  IMAD.MOV.U32 R15, RZ, RZ, 0x437c0000 ;  /* 0x437c0000ff0f7424 */ /* 0x000fc800078e00ff */
[----:B------:R0:W5:Y:S01]  /*36d0*/  @P1 LDG.E.64 R38, desc[UR24][R34.64] ;  /* 0x0000001822261981 */ /* 0x000162000c1e1b00 */
[----:B------:R-:W-:-:S04]  /*36e0*/  FFMA.RM R14, R14, R15, 12582913 ;  /* 0x4b4000010e0e7423 */ /* 0x000fc8000000400f */
[----:B------:R-:W-:Y:S01]  /*36f0*/  FADD R15, R14, -12583039 ;  /* 0xcb40007f0e0f7421 */ /* 0x000fe20000000000 */
[----:B0-----:R-:W-:-:S03]  /*3700*/  CS2R R34, SRZ ;  /* 0x0000000000227805 */ /* 0x001fc6000001ff00 */
[----:B------:R-:W-:-:S03]  /*3710*/  FFMA R15, R16, -1.4426950216293334961, -R15 ;  /* 0xbfb8aa3b100f7823 */ /* 0x000fc6000000080f */
[----:B------:R0:W5:Y:S02]  /*3720*/  @P1 LDG.E.64 R34, desc[UR24][R60.64] ;  /* 0x000000183c221981 */ /* 0x000164000c1e1b00 */
[----:B0-----:R-:W-:-:S04]  /*3730*/  FFMA R60, R16, -1.925963033500011079e-08, R15 ;  /* 0xb2a57060103c7823 */ /* 0x001fc8000000000f */
[----:B------:R-:W0:Y:S01]  /*3740*/  MUFU.EX2 R61, R60 ;  /* 0x0000003c003d7308 */ /* 0x000e220000000800 */
[----:B------:R-:W-:Y:S02]  /*3750*/  LOP3.LUT R15, R10, 0xff, RZ, 0xc0, !PT ;  /* 0x000000ff0a0f7812 */ /* 0x000fe400078ec0ff */
[----:B------:R-:W-:-:S03]  /*3760*/  SHF.L.U32 R14, R14, 0x17, RZ ;  /* 0x000000170e0e7819 */ /* 0x000fc600000006ff */
[----:B------:R-:W-:Y:S02]  /*3770*/  IMAD R15, R8, 0x100, R15 ;  /* 0x00000100080f7824 */ /* 0x000fe400078e020f */
[----:B0-----:R-:W-:-:S05]  /*3780*/  FFMA R8, R14, R61, 1 ;  /* 0x3f8000000e087423 */ /* 0x001fca000000003d */
[----:B------:R-:W-:-:S04]  /*3790*/  IADD3 R10, PT, PT, R8, 0x1800000, RZ ;  /* 0x01800000080a7810 */ /* 0x000fc80007ffe0ff */
[----:B------:R-:W-:Y:S02]  /*37a0*/  LOP3.LUT R10, R10, 0x7f800000, RZ, 0xc0, !PT ;  /* 0x7f8000000a0a7812 */ /* 0x000fe400078ec0ff */
[----:B------:R-:W-:Y:S01]  /*37b0*/  CS2R R32, SRZ ;  /* 0x0000000000207805 */ /* 0x000fe2000001ff00 */
[----:B------:R-:W-:Y:S01]  /*37c0*/  IMAD.U32 R63, R63, 0x10000, RZ ;  /* 0x000100003f3f7824 */ /* 0x000fe200078e00ff */
[----:B------:R-:W-:Y:S02]  /*37d0*/  ISETP.GT.U32.AND P0, PT, R10, 0x1ffffff, PT ;  /* 0x01ffffff0a00780c */ /* 0x000fe40003f04070 */
[----:B------:R-:W-:Y:S02]  /*37e0*/  LOP3.LUT R69, R62, 0xff, RZ, 0xc0, !PT ;  /* 0x000000ff3e457812 */ /* 0x000fe400078ec0ff */
[----:B------:R0:W5:Y:S01]  /*37f0*/  @P1 LDG.E.64 R32, desc[UR24][R12.64] ;  /* 0x000000180c201981 */ /* 0x000162000c1e1b00 */
[----:B------:R-:W-:Y:S02]  /*3800*/  PRMT R66, R66, 0x7104, RZ ;  /* 0x0000710442427816 */ /* 0x000fe400000000ff */
[----:B------:R-:W-:Y:S01]  /*3810*/  SHF.L.U32 R58, R58, 0x10, RZ ;  /* 0x000000103a3a7819 */ /* 0x000fe200000006ff */
[----:B------:R-:W-:Y:S01]  /*3820*/  IMAD.U32 R67, R67, 0x10000, RZ ;  /* 0x0001000043437824 */ /* 0x000fe200078e00ff */
[----:B------:R-:W-:-:S02]  /*3830*/  LOP3.LUT R65, R65, 0xffff, RZ, 0xc0, !PT ;  /* 0x0000ffff41417812 */ /* 0x000fc400078ec0ff */
[----:B------:R-:W-:Y:S02]  /*3840*/  LOP3.LUT R66, R69, 0xff00, R66, 0xf8, !PT ;  /* 0x0000ff0045427812 */ /* 0x000fe400078ef842 */
[----:B------:R-:W-:Y:S02]  /*3850*/  LOP3.LUT R58, R58, 0xff0000, RZ, 0xc0, !PT ;  /* 0x00ff00003a3a7812 */ /* 0x000fe400078ec0ff */
[----:B0-----:R-:W-:Y:S02]  /*3860*/  LOP3.LUT R12, R63, 0xff0000, RZ, 0xc0, !PT ;  /* 0x00ff00003f0c7812 */ /* 0x001fe400078ec0ff */
[----:B------:R-:W-:Y:S02]  /*3870*/  FMNMX R48, |R51|, R48, !PT ;  /* 0x0000003033307209 */ /* 0x000fe40007800200 */
[----:B------:R-:W-:Y:S02]  /*3880*/  LOP3.LUT R64, R64, 0xffff, RZ, 0xc0, !PT ;  /* 0x0000ffff40407812 */ /* 0x000fe400078ec0ff */
[----:B------:R-:W-:Y:S01]  /*3890*/  LOP3.LUT R68, R68, 0xffff, RZ, 0xc0, !PT ;  /* 0x0000ffff44447812 */ /* 0x000fe200078ec0ff */
[----:B------:R-:W-:Y:S01]  /*38a0*/  IMAD.SHL.U32 R65, R65, 0x1000000, RZ ;  /* 0x0100000041417824 */ /* 0x000fe200078e00ff */
[----:B------:R-:W-:Y:S01]  /*38b0*/  IADD3 R60, P1, PT, R50, R55, RZ ;  /* 0x00000037323c7210 */ /* 0x000fe20007f3e0ff */
[----:B------:R-:W-:Y:S01]  /*38c0*/  BSSY.RECONVERGENT B1, `(.L_x_17945) ;  /* 0x0000015000017945 */ /* 0x000fe20003800200 */
[----:B------:R-:W-:-:S02]  /*38d0*/  LOP3.LUT R71, R58, 0xffff, R71, 0xf8, !PT ;  /* 0x0000ffff3a477812 */ /* 0x000fc400078ef847 */
[----:B------:R-:W-:Y:S02]  /*38e0*/  LOP3.LUT R12, R12, 0xffff, R15, 0xf8, !PT ;  /* 0x0000ffff0c0c7812 */ /* 0x000fe400078ef80f */
[----:B------:R-:W-:Y:S02]  /*38f0*/  LOP3.LUT R67, R66, 0xff0000, R67, 0xf8, !PT ;  /* 0x00ff000042437812 */ /* 0x000fe400078ef843 */
[----:B------:R-:W-:Y:S02]  /*3900*/  SHF.L.U32 R64, R64, 0x18, RZ ;  /* 0x0000001840407819 */ /* 0x000fe400000006ff */
[----:B------:R-:W-:Y:S02]  /*3910*/  SHF.L.U32 R68, R68, 0x18, RZ ;  /* 0x0000001844447819 */ /* 0x000fe400000006ff */
[----:B------:R-:W-:Y:S01]  /*3920*/  FMNMX3 R48, |R56|, R48, |R59|, !PT ;  /* 0x0000003038307276 */ /* 0x000fe2000780063b */
[----:B------:R-:W-:Y:S01]  /*3930*/  IMAD.X R61, RZ, RZ, R54, P1 ;  /* 0x000000ffff3d7224 */ /* 0x000fe200008e0636 */
[----:B------:R-:W-:-:S02]  /*3940*/  LOP3.LUT R58, R71, 0xff000000, R64, 0xf8, !PT ;  /* 0xff000000473a7812 */ /* 0x000fc400078ef840 */
[----:B------:R-:W-:Y:S02]  /*3950*/  LOP3.LUT R56, R12, 0xff000000, R65, 0xf8, !PT ;  /* 0xff0000000c387812 */ /* 0x000fe400078ef841 */
[----:B------:R-:W-:Y:S02]  /*3960*/  LOP3.LUT R59, R67, R68, RZ, 0xfc, !PT ;  /* 0x00000044433b7212 */ /* 0x000fe400078efcff */
[----:B------:R-:W-:Y:S01]  /*3970*/  FMNMX3 R53, |R53|, R48, |R0|, !PT ;  /* 0x0000003035357276 */ /* 0x000fe20007800600 */
[----:B------:R-:W-:Y:S06]  /*3980*/  @P0 BRA `(.L_x_17946) ;  /* 0x0000000000100947 */ /* 0x000fec0003800000 */
[----:B------:R-:W-:Y:S02]  /*3990*/  MOV R0, R8 ;  /* 0x0000000800007202 */ /* 0x000fe40000000f00 */
[----:B------:R-:W-:-:S07]  /*39a0*/  MOV R8, 0x39c0 ;  /* 0x000039c000087802 */ /* 0x000fce0000000f00 */
[----:B-----5:R-:W-:Y:S05]  /*39b0*/  CALL.REL.NOINC `($__internal_501_$__cuda_sm20_rcp_rn_f32_slowpath) ;  /* 0x0000008400707944 */ /* 0x020fea0003c00000 */
[----:B------:R-:W-:Y:S05]  /*39c0*/  BRA `(.L_x_17947) ;  /* 0x0000000000107947 */ /* 0x000fea0003800000 */
.L_x_17946:
[----:B------:R-:W0:Y:S02]  /*39d0*/  MUFU.RCP R13, R8 ;  /* 0x00000008000d7308 */ /* 0x000e240000001000 */
[----:B0-----:R-:W-:-:S04]  /*39e0*/  FFMA R0, R8, R13, -1 ;  /* 0xbf80000008007423 */ /* 0x001fc8000000000d */
[----:B------:R-:W-:-:S04]  /*39f0*/  FADD.FTZ R0, -R0, -RZ ;  /* 0x800000ff00007221 */ /* 0x000fc80000010100 */
[----:B------:R-:W-:-:S07]  /*3a00*/  FFMA R12, R13, R0, R13 ;  /* 0x000000000d0c7223 */ /* 0x000fce000000000d */
.L_x_17947:
[----:B------:R-:W-:Y:S05]  /*3a10*/  BSYNC.RECONVERGENT B1 ;  /* 0x0000000000017941 */ /* 0x000fea0003800200 */
.L_x_17945:
        /* <DEDUP_REMOVED lines=18> */
[----:B-----5:R-:W-:Y:S05]  /*3b40*/  CALL.REL.NOINC `($__internal_501_$__cuda_sm20_rcp_rn_f32_slowpath) ;  /* 0x00000084000c7944 */ /* 0x020fea0003c00000 */
[----:B------:R-:W-:Y:S05]  /*3b50*/  BRA `(.L_x_17950) ;  /* 0x0000000000107947 */ /* 0x000fea0003800000 */
.L_x_17949:
[----:B------:R-:W0:Y:S02]  /*3b60*/  MUFU.RCP R12, R15 ;  /* 0x0000000f000c7308 */ /* 0x000e240000001000 */
[----:B0-----:R-:W-:-:S04]  /*3b70*/  FFMA R0, R15, R12, -1 ;  /* 0xbf8000000f007423 */ /* 0x001fc8000000000c */
[----:B------:R-:W-:-:S04]  /*3b80*/  FADD.FTZ R13, -R0, -RZ ;  /* 0x800000ff000d7221 */ /* 0x000fc80000010100 */
[----:B------:R-:W-:-:S07]  /*3b90*/  FFMA R12, R12, R13, R12 ;  /* 0x0000000d0c0c7223 */ /* 0x000fce000000000c */
.L_x_17950:
[----:B------:R-:W-:Y:S05]  /*3ba0*/  BSYNC.RECONVERGENT B1 ;  /* 0x0000000000017941 */ /* 0x000fea0003800200 */
.L_x_17948:
[----:B------:R-:W-:Y:S02]  /*3bb0*/  HFMA2 R13, -RZ, RZ, 0.96630859375, -0.0022525787353515625 ;  /* 0x3bbb989dff0d7431 */ /* 0x000fe400000001ff */
[----:B------:R-:W-:Y:S01]  /*3bc0*/  IMAD.MOV.U32 R15, RZ, RZ, 0x437c0000 ;  /* 0x437c0000ff0f7424 */ /* 0x000fe200078e00ff */
[----:B------:R-:W-:Y:S01]  /*3bd0*/  BSSY.RECONVERGENT B1, `(.L_x_17951) ;  /* 0x0000016000017945 */ /* 0x000fe20003800200 */
        /* <DEDUP_REMOVED lines=15> */
[----:B-----5:R-:W-:Y:S05]  /*3cd0*/  CALL.REL.NOINC `($__internal_501_$__cuda_sm20_rcp_rn_f32_slowpath) ;  /* 0x0000008000a87944 */ /* 0x020fea0003c00000 */
[----:B------:R-:W-:Y:S05]  /*3ce0*/  BRA `(.L_x_17953) ;  /* 0x0000000000107947 */ /* 0x000fea0003800000 */
.L_x_17952:
[----:B------:R-:W0:Y:S02]  /*3cf0*/  MUFU.RCP R12, R15 ;  /* 0x0000000f000c7308 */ /* 0x000e240000001000 */
[----:B0-----:R-:W-:-:S04]  /*3d00*/  FFMA R0, R15, R12, -1 ;  /* 0xbf8000000f007423 */ /* 0x001fc8000000000c */
[----:B------:R-:W-:-:S04]  /*3d10*/  FADD.FTZ R13, -R0, -RZ ;  /* 0x800000ff000d7221 */ /* 0x000fc80000010100 */
[----:B------:R-:W-:-:S07]  /*3d20*/  FFMA R12, R12, R13, R12 ;  /* 0x0000000d0c0c7223 */ /* 0x000fce000000000c */
.L_x_17953:
[----:B------:R-:W-:Y:S05]  /*3d30*/  BSYNC.RECONVERGENT B1 ;  /* 0x0000000000017941 */ /* 0x000fea0003800200 */
.L_x_17951:
        /* <DEDUP_REMOVED lines=20> */
.L_x_17955:
[----:B------:R-:W0:Y:S02]  /*3e80*/  MUFU.RCP R12, R15 ;  /* 0x0000000f000c7308 */ /* 0x000e240000001000 */
[----:B0-----:R-:W-:-:S04]  /*3e90*/  FFMA R0, R15, R12, -1 ;  /* 0xbf8000000f007423 */ /* 0x001fc8000000000c */
[----:B------:R-:W-:-:S04]  /*3ea0*/  FADD.FTZ R13, -R0, -RZ ;  /* 0x800000ff000d7221 */ /* 0x000fc80000010100 */
[----:B------:R-:W-:-:S07]  /*3eb0*/  FFMA R12, R12, R13, R12 ;  /* 0x0000000d0c0c7223 */ /* 0x000fce000000000c */
.L_x_17956:
[----:B------:R-:W-:Y:S05]  /*3ec0*/  BSYNC.RECONVERGENT B1 ;  /* 0x0000000000017941 */ /* 0x000fea0003800200 */
.L_x_17954:
        /* <DEDUP_REMOVED lines=20> */
.L_x_17958:
[----:B------:R-:W0:Y:S02]  /*4010*/  MUFU.RCP R12, R15 ;  /* 0x0000000f000c7308 */ /* 0x000e240000001000 */
[----:B0-----:R-:W-:-:S04]  /*4020*/  FFMA R0, R15, R12, -1 ;  /* 0xbf8000000f007423 */ /* 0x001fc8000000000c */
[----:B------:R-:W-:-:S04]  /*4030*/  FADD.FTZ R13, -R0, -RZ ;  /* 0x800000ff000d7221 */ /* 0x000fc80000010100 */
[----:B------:R-:W-:-:S07]  /*4040*/  FFMA R12, R12, R13, R12 ;  /* 0x0000000d0c0c7223 */ /* 0x000fce000000000c */
.L_x_17959:
[----:B------:R-:W-:Y:S05]  /*4050*/  BSYNC.RECONVERGENT B1 ;  /* 0x0000000000017941 */ /* 0x000fea0003800200 */
.L_x_17957:
        /* <DEDUP_REMOVED lines=20> */
.L_x_17961:
[----:B------:R-:W0:Y:S02]  /*41a0*/  MUFU.RCP R12, R15 ;  /* 0x0000000f000c7308 */ /* 0x000e240000001000 */
[----:B0-----:R-:W-:-:S04]  /*41b0*/  FFMA R0, R15, R12, -1 ;  /* 0xbf8000000f007423 */ /* 0x001fc8000000000c */
[----:B------:R-:W-:-:S04]  /*41c0*/  FADD.FTZ R13, -R0, -RZ ;  /* 0x800000ff000d7221 */ /* 0x000fc80000010100 */
[----:B------:R-:W-:-:S07]  /*41d0*/  FFMA R12, R12, R13, R12 ;  /* 0x0000000d0c0c7223 */ /* 0x000fce000000000c */
.L_x_17962:
[----:B------:R-:W-:Y:S05]  /*41e0*/  BSYNC.RECONVERGENT B1 ;  /* 0x0000000000017941 */ /* 0x000fea0003800200 */
.L_x_17960:
        /* <DEDUP_REMOVED lines=20> */
.L_x_17964:
[----:B------:R-:W0:Y:S02]  /*4330*/  MUFU.RCP R12, R15 ;  /* 0x0000000f000c7308 */ /* 0x000e240000001000 */
[----:B0-----:R-:W-:-:S04]  /*4340*/  FFMA R0, R15, R12, -1 ;  /* 0xbf8000000f007423 */ /* 0x001fc8000000000c */
[----:B------:R-:W-:-:S04]  /*4350*/  FADD.FTZ R13, -R0, -RZ ;  /* 0x800000ff000d7221 */ /* 0x000fc80000010100 */
[----:B------:R-:W-:-:S07]  /*4360*/  FFMA R12, R12, R13, R12 ;  /* 0x0000000d0c0c7223 */ /* 0x000fce000000000c */
.L_x_17965:
[----:B------:R-:W-:Y:S05]  /*4370*/  BSYNC.RECONVERGENT B1 ;  /* 0x0000000000017941 */ /* 0x000fea0003800200 */
.L_x_17963:
        /* <DEDUP_REMOVED lines=20> */
.L_x_17967:
[----:B------:R-:W0:Y:S02]  /*44c0*/  MUFU.RCP R12, R15 ;  /* 0x0000000f000c7308 */ /* 0x000e240000001000 */
[----:B0-----:R-:W-:-:S04]  /*44d0*/  FFMA R0, R15, R12, -1 ;  /* 0xbf8000000f007423 */ /* 0x001fc8000000000c */
[----:B------:R-:W-:-:S04]  /*44e0*/  FADD.FTZ R13, -R0, -RZ ;  /* 0x800000ff000d7221 */ /* 0x000fc80000010100 */
[----:B------:R-:W-:-:S07]  /*44f0*/  FFMA R12, R12, R13, R12 ;  /* 0x0000000d0c0c7223 */ /* 0x000fce000000000c */
.L_x_17968:
[----:B------:R-:W-:Y:S05]  /*4500*/  BSYNC.RECONVERGENT B1 ;  /* 0x0000000000017941 */ /* 0x000fea0003800200 */
.L_x_17966:
        /* <DEDUP_REMOVED lines=20> */
.L_x_17970:
[----:B------:R-:W0:Y:S02]  /*4650*/  MUFU.RCP R12, R15 ;  /* 0x0000000f000c7308 */ /* 0x000e240000001000 */
[----:B0-----:R-:W-:-:S04]  /*4660*/  FFMA R0, R15, R12, -1 ;  /* 0xbf8000000f007423 */ /* 0x001fc8000000000c */
[----:B------:R-:W-:-:S04]  /*4670*/  FADD.FTZ R13, -R0, -RZ ;  /* 0x800000ff000d7221 */ /* 0x000fc80000010100 */
[----:B------:R-:W-:-:S07]  /*4680*/  FFMA R12, R12, R13, R12 ;  /* 0x0000000d0c0c7223 */ /* 0x000fce000000000c */
.L_x_17971:
[----:B------:R-:W-:Y:S05]  /*4690*/  BSYNC.RECONVERGENT B1 ;  /* 0x0000000000017941 */ /* 0x000fea0003800200 */
.L_x_17969:
        /* <DEDUP_REMOVED lines=20> */
.L_x_17973:
[----:B------:R-:W0:Y:S02]  /*47e0*/  MUFU.RCP R12, R15 ;  /* 0x0000000f000c7308 */ /* 0x000e240000001000 */
[----:B0-----:R-:W-:-:S04]  /*47f0*/  FFMA R0, R15, R12, -1 ;  /* 0xbf8000000f007423 */ /* 0x001fc8000000000c */
[----:B------:R-:W-:-:S04]  /*4800*/  FADD.FTZ R13, -R0, -RZ ;  /* 0x800000ff000d7221 */ /* 0x000fc80000010100 */
[----:B------:R-:W-:-:S07]  /*4810*/  FFMA R12, R12, R13, R12 ;  /* 0x0000000d0c0c7223 */ /* 0x000fce000000000c */
.L_x_17974:
[----:B------:R-:W-:Y:S05]  /*4820*/  BSYNC.RECONVERGENT B1 ;  /* 0x0000000000017941 */ /* 0x000fea0003800200 */
.L_x_17972:
        /* <DEDUP_REMOVED lines=20> */
.L_x_17976:
[----:B------:R-:W0:Y:S02]  /*4970*/  MUFU.RCP R12, R15 ;  /* 0x0000000f000c7308 */ /* 0x000e240000001000 */
[----:B0-----:R-:W-:-:S04]  /*4980*/  FFMA R0, R15, R12, -1 ;  /* 0xbf8000000f007423 */ /* 0x001fc8000000000c */
[----:B------:R-:W-:-:S04]  /*4990*/  FADD.FTZ R13, -R0, -RZ ;  /* 0x800000ff000d7221 */ /* 0x000fc80000010100 */
[----:B------:R-:W-:-:S07]  /*49a0*/  FFMA R12, R12, R13, R12 ;  /* 0x0000000d0c0c7223 */ /* 0x000fce000000000c */
.L_x_17977:
[----:B------:R-:W-:Y:S05]  /*49b0*/  BSYNC.RECONVERGENT B1 ;  /* 0x0000000000017941 */ /* 0x000fea0003800200 */
.L_x_17975:
        /* <DEDUP_REMOVED lines=20> */
.L_x_17979:
[----:B------:R-:W0:Y:S02]  /*4b00*/  MUFU.RCP R12, R15 ;  /* 0x0000000f000c7308 */ /* 0x000e240000001000 */
[----:B0-----:R-:W-:-:S04]  /*4b10*/  FFMA R0, R15, R12, -1 ;  /* 0xbf8000000f007423 */ /* 0x001fc8000000000c */
[----:B------:R-:W-:-:S04]  /*4b20*/  FADD.FTZ R13, -R0, -RZ ;  /* 0x800000ff000d7221 */ /* 0x000fc80000010100 */
[----:B------:R-:W-:-:S07]  /*4b30*/  FFMA R12, R12, R13, R12 ;  /* 0x0000000d0c0c7223 */ /* 0x000fce000000000c */
.L_x_17980:
[----:B------:R-:W-:Y:S05]  /*4b40*/  BSYNC.RECONVERGENT B1 ;  /* 0x0000000000017941 */ /* 0x000fea0003800200 */
.L_x_17978:
        /* <DEDUP_REMOVED lines=20> */
.L_x_17982:
[----:B------:R-:W0:Y:S02]  /*4c90*/  MUFU.RCP R12, R15 ;  /* 0x0000000f000c7308 */ /* 0x000e240000001000 */
[----:B0-----:R-:W-:-:S04]  /*4ca0*/  FFMA R0, R15, R12, -1 ;  /* 0xbf8000000f007423 */ /* 0x001fc8000000000c */
[----:B------:R-:W-:-:S04]  /*4cb0*/  FADD.FTZ R13, -R0, -RZ ;  /* 0x800000ff000d7221 */ /* 0x000fc80000010100 */
[----:B------:R-:W-:-:S07]  /*4cc0*/  FFMA R12, R12, R13, R12 ;  /* 0x0000000d0c0c7223 */ /* 0x000fce000000000c */
.L_x_17983:
[----:B------:R-:W-:Y:S05]  /*4cd0*/  BSYNC.RECONVERGENT B1 ;  /* 0x0000000000017941 */ /* 0x000fea0003800200 */
.L_x_17981:
        /* <DEDUP_REMOVED lines=20> */
.L_x_17985:
[----:B------:R-:W0:Y:S02]  /*4e20*/  MUFU.RCP R12, R15 ;  /* 0x0000000f000c7308 */ /* 0x000e240000001000 */
[----:B0-----:R-:W-:-:S04]  /*4e30*/  FFMA R0, R15, R12, -1 ;  /* 0xbf8000000f007423 */ /* 0x001fc8000000000c */
[----:B------:R-:W-:-:S04]  /*4e40*/  FADD.FTZ R13, -R0, -RZ ;  /* 0x800000ff000d7221 */ /* 0x000fc80000010100 */
[----:B------:R-:W-:-:S07]  /*4e50*/  FFMA R12, R12, R13, R12 ;  /* 0x0000000d0c0c7223 */ /* 0x000fce000000000c */
.L_x_17986:
[----:B------:R-:W-:Y:S05]  /*4e60*/  BSYNC.RECONVERGENT B1 ;  /* 0x0000000000017941 */ /* 0x000fea0003800200 */
.L_x_17984:
        /* <DEDUP_REMOVED lines=20> */
.L_x_17988:
[----:B------:R-:W0:Y:S02]  /*4fb0*/  MUFU.RCP R12, R15 ;  /* 0x0000000f000c7308 */ /* 0x000e240000001000 */
[----:B0-----:R-:W-:-:S04]  /*4fc0*/  FFMA R0, R15, R12, -1 ;  /* 0xbf8000000f007423 */ /* 0x001fc8000000000c */
[----:B------:R-:W-:-:S04]  /*4fd0*/  FADD.FTZ R13, -R0, -RZ ;  /* 0x800000ff000d7221 */ /* 0x000fc80000010100 */
[----:B------:R-:W-:-:S07]  /*4fe0*/  FFMA R12, R12, R13, R12 ;  /* 0x0000000d0c0c7223 */ /* 0x000fce000000000c */
.L_x_17989:
[----:B------:R-:W-:Y:S05]  /*4ff0*/  BSYNC.RECONVERGENT B1 ;  /* 0x0000000000017941 */ /* 0x000fea0003800200 */
.L_x_17987:
        /* <DEDUP_REMOVED lines=20> */
.L_x_17991:
[----:B------:R-:W0:Y:S02]  /*5140*/  MUFU.RCP R12, R15 ;  /* 0x0000000f000c7308 */ /* 0x000e240000001000 */
[----:B0-----:R-:W-:-:S04]  /*5150*/  FFMA R0, R15, R12, -1 ;  /* 0xbf8000000f007423 */ /* 0x001fc8000000000c */
[----:B------:R-:W-:-:S04]  /*5160*/  FADD.FTZ R13, -R0, -RZ ;  /* 0x800000ff000d7221 */ /* 0x000fc80000010100 */
[----:B------:R-:W-:-:S07]  /*5170*/  FFMA R12, R12, R13, R12 ;  /* 0x0000000d0c0c7223 */ /* 0x000fce000000000c */
.L_x_17992:
[----:B------:R-:W-:Y:S05]  /*5180*/  BSYNC.RECONVERGENT B1 ;  /* 0x0000000000017941 */ /* 0x000fea0003800200 */
.L_x_17990:
[----:B------:R-:W-:Y:S01]  /*5190*/  ISETP.GE.U32.AND P0, PT, R3, UR7, PT ;  /* 0x0000000703007c0c */ /* 0x000fe2000bf06070 */
[----:B------:R-:W-:Y:S01]  /*51a0*/  FMUL R0, R12, R31 ;  /* 0x0000001f0c007220 */ /* 0x000fe20000400000 */
[----:B------:R-:W-:Y:S01]  /*51b0*/  MOV R13, UR27 ;  /* 0x0000001b000d7c02 */ /* 0x000fe20008000f00 */
[----:B------:R-:W-:Y:S01]  /*51c0*/  IMAD.U32 R63, RZ, RZ, UR27 ;  /* 0x0000001bff3f7e24 */ /* 0x000fe2000f8e00ff */
[----:B------:R-:W-:Y:S01]  /*51d0*/  ISETP.GE.U32.OR P0, PT, R50, UR14, P0 ;  /* 0x0000000e32007c0c */ /* 0x000fe20008706470 */
[C---:B------:R-:W-:Y:S01]  /*51e0*/  FMUL R15, R16.reuse, UR13 ;  /* 0x0000000d100f7c20 */ /* 0x040fe20008400000 */
[----:B------:R-:W-:Y:S01]  /*51f0*/  FMNMX3 R31, |R16|, R53, |R17|, !PT ;  /* 0x00000035101f7276 */ /* 0x000fe20007800611 */
[----:B------:R-:W-:Y:S01]  /*5200*/  FMUL R66, R22, UR13 ;  /* 0x0000000d16427c20 */ /* 0x000fe20008400000 */
[----:B------:R-:W-:Y:S01]  /*5210*/  MOV R8, UR28 ;  /* 0x0000001c00087c02 */ /* 0x000fe20008000f00 */
[----:B------:R-:W-:Y:S01]  /*5220*/  VIADD R50, R6, 0x3 ;  /* 0x0000000306327836 */ /* 0x000fe20000000000 */
[----:B------:R-:W-:Y:S01]  /*5230*/  F2FP.SATFINITE.E4M3.F32.PACK_AB_MERGE_C R15, RZ, R15, RZ ;  /* 0x0000000fff0f723e */ /* 0x000fe200048070ff */
[----:B------:R-:W-:Y:S01]  /*5240*/  BSSY.RECONVERGENT B0, `(.L_x_17993) ;  /* 0x0000039000007945 */ /* 0x000fe20003800200 */
[----:B------:R-:W-:Y:S01]  /*5250*/  FMUL R70, R26, UR13 ;  /* 0x0000000d1a467c20 */ /* 0x000fe20008400000 */
[----:B------:R-:W-:-:S04]  /*5260*/  F2FP.SATFINITE.E4M3.F32.PACK_AB_MERGE_C R66, RZ, R66, RZ ;  /* 0x00000042ff42723e */ /* 0x000fc800048070ff */
[----:B------:R-:W-:Y:S02]  /*5270*/  @!P0 IADD3 R10, P1, PT, R60, UR27, RZ ;  /* 0x0000001b3c0a8c10 */ /* 0x000fe4000ff3e0ff */
[----:B------:R-:W-:Y:S02]  /*5280*/  @!P0 LEA R14, P2, R13, R60, 0x2 ;  /* 0x0000003c0d0e8211 */ /* 0x000fe400078410ff */
[----:B------:R-:W-:Y:S02]  /*5290*/  @!P0 IADD3.X R13, PT, PT, R61, UR28, RZ, P1, !PT ;  /* 0x0000001c3d0d8c10 */ /* 0x000fe40008ffe4ff */
[C---:B------:R-:W-:Y:S02]  /*52a0*/  @!P0 LEA R12, P1, R10.reuse, UR8, 0x1 ;  /* 0x000000080a0c8c11 */ /* 0x040fe4000f8208ff */
[----:B------:R-:W-:Y:S01]  /*52b0*/  @!P0 LEA.HI.X R53, R63, R61, R8, 0x2, P2 ;  /* 0x0000003d3f358211 */ /* 0x000fe200010f1408 */
[----:B------:R-:W-:Y:S01]  /*52c0*/  FMUL R63, R27, UR13 ;  /* 0x0000000d1b3f7c20 */ /* 0x000fe20008400000 */
[----:B------:R-:W-:Y:S01]  /*52d0*/  @!P0 LEA.HI.X R13, R10, UR9, R13, 0x1, P1 ;  /* 0x000000090a0d8c11 */ /* 0x000fe200088f0c0d */
[----:B------:R-:W-:Y:S01]  /*52e0*/  FMUL R8, R17, UR13 ;  /* 0x0000000d11087c20 */ /* 0x000fe20008400000 */
[C---:B------:R-:W-:Y:S01]  /*52f0*/  FMNMX R10, |R18|.reuse, R31, !PT ;  /* 0x0000001f120a7209 */ /* 0x040fe20007800200 */
[----:B------:R-:W-:Y:S01]  /*5300*/  FMUL R31, R18, UR13 ;  /* 0x0000000d121f7c20 */ /* 0x000fe20008400000 */
[----:B------:R-:W-:Y:S01]  /*5310*/  FMUL R18, R25, UR13 ;  /* 0x0000000d19127c20 */ /* 0x000fe20008400000 */
[----:B------:R-:W-:-:S02]  /*5320*/  F2FP.SATFINITE.E4M3.F32.PACK_AB_MERGE_C R63, RZ, R63, RZ ;  /* 0x0000003fff3f723e */ /* 0x000fc400048070ff */
[C---:B------:R-:W-:Y:S01]  /*5330*/  FMNMX3 R16, |R19|.reuse, R10, |R20|, !PT ;  /* 0x0000000a13107276 */ /* 0x040fe20007800614 */
[----:B------:R-:W-:Y:S01]  /*5340*/  FMUL R10, R19, UR13 ;  /* 0x0000000d130a7c20 */ /* 0x000fe20008400000 */
[----:B------:R-:W-:Y:S02]  /*5350*/  F2FP.SATFINITE.E4M3.F32.PACK_AB_MERGE_C R18, RZ, R18, RZ ;  /* 0x00000012ff12723e */ /* 0x000fe400048070ff */
[----:B------:R-:W-:Y:S02]  /*5360*/  @!P0 LEA R64, P1, R60, UR8, 0x1 ;  /* 0x000000083c408c11 */ /* 0x000fe4000f8208ff */
[----:B------:R-:W-:Y:S02]  /*5370*/  F2FP.SATFINITE.E4M3.F32.PACK_AB_MERGE_C R8, RZ, R8, RZ ;  /* 0x00000008ff08723e */ /* 0x000fe400048070ff */
[----:B------:R-:W-:Y:S02]  /*5380*/  FMNMX3 R17, |R21|, R16, |R22|, !PT ;  /* 0x0000001015117276 */ /* 0x000fe40007800616 */
[----:B------:R-:W-:-:S02]  /*5390*/  LOP3.LUT R69, R18, 0xff, RZ, 0xc0, !PT ;  /* 0x000000ff12457812 */ /* 0x000fc400078ec0ff */
[----:B------:R-:W-:Y:S02]  /*53a0*/  PRMT R68, R63, 0x7104, RZ ;  /* 0x000071043f447816 */ /* 0x000fe400000000ff */
[----:B------:R-:W-:Y:S02]  /*53b0*/  @!P0 LEA.HI.X R65, R60, UR9, R61, 0x1, P1 ;  /* 0x000000093c418c11 */ /* 0x000fe400088f0c3d */
[----:B------:R-:W-:Y:S02]  /*53c0*/  @!P0 PRMT R67, R8, 0x7604, R15 ;  /* 0x0000760408438816 */ /* 0x000fe4000000000f */
[----:B------:R-:W-:Y:S02]  /*53d0*/  F2FP.SATFINITE.E4M3.F32.PACK_AB_MERGE_C R31, RZ, R31, RZ ;  /* 0x0000001fff1f723e */ /* 0x000fe400048070ff */
[----:B------:R-:W-:Y:S01]  /*53e0*/  F2FP.SATFINITE.E4M3.F32.PACK_AB_MERGE_C R10, RZ, R10, RZ ;  /* 0x0000000aff0a723e */ /* 0x000fe200048070ff */
[----:B------:R0:W-:Y:S01]  /*53f0*/  @!P0 STG.E.U16 desc[UR24][R64.64], R67 ;  /* 0x0000004340008986 */ /* 0x0001e2000c101518 */
[----:B------:R-:W-:-:S02]  /*5400*/  @!P0 LEA R16, P1, R14, UR8, 0x1 ;  /* 0x000000080e108c11 */ /* 0x000fc4000f8208ff */
[C---:B------:R-:W-:Y:S01]  /*5410*/  FMNMX3 R30, |R23|.reuse, R17, |R24|, !PT ;  /* 0x00000011171e7276 */ /* 0x040fe20007800618 */
[----:B------:R-:W-:Y:S01]  /*5420*/  FMUL R23, R23, UR13 ;  /* 0x0000000d17177c20 */ /* 0x000fe20008400000 */
[----:B------:R-:W-:Y:S01]  /*5430*/  LOP3.LUT R68, R69, 0xff00, R68, 0xf8, !PT ;  /* 0x0000ff0045447812 */ /* 0x000fe200078ef844 */
[----:B------:R-:W-:Y:S01]  /*5440*/  FMUL R69, R24, UR13 ;  /* 0x0000000d18457c20 */ /* 0x000fe20008400000 */
[----:B------:R-:W-:Y:S02]  /*5450*/  @!P0 PRMT R19, R10, 0x7604, R31 ;  /* 0x000076040a138816 */ /* 0x000fe4000000001f */
[----:B------:R-:W-:Y:S02]  /*5460*/  @!P0 LEA.HI.X R17, R14, UR9, R53, 0x1, P1 ;  /* 0x000000090e118c11 */ /* 0x000fe400088f0c35 */
[----:B------:R-:W-:Y:S01]  /*5470*/  FMNMX3 R14, |R25|, R30, |R26|, !PT ;  /* 0x0000001e190e7276 */ /* 0x000fe2000780061a */
[----:B------:R-:W-:Y:S01]  /*5480*/  FMUL R30, R20, UR13 ;  /* 0x0000000d141e7c20 */ /* 0x000fe20008400000 */
[----:B0-----:R-:W-:Y:S01]  /*5490*/  FMUL R67, R21, UR13 ;  /* 0x0000000d15437c20 */ /* 0x001fe20008400000 */
[----:B------:R-:W-:Y:S01]  /*54a0*/  F2FP.SATFINITE.E4M3.F32.PACK_AB_MERGE_C R69, RZ, R69, RZ ;  /* 0x00000045ff45723e */ /* 0x000fe200048070ff */
[----:B------:R0:W-:Y:S01]  /*54b0*/  @!P0 STG.E.U16 desc[UR24][R12.64], R19 ;  /* 0x000000130c008986 */ /* 0x0001e2000c101518 */
[----:B------:R-:W-:-:S02]  /*54c0*/  IADD3 R64, P2, PT, R55, UR29, RZ ;  /* 0x0000001d37407c10 */ /* 0x000fc4000ff5e0ff */
[----:B------:R-:W-:Y:S02]  /*54d0*/  IADD3 R53, PT, PT, R5, 0x1d, RZ ;  /* 0x0000001d05357810 */ /* 0x000fe40007ffe0ff */
[----:B------:R-:W-:Y:S02]  /*54e0*/  ISETP.GE.U32.AND P1, PT, R50, UR7, PT ;  /* 0x0000000732007c0c */ /* 0x000fe4000bf26070 */
[----:B------:R-:W-:Y:S02]  /*54f0*/  F2FP.SATFINITE.E4M3.F32.PACK_AB_MERGE_C R30, RZ, R30, RZ ;  /* 0x0000001eff1e723e */ /* 0x000fe400048070ff */
[----:B------:R-:W-:Y:S02]  /*5500*/  F2FP.SATFINITE.E4M3.F32.PACK_AB_MERGE_C R67, RZ, R67, RZ ;  /* 0x00000043ff43723e */ /* 0x000fe400048070ff */
[----:B0-----:R-:W-:Y:S02]  /*5510*/  F2FP.SATFINITE.E4M3.F32.PACK_AB_MERGE_C R13, RZ, R23, RZ ;  /* 0x00000017ff0d723e */ /* 0x001fe400048070ff */
[----:B------:R-:W-:Y:S01]  /*5520*/  @!P0 PRMT R23, R18, 0x7604, R69 ;  /* 0x0000760412178816 */ /* 0x000fe20000000045 */
        /* <DEDUP_REMOVED lines=10> */
.L_x_17994:
[----:B------:R-:W-:Y:S05]  /*55d0*/  BSYNC.RECONVERGENT B0 ;  /* 0x0000000000007941 */ /* 0x000fea0003800200 */
.L_x_17993:
        /* <DEDUP_REMOVED lines=10> */
.L_x_17996:
[----:B------:R-:W-:Y:S05]  /*5680*/  BSYNC.RECONVERGENT B0 ;  /* 0x0000000000007941 */ /* 0x000fea0003800200 */
.L_x_17995:
[----:B------:R2:W-:Y:S01]  /*5690*/  @!P0 STG.E.U16 desc[UR24][R16.64], R23 ;  /* 0x0000001710008986 */ /* 0x0005e2000c101518 */
[----:B------:R-:W-:Y:S01]  /*56a0*/  BSSY.RECONVERGENT B0, `(.L_x_17997) ;  /* 0x000000e000007945 */ /* 0x000fe20003800200 */
[----:B------:R-:W-:Y:S02]  /*56b0*/  LOP3.LUT R53, R53, 0x1f, RZ, 0xc0, !PT ;  /* 0x0000001f35357812 */ /* 0x000fe400078ec0ff */
[----:B------:R-:W-:Y:S01]  /*56c0*/  F2FP.SATFINITE.E4M3.F32.PACK_AB_MERGE_C R70, RZ, R70, RZ ;  /* 0x00000046ff46723e */ /* 0x000fe200048070ff */
[----:B------:R-:W-:Y:S06]  /*56d0*/  @P0 BRA `(.L_x_17998) ;  /* 0x0000000000280947 */ /* 0x000fec0003800000 */
[----:B01----:R-:W-:Y:S01]  /*56e0*/  MOV R18, R60 ;  /* 0x0000003c00127202 */ /* 0x003fe20000000f00 */
[----:B--2---:R-:W-:Y:S01]  /*56f0*/  IMAD.U32 R17, RZ, RZ, UR27 ;  /* 0x0000001bff117e24 */ /* 0x004fe2000f8e00ff */
[----:B------:R-:W-:Y:S01]  /*5700*/  UIMAD UR4, UR28, 0x5, URZ ;  /* 0x000000051c0478a4 */ /* 0x000fe2000f8e02ff */
[----:B------:R-:W-:Y:S01]  /*5710*/  IMAD.MOV.U32 R19, RZ, RZ, R61 ;  /* 0x000000ffff137224 */ /* 0x000fe200078e003d */
[----:B------:R-:W-:Y:S01]  /*5720*/  PRMT R63, R63, 0x7604, R70 ;  /* 0x000076043f3f7816 */ /* 0x000fe20000000046 */
[----:B------:R-:W-:-:S05]  /*5730*/  IMAD.WIDE.U32 R18, R17, 0x5, R18 ;  /* 0x0000000511127825 */ /* 0x000fca00078e0012 */
[----:B------:R-:W-:Y:S02]  /*5740*/  IADD3 R17, PT, PT, R19, UR4, RZ ;  /* 0x0000000413117c10 */ /* 0x000fe4000fffe0ff */
[----:B------:R-:W-:-:S04]  /*5750*/  LEA R16, P3, R18, UR8, 0x1 ;  /* 0x0000000812107c11 */ /* 0x000fc8000f8608ff */
[----:B------:R-:W-:-:S05]  /*5760*/  LEA.HI.X R17, R18, UR9, R17, 0x1, P3 ;  /* 0x0000000912117c11 */ /* 0x000fca00098f0c11 */
[----:B------:R3:W-:Y:S04]  /*5770*/  STG.E.U16 desc[UR24][R16.64], R63 ;  /* 0x0000003f10007986 */ /* 0x0007e8000c101518 */
.L_x_17998:
[----:B------:R-:W-:Y:S05]  /*5780*/  BSYNC.RECONVERGENT B0 ;  /* 0x0000000000007941 */ /* 0x000fea0003800200 */
.L_x_17997:
[----:B------:R-:W-:Y:S01]  /*5790*/  FMUL R65, R28, UR13 ;  /* 0x0000000d1c417c20 */ /* 0x000fe20008400000 */
[----:B01----:R-:W-:Y:S01]  /*57a0*/  FMUL R21, R0, UR13 ;  /* 0x0000000d00157c20 */ /* 0x003fe20008400000 */
[----:B--23--:R-:W-:Y:S01]  /*57b0*/  FMUL R16, R29, UR13 ;  /* 0x0000000d1d107c20 */ /* 0x00cfe20008400000 */
[----:B------:R-:W-:Y:S01]  /*57c0*/  BSSY.RECONVERGENT B0, `(.L_x_17999) ;  /* 0x0000013000007945 */ /* 0x000fe20003800200 */
[----:B------:R-:W-:Y:S01]  /*57d0*/  ISETP.LT.U32.AND P1, PT, R53, UR14, !P1 ;  /* 0x0000000e35007c0c */ /* 0x000fe2000cf21070 */
[----:B------:R-:W-:Y:S01]  /*57e0*/  FMUL R48, R51, UR13 ;  /* 0x0000000d33307c20 */ /* 0x000fe20008400000 */
[----:B------:R-:W-:Y:S02]  /*57f0*/  IADD3 R62, P3, PT, R53, R64, RZ ;  /* 0x00000040353e7210 */ /* 0x000fe40007f7e0ff */
[----:B------:R-:W-:Y:S02]  /*5800*/  F2FP.SATFINITE.E4M3.F32.PACK_AB_MERGE_C R65, RZ, R65, RZ ;  /* 0x00000041ff41723e */ /* 0x000fe400048070ff */
[----:B------:R-:W-:-:S02]  /*5810*/  IADD3.X R12, PT, PT, R54, UR30, RZ, P2, !PT ;  /* 0x0000001e360c7c10 */ /* 0x000fc400097fe4ff */
[----:B------:R-:W-:Y:S02]  /*5820*/  F2FP.SATFINITE.E4M3.F32.PACK_AB_MERGE_C R21, RZ, R21, RZ ;  /* 0x00000015ff15723e */ /* 0x000fe400048070ff */
[----:B------:R-:W-:Y:S01]  /*5830*/  F2FP.SATFINITE.E4M3.F32.PACK_AB_MERGE_C R20, RZ, R16, RZ ;  /* 0x00000010ff14723e */ /* 0x000fe200048070ff */
[----:B------:R-:W-:Y:S06]  /*5840*/  @P0 BRA `(.L_x_18000) ;  /* 0x0000000000280947 */ /* 0x000fec0003800000 */
[----:B------:R-:W-:Y:S01]  /*5850*/  MOV R18, R60 ;  /* 0x0000003c00127202 */ /* 0x000fe20000000f00 */
[----:B------:R-:W-:Y:S01]  /*5860*/  IMAD.U32 R17, RZ, RZ, UR27 ;  /* 0x0000001bff117e24 */ /* 0x000fe2000f8e00ff */
[----:B------:R-:W-:Y:S01]  /*5870*/  UIMAD UR4, UR28, 0x6, URZ ;  /* 0x000000061c0478a4 */ /* 0x000fe2000f8e02ff */
[----:B------:R-:W-:Y:S02]  /*5880*/  IMAD.MOV.U32 R19, RZ, RZ, R61 ;  /* 0x000000ffff137224 */ /* 0x000fe400078e003d */
[----:B------:R-:W-:-:S05]  /*5890*/  IMAD.WIDE.U32 R18, R17, 0x6, R18 ;  /* 0x0000000611127825 */ /* 0x000fca00078e0012 */
[----:B------:R-:W-:Y:S02]  /*58a0*/  IADD3 R17, PT, PT, R19, UR4, RZ ;  /* 0x0000000413117c10 */ /* 0x000fe4000fffe0ff */
[----:B------:R-:W-:Y:S02]  /*58b0*/  LEA R16, P2, R18, UR8, 0x1 ;  /* 0x0000000812107c11 */ /* 0x000fe4000f8408ff */
[----:B------:R-:W-:Y:S02]  /*58c0*/  PRMT R19, R20, 0x7604, R65 ;  /* 0x0000760414137816 */ /* 0x000fe40000000041 */
[----:B------:R-:W-:-:S05]  /*58d0*/  LEA.HI.X R17, R18, UR9, R17, 0x1, P2 ;  /* 0x0000000912117c11 */ /* 0x000fca00090f0c11 */
[----:B------:R0:W-:Y:S04]  /*58e0*/  STG.E.U16 desc[UR24][R16.64], R19 ;  /* 0x0000001310007986 */ /* 0x0001e8000c101518 */
.L_x_18000:
[----:B------:R-:W-:Y:S05]  /*58f0*/  BSYNC.RECONVERGENT B0 ;  /* 0x0000000000007941 */ /* 0x000fea0003800200 */
.L_x_17999:
[----:B------:R-:W-:Y:S01]  /*5900*/  BSSY.RECONVERGENT B0, `(.L_x_18001) ;  /* 0x000000f000007945 */ /* 0x000fe20003800200 */
[----:B------:R-:W-:Y:S01]  /*5910*/  IMAD.U32 R20, R20, 0x10000, RZ ;  /* 0x0001000014147824 */ /* 0x000fe200078e00ff */
[----:B------:R-:W-:Y:S02]  /*5920*/  LOP3.LUT R22, R21, 0xffff, RZ, 0xc0, !PT ;  /* 0x0000ffff15167812 */ /* 0x000fe400078ec0ff */
[----:B------:R-:W-:Y:S01]  /*5930*/  F2FP.SATFINITE.E4M3.F32.PACK_AB_MERGE_C R48, RZ, R48, RZ ;  /* 0x00000030ff30723e */ /* 0x000fe200048070ff */
[----:B------:R-:W-:Y:S06]  /*5940*/  @P0 BRA `(.L_x_18002) ;  /* 0x0000000000280947 */ /* 0x000fec0003800000 */
[----:B0-----:R-:W-:Y:S01]  /*5950*/  MOV R17, UR27 ;  /* 0x0000001b00117c02 */ /* 0x001fe20008000f00 */
[----:B------:R-:W-:Y:S01]  /*5960*/  IMAD.MOV.U32 R18, RZ, RZ, R60 ;  /* 0x000000ffff127224 */ /* 0x000fe200078e003c */
        /* <DEDUP_REMOVED lines=8> */
.L_x_18002:
[----:B------:R-:W-:Y:S05]  /*59f0*/  BSYNC.RECONVERGENT B0 ;  /* 0x0000000000007941 */ /* 0x000fea0003800200 */
.L_x_18001:
[----:B------:R-:W-:Y:S01]  /*5a00*/  VOTEU.ANY UP0, P1 ;  /* 0x0000000000ff7886 */ /* 0x000fe20000800100 */
[----:B01----:R-:W-:Y:S01]  /*5a10*/  MOV R17, UR27 ;  /* 0x0000001b00117c02 */ /* 0x003fe20008000f00 */
[----:B------:R-:W-:Y:S01]  /*5a20*/  IMAD.X R63, RZ, RZ, R12, P3 ;  /* 0x000000ffff3f7224 */ /* 0x000fe200018e060c */
[----:B------:R-:W-:Y:S01]  /*5a30*/  LOP3.LUT R20, R20, 0xff0000, RZ, 0xc0, !PT ;  /* 0x00ff000014147812 */ /* 0x000fe200078ec0ff */
[----:B------:R-:W-:Y:S01]  /*5a40*/  IMAD.U32 R21, RZ, RZ, UR27 ;  /* 0x0000001bff157e24 */ /* 0x000fe2000f8e00ff */
[----:B------:R-:W-:Y:S01]  /*5a50*/  @UP0 UIMAD UR4, UR28, 0x9, URZ ;  /* 0x000000091c0408a4 */ /* 0x000fe2000f8e02ff */
[----:B------:R-:W-:Y:S01]  /*5a60*/  SHF.L.U32 R55, R22, 0x18, RZ ;  /* 0x0000001816377819 */ /* 0x000fe200000006ff */
[----:B------:R-:W-:Y:S01]  /*5a70*/  @P1 IMAD.WIDE.U32 R16, R17, 0x9, R62 ;  /* 0x0000000911101825 */ /* 0x000fe200078e003e */
[----:B------:R-:W-:Y:S01]  /*5a80*/  @P1 MOV R18, R62 ;  /* 0x0000003e00121202 */ /* 0x000fe20000000f00 */
[----:B------:R-:W-:Y:S01]  /*5a90*/  @UP0 UIMAD UR5, UR28, 0xa, URZ ;  /* 0x0000000a1c0508a4 */ /* 0x000fe2000f8e02ff */
[----:B------:R-:W-:Y:S01]  /*5aa0*/  LOP3.LUT R55, R55, R68, R20, 0xfe, !PT ;  /* 0x0000004437377212 */ /* 0x000fe200078efe14 */
[----:B------:R-:W-:Y:S01]  /*5ab0*/  @P1 IMAD.MOV.U32 R19, RZ, RZ, R63 ;  /* 0x000000ffff131224 */ /* 0x000fe200078e003f */
[----:B------:R-:W-:Y:S01]  /*5ac0*/  FMNMX R14, |R27|, R14, !PT ;  /* 0x0000000e1b0e7209 */ /* 0x000fe20007800200 */
[----:B------:R-:W-:Y:S01]  /*5ad0*/  @P1 IMAD.MOV.U32 R22, RZ, RZ, R62 ;  /* 0x000000ffff161224 */ /* 0x000fe200078e003e */
[----:B------:R-:W-:Y:S01]  /*5ae0*/  @P1 LEA R20, P0, R16, UR15, 0x3 ;  /* 0x0000000f10141c11 */ /* 0x000fe2000f8018ff */
[----:B------:R-:W-:Y:S01]  /*5af0*/  @P1 IMAD.WIDE.U32 R18, R21, 0xa, R18 ;  /* 0x0000000a15121825 */ /* 0x000fe200078e0012 */
[----:B------:R-:W-:-:S02]  /*5b00*/  @P1 IADD3 R17, PT, PT, R17, UR4, RZ ;  /* 0x0000000411111c10 */ /* 0x000fc4000fffe0ff */
[----:B------:R-:W-:Y:S02]  /*5b10*/  MOV R27, UR27 ;  /* 0x0000001b001b7c02 */ /* 0x000fe40008000f00 */
[----:B------:R-:W-:Y:S01]  /*5b20*/  @P1 MOV R23, R63 ;  /* 0x0000003f00171202 */ /* 0x000fe20000000f00 */
[----:B------:R-:W-:Y:S01]  /*5b30*/  @UP0 UIMAD UR4, UR28, 0xb, URZ ;  /* 0x0000000b1c0408a4 */ /* 0x000fe2000f8e02ff */
[----:B------:R-:W-:Y:S01]  /*5b40*/  @P1 LEA.HI.X R21, R16, UR16, R17, 0x3, P0 ;  /* 0x0000001010151c11 */ /* 0x000fe200080f1c11 */
[----:B------:R-:W-:Y:S01]  /*5b50*/  @P1 VIADD R19, R19, UR5 ;  /* 0x0000000513131c36 */ /* 0x000fe20008000000 */
[----:B------:R-:W-:Y:S01]  /*5b60*/  @P1 LEA R24, P0, R18, UR15, 0x3 ;  /* 0x0000000f12181c11 */ /* 0x000fe2000f8018ff */
[----:B------:R-:W-:Y:S01]  /*5b70*/  @P1 IMAD.WIDE.U32 R22, R27, 0xb, R22 ;  /* 0x0000000b1b161825 */ /* 0x000fe200078e0016 */
[----:B------:R-:W-:Y:S02]  /*5b80*/  FMNMX3 R68, |R28|, R14, |R29|, !PT ;  /* 0x0000000e1c447276 */ /* 0x000fe4000780061d */
[----:B------:R-:W-:-:S02]  /*5b90*/  CS2R R16, SRZ ;  /* 0x0000000000107805 */ /* 0x000fc4000001ff00 */
[----:B------:R-:W-:Y:S01]  /*5ba0*/  @P1 LEA.HI.X R25, R18, UR16, R19, 0x3, P0 ;  /* 0x0000001012191c11 */ /* 0x000fe200080f1c13 */
[----:B------:R-:W-:Y:S01]  /*5bb0*/  @P1 VIADD R23, R23, UR4 ;  /* 0x0000000417171c36 */ /* 0x000fe20008000000 */
[C---:B------:R-:W-:Y:S02]  /*5bc0*/  @P1 LEA R28, P0, R22.reuse, UR15, 0x3 ;  /* 0x0000000f161c1c11 */ /* 0x040fe4000f8018ff */
[----:B------:R-:W-:Y:S01]  /*5bd0*/  CS2R R18, SRZ ;  /* 0x0000000000127805 */ /* 0x000fe2000001ff00 */
[----:B------:R-:W-:Y:S01]  /*5be0*/  IMAD.U32 R61, RZ, RZ, UR27 ;  /* 0x0000001bff3d7e24 */ /* 0x000fe2000f8e00ff */
[----:B------:R0:W5:Y:S01]  /*5bf0*/  @P1 LDG.E.64 R16, desc[UR24][R20.64] ;  /* 0x0000001814101981 */ /* 0x000162000c1e1b00 */
[----:B------:R-:W-:Y:S01]  /*5c00*/  @P1 LEA.HI.X R29, R22, UR16, R23, 0x3, P0 ;  /* 0x00000010161d1c11 */ /* 0x000fe200080f1c17 */
[----:B------:R-:W-:Y:S01]  /*5c10*/  @P1 IMAD.MOV.U32 R23, RZ, RZ, R63 ;  /* 0x000000ffff171224 */ /* 0x000fe200078e003f */
[----:B------:R-:W-:Y:S01]  /*5c20*/  @P1 MOV R22, R62 ;  /* 0x0000003e00161202 */ /* 0x000fe20000000f00 */
[----:B------:R-:W-:Y:S01]  /*5c30*/  @UP0 UIMAD UR4, UR28, 0xc, URZ ;  /* 0x0000000c1c0408a4 */ /* 0x000fe2000f8e02ff */
[----:B------:R1:W5:Y:S03]  /*5c40*/  @P1 LDG.E.64 R18, desc[UR24][R24.64] ;  /* 0x0000001818121981 */ /* 0x000366000c1e1b00 */
[----:B------:R-:W-:Y:S01]  /*5c50*/  @P1 IMAD.WIDE.U32 R22, R27, 0xc, R22 ;  /* 0x0000000c1b161825 */ /* 0x000fe200078e0016 */
[----:B0-----:R-:W-:-:S02]  /*5c60*/  CS2R R20, SRZ ;  /* 0x0000000000147805 */ /* 0x001fc4000001ff00 */
[C---:B------:R-:W-:Y:S02]  /*5c70*/  @P1 LEA R26, P0, R22.reuse, UR15, 0x3 ;  /* 0x0000000f161a1c11 */ /* 0x040fe4000f8018ff */
[----:B-1----:R-:W-:Y:S01]  /*5c80*/  @P1 MOV R24, R62 ;  /* 0x0000003e00181202 */ /* 0x002fe20000000f00 */
[----:B------:R-:W-:Y:S01]  /*5c90*/  @P1 IMAD.MOV.U32 R25, RZ, RZ, R63 ;  /* 0x000000ffff191224 */ /* 0x000fe200078e003f */
[----:B------:R-:W-:Y:S01]  /*5ca0*/  @P1 IADD3 R23, PT, PT, R23, UR4, RZ ;  /* 0x0000000417171c10 */ /* 0x000fe2000fffe0ff */
[----:B------:R-:W-:Y:S01]  /*5cb0*/  @UP0 UIMAD UR4, UR28, 0xd, URZ ;  /* 0x0000000d1c0408a4 */ /* 0x000fe2000f8e02ff */
[----:B------:R0:W5:Y:S01]  /*5cc0*/  @P1 LDG.E.64 R20, desc[UR24][R28.64] ;  /* 0x000000181c141981 */ /* 0x000162000c1e1b00 */
[----:B------:R-:W-:Y:S01]  /*5cd0*/  @P1 IMAD.WIDE.U32 R24, R61, 0xd, R24 ;  /* 0x0000000d3d181825 */ /* 0x000fe200078e0018 */
[----:B------:R-:W-:Y:S02]  /*5ce0*/  @P1 LEA.HI.X R27, R22, UR16, R23, 0x3, P0 ;  /* 0x00000010161b1c11 */ /* 0x000fe400080f1c17 */
[----:B------:R-:W-:-:S02]  /*5cf0*/  CS2R R22, SRZ ;  /* 0x0000000000167805 */ /* 0x000fc4000001ff00 */
[----:B------:R-:W-:-:S04]  /*5d00*/  @P1 IADD3 R25, PT, PT, R25, UR4, RZ ;  /* 0x0000000419191c10 */ /* 0x000fc8000fffe0ff */
[----:B------:R1:W5:Y:S01]  /*5d10*/  @P1 LDG.E.64 R22, desc[UR24][R26.64] ;  /* 0x000000181a161981 */ /* 0x000362000c1e1b00 */
[----:B0-----:R-:W-:Y:S01]  /*5d20*/  @P1 LEA R28, P0, R24, UR15, 0x3 ;  /* 0x0000000f181c1c11 */ /* 0x001fe2000f8018ff */
[----:B------:R-:W-:-:S03]  /*5d30*/  @UP0 UIMAD UR4, UR28, 0xe, URZ ;  /* 0x0000000e1c0408a4 */ /* 0x000fc6000f8e02ff */
[----:B------:R-:W-:Y:S02]  /*5d40*/  @P1 LEA.HI.X R29, R24, UR16, R25, 0x3, P0 ;  /* 0x00000010181d1c11 */ /* 0x000fe400080f1c19 */
[----:B------:R-:W-:Y:S02]  /*5d50*/  CS2R R24, SRZ ;  /* 0x0000000000187805 */ /* 0x000fe4000001ff00 */
[----:B-1----:R-:W-:Y:S01]  /*5d60*/  @P1 MOV R27, R63 ;  /* 0x0000003f001b1202 */ /* 0x002fe20000000f00 */
[----:B------:R-:W-:Y:S01]  /*5d70*/  @P1 IMAD.MOV.U32 R26, RZ, RZ, R62 ;  /* 0x000000ffff1a1224 */ /* 0x000fe200078e003e */
[----:B------:R-:W-:Y:S02]  /*5d80*/  LOP3.LUT R14, R15, 0xff, RZ, 0xc0, !PT ;  /* 0x000000ff0f0e7812 */ /* 0x000fe400078ec0ff */
[----:B------:R0:W5:Y:S01]  /*5d90*/  @P1 LDG.E.64 R24, desc[UR24][R28.64] ;  /* 0x000000181c181981 */ /* 0x000162000c1e1b00 */
[----:B------:R-:W-:-:S04]  /*5da0*/  @P1 IMAD.WIDE.U32 R26, R61, 0xe, R26 ;  /* 0x0000000e3d1a1825 */ /* 0x000fc800078e001a */
[----:B------:R-:W-:Y:S01]  /*5db0*/  IMAD R31, R31, 0x100, R14 ;  /* 0x000001001f1f7824 */ /* 0x000fe200078e020e */
[----:B------:R-:W-:Y:S02]  /*5dc0*/  @P1 LEA R14, P0, R26, UR15, 0x3 ;  /* 0x0000000f1a0e1c11 */ /* 0x000fe4000f8018ff */
[----:B------:R-:W-:Y:S02]  /*5dd0*/  @P1 IADD3 R15, PT, PT, R27, UR4, RZ ;  /* 0x000000041b0f1c10 */ /* 0x000fe4000fffe0ff */
[----:B0-----:R-:W-:Y:S02]  /*5de0*/  LOP3.LUT R29, R8, 0xff, RZ, 0xc0, !PT ;  /* 0x000000ff081d7812 */ /* 0x001fe400078ec0ff */
[----:B------:R-:W-:Y:S02]  /*5df0*/  @P1 LEA.HI.X R15, R26, UR16, R15, 0x3, P0 ;  /* 0x000000101a0f1c11 */ /* 0x000fe400080f1c0f */
[----:B------:R-:W-:Y:S01]  /*5e00*/  CS2R R26, SRZ ;  /* 0x00000000001a7805 */ /* 0x000fe2000001ff00 */
[----:B------:R-:W-:Y:S01]  /*5e10*/  IMAD R54, R10, 0x100, R29 ;  /* 0x000001000a367824 */ /* 0x000fe200078e021d */
[----:B------:R-:W-:-:S02]  /*5e20*/  @P1 IADD3 R10, P0, PT, R62, UR29, RZ ;  /* 0x0000001d3e0a1c10 */ /* 0x000fc4000ff1e0ff */
[----:B------:R-:W-:Y:S02]  /*5e30*/  LOP3.LUT R69, R69, 0xff, RZ, 0xc0, !PT ;  /* 0x000000ff45457812 */ /* 0x000fe400078ec0ff */
[----:B------:R0:W5:Y:S01]  /*5e40*/  @P1 LDG.E.64 R26, desc[UR24][R14.64] ;  /* 0x000000180e1a1981 */ /* 0x000162000c1e1b00 */
[----:B------:R-:W-:Y:S02]  /*5e50*/  @P1 IADD3.X R29, PT, PT, R63, UR30, RZ, P0, !PT ;  /* 0x0000001e3f1d1c10 */ /* 0x000fe400087fe4ff */
[----:B------:R-:W-:Y:S02]  /*5e60*/  @P1 LEA R60, P0, R10, UR15, 0x3 ;  /* 0x0000000f0a3c1c11 */ /* 0x000fe4000f8018ff */
[----:B------:R-:W-:Y:S02]  /*5e70*/  PRMT R8, R70, 0x7104, RZ ;  /* 0x0000710446087816 */ /* 0x000fe400000000ff */
[----:B------:R-:W-:Y:S02]  /*5e80*/  @P1 LEA.HI.X R61, R10, UR16, R29, 0x3, P0 ;  /* 0x000000100a3d1c11 */ /* 0x000fe400080f1c1d */
[----:B------:R-:W-:-:S02]  /*5e90*/  CS2R R28, SRZ ;  /* 0x00000000001c7805 */ /* 0x000fc4000001ff00 */
[----:B------:R-:W-:-:S04]  /*5ea0*/  LOP3.LUT R8, R69, 0xff00, R8, 0xf8, !PT ;  /* 0x0000ff0045087812 */ /* 0x000fc800078ef808 */
[----:B------:R1:W5:Y:S01]  /*5eb0*/  @P1 LDG.E.64 R28, desc[UR24][R60.64] ;  /* 0x000000183c1c1981 */ /* 0x000362000c1e1b00 */
[----:B------:R-:W-:Y:S01]  /*5ec0*/  SHF.L.U32 R67, R67, 0x10, RZ ;  /* 0x0000001043437819 */ /* 0x000fe200000006ff */
[----:B0-----:R-:W-:Y:S01]  /*5ed0*/  IMAD.U32 R15, RZ, RZ, UR27 ;  /* 0x0000001bff0f7e24 */ /* 0x001fe2000f8e00ff */
[----:B------:R-:W-:Y:S01]  /*5ee0*/  SHF.L.U32 R30, R30, 0x10, RZ ;  /* 0x000000101e1e7819 */ /* 0x000fe200000006ff */
[----:B------:R-:W-:Y:S01]  /*5ef0*/  IMAD.U32 R65, R65, 0x10000, RZ ;  /* 0x0001000041417824 */ /* 0x000fe200078e00ff */
[----:B------:R-:W-:Y:S01]  /*5f00*/  LOP3.LUT R67, R67, 0xff0000, RZ, 0xc0, !PT ;  /* 0x00ff000043437812 */ /* 0x000fe200078ec0ff */
[----:B------:R-:W-:Y:S01]  /*5f10*/  @UP0 UIMAD UR4, UR28, 0xf, URZ ;  /* 0x0000000f1c0408a4 */ /* 0x000fe2000f8e02ff */
[----:B------:R-:W-:Y:S01]  /*5f20*/  LOP3.LUT R10, R30, 0xff0000, RZ, 0xc0, !PT ;  /* 0x00ff00001e0a7812 */ /* 0x000fe200078ec0ff */
[----:B------:R-:W-:Y:S01]  /*5f30*/  @P1 IMAD.MOV.U32 R30, RZ, RZ, R62 ;  /* 0x000000ffff1e1224 */ /* 0x000fe200078e003e */
[----:B------:R-:W-:Y:S01]  /*5f40*/  LOP3.LUT R54, R67, 0xffff, R54, 0xf8, !PT ;  /* 0x0000ffff43367812 */ /* 0x000fe200078ef836 */
[----:B-1----:R-:W-:Y:S01]  /*5f50*/  HFMA2 R61, -RZ, RZ, 0.96630859375, -0.0022525787353515625 ;  /* 0x3bbb989dff3d7431 */ /* 0x002fe200000001ff */
[----:B------:R-:W-:-:S02]  /*5f60*/  LOP3.LUT R10, R10, 0xffff, R31, 0xf8, !PT ;  /* 0x0000ffff0a0a7812 */ /* 0x000fc400078ef81f */
[----:B------:R-:W-:Y:S02]  /*5f70*/  @P1 MOV R31, R63 ;  /* 0x0000003f001f1202 */ /* 0x000fe40000000f00 */
[----:B------:R-:W-:Y:S01]  /*5f80*/  LOP3.LUT R65, R8, 0xff0000, R65, 0xf8, !PT ;  /* 0x00ff000008417812 */ /* 0x000fe200078ef841 */
[----:B------:R-:W-:-:S04]  /*5f90*/  @P1 IMAD.WIDE.U32 R30, R15, 0xf, R30 ;  /* 0x0000000f0f1e1825 */ /* 0x000fc800078e001e */
[----:B-----5:R-:W-:Y:S01]  /*5fa0*/  FFMA.SAT R60, R34, -R61, 0.5 ;  /* 0x3f000000223c7423 */ /* 0x020fe2000000283d */
[----:B------:R-:W-:Y:S01]  /*5fb0*/  IMAD.MOV.U32 R61, RZ, RZ, 0x437c0000 ;  /* 0x437c0000ff3d7424 */ /* 0x000fe200078e00ff */
[----:B------:R-:W-:Y:S01]  /*5fc0*/  @P1 LEA R14, P0, R30, UR15, 0x3 ;  /* 0x0000000f1e0e1c11 */ /* 0x000fe2000f8018ff */
[----:B------:R-:W-:Y:S02]  /*5fd0*/  @P1 VIADD R15, R31, UR4 ;  /* 0x000000041f0f1c36 */ /* 0x000fe40008000000 */
[----:B------:R-:W-:-:S03]  /*5fe0*/  FFMA.RM R60, R60, R61, 12582913 ;  /* 0x4b4000013c3c7423 */ /* 0x000fc6000000403d */
[----:B------:R-:W-:Y:S01]  /*5ff0*/  @P1 LEA.HI.X R15, R30, UR16, R15, 0x3, P0 ;  /* 0x000000101e0f1c11 */ /* 0x000fe200080f1c0f */
[C---:B------:R-:W-:Y:S01]  /*6000*/  FADD R61, R60.reuse, -12583039 ;  /* 0xcb40007f3c3d7421 */ /* 0x040fe20000000000 */
[----:B------:R-:W-:Y:S02]  /*6010*/  SHF.L.U32 R67, R60, 0x17, RZ ;  /* 0x000000173c437819 */ /* 0x000fe400000006ff */
[----:B------:R-:W-:Y:S01]  /*6020*/  CS2R R30, SRZ ;  /* 0x00000000001e7805 */ /* 0x000fe2000001ff00 */
[----:B------:R-:W-:-:S04]  /*6030*/  FFMA R61, R34, -1.4426950216293334961, -R61 ;  /* 0xbfb8aa3b223d7823 */ /* 0x000fc8000000083d */
[----:B------:R-:W-:Y:S01]  /*6040*/  FFMA R69, R34, -1.925963033500011079e-08, R61 ;  /* 0xb2a5706022457823 */ /* 0x000fe2000000003d */
[----:B------:R-:W-:Y:S01]  /*6050*/  LOP3.LUT R66, R66, 0xffff, RZ, 0xc0, !PT ;  /* 0x0000ffff42427812 */ /* 0x000fe200078ec0ff */
[----:B------:R0:W5:Y:S01]  /*6060*/  @P1 LDG.E.64 R30, desc[UR24][R14.64] ;  /* 0x000000180e1e1981 */ /* 0x000162000c1e1b00 */
[----:B------:R-:W-:Y:S01]  /*6070*/  LOP3.LUT R48, R48, 0xffff, RZ, 0xc0, !PT ;  /* 0x0000ffff30307812 */ /* 0x000fe200078ec0ff */
[----:B------:R-:W1:Y:S01]  /*6080*/  MUFU.EX2 R70, R69 ;  /* 0x0000004500467308 */ /* 0x000e620000000800 */
[----:B------:R-:W-:Y:S01]  /*6090*/  LOP3.LUT R13, R13, 0xffff, RZ, 0xc0, !PT ;  /* 0x0000ffff0d0d7812 */ /* 0x000fe200078ec0ff */
[----:B------:R-:W-:Y:S01]  /*60a0*/  IMAD.SHL.U32 R61, R66, 0x1000000, RZ ;  /* 0x01000000423d7824 */ /* 0x000fe200078e00ff */
[----:B------:R-:W-:Y:S01]  /*60b0*/  IADD3 R64, P1, PT, R49, R64, RZ ;  /* 0x0000004031407210 */ /* 0x000fe20007f3e0ff */
[----:B------:R-:W-:Y:S01]  /*60c0*/  IMAD.SHL.U32 R48, R48, 0x1000000, RZ ;  /* 0x0100000030307824 */ /* 0x000fe200078e00ff */
[----:B------:R-:W-:Y:S01]  /*60d0*/  SHF.L.U32 R13, R13, 0x18, RZ ;  /* 0x000000180d0d7819 */ /* 0x000fe200000006ff */
[----:B------:R-:W-:Y:S01]  /*60e0*/  BSSY.RECONVERGENT B1, `(.L_x_18003) ;  /* 0x0000013000017945 */ /* 0x000fe20003800200 */
[----:B------:R-:W-:-:S02]  /*60f0*/  LOP3.LUT R60, R10, 0xff000000, R61, 0xf8, !PT ;  /* 0xff0000000a3c7812 */ /* 0x000fc400078ef83d */
[----:B------:R-:W-:Y:S02]  /*6100*/  LOP3.LUT R61, R65, R48, RZ, 0xfc, !PT ;  /* 0x00000030413d7212 */ /* 0x000fe400078efcff */
[----:B------:R-:W-:Y:S02]  /*6110*/  LOP3.LUT R54, R54, 0xff000000, R13, 0xf8, !PT ;  /* 0xff00000036367812 */ /* 0x000fe400078ef80d */
[----:B------:R-:W-:Y:S02]  /*6120*/  FMNMX3 R51, |R51|, R68, |R0|, !PT ;  /* 0x0000004433337276 */ /* 0x000fe40007800600 */
[----:B------:R-:W-:Y:S01]  /*6130*/  IADD3.X R65, PT, PT, RZ, R12, RZ, P1, !PT ;  /* 0x0000000cff417210 */ /* 0x000fe20000ffe4ff */
[----:B-1----:R-:W-:-:S05]  /*6140*/  FFMA R67, R67, R70, 1 ;  /* 0x3f80000043437423 */ /* 0x002fca0000000046 */
[----:B------:R-:W-:-:S04]  /*6150*/  IADD3 R8, PT, PT, R67, 0x1800000, RZ ;  /* 0x0180000043087810 */ /* 0x000fc80007ffe0ff */
[----:B------:R-:W-:-:S04]  /*6160*/  LOP3.LUT R8, R8, 0x7f800000, RZ, 0xc0, !PT ;  /* 0x7f80000008087812 */ /* 0x000fc800078ec0ff */
[----:B------:R-:W-:-:S13]  /*6170*/  ISETP.GT.U32.AND P0, PT, R8, 0x1ffffff, PT ;  /* 0x01ffffff0800780c */ /* 0x000fda0003f04070 */
[----:B0-----:R-:W-:Y:S05]  /*6180*/  @P0 BRA `(.L_x_18004) ;  /* 0x0000000000100947 */ /* 0x001fea0003800000 */
[----:B------:R-:W-:Y:S01]  /*6190*/  IMAD.MOV.U32 R0, RZ, RZ, R67 ;  /* 0x000000ffff007224 */ /* 0x000fe200078e0043 */
[----:B------:R-:W-:-:S07]  /*61a0*/  MOV R8, 0x61c0 ;  /* 0x000061c000087802 */ /* 0x000fce0000000f00 */
[----:B-----5:R-:W-:Y:S05]  /*61b0*/  CALL.REL.NOINC `($__internal_501_$__cuda_sm20_rcp_rn_f32_slowpath) ;  /* 0x0000005c00707944 */ /* 0x020fea0003c00000 */
[----:B------:R-:W-:Y:S05]  /*61c0*/  BRA `(.L_x_18005) ;  /* 0x0000000000107947 */ /* 0x000fea0003800000 */
.L_x_18004:
[----:B------:R-:W0:Y:S02]  /*61d0*/  MUFU.RCP R12, R67 ;  /* 0x00000043000c7308 */ /* 0x000e240000001000 */
[----:B0-----:R-:W-:-:S04]  /*61e0*/  FFMA R0, R67, R12, -1 ;  /* 0xbf80000043007423 */ /* 0x001fc8000000000c */
[----:B------:R-:W-:-:S04]  /*61f0*/  FADD.FTZ R13, -R0, -RZ ;  /* 0x800000ff000d7221 */ /* 0x000fc80000010100 */
[----:B------:R-:W-:-:S07]  /*6200*/  FFMA R12, R12, R13, R12 ;  /* 0x0000000d0c0c7223 */ /* 0x000fce000000000c */
.L_x_18005:
[----:B------:R-:W-:Y:S05]  /*6210*/  BSYNC.RECONVERGENT B1 ;  /* 0x0000000000017941 */ /* 0x000fea0003800200 */
.L_x_18003:
        /* <DEDUP_REMOVED lines=20> */
.L_x_18007:
[----:B------:R-:W0:Y:S02]  /*6360*/  MUFU.RCP R12, R15 ;  /* 0x0000000f000c7308 */ /* 0x000e240000001000 */
[----:B0-----:R-:W-:-:S04]  /*6370*/  FFMA R0, R15, R12, -1 ;  /* 0xbf8000000f007423 */ /* 0x001fc8000000000c */
[----:B------:R-:W-:-:S04]  /*6380*/  FADD.FTZ R13, -R0, -RZ ;  /* 0x800000ff000d7221 */ /* 0x000fc80000010100 */
[----:B------:R-:W-:-:S07]  /*6390*/  FFMA R12, R12, R13, R12 ;  /* 0x0000000d0c0c7223 */ /* 0x000fce000000000c */
.L_x_18008:
[----:B------:R-:W-:Y:S05]  /*63a0*/  BSYNC.RECONVERGENT B1 ;  /* 0x0000000000017941 */ /* 0x000fea0003800200 */
.L_x_18006:
[----:B------:R-:W-:Y:S02]  /*63b0*/  HFMA2 R15, -RZ, RZ, 3.7421875, 0 ;  /* 0x437c0000ff0f7431 */ /* 0x000fe400000001ff */
        /* <DEDUP_REMOVED lines=19> */
.L_x_18010:
[----:B------:R-:W0:Y:S02]  /*64f0*/  MUFU.RCP R12, R15 ;  /* 0x0000000f000c7308 */ /* 0x000e240000001000 */
[----:B0-----:R-:W-:-:S04]  /*6500*/  FFMA R0, R15, R12, -1 ;  /* 0xbf8000000f007423 */ /* 0x001fc8000000000c */
[----:B------:R-:W-:-:S04]  /*6510*/  FADD.FTZ R13, -R0, -RZ ;  /* 0x800000ff000d7221 */ /* 0x000fc80000010100 */
[----:B------:R-:W-:-:S07]  /*6520*/  FFMA R12, R12, R13, R12 ;  /* 0x0000000d0c0c7223 */ /* 0x000fce000000000c */
.L_x_18011:
[----:B------:R-:W-:Y:S05]  /*6530*/  BSYNC.RECONVERGENT B1 ;  /* 0x0000000000017941 */ /* 0x000fea0003800200 */
.L_x_18009:
        /* <DEDUP_REMOVED lines=20> */
.L_x_18013:
[----:B------:R-:W0:Y:S02]  /*6680*/  MUFU.RCP R12, R15 ;  /* 0x0000000f000c7308 */ /* 0x000e240000001000 */
[----:B0-----:R-:W-:-:S04]  /*6690*/  FFMA R0, R15, R12, -1 ;  /* 0xbf8000000f007423 */ /* 0x001fc8000000000c */
[----:B------:R-:W-:-:S04]  /*66a0*/  FADD.FTZ R13, -R0, -RZ ;  /* 0x800000ff000d7221 */ /* 0x000fc80000010100 */
[----:B------:R-:W-:-:S07]  /*66b0*/  FFMA R12, R12, R13, R12 ;  /* 0x0000000d0c0c7223 */ /* 0x000fce000000000c */
.L_x_18014:
[----:B------:R-:W-:Y:S05]  /*66c0*/  BSYNC.RECONVERGENT B1 ;  /* 0x0000000000017941 */ /* 0x000fea0003800200 */
.L_x_18012:
        /* <DEDUP_REMOVED lines=20> */
.L_x_18016:
[----:B------:R-:W0:Y:S02]  /*6810*/  MUFU.RCP R12, R15 ;  /* 0x0000000f000c7308 */ /* 0x000e240000001000 */
[----:B0-----:R-:W-:-:S04]  /*6820*/  FFMA R0, R15, R12, -1 ;  /* 0xbf8000000f007423 */ /* 0x001fc8000000000c */
[----:B------:R-:W-:-:S04]  /*6830*/  FADD.FTZ R13, -R0, -RZ ;  /* 0x800000ff000d7221 */ /* 0x000fc80000010100 */
[----:B------:R-:W-:-:S07]  /*6840*/  FFMA R12, R12, R13, R12 ;  /* 0x0000000d0c0c7223 */ /* 0x000fce000000000c */
.L_x_18017:
[----:B------:R-:W-:Y:S05]  /*6850*/  BSYNC.RECONVERGENT B1 ;  /* 0x0000000000017941 */ /* 0x000fea0003800200 */
.L_x_18015:
        /* <DEDUP_REMOVED lines=20> */
.L_x_18019:
[----:B------:R-:W0:Y:S02]  /*69a0*/  MUFU.RCP R12, R15 ;  /* 0x0000000f000c7308 */ /* 0x000e240000001000 */
[----:B0-----:R-:W-:-:S04]  /*69b0*/  FFMA R0, R15, R12, -1 ;  /* 0xbf8000000f007423 */ /* 0x001fc8000000000c */
[----:B------:R-:W-:-:S04]  /*69c0*/  FADD.FTZ R13, -R0, -RZ ;  /* 0x800000ff000d7221 */ /* 0x000fc80000010100 */
[----:B------:R-:W-:-:S07]  /*69d0*/  FFMA R12, R12, R13, R12 ;  /* 0x0000000d0c0c7223 */ /* 0x000fce000000000c */
.L_x_18020:
[----:B------:R-:W-:Y:S05]  /*69e0*/  BSYNC.RECONVERGENT B1 ;  /* 0x0000000000017941 */ /* 0x000fea0003800200 */
.L_x_18018:
        /* <DEDUP_REMOVED lines=20> */
.L_x_18022:
[----:B------:R-:W0:Y:S02]  /*6b30*/  MUFU.RCP R12, R15 ;  /* 0x0000000f000c7308 */ /* 0x000e240000001000 */
[----:B0-----:R-:W-:-:S04]  /*6b40*/  FFMA R0, R15, R12, -1 ;  /* 0xbf8000000f007423 */ /* 0x001fc8000000000c */
[----:B------:R-:W-:-:S04]  /*6b50*/  FADD.FTZ R13, -R0, -RZ ;  /* 0x800000ff000d7221 */ /* 0x000fc80000010100 */
[----:B------:R-:W-:-:S07]  /*6b60*/  FFMA R12, R12, R13, R12 ;  /* 0x0000000d0c0c7223 */ /* 0x000fce000000000c */
.L_x_18023:
[----:B------:R-:W-:Y:S05]  /*6b70*/  BSYNC.RECONVERGENT B1 ;  /* 0x0000000000017941 */ /* 0x000fea0003800200 */
.L_x_18021:
        /* <DEDUP_REMOVED lines=20> */
.L_x_18025:
[----:B------:R-:W0:Y:S02]  /*6cc0*/  MUFU.RCP R12, R15 ;  /* 0x0000000f000c7308 */ /* 0x000e240000001000 */
[----:B0-----:R-:W-:-:S04]  /*6cd0*/  FFMA R0, R15, R12, -1 ;  /* 0xbf8000000f007423 */ /* 0x001fc8000000000c */
[----:B------:R-:W-:-:S04]  /*6ce0*/  FADD.FTZ R13, -R0, -RZ ;  /* 0x800000ff000d7221 */ /* 0x000fc80000010100 */
[----:B------:R-:W-:-:S07]  /*6cf0*/  FFMA R12, R12, R13, R12 ;  /* 0x0000000d0c0c7223 */ /* 0x000fce000000000c */
.L_x_18026:
[----:B------:R-:W-:Y:S05]  /*6d00*/  BSYNC.RECONVERGENT B1 ;  /* 0x0000000000017941 */ /* 0x000fea0003800200 */
.L_x_18024:
        /* <DEDUP_REMOVED lines=20> */
.L_x_18028:
[----:B------:R-:W0:Y:S02]  /*6e50*/  MUFU.RCP R12, R15 ;  /* 0x0000000f000c7308 */ /* 0x000e240000001000 */
[----:B0-----:R-:W-:-:S04]  /*6e60*/  FFMA R0, R15, R12, -1 ;  /* 0xbf8000000f007423 */ /* 0x001fc8000000000c */
[----:B------:R-:W-:-:S04]  /*6e70*/  FADD.FTZ R13, -R0, -RZ ;  /* 0x800000ff000d7221 */ /* 0x000fc80000010100 */
[----:B------:R-:W-:-:S07]  /*6e80*/  FFMA R12, R12, R13, R12 ;  /* 0x0000000d0c0c7223 */ /* 0x000fce000000000c */
.L_x_18029:
[----:B------:R-:W-:Y:S05]  /*6e90*/  BSYNC.RECONVERGENT B1 ;  /* 0x0000000000017941 */ /* 0x000fea0003800200 */
.L_x_18027:
        /* <DEDUP_REMOVED lines=20> */
.L_x_18031:
[----:B------:R-:W0:Y:S02]  /*6fe0*/  MUFU.RCP R12, R15 ;  /* 0x0000000f000c7308 */ /* 0x000e240000001000 */
[----:B0-----:R-:W-:-:S04]  /*6ff0*/  FFMA R0, R15, R12, -1 ;  /* 0xbf8000000f007423 */ /* 0x001fc8000000000c */
[----:B------:R-:W-:-:S04]  /*7000*/  FADD.FTZ R13, -R0, -RZ ;  /* 0x800000ff000d7221 */ /* 0x000fc80000010100 */
[----:B------:R-:W-:-:S07]  /*7010*/  FFMA R12, R12, R13, R12 ;  /* 0x0000000d0c0c7223 */ /* 0x000fce000000000c */
.L_x_18032:
[----:B------:R-:W-:Y:S05]  /*7020*/  BSYNC.RECONVERGENT B1 ;  /* 0x0000000000017941 */ /* 0x000fea0003800200 */
.L_x_18030:
        /* <DEDUP_REMOVED lines=20> */
.L_x_18034:
[----:B------:R-:W0:Y:S02]  /*7170*/  MUFU.RCP R12, R15 ;  /* 0x0000000f000c7308 */ /* 0x000e240000001000 */
[----:B0-----:R-:W-:-:S04]  /*7180*/  FFMA R0, R15, R12, -1 ;  /* 0xbf8000000f007423 */ /* 0x001fc8000000000c */
[----:B------:R-:W-:-:S04]  /*7190*/  FADD.FTZ R13, -R0, -RZ ;  /* 0x800000ff000d7221 */ /* 0x000fc80000010100 */
[----:B------:R-:W-:-:S07]  /*71a0*/  FFMA R12, R12, R13, R12 ;  /* 0x0000000d0c0c7223 */ /* 0x000fce000000000c */
.L_x_18035:
[----:B------:R-:W-:Y:S05]  /*71b0*/  BSYNC.RECONVERGENT B1 ;  /* 0x0000000000017941 */ /* 0x000fea0003800200 */
.L_x_18033:
        /* <DEDUP_REMOVED lines=20> */
.L_x_18037:
[----:B------:R-:W0:Y:S02]  /*7300*/  MUFU.RCP R12, R15 ;  /* 0x0000000f000c7308 */ /* 0x000e240000001000 */
[----:B0-----:R-:W-:-:S04]  /*7310*/  FFMA R0, R15, R12, -1 ;  /* 0xbf8000000f007423 */ /* 0x001fc8000000000c */
[----:B------:R-:W-:-:S04]  /*7320*/  FADD.FTZ R13, -R0, -RZ ;  /* 0x800000ff000d7221 */ /* 0x000fc80000010100 */
[----:B------:R-:W-:-:S07]  /*7330*/  FFMA R12, R12, R13, R12 ;  /* 0x0000000d0c0c7223 */ /* 0x000fce000000000c */
.L_x_18038:
[----:B------:R-:W-:Y:S05]  /*7340*/  BSYNC.RECONVERGENT B1 ;  /* 0x0000000000017941 */ /* 0x000fea0003800200 */
.L_x_18036:
        /* <DEDUP_REMOVED lines=20> */
.L_x_18040:
[----:B------:R-:W0:Y:S02]  /*7490*/  MUFU.RCP R12, R15 ;  /* 0x0000000f000c7308 */ /* 0x000e240000001000 */
[----:B0-----:R-:W-:-:S04]  /*74a0*/  FFMA R0, R15, R12, -1 ;  /* 0xbf8000000f007423 */ /* 0x001fc8000000000c */
[----:B------:R-:W-:-:S04]  /*74b0*/  FADD.FTZ R13, -R0, -RZ ;  /* 0x800000ff000d7221 */ /* 0x000fc80000010100 */
[----:B------:R-:W-:-:S07]  /*74c0*/  FFMA R12, R12, R13, R12 ;  /* 0x0000000d0c0c7223 */ /* 0x000fce000000000c */
.L_x_18041:
[----:B------:R-:W-:Y:S05]  /*74d0*/  BSYNC.RECONVERGENT B1 ;  /* 0x0000000000017941 */ /* 0x000fea0003800200 */
.L_x_18039:
        /* <DEDUP_REMOVED lines=20> */
.L_x_18043:
[----:B------:R-:W0:Y:S02]  /*7620*/  MUFU.RCP R12, R15 ;  /* 0x0000000f000c7308 */ /* 0x000e240000001000 */
[----:B0-----:R-:W-:-:S04]  /*7630*/  FFMA R0, R15, R12, -1 ;  /* 0xbf8000000f007423 */ /* 0x001fc8000000000c */
[----:B------:R-:W-:-:S04]  /*7640*/  FADD.FTZ R13, -R0, -RZ ;  /* 0x800000ff000d7221 */ /* 0x000fc80000010100 */
[----:B------:R-:W-:-:S07]  /*7650*/  FFMA R12, R12, R13, R12 ;  /* 0x0000000d0c0c7223 */ /* 0x000fce000000000c */
.L_x_18044:
[----:B------:R-:W-:Y:S05]  /*7660*/  BSYNC.RECONVERGENT B1 ;  /* 0x0000000000017941 */ /* 0x000fea0003800200 */
.L_x_18042:
        /* <DEDUP_REMOVED lines=20> */
.L_x_18046:
[----:B------:R-:W0:Y:S02]  /*77b0*/  MUFU.RCP R12, R15 ;  /* 0x0000000f000c7308 */ /* 0x000e240000001000 */
[----:B0-----:R-:W-:-:S04]  /*77c0*/  FFMA R0, R15, R12, -1 ;  /* 0xbf8000000f007423 */ /* 0x001fc8000000000c */
[----:B------:R-:W-:-:S04]  /*77d0*/  FADD.FTZ R13, -R0, -RZ ;  /* 0x800000ff000d7221 */ /* 0x000fc80000010100 */
[----:B------:R-:W-:-:S07]  /*77e0*/  FFMA R12, R12, R13, R12 ;  /* 0x0000000d0c0c7223 */ /* 0x000fce000000000c */
.L_x_18047:
[----:B------:R-:W-:Y:S05]  /*77f0*/  BSYNC.RECONVERGENT B1 ;  /* 0x0000000000017941 */ /* 0x000fea0003800200 */
.L_x_18045:
        /* <DEDUP_REMOVED lines=19> */
[----:B------:R-:W-:Y:S01]  /*7930*/  IMAD.MOV.U32 R0, RZ, RZ, R12 ;  /* 0x000000ffff007224 */ /* 0x000fe200078e000c */
[----:B------:R-:W-:Y:S06]  /*7940*/  BRA `(.L_x_18050) ;  /* 0x0000000000107947 */ /* 0x000fec0003800000 */
.L_x_18049:
[----:B------:R-:W0:Y:S02]  /*7950*/  MUFU.RCP R0, R15 ;  /* 0x0000000f00007308 */ /* 0x000e240000001000 */
[----:B0-----:R-:W-:-:S04]  /*7960*/  FFMA R8, R15, R0, -1 ;  /* 0xbf8000000f087423 */ /* 0x001fc80000000000 */
[----:B------:R-:W-:-:S04]  /*7970*/  FADD.FTZ R13, -R8, -RZ ;  /* 0x800000ff080d7221 */ /* 0x000fc80000010100 */
[----:B------:R-:W-:-:S07]  /*7980*/  FFMA R0, R0, R13, R0 ;  /* 0x0000000d00007223 */ /* 0x000fce0000000000 */
.L_x_18050:
[----:B------:R-:W-:Y:S05]  /*7990*/  BSYNC.RECONVERGENT B1 ;  /* 0x0000000000017941 */ /* 0x000fea0003800200 */
.L_x_18048:
        /* <DEDUP_REMOVED lines=9> */
[----:B------:R-:W-:Y:S01]  /*7a30*/  FMUL R33, R0, R33 ;  /* 0x0000002100217220 */ /* 0x000fe20000400000 */
[----:B------:R-:W-:Y:S01]  /*7a40*/  F2FP.SATFINITE.E4M3.F32.PACK_AB_MERGE_C R49, RZ, R49, RZ ;  /* 0x00000031ff31723e */ /* 0x000fe200048070ff */
[----:B------:R-:W-:Y:S01]  /*7a50*/  BSSY.RECONVERGENT B0, `(.L_x_18051) ;  /* 0x000006b000007945 */ /* 0x000fe20003800200 */
[----:B------:R-:W-:Y:S01]  /*7a60*/  F2FP.SATFINITE.E4M3.F32.PACK_AB_MERGE_C R66, RZ, R66, RZ ;  /* 0x00000042ff42723e */ /* 0x000fe200048070ff */
[----:B------:R-:W-:Y:S01]  /*7a70*/  FMUL R0, R33, UR13 ;  /* 0x0000000d21007c20 */ /* 0x000fe20008400000 */
[----:B------:R-:W-:-:S02]  /*7a80*/  F2FP.SATFINITE.E4M3.F32.PACK_AB_MERGE_C R10, RZ, R10, RZ ;  /* 0x0000000aff0a723e */ /* 0x000fc400048070ff */
[----:B------:R-:W-:Y:S02]  /*7a90*/  FMNMX3 R51, |R34|, R51, |R35|, !PT ;  /* 0x0000003322337276 */ /* 0x000fe40007800623 */
[----:B------:R-:W-:Y:S02]  /*7aa0*/  @!P0 LEA R14, P1, R64, UR8, 0x1 ;  /* 0x00000008400e8c11 */ /* 0x000fe4000f8208ff */
[----:B------:R-:W-:Y:S02]  /*7ab0*/  @!P0 PRMT R69, R48, 0x7604, R49 ;  /* 0x0000760430458816 */ /* 0x000fe40000000031 */
[C---:B------:R-:W-:Y:S02]  /*7ac0*/  @!P0 LEA.HI.X R15, R64.reuse, UR9, R65, 0x1, P1 ;  /* 0x00000009400f8c11 */ /* 0x040fe400088f0c41 */
[----:B------:R-:W-:Y:S02]  /*7ad0*/  @!P0 IADD3 R8, P1, PT, R64, UR27, RZ ;  /* 0x0000001b40088c10 */ /* 0x000fe4000ff3e0ff */
[----:B------:R-:W-:Y:S01]  /*7ae0*/  @!P0 PRMT R71, R66, 0x7604, R67 ;  /* 0x0000760442478816 */ /* 0x000fe20000000043 */
[----:B------:R0:W-:Y:S01]  /*7af0*/  @!P0 STG.E.U16 desc[UR24][R14.64], R69 ;  /* 0x000000450e008986 */ /* 0x0001e2000c101518 */
[----:B------:R-:W-:-:S02]  /*7b00*/  @!P0 IADD3.X R13, PT, PT, R65, UR28, RZ, P1, !PT ;  /* 0x0000001c410d8c10 */ /* 0x000fc40008ffe4ff */
[C---:B------:R-:W-:Y:S02]  /*7b10*/  @!P0 LEA R12, P1, R8.reuse, UR8, 0x1 ;  /* 0x00000008080c8c11 */ /* 0x040fe4000f8208ff */
[----:B------:R-:W-:Y:S02]  /*7b20*/  F2FP.SATFINITE.E4M3.F32.PACK_AB_MERGE_C R0, RZ, R0, RZ ;  /* 0x00000000ff00723e */ /* 0x000fe400048070ff */
[----:B------:R-:W-:Y:S01]  /*7b30*/  @!P0 LEA.HI.X R13, R8, UR9, R13, 0x1, P1 ;  /* 0x00000009080d8c11 */ /* 0x000fe200088f0c0d */
[----:B------:R-:W-:Y:S01]  /*7b40*/  FMUL R8, R37, UR13 ;  /* 0x0000000d25087c20 */ /* 0x000fe20008400000 */
[----:B------:R-:W-:Y:S02]  /*7b50*/  FMNMX R51, |R46|, R51, !PT ;  /* 0x000000332e337209 */ /* 0x000fe40007800200 */
[----:B------:R-:W-:Y:S01]  /*7b60*/  MOV R46, 0x437c0000 ;  /* 0x437c0000002e7802 */ /* 0x000fe20000000f00 */
[----:B0-----:R-:W-:Y:S01]  /*7b70*/  FMUL R14, R41, UR13 ;  /* 0x0000000d290e7c20 */ /* 0x001fe20008400000 */
[----:B------:R0:W-:Y:S01]  /*7b80*/  @!P0 STG.E.U16 desc[UR24][R12.64], R71 ;  /* 0x000000470c008986 */ /* 0x0001e2000c101518 */
[----:B------:R-:W-:-:S02]  /*7b90*/  F2FP.SATFINITE.E4M3.F32.PACK_AB_MERGE_C R8, RZ, R8, RZ ;  /* 0x00000008ff08723e */ /* 0x000fc400048070ff */
[----:B------:R-:W-:Y:S01]  /*7ba0*/  FMNMX3 R51, |R47|, R51, |R44|, !PT ;  /* 0x000000332f337276 */ /* 0x000fe2000780062c */
[----:B------:R-:W-:Y:S01]  /*7bb0*/  FMUL R44, R44, UR13 ;  /* 0x0000000d2c2c7c20 */ /* 0x000fe20008400000 */
[----:B------:R-:W-:Y:S02]  /*7bc0*/  F2FP.SATFINITE.E4M3.F32.PACK_AB_MERGE_C R14, RZ, R14, RZ ;  /* 0x0000000eff0e723e */ /* 0x000fe400048070ff */
[----:B------:R-:W-:Y:S02]  /*7bd0*/  FMNMX3 R51, |R45|, R51, |R42|, !PT ;  /* 0x000000332d337276 */ /* 0x000fe4000780062a */
[----:B------:R-:W-:Y:S02]  /*7be0*/  F2FP.SATFINITE.E4M3.F32.PACK_AB_MERGE_C R44, RZ, R44, RZ ;  /* 0x0000002cff2c723e */ /* 0x000fe400048070ff */
[----:B0-----:R-:W-:Y:S02]  /*7bf0*/  LOP3.LUT R13, R14, 0xff, RZ, 0xc0, !PT ;  /* 0x000000ff0e0d7812 */ /* 0x001fe400078ec0ff */
[----:B------:R-:W-:-:S04]  /*7c00*/  PRMT R12, R10, 0x7104, RZ ;  /* 0x000071040a0c7816 */ /* 0x000fc800000000ff */
[----:B------:R-:W-:Y:S02]  /*7c10*/  LOP3.LUT R34, R13, 0xff00, R12, 0xf8, !PT ;  /* 0x0000ff000d227812 */ /* 0x000fe400078ef80c */
[----:B------:R-:W-:Y:S02]  /*7c20*/  LOP3.LUT R13, R0, 0xffff, RZ, 0xc0, !PT ;  /* 0x0000ffff000d7812 */ /* 0x000fe400078ec0ff */
[----:B------:R-:W-:-:S03]  /*7c30*/  SHF.L.U32 R12, R8, 0x10, RZ ;  /* 0x00000010080c7819 */ /* 0x000fc600000006ff */
[----:B------:R-:W-:Y:S01]  /*7c40*/  IMAD.SHL.U32 R13, R13, 0x1000000, RZ ;  /* 0x010000000d0d7824 */ /* 0x000fe200078e00ff */
[----:B------:R-:W-:-:S04]  /*7c50*/  LOP3.LUT R12, R12, 0xff0000, RZ, 0xc0, !PT ;  /* 0x00ff00000c0c7812 */ /* 0x000fc800078ec0ff */
[----:B------:R-:W-:Y:S02]  /*7c60*/  LOP3.LUT R35, R13, R34, R12, 0xfe, !PT ;  /* 0x000000220d237212 */ /* 0x000fe400078efe0c */
[----:B------:R-:W-:Y:S02]  /*7c70*/  LOP3.LUT R13, R48, 0xff, RZ, 0xc0, !PT ;  /* 0x000000ff300d7812 */ /* 0x000fe400078ec0ff */
[----:B------:R-:W-:Y:S01]  /*7c80*/  FMNMX3 R34, |R43|, R51, |R40|, !PT ;  /* 0x000000332b227276 */ /* 0x000fe20007800628 */
[----:B------:R-:W-:Y:S01]  /*7c90*/  FMUL R40, R40, UR13 ;  /* 0x0000000d28287c20 */ /* 0x000fe20008400000 */
[----:B------:R-:W-:Y:S01]  /*7ca0*/  LOP3.LUT R12, R49, 0xff, RZ, 0xc0, !PT ;  /* 0x000000ff310c7812 */ /* 0x000fe200078ec0ff */
[----:B------:R-:W-:Y:S02]  /*7cb0*/  IMAD R66, R66, 0x100, R13 ;  /* 0x0000010042427824 */ /* 0x000fe400078e020d */
[----:B------:R-:W-:Y:S01]  /*7cc0*/  HFMA2 R13, -RZ, RZ, 0.96630859375, -0.0022525787353515625 ;  /* 0x3bbb989dff0d7431 */ /* 0x000fe200000001ff */
[----:B------:R-:W-:Y:S01]  /*7cd0*/  FMNMX3 R34, |R41|, R34, |R38|, !PT ;  /* 0x0000002229227276 */ /* 0x000fe20007800626 */
[----:B------:R-:W-:Y:S01]  /*7ce0*/  FMUL R41, R45, UR13 ;  /* 0x0000000d2d297c20 */ /* 0x000fe20008400000 */
[----:B------:R-:W-:Y:S01]  /*7cf0*/  F2FP.SATFINITE.E4M3.F32.PACK_AB_MERGE_C R47, RZ, R40, RZ ;  /* 0x00000028ff2f723e */ /* 0x000fe200048070ff */
[----:B------:R-:W-:Y:S01]  /*7d00*/  FMUL R51, R43, UR13 ;  /* 0x0000000d2b337c20 */ /* 0x000fe20008400000 */
[----:B------:R-:W-:Y:S01]  /*7d10*/  FMNMX R15, |R39|, R34, !PT ;  /* 0x00000022270f7209 */ /* 0x000fe20007800200 */
[----:B------:R-:W-:Y:S01]  /*7d20*/  FMUL R39, R38, UR13 ;  /* 0x0000000d26277c20 */ /* 0x000fe20008400000 */
[----:B------:R-:W-:-:S02]  /*7d30*/  F2FP.SATFINITE.E4M3.F32.PACK_AB_MERGE_C R41, RZ, R41, RZ ;  /* 0x00000029ff29723e */ /* 0x000fc400048070ff */
[----:B------:R-:W-:Y:S01]  /*7d40*/  LEA R67, R67, R12, 0x8 ;  /* 0x0000000c43437211 */ /* 0x000fe200078e40ff */
[----:B------:R-:W-:Y:S01]  /*7d50*/  FFMA.SAT R13, R28, -R13, 0.5 ;  /* 0x3f0000001c0d7423 */ /* 0x000fe2000000280d */
[----:B------:R-:W-:Y:S01]  /*7d60*/  F2FP.SATFINITE.E4M3.F32.PACK_AB_MERGE_C R39, RZ, R39, RZ ;  /* 0x00000027ff27723e */ /* 0x000fe200048070ff */
[----:B------:R-:W-:Y:S01]  /*7d70*/  IMAD.U32 R38, R41, 0x10000, RZ ;  /* 0x0001000029267824 */ /* 0x000fe200078e00ff */
[----:B------:R-:W-:Y:S01]  /*7d80*/  @!P0 PRMT R49, R14, 0x7604, R47 ;  /* 0x000076040e318816 */ /* 0x000fe2000000002f */
[----:B------:R-:W-:Y:S01]  /*7d90*/  FFMA.RM R13, R13, R46, 12582913 ;  /* 0x4b4000010d0d7423 */ /* 0x000fe2000000402e */
[----:B------:R-:W-:Y:S01]  /*7da0*/  FMUL R46, R42, UR13 ;  /* 0x0000000d2a2e7c20 */ /* 0x000fe20008400000 */
[----:B------:R-:W-:Y:S01]  /*7db0*/  IMAD.U32 R12, R44, 0x10000, RZ ;  /* 0x000100002c0c7824 */ /* 0x000fe200078e00ff */
[----:B------:R-:W-:Y:S01]  /*7dc0*/  LOP3.LUT R47, R47, 0xff, RZ, 0xc0, !PT ;  /* 0x000000ff2f2f7812 */ /* 0x000fe200078ec0ff */
[C---:B------:R-:W-:Y:S01]  /*7dd0*/  FADD R45, R13.reuse, -12583039 ;  /* 0xcb40007f0d2d7421 */ /* 0x040fe20000000000 */
[----:B------:R-:W-:Y:S01]  /*7de0*/  FMNMX3 R42, |R36|, R15, |R37|, !PT ;  /* 0x0000000f242a7276 */ /* 0x000fe20007800625 */
[----:B------:R-:W-:Y:S01]  /*7df0*/  IMAD.SHL.U32 R43, R13, 0x800000, RZ ;  /* 0x008000000d2b7824 */ /* 0x000fe200078e00ff */
[----:B------:R-:W-:Y:S01]  /*7e00*/  F2FP.SATFINITE.E4M3.F32.PACK_AB_MERGE_C R46, RZ, R46, RZ ;  /* 0x0000002eff2e723e */ /* 0x000fe200048070ff */
[----:B------:R-:W-:Y:S01]  /*7e10*/  FFMA R45, R28, -1.4426950216293334961, -R45 ;  /* 0xbfb8aa3b1c2d7823 */ /* 0x000fe2000000082d */
[----:B------:R-:W-:-:S02]  /*7e20*/  LOP3.LUT R12, R12, 0xff0000, RZ, 0xc0, !PT ;  /* 0x00ff00000c0c7812 */ /* 0x000fc400078ec0ff */
[----:B------:R-:W-:Y:S01]  /*7e30*/  LOP3.LUT R14, R46, 0xffff, RZ, 0xc0, !PT ;  /* 0x0000ffff2e0e7812 */ /* 0x000fe200078ec0ff */
[----:B------:R-:W-:Y:S01]  /*7e40*/  FFMA R34, R28, -1.925963033500011079e-08, R45 ;  /* 0xb2a570601c227823 */ /* 0x000fe2000000002d */
[----:B------:R-:W-:Y:S02]  /*7e50*/  LOP3.LUT R45, R38, 0xff0000, RZ, 0xc0, !PT ;  /* 0x00ff0000262d7812 */ /* 0x000fe400078ec0ff */
[----:B------:R-:W-:Y:S02]  /*7e60*/  PRMT R38, R39, 0x7104, RZ ;  /* 0x0000710427267816 */ /* 0x000fe400000000ff */
[----:B------:R-:W-:Y:S01]  /*7e70*/  LOP3.LUT R66, R45, 0xffff, R66, 0xf8, !PT ;  /* 0x0000ffff2d427812 */ /* 0x000fe200078ef842 */
[----:B------:R-:W0:Y:S01]  /*7e80*/  MUFU.EX2 R34, R34 ;  /* 0x0000002200227308 */ /* 0x000e220000000800 */
[----:B------:R-:W-:Y:S01]  /*7e90*/  FMUL R45, R36, UR13 ;  /* 0x0000000d242d7c20 */ /* 0x000fe20008400000 */
[----:B------:R-:W-:Y:S01]  /*7ea0*/  LOP3.LUT R38, R47, 0xff00, R38, 0xf8, !PT ;  /* 0x0000ff002f267812 */ /* 0x000fe200078ef826 */
[----:B------:R-:W-:Y:S01]  /*7eb0*/  FMUL R47, R32, UR13 ;  /* 0x0000000d202f7c20 */ /* 0x000fe20008400000 */
[----:B------:R-:W-:-:S02]  /*7ec0*/  LOP3.LUT R12, R12, 0xffff, R67, 0xf8, !PT ;  /* 0x0000ffff0c0c7812 */ /* 0x000fc400078ef843 */
[----:B------:R-:W-:Y:S02]  /*7ed0*/  SHF.L.U32 R37, R14, 0x18, RZ ;  /* 0x000000180e257819 */ /* 0x000fe400000006ff */
[----:B------:R-:W-:Y:S02]  /*7ee0*/  F2FP.SATFINITE.E4M3.F32.PACK_AB_MERGE_C R45, RZ, R45, RZ ;  /* 0x0000002dff2d723e */ /* 0x000fe400048070ff */
[----:B------:R-:W-:Y:S02]  /*7ef0*/  F2FP.SATFINITE.E4M3.F32.PACK_AB_MERGE_C R51, RZ, R51, RZ ;  /* 0x00000033ff33723e */ /* 0x000fe400048070ff */
[----:B------:R-:W-:Y:S02]  /*7f00*/  LOP3.LUT R36, R12, 0xff000000, R37, 0xf8, !PT ;  /* 0xff0000000c247812 */ /* 0x000fe400078ef825 */
[----:B------:R-:W-:Y:S02]  /*7f10*/  F2FP.SATFINITE.E4M3.F32.PACK_AB_MERGE_C R47, RZ, R47, RZ ;  /* 0x0000002fff2f723e */ /* 0x000fe400048070ff */
[----:B------:R-:W-:Y:S01]  /*7f20*/  SHF.L.U32 R13, R45, 0x10, RZ ;  /* 0x000000102d0d7819 */ /* 0x000fe200000006ff */
[----:B0-----:R-:W-:Y:S01]  /*7f30*/  FFMA R43, R43, R34, 1 ;  /* 0x3f8000002b2b7423 */ /* 0x001fe20000000022 */
[----:B------:R-:W-:-:S02]  /*7f40*/  LOP3.LUT R12, R51, 0xffff, RZ, 0xc0, !PT ;  /* 0x0000ffff330c7812 */ /* 0x000fc400078ec0ff */
[----:B------:R-:W-:Y:S02]  /*7f50*/  LOP3.LUT R14, R47, 0xffff, RZ, 0xc0, !PT ;  /* 0x0000ffff2f0e7812 */ /* 0x000fe400078ec0ff */
[----:B------:R-:W-:Y:S01]  /*7f60*/  LOP3.LUT R15, R38, 0xff0000, R13, 0xf8, !PT ;  /* 0x00ff0000260f7812 */ /* 0x000fe200078ef80d */
[----:B------:R-:W-:Y:S01]  /*7f70*/  IMAD.SHL.U32 R13, R12, 0x1000000, RZ ;  /* 0x010000000c0d7824 */ /* 0x000fe200078e00ff */
[----:B------:R-:W-:Y:S01]  /*7f80*/  IADD3 R12, PT, PT, R43, 0x1800000, RZ ;  /* 0x018000002b0c7810 */ /* 0x000fe20007ffe0ff */
[----:B------:R-:W-:Y:S01]  /*7f90*/  IMAD.SHL.U32 R14, R14, 0x1000000, RZ ;  /* 0x010000000e0e7824 */ /* 0x000fe200078e00ff */
[----:B------:R-:W-:Y:S02]  /*7fa0*/  IADD3 R38, P2, PT, R62, UR29, RZ ;  /* 0x0000001d3e267c10 */ /* 0x000fe4000ff5e0ff */
[----:B------:R-:W-:Y:S02]  /*7fb0*/  LOP3.LUT R34, R66, 0xff000000, R13, 0xf8, !PT ;  /* 0xff00000042227812 */ /* 0x000fe400078ef80d */
[----:B------:R-:W-:-:S02]  /*7fc0*/  MOV R13, UR27 ;  /* 0x0000001b000d7c02 */ /* 0x000fc40008000f00 */
[----:B------:R-:W-:Y:S01]  /*7fd0*/  LOP3.LUT R37, R15, R14, RZ, 0xfc, !PT ;  /* 0x0000000e0f257212 */ /* 0x000fe200078efcff */
[----:B------:R-:W-:Y:S01]  /*7fe0*/  IMAD.U32 R15, RZ, RZ, UR27 ;  /* 0x0000001bff0f7e24 */ /* 0x000fe2000f8e00ff */
[----:B------:R-:W-:Y:S02]  /*7ff0*/  LOP3.LUT R12, R12, 0x7f800000, RZ, 0xc0, !PT ;  /* 0x7f8000000c0c7812 */ /* 0x000fe400078ec0ff */
[----:B------:R-:W-:Y:S02]  /*8000*/  @!P0 LEA R13, P3, R13, R64, 0x2 ;  /* 0x000000400d0d8211 */ /* 0x000fe400078610ff */
[----:B------:R-:W-:Y:S02]  /*8010*/  MOV R14, UR28 ;  /* 0x0000001c000e7c02 */ /* 0x000fe40008000f00 */
[----:B------:R-:W-:Y:S02]  /*8020*/  ISETP.GT.U32.AND P1, PT, R12, 0x1ffffff, PT ;  /* 0x01ffffff0c00780c */ /* 0x000fe40003f24070 */
[----:B------:R-:W-:-:S02]  /*8030*/  @!P0 LEA.HI.X R14, R15, R65, R14, 0x2, P3 ;  /* 0x000000410f0e8211 */ /* 0x000fc400018f140e */
[----:B------:R-:W-:-:S04]  /*8040*/  @!P0 LEA R12, P3, R13, UR8, 0x1 ;  /* 0x000000080d0c8c11 */ /* 0x000fc8000f8608ff */
[----:B------:R-:W-:Y:S01]  /*8050*/  @!P0 LEA.HI.X R13, R13, UR9, R14, 0x1, P3 ;  /* 0x000000090d0d8c11 */ /* 0x000fe200098f0c0e */
[----:B------:R-:W-:Y:S08]  /*8060*/  @P0 BRA `(.L_x_18052) ;  /* 0x0000000000240947 */ /* 0x000ff00003800000 */
        /* <DEDUP_REMOVED lines=9> */
.L_x_18052:
[----:B------:R-:W-:Y:S05]  /*8100*/  BSYNC.RECONVERGENT B0 ;  /* 0x0000000000007941 */ /* 0x000fea0003800200 */
.L_x_18051:
        /* <DEDUP_REMOVED lines=10> */
.L_x_18054:
[----:B------:R-:W-:Y:S05]  /*81b0*/  BSYNC.RECONVERGENT B0 ;  /* 0x0000000000007941 */ /* 0x000fea0003800200 */
.L_x_18053:
[----:B------:R2:W-:Y:S01]  /*81c0*/  @!P0 STG.E.U16 desc[UR24][R12.64], R49 ;  /* 0x000000310c008986 */ /* 0x0005e2000c101518 */
[----:B------:R-:W-:Y:S04]  /*81d0*/  BSSY.RECONVERGENT B0, `(.L_x_18055) ;  /* 0x000000c000007945 */ /* 0x000fe80003800200 */
[----:B------:R-:W-:Y:S05]  /*81e0*/  @P0 BRA `(.L_x_18056) ;  /* 0x0000000000280947 */ /* 0x000fea0003800000 */
[----:B--2---:R-:W-:Y:S01]  /*81f0*/  MOV R12, R64 ;  /* 0x00000040000c7202 */ /* 0x004fe20000000f00 */
[----:B0-----:R-:W-:Y:S01]  /*8200*/  IMAD.U32 R15, RZ, RZ, UR27 ;  /* 0x0000001bff0f7e24 */ /* 0x001fe2000f8e00ff */
[----:B------:R-:W-:Y:S01]  /*8210*/  UIMAD UR4, UR28, 0x5, URZ ;  /* 0x000000051c0478a4 */ /* 0x000fe2000f8e02ff */
[----:B------:R-:W-:Y:S02]  /*8220*/  IMAD.MOV.U32 R13, RZ, RZ, R65 ;  /* 0x000000ffff0d7224 */ /* 0x000fe400078e0041 */
[----:B------:R-:W-:-:S05]  /*8230*/  IMAD.WIDE.U32 R12, R15, 0x5, R12 ;  /* 0x000000050f0c7825 */ /* 0x000fca00078e000c */
[----:B------:R-:W-:Y:S02]  /*8240*/  IADD3 R13, PT, PT, R13, UR4, RZ ;  /* 0x000000040d0d7c10 */ /* 0x000fe4000fffe0ff */
[----:B------:R-:W-:-:S04]  /*8250*/  LEA R14, P3, R12, UR8, 0x1 ;  /* 0x000000080c0e7c11 */ /* 0x000fc8000f8608ff */
[----:B------:R-:W-:Y:S02]  /*8260*/  LEA.HI.X R15, R12, UR9, R13, 0x1, P3 ;  /* 0x000000090c0f7c11 */ /* 0x000fe400098f0c0d */
[----:B------:R-:W-:-:S05]  /*8270*/  PRMT R13, R10, 0x7604, R39 ;  /* 0x000076040a0d7816 */ /* 0x000fca0000000027 */
[----:B------:R3:W-:Y:S02]  /*8280*/  STG.E.U16 desc[UR24][R14.64], R13 ;  /* 0x0000000d0e007986 */ /* 0x0007e4000c101518 */
.L_x_18056:
[----:B------:R-:W-:Y:S05]  /*8290*/  BSYNC.RECONVERGENT B0 ;  /* 0x0000000000007941 */ /* 0x000fea0003800200 */
.L_x_18055:
[----:B------:R-:W-:Y:S04]  /*82a0*/  BSSY.RECONVERGENT B0, `(.L_x_18057) ;  /* 0x000000c000007945 */ /* 0x000fe80003800200 */
[----:B------:R-:W-:Y:S05]  /*82b0*/  @P0 BRA `(.L_x_18058) ;  /* 0x0000000000280947 */ /* 0x000fea0003800000 */
[----:B0--3--:R-:W-:Y:S01]  /*82c0*/  MOV R14, R64 ;  /* 0x00000040000e7202 */ /* 0x009fe20000000f00 */
        /* <DEDUP_REMOVED lines=9> */
.L_x_18058:
[----:B------:R-:W-:Y:S05]  /*8360*/  BSYNC.RECONVERGENT B0 ;  /* 0x0000000000007941 */ /* 0x000fea0003800200 */
.L_x_18057:
[----:B------:R-:W-:Y:S04]  /*8370*/  BSSY.RECONVERGENT B0, `(.L_x_18059) ;  /* 0x000000c000007945 */ /* 0x000fe80003800200 */
[----:B------:R-:W-:Y:S05]  /*8380*/  @P0 BRA `(.L_x_18060) ;  /* 0x0000000000280947 */ /* 0x000fea0003800000 */
[----:B--2-4-:R-:W-:Y:S01]  /*8390*/  MOV R12, R64 ;  /* 0x00000040000c7202 */ /* 0x014fe20000000f00 */
[----:B0--3--:R-:W-:Y:S01]  /*83a0*/  IMAD.U32 R15, RZ, RZ, UR27 ;  /* 0x0000001bff0f7e24 */ /* 0x009fe2000f8e00ff */
        /* <DEDUP_REMOVED lines=8> */
.L_x_18060:
[----:B------:R-:W-:Y:S05]  /*8430*/  BSYNC.RECONVERGENT B0 ;  /* 0x0000000000007941 */ /* 0x000fea0003800200 */
.L_x_18059:
[----:B------:R-:W-:Y:S01]  /*8440*/  BSSY.RECONVERGENT B1, `(.L_x_18061) ;  /* 0x000000c000017945 */ /* 0x000fe20003800200 */
[----:B------:R-:W-:Y:S02]  /*8450*/  FMNMX3 R32, |R32|, R42, |R33|, !PT ;  /* 0x0000002a20207276 */ /* 0x000fe40007800621 */
[----:B------:R-:W-:Y:S01]  /*8460*/  IADD3.X R39, PT, PT, R63, UR30, RZ, P2, !PT ;  /* 0x0000001e3f277c10 */ /* 0x000fe200097fe4ff */
[----:B------:R-:W-:Y:S06]  /*8470*/  @P1 BRA `(.L_x_18062) ;  /* 0x0000000000101947 */ /* 0x000fec0003800000 */
[----:B------:R-:W-:Y:S01]  /*8480*/  IMAD.MOV.U32 R0, RZ, RZ, R43 ;  /* 0x000000ffff007224 */ /* 0x000fe200078e002b */
[----:B------:R-:W-:-:S07]  /*8490*/  MOV R8, 0x84b0 ;  /* 0x000084b000087802 */ /* 0x000fce0000000f00 */
[----:B012345:R-:W-:Y:S05]  /*84a0*/  CALL.REL.NOINC `($__internal_501_$__cuda_sm20_rcp_rn_f32_slowpath) ;  /* 0x0000003800b47944 */ /* 0x03ffea0003c00000 */
[----:B------:R-:W-:Y:S05]  /*84b0*/  BRA `(.L_x_18063) ;  /* 0x0000000000107947 */ /* 0x000fea0003800000 */
.L_x_18062:
[----:B--2-4-:R-:W2:Y:S02]  /*84c0*/  MUFU.RCP R12, R43 ;  /* 0x0000002b000c7308 */ /* 0x014ea40000001000 */
[----:B--2---:R-:W-:-:S04]  /*84d0*/  FFMA R0, R43, R12, -1 ;  /* 0xbf8000002b007423 */ /* 0x004fc8000000000c */
[----:B---3--:R-:W-:-:S04]  /*84e0*/  FADD.FTZ R13, -R0, -RZ ;  /* 0x800000ff000d7221 */ /* 0x008fc80000010100 */
[----:B------:R-:W-:-:S07]  /*84f0*/  FFMA R12, R12, R13, R12 ;  /* 0x0000000d0c0c7223 */ /* 0x000fce000000000c */
.L_x_18063:
[----:B------:R-:W-:Y:S05]  /*8500*/  BSYNC.RECONVERGENT B1 ;  /* 0x0000000000017941 */ /* 0x000fea0003800200 */
.L_x_18061:
        /* <DEDUP_REMOVED lines=18> */
[----:B-1---5:R-:W-:Y:S05]  /*8630*/  CALL.REL.NOINC `($__internal_501_$__cuda_sm20_rcp_rn_f32_slowpath) ;  /* 0x0000003800507944 */ /* 0x022fea0003c00000 */
[----:B------:R-:W-:Y:S05]  /*8640*/  BRA `(.L_x_18066) ;  /* 0x0000000000107947 */ /* 0x000fea0003800000 */
.L_x_18065:
[----:B------:R-:W0:Y:S02]  /*8650*/  MUFU.RCP R12, R15 ;  /* 0x0000000f000c7308 */ /* 0x000e240000001000 */
[----:B0-----:R-:W-:-:S04]  /*8660*/  FFMA R0, R15, R12, -1 ;  /* 0xbf8000000f007423 */ /* 0x001fc8000000000c */
[----:B------:R-:W-:-:S04]  /*8670*/  FADD.FTZ R13, -R0, -RZ ;  /* 0x800000ff000d7221 */ /* 0x000fc80000010100 */
[----:B------:R-:W-:-:S07]  /*8680*/  FFMA R12, R12, R13, R12 ;  /* 0x0000000d0c0c7223 */ /* 0x000fce000000000c */
.L_x_18066:
[----:B------:R-:W-:Y:S05]  /*8690*/  BSYNC.RECONVERGENT B1 ;  /* 0x0000000000017941 */ /* 0x000fea0003800200 */
.L_x_18064:
        /* <DEDUP_REMOVED lines=18> */
[----:B-1---5:R-:W-:Y:S05]  /*87c0*/  CALL.REL.NOINC `($__internal_501_$__cuda_sm20_rcp_rn_f32_slowpath) ;  /* 0x0000003400ec7944 */ /* 0x022fea0003c00000 */
[----:B------:R-:W-:Y:S05]  /*87d0*/  BRA `(.L_x_18069) ;  /* 0x0000000000107947 */ /* 0x000fea0003800000 */
.L_x_18068:
[----:B------:R-:W0:Y:S02]  /*87e0*/  MUFU.RCP R12, R15 ;  /* 0x0000000f000c7308 */ /* 0x000e240000001000 */
[----:B0-----:R-:W-:-:S04]  /*87f0*/  FFMA R0, R15, R12, -1 ;  /* 0xbf8000000f007423 */ /* 0x001fc8000000000c */
[----:B------:R-:W-:-:S04]  /*8800*/  FADD.FTZ R13, -R0, -RZ ;  /* 0x800000ff000d7221 */ /* 0x000fc80000010100 */
[----:B------:R-:W-:-:S07]  /*8810*/  FFMA R12, R12, R13, R12 ;  /* 0x0000000d0c0c7223 */ /* 0x000fce000000000c */
.L_x_18069:
[----:B------:R-:W-:Y:S05]  /*8820*/  BSYNC.RECONVERGENT B1 ;  /* 0x0000000000017941 */ /* 0x000fea0003800200 */
.L_x_18067:
        /* <DEDUP_REMOVED lines=20> */
.L_x_18071:
[----:B------:R-:W0:Y:S02]  /*8970*/  MUFU.RCP R12, R15 ;  /* 0x0000000f000c7308 */ /* 0x000e240000001000 */
[----:B0-----:R-:W-:-:S04]  /*8980*/  FFMA R0, R15, R12, -1 ;  /* 0xbf8000000f007423 */ /* 0x001fc8000000000c */
[----:B------:R-:W-:-:S04]  /*8990*/  FADD.FTZ R13, -R0, -RZ ;  /* 0x800000ff000d7221 */ /* 0x000fc80000010100 */
[----:B------:R-:W-:-:S07]  /*89a0*/  FFMA R12, R12, R13, R12 ;  /* 0x0000000d0c0c7223 */ /* 0x000fce000000000c */
.L_x_18072:
[----:B------:R-:W-:Y:S05]  /*89b0*/  BSYNC.RECONVERGENT B1 ;  /* 0x0000000000017941 */ /* 0x000fea0003800200 */
.L_x_18070:
        /* <DEDUP_REMOVED lines=20> */
.L_x_18074:
[----:B------:R-:W0:Y:S02]  /*8b00*/  MUFU.RCP R12, R15 ;  /* 0x0000000f000c7308 */ /* 0x000e240000001000 */
[----:B0-----:R-:W-:-:S04]  /*8b10*/  FFMA R0, R15, R12, -1 ;  /* 0xbf8000000f007423 */ /* 0x001fc8000000000c */
[----:B------:R-:W-:-:S04]  /*8b20*/  FADD.FTZ R13, -R0, -RZ ;  /* 0x800000ff000d7221 */ /* 0x000fc80000010100 */
[----:B------:R-:W-:-:S07]  /*8b30*/  FFMA R12, R12, R13, R12 ;  /* 0x0000000d0c0c7223 */ /* 0x000fce000000000c */
.L_x_18075:
[----:B------:R-:W-:Y:S05]  /*8b40*/  BSYNC.RECONVERGENT B1 ;  /* 0x0000000000017941 */ /* 0x000fea0003800200 */
.L_x_18073:
        /* <DEDUP_REMOVED lines=20> */
.L_x_18077:
[----:B------:R-:W0:Y:S02]  /*8c90*/  MUFU.RCP R12, R15 ;  /* 0x0000000f000c7308 */ /* 0x000e240000001000 */
[----:B0-----:R-:W-:-:S04]  /*8ca0*/  FFMA R0, R15, R12, -1 ;  /* 0xbf8000000f007423 */ /* 0x001fc8000000000c */
[----:B------:R-:W-:-:S04]  /*8cb0*/  FADD.FTZ R13, -R0, -RZ ;  /* 0x800000ff000d7221 */ /* 0x000fc80000010100 */
[----:B------:R-:W-:-:S07]  /*8cc0*/  FFMA R12, R12, R13, R12 ;  /* 0x0000000d0c0c7223 */ /* 0x000fce000000000c */
.L_x_18078:
[----:B------:R-:W-:Y:S05]  /*8cd0*/  BSYNC.RECONVERGENT B1 ;  /* 0x0000000000017941 */ /* 0x000fea0003800200 */
.L_x_18076:
        /* <DEDUP_REMOVED lines=20> */
.L_x_18080:
[----:B------:R-:W0:Y:S02]  /*8e20*/  MUFU.RCP R12, R15 ;  /* 0x0000000f000c7308 */ /* 0x000e240000001000 */
[----:B0-----:R-:W-:-:S04]  /*8e30*/  FFMA R0, R15, R12, -1 ;  /* 0xbf8000000f007423 */ /* 0x001fc8000000000c */
[----:B------:R-:W-:-:S04]  /*8e40*/  FADD.FTZ R13, -R0, -RZ ;  /* 0x800000ff000d7221 */ /* 0x000fc80000010100 */
[----:B------:R-:W-:-:S07]  /*8e50*/  FFMA R12, R12, R13, R12 ;  /* 0x0000000d0c0c7223 */ /* 0x000fce000000000c */
.L_x_18081:
[----:B------:R-:W-:Y:S05]  /*8e60*/  BSYNC.RECONVERGENT B1 ;  /* 0x0000000000017941 */ /* 0x000fea0003800200 */
.L_x_18079:
        /* <DEDUP_REMOVED lines=20> */
.L_x_18083:
[----:B------:R-:W0:Y:S02]  /*8fb0*/  MUFU.RCP R12, R15 ;  /* 0x0000000f000c7308 */ /* 0x000e240000001000 */
[----:B0-----:R-:W-:-:S04]  /*8fc0*/  FFMA R0, R15, R12, -1 ;  /* 0xbf8000000f007423 */ /* 0x001fc8000000000c */
[----:B------:R-:W-:-:S04]  /*8fd0*/  FADD.FTZ R13, -R0, -RZ ;  /* 0x800000ff000d7221 */ /* 0x000fc80000010100 */
[----:B------:R-:W-:-:S07]  /*8fe0*/  FFMA R12, R12, R13, R12 ;  /* 0x0000000d0c0c7223 */ /* 0x000fce000000000c */
.L_x_18084:
[----:B------:R-:W-:Y:S05]  /*8ff0*/  BSYNC.RECONVERGENT B1 ;  /* 0x0000000000017941 */ /* 0x000fea0003800200 */
.L_x_18082:
        /* <DEDUP_REMOVED lines=20> */
.L_x_18086:
[----:B------:R-:W0:Y:S02]  /*9140*/  MUFU.RCP R12, R15 ;  /* 0x0000000f000c7308 */ /* 0x000e240000001000 */
[----:B0-----:R-:W-:-:S04]  /*9150*/  FFMA R0, R15, R12, -1 ;  /* 0xbf8000000f007423 */ /* 0x001fc8000000000c */
[----:B------:R-:W-:-:S04]  /*9160*/  FADD.FTZ R13, -R0, -RZ ;  /* 0x800000ff000d7221 */ /* 0x000fc80000010100 */
[----:B------:R-:W-:-:S07]  /*9170*/  FFMA R12, R12, R13, R12 ;  /* 0x0000000d0c0c7223 */ /* 0x000fce000000000c */
.L_x_18087:
[----:B------:R-:W-:Y:S05]  /*9180*/  BSYNC.RECONVERGENT B1 ;  /* 0x0000000000017941 */ /* 0x000fea0003800200 */
.L_x_18085:
        /* <DEDUP_REMOVED lines=20> */
.L_x_18089:
[----:B------:R-:W0:Y:S02]  /*92d0*/  MUFU.RCP R12, R15 ;  /* 0x0000000f000c7308 */ /* 0x000e240000001000 */
[----:B0-----:R-:W-:-:S04]  /*92e0*/  FFMA R0, R15, R12, -1 ;  /* 0xbf8000000f007423 */ /* 0x001fc8000000000c */
[----:B------:R-:W-:-:S04]  /*92f0*/  FADD.FTZ R13, -R0, -RZ ;  /* 0x800000ff000d7221 */ /* 0x000fc80000010100 */
[----:B------:R-:W-:-:S07]  /*9300*/  FFMA R12, R12, R13, R12 ;  /* 0x0000000d0c0c7223 */ /* 0x000fce000000000c */
.L_x_18090:
[----:B------:R-:W-:Y:S05]  /*9310*/  BSYNC.RECONVERGENT B1 ;  /* 0x0000000000017941 */ /* 0x000fea0003800200 */
.L_x_18088:
        /* <DEDUP_REMOVED lines=20> */
.L_x_18092:
[----:B------:R-:W0:Y:S02]  /*9460*/  MUFU.RCP R12, R15 ;  /* 0x0000000f000c7308 */ /* 0x000e240000001000 */
[----:B0-----:R-:W-:-:S04]  /*9470*/  FFMA R0, R15, R12, -1 ;  /* 0xbf8000000f007423 */ /* 0x001fc8000000000c */
[----:B------:R-:W-:-:S04]  /*9480*/  FADD.FTZ R13, -R0, -RZ ;  /* 0x800000ff000d7221 */ /* 0x000fc80000010100 */
[----:B------:R-:W-:-:S07]  /*9490*/  FFMA R12, R12, R13, R12 ;  /* 0x0000000d0c0c7223 */ /* 0x000fce000000000c */
.L_x_18093:
[----:B------:R-:W-:Y:S05]  /*94a0*/  BSYNC.RECONVERGENT B1 ;  /* 0x0000000000017941 */ /* 0x000fea0003800200 */
.L_x_18091:
        /* <DEDUP_REMOVED lines=20> */
.L_x_18095:
[----:B------:R-:W0:Y:S02]  /*95f0*/  MUFU.RCP R12, R15 ;  /* 0x0000000f000c7308 */ /* 0x000e240000001000 */
[----:B0-----:R-:W-:-:S04]  /*9600*/  FFMA R0, R15, R12, -1 ;  /* 0xbf8000000f007423 */ /* 0x001fc8000000000c */
[----:B------:R-:W-:-:S04]  /*9610*/  FADD.FTZ R13, -R0, -RZ ;  /* 0x800000ff000d7221 */ /* 0x000fc80000010100 */
[----:B------:R-:W-:-:S07]  /*9620*/  FFMA R12, R12, R13, R12 ;  /* 0x0000000d0c0c7223 */ /* 0x000fce000000000c */
.L_x_18096:
[----:B------:R-:W-:Y:S05]  /*9630*/  BSYNC.RECONVERGENT B1 ;  /* 0x0000000000017941 */ /* 0x000fea0003800200 */
.L_x_18094:
        /* <DEDUP_REMOVED lines=20> */
.L_x_18098:
[----:B------:R-:W0:Y:S02]  /*9780*/  MUFU.RCP R12, R15 ;  /* 0x0000000f000c7308 */ /* 0x000e240000001000 */
[----:B0-----:R-:W-:-:S04]  /*9790*/  FFMA R0, R15, R12, -1 ;  /* 0xbf8000000f007423 */ /* 0x001fc8000000000c */
[----:B------:R-:W-:-:S04]  /*97a0*/  FADD.FTZ R13, -R0, -RZ ;  /* 0x800000ff000d7221 */ /* 0x000fc80000010100 */
[----:B------:R-:W-:-:S07]  /*97b0*/  FFMA R12, R12, R13, R12 ;  /* 0x0000000d0c0c7223 */ /* 0x000fce000000000c */
.L_x_18099:
[----:B------:R-:W-:Y:S05]  /*97c0*/  BSYNC.RECONVERGENT B1 ;  /* 0x0000000000017941 */ /* 0x000fea0003800200 */
.L_x_18097:
        /* <DEDUP_REMOVED lines=20> */
.L_x_18101:
[----:B------:R-:W0:Y:S02]  /*9910*/  MUFU.RCP R12, R15 ;  /* 0x0000000f000c7308 */ /* 0x000e240000001000 */
[----:B0-----:R-:W-:-:S04]  /*9920*/  FFMA R0, R15, R12, -1 ;  /* 0xbf8000000f007423 */ /* 0x001fc8000000000c */
[----:B------:R-:W-:-:S04]  /*9930*/  FADD.FTZ R13, -R0, -RZ ;  /* 0x800000ff000d7221 */ /* 0x000fc80000010100 */
[----:B------:R-:W-:-:S07]  /*9940*/  FFMA R12, R12, R13, R12 ;  /* 0x0000000d0c0c7223 */ /* 0x000fce000000000c */
.L_x_18102:
[----:B------:R-:W-:Y:S05]  /*9950*/  BSYNC.RECONVERGENT B1 ;  /* 0x0000000000017941 */ /* 0x000fea0003800200 */
.L_x_18100:
[----:B------:R-:W-:Y:S01]  /*9960*/  IMAD.MOV.U32 R13, RZ, RZ, 0x3bbb989d ;  /* 0x3bbb989dff0d7424 */ /* 0x000fe200078e00ff */
[----:B------:R-:W-:Y:S01]  /*9970*/  MOV R15, 0x437c0000 ;  /* 0x437c0000000f7802 */ /* 0x000fe20000000f00 */
        /* <DEDUP_REMOVED lines=16> */
[----:B-1----:R-:W-:Y:S05]  /*9a80*/  CALL.REL.NOINC `($__internal_501_$__cuda_sm20_rcp_rn_f32_slowpath) ;  /* 0x00000024003c7944 */ /* 0x002fea0003c00000 */
[----:B------:R-:W-:Y:S05]  /*9a90*/  BRA `(.L_x_18105) ;  /* 0x0000000000107947 */ /* 0x000fea0003800000 */
.L_x_18104:
[----:B------:R-:W0:Y:S02]  /*9aa0*/  MUFU.RCP R12, R15 ;  /* 0x0000000f000c7308 */ /* 0x000e240000001000 */
[----:B0-----:R-:W-:-:S04]  /*9ab0*/  FFMA R0, R15, R12, -1 ;  /* 0xbf8000000f007423 */ /* 0x001fc8000000000c */
[----:B------:R-:W-:-:S04]  /*9ac0*/  FADD.FTZ R13, -R0, -RZ ;  /* 0x800000ff000d7221 */ /* 0x000fc80000010100 */
[----:B------:R-:W-:-:S07]  /*9ad0*/  FFMA R12, R12, R13, R12 ;  /* 0x0000000d0c0c7223 */ /* 0x000fce000000000c */
.L_x_18105:
[----:B------:R-:W-:Y:S05]  /*9ae0*/  BSYNC.RECONVERGENT B1 ;  /* 0x0000000000017941 */ /* 0x000fea0003800200 */
.L_x_18103:
        /* <DEDUP_REMOVED lines=18> */
[----:B-1----:R-:W-:Y:S05]  /*9c10*/  CALL.REL.NOINC `($__internal_501_$__cuda_sm20_rcp_rn_f32_slowpath) ;  /* 0x0000002000d87944 */ /* 0x002fea0003c00000 */
[----:B------:R-:W-:Y:S05]  /*9c20*/  BRA `(.L_x_18108) ;  /* 0x0000000000107947 */ /* 0x000fea0003800000 */
.L_x_18107:
[----:B------:R-:W0:Y:S02]  /*9c30*/  MUFU.RCP R12, R15 ;  /* 0x0000000f000c7308 */ /* 0x000e240000001000 */
[----:B0-----:R-:W-:-:S04]  /*9c40*/  FFMA R0, R15, R12, -1 ;  /* 0xbf8000000f007423 */ /* 0x001fc8000000000c */
[----:B------:R-:W-:-:S04]  /*9c50*/  FADD.FTZ R13, -R0, -RZ ;  /* 0x800000ff000d7221 */ /* 0x000fc80000010100 */
[----:B------:R-:W-:-:S07]  /*9c60*/  FFMA R12, R12, R13, R12 ;  /* 0x0000000d0c0c7223 */ /* 0x000fce000000000c */
.L_x_18108:
[----:B------:R-:W-:Y:S05]  /*9c70*/  BSYNC.RECONVERGENT B1 ;  /* 0x0000000000017941 */ /* 0x000fea0003800200 */
.L_x_18106:
[----:B------:R-:W0:Y:S01]  /*9c80*/  S2R R13, SR_CgaCtaId ;  /* 0x00000000000d7919 */ /* 0x000e220000008800 */
[----:B-1----:R-:W-:Y:S01]  /*9c90*/  FMUL R40, R22, UR13 ;  /* 0x0000000d16287c20 */ /* 0x002fe20008400000 */
[----:B------:R-:W-:Y:S01]  /*9ca0*/  FMUL R0, R24, UR13 ;  /* 0x0000000d18007c20 */ /* 0x000fe20008400000 */
[----:B------:R-:W-:Y:S01]  /*9cb0*/  MOV R8, 0x400 ;  /* 0x0000040000087802 */ /* 0x000fe20000000f00 */
[----:B------:R-:W-:Y:S01]  /*9cc0*/  FMUL R49, R12, R31 ;  /* 0x0000001f0c317220 */ /* 0x000fe20000400000 */
[C---:B------:R-:W-:Y:S01]  /*9cd0*/  FMNMX3 R15, |R33|.reuse, R32, |R29|, !PT ;  /* 0x00000020210f7276 */ /* 0x040fe2000780061d */
[----:B------:R-:W-:Y:S01]  /*9ce0*/  FMUL R32, R18, UR13 ;  /* 0x0000000d12207c20 */ /* 0x000fe20008400000 */
[----:B------:R-:W-:Y:S01]  /*9cf0*/  F2FP.SATFINITE.E4M3.F32.PACK_AB_MERGE_C R40, RZ, R40, RZ ;  /* 0x00000028ff28723e */ /* 0x000fe200048070ff */
[----:B------:R-:W-:Y:S01]  /*9d00*/  VIADD R8, R8, 0x20 ;  /* 0x0000002008087836 */ /* 0x000fe20000000000 */
[----:B------:R-:W-:Y:S01]  /*9d10*/  F2FP.SATFINITE.E4M3.F32.PACK_AB_MERGE_C R0, RZ, R0, RZ ;  /* 0x00000000ff00723e */ /* 0x000fe200048070ff */
[----:B------:R-:W-:Y:S01]  /*9d20*/  FMUL R33, R33, UR13 ;  /* 0x0000000d21217c20 */ /* 0x000fe20008400000 */
[----:B------:R-:W-:Y:S01]  /*9d30*/  LOP3.LUT R41, R40, 0xff, RZ, 0xc0, !PT ;  /* 0x000000ff28297812 */ /* 0x000fe200078ec0ff */
[----:B------:R-:W-:Y:S01]  /*9d40*/  FMUL R14, R16, UR13 ;  /* 0x0000000d100e7c20 */ /* 0x000fe20008400000 */
[----:B------:R-:W-:Y:S01]  /*9d50*/  PRMT R10, R0, 0x7104, RZ ;  /* 0x00007104000a7816 */ /* 0x000fe200000000ff */
[----:B------:R-:W-:Y:S01]  /*9d60*/  IMAD.U32 R43, RZ, RZ, UR27 ;  /* 0x0000001bff2b7e24 */ /* 0x000fe2000f8e00ff */
[----:B------:R-:W-:Y:S01]  /*9d70*/  F2FP.SATFINITE.E4M3.F32.PACK_AB_MERGE_C R32, RZ, R32, RZ ;  /* 0x00000020ff20723e */ /* 0x000fe200048070ff */
[----:B------:R-:W-:Y:S01]  /*9d80*/  IMAD.IADD R52, R11, 0x1, -R52 ;  /* 0x000000010b347824 */ /* 0x000fe200078e0a34 */
[----:B------:R-:W-:Y:S01]  /*9d90*/  LOP3.LUT R41, R41, 0xff00, R10, 0xf8, !PT ;  /* 0x0000ff0029297812 */ /* 0x000fe200078ef80a */
[----:B------:R-:W-:Y:S01]  /*9da0*/  FMUL R10, R26, UR13 ;  /* 0x0000000d1a0a7c20 */ /* 0x000fe20008400000 */
[----:B------:R-:W-:Y:S01]  /*9db0*/  FMNMX R15, |R16|, R15, !PT ;  /* 0x0000000f100f7209 */ /* 0x000fe20007800200 */
[----:B------:R-:W-:Y:S01]  /*9dc0*/  FMUL R29, R29, UR13 ;  /* 0x0000000d1d1d7c20 */ /* 0x000fe20008400000 */
[----:B------:R-:W-:Y:S01]  /*9dd0*/  ISETP.GE.U32.AND P0, PT, R50, UR7, PT ;  /* 0x0000000732007c0c */ /* 0x000fe2000bf06070 */
[----:B------:R-:W-:Y:S01]  /*9de0*/  IMAD.IADD R50, R11, 0x1, -R50 ;  /* 0x000000010b327824 */ /* 0x000fe200078e0a32 */
[----:B------:R-:W-:Y:S01]  /*9df0*/  F2FP.SATFINITE.E4M3.F32.PACK_AB_MERGE_C R16, RZ, R33, RZ ;  /* 0x00000021ff10723e */ /* 0x000fe200048070ff */
[----:B------:R-:W-:Y:S01]  /*9e00*/  BSSY.RECONVERGENT B0, `(.L_x_18109) ;  /* 0x000004f000007945 */ /* 0x000fe20003800200 */
[----:B------:R-:W-:-:S02]  /*9e10*/  F2FP.SATFINITE.E4M3.F32.PACK_AB_MERGE_C R10, RZ, R10, RZ ;  /* 0x0000000aff0a723e */ /* 0x000fc400048070ff */
[----:B------:R-:W-:Y:S02]  /*9e20*/  ISETP.GE.U32.OR P0, PT, R53, UR14, P0 ;  /* 0x0000000e35007c0c */ /* 0x000fe40008706470 */
[C---:B------:R-:W-:Y:S01]  /*9e30*/  FMNMX3 R28, |R17|.reuse, R15, |R18|, !PT ;  /* 0x0000000f111c7276 */ /* 0x040fe20007800612 */
[----:B------:R-:W-:Y:S01]  /*9e40*/  FMUL R18, R20, UR13 ;  /* 0x0000000d14127c20 */ /* 0x000fe20008400000 */
[----:B------:R-:W-:Y:S01]  /*9e50*/  F2FP.SATFINITE.E4M3.F32.PACK_AB_MERGE_C R14, RZ, R14, RZ ;  /* 0x0000000eff0e723e */ /* 0x000fe200048070ff */
[----:B------:R-:W-:Y:S01]  /*9e60*/  FMUL R17, R17, UR13 ;  /* 0x0000000d11117c20 */ /* 0x000fe20008400000 */
[----:B0-----:R-:W-:Y:S01]  /*9e70*/  LEA R31, R13, R8, 0x18 ;  /* 0x000000080d1f7211 */ /* 0x001fe200078ec0ff */
[----:B------:R-:W-:Y:S01]  /*9e80*/  IMAD.U32 R8, R32, 0x10000, RZ ;  /* 0x0001000020087824 */ /* 0x000fe200078e00ff */
[----:B------:R-:W-:Y:S02]  /*9e90*/  LOP3.LUT R13, R16, 0xff, RZ, 0xc0, !PT ;  /* 0x000000ff100d7812 */ /* 0x000fe400078ec0ff */
[----:B------:R-:W-:-:S02]  /*9ea0*/  F2FP.SATFINITE.E4M3.F32.PACK_AB_MERGE_C R18, RZ, R18, RZ ;  /* 0x00000012ff12723e */ /* 0x000fc400048070ff */
[----:B------:R-:W-:Y:S01]  /*9eb0*/  LOP3.LUT R45, R8, 0xff0000, RZ, 0xc0, !PT ;  /* 0x00ff0000082d7812 */ /* 0x000fe200078ec0ff */
[----:B------:R-:W-:Y:S01]  /*9ec0*/  IMAD.U32 R8, R10, 0x10000, RZ ;  /* 0x000100000a087824 */ /* 0x000fe200078e00ff */
[----:B------:R-:W-:Y:S02]  /*9ed0*/  LEA R12, R14, R13, 0x8 ;  /* 0x0000000d0e0c7211 */ /* 0x000fe400078e40ff */
[----:B------:R-:W-:Y:S02]  /*9ee0*/  IADD3 R33, PT, PT, R2, R31, RZ ;  /* 0x0000001f02217210 */ /* 0x000fe40007ffe0ff */
[----:B------:R-:W-:Y:S01]  /*9ef0*/  LOP3.LUT R45, R45, 0xffff, R12, 0xf8, !PT ;  /* 0x0000ffff2d2d7812 */ /* 0x000fe200078ef80c */
[----:B------:R-:W-:Y:S01]  /*9f00*/  FMUL R12, R30, UR13 ;  /* 0x0000000d1e0c7c20 */ /* 0x000fe20008400000 */
[----:B------:R-:W-:Y:S01]  /*9f10*/  LOP3.LUT R44, R41, 0xff0000, R8, 0xf8, !PT ;  /* 0x00ff0000292c7812 */ /* 0x000fe200078ef808 */
[----:B------:R-:W-:Y:S01]  /*9f20*/  IMAD R41, R4, 0x8, R33 ;  /* 0x0000000804297824 */ /* 0x000fe200078e0221 */
[----:B------:R-:W-:-:S02]  /*9f30*/  MOV R15, UR27 ;  /* 0x0000001b000f7c02 */ /* 0x000fc40008000f00 */
[----:B------:R-:W-:Y:S02]  /*9f40*/  FMNMX3 R20, |R19|, R28, |R20|, !PT ;  /* 0x0000001c13147276 */ /* 0x000fe40007800614 */
[----:B------:R-:W-:Y:S01]  /*9f50*/  LOP3.LUT R8, RZ, R6, RZ, 0x33, !PT ;  /* 0x00000006ff087212 */ /* 0x000fe200078e33ff */
[----:B------:R0:W-:Y:S01]  /*9f60*/  STS.64 [R41], R58 ;  /* 0x0000003a29007388 */ /* 0x0001e20000000a00 */
[----:B------:R-:W-:Y:S02]  /*9f70*/  LOP3.LUT R28, R18, 0xffff, RZ, 0xc0, !PT ;  /* 0x0000ffff121c7812 */ /* 0x000fe400078ec0ff */
[----:B------:R-:W-:Y:S02]  /*9f80*/  MOV R42, UR28 ;  /* 0x0000001c002a7c02 */ /* 0x000fe40008000f00 */
[----:B------:R-:W-:Y:S01]  /*9f90*/  @!P0 LEA R15, P1, R15, R38, 0x2 ;  /* 0x000000260f0f8211 */ /* 0x000fe200078210ff */
[----:B------:R-:W-:Y:S01]  /*9fa0*/  IMAD.SHL.U32 R28, R28, 0x1000000, RZ ;  /* 0x010000001c1c7824 */ /* 0x000fe200078e00ff */
[----:B------:R-:W-:-:S02]  /*9fb0*/  IADD3 R13, PT, PT, R8, R11, RZ ;  /* 0x0000000b080d7210 */ /* 0x000fc40007ffe0ff */
[----:B------:R-:W-:Y:S02]  /*9fc0*/  F2FP.SATFINITE.E4M3.F32.PACK_AB_MERGE_C R4, RZ, R12, RZ ;  /* 0x0000000cff04723e */ /* 0x000fe400048070ff */
[----:B------:R-:W-:Y:S02]  /*9fd0*/  @!P0 LEA.HI.X R42, R43, R39, R42, 0x2, P1 ;  /* 0x000000272b2a8211 */ /* 0x000fe400008f142a */
[----:B------:R-:W-:Y:S02]  /*9fe0*/  SHF.L.U32 R13, R13, 0x3, RZ ;  /* 0x000000030d0d7819 */ /* 0x000fe400000006ff */
[----:B------:R-:W-:Y:S02]  /*9ff0*/  LOP3.LUT R43, R4, 0xffff, RZ, 0xc0, !PT ;  /* 0x0000ffff042b7812 */ /* 0x000fe400078ec0ff */
[----:B------:R-:W-:Y:S02]  /*a000*/  SHF.L.U32 R52, R52, 0x3, RZ ;  /* 0x0000000334347819 */ /* 0x000fe400000006ff */
[----:B------:R-:W-:-:S02]  /*a010*/  LOP3.LUT R12, R45, 0xff000000, R28, 0xf8, !PT ;  /* 0xff0000002d0c7812 */ /* 0x000fc400078ef81c */
[----:B------:R-:W-:Y:S02]  /*a020*/  LOP3.LUT R28, R13, 0xf8, RZ, 0xc0, !PT ;  /* 0x000000f80d1c7812 */ /* 0x000fe400078ec0ff */
[----:B------:R-:W-:Y:S02]  /*a030*/  SHF.L.U32 R50, R50, 0x3, RZ ;  /* 0x0000000332327819 */ /* 0x000fe400000006ff */
[----:B------:R-:W-:Y:S01]  /*a040*/  SHF.L.U32 R13, R43, 0x18, RZ ;  /* 0x000000182b0d7819 */ /* 0x000fe200000006ff */
[C---:B------:R-:W-:Y:S01]  /*a050*/  IMAD.IADD R43, R33.reuse, 0x1, R28 ;  /* 0x00000001212b7824 */ /* 0x040fe200078e021c */
[----:B------:R-:W-:Y:S02]  /*a060*/  LOP3.LUT R52, R52, 0xf8, RZ, 0xc0, !PT ;  /* 0x000000f834347812 */ /* 0x000fe400078ec0ff */
[----:B------:R-:W-:Y:S02]  /*a070*/  LOP3.LUT R50, R50, 0xf8, RZ, 0xc0, !PT ;  /* 0x000000f832327812 */ /* 0x000fe400078ec0ff */
[----:B------:R-:W-:Y:S01]  /*a080*/  F2FP.SATFINITE.E4M3.F32.PACK_AB_MERGE_C R29, RZ, R29, RZ ;  /* 0x0000001dff1d723e */ /* 0x000fe200048070ff */
[----:B------:R-:W-:Y:S01]  /*a090*/  IMAD.IADD R45, R33, 0x1, R52 ;  /* 0x00000001212d7824 */ /* 0x000fe200078e0234 */
[----:B------:R-:W-:Y:S01]  /*a0a0*/  LOP3.LUT R13, R44, R13, RZ, 0xfc, !PT ;  /* 0x0000000d2c0d7212 */ /* 0x000fe200078efcff */
[----:B------:R-:W-:Y:S01]  /*a0b0*/  STS.64 [R43], R60 ;  /* 0x0000003c2b007388 */ /* 0x000fe20000000a00 */
[----:B------:R-:W-:-:S02]  /*a0c0*/  @!P0 IADD3 R44, P2, PT, R38, UR27, RZ ;  /* 0x0000001b262c8c10 */ /* 0x000fc4000ff5e0ff */
[----:B------:R-:W-:Y:S01]  /*a0d0*/  IADD3 R47, PT, PT, R33, R50, RZ ;  /* 0x00000032212f7210 */ /* 0x000fe20007ffe0ff */
[----:B------:R-:W-:Y:S01]  /*a0e0*/  STS.64 [R45], R36 ;  /* 0x000000242d007388 */ /* 0x000fe20000000a00 */
[C---:B------:R-:W-:Y:S02]  /*a0f0*/  @!P0 PRMT R51, R29.reuse, 0x7604, R16 ;  /* 0x000076041d338816 */ /* 0x040fe40000000010 */
[----:B------:R-:W-:Y:S01]  /*a100*/  F2FP.SATFINITE.E4M3.F32.PACK_AB_MERGE_C R46, RZ, R17, RZ ;  /* 0x00000011ff2e723e */ /* 0x000fe200048070ff */
[----:B------:R1:W-:Y:S01]  /*a110*/  STS.64 [R47], R12 ;  /* 0x0000000c2f007388 */ /* 0x0003e20000000a00 */
[----:B------:R-:W-:Y:S02]  /*a120*/  LOP3.LUT R29, R29, 0xff, RZ, 0xc0, !PT ;  /* 0x000000ff1d1d7812 */ /* 0x000fe400078ec0ff */
[----:B------:R-:W-:Y:S02]  /*a130*/  @!P0 LEA R16, P1, R38, UR8, 0x1 ;  /* 0x0000000826108c11 */ /* 0x000fe4000f8208ff */
[----:B0-----:R-:W-:-:S02]  /*a140*/  @!P0 IADD3.X R59, PT, PT, R39, UR28, RZ, P2, !PT ;  /* 0x0000001c273b8c10 */ /* 0x001fc400097fe4ff */
[----:B------:R-:W-:Y:S02]  /*a150*/  @!P0 LEA R28, P2, R44, UR8, 0x1 ;  /* 0x000000082c1c8c11 */ /* 0x000fe4000f8408ff */
[----:B------:R-:W-:Y:S02]  /*a160*/  @!P0 LEA.HI.X R17, R38, UR9, R39, 0x1, P1 ;  /* 0x0000000926118c11 */ /* 0x000fe400088f0c27 */
[C---:B------:R-:W-:Y:S01]  /*a170*/  @!P0 PRMT R53, R46.reuse, 0x7604, R14 ;  /* 0x000076042e358816 */ /* 0x040fe2000000000e */
[----:B-1----:R-:W-:Y:S01]  /*a180*/  IMAD R12, R46, 0x100, R29 ;  /* 0x000001002e0c7824 */ /* 0x002fe200078e021d */
[----:B------:R-:W-:Y:S01]  /*a190*/  @!P0 LEA.HI.X R29, R44, UR9, R59, 0x1, P2 ;  /* 0x000000092c1d8c11 */ /* 0x000fe200090f0c3b */
[----:B------:R0:W-:Y:S01]  /*a1a0*/  @!P0 STG.E.U16 desc[UR24][R16.64], R51 ;  /* 0x0000003310008986 */ /* 0x0001e2000c101518 */
[----:B------:R-:W-:Y:S01]  /*a1b0*/  FMNMX3 R20, |R21|, R20, |R22|, !PT ;  /* 0x0000001415147276 */ /* 0x000fe20007800616 */
[----:B------:R-:W-:Y:S01]  /*a1c0*/  FMUL R13, R19, UR13 ;  /* 0x0000000d130d7c20 */ /* 0x000fe20008400000 */
[----:B------:R-:W-:Y:S01]  /*a1d0*/  @!P0 LEA R14, P1, R15, UR8, 0x1 ;  /* 0x000000080f0e8c11 */ /* 0x000fe2000f8208ff */
[----:B------:R0:W-:Y:S01]  /*a1e0*/  @!P0 STG.E.U16 desc[UR24][R28.64], R53 ;  /* 0x000000351c008986 */ /* 0x0001e2000c101518 */
[C---:B------:R-:W-:Y:S01]  /*a1f0*/  FMNMX3 R24, |R23|.reuse, R20, |R24|, !PT ;  /* 0x0000001417187276 */ /* 0x040fe20007800618 */
[----:B------:R-:W-:Y:S01]  /*a200*/  FMUL R23, R23, UR13 ;  /* 0x0000000d17177c20 */ /* 0x000fe20008400000 */
[----:B------:R-:W-:Y:S01]  /*a210*/  @!P0 LEA.HI.X R15, R15, UR9, R42, 0x1, P1 ;  /* 0x000000090f0f8c11 */ /* 0x000fe200088f0c2a */
[----:B------:R-:W-:Y:S01]  /*a220*/  FMUL R21, R21, UR13 ;  /* 0x0000000d15157c20 */ /* 0x000fe20008400000 */
[----:B------:R-:W-:-:S02]  /*a230*/  F2FP.SATFINITE.E4M3.F32.PACK_AB_MERGE_C R37, RZ, R13, RZ ;  /* 0x0000000dff25723e */ /* 0x000fc400048070ff */
[----:B------:R-:W-:Y:S01]  /*a240*/  F2FP.SATFINITE.E4M3.F32.PACK_AB_MERGE_C R19, RZ, R23, RZ ;  /* 0x00000017ff13723e */ /* 0x000fe200048070ff */
[----:B------:R-:W-:Y:S06]  /*a250*/  @P0 BRA `(.L_x_18110) ;  /* 0x0000000000240947 */ /* 0x000fec0003800000 */
[----:B------:R-:W1:Y:S02]  /*a260*/  LDCU.64 UR4, c[0x0][0x3c8] ;  /* 0x00007900ff0477ac */ /* 0x000e640008000a00 */
[----:B-1----:R-:W-:Y:S02]  /*a270*/  ULOP3.LUT UR4, UR4, 0xfffffffe, URZ, 0xc0, !UPT ;  /* 0xfffffffe04047892 */ /* 0x002fe4000f8ec0ff */
[----:B------:R-:W-:-:S04]  /*a280*/  ULOP3.LUT UR5, UR5, 0x7fffffff, URZ, 0xc0, !UPT ;  /* 0x7fffffff05057892 */ /* 0x000fc8000f8ec0ff */
[----:B------:R-:W-:-:S04]  /*a290*/  IADD3 R13, P1, PT, R38, UR4, RZ ;  /* 0x00000004260d7c10 */ /* 0x000fc8000ff3e0ff */
[----:B------:R-:W-:Y:S02]  /*a2a0*/  IADD3.X R20, PT, PT, R39, UR5, RZ, P1, !PT ;  /* 0x0000000527147c10 */ /* 0x000fe40008ffe4ff */
[----:B0-----:R-:W-:-:S04]  /*a2b0*/  LEA R16, P1, R13, UR8, 0x1 ;  /* 0x000000080d107c11 */ /* 0x001fc8000f8208ff */
[----:B------:R-:W-:Y:S02]  /*a2c0*/  LEA.HI.X R17, R13, UR9, R20, 0x1, P1 ;  /* 0x000000090d117c11 */ /* 0x000fe400088f0c14 */
[----:B------:R-:W-:-:S05]  /*a2d0*/  PRMT R13, R37, 0x7604, R32 ;  /* 0x00007604250d7816 */ /* 0x000fca0000000020 */
[----:B------:R1:W-:Y:S02]  /*a2e0*/  STG.E.U16 desc[UR24][R16.64], R13 ;  /* 0x0000000d10007986 */ /* 0x0003e4000c101518 */
.L_x_18110:
[----:B------:R-:W-:Y:S05]  /*a2f0*/  BSYNC.RECONVERGENT B0 ;  /* 0x0000000000007941 */ /* 0x000fea0003800200 */
.L_x_18109:
[----:B------:R-:W-:Y:S01]  /*a300*/  BSSY.RECONVERGENT B0, `(.L_x_18111) ;  /* 0x000000e000007945 */ /* 0x000fe20003800200 */
[C---:B-1----:R-:W-:Y:S01]  /*a310*/  FMNMX R13, |R25|.reuse, R24, !PT ;  /* 0x00000018190d7209 */ /* 0x042fe20007800200 */
[----:B------:R-:W-:Y:S01]  /*a320*/  FMUL R25, R25, UR13 ;  /* 0x0000000d19197c20 */ /* 0x000fe20008400000 */
[----:B0-----:R-:W-:Y:S02]  /*a330*/  @!P0 PRMT R29, R19, 0x7604, R40 ;  /* 0x00007604131d8816 */ /* 0x001fe40000000028 */
        /* <DEDUP_REMOVED lines=10> */
.L_x_18112:
[----:B------:R-:W-:Y:S05]  /*a3e0*/  BSYNC.RECONVERGENT B0 ;  /* 0x0000000000007941 */ /* 0x000fea0003800200 */
.L_x_18111:
[----:B------:R1:W-:Y:S01]  /*a3f0*/  @!P0 STG.E.U16 desc[UR24][R14.64], R29 ;  /* 0x0000001d0e008986 */ /* 0x0003e2000c101518 */
[----:B------:R-:W-:Y:S01]  /*a400*/  BSSY.RECONVERGENT B0, `(.L_x_18113) ;  /* 0x000000e000007945 */ /* 0x000fe20003800200 */
[----:B------:R-:W-:Y:S01]  /*a410*/  FMUL R16, R27, UR13 ;  /* 0x0000000d1b107c20 */ /* 0x000fe20008400000 */
[----:B------:R-:W-:Y:S02]  /*a420*/  F2FP.SATFINITE.E4M3.F32.PACK_AB_MERGE_C R25, RZ, R25, RZ ;  /* 0x00000019ff19723e */ /* 0x000fe400048070ff */
[----:B------:R-:W-:Y:S05]  /*a430*/  @P0 BRA `(.L_x_18114) ;  /* 0x0000000000280947 */ /* 0x000fea0003800000 */
[----:B0-----:R-:W-:Y:S01]  /*a440*/  MOV R21, UR27 ;  /* 0x0000001b00157c02 */ /* 0x001fe20008000f00 */
[----:B-1----:R-:W-:Y:S01]  /*a450*/  IMAD.MOV.U32 R14, RZ, RZ, R38 ;  /* 0x000000ffff0e7224 */ /* 0x002fe200078e0026 */
        /* <DEDUP_REMOVED lines=8> */
.L_x_18114:
[----:B------:R-:W-:Y:S05]  /*a4e0*/  BSYNC.RECONVERGENT B0 ;  /* 0x0000000000007941 */ /* 0x000fea0003800200 */
.L_x_18113:
[----:B------:R-:W-:Y:S01]  /*a4f0*/  BSSY.RECONVERGENT B0, `(.L_x_18115) ;  /* 0x000000f000007945 */ /* 0x000fe20003800200 */
[----:B------:R-:W-:Y:S01]  /*a500*/  FMUL R0, R49, UR13 ;  /* 0x0000000d31007c20 */ /* 0x000fe20008400000 */
[----:B------:R-:W-:Y:S02]  /*a510*/  SHF.L.U32 R18, R37, 0x10, RZ ;  /* 0x0000001025127819 */ /* 0x000fe400000006ff */
[----:B0-----:R-:W-:Y:S01]  /*a520*/  F2FP.SATFINITE.E4M3.F32.PACK_AB_MERGE_C R23, RZ, R16, RZ ;  /* 0x00000010ff17723e */ /* 0x001fe200048070ff */
[----:B------:R-:W-:Y:S06]  /*a530*/  @P0 BRA `(.L_x_18116) ;  /* 0x0000000000280947 */ /* 0x000fec0003800000 */
[----:B-1----:R-:W-:Y:S01]  /*a540*/  MOV R14, R38 ;  /* 0x00000026000e7202 */ /* 0x002fe20000000f00 */
[----:B--2---:R-:W-:Y:S01]  /*a550*/  IMAD.U32 R21, RZ, RZ, UR27 ;  /* 0x0000001bff157e24 */ /* 0x004fe2000f8e00ff */
        /* <DEDUP_REMOVED lines=8> */
.L_x_18116:
[----:B------:R-:W-:Y:S05]  /*a5e0*/  BSYNC.RECONVERGENT B0 ;  /* 0x0000000000007941 */ /* 0x000fea0003800200 */
.L_x_18115:
[----:B------:R-:W-:Y:S01]  /*a5f0*/  BSSY.RECONVERGENT B0, `(.L_x_18117) ;  /* 0x0000010000007945 */ /* 0x000fe20003800200 */
[----:B------:R-:W-:Y:S02]  /*a600*/  LOP3.LUT R10, R19, 0xff, RZ, 0xc0, !PT ;  /* 0x000000ff130a7812 */ /* 0x000fe400078ec0ff */
[----:B------:R-:W-:Y:S02]  /*a610*/  PRMT R25, R25, 0x7104, RZ ;  /* 0x0000710419197816 */ /* 0x000fe400000000ff */
[----:B0-2---:R-:W-:Y:S02]  /*a620*/  LOP3.LUT R21, R18, 0xff0000, RZ, 0xc0, !PT ;  /* 0x00ff000012157812 */ /* 0x005fe400078ec0ff */
[----:B-1----:R-:W-:Y:S01]  /*a630*/  F2FP.SATFINITE.E4M3.F32.PACK_AB_MERGE_C R29, RZ, R0, RZ ;  /* 0x00000000ff1d723e */ /* 0x002fe200048070ff */
[----:B------:R-:W-:Y:S06]  /*a640*/  @P0 BRA `(.L_x_18118) ;  /* 0x0000000000280947 */ /* 0x000fec0003800000 */
[----:B------:R-:W-:Y:S01]  /*a650*/  MOV R14, R38 ;  /* 0x00000026000e7202 */ /* 0x000fe20000000f00 */
[----:B------:R-:W-:Y:S01]  /*a660*/  IMAD.U32 R19, RZ, RZ, UR27 ;  /* 0x0000001bff137e24 */ /* 0x000fe2000f8e00ff */
        /* <DEDUP_REMOVED lines=8> */
.L_x_18118:
[----:B------:R-:W-:Y:S05]  /*a6f0*/  BSYNC.RECONVERGENT B0 ;  /* 0x0000000000007941 */ /* 0x000fea0003800200 */
.L_x_18117:
[----:B------:R-:W-:Y:S01]  /*a700*/  ISETP.LT.U32.AND P0, PT, R6, UR14, PT ;  /* 0x0000000e06007c0c */ /* 0x000fe2000bf01070 */
[----:B------:R-:W-:Y:S01]  /*a710*/  IMAD.U32 R0, R23, 0x10000, RZ ;  /* 0x0001000017007824 */ /* 0x000fe200078e00ff */
[----:B------:R-:W-:Y:S01]  /*a720*/  LOP3.LUT R17, R17, 0xffff, RZ, 0xc0, !PT ;  /* 0x0000ffff11117812 */ /* 0x000fe200078ec0ff */
[----:B------:R-:W-:Y:S01]  /*a730*/  BAR.SYNC.DEFER_BLOCKING 0x0 ;  /* 0x0000000000007b1d */ /* 0x000fe20000010000 */
[----:B------:R-:W-:Y:S01]  /*a740*/  LOP3.LUT R4, R29, 0xffff, RZ, 0xc0, !PT ;  /* 0x0000ffff1d047812 */ /* 0x000fe200078ec0ff */
[----:B------:R-:W-:Y:S01]  /*a750*/  USHF.L.U64.HI UR5, UR26, 0x1, UR23 ;  /* 0x000000011a057899 */ /* 0x000fe20008010217 */
[----:B------:R-:W-:Y:S01]  /*a760*/  FMNMX3 R26, |R26|, R13, |R27|, !PT ;  /* 0x0000000d1a1a7276 */ /* 0x000fe2000780061b */
[----:B------:R-:W-:Y:S01]  /*a770*/  IMAD.SHL.U32 R17, R17, 0x1000000, RZ ;  /* 0x0100000011117824 */ /* 0x000fe200078e00ff */
[----:B------:R-:W-:Y:S01]  /*a780*/  LOP3.LUT R10, R10, 0xff00, R25, 0xf8, !PT ;  /* 0x0000ff000a0a7812 */ /* 0x000fe200078ef819 */
[----:B------:R-:W-:Y:S01]  /*a790*/  USHF.L.U32 UR4, UR26, 0x1, URZ ;  /* 0x000000011a047899 */ /* 0x000fe200080006ff */
[----:B------:R-:W-:Y:S01]  /*a7a0*/  LOP3.LUT R12, R21, 0xffff, R12, 0xf8, !PT ;  /* 0x0000ffff150c7812 */ /* 0x000fe200078ef80c */
[----:B------:R-:W-:Y:S01]  /*a7b0*/  BSSY.RECONVERGENT B0, `(.L_x_18119) ;  /* 0x000006f000007945 */ /* 0x000fe20003800200 */
[----:B------:R-:W-:-:S02]  /*a7c0*/  LOP3.LUT R13, R0, 0xff0000, RZ, 0xc0, !PT ;  /* 0x00ff0000000d7812 */ /* 0x000fc400078ec0ff */
[----:B------:R-:W-:Y:S02]  /*a7d0*/  SHF.L.U32 R4, R4, 0x18, RZ ;  /* 0x0000001804047819 */ /* 0x000fe400000006ff */
[----:B------:R-:W-:Y:S02]  /*a7e0*/  LOP3.LUT R12, R12, 0xff000000, R17, 0xf8, !PT ;  /* 0xff0000000c0c7812 */ /* 0x000fe400078ef811 */
[----:B------:R-:W-:Y:S02]  /*a7f0*/  LOP3.LUT R13, R4, R10, R13, 0xfe, !PT ;  /* 0x0000000a040d7212 */ /* 0x000fe400078efe0d */
[----:B------:R-:W-:Y:S02]  /*a800*/  FMNMX3 R30, |R30|, R26, |R49|, !PT ;  /* 0x0000001a1e1e7276 */ /* 0x000fe40007800631 */
[----:B------:R-:W-:Y:S02]  /*a810*/  IADD3 R0, PT, PT, -R6, UR14, RZ ;  /* 0x0000000e06007c10 */ /* 0x000fe4000fffe1ff */
[----:B------:R-:W-:Y:S01]  /*a820*/  IADD3 R8, PT, PT, R8, UR14, RZ ;  /* 0x0000000e08087c10 */ /* 0x000fe2000fffe0ff */
        /* <DEDUP_REMOVED lines=9> */
[----:B0-----:R-:W-:-:S03]  /*a8c0*/  IMAD.WIDE.U32 R14, R14, UR26, RZ ;  /* 0x0000001a0e0e7c25 */ /* 0x001fc6000f8e00ff */
        /* <DEDUP_REMOVED lines=9> */
.L_x_18123:
        /* <DEDUP_REMOVED lines=19> */
[----:B------:R-:W2:Y:S01]  /*aa90*/  @!P2 LDS.64 R22, [R20] ;  /* 0x000000001416a984 */ /* 0x000ea20000000a00 */
        /* <DEDUP_REMOVED lines=14> */
[C---:B------:R-:W-:Y:S02]  /*ab80*/  @!P1 IADD3 R4, P5, PT, R49.reuse, R32, RZ ;  /* 0x0000002031049210 */ /* 0x040fe40007fbe0ff */
        /* <DEDUP_REMOVED lines=13> */
.L_x_18122:
[----:B------:R-:W-:Y:S05]  /*ac60*/  BSYNC.RECONVERGENT B1 ;  /* 0x0000000000017941 */ /* 0x000fea0003800200 */
.L_x_18121:
[----:B------:R-:W-:Y:S05]  /*ac70*/  @!P0 BRA `(.L_x_18120) ;  /* 0x0000000000888947 */ /* 0x000fea0003800000 */
[----:B0-----:R-:W-:Y:S01]  /*ac80*/  LOP3.LUT R17, R4, 0x1f, RZ, 0xc0, !PT ;  /* 0x0000001f04117812 */ /* 0x001fe200078ec0ff */
[----:B------:R-:W-:-:S03]  /*ac90*/  IMAD.IADD R10, R6, 0x1, R39 ;  /* 0x00000001060a7824 */ /* 0x000fc600078e0227 */
[----:B------:R-:W-:Y:S02]  /*aca0*/  ISETP.GE.U32.AND P0, PT, R17, UR7, PT ;  /* 0x0000000711007c0c */ /* 0x000fe4000bf06070 */
[----:B------:R-:W-:-:S11]  /*acb0*/  LEA R18, R10, R33, 0x3 ;  /* 0x000000210a127211 */ /* 0x000fd600078e18ff */
[----:B------:R-:W0:Y:S01]  /*acc0*/  @!P0 LDS.64 R14, [R18] ;  /* 0x00000000120e8984 */ /* 0x000e220000000a00 */
        /* <DEDUP_REMOVED lines=29> */
.L_x_18120:
[----:B------:R-:W-:Y:S05]  /*aea0*/  BSYNC.RECONVERGENT B0 ;  /* 0x0000000000007941 */ /* 0x000fea0003800200 */
.L_x_18119:
[----:B------:R-:W-:Y:S01]  /*aeb0*/  BAR.SYNC.DEFER_BLOCKING 0x0 ;  /* 0x0000000000007b1d */ /* 0x000fe20000010000 */
[C---:B------:R-:W-:Y:S01]  /*aec0*/  ISETP.LT.U32.AND P0, PT, R6.reuse, UR14, PT ;  /* 0x0000000e06007c0c */ /* 0x040fe2000bf01070 */
[----:B------:R-:W-:-:S04]  /*aed0*/  IMAD.IADD R3, R6, 0x1, R3 ;  /* 0x0000000106037824 */ /* 0x000fc800078e0203 */
[----:B------:R-:W-:Y:S01]  /*aee0*/  BSSY.RECONVERGENT B0, `(.L_x_18124) ;  /* 0x000006a000007945 */ /* 0x000fe20003800200 */
[C---:B01----:R-:W-:Y:S02]  /*aef0*/  IMAD R17, R3.reuse, UR23, RZ ;  /* 0x0000001703117c24 */ /* 0x043fe4000f8e02ff */
        /* <DEDUP_REMOVED lines=9> */
[----:B0-----:R-:W-:Y:S01]  /*af90*/  MOV R35, UR14 ;  /* 0x0000000e00237c02 */ /* 0x001fe20008000f00 */
[----:B------:R-:W-:Y:S01]  /*afa0*/  IMAD.IADD R10, R15, 0x1, R17 ;  /* 0x000000010f0a7824 */ /* 0x000fe200078e0211 */
[----:B------:R-:W-:Y:S01]  /*afb0*/  MOV R8, R14 ;  /* 0x0000000e00087202 */ /* 0x000fe20000000f00 */
[----:B------:R-:W-:Y:S01]  /*afc0*/  IMAD.MOV.U32 R27, RZ, RZ, RZ ;  /* 0x000000ffff1b7224 */ /* 0x000fe200078e00ff */
[----:B------:R-:W-:-:S04]  /*afd0*/  LOP3.LUT R35, R35, 0x3, RZ, 0xc0, !PT ;  /* 0x0000000323237812 */ /* 0x000fc800078ec0ff */
[----:B------:R-:W-:-:S03]  /*afe0*/  ISETP.NE.AND P0, PT, R35, RZ, PT ;  /* 0x000000ff2300720c */ /* 0x000fc60003f05270 */
[----:B------:R-:W-:Y:S10]  /*aff0*/  @!P1 BRA `(.L_x_18127) ;  /* 0x0000000000d09947 */ /* 0x000ff40003800000 */
[----:B------:R-:W-:Y:S01]  /*b000*/  IMAD.IADD R27, R0, 0x1, -R35 ;  /* 0x00000001001b7824 */ /* 0x000fe200078e0a23 */
[----:B------:R-:W-:-:S04]  /*b010*/  LEA R2, R9, R2, 0x5 ;  /* 0x0000000209027211 */ /* 0x000fc800078e28ff */
[----:B------:R-:W-:Y:S02]  /*b020*/  IADD3 R31, PT, PT, R2, 0x10, R31 ;  /* 0x00000010021f7810 */ /* 0x000fe40007ffe01f */
[----:B------:R-:W-:-:S07]  /*b030*/  IADD3 R0, PT, PT, -R27, RZ, RZ ;  /* 0x000000ff1b007210 */ /* 0x000fce0007ffe1ff */
.L_x_18128:
        /* <DEDUP_REMOVED lines=11> */
[----:B------:R-:W0:Y:S01]  /*b0f0*/  @!P4 LDS.64 R2, [R31+-0x10] ;  /* 0xfffff0001f02c984 */ /* 0x000e220000000a00 */
[----:B------:R-:W-:Y:S02]  /*b100*/  ISETP.GE.U32.AND P1, PT, R29, UR7, PT ;  /* 0x000000071d007c0c */ /* 0x000fe4000bf26070 */
[----:B------:R-:W-:Y:S02]  /*b110*/  @!P4 IADD3 R4, P6, PT, R13, R8, RZ ;  /* 0x000000080d04c210 */ /* 0x000fe40007fde0ff */
[----:B------:R-:W-:Y:S01]  /*b120*/  IADD3 R8, P5, PT, R8, UR4, RZ ;  /* 0x0000000408087c10 */ /* 0x000fe2000ffbe0ff */
[----:B------:R-:W1:Y:S01]  /*b130*/  @!P3 LDS.64 R12, [R31+-0x8] ;  /* 0xfffff8001f0cb984 */ /* 0x000e620000000a00 */
[----:B------:R-:W-:-:S02]  /*b140*/  @!P4 IADD3.X R5, PT, PT, RZ, R10, RZ, P6, !PT ;  /* 0x0000000aff05c210 */ /* 0x000fc400037fe4ff */
[----:B------:R-:W-:Y:S01]  /*b150*/  @!P4 LEA R18, P6, R4, UR6, 0x3 ;  /* 0x000000060412cc11 */ /* 0x000fe2000f8c18ff */
[----:B------:R-:W2:Y:S01]  /*b160*/  @!P2 LDS.64 R14, [R31] ;  /* 0x000000001f0ea984 */ /* 0x000ea20000000a00 */
[----:B------:R-:W-:Y:S02]  /*b170*/  IADD3.X R10, PT, PT, R10, UR5, RZ, P5, !PT ;  /* 0x000000050a0a7c10 */ /* 0x000fe4000affe4ff */
[----:B------:R-:W-:Y:S01]  /*b180*/  @!P4 LEA.HI.X R19, R4, UR11, R5, 0x3, P6 ;  /* 0x0000000b0413cc11 */ /* 0x000fe2000b0f1c05 */
[----:B------:R3:W4:Y:S01]  /*b190*/  @!P1 LDS.64 R16, [R31+0x8] ;  /* 0x000008001f109984 */ /* 0x0007220000000a00 */
        /* <DEDUP_REMOVED lines=13> */
[----:B0-----:R0:W-:Y:S01]  /*b270*/  @!P4 STG.E.64 desc[UR24][R18.64], R2 ;  /* 0x000000021200c986 */ /* 0x0011e2000c101b18 */
[----:B---3--:R-:W-:-:S03]  /*b280*/  IADD3 R31, PT, PT, R31, 0x20, RZ ;  /* 0x000000201f1f7810 */ /* 0x008fc60007ffe0ff */
[----:B------:R-:W-:Y:S01]  /*b290*/  @!P1 IMAD.X R5, RZ, RZ, R10, P5 ;  /* 0x000000ffff059224 */ /* 0x000fe200028e060a */
[C---:B------:R-:W-:Y:S01]  /*b2a0*/  @!P1 LEA R24, P5, R4.reuse, UR6, 0x3 ;  /* 0x0000000604189c11 */ /* 0x040fe2000f8a18ff */
[----:B-1----:R0:W-:Y:S03]  /*b2b0*/  @!P3 STG.E.64 desc[UR24][R20.64], R12 ;  /* 0x0000000c1400b986 */ /* 0x0021e6000c101b18 */
[----:B------:R-:W-:Y:S01]  /*b2c0*/  @!P1 LEA.HI.X R25, R4, UR11, R5, 0x3, P5 ;  /* 0x0000000b04199c11 */ /* 0x000fe2000a8f1c05 */
[----:B--2---:R0:W-:Y:S01]  /*b2d0*/  @!P2 STG.E.64 desc[UR24][R22.64], R14 ;  /* 0x0000000e1600a986 */ /* 0x0041e2000c101b18 */
[----:B------:R-:W-:Y:S01]  /*b2e0*/  ISETP.NE.AND P2, PT, R0, RZ, PT ;  /* 0x000000ff0000720c */ /* 0x000fe20003f45270 */
[----:B------:R-:W-:Y:S02]  /*b2f0*/  VIADD R5, R29, 0x1f ;  /* 0x0000001f1d057836 */ /* 0x000fe40000000000 */
[----:B----4-:R0:W-:Y:S01]  /*b300*/  @!P1 STG.E.64 desc[UR24][R24.64], R16 ;  /* 0x0000001018009986 */ /* 0x0101e2000c101b18 */
[----:B------:R-:W-:-:S04]  /*b310*/  IADD3 R8, P1, PT, R8, UR4, RZ ;  /* 0x0000000408087c10 */ /* 0x000fc8000ff3e0ff */
[----:B------:R-:W-:-:S05]  /*b320*/  IADD3.X R10, PT, PT, R10, UR5, RZ, P1, !PT ;  /* 0x000000050a0a7c10 */ /* 0x000fca0008ffe4ff */
[----:B------:R-:W-:Y:S05]  /*b330*/  @P2 BRA `(.L_x_18128) ;  /* 0xfffffffc00402947 */ /* 0x000fea000383ffff */
.L_x_18127:
[----:B------:R-:W-:Y:S05]  /*b340*/  BSYNC.RECONVERGENT B1 ;  /* 0x0000000000017941 */ /* 0x000fea0003800200 */
.L_x_18126:
        /* <DEDUP_REMOVED lines=35> */
.L_x_18125:
[----:B------:R-:W-:Y:S05]  /*b580*/  BSYNC.RECONVERGENT B0 ;  /* 0x0000000000007941 */ /* 0x000fea0003800200 */
.L_x_18124:
        /* <DEDUP_REMOVED lines=39> */
.L_x_18137:
[----:B------:R-:W-:Y:S02]  /*b800*/  ISETP.NE.AND P0, PT, R11, RZ, PT ;  /* 0x000000ff0b00720c */ /* 0x000fe40003f05270 */
[----:B-1----:R-:W-:-:S11]  /*b810*/  FMNMX R5, R2, R5, !PT ;  /* 0x0000000502057209 */ /* 0x002fd60007800000 */
[----:B------:R-:W-:Y:S05]  /*b820*/  @P0 BRA `(.L_x_18130) ;  /* 0x0000000000080947 */ /* 0x000fea0003800000 */
[----:B0-----:R-:W0:Y:S02]  /*b830*/  LDC.64 R2, c[0x0][0x3a8] ;  /* 0x0000ea00ff027b82 */ /* 0x001e240000000a00 */
[----:B0-----:R1:W-:Y:S02]  /*b840*/  REDG.E.MAX.S32.STRONG.GPU desc[UR24][R2.64], R5 ;  /* 0x000000050200798e */ /* 0x0013e4000d12e318 */
.L_x_18130:
[----:B------:R-:W-:Y:S05]  /*b850*/  BSYNC B0 ;  /* 0x0000000000007941 */ /* 0x000fea0003800000 */
.L_x_18129:
        /* <DEDUP_REMOVED lines=11> */
[----:B01----:R-:W-:Y:S05]  /*b910*/  CALL.REL.NOINC `($__internal_501_$__cuda_sm20_rcp_rn_f32_slowpath) ;  /* 0x0000000400987944 */ /* 0x003fea0003c00000 */
[----:B------:R-:W-:Y:S05]  /*b920*/  BRA `(.L_x_18133) ;  /* 0x0000000000147947 */ /* 0x000fea0003800000 */
.L_x_18132:
[----:B0-----:R-:W0:Y:S01]  /*b930*/  MUFU.RCP R12, UR13 ;  /* 0x0000000d000c7d08 */ /* 0x001e220008001000 */
[----:B-1----:R-:W-:-:S04]  /*b940*/  IMAD.U32 R3, RZ, RZ, UR13 ;  /* 0x0000000dff037e24 */ /* 0x002fc8000f8e00ff */
[----:B0-----:R-:W-:-:S04]  /*b950*/  FFMA R0, R12, R3, -1 ;  /* 0xbf8000000c007423 */ /* 0x001fc80000000003 */
[----:B------:R-:W-:-:S04]  /*b960*/  FADD.FTZ R3, -R0, -RZ ;  /* 0x800000ff00037221 */ /* 0x000fc80000010100 */
[----:B------:R-:W-:-:S07]  /*b970*/  FFMA R12, R12, R3, R12 ;  /* 0x000000030c0c7223 */ /* 0x000fce000000000c */
.L_x_18133:
[----:B------:R-:W0:Y:S02]  /*b980*/  LDC.64 R2, c[0x0][0x3b0] ;  /* 0x0000ec00ff027b82 */ /* 0x000e240000000a00 */
[----:B0-----:R-:W-:Y:S01]  /*b990*/  STG.E desc[UR24][R2.64], R12 ;  /* 0x0000000c02007986 */ /* 0x001fe2000c101918 */
[----:B------:R-:W-:Y:S05]  /*b9a0*/  EXIT ;  /* 0x000000000000794d */ /* 0x000fea0003800000 */
.L_x_18131:
[----:B------:R-:W-:Y:S01]  /*b9b0*/  MOV R7, 0x4 ;  /* 0x0000000400077802 */ /* 0x000fe20000000f00 */
[----:B------:R-:W-:Y:S01]  /*b9c0*/  IMAD.MOV.U32 R9, RZ, RZ, 0x1f ;  /* 0x0000001fff097424 */ /* 0x000fe200078e00ff */
[----:B------:R-:W-:-:S07]  /*b9d0*/  MOV R4, 0xffffffff ;  /* 0xffffffff00047802 */ /* 0x000fce0000000f00 */
[----:B01----:R-:W-:Y:S05]  /*b9e0*/  WARPSYNC.COLLECTIVE R4, `(.L_x_18134) ;  /* 0x0000000004087348 */ /* 0x003fea0003c00000 */
[----:B-1----:R1:W2:Y:S02]  /*b9f0*/  SHFL.DOWN P0, R5, R0, R7, R9 ;  /* 0x0800000700057389 */ /* 0x0022a40000000009 */
[----:B012---:R-:W-:Y:S05]  /*ba00*/  ENDCOLLECTIVE ;  /* 0x000000000000791b */ /* 0x007fea0003800000 */
.L_x_18134:
[----:B------:R-:W-:Y:S02]  /*ba10*/  IMAD.MOV.U32 R7, RZ, RZ, 0x2 ;  /* 0x00000002ff077424 */ /* 0x000fe400078e00ff */
[----:B------:R-:W-:-:S05]  /*ba20*/  IMAD.MOV.U32 R3, RZ, RZ, R5 ;  /* 0x000000ffff037224 */ /* 0x000fca00078e0005 */
[----:B------:R-:W-:-:S04]  /*ba30*/  FMNMX R3, R3, R0, !PT ;  /* 0x0000000003037209 */ /* 0x000fc80007800000 */
[----:B------:R-:W-:-:S07]  /*ba40*/  MOV R0, R3 ;  /* 0x0000000300007202 */ /* 0x000fce0000000f00 */
[----:B------:R-:W-:Y:S05]  /*ba50*/  WARPSYNC.COLLECTIVE R4, `(.L_x_18135) ;  /* 0x0000000004087348 */ /* 0x000fea0003c00000 */
[----:B------:R0:W1:Y:S02]  /*ba60*/  SHFL.DOWN P0, R5, R0, R7, R9 ;  /* 0x0800000700057389 */ /* 0x0000640000000009 */
[----:B01----:R-:W-:Y:S05]  /*ba70*/  ENDCOLLECTIVE ;  /* 0x000000000000791b */ /* 0x003fea0003800000 */
.L_x_18135:
[----:B------:R-:W-:Y:S02]  /*ba80*/  MOV R7, 0x1 ;  /* 0x0000000100077802 */ /* 0x000fe40000000f00 */
[----:B------:R-:W-:-:S04]  /*ba90*/  MOV R2, R5 ;  /* 0x0000000500027202 */ /* 0x000fc80000000f00 */
[----:B------:R-:W-:-:S05]  /*baa0*/  FMNMX R2, R3, R2, !PT ;  /* 0x0000000203027209 */ /* 0x000fca0007800000 */
[----:B------:R-:W-:-:S07]  /*bab0*/  IMAD.MOV.U32 R0, RZ, RZ, R2 ;  /* 0x000000ffff007224 */ /* 0x000fce00078e0002 */
[----:B------:R-:W-:Y:S05]  /*bac0*/  WARPSYNC.COLLECTIVE R4, `(.L_x_18136) ;  /* 0x0000000004087348 */ /* 0x000fea0003c00000 */
[----:B------:R0:W1:Y:S02]  /*bad0*/  SHFL.DOWN P0, R5, R0, R7, R9 ;  /* 0x0800000700057389 */ /* 0x0000640000000009 */
[----:B01----:R-:W-:Y:S05]  /*bae0*/  ENDCOLLECTIVE ;  /* 0x000000000000791b */ /* 0x003fea0003800000 */
.L_x_18136:
[----:B------:R-:W-:Y:S05]  /*baf0*/  BRA `(.L_x_18137) ;  /* 0xfffffffc00407947 */ /* 0x000fea000383ffff */
        .weak           $__internal_500_$__cuda_sm20_div_u64
        .type           $__internal_500_$__cuda_sm20_div_u64,@function
        .size           $__internal_500_$__cuda_sm20_div_u64,($__internal_501_$__cuda_sm20_rcp_rn_f32_slowpath - $__internal_500_$__cuda_sm20_div_u64)
$__internal_500_$__cuda_sm20_div_u64:
        /* <DEDUP_REMOVED lines=71> */
[----:B------:R-:W-:Y:S11]  /*bf70*/  RET.REL.NODEC R2 `(_ZN18transformer_engine6detail38cast_transpose_fused_kernel_notalignedILb0ELb0ELb1EfNS_16CTDBiasDActParamIff13__nv_fp8_e4m3fEELi2ELi8ENS_5EmptyEXadL_ZNS_4siluIffEET_T0_RKS5_EEEEvT3_mmm) ;  /* 0xffffff4002207950 */ /* 0x000ff60003c3ffff */
        .weak           $__internal_501_$__cuda_sm20_rcp_rn_f32_slowpath
        .type           $__internal_501_$__cuda_sm20_rcp_rn_f32_slowpath,@function
        .size           $__internal_501_$__cuda_sm20_rcp_rn_f32_slowpath,(.L_x_29802 - $__internal_501_$__cuda_sm20_rcp_rn_f32_slowpath)
$__internal_501_$__cuda_sm20_rcp_rn_f32_slowpath:
        /* <DEDUP_REMOVED lines=15> */
.L_x_18139:
        /* <DEDUP_REMOVED lines=33> */
.L_x_18141:
[----:B------:R0:W1:Y:S02]  /*c280*/  MUFU.RCP R12, R0 ;  /* 0x00000000000c7308 */ /* 0x0000640000001000 */
.L_x_18140:
[----:B------:R-:W-:Y:S05]  /*c290*/  BSYNC B0 ;  /* 0x0000000000007941 */ /* 0x000fea0003800000 */
.L_x_18138:
[----:B------:R-:W-:Y:S02]  /*c2a0*/  HFMA2 R15, -RZ, RZ, 0, 0 ;  /* 0x00000000ff0f7431 */ /* 0x000fe400000001ff */
[----:B------:R-:W-:-:S04]  /*c2b0*/  IMAD.MOV.U32 R14, RZ, RZ, R8 ;  /* 0x000000ffff0e7224 */ /* 0x000fc800078e0008 */
[----:B01----:R-:W-:Y:S05]  /*c2c0*/  RET.REL.NODEC R14 `(_ZN18transformer_engine6detail38cast_transpose_fused_kernel_notalignedILb0ELb0ELb1EfNS_16CTDBiasDActParamIff13__nv_fp8_e4m3fEELi2ELi8ENS_5EmptyEXadL_ZNS_4siluIffEET_T0_RKS5_EEEEvT3_mmm) ;  /* 0xffffff3c0e4c7950 */ /* 0x003fea0003c3ffff */
.L_x_18142:
        /* <DEDUP_REMOVED lines=11> */
.L_x_29802:


//--------------------- .text._ZN18transformer_engine6detail38cast_transpose_fused_kernel_notalignedILb0ELb0ELb1EfNS_16CTDBiasDActParamIff13__nv_fp8_e5m2fEELi2ELi8ENS_5EmptyEXadL_ZNS_4siluIffEET_T0_RKS5_EEEEvT3_mmm --------------------------
	.section	.text._ZN18transformer_engine6detail38cast_transpose_fused_kernel_notalignedILb0ELb0ELb1EfNS_16CTDBiasDActParamIff13__nv_fp8_e5m2fEELi2ELi8ENS_5EmptyEXadL_ZNS_4siluIffEET_T0_RKS5_EEEEvT3_mmm,"ax",@progbits
	.align	128
        .global         _ZN18transformer_engine6detail38cast_transpose_fused_kernel_notalignedILb0ELb0ELb1EfNS_16CTDBiasDActParamIff13__nv_fp8_e5m2fEELi2ELi8ENS_5EmptyEXadL_ZNS_4siluIffEET_T0_RKS5_EEEEvT3_mmm
        .type           _ZN18transformer_engine6detail38cast_transpose_fused_kernel_notalignedILb0ELb0ELb1EfNS_16CTDBiasDActParamIff13__nv_fp8_e5m2fEELi2ELi8ENS_5EmptyEXadL_ZNS_4siluIffEET_T0_RKS5_EEEEvT3_mmm,@function
        .size           _ZN18transformer_engine6detail38cast_transpose_fused_kernel_notalignedILb0ELb0ELb1EfNS_16CTDBiasDActParamIff13__nv_fp8_e5m2fEELi2ELi8ENS_5EmptyEXadL_ZNS_4siluIffEET_T0_RKS5_EEEEvT3_mmm,(.L_x_29804 - _ZN18transformer_engine6detail38cast_transpose_fused_kernel_notalignedILb0ELb0ELb1EfNS_16CTDBiasDActParamIff13__nv_fp8_e5m2fEELi2ELi8ENS_5EmptyEXadL_ZNS_4siluIffEET_T0_RKS5_EEEEvT3_mmm)
        .other          _ZN18transformer_engine6detail38cast_transpose_fused_kernel_notalignedILb0ELb0ELb1EfNS_16CTDBiasDActParamIff13__nv_fp8_e5m2fEELi2ELi8ENS_5EmptyEXadL_ZNS_4siluIffEET_T0_RKS5_EEEEvT3_mmm,@"STO_CUDA_ENTRY STV_DEFAULT"
_ZN18transformer_engine6detail38cast_transpose_fused_kernel_notalignedILb0ELb0ELb1EfNS_16CTDBiasDActParamIff13__nv_fp8_e5m2fEELi2ELi8ENS_5EmptyEXadL_ZNS_4siluIffEET_T0_RKS5_EEEEvT3_mmm:
.text._ZN18transformer_engine6detail38cast_transpose_fused_kernel_notalignedILb0ELb0ELb1EfNS_16CTDBiasDActParamIff13__nv_fp8_e5m2fEELi2ELi8ENS_5EmptyEXadL_ZNS_4siluIffEET_T0_RKS5_EEEEvT3_mmm:
        /* <DEDUP_REMOVED lines=44> */
.L_x_18143:
[----:B------:R-:W-:-:S07]  /*02c0*/  MOV R4, 0x2e0 ;  /* 0x000002e000047802 */ /* 0x000fce0000000f00 */
[----:B------:R-:W-:Y:S05]  /*02d0*/  CALL.REL.NOINC `($__internal_502_$__cuda_sm20_div_u64) ;  /* 0x000000b800087944 */ /* 0x000fea0003c00000 */
        /* <DEDUP_REMOVED lines=11> */
.L_x_18144:
        /* <DEDUP_REMOVED lines=224> */
[----:B-----5:R-:W-:Y:S05]  /*1190*/  CALL.REL.NOINC `($__internal_503_$__cuda_sm20_rcp_rn_f32_slowpath) ;  /* 0x000000ac00787944 */ /* 0x020fea0003c00000 */
[----:B------:R-:W-:Y:S05]  /*11a0*/  BRA `(.L_x_18147) ;  /* 0x0000000000107947 */ /* 0x000fea0003800000 */
.L_x_18146:
[----:B------:R-:W0:Y:S02]  /*11b0*/  MUFU.RCP R12, R15 ;  /* 0x0000000f000c7308 */ /* 0x000e240000001000 */
[----:B0-----:R-:W-:-:S04]  /*11c0*/  FFMA R0, R15, R12, -1 ;  /* 0xbf8000000f007423 */ /* 0x001fc8000000000c */
[----:B------:R-:W-:-:S04]  /*11d0*/  FADD.FTZ R13, -R0, -RZ ;  /* 0x800000ff000d7221 */ /* 0x000fc80000010100 */
[----:B------:R-:W-:-:S07]  /*11e0*/  FFMA R12, R12, R13, R12 ;  /* 0x0000000d0c0c7223 */ /* 0x000fce000000000c */
.L_x_18147:
[----:B------:R-:W-:Y:S05]  /*11f0*/  BSYNC.RECONVERGENT B1 ;  /* 0x0000000000017941 */ /* 0x000fea0003800200 */
.L_x_18145:
        /* <DEDUP_REMOVED lines=18> */
[----:B-----5:R-:W-:Y:S05]  /*1320*/  CALL.REL.NOINC `($__internal_503_$__cuda_sm20_rcp_rn_f32_slowpath) ;  /* 0x000000ac00147944 */ /* 0x020fea0003c00000 */
[----:B------:R-:W-:Y:S05]  /*1330*/  BRA `(.L_x_18150) ;  /* 0x0000000000107947 */ /* 0x000fea0003800000 */
.L_x_18149:
[----:B------:R-:W0:Y:S02]  /*1340*/  MUFU.RCP R12, R15 ;  /* 0x0000000f000c7308 */ /* 0x000e240000001000 */
[----:B0-----:R-:W-:-:S04]  /*1350*/  FFMA R0, R15, R12, -1 ;  /* 0xbf8000000f007423 */ /* 0x001fc8000000000c */
[----:B------:R-:W-:-:S04]  /*1360*/  FADD.FTZ R13, -R0, -RZ ;  /* 0x800000ff000d7221 */ /* 0x000fc80000010100 */
[----:B------:R-:W-:-:S07]  /*1370*/  FFMA R12, R12, R13, R12 ;  /* 0x0000000d0c0c7223 */ /* 0x000fce000000000c */
.L_x_18150:
[----:B------:R-:W-:Y:S05]  /*1380*/  BSYNC.RECONVERGENT B1 ;  /* 0x0000000000017941 */ /* 0x000fea0003800200 */
.L_x_18148:
        /* <DEDUP_REMOVED lines=18> */
[----:B------:R-:W-:Y:S05]  /*14b0*/  CALL.REL.NOINC `($__internal_503_$__cuda_sm20_rcp_rn_f32_slowpath) ;  /* 0x000000a800b07944 */ /* 0x000fea0003c00000 */
[----:B------:R-:W-:Y:S05]  /*14c0*/  BRA `(.L_x_18153) ;  /* 0x0000000000107947 */ /* 0x000fea0003800000 */
.L_x_18152:
[----:B------:R-:W0:Y:S02]  /*14d0*/  MUFU.RCP R12, R15 ;  /* 0x0000000f000c7308 */ /* 0x000e240000001000 */
[----:B0-----:R-:W-:-:S04]  /*14e0*/  FFMA R0, R15, R12, -1 ;  /* 0xbf8000000f007423 */ /* 0x001fc8000000000c */
[----:B------:R-:W-:-:S04]  /*14f0*/  FADD.FTZ R13, -R0, -RZ ;  /* 0x800000ff000d7221 */ /* 0x000fc80000010100 */
[----:B------:R-:W-:-:S07]  /*1500*/  FFMA R12, R12, R13, R12 ;  /* 0x0000000d0c0c7223 */ /* 0x000fce000000000c */
.L_x_18153:
[----:B------:R-:W-:Y:S05]  /*1510*/  BSYNC.RECONVERGENT B1 ;  /* 0x0000000000017941 */ /* 0x000fea0003800200 */
.L_x_18151:
        /* <DEDUP_REMOVED lines=18> */
[----:B------:R-:W-:Y:S05]  /*1640*/  CALL.REL.NOINC `($__internal_503_$__cuda_sm20_rcp_rn_f32_slowpath) ;  /* 0x000000a8004c7944 */ /* 0x000fea0003c00000 */
[----:B------:R-:W-:Y:S05]  /*1650*/  BRA `(.L_x_18156) ;  /* 0x0000000000107947 */ /* 0x000fea0003800000 */
.L_x_18155:
[----:B------:R-:W0:Y:S02]  /*1660*/  MUFU.RCP R12, R15 ;  /* 0x0000000f000c7308 */ /* 0x000e240000001000 */
[----:B0-----:R-:W-:-:S04]  /*1670*/  FFMA R0, R15, R12, -1 ;  /* 0xbf8000000f007423 */ /* 0x001fc8000000000c */
[----:B------:R-:W-:-:S04]  /*1680*/  FADD.FTZ R13, -R0, -RZ ;  /* 0x800000ff000d7221 */ /* 0x000fc80000010100 */
[----:B------:R-:W-:-:S07]  /*1690*/  FFMA R12, R12, R13, R12 ;  /* 0x0000000d0c0c7223 */ /* 0x000fce000000000c */
.L_x_18156:
[----:B------:R-:W-:Y:S05]  /*16a0*/  BSYNC.RECONVERGENT B1 ;  /* 0x0000000000017941 */ /* 0x000fea0003800200 */
.L_x_18154:
        /* <DEDUP_REMOVED lines=18> */
[----:B------:R-:W-:Y:S05]  /*17d0*/  CALL.REL.NOINC `($__internal_503_$__cuda_sm20_rcp_rn_f32_slowpath) ;  /* 0x000000a400e87944 */ /* 0x000fea0003c00000 */
[----:B------:R-:W-:Y:S05]  /*17e0*/  BRA `(.L_x_18159) ;  /* 0x0000000000107947 */ /* 0x000fea0003800000 */
.L_x_18158:
[----:B------:R-:W0:Y:S02]  /*17f0*/  MUFU.RCP R12, R15 ;  /* 0x0000000f000c7308 */ /* 0x000e240000001000 */
[----:B0-----:R-:W-:-:S04]  /*1800*/  FFMA R0, R15, R12, -1 ;  /* 0xbf8000000f007423 */ /* 0x001fc8000000000c */
[----:B------:R-:W-:-:S04]  /*1810*/  FADD.FTZ R13, -R0, -RZ ;  /* 0x800000ff000d7221 */ /* 0x000fc80000010100 */
[----:B------:R-:W-:-:S07]  /*1820*/  FFMA R12, R12, R13, R12 ;  /* 0x0000000d0c0c7223 */ /* 0x000fce000000000c */
.L_x_18159:
[----:B------:R-:W-:Y:S05]  /*1830*/  BSYNC.RECONVERGENT B1 ;  /* 0x0000000000017941 */ /* 0x000fea0003800200 */
.L_x_18157:
        /* <DEDUP_REMOVED lines=20> */
.L_x_18161:
[----:B------:R-:W0:Y:S02]  /*1980*/  MUFU.RCP R12, R15 ;  /* 0x0000000f000c7308 */ /* 0x000e240000001000 */
[----:B0-----:R-:W-:-:S04]  /*1990*/  FFMA R0, R15, R12, -1 ;  /* 0xbf8000000f007423 */ /* 0x001fc8000000000c */
[----:B------:R-:W-:-:S04]  /*19a0*/  FADD.FTZ R13, -R0, -RZ ;  /* 0x800000ff000d7221 */ /* 0x000fc80000010100 */
[----:B------:R-:W-:-:S07]  /*19b0*/  FFMA R12, R12, R13, R12 ;  /* 0x0000000d0c0c7223 */ /* 0x000fce000000000c */
.L_x_18162:
[----:B------:R-:W-:Y:S05]  /*19c0*/  BSYNC.RECONVERGENT B1 ;  /* 0x0000000000017941 */ /* 0x000fea0003800200 */
.L_x_18160:
        /* <DEDUP_REMOVED lines=20> */
.L_x_18164:
[----:B------:R-:W0:Y:S02]  /*1b10*/  MUFU.RCP R12, R15 ;  /* 0x0000000f000c7308 */ /* 0x000e240000001000 */
[----:B0-----:R-:W-:-:S04]  /*1b20*/  FFMA R0, R15, R12, -1 ;  /* 0xbf8000000f007423 */ /* 0x001fc8000000000c */
[----:B------:R-:W-:-:S04]  /*1b30*/  FADD.FTZ R13, -R0, -RZ ;  /* 0x800000ff000d7221 */ /* 0x000fc80000010100 */
[----:B------:R-:W-:-:S07]  /*1b40*/  FFMA R12, R12, R13, R12 ;  /* 0x0000000d0c0c7223 */ /* 0x000fce000000000c */
.L_x_18165:
[----:B------:R-:W-:Y:S05]  /*1b50*/  BSYNC.RECONVERGENT B1 ;  /* 0x0000000000017941 */ /* 0x000fea0003800200 */
.L_x_18163:
        /* <DEDUP_REMOVED lines=20> */
.L_x_18167:
[----:B------:R-:W0:Y:S02]  /*1ca0*/  MUFU.RCP R12, R15 ;  /* 0x0000000f000c7308 */ /* 0x000e240000001000 */
[----:B0-----:R-:W-:-:S04]  /*1cb0*/  FFMA R0, R15, R12, -1 ;  /* 0xbf8000000f007423 */ /* 0x001fc8000000000c */
[----:B------:R-:W-:-:S04]  /*1cc0*/  FADD.FTZ R13, -R0, -RZ ;  /* 0x800000ff000d7221 */ /* 0x000fc80000010100 */
[----:B------:R-:W-:-:S07]  /*1cd0*/  FFMA R12, R12, R13, R12 ;  /* 0x0000000d0c0c7223 */ /* 0x000fce000000000c */
.L_x_18168:
[----:B------:R-:W-:Y:S05]  /*1ce0*/  BSYNC.RECONVERGENT B1 ;  /* 0x0000000000017941 */ /* 0x000fea0003800200 */
.L_x_18166:
        /* <DEDUP_REMOVED lines=20> */
.L_x_18170:
[----:B------:R-:W0:Y:S02]  /*1e30*/  MUFU.RCP R12, R15 ;  /* 0x0000000f000c7308 */ /* 0x000e240000001000 */
[----:B0-----:R-:W-:-:S04]  /*1e40*/  FFMA R0, R15, R12, -1 ;  /* 0xbf8000000f007423 */ /* 0x001fc8000000000c */
[----:B------:R-:W-:-:S04]  /*1e50*/  FADD.FTZ R13, -R0, -RZ ;  /* 0x800000ff000d7221 */ /* 0x000fc80000010100 */
[----:B------:R-:W-:-:S07]  /*1e60*/  FFMA R12, R12, R13, R12 ;  /* 0x0000000d0c0c7223 */ /* 0x000fce000000000c */
.L_x_18171:
[----:B------:R-:W-:Y:S05]  /*1e70*/  BSYNC.RECONVERGENT B1 ;  /* 0x0000000000017941 */ /* 0x000fea0003800200 */
.L_x_18169:
        /* <DEDUP_REMOVED lines=20> */
.L_x_18173:
[----:B------:R-:W0:Y:S02]  /*1fc0*/  MUFU.RCP R12, R15 ;  /* 0x0000000f000c7308 */ /* 0x000e240000001000 */
[----:B0-----:R-:W-:-:S04]  /*1fd0*/  FFMA R0, R15, R12, -1 ;  /* 0xbf8000000f007423 */ /* 0x001fc8000000000c */
[----:B------:R-:W-:-:S04]  /*1fe0*/  FADD.FTZ R13, -R0, -RZ ;  /* 0x800000ff000d7221 */ /* 0x000fc80000010100 */
[----:B------:R-:W-:-:S07]  /*1ff0*/  FFMA R12, R12, R13, R12 ;  /* 0x0000000d0c0c7223 */ /* 0x000fce000000000c */
.L_x_18174:
[----:B------:R-:W-:Y:S05]  /*2000*/  BSYNC.RECONVERGENT B1 ;  /* 0x0000000000017941 */ /* 0x000fea0003800200 */
.L_x_18172:
        /* <DEDUP_REMOVED lines=20> */
.L_x_18176:
[----:B------:R-:W0:Y:S02]  /*2150*/  MUFU.RCP R12, R15 ;  /* 0x0000000f000c7308 */ /* 0x000e240000001000 */
[----:B0-----:R-:W-:-:S04]  /*2160*/  FFMA R0, R15, R12, -1 ;  /* 0xbf8000000f007423 */ /* 0x001fc8000000000c */
[----:B------:R-:W-:-:S04]  /*2170*/  FADD.FTZ R13, -R0, -RZ ;  /* 0x800000ff000d7221 */ /* 0x000fc80000010100 */
[----:B------:R-:W-:-:S07]  /*2180*/  FFMA R12, R12, R13, R12 ;  /* 0x0000000d0c0c7223 */ /* 0x000fce000000000c */
.L_x_18177:
[----:B------:R-:W-:Y:S05]  /*2190*/  BSYNC.RECONVERGENT B1 ;  /* 0x0000000000017941 */ /* 0x000fea0003800200 */
.L_x_18175:
        /* <DEDUP_REMOVED lines=20> */
.L_x_18179:
[----:B------:R-:W0:Y:S02]  /*22e0*/  MUFU.RCP R12, R15 ;  /* 0x0000000f000c7308 */ /* 0x000e240000001000 */
[----:B0-----:R-:W-:-:S04]  /*22f0*/  FFMA R0, R15, R12, -1 ;  /* 0xbf8000000f007423 */ /* 0x001fc8000000000c */
[----:B------:R-:W-:-:S04]  /*2300*/  FADD.FTZ R13, -R0, -RZ ;  /* 0x800000ff000d7221 */ /* 0x000fc80000010100 */
[----:B------:R-:W-:-:S07]  /*2310*/  FFMA R12, R12, R13, R12 ;  /* 0x0000000d0c0c7223 */ /* 0x000fce000000000c */
.L_x_18180:
[----:B------:R-:W-:Y:S05]  /*2320*/  BSYNC.RECONVERGENT B1 ;  /* 0x0000000000017941 */ /* 0x000fea0003800200 */
.L_x_18178:
        /* <DEDUP_REMOVED lines=20> */
.L_x_18182:
[----:B------:R-:W0:Y:S02]  /*2470*/  MUFU.RCP R12, R15 ;  /* 0x0000000f000c7308 */ /* 0x000e240000001000 */
[----:B0-----:R-:W-:-:S04]  /*2480*/  FFMA R0, R15, R12, -1 ;  /* 0xbf8000000f007423 */ /* 0x001fc8000000000c */
[----:B------:R-:W-:-:S04]  /*2490*/  FADD.FTZ R13, -R0, -RZ ;  /* 0x800000ff000d7221 */ /* 0x000fc80000010100 */
[----:B------:R-:W-:-:S07]  /*24a0*/  FFMA R12, R12, R13, R12 ;  /* 0x0000000d0c0c7223 */ /* 0x000fce000000000c */
.L_x_18183:
[----:B------:R-:W-:Y:S05]  /*24b0*/  BSYNC.RECONVERGENT B1 ;  /* 0x0000000000017941 */ /* 0x000fea0003800200 */
.L_x_18181:
        /* <DEDUP_REMOVED lines=20> */
.L_x_18185:
[----:B------:R-:W0:Y:S02]  /*2600*/  MUFU.RCP R12, R15 ;  /* 0x0000000f000c7308 */ /* 0x000e240000001000 */
[----:B0-----:R-:W-:-:S04]  /*2610*/  FFMA R0, R15, R12, -1 ;  /* 0xbf8000000f007423 */ /* 0x001fc8000000000c */
[----:B------:R-:W-:-:S04]  /*2620*/  FADD.FTZ R13, -R0, -RZ ;  /* 0x800000ff000d7221 */ /* 0x000fc80000010100 */
[----:B------:R-:W-:-:S07]  /*2630*/  FFMA R12, R12, R13, R12 ;  /* 0x0000000d0c0c7223 */ /* 0x000fce000000000c */
.L_x_18186:
[----:B------:R-:W-:Y:S05]  /*2640*/  BSYNC.RECONVERGENT B1 ;  /* 0x0000000000017941 */ /* 0x000fea0003800200 */
.L_x_18184:
        /* <DEDUP_REMOVED lines=20> */
.L_x_18188:
[----:B------:R-:W0:Y:S02]  /*2790*/  MUFU.RCP R12, R15 ;  /* 0x0000000f000c7308 */ /* 0x000e240000001000 */
[----:B0-----:R-:W-:-:S04]  /*27a0*/  FFMA R0, R15, R12, -1 ;  /* 0xbf8000000f007423 */ /* 0x001fc8000000000c */
[----:B------:R-:W-:-:S04]  /*27b0*/  FADD.FTZ R13, -R0, -RZ ;  /* 0x800000ff000d7221 */ /* 0x000fc80000010100 */
[----:B------:R-:W-:-:S07]  /*27c0*/  FFMA R12, R12, R13, R12 ;  /* 0x0000000d0c0c7223 */ /* 0x000fce000000000c */
.L_x_18189:
[----:B------:R-:W-:Y:S05]  /*27d0*/  BSYNC.RECONVERGENT B1 ;  /* 0x0000000000017941 */ /* 0x000fea0003800200 */
.L_x_18187:
        /* <DEDUP_REMOVED lines=20> */
.L_x_18191:
[----:B------:R-:W0:Y:S02]  /*2920*/  MUFU.RCP R12, R15 ;  /* 0x0000000f000c7308 */ /* 0x000e240000001000 */
[----:B0-----:R-:W-:-:S04]  /*2930*/  FFMA R0, R15, R12, -1 ;  /* 0xbf8000000f007423 */ /* 0x001fc8000000000c */
[----:B------:R-:W-:-:S04]  /*2940*/  FADD.FTZ R13, -R0, -RZ ;  /* 0x800000ff000d7221 */ /* 0x000fc80000010100 */
[----:B------:R-:W-:-:S07]  /*2950*/  FFMA R12, R12, R13, R12 ;  /* 0x0000000d0c0c7223 */ /* 0x000fce000000000c */
.L_x_18192:
[----:B------:R-:W-:Y:S05]  /*2960*/  BSYNC.RECONVERGENT B1 ;  /* 0x0000000000017941 */ /* 0x000fea0003800200 */
.L_x_18190:
[----:B------:R-:W-:Y:S01]  /*2970*/  ISETP.GE.U32.AND P0, PT, R6, UR7, PT ;  /* 0x0000000706007c0c */ /* 0x000fe2000bf06070 */
[----:B------:R-:W-:Y:S01]  /*2980*/  FMUL R43, R35, UR13 ;  /* 0x0000000d232b7c20 */ /* 0x000fe20008400000 */
[----:B------:R-:W-:Y:S01]  /*2990*/  FMUL R41, R51, UR13 ;  /* 0x0000000d33297c20 */ /* 0x000fe20008400000 */
[----:B------:R-:W-:Y:S01]  /*29a0*/  IMAD.U32 R13, RZ, RZ, UR27 ;  /* 0x0000001bff0d7e24 */ /* 0x000fe2000f8e00ff */
[----:B------:R-:W-:Y:S01]  /*29b0*/  ISETP.GE.U32.OR P0, PT, R4, UR14, P0 ;  /* 0x0000000e04007c0c */ /* 0x000fe20008706470 */
[----:B------:R-:W-:Y:S01]  /*29c0*/  FMUL R0, R12, R45 ;  /* 0x0000002d0c007220 */ /* 0x000fe20000400000 */
[----:B------:R-:W-:Y:S01]  /*29d0*/  F2FP.SATFINITE.E5M2.F32.PACK_AB_MERGE_C R43, RZ, R43, RZ ;  /* 0x0000002bff2b723e */ /* 0x000fe200048060ff */
[----:B------:R-:W-:Y:S01]  /*29e0*/  IMAD.U32 R45, RZ, RZ, UR27 ;  /* 0x0000001bff2d7e24 */ /* 0x000fe2000f8e00ff */
[----:B------:R-:W-:Y:S01]  /*29f0*/  F2FP.SATFINITE.E5M2.F32.PACK_AB_MERGE_C R41, RZ, R41, RZ ;  /* 0x00000029ff29723e */ /* 0x000fe200048060ff */
        /* <DEDUP_REMOVED lines=24> */
[----:B------:R-:W-:Y:S02]  /*2b80*/  F2FP.SATFINITE.E5M2.F32.PACK_AB_MERGE_C R69, RZ, R69, RZ ;  /* 0x00000045ff45723e */ /* 0x000fe400048060ff */
[----:B------:R-:W-:Y:S02]  /*2b90*/  F2FP.SATFINITE.E5M2.F32.PACK_AB_MERGE_C R10, RZ, R10, RZ ;  /* 0x0000000aff0a723e */ /* 0x000fe400048060ff */
[----:B------:R-:W-:Y:S02]  /*2ba0*/  @!P0 LEA R32, P1, R60, UR8, 0x1 ;  /* 0x000000083c208c11 */ /* 0x000fe4000f8208ff */
[----:B------:R-:W-:-:S02]  /*2bb0*/  @!P0 LEA R12, P3, R42, UR8, 0x1 ;  /* 0x000000082a0c8c11 */ /* 0x000fc4000f8608ff */
[----:B------:R-:W-:Y:S02]  /*2bc0*/  F2FP.SATFINITE.E5M2.F32.PACK_AB_MERGE_C R71, RZ, R71, RZ ;  /* 0x00000047ff47723e */ /* 0x000fe400048060ff */
[----:B------:R-:W-:Y:S02]  /*2bd0*/  F2FP.SATFINITE.E5M2.F32.PACK_AB_MERGE_C R8, RZ, R8, RZ ;  /* 0x00000008ff08723e */ /* 0x000fe400048060ff */
        /* <DEDUP_REMOVED lines=12> */
[----:B------:R-:W-:-:S02]  /*2ca0*/  F2FP.SATFINITE.E5M2.F32.PACK_AB_MERGE_C R62, RZ, R62, RZ ;  /* 0x0000003eff3e723e */ /* 0x000fc400048060ff */
[----:B------:R-:W-:Y:S02]  /*2cb0*/  FMNMX3 R48, |R35|, R36, |R40|, !PT ;  /* 0x0000002423307276 */ /* 0x000fe40007800628 */
[----:B------:R-:W-:Y:S02]  /*2cc0*/  ISETP.LT.U32.AND P1, PT, R49, UR14, !P1 ;  /* 0x0000000e31007c0c */ /* 0x000fe4000cf21070 */
[----:B------:R-:W-:Y:S02]  /*2cd0*/  F2FP.SATFINITE.E5M2.F32.PACK_AB_MERGE_C R58, RZ, R58, RZ ;  /* 0x0000003aff3a723e */ /* 0x000fe400048060ff */
[----:B------:R-:W-:Y:S02]  /*2ce0*/  F2FP.SATFINITE.E5M2.F32.PACK_AB_MERGE_C R63, RZ, R63, RZ ;  /* 0x0000003fff3f723e */ /* 0x000fe400048060ff */
[----:B------:R-:W-:Y:S02]  /*2cf0*/  F2FP.SATFINITE.E5M2.F32.PACK_AB_MERGE_C R64, RZ, R64, RZ ;  /* 0x00000040ff40723e */ /* 0x000fe400048060ff */
[----:B------:R-:W-:-:S02]  /*2d00*/  F2FP.SATFINITE.E5M2.F32.PACK_AB_MERGE_C R65, RZ, R65, RZ ;  /* 0x00000041ff41723e */ /* 0x000fc400048060ff */
        /* <DEDUP_REMOVED lines=11> */
.L_x_18194:
[----:B------:R-:W-:Y:S05]  /*2dc0*/  BSYNC.RECONVERGENT B0 ;  /* 0x0000000000007941 */ /* 0x000fea0003800200 */
.L_x_18193:
        /* <DEDUP_REMOVED lines=12> */
.L_x_18196:
[----:B------:R-:W-:Y:S05]  /*2e90*/  BSYNC.RECONVERGENT B0 ;  /* 0x0000000000007941 */ /* 0x000fea0003800200 */
.L_x_18195:
[----:B------:R2:W-:Y:S01]  /*2ea0*/  @!P0 STG.E.U16 desc[UR24][R12.64], R43 ;  /* 0x0000002b0c008986 */ /* 0x0005e2000c101518 */
[----:B------:R-:W-:Y:S01]  /*2eb0*/  FMUL R66, R40, UR13 ;  /* 0x0000000d28427c20 */ /* 0x000fe20008400000 */
[----:B------:R-:W-:Y:S01]  /*2ec0*/  BSSY.RECONVERGENT B0, `(.L_x_18197) ;  /* 0x0000011000007945 */ /* 0x000fe20003800200 */
[----:B------:R-:W-:Y:S01]  /*2ed0*/  FMUL R67, R56, UR13 ;  /* 0x0000000d38437c20 */ /* 0x000fe20008400000 */
[----:B-1----:R-:W-:Y:S01]  /*2ee0*/  FMUL R32, R59, UR13 ;  /* 0x0000000d3b207c20 */ /* 0x002fe20008400000 */
[----:B------:R-:W-:Y:S01]  /*2ef0*/  FMUL R68, R53, UR13 ;  /* 0x0000000d35447c20 */ /* 0x000fe20008400000 */
[----:B0-----:R-:W-:Y:S01]  /*2f00*/  FMUL R33, R0, UR13 ;  /* 0x0000000d00217c20 */ /* 0x001fe20008400000 */
[----:B------:R-:W-:Y:S01]  /*2f10*/  F2FP.SATFINITE.E5M2.F32.PACK_AB_MERGE_C R66, RZ, R66, RZ ;  /* 0x00000042ff42723e */ /* 0x000fe200048060ff */
        /* <DEDUP_REMOVED lines=11> */
.L_x_18198:
[----:B------:R-:W-:Y:S05]  /*2fd0*/  BSYNC.RECONVERGENT B0 ;  /* 0x0000000000007941 */ /* 0x000fea0003800200 */
.L_x_18197:
[----:B------:R-:W-:Y:S01]  /*2fe0*/  BSSY.RECONVERGENT B0, `(.L_x_18199) ;  /* 0x0000010000007945 */ /* 0x000fe20003800200 */
[----:B------:R-:W-:Y:S02]  /*2ff0*/  F2FP.SATFINITE.E5M2.F32.PACK_AB_MERGE_C R67, RZ, R67, RZ ;  /* 0x00000043ff43723e */ /* 0x000fe400048060ff */
[----:B------:R-:W-:Y:S02]  /*3000*/  F2FP.SATFINITE.E5M2.F32.PACK_AB_MERGE_C R68, RZ, R68, RZ ;  /* 0x00000044ff44723e */ /* 0x000fe400048060ff */
[----:B------:R-:W-:Y:S02]  /*3010*/  F2FP.SATFINITE.E5M2.F32.PACK_AB_MERGE_C R33, RZ, R33, RZ ;  /* 0x00000021ff21723e */ /* 0x000fe400048060ff */
[----:B------:R-:W-:Y:S01]  /*3020*/  F2FP.SATFINITE.E5M2.F32.PACK_AB_MERGE_C R32, RZ, R32, RZ ;  /* 0x00000020ff20723e */ /* 0x000fe200048060ff */
        /* <DEDUP_REMOVED lines=11> */
.L_x_18200:
[----:B------:R-:W-:Y:S05]  /*30e0*/  BSYNC.RECONVERGENT B0 ;  /* 0x0000000000007941 */ /* 0x000fea0003800200 */
.L_x_18199:
        /* <DEDUP_REMOVED lines=12> */
.L_x_18202:
[----:B------:R-:W-:Y:S05]  /*31b0*/  BSYNC.RECONVERGENT B0 ;  /* 0x0000000000007941 */ /* 0x000fea0003800200 */
.L_x_18201:
        /* <DEDUP_REMOVED lines=127> */
[----:B-----5:R-:W-:Y:S05]  /*39b0*/  CALL.REL.NOINC `($__internal_503_$__cuda_sm20_rcp_rn_f32_slowpath) ;  /* 0x0000008400707944 */ /* 0x020fea0003c00000 */
[----:B------:R-:W-:Y:S05]  /*39c0*/  BRA `(.L_x_18205) ;  /* 0x0000000000107947 */ /* 0x000fea0003800000 */
.L_x_18204:
[----:B------:R-:W0:Y:S02]  /*39d0*/  MUFU.RCP R13, R8 ;  /* 0x00000008000d7308 */ /* 0x000e240000001000 */
[----:B0-----:R-:W-:-:S04]  /*39e0*/  FFMA R0, R8, R13, -1 ;  /* 0xbf80000008007423 */ /* 0x001fc8000000000d */
[----:B------:R-:W-:-:S04]  /*39f0*/  FADD.FTZ R0, -R0, -RZ ;  /* 0x800000ff00007221 */ /* 0x000fc80000010100 */
[----:B------:R-:W-:-:S07]  /*3a00*/  FFMA R12, R13, R0, R13 ;  /* 0x000000000d0c7223 */ /* 0x000fce000000000d */
.L_x_18205:
[----:B------:R-:W-:Y:S05]  /*3a10*/  BSYNC.RECONVERGENT B1 ;  /* 0x0000000000017941 */ /* 0x000fea0003800200 */
.L_x_18203:
        /* <DEDUP_REMOVED lines=18> */
[----:B-----5:R-:W-:Y:S05]  /*3b40*/  CALL.REL.NOINC `($__internal_503_$__cuda_sm20_rcp_rn_f32_slowpath) ;  /* 0x00000084000c7944 */ /* 0x020fea0003c00000 */
[----:B------:R-:W-:Y:S05]  /*3b50*/  BRA `(.L_x_18208) ;  /* 0x0000000000107947 */ /* 0x000fea0003800000 */
.L_x_18207:
[----:B------:R-:W0:Y:S02]  /*3b60*/  MUFU.RCP R12, R15 ;  /* 0x0000000f000c7308 */ /* 0x000e240000001000 */
[----:B0-----:R-:W-:-:S04]  /*3b70*/  FFMA R0, R15, R12, -1 ;  /* 0xbf8000000f007423 */ /* 0x001fc8000000000c */
[----:B------:R-:W-:-:S04]  /*3b80*/  FADD.FTZ R13, -R0, -RZ ;  /* 0x800000ff000d7221 */ /* 0x000fc80000010100 */
[----:B------:R-:W-:-:S07]  /*3b90*/  FFMA R12, R12, R13, R12 ;  /* 0x0000000d0c0c7223 */ /* 0x000fce000000000c */
.L_x_18208:
[----:B------:R-:W-:Y:S05]  /*3ba0*/  BSYNC.RECONVERGENT B1 ;  /* 0x0000000000017941 */ /* 0x000fea0003800200 */
.L_x_18206:
        /* <DEDUP_REMOVED lines=18> */
[----:B-----5:R-:W-:Y:S05]  /*3cd0*/  CALL.REL.NOINC `($__internal_503_$__cuda_sm20_rcp_rn_f32_slowpath) ;  /* 0x0000008000a87944 */ /* 0x020fea0003c00000 */
[----:B------:R-:W-:Y:S05]  /*3ce0*/  BRA `(.L_x_18211) ;  /* 0x0000000000107947 */ /* 0x000fea0003800000 */
.L_x_18210:
[----:B------:R-:W0:Y:S02]  /*3cf0*/  MUFU.RCP R12, R15 ;  /* 0x0000000f000c7308 */ /* 0x000e240000001000 */
[----:B0-----:R-:W-:-:S04]  /*3d00*/  FFMA R0, R15, R12, -1 ;  /* 0xbf8000000f007423 */ /* 0x001fc8000000000c */
[----:B------:R-:W-:-:S04]  /*3d10*/  FADD.FTZ R13, -R0, -RZ ;  /* 0x800000ff000d7221 */ /* 0x000fc80000010100 */
[----:B------:R-:W-:-:S07]  /*3d20*/  FFMA R12, R12, R13, R12 ;  /* 0x0000000d0c0c7223 */ /* 0x000fce000000000c */
.L_x_18211:
[----:B------:R-:W-:Y:S05]  /*3d30*/  BSYNC.RECONVERGENT B1 ;  /* 0x0000000000017941 */ /* 0x000fea0003800200 */
.L_x_18209:
        /* <DEDUP_REMOVED lines=20> */
.L_x_18213:
[----:B------:R-:W0:Y:S02]  /*3e80*/  MUFU.RCP R12, R15 ;  /* 0x0000000f000c7308 */ /* 0x000e240000001000 */
[----:B0-----:R-:W-:-:S04]  /*3e90*/  FFMA R0, R15, R12, -1 ;  /* 0xbf8000000f007423 */ /* 0x001fc8000000000c */
[----:B------:R-:W-:-:S04]  /*3ea0*/  FADD.FTZ R13, -R0, -RZ ;  /* 0x800000ff000d7221 */ /* 0x000fc80000010100 */
[----:B------:R-:W-:-:S07]  /*3eb0*/  FFMA R12, R12, R13, R12 ;  /* 0x0000000d0c0c7223 */ /* 0x000fce000000000c */
.L_x_18214:
[----:B------:R-:W-:Y:S05]  /*3ec0*/  BSYNC.RECONVERGENT B1 ;  /* 0x0000000000017941 */ /* 0x000fea0003800200 */
.L_x_18212:
        /* <DEDUP_REMOVED lines=20> */
.L_x_18216:
[----:B------:R-:W0:Y:S02]  /*4010*/  MUFU.RCP R12, R15 ;  /* 0x0000000f000c7308 */ /* 0x000e240000001000 */
[----:B0-----:R-:W-:-:S04]  /*4020*/  FFMA R0, R15, R12, -1 ;  /* 0xbf8000000f007423 */ /* 0x001fc8000000000c */
[----:B------:R-:W-:-:S04]  /*4030*/  FADD.FTZ R13, -R0, -RZ ;  /* 0x800000ff000d7221 */ /* 0x000fc80000010100 */
[----:B------:R-:W-:-:S07]  /*4040*/  FFMA R12, R12, R13, R12 ;  /* 0x0000000d0c0c7223 */ /* 0x000fce000000000c */
.L_x_18217:
[----:B------:R-:W-:Y:S05]  /*4050*/  BSYNC.RECONVERGENT B1 ;  /* 0x0000000000017941 */ /* 0x000fea0003800200 */
.L_x_18215:
        /* <DEDUP_REMOVED lines=20> */
.L_x_18219:
[----:B------:R-:W0:Y:S02]  /*41a0*/  MUFU.RCP R12, R15 ;  /* 0x0000000f000c7308 */ /* 0x000e240000001000 */
[----:B0-----:R-:W-:-:S04]  /*41b0*/  FFMA R0, R15, R12, -1 ;  /* 0xbf8000000f007423 */ /* 0x001fc8000000000c */
[----:B------:R-:W-:-:S04]  /*41c0*/  FADD.FTZ R13, -R0, -RZ ;  /* 0x800000ff000d7221 */ /* 0x000fc80000010100 */
[----:B------:R-:W-:-:S07]  /*41d0*/  FFMA R12, R12, R13, R12 ;  /* 0x0000000d0c0c7223 */ /* 0x000fce000000000c */
.L_x_18220:
[----:B------:R-:W-:Y:S05]  /*41e0*/  BSYNC.RECONVERGENT B1 ;  /* 0x0000000000017941 */ /* 0x000fea0003800200 */
.L_x_18218:
        /* <DEDUP_REMOVED lines=20> */
.L_x_18222:
[----:B------:R-:W0:Y:S02]  /*4330*/  MUFU.RCP R12, R15 ;  /* 0x0000000f000c7308 */ /* 0x000e240000001000 */
[----:B0-----:R-:W-:-:S04]  /*4340*/  FFMA R0, R15, R12, -1 ;  /* 0xbf8000000f007423 */ /* 0x001fc8000000000c */
[----:B------:R-:W-:-:S04]  /*4350*/  FADD.FTZ R13, -R0, -RZ ;  /* 0x800000ff000d7221 */ /* 0x000fc80000010100 */
[----:B------:R-:W-:-:S07]  /*4360*/  FFMA R12, R12, R13, R12 ;  /* 0x0000000d0c0c7223 */ /* 0x000fce000000000c */
.L_x_18223:
[----:B------:R-:W-:Y:S05]  /*4370*/  BSYNC.RECONVERGENT B1 ;  /* 0x0000000000017941 */ /* 0x000fea0003800200 */
.L_x_18221:
        /* <DEDUP_REMOVED lines=20> */
.L_x_18225:
[----:B------:R-:W0:Y:S02]  /*44c0*/  MUFU.RCP R12, R15 ;  /* 0x0000000f000c7308 */ /* 0x000e240000001000 */
[----:B0-----:R-:W-:-:S04]  /*44d0*/  FFMA R0, R15, R12, -1 ;  /* 0xbf8000000f007423 */ /* 0x001fc8000000000c */
[----:B------:R-:W-:-:S04]  /*44e0*/  FADD.FTZ R13, -R0, -RZ ;  /* 0x800000ff000d7221 */ /* 0x000fc80000010100 */
[----:B------:R-:W-:-:S07]  /*44f0*/  FFMA R12, R12, R13, R12 ;  /* 0x0000000d0c0c7223 */ /* 0x000fce000000000c */
.L_x_18226:
[----:B------:R-:W-:Y:S05]  /*4500*/  BSYNC.RECONVERGENT B1 ;  /* 0x0000000000017941 */ /* 0x000fea0003800200 */
.L_x_18224:
        /* <DEDUP_REMOVED lines=20> */
.L_x_18228:
[----:B------:R-:W0:Y:S02]  /*4650*/  MUFU.RCP R12, R15 ;  /* 0x0000000f000c7308 */ /* 0x000e240000001000 */
[----:B0-----:R-:W-:-:S04]  /*4660*/  FFMA R0, R15, R12, -1 ;  /* 0xbf8000000f007423 */ /* 0x001fc8000000000c */
[----:B------:R-:W-:-:S04]  /*4670*/  FADD.FTZ R13, -R0, -RZ ;  /* 0x800000ff000d7221 */ /* 0x000fc80000010100 */
[----:B------:R-:W-:-:S07]  /*4680*/  FFMA R12, R12, R13, R12 ;  /* 0x0000000d0c0c7223 */ /* 0x000fce000000000c */
.L_x_18229:
[----:B------:R-:W-:Y:S05]  /*4690*/  BSYNC.RECONVERGENT B1 ;  /* 0x0000000000017941 */ /* 0x000fea0003800200 */
.L_x_18227:
        /* <DEDUP_REMOVED lines=20> */
.L_x_18231:
[----:B------:R-:W0:Y:S02]  /*47e0*/  MUFU.RCP R12, R15 ;  /* 0x0000000f000c7308 */ /* 0x000e240000001000 */
[----:B0-----:R-:W-:-:S04]  /*47f0*/  FFMA R0, R15, R12, -1 ;  /* 0xbf8000000f007423 */ /* 0x001fc8000000000c */
[----:B------:R-:W-:-:S04]  /*4800*/  FADD.FTZ R13, -R0, -RZ ;  /* 0x800000ff000d7221 */ /* 0x000fc80000010100 */
[----:B------:R-:W-:-:S07]  /*4810*/  FFMA R12, R12, R13, R12 ;  /* 0x0000000d0c0c7223 */ /* 0x000fce000000000c */
.L_x_18232:
[----:B------:R-:W-:Y:S05]  /*4820*/  BSYNC.RECONVERGENT B1 ;  /* 0x0000000000017941 */ /* 0x000fea0003800200 */
.L_x_18230:
        /* <DEDUP_REMOVED lines=20> */
.L_x_18234:
[----:B------:R-:W0:Y:S02]  /*4970*/  MUFU.RCP R12, R15 ;  /* 0x0000000f000c7308 */ /* 0x000e240000001000 */
[----:B0-----:R-:W-:-:S04]  /*4980*/  FFMA R0, R15, R12, -1 ;  /* 0xbf8000000f007423 */ /* 0x001fc8000000000c */
[----:B------:R-:W-:-:S04]  /*4990*/  FADD.FTZ R13, -R0, -RZ ;  /* 0x800000ff000d7221 */ /* 0x000fc80000010100 */
[----:B------:R-:W-:-:S07]  /*49a0*/  FFMA R12, R12, R13, R12 ;  /* 0x0000000d0c0c7223 */ /* 0x000fce000000000c */
.L_x_18235:
[----:B------:R-:W-:Y:S05]  /*49b0*/  BSYNC.RECONVERGENT B1 ;  /* 0x0000000000017941 */ /* 0x000fea0003800200 */
.L_x_18233:
        /* <DEDUP_REMOVED lines=20> */
.L_x_18237:
[----:B------:R-:W0:Y:S02]  /*4b00*/  MUFU.RCP R12, R15 ;  /* 0x0000000f000c7308 */ /* 0x000e240000001000 */
[----:B0-----:R-:W-:-:S04]  /*4b10*/  FFMA R0, R15, R12, -1 ;  /* 0xbf8000000f007423 */ /* 0x001fc8000000000c */
[----:B------:R-:W-:-:S04]  /*4b20*/  FADD.FTZ R13, -R0, -RZ ;  /* 0x800000ff000d7221 */ /* 0x000fc80000010100 */
[----:B------:R-:W-:-:S07]  /*4b30*/  FFMA R12, R12, R13, R12 ;  /* 0x0000000d0c0c7223 */ /* 0x000fce000000000c */
.L_x_18238:
[----:B------:R-:W-:Y:S05]  /*4b40*/  BSYNC.RECONVERGENT B1 ;  /* 0x0000000000017941 */ /* 0x000fea0003800200 */
.L_x_18236:
        /* <DEDUP_REMOVED lines=20> */
.L_x_18240:
[----:B------:R-:W0:Y:S02]  /*4c90*/  MUFU.RCP R12, R15 ;  /* 0x0000000f000c7308 */ /* 0x000e240000001000 */
[----:B0-----:R-:W-:-:S04]  /*4ca0*/  FFMA R0, R15, R12, -1 ;  /* 0xbf8000000f007423 */ /* 0x001fc8000000000c */
[----:B------:R-:W-:-:S04]  /*4cb0*/  FADD.FTZ R13, -R0, -RZ ;  /* 0x800000ff000d7221 */ /* 0x000fc80000010100 */
[----:B------:R-:W-:-:S07]  /*4cc0*/  FFMA R12, R12, R13, R12 ;  /* 0x0000000d0c0c7223 */ /* 0x000fce000000000c */
.L_x_18241:
[----:B------:R-:W-:Y:S05]  /*4cd0*/  BSYNC.RECONVERGENT B1 ;  /* 0x0000000000017941 */ /* 0x000fea0003800200 */
.L_x_18239:
        /* <DEDUP_REMOVED lines=20> */
.L_x_18243:
[----:B------:R-:W0:Y:S02]  /*4e20*/  MUFU.RCP R12, R15 ;  /* 0x0000000f000c7308 */ /* 0x000e240000001000 */
[----:B0-----:R-:W-:-:S04]  /*4e30*/  FFMA R0, R15, R12, -1 ;  /* 0xbf8000000f007423 */ /* 0x001fc8000000000c */
[----:B------:R-:W-:-:S04]  /*4e40*/  FADD.FTZ R13, -R0, -RZ ;  /* 0x800000ff000d7221 */ /* 0x000fc80000010100 */
[----:B------:R-:W-:-:S07]  /*4e50*/  FFMA R12, R12, R13, R12 ;  /* 0x0000000d0c0c7223 */ /* 0x000fce000000000c */
.L_x_18244:
[----:B------:R-:W-:Y:S05]  /*4e60*/  BSYNC.RECONVERGENT B1 ;  /* 0x0000000000017941 */ /* 0x000fea0003800200 */
.L_x_18242:
        /* <DEDUP_REMOVED lines=20> */
.L_x_18246:
[----:B------:R-:W0:Y:S02]  /*4fb0*/  MUFU.RCP R12, R15 ;  /* 0x0000000f000c7308 */ /* 0x000e240000001000 */
[----:B0-----:R-:W-:-:S04]  /*4fc0*/  FFMA R0, R15, R12, -1 ;  /* 0xbf8000000f007423 */ /* 0x001fc8000000000c */
[----:B------:R-:W-:-:S04]  /*4fd0*/  FADD.FTZ R13, -R0, -RZ ;  /* 0x800000ff000d7221 */ /* 0x000fc80000010100 */
[----:B------:R-:W-:-:S07]  /*4fe0*/  FFMA R12, R12, R13, R12 ;  /* 0x0000000d0c0c7223 */ /* 0x000fce000000000c */
.L_x_18247:
[----:B------:R-:W-:Y:S05]  /*4ff0*/  BSYNC.RECONVERGENT B1 ;  /* 0x0000000000017941 */ /* 0x000fea0003800200 */
.L_x_18245:
        /* <DEDUP_REMOVED lines=20> */
.L_x_18249:
[----:B------:R-:W0:Y:S02]  /*5140*/  MUFU.RCP R12, R15 ;  /* 0x0000000f000c7308 */ /* 0x000e240000001000 */
[----:B0-----:R-:W-:-:S04]  /*5150*/  FFMA R0, R15, R12, -1 ;  /* 0xbf8000000f007423 */ /* 0x001fc8000000000c */
[----:B------:R-:W-:-:S04]  /*5160*/  FADD.FTZ R13, -R0, -RZ ;  /* 0x800000ff000d7221 */ /* 0x000fc80000010100 */
[----:B------:R-:W-:-:S07]  /*5170*/  FFMA R12, R12, R13, R12 ;  /* 0x0000000d0c0c7223 */ /* 0x000fce000000000c */
.L_x_18250:
[----:B------:R-:W-:Y:S05]  /*5180*/  BSYNC.RECONVERGENT B1 ;  /* 0x0000000000017941 */ /* 0x000fea0003800200 */
.L_x_18248:
        /* <DEDUP_REMOVED lines=10> */
[----:B------:R-:W-:Y:S01]  /*5230*/  F2FP.SATFINITE.E5M2.F32.PACK_AB_MERGE_C R15, RZ, R15, RZ ;  /* 0x0000000fff0f723e */ /* 0x000fe200048060ff */
[----:B------:R-:W-:Y:S01]  /*5240*/  BSSY.RECONVERGENT B0, `(.L_x_18251) ;  /* 0x0000039000007945 */ /* 0x000fe20003800200 */
[----:B------:R-:W-:Y:S01]  /*5250*/  FMUL R70, R26, UR13 ;  /* 0x0000000d1a467c20 */ /* 0x000fe20008400000 */
[----:B------:R-:W-:-:S04]  /*5260*/  F2FP.SATFINITE.E5M2.F32.PACK_AB_MERGE_C R66, RZ, R66, RZ ;  /* 0x00000042ff42723e */ /* 0x000fc800048060ff */
        /* <DEDUP_REMOVED lines=11> */
[----:B------:R-:W-:-:S02]  /*5320*/  F2FP.SATFINITE.E5M2.F32.PACK_AB_MERGE_C R63, RZ, R63, RZ ;  /* 0x0000003fff3f723e */ /* 0x000fc400048060ff */
[C---:B------:R-:W-:Y:S01]  /*5330*/  FMNMX3 R16, |R19|.reuse, R10, |R20|, !PT ;  /* 0x0000000a13107276 */ /* 0x040fe20007800614 */
[----:B------:R-:W-:Y:S01]  /*5340*/  FMUL R10, R19, UR13 ;  /* 0x0000000d130a7c20 */ /* 0x000fe20008400000 */
[----:B------:R-:W-:Y:S02]  /*5350*/  F2FP.SATFINITE.E5M2.F32.PACK_AB_MERGE_C R18, RZ, R18, RZ ;  /* 0x00000012ff12723e */ /* 0x000fe400048060ff */
[----:B------:R-:W-:Y:S02]  /*5360*/  @!P0 LEA R64, P1, R60, UR8, 0x1 ;  /* 0x000000083c408c11 */ /* 0x000fe4000f8208ff */
[----:B------:R-:W-:Y:S02]  /*5370*/  F2FP.SATFINITE.E5M2.F32.PACK_AB_MERGE_C R8, RZ, R8, RZ ;  /* 0x00000008ff08723e */ /* 0x000fe400048060ff */
[----:B------:R-:W-:Y:S02]  /*5380*/  FMNMX3 R17, |R21|, R16, |R22|, !PT ;  /* 0x0000001015117276 */ /* 0x000fe40007800616 */
[----:B------:R-:W-:-:S02]  /*5390*/  LOP3.LUT R69, R18, 0xff, RZ, 0xc0, !PT ;  /* 0x000000ff12457812 */ /* 0x000fc400078ec0ff */
[----:B------:R-:W-:Y:S02]  /*53a0*/  PRMT R68, R63, 0x7104, RZ ;  /* 0x000071043f447816 */ /* 0x000fe400000000ff */
[----:B------:R-:W-:Y:S02]  /*53b0*/  @!P0 LEA.HI.X R65, R60, UR9, R61, 0x1, P1 ;  /* 0x000000093c418c11 */ /* 0x000fe400088f0c3d */
[----:B------:R-:W-:Y:S02]  /*53c0*/  @!P0 PRMT R67, R8, 0x7604, R15 ;  /* 0x0000760408438816 */ /* 0x000fe4000000000f */
[----:B------:R-:W-:Y:S02]  /*53d0*/  F2FP.SATFINITE.E5M2.F32.PACK_AB_MERGE_C R31, RZ, R31, RZ ;  /* 0x0000001fff1f723e */ /* 0x000fe400048060ff */
[----:B------:R-:W-:Y:S01]  /*53e0*/  F2FP.SATFINITE.E5M2.F32.PACK_AB_MERGE_C R10, RZ, R10, RZ ;  /* 0x0000000aff0a723e */ /* 0x000fe200048060ff */
        /* <DEDUP_REMOVED lines=11> */
[----:B------:R-:W-:Y:S01]  /*54a0*/  F2FP.SATFINITE.E5M2.F32.PACK_AB_MERGE_C R69, RZ, R69, RZ ;  /* 0x00000045ff45723e */ /* 0x000fe200048060ff */
[----:B------:R0:W-:Y:S01]  /*54b0*/  @!P0 STG.E.U16 desc[UR24][R12.64], R19 ;  /* 0x000000130c008986 */ /* 0x0001e2000c101518 */
[----:B------:R-:W-:-:S02]  /*54c0*/  IADD3 R64, P2, PT, R55, UR29, RZ ;  /* 0x0000001d37407c10 */ /* 0x000fc4000ff5e0ff */
[----:B------:R-:W-:Y:S02]  /*54d0*/  IADD3 R53, PT, PT, R5, 0x1d, RZ ;  /* 0x0000001d05357810 */ /* 0x000fe40007ffe0ff */
[----:B------:R-:W-:Y:S02]  /*54e0*/  ISETP.GE.U32.AND P1, PT, R50, UR7, PT ;  /* 0x0000000732007c0c */ /* 0x000fe4000bf26070 */
[----:B------:R-:W-:Y:S02]  /*54f0*/  F2FP.SATFINITE.E5M2.F32.PACK_AB_MERGE_C R30, RZ, R30, RZ ;  /* 0x0000001eff1e723e */ /* 0x000fe400048060ff */
[----:B------:R-:W-:Y:S02]  /*5500*/  F2FP.SATFINITE.E5M2.F32.PACK_AB_MERGE_C R67, RZ, R67, RZ ;  /* 0x00000043ff43723e */ /* 0x000fe400048060ff */
[----:B0-----:R-:W-:Y:S02]  /*5510*/  F2FP.SATFINITE.E5M2.F32.PACK_AB_MERGE_C R13, RZ, R23, RZ ;  /* 0x00000017ff0d723e */ /* 0x001fe400048060ff */
        /* <DEDUP_REMOVED lines=11> */
.L_x_18252:
[----:B------:R-:W-:Y:S05]  /*55d0*/  BSYNC.RECONVERGENT B0 ;  /* 0x0000000000007941 */ /* 0x000fea0003800200 */
.L_x_18251:
        /* <DEDUP_REMOVED lines=10> */
.L_x_18254:
[----:B------:R-:W-:Y:S05]  /*5680*/  BSYNC.RECONVERGENT B0 ;  /* 0x0000000000007941 */ /* 0x000fea0003800200 */
.L_x_18253:
[----:B------:R2:W-:Y:S01]  /*5690*/  @!P0 STG.E.U16 desc[UR24][R16.64], R23 ;  /* 0x0000001710008986 */ /* 0x0005e2000c101518 */
[----:B------:R-:W-:Y:S01]  /*56a0*/  BSSY.RECONVERGENT B0, `(.L_x_18255) ;  /* 0x000000e000007945 */ /* 0x000fe20003800200 */
[----:B------:R-:W-:Y:S02]  /*56b0*/  LOP3.LUT R53, R53, 0x1f, RZ, 0xc0, !PT ;  /* 0x0000001f35357812 */ /* 0x000fe400078ec0ff */
[----:B------:R-:W-:Y:S01]  /*56c0*/  F2FP.SATFINITE.E5M2.F32.PACK_AB_MERGE_C R70, RZ, R70, RZ ;  /* 0x00000046ff46723e */ /* 0x000fe200048060ff */
        /* <DEDUP_REMOVED lines=11> */
.L_x_18256:
[----:B------:R-:W-:Y:S05]  /*5780*/  BSYNC.RECONVERGENT B0 ;  /* 0x0000000000007941 */ /* 0x000fea0003800200 */
.L_x_18255:
[----:B------:R-:W-:Y:S01]  /*5790*/  FMUL R65, R28, UR13 ;  /* 0x0000000d1c417c20 */ /* 0x000fe20008400000 */
[----:B01----:R-:W-:Y:S01]  /*57a0*/  FMUL R21, R0, UR13 ;  /* 0x0000000d00157c20 */ /* 0x003fe20008400000 */
[----:B--23--:R-:W-:Y:S01]  /*57b0*/  FMUL R16, R29, UR13 ;  /* 0x0000000d1d107c20 */ /* 0x00cfe20008400000 */
[----:B------:R-:W-:Y:S01]  /*57c0*/  BSSY.RECONVERGENT B0, `(.L_x_18257) ;  /* 0x0000013000007945 */ /* 0x000fe20003800200 */
[----:B------:R-:W-:Y:S01]  /*57d0*/  ISETP.LT.U32.AND P1, PT, R53, UR14, !P1 ;  /* 0x0000000e35007c0c */ /* 0x000fe2000cf21070 */
[----:B------:R-:W-:Y:S01]  /*57e0*/  FMUL R48, R51, UR13 ;  /* 0x0000000d33307c20 */ /* 0x000fe20008400000 */
[----:B------:R-:W-:Y:S02]  /*57f0*/  IADD3 R62, P3, PT, R53, R64, RZ ;  /* 0x00000040353e7210 */ /* 0x000fe40007f7e0ff */
[----:B------:R-:W-:Y:S02]  /*5800*/  F2FP.SATFINITE.E5M2.F32.PACK_AB_MERGE_C R65, RZ, R65, RZ ;  /* 0x00000041ff41723e */ /* 0x000fe400048060ff */
[----:B------:R-:W-:-:S02]  /*5810*/  IADD3.X R12, PT, PT, R54, UR30, RZ, P2, !PT ;  /* 0x0000001e360c7c10 */ /* 0x000fc400097fe4ff */
[----:B------:R-:W-:Y:S02]  /*5820*/  F2FP.SATFINITE.E5M2.F32.PACK_AB_MERGE_C R21, RZ, R21, RZ ;  /* 0x00000015ff15723e */ /* 0x000fe400048060ff */
[----:B------:R-:W-:Y:S01]  /*5830*/  F2FP.SATFINITE.E5M2.F32.PACK_AB_MERGE_C R20, RZ, R16, RZ ;  /* 0x00000010ff14723e */ /* 0x000fe200048060ff */
        /* <DEDUP_REMOVED lines=11> */
.L_x_18258:
[----:B------:R-:W-:Y:S05]  /*58f0*/  BSYNC.RECONVERGENT B0 ;  /* 0x0000000000007941 */ /* 0x000fea0003800200 */
.L_x_18257:
[----:B------:R-:W-:Y:S01]  /*5900*/  BSSY.RECONVERGENT B0, `(.L_x_18259) ;  /* 0x000000f000007945 */ /* 0x000fe20003800200 */
[----:B------:R-:W-:Y:S01]  /*5910*/  IMAD.U32 R20, R20, 0x10000, RZ ;  /* 0x0001000014147824 */ /* 0x000fe200078e00ff */
[----:B------:R-:W-:Y:S02]  /*5920*/  LOP3.LUT R22, R21, 0xffff, RZ, 0xc0, !PT ;  /* 0x0000ffff15167812 */ /* 0x000fe400078ec0ff */
[----:B------:R-:W-:Y:S01]  /*5930*/  F2FP.SATFINITE.E5M2.F32.PACK_AB_MERGE_C R48, RZ, R48, RZ ;  /* 0x00000030ff30723e */ /* 0x000fe200048060ff */
        /* <DEDUP_REMOVED lines=11> */
.L_x_18260:
[----:B------:R-:W-:Y:S05]  /*59f0*/  BSYNC.RECONVERGENT B0 ;  /* 0x0000000000007941 */ /* 0x000fea0003800200 */
.L_x_18259:
        /* <DEDUP_REMOVED lines=123> */
[----:B-----5:R-:W-:Y:S05]  /*61b0*/  CALL.REL.NOINC `($__internal_503_$__cuda_sm20_rcp_rn_f32_slowpath) ;  /* 0x0000005c00707944 */ /* 0x020fea0003c00000 */
[----:B------:R-:W-:Y:S05]  /*61c0*/  BRA `(.L_x_18263) ;  /* 0x0000000000107947 */ /* 0x000fea0003800000 */
.L_x_18262:
[----:B------:R-:W0:Y:S02]  /*61d0*/  MUFU.RCP R12, R67 ;  /* 0x00000043000c7308 */ /* 0x000e240000001000 */
[----:B0-----:R-:W-:-:S04]  /*61e0*/  FFMA R0, R67, R12, -1 ;  /* 0xbf80000043007423 */ /* 0x001fc8000000000c */
[----:B------:R-:W-:-:S04]  /*61f0*/  FADD.FTZ R13, -R0, -RZ ;  /* 0x800000ff000d7221 */ /* 0x000fc80000010100 */
[----:B------:R-:W-:-:S07]  /*6200*/  FFMA R12, R12, R13, R12 ;  /* 0x0000000d0c0c7223 */ /* 0x000fce000000000c */
.L_x_18263:
[----:B------:R-:W-:Y:S05]  /*6210*/  BSYNC.RECONVERGENT B1 ;  /* 0x0000000000017941 */ /* 0x000fea0003800200 */
.L_x_18261:
        /* <DEDUP_REMOVED lines=20> */
.L_x_18265:
[----:B------:R-:W0:Y:S02]  /*6360*/  MUFU.RCP R12, R15 ;  /* 0x0000000f000c7308 */ /* 0x000e240000001000 */
[----:B0-----:R-:W-:-:S04]  /*6370*/  FFMA R0, R15, R12, -1 ;  /* 0xbf8000000f007423 */ /* 0x001fc8000000000c */
[----:B------:R-:W-:-:S04]  /*6380*/  FADD.FTZ R13, -R0, -RZ ;  /* 0x800000ff000d7221 */ /* 0x000fc80000010100 */
[----:B------:R-:W-:-:S07]  /*6390*/  FFMA R12, R12, R13, R12 ;  /* 0x0000000d0c0c7223 */ /* 0x000fce000000000c */
.L_x_18266:
[----:B------:R-:W-:Y:S05]  /*63a0*/  BSYNC.RECONVERGENT B1 ;  /* 0x0000000000017941 */ /* 0x000fea0003800200 */
.L_x_18264:
        /* <DEDUP_REMOVED lines=20> */
.L_x_18268:
[----:B------:R-:W0:Y:S02]  /*64f0*/  MUFU.RCP R12, R15 ;  /* 0x0000000f000c7308 */ /* 0x000e240000001000 */
[----:B0-----:R-:W-:-:S04]  /*6500*/  FFMA R0, R15, R12, -1 ;  /* 0xbf8000000f007423 */ /* 0x001fc8000000000c */
[----:B------:R-:W-:-:S04]  /*6510*/  FADD.FTZ R13, -R0, -RZ ;  /* 0x800000ff000d7221 */ /* 0x000fc80000010100 */
[----:B------:R-:W-:-:S07]  /*6520*/  FFMA R12, R12, R13, R12 ;  /* 0x0000000d0c0c7223 */ /* 0x000fce000000000c */
.L_x_18269:
[----:B------:R-:W-:Y:S05]  /*6530*/  BSYNC.RECONVERGENT B1 ;  /* 0x0000000000017941 */ /* 0x000fea0003800200 */
.L_x_18267:
        /* <DEDUP_REMOVED lines=20> */
.L_x_18271:
[----:B------:R-:W0:Y:S02]  /*6680*/  MUFU.RCP R12, R15 ;  /* 0x0000000f000c7308 */ /* 0x000e240000001000 */
[----:B0-----:R-:W-:-:S04]  /*6690*/  FFMA R0, R15, R12, -1 ;  /* 0xbf8000000f007423 */ /* 0x001fc8000000000c */
[----:B------:R-:W-:-:S04]  /*66a0*/  FADD.FTZ R13, -R0, -RZ ;  /* 0x800000ff000d7221 */ /* 0x000fc80000010100 */
[----:B------:R-:W-:-:S07]  /*66b0*/  FFMA R12, R12, R13, R12 ;  /* 0x0000000d0c0c7223 */ /* 0x000fce000000000c */
.L_x_18272:
[----:B------:R-:W-:Y:S05]  /*66c0*/  BSYNC.RECONVERGENT B1 ;  /* 0x0000000000017941 */ /* 0x000fea0003800200 */
.L_x_18270:
        /* <DEDUP_REMOVED lines=20> */
.L_x_18274:
[----:B------:R-:W0:Y:S02]  /*6810*/  MUFU.RCP R12, R15 ;  /* 0x0000000f000c7308 */ /* 0x000e240000001000 */
[----:B0-----:R-:W-:-:S04]  /*6820*/  FFMA R0, R15, R12, -1 ;  /* 0xbf8000000f007423 */ /* 0x001fc8000000000c */
[----:B------:R-:W-:-:S04]  /*6830*/  FADD.FTZ R13, -R0, -RZ ;  /* 0x800000ff000d7221 */ /* 0x000fc80000010100 */
[----:B------:R-:W-:-:S07]  /*6840*/  FFMA R12, R12, R13, R12 ;  /* 0x0000000d0c0c7223 */ /* 0x000fce000000000c */
.L_x_18275:
[----:B------:R-:W-:Y:S05]  /*6850*/  BSYNC.RECONVERGENT B1 ;  /* 0x0000000000017941 */ /* 0x000fea0003800200 */
.L_x_18273:
        /* <DEDUP_REMOVED lines=20> */
.L_x_18277:
[----:B------:R-:W0:Y:S02]  /*69a0*/  MUFU.RCP R12, R15 ;  /* 0x0000000f000c7308 */ /* 0x000e240000001000 */
[----:B0-----:R-:W-:-:S04]  /*69b0*/  FFMA R0, R15, R12, -1 ;  /* 0xbf8000000f007423 */ /* 0x001fc8000000000c */
[----:B------:R-:W-:-:S04]  /*69c0*/  FADD.FTZ R13, -R0, -RZ ;  /* 0x800000ff000d7221 */ /* 0x000fc80000010100 */
[----:B------:R-:W-:-:S07]  /*69d0*/  FFMA R12, R12, R13, R12 ;  /* 0x0000000d0c0c7223 */ /* 0x000fce000000000c */
.L_x_18278:
[----:B------:R-:W-:Y:S05]  /*69e0*/  BSYNC.RECONVERGENT B1 ;  /* 0x0000000000017941 */ /* 0x000fea0003800200 */
.L_x_18276:
        /* <DEDUP_REMOVED lines=20> */
.L_x_18280:
[----:B------:R-:W0:Y:S02]  /*6b30*/  MUFU.RCP R12, R15 ;  /* 0x0000000f000c7308 */ /* 0x000e240000001000 */
[----:B0-----:R-:W-:-:S04]  /*6b40*/  FFMA R0, R15, R12, -1 ;  /* 0xbf8000000f007423 */ /* 0x001fc8000000000c */
[----:B------:R-:W-:-:S04]  /*6b50*/  FADD.FTZ R13, -R0, -RZ ;  /* 0x800000ff000d7221 */ /* 0x000fc80000010100 */
[----:B------:R-:W-:-:S07]  /*6b60*/  FFMA R12, R12, R13, R12 ;  /* 0x0000000d0c0c7223 */ /* 0x000fce000000000c */
.L_x_18281:
[----:B------:R-:W-:Y:S05]  /*6b70*/  BSYNC.RECONVERGENT B1 ;  /* 0x0000000000017941 */ /* 0x000fea0003800200 */
.L_x_18279:
        /* <DEDUP_REMOVED lines=20> */
.L_x_18283:
[----:B------:R-:W0:Y:S02]  /*6cc0*/  MUFU.RCP R12, R15 ;  /* 0x0000000f000c7308 */ /* 0x000e240000001000 */
[----:B0-----:R-:W-:-:S04]  /*6cd0*/  FFMA R0, R15, R12, -1 ;  /* 0xbf8000000f007423 */ /* 0x001fc8000000000c */
[----:B------:R-:W-:-:S04]  /*6ce0*/  FADD.FTZ R13, -R0, -RZ ;  /* 0x800000ff000d7221 */ /* 0x000fc80000010100 */
[----:B------:R-:W-:-:S07]  /*6cf0*/  FFMA R12, R12, R13, R12 ;  /* 0x0000000d0c0c7223 */ /* 0x000fce000000000c */
.L_x_18284:
[----:B------:R-:W-:Y:S05]  /*6d00*/  BSYNC.RECONVERGENT B1 ;  /* 0x0000000000017941 */ /* 0x000fea0003800200 */
.L_x_18282:
        /* <DEDUP_REMOVED lines=20> */
.L_x_18286:
[----:B------:R-:W0:Y:S02]  /*6e50*/  MUFU.RCP R12, R15 ;  /* 0x0000000f000c7308 */ /* 0x000e240000001000 */
[----:B0-----:R-:W-:-:S04]  /*6e60*/  FFMA R0, R15, R12, -1 ;  /* 0xbf8000000f007423 */ /* 0x001fc8000000000c */
[----:B------:R-:W-:-:S04]  /*6e70*/  FADD.FTZ R13, -R0, -RZ ;  /* 0x800000ff000d7221 */ /* 0x000fc80000010100 */
[----:B------:R-:W-:-:S07]  /*6e80*/  FFMA R12, R12, R13, R12 ;  /* 0x0000000d0c0c7223 */ /* 0x000fce000000000c */
.L_x_18287:
[----:B------:R-:W-:Y:S05]  /*6e90*/  BSYNC.RECONVERGENT B1 ;  /* 0x0000000000017941 */ /* 0x000fea0003800200 */
.L_x_18285:
        /* <DEDUP_REMOVED lines=20> */
.L_x_18289:
[----:B------:R-:W0:Y:S02]  /*6fe0*/  MUFU.RCP R12, R15 ;  /* 0x0000000f000c7308 */ /* 0x000e240000001000 */
[----:B0-----:R-:W-:-:S04]  /*6ff0*/  FFMA R0, R15, R12, -1 ;  /* 0xbf8000000f007423 */ /* 0x001fc8000000000c */
[----:B------:R-:W-:-:S04]  /*7000*/  FADD.FTZ R13, -R0, -RZ ;  /* 0x800000ff000d7221 */ /* 0x000fc80000010100 */
[----:B------:R-:W-:-:S07]  /*7010*/  FFMA R12, R12, R13, R12 ;  /* 0x0000000d0c0c7223 */ /* 0x000fce000000000c */
.L_x_18290:
[----:B------:R-:W-:Y:S05]  /*7020*/  BSYNC.RECONVERGENT B1 ;  /* 0x0000000000017941 */ /* 0x000fea0003800200 */
.L_x_18288:
        /* <DEDUP_REMOVED lines=20> */
.L_x_18292:
[----:B------:R-:W0:Y:S02]  /*7170*/  MUFU.RCP R12, R15 ;  /* 0x0000000f000c7308 */ /* 0x000e240000001000 */
[----:B0-----:R-:W-:-:S04]  /*7180*/  FFMA R0, R15, R12, -1 ;  /* 0xbf8000000f007423 */ /* 0x001fc8000000000c */
[----:B------:R-:W-:-:S04]  /*7190*/  FADD.FTZ R13, -R0, -RZ ;  /* 0x800000ff000d7221 */ /* 0x000fc80000010100 */
[----:B------:R-:W-:-:S07]  /*71a0*/  FFMA R12, R12, R13, R12 ;  /* 0x0000000d0c0c7223 */ /* 0x000fce000000000c */
.L_x_18293:
[----:B------:R-:W-:Y:S05]  /*71b0*/  BSYNC.RECONVERGENT B1 ;  /* 0x0000000000017941 */ /* 0x000fea0003800200 */
.L_x_18291:
        /* <DEDUP_REMOVED lines=20> */
.L_x_18295:
[----:B------:R-:W0:Y:S02]  /*7300*/  MUFU.RCP R12, R15 ;  /* 0x0000000f000c7308 */ /* 0x000e240000001000 */
[----:B0-----:R-:W-:-:S04]  /*7310*/  FFMA R0, R15, R12, -1 ;  /* 0xbf8000000f007423 */ /* 0x001fc8000000000c */
[----:B------:R-:W-:-:S04]  /*7320*/  FADD.FTZ R13, -R0, -RZ ;  /* 0x800000ff000d7221 */ /* 0x000fc80000010100 */
[----:B------:R-:W-:-:S07]  /*7330*/  FFMA R12, R12, R13, R12 ;  /* 0x0000000d0c0c7223 */ /* 0x000fce000000000c */
.L_x_18296:
[----:B------:R-:W-:Y:S05]  /*7340*/  BSYNC.RECONVERGENT B1 ;  /* 0x0000000000017941 */ /* 0x000fea0003800200 */
.L_x_18294:
        /* <DEDUP_REMOVED lines=20> */
.L_x_18298:
[----:B------:R-:W0:Y:S02]  /*7490*/  MUFU.RCP R12, R15 ;  /* 0x0000000f000c7308 */ /* 0x000e240000001000 */
[----:B0-----:R-:W-:-:S04]  /*74a0*/  FFMA R0, R15, R12, -1 ;  /* 0xbf8000000f007423 */ /* 0x001fc8000000000c */
[----:B------:R-:W-:-:S04]  /*74b0*/  FADD.FTZ R13, -R0, -RZ ;  /* 0x800000ff000d7221 */ /* 0x000fc80000010100 */
[----:B------:R-:W-:-:S07]  /*74c0*/  FFMA R12, R12, R13, R12 ;  /* 0x0000000d0c0c7223 */ /* 0x000fce000000000c */
.L_x_18299:
[----:B------:R-:W-:Y:S05]  /*74d0*/  BSYNC.RECONVERGENT B1 ;  /* 0x0000000000017941 */ /* 0x000fea0003800200 */
.L_x_18297:
        /* <DEDUP_REMOVED lines=20> */
.L_x_18301:
[----:B------:R-:W0:Y:S02]  /*7620*/  MUFU.RCP R12, R15 ;  /* 0x0000000f000c7308 */ /* 0x000e240000001000 */
[----:B0-----:R-:W-:-:S04]  /*7630*/  FFMA R0, R15, R12, -1 ;  /* 0xbf8000000f007423 */ /* 0x001fc8000000000c */
[----:B------:R-:W-:-:S04]  /*7640*/  FADD.FTZ R13, -R0, -RZ ;  /* 0x800000ff000d7221 */ /* 0x000fc80000010100 */
[----:B------:R-:W-:-:S07]  /*7650*/  FFMA R12, R12, R13, R12 ;  /* 0x0000000d0c0c7223 */ /* 0x000fce000000000c */
.L_x_18302:
[----:B------:R-:W-:Y:S05]  /*7660*/  BSYNC.RECONVERGENT B1 ;  /* 0x0000000000017941 */ /* 0x000fea0003800200 */
.L_x_18300:
        /* <DEDUP_REMOVED lines=20> */
.L_x_18304:
[----:B------:R-:W0:Y:S02]  /*77b0*/  MUFU.RCP R12, R15 ;  /* 0x0000000f000c7308 */ /* 0x000e240000001000 */
[----:B0-----:R-:W-:-:S04]  /*77c0*/  FFMA R0, R15, R12, -1 ;  /* 0xbf8000000f007423 */ /* 0x001fc8000000000c */
[----:B------:R-:W-:-:S04]  /*77d0*/  FADD.FTZ R13, -R0, -RZ ;  /* 0x800000ff000d7221 */ /* 0x000fc80000010100 */
[----:B------:R-:W-:-:S07]  /*77e0*/  FFMA R12, R12, R13, R12 ;  /* 0x0000000d0c0c7223 */ /* 0x000fce000000000c */
.L_x_18305:
[----:B------:R-:W-:Y:S05]  /*77f0*/  BSYNC.RECONVERGENT B1 ;  /* 0x0000000000017941 */ /* 0x000fea0003800200 */
.L_x_18303:
        /* <DEDUP_REMOVED lines=19> */
[----:B------:R-:W-:Y:S01]  /*7930*/  IMAD.MOV.U32 R0, RZ, RZ, R12 ;  /* 0x000000ffff007224 */ /* 0x000fe200078e000c */
[----:B------:R-:W-:Y:S06]  /*7940*/  BRA `(.L_x_18308) ;  /* 0x0000000000107947 */ /* 0x000fec0003800000 */
.L_x_18307:
[----:B------:R-:W0:Y:S02]  /*7950*/  MUFU.RCP R0, R15 ;  /* 0x0000000f00007308 */ /* 0x000e240000001000 */
[----:B0-----:R-:W-:-:S04]  /*7960*/  FFMA R8, R15, R0, -1 ;  /* 0xbf8000000f087423 */ /* 0x001fc80000000000 */
[----:B------:R-:W-:-:S04]  /*7970*/  FADD.FTZ R13, -R8, -RZ ;  /* 0x800000ff080d7221 */ /* 0x000fc80000010100 */
[----:B------:R-:W-:-:S07]  /*7980*/  FFMA R0, R0, R13, R0 ;  /* 0x0000000d00007223 */ /* 0x000fce0000000000 */
.L_x_18308:
[----:B------:R-:W-:Y:S05]  /*7990*/  BSYNC.RECONVERGENT B1 ;  /* 0x0000000000017941 */ /* 0x000fea0003800200 */
.L_x_18306:
        /* <DEDUP_REMOVED lines=9> */
[----:B------:R-:W-:Y:S01]  /*7a30*/  FMUL R33, R0, R33 ;  /* 0x0000002100217220 */ /* 0x000fe20000400000 */
[----:B------:R-:W-:Y:S01]  /*7a40*/  F2FP.SATFINITE.E5M2.F32.PACK_AB_MERGE_C R49, RZ, R49, RZ ;  /* 0x00000031ff31723e */ /* 0x000fe200048060ff */
[----:B------:R-:W-:Y:S01]  /*7a50*/  BSSY.RECONVERGENT B0, `(.L_x_18309) ;  /* 0x000006b000007945 */ /* 0x000fe20003800200 */
[----:B------:R-:W-:Y:S01]  /*7a60*/  F2FP.SATFINITE.E5M2.F32.PACK_AB_MERGE_C R66, RZ, R66, RZ ;  /* 0x00000042ff42723e */ /* 0x000fe200048060ff */
[----:B------:R-:W-:Y:S01]  /*7a70*/  FMUL R0, R33, UR13 ;  /* 0x0000000d21007c20 */ /* 0x000fe20008400000 */
[----:B------:R-:W-:-:S02]  /*7a80*/  F2FP.SATFINITE.E5M2.F32.PACK_AB_MERGE_C R10, RZ, R10, RZ ;  /* 0x0000000aff0a723e */ /* 0x000fc400048060ff */
        /* <DEDUP_REMOVED lines=9> */
[----:B------:R-:W-:Y:S02]  /*7b20*/  F2FP.SATFINITE.E5M2.F32.PACK_AB_MERGE_C R0, RZ, R0, RZ ;  /* 0x00000000ff00723e */ /* 0x000fe400048060ff */
[----:B------:R-:W-:Y:S01]  /*7b30*/  @!P0 LEA.HI.X R13, R8, UR9, R13, 0x1, P1 ;  /* 0x00000009080d8c11 */ /* 0x000fe200088f0c0d */
[----:B------:R-:W-:Y:S01]  /*7b40*/  FMUL R8, R37, UR13 ;  /* 0x0000000d25087c20 */ /* 0x000fe20008400000 */
[----:B------:R-:W-:Y:S02]  /*7b50*/  FMNMX R51, |R46|, R51, !PT ;  /* 0x000000332e337209 */ /* 0x000fe40007800200 */
[----:B------:R-:W-:Y:S01]  /*7b60*/  MOV R46, 0x437c0000 ;  /* 0x437c0000002e7802 */ /* 0x000fe20000000f00 */
[----:B0-----:R-:W-:Y:S01]  /*7b70*/  FMUL R14, R41, UR13 ;  /* 0x0000000d290e7c20 */ /* 0x001fe20008400000 */
[----:B------:R0:W-:Y:S01]  /*7b80*/  @!P0 STG.E.U16 desc[UR24][R12.64], R71 ;  /* 0x000000470c008986 */ /* 0x0001e2000c101518 */
[----:B------:R-:W-:-:S02]  /*7b90*/  F2FP.SATFINITE.E5M2.F32.PACK_AB_MERGE_C R8, RZ, R8, RZ ;  /* 0x00000008ff08723e */ /* 0x000fc400048060ff */
[----:B------:R-:W-:Y:S01]  /*7ba0*/  FMNMX3 R51, |R47|, R51, |R44|, !PT ;  /* 0x000000332f337276 */ /* 0x000fe2000780062c */
[----:B------:R-:W-:Y:S01]  /*7bb0*/  FMUL R44, R44, UR13 ;  /* 0x0000000d2c2c7c20 */ /* 0x000fe20008400000 */
[----:B------:R-:W-:Y:S02]  /*7bc0*/  F2FP.SATFINITE.E5M2.F32.PACK_AB_MERGE_C R14, RZ, R14, RZ ;  /* 0x0000000eff0e723e */ /* 0x000fe400048060ff */
[----:B------:R-:W-:Y:S02]  /*7bd0*/  FMNMX3 R51, |R45|, R51, |R42|, !PT ;  /* 0x000000332d337276 */ /* 0x000fe4000780062a */
[----:B------:R-:W-:Y:S02]  /*7be0*/  F2FP.SATFINITE.E5M2.F32.PACK_AB_MERGE_C R44, RZ, R44, RZ ;  /* 0x0000002cff2c723e */ /* 0x000fe400048060ff */
        /* <DEDUP_REMOVED lines=16> */
[----:B------:R-:W-:Y:S01]  /*7cf0*/  F2FP.SATFINITE.E5M2.F32.PACK_AB_MERGE_C R47, RZ, R40, RZ ;  /* 0x00000028ff2f723e */ /* 0x000fe200048060ff */
[----:B------:R-:W-:Y:S01]  /*7d00*/  FMUL R51, R43, UR13 ;  /* 0x0000000d2b337c20 */ /* 0x000fe20008400000 */
[----:B------:R-:W-:Y:S01]  /*7d10*/  FMNMX R15, |R39|, R34, !PT ;  /* 0x00000022270f7209 */ /* 0x000fe20007800200 */
[----:B------:R-:W-:Y:S01]  /*7d20*/  FMUL R39, R38, UR13 ;  /* 0x0000000d26277c20 */ /* 0x000fe20008400000 */
[----:B------:R-:W-:-:S02]  /*7d30*/  F2FP.SATFINITE.E5M2.F32.PACK_AB_MERGE_C R41, RZ, R41, RZ ;  /* 0x00000029ff29723e */ /* 0x000fc400048060ff */
[----:B------:R-:W-:Y:S01]  /*7d40*/  LEA R67, R67, R12, 0x8 ;  /* 0x0000000c43437211 */ /* 0x000fe200078e40ff */
[----:B------:R-:W-:Y:S01]  /*7d50*/  FFMA.SAT R13, R28, -R13, 0.5 ;  /* 0x3f0000001c0d7423 */ /* 0x000fe2000000280d */
[----:B------:R-:W-:Y:S01]  /*7d60*/  F2FP.SATFINITE.E5M2.F32.PACK_AB_MERGE_C R39, RZ, R39, RZ ;  /* 0x00000027ff27723e */ /* 0x000fe200048060ff */
        /* <DEDUP_REMOVED lines=9> */
[----:B------:R-:W-:Y:S01]  /*7e00*/  F2FP.SATFINITE.E5M2.F32.PACK_AB_MERGE_C R46, RZ, R46, RZ ;  /* 0x0000002eff2e723e */ /* 0x000fe200048060ff */
        /* <DEDUP_REMOVED lines=13> */
[----:B------:R-:W-:Y:S02]  /*7ee0*/  F2FP.SATFINITE.E5M2.F32.PACK_AB_MERGE_C R45, RZ, R45, RZ ;  /* 0x0000002dff2d723e */ /* 0x000fe400048060ff */
[----:B------:R-:W-:Y:S02]  /*7ef0*/  F2FP.SATFINITE.E5M2.F32.PACK_AB_MERGE_C R51, RZ, R51, RZ ;  /* 0x00000033ff33723e */ /* 0x000fe400048060ff */
[----:B------:R-:W-:Y:S02]  /*7f00*/  LOP3.LUT R36, R12, 0xff000000, R37, 0xf8, !PT ;  /* 0xff0000000c247812 */ /* 0x000fe400078ef825 */
[----:B------:R-:W-:Y:S02]  /*7f10*/  F2FP.SATFINITE.E5M2.F32.PACK_AB_MERGE_C R47, RZ, R47, RZ ;  /* 0x0000002fff2f723e */ /* 0x000fe400048060ff */
        /* <DEDUP_REMOVED lines=30> */
.L_x_18310:
[----:B------:R-:W-:Y:S05]  /*8100*/  BSYNC.RECONVERGENT B0 ;  /* 0x0000000000007941 */ /* 0x000fea0003800200 */
.L_x_18309:
        /* <DEDUP_REMOVED lines=10> */
.L_x_18312:
[----:B------:R-:W-:Y:S05]  /*81b0*/  BSYNC.RECONVERGENT B0 ;  /* 0x0000000000007941 */ /* 0x000fea0003800200 */
.L_x_18311:
        /* <DEDUP_REMOVED lines=13> */
.L_x_18314:
[----:B------:R-:W-:Y:S05]  /*8290*/  BSYNC.RECONVERGENT B0 ;  /* 0x0000000000007941 */ /* 0x000fea0003800200 */
.L_x_18313:
        /* <DEDUP_REMOVED lines=12> */
.L_x_18316:
[----:B------:R-:W-:Y:S05]  /*8360*/  BSYNC.RECONVERGENT B0 ;  /* 0x0000000000007941 */ /* 0x000fea0003800200 */
.L_x_18315:
        /* <DEDUP_REMOVED lines=12> */
.L_x_18318:
[----:B------:R-:W-:Y:S05]  /*8430*/  BSYNC.RECONVERGENT B0 ;  /* 0x0000000000007941 */ /* 0x000fea0003800200 */
.L_x_18317:
[----:B------:R-:W-:Y:S01]  /*8440*/  BSSY.RECONVERGENT B1, `(.L_x_18319) ;  /* 0x000000c000017945 */ /* 0x000fe20003800200 */
[----:B------:R-:W-:Y:S02]  /*8450*/  FMNMX3 R32, |R32|, R42, |R33|, !PT ;  /* 0x0000002a20207276 */ /* 0x000fe40007800621 */
[----:B------:R-:W-:Y:S01]  /*8460*/  IADD3.X R39, PT, PT, R63, UR30, RZ, P2, !PT ;  /* 0x0000001e3f277c10 */ /* 0x000fe200097fe4ff */
[----:B------:R-:W-:Y:S06]  /*8470*/  @P1 BRA `(.L_x_18320) ;  /* 0x0000000000101947 */ /* 0x000fec0003800000 */
[----:B------:R-:W-:Y:S01]  /*8480*/  IMAD.MOV.U32 R0, RZ, RZ, R43 ;  /* 0x000000ffff007224 */ /* 0x000fe200078e002b */
[----:B------:R-:W-:-:S07]  /*8490*/  MOV R8, 0x84b0 ;  /* 0x000084b000087802 */ /* 0x000fce0000000f00 */
[----:B012345:R-:W-:Y:S05]  /*84a0*/  CALL.REL.NOINC `($__internal_503_$__cuda_sm20_rcp_rn_f32_slowpath) ;  /* 0x0000003800b47944 */ /* 0x03ffea0003c00000 */
[----:B------:R-:W-:Y:S05]  /*84b0*/  BRA `(.L_x_18321) ;  /* 0x0000000000107947 */ /* 0x000fea0003800000 */
.L_x_18320:
[----:B--2-4-:R-:W2:Y:S02]  /*84c0*/  MUFU.RCP R12, R43 ;  /* 0x0000002b000c7308 */ /* 0x014ea40000001000 */
[----:B--2---:R-:W-:-:S04]  /*84d0*/  FFMA R0, R43, R12, -1 ;  /* 0xbf8000002b007423 */ /* 0x004fc8000000000c */
[----:B---3--:R-:W-:-:S04]  /*84e0*/  FADD.FTZ R13, -R0, -RZ ;  /* 0x800000ff000d7221 */ /* 0x008fc80000010100 */
[----:B------:R-:W-:-:S07]  /*84f0*/  FFMA R12, R12, R13, R12 ;  /* 0x0000000d0c0c7223 */ /* 0x000fce000000000c */
.L_x_18321:
[----:B------:R-:W-:Y:S05]  /*8500*/  BSYNC.RECONVERGENT B1 ;  /* 0x0000000000017941 */ /* 0x000fea0003800200 */
.L_x_18319:
        /* <DEDUP_REMOVED lines=18> */
[----:B-1---5:R-:W-:Y:S05]  /*8630*/  CALL.REL.NOINC `($__internal_503_$__cuda_sm20_rcp_rn_f32_slowpath) ;  /* 0x0000003800507944 */ /* 0x022fea0003c00000 */
[----:B------:R-:W-:Y:S05]  /*8640*/  BRA `(.L_x_18324) ;  /* 0x0000000000107947 */ /* 0x000fea0003800000 */
.L_x_18323:
[----:B------:R-:W0:Y:S02]  /*8650*/  MUFU.RCP R12, R15 ;  /* 0x0000000f000c7308 */ /* 0x000e240000001000 */
[----:B0-----:R-:W-:-:S04]  /*8660*/  FFMA R0, R15, R12, -1 ;  /* 0xbf8000000f007423 */ /* 0x001fc8000000000c */
[----:B------:R-:W-:-:S04]  /*8670*/  FADD.FTZ R13, -R0, -RZ ;  /* 0x800000ff000d7221 */ /* 0x000fc80000010100 */
[----:B------:R-:W-:-:S07]  /*8680*/  FFMA R12, R12, R13, R12 ;  /* 0x0000000d0c0c7223 */ /* 0x000fce000000000c */
.L_x_18324:
[----:B------:R-:W-:Y:S05]  /*8690*/  BSYNC.RECONVERGENT B1 ;  /* 0x0000000000017941 */ /* 0x000fea0003800200 */
.L_x_18322:
        /* <DEDUP_REMOVED lines=18> */
[----:B-1---5:R-:W-:Y:S05]  /*87c0*/  CALL.REL.NOINC `($__internal_503_$__cuda_sm20_rcp_rn_f32_slowpath) ;  /* 0x0000003400ec7944 */ /* 0x022fea0003c00000 */
[----:B------:R-:W-:Y:S05]  /*87d0*/  BRA `(.L_x_18327) ;  /* 0x0000000000107947 */ /* 0x000fea0003800000 */
.L_x_18326:
[----:B------:R-:W0:Y:S02]  /*87e0*/  MUFU.RCP R12, R15 ;  /* 0x0000000f000c7308 */ /* 0x000e240000001000 */
[----:B0-----:R-:W-:-:S04]  /*87f0*/  FFMA R0, R15, R12, -1 ;  /* 0xbf8000000f007423 */ /* 0x001fc8000000000c */
[----:B------:R-:W-:-:S04]  /*8800*/  FADD.FTZ R13, -R0, -RZ ;  /* 0x800000ff000d7221 */ /* 0x000fc80000010100 */
[----:B------:R-:W-:-:S07]  /*8810*/  FFMA R12, R12, R13, R12 ;  /* 0x0000000d0c0c7223 */ /* 0x000fce000000000c */
.L_x_18327:
[----:B------:R-:W-:Y:S05]  /*8820*/  BSYNC.RECONVERGENT B1 ;  /* 0x0000000000017941 */ /* 0x000fea0003800200 */
.L_x_18325:
        /* <DEDUP_REMOVED lines=20> */
.L_x_18329:
[----:B------:R-:W0:Y:S02]  /*8970*/  MUFU.RCP R12, R15 ;  /* 0x0000000f000c7308 */ /* 0x000e240000001000 */
[----:B0-----:R-:W-:-:S04]  /*8980*/  FFMA R0, R15, R12, -1 ;  /* 0xbf8000000f007423 */ /* 0x001fc8000000000c */
[----:B------:R-:W-:-:S04]  /*8990*/  FADD.FTZ R13, -R0, -RZ ;  /* 0x800000ff000d7221 */ /* 0x000fc80000010100 */
[----:B------:R-:W-:-:S07]  /*89a0*/  FFMA R12, R12, R13, R12 ;  /* 0x0000000d0c0c7223 */ /* 0x000fce000000000c */
.L_x_18330:
[----:B------:R-:W-:Y:S05]  /*89b0*/  BSYNC.RECONVERGENT B1 ;  /* 0x0000000000017941 */ /* 0x000fea0003800200 */
.L_x_18328:
        /* <DEDUP_REMOVED lines=20> */
.L_x_18332:
[----:B------:R-:W0:Y:S02]  /*8b00*/  MUFU.RCP R12, R15 ;  /* 0x0000000f000c7308 */ /* 0x000e240000001000 */
[----:B0-----:R-:W-:-:S04]  /*8b10*/  FFMA R0, R15, R12, -1 ;  /* 0xbf8000000f007423 */ /* 0x001fc8000000000c */
[----:B------:R-:W-:-:S04]  /*8b20*/  FADD.FTZ R13, -R0, -RZ ;  /* 0x800000ff000d7221 */ /* 0x000fc80000010100 */
[----:B------:R-:W-:-:S07]  /*8b30*/  FFMA R12, R12, R13, R12 ;  /* 0x0000000d0c0c7223 */ /* 0x000fce000000000c */
.L_x_18333:
[----:B------:R-:W-:Y:S05]  /*8b40*/  BSYNC.RECONVERGENT B1 ;  /* 0x0000000000017941 */ /* 0x000fea0003800200 */
.L_x_18331:
        /* <DEDUP_REMOVED lines=20> */
.L_x_18335:
[----:B------:R-:W0:Y:S02]  /*8c90*/  MUFU.RCP R12, R15 ;  /* 0x0000000f000c7308 */ /* 0x000e240000001000 */
[----:B0-----:R-:W-:-:S04]  /*8ca0*/  FFMA R0, R15, R12, -1 ;  /* 0xbf8000000f007423 */ /* 0x001fc8000000000c */
[----:B------:R-:W-:-:S04]  /*8cb0*/  FADD.FTZ R13, -R0, -RZ ;  /* 0x800000ff000d7221 */ /* 0x000fc80000010100 */
[----:B------:R-:W-:-:S07]  /*8cc0*/  FFMA R12, R12, R13, R12 ;  /* 0x0000000d0c0c7223 */ /* 0x000fce000000000c */
.L_x_18336:
[----:B------:R-:W-:Y:S05]  /*8cd0*/  BSYNC.RECONVERGENT B1 ;  /* 0x0000000000017941 */ /* 0x000fea0003800200 */
.L_x_18334:
        /* <DEDUP_REMOVED lines=20> */
.L_x_18338:
[----:B------:R-:W0:Y:S02]  /*8e20*/  MUFU.RCP R12, R15 ;  /* 0x0000000f000c7308 */ /* 0x000e240000001000 */
[----:B0-----:R-:W-:-:S04]  /*8e30*/  FFMA R0, R15, R12, -1 ;  /* 0xbf8000000f007423 */ /* 0x001fc8000000000c */
[----:B------:R-:W-:-:S04]  /*8e40*/  FADD.FTZ R13, -R0, -RZ ;  /* 0x800000ff000d7221 */ /* 0x000fc80000010100 */
[----:B------:R-:W-:-:S07]  /*8e50*/  FFMA R12, R12, R13, R12 ;  /* 0x0000000d0c0c7223 */ /* 0x000fce000000000c */
.L_x_18339:
[----:B------:R-:W-:Y:S05]  /*8e60*/  BSYNC.RECONVERGENT B1 ;  /* 0x0000000000017941 */ /* 0x000fea0003800200 */
.L_x_18337:
        /* <DEDUP_REMOVED lines=20> */
.L_x_18341:
[----:B------:R-:W0:Y:S02]  /*8fb0*/  MUFU.RCP R12, R15 ;  /* 0x0000000f000c7308 */ /* 0x000e240000001000 */
[----:B0-----:R-:W-:-:S04]  /*8fc0*/  FFMA R0, R15, R12, -1 ;  /* 0xbf8000000f007423 */ /* 0x001fc8000000000c */
[----:B------:R-:W-:-:S04]  /*8fd0*/  FADD.FTZ R13, -R0, -RZ ;  /* 0x800000ff000d7221 */ /* 0x000fc80000010100 */
[----:B------:R-:W-:-:S07]  /*8fe0*/  FFMA R12, R12, R13, R12 ;  /* 0x0000000d0c0c7223 */ /* 0x000fce000000000c */
.L_x_18342:
[----:B------:R-:W-:Y:S05]  /*8ff0*/  BSYNC.RECONVERGENT B1 ;  /* 0x0000000000017941 */ /* 0x000fea0003800200 */
.L_x_18340:
        /* <DEDUP_REMOVED lines=20> */
.L_x_18344:
[----:B------:R-:W0:Y:S02]  /*9140*/  MUFU.RCP R12, R15 ;  /* 0x0000000f000c7308 */ /* 0x000e240000001000 */
[----:B0-----:R-:W-:-:S04]  /*9150*/  FFMA R0, R15, R12, -1 ;  /* 0xbf8000000f007423 */ /* 0x001fc8000000000c */
[----:B------:R-:W-:-:S04]  /*9160*/  FADD.FTZ R13, -R0, -RZ ;  /* 0x800000ff000d7221 */ /* 0x000fc80000010100 */
[----:B------:R-:W-:-:S07]  /*9170*/  FFMA R12, R12, R13, R12 ;  /* 0x0000000d0c0c7223 */ /* 0x000fce000000000c */
.L_x_18345:
[----:B------:R-:W-:Y:S05]  /*9180*/  BSYNC.RECONVERGENT B1 ;  /* 0x0000000000017941 */ /* 0x000fea0003800200 */
.L_x_18343:
        /* <DEDUP_REMOVED lines=20> */
.L_x_18347:
[----:B------:R-:W0:Y:S02]  /*92d0*/  MUFU.RCP R12, R15 ;  /* 0x0000000f000c7308 */ /* 0x000e240000001000 */
[----:B0-----:R-:W-:-:S04]  /*92e0*/  FFMA R0, R15, R12, -1 ;  /* 0xbf8000000f007423 */ /* 0x001fc8000000000c */
[----:B------:R-:W-:-:S04]  /*92f0*/  FADD.FTZ R13, -R0, -RZ ;  /* 0x800000ff000d7221 */ /* 0x000fc80000010100 */
[----:B------:R-:W-:-:S07]  /*9300*/  FFMA R12, R12, R13, R12 ;  /* 0x0000000d0c0c7223 */ /* 0x000fce000000000c */
.L_x_18348:
[----:B------:R-:W-:Y:S05]  /*9310*/  BSYNC.RECONVERGENT B1 ;  /* 0x0000000000017941 */ /* 0x000fea0003800200 */
.L_x_18346:
        /* <DEDUP_REMOVED lines=20> */
.L_x_18350:
[----:B------:R-:W0:Y:S02]  /*9460*/  MUFU.RCP R12, R15 ;  /* 0x0000000f000c7308 */ /* 0x000e240000001000 */
[----:B0-----:R-:W-:-:S04]  /*9470*/  FFMA R0, R15, R12, -1 ;  /* 0xbf8000000f007423 */ /* 0x001fc8000000000c */
[----:B------:R-:W-:-:S04]  /*9480*/  FADD.FTZ R13, -R0, -RZ ;  /* 0x800000ff000d7221 */ /* 0x000fc80000010100 */
[----:B------:R-:W-:-:S07]  /*9490*/  FFMA R12, R12, R13, R12 ;  /* 0x0000000d0c0c7223 */ /* 0x000fce000000000c */
.L_x_18351:
[----:B------:R-:W-:Y:S05]  /*94a0*/  BSYNC.RECONVERGENT B1 ;  /* 0x0000000000017941 */ /* 0x000fea0003800200 */
.L_x_18349:
        /* <DEDUP_REMOVED lines=20> */
.L_x_18353:
[----:B------:R-:W0:Y:S02]  /*95f0*/  MUFU.RCP R12, R15 ;  /* 0x0000000f000c7308 */ /* 0x000e240000001000 */
[----:B0-----:R-:W-:-:S04]  /*9600*/  FFMA R0, R15, R12, -1 ;  /* 0xbf8000000f007423 */ /* 0x001fc8000000000c */
[----:B------:R-:W-:-:S04]  /*9610*/  FADD.FTZ R13, -R0, -RZ ;  /* 0x800000ff000d7221 */ /* 0x000fc80000010100 */
[----:B------:R-:W-:-:S07]  /*9620*/  FFMA R12, R12, R13, R12 ;  /* 0x0000000d0c0c7223 */ /* 0x000fce000000000c */
.L_x_18354:
[----:B------:R-:W-:Y:S05]  /*9630*/  BSYNC.RECONVERGENT B1 ;  /* 0x0000000000017941 */ /* 0x000fea0003800200 */
.L_x_18352:
        /* <DEDUP_REMOVED lines=20> */
.L_x_18356:
[----:B------:R-:W0:Y:S02]  /*9780*/  MUFU.RCP R12, R15 ;  /* 0x0000000f000c7308 */ /* 0x000e240000001000 */
[----:B0-----:R-:W-:-:S04]  /*9790*/  FFMA R0, R15, R12, -1 ;  /* 0xbf8000000f007423 */ /* 0x001fc8000000000c */
[----:B------:R-:W-:-:S04]  /*97a0*/  FADD.FTZ R13, -R0, -RZ ;  /* 0x800000ff000d7221 */ /* 0x000fc80000010100 */
[----:B------:R-:W-:-:S07]  /*97b0*/  FFMA R12, R12, R13, R12 ;  /* 0x0000000d0c0c7223 */ /* 0x000fce000000000c */
.L_x_18357:
[----:B------:R-:W-:Y:S05]  /*97c0*/  BSYNC.RECONVERGENT B1 ;  /* 0x0000000000017941 */ /* 0x000fea0003800200 */
.L_x_18355:
        /* <DEDUP_REMOVED lines=20> */
.L_x_18359:
[----:B------:R-:W0:Y:S02]  /*9910*/  MUFU.RCP R12, R15 ;  /* 0x0000000f000c7308 */ /* 0x000e240000001000 */
[----:B0-----:R-:W-:-:S04]  /*9920*/  FFMA R0, R15, R12, -1 ;  /* 0xbf8000000f007423 */ /* 0x001fc8000000000c */
[----:B------:R-:W-:-:S04]  /*9930*/  FADD.FTZ R13, -R0, -RZ ;  /* 0x800000ff000d7221 */ /* 0x000fc80000010100 */
[----:B------:R-:W-:-:S07]  /*9940*/  FFMA R12, R12, R13, R12 ;  /* 0x0000000d0c0c7223 */ /* 0x000fce000000000c */
.L_x_18360:
[----:B------:R-:W-:Y:S05]  /*9950*/  BSYNC.RECONVERGENT B1 ;  /* 0x0000000000017941 */ /* 0x000fea0003800200 */
.L_x_18358:
        /* <DEDUP_REMOVED lines=18> */
[----:B-1----:R-:W-:Y:S05]  /*9a80*/  CALL.REL.NOINC `($__internal_503_$__cuda_sm20_rcp_rn_f32_slowpath) ;  /* 0x00000024003c7944 */ /* 0x002fea0003c00000 */
[----:B------:R-:W-:Y:S05]  /*9a90*/  BRA `(.L_x_18363) ;  /* 0x0000000000107947 */ /* 0x000fea0003800000 */
.L_x_18362:
[----:B------:R-:W0:Y:S02]  /*9aa0*/  MUFU.RCP R12, R15 ;  /* 0x0000000f000c7308 */ /* 0x000e240000001000 */
[----:B0-----:R-:W-:-:S04]  /*9ab0*/  FFMA R0, R15, R12, -1 ;  /* 0xbf8000000f007423 */ /* 0x001fc8000000000c */
[----:B------:R-:W-:-:S04]  /*9ac0*/  FADD.FTZ R13, -R0, -RZ ;  /* 0x800000ff000d7221 */ /* 0x000fc80000010100 */
[----:B------:R-:W-:-:S07]  /*9ad0*/  FFMA R12, R12, R13, R12 ;  /* 0x0000000d0c0c7223 */ /* 0x000fce000000000c */
.L_x_18363:
[----:B------:R-:W-:Y:S05]  /*9ae0*/  BSYNC.RECONVERGENT B1 ;  /* 0x0000000000017941 */ /* 0x000fea0003800200 */
.L_x_18361:
        /* <DEDUP_REMOVED lines=18> */
[----:B-1----:R-:W-:Y:S05]  /*9c10*/  CALL.REL.NOINC `($__internal_503_$__cuda_sm20_rcp_rn_f32_slowpath) ;  /* 0x0000002000d87944 */ /* 0x002fea0003c00000 */
[----:B------:R-:W-:Y:S05]  /*9c20*/  BRA `(.L_x_18366) ;  /* 0x0000000000107947 */ /* 0x000fea0003800000 */
.L_x_18365:
[----:B------:R-:W0:Y:S02]  /*9c30*/  MUFU.RCP R12, R15 ;  /* 0x0000000f000c7308 */ /* 0x000e240000001000 */
[----:B0-----:R-:W-:-:S04]  /*9c40*/  FFMA R0, R15, R12, -1 ;  /* 0xbf8000000f007423 */ /* 0x001fc8000000000c */
[----:B------:R-:W-:-:S04]  /*9c50*/  FADD.FTZ R13, -R0, -RZ ;  /* 0x800000ff000d7221 */ /* 0x000fc80000010100 */
[----:B------:R-:W-:-:S07]  /*9c60*/  FFMA R12, R12, R13, R12 ;  /* 0x0000000d0c0c7223 */ /* 0x000fce000000000c */
.L_x_18366:
[----:B------:R-:W-:Y:S05]  /*9c70*/  BSYNC.RECONVERGENT B1 ;  /* 0x0000000000017941 */ /* 0x000fea0003800200 */
.L_x_18364:
[----:B------:R-:W0:Y:S01]  /*9c80*/  S2R R13, SR_CgaCtaId ;  /* 0x00000000000d7919 */ /* 0x000e220000008800 */
[----:B-1----:R-:W-:Y:S01]  /*9c90*/  FMUL R40, R22, UR13 ;  /* 0x0000000d16287c20 */ /* 0x002fe20008400000 */
[----:B------:R-:W-:Y:S01]  /*9ca0*/  FMUL R0, R24, UR13 ;  /* 0x0000000d18007c20 */ /* 0x000fe20008400000 */
[----:B------:R-:W-:Y:S01]  /*9cb0*/  MOV R8, 0x400 ;  /* 0x0000040000087802 */ /* 0x000fe20000000f00 */
[----:B------:R-:W-:Y:S01]  /*9cc0*/  FMUL R49, R12, R31 ;  /* 0x0000001f0c317220 */ /* 0x000fe20000400000 */
[C---:B------:R-:W-:Y:S01]  /*9cd0*/  FMNMX3 R15, |R33|.reuse, R32, |R29|, !PT ;  /* 0x00000020210f7276 */ /* 0x040fe2000780061d */
[----:B------:R-:W-:Y:S01]  /*9ce0*/  FMUL R32, R18, UR13 ;  /* 0x0000000d12207c20 */ /* 0x000fe20008400000 */
[----:B------:R-:W-:Y:S01]  /*9cf0*/  F2FP.SATFINITE.E5M2.F32.PACK_AB_MERGE_C R40, RZ, R40, RZ ;  /* 0x00000028ff28723e */ /* 0x000fe200048060ff */
[----:B------:R-:W-:Y:S01]  /*9d00*/  VIADD R8, R8, 0x20 ;  /* 0x0000002008087836 */ /* 0x000fe20000000000 */
[----:B------:R-:W-:Y:S01]  /*9d10*/  F2FP.SATFINITE.E5M2.F32.PACK_AB_MERGE_C R0, RZ, R0, RZ ;  /* 0x00000000ff00723e */ /* 0x000fe200048060ff */
[----:B------:R-:W-:Y:S01]  /*9d20*/  FMUL R33, R33, UR13 ;  /* 0x0000000d21217c20 */ /* 0x000fe20008400000 */
[----:B------:R-:W-:Y:S01]  /*9d30*/  LOP3.LUT R41, R40, 0xff, RZ, 0xc0, !PT ;  /* 0x000000ff28297812 */ /* 0x000fe200078ec0ff */
[----:B------:R-:W-:Y:S01]  /*9d40*/  FMUL R14, R16, UR13 ;  /* 0x0000000d100e7c20 */ /* 0x000fe20008400000 */
[----:B------:R-:W-:Y:S01]  /*9d50*/  PRMT R10, R0, 0x7104, RZ ;  /* 0x00007104000a7816 */ /* 0x000fe200000000ff */
[----:B------:R-:W-:Y:S01]  /*9d60*/  IMAD.U32 R43, RZ, RZ, UR27 ;  /* 0x0000001bff2b7e24 */ /* 0x000fe2000f8e00ff */
[----:B------:R-:W-:Y:S01]  /*9d70*/  F2FP.SATFINITE.E5M2.F32.PACK_AB_MERGE_C R32, RZ, R32, RZ ;  /* 0x00000020ff20723e */ /* 0x000fe200048060ff */
[----:B------:R-:W-:Y:S01]  /*9d80*/  IMAD.IADD R52, R11, 0x1, -R52 ;  /* 0x000000010b347824 */ /* 0x000fe200078e0a34 */
[----:B------:R-:W-:Y:S01]  /*9d90*/  LOP3.LUT R41, R41, 0xff00, R10, 0xf8, !PT ;  /* 0x0000ff0029297812 */ /* 0x000fe200078ef80a */
[----:B------:R-:W-:Y:S01]  /*9da0*/  FMUL R10, R26, UR13 ;  /* 0x0000000d1a0a7c20 */ /* 0x000fe20008400000 */
[----:B------:R-:W-:Y:S01]  /*9db0*/  FMNMX R15, |R16|, R15, !PT ;  /* 0x0000000f100f7209 */ /* 0x000fe20007800200 */
[----:B------:R-:W-:Y:S01]  /*9dc0*/  FMUL R29, R29, UR13 ;  /* 0x0000000d1d1d7c20 */ /* 0x000fe20008400000 */
[----:B------:R-:W-:Y:S01]  /*9dd0*/  ISETP.GE.U32.AND P0, PT, R50, UR7, PT ;  /* 0x0000000732007c0c */ /* 0x000fe2000bf06070 */
[----:B------:R-:W-:Y:S01]  /*9de0*/  IMAD.IADD R50, R11, 0x1, -R50 ;  /* 0x000000010b327824 */ /* 0x000fe200078e0a32 */
[----:B------:R-:W-:Y:S01]  /*9df0*/  F2FP.SATFINITE.E5M2.F32.PACK_AB_MERGE_C R16, RZ, R33, RZ ;  /* 0x00000021ff10723e */ /* 0x000fe200048060ff */
[----:B------:R-:W-:Y:S01]  /*9e00*/  BSSY.RECONVERGENT B0, `(.L_x_18367) ;  /* 0x000004f000007945 */ /* 0x000fe20003800200 */
[----:B------:R-:W-:-:S02]  /*9e10*/  F2FP.SATFINITE.E5M2.F32.PACK_AB_MERGE_C R10, RZ, R10, RZ ;  /* 0x0000000aff0a723e */ /* 0x000fc400048060ff */
[----:B------:R-:W-:Y:S02]  /*9e20*/  ISETP.GE.U32.OR P0, PT, R53, UR14, P0 ;  /* 0x0000000e35007c0c */ /* 0x000fe40008706470 */
[C---:B------:R-:W-:Y:S01]  /*9e30*/  FMNMX3 R28, |R17|.reuse, R15, |R18|, !PT ;  /* 0x0000000f111c7276 */ /* 0x040fe20007800612 */
[----:B------:R-:W-:Y:S01]  /*9e40*/  FMUL R18, R20, UR13 ;  /* 0x0000000d14127c20 */ /* 0x000fe20008400000 */
[----:B------:R-:W-:Y:S01]  /*9e50*/  F2FP.SATFINITE.E5M2.F32.PACK_AB_MERGE_C R14, RZ, R14, RZ ;  /* 0x0000000eff0e723e */ /* 0x000fe200048060ff */
[----:B------:R-:W-:Y:S01]  /*9e60*/  FMUL R17, R17, UR13 ;  /* 0x0000000d11117c20 */ /* 0x000fe20008400000 */
[----:B0-----:R-:W-:Y:S01]  /*9e70*/  LEA R31, R13, R8, 0x18 ;  /* 0x000000080d1f7211 */ /* 0x001fe200078ec0ff */
[----:B------:R-:W-:Y:S01]  /*9e80*/  IMAD.U32 R8, R32, 0x10000, RZ ;  /* 0x0001000020087824 */ /* 0x000fe200078e00ff */
[----:B------:R-:W-:Y:S02]  /*9e90*/  LOP3.LUT R13, R16, 0xff, RZ, 0xc0, !PT ;  /* 0x000000ff100d7812 */ /* 0x000fe400078ec0ff */
[----:B------:R-:W-:-:S02]  /*9ea0*/  F2FP.SATFINITE.E5M2.F32.PACK_AB_MERGE_C R18, RZ, R18, RZ ;  /* 0x00000012ff12723e */ /* 0x000fc400048060ff */
        /* <DEDUP_REMOVED lines=17> */
[----:B------:R-:W-:Y:S02]  /*9fc0*/  F2FP.SATFINITE.E5M2.F32.PACK_AB_MERGE_C R4, RZ, R12, RZ ;  /* 0x0000000cff04723e */ /* 0x000fe400048060ff */
        /* <DEDUP_REMOVED lines=11> */
[----:B------:R-:W-:Y:S01]  /*a080*/  F2FP.SATFINITE.E5M2.F32.PACK_AB_MERGE_C R29, RZ, R29, RZ ;  /* 0x0000001dff1d723e */ /* 0x000fe200048060ff */
[----:B------:R-:W-:Y:S01]  /*a090*/  IMAD.IADD R45, R33, 0x1, R52 ;  /* 0x00000001212d7824 */ /* 0x000fe200078e0234 */
[----:B------:R-:W-:Y:S01]  /*a0a0*/  LOP3.LUT R13, R44, R13, RZ, 0xfc, !PT ;  /* 0x0000000d2c0d7212 */ /* 0x000fe200078efcff */
[----:B------:R-:W-:Y:S01]  /*a0b0*/  STS.64 [R43], R60 ;  /* 0x0000003c2b007388 */ /* 0x000fe20000000a00 */
[----:B------:R-:W-:-:S02]  /*a0c0*/  @!P0 IADD3 R44, P2, PT, R38, UR27, RZ ;  /* 0x0000001b262c8c10 */ /* 0x000fc4000ff5e0ff */
[----:B------:R-:W-:Y:S01]  /*a0d0*/  IADD3 R47, PT, PT, R33, R50, RZ ;  /* 0x00000032212f7210 */ /* 0x000fe20007ffe0ff */
[----:B------:R-:W-:Y:S01]  /*a0e0*/  STS.64 [R45], R36 ;  /* 0x000000242d007388 */ /* 0x000fe20000000a00 */
[C---:B------:R-:W-:Y:S02]  /*a0f0*/  @!P0 PRMT R51, R29.reuse, 0x7604, R16 ;  /* 0x000076041d338816 */ /* 0x040fe40000000010 */
[----:B------:R-:W-:Y:S01]  /*a100*/  F2FP.SATFINITE.E5M2.F32.PACK_AB_MERGE_C R46, RZ, R17, RZ ;  /* 0x00000011ff2e723e */ /* 0x000fe200048060ff */
        /* <DEDUP_REMOVED lines=18> */
[----:B------:R-:W-:-:S02]  /*a230*/  F2FP.SATFINITE.E5M2.F32.PACK_AB_MERGE_C R37, RZ, R13, RZ ;  /* 0x0000000dff25723e */ /* 0x000fc400048060ff */
[----:B------:R-:W-:Y:S01]  /*a240*/  F2FP.SATFINITE.E5M2.F32.PACK_AB_MERGE_C R19, RZ, R23, RZ ;  /* 0x00000017ff13723e */ /* 0x000fe200048060ff */
        /* <DEDUP_REMOVED lines=10> */
.L_x_18368:
[----:B------:R-:W-:Y:S05]  /*a2f0*/  BSYNC.RECONVERGENT B0 ;  /* 0x0000000000007941 */ /* 0x000fea0003800200 */
.L_x_18367:
[----:B------:R-:W-:Y:S01]  /*a300*/  BSSY.RECONVERGENT B0, `(.L_x_18369) ;  /* 0x000000e000007945 */ /* 0x000fe20003800200 */
[C---:B-1----:R-:W-:Y:S01]  /*a310*/  FMNMX R13, |R25|.reuse, R24, !PT ;  /* 0x00000018190d7209 */ /* 0x042fe20007800200 */
[----:B------:R-:W-:Y:S01]  /*a320*/  FMUL R25, R25, UR13 ;  /* 0x0000000d19197c20 */ /* 0x000fe20008400000 */
[----:B0-----:R-:W-:Y:S02]  /*a330*/  @!P0 PRMT R29, R19, 0x7604, R40 ;  /* 0x00007604131d8816 */ /* 0x001fe40000000028 */
        /* <DEDUP_REMOVED lines=10> */
.L_x_18370:
[----:B------:R-:W-:Y:S05]  /*a3e0*/  BSYNC.RECONVERGENT B0 ;  /* 0x0000000000007941 */ /* 0x000fea0003800200 */
.L_x_18369:
[----:B------:R1:W-:Y:S01]  /*a3f0*/  @!P0 STG.E.U16 desc[UR24][R14.64], R29 ;  /* 0x0000001d0e008986 */ /* 0x0003e2000c101518 */
[----:B------:R-:W-:Y:S01]  /*a400*/  BSSY.RECONVERGENT B0, `(.L_x_18371) ;  /* 0x000000e000007945 */ /* 0x000fe20003800200 */
[----:B------:R-:W-:Y:S01]  /*a410*/  FMUL R16, R27, UR13 ;  /* 0x0000000d1b107c20 */ /* 0x000fe20008400000 */
[----:B------:R-:W-:Y:S02]  /*a420*/  F2FP.SATFINITE.E5M2.F32.PACK_AB_MERGE_C R25, RZ, R25, RZ ;  /* 0x00000019ff19723e */ /* 0x000fe400048060ff */
        /* <DEDUP_REMOVED lines=11> */
.L_x_18372:
[----:B------:R-:W-:Y:S05]  /*a4e0*/  BSYNC.RECONVERGENT B0 ;  /* 0x0000000000007941 */ /* 0x000fea0003800200 */
.L_x_18371:
[----:B------:R-:W-:Y:S01]  /*a4f0*/  BSSY.RECONVERGENT B0, `(.L_x_18373) ;  /* 0x000000f000007945 */ /* 0x000fe20003800200 */
[----:B------:R-:W-:Y:S01]  /*a500*/  FMUL R0, R49, UR13 ;  /* 0x0000000d31007c20 */ /* 0x000fe20008400000 */
[----:B------:R-:W-:Y:S02]  /*a510*/  SHF.L.U32 R18, R37, 0x10, RZ ;  /* 0x0000001025127819 */ /* 0x000fe400000006ff */
[----:B0-----:R-:W-:Y:S01]  /*a520*/  F2FP.SATFINITE.E5M2.F32.PACK_AB_MERGE_C R23, RZ, R16, RZ ;  /* 0x00000010ff17723e */ /* 0x001fe200048060ff */
        /* <DEDUP_REMOVED lines=11> */
.L_x_18374:
[----:B------:R-:W-:Y:S05]  /*a5e0*/  BSYNC.RECONVERGENT B0 ;  /* 0x0000000000007941 */ /* 0x000fea0003800200 */
.L_x_18373:
[----:B------:R-:W-:Y:S01]  /*a5f0*/  BSSY.RECONVERGENT B0, `(.L_x_18375) ;  /* 0x0000010000007945 */ /* 0x000fe20003800200 */
[----:B------:R-:W-:Y:S02]  /*a600*/  LOP3.LUT R10, R19, 0xff, RZ, 0xc0, !PT ;  /* 0x000000ff130a7812 */ /* 0x000fe400078ec0ff */
[----:B------:R-:W-:Y:S02]  /*a610*/  PRMT R25, R25, 0x7104, RZ ;  /* 0x0000710419197816 */ /* 0x000fe400000000ff */
[----:B0-2---:R-:W-:Y:S02]  /*a620*/  LOP3.LUT R21, R18, 0xff0000, RZ, 0xc0, !PT ;  /* 0x00ff000012157812 */ /* 0x005fe400078ec0ff */
[----:B-1----:R-:W-:Y:S01]  /*a630*/  F2FP.SATFINITE.E5M2.F32.PACK_AB_MERGE_C R29, RZ, R0, RZ ;  /* 0x00000000ff1d723e */ /* 0x002fe200048060ff */
        /* <DEDUP_REMOVED lines=11> */
.L_x_18376:
[----:B------:R-:W-:Y:S05]  /*a6f0*/  BSYNC.RECONVERGENT B0 ;  /* 0x0000000000007941 */ /* 0x000fea0003800200 */
.L_x_18375:
        /* <DEDUP_REMOVED lines=38> */
.L_x_18381:
        /* <DEDUP_REMOVED lines=48> */
.L_x_18380:
[----:B------:R-:W-:Y:S05]  /*ac60*/  BSYNC.RECONVERGENT B1 ;  /* 0x0000000000017941 */ /* 0x000fea0003800200 */
.L_x_18379:
        /* <DEDUP_REMOVED lines=35> */
.L_x_18378:
[----:B------:R-:W-:Y:S05]  /*aea0*/  BSYNC.RECONVERGENT B0 ;  /* 0x0000000000007941 */ /* 0x000fea0003800200 */
.L_x_18377:
        /* <DEDUP_REMOVED lines=25> */
.L_x_18386:
        /* <DEDUP_REMOVED lines=48> */
.L_x_18385:
[----:B------:R-:W-:Y:S05]  /*b340*/  BSYNC.RECONVERGENT B1 ;  /* 0x0000000000017941 */ /* 0x000fea0003800200 */
.L_x_18384:
        /* <DEDUP_REMOVED lines=35> */
.L_x_18383:
[----:B------:R-:W-:Y:S05]  /*b580*/  BSYNC.RECONVERGENT B0 ;  /* 0x0000000000007941 */ /* 0x000fea0003800200 */
.L_x_18382:
        /* <DEDUP_REMOVED lines=39> */
.L_x_18395:
[----:B------:R-:W-:Y:S02]  /*b800*/  ISETP.NE.AND P0, PT, R11, RZ, PT ;  /* 0x000000ff0b00720c */ /* 0x000fe40003f05270 */
[----:B-1----:R-:W-:-:S11]  /*b810*/  FMNMX R5, R2, R5, !PT ;  /* 0x0000000502057209 */ /* 0x002fd60007800000 */
[----:B------:R-:W-:Y:S05]  /*b820*/  @P0 BRA `(.L_x_18388) ;  /* 0x0000000000080947 */ /* 0x000fea0003800000 */
[----:B0-----:R-:W0:Y:S02]  /*b830*/  LDC.64 R2, c[0x0][0x3a8] ;  /* 0x0000ea00ff027b82 */ /* 0x001e240000000a00 */
[----:B0-----:R1:W-:Y:S02]  /*b840*/  REDG.E.MAX.S32.STRONG.GPU desc[UR24][R2.64], R5 ;  /* 0x000000050200798e */ /* 0x0013e4000d12e318 */
.L_x_18388:
[----:B------:R-:W-:Y:S05]  /*b850*/  BSYNC B0 ;  /* 0x0000000000007941 */ /* 0x000fea0003800000 */
.L_x_18387:
        /* <DEDUP_REMOVED lines=11> */
[----:B01----:R-:W-:Y:S05]  /*b910*/  CALL.REL.NOINC `($__internal_503_$__cuda_sm20_rcp_rn_f32_slowpath) ;  /* 0x0000000400987944 */ /* 0x003fea0003c00000 */
[----:B------:R-:W-:Y:S05]  /*b920*/  BRA `(.L_x_18391) ;  /* 0x0000000000147947 */ /* 0x000fea0003800000 */
.L_x_18390:
[----:B0-----:R-:W0:Y:S01]  /*b930*/  MUFU.RCP R12, UR13 ;  /* 0x0000000d000c7d08 */ /* 0x001e220008001000 */
[----:B-1----:R-:W-:-:S04]  /*b940*/  IMAD.U32 R3, RZ, RZ, UR13 ;  /* 0x0000000dff037e24 */ /* 0x002fc8000f8e00ff */
[----:B0-----:R-:W-:-:S04]  /*b950*/  FFMA R0, R12, R3, -1 ;  /* 0xbf8000000c007423 */ /* 0x001fc80000000003 */
[----:B------:R-:W-:-:S04]  /*b960*/  FADD.FTZ R3, -R0, -RZ ;  /* 0x800000ff00037221 */ /* 0x000fc80000010100 */
[----:B------:R-:W-:-:S07]  /*b970*/  FFMA R12, R12, R3, R12 ;  /* 0x000000030c0c7223 */ /* 0x000fce000000000c */
.L_x_18391:
[----:B------:R-:W0:Y:S02]  /*b980*/  LDC.64 R2, c[0x0][0x3b0] ;  /* 0x0000ec00ff027b82 */ /* 0x000e240000000a00 */
[----:B0-----:R-:W-:Y:S01]  /*b990*/  STG.E desc[UR24][R2.64], R12 ;  /* 0x0000000c02007986 */ /* 0x001fe2000c101918 */
[----:B------:R-:W-:Y:S05]  /*b9a0*/  EXIT ;  /* 0x000000000000794d */ /* 0x000fea0003800000 */
.L_x_18389:
[----:B------:R-:W-:Y:S01]  /*b9b0*/  MOV R7, 0x4 ;  /* 0x0000000400077802 */ /* 0x000fe20000000f00 */
[----:B------:R-:W-:Y:S01]  /*b9c0*/  IMAD.MOV.U32 R9, RZ, RZ, 0x1f ;  /* 0x0000001fff097424 */ /* 0x000fe200078e00ff */
[----:B------:R-:W-:-:S07]  /*b9d0*/  MOV R4, 0xffffffff ;  /* 0xffffffff00047802 */ /* 0x000fce0000000f00 */
[----:B01----:R-:W-:Y:S05]  /*b9e0*/  WARPSYNC.COLLECTIVE R4, `(.L_x_18392) ;  /* 0x0000000004087348 */ /* 0x003fea0003c00000 */
[----:B-1----:R1:W2:Y:S02]  /*b9f0*/  SHFL.DOWN P0, R5, R0, R7, R9 ;  /* 0x0800000700057389 */ /* 0x0022a40000000009 */
[----:B012---:R-:W-:Y:S05]  /*ba00*/  ENDCOLLECTIVE ;  /* 0x000000000000791b */ /* 0x007fea0003800000 */
.L_x_18392:
[----:B------:R-:W-:Y:S02]  /*ba10*/  IMAD.MOV.U32 R7, RZ, RZ, 0x2 ;  /* 0x00000002ff077424 */ /* 0x000fe400078e00ff */
[----:B------:R-:W-:-:S05]  /*ba20*/  IMAD.MOV.U32 R3, RZ, RZ, R5 ;  /* 0x000000ffff037224 */ /* 0x000fca00078e0005 */
[----:B------:R-:W-:-:S04]  /*ba30*/  FMNMX R3, R3, R0, !PT ;  /* 0x0000000003037209 */ /* 0x000fc80007800000 */
[----:B------:R-:W-:-:S07]  /*ba40*/  MOV R0, R3 ;  /* 0x0000000300007202 */ /* 0x000fce0000000f00 */
[----:B------:R-:W-:Y:S05]  /*ba50*/  WARPSYNC.COLLECTIVE R4, `(.L_x_18393) ;  /* 0x0000000004087348 */ /* 0x000fea0003c00000 */
[----:B------:R0:W1:Y:S02]  /*ba60*/  SHFL.DOWN P0, R5, R0, R7, R9 ;  /* 0x0800000700057389 */ /* 0x0000640000000009 */
[----:B01----:R-:W-:Y:S05]  /*ba70*/  ENDCOLLECTIVE ;  /* 0x000000000000791b */ /* 0x003fea0003800000 */
.L_x_18393:
[----:B------:R-:W-:Y:S02]  /*ba80*/  MOV R7, 0x1 ;  /* 0x0000000100077802 */ /* 0x000fe40000000f00 */
[----:B------:R-:W-:-:S04]  /*ba90*/  MOV R2, R5 ;  /* 0x0000000500027202 */ /* 0x000fc80000000f00 */
[----:B------:R-:W-:-:S05]  /*baa0*/  FMNMX R2, R3, R2, !PT ;  /* 0x0000000203027209 */ /* 0x000fca0007800000 */
[----:B------:R-:W-:-:S07]  /*bab0*/  IMAD.MOV.U32 R0, RZ, RZ, R2 ;  /* 0x000000ffff007224 */ /* 0x000fce00078e0002 */
[----:B------:R-:W-:Y:S05]  /*bac0*/  WARPSYNC.COLLECTIVE R4, `(.L_x_18394) ;  /* 0x0000000004087348 */ /* 0x000fea0003c00000 */
[----:B------:R0:W1:Y:S02]  /*bad0*/  SHFL.DOWN P0, R5, R0, R7, R9 ;  /* 0x0800000700057389 */ /* 0x0000640000000009 */
[----:B01----:R-:W-:Y:S05]  /*bae0*/  ENDCOLLECTIVE ;  /* 0x000000000000791b */ /* 0x003fea0003800000 */
.L_x_18394:
[----:B------:R-:W-:Y:S05]  /*baf0*/  BRA `(.L_x_18395) ;  /* 0xfffffffc00407947 */ /* 0x000fea000383ffff */
        .weak           $__internal_502_$__cuda_sm20_div_u64
        .type           $__internal_502_$__cuda_sm20_div_u64,@function
        .size           $__internal_502_$__cuda_sm20_div_u64,($__internal_503_$__cuda_sm20_rcp_rn_f32_slowpath - $__internal_502_$__cuda_sm20_div_u64)
$__internal_502_$__cuda_sm20_div_u64:
        /* <DEDUP_REMOVED lines=71> */
[----:B------:R-:W-:Y:S11]  /*bf70*/  RET.REL.NODEC R2 `(_ZN18transformer_engine6detail38cast_transpose_fused_kernel_notalignedILb0ELb0ELb1EfNS_16CTDBiasDActParamIff13__nv_fp8_e5m2fEELi2ELi8ENS_5EmptyEXadL_ZNS_4siluIffEET_T0_RKS5_EEEEvT3_mmm) ;  /* 0xffffff4002207950 */ /* 0x000ff60003c3ffff */
        .weak           $__internal_503_$__cuda_sm20_rcp_rn_f32_slowpath
        .type           $__internal_503_$__cuda_sm20_rcp_rn_f32_slowpath,@function
        .size           $__internal_503_$__cuda_sm20_rcp_rn_f32_slowpath,(.L_x_29804 - $__internal_503_$__cuda_sm20_rcp_rn_f32_slowpath)
$__internal_503_$__cuda_sm20_rcp_rn_f32_slowpath:
        /* <DEDUP_REMOVED lines=15> */
.L_x_18397:
        /* <DEDUP_REMOVED lines=33> */
.L_x_18399:
[----:B------:R0:W1:Y:S02]  /*c280*/  MUFU.RCP R12, R0 ;  /* 0x00000000000c7308 */ /* 0x0000640000001000 */
.L_x_18398:
[----:B------:R-:W-:Y:S05]  /*c290*/  BSYNC B0 ;  /* 0x0000000000007941 */ /* 0x000fea0003800000 */
.L_x_18396:
[----:B------:R-:W-:Y:S02]  /*c2a0*/  HFMA2 R15, -RZ, RZ, 0, 0 ;  /* 0x00000000ff0f7431 */ /* 0x000fe400000001ff */
[----:B------:R-:W-:-:S04]  /*c2b0*/  IMAD.MOV.U32 R14, RZ, RZ, R8 ;  /* 0x000000ffff0e7224 */ /* 0x000fc800078e0008 */
[----:B01----:R-:W-:Y:S05]  /*c2c0*/  RET.REL.NODEC R14 `(_ZN18transformer_engine6detail38cast_transpose_fused_kernel_notalignedILb0ELb0ELb1EfNS_16CTDBiasDActParamIff13__nv_fp8_e5m2fEELi2ELi8ENS_5EmptyEXadL_ZNS_4siluIffEET_T0_RKS5_EEEEvT3_mmm) ;  /* 0xffffff3c0e4c7950 */ /* 0x003fea0003c3ffff */
.L_x_18400:
        /* <DEDUP_REMOVED lines=11> */
.L_x_29804:


//--------------------- .text._ZN18transformer_engine6detail38cast_transpose_fused_kernel_notalignedILb0ELb0ELb1EfNS_16CTDBiasDActParamIff13__nv_bfloat16fEELi2ELi4ENS_5EmptyEXadL_ZNS_4siluIffEET_T0_RKS5_EEEEvT3_mmm --------------------------
	.section	.text._ZN18transformer_engine6detail38cast_transpose_fused_kernel_notalignedILb0ELb0ELb1EfNS_16CTDBiasDActParamIff13__nv_bfloat16fEELi2ELi4ENS_5EmptyEXadL_ZNS_4siluIffEET_T0_RKS5_EEEEvT3_mmm,"ax",@progbits
	.align	128
        .global         _ZN18transformer_engine6detail38cast_transpose_fused_kernel_notalignedILb0ELb0ELb1EfNS_16CTDBiasDActParamIff13__nv_bfloat16fEELi2ELi4ENS_5EmptyEXadL_ZNS_4siluIffEET_T0_RKS5_EEEEvT3_mmm
        .type           _ZN18transformer_engine6detail38cast_transpose_fused_kernel_notalignedILb0ELb0ELb1EfNS_16CTDBiasDActParamIff13__nv_bfloat16fEELi2ELi4ENS_5EmptyEXadL_ZNS_4siluIffEET_T0_RKS5_EEEEvT3_mmm,@function
        .size           _ZN18transformer_engine6detail38cast_transpose_fused_kernel_notalignedILb0ELb0ELb1EfNS_16CTDBiasDActParamIff13__nv_bfloat16fEELi2ELi4ENS_5EmptyEXadL_ZNS_4siluIffEET_T0_RKS5_EEEEvT3_mmm,(.L_x_29806 - _ZN18transformer_engine6detail38cast_transpose_fused_kernel_notalignedILb0ELb0ELb1EfNS_16CTDBiasDActParamIff13__nv_bfloat16fEELi2ELi4ENS_5EmptyEXadL_ZNS_4siluIffEET_T0_RKS5_EEEEvT3_mmm)
        .other          _ZN18transformer_engine6detail38cast_transpose_fused_kernel_notalignedILb0ELb0ELb1EfNS_16CTDBiasDActParamIff13__nv_bfloat16fEELi2ELi4ENS_5EmptyEXadL_ZNS_4siluIffEET_T0_RKS5_EEEEvT3_mmm,@"STO_CUDA_ENTRY STV_DEFAULT"
_ZN18transformer_engine6detail38cast_transpose_fused_kernel_notalignedILb0ELb0ELb1EfNS_16CTDBiasDActParamIff13__nv_bfloat16fEELi2ELi4ENS_5EmptyEXadL_ZNS_4siluIffEET_T0_RKS5_EEEEvT3_mmm:
.text._ZN18transformer_engine6detail38cast_transpose_fused_kernel_notalignedILb0ELb0ELb1EfNS_16CTDBiasDActParamIff13__nv_bfloat16fEELi2ELi4ENS_5EmptyEXadL_ZNS_4siluIffEET_T0_RKS5_EEEEvT3_mmm:
        /* <DEDUP_REMOVED lines=44> */
.L_x_18401:
[----:B------:R-:W-:-:S07]  /*02c0*/  MOV R4, 0x2e0 ;  /* 0x000002e000047802 */ /* 0x000fce0000000f00 */
[----:B------:R-:W-:Y:S05]  /*02d0*/  CALL.REL.NOINC `($__internal_504_$__cuda_sm20_div_u64) ;  /* 0x0000006400807944 */ /* 0x000fea0003c00000 */
        /* <DEDUP_REMOVED lines=11> */
.L_x_18402:
[----:B------:R-:W0:Y:S01]  /*0390*/  LDCU.64 UR12, c[0x0][0x3d0] ;  /* 0x00007a00ff0c77ac */ /* 0x000e220008000a00 */
[C---:B------:R-:W-:Y:S01]  /*03a0*/  IMAD.SHL.U32 R7, R9.reuse, 0x4, RZ ;  /* 0x0000000409077824 */ /* 0x040fe200078e00ff */
[----:B------:R-:W-:Y:S01]  /*03b0*/  CS2R R26, SRZ ;  /* 0x00000000001a7805 */ /* 0x000fe2000001ff00 */
[----:B------:R-:W-:Y:S01]  /*03c0*/  IMAD.SHL.U32 R34, R9, 0x10, RZ ;  /* 0x0000001009227824 */ /* 0x000fe200078e00ff */
[----:B------:R-:W1:Y:S02]  /*03d0*/  LDCU.64 UR8, c[0x0][0x3c8] ;  /* 0x00007900ff0877ac */ /* 0x000e640008000a00 */
[C---:B------:R-:W-:Y:S01]  /*03e0*/  IADD3 R5, PT, PT, -R7.reuse, R8, RZ ;  /* 0x0000000807057210 */ /* 0x040fe20007ffe1ff */
[----:B------:R-:W-:Y:S01]  /*03f0*/  USHF.L.U64.HI UR10, UR4, 0x5, UR5 ;  /* 0x00000005040a7899 */ /* 0x000fe20008010205 */
[----:B------:R-:W-:Y:S01]  /*0400*/  IADD3 R4, PT, PT, R7, 0x1, RZ ;  /* 0x0000000107047810 */ /* 0x000fe20007ffe0ff */
[----:B------:R-:W-:Y:S02]  /*0410*/  USHF.L.U64.HI UR11, UR20, 0x5, UR6 ;  /* 0x00000005140b7899 */ /* 0x000fe40008010206 */
[C---:B------:R-:W-:Y:S01]  /*0420*/  VIADD R13, R5.reuse, 0xffffffff ;  /* 0xffffffff050d7836 */ /* 0x040fe20000000000 */
[----:B------:R-:W2:Y:S01]  /*0430*/  LDCU.64 UR24, c[0x0][0x380] ;  /* 0x00007000ff1877ac */ /* 0x000ea20008000a00 */
[----:B------:R-:W-:-:S03]  /*0440*/  LOP3.LUT R3, R5, 0x1f, RZ, 0xc0, !PT ;  /* 0x0000001f05037812 */ /* 0x000fc600078ec0ff */
[----:B------:R-:W-:Y:S01]  /*0450*/  LOP3.LUT R13, R13, 0x1f, RZ, 0xc0, !PT ;  /* 0x0000001f0d0d7812 */ /* 0x000fe200078ec0ff */
[----:B------:R-:W-:Y:S02]  /*0460*/  USHF.L.U32 UR18, UR20, 0x6, URZ ;  /* 0x0000000614127899 */ /* 0x000fe400080006ff */
[----:B0-----:R-:W-:Y:S02]  /*0470*/  USHF.R.U64 UR26, UR12, 0x2, UR13 ;  /* 0x000000020c1a7899 */ /* 0x001fe4000800120d */
[----:B------:R-:W-:Y:S02]  /*0480*/  USHF.R.U32.HI UR21, URZ, 0x2, UR13 ;  /* 0x00000002ff157899 */ /* 0x000fe4000801160d */
[----:B-1----:R-:W-:Y:S02]  /*0490*/  USHF.R.U64 UR27, UR8, 0x1, UR9 ;  /* 0x00000001081b7899 */ /* 0x002fe40008001209 */
[----:B------:R-:W-:Y:S02]  /*04a0*/  ULEA UR7, UP1, -UR4, UR26, 0x5 ;  /* 0x0000001a04077291 */ /* 0x000fe4000f8229ff */
[----:B------:R-:W-:-:S02]  /*04b0*/  USHF.R.U32.HI UR28, URZ, 0x1, UR9 ;  /* 0x00000001ff1c7899 */ /* 0x000fc40008011609 */
[----:B------:R-:W-:Y:S02]  /*04c0*/  ULEA UR14, UP0, -UR20, UR27, 0x5 ;  /* 0x0000001b140e7291 */ /* 0x000fe4000f8029ff */
[----:B------:R-:W-:Y:S01]  /*04d0*/  IMAD.U32 R15, RZ, RZ, UR27 ;  /* 0x0000001bff0f7e24 */ /* 0x000fe2000f8e00ff */
[----:B------:R-:W-:Y:S01]  /*04e0*/  UIADD3.X UR10, UPT, UPT, ~UR10, UR21, URZ, UP1, !UPT ;  /* 0x000000150a0a7290 */ /* 0x000fe20008ffe5ff */
[----:B------:R-:W-:Y:S01]  /*04f0*/  MOV R11, UR27 ;  /* 0x0000001b000b7c02 */ /* 0x000fe20008000f00 */
[----:B------:R-:W-:Y:S01]  /*0500*/  UISETP.LT.U32.AND UP1, UPT, UR7, 0x20, UPT ;  /* 0x000000200700788c */ /* 0x000fe2000bf21070 */
[C---:B------:R-:W-:Y:S01]  /*0510*/  IMAD R45, R34.reuse, UR28, RZ ;  /* 0x0000001c222d7c24 */ /* 0x040fe2000f8e02ff */
[----:B------:R-:W-:Y:S01]  /*0520*/  UIADD3.X UR11, UPT, UPT, ~UR11, UR28, URZ, UP0, !UPT ;  /* 0x0000001c0b0b7290 */ /* 0x000fe200087fe5ff */
[----:B------:R-:W-:Y:S01]  /*0530*/  IMAD.WIDE.U32 R34, R34, UR27, RZ ;  /* 0x0000001b22227c25 */ /* 0x000fe2000f8e00ff */
[----:B------:R-:W-:Y:S02]  /*0540*/  UISETP.LT.U32.AND UP0, UPT, UR14, 0x20, UPT ;  /* 0x000000200e00788c */ /* 0x000fe4000bf01070 */
[----:B------:R-:W-:Y:S01]  /*0550*/  UISETP.LT.U32.AND.EX UP1, UPT, UR10, URZ, UPT, UP1 ;  /* 0x000000ff0a00728c */ /* 0x000fe2000bf21110 */
[----:B------:R-:W-:Y:S01]  /*0560*/  IMAD.IADD R45, R35, 0x1, R45 ;  /* 0x00000001232d7824 */ /* 0x000fe200078e022d */
[----:B------:R-:W-:Y:S01]  /*0570*/  UISETP.LT.U32.AND.EX UP0, UPT, UR11, URZ, UPT, UP0 ;  /* 0x000000ff0b00728c */ /* 0x000fe2000bf01100 */
[-C--:B------:R-:W-:Y:S01]  /*0580*/  IADD3 R16, P1, PT, R13, R34.reuse, RZ ;  /* 0x000000220d107210 */ /* 0x080fe20007f3e0ff */
[----:B------:R-:W-:Y:S01]  /*0590*/  USEL UR7, UR7, 0x20, UP1 ;  /* 0x0000002007077887 */ /* 0x000fe20008800000 */
[----:B------:R-:W-:Y:S01]  /*05a0*/  IADD3 R46, P2, PT, R3, R34, RZ ;  /* 0x00000022032e7210 */ /* 0x000fe20007f5e0ff */
[----:B------:R-:W-:Y:S01]  /*05b0*/  USEL UR14, UR14, 0x20, UP0 ;  /* 0x000000200e0e7887 */ /* 0x000fe20008000000 */
[----:B------:R-:W-:Y:S01]  /*05c0*/  IMAD.U32 R19, RZ, RZ, UR27 ;  /* 0x0000001bff137e24 */ /* 0x000fe2000f8e00ff */
[----:B------:R-:W-:Y:S01]  /*05d0*/  UIMAD UR16, UR5, UR8, URZ ;  /* 0x00000008051072a4 */ /* 0x000fe2000f8e02ff */
[--C-:B------:R-:W-:Y:S01]  /*05e0*/  IMAD.X R17, RZ, RZ, R45.reuse, P1 ;  /* 0x000000ffff117224 */ /* 0x100fe200008e062d */
[----:B------:R-:W-:Y:S01]  /*05f0*/  ISETP.GE.U32.AND P0, PT, R4, UR7, PT ;  /* 0x0000000704007c0c */ /* 0x000fe2000bf06070 */
[----:B------:R-:W-:Y:S01]  /*0600*/  UIMAD.WIDE.U32 UR10, UR4, UR8, URZ ;  /* 0x00000008040a72a5 */ /* 0x000fe2000f8e00ff */
[----:B------:R-:W-:Y:S01]  /*0610*/  ISETP.GE.U32.AND P1, PT, R7, UR7, PT ;  /* 0x0000000707007c0c */ /* 0x000fe2000bf26070 */
[----:B------:R-:W-:Y:S01]  /*0620*/  UIMAD UR16, UR4, UR9, UR16 ;  /* 0x00000009041072a4 */ /* 0x000fe2000f8e0210 */
[----:B------:R-:W-:Y:S01]  /*0630*/  ISETP.LT.U32.AND P0, PT, R13, UR14, !P0 ;  /* 0x0000000e0d007c0c */ /* 0x000fe2000c701070 */
[----:B------:R-:W-:Y:S01]  /*0640*/  USHF.L.U64.HI UR19, UR20, 0x6, UR6 ;  /* 0x0000000614137899 */ /* 0x000fe20008010206 */
[----:B------:R-:W-:Y:S01]  /*0650*/  ISETP.LT.U32.AND P1, PT, R3, UR14, !P1 ;  /* 0x0000000e03007c0c */ /* 0x000fe2000cf21070 */
[----:B------:R-:W-:Y:S01]  /*0660*/  ULEA UR18, UP0, UR10, UR18, 0x7 ;  /* 0x000000120a127291 */ /* 0x000fe2000f8038ff */
[----:B------:R-:W-:Y:S01]  /*0670*/  IMAD.X R47, RZ, RZ, R45, P2 ;  /* 0x000000ffff2f7224 */ /* 0x000fe200010e062d */
[----:B------:R-:W-:Y:S01]  /*0680*/  UIADD3 UR11, UPT, UPT, UR11, UR16, URZ ;  /* 0x000000100b0b7290 */ /* 0x000fe2000fffe0ff */
[----:B------:R-:W0:Y:S01]  /*0690*/  LDCU.64 UR22, c[0x0][0x358] ;  /* 0x00006b00ff1677ac */ /* 0x000e220008000a00 */
[----:B--2---:R-:W-:-:S02]  /*06a0*/  ULEA UR24, UP1, UR18, UR24, 0x2 ;  /* 0x0000001812187291 */ /* 0x004fc4000f8210ff */
[----:B------:R-:W-:-:S04]  /*06b0*/  ULEA.HI.X UR19, UR10, UR19, UR11, 0x7, UP0 ;  /* 0x000000130a137291 */ /* 0x000fc800080f3c0b */
[----:B------:R-:W-:Y:S01]  /*06c0*/  @P0 MOV R20, R16 ;  /* 0x0000001000140202 */ /* 0x000fe20000000f00 */
[--C-:B------:R-:W-:Y:S01]  /*06d0*/  @P0 IMAD.MOV.U32 R21, RZ, RZ, R17.reuse ;  /* 0x000000ffff150224 */ /* 0x100fe200078e0011 */
[----:B------:R-:W1:Y:S01]  /*06e0*/  LDCU.64 UR30, c[0x0][0x3a0] ;  /* 0x00007400ff1e77ac */ /* 0x000e620008000a00 */
[----:B------:R-:W-:Y:S01]  /*06f0*/  @P1 LEA R14, P3, R46, UR24, 0x3 ;  /* 0x000000182e0e1c11 */ /* 0x000fe2000f8618ff */
[----:B------:R-:W-:Y:S01]  /*0700*/  @P0 IMAD.WIDE.U32 R10, R11, 0x5, R16 ;  /* 0x000000050b0a0825 */ /* 0x000fe200078e0010 */
[----:B------:R-:W-:Y:S01]  /*0710*/  @P0 MOV R23, R17 ;  /* 0x0000001100170202 */ /* 0x000fe20000000f00 */
[----:B------:R-:W-:Y:S02]  /*0720*/  ULEA.HI.X UR25, UR18, UR25, UR19, 0x2, UP1 ;  /* 0x0000001912197291 */ /* 0x000fe400088f1413 */
[----:B------:R-:W-:Y:S01]  /*0730*/  @P0 IMAD.WIDE.U32 R20, R15, 0x6, R20 ;  /* 0x000000060f140825 */ /* 0x000fe200078e0014 */
[----:B------:R-:W-:-:S03]  /*0740*/  USHF.L.U32 UR29, UR27, 0x2, URZ ;  /* 0x000000021b1d7899 */ /* 0x000fc600080006ff */
[----:B------:R-:W-:Y:S01]  /*0750*/  @P1 LEA.HI.X R15, R46, UR25, R47, 0x3, P3 ;  /* 0x000000192e0f1c11 */ /* 0x000fe200098f1c2f */
[----:B------:R-:W-:Y:S02]  /*0760*/  @P0 IMAD.MOV.U32 R22, RZ, RZ, R16 ;  /* 0x000000ffff160224 */ /* 0x000fe400078e0010 */
[----:B------:R-:W-:Y:S02]  /*0770*/  @P0 IADD3 R0, P3, PT, R16, UR29, RZ ;  /* 0x0000001d10000c10 */ /* 0x000fe4000ff7e0ff */
[----:B0-----:R0:W2:Y:S01]  /*0780*/  @P1 LDG.E.64 R26, desc[UR22][R14.64] ;  /* 0x000000160e1a1981 */ /* 0x0010a2000c1e1b00 */
[----:B-1----:R-:W-:Y:S01]  /*0790*/  ISETP.NE.U32.AND P2, PT, RZ, UR30, PT ;  /* 0x0000001eff007c0c */ /* 0x002fe2000bf45070 */
[----:B------:R-:W-:Y:S01]  /*07a0*/  USHF.L.U64.HI UR30, UR27, 0x2, UR28 ;  /* 0x000000021b1e7899 */ /* 0x000fe2000801021c */
[----:B------:R-:W-:Y:S02]  /*07b0*/  @P0 IMAD.WIDE.U32 R22, R19, 0x7, R22 ;  /* 0x0000000713160825 */ /* 0x000fe400078e0016 */
[----:B------:R-:W-:-:S03]  /*07c0*/  ISETP.NE.AND.EX P2, PT, RZ, UR31, PT, P2 ;  /* 0x0000001fff007c0c */ /* 0x000fc6000bf45320 */
[----:B------:R-:W-:Y:S02]  /*07d0*/  @P0 IADD3.X R17, PT, PT, R17, UR30, RZ, P3, !PT ;  /* 0x0000001e11110c10 */ /* 0x000fe40009ffe4ff */
[----:B------:R-:W-:Y:S01]  /*07e0*/  @P0 LEA R30, P3, R0, UR24, 0x3 ;  /* 0x00000018001e0c11 */ /* 0x000fe2000f8618ff */
[----:B------:R-:W-:-:S03]  /*07f0*/  VOTEU.ANY UP1, P0 ;  /* 0x0000000000ff7886 */ /* 0x000fc60000020100 */
[----:B------:R-:W-:Y:S02]  /*0800*/  @P0 LEA.HI.X R31, R0, UR25, R17, 0x3, P3 ;  /* 0x00000019001f0c11 */ /* 0x000fe400098f1c11 */
[----:B------:R-:W-:Y:S02]  /*0810*/  @P1 IADD3 R0, P3, PT, R46, UR27, RZ ;  /* 0x0000001b2e001c10 */ /* 0x000fe4000ff7e0ff */
[----:B------:R-:W1:Y:S01]  /*0820*/  @P2 LDC.64 R32, c[0x0][0x3a0] ;  /* 0x0000e800ff202b82 */ /* 0x000e620000000a00 */
[----:B------:R-:W-:Y:S01]  /*0830*/  VOTEU.ANY UP0, P1 ;  /* 0x0000000000ff7886 */ /* 0x000fe20000800100 */
[----:B------:R-:W-:Y:S02]  /*0840*/  @UP1 UIMAD UR11, UR28, 0x6, URZ ;  /* 0x000000061c0b18a4 */ /* 0x000fe4000f8e02ff */
[----:B0-----:R-:W-:Y:S01]  /*0850*/  @P1 IADD3.X R15, PT, PT, R47, UR28, RZ, P3, !PT ;  /* 0x0000001c2f0f1c10 */ /* 0x001fe20009ffe4ff */
[----:B------:R-:W-:Y:S01]  /*0860*/  @UP1 UIMAD UR10, UR28, 0x5, URZ ;  /* 0x000000051c0a18a4 */ /* 0x000fe2000f8e02ff */
[----:B------:R-:W-:Y:S01]  /*0870*/  @P1 LEA R16, P3, R0, UR24, 0x3 ;  /* 0x0000001800101c11 */ /* 0x000fe2000f8618ff */
[----:B------:R-:W-:Y:S01]  /*0880*/  @UP0 ULOP3.LUT UR8, UR8, 0xfffffffe, URZ, 0xc0, !UPT ;  /* 0xfffffffe08080892 */ /* 0x000fe2000f8ec0ff */
[----:B------:R-:W-:-:S02]  /*0890*/  @P0 IADD3 R21, PT, PT, R21, UR11, RZ ;  /* 0x0000000b15150c10 */ /* 0x000fc4000fffe0ff */
[----:B------:R-:W-:Y:S01]  /*08a0*/  @P1 LEA.HI.X R17, R0, UR25, R15, 0x3, P3 ;  /* 0x0000001900111c11 */ /* 0x000fe200098f1c0f */
[----:B------:R-:W-:Y:S01]  /*08b0*/  @P0 VIADD R11, R11, UR10 ;  /* 0x0000000a0b0b0c36 */ /* 0x000fe20008000000 */
[----:B------:R-:W-:Y:S01]  /*08c0*/  @P0 LEA R36, P3, R20, UR24, 0x3 ;  /* 0x0000001814240c11 */ /* 0x000fe2000f8618ff */
[----:B------:R-:W-:Y:S01]  /*08d0*/  @UP1 UIMAD UR16, UR28, 0x7, URZ ;  /* 0x000000071c1018a4 */ /* 0x000fe2000f8e02ff */
[----:B------:R-:W-:Y:S01]  /*08e0*/  @P0 LEA R14, P4, R10, UR24, 0x3 ;  /* 0x000000180a0e0c11 */ /* 0x000fe2000f8818ff */
[----:B------:R-:W-:Y:S01]  /*08f0*/  @UP0 ULOP3.LUT UR9, UR9, 0x1fffffff, URZ, 0xc0, !UPT ;  /* 0x1fffffff09090892 */ /* 0x000fe2000f8ec0ff */
[----:B------:R-:W-:Y:S01]  /*0900*/  @P0 LEA.HI.X R37, R20, UR25, R21, 0x3, P3 ;  /* 0x0000001914250c11 */ /* 0x000fe200098f1c15 */
[----:B------:R-:W-:Y:S01]  /*0910*/  @UP0 UIMAD UR10, UR28, 0x3, URZ ;  /* 0x000000031c0a08a4 */ /* 0x000fe2000f8e02ff */
[----:B------:R-:W-:Y:S02]  /*0920*/  @P1 IADD3 R0, P3, PT, R46, UR8, RZ ;  /* 0x000000082e001c10 */ /* 0x000fe4000ff7e0ff */
[----:B------:R-:W-:Y:S01]  /*0930*/  @P0 LEA.HI.X R15, R10, UR25, R11, 0x3, P4 ;  /* 0x000000190a0f0c11 */ /* 0x000fe2000a0f1c0b */
[----:B------:R-:W-:Y:S01]  /*0940*/  @P0 VIADD R11, R23, UR16 ;  /* 0x00000010170b0c36 */ /* 0x000fe20008000000 */
[----:B------:R-:W-:Y:S01]  /*0950*/  @P0 LEA R10, P4, R22, UR24, 0x3 ;  /* 0x00000018160a0c11 */ /* 0x000fe2000f8818ff */
[----:B------:R-:W-:Y:S01]  /*0960*/  @P1 IMAD.WIDE.U32 R18, R19, 0x3, R46 ;  /* 0x0000000313121825 */ /* 0x000fe200078e002e */
[----:B------:R-:W-:-:S02]  /*0970*/  @P1 IADD3.X R21, PT, PT, R47, UR9, RZ, P3, !PT ;  /* 0x000000092f151c10 */ /* 0x000fc40009ffe4ff */
[----:B------:R-:W-:Y:S02]  /*0980*/  CS2R R24, SRZ ;  /* 0x0000000000187805 */ /* 0x000fe4000001ff00 */
[----:B------:R-:W-:Y:S01]  /*0990*/  @P1 LEA R40, P3, R0, UR24, 0x3 ;  /* 0x0000001800281c11 */ /* 0x000fe2000f8618ff */
[----:B------:R-:W-:Y:S01]  /*09a0*/  @P1 VIADD R19, R19, UR10 ;  /* 0x0000000a13131c36 */ /* 0x000fe20008000000 */
[----:B------:R-:W-:Y:S02]  /*09b0*/  @P0 LEA.HI.X R11, R22, UR25, R11, 0x3, P4 ;  /* 0x00000019160b0c11 */ /* 0x000fe4000a0f1c0b */
[----:B------:R-:W-:Y:S02]  /*09c0*/  CS2R R28, SRZ ;  /* 0x00000000001c7805 */ /* 0x000fe4000001ff00 */
[----:B------:R-:W-:Y:S01]  /*09d0*/  @P1 LEA R38, P4, R18, UR24, 0x3 ;  /* 0x0000001812261c11 */ /* 0x000fe2000f8818ff */
[----:B------:R0:W5:Y:S01]  /*09e0*/  @P0 LDG.E.64 R24, desc[UR22][R30.64] ;  /* 0x000000161e180981 */ /* 0x000162000c1e1b00 */
[----:B------:R-:W-:Y:S01]  /*09f0*/  @P1 LEA.HI.X R41, R0, UR25, R21, 0x3, P3 ;  /* 0x0000001900291c11 */ /* 0x000fe200098f1c15 */
[----:B------:R-:W3:Y:S02]  /*0a00*/  LDCU.128 UR8, c[0x0][0x390] ;  /* 0x00007200ff0877ac */ /* 0x000ee40008000c00 */
[----:B-1----:R1:W4:Y:S01]  /*0a10*/  @P2 LDG.E R0, desc[UR22][R32.64] ;  /* 0x0000001620002981 */ /* 0x002322000c1e1900 */
[----:B------:R-:W-:-:S02]  /*0a20*/  @P1 LEA.HI.X R39, R18, UR25, R19, 0x3, P4 ;  /* 0x0000001912271c11 */ /* 0x000fc4000a0f1c13 */
[----:B------:R-:W-:Y:S01]  /*0a30*/  CS2R R22, SRZ ;  /* 0x0000000000167805 */ /* 0x000fe2000001ff00 */
[----:B------:R-:W5:Y:S01]  /*0a40*/  @P1 LDG.E.64 R28, desc[UR22][R16.64] ;  /* 0x00000016101c1981 */ /* 0x000f62000c1e1b00 */
[----:B0-----:R-:W-:-:S04]  /*0a50*/  CS2R R30, SRZ ;  /* 0x00000000001e7805 */ /* 0x001fc8000001ff00 */
[----:B------:R0:W5:Y:S01]  /*0a60*/  @P0 LDG.E.64 R22, desc[UR22][R14.64] ;  /* 0x000000160e160981 */ /* 0x000162000c1e1b00 */
[----:B-1----:R-:W-:-:S03]  /*0a70*/  CS2R R32, SRZ ;  /* 0x0000000000207805 */ /* 0x002fc6000001ff00 */
[----:B------:R1:W5:Y:S04]  /*0a80*/  @P1 LDG.E.64 R30, desc[UR22][R38.64] ;  /* 0x00000016261e1981 */ /* 0x000368000c1e1b00 */
[----:B------:R1:W5:Y:S01]  /*0a90*/  @P1 LDG.E.64 R32, desc[UR22][R40.64] ;  /* 0x0000001628201981 */ /* 0x000362000c1e1b00 */
[----:B0-----:R-:W-:Y:S02]  /*0aa0*/  HFMA2 R15, -RZ, RZ, 0.96630859375, -0.0022525787353515625 ;  /* 0x3bbb989dff0f7431 */ /* 0x001fe400000001ff */
[----:B------:R-:W-:Y:S01]  /*0ab0*/  IMAD.MOV.U32 R17, RZ, RZ, 0x437c0000 ;  /* 0x437c0000ff117424 */ /* 0x000fe200078e00ff */
[----:B------:R-:W-:Y:S01]  /*0ac0*/  UIMAD UR6, UR6, UR12, URZ ;  /* 0x0000000c060672a4 */ /* 0x000fe2000f8e02ff */
[----:B------:R-:W-:Y:S02]  /*0ad0*/  CS2R R20, SRZ ;  /* 0x0000000000147805 */ /* 0x000fe4000001ff00 */
[----:B------:R-:W-:Y:S01]  /*0ae0*/  CS2R R18, SRZ ;  /* 0x0000000000127805 */ /* 0x000fe2000001ff00 */
[----:B------:R-:W-:-:S02]  /*0af0*/  UIMAD.WIDE.U32 UR16, UR20, UR12, URZ ;  /* 0x0000000c141072a5 */ /* 0x000fc4000f8e00ff */
[----:B------:R-:W-:Y:S01]  /*0b00*/  UIMAD UR13, UR20, UR13, UR6 ;  /* 0x0000000d140d72a4 */ /* 0x000fe2000f8e0206 */
[----:B------:R1:W5:Y:S01]  /*0b10*/  @P0 LDG.E.64 R20, desc[UR22][R36.64] ;  /* 0x0000001624140981 */ /* 0x000362000c1e1b00 */
[----:B---3--:R-:W-:Y:S02]  /*0b20*/  ULEA UR12, UP1, UR18, UR8, 0x1 ;  /* 0x00000008120c7291 */ /* 0x008fe4000f8208ff */
[----:B------:R-:W-:Y:S01]  /*0b30*/  USHF.L.U32 UR6, UR16, 0x6, URZ ;  /* 0x0000000610067899 */ /* 0x000fe200080006ff */
[----:B------:R1:W5:Y:S01]  /*0b40*/  @P0 LDG.E.64 R18, desc[UR22][R10.64] ;  /* 0x000000160a120981 */ /* 0x000362000c1e1b00 */
[----:B------:R-:W-:Y:S02]  /*0b50*/  UIADD3 UR8, UPT, UPT, UR17, UR13, URZ ;  /* 0x0000000d11087290 */ /* 0x000fe4000fffe0ff */
[----:B------:R-:W-:Y:S02]  /*0b60*/  ULEA UR6, UP0, UR4, UR6, 0x7 ;  /* 0x0000000604067291 */ /* 0x000fe4000f8038ff */
[----:B------:R-:W-:-:S02]  /*0b70*/  USHF.L.U64.HI UR16, UR16, 0x6, UR8 ;  /* 0x0000000610107899 */ /* 0x000fc40008010208 */
[----:B------:R-:W-:Y:S02]  /*0b80*/  ULEA UR10, UP2, UR6, UR10, 0x1 ;  /* 0x0000000a060a7291 */ /* 0x000fe4000f8408ff */
[----:B------:R-:W-:Y:S01]  /*0b90*/  ULEA.HI.X UR4, UR4, UR16, UR5, 0x7, UP0 ;  /* 0x0000001004047291 */ /* 0x000fe200080f3c05 */
[----:B------:R-:W-:Y:S01]  /*0ba0*/  BSSY.RECONVERGENT B1, `(.L_x_18403) ;  /* 0x000001a000017945 */ /* 0x000fe20003800200 */
[----:B------:R-:W-:Y:S01]  /*0bb0*/  UMOV UR20, 0x3f800000 ;  /* 0x3f80000000147882 */ /* 0x000fe20000000000 */
[----:B------:R-:W-:Y:S02]  /*0bc0*/  ULEA.HI.X UR9, UR18, UR9, UR19, 0x1, UP1 ;  /* 0x0000000912097291 */ /* 0x000fe400088f0c13 */
        /* <DEDUP_REMOVED lines=12> */
[----:B----4-:R-:W-:Y:S01]  /*0c90*/  @P2 R2UR UR20, R0 ;  /* 0x00000000001422ca */ /* 0x010fe200000e0000 */
[----:B------:R-:W-:-:S10]  /*0ca0*/  IMAD R2, R6, 0x108, RZ ;  /* 0x0000010806027824 */ /* 0x000fd400078e02ff */
[----:B-1----:R-:W-:Y:S05]  /*0cb0*/  @P0 BRA `(.L_x_18404) ;  /* 0x0000000000100947 */ /* 0x002fea0003800000 */
[----:B------:R-:W-:Y:S01]  /*0cc0*/  IMAD.MOV.U32 R0, RZ, RZ, R17 ;  /* 0x000000ffff007224 */ /* 0x000fe200078e0011 */
[----:B------:R-:W-:-:S07]  /*0cd0*/  MOV R10, 0xcf0 ;  /* 0x00000cf0000a7802 */ /* 0x000fce0000000f00 */
[----:B-----5:R-:W-:Y:S05]  /*0ce0*/  CALL.REL.NOINC `($__internal_505_$__cuda_sm20_rcp_rn_f32_slowpath) ;  /* 0x00000060001c7944 */ /* 0x020fea0003c00000 */
[----:B------:R-:W-:Y:S05]  /*0cf0*/  BRA `(.L_x_18405) ;  /* 0x0000000000107947 */ /* 0x000fea0003800000 */
.L_x_18404:
[----:B------:R-:W0:Y:S02]  /*0d00*/  MUFU.RCP R14, R17 ;  /* 0x00000011000e7308 */ /* 0x000e240000001000 */
[----:B0-----:R-:W-:-:S04]  /*0d10*/  FFMA R0, R17, R14, -1 ;  /* 0xbf80000011007423 */ /* 0x001fc8000000000e */
[----:B------:R-:W-:-:S04]  /*0d20*/  FADD.FTZ R11, -R0, -RZ ;  /* 0x800000ff000b7221 */ /* 0x000fc80000010100 */
[----:B------:R-:W-:-:S07]  /*0d30*/  FFMA R14, R14, R11, R14 ;  /* 0x0000000b0e0e7223 */ /* 0x000fce000000000e */
.L_x_18405:
[----:B------:R-:W-:Y:S05]  /*0d40*/  BSYNC.RECONVERGENT B1 ;  /* 0x0000000000017941 */ /* 0x000fea0003800200 */
.L_x_18403:
        /* <DEDUP_REMOVED lines=18> */
[----:B-----5:R-:W-:Y:S05]  /*0e70*/  CALL.REL.NOINC `($__internal_505_$__cuda_sm20_rcp_rn_f32_slowpath) ;  /* 0x0000005c00b87944 */ /* 0x020fea0003c00000 */
[----:B------:R-:W-:Y:S05]  /*0e80*/  BRA `(.L_x_18408) ;  /* 0x0000000000107947 */ /* 0x000fea0003800000 */
.L_x_18407:
[----:B------:R-:W0:Y:S02]  /*0e90*/  MUFU.RCP R14, R15 ;  /* 0x0000000f000e7308 */ /* 0x000e240000001000 */
[----:B0-----:R-:W-:-:S04]  /*0ea0*/  FFMA R0, R15, R14, -1 ;  /* 0xbf8000000f007423 */ /* 0x001fc8000000000e */
[----:B------:R-:W-:-:S04]  /*0eb0*/  FADD.FTZ R11, -R0, -RZ ;  /* 0x800000ff000b7221 */ /* 0x000fc80000010100 */
[----:B------:R-:W-:-:S07]  /*0ec0*/  FFMA R14, R14, R11, R14 ;  /* 0x0000000b0e0e7223 */ /* 0x000fce000000000e */
.L_x_18408:
[----:B------:R-:W-:Y:S05]  /*0ed0*/  BSYNC.RECONVERGENT B1 ;  /* 0x0000000000017941 */ /* 0x000fea0003800200 */
.L_x_18406:
[----:B------:R-:W-:Y:S01]  /*0ee0*/  IMAD.MOV.U32 R11, RZ, RZ, 0x3bbb989d ;  /* 0x3bbb989dff0b7424 */ /* 0x000fe200078e00ff */
[----:B------:R-:W-:Y:S01]  /*0ef0*/  BSSY.RECONVERGENT B1, `(.L_x_18409) ;  /* 0x0000017000017945 */ /* 0x000fe20003800200 */
[----:B------:R-:W-:Y:S02]  /*0f00*/  IMAD.MOV.U32 R15, RZ, RZ, 0x437c0000 ;  /* 0x437c0000ff0f7424 */ /* 0x000fe400078e00ff */
[----:B------:R-:W-:Y:S01]  /*0f10*/  FMUL R37, R14, R27 ;  /* 0x0000001b0e257220 */ /* 0x000fe20000400000 */
[----:B-----5:R-:W-:-:S04]  /*0f20*/  FFMA.SAT R0, R28, -R11, 0.5 ;  /* 0x3f0000001c007423 */ /* 0x020fc8000000280b */
        /* <DEDUP_REMOVED lines=13> */
[----:B------:R-:W-:Y:S05]  /*1000*/  CALL.REL.NOINC `($__internal_505_$__cuda_sm20_rcp_rn_f32_slowpath) ;  /* 0x0000005c00547944 */ /* 0x000fea0003c00000 */
[----:B------:R-:W-:Y:S05]  /*1010*/  BRA `(.L_x_18411) ;  /* 0x0000000000107947 */ /* 0x000fea0003800000 */
.L_x_18410:
[----:B------:R-:W0:Y:S02]  /*1020*/  MUFU.RCP R14, R15 ;  /* 0x0000000f000e7308 */ /* 0x000e240000001000 */
[----:B0-----:R-:W-:-:S04]  /*1030*/  FFMA R0, R15, R14, -1 ;  /* 0xbf8000000f007423 */ /* 0x001fc8000000000e */
[----:B------:R-:W-:-:S04]  /*1040*/  FADD.FTZ R11, -R0, -RZ ;  /* 0x800000ff000b7221 */ /* 0x000fc80000010100 */
[----:B------:R-:W-:-:S07]  /*1050*/  FFMA R14, R14, R11, R14 ;  /* 0x0000000b0e0e7223 */ /* 0x000fce000000000e */
.L_x_18411:
[----:B------:R-:W-:Y:S05]  /*1060*/  BSYNC.RECONVERGENT B1 ;  /* 0x0000000000017941 */ /* 0x000fea0003800200 */
.L_x_18409:
        /* <DEDUP_REMOVED lines=18> */
[----:B------:R-:W-:Y:S05]  /*1190*/  CALL.REL.NOINC `($__internal_505_$__cuda_sm20_rcp_rn_f32_slowpath) ;  /* 0x0000005800f07944 */ /* 0x000fea0003c00000 */
[----:B------:R-:W-:Y:S05]  /*11a0*/  BRA `(.L_x_18414) ;  /* 0x0000000000107947 */ /* 0x000fea0003800000 */
.L_x_18413:
[----:B------:R-:W0:Y:S02]  /*11b0*/  MUFU.RCP R14, R15 ;  /* 0x0000000f000e7308 */ /* 0x000e240000001000 */
[----:B0-----:R-:W-:-:S04]  /*11c0*/  FFMA R0, R15, R14, -1 ;  /* 0xbf8000000f007423 */ /* 0x001fc8000000000e */
[----:B------:R-:W-:-:S04]  /*11d0*/  FADD.FTZ R11, -R0, -RZ ;  /* 0x800000ff000b7221 */ /* 0x000fc80000010100 */
[----:B------:R-:W-:-:S07]  /*11e0*/  FFMA R14, R14, R11, R14 ;  /* 0x0000000b0e0e7223 */ /* 0x000fce000000000e */
.L_x_18414:
[----:B------:R-:W-:Y:S05]  /*11f0*/  BSYNC.RECONVERGENT B1 ;  /* 0x0000000000017941 */ /* 0x000fea0003800200 */
.L_x_18412:
        /* <DEDUP_REMOVED lines=18> */
[----:B------:R-:W-:Y:S05]  /*1320*/  CALL.REL.NOINC `($__internal_505_$__cuda_sm20_rcp_rn_f32_slowpath) ;  /* 0x00000058008c7944 */ /* 0x000fea0003c00000 */
[----:B------:R-:W-:Y:S05]  /*1330*/  BRA `(.L_x_18417) ;  /* 0x0000000000107947 */ /* 0x000fea0003800000 */
.L_x_18416:
[----:B------:R-:W0:Y:S02]  /*1340*/  MUFU.RCP R14, R15 ;  /* 0x0000000f000e7308 */ /* 0x000e240000001000 */
[----:B0-----:R-:W-:-:S04]  /*1350*/  FFMA R0, R15, R14, -1 ;  /* 0xbf8000000f007423 */ /* 0x001fc8000000000e */
[----:B------:R-:W-:-:S04]  /*1360*/  FADD.FTZ R11, -R0, -RZ ;  /* 0x800000ff000b7221 */ /* 0x000fc80000010100 */
[----:B------:R-:W-:-:S07]  /*1370*/  FFMA R14, R14, R11, R14 ;  /* 0x0000000b0e0e7223 */ /* 0x000fce000000000e */
.L_x_18417:
[----:B------:R-:W-:Y:S05]  /*1380*/  BSYNC.RECONVERGENT B1 ;  /* 0x0000000000017941 */ /* 0x000fea0003800200 */
.L_x_18415:
        /* <DEDUP_REMOVED lines=20> */
.L_x_18419:
[----:B------:R-:W0:Y:S02]  /*14d0*/  MUFU.RCP R14, R15 ;  /* 0x0000000f000e7308 */ /* 0x000e240000001000 */
[----:B0-----:R-:W-:-:S04]  /*14e0*/  FFMA R0, R15, R14, -1 ;  /* 0xbf8000000f007423 */ /* 0x001fc8000000000e */
[----:B------:R-:W-:-:S04]  /*14f0*/  FADD.FTZ R11, -R0, -RZ ;  /* 0x800000ff000b7221 */ /* 0x000fc80000010100 */
[----:B------:R-:W-:-:S07]  /*1500*/  FFMA R14, R14, R11, R14 ;  /* 0x0000000b0e0e7223 */ /* 0x000fce000000000e */
.L_x_18420:
[----:B------:R-:W-:Y:S05]  /*1510*/  BSYNC.RECONVERGENT B1 ;  /* 0x0000000000017941 */ /* 0x000fea0003800200 */
.L_x_18418:
        /* <DEDUP_REMOVED lines=20> */
.L_x_18422:
[----:B------:R-:W0:Y:S02]  /*1660*/  MUFU.RCP R14, R15 ;  /* 0x0000000f000e7308 */ /* 0x000e240000001000 */
[----:B0-----:R-:W-:-:S04]  /*1670*/  FFMA R0, R15, R14, -1 ;  /* 0xbf8000000f007423 */ /* 0x001fc8000000000e */
[----:B------:R-:W-:-:S04]  /*1680*/  FADD.FTZ R11, -R0, -RZ ;  /* 0x800000ff000b7221 */ /* 0x000fc80000010100 */
[----:B------:R-:W-:-:S07]  /*1690*/  FFMA R14, R14, R11, R14 ;  /* 0x0000000b0e0e7223 */ /* 0x000fce000000000e */
.L_x_18423:
[----:B------:R-:W-:Y:S05]  /*16a0*/  BSYNC.RECONVERGENT B1 ;  /* 0x0000000000017941 */ /* 0x000fea0003800200 */
.L_x_18421:
        /* <DEDUP_REMOVED lines=20> */
.L_x_18425:
[----:B------:R-:W0:Y:S02]  /*17f0*/  MUFU.RCP R14, R15 ;  /* 0x0000000f000e7308 */ /* 0x000e240000001000 */
[----:B0-----:R-:W-:-:S04]  /*1800*/  FFMA R0, R15, R14, -1 ;  /* 0xbf8000000f007423 */ /* 0x001fc8000000000e */
[----:B------:R-:W-:-:S04]  /*1810*/  FADD.FTZ R11, -R0, -RZ ;  /* 0x800000ff000b7221 */ /* 0x000fc80000010100 */
[----:B------:R-:W-:-:S07]  /*1820*/  FFMA R14, R14, R11, R14 ;  /* 0x0000000b0e0e7223 */ /* 0x000fce000000000e */
.L_x_18426:
[----:B------:R-:W-:Y:S05]  /*1830*/  BSYNC.RECONVERGENT B1 ;  /* 0x0000000000017941 */ /* 0x000fea0003800200 */
.L_x_18424:
[----:B------:R-:W-:Y:S01]  /*1840*/  FMUL R0, R36, UR20 ;  /* 0x0000001424007c20 */ /* 0x000fe20008400000 */
[----:B------:R-:W-:Y:S01]  /*1850*/  FMUL R51, R37, UR20 ;  /* 0x0000001425337c20 */ /* 0x000fe20008400000 */
[----:B------:R-:W-:Y:S01]  /*1860*/  ISETP.GE.U32.AND P0, PT, R7, UR7, PT ;  /* 0x0000000707007c0c */ /* 0x000fe2000bf06070 */
[----:B------:R-:W-:Y:S01]  /*1870*/  FMUL R39, R38, UR20 ;  /* 0x0000001426277c20 */ /* 0x000fe20008400000 */
[----:B------:R-:W-:Y:S01]  /*1880*/  FMUL R48, R40, UR20 ;  /* 0x0000001428307c20 */ /* 0x000fe20008400000 */
[----:B------:R-:W-:Y:S01]  /*1890*/  FMUL R12, R14, R31 ;  /* 0x0000001f0e0c7220 */ /* 0x000fe20000400000 */
[----:B------:R-:W-:Y:S01]  /*18a0*/  ISETP.GE.U32.OR P0, PT, R3, UR14, P0 ;  /* 0x0000000e03007c0c */ /* 0x000fe20008706470 */
[----:B------:R-:W-:Y:S01]  /*18b0*/  F2F.BF16.F32 R0, R0 ;  /* 0x0000000000007304 */ /* 0x000fe20000202000 */
[----:B------:R-:W-:Y:S01]  /*18c0*/  IADD3 R44, P4, PT, R34, UR29, RZ ;  /* 0x0000001d222c7c10 */ /* 0x000fe2000ff9e0ff */
[----:B------:R-:W-:Y:S02]  /*18d0*/  VIADD R34, R5, 0x1e ;  /* 0x0000001e05227836 */ /* 0x000fe40000000000 */
[----:B------:R-:W-:Y:S01]  /*18e0*/  FMUL R52, R43, UR20 ;  /* 0x000000142b347c20 */ /* 0x000fe20008400000 */
[----:B------:R-:W-:-:S02]  /*18f0*/  VIADD R35, R7, 0x2 ;  /* 0x0000000207237836 */ /* 0x000fc40000000000 */
[----:B------:R-:W-:Y:S01]  /*1900*/  FMUL R49, R12, UR20 ;  /* 0x000000140c317c20 */ /* 0x000fe20008400000 */
[----:B------:R-:W-:Y:S01]  /*1910*/  FMUL R50, R41, UR20 ;  /* 0x0000001429327c20 */ /* 0x000fe20008400000 */
[----:B------:R-:W-:Y:S01]  /*1920*/  LOP3.LUT R34, R34, 0x1f, RZ, 0xc0, !PT ;  /* 0x0000001f22227812 */ /* 0x000fe200078ec0ff */
[----:B------:R-:W0:Y:S01]  /*1930*/  F2F.BF16.F32 R51, R51 ;  /* 0x0000003300337304 */ /* 0x000e220000202000 */
[----:B------:R-:W-:Y:S01]  /*1940*/  ISETP.GE.U32.AND P1, PT, R35, UR7, PT ;  /* 0x0000000723007c0c */ /* 0x000fe2000bf26070 */
[----:B------:R-:W-:Y:S01]  /*1950*/  FMUL R53, R42, UR20 ;  /* 0x000000142a357c20 */ /* 0x000fe20008400000 */
[----:B------:R-:W-:Y:S01]  /*1960*/  IADD3.X R45, PT, PT, R45, UR30, RZ, P4, !PT ;  /* 0x0000001e2d2d7c10 */ /* 0x000fe2000a7fe4ff */
[----:B------:R-:W-:Y:S01]  /*1970*/  BSSY.RECONVERGENT B0, `(.L_x_18427) ;  /* 0x0000021000007945 */ /* 0x000fe20003800200 */
[C---:B------:R-:W-:Y:S01]  /*1980*/  @!P0 LEA R16, P2, R46.reuse, UR12, 0x2 ;  /* 0x0000000c2e108c11 */ /* 0x040fe2000f8410ff */
[----:B------:R-:W-:Y:S01]  /*1990*/  IMAD.U32 R29, RZ, RZ, UR27 ;  /* 0x0000001bff1d7e24 */ /* 0x000fe2000f8e00ff */
[C---:B------:R-:W-:Y:S01]  /*19a0*/  @!P0 IADD3 R10, P3, PT, R46.reuse, UR27, RZ ;  /* 0x0000001b2e0a8c10 */ /* 0x040fe2000ff7e0ff */
[----:B------:R-:W-:Y:S01]  /*19b0*/  F2F.BF16.F32 R39, R39 ;  /* 0x0000002700277304 */ /* 0x000fe20000202000 */
[----:B------:R-:W-:-:S02]  /*19c0*/  @!P0 LEA.HI.X R17, R46, UR9, R47, 0x2, P2 ;  /* 0x000000092e118c11 */ /* 0x000fc400090f142f */
[----:B------:R-:W-:Y:S02]  /*19d0*/  @!P0 IADD3.X R11, PT, PT, R47, UR28, RZ, P3, !PT ;  /* 0x0000001c2f0b8c10 */ /* 0x000fe40009ffe4ff */
[----:B------:R-:W-:Y:S02]  /*19e0*/  @!P0 LEA R14, P3, R10, UR12, 0x2 ;  /* 0x0000000c0a0e8c11 */ /* 0x000fe4000f8610ff */
[----:B0-----:R-:W-:Y:S01]  /*19f0*/  @!P0 PRMT R27, R0, 0x5410, R51 ;  /* 0x00005410001b8816 */ /* 0x001fe20000000033 */
[----:B------:R-:W0:Y:S01]  /*1a00*/  F2F.BF16.F32 R48, R48 ;  /* 0x0000003000307304 */ /* 0x000e220000202000 */
[----:B------:R-:W-:Y:S02]  /*1a10*/  @!P0 LEA.HI.X R15, R10, UR9, R11, 0x2, P3 ;  /* 0x000000090a0f8c11 */ /* 0x000fe400098f140b */
[C---:B------:R-:W-:Y:S01]  /*1a20*/  ISETP.LT.U32.AND P1, PT, R34.reuse, UR14, !P1 ;  /* 0x0000000e22007c0c */ /* 0x040fe2000cf21070 */
[----:B------:R0:W-:Y:S01]  /*1a30*/  @!P0 STG.E desc[UR22][R16.64], R27 ;  /* 0x0000001b10008986 */ /* 0x0001e2000c101916 */
[----:B------:R-:W-:-:S03]  /*1a40*/  IADD3 R10, P2, PT, R34, R44, RZ ;  /* 0x0000002c220a7210 */ /* 0x000fc60007f5e0ff */
[----:B------:R-:W1:Y:S01]  /*1a50*/  F2F.BF16.F32 R52, R52 ;  /* 0x0000003400347304 */ /* 0x000e620000202000 */
[----:B------:R-:W-:Y:S02]  /*1a60*/  IADD3.X R11, PT, PT, RZ, R45, RZ, P2, !PT ;  /* 0x0000002dff0b7210 */ /* 0x000fe400017fe4ff */
[----:B0-----:R-:W-:-:S05]  /*1a70*/  @!P0 PRMT R17, R39, 0x5410, R48 ;  /* 0x0000541027118816 */ /* 0x001fca0000000030 */
[----:B------:R-:W0:Y:S01]  /*1a80*/  F2F.BF16.F32 R49, R49 ;  /* 0x0000003100317304 */ /* 0x000e220000202000 */
[----:B------:R-:W-:Y:S01]  /*1a90*/  @P1 IADD3 R26, P2, PT, R10, UR29, RZ ;  /* 0x0000001d0a1a1c10 */ /* 0x000fe2000ff5e0ff */
[----:B------:R2:W-:Y:S03]  /*1aa0*/  @!P0 STG.E desc[UR22][R14.64], R17 ;  /* 0x000000110e008986 */ /* 0x0005e6000c101916 */
[----:B------:R-:W-:-:S03]  /*1ab0*/  @P1 IADD3.X R27, PT, PT, R11, UR30, RZ, P2, !PT ;  /* 0x0000001e0b1b1c10 */ /* 0x000fc600097fe4ff */
[----:B------:R-:W3:Y:S08]  /*1ac0*/  F2F.BF16.F32 R50, R50 ;  /* 0x0000003200327304 */ /* 0x000ef00000202000 */
[----:B------:R-:W4:Y:S01]  /*1ad0*/  F2F.BF16.F32 R53, R53 ;  /* 0x0000003500357304 */ /* 0x000f220000202000 */
[----:B012---:R-:W-:Y:S05]  /*1ae0*/  @P0 BRA `(.L_x_18428) ;  /* 0x0000000000240947 */ /* 0x007fea0003800000 */
[----:B------:R-:W0:Y:S01]  /*1af0*/  LDCU.64 UR4, c[0x0][0x3c8] ;  /* 0x00007900ff0477ac */ /* 0x000e220008000a00 */
[----:B---34-:R-:W-:Y:S01]  /*1b00*/  PRMT R17, R50, 0x5410, R53 ;  /* 0x0000541032117816 */ /* 0x018fe20000000035 */
[----:B0-----:R-:W-:Y:S02]  /*1b10*/  ULOP3.LUT UR6, UR4, 0xfffffffe, URZ, 0xc0, !UPT ;  /* 0xfffffffe04067892 */ /* 0x001fe4000f8ec0ff */
[----:B------:R-:W-:-:S04]  /*1b20*/  ULOP3.LUT UR4, UR5, 0x3fffffff, URZ, 0xc0, !UPT ;  /* 0x3fffffff05047892 */ /* 0x000fc8000f8ec0ff */
[----:B------:R-:W-:-:S04]  /*1b30*/  IADD3 R16, P2, PT, R46, UR6, RZ ;  /* 0x000000062e107c10 */ /* 0x000fc8000ff5e0ff */
[----:B------:R-:W-:Y:S02]  /*1b40*/  IADD3.X R15, PT, PT, R47, UR4, RZ, P2, !PT ;  /* 0x000000042f0f7c10 */ /* 0x000fe400097fe4ff */
[----:B------:R-:W-:-:S04]  /*1b50*/  LEA R14, P2, R16, UR12, 0x2 ;  /* 0x0000000c100e7c11 */ /* 0x000fc8000f8410ff */
[----:B------:R-:W-:-:S05]  /*1b60*/  LEA.HI.X R15, R16, UR9, R15, 0x2, P2 ;  /* 0x00000009100f7c11 */ /* 0x000fca00090f140f */
[----:B------:R0:W-:Y:S04]  /*1b70*/  STG.E desc[UR22][R14.64], R17 ;  /* 0x000000110e007986 */ /* 0x0001e8000c101916 */
.L_x_18428:
[----:B------:R-:W-:Y:S05]  /*1b80*/  BSYNC.RECONVERGENT B0 ;  /* 0x0000000000007941 */ /* 0x000fea0003800200 */
.L_x_18427:
[----:B------:R-:W-:Y:S04]  /*1b90*/  BSSY.RECONVERGENT B0, `(.L_x_18429) ;  /* 0x000000c000007945 */ /* 0x000fe80003800200 */
[----:B------:R-:W-:Y:S05]  /*1ba0*/  @P0 BRA `(.L_x_18430) ;  /* 0x0000000000280947 */ /* 0x000fea0003800000 */
[----:B0-----:R-:W-:Y:S01]  /*1bb0*/  MOV R14, R46 ;  /* 0x0000002e000e7202 */ /* 0x001fe20000000f00 */
[----:B------:R-:W-:Y:S01]  /*1bc0*/  IMAD.U32 R17, RZ, RZ, UR27 ;  /* 0x0000001bff117e24 */ /* 0x000fe2000f8e00ff */
[----:B------:R-:W-:Y:S01]  /*1bd0*/  UIMAD UR4, UR28, 0x3, URZ ;  /* 0x000000031c0478a4 */ /* 0x000fe2000f8e02ff */
[----:B------:R-:W-:Y:S02]  /*1be0*/  IMAD.MOV.U32 R15, RZ, RZ, R47 ;  /* 0x000000ffff0f7224 */ /* 0x000fe400078e002f */
[----:B------:R-:W-:-:S04]  /*1bf0*/  IMAD.WIDE.U32 R14, R17, 0x3, R14 ;  /* 0x00000003110e7825 */ /* 0x000fc800078e000e */
[----:B------:R-:W-:Y:S01]  /*1c00*/  VIADD R15, R15, UR4 ;  /* 0x000000040f0f7c36 */ /* 0x000fe20008000000 */
[----:B------:R-:W-:-:S04]  /*1c10*/  LEA R16, P0, R14, UR12, 0x2 ;  /* 0x0000000c0e107c11 */ /* 0x000fc8000f8010ff */
[----:B------:R-:W-:Y:S02]  /*1c20*/  LEA.HI.X R17, R14, UR9, R15, 0x2, P0 ;  /* 0x000000090e117c11 */ /* 0x000fe400080f140f */
[----:B------:R-:W-:-:S05]  /*1c30*/  PRMT R15, R52, 0x5410, R49 ;  /* 0x00005410340f7816 */ /* 0x000fca0000000031 */
[----:B------:R1:W-:Y:S02]  /*1c40*/  STG.E desc[UR22][R16.64], R15 ;  /* 0x0000000f10007986 */ /* 0x0003e4000c101916 */
.L_x_18430:
[----:B------:R-:W-:Y:S05]  /*1c50*/  BSYNC.RECONVERGENT B0 ;  /* 0x0000000000007941 */ /* 0x000fea0003800200 */
.L_x_18429:
[----:B------:R-:W-:Y:S01]  /*1c60*/  VOTEU.ANY UP0, P1 ;  /* 0x0000000000ff7886 */ /* 0x000fe20000800100 */
[----:B------:R-:W-:Y:S01]  /*1c70*/  @P1 LEA R30, P0, R26, UR24, 0x3 ;  /* 0x000000181a1e1c11 */ /* 0x000fe2000f8018ff */
[----:B01----:R-:W-:-:S03]  /*1c80*/  @P1 IMAD.WIDE.U32 R14, R29, 0x5, R10 ;  /* 0x000000051d0e1825 */ /* 0x003fc600078e000a */
[----:B------:R-:W-:Y:S01]  /*1c90*/  @UP0 UIMAD UR4, UR28, 0x5, URZ ;  /* 0x000000051c0408a4 */ /* 0x000fe2000f8e02ff */
[----:B------:R-:W-:Y:S01]  /*1ca0*/  @P1 LEA.HI.X R31, R26, UR25, R27, 0x3, P0 ;  /* 0x000000191a1f1c11 */ /* 0x000fe200080f1c1b */
[----:B------:R-:W-:Y:S01]  /*1cb0*/  IMAD.U32 R17, RZ, RZ, UR27 ;  /* 0x0000001bff117e24 */ /* 0x000fe2000f8e00ff */
[----:B------:R-:W-:Y:S02]  /*1cc0*/  @P1 LEA R32, P0, R14, UR24, 0x3 ;  /* 0x000000180e201c11 */ /* 0x000fe4000f8018ff */
[----:B------:R-:W-:Y:S02]  /*1cd0*/  CS2R R26, SRZ ;  /* 0x00000000001a7805 */ /* 0x000fe4000001ff00 */
[----:B------:R-:W-:-:S04]  /*1ce0*/  @P1 IADD3 R15, PT, PT, R15, UR4, RZ ;  /* 0x000000040f0f1c10 */ /* 0x000fc8000fffe0ff */
[----:B------:R-:W-:Y:S01]  /*1cf0*/  @P1 LEA.HI.X R33, R14, UR25, R15, 0x3, P0 ;  /* 0x000000190e211c11 */ /* 0x000fe200080f1c0f */
[----:B------:R-:W-:Y:S01]  /*1d00*/  @P1 IMAD.MOV.U32 R14, RZ, RZ, R10 ;  /* 0x000000ffff0e1224 */ /* 0x000fe200078e000a */
[----:B------:R-:W-:Y:S01]  /*1d10*/  @P1 MOV R15, R11 ;  /* 0x0000000b000f1202 */ /* 0x000fe20000000f00 */
[----:B------:R-:W-:Y:S01]  /*1d20*/  @UP0 UIMAD UR4, UR28, 0x6, URZ ;  /* 0x000000061c0408a4 */ /* 0x000fe2000f8e02ff */
[----:B------:R0:W5:Y:S01]  /*1d30*/  @P1 LDG.E.64 R26, desc[UR22][R30.64] ;  /* 0x000000161e1a1981 */ /* 0x000162000c1e1b00 */
[----:B------:R-:W-:Y:S01]  /*1d40*/  IMAD.MOV.U32 R47, RZ, RZ, 0x437c0000 ;  /* 0x437c0000ff2f7424 */ /* 0x000fe200078e00ff */
[----:B------:R-:W-:Y:S01]  /*1d50*/  CS2R R28, SRZ ;  /* 0x00000000001c7805 */ /* 0x000fe2000001ff00 */
[----:B------:R-:W-:-:S04]  /*1d60*/  @P1 IMAD.WIDE.U32 R14, R17, 0x6, R14 ;  /* 0x00000006110e1825 */ /* 0x000fc800078e000e */
[----:B------:R-:W-:Y:S01]  /*1d70*/  @P1 VIADD R15, R15, UR4 ;  /* 0x000000040f0f1c36 */ /* 0x000fe20008000000 */
[C---:B------:R-:W-:Y:S01]  /*1d80*/  @P1 LEA R16, P0, R14.reuse, UR24, 0x3 ;  /* 0x000000180e101c11 */ /* 0x040fe2000f8018ff */
[----:B------:R1:W5:Y:S01]  /*1d90*/  @P1 LDG.E.64 R28, desc[UR22][R32.64] ;  /* 0x00000016201c1981 */ /* 0x000362000c1e1b00 */
[----:B0-----:R-:W-:Y:S01]  /*1da0*/  IMAD.U32 R31, RZ, RZ, UR27 ;  /* 0x0000001bff1f7e24 */ /* 0x001fe2000f8e00ff */
[----:B------:R-:W-:Y:S01]  /*1db0*/  @UP0 UIMAD UR4, UR28, 0x7, URZ ;  /* 0x000000071c0408a4 */ /* 0x000fe2000f8e02ff */
[----:B------:R-:W-:Y:S01]  /*1dc0*/  @P1 LEA.HI.X R17, R14, UR25, R15, 0x3, P0 ;  /* 0x000000190e111c11 */ /* 0x000fe200080f1c0f */
[----:B------:R-:W-:Y:S01]  /*1dd0*/  @P1 IMAD.MOV.U32 R15, RZ, RZ, R11 ;  /* 0x000000ffff0f1224 */ /* 0x000fe200078e000b */
[----:B------:R-:W-:-:S05]  /*1de0*/  @P1 MOV R14, R10 ;  /* 0x0000000a000e1202 */ /* 0x000fca0000000f00 */
[----:B------:R-:W-:Y:S01]  /*1df0*/  @P1 IMAD.WIDE.U32 R14, R31, 0x7, R14 ;  /* 0x000000071f0e1825 */ /* 0x000fe200078e000e */
[----:B------:R-:W-:-:S03]  /*1e00*/  CS2R R30, SRZ ;  /* 0x00000000001e7805 */ /* 0x000fc6000001ff00 */
[----:B------:R-:W-:Y:S02]  /*1e10*/  @P1 VIADD R11, R15, UR4 ;  /* 0x000000040f0b1c36 */ /* 0x000fe40008000000 */
[----:B------:R-:W-:Y:S01]  /*1e20*/  HFMA2 R15, -RZ, RZ, 0.96630859375, -0.0022525787353515625 ;  /* 0x3bbb989dff0f7431 */ /* 0x000fe200000001ff */
[C---:B------:R-:W-:Y:S01]  /*1e30*/  @P1 LEA R10, P0, R14.reuse, UR24, 0x3 ;  /* 0x000000180e0a1c11 */ /* 0x040fe2000f8018ff */
[----:B------:R-:W5:Y:S01]  /*1e40*/  @P1 LDG.E.64 R30, desc[UR22][R16.64] ;  /* 0x00000016101e1981 */ /* 0x000f62000c1e1b00 */
[----:B-1----:R-:W-:Y:S02]  /*1e50*/  CS2R R32, SRZ ;  /* 0x0000000000207805 */ /* 0x002fe4000001ff00 */
[----:B------:R-:W-:Y:S01]  /*1e60*/  @P1 LEA.HI.X R11, R14, UR25, R11, 0x3, P0 ;  /* 0x000000190e0b1c11 */ /* 0x000fe200080f1c0b */
[----:B------:R-:W-:Y:S01]  /*1e70*/  FFMA.SAT R14, R24, -R15, 0.5 ;  /* 0x3f000000180e7423 */ /* 0x000fe2000000280f */
[----:B------:R-:W-:-:S03]  /*1e80*/  FMNMX3 R37, |R36|, RZ, |R37|, !PT ;  /* 0x000000ff24257276 */ /* 0x000fc60007800625 */
[----:B------:R0:W5:Y:S01]  /*1e90*/  @P1 LDG.E.64 R32, desc[UR22][R10.64] ;  /* 0x000000160a201981 */ /* 0x000162000c1e1b00 */
[----:B------:R-:W-:Y:S02]  /*1ea0*/  IMAD.U32 R49, R49, 0x10000, RZ ;  /* 0x0001000031317824 */ /* 0x000fe400078e00ff */
[----:B------:R-:W-:Y:S01]  /*1eb0*/  FFMA.RM R14, R14, R47, 12582913 ;  /* 0x4b4000010e0e7423 */ /* 0x000fe2000000402f */
[----:B------:R-:W-:Y:S01]  /*1ec0*/  FMNMX R37, |R38|, R37, !PT ;  /* 0x0000002526257209 */ /* 0x000fe20007800200 */
[----:B------:R-:W-:Y:S01]  /*1ed0*/  IMAD.U32 R47, R52, 0x10000, RZ ;  /* 0x00010000342f7824 */ /* 0x000fe200078e00ff */
[----:B------:R-:W-:Y:S01]  /*1ee0*/  BSSY.RECONVERGENT B1, `(.L_x_18431) ;  /* 0x0000020000017945 */ /* 0x000fe20003800200 */
[C---:B------:R-:W-:Y:S01]  /*1ef0*/  FADD R15, R14.reuse, -12583039 ;  /* 0xcb40007f0e0f7421 */ /* 0x040fe20000000000 */
[----:B------:R-:W-:Y:S01]  /*1f00*/  IMAD.SHL.U32 R14, R14, 0x800000, RZ ;  /* 0x008000000e0e7824 */ /* 0x000fe200078e00ff */
[----:B------:R-:W-:Y:S02]  /*1f10*/  FMNMX3 R41, |R40|, R37, |R41|, !PT ;  /* 0x0000002528297276 */ /* 0x000fe40007800629 */
[----:B------:R-:W-:Y:S01]  /*1f20*/  FFMA R15, R24, -1.4426950216293334961, -R15 ;  /* 0xbfb8aa3b180f7823 */ /* 0x000fe2000000080f */
[----:B0-----:R-:W-:Y:S01]  /*1f30*/  IMAD.WIDE.U32 R10, R48, 0x10000, RZ ;  /* 0x00010000300a7825 */ /* 0x001fe200078e00ff */
[----:B------:R-:W-:-:S03]  /*1f40*/  FMNMX R41, |R42|, R41, !PT ;  /* 0x000000292a297209 */ /* 0x000fc60007800200 */
[----:B------:R-:W-:Y:S01]  /*1f50*/  FFMA R15, R24, -1.925963033500011079e-08, R15 ;  /* 0xb2a57060180f7823 */ /* 0x000fe2000000000f */
[----:B------:R-:W-:Y:S02]  /*1f60*/  IADD3 R48, P1, PT, R13, R44, RZ ;  /* 0x0000002c0d307210 */ /* 0x000fe40007f3e0ff */
[----:B------:R-:W-:Y:S02]  /*1f70*/  LOP3.LUT R40, R10, R51, RZ, 0xfc, !PT ;  /* 0x000000330a287212 */ /* 0x000fe400078efcff */
[----:B----4-:R-:W-:Y:S01]  /*1f80*/  LOP3.LUT R36, R11, R53, RZ, 0xfc, !PT ;  /* 0x000000350b247212 */ /* 0x010fe200078efcff */
[----:B------:R-:W0:Y:S01]  /*1f90*/  MUFU.EX2 R15, R15 ;  /* 0x0000000f000f7308 */ /* 0x000e220000000800 */
[----:B------:R-:W-:Y:S01]  /*1fa0*/  IMAD.WIDE.U32 R10, R39, 0x10000, RZ ;  /* 0x00010000270a7825 */ /* 0x000fe200078e00ff */
[----:B------:R-:W-:Y:S02]  /*1fb0*/  FMNMX3 R43, |R43|, R41, |R12|, !PT ;  /* 0x000000292b2b7276 */ /* 0x000fe4000780060c */
[----:B------:R-:W-:-:S02]  /*1fc0*/  LOP3.LUT R41, R36, R49, RZ, 0xfc, !PT ;  /* 0x0000003124297212 */ /* 0x000fc400078efcff */
[----:B---3--:R-:W-:Y:S02]  /*1fd0*/  LOP3.LUT R47, R47, R11, R50, 0xfe, !PT ;  /* 0x0000000b2f2f7212 */ /* 0x008fe400078efe32 */
[----:B------:R-:W-:Y:S02]  /*1fe0*/  LOP3.LUT R46, R10, R0, RZ, 0xfc, !PT ;  /* 0x000000000a2e7212 */ /* 0x000fe400078efcff */
[----:B------:R-:W-:Y:S01]  /*1ff0*/  IADD3.X R49, PT, PT, RZ, R45, RZ, P1, !PT ;  /* 0x0000002dff317210 */ /* 0x000fe20000ffe4ff */
[----:B0-----:R-:W-:-:S05]  /*2000*/  FFMA R14, R14, R15, 1 ;  /* 0x3f8000000e0e7423 */ /* 0x001fca000000000f */
[----:B------:R-:W-:-:S04]  /*2010*/  IADD3 R16, PT, PT, R14, 0x1800000, RZ ;  /* 0x018000000e107810 */ /* 0x000fc80007ffe0ff */
[----:B------:R-:W-:-:S04]  /*2020*/  LOP3.LUT R16, R16, 0x7f800000, RZ, 0xc0, !PT ;  /* 0x7f80000010107812 */ /* 0x000fc800078ec0ff */
[----:B------:R-:W-:-:S13]  /*2030*/  ISETP.GT.U32.AND P0, PT, R16, 0x1ffffff, PT ;  /* 0x01ffffff1000780c */ /* 0x000fda0003f04070 */
[----:B------:R-:W-:Y:S05]  /*2040*/  @P0 BRA `(.L_x_18432) ;  /* 0x0000000000140947 */ /* 0x000fea0003800000 */
[----:B------:R-:W-:Y:S01]  /*2050*/  IMAD.MOV.U32 R0, RZ, RZ, R14 ;  /* 0x000000ffff007224 */ /* 0x000fe200078e000e */
[----:B------:R-:W-:-:S07]  /*2060*/  MOV R10, 0x2080 ;  /* 0x00002080000a7802 */ /* 0x000fce0000000f00 */
[----:B-----5:R-:W-:Y:S05]  /*2070*/  CALL.REL.NOINC `($__internal_505_$__cuda_sm20_rcp_rn_f32_slowpath) ;  /* 0x0000004c00387944 */ /* 0x020fea0003c00000 */
[----:B------:R-:W-:Y:S01]  /*2080*/  IMAD.MOV.U32 R11, RZ, RZ, R14 ;  /* 0x000000ffff0b7224 */ /* 0x000fe200078e000e */
[----:B------:R-:W-:Y:S06]  /*2090*/  BRA `(.L_x_18433) ;  /* 0x0000000000107947 */ /* 0x000fec0003800000 */
.L_x_18432:
[----:B------:R-:W0:Y:S02]  /*20a0*/  MUFU.RCP R11, R14 ;  /* 0x0000000e000b7308 */ /* 0x000e240000001000 */
[----:B0-----:R-:W-:-:S04]  /*20b0*/  FFMA R0, R14, R11, -1 ;  /* 0xbf8000000e007423 */ /* 0x001fc8000000000b */
[----:B------:R-:W-:-:S04]  /*20c0*/  FADD.FTZ R0, -R0, -RZ ;  /* 0x800000ff00007221 */ /* 0x000fc80000010100 */
[----:B------:R-:W-:-:S07]  /*20d0*/  FFMA R11, R11, R0, R11 ;  /* 0x000000000b0b7223 */ /* 0x000fce000000000b */
.L_x_18433:
[----:B------:R-:W-:Y:S05]  /*20e0*/  BSYNC.RECONVERGENT B1 ;  /* 0x0000000000017941 */ /* 0x000fea0003800200 */
.L_x_18431:
        /* <DEDUP_REMOVED lines=19> */
[----:B------:R-:W-:Y:S05]  /*2220*/  BRA `(.L_x_18436) ;  /* 0x0000000000107947 */ /* 0x000fea0003800000 */
.L_x_18435:
[----:B------:R-:W0:Y:S02]  /*2230*/  MUFU.RCP R14, R15 ;  /* 0x0000000f000e7308 */ /* 0x000e240000001000 */
[----:B0-----:R-:W-:-:S04]  /*2240*/  FFMA R0, R15, R14, -1 ;  /* 0xbf8000000f007423 */ /* 0x001fc8000000000e */
[----:B------:R-:W-:-:S04]  /*2250*/  FADD.FTZ R11, -R0, -RZ ;  /* 0x800000ff000b7221 */ /* 0x000fc80000010100 */
[----:B------:R-:W-:-:S07]  /*2260*/  FFMA R14, R14, R11, R14 ;  /* 0x0000000b0e0e7223 */ /* 0x000fce000000000e */
.L_x_18436:
[----:B------:R-:W-:Y:S05]  /*2270*/  BSYNC.RECONVERGENT B1 ;  /* 0x0000000000017941 */ /* 0x000fea0003800200 */
.L_x_18434:
        /* <DEDUP_REMOVED lines=20> */
.L_x_18438:
[----:B------:R-:W0:Y:S02]  /*23c0*/  MUFU.RCP R14, R15 ;  /* 0x0000000f000e7308 */ /* 0x000e240000001000 */
[----:B0-----:R-:W-:-:S04]  /*23d0*/  FFMA R0, R15, R14, -1 ;  /* 0xbf8000000f007423 */ /* 0x001fc8000000000e */
[----:B------:R-:W-:-:S04]  /*23e0*/  FADD.FTZ R11, -R0, -RZ ;  /* 0x800000ff000b7221 */ /* 0x000fc80000010100 */
[----:B------:R-:W-:-:S07]  /*23f0*/  FFMA R14, R14, R11, R14 ;  /* 0x0000000b0e0e7223 */ /* 0x000fce000000000e */
.L_x_18439:
[----:B------:R-:W-:Y:S05]  /*2400*/  BSYNC.RECONVERGENT B1 ;  /* 0x0000000000017941 */ /* 0x000fea0003800200 */
.L_x_18437:
        /* <DEDUP_REMOVED lines=18> */
[----:B-----5:R-:W-:Y:S05]  /*2530*/  CALL.REL.NOINC `($__internal_505_$__cuda_sm20_rcp_rn_f32_slowpath) ;  /* 0x0000004800087944 */ /* 0x020fea0003c00000 */
[----:B------:R-:W-:Y:S05]  /*2540*/  BRA `(.L_x_18442) ;  /* 0x0000000000107947 */ /* 0x000fea0003800000 */
.L_x_18441:
[----:B------:R-:W0:Y:S02]  /*2550*/  MUFU.RCP R14, R15 ;  /* 0x0000000f000e7308 */ /* 0x000e240000001000 */
[----:B0-----:R-:W-:-:S04]  /*2560*/  FFMA R0, R15, R14, -1 ;  /* 0xbf8000000f007423 */ /* 0x001fc8000000000e */
[----:B------:R-:W-:-:S04]  /*2570*/  FADD.FTZ R11, -R0, -RZ ;  /* 0x800000ff000b7221 */ /* 0x000fc80000010100 */
[----:B------:R-:W-:-:S07]  /*2580*/  FFMA R14, R14, R11, R14 ;  /* 0x0000000b0e0e7223 */ /* 0x000fce000000000e */
.L_x_18442:
[----:B------:R-:W-:Y:S05]  /*2590*/  BSYNC.RECONVERGENT B1 ;  /* 0x0000000000017941 */ /* 0x000fea0003800200 */
.L_x_18440:
        /* <DEDUP_REMOVED lines=20> */
.L_x_18444:
[----:B------:R-:W0:Y:S02]  /*26e0*/  MUFU.RCP R14, R15 ;  /* 0x0000000f000e7308 */ /* 0x000e240000001000 */
[----:B0-----:R-:W-:-:S04]  /*26f0*/  FFMA R0, R15, R14, -1 ;  /* 0xbf8000000f007423 */ /* 0x001fc8000000000e */
[----:B------:R-:W-:-:S04]  /*2700*/  FADD.FTZ R11, -R0, -RZ ;  /* 0x800000ff000b7221 */ /* 0x000fc80000010100 */
[----:B------:R-:W-:-:S07]  /*2710*/  FFMA R14, R14, R11, R14 ;  /* 0x0000000b0e0e7223 */ /* 0x000fce000000000e */
.L_x_18445:
[----:B------:R-:W-:Y:S05]  /*2720*/  BSYNC.RECONVERGENT B1 ;  /* 0x0000000000017941 */ /* 0x000fea0003800200 */
.L_x_18443:
        /* <DEDUP_REMOVED lines=20> */
.L_x_18447:
[----:B------:R-:W0:Y:S02]  /*2870*/  MUFU.RCP R14, R15 ;  /* 0x0000000f000e7308 */ /* 0x000e240000001000 */
[----:B0-----:R-:W-:-:S04]  /*2880*/  FFMA R0, R15, R14, -1 ;  /* 0xbf8000000f007423 */ /* 0x001fc8000000000e */
[----:B------:R-:W-:-:S04]  /*2890*/  FADD.FTZ R11, -R0, -RZ ;  /* 0x800000ff000b7221 */ /* 0x000fc80000010100 */
[----:B------:R-:W-:-:S07]  /*28a0*/  FFMA R14, R14, R11, R14 ;  /* 0x0000000b0e0e7223 */ /* 0x000fce000000000e */
.L_x_18448:
[----:B------:R-:W-:Y:S05]  /*28b0*/  BSYNC.RECONVERGENT B1 ;  /* 0x0000000000017941 */ /* 0x000fea0003800200 */
.L_x_18446:
        /* <DEDUP_REMOVED lines=20> */
.L_x_18450:
[----:B------:R-:W0:Y:S02]  /*2a00*/  MUFU.RCP R14, R15 ;  /* 0x0000000f000e7308 */ /* 0x000e240000001000 */
[----:B0-----:R-:W-:-:S04]  /*2a10*/  FFMA R0, R15, R14, -1 ;  /* 0xbf8000000f007423 */ /* 0x001fc8000000000e */
[----:B------:R-:W-:-:S04]  /*2a20*/  FADD.FTZ R11, -R0, -RZ ;  /* 0x800000ff000b7221 */ /* 0x000fc80000010100 */
[----:B------:R-:W-:-:S07]  /*2a30*/  FFMA R14, R14, R11, R14 ;  /* 0x0000000b0e0e7223 */ /* 0x000fce000000000e */
.L_x_18451:
[----:B------:R-:W-:Y:S05]  /*2a40*/  BSYNC.RECONVERGENT B1 ;  /* 0x0000000000017941 */ /* 0x000fea0003800200 */
.L_x_18449:
        /* <DEDUP_REMOVED lines=20> */
.L_x_18453:
[----:B------:R-:W0:Y:S02]  /*2b90*/  MUFU.RCP R14, R15 ;  /* 0x0000000f000e7308 */ /* 0x000e240000001000 */
[----:B0-----:R-:W-:-:S04]  /*2ba0*/  FFMA R0, R15, R14, -1 ;  /* 0xbf8000000f007423 */ /* 0x001fc8000000000e */
[----:B------:R-:W-:-:S04]  /*2bb0*/  FADD.FTZ R11, -R0, -RZ ;  /* 0x800000ff000b7221 */ /* 0x000fc80000010100 */
[----:B------:R-:W-:-:S07]  /*2bc0*/  FFMA R14, R14, R11, R14 ;  /* 0x0000000b0e0e7223 */ /* 0x000fce000000000e */
.L_x_18454:
[----:B------:R-:W-:Y:S05]  /*2bd0*/  BSYNC.RECONVERGENT B1 ;  /* 0x0000000000017941 */ /* 0x000fea0003800200 */
.L_x_18452:
[----:B------:R-:W-:Y:S01]  /*2be0*/  FMUL R0, R24, UR20 ;  /* 0x0000001418007c20 */ /* 0x000fe20008400000 */
[----:B------:R-:W-:Y:S01]  /*2bf0*/  FMUL R21, R25, UR20 ;  /* 0x0000001419157c20 */ /* 0x000fe20008400000 */
[----:B------:R-:W-:Y:S01]  /*2c00*/  ISETP.GE.U32.AND P0, PT, R4, UR7, PT ;  /* 0x0000000704007c0c */ /* 0x000fe2000bf06070 */
[----:B------:R-:W-:Y:S01]  /*2c10*/  FMUL R11, R22, UR20 ;  /* 0x00000014160b7c20 */ /* 0x000fe20008400000 */
[----:B------:R-:W-:Y:S01]  /*2c20*/  FMUL R18, R23, UR20 ;  /* 0x0000001417127c20 */ /* 0x000fe20008400000 */
[----:B------:R-:W-:Y:S01]  /*2c30*/  FMNMX3 R43, |R24|, R43, |R25|, !PT ;  /* 0x0000002b182b7276 */ /* 0x000fe20007800619 */
[----:B------:R-:W-:Y:S01]  /*2c40*/  F2F.BF16.F32 R0, R0 ;  /* 0x0000000000007304 */ /* 0x000fe20000202000 */
[----:B------:R-:W-:Y:S01]  /*2c50*/  ISETP.GE.U32.OR P0, PT, R13, UR14, P0 ;  /* 0x0000000e0d007c0c */ /* 0x000fe20008706470 */
[----:B------:R-:W-:Y:S01]  /*2c60*/  FMUL R10, R14, R19 ;  /* 0x000000130e0a7220 */ /* 0x000fe20000400000 */
[----:B------:R-:W-:Y:S01]  /*2c70*/  FMNMX R43, |R22|, R43, !PT ;  /* 0x0000002b162b7209 */ /* 0x000fe20007800200 */
[----:B------:R-:W-:Y:S01]  /*2c80*/  FMUL R50, R20, UR20 ;  /* 0x0000001414327c20 */ /* 0x000fe20008400000 */
[----:B------:R-:W-:Y:S01]  /*2c90*/  FMUL R53, R37, UR20 ;  /* 0x0000001425357c20 */ /* 0x000fe20008400000 */
[----:B------:R-:W-:Y:S01]  /*2ca0*/  FMUL R19, R36, UR20 ;  /* 0x0000001424137c20 */ /* 0x000fe20008400000 */
[----:B------:R-:W-:Y:S01]  /*2cb0*/  FMNMX3 R51, |R23|, R43, |R20|, !PT ;  /* 0x0000002b17337276 */ /* 0x000fe20007800614 */
[----:B------:R-:W0:Y:S01]  /*2cc0*/  F2F.BF16.F32 R21, R21 ;  /* 0x0000001500157304 */ /* 0x000e220000202000 */
[----:B------:R-:W-:Y:S01]  /*2cd0*/  VIADD R13, R5, 0x1d ;  /* 0x0000001d050d7836 */ /* 0x000fe20000000000 */
[----:B------:R-:W-:Y:S01]  /*2ce0*/  IADD3 R43, PT, PT, R7, 0x3, RZ ;  /* 0x00000003072b7810 */ /* 0x000fe20007ffe0ff */
[----:B------:R-:W-:Y:S01]  /*2cf0*/  BSSY.RECONVERGENT B0, `(.L_x_18455) ;  /* 0x0000022000007945 */ /* 0x000fe20003800200 */
[----:B------:R-:W-:-:S02]  /*2d00*/  IADD3 R52, P3, PT, R44, UR29, RZ ;  /* 0x0000001d2c347c10 */ /* 0x000fc4000ff7e0ff */
[C---:B------:R-:W-:Y:S02]  /*2d10*/  @!P0 LEA R16, P2, R48.reuse, UR12, 0x2 ;  /* 0x0000000c30108c11 */ /* 0x040fe4000f8410ff */
[----:B------:R-:W-:Y:S01]  /*2d20*/  F2F.BF16.F32 R11, R11 ;  /* 0x0000000b000b7304 */ /* 0x000fe20000202000 */
[C---:B------:R-:W-:Y:S02]  /*2d30*/  @!P0 IADD3 R12, P1, PT, R48.reuse, UR27, RZ ;  /* 0x0000001b300c8c10 */ /* 0x040fe4000ff3e0ff */
[----:B------:R-:W-:Y:S02]  /*2d40*/  @!P0 LEA.HI.X R17, R48, UR9, R49, 0x2, P2 ;  /* 0x0000000930118c11 */ /* 0x000fe400090f1431 */
[----:B------:R-:W-:Y:S02]  /*2d50*/  @!P0 IADD3.X R15, PT, PT, R49, UR28, RZ, P1, !PT ;  /* 0x0000001c310f8c10 */ /* 0x000fe40008ffe4ff */
[----:B0-----:R-:W-:Y:S01]  /*2d60*/  @!P0 PRMT R23, R0, 0x5410, R21 ;  /* 0x0000541000178816 */ /* 0x001fe20000000015 */
[----:B------:R-:W0:Y:S01]  /*2d70*/  F2F.BF16.F32 R18, R18 ;  /* 0x0000001200127304 */ /* 0x000e220000202000 */
[----:B------:R-:W-:-:S02]  /*2d80*/  @!P0 LEA R14, P1, R12, UR12, 0x2 ;  /* 0x0000000c0c0e8c11 */ /* 0x000fc4000f8210ff */
[----:B------:R-:W-:Y:S01]  /*2d90*/  LOP3.LUT R13, R13, 0x1f, RZ, 0xc0, !PT ;  /* 0x0000001f0d0d7812 */ /* 0x000fe200078ec0ff */
[----:B------:R0:W-:Y:S01]  /*2da0*/  @!P0 STG.E desc[UR22][R16.64], R23 ;  /* 0x0000001710008986 */ /* 0x0001e2000c101916 */
[----:B------:R-:W-:Y:S01]  /*2db0*/  @!P0 LEA.HI.X R15, R12, UR9, R15, 0x2, P1 ;  /* 0x000000090c0f8c11 */ /* 0x000fe200088f140f */
[----:B------:R-:W-:Y:S01]  /*2dc0*/  FMUL R12, R10, UR20 ;  /* 0x000000140a0c7c20 */ /* 0x000fe20008400000 */
[----:B------:R-:W-:Y:S01]  /*2dd0*/  ISETP.GE.U32.AND P1, PT, R43, UR7, PT ;  /* 0x000000072b007c0c */ /* 0x000fe2000bf26070 */
[----:B------:R-:W1:Y:S01]  /*2de0*/  F2F.BF16.F32 R50, R50 ;  /* 0x0000003200327304 */ /* 0x000e620000202000 */
[C---:B------:R-:W-:Y:S02]  /*2df0*/  IADD3 R44, P4, PT, R13.reuse, R52, RZ ;  /* 0x000000340d2c7210 */ /* 0x040fe40007f9e0ff */
[----:B------:R-:W-:Y:S02]  /*2e00*/  ISETP.LT.U32.AND P1, PT, R13, UR14, !P1 ;  /* 0x0000000e0d007c0c */ /* 0x000fe4000cf21070 */
[----:B------:R-:W-:-:S02]  /*2e10*/  IADD3.X R42, PT, PT, R45, UR30, RZ, P3, !PT ;  /* 0x0000001e2d2a7c10 */ /* 0x000fc40009ffe4ff */
[----:B0-----:R-:W-:Y:S01]  /*2e20*/  @!P0 PRMT R17, R11, 0x5410, R18 ;  /* 0x000054100b118816 */ /* 0x001fe20000000012 */
[----:B------:R-:W0:Y:S04]  /*2e30*/  F2F.BF16.F32 R53, R53 ;  /* 0x0000003500357304 */ /* 0x000e280000202000 */
[----:B------:R2:W-:Y:S04]  /*2e40*/  @!P0 STG.E desc[UR22][R14.64], R17 ;  /* 0x000000110e008986 */ /* 0x0005e8000c101916 */
[----:B------:R-:W3:Y:S08]  /*2e50*/  F2F.BF16.F32 R12, R12 ;  /* 0x0000000c000c7304 */ /* 0x000ef00000202000 */
[----:B------:R-:W4:Y:S01]  /*2e60*/  F2F.BF16.F32 R19, R19 ;  /* 0x0000001300137304 */ /* 0x000f220000202000 */
[----:B012---:R-:W-:Y:S05]  /*2e70*/  @P0 BRA `(.L_x_18456) ;  /* 0x0000000000240947 */ /* 0x007fea0003800000 */
[----:B------:R-:W0:Y:S01]  /*2e80*/  LDCU.64 UR4, c[0x0][0x3c8] ;  /* 0x00007900ff0477ac */ /* 0x000e220008000a00 */
[----:B----4-:R-:W-:Y:S01]  /*2e90*/  PRMT R17, R50, 0x5410, R19 ;  /* 0x0000541032117816 */ /* 0x010fe20000000013 */
[----:B0-----:R-:W-:Y:S02]  /*2ea0*/  ULOP3.LUT UR4, UR4, 0xfffffffe, URZ, 0xc0, !UPT ;  /* 0xfffffffe04047892 */ /* 0x001fe4000f8ec0ff */
[----:B------:R-:W-:-:S04]  /*2eb0*/  ULOP3.LUT UR5, UR5, 0x3fffffff, URZ, 0xc0, !UPT ;  /* 0x3fffffff05057892 */ /* 0x000fc8000f8ec0ff */
[----:B------:R-:W-:-:S04]  /*2ec0*/  IADD3 R15, P2, PT, R48, UR4, RZ ;  /* 0x00000004300f7c10 */ /* 0x000fc8000ff5e0ff */
[----:B------:R-:W-:Y:S02]  /*2ed0*/  IADD3.X R16, PT, PT, R49, UR5, RZ, P2, !PT ;  /* 0x0000000531107c10 */ /* 0x000fe400097fe4ff */
[----:B------:R-:W-:-:S04]  /*2ee0*/  LEA R14, P2, R15, UR12, 0x2 ;  /* 0x0000000c0f0e7c11 */ /* 0x000fc8000f8410ff */
[----:B------:R-:W-:-:S05]  /*2ef0*/  LEA.HI.X R15, R15, UR9, R16, 0x2, P2 ;  /* 0x000000090f0f7c11 */ /* 0x000fca00090f1410 */
[----:B------:R0:W-:Y:S04]  /*2f00*/  STG.E desc[UR22][R14.64], R17 ;  /* 0x000000110e007986 */ /* 0x0001e8000c101916 */
.L_x_18456:
[----:B------:R-:W-:Y:S05]  /*2f10*/  BSYNC.RECONVERGENT B0 ;  /* 0x0000000000007941 */ /* 0x000fea0003800200 */
.L_x_18455:
[----:B------:R-:W-:Y:S04]  /*2f20*/  BSSY.RECONVERGENT B0, `(.L_x_18457) ;  /* 0x000000a000007945 */ /* 0x000fe80003800200 */
[----:B------:R-:W-:Y:S05]  /*2f30*/  @P0 BRA `(.L_x_18458) ;  /* 0x0000000000200947 */ /* 0x000fea0003800000 */
[----:B0-----:R-:W-:Y:S01]  /*2f40*/  IMAD.U32 R15, RZ, RZ, UR27 ;  /* 0x0000001bff0f7e24 */ /* 0x001fe2000f8e00ff */
[----:B------:R-:W-:Y:S01]  /*2f50*/  UIMAD UR4, UR28, 0x3, URZ ;  /* 0x000000031c0478a4 */ /* 0x000fe2000f8e02ff */
[----:B---3--:R-:W-:Y:S02]  /*2f60*/  PRMT R17, R53, 0x5410, R12 ;  /* 0x0000541035117816 */ /* 0x008fe4000000000c */
[----:B------:R-:W-:-:S04]  /*2f70*/  IMAD.WIDE.U32 R48, R15, 0x3, R48 ;  /* 0x000000030f307825 */ /* 0x000fc800078e0030 */
[----:B------:R-:W-:Y:S01]  /*2f80*/  VIADD R15, R49, UR4 ;  /* 0x00000004310f7c36 */ /* 0x000fe20008000000 */
[----:B------:R-:W-:-:S04]  /*2f90*/  LEA R14, P0, R48, UR12, 0x2 ;  /* 0x0000000c300e7c11 */ /* 0x000fc8000f8010ff */
[----:B------:R-:W-:-:S05]  /*2fa0*/  LEA.HI.X R15, R48, UR9, R15, 0x2, P0 ;  /* 0x00000009300f7c11 */ /* 0x000fca00080f140f */
[----:B------:R1:W-:Y:S04]  /*2fb0*/  STG.E desc[UR22][R14.64], R17 ;  /* 0x000000110e007986 */ /* 0x0003e8000c101916 */
.L_x_18458:
[----:B------:R-:W-:Y:S05]  /*2fc0*/  BSYNC.RECONVERGENT B0 ;  /* 0x0000000000007941 */ /* 0x000fea0003800200 */
.L_x_18457:
[----:B------:R-:W-:Y:S01]  /*2fd0*/  VOTEU.ANY UP0, P1 ;  /* 0x0000000000ff7886 */ /* 0x000fe20000800100 */
[----:B------:R-:W-:Y:S01]  /*2fe0*/  IADD3.X R45, PT, PT, RZ, R42, RZ, P4, !PT ;  /* 0x0000002aff2d7210 */ /* 0x000fe200027fe4ff */
[----:B01----:R-:W-:Y:S02]  /*2ff0*/  IMAD.U32 R15, RZ, RZ, UR27 ;  /* 0x0000001bff0f7e24 */ /* 0x003fe4000f8e00ff */
[----:B------:R-:W-:Y:S01]  /*3000*/  IMAD.WIDE.U32 R16, R18, 0x10000, RZ ;  /* 0x0001000012107825 */ /* 0x000fe200078e00ff */
[----:B------:R-:W-:Y:S01]  /*3010*/  @UP0 UIMAD UR4, UR28, 0x5, URZ ;  /* 0x000000051c0408a4 */ /* 0x000fe2000f8e02ff */
[----:B------:R-:W-:Y:S02]  /*3020*/  @P1 IADD3 R18, P0, PT, R44, UR29, RZ ;  /* 0x0000001d2c121c10 */ /* 0x000fe4000ff1e0ff */
[----:B------:R-:W-:Y:S01]  /*3030*/  @P1 IMAD.WIDE.U32 R14, R15, 0x5, R44 ;  /* 0x000000050f0e1825 */ /* 0x000fe200078e002c */
[----:B------:R-:W-:Y:S02]  /*3040*/  LOP3.LUT R48, R16, R21, RZ, 0xfc, !PT ;  /* 0x0000001510307212 */ /* 0x000fe400078efcff */
[----:B------:R-:W-:Y:S01]  /*3050*/  @P1 IADD3.X R21, PT, PT, R45, UR30, RZ, P0, !PT ;  /* 0x0000001e2d151c10 */ /* 0x000fe200087fe4ff */
[----:B------:R-:W-:Y:S01]  /*3060*/  @P1 VIADD R15, R15, UR4 ;  /* 0x000000040f0f1c36 */ /* 0x000fe20008000000 */
[----:B------:R-:W-:-:S02]  /*3070*/  @P1 LEA R16, P0, R18, UR24, 0x3 ;  /* 0x0000001812101c11 */ /* 0x000fc4000f8018ff */
[----:B------:R-:W-:Y:S02]  /*3080*/  @P1 LEA R24, P2, R14, UR24, 0x3 ;  /* 0x000000180e181c11 */ /* 0x000fe4000f8418ff */
[----:B----4-:R-:W-:Y:S02]  /*3090*/  LOP3.LUT R49, R17, R19, RZ, 0xfc, !PT ;  /* 0x0000001311317212 */ /* 0x010fe400078efcff */
[----:B------:R-:W-:Y:S01]  /*30a0*/  @P1 LEA.HI.X R17, R18, UR25, R21, 0x3, P0 ;  /* 0x0000001912111c11 */ /* 0x000fe200080f1c15 */
[----:B------:R-:W-:Y:S01]  /*30b0*/  @UP0 UIMAD UR4, UR28, 0x6, URZ ;  /* 0x000000061c0408a4 */ /* 0x000fe2000f8e02ff */
[----:B------:R-:W-:Y:S01]  /*30c0*/  @P1 LEA.HI.X R25, R14, UR25, R15, 0x3, P2 ;  /* 0x000000190e191c11 */ /* 0x000fe200090f1c0f */
[----:B------:R-:W-:Y:S01]  /*30d0*/  @P1 IMAD.MOV.U32 R14, RZ, RZ, R44 ;  /* 0x000000ffff0e1224 */ /* 0x000fe200078e002c */
[----:B------:R-:W-:Y:S01]  /*30e0*/  MOV R21, UR27 ;  /* 0x0000001b00157c02 */ /* 0x000fe20008000f00 */
[----:B------:R-:W-:Y:S01]  /*30f0*/  @P1 IMAD.MOV.U32 R15, RZ, RZ, R45 ;  /* 0x000000ffff0f1224 */ /* 0x000fe200078e002d */
[----:B------:R-:W-:-:S03]  /*3100*/  CS2R R18, SRZ ;  /* 0x0000000000127805 */ /* 0x000fc6000001ff00 */
[----:B------:R-:W-:-:S03]  /*3110*/  @P1 IMAD.WIDE.U32 R14, R21, 0x6, R14 ;  /* 0x00000006150e1825 */ /* 0x000fc600078e000e */
[----:B------:R0:W5:Y:S01]  /*3120*/  @P1 LDG.E.64 R18, desc[UR22][R16.64] ;  /* 0x0000001610121981 */ /* 0x000162000c1e1b00 */
[----:B------:R-:W-:Y:S02]  /*3130*/  CS2R R20, SRZ ;  /* 0x0000000000147805 */ /* 0x000fe4000001ff00 */
[C---:B------:R-:W-:Y:S02]  /*3140*/  @P1 LEA R38, P0, R14.reuse, UR24, 0x3 ;  /* 0x000000180e261c11 */ /* 0x040fe4000f8018ff */
[----:B------:R-:W-:Y:S01]  /*3150*/  @P1 IADD3 R15, PT, PT, R15, UR4, RZ ;  /* 0x000000040f0f1c10 */ /* 0x000fe2000fffe0ff */
[----:B------:R-:W-:Y:S01]  /*3160*/  @UP0 UIMAD UR4, UR28, 0x7, URZ ;  /* 0x000000071c0408a4 */ /* 0x000fe2000f8e02ff */
[----:B------:R1:W5:Y:S02]  /*3170*/  @P1 LDG.E.64 R20, desc[UR22][R24.64] ;  /* 0x0000001618141981 */ /* 0x000364000c1e1b00 */
[----:B------:R-:W-:Y:S01]  /*3180*/  @P1 LEA.HI.X R39, R14, UR25, R15, 0x3, P0 ;  /* 0x000000190e271c11 */ /* 0x000fe200080f1c0f */
[----:B------:R-:W-:Y:S01]  /*3190*/  IMAD.U32 R15, RZ, RZ, UR27 ;  /* 0x0000001bff0f7e24 */ /* 0x000fe2000f8e00ff */
[----:B0-----:R-:W-:Y:S01]  /*31a0*/  @P1 MOV R17, R45 ;  /* 0x0000002d00111202 */ /* 0x001fe20000000f00 */
[----:B------:R-:W-:Y:S01]  /*31b0*/  @P1 IMAD.MOV.U32 R16, RZ, RZ, R44 ;  /* 0x000000ffff101224 */ /* 0x000fe200078e002c */
[----:B------:R-:W-:-:S03]  /*31c0*/  CS2R R22, SRZ ;  /* 0x0000000000167805 */ /* 0x000fc6000001ff00 */
[----:B------:R-:W-:Y:S01]  /*31d0*/  @P1 IMAD.WIDE.U32 R16, R15, 0x7, R16 ;  /* 0x000000070f101825 */ /* 0x000fe200078e0010 */
[----:B-1----:R-:W-:Y:S02]  /*31e0*/  CS2R R24, SRZ ;  /* 0x0000000000187805 */ /* 0x002fe4000001ff00 */
[----:B------:R-:W5:Y:S01]  /*31f0*/  @P1 LDG.E.64 R22, desc[UR22][R38.64] ;  /* 0x0000001626161981 */ /* 0x000f62000c1e1b00 */
[----:B------:R-:W-:Y:S01]  /*3200*/  @P1 VIADD R15, R17, UR4 ;  /* 0x00000004110f1c36 */ /* 0x000fe20008000000 */
[----:B------:R-:W-:Y:S01]  /*3210*/  @P1 LEA R14, P0, R16, UR24, 0x3 ;  /* 0x00000018100e1c11 */ /* 0x000fe2000f8018ff */
[----:B------:R-:W-:-:S03]  /*3220*/  IMAD.MOV.U32 R17, RZ, RZ, 0x3bbb989d ;  /* 0x3bbb989dff117424 */ /* 0x000fc600078e00ff */
[----:B------:R-:W-:Y:S01]  /*3230*/  @P1 LEA.HI.X R15, R16, UR25, R15, 0x3, P0 ;  /* 0x00000019100f1c11 */ /* 0x000fe200080f1c0f */
[----:B-----5:R-:W-:Y:S01]  /*3240*/  FFMA.SAT R16, R26, -R17, 0.5 ;  /* 0x3f0000001a107423 */ /* 0x020fe20000002811 */
[----:B------:R-:W-:-:S03]  /*3250*/  HFMA2 R17, -RZ, RZ, 3.7421875, 0 ;  /* 0x437c0000ff117431 */ /* 0x000fc600000001ff */
[----:B------:R0:W5:Y:S01]  /*3260*/  @P1 LDG.E.64 R24, desc[UR22][R14.64] ;  /* 0x000000160e181981 */ /* 0x000162000c1e1b00 */
[----:B------:R-:W-:Y:S01]  /*3270*/  FMNMX R36, |R36|, R51, !PT ;  /* 0x0000003324247209 */ /* 0x000fe20007800200 */
[----:B---3--:R-:W-:Y:S01]  /*3280*/  IMAD.U32 R12, R12, 0x10000, RZ ;  /* 0x000100000c0c7824 */ /* 0x008fe200078e00ff */
[----:B------:R-:W-:Y:S01]  /*3290*/  SHF.L.U32 R51, R53, 0x10, RZ ;  /* 0x0000001035337819 */ /* 0x000fe200000006ff */
[----:B------:R-:W-:Y:S01]  /*32a0*/  BSSY.RECONVERGENT B1, `(.L_x_18459) ;  /* 0x000001b000017945 */ /* 0x000fe20003800200 */
[----:B------:R-:W-:Y:S01]  /*32b0*/  IADD3 R52, P1, PT, R34, R52, RZ ;  /* 0x0000003422347210 */ /* 0x000fe20007f3e0ff */
[----:B------:R-:W-:Y:S01]  /*32c0*/  FFMA.RM R16, R16, R17, 12582913 ;  /* 0x4b40000110107423 */ /* 0x000fe20000004011 */
[----:B------:R-:W-:Y:S02]  /*32d0*/  FMNMX3 R37, |R37|, R36, |R10|, !PT ;  /* 0x0000002425257276 */ /* 0x000fe4000780060a */
[----:B------:R-:W-:Y:S01]  /*32e0*/  LOP3.LUT R49, R49, R12, RZ, 0xfc, !PT ;  /* 0x0000000c31317212 */ /* 0x000fe200078efcff */
[C---:B------:R-:W-:Y:S01]  /*32f0*/  FADD R17, R16.reuse, -12583039 ;  /* 0xcb40007f10117421 */ /* 0x040fe20000000000 */
[----:B------:R-:W-:-:S02]  /*3300*/  IMAD.SHL.U32 R16, R16, 0x800000, RZ ;  /* 0x0080000010107824 */ /* 0x000fc400078e00ff */
[----:B------:R-:W-:Y:S02]  /*3310*/  IMAD.X R53, RZ, RZ, R42, P1 ;  /* 0x000000ffff357224 */ /* 0x000fe400008e062a */
[----:B------:R-:W-:-:S04]  /*3320*/  FFMA R17, R26, -1.4426950216293334961, -R17 ;  /* 0xbfb8aa3b1a117823 */ /* 0x000fc80000000811 */
[----:B------:R-:W-:-:S06]  /*3330*/  FFMA R17, R26, -1.925963033500011079e-08, R17 ;  /* 0xb2a570601a117823 */ /* 0x000fcc0000000011 */
[----:B------:R-:W1:Y:S02]  /*3340*/  MUFU.EX2 R17, R17 ;  /* 0x0000001100117308 */ /* 0x000e640000000800 */
[----:B-1----:R-:W-:-:S04]  /*3350*/  FFMA R16, R16, R17, 1 ;  /* 0x3f80000010107423 */ /* 0x002fc80000000011 */
[----:B0-----:R-:W-:-:S05]  /*3360*/  VIADD R14, R16, 0x1800000 ;  /* 0x01800000100e7836 */ /* 0x001fca0000000000 */
[----:B------:R-:W-:-:S04]  /*3370*/  LOP3.LUT R14, R14, 0x7f800000, RZ, 0xc0, !PT ;  /* 0x7f8000000e0e7812 */ /* 0x000fc800078ec0ff */
[----:B------:R-:W-:Y:S01]  /*3380*/  ISETP.GT.U32.AND P0, PT, R14, 0x1ffffff, PT ;  /* 0x01ffffff0e00780c */ /* 0x000fe20003f04070 */
[----:B------:R-:W-:-:S05]  /*3390*/  IMAD.WIDE.U32 R14, R11, 0x10000, RZ ;  /* 0x000100000b0e7825 */ /* 0x000fca00078e00ff */
[----:B------:R-:W-:Y:S02]  /*33a0*/  LOP3.LUT R51, R51, R15, R50, 0xfe, !PT ;  /* 0x0000000f33337212 */ /* 0x000fe400078efe32 */
[----:B------:R-:W-:-:S05]  /*33b0*/  LOP3.LUT R50, R14, R0, RZ, 0xfc, !PT ;  /* 0x000000000e327212 */ /* 0x000fca00078efcff */
[----:B------:R-:W-:Y:S05]  /*33c0*/  @P0 BRA `(.L_x_18460) ;  /* 0x0000000000100947 */ /* 0x000fea0003800000 */
[----:B------:R-:W-:Y:S02]  /*33d0*/  MOV R0, R16 ;  /* 0x0000001000007202 */ /* 0x000fe40000000f00 */
[----:B------:R-:W-:-:S07]  /*33e0*/  MOV R10, 0x3400 ;  /* 0x00003400000a7802 */ /* 0x000fce0000000f00 */
[----:B-----5:R-:W-:Y:S05]  /*33f0*/  CALL.REL.NOINC `($__internal_505_$__cuda_sm20_rcp_rn_f32_slowpath) ;  /* 0x0000003800587944 */ /* 0x020fea0003c00000 */
[----:B------:R-:W-:Y:S05]  /*3400*/  BRA `(.L_x_18461) ;  /* 0x0000000000107947 */ /* 0x000fea0003800000 */
.L_x_18460:
[----:B------:R-:W0:Y:S02]  /*3410*/  MUFU.RCP R11, R16 ;  /* 0x00000010000b7308 */ /* 0x000e240000001000 */
[----:B0-----:R-:W-:-:S04]  /*3420*/  FFMA R0, R16, R11, -1 ;  /* 0xbf80000010007423 */ /* 0x001fc8000000000b */
[----:B------:R-:W-:-:S04]  /*3430*/  FADD.FTZ R0, -R0, -RZ ;  /* 0x800000ff00007221 */ /* 0x000fc80000010100 */
[----:B------:R-:W-:-:S07]  /*3440*/  FFMA R14, R11, R0, R11 ;  /* 0x000000000b0e7223 */ /* 0x000fce000000000b */
.L_x_18461:
[----:B------:R-:W-:Y:S05]  /*3450*/  BSYNC.RECONVERGENT B1 ;  /* 0x0000000000017941 */ /* 0x000fea0003800200 */
.L_x_18459:
        /* <DEDUP_REMOVED lines=20> */
.L_x_18463:
[----:B------:R-:W0:Y:S02]  /*35a0*/  MUFU.RCP R14, R15 ;  /* 0x0000000f000e7308 */ /* 0x000e240000001000 */
[----:B0-----:R-:W-:-:S04]  /*35b0*/  FFMA R0, R15, R14, -1 ;  /* 0xbf8000000f007423 */ /* 0x001fc8000000000e */
[----:B------:R-:W-:-:S04]  /*35c0*/  FADD.FTZ R11, -R0, -RZ ;  /* 0x800000ff000b7221 */ /* 0x000fc80000010100 */
[----:B------:R-:W-:-:S07]  /*35d0*/  FFMA R14, R14, R11, R14 ;  /* 0x0000000b0e0e7223 */ /* 0x000fce000000000e */
.L_x_18464:
[----:B------:R-:W-:Y:S05]  /*35e0*/  BSYNC.RECONVERGENT B1 ;  /* 0x0000000000017941 */ /* 0x000fea0003800200 */
.L_x_18462:
        /* <DEDUP_REMOVED lines=20> */
.L_x_18466:
[----:B------:R-:W0:Y:S02]  /*3730*/  MUFU.RCP R14, R15 ;  /* 0x0000000f000e7308 */ /* 0x000e240000001000 */
[----:B0-----:R-:W-:-:S04]  /*3740*/  FFMA R0, R15, R14, -1 ;  /* 0xbf8000000f007423 */ /* 0x001fc8000000000e */
[----:B------:R-:W-:-:S04]  /*3750*/  FADD.FTZ R11, -R0, -RZ ;  /* 0x800000ff000b7221 */ /* 0x000fc80000010100 */
[----:B------:R-:W-:-:S07]  /*3760*/  FFMA R14, R14, R11, R14 ;  /* 0x0000000b0e0e7223 */ /* 0x000fce000000000e */
.L_x_18467:
[----:B------:R-:W-:Y:S05]  /*3770*/  BSYNC.RECONVERGENT B1 ;  /* 0x0000000000017941 */ /* 0x000fea0003800200 */
.L_x_18465:
        /* <DEDUP_REMOVED lines=20> */
.L_x_18469:
[----:B------:R-:W0:Y:S02]  /*38c0*/  MUFU.RCP R14, R15 ;  /* 0x0000000f000e7308 */ /* 0x000e240000001000 */
[----:B0-----:R-:W-:-:S04]  /*38d0*/  FFMA R0, R15, R14, -1 ;  /* 0xbf8000000f007423 */ /* 0x001fc8000000000e */
[----:B------:R-:W-:-:S04]  /*38e0*/  FADD.FTZ R11, -R0, -RZ ;  /* 0x800000ff000b7221 */ /* 0x000fc80000010100 */
[----:B------:R-:W-:-:S07]  /*38f0*/  FFMA R14, R14, R11, R14 ;  /* 0x0000000b0e0e7223 */ /* 0x000fce000000000e */
.L_x_18470:
[----:B------:R-:W-:Y:S05]  /*3900*/  BSYNC.RECONVERGENT B1 ;  /* 0x0000000000017941 */ /* 0x000fea0003800200 */
.L_x_18468:
        /* <DEDUP_REMOVED lines=20> */
.L_x_18472:
[----:B------:R-:W0:Y:S02]  /*3a50*/  MUFU.RCP R14, R15 ;  /* 0x0000000f000e7308 */ /* 0x000e240000001000 */
[----:B0-----:R-:W-:-:S04]  /*3a60*/  FFMA R0, R15, R14, -1 ;  /* 0xbf8000000f007423 */ /* 0x001fc8000000000e */
[----:B------:R-:W-:-:S04]  /*3a70*/  FADD.FTZ R11, -R0, -RZ ;  /* 0x800000ff000b7221 */ /* 0x000fc80000010100 */
[----:B------:R-:W-:-:S07]  /*3a80*/  FFMA R14, R14, R11, R14 ;  /* 0x0000000b0e0e7223 */ /* 0x000fce000000000e */
.L_x_18473:
[----:B------:R-:W-:Y:S05]  /*3a90*/  BSYNC.RECONVERGENT B1 ;  /* 0x0000000000017941 */ /* 0x000fea0003800200 */
.L_x_18471:
        /* <DEDUP_REMOVED lines=20> */
.L_x_18475:
[----:B------:R-:W0:Y:S02]  /*3be0*/  MUFU.RCP R14, R15 ;  /* 0x0000000f000e7308 */ /* 0x000e240000001000 */
[----:B0-----:R-:W-:-:S04]  /*3bf0*/  FFMA R0, R15, R14, -1 ;  /* 0xbf8000000f007423 */ /* 0x001fc8000000000e */
[----:B------:R-:W-:-:S04]  /*3c00*/  FADD.FTZ R11, -R0, -RZ ;  /* 0x800000ff000b7221 */ /* 0x000fc80000010100 */
[----:B------:R-:W-:-:S07]  /*3c10*/  FFMA R14, R14, R11, R14 ;  /* 0x0000000b0e0e7223 */ /* 0x000fce000000000e */
.L_x_18476:
[----:B------:R-:W-:Y:S05]  /*3c20*/  BSYNC.RECONVERGENT B1 ;  /* 0x0000000000017941 */ /* 0x000fea0003800200 */
.L_x_18474:
        /* <DEDUP_REMOVED lines=20> */
.L_x_18478:
[----:B------:R-:W0:Y:S02]  /*3d70*/  MUFU.RCP R14, R15 ;  /* 0x0000000f000e7308 */ /* 0x000e240000001000 */
[----:B0-----:R-:W-:-:S04]  /*3d80*/  FFMA R0, R15, R14, -1 ;  /* 0xbf8000000f007423 */ /* 0x001fc8000000000e */
[----:B------:R-:W-:-:S04]  /*3d90*/  FADD.FTZ R11, -R0, -RZ ;  /* 0x800000ff000b7221 */ /* 0x000fc80000010100 */
[----:B------:R-:W-:-:S07]  /*3da0*/  FFMA R14, R14, R11, R14 ;  /* 0x0000000b0e0e7223 */ /* 0x000fce000000000e */
.L_x_18479:
[----:B------:R-:W-:Y:S05]  /*3db0*/  BSYNC.RECONVERGENT B1 ;  /* 0x0000000000017941 */ /* 0x000fea0003800200 */
.L_x_18477:
        /* <DEDUP_REMOVED lines=20> */
.L_x_18481:
[----:B------:R-:W0:Y:S02]  /*3f00*/  MUFU.RCP R14, R15 ;  /* 0x0000000f000e7308 */ /* 0x000e240000001000 */
[----:B0-----:R-:W-:-:S04]  /*3f10*/  FFMA R0, R15, R14, -1 ;  /* 0xbf8000000f007423 */ /* 0x001fc8000000000e */
[----:B------:R-:W-:-:S04]  /*3f20*/  FADD.FTZ R11, -R0, -RZ ;  /* 0x800000ff000b7221 */ /* 0x000fc80000010100 */
[----:B------:R-:W-:-:S07]  /*3f30*/  FFMA R14, R14, R11, R14 ;  /* 0x0000000b0e0e7223 */ /* 0x000fce000000000e */
.L_x_18482:
[----:B------:R-:W-:Y:S05]  /*3f40*/  BSYNC.RECONVERGENT B1 ;  /* 0x0000000000017941 */ /* 0x000fea0003800200 */
.L_x_18480:
[----:B------:R-:W-:Y:S01]  /*3f50*/  MOV R55, 0x3bbb989d ;  /* 0x3bbb989d00377802 */ /* 0x000fe20000000f00 */
[----:B------:R-:W-:Y:S01]  /*3f60*/  FMUL R16, R26, UR20 ;  /* 0x000000141a107c20 */ /* 0x000fe20008400000 */
[----:B------:R-:W-:Y:S01]  /*3f70*/  ISETP.GE.U32.AND P0, PT, R35, UR7, PT ;  /* 0x0000000723007c0c */ /* 0x000fe2000bf06070 */
[----:B------:R-:W-:Y:S01]  /*3f80*/  FMUL R39, R27, UR20 ;  /* 0x000000141b277c20 */ /* 0x000fe20008400000 */
[----:B------:R-:W-:Y:S02]  /*3f90*/  IMAD.MOV.U32 R57, RZ, RZ, 0x437c0000 ;  /* 0x437c0000ff397424 */ /* 0x000fe400078e00ff */
[----:B------:R-:W-:Y:S01]  /*3fa0*/  FFMA.SAT R0, R18, -R55, 0.5 ;  /* 0x3f00000012007423 */ /* 0x000fe20000002837 */
[----:B------:R-:W-:Y:S01]  /*3fb0*/  ISETP.GE.U32.OR P0, PT, R34, UR14, P0 ;  /* 0x0000000e22007c0c */ /* 0x000fe20008706470 */
[----:B------:R-:W-:Y:S01]  /*3fc0*/  F2F.BF16.F32 R16, R16 ;  /* 0x0000001000107304 */ /* 0x000fe20000202000 */
[----:B------:R-:W-:Y:S01]  /*3fd0*/  FMUL R15, R28, UR20 ;  /* 0x000000141c0f7c20 */ /* 0x000fe20008400000 */
[----:B------:R-:W-:Y:S01]  /*3fe0*/  FFMA.RM R12, R0, R57, 12582913 ;  /* 0x4b400001000c7423 */ /* 0x000fe20000004039 */
[----:B------:R-:W-:Y:S01]  /*3ff0*/  FMUL R0, R32, UR20 ;  /* 0x0000001420007c20 */ /* 0x000fe20008400000 */
[----:B------:R-:W-:Y:S01]  /*4000*/  FMNMX3 R37, |R26|, R37, |R27|, !PT ;  /* 0x000000251a257276 */ /* 0x000fe2000780061b */
[----:B------:R-:W-:Y:S01]  /*4010*/  FMUL R26, R29, UR20 ;  /* 0x000000141d1a7c20 */ /* 0x000fe20008400000 */
[C---:B------:R-:W-:Y:S01]  /*4020*/  FADD R55, R12.reuse, -12583039 ;  /* 0xcb40007f0c377421 */ /* 0x040fe20000000000 */
[----:B------:R-:W-:Y:S01]  /*4030*/  IMAD.SHL.U32 R12, R12, 0x800000, RZ ;  /* 0x008000000c0c7824 */ /* 0x000fe200078e00ff */
[----:B------:R-:W0:Y:S01]  /*4040*/  F2F.BF16.F32 R39, R39 ;  /* 0x0000002700277304 */ /* 0x000e220000202000 */
[----:B------:R-:W-:Y:S01]  /*4050*/  FMNMX R37, |R28|, R37, !PT ;  /* 0x000000251c257209 */ /* 0x000fe20007800200 */
[----:B------:R-:W-:Y:S01]  /*4060*/  FFMA R55, R18, -1.4426950216293334961, -R55 ;  /* 0xbfb8aa3b12377823 */ /* 0x000fe20000000837 */
[----:B------:R-:W-:Y:S01]  /*4070*/  FMUL R33, R14, R33 ;  /* 0x000000210e217220 */ /* 0x000fe20000400000 */
[----:B------:R-:W-:Y:S01]  /*4080*/  @!P0 LEA R10, P1, R52, UR12, 0x2 ;  /* 0x0000000c340a8c11 */ /* 0x000fe2000f8210ff */
[----:B------:R-:W-:Y:S01]  /*4090*/  BSSY.RECONVERGENT B0, `(.L_x_18483) ;  /* 0x000002f000007945 */ /* 0x000fe20003800200 */
[----:B------:R-:W-:Y:S01]  /*40a0*/  FFMA R55, R18, -1.925963033500011079e-08, R55 ;  /* 0xb2a5706012377823 */ /* 0x000fe20000000037 */
[----:B------:R-:W-:Y:S01]  /*40b0*/  IADD3 R36, P3, PT, R44, UR29, RZ ;  /* 0x0000001d2c247c10 */ /* 0x000fe2000ff7e0ff */
[----:B------:R-:W1:Y:S01]  /*40c0*/  F2F.BF16.F32 R15, R15 ;  /* 0x0000000f000f7304 */ /* 0x000e620000202000 */
[----:B------:R-:W-:-:S02]  /*40d0*/  @!P0 LEA.HI.X R11, R52, UR9, R53, 0x2, P1 ;  /* 0x00000009340b8c11 */ /* 0x000fc400088f1435 */
[----:B0-----:R-:W-:-:S05]  /*40e0*/  @!P0 PRMT R17, R16, 0x5410, R39 ;  /* 0x0000541010118816 */ /* 0x001fca0000000027 */
[----:B------:R-:W0:Y:S01]  /*40f0*/  MUFU.EX2 R55, R55 ;  /* 0x0000003700377308 */ /* 0x000e220000000800 */
[----:B------:R2:W-:Y:S07]  /*4100*/  @!P0 STG.E desc[UR22][R10.64], R17 ;  /* 0x000000110a008986 */ /* 0x0005ee000c101916 */
[----:B------:R-:W3:Y:S01]  /*4110*/  F2F.BF16.F32 R0, R0 ;  /* 0x0000000000007304 */ /* 0x000ee20000202000 */
[----:B--2---:R-:W-:Y:S01]  /*4120*/  FMUL R17, R30, UR20 ;  /* 0x000000141e117c20 */ /* 0x004fe20008400000 */
[----:B-1----:R-:W-:-:S04]  /*4130*/  IMAD.WIDE.U32 R10, R15, 0x10000, RZ ;  /* 0x000100000f0a7825 */ /* 0x002fc800078e00ff */
[----:B0-----:R-:W-:Y:S02]  /*4140*/  FFMA R12, R12, R55, 1 ;  /* 0x3f8000000c0c7423 */ /* 0x001fe40000000037 */
[----:B------:R-:W0:Y:S01]  /*4150*/  F2F.BF16.F32 R26, R26 ;  /* 0x0000001a001a7304 */ /* 0x000e220000202000 */
[----:B------:R-:W-:Y:S02]  /*4160*/  FMNMX3 R30, |R29|, R37, |R30|, !PT ;  /* 0x000000251d1e7276 */ /* 0x000fe4000780061e */
[----:B------:R-:W-:Y:S01]  /*4170*/  LOP3.LUT R28, R10, R16, RZ, 0xfc, !PT ;  /* 0x000000100a1c7212 */ /* 0x000fe200078efcff */
[----:B------:R-:W-:Y:S01]  /*4180*/  VIADD R10, R12, 0x1800000 ;  /* 0x018000000c0a7836 */ /* 0x000fe20000000000 */
[----:B---3--:R-:W-:Y:S01]  /*4190*/  SHF.L.U32 R27, R0, 0x10, RZ ;  /* 0x00000010001b7819 */ /* 0x008fe200000006ff */
[C---:B------:R-:W-:Y:S01]  /*41a0*/  FMUL R16, R31.reuse, UR20 ;  /* 0x000000141f107c20 */ /* 0x040fe20008400000 */
[----:B------:R-:W-:Y:S01]  /*41b0*/  FMNMX R34, |R31|, R30, !PT ;  /* 0x0000001e1f227209 */ /* 0x000fe20007800200 */
[----:B------:R-:W1:Y:S01]  /*41c0*/  F2F.BF16.F32 R17, R17 ;  /* 0x0000001100117304 */ /* 0x000e620000202000 */
[----:B------:R-:W-:-:S02]  /*41d0*/  LOP3.LUT R10, R10, 0x7f800000, RZ, 0xc0, !PT ;  /* 0x7f8000000a0a7812 */ /* 0x000fc400078ec0ff */
[----:B------:R-:W-:Y:S02]  /*41e0*/  FMNMX3 R32, |R32|, R34, |R33|, !PT ;  /* 0x0000002220207276 */ /* 0x000fe40007800621 */
[----:B------:R-:W-:Y:S02]  /*41f0*/  ISETP.GT.U32.AND P1, PT, R10, 0x1ffffff, PT ;  /* 0x01ffffff0a00780c */ /* 0x000fe40003f24070 */
[----:B0-----:R-:W-:Y:S01]  /*4200*/  @!P0 PRMT R31, R15, 0x5410, R26 ;  /* 0x000054100f1f8816 */ /* 0x001fe2000000001a */
[----:B------:R-:W0:Y:S01]  /*4210*/  F2F.BF16.F32 R16, R16 ;  /* 0x0000001000107304 */ /* 0x000e220000202000 */
[----:B-1----:R-:W-:Y:S01]  /*4220*/  LOP3.LUT R29, R27, R11, R17, 0xfe, !PT ;  /* 0x0000000b1b1d7212 */ /* 0x002fe200078efe11 */
[----:B------:R-:W-:Y:S01]  /*4230*/  FMUL R27, R33, UR20 ;  /* 0x00000014211b7c20 */ /* 0x000fe20008400000 */
[----:B------:R-:W-:-:S04]  /*4240*/  @!P0 IADD3 R11, P2, PT, R52, UR27, RZ ;  /* 0x0000001b340b8c10 */ /* 0x000fc8000ff5e0ff */
[----:B------:R-:W-:Y:S01]  /*4250*/  @!P0 IADD3.X R14, PT, PT, R53, UR28, RZ, P2, !PT ;  /* 0x0000001c350e8c10 */ /* 0x000fe200097fe4ff */
[----:B------:R-:W1:Y:S01]  /*4260*/  F2F.BF16.F32 R27, R27 ;  /* 0x0000001b001b7304 */ /* 0x000e620000202000 */
[----:B------:R-:W-:-:S04]  /*4270*/  @!P0 LEA R10, P2, R11, UR12, 0x2 ;  /* 0x0000000c0b0a8c11 */ /* 0x000fc8000f8410ff */
[----:B------:R-:W-:Y:S01]  /*4280*/  @!P0 LEA.HI.X R11, R11, UR9, R14, 0x2, P2 ;  /* 0x000000090b0b8c11 */ /* 0x000fe200090f140e */
[----:B------:R-:W-:-:S04]  /*4290*/  IMAD.WIDE.U32 R14, R26, 0x10000, RZ ;  /* 0x000100001a0e7825 */ /* 0x000fc800078e00ff */
[----:B------:R2:W-:Y:S01]  /*42a0*/  @!P0 STG.E desc[UR22][R10.64], R31 ;  /* 0x0000001f0a008986 */ /* 0x0005e2000c101916 */
[----:B------:R-:W-:Y:S02]  /*42b0*/  LOP3.LUT R30, R14, R39, RZ, 0xfc, !PT ;  /* 0x000000270e1e7212 */ /* 0x000fe400078efcff */
[----:B0-----:R-:W-:Y:S01]  /*42c0*/  LOP3.LUT R14, R15, R16, RZ, 0xfc, !PT ;  /* 0x000000100f0e7212 */ /* 0x001fe200078efcff */
[----:B-1----:R-:W-:Y:S01]  /*42d0*/  IMAD.U32 R15, R27, 0x10000, RZ ;  /* 0x000100001b0f7824 */ /* 0x002fe200078e00ff */
[----:B------:R-:W-:Y:S06]  /*42e0*/  @P0 BRA `(.L_x_18484) ;  /* 0x0000000000240947 */ /* 0x000fec0003800000 */
[----:B------:R-:W0:Y:S01]  /*42f0*/  LDCU.64 UR4, c[0x0][0x3c8] ;  /* 0x00007900ff0477ac */ /* 0x000e220008000a00 */
[----:B------:R-:W-:Y:S01]  /*4300*/  PRMT R17, R17, 0x5410, R16 ;  /* 0x0000541011117816 */ /* 0x000fe20000000010 */
[----:B0-----:R-:W-:Y:S02]  /*4310*/  ULOP3.LUT UR4, UR4, 0xfffffffe, URZ, 0xc0, !UPT ;  /* 0xfffffffe04047892 */ /* 0x001fe4000f8ec0ff */
[----:B------:R-:W-:-:S04]  /*4320*/  ULOP3.LUT UR5, UR5, 0x3fffffff, URZ, 0xc0, !UPT ;  /* 0x3fffffff05057892 */ /* 0x000fc8000f8ec0ff */
[----:B--2---:R-:W-:-:S04]  /*4330*/  IADD3 R11, P2, PT, R52, UR4, RZ ;  /* 0x00000004340b7c10 */ /* 0x004fc8000ff5e0ff */
[----:B------:R-:W-:Y:S02]  /*4340*/  IADD3.X R26, PT, PT, R53, UR5, RZ, P2, !PT ;  /* 0x00000005351a7c10 */ /* 0x000fe400097fe4ff */
[----:B------:R-:W-:-:S04]  /*4350*/  LEA R10, P2, R11, UR12, 0x2 ;  /* 0x0000000c0b0a7c11 */ /* 0x000fc8000f8410ff */
[----:B------:R-:W-:-:S05]  /*4360*/  LEA.HI.X R11, R11, UR9, R26, 0x2, P2 ;  /* 0x000000090b0b7c11 */ /* 0x000fca00090f141a */
[----:B------:R0:W-:Y:S04]  /*4370*/  STG.E desc[UR22][R10.64], R17 ;  /* 0x000000110a007986 */ /* 0x0001e8000c101916 */
.L_x_18484:
[----:B------:R-:W-:Y:S05]  /*4380*/  BSYNC.RECONVERGENT B0 ;  /* 0x0000000000007941 */ /* 0x000fea0003800200 */
.L_x_18483:
[----:B------:R-:W-:Y:S04]  /*4390*/  BSSY.RECONVERGENT B0, `(.L_x_18485) ;  /* 0x000000a000007945 */ /* 0x000fe80003800200 */
[----:B------:R-:W-:Y:S05]  /*43a0*/  @P0 BRA `(.L_x_18486) ;  /* 0x0000000000200947 */ /* 0x000fea0003800000 */
[----:B0-2---:R-:W-:Y:S01]  /*43b0*/  MOV R11, UR27 ;  /* 0x0000001b000b7c02 */ /* 0x005fe20008000f00 */
[----:B------:R-:W-:Y:S01]  /*43c0*/  UIMAD UR4, UR28, 0x3, URZ ;  /* 0x000000031c0478a4 */ /* 0x000fe2000f8e02ff */
[----:B------:R-:W-:-:S03]  /*43d0*/  PRMT R27, R0, 0x5410, R27 ;  /* 0x00005410001b7816 */ /* 0x000fc6000000001b */
[----:B------:R-:W-:-:S04]  /*43e0*/  IMAD.WIDE.U32 R52, R11, 0x3, R52 ;  /* 0x000000030b347825 */ /* 0x000fc800078e0034 */
[----:B------:R-:W-:Y:S01]  /*43f0*/  VIADD R11, R53, UR4 ;  /* 0x00000004350b7c36 */ /* 0x000fe20008000000 */
[----:B------:R-:W-:-:S04]  /*4400*/  LEA R10, P0, R52, UR12, 0x2 ;  /* 0x0000000c340a7c11 */ /* 0x000fc8000f8010ff */
[----:B------:R-:W-:-:S05]  /*4410*/  LEA.HI.X R11, R52, UR9, R11, 0x2, P0 ;  /* 0x00000009340b7c11 */ /* 0x000fca00080f140b */
[----:B------:R1:W-:Y:S04]  /*4420*/  STG.E desc[UR22][R10.64], R27 ;  /* 0x0000001b0a007986 */ /* 0x0003e8000c101916 */
.L_x_18486:
[----:B------:R-:W-:Y:S05]  /*4430*/  BSYNC.RECONVERGENT B0 ;  /* 0x0000000000007941 */ /* 0x000fea0003800200 */
.L_x_18485:
[----:B------:R-:W-:Y:S01]  /*4440*/  BSSY.RECONVERGENT B1, `(.L_x_18487) ;  /* 0x000000c000017945 */ /* 0x000fe20003800200 */
[----:B--2---:R-:W-:Y:S02]  /*4450*/  LOP3.LUT R31, R14, R15, RZ, 0xfc, !PT ;  /* 0x0000000f0e1f7212 */ /* 0x004fe400078efcff */
[----:B------:R-:W-:Y:S01]  /*4460*/  IADD3.X R37, PT, PT, R45, UR30, RZ, P3, !PT ;  /* 0x0000001e2d257c10 */ /* 0x000fe20009ffe4ff */
[----:B------:R-:W-:Y:S06]  /*4470*/  @P1 BRA `(.L_x_18488) ;  /* 0x0000000000101947 */ /* 0x000fec0003800000 */
[----:B------:R-:W-:Y:S01]  /*4480*/  IMAD.MOV.U32 R0, RZ, RZ, R12 ;  /* 0x000000ffff007224 */ /* 0x000fe200078e000c */
[----:B01----:R-:W-:-:S07]  /*4490*/  MOV R10, 0x44b0 ;  /* 0x000044b0000a7802 */ /* 0x003fce0000000f00 */
[----:B-----5:R-:W-:Y:S05]  /*44a0*/  CALL.REL.NOINC `($__internal_505_$__cuda_sm20_rcp_rn_f32_slowpath) ;  /* 0x00000028002c7944 */ /* 0x020fea0003c00000 */
[----:B------:R-:W-:Y:S05]  /*44b0*/  BRA `(.L_x_18489) ;  /* 0x0000000000107947 */ /* 0x000fea0003800000 */
.L_x_18488:
[----:B01----:R-:W0:Y:S02]  /*44c0*/  MUFU.RCP R11, R12 ;  /* 0x0000000c000b7308 */ /* 0x003e240000001000 */
[----:B0-----:R-:W-:-:S04]  /*44d0*/  FFMA R0, R12, R11, -1 ;  /* 0xbf8000000c007423 */ /* 0x001fc8000000000b */
[----:B------:R-:W-:-:S04]  /*44e0*/  FADD.FTZ R0, -R0, -RZ ;  /* 0x800000ff00007221 */ /* 0x000fc80000010100 */
[----:B------:R-:W-:-:S07]  /*44f0*/  FFMA R14, R11, R0, R11 ;  /* 0x000000000b0e7223 */ /* 0x000fce000000000b */
.L_x_18489:
[----:B------:R-:W-:Y:S05]  /*4500*/  BSYNC.RECONVERGENT B1 ;  /* 0x0000000000017941 */ /* 0x000fea0003800200 */
.L_x_18487:
        /* <DEDUP_REMOVED lines=20> */
.L_x_18491:
[----:B------:R-:W0:Y:S02]  /*4650*/  MUFU.RCP R14, R15 ;  /* 0x0000000f000e7308 */ /* 0x000e240000001000 */
[----:B0-----:R-:W-:-:S04]  /*4660*/  FFMA R0, R15, R14, -1 ;  /* 0xbf8000000f007423 */ /* 0x001fc8000000000e */
[----:B------:R-:W-:-:S04]  /*4670*/  FADD.FTZ R11, -R0, -RZ ;  /* 0x800000ff000b7221 */ /* 0x000fc80000010100 */
[----:B------:R-:W-:-:S07]  /*4680*/  FFMA R14, R14, R11, R14 ;  /* 0x0000000b0e0e7223 */ /* 0x000fce000000000e */
.L_x_18492:
[----:B------:R-:W-:Y:S05]  /*4690*/  BSYNC.RECONVERGENT B1 ;  /* 0x0000000000017941 */ /* 0x000fea0003800200 */
.L_x_18490:
        /* <DEDUP_REMOVED lines=20> */
.L_x_18494:
[----:B------:R-:W0:Y:S02]  /*47e0*/  MUFU.RCP R14, R15 ;  /* 0x0000000f000e7308 */ /* 0x000e240000001000 */
[----:B0-----:R-:W-:-:S04]  /*47f0*/  FFMA R0, R15, R14, -1 ;  /* 0xbf8000000f007423 */ /* 0x001fc8000000000e */
[----:B------:R-:W-:-:S04]  /*4800*/  FADD.FTZ R11, -R0, -RZ ;  /* 0x800000ff000b7221 */ /* 0x000fc80000010100 */
[----:B------:R-:W-:-:S07]  /*4810*/  FFMA R14, R14, R11, R14 ;  /* 0x0000000b0e0e7223 */ /* 0x000fce000000000e */
.L_x_18495:
[----:B------:R-:W-:Y:S05]  /*4820*/  BSYNC.RECONVERGENT B1 ;  /* 0x0000000000017941 */ /* 0x000fea0003800200 */
.L_x_18493:
        /* <DEDUP_REMOVED lines=20> */
.L_x_18497:
[----:B------:R-:W0:Y:S02]  /*4970*/  MUFU.RCP R14, R15 ;  /* 0x0000000f000e7308 */ /* 0x000e240000001000 */
[----:B0-----:R-:W-:-:S04]  /*4980*/  FFMA R0, R15, R14, -1 ;  /* 0xbf8000000f007423 */ /* 0x001fc8000000000e */
[----:B------:R-:W-:-:S04]  /*4990*/  FADD.FTZ R11, -R0, -RZ ;  /* 0x800000ff000b7221 */ /* 0x000fc80000010100 */
[----:B------:R-:W-:-:S07]  /*49a0*/  FFMA R14, R14, R11, R14 ;  /* 0x0000000b0e0e7223 */ /* 0x000fce000000000e */
.L_x_18498:
[----:B------:R-:W-:Y:S05]  /*49b0*/  BSYNC.RECONVERGENT B1 ;  /* 0x0000000000017941 */ /* 0x000fea0003800200 */
.L_x_18496:
        /* <DEDUP_REMOVED lines=20> */
.L_x_18500:
[----:B------:R-:W0:Y:S02]  /*4b00*/  MUFU.RCP R14, R15 ;  /* 0x0000000f000e7308 */ /* 0x000e240000001000 */
[----:B0-----:R-:W-:-:S04]  /*4b10*/  FFMA R0, R15, R14, -1 ;  /* 0xbf8000000f007423 */ /* 0x001fc8000000000e */
[----:B------:R-:W-:-:S04]  /*4b20*/  FADD.FTZ R11, -R0, -RZ ;  /* 0x800000ff000b7221 */ /* 0x000fc80000010100 */
[----:B------:R-:W-:-:S07]  /*4b30*/  FFMA R14, R14, R11, R14 ;  /* 0x0000000b0e0e7223 */ /* 0x000fce000000000e */
.L_x_18501:
[----:B------:R-:W-:Y:S05]  /*4b40*/  BSYNC.RECONVERGENT B1 ;  /* 0x0000000000017941 */ /* 0x000fea0003800200 */
.L_x_18499:
        /* <DEDUP_REMOVED lines=20> */
.L_x_18503:
[----:B------:R-:W0:Y:S02]  /*4c90*/  MUFU.RCP R14, R15 ;  /* 0x0000000f000e7308 */ /* 0x000e240000001000 */
[----:B0-----:R-:W-:-:S04]  /*4ca0*/  FFMA R0, R15, R14, -1 ;  /* 0xbf8000000f007423 */ /* 0x001fc8000000000e */
[----:B------:R-:W-:-:S04]  /*4cb0*/  FADD.FTZ R11, -R0, -RZ ;  /* 0x800000ff000b7221 */ /* 0x000fc80000010100 */
[----:B------:R-:W-:-:S07]  /*4cc0*/  FFMA R14, R14, R11, R14 ;  /* 0x0000000b0e0e7223 */ /* 0x000fce000000000e */
.L_x_18504:
[----:B------:R-:W-:Y:S05]  /*4cd0*/  BSYNC.RECONVERGENT B1 ;  /* 0x0000000000017941 */ /* 0x000fea0003800200 */
.L_x_18502:
[----:B------:R-:W-:Y:S01]  /*4ce0*/  MOV R11, 0x3bbb989d ;  /* 0x3bbb989d000b7802 */ /* 0x000fe20000000f00 */
[----:B------:R-:W-:Y:S01]  /*4cf0*/  IMAD.MOV.U32 R15, RZ, RZ, 0x437c0000 ;  /* 0x437c0000ff0f7424 */ /* 0x000fe200078e00ff */
[----:B------:R-:W-:Y:S01]  /*4d00*/  BSSY.RECONVERGENT B1, `(.L_x_18505) ;  /* 0x0000016000017945 */ /* 0x000fe20003800200 */
[----:B------:R-:W-:Y:S02]  /*4d10*/  FMUL R23, R14, R23 ;  /* 0x000000170e177220 */ /* 0x000fe40000400000 */
        /* <DEDUP_REMOVED lines=16> */
.L_x_18506:
[----:B------:R-:W0:Y:S02]  /*4e20*/  MUFU.RCP R14, R15 ;  /* 0x0000000f000e7308 */ /* 0x000e240000001000 */
[----:B0-----:R-:W-:-:S04]  /*4e30*/  FFMA R0, R15, R14, -1 ;  /* 0xbf8000000f007423 */ /* 0x001fc8000000000e */
[----:B------:R-:W-:-:S04]  /*4e40*/  FADD.FTZ R11, -R0, -RZ ;  /* 0x800000ff000b7221 */ /* 0x000fc80000010100 */
[----:B------:R-:W-:-:S07]  /*4e50*/  FFMA R14, R14, R11, R14 ;  /* 0x0000000b0e0e7223 */ /* 0x000fce000000000e */
.L_x_18507:
[----:B------:R-:W-:Y:S05]  /*4e60*/  BSYNC.RECONVERGENT B1 ;  /* 0x0000000000017941 */ /* 0x000fea0003800200 */
.L_x_18505:
        /* <DEDUP_REMOVED lines=19> */
[----:B------:R-:W-:Y:S01]  /*4fa0*/  MOV R16, R14 ;  /* 0x0000000e00107202 */ /* 0x000fe20000000f00 */
[----:B------:R-:W-:Y:S06]  /*4fb0*/  BRA `(.L_x_18510) ;  /* 0x0000000000107947 */ /* 0x000fec0003800000 */
.L_x_18509:
[----:B------:R-:W0:Y:S02]  /*4fc0*/  MUFU.RCP R16, R15 ;  /* 0x0000000f00107308 */ /* 0x000e240000001000 */
[----:B0-----:R-:W-:-:S04]  /*4fd0*/  FFMA R0, R15, R16, -1 ;  /* 0xbf8000000f007423 */ /* 0x001fc80000000010 */
[----:B------:R-:W-:-:S04]  /*4fe0*/  FADD.FTZ R11, -R0, -RZ ;  /* 0x800000ff000b7221 */ /* 0x000fc80000010100 */
[----:B------:R-:W-:-:S07]  /*4ff0*/  FFMA R16, R16, R11, R16 ;  /* 0x0000000b10107223 */ /* 0x000fce0000000010 */
.L_x_18510:
[----:B------:R-:W-:Y:S05]  /*5000*/  BSYNC.RECONVERGENT B1 ;  /* 0x0000000000017941 */ /* 0x000fea0003800200 */
.L_x_18508:
[----:B------:R-:W0:Y:S01]  /*5010*/  S2R R15, SR_CgaCtaId ;  /* 0x00000000000f7919 */ /* 0x000e220000008800 */
[----:B------:R-:W-:Y:S01]  /*5020*/  FMUL R14, R20, UR20 ;  /* 0x00000014140e7c20 */ /* 0x000fe20008400000 */
[----:B------:R-:W-:Y:S01]  /*5030*/  FMUL R12, R24, UR20 ;  /* 0x00000014180c7c20 */ /* 0x000fe20008400000 */
[----:B------:R-:W-:Y:S01]  /*5040*/  FMUL R45, R22, UR20 ;  /* 0x00000014162d7c20 */ /* 0x000fe20008400000 */
[----:B------:R-:W-:Y:S01]  /*5050*/  ISETP.GE.U32.AND P0, PT, R43, UR7, PT ;  /* 0x000000072b007c0c */ /* 0x000fe2000bf06070 */
[----:B------:R-:W-:Y:S01]  /*5060*/  FMUL R53, R27, UR20 ;  /* 0x000000141b357c20 */ /* 0x000fe20008400000 */
[----:B------:R-:W-:Y:S01]  /*5070*/  MOV R0, 0x400 ;  /* 0x0000040000007802 */ /* 0x000fe20000000f00 */
[----:B------:R-:W1:Y:S01]  /*5080*/  F2F.BF16.F32 R14, R14 ;  /* 0x0000000e000e7304 */ /* 0x000e620000202000 */
[----:B------:R-:W-:Y:S01]  /*5090*/  LOP3.LUT R39, RZ, R7, RZ, 0x33, !PT ;  /* 0x00000007ff277212 */ /* 0x000fe200078e33ff */
[----:B------:R-:W-:Y:S01]  /*50a0*/  FMUL R34, R19, UR20 ;  /* 0x0000001413227c20 */ /* 0x000fe20008400000 */
[----:B------:R-:W-:Y:S01]  /*50b0*/  ISETP.GE.U32.OR P0, PT, R13, UR14, P0 ;  /* 0x0000000e0d007c0c */ /* 0x000fe20008706470 */
[----:B------:R-:W-:Y:S01]  /*50c0*/  VIADD R0, R0, 0x20 ;  /* 0x0000002000007836 */ /* 0x000fe20000000000 */
[-C--:B------:R-:W-:Y:S01]  /*50d0*/  IADD3 R13, PT, PT, R39, R8.reuse, RZ ;  /* 0x00000008270d7210 */ /* 0x080fe20007ffe0ff */
[----:B------:R-:W-:Y:S01]  /*50e0*/  FMUL R25, R16, R25 ;  /* 0x0000001910197220 */ /* 0x000fe20000400000 */
[-C--:B------:R-:W-:Y:S01]  /*50f0*/  IADD3 R35, PT, PT, -R35, R8.reuse, RZ ;  /* 0x0000000823237210 */ /* 0x080fe20007ffe1ff */
[----:B------:R-:W2:Y:S01]  /*5100*/  F2F.BF16.F32 R12, R12 ;  /* 0x0000000c000c7304 */ /* 0x000ea20000202000 */
[----:B------:R-:W-:Y:S01]  /*5110*/  IADD3 R43, PT, PT, -R43, R8, RZ ;  /* 0x000000082b2b7210 */ /* 0x000fe20007ffe1ff */
[----:B------:R-:W-:Y:S01]  /*5120*/  IMAD.SHL.U32 R13, R13, 0x8, RZ ;  /* 0x000000080d0d7824 */ /* 0x000fe200078e00ff */
[----:B------:R-:W-:Y:S01]  /*5130*/  FMNMX3 R27, |R27|, R32, |R19|, !PT ;  /* 0x000000201b1b7276 */ /* 0x000fe20007800613 */
[----:B------:R-:W-:Y:S01]  /*5140*/  IMAD.SHL.U32 R35, R35, 0x8, RZ ;  /* 0x0000000823237824 */ /* 0x000fe200078e00ff */
[----:B------:R-:W-:Y:S01]  /*5150*/  SHF.L.U32 R43, R43, 0x3, RZ ;  /* 0x000000032b2b7819 */ /* 0x000fe200000006ff */
[----:B------:R-:W-:Y:S01]  /*5160*/  BSSY.RECONVERGENT B0, `(.L_x_18511) ;  /* 0x000002f000007945 */ /* 0x000fe20003800200 */
[----:B-1----:R-:W-:Y:S01]  /*5170*/  IMAD.WIDE.U32 R10, R14, 0x10000, RZ ;  /* 0x000100000e0a7825 */ /* 0x002fe200078e00ff */
[----:B------:R-:W1:Y:S01]  /*5180*/  F2F.BF16.F32 R45, R45 ;  /* 0x0000002d002d7304 */ /* 0x000e620000202000 */
[----:B------:R-:W-:-:S02]  /*5190*/  LOP3.LUT R13, R13, 0xf8, RZ, 0xc0, !PT ;  /* 0x000000f80d0d7812 */ /* 0x000fc400078ec0ff */
[----:B------:R-:W-:Y:S01]  /*51a0*/  FMUL R16, R25, UR20 ;  /* 0x0000001419107c20 */ /* 0x000fe20008400000 */
[----:B------:R-:W-:Y:S02]  /*51b0*/  LOP3.LUT R35, R35, 0xf8, RZ, 0xc0, !PT ;  /* 0x000000f823237812 */ /* 0x000fe400078ec0ff */
[----:B------:R-:W-:Y:S02]  /*51c0*/  LOP3.LUT R33, R43, 0xf8, RZ, 0xc0, !PT ;  /* 0x000000f82b217812 */ /* 0x000fe400078ec0ff */
[----:B--2---:R-:W-:Y:S01]  /*51d0*/  SHF.L.U32 R17, R12, 0x10, RZ ;  /* 0x000000100c117819 */ /* 0x004fe200000006ff */
[----:B------:R-:W2:Y:S01]  /*51e0*/  F2F.BF16.F32 R53, R53 ;  /* 0x0000003500357304 */ /* 0x000ea20000202000 */
[----:B0-----:R-:W-:Y:S02]  /*51f0*/  LEA R15, R15, R0, 0x18 ;  /* 0x000000000f0f7211 */ /* 0x001fe400078ec0ff */
[C---:B------:R-:W-:Y:S02]  /*5200*/  @!P0 IADD3 R38, P2, PT, R36.reuse, UR27, RZ ;  /* 0x0000001b24268c10 */ /* 0x040fe4000ff5e0ff */
[----:B------:R-:W-:Y:S01]  /*5210*/  @!P0 LEA R18, P1, R36, UR12, 0x2 ;  /* 0x0000000c24128c11 */ /* 0x000fe2000f8210ff */
[----:B------:R-:W-:Y:S01]  /*5220*/  IMAD.IADD R0, R2, 0x1, R15 ;  /* 0x0000000102007824 */ /* 0x000fe200078e020f */
[----:B-1----:R-:W-:Y:S01]  /*5230*/  LOP3.LUT R11, R17, R11, R45, 0xfe, !PT ;  /* 0x0000000b110b7212 */ /* 0x002fe200078efe2d */
[----:B------:R-:W0:Y:S01]  /*5240*/  F2F.BF16.F32 R34, R34 ;  /* 0x0000002200227304 */ /* 0x000e220000202000 */
[----:B------:R-:W-:Y:S01]  /*5250*/  @!P0 IADD3.X R43, PT, PT, R37, UR28, RZ, P2, !PT ;  /* 0x0000001c252b8c10 */ /* 0x000fe200097fe4ff */
[C---:B------:R-:W-:Y:S01]  /*5260*/  IMAD.IADD R17, R0.reuse, 0x1, R13 ;  /* 0x0000000100117824 */ /* 0x040fe200078e020d */
[----:B------:R-:W-:Y:S01]  /*5270*/  IADD3 R13, PT, PT, R0, R35, RZ ;  /* 0x00000023000d7210 */ /* 0x000fe20007ffe0ff */
[----:B------:R-:W-:Y:S01]  /*5280*/  FMUL R35, R21, UR20 ;  /* 0x0000001415237c20 */ /* 0x000fe20008400000 */
[----:B------:R-:W-:Y:S01]  /*5290*/  IMAD R3, R3, 0x8, R0 ;  /* 0x0000000803037824 */ /* 0x000fe200078e0200 */
[----:B------:R-:W-:Y:S01]  /*52a0*/  @!P0 LEA R26, P2, R38, UR12, 0x2 ;  /* 0x0000000c261a8c11 */ /* 0x000fe2000f8410ff */
[----:B------:R-:W-:Y:S01]  /*52b0*/  IMAD.IADD R33, R0, 0x1, R33 ;  /* 0x0000000100217824 */ /* 0x000fe200078e0221 */
[----:B--2---:R-:W-:-:S02]  /*52c0*/  LOP3.LUT R10, R10, R53, RZ, 0xfc, !PT ;  /* 0x000000350a0a7212 */ /* 0x004fc400078efcff */
[----:B------:R-:W1:Y:S01]  /*52d0*/  F2F.BF16.F32 R35, R35 ;  /* 0x0000002300237304 */ /* 0x000e620000202000 */
[----:B------:R-:W-:Y:S01]  /*52e0*/  STS.64 [R3], R46 ;  /* 0x0000002e03007388 */ /* 0x000fe20000000a00 */
[----:B------:R-:W-:Y:S02]  /*52f0*/  @!P0 LEA.HI.X R19, R36, UR9, R37, 0x2, P1 ;  /* 0x0000000924138c11 */ /* 0x000fe400088f1425 */
[----:B------:R-:W-:Y:S01]  /*5300*/  FMNMX R20, |R20|, R27, !PT ;  /* 0x0000001b14147209 */ /* 0x000fe20007800200 */
[----:B------:R-:W-:Y:S01]  /*5310*/  STS.64 [R17], R50 ;  /* 0x0000003211007388 */ /* 0x000fe20000000a00 */
[----:B0-----:R-:W-:Y:S02]  /*5320*/  @!P0 PRMT R53, R53, 0x5410, R34 ;  /* 0x0000541035358816 */ /* 0x001fe40000000022 */
[----:B------:R-:W-:Y:S01]  /*5330*/  @!P0 LEA.HI.X R27, R38, UR9, R43, 0x2, P2 ;  /* 0x00000009261b8c11 */ /* 0x000fe200090f142b */
[----:B------:R-:W-:Y:S04]  /*5340*/  STS.64 [R13], R28 ;  /* 0x0000001c0d007388 */ /* 0x000fe80000000a00 */
[----:B------:R1:W-:Y:S04]  /*5350*/  STS.64 [R33], R10 ;  /* 0x0000000a21007388 */ /* 0x0003e80000000a00 */
[----:B------:R0:W-:Y:S01]  /*5360*/  @!P0 STG.E desc[UR22][R18.64], R53 ;  /* 0x0000003512008986 */ /* 0x0001e2000c101916 */
[----:B-1----:R-:W-:Y:S01]  /*5370*/  @!P0 PRMT R11, R14, 0x5410, R35 ;  /* 0x000054100e0b8816 */ /* 0x002fe20000000023 */
[----:B------:R-:W-:-:S04]  /*5380*/  FMUL R10, R23, UR20 ;  /* 0x00000014170a7c20 */ /* 0x000fc80008400000 */
[----:B------:R0:W-:Y:S01]  /*5390*/  @!P0 STG.E desc[UR22][R26.64], R11 ;  /* 0x0000000b1a008986 */ /* 0x0001e2000c101916 */
[----:B------:R0:W1:Y:S01]  /*53a0*/  F2F.BF16.F32 R28, R10 ;  /* 0x0000000a001c7304 */ /* 0x0000620000202000 */
[----:B------:R-:W-:Y:S05]  /*53b0*/  @P0 BRA `(.L_x_18512) ;  /* 0x0000000000240947 */ /* 0x000fea0003800000 */
[----:B------:R-:W2:Y:S01]  /*53c0*/  LDCU.64 UR4, c[0x0][0x3c8] ;  /* 0x00007900ff0477ac */ /* 0x000ea20008000a00 */
[----:B-1----:R-:W-:Y:S01]  /*53d0*/  PRMT R45, R45, 0x5410, R28 ;  /* 0x000054102d2d7816 */ /* 0x002fe2000000001c */
[----:B--2---:R-:W-:Y:S02]  /*53e0*/  ULOP3.LUT UR4, UR4, 0xfffffffe, URZ, 0xc0, !UPT ;  /* 0xfffffffe04047892 */ /* 0x004fe4000f8ec0ff */
[----:B------:R-:W-:-:S04]  /*53f0*/  ULOP3.LUT UR5, UR5, 0x3fffffff, URZ, 0xc0, !UPT ;  /* 0x3fffffff05057892 */ /* 0x000fc8000f8ec0ff */
[----:B0-----:R-:W-:-:S04]  /*5400*/  IADD3 R11, P1, PT, R36, UR4, RZ ;  /* 0x00000004240b7c10 */ /* 0x001fc8000ff3e0ff */
[----:B------:R-:W-:Y:S02]  /*5410*/  IADD3.X R14, PT, PT, R37, UR5, RZ, P1, !PT ;  /* 0x00000005250e7c10 */ /* 0x000fe40008ffe4ff */
[----:B------:R-:W-:-:S04]  /*5420*/  LEA R10, P1, R11, UR12, 0x2 ;  /* 0x0000000c0b0a7c11 */ /* 0x000fc8000f8210ff */
[----:B------:R-:W-:-:S05]  /*5430*/  LEA.HI.X R11, R11, UR9, R14, 0x2, P1 ;  /* 0x000000090b0b7c11 */ /* 0x000fca00088f140e */
[----:B------:R2:W-:Y:S04]  /*5440*/  STG.E desc[UR22][R10.64], R45 ;  /* 0x0000002d0a007986 */ /* 0x0005e8000c101916 */
.L_x_18512:
[----:B------:R-:W-:Y:S05]  /*5450*/  BSYNC.RECONVERGENT B0 ;  /* 0x0000000000007941 */ /* 0x000fea0003800200 */
.L_x_18511:
[----:B0-----:R0:W3:Y:S01]  /*5460*/  F2F.BF16.F32 R27, R16 ;  /* 0x00000010001b7304 */ /* 0x0010e20000202000 */
[----:B------:R-:W-:Y:S04]  /*5470*/  BSSY.RECONVERGENT B0, `(.L_x_18513) ;  /* 0x000000a000007945 */ /* 0x000fe80003800200 */
[----:B------:R-:W-:Y:S05]  /*5480*/  @P0 BRA `(.L_x_18514) ;  /* 0x0000000000200947 */ /* 0x000fea0003800000 */
[----:B--2---:R-:W-:Y:S01]  /*5490*/  MOV R11, UR27 ;  /* 0x0000001b000b7c02 */ /* 0x004fe20008000f00 */
[----:B------:R-:W-:Y:S01]  /*54a0*/  UIMAD UR4, UR28, 0x3, URZ ;  /* 0x000000031c0478a4 */ /* 0x000fe2000f8e02ff */
[----:B---3--:R-:W-:-:S03]  /*54b0*/  PRMT R19, R12, 0x5410, R27 ;  /* 0x000054100c137816 */ /* 0x008fc6000000001b */
[----:B------:R-:W-:-:S04]  /*54c0*/  IMAD.WIDE.U32 R36, R11, 0x3, R36 ;  /* 0x000000030b247825 */ /* 0x000fc800078e0024 */
[----:B------:R-:W-:Y:S01]  /*54d0*/  VIADD R11, R37, UR4 ;  /* 0x00000004250b7c36 */ /* 0x000fe20008000000 */
[----:B------:R-:W-:-:S04]  /*54e0*/  LEA R10, P0, R36, UR12, 0x2 ;  /* 0x0000000c240a7c11 */ /* 0x000fc8000f8010ff */
[----:B------:R-:W-:-:S05]  /*54f0*/  LEA.HI.X R11, R36, UR9, R11, 0x2, P0 ;  /* 0x00000009240b7c11 */ /* 0x000fca00080f140b */
[----:B------:R4:W-:Y:S04]  /*5500*/  STG.E desc[UR22][R10.64], R19 ;  /* 0x000000130a007986 */ /* 0x0009e8000c101916 */
.L_x_18514:
[----:B------:R-:W-:Y:S05]  /*5510*/  BSYNC.RECONVERGENT B0 ;  /* 0x0000000000007941 */ /* 0x000fea0003800200 */
.L_x_18513:
[----:B------:R-:W-:Y:S01]  /*5520*/  ISETP.LT.U32.AND P0, PT, R7, UR14, PT ;  /* 0x0000000e07007c0c */ /* 0x000fe2000bf01070 */
[----:B--2-4-:R-:W-:Y:S01]  /*5530*/  IMAD.WIDE.U32 R10, R35, 0x10000, RZ ;  /* 0x00010000230a7825 */ /* 0x014fe200078e00ff */
[----:B------:R-:W-:Y:S01]  /*5540*/  FMNMX3 R22, |R21|, R20, |R22|, !PT ;  /* 0x0000001415167276 */ /* 0x000fe20007800616 */
[----:B------:R-:W-:Y:S01]  /*5550*/  BAR.SYNC.DEFER_BLOCKING 0x0 ;  /* 0x0000000000007b1d */ /* 0x000fe20000010000 */
[----:B------:R-:W-:Y:S01]  /*5560*/  USHF.L.U64.HI UR5, UR26, 0x1, UR21 ;  /* 0x000000011a057899 */ /* 0x000fe20008010215 */
[----:B------:R-:W-:Y:S01]  /*5570*/  IADD3 R14, PT, PT, -R7, UR14, RZ ;  /* 0x0000000e070e7c10 */ /* 0x000fe2000fffe1ff */
[----:B------:R-:W-:Y:S01]  /*5580*/  USHF.L.U32 UR4, UR26, 0x1, URZ ;  /* 0x000000011a047899 */ /* 0x000fe200080006ff */
[----:B-1----:R-:W-:Y:S01]  /*5590*/  LOP3.LUT R28, R11, R28, RZ, 0xfc, !PT ;  /* 0x0000001c0b1c7212 */ /* 0x002fe200078efcff */
[----:B------:R-:W-:Y:S01]  /*55a0*/  VIADD R39, R39, UR14 ;  /* 0x0000000e27277c36 */ /* 0x000fe20008000000 */
[----:B------:R-:W-:Y:S01]  /*55b0*/  FMNMX R12, |R23|, R22, !PT ;  /* 0x00000016170c7209 */ /* 0x000fe20007800200 */
[----:B------:R-:W-:Y:S01]  /*55c0*/  BSSY.RECONVERGENT B0, `(.L_x_18515) ;  /* 0x000006c000007945 */ /* 0x000fe20003800200 */
[----:B---3--:R-:W-:-:S02]  /*55d0*/  SHF.L.U32 R11, R27, 0x10, RZ ;  /* 0x000000101b0b7819 */ /* 0x008fc400000006ff */
[----:B------:R-:W-:Y:S02]  /*55e0*/  LOP3.LUT R10, R10, R34, RZ, 0xfc, !PT ;  /* 0x000000220a0a7212 */ /* 0x000fe400078efcff */
[----:B------:R-:W-:Y:S02]  /*55f0*/  FMNMX3 R12, |R24|, R12, |R25|, !PT ;  /* 0x0000000c180c7276 */ /* 0x000fe40007800619 */
[----:B------:R-:W-:Y:S01]  /*5600*/  LOP3.LUT R11, R28, R11, RZ, 0xfc, !PT ;  /* 0x0000000b1c0b7212 */ /* 0x000fe200078efcff */
[----:B------:R-:W-:Y:S06]  /*5610*/  @!P0 BRA `(.L_x_18516) ;  /* 0x0000000400988947 */ /* 0x000fec0003800000 */
[----:B------:R-:W-:Y:S01]  /*5620*/  ISETP.GE.U32.AND P1, PT, R39, 0x3, PT ;  /* 0x000000032700780c */ /* 0x000fe20003f26070 */
[----:B------:R-:W-:Y:S01]  /*5630*/  IMAD.SHL.U32 R18, R9, 0x8, RZ ;  /* 0x0000000809127824 */ /* 0x000fe200078e00ff */
[----:B------:R-:W-:Y:S01]  /*5640*/  MOV R43, UR14 ;  /* 0x0000000e002b7c02 */ /* 0x000fe20008000f00 */
[----:B------:R-:W-:Y:S01]  /*5650*/  BSSY.RECONVERGENT B1, `(.L_x_18517) ;  /* 0x000003f000017945 */ /* 0x000fe20003800200 */
[----:B0-----:R-:W-:Y:S02]  /*5660*/  HFMA2 R16, -RZ, RZ, 0, 0 ;  /* 0x00000000ff107431 */ /* 0x001fe400000001ff */
        /* <DEDUP_REMOVED lines=8> */
[----:B------:R-:W-:Y:S01]  /*56f0*/  LEA R32, R9, R2, 0x5 ;  /* 0x0000000209207211 */ /* 0x000fe200078e28ff */
[----:B------:R-:W-:Y:S01]  /*5700*/  IMAD.IADD R16, R14, 0x1, -R43 ;  /* 0x000000010e107824 */ /* 0x000fe200078e0a2b */
[----:B------:R-:W-:Y:S02]  /*5710*/  MOV R42, R5 ;  /* 0x00000005002a7202 */ /* 0x000fe40000000f00 */
[----:B------:R-:W-:Y:S01]  /*5720*/  IADD3 R32, PT, PT, R32, 0x10, R15 ;  /* 0x0000001020207810 */ /* 0x000fe20007ffe00f */
[----:B------:R-:W-:-:S07]  /*5730*/  IMAD.MOV R38, RZ, RZ, -R16 ;  /* 0x000000ffff267224 */ /* 0x000fce00078e0a10 */
.L_x_18519:
        /* <DEDUP_REMOVED lines=16> */
[----:B------:R-:W-:Y:S01]  /*5840*/  @!P4 LEA R28, P5, R24, UR10, 0x3 ;  /* 0x0000000a181ccc11 */ /* 0x000fe2000f8a18ff */
        /* <DEDUP_REMOVED lines=15> */
[----:B------:R-:W-:Y:S01]  /*5940*/  IADD3 R42, PT, PT, R42, 0x1f, RZ ;  /* 0x0000001f2a2a7810 */ /* 0x000fe20007ffe0ff */
[----:B0-----:R0:W-:Y:S01]  /*5950*/  @!P4 STG.E.64 desc[UR22][R28.64], R26 ;  /* 0x0000001a1c00c986 */ /* 0x0011e2000c101b16 */
[----:B------:R-:W-:-:S05]  /*5960*/  @!P2 IADD3 R35, P4, PT, R36, R35, RZ ;  /* 0x000000232423a210 */ /* 0x000fca0007f9e0ff */
[----:B------:R-:W-:Y:S01]  /*5970*/  @!P2 IMAD.X R46, RZ, RZ, R44, P4 ;  /* 0x000000ffff2ea224 */ /* 0x000fe200020e062c */
[C---:B------:R-:W-:Y:S01]  /*5980*/  @!P2 LEA R34, P4, R35.reuse, UR10, 0x3 ;  /* 0x0000000a2322ac11 */ /* 0x040fe2000f8818ff */
[----:B-1----:R1:W-:Y:S01]  /*5990*/  @!P3 STG.E.64 desc[UR22][R24.64], R18 ;  /* 0x000000121800b986 */ /* 0x0023e2000c101b16 */
[----:B------:R-:W-:Y:S02]  /*59a0*/  @!P1 IADD3.X R44, PT, PT, RZ, R47, RZ, P5, !PT ;  /* 0x0000002fff2c9210 */ /* 0x000fe40002ffe4ff */
[----:B------:R-:W-:Y:S02]  /*59b0*/  @!P2 LEA.HI.X R35, R35, UR11, R46, 0x3, P4 ;  /* 0x0000000b2323ac11 */ /* 0x000fe4000a0f1c2e */
[----:B------:R-:W-:-:S03]  /*59c0*/  @!P1 LEA R36, P5, R37, UR10, 0x3 ;  /* 0x0000000a25249c11 */ /* 0x000fc6000f8a18ff */
[----:B--2---:R1:W-:Y:S01]  /*59d0*/  @!P2 STG.E.64 desc[UR22][R34.64], R20 ;  /* 0x000000142200a986 */ /* 0x0043e2000c101b16 */
[----:B------:R-:W-:Y:S02]  /*59e0*/  ISETP.NE.AND P2, PT, R38, RZ, PT ;  /* 0x000000ff2600720c */ /* 0x000fe40003f45270 */
[----:B------:R-:W-:-:S05]  /*59f0*/  @!P1 LEA.HI.X R37, R37, UR11, R44, 0x3, P5 ;  /* 0x0000000b25259c11 */ /* 0x000fca000a8f1c2c */
[----:B----4-:R1:W-:Y:S01]  /*5a00*/  @!P1 STG.E.64 desc[UR22][R36.64], R22 ;  /* 0x0000001624009986 */ /* 0x0103e2000c101b16 */
[----:B0-----:R-:W-:-:S04]  /*5a10*/  IADD3 R29, P1, PT, R45, UR4, RZ ;  /* 0x000000042d1d7c10 */ /* 0x001fc8000ff3e0ff */
[----:B------:R-:W-:Y:S01]  /*5a20*/  IADD3.X R44, PT, PT, R47, UR5, RZ, P1, !PT ;  /* 0x000000052f2c7c10 */ /* 0x000fe20008ffe4ff */
[----:B------:R-:W-:Y:S08]  /*5a30*/  @P2 BRA `(.L_x_18519) ;  /* 0xfffffffc00402947 */ /* 0x000ff0000383ffff */
.L_x_18518:
[----:B------:R-:W-:Y:S05]  /*5a40*/  BSYNC.RECONVERGENT B1 ;  /* 0x0000000000017941 */ /* 0x000fea0003800200 */
.L_x_18517:
[----:B------:R-:W-:Y:S05]  /*5a50*/  @!P0 BRA `(.L_x_18516) ;  /* 0x0000000000888947 */ /* 0x000fea0003800000 */
[----:B-1----:R-:W-:Y:S02]  /*5a60*/  LOP3.LUT R20, R42, 0x1f, RZ, 0xc0, !PT ;  /* 0x0000001f2a147812 */ /* 0x002fe400078ec0ff */
[----:B------:R-:W-:Y:S02]  /*5a70*/  IADD3 R19, PT, PT, R7, R16, RZ ;  /* 0x0000001007137210 */ /* 0x000fe40007ffe0ff */
[----:B------:R-:W-:-:S03]  /*5a80*/  ISETP.GE.U32.AND P0, PT, R20, UR7, PT ;  /* 0x0000000714007c0c */ /* 0x000fc6000bf06070 */
[----:B------:R-:W-:-:S10]  /*5a90*/  IMAD R22, R19, 0x8, R0 ;  /* 0x0000000813167824 */ /* 0x000fd400078e0200 */
[----:B------:R-:W0:Y:S01]  /*5aa0*/  @!P0 LDS.64 R18, [R22] ;  /* 0x0000000016128984 */ /* 0x000e220000000a00 */
        /* <DEDUP_REMOVED lines=29> */
.L_x_18516:
[----:B------:R-:W-:Y:S05]  /*5c80*/  BSYNC.RECONVERGENT B0 ;  /* 0x0000000000007941 */ /* 0x000fea0003800200 */
.L_x_18515:
[----:B------:R-:W-:Y:S01]  /*5c90*/  BAR.SYNC.DEFER_BLOCKING 0x0 ;  /* 0x0000000000007b1d */ /* 0x000fe20000010000 */
[C---:B------:R-:W-:Y:S02]  /*5ca0*/  ISETP.LT.U32.AND P0, PT, R7.reuse, UR14, PT ;  /* 0x0000000e07007c0c */ /* 0x040fe4000bf01070 */
[----:B------:R-:W-:-:S03]  /*5cb0*/  IADD3 R4, PT, PT, R7, R4, RZ ;  /* 0x0000000407047210 */ /* 0x000fc60007ffe0ff */
[----:B------:R-:W-:Y:S02]  /*5cc0*/  BSSY.RECONVERGENT B0, `(.L_x_18520) ;  /* 0x000006a000007945 */ /* 0x000fe40003800200 */
[C---:B------:R-:W-:Y:S02]  /*5cd0*/  IMAD R29, R4.reuse, UR21, RZ ;  /* 0x00000015041d7c24 */ /* 0x040fe4000f8e02ff */
[----:B-12---:R-:W-:Y:S01]  /*5ce0*/  IMAD.WIDE.U32 R18, R4, UR26, RZ ;  /* 0x0000001a04127c25 */ /* 0x006fe2000f8e00ff */
[----:B------:R1:W-:Y:S04]  /*5cf0*/  STS.64 [R3], R40 ;  /* 0x0000002803007388 */ /* 0x0003e80000000a00 */
[----:B------:R1:W-:Y:S04]  /*5d00*/  STS.64 [R17], R48 ;  /* 0x0000003011007388 */ /* 0x0003e80000000a00 */
[----:B------:R1:W-:Y:S04]  /*5d10*/  STS.64 [R13], R30 ;  /* 0x0000001e0d007388 */ /* 0x0003e80000000a00 */
[----:B------:R1:W-:Y:S01]  /*5d20*/  STS.64 [R33], R10 ;  /* 0x0000000a21007388 */ /* 0x0003e20000000a00 */
[----:B------:R-:W-:Y:S06]  /*5d30*/  BAR.SYNC.DEFER_BLOCKING 0x0 ;  /* 0x0000000000007b1d */ /* 0x000fec0000010000 */
[----:B------:R-:W-:Y:S05]  /*5d40*/  @!P0 BRA `(.L_x_18521) ;  /* 0x0000000400848947 */ /* 0x000fea0003800000 */
[----:B------:R-:W-:Y:S01]  /*5d50*/  ISETP.GE.U32.AND P1, PT, R39, 0x3, PT ;  /* 0x000000032700780c */ /* 0x000fe20003f26070 */
[----:B-1----:R-:W-:Y:S01]  /*5d60*/  IMAD.U32 R3, RZ, RZ, UR14 ;  /* 0x0000000eff037e24 */ /* 0x002fe2000f8e00ff */
[----:B------:R-:W-:Y:S01]  /*5d70*/  BSSY.RECONVERGENT B1, `(.L_x_18522) ;  /* 0x000003b000017945 */ /* 0x000fe20003800200 */
[----:B------:R-:W-:Y:S01]  /*5d80*/  IADD3 R29, PT, PT, R19, R29, RZ ;  /* 0x0000001d131d7210 */ /* 0x000fe20007ffe0ff */
[----:B------:R-:W-:Y:S01]  /*5d90*/  IMAD.MOV.U32 R28, RZ, RZ, R18 ;  /* 0x000000ffff1c7224 */ /* 0x000fe200078e0012 */
[----:B------:R-:W-:Y:S02]  /*5da0*/  MOV R4, RZ ;  /* 0x000000ff00047202 */ /* 0x000fe40000000f00 */
[----:B------:R-:W-:-:S04]  /*5db0*/  LOP3.LUT R3, R3, 0x3, RZ, 0xc0, !PT ;  /* 0x0000000303037812 */ /* 0x000fc800078ec0ff */
[----:B------:R-:W-:Y:S02]  /*5dc0*/  ISETP.NE.AND P0, PT, R3, RZ, PT ;  /* 0x000000ff0300720c */ /* 0x000fe40003f05270 */
[----:B------:R-:W-:Y:S11]  /*5dd0*/  @!P1 BRA `(.L_x_18523) ;  /* 0x0000000000d09947 */ /* 0x000ff60003800000 */
[----:B------:R-:W-:Y:S01]  /*5de0*/  IMAD R2, R9, 0x20, R2 ;  /* 0x0000002009027824 */ /* 0x000fe200078e0202 */
[----:B------:R-:W-:-:S04]  /*5df0*/  IADD3 R4, PT, PT, R14, -R3, RZ ;  /* 0x800000030e047210 */ /* 0x000fc80007ffe0ff */
[----:B------:R-:W-:Y:S01]  /*5e00*/  IADD3 R13, PT, PT, R2, 0x10, R15 ;  /* 0x00000010020d7810 */ /* 0x000fe20007ffe00f */
[----:B------:R-:W-:-:S07]  /*5e10*/  IMAD.MOV R2, RZ, RZ, -R4 ;  /* 0x000000ffff027224 */ /* 0x000fce00078e0a04 */
.L_x_18524:
[C---:B-1----:R-:W-:Y:S01]  /*5e20*/  LOP3.LUT R15, R5.reuse, 0x1f, RZ, 0xc0, !PT ;  /* 0x0000001f050f7812 */ /* 0x042fe200078ec0ff */
        /* <DEDUP_REMOVED lines=11> */
[----:B------:R-:W1:Y:S01]  /*5ee0*/  @!P4 LDS.64 R10, [R13+-0x10] ;  /* 0xfffff0000d0ac984 */ /* 0x000e620000000a00 */
[----:B------:R-:W-:Y:S02]  /*5ef0*/  @!P4 IADD3 R5, P6, PT, R15, R28, RZ ;  /* 0x0000001c0f05c210 */ /* 0x000fe40007fde0ff */
[----:B------:R-:W-:Y:S01]  /*5f00*/  IADD3 R28, P5, PT, R28, UR4, RZ ;  /* 0x000000041c1c7c10 */ /* 0x000fe2000ffbe0ff */
[----:B0-----:R-:W0:Y:S02]  /*5f10*/  @!P3 LDS.64 R16, [R13+-0x8] ;  /* 0xfffff8000d10b984 */ /* 0x001e240000000a00 */
[----:B------:R-:W-:Y:S01]  /*5f20*/  @!P4 IMAD.X R18, RZ, RZ, R29, P6 ;  /* 0x000000ffff12c224 */ /* 0x000fe200030e061d */
[----:B------:R-:W-:Y:S01]  /*5f30*/  @!P4 LEA R14, P6, R5, UR10, 0x3 ;  /* 0x0000000a050ecc11 */ /* 0x000fe2000f8c18ff */
[----:B------:R-:W2:Y:S01]  /*5f40*/  @!P2 LDS.64 R20, [R13] ;  /* 0x000000000d14a984 */ /* 0x000ea20000000a00 */
[----:B------:R-:W-:Y:S02]  /*5f50*/  IADD3.X R29, PT, PT, R29, UR5, RZ, P5, !PT ;  /* 0x000000051d1d7c10 */ /* 0x000fe4000affe4ff */
[----:B------:R-:W-:-:S02]  /*5f60*/  @!P4 LEA.HI.X R15, R5, UR11, R18, 0x3, P6 ;  /* 0x0000000b050fcc11 */ /* 0x000fc4000b0f1c12 */
[----:B------:R3:W4:Y:S01]  /*5f70*/  @!P1 LDS.64 R18, [R13+0x8] ;  /* 0x000008000d129984 */ /* 0x0007220000000a00 */
[----:B------:R-:W-:Y:S02]  /*5f80*/  @!P3 IADD3 R5, P5, PT, R23, R28, RZ ;  /* 0x0000001c1705b210 */ /* 0x000fe40007fbe0ff */
[----:B------:R-:W-:Y:S02]  /*5f90*/  IADD3 R28, P6, PT, R28, UR4, RZ ;  /* 0x000000041c1c7c10 */ /* 0x000fe4000ffde0ff */
[----:B------:R-:W-:Y:S02]  /*5fa0*/  @!P3 IADD3.X R24, PT, PT, RZ, R29, RZ, P5, !PT ;  /* 0x0000001dff18b210 */ /* 0x000fe40002ffe4ff */
[----:B------:R-:W-:Y:S01]  /*5fb0*/  @!P3 LEA R22, P5, R5, UR10, 0x3 ;  /* 0x0000000a0516bc11 */ /* 0x000fe2000f8a18ff */
[----:B---3--:R-:W-:Y:S01]  /*5fc0*/  VIADD R13, R13, 0x20 ;  /* 0x000000200d0d7836 */ /* 0x008fe20000000000 */
        /* <DEDUP_REMOVED lines=8> */
[----:B------:R-:W-:Y:S01]  /*6050*/  @!P1 IADD3 R5, P5, PT, R31, R30, RZ ;  /* 0x0000001e1f059210 */ /* 0x000fe20007fbe0ff */
[----:B-1----:R1:W-:Y:S03]  /*6060*/  @!P4 STG.E.64 desc[UR22][R14.64], R10 ;  /* 0x0000000a0e00c986 */ /* 0x0023e6000c101b16 */
[----:B------:R-:W-:Y:S01]  /*6070*/  @!P1 IADD3.X R28, PT, PT, RZ, R29, RZ, P5, !PT ;  /* 0x0000001dff1c9210 */ /* 0x000fe20002ffe4ff */
[----:B0-----:R1:W-:Y:S01]  /*6080*/  @!P3 STG.E.64 desc[UR22][R22.64], R16 ;  /* 0x000000101600b986 */ /* 0x0013e2000c101b16 */
[----:B------:R-:W-:-:S03]  /*6090*/  @!P1 LEA R26, P5, R5, UR10, 0x3 ;  /* 0x0000000a051a9c11 */ /* 0x000fc6000f8a18ff */
[----:B--2---:R1:W-:Y:S01]  /*60a0*/  @!P2 STG.E.64 desc[UR22][R24.64], R20 ;  /* 0x000000141800a986 */ /* 0x0043e2000c101b16 */
[----:B------:R-:W-:Y:S02]  /*60b0*/  ISETP.NE.AND P2, PT, R2, RZ, PT ;  /* 0x000000ff0200720c */ /* 0x000fe40003f45270 */
[----:B------:R-:W-:Y:S02]  /*60c0*/  @!P1 LEA.HI.X R27, R5, UR11, R28, 0x3, P5 ;  /* 0x0000000b051b9c11 */ /* 0x000fe4000a8f1c1c */
[----:B------:R-:W-:-:S03]  /*60d0*/  IADD3 R5, PT, PT, R31, 0x1f, RZ ;  /* 0x0000001f1f057810 */ /* 0x000fc60007ffe0ff */
[----:B----4-:R1:W-:Y:S01]  /*60e0*/  @!P1 STG.E.64 desc[UR22][R26.64], R18 ;  /* 0x000000121a009986 */ /* 0x0103e2000c101b16 */
[----:B------:R-:W-:-:S04]  /*60f0*/  IADD3 R28, P1, PT, R30, UR4, RZ ;  /* 0x000000041e1c7c10 */ /* 0x000fc8000ff3e0ff */
[----:B------:R-:W-:Y:S01]  /*6100*/  IADD3.X R29, PT, PT, R29, UR5, RZ, P1, !PT ;  /* 0x000000051d1d7c10 */ /* 0x000fe20008ffe4ff */
[----:B------:R-:W-:Y:S08]  /*6110*/  @P2 BRA `(.L_x_18524) ;  /* 0xfffffffc00402947 */ /* 0x000ff0000383ffff */
.L_x_18523:
[----:B------:R-:W-:Y:S05]  /*6120*/  BSYNC.RECONVERGENT B1 ;  /* 0x0000000000017941 */ /* 0x000fea0003800200 */
.L_x_18522:
[----:B------:R-:W-:Y:S05]  /*6130*/  @!P0 BRA `(.L_x_18521) ;  /* 0x0000000000888947 */ /* 0x000fea0003800000 */
[----:B------:R-:W-:Y:S02]  /*6140*/  LOP3.LUT R13, R5, 0x1f, RZ, 0xc0, !PT ;  /* 0x0000001f050d7812 */ /* 0x000fe400078ec0ff */
[----:B------:R-:W-:Y:S02]  /*6150*/  IADD3 R7, PT, PT, R7, R4, RZ ;  /* 0x0000000407077210 */ /* 0x000fe40007ffe0ff */
[----:B------:R-:W-:-:S03]  /*6160*/  ISETP.GE.U32.AND P0, PT, R13, UR7, PT ;  /* 0x000000070d007c0c */ /* 0x000fc6000bf06070 */
[----:B------:R-:W-:-:S10]  /*6170*/  IMAD R2, R7, 0x8, R0 ;  /* 0x0000000807027824 */ /* 0x000fd400078e0200 */
[----:B-1----:R-:W1:Y:S01]  /*6180*/  @!P0 LDS.64 R10, [R2] ;  /* 0x00000000020a8984 */ /* 0x002e620000000a00 */
[----:B------:R-:W-:-:S04]  /*6190*/  @!P0 IADD3 R0, P1, PT, R13, R28, RZ ;  /* 0x0000001c0d008210 */ /* 0x000fc80007f3e0ff */
[----:B------:R-:W-:Y:S02]  /*61a0*/  @!P0 IADD3.X R7, PT, PT, RZ, R29, RZ, P1, !PT ;  /* 0x0000001dff078210 */ /* 0x000fe40000ffe4ff */
[----:B------:R-:W-:-:S04]  /*61b0*/  @!P0 LEA R14, P1, R0, UR10, 0x3 ;  /* 0x0000000a000e8c11 */ /* 0x000fc8000f8218ff */
[----:B------:R-:W-:Y:S02]  /*61c0*/  @!P0 LEA.HI.X R15, R0, UR11, R7, 0x3, P1 ;  /* 0x0000000b000f8c11 */ /* 0x000fe400088f1c07 */
[----:B------:R-:W-:-:S04]  /*61d0*/  IADD3 R28, P1, PT, R28, UR4, RZ ;  /* 0x000000041c1c7c10 */ /* 0x000fc8000ff3e0ff */
[----:B------:R-:W-:Y:S01]  /*61e0*/  IADD3.X R29, PT, PT, R29, UR5, RZ, P1, !PT ;  /* 0x000000051d1d7c10 */ /* 0x000fe20008ffe4ff */
[----:B-1----:R2:W-:Y:S01]  /*61f0*/  @!P0 STG.E.64 desc[UR22][R14.64], R10 ;  /* 0x0000000a0e008986 */ /* 0x0025e2000c101b16 */
[----:B------:R-:W-:-:S13]  /*6200*/  ISETP.NE.AND P0, PT, R3, 0x1, PT ;  /* 0x000000010300780c */ /* 0x000fda0003f05270 */
[----:B--2---:R-:W-:Y:S05]  /*6210*/  @!P0 BRA `(.L_x_18521) ;  /* 0x0000000000508947 */ /* 0x004fea0003800000 */
[----:B------:R-:W-:-:S05]  /*6220*/  VIADD R0, R5, 0xffffffff ;  /* 0xffffffff05007836 */ /* 0x000fca0000000000 */
[----:B------:R-:W-:-:S04]  /*6230*/  LOP3.LUT R7, R0, 0x1f, RZ, 0xc0, !PT ;  /* 0x0000001f00077812 */ /* 0x000fc800078ec0ff */
[----:B------:R-:W-:-:S13]  /*6240*/  ISETP.GE.U32.AND P0, PT, R7, UR7, PT ;  /* 0x0000000707007c0c */ /* 0x000fda000bf06070 */
[----:B------:R-:W1:Y:S01]  /*6250*/  @!P0 LDS.64 R10, [R2+0x8] ;  /* 0x00000800020a8984 */ /* 0x000e620000000a00 */
[----:B------:R-:W-:-:S04]  /*6260*/  @!P0 IADD3 R0, P1, PT, R7, R28, RZ ;  /* 0x0000001c07008210 */ /* 0x000fc80007f3e0ff */
[----:B------:R-:W-:Y:S02]  /*6270*/  @!P0 IADD3.X R7, PT, PT, RZ, R29, RZ, P1, !PT ;  /* 0x0000001dff078210 */ /* 0x000fe40000ffe4ff */
[----:B------:R-:W-:-:S04]  /*6280*/  @!P0 LEA R14, P1, R0, UR10, 0x3 ;  /* 0x0000000a000e8c11 */ /* 0x000fc8000f8218ff */
[----:B------:R-:W-:-:S05]  /*6290*/  @!P0 LEA.HI.X R15, R0, UR11, R7, 0x3, P1 ;  /* 0x0000000b000f8c11 */ /* 0x000fca00088f1c07 */
[----:B-1----:R2:W-:Y:S01]  /*62a0*/  @!P0 STG.E.64 desc[UR22][R14.64], R10 ;  /* 0x0000000a0e008986 */ /* 0x0025e2000c101b16 */
[----:B------:R-:W-:-:S13]  /*62b0*/  ISETP.NE.AND P0, PT, R3, 0x2, PT ;  /* 0x000000020300780c */ /* 0x000fda0003f05270 */
[----:B--2---:R-:W-:Y:S05]  /*62c0*/  @!P0 BRA `(.L_x_18521) ;  /* 0x0000000000248947 */ /* 0x004fea0003800000 */
[----:B------:R-:W-:-:S05]  /*62d0*/  VIADD R5, R5, 0x1e ;  /* 0x0000001e05057836 */ /* 0x000fca0000000000 */
[----:B------:R-:W-:-:S04]  /*62e0*/  LOP3.LUT R5, R5, 0x1f, RZ, 0xc0, !PT ;  /* 0x0000001f05057812 */ /* 0x000fc800078ec0ff */
[----:B------:R-:W-:-:S13]  /*62f0*/  ISETP.GE.U32.AND P0, PT, R5, UR7, PT ;  /* 0x0000000705007c0c */ /* 0x000fda000bf06070 */
[----:B------:R-:W1:Y:S01]  /*6300*/  @!P0 LDS.64 R2, [R2+0x10] ;  /* 0x0000100002028984 */ /* 0x000e620000000a00 */
[----:B------:R-:W-:-:S04]  /*6310*/  @!P0 IADD3 R0, P1, P2, R5, UR4, R28 ;  /* 0x0000000405008c10 */ /* 0x000fc8000fa3e01c */
[----:B------:R-:W-:Y:S02]  /*6320*/  @!P0 IADD3.X R5, PT, PT, RZ, UR5, R29, P1, P2 ;  /* 0x00000005ff058c10 */ /* 0x000fe40008fe441d */
[----:B------:R-:W-:-:S04]  /*6330*/  @!P0 LEA R4, P1, R0, UR10, 0x3 ;  /* 0x0000000a00048c11 */ /* 0x000fc8000f8218ff */
[----:B------:R-:W-:-:S05]  /*6340*/  @!P0 LEA.HI.X R5, R0, UR11, R5, 0x3, P1 ;  /* 0x0000000b00058c11 */ /* 0x000fca00088f1c05 */
[----:B-1----:R2:W-:Y:S04]  /*6350*/  @!P0 STG.E.64 desc[UR22][R4.64], R2 ;  /* 0x0000000204008986 */ /* 0x0025e8000c101b16 */
.L_x_18521:
[----:B------:R-:W-:Y:S05]  /*6360*/  BSYNC.RECONVERGENT B0 ;  /* 0x0000000000007941 */ /* 0x000fea0003800200 */
.L_x_18520:
[----:B------:R-:W3:Y:S02]  /*6370*/  LDCU.64 UR4, c[0x0][0x3a8] ;  /* 0x00007500ff0477ac */ /* 0x000ee40008000a00 */
[----:B---3--:R-:W-:-:S04]  /*6380*/  UISETP.NE.U32.AND UP0, UPT, UR4, URZ, UPT ;  /* 0x000000ff0400728c */ /* 0x008fc8000bf05070 */
[----:B------:R-:W-:Y:S01]  /*6390*/  UISETP.NE.AND.EX UP0, UPT, UR5, URZ, UPT, UP0 ;  /* 0x000000ff0500728c */ /* 0x000fe2000bf05300 */
[----:B------:R-:W-:Y:S08]  /*63a0*/  BAR.SYNC.DEFER_BLOCKING 0x0 ;  /* 0x0000000000007b1d */ /* 0x000ff00000010000 */
[----:B------:R-:W-:Y:S05]  /*63b0*/  BRA.U !UP0, `(.L_x_18525) ;  /* 0x0000000108a07547 */ /* 0x000fea000b800000 */
[----:B-12---:R-:W1:Y:S01]  /*63c0*/  SHFL.DOWN PT, R3, R12, 0x10, 0x1f ;  /* 0x0a001f000c037f89 */ /* 0x006e6200000e0000 */
[----:B------:R-:W-:Y:S01]  /*63d0*/  ISETP.NE.AND P0, PT, R6, RZ, PT ;  /* 0x000000ff0600720c */ /* 0x000fe20003f05270 */
[----:B------:R-:W-:-:S12]  /*63e0*/  BSSY B0, `(.L_x_18525) ;  /* 0x0000025000007945 */ /* 0x000fd80003800000 */
[----:B------:R-:W2:Y:S01]  /*63f0*/  @!P0 S2R R11, SR_CgaCtaId ;  /* 0x00000000000b8919 */ /* 0x000ea20000008800 */
[----:B------:R-:W-:Y:S02]  /*6400*/  @!P0 MOV R4, 0x400 ;  /* 0x0000040000048802 */ /* 0x000fe40000000f00 */
[----:B-1----:R-:W-:-:S05]  /*6410*/  FMNMX R3, R12, R3, !PT ;  /* 0x000000030c037209 */ /* 0x002fca0007800000 */
[----:B------:R-:W1:Y:S01]  /*6420*/  SHFL.DOWN PT, R0, R3, 0x8, 0x1f ;  /* 0x09001f0003007f89 */ /* 0x000e6200000e0000 */
[----:B--2---:R-:W-:-:S04]  /*6430*/  @!P0 LEA R4, R11, R4, 0x18 ;  /* 0x000000040b048211 */ /* 0x004fc800078ec0ff */
        /* <DEDUP_REMOVED lines=26> */
.L_x_18533:
[----:B------:R-:W-:Y:S02]  /*65e0*/  ISETP.NE.AND P0, PT, R8, RZ, PT ;  /* 0x000000ff0800720c */ /* 0x000fe40003f05270 */
[----:B--2---:R-:W-:-:S11]  /*65f0*/  FMNMX R5, R2, R5, !PT ;  /* 0x0000000502057209 */ /* 0x004fd60007800000 */
[----:B------:R-:W-:Y:S05]  /*6600*/  @P0 BRA `(.L_x_18526) ;  /* 0x0000000000080947 */ /* 0x000fea0003800000 */
[----:B-1----:R-:W1:Y:S02]  /*6610*/  LDC.64 R2, c[0x0][0x3a8] ;  /* 0x0000ea00ff027b82 */ /* 0x002e640000000a00 */
[----:B-1----:R2:W-:Y:S02]  /*6620*/  REDG.E.MAX.S32.STRONG.GPU desc[UR22][R2.64], R5 ;  /* 0x000000050200798e */ /* 0x0025e4000d12e316 */
.L_x_18526:
[----:B------:R-:W-:Y:S05]  /*6630*/  BSYNC B0 ;  /* 0x0000000000007941 */ /* 0x000fea0003800000 */
.L_x_18525:
        /* <DEDUP_REMOVED lines=11> */
[----:B0-2---:R-:W-:Y:S05]  /*66f0*/  CALL.REL.NOINC `($__internal_505_$__cuda_sm20_rcp_rn_f32_slowpath) ;  /* 0x0000000400987944 */ /* 0x005fea0003c00000 */
[----:B------:R-:W-:Y:S05]  /*6700*/  BRA `(.L_x_18529) ;  /* 0x0000000000147947 */ /* 0x000fea0003800000 */
.L_x_18528:
[----:B-1----:R-:W1:Y:S01]  /*6710*/  MUFU.RCP R14, UR20 ;  /* 0x00000014000e7d08 */ /* 0x002e620008001000 */
[----:B--2---:R-:W-:-:S05]  /*6720*/  MOV R3, UR20 ;  /* 0x0000001400037c02 */ /* 0x004fca0008000f00 */
[----:B-1----:R-:W-:-:S04]  /*6730*/  FFMA R0, R14, R3, -1 ;  /* 0xbf8000000e007423 */ /* 0x002fc80000000003 */
[----:B------:R-:W-:-:S04]  /*6740*/  FADD.FTZ R3, -R0, -RZ ;  /* 0x800000ff00037221 */ /* 0x000fc80000010100 */
[----:B------:R-:W-:-:S07]  /*6750*/  FFMA R14, R14, R3, R14 ;  /* 0x000000030e0e7223 */ /* 0x000fce000000000e */
.L_x_18529:
[----:B------:R-:W1:Y:S02]  /*6760*/  LDC.64 R2, c[0x0][0x3b0] ;  /* 0x0000ec00ff027b82 */ /* 0x000e640000000a00 */
[----:B-1----:R-:W-:Y:S01]  /*6770*/  STG.E desc[UR22][R2.64], R14 ;  /* 0x0000000e02007986 */ /* 0x002fe2000c101916 */
[----:B------:R-:W-:Y:S05]  /*6780*/  EXIT ;  /* 0x000000000000794d */ /* 0x000fea0003800000 */
.L_x_18527:
[----:B------:R-:W-:Y:S02]  /*6790*/  HFMA2 R9, -RZ, RZ, 0, 1.847743988037109375e-06 ;  /* 0x0000001fff097431 */ /* 0x000fe400000001ff */
[----:B------:R-:W-:Y:S02]  /*67a0*/  IMAD.MOV.U32 R7, RZ, RZ, 0x4 ;  /* 0x00000004ff077424 */ /* 0x000fe400078e00ff */
[----:B------:R-:W-:-:S07]  /*67b0*/  IMAD.MOV.U32 R4, RZ, RZ, -0x1 ;  /* 0xffffffffff047424 */ /* 0x000fce00078e00ff */
[----:B012---:R-:W-:Y:S05]  /*67c0*/  WARPSYNC.COLLECTIVE R4, `(.L_x_18530) ;  /* 0x0000000004087348 */ /* 0x007fea0003c00000 */
[----:B--2---:R2:W3:Y:S02]  /*67d0*/  SHFL.DOWN P0, R5, R0, R7, R9 ;  /* 0x0800000700057389 */ /* 0x0044e40000000009 */
[----:B0123--:R-:W-:Y:S05]  /*67e0*/  ENDCOLLECTIVE ;  /* 0x000000000000791b */ /* 0x00ffea0003800000 */
.L_x_18530:
[----:B------:R-:W-:Y:S01]  /*67f0*/  HFMA2 R7, -RZ, RZ, 0, 1.1920928955078125e-07 ;  /* 0x00000002ff077431 */ /* 0x000fe200000001ff */
[----:B------:R-:W-:-:S04]  /*6800*/  MOV R3, R5 ;  /* 0x0000000500037202 */ /* 0x000fc80000000f00 */
[----:B------:R-:W-:-:S05]  /*6810*/  FMNMX R3, R3, R0, !PT ;  /* 0x0000000003037209 */ /* 0x000fca0007800000 */
[----:B------:R-:W-:-:S07]  /*6820*/  IMAD.MOV.U32 R0, RZ, RZ, R3 ;  /* 0x000000ffff007224 */ /* 0x000fce00078e0003 */
[----:B------:R-:W-:Y:S05]  /*6830*/  WARPSYNC.COLLECTIVE R4, `(.L_x_18531) ;  /* 0x0000000004087348 */ /* 0x000fea0003c00000 */
[----:B------:R0:W1:Y:S02]  /*6840*/  SHFL.DOWN P0, R5, R0, R7, R9 ;  /* 0x0800000700057389 */ /* 0x0000640000000009 */
[----:B01----:R-:W-:Y:S05]  /*6850*/  ENDCOLLECTIVE ;  /* 0x000000000000791b */ /* 0x003fea0003800000 */
.L_x_18531:
[----:B------:R-:W-:Y:S02]  /*6860*/  IMAD.MOV.U32 R7, RZ, RZ, 0x1 ;  /* 0x00000001ff077424 */ /* 0x000fe400078e00ff */
[----:B------:R-:W-:-:S05]  /*6870*/  IMAD.MOV.U32 R2, RZ, RZ, R5 ;  /* 0x000000ffff027224 */ /* 0x000fca00078e0005 */
[----:B------:R-:W-:-:S04]  /*6880*/  FMNMX R2, R3, R2, !PT ;  /* 0x0000000203027209 */ /* 0x000fc80007800000 */
[----:B------:R-:W-:-:S07]  /*6890*/  MOV R0, R2 ;  /* 0x0000000200007202 */ /* 0x000fce0000000f00 */
[----:B------:R-:W-:Y:S05]  /*68a0*/  WARPSYNC.COLLECTIVE R4, `(.L_x_18532) ;  /* 0x0000000004087348 */ /* 0x000fea0003c00000 */
[----:B------:R0:W1:Y:S02]  /*68b0*/  SHFL.DOWN P0, R5, R0, R7, R9 ;  /* 0x0800000700057389 */ /* 0x0000640000000009 */
[----:B01----:R-:W-:Y:S05]  /*68c0*/  ENDCOLLECTIVE ;  /* 0x000000000000791b */ /* 0x003fea0003800000 */
.L_x_18532:
[----:B------:R-:W-:Y:S05]  /*68d0*/  BRA `(.L_x_18533) ;  /* 0xfffffffc00407947 */ /* 0x000fea000383ffff */
        .weak           $__internal_504_$__cuda_sm20_div_u64
        .type           $__internal_504_$__cuda_sm20_div_u64,@function
        .size           $__internal_504_$__cuda_sm20_div_u64,($__internal_505_$__cuda_sm20_rcp_rn_f32_slowpath - $__internal_504_$__cuda_sm20_div_u64)
$__internal_504_$__cuda_sm20_div_u64:
        /* <DEDUP_REMOVED lines=71> */
[----:B------:R-:W-:Y:S11]  /*6d50*/  RET.REL.NODEC R2 `(_ZN18transformer_engine6detail38cast_transpose_fused_kernel_notalignedILb0ELb0ELb1EfNS_16CTDBiasDActParamIff13__nv_bfloat16fEELi2ELi4ENS_5EmptyEXadL_ZNS_4siluIffEET_T0_RKS5_EEEEvT3_mmm) ;  /* 0xffffff9002a87950 */ /* 0x000ff60003c3ffff */
        .weak           $__internal_505_$__cuda_sm20_rcp_rn_f32_slowpath
        .type           $__internal_505_$__cuda_sm20_rcp_rn_f32_slowpath,@function
        .size           $__internal_505_$__cuda_sm20_rcp_rn_f32_slowpath,(.L_x_29806 - $__internal_505_$__cuda_sm20_rcp_rn_f32_slowpath)
$__internal_505_$__cuda_sm20_rcp_rn_f32_slowpath:
        /* <DEDUP_REMOVED lines=15> */
.L_x_18535:
        /* <DEDUP_REMOVED lines=33> */
.L_x_18537:
[----:B------:R0:W1:Y:S02]  /*7060*/  MUFU.RCP R14, R0 ;  /* 0x00000000000e7308 */ /* 0x0000640000001000 */
.L_x_18536:
[----:B------:R-:W-:Y:S05]  /*7070*/  BSYNC B0 ;  /* 0x0000000000007941 */ /* 0x000fea0003800000 */
.L_x_18534:
[----:B------:R-:W-:-:S04]  /*7080*/  HFMA2 R11, -RZ, RZ, 0, 0 ;  /* 0x00000000ff0b7431 */ /* 0x000fc800000001ff */
[----:B01----:R-:W-:Y:S05]  /*7090*/  RET.REL.NODEC R10 `(_ZN18transformer_engine6detail38cast_transpose_fused_kernel_notalignedILb0ELb0ELb1EfNS_16CTDBiasDActParamIff13__nv_bfloat16fEELi2ELi4ENS_5EmptyEXadL_ZNS_4siluIffEET_T0_RKS5_EEEEvT3_mmm) ;  /* 0xffffff8c0ad87950 */ /* 0x003fea0003c3ffff */
.L_x_18538:
        /* <DEDUP_REMOVED lines=14> */
.L_x_29806:


//--------------------- .text._ZN18transformer_engine6detail38cast_transpose_fused_kernel_notalignedILb0ELb0ELb1EfNS_16CTDBiasDActParamIff6__halffEELi2ELi4ENS_5EmptyEXadL_ZNS_4siluIffEET_T0_RKS5_EEEEvT3_mmm --------------------------
	.section	.text._ZN18transformer_engine6detail38cast_transpose_fused_kernel_notalignedILb0ELb0ELb1EfNS_16CTDBiasDActParamIff6__halffEELi2ELi4ENS_5EmptyEXadL_ZNS_4siluIffEET_T0_RKS5_EEEEvT3_mmm,"ax",@progbits
	.align	128
        .global         _ZN18transformer_engine6detail38cast_transpose_fused_kernel_notalignedILb0ELb0ELb1EfNS_16CTDBiasDActParamIff6__halffEELi2ELi4ENS_5EmptyEXadL_ZNS_4siluIffEET_T0_RKS5_EEEEvT3_mmm
        .type           _ZN18transformer_engine6detail38cast_transpose_fused_kernel_notalignedILb0ELb0ELb1EfNS_16CTDBiasDActParamIff6__halffEELi2ELi4ENS_5EmptyEXadL_ZNS_4siluIffEET_T0_RKS5_EEEEvT3_mmm,@function
        .size           _ZN18transformer_engine6detail38cast_transpose_fused_kernel_notalignedILb0ELb0ELb1EfNS_16CTDBiasDActParamIff6__halffEELi2ELi4ENS_5EmptyEXadL_ZNS_4siluIffEET_T0_RKS5_EEEEvT3_mmm,(.L_x_29808 - _ZN18transformer_engine6detail38cast_transpose_fused_kernel_notalignedILb0ELb0ELb1EfNS_16CTDBiasDActParamIff6__halffEELi2ELi4ENS_5EmptyEXadL_ZNS_4siluIffEET_T0_RKS5_EEEEvT3_mmm)
        .other          _ZN18transformer_engine6detail38cast_transpose_fused_kernel_notalignedILb0ELb0ELb1EfNS_16CTDBiasDActParamIff6__halffEELi2ELi4ENS_5EmptyEXadL_ZNS_4siluIffEET_T0_RKS5_EEEEvT3_mmm,@"STO_CUDA_ENTRY STV_DEFAULT"
_ZN18transformer_engine6detail38cast_transpose_fused_kernel_notalignedILb0ELb0ELb1EfNS_16CTDBiasDActParamIff6__halffEELi2ELi4ENS_5EmptyEXadL_ZNS_4siluIffEET_T0_RKS5_EEEEvT3_mmm:
.text._ZN18transformer_engine6detail38cast_transpose_fused_kernel_notalignedILb0ELb0ELb1EfNS_16CTDBiasDActParamIff6__halffEELi2ELi4ENS_5EmptyEXadL_ZNS_4siluIffEET_T0_RKS5_EEEEvT3_mmm:
        /* <DEDUP_REMOVED lines=44> */
.L_x_18539:
[----:B------:R-:W-:-:S07]  /*02c0*/  MOV R4, 0x2e0 ;  /* 0x000002e000047802 */ /* 0x000fce0000000f00 */
[----:B------:R-:W-:Y:S05]  /*02d0*/  CALL.REL.NOINC `($__internal_506_$__cuda_sm20_div_u64) ;  /* 0x0000006400807944 */ /* 0x000fea0003c00000 */
        /* <DEDUP_REMOVED lines=11> */
.L_x_18540:
        /* <DEDUP_REMOVED lines=149> */
[----:B-----5:R-:W-:Y:S05]  /*0ce0*/  CALL.REL.NOINC `($__internal_507_$__cuda_sm20_rcp_rn_f32_slowpath) ;  /* 0x00000060001c7944 */ /* 0x020fea0003c00000 */
[----:B------:R-:W-:Y:S05]  /*0cf0*/  BRA `(.L_x_18543) ;  /* 0x0000000000107947 */ /* 0x000fea0003800000 */
.L_x_18542:
[----:B------:R-:W0:Y:S02]  /*0d00*/  MUFU.RCP R14, R17 ;  /* 0x00000011000e7308 */ /* 0x000e240000001000 */
[----:B0-----:R-:W-:-:S04]  /*0d10*/  FFMA R0, R17, R14, -1 ;  /* 0xbf80000011007423 */ /* 0x001fc8000000000e */
[----:B------:R-:W-:-:S04]  /*0d20*/  FADD.FTZ R11, -R0, -RZ ;  /* 0x800000ff000b7221 */ /* 0x000fc80000010100 */
[----:B------:R-:W-:-:S07]  /*0d30*/  FFMA R14, R14, R11, R14 ;  /* 0x0000000b0e0e7223 */ /* 0x000fce000000000e */
.L_x_18543:
[----:B------:R-:W-:Y:S05]  /*0d40*/  BSYNC.RECONVERGENT B1 ;  /* 0x0000000000017941 */ /* 0x000fea0003800200 */
.L_x_18541:
        /* <DEDUP_REMOVED lines=18> */
[----:B-----5:R-:W-:Y:S05]  /*0e70*/  CALL.REL.NOINC `($__internal_507_$__cuda_sm20_rcp_rn_f32_slowpath) ;  /* 0x0000005c00b87944 */ /* 0x020fea0003c00000 */
[----:B------:R-:W-:Y:S05]  /*0e80*/  BRA `(.L_x_18546) ;  /* 0x0000000000107947 */ /* 0x000fea0003800000 */
.L_x_18545:
[----:B------:R-:W0:Y:S02]  /*0e90*/  MUFU.RCP R14, R15 ;  /* 0x0000000f000e7308 */ /* 0x000e240000001000 */
[----:B0-----:R-:W-:-:S04]  /*0ea0*/  FFMA R0, R15, R14, -1 ;  /* 0xbf8000000f007423 */ /* 0x001fc8000000000e */
[----:B------:R-:W-:-:S04]  /*0eb0*/  FADD.FTZ R11, -R0, -RZ ;  /* 0x800000ff000b7221 */ /* 0x000fc80000010100 */
[----:B------:R-:W-:-:S07]  /*0ec0*/  FFMA R14, R14, R11, R14 ;  /* 0x0000000b0e0e7223 */ /* 0x000fce000000000e */
.L_x_18546:
[----:B------:R-:W-:Y:S05]  /*0ed0*/  BSYNC.RECONVERGENT B1 ;  /* 0x0000000000017941 */ /* 0x000fea0003800200 */
.L_x_18544:
        /* <DEDUP_REMOVED lines=18> */
[----:B------:R-:W-:Y:S05]  /*1000*/  CALL.REL.NOINC `($__internal_507_$__cuda_sm20_rcp_rn_f32_slowpath) ;  /* 0x0000005c00547944 */ /* 0x000fea0003c00000 */
[----:B------:R-:W-:Y:S05]  /*1010*/  BRA `(.L_x_18549) ;  /* 0x0000000000107947 */ /* 0x000fea0003800000 */
.L_x_18548:
[----:B------:R-:W0:Y:S02]  /*1020*/  MUFU.RCP R14, R15 ;  /* 0x0000000f000e7308 */ /* 0x000e240000001000 */
[----:B0-----:R-:W-:-:S04]  /*1030*/  FFMA R0, R15, R14, -1 ;  /* 0xbf8000000f007423 */ /* 0x001fc8000000000e */
[----:B------:R-:W-:-:S04]  /*1040*/  FADD.FTZ R11, -R0, -RZ ;  /* 0x800000ff000b7221 */ /* 0x000fc80000010100 */
[----:B------:R-:W-:-:S07]  /*1050*/  FFMA R14, R14, R11, R14 ;  /* 0x0000000b0e0e7223 */ /* 0x000fce000000000e */
.L_x_18549:
[----:B------:R-:W-:Y:S05]  /*1060*/  BSYNC.RECONVERGENT B1 ;  /* 0x0000000000017941 */ /* 0x000fea0003800200 */
.L_x_18547:
        /* <DEDUP_REMOVED lines=18> */
[----:B------:R-:W-:Y:S05]  /*1190*/  CALL.REL.NOINC `($__internal_507_$__cuda_sm20_rcp_rn_f32_slowpath) ;  /* 0x0000005800f07944 */ /* 0x000fea0003c00000 */
[----:B------:R-:W-:Y:S05]  /*11a0*/  BRA `(.L_x_18552) ;  /* 0x0000000000107947 */ /* 0x000fea0003800000 */
.L_x_18551:
[----:B------:R-:W0:Y:S02]  /*11b0*/  MUFU.RCP R14, R15 ;  /* 0x0000000f000e7308 */ /* 0x000e240000001000 */
[----:B0-----:R-:W-:-:S04]  /*11c0*/  FFMA R0, R15, R14, -1 ;  /* 0xbf8000000f007423 */ /* 0x001fc8000000000e */
[----:B------:R-:W-:-:S04]  /*11d0*/  FADD.FTZ R11, -R0, -RZ ;  /* 0x800000ff000b7221 */ /* 0x000fc80000010100 */
[----:B------:R-:W-:-:S07]  /*11e0*/  FFMA R14, R14, R11, R14 ;  /* 0x0000000b0e0e7223 */ /* 0x000fce000000000e */
.L_x_18552:
[----:B------:R-:W-:Y:S05]  /*11f0*/  BSYNC.RECONVERGENT B1 ;  /* 0x0000000000017941 */ /* 0x000fea0003800200 */
.L_x_18550:
        /* <DEDUP_REMOVED lines=18> */
[----:B------:R-:W-:Y:S05]  /*1320*/  CALL.REL.NOINC `($__internal_507_$__cuda_sm20_rcp_rn_f32_slowpath) ;  /* 0x00000058008c7944 */ /* 0x000fea0003c00000 */
[----:B------:R-:W-:Y:S05]  /*1330*/  BRA `(.L_x_18555) ;  /* 0x0000000000107947 */ /* 0x000fea0003800000 */
.L_x_18554:
[----:B------:R-:W0:Y:S02]  /*1340*/  MUFU.RCP R14, R15 ;  /* 0x0000000f000e7308 */ /* 0x000e240000001000 */
[----:B0-----:R-:W-:-:S04]  /*1350*/  FFMA R0, R15, R14, -1 ;  /* 0xbf8000000f007423 */ /* 0x001fc8000000000e */
[----:B------:R-:W-:-:S04]  /*1360*/  FADD.FTZ R11, -R0, -RZ ;  /* 0x800000ff000b7221 */ /* 0x000fc80000010100 */
[----:B------:R-:W-:-:S07]  /*1370*/  FFMA R14, R14, R11, R14 ;  /* 0x0000000b0e0e7223 */ /* 0x000fce000000000e */
.L_x_18555:
[----:B------:R-:W-:Y:S05]  /*1380*/  BSYNC.RECONVERGENT B1 ;  /* 0x0000000000017941 */ /* 0x000fea0003800200 */
.L_x_18553:
        /* <DEDUP_REMOVED lines=20> */
.L_x_18557:
[----:B------:R-:W0:Y:S02]  /*14d0*/  MUFU.RCP R14, R15 ;  /* 0x0000000f000e7308 */ /* 0x000e240000001000 */
[----:B0-----:R-:W-:-:S04]  /*14e0*/  FFMA R0, R15, R14, -1 ;  /* 0xbf8000000f007423 */ /* 0x001fc8000000000e */
[----:B------:R-:W-:-:S04]  /*14f0*/  FADD.FTZ R11, -R0, -RZ ;  /* 0x800000ff000b7221 */ /* 0x000fc80000010100 */
[----:B------:R-:W-:-:S07]  /*1500*/  FFMA R14, R14, R11, R14 ;  /* 0x0000000b0e0e7223 */ /* 0x000fce000000000e */
.L_x_18558:
[----:B------:R-:W-:Y:S05]  /*1510*/  BSYNC.RECONVERGENT B1 ;  /* 0x0000000000017941 */ /* 0x000fea0003800200 */
.L_x_18556:
        /* <DEDUP_REMOVED lines=20> */
.L_x_18560:
[----:B------:R-:W0:Y:S02]  /*1660*/  MUFU.RCP R14, R15 ;  /* 0x0000000f000e7308 */ /* 0x000e240000001000 */
[----:B0-----:R-:W-:-:S04]  /*1670*/  FFMA R0, R15, R14, -1 ;  /* 0xbf8000000f007423 */ /* 0x001fc8000000000e */
[----:B------:R-:W-:-:S04]  /*1680*/  FADD.FTZ R11, -R0, -RZ ;  /* 0x800000ff000b7221 */ /* 0x000fc80000010100 */
[----:B------:R-:W-:-:S07]  /*1690*/  FFMA R14, R14, R11, R14 ;  /* 0x0000000b0e0e7223 */ /* 0x000fce000000000e */
.L_x_18561:
[----:B------:R-:W-:Y:S05]  /*16a0*/  BSYNC.RECONVERGENT B1 ;  /* 0x0000000000017941 */ /* 0x000fea0003800200 */
.L_x_18559:
        /* <DEDUP_REMOVED lines=20> */
.L_x_18563:
[----:B------:R-:W0:Y:S02]  /*17f0*/  MUFU.RCP R14, R15 ;  /* 0x0000000f000e7308 */ /* 0x000e240000001000 */
[----:B0-----:R-:W-:-:S04]  /*1800*/  FFMA R0, R15, R14, -1 ;  /* 0xbf8000000f007423 */ /* 0x001fc8000000000e */
[----:B------:R-:W-:-:S04]  /*1810*/  FADD.FTZ R11, -R0, -RZ ;  /* 0x800000ff000b7221 */ /* 0x000fc80000010100 */
[----:B------:R-:W-:-:S07]  /*1820*/  FFMA R14, R14, R11, R14 ;  /* 0x0000000b0e0e7223 */ /* 0x000fce000000000e */
.L_x_18564:
[----:B------:R-:W-:Y:S05]  /*1830*/  BSYNC.RECONVERGENT B1 ;  /* 0x0000000000017941 */ /* 0x000fea0003800200 */
.L_x_18562:
[----:B------:R-:W-:Y:S01]  /*1840*/  FMUL R0, R36, UR20 ;  /* 0x0000001424007c20 */ /* 0x000fe20008400000 */
[----:B------:R-:W-:Y:S01]  /*1850*/  FMUL R51, R37, UR20 ;  /* 0x0000001425337c20 */ /* 0x000fe20008400000 */
[----:B------:R-:W-:Y:S01]  /*1860*/  ISETP.GE.U32.AND P0, PT, R7, UR7, PT ;  /* 0x0000000707007c0c */ /* 0x000fe2000bf06070 */
[----:B------:R-:W-:Y:S01]  /*1870*/  FMUL R39, R38, UR20 ;  /* 0x0000001426277c20 */ /* 0x000fe20008400000 */
[----:B------:R-:W-:Y:S01]  /*1880*/  FMUL R48, R40, UR20 ;  /* 0x0000001428307c20 */ /* 0x000fe20008400000 */
[----:B------:R-:W-:Y:S01]  /*1890*/  FMUL R12, R14, R31 ;  /* 0x0000001f0e0c7220 */ /* 0x000fe20000400000 */
[----:B------:R-:W-:Y:S01]  /*18a0*/  ISETP.GE.U32.OR P0, PT, R3, UR14, P0 ;  /* 0x0000000e03007c0c */ /* 0x000fe20008706470 */
[----:B------:R-:W-:Y:S01]  /*18b0*/  F2F.F16.F32 R0, R0 ;  /* 0x0000000000007304 */ /* 0x000fe20000200800 */
[----:B------:R-:W-:Y:S01]  /*18c0*/  IADD3 R44, P4, PT, R34, UR29, RZ ;  /* 0x0000001d222c7c10 */ /* 0x000fe2000ff9e0ff */
[----:B------:R-:W-:Y:S02]  /*18d0*/  VIADD R34, R5, 0x1e ;  /* 0x0000001e05227836 */ /* 0x000fe40000000000 */
[----:B------:R-:W-:Y:S01]  /*18e0*/  FMUL R52, R43, UR20 ;  /* 0x000000142b347c20 */ /* 0x000fe20008400000 */
[----:B------:R-:W-:-:S02]  /*18f0*/  VIADD R35, R7, 0x2 ;  /* 0x0000000207237836 */ /* 0x000fc40000000000 */
[----:B------:R-:W-:Y:S01]  /*1900*/  FMUL R49, R12, UR20 ;  /* 0x000000140c317c20 */ /* 0x000fe20008400000 */
[----:B------:R-:W-:Y:S01]  /*1910*/  FMUL R50, R41, UR20 ;  /* 0x0000001429327c20 */ /* 0x000fe20008400000 */
[----:B------:R-:W-:Y:S01]  /*1920*/  LOP3.LUT R34, R34, 0x1f, RZ, 0xc0, !PT ;  /* 0x0000001f22227812 */ /* 0x000fe200078ec0ff */
[----:B------:R-:W0:Y:S01]  /*1930*/  F2F.F16.F32 R51, R51 ;  /* 0x0000003300337304 */ /* 0x000e220000200800 */
[----:B------:R-:W-:Y:S01]  /*1940*/  ISETP.GE.U32.AND P1, PT, R35, UR7, PT ;  /* 0x0000000723007c0c */ /* 0x000fe2000bf26070 */
[----:B------:R-:W-:Y:S01]  /*1950*/  FMUL R53, R42, UR20 ;  /* 0x000000142a357c20 */ /* 0x000fe20008400000 */
[----:B------:R-:W-:Y:S01]  /*1960*/  IADD3.X R45, PT, PT, R45, UR30, RZ, P4, !PT ;  /* 0x0000001e2d2d7c10 */ /* 0x000fe2000a7fe4ff */
[----:B------:R-:W-:Y:S01]  /*1970*/  BSSY.RECONVERGENT B0, `(.L_x_18565) ;  /* 0x0000021000007945 */ /* 0x000fe20003800200 */
[C---:B------:R-:W-:Y:S01]  /*1980*/  @!P0 LEA R16, P2, R46.reuse, UR12, 0x2 ;  /* 0x0000000c2e108c11 */ /* 0x040fe2000f8410ff */
[----:B------:R-:W-:Y:S01]  /*1990*/  IMAD.U32 R29, RZ, RZ, UR27 ;  /* 0x0000001bff1d7e24 */ /* 0x000fe2000f8e00ff */
[C---:B------:R-:W-:Y:S01]  /*19a0*/  @!P0 IADD3 R10, P3, PT, R46.reuse, UR27, RZ ;  /* 0x0000001b2e0a8c10 */ /* 0x040fe2000ff7e0ff */
[----:B------:R-:W-:Y:S01]  /*19b0*/  F2F.F16.F32 R39, R39 ;  /* 0x0000002700277304 */ /* 0x000fe20000200800 */
[----:B------:R-:W-:-:S02]  /*19c0*/  @!P0 LEA.HI.X R17, R46, UR9, R47, 0x2, P2 ;  /* 0x000000092e118c11 */ /* 0x000fc400090f142f */
[----:B------:R-:W-:Y:S02]  /*19d0*/  @!P0 IADD3.X R11, PT, PT, R47, UR28, RZ, P3, !PT ;  /* 0x0000001c2f0b8c10 */ /* 0x000fe40009ffe4ff */
[----:B------:R-:W-:Y:S02]  /*19e0*/  @!P0 LEA R14, P3, R10, UR12, 0x2 ;  /* 0x0000000c0a0e8c11 */ /* 0x000fe4000f8610ff */
[----:B0-----:R-:W-:Y:S01]  /*19f0*/  @!P0 PRMT R27, R0, 0x5410, R51 ;  /* 0x00005410001b8816 */ /* 0x001fe20000000033 */
[----:B------:R-:W0:Y:S01]  /*1a00*/  F2F.F16.F32 R48, R48 ;  /* 0x0000003000307304 */ /* 0x000e220000200800 */
[----:B------:R-:W-:Y:S02]  /*1a10*/  @!P0 LEA.HI.X R15, R10, UR9, R11, 0x2, P3 ;  /* 0x000000090a0f8c11 */ /* 0x000fe400098f140b */
[C---:B------:R-:W-:Y:S01]  /*1a20*/  ISETP.LT.U32.AND P1, PT, R34.reuse, UR14, !P1 ;  /* 0x0000000e22007c0c */ /* 0x040fe2000cf21070 */
[----:B------:R0:W-:Y:S01]  /*1a30*/  @!P0 STG.E desc[UR22][R16.64], R27 ;  /* 0x0000001b10008986 */ /* 0x0001e2000c101916 */
[----:B------:R-:W-:-:S03]  /*1a40*/  IADD3 R10, P2, PT, R34, R44, RZ ;  /* 0x0000002c220a7210 */ /* 0x000fc60007f5e0ff */
[----:B------:R-:W1:Y:S01]  /*1a50*/  F2F.F16.F32 R52, R52 ;  /* 0x0000003400347304 */ /* 0x000e620000200800 */
[----:B------:R-:W-:Y:S02]  /*1a60*/  IADD3.X R11, PT, PT, RZ, R45, RZ, P2, !PT ;  /* 0x0000002dff0b7210 */ /* 0x000fe400017fe4ff */
[----:B0-----:R-:W-:-:S05]  /*1a70*/  @!P0 PRMT R17, R39, 0x5410, R48 ;  /* 0x0000541027118816 */ /* 0x001fca0000000030 */
[----:B------:R-:W0:Y:S01]  /*1a80*/  F2F.F16.F32 R49, R49 ;  /* 0x0000003100317304 */ /* 0x000e220000200800 */
[----:B------:R-:W-:Y:S01]  /*1a90*/  @P1 IADD3 R26, P2, PT, R10, UR29, RZ ;  /* 0x0000001d0a1a1c10 */ /* 0x000fe2000ff5e0ff */
[----:B------:R2:W-:Y:S03]  /*1aa0*/  @!P0 STG.E desc[UR22][R14.64], R17 ;  /* 0x000000110e008986 */ /* 0x0005e6000c101916 */
[----:B------:R-:W-:-:S03]  /*1ab0*/  @P1 IADD3.X R27, PT, PT, R11, UR30, RZ, P2, !PT ;  /* 0x0000001e0b1b1c10 */ /* 0x000fc600097fe4ff */
[----:B------:R-:W3:Y:S08]  /*1ac0*/  F2F.F16.F32 R50, R50 ;  /* 0x0000003200327304 */ /* 0x000ef00000200800 */
[----:B------:R-:W4:Y:S01]  /*1ad0*/  F2F.F16.F32 R53, R53 ;  /* 0x0000003500357304 */ /* 0x000f220000200800 */
        /* <DEDUP_REMOVED lines=10> */
.L_x_18566:
[----:B------:R-:W-:Y:S05]  /*1b80*/  BSYNC.RECONVERGENT B0 ;  /* 0x0000000000007941 */ /* 0x000fea0003800200 */
.L_x_18565:
        /* <DEDUP_REMOVED lines=12> */
.L_x_18568:
[----:B------:R-:W-:Y:S05]  /*1c50*/  BSYNC.RECONVERGENT B0 ;  /* 0x0000000000007941 */ /* 0x000fea0003800200 */
.L_x_18567:
        /* <DEDUP_REMOVED lines=65> */
[----:B-----5:R-:W-:Y:S05]  /*2070*/  CALL.REL.NOINC `($__internal_507_$__cuda_sm20_rcp_rn_f32_slowpath) ;  /* 0x0000004c00387944 */ /* 0x020fea0003c00000 */
[----:B------:R-:W-:Y:S01]  /*2080*/  IMAD.MOV.U32 R11, RZ, RZ, R14 ;  /* 0x000000ffff0b7224 */ /* 0x000fe200078e000e */
[----:B------:R-:W-:Y:S06]  /*2090*/  BRA `(.L_x_18571) ;  /* 0x0000000000107947 */ /* 0x000fec0003800000 */
.L_x_18570:
[----:B------:R-:W0:Y:S02]  /*20a0*/  MUFU.RCP R11, R14 ;  /* 0x0000000e000b7308 */ /* 0x000e240000001000 */
[----:B0-----:R-:W-:-:S04]  /*20b0*/  FFMA R0, R14, R11, -1 ;  /* 0xbf8000000e007423 */ /* 0x001fc8000000000b */
[----:B------:R-:W-:-:S04]  /*20c0*/  FADD.FTZ R0, -R0, -RZ ;  /* 0x800000ff00007221 */ /* 0x000fc80000010100 */
[----:B------:R-:W-:-:S07]  /*20d0*/  FFMA R11, R11, R0, R11 ;  /* 0x000000000b0b7223 */ /* 0x000fce000000000b */
.L_x_18571:
[----:B------:R-:W-:Y:S05]  /*20e0*/  BSYNC.RECONVERGENT B1 ;  /* 0x0000000000017941 */ /* 0x000fea0003800200 */
.L_x_18569:
        /* <DEDUP_REMOVED lines=19> */
[----:B------:R-:W-:Y:S05]  /*2220*/  BRA `(.L_x_18574) ;  /* 0x0000000000107947 */ /* 0x000fea0003800000 */
.L_x_18573:
[----:B------:R-:W0:Y:S02]  /*2230*/  MUFU.RCP R14, R15 ;  /* 0x0000000f000e7308 */ /* 0x000e240000001000 */
[----:B0-----:R-:W-:-:S04]  /*2240*/  FFMA R0, R15, R14, -1 ;  /* 0xbf8000000f007423 */ /* 0x001fc8000000000e */
[----:B------:R-:W-:-:S04]  /*2250*/  FADD.FTZ R11, -R0, -RZ ;  /* 0x800000ff000b7221 */ /* 0x000fc80000010100 */
[----:B------:R-:W-:-:S07]  /*2260*/  FFMA R14, R14, R11, R14 ;  /* 0x0000000b0e0e7223 */ /* 0x000fce000000000e */
.L_x_18574:
[----:B------:R-:W-:Y:S05]  /*2270*/  BSYNC.RECONVERGENT B1 ;  /* 0x0000000000017941 */ /* 0x000fea0003800200 */
.L_x_18572:
        /* <DEDUP_REMOVED lines=20> */
.L_x_18576:
[----:B------:R-:W0:Y:S02]  /*23c0*/  MUFU.RCP R14, R15 ;  /* 0x0000000f000e7308 */ /* 0x000e240000001000 */
[----:B0-----:R-:W-:-:S04]  /*23d0*/  FFMA R0, R15, R14, -1 ;  /* 0xbf8000000f007423 */ /* 0x001fc8000000000e */
[----:B------:R-:W-:-:S04]  /*23e0*/  FADD.FTZ R11, -R0, -RZ ;  /* 0x800000ff000b7221 */ /* 0x000fc80000010100 */
[----:B------:R-:W-:-:S07]  /*23f0*/  FFMA R14, R14, R11, R14 ;  /* 0x0000000b0e0e7223 */ /* 0x000fce000000000e */
.L_x_18577:
[----:B------:R-:W-:Y:S05]  /*2400*/  BSYNC.RECONVERGENT B1 ;  /* 0x0000000000017941 */ /* 0x000fea0003800200 */
.L_x_18575:
        /* <DEDUP_REMOVED lines=18> */
[----:B-----5:R-:W-:Y:S05]  /*2530*/  CALL.REL.NOINC `($__internal_507_$__cuda_sm20_rcp_rn_f32_slowpath) ;  /* 0x0000004800087944 */ /* 0x020fea0003c00000 */
[----:B------:R-:W-:Y:S05]  /*2540*/  BRA `(.L_x_18580) ;  /* 0x0000000000107947 */ /* 0x000fea0003800000 */
.L_x_18579:
[----:B------:R-:W0:Y:S02]  /*2550*/  MUFU.RCP R14, R15 ;  /* 0x0000000f000e7308 */ /* 0x000e240000001000 */
[----:B0-----:R-:W-:-:S04]  /*2560*/  FFMA R0, R15, R14, -1 ;  /* 0xbf8000000f007423 */ /* 0x001fc8000000000e */
[----:B------:R-:W-:-:S04]  /*2570*/  FADD.FTZ R11, -R0, -RZ ;  /* 0x800000ff000b7221 */ /* 0x000fc80000010100 */
[----:B------:R-:W-:-:S07]  /*2580*/  FFMA R14, R14, R11, R14 ;  /* 0x0000000b0e0e7223 */ /* 0x000fce000000000e */
.L_x_18580:
[----:B------:R-:W-:Y:S05]  /*2590*/  BSYNC.RECONVERGENT B1 ;  /* 0x0000000000017941 */ /* 0x000fea0003800200 */
.L_x_18578:
        /* <DEDUP_REMOVED lines=20> */
.L_x_18582:
[----:B------:R-:W0:Y:S02]  /*26e0*/  MUFU.RCP R14, R15 ;  /* 0x0000000f000e7308 */ /* 0x000e240000001000 */
[----:B0-----:R-:W-:-:S04]  /*26f0*/  FFMA R0, R15, R14, -1 ;  /* 0xbf8000000f007423 */ /* 0x001fc8000000000e */
[----:B------:R-:W-:-:S04]  /*2700*/  FADD.FTZ R11, -R0, -RZ ;  /* 0x800000ff000b7221 */ /* 0x000fc80000010100 */
[----:B------:R-:W-:-:S07]  /*2710*/  FFMA R14, R14, R11, R14 ;  /* 0x0000000b0e0e7223 */ /* 0x000fce000000000e */
.L_x_18583:
[----:B------:R-:W-:Y:S05]  /*2720*/  BSYNC.RECONVERGENT B1 ;  /* 0x0000000000017941 */ /* 0x000fea0003800200 */
.L_x_18581:
        /* <DEDUP_REMOVED lines=20> */
.L_x_18585:
[----:B------:R-:W0:Y:S02]  /*2870*/  MUFU.RCP R14, R15 ;  /* 0x0000000f000e7308 */ /* 0x000e240000001000 */
[----:B0-----:R-:W-:-:S04]  /*2880*/  FFMA R0, R15, R14, -1 ;  /* 0xbf8000000f007423 */ /* 0x001fc8000000000e */
[----:B------:R-:W-:-:S04]  /*2890*/  FADD.FTZ R11, -R0, -RZ ;  /* 0x800000ff000b7221 */ /* 0x000fc80000010100 */
[----:B------:R-:W-:-:S07]  /*28a0*/  FFMA R14, R14, R11, R14 ;  /* 0x0000000b0e0e7223 */ /* 0x000fce000000000e */
.L_x_18586:
[----:B------:R-:W-:Y:S05]  /*28b0*/  BSYNC.RECONVERGENT B1 ;  /* 0x0000000000017941 */ /* 0x000fea0003800200 */
.L_x_18584:
        /* <DEDUP_REMOVED lines=20> */
.L_x_18588:
[----:B------:R-:W0:Y:S02]  /*2a00*/  MUFU.RCP R14, R15 ;  /* 0x0000000f000e7308 */ /* 0x000e240000001000 */
[----:B0-----:R-:W-:-:S04]  /*2a10*/  FFMA R0, R15, R14, -1 ;  /* 0xbf8000000f007423 */ /* 0x001fc8000000000e */
[----:B------:R-:W-:-:S04]  /*2a20*/  FADD.FTZ R11, -R0, -RZ ;  /* 0x800000ff000b7221 */ /* 0x000fc80000010100 */
[----:B------:R-:W-:-:S07]  /*2a30*/  FFMA R14, R14, R11, R14 ;  /* 0x0000000b0e0e7223 */ /* 0x000fce000000000e */
.L_x_18589:
[----:B------:R-:W-:Y:S05]  /*2a40*/  BSYNC.RECONVERGENT B1 ;  /* 0x0000000000017941 */ /* 0x000fea0003800200 */
.L_x_18587:
        /* <DEDUP_REMOVED lines=20> */
.L_x_18591:
[----:B------:R-:W0:Y:S02]  /*2b90*/  MUFU.RCP R14, R15 ;  /* 0x0000000f000e7308 */ /* 0x000e240000001000 */
[----:B0-----:R-:W-:-:S04]  /*2ba0*/  FFMA R0, R15, R14, -1 ;  /* 0xbf8000000f007423 */ /* 0x001fc8000000000e */
[----:B------:R-:W-:-:S04]  /*2bb0*/  FADD.FTZ R11, -R0, -RZ ;  /* 0x800000ff000b7221 */ /* 0x000fc80000010100 */
[----:B------:R-:W-:-:S07]  /*2bc0*/  FFMA R14, R14, R11, R14 ;  /* 0x0000000b0e0e7223 */ /* 0x000fce000000000e */
.L_x_18592:
[----:B------:R-:W-:Y:S05]  /*2bd0*/  BSYNC.RECONVERGENT B1 ;  /* 0x0000000000017941 */ /* 0x000fea0003800200 */
.L_x_18590:
[----:B------:R-:W-:Y:S01]  /*2be0*/  FMUL R0, R24, UR20 ;  /* 0x0000001418007c20 */ /* 0x000fe20008400000 */
[----:B------:R-:W-:Y:S01]  /*2bf0*/  FMUL R21, R25, UR20 ;  /* 0x0000001419157c20 */ /* 0x000fe20008400000 */
[----:B------:R-:W-:Y:S01]  /*2c00*/  ISETP.GE.U32.AND P0, PT, R4, UR7, PT ;  /* 0x0000000704007c0c */ /* 0x000fe2000bf06070 */
[----:B------:R-:W-:Y:S01]  /*2c10*/  FMUL R11, R22, UR20 ;  /* 0x00000014160b7c20 */ /* 0x000fe20008400000 */
[----:B------:R-:W-:Y:S01]  /*2c20*/  FMUL R18, R23, UR20 ;  /* 0x0000001417127c20 */ /* 0x000fe20008400000 */
[----:B------:R-:W-:Y:S01]  /*2c30*/  FMNMX3 R43, |R24|, R43, |R25|, !PT ;  /* 0x0000002b182b7276 */ /* 0x000fe20007800619 */
[----:B------:R-:W-:Y:S01]  /*2c40*/  F2F.F16.F32 R0, R0 ;  /* 0x0000000000007304 */ /* 0x000fe20000200800 */
[----:B------:R-:W-:Y:S01]  /*2c50*/  ISETP.GE.U32.OR P0, PT, R13, UR14, P0 ;  /* 0x0000000e0d007c0c */ /* 0x000fe20008706470 */
[----:B------:R-:W-:Y:S01]  /*2c60*/  FMUL R10, R14, R19 ;  /* 0x000000130e0a7220 */ /* 0x000fe20000400000 */
[----:B------:R-:W-:Y:S01]  /*2c70*/  FMNMX R43, |R22|, R43, !PT ;  /* 0x0000002b162b7209 */ /* 0x000fe20007800200 */
[----:B------:R-:W-:Y:S01]  /*2c80*/  FMUL R50, R20, UR20 ;  /* 0x0000001414327c20 */ /* 0x000fe20008400000 */
[----:B------:R-:W-:Y:S01]  /*2c90*/  FMUL R53, R37, UR20 ;  /* 0x0000001425357c20 */ /* 0x000fe20008400000 */
[----:B------:R-:W-:Y:S01]  /*2ca0*/  FMUL R19, R36, UR20 ;  /* 0x0000001424137c20 */ /* 0x000fe20008400000 */
[----:B------:R-:W-:Y:S01]  /*2cb0*/  FMNMX3 R51, |R23|, R43, |R20|, !PT ;  /* 0x0000002b17337276 */ /* 0x000fe20007800614 */
[----:B------:R-:W0:Y:S01]  /*2cc0*/  F2F.F16.F32 R21, R21 ;  /* 0x0000001500157304 */ /* 0x000e220000200800 */
[----:B------:R-:W-:Y:S01]  /*2cd0*/  VIADD R13, R5, 0x1d ;  /* 0x0000001d050d7836 */ /* 0x000fe20000000000 */
[----:B------:R-:W-:Y:S01]  /*2ce0*/  IADD3 R43, PT, PT, R7, 0x3, RZ ;  /* 0x00000003072b7810 */ /* 0x000fe20007ffe0ff */
[----:B------:R-:W-:Y:S01]  /*2cf0*/  BSSY.RECONVERGENT B0, `(.L_x_18593) ;  /* 0x0000022000007945 */ /* 0x000fe20003800200 */
[----:B------:R-:W-:-:S02]  /*2d00*/  IADD3 R52, P3, PT, R44, UR29, RZ ;  /* 0x0000001d2c347c10 */ /* 0x000fc4000ff7e0ff */
[C---:B------:R-:W-:Y:S02]  /*2d10*/  @!P0 LEA R16, P2, R48.reuse, UR12, 0x2 ;  /* 0x0000000c30108c11 */ /* 0x040fe4000f8410ff */
[----:B------:R-:W-:Y:S01]  /*2d20*/  F2F.F16.F32 R11, R11 ;  /* 0x0000000b000b7304 */ /* 0x000fe20000200800 */
[C---:B------:R-:W-:Y:S02]  /*2d30*/  @!P0 IADD3 R12, P1, PT, R48.reuse, UR27, RZ ;  /* 0x0000001b300c8c10 */ /* 0x040fe4000ff3e0ff */
[----:B------:R-:W-:Y:S02]  /*2d40*/  @!P0 LEA.HI.X R17, R48, UR9, R49, 0x2, P2 ;  /* 0x0000000930118c11 */ /* 0x000fe400090f1431 */
[----:B------:R-:W-:Y:S02]  /*2d50*/  @!P0 IADD3.X R15, PT, PT, R49, UR28, RZ, P1, !PT ;  /* 0x0000001c310f8c10 */ /* 0x000fe40008ffe4ff */
[----:B0-----:R-:W-:Y:S01]  /*2d60*/  @!P0 PRMT R23, R0, 0x5410, R21 ;  /* 0x0000541000178816 */ /* 0x001fe20000000015 */
[----:B------:R-:W0:Y:S01]  /*2d70*/  F2F.F16.F32 R18, R18 ;  /* 0x0000001200127304 */ /* 0x000e220000200800 */
[----:B------:R-:W-:-:S02]  /*2d80*/  @!P0 LEA R14, P1, R12, UR12, 0x2 ;  /* 0x0000000c0c0e8c11 */ /* 0x000fc4000f8210ff */
[----:B------:R-:W-:Y:S01]  /*2d90*/  LOP3.LUT R13, R13, 0x1f, RZ, 0xc0, !PT ;  /* 0x0000001f0d0d7812 */ /* 0x000fe200078ec0ff */
[----:B------:R0:W-:Y:S01]  /*2da0*/  @!P0 STG.E desc[UR22][R16.64], R23 ;  /* 0x0000001710008986 */ /* 0x0001e2000c101916 */
[----:B------:R-:W-:Y:S01]  /*2db0*/  @!P0 LEA.HI.X R15, R12, UR9, R15, 0x2, P1 ;  /* 0x000000090c0f8c11 */ /* 0x000fe200088f140f */
[----:B------:R-:W-:Y:S01]  /*2dc0*/  FMUL R12, R10, UR20 ;  /* 0x000000140a0c7c20 */ /* 0x000fe20008400000 */
[----:B------:R-:W-:Y:S01]  /*2dd0*/  ISETP.GE.U32.AND P1, PT, R43, UR7, PT ;  /* 0x000000072b007c0c */ /* 0x000fe2000bf26070 */
[----:B------:R-:W1:Y:S01]  /*2de0*/  F2F.F16.F32 R50, R50 ;  /* 0x0000003200327304 */ /* 0x000e620000200800 */
[C---:B------:R-:W-:Y:S02]  /*2df0*/  IADD3 R44, P4, PT, R13.reuse, R52, RZ ;  /* 0x000000340d2c7210 */ /* 0x040fe40007f9e0ff */
[----:B------:R-:W-:Y:S02]  /*2e00*/  ISETP.LT.U32.AND P1, PT, R13, UR14, !P1 ;  /* 0x0000000e0d007c0c */ /* 0x000fe4000cf21070 */
[----:B------:R-:W-:-:S02]  /*2e10*/  IADD3.X R42, PT, PT, R45, UR30, RZ, P3, !PT ;  /* 0x0000001e2d2a7c10 */ /* 0x000fc40009ffe4ff */
[----:B0-----:R-:W-:Y:S01]  /*2e20*/  @!P0 PRMT R17, R11, 0x5410, R18 ;  /* 0x000054100b118816 */ /* 0x001fe20000000012 */
[----:B------:R-:W0:Y:S04]  /*2e30*/  F2F.F16.F32 R53, R53 ;  /* 0x0000003500357304 */ /* 0x000e280000200800 */
[----:B------:R2:W-:Y:S04]  /*2e40*/  @!P0 STG.E desc[UR22][R14.64], R17 ;  /* 0x000000110e008986 */ /* 0x0005e8000c101916 */
[----:B------:R-:W3:Y:S08]  /*2e50*/  F2F.F16.F32 R12, R12 ;  /* 0x0000000c000c7304 */ /* 0x000ef00000200800 */
[----:B------:R-:W4:Y:S01]  /*2e60*/  F2F.F16.F32 R19, R19 ;  /* 0x0000001300137304 */ /* 0x000f220000200800 */
        /* <DEDUP_REMOVED lines=10> */
.L_x_18594:
[----:B------:R-:W-:Y:S05]  /*2f10*/  BSYNC.RECONVERGENT B0 ;  /* 0x0000000000007941 */ /* 0x000fea0003800200 */
.L_x_18593:
        /* <DEDUP_REMOVED lines=10> */
.L_x_18596:
[----:B------:R-:W-:Y:S05]  /*2fc0*/  BSYNC.RECONVERGENT B0 ;  /* 0x0000000000007941 */ /* 0x000fea0003800200 */
.L_x_18595:
        /* <DEDUP_REMOVED lines=66> */
[----:B-----5:R-:W-:Y:S05]  /*33f0*/  CALL.REL.NOINC `($__internal_507_$__cuda_sm20_rcp_rn_f32_slowpath) ;  /* 0x0000003800587944 */ /* 0x020fea0003c00000 */
[----:B------:R-:W-:Y:S05]  /*3400*/  BRA `(.L_x_18599) ;  /* 0x0000000000107947 */ /* 0x000fea0003800000 */
.L_x_18598:
[----:B------:R-:W0:Y:S02]  /*3410*/  MUFU.RCP R11, R16 ;  /* 0x00000010000b7308 */ /* 0x000e240000001000 */
[----:B0-----:R-:W-:-:S04]  /*3420*/  FFMA R0, R16, R11, -1 ;  /* 0xbf80000010007423 */ /* 0x001fc8000000000b */
[----:B------:R-:W-:-:S04]  /*3430*/  FADD.FTZ R0, -R0, -RZ ;  /* 0x800000ff00007221 */ /* 0x000fc80000010100 */
[----:B------:R-:W-:-:S07]  /*3440*/  FFMA R14, R11, R0, R11 ;  /* 0x000000000b0e7223 */ /* 0x000fce000000000b */
.L_x_18599:
[----:B------:R-:W-:Y:S05]  /*3450*/  BSYNC.RECONVERGENT B1 ;  /* 0x0000000000017941 */ /* 0x000fea0003800200 */
.L_x_18597:
        /* <DEDUP_REMOVED lines=20> */
.L_x_18601:
[----:B------:R-:W0:Y:S02]  /*35a0*/  MUFU.RCP R14, R15 ;  /* 0x0000000f000e7308 */ /* 0x000e240000001000 */
[----:B0-----:R-:W-:-:S04]  /*35b0*/  FFMA R0, R15, R14, -1 ;  /* 0xbf8000000f007423 */ /* 0x001fc8000000000e */
[----:B------:R-:W-:-:S04]  /*35c0*/  FADD.FTZ R11, -R0, -RZ ;  /* 0x800000ff000b7221 */ /* 0x000fc80000010100 */
[----:B------:R-:W-:-:S07]  /*35d0*/  FFMA R14, R14, R11, R14 ;  /* 0x0000000b0e0e7223 */ /* 0x000fce000000000e */
.L_x_18602:
[----:B------:R-:W-:Y:S05]  /*35e0*/  BSYNC.RECONVERGENT B1 ;  /* 0x0000000000017941 */ /* 0x000fea0003800200 */
.L_x_18600:
        /* <DEDUP_REMOVED lines=20> */
.L_x_18604:
[----:B------:R-:W0:Y:S02]  /*3730*/  MUFU.RCP R14, R15 ;  /* 0x0000000f000e7308 */ /* 0x000e240000001000 */
[----:B0-----:R-:W-:-:S04]  /*3740*/  FFMA R0, R15, R14, -1 ;  /* 0xbf8000000f007423 */ /* 0x001fc8000000000e */
[----:B------:R-:W-:-:S04]  /*3750*/  FADD.FTZ R11, -R0, -RZ ;  /* 0x800000ff000b7221 */ /* 0x000fc80000010100 */
[----:B------:R-:W-:-:S07]  /*3760*/  FFMA R14, R14, R11, R14 ;  /* 0x0000000b0e0e7223 */ /* 0x000fce000000000e */
.L_x_18605:
[----:B------:R-:W-:Y:S05]  /*3770*/  BSYNC.RECONVERGENT B1 ;  /* 0x0000000000017941 */ /* 0x000fea0003800200 */
.L_x_18603:
        /* <DEDUP_REMOVED lines=20> */
.L_x_18607:
[----:B------:R-:W0:Y:S02]  /*38c0*/  MUFU.RCP R14, R15 ;  /* 0x0000000f000e7308 */ /* 0x000e240000001000 */
[----:B0-----:R-:W-:-:S04]  /*38d0*/  FFMA R0, R15, R14, -1 ;  /* 0xbf8000000f007423 */ /* 0x001fc8000000000e */
[----:B------:R-:W-:-:S04]  /*38e0*/  FADD.FTZ R11, -R0, -RZ ;  /* 0x800000ff000b7221 */ /* 0x000fc80000010100 */
[----:B------:R-:W-:-:S07]  /*38f0*/  FFMA R14, R14, R11, R14 ;  /* 0x0000000b0e0e7223 */ /* 0x000fce000000000e */
.L_x_18608:
[----:B------:R-:W-:Y:S05]  /*3900*/  BSYNC.RECONVERGENT B1 ;  /* 0x0000000000017941 */ /* 0x000fea0003800200 */
.L_x_18606:
        /* <DEDUP_REMOVED lines=20> */
.L_x_18610:
[----:B------:R-:W0:Y:S02]  /*3a50*/  MUFU.RCP R14, R15 ;  /* 0x0000000f000e7308 */ /* 0x000e240000001000 */
[----:B0-----:R-:W-:-:S04]  /*3a60*/  FFMA R0, R15, R14, -1 ;  /* 0xbf8000000f007423 */ /* 0x001fc8000000000e */
[----:B------:R-:W-:-:S04]  /*3a70*/  FADD.FTZ R11, -R0, -RZ ;  /* 0x800000ff000b7221 */ /* 0x000fc80000010100 */
[----:B------:R-:W-:-:S07]  /*3a80*/  FFMA R14, R14, R11, R14 ;  /* 0x0000000b0e0e7223 */ /* 0x000fce000000000e */
.L_x_18611:
[----:B------:R-:W-:Y:S05]  /*3a90*/  BSYNC.RECONVERGENT B1 ;  /* 0x0000000000017941 */ /* 0x000fea0003800200 */
.L_x_18609:
        /* <DEDUP_REMOVED lines=20> */
.L_x_18613:
[----:B------:R-:W0:Y:S02]  /*3be0*/  MUFU.RCP R14, R15 ;  /* 0x0000000f000e7308 */ /* 0x000e240000001000 */
[----:B0-----:R-:W-:-:S04]  /*3bf0*/  FFMA R0, R15, R14, -1 ;  /* 0xbf8000000f007423 */ /* 0x001fc8000000000e */
[----:B------:R-:W-:-:S04]  /*3c00*/  FADD.FTZ R11, -R0, -RZ ;  /* 0x800000ff000b7221 */ /* 0x000fc80000010100 */
[----:B------:R-:W-:-:S07]  /*3c10*/  FFMA R14, R14, R11, R14 ;  /* 0x0000000b0e0e7223 */ /* 0x000fce000000000e */
.L_x_18614:
[----:B------:R-:W-:Y:S05]  /*3c20*/  BSYNC.RECONVERGENT B1 ;  /* 0x0000000000017941 */ /* 0x000fea0003800200 */
.L_x_18612:
        /* <DEDUP_REMOVED lines=20> */
.L_x_18616:
[----:B------:R-:W0:Y:S02]  /*3d70*/  MUFU.RCP R14, R15 ;  /* 0x0000000f000e7308 */ /* 0x000e240000001000 */
[----:B0-----:R-:W-:-:S04]  /*3d80*/  FFMA R0, R15, R14, -1 ;  /* 0xbf8000000f007423 */ /* 0x001fc8000000000e */
[----:B------:R-:W-:-:S04]  /*3d90*/  FADD.FTZ R11, -R0, -RZ ;  /* 0x800000ff000b7221 */ /* 0x000fc80000010100 */
[----:B------:R-:W-:-:S07]  /*3da0*/  FFMA R14, R14, R11, R14 ;  /* 0x0000000b0e0e7223 */ /* 0x000fce000000000e */
.L_x_18617:
[----:B------:R-:W-:Y:S05]  /*3db0*/  BSYNC.RECONVERGENT B1 ;  /* 0x0000000000017941 */ /* 0x000fea0003800200 */
.L_x_18615:
        /* <DEDUP_REMOVED lines=20> */
.L_x_18619:
[----:B------:R-:W0:Y:S02]  /*3f00*/  MUFU.RCP R14, R15 ;  /* 0x0000000f000e7308 */ /* 0x000e240000001000 */
[----:B0-----:R-:W-:-:S04]  /*3f10*/  FFMA R0, R15, R14, -1 ;  /* 0xbf8000000f007423 */ /* 0x001fc8000000000e */
[----:B------:R-:W-:-:S04]  /*3f20*/  FADD.FTZ R11, -R0, -RZ ;  /* 0x800000ff000b7221 */ /* 0x000fc80000010100 */
[----:B------:R-:W-:-:S07]  /*3f30*/  FFMA R14, R14, R11, R14 ;  /* 0x0000000b0e0e7223 */ /* 0x000fce000000000e */
.L_x_18620:
[----:B------:R-:W-:Y:S05]  /*3f40*/  BSYNC.RECONVERGENT B1 ;  /* 0x0000000000017941 */ /* 0x000fea0003800200 */
.L_x_18618:
[----:B------:R-:W-:Y:S01]  /*3f50*/  MOV R55, 0x3bbb989d ;  /* 0x3bbb989d00377802 */ /* 0x000fe20000000f00 */
[----:B------:R-:W-:Y:S01]  /*3f60*/  FMUL R16, R26, UR20 ;  /* 0x000000141a107c20 */ /* 0x000fe20008400000 */
[----:B------:R-:W-:Y:S01]  /*3f70*/  ISETP.GE.U32.AND P0, PT, R35, UR7, PT ;  /* 0x0000000723007c0c */ /* 0x000fe2000bf06070 */
[----:B------:R-:W-:Y:S01]  /*3f80*/  FMUL R39, R27, UR20 ;  /* 0x000000141b277c20 */ /* 0x000fe20008400000 */
[----:B------:R-:W-:Y:S02]  /*3f90*/  IMAD.MOV.U32 R57, RZ, RZ, 0x437c0000 ;  /* 0x437c0000ff397424 */ /* 0x000fe400078e00ff */
[----:B------:R-:W-:Y:S01]  /*3fa0*/  FFMA.SAT R0, R18, -R55, 0.5 ;  /* 0x3f00000012007423 */ /* 0x000fe20000002837 */
[----:B------:R-:W-:Y:S01]  /*3fb0*/  ISETP.GE.U32.OR P0, PT, R34, UR14, P0 ;  /* 0x0000000e22007c0c */ /* 0x000fe20008706470 */
[----:B------:R-:W-:Y:S01]  /*3fc0*/  F2F.F16.F32 R16, R16 ;  /* 0x0000001000107304 */ /* 0x000fe20000200800 */
[----:B------:R-:W-:Y:S01]  /*3fd0*/  FMUL R15, R28, UR20 ;  /* 0x000000141c0f7c20 */ /* 0x000fe20008400000 */
[----:B------:R-:W-:Y:S01]  /*3fe0*/  FFMA.RM R12, R0, R57, 12582913 ;  /* 0x4b400001000c7423 */ /* 0x000fe20000004039 */
[----:B------:R-:W-:Y:S01]  /*3ff0*/  FMUL R0, R32, UR20 ;  /* 0x0000001420007c20 */ /* 0x000fe20008400000 */
[----:B------:R-:W-:Y:S01]  /*4000*/  FMNMX3 R37, |R26|, R37, |R27|, !PT ;  /* 0x000000251a257276 */ /* 0x000fe2000780061b */
[----:B------:R-:W-:Y:S01]  /*4010*/  FMUL R26, R29, UR20 ;  /* 0x000000141d1a7c20 */ /* 0x000fe20008400000 */
[C---:B------:R-:W-:Y:S01]  /*4020*/  FADD R55, R12.reuse, -12583039 ;  /* 0xcb40007f0c377421 */ /* 0x040fe20000000000 */
[----:B------:R-:W-:Y:S01]  /*4030*/  IMAD.SHL.U32 R12, R12, 0x800000, RZ ;  /* 0x008000000c0c7824 */ /* 0x000fe200078e00ff */
[----:B------:R-:W0:Y:S01]  /*4040*/  F2F.F16.F32 R39, R39 ;  /* 0x0000002700277304 */ /* 0x000e220000200800 */
[----:B------:R-:W-:Y:S01]  /*4050*/  FMNMX R37, |R28|, R37, !PT ;  /* 0x000000251c257209 */ /* 0x000fe20007800200 */
[----:B------:R-:W-:Y:S01]  /*4060*/  FFMA R55, R18, -1.4426950216293334961, -R55 ;  /* 0xbfb8aa3b12377823 */ /* 0x000fe20000000837 */
[----:B------:R-:W-:Y:S01]  /*4070*/  FMUL R33, R14, R33 ;  /* 0x000000210e217220 */ /* 0x000fe20000400000 */
[----:B------:R-:W-:Y:S01]  /*4080*/  @!P0 LEA R10, P1, R52, UR12, 0x2 ;  /* 0x0000000c340a8c11 */ /* 0x000fe2000f8210ff */
[----:B------:R-:W-:Y:S01]  /*4090*/  BSSY.RECONVERGENT B0, `(.L_x_18621) ;  /* 0x000002f000007945 */ /* 0x000fe20003800200 */
[----:B------:R-:W-:Y:S01]  /*40a0*/  FFMA R55, R18, -1.925963033500011079e-08, R55 ;  /* 0xb2a5706012377823 */ /* 0x000fe20000000037 */
[----:B------:R-:W-:Y:S01]  /*40b0*/  IADD3 R36, P3, PT, R44, UR29, RZ ;  /* 0x0000001d2c247c10 */ /* 0x000fe2000ff7e0ff */
[----:B------:R-:W1:Y:S01]  /*40c0*/  F2F.F16.F32 R15, R15 ;  /* 0x0000000f000f7304 */ /* 0x000e620000200800 */
[----:B------:R-:W-:-:S02]  /*40d0*/  @!P0 LEA.HI.X R11, R52, UR9, R53, 0x2, P1 ;  /* 0x00000009340b8c11 */ /* 0x000fc400088f1435 */
[----:B0-----:R-:W-:-:S05]  /*40e0*/  @!P0 PRMT R17, R16, 0x5410, R39 ;  /* 0x0000541010118816 */ /* 0x001fca0000000027 */
[----:B------:R-:W0:Y:S01]  /*40f0*/  MUFU.EX2 R55, R55 ;  /* 0x0000003700377308 */ /* 0x000e220000000800 */
[----:B------:R2:W-:Y:S07]  /*4100*/  @!P0 STG.E desc[UR22][R10.64], R17 ;  /* 0x000000110a008986 */ /* 0x0005ee000c101916 */
[----:B------:R-:W3:Y:S01]  /*4110*/  F2F.F16.F32 R0, R0 ;  /* 0x0000000000007304 */ /* 0x000ee20000200800 */
[----:B--2---:R-:W-:Y:S01]  /*4120*/  FMUL R17, R30, UR20 ;  /* 0x000000141e117c20 */ /* 0x004fe20008400000 */
[----:B-1----:R-:W-:-:S04]  /*4130*/  IMAD.WIDE.U32 R10, R15, 0x10000, RZ ;  /* 0x000100000f0a7825 */ /* 0x002fc800078e00ff */
[----:B0-----:R-:W-:Y:S02]  /*4140*/  FFMA R12, R12, R55, 1 ;  /* 0x3f8000000c0c7423 */ /* 0x001fe40000000037 */
[----:B------:R-:W0:Y:S01]  /*4150*/  F2F.F16.F32 R26, R26 ;  /* 0x0000001a001a7304 */ /* 0x000e220000200800 */
[----:B------:R-:W-:Y:S02]  /*4160*/  FMNMX3 R30, |R29|, R37, |R30|, !PT ;  /* 0x000000251d1e7276 */ /* 0x000fe4000780061e */
[----:B------:R-:W-:Y:S01]  /*4170*/  LOP3.LUT R28, R10, R16, RZ, 0xfc, !PT ;  /* 0x000000100a1c7212 */ /* 0x000fe200078efcff */
[----:B------:R-:W-:Y:S01]  /*4180*/  VIADD R10, R12, 0x1800000 ;  /* 0x018000000c0a7836 */ /* 0x000fe20000000000 */
[----:B---3--:R-:W-:Y:S01]  /*4190*/  SHF.L.U32 R27, R0, 0x10, RZ ;  /* 0x00000010001b7819 */ /* 0x008fe200000006ff */
[C---:B------:R-:W-:Y:S01]  /*41a0*/  FMUL R16, R31.reuse, UR20 ;  /* 0x000000141f107c20 */ /* 0x040fe20008400000 */
[----:B------:R-:W-:Y:S01]  /*41b0*/  FMNMX R34, |R31|, R30, !PT ;  /* 0x0000001e1f227209 */ /* 0x000fe20007800200 */
[----:B------:R-:W1:Y:S01]  /*41c0*/  F2F.F16.F32 R17, R17 ;  /* 0x0000001100117304 */ /* 0x000e620000200800 */
[----:B------:R-:W-:-:S02]  /*41d0*/  LOP3.LUT R10, R10, 0x7f800000, RZ, 0xc0, !PT ;  /* 0x7f8000000a0a7812 */ /* 0x000fc400078ec0ff */
[----:B------:R-:W-:Y:S02]  /*41e0*/  FMNMX3 R32, |R32|, R34, |R33|, !PT ;  /* 0x0000002220207276 */ /* 0x000fe40007800621 */
[----:B------:R-:W-:Y:S02]  /*41f0*/  ISETP.GT.U32.AND P1, PT, R10, 0x1ffffff, PT ;  /* 0x01ffffff0a00780c */ /* 0x000fe40003f24070 */
[----:B0-----:R-:W-:Y:S01]  /*4200*/  @!P0 PRMT R31, R15, 0x5410, R26 ;  /* 0x000054100f1f8816 */ /* 0x001fe2000000001a */
[----:B------:R-:W0:Y:S01]  /*4210*/  F2F.F16.F32 R16, R16 ;  /* 0x0000001000107304 */ /* 0x000e220000200800 */
[----:B-1----:R-:W-:Y:S01]  /*4220*/  LOP3.LUT R29, R27, R11, R17, 0xfe, !PT ;  /* 0x0000000b1b1d7212 */ /* 0x002fe200078efe11 */
[----:B------:R-:W-:Y:S01]  /*4230*/  FMUL R27, R33, UR20 ;  /* 0x00000014211b7c20 */ /* 0x000fe20008400000 */
[----:B------:R-:W-:-:S04]  /*4240*/  @!P0 IADD3 R11, P2, PT, R52, UR27, RZ ;  /* 0x0000001b340b8c10 */ /* 0x000fc8000ff5e0ff */
[----:B------:R-:W-:Y:S01]  /*4250*/  @!P0 IADD3.X R14, PT, PT, R53, UR28, RZ, P2, !PT ;  /* 0x0000001c350e8c10 */ /* 0x000fe200097fe4ff */
[----:B------:R-:W1:Y:S01]  /*4260*/  F2F.F16.F32 R27, R27 ;  /* 0x0000001b001b7304 */ /* 0x000e620000200800 */
        /* <DEDUP_REMOVED lines=17> */
.L_x_18622:
[----:B------:R-:W-:Y:S05]  /*4380*/  BSYNC.RECONVERGENT B0 ;  /* 0x0000000000007941 */ /* 0x000fea0003800200 */
.L_x_18621:
        /* <DEDUP_REMOVED lines=10> */
.L_x_18624:
[----:B------:R-:W-:Y:S05]  /*4430*/  BSYNC.RECONVERGENT B0 ;  /* 0x0000000000007941 */ /* 0x000fea0003800200 */
.L_x_18623:
[----:B------:R-:W-:Y:S01]  /*4440*/  BSSY.RECONVERGENT B1, `(.L_x_18625) ;  /* 0x000000c000017945 */ /* 0x000fe20003800200 */
[----:B--2---:R-:W-:Y:S02]  /*4450*/  LOP3.LUT R31, R14, R15, RZ, 0xfc, !PT ;  /* 0x0000000f0e1f7212 */ /* 0x004fe400078efcff */
[----:B------:R-:W-:Y:S01]  /*4460*/  IADD3.X R37, PT, PT, R45, UR30, RZ, P3, !PT ;  /* 0x0000001e2d257c10 */ /* 0x000fe20009ffe4ff */
[----:B------:R-:W-:Y:S06]  /*4470*/  @P1 BRA `(.L_x_18626) ;  /* 0x0000000000101947 */ /* 0x000fec0003800000 */
[----:B------:R-:W-:Y:S01]  /*4480*/  IMAD.MOV.U32 R0, RZ, RZ, R12 ;  /* 0x000000ffff007224 */ /* 0x000fe200078e000c */
[----:B01----:R-:W-:-:S07]  /*4490*/  MOV R10, 0x44b0 ;  /* 0x000044b0000a7802 */ /* 0x003fce0000000f00 */
[----:B-----5:R-:W-:Y:S05]  /*44a0*/  CALL.REL.NOINC `($__internal_507_$__cuda_sm20_rcp_rn_f32_slowpath) ;  /* 0x00000028002c7944 */ /* 0x020fea0003c00000 */
[----:B------:R-:W-:Y:S05]  /*44b0*/  BRA `(.L_x_18627) ;  /* 0x0000000000107947 */ /* 0x000fea0003800000 */
.L_x_18626:
[----:B01----:R-:W0:Y:S02]  /*44c0*/  MUFU.RCP R11, R12 ;  /* 0x0000000c000b7308 */ /* 0x003e240000001000 */
[----:B0-----:R-:W-:-:S04]  /*44d0*/  FFMA R0, R12, R11, -1 ;  /* 0xbf8000000c007423 */ /* 0x001fc8000000000b */
[----:B------:R-:W-:-:S04]  /*44e0*/  FADD.FTZ R0, -R0, -RZ ;  /* 0x800000ff00007221 */ /* 0x000fc80000010100 */
[----:B------:R-:W-:-:S07]  /*44f0*/  FFMA R14, R11, R0, R11 ;  /* 0x000000000b0e7223 */ /* 0x000fce000000000b */
.L_x_18627:
[----:B------:R-:W-:Y:S05]  /*4500*/  BSYNC.RECONVERGENT B1 ;  /* 0x0000000000017941 */ /* 0x000fea0003800200 */
.L_x_18625:
        /* <DEDUP_REMOVED lines=20> */
.L_x_18629:
[----:B------:R-:W0:Y:S02]  /*4650*/  MUFU.RCP R14, R15 ;  /* 0x0000000f000e7308 */ /* 0x000e240000001000 */
[----:B0-----:R-:W-:-:S04]  /*4660*/  FFMA R0, R15, R14, -1 ;  /* 0xbf8000000f007423 */ /* 0x001fc8000000000e */
[----:B------:R-:W-:-:S04]  /*4670*/  FADD.FTZ R11, -R0, -RZ ;  /* 0x800000ff000b7221 */ /* 0x000fc80000010100 */
[----:B------:R-:W-:-:S07]  /*4680*/  FFMA R14, R14, R11, R14 ;  /* 0x0000000b0e0e7223 */ /* 0x000fce000000000e */
.L_x_18630:
[----:B------:R-:W-:Y:S05]  /*4690*/  BSYNC.RECONVERGENT B1 ;  /* 0x0000000000017941 */ /* 0x000fea0003800200 */
.L_x_18628:
        /* <DEDUP_REMOVED lines=20> */
.L_x_18632:
[----:B------:R-:W0:Y:S02]  /*47e0*/  MUFU.RCP R14, R15 ;  /* 0x0000000f000e7308 */ /* 0x000e240000001000 */
[----:B0-----:R-:W-:-:S04]  /*47f0*/  FFMA R0, R15, R14, -1 ;  /* 0xbf8000000f007423 */ /* 0x001fc8000000000e */
[----:B------:R-:W-:-:S04]  /*4800*/  FADD.FTZ R11, -R0, -RZ ;  /* 0x800000ff000b7221 */ /* 0x000fc80000010100 */
[----:B------:R-:W-:-:S07]  /*4810*/  FFMA R14, R14, R11, R14 ;  /* 0x0000000b0e0e7223 */ /* 0x000fce000000000e */
.L_x_18633:
[----:B------:R-:W-:Y:S05]  /*4820*/  BSYNC.RECONVERGENT B1 ;  /* 0x0000000000017941 */ /* 0x000fea0003800200 */
.L_x_18631:
        /* <DEDUP_REMOVED lines=20> */
.L_x_18635:
[----:B------:R-:W0:Y:S02]  /*4970*/  MUFU.RCP R14, R15 ;  /* 0x0000000f000e7308 */ /* 0x000e240000001000 */
[----:B0-----:R-:W-:-:S04]  /*4980*/  FFMA R0, R15, R14, -1 ;  /* 0xbf8000000f007423 */ /* 0x001fc8000000000e */
[----:B------:R-:W-:-:S04]  /*4990*/  FADD.FTZ R11, -R0, -RZ ;  /* 0x800000ff000b7221 */ /* 0x000fc80000010100 */
[----:B------:R-:W-:-:S07]  /*49a0*/  FFMA R14, R14, R11, R14 ;  /* 0x0000000b0e0e7223 */ /* 0x000fce000000000e */
.L_x_18636:
[----:B------:R-:W-:Y:S05]  /*49b0*/  BSYNC.RECONVERGENT B1 ;  /* 0x0000000000017941 */ /* 0x000fea0003800200 */
.L_x_18634:
        /* <DEDUP_REMOVED lines=20> */
.L_x_18638:
[----:B------:R-:W0:Y:S02]  /*4b00*/  MUFU.RCP R14, R15 ;  /* 0x0000000f000e7308 */ /* 0x000e240000001000 */
[----:B0-----:R-:W-:-:S04]  /*4b10*/  FFMA R0, R15, R14, -1 ;  /* 0xbf8000000f007423 */ /* 0x001fc8000000000e */
[----:B------:R-:W-:-:S04]  /*4b20*/  FADD.FTZ R11, -R0, -RZ ;  /* 0x800000ff000b7221 */ /* 0x000fc80000010100 */
[----:B------:R-:W-:-:S07]  /*4b30*/  FFMA R14, R14, R11, R14 ;  /* 0x0000000b0e0e7223 */ /* 0x000fce000000000e */
.L_x_18639:
[----:B------:R-:W-:Y:S05]  /*4b40*/  BSYNC.RECONVERGENT B1 ;  /* 0x0000000000017941 */ /* 0x000fea0003800200 */
.L_x_18637:
        /* <DEDUP_REMOVED lines=20> */
.L_x_18641:
[----:B------:R-:W0:Y:S02]  /*4c90*/  MUFU.RCP R14, R15 ;  /* 0x0000000f000e7308 */ /* 0x000e240000001000 */
[----:B0-----:R-:W-:-:S04]  /*4ca0*/  FFMA R0, R15, R14, -1 ;  /* 0xbf8000000f007423 */ /* 0x001fc8000000000e */
[----:B------:R-:W-:-:S04]  /*4cb0*/  FADD.FTZ R11, -R0, -RZ ;  /* 0x800000ff000b7221 */ /* 0x000fc80000010100 */
[----:B------:R-:W-:-:S07]  /*4cc0*/  FFMA R14, R14, R11, R14 ;  /* 0x0000000b0e0e7223 */ /* 0x000fce000000000e */
.L_x_18642:
[----:B------:R-:W-:Y:S05]  /*4cd0*/  BSYNC.RECONVERGENT B1 ;  /* 0x0000000000017941 */ /* 0x000fea0003800200 */
.L_x_18640:
        /* <DEDUP_REMOVED lines=20> */
.L_x_18644:
[----:B------:R-:W0:Y:S02]  /*4e20*/  MUFU.RCP R14, R15 ;  /* 0x0000000f000e7308 */ /* 0x000e240000001000 */
[----:B0-----:R-:W-:-:S04]  /*4e30*/  FFMA R0, R15, R14, -1 ;  /* 0xbf8000000f007423 */ /* 0x001fc8000000000e */
[----:B------:R-:W-:-:S04]  /*4e40*/  FADD.FTZ R11, -R0, -RZ ;  /* 0x800000ff000b7221 */ /* 0x000fc80000010100 */
[----:B------:R-:W-:-:S07]  /*4e50*/  FFMA R14, R14, R11, R14 ;  /* 0x0000000b0e0e7223 */ /* 0x000fce000000000e */
.L_x_18645:
[----:B------:R-:W-:Y:S05]  /*4e60*/  BSYNC.RECONVERGENT B1 ;  /* 0x0000000000017941 */ /* 0x000fea0003800200 */
.L_x_18643:
        /* <DEDUP_REMOVED lines=19> */
[----:B------:R-:W-:Y:S01]  /*4fa0*/  MOV R16, R14 ;  /* 0x0000000e00107202 */ /* 0x000fe20000000f00 */
[----:B------:R-:W-:Y:S06]  /*4fb0*/  BRA `(.L_x_18648) ;  /* 0x0000000000107947 */ /* 0x000fec0003800000 */
.L_x_18647:
[----:B------:R-:W0:Y:S02]  /*4fc0*/  MUFU.RCP R16, R15 ;  /* 0x0000000f00107308 */ /* 0x000e240000001000 */
[----:B0-----:R-:W-:-:S04]  /*4fd0*/  FFMA R0, R15, R16, -1 ;  /* 0xbf8000000f007423 */ /* 0x001fc80000000010 */
[----:B------:R-:W-:-:S04]  /*4fe0*/  FADD.FTZ R11, -R0, -RZ ;  /* 0x800000ff000b7221 */ /* 0x000fc80000010100 */
[----:B------:R-:W-:-:S07]  /*4ff0*/  FFMA R16, R16, R11, R16 ;  /* 0x0000000b10107223 */ /* 0x000fce0000000010 */
.L_x_18648:
[----:B------:R-:W-:Y:S05]  /*5000*/  BSYNC.RECONVERGENT B1 ;  /* 0x0000000000017941 */ /* 0x000fea0003800200 */
.L_x_18646:
[----:B------:R-:W0:Y:S01]  /*5010*/  S2R R15, SR_CgaCtaId ;  /* 0x00000000000f7919 */ /* 0x000e220000008800 */
[----:B------:R-:W-:Y:S01]  /*5020*/  FMUL R14, R20, UR20 ;  /* 0x00000014140e7c20 */ /* 0x000fe20008400000 */
[----:B------:R-:W-:Y:S01]  /*5030*/  FMUL R12, R24, UR20 ;  /* 0x00000014180c7c20 */ /* 0x000fe20008400000 */
[----:B------:R-:W-:Y:S01]  /*5040*/  FMUL R45, R22, UR20 ;  /* 0x00000014162d7c20 */ /* 0x000fe20008400000 */
[----:B------:R-:W-:Y:S01]  /*5050*/  ISETP.GE.U32.AND P0, PT, R43, UR7, PT ;  /* 0x000000072b007c0c */ /* 0x000fe2000bf06070 */
[----:B------:R-:W-:Y:S01]  /*5060*/  FMUL R53, R27, UR20 ;  /* 0x000000141b357c20 */ /* 0x000fe20008400000 */
[----:B------:R-:W-:Y:S01]  /*5070*/  MOV R0, 0x400 ;  /* 0x0000040000007802 */ /* 0x000fe20000000f00 */
[----:B------:R-:W1:Y:S01]  /*5080*/  F2F.F16.F32 R14, R14 ;  /* 0x0000000e000e7304 */ /* 0x000e620000200800 */
[----:B------:R-:W-:Y:S01]  /*5090*/  LOP3.LUT R39, RZ, R7, RZ, 0x33, !PT ;  /* 0x00000007ff277212 */ /* 0x000fe200078e33ff */
[----:B------:R-:W-:Y:S01]  /*50a0*/  FMUL R34, R19, UR20 ;  /* 0x0000001413227c20 */ /* 0x000fe20008400000 */
[----:B------:R-:W-:Y:S01]  /*50b0*/  ISETP.GE.U32.OR P0, PT, R13, UR14, P0 ;  /* 0x0000000e0d007c0c */ /* 0x000fe20008706470 */
[----:B------:R-:W-:Y:S01]  /*50c0*/  VIADD R0, R0, 0x20 ;  /* 0x0000002000007836 */ /* 0x000fe20000000000 */
[-C--:B------:R-:W-:Y:S01]  /*50d0*/  IADD3 R13, PT, PT, R39, R8.reuse, RZ ;  /* 0x00000008270d7210 */ /* 0x080fe20007ffe0ff */
[----:B------:R-:W-:Y:S01]  /*50e0*/  FMUL R25, R16, R25 ;  /* 0x0000001910197220 */ /* 0x000fe20000400000 */
[-C--:B------:R-:W-:Y:S01]  /*50f0*/  IADD3 R35, PT, PT, -R35, R8.reuse, RZ ;  /* 0x0000000823237210 */ /* 0x080fe20007ffe1ff */
[----:B------:R-:W2:Y:S01]  /*5100*/  F2F.F16.F32 R12, R12 ;  /* 0x0000000c000c7304 */ /* 0x000ea20000200800 */
[----:B------:R-:W-:Y:S01]  /*5110*/  IADD3 R43, PT, PT, -R43, R8, RZ ;  /* 0x000000082b2b7210 */ /* 0x000fe20007ffe1ff */
[----:B------:R-:W-:Y:S01]  /*5120*/  IMAD.SHL.U32 R13, R13, 0x8, RZ ;  /* 0x000000080d0d7824 */ /* 0x000fe200078e00ff */
[----:B------:R-:W-:Y:S01]  /*5130*/  FMNMX3 R27, |R27|, R32, |R19|, !PT ;  /* 0x000000201b1b7276 */ /* 0x000fe20007800613 */
[----:B------:R-:W-:Y:S01]  /*5140*/  IMAD.SHL.U32 R35, R35, 0x8, RZ ;  /* 0x0000000823237824 */ /* 0x000fe200078e00ff */
[----:B------:R-:W-:Y:S01]  /*5150*/  SHF.L.U32 R43, R43, 0x3, RZ ;  /* 0x000000032b2b7819 */ /* 0x000fe200000006ff */
[----:B------:R-:W-:Y:S01]  /*5160*/  BSSY.RECONVERGENT B0, `(.L_x_18649) ;  /* 0x000002f000007945 */ /* 0x000fe20003800200 */
[----:B-1----:R-:W-:Y:S01]  /*5170*/  IMAD.WIDE.U32 R10, R14, 0x10000, RZ ;  /* 0x000100000e0a7825 */ /* 0x002fe200078e00ff */
[----:B------:R-:W1:Y:S01]  /*5180*/  F2F.F16.F32 R45, R45 ;  /* 0x0000002d002d7304 */ /* 0x000e620000200800 */
[----:B------:R-:W-:-:S02]  /*5190*/  LOP3.LUT R13, R13, 0xf8, RZ, 0xc0, !PT ;  /* 0x000000f80d0d7812 */ /* 0x000fc400078ec0ff */
[----:B------:R-:W-:Y:S01]  /*51a0*/  FMUL R16, R25, UR20 ;  /* 0x0000001419107c20 */ /* 0x000fe20008400000 */
[----:B------:R-:W-:Y:S02]  /*51b0*/  LOP3.LUT R35, R35, 0xf8, RZ, 0xc0, !PT ;  /* 0x000000f823237812 */ /* 0x000fe400078ec0ff */
[----:B------:R-:W-:Y:S02]  /*51c0*/  LOP3.LUT R33, R43, 0xf8, RZ, 0xc0, !PT ;  /* 0x000000f82b217812 */ /* 0x000fe400078ec0ff */
[----:B--2---:R-:W-:Y:S01]  /*51d0*/  SHF.L.U32 R17, R12, 0x10, RZ ;  /* 0x000000100c117819 */ /* 0x004fe200000006ff */
[----:B------:R-:W2:Y:S01]  /*51e0*/  F2F.F16.F32 R53, R53 ;  /* 0x0000003500357304 */ /* 0x000ea20000200800 */
[----:B0-----:R-:W-:Y:S02]  /*51f0*/  LEA R15, R15, R0, 0x18 ;  /* 0x000000000f0f7211 */ /* 0x001fe400078ec0ff */
[C---:B------:R-:W-:Y:S02]  /*5200*/  @!P0 IADD3 R38, P2, PT, R36.reuse, UR27, RZ ;  /* 0x0000001b24268c10 */ /* 0x040fe4000ff5e0ff */
[----:B------:R-:W-:Y:S01]  /*5210*/  @!P0 LEA R18, P1, R36, UR12, 0x2 ;  /* 0x0000000c24128c11 */ /* 0x000fe2000f8210ff */
[----:B------:R-:W-:Y:S01]  /*5220*/  IMAD.IADD R0, R2, 0x1, R15 ;  /* 0x0000000102007824 */ /* 0x000fe200078e020f */
[----:B-1----:R-:W-:Y:S01]  /*5230*/  LOP3.LUT R11, R17, R11, R45, 0xfe, !PT ;  /* 0x0000000b110b7212 */ /* 0x002fe200078efe2d */
[----:B------:R-:W0:Y:S01]  /*5240*/  F2F.F16.F32 R34, R34 ;  /* 0x0000002200227304 */ /* 0x000e220000200800 */
        /* <DEDUP_REMOVED lines=8> */
[----:B------:R-:W1:Y:S01]  /*52d0*/  F2F.F16.F32 R35, R35 ;  /* 0x0000002300237304 */ /* 0x000e620000200800 */
        /* <DEDUP_REMOVED lines=12> */
[----:B------:R0:W1:Y:S01]  /*53a0*/  F2F.F16.F32 R28, R10 ;  /* 0x0000000a001c7304 */ /* 0x0000620000200800 */
        /* <DEDUP_REMOVED lines=10> */
.L_x_18650:
[----:B------:R-:W-:Y:S05]  /*5450*/  BSYNC.RECONVERGENT B0 ;  /* 0x0000000000007941 */ /* 0x000fea0003800200 */
.L_x_18649:
[----:B0-----:R0:W3:Y:S01]  /*5460*/  F2F.F16.F32 R27, R16 ;  /* 0x00000010001b7304 */ /* 0x0010e20000200800 */
        /* <DEDUP_REMOVED lines=10> */
.L_x_18652:
[----:B------:R-:W-:Y:S05]  /*5510*/  BSYNC.RECONVERGENT B0 ;  /* 0x0000000000007941 */ /* 0x000fea0003800200 */
.L_x_18651:
        /* <DEDUP_REMOVED lines=34> */
.L_x_18657:
        /* <DEDUP_REMOVED lines=48> */
.L_x_18656:
[----:B------:R-:W-:Y:S05]  /*5a40*/  BSYNC.RECONVERGENT B1 ;  /* 0x0000000000017941 */ /* 0x000fea0003800200 */
.L_x_18655:
        /* <DEDUP_REMOVED lines=35> */
.L_x_18654:
[----:B------:R-:W-:Y:S05]  /*5c80*/  BSYNC.RECONVERGENT B0 ;  /* 0x0000000000007941 */ /* 0x000fea0003800200 */
.L_x_18653:
        /* <DEDUP_REMOVED lines=25> */
.L_x_18662:
        /* <DEDUP_REMOVED lines=48> */
.L_x_18661:
[----:B------:R-:W-:Y:S05]  /*6120*/  BSYNC.RECONVERGENT B1 ;  /* 0x0000000000017941 */ /* 0x000fea0003800200 */
.L_x_18660:
        /* <DEDUP_REMOVED lines=35> */
.L_x_18659:
[----:B------:R-:W-:Y:S05]  /*6360*/  BSYNC.RECONVERGENT B0 ;  /* 0x0000000000007941 */ /* 0x000fea0003800200 */
.L_x_18658:
        /* <DEDUP_REMOVED lines=39> */
.L_x_18671:
[----:B------:R-:W-:Y:S02]  /*65e0*/  ISETP.NE.AND P0, PT, R8, RZ, PT ;  /* 0x000000ff0800720c */ /* 0x000fe40003f05270 */
[----:B--2---:R-:W-:-:S11]  /*65f0*/  FMNMX R5, R2, R5, !PT ;  /* 0x0000000502057209 */ /* 0x004fd60007800000 */
[----:B------:R-:W-:Y:S05]  /*6600*/  @P0 BRA `(.L_x_18664) ;  /* 0x0000000000080947 */ /* 0x000fea0003800000 */
[----:B-1----:R-:W1:Y:S02]  /*6610*/  LDC.64 R2, c[0x0][0x3a8] ;  /* 0x0000ea00ff027b82 */ /* 0x002e640000000a00 */
[----:B-1----:R2:W-:Y:S02]  /*6620*/  REDG.E.MAX.S32.STRONG.GPU desc[UR22][R2.64], R5 ;  /* 0x000000050200798e */ /* 0x0025e4000d12e316 */
.L_x_18664:
[----:B------:R-:W-:Y:S05]  /*6630*/  BSYNC B0 ;  /* 0x0000000000007941 */ /* 0x000fea0003800000 */
.L_x_18663:
        /* <DEDUP_REMOVED lines=11> */
[----:B0-2---:R-:W-:Y:S05]  /*66f0*/  CALL.REL.NOINC `($__internal_507_$__cuda_sm20_rcp_rn_f32_slowpath) ;  /* 0x0000000400987944 */ /* 0x005fea0003c00000 */
[----:B------:R-:W-:Y:S05]  /*6700*/  BRA `(.L_x_18667) ;  /* 0x0000000000147947 */ /* 0x000fea0003800000 */
.L_x_18666:
[----:B-1----:R-:W1:Y:S01]  /*6710*/  MUFU.RCP R14, UR20 ;  /* 0x00000014000e7d08 */ /* 0x002e620008001000 */
[----:B--2---:R-:W-:-:S05]  /*6720*/  MOV R3, UR20 ;  /* 0x0000001400037c02 */ /* 0x004fca0008000f00 */
[----:B-1----:R-:W-:-:S04]  /*6730*/  FFMA R0, R14, R3, -1 ;  /* 0xbf8000000e007423 */ /* 0x002fc80000000003 */
[----:B------:R-:W-:-:S04]  /*6740*/  FADD.FTZ R3, -R0, -RZ ;  /* 0x800000ff00037221 */ /* 0x000fc80000010100 */
[----:B------:R-:W-:-:S07]  /*6750*/  FFMA R14, R14, R3, R14 ;  /* 0x000000030e0e7223 */ /* 0x000fce000000000e */
.L_x_18667:
[----:B------:R-:W1:Y:S02]  /*6760*/  LDC.64 R2, c[0x0][0x3b0] ;  /* 0x0000ec00ff027b82 */ /* 0x000e640000000a00 */
[----:B-1----:R-:W-:Y:S01]  /*6770*/  STG.E desc[UR22][R2.64], R14 ;  /* 0x0000000e02007986 */ /* 0x002fe2000c101916 */
[----:B------:R-:W-:Y:S05]  /*6780*/  EXIT ;  /* 0x000000000000794d */ /* 0x000fea0003800000 */
.L_x_18665:
[----:B------:R-:W-:Y:S02]  /*6790*/  HFMA2 R9, -RZ, RZ, 0, 1.847743988037109375e-06 ;  /* 0x0000001fff097431 */ /* 0x000fe400000001ff */
[----:B------:R-:W-:Y:S02]  /*67a0*/  IMAD.MOV.U32 R7, RZ, RZ, 0x4 ;  /* 0x00000004ff077424 */ /* 0x000fe400078e00ff */
[----:B------:R-:W-:-:S07]  /*67b0*/  IMAD.MOV.U32 R4, RZ, RZ, -0x1 ;  /* 0xffffffffff047424 */ /* 0x000fce00078e00ff */
[----:B012---:R-:W-:Y:S05]  /*67c0*/  WARPSYNC.COLLECTIVE R4, `(.L_x_18668) ;  /* 0x0000000004087348 */ /* 0x007fea0003c00000 */
[----:B--2---:R2:W3:Y:S02]  /*67d0*/  SHFL.DOWN P0, R5, R0, R7, R9 ;  /* 0x0800000700057389 */ /* 0x0044e40000000009 */
[----:B0123--:R-:W-:Y:S05]  /*67e0*/  ENDCOLLECTIVE ;  /* 0x000000000000791b */ /* 0x00ffea0003800000 */
.L_x_18668:
[----:B------:R-:W-:Y:S01]  /*67f0*/  HFMA2 R7, -RZ, RZ, 0, 1.1920928955078125e-07 ;  /* 0x00000002ff077431 */ /* 0x000fe200000001ff */
[----:B------:R-:W-:-:S04]  /*6800*/  MOV R3, R5 ;  /* 0x0000000500037202 */ /* 0x000fc80000000f00 */
[----:B------:R-:W-:-:S05]  /*6810*/  FMNMX R3, R3, R0, !PT ;  /* 0x0000000003037209 */ /* 0x000fca0007800000 */
[----:B------:R-:W-:-:S07]  /*6820*/  IMAD.MOV.U32 R0, RZ, RZ, R3 ;  /* 0x000000ffff007224 */ /* 0x000fce00078e0003 */
[----:B------:R-:W-:Y:S05]  /*6830*/  WARPSYNC.COLLECTIVE R4, `(.L_x_18669) ;  /* 0x0000000004087348 */ /* 0x000fea0003c00000 */
[----:B------:R0:W1:Y:S02]  /*6840*/  SHFL.DOWN P0, R5, R0, R7, R9 ;  /* 0x0800000700057389 */ /* 0x0000640000000009 */
[----:B01----:R-:W-:Y:S05]  /*6850*/  ENDCOLLECTIVE ;  /* 0x000000000000791b */ /* 0x003fea0003800000 */
.L_x_18669:
[----:B------:R-:W-:Y:S02]  /*6860*/  IMAD.MOV.U32 R7, RZ, RZ, 0x1 ;  /* 0x00000001ff077424 */ /* 0x000fe400078e00ff */
[----:B------:R-:W-:-:S05]  /*6870*/  IMAD.MOV.U32 R2, RZ, RZ, R5 ;  /* 0x000000ffff027224 */ /* 0x000fca00078e0005 */
[----:B------:R-:W-:-:S04]  /*6880*/  FMNMX R2, R3, R2, !PT ;  /* 0x0000000203027209 */ /* 0x000fc80007800000 */
[----:B------:R-:W-:-:S07]  /*6890*/  MOV R0, R2 ;  /* 0x0000000200007202 */ /* 0x000fce0000000f00 */
[----:B------:R-:W-:Y:S05]  /*68a0*/  WARPSYNC.COLLECTIVE R4, `(.L_x_18670) ;  /* 0x0000000004087348 */ /* 0x000fea0003c00000 */
[----:B------:R0:W1:Y:S02]  /*68b0*/  SHFL.DOWN P0, R5, R0, R7, R9 ;  /* 0x0800000700057389 */ /* 0x0000640000000009 */
[----:B01----:R-:W-:Y:S05]  /*68c0*/  ENDCOLLECTIVE ;  /* 0x000000000000791b */ /* 0x003fea0003800000 */
.L_x_18670:
[----:B------:R-:W-:Y:S05]  /*68d0*/  BRA `(.L_x_18671) ;  /* 0xfffffffc00407947 */ /* 0x000fea000383ffff */
        .weak           $__internal_506_$__cuda_sm20_div_u64
        .type           $__internal_506_$__cuda_sm20_div_u64,@function
        .size           $__internal_506_$__cuda_sm20_div_u64,($__internal_507_$__cuda_sm20_rcp_rn_f32_slowpath - $__internal_506_$__cuda_sm20_div_u64)
$__internal_506_$__cuda_sm20_div_u64:
        /* <DEDUP_REMOVED lines=71> */
[----:B------:R-:W-:Y:S11]  /*6d50*/  RET.REL.NODEC R2 `(_ZN18transformer_engine6detail38cast_transpose_fused_kernel_notalignedILb0ELb0ELb1EfNS_16CTDBiasDActParamIff6__halffEELi2ELi4ENS_5EmptyEXadL_ZNS_4siluIffEET_T0_RKS5_EEEEvT3_mmm) ;  /* 0xffffff9002a87950 */ /* 0x000ff60003c3ffff */
        .weak           $__internal_507_$__cuda_sm20_rcp_rn_f32_slowpath
        .type           $__internal_507_$__cuda_sm20_rcp_rn_f32_slowpath,@function
        .size           $__internal_507_$__cuda_sm20_rcp_rn_f32_slowpath,(.L_x_29808 - $__internal_507_$__cuda_sm20_rcp_rn_f32_slowpath)
$__internal_507_$__cuda_sm20_rcp_rn_f32_slowpath:
        /* <DEDUP_REMOVED lines=15> */
.L_x_18673:
        /* <DEDUP_REMOVED lines=33> */
.L_x_18675:
[----:B------:R0:W1:Y:S02]  /*7060*/  MUFU.RCP R14, R0 ;  /* 0x00000000000e7308 */ /* 0x0000640000001000 */
.L_x_18674:
[----:B------:R-:W-:Y:S05]  /*7070*/  BSYNC B0 ;  /* 0x0000000000007941 */ /* 0x000fea0003800000 */
.L_x_18672:
[----:B------:R-:W-:-:S04]  /*7080*/  HFMA2 R11, -RZ, RZ, 0, 0 ;  /* 0x00000000ff0b7431 */ /* 0x000fc800000001ff */
[----:B01----:R-:W-:Y:S05]  /*7090*/  RET.REL.NODEC R10 `(_ZN18transformer_engine6detail38cast_transpose_fused_kernel_notalignedILb0ELb0ELb1EfNS_16CTDBiasDActParamIff6__halffEELi2ELi4ENS_5EmptyEXadL_ZNS_4siluIffEET_T0_RKS5_EEEEvT3_mmm) ;  /* 0xffffff8c0ad87950 */ /* 0x003fea0003c3ffff */
.L_x_18676:
        /* <DEDUP_REMOVED lines=14> */
.L_x_29808:


//--------------------- .text._ZN18transformer_engine6detail38cast_transpose_fused_kernel_notalignedILb0ELb0ELb1EfNS_16CTDBiasDActParamIffffEELi2ELi2ENS_5EmptyEXadL_ZNS_4siluIffEET_T0_RKS4_EEEEvT3_mmm --------------------------
	.section	.text._ZN18transformer_engine6detail38cast_transpose_fused_kernel_notalignedILb0ELb0ELb1EfNS_16CTDBiasDActParamIffffEELi2ELi2ENS_5EmptyEXadL_ZNS_4siluIffEET_T0_RKS4_EEEEvT3_mmm,"ax",@progbits
	.align	128
        .global         _ZN18transformer_engine6detail38cast_transpose_fused_kernel_notalignedILb0ELb0ELb1EfNS_16CTDBiasDActParamIffffEELi2ELi2ENS_5EmptyEXadL_ZNS_4siluIffEET_T0_RKS4_EEEEvT3_mmm
        .type           _ZN18transformer_engine6detail38cast_transpose_fused_kernel_notalignedILb0ELb0ELb1EfNS_16CTDBiasDActParamIffffEELi2ELi2ENS_5EmptyEXadL_ZNS_4siluIffEET_T0_RKS4_EEEEvT3_mmm,@function
        .size           _ZN18transformer_engine6detail38cast_transpose_fused_kernel_notalignedILb0ELb0ELb1EfNS_16CTDBiasDActParamIffffEELi2ELi2ENS_5EmptyEXadL_ZNS_4siluIffEET_T0_RKS4_EEEEvT3_mmm,(.L_x_29810 - _ZN18transformer_engine6detail38cast_transpose_fused_kernel_notalignedILb0ELb0ELb1EfNS_16CTDBiasDActParamIffffEELi2ELi2ENS_5EmptyEXadL_ZNS_4siluIffEET_T0_RKS4_EEEEvT3_mmm)
        .other          _ZN18transformer_engine6detail38cast_transpose_fused_kernel_notalignedILb0ELb0ELb1EfNS_16CTDBiasDActParamIffffEELi2ELi2ENS_5EmptyEXadL_ZNS_4siluIffEET_T0_RKS4_EEEEvT3_mmm,@"STO_CUDA_ENTRY STV_DEFAULT"
_ZN18transformer_engine6detail38cast_transpose_fused_kernel_notalignedILb0ELb0ELb1EfNS_16CTDBiasDActParamIffffEELi2ELi2ENS_5EmptyEXadL_ZNS_4siluIffEET_T0_RKS4_EEEEvT3_mmm:
.text._ZN18transformer_engine6detail38cast_transpose_fused_kernel_notalignedILb0ELb0ELb1EfNS_16CTDBiasDActParamIffffEELi2ELi2ENS_5EmptyEXadL_ZNS_4siluIffEET_T0_RKS4_EEEEvT3_mmm:
        /* <DEDUP_REMOVED lines=43> */
.L_x_18677:
[----:B------:R-:W-:-:S07]  /*02b0*/  MOV R3, 0x2d0 ;  /* 0x000002d000037802 */ /* 0x000fce0000000f00 */
[----:B------:R-:W-:Y:S05]  /*02c0*/  CALL.REL.NOINC `($__internal_508_$__cuda_sm20_div_u64) ;  /* 0x0000003c00807944 */ /* 0x000fea0003c00000 */
        /* <DEDUP_REMOVED lines=11> */
.L_x_18678:
[----:B------:R-:W0:Y:S01]  /*0380*/  LDCU.64 UR12, c[0x0][0x3d0] ;  /* 0x00007a00ff0c77ac */ /* 0x000e220008000a00 */
[C---:B------:R-:W-:Y:S01]  /*0390*/  IMAD.SHL.U32 R3, R12.reuse, 0x4, RZ ;  /* 0x000000040c037824 */ /* 0x040fe200078e00ff */
[----:B------:R-:W-:Y:S01]  /*03a0*/  CS2R R10, SRZ ;  /* 0x00000000000a7805 */ /* 0x000fe2000001ff00 */
[----:B------:R-:W-:Y:S01]  /*03b0*/  IMAD.SHL.U32 R12, R12, 0x8, RZ ;  /* 0x000000080c0c7824 */ /* 0x000fe200078e00ff */
[----:B------:R-:W1:Y:S01]  /*03c0*/  LDCU.64 UR24, c[0x0][0x3c8] ;  /* 0x00007900ff1877ac */ /* 0x000e620008000a00 */
[----:B------:R-:W-:Y:S01]  /*03d0*/  IMAD.IADD R4, R2, 0x1, -R3 ;  /* 0x0000000102047824 */ /* 0x000fe200078e0a03 */
[----:B------:R-:W-:Y:S02]  /*03e0*/  USHF.L.U64.HI UR10, UR4, 0x5, UR5 ;  /* 0x00000005040a7899 */ /* 0x000fe40008010205 */
[----:B------:R-:W-:Y:S02]  /*03f0*/  USHF.L.U64.HI UR14, UR19, 0x5, UR6 ;  /* 0x00000005130e7899 */ /* 0x000fe40008010206 */
[----:B------:R-:W-:Y:S01]  /*0400*/  LOP3.LUT R19, R4, 0x1f, RZ, 0xc0, !PT ;  /* 0x0000001f04137812 */ /* 0x000fe200078ec0ff */
[----:B------:R-:W2:Y:S01]  /*0410*/  LDCU.64 UR20, c[0x0][0x380] ;  /* 0x00007000ff1477ac */ /* 0x000ea20008000a00 */
[----:B------:R-:W-:-:S02]  /*0420*/  USHF.L.U32 UR18, UR19, 0x6, URZ ;  /* 0x0000000613127899 */ /* 0x000fc400080006ff */
[----:B0-----:R-:W-:Y:S02]  /*0430*/  USHF.R.U64 UR28, UR12, 0x1, UR13 ;  /* 0x000000010c1c7899 */ /* 0x001fe4000800120d */
[----:B------:R-:W-:Y:S02]  /*0440*/  USHF.R.U32.HI UR29, URZ, 0x1, UR13 ;  /* 0x00000001ff1d7899 */ /* 0x000fe4000801160d */
[----:B-1----:R-:W-:Y:S02]  /*0450*/  UIMAD UR11, UR5, UR24, URZ ;  /* 0x00000018050b72a4 */ /* 0x002fe4000f8e02ff */
[----:B------:R-:W-:Y:S02]  /*0460*/  USHF.R.U64 UR30, UR24, 0x1, UR25 ;  /* 0x00000001181e7899 */ /* 0x000fe40008001219 */
[----:B------:R-:W-:Y:S02]  /*0470*/  ULEA UR7, UP0, -UR4, UR28, 0x5 ;  /* 0x0000001c04077291 */ /* 0x000fe4000f8029ff */
[----:B------:R-:W-:-:S02]  /*0480*/  UIMAD UR17, UR4, UR25, UR11 ;  /* 0x00000019041172a4 */ /* 0x000fc4000f8e020b */
[----:B------:R-:W-:Y:S01]  /*0490*/  USHF.R.U32.HI UR31, URZ, 0x1, UR25 ;  /* 0x00000001ff1f7899 */ /* 0x000fe20008011619 */
[C---:B------:R-:W-:Y:S01]  /*04a0*/  IMAD.WIDE.U32 R32, R12.reuse, UR30, RZ ;  /* 0x0000001e0c207c25 */ /* 0x040fe2000f8e00ff */
[----:B------:R-:W-:Y:S02]  /*04b0*/  ULEA UR11, UP1, -UR19, UR30, 0x5 ;  /* 0x0000001e130b7291 */ /* 0x000fe4000f8229ff */
        /* <DEDUP_REMOVED lines=12> */
[----:B------:R-:W-:Y:S02]  /*0580*/  UIMAD.WIDE.U32 UR8, UR4, UR24, URZ ;  /* 0x00000018040872a5 */ /* 0x000fe4000f8e00ff */
[----:B------:R-:W-:Y:S01]  /*0590*/  ISETP.GE.U32.AND P0, PT, R3, UR23, PT ;  /* 0x0000001703007c0c */ /* 0x000fe2000bf06070 */
[----:B------:R-:W-:-:S02]  /*05a0*/  USHF.L.U64.HI UR15, UR19, 0x6, UR6 ;  /* 0x00000006130f7899 */ /* 0x000fc40008010206 */
[----:B------:R-:W-:Y:S01]  /*05b0*/  ULEA UR18, UP2, UR8, UR18, 0x6 ;  /* 0x0000001208127291 */ /* 0x000fe2000f8430ff */
[----:B------:R-:W-:Y:S01]  /*05c0*/  ISETP.LT.U32.AND P0, PT, R19, UR22, !P0 ;  /* 0x0000001613007c0c */ /* 0x000fe2000c701070 */
[----:B------:R-:W-:Y:S02]  /*05d0*/  UIADD3 UR7, UPT, UPT, UR9, UR17, URZ ;  /* 0x0000001109077290 */ /* 0x000fe4000fffe0ff */
[----:B------:R-:W-:Y:S02]  /*05e0*/  USHF.L.U32 UR17, UR18, 0x2, URZ ;  /* 0x0000000212117899 */ /* 0x000fe400080006ff */
[----:B------:R-:W-:Y:S01]  /*05f0*/  ULEA.HI.X UR8, UR8, UR15, UR7, 0x6, UP2 ;  /* 0x0000000f08087291 */ /* 0x000fe200090f3407 */
[----:B------:R-:W0:Y:S01]  /*0600*/  LDCU.64 UR26, c[0x0][0x358] ;  /* 0x00006b00ff1a77ac */ /* 0x000e220008000a00 */
[----:B--2---:R-:W-:Y:S02]  /*0610*/  UIADD3 UR20, UP0, UPT, UR17, UR20, URZ ;  /* 0x0000001411147290 */ /* 0x004fe4000ff1e0ff */
[----:B------:R-:W-:-:S07]  /*0620*/  USHF.L.U64.HI UR18, UR18, 0x2, UR8 ;  /* 0x0000000212127899 */ /* 0x000fce0008010208 */
[----:B------:R-:W1:Y:S01]  /*0630*/  LDCU.64 UR8, c[0x0][0x3a0] ;  /* 0x00007400ff0877ac */ /* 0x000e620008000a00 */
[----:B------:R-:W-:Y:S01]  /*0640*/  @P0 LEA R6, P1, R18, UR20, 0x3 ;  /* 0x0000001412060c11 */ /* 0x000fe2000f8218ff */
[----:B------:R-:W-:-:S06]  /*0650*/  UIADD3.X UR21, UPT, UPT, UR18, UR21, URZ, UP0, !UPT ;  /* 0x0000001512157290 */ /* 0x000fcc00087fe4ff */
[----:B------:R-:W-:-:S05]  /*0660*/  @P0 LEA.HI.X R7, R18, UR21, R13, 0x3, P1 ;  /* 0x0000001512070c11 */ /* 0x000fca00088f1c0d */
[----:B0-----:R0:W2:Y:S01]  /*0670*/  @P0 LDG.E.64 R10, desc[UR26][R6.64] ;  /* 0x0000001a060a0981 */ /* 0x0010a2000c1e1b00 */
[----:B------:R-:W-:Y:S01]  /*0680*/  VIADD R16, R4, 0xffffffff ;  /* 0xffffffff04107836 */ /* 0x000fe20000000000 */
[----:B------:R-:W-:Y:S01]  /*0690*/  ULOP3.LUT UR7, UR24, 0xfffffffe, URZ, 0xc0, !UPT ;  /* 0xfffffffe18077892 */ /* 0x000fe2000f8ec0ff */
[----:B-1----:R-:W-:Y:S01]  /*06a0*/  ISETP.NE.U32.AND P1, PT, RZ, UR8, PT ;  /* 0x00000008ff007c0c */ /* 0x002fe2000bf25070 */
[----:B------:R-:W-:Y:S02]  /*06b0*/  VIADD R5, R3, 0x1 ;  /* 0x0000000103057836 */ /* 0x000fe40000000000 */
[----:B------:R-:W-:Y:S02]  /*06c0*/  LOP3.LUT R16, R16, 0x1f, RZ, 0xc0, !PT ;  /* 0x0000001f10107812 */ /* 0x000fe400078ec0ff */
[----:B------:R-:W-:Y:S02]  /*06d0*/  ISETP.NE.AND.EX P1, PT, RZ, UR9, PT, P1 ;  /* 0x00000009ff007c0c */ /* 0x000fe4000bf25310 */
[----:B------:R-:W-:-:S02]  /*06e0*/  ISETP.GE.U32.AND P2, PT, R5, UR23, PT ;  /* 0x0000001705007c0c */ /* 0x000fc4000bf46070 */
[C---:B------:R-:W-:Y:S02]  /*06f0*/  IADD3 R32, P3, PT, R16.reuse, R32, RZ ;  /* 0x0000002010207210 */ /* 0x040fe40007f7e0ff */
[----:B------:R-:W-:Y:S02]  /*0700*/  ISETP.LT.U32.AND P2, PT, R16, UR22, !P2 ;  /* 0x0000001610007c0c */ /* 0x000fe4000d741070 */
[----:B0-----:R-:W-:Y:S01]  /*0710*/  MOV R7, UR30 ;  /* 0x0000001e00077c02 */ /* 0x001fe20008000f00 */
[----:B------:R-:W-:Y:S01]  /*0720*/  IMAD.X R33, RZ, RZ, R0, P3 ;  /* 0x000000ffff217224 */ /* 0x000fe200018e0600 */
[----:B------:R-:W-:-:S03]  /*0730*/  @P0 IADD3 R14, P3, PT, R18, UR30, RZ ;  /* 0x0000001e120e0c10 */ /* 0x000fc6000ff7e0ff */
[----:B------:R-:W0:Y:S01]  /*0740*/  @P1 LDC.64 R26, c[0x0][0x3a0] ;  /* 0x0000e800ff1a1b82 */ /* 0x000e220000000a00 */
[----:B------:R-:W-:Y:S01]  /*0750*/  IMAD.MOV.U32 R17, RZ, RZ, 0x3bbb989d ;  /* 0x3bbb989dff117424 */ /* 0x000fe200078e00ff */
[----:B------:R-:W-:Y:S02]  /*0760*/  @P0 IADD3.X R15, PT, PT, R13, UR31, RZ, P3, !PT ;  /* 0x0000001f0d0f0c10 */ /* 0x000fe40009ffe4ff */
[----:B------:R-:W-:Y:S02]  /*0770*/  @P0 LEA R22, P3, R14, UR20, 0x3 ;  /* 0x000000140e160c11 */ /* 0x000fe4000f8618ff */
[----:B------:R-:W-:Y:S01]  /*0780*/  VOTEU.ANY UP0, P2 ;  /* 0x0000000000ff7886 */ /* 0x000fe20001000100 */
[----:B------:R-:W-:Y:S01]  /*0790*/  @P2 IADD3 R8, P4, PT, R32, UR7, RZ ;  /* 0x0000000720082c10 */ /* 0x000fe2000ff9e0ff */
[----:B------:R-:W-:-:S03]  /*07a0*/  @P2 IMAD.WIDE.U32 R6, R7, 0x3, R32 ;  /* 0x0000000307062825 */ /* 0x000fc600078e0020 */
[----:B------:R-:W-:Y:S01]  /*07b0*/  @UP0 UIMAD UR8, UR31, 0x3, URZ ;  /* 0x000000031f0808a4 */ /* 0x000fe2000f8e02ff */
[----:B------:R-:W-:Y:S02]  /*07c0*/  @P2 IADD3.X R9, PT, PT, R33, UR25, RZ, P4, !PT ;  /* 0x0000001921092c10 */ /* 0x000fe4000a7fe4ff */
[----:B------:R-:W-:Y:S02]  /*07d0*/  @P2 LEA R20, P4, R8, UR20, 0x3 ;  /* 0x0000001408142c11 */ /* 0x000fe4000f8818ff */
[----:B------:R-:W-:Y:S01]  /*07e0*/  @P2 LEA R24, P5, R6, UR20, 0x3 ;  /* 0x0000001406182c11 */ /* 0x000fe2000f8a18ff */
[----:B------:R-:W-:Y:S01]  /*07f0*/  @P2 VIADD R7, R7, UR8 ;  /* 0x0000000807072c36 */ /* 0x000fe20008000000 */
[----:B------:R-:W-:Y:S02]  /*0800*/  @P2 LEA.HI.X R21, R8, UR21, R9, 0x3, P4 ;  /* 0x0000001508152c11 */ /* 0x000fe4000a0f1c09 */
[----:B------:R-:W-:Y:S02]  /*0810*/  CS2R R8, SRZ ;  /* 0x0000000000087805 */ /* 0x000fe4000001ff00 */
[----:B------:R-:W-:Y:S01]  /*0820*/  @P2 LEA.HI.X R25, R6, UR21, R7, 0x3, P5 ;  /* 0x0000001506192c11 */ /* 0x000fe2000a8f1c07 */
[----:B------:R-:W1:Y:S01]  /*0830*/  LDCU.128 UR8, c[0x0][0x390] ;  /* 0x00007200ff0877ac */ /* 0x000e620008000c00 */
[----:B0-----:R0:W3:Y:S01]  /*0840*/  @P1 LDG.E R0, desc[UR26][R26.64] ;  /* 0x0000001a1a001981 */ /* 0x0010e2000c1e1900 */
[----:B------:R-:W-:-:S02]  /*0850*/  @P0 LEA.HI.X R23, R14, UR21, R15, 0x3, P3 ;  /* 0x000000150e170c11 */ /* 0x000fc400098f1c0f */
[----:B------:R-:W-:Y:S01]  /*0860*/  CS2R R14, SRZ ;  /* 0x00000000000e7805 */ /* 0x000fe2000001ff00 */
[----:B------:R-:W-:Y:S01]  /*0870*/  UIMAD UR6, UR6, UR12, URZ ;  /* 0x0000000c060672a4 */ /* 0x000fe2000f8e02ff */
[----:B------:R-:W5:Y:S01]  /*0880*/  @P2 LDG.E.64 R8, desc[UR26][R24.64] ;  /* 0x0000001a18082981 */ /* 0x000f62000c1e1b00 */
[----:B------:R-:W-:-:S03]  /*0890*/  CS2R R6, SRZ ;  /* 0x0000000000067805 */ /* 0x000fc6000001ff00 */
[----:B------:R4:W5:Y:S01]  /*08a0*/  @P2 LDG.E.64 R14, desc[UR26][R20.64] ;  /* 0x0000001a140e2981 */ /* 0x000962000c1e1b00 */
[----:B0-----:R-:W-:Y:S01]  /*08b0*/  IMAD.MOV.U32 R26, RZ, RZ, 0x437c0000 ;  /* 0x437c0000ff1a7424 */ /* 0x001fe200078e00ff */
[----:B------:R-:W-:Y:S02]  /*08c0*/  UIMAD.WIDE.U32 UR14, UR19, UR12, URZ ;  /* 0x0000000c130e72a5 */ /* 0x000fe4000f8e00ff */
[----:B------:R0:W5:Y:S01]  /*08d0*/  @P0 LDG.E.64 R6, desc[UR26][R22.64] ;  /* 0x0000001a16060981 */ /* 0x000162000c1e1b00 */
[----:B------:R-:W-:Y:S02]  /*08e0*/  UIMAD UR12, UR19, UR13, UR6 ;  /* 0x0000000d130c72a4 */ /* 0x000fe4000f8e0206 */
[----:B------:R-:W-:Y:S02]  /*08f0*/  USHF.L.U32 UR6, UR14, 0x6, URZ ;  /* 0x000000060e067899 */ /* 0x000fe400080006ff */
[----:B------:R-:W-:Y:S02]  /*0900*/  UIADD3 UR12, UPT, UPT, UR15, UR12, URZ ;  /* 0x0000000c0f0c7290 */ /* 0x000fe4000fffe0ff */
[----:B------:R-:W-:-:S02]  /*0910*/  ULEA UR6, UP0, UR4, UR6, 0x6 ;  /* 0x0000000604067291 */ /* 0x000fc4000f8030ff */
[----:B------:R-:W-:Y:S02]  /*0920*/  USHF.L.U64.HI UR14, UR14, 0x6, UR12 ;  /* 0x000000060e0e7899 */ /* 0x000fe4000801020c */
[----:B-1----:R-:W-:Y:S02]  /*0930*/  UIADD3 UR8, UP1, UPT, UR17, UR8, URZ ;  /* 0x0000000811087290 */ /* 0x002fe4000ff3e0ff */
[----:B------:R-:W-:Y:S02]  /*0940*/  ULEA UR10, UP2, UR6, UR10, 0x2 ;  /* 0x0000000a060a7291 */ /* 0x000fe4000f8410ff */
[----:B------:R-:W-:Y:S01]  /*0950*/  ULEA.HI.X UR4, UR4, UR14, UR5, 0x6, UP0 ;  /* 0x0000000e04047291 */ /* 0x000fe200080f3405 */
        /* <DEDUP_REMOVED lines=8> */
[----:B------:R-:W-:-:S04]  /*09e0*/  FFMA R27, R10, -1.925963033500011079e-08, R27 ;  /* 0xb2a570600a1b7823 */ /* 0x000fc8000000001b */
[----:B------:R-:W4:Y:S01]  /*09f0*/  MUFU.EX2 R26, R27 ;  /* 0x0000001b001a7308 */ /* 0x000f220000000800 */
[----:B------:R-:W-:-:S04]  /*0a00*/  IMAD.SHL.U32 R17, R17, 0x800000, RZ ;  /* 0x0080000011117824 */ /* 0x000fc800078e00ff */
[----:B----4-:R-:W-:-:S05]  /*0a10*/  FFMA R21, R17, R26, 1 ;  /* 0x3f80000011157423 */ /* 0x010fca000000001a */
[----:B------:R-:W-:-:S04]  /*0a20*/  IADD3 R17, PT, PT, R21, 0x1800000, RZ ;  /* 0x0180000015117810 */ /* 0x000fc80007ffe0ff */
[----:B------:R-:W-:-:S04]  /*0a30*/  LOP3.LUT R17, R17, 0x7f800000, RZ, 0xc0, !PT ;  /* 0x7f80000011117812 */ /* 0x000fc800078ec0ff */
[----:B------:R-:W-:Y:S02]  /*0a40*/  ISETP.GT.U32.AND P0, PT, R17, 0x1ffffff, PT ;  /* 0x01ffffff1100780c */ /* 0x000fe40003f04070 */
[----:B---3--:R-:W-:-:S11]  /*0a50*/  @P1 R2UR UR13, R0 ;  /* 0x00000000000d12ca */ /* 0x008fd600000e0000 */
[----:B0-----:R-:W-:Y:S05]  /*0a60*/  @P0 BRA `(.L_x_18680) ;  /* 0x0000000000100947 */ /* 0x001fea0003800000 */
[----:B------:R-:W-:Y:S01]  /*0a70*/  IMAD.MOV.U32 R0, RZ, RZ, R21 ;  /* 0x000000ffff007224 */ /* 0x000fe200078e0015 */
[----:B------:R-:W-:-:S07]  /*0a80*/  MOV R22, 0xaa0 ;  /* 0x00000aa000167802 */ /* 0x000fce0000000f00 */
[----:B-----5:R-:W-:Y:S05]  /*0a90*/  CALL.REL.NOINC `($__internal_509_$__cuda_sm20_rcp_rn_f32_slowpath) ;  /* 0x0000003800ac7944 */ /* 0x020fea0003c00000 */
[----:B------:R-:W-:Y:S05]  /*0aa0*/  BRA `(.L_x_18681) ;  /* 0x0000000000107947 */ /* 0x000fea0003800000 */
.L_x_18680:
[----:B------:R-:W0:Y:S02]  /*0ab0*/  MUFU.RCP R0, R21 ;  /* 0x0000001500007308 */ /* 0x000e240000001000 */
[----:B0-----:R-:W-:-:S04]  /*0ac0*/  FFMA R17, R21, R0, -1 ;  /* 0xbf80000015117423 */ /* 0x001fc80000000000 */
[----:B------:R-:W-:-:S04]  /*0ad0*/  FADD.FTZ R17, -R17, -RZ ;  /* 0x800000ff11117221 */ /* 0x000fc80000010100 */
[----:B------:R-:W-:-:S07]  /*0ae0*/  FFMA R0, R0, R17, R0 ;  /* 0x0000001100007223 */ /* 0x000fce0000000000 */
.L_x_18681:
[----:B------:R-:W-:Y:S05]  /*0af0*/  BSYNC.RECONVERGENT B1 ;  /* 0x0000000000017941 */ /* 0x000fea0003800200 */
.L_x_18679:
        /* <DEDUP_REMOVED lines=18> */
[----:B-----5:R-:W-:Y:S05]  /*0c20*/  CALL.REL.NOINC `($__internal_509_$__cuda_sm20_rcp_rn_f32_slowpath) ;  /* 0x0000003800487944 */ /* 0x020fea0003c00000 */
[----:B------:R-:W-:Y:S05]  /*0c30*/  BRA `(.L_x_18684) ;  /* 0x0000000000107947 */ /* 0x000fea0003800000 */
.L_x_18683:
[----:B------:R-:W0:Y:S02]  /*0c40*/  MUFU.RCP R0, R23 ;  /* 0x0000001700007308 */ /* 0x000e240000001000 */
[----:B0-----:R-:W-:-:S04]  /*0c50*/  FFMA R10, R23, R0, -1 ;  /* 0xbf800000170a7423 */ /* 0x001fc80000000000 */
[----:B------:R-:W-:-:S04]  /*0c60*/  FADD.FTZ R21, -R10, -RZ ;  /* 0x800000ff0a157221 */ /* 0x000fc80000010100 */
[----:B------:R-:W-:-:S07]  /*0c70*/  FFMA R0, R0, R21, R0 ;  /* 0x0000001500007223 */ /* 0x000fce0000000000 */
.L_x_18684:
[----:B------:R-:W-:Y:S05]  /*0c80*/  BSYNC.RECONVERGENT B1 ;  /* 0x0000000000017941 */ /* 0x000fea0003800200 */
.L_x_18682:
[----:B------:R-:W-:Y:S01]  /*0c90*/  IMAD.MOV.U32 R21, RZ, RZ, 0x3bbb989d ;  /* 0x3bbb989dff157424 */ /* 0x000fe200078e00ff */
[----:B------:R-:W-:Y:S01]  /*0ca0*/  BSSY.RECONVERGENT B1, `(.L_x_18685) ;  /* 0x0000017000017945 */ /* 0x000fe20003800200 */
[----:B------:R-:W-:Y:S02]  /*0cb0*/  IMAD.MOV.U32 R23, RZ, RZ, 0x437c0000 ;  /* 0x437c0000ff177424 */ /* 0x000fe400078e00ff */
        /* <DEDUP_REMOVED lines=15> */
[----:B------:R-:W-:Y:S05]  /*0db0*/  CALL.REL.NOINC `($__internal_509_$__cuda_sm20_rcp_rn_f32_slowpath) ;  /* 0x0000003400e47944 */ /* 0x000fea0003c00000 */
[----:B------:R-:W-:Y:S05]  /*0dc0*/  BRA `(.L_x_18687) ;  /* 0x0000000000107947 */ /* 0x000fea0003800000 */
.L_x_18686:
[----:B------:R-:W0:Y:S02]  /*0dd0*/  MUFU.RCP R0, R23 ;  /* 0x0000001700007308 */ /* 0x000e240000001000 */
[----:B0-----:R-:W-:-:S04]  /*0de0*/  FFMA R10, R23, R0, -1 ;  /* 0xbf800000170a7423 */ /* 0x001fc80000000000 */
[----:B------:R-:W-:-:S04]  /*0df0*/  FADD.FTZ R11, -R10, -RZ ;  /* 0x800000ff0a0b7221 */ /* 0x000fc80000010100 */
[----:B------:R-:W-:-:S07]  /*0e00*/  FFMA R0, R0, R11, R0 ;  /* 0x0000000b00007223 */ /* 0x000fce0000000000 */
.L_x_18687:
[----:B------:R-:W-:Y:S05]  /*0e10*/  BSYNC.RECONVERGENT B1 ;  /* 0x0000000000017941 */ /* 0x000fea0003800200 */
.L_x_18685:
[----:B------:R-:W-:Y:S01]  /*0e20*/  IMAD.MOV.U32 R10, RZ, RZ, 0x3bbb989d ;  /* 0x3bbb989dff0a7424 */ /* 0x000fe200078e00ff */
        /* <DEDUP_REMOVED lines=19> */
.L_x_18689:
[----:B------:R-:W0:Y:S02]  /*0f60*/  MUFU.RCP R0, R21 ;  /* 0x0000001500007308 */ /* 0x000e240000001000 */
[----:B0-----:R-:W-:-:S04]  /*0f70*/  FFMA R6, R21, R0, -1 ;  /* 0xbf80000015067423 */ /* 0x001fc80000000000 */
[----:B------:R-:W-:-:S04]  /*0f80*/  FADD.FTZ R11, -R6, -RZ ;  /* 0x800000ff060b7221 */ /* 0x000fc80000010100 */
[----:B------:R-:W-:-:S07]  /*0f90*/  FFMA R0, R0, R11, R0 ;  /* 0x0000000b00007223 */ /* 0x000fce0000000000 */
.L_x_18690:
[----:B------:R-:W-:Y:S05]  /*0fa0*/  BSYNC.RECONVERGENT B1 ;  /* 0x0000000000017941 */ /* 0x000fea0003800200 */
.L_x_18688:
[----:B------:R-:W0:Y:S01]  /*0fb0*/  LDCU UR4, c[0x0][0x3cc] ;  /* 0x00007980ff0477ac */ /* 0x000e220008000800 */
[C---:B------:R-:W-:Y:S01]  /*0fc0*/  ISETP.GE.U32.AND P1, PT, R3.reuse, UR23, PT ;  /* 0x0000001703007c0c */ /* 0x040fe2000bf26070 */
[----:B------:R-:W-:Y:S02]  /*0fd0*/  VIADD R20, R4, 0x1e ;  /* 0x0000001e04147836 */ /* 0x000fe40000000000 */
[----:B------:R-:W-:Y:S01]  /*0fe0*/  FMUL R0, R0, R7 ;  /* 0x0000000700007220 */ /* 0x000fe20000400000 */
[----:B------:R-:W-:Y:S01]  /*0ff0*/  VIADD R26, R3, 0x2 ;  /* 0x00000002031a7836 */ /* 0x000fe20000000000 */
[----:B------:R-:W-:Y:S01]  /*1000*/  ISETP.GE.U32.OR P1, PT, R19, UR22, P1 ;  /* 0x0000001613007c0c */ /* 0x000fe20008f26470 */
[----:B------:R-:W-:Y:S01]  /*1010*/  IMAD.U32 R34, RZ, RZ, UR7 ;  /* 0x00000007ff227e24 */ /* 0x000fe2000f8e00ff */
[----:B------:R-:W-:Y:S01]  /*1020*/  LOP3.LUT R20, R20, 0x1f, RZ, 0xc0, !PT ;  /* 0x0000001f14147812 */ /* 0x000fe200078ec0ff */
[----:B------:R-:W-:Y:S01]  /*1030*/  IMAD R25, R12, UR31, RZ ;  /* 0x0000001f0c197c24 */ /* 0x000fe2000f8e02ff */
[----:B------:R-:W-:Y:S01]  /*1040*/  ISETP.GE.U32.AND P0, PT, R26, UR23, PT ;  /* 0x000000171a007c0c */ /* 0x000fe2000bf06070 */
[----:B------:R-:W-:Y:S01]  /*1050*/  FMUL R10, R17, UR13 ;  /* 0x0000000d110a7c20 */ /* 0x000fe20008400000 */
[----:B------:R-:W-:Y:S01]  /*1060*/  FMUL R11, R24, UR13 ;  /* 0x0000000d180b7c20 */ /* 0x000fe20008400000 */
[----:B------:R-:W-:Y:S01]  /*1070*/  IMAD.U32 R29, RZ, RZ, UR30 ;  /* 0x0000001eff1d7e24 */ /* 0x000fe2000f8e00ff */
[----:B------:R-:W-:-:S02]  /*1080*/  ISETP.LT.U32.AND P0, PT, R20, UR22, !P0 ;  /* 0x0000001614007c0c */ /* 0x000fc4000c701070 */
[----:B0-----:R-:W-:-:S03]  /*1090*/  MOV R35, UR4 ;  /* 0x0000000400237c02 */ /* 0x001fc60008000f00 */
[C---:B------:R-:W-:Y:S02]  /*10a0*/  @!P1 LEA R6, P2, R18.reuse, UR8, 0x3 ;  /* 0x0000000812069c11 */ /* 0x040fe4000f8418ff */
[----:B------:R-:W-:Y:S01]  /*10b0*/  @!P1 IADD3 R19, P3, PT, R18, UR30, RZ ;  /* 0x0000001e12139c10 */ /* 0x000fe2000ff7e0ff */
[----:B------:R-:W-:Y:S01]  /*10c0*/  IMAD.WIDE.U32 R34, R12, UR30, R34 ;  /* 0x0000001e0c227c25 */ /* 0x000fe2000f8e0022 */
[----:B------:R-:W-:-:S03]  /*10d0*/  @!P1 LEA.HI.X R7, R18, UR9, R13, 0x3, P2 ;  /* 0x0000000912079c11 */ /* 0x000fc600090f1c0d */
[----:B------:R-:W-:Y:S01]  /*10e0*/  FMUL R12, R27, UR13 ;  /* 0x0000000d1b0c7c20 */ /* 0x000fe20008400000 */
[----:B------:R-:W-:Y:S01]  /*10f0*/  @!P1 IADD3.X R22, PT, PT, R13, UR31, RZ, P3, !PT ;  /* 0x0000001f0d169c10 */ /* 0x000fe20009ffe4ff */
[----:B------:R-:W-:Y:S01]  /*1100*/  IMAD.IADD R25, R25, 0x1, R35 ;  /* 0x0000000119197824 */ /* 0x000fe200078e0223 */
[C---:B------:R-:W-:Y:S01]  /*1110*/  @!P1 LEA R18, P2, R19.reuse, UR8, 0x3 ;  /* 0x0000000813129c11 */ /* 0x040fe2000f8418ff */
[----:B------:R-:W-:Y:S01]  /*1120*/  FMUL R13, R0, UR13 ;  /* 0x0000000d000d7c20 */ /* 0x000fe20008400000 */
[----:B------:R0:W-:Y:S01]  /*1130*/  @!P1 STG.E.64 desc[UR26][R6.64], R10 ;  /* 0x0000000a06009986 */ /* 0x0001e2000c101b1a */
[----:B------:R-:W-:Y:S01]  /*1140*/  VOTEU.ANY UP0, P0 ;  /* 0x0000000000ff7886 */ /* 0x000fe20000000100 */
[----:B------:R-:W-:Y:S02]  /*1150*/  @!P1 LEA.HI.X R19, R19, UR9, R22, 0x3, P2 ;  /* 0x0000000913139c11 */ /* 0x000fe400090f1c16 */
[----:B------:R-:W-:Y:S02]  /*1160*/  @P0 IADD3 R22, P2, PT, R20, R34, RZ ;  /* 0x0000002214160210 */ /* 0x000fe40007f5e0ff */
[----:B------:R-:W-:Y:S01]  /*1170*/  @UP0 UIMAD UR5, UR31, 0x3, URZ ;  /* 0x000000031f0508a4 */ /* 0x000fe2000f8e02ff */
[----:B------:R1:W-:Y:S02]  /*1180*/  @!P1 STG.E.64 desc[UR26][R18.64], R12 ;  /* 0x0000000c12009986 */ /* 0x0003e4000c101b1a */
[----:B------:R-:W-:Y:S01]  /*1190*/  @P0 IMAD.X R23, RZ, RZ, R25, P2 ;  /* 0x000000ffff170224 */ /* 0x000fe200010e0619 */
[----:B------:R-:W-:-:S04]  /*11a0*/  @P0 IADD3 R21, P2, P3, R34, UR7, R20 ;  /* 0x0000000722150c10 */ /* 0x000fc8000fb5e014 */
[----:B------:R-:W-:Y:S01]  /*11b0*/  @P0 IADD3.X R30, PT, PT, R25, UR4, RZ, P2, P3 ;  /* 0x00000004191e0c10 */ /* 0x000fe200097e64ff */
[----:B0-----:R-:W-:Y:S01]  /*11c0*/  @P0 IMAD.WIDE.U32 R6, R29, 0x3, R22 ;  /* 0x000000031d060825 */ /* 0x001fe200078e0016 */
[----:B------:R-:W-:-:S03]  /*11d0*/  @P0 LEA R28, P1, R21, UR20, 0x3 ;  /* 0x00000014151c0c11 */ /* 0x000fc6000f8218ff */
[----:B------:R-:W-:Y:S01]  /*11e0*/  @P0 VIADD R7, R7, UR5 ;  /* 0x0000000507070c36 */ /* 0x000fe20008000000 */
[----:B------:R-:W-:Y:S01]  /*11f0*/  @P0 LEA.HI.X R29, R21, UR21, R30, 0x3, P1 ;  /* 0x00000015151d0c11 */ /* 0x000fe200088f1c1e */
[----:B------:R-:W-:Y:S02]  /*1200*/  HFMA2 R21, -RZ, RZ, 0.96630859375, -0.0022525787353515625 ;  /* 0x3bbb989dff157431 */ /* 0x000fe400000001ff */
[----:B------:R-:W-:Y:S01]  /*1210*/  IMAD.MOV.U32 R30, RZ, RZ, 0x437c0000 ;  /* 0x437c0000ff1e7424 */ /* 0x000fe200078e00ff */
[----:B-1----:R-:W-:Y:S02]  /*1220*/  CS2R R18, SRZ ;  /* 0x0000000000127805 */ /* 0x002fe4000001ff00 */
[----:B------:R-:W-:-:S04]  /*1230*/  @P0 LEA R22, P2, R6, UR20, 0x3 ;  /* 0x0000001406160c11 */ /* 0x000fc8000f8418ff */
[----:B------:R-:W-:Y:S01]  /*1240*/  @P0 LEA.HI.X R23, R6, UR21, R7, 0x3, P2 ;  /* 0x0000001506170c11 */ /* 0x000fe200090f1c07 */
[----:B------:R0:W5:Y:S01]  /*1250*/  @P0 LDG.E.64 R18, desc[UR26][R28.64] ;  /* 0x0000001a1c120981 */ /* 0x000162000c1e1b00 */
[----:B------:R-:W-:Y:S01]  /*1260*/  CS2R R6, SRZ ;  /* 0x0000000000067805 */ /* 0x000fe2000001ff00 */
[----:B------:R-:W-:-:S04]  /*1270*/  FFMA.SAT R21, R14, -R21, 0.5 ;  /* 0x3f0000000e157423 */ /* 0x000fc80000002815 */
[----:B------:R-:W-:Y:S01]  /*1280*/  FFMA.RM R21, R21, R30, 12582913 ;  /* 0x4b40000115157423 */ /* 0x000fe2000000401e */
[----:B------:R1:W5:Y:S03]  /*1290*/  @P0 LDG.E.64 R6, desc[UR26][R22.64] ;  /* 0x0000001a16060981 */ /* 0x000366000c1e1b00 */
        /* <DEDUP_REMOVED lines=8> */
[----:B------:R-:W-:Y:S02]  /*1320*/  ISETP.GT.U32.AND P0, PT, R21, 0x1ffffff, PT ;  /* 0x01ffffff1500780c */ /* 0x000fe40003f04070 */
[----:B------:R-:W-:Y:S01]  /*1330*/  IADD3 R21, P1, PT, R32, UR7, RZ ;  /* 0x0000000720157c10 */ /* 0x000fe2000ff3e0ff */
[----:B------:R-:W-:Y:S01]  /*1340*/  BSSY.RECONVERGENT B1, `(.L_x_18691) ;  /* 0x000000d000017945 */ /* 0x000fe20003800200 */
[----:B------:R-:W-:Y:S02]  /*1350*/  FMNMX3 R24, |R17|, RZ, |R24|, !PT ;  /* 0x000000ff11187276 */ /* 0x000fe40007800618 */
[----:B------:R-:W-:Y:S02]  /*1360*/  IADD3.X R17, PT, PT, R33, UR4, RZ, P1, !PT ;  /* 0x0000000421117c10 */ /* 0x000fe40008ffe4ff */
[----:B------:R-:W-:-:S05]  /*1370*/  FMNMX3 R24, |R27|, R24, |R0|, !PT ;  /* 0x000000181b187276 */ /* 0x000fca0007800600 */
[----:B-1----:R-:W-:Y:S05]  /*1380*/  @P0 BRA `(.L_x_18692) ;  /* 0x0000000000100947 */ /* 0x002fea0003800000 */
[----:B------:R-:W-:Y:S01]  /*1390*/  IMAD.MOV.U32 R0, RZ, RZ, R29 ;  /* 0x000000ffff007224 */ /* 0x000fe200078e001d */
[----:B------:R-:W-:-:S07]  /*13a0*/  MOV R22, 0x13c0 ;  /* 0x000013c000167802 */ /* 0x000fce0000000f00 */
[----:B-----5:R-:W-:Y:S05]  /*13b0*/  CALL.REL.NOINC `($__internal_509_$__cuda_sm20_rcp_rn_f32_slowpath) ;  /* 0x0000003000647944 */ /* 0x020fea0003c00000 */
[----:B------:R-:W-:Y:S05]  /*13c0*/  BRA `(.L_x_18693) ;  /* 0x0000000000107947 */ /* 0x000fea0003800000 */
.L_x_18692:
[----:B------:R-:W0:Y:S02]  /*13d0*/  MUFU.RCP R0, R29 ;  /* 0x0000001d00007308 */ /* 0x000e240000001000 */
[----:B0-----:R-:W-:-:S04]  /*13e0*/  FFMA R22, R29, R0, -1 ;  /* 0xbf8000001d167423 */ /* 0x001fc80000000000 */
[----:B------:R-:W-:-:S04]  /*13f0*/  FADD.FTZ R23, -R22, -RZ ;  /* 0x800000ff16177221 */ /* 0x000fc80000010100 */
[----:B------:R-:W-:-:S07]  /*1400*/  FFMA R0, R0, R23, R0 ;  /* 0x0000001700007223 */ /* 0x000fce0000000000 */
.L_x_18693:
[----:B------:R-:W-:Y:S05]  /*1410*/  BSYNC.RECONVERGENT B1 ;  /* 0x0000000000017941 */ /* 0x000fea0003800200 */
.L_x_18691:
        /* <DEDUP_REMOVED lines=18> */
[----:B-----5:R-:W-:Y:S05]  /*1540*/  CALL.REL.NOINC `($__internal_509_$__cuda_sm20_rcp_rn_f32_slowpath) ;  /* 0x0000003000007944 */ /* 0x020fea0003c00000 */
[----:B------:R-:W-:Y:S05]  /*1550*/  BRA `(.L_x_18696) ;  /* 0x0000000000107947 */ /* 0x000fea0003800000 */
.L_x_18695:
[----:B------:R-:W0:Y:S02]  /*1560*/  MUFU.RCP R0, R27 ;  /* 0x0000001b00007308 */ /* 0x000e240000001000 */
[----:B0-----:R-:W-:-:S04]  /*1570*/  FFMA R22, R27, R0, -1 ;  /* 0xbf8000001b167423 */ /* 0x001fc80000000000 */
[----:B------:R-:W-:-:S04]  /*1580*/  FADD.FTZ R23, -R22, -RZ ;  /* 0x800000ff16177221 */ /* 0x000fc80000010100 */
[----:B------:R-:W-:-:S07]  /*1590*/  FFMA R0, R0, R23, R0 ;  /* 0x0000001700007223 */ /* 0x000fce0000000000 */
.L_x_18696:
[----:B------:R-:W-:Y:S05]  /*15a0*/  BSYNC.RECONVERGENT B1 ;  /* 0x0000000000017941 */ /* 0x000fea0003800200 */
.L_x_18694:
        /* <DEDUP_REMOVED lines=20> */
.L_x_18698:
[----:B------:R-:W0:Y:S02]  /*16f0*/  MUFU.RCP R0, R27 ;  /* 0x0000001b00007308 */ /* 0x000e240000001000 */
[----:B0-----:R-:W-:-:S04]  /*1700*/  FFMA R22, R27, R0, -1 ;  /* 0xbf8000001b167423 */ /* 0x001fc80000000000 */
[----:B------:R-:W-:-:S04]  /*1710*/  FADD.FTZ R23, -R22, -RZ ;  /* 0x800000ff16177221 */ /* 0x000fc80000010100 */
[----:B------:R-:W-:-:S07]  /*1720*/  FFMA R0, R0, R23, R0 ;  /* 0x0000001700007223 */ /* 0x000fce0000000000 */
.L_x_18699:
[----:B------:R-:W-:Y:S05]  /*1730*/  BSYNC.RECONVERGENT B1 ;  /* 0x0000000000017941 */ /* 0x000fea0003800200 */
.L_x_18697:
        /* <DEDUP_REMOVED lines=20> */
.L_x_18701:
[----:B------:R-:W0:Y:S02]  /*1880*/  MUFU.RCP R0, R27 ;  /* 0x0000001b00007308 */ /* 0x000e240000001000 */
[----:B0-----:R-:W-:-:S04]  /*1890*/  FFMA R8, R27, R0, -1 ;  /* 0xbf8000001b087423 */ /* 0x001fc80000000000 */
[----:B------:R-:W-:-:S04]  /*18a0*/  FADD.FTZ R23, -R8, -RZ ;  /* 0x800000ff08177221 */ /* 0x000fc80000010100 */
[----:B------:R-:W-:-:S07]  /*18b0*/  FFMA R0, R0, R23, R0 ;  /* 0x0000001700007223 */ /* 0x000fce0000000000 */
.L_x_18702:
[----:B------:R-:W-:Y:S05]  /*18c0*/  BSYNC.RECONVERGENT B1 ;  /* 0x0000000000017941 */ /* 0x000fea0003800200 */
.L_x_18700:
[----:B------:R-:W-:Y:S01]  /*18d0*/  ISETP.GE.U32.AND P0, PT, R5, UR23, PT ;  /* 0x0000001705007c0c */ /* 0x000fe2000bf06070 */
[----:B------:R-:W0:Y:S01]  /*18e0*/  LDCU UR4, c[0x0][0x3cc] ;  /* 0x00007980ff0477ac */ /* 0x000e220008000800 */
[----:B------:R-:W-:Y:S01]  /*18f0*/  VIADD R27, R3, 0x3 ;  /* 0x00000003031b7836 */ /* 0x000fe20000000000 */
[----:B------:R-:W-:Y:S01]  /*1900*/  IADD3 R32, PT, PT, R4, 0x1d, RZ ;  /* 0x0000001d04207810 */ /* 0x000fe20007ffe0ff */
[----:B------:R-:W-:Y:S01]  /*1910*/  FMUL R0, R0, R9 ;  /* 0x0000000900007220 */ /* 0x000fe20000400000 */
[----:B------:R-:W-:Y:S02]  /*1920*/  ISETP.GE.U32.OR P0, PT, R16, UR22, P0 ;  /* 0x0000001610007c0c */ /* 0x000fe40008706470 */
[----:B------:R-:W-:Y:S02]  /*1930*/  LOP3.LUT R32, R32, 0x1f, RZ, 0xc0, !PT ;  /* 0x0000001f20207812 */ /* 0x000fe400078ec0ff */
[----:B------:R-:W-:Y:S02]  /*1940*/  ISETP.GE.U32.AND P1, PT, R27, UR23, PT ;  /* 0x000000171b007c0c */ /* 0x000fe4000bf26070 */
[----:B------:R-:W-:-:S02]  /*1950*/  IADD3 R34, P4, PT, R34, UR7, RZ ;  /* 0x0000000722227c10 */ /* 0x000fc4000ff9e0ff */
[----:B------:R-:W-:-:S05]  /*1960*/  ISETP.LT.U32.AND P1, PT, R32, UR22, !P1 ;  /* 0x0000001620007c0c */ /* 0x000fca000cf21070 */
[C---:B------:R-:W-:Y:S02]  /*1970*/  @!P0 IADD3 R16, P3, PT, R21.reuse, UR30, RZ ;  /* 0x0000001e15108c10 */ /* 0x040fe4000ff7e0ff */
[----:B------:R-:W-:Y:S02]  /*1980*/  @!P0 LEA R28, P2, R21, UR8, 0x3 ;  /* 0x00000008151c8c11 */ /* 0x000fe4000f8418ff */
[----:B------:R-:W-:Y:S02]  /*1990*/  @!P0 IADD3.X R23, PT, PT, R17, UR31, RZ, P3, !PT ;  /* 0x0000001f11178c10 */ /* 0x000fe40009ffe4ff */
[----:B------:R-:W-:Y:S02]  /*19a0*/  @!P0 LEA R8, P3, R16, UR8, 0x3 ;  /* 0x0000000810088c11 */ /* 0x000fe4000f8618ff */
[----:B------:R-:W-:Y:S01]  /*19b0*/  @!P0 LEA.HI.X R29, R21, UR9, R17, 0x3, P2 ;  /* 0x00000009151d8c11 */ /* 0x000fe200090f1c11 */
[----:B------:R-:W-:Y:S01]  /*19c0*/  FMUL R17, R0, UR13 ;  /* 0x0000000d00117c20 */ /* 0x000fe20008400000 */
[----:B0-----:R-:W-:Y:S01]  /*19d0*/  IADD3.X R22, PT, PT, R25, UR4, RZ, P4, !PT ;  /* 0x0000000419167c10 */ /* 0x001fe2000a7fe4ff */
[----:B------:R-:W-:Y:S01]  /*19e0*/  VOTEU.ANY UP0, P1 ;  /* 0x0000000000ff7886 */ /* 0x000fe20000800100 */
[----:B------:R-:W-:Y:S01]  /*19f0*/  IADD3 R38, P2, PT, R32, R34, RZ ;  /* 0x0000002220267210 */ /* 0x000fe20007f5e0ff */
[----:B------:R-:W-:Y:S01]  /*1a00*/  IMAD.U32 R25, RZ, RZ, UR30 ;  /* 0x0000001eff197e24 */ /* 0x000fe2000f8e00ff */
[C---:B------:R-:W-:Y:S01]  /*1a10*/  FMNMX3 R21, |R14|.reuse, R24, |R15|, !PT ;  /* 0x000000180e157276 */ /* 0x040fe2000780060f */
[----:B------:R-:W-:Y:S01]  /*1a20*/  FMUL R14, R14, UR13 ;  /* 0x0000000d0e0e7c20 */ /* 0x000fe20008400000 */
[----:B------:R-:W-:Y:S01]  /*1a30*/  @!P0 LEA.HI.X R9, R16, UR9, R23, 0x3, P3 ;  /* 0x0000000910098c11 */ /* 0x000fe200098f1c17 */
[----:B------:R-:W-:Y:S01]  /*1a40*/  FMUL R15, R15, UR13 ;  /* 0x0000000d0f0f7c20 */ /* 0x000fe20008400000 */
[----:B------:R-:W-:Y:S01]  /*1a50*/  FMUL R16, R33, UR13 ;  /* 0x0000000d21107c20 */ /* 0x000fe20008400000 */
[----:B------:R-:W-:Y:S01]  /*1a60*/  IMAD.X R39, RZ, RZ, R22, P2 ;  /* 0x000000ffff277224 */ /* 0x000fe200010e0616 */
[----:B------:R-:W-:-:S02]  /*1a70*/  @P1 IADD3 R23, P2, PT, R38, UR7, RZ ;  /* 0x0000000726171c10 */ /* 0x000fc4000ff5e0ff */
[----:B------:R0:W-:Y:S02]  /*1a80*/  @!P0 STG.E.64 desc[UR26][R28.64], R14 ;  /* 0x0000000e1c008986 */ /* 0x0001e4000c101b1a */
[----:B------:R-:W-:Y:S01]  /*1a90*/  @P1 IADD3.X R24, PT, PT, R39, UR4, RZ, P2, !PT ;  /* 0x0000000427181c10 */ /* 0x000fe200097fe4ff */
[----:B------:R-:W-:Y:S01]  /*1aa0*/  @UP0 UIMAD UR4, UR31, 0x3, URZ ;  /* 0x000000031f0408a4 */ /* 0x000fe2000f8e02ff */
[----:B------:R1:W-:Y:S01]  /*1ab0*/  @!P0 STG.E.64 desc[UR26][R8.64], R16 ;  /* 0x0000001008008986 */ /* 0x0003e2000c101b1a */
[C---:B0-----:R-:W-:Y:S02]  /*1ac0*/  @P1 LEA R28, P0, R23.reuse, UR20, 0x3 ;  /* 0x00000014171c1c11 */ /* 0x041fe4000f8018ff */
[----:B-1----:R-:W-:Y:S02]  /*1ad0*/  CS2R R8, SRZ ;  /* 0x0000000000087805 */ /* 0x002fe4000001ff00 */
[----:B------:R-:W-:Y:S01]  /*1ae0*/  @P1 LEA.HI.X R29, R23, UR21, R24, 0x3, P0 ;  /* 0x00000015171d1c11 */ /* 0x000fe200080f1c18 */
[----:B------:R-:W-:-:S04]  /*1af0*/  @P1 IMAD.WIDE.U32 R24, R25, 0x3, R38 ;  /* 0x0000000319181825 */ /* 0x000fc800078e0026 */
[----:B------:R0:W5:Y:S01]  /*1b00*/  @P1 LDG.E.64 R8, desc[UR26][R28.64] ;  /* 0x0000001a1c081981 */ /* 0x000162000c1e1b00 */
[----:B------:R-:W-:Y:S01]  /*1b10*/  @P1 VIADD R23, R25, UR4 ;  /* 0x0000000419171c36 */ /* 0x000fe20008000000 */
[----:B0-----:R-:W-:-:S04]  /*1b20*/  @P1 LEA R28, P0, R24, UR20, 0x3 ;  /* 0x00000014181c1c11 */ /* 0x001fc8000f8018ff */
[----:B------:R-:W-:Y:S01]  /*1b30*/  @P1 LEA.HI.X R29, R24, UR21, R23, 0x3, P0 ;  /* 0x00000015181d1c11 */ /* 0x000fe200080f1c17 */
[----:B------:R-:W-:Y:S02]  /*1b40*/  HFMA2 R23, -RZ, RZ, 0.96630859375, -0.0022525787353515625 ;  /* 0x3bbb989dff177431 */ /* 0x000fe400000001ff */
[----:B------:R-:W-:Y:S01]  /*1b50*/  IMAD.MOV.U32 R30, RZ, RZ, 0x437c0000 ;  /* 0x437c0000ff1e7424 */ /* 0x000fe200078e00ff */
[----:B------:R-:W-:-:S06]  /*1b60*/  CS2R R24, SRZ ;  /* 0x0000000000187805 */ /* 0x000fcc000001ff00 */
[----:B------:R0:W5:Y:S01]  /*1b70*/  @P1 LDG.E.64 R24, desc[UR26][R28.64] ;  /* 0x0000001a1c181981 */ /* 0x000162000c1e1b00 */
[----:B------:R-:W-:Y:S01]  /*1b80*/  IADD3 R34, P1, PT, R20, R34, RZ ;  /* 0x0000002214227210 */ /* 0x000fe20007f3e0ff */
[----:B-----5:R-:W-:Y:S01]  /*1b90*/  FFMA.SAT R23, R18, -R23, 0.5 ;  /* 0x3f00000012177423 */ /* 0x020fe20000002817 */
[----:B------:R-:W-:Y:S01]  /*1ba0*/  BSSY.RECONVERGENT B1, `(.L_x_18703) ;  /* 0x0000016000017945 */ /* 0x000fe20003800200 */
[----:B------:R-:W-:Y:S02]  /*1bb0*/  FMNMX3 R33, |R33|, R21, |R0|, !PT ;  /* 0x0000001521217276 */ /* 0x000fe40007800600 */
[----:B------:R-:W-:Y:S01]  /*1bc0*/  FFMA.RM R23, R23, R30, 12582913 ;  /* 0x4b40000117177423 */ /* 0x000fe2000000401e */
[----:B------:R-:W-:-:S03]  /*1bd0*/  IMAD.X R21, RZ, RZ, R22, P1 ;  /* 0x000000ffff157224 */ /* 0x000fc600008e0616 */
[C---:B------:R-:W-:Y:S01]  /*1be0*/  FADD R31, R23.reuse, -12583039 ;  /* 0xcb40007f171f7421 */ /* 0x040fe20000000000 */
[----:B------:R-:W-:-:S03]  /*1bf0*/  IMAD.SHL.U32 R23, R23, 0x800000, RZ ;  /* 0x0080000017177824 */ /* 0x000fc600078e00ff */
[----:B------:R-:W-:-:S04]  /*1c00*/  FFMA R31, R18, -1.4426950216293334961, -R31 ;  /* 0xbfb8aa3b121f7823 */ /* 0x000fc8000000081f */
[----:B------:R-:W-:-:S04]  /*1c10*/  FFMA R31, R18, -1.925963033500011079e-08, R31 ;  /* 0xb2a57060121f7823 */ /* 0x000fc8000000001f */
[----:B------:R-:W1:Y:S02]  /*1c20*/  MUFU.EX2 R30, R31 ;  /* 0x0000001f001e7308 */ /* 0x000e640000000800 */
[----:B-1----:R-:W-:-:S04]  /*1c30*/  FFMA R23, R23, R30, 1 ;  /* 0x3f80000017177423 */ /* 0x002fc8000000001e */
[----:B0-----:R-:W-:-:S05]  /*1c40*/  VIADD R28, R23, 0x1800000 ;  /* 0x01800000171c7836 */ /* 0x001fca0000000000 */
[----:B------:R-:W-:-:S04]  /*1c50*/  LOP3.LUT R28, R28, 0x7f800000, RZ, 0xc0, !PT ;  /* 0x7f8000001c1c7812 */ /* 0x000fc800078ec0ff */
[----:B------:R-:W-:-:S13]  /*1c60*/  ISETP.GT.U32.AND P0, PT, R28, 0x1ffffff, PT ;  /* 0x01ffffff1c00780c */ /* 0x000fda0003f04070 */
[----:B------:R-:W-:Y:S05]  /*1c70*/  @P0 BRA `(.L_x_18704) ;  /* 0x0000000000100947 */ /* 0x000fea0003800000 */
[----:B------:R-:W-:Y:S02]  /*1c80*/  MOV R0, R23 ;  /* 0x0000001700007202 */ /* 0x000fe40000000f00 */
[----:B------:R-:W-:-:S07]  /*1c90*/  MOV R22, 0x1cb0 ;  /* 0x00001cb000167802 */ /* 0x000fce0000000f00 */
[----:B------:R-:W-:Y:S05]  /*1ca0*/  CALL.REL.NOINC `($__internal_509_$__cuda_sm20_rcp_rn_f32_slowpath) ;  /* 0x0000002800287944 */ /* 0x000fea0003c00000 */
[----:B------:R-:W-:Y:S05]  /*1cb0*/  BRA `(.L_x_18705) ;  /* 0x0000000000107947 */ /* 0x000fea0003800000 */
.L_x_18704:
[----:B------:R-:W0:Y:S02]  /*1cc0*/  MUFU.RCP R0, R23 ;  /* 0x0000001700007308 */ /* 0x000e240000001000 */
[----:B0-----:R-:W-:-:S04]  /*1cd0*/  FFMA R22, R23, R0, -1 ;  /* 0xbf80000017167423 */ /* 0x001fc80000000000 */
[----:B------:R-:W-:-:S04]  /*1ce0*/  FADD.FTZ R29, -R22, -RZ ;  /* 0x800000ff161d7221 */ /* 0x000fc80000010100 */
[----:B------:R-:W-:-:S07]  /*1cf0*/  FFMA R0, R0, R29, R0 ;  /* 0x0000001d00007223 */ /* 0x000fce0000000000 */
.L_x_18705:
[----:B------:R-:W-:Y:S05]  /*1d00*/  BSYNC.RECONVERGENT B1 ;  /* 0x0000000000017941 */ /* 0x000fea0003800200 */
.L_x_18703:
        /* <DEDUP_REMOVED lines=20> */
.L_x_18707:
[----:B------:R-:W0:Y:S02]  /*1e50*/  MUFU.RCP R0, R29 ;  /* 0x0000001d00007308 */ /* 0x000e240000001000 */
[----:B0-----:R-:W-:-:S04]  /*1e60*/  FFMA R18, R29, R0, -1 ;  /* 0xbf8000001d127423 */ /* 0x001fc80000000000 */
[----:B------:R-:W-:-:S04]  /*1e70*/  FADD.FTZ R23, -R18, -RZ ;  /* 0x800000ff12177221 */ /* 0x000fc80000010100 */
[----:B------:R-:W-:-:S07]  /*1e80*/  FFMA R0, R0, R23, R0 ;  /* 0x0000001700007223 */ /* 0x000fce0000000000 */
.L_x_18708:
[----:B------:R-:W-:Y:S05]  /*1e90*/  BSYNC.RECONVERGENT B1 ;  /* 0x0000000000017941 */ /* 0x000fea0003800200 */
.L_x_18706:
        /* <DEDUP_REMOVED lines=18> */
[----:B------:R-:W-:Y:S05]  /*1fc0*/  CALL.REL.NOINC `($__internal_509_$__cuda_sm20_rcp_rn_f32_slowpath) ;  /* 0x0000002400607944 */ /* 0x000fea0003c00000 */
[----:B------:R-:W-:Y:S05]  /*1fd0*/  BRA `(.L_x_18711) ;  /* 0x0000000000107947 */ /* 0x000fea0003800000 */
.L_x_18710:
[----:B------:R-:W0:Y:S02]  /*1fe0*/  MUFU.RCP R0, R29 ;  /* 0x0000001d00007308 */ /* 0x000e240000001000 */
[----:B0-----:R-:W-:-:S04]  /*1ff0*/  FFMA R18, R29, R0, -1 ;  /* 0xbf8000001d127423 */ /* 0x001fc80000000000 */
[----:B------:R-:W-:-:S04]  /*2000*/  FADD.FTZ R19, -R18, -RZ ;  /* 0x800000ff12137221 */ /* 0x000fc80000010100 */
[----:B------:R-:W-:-:S07]  /*2010*/  FFMA R0, R0, R19, R0 ;  /* 0x0000001300007223 */ /* 0x000fce0000000000 */
.L_x_18711:
[----:B------:R-:W-:Y:S05]  /*2020*/  BSYNC.RECONVERGENT B1 ;  /* 0x0000000000017941 */ /* 0x000fea0003800200 */
.L_x_18709:
        /* <DEDUP_REMOVED lines=20> */
.L_x_18713:
[----:B------:R-:W0:Y:S02]  /*2170*/  MUFU.RCP R0, R23 ;  /* 0x0000001700007308 */ /* 0x000e240000001000 */
[----:B0-----:R-:W-:-:S04]  /*2180*/  FFMA R18, R23, R0, -1 ;  /* 0xbf80000017127423 */ /* 0x001fc80000000000 */
[----:B------:R-:W-:-:S04]  /*2190*/  FADD.FTZ R19, -R18, -RZ ;  /* 0x800000ff12137221 */ /* 0x000fc80000010100 */
[----:B------:R-:W-:-:S07]  /*21a0*/  FFMA R0, R0, R19, R0 ;  /* 0x0000001300007223 */ /* 0x000fce0000000000 */
.L_x_18714:
[----:B------:R-:W-:Y:S05]  /*21b0*/  BSYNC.RECONVERGENT B1 ;  /* 0x0000000000017941 */ /* 0x000fea0003800200 */
.L_x_18712:
[----:B------:R-:W-:Y:S01]  /*21c0*/  HFMA2 R29, -RZ, RZ, 0.96630859375, -0.0022525787353515625 ;  /* 0x3bbb989dff1d7431 */ /* 0x000fe200000001ff */
[----:B------:R-:W-:Y:S01]  /*21d0*/  ISETP.GE.U32.AND P0, PT, R26, UR23, PT ;  /* 0x000000171a007c0c */ /* 0x000fe2000bf06070 */
[----:B------:R-:W-:Y:S01]  /*21e0*/  FMUL R7, R0, R7 ;  /* 0x0000000700077220 */ /* 0x000fe20000400000 */
[C---:B------:R-:W-:Y:S01]  /*21f0*/  FMUL R18, R35.reuse, UR13 ;  /* 0x0000000d23127c20 */ /* 0x040fe20008400000 */
[----:B------:R-:W-:Y:S01]  /*2200*/  FMUL R19, R36, UR13 ;  /* 0x0000000d24137c20 */ /* 0x000fe20008400000 */
[----:B------:R-:W-:Y:S01]  /*2210*/  ISETP.GE.U32.OR P0, PT, R20, UR22, P0 ;  /* 0x0000001614007c0c */ /* 0x000fe20008706470 */
[----:B------:R-:W0:Y:S01]  /*2220*/  LDCU UR4, c[0x0][0x3cc] ;  /* 0x00007980ff0477ac */ /* 0x000e220008000800 */
[----:B------:R-:W-:Y:S01]  /*2230*/  FMNMX3 R33, |R35|, R33, |R36|, !PT ;  /* 0x0000002123217276 */ /* 0x000fe20007800624 */
[----:B------:R-:W-:Y:S01]  /*2240*/  BSSY.RECONVERGENT B1, `(.L_x_18715) ;  /* 0x0000023000017945 */ /* 0x000fe20003800200 */
[----:B------:R-:W-:Y:S01]  /*2250*/  FFMA.SAT R20, R8, -R29, 0.5 ;  /* 0x3f00000008147423 */ /* 0x000fe2000000281d */
[----:B------:R-:W-:-:S04]  /*2260*/  IMAD.MOV.U32 R29, RZ, RZ, 0x437c0000 ;  /* 0x437c0000ff1d7424 */ /* 0x000fc800078e00ff */
[----:B------:R-:W-:-:S04]  /*2270*/  FFMA.RM R20, R20, R29, 12582913 ;  /* 0x4b40000114147423 */ /* 0x000fc8000000401d */
[----:B------:R-:W-:Y:S01]  /*2280*/  @!P0 LEA R22, P1, R34, UR8, 0x3 ;  /* 0x0000000822168c11 */ /* 0x000fe2000f8218ff */
[C---:B------:R-:W-:Y:S01]  /*2290*/  FADD R29, R20.reuse, -12583039 ;  /* 0xcb40007f141d7421 */ /* 0x040fe20000000000 */
[----:B------:R-:W-:Y:S02]  /*22a0*/  IMAD.SHL.U32 R0, R20, 0x800000, RZ ;  /* 0x0080000014007824 */ /* 0x000fe400078e00ff */
[----:B------:R-:W-:Y:S01]  /*22b0*/  FMUL R20, R6, UR13 ;  /* 0x0000000d06147c20 */ /* 0x000fe20008400000 */
[----:B------:R-:W-:Y:S01]  /*22c0*/  @!P0 LEA.HI.X R23, R34, UR9, R21, 0x3, P1 ;  /* 0x0000000922178c11 */ /* 0x000fe200088f1c15 */
[----:B------:R-:W-:Y:S01]  /*22d0*/  FFMA R29, R8, -1.4426950216293334961, -R29 ;  /* 0xbfb8aa3b081d7823 */ /* 0x000fe2000000081d */
[----:B------:R-:W-:Y:S02]  /*22e0*/  @!P0 IADD3 R34, P1, PT, R34, UR30, RZ ;  /* 0x0000001e22228c10 */ /* 0x000fe4000ff3e0ff */
[----:B------:R-:W-:Y:S01]  /*22f0*/  FMNMX3 R6, |R6|, R33, |R7|, !PT ;  /* 0x0000002106067276 */ /* 0x000fe20007800607 */
[----:B------:R-:W-:Y:S01]  /*2300*/  FFMA R29, R8, -1.925963033500011079e-08, R29 ;  /* 0xb2a57060081d7823 */ /* 0x000fe2000000001d */
[----:B------:R1:W-:Y:S01]  /*2310*/  @!P0 STG.E.64 desc[UR26][R22.64], R18 ;  /* 0x0000001216008986 */ /* 0x0003e2000c101b1a */
[----:B------:R-:W-:-:S04]  /*2320*/  @!P0 IADD3.X R21, PT, PT, R21, UR31, RZ, P1, !PT ;  /* 0x0000001f15158c10 */ /* 0x000fc80008ffe4ff */
[----:B------:R-:W2:Y:S01]  /*2330*/  MUFU.EX2 R29, R29 ;  /* 0x0000001d001d7308 */ /* 0x000ea20000000800 */
[----:B-1----:R-:W-:-:S04]  /*2340*/  @!P0 LEA R22, P1, R34, UR8, 0x3 ;  /* 0x0000000822168c11 */ /* 0x002fc8000f8218ff */
[----:B------:R-:W-:Y:S01]  /*2350*/  @!P0 LEA.HI.X R23, R34, UR9, R21, 0x3, P1 ;  /* 0x0000000922178c11 */ /* 0x000fe200088f1c15 */
[----:B------:R-:W-:Y:S01]  /*2360*/  FMUL R21, R7, UR13 ;  /* 0x0000000d07157c20 */ /* 0x000fe20008400000 */
[----:B------:R-:W-:Y:S01]  /*2370*/  IADD3 R34, P1, PT, R38, UR7, RZ ;  /* 0x0000000726227c10 */ /* 0x000fe2000ff3e0ff */
[----:B--2---:R-:W-:-:S03]  /*2380*/  FFMA R0, R0, R29, 1 ;  /* 0x3f80000000007423 */ /* 0x004fc6000000001d */
[----:B------:R1:W-:Y:S01]  /*2390*/  @!P0 STG.E.64 desc[UR26][R22.64], R20 ;  /* 0x0000001416008986 */ /* 0x0003e2000c101b1a */
[----:B0-----:R-:W-:Y:S01]  /*23a0*/  IADD3.X R33, PT, PT, R39, UR4, RZ, P1, !PT ;  /* 0x0000000427217c10 */ /* 0x001fe20008ffe4ff */
[----:B------:R-:W-:-:S05]  /*23b0*/  VIADD R28, R0, 0x1800000 ;  /* 0x01800000001c7836 */ /* 0x000fca0000000000 */
[----:B------:R-:W-:-:S04]  /*23c0*/  LOP3.LUT R28, R28, 0x7f800000, RZ, 0xc0, !PT ;  /* 0x7f8000001c1c7812 */ /* 0x000fc800078ec0ff */
[----:B------:R-:W-:-:S13]  /*23d0*/  ISETP.GT.U32.AND P0, PT, R28, 0x1ffffff, PT ;  /* 0x01ffffff1c00780c */ /* 0x000fda0003f04070 */
[----:B-1----:R-:W-:Y:S05]  /*23e0*/  @P0 BRA `(.L_x_18716) ;  /* 0x0000000000100947 */ /* 0x002fea0003800000 */
[----:B------:R-:W-:-:S07]  /*23f0*/  MOV R22, 0x2410 ;  /* 0x0000241000167802 */ /* 0x000fce0000000f00 */
[----:B------:R-:W-:Y:S05]  /*2400*/  CALL.REL.NOINC `($__internal_509_$__cuda_sm20_rcp_rn_f32_slowpath) ;  /* 0x0000002000507944 */ /* 0x000fea0003c00000 */
[----:B------:R-:W-:Y:S01]  /*2410*/  MOV R7, R0 ;  /* 0x0000000000077202 */ /* 0x000fe20000000f00 */
[----:B------:R-:W-:Y:S06]  /*2420*/  BRA `(.L_x_18717) ;  /* 0x0000000000107947 */ /* 0x000fec0003800000 */
.L_x_18716:
[----:B------:R-:W0:Y:S02]  /*2430*/  MUFU.RCP R7, R0 ;  /* 0x0000000000077308 */ /* 0x000e240000001000 */
[----:B0-----:R-:W-:-:S04]  /*2440*/  FFMA R22, R0, R7, -1 ;  /* 0xbf80000000167423 */ /* 0x001fc80000000007 */
[----:B------:R-:W-:-:S04]  /*2450*/  FADD.FTZ R22, -R22, -RZ ;  /* 0x800000ff16167221 */ /* 0x000fc80000010100 */
[----:B------:R-:W-:-:S07]  /*2460*/  FFMA R7, R7, R22, R7 ;  /* 0x0000001607077223 */ /* 0x000fce0000000007 */
.L_x_18717:
[----:B------:R-:W-:Y:S05]  /*2470*/  BSYNC.RECONVERGENT B1 ;  /* 0x0000000000017941 */ /* 0x000fea0003800200 */
.L_x_18715:
        /* <DEDUP_REMOVED lines=20> */
.L_x_18719:
[----:B------:R-:W0:Y:S02]  /*25c0*/  MUFU.RCP R0, R29 ;  /* 0x0000001d00007308 */ /* 0x000e240000001000 */
[----:B0-----:R-:W-:-:S04]  /*25d0*/  FFMA R8, R29, R0, -1 ;  /* 0xbf8000001d087423 */ /* 0x001fc80000000000 */
[----:B------:R-:W-:-:S04]  /*25e0*/  FADD.FTZ R23, -R8, -RZ ;  /* 0x800000ff08177221 */ /* 0x000fc80000010100 */
[----:B------:R-:W-:-:S07]  /*25f0*/  FFMA R0, R0, R23, R0 ;  /* 0x0000001700007223 */ /* 0x000fce0000000000 */
.L_x_18720:
[----:B------:R-:W-:Y:S05]  /*2600*/  BSYNC.RECONVERGENT B1 ;  /* 0x0000000000017941 */ /* 0x000fea0003800200 */
.L_x_18718:
        /* <DEDUP_REMOVED lines=18> */
[----:B------:R-:W-:Y:S05]  /*2730*/  CALL.REL.NOINC `($__internal_509_$__cuda_sm20_rcp_rn_f32_slowpath) ;  /* 0x0000001c00847944 */ /* 0x000fea0003c00000 */
[----:B------:R-:W-:Y:S05]  /*2740*/  BRA `(.L_x_18723) ;  /* 0x0000000000107947 */ /* 0x000fea0003800000 */
.L_x_18722:
[----:B------:R-:W0:Y:S02]  /*2750*/  MUFU.RCP R0, R29 ;  /* 0x0000001d00007308 */ /* 0x000e240000001000 */
[----:B0-----:R-:W-:-:S04]  /*2760*/  FFMA R9, R29, R0, -1 ;  /* 0xbf8000001d097423 */ /* 0x001fc80000000000 */
[----:B------:R-:W-:-:S04]  /*2770*/  FADD.FTZ R9, -R9, -RZ ;  /* 0x800000ff09097221 */ /* 0x000fc80000010100 */
[----:B------:R-:W-:-:S07]  /*2780*/  FFMA R0, R0, R9, R0 ;  /* 0x0000000900007223 */ /* 0x000fce0000000000 */
.L_x_18723:
[----:B------:R-:W-:Y:S05]  /*2790*/  BSYNC.RECONVERGENT B1 ;  /* 0x0000000000017941 */ /* 0x000fea0003800200 */
.L_x_18721:
        /* <DEDUP_REMOVED lines=19> */
[----:B------:R-:W-:Y:S01]  /*28d0*/  MOV R24, R0 ;  /* 0x0000000000187202 */ /* 0x000fe20000000f00 */
[----:B------:R-:W-:Y:S06]  /*28e0*/  BRA `(.L_x_18726) ;  /* 0x0000000000107947 */ /* 0x000fec0003800000 */
.L_x_18725:
[----:B------:R-:W0:Y:S02]  /*28f0*/  MUFU.RCP R24, R29 ;  /* 0x0000001d00187308 */ /* 0x000e240000001000 */
[----:B0-----:R-:W-:-:S04]  /*2900*/  FFMA R0, R29, R24, -1 ;  /* 0xbf8000001d007423 */ /* 0x001fc80000000018 */
[----:B------:R-:W-:-:S04]  /*2910*/  FADD.FTZ R23, -R0, -RZ ;  /* 0x800000ff00177221 */ /* 0x000fc80000010100 */
[----:B------:R-:W-:-:S07]  /*2920*/  FFMA R24, R24, R23, R24 ;  /* 0x0000001718187223 */ /* 0x000fce0000000018 */
.L_x_18726:
[----:B------:R-:W-:Y:S05]  /*2930*/  BSYNC.RECONVERGENT B1 ;  /* 0x0000000000017941 */ /* 0x000fea0003800200 */
.L_x_18724:
[----:B------:R-:W0:Y:S01]  /*2940*/  S2R R31, SR_CgaCtaId ;  /* 0x00000000001f7919 */ /* 0x000e220000008800 */
[----:B------:R-:W-:Y:S01]  /*2950*/  ISETP.GE.U32.AND P0, PT, R27, UR23, PT ;  /* 0x000000171b007c0c */ /* 0x000fe2000bf06070 */
[C---:B------:R-:W-:Y:S01]  /*2960*/  FMUL R22, R7.reuse, UR13 ;  /* 0x0000000d07167c20 */ /* 0x040fe20008400000 */
[----:B------:R-:W-:Y:S01]  /*2970*/  MOV R0, 0x400 ;  /* 0x0000040000007802 */ /* 0x000fe20000000f00 */
[----:B------:R-:W-:Y:S01]  /*2980*/  FMUL R23, R8, UR13 ;  /* 0x0000000d08177c20 */ /* 0x000fe20008400000 */
[----:B------:R-:W-:Y:S01]  /*2990*/  ISETP.GE.U32.OR P0, PT, R32, UR22, P0 ;  /* 0x0000001620007c0c */ /* 0x000fe20008706470 */
[C---:B------:R-:W-:Y:S01]  /*29a0*/  IMAD.IADD R30, R2.reuse, 0x1, -R26 ;  /* 0x00000001021e7824 */ /* 0x040fe200078e0a1a */
[----:B------:R-:W-:Y:S01]  /*29b0*/  LOP3.LUT R36, R2, 0x1f, RZ, 0xc0, !PT ;  /* 0x0000001f02247812 */ /* 0x000fe200078ec0ff */
[----:B------:R-:W-:Y:S01]  /*29c0*/  VIADD R0, R0, 0x20 ;  /* 0x0000002000007836 */ /* 0x000fe20000000000 */
[----:B------:R-:W1:Y:S01]  /*29d0*/  LDCU UR4, c[0x0][0x3d0] ;  /* 0x00007a00ff0477ac */ /* 0x000e620008000800 */
[----:B------:R-:W-:Y:S01]  /*29e0*/  IMAD.MOV.U32 R26, RZ, RZ, R14 ;  /* 0x000000ffff1a7224 */ /* 0x000fe200078e000e */
[----:B------:R-:W-:Y:S01]  /*29f0*/  FMNMX3 R6, |R7|, R6, |R8|, !PT ;  /* 0x0000000607067276 */ /* 0x000fe20007800608 */
[----:B------:R-:W-:Y:S01]  /*2a00*/  IMAD R35, R36, 0x108, RZ ;  /* 0x0000010824237824 */ /* 0x000fe200078e02ff */
[----:B------:R-:W2:Y:S01]  /*2a10*/  LDCU UR5, c[0x0][0x3d4] ;  /* 0x00007a80ff0577ac */ /* 0x000ea20008000800 */
[----:B------:R-:W-:Y:S04]  /*2a20*/  BSSY.RECONVERGENT B0, `(.L_x_18727) ;  /* 0x0000096000007945 */ /* 0x000fe80003800200 */
[----:B------:R-:W-:-:S04]  /*2a30*/  @!P0 LEA R28, P1, R34, UR8, 0x3 ;  /* 0x00000008221c8c11 */ /* 0x000fc8000f8218ff */
[C---:B------:R-:W-:Y:S02]  /*2a40*/  @!P0 LEA.HI.X R29, R34.reuse, UR9, R33, 0x3, P1 ;  /* 0x00000009221d8c11 */ /* 0x040fe400088f1c21 */
[----:B------:R-:W-:-:S03]  /*2a50*/  @!P0 IADD3 R34, P1, PT, R34, UR30, RZ ;  /* 0x0000001e22228c10 */ /* 0x000fc6000ff3e0ff */
[----:B------:R3:W-:Y:S01]  /*2a60*/  @!P0 STG.E.64 desc[UR26][R28.64], R22 ;  /* 0x000000161c008986 */ /* 0x0007e2000c101b1a */
[----:B------:R-:W-:Y:S01]  /*2a70*/  @!P0 IADD3.X R33, PT, PT, R33, UR31, RZ, P1, !PT ;  /* 0x0000001f21218c10 */ /* 0x000fe20008ffe4ff */
[----:B-1----:R-:W-:Y:S01]  /*2a80*/  ULOP3.LUT UR4, UR4, 0xfffffffe, URZ, 0xc0, !UPT ;  /* 0xfffffffe04047892 */ /* 0x002fe2000f8ec0ff */
[----:B0-----:R-:W-:Y:S01]  /*2a90*/  LEA R32, R31, R0, 0x18 ;  /* 0x000000001f207211 */ /* 0x001fe200078ec0ff */
[----:B------:R-:W-:-:S05]  /*2aa0*/  IMAD.SHL.U32 R0, R4, 0x8, RZ ;  /* 0x0000000804007824 */ /* 0x000fca00078e00ff */
[----:B------:R-:W-:Y:S01]  /*2ab0*/  LOP3.LUT R31, R0, 0xf8, RZ, 0xc0, !PT ;  /* 0x000000f8001f7812 */ /* 0x000fe200078ec0ff */
[----:B------:R-:W-:Y:S01]  /*2ac0*/  IMAD.IADD R0, R35, 0x1, R32 ;  /* 0x0000000123007824 */ /* 0x000fe200078e0220 */
[----:B---3--:R-:W-:Y:S01]  /*2ad0*/  MOV R28, R10 ;  /* 0x0000000a001c7202 */ /* 0x008fe20000000f00 */
[----:B------:R-:W-:Y:S02]  /*2ae0*/  IMAD.MOV.U32 R29, RZ, RZ, R12 ;  /* 0x000000ffff1d7224 */ /* 0x000fe400078e000c */
[----:B------:R-:W-:Y:S01]  /*2af0*/  FMUL R12, R24, R25 ;  /* 0x00000019180c7220 */ /* 0x000fe20000400000 */
[----:B------:R-:W-:Y:S01]  /*2b00*/  IMAD.IADD R10, R0, 0x1, R31 ;  /* 0x00000001000a7824 */ /* 0x000fe200078e021f */
[----:B------:R-:W-:Y:S01]  /*2b10*/  IADD3 R31, PT, PT, -R27, R2, RZ ;  /* 0x000000021b1f7210 */ /* 0x000fe20007ffe1ff */
[----:B------:R-:W-:Y:S01]  /*2b20*/  FMUL R24, R9, UR13 ;  /* 0x0000000d09187c20 */ /* 0x000fe20008400000 */
[----:B------:R-:W-:Y:S01]  /*2b30*/  FMUL R25, R12, UR13 ;  /* 0x0000000d0c197c20 */ /* 0x000fe20008400000 */
[----:B------:R-:W-:Y:S01]  /*2b40*/  IMAD.MOV.U32 R27, RZ, RZ, R16 ;  /* 0x000000ffff1b7224 */ /* 0x000fe200078e0010 */
[----:B------:R0:W-:Y:S01]  /*2b50*/  STS.64 [R10], R28 ;  /* 0x0000001c0a007388 */ /* 0x0001e20000000a00 */
[----:B------:R-:W-:Y:S01]  /*2b60*/  IMAD.SHL.U32 R16, R30, 0x8, RZ ;  /* 0x000000081e107824 */ /* 0x000fe200078e00ff */
[----:B------:R-:W-:Y:S01]  /*2b70*/  SHF.L.U32 R31, R31, 0x3, RZ ;  /* 0x000000031f1f7819 */ /* 0x000fe200000006ff */
[----:B------:R-:W-:Y:S01]  /*2b80*/  IMAD.MOV.U32 R30, RZ, RZ, R22 ;  /* 0x000000ffff1e7224 */ /* 0x000fe200078e0016 */
[----:B------:R-:W-:-:S02]  /*2b90*/  FMNMX3 R12, |R9|, R6, |R12|, !PT ;  /* 0x00000006090c7276 */ /* 0x000fc4000780060c */
[----:B------:R-:W-:Y:S02]  /*2ba0*/  LOP3.LUT R39, R16, 0xf8, RZ, 0xc0, !PT ;  /* 0x000000f810277812 */ /* 0x000fe400078ec0ff */
[----:B------:R-:W-:Y:S01]  /*2bb0*/  LOP3.LUT R41, R31, 0xf8, RZ, 0xc0, !PT ;  /* 0x000000f81f297812 */ /* 0x000fe200078ec0ff */
[----:B------:R-:W-:Y:S01]  /*2bc0*/  IMAD.MOV.U32 R31, RZ, RZ, R24 ;  /* 0x000000ffff1f7224 */ /* 0x000fe200078e0018 */
[----:B------:R-:W-:Y:S02]  /*2bd0*/  IADD3 R16, PT, PT, R0, R39, RZ ;  /* 0x0000002700107210 */ /* 0x000fe40007ffe0ff */
[C---:B0-----:R-:W-:Y:S02]  /*2be0*/  @!P0 LEA R28, P1, R34.reuse, UR8, 0x3 ;  /* 0x00000008221c8c11 */ /* 0x041fe4000f8218ff */
[----:B------:R-:W-:Y:S02]  /*2bf0*/  IADD3 R22, PT, PT, -R3, UR22, RZ ;  /* 0x0000001603167c10 */ /* 0x000fe4000fffe1ff */
[----:B------:R-:W-:-:S02]  /*2c00*/  @!P0 LEA.HI.X R29, R34, UR9, R33, 0x3, P1 ;  /* 0x00000009221d8c11 */ /* 0x000fc400088f1c21 */
[----:B------:R-:W-:-:S03]  /*2c10*/  LOP3.LUT R33, RZ, R3, RZ, 0x33, !PT ;  /* 0x00000003ff217212 */ /* 0x000fc600078e33ff */
[----:B------:R0:W-:Y:S01]  /*2c20*/  @!P0 STG.E.64 desc[UR26][R28.64], R24 ;  /* 0x000000181c008986 */ /* 0x0001e2000c101b1a */
[----:B------:R-:W-:Y:S01]  /*2c30*/  ISETP.LT.U32.AND P0, PT, R3, UR22, PT ;  /* 0x0000001603007c0c */ /* 0x000fe2000bf01070 */
[----:B------:R-:W-:-:S04]  /*2c40*/  IMAD.IADD R14, R33, 0x1, R2 ;  /* 0x00000001210e7824 */ /* 0x000fc800078e0202 */
[----:B------:R-:W-:-:S05]  /*2c50*/  IMAD.SHL.U32 R14, R14, 0x8, RZ ;  /* 0x000000080e0e7824 */ /* 0x000fca00078e00ff */
[----:B------:R-:W-:Y:S02]  /*2c60*/  LOP3.LUT R37, R14, 0xf8, RZ, 0xc0, !PT ;  /* 0x000000f80e257812 */ /* 0x000fe400078ec0ff */
[----:B0-----:R-:W-:Y:S01]  /*2c70*/  MOV R28, R18 ;  /* 0x00000012001c7202 */ /* 0x001fe20000000f00 */
[----:B------:R-:W-:Y:S01]  /*2c80*/  IMAD.MOV.U32 R29, RZ, RZ, R20 ;  /* 0x000000ffff1d7224 */ /* 0x000fe200078e0014 */
[----:B------:R-:W-:Y:S01]  /*2c90*/  SHF.R.U32.HI R20, RZ, 0x5, R2 ;  /* 0x00000005ff147819 */ /* 0x000fe20000011602 */
[C---:B------:R-:W-:Y:S02]  /*2ca0*/  IMAD.IADD R14, R0.reuse, 0x1, R37 ;  /* 0x00000001000e7824 */ /* 0x040fe400078e0225 */
[----:B------:R-:W-:-:S03]  /*2cb0*/  IMAD.IADD R18, R0, 0x1, R41 ;  /* 0x0000000100127824 */ /* 0x000fc600078e0229 */
[----:B------:R0:W-:Y:S04]  /*2cc0*/  STS.64 [R14], R26 ;  /* 0x0000001a0e007388 */ /* 0x0001e80000000a00 */
[----:B------:R0:W-:Y:S04]  /*2cd0*/  STS.64 [R16], R28 ;  /* 0x0000001c10007388 */ /* 0x0001e80000000a00 */
[----:B------:R0:W-:Y:S01]  /*2ce0*/  STS.64 [R18], R30 ;  /* 0x0000001e12007388 */ /* 0x0001e20000000a00 */
[----:B------:R-:W-:Y:S06]  /*2cf0*/  BAR.SYNC.DEFER_BLOCKING 0x0 ;  /* 0x0000000000007b1d */ /* 0x000fec0000010000 */
[----:B--2---:R-:W-:Y:S05]  /*2d00*/  @!P0 BRA `(.L_x_18728) ;  /* 0x00000004009c8947 */ /* 0x004fea0003800000 */
[----:B------:R-:W-:Y:S01]  /*2d10*/  VIADD R33, R33, UR22 ;  /* 0x0000001621217c36 */ /* 0x000fe20008000000 */
[----:B0-----:R-:W-:Y:S01]  /*2d20*/  SHF.L.U32 R30, R20, 0x3, RZ ;  /* 0x00000003141e7819 */ /* 0x001fe200000006ff */
[----:B------:R-:W-:Y:S01]  /*2d30*/  IMAD.U32 R28, RZ, RZ, UR22 ;  /* 0x00000016ff1c7e24 */ /* 0x000fe2000f8e00ff */
[----:B------:R-:W-:Y:S01]  /*2d40*/  BSSY.RECONVERGENT B1, `(.L_x_18729) ;  /* 0x000003f000017945 */ /* 0x000fe20003800200 */
[----:B------:R-:W-:Y:S01]  /*2d50*/  IMAD.MOV.U32 R24, RZ, RZ, RZ ;  /* 0x000000ffff187224 */ /* 0x000fe200078e00ff */
[----:B------:R-:W-:Y:S01]  /*2d60*/  ISETP.GE.U32.AND P1, PT, R33, 0x3, PT ;  /* 0x000000032100780c */ /* 0x000fe20003f26070 */
[----:B------:R-:W-:Y:S01]  /*2d70*/  IMAD R27, R30, UR29, RZ ;  /* 0x0000001d1e1b7c24 */ /* 0x000fe2000f8e02ff */
[----:B------:R-:W-:Y:S01]  /*2d80*/  LOP3.LUT R28, R28, 0x3, RZ, 0xc0, !PT ;  /* 0x000000031c1c7812 */ /* 0x000fe200078ec0ff */
[----:B------:R-:W-:-:S03]  /*2d90*/  IMAD.WIDE.U32 R30, R30, UR28, RZ ;  /* 0x0000001c1e1e7c25 */ /* 0x000fc6000f8e00ff */
[----:B------:R-:W-:Y:S01]  /*2da0*/  ISETP.NE.AND P0, PT, R28, RZ, PT ;  /* 0x000000ff1c00720c */ /* 0x000fe20003f05270 */
[----:B------:R-:W-:Y:S02]  /*2db0*/  IMAD.IADD R27, R31, 0x1, R27 ;  /* 0x000000011f1b7824 */ /* 0x000fe400078e021b */
[----:B------:R-:W-:-:S04]  /*2dc0*/  IMAD.MOV.U32 R26, RZ, RZ, R4 ;  /* 0x000000ffff1a7224 */ /* 0x000fc800078e0004 */
[----:B------:R-:W-:Y:S06]  /*2dd0*/  @!P1 BRA `(.L_x_18730) ;  /* 0x0000000000d49947 */ /* 0x000fec0003800000 */
[----:B------:R-:W-:Y:S01]  /*2de0*/  LEA R35, R20, R35, 0x5 ;  /* 0x0000002314237211 */ /* 0x000fe200078e28ff */
[----:B------:R-:W-:Y:S02]  /*2df0*/  IMAD.IADD R24, R22, 0x1, -R28 ;  /* 0x0000000116187824 */ /* 0x000fe400078e0a1c */
[----:B------:R-:W-:Y:S01]  /*2e00*/  IMAD.MOV.U32 R26, RZ, RZ, R4 ;  /* 0x000000ffff1a7224 */ /* 0x000fe200078e0004 */
[----:B------:R-:W-:Y:S01]  /*2e10*/  IADD3 R32, PT, PT, R35, 0x10, R32 ;  /* 0x0000001023207810 */ /* 0x000fe20007ffe020 */
[----:B------:R-:W-:-:S07]  /*2e20*/  IMAD.MOV R29, RZ, RZ, -R24 ;  /* 0x000000ffff1d7224 */ /* 0x000fce00078e0a18 */
.L_x_18731:
[C---:B0-----:R-:W-:Y:S01]  /*2e30*/  LOP3.LUT R7, R26.reuse, 0x1f, RZ, 0xc0, !PT ;  /* 0x0000001f1a077812 */ /* 0x041fe200078ec0ff */
[C---:B------:R-:W-:Y:S01]  /*2e40*/  VIADD R33, R26.reuse, 0x1e ;  /* 0x0000001e1a217836 */ /* 0x040fe20000000000 */
[----:B------:R-:W-:Y:S01]  /*2e50*/  IADD3 R31, PT, PT, R26, -0x1, RZ ;  /* 0xffffffff1a1f7810 */ /* 0x000fe20007ffe0ff */
[----:B------:R-:W-:Y:S01]  /*2e60*/  VIADD R29, R29, 0x4 ;  /* 0x000000041d1d7836 */ /* 0x000fe20000000000 */
[----:B------:R-:W-:Y:S02]  /*2e70*/  ISETP.GE.U32.AND P2, PT, R7, UR23, PT ;  /* 0x0000001707007c0c */ /* 0x000fe4000bf46070 */
[----:B------:R-:W-:Y:S02]  /*2e80*/  LOP3.LUT R31, R31, 0x1f, RZ, 0xc0, !PT ;  /* 0x0000001f1f1f7812 */ /* 0x000fe400078ec0ff */
[----:B------:R-:W-:Y:S02]  /*2e90*/  LOP3.LUT R33, R33, 0x1f, RZ, 0xc0, !PT ;  /* 0x0000001f21217812 */ /* 0x000fe400078ec0ff */
[----:B------:R-:W-:-:S07]  /*2ea0*/  ISETP.GE.U32.AND P1, PT, R31, UR23, PT ;  /* 0x000000171f007c0c */ /* 0x000fce000bf26070 */
[----:B------:R-:W0:Y:S01]  /*2eb0*/  @!P2 LDS.64 R8, [R32+-0x10] ;  /* 0xfffff0002008a984 */ /* 0x000e220000000a00 */
[----:B------:R-:W-:-:S05]  /*2ec0*/  @!P2 IADD3 R7, P3, PT, R7, R30, RZ ;  /* 0x0000001e0707a210 */ /* 0x000fca0007f7e0ff */
[----:B------:R-:W-:Y:S01]  /*2ed0*/  @!P2 IMAD.X R34, RZ, RZ, R27, P3 ;  /* 0x000000ffff22a224 */ /* 0x000fe200018e061b */
[----:B------:R-:W-:-:S04]  /*2ee0*/  @!P2 LEA R6, P3, R7, UR10, 0x3 ;  /* 0x0000000a0706ac11 */ /* 0x000fc8000f8618ff */
[----:B------:R-:W-:-:S05]  /*2ef0*/  @!P2 LEA.HI.X R7, R7, UR11, R34, 0x3, P3 ;  /* 0x0000000b0707ac11 */ /* 0x000fca00098f1c22 */
[----:B0-----:R0:W-:Y:S01]  /*2f00*/  @!P2 STG.E.64 desc[UR26][R6.64], R8 ;  /* 0x000000080600a986 */ /* 0x0011e2000c101b1a */
[----:B------:R-:W-:-:S03]  /*2f10*/  IADD3 R30, P2, PT, R30, UR4, RZ ;  /* 0x000000041e1e7c10 */ /* 0x000fc6000ff5e0ff */
[----:B------:R-:W1:Y:S01]  /*2f20*/  @!P1 LDS.64 R8, [R32+-0x8] ;  /* 0xfffff80020089984 */ /* 0x000e620000000a00 */
[----:B------:R-:W-:Y:S02]  /*2f30*/  IADD3.X R34, PT, PT, R27, UR5, RZ, P2, !PT ;  /* 0x000000051b227c10 */ /* 0x000fe400097fe4ff */
[----:B------:R-:W-:Y:S02]  /*2f40*/  ISETP.GE.U32.AND P2, PT, R33, UR23, PT ;  /* 0x0000001721007c0c */ /* 0x000fe4000bf46070 */
[----:B------:R-:W-:-:S05]  /*2f50*/  @!P1 IADD3 R31, P3, PT, R31, R30, RZ ;  /* 0x0000001e1f1f9210 */ /* 0x000fca0007f7e0ff */
[----:B------:R-:W-:Y:S01]  /*2f60*/  @!P1 IMAD.X R38, RZ, RZ, R34, P3 ;  /* 0x000000ffff269224 */ /* 0x000fe200018e0622 */
[----:B0-----:R-:W-:-:S04]  /*2f70*/  @!P1 LEA R6, P3, R31, UR10, 0x3 ;  /* 0x0000000a1f069c11 */ /* 0x001fc8000f8618ff */
[----:B------:R-:W-:Y:S02]  /*2f80*/  @!P1 LEA.HI.X R7, R31, UR11, R38, 0x3, P3 ;  /* 0x0000000b1f079c11 */ /* 0x000fe400098f1c26 */
[----:B------:R-:W-:Y:S02]  /*2f90*/  IADD3 R31, PT, PT, R26, 0x1d, RZ ;  /* 0x0000001d1a1f7810 */ /* 0x000fe40007ffe0ff */
[----:B------:R-:W0:Y:S01]  /*2fa0*/  @!P2 LDS.64 R26, [R32] ;  /* 0x00000000201aa984 */ /* 0x000e220000000a00 */
[----:B------:R-:W-:Y:S02]  /*2fb0*/  IADD3 R30, P3, PT, R30, UR4, RZ ;  /* 0x000000041e1e7c10 */ /* 0x000fe4000ff7e0ff */
[----:B------:R-:W-:Y:S02]  /*2fc0*/  LOP3.LUT R31, R31, 0x1f, RZ, 0xc0, !PT ;  /* 0x0000001f1f1f7812 */ /* 0x000fe400078ec0ff */
[----:B------:R-:W-:Y:S02]  /*2fd0*/  IADD3.X R34, PT, PT, R34, UR5, RZ, P3, !PT ;  /* 0x0000000522227c10 */ /* 0x000fe40009ffe4ff */
[----:B------:R-:W-:-:S05]  /*2fe0*/  @!P2 IADD3 R33, P3, PT, R33, R30, RZ ;  /* 0x0000001e2121a210 */ /* 0x000fca0007f7e0ff */
[----:B------:R-:W-:Y:S01]  /*2ff0*/  @!P2 IMAD.X R38, RZ, RZ, R34, P3 ;  /* 0x000000ffff26a224 */ /* 0x000fe200018e0622 */
[----:B-1----:R1:W-:Y:S01]  /*3000*/  @!P1 STG.E.64 desc[UR26][R6.64], R8 ;  /* 0x0000000806009986 */ /* 0x0023e2000c101b1a */
[----:B------:R-:W-:-:S13]  /*3010*/  ISETP.GE.U32.AND P1, PT, R31, UR23, PT ;  /* 0x000000171f007c0c */ /* 0x000fda000bf26070 */
[----:B------:R2:W3:Y:S01]  /*3020*/  @!P1 LDS.64 R8, [R32+0x8] ;  /* 0x0000080020089984 */ /* 0x0004e20000000a00 */
[----:B-1----:R-:W-:-:S04]  /*3030*/  @!P2 LEA R6, P3, R33, UR10, 0x3 ;  /* 0x0000000a2106ac11 */ /* 0x002fc8000f8618ff */
[----:B------:R-:W-:Y:S01]  /*3040*/  @!P2 LEA.HI.X R7, R33, UR11, R38, 0x3, P3 ;  /* 0x0000000b2107ac11 */ /* 0x000fe200098f1c26 */
[----:B--2---:R-:W-:-:S04]  /*3050*/  VIADD R32, R32, 0x20 ;  /* 0x0000002020207836 */ /* 0x004fc80000000000 */
[----:B0-----:R0:W-:Y:S01]  /*3060*/  @!P2 STG.E.64 desc[UR26][R6.64], R26 ;  /* 0x0000001a0600a986 */ /* 0x0011e2000c101b1a */
[----:B------:R-:W-:-:S04]  /*3070*/  IADD3 R38, P2, PT, R30, UR4, RZ ;  /* 0x000000041e267c10 */ /* 0x000fc8000ff5e0ff */
[----:B------:R-:W-:Y:S02]  /*3080*/  IADD3.X R34, PT, PT, R34, UR5, RZ, P2, !PT ;  /* 0x0000000522227c10 */ /* 0x000fe400097fe4ff */
[----:B------:R-:W-:-:S05]  /*3090*/  @!P1 IADD3 R30, P2, PT, R31, R38, RZ ;  /* 0x000000261f1e9210 */ /* 0x000fca0007f5e0ff */
[----:B------:R-:W-:Y:S01]  /*30a0*/  @!P1 IMAD.X R33, RZ, RZ, R34, P2 ;  /* 0x000000ffff219224 */ /* 0x000fe200010e0622 */
[C---:B0-----:R-:W-:Y:S02]  /*30b0*/  @!P1 LEA R6, P2, R30.reuse, UR10, 0x3 ;  /* 0x0000000a1e069c11 */ /* 0x041fe4000f8418ff */
[----:B------:R-:W-:Y:S02]  /*30c0*/  IADD3 R26, PT, PT, R31, 0x1f, RZ ;  /* 0x0000001f1f1a7810 */ /* 0x000fe40007ffe0ff */
[----:B------:R-:W-:Y:S02]  /*30d0*/  @!P1 LEA.HI.X R7, R30, UR11, R33, 0x3, P2 ;  /* 0x0000000b1e079c11 */ /* 0x000fe400090f1c21 */
[----:B------:R-:W-:-:S03]  /*30e0*/  ISETP.NE.AND P2, PT, R29, RZ, PT ;  /* 0x000000ff1d00720c */ /* 0x000fc60003f45270 */
[----:B---3--:R0:W-:Y:S01]  /*30f0*/  @!P1 STG.E.64 desc[UR26][R6.64], R8 ;  /* 0x0000000806009986 */ /* 0x0081e2000c101b1a */
[----:B------:R-:W-:-:S04]  /*3100*/  IADD3 R30, P1, PT, R38, UR4, RZ ;  /* 0x00000004261e7c10 */ /* 0x000fc8000ff3e0ff */
[----:B------:R-:W-:-:S05]  /*3110*/  IADD3.X R27, PT, PT, R34, UR5, RZ, P1, !PT ;  /* 0x00000005221b7c10 */ /* 0x000fca0008ffe4ff */
[----:B------:R-:W-:Y:S05]  /*3120*/  @P2 BRA `(.L_x_18731) ;  /* 0xfffffffc00402947 */ /* 0x000fea000383ffff */
.L_x_18730:
[----:B------:R-:W-:Y:S05]  /*3130*/  BSYNC.RECONVERGENT B1 ;  /* 0x0000000000017941 */ /* 0x000fea0003800200 */
.L_x_18729:
[----:B------:R-:W-:Y:S05]  /*3140*/  @!P0 BRA `(.L_x_18728) ;  /* 0x00000000008c8947 */ /* 0x000fea0003800000 */
[----:B------:R-:W-:Y:S01]  /*3150*/  LOP3.LUT R29, R26, 0x1f, RZ, 0xc0, !PT ;  /* 0x0000001f1a1d7812 */ /* 0x000fe200078ec0ff */
[----:B0-----:R-:W-:Y:S01]  /*3160*/  IMAD.IADD R7, R3, 0x1, R24 ;  /* 0x0000000103077824 */ /* 0x001fe200078e0218 */
[----:B------:R-:W0:Y:S02]  /*3170*/  LDCU UR6, c[0x0][0x3d4] ;  /* 0x00007a80ff0677ac */ /* 0x000e240008000800 */
[----:B------:R-:W-:Y:S01]  /*3180*/  ISETP.GE.U32.AND P0, PT, R29, UR23, PT ;  /* 0x000000171d007c0c */ /* 0x000fe2000bf06070 */
[----:B------:R-:W-:-:S12]  /*3190*/  IMAD R24, R7, 0x8, R0 ;  /* 0x0000000807187824 */ /* 0x000fd800078e0200 */
[----:B------:R-:W1:Y:S01]  /*31a0*/  @!P0 LDS.64 R8, [R24] ;  /* 0x0000000018088984 */ /* 0x000e620000000a00 */
[----:B------:R-:W-:-:S04]  /*31b0*/  @!P0 IADD3 R7, P1, PT, R29, R30, RZ ;  /* 0x0000001e1d078210 */ /* 0x000fc80007f3e0ff */
[----:B------:R-:W-:Y:S02]  /*31c0*/  @!P0 IADD3.X R32, PT, PT, RZ, R27, RZ, P1, !PT ;  /* 0x0000001bff208210 */ /* 0x000fe40000ffe4ff */
[----:B------:R-:W-:-:S04]  /*31d0*/  @!P0 LEA R6, P1, R7, UR10, 0x3 ;  /* 0x0000000a07068c11 */ /* 0x000fc8000f8218ff */
[----:B------:R-:W-:Y:S02]  /*31e0*/  @!P0 LEA.HI.X R7, R7, UR11, R32, 0x3, P1 ;  /* 0x0000000b07078c11 */ /* 0x000fe400088f1c20 */
[----:B------:R-:W-:-:S04]  /*31f0*/  IADD3 R30, P1, PT, R30, UR4, RZ ;  /* 0x000000041e1e7c10 */ /* 0x000fc8000ff3e0ff */
[----:B0-----:R-:W-:Y:S01]  /*3200*/  IADD3.X R27, PT, PT, R27, UR6, RZ, P1, !PT ;  /* 0x000000061b1b7c10 */ /* 0x001fe20008ffe4ff */
[----:B-1----:R1:W-:Y:S01]  /*3210*/  @!P0 STG.E.64 desc[UR26][R6.64], R8 ;  /* 0x0000000806008986 */ /* 0x0023e2000c101b1a */
        /* <DEDUP_REMOVED lines=22> */
.L_x_18728:
[----:B------:R-:W-:Y:S05]  /*3380*/  BSYNC.RECONVERGENT B0 ;  /* 0x0000000000007941 */ /* 0x000fea0003800200 */
.L_x_18727:
[----:B------:R-:W-:Y:S01]  /*3390*/  BAR.SYNC.DEFER_BLOCKING 0x0 ;  /* 0x0000000000007b1d */ /* 0x000fe20000010000 */
[----:B------:R-:W-:Y:S01]  /*33a0*/  ISETP.LT.U32.AND P0, PT, R3, UR22, PT ;  /* 0x0000001603007c0c */ /* 0x000fe2000bf01070 */
[----:B01----:R-:W-:Y:S01]  /*33b0*/  IMAD.MOV.U32 R7, RZ, RZ, R13 ;  /* 0x000000ffff077224 */ /* 0x003fe200078e000d */
[----:B------:R-:W-:Y:S01]  /*33c0*/  MOV R6, R11 ;  /* 0x0000000b00067202 */ /* 0x000fe20000000f00 */
[----:B------:R-:W-:Y:S01]  /*33d0*/  IMAD.MOV.U32 R8, RZ, RZ, R15 ;  /* 0x000000ffff087224 */ /* 0x000fe200078e000f */
[----:B------:R-:W-:Y:S01]  /*33e0*/  MOV R26, R19 ;  /* 0x00000013001a7202 */ /* 0x000fe20000000f00 */
[----:B------:R-:W-:Y:S01]  /*33f0*/  IMAD.MOV.U32 R9, RZ, RZ, R17 ;  /* 0x000000ffff097224 */ /* 0x000fe200078e0011 */
[----:B------:R-:W0:Y:S01]  /*3400*/  LDCU UR5, c[0x0][0x3d4] ;  /* 0x00007a80ff0577ac */ /* 0x000e220008000800 */
[----:B------:R-:W-:Y:S01]  /*3410*/  IMAD.MOV.U32 R27, RZ, RZ, R21 ;  /* 0x000000ffff1b7224 */ /* 0x000fe200078e0015 */
[----:B------:R-:W-:Y:S01]  /*3420*/  BSSY.RECONVERGENT B0, `(.L_x_18732) ;  /* 0x0000073000007945 */ /* 0x000fe20003800200 */
[----:B------:R-:W-:-:S02]  /*3430*/  IMAD.MOV.U32 R24, RZ, RZ, R23 ;  /* 0x000000ffff187224 */ /* 0x000fc400078e0017 */
[----:B------:R-:W-:-:S04]  /*3440*/  IMAD.IADD R5, R3, 0x1, R5 ;  /* 0x0000000103057824 */ /* 0x000fc800078e0205 */
        /* <DEDUP_REMOVED lines=8> */
[----:B------:R-:W-:Y:S01]  /*34d0*/  LOP3.LUT R5, RZ, R3, RZ, 0x33, !PT ;  /* 0x00000003ff057212 */ /* 0x000fe200078e33ff */
[----:B------:R-:W-:Y:S01]  /*34e0*/  BSSY.RECONVERGENT B1, `(.L_x_18734) ;  /* 0x0000042000017945 */ /* 0x000fe20003800200 */
[----:B-1----:R-:W-:Y:S01]  /*34f0*/  MOV R7, UR22 ;  /* 0x0000001600077c02 */ /* 0x002fe20008000f00 */
[----:B------:R-:W-:Y:S02]  /*3500*/  IMAD.IADD R27, R29, 0x1, R11 ;  /* 0x000000011d1b7824 */ /* 0x000fe400078e020b */
[----:B------:R-:W-:Y:S01]  /*3510*/  VIADD R6, R5, UR22 ;  /* 0x0000001605067c36 */ /* 0x000fe20008000000 */
[----:B------:R-:W-:Y:S01]  /*3520*/  LOP3.LUT R5, R7, 0x3, RZ, 0xc0, !PT ;  /* 0x0000000307057812 */ /* 0x000fe200078ec0ff */
[----:B------:R-:W-:-:S03]  /*3530*/  IMAD.MOV.U32 R26, RZ, RZ, RZ ;  /* 0x000000ffff1a7224 */ /* 0x000fc600078e00ff */
[----:B------:R-:W-:Y:S02]  /*3540*/  ISETP.GE.U32.AND P1, PT, R6, 0x3, PT ;  /* 0x000000030600780c */ /* 0x000fe40003f26070 */
[----:B------:R-:W-:-:S11]  /*3550*/  ISETP.NE.AND P0, PT, R5, RZ, PT ;  /* 0x000000ff0500720c */ /* 0x000fd60003f05270 */
[----:B------:R-:W-:Y:S05]  /*3560*/  @!P1 BRA `(.L_x_18735) ;  /* 0x0000000000e49947 */ /* 0x000fea0003800000 */
[----:B------:R-:W0:Y:S01]  /*3570*/  S2R R9, SR_CgaCtaId ;  /* 0x0000000000097919 */ /* 0x000e220000008800 */
[----:B------:R-:W-:Y:S01]  /*3580*/  MOV R6, 0x400 ;  /* 0x0000040000067802 */ /* 0x000fe20000000f00 */
[----:B------:R-:W-:Y:S01]  /*3590*/  IMAD.IADD R26, R22, 0x1, -R5 ;  /* 0x00000001161a7824 */ /* 0x000fe200078e0a05 */
[----:B------:R-:W-:-:S03]  /*35a0*/  SHF.L.U32 R7, R20, 0x5, RZ ;  /* 0x0000000514077819 */ /* 0x000fc600000006ff */
[----:B------:R-:W-:Y:S02]  /*35b0*/  VIADD R6, R6, 0x20 ;  /* 0x0000002006067836 */ /* 0x000fe40000000000 */
[----:B------:R-:W-:Y:S02]  /*35c0*/  IMAD R7, R36, 0x108, R7 ;  /* 0x0000010824077824 */ /* 0x000fe400078e0207 */
[----:B------:R-:W-:Y:S01]  /*35d0*/  IMAD.MOV R13, RZ, RZ, -R26 ;  /* 0x000000ffff0d7224 */ /* 0x000fe200078e0a1a */
[----:B0-----:R-:W-:-:S04]  /*35e0*/  LEA R6, R9, R6, 0x18 ;  /* 0x0000000609067211 */ /* 0x001fc800078ec0ff */
[----:B------:R-:W-:-:S07]  /*35f0*/  IADD3 R21, PT, PT, R7, 0x10, R6 ;  /* 0x0000001007157810 */ /* 0x000fce0007ffe006 */
.L_x_18736:
        /* <DEDUP_REMOVED lines=13> */
[----:B------:R-:W0:Y:S01]  /*36d0*/  @!P4 LDS.64 R8, [R21+-0x10] ;  /* 0xfffff0001508c984 */ /* 0x000e220000000a00 */
[----:B------:R-:W-:Y:S01]  /*36e0*/  IADD3 R28, P5, PT, R28, UR4, RZ ;  /* 0x000000041c1c7c10 */ /* 0x000fe2000ffbe0ff */
[----:B------:R-:W-:Y:S01]  /*36f0*/  @!P4 IMAD.X R14, RZ, RZ, R27, P6 ;  /* 0x000000ffff0ec224 */ /* 0x000fe200030e061b */
[----:B------:R-:W-:Y:S01]  /*3700*/  @!P4 LEA R6, P6, R7, UR10, 0x3 ;  /* 0x0000000a0706cc11 */ /* 0x000fe2000f8c18ff */
[----:B------:R-:W1:Y:S01]  /*3710*/  @!P3 LDS.64 R10, [R21+-0x8] ;  /* 0xfffff800150ab984 */ /* 0x000e620000000a00 */
[----:B------:R-:W-:Y:S02]  /*3720*/  IADD3.X R27, PT, PT, R27, UR5, RZ, P5, !PT ;  /* 0x000000051b1b7c10 */ /* 0x000fe4000affe4ff */
[----:B------:R-:W-:-:S02]  /*3730*/  @!P4 LEA.HI.X R7, R7, UR11, R14, 0x3, P6 ;  /* 0x0000000b0707cc11 */ /* 0x000fc4000b0f1c0e */
[----:B------:R-:W2:Y:S01]  /*3740*/  @!P2 LDS.64 R14, [R21] ;  /* 0x00000000150ea984 */ /* 0x000ea20000000a00 */
[----:B------:R-:W-:Y:S02]  /*3750*/  @!P3 IADD3 R19, P5, PT, R19, R28, RZ ;  /* 0x0000001c1313b210 */ /* 0x000fe40007fbe0ff */
[----:B------:R-:W-:Y:S01]  /*3760*/  IADD3 R28, P6, PT, R28, UR4, RZ ;  /* 0x000000041c1c7c10 */ /* 0x000fe2000ffde0ff */
[----:B------:R3:W4:Y:S01]  /*3770*/  @!P1 LDS.64 R16, [R21+0x8] ;  /* 0x0000080015109984 */ /* 0x0007220000000a00 */
[----:B------:R-:W-:Y:S02]  /*3780*/  @!P3 IADD3.X R22, PT, PT, RZ, R27, RZ, P5, !PT ;  /* 0x0000001bff16b210 */ /* 0x000fe40002ffe4ff */
[----:B------:R-:W-:Y:S02]  /*3790*/  @!P3 LEA R18, P5, R19, UR10, 0x3 ;  /* 0x0000000a1312bc11 */ /* 0x000fe4000f8a18ff */
[----:B------:R-:W-:Y:S02]  /*37a0*/  IADD3.X R27, PT, PT, R27, UR5, RZ, P6, !PT ;  /* 0x000000051b1b7c10 */ /* 0x000fe4000b7fe4ff */
[----:B------:R-:W-:Y:S01]  /*37b0*/  @!P3 LEA.HI.X R19, R19, UR11, R22, 0x3, P5 ;  /* 0x0000000b1313bc11 */ /* 0x000fe2000a8f1c16 */
[----:B---3--:R-:W-:Y:S01]  /*37c0*/  VIADD R21, R21, 0x20 ;  /* 0x0000002015157836 */ /* 0x008fe20000000000 */
[----:B------:R-:W-:-:S02]  /*37d0*/  @!P2 IADD3 R23, P5, PT, R23, R28, RZ ;  /* 0x0000001c1717a210 */ /* 0x000fc40007fbe0ff */
[----:B------:R-:W-:-:S03]  /*37e0*/  IADD3 R29, P6, PT, R28, UR4, RZ ;  /* 0x000000041c1d7c10 */ /* 0x000fc6000ffde0ff */
[----:B------:R-:W-:Y:S01]  /*37f0*/  @!P2 IMAD.X R24, RZ, RZ, R27, P5 ;  /* 0x000000ffff18a224 */ /* 0x000fe200028e061b */
[----:B------:R-:W-:Y:S02]  /*3800*/  @!P2 LEA R22, P5, R23, UR10, 0x3 ;  /* 0x0000000a1716ac11 */ /* 0x000fe4000f8a18ff */
[----:B------:R-:W-:Y:S02]  /*3810*/  IADD3.X R27, PT, PT, R27, UR5, RZ, P6, !PT ;  /* 0x000000051b1b7c10 */ /* 0x000fe4000b7fe4ff */
[----:B------:R-:W-:Y:S02]  /*3820*/  @!P2 LEA.HI.X R23, R23, UR11, R24, 0x3, P5 ;  /* 0x0000000b1717ac11 */ /* 0x000fe4000a8f1c18 */
[C---:B------:R-:W-:Y:S02]  /*3830*/  @!P1 IADD3 R25, P5, PT, R4.reuse, R29, RZ ;  /* 0x0000001d04199210 */ /* 0x040fe40007fbe0ff */
[----:B------:R-:W-:-:S03]  /*3840*/  IADD3 R4, PT, PT, R4, 0x1f, RZ ;  /* 0x0000001f04047810 */ /* 0x000fc60007ffe0ff */
[----:B------:R-:W-:Y:S01]  /*3850*/  @!P1 IMAD.X R28, RZ, RZ, R27, P5 ;  /* 0x000000ffff1c9224 */ /* 0x000fe200028e061b */
[----:B0-----:R0:W-:Y:S01]  /*3860*/  @!P4 STG.E.64 desc[UR26][R6.64], R8 ;  /* 0x000000080600c986 */ /* 0x0011e2000c101b1a */
[----:B------:R-:W-:-:S03]  /*3870*/  @!P1 LEA R24, P5, R25, UR10, 0x3 ;  /* 0x0000000a19189c11 */ /* 0x000fc6000f8a18ff */
[----:B-1----:R0:W-:Y:S01]  /*3880*/  @!P3 STG.E.64 desc[UR26][R18.64], R10 ;  /* 0x0000000a1200b986 */ /* 0x0021e2000c101b1a */
[----:B------:R-:W-:-:S03]  /*3890*/  @!P1 LEA.HI.X R25, R25, UR11, R28, 0x3, P5 ;  /* 0x0000000b19199c11 */ /* 0x000fc6000a8f1c1c */
[----:B--2---:R0:W-:Y:S01]  /*38a0*/  @!P2 STG.E.64 desc[UR26][R22.64], R14 ;  /* 0x0000000e1600a986 */ /* 0x0041e2000c101b1a */
[----:B------:R-:W-:-:S03]  /*38b0*/  ISETP.NE.AND P2, PT, R13, RZ, PT ;  /* 0x000000ff0d00720c */ /* 0x000fc60003f45270 */
[----:B----4-:R0:W-:Y:S01]  /*38c0*/  @!P1 STG.E.64 desc[UR26][R24.64], R16 ;  /* 0x0000001018009986 */ /* 0x0101e2000c101b1a */
[----:B------:R-:W-:-:S04]  /*38d0*/  IADD3 R28, P1, PT, R29, UR4, RZ ;  /* 0x000000041d1c7c10 */ /* 0x000fc8000ff3e0ff */
[----:B------:R-:W-:-:S05]  /*38e0*/  IADD3.X R27, PT, PT, R27, UR5, RZ, P1, !PT ;  /* 0x000000051b1b7c10 */ /* 0x000fca0008ffe4ff */
[----:B------:R-:W-:Y:S05]  /*38f0*/  @P2 BRA `(.L_x_18736) ;  /* 0xfffffffc00402947 */ /* 0x000fea000383ffff */
.L_x_18735:
[----:B------:R-:W-:Y:S05]  /*3900*/  BSYNC.RECONVERGENT B1 ;  /* 0x0000000000017941 */ /* 0x000fea0003800200 */
.L_x_18734:
[----:B------:R-:W-:Y:S05]  /*3910*/  @!P0 BRA `(.L_x_18733) ;  /* 0x00000000008c8947 */ /* 0x000fea0003800000 */
[----:B0-----:R-:W-:Y:S01]  /*3920*/  LOP3.LUT R9, R4, 0x1f, RZ, 0xc0, !PT ;  /* 0x0000001f04097812 */ /* 0x001fe200078ec0ff */
[----:B------:R-:W-:Y:S01]  /*3930*/  IMAD.IADD R3, R3, 0x1, R26 ;  /* 0x0000000103037824 */ /* 0x000fe200078e021a */
        /* <DEDUP_REMOVED lines=12> */
[----:B--2---:R-:W-:Y:S05]  /*3a00*/  @!P0 BRA `(.L_x_18733) ;  /* 0x0000000000508947 */ /* 0x004fea0003800000 */
        /* <DEDUP_REMOVED lines=20> */
.L_x_18733:
[----:B------:R-:W-:Y:S05]  /*3b50*/  BSYNC.RECONVERGENT B0 ;  /* 0x0000000000007941 */ /* 0x000fea0003800200 */
.L_x_18732:
        /* <DEDUP_REMOVED lines=8> */
[----:B012---:R-:W0:Y:S01]  /*3be0*/  @!P0 S2R R6, SR_CgaCtaId ;  /* 0x0000000000068919 */ /* 0x007e220000008800 */
[----:B------:R-:W-:Y:S02]  /*3bf0*/  @!P0 MOV R9, 0x400 ;  /* 0x0000040000098802 */ /* 0x000fe40000000f00 */
[----:B---3--:R-:W-:-:S05]  /*3c00*/  FMNMX R3, R12, R3, !PT ;  /* 0x000000030c037209 */ /* 0x008fca0007800000 */
        /* <DEDUP_REMOVED lines=28> */
.L_x_18745:
[----:B------:R-:W-:Y:S02]  /*3dd0*/  ISETP.NE.AND P0, PT, R2, RZ, PT ;  /* 0x000000ff0200720c */ /* 0x000fe40003f05270 */
[----:B-1----:R-:W-:-:S11]  /*3de0*/  FMNMX R3, R4, R5, !PT ;  /* 0x0000000504037209 */ /* 0x002fd60007800000 */
[----:B------:R-:W-:Y:S05]  /*3df0*/  @P0 BRA `(.L_x_18738) ;  /* 0x0000000000080947 */ /* 0x000fea0003800000 */
[----:B0-----:R-:W0:Y:S02]  /*3e00*/  LDC.64 R4, c[0x0][0x3a8] ;  /* 0x0000ea00ff047b82 */ /* 0x001e240000000a00 */
[----:B0-----:R1:W-:Y:S02]  /*3e10*/  REDG.E.MAX.S32.STRONG.GPU desc[UR26][R4.64], R3 ;  /* 0x000000030400798e */ /* 0x0013e4000d12e31a */
.L_x_18738:
[----:B------:R-:W-:Y:S05]  /*3e20*/  BSYNC B0 ;  /* 0x0000000000007941 */ /* 0x000fea0003800000 */
.L_x_18737:
        /* <DEDUP_REMOVED lines=11> */
[----:B-12---:R-:W-:Y:S05]  /*3ee0*/  CALL.REL.NOINC `($__internal_509_$__cuda_sm20_rcp_rn_f32_slowpath) ;  /* 0x0000000400987944 */ /* 0x006fea0003c00000 */
[----:B------:R-:W-:Y:S05]  /*3ef0*/  BRA `(.L_x_18741) ;  /* 0x0000000000147947 */ /* 0x000fea0003800000 */
.L_x_18740:
[----:B------:R-:W3:Y:S01]  /*3f00*/  MUFU.RCP R0, UR13 ;  /* 0x0000000d00007d08 */ /* 0x000ee20008001000 */
[----:B-1----:R-:W-:-:S05]  /*3f10*/  MOV R3, UR13 ;  /* 0x0000000d00037c02 */ /* 0x002fca0008000f00 */
[----:B---3--:R-:W-:-:S04]  /*3f20*/  FFMA R2, R0, R3, -1 ;  /* 0xbf80000000027423 */ /* 0x008fc80000000003 */
[----:B------:R-:W-:-:S04]  /*3f30*/  FADD.FTZ R3, -R2, -RZ ;  /* 0x800000ff02037221 */ /* 0x000fc80000010100 */
[----:B------:R-:W-:-:S07]  /*3f40*/  FFMA R0, R0, R3, R0 ;  /* 0x0000000300007223 */ /* 0x000fce0000000000 */
.L_x_18741:
[----:B------:R-:W1:Y:S02]  /*3f50*/  LDC.64 R2, c[0x0][0x3b0] ;  /* 0x0000ec00ff027b82 */ /* 0x000e640000000a00 */
[----:B-1----:R-:W-:Y:S01]  /*3f60*/  STG.E desc[UR26][R2.64], R0 ;  /* 0x0000000002007986 */ /* 0x002fe2000c10191a */
[----:B------:R-:W-:Y:S05]  /*3f70*/  EXIT ;  /* 0x000000000000794d */ /* 0x000fea0003800000 */
.L_x_18739:
[----:B------:R-:W-:Y:S02]  /*3f80*/  IMAD.MOV.U32 R7, RZ, RZ, 0x4 ;  /* 0x00000004ff077424 */ /* 0x000fe400078e00ff */
[----:B------:R-:W-:Y:S02]  /*3f90*/  IMAD.MOV.U32 R9, RZ, RZ, 0x1f ;  /* 0x0000001fff097424 */ /* 0x000fe400078e00ff */
[----:B------:R-:W-:-:S07]  /*3fa0*/  IMAD.MOV.U32 R6, RZ, RZ, -0x1 ;  /* 0xffffffffff067424 */ /* 0x000fce00078e00ff */
[----:B01----:R-:W-:Y:S05]  /*3fb0*/  WARPSYNC.COLLECTIVE R6, `(.L_x_18742) ;  /* 0x0000000006087348 */ /* 0x003fea0003c00000 */
[----:B-1----:R1:W2:Y:S02]  /*3fc0*/  SHFL.DOWN P0, R5, R0, R7, R9 ;  /* 0x0800000700057389 */ /* 0x0022a40000000009 */
[----:B012---:R-:W-:Y:S05]  /*3fd0*/  ENDCOLLECTIVE ;  /* 0x000000000000791b */ /* 0x007fea0003800000 */
.L_x_18742:
[----:B------:R-:W-:Y:S01]  /*3fe0*/  IMAD.MOV.U32 R7, RZ, RZ, 0x2 ;  /* 0x00000002ff077424 */ /* 0x000fe200078e00ff */
[----:B------:R-:W-:-:S04]  /*3ff0*/  MOV R3, R5 ;  /* 0x0000000500037202 */ /* 0x000fc80000000f00 */
[----:B------:R-:W-:-:S05]  /*4000*/  FMNMX R3, R3, R0, !PT ;  /* 0x0000000003037209 */ /* 0x000fca0007800000 */
[----:B------:R-:W-:-:S07]  /*4010*/  IMAD.MOV.U32 R0, RZ, RZ, R3 ;  /* 0x000000ffff007224 */ /* 0x000fce00078e0003 */
[----:B------:R-:W-:Y:S05]  /*4020*/  WARPSYNC.COLLECTIVE R6, `(.L_x_18743) ;  /* 0x0000000006087348 */ /* 0x000fea0003c00000 */
[----:B------:R0:W1:Y:S02]  /*4030*/  SHFL.DOWN P0, R5, R0, R7, R9 ;  /* 0x0800000700057389 */ /* 0x0000640000000009 */
[----:B01----:R-:W-:Y:S05]  /*4040*/  ENDCOLLECTIVE ;  /* 0x000000000000791b */ /* 0x003fea0003800000 */
.L_x_18743:
[----:B------:R-:W-:Y:S02]  /*4050*/  IMAD.MOV.U32 R7, RZ, RZ, 0x1 ;  /* 0x00000001ff077424 */ /* 0x000fe400078e00ff */
[----:B------:R-:W-:-:S05]  /*4060*/  IMAD.MOV.U32 R4, RZ, RZ, R5 ;  /* 0x000000ffff047224 */ /* 0x000fca00078e0005 */
[----:B------:R-:W-:-:S04]  /*4070*/  FMNMX R4, R3, R4, !PT ;  /* 0x0000000403047209 */ /* 0x000fc80007800000 */
[----:B------:R-:W-:-:S07]  /*4080*/  MOV R0, R4 ;  /* 0x0000000400007202 */ /* 0x000fce0000000f00 */
[----:B------:R-:W-:Y:S05]  /*4090*/  WARPSYNC.COLLECTIVE R6, `(.L_x_18744) ;  /* 0x0000000006087348 */ /* 0x000fea0003c00000 */
[----:B------:R0:W1:Y:S02]  /*40a0*/  SHFL.DOWN P0, R5, R0, R7, R9 ;  /* 0x0800000700057389 */ /* 0x0000640000000009 */
[----:B01----:R-:W-:Y:S05]  /*40b0*/  ENDCOLLECTIVE ;  /* 0x000000000000791b */ /* 0x003fea0003800000 */
.L_x_18744:
[----:B------:R-:W-:Y:S05]  /*40c0*/  BRA `(.L_x_18745) ;  /* 0xfffffffc00407947 */ /* 0x000fea000383ffff */
        .weak           $__internal_508_$__cuda_sm20_div_u64
        .type           $__internal_508_$__cuda_sm20_div_u64,@function
        .size           $__internal_508_$__cuda_sm20_div_u64,($__internal_509_$__cuda_sm20_rcp_rn_f32_slowpath - $__internal_508_$__cuda_sm20_div_u64)
$__internal_508_$__cuda_sm20_div_u64:
        /* <DEDUP_REMOVED lines=71> */
[----:B------:R-:W-:Y:S11]  /*4540*/  RET.REL.NODEC R4 `(_ZN18transformer_engine6detail38cast_transpose_fused_kernel_notalignedILb0ELb0ELb1EfNS_16CTDBiasDActParamIffffEELi2ELi2ENS_5EmptyEXadL_ZNS_4siluIffEET_T0_RKS4_EEEEvT3_mmm) ;  /* 0xffffffb804ac7950 */ /* 0x000ff60003c3ffff */
        .weak           $__internal_509_$__cuda_sm20_rcp_rn_f32_slowpath
        .type           $__internal_509_$__cuda_sm20_rcp_rn_f32_slowpath,@function
        .size           $__internal_509_$__cuda_sm20_rcp_rn_f32_slowpath,(.L_x_29810 - $__internal_509_$__cuda_sm20_rcp_rn_f32_slowpath)
$__internal_509_$__cuda_sm20_rcp_rn_f32_slowpath:
        /* <DEDUP_REMOVED lines=15> */
.L_x_18747:
        /* <DEDUP_REMOVED lines=33> */
.L_x_18749:
[----:B------:R-:W0:Y:S02]  /*4850*/  MUFU.RCP R0, R0 ;  /* 0x0000000000007308 */ /* 0x000e240000001000 */
.L_x_18748:
[----:B------:R-:W-:Y:S05]  /*4860*/  BSYNC B0 ;  /* 0x0000000000007941 */ /* 0x000fea0003800000 */
.L_x_18746:
[----:B------:R-:W-:-:S04]  /*4870*/  IMAD.MOV.U32 R23, RZ, RZ, 0x0 ;  /* 0x00000000ff177424 */ /* 0x000fc800078e00ff */
[----:B0-----:R-:W-:Y:S05]  /*4880*/  RET.REL.NODEC R22 `(_ZN18transformer_engine6detail38cast_transpose_fused_kernel_notalignedILb0ELb0ELb1EfNS_16CTDBiasDActParamIffffEELi2ELi2ENS_5EmptyEXadL_ZNS_4siluIffEET_T0_RKS4_EEEEvT3_mmm) ;  /* 0xffffffb416dc7950 */ /* 0x001fea0003c3ffff */
.L_x_18750:
        /* <DEDUP_REMOVED lines=15> */
.L_x_29810:


//--------------------- .text._ZN18transformer_engine6detail38cast_transpose_fused_kernel_notalignedILb0ELb1ELb0EfNS_16CTDBiasDActParamI13__nv_bfloat16S3_13__nv_fp8_e4m3fEELi2ELi4ENS_5EmptyEXadL_ZNS_6dqgeluIffEET_T0_RKS6_EEEEvT3_mmm --------------------------
	.section	.text._ZN18transformer_engine6detail38cast_transpose_fused_kernel_notalignedILb0ELb1ELb0EfNS_16CTDBiasDActParamI13__nv_bfloat16S3_13__nv_fp8_e4m3fEELi2ELi4ENS_5EmptyEXadL_ZNS_6dqgeluIffEET_T0_RKS6_EEEEvT3_mmm,"ax",@progbits
	.align	128
        .global         _ZN18transformer_engine6detail38cast_transpose_fused_kernel_notalignedILb0ELb1ELb0EfNS_16CTDBiasDActParamI13__nv_bfloat16S3_13__nv_fp8_e4m3fEELi2ELi4ENS_5EmptyEXadL_ZNS_6dqgeluIffEET_T0_RKS6_EEEEvT3_mmm
        .type           _ZN18transformer_engine6detail38cast_transpose_fused_kernel_notalignedILb0ELb1ELb0EfNS_16CTDBiasDActParamI13__nv_bfloat16S3_13__nv_fp8_e4m3fEELi2ELi4ENS_5EmptyEXadL_ZNS_6dqgeluIffEET_T0_RKS6_EEEEvT3_mmm,@function
        .size           _ZN18transformer_engine6detail38cast_transpose_fused_kernel_notalignedILb0ELb1ELb0EfNS_16CTDBiasDActParamI13__nv_bfloat16S3_13__nv_fp8_e4m3fEELi2ELi4ENS_5EmptyEXadL_ZNS_6dqgeluIffEET_T0_RKS6_EEEEvT3_mmm,(.L_x_29812 - _ZN18transformer_engine6detail38cast_transpose_fused_kernel_notalignedILb0ELb1ELb0EfNS_16CTDBiasDActParamI13__nv_bfloat16S3_13__nv_fp8_e4m3fEELi2ELi4ENS_5EmptyEXadL_ZNS_6dqgeluIffEET_T0_RKS6_EEEEvT3_mmm)
        .other          _ZN18transformer_engine6detail38cast_transpose_fused_kernel_notalignedILb0ELb1ELb0EfNS_16CTDBiasDActParamI13__nv_bfloat16S3_13__nv_fp8_e4m3fEELi2ELi4ENS_5EmptyEXadL_ZNS_6dqgeluIffEET_T0_RKS6_EEEEvT3_mmm,@"STO_CUDA_ENTRY STV_DEFAULT"
_ZN18transformer_engine6detail38cast_transpose_fused_kernel_notalignedILb0ELb1ELb0EfNS_16CTDBiasDActParamI13__nv_bfloat16S3_13__nv_fp8_e4m3fEELi2ELi4ENS_5EmptyEXadL_ZNS_6dqgeluIffEET_T0_RKS6_EEEEvT3_mmm:
.text._ZN18transformer_engine6detail38cast_transpose_fused_kernel_notalignedILb0ELb1ELb0EfNS_16CTDBiasDActParamI13__nv_bfloat16S3_13__nv_fp8_e4m3fEELi2ELi4ENS_5EmptyEXadL_ZNS_6dqgeluIffEET_T0_RKS6_EEEEvT3_mmm:
        /* <DEDUP_REMOVED lines=43> */
.L_x_18751:
[----:B------:R-:W-:-:S07]  /*02b0*/  MOV R5, 0x2d0 ;  /* 0x000002d000057802 */ /* 0x000fce0000000f00 */
[----:B------:R-:W-:Y:S05]  /*02c0*/  CALL.REL.NOINC `($__internal_510_$__cuda_sm20_div_u64) ;  /* 0x0000007c00287944 */ /* 0x000fea0003c00000 */
        /* <DEDUP_REMOVED lines=11> */
.L_x_18752:
        /* <DEDUP_REMOVED lines=106> */
[----:B------:R-:W-:Y:S02]  /*0a20*/  @!P0 MOV R23, RZ ;  /* 0x000000ff00178202 */ /* 0x000fe40000000f00 */
[----:B------:R-:W-:Y:S01]  /*0a30*/  ISETP.NE.AND.EX P2, PT, RZ, UR9, PT, P2 ;  /* 0x00000009ff007c0c */ /* 0x000fe2000bf45320 */
[----:B------:R-:W-:Y:S01]  /*0a40*/  @UP1 UIMAD UR8, UR29, 0x6, URZ ;  /* 0x000000061d0818a4 */ /* 0x000fe2000f8e02ff */
[----:B---3--:R-:W-:Y:S01]  /*0a50*/  MOV R9, UR26 ;  /* 0x0000001a00097c02 */ /* 0x008fe20008000f00 */
[----:B------:R-:W-:Y:S01]  /*0a60*/  @UP0 ULOP3.LUT UR16, UR16, 0xfffffffe, URZ, 0xc0, !UPT ;  /* 0xfffffffe10100892 */ /* 0x000fe2000f8ec0ff */
[----:B------:R0:W3:Y:S01]  /*0a70*/  @P0 LDG.E R23, desc[UR24][R16.64] ;  /* 0x0000001810170981 */ /* 0x0000e2000c1e1900 */
[----:B------:R-:W-:-:S02]  /*0a80*/  @P1 IADD3.X R35, PT, PT, R3, UR15, RZ, P3, !PT ;  /* 0x0000000f03231c10 */ /* 0x000fc40009ffe4ff */
[----:B------:R-:W-:Y:S01]  /*0a90*/  @P1 IMAD.WIDE.U32 R8, R9, 0x7, R24 ;  /* 0x0000000709081825 */ /* 0x000fe200078e0018 */
[C---:B------:R-:W-:Y:S01]  /*0aa0*/  @P0 IADD3 R24, P4, PT, R4.reuse, UR21, RZ ;  /* 0x0000001504180c10 */ /* 0x040fe2000ff9e0ff */
[----:B------:R-:W-:Y:S01]  /*0ab0*/  @UP0 ULOP3.LUT UR17, UR17, 0x3fffffff, URZ, 0xc0, !UPT ;  /* 0x3fffffff11110892 */ /* 0x000fe2000f8ec0ff */
[----:B------:R-:W-:Y:S01]  /*0ac0*/  @P1 IADD3 R33, PT, PT, R13, UR8, RZ ;  /* 0x000000080d211c10 */ /* 0x000fe2000fffe0ff */
[----:B------:R-:W-:Y:S01]  /*0ad0*/  @!P0 IMAD.MOV.U32 R14, RZ, RZ, RZ ;  /* 0x000000ffff0e8224 */ /* 0x000fe200078e00ff */
[----:B------:R1:W5:Y:S01]  /*0ae0*/  @P1 LDG.E R3, desc[UR24][R26.64] ;  /* 0x000000181a031981 */ /* 0x000362000c1e1900 */
        /* <DEDUP_REMOVED lines=9> */
[----:B------:R-:W0:Y:S02]  /*0b80*/  @P2 LDC.64 R12, c[0x0][0x3a0] ;  /* 0x0000e800ff0c2b82 */ /* 0x000e240000000a00 */
[----:B------:R0:W5:Y:S01]  /*0b90*/  @P0 LDG.E R14, desc[UR24][R16.64] ;  /* 0x00000018100e0981 */ /* 0x000162000c1e1900 */
[----:B------:R-:W-:Y:S01]  /*0ba0*/  @UP1 UIMAD UR8, UR29, 0x7, URZ ;  /* 0x000000071d0818a4 */ /* 0x000fe2000f8e02ff */
[----:B-1----:R-:W-:-:S02]  /*0bb0*/  @P1 IADD3 R26, P4, PT, R6, UR19, RZ ;  /* 0x00000013061a1c10 */ /* 0x002fc4000ff9e0ff */
[----:B------:R1:W5:Y:S01]  /*0bc0*/  @P0 LDG.E R7, desc[UR24][R18.64] ;  /* 0x0000001812070981 */ /* 0x000362000c1e1900 */
[----:B0-----:R-:W-:Y:S01]  /*0bd0*/  @P0 IMAD.SHL.U32 R24, R15, 0x4, RZ ;  /* 0x000000040f180824 */ /* 0x001fe200078e00ff */
[----:B------:R-:W-:Y:S02]  /*0be0*/  @!P1 CS2R R46, SRZ ;  /* 0x00000000002e9805 */ /* 0x000fe4000001ff00 */
[----:B------:R-:W-:Y:S02]  /*0bf0*/  @!P1 CS2R R42, SRZ ;  /* 0x00000000002a9805 */ /* 0x000fe4000001ff00 */
[----:B------:R-:W-:Y:S02]  /*0c00*/  @!P1 CS2R R38, SRZ ;  /* 0x0000000000269805 */ /* 0x000fe4000001ff00 */
[----:B------:R-:W-:Y:S01]  /*0c10*/  @P0 IADD3.X R16, PT, PT, R11, UR17, RZ, P3, !PT ;  /* 0x000000110b100c10 */ /* 0x000fe20009ffe4ff */
[----:B------:R-:W5:Y:S01]  /*0c20*/  @P1 LDG.E R34, desc[UR24][R34.64] ;  /* 0x0000001822221981 */ /* 0x000f62000c1e1900 */
[----:B------:R-:W-:-:S02]  /*0c30*/  @P1 IADD3 R28, P3, PT, R6, UR21, RZ ;  /* 0x00000015061c1c10 */ /* 0x000fc4000ff7e0ff */
[----:B------:R-:W-:Y:S02]  /*0c40*/  @P0 SHF.L.U64.HI R6, R15, 0x2, R16 ;  /* 0x000000020f060819 */ /* 0x000fe40000010210 */
[----:B------:R-:W-:Y:S02]  /*0c50*/  @P1 IADD3.X R29, PT, PT, R5, UR23, RZ, P3, !PT ;  /* 0x00000017051d1c10 */ /* 0x000fe40009ffe4ff */
[----:B-1----:R-:W-:Y:S01]  /*0c60*/  @P0 IADD3 R18, P3, PT, R24, UR19, RZ ;  /* 0x0000001318120c10 */ /* 0x002fe2000ff7e0ff */
[----:B------:R-:W-:Y:S01]  /*0c70*/  @P1 VIADD R17, R9, UR8 ;  /* 0x0000000809111c36 */ /* 0x000fe20008000000 */
[----:B------:R-:W-:Y:S01]  /*0c80*/  @P1 IADD3.X R27, PT, PT, R5, UR15, RZ, P4, !PT ;  /* 0x0000000f051b1c10 */ /* 0x000fe2000a7fe4ff */
[----:B------:R-:W5:Y:S01]  /*0c90*/  @P1 LDG.E R46, desc[UR24][R28.64] ;  /* 0x000000181c2e1981 */ /* 0x000f62000c1e1900 */
[----:B------:R-:W-:Y:S01]  /*0ca0*/  @P0 IADD3.X R19, PT, PT, R6, UR15, RZ, P3, !PT ;  /* 0x0000000f06130c10 */ /* 0x000fe20009ffe4ff */
[----:B------:R-:W0:Y:S01]  /*0cb0*/  LDCU.128 UR8, c[0x0][0x390] ;  /* 0x00007200ff0877ac */ /* 0x000e220008000c00 */
[----:B------:R-:W-:Y:S01]  /*0cc0*/  @P1 IADD3 R30, P3, PT, R32, UR19, RZ ;  /* 0x00000013201e1c10 */ /* 0x000fe2000ff7e0ff */
[----:B------:R1:W5:Y:S01]  /*0cd0*/  @P1 LDG.E R47, desc[UR24][R26.64] ;  /* 0x000000181a2f1981 */ /* 0x000362000c1e1900 */
[----:B------:R-:W-:-:S02]  /*0ce0*/  @P1 SHF.L.U32 R15, R8, 0x2, RZ ;  /* 0x00000002080f1819 */ /* 0x000fc400000006ff */
[C---:B------:R-:W-:Y:S01]  /*0cf0*/  @P1 IADD3.X R31, PT, PT, R33.reuse, UR15, RZ, P3, !PT ;  /* 0x0000000f211f1c10 */ /* 0x040fe20009ffe4ff */
[----:B------:R0:W5:Y:S01]  /*0d00*/  @P2 LDG.E R5, desc[UR24][R12.64] ;  /* 0x000000180c052981 */ /* 0x000162000c1e1900 */
[----:B------:R-:W-:Y:S02]  /*0d10*/  @P1 SHF.L.U64.HI R17, R8, 0x2, R17 ;  /* 0x0000000208111819 */ /* 0x000fe40000010211 */
[----:B------:R-:W-:Y:S01]  /*0d20*/  @P0 IADD3 R24, P4, PT, R24, UR21, RZ ;  /* 0x0000001518180c10 */ /* 0x000fe2000ff9e0ff */
[----:B------:R-:W5:Y:S01]  /*0d30*/  @P1 LDG.E R43, desc[UR24][R30.64] ;  /* 0x000000181e2b1981 */ /* 0x000f62000c1e1900 */
[----:B------:R-:W-:Y:S02]  /*0d40*/  @P1 IADD3 R8, P3, PT, R32, UR21, RZ ;  /* 0x0000001520081c10 */ /* 0x000fe4000ff7e0ff */
[----:B------:R-:W-:Y:S02]  /*0d50*/  @P0 IADD3.X R25, PT, PT, R6, UR23, RZ, P4, !PT ;  /* 0x0000001706190c10 */ /* 0x000fe4000a7fe4ff */
[----:B------:R-:W-:-:S02]  /*0d60*/  @P1 IADD3.X R9, PT, PT, R33, UR23, RZ, P3, !PT ;  /* 0x0000001721091c10 */ /* 0x000fc40009ffe4ff */
[C---:B-1----:R-:W-:Y:S02]  /*0d70*/  @P1 IADD3 R26, P4, PT, R15.reuse, UR19, RZ ;  /* 0x000000130f1a1c10 */ /* 0x042fe4000ff9e0ff */
[----:B0-----:R-:W-:Y:S01]  /*0d80*/  @P1 IADD3 R12, P3, PT, R15, UR21, RZ ;  /* 0x000000150f0c1c10 */ /* 0x001fe2000ff7e0ff */
[----:B------:R-:W-:Y:S01]  /*0d90*/  @!P0 IMAD.MOV.U32 R6, RZ, RZ, RZ ;  /* 0x000000ffff068224 */ /* 0x000fe200078e00ff */
[----:B------:R-:W-:Y:S01]  /*0da0*/  @!P0 MOV R16, RZ ;  /* 0x000000ff00108202 */ /* 0x000fe20000000f00 */
[----:B------:R-:W5:Y:S01]  /*0db0*/  @P1 LDG.E R42, desc[UR24][R8.64] ;  /* 0x00000018082a1981 */ /* 0x000f62000c1e1900 */
[C---:B------:R-:W-:Y:S02]  /*0dc0*/  @P1 IADD3.X R27, PT, PT, R17.reuse, UR15, RZ, P4, !PT ;  /* 0x0000000f111b1c10 */ /* 0x040fe4000a7fe4ff */
[----:B------:R-:W-:Y:S01]  /*0dd0*/  @P1 IADD3.X R13, PT, PT, R17, UR23, RZ, P3, !PT ;  /* 0x00000017110d1c10 */ /* 0x000fe20009ffe4ff */
[----:B------:R-:W5:Y:S04]  /*0de0*/  @P0 LDG.E R6, desc[UR24][R24.64] ;  /* 0x0000001818060981 */ /* 0x000f68000c1e1900 */
[----:B------:R0:W5:Y:S04]  /*0df0*/  @P0 LDG.E R16, desc[UR24][R18.64] ;  /* 0x0000001812100981 */ /* 0x000168000c1e1900 */
[----:B------:R1:W5:Y:S04]  /*0e00*/  @P1 LDG.E R39, desc[UR24][R26.64] ;  /* 0x000000181a271981 */ /* 0x000368000c1e1900 */
[----:B------:R1:W5:Y:S01]  /*0e10*/  @P1 LDG.E R38, desc[UR24][R12.64] ;  /* 0x000000180c261981 */ /* 0x000362000c1e1900 */
[----:B0-----:R-:W-:-:S02]  /*0e20*/  HFMA2 R18, -RZ, RZ, 0.96630859375, -0.0022525787353515625 ;  /* 0x3bbb989dff127431 */ /* 0x001fc400000001ff */
[----:B------:R-:W-:Y:S01]  /*0e30*/  IMAD.MOV.U32 R24, RZ, RZ, 0x437c0000 ;  /* 0x437c0000ff187424 */ /* 0x000fe200078e00ff */
[----:B------:R-:W-:Y:S02]  /*0e40*/  UIMAD UR6, UR6, UR12, URZ ;  /* 0x0000000c060672a4 */ /* 0x000fe4000f8e02ff */
[----:B------:R-:W-:Y:S02]  /*0e50*/  UIMAD.WIDE.U32 UR16, UR22, UR12, URZ ;  /* 0x0000000c161072a5 */ /* 0x000fe4000f8e00ff */
[----:B------:R-:W-:Y:S02]  /*0e60*/  UIMAD UR12, UR22, UR13, UR6 ;  /* 0x0000000d160c72a4 */ /* 0x000fe4000f8e0206 */
[----:B------:R-:W-:Y:S02]  /*0e70*/  USHF.L.U32 UR6, UR16, 0x6, URZ ;  /* 0x0000000610067899 */ /* 0x000fe400080006ff */
[----:B------:R-:W-:Y:S02]  /*0e80*/  UIADD3 UR12, UPT, UPT, UR17, UR12, URZ ;  /* 0x0000000c110c7290 */ /* 0x000fe4000fffe0ff */
[----:B------:R-:W-:-:S02]  /*0e90*/  ULEA UR6, UP0, UR4, UR6, 0x7 ;  /* 0x0000000604067291 */ /* 0x000fc4000f8038ff */
[----:B------:R-:W-:Y:S02]  /*0ea0*/  USHF.L.U64.HI UR16, UR16, 0x6, UR12 ;  /* 0x0000000610107899 */ /* 0x000fe4000801020c */
[----:B------:R-:W-:Y:S02]  /*0eb0*/  UIADD3 UR8, UP1, UPT, UR20, UR8, URZ ;  /* 0x0000000814087290 */ /* 0x000fe4000ff3e0ff */
[----:B------:R-:W-:Y:S02]  /*0ec0*/  UIADD3 UR6, UP2, UPT, UR6, UR10, URZ ;  /* 0x0000000a06067290 */ /* 0x000fe4000ff5e0ff */
[----:B------:R-:W-:Y:S01]  /*0ed0*/  ULEA.HI.X UR4, UR4, UR16, UR5, 0x7, UP0 ;  /* 0x0000001004047291 */ /* 0x000fe200080f3c05 */
[----:B------:R-:W-:Y:S01]  /*0ee0*/  BSSY.RECONVERGENT B1, `(.L_x_18753) ;  /* 0x0000030000017945 */ /* 0x000fe20003800200 */
[----:B------:R-:W-:Y:S01]  /*0ef0*/  UMOV UR12, 0x3f800000 ;  /* 0x3f800000000c7882 */ /* 0x000fe20000000000 */
[----:B------:R-:W-:Y:S02]  /*0f00*/  UIADD3.X UR9, UPT, UPT, UR18, UR9, URZ, UP1, !UPT ;  /* 0x0000000912097290 */ /* 0x000fe40008ffe4ff */
[----:B------:R-:W-:Y:S01]  /*0f10*/  UIADD3.X UR11, UPT, UPT, UR4, UR11, URZ, UP2, !UPT ;  /* 0x0000000b040b7290 */ /* 0x000fe200097fe4ff */
[----:B------:R-:W-:-:S04]  /*0f20*/  @!P0 IMAD.MOV.U32 R2, RZ, RZ, RZ ;  /* 0x000000ffff028224 */ /* 0x000fc800078e00ff */
[----:B----4-:R-:W-:-:S04]  /*0f30*/  IMAD.U32 R19, R2, 0x10000, RZ ;  /* 0x0001000002137824 */ /* 0x010fc800078e00ff */
        /* <DEDUP_REMOVED lines=12> */
[----:B------:R-:W-:Y:S02]  /*1000*/  @!P0 IMAD.MOV.U32 R0, RZ, RZ, RZ ;  /* 0x000000ffff008224 */ /* 0x000fe400078e00ff */
[----:B------:R-:W-:Y:S01]  /*1010*/  @!P1 IMAD.MOV.U32 R3, RZ, RZ, RZ ;  /* 0x000000ffff039224 */ /* 0x000fe200078e00ff */
[----:B------:R-:W-:Y:S01]  /*1020*/  @!P1 MOV R34, RZ ;  /* 0x000000ff00229202 */ /* 0x000fe20000000f00 */
[C---:B--2---:R-:W-:Y:S01]  /*1030*/  IMAD.U32 R9, R0.reuse, 0x10000, RZ ;  /* 0x0001000000097824 */ /* 0x044fe200078e00ff */
[----:B---3--:R-:W-:Y:S02]  /*1040*/  PRMT R18, R23, 0x7632, R18 ;  /* 0x0000763217127816 */ /* 0x008fe40000000012 */
[----:B-----5:R-:W-:Y:S02]  /*1050*/  PRMT R17, R7, 0x7632, R17 ;  /* 0x0000763207117816 */ /* 0x020fe40000000011 */
[----:B-1----:R-:W-:-:S02]  /*1060*/  PRMT R26, R0, 0x7632, R26 ;  /* 0x00007632001a7816 */ /* 0x002fc4000000001a */
        /* <DEDUP_REMOVED lines=17> */
[----:B------:R-:W-:Y:S05]  /*1180*/  CALL.REL.NOINC `($__internal_511_$__cuda_sm20_rcp_rn_f32_slowpath) ;  /* 0x0000007000987944 */ /* 0x000fea0003c00000 */
[----:B------:R-:W-:Y:S05]  /*1190*/  BRA `(.L_x_18755) ;  /* 0x0000000000107947 */ /* 0x000fea0003800000 */
.L_x_18754:
[----:B------:R-:W0:Y:S02]  /*11a0*/  MUFU.RCP R55, R24 ;  /* 0x0000001800377308 */ /* 0x000e240000001000 */
[----:B0-----:R-:W-:-:S04]  /*11b0*/  FFMA R0, R24, R55, -1 ;  /* 0xbf80000018007423 */ /* 0x001fc80000000037 */
[----:B------:R-:W-:-:S04]  /*11c0*/  FADD.FTZ R0, -R0, -RZ ;  /* 0x800000ff00007221 */ /* 0x000fc80000010100 */
[----:B------:R-:W-:-:S07]  /*11d0*/  FFMA R55, R55, R0, R55 ;  /* 0x0000000037377223 */ /* 0x000fce0000000037 */
.L_x_18755:
[----:B------:R-:W-:Y:S05]  /*11e0*/  BSYNC.RECONVERGENT B1 ;  /* 0x0000000000017941 */ /* 0x000fea0003800200 */
.L_x_18753:
        /* <DEDUP_REMOVED lines=24> */
[----:B------:R-:W-:Y:S05]  /*1370*/  CALL.REL.NOINC `($__internal_511_$__cuda_sm20_rcp_rn_f32_slowpath) ;  /* 0x00000070001c7944 */ /* 0x000fea0003c00000 */
[----:B------:R-:W-:Y:S05]  /*1380*/  BRA `(.L_x_18758) ;  /* 0x0000000000107947 */ /* 0x000fea0003800000 */
.L_x_18757:
[----:B------:R-:W0:Y:S02]  /*1390*/  MUFU.RCP R55, R24 ;  /* 0x0000001800377308 */ /* 0x000e240000001000 */
[----:B0-----:R-:W-:-:S04]  /*13a0*/  FFMA R0, R24, R55, -1 ;  /* 0xbf80000018007423 */ /* 0x001fc80000000037 */
[----:B------:R-:W-:-:S04]  /*13b0*/  FADD.FTZ R0, -R0, -RZ ;  /* 0x800000ff00007221 */ /* 0x000fc80000010100 */
[----:B------:R-:W-:-:S07]  /*13c0*/  FFMA R55, R55, R0, R55 ;  /* 0x0000000037377223 */ /* 0x000fce0000000037 */
.L_x_18758:
[----:B------:R-:W-:Y:S05]  /*13d0*/  BSYNC.RECONVERGENT B1 ;  /* 0x0000000000017941 */ /* 0x000fea0003800200 */
.L_x_18756:
        /* <DEDUP_REMOVED lines=24> */
[----:B------:R-:W-:Y:S05]  /*1560*/  CALL.REL.NOINC `($__internal_511_$__cuda_sm20_rcp_rn_f32_slowpath) ;  /* 0x0000006c00a07944 */ /* 0x000fea0003c00000 */
[----:B------:R-:W-:Y:S05]  /*1570*/  BRA `(.L_x_18761) ;  /* 0x0000000000107947 */ /* 0x000fea0003800000 */
.L_x_18760:
[----:B------:R-:W0:Y:S02]  /*1580*/  MUFU.RCP R55, R26 ;  /* 0x0000001a00377308 */ /* 0x000e240000001000 */
[----:B0-----:R-:W-:-:S04]  /*1590*/  FFMA R0, R26, R55, -1 ;  /* 0xbf8000001a007423 */ /* 0x001fc80000000037 */
[----:B------:R-:W-:-:S04]  /*15a0*/  FADD.FTZ R0, -R0, -RZ ;  /* 0x800000ff00007221 */ /* 0x000fc80000010100 */
[----:B------:R-:W-:-:S07]  /*15b0*/  FFMA R55, R55, R0, R55 ;  /* 0x0000000037377223 */ /* 0x000fce0000000037 */
.L_x_18761:
[----:B------:R-:W-:Y:S05]  /*15c0*/  BSYNC.RECONVERGENT B1 ;  /* 0x0000000000017941 */ /* 0x000fea0003800200 */
.L_x_18759:
        /* <DEDUP_REMOVED lines=26> */
.L_x_18763:
[----:B------:R-:W0:Y:S02]  /*1770*/  MUFU.RCP R55, R24 ;  /* 0x0000001800377308 */ /* 0x000e240000001000 */
[----:B0-----:R-:W-:-:S04]  /*1780*/  FFMA R0, R24, R55, -1 ;  /* 0xbf80000018007423 */ /* 0x001fc80000000037 */
[----:B------:R-:W-:-:S04]  /*1790*/  FADD.FTZ R0, -R0, -RZ ;  /* 0x800000ff00007221 */ /* 0x000fc80000010100 */
[----:B------:R-:W-:-:S07]  /*17a0*/  FFMA R55, R55, R0, R55 ;  /* 0x0000000037377223 */ /* 0x000fce0000000037 */
.L_x_18764:
[----:B------:R-:W-:Y:S05]  /*17b0*/  BSYNC.RECONVERGENT B1 ;  /* 0x0000000000017941 */ /* 0x000fea0003800200 */
.L_x_18762:
        /* <DEDUP_REMOVED lines=24> */
[----:B------:R-:W-:Y:S05]  /*1940*/  CALL.REL.NOINC `($__internal_511_$__cuda_sm20_rcp_rn_f32_slowpath) ;  /* 0x0000006800a87944 */ /* 0x000fea0003c00000 */
[----:B------:R-:W-:Y:S05]  /*1950*/  BRA `(.L_x_18767) ;  /* 0x0000000000107947 */ /* 0x000fea0003800000 */
.L_x_18766:
[----:B------:R-:W0:Y:S02]  /*1960*/  MUFU.RCP R55, R24 ;  /* 0x0000001800377308 */ /* 0x000e240000001000 */
[----:B0-----:R-:W-:-:S04]  /*1970*/  FFMA R0, R24, R55, -1 ;  /* 0xbf80000018007423 */ /* 0x001fc80000000037 */
[----:B------:R-:W-:-:S04]  /*1980*/  FADD.FTZ R0, -R0, -RZ ;  /* 0x800000ff00007221 */ /* 0x000fc80000010100 */
[----:B------:R-:W-:-:S07]  /*1990*/  FFMA R55, R55, R0, R55 ;  /* 0x0000000037377223 */ /* 0x000fce0000000037 */
.L_x_18767:
[----:B------:R-:W-:Y:S05]  /*19a0*/  BSYNC.RECONVERGENT B1 ;  /* 0x0000000000017941 */ /* 0x000fea0003800200 */
.L_x_18765:
[----:B------:R-:W-:Y:S01]  /*19b0*/  IMAD.U32 R5, R5, 0x10000, RZ ;  /* 0x0001000005057824 */ /* 0x000fe200078e00ff */
[----:B------:R-:W-:Y:S01]  /*19c0*/  BSSY.RECONVERGENT B1, `(.L_x_18768) ;  /* 0x000001d000017945 */ /* 0x000fe20003800200 */
[----:B------:R-:W-:Y:S01]  /*19d0*/  IMAD.MOV.U32 R0, RZ, RZ, 0x3bbb989d ;  /* 0x3bbb989dff007424 */ /* 0x000fe200078e00ff */
[----:B------:R-:W-:Y:S01]  /*19e0*/  SHF.L.U32 R15, R15, 0x10, RZ ;  /* 0x000000100f0f7819 */ /* 0x000fe200000006ff */
[----:B------:R-:W-:Y:S01]  /*19f0*/  FMUL R17, R5, 1.7020000219345092773 ;  /* 0x3fd9db2305117820 */ /* 0x000fe20000400000 */
[----:B------:R-:W-:-:S03]  /*1a00*/  HFMA2 R5, -RZ, RZ, 3.7421875, 0 ;  /* 0x437c0000ff057431 */ /* 0x000fc600000001ff */
        /* <DEDUP_REMOVED lines=18> */
[----:B------:R-:W-:Y:S05]  /*1b30*/  CALL.REL.NOINC `($__internal_511_$__cuda_sm20_rcp_rn_f32_slowpath) ;  /* 0x00000068002c7944 */ /* 0x000fea0003c00000 */
[----:B------:R-:W-:Y:S05]  /*1b40*/  BRA `(.L_x_18770) ;  /* 0x0000000000107947 */ /* 0x000fea0003800000 */
.L_x_18769:
[----:B------:R-:W0:Y:S02]  /*1b50*/  MUFU.RCP R55, R18 ;  /* 0x0000001200377308 */ /* 0x000e240000001000 */
[----:B0-----:R-:W-:-:S04]  /*1b60*/  FFMA R0, R18, R55, -1 ;  /* 0xbf80000012007423 */ /* 0x001fc80000000037 */
[----:B------:R-:W-:-:S04]  /*1b70*/  FADD.FTZ R0, -R0, -RZ ;  /* 0x800000ff00007221 */ /* 0x000fc80000010100 */
[----:B------:R-:W-:-:S07]  /*1b80*/  FFMA R55, R55, R0, R55 ;  /* 0x0000000037377223 */ /* 0x000fce0000000037 */
.L_x_18770:
[----:B------:R-:W-:Y:S05]  /*1b90*/  BSYNC.RECONVERGENT B1 ;  /* 0x0000000000017941 */ /* 0x000fea0003800200 */
.L_x_18768:
        /* <DEDUP_REMOVED lines=26> */
.L_x_18772:
[----:B------:R-:W0:Y:S02]  /*1d40*/  MUFU.RCP R55, R18 ;  /* 0x0000001200377308 */ /* 0x000e240000001000 */
[----:B0-----:R-:W-:-:S04]  /*1d50*/  FFMA R0, R18, R55, -1 ;  /* 0xbf80000012007423 */ /* 0x001fc80000000037 */
[----:B------:R-:W-:-:S04]  /*1d60*/  FADD.FTZ R0, -R0, -RZ ;  /* 0x800000ff00007221 */ /* 0x000fc80000010100 */
[----:B------:R-:W-:-:S07]  /*1d70*/  FFMA R55, R55, R0, R55 ;  /* 0x0000000037377223 */ /* 0x000fce0000000037 */
.L_x_18773:
[----:B------:R-:W-:Y:S05]  /*1d80*/  BSYNC.RECONVERGENT B1 ;  /* 0x0000000000017941 */ /* 0x000fea0003800200 */
.L_x_18771:
        /* <DEDUP_REMOVED lines=26> */
.L_x_18775:
[----:B------:R-:W0:Y:S02]  /*1f30*/  MUFU.RCP R55, R18 ;  /* 0x0000001200377308 */ /* 0x000e240000001000 */
[----:B0-----:R-:W-:-:S04]  /*1f40*/  FFMA R0, R18, R55, -1 ;  /* 0xbf80000012007423 */ /* 0x001fc80000000037 */
[----:B------:R-:W-:-:S04]  /*1f50*/  FADD.FTZ R0, -R0, -RZ ;  /* 0x800000ff00007221 */ /* 0x000fc80000010100 */
[----:B------:R-:W-:-:S07]  /*1f60*/  FFMA R55, R55, R0, R55 ;  /* 0x0000000037377223 */ /* 0x000fce0000000037 */
.L_x_18776:
[----:B------:R-:W-:Y:S05]  /*1f70*/  BSYNC.RECONVERGENT B1 ;  /* 0x0000000000017941 */ /* 0x000fea0003800200 */
.L_x_18774:
[C---:B------:R-:W-:Y:S01]  /*1f80*/  ISETP.GE.U32.AND P1, PT, R21.reuse, UR7, PT ;  /* 0x0000000715007c0c */ /* 0x040fe2000bf26070 */
[----:B------:R-:W-:Y:S01]  /*1f90*/  VIADD R2, R21, 0x2 ;  /* 0x0000000215027836 */ /* 0x000fe20000000000 */
[----:B------:R-:W-:Y:S01]  /*1fa0*/  LOP3.LUT R0, R20, 0x1f, RZ, 0xc0, !PT ;  /* 0x0000001f14007812 */ /* 0x000fe200078ec0ff */
[----:B------:R-:W-:Y:S01]  /*1fb0*/  FMUL R31, R9, UR12 ;  /* 0x0000000c091f7c20 */ /* 0x000fe20008400000 */
[----:B------:R-:W-:Y:S01]  /*1fc0*/  FMUL R32, R6, UR12 ;  /* 0x0000000c06207c20 */ /* 0x000fe20008400000 */
[----:B------:R-:W-:Y:S01]  /*1fd0*/  VIADD R19, R20, 0x1e ;  /* 0x0000001e14137836 */ /* 0x000fe20000000000 */
[----:B------:R-:W-:Y:S01]  /*1fe0*/  ISETP.GE.U32.OR P1, PT, R0, UR14, P1 ;  /* 0x0000000e00007c0c */ /* 0x000fe20008f26470 */
[----:B------:R-:W-:Y:S01]  /*1ff0*/  FADD R0, -R55, 1 ;  /* 0x3f80000037007421 */ /* 0x000fe20000000100 */
[----:B------:R-:W-:Y:S01]  /*2000*/  ISETP.GE.U32.AND P0, PT, R2, UR7, PT ;  /* 0x0000000702007c0c */ /* 0x000fe2000bf06070 */
[----:B------:R-:W-:Y:S01]  /*2010*/  USHF.L.U32 UR13, UR26, 0x2, URZ ;  /* 0x000000021a0d7899 */ /* 0x000fe200080006ff */
[----:B------:R-:W-:Y:S01]  /*2020*/  F2FP.SATFINITE.E4M3.F32.PACK_AB_MERGE_C R31, RZ, R31, RZ ;  /* 0x0000001fff1f723e */ /* 0x000fe200048070ff */
[----:B------:R-:W-:Y:S01]  /*2030*/  FMUL R0, R0, R55 ;  /* 0x0000003700007220 */ /* 0x000fe20000400000 */
[----:B------:R-:W-:Y:S01]  /*2040*/  F2FP.SATFINITE.E4M3.F32.PACK_AB_MERGE_C R32, RZ, R32, RZ ;  /* 0x00000020ff20723e */ /* 0x000fe200048070ff */
[----:B------:R-:W-:Y:S01]  /*2050*/  USHF.L.U64.HI UR16, UR26, 0x2, UR29 ;  /* 0x000000021a107899 */ /* 0x000fe2000801021d */
[----:B------:R-:W-:Y:S01]  /*2060*/  LOP3.LUT R19, R19, 0x1f, RZ, 0xc0, !PT ;  /* 0x0000001f13137812 */ /* 0x000fe200078ec0ff */
[----:B------:R-:W-:Y:S01]  /*2070*/  FFMA R13, R13, R0, R55 ;  /* 0x000000000d0d7223 */ /* 0x000fe20000000037 */
[----:B------:R-:W-:Y:S01]  /*2080*/  FMUL R0, R8, UR12 ;  /* 0x0000000c08007c20 */ /* 0x000fe20008400000 */
[----:B------:R-:W-:Y:S01]  /*2090*/  FMUL R55, R7, UR12 ;  /* 0x0000000c07377c20 */ /* 0x000fe20008400000 */
[----:B------:R-:W-:Y:S01]  /*20a0*/  ISETP.LT.U32.AND P0, PT, R19, UR14, !P0 ;  /* 0x0000000e13007c0c */ /* 0x000fe2000c701070 */
[----:B------:R-:W-:Y:S01]  /*20b0*/  FMUL R30, R12, R13 ;  /* 0x0000000d0c1e7220 */ /* 0x000fe20000400000 */
[----:B------:R-:W-:Y:S01]  /*20c0*/  @!P1 IADD3 R2, P2, PT, R10, UR26, RZ ;  /* 0x0000001a0a029c10 */ /* 0x000fe2000ff5e0ff */
[----:B------:R-:W-:Y:S01]  /*20d0*/  IMAD.U32 R51, RZ, RZ, UR16 ;  /* 0x00000010ff337e24 */ /* 0x000fe2000f8e00ff */
[----:B------:R-:W-:Y:S01]  /*20e0*/  F2FP.SATFINITE.E4M3.F32.PACK_AB_MERGE_C R0, RZ, R0, RZ ;  /* 0x00000000ff00723e */ /* 0x000fe200048070ff */
[----:B------:R-:W-:Y:S01]  /*20f0*/  FMUL R49, R5, UR12 ;  /* 0x0000000c05317c20 */ /* 0x000fe20008400000 */
[----:B------:R-:W-:Y:S01]  /*2100*/  @!P1 IADD3.X R15, PT, PT, R11, UR29, RZ, P2, !PT ;  /* 0x0000001d0b0f9c10 */ /* 0x000fe200097fe4ff */
[----:B------:R-:W-:Y:S01]  /*2110*/  FMUL R23, R27, UR12 ;  /* 0x0000000c1b177c20 */ /* 0x000fe20008400000 */
[----:B------:R-:W-:Y:S01]  /*2120*/  @!P1 LEA R16, P3, R2, UR8, 0x1 ;  /* 0x0000000802109c11 */ /* 0x000fe2000f8608ff */
[----:B------:R-:W-:Y:S01]  /*2130*/  FMUL R12, R30, UR12 ;  /* 0x0000000c1e0c7c20 */ /* 0x000fe20008400000 */
[----:B------:R-:W-:Y:S01]  /*2140*/  @!P1 LEA R14, P2, R10, UR8, 0x1 ;  /* 0x000000080a0e9c11 */ /* 0x000fe2000f8408ff */
[----:B------:R-:W-:Y:S01]  /*2150*/  BSSY.RECONVERGENT B0, `(.L_x_18777) ;  /* 0x0000020000007945 */ /* 0x000fe20003800200 */
[----:B------:R-:W-:-:S02]  /*2160*/  F2FP.SATFINITE.E4M3.F32.PACK_AB_MERGE_C R55, RZ, R55, RZ ;  /* 0x00000037ff37723e */ /* 0x000fc400048070ff */
[----:B------:R-:W-:Y:S02]  /*2170*/  @!P1 LEA.HI.X R17, R2, UR9, R15, 0x1, P3 ;  /* 0x0000000902119c11 */ /* 0x000fe400098f0c0f */
[----:B------:R-:W-:Y:S02]  /*2180*/  @!P1 LEA.HI.X R15, R10, UR9, R11, 0x1, P2 ;  /* 0x000000090a0f9c11 */ /* 0x000fe400090f0c0b */
[----:B------:R-:W-:Y:S02]  /*2190*/  @!P1 PRMT R13, R0, 0x7604, R31 ;  /* 0x00007604000d9816 */ /* 0x000fe4000000001f */
[----:B------:R-:W-:Y:S02]  /*21a0*/  @!P1 PRMT R25, R32, 0x7604, R55 ;  /* 0x0000760420199816 */ /* 0x000fe40000000037 */
[----:B------:R-:W-:Y:S01]  /*21b0*/  SHF.R.U32.HI R2, RZ, 0x1, R22 ;  /* 0x00000001ff027819 */ /* 0x000fe20000011616 */
[----:B------:R0:W-:Y:S01]  /*21c0*/  @!P1 STG.E.U16 desc[UR24][R14.64], R13 ;  /* 0x0000000d0e009986 */ /* 0x0001e2000c101518 */
[----:B------:R-:W-:-:S02]  /*21d0*/  MOV R50, UR13 ;  /* 0x0000000d00327c02 */ /* 0x000fc40008000f00 */
[----:B------:R-:W-:Y:S01]  /*21e0*/  F2FP.SATFINITE.E4M3.F32.PACK_AB_MERGE_C R23, RZ, R23, RZ ;  /* 0x00000017ff17723e */ /* 0x000fe200048070ff */
[----:B------:R1:W-:Y:S01]  /*21f0*/  @!P1 STG.E.U16 desc[UR24][R16.64], R25 ;  /* 0x0000001910009986 */ /* 0x0003e2000c101518 */
        /* <DEDUP_REMOVED lines=21> */
.L_x_18778:
[----:B------:R-:W-:Y:S05]  /*2350*/  BSYNC.RECONVERGENT B0 ;  /* 0x0000000000007941 */ /* 0x000fea0003800200 */
.L_x_18777:
        /* <DEDUP_REMOVED lines=10> */
.L_x_18780:
[----:B------:R-:W-:Y:S05]  /*2400*/  BSYNC.RECONVERGENT B0 ;  /* 0x0000000000007941 */ /* 0x000fea0003800200 */
.L_x_18779:
        /* <DEDUP_REMOVED lines=36> */
[----:B-1----:R-:W-:-:S03]  /*2650*/  @P0 IADD3 R24, P1, PT, R10, UR19, RZ ;  /* 0x000000130a180c10 */ /* 0x002fc6000ff3e0ff */
[----:B------:R1:W5:Y:S01]  /*2660*/  @P0 LDG.E R15, desc[UR24][R28.64] ;  /* 0x000000181c0f0981 */ /* 0x000362000c1e1900 */
[----:B------:R-:W-:Y:S02]  /*2670*/  @P0 IADD3.X R25, PT, PT, R11, UR15, RZ, P1, !PT ;  /* 0x0000000f0b190c10 */ /* 0x000fe40008ffe4ff */
[----:B------:R-:W-:Y:S02]  /*2680*/  @P0 IADD3 R10, P1, PT, R10, UR21, RZ ;  /* 0x000000150a0a0c10 */ /* 0x000fe4000ff3e0ff */
[----:B0-----:R-:W-:Y:S01]  /*2690*/  FMNMX3 R52, |R9|, RZ, |R8|, !PT ;  /* 0x000000ff09347276 */ /* 0x001fe20007800608 */
[----:B------:R-:W-:Y:S01]  /*26a0*/  @!P0 IMAD.MOV.U32 R53, RZ, RZ, RZ ;  /* 0x000000ffff358224 */ /* 0x000fe200078e00ff */
[----:B------:R-:W-:Y:S01]  /*26b0*/  @P0 IADD3.X R11, PT, PT, R11, UR23, RZ, P1, !PT ;  /* 0x000000170b0b0c10 */ /* 0x000fe20008ffe4ff */
[----:B------:R-:W5:Y:S01]  /*26c0*/  @P0 LDG.E R14, desc[UR24][R24.64] ;  /* 0x00000018180e0981 */ /* 0x000f62000c1e1900 */
[----:B------:R-:W-:Y:S02]  /*26d0*/  @P0 IADD3 R33, P1, P2, R50, UR13, R19 ;  /* 0x0000000d32210c10 */ /* 0x000fe4000fa3e013 */
[----:B------:R-:W-:-:S02]  /*26e0*/  @!P0 MOV R13, RZ ;  /* 0x000000ff000d8202 */ /* 0x000fc40000000f00 */
[----:B-1----:R-:W-:Y:S01]  /*26f0*/  @P0 IADD3.X R28, PT, PT, R26, UR16, RZ, P1, P2 ;  /* 0x000000101a1c0c10 */ /* 0x002fe20008fe44ff */
[----:B------:R-:W-:-:S03]  /*2700*/  @P0 IMAD.SHL.U32 R8, R33, 0x4, RZ ;  /* 0x0000000421080824 */ /* 0x000fc600078e00ff */
[----:B------:R-:W-:Y:S01]  /*2710*/  @P0 SHF.L.U64.HI R9, R33, 0x2, R28 ;  /* 0x0000000221090819 */ /* 0x000fe2000001021c */
[----:B------:R0:W5:Y:S01]  /*2720*/  @P0 LDG.E R13, desc[UR24][R10.64] ;  /* 0x000000180a0d0981 */ /* 0x000162000c1e1900 */
[----:B------:R-:W-:-:S04]  /*2730*/  @P0 IADD3 R28, P1, PT, R8, UR19, RZ ;  /* 0x00000013081c0c10 */ /* 0x000fc8000ff3e0ff */
[C---:B------:R-:W-:Y:S02]  /*2740*/  @P0 IADD3.X R29, PT, PT, R9.reuse, UR15, RZ, P1, !PT ;  /* 0x0000000f091d0c10 */ /* 0x040fe40008ffe4ff */
[----:B------:R-:W-:Y:S02]  /*2750*/  @P0 IADD3 R8, P1, PT, R8, UR21, RZ ;  /* 0x0000001508080c10 */ /* 0x000fe4000ff3e0ff */
[----:B------:R-:W-:Y:S01]  /*2760*/  @!P0 MOV R33, RZ ;  /* 0x000000ff00218202 */ /* 0x000fe20000000f00 */
[----:B------:R-:W5:Y:S01]  /*2770*/  @P0 LDG.E R53, desc[UR24][R28.64] ;  /* 0x000000181c350981 */ /* 0x000f62000c1e1900 */
[----:B------:R-:W-:-:S05]  /*2780*/  @P0 IADD3.X R9, PT, PT, R9, UR23, RZ, P1, !PT ;  /* 0x0000001709090c10 */ /* 0x000fca0008ffe4ff */
[----:B------:R2:W5:Y:S01]  /*2790*/  @P0 LDG.E R33, desc[UR24][R8.64] ;  /* 0x0000001808210981 */ /* 0x000562000c1e1900 */
[----:B------:R-:W-:Y:S02]  /*27a0*/  IMAD.U32 R3, R3, 0x10000, RZ ;  /* 0x0001000003037824 */ /* 0x000fe400078e00ff */
[----:B0-----:R-:W-:Y:S02]  /*27b0*/  HFMA2 R11, -RZ, RZ, 3.7421875, 0 ;  /* 0x437c0000ff0b7431 */ /* 0x001fe400000001ff */
[----:B------:R-:W-:Y:S01]  /*27c0*/  IMAD.MOV.U32 R10, RZ, RZ, 0x3bbb989d ;  /* 0x3bbb989dff0a7424 */ /* 0x000fe200078e00ff */
[----:B------:R-:W-:Y:S01]  /*27d0*/  FMNMX3 R52, |R7|, R52, |R6|, !PT ;  /* 0x0000003407347276 */ /* 0x000fe20007800606 */
[----:B------:R-:W-:Y:S01]  /*27e0*/  FMUL R3, R3, 1.7020000219345092773 ;  /* 0x3fd9db2303037820 */ /* 0x000fe20000400000 */
[----:B------:R-:W-:Y:S01]  /*27f0*/  IMAD.U32 R49, R49, 0x10000, RZ ;  /* 0x0001000031317824 */ /* 0x000fe200078e00ff */
[----:B------:R-:W-:Y:S01]  /*2800*/  LOP3.LUT R23, R23, 0xffff, RZ, 0xc0, !PT ;  /* 0x0000ffff17177812 */ /* 0x000fe200078ec0ff */
[----:B------:R-:W-:-:S02]  /*2810*/  IMAD.U32 R2, R2, 0x10000, RZ ;  /* 0x0001000002027824 */ /* 0x000fc400078e00ff */
[----:B------:R-:W-:Y:S01]  /*2820*/  FFMA.SAT R10, R3, -R10, 0.5 ;  /* 0x3f000000030a7423 */ /* 0x000fe2000000280a */
[----:B------:R-:W-:Y:S01]  /*2830*/  FMNMX3 R52, |R5|, R52, |R4|, !PT ;  /* 0x0000003405347276 */ /* 0x000fe20007800604 */
[----:B------:R-:W-:Y:S01]  /*2840*/  BSSY.RECONVERGENT B1, `(.L_x_18781) ;  /* 0x000002c000017945 */ /* 0x000fe20003800200 */
[----:B------:R-:W-:Y:S01]  /*2850*/  LOP3.LUT R5, R0, 0xff, RZ, 0xc0, !PT ;  /* 0x000000ff00057812 */ /* 0x000fe200078ec0ff */
[----:B------:R-:W-:Y:S01]  /*2860*/  FFMA.RM R10, R10, R11, 12582913 ;  /* 0x4b4000010a0a7423 */ /* 0x000fe2000000400b */
[----:B------:R-:W-:Y:S02]  /*2870*/  LOP3.LUT R4, R31, 0xff, RZ, 0xc0, !PT ;  /* 0x000000ff1f047812 */ /* 0x000fe400078ec0ff */
[----:B------:R-:W-:Y:S01]  /*2880*/  LOP3.LUT R49, R49, 0xff0000, RZ, 0xc0, !PT ;  /* 0x00ff000031317812 */ /* 0x000fe200078ec0ff */
[C---:B------:R-:W-:Y:S01]  /*2890*/  FADD R6, R10.reuse, -12583039 ;  /* 0xcb40007f0a067421 */ /* 0x040fe20000000000 */
[----:B------:R-:W-:Y:S01]  /*28a0*/  SHF.L.U32 R0, R10, 0x17, RZ ;  /* 0x000000170a007819 */ /* 0x000fe200000006ff */
[----:B------:R-:W-:Y:S01]  /*28b0*/  IMAD R5, R32, 0x100, R5 ;  /* 0x0000010020057824 */ /* 0x000fe200078e0205 */
[----:B------:R-:W-:Y:S01]  /*28c0*/  FMNMX3 R27, |R27|, R52, |R30|, !PT ;  /* 0x000000341b1b7276 */ /* 0x000fe2000780061e */
[----:B------:R-:W-:Y:S01]  /*28d0*/  FFMA R6, R3, -1.4426950216293334961, -R6 ;  /* 0xbfb8aa3b03067823 */ /* 0x000fe20000000806 */
[----:B------:R-:W-:Y:S01]  /*28e0*/  IMAD R4, R55, 0x100, R4 ;  /* 0x0000010037047824 */ /* 0x000fe200078e0204 */
[----:B------:R-:W-:-:S02]  /*28f0*/  IADD3 R30, P1, PT, R56, R50, RZ ;  /* 0x00000032381e7210 */ /* 0x000fc40007f3e0ff */
[----:B------:R-:W-:Y:S01]  /*2900*/  FFMA R6, R3, -1.925963033500011079e-08, R6 ;  /* 0xb2a5706003067823 */ /* 0x000fe20000000006 */
[----:B------:R-:W-:Y:S02]  /*2910*/  SHF.L.U32 R34, R34, 0x10, RZ ;  /* 0x0000001022227819 */ /* 0x000fe400000006ff */
[----:B------:R-:W-:Y:S01]  /*2920*/  LOP3.LUT R49, R49, 0xffff, R4, 0xf8, !PT ;  /* 0x0000ffff31317812 */ /* 0x000fe200078ef804 */
[----:B------:R-:W0:Y:S01]  /*2930*/  MUFU.EX2 R7, R6 ;  /* 0x0000000600077308 */ /* 0x000e220000000800 */
[----:B------:R-:W-:Y:S01]  /*2940*/  LOP3.LUT R4, R12, 0xffff, RZ, 0xc0, !PT ;  /* 0x0000ffff0c047812 */ /* 0x000fe200078ec0ff */
[----:B------:R-:W-:Y:S02]  /*2950*/  IMAD.SHL.U32 R12, R23, 0x1000000, RZ ;  /* 0x01000000170c7824 */ /* 0x000fe400078e00ff */
[----:B------:R-:W-:Y:S02]  /*2960*/  IMAD.X R31, RZ, RZ, R26, P1 ;  /* 0x000000ffff1f7224 */ /* 0x000fe400008e061a */
[----:B------:R-:W-:Y:S01]  /*2970*/  IMAD.SHL.U32 R4, R4, 0x1000000, RZ ;  /* 0x0100000004047824 */ /* 0x000fe200078e00ff */
[----:B------:R-:W-:Y:S01]  /*2980*/  LOP3.LUT R12, R49, R12, RZ, 0xfc, !PT ;  /* 0x0000000c310c7212 */ /* 0x000fe200078efcff */
[----:B0-----:R-:W-:Y:S01]  /*2990*/  FFMA R0, R0, R7, 1 ;  /* 0x3f80000000007423 */ /* 0x001fe20000000007 */
[----:B------:R-:W-:-:S04]  /*29a0*/  LOP3.LUT R7, R5, 0xffff, RZ, 0xc0, !PT ;  /* 0x0000ffff05077812 */ /* 0x000fc800078ec0ff */
[----:B------:R-:W-:Y:S02]  /*29b0*/  IADD3 R5, PT, PT, R0, 0x1800000, RZ ;  /* 0x0180000000057810 */ /* 0x000fe40007ffe0ff */
[----:B------:R-:W-:Y:S02]  /*29c0*/  LOP3.LUT R7, R7, 0xff0000, R2, 0xf8, !PT ;  /* 0x00ff000007077812 */ /* 0x000fe400078ef802 */
[----:B------:R-:W-:Y:S02]  /*29d0*/  LOP3.LUT R5, R5, 0x7f800000, RZ, 0xc0, !PT ;  /* 0x7f80000005057812 */ /* 0x000fe400078ec0ff */
[----:B------:R-:W-:Y:S02]  /*29e0*/  LOP3.LUT R11, R7, R4, RZ, 0xfc, !PT ;  /* 0x00000004070b7212 */ /* 0x000fe400078efcff */
[----:B------:R-:W-:Y:S02]  /*29f0*/  ISETP.GT.U32.AND P0, PT, R5, 0x1ffffff, PT ;  /* 0x01ffffff0500780c */ /* 0x000fe40003f04070 */
        /* <DEDUP_REMOVED lines=9> */
[----:B------:R-:W-:-:S07]  /*2a90*/  MOV R24, 0x2ab0 ;  /* 0x00002ab000187802 */ /* 0x000fce0000000f00 */
[----:B------:R-:W-:Y:S05]  /*2aa0*/  CALL.REL.NOINC `($__internal_511_$__cuda_sm20_rcp_rn_f32_slowpath) ;  /* 0x0000005800507944 */ /* 0x000fea0003c00000 */
[----:B------:R-:W-:Y:S05]  /*2ab0*/  BRA `(.L_x_18783) ;  /* 0x0000000000107947 */ /* 0x000fea0003800000 */
.L_x_18782:
[----:B------:R-:W0:Y:S02]  /*2ac0*/  MUFU.RCP R55, R0 ;  /* 0x0000000000377308 */ /* 0x000e240000001000 */
[----:B0-----:R-:W-:-:S04]  /*2ad0*/  FFMA R2, R0, R55, -1 ;  /* 0xbf80000000027423 */ /* 0x001fc80000000037 */
[----:B------:R-:W-:-:S04]  /*2ae0*/  FADD.FTZ R2, -R2, -RZ ;  /* 0x800000ff02027221 */ /* 0x000fc80000010100 */
[----:B------:R-:W-:-:S07]  /*2af0*/  FFMA R55, R55, R2, R55 ;  /* 0x0000000237377223 */ /* 0x000fce0000000037 */
.L_x_18783:
[----:B------:R-:W-:Y:S05]  /*2b00*/  BSYNC.RECONVERGENT B1 ;  /* 0x0000000000017941 */ /* 0x000fea0003800200 */
.L_x_18781:
        /* <DEDUP_REMOVED lines=24> */
[----:B------:R-:W-:Y:S05]  /*2c90*/  CALL.REL.NOINC `($__internal_511_$__cuda_sm20_rcp_rn_f32_slowpath) ;  /* 0x0000005400d47944 */ /* 0x000fea0003c00000 */
[----:B------:R-:W-:Y:S05]  /*2ca0*/  BRA `(.L_x_18786) ;  /* 0x0000000000107947 */ /* 0x000fea0003800000 */
.L_x_18785:
[----:B------:R-:W0:Y:S02]  /*2cb0*/  MUFU.RCP R55, R24 ;  /* 0x0000001800377308 */ /* 0x000e240000001000 */
[----:B0-----:R-:W-:-:S04]  /*2cc0*/  FFMA R0, R24, R55, -1 ;  /* 0xbf80000018007423 */ /* 0x001fc80000000037 */
[----:B------:R-:W-:-:S04]  /*2cd0*/  FADD.FTZ R0, -R0, -RZ ;  /* 0x800000ff00007221 */ /* 0x000fc80000010100 */
[----:B------:R-:W-:-:S07]  /*2ce0*/  FFMA R55, R55, R0, R55 ;  /* 0x0000000037377223 */ /* 0x000fce0000000037 */
.L_x_18786:
[----:B------:R-:W-:Y:S05]  /*2cf0*/  BSYNC.RECONVERGENT B1 ;  /* 0x0000000000017941 */ /* 0x000fea0003800200 */
.L_x_18784:
        /* <DEDUP_REMOVED lines=22> */
[----:B------:R-:W-:Y:S02]  /*2e60*/  MOV R0, R24 ;  /* 0x0000001800007202 */ /* 0x000fe40000000f00 */
[----:B------:R-:W-:-:S07]  /*2e70*/  MOV R24, 0x2e90 ;  /* 0x00002e9000187802 */ /* 0x000fce0000000f00 */
[----:B------:R-:W-:Y:S05]  /*2e80*/  CALL.REL.NOINC `($__internal_511_$__cuda_sm20_rcp_rn_f32_slowpath) ;  /* 0x0000005400587944 */ /* 0x000fea0003c00000 */
[----:B------:R-:W-:Y:S05]  /*2e90*/  BRA `(.L_x_18789) ;  /* 0x0000000000107947 */ /* 0x000fea0003800000 */
.L_x_18788:
[----:B------:R-:W0:Y:S02]  /*2ea0*/  MUFU.RCP R55, R24 ;  /* 0x0000001800377308 */ /* 0x000e240000001000 */
[----:B0-----:R-:W-:-:S04]  /*2eb0*/  FFMA R0, R24, R55, -1 ;  /* 0xbf80000018007423 */ /* 0x001fc80000000037 */
[----:B------:R-:W-:-:S04]  /*2ec0*/  FADD.FTZ R0, -R0, -RZ ;  /* 0x800000ff00007221 */ /* 0x000fc80000010100 */
[----:B------:R-:W-:-:S07]  /*2ed0*/  FFMA R55, R55, R0, R55 ;  /* 0x0000000037377223 */ /* 0x000fce0000000037 */
.L_x_18789:
[----:B------:R-:W-:Y:S05]  /*2ee0*/  BSYNC.RECONVERGENT B1 ;  /* 0x0000000000017941 */ /* 0x000fea0003800200 */
.L_x_18787:
        /* <DEDUP_REMOVED lines=26> */
.L_x_18791:
[----:B------:R-:W0:Y:S02]  /*3090*/  MUFU.RCP R55, R24 ;  /* 0x0000001800377308 */ /* 0x000e240000001000 */
[----:B0-----:R-:W-:-:S04]  /*30a0*/  FFMA R0, R24, R55, -1 ;  /* 0xbf80000018007423 */ /* 0x001fc80000000037 */
[----:B------:R-:W-:-:S04]  /*30b0*/  FADD.FTZ R0, -R0, -RZ ;  /* 0x800000ff00007221 */ /* 0x000fc80000010100 */
[----:B------:R-:W-:-:S07]  /*30c0*/  FFMA R55, R55, R0, R55 ;  /* 0x0000000037377223 */ /* 0x000fce0000000037 */
.L_x_18792:
[----:B------:R-:W-:Y:S05]  /*30d0*/  BSYNC.RECONVERGENT B1 ;  /* 0x0000000000017941 */ /* 0x000fea0003800200 */
.L_x_18790:
        /* <DEDUP_REMOVED lines=26> */
.L_x_18794:
[----:B------:R-:W0:Y:S02]  /*3280*/  MUFU.RCP R55, R28 ;  /* 0x0000001c00377308 */ /* 0x000e240000001000 */
[----:B0-----:R-:W-:-:S04]  /*3290*/  FFMA R0, R28, R55, -1 ;  /* 0xbf8000001c007423 */ /* 0x001fc80000000037 */
[----:B------:R-:W-:-:S04]  /*32a0*/  FADD.FTZ R0, -R0, -RZ ;  /* 0x800000ff00007221 */ /* 0x000fc80000010100 */
[----:B------:R-:W-:-:S07]  /*32b0*/  FFMA R55, R55, R0, R55 ;  /* 0x0000000037377223 */ /* 0x000fce0000000037 */
.L_x_18795:
[----:B------:R-:W-:Y:S05]  /*32c0*/  BSYNC.RECONVERGENT B1 ;  /* 0x0000000000017941 */ /* 0x000fea0003800200 */
.L_x_18793:
        /* <DEDUP_REMOVED lines=26> */
.L_x_18797:
[----:B------:R-:W0:Y:S02]  /*3470*/  MUFU.RCP R55, R24 ;  /* 0x0000001800377308 */ /* 0x000e240000001000 */
[----:B0-----:R-:W-:-:S04]  /*3480*/  FFMA R0, R24, R55, -1 ;  /* 0xbf80000018007423 */ /* 0x001fc80000000037 */
[----:B------:R-:W-:-:S04]  /*3490*/  FADD.FTZ R0, -R0, -RZ ;  /* 0x800000ff00007221 */ /* 0x000fc80000010100 */
[----:B------:R-:W-:-:S07]  /*34a0*/  FFMA R55, R55, R0, R55 ;  /* 0x0000000037377223 */ /* 0x000fce0000000037 */
.L_x_18798:
[----:B------:R-:W-:Y:S05]  /*34b0*/  BSYNC.RECONVERGENT B1 ;  /* 0x0000000000017941 */ /* 0x000fea0003800200 */
.L_x_18796:
        /* <DEDUP_REMOVED lines=26> */
.L_x_18800:
[----:B------:R-:W0:Y:S02]  /*3660*/  MUFU.RCP R55, R28 ;  /* 0x0000001c00377308 */ /* 0x000e240000001000 */
[----:B0-----:R-:W-:-:S04]  /*3670*/  FFMA R0, R28, R55, -1 ;  /* 0xbf8000001c007423 */ /* 0x001fc80000000037 */
[----:B------:R-:W-:-:S04]  /*3680*/  FADD.FTZ R0, -R0, -RZ ;  /* 0x800000ff00007221 */ /* 0x000fc80000010100 */
[----:B------:R-:W-:-:S07]  /*3690*/  FFMA R55, R55, R0, R55 ;  /* 0x0000000037377223 */ /* 0x000fce0000000037 */
.L_x_18801:
[----:B------:R-:W-:Y:S05]  /*36a0*/  BSYNC.RECONVERGENT B1 ;  /* 0x0000000000017941 */ /* 0x000fea0003800200 */
.L_x_18799:
        /* <DEDUP_REMOVED lines=26> */
.L_x_18803:
[----:B------:R-:W0:Y:S02]  /*3850*/  MUFU.RCP R55, R28 ;  /* 0x0000001c00377308 */ /* 0x000e240000001000 */
[----:B0-----:R-:W-:-:S04]  /*3860*/  FFMA R0, R28, R55, -1 ;  /* 0xbf8000001c007423 */ /* 0x001fc80000000037 */
[----:B------:R-:W-:-:S04]  /*3870*/  FADD.FTZ R0, -R0, -RZ ;  /* 0x800000ff00007221 */ /* 0x000fc80000010100 */
[----:B------:R-:W-:-:S07]  /*3880*/  FFMA R55, R55, R0, R55 ;  /* 0x0000000037377223 */ /* 0x000fce0000000037 */
.L_x_18804:
[----:B------:R-:W-:Y:S05]  /*3890*/  BSYNC.RECONVERGENT B1 ;  /* 0x0000000000017941 */ /* 0x000fea0003800200 */
.L_x_18802:
[----:B------:R-:W-:Y:S01]  /*38a0*/  IADD3 R0, PT, PT, R21, 0x1, RZ ;  /* 0x0000000115007810 */ /* 0x000fe20007ffe0ff */
[C---:B------:R-:W-:Y:S01]  /*38b0*/  FMUL R41, R34.reuse, UR12 ;  /* 0x0000000c22297c20 */ /* 0x040fe20008400000 */
[----:B------:R-:W-:Y:S01]  /*38c0*/  FMNMX3 R44, |R34|, R27, |R48|, !PT ;  /* 0x0000001b222c7276 */ /* 0x000fe20007800630 */
[----:B------:R-:W-:Y:S01]  /*38d0*/  FMUL R34, R48, UR12 ;  /* 0x0000000c30227c20 */ /* 0x000fe20008400000 */
[----:B------:R-:W-:Y:S01]  /*38e0*/  ISETP.GE.U32.AND P0, PT, R0, UR7, PT ;  /* 0x0000000700007c0c */ /* 0x000fe2000bf06070 */
[----:B------:R-:W-:Y:S01]  /*38f0*/  FADD R0, -R55, 1 ;  /* 0x3f80000037007421 */ /* 0x000fe20000000100 */
[----:B------:R-:W-:Y:S01]  /*3900*/  FMUL R32, R42, UR12 ;  /* 0x0000000c2a207c20 */ /* 0x000fe20008400000 */
[----:B------:R-:W-:Y:S01]  /*3910*/  F2FP.SATFINITE.E4M3.F32.PACK_AB_MERGE_C R41, RZ, R41, RZ ;  /* 0x00000029ff29723e */ /* 0x000fe200048070ff */
[----:B------:R-:W-:Y:S01]  /*3920*/  FMUL R38, R39, UR12 ;  /* 0x0000000c27267c20 */ /* 0x000fe20008400000 */
[----:B------:R-:W-:Y:S01]  /*3930*/  ISETP.GE.U32.OR P0, PT, R56, UR14, P0 ;  /* 0x0000000e38007c0c */ /* 0x000fe20008706470 */
[----:B------:R-:W-:Y:S01]  /*3940*/  FMUL R0, R0, R55 ;  /* 0x0000003700007220 */ /* 0x000fe20000400000 */
[----:B------:R-:W-:Y:S01]  /*3950*/  F2FP.SATFINITE.E4M3.F32.PACK_AB_MERGE_C R34, RZ, R34, RZ ;  /* 0x00000022ff22723e */ /* 0x000fe200048070ff */
[----:B------:R-:W-:Y:S01]  /*3960*/  FMUL R54, R43, UR12 ;  /* 0x0000000c2b367c20 */ /* 0x000fe20008400000 */
[----:B------:R-:W-:Y:S01]  /*3970*/  F2FP.SATFINITE.E4M3.F32.PACK_AB_MERGE_C R32, RZ, R32, RZ ;  /* 0x00000020ff20723e */ /* 0x000fe200048070ff */
[----:B------:R-:W-:Y:S01]  /*3980*/  FFMA R37, R37, R0, R55 ;  /* 0x0000000025257223 */ /* 0x000fe20000000037 */
[----:B------:R-:W-:Y:S01]  /*3990*/  IADD3 R0, P3, PT, R50, UR13, RZ ;  /* 0x0000000d32007c10 */ /* 0x000fe2000ff7e0ff */
[----:B------:R-:W-:Y:S01]  /*39a0*/  FMUL R57, R40, UR12 ;  /* 0x0000000c28397c20 */ /* 0x000fe20008400000 */
[----:B------:R-:W-:Y:S01]  /*39b0*/  BSSY.RECONVERGENT B0, `(.L_x_18805) ;  /* 0x0000029000007945 */ /* 0x000fe20003800200 */
[----:B------:R-:W-:Y:S01]  /*39c0*/  FMUL R36, R36, R37 ;  /* 0x0000002524247220 */ /* 0x000fe20000400000 */
[----:B------:R-:W-:Y:S01]  /*39d0*/  FMUL R37, R35, UR12 ;  /* 0x0000000c23257c20 */ /* 0x000fe20008400000 */
[----:B------:R-:W-:-:S02]  /*39e0*/  F2FP.SATFINITE.E4M3.F32.PACK_AB_MERGE_C R38, RZ, R38, RZ ;  /* 0x00000026ff26723e */ /* 0x000fc400048070ff */
[----:B------:R-:W-:Y:S01]  /*39f0*/  @!P0 IADD3 R2, P1, PT, R30, UR26, RZ ;  /* 0x0000001a1e028c10 */ /* 0x000fe2000ff3e0ff */
[----:B------:R-:W-:Y:S01]  /*3a00*/  FMUL R55, R36, UR12 ;  /* 0x0000000c24377c20 */ /* 0x000fe20008400000 */
[----:B------:R-:W-:Y:S02]  /*3a10*/  @!P0 LEA R28, P2, R30, UR8, 0x1 ;  /* 0x000000081e1c8c11 */ /* 0x000fe4000f8408ff */
[----:B------:R-:W-:Y:S02]  /*3a20*/  @!P0 IADD3.X R3, PT, PT, R31, UR29, RZ, P1, !PT ;  /* 0x0000001d1f038c10 */ /* 0x000fe40008ffe4ff */
[C---:B------:R-:W-:Y:S02]  /*3a30*/  @!P0 LEA R24, P1, R2.reuse, UR8, 0x1 ;  /* 0x0000000802188c11 */ /* 0x040fe4000f8208ff */
[----:B------:R-:W-:Y:S02]  /*3a40*/  F2FP.SATFINITE.E4M3.F32.PACK_AB_MERGE_C R37, RZ, R37, RZ ;  /* 0x00000025ff25723e */ /* 0x000fe400048070ff */
[----:B------:R-:W-:Y:S01]  /*3a50*/  @!P0 LEA.HI.X R25, R2, UR9, R3, 0x1, P1 ;  /* 0x0000000902198c11 */ /* 0x000fe200088f0c03 */
[----:B------:R-:W-:Y:S01]  /*3a60*/  VIADD R2, R20, 0x1d ;  /* 0x0000001d14027836 */ /* 0x000fe20000000000 */
[----:B------:R-:W-:Y:S01]  /*3a70*/  @!P0 LEA.HI.X R29, R30, UR9, R31, 0x1, P2 ;  /* 0x000000091e1d8c11 */ /* 0x000fe200090f0c1f */
[----:B------:R-:W-:Y:S01]  /*3a80*/  VIADD R3, R21, 0x3 ;  /* 0x0000000315037836 */ /* 0x000fe20000000000 */
[----:B------:R-:W-:-:S02]  /*3a90*/  @!P0 PRMT R45, R34, 0x7604, R41 ;  /* 0x00007604222d8816 */ /* 0x000fc40000000029 */
[----:B------:R-:W-:Y:S02]  /*3aa0*/  LOP3.LUT R27, R2, 0x1f, RZ, 0xc0, !PT ;  /* 0x0000001f021b7812 */ /* 0x000fe400078ec0ff */
[----:B------:R-:W-:Y:S01]  /*3ab0*/  ISETP.GE.U32.AND P1, PT, R3, UR7, PT ;  /* 0x0000000703007c0c */ /* 0x000fe2000bf26070 */
[----:B------:R0:W-:Y:S01]  /*3ac0*/  @!P0 STG.E.U16 desc[UR24][R28.64], R45 ;  /* 0x0000002d1c008986 */ /* 0x0001e2000c101518 */
[----:B------:R-:W-:Y:S02]  /*3ad0*/  @!P0 PRMT R47, R32, 0x7604, R37 ;  /* 0x00007604202f8816 */ /* 0x000fe40000000025 */
[C---:B------:R-:W-:Y:S02]  /*3ae0*/  ISETP.LT.U32.AND P1, PT, R27.reuse, UR14, !P1 ;  /* 0x0000000e1b007c0c */ /* 0x040fe4000cf21070 */
[----:B------:R-:W-:Y:S01]  /*3af0*/  IADD3.X R2, PT, PT, R26, UR16, RZ, P3, !PT ;  /* 0x000000101a027c10 */ /* 0x000fe20009ffe4ff */
[----:B------:R1:W-:Y:S01]  /*3b00*/  @!P0 STG.E.U16 desc[UR24][R24.64], R47 ;  /* 0x0000002f18008986 */ /* 0x0003e2000c101518 */
[----:B------:R-:W-:-:S02]  /*3b10*/  IADD3 R26, P2, PT, R27, R0, RZ ;  /* 0x000000001b1a7210 */ /* 0x000fc40007f5e0ff */
[----:B------:R-:W-:Y:S02]  /*3b20*/  F2FP.SATFINITE.E4M3.F32.PACK_AB_MERGE_C R54, RZ, R54, RZ ;  /* 0x00000036ff36723e */ /* 0x000fe400048070ff */
[----:B------:R-:W-:Y:S02]  /*3b30*/  IADD3.X R27, PT, PT, RZ, R2, RZ, P2, !PT ;  /* 0x00000002ff1b7210 */ /* 0x000fe400017fe4ff */
[----:B------:R-:W-:Y:S02]  /*3b40*/  F2FP.SATFINITE.E4M3.F32.PACK_AB_MERGE_C R55, RZ, R55, RZ ;  /* 0x00000037ff37723e */ /* 0x000fe400048070ff */
[----:B------:R-:W-:Y:S02]  /*3b50*/  F2FP.SATFINITE.E4M3.F32.PACK_AB_MERGE_C R57, RZ, R57, RZ ;  /* 0x00000039ff39723e */ /* 0x000fe400048070ff */
[----:B------:R-:W-:-:S04]  /*3b60*/  @P1 IADD3 R46, P2, PT, R26, UR13, RZ ;  /* 0x0000000d1a2e1c10 */ /* 0x000fc8000ff5e0ff */
[----:B------:R-:W-:-:S04]  /*3b70*/  @P1 IADD3.X R49, PT, PT, R27, UR16, RZ, P2, !PT ;  /* 0x000000101b311c10 */ /* 0x000fc800097fe4ff */
[C---:B0-----:R-:W-:Y:S01]  /*3b80*/  @P1 SHF.L.U64.HI R45, R46.reuse, 0x2, R49 ;  /* 0x000000022e2d1819 */ /* 0x041fe20000010231 */
        /* <DEDUP_REMOVED lines=11> */
.L_x_18806:
[----:B------:R-:W-:Y:S05]  /*3c40*/  BSYNC.RECONVERGENT B0 ;  /* 0x0000000000007941 */ /* 0x000fea0003800200 */
.L_x_18805:
        /* <DEDUP_REMOVED lines=10> */
.L_x_18808:
[----:B------:R-:W-:Y:S05]  /*3cf0*/  BSYNC.RECONVERGENT B0 ;  /* 0x0000000000007941 */ /* 0x000fea0003800200 */
.L_x_18807:
[C---:B01----:R-:W-:Y:S01]  /*3d00*/  @P1 IADD3 R24, P0, PT, R46.reuse, UR19, RZ ;  /* 0x000000132e181c10 */ /* 0x043fe2000ff1e0ff */
[----:B------:R-:W-:Y:S01]  /*3d10*/  VOTEU.ANY UP0, P1 ;  /* 0x0000000000ff7886 */ /* 0x000fe20000800100 */
[----:B------:R-:W-:Y:S01]  /*3d20*/  @!P1 CS2R R50, SRZ ;  /* 0x0000000000329805 */ /* 0x000fe2000001ff00 */
[----:B------:R-:W-:Y:S01]  /*3d30*/  IMAD.U32 R29, RZ, RZ, UR26 ;  /* 0x0000001aff1d7e24 */ /* 0x000fe2000f8e00ff */
[----:B------:R-:W-:Y:S02]  /*3d40*/  @P1 IADD3.X R25, PT, PT, R45, UR15, RZ, P0, !PT ;  /* 0x0000000f2d191c10 */ /* 0x000fe400087fe4ff */
[----:B------:R-:W-:Y:S01]  /*3d50*/  @UP0 UIMAD UR4, UR29, 0x5, URZ ;  /* 0x000000051d0408a4 */ /* 0x000fe2000f8e02ff */
[----:B------:R-:W-:Y:S01]  /*3d60*/  @P1 IMAD.WIDE.U32 R28, R29, 0x5, R26 ;  /* 0x000000051d1c1825 */ /* 0x000fe200078e001a */
[----:B------:R-:W-:Y:S01]  /*3d70*/  FMNMX3 R44, |R35|, R44, |R42|, !PT ;  /* 0x0000002c232c7276 */ /* 0x000fe2000780062a */
[----:B------:R0:W2:Y:S02]  /*3d80*/  @P1 LDG.E R51, desc[UR24][R24.64] ;  /* 0x0000001818331981 */ /* 0x0000a4000c1e1900 */
[----:B------:R-:W-:Y:S01]  /*3d90*/  IMAD.U32 R47, RZ, RZ, UR26 ;  /* 0x0000001aff2f7e24 */ /* 0x000fe2000f8e00ff */
[----:B------:R-:W-:Y:S01]  /*3da0*/  @P1 IADD3 R30, P0, PT, R46, UR21, RZ ;  /* 0x000000152e1e1c10 */ /* 0x000fe2000ff1e0ff */
[----:B------:R-:W-:Y:S01]  /*3db0*/  @P1 VIADD R35, R29, UR4 ;  /* 0x000000041d231c36 */ /* 0x000fe20008000000 */
[----:B------:R-:W-:Y:S01]  /*3dc0*/  @UP0 UIMAD UR4, UR29, 0x6, URZ ;  /* 0x000000061d0408a4 */ /* 0x000fe2000f8e02ff */
[----:B------:R-:W-:-:S02]  /*3dd0*/  FMNMX3 R39, |R40|, R44, |R39|, !PT ;  /* 0x0000002c28277276 */ /* 0x000fc40007800627 */
[----:B0-----:R-:W-:Y:S01]  /*3de0*/  @P1 MOV R25, R27 ;  /* 0x0000001b00191202 */ /* 0x001fe20000000f00 */
[----:B------:R-:W-:Y:S01]  /*3df0*/  @P1 IMAD.MOV.U32 R24, RZ, RZ, R26 ;  /* 0x000000ffff181224 */ /* 0x000fe200078e001a */
[----:B------:R-:W-:-:S03]  /*3e00*/  @P1 SHF.L.U32 R29, R28, 0x2, RZ ;  /* 0x000000021c1d1819 */ /* 0x000fc600000006ff */
[----:B------:R-:W-:Y:S01]  /*3e10*/  @P1 IMAD.WIDE.U32 R24, R47, 0x6, R24 ;  /* 0x000000062f181825 */ /* 0x000fe200078e0018 */
[----:B------:R-:W-:Y:S02]  /*3e20*/  @P1 IADD3.X R31, PT, PT, R45, UR23, RZ, P0, !PT ;  /* 0x000000172d1f1c10 */ /* 0x000fe400087fe4ff */
[----:B------:R-:W-:Y:S01]  /*3e30*/  @P1 SHF.L.U64.HI R35, R28, 0x2, R35 ;  /* 0x000000021c231819 */ /* 0x000fe20000010223 */
[----:B------:R-:W-:Y:S01]  /*3e40*/  @P1 VIADD R25, R25, UR4 ;  /* 0x0000000419191c36 */ /* 0x000fe20008000000 */
[C---:B------:R-:W-:Y:S01]  /*3e50*/  @P1 IADD3 R44, P2, PT, R29.reuse, UR19, RZ ;  /* 0x000000131d2c1c10 */ /* 0x040fe2000ff5e0ff */
[----:B------:R0:W3:Y:S01]  /*3e60*/  @P1 LDG.E R50, desc[UR24][R30.64] ;  /* 0x000000181e321981 */ /* 0x0000e2000c1e1900 */
[----:B------:R-:W-:Y:S02]  /*3e70*/  @P1 IADD3 R28, P0, PT, R29, UR21, RZ ;  /* 0x000000151d1c1c10 */ /* 0x000fe4000ff1e0ff */
[C---:B------:R-:W-:Y:S02]  /*3e80*/  @P1 IADD3.X R45, PT, PT, R35.reuse, UR15, RZ, P2, !PT ;  /* 0x0000000f232d1c10 */ /* 0x040fe400097fe4ff */
[----:B------:R-:W-:Y:S01]  /*3e90*/  @P1 IADD3.X R29, PT, PT, R35, UR23, RZ, P0, !PT ;  /* 0x00000017231d1c10 */ /* 0x000fe200087fe4ff */
[----:B------:R-:W-:Y:S01]  /*3ea0*/  IMAD.U32 R35, RZ, RZ, UR26 ;  /* 0x0000001aff237e24 */ /* 0x000fe2000f8e00ff */
[C---:B0-----:R-:W-:Y:S01]  /*3eb0*/  @P1 SHF.L.U64.HI R31, R24.reuse, 0x2, R25 ;  /* 0x00000002181f1819 */ /* 0x041fe20000010219 */
[----:B------:R-:W-:Y:S01]  /*3ec0*/  @P1 IMAD.MOV.U32 R25, RZ, RZ, R27 ;  /* 0x000000ffff191224 */ /* 0x000fe200078e001b */
[----:B------:R-:W-:Y:S01]  /*3ed0*/  @P1 SHF.L.U32 R30, R24, 0x2, RZ ;  /* 0x00000002181e1819 */ /* 0x000fe200000006ff */
[----:B------:R-:W-:Y:S01]  /*3ee0*/  @P1 IMAD.MOV.U32 R24, RZ, RZ, R26 ;  /* 0x000000ffff181224 */ /* 0x000fe200078e001a */
[----:B------:R-:W-:-:S03]  /*3ef0*/  @UP0 UIMAD UR4, UR29, 0x7, URZ ;  /* 0x000000071d0408a4 */ /* 0x000fc6000f8e02ff */
[----:B------:R-:W-:Y:S01]  /*3f00*/  @P1 IMAD.WIDE.U32 R24, R35, 0x7, R24 ;  /* 0x0000000723181825 */ /* 0x000fe200078e0018 */
[----:B------:R-:W-:Y:S02]  /*3f10*/  @P1 IADD3 R58, P0, PT, R30, UR19, RZ ;  /* 0x000000131e3a1c10 */ /* 0x000fe4000ff1e0ff */
[----:B------:R-:W-:Y:S02]  /*3f20*/  @!P1 CS2R R48, SRZ ;  /* 0x0000000000309805 */ /* 0x000fe4000001ff00 */
[----:B------:R-:W-:Y:S02]  /*3f30*/  @P1 IADD3 R25, PT, PT, R25, UR4, RZ ;  /* 0x0000000419191c10 */ /* 0x000fe4000fffe0ff */
[C---:B------:R-:W-:Y:S02]  /*3f40*/  @P1 IADD3.X R59, PT, PT, R31.reuse, UR15, RZ, P0, !PT ;  /* 0x0000000f1f3b1c10 */ /* 0x040fe400087fe4ff */
[----:B------:R0:W4:Y:S01]  /*3f50*/  @P1 LDG.E R48, desc[UR24][R28.64] ;  /* 0x000000181c301981 */ /* 0x000122000c1e1900 */
[C---:B------:R-:W-:Y:S01]  /*3f60*/  @P1 SHF.L.U64.HI R25, R24.reuse, 0x2, R25 ;  /* 0x0000000218191819 */ /* 0x040fe20000010219 */
[----:B------:R-:W-:Y:S01]  /*3f70*/  @P1 IMAD.SHL.U32 R24, R24, 0x4, RZ ;  /* 0x0000000418181824 */ /* 0x000fe200078e00ff */
[----:B------:R-:W-:Y:S01]  /*3f80*/  @P1 IADD3 R30, P0, PT, R30, UR21, RZ ;  /* 0x000000151e1e1c10 */ /* 0x000fe2000ff1e0ff */
[----:B------:R-:W5:Y:S03]  /*3f90*/  @P1 LDG.E R49, desc[UR24][R44.64] ;  /* 0x000000182c311981 */ /* 0x000f66000c1e1900 */
[----:B------:R-:W-:-:S02]  /*3fa0*/  @P1 IADD3.X R31, PT, PT, R31, UR23, RZ, P0, !PT ;  /* 0x000000171f1f1c10 */ /* 0x000fc400087fe4ff */
[----:B0-----:R-:W-:-:S04]  /*3fb0*/  @P1 IADD3 R28, P0, PT, R24, UR19, RZ ;  /* 0x00000013181c1c10 */ /* 0x001fc8000ff1e0ff */
[C---:B------:R-:W-:Y:S02]  /*3fc0*/  @P1 IADD3.X R29, PT, PT, R25.reuse, UR15, RZ, P0, !PT ;  /* 0x0000000f191d1c10 */ /* 0x040fe400087fe4ff */
[----:B------:R-:W-:Y:S02]  /*3fd0*/  @P1 IADD3 R24, P0, PT, R24, UR21, RZ ;  /* 0x0000001518181c10 */ /* 0x000fe4000ff1e0ff */
[----:B------:R-:W-:Y:S02]  /*3fe0*/  @!P1 CS2R R46, SRZ ;  /* 0x00000000002e9805 */ /* 0x000fe4000001ff00 */
[----:B------:R-:W-:Y:S02]  /*3ff0*/  @!P1 CS2R R44, SRZ ;  /* 0x00000000002c9805 */ /* 0x000fe4000001ff00 */
[----:B------:R-:W-:Y:S02]  /*4000*/  @P1 IADD3.X R25, PT, PT, R25, UR23, RZ, P0, !PT ;  /* 0x0000001719191c10 */ /* 0x000fe400087fe4ff */
[----:B------:R-:W5:Y:S04]  /*4010*/  @P1 LDG.E R47, desc[UR24][R58.64] ;  /* 0x000000183a2f1981 */ /* 0x000f68000c1e1900 */
[----:B------:R0:W5:Y:S04]  /*4020*/  @P1 LDG.E R46, desc[UR24][R30.64] ;  /* 0x000000181e2e1981 */ /* 0x000168000c1e1900 */
[----:B------:R1:W5:Y:S04]  /*4030*/  @P1 LDG.E R45, desc[UR24][R28.64] ;  /* 0x000000181c2d1981 */ /* 0x000368000c1e1900 */
[----:B------:R1:W5:Y:S01]  /*4040*/  @P1 LDG.E R44, desc[UR24][R24.64] ;  /* 0x00000018182c1981 */ /* 0x000362000c1e1900 */
[----:B------:R-:W-:Y:S01]  /*4050*/  SHF.L.U32 R52, R33, 0x10, RZ ;  /* 0x0000001021347819 */ /* 0x000fe200000006ff */
[----:B0-----:R-:W-:-:S02]  /*4060*/  HFMA2 R31, -RZ, RZ, 3.7421875, 0 ;  /* 0x437c0000ff1f7431 */ /* 0x001fc400000001ff */
[----:B------:R-:W-:Y:S02]  /*4070*/  IMAD.MOV.U32 R33, RZ, RZ, 0x3bbb989d ;  /* 0x3bbb989dff217424 */ /* 0x000fe400078e00ff */
[----:B------:R-:W-:-:S04]  /*4080*/  FMUL R52, R52, 1.7020000219345092773 ;  /* 0x3fd9db2334347820 */ /* 0x000fc80000400000 */
[----:B------:R-:W-:-:S04]  /*4090*/  FFMA.SAT R30, R52, -R33, 0.5 ;  /* 0x3f000000341e7423 */ /* 0x000fc80000002821 */
[----:B------:R-:W-:-:S04]  /*40a0*/  FFMA.RM R30, R30, R31, 12582913 ;  /* 0x4b4000011e1e7423 */ /* 0x000fc8000000401f */
[----:B-1----:R-:W-:-:S04]  /*40b0*/  FADD R29, R30, -12583039 ;  /* 0xcb40007f1e1d7421 */ /* 0x002fc80000000000 */
[----:B------:R-:W-:-:S04]  /*40c0*/  FFMA R29, R52, -1.4426950216293334961, -R29 ;  /* 0xbfb8aa3b341d7823 */ /* 0x000fc8000000081d */
[----:B------:R-:W-:-:S06]  /*40d0*/  FFMA R29, R52, -1.925963033500011079e-08, R29 ;  /* 0xb2a57060341d7823 */ /* 0x000fcc000000001d */
[----:B------:R-:W0:Y:S01]  /*40e0*/  MUFU.EX2 R29, R29 ;  /* 0x0000001d001d7308 */ /* 0x000e220000000800 */
[----:B------:R-:W-:Y:S02]  /*40f0*/  LOP3.LUT R24, R41, 0xff, RZ, 0xc0, !PT ;  /* 0x000000ff29187812 */ /* 0x000fe400078ec0ff */
[----:B------:R-:W-:-:S03]  /*4100*/  LOP3.LUT R25, R34, 0xff, RZ, 0xc0, !PT ;  /* 0x000000ff22197812 */ /* 0x000fc600078ec0ff */
[----:B------:R-:W-:Y:S02]  /*4110*/  IMAD R28, R37, 0x100, R24 ;  /* 0x00000100251c7824 */ /* 0x000fe400078e0218 */
[----:B------:R-:W-:Y:S01]  /*4120*/  IMAD.SHL.U32 R24, R30, 0x800000, RZ ;  /* 0x008000001e187824 */ /* 0x000fe200078e00ff */
[----:B------:R-:W-:-:S03]  /*4130*/  LEA R25, R32, R25, 0x8 ;  /* 0x0000001920197211 */ /* 0x000fc600078e40ff */
[----:B0-----:R-:W-:Y:S01]  /*4140*/  FFMA R24, R24, R29, 1 ;  /* 0x3f80000018187423 */ /* 0x001fe2000000001d */
[----:B------:R-:W-:-:S04]  /*4150*/  LOP3.LUT R29, R25, 0xffff, RZ, 0xc0, !PT ;  /* 0x0000ffff191d7812 */ /* 0x000fc800078ec0ff */
[----:B------:R-:W-:-:S04]  /*4160*/  IADD3 R25, PT, PT, R24, 0x1800000, RZ ;  /* 0x0180000018197810 */ /* 0x000fc80007ffe0ff */
[----:B------:R-:W-:-:S04]  /*4170*/  LOP3.LUT R25, R25, 0x7f800000, RZ, 0xc0, !PT ;  /* 0x7f80000019197812 */ /* 0x000fc800078ec0ff */
[----:B------:R-:W-:Y:S02]  /*4180*/  ISETP.GT.U32.AND P0, PT, R25, 0x1ffffff, PT ;  /* 0x01ffffff1900780c */ /* 0x000fe40003f04070 */
[----:B------:R-:W-:Y:S01]  /*4190*/  SHF.L.U32 R57, R57, 0x10, RZ ;  /* 0x0000001039397819 */ /* 0x000fe200000006ff */
[----:B------:R-:W-:Y:S01]  /*41a0*/  IMAD.U32 R38, R38, 0x10000, RZ ;  /* 0x0001000026267824 */ /* 0x000fe200078e00ff */
[----:B------:R-:W-:Y:S02]  /*41b0*/  LOP3.LUT R54, R54, 0xffff, RZ, 0xc0, !PT ;  /* 0x0000ffff36367812 */ /* 0x000fe400078ec0ff */
[----:B------:R-:W-:Y:S02]  /*41c0*/  LOP3.LUT R55, R55, 0xffff, RZ, 0xc0, !PT ;  /* 0x0000ffff37377812 */ /* 0x000fe400078ec0ff */
[----:B------:R-:W-:Y:S01]  /*41d0*/  LOP3.LUT R57, R57, 0xff0000, RZ, 0xc0, !PT ;  /* 0x00ff000039397812 */ /* 0x000fe200078ec0ff */
[----:B------:R-:W-:Y:S01]  /*41e0*/  IMAD.SHL.U32 R42, R54, 0x1000000, RZ ;  /* 0x01000000362a7824 */ /* 0x000fe200078e00ff */
[----:B------:R-:W-:-:S02]  /*41f0*/  LOP3.LUT R38, R29, 0xff0000, R38, 0xf8, !PT ;  /* 0x00ff00001d267812 */ /* 0x000fc400078ef826 */
[----:B------:R-:W-:Y:S01]  /*4200*/  SHF.L.U32 R41, R55, 0x18, RZ ;  /* 0x0000001837297819 */ /* 0x000fe200000006ff */
[----:B------:R-:W-:Y:S01]  /*4210*/  BSSY.RECONVERGENT B1, `(.L_x_18809) ;  /* 0x0000019000017945 */ /* 0x000fe20003800200 */
[----:B------:R-:W-:Y:S02]  /*4220*/  LOP3.LUT R57, R57, 0xffff, R28, 0xf8, !PT ;  /* 0x0000ffff39397812 */ /* 0x000fe400078ef81c */
[----:B------:R-:W-:Y:S01]  /*4230*/  IADD3 R30, P1, PT, R19, R0, RZ ;  /* 0x00000000131e7210 */ /* 0x000fe20007f3e0ff */
[----:B------:R-:W-:Y:S01]  /*4240*/  IMAD.U32 R53, R53, 0x10000, RZ ;  /* 0x0001000035357824 */ /* 0x000fe200078e00ff */
[----:B------:R-:W-:Y:S02]  /*4250*/  FMNMX3 R43, |R43|, R39, |R36|, !PT ;  /* 0x000000272b2b7276 */ /* 0x000fe40007800624 */
[----:B------:R-:W-:Y:S02]  /*4260*/  LOP3.LUT R41, R38, R41, RZ, 0xfc, !PT ;  /* 0x0000002926297212 */ /* 0x000fe400078efcff */
[----:B------:R-:W-:-:S02]  /*4270*/  LOP3.LUT R42, R57, R42, RZ, 0xfc, !PT ;  /* 0x0000002a392a7212 */ /* 0x000fc400078efcff */
[----:B------:R-:W-:Y:S02]  /*4280*/  IADD3.X R31, PT, PT, RZ, R2, RZ, P1, !PT ;  /* 0x00000002ff1f7210 */ /* 0x000fe40000ffe4ff */
        /* <DEDUP_REMOVED lines=9> */
[----:B------:R-:W-:Y:S01]  /*4320*/  IMAD.MOV.U32 R0, RZ, RZ, R24 ;  /* 0x000000ffff007224 */ /* 0x000fe200078e0018 */
[----:B------:R-:W-:-:S07]  /*4330*/  MOV R24, 0x4350 ;  /* 0x0000435000187802 */ /* 0x000fce0000000f00 */
[----:B------:R-:W-:Y:S05]  /*4340*/  CALL.REL.NOINC `($__internal_511_$__cuda_sm20_rcp_rn_f32_slowpath) ;  /* 0x0000004000287944 */ /* 0x000fea0003c00000 */
[----:B------:R-:W-:Y:S05]  /*4350*/  BRA `(.L_x_18811) ;  /* 0x0000000000107947 */ /* 0x000fea0003800000 */
.L_x_18810:
[----:B------:R-:W0:Y:S02]  /*4360*/  MUFU.RCP R55, R24 ;  /* 0x0000001800377308 */ /* 0x000e240000001000 */
[----:B0-----:R-:W-:-:S04]  /*4370*/  FFMA R0, R24, R55, -1 ;  /* 0xbf80000018007423 */ /* 0x001fc80000000037 */
[----:B------:R-:W-:-:S04]  /*4380*/  FADD.FTZ R0, -R0, -RZ ;  /* 0x800000ff00007221 */ /* 0x000fc80000010100 */
[----:B------:R-:W-:-:S07]  /*4390*/  FFMA R55, R55, R0, R55 ;  /* 0x0000000037377223 */ /* 0x000fce0000000037 */
.L_x_18811:
[----:B------:R-:W-:Y:S05]  /*43a0*/  BSYNC.RECONVERGENT B1 ;  /* 0x0000000000017941 */ /* 0x000fea0003800200 */
.L_x_18809:
        /* <DEDUP_REMOVED lines=17> */
[----:B------:R-:W-:-:S03]  /*44c0*/  IADD3 R0, PT, PT, R24, 0x1800000, RZ ;  /* 0x0180000018007810 */ /* 0x000fc60007ffe0ff */
[----:B------:R-:W-:Y:S01]  /*44d0*/  FMUL R52, R53, R52 ;  /* 0x0000003435347220 */ /* 0x000fe20000400000 */
[----:B------:R-:W-:-:S04]  /*44e0*/  LOP3.LUT R0, R0, 0x7f800000, RZ, 0xc0, !PT ;  /* 0x7f80000000007812 */ /* 0x000fc800078ec0ff */
[----:B------:R-:W-:-:S13]  /*44f0*/  ISETP.GT.U32.AND P0, PT, R0, 0x1ffffff, PT ;  /* 0x01ffffff0000780c */ /* 0x000fda0003f04070 */
[----:B------:R-:W-:Y:S05]  /*4500*/  @P0 BRA `(.L_x_18813) ;  /* 0x0000000000100947 */ /* 0x000fea0003800000 */
[----:B------:R-:W-:Y:S02]  /*4510*/  MOV R0, R24 ;  /* 0x0000001800007202 */ /* 0x000fe40000000f00 */
[----:B------:R-:W-:-:S07]  /*4520*/  MOV R24, 0x4540 ;  /* 0x0000454000187802 */ /* 0x000fce0000000f00 */
[----:B------:R-:W-:Y:S05]  /*4530*/  CALL.REL.NOINC `($__internal_511_$__cuda_sm20_rcp_rn_f32_slowpath) ;  /* 0x0000003c00ac7944 */ /* 0x000fea0003c00000 */
[----:B------:R-:W-:Y:S05]  /*4540*/  BRA `(.L_x_18814) ;  /* 0x0000000000107947 */ /* 0x000fea0003800000 */
.L_x_18813:
[----:B------:R-:W0:Y:S02]  /*4550*/  MUFU.RCP R55, R24 ;  /* 0x0000001800377308 */ /* 0x000e240000001000 */
[----:B0-----:R-:W-:-:S04]  /*4560*/  FFMA R0, R24, R55, -1 ;  /* 0xbf80000018007423 */ /* 0x001fc80000000037 */
[----:B------:R-:W-:-:S04]  /*4570*/  FADD.FTZ R0, -R0, -RZ ;  /* 0x800000ff00007221 */ /* 0x000fc80000010100 */
[----:B------:R-:W-:-:S07]  /*4580*/  FFMA R55, R55, R0, R55 ;  /* 0x0000000037377223 */ /* 0x000fce0000000037 */
.L_x_18814:
[----:B------:R-:W-:Y:S05]  /*4590*/  BSYNC.RECONVERGENT B1 ;  /* 0x0000000000017941 */ /* 0x000fea0003800200 */
.L_x_18812:
        /* <DEDUP_REMOVED lines=26> */
.L_x_18816:
[----:B------:R-:W0:Y:S02]  /*4740*/  MUFU.RCP R55, R24 ;  /* 0x0000001800377308 */ /* 0x000e240000001000 */
[----:B0-----:R-:W-:-:S04]  /*4750*/  FFMA R0, R24, R55, -1 ;  /* 0xbf80000018007423 */ /* 0x001fc80000000037 */
[----:B------:R-:W-:-:S04]  /*4760*/  FADD.FTZ R0, -R0, -RZ ;  /* 0x800000ff00007221 */ /* 0x000fc80000010100 */
[----:B------:R-:W-:-:S07]  /*4770*/  FFMA R55, R55, R0, R55 ;  /* 0x0000000037377223 */ /* 0x000fce0000000037 */
.L_x_18817:
[----:B------:R-:W-:Y:S05]  /*4780*/  BSYNC.RECONVERGENT B1 ;  /* 0x0000000000017941 */ /* 0x000fea0003800200 */
.L_x_18815:
        /* <DEDUP_REMOVED lines=24> */
[----:B------:R-:W-:Y:S05]  /*4910*/  CALL.REL.NOINC `($__internal_511_$__cuda_sm20_rcp_rn_f32_slowpath) ;  /* 0x0000003800b47944 */ /* 0x000fea0003c00000 */
[----:B------:R-:W-:Y:S05]  /*4920*/  BRA `(.L_x_18820) ;  /* 0x0000000000107947 */ /* 0x000fea0003800000 */
.L_x_18819:
[----:B------:R-:W0:Y:S02]  /*4930*/  MUFU.RCP R55, R2 ;  /* 0x0000000200377308 */ /* 0x000e240000001000 */
[----:B0-----:R-:W-:-:S04]  /*4940*/  FFMA R0, R2, R55, -1 ;  /* 0xbf80000002007423 */ /* 0x001fc80000000037 */
[----:B------:R-:W-:-:S04]  /*4950*/  FADD.FTZ R0, -R0, -RZ ;  /* 0x800000ff00007221 */ /* 0x000fc80000010100 */
[----:B------:R-:W-:-:S07]  /*4960*/  FFMA R55, R55, R0, R55 ;  /* 0x0000000037377223 */ /* 0x000fce0000000037 */
.L_x_18820:
[----:B------:R-:W-:Y:S05]  /*4970*/  BSYNC.RECONVERGENT B1 ;  /* 0x0000000000017941 */ /* 0x000fea0003800200 */
.L_x_18818:
        /* <DEDUP_REMOVED lines=26> */
.L_x_18822:
[----:B------:R-:W0:Y:S02]  /*4b20*/  MUFU.RCP R55, R24 ;  /* 0x0000001800377308 */ /* 0x000e240000001000 */
[----:B0-----:R-:W-:-:S04]  /*4b30*/  FFMA R0, R24, R55, -1 ;  /* 0xbf80000018007423 */ /* 0x001fc80000000037 */
[----:B------:R-:W-:-:S04]  /*4b40*/  FADD.FTZ R0, -R0, -RZ ;  /* 0x800000ff00007221 */ /* 0x000fc80000010100 */
[----:B------:R-:W-:-:S07]  /*4b50*/  FFMA R55, R55, R0, R55 ;  /* 0x0000000037377223 */ /* 0x000fce0000000037 */
.L_x_18823:
[----:B------:R-:W-:Y:S05]  /*4b60*/  BSYNC.RECONVERGENT B1 ;  /* 0x0000000000017941 */ /* 0x000fea0003800200 */
.L_x_18821:
        /* <DEDUP_REMOVED lines=26> */
.L_x_18825:
[----:B------:R-:W0:Y:S02]  /*4d10*/  MUFU.RCP R55, R8 ;  /* 0x0000000800377308 */ /* 0x000e240000001000 */
[----:B0-----:R-:W-:-:S04]  /*4d20*/  FFMA R0, R8, R55, -1 ;  /* 0xbf80000008007423 */ /* 0x001fc80000000037 */
[----:B------:R-:W-:-:S04]  /*4d30*/  FADD.FTZ R0, -R0, -RZ ;  /* 0x800000ff00007221 */ /* 0x000fc80000010100 */
[----:B------:R-:W-:-:S07]  /*4d40*/  FFMA R55, R55, R0, R55 ;  /* 0x0000000037377223 */ /* 0x000fce0000000037 */
.L_x_18826:
[----:B------:R-:W-:Y:S05]  /*4d50*/  BSYNC.RECONVERGENT B1 ;  /* 0x0000000000017941 */ /* 0x000fea0003800200 */
.L_x_18824:
        /* <DEDUP_REMOVED lines=26> */
.L_x_18828:
[----:B------:R-:W0:Y:S02]  /*4f00*/  MUFU.RCP R55, R24 ;  /* 0x0000001800377308 */ /* 0x000e240000001000 */
[----:B0-----:R-:W-:-:S04]  /*4f10*/  FFMA R0, R24, R55, -1 ;  /* 0xbf80000018007423 */ /* 0x001fc80000000037 */
[----:B------:R-:W-:-:S04]  /*4f20*/  FADD.FTZ R0, -R0, -RZ ;  /* 0x800000ff00007221 */ /* 0x000fc80000010100 */
[----:B------:R-:W-:-:S07]  /*4f30*/  FFMA R55, R55, R0, R55 ;  /* 0x0000000037377223 */ /* 0x000fce0000000037 */
.L_x_18829:
[----:B------:R-:W-:Y:S05]  /*4f40*/  BSYNC.RECONVERGENT B1 ;  /* 0x0000000000017941 */ /* 0x000fea0003800200 */
.L_x_18827:
        /* <DEDUP_REMOVED lines=26> */
.L_x_18831:
[----:B------:R-:W0:Y:S02]  /*50f0*/  MUFU.RCP R55, R6 ;  /* 0x0000000600377308 */ /* 0x000e240000001000 */
[----:B0-----:R-:W-:-:S04]  /*5100*/  FFMA R0, R6, R55, -1 ;  /* 0xbf80000006007423 */ /* 0x001fc80000000037 */
[----:B------:R-:W-:-:S04]  /*5110*/  FADD.FTZ R0, -R0, -RZ ;  /* 0x800000ff00007221 */ /* 0x000fc80000010100 */
[----:B------:R-:W-:-:S07]  /*5120*/  FFMA R55, R55, R0, R55 ;  /* 0x0000000037377223 */ /* 0x000fce0000000037 */
.L_x_18832:
[----:B------:R-:W-:Y:S05]  /*5130*/  BSYNC.RECONVERGENT B1 ;  /* 0x0000000000017941 */ /* 0x000fea0003800200 */
.L_x_18830:
[----:B------:R-:W-:Y:S01]  /*5140*/  FADD R0, -R55, 1 ;  /* 0x3f80000037007421 */ /* 0x000fe20000000100 */
[----:B------:R-:W-:Y:S02]  /*5150*/  IMAD.U32 R13, RZ, RZ, UR26 ;  /* 0x0000001aff0d7e24 */ /* 0x000fe4000f8e00ff */
[----:B------:R-:W-:Y:S01]  /*5160*/  HFMA2 R15, -RZ, RZ, 0.96630859375, -0.0022525787353515625 ;  /* 0x3bbb989dff0f7431 */ /* 0x000fe200000001ff */
[----:B------:R-:W-:Y:S01]  /*5170*/  SHF.L.U32 R50, R50, 0x10, RZ ;  /* 0x0000001032327819 */ /* 0x000fe200000006ff */
[----:B------:R-:W-:Y:S01]  /*5180*/  FMUL R0, R0, R55 ;  /* 0x0000003700007220 */ /* 0x000fe20000400000 */
[----:B------:R-:W-:Y:S01]  /*5190*/  IMAD.U32 R2, RZ, RZ, UR29 ;  /* 0x0000001dff027e24 */ /* 0x000fe2000f8e00ff */
[----:B------:R-:W-:Y:S01]  /*51a0*/  LEA R26, P1, R13, R26, 0x2 ;  /* 0x0000001a0d1a7211 */ /* 0x000fe200078210ff */
[----:B------:R-:W-:Y:S02]  /*51b0*/  IMAD.MOV.U32 R23, RZ, RZ, 0x437c0000 ;  /* 0x437c0000ff177424 */ /* 0x000fe400078e00ff */
[----:B------:R-:W-:Y:S01]  /*51c0*/  FFMA R0, R4, R0, R55 ;  /* 0x0000000004007223 */ /* 0x000fe20000000037 */
[----:B------:R-:W-:Y:S01]  /*51d0*/  MOV R17, UR26 ;  /* 0x0000001a00117c02 */ /* 0x000fe20008000f00 */
[----:B------:R-:W-:Y:S01]  /*51e0*/  FMUL R4, R50, 1.7020000219345092773 ;  /* 0x3fd9db2332047820 */ /* 0x000fe20000400000 */
[----:B------:R-:W-:Y:S01]  /*51f0*/  VIADD R13, R21, 0x2 ;  /* 0x00000002150d7836 */ /* 0x000fe20000000000 */
[C---:B------:R-:W-:Y:S01]  /*5200*/  FMNMX3 R43, |R52|.reuse, R43, |R10|, !PT ;  /* 0x0000002b342b7276 */ /* 0x040fe2000780060a */
[----:B------:R-:W-:Y:S01]  /*5210*/  FMUL R52, R52, UR12 ;  /* 0x0000000c34347c20 */ /* 0x000fe20008400000 */
[----:B------:R-:W-:Y:S01]  /*5220*/  LEA.HI.X R27, R17, R27, R2, 0x2, P1 ;  /* 0x0000001b111b7211 */ /* 0x000fe200008f1402 */
[----:B------:R-:W-:Y:S01]  /*5230*/  FFMA.SAT R2, R4, -R15, 0.5 ;  /* 0x3f00000004027423 */ /* 0x000fe2000000280f */
[----:B------:R-:W-:Y:S01]  /*5240*/  ISETP.GE.U32.AND P0, PT, R13, UR7, PT ;  /* 0x000000070d007c0c */ /* 0x000fe2000bf06070 */
[----:B------:R-:W-:Y:S01]  /*5250*/  FMUL R17, R5, R0 ;  /* 0x0000000005117220 */ /* 0x000fe20000400000 */
[----:B------:R-:W-:Y:S01]  /*5260*/  FMUL R0, R16, UR12 ;  /* 0x0000000c10007c20 */ /* 0x000fe20008400000 */
[----:B------:R-:W-:Y:S01]  /*5270*/  FFMA.RM R2, R2, R23, 12582913 ;  /* 0x4b40000102027423 */ /* 0x000fe20000004017 */
[----:B------:R-:W-:Y:S01]  /*5280*/  ISETP.GE.U32.OR P0, PT, R19, UR14, P0 ;  /* 0x0000000e13007c0c */ /* 0x000fe20008706470 */
[----:B------:R-:W-:Y:S01]  /*5290*/  FMUL R10, R10, UR12 ;  /* 0x0000000c0a0a7c20 */ /* 0x000fe20008400000 */
[----:B------:R-:W-:Y:S01]  /*52a0*/  FMNMX3 R5, |R18|, R43, |R9|, !PT ;  /* 0x0000002b12057276 */ /* 0x000fe20007800609 */
[----:B------:R-:W-:Y:S01]  /*52b0*/  FADD R15, R2, -12583039 ;  /* 0xcb40007f020f7421 */ /* 0x000fe20000000000 */
[----:B------:R-:W-:Y:S01]  /*52c0*/  FMUL R18, R18, UR12 ;  /* 0x0000000c12127c20 */ /* 0x000fe20008400000 */
[----:B------:R-:W-:Y:S01]  /*52d0*/  FMUL R9, R9, UR12 ;  /* 0x0000000c09097c20 */ /* 0x000fe20008400000 */
[----:B------:R-:W-:Y:S01]  /*52e0*/  F2FP.SATFINITE.E4M3.F32.PACK_AB_MERGE_C R52, RZ, R52, RZ ;  /* 0x00000034ff34723e */ /* 0x000fe200048070ff */
[----:B------:R-:W-:Y:S01]  /*52f0*/  FFMA R15, R4, -1.4426950216293334961, -R15 ;  /* 0xbfb8aa3b040f7823 */ /* 0x000fe2000000080f */
[----:B------:R-:W-:Y:S01]  /*5300*/  F2FP.SATFINITE.E4M3.F32.PACK_AB_MERGE_C R0, RZ, R0, RZ ;  /* 0x00000000ff00723e */ /* 0x000fe200048070ff */
[----:B------:R-:W-:Y:S01]  /*5310*/  IMAD.SHL.U32 R2, R2, 0x800000, RZ ;  /* 0x0080000002027824 */ /* 0x000fe200078e00ff */
[----:B------:R-:W-:Y:S01]  /*5320*/  FMNMX3 R5, |R16|, R5, |R7|, !PT ;  /* 0x0000000510057276 */ /* 0x000fe20007800607 */
[----:B------:R-:W-:Y:S01]  /*5330*/  FFMA R15, R4, -1.925963033500011079e-08, R15 ;  /* 0xb2a57060040f7823 */ /* 0x000fe2000000000f */
[----:B------:R-:W-:Y:S01]  /*5340*/  F2FP.SATFINITE.E4M3.F32.PACK_AB_MERGE_C R23, RZ, R18, RZ ;  /* 0x00000012ff17723e */ /* 0x000fe200048070ff */
[----:B------:R-:W-:Y:S01]  /*5350*/  BSSY.RECONVERGENT B0, `(.L_x_18833) ;  /* 0x0000032000007945 */ /* 0x000fe20003800200 */
[----:B------:R-:W-:-:S02]  /*5360*/  LOP3.LUT R6, R52, 0xff, RZ, 0xc0, !PT ;  /* 0x000000ff34067812 */ /* 0x000fc400078ec0ff */
[----:B------:R-:W-:Y:S01]  /*5370*/  F2FP.SATFINITE.E4M3.F32.PACK_AB_MERGE_C R16, RZ, R9, RZ ;  /* 0x00000009ff10723e */ /* 0x000fe200048070ff */
[----:B------:R-:W0:Y:S01]  /*5380*/  MUFU.EX2 R15, R15 ;  /* 0x0000000f000f7308 */ /* 0x000e220000000800 */
[----:B------:R-:W-:Y:S01]  /*5390*/  F2FP.SATFINITE.E4M3.F32.PACK_AB_MERGE_C R19, RZ, R10, RZ ;  /* 0x0000000aff13723e */ /* 0x000fe200048070ff */
[----:B------:R-:W-:Y:S01]  /*53a0*/  IMAD R25, R23, 0x100, R6 ;  /* 0x0000010017197824 */ /* 0x000fe200078e0206 */
[----:B------:R-:W-:Y:S02]  /*53b0*/  SHF.L.U32 R9, R0, 0x10, RZ ;  /* 0x0000001000097819 */ /* 0x000fe400000006ff */
[----:B------:R-:W-:Y:S02]  /*53c0*/  LOP3.LUT R8, R19, 0xff, RZ, 0xc0, !PT ;  /* 0x000000ff13087812 */ /* 0x000fe400078ec0ff */
[----:B------:R-:W-:Y:S02]  /*53d0*/  LOP3.LUT R6, R9, 0xff0000, RZ, 0xc0, !PT ;  /* 0x00ff000009067812 */ /* 0x000fe400078ec0ff */
[----:B------:R-:W-:-:S02]  /*53e0*/  @!P0 IADD3 R9, P1, PT, R30, UR26, RZ ;  /* 0x0000001a1e098c10 */ /* 0x000fc4000ff3e0ff */
[C---:B------:R-:W-:Y:S02]  /*53f0*/  LEA R10, R16.reuse, R8, 0x8 ;  /* 0x00000008100a7211 */ /* 0x040fe400078e40ff */
[----:B------:R-:W-:Y:S02]  /*5400*/  @!P0 PRMT R23, R16, 0x7604, R23 ;  /* 0x0000760410178816 */ /* 0x000fe40000000017 */
[----:B------:R-:W-:Y:S02]  /*5410*/  @!P0 IADD3.X R16, PT, PT, R31, UR29, RZ, P1, !PT ;  /* 0x0000001d1f108c10 */ /* 0x000fe40008ffe4ff */
[----:B------:R-:W-:Y:S01]  /*5420*/  @!P0 LEA R8, P1, R9, UR8, 0x1 ;  /* 0x0000000809088c11 */ /* 0x000fe2000f8208ff */
[----:B0-----:R-:W-:Y:S01]  /*5430*/  FFMA R2, R2, R15, 1 ;  /* 0x3f80000002027423 */ /* 0x001fe2000000000f */
[----:B------:R-:W-:Y:S01]  /*5440*/  LOP3.LUT R6, R6, 0xffff, R25, 0xf8, !PT ;  /* 0x0000ffff06067812 */ /* 0x000fe200078ef819 */
[----:B------:R-:W-:Y:S01]  /*5450*/  FMUL R25, R7, UR12 ;  /* 0x0000000c07197c20 */ /* 0x000fe20008400000 */
[C---:B------:R-:W-:Y:S01]  /*5460*/  FMNMX3 R5, |R14|.reuse, R5, |R17|, !PT ;  /* 0x000000050e057276 */ /* 0x040fe20007800611 */
[----:B------:R-:W-:Y:S01]  /*5470*/  FMUL R7, R14, UR12 ;  /* 0x0000000c0e077c20 */ /* 0x000fe20008400000 */
[----:B------:R-:W-:Y:S01]  /*5480*/  @!P0 LEA.HI.X R9, R9, UR9, R16, 0x1, P1 ;  /* 0x0000000909098c11 */ /* 0x000fe200088f0c10 */
[----:B------:R-:W-:Y:S01]  /*5490*/  FMUL R17, R17, UR12 ;  /* 0x0000000c11117c20 */ /* 0x000fe20008400000 */
[----:B------:R-:W-:Y:S01]  /*54a0*/  @!P0 LEA R14, P1, R30, UR8, 0x1 ;  /* 0x000000081e0e8c11 */ /* 0x000fe2000f8208ff */
[----:B------:R-:W-:Y:S01]  /*54b0*/  VIADD R18, R2, 0x1800000 ;  /* 0x0180000002127836 */ /* 0x000fe20000000000 */
[----:B------:R-:W-:-:S02]  /*54c0*/  @!P0 PRMT R19, R19, 0x7604, R52 ;  /* 0x0000760413138816 */ /* 0x000fc40000000034 */
[----:B------:R-:W-:Y:S02]  /*54d0*/  @!P0 LEA.HI.X R15, R30, UR9, R31, 0x1, P1 ;  /* 0x000000091e0f8c11 */ /* 0x000fe400088f0c1f */
[----:B------:R-:W-:Y:S02]  /*54e0*/  F2FP.SATFINITE.E4M3.F32.PACK_AB_MERGE_C R25, RZ, R25, RZ ;  /* 0x00000019ff19723e */ /* 0x000fe400048070ff */
[----:B------:R-:W-:Y:S01]  /*54f0*/  LOP3.LUT R29, R10, 0xffff, RZ, 0xc0, !PT ;  /* 0x0000ffff0a1d7812 */ /* 0x000fe200078ec0ff */
[----:B------:R0:W-:Y:S01]  /*5500*/  @!P0 STG.E.U16 desc[UR24][R14.64], R19 ;  /* 0x000000130e008986 */ /* 0x0001e2000c101518 */
[----:B------:R-:W-:Y:S02]  /*5510*/  SHF.L.U32 R16, R25, 0x10, RZ ;  /* 0x0000001019107819 */ /* 0x000fe400000006ff */
[----:B------:R-:W-:Y:S01]  /*5520*/  F2FP.SATFINITE.E4M3.F32.PACK_AB_MERGE_C R7, RZ, R7, RZ ;  /* 0x00000007ff07723e */ /* 0x000fe200048070ff */
[----:B------:R0:W-:Y:S01]  /*5530*/  @!P0 STG.E.U16 desc[UR24][R8.64], R23 ;  /* 0x0000001708008986 */ /* 0x0001e2000c101518 */
[----:B------:R-:W-:-:S02]  /*5540*/  LOP3.LUT R10, R29, 0xff0000, R16, 0xf8, !PT ;  /* 0x00ff00001d0a7812 */ /* 0x000fc400078ef810 */
[----:B------:R-:W-:Y:S02]  /*5550*/  LOP3.LUT R16, R7, 0xffff, RZ, 0xc0, !PT ;  /* 0x0000ffff07107812 */ /* 0x000fe400078ec0ff */
[----:B------:R-:W-:Y:S02]  /*5560*/  F2FP.SATFINITE.E4M3.F32.PACK_AB_MERGE_C R24, RZ, R17, RZ ;  /* 0x00000011ff18723e */ /* 0x000fe400048070ff */
[----:B------:R-:W-:Y:S02]  /*5570*/  SHF.L.U32 R17, R16, 0x18, RZ ;  /* 0x0000001810117819 */ /* 0x000fe400000006ff */
[----:B------:R-:W-:Y:S02]  /*5580*/  LOP3.LUT R16, R24, 0xffff, RZ, 0xc0, !PT ;  /* 0x0000ffff18107812 */ /* 0x000fe400078ec0ff */
[----:B------:R-:W-:Y:S02]  /*5590*/  LOP3.LUT R18, R18, 0x7f800000, RZ, 0xc0, !PT ;  /* 0x7f80000012127812 */ /* 0x000fe400078ec0ff */
[----:B------:R-:W-:Y:S01]  /*55a0*/  LOP3.LUT R6, R6, R17, RZ, 0xfc, !PT ;  /* 0x0000001106067212 */ /* 0x000fe200078efcff */
[----:B------:R-:W-:Y:S01]  /*55b0*/  IMAD.SHL.U32 R17, R16, 0x1000000, RZ ;  /* 0x0100000010117824 */ /* 0x000fe200078e00ff */
[----:B------:R-:W-:Y:S01]  /*55c0*/  ISETP.GT.U32.AND P1, PT, R18, 0x1ffffff, PT ;  /* 0x01ffffff1200780c */ /* 0x000fe20003f24070 */
[----:B0-----:R-:W-:-:S12]  /*55d0*/  @P0 BRA `(.L_x_18834) ;  /* 0x0000000000240947 */ /* 0x001fd80003800000 */
        /* <DEDUP_REMOVED lines=9> */
.L_x_18834:
[----:B------:R-:W-:Y:S05]  /*5670*/  BSYNC.RECONVERGENT B0 ;  /* 0x0000000000007941 */ /* 0x000fea0003800200 */
.L_x_18833:
        /* <DEDUP_REMOVED lines=10> */
.L_x_18836:
[----:B------:R-:W-:Y:S05]  /*5720*/  BSYNC.RECONVERGENT B0 ;  /* 0x0000000000007941 */ /* 0x000fea0003800200 */
.L_x_18835:
[----:B------:R-:W-:Y:S01]  /*5730*/  BSSY.RECONVERGENT B1, `(.L_x_18837) ;  /* 0x000000c000017945 */ /* 0x000fe20003800200 */
[----:B-1----:R-:W-:Y:S02]  /*5740*/  LOP3.LUT R7, R10, R17, RZ, 0xfc, !PT ;  /* 0x000000110a077212 */ /* 0x002fe400078efcff */
[----:B------:R-:W-:Y:S01]  /*5750*/  SHF.L.U32 R51, R51, 0x10, RZ ;  /* 0x0000001033337819 */ /* 0x000fe200000006ff */
[----:B------:R-:W-:Y:S06]  /*5760*/  @P1 BRA `(.L_x_18838) ;  /* 0x0000000000101947 */ /* 0x000fec0003800000 */
[----:B------:R-:W-:Y:S01]  /*5770*/  IMAD.MOV.U32 R0, RZ, RZ, R2 ;  /* 0x000000ffff007224 */ /* 0x000fe200078e0002 */
[----:B------:R-:W-:-:S07]  /*5780*/  MOV R24, 0x57a0 ;  /* 0x000057a000187802 */ /* 0x000fce0000000f00 */
[----:B0-----:R-:W-:Y:S05]  /*5790*/  CALL.REL.NOINC `($__internal_511_$__cuda_sm20_rcp_rn_f32_slowpath) ;  /* 0x0000002c00147944 */ /* 0x001fea0003c00000 */
[----:B------:R-:W-:Y:S05]  /*57a0*/  BRA `(.L_x_18839) ;  /* 0x0000000000107947 */ /* 0x000fea0003800000 */
.L_x_18838:
[----:B------:R-:W1:Y:S02]  /*57b0*/  MUFU.RCP R55, R2 ;  /* 0x0000000200377308 */ /* 0x000e640000001000 */
[----:B-1----:R-:W-:-:S04]  /*57c0*/  FFMA R0, R2, R55, -1 ;  /* 0xbf80000002007423 */ /* 0x002fc80000000037 */
[----:B------:R-:W-:-:S04]  /*57d0*/  FADD.FTZ R0, -R0, -RZ ;  /* 0x800000ff00007221 */ /* 0x000fc80000010100 */
[----:B------:R-:W-:-:S07]  /*57e0*/  FFMA R55, R55, R0, R55 ;  /* 0x0000000037377223 */ /* 0x000fce0000000037 */
.L_x_18839:
[----:B------:R-:W-:Y:S05]  /*57f0*/  BSYNC.RECONVERGENT B1 ;  /* 0x0000000000017941 */ /* 0x000fea0003800200 */
.L_x_18837:
[----:B0-----:R-:W-:Y:S01]  /*5800*/  SHF.L.U32 R8, R39, 0x10, RZ ;  /* 0x0000001027087819 */ /* 0x001fe200000006ff */
        /* <DEDUP_REMOVED lines=25> */
.L_x_18841:
[----:B------:R-:W0:Y:S02]  /*59a0*/  MUFU.RCP R55, R10 ;  /* 0x0000000a00377308 */ /* 0x000e240000001000 */
[----:B0-----:R-:W-:-:S04]  /*59b0*/  FFMA R0, R10, R55, -1 ;  /* 0xbf8000000a007423 */ /* 0x001fc80000000037 */
[----:B------:R-:W-:-:S04]  /*59c0*/  FADD.FTZ R0, -R0, -RZ ;  /* 0x800000ff00007221 */ /* 0x000fc80000010100 */
[----:B------:R-:W-:-:S07]  /*59d0*/  FFMA R55, R55, R0, R55 ;  /* 0x0000000037377223 */ /* 0x000fce0000000037 */
.L_x_18842:
[----:B------:R-:W-:Y:S05]  /*59e0*/  BSYNC.RECONVERGENT B1 ;  /* 0x0000000000017941 */ /* 0x000fea0003800200 */
.L_x_18840:
        /* <DEDUP_REMOVED lines=26> */
.L_x_18844:
[----:B------:R-:W0:Y:S02]  /*5b90*/  MUFU.RCP R55, R14 ;  /* 0x0000000e00377308 */ /* 0x000e240000001000 */
[----:B0-----:R-:W-:-:S04]  /*5ba0*/  FFMA R0, R14, R55, -1 ;  /* 0xbf8000000e007423 */ /* 0x001fc80000000037 */
[----:B------:R-:W-:-:S04]  /*5bb0*/  FADD.FTZ R0, -R0, -RZ ;  /* 0x800000ff00007221 */ /* 0x000fc80000010100 */
[----:B------:R-:W-:-:S07]  /*5bc0*/  FFMA R55, R55, R0, R55 ;  /* 0x0000000037377223 */ /* 0x000fce0000000037 */
.L_x_18845:
[----:B------:R-:W-:Y:S05]  /*5bd0*/  BSYNC.RECONVERGENT B1 ;  /* 0x0000000000017941 */ /* 0x000fea0003800200 */
.L_x_18843:
        /* <DEDUP_REMOVED lines=26> */
.L_x_18847:
[----:B------:R-:W0:Y:S02]  /*5d80*/  MUFU.RCP R55, R10 ;  /* 0x0000000a00377308 */ /* 0x000e240000001000 */
[----:B0-----:R-:W-:-:S04]  /*5d90*/  FFMA R0, R10, R55, -1 ;  /* 0xbf8000000a007423 */ /* 0x001fc80000000037 */
[----:B------:R-:W-:-:S04]  /*5da0*/  FADD.FTZ R0, -R0, -RZ ;  /* 0x800000ff00007221 */ /* 0x000fc80000010100 */
[----:B------:R-:W-:-:S07]  /*5db0*/  FFMA R55, R55, R0, R55 ;  /* 0x0000000037377223 */ /* 0x000fce0000000037 */
.L_x_18848:
[----:B------:R-:W-:Y:S05]  /*5dc0*/  BSYNC.RECONVERGENT B1 ;  /* 0x0000000000017941 */ /* 0x000fea0003800200 */
.L_x_18846:
        /* <DEDUP_REMOVED lines=26> */
.L_x_18850:
[----:B------:R-:W0:Y:S02]  /*5f70*/  MUFU.RCP R55, R14 ;  /* 0x0000000e00377308 */ /* 0x000e240000001000 */
[----:B0-----:R-:W-:-:S04]  /*5f80*/  FFMA R0, R14, R55, -1 ;  /* 0xbf8000000e007423 */ /* 0x001fc80000000037 */
[----:B------:R-:W-:-:S04]  /*5f90*/  FADD.FTZ R0, -R0, -RZ ;  /* 0x800000ff00007221 */ /* 0x000fc80000010100 */
[----:B------:R-:W-:-:S07]  /*5fa0*/  FFMA R55, R55, R0, R55 ;  /* 0x0000000037377223 */ /* 0x000fce0000000037 */
.L_x_18851:
[----:B------:R-:W-:Y:S05]  /*5fb0*/  BSYNC.RECONVERGENT B1 ;  /* 0x0000000000017941 */ /* 0x000fea0003800200 */
.L_x_18849:
        /* <DEDUP_REMOVED lines=26> */
.L_x_18853:
[----:B------:R-:W0:Y:S02]  /*6160*/  MUFU.RCP R55, R10 ;  /* 0x0000000a00377308 */ /* 0x000e240000001000 */
[----:B0-----:R-:W-:-:S04]  /*6170*/  FFMA R0, R10, R55, -1 ;  /* 0xbf8000000a007423 */ /* 0x001fc80000000037 */
[----:B------:R-:W-:-:S04]  /*6180*/  FADD.FTZ R0, -R0, -RZ ;  /* 0x800000ff00007221 */ /* 0x000fc80000010100 */
[----:B------:R-:W-:-:S07]  /*6190*/  FFMA R55, R55, R0, R55 ;  /* 0x0000000037377223 */ /* 0x000fce0000000037 */
.L_x_18854:
[----:B------:R-:W-:Y:S05]  /*61a0*/  BSYNC.RECONVERGENT B1 ;  /* 0x0000000000017941 */ /* 0x000fea0003800200 */
.L_x_18852:
        /* <DEDUP_REMOVED lines=26> */
.L_x_18856:
[----:B------:R-:W0:Y:S02]  /*6350*/  MUFU.RCP R55, R14 ;  /* 0x0000000e00377308 */ /* 0x000e240000001000 */
[----:B0-----:R-:W-:-:S04]  /*6360*/  FFMA R0, R14, R55, -1 ;  /* 0xbf8000000e007423 */ /* 0x001fc80000000037 */
[----:B------:R-:W-:-:S04]  /*6370*/  FADD.FTZ R0, -R0, -RZ ;  /* 0x800000ff00007221 */ /* 0x000fc80000010100 */
[----:B------:R-:W-:-:S07]  /*6380*/  FFMA R55, R55, R0, R55 ;  /* 0x0000000037377223 */ /* 0x000fce0000000037 */
.L_x_18857:
[----:B------:R-:W-:Y:S05]  /*6390*/  BSYNC.RECONVERGENT B1 ;  /* 0x0000000000017941 */ /* 0x000fea0003800200 */
.L_x_18855:
        /* <DEDUP_REMOVED lines=26> */
.L_x_18859:
[----:B------:R-:W0:Y:S02]  /*6540*/  MUFU.RCP R55, R10 ;  /* 0x0000000a00377308 */ /* 0x000e240000001000 */
[----:B0-----:R-:W-:-:S04]  /*6550*/  FFMA R0, R10, R55, -1 ;  /* 0xbf8000000a007423 */ /* 0x001fc80000000037 */
[----:B------:R-:W-:-:S04]  /*6560*/  FADD.FTZ R0, -R0, -RZ ;  /* 0x800000ff00007221 */ /* 0x000fc80000010100 */
[----:B------:R-:W-:-:S07]  /*6570*/  FFMA R55, R55, R0, R55 ;  /* 0x0000000037377223 */ /* 0x000fce0000000037 */
.L_x_18860:
[----:B------:R-:W-:Y:S05]  /*6580*/  BSYNC.RECONVERGENT B1 ;  /* 0x0000000000017941 */ /* 0x000fea0003800200 */
.L_x_18858:
[----:B------:R-:W0:Y:S01]  /*6590*/  S2R R9, SR_CgaCtaId ;  /* 0x0000000000097919 */ /* 0x000e220000008800 */
[----:B------:R-:W-:Y:S01]  /*65a0*/  FADD R0, -R55, 1 ;  /* 0x3f80000037007421 */ /* 0x000fe20000000100 */
[C---:B------:R-:W-:Y:S01]  /*65b0*/  FMUL R16, R4.reuse, UR12 ;  /* 0x0000000c04107c20 */ /* 0x040fe20008400000 */
[----:B------:R-:W-:Y:S01]  /*65c0*/  FMUL R14, R47, UR12 ;  /* 0x0000000c2f0e7c20 */ /* 0x000fe20008400000 */
[----:B------:R-:W-:Y:S01]  /*65d0*/  FMNMX3 R5, |R4|, R5, |R40|, !PT ;  /* 0x0000000504057276 */ /* 0x000fe20007800628 */
[----:B------:R-:W-:Y:S01]  /*65e0*/  FMUL R0, R0, R55 ;  /* 0x0000003700007220 */ /* 0x000fe20000400000 */
[C---:B------:R-:W-:Y:S01]  /*65f0*/  FMUL R17, R49.reuse, UR12 ;  /* 0x0000000c31117c20 */ /* 0x040fe20008400000 */
[----:B------:R-:W-:Y:S01]  /*6600*/  F2FP.SATFINITE.E4M3.F32.PACK_AB_MERGE_C R16, RZ, R16, RZ ;  /* 0x00000010ff10723e */ /* 0x000fe200048070ff */
[----:B------:R-:W-:Y:S01]  /*6610*/  FMUL R40, R40, UR12 ;  /* 0x0000000c28287c20 */ /* 0x000fe20008400000 */
[----:B------:R-:W-:Y:S01]  /*6620*/  FMNMX3 R10, |R49|, R5, |R38|, !PT ;  /* 0x00000005310a7276 */ /* 0x000fe20007800626 */
[----:B------:R-:W-:Y:S01]  /*6630*/  VIADD R5, R20, 0x1d ;  /* 0x0000001d14057836 */ /* 0x000fe20000000000 */
[----:B------:R-:W-:Y:S01]  /*6640*/  F2FP.SATFINITE.E4M3.F32.PACK_AB_MERGE_C R14, RZ, R14, RZ ;  /* 0x0000000eff0e723e */ /* 0x000fe200048070ff */
[----:B------:R-:W-:Y:S01]  /*6650*/  FFMA R55, R8, R0, R55 ;  /* 0x0000000008377223 */ /* 0x000fe20000000037 */
        /* <DEDUP_REMOVED lines=8> */
[----:B------:R-:W-:Y:S01]  /*66e0*/  ISETP.GE.U32.AND P0, PT, R3, UR7, PT ;  /* 0x0000000703007c0c */ /* 0x000fe2000bf06070 */
[----:B------:R-:W-:Y:S01]  /*66f0*/  FMUL R34, R34, R55 ;  /* 0x0000003722227220 */ /* 0x000fe20000400000 */
[----:B------:R-:W-:Y:S01]  /*6700*/  LOP3.LUT R5, R5, 0x1f, RZ, 0xc0, !PT ;  /* 0x0000001f05057812 */ /* 0x000fe200078ec0ff */
[----:B------:R-:W-:Y:S01]  /*6710*/  BSSY.RECONVERGENT B0, `(.L_x_18861) ;  /* 0x000003a000007945 */ /* 0x000fe20003800200 */
[----:B------:R-:W-:-:S02]  /*6720*/  LEA R15, R17, R0, 0x8 ;  /* 0x00000000110f7211 */ /* 0x000fc400078e40ff */
[----:B------:R-:W-:Y:S02]  /*6730*/  LOP3.LUT R2, R2, 0xff0000, RZ, 0xc0, !PT ;  /* 0x00ff000002027812 */ /* 0x000fe400078ec0ff */
[----:B------:R-:W-:Y:S02]  /*6740*/  ISETP.GE.U32.OR P0, PT, R5, UR14, P0 ;  /* 0x0000000e05007c0c */ /* 0x000fe40008706470 */
[----:B------:R-:W-:Y:S02]  /*6750*/  IADD3 R23, PT, PT, -R3, R22, RZ ;  /* 0x0000001603177210 */ /* 0x000fe40007ffe1ff */
[----:B0-----:R-:W-:Y:S02]  /*6760*/  LEA R5, R9, R4, 0x18 ;  /* 0x0000000409057211 */ /* 0x001fe400078ec0ff */
[----:B------:R-:W-:Y:S01]  /*6770*/  LOP3.LUT R9, R2, 0xffff, R15, 0xf8, !PT ;  /* 0x0000ffff02097812 */ /* 0x000fe200078ef80f */
[----:B------:R-:W-:Y:S01]  /*6780*/  FMUL R2, R45, UR12 ;  /* 0x0000000c2d027c20 */ /* 0x000fe20008400000 */
[----:B------:R-:W-:-:S02]  /*6790*/  LOP3.LUT R15, RZ, R21, RZ, 0x33, !PT ;  /* 0x00000015ff0f7212 */ /* 0x000fc400078e33ff */
[----:B------:R-:W-:Y:S02]  /*67a0*/  SHF.L.U32 R4, R20, 0x2, RZ ;  /* 0x0000000214047819 */ /* 0x000fe400000006ff */
[----:B------:R-:W-:Y:S01]  /*67b0*/  LOP3.LUT R0, R22, 0x1f, RZ, 0xc0, !PT ;  /* 0x0000001f16007812 */ /* 0x000fe200078ec0ff */
[----:B------:R-:W-:Y:S01]  /*67c0*/  IMAD.IADD R3, R15, 0x1, R22 ;  /* 0x000000010f037824 */ /* 0x000fe200078e0216 */
[----:B------:R-:W-:Y:S02]  /*67d0*/  F2FP.SATFINITE.E4M3.F32.PACK_AB_MERGE_C R13, RZ, R2, RZ ;  /* 0x00000002ff0d723e */ /* 0x000fe400048070ff */
[----:B------:R-:W-:Y:S01]  /*67e0*/  LOP3.LUT R19, R4, 0x7c, RZ, 0xc0, !PT ;  /* 0x0000007c04137812 */ /* 0x000fe200078ec0ff */
[----:B------:R-:W-:Y:S01]  /*67f0*/  IMAD.SHL.U32 R4, R23, 0x4, RZ ;  /* 0x0000000417047824 */ /* 0x000fe200078e00ff */
[----:B------:R-:W-:Y:S01]  /*6800*/  SHF.L.U32 R18, R3, 0x2, RZ ;  /* 0x0000000203127819 */ /* 0x000fe200000006ff */
[----:B------:R-:W-:Y:S01]  /*6810*/  IMAD R2, R0, 0x84, R5 ;  /* 0x0000008400027824 */ /* 0x000fe200078e0205 */
        /* <DEDUP_REMOVED lines=32> */
[----:B------:R-:W0:Y:S01]  /*6a20*/  LDCU.64 UR4, c[0x0][0x3c8] ;  /* 0x00007900ff0477ac */ /* 0x000e220008000a00 */
[----:B-1----:R-:W-:Y:S01]  /*6a30*/  PRMT R19, R31, 0x7604, R14 ;  /* 0x000076041f137816 */ /* 0x002fe2000000000e */
[----:B0-----:R-:W-:Y:S02]  /*6a40*/  ULOP3.LUT UR4, UR4, 0xfffffffe, URZ, 0xc0, !UPT ;  /* 0xfffffffe04047892 */ /* 0x001fe4000f8ec0ff */
[----:B------:R-:W-:-:S04]  /*6a50*/  ULOP3.LUT UR5, UR5, 0x7fffffff, URZ, 0xc0, !UPT ;  /* 0x7fffffff05057892 */ /* 0x000fc8000f8ec0ff */
[----:B------:R-:W-:-:S04]  /*6a60*/  IADD3 R6, P1, PT, R26, UR4, RZ ;  /* 0x000000041a067c10 */ /* 0x000fc8000ff3e0ff */
[----:B------:R-:W-:Y:S02]  /*6a70*/  IADD3.X R17, PT, PT, R27, UR5, RZ, P1, !PT ;  /* 0x000000051b117c10 */ /* 0x000fe40008ffe4ff */
[----:B------:R-:W-:-:S04]  /*6a80*/  LEA R16, P1, R6, UR8, 0x1 ;  /* 0x0000000806107c11 */ /* 0x000fc8000f8208ff */
[----:B------:R-:W-:-:S05]  /*6a90*/  LEA.HI.X R17, R6, UR9, R17, 0x1, P1 ;  /* 0x0000000906117c11 */ /* 0x000fca00088f0c11 */
[----:B------:R0:W-:Y:S04]  /*6aa0*/  STG.E.U16 desc[UR24][R16.64], R19 ;  /* 0x0000001310007986 */ /* 0x0001e8000c101518 */
.L_x_18862:
[----:B------:R-:W-:Y:S05]  /*6ab0*/  BSYNC.RECONVERGENT B0 ;  /* 0x0000000000007941 */ /* 0x000fea0003800200 */
.L_x_18861:
        /* <DEDUP_REMOVED lines=11> */
.L_x_18864:
[----:B------:R-:W-:Y:S05]  /*6b70*/  BSYNC.RECONVERGENT B0 ;  /* 0x0000000000007941 */ /* 0x000fea0003800200 */
.L_x_18863:
[----:B------:R-:W-:Y:S01]  /*6b80*/  ISETP.LT.U32.AND P0, PT, R21, UR14, PT ;  /* 0x0000000e15007c0c */ /* 0x000fe2000bf01070 */
[----:B------:R-:W-:Y:S01]  /*6b90*/  BAR.SYNC.DEFER_BLOCKING 0x0 ;  /* 0x0000000000007b1d */ /* 0x000fe20000010000 */
[----:B------:R-:W-:Y:S01]  /*6ba0*/  FMNMX3 R36, |R47|, R10, |R36|, !PT ;  /* 0x0000000a2f247276 */ /* 0x000fe20007800624 */
[----:B------:R-:W-:Y:S01]  /*6bb0*/  USHF.L.U64.HI UR5, UR28, 0x1, UR27 ;  /* 0x000000011c057899 */ /* 0x000fe2000801021b */
[----:B------:R-:W-:Y:S01]  /*6bc0*/  LOP3.LUT R10, R14, 0xffff, RZ, 0xc0, !PT ;  /* 0x0000ffff0e0a7812 */ /* 0x000fe200078ec0ff */
[----:B------:R-:W-:Y:S01]  /*6bd0*/  USHF.L.U32 UR4, UR28, 0x1, URZ ;  /* 0x000000011c047899 */ /* 0x000fe200080006ff */
[----:B------:R-:W-:Y:S01]  /*6be0*/  SHF.L.U32 R6, R31, 0x10, RZ ;  /* 0x000000101f067819 */ /* 0x000fe200000006ff */
[----:B------:R-:W-:Y:S01]  /*6bf0*/  BSSY.RECONVERGENT B0, `(.L_x_18865) ;  /* 0x0000071000007945 */ /* 0x000fe20003800200 */
[----:B--2---:R-:W-:Y:S01]  /*6c00*/  LOP3.LUT R13, R12, 0xffff, RZ, 0xc0, !PT ;  /* 0x0000ffff0c0d7812 */ /* 0x004fe200078ec0ff */
[----:B------:R-:W-:Y:S01]  /*6c10*/  IMAD.SHL.U32 R10, R10, 0x1000000, RZ ;  /* 0x010000000a0a7824 */ /* 0x000fe200078e00ff */
[----:B------:R-:W-:Y:S01]  /*6c20*/  FMNMX3 R34, |R45|, R36, |R34|, !PT ;  /* 0x000000242d227276 */ /* 0x000fe20007800622 */
[----:B------:R-:W-:Y:S01]  /*6c30*/  IMAD R23, R0, 0x84, RZ ;  /* 0x0000008400177824 */ /* 0x000fe200078e02ff */
[----:B------:R-:W-:-:S02]  /*6c40*/  LOP3.LUT R13, R13, 0xff0000, R6, 0xf8, !PT ;  /* 0x00ff00000d0d7812 */ /* 0x000fc400078ef806 */
[----:B------:R-:W-:Y:S02]  /*6c50*/  SHF.R.U32.HI R6, RZ, 0x5, R22 ;  /* 0x00000005ff067819 */ /* 0x000fe40000011616 */
[----:B------:R-:W-:Y:S02]  /*6c60*/  LOP3.LUT R26, R13, R10, RZ, 0xfc, !PT ;  /* 0x0000000a0d1a7212 */ /* 0x000fe400078efcff */
[----:B------:R-:W-:Y:S02]  /*6c70*/  IADD3 R10, PT, PT, -R21, UR14, RZ ;  /* 0x0000000e150a7c10 */ /* 0x000fe4000fffe1ff */
[----:B-1----:R-:W-:Y:S01]  /*6c80*/  IADD3 R24, PT, PT, R15, UR14, RZ ;  /* 0x0000000e0f187c10 */ /* 0x002fe2000fffe0ff */
        /* <DEDUP_REMOVED lines=19> */
.L_x_18869:
[C---:B---3--:R-:W-:Y:S01]  /*6dc0*/  VIADD R12, R27.reuse, 0xffffffff ;  /* 0xffffffff1b0c7836 */ /* 0x048fe20000000000 */
[C---:B------:R-:W-:Y:S01]  /*6dd0*/  LOP3.LUT R15, R27.reuse, 0x1f, RZ, 0xc0, !PT ;  /* 0x0000001f1b0f7812 */ /* 0x040fe200078ec0ff */
[C---:B------:R-:W-:Y:S01]  /*6de0*/  VIADD R13, R27.reuse, 0x1e ;  /* 0x0000001e1b0d7836 */ /* 0x040fe20000000000 */
[----:B------:R-:W-:Y:S02]  /*6df0*/  IADD3 R14, PT, PT, R27, 0x1d, RZ ;  /* 0x0000001d1b0e7810 */ /* 0x000fe40007ffe0ff */
[----:B0-----:R-:W-:Y:S02]  /*6e00*/  LOP3.LUT R17, R12, 0x1f, RZ, 0xc0, !PT ;  /* 0x0000001f0c117812 */ /* 0x001fe400078ec0ff */
        /* <DEDUP_REMOVED lines=43> */
.L_x_18868:
[----:B------:R-:W-:Y:S05]  /*70c0*/  BSYNC.RECONVERGENT B1 ;  /* 0x0000000000017941 */ /* 0x000fea0003800200 */
.L_x_18867:
[----:B------:R-:W-:Y:S05]  /*70d0*/  @!P0 BRA `(.L_x_18866) ;  /* 0x0000000000888947 */ /* 0x000fea0003800000 */
[----:B0--3--:R-:W-:Y:S01]  /*70e0*/  LOP3.LUT R17, R27, 0x1f, RZ, 0xc0, !PT ;  /* 0x0000001f1b117812 */ /* 0x009fe200078ec0ff */
        /* <DEDUP_REMOVED lines=33> */
.L_x_18866:
[----:B------:R-:W-:Y:S05]  /*7300*/  BSYNC.RECONVERGENT B0 ;  /* 0x0000000000007941 */ /* 0x000fea0003800200 */
.L_x_18865:
[----:B------:R-:W-:Y:S01]  /*7310*/  BAR.SYNC.DEFER_BLOCKING 0x0 ;  /* 0x0000000000007b1d */ /* 0x000fe20000010000 */
[C---:B------:R-:W-:Y:S02]  /*7320*/  ISETP.LT.U32.AND P0, PT, R21.reuse, UR14, PT ;  /* 0x0000000e15007c0c */ /* 0x040fe4000bf01070 */
[----:B-1-3--:R-:W-:-:S03]  /*7330*/  IADD3 R12, PT, PT, R21, 0x1, R21 ;  /* 0x00000001150c7810 */ /* 0x00afc60007ffe015 */
        /* <DEDUP_REMOVED lines=12> */
[----:B------:R-:W-:Y:S01]  /*7400*/  HFMA2 R14, -RZ, RZ, 0, 0 ;  /* 0x00000000ff0e7431 */ /* 0x000fe200000001ff */
[----:B------:R-:W-:Y:S01]  /*7410*/  IADD3 R18, PT, PT, R13, R15, RZ ;  /* 0x0000000f0d127210 */ /* 0x000fe20007ffe0ff */
[----:B0-----:R-:W-:Y:S01]  /*7420*/  IMAD.MOV.U32 R16, RZ, RZ, R12 ;  /* 0x000000ffff107224 */ /* 0x001fe200078e000c */
[----:B------:R-:W-:-:S04]  /*7430*/  LOP3.LUT R3, R3, 0x3, RZ, 0xc0, !PT ;  /* 0x0000000303037812 */ /* 0x000fc800078ec0ff */
[----:B------:R-:W-:-:S03]  /*7440*/  ISETP.NE.AND P0, PT, R3, RZ, PT ;  /* 0x000000ff0300720c */ /* 0x000fc60003f05270 */
[----:B------:R-:W-:Y:S10]  /*7450*/  @!P1 BRA `(.L_x_18873) ;  /* 0x0000000000d09947 */ /* 0x000ff40003800000 */
[----:B------:R-:W-:Y:S01]  /*7460*/  IMAD R4, R6, 0x10, R23 ;  /* 0x0000001006047824 */ /* 0x000fe200078e0217 */
[----:B------:R-:W-:-:S04]  /*7470*/  IADD3 R14, PT, PT, R10, -R3, RZ ;  /* 0x800000030a0e7210 */ /* 0x000fc80007ffe0ff */
[----:B------:R-:W-:Y:S01]  /*7480*/  IADD3 R15, PT, PT, R4, 0x8, R5 ;  /* 0x00000008040f7810 */ /* 0x000fe20007ffe005 */
[----:B------:R-:W-:-:S07]  /*7490*/  IMAD.MOV R7, RZ, RZ, -R14 ;  /* 0x000000ffff077224 */ /* 0x000fce00078e0a0e */
.L_x_18874:
        /* <DEDUP_REMOVED lines=48> */
.L_x_18873:
[----:B------:R-:W-:Y:S05]  /*77a0*/  BSYNC.RECONVERGENT B1 ;  /* 0x0000000000017941 */ /* 0x000fea0003800200 */
.L_x_18872:
        /* <DEDUP_REMOVED lines=35> */
.L_x_18871:
[----:B------:R-:W-:Y:S05]  /*79e0*/  BSYNC.RECONVERGENT B0 ;  /* 0x0000000000007941 */ /* 0x000fea0003800200 */
.L_x_18870:
        /* <DEDUP_REMOVED lines=39> */
.L_x_18883:
[----:B------:R-:W-:Y:S02]  /*7c60*/  ISETP.NE.AND P0, PT, R22, RZ, PT ;  /* 0x000000ff1600720c */ /* 0x000fe40003f05270 */
[----:B-1----:R-:W-:-:S11]  /*7c70*/  FMNMX R5, R2, R5, !PT ;  /* 0x0000000502057209 */ /* 0x002fd60007800000 */
[----:B------:R-:W-:Y:S05]  /*7c80*/  @P0 BRA `(.L_x_18876) ;  /* 0x0000000000080947 */ /* 0x000fea0003800000 */
[----:B0-----:R-:W0:Y:S02]  /*7c90*/  LDC.64 R2, c[0x0][0x3a8] ;  /* 0x0000ea00ff027b82 */ /* 0x001e240000000a00 */
[----:B0-----:R1:W-:Y:S02]  /*7ca0*/  REDG.E.MAX.S32.STRONG.GPU desc[UR24][R2.64], R5 ;  /* 0x000000050200798e */ /* 0x0013e4000d12e318 */
.L_x_18876:
[----:B------:R-:W-:Y:S05]  /*7cb0*/  BSYNC B0 ;  /* 0x0000000000007941 */ /* 0x000fea0003800000 */
.L_x_18875:
        /* <DEDUP_REMOVED lines=12> */
[----:B012---:R-:W-:Y:S05]  /*7d80*/  CALL.REL.NOINC `($__internal_511_$__cuda_sm20_rcp_rn_f32_slowpath) ;  /* 0x0000000400987944 */ /* 0x007fea0003c00000 */
[----:B------:R-:W-:Y:S05]  /*7d90*/  BRA `(.L_x_18879) ;  /* 0x0000000000147947 */ /* 0x000fea0003800000 */
.L_x_18878:
[----:B------:R-:W3:Y:S01]  /*7da0*/  MUFU.RCP R55, UR12 ;  /* 0x0000000c00377d08 */ /* 0x000ee20008001000 */
[----:B------:R-:W-:-:S05]  /*7db0*/  MOV R0, UR12 ;  /* 0x0000000c00007c02 */ /* 0x000fca0008000f00 */
[----:B---3--:R-:W-:-:S04]  /*7dc0*/  FFMA R0, R55, R0, -1 ;  /* 0xbf80000037007423 */ /* 0x008fc80000000000 */
[----:B------:R-:W-:-:S04]  /*7dd0*/  FADD.FTZ R0, -R0, -RZ ;  /* 0x800000ff00007221 */ /* 0x000fc80000010100 */
[----:B------:R-:W-:-:S07]  /*7de0*/  FFMA R55, R55, R0, R55 ;  /* 0x0000000037377223 */ /* 0x000fce0000000037 */
.L_x_18879:
[----:B012---:R-:W0:Y:S02]  /*7df0*/  LDC.64 R2, c[0x0][0x3b0] ;  /* 0x0000ec00ff027b82 */ /* 0x007e240000000a00 */
[----:B0-----:R-:W-:Y:S01]  /*7e00*/  STG.E desc[UR24][R2.64], R55 ;  /* 0x0000003702007986 */ /* 0x001fe2000c101918 */
[----:B------:R-:W-:Y:S05]  /*7e10*/  EXIT ;  /* 0x000000000000794d */ /* 0x000fea0003800000 */
.L_x_18877:
[----:B------:R-:W-:Y:S02]  /*7e20*/  HFMA2 R9, -RZ, RZ, 0, 1.847743988037109375e-06 ;  /* 0x0000001fff097431 */ /* 0x000fe400000001ff */
[----:B------:R-:W-:Y:S02]  /*7e30*/  IMAD.MOV.U32 R7, RZ, RZ, 0x4 ;  /* 0x00000004ff077424 */ /* 0x000fe400078e00ff */
[----:B------:R-:W-:-:S07]  /*7e40*/  IMAD.MOV.U32 R4, RZ, RZ, -0x1 ;  /* 0xffffffffff047424 */ /* 0x000fce00078e00ff */
[----:B01----:R-:W-:Y:S05]  /*7e50*/  WARPSYNC.COLLECTIVE R4, `(.L_x_18880) ;  /* 0x0000000004087348 */ /* 0x003fea0003c00000 */
[----:B-1----:R1:W2:Y:S02]  /*7e60*/  SHFL.DOWN P0, R5, R0, R7, R9 ;  /* 0x0800000700057389 */ /* 0x0022a40000000009 */
[----:B012---:R-:W-:Y:S05]  /*7e70*/  ENDCOLLECTIVE ;  /* 0x000000000000791b */ /* 0x007fea0003800000 */
.L_x_18880:
[----:B------:R-:W-:Y:S01]  /*7e80*/  HFMA2 R7, -RZ, RZ, 0, 1.1920928955078125e-07 ;  /* 0x00000002ff077431 */ /* 0x000fe200000001ff */
[----:B------:R-:W-:-:S04]  /*7e90*/  MOV R3, R5 ;  /* 0x0000000500037202 */ /* 0x000fc80000000f00 */
[----:B------:R-:W-:-:S05]  /*7ea0*/  FMNMX R3, R3, R0, !PT ;  /* 0x0000000003037209 */ /* 0x000fca0007800000 */
[----:B------:R-:W-:-:S07]  /*7eb0*/  IMAD.MOV.U32 R0, RZ, RZ, R3 ;  /* 0x000000ffff007224 */ /* 0x000fce00078e0003 */
[----:B------:R-:W-:Y:S05]  /*7ec0*/  WARPSYNC.COLLECTIVE R4, `(.L_x_18881) ;  /* 0x0000000004087348 */ /* 0x000fea0003c00000 */
[----:B------:R0:W1:Y:S02]  /*7ed0*/  SHFL.DOWN P0, R5, R0, R7, R9 ;  /* 0x0800000700057389 */ /* 0x0000640000000009 */
[----:B01----:R-:W-:Y:S05]  /*7ee0*/  ENDCOLLECTIVE ;  /* 0x000000000000791b */ /* 0x003fea0003800000 */
.L_x_18881:
[----:B------:R-:W-:Y:S02]  /*7ef0*/  IMAD.MOV.U32 R7, RZ, RZ, 0x1 ;  /* 0x00000001ff077424 */ /* 0x000fe400078e00ff */
[----:B------:R-:W-:-:S05]  /*7f00*/  IMAD.MOV.U32 R2, RZ, RZ, R5 ;  /* 0x000000ffff027224 */ /* 0x000fca00078e0005 */
[----:B------:R-:W-:-:S04]  /*7f10*/  FMNMX R2, R3, R2, !PT ;  /* 0x0000000203027209 */ /* 0x000fc80007800000 */
[----:B------:R-:W-:-:S07]  /*7f20*/  MOV R0, R2 ;  /* 0x0000000200007202 */ /* 0x000fce0000000f00 */
[----:B------:R-:W-:Y:S05]  /*7f30*/  WARPSYNC.COLLECTIVE R4, `(.L_x_18882) ;  /* 0x0000000004087348 */ /* 0x000fea0003c00000 */
[----:B------:R0:W1:Y:S02]  /*7f40*/  SHFL.DOWN P0, R5, R0, R7, R9 ;  /* 0x0800000700057389 */ /* 0x0000640000000009 */
[----:B01----:R-:W-:Y:S05]  /*7f50*/  ENDCOLLECTIVE ;  /* 0x000000000000791b */ /* 0x003fea0003800000 */
.L_x_18882:
[----:B------:R-:W-:Y:S05]  /*7f60*/  BRA `(.L_x_18883) ;  /* 0xfffffffc003c7947 */ /* 0x000fea000383ffff */
        .weak           $__internal_510_$__cuda_sm20_div_u64
        .type           $__internal_510_$__cuda_sm20_div_u64,@function
        .size           $__internal_510_$__cuda_sm20_div_u64,($__internal_511_$__cuda_sm20_rcp_rn_f32_slowpath - $__internal_510_$__cuda_sm20_div_u64)
$__internal_510_$__cuda_sm20_div_u64:
        /* <DEDUP_REMOVED lines=71> */
[----:B------:R-:W-:Y:S11]  /*83e0*/  RET.REL.NODEC R2 `(_ZN18transformer_engine6detail38cast_transpose_fused_kernel_notalignedILb0ELb1ELb0EfNS_16CTDBiasDActParamI13__nv_bfloat16S3_13__nv_fp8_e4m3fEELi2ELi4ENS_5EmptyEXadL_ZNS_6dqgeluIffEET_T0_RKS6_EEEEvT3_mmm) ;  /* 0xffffff7c02047950 */ /* 0x000ff60003c3ffff */
        .weak           $__internal_511_$__cuda_sm20_rcp_rn_f32_slowpath
        .type           $__internal_511_$__cuda_sm20_rcp_rn_f32_slowpath,@function
        .size           $__internal_511_$__cuda_sm20_rcp_rn_f32_slowpath,(.L_x_29812 - $__internal_511_$__cuda_sm20_rcp_rn_f32_slowpath)
$__internal_511_$__cuda_sm20_rcp_rn_f32_slowpath:
        /* <DEDUP_REMOVED lines=15> */
.L_x_18885:
        /* <DEDUP_REMOVED lines=33> */
.L_x_18887:
[----:B------:R0:W1:Y:S02]  /*86f0*/  MUFU.RCP R55, R0 ;  /* 0x0000000000377308 */ /* 0x0000640000001000 */
.L_x_18886:
[----:B------:R-:W-:Y:S05]  /*8700*/  BSYNC B0 ;  /* 0x0000000000007941 */ /* 0x000fea0003800000 */
.L_x_18884:
[----:B------:R-:W-:-:S04]  /*8710*/  HFMA2 R25, -RZ, RZ, 0, 0 ;  /* 0x00000000ff197431 */ /* 0x000fc800000001ff */
[----:B01----:R-:W-:Y:S05]  /*8720*/  RET.REL.NODEC R24 `(_ZN18transformer_engine6detail38cast_transpose_fused_kernel_notalignedILb0ELb1ELb0EfNS_16CTDBiasDActParamI13__nv_bfloat16S3_13__nv_fp8_e4m3fEELi2ELi4ENS_5EmptyEXadL_ZNS_6dqgeluIffEET_T0_RKS6_EEEEvT3_mmm) ;  /* 0xffffff7818347950 */ /* 0x003fea0003c3ffff */
.L_x_18888:
        /* <DEDUP_REMOVED lines=13> */
.L_x_29812:


//--------------------- .text._ZN18transformer_engine6detail38cast_transpose_fused_kernel_notalignedILb0ELb1ELb0EfNS_16CTDBiasDActParamI13__nv_bfloat16S3_13__nv_fp8_e5m2fEELi2ELi4ENS_5EmptyEXadL_ZNS_6dqgeluIffEET_T0_RKS6_EEEEvT3_mmm --------------------------
	.section	.text._ZN18transformer_engine6detail38cast_transpose_fused_kernel_notalignedILb0ELb1ELb0EfNS_16CTDBiasDActParamI13__nv_bfloat16S3_13__nv_fp8_e5m2fEELi2ELi4ENS_5EmptyEXadL_ZNS_6dqgeluIffEET_T0_RKS6_EEEEvT3_mmm,"ax",@progbits
	.align	128
        .global         _ZN18transformer_engine6detail38cast_transpose_fused_kernel_notalignedILb0ELb1ELb0EfNS_16CTDBiasDActParamI13__nv_bfloat16S3_13__nv_fp8_e5m2fEELi2ELi4ENS_5EmptyEXadL_ZNS_6dqgeluIffEET_T0_RKS6_EEEEvT3_mmm
        .type           _ZN18transformer_engine6detail38cast_transpose_fused_kernel_notalignedILb0ELb1ELb0EfNS_16CTDBiasDActParamI13__nv_bfloat16S3_13__nv_fp8_e5m2fEELi2ELi4ENS_5EmptyEXadL_ZNS_6dqgeluIffEET_T0_RKS6_EEEEvT3_mmm,@function
        .size           _ZN18transformer_engine6detail38cast_transpose_fused_kernel_notalignedILb0ELb1ELb0EfNS_16CTDBiasDActParamI13__nv_bfloat16S3_13__nv_fp8_e5m2fEELi2ELi4ENS_5EmptyEXadL_ZNS_6dqgeluIffEET_T0_RKS6_EEEEvT3_mmm,(.L_x_29814 - _ZN18transformer_engine6detail38cast_transpose_fused_kernel_notalignedILb0ELb1ELb0EfNS_16CTDBiasDActParamI13__nv_bfloat16S3_13__nv_fp8_e5m2fEELi2ELi4ENS_5EmptyEXadL_ZNS_6dqgeluIffEET_T0_RKS6_EEEEvT3_mmm)
        .other          _ZN18transformer_engine6detail38cast_transpose_fused_kernel_notalignedILb0ELb1ELb0EfNS_16CTDBiasDActParamI13__nv_bfloat16S3_13__nv_fp8_e5m2fEELi2ELi4ENS_5EmptyEXadL_ZNS_6dqgeluIffEET_T0_RKS6_EEEEvT3_mmm,@"STO_CUDA_ENTRY STV_DEFAULT"
_ZN18transformer_engine6detail38cast_transpose_fused_kernel_notalignedILb0ELb1ELb0EfNS_16CTDBiasDActParamI13__nv_bfloat16S3_13__nv_fp8_e5m2fEELi2ELi4ENS_5EmptyEXadL_ZNS_6dqgeluIffEET_T0_RKS6_EEEEvT3_mmm:
.text._ZN18transformer_engine6detail38cast_transpose_fused_kernel_notalignedILb0ELb1ELb0EfNS_16CTDBiasDActParamI13__nv_bfloat16S3_13__nv_fp8_e5m2fEELi2ELi4ENS_5EmptyEXadL_ZNS_6dqgeluIffEET_T0_RKS6_EEEEvT3_mmm:
        /* <DEDUP_REMOVED lines=43> */
.L_x_18889:
[----:B------:R-:W-:-:S07]  /*02b0*/  MOV R5, 0x2d0 ;  /* 0x000002d000057802 */ /* 0x000fce0000000f00 */
[----:B------:R-:W-:Y:S05]  /*02c0*/  CALL.REL.NOINC `($__internal_512_$__cuda_sm20_div_u64) ;  /* 0x0000007c00287944 */ /* 0x000fea0003c00000 */
        /* <DEDUP_REMOVED lines=11> */
.L_x_18890:
        /* <DEDUP_REMOVED lines=224> */
[----:B------:R-:W-:Y:S05]  /*1180*/  CALL.REL.NOINC `($__internal_513_$__cuda_sm20_rcp_rn_f32_slowpath) ;  /* 0x0000007000987944 */ /* 0x000fea0003c00000 */
[----:B------:R-:W-:Y:S05]  /*1190*/  BRA `(.L_x_18893) ;  /* 0x0000000000107947 */ /* 0x000fea0003800000 */
.L_x_18892:
[----:B------:R-:W0:Y:S02]  /*11a0*/  MUFU.RCP R55, R24 ;  /* 0x0000001800377308 */ /* 0x000e240000001000 */
[----:B0-----:R-:W-:-:S04]  /*11b0*/  FFMA R0, R24, R55, -1 ;  /* 0xbf80000018007423 */ /* 0x001fc80000000037 */
[----:B------:R-:W-:-:S04]  /*11c0*/  FADD.FTZ R0, -R0, -RZ ;  /* 0x800000ff00007221 */ /* 0x000fc80000010100 */
[----:B------:R-:W-:-:S07]  /*11d0*/  FFMA R55, R55, R0, R55 ;  /* 0x0000000037377223 */ /* 0x000fce0000000037 */
.L_x_18893:
[----:B------:R-:W-:Y:S05]  /*11e0*/  BSYNC.RECONVERGENT B1 ;  /* 0x0000000000017941 */ /* 0x000fea0003800200 */
.L_x_18891:
        /* <DEDUP_REMOVED lines=24> */
[----:B------:R-:W-:Y:S05]  /*1370*/  CALL.REL.NOINC `($__internal_513_$__cuda_sm20_rcp_rn_f32_slowpath) ;  /* 0x00000070001c7944 */ /* 0x000fea0003c00000 */
[----:B------:R-:W-:Y:S05]  /*1380*/  BRA `(.L_x_18896) ;  /* 0x0000000000107947 */ /* 0x000fea0003800000 */
.L_x_18895:
[----:B------:R-:W0:Y:S02]  /*1390*/  MUFU.RCP R55, R24 ;  /* 0x0000001800377308 */ /* 0x000e240000001000 */
[----:B0-----:R-:W-:-:S04]  /*13a0*/  FFMA R0, R24, R55, -1 ;  /* 0xbf80000018007423 */ /* 0x001fc80000000037 */
[----:B------:R-:W-:-:S04]  /*13b0*/  FADD.FTZ R0, -R0, -RZ ;  /* 0x800000ff00007221 */ /* 0x000fc80000010100 */
[----:B------:R-:W-:-:S07]  /*13c0*/  FFMA R55, R55, R0, R55 ;  /* 0x0000000037377223 */ /* 0x000fce0000000037 */
.L_x_18896:
[----:B------:R-:W-:Y:S05]  /*13d0*/  BSYNC.RECONVERGENT B1 ;  /* 0x0000000000017941 */ /* 0x000fea0003800200 */
.L_x_18894:
        /* <DEDUP_REMOVED lines=24> */
[----:B------:R-:W-:Y:S05]  /*1560*/  CALL.REL.NOINC `($__internal_513_$__cuda_sm20_rcp_rn_f32_slowpath) ;  /* 0x0000006c00a07944 */ /* 0x000fea0003c00000 */
[----:B------:R-:W-:Y:S05]  /*1570*/  BRA `(.L_x_18899) ;  /* 0x0000000000107947 */ /* 0x000fea0003800000 */
.L_x_18898:
[----:B------:R-:W0:Y:S02]  /*1580*/  MUFU.RCP R55, R26 ;  /* 0x0000001a00377308 */ /* 0x000e240000001000 */
[----:B0-----:R-:W-:-:S04]  /*1590*/  FFMA R0, R26, R55, -1 ;  /* 0xbf8000001a007423 */ /* 0x001fc80000000037 */
[----:B------:R-:W-:-:S04]  /*15a0*/  FADD.FTZ R0, -R0, -RZ ;  /* 0x800000ff00007221 */ /* 0x000fc80000010100 */
[----:B------:R-:W-:-:S07]  /*15b0*/  FFMA R55, R55, R0, R55 ;  /* 0x0000000037377223 */ /* 0x000fce0000000037 */
.L_x_18899:
[----:B------:R-:W-:Y:S05]  /*15c0*/  BSYNC.RECONVERGENT B1 ;  /* 0x0000000000017941 */ /* 0x000fea0003800200 */
.L_x_18897:
        /* <DEDUP_REMOVED lines=26> */
.L_x_18901:
[----:B------:R-:W0:Y:S02]  /*1770*/  MUFU.RCP R55, R24 ;  /* 0x0000001800377308 */ /* 0x000e240000001000 */
[----:B0-----:R-:W-:-:S04]  /*1780*/  FFMA R0, R24, R55, -1 ;  /* 0xbf80000018007423 */ /* 0x001fc80000000037 */
[----:B------:R-:W-:-:S04]  /*1790*/  FADD.FTZ R0, -R0, -RZ ;  /* 0x800000ff00007221 */ /* 0x000fc80000010100 */
[----:B------:R-:W-:-:S07]  /*17a0*/  FFMA R55, R55, R0, R55 ;  /* 0x0000000037377223 */ /* 0x000fce0000000037 */
.L_x_18902:
[----:B------:R-:W-:Y:S05]  /*17b0*/  BSYNC.RECONVERGENT B1 ;  /* 0x0000000000017941 */ /* 0x000fea0003800200 */
.L_x_18900:
        /* <DEDUP_REMOVED lines=24> */
[----:B------:R-:W-:Y:S05]  /*1940*/  CALL.REL.NOINC `($__internal_513_$__cuda_sm20_rcp_rn_f32_slowpath) ;  /* 0x0000006800a87944 */ /* 0x000fea0003c00000 */
[----:B------:R-:W-:Y:S05]  /*1950*/  BRA `(.L_x_18905) ;  /* 0x0000000000107947 */ /* 0x000fea0003800000 */
.L_x_18904:
[----:B------:R-:W0:Y:S02]  /*1960*/  MUFU.RCP R55, R24 ;  /* 0x0000001800377308 */ /* 0x000e240000001000 */
[----:B0-----:R-:W-:-:S04]  /*1970*/  FFMA R0, R24, R55, -1 ;  /* 0xbf80000018007423 */ /* 0x001fc80000000037 */
[----:B------:R-:W-:-:S04]  /*1980*/  FADD.FTZ R0, -R0, -RZ ;  /* 0x800000ff00007221 */ /* 0x000fc80000010100 */
[----:B------:R-:W-:-:S07]  /*1990*/  FFMA R55, R55, R0, R55 ;  /* 0x0000000037377223 */ /* 0x000fce0000000037 */
.L_x_18905:
[----:B------:R-:W-:Y:S05]  /*19a0*/  BSYNC.RECONVERGENT B1 ;  /* 0x0000000000017941 */ /* 0x000fea0003800200 */
.L_x_18903:
        /* <DEDUP_REMOVED lines=24> */
[----:B------:R-:W-:Y:S05]  /*1b30*/  CALL.REL.NOINC `($__internal_513_$__cuda_sm20_rcp_rn_f32_slowpath) ;  /* 0x00000068002c7944 */ /* 0x000fea0003c00000 */
[----:B------:R-:W-:Y:S05]  /*1b40*/  BRA `(.L_x_18908) ;  /* 0x0000000000107947 */ /* 0x000fea0003800000 */
.L_x_18907:
[----:B------:R-:W0:Y:S02]  /*1b50*/  MUFU.RCP R55, R18 ;  /* 0x0000001200377308 */ /* 0x000e240000001000 */
[----:B0-----:R-:W-:-:S04]  /*1b60*/  FFMA R0, R18, R55, -1 ;  /* 0xbf80000012007423 */ /* 0x001fc80000000037 */
[----:B------:R-:W-:-:S04]  /*1b70*/  FADD.FTZ R0, -R0, -RZ ;  /* 0x800000ff00007221 */ /* 0x000fc80000010100 */
[----:B------:R-:W-:-:S07]  /*1b80*/  FFMA R55, R55, R0, R55 ;  /* 0x0000000037377223 */ /* 0x000fce0000000037 */
.L_x_18908:
[----:B------:R-:W-:Y:S05]  /*1b90*/  BSYNC.RECONVERGENT B1 ;  /* 0x0000000000017941 */ /* 0x000fea0003800200 */
.L_x_18906:
        /* <DEDUP_REMOVED lines=26> */
.L_x_18910:
[----:B------:R-:W0:Y:S02]  /*1d40*/  MUFU.RCP R55, R18 ;  /* 0x0000001200377308 */ /* 0x000e240000001000 */
[----:B0-----:R-:W-:-:S04]  /*1d50*/  FFMA R0, R18, R55, -1 ;  /* 0xbf80000012007423 */ /* 0x001fc80000000037 */
[----:B------:R-:W-:-:S04]  /*1d60*/  FADD.FTZ R0, -R0, -RZ ;  /* 0x800000ff00007221 */ /* 0x000fc80000010100 */
[----:B------:R-:W-:-:S07]  /*1d70*/  FFMA R55, R55, R0, R55 ;  /* 0x0000000037377223 */ /* 0x000fce0000000037 */
.L_x_18911:
[----:B------:R-:W-:Y:S05]  /*1d80*/  BSYNC.RECONVERGENT B1 ;  /* 0x0000000000017941 */ /* 0x000fea0003800200 */
.L_x_18909:
        /* <DEDUP_REMOVED lines=26> */
.L_x_18913:
[----:B------:R-:W0:Y:S02]  /*1f30*/  MUFU.RCP R55, R18 ;  /* 0x0000001200377308 */ /* 0x000e240000001000 */
[----:B0-----:R-:W-:-:S04]  /*1f40*/  FFMA R0, R18, R55, -1 ;  /* 0xbf80000012007423 */ /* 0x001fc80000000037 */
[----:B------:R-:W-:-:S04]  /*1f50*/  FADD.FTZ R0, -R0, -RZ ;  /* 0x800000ff00007221 */ /* 0x000fc80000010100 */
[----:B------:R-:W-:-:S07]  /*1f60*/  FFMA R55, R55, R0, R55 ;  /* 0x0000000037377223 */ /* 0x000fce0000000037 */
.L_x_18914:
[----:B------:R-:W-:Y:S05]  /*1f70*/  BSYNC.RECONVERGENT B1 ;  /* 0x0000000000017941 */ /* 0x000fea0003800200 */
.L_x_18912:
        /* <DEDUP_REMOVED lines=10> */
[----:B------:R-:W-:Y:S01]  /*2020*/  F2FP.SATFINITE.E5M2.F32.PACK_AB_MERGE_C R31, RZ, R31, RZ ;  /* 0x0000001fff1f723e */ /* 0x000fe200048060ff */
[----:B------:R-:W-:Y:S01]  /*2030*/  FMUL R0, R0, R55 ;  /* 0x0000003700007220 */ /* 0x000fe20000400000 */
[----:B------:R-:W-:Y:S01]  /*2040*/  F2FP.SATFINITE.E5M2.F32.PACK_AB_MERGE_C R32, RZ, R32, RZ ;  /* 0x00000020ff20723e */ /* 0x000fe200048060ff */
        /* <DEDUP_REMOVED lines=9> */
[----:B------:R-:W-:Y:S01]  /*20e0*/  F2FP.SATFINITE.E5M2.F32.PACK_AB_MERGE_C R0, RZ, R0, RZ ;  /* 0x00000000ff00723e */ /* 0x000fe200048060ff */
[----:B------:R-:W-:Y:S01]  /*20f0*/  FMUL R49, R5, UR12 ;  /* 0x0000000c05317c20 */ /* 0x000fe20008400000 */
[----:B------:R-:W-:Y:S01]  /*2100*/  @!P1 IADD3.X R15, PT, PT, R11, UR29, RZ, P2, !PT ;  /* 0x0000001d0b0f9c10 */ /* 0x000fe200097fe4ff */
[----:B------:R-:W-:Y:S01]  /*2110*/  FMUL R23, R27, UR12 ;  /* 0x0000000c1b177c20 */ /* 0x000fe20008400000 */
[----:B------:R-:W-:Y:S01]  /*2120*/  @!P1 LEA R16, P3, R2, UR8, 0x1 ;  /* 0x0000000802109c11 */ /* 0x000fe2000f8608ff */
[----:B------:R-:W-:Y:S01]  /*2130*/  FMUL R12, R30, UR12 ;  /* 0x0000000c1e0c7c20 */ /* 0x000fe20008400000 */
[----:B------:R-:W-:Y:S01]  /*2140*/  @!P1 LEA R14, P2, R10, UR8, 0x1 ;  /* 0x000000080a0e9c11 */ /* 0x000fe2000f8408ff */
[----:B------:R-:W-:Y:S01]  /*2150*/  BSSY.RECONVERGENT B0, `(.L_x_18915) ;  /* 0x0000020000007945 */ /* 0x000fe20003800200 */
[----:B------:R-:W-:-:S02]  /*2160*/  F2FP.SATFINITE.E5M2.F32.PACK_AB_MERGE_C R55, RZ, R55, RZ ;  /* 0x00000037ff37723e */ /* 0x000fc400048060ff */
[----:B------:R-:W-:Y:S02]  /*2170*/  @!P1 LEA.HI.X R17, R2, UR9, R15, 0x1, P3 ;  /* 0x0000000902119c11 */ /* 0x000fe400098f0c0f */
[----:B------:R-:W-:Y:S02]  /*2180*/  @!P1 LEA.HI.X R15, R10, UR9, R11, 0x1, P2 ;  /* 0x000000090a0f9c11 */ /* 0x000fe400090f0c0b */
[----:B------:R-:W-:Y:S02]  /*2190*/  @!P1 PRMT R13, R0, 0x7604, R31 ;  /* 0x00007604000d9816 */ /* 0x000fe4000000001f */
[----:B------:R-:W-:Y:S02]  /*21a0*/  @!P1 PRMT R25, R32, 0x7604, R55 ;  /* 0x0000760420199816 */ /* 0x000fe40000000037 */
[----:B------:R-:W-:Y:S01]  /*21b0*/  SHF.R.U32.HI R2, RZ, 0x1, R22 ;  /* 0x00000001ff027819 */ /* 0x000fe20000011616 */
[----:B------:R0:W-:Y:S01]  /*21c0*/  @!P1 STG.E.U16 desc[UR24][R14.64], R13 ;  /* 0x0000000d0e009986 */ /* 0x0001e2000c101518 */
[----:B------:R-:W-:-:S02]  /*21d0*/  MOV R50, UR13 ;  /* 0x0000000d00327c02 */ /* 0x000fc40008000f00 */
[----:B------:R-:W-:Y:S01]  /*21e0*/  F2FP.SATFINITE.E5M2.F32.PACK_AB_MERGE_C R23, RZ, R23, RZ ;  /* 0x00000017ff17723e */ /* 0x000fe200048060ff */
[----:B------:R1:W-:Y:S01]  /*21f0*/  @!P1 STG.E.U16 desc[UR24][R16.64], R25 ;  /* 0x0000001910009986 */ /* 0x0003e2000c101518 */
        /* <DEDUP_REMOVED lines=21> */
.L_x_18916:
[----:B------:R-:W-:Y:S05]  /*2350*/  BSYNC.RECONVERGENT B0 ;  /* 0x0000000000007941 */ /* 0x000fea0003800200 */
.L_x_18915:
        /* <DEDUP_REMOVED lines=10> */
.L_x_18918:
[----:B------:R-:W-:Y:S05]  /*2400*/  BSYNC.RECONVERGENT B0 ;  /* 0x0000000000007941 */ /* 0x000fea0003800200 */
.L_x_18917:
        /* <DEDUP_REMOVED lines=105> */
[----:B------:R-:W-:Y:S05]  /*2aa0*/  CALL.REL.NOINC `($__internal_513_$__cuda_sm20_rcp_rn_f32_slowpath) ;  /* 0x0000005800507944 */ /* 0x000fea0003c00000 */
[----:B------:R-:W-:Y:S05]  /*2ab0*/  BRA `(.L_x_18921) ;  /* 0x0000000000107947 */ /* 0x000fea0003800000 */
.L_x_18920:
[----:B------:R-:W0:Y:S02]  /*2ac0*/  MUFU.RCP R55, R0 ;  /* 0x0000000000377308 */ /* 0x000e240000001000 */
[----:B0-----:R-:W-:-:S04]  /*2ad0*/  FFMA R2, R0, R55, -1 ;  /* 0xbf80000000027423 */ /* 0x001fc80000000037 */
[----:B------:R-:W-:-:S04]  /*2ae0*/  FADD.FTZ R2, -R2, -RZ ;  /* 0x800000ff02027221 */ /* 0x000fc80000010100 */
[----:B------:R-:W-:-:S07]  /*2af0*/  FFMA R55, R55, R2, R55 ;  /* 0x0000000237377223 */ /* 0x000fce0000000037 */
.L_x_18921:
[----:B------:R-:W-:Y:S05]  /*2b00*/  BSYNC.RECONVERGENT B1 ;  /* 0x0000000000017941 */ /* 0x000fea0003800200 */
.L_x_18919:
        /* <DEDUP_REMOVED lines=24> */
[----:B------:R-:W-:Y:S05]  /*2c90*/  CALL.REL.NOINC `($__internal_513_$__cuda_sm20_rcp_rn_f32_slowpath) ;  /* 0x0000005400d47944 */ /* 0x000fea0003c00000 */
[----:B------:R-:W-:Y:S05]  /*2ca0*/  BRA `(.L_x_18924) ;  /* 0x0000000000107947 */ /* 0x000fea0003800000 */
.L_x_18923:
[----:B------:R-:W0:Y:S02]  /*2cb0*/  MUFU.RCP R55, R24 ;  /* 0x0000001800377308 */ /* 0x000e240000001000 */
[----:B0-----:R-:W-:-:S04]  /*2cc0*/  FFMA R0, R24, R55, -1 ;  /* 0xbf80000018007423 */ /* 0x001fc80000000037 */
[----:B------:R-:W-:-:S04]  /*2cd0*/  FADD.FTZ R0, -R0, -RZ ;  /* 0x800000ff00007221 */ /* 0x000fc80000010100 */
[----:B------:R-:W-:-:S07]  /*2ce0*/  FFMA R55, R55, R0, R55 ;  /* 0x0000000037377223 */ /* 0x000fce0000000037 */
.L_x_18924:
[----:B------:R-:W-:Y:S05]  /*2cf0*/  BSYNC.RECONVERGENT B1 ;  /* 0x0000000000017941 */ /* 0x000fea0003800200 */
.L_x_18922:
        /* <DEDUP_REMOVED lines=24> */
[----:B------:R-:W-:Y:S05]  /*2e80*/  CALL.REL.NOINC `($__internal_513_$__cuda_sm20_rcp_rn_f32_slowpath) ;  /* 0x0000005400587944 */ /* 0x000fea0003c00000 */
[----:B------:R-:W-:Y:S05]  /*2e90*/  BRA `(.L_x_18927) ;  /* 0x0000000000107947 */ /* 0x000fea0003800000 */
.L_x_18926:
[----:B------:R-:W0:Y:S02]  /*2ea0*/  MUFU.RCP R55, R24 ;  /* 0x0000001800377308 */ /* 0x000e240000001000 */
[----:B0-----:R-:W-:-:S04]  /*2eb0*/  FFMA R0, R24, R55, -1 ;  /* 0xbf80000018007423 */ /* 0x001fc80000000037 */
[----:B------:R-:W-:-:S04]  /*2ec0*/  FADD.FTZ R0, -R0, -RZ ;  /* 0x800000ff00007221 */ /* 0x000fc80000010100 */
[----:B------:R-:W-:-:S07]  /*2ed0*/  FFMA R55, R55, R0, R55 ;  /* 0x0000000037377223 */ /* 0x000fce0000000037 */
.L_x_18927:
[----:B------:R-:W-:Y:S05]  /*2ee0*/  BSYNC.RECONVERGENT B1 ;  /* 0x0000000000017941 */ /* 0x000fea0003800200 */
.L_x_18925:
        /* <DEDUP_REMOVED lines=26> */
.L_x_18929:
[----:B------:R-:W0:Y:S02]  /*3090*/  MUFU.RCP R55, R24 ;  /* 0x0000001800377308 */ /* 0x000e240000001000 */
[----:B0-----:R-:W-:-:S04]  /*30a0*/  FFMA R0, R24, R55, -1 ;  /* 0xbf80000018007423 */ /* 0x001fc80000000037 */
[----:B------:R-:W-:-:S04]  /*30b0*/  FADD.FTZ R0, -R0, -RZ ;  /* 0x800000ff00007221 */ /* 0x000fc80000010100 */
[----:B------:R-:W-:-:S07]  /*30c0*/  FFMA R55, R55, R0, R55 ;  /* 0x0000000037377223 */ /* 0x000fce0000000037 */
.L_x_18930:
[----:B------:R-:W-:Y:S05]  /*30d0*/  BSYNC.RECONVERGENT B1 ;  /* 0x0000000000017941 */ /* 0x000fea0003800200 */
.L_x_18928:
        /* <DEDUP_REMOVED lines=26> */
.L_x_18932:
[----:B------:R-:W0:Y:S02]  /*3280*/  MUFU.RCP R55, R28 ;  /* 0x0000001c00377308 */ /* 0x000e240000001000 */
[----:B0-----:R-:W-:-:S04]  /*3290*/  FFMA R0, R28, R55, -1 ;  /* 0xbf8000001c007423 */ /* 0x001fc80000000037 */
[----:B------:R-:W-:-:S04]  /*32a0*/  FADD.FTZ R0, -R0, -RZ ;  /* 0x800000ff00007221 */ /* 0x000fc80000010100 */
[----:B------:R-:W-:-:S07]  /*32b0*/  FFMA R55, R55, R0, R55 ;  /* 0x0000000037377223 */ /* 0x000fce0000000037 */
.L_x_18933:
[----:B------:R-:W-:Y:S05]  /*32c0*/  BSYNC.RECONVERGENT B1 ;  /* 0x0000000000017941 */ /* 0x000fea0003800200 */
.L_x_18931:
        /* <DEDUP_REMOVED lines=26> */
.L_x_18935:
[----:B------:R-:W0:Y:S02]  /*3470*/  MUFU.RCP R55, R24 ;  /* 0x0000001800377308 */ /* 0x000e240000001000 */
[----:B0-----:R-:W-:-:S04]  /*3480*/  FFMA R0, R24, R55, -1 ;  /* 0xbf80000018007423 */ /* 0x001fc80000000037 */
[----:B------:R-:W-:-:S04]  /*3490*/  FADD.FTZ R0, -R0, -RZ ;  /* 0x800000ff00007221 */ /* 0x000fc80000010100 */
[----:B------:R-:W-:-:S07]  /*34a0*/  FFMA R55, R55, R0, R55 ;  /* 0x0000000037377223 */ /* 0x000fce0000000037 */
.L_x_18936:
[----:B------:R-:W-:Y:S05]  /*34b0*/  BSYNC.RECONVERGENT B1 ;  /* 0x0000000000017941 */ /* 0x000fea0003800200 */
.L_x_18934:
        /* <DEDUP_REMOVED lines=26> */
.L_x_18938:
[----:B------:R-:W0:Y:S02]  /*3660*/  MUFU.RCP R55, R28 ;  /* 0x0000001c00377308 */ /* 0x000e240000001000 */
[----:B0-----:R-:W-:-:S04]  /*3670*/  FFMA R0, R28, R55, -1 ;  /* 0xbf8000001c007423 */ /* 0x001fc80000000037 */
[----:B------:R-:W-:-:S04]  /*3680*/  FADD.FTZ R0, -R0, -RZ ;  /* 0x800000ff00007221 */ /* 0x000fc80000010100 */
[----:B------:R-:W-:-:S07]  /*3690*/  FFMA R55, R55, R0, R55 ;  /* 0x0000000037377223 */ /* 0x000fce0000000037 */
.L_x_18939:
[----:B------:R-:W-:Y:S05]  /*36a0*/  BSYNC.RECONVERGENT B1 ;  /* 0x0000000000017941 */ /* 0x000fea0003800200 */
.L_x_18937:
        /* <DEDUP_REMOVED lines=26> */
.L_x_18941:
[----:B------:R-:W0:Y:S02]  /*3850*/  MUFU.RCP R55, R28 ;  /* 0x0000001c00377308 */ /* 0x000e240000001000 */
[----:B0-----:R-:W-:-:S04]  /*3860*/  FFMA R0, R28, R55, -1 ;  /* 0xbf8000001c007423 */ /* 0x001fc80000000037 */
[----:B------:R-:W-:-:S04]  /*3870*/  FADD.FTZ R0, -R0, -RZ ;  /* 0x800000ff00007221 */ /* 0x000fc80000010100 */
[----:B------:R-:W-:-:S07]  /*3880*/  FFMA R55, R55, R0, R55 ;  /* 0x0000000037377223 */ /* 0x000fce0000000037 */
.L_x_18942:
[----:B------:R-:W-:Y:S05]  /*3890*/  BSYNC.RECONVERGENT B1 ;  /* 0x0000000000017941 */ /* 0x000fea0003800200 */
.L_x_18940:
[----:B------:R-:W-:Y:S01]  /*38a0*/  IADD3 R0, PT, PT, R21, 0x1, RZ ;  /* 0x0000000115007810 */ /* 0x000fe20007ffe0ff */
[C---:B------:R-:W-:Y:S01]  /*38b0*/  FMUL R41, R34.reuse, UR12 ;  /* 0x0000000c22297c20 */ /* 0x040fe20008400000 */
[----:B------:R-:W-:Y:S01]  /*38c0*/  FMNMX3 R44, |R34|, R27, |R48|, !PT ;  /* 0x0000001b222c7276 */ /* 0x000fe20007800630 */
[----:B------:R-:W-:Y:S01]  /*38d0*/  FMUL R34, R48, UR12 ;  /* 0x0000000c30227c20 */ /* 0x000fe20008400000 */
[----:B------:R-:W-:Y:S01]  /*38e0*/  ISETP.GE.U32.AND P0, PT, R0, UR7, PT ;  /* 0x0000000700007c0c */ /* 0x000fe2000bf06070 */
[----:B------:R-:W-:Y:S01]  /*38f0*/  FADD R0, -R55, 1 ;  /* 0x3f80000037007421 */ /* 0x000fe20000000100 */
[----:B------:R-:W-:Y:S01]  /*3900*/  FMUL R32, R42, UR12 ;  /* 0x0000000c2a207c20 */ /* 0x000fe20008400000 */
[----:B------:R-:W-:Y:S01]  /*3910*/  F2FP.SATFINITE.E5M2.F32.PACK_AB_MERGE_C R41, RZ, R41, RZ ;  /* 0x00000029ff29723e */ /* 0x000fe200048060ff */
[----:B------:R-:W-:Y:S01]  /*3920*/  FMUL R38, R39, UR12 ;  /* 0x0000000c27267c20 */ /* 0x000fe20008400000 */
[----:B------:R-:W-:Y:S01]  /*3930*/  ISETP.GE.U32.OR P0, PT, R56, UR14, P0 ;  /* 0x0000000e38007c0c */ /* 0x000fe20008706470 */
[----:B------:R-:W-:Y:S01]  /*3940*/  FMUL R0, R0, R55 ;  /* 0x0000003700007220 */ /* 0x000fe20000400000 */
[----:B------:R-:W-:Y:S01]  /*3950*/  F2FP.SATFINITE.E5M2.F32.PACK_AB_MERGE_C R34, RZ, R34, RZ ;  /* 0x00000022ff22723e */ /* 0x000fe200048060ff */
[----:B------:R-:W-:Y:S01]  /*3960*/  FMUL R54, R43, UR12 ;  /* 0x0000000c2b367c20 */ /* 0x000fe20008400000 */
[----:B------:R-:W-:Y:S01]  /*3970*/  F2FP.SATFINITE.E5M2.F32.PACK_AB_MERGE_C R32, RZ, R32, RZ ;  /* 0x00000020ff20723e */ /* 0x000fe200048060ff */
[----:B------:R-:W-:Y:S01]  /*3980*/  FFMA R37, R37, R0, R55 ;  /* 0x0000000025257223 */ /* 0x000fe20000000037 */
[----:B------:R-:W-:Y:S01]  /*3990*/  IADD3 R0, P3, PT, R50, UR13, RZ ;  /* 0x0000000d32007c10 */ /* 0x000fe2000ff7e0ff */
[----:B------:R-:W-:Y:S01]  /*39a0*/  FMUL R57, R40, UR12 ;  /* 0x0000000c28397c20 */ /* 0x000fe20008400000 */
[----:B------:R-:W-:Y:S01]  /*39b0*/  BSSY.RECONVERGENT B0, `(.L_x_18943) ;  /* 0x0000029000007945 */ /* 0x000fe20003800200 */
[----:B------:R-:W-:Y:S01]  /*39c0*/  FMUL R36, R36, R37 ;  /* 0x0000002524247220 */ /* 0x000fe20000400000 */
[----:B------:R-:W-:Y:S01]  /*39d0*/  FMUL R37, R35, UR12 ;  /* 0x0000000c23257c20 */ /* 0x000fe20008400000 */
[----:B------:R-:W-:-:S02]  /*39e0*/  F2FP.SATFINITE.E5M2.F32.PACK_AB_MERGE_C R38, RZ, R38, RZ ;  /* 0x00000026ff26723e */ /* 0x000fc400048060ff */
[----:B------:R-:W-:Y:S01]  /*39f0*/  @!P0 IADD3 R2, P1, PT, R30, UR26, RZ ;  /* 0x0000001a1e028c10 */ /* 0x000fe2000ff3e0ff */
[----:B------:R-:W-:Y:S01]  /*3a00*/  FMUL R55, R36, UR12 ;  /* 0x0000000c24377c20 */ /* 0x000fe20008400000 */
[----:B------:R-:W-:Y:S02]  /*3a10*/  @!P0 LEA R28, P2, R30, UR8, 0x1 ;  /* 0x000000081e1c8c11 */ /* 0x000fe4000f8408ff */
[----:B------:R-:W-:Y:S02]  /*3a20*/  @!P0 IADD3.X R3, PT, PT, R31, UR29, RZ, P1, !PT ;  /* 0x0000001d1f038c10 */ /* 0x000fe40008ffe4ff */
[C---:B------:R-:W-:Y:S02]  /*3a30*/  @!P0 LEA R24, P1, R2.reuse, UR8, 0x1 ;  /* 0x0000000802188c11 */ /* 0x040fe4000f8208ff */
[----:B------:R-:W-:Y:S02]  /*3a40*/  F2FP.SATFINITE.E5M2.F32.PACK_AB_MERGE_C R37, RZ, R37, RZ ;  /* 0x00000025ff25723e */ /* 0x000fe400048060ff */
        /* <DEDUP_REMOVED lines=13> */
[----:B------:R-:W-:Y:S02]  /*3b20*/  F2FP.SATFINITE.E5M2.F32.PACK_AB_MERGE_C R54, RZ, R54, RZ ;  /* 0x00000036ff36723e */ /* 0x000fe400048060ff */
[----:B------:R-:W-:Y:S02]  /*3b30*/  IADD3.X R27, PT, PT, RZ, R2, RZ, P2, !PT ;  /* 0x00000002ff1b7210 */ /* 0x000fe400017fe4ff */
[----:B------:R-:W-:Y:S02]  /*3b40*/  F2FP.SATFINITE.E5M2.F32.PACK_AB_MERGE_C R55, RZ, R55, RZ ;  /* 0x00000037ff37723e */ /* 0x000fe400048060ff */
[----:B------:R-:W-:Y:S02]  /*3b50*/  F2FP.SATFINITE.E5M2.F32.PACK_AB_MERGE_C R57, RZ, R57, RZ ;  /* 0x00000039ff39723e */ /* 0x000fe400048060ff */
        /* <DEDUP_REMOVED lines=14> */
.L_x_18944:
[----:B------:R-:W-:Y:S05]  /*3c40*/  BSYNC.RECONVERGENT B0 ;  /* 0x0000000000007941 */ /* 0x000fea0003800200 */
.L_x_18943:
        /* <DEDUP_REMOVED lines=10> */
.L_x_18946:
[----:B------:R-:W-:Y:S05]  /*3cf0*/  BSYNC.RECONVERGENT B0 ;  /* 0x0000000000007941 */ /* 0x000fea0003800200 */
.L_x_18945:
        /* <DEDUP_REMOVED lines=100> */
[----:B------:R-:W-:Y:S05]  /*4340*/  CALL.REL.NOINC `($__internal_513_$__cuda_sm20_rcp_rn_f32_slowpath) ;  /* 0x0000004000287944 */ /* 0x000fea0003c00000 */
[----:B------:R-:W-:Y:S05]  /*4350*/  BRA `(.L_x_18949) ;  /* 0x0000000000107947 */ /* 0x000fea0003800000 */
.L_x_18948:
[----:B------:R-:W0:Y:S02]  /*4360*/  MUFU.RCP R55, R24 ;  /* 0x0000001800377308 */ /* 0x000e240000001000 */
[----:B0-----:R-:W-:-:S04]  /*4370*/  FFMA R0, R24, R55, -1 ;  /* 0xbf80000018007423 */ /* 0x001fc80000000037 */
[----:B------:R-:W-:-:S04]  /*4380*/  FADD.FTZ R0, -R0, -RZ ;  /* 0x800000ff00007221 */ /* 0x000fc80000010100 */
[----:B------:R-:W-:-:S07]  /*4390*/  FFMA R55, R55, R0, R55 ;  /* 0x0000000037377223 */ /* 0x000fce0000000037 */
.L_x_18949:
[----:B------:R-:W-:Y:S05]  /*43a0*/  BSYNC.RECONVERGENT B1 ;  /* 0x0000000000017941 */ /* 0x000fea0003800200 */
.L_x_18947:
        /* <DEDUP_REMOVED lines=24> */
[----:B------:R-:W-:Y:S05]  /*4530*/  CALL.REL.NOINC `($__internal_513_$__cuda_sm20_rcp_rn_f32_slowpath) ;  /* 0x0000003c00ac7944 */ /* 0x000fea0003c00000 */
[----:B------:R-:W-:Y:S05]  /*4540*/  BRA `(.L_x_18952) ;  /* 0x0000000000107947 */ /* 0x000fea0003800000 */
.L_x_18951:
[----:B------:R-:W0:Y:S02]  /*4550*/  MUFU.RCP R55, R24 ;  /* 0x0000001800377308 */ /* 0x000e240000001000 */
[----:B0-----:R-:W-:-:S04]  /*4560*/  FFMA R0, R24, R55, -1 ;  /* 0xbf80000018007423 */ /* 0x001fc80000000037 */
[----:B------:R-:W-:-:S04]  /*4570*/  FADD.FTZ R0, -R0, -RZ ;  /* 0x800000ff00007221 */ /* 0x000fc80000010100 */
[----:B------:R-:W-:-:S07]  /*4580*/  FFMA R55, R55, R0, R55 ;  /* 0x0000000037377223 */ /* 0x000fce0000000037 */
.L_x_18952:
[----:B------:R-:W-:Y:S05]  /*4590*/  BSYNC.RECONVERGENT B1 ;  /* 0x0000000000017941 */ /* 0x000fea0003800200 */
.L_x_18950:
        /* <DEDUP_REMOVED lines=26> */
.L_x_18954:
[----:B------:R-:W0:Y:S02]  /*4740*/  MUFU.RCP R55, R24 ;  /* 0x0000001800377308 */ /* 0x000e240000001000 */
[----:B0-----:R-:W-:-:S04]  /*4750*/  FFMA R0, R24, R55, -1 ;  /* 0xbf80000018007423 */ /* 0x001fc80000000037 */
[----:B------:R-:W-:-:S04]  /*4760*/  FADD.FTZ R0, -R0, -RZ ;  /* 0x800000ff00007221 */ /* 0x000fc80000010100 */
[----:B------:R-:W-:-:S07]  /*4770*/  FFMA R55, R55, R0, R55 ;  /* 0x0000000037377223 */ /* 0x000fce0000000037 */
.L_x_18955:
[----:B------:R-:W-:Y:S05]  /*4780*/  BSYNC.RECONVERGENT B1 ;  /* 0x0000000000017941 */ /* 0x000fea0003800200 */
.L_x_18953:
        /* <DEDUP_REMOVED lines=24> */
[----:B------:R-:W-:Y:S05]  /*4910*/  CALL.REL.NOINC `($__internal_513_$__cuda_sm20_rcp_rn_f32_slowpath) ;  /* 0x0000003800b47944 */ /* 0x000fea0003c00000 */
[----:B------:R-:W-:Y:S05]  /*4920*/  BRA `(.L_x_18958) ;  /* 0x0000000000107947 */ /* 0x000fea0003800000 */
.L_x_18957:
[----:B------:R-:W0:Y:S02]  /*4930*/  MUFU.RCP R55, R2 ;  /* 0x0000000200377308 */ /* 0x000e240000001000 */
[----:B0-----:R-:W-:-:S04]  /*4940*/  FFMA R0, R2, R55, -1 ;  /* 0xbf80000002007423 */ /* 0x001fc80000000037 */
[----:B------:R-:W-:-:S04]  /*4950*/  FADD.FTZ R0, -R0, -RZ ;  /* 0x800000ff00007221 */ /* 0x000fc80000010100 */
[----:B------:R-:W-:-:S07]  /*4960*/  FFMA R55, R55, R0, R55 ;  /* 0x0000000037377223 */ /* 0x000fce0000000037 */
.L_x_18958:
[----:B------:R-:W-:Y:S05]  /*4970*/  BSYNC.RECONVERGENT B1 ;  /* 0x0000000000017941 */ /* 0x000fea0003800200 */
.L_x_18956:
        /* <DEDUP_REMOVED lines=26> */
.L_x_18960:
[----:B------:R-:W0:Y:S02]  /*4b20*/  MUFU.RCP R55, R24 ;  /* 0x0000001800377308 */ /* 0x000e240000001000 */
[----:B0-----:R-:W-:-:S04]  /*4b30*/  FFMA R0, R24, R55, -1 ;  /* 0xbf80000018007423 */ /* 0x001fc80000000037 */
[----:B------:R-:W-:-:S04]  /*4b40*/  FADD.FTZ R0, -R0, -RZ ;  /* 0x800000ff00007221 */ /* 0x000fc80000010100 */
[----:B------:R-:W-:-:S07]  /*4b50*/  FFMA R55, R55, R0, R55 ;  /* 0x0000000037377223 */ /* 0x000fce0000000037 */
.L_x_18961:
[----:B------:R-:W-:Y:S05]  /*4b60*/  BSYNC.RECONVERGENT B1 ;  /* 0x0000000000017941 */ /* 0x000fea0003800200 */
.L_x_18959:
        /* <DEDUP_REMOVED lines=26> */
.L_x_18963:
[----:B------:R-:W0:Y:S02]  /*4d10*/  MUFU.RCP R55, R8 ;  /* 0x0000000800377308 */ /* 0x000e240000001000 */
[----:B0-----:R-:W-:-:S04]  /*4d20*/  FFMA R0, R8, R55, -1 ;  /* 0xbf80000008007423 */ /* 0x001fc80000000037 */
[----:B------:R-:W-:-:S04]  /*4d30*/  FADD.FTZ R0, -R0, -RZ ;  /* 0x800000ff00007221 */ /* 0x000fc80000010100 */
[----:B------:R-:W-:-:S07]  /*4d40*/  FFMA R55, R55, R0, R55 ;  /* 0x0000000037377223 */ /* 0x000fce0000000037 */
.L_x_18964:
[----:B------:R-:W-:Y:S05]  /*4d50*/  BSYNC.RECONVERGENT B1 ;  /* 0x0000000000017941 */ /* 0x000fea0003800200 */
.L_x_18962:
        /* <DEDUP_REMOVED lines=26> */
.L_x_18966:
[----:B------:R-:W0:Y:S02]  /*4f00*/  MUFU.RCP R55, R24 ;  /* 0x0000001800377308 */ /* 0x000e240000001000 */
[----:B0-----:R-:W-:-:S04]  /*4f10*/  FFMA R0, R24, R55, -1 ;  /* 0xbf80000018007423 */ /* 0x001fc80000000037 */
[----:B------:R-:W-:-:S04]  /*4f20*/  FADD.FTZ R0, -R0, -RZ ;  /* 0x800000ff00007221 */ /* 0x000fc80000010100 */
[----:B------:R-:W-:-:S07]  /*4f30*/  FFMA R55, R55, R0, R55 ;  /* 0x0000000037377223 */ /* 0x000fce0000000037 */
.L_x_18967:
[----:B------:R-:W-:Y:S05]  /*4f40*/  BSYNC.RECONVERGENT B1 ;  /* 0x0000000000017941 */ /* 0x000fea0003800200 */
.L_x_18965:
        /* <DEDUP_REMOVED lines=26> */
.L_x_18969:
[----:B------:R-:W0:Y:S02]  /*50f0*/  MUFU.RCP R55, R6 ;  /* 0x0000000600377308 */ /* 0x000e240000001000 */
[----:B0-----:R-:W-:-:S04]  /*5100*/  FFMA R0, R6, R55, -1 ;  /* 0xbf80000006007423 */ /* 0x001fc80000000037 */
[----:B------:R-:W-:-:S04]  /*5110*/  FADD.FTZ R0, -R0, -RZ ;  /* 0x800000ff00007221 */ /* 0x000fc80000010100 */
[----:B------:R-:W-:-:S07]  /*5120*/  FFMA R55, R55, R0, R55 ;  /* 0x0000000037377223 */ /* 0x000fce0000000037 */
.L_x_18970:
[----:B------:R-:W-:Y:S05]  /*5130*/  BSYNC.RECONVERGENT B1 ;  /* 0x0000000000017941 */ /* 0x000fea0003800200 */
.L_x_18968:
        /* <DEDUP_REMOVED lines=26> */
[----:B------:R-:W-:Y:S01]  /*52e0*/  F2FP.SATFINITE.E5M2.F32.PACK_AB_MERGE_C R52, RZ, R52, RZ ;  /* 0x00000034ff34723e */ /* 0x000fe200048060ff */
[----:B------:R-:W-:Y:S01]  /*52f0*/  FFMA R15, R4, -1.4426950216293334961, -R15 ;  /* 0xbfb8aa3b040f7823 */ /* 0x000fe2000000080f */
[----:B------:R-:W-:Y:S01]  /*5300*/  F2FP.SATFINITE.E5M2.F32.PACK_AB_MERGE_C R0, RZ, R0, RZ ;  /* 0x00000000ff00723e */ /* 0x000fe200048060ff */
[----:B------:R-:W-:Y:S01]  /*5310*/  IMAD.SHL.U32 R2, R2, 0x800000, RZ ;  /* 0x0080000002027824 */ /* 0x000fe200078e00ff */
[----:B------:R-:W-:Y:S01]  /*5320*/  FMNMX3 R5, |R16|, R5, |R7|, !PT ;  /* 0x0000000510057276 */ /* 0x000fe20007800607 */
[----:B------:R-:W-:Y:S01]  /*5330*/  FFMA R15, R4, -1.925963033500011079e-08, R15 ;  /* 0xb2a57060040f7823 */ /* 0x000fe2000000000f */
[----:B------:R-:W-:Y:S01]  /*5340*/  F2FP.SATFINITE.E5M2.F32.PACK_AB_MERGE_C R23, RZ, R18, RZ ;  /* 0x00000012ff17723e */ /* 0x000fe200048060ff */
[----:B------:R-:W-:Y:S01]  /*5350*/  BSSY.RECONVERGENT B0, `(.L_x_18971) ;  /* 0x0000032000007945 */ /* 0x000fe20003800200 */
[----:B------:R-:W-:-:S02]  /*5360*/  LOP3.LUT R6, R52, 0xff, RZ, 0xc0, !PT ;  /* 0x000000ff34067812 */ /* 0x000fc400078ec0ff */
[----:B------:R-:W-:Y:S01]  /*5370*/  F2FP.SATFINITE.E5M2.F32.PACK_AB_MERGE_C R16, RZ, R9, RZ ;  /* 0x00000009ff10723e */ /* 0x000fe200048060ff */
[----:B------:R-:W0:Y:S01]  /*5380*/  MUFU.EX2 R15, R15 ;  /* 0x0000000f000f7308 */ /* 0x000e220000000800 */
[----:B------:R-:W-:Y:S01]  /*5390*/  F2FP.SATFINITE.E5M2.F32.PACK_AB_MERGE_C R19, RZ, R10, RZ ;  /* 0x0000000aff13723e */ /* 0x000fe200048060ff */
        /* <DEDUP_REMOVED lines=20> */
[----:B------:R-:W-:Y:S02]  /*54e0*/  F2FP.SATFINITE.E5M2.F32.PACK_AB_MERGE_C R25, RZ, R25, RZ ;  /* 0x00000019ff19723e */ /* 0x000fe400048060ff */
[----:B------:R-:W-:Y:S01]  /*54f0*/  LOP3.LUT R29, R10, 0xffff, RZ, 0xc0, !PT ;  /* 0x0000ffff0a1d7812 */ /* 0x000fe200078ec0ff */
[----:B------:R0:W-:Y:S01]  /*5500*/  @!P0 STG.E.U16 desc[UR24][R14.64], R19 ;  /* 0x000000130e008986 */ /* 0x0001e2000c101518 */
[----:B------:R-:W-:Y:S02]  /*5510*/  SHF.L.U32 R16, R25, 0x10, RZ ;  /* 0x0000001019107819 */ /* 0x000fe400000006ff */
[----:B------:R-:W-:Y:S01]  /*5520*/  F2FP.SATFINITE.E5M2.F32.PACK_AB_MERGE_C R7, RZ, R7, RZ ;  /* 0x00000007ff07723e */ /* 0x000fe200048060ff */
[----:B------:R0:W-:Y:S01]  /*5530*/  @!P0 STG.E.U16 desc[UR24][R8.64], R23 ;  /* 0x0000001708008986 */ /* 0x0001e2000c101518 */
[----:B------:R-:W-:-:S02]  /*5540*/  LOP3.LUT R10, R29, 0xff0000, R16, 0xf8, !PT ;  /* 0x00ff00001d0a7812 */ /* 0x000fc400078ef810 */
[----:B------:R-:W-:Y:S02]  /*5550*/  LOP3.LUT R16, R7, 0xffff, RZ, 0xc0, !PT ;  /* 0x0000ffff07107812 */ /* 0x000fe400078ec0ff */
[----:B------:R-:W-:Y:S02]  /*5560*/  F2FP.SATFINITE.E5M2.F32.PACK_AB_MERGE_C R24, RZ, R17, RZ ;  /* 0x00000011ff18723e */ /* 0x000fe400048060ff */
        /* <DEDUP_REMOVED lines=16> */
.L_x_18972:
[----:B------:R-:W-:Y:S05]  /*5670*/  BSYNC.RECONVERGENT B0 ;  /* 0x0000000000007941 */ /* 0x000fea0003800200 */
.L_x_18971:
        /* <DEDUP_REMOVED lines=10> */
.L_x_18974:
[----:B------:R-:W-:Y:S05]  /*5720*/  BSYNC.RECONVERGENT B0 ;  /* 0x0000000000007941 */ /* 0x000fea0003800200 */
.L_x_18973:
[----:B------:R-:W-:Y:S01]  /*5730*/  BSSY.RECONVERGENT B1, `(.L_x_18975) ;  /* 0x000000c000017945 */ /* 0x000fe20003800200 */
[----:B-1----:R-:W-:Y:S02]  /*5740*/  LOP3.LUT R7, R10, R17, RZ, 0xfc, !PT ;  /* 0x000000110a077212 */ /* 0x002fe400078efcff */
[----:B------:R-:W-:Y:S01]  /*5750*/  SHF.L.U32 R51, R51, 0x10, RZ ;  /* 0x0000001033337819 */ /* 0x000fe200000006ff */
[----:B------:R-:W-:Y:S06]  /*5760*/  @P1 BRA `(.L_x_18976) ;  /* 0x0000000000101947 */ /* 0x000fec0003800000 */
[----:B------:R-:W-:Y:S01]  /*5770*/  IMAD.MOV.U32 R0, RZ, RZ, R2 ;  /* 0x000000ffff007224 */ /* 0x000fe200078e0002 */
[----:B------:R-:W-:-:S07]  /*5780*/  MOV R24, 0x57a0 ;  /* 0x000057a000187802 */ /* 0x000fce0000000f00 */
[----:B0-----:R-:W-:Y:S05]  /*5790*/  CALL.REL.NOINC `($__internal_513_$__cuda_sm20_rcp_rn_f32_slowpath) ;  /* 0x0000002c00147944 */ /* 0x001fea0003c00000 */
[----:B------:R-:W-:Y:S05]  /*57a0*/  BRA `(.L_x_18977) ;  /* 0x0000000000107947 */ /* 0x000fea0003800000 */
.L_x_18976:
[----:B------:R-:W1:Y:S02]  /*57b0*/  MUFU.RCP R55, R2 ;  /* 0x0000000200377308 */ /* 0x000e640000001000 */
[----:B-1----:R-:W-:-:S04]  /*57c0*/  FFMA R0, R2, R55, -1 ;  /* 0xbf80000002007423 */ /* 0x002fc80000000037 */
[----:B------:R-:W-:-:S04]  /*57d0*/  FADD.FTZ R0, -R0, -RZ ;  /* 0x800000ff00007221 */ /* 0x000fc80000010100 */
[----:B------:R-:W-:-:S07]  /*57e0*/  FFMA R55, R55, R0, R55 ;  /* 0x0000000037377223 */ /* 0x000fce0000000037 */
.L_x_18977:
[----:B------:R-:W-:Y:S05]  /*57f0*/  BSYNC.RECONVERGENT B1 ;  /* 0x0000000000017941 */ /* 0x000fea0003800200 */
.L_x_18975:
        /* <DEDUP_REMOVED lines=26> */
.L_x_18979:
[----:B------:R-:W0:Y:S02]  /*59a0*/  MUFU.RCP R55, R10 ;  /* 0x0000000a00377308 */ /* 0x000e240000001000 */
[----:B0-----:R-:W-:-:S04]  /*59b0*/  FFMA R0, R10, R55, -1 ;  /* 0xbf8000000a007423 */ /* 0x001fc80000000037 */
[----:B------:R-:W-:-:S04]  /*59c0*/  FADD.FTZ R0, -R0, -RZ ;  /* 0x800000ff00007221 */ /* 0x000fc80000010100 */
[----:B------:R-:W-:-:S07]  /*59d0*/  FFMA R55, R55, R0, R55 ;  /* 0x0000000037377223 */ /* 0x000fce0000000037 */
.L_x_18980:
[----:B------:R-:W-:Y:S05]  /*59e0*/  BSYNC.RECONVERGENT B1 ;  /* 0x0000000000017941 */ /* 0x000fea0003800200 */
.L_x_18978:
        /* <DEDUP_REMOVED lines=26> */
.L_x_18982:
[----:B------:R-:W0:Y:S02]  /*5b90*/  MUFU.RCP R55, R14 ;  /* 0x0000000e00377308 */ /* 0x000e240000001000 */
[----:B0-----:R-:W-:-:S04]  /*5ba0*/  FFMA R0, R14, R55, -1 ;  /* 0xbf8000000e007423 */ /* 0x001fc80000000037 */
[----:B------:R-:W-:-:S04]  /*5bb0*/  FADD.FTZ R0, -R0, -RZ ;  /* 0x800000ff00007221 */ /* 0x000fc80000010100 */
[----:B------:R-:W-:-:S07]  /*5bc0*/  FFMA R55, R55, R0, R55 ;  /* 0x0000000037377223 */ /* 0x000fce0000000037 */
.L_x_18983:
[----:B------:R-:W-:Y:S05]  /*5bd0*/  BSYNC.RECONVERGENT B1 ;  /* 0x0000000000017941 */ /* 0x000fea0003800200 */
.L_x_18981:
        /* <DEDUP_REMOVED lines=26> */
.L_x_18985:
[----:B------:R-:W0:Y:S02]  /*5d80*/  MUFU.RCP R55, R10 ;  /* 0x0000000a00377308 */ /* 0x000e240000001000 */
[----:B0-----:R-:W-:-:S04]  /*5d90*/  FFMA R0, R10, R55, -1 ;  /* 0xbf8000000a007423 */ /* 0x001fc80000000037 */
[----:B------:R-:W-:-:S04]  /*5da0*/  FADD.FTZ R0, -R0, -RZ ;  /* 0x800000ff00007221 */ /* 0x000fc80000010100 */
[----:B------:R-:W-:-:S07]  /*5db0*/  FFMA R55, R55, R0, R55 ;  /* 0x0000000037377223 */ /* 0x000fce0000000037 */
.L_x_18986:
[----:B------:R-:W-:Y:S05]  /*5dc0*/  BSYNC.RECONVERGENT B1 ;  /* 0x0000000000017941 */ /* 0x000fea0003800200 */
.L_x_18984:
        /* <DEDUP_REMOVED lines=26> */
.L_x_18988:
[----:B------:R-:W0:Y:S02]  /*5f70*/  MUFU.RCP R55, R14 ;  /* 0x0000000e00377308 */ /* 0x000e240000001000 */
[----:B0-----:R-:W-:-:S04]  /*5f80*/  FFMA R0, R14, R55, -1 ;  /* 0xbf8000000e007423 */ /* 0x001fc80000000037 */
[----:B------:R-:W-:-:S04]  /*5f90*/  FADD.FTZ R0, -R0, -RZ ;  /* 0x800000ff00007221 */ /* 0x000fc80000010100 */
[----:B------:R-:W-:-:S07]  /*5fa0*/  FFMA R55, R55, R0, R55 ;  /* 0x0000000037377223 */ /* 0x000fce0000000037 */
.L_x_18989:
[----:B------:R-:W-:Y:S05]  /*5fb0*/  BSYNC.RECONVERGENT B1 ;  /* 0x0000000000017941 */ /* 0x000fea0003800200 */
.L_x_18987:
        /* <DEDUP_REMOVED lines=26> */
.L_x_18991:
[----:B------:R-:W0:Y:S02]  /*6160*/  MUFU.RCP R55, R10 ;  /* 0x0000000a00377308 */ /* 0x000e240000001000 */
[----:B0-----:R-:W-:-:S04]  /*6170*/  FFMA R0, R10, R55, -1 ;  /* 0xbf8000000a007423 */ /* 0x001fc80000000037 */
[----:B------:R-:W-:-:S04]  /*6180*/  FADD.FTZ R0, -R0, -RZ ;  /* 0x800000ff00007221 */ /* 0x000fc80000010100 */
[----:B------:R-:W-:-:S07]  /*6190*/  FFMA R55, R55, R0, R55 ;  /* 0x0000000037377223 */ /* 0x000fce0000000037 */
.L_x_18992:
[----:B------:R-:W-:Y:S05]  /*61a0*/  BSYNC.RECONVERGENT B1 ;  /* 0x0000000000017941 */ /* 0x000fea0003800200 */
.L_x_18990:
        /* <DEDUP_REMOVED lines=26> */
.L_x_18994:
[----:B------:R-:W0:Y:S02]  /*6350*/  MUFU.RCP R55, R14 ;  /* 0x0000000e00377308 */ /* 0x000e240000001000 */
[----:B0-----:R-:W-:-:S04]  /*6360*/  FFMA R0, R14, R55, -1 ;  /* 0xbf8000000e007423 */ /* 0x001fc80000000037 */
[----:B------:R-:W-:-:S04]  /*6370*/  FADD.FTZ R0, -R0, -RZ ;  /* 0x800000ff00007221 */ /* 0x000fc80000010100 */
[----:B------:R-:W-:-:S07]  /*6380*/  FFMA R55, R55, R0, R55 ;  /* 0x0000000037377223 */ /* 0x000fce0000000037 */
.L_x_18995:
[----:B------:R-:W-:Y:S05]  /*6390*/  BSYNC.RECONVERGENT B1 ;  /* 0x0000000000017941 */ /* 0x000fea0003800200 */
.L_x_18993:
        /* <DEDUP_REMOVED lines=26> */
.L_x_18997:
[----:B------:R-:W0:Y:S02]  /*6540*/  MUFU.RCP R55, R10 ;  /* 0x0000000a00377308 */ /* 0x000e240000001000 */
[----:B0-----:R-:W-:-:S04]  /*6550*/  FFMA R0, R10, R55, -1 ;  /* 0xbf8000000a007423 */ /* 0x001fc80000000037 */
[----:B------:R-:W-:-:S04]  /*6560*/  FADD.FTZ R0, -R0, -RZ ;  /* 0x800000ff00007221 */ /* 0x000fc80000010100 */
[----:B------:R-:W-:-:S07]  /*6570*/  FFMA R55, R55, R0, R55 ;  /* 0x0000000037377223 */ /* 0x000fce0000000037 */
.L_x_18998:
[----:B------:R-:W-:Y:S05]  /*6580*/  BSYNC.RECONVERGENT B1 ;  /* 0x0000000000017941 */ /* 0x000fea0003800200 */
.L_x_18996:
[----:B------:R-:W0:Y:S01]  /*6590*/  S2R R9, SR_CgaCtaId ;  /* 0x0000000000097919 */ /* 0x000e220000008800 */
[----:B------:R-:W-:Y:S01]  /*65a0*/  FADD R0, -R55, 1 ;  /* 0x3f80000037007421 */ /* 0x000fe20000000100 */
[C---:B------:R-:W-:Y:S01]  /*65b0*/  FMUL R16, R4.reuse, UR12 ;  /* 0x0000000c04107c20 */ /* 0x040fe20008400000 */
[----:B------:R-:W-:Y:S01]  /*65c0*/  FMUL R14, R47, UR12 ;  /* 0x0000000c2f0e7c20 */ /* 0x000fe20008400000 */
[----:B------:R-:W-:Y:S01]  /*65d0*/  FMNMX3 R5, |R4|, R5, |R40|, !PT ;  /* 0x0000000504057276 */ /* 0x000fe20007800628 */
[----:B------:R-:W-:Y:S01]  /*65e0*/  FMUL R0, R0, R55 ;  /* 0x0000003700007220 */ /* 0x000fe20000400000 */
[C---:B------:R-:W-:Y:S01]  /*65f0*/  FMUL R17, R49.reuse, UR12 ;  /* 0x0000000c31117c20 */ /* 0x040fe20008400000 */
[----:B------:R-:W-:Y:S01]  /*6600*/  F2FP.SATFINITE.E5M2.F32.PACK_AB_MERGE_C R16, RZ, R16, RZ ;  /* 0x00000010ff10723e */ /* 0x000fe200048060ff */
[----:B------:R-:W-:Y:S01]  /*6610*/  FMUL R40, R40, UR12 ;  /* 0x0000000c28287c20 */ /* 0x000fe20008400000 */
[----:B------:R-:W-:Y:S01]  /*6620*/  FMNMX3 R10, |R49|, R5, |R38|, !PT ;  /* 0x00000005310a7276 */ /* 0x000fe20007800626 */
[----:B------:R-:W-:Y:S01]  /*6630*/  VIADD R5, R20, 0x1d ;  /* 0x0000001d14057836 */ /* 0x000fe20000000000 */
[----:B------:R-:W-:Y:S01]  /*6640*/  F2FP.SATFINITE.E5M2.F32.PACK_AB_MERGE_C R14, RZ, R14, RZ ;  /* 0x0000000eff0e723e */ /* 0x000fe200048060ff */
[----:B------:R-:W-:Y:S01]  /*6650*/  FFMA R55, R8, R0, R55 ;  /* 0x0000000008377223 */ /* 0x000fe20000000037 */
        /* <DEDUP_REMOVED lines=23> */
[----:B------:R-:W-:Y:S02]  /*67d0*/  F2FP.SATFINITE.E5M2.F32.PACK_AB_MERGE_C R13, RZ, R2, RZ ;  /* 0x00000002ff0d723e */ /* 0x000fe400048060ff */
        /* <DEDUP_REMOVED lines=45> */
.L_x_19000:
[----:B------:R-:W-:Y:S05]  /*6ab0*/  BSYNC.RECONVERGENT B0 ;  /* 0x0000000000007941 */ /* 0x000fea0003800200 */
.L_x_18999:
        /* <DEDUP_REMOVED lines=11> */
.L_x_19002:
[----:B------:R-:W-:Y:S05]  /*6b70*/  BSYNC.RECONVERGENT B0 ;  /* 0x0000000000007941 */ /* 0x000fea0003800200 */
.L_x_19001:
        /* <DEDUP_REMOVED lines=36> */
.L_x_19007:
        /* <DEDUP_REMOVED lines=48> */
.L_x_19006:
[----:B------:R-:W-:Y:S05]  /*70c0*/  BSYNC.RECONVERGENT B1 ;  /* 0x0000000000017941 */ /* 0x000fea0003800200 */
.L_x_19005:
        /* <DEDUP_REMOVED lines=35> */
.L_x_19004:
[----:B------:R-:W-:Y:S05]  /*7300*/  BSYNC.RECONVERGENT B0 ;  /* 0x0000000000007941 */ /* 0x000fea0003800200 */
.L_x_19003:
        /* <DEDUP_REMOVED lines=25> */
.L_x_19012:
        /* <DEDUP_REMOVED lines=48> */
.L_x_19011:
[----:B------:R-:W-:Y:S05]  /*77a0*/  BSYNC.RECONVERGENT B1 ;  /* 0x0000000000017941 */ /* 0x000fea0003800200 */
.L_x_19010:
        /* <DEDUP_REMOVED lines=35> */
.L_x_19009:
[----:B------:R-:W-:Y:S05]  /*79e0*/  BSYNC.RECONVERGENT B0 ;  /* 0x0000000000007941 */ /* 0x000fea0003800200 */
.L_x_19008:
        /* <DEDUP_REMOVED lines=39> */
.L_x_19021:
[----:B------:R-:W-:Y:S02]  /*7c60*/  ISETP.NE.AND P0, PT, R22, RZ, PT ;  /* 0x000000ff1600720c */ /* 0x000fe40003f05270 */
[----:B-1----:R-:W-:-:S11]  /*7c70*/  FMNMX R5, R2, R5, !PT ;  /* 0x0000000502057209 */ /* 0x002fd60007800000 */
[----:B------:R-:W-:Y:S05]  /*7c80*/  @P0 BRA `(.L_x_19014) ;  /* 0x0000000000080947 */ /* 0x000fea0003800000 */
[----:B0-----:R-:W0:Y:S02]  /*7c90*/  LDC.64 R2, c[0x0][0x3a8] ;  /* 0x0000ea00ff027b82 */ /* 0x001e240000000a00 */
[----:B0-----:R1:W-:Y:S02]  /*7ca0*/  REDG.E.MAX.S32.STRONG.GPU desc[UR24][R2.64], R5 ;  /* 0x000000050200798e */ /* 0x0013e4000d12e318 */
.L_x_19014:
[----:B------:R-:W-:Y:S05]  /*7cb0*/  BSYNC B0 ;  /* 0x0000000000007941 */ /* 0x000fea0003800000 */
.L_x_19013:
        /* <DEDUP_REMOVED lines=12> */
[----:B012---:R-:W-:Y:S05]  /*7d80*/  CALL.REL.NOINC `($__internal_513_$__cuda_sm20_rcp_rn_f32_slowpath) ;  /* 0x0000000400987944 */ /* 0x007fea0003c00000 */
[----:B------:R-:W-:Y:S05]  /*7d90*/  BRA `(.L_x_19017) ;  /* 0x0000000000147947 */ /* 0x000fea0003800000 */
.L_x_19016:
[----:B------:R-:W3:Y:S01]  /*7da0*/  MUFU.RCP R55, UR12 ;  /* 0x0000000c00377d08 */ /* 0x000ee20008001000 */
[----:B------:R-:W-:-:S05]  /*7db0*/  MOV R0, UR12 ;  /* 0x0000000c00007c02 */ /* 0x000fca0008000f00 */
[----:B---3--:R-:W-:-:S04]  /*7dc0*/  FFMA R0, R55, R0, -1 ;  /* 0xbf80000037007423 */ /* 0x008fc80000000000 */
[----:B------:R-:W-:-:S04]  /*7dd0*/  FADD.FTZ R0, -R0, -RZ ;  /* 0x800000ff00007221 */ /* 0x000fc80000010100 */
[----:B------:R-:W-:-:S07]  /*7de0*/  FFMA R55, R55, R0, R55 ;  /* 0x0000000037377223 */ /* 0x000fce0000000037 */
.L_x_19017:
[----:B012---:R-:W0:Y:S02]  /*7df0*/  LDC.64 R2, c[0x0][0x3b0] ;  /* 0x0000ec00ff027b82 */ /* 0x007e240000000a00 */
[----:B0-----:R-:W-:Y:S01]  /*7e00*/  STG.E desc[UR24][R2.64], R55 ;  /* 0x0000003702007986 */ /* 0x001fe2000c101918 */
[----:B------:R-:W-:Y:S05]  /*7e10*/  EXIT ;  /* 0x000000000000794d */ /* 0x000fea0003800000 */
.L_x_19015:
[----:B------:R-:W-:Y:S02]  /*7e20*/  HFMA2 R9, -RZ, RZ, 0, 1.847743988037109375e-06 ;  /* 0x0000001fff097431 */ /* 0x000fe400000001ff */
[----:B------:R-:W-:Y:S02]  /*7e30*/  IMAD.MOV.U32 R7, RZ, RZ, 0x4 ;  /* 0x00000004ff077424 */ /* 0x000fe400078e00ff */
[----:B------:R-:W-:-:S07]  /*7e40*/  IMAD.MOV.U32 R4, RZ, RZ, -0x1 ;  /* 0xffffffffff047424 */ /* 0x000fce00078e00ff */
[----:B01----:R-:W-:Y:S05]  /*7e50*/  WARPSYNC.COLLECTIVE R4, `(.L_x_19018) ;  /* 0x0000000004087348 */ /* 0x003fea0003c00000 */
[----:B-1----:R1:W2:Y:S02]  /*7e60*/  SHFL.DOWN P0, R5, R0, R7, R9 ;  /* 0x0800000700057389 */ /* 0x0022a40000000009 */
[----:B012---:R-:W-:Y:S05]  /*7e70*/  ENDCOLLECTIVE ;  /* 0x000000000000791b */ /* 0x007fea0003800000 */
.L_x_19018:
[----:B------:R-:W-:Y:S01]  /*7e80*/  HFMA2 R7, -RZ, RZ, 0, 1.1920928955078125e-07 ;  /* 0x00000002ff077431 */ /* 0x000fe200000001ff */
[----:B------:R-:W-:-:S04]  /*7e90*/  MOV R3, R5 ;  /* 0x0000000500037202 */ /* 0x000fc80000000f00 */
[----:B------:R-:W-:-:S05]  /*7ea0*/  FMNMX R3, R3, R0, !PT ;  /* 0x0000000003037209 */ /* 0x000fca0007800000 */
[----:B------:R-:W-:-:S07]  /*7eb0*/  IMAD.MOV.U32 R0, RZ, RZ, R3 ;  /* 0x000000ffff007224 */ /* 0x000fce00078e0003 */
[----:B------:R-:W-:Y:S05]  /*7ec0*/  WARPSYNC.COLLECTIVE R4, `(.L_x_19019) ;  /* 0x0000000004087348 */ /* 0x000fea0003c00000 */
[----:B------:R0:W1:Y:S02]  /*7ed0*/  SHFL.DOWN P0, R5, R0, R7, R9 ;  /* 0x0800000700057389 */ /* 0x0000640000000009 */
[----:B01----:R-:W-:Y:S05]  /*7ee0*/  ENDCOLLECTIVE ;  /* 0x000000000000791b */ /* 0x003fea0003800000 */
.L_x_19019:
[----:B------:R-:W-:Y:S02]  /*7ef0*/  IMAD.MOV.U32 R7, RZ, RZ, 0x1 ;  /* 0x00000001ff077424 */ /* 0x000fe400078e00ff */
[----:B------:R-:W-:-:S05]  /*7f00*/  IMAD.MOV.U32 R2, RZ, RZ, R5 ;  /* 0x000000ffff027224 */ /* 0x000fca00078e0005 */
[----:B------:R-:W-:-:S04]  /*7f10*/  FMNMX R2, R3, R2, !PT ;  /* 0x0000000203027209 */ /* 0x000fc80007800000 */
[----:B------:R-:W-:-:S07]  /*7f20*/  MOV R0, R2 ;  /* 0x0000000200007202 */ /* 0x000fce0000000f00 */
[----:B------:R-:W-:Y:S05]  /*7f30*/  WARPSYNC.COLLECTIVE R4, `(.L_x_19020) ;  /* 0x0000000004087348 */ /* 0x000fea0003c00000 */
[----:B------:R0:W1:Y:S02]  /*7f40*/  SHFL.DOWN P0, R5, R0, R7, R9 ;  /* 0x0800000700057389 */ /* 0x0000640000000009 */
[----:B01----:R-:W-:Y:S05]  /*7f50*/  ENDCOLLECTIVE ;  /* 0x000000000000791b */ /* 0x003fea0003800000 */
.L_x_19020:
[----:B------:R-:W-:Y:S05]  /*7f60*/  BRA `(.L_x_19021) ;  /* 0xfffffffc003c7947 */ /* 0x000fea000383ffff */
        .weak           $__internal_512_$__cuda_sm20_div_u64
        .type           $__internal_512_$__cuda_sm20_div_u64,@function
        .size           $__internal_512_$__cuda_sm20_div_u64,($__internal_513_$__cuda_sm20_rcp_rn_f32_slowpath - $__internal_512_$__cuda_sm20_div_u64)
$__internal_512_$__cuda_sm20_div_u64:
        /* <DEDUP_REMOVED lines=71> */
[----:B------:R-:W-:Y:S11]  /*83e0*/  RET.REL.NODEC R2 `(_ZN18transformer_engine6detail38cast_transpose_fused_kernel_notalignedILb0ELb1ELb0EfNS_16CTDBiasDActParamI13__nv_bfloat16S3_13__nv_fp8_e5m2fEELi2ELi4ENS_5EmptyEXadL_ZNS_6dqgeluIffEET_T0_RKS6_EEEEvT3_mmm) ;  /* 0xffffff7c02047950 */ /* 0x000ff60003c3ffff */
        .weak           $__internal_513_$__cuda_sm20_rcp_rn_f32_slowpath
        .type           $__internal_513_$__cuda_sm20_rcp_rn_f32_slowpath,@function
        .size           $__internal_513_$__cuda_sm20_rcp_rn_f32_slowpath,(.L_x_29814 - $__internal_513_$__cuda_sm20_rcp_rn_f32_slowpath)
$__internal_513_$__cuda_sm20_rcp_rn_f32_slowpath:
        /* <DEDUP_REMOVED lines=15> */
.L_x_19023:
        /* <DEDUP_REMOVED lines=33> */
.L_x_19025:
[----:B------:R0:W1:Y:S02]  /*86f0*/  MUFU.RCP R55, R0 ;  /* 0x0000000000377308 */ /* 0x0000640000001000 */
.L_x_19024:
[----:B------:R-:W-:Y:S05]  /*8700*/  BSYNC B0 ;  /* 0x0000000000007941 */ /* 0x000fea0003800000 */
.L_x_19022:
[----:B------:R-:W-:-:S04]  /*8710*/  HFMA2 R25, -RZ, RZ, 0, 0 ;  /* 0x00000000ff197431 */ /* 0x000fc800000001ff */
[----:B01----:R-:W-:Y:S05]  /*8720*/  RET.REL.NODEC R24 `(_ZN18transformer_engine6detail38cast_transpose_fused_kernel_notalignedILb0ELb1ELb0EfNS_16CTDBiasDActParamI13__nv_bfloat16S3_13__nv_fp8_e5m2fEELi2ELi4ENS_5EmptyEXadL_ZNS_6dqgeluIffEET_T0_RKS6_EEEEvT3_mmm) ;  /* 0xffffff7818347950 */ /* 0x003fea0003c3ffff */
.L_x_19026:
        /* <DEDUP_REMOVED lines=13> */
.L_x_29814:


//--------------------- .text._ZN18transformer_engine6detail38cast_transpose_fused_kernel_notalignedILb0ELb1ELb0EfNS_16CTDBiasDActParamI13__nv_bfloat16S3_S3_fEELi2ELi2ENS_5EmptyEXadL_ZNS_6dqgeluIffEET_T0_RKS5_EEEEvT3_mmm --------------------------
	.section	.text._ZN18transformer_engine6detail38cast_transpose_fused_kernel_notalignedILb0ELb1ELb0EfNS_16CTDBiasDActParamI13__nv_bfloat16S3_S3_fEELi2ELi2ENS_5EmptyEXadL_ZNS_6dqgeluIffEET_T0_RKS5_EEEEvT3_mmm,"ax",@progbits
	.align	128
        .global         _ZN18transformer_engine6detail38cast_transpose_fused_kernel_notalignedILb0ELb1ELb0EfNS_16CTDBiasDActParamI13__nv_bfloat16S3_S3_fEELi2ELi2ENS_5EmptyEXadL_ZNS_6dqgeluIffEET_T0_RKS5_EEEEvT3_mmm
        .type           _ZN18transformer_engine6detail38cast_transpose_fused_kernel_notalignedILb0ELb1ELb0EfNS_16CTDBiasDActParamI13__nv_bfloat16S3_S3_fEELi2ELi2ENS_5EmptyEXadL_ZNS_6dqgeluIffEET_T0_RKS5_EEEEvT3_mmm,@function
        .size           _ZN18transformer_engine6detail38cast_transpose_fused_kernel_notalignedILb0ELb1ELb0EfNS_16CTDBiasDActParamI13__nv_bfloat16S3_S3_fEELi2ELi2ENS_5EmptyEXadL_ZNS_6dqgeluIffEET_T0_RKS5_EEEEvT3_mmm,(.L_x_29816 - _ZN18transformer_engine6detail38cast_transpose_fused_kernel_notalignedILb0ELb1ELb0EfNS_16CTDBiasDActParamI13__nv_bfloat16S3_S3_fEELi2ELi2ENS_5EmptyEXadL_ZNS_6dqgeluIffEET_T0_RKS5_EEEEvT3_mmm)
        .other          _ZN18transformer_engine6detail38cast_transpose_fused_kernel_notalignedILb0ELb1ELb0EfNS_16CTDBiasDActParamI13__nv_bfloat16S3_S3_fEELi2ELi2ENS_5EmptyEXadL_ZNS_6dqgeluIffEET_T0_RKS5_EEEEvT3_mmm,@"STO_CUDA_ENTRY STV_DEFAULT"
_ZN18transformer_engine6detail38cast_transpose_fused_kernel_notalignedILb0ELb1ELb0EfNS_16CTDBiasDActParamI13__nv_bfloat16S3_S3_fEELi2ELi2ENS_5EmptyEXadL_ZNS_6dqgeluIffEET_T0_RKS5_EEEEvT3_mmm:
.text._ZN18transformer_engine6detail38cast_transpose_fused_kernel_notalignedILb0ELb1ELb0EfNS_16CTDBiasDActParamI13__nv_bfloat16S3_S3_fEELi2ELi2ENS_5EmptyEXadL_ZNS_6dqgeluIffEET_T0_RKS5_EEEEvT3_mmm:
        /* <DEDUP_REMOVED lines=44> */
.L_x_19027:
[----:B------:R-:W-:-:S07]  /*02c0*/  MOV R4, 0x2e0 ;  /* 0x000002e000047802 */ /* 0x000fce0000000f00 */
[----:B------:R-:W-:Y:S05]  /*02d0*/  CALL.REL.NOINC `($__internal_514_$__cuda_sm20_div_u64) ;  /* 0x0000004800007944 */ /* 0x000fea0003c00000 */
        /* <DEDUP_REMOVED lines=11> */
.L_x_19028:
        /* <DEDUP_REMOVED lines=23> */
[----:B------:R-:W-:Y:S01]  /*0500*/  UISETP.LT.U32.AND.EX UP1, UPT, UR19, URZ, UPT, UP1 ;  /* 0x000000ff1300728c */ /* 0x000fe2000bf21110 */
[----:B------:R-:W-:Y:S01]  /*0510*/  IADD3 R25, PT, PT, R47, R25, RZ ;  /* 0x000000192f197210 */ /* 0x000fe20007ffe0ff */
[----:B------:R-:W-:-:S02]  /*0520*/  UISETP.LT.U32.AND.EX UP0, UPT, UR21, URZ, UPT, UP0 ;  /* 0x000000ff1500728c */ /* 0x000fc4000bf01100 */
[----:B------:R-:W-:Y:S02]  /*0530*/  USEL UR28, UR7, 0x20, UP1 ;  /* 0x00000020071c7887 */ /* 0x000fe40008800000 */
[----:B------:R-:W-:Y:S01]  /*0540*/  USEL UR25, UR20, 0x20, UP0 ;  /* 0x0000002014197887 */ /* 0x000fe20008000000 */
[----:B------:R-:W-:Y:S01]  /*0550*/  IMAD.X R9, RZ, RZ, R25, P1 ;  /* 0x000000ffff097224 */ /* 0x000fe200008e0619 */
        /* <DEDUP_REMOVED lines=22> */
[----:B------:R-:W-:Y:S01]  /*06c0*/  ULOP3.LUT UR14, UR14, 0xfffffffe, URZ, 0xc0, !UPT ;  /* 0xfffffffe0e0e7892 */ /* 0x000fe2000f8ec0ff */
[----:B------:R-:W-:Y:S01]  /*06d0*/  @!P0 IMAD.MOV.U32 R13, RZ, RZ, RZ ;  /* 0x000000ffff0d8224 */ /* 0x000fe200078e00ff */
        /* <DEDUP_REMOVED lines=8> */
[----:B------:R-:W0:Y:S01]  /*0760*/  LDCU.128 UR8, c[0x0][0x390] ;  /* 0x00007200ff0877ac */ /* 0x000e220008000c00 */
[----:B------:R-:W-:-:S05]  /*0770*/  IADD3 R52, P3, PT, R3, R46, RZ ;  /* 0x0000002e03347210 */ /* 0x000fca0007f7e0ff */
        /* <DEDUP_REMOVED lines=8> */
[----:B------:R-:W-:Y:S02]  /*0800*/  @P1 IADD3.X R7, PT, PT, R53, UR15, RZ, P4, !PT ;  /* 0x0000000f35071c10 */ /* 0x000fe4000a7fe4ff */
[C---:B------:R-:W-:Y:S01]  /*0810*/  @P0 SHF.L.U64.HI R8, R28.reuse, 0x2, R11 ;  /* 0x000000021c080819 */ /* 0x040fe2000001020b */
[----:B------:R-:W-:Y:S01]  /*0820*/  @P0 IMAD.SHL.U32 R28, R28, 0x4, RZ ;  /* 0x000000041c1c0824 */ /* 0x000fe200078e00ff */
[----:B------:R-:W-:Y:S01]  /*0830*/  @P1 SHF.L.U64.HI R7, R6, 0x2, R7 ;  /* 0x0000000206071819 */ /* 0x000fe20000010207 */
[----:B------:R-:W-:Y:S01]  /*0840*/  @P1 VIADD R5, R5, UR7 ;  /* 0x0000000705051c36 */ /* 0x000fe20008000000 */
[----:B------:R-:W-:Y:S01]  /*0850*/  @P0 IADD3 R34, P3, PT, R34, UR19, RZ ;  /* 0x0000001322220c10 */ /* 0x000fe2000ff7e0ff */
[----:B------:R-:W-:Y:S01]  /*0860*/  @P1 IMAD.SHL.U32 R6, R6, 0x4, RZ ;  /* 0x0000000406061824 */ /* 0x000fe200078e00ff */
[----:B------:R-:W-:-:S02]  /*0870*/  @P1 SHF.L.U32 R26, R4, 0x2, RZ ;  /* 0x00000002041a1819 */ /* 0x000fc400000006ff */
[----:B------:R-:W-:Y:S02]  /*0880*/  @P1 SHF.L.U64.HI R0, R4, 0x2, R5 ;  /* 0x0000000204001819 */ /* 0x000fe40000010205 */
[----:B------:R-:W-:Y:S02]  /*0890*/  @P0 IADD3.X R35, PT, PT, R12, UR20, RZ, P3, !PT ;  /* 0x000000140c230c10 */ /* 0x000fe40009ffe4ff */
[----:B------:R-:W-:Y:S02]  /*08a0*/  @P0 IADD3 R4, P3, PT, R28, UR19, RZ ;  /* 0x000000131c040c10 */ /* 0x000fe4000ff7e0ff */
[C---:B------:R-:W-:Y:S01]  /*08b0*/  @P1 IADD3 R32, P4, PT, R6.reuse, UR19, RZ ;  /* 0x0000001306201c10 */ /* 0x040fe2000ff9e0ff */
[----:B------:R-:W3:Y:S01]  /*08c0*/  @P0 LDG.E R34, desc[UR26][R34.64] ;  /* 0x0000001a22220981 */ /* 0x000ee2000c1e1900 */
[----:B------:R-:W-:Y:S02]  /*08d0*/  @P1 IADD3 R6, P5, PT, R6, UR21, RZ ;  /* 0x0000001506061c10 */ /* 0x000fe4000ffbe0ff */
[----:B------:R-:W-:Y:S01]  /*08e0*/  @P0 IADD3.X R5, PT, PT, R8, UR20, RZ, P3, !PT ;  /* 0x0000001408050c10 */ /* 0x000fe20009ffe4ff */
[----:B-1----:R-:W4:Y:S01]  /*08f0*/  @P2 LDG.E R30, desc[UR26][R30.64] ;  /* 0x0000001a1e1e2981 */ /* 0x002f22000c1e1900 */
[----:B------:R-:W-:-:S02]  /*0900*/  @P1 IADD3.X R33, PT, PT, R7, UR20, RZ, P4, !PT ;  /* 0x0000001407211c10 */ /* 0x000fc4000a7fe4ff */
[----:B------:R-:W-:Y:S01]  /*0910*/  @P1 IADD3.X R7, PT, PT, R7, UR22, RZ, P5, !PT ;  /* 0x0000001607071c10 */ /* 0x000fe2000affe4ff */
[----:B------:R1:W5:Y:S01]  /*0920*/  @P0 LDG.E R13, desc[UR26][R4.64] ;  /* 0x0000001a040d0981 */ /* 0x000362000c1e1900 */
[----:B------:R-:W-:Y:S02]  /*0930*/  @P0 IADD3 R28, P3, PT, R28, UR21, RZ ;  /* 0x000000151c1c0c10 */ /* 0x000fe4000ff7e0ff */
[C---:B------:R-:W-:Y:S01]  /*0940*/  @P1 IADD3 R14, P4, PT, R26.reuse, UR19, RZ ;  /* 0x000000131a0e1c10 */ /* 0x040fe2000ff9e0ff */
[----:B------:R-:W5:Y:S01]  /*0950*/  @P1 LDG.E R33, desc[UR26][R32.64] ;  /* 0x0000001a20211981 */ /* 0x000f62000c1e1900 */
[----:B------:R-:W-:Y:S02]  /*0960*/  @P1 IADD3 R26, P5, PT, R26, UR21, RZ ;  /* 0x000000151a1a1c10 */ /* 0x000fe4000ffbe0ff */
[----:B------:R-:W-:Y:S01]  /*0970*/  @P0 IADD3.X R29, PT, PT, R8, UR22, RZ, P3, !PT ;  /* 0x00000016081d0c10 */ /* 0x000fe20009ffe4ff */
[----:B------:R-:W-:Y:S01]  /*0980*/  @!P0 IMAD.MOV.U32 R8, RZ, RZ, RZ ;  /* 0x000000ffff088224 */ /* 0x000fe200078e00ff */
[----:B------:R-:W-:Y:S01]  /*0990*/  @!P1 MOV R37, RZ ;  /* 0x000000ff00259202 */ /* 0x000fe20000000f00 */
[----:B-1----:R-:W-:Y:S01]  /*09a0*/  @!P1 IMAD.MOV.U32 R4, RZ, RZ, RZ ;  /* 0x000000ffff049224 */ /* 0x002fe200078e00ff */
[----:B------:R-:W5:Y:S01]  /*09b0*/  @P1 LDG.E R7, desc[UR26][R6.64] ;  /* 0x0000001a06071981 */ /* 0x000f62000c1e1900 */
[----:B------:R-:W-:-:S02]  /*09c0*/  @P1 IADD3.X R15, PT, PT, R0, UR20, RZ, P4, !PT ;  /* 0x00000014000f1c10 */ /* 0x000fc4000a7fe4ff */
[----:B------:R-:W-:Y:S01]  /*09d0*/  @P1 IADD3.X R27, PT, PT, R0, UR22, RZ, P5, !PT ;  /* 0x00000016001b1c10 */ /* 0x000fe2000affe4ff */
[----:B------:R-:W5:Y:S04]  /*09e0*/  @P0 LDG.E R8, desc[UR26][R28.64] ;  /* 0x0000001a1c080981 */ /* 0x000f68000c1e1900 */
[----:B------:R1:W5:Y:S04]  /*09f0*/  @P1 LDG.E R37, desc[UR26][R14.64] ;  /* 0x0000001a0e251981 */ /* 0x000368000c1e1900 */
[----:B------:R5:W5:Y:S01]  /*0a00*/  @P1 LDG.E R4, desc[UR26][R26.64] ;  /* 0x0000001a1a041981 */ /* 0x000b62000c1e1900 */
[----:B------:R-:W-:-:S02]  /*0a10*/  IMAD.MOV.U32 R0, RZ, RZ, 0x3bbb989d ;  /* 0x3bbb989dff007424 */ /* 0x000fc400078e00ff */
        /* <DEDUP_REMOVED lines=8> */
[----:B0-----:R-:W-:Y:S02]  /*0aa0*/  UIADD3 UR8, UP1, UPT, UR17, UR8, URZ ;  /* 0x0000000811087290 */ /* 0x001fe4000ff3e0ff */
[----:B------:R-:W-:Y:S02]  /*0ab0*/  ULEA UR10, UP2, UR7, UR10, 0x1 ;  /* 0x0000000a070a7291 */ /* 0x000fe4000f8408ff */
[----:B------:R-:W-:Y:S01]  /*0ac0*/  ULEA.HI.X UR4, UR4, UR6, UR5, 0x6, UP0 ;  /* 0x0000000604047291 */ /* 0x000fe200080f3405 */
[----:B------:R-:W-:Y:S01]  /*0ad0*/  BSSY.RECONVERGENT B1, `(.L_x_19029) ;  /* 0x0000029000017945 */ /* 0x000fe20003800200 */
[----:B------:R-:W-:Y:S01]  /*0ae0*/  UIADD3.X UR9, UPT, UPT, UR16, UR9, URZ, UP1, !UPT ;  /* 0x0000000910097290 */ /* 0x000fe20008ffe4ff */
[----:B------:R-:W-:Y:S01]  /*0af0*/  UMOV UR5, 0x3f800000 ;  /* 0x3f80000000057882 */ /* 0x000fe20000000000 */
[----:B------:R-:W-:Y:S01]  /*0b00*/  ULEA.HI.X UR11, UR7, UR11, UR4, 0x1, UP2 ;  /* 0x0000000b070b7291 */ /* 0x000fe200090f0c04 */
[----:B-1----:R-:W-:-:S02]  /*0b10*/  IMAD R15, R20, 0x84, RZ ;  /* 0x00000084140f7824 */ /* 0x002fc400078e02ff */
[----:B------:R-:W-:-:S05]  /*0b20*/  @!P0 IMAD.MOV.U32 R2, RZ, RZ, RZ ;  /* 0x000000ffff028224 */ /* 0x000fca00078e00ff */
        /* <DEDUP_REMOVED lines=11> */
[----:B------:R-:W-:-:S04]  /*0be0*/  LOP3.LUT R0, R0, 0x7f800000, RZ, 0xc0, !PT ;  /* 0x7f80000000007812 */ /* 0x000fc800078ec0ff */
[----:B------:R-:W-:Y:S01]  /*0bf0*/  ISETP.GT.U32.AND P3, PT, R0, 0x1ffffff, PT ;  /* 0x01ffffff0000780c */ /* 0x000fe20003f64070 */
[----:B------:R-:W-:Y:S02]  /*0c00*/  @!P0 IMAD.MOV.U32 R34, RZ, RZ, RZ ;  /* 0x000000ffff228224 */ /* 0x000fe400078e00ff */
[----:B------:R-:W-:Y:S02]  /*0c10*/  @!P1 IMAD.MOV.U32 R33, RZ, RZ, RZ ;  /* 0x000000ffff219224 */ /* 0x000fe400078e00ff */
[----:B------:R-:W-:Y:S01]  /*0c20*/  @!P1 IMAD.MOV.U32 R7, RZ, RZ, RZ ;  /* 0x000000ffff079224 */ /* 0x000fe200078e00ff */
[----:B----4-:R-:W-:Y:S02]  /*0c30*/  @P2 R2UR UR5, R30 ;  /* 0x000000001e0522ca */ /* 0x010fe400000e0000 */
[C---:B---3--:R-:W-:Y:S02]  /*0c40*/  PRMT R14, R34.reuse, 0x7632, R14 ;  /* 0x00007632220e7816 */ /* 0x048fe4000000000e */
[----:B------:R-:W-:-:S02]  /*0c50*/  SHF.L.U32 R6, R34, 0x10, RZ ;  /* 0x0000001022067819 */ /* 0x000fc400000006ff */
[----:B------:R-:W-:Y:S02]  /*0c60*/  PRMT R2, R2, 0x7632, R2 ;  /* 0x0000763202027816 */ /* 0x000fe40000000002 */
[----:B-----5:R-:W-:Y:S02]  /*0c70*/  PRMT R12, R13, 0x7632, R12 ;  /* 0x000076320d0c7816 */ /* 0x020fe4000000000c */
        /* <DEDUP_REMOVED lines=8> */
[----:B------:R-:W-:Y:S05]  /*0d00*/  CALL.REL.NOINC `($__internal_515_$__cuda_sm20_rcp_rn_f32_slowpath) ;  /* 0x0000004000947944 */ /* 0x000fea0003c00000 */
[----:B------:R-:W-:Y:S05]  /*0d10*/  BRA `(.L_x_19031) ;  /* 0x0000000000107947 */ /* 0x000fea0003800000 */
.L_x_19030:
[----:B------:R-:W0:Y:S02]  /*0d20*/  MUFU.RCP R49, R24 ;  /* 0x0000001800317308 */ /* 0x000e240000001000 */
[----:B0-----:R-:W-:-:S04]  /*0d30*/  FFMA R0, R24, R49, -1 ;  /* 0xbf80000018007423 */ /* 0x001fc80000000031 */
[----:B------:R-:W-:-:S04]  /*0d40*/  FADD.FTZ R0, -R0, -RZ ;  /* 0x800000ff00007221 */ /* 0x000fc80000010100 */
[----:B------:R-:W-:-:S07]  /*0d50*/  FFMA R49, R49, R0, R49 ;  /* 0x0000000031317223 */ /* 0x000fce0000000031 */
.L_x_19031:
[----:B------:R-:W-:Y:S05]  /*0d60*/  BSYNC.RECONVERGENT B1 ;  /* 0x0000000000017941 */ /* 0x000fea0003800200 */
.L_x_19029:
        /* <DEDUP_REMOVED lines=24> */
[----:B------:R-:W-:Y:S05]  /*0ef0*/  CALL.REL.NOINC `($__internal_515_$__cuda_sm20_rcp_rn_f32_slowpath) ;  /* 0x0000004000187944 */ /* 0x000fea0003c00000 */
[----:B------:R-:W-:Y:S05]  /*0f00*/  BRA `(.L_x_19034) ;  /* 0x0000000000107947 */ /* 0x000fea0003800000 */
.L_x_19033:
[----:B------:R-:W0:Y:S02]  /*0f10*/  MUFU.RCP R49, R32 ;  /* 0x0000002000317308 */ /* 0x000e240000001000 */
[----:B0-----:R-:W-:-:S04]  /*0f20*/  FFMA R0, R32, R49, -1 ;  /* 0xbf80000020007423 */ /* 0x001fc80000000031 */
[----:B------:R-:W-:-:S04]  /*0f30*/  FADD.FTZ R0, -R0, -RZ ;  /* 0x800000ff00007221 */ /* 0x000fc80000010100 */
[----:B------:R-:W-:-:S07]  /*0f40*/  FFMA R49, R49, R0, R49 ;  /* 0x0000000031317223 */ /* 0x000fce0000000031 */
.L_x_19034:
[----:B------:R-:W-:Y:S05]  /*0f50*/  BSYNC.RECONVERGENT B1 ;  /* 0x0000000000017941 */ /* 0x000fea0003800200 */
.L_x_19032:
        /* <DEDUP_REMOVED lines=24> */
[----:B------:R-:W-:Y:S05]  /*10e0*/  CALL.REL.NOINC `($__internal_515_$__cuda_sm20_rcp_rn_f32_slowpath) ;  /* 0x0000003c009c7944 */ /* 0x000fea0003c00000 */
[----:B------:R-:W-:Y:S05]  /*10f0*/  BRA `(.L_x_19037) ;  /* 0x0000000000107947 */ /* 0x000fea0003800000 */
.L_x_19036:
[----:B------:R-:W0:Y:S02]  /*1100*/  MUFU.RCP R49, R24 ;  /* 0x0000001800317308 */ /* 0x000e240000001000 */
[----:B0-----:R-:W-:-:S04]  /*1110*/  FFMA R0, R24, R49, -1 ;  /* 0xbf80000018007423 */ /* 0x001fc80000000031 */
[----:B------:R-:W-:-:S04]  /*1120*/  FADD.FTZ R0, -R0, -RZ ;  /* 0x800000ff00007221 */ /* 0x000fc80000010100 */
[----:B------:R-:W-:-:S07]  /*1130*/  FFMA R49, R49, R0, R49 ;  /* 0x0000000031317223 */ /* 0x000fce0000000031 */
.L_x_19037:
[----:B------:R-:W-:Y:S05]  /*1140*/  BSYNC.RECONVERGENT B1 ;  /* 0x0000000000017941 */ /* 0x000fea0003800200 */
.L_x_19035:
        /* <DEDUP_REMOVED lines=26> */
.L_x_19039:
[----:B------:R-:W0:Y:S02]  /*12f0*/  MUFU.RCP R49, R24 ;  /* 0x0000001800317308 */ /* 0x000e240000001000 */
[----:B0-----:R-:W-:-:S04]  /*1300*/  FFMA R0, R24, R49, -1 ;  /* 0xbf80000018007423 */ /* 0x001fc80000000031 */
[----:B------:R-:W-:-:S04]  /*1310*/  FADD.FTZ R0, -R0, -RZ ;  /* 0x800000ff00007221 */ /* 0x000fc80000010100 */
[----:B------:R-:W-:-:S07]  /*1320*/  FFMA R49, R49, R0, R49 ;  /* 0x0000000031317223 */ /* 0x000fce0000000031 */
.L_x_19040:
[----:B------:R-:W-:Y:S05]  /*1330*/  BSYNC.RECONVERGENT B1 ;  /* 0x0000000000017941 */ /* 0x000fea0003800200 */
.L_x_19038:
[----:B------:R-:W-:Y:S01]  /*1340*/  ISETP.GE.U32.AND P0, PT, R21, UR28, PT ;  /* 0x0000001c15007c0c */ /* 0x000fe2000bf06070 */
        /* <DEDUP_REMOVED lines=15> */
[----:B------:R-:W-:Y:S01]  /*1440*/  FMUL R8, R8, R11 ;  /* 0x0000000b08087220 */ /* 0x000fe20000400000 */
[----:B------:R-:W-:Y:S01]  /*1450*/  FMUL R11, R2, UR5 ;  /* 0x00000005020b7c20 */ /* 0x000fe20008400000 */
[----:B------:R-:W-:-:S02]  /*1460*/  @!P0 IADD3 R24, P3, PT, R10, UR31, RZ ;  /* 0x0000001f0a188c10 */ /* 0x000fc4000ff7e0ff */
        /* <DEDUP_REMOVED lines=8> */
[----:B------:R-:W-:Y:S01]  /*14f0*/  @!P1 IMAD.MOV.U32 R32, RZ, RZ, RZ ;  /* 0x000000ffff209224 */ /* 0x000fe200078e00ff */
[----:B------:R-:W-:Y:S01]  /*1500*/  IADD3 R34, P2, PT, R13, R46, RZ ;  /* 0x0000002e0d227210 */ /* 0x000fe20007f5e0ff */
[----:B------:R-:W-:Y:S01]  /*1510*/  @UP0 UIMAD UR6, UR32, 0x3, URZ ;  /* 0x00000003200608a4 */ /* 0x000fe2000f8e02ff */
[----:B------:R-:W-:-:S02]  /*1520*/  F2FP.BF16.F32.PACK_AB R0, RZ, R0 ;  /* 0x00000000ff00723e */ /* 0x000fc400000010ff */
[----:B------:R-:W-:Y:S01]  /*1530*/  F2FP.BF16.F32.PACK_AB R11, RZ, R11 ;  /* 0x0000000bff0b723e */ /* 0x000fe200000010ff */
[----:B------:R-:W-:Y:S01]  /*1540*/  IMAD.X R35, RZ, RZ, R25, P2 ;  /* 0x000000ffff237224 */ /* 0x000fe200010e0619 */
[----:B------:R-:W-:Y:S02]  /*1550*/  @!P0 PRMT R12, R12, 0x5410, R0 ;  /* 0x000054100c0c8816 */ /* 0x000fe40000000000 */
[----:B------:R-:W-:Y:S01]  /*1560*/  @P1 IADD3 R9, P2, PT, R34, UR14, RZ ;  /* 0x0000000e22091c10 */ /* 0x000fe2000ff5e0ff */
[----:B------:R-:W-:Y:S01]  /*1570*/  @P1 IMAD.WIDE.U32 R42, R43, 0x3, R34 ;  /* 0x000000032b2a1825 */ /* 0x000fe200078e0022 */
[----:B------:R-:W-:Y:S01]  /*1580*/  F2FP.BF16.F32.PACK_AB R24, RZ, R24 ;  /* 0x00000018ff18723e */ /* 0x000fe200000010ff */
[----:B------:R0:W-:Y:S01]  /*1590*/  @!P0 STG.E desc[UR26][R44.64], R12 ;  /* 0x0000000c2c008986 */ /* 0x0001e2000c10191a */
[----:B------:R-:W-:Y:S02]  /*15a0*/  @P1 IADD3.X R10, PT, PT, R35, UR4, RZ, P2, !PT ;  /* 0x00000004230a1c10 */ /* 0x000fe400097fe4ff */
[----:B------:R-:W-:-:S02]  /*15b0*/  @!P0 PRMT R11, R11, 0x5410, R24 ;  /* 0x000054100b0b8816 */ /* 0x000fc40000000018 */
[----:B------:R-:W-:-:S03]  /*15c0*/  @P1 SHF.L.U64.HI R10, R9, 0x2, R10 ;  /* 0x00000002090a1819 */ /* 0x000fc6000001020a */
[----:B------:R1:W-:Y:S01]  /*15d0*/  @!P0 STG.E desc[UR26][R40.64], R11 ;  /* 0x0000000b28008986 */ /* 0x0003e2000c10191a */
[----:B0-----:R-:W-:Y:S01]  /*15e0*/  @P1 IMAD.SHL.U32 R44, R9, 0x4, RZ ;  /* 0x00000004092c1824 */ /* 0x001fe200078e00ff */
[----:B------:R-:W-:Y:S01]  /*15f0*/  @P1 IADD3 R9, PT, PT, R43, UR6, RZ ;  /* 0x000000062b091c10 */ /* 0x000fe2000fffe0ff */
[----:B------:R-:W-:-:S03]  /*1600*/  @P1 IMAD.SHL.U32 R43, R42, 0x4, RZ ;  /* 0x000000042a2b1824 */ /* 0x000fc600078e00ff */
[C---:B------:R-:W-:Y:S02]  /*1610*/  @P1 IADD3 R48, P0, PT, R44.reuse, UR19, RZ ;  /* 0x000000132c301c10 */ /* 0x040fe4000ff1e0ff */
[----:B------:R-:W-:Y:S02]  /*1620*/  @P1 IADD3 R44, P2, PT, R44, UR21, RZ ;  /* 0x000000152c2c1c10 */ /* 0x000fe4000ff5e0ff */
[----:B------:R-:W-:Y:S02]  /*1630*/  @P1 IADD3.X R49, PT, PT, R10, UR20, RZ, P0, !PT ;  /* 0x000000140a311c10 */ /* 0x000fe400087fe4ff */
[----:B------:R-:W-:Y:S02]  /*1640*/  @P1 SHF.L.U64.HI R9, R42, 0x2, R9 ;  /* 0x000000022a091819 */ /* 0x000fe40000010209 */
[----:B------:R-:W-:Y:S01]  /*1650*/  @P1 IADD3.X R45, PT, PT, R10, UR22, RZ, P2, !PT ;  /* 0x000000160a2d1c10 */ /* 0x000fe200097fe4ff */
[----:B------:R-:W-:Y:S01]  /*1660*/  @!P1 IMAD.MOV.U32 R29, RZ, RZ, RZ ;  /* 0x000000ffff1d9224 */ /* 0x000fe200078e00ff */
[C---:B------:R-:W-:Y:S01]  /*1670*/  @P1 IADD3 R42, P0, PT, R43.reuse, UR19, RZ ;  /* 0x000000132b2a1c10 */ /* 0x040fe2000ff1e0ff */
[----:B------:R0:W2:Y:S01]  /*1680*/  @P1 LDG.E R32, desc[UR26][R48.64] ;  /* 0x0000001a30201981 */ /* 0x0000a2000c1e1900 */
[----:B-1----:R-:W-:-:S02]  /*1690*/  @P1 IADD3 R40, P2, PT, R43, UR21, RZ ;  /* 0x000000152b281c10 */ /* 0x002fc4000ff5e0ff */
[C---:B------:R-:W-:Y:S01]  /*16a0*/  @P1 IADD3.X R43, PT, PT, R9.reuse, UR20, RZ, P0, !PT ;  /* 0x00000014092b1c10 */ /* 0x040fe200087fe4ff */
[----:B------:R-:W3:Y:S01]  /*16b0*/  @P1 LDG.E R29, desc[UR26][R44.64] ;  /* 0x0000001a2c1d1981 */ /* 0x000ee2000c1e1900 */
[----:B------:R-:W-:Y:S01]  /*16c0*/  @P1 IADD3.X R41, PT, PT, R9, UR22, RZ, P2, !PT ;  /* 0x0000001609291c10 */ /* 0x000fe200097fe4ff */
[----:B------:R-:W-:Y:S01]  /*16d0*/  @!P1 IMAD.MOV.U32 R9, RZ, RZ, RZ ;  /* 0x000000ffff099224 */ /* 0x000fe200078e00ff */
[----:B------:R-:W-:-:S05]  /*16e0*/  @!P1 MOV R10, RZ ;  /* 0x000000ff000a9202 */ /* 0x000fca0000000f00 */
[----:B------:R1:W4:Y:S04]  /*16f0*/  @P1 LDG.E R9, desc[UR26][R40.64] ;  /* 0x0000001a28091981 */ /* 0x000328000c1e1900 */
[----:B------:R-:W5:Y:S01]  /*1700*/  @P1 LDG.E R10, desc[UR26][R42.64] ;  /* 0x0000001a2a0a1981 */ /* 0x000f62000c1e1900 */
[----:B------:R-:W-:Y:S02]  /*1710*/  IMAD.U32 R31, R7, 0x10000, RZ ;  /* 0x00010000071f7824 */ /* 0x000fe400078e00ff */
[----:B0-----:R-:W-:Y:S02]  /*1720*/  HFMA2 R48, -RZ, RZ, 3.7421875, 0 ;  /* 0x437c0000ff307431 */ /* 0x001fe400000001ff */
[----:B------:R-:W-:Y:S02]  /*1730*/  IMAD.MOV.U32 R36, RZ, RZ, 0x3bbb989d ;  /* 0x3bbb989dff247424 */ /* 0x000fe400078e00ff */
[----:B------:R-:W-:-:S04]  /*1740*/  FMUL R31, R31, 1.7020000219345092773 ;  /* 0x3fd9db231f1f7820 */ /* 0x000fc80000400000 */
[----:B------:R-:W-:-:S04]  /*1750*/  FFMA.SAT R7, R31, -R36, 0.5 ;  /* 0x3f0000001f077423 */ /* 0x000fc80000002824 */
[----:B------:R-:W-:-:S04]  /*1760*/  FFMA.RM R7, R7, R48, 12582913 ;  /* 0x4b40000107077423 */ /* 0x000fc80000004030 */
[----:B------:R-:W-:-:S04]  /*1770*/  FADD R36, R7, -12583039 ;  /* 0xcb40007f07247421 */ /* 0x000fc80000000000 */
[----:B------:R-:W-:-:S04]  /*1780*/  FFMA R36, R31, -1.4426950216293334961, -R36 ;  /* 0xbfb8aa3b1f247823 */ /* 0x000fc80000000824 */
[----:B------:R-:W-:-:S06]  /*1790*/  FFMA R39, R31, -1.925963033500011079e-08, R36 ;  /* 0xb2a570601f277823 */ /* 0x000fcc0000000024 */
[----:B------:R-:W0:Y:S01]  /*17a0*/  MUFU.EX2 R39, R39 ;  /* 0x0000002700277308 */ /* 0x000e220000000800 */
[----:B-1----:R-:W-:Y:S01]  /*17b0*/  IMAD.SHL.U32 R40, R7, 0x800000, RZ ;  /* 0x0080000007287824 */ /* 0x002fe200078e00ff */
[----:B------:R-:W-:-:S03]  /*17c0*/  FMNMX R7, RZ, |R6|, !PT ;  /* 0x40000006ff077209 */ /* 0x000fc60007800000 */
[----:B0-----:R-:W-:-:S04]  /*17d0*/  FFMA R40, R40, R39, 1 ;  /* 0x3f80000028287423 */ /* 0x001fc80000000027 */
[----:B------:R-:W-:-:S05]  /*17e0*/  VIADD R6, R40, 0x1800000 ;  /* 0x0180000028067836 */ /* 0x000fca0000000000 */
[----:B------:R-:W-:-:S04]  /*17f0*/  LOP3.LUT R6, R6, 0x7f800000, RZ, 0xc0, !PT ;  /* 0x7f80000006067812 */ /* 0x000fc800078ec0ff */
[----:B------:R-:W-:Y:S02]  /*1800*/  ISETP.GT.U32.AND P0, PT, R6, 0x1ffffff, PT ;  /* 0x01ffffff0600780c */ /* 0x000fe40003f04070 */
[----:B------:R-:W-:Y:S02]  /*1810*/  IADD3 R27, P1, PT, R52, UR14, RZ ;  /* 0x0000000e341b7c10 */ /* 0x000fe4000ff3e0ff */
[----:B------:R-:W-:Y:S01]  /*1820*/  FMNMX3 R5, |R5|, R7, |R2|, !PT ;  /* 0x0000000705057276 */ /* 0x000fe20007800602 */
[----:B------:R-:W-:Y:S01]  /*1830*/  BSSY.RECONVERGENT B1, `(.L_x_19041) ;  /* 0x0000012000017945 */ /* 0x000fe20003800200 */
[----:B------:R-:W-:Y:S01]  /*1840*/  IADD3.X R2, PT, PT, R53, UR4, RZ, P1, !PT ;  /* 0x0000000435027c10 */ /* 0x000fe20008ffe4ff */
[----:B------:R-:W-:Y:S01]  /*1850*/  IMAD.U32 R33, R33, 0x10000, RZ ;  /* 0x0001000021217824 */ /* 0x000fe200078e00ff */
[----:B------:R-:W-:Y:S02]  /*1860*/  FMNMX R36, |R8|, R5, !PT ;  /* 0x0000000508247209 */ /* 0x000fe40007800200 */
[----:B------:R-:W-:-:S02]  /*1870*/  PRMT R5, R0, 0x5410, R24 ;  /* 0x0000541000057816 */ /* 0x000fc40000000018 */
[----:B--2---:R-:W-:Y:S02]  /*1880*/  PRMT R8, R32, 0x7632, R8 ;  /* 0x0000763220087816 */ /* 0x004fe40000000008 */
[----:B---3--:R-:W-:Y:S02]  /*1890*/  PRMT R39, R29, 0x7632, R39 ;  /* 0x000076321d277816 */ /* 0x008fe40000000027 */
[----:B----4-:R-:W-:Y:S02]  /*18a0*/  PRMT R6, R9, 0x7632, R6 ;  /* 0x0000763209067816 */ /* 0x010fe40000000006 */
[----:B-----5:R-:W-:Y:S01]  /*18b0*/  PRMT R7, R10, 0x7632, R7 ;  /* 0x000076320a077816 */ /* 0x020fe20000000007 */
[----:B------:R-:W-:Y:S06]  /*18c0*/  @P0 BRA `(.L_x_19042) ;  /* 0x0000000000100947 */ /* 0x000fec0003800000 */
[----:B------:R-:W-:Y:S02]  /*18d0*/  MOV R0, R40 ;  /* 0x0000002800007202 */ /* 0x000fe40000000f00 */
[----:B------:R-:W-:-:S07]  /*18e0*/  MOV R24, 0x1900 ;  /* 0x0000190000187802 */ /* 0x000fce0000000f00 */
[----:B------:R-:W-:Y:S05]  /*18f0*/  CALL.REL.NOINC `($__internal_515_$__cuda_sm20_rcp_rn_f32_slowpath) ;  /* 0x0000003400987944 */ /* 0x000fea0003c00000 */
[----:B------:R-:W-:Y:S05]  /*1900*/  BRA `(.L_x_19043) ;  /* 0x0000000000107947 */ /* 0x000fea0003800000 */
.L_x_19042:
[----:B------:R-:W0:Y:S02]  /*1910*/  MUFU.RCP R49, R40 ;  /* 0x0000002800317308 */ /* 0x000e240000001000 */
[----:B0-----:R-:W-:-:S04]  /*1920*/  FFMA R0, R40, R49, -1 ;  /* 0xbf80000028007423 */ /* 0x001fc80000000031 */
[----:B------:R-:W-:-:S04]  /*1930*/  FADD.FTZ R0, -R0, -RZ ;  /* 0x800000ff00007221 */ /* 0x000fc80000010100 */
[----:B------:R-:W-:-:S07]  /*1940*/  FFMA R49, R49, R0, R49 ;  /* 0x0000000031317223 */ /* 0x000fce0000000031 */
.L_x_19043:
[----:B------:R-:W-:Y:S05]  /*1950*/  BSYNC.RECONVERGENT B1 ;  /* 0x0000000000017941 */ /* 0x000fea0003800200 */
.L_x_19041:
        /* <DEDUP_REMOVED lines=23> */
[----:B------:R-:W-:Y:S05]  /*1ad0*/  CALL.REL.NOINC `($__internal_515_$__cuda_sm20_rcp_rn_f32_slowpath) ;  /* 0x0000003400207944 */ /* 0x000fea0003c00000 */
[----:B------:R-:W-:Y:S05]  /*1ae0*/  BRA `(.L_x_19046) ;  /* 0x0000000000107947 */ /* 0x000fea0003800000 */
.L_x_19045:
[----:B------:R-:W0:Y:S02]  /*1af0*/  MUFU.RCP R49, R0 ;  /* 0x0000000000317308 */ /* 0x000e240000001000 */
[----:B0-----:R-:W-:-:S04]  /*1b00*/  FFMA R24, R0, R49, -1 ;  /* 0xbf80000000187423 */ /* 0x001fc80000000031 */
[----:B------:R-:W-:-:S04]  /*1b10*/  FADD.FTZ R24, -R24, -RZ ;  /* 0x800000ff18187221 */ /* 0x000fc80000010100 */
[----:B------:R-:W-:-:S07]  /*1b20*/  FFMA R49, R49, R24, R49 ;  /* 0x0000001831317223 */ /* 0x000fce0000000031 */
.L_x_19046:
[----:B------:R-:W-:Y:S05]  /*1b30*/  BSYNC.RECONVERGENT B1 ;  /* 0x0000000000017941 */ /* 0x000fea0003800200 */
.L_x_19044:
[----:B------:R-:W-:Y:S01]  /*1b40*/  IMAD.U32 R4, R4, 0x10000, RZ ;  /* 0x0001000004047824 */ /* 0x000fe200078e00ff */
[----:B------:R-:W-:Y:S01]  /*1b50*/  MOV R41, 0x3bbb989d ;  /* 0x3bbb989d00297802 */ /* 0x000fe20000000f00 */
[----:B------:R-:W-:Y:S02]  /*1b60*/  IMAD.MOV.U32 R43, RZ, RZ, 0x437c0000 ;  /* 0x437c0000ff2b7424 */ /* 0x000fe400078e00ff */
[----:B------:R-:W-:Y:S01]  /*1b70*/  FADD R24, -R49, 1 ;  /* 0x3f80000031187421 */ /* 0x000fe20000000100 */
[----:B------:R-:W-:Y:S01]  /*1b80*/  FMUL R4, R4, 1.7020000219345092773 ;  /* 0x3fd9db2304047820 */ /* 0x000fe20000400000 */
[----:B------:R-:W-:Y:S02]  /*1b90*/  BSSY.RECONVERGENT B1, `(.L_x_19047) ;  /* 0x0000018000017945 */ /* 0x000fe40003800200 */
[----:B------:R-:W-:Y:S01]  /*1ba0*/  FMUL R24, R24, R49 ;  /* 0x0000003118187220 */ /* 0x000fe20000400000 */
[----:B------:R-:W-:-:S03]  /*1bb0*/  FFMA.SAT R0, R4, -R41, 0.5 ;  /* 0x3f00000004007423 */ /* 0x000fc60000002829 */
[----:B------:R-:W-:Y:S01]  /*1bc0*/  FFMA R24, R30, R24, R49 ;  /* 0x000000181e187223 */ /* 0x000fe20000000031 */
[----:B------:R-:W-:Y:S01]  /*1bd0*/  FFMA.RM R0, R0, R43, 12582913 ;  /* 0x4b40000100007423 */ /* 0x000fe2000000402b */
[----:B------:R-:W-:Y:S02]  /*1be0*/  SHF.L.U32 R30, R37, 0x10, RZ ;  /* 0x00000010251e7819 */ /* 0x000fe400000006ff */
        /* <DEDUP_REMOVED lines=12> */
[----:B------:R-:W-:Y:S05]  /*1cb0*/  CALL.REL.NOINC `($__internal_515_$__cuda_sm20_rcp_rn_f32_slowpath) ;  /* 0x0000003000a87944 */ /* 0x000fea0003c00000 */
[----:B------:R-:W-:Y:S05]  /*1cc0*/  BRA `(.L_x_19049) ;  /* 0x0000000000107947 */ /* 0x000fea0003800000 */
.L_x_19048:
[----:B------:R-:W0:Y:S02]  /*1cd0*/  MUFU.RCP R49, R0 ;  /* 0x0000000000317308 */ /* 0x000e240000001000 */
[----:B0-----:R-:W-:-:S04]  /*1ce0*/  FFMA R24, R0, R49, -1 ;  /* 0xbf80000000187423 */ /* 0x001fc80000000031 */
[----:B------:R-:W-:-:S04]  /*1cf0*/  FADD.FTZ R24, -R24, -RZ ;  /* 0x800000ff18187221 */ /* 0x000fc80000010100 */
[----:B------:R-:W-:-:S07]  /*1d00*/  FFMA R49, R49, R24, R49 ;  /* 0x0000001831317223 */ /* 0x000fce0000000031 */
.L_x_19049:
[----:B------:R-:W-:Y:S05]  /*1d10*/  BSYNC.RECONVERGENT B1 ;  /* 0x0000000000017941 */ /* 0x000fea0003800200 */
.L_x_19047:
[----:B------:R-:W-:Y:S02]  /*1d20*/  IMAD.U32 R28, R28, 0x10000, RZ ;  /* 0x000100001c1c7824 */ /* 0x000fe400078e00ff */
[----:B------:R-:W-:Y:S01]  /*1d30*/  FADD R24, -R49, 1 ;  /* 0x3f80000031187421 */ /* 0x000fe20000000100 */
[----:B------:R-:W-:Y:S01]  /*1d40*/  IMAD.MOV.U32 R37, RZ, RZ, 0x3bbb989d ;  /* 0x3bbb989dff257424 */ /* 0x000fe200078e00ff */
[----:B------:R-:W-:Y:S01]  /*1d50*/  BSSY.RECONVERGENT B1, `(.L_x_19050) ;  /* 0x000001a000017945 */ /* 0x000fe20003800200 */
[----:B------:R-:W-:Y:S01]  /*1d60*/  FMUL R28, R28, 1.7020000219345092773 ;  /* 0x3fd9db231c1c7820 */ /* 0x000fe20000400000 */
[----:B------:R-:W-:Y:S02]  /*1d70*/  IMAD.MOV.U32 R41, RZ, RZ, 0x437c0000 ;  /* 0x437c0000ff297424 */ /* 0x000fe400078e00ff */
[----:B------:R-:W-:Y:S01]  /*1d80*/  FMUL R24, R24, R49 ;  /* 0x0000003118187220 */ /* 0x000fe20000400000 */
[----:B------:R-:W-:Y:S02]  /*1d90*/  IMAD.U32 R26, R26, 0x10000, RZ ;  /* 0x000100001a1a7824 */ /* 0x000fe400078e00ff */
[----:B------:R-:W-:Y:S01]  /*1da0*/  FFMA.SAT R0, R28, -R37, 0.5 ;  /* 0x3f0000001c007423 */ /* 0x000fe20000002825 */
[----:B------:R-:W-:-:S03]  /*1db0*/  FFMA R49, R4, R24, R49 ;  /* 0x0000001804317223 */ /* 0x000fc60000000031 */
        /* <DEDUP_REMOVED lines=15> */
.L_x_19051:
[----:B------:R-:W0:Y:S02]  /*1eb0*/  MUFU.RCP R49, R0 ;  /* 0x0000000000317308 */ /* 0x000e240000001000 */
[----:B0-----:R-:W-:-:S04]  /*1ec0*/  FFMA R4, R0, R49, -1 ;  /* 0xbf80000000047423 */ /* 0x001fc80000000031 */
[----:B------:R-:W-:-:S04]  /*1ed0*/  FADD.FTZ R4, -R4, -RZ ;  /* 0x800000ff04047221 */ /* 0x000fc80000010100 */
[----:B------:R-:W-:-:S07]  /*1ee0*/  FFMA R49, R49, R4, R49 ;  /* 0x0000000431317223 */ /* 0x000fce0000000031 */
.L_x_19052:
[----:B------:R-:W-:Y:S05]  /*1ef0*/  BSYNC.RECONVERGENT B1 ;  /* 0x0000000000017941 */ /* 0x000fea0003800200 */
.L_x_19050:
[----:B------:R-:W-:Y:S01]  /*1f00*/  ISETP.GE.U32.AND P0, PT, R16, UR28, PT ;  /* 0x0000001c10007c0c */ /* 0x000fe2000bf06070 */
[----:B------:R-:W-:Y:S01]  /*1f10*/  FADD R0, -R49, 1 ;  /* 0x3f80000031007421 */ /* 0x000fe20000000100 */
[----:B------:R-:W-:Y:S01]  /*1f20*/  IADD3 R4, PT, PT, R21, 0x3, RZ ;  /* 0x0000000315047810 */ /* 0x000fe20007ffe0ff */
        /* <DEDUP_REMOVED lines=37> */
[----:B------:R-:W-:Y:S01]  /*2180*/  @P1 IADD3 R50, P0, PT, R48, UR19, RZ ;  /* 0x0000001330321c10 */ /* 0x000fe2000ff1e0ff */
[----:B------:R-:W-:-:S03]  /*2190*/  @!P1 IMAD.MOV.U32 R25, RZ, RZ, RZ ;  /* 0x000000ffff199224 */ /* 0x000fc600078e00ff */
[----:B------:R-:W-:Y:S02]  /*21a0*/  @P1 IADD3.X R51, PT, PT, R28, UR20, RZ, P0, !PT ;  /* 0x000000141c331c10 */ /* 0x000fe400087fe4ff */
[----:B------:R-:W-:Y:S01]  /*21b0*/  @P1 IADD3 R48, P0, PT, R48, UR21, RZ ;  /* 0x0000001530301c10 */ /* 0x000fe2000ff1e0ff */
[----:B0-----:R-:W-:Y:S02]  /*21c0*/  @P1 IMAD.SHL.U32 R40, R44, 0x4, RZ ;  /* 0x000000042c281824 */ /* 0x001fe400078e00ff */
[----:B------:R-:W2:Y:S01]  /*21d0*/  @P1 LDG.E R25, desc[UR26][R50.64] ;  /* 0x0000001a32191981 */ /* 0x000ea2000c1e1900 */
[----:B------:R-:W-:Y:S02]  /*21e0*/  @P1 IADD3.X R49, PT, PT, R28, UR22, RZ, P0, !PT ;  /* 0x000000161c311c10 */ /* 0x000fe400087fe4ff */
[----:B-1----:R-:W-:-:S04]  /*21f0*/  @P1 IADD3 R27, PT, PT, R45, UR6, RZ ;  /* 0x000000062d1b1c10 */ /* 0x002fc8000fffe0ff */
[----:B------:R-:W-:Y:S02]  /*2200*/  @P1 SHF.L.U64.HI R24, R44, 0x2, R27 ;  /* 0x000000022c181819 */ /* 0x000fe4000001021b */
[----:B------:R-:W-:Y:S02]  /*2210*/  @!P1 CS2R R26, SRZ ;  /* 0x00000000001a9805 */ /* 0x000fe4000001ff00 */
[----:B------:R-:W-:-:S04]  /*2220*/  @P1 IADD3 R44, P0, PT, R40, UR19, RZ ;  /* 0x00000013282c1c10 */ /* 0x000fc8000ff1e0ff */
[----:B------:R-:W-:Y:S01]  /*2230*/  @P1 IADD3.X R45, PT, PT, R24, UR20, RZ, P0, !PT ;  /* 0x00000014182d1c10 */ /* 0x000fe200087fe4ff */
[----:B------:R-:W-:Y:S01]  /*2240*/  @!P1 IMAD.MOV.U32 R28, RZ, RZ, RZ ;  /* 0x000000ffff1c9224 */ /* 0x000fe200078e00ff */
[----:B------:R-:W-:Y:S01]  /*2250*/  @P1 IADD3 R40, P0, PT, R40, UR21, RZ ;  /* 0x0000001528281c10 */ /* 0x000fe2000ff1e0ff */
[----:B------:R-:W3:Y:S03]  /*2260*/  @P1 LDG.E R26, desc[UR26][R48.64] ;  /* 0x0000001a301a1981 */ /* 0x000ee6000c1e1900 */
[----:B------:R-:W-:Y:S01]  /*2270*/  @P1 IADD3.X R41, PT, PT, R24, UR22, RZ, P0, !PT ;  /* 0x0000001618291c10 */ /* 0x000fe200087fe4ff */
[----:B------:R0:W4:Y:S04]  /*2280*/  @P1 LDG.E R27, desc[UR26][R44.64] ;  /* 0x0000001a2c1b1981 */ /* 0x000128000c1e1900 */
[----:B------:R-:W5:Y:S01]  /*2290*/  @P1 LDG.E R28, desc[UR26][R40.64] ;  /* 0x0000001a281c1981 */ /* 0x000f62000c1e1900 */
[----:B------:R-:W-:-:S02]  /*22a0*/  HFMA2 R24, -RZ, RZ, 0.96630859375, -0.0022525787353515625 ;  /* 0x3bbb989dff187431 */ /* 0x000fc400000001ff */
[----:B------:R-:W-:Y:S01]  /*22b0*/  IMAD.U32 R29, R29, 0x10000, RZ ;  /* 0x000100001d1d7824 */ /* 0x000fe200078e00ff */
[----:B------:R-:W-:Y:S01]  /*22c0*/  FMNMX R36, R36, |R33|, !PT ;  /* 0x4000002124247209 */ /* 0x000fe20007800000 */
[----:B------:R-:W-:Y:S01]  /*22d0*/  IMAD.MOV.U32 R43, RZ, RZ, 0x437c0000 ;  /* 0x437c0000ff2b7424 */ /* 0x000fe200078e00ff */
[----:B------:R-:W-:Y:S01]  /*22e0*/  BSSY.RECONVERGENT B1, `(.L_x_19053) ;  /* 0x0000020000017945 */ /* 0x000fe20003800200 */
[----:B------:R-:W-:Y:S01]  /*22f0*/  FMUL R29, R29, 1.7020000219345092773 ;  /* 0x3fd9db231d1d7820 */ /* 0x000fe20000400000 */
[----:B------:R-:W-:Y:S02]  /*2300*/  FMNMX3 R36, |R31|, R36, |R30|, !PT ;  /* 0x000000241f247276 */ /* 0x000fe4000780061e */
[----:B------:R-:W-:Y:S01]  /*2310*/  IADD3 R30, P1, PT, R34, UR14, RZ ;  /* 0x0000000e221e7c10 */ /* 0x000fe2000ff3e0ff */
[----:B------:R-:W-:Y:S01]  /*2320*/  FFMA.SAT R24, R29, -R24, 0.5 ;  /* 0x3f0000001d187423 */ /* 0x000fe20000002818 */
[----:B------:R-:W-:Y:S02]  /*2330*/  FMNMX R31, |R37|, R36, !PT ;  /* 0x00000024251f7209 */ /* 0x000fe40007800200 */
[----:B------:R-:W-:Y:S01]  /*2340*/  SHF.L.U32 R32, R32, 0x10, RZ ;  /* 0x0000001020207819 */ /* 0x000fe200000006ff */
[----:B------:R-:W-:Y:S01]  /*2350*/  FFMA.RM R24, R24, R43, 12582913 ;  /* 0x4b40000118187423 */ /* 0x000fe2000000402b */
[----:B------:R-:W-:-:S03]  /*2360*/  PRMT R38, R38, 0x5410, R0 ;  /* 0x0000541026267816 */ /* 0x000fc60000000000 */
        /* <DEDUP_REMOVED lines=15> */
[----:B------:R-:W-:Y:S01]  /*2460*/  IMAD.MOV.U32 R0, RZ, RZ, R24 ;  /* 0x000000ffff007224 */ /* 0x000fe200078e0018 */
[----:B------:R-:W-:-:S07]  /*2470*/  MOV R24, 0x2490 ;  /* 0x0000249000187802 */ /* 0x000fce0000000f00 */
[----:B------:R-:W-:Y:S05]  /*2480*/  CALL.REL.NOINC `($__internal_515_$__cuda_sm20_rcp_rn_f32_slowpath) ;  /* 0x0000002800b47944 */ /* 0x000fea0003c00000 */
[----:B------:R-:W-:Y:S05]  /*2490*/  BRA `(.L_x_19055) ;  /* 0x0000000000107947 */ /* 0x000fea0003800000 */
.L_x_19054:
[----:B------:R-:W0:Y:S02]  /*24a0*/  MUFU.RCP R49, R24 ;  /* 0x0000001800317308 */ /* 0x000e240000001000 */
[----:B0-----:R-:W-:-:S04]  /*24b0*/  FFMA R0, R24, R49, -1 ;  /* 0xbf80000018007423 */ /* 0x001fc80000000031 */
[----:B------:R-:W-:-:S04]  /*24c0*/  FADD.FTZ R0, -R0, -RZ ;  /* 0x800000ff00007221 */ /* 0x000fc80000010100 */
[----:B------:R-:W-:-:S07]  /*24d0*/  FFMA R49, R49, R0, R49 ;  /* 0x0000000031317223 */ /* 0x000fce0000000031 */
.L_x_19055:
[----:B------:R-:W-:Y:S05]  /*24e0*/  BSYNC.RECONVERGENT B1 ;  /* 0x0000000000017941 */ /* 0x000fea0003800200 */
.L_x_19053:
        /* <DEDUP_REMOVED lines=23> */
[----:B------:R-:W-:Y:S05]  /*2660*/  CALL.REL.NOINC `($__internal_515_$__cuda_sm20_rcp_rn_f32_slowpath) ;  /* 0x00000028003c7944 */ /* 0x000fea0003c00000 */
[----:B------:R-:W-:Y:S05]  /*2670*/  BRA `(.L_x_19058) ;  /* 0x0000000000107947 */ /* 0x000fea0003800000 */
.L_x_19057:
[----:B------:R-:W0:Y:S02]  /*2680*/  MUFU.RCP R49, R0 ;  /* 0x0000000000317308 */ /* 0x000e240000001000 */
[----:B0-----:R-:W-:-:S04]  /*2690*/  FFMA R24, R0, R49, -1 ;  /* 0xbf80000000187423 */ /* 0x001fc80000000031 */
[----:B------:R-:W-:-:S04]  /*26a0*/  FADD.FTZ R24, -R24, -RZ ;  /* 0x800000ff18187221 */ /* 0x000fc80000010100 */
[----:B------:R-:W-:-:S07]  /*26b0*/  FFMA R49, R49, R24, R49 ;  /* 0x0000001831317223 */ /* 0x000fce0000000031 */
.L_x_19058:
[----:B------:R-:W-:Y:S05]  /*26c0*/  BSYNC.RECONVERGENT B1 ;  /* 0x0000000000017941 */ /* 0x000fea0003800200 */
.L_x_19056:
        /* <DEDUP_REMOVED lines=25> */
.L_x_19060:
[----:B------:R-:W0:Y:S02]  /*2860*/  MUFU.RCP R49, R0 ;  /* 0x0000000000317308 */ /* 0x000e240000001000 */
[----:B0-----:R-:W-:-:S04]  /*2870*/  FFMA R24, R0, R49, -1 ;  /* 0xbf80000000187423 */ /* 0x001fc80000000031 */
[----:B------:R-:W-:-:S04]  /*2880*/  FADD.FTZ R24, -R24, -RZ ;  /* 0x800000ff18187221 */ /* 0x000fc80000010100 */
[----:B------:R-:W-:-:S07]  /*2890*/  FFMA R49, R49, R24, R49 ;  /* 0x0000001831317223 */ /* 0x000fce0000000031 */
.L_x_19061:
[----:B------:R-:W-:Y:S05]  /*28a0*/  BSYNC.RECONVERGENT B1 ;  /* 0x0000000000017941 */ /* 0x000fea0003800200 */
.L_x_19059:
[----:B------:R-:W-:Y:S02]  /*28b0*/  IMAD.U32 R6, R6, 0x10000, RZ ;  /* 0x0001000006067824 */ /* 0x000fe400078e00ff */
[----:B------:R-:W-:Y:S02]  /*28c0*/  HFMA2 R39, -RZ, RZ, 3.7421875, 0 ;  /* 0x437c0000ff277431 */ /* 0x000fe400000001ff */
        /* <DEDUP_REMOVED lines=23> */
.L_x_19063:
[----:B------:R-:W0:Y:S02]  /*2a40*/  MUFU.RCP R49, R0 ;  /* 0x0000000000317308 */ /* 0x000e240000001000 */
[----:B0-----:R-:W-:-:S04]  /*2a50*/  FFMA R10, R0, R49, -1 ;  /* 0xbf800000000a7423 */ /* 0x001fc80000000031 */
[----:B------:R-:W-:-:S04]  /*2a60*/  FADD.FTZ R10, -R10, -RZ ;  /* 0x800000ff0a0a7221 */ /* 0x000fc80000010100 */
[----:B------:R-:W-:-:S07]  /*2a70*/  FFMA R49, R49, R10, R49 ;  /* 0x0000000a31317223 */ /* 0x000fce0000000031 */
.L_x_19064:
[----:B------:R-:W-:Y:S05]  /*2a80*/  BSYNC.RECONVERGENT B1 ;  /* 0x0000000000017941 */ /* 0x000fea0003800200 */
.L_x_19062:
[----:B------:R-:W-:Y:S01]  /*2a90*/  SHF.L.U32 R10, R26, 0x10, RZ ;  /* 0x000000101a0a7819 */ /* 0x000fe200000006ff */
[----:B------:R-:W-:Y:S01]  /*2aa0*/  IMAD.MOV.U32 R29, RZ, RZ, 0x3bbb989d ;  /* 0x3bbb989dff1d7424 */ /* 0x000fe200078e00ff */
[----:B------:R-:W-:Y:S01]  /*2ab0*/  ISETP.GE.U32.AND P0, PT, R14, UR28, PT ;  /* 0x0000001c0e007c0c */ /* 0x000fe2000bf06070 */
[----:B------:R-:W-:Y:S02]  /*2ac0*/  IMAD.MOV.U32 R39, RZ, RZ, 0x437c0000 ;  /* 0x437c0000ff277424 */ /* 0x000fe400078e00ff */
[----:B------:R-:W-:Y:S01]  /*2ad0*/  FADD R0, -R49, 1 ;  /* 0x3f80000031007421 */ /* 0x000fe20000000100 */
[----:B------:R-:W-:Y:S01]  /*2ae0*/  FMUL R10, R10, 1.7020000219345092773 ;  /* 0x3fd9db230a0a7820 */ /* 0x000fe20000400000 */
[----:B------:R-:W-:Y:S01]  /*2af0*/  ISETP.GE.U32.OR P0, PT, R13, UR25, P0 ;  /* 0x000000190d007c0c */ /* 0x000fe20008706470 */
[----:B------:R-:W0:Y:S01]  /*2b00*/  LDCU UR4, c[0x0][0x3cc] ;  /* 0x00007980ff0477ac */ /* 0x000e220008000800 */
[----:B------:R-:W-:Y:S01]  /*2b10*/  FMUL R0, R0, R49 ;  /* 0x0000003100007220 */ /* 0x000fe20000400000 */
[----:B------:R-:W-:Y:S01]  /*2b20*/  FFMA.SAT R26, R10, -R29, 0.5 ;  /* 0x3f0000000a1a7423 */ /* 0x000fe2000000281d */
[----:B------:R-:W-:Y:S01]  /*2b30*/  FMNMX R31, R31, |R32|, !PT ;  /* 0x400000201f1f7209 */ /* 0x000fe20007800000 */
[----:B------:R-:W-:Y:S01]  /*2b40*/  BSSY.RECONVERGENT B1, `(.L_x_19065) ;  /* 0x000002e000017945 */ /* 0x000fe20003800200 */
[----:B------:R-:W-:Y:S01]  /*2b50*/  FFMA R0, R6, R0, R49 ;  /* 0x0000000006007223 */ /* 0x000fe20000000031 */
[----:B------:R-:W-:Y:S01]  /*2b60*/  FFMA.RM R26, R26, R39, 12582913 ;  /* 0x4b4000011a1a7423 */ /* 0x000fe20000004027 */
[----:B------:R-:W-:Y:S01]  /*2b70*/  FMUL R6, R32, UR5 ;  /* 0x0000000520067c20 */ /* 0x000fe20008400000 */
[----:B------:R-:W-:-:S02]  /*2b80*/  IMAD.U32 R25, R25, 0x10000, RZ ;  /* 0x0001000019197824 */ /* 0x000fc400078e00ff */
[----:B------:R-:W-:Y:S01]  /*2b90*/  FMUL R0, R7, R0 ;  /* 0x0000000007007220 */ /* 0x000fe20000400000 */
[----:B------:R-:W-:Y:S01]  /*2ba0*/  FADD R13, R26, -12583039 ;  /* 0xcb40007f1a0d7421 */ /* 0x000fe20000000000 */
[----:B------:R-:W-:Y:S01]  /*2bb0*/  FMUL R7, R9, UR5 ;  /* 0x0000000509077c20 */ /* 0x000fe20008400000 */
[----:B------:R-:W-:Y:S02]  /*2bc0*/  @!P0 LEA R40, P1, R30, UR8, 0x2 ;  /* 0x000000081e288c11 */ /* 0x000fe4000f8210ff */
[----:B------:R-:W-:Y:S01]  /*2bd0*/  FFMA R29, R10, -1.4426950216293334961, -R13 ;  /* 0xbfb8aa3b0a1d7823 */ /* 0x000fe2000000080d */
[----:B------:R-:W-:Y:S01]  /*2be0*/  FMUL R13, R8, UR5 ;  /* 0x00000005080d7c20 */ /* 0x000fe20008400000 */
[----:B------:R-:W-:Y:S02]  /*2bf0*/  @!P0 LEA.HI.X R41, R30, UR9, R33, 0x2, P1 ;  /* 0x000000091e298c11 */ /* 0x000fe400088f1421 */
[----:B------:R-:W-:Y:S01]  /*2c00*/  FFMA R24, R10, -1.925963033500011079e-08, R29 ;  /* 0xb2a570600a187823 */ /* 0x000fe2000000001d */
[----:B------:R-:W-:Y:S01]  /*2c10*/  @!P0 IADD3 R30, P1, PT, R30, UR31, RZ ;  /* 0x0000001f1e1e8c10 */ /* 0x000fe2000ff3e0ff */
[----:B------:R-:W-:Y:S01]  /*2c20*/  FMUL R29, R0, UR5 ;  /* 0x00000005001d7c20 */ /* 0x000fe20008400000 */
[----:B------:R-:W-:-:S02]  /*2c30*/  F2FP.BF16.F32.PACK_AB R6, RZ, R6 ;  /* 0x00000006ff06723e */ /* 0x000fc400000010ff */
[----:B------:R-:W-:Y:S01]  /*2c40*/  @!P0 IADD3.X R39, PT, PT, R33, UR32, RZ, P1, !PT ;  /* 0x0000002021278c10 */ /* 0x000fe20008ffe4ff */
[----:B------:R-:W1:Y:S01]  /*2c50*/  MUFU.EX2 R24, R24 ;  /* 0x0000001800187308 */ /* 0x000e620000000800 */
[----:B------:R-:W-:Y:S01]  /*2c60*/  IMAD.SHL.U32 R33, R26, 0x800000, RZ ;  /* 0x008000001a217824 */ /* 0x000fe200078e00ff */
[----:B------:R-:W-:Y:S02]  /*2c70*/  F2FP.BF16.F32.PACK_AB R13, RZ, R13 ;  /* 0x0000000dff0d723e */ /* 0x000fe400000010ff */
[----:B------:R-:W-:Y:S02]  /*2c80*/  @!P0 LEA R44, P1, R30, UR8, 0x2 ;  /* 0x000000081e2c8c11 */ /* 0x000fe4000f8210ff */
[----:B------:R-:W-:Y:S02]  /*2c90*/  F2FP.BF16.F32.PACK_AB R7, RZ, R7 ;  /* 0x00000007ff07723e */ /* 0x000fe400000010ff */
[----:B------:R-:W-:Y:S02]  /*2ca0*/  F2FP.BF16.F32.PACK_AB R26, RZ, R29 ;  /* 0x0000001dff1a723e */ /* 0x000fe400000010ff */
[----:B------:R-:W-:-:S02]  /*2cb0*/  @!P0 PRMT R6, R6, 0x5410, R13 ;  /* 0x0000541006068816 */ /* 0x000fc4000000000d */
[----:B------:R-:W-:Y:S02]  /*2cc0*/  @!P0 LEA.HI.X R45, R30, UR9, R39, 0x2, P1 ;  /* 0x000000091e2d8c11 */ /* 0x000fe400088f1427 */
[----:B------:R-:W-:Y:S01]  /*2cd0*/  @!P0 PRMT R7, R7, 0x5410, R26 ;  /* 0x0000541007078816 */ /* 0x000fe2000000001a */
[----:B------:R2:W-:Y:S01]  /*2ce0*/  @!P0 STG.E desc[UR26][R40.64], R6 ;  /* 0x0000000628008986 */ /* 0x0005e2000c10191a */
[----:B------:R-:W-:Y:S01]  /*2cf0*/  FMNMX3 R9, |R8|, R31, |R9|, !PT ;  /* 0x0000001f08097276 */ /* 0x000fe20007800609 */
[----:B-1----:R-:W-:Y:S01]  /*2d00*/  FFMA R24, R33, R24, 1 ;  /* 0x3f80000021187423 */ /* 0x002fe20000000018 */
[----:B------:R-:W-:Y:S01]  /*2d10*/  IADD3 R8, P1, PT, R46, UR14, RZ ;  /* 0x0000000e2e087c10 */ /* 0x000fe2000ff3e0ff */
[----:B------:R2:W-:Y:S01]  /*2d20*/  @!P0 STG.E desc[UR26][R44.64], R7 ;  /* 0x000000072c008986 */ /* 0x0005e2000c10191a */
[----:B------:R-:W-:Y:S02]  /*2d30*/  FMNMX R9, |R0|, R9, !PT ;  /* 0x0000000900097209 */ /* 0x000fe40007800200 */
[----:B------:R-:W-:-:S02]  /*2d40*/  IADD3 R29, PT, PT, R24, 0x1800000, RZ ;  /* 0x01800000181d7810 */ /* 0x000fc40007ffe0ff */
[----:B0-----:R-:W-:Y:S02]  /*2d50*/  IADD3.X R47, PT, PT, R47, UR4, RZ, P1, !PT ;  /* 0x000000042f2f7c10 */ /* 0x001fe40008ffe4ff */
[----:B------:R-:W-:Y:S02]  /*2d60*/  LOP3.LUT R29, R29, 0x7f800000, RZ, 0xc0, !PT ;  /* 0x7f8000001d1d7812 */ /* 0x000fe400078ec0ff */
[----:B------:R-:W-:Y:S02]  /*2d70*/  PRMT R13, R13, 0x5410, R26 ;  /* 0x000054100d0d7816 */ /* 0x000fe4000000001a */
[----:B------:R-:W-:-:S13]  /*2d80*/  ISETP.GT.U32.AND P0, PT, R29, 0x1ffffff, PT ;  /* 0x01ffffff1d00780c */ /* 0x000fda0003f04070 */
[----:B--2---:R-:W-:Y:S05]  /*2d90*/  @P0 BRA `(.L_x_19066) ;  /* 0x0000000000100947 */ /* 0x004fea0003800000 */
[----:B------:R-:W-:Y:S01]  /*2da0*/  IMAD.MOV.U32 R0, RZ, RZ, R24 ;  /* 0x000000ffff007224 */ /* 0x000fe200078e0018 */
[----:B------:R-:W-:-:S07]  /*2db0*/  MOV R24, 0x2dd0 ;  /* 0x00002dd000187802 */ /* 0x000fce0000000f00 */
[----:B------:R-:W-:Y:S05]  /*2dc0*/  CALL.REL.NOINC `($__internal_515_$__cuda_sm20_rcp_rn_f32_slowpath) ;  /* 0x0000002000647944 */ /* 0x000fea0003c00000 */
[----:B------:R-:W-:Y:S05]  /*2dd0*/  BRA `(.L_x_19067) ;  /* 0x0000000000107947 */ /* 0x000fea0003800000 */
.L_x_19066:
[----:B------:R-:W0:Y:S02]  /*2de0*/  MUFU.RCP R49, R24 ;  /* 0x0000001800317308 */ /* 0x000e240000001000 */
[----:B0-----:R-:W-:-:S04]  /*2df0*/  FFMA R0, R24, R49, -1 ;  /* 0xbf80000018007423 */ /* 0x001fc80000000031 */
[----:B------:R-:W-:-:S04]  /*2e00*/  FADD.FTZ R0, -R0, -RZ ;  /* 0x800000ff00007221 */ /* 0x000fc80000010100 */
[----:B------:R-:W-:-:S07]  /*2e10*/  FFMA R49, R49, R0, R49 ;  /* 0x0000000031317223 */ /* 0x000fce0000000031 */
.L_x_19067:
[----:B------:R-:W-:Y:S05]  /*2e20*/  BSYNC.RECONVERGENT B1 ;  /* 0x0000000000017941 */ /* 0x000fea0003800200 */
.L_x_19065:
        /* <DEDUP_REMOVED lines=24> */
[----:B------:R-:W-:Y:S05]  /*2fb0*/  CALL.REL.NOINC `($__internal_515_$__cuda_sm20_rcp_rn_f32_slowpath) ;  /* 0x0000001c00e87944 */ /* 0x000fea0003c00000 */
[----:B------:R-:W-:Y:S05]  /*2fc0*/  BRA `(.L_x_19070) ;  /* 0x0000000000107947 */ /* 0x000fea0003800000 */
.L_x_19069:
[----:B------:R-:W0:Y:S02]  /*2fd0*/  MUFU.RCP R49, R30 ;  /* 0x0000001e00317308 */ /* 0x000e240000001000 */
[----:B0-----:R-:W-:-:S04]  /*2fe0*/  FFMA R0, R30, R49, -1 ;  /* 0xbf8000001e007423 */ /* 0x001fc80000000031 */
[----:B------:R-:W-:-:S04]  /*2ff0*/  FADD.FTZ R0, -R0, -RZ ;  /* 0x800000ff00007221 */ /* 0x000fc80000010100 */
[----:B------:R-:W-:-:S07]  /*3000*/  FFMA R49, R49, R0, R49 ;  /* 0x0000000031317223 */ /* 0x000fce0000000031 */
.L_x_19070:
[----:B------:R-:W-:Y:S05]  /*3010*/  BSYNC.RECONVERGENT B1 ;  /* 0x0000000000017941 */ /* 0x000fea0003800200 */
.L_x_19068:
[----:B------:R-:W-:Y:S02]  /*3020*/  IMAD.U32 R25, R28, 0x10000, RZ ;  /* 0x000100001c197824 */ /* 0x000fe400078e00ff */
[----:B------:R-:W-:Y:S02]  /*3030*/  HFMA2 R29, -RZ, RZ, 3.7421875, 0 ;  /* 0x437c0000ff1d7431 */ /* 0x000fe400000001ff */
        /* <DEDUP_REMOVED lines=22> */
[----:B------:R-:W-:Y:S05]  /*31a0*/  CALL.REL.NOINC `($__internal_515_$__cuda_sm20_rcp_rn_f32_slowpath) ;  /* 0x0000001c006c7944 */ /* 0x000fea0003c00000 */
[----:B------:R-:W-:Y:S05]  /*31b0*/  BRA `(.L_x_19073) ;  /* 0x0000000000107947 */ /* 0x000fea0003800000 */
.L_x_19072:
[----:B------:R-:W0:Y:S02]  /*31c0*/  MUFU.RCP R49, R30 ;  /* 0x0000001e00317308 */ /* 0x000e240000001000 */
[----:B0-----:R-:W-:-:S04]  /*31d0*/  FFMA R0, R30, R49, -1 ;  /* 0xbf8000001e007423 */ /* 0x001fc80000000031 */
[----:B------:R-:W-:-:S04]  /*31e0*/  FADD.FTZ R0, -R0, -RZ ;  /* 0x800000ff00007221 */ /* 0x000fc80000010100 */
[----:B------:R-:W-:-:S07]  /*31f0*/  FFMA R49, R49, R0, R49 ;  /* 0x0000000031317223 */ /* 0x000fce0000000031 */
.L_x_19073:
[----:B------:R-:W-:Y:S05]  /*3200*/  BSYNC.RECONVERGENT B1 ;  /* 0x0000000000017941 */ /* 0x000fea0003800200 */
.L_x_19071:
        /* <DEDUP_REMOVED lines=26> */
.L_x_19075:
[----:B------:R-:W0:Y:S02]  /*33b0*/  MUFU.RCP R49, R28 ;  /* 0x0000001c00317308 */ /* 0x000e240000001000 */
[----:B0-----:R-:W-:-:S04]  /*33c0*/  FFMA R0, R28, R49, -1 ;  /* 0xbf8000001c007423 */ /* 0x001fc80000000031 */
[----:B------:R-:W-:-:S04]  /*33d0*/  FADD.FTZ R0, -R0, -RZ ;  /* 0x800000ff00007221 */ /* 0x000fc80000010100 */
[----:B------:R-:W-:-:S07]  /*33e0*/  FFMA R49, R49, R0, R49 ;  /* 0x0000000031317223 */ /* 0x000fce0000000031 */
.L_x_19076:
[----:B------:R-:W-:Y:S05]  /*33f0*/  BSYNC.RECONVERGENT B1 ;  /* 0x0000000000017941 */ /* 0x000fea0003800200 */
.L_x_19074:
        /* <DEDUP_REMOVED lines=8> */
[----:B------:R-:W-:Y:S01]  /*3480*/  IMAD.IADD R30, R32, 0x1, R23 ;  /* 0x00000001201e7824 */ /* 0x000fe200078e0217 */
[----:B------:R-:W-:Y:S01]  /*3490*/  F2FP.BF16.F32.PACK_AB R31, RZ, R31 ;  /* 0x0000001fff1f723e */ /* 0x000fe200000010ff */
[----:B------:R-:W-:Y:S01]  /*34a0*/  FFMA R49, R26, R0, R49 ;  /* 0x000000001a317223 */ /* 0x000fe20000000031 */
[----:B------:R-:W-:Y:S01]  /*34b0*/  IADD3 R0, PT, PT, R3, 0x20, RZ ;  /* 0x0000002003007810 */ /* 0x000fe20007ffe0ff */
[----:B------:R-:W-:Y:S01]  /*34c0*/  FMUL R3, R34, UR5 ;  /* 0x0000000522037c20 */ /* 0x000fe20008400000 */
[----:B------:R-:W-:-:S02]  /*34d0*/  IMAD.IADD R14, R23, 0x1, -R14 ;  /* 0x00000001170e7824 */ /* 0x000fc400078e0a0e */
[----:B------:R-:W-:Y:S01]  /*34e0*/  FMUL R36, R36, R49 ;  /* 0x0000003124247220 */ /* 0x000fe20000400000 */
[----:B------:R-:W-:Y:S01]  /*34f0*/  IMAD.IADD R4, R23, 0x1, -R4 ;  /* 0x0000000117047824 */ /* 0x000fe200078e0a04 */
[----:B------:R-:W-:Y:S01]  /*3500*/  PRMT R42, R2, 0x5410, R42 ;  /* 0x00005410022a7816 */ /* 0x000fe2000000002a */
[----:B------:R-:W-:Y:S01]  /*3510*/  FMUL R2, R27, UR5 ;  /* 0x000000051b027c20 */ /* 0x000fe20008400000 */
[C---:B------:R-:W-:Y:S01]  /*3520*/  @!P0 LEA R28, P1, R8.reuse, UR8, 0x2 ;  /* 0x00000008081c8c11 */ /* 0x040fe2000f8210ff */
[----:B------:R-:W1:Y:S01]  /*3530*/  LDCU UR4, c[0x0][0x3d0] ;  /* 0x00007a00ff0477ac */ /* 0x000e620008000800 */
[----:B------:R-:W-:Y:S01]  /*3540*/  F2FP.BF16.F32.PACK_AB R3, RZ, R3 ;  /* 0x00000003ff03723e */ /* 0x000fe200000010ff */
[----:B------:R-:W-:Y:S01]  /*3550*/  BSSY.RECONVERGENT B0, `(.L_x_19077) ;  /* 0x0000091000007945 */ /* 0x000fe20003800200 */
[----:B------:R-:W-:Y:S01]  /*3560*/  @!P0 LEA.HI.X R29, R8, UR9, R47, 0x2, P1 ;  /* 0x00000009081d8c11 */ /* 0x000fe200088f142f */
[----:B------:R-:W2:Y:S01]  /*3570*/  LDCU UR6, c[0x0][0x3d4] ;  /* 0x00007a80ff0677ac */ /* 0x000ea20008000800 */
[----:B------:R-:W-:-:S02]  /*3580*/  @!P0 PRMT R31, R31, 0x5410, R3 ;  /* 0x000054101f1f8816 */ /* 0x000fc40000000003 */
[----:B------:R-:W-:Y:S02]  /*3590*/  SHF.L.U32 R14, R14, 0x2, RZ ;  /* 0x000000020e0e7819 */ /* 0x000fe400000006ff */
[----:B------:R-:W-:Y:S01]  /*35a0*/  PRMT R12, R12, 0x5410, R11 ;  /* 0x000054100c0c7816 */ /* 0x000fe2000000000b */
[----:B------:R3:W-:Y:S01]  /*35b0*/  @!P0 STG.E desc[UR26][R28.64], R31 ;  /* 0x0000001f1c008986 */ /* 0x0007e2000c10191a */
[----:B------:R-:W-:Y:S02]  /*35c0*/  LOP3.LUT R11, R14, 0x7c, RZ, 0xc0, !PT ;  /* 0x0000007c0e0b7812 */ /* 0x000fe400078ec0ff */
[----:B0-----:R-:W-:Y:S02]  /*35d0*/  LEA R0, R25, R0, 0x18 ;  /* 0x0000000019007211 */ /* 0x001fe400078ec0ff */
[----:B------:R-:W-:Y:S01]  /*35e0*/  @!P0 IADD3 R25, P2, PT, R8, UR31, RZ ;  /* 0x0000001f08198c10 */ /* 0x000fe2000ff5e0ff */
[----:B------:R-:W-:Y:S01]  /*35f0*/  IMAD.SHL.U32 R8, R30, 0x4, RZ ;  /* 0x000000041e087824 */ /* 0x000fe200078e00ff */
[----:B------:R-:W-:Y:S01]  /*3600*/  F2FP.BF16.F32.PACK_AB R2, RZ, R2 ;  /* 0x00000002ff02723e */ /* 0x000fe200000010ff */
[----:B------:R-:W-:Y:S01]  /*3610*/  IMAD.IADD R26, R15, 0x1, R0 ;  /* 0x000000010f1a7824 */ /* 0x000fe200078e0200 */
[----:B------:R-:W-:Y:S01]  /*3620*/  @!P0 IADD3.X R40, PT, PT, R47, UR32, RZ, P2, !PT ;  /* 0x000000202f288c10 */ /* 0x000fe200097fe4ff */
[----:B-1----:R-:W-:Y:S01]  /*3630*/  ULOP3.LUT UR4, UR4, 0xfffffffe, URZ, 0xc0, !UPT ;  /* 0xfffffffe04047892 */ /* 0x002fe2000f8ec0ff */
[----:B------:R-:W-:-:S02]  /*3640*/  @!P0 LEA R24, P2, R25, UR8, 0x2 ;  /* 0x0000000819188c11 */ /* 0x000fc4000f8410ff */
[----:B------:R-:W-:Y:S02]  /*3650*/  LEA R30, R17, R26, 0x2 ;  /* 0x0000001a111e7211 */ /* 0x000fe400078e10ff */
[----:B------:R-:W-:Y:S01]  /*3660*/  LOP3.LUT R17, R8, 0x7c, RZ, 0xc0, !PT ;  /* 0x0000007c08117812 */ /* 0x000fe200078ec0ff */
[----:B------:R-:W-:Y:S02]  /*3670*/  IMAD.SHL.U32 R8, R4, 0x4, RZ ;  /* 0x0000000404087824 */ /* 0x000fe400078e00ff */
[----:B------:R-:W-:Y:S01]  /*3680*/  FMUL R4, R36, UR5 ;  /* 0x0000000524047c20 */ /* 0x000fe20008400000 */
[----:B------:R0:W-:Y:S01]  /*3690*/  STS [R30], R12 ;  /* 0x0000000c1e007388 */ /* 0x0001e20000000800 */
[----:B------:R-:W-:Y:S01]  /*36a0*/  @!P0 LEA.HI.X R25, R25, UR9, R40, 0x2, P2 ;  /* 0x0000000919198c11 */ /* 0x000fe200090f1428 */
[----:B------:R-:W-:Y:S01]  /*36b0*/  IMAD.IADD R17, R26, 0x1, R17 ;  /* 0x000000011a117824 */ /* 0x000fe200078e0211 */
[----:B---3--:R-:W-:Y:S02]  /*36c0*/  LOP3.LUT R29, R8, 0x7c, RZ, 0xc0, !PT ;  /* 0x0000007c081d7812 */ /* 0x008fe400078ec0ff */
[----:B------:R-:W-:-:S02]  /*36d0*/  F2FP.BF16.F32.PACK_AB R8, RZ, R4 ;  /* 0x00000004ff08723e */ /* 0x000fc400000010ff */
[----:B------:R-:W-:Y:S01]  /*36e0*/  PRMT R6, R6, 0x5410, R7 ;  /* 0x0000541006067816 */ /* 0x000fe20000000007 */
[C---:B------:R-:W-:Y:S01]  /*36f0*/  IMAD.IADD R4, R26.reuse, 0x1, R29 ;  /* 0x000000011a047824 */ /* 0x040fe200078e021d */
[----:B------:R-:W-:Y:S01]  /*3700*/  PRMT R31, R31, 0x5410, R2 ;  /* 0x000054101f1f7816 */ /* 0x000fe20000000002 */
[----:B0-----:R-:W-:Y:S01]  /*3710*/  IMAD.IADD R12, R26, 0x1, R11 ;  /* 0x000000011a0c7824 */ /* 0x001fe200078e020b */
[----:B------:R-:W-:Y:S01]  /*3720*/  @!P0 PRMT R11, R2, 0x5410, R8 ;  /* 0x00005410020b8816 */ /* 0x000fe20000000008 */
[----:B------:R-:W-:Y:S01]  /*3730*/  STS [R17], R42 ;  /* 0x0000002a11007388 */ /* 0x000fe20000000800 */
[----:B------:R-:W-:-:S03]  /*3740*/  FMNMX R9, R9, |R10|, !PT ;  /* 0x4000000a09097209 */ /* 0x000fc60007800000 */
[----:B------:R0:W-:Y:S01]  /*3750*/  @!P0 STG.E desc[UR26][R24.64], R11 ;  /* 0x0000000b18008986 */ /* 0x0001e2000c10191a */
[----:B------:R-:W-:Y:S02]  /*3760*/  ISETP.LT.U32.AND P0, PT, R21, UR25, PT ;  /* 0x0000001915007c0c */ /* 0x000fe4000bf01070 */
[----:B------:R-:W-:Y:S01]  /*3770*/  FMNMX3 R27, |R34|, R9, |R27|, !PT ;  /* 0x00000009221b7276 */ /* 0x000fe2000780061b */
[----:B------:R1:W-:Y:S03]  /*3780*/  STS [R12], R6 ;  /* 0x000000060c007388 */ /* 0x0003e60000000800 */
[----:B------:R-:W-:Y:S01]  /*3790*/  FMNMX R14, |R36|, R27, !PT ;  /* 0x0000001b240e7209 */ /* 0x000fe20007800200 */
[----:B------:R1:W-:Y:S01]  /*37a0*/  STS [R4], R31 ;  /* 0x0000001f04007388 */ /* 0x0003e20000000800 */
[----:B------:R-:W-:Y:S02]  /*37b0*/  PRMT R27, R3, 0x5410, R8 ;  /* 0x00005410031b7816 */ /* 0x000fe40000000008 */
[----:B0-----:R-:W-:-:S02]  /*37c0*/  IADD3 R24, PT, PT, -R21, UR25, RZ ;  /* 0x0000001915187c10 */ /* 0x001fc4000fffe1ff */
[----:B------:R-:W-:Y:S01]  /*37d0*/  IADD3 R25, PT, PT, R32, UR25, RZ ;  /* 0x0000001920197c10 */ /* 0x000fe2000fffe0ff */
[----:B------:R-:W-:Y:S06]  /*37e0*/  BAR.SYNC.DEFER_BLOCKING 0x0 ;  /* 0x0000000000007b1d */ /* 0x000fec0000010000 */
[----:B-12---:R-:W-:Y:S05]  /*37f0*/  @!P0 BRA `(.L_x_19078) ;  /* 0x0000000400988947 */ /* 0x006fea0003800000 */
[----:B------:R-:W-:Y:S01]  /*3800*/  ISETP.GE.U32.AND P1, PT, R25, 0x3, PT ;  /* 0x000000031900780c */ /* 0x000fe20003f26070 */
[----:B------:R-:W-:Y:S01]  /*3810*/  IMAD.U32 R29, RZ, RZ, UR25 ;  /* 0x00000019ff1d7e24 */ /* 0x000fe2000f8e00ff */
[----:B------:R-:W-:Y:S01]  /*3820*/  BSSY.RECONVERGENT B1, `(.L_x_19079) ;  /* 0x000003f000017945 */ /* 0x000fe20003800200 */
[C---:B------:R-:W-:Y:S02]  /*3830*/  IMAD R7, R18.reuse, UR30, RZ ;  /* 0x0000001e12077c24 */ /* 0x040fe4000f8e02ff */
[----:B------:R-:W-:Y:S01]  /*3840*/  IMAD.WIDE.U32 R2, R18, UR29, RZ ;  /* 0x0000001d12027c25 */ /* 0x000fe2000f8e00ff */
[----:B------:R-:W-:Y:S02]  /*3850*/  LOP3.LUT R29, R29, 0x3, RZ, 0xc0, !PT ;  /* 0x000000031d1d7812 */ /* 0x000fe400078ec0ff */
[----:B------:R-:W-:Y:S01]  /*3860*/  MOV R18, RZ ;  /* 0x000000ff00127202 */ /* 0x000fe20000000f00 */
[----:B------:R-:W-:Y:S01]  /*3870*/  IMAD.IADD R34, R3, 0x1, R7 ;  /* 0x0000000103227824 */ /* 0x000fe200078e0207 */
[----:B------:R-:W-:Y:S01]  /*3880*/  ISETP.NE.AND P0, PT, R29, RZ, PT ;  /* 0x000000ff1d00720c */ /* 0x000fe20003f05270 */
[----:B------:R-:W-:-:S02]  /*3890*/  IMAD.MOV.U32 R36, RZ, RZ, R2 ;  /* 0x000000ffff247224 */ /* 0x000fc400078e0002 */
[----:B------:R-:W-:Y:S01]  /*38a0*/  IMAD.MOV.U32 R32, RZ, RZ, R19 ;  /* 0x000000ffff207224 */ /* 0x000fe200078e0013 */
[----:B------:R-:W-:Y:S09]  /*38b0*/  @!P1 BRA `(.L_x_19080) ;  /* 0x0000000000d49947 */ /* 0x000ff20003800000 */
[----:B------:R-:W-:Y:S01]  /*38c0*/  IMAD R3, R22, 0x10, R15 ;  /* 0x0000001016037824 */ /* 0x000fe200078e020f */
[----:B------:R-:W-:Y:S01]  /*38d0*/  MOV R32, R19 ;  /* 0x0000001300207202 */ /* 0x000fe20000000f00 */
[----:B------:R-:W-:-:S03]  /*38e0*/  IMAD.IADD R18, R24, 0x1, -R29 ;  /* 0x0000000118127824 */ /* 0x000fc600078e0a1d */
[----:B------:R-:W-:Y:S01]  /*38f0*/  IADD3 R28, PT, PT, R3, 0x8, R0 ;  /* 0x00000008031c7810 */ /* 0x000fe20007ffe000 */
[----:B------:R-:W-:-:S07]  /*3900*/  IMAD.MOV R31, RZ, RZ, -R18 ;  /* 0x000000ffff1f7224 */ /* 0x000fce00078e0a12 */
.L_x_19081:
        /* <DEDUP_REMOVED lines=48> */
.L_x_19080:
[----:B------:R-:W-:Y:S05]  /*3c10*/  BSYNC.RECONVERGENT B1 ;  /* 0x0000000000017941 */ /* 0x000fea0003800200 */
.L_x_19079:
[----:B------:R-:W-:Y:S05]  /*3c20*/  @!P0 BRA `(.L_x_19078) ;  /* 0x00000000008c8947 */ /* 0x000fea0003800000 */
[----:B0-----:R-:W-:Y:S01]  /*3c30*/  LOP3.LUT R9, R32, 0x1f, RZ, 0xc0, !PT ;  /* 0x0000001f20097812 */ /* 0x001fe200078ec0ff */
        /* <DEDUP_REMOVED lines=34> */
.L_x_19078:
[----:B------:R-:W-:Y:S05]  /*3e60*/  BSYNC.RECONVERGENT B0 ;  /* 0x0000000000007941 */ /* 0x000fea0003800200 */
.L_x_19077:
[----:B------:R-:W-:Y:S01]  /*3e70*/  BAR.SYNC.DEFER_BLOCKING 0x0 ;  /* 0x0000000000007b1d */ /* 0x000fe20000010000 */
[C---:B------:R-:W-:Y:S01]  /*3e80*/  ISETP.LT.U32.AND P0, PT, R21.reuse, UR25, PT ;  /* 0x0000001915007c0c */ /* 0x040fe2000bf01070 */
[----:B0-----:R-:W-:-:S04]  /*3e90*/  IMAD.IADD R6, R21, 0x1, R16 ;  /* 0x0000000115067824 */ /* 0x001fc800078e0210 */
[----:B------:R-:W0:Y:S01]  /*3ea0*/  LDCU UR6, c[0x0][0x3d4] ;  /* 0x00007a80ff0677ac */ /* 0x000e220008000800 */
[----:B------:R-:W-:Y:S01]  /*3eb0*/  BSSY.RECONVERGENT B0, `(.L_x_19082) ;  /* 0x000006b000007945 */ /* 0x000fe20003800200 */
[C---:B------:R-:W-:Y:S02]  /*3ec0*/  IMAD R9, R6.reuse, UR30, RZ ;  /* 0x0000001e06097c24 */ /* 0x040fe4000f8e02ff */
[----:B-1----:R-:W-:Y:S01]  /*3ed0*/  IMAD.WIDE.U32 R6, R6, UR29, RZ ;  /* 0x0000001d06067c25 */ /* 0x002fe2000f8e00ff */
[----:B------:R1:W-:Y:S04]  /*3ee0*/  STS [R30], R5 ;  /* 0x000000051e007388 */ /* 0x0003e80000000800 */
[----:B------:R1:W-:Y:S04]  /*3ef0*/  STS [R17], R38 ;  /* 0x0000002611007388 */ /* 0x0003e80000000800 */
[----:B------:R1:W-:Y:S04]  /*3f00*/  STS [R12], R13 ;  /* 0x0000000d0c007388 */ /* 0x0003e80000000800 */
[----:B------:R1:W-:Y:S01]  /*3f10*/  STS [R4], R27 ;  /* 0x0000001b04007388 */ /* 0x0003e20000000800 */
[----:B------:R-:W-:Y:S06]  /*3f20*/  BAR.SYNC.DEFER_BLOCKING 0x0 ;  /* 0x0000000000007b1d */ /* 0x000fec0000010000 */
[----:B0-----:R-:W-:Y:S05]  /*3f30*/  @!P0 BRA `(.L_x_19083) ;  /* 0x0000000400888947 */ /* 0x001fea0003800000 */
[----:B------:R-:W-:Y:S01]  /*3f40*/  ISETP.GE.U32.AND P1, PT, R25, 0x3, PT ;  /* 0x000000031900780c */ /* 0x000fe20003f26070 */
[----:B------:R-:W-:Y:S01]  /*3f50*/  IMAD.U32 R3, RZ, RZ, UR25 ;  /* 0x00000019ff037e24 */ /* 0x000fe2000f8e00ff */
[----:B------:R-:W-:Y:S01]  /*3f60*/  BSSY.RECONVERGENT B1, `(.L_x_19084) ;  /* 0x000003b000017945 */ /* 0x000fe20003800200 */
[----:B------:R-:W-:Y:S01]  /*3f70*/  IADD3 R18, PT, PT, R7, R9, RZ ;  /* 0x0000000907127210 */ /* 0x000fe20007ffe0ff */
[----:B------:R-:W-:Y:S02]  /*3f80*/  IMAD.MOV.U32 R16, RZ, RZ, R6 ;  /* 0x000000ffff107224 */ /* 0x000fe400078e0006 */
[----:B------:R-:W-:Y:S01]  /*3f90*/  LOP3.LUT R3, R3, 0x3, RZ, 0xc0, !PT ;  /* 0x0000000303037812 */ /* 0x000fe200078ec0ff */
[----:B------:R-:W-:-:S03]  /*3fa0*/  IMAD.MOV.U32 R2, RZ, RZ, RZ ;  /* 0x000000ffff027224 */ /* 0x000fc600078e00ff */
[----:B------:R-:W-:-:S03]  /*3fb0*/  ISETP.NE.AND P0, PT, R3, RZ, PT ;  /* 0x000000ff0300720c */ /* 0x000fc60003f05270 */
[----:B------:R-:W-:Y:S10]  /*3fc0*/  @!P1 BRA `(.L_x_19085) ;  /* 0x0000000000d09947 */ /* 0x000ff40003800000 */
[----:B------:R-:W-:Y:S01]  /*3fd0*/  IMAD R15, R22, 0x10, R15 ;  /* 0x00000010160f7824 */ /* 0x000fe200078e020f */
[----:B------:R-:W-:-:S04]  /*3fe0*/  IADD3 R2, PT, PT, R24, -R3, RZ ;  /* 0x8000000318027210 */ /* 0x000fc80007ffe0ff */
[----:B------:R-:W-:Y:S01]  /*3ff0*/  IADD3 R10, PT, PT, R15, 0x8, R0 ;  /* 0x000000080f0a7810 */ /* 0x000fe20007ffe000 */
[----:B------:R-:W-:-:S07]  /*4000*/  IMAD.MOV R0, RZ, RZ, -R2 ;  /* 0x000000ffff007224 */ /* 0x000fce00078e0a02 */
.L_x_19086:
[C---:B01----:R-:W-:Y:S01]  /*4010*/  VIADD R4, R19.reuse, 0xffffffff ;  /* 0xffffffff13047836 */ /* 0x043fe20000000000 */
        /* <DEDUP_REMOVED lines=47> */
.L_x_19085:
[----:B------:R-:W-:Y:S05]  /*4310*/  BSYNC.RECONVERGENT B1 ;  /* 0x0000000000017941 */ /* 0x000fea0003800200 */
.L_x_19084:
[----:B------:R-:W-:Y:S05]  /*4320*/  @!P0 BRA `(.L_x_19083) ;  /* 0x00000000008c8947 */ /* 0x000fea0003800000 */
[----:B01----:R-:W-:Y:S01]  /*4330*/  LOP3.LUT R5, R19, 0x1f, RZ, 0xc0, !PT ;  /* 0x0000001f13057812 */ /* 0x003fe200078ec0ff */
        /* <DEDUP_REMOVED lines=34> */
.L_x_19083:
[----:B------:R-:W-:Y:S05]  /*4560*/  BSYNC.RECONVERGENT B0 ;  /* 0x0000000000007941 */ /* 0x000fea0003800200 */
.L_x_19082:
        /* <DEDUP_REMOVED lines=39> */
.L_x_19095:
[----:B------:R-:W-:Y:S02]  /*47e0*/  ISETP.NE.AND P0, PT, R23, RZ, PT ;  /* 0x000000ff1700720c */ /* 0x000fe40003f05270 */
[----:B-1----:R-:W-:-:S11]  /*47f0*/  FMNMX R5, R2, R5, !PT ;  /* 0x0000000502057209 */ /* 0x002fd60007800000 */
[----:B------:R-:W-:Y:S05]  /*4800*/  @P0 BRA `(.L_x_19088) ;  /* 0x0000000000080947 */ /* 0x000fea0003800000 */
[----:B0-----:R-:W0:Y:S02]  /*4810*/  LDC.64 R2, c[0x0][0x3a8] ;  /* 0x0000ea00ff027b82 */ /* 0x001e240000000a00 */
[----:B0-----:R1:W-:Y:S02]  /*4820*/  REDG.E.MAX.S32.STRONG.GPU desc[UR26][R2.64], R5 ;  /* 0x000000050200798e */ /* 0x0013e4000d12e31a */
.L_x_19088:
[----:B------:R-:W-:Y:S05]  /*4830*/  BSYNC B0 ;  /* 0x0000000000007941 */ /* 0x000fea0003800000 */
.L_x_19087:
        /* <DEDUP_REMOVED lines=11> */
[----:B012---:R-:W-:Y:S05]  /*48f0*/  CALL.REL.NOINC `($__internal_515_$__cuda_sm20_rcp_rn_f32_slowpath) ;  /* 0x0000000400987944 */ /* 0x007fea0003c00000 */
[----:B------:R-:W-:Y:S05]  /*4900*/  BRA `(.L_x_19091) ;  /* 0x0000000000147947 */ /* 0x000fea0003800000 */
.L_x_19090:
[----:B------:R-:W3:Y:S01]  /*4910*/  MUFU.RCP R49, UR5 ;  /* 0x0000000500317d08 */ /* 0x000ee20008001000 */
[----:B------:R-:W-:-:S04]  /*4920*/  IMAD.U32 R0, RZ, RZ, UR5 ;  /* 0x00000005ff007e24 */ /* 0x000fc8000f8e00ff */
[----:B---3--:R-:W-:-:S04]  /*4930*/  FFMA R0, R49, R0, -1 ;  /* 0xbf80000031007423 */ /* 0x008fc80000000000 */
[----:B------:R-:W-:-:S04]  /*4940*/  FADD.FTZ R0, -R0, -RZ ;  /* 0x800000ff00007221 */ /* 0x000fc80000010100 */
[----:B------:R-:W-:-:S07]  /*4950*/  FFMA R49, R49, R0, R49 ;  /* 0x0000000031317223 */ /* 0x000fce0000000031 */
.L_x_19091:
[----:B012---:R-:W0:Y:S02]  /*4960*/  LDC.64 R2, c[0x0][0x3b0] ;  /* 0x0000ec00ff027b82 */ /* 0x007e240000000a00 */
[----:B0-----:R-:W-:Y:S01]  /*4970*/  STG.E desc[UR26][R2.64], R49 ;  /* 0x0000003102007986 */ /* 0x001fe2000c10191a */
[----:B------:R-:W-:Y:S05]  /*4980*/  EXIT ;  /* 0x000000000000794d */ /* 0x000fea0003800000 */
.L_x_19089:
[----:B------:R-:W-:Y:S02]  /*4990*/  HFMA2 R9, -RZ, RZ, 0, 1.847743988037109375e-06 ;  /* 0x0000001fff097431 */ /* 0x000fe400000001ff */
[----:B------:R-:W-:Y:S02]  /*49a0*/  IMAD.MOV.U32 R7, RZ, RZ, 0x4 ;  /* 0x00000004ff077424 */ /* 0x000fe400078e00ff */
[----:B------:R-:W-:-:S07]  /*49b0*/  IMAD.MOV.U32 R4, RZ, RZ, -0x1 ;  /* 0xffffffffff047424 */ /* 0x000fce00078e00ff */
[----:B01----:R-:W-:Y:S05]  /*49c0*/  WARPSYNC.COLLECTIVE R4, `(.L_x_19092) ;  /* 0x0000000004087348 */ /* 0x003fea0003c00000 */
[----:B-1----:R1:W2:Y:S02]  /*49d0*/  SHFL.DOWN P0, R5, R0, R7, R9 ;  /* 0x0800000700057389 */ /* 0x0022a40000000009 */
[----:B012---:R-:W-:Y:S05]  /*49e0*/  ENDCOLLECTIVE ;  /* 0x000000000000791b */ /* 0x007fea0003800000 */
.L_x_19092:
[----:B------:R-:W-:Y:S01]  /*49f0*/  MOV R7, 0x2 ;  /* 0x0000000200077802 */ /* 0x000fe20000000f00 */
[----:B------:R-:W-:-:S05]  /*4a00*/  IMAD.MOV.U32 R3, RZ, RZ, R5 ;  /* 0x000000ffff037224 */ /* 0x000fca00078e0005 */
[----:B------:R-:W-:-:S05]  /*4a10*/  FMNMX R3, R3, R0, !PT ;  /* 0x0000000003037209 */ /* 0x000fca0007800000 */
[----:B------:R-:W-:-:S07]  /*4a20*/  IMAD.MOV.U32 R0, RZ, RZ, R3 ;  /* 0x000000ffff007224 */ /* 0x000fce00078e0003 */
[----:B------:R-:W-:Y:S05]  /*4a30*/  WARPSYNC.COLLECTIVE R4, `(.L_x_19093) ;  /* 0x0000000004087348 */ /* 0x000fea0003c00000 */
[----:B------:R0:W1:Y:S02]  /*4a40*/  SHFL.DOWN P0, R5, R0, R7, R9 ;  /* 0x0800000700057389 */ /* 0x0000640000000009 */
[----:B01----:R-:W-:Y:S05]  /*4a50*/  ENDCOLLECTIVE ;  /* 0x000000000000791b */ /* 0x003fea0003800000 */
.L_x_19093:
[----:B------:R-:W-:Y:S02]  /*4a60*/  IMAD.MOV.U32 R7, RZ, RZ, 0x1 ;  /* 0x00000001ff077424 */ /* 0x000fe400078e00ff */
[----:B------:R-:W-:-:S05]  /*4a70*/  IMAD.MOV.U32 R2, RZ, RZ, R5 ;  /* 0x000000ffff027224 */ /* 0x000fca00078e0005 */
[----:B------:R-:W-:-:S05]  /*4a80*/  FMNMX R2, R3, R2, !PT ;  /* 0x0000000203027209 */ /* 0x000fca0007800000 */
[----:B------:R-:W-:-:S07]  /*4a90*/  IMAD.MOV.U32 R0, RZ, RZ, R2 ;  /* 0x000000ffff007224 */ /* 0x000fce00078e0002 */
[----:B------:R-:W-:Y:S05]  /*4aa0*/  WARPSYNC.COLLECTIVE R4, `(.L_x_19094) ;  /* 0x0000000004087348 */ /* 0x000fea0003c00000 */
[----:B------:R0:W1:Y:S02]  /*4ab0*/  SHFL.DOWN P0, R5, R0, R7, R9 ;  /* 0x0800000700057389 */ /* 0x0000640000000009 */
[----:B01----:R-:W-:Y:S05]  /*4ac0*/  ENDCOLLECTIVE ;  /* 0x000000000000791b */ /* 0x003fea0003800000 */
.L_x_19094:
[----:B------:R-:W-:Y:S05]  /*4ad0*/  BRA `(.L_x_19095) ;  /* 0xfffffffc00407947 */ /* 0x000fea000383ffff */
        .weak           $__internal_514_$__cuda_sm20_div_u64
        .type           $__internal_514_$__cuda_sm20_div_u64,@function
        .size           $__internal_514_$__cuda_sm20_div_u64,($__internal_515_$__cuda_sm20_rcp_rn_f32_slowpath - $__internal_514_$__cuda_sm20_div_u64)
$__internal_514_$__cuda_sm20_div_u64:
        /* <DEDUP_REMOVED lines=71> */
[----:B------:R-:W-:Y:S11]  /*4f50*/  RET.REL.NODEC R2 `(_ZN18transformer_engine6detail38cast_transpose_fused_kernel_notalignedILb0ELb1ELb0EfNS_16CTDBiasDActParamI13__nv_bfloat16S3_S3_fEELi2ELi2ENS_5EmptyEXadL_ZNS_6dqgeluIffEET_T0_RKS5_EEEEvT3_mmm) ;  /* 0xffffffb002287950 */ /* 0x000ff60003c3ffff */
        .weak           $__internal_515_$__cuda_sm20_rcp_rn_f32_slowpath
        .type           $__internal_515_$__cuda_sm20_rcp_rn_f32_slowpath,@function
        .size           $__internal_515_$__cuda_sm20_rcp_rn_f32_slowpath,(.L_x_29816 - $__internal_515_$__cuda_sm20_rcp_rn_f32_slowpath)
$__internal_515_$__cuda_sm20_rcp_rn_f32_slowpath:
        /* <DEDUP_REMOVED lines=15> */
.L_x_19097:
[----:B------:R-:W-:-:S05]  /*5050*/  VIADD R41, R40, 0xffffff03 ;  /* 0xffffff0328297836 */ /* 0x000fca0000000000 */
[----:B------:R-:W-:-:S13]  /*5060*/  ISETP.GT.U32.AND P0, PT, R41, 0x1, PT ;  /* 0x000000012900780c */ /* 0x000fda0003f04070 */
[----:B------:R-:W-:Y:S05]  /*5070*/  @P0 BRA `(.L_x_19099) ;  /* 0x0000000000780947 */ /* 0x000fea0003800000 */
[----:B------:R-:W-:Y:S01]  /*5080*/  LOP3.LUT R50, R0, 0x7fffff, RZ, 0xc0, !PT ;  /* 0x007fffff00327812 */ /* 0x000fe200078ec0ff */
[----:B------:R-:W-:Y:S02]  /*5090*/  IMAD.MOV.U32 R48, RZ, RZ, 0x3 ;  /* 0x00000003ff307424 */ /* 0x000fe400078e00ff */
        /* <DEDUP_REMOVED lines=28> */
.L_x_19099:
[----:B------:R0:W1:Y:S02]  /*5260*/  MUFU.RCP R49, R0 ;  /* 0x0000000000317308 */ /* 0x0000640000001000 */
.L_x_19098:
[----:B------:R-:W-:Y:S05]  /*5270*/  BSYNC B0 ;  /* 0x0000000000007941 */ /* 0x000fea0003800000 */
.L_x_19096:
[----:B------:R-:W-:Y:S01]  /*5280*/  MOV R40, R24 ;  /* 0x0000001800287202 */ /* 0x000fe20000000f00 */
[----:B------:R-:W-:-:S04]  /*5290*/  IMAD.MOV.U32 R41, RZ, RZ, 0x0 ;  /* 0x00000000ff297424 */ /* 0x000fc800078e00ff */
[----:B01----:R-:W-:Y:S05]  /*52a0*/  RET.REL.NODEC R40 `(_ZN18transformer_engine6detail38cast_transpose_fused_kernel_notalignedILb0ELb1ELb0EfNS_16CTDBiasDActParamI13__nv_bfloat16S3_S3_fEELi2ELi2ENS_5EmptyEXadL_ZNS_6dqgeluIffEET_T0_RKS5_EEEEvT3_mmm) ;  /* 0xffffffac28547950 */ /* 0x003fea0003c3ffff */
.L_x_19100:
        /* <DEDUP_REMOVED lines=13> */
.L_x_29816:


//--------------------- .text._ZN18transformer_engine6detail38cast_transpose_fused_kernel_notalignedILb0ELb1ELb0EfNS_16CTDBiasDActParamI13__nv_bfloat16S3_6__halffEELi2ELi2ENS_5EmptyEXadL_ZNS_6dqgeluIffEET_T0_RKS6_EEEEvT3_mmm --------------------------
	.section	.text._ZN18transformer_engine6detail38cast_transpose_fused_kernel_notalignedILb0ELb1ELb0EfNS_16CTDBiasDActParamI13__nv_bfloat16S3_6__halffEELi2ELi2ENS_5EmptyEXadL_ZNS_6dqgeluIffEET_T0_RKS6_EEEEvT3_mmm,"ax",@progbits
	.align	128
        .global         _ZN18transformer_engine6detail38cast_transpose_fused_kernel_notalignedILb0ELb1ELb0EfNS_16CTDBiasDActParamI13__nv_bfloat16S3_6__halffEELi2ELi2ENS_5EmptyEXadL_ZNS_6dqgeluIffEET_T0_RKS6_EEEEvT3_mmm
        .type           _ZN18transformer_engine6detail38cast_transpose_fused_kernel_notalignedILb0ELb1ELb0EfNS_16CTDBiasDActParamI13__nv_bfloat16S3_6__halffEELi2ELi2ENS_5EmptyEXadL_ZNS_6dqgeluIffEET_T0_RKS6_EEEEvT3_mmm,@function
        .size           _ZN18transformer_engine6detail38cast_transpose_fused_kernel_notalignedILb0ELb1ELb0EfNS_16CTDBiasDActParamI13__nv_bfloat16S3_6__halffEELi2ELi2ENS_5EmptyEXadL_ZNS_6dqgeluIffEET_T0_RKS6_EEEEvT3_mmm,(.L_x_29818 - _ZN18transformer_engine6detail38cast_transpose_fused_kernel_notalignedILb0ELb1ELb0EfNS_16CTDBiasDActParamI13__nv_bfloat16S3_6__halffEELi2ELi2ENS_5EmptyEXadL_ZNS_6dqgeluIffEET_T0_RKS6_EEEEvT3_mmm)
        .other          _ZN18transformer_engine6detail38cast_transpose_fused_kernel_notalignedILb0ELb1ELb0EfNS_16CTDBiasDActParamI13__nv_bfloat16S3_6__halffEELi2ELi2ENS_5EmptyEXadL_ZNS_6dqgeluIffEET_T0_RKS6_EEEEvT3_mmm,@"STO_CUDA_ENTRY STV_DEFAULT"
_ZN18transformer_engine6detail38cast_transpose_fused_kernel_notalignedILb0ELb1ELb0EfNS_16CTDBiasDActParamI13__nv_bfloat16S3_6__halffEELi2ELi2ENS_5EmptyEXadL_ZNS_6dqgeluIffEET_T0_RKS6_EEEEvT3_mmm:
.text._ZN18transformer_engine6detail38cast_transpose_fused_kernel_notalignedILb0ELb1ELb0EfNS_16CTDBiasDActParamI13__nv_bfloat16S3_6__halffEELi2ELi2ENS_5EmptyEXadL_ZNS_6dqgeluIffEET_T0_RKS6_EEEEvT3_mmm:
        /* <DEDUP_REMOVED lines=44> */
.L_x_19101:
[----:B------:R-:W-:-:S07]  /*02c0*/  MOV R4, 0x2e0 ;  /* 0x000002e000047802 */ /* 0x000fce0000000f00 */
[----:B------:R-:W-:Y:S05]  /*02d0*/  CALL.REL.NOINC `($__internal_516_$__cuda_sm20_div_u64) ;  /* 0x0000004800007944 */ /* 0x000fea0003c00000 */
        /* <DEDUP_REMOVED lines=11> */
.L_x_19102:
        /* <DEDUP_REMOVED lines=151> */
[----:B------:R-:W-:Y:S05]  /*0d00*/  CALL.REL.NOINC `($__internal_517_$__cuda_sm20_rcp_rn_f32_slowpath) ;  /* 0x0000004000947944 */ /* 0x000fea0003c00000 */
[----:B------:R-:W-:Y:S05]  /*0d10*/  BRA `(.L_x_19105) ;  /* 0x0000000000107947 */ /* 0x000fea0003800000 */
.L_x_19104:
[----:B------:R-:W0:Y:S02]  /*0d20*/  MUFU.RCP R49, R24 ;  /* 0x0000001800317308 */ /* 0x000e240000001000 */
[----:B0-----:R-:W-:-:S04]  /*0d30*/  FFMA R0, R24, R49, -1 ;  /* 0xbf80000018007423 */ /* 0x001fc80000000031 */
[----:B------:R-:W-:-:S04]  /*0d40*/  FADD.FTZ R0, -R0, -RZ ;  /* 0x800000ff00007221 */ /* 0x000fc80000010100 */
[----:B------:R-:W-:-:S07]  /*0d50*/  FFMA R49, R49, R0, R49 ;  /* 0x0000000031317223 */ /* 0x000fce0000000031 */
.L_x_19105:
[----:B------:R-:W-:Y:S05]  /*0d60*/  BSYNC.RECONVERGENT B1 ;  /* 0x0000000000017941 */ /* 0x000fea0003800200 */
.L_x_19103:
        /* <DEDUP_REMOVED lines=24> */
[----:B------:R-:W-:Y:S05]  /*0ef0*/  CALL.REL.NOINC `($__internal_517_$__cuda_sm20_rcp_rn_f32_slowpath) ;  /* 0x0000004000187944 */ /* 0x000fea0003c00000 */
[----:B------:R-:W-:Y:S05]  /*0f00*/  BRA `(.L_x_19108) ;  /* 0x0000000000107947 */ /* 0x000fea0003800000 */
.L_x_19107:
[----:B------:R-:W0:Y:S02]  /*0f10*/  MUFU.RCP R49, R32 ;  /* 0x0000002000317308 */ /* 0x000e240000001000 */
[----:B0-----:R-:W-:-:S04]  /*0f20*/  FFMA R0, R32, R49, -1 ;  /* 0xbf80000020007423 */ /* 0x001fc80000000031 */
[----:B------:R-:W-:-:S04]  /*0f30*/  FADD.FTZ R0, -R0, -RZ ;  /* 0x800000ff00007221 */ /* 0x000fc80000010100 */
[----:B------:R-:W-:-:S07]  /*0f40*/  FFMA R49, R49, R0, R49 ;  /* 0x0000000031317223 */ /* 0x000fce0000000031 */
.L_x_19108:
[----:B------:R-:W-:Y:S05]  /*0f50*/  BSYNC.RECONVERGENT B1 ;  /* 0x0000000000017941 */ /* 0x000fea0003800200 */
.L_x_19106:
        /* <DEDUP_REMOVED lines=24> */
[----:B------:R-:W-:Y:S05]  /*10e0*/  CALL.REL.NOINC `($__internal_517_$__cuda_sm20_rcp_rn_f32_slowpath) ;  /* 0x0000003c009c7944 */ /* 0x000fea0003c00000 */
[----:B------:R-:W-:Y:S05]  /*10f0*/  BRA `(.L_x_19111) ;  /* 0x0000000000107947 */ /* 0x000fea0003800000 */
.L_x_19110:
[----:B------:R-:W0:Y:S02]  /*1100*/  MUFU.RCP R49, R24 ;  /* 0x0000001800317308 */ /* 0x000e240000001000 */
[----:B0-----:R-:W-:-:S04]  /*1110*/  FFMA R0, R24, R49, -1 ;  /* 0xbf80000018007423 */ /* 0x001fc80000000031 */
[----:B------:R-:W-:-:S04]  /*1120*/  FADD.FTZ R0, -R0, -RZ ;  /* 0x800000ff00007221 */ /* 0x000fc80000010100 */
[----:B------:R-:W-:-:S07]  /*1130*/  FFMA R49, R49, R0, R49 ;  /* 0x0000000031317223 */ /* 0x000fce0000000031 */
.L_x_19111:
[----:B------:R-:W-:Y:S05]  /*1140*/  BSYNC.RECONVERGENT B1 ;  /* 0x0000000000017941 */ /* 0x000fea0003800200 */
.L_x_19109:
        /* <DEDUP_REMOVED lines=26> */
.L_x_19113:
[----:B------:R-:W0:Y:S02]  /*12f0*/  MUFU.RCP R49, R24 ;  /* 0x0000001800317308 */ /* 0x000e240000001000 */
[----:B0-----:R-:W-:-:S04]  /*1300*/  FFMA R0, R24, R49, -1 ;  /* 0xbf80000018007423 */ /* 0x001fc80000000031 */
[----:B------:R-:W-:-:S04]  /*1310*/  FADD.FTZ R0, -R0, -RZ ;  /* 0x800000ff00007221 */ /* 0x000fc80000010100 */
[----:B------:R-:W-:-:S07]  /*1320*/  FFMA R49, R49, R0, R49 ;  /* 0x0000000031317223 */ /* 0x000fce0000000031 */
.L_x_19114:
[----:B------:R-:W-:Y:S05]  /*1330*/  BSYNC.RECONVERGENT B1 ;  /* 0x0000000000017941 */ /* 0x000fea0003800200 */
.L_x_19112:
        /* <DEDUP_REMOVED lines=30> */
[----:B------:R-:W-:-:S02]  /*1520*/  F2FP.F16.F32.PACK_AB R0, RZ, R0 ;  /* 0x00000000ff00723e */ /* 0x000fc400000000ff */
[----:B------:R-:W-:Y:S01]  /*1530*/  F2FP.F16.F32.PACK_AB R11, RZ, R11 ;  /* 0x0000000bff0b723e */ /* 0x000fe200000000ff */
[----:B------:R-:W-:Y:S01]  /*1540*/  IMAD.X R35, RZ, RZ, R25, P2 ;  /* 0x000000ffff237224 */ /* 0x000fe200010e0619 */
[----:B------:R-:W-:Y:S02]  /*1550*/  @!P0 PRMT R12, R12, 0x5410, R0 ;  /* 0x000054100c0c8816 */ /* 0x000fe40000000000 */
[----:B------:R-:W-:Y:S01]  /*1560*/  @P1 IADD3 R9, P2, PT, R34, UR14, RZ ;  /* 0x0000000e22091c10 */ /* 0x000fe2000ff5e0ff */
[----:B------:R-:W-:Y:S01]  /*1570*/  @P1 IMAD.WIDE.U32 R42, R43, 0x3, R34 ;  /* 0x000000032b2a1825 */ /* 0x000fe200078e0022 */
[----:B------:R-:W-:Y:S01]  /*1580*/  F2FP.F16.F32.PACK_AB R24, RZ, R24 ;  /* 0x00000018ff18723e */ /* 0x000fe200000000ff */
        /* <DEDUP_REMOVED lines=54> */
[----:B------:R-:W-:Y:S05]  /*18f0*/  CALL.REL.NOINC `($__internal_517_$__cuda_sm20_rcp_rn_f32_slowpath) ;  /* 0x0000003400987944 */ /* 0x000fea0003c00000 */
[----:B------:R-:W-:Y:S05]  /*1900*/  BRA `(.L_x_19117) ;  /* 0x0000000000107947 */ /* 0x000fea0003800000 */
.L_x_19116:
[----:B------:R-:W0:Y:S02]  /*1910*/  MUFU.RCP R49, R40 ;  /* 0x0000002800317308 */ /* 0x000e240000001000 */
[----:B0-----:R-:W-:-:S04]  /*1920*/  FFMA R0, R40, R49, -1 ;  /* 0xbf80000028007423 */ /* 0x001fc80000000031 */
[----:B------:R-:W-:-:S04]  /*1930*/  FADD.FTZ R0, -R0, -RZ ;  /* 0x800000ff00007221 */ /* 0x000fc80000010100 */
[----:B------:R-:W-:-:S07]  /*1940*/  FFMA R49, R49, R0, R49 ;  /* 0x0000000031317223 */ /* 0x000fce0000000031 */
.L_x_19117:
[----:B------:R-:W-:Y:S05]  /*1950*/  BSYNC.RECONVERGENT B1 ;  /* 0x0000000000017941 */ /* 0x000fea0003800200 */
.L_x_19115:
        /* <DEDUP_REMOVED lines=23> */
[----:B------:R-:W-:Y:S05]  /*1ad0*/  CALL.REL.NOINC `($__internal_517_$__cuda_sm20_rcp_rn_f32_slowpath) ;  /* 0x0000003400207944 */ /* 0x000fea0003c00000 */
[----:B------:R-:W-:Y:S05]  /*1ae0*/  BRA `(.L_x_19120) ;  /* 0x0000000000107947 */ /* 0x000fea0003800000 */
.L_x_19119:
[----:B------:R-:W0:Y:S02]  /*1af0*/  MUFU.RCP R49, R0 ;  /* 0x0000000000317308 */ /* 0x000e240000001000 */
[----:B0-----:R-:W-:-:S04]  /*1b00*/  FFMA R24, R0, R49, -1 ;  /* 0xbf80000000187423 */ /* 0x001fc80000000031 */
[----:B------:R-:W-:-:S04]  /*1b10*/  FADD.FTZ R24, -R24, -RZ ;  /* 0x800000ff18187221 */ /* 0x000fc80000010100 */
[----:B------:R-:W-:-:S07]  /*1b20*/  FFMA R49, R49, R24, R49 ;  /* 0x0000001831317223 */ /* 0x000fce0000000031 */
.L_x_19120:
[----:B------:R-:W-:Y:S05]  /*1b30*/  BSYNC.RECONVERGENT B1 ;  /* 0x0000000000017941 */ /* 0x000fea0003800200 */
.L_x_19118:
        /* <DEDUP_REMOVED lines=23> */
[----:B------:R-:W-:Y:S05]  /*1cb0*/  CALL.REL.NOINC `($__internal_517_$__cuda_sm20_rcp_rn_f32_slowpath) ;  /* 0x0000003000a87944 */ /* 0x000fea0003c00000 */
[----:B------:R-:W-:Y:S05]  /*1cc0*/  BRA `(.L_x_19123) ;  /* 0x0000000000107947 */ /* 0x000fea0003800000 */
.L_x_19122:
[----:B------:R-:W0:Y:S02]  /*1cd0*/  MUFU.RCP R49, R0 ;  /* 0x0000000000317308 */ /* 0x000e240000001000 */
[----:B0-----:R-:W-:-:S04]  /*1ce0*/  FFMA R24, R0, R49, -1 ;  /* 0xbf80000000187423 */ /* 0x001fc80000000031 */
[----:B------:R-:W-:-:S04]  /*1cf0*/  FADD.FTZ R24, -R24, -RZ ;  /* 0x800000ff18187221 */ /* 0x000fc80000010100 */
[----:B------:R-:W-:-:S07]  /*1d00*/  FFMA R49, R49, R24, R49 ;  /* 0x0000001831317223 */ /* 0x000fce0000000031 */
.L_x_19123:
[----:B------:R-:W-:Y:S05]  /*1d10*/  BSYNC.RECONVERGENT B1 ;  /* 0x0000000000017941 */ /* 0x000fea0003800200 */
.L_x_19121:
        /* <DEDUP_REMOVED lines=25> */
.L_x_19125:
[----:B------:R-:W0:Y:S02]  /*1eb0*/  MUFU.RCP R49, R0 ;  /* 0x0000000000317308 */ /* 0x000e240000001000 */
[----:B0-----:R-:W-:-:S04]  /*1ec0*/  FFMA R4, R0, R49, -1 ;  /* 0xbf80000000047423 */ /* 0x001fc80000000031 */
[----:B------:R-:W-:-:S04]  /*1ed0*/  FADD.FTZ R4, -R4, -RZ ;  /* 0x800000ff04047221 */ /* 0x000fc80000010100 */
[----:B------:R-:W-:-:S07]  /*1ee0*/  FFMA R49, R49, R4, R49 ;  /* 0x0000000431317223 */ /* 0x000fce0000000031 */
.L_x_19126:
[----:B------:R-:W-:Y:S05]  /*1ef0*/  BSYNC.RECONVERGENT B1 ;  /* 0x0000000000017941 */ /* 0x000fea0003800200 */
.L_x_19124:
        /* <DEDUP_REMOVED lines=88> */
[----:B------:R-:W-:Y:S05]  /*2480*/  CALL.REL.NOINC `($__internal_517_$__cuda_sm20_rcp_rn_f32_slowpath) ;  /* 0x0000002800b47944 */ /* 0x000fea0003c00000 */
[----:B------:R-:W-:Y:S05]  /*2490*/  BRA `(.L_x_19129) ;  /* 0x0000000000107947 */ /* 0x000fea0003800000 */
.L_x_19128:
[----:B------:R-:W0:Y:S02]  /*24a0*/  MUFU.RCP R49, R24 ;  /* 0x0000001800317308 */ /* 0x000e240000001000 */
[----:B0-----:R-:W-:-:S04]  /*24b0*/  FFMA R0, R24, R49, -1 ;  /* 0xbf80000018007423 */ /* 0x001fc80000000031 */
[----:B------:R-:W-:-:S04]  /*24c0*/  FADD.FTZ R0, -R0, -RZ ;  /* 0x800000ff00007221 */ /* 0x000fc80000010100 */
[----:B------:R-:W-:-:S07]  /*24d0*/  FFMA R49, R49, R0, R49 ;  /* 0x0000000031317223 */ /* 0x000fce0000000031 */
.L_x_19129:
[----:B------:R-:W-:Y:S05]  /*24e0*/  BSYNC.RECONVERGENT B1 ;  /* 0x0000000000017941 */ /* 0x000fea0003800200 */
.L_x_19127:
        /* <DEDUP_REMOVED lines=23> */
[----:B------:R-:W-:Y:S05]  /*2660*/  CALL.REL.NOINC `($__internal_517_$__cuda_sm20_rcp_rn_f32_slowpath) ;  /* 0x00000028003c7944 */ /* 0x000fea0003c00000 */
[----:B------:R-:W-:Y:S05]  /*2670*/  BRA `(.L_x_19132) ;  /* 0x0000000000107947 */ /* 0x000fea0003800000 */
.L_x_19131:
[----:B------:R-:W0:Y:S02]  /*2680*/  MUFU.RCP R49, R0 ;  /* 0x0000000000317308 */ /* 0x000e240000001000 */
[----:B0-----:R-:W-:-:S04]  /*2690*/  FFMA R24, R0, R49, -1 ;  /* 0xbf80000000187423 */ /* 0x001fc80000000031 */
[----:B------:R-:W-:-:S04]  /*26a0*/  FADD.FTZ R24, -R24, -RZ ;  /* 0x800000ff18187221 */ /* 0x000fc80000010100 */
[----:B------:R-:W-:-:S07]  /*26b0*/  FFMA R49, R49, R24, R49 ;  /* 0x0000001831317223 */ /* 0x000fce0000000031 */
.L_x_19132:
[----:B------:R-:W-:Y:S05]  /*26c0*/  BSYNC.RECONVERGENT B1 ;  /* 0x0000000000017941 */ /* 0x000fea0003800200 */
.L_x_19130:
        /* <DEDUP_REMOVED lines=25> */
.L_x_19134:
[----:B------:R-:W0:Y:S02]  /*2860*/  MUFU.RCP R49, R0 ;  /* 0x0000000000317308 */ /* 0x000e240000001000 */
[----:B0-----:R-:W-:-:S04]  /*2870*/  FFMA R24, R0, R49, -1 ;  /* 0xbf80000000187423 */ /* 0x001fc80000000031 */
[----:B------:R-:W-:-:S04]  /*2880*/  FADD.FTZ R24, -R24, -RZ ;  /* 0x800000ff18187221 */ /* 0x000fc80000010100 */
[----:B------:R-:W-:-:S07]  /*2890*/  FFMA R49, R49, R24, R49 ;  /* 0x0000001831317223 */ /* 0x000fce0000000031 */
.L_x_19135:
[----:B------:R-:W-:Y:S05]  /*28a0*/  BSYNC.RECONVERGENT B1 ;  /* 0x0000000000017941 */ /* 0x000fea0003800200 */
.L_x_19133:
        /* <DEDUP_REMOVED lines=25> */
.L_x_19137:
[----:B------:R-:W0:Y:S02]  /*2a40*/  MUFU.RCP R49, R0 ;  /* 0x0000000000317308 */ /* 0x000e240000001000 */
[----:B0-----:R-:W-:-:S04]  /*2a50*/  FFMA R10, R0, R49, -1 ;  /* 0xbf800000000a7423 */ /* 0x001fc80000000031 */
[----:B------:R-:W-:-:S04]  /*2a60*/  FADD.FTZ R10, -R10, -RZ ;  /* 0x800000ff0a0a7221 */ /* 0x000fc80000010100 */
[----:B------:R-:W-:-:S07]  /*2a70*/  FFMA R49, R49, R10, R49 ;  /* 0x0000000a31317223 */ /* 0x000fce0000000031 */
.L_x_19138:
[----:B------:R-:W-:Y:S05]  /*2a80*/  BSYNC.RECONVERGENT B1 ;  /* 0x0000000000017941 */ /* 0x000fea0003800200 */
.L_x_19136:
        /* <DEDUP_REMOVED lines=26> */
[----:B------:R-:W-:-:S02]  /*2c30*/  F2FP.F16.F32.PACK_AB R6, RZ, R6 ;  /* 0x00000006ff06723e */ /* 0x000fc400000000ff */
[----:B------:R-:W-:Y:S01]  /*2c40*/  @!P0 IADD3.X R39, PT, PT, R33, UR32, RZ, P1, !PT ;  /* 0x0000002021278c10 */ /* 0x000fe20008ffe4ff */
[----:B------:R-:W1:Y:S01]  /*2c50*/  MUFU.EX2 R24, R24 ;  /* 0x0000001800187308 */ /* 0x000e620000000800 */
[----:B------:R-:W-:Y:S01]  /*2c60*/  IMAD.SHL.U32 R33, R26, 0x800000, RZ ;  /* 0x008000001a217824 */ /* 0x000fe200078e00ff */
[----:B------:R-:W-:Y:S02]  /*2c70*/  F2FP.F16.F32.PACK_AB R13, RZ, R13 ;  /* 0x0000000dff0d723e */ /* 0x000fe400000000ff */
[----:B------:R-:W-:Y:S02]  /*2c80*/  @!P0 LEA R44, P1, R30, UR8, 0x2 ;  /* 0x000000081e2c8c11 */ /* 0x000fe4000f8210ff */
[----:B------:R-:W-:Y:S02]  /*2c90*/  F2FP.F16.F32.PACK_AB R7, RZ, R7 ;  /* 0x00000007ff07723e */ /* 0x000fe400000000ff */
[----:B------:R-:W-:Y:S02]  /*2ca0*/  F2FP.F16.F32.PACK_AB R26, RZ, R29 ;  /* 0x0000001dff1a723e */ /* 0x000fe400000000ff */
        /* <DEDUP_REMOVED lines=17> */
[----:B------:R-:W-:Y:S05]  /*2dc0*/  CALL.REL.NOINC `($__internal_517_$__cuda_sm20_rcp_rn_f32_slowpath) ;  /* 0x0000002000647944 */ /* 0x000fea0003c00000 */
[----:B------:R-:W-:Y:S05]  /*2dd0*/  BRA `(.L_x_19141) ;  /* 0x0000000000107947 */ /* 0x000fea0003800000 */
.L_x_19140:
[----:B------:R-:W0:Y:S02]  /*2de0*/  MUFU.RCP R49, R24 ;  /* 0x0000001800317308 */ /* 0x000e240000001000 */
[----:B0-----:R-:W-:-:S04]  /*2df0*/  FFMA R0, R24, R49, -1 ;  /* 0xbf80000018007423 */ /* 0x001fc80000000031 */
[----:B------:R-:W-:-:S04]  /*2e00*/  FADD.FTZ R0, -R0, -RZ ;  /* 0x800000ff00007221 */ /* 0x000fc80000010100 */
[----:B------:R-:W-:-:S07]  /*2e10*/  FFMA R49, R49, R0, R49 ;  /* 0x0000000031317223 */ /* 0x000fce0000000031 */
.L_x_19141:
[----:B------:R-:W-:Y:S05]  /*2e20*/  BSYNC.RECONVERGENT B1 ;  /* 0x0000000000017941 */ /* 0x000fea0003800200 */
.L_x_19139:
        /* <DEDUP_REMOVED lines=24> */
[----:B------:R-:W-:Y:S05]  /*2fb0*/  CALL.REL.NOINC `($__internal_517_$__cuda_sm20_rcp_rn_f32_slowpath) ;  /* 0x0000001c00e87944 */ /* 0x000fea0003c00000 */
[----:B------:R-:W-:Y:S05]  /*2fc0*/  BRA `(.L_x_19144) ;  /* 0x0000000000107947 */ /* 0x000fea0003800000 */
.L_x_19143:
[----:B------:R-:W0:Y:S02]  /*2fd0*/  MUFU.RCP R49, R30 ;  /* 0x0000001e00317308 */ /* 0x000e240000001000 */
[----:B0-----:R-:W-:-:S04]  /*2fe0*/  FFMA R0, R30, R49, -1 ;  /* 0xbf8000001e007423 */ /* 0x001fc80000000031 */
[----:B------:R-:W-:-:S04]  /*2ff0*/  FADD.FTZ R0, -R0, -RZ ;  /* 0x800000ff00007221 */ /* 0x000fc80000010100 */
[----:B------:R-:W-:-:S07]  /*3000*/  FFMA R49, R49, R0, R49 ;  /* 0x0000000031317223 */ /* 0x000fce0000000031 */
.L_x_19144:
[----:B------:R-:W-:Y:S05]  /*3010*/  BSYNC.RECONVERGENT B1 ;  /* 0x0000000000017941 */ /* 0x000fea0003800200 */
.L_x_19142:
        /* <DEDUP_REMOVED lines=24> */
[----:B------:R-:W-:Y:S05]  /*31a0*/  CALL.REL.NOINC `($__internal_517_$__cuda_sm20_rcp_rn_f32_slowpath) ;  /* 0x0000001c006c7944 */ /* 0x000fea0003c00000 */
[----:B------:R-:W-:Y:S05]  /*31b0*/  BRA `(.L_x_19147) ;  /* 0x0000000000107947 */ /* 0x000fea0003800000 */
.L_x_19146:
[----:B------:R-:W0:Y:S02]  /*31c0*/  MUFU.RCP R49, R30 ;  /* 0x0000001e00317308 */ /* 0x000e240000001000 */
[----:B0-----:R-:W-:-:S04]  /*31d0*/  FFMA R0, R30, R49, -1 ;  /* 0xbf8000001e007423 */ /* 0x001fc80000000031 */
[----:B------:R-:W-:-:S04]  /*31e0*/  FADD.FTZ R0, -R0, -RZ ;  /* 0x800000ff00007221 */ /* 0x000fc80000010100 */
[----:B------:R-:W-:-:S07]  /*31f0*/  FFMA R49, R49, R0, R49 ;  /* 0x0000000031317223 */ /* 0x000fce0000000031 */
.L_x_19147:
[----:B------:R-:W-:Y:S05]  /*3200*/  BSYNC.RECONVERGENT B1 ;  /* 0x0000000000017941 */ /* 0x000fea0003800200 */
.L_x_19145:
        /* <DEDUP_REMOVED lines=26> */
.L_x_19149:
[----:B------:R-:W0:Y:S02]  /*33b0*/  MUFU.RCP R49, R28 ;  /* 0x0000001c00317308 */ /* 0x000e240000001000 */
[----:B0-----:R-:W-:-:S04]  /*33c0*/  FFMA R0, R28, R49, -1 ;  /* 0xbf8000001c007423 */ /* 0x001fc80000000031 */
[----:B------:R-:W-:-:S04]  /*33d0*/  FADD.FTZ R0, -R0, -RZ ;  /* 0x800000ff00007221 */ /* 0x000fc80000010100 */
[----:B------:R-:W-:-:S07]  /*33e0*/  FFMA R49, R49, R0, R49 ;  /* 0x0000000031317223 */ /* 0x000fce0000000031 */
.L_x_19150:
[----:B------:R-:W-:Y:S05]  /*33f0*/  BSYNC.RECONVERGENT B1 ;  /* 0x0000000000017941 */ /* 0x000fea0003800200 */
.L_x_19148:
        /* <DEDUP_REMOVED lines=9> */
[----:B------:R-:W-:Y:S01]  /*3490*/  F2FP.F16.F32.PACK_AB R31, RZ, R31 ;  /* 0x0000001fff1f723e */ /* 0x000fe200000000ff */
        /* <DEDUP_REMOVED lines=10> */
[----:B------:R-:W-:Y:S01]  /*3540*/  F2FP.F16.F32.PACK_AB R3, RZ, R3 ;  /* 0x00000003ff03723e */ /* 0x000fe200000000ff */
        /* <DEDUP_REMOVED lines=11> */
[----:B------:R-:W-:Y:S01]  /*3600*/  F2FP.F16.F32.PACK_AB R2, RZ, R2 ;  /* 0x00000002ff02723e */ /* 0x000fe200000000ff */
        /* <DEDUP_REMOVED lines=12> */
[----:B------:R-:W-:-:S02]  /*36d0*/  F2FP.F16.F32.PACK_AB R8, RZ, R4 ;  /* 0x00000004ff08723e */ /* 0x000fc400000000ff */
        /* <DEDUP_REMOVED lines=35> */
.L_x_19155:
        /* <DEDUP_REMOVED lines=48> */
.L_x_19154:
[----:B------:R-:W-:Y:S05]  /*3c10*/  BSYNC.RECONVERGENT B1 ;  /* 0x0000000000017941 */ /* 0x000fea0003800200 */
.L_x_19153:
        /* <DEDUP_REMOVED lines=36> */
.L_x_19152:
[----:B------:R-:W-:Y:S05]  /*3e60*/  BSYNC.RECONVERGENT B0 ;  /* 0x0000000000007941 */ /* 0x000fea0003800200 */
.L_x_19151:
        /* <DEDUP_REMOVED lines=26> */
.L_x_19160:
        /* <DEDUP_REMOVED lines=48> */
.L_x_19159:
[----:B------:R-:W-:Y:S05]  /*4310*/  BSYNC.RECONVERGENT B1 ;  /* 0x0000000000017941 */ /* 0x000fea0003800200 */
.L_x_19158:
        /* <DEDUP_REMOVED lines=36> */
.L_x_19157:
[----:B------:R-:W-:Y:S05]  /*4560*/  BSYNC.RECONVERGENT B0 ;  /* 0x0000000000007941 */ /* 0x000fea0003800200 */
.L_x_19156:
        /* <DEDUP_REMOVED lines=39> */
.L_x_19169:
[----:B------:R-:W-:Y:S02]  /*47e0*/  ISETP.NE.AND P0, PT, R23, RZ, PT ;  /* 0x000000ff1700720c */ /* 0x000fe40003f05270 */
[----:B-1----:R-:W-:-:S11]  /*47f0*/  FMNMX R5, R2, R5, !PT ;  /* 0x0000000502057209 */ /* 0x002fd60007800000 */
[----:B------:R-:W-:Y:S05]  /*4800*/  @P0 BRA `(.L_x_19162) ;  /* 0x0000000000080947 */ /* 0x000fea0003800000 */
[----:B0-----:R-:W0:Y:S02]  /*4810*/  LDC.64 R2, c[0x0][0x3a8] ;  /* 0x0000ea00ff027b82 */ /* 0x001e240000000a00 */
[----:B0-----:R1:W-:Y:S02]  /*4820*/  REDG.E.MAX.S32.STRONG.GPU desc[UR26][R2.64], R5 ;  /* 0x000000050200798e */ /* 0x0013e4000d12e31a */
.L_x_19162:
[----:B------:R-:W-:Y:S05]  /*4830*/  BSYNC B0 ;  /* 0x0000000000007941 */ /* 0x000fea0003800000 */
.L_x_19161:
        /* <DEDUP_REMOVED lines=11> */
[----:B012---:R-:W-:Y:S05]  /*48f0*/  CALL.REL.NOINC `($__internal_517_$__cuda_sm20_rcp_rn_f32_slowpath) ;  /* 0x0000000400987944 */ /* 0x007fea0003c00000 */
[----:B------:R-:W-:Y:S05]  /*4900*/  BRA `(.L_x_19165) ;  /* 0x0000000000147947 */ /* 0x000fea0003800000 */
.L_x_19164:
[----:B------:R-:W3:Y:S01]  /*4910*/  MUFU.RCP R49, UR5 ;  /* 0x0000000500317d08 */ /* 0x000ee20008001000 */
[----:B------:R-:W-:-:S04]  /*4920*/  IMAD.U32 R0, RZ, RZ, UR5 ;  /* 0x00000005ff007e24 */ /* 0x000fc8000f8e00ff */
[----:B---3--:R-:W-:-:S04]  /*4930*/  FFMA R0, R49, R0, -1 ;  /* 0xbf80000031007423 */ /* 0x008fc80000000000 */
[----:B------:R-:W-:-:S04]  /*4940*/  FADD.FTZ R0, -R0, -RZ ;  /* 0x800000ff00007221 */ /* 0x000fc80000010100 */
[----:B------:R-:W-:-:S07]  /*4950*/  FFMA R49, R49, R0, R49 ;  /* 0x0000000031317223 */ /* 0x000fce0000000031 */
.L_x_19165:
[----:B012---:R-:W0:Y:S02]  /*4960*/  LDC.64 R2, c[0x0][0x3b0] ;  /* 0x0000ec00ff027b82 */ /* 0x007e240000000a00 */
[----:B0-----:R-:W-:Y:S01]  /*4970*/  STG.E desc[UR26][R2.64], R49 ;  /* 0x0000003102007986 */ /* 0x001fe2000c10191a */
[----:B------:R-:W-:Y:S05]  /*4980*/  EXIT ;  /* 0x000000000000794d */ /* 0x000fea0003800000 */
.L_x_19163:
[----:B------:R-:W-:Y:S02]  /*4990*/  HFMA2 R9, -RZ, RZ, 0, 1.847743988037109375e-06 ;  /* 0x0000001fff097431 */ /* 0x000fe400000001ff */
[----:B------:R-:W-:Y:S02]  /*49a0*/  IMAD.MOV.U32 R7, RZ, RZ, 0x4 ;  /* 0x00000004ff077424 */ /* 0x000fe400078e00ff */
[----:B------:R-:W-:-:S07]  /*49b0*/  IMAD.MOV.U32 R4, RZ, RZ, -0x1 ;  /* 0xffffffffff047424 */ /* 0x000fce00078e00ff */
[----:B01----:R-:W-:Y:S05]  /*49c0*/  WARPSYNC.COLLECTIVE R4, `(.L_x_19166) ;  /* 0x0000000004087348 */ /* 0x003fea0003c00000 */
[----:B-1----:R1:W2:Y:S02]  /*49d0*/  SHFL.DOWN P0, R5, R0, R7, R9 ;  /* 0x0800000700057389 */ /* 0x0022a40000000009 */
[----:B012---:R-:W-:Y:S05]  /*49e0*/  ENDCOLLECTIVE ;  /* 0x000000000000791b */ /* 0x007fea0003800000 */
.L_x_19166:
[----:B------:R-:W-:Y:S01]  /*49f0*/  MOV R7, 0x2 ;  /* 0x0000000200077802 */ /* 0x000fe20000000f00 */
[----:B------:R-:W-:-:S05]  /*4a00*/  IMAD.MOV.U32 R3, RZ, RZ, R5 ;  /* 0x000000ffff037224 */ /* 0x000fca00078e0005 */
[----:B------:R-:W-:-:S05]  /*4a10*/  FMNMX R3, R3, R0, !PT ;  /* 0x0000000003037209 */ /* 0x000fca0007800000 */
[----:B------:R-:W-:-:S07]  /*4a20*/  IMAD.MOV.U32 R0, RZ, RZ, R3 ;  /* 0x000000ffff007224 */ /* 0x000fce00078e0003 */
[----:B------:R-:W-:Y:S05]  /*4a30*/  WARPSYNC.COLLECTIVE R4, `(.L_x_19167) ;  /* 0x0000000004087348 */ /* 0x000fea0003c00000 */
[----:B------:R0:W1:Y:S02]  /*4a40*/  SHFL.DOWN P0, R5, R0, R7, R9 ;  /* 0x0800000700057389 */ /* 0x0000640000000009 */
[----:B01----:R-:W-:Y:S05]  /*4a50*/  ENDCOLLECTIVE ;  /* 0x000000000000791b */ /* 0x003fea0003800000 */
.L_x_19167:
[----:B------:R-:W-:Y:S02]  /*4a60*/  IMAD.MOV.U32 R7, RZ, RZ, 0x1 ;  /* 0x00000001ff077424 */ /* 0x000fe400078e00ff */
[----:B------:R-:W-:-:S05]  /*4a70*/  IMAD.MOV.U32 R2, RZ, RZ, R5 ;  /* 0x000000ffff027224 */ /* 0x000fca00078e0005 */
[----:B------:R-:W-:-:S05]  /*4a80*/  FMNMX R2, R3, R2, !PT ;  /* 0x0000000203027209 */ /* 0x000fca0007800000 */
[----:B------:R-:W-:-:S07]  /*4a90*/  IMAD.MOV.U32 R0, RZ, RZ, R2 ;  /* 0x000000ffff007224 */ /* 0x000fce00078e0002 */
[----:B------:R-:W-:Y:S05]  /*4aa0*/  WARPSYNC.COLLECTIVE R4, `(.L_x_19168) ;  /* 0x0000000004087348 */ /* 0x000fea0003c00000 */
[----:B------:R0:W1:Y:S02]  /*4ab0*/  SHFL.DOWN P0, R5, R0, R7, R9 ;  /* 0x0800000700057389 */ /* 0x0000640000000009 */
[----:B01----:R-:W-:Y:S05]  /*4ac0*/  ENDCOLLECTIVE ;  /* 0x000000000000791b */ /* 0x003fea0003800000 */
.L_x_19168:
[----:B------:R-:W-:Y:S05]  /*4ad0*/  BRA `(.L_x_19169) ;  /* 0xfffffffc00407947 */ /* 0x000fea000383ffff */
        .weak           $__internal_516_$__cuda_sm20_div_u64
        .type           $__internal_516_$__cuda_sm20_div_u64,@function
        .size           $__internal_516_$__cuda_sm20_div_u64,($__internal_517_$__cuda_sm20_rcp_rn_f32_slowpath - $__internal_516_$__cuda_sm20_div_u64)
$__internal_516_$__cuda_sm20_div_u64:
        /* <DEDUP_REMOVED lines=71> */
[----:B------:R-:W-:Y:S11]  /*4f50*/  RET.REL.NODEC R2 `(_ZN18transformer_engine6detail38cast_transpose_fused_kernel_notalignedILb0ELb1ELb0EfNS_16CTDBiasDActParamI13__nv_bfloat16S3_6__halffEELi2ELi2ENS_5EmptyEXadL_ZNS_6dqgeluIffEET_T0_RKS6_EEEEvT3_mmm) ;  /* 0xffffffb002287950 */ /* 0x000ff60003c3ffff */
        .weak           $__internal_517_$__cuda_sm20_rcp_rn_f32_slowpath
        .type           $__internal_517_$__cuda_sm20_rcp_rn_f32_slowpath,@function
        .size           $__internal_517_$__cuda_sm20_rcp_rn_f32_slowpath,(.L_x_29818 - $__internal_517_$__cuda_sm20_rcp_rn_f32_slowpath)
$__internal_517_$__cuda_sm20_rcp_rn_f32_slowpath:
        /* <DEDUP_REMOVED lines=15> */
.L_x_19171:
        /* <DEDUP_REMOVED lines=33> */
.L_x_19173:
[----:B------:R0:W1:Y:S02]  /*5260*/  MUFU.RCP R49, R0 ;  /* 0x0000000000317308 */ /* 0x0000640000001000 */
.L_x_19172:
[----:B------:R-:W-:Y:S05]  /*5270*/  BSYNC B0 ;  /* 0x0000000000007941 */ /* 0x000fea0003800000 */
.L_x_19170:
[----:B------:R-:W-:Y:S01]  /*5280*/  MOV R40, R24 ;  /* 0x0000001800287202 */ /* 0x000fe20000000f00 */
[----:B------:R-:W-:-:S04]  /*5290*/  IMAD.MOV.U32 R41, RZ, RZ, 0x0 ;  /* 0x00000000ff297424 */ /* 0x000fc800078e00ff */
[----:B01----:R-:W-:Y:S05]  /*52a0*/  RET.REL.NODEC R40 `(_ZN18transformer_engine6detail38cast_transpose_fused_kernel_notalignedILb0ELb1ELb0EfNS_16CTDBiasDActParamI13__nv_bfloat16S3_6__halffEELi2ELi2ENS_5EmptyEXadL_ZNS_6dqgeluIffEET_T0_RKS6_EEEEvT3_mmm) ;  /* 0xffffffac28547950 */ /* 0x003fea0003c3ffff */
.L_x_19174:
        /* <DEDUP_REMOVED lines=13> */
.L_x_29818:


//--------------------- .text._ZN18transformer_engine6detail38cast_transpose_fused_kernel_notalignedILb0ELb1ELb0EfNS_16CTDBiasDActParamI13__nv_bfloat16S3_ffEELi2ELi1ENS_5EmptyEXadL_ZNS_6dqgeluIffEET_T0_RKS5_EEEEvT3_mmm --------------------------
	.section	.text._ZN18transformer_engine6detail38cast_transpose_fused_kernel_notalignedILb0ELb1ELb0EfNS_16CTDBiasDActParamI13__nv_bfloat16S3_ffEELi2ELi1ENS_5EmptyEXadL_ZNS_6dqgeluIffEET_T0_RKS5_EEEEvT3_mmm,"ax",@progbits
	.align	128
        .global         _ZN18transformer_engine6detail38cast_transpose_fused_kernel_notalignedILb0ELb1ELb0EfNS_16CTDBiasDActParamI13__nv_bfloat16S3_ffEELi2ELi1ENS_5EmptyEXadL_ZNS_6dqgeluIffEET_T0_RKS5_EEEEvT3_mmm
        .type           _ZN18transformer_engine6detail38cast_transpose_fused_kernel_notalignedILb0ELb1ELb0EfNS_16CTDBiasDActParamI13__nv_bfloat16S3_ffEELi2ELi1ENS_5EmptyEXadL_ZNS_6dqgeluIffEET_T0_RKS5_EEEEvT3_mmm,@function
        .size           _ZN18transformer_engine6detail38cast_transpose_fused_kernel_notalignedILb0ELb1ELb0EfNS_16CTDBiasDActParamI13__nv_bfloat16S3_ffEELi2ELi1ENS_5EmptyEXadL_ZNS_6dqgeluIffEET_T0_RKS5_EEEEvT3_mmm,(.L_x_29820 - _ZN18transformer_engine6detail38cast_transpose_fused_kernel_notalignedILb0ELb1ELb0EfNS_16CTDBiasDActParamI13__nv_bfloat16S3_ffEELi2ELi1ENS_5EmptyEXadL_ZNS_6dqgeluIffEET_T0_RKS5_EEEEvT3_mmm)
        .other          _ZN18transformer_engine6detail38cast_transpose_fused_kernel_notalignedILb0ELb1ELb0EfNS_16CTDBiasDActParamI13__nv_bfloat16S3_ffEELi2ELi1ENS_5EmptyEXadL_ZNS_6dqgeluIffEET_T0_RKS5_EEEEvT3_mmm,@"STO_CUDA_ENTRY STV_DEFAULT"
_ZN18transformer_engine6detail38cast_transpose_fused_kernel_notalignedILb0ELb1ELb0EfNS_16CTDBiasDActParamI13__nv_bfloat16S3_ffEELi2ELi1ENS_5EmptyEXadL_ZNS_6dqgeluIffEET_T0_RKS5_EEEEvT3_mmm:
.text._ZN18transformer_engine6detail38cast_transpose_fused_kernel_notalignedILb0ELb1ELb0EfNS_16CTDBiasDActParamI13__nv_bfloat16S3_ffEELi2ELi1ENS_5EmptyEXadL_ZNS_6dqgeluIffEET_T0_RKS5_EEEEvT3_mmm:
        /* <DEDUP_REMOVED lines=43> */
.L_x_19175:
[----:B------:R-:W-:-:S07]  /*02b0*/  MOV R4, 0x2d0 ;  /* 0x000002d000047802 */ /* 0x000fce0000000f00 */
[----:B------:R-:W-:Y:S05]  /*02c0*/  CALL.REL.NOINC `($__internal_518_$__cuda_sm20_div_u64) ;  /* 0x0000003000687944 */ /* 0x000fea0003c00000 */
        /* <DEDUP_REMOVED lines=11> */
.L_x_19176:
        /* <DEDUP_REMOVED lines=38> */
[----:B------:R-:W-:-:S04]  /*05e0*/  USHF.L.U64.HI UR5, UR7, 0x1, UR14 ;  /* 0x0000000107057899 */ /* 0x000fc8000801020e */
[----:B------:R-:W-:Y:S01]  /*05f0*/  @P1 IMAD.X R0, RZ, RZ, R13, P0 ;  /* 0x000000ffff001224 */ /* 0x000fe200000e060d */
[----:B------:R-:W-:Y:S01]  /*0600*/  UIADD3.X UR23, UPT, UPT, UR5, UR11, URZ, UP0, !UPT ;  /* 0x0000000b05177290 */ /* 0x000fe200087fe4ff */
[C---:B------:R-:W-:Y:S01]  /*0610*/  @P1 IMAD.SHL.U32 R20, R7.reuse, 0x4, RZ ;  /* 0x0000000407141824 */ /* 0x040fe200078e00ff */
[----:B------:R-:W0:Y:S02]  /*0620*/  LDCU.64 UR10, c[0x0][0x3a0] ;  /* 0x00007400ff0a77ac */ /* 0x000e240008000a00 */
[----:B------:R-:W-:Y:S01]  /*0630*/  @P1 SHF.L.U64.HI R7, R7, 0x2, R0 ;  /* 0x0000000207071819 */ /* 0x000fe20000010200 */
[----:B------:R-:W-:Y:S01]  /*0640*/  @!P1 IMAD.MOV.U32 R0, RZ, RZ, RZ ;  /* 0x000000ffff009224 */ /* 0x000fe200078e00ff */
[----:B------:R-:W-:-:S04]  /*0650*/  @P1 IADD3 R2, P0, PT, R20, UR22, RZ ;  /* 0x0000001614021c10 */ /* 0x000fc8000ff1e0ff */
[----:B------:R-:W-:-:S05]  /*0660*/  @P1 IADD3.X R3, PT, PT, R7, UR23, RZ, P0, !PT ;  /* 0x0000001707031c10 */ /* 0x000fca00087fe4ff */
[----:B--2---:R1:W2:Y:S01]  /*0670*/  @P1 LDG.E R0, desc[UR24][R2.64] ;  /* 0x0000001802001981 */ /* 0x0042a2000c1e1900 */
[----:B------:R-:W-:Y:S01]  /*0680*/  IADD3 R4, PT, PT, R11, -0x1, RZ ;  /* 0xffffffff0b047810 */ /* 0x000fe20007ffe0ff */
[----:B------:R-:W-:Y:S01]  /*0690*/  VIADD R8, R18, 0x1 ;  /* 0x0000000112087836 */ /* 0x000fe20000000000 */
[----:B------:R-:W-:Y:S02]  /*06a0*/  UIADD3 UR15, UP0, UPT, UR4, UR8, URZ ;  /* 0x00000008040f7290 */ /* 0x000fe4000ff1e0ff */
[----:B------:R-:W-:Y:S02]  /*06b0*/  LOP3.LUT R4, R4, 0x1f, RZ, 0xc0, !PT ;  /* 0x0000001f04047812 */ /* 0x000fe400078ec0ff */
[----:B0-----:R-:W-:Y:S01]  /*06c0*/  ISETP.NE.U32.AND P2, PT, RZ, UR10, PT ;  /* 0x0000000aff007c0c */ /* 0x001fe2000bf45070 */
[----:B------:R-:W-:Y:S01]  /*06d0*/  UIADD3.X UR20, UPT, UPT, UR5, UR9, URZ, UP0, !UPT ;  /* 0x0000000905147290 */ /* 0x000fe200087fe4ff */
[----:B------:R-:W-:Y:S02]  /*06e0*/  ISETP.GE.U32.AND P0, PT, R4, UR26, PT ;  /* 0x0000001a04007c0c */ /* 0x000fe4000bf06070 */
[----:B------:R-:W-:Y:S01]  /*06f0*/  ISETP.NE.AND.EX P2, PT, RZ, UR11, PT, P2 ;  /* 0x0000000bff007c0c */ /* 0x000fe2000bf45320 */
[----:B------:R-:W-:Y:S01]  /*0700*/  IMAD.MOV.U32 R9, RZ, RZ, 0x3bbb989d ;  /* 0x3bbb989dff097424 */ /* 0x000fe200078e00ff */
[----:B------:R-:W-:Y:S01]  /*0710*/  ISETP.GE.U32.OR P3, PT, R8, UR27, P0 ;  /* 0x0000001b08007c0c */ /* 0x000fe20008766470 */
[----:B------:R-:W-:Y:S01]  /*0720*/  IMAD.MOV.U32 R12, RZ, RZ, 0x437c0000 ;  /* 0x437c0000ff0c7424 */ /* 0x000fe200078e00ff */
[----:B------:R-:W0:Y:S09]  /*0730*/  LDCU.128 UR8, c[0x0][0x390] ;  /* 0x00007200ff0877ac */ /* 0x000e320008000c00 */
[----:B------:R-:W3:Y:S02]  /*0740*/  @P2 LDC.64 R22, c[0x0][0x3a0] ;  /* 0x0000e800ff162b82 */ /* 0x000ee40000000a00 */
        /* <DEDUP_REMOVED lines=9> */
[----:B------:R-:W4:Y:S01]  /*07e0*/  @P1 LDG.E R5, desc[UR24][R20.64] ;  /* 0x0000001814051981 */ /* 0x000f22000c1e1900 */
[----:B------:R-:W-:-:S02]  /*07f0*/  @!P3 IADD3.X R17, PT, PT, R3, UR20, RZ, P4, !PT ;  /* 0x000000140311bc10 */ /* 0x000fc4000a7fe4ff */
[----:B------:R-:W-:-:S03]  /*0800*/  @!P3 IADD3.X R3, PT, PT, R3, UR23, RZ, P5, !PT ;  /* 0x000000170303bc10 */ /* 0x000fc6000affe4ff */
[----:B------:R-:W5:Y:S04]  /*0810*/  @!P3 LDG.E R6, desc[UR24][R16.64] ;  /* 0x000000181006b981 */ /* 0x000f68000c1e1900 */
[----:B------:R1:W5:Y:S04]  /*0820*/  @!P3 LDG.E R7, desc[UR24][R2.64] ;  /* 0x000000180207b981 */ /* 0x000368000c1e1900 */
[----:B---3--:R-:W3:Y:S01]  /*0830*/  @P2 LDG.E R22, desc[UR24][R22.64] ;  /* 0x0000001816162981 */ /* 0x008ee2000c1e1900 */
[----:B------:R-:W-:Y:S02]  /*0840*/  UIMAD UR6, UR6, UR12, URZ ;  /* 0x0000000c060672a4 */ /* 0x000fe4000f8e02ff */
[----:B------:R-:W-:-:S02]  /*0850*/  UIMAD.WIDE.U32 UR4, UR21, UR12, URZ ;  /* 0x0000000c150472a5 */ /* 0x000fc4000f8e00ff */
[----:B------:R-:W-:Y:S02]  /*0860*/  UIMAD UR13, UR21, UR13, UR6 ;  /* 0x0000000d150d72a4 */ /* 0x000fe4000f8e0206 */
[----:B------:R-:W-:Y:S02]  /*0870*/  ULEA UR6, UP0, UR4, UR18, 0x6 ;  /* 0x0000001204067291 */ /* 0x000fe4000f8030ff */
[----:B------:R-:W-:Y:S02]  /*0880*/  UIADD3 UR5, UPT, UPT, UR5, UR13, URZ ;  /* 0x0000000d05057290 */ /* 0x000fe4000fffe0ff */
[----:B0-----:R-:W-:Y:S02]  /*0890*/  ULEA UR10, UP2, UR6, UR10, 0x2 ;  /* 0x0000000a060a7291 */ /* 0x001fe4000f8410ff */
[----:B------:R-:W-:Y:S02]  /*08a0*/  ULEA.HI.X UR4, UR4, UR19, UR5, 0x6, UP0 ;  /* 0x0000001304047291 */ /* 0x000fe400080f3405 */
[----:B------:R-:W-:-:S02]  /*08b0*/  ULEA UR8, UP1, UR7, UR8, 0x2 ;  /* 0x0000000807087291 */ /* 0x000fc4000f8210ff */
[----:B------:R-:W-:Y:S01]  /*08c0*/  ULEA.HI.X UR11, UR6, UR11, UR4, 0x2, UP2 ;  /* 0x0000000b060b7291 */ /* 0x000fe200090f1404 */
[----:B------:R-:W-:Y:S01]  /*08d0*/  BSSY.RECONVERGENT B0, `(.L_x_19177) ;  /* 0x0000020000007945 */ /* 0x000fe20003800200 */
[----:B------:R-:W-:Y:S01]  /*08e0*/  ULEA.HI.X UR9, UR7, UR9, UR14, 0x2, UP1 ;  /* 0x0000000907097291 */ /* 0x000fe200088f140e */
[----:B------:R-:W-:Y:S01]  /*08f0*/  UMOV UR6, 0x3f800000 ;  /* 0x3f80000000067882 */ /* 0x000fe20000000000 */
[----:B--2---:R-:W-:-:S04]  /*0900*/  IMAD.U32 R10, R0, 0x10000, RZ ;  /* 0x00010000000a7824 */ /* 0x004fc800078e00ff */
[----:B------:R-:W-:-:S04]  /*0910*/  FMUL R10, R10, 1.7020000219345092773 ;  /* 0x3fd9db230a0a7820 */ /* 0x000fc80000400000 */
[----:B------:R-:W-:-:S04]  /*0920*/  FFMA.SAT R9, R10, -R9, 0.5 ;  /* 0x3f0000000a097423 */ /* 0x000fc80000002809 */
        /* <DEDUP_REMOVED lines=9> */
[----:B------:R-:W-:Y:S02]  /*09c0*/  ISETP.GT.U32.AND P1, PT, R2, 0x1ffffff, PT ;  /* 0x01ffffff0200780c */ /* 0x000fe40003f24070 */
[----:B------:R-:W-:Y:S02]  /*09d0*/  @P3 CS2R R6, SRZ ;  /* 0x0000000000063805 */ /* 0x000fe4000001ff00 */
[----:B---3--:R-:W-:Y:S01]  /*09e0*/  @P2 R2UR UR6, R22 ;  /* 0x00000000160622ca */ /* 0x008fe200000e0000 */
[C---:B----4-:R-:W-:Y:S01]  /*09f0*/  IMAD.U32 R3, R5.reuse, 0x10000, RZ ;  /* 0x0001000005037824 */ /* 0x050fe200078e00ff */
[----:B------:R-:W-:Y:S02]  /*0a00*/  PRMT R12, R5, 0x7632, R12 ;  /* 0x00007632050c7816 */ /* 0x000fe4000000000c */
[----:B------:R-:W-:Y:S02]  /*0a10*/  PRMT R2, R0, 0x7632, R2 ;  /* 0x0000763200027816 */ /* 0x000fe40000000002 */
[----:B-----5:R-:W-:-:S02]  /*0a20*/  PRMT R9, R6, 0x7632, R9 ;  /* 0x0000763206097816 */ /* 0x020fc40000000009 */
[----:B------:R-:W-:Y:S01]  /*0a30*/  PRMT R5, R7, 0x7632, R5 ;  /* 0x0000763207057816 */ /* 0x000fe20000000005 */
[----:B------:R-:W-:Y:S06]  /*0a40*/  @P1 BRA `(.L_x_19178) ;  /* 0x0000000000101947 */ /* 0x000fec0003800000 */
[----:B------:R-:W-:Y:S01]  /*0a50*/  IMAD.MOV.U32 R0, RZ, RZ, R16 ;  /* 0x000000ffff007224 */ /* 0x000fe200078e0010 */
[----:B------:R-:W-:-:S07]  /*0a60*/  MOV R20, 0xa80 ;  /* 0x00000a8000147802 */ /* 0x000fce0000000f00 */
[----:B------:R-:W-:Y:S05]  /*0a70*/  CALL.REL.NOINC `($__internal_519_$__cuda_sm20_rcp_rn_f32_slowpath) ;  /* 0x0000002c009c7944 */ /* 0x000fea0003c00000 */
[----:B------:R-:W-:Y:S05]  /*0a80*/  BRA `(.L_x_19179) ;  /* 0x0000000000107947 */ /* 0x000fea0003800000 */
.L_x_19178:
[----:B------:R-:W0:Y:S02]  /*0a90*/  MUFU.RCP R27, R16 ;  /* 0x00000010001b7308 */ /* 0x000e240000001000 */
[----:B0-----:R-:W-:-:S04]  /*0aa0*/  FFMA R0, R16, R27, -1 ;  /* 0xbf80000010007423 */ /* 0x001fc8000000001b */
[----:B------:R-:W-:-:S04]  /*0ab0*/  FADD.FTZ R0, -R0, -RZ ;  /* 0x800000ff00007221 */ /* 0x000fc80000010100 */
[----:B------:R-:W-:-:S07]  /*0ac0*/  FFMA R27, R27, R0, R27 ;  /* 0x000000001b1b7223 */ /* 0x000fce000000001b */
.L_x_19179:
[----:B------:R-:W-:Y:S05]  /*0ad0*/  BSYNC.RECONVERGENT B0 ;  /* 0x0000000000007941 */ /* 0x000fea0003800200 */
.L_x_19177:
        /* <DEDUP_REMOVED lines=24> */
[----:B------:R-:W-:Y:S05]  /*0c60*/  CALL.REL.NOINC `($__internal_519_$__cuda_sm20_rcp_rn_f32_slowpath) ;  /* 0x0000002c00207944 */ /* 0x000fea0003c00000 */
[----:B------:R-:W-:Y:S05]  /*0c70*/  BRA `(.L_x_19182) ;  /* 0x0000000000107947 */ /* 0x000fea0003800000 */
.L_x_19181:
[----:B------:R-:W0:Y:S02]  /*0c80*/  MUFU.RCP R27, R20 ;  /* 0x00000014001b7308 */ /* 0x000e240000001000 */
[----:B0-----:R-:W-:-:S04]  /*0c90*/  FFMA R0, R20, R27, -1 ;  /* 0xbf80000014007423 */ /* 0x001fc8000000001b */
[----:B------:R-:W-:-:S04]  /*0ca0*/  FADD.FTZ R0, -R0, -RZ ;  /* 0x800000ff00007221 */ /* 0x000fc80000010100 */
[----:B------:R-:W-:-:S07]  /*0cb0*/  FFMA R27, R27, R0, R27 ;  /* 0x000000001b1b7223 */ /* 0x000fce000000001b */
.L_x_19182:
[----:B------:R-:W-:Y:S05]  /*0cc0*/  BSYNC.RECONVERGENT B0 ;  /* 0x0000000000007941 */ /* 0x000fea0003800200 */
.L_x_19180:
[----:B------:R-:W-:Y:S01]  /*0cd0*/  VIADD R16, R11, 0x1e ;  /* 0x0000001e0b107836 */ /* 0x000fe20000000000 */
[C---:B------:R-:W-:Y:S01]  /*0ce0*/  ISETP.GE.U32.AND P2, PT, R18.reuse, UR27, PT ;  /* 0x0000001b12007c0c */ /* 0x040fe2000bf46070 */
[----:B------:R-:W-:Y:S01]  /*0cf0*/  VIADD R10, R18, 0x2 ;  /* 0x00000002120a7836 */ /* 0x000fe20000000000 */
[----:B------:R-:W-:Y:S01]  /*0d00*/  MOV R21, UR28 ;  /* 0x0000001c00157c02 */ /* 0x000fe20008000f00 */
        /* <DEDUP_REMOVED lines=8> */
[----:B------:R-:W-:Y:S01]  /*0d90*/  FMUL R0, R12, R27 ;  /* 0x0000001b0c007220 */ /* 0x000fe20000400000 */
[----:B------:R-:W-:-:S03]  /*0da0*/  FMUL R12, R3, UR6 ;  /* 0x00000006030c7c20 */ /* 0x000fc60008400000 */
[----:B------:R-:W-:Y:S02]  /*0db0*/  @!P2 IADD3 R28, P3, PT, R14, R28, RZ ;  /* 0x0000001c0e1ca210 */ /* 0x000fe40007f7e0ff */
[----:B------:R-:W-:-:S04]  /*0dc0*/  @P1 IMAD.WIDE.U32 R20, R18, UR17, R20 ;  /* 0x0000001112141c25 */ /* 0x000fc8000f8e0014 */
[----:B------:R-:W-:Y:S01]  /*0dd0*/  @P1 IMAD R15, R18, UR28, RZ ;  /* 0x0000001c120f1c24 */ /* 0x000fe2000f8e02ff */
[----:B------:R-:W-:Y:S01]  /*0de0*/  @P1 IADD3 R20, P4, P5, R16, UR17, R20 ;  /* 0x0000001110141c10 */ /* 0x000fe2000fd9e014 */
[----:B------:R-:W-:Y:S01]  /*0df0*/  @!P2 IMAD.X R17, RZ, RZ, R13, P3 ;  /* 0x000000ffff11a224 */ /* 0x000fe200018e060d */
[----:B------:R-:W-:Y:S01]  /*0e00*/  @!P2 LEA R14, P3, R28, UR8, 0x3 ;  /* 0x000000081c0eac11 */ /* 0x000fe2000f8618ff */
[----:B------:R-:W-:Y:S02]  /*0e10*/  @P1 IMAD.IADD R15, R15, 0x1, R21 ;  /* 0x000000010f0f1824 */ /* 0x000fe400078e0215 */
[----:B------:R-:W-:Y:S02]  /*0e20*/  @P1 IMAD.SHL.U32 R22, R20, 0x4, RZ ;  /* 0x0000000414161824 */ /* 0x000fe400078e00ff */
[----:B------:R-:W-:Y:S01]  /*0e30*/  @!P1 IMAD.MOV.U32 R21, RZ, RZ, RZ ;  /* 0x000000ffff159224 */ /* 0x000fe200078e00ff */
[----:B------:R-:W-:Y:S02]  /*0e40*/  @P1 IADD3.X R13, PT, PT, RZ, UR28, R15, P4, P5 ;  /* 0x0000001cff0d1c10 */ /* 0x000fe4000a7ea40f */
[----:B------:R-:W-:-:S02]  /*0e50*/  @!P2 LEA.HI.X R15, R28, UR9, R17, 0x3, P3 ;  /* 0x000000091c0fac11 */ /* 0x000fc400098f1c11 */
[----:B------:R-:W-:Y:S02]  /*0e60*/  @P1 IADD3 R24, P3, PT, R22, UR15, RZ ;  /* 0x0000000f16181c10 */ /* 0x000fe4000ff7e0ff */
[----:B------:R-:W-:Y:S01]  /*0e70*/  @P1 SHF.L.U64.HI R2, R20, 0x2, R13 ;  /* 0x0000000214021819 */ /* 0x000fe2000001020d */
[----:B------:R-:W-:Y:S01]  /*0e80*/  FMUL R13, R0, UR6 ;  /* 0x00000006000d7c20 */ /* 0x000fe20008400000 */
[----:B------:R-:W-:Y:S02]  /*0e90*/  @P1 IADD3 R22, P4, PT, R22, UR22, RZ ;  /* 0x0000001616161c10 */ /* 0x000fe4000ff9e0ff */
[C---:B------:R-:W-:Y:S02]  /*0ea0*/  @P1 IADD3.X R25, PT, PT, R2.reuse, UR20, RZ, P3, !PT ;  /* 0x0000001402191c10 */ /* 0x040fe40009ffe4ff */
[----:B------:R-:W-:Y:S01]  /*0eb0*/  @P1 IADD3.X R23, PT, PT, R2, UR23, RZ, P4, !PT ;  /* 0x0000001702171c10 */ /* 0x000fe2000a7fe4ff */
[----:B------:R-:W-:Y:S01]  /*0ec0*/  @!P1 IMAD.MOV.U32 R2, RZ, RZ, RZ ;  /* 0x000000ffff029224 */ /* 0x000fe200078e00ff */
[----:B------:R0:W-:Y:S04]  /*0ed0*/  @!P2 STG.E.64 desc[UR24][R14.64], R12 ;  /* 0x0000000c0e00a986 */ /* 0x0001e8000c101b18 */
[----:B------:R-:W2:Y:S04]  /*0ee0*/  @P1 LDG.E R21, desc[UR24][R24.64] ;  /* 0x0000001818151981 */ /* 0x000ea8000c1e1900 */
[----:B------:R1:W3:Y:S01]  /*0ef0*/  @P1 LDG.E R2, desc[UR24][R22.64] ;  /* 0x0000001816021981 */ /* 0x0002e2000c1e1900 */
[----:B------:R-:W-:-:S02]  /*0f00*/  HFMA2 R20, -RZ, RZ, 0.96630859375, -0.0022525787353515625 ;  /* 0x3bbb989dff147431 */ /* 0x000fc400000001ff */
[----:B------:R-:W-:Y:S01]  /*0f10*/  IMAD.U32 R7, R7, 0x10000, RZ ;  /* 0x0001000007077824 */ /* 0x000fe200078e00ff */
[----:B------:R-:W-:Y:S01]  /*0f20*/  BSSY.RECONVERGENT B0, `(.L_x_19183) ;  /* 0x000001b000007945 */ /* 0x000fe20003800200 */
[----:B------:R-:W-:Y:S01]  /*0f30*/  IMAD.MOV.U32 R26, RZ, RZ, 0x437c0000 ;  /* 0x437c0000ff1a7424 */ /* 0x000fe200078e00ff */
[----:B------:R-:W-:Y:S01]  /*0f40*/  FMNMX3 R3, |R3|, RZ, |R0|, !PT ;  /* 0x000000ff03037276 */ /* 0x000fe20007800600 */
        /* <DEDUP_REMOVED lines=8> */
[----:B------:R-:W1:Y:S02]  /*0fd0*/  MUFU.EX2 R20, R20 ;  /* 0x0000001400147308 */ /* 0x000e640000000800 */
[----:B-1----:R-:W-:-:S04]  /*0fe0*/  FFMA R22, R17, R20, 1 ;  /* 0x3f80000011167423 */ /* 0x002fc80000000014 */
[----:B0-----:R-:W-:-:S05]  /*0ff0*/  VIADD R14, R22, 0x1800000 ;  /* 0x01800000160e7836 */ /* 0x001fca0000000000 */
[----:B------:R-:W-:-:S04]  /*1000*/  LOP3.LUT R14, R14, 0x7f800000, RZ, 0xc0, !PT ;  /* 0x7f8000000e0e7812 */ /* 0x000fc800078ec0ff */
[----:B------:R-:W-:Y:S02]  /*1010*/  ISETP.GT.U32.AND P1, PT, R14, 0x1ffffff, PT ;  /* 0x01ffffff0e00780c */ /* 0x000fe40003f24070 */
[----:B--2---:R-:W-:Y:S02]  /*1020*/  PRMT R29, R21, 0x7632, R29 ;  /* 0x00007632151d7816 */ /* 0x004fe4000000001d */
[----:B---3--:R-:W-:-:S09]  /*1030*/  PRMT R17, R2, 0x7632, R17 ;  /* 0x0000763202117816 */ /* 0x008fd20000000011 */
[----:B------:R-:W-:Y:S05]  /*1040*/  @P1 BRA `(.L_x_19184) ;  /* 0x0000000000101947 */ /* 0x000fea0003800000 */
[----:B------:R-:W-:Y:S01]  /*1050*/  IMAD.MOV.U32 R0, RZ, RZ, R22 ;  /* 0x000000ffff007224 */ /* 0x000fe200078e0016 */
[----:B------:R-:W-:-:S07]  /*1060*/  MOV R20, 0x1080 ;  /* 0x0000108000147802 */ /* 0x000fce0000000f00 */
[----:B------:R-:W-:Y:S05]  /*1070*/  CALL.REL.NOINC `($__internal_519_$__cuda_sm20_rcp_rn_f32_slowpath) ;  /* 0x00000028001c7944 */ /* 0x000fea0003c00000 */
[----:B------:R-:W-:Y:S05]  /*1080*/  BRA `(.L_x_19185) ;  /* 0x0000000000107947 */ /* 0x000fea0003800000 */
.L_x_19184:
[----:B------:R-:W0:Y:S02]  /*1090*/  MUFU.RCP R27, R22 ;  /* 0x00000016001b7308 */ /* 0x000e240000001000 */
[----:B0-----:R-:W-:-:S04]  /*10a0*/  FFMA R0, R22, R27, -1 ;  /* 0xbf80000016007423 */ /* 0x001fc8000000001b */
[----:B------:R-:W-:-:S04]  /*10b0*/  FADD.FTZ R0, -R0, -RZ ;  /* 0x800000ff00007221 */ /* 0x000fc80000010100 */
[----:B------:R-:W-:-:S07]  /*10c0*/  FFMA R27, R27, R0, R27 ;  /* 0x000000001b1b7223 */ /* 0x000fce000000001b */
.L_x_19185:
[----:B------:R-:W-:Y:S05]  /*10d0*/  BSYNC.RECONVERGENT B0 ;  /* 0x0000000000007941 */ /* 0x000fea0003800200 */
.L_x_19183:
        /* <DEDUP_REMOVED lines=24> */
[----:B------:R-:W-:Y:S05]  /*1260*/  CALL.REL.NOINC `($__internal_519_$__cuda_sm20_rcp_rn_f32_slowpath) ;  /* 0x0000002400a07944 */ /* 0x000fea0003c00000 */
[----:B------:R-:W-:Y:S05]  /*1270*/  BRA `(.L_x_19188) ;  /* 0x0000000000107947 */ /* 0x000fea0003800000 */
.L_x_19187:
[----:B------:R-:W0:Y:S02]  /*1280*/  MUFU.RCP R27, R20 ;  /* 0x00000014001b7308 */ /* 0x000e240000001000 */
[----:B0-----:R-:W-:-:S04]  /*1290*/  FFMA R0, R20, R27, -1 ;  /* 0xbf80000014007423 */ /* 0x001fc8000000001b */
[----:B------:R-:W-:-:S04]  /*12a0*/  FADD.FTZ R0, -R0, -RZ ;  /* 0x800000ff00007221 */ /* 0x000fc80000010100 */
[----:B------:R-:W-:-:S07]  /*12b0*/  FFMA R27, R27, R0, R27 ;  /* 0x000000001b1b7223 */ /* 0x000fce000000001b */
.L_x_19188:
[----:B------:R-:W-:Y:S05]  /*12c0*/  BSYNC.RECONVERGENT B0 ;  /* 0x0000000000007941 */ /* 0x000fea0003800200 */
.L_x_19186:
[----:B------:R-:W-:Y:S01]  /*12d0*/  FADD R0, -R27, 1 ;  /* 0x3f8000001b007421 */ /* 0x000fe20000000100 */
[----:B------:R-:W-:Y:S01]  /*12e0*/  ISETP.GE.U32.OR P1, PT, R8, UR27, P0 ;  /* 0x0000001b08007c0c */ /* 0x000fe20008726470 */
[----:B------:R-:W-:Y:S01]  /*12f0*/  VIADD R14, R11, 0x1d ;  /* 0x0000001d0b0e7836 */ /* 0x000fe20000000000 */
[----:B------:R-:W-:Y:S01]  /*1300*/  IADD3 R9, PT, PT, R18, 0x3, RZ ;  /* 0x0000000312097810 */ /* 0x000fe20007ffe0ff */
[----:B------:R-:W-:Y:S01]  /*1310*/  FMUL R0, R0, R27 ;  /* 0x0000001b00007220 */ /* 0x000fe20000400000 */
[----:B------:R-:W-:Y:S01]  /*1320*/  IMAD.U32 R24, RZ, RZ, UR17 ;  /* 0x00000011ff187e24 */ /* 0x000fe2000f8e00ff */
[----:B------:R-:W-:Y:S01]  /*1330*/  BSSY.RECONVERGENT B0, `(.L_x_19189) ;  /* 0x0000016000007945 */ /* 0x000fe20003800200 */
[----:B------:R-:W-:Y:S01]  /*1340*/  LOP3.LUT R8, R14, 0x1f, RZ, 0xc0, !PT ;  /* 0x0000001f0e087812 */ /* 0x000fe200078ec0ff */
[----:B------:R-:W-:Y:S01]  /*1350*/  FFMA R0, R5, R0, R27 ;  /* 0x0000000005007223 */ /* 0x000fe2000000001b */
[----:B------:R-:W-:Y:S01]  /*1360*/  ISETP.GE.U32.AND P0, PT, R9, UR27, PT ;  /* 0x0000001b09007c0c */ /* 0x000fe2000bf06070 */
[----:B------:R-:W-:-:S02]  /*1370*/  IMAD.U32 R25, RZ, RZ, UR28 ;  /* 0x0000001cff197e24 */ /* 0x000fc4000f8e00ff */
[----:B------:R-:W-:Y:S01]  /*1380*/  FMUL R14, R6, UR6 ;  /* 0x00000006060e7c20 */ /* 0x000fe20008400000 */
[----:B------:R-:W-:Y:S01]  /*1390*/  FMUL R20, R7, R0 ;  /* 0x0000000007147220 */ /* 0x000fe20000400000 */
[----:B------:R-:W-:Y:S01]  /*13a0*/  ISETP.LT.U32.AND P0, PT, R8, UR26, !P0 ;  /* 0x0000001a08007c0c */ /* 0x000fe2000c701070 */
[----:B------:R-:W-:Y:S02]  /*13b0*/  IMAD R23, R18, UR28, RZ ;  /* 0x0000001c12177c24 */ /* 0x000fe4000f8e02ff */
[----:B------:R-:W-:Y:S02]  /*13c0*/  IMAD.U32 R5, RZ, RZ, UR17 ;  /* 0x00000011ff057e24 */ /* 0x000fe4000f8e00ff */
[----:B------:R-:W-:Y:S01]  /*13d0*/  FMUL R15, R20, UR6 ;  /* 0x00000006140f7c20 */ /* 0x000fe20008400000 */
[----:B------:R-:W-:Y:S01]  /*13e0*/  IMAD.WIDE.U32 R24, R18, UR17, R24 ;  /* 0x0000001112187c25 */ /* 0x000fe2000f8e0018 */
[----:B------:R-:W-:Y:S06]  /*13f0*/  @P1 BRA `(.L_x_19190) ;  /* 0x0000000000241947 */ /* 0x000fec0003800000 */
[----:B------:R-:W-:Y:S02]  /*1400*/  IMAD.U32 R26, RZ, RZ, UR17 ;  /* 0x00000011ff1a7e24 */ /* 0x000fe4000f8e00ff */
[----:B------:R-:W-:Y:S02]  /*1410*/  IMAD.U32 R27, RZ, RZ, UR28 ;  /* 0x0000001cff1b7e24 */ /* 0x000fe4000f8e00ff */
[C---:B------:R-:W-:Y:S02]  /*1420*/  IMAD R7, R18.reuse, UR28, RZ ;  /* 0x0000001c12077c24 */ /* 0x040fe4000f8e02ff */
[----:B------:R-:W-:-:S03]  /*1430*/  IMAD.WIDE.U32 R26, R18, UR17, R26 ;  /* 0x00000011121a7c25 */ /* 0x000fc6000f8e001a */
[----:B------:R-:W-:-:S05]  /*1440*/  IADD3 R4, P1, PT, R4, R26, RZ ;  /* 0x0000001a04047210 */ /* 0x000fca0007f3e0ff */
[----:B------:R-:W-:Y:S01]  /*1450*/  IMAD.X R27, R7, 0x1, R27, P1 ;  /* 0x00000001071b7824 */ /* 0x000fe200008e061b */
[----:B------:R-:W-:-:S04]  /*1460*/  LEA R26, P1, R4, UR8, 0x3 ;  /* 0x00000008041a7c11 */ /* 0x000fc8000f8218ff */
[----:B------:R-:W-:-:S05]  /*1470*/  LEA.HI.X R27, R4, UR9, R27, 0x3, P1 ;  /* 0x00000009041b7c11 */ /* 0x000fca00088f1c1b */
[----:B------:R0:W-:Y:S04]  /*1480*/  STG.E.64 desc[UR24][R26.64], R14 ;  /* 0x0000000e1a007986 */ /* 0x0001e8000c101b18 */
.L_x_19190:
[----:B------:R-:W-:Y:S05]  /*1490*/  BSYNC.RECONVERGENT B0 ;  /* 0x0000000000007941 */ /* 0x000fea0003800200 */
.L_x_19189:
[----:B------:R-:W-:Y:S01]  /*14a0*/  @P0 IMAD.IADD R4, R23, 0x1, R25 ;  /* 0x0000000117040824 */ /* 0x000fe200078e0219 */
[----:B------:R-:W-:Y:S02]  /*14b0*/  MOV R7, UR28 ;  /* 0x0000001c00077c02 */ /* 0x000fe40008000f00 */
[----:B------:R-:W-:-:S04]  /*14c0*/  @P0 IADD3 R5, P1, P2, R5, UR17, R24 ;  /* 0x0000001105050c10 */ /* 0x000fc8000fa3e018 */
[----:B------:R-:W-:Y:S01]  /*14d0*/  @P0 IADD3.X R4, PT, PT, R7, UR28, R4, P1, P2 ;  /* 0x0000001c07040c10 */ /* 0x000fe20008fe4404 */
[----:B------:R-:W-:Y:S01]  /*14e0*/  @!P0 IMAD.MOV.U32 R7, RZ, RZ, RZ ;  /* 0x000000ffff078224 */ /* 0x000fe200078e00ff */
[----:B------:R-:W-:-:S05]  /*14f0*/  @P0 IADD3 R0, P1, PT, R8, R5, RZ ;  /* 0x0000000508000210 */ /* 0x000fca0007f3e0ff */
[----:B------:R-:W-:Y:S02]  /*1500*/  @P0 IMAD.X R5, RZ, RZ, R4, P1 ;  /* 0x000000ffff050224 */ /* 0x000fe400008e0604 */
[----:B------:R-:W-:-:S03]  /*1510*/  @P0 IMAD.SHL.U32 R4, R0, 0x4, RZ ;  /* 0x0000000400040824 */ /* 0x000fc600078e00ff */
[----:B------:R-:W-:Y:S02]  /*1520*/  @P0 SHF.L.U64.HI R0, R0, 0x2, R5 ;  /* 0x0000000200000819 */ /* 0x000fe40000010205 */
[----:B0-----:R-:W-:-:S04]  /*1530*/  @P0 IADD3 R26, P1, PT, R4, UR15, RZ ;  /* 0x0000000f041a0c10 */ /* 0x001fc8000ff3e0ff */
[----:B------:R-:W-:Y:S02]  /*1540*/  @P0 IADD3.X R27, PT, PT, R0, UR20, RZ, P1, !PT ;  /* 0x00000014001b0c10 */ /* 0x000fe40008ffe4ff */
[----:B------:R-:W-:Y:S01]  /*1550*/  @P0 IADD3 R4, P1, PT, R4, UR22, RZ ;  /* 0x0000001604040c10 */ /* 0x000fe2000ff3e0ff */
[----:B------:R-:W-:Y:S02]  /*1560*/  @!P0 IMAD.MOV.U32 R22, RZ, RZ, RZ ;  /* 0x000000ffff168224 */ /* 0x000fe400078e00ff */
[----:B------:R-:W2:Y:S01]  /*1570*/  @P0 LDG.E R7, desc[UR24][R26.64] ;  /* 0x000000181a070981 */ /* 0x000ea2000c1e1900 */
[----:B------:R-:W-:-:S05]  /*1580*/  @P0 IADD3.X R5, PT, PT, R0, UR23, RZ, P1, !PT ;  /* 0x0000001700050c10 */ /* 0x000fca0008ffe4ff */
[----:B------:R0:W3:Y:S01]  /*1590*/  @P0 LDG.E R22, desc[UR24][R4.64] ;  /* 0x0000001804160981 */ /* 0x0000e2000c1e1900 */
[----:B------:R-:W-:Y:S02]  /*15a0*/  HFMA2 R0, -RZ, RZ, 0.96630859375, -0.0022525787353515625 ;  /* 0x3bbb989dff007431 */ /* 0x000fe400000001ff */
[----:B------:R-:W-:Y:S01]  /*15b0*/  IMAD.U32 R28, R2, 0x10000, RZ ;  /* 0x00010000021c7824 */ /* 0x000fe200078e00ff */
[----:B------:R-:W-:Y:S01]  /*15c0*/  BSSY.RECONVERGENT B0, `(.L_x_19191) ;  /* 0x000001c000007945 */ /* 0x000fe20003800200 */
[----:B------:R-:W-:Y:S01]  /*15d0*/  IMAD.MOV.U32 R2, RZ, RZ, 0x437c0000 ;  /* 0x437c0000ff027424 */ /* 0x000fe200078e00ff */
[----:B------:R-:W-:Y:S01]  /*15e0*/  FMNMX3 R6, |R6|, R3, |R20|, !PT ;  /* 0x0000000306067276 */ /* 0x000fe20007800614 */
[----:B------:R-:W-:Y:S01]  /*15f0*/  FMUL R28, R28, 1.7020000219345092773 ;  /* 0x3fd9db231c1c7820 */ /* 0x000fe20000400000 */
[----:B------:R-:W-:Y:S01]  /*1600*/  IMAD.U32 R21, R21, 0x10000, RZ ;  /* 0x0001000015157824 */ /* 0x000fe200078e00ff */
[----:B0-----:R-:W-:Y:S02]  /*1610*/  IADD3 R5, P1, PT, R24, UR17, RZ ;  /* 0x0000001118057c10 */ /* 0x001fe4000ff3e0ff */
[----:B------:R-:W-:-:S02]  /*1620*/  FFMA.SAT R0, R28, -R0, 0.5 ;  /* 0x3f0000001c007423 */ /* 0x000fc40000002800 */
[----:B------:R-:W-:Y:S02]  /*1630*/  IADD3.X R4, PT, PT, R23, UR28, R25, P1, !PT ;  /* 0x0000001c17047c10 */ /* 0x000fe40008ffe419 */
        /* <DEDUP_REMOVED lines=14> */
[----:B------:R-:W-:Y:S05]  /*1720*/  CALL.REL.NOINC `($__internal_519_$__cuda_sm20_rcp_rn_f32_slowpath) ;  /* 0x0000002000707944 */ /* 0x000fea0003c00000 */
[----:B------:R-:W-:Y:S05]  /*1730*/  BRA `(.L_x_19193) ;  /* 0x0000000000107947 */ /* 0x000fea0003800000 */
.L_x_19192:
[----:B------:R-:W0:Y:S02]  /*1740*/  MUFU.RCP R27, R0 ;  /* 0x00000000001b7308 */ /* 0x000e240000001000 */
[----:B0-----:R-:W-:-:S04]  /*1750*/  FFMA R20, R0, R27, -1 ;  /* 0xbf80000000147423 */ /* 0x001fc8000000001b */
[----:B------:R-:W-:-:S04]  /*1760*/  FADD.FTZ R20, -R20, -RZ ;  /* 0x800000ff14147221 */ /* 0x000fc80000010100 */
[----:B------:R-:W-:-:S07]  /*1770*/  FFMA R27, R27, R20, R27 ;  /* 0x000000141b1b7223 */ /* 0x000fce000000001b */
.L_x_19193:
[----:B------:R-:W-:Y:S05]  /*1780*/  BSYNC.RECONVERGENT B0 ;  /* 0x0000000000007941 */ /* 0x000fea0003800200 */
.L_x_19191:
        /* <DEDUP_REMOVED lines=23> */
[----:B------:R-:W-:Y:S05]  /*1900*/  CALL.REL.NOINC `($__internal_519_$__cuda_sm20_rcp_rn_f32_slowpath) ;  /* 0x0000001c00f87944 */ /* 0x000fea0003c00000 */
[----:B------:R-:W-:Y:S05]  /*1910*/  BRA `(.L_x_19196) ;  /* 0x0000000000107947 */ /* 0x000fea0003800000 */
.L_x_19195:
[----:B------:R-:W0:Y:S02]  /*1920*/  MUFU.RCP R27, R0 ;  /* 0x00000000001b7308 */ /* 0x000e240000001000 */
[----:B0-----:R-:W-:-:S04]  /*1930*/  FFMA R20, R0, R27, -1 ;  /* 0xbf80000000147423 */ /* 0x001fc8000000001b */
[----:B------:R-:W-:-:S04]  /*1940*/  FADD.FTZ R20, -R20, -RZ ;  /* 0x800000ff14147221 */ /* 0x000fc80000010100 */
[----:B------:R-:W-:-:S07]  /*1950*/  FFMA R27, R27, R20, R27 ;  /* 0x000000141b1b7223 */ /* 0x000fce000000001b */
.L_x_19196:
[----:B------:R-:W-:Y:S05]  /*1960*/  BSYNC.RECONVERGENT B0 ;  /* 0x0000000000007941 */ /* 0x000fea0003800200 */
.L_x_19194:
[----:B------:R-:W-:Y:S01]  /*1970*/  IMAD.U32 R22, R22, 0x10000, RZ ;  /* 0x0001000016167824 */ /* 0x000fe200078e00ff */
[----:B------:R-:W-:Y:S01]  /*1980*/  ISETP.GE.U32.AND P0, PT, R10, UR27, PT ;  /* 0x0000001b0a007c0c */ /* 0x000fe2000bf06070 */
[----:B------:R-:W-:Y:S02]  /*1990*/  IMAD.MOV.U32 R23, RZ, RZ, 0x3bbb989d ;  /* 0x3bbb989dff177424 */ /* 0x000fe400078e00ff */
[----:B------:R-:W-:Y:S01]  /*19a0*/  FADD R24, -R27, 1 ;  /* 0x3f8000001b187421 */ /* 0x000fe20000000100 */
[----:B------:R-:W-:Y:S01]  /*19b0*/  FMUL R22, R22, 1.7020000219345092773 ;  /* 0x3fd9db2316167820 */ /* 0x000fe20000400000 */
[----:B------:R-:W-:Y:S01]  /*19c0*/  IMAD.MOV.U32 R25, RZ, RZ, 0x437c0000 ;  /* 0x437c0000ff197424 */ /* 0x000fe200078e00ff */
[----:B------:R-:W-:Y:S01]  /*19d0*/  ISETP.GE.U32.OR P0, PT, R16, UR26, P0 ;  /* 0x0000001a10007c0c */ /* 0x000fe20008706470 */
[----:B------:R-:W-:Y:S01]  /*19e0*/  FMUL R24, R24, R27 ;  /* 0x0000001b18187220 */ /* 0x000fe20000400000 */
[----:B------:R-:W-:Y:S01]  /*19f0*/  FFMA.SAT R20, R22, -R23, 0.5 ;  /* 0x3f00000016147423 */ /* 0x000fe20000002817 */
[----:B------:R-:W-:Y:S01]  /*1a00*/  BSSY.RECONVERGENT B0, `(.L_x_19197) ;  /* 0x0000020000007945 */ /* 0x000fe20003800200 */
[----:B------:R-:W-:-:S02]  /*1a10*/  IMAD.U32 R7, R7, 0x10000, RZ ;  /* 0x0001000007077824 */ /* 0x000fc400078e00ff */
[----:B------:R-:W-:Y:S01]  /*1a20*/  FFMA R17, R17, R24, R27 ;  /* 0x0000001811117223 */ /* 0x000fe2000000001b */
[----:B------:R-:W-:-:S03]  /*1a30*/  FFMA.RM R20, R20, R25, 12582913 ;  /* 0x4b40000114147423 */ /* 0x000fc60000004019 */
[----:B------:R-:W-:Y:S01]  /*1a40*/  FMUL R28, R28, R17 ;  /* 0x000000111c1c7220 */ /* 0x000fe20000400000 */
[----:B------:R-:W-:Y:S02]  /*1a50*/  FADD R23, R20, -12583039 ;  /* 0xcb40007f14177421 */ /* 0x000fe40000000000 */
[----:B------:R-:W-:Y:S02]  /*1a60*/  @!P0 IADD3 R16, P1, PT, R16, R5, RZ ;  /* 0x0000000510108210 */ /* 0x000fe40007f3e0ff */
[----:B------:R-:W-:Y:S01]  /*1a70*/  FFMA R23, R22, -1.4426950216293334961, -R23 ;  /* 0xbfb8aa3b16177823 */ /* 0x000fe20000000817 */
[----:B------:R-:W-:Y:S01]  /*1a80*/  FMUL R17, R28, UR6 ;  /* 0x000000061c117c20 */ /* 0x000fe20008400000 */
[----:B------:R-:W-:Y:S02]  /*1a90*/  FMNMX3 R6, |R21|, R6, |R28|, !PT ;  /* 0x0000000615067276 */ /* 0x000fe4000780061c */
[----:B------:R-:W-:Y:S01]  /*1aa0*/  FFMA R0, R22, -1.925963033500011079e-08, R23 ;  /* 0xb2a5706016007823 */ /* 0x000fe20000000017 */
[----:B------:R-:W-:-:S02]  /*1ab0*/  @!P0 IADD3.X R23, PT, PT, RZ, R4, RZ, P1, !PT ;  /* 0x00000004ff178210 */ /* 0x000fc40000ffe4ff */
[----:B------:R-:W-:-:S03]  /*1ac0*/  @!P0 LEA R24, P1, R16, UR8, 0x3 ;  /* 0x0000000810188c11 */ /* 0x000fc6000f8218ff */
[----:B------:R-:W0:Y:S01]  /*1ad0*/  MUFU.EX2 R0, R0 ;  /* 0x0000000000007308 */ /* 0x000e220000000800 */
[----:B------:R-:W-:Y:S01]  /*1ae0*/  @!P0 LEA.HI.X R25, R16, UR9, R23, 0x3, P1 ;  /* 0x0000000910198c11 */ /* 0x000fe200088f1c17 */
[----:B------:R-:W-:Y:S02]  /*1af0*/  IMAD.SHL.U32 R23, R20, 0x800000, RZ ;  /* 0x0080000014177824 */ /* 0x000fe400078e00ff */
[----:B------:R-:W-:Y:S01]  /*1b00*/  FMUL R16, R21, UR6 ;  /* 0x0000000615107c20 */ /* 0x000fe20008400000 */
[----:B------:R-:W-:-:S04]  /*1b10*/  IADD3 R5, P1, P2, R8, UR17, R5 ;  /* 0x0000001108057c10 */ /* 0x000fc8000fa3e005 */
        /* <DEDUP_REMOVED lines=8> */
[----:B------:R-:W-:Y:S05]  /*1ba0*/  CALL.REL.NOINC `($__internal_519_$__cuda_sm20_rcp_rn_f32_slowpath) ;  /* 0x0000001c00507944 */ /* 0x000fea0003c00000 */
[----:B------:R-:W-:Y:S05]  /*1bb0*/  BRA `(.L_x_19199) ;  /* 0x0000000000107947 */ /* 0x000fea0003800000 */
.L_x_19198:
[----:B------:R-:W0:Y:S02]  /*1bc0*/  MUFU.RCP R27, R0 ;  /* 0x00000000001b7308 */ /* 0x000e240000001000 */
[----:B0-----:R-:W-:-:S04]  /*1bd0*/  FFMA R20, R0, R27, -1 ;  /* 0xbf80000000147423 */ /* 0x001fc8000000001b */
[----:B------:R-:W-:-:S04]  /*1be0*/  FADD.FTZ R20, -R20, -RZ ;  /* 0x800000ff14147221 */ /* 0x000fc80000010100 */
[----:B------:R-:W-:-:S07]  /*1bf0*/  FFMA R27, R27, R20, R27 ;  /* 0x000000141b1b7223 */ /* 0x000fce000000001b */
.L_x_19199:
[----:B------:R-:W-:Y:S05]  /*1c00*/  BSYNC.RECONVERGENT B0 ;  /* 0x0000000000007941 */ /* 0x000fea0003800200 */
.L_x_19197:
        /* <DEDUP_REMOVED lines=26> */
.L_x_19201:
[----:B------:R-:W0:Y:S02]  /*1db0*/  MUFU.RCP R27, R24 ;  /* 0x00000018001b7308 */ /* 0x000e240000001000 */
[----:B0-----:R-:W-:-:S04]  /*1dc0*/  FFMA R0, R24, R27, -1 ;  /* 0xbf80000018007423 */ /* 0x001fc8000000001b */
[----:B------:R-:W-:-:S04]  /*1dd0*/  FADD.FTZ R0, -R0, -RZ ;  /* 0x800000ff00007221 */ /* 0x000fc80000010100 */
[----:B------:R-:W-:-:S07]  /*1de0*/  FFMA R27, R27, R0, R27 ;  /* 0x000000001b1b7223 */ /* 0x000fce000000001b */
.L_x_19202:
[----:B------:R-:W-:Y:S05]  /*1df0*/  BSYNC.RECONVERGENT B0 ;  /* 0x0000000000007941 */ /* 0x000fea0003800200 */
.L_x_19200:
        /* <DEDUP_REMOVED lines=19> */
[----:B------:R-:W-:Y:S01]  /*1f30*/  SHF.L.U32 R4, R11, 0x2, RZ ;  /* 0x000000020b047819 */ /* 0x000fe200000006ff */
[----:B------:R-:W-:Y:S01]  /*1f40*/  IMAD.IADD R9, R26, 0x1, R19 ;  /* 0x000000011a097824 */ /* 0x000fe200078e0213 */
[----:B-1----:R-:W-:-:S03]  /*1f50*/  USHF.L.U64.HI UR7, UR4, 0x1, UR5 ;  /* 0x0000000104077899 */ /* 0x002fc60008010205 */
[----:B------:R-:W-:Y:S01]  /*1f60*/  IMAD.SHL.U32 R9, R9, 0x4, RZ ;  /* 0x0000000409097824 */ /* 0x000fe200078e00ff */
[----:B0-----:R-:W-:Y:S01]  /*1f70*/  LEA R0, R21, R20, 0x18 ;  /* 0x0000001415007211 */ /* 0x001fe200078ec0ff */
[----:B------:R-:W-:Y:S02]  /*1f80*/  IMAD.SHL.U32 R21, R5, 0x4, RZ ;  /* 0x0000000405157824 */ /* 0x000fe400078e00ff */
[----:B------:R-:W-:Y:S01]  /*1f90*/  FMUL R20, R7, UR6 ;  /* 0x0000000607147c20 */ /* 0x000fe20008400000 */
[----:B------:R-:W-:Y:S01]  /*1fa0*/  LOP3.LUT R5, R4, 0x7c, RZ, 0xc0, !PT ;  /* 0x0000007c04057812 */ /* 0x000fe200078ec0ff */
[----:B------:R-:W-:Y:S01]  /*1fb0*/  IMAD R4, R25, 0x84, R0 ;  /* 0x0000008419047824 */ /* 0x000fe200078e0200 */
[----:B------:R-:W-:Y:S01]  /*1fc0*/  LOP3.LUT R27, R21, 0x7c, RZ, 0xc0, !PT ;  /* 0x0000007c151b7812 */ /* 0x000fe200078ec0ff */
[----:B------:R-:W-:Y:S01]  /*1fd0*/  FMUL R21, R8, UR6 ;  /* 0x0000000608157c20 */ /* 0x000fe20008400000 */
[----:B------:R-:W-:Y:S01]  /*1fe0*/  LOP3.LUT R9, R9, 0x7c, RZ, 0xc0, !PT ;  /* 0x0000007c09097812 */ /* 0x000fe200078ec0ff */
[C---:B------:R-:W-:Y:S01]  /*1ff0*/  IMAD.IADD R5, R4.reuse, 0x1, R5 ;  /* 0x0000000104057824 */ /* 0x040fe200078e0205 */
[C---:B------:R-:W-:Y:S01]  /*2000*/  IADD3 R10, PT, PT, R4.reuse, R23, RZ ;  /* 0x00000017040a7210 */ /* 0x040fe20007ffe0ff */
[----:B------:R-:W-:Y:S01]  /*2010*/  IMAD.IADD R24, R4, 0x1, R27 ;  /* 0x0000000104187824 */ /* 0x000fe200078e021b */
[----:B------:R0:W-:Y:S01]  /*2020*/  @!P0 STG.E.64 desc[UR24][R2.64], R20 ;  /* 0x0000001402008986 */ /* 0x0001e2000c101b18 */
[----:B------:R-:W-:Y:S01]  /*2030*/  ISETP.LT.U32.AND P0, PT, R18, UR26, PT ;  /* 0x0000001a12007c0c */ /* 0x000fe2000bf01070 */
[----:B------:R-:W-:Y:S01]  /*2040*/  IMAD.IADD R9, R4, 0x1, R9 ;  /* 0x0000000104097824 */ /* 0x000fe200078e0209 */
[----:B------:R-:W-:Y:S01]  /*2050*/  FMNMX3 R8, |R7|, R6, |R8|, !PT ;  /* 0x0000000607087276 */ /* 0x000fe20007800608 */
[----:B------:R-:W-:Y:S01]  /*2060*/  IMAD.WIDE.U32 R22, R18, UR4, RZ ;  /* 0x0000000412167c25 */ /* 0x000fe2000f8e00ff */
[----:B------:R1:W-:Y:S01]  /*2070*/  STS [R5], R12 ;  /* 0x0000000c05007388 */ /* 0x0003e20000000800 */
[----:B------:R-:W-:-:S02]  /*2080*/  USHF.L.U32 UR4, UR4, 0x1, URZ ;  /* 0x0000000104047899 */ /* 0x000fc400080006ff */
[----:B------:R-:W-:Y:S01]  /*2090*/  IMAD R23, R18, UR5, R23 ;  /* 0x0000000512177c24 */ /* 0x000fe2000f8e0217 */
[----:B------:R2:W-:Y:S04]  /*20a0*/  STS [R9], R14 ;  /* 0x0000000e09007388 */ /* 0x0005e80000000800 */
        /* <DEDUP_REMOVED lines=9> */
[----:B------:R-:W-:Y:S01]  /*2140*/  IMAD.MOV.U32 R27, RZ, RZ, RZ ;  /* 0x000000ffff1b7224 */ /* 0x000fe200078e00ff */
[----:B--2---:R-:W-:Y:S01]  /*2150*/  MOV R20, R3 ;  /* 0x0000000300147202 */ /* 0x004fe20000000f00 */
        /* <DEDUP_REMOVED lines=14> */
.L_x_19207:
[----:B0-----:R-:W-:Y:S01]  /*2240*/  LOP3.LUT R7, R14, 0x1f, RZ, 0xc0, !PT ;  /* 0x0000001f0e077812 */ /* 0x001fe200078ec0ff */
[----:B------:R-:W-:-:S03]  /*2250*/  VIADD R16, R16, 0x4 ;  /* 0x0000000410107836 */ /* 0x000fc60000000000 */
[----:B------:R-:W-:-:S13]  /*2260*/  ISETP.GE.U32.AND P0, PT, R7, UR27, PT ;  /* 0x0000001b07007c0c */ /* 0x000fda000bf06070 */
[----:B------:R-:W0:Y:S01]  /*2270*/  @!P0 LDS R29, [R0+-0x8] ;  /* 0xfffff800001d8984 */ /* 0x000e220000000800 */
[----:B------:R-:W-:-:S05]  /*2280*/  @!P0 IADD3 R7, P1, PT, R7, R26, RZ ;  /* 0x0000001a07078210 */ /* 0x000fca0007f3e0ff */
[----:B------:R-:W-:Y:S01]  /*2290*/  @!P0 IMAD.X R22, RZ, RZ, R20, P1 ;  /* 0x000000ffff168224 */ /* 0x000fe200008e0614 */
[----:B------:R-:W-:-:S04]  /*22a0*/  @!P0 LEA R6, P1, R7, UR10, 0x2 ;  /* 0x0000000a07068c11 */ /* 0x000fc8000f8210ff */
[----:B------:R-:W-:Y:S02]  /*22b0*/  @!P0 LEA.HI.X R7, R7, UR11, R22, 0x2, P1 ;  /* 0x0000000b07078c11 */ /* 0x000fe400088f1416 */
[----:B------:R-:W-:-:S04]  /*22c0*/  IADD3 R22, PT, PT, R14, -0x1, RZ ;  /* 0xffffffff0e167810 */ /* 0x000fc80007ffe0ff */
        /* <DEDUP_REMOVED lines=39> */
.L_x_19206:
[----:B------:R-:W-:Y:S05]  /*2540*/  BSYNC.RECONVERGENT B1 ;  /* 0x0000000000017941 */ /* 0x000fea0003800200 */
.L_x_19205:
        /* <DEDUP_REMOVED lines=37> */
.L_x_19204:
[----:B------:R-:W-:Y:S05]  /*27a0*/  BSYNC.RECONVERGENT B0 ;  /* 0x0000000000007941 */ /* 0x000fea0003800200 */
.L_x_19203:
        /* <DEDUP_REMOVED lines=28> */
[----:B------:R-:W-:Y:S01]  /*2970*/  IMAD R2, R3, 0x84, R2 ;  /* 0x0000008403027824 */ /* 0x000fe200078e0202 */
[----:B------:R-:W-:Y:S02]  /*2980*/  IADD3 R10, PT, PT, -R9, RZ, RZ ;  /* 0x000000ff090a7210 */ /* 0x000fe40007ffe1ff */
[----:B0-----:R-:W-:-:S04]  /*2990*/  LEA R7, R7, R6, 0x18 ;  /* 0x0000000607077211 */ /* 0x001fc800078ec0ff */
[----:B------:R-:W-:-:S07]  /*29a0*/  IADD3 R17, PT, PT, R2, 0x8, R7 ;  /* 0x0000000802117810 */ /* 0x000fce0007ffe007 */
.L_x_19212:
        /* <DEDUP_REMOVED lines=48> */
.L_x_19211:
[----:B------:R-:W-:Y:S05]  /*2cb0*/  BSYNC.RECONVERGENT B1 ;  /* 0x0000000000017941 */ /* 0x000fea0003800200 */
.L_x_19210:
        /* <DEDUP_REMOVED lines=35> */
.L_x_19209:
[----:B------:R-:W-:Y:S05]  /*2ef0*/  BSYNC.RECONVERGENT B0 ;  /* 0x0000000000007941 */ /* 0x000fea0003800200 */
.L_x_19208:
        /* <DEDUP_REMOVED lines=39> */
.L_x_19221:
[----:B------:R-:W-:Y:S02]  /*3170*/  ISETP.NE.AND P0, PT, R19, RZ, PT ;  /* 0x000000ff1300720c */ /* 0x000fe40003f05270 */
[----:B-1----:R-:W-:-:S11]  /*3180*/  FMNMX R5, R2, R5, !PT ;  /* 0x0000000502057209 */ /* 0x002fd60007800000 */
[----:B------:R-:W-:Y:S05]  /*3190*/  @P0 BRA `(.L_x_19214) ;  /* 0x0000000000080947 */ /* 0x000fea0003800000 */
[----:B0-----:R-:W0:Y:S02]  /*31a0*/  LDC.64 R2, c[0x0][0x3a8] ;  /* 0x0000ea00ff027b82 */ /* 0x001e240000000a00 */
[----:B0-----:R1:W-:Y:S02]  /*31b0*/  REDG.E.MAX.S32.STRONG.GPU desc[UR24][R2.64], R5 ;  /* 0x000000050200798e */ /* 0x0013e4000d12e318 */
.L_x_19214:
[----:B------:R-:W-:Y:S05]  /*31c0*/  BSYNC B0 ;  /* 0x0000000000007941 */ /* 0x000fea0003800000 */
.L_x_19213:
        /* <DEDUP_REMOVED lines=11> */
[----:B01234-:R-:W-:Y:S05]  /*3280*/  CALL.REL.NOINC `($__internal_519_$__cuda_sm20_rcp_rn_f32_slowpath) ;  /* 0x0000000400987944 */ /* 0x01ffea0003c00000 */
[----:B------:R-:W-:Y:S05]  /*3290*/  BRA `(.L_x_19217) ;  /* 0x0000000000147947 */ /* 0x000fea0003800000 */
.L_x_19216:
[----:B0-----:R-:W0:Y:S01]  /*32a0*/  MUFU.RCP R27, UR6 ;  /* 0x00000006001b7d08 */ /* 0x001e220008001000 */
[----:B------:R-:W-:-:S05]  /*32b0*/  MOV R0, UR6 ;  /* 0x0000000600007c02 */ /* 0x000fca0008000f00 */
[----:B0-----:R-:W-:-:S04]  /*32c0*/  FFMA R0, R27, R0, -1 ;  /* 0xbf8000001b007423 */ /* 0x001fc80000000000 */
[----:B------:R-:W-:-:S04]  /*32d0*/  FADD.FTZ R0, -R0, -RZ ;  /* 0x800000ff00007221 */ /* 0x000fc80000010100 */
[----:B------:R-:W-:-:S07]  /*32e0*/  FFMA R27, R27, R0, R27 ;  /* 0x000000001b1b7223 */ /* 0x000fce000000001b */
.L_x_19217:
[----:B-12---:R-:W0:Y:S02]  /*32f0*/  LDC.64 R2, c[0x0][0x3b0] ;  /* 0x0000ec00ff027b82 */ /* 0x006e240000000a00 */
[----:B0-----:R-:W-:Y:S01]  /*3300*/  STG.E desc[UR24][R2.64], R27 ;  /* 0x0000001b02007986 */ /* 0x001fe2000c101918 */
[----:B------:R-:W-:Y:S05]  /*3310*/  EXIT ;  /* 0x000000000000794d */ /* 0x000fea0003800000 */
.L_x_19215:
[----:B------:R-:W-:Y:S02]  /*3320*/  IMAD.MOV.U32 R7, RZ, RZ, 0x4 ;  /* 0x00000004ff077424 */ /* 0x000fe400078e00ff */
[----:B------:R-:W-:Y:S02]  /*3330*/  IMAD.MOV.U32 R9, RZ, RZ, 0x1f ;  /* 0x0000001fff097424 */ /* 0x000fe400078e00ff */
[----:B------:R-:W-:-:S07]  /*3340*/  IMAD.MOV.U32 R4, RZ, RZ, -0x1 ;  /* 0xffffffffff047424 */ /* 0x000fce00078e00ff */
[----:B01----:R-:W-:Y:S05]  /*3350*/  WARPSYNC.COLLECTIVE R4, `(.L_x_19218) ;  /* 0x0000000004087348 */ /* 0x003fea0003c00000 */
[----:B-1----:R1:W2:Y:S02]  /*3360*/  SHFL.DOWN P0, R5, R0, R7, R9 ;  /* 0x0800000700057389 */ /* 0x0022a40000000009 */
[----:B012---:R-:W-:Y:S05]  /*3370*/  ENDCOLLECTIVE ;  /* 0x000000000000791b */ /* 0x007fea0003800000 */
.L_x_19218:
[----:B------:R-:W-:Y:S02]  /*3380*/  IMAD.MOV.U32 R7, RZ, RZ, 0x2 ;  /* 0x00000002ff077424 */ /* 0x000fe400078e00ff */
[----:B------:R-:W-:-:S05]  /*3390*/  IMAD.MOV.U32 R3, RZ, RZ, R5 ;  /* 0x000000ffff037224 */ /* 0x000fca00078e0005 */
[----:B------:R-:W-:-:S05]  /*33a0*/  FMNMX R3, R3, R0, !PT ;  /* 0x0000000003037209 */ /* 0x000fca0007800000 */
[----:B------:R-:W-:-:S07]  /*33b0*/  IMAD.MOV.U32 R0, RZ, RZ, R3 ;  /* 0x000000ffff007224 */ /* 0x000fce00078e0003 */
[----:B------:R-:W-:Y:S05]  /*33c0*/  WARPSYNC.COLLECTIVE R4, `(.L_x_19219) ;  /* 0x0000000004087348 */ /* 0x000fea0003c00000 */
[----:B------:R0:W1:Y:S02]  /*33d0*/  SHFL.DOWN P0, R5, R0, R7, R9 ;  /* 0x0800000700057389 */ /* 0x0000640000000009 */
[----:B01----:R-:W-:Y:S05]  /*33e0*/  ENDCOLLECTIVE ;  /* 0x000000000000791b */ /* 0x003fea0003800000 */
.L_x_19219:
[----:B------:R-:W-:Y:S01]  /*33f0*/  IMAD.MOV.U32 R7, RZ, RZ, 0x1 ;  /* 0x00000001ff077424 */ /* 0x000fe200078e00ff */
[----:B------:R-:W-:-:S04]  /*3400*/  MOV R2, R5 ;  /* 0x0000000500027202 */ /* 0x000fc80000000f00 */
[----:B------:R-:W-:-:S05]  /*3410*/  FMNMX R2, R3, R2, !PT ;  /* 0x0000000203027209 */ /* 0x000fca0007800000 */
[----:B------:R-:W-:-:S07]  /*3420*/  IMAD.MOV.U32 R0, RZ, RZ, R2 ;  /* 0x000000ffff007224 */ /* 0x000fce00078e0002 */
[----:B------:R-:W-:Y:S05]  /*3430*/  WARPSYNC.COLLECTIVE R4, `(.L_x_19220) ;  /* 0x0000000004087348 */ /* 0x000fea0003c00000 */
[----:B------:R0:W1:Y:S02]  /*3440*/  SHFL.DOWN P0, R5, R0, R7, R9 ;  /* 0x0800000700057389 */ /* 0x0000640000000009 */
[----:B01----:R-:W-:Y:S05]  /*3450*/  ENDCOLLECTIVE ;  /* 0x000000000000791b */ /* 0x003fea0003800000 */
.L_x_19220:
[----:B------:R-:W-:Y:S05]  /*3460*/  BRA `(.L_x_19221) ;  /* 0xfffffffc00407947 */ /* 0x000fea000383ffff */
        .weak           $__internal_518_$__cuda_sm20_div_u64
        .type           $__internal_518_$__cuda_sm20_div_u64,@function
        .size           $__internal_518_$__cuda_sm20_div_u64,($__internal_519_$__cuda_sm20_rcp_rn_f32_slowpath - $__internal_518_$__cuda_sm20_div_u64)
$__internal_518_$__cuda_sm20_div_u64:
        /* <DEDUP_REMOVED lines=71> */
[----:B------:R-:W-:Y:S11]  /*38e0*/  RET.REL.NODEC R2 `(_ZN18transformer_engine6detail38cast_transpose_fused_kernel_notalignedILb0ELb1ELb0EfNS_16CTDBiasDActParamI13__nv_bfloat16S3_ffEELi2ELi1ENS_5EmptyEXadL_ZNS_6dqgeluIffEET_T0_RKS5_EEEEvT3_mmm) ;  /* 0xffffffc402c47950 */ /* 0x000ff60003c3ffff */
        .weak           $__internal_519_$__cuda_sm20_rcp_rn_f32_slowpath
        .type           $__internal_519_$__cuda_sm20_rcp_rn_f32_slowpath,@function
        .size           $__internal_519_$__cuda_sm20_rcp_rn_f32_slowpath,(.L_x_29820 - $__internal_519_$__cuda_sm20_rcp_rn_f32_slowpath)
$__internal_519_$__cuda_sm20_rcp_rn_f32_slowpath:
        /* <DEDUP_REMOVED lines=15> */
.L_x_19223:
        /* <DEDUP_REMOVED lines=33> */
.L_x_19225:
[----:B------:R0:W1:Y:S02]  /*3bf0*/  MUFU.RCP R27, R0 ;  /* 0x00000000001b7308 */ /* 0x0000640000001000 */
.L_x_19224:
[----:B------:R-:W-:Y:S05]  /*3c00*/  BSYNC B1 ;  /* 0x0000000000017941 */ /* 0x000fea0003800000 */
.L_x_19222:
[----:B------:R-:W-:Y:S02]  /*3c10*/  IMAD.MOV.U32 R24, RZ, RZ, R20 ;  /* 0x000000ffff187224 */ /* 0x000fe400078e0014 */
[----:B------:R-:W-:-:S04]  /*3c20*/  IMAD.MOV.U32 R25, RZ, RZ, 0x0 ;  /* 0x00000000ff197424 */ /* 0x000fc800078e00ff */
[----:B01----:R-:W-:Y:S05]  /*3c30*/  RET.REL.NODEC R24 `(_ZN18transformer_engine6detail38cast_transpose_fused_kernel_notalignedILb0ELb1ELb0EfNS_16CTDBiasDActParamI13__nv_bfloat16S3_ffEELi2ELi1ENS_5EmptyEXadL_ZNS_6dqgeluIffEET_T0_RKS5_EEEEvT3_mmm) ;  /* 0xffffffc018f07950 */ /* 0x003fea0003c3ffff */
.L_x_19226:
        /* <DEDUP_REMOVED lines=12> */
.L_x_29820:


//--------------------- .text._ZN18transformer_engine6detail38cast_transpose_fused_kernel_notalignedILb0ELb1ELb0EfNS_16CTDBiasDActParamI6__halfS3_13__nv_fp8_e4m3fEELi2ELi4ENS_5EmptyEXadL_ZNS_6dqgeluIffEET_T0_RKS6_EEEEvT3_mmm --------------------------
	.section	.text._ZN18transformer_engine6detail38cast_transpose_fused_kernel_notalignedILb0ELb1ELb0EfNS_16CTDBiasDActParamI6__halfS3_13__nv_fp8_e4m3fEELi2ELi4ENS_5EmptyEXadL_ZNS_6dqgeluIffEET_T0_RKS6_EEEEvT3_mmm,"ax",@progbits
	.align	128
        .global         _ZN18transformer_engine6detail38cast_transpose_fused_kernel_notalignedILb0ELb1ELb0EfNS_16CTDBiasDActParamI6__halfS3_13__nv_fp8_e4m3fEELi2ELi4ENS_5EmptyEXadL_ZNS_6dqgeluIffEET_T0_RKS6_EEEEvT3_mmm
        .type           _ZN18transformer_engine6detail38cast_transpose_fused_kernel_notalignedILb0ELb1ELb0EfNS_16CTDBiasDActParamI6__halfS3_13__nv_fp8_e4m3fEELi2ELi4ENS_5EmptyEXadL_ZNS_6dqgeluIffEET_T0_RKS6_EEEEvT3_mmm,@function
        .size           _ZN18transformer_engine6detail38cast_transpose_fused_kernel_notalignedILb0ELb1ELb0EfNS_16CTDBiasDActParamI6__halfS3_13__nv_fp8_e4m3fEELi2ELi4ENS_5EmptyEXadL_ZNS_6dqgeluIffEET_T0_RKS6_EEEEvT3_mmm,(.L_x_29822 - _ZN18transformer_engine6detail38cast_transpose_fused_kernel_notalignedILb0ELb1ELb0EfNS_16CTDBiasDActParamI6__halfS3_13__nv_fp8_e4m3fEELi2ELi4ENS_5EmptyEXadL_ZNS_6dqgeluIffEET_T0_RKS6_EEEEvT3_mmm)
        .other          _ZN18transformer_engine6detail38cast_transpose_fused_kernel_notalignedILb0ELb1ELb0EfNS_16CTDBiasDActParamI6__halfS3_13__nv_fp8_e4m3fEELi2ELi4ENS_5EmptyEXadL_ZNS_6dqgeluIffEET_T0_RKS6_EEEEvT3_mmm,@"STO_CUDA_ENTRY STV_DEFAULT"
_ZN18transformer_engine6detail38cast_transpose_fused_kernel_notalignedILb0ELb1ELb0EfNS_16CTDBiasDActParamI6__halfS3_13__nv_fp8_e4m3fEELi2ELi4ENS_5EmptyEXadL_ZNS_6dqgeluIffEET_T0_RKS6_EEEEvT3_mmm:
.text._ZN18transformer_engine6detail38cast_transpose_fused_kernel_notalignedILb0ELb1ELb0EfNS_16CTDBiasDActParamI6__halfS3_13__nv_fp8_e4m3fEELi2ELi4ENS_5EmptyEXadL_ZNS_6dqgeluIffEET_T0_RKS6_EEEEvT3_mmm:
        /* <DEDUP_REMOVED lines=43> */
.L_x_19227:
[----:B------:R-:W-:-:S07]  /*02b0*/  MOV R5, 0x2d0 ;  /* 0x000002d000057802 */ /* 0x000fce0000000f00 */
[----:B------:R-:W-:Y:S05]  /*02c0*/  CALL.REL.NOINC `($__internal_520_$__cuda_sm20_div_u64) ;  /* 0x0000007800ac7944 */ /* 0x000fea0003c00000 */
        /* <DEDUP_REMOVED lines=11> */
.L_x_19228:
[----:B------:R-:W0:Y:S01]  /*0380*/  LDCU.64 UR12, c[0x0][0x3d0] ;  /* 0x00007a00ff0c77ac */ /* 0x000e220008000a00 */
[C---:B------:R-:W-:Y:S01]  /*0390*/  IMAD.SHL.U32 R27, R0.reuse, 0x4, RZ ;  /* 0x00000004001b7824 */ /* 0x040fe200078e00ff */
[----:B------:R-:W-:Y:S01]  /*03a0*/  SHF.L.U32 R11, R0, 0x4, RZ ;  /* 0x00000004000b7819 */ /* 0x000fe200000006ff */
[----:B------:R-:W1:Y:S02]  /*03b0*/  LDCU.64 UR16, c[0x0][0x3c8] ;  /* 0x00007900ff1077ac */ /* 0x000e640008000a00 */
[C---:B------:R-:W-:Y:S01]  /*03c0*/  VIADD R0, R27.reuse, 0x1 ;  /* 0x000000011b007836 */ /* 0x040fe20000000000 */
[----:B------:R-:W-:Y:S01]  /*03d0*/  IADD3 R26, PT, PT, -R27, R28, RZ ;  /* 0x0000001c1b1a7210 */ /* 0x000fe20007ffe1ff */
[----:B------:R-:W-:Y:S02]  /*03e0*/  USHF.L.U64.HI UR14, UR4, 0x5, UR5 ;  /* 0x00000005040e7899 */ /* 0x000fe40008010205 */
[----:B------:R-:W-:Y:S01]  /*03f0*/  USHF.L.U64.HI UR15, UR22, 0x5, UR6 ;  /* 0x00000005160f7899 */ /* 0x000fe20008010206 */
[C---:B------:R-:W-:Y:S01]  /*0400*/  LOP3.LUT R31, R26.reuse, 0x1f, RZ, 0xc0, !PT ;  /* 0x0000001f1a1f7812 */ /* 0x040fe200078ec0ff */
[----:B------:R-:W2:Y:S01]  /*0410*/  LDCU.128 UR8, c[0x0][0x380] ;  /* 0x00007000ff0877ac */ /* 0x000ea20008000c00 */
[----:B------:R-:W-:Y:S01]  /*0420*/  VIADD R22, R26, 0xffffffff ;  /* 0xffffffff1a167836 */ /* 0x000fe20000000000 */
[----:B------:R-:W-:-:S02]  /*0430*/  USHF.L.U32 UR20, UR22, 0x6, URZ ;  /* 0x0000000616147899 */ /* 0x000fc400080006ff */
[----:B0-----:R-:W-:Y:S02]  /*0440*/  USHF.R.U64 UR28, UR12, 0x2, UR13 ;  /* 0x000000020c1c7899 */ /* 0x001fe4000800120d */
[----:B------:R-:W-:Y:S01]  /*0450*/  LOP3.LUT R22, R22, 0x1f, RZ, 0xc0, !PT ;  /* 0x0000001f16167812 */ /* 0x000fe200078ec0ff */
        /* <DEDUP_REMOVED lines=10> */
[----:B------:R-:W-:Y:S01]  /*0500*/  MOV R7, UR26 ;  /* 0x0000001a00077c02 */ /* 0x000fe20008000f00 */
[----:B------:R-:W-:Y:S01]  /*0510*/  USEL UR7, UR7, 0x20, UP0 ;  /* 0x0000002007077887 */ /* 0x000fe20008000000 */
[----:B------:R-:W-:Y:S01]  /*0520*/  IMAD R13, R11, UR29, RZ ;  /* 0x0000001d0b0d7c24 */ /* 0x000fe2000f8e02ff */
[----:B------:R-:W-:Y:S01]  /*0530*/  UIADD3.X UR15, UPT, UPT, ~UR15, UR29, URZ, UP1, !UPT ;  /* 0x0000001d0f0f7290 */ /* 0x000fe20008ffe5ff */
[----:B------:R-:W-:Y:S01]  /*0540*/  IADD3 R30, P2, PT, R31, R2, RZ ;  /* 0x000000021f1e7210 */ /* 0x000fe20007f5e0ff */
[----:B------:R-:W-:Y:S01]  /*0550*/  UISETP.LT.U32.AND UP0, UPT, UR14, 0x20, UPT ;  /* 0x000000200e00788c */ /* 0x000fe2000bf01070 */
[----:B------:R-:W-:Y:S01]  /*0560*/  IMAD.U32 R9, RZ, RZ, UR26 ;  /* 0x0000001aff097e24 */ /* 0x000fe2000f8e00ff */
[----:B------:R-:W-:Y:S01]  /*0570*/  UIMAD UR23, UR5, UR16, URZ ;  /* 0x00000010051772a4 */ /* 0x000fe2000f8e02ff */
[----:B------:R-:W-:Y:S01]  /*0580*/  ISETP.GE.U32.AND P1, PT, R27, UR7, PT ;  /* 0x000000071b007c0c */ /* 0x000fe2000bf26070 */
[----:B------:R-:W-:Y:S01]  /*0590*/  UISETP.LT.U32.AND.EX UP0, UPT, UR15, URZ, UPT, UP0 ;  /* 0x000000ff0f00728c */ /* 0x000fe2000bf01100 */
[----:B------:R-:W-:Y:S01]  /*05a0*/  ISETP.GE.U32.AND P0, PT, R0, UR7, PT ;  /* 0x0000000700007c0c */ /* 0x000fe2000bf06070 */
[----:B------:R-:W-:Y:S01]  /*05b0*/  UIMAD.WIDE.U32 UR18, UR4, UR16, URZ ;  /* 0x00000010041272a5 */ /* 0x000fe2000f8e00ff */
[----:B------:R-:W-:Y:S01]  /*05c0*/  IADD3 R3, PT, PT, R3, R13, RZ ;  /* 0x0000000d03037210 */ /* 0x000fe20007ffe0ff */
[----:B------:R-:W-:Y:S01]  /*05d0*/  USEL UR14, UR14, 0x20, UP0 ;  /* 0x000000200e0e7887 */ /* 0x000fe20008000000 */
[----:B------:R-:W-:Y:S01]  /*05e0*/  MOV R0, UR29 ;  /* 0x0000001d00007c02 */ /* 0x000fe20008000f00 */
[----:B------:R-:W-:Y:S01]  /*05f0*/  UIMAD UR23, UR4, UR17, UR23 ;  /* 0x00000011041772a4 */ /* 0x000fe2000f8e0217 */
[----:B------:R-:W-:Y:S01]  /*0600*/  MOV R15, UR26 ;  /* 0x0000001a000f7c02 */ /* 0x000fe20008000f00 */
[----:B------:R-:W-:-:S02]  /*0610*/  ULEA UR20, UP1, UR18, UR20, 0x7 ;  /* 0x0000001412147291 */ /* 0x000fc4000f8238ff */
        /* <DEDUP_REMOVED lines=8> */
[----:B--2---:R-:W-:Y:S02]  /*06a0*/  UIADD3 UR19, UP0, UPT, UR15, UR8, URZ ;  /* 0x000000080f137290 */ /* 0x004fe4000ff1e0ff */
[----:B------:R-:W-:-:S02]  /*06b0*/  USHF.L.U64.HI UR8, UR20, 0x1, UR18 ;  /* 0x0000000114087899 */ /* 0x000fc40008010212 */
        /* <DEDUP_REMOVED lines=13> */
[----:B------:R-:W-:-:S02]  /*0790*/  @P1 SHF.L.U32 R12, R30, 0x2, RZ ;  /* 0x000000021e0c1819 */ /* 0x000fc400000006ff */
[----:B------:R-:W-:Y:S01]  /*07a0*/  @P1 VIADD R9, R5, UR8 ;  /* 0x0000000805091c36 */ /* 0x000fe20008000000 */
[----:B------:R-:W-:Y:S01]  /*07b0*/  @UP1 UIMAD UR8, UR29, 0x5, URZ ;  /* 0x000000051d0818a4 */ /* 0x000fe2000f8e02ff */
[----:B------:R-:W-:Y:S01]  /*07c0*/  @P0 IMAD.WIDE.U32 R10, R11, UR26, R22 ;  /* 0x0000001a0b0a0c25 */ /* 0x000fe2000f8e0016 */
[----:B------:R-:W-:Y:S02]  /*07d0*/  @P1 SHF.L.U64.HI R14, R30, 0x2, R31 ;  /* 0x000000021e0e1819 */ /* 0x000fe4000001021f */
[----:B------:R-:W-:Y:S01]  /*07e0*/  @P1 IADD3 R8, P2, PT, R12, UR19, RZ ;  /* 0x000000130c081c10 */ /* 0x000fe2000ff5e0ff */
[C---:B------:R-:W-:Y:S01]  /*07f0*/  @P1 IMAD.SHL.U32 R5, R4.reuse, 0x4, RZ ;  /* 0x0000000404051824 */ /* 0x040fe200078e00ff */
[----:B------:R-:W-:Y:S01]  /*0800*/  @P0 IADD3 R11, PT, PT, R13, R11, RZ ;  /* 0x0000000b0d0b0210 */ /* 0x000fe20007ffe0ff */
[----:B------:R-:W-:Y:S01]  /*0810*/  @P0 VIADD R13, R3, UR8 ;  /* 0x00000008030d0c36 */ /* 0x000fe20008000000 */
[----:B------:R-:W-:Y:S02]  /*0820*/  @P0 SHF.R.U32.HI R3, RZ, 0x1, R28 ;  /* 0x00000001ff030819 */ /* 0x000fe4000001161c */
[----:B------:R-:W-:Y:S01]  /*0830*/  @P1 SHF.L.U64.HI R4, R4, 0x2, R9 ;  /* 0x0000000204041819 */ /* 0x000fe20000010209 */
[----:B------:R-:W1:Y:S01]  /*0840*/  LDCU.64 UR8, c[0x0][0x3a0] ;  /* 0x00007400ff0877ac */ /* 0x000e620008000a00 */
[----:B------:R-:W-:-:S02]  /*0850*/  @P0 SHF.L.U64.HI R0, R2, 0x2, R13 ;  /* 0x0000000202000819 */ /* 0x000fc4000001020d */
[----:B------:R-:W-:Y:S02]  /*0860*/  @P0 LOP3.LUT R13, R3, 0x1f0, RZ, 0xc0, !PT ;  /* 0x000001f0030d0812 */ /* 0x000fe400078ec0ff */
[----:B------:R-:W-:Y:S01]  /*0870*/  @P0 SHF.L.U32 R20, R2, 0x2, RZ ;  /* 0x0000000202140819 */ /* 0x000fe200000006ff */
[----:B------:R-:W-:Y:S01]  /*0880*/  @P0 IMAD.MOV.U32 R2, RZ, RZ, R22 ;  /* 0x000000ffff020224 */ /* 0x000fe200078e0016 */
[----:B------:R-:W-:Y:S02]  /*0890*/  @P0 MOV R3, RZ ;  /* 0x000000ff00030202 */ /* 0x000fe40000000f00 */
[----:B------:R-:W-:Y:S02]  /*08a0*/  @P1 IADD3.X R9, PT, PT, R14, UR15, RZ, P2, !PT ;  /* 0x0000000f0e091c10 */ /* 0x000fe400097fe4ff */
[----:B------:R-:W-:Y:S01]  /*08b0*/  @P1 IADD3 R12, P2, PT, R12, UR21, RZ ;  /* 0x000000150c0c1c10 */ /* 0x000fe2000ff5e0ff */
[----:B------:R-:W-:Y:S01]  /*08c0*/  @P0 IMAD.WIDE.U32 R2, R13, UR26, R2 ;  /* 0x0000001a0d020c25 */ /* 0x000fe2000f8e0002 */
[----:B------:R-:W-:-:S02]  /*08d0*/  @P1 IADD3 R24, P3, PT, R30, UR26, RZ ;  /* 0x0000001a1e181c10 */ /* 0x000fc4000ff7e0ff */
[----:B------:R-:W-:Y:S01]  /*08e0*/  @P0 SHF.L.U64.HI R7, R6, 0x2, R7 ;  /* 0x0000000206070819 */ /* 0x000fe20000010207 */
[----:B------:R-:W-:Y:S01]  /*08f0*/  @P0 IMAD R17, R13, UR29, RZ ;  /* 0x0000001d0d110c24 */ /* 0x000fe2000f8e02ff */
[----:B------:R-:W-:Y:S01]  /*0900*/  @P1 IADD3.X R13, PT, PT, R14, UR23, RZ, P2, !PT ;  /* 0x000000170e0d1c10 */ /* 0x000fe200097fe4ff */
[----:B------:R-:W-:Y:S01]  /*0910*/  IMAD.U32 R19, RZ, RZ, UR26 ;  /* 0x0000001aff137e24 */ /* 0x000fe2000f8e00ff */
[----:B------:R-:W-:Y:S01]  /*0920*/  @P1 IADD3 R36, P4, PT, R5, UR21, RZ ;  /* 0x0000001505241c10 */ /* 0x000fe2000ff9e0ff */
[----:B------:R-:W-:Y:S01]  /*0930*/  @UP0 ULOP3.LUT UR16, UR16, 0xfffffffe, URZ, 0xc0, !UPT ;  /* 0xfffffffe10100892 */ /* 0x000fe2000f8ec0ff */
[----:B0-----:R-:W2:Y:S01]  /*0940*/  @P1 LDG.E R9, desc[UR24][R8.64] ;  /* 0x0000001808091981 */ /* 0x001ea2000c1e1900 */
[----:B------:R-:W-:Y:S01]  /*0950*/  @P1 IADD3.X R15, PT, PT, R31, UR29, RZ, P3, !PT ;  /* 0x0000001d1f0f1c10 */ /* 0x000fe20009ffe4ff */
[----:B------:R-:W-:Y:S02]  /*0960*/  @P0 IMAD.IADD R3, R3, 0x1, R17 ;  /* 0x0000000103030824 */ /* 0x000fe400078e0211 */
[----:B------:R0:W3:Y:S01]  /*0970*/  @P1 LDG.E R18, desc[UR24][R12.64] ;  /* 0x000000180c121981 */ /* 0x0000e2000c1e1900 */
[----:B------:R-:W-:-:S02]  /*0980*/  @P1 SHF.L.U64.HI R16, R24, 0x2, R15 ;  /* 0x0000000218101819 */ /* 0x000fc4000001020f */
[----:B------:R-:W-:-:S04]  /*0990*/  @P1 SHF.L.U32 R24, R24, 0x2, RZ ;  /* 0x0000000218181819 */ /* 0x000fc800000006ff */
[----:B------:R-:W-:Y:S02]  /*09a0*/  @P1 IADD3 R14, P2, PT, R24, UR19, RZ ;  /* 0x00000013180e1c10 */ /* 0x000fe4000ff5e0ff */
[----:B------:R-:W-:Y:S02]  /*09b0*/  @P0 SHF.L.U32 R6, R6, 0x2, RZ ;  /* 0x0000000206060819 */ /* 0x000fe400000006ff */
[----:B------:R-:W-:Y:S02]  /*09c0*/  @P1 IADD3.X R15, PT, PT, R16, UR15, RZ, P2, !PT ;  /* 0x0000000f100f1c10 */ /* 0x000fe400097fe4ff */
[----:B------:R-:W-:Y:S02]  /*09d0*/  @P1 IADD3 R24, P2, PT, R24, UR21, RZ ;  /* 0x0000001518181c10 */ /* 0x000fe4000ff5e0ff */
[----:B0-----:R-:W-:Y:S02]  /*09e0*/  @P0 IADD3 R12, P3, PT, R6, UR19, RZ ;  /* 0x00000013060c0c10 */ /* 0x001fe4000ff7e0ff */
[----:B------:R-:W-:-:S02]  /*09f0*/  @P1 IADD3.X R25, PT, PT, R16, UR23, RZ, P2, !PT ;  /* 0x0000001710191c10 */ /* 0x000fc400097fe4ff */
[----:B------:R-:W-:Y:S02]  /*0a00*/  @P0 IADD3 R6, P2, PT, R6, UR21, RZ ;  /* 0x0000001506060c10 */ /* 0x000fe4000ff5e0ff */
[C---:B------:R-:W-:Y:S02]  /*0a10*/  @P0 IADD3.X R13, PT, PT, R7.reuse, UR15, RZ, P3, !PT ;  /* 0x0000000f070d0c10 */ /* 0x040fe40009ffe4ff */
[----:B------:R-:W-:Y:S01]  /*0a20*/  @P0 IADD3.X R7, PT, PT, R7, UR23, RZ, P2, !PT ;  /* 0x0000001707070c10 */ /* 0x000fe200097fe4ff */
[----:B------:R-:W-:Y:S01]  /*0a30*/  @P0 IMAD.WIDE.U32 R10, R19, 0x6, R10 ;  /* 0x00000006130a0825 */ /* 0x000fe200078e000a */
[----:B------:R-:W-:Y:S02]  /*0a40*/  @P1 IADD3 R32, P3, PT, R5, UR19, RZ ;  /* 0x0000001305201c10 */ /* 0x000fe4000ff7e0ff */
[----:B------:R-:W-:Y:S02]  /*0a50*/  @!P1 CS2R R16, SRZ ;  /* 0x0000000000109805 */ /* 0x000fe4000001ff00 */
[----:B------:R-:W-:Y:S01]  /*0a60*/  @P1 IADD3.X R37, PT, PT, R4, UR23, RZ, P4, !PT ;  /* 0x0000001704251c10 */ /* 0x000fe2000a7fe4ff */
[----:B------:R-:W-:Y:S01]  /*0a70*/  @UP0 ULOP3.LUT UR17, UR17, 0x3fffffff, URZ, 0xc0, !UPT ;  /* 0x3fffffff11110892 */ /* 0x000fe2000f8ec0ff */
[----:B------:R-:W5:Y:S01]  /*0a80*/  @P0 LDG.E R7, desc[UR24][R6.64] ;  /* 0x0000001806070981 */ /* 0x000f62000c1e1900 */
[----:B-1----:R-:W-:-:S02]  /*0a90*/  ISETP.NE.U32.AND P2, PT, RZ, UR8, PT ;  /* 0x00000008ff007c0c */ /* 0x002fc4000bf45070 */
[----:B------:R-:W-:Y:S01]  /*0aa0*/  @P1 IADD3.X R33, PT, PT, R4, UR15, RZ, P3, !PT ;  /* 0x0000000f04211c10 */ /* 0x000fe20009ffe4ff */
[----:B------:R0:W5:Y:S01]  /*0ab0*/  @P0 LDG.E R12, desc[UR24][R12.64] ;  /* 0x000000180c0c0981 */ /* 0x000162000c1e1900 */
[----:B------:R-:W-:Y:S01]  /*0ac0*/  ISETP.NE.AND.EX P2, PT, RZ, UR9, PT, P2 ;  /* 0x00000009ff007c0c */ /* 0x000fe2000bf45320 */
[----:B------:R-:W-:Y:S01]  /*0ad0*/  @UP1 UIMAD UR8, UR29, 0x6, URZ ;  /* 0x000000061d0818a4 */ /* 0x000fe2000f8e02ff */
[----:B------:R-:W-:Y:S01]  /*0ae0*/  @!P1 MOV R4, RZ ;  /* 0x000000ff00049202 */ /* 0x000fe20000000f00 */
[----:B------:R1:W5:Y:S01]  /*0af0*/  @P1 LDG.E R17, desc[UR24][R24.64] ;  /* 0x0000001818111981 */ /* 0x000362000c1e1900 */
[----:B------:R-:W-:Y:S02]  /*0b00*/  IMAD.U32 R21, RZ, RZ, UR26 ;  /* 0x0000001aff157e24 */ /* 0x000fe4000f8e00ff */
[----:B------:R-:W-:Y:S01]  /*0b10*/  @!P0 IMAD.MOV.U32 R5, RZ, RZ, RZ ;  /* 0x000000ffff058224 */ /* 0x000fe200078e00ff */
[----:B------:R-:W5:Y:S01]  /*0b20*/  @P1 LDG.E R16, desc[UR24][R32.64] ;  /* 0x0000001820101981 */ /* 0x000f62000c1e1900 */
[----:B0-----:R-:W-:-:S03]  /*0b30*/  @P1 IADD3 R13, P3, PT, R30, UR16, RZ ;  /* 0x000000101e0d1c10 */ /* 0x001fc6000ff7e0ff */
[----:B------:R0:W5:Y:S02]  /*0b40*/  @P1 LDG.E R4, desc[UR24][R36.64] ;  /* 0x0000001824041981 */ /* 0x000164000c1e1900 */
[----:B------:R-:W4:Y:S01]  /*0b50*/  @P2 LDC.64 R34, c[0x0][0x3a0] ;  /* 0x0000e800ff222b82 */ /* 0x000f220000000a00 */
[----:B-1----:R-:W-:Y:S02]  /*0b60*/  @P0 SHF.L.U32 R24, R10, 0x2, RZ ;  /* 0x000000020a180819 */ /* 0x002fe400000006ff */
[----:B------:R-:W-:Y:S01]  /*0b70*/  @P1 IADD3.X R8, PT, PT, R31, UR17, RZ, P3, !PT ;  /* 0x000000111f081c10 */ /* 0x000fe20009ffe4ff */
[----:B------:R-:W-:Y:S01]  /*0b80*/  @P0 IMAD.WIDE.U32 R2, R21, 0x7, R2 ;  /* 0x0000000715020825 */ /* 0x000fe200078e0002 */
[C---:B0-----:R-:W-:Y:S02]  /*0b90*/  @P1 SHF.L.U32 R36, R13.reuse, 0x2, RZ ;  /* 0x000000020d241819 */ /* 0x041fe400000006ff */
[----:B------:R-:W-:Y:S01]  /*0ba0*/  @P1 SHF.L.U64.HI R8, R13, 0x2, R8 ;  /* 0x000000020d081819 */ /* 0x000fe20000010208 */
[----:B----4-:R-:W4:Y:S01]  /*0bb0*/  @P2 LDG.E R34, desc[UR24][R34.64] ;  /* 0x0000001822222981 */ /* 0x010f22000c1e1900 */
[----:B------:R-:W-:-:S06]  /*0bc0*/  @!P1 CS2R R18, SRZ ;  /* 0x0000000000129805 */ /* 0x000fcc000001ff00 */
[----:B------:R0:W5:Y:S02]  /*0bd0*/  @P1 LDG.E R19, desc[UR24][R14.64] ;  /* 0x000000180e131981 */ /* 0x000164000c1e1900 */
[----:B0-----:R-:W-:-:S05]  /*0be0*/  @P0 VIADD R15, R11, UR8 ;  /* 0x000000080b0f0c36 */ /* 0x001fca0008000000 */
[----:B------:R-:W-:Y:S02]  /*0bf0*/  @P0 SHF.L.U64.HI R15, R10, 0x2, R15 ;  /* 0x000000020a0f0819 */ /* 0x000fe4000001020f */
[C---:B------:R-:W-:Y:S02]  /*0c00*/  @P0 IADD3 R10, P4, PT, R20.reuse, UR19, RZ ;  /* 0x00000013140a0c10 */ /* 0x040fe4000ff9e0ff */
[----:B------:R-:W-:Y:S01]  /*0c10*/  @P0 IADD3 R20, P3, PT, R20, UR21, RZ ;  /* 0x0000001514140c10 */ /* 0x000fe2000ff7e0ff */
[----:B------:R-:W-:-:S03]  /*0c20*/  @UP1 UIMAD UR8, UR29, 0x7, URZ ;  /* 0x000000071d0818a4 */ /* 0x000fc6000f8e02ff */
[----:B------:R-:W-:Y:S02]  /*0c30*/  @P0 IADD3.X R21, PT, PT, R0, UR23, RZ, P3, !PT ;  /* 0x0000001700150c10 */ /* 0x000fe40009ffe4ff */
[----:B------:R-:W-:Y:S01]  /*0c40*/  @P1 IADD3 R38, P3, PT, R36, UR19, RZ ;  /* 0x0000001324261c10 */ /* 0x000fe2000ff7e0ff */
[----:B------:R-:W-:Y:S01]  /*0c50*/  @P0 VIADD R25, R3, UR8 ;  /* 0x0000000803190c36 */ /* 0x000fe20008000000 */
[----:B------:R-:W-:Y:S01]  /*0c60*/  @P0 IADD3.X R11, PT, PT, R0, UR15, RZ, P4, !PT ;  /* 0x0000000f000b0c10 */ /* 0x000fe2000a7fe4ff */
[----:B------:R0:W5:Y:S01]  /*0c70*/  @P0 LDG.E R5, desc[UR24][R20.64] ;  /* 0x0000001814050981 */ /* 0x000162000c1e1900 */
[----:B------:R-:W-:Y:S02]  /*0c80*/  @P1 IADD3.X R39, PT, PT, R8, UR15, RZ, P3, !PT ;  /* 0x0000000f08271c10 */ /* 0x000fe40009ffe4ff */
[----:B------:R-:W-:Y:S02]  /*0c90*/  @P0 IADD3 R32, P3, PT, R24, UR19, RZ ;  /* 0x0000001318200c10 */ /* 0x000fe4000ff7e0ff */
[----:B------:R-:W-:-:S02]  /*0ca0*/  @!P0 CS2R R6, SRZ ;  /* 0x0000000000068805 */ /* 0x000fc4000001ff00 */
[----:B------:R-:W-:Y:S01]  /*0cb0*/  @P1 IADD3 R36, P4, PT, R36, UR21, RZ ;  /* 0x0000001524241c10 */ /* 0x000fe2000ff9e0ff */
[----:B------:R-:W-:Y:S01]  /*0cc0*/  IMAD.MOV.U32 R29, RZ, RZ, 0x3bbb989d ;  /* 0x3bbb989dff1d7424 */ /* 0x000fe200078e00ff */
[----:B------:R-:W-:Y:S01]  /*0cd0*/  @P0 SHF.L.U32 R3, R2, 0x2, RZ ;  /* 0x0000000202030819 */ /* 0x000fe200000006ff */
[----:B------:R-:W1:Y:S01]  /*0ce0*/  LDCU.128 UR8, c[0x0][0x390] ;  /* 0x00007200ff0877ac */ /* 0x000e620008000c00 */
[----:B------:R-:W-:Y:S01]  /*0cf0*/  @P0 IADD3.X R33, PT, PT, R15, UR15, RZ, P3, !PT ;  /* 0x0000000f0f210c10 */ /* 0x000fe20009ffe4ff */
[----:B------:R-:W5:Y:S01]  /*0d00*/  @P0 LDG.E R6, desc[UR24][R10.64] ;  /* 0x000000180a060981 */ /* 0x000f62000c1e1900 */
[----:B------:R-:W-:Y:S02]  /*0d10*/  @P0 IADD3 R24, P3, PT, R24, UR21, RZ ;  /* 0x0000001518180c10 */ /* 0x000fe4000ff7e0ff */
[----:B------:R-:W-:Y:S02]  /*0d20*/  @P1 IADD3.X R37, PT, PT, R8, UR23, RZ, P4, !PT ;  /* 0x0000001708251c10 */ /* 0x000fe4000a7fe4ff */
[----:B------:R-:W-:-:S02]  /*0d30*/  @P0 SHF.L.U64.HI R0, R2, 0x2, R25 ;  /* 0x0000000202000819 */ /* 0x000fc40000010219 */
[----:B0-----:R-:W-:Y:S02]  /*0d40*/  @P0 IADD3 R20, P4, PT, R3, UR19, RZ ;  /* 0x0000001303140c10 */ /* 0x001fe4000ff9e0ff */
[----:B------:R-:W-:Y:S02]  /*0d50*/  @P0 IADD3.X R25, PT, PT, R15, UR23, RZ, P3, !PT ;  /* 0x000000170f190c10 */ /* 0x000fe40009ffe4ff */
[----:B------:R-:W-:Y:S02]  /*0d60*/  @!P0 MOV R15, RZ ;  /* 0x000000ff000f8202 */ /* 0x000fe40000000f00 */
[----:B------:R-:W-:-:S05]  /*0d70*/  @P0 IADD3.X R21, PT, PT, R0, UR15, RZ, P4, !PT ;  /* 0x0000000f00150c10 */ /* 0x000fca000a7fe4ff */
[----:B------:R-:W5:Y:S01]  /*0d80*/  @P0 LDG.E R15, desc[UR24][R20.64] ;  /* 0x00000018140f0981 */ /* 0x000f62000c1e1900 */
[----:B------:R-:W-:Y:S02]  /*0d90*/  @P0 IADD3 R2, P3, PT, R3, UR21, RZ ;  /* 0x0000001503020c10 */ /* 0x000fe4000ff7e0ff */
[----:B------:R-:W-:Y:S02]  /*0da0*/  @!P0 CS2R R10, SRZ ;  /* 0x00000000000a8805 */ /* 0x000fe4000001ff00 */
[----:B------:R-:W-:Y:S01]  /*0db0*/  @P0 IADD3.X R3, PT, PT, R0, UR23, RZ, P3, !PT ;  /* 0x0000001700030c10 */ /* 0x000fe20009ffe4ff */
[----:B---3--:R-:W-:-:S03]  /*0dc0*/  HADD2.F32 R0, -RZ, R18.H0_H0 ;  /* 0x20000012ff007230 */ /* 0x008fc60000004100 */
[----:B------:R0:W5:Y:S04]  /*0dd0*/  @P0 LDG.E R11, desc[UR24][R32.64] ;  /* 0x00000018200b0981 */ /* 0x000168000c1e1900 */
[----:B------:R3:W5:Y:S01]  /*0de0*/  @P0 LDG.E R10, desc[UR24][R2.64] ;  /* 0x00000018020a0981 */ /* 0x000762000c1e1900 */
[----:B0-----:R-:W-:Y:S02]  /*0df0*/  HFMA2 R33, -RZ, RZ, 3.7421875, 0 ;  /* 0x437c0000ff217431 */ /* 0x001fe400000001ff */
[----:B---3--:R-:W-:-:S04]  /*0e00*/  FMUL R2, R0, 1.7020000219345092773 ;  /* 0x3fd9db2300027820 */ /* 0x008fc80000400000 */
[----:B------:R-:W-:-:S04]  /*0e10*/  FFMA.SAT R0, R2, -R29, 0.5 ;  /* 0x3f00000002007423 */ /* 0x000fc8000000281d */
[----:B------:R-:W-:-:S04]  /*0e20*/  FFMA.RM R0, R0, R33, 12582913 ;  /* 0x4b40000100007423 */ /* 0x000fc80000004021 */
[----:B------:R-:W-:-:S04]  /*0e30*/  FADD R29, R0, -12583039 ;  /* 0xcb40007f001d7421 */ /* 0x000fc80000000000 */
[----:B------:R-:W-:-:S04]  /*0e40*/  FFMA R29, R2, -1.4426950216293334961, -R29 ;  /* 0xbfb8aa3b021d7823 */ /* 0x000fc8000000081d */
[----:B------:R-:W-:-:S06]  /*0e50*/  FFMA R29, R2, -1.925963033500011079e-08, R29 ;  /* 0xb2a57060021d7823 */ /* 0x000fcc000000001d */
[----:B------:R-:W0:Y:S01]  /*0e60*/  MUFU.EX2 R29, R29 ;  /* 0x0000001d001d7308 */ /* 0x000e220000000800 */
[----:B------:R-:W-:Y:S02]  /*0e70*/  @!P0 IMAD.MOV.U32 R8, RZ, RZ, RZ ;  /* 0x000000ffff088224 */ /* 0x000fe400078e00ff */
[----:B------:R-:W-:-:S04]  /*0e80*/  IMAD.SHL.U32 R0, R0, 0x800000, RZ ;  /* 0x0080000000007824 */ /* 0x000fc800078e00ff */
[----:B------:R0:W5:Y:S01]  /*0e90*/  @P0 LDG.E R8, desc[UR24][R24.64] ;  /* 0x0000001818080981 */ /* 0x000162000c1e1900 */
[----:B------:R-:W-:Y:S01]  /*0ea0*/  UIMAD UR6, UR6, UR12, URZ ;  /* 0x0000000c060672a4 */ /* 0x000fe2000f8e02ff */
[----:B------:R-:W-:Y:S01]  /*0eb0*/  @!P1 IMAD.MOV.U32 R13, RZ, RZ, RZ ;  /* 0x000000ffff0d9224 */ /* 0x000fe200078e00ff */
[----:B------:R-:W-:Y:S01]  /*0ec0*/  @!P1 MOV R14, RZ ;  /* 0x000000ff000e9202 */ /* 0x000fe20000000f00 */
[----:B------:R-:W-:Y:S01]  /*0ed0*/  UIMAD.WIDE.U32 UR16, UR22, UR12, URZ ;  /* 0x0000000c161072a5 */ /* 0x000fe2000f8e00ff */
[----:B0-----:R-:W-:Y:S01]  /*0ee0*/  FFMA R25, R0, R29, 1 ;  /* 0x3f80000000197423 */ /* 0x001fe2000000001d */
        /* <DEDUP_REMOVED lines=11> */
[----:B-1----:R-:W-:Y:S02]  /*0fa0*/  UIADD3 UR8, UP1, UPT, UR20, UR8, URZ ;  /* 0x0000000814087290 */ /* 0x002fe4000ff3e0ff */
        /* <DEDUP_REMOVED lines=9> */
[----:B0-----:R-:W-:Y:S09]  /*1040*/  @P1 BRA `(.L_x_19230) ;  /* 0x0000000000101947 */ /* 0x001ff20003800000 */
[----:B------:R-:W-:Y:S01]  /*1050*/  IMAD.MOV.U32 R0, RZ, RZ, R25 ;  /* 0x000000ffff007224 */ /* 0x000fe200078e0019 */
[----:B------:R-:W-:-:S07]  /*1060*/  MOV R29, 0x1080 ;  /* 0x00001080001d7802 */ /* 0x000fce0000000f00 */
[----:B-----5:R-:W-:Y:S05]  /*1070*/  CALL.REL.NOINC `($__internal_521_$__cuda_sm20_rcp_rn_f32_slowpath) ;  /* 0x0000007000607944 */ /* 0x020fea0003c00000 */
[----:B------:R-:W-:Y:S05]  /*1080*/  BRA `(.L_x_19231) ;  /* 0x0000000000107947 */ /* 0x000fea0003800000 */
.L_x_19230:
[----:B------:R-:W0:Y:S02]  /*1090*/  MUFU.RCP R0, R25 ;  /* 0x0000001900007308 */ /* 0x000e240000001000 */
[----:B0-----:R-:W-:-:S04]  /*10a0*/  FFMA R20, R25, R0, -1 ;  /* 0xbf80000019147423 */ /* 0x001fc80000000000 */
[----:B------:R-:W-:-:S04]  /*10b0*/  FADD.FTZ R21, -R20, -RZ ;  /* 0x800000ff14157221 */ /* 0x000fc80000010100 */
[----:B------:R-:W-:-:S07]  /*10c0*/  FFMA R0, R0, R21, R0 ;  /* 0x0000001500007223 */ /* 0x000fce0000000000 */
.L_x_19231:
[----:B------:R-:W-:Y:S05]  /*10d0*/  BSYNC.RECONVERGENT B1 ;  /* 0x0000000000017941 */ /* 0x000fea0003800200 */
.L_x_19229:
[----:B------:R-:W-:Y:S02]  /*10e0*/  HFMA2 R21, -RZ, RZ, 0.96630859375, -0.0022525787353515625 ;  /* 0x3bbb989dff157431 */ /* 0x000fe400000001ff */
[----:B------:R-:W-:Y:S01]  /*10f0*/  HADD2.F32 R18, -RZ, R18.H1_H1 ;  /* 0x30000012ff127230 */ /* 0x000fe20000004100 */
        /* <DEDUP_REMOVED lines=22> */
[----:B-----5:R-:W-:Y:S05]  /*1260*/  CALL.REL.NOINC `($__internal_521_$__cuda_sm20_rcp_rn_f32_slowpath) ;  /* 0x0000006c00e47944 */ /* 0x020fea0003c00000 */
[----:B------:R-:W-:Y:S05]  /*1270*/  BRA `(.L_x_19234) ;  /* 0x0000000000107947 */ /* 0x000fea0003800000 */
.L_x_19233:
[----:B------:R-:W0:Y:S02]  /*1280*/  MUFU.RCP R0, R25 ;  /* 0x0000001900007308 */ /* 0x000e240000001000 */
[----:B0-----:R-:W-:-:S04]  /*1290*/  FFMA R9, R25, R0, -1 ;  /* 0xbf80000019097423 */ /* 0x001fc80000000000 */
[----:B------:R-:W-:-:S04]  /*12a0*/  FADD.FTZ R9, -R9, -RZ ;  /* 0x800000ff09097221 */ /* 0x000fc80000010100 */
[----:B------:R-:W-:-:S07]  /*12b0*/  FFMA R0, R0, R9, R0 ;  /* 0x0000000900007223 */ /* 0x000fce0000000000 */
.L_x_19234:
[----:B------:R-:W-:Y:S05]  /*12c0*/  BSYNC.RECONVERGENT B1 ;  /* 0x0000000000017941 */ /* 0x000fea0003800200 */
.L_x_19232:
[----:B-----5:R-:W-:Y:S01]  /*12d0*/  HADD2.F32 R9, -RZ, R17.H0_H0 ;  /* 0x20000011ff097230 */ /* 0x020fe20000004100 */
[----:B------:R-:W-:Y:S01]  /*12e0*/  MOV R21, 0x437c0000 ;  /* 0x437c000000157802 */ /* 0x000fe20000000f00 */
[----:B------:R-:W-:Y:S01]  /*12f0*/  IMAD.MOV.U32 R20, RZ, RZ, 0x3bbb989d ;  /* 0x3bbb989dff147424 */ /* 0x000fe200078e00ff */
[----:B------:R-:W-:Y:S02]  /*1300*/  BSSY.RECONVERGENT B1, `(.L_x_19235) ;  /* 0x000001b000017945 */ /* 0x000fe40003800200 */
[----:B------:R-:W-:-:S04]  /*1310*/  FMUL R9, R9, 1.7020000219345092773 ;  /* 0x3fd9db2309097820 */ /* 0x000fc80000400000 */
[----:B------:R-:W-:-:S04]  /*1320*/  FFMA.SAT R20, R9, -R20, 0.5 ;  /* 0x3f00000009147423 */ /* 0x000fc80000002814 */
[----:B------:R-:W-:Y:S01]  /*1330*/  FFMA.RM R20, R20, R21, 12582913 ;  /* 0x4b40000114147423 */ /* 0x000fe20000004015 */
[----:B------:R-:W-:-:S03]  /*1340*/  FADD R21, -R0, 1 ;  /* 0x3f80000000157421 */ /* 0x000fc60000000100 */
[C---:B------:R-:W-:Y:S01]  /*1350*/  FADD R24, R20.reuse, -12583039 ;  /* 0xcb40007f14187421 */ /* 0x040fe20000000000 */
[----:B------:R-:W-:Y:S02]  /*1360*/  IMAD.SHL.U32 R20, R20, 0x800000, RZ ;  /* 0x0080000014147824 */ /* 0x000fe400078e00ff */
[----:B------:R-:W-:Y:S01]  /*1370*/  FMUL R21, R21, R0 ;  /* 0x0000000015157220 */ /* 0x000fe20000400000 */
[----:B------:R-:W-:-:S03]  /*1380*/  FFMA R24, R9, -1.4426950216293334961, -R24 ;  /* 0xbfb8aa3b09187823 */ /* 0x000fc60000000818 */
[----:B------:R-:W-:Y:S01]  /*1390*/  FFMA R21, R18, R21, R0 ;  /* 0x0000001512157223 */ /* 0x000fe20000000000 */
[----:B------:R-:W-:Y:S01]  /*13a0*/  FFMA R25, R9, -1.925963033500011079e-08, R24 ;  /* 0xb2a5706009197823 */ /* 0x000fe20000000018 */
[----:B------:R-:W-:Y:S02]  /*13b0*/  HADD2.F32 R24, -RZ, R19.H0_H0 ;  /* 0x20000013ff187230 */ /* 0x000fe40000004100 */
        /* <DEDUP_REMOVED lines=9> */
[----:B------:R-:W-:Y:S05]  /*1450*/  CALL.REL.NOINC `($__internal_521_$__cuda_sm20_rcp_rn_f32_slowpath) ;  /* 0x0000006c00687944 */ /* 0x000fea0003c00000 */
[----:B------:R-:W-:Y:S05]  /*1460*/  BRA `(.L_x_19237) ;  /* 0x0000000000107947 */ /* 0x000fea0003800000 */
.L_x_19236:
[----:B------:R-:W0:Y:S02]  /*1470*/  MUFU.RCP R0, R29 ;  /* 0x0000001d00007308 */ /* 0x000e240000001000 */
[----:B0-----:R-:W-:-:S04]  /*1480*/  FFMA R18, R29, R0, -1 ;  /* 0xbf8000001d127423 */ /* 0x001fc80000000000 */
[----:B------:R-:W-:-:S04]  /*1490*/  FADD.FTZ R21, -R18, -RZ ;  /* 0x800000ff12157221 */ /* 0x000fc80000010100 */
[----:B------:R-:W-:-:S07]  /*14a0*/  FFMA R0, R0, R21, R0 ;  /* 0x0000001500007223 */ /* 0x000fce0000000000 */
.L_x_19237:
[----:B------:R-:W-:Y:S05]  /*14b0*/  BSYNC.RECONVERGENT B1 ;  /* 0x0000000000017941 */ /* 0x000fea0003800200 */
.L_x_19235:
        /* <DEDUP_REMOVED lines=24> */
[----:B------:R-:W-:Y:S05]  /*1640*/  CALL.REL.NOINC `($__internal_521_$__cuda_sm20_rcp_rn_f32_slowpath) ;  /* 0x0000006800ec7944 */ /* 0x000fea0003c00000 */
[----:B------:R-:W-:Y:S05]  /*1650*/  BRA `(.L_x_19240) ;  /* 0x0000000000107947 */ /* 0x000fea0003800000 */
.L_x_19239:
[----:B------:R-:W0:Y:S02]  /*1660*/  MUFU.RCP R0, R25 ;  /* 0x0000001900007308 */ /* 0x000e240000001000 */
[----:B0-----:R-:W-:-:S04]  /*1670*/  FFMA R9, R25, R0, -1 ;  /* 0xbf80000019097423 */ /* 0x001fc80000000000 */
[----:B------:R-:W-:-:S04]  /*1680*/  FADD.FTZ R9, -R9, -RZ ;  /* 0x800000ff09097221 */ /* 0x000fc80000010100 */
[----:B------:R-:W-:-:S07]  /*1690*/  FFMA R0, R0, R9, R0 ;  /* 0x0000000900007223 */ /* 0x000fce0000000000 */
.L_x_19240:
[----:B------:R-:W-:Y:S05]  /*16a0*/  BSYNC.RECONVERGENT B1 ;  /* 0x0000000000017941 */ /* 0x000fea0003800200 */
.L_x_19238:
        /* <DEDUP_REMOVED lines=24> */
[----:B------:R-:W-:Y:S05]  /*1830*/  CALL.REL.NOINC `($__internal_521_$__cuda_sm20_rcp_rn_f32_slowpath) ;  /* 0x0000006800707944 */ /* 0x000fea0003c00000 */
[----:B------:R-:W-:Y:S05]  /*1840*/  BRA `(.L_x_19243) ;  /* 0x0000000000107947 */ /* 0x000fea0003800000 */
.L_x_19242:
[----:B------:R-:W0:Y:S02]  /*1850*/  MUFU.RCP R0, R25 ;  /* 0x0000001900007308 */ /* 0x000e240000001000 */
[----:B0-----:R-:W-:-:S04]  /*1860*/  FFMA R17, R25, R0, -1 ;  /* 0xbf80000019117423 */ /* 0x001fc80000000000 */
[----:B------:R-:W-:-:S04]  /*1870*/  FADD.FTZ R17, -R17, -RZ ;  /* 0x800000ff11117221 */ /* 0x000fc80000010100 */
[----:B------:R-:W-:-:S07]  /*1880*/  FFMA R0, R0, R17, R0 ;  /* 0x0000001100007223 */ /* 0x000fce0000000000 */
.L_x_19243:
[----:B------:R-:W-:Y:S05]  /*1890*/  BSYNC.RECONVERGENT B1 ;  /* 0x0000000000017941 */ /* 0x000fea0003800200 */
.L_x_19241:
        /* <DEDUP_REMOVED lines=26> */
.L_x_19245:
[----:B------:R-:W0:Y:S02]  /*1a40*/  MUFU.RCP R0, R25 ;  /* 0x0000001900007308 */ /* 0x000e240000001000 */
[----:B0-----:R-:W-:-:S04]  /*1a50*/  FFMA R9, R25, R0, -1 ;  /* 0xbf80000019097423 */ /* 0x001fc80000000000 */
[----:B------:R-:W-:-:S04]  /*1a60*/  FADD.FTZ R9, -R9, -RZ ;  /* 0x800000ff09097221 */ /* 0x000fc80000010100 */
[----:B------:R-:W-:-:S07]  /*1a70*/  FFMA R0, R0, R9, R0 ;  /* 0x0000000900007223 */ /* 0x000fce0000000000 */
.L_x_19246:
[----:B------:R-:W-:Y:S05]  /*1a80*/  BSYNC.RECONVERGENT B1 ;  /* 0x0000000000017941 */ /* 0x000fea0003800200 */
.L_x_19244:
        /* <DEDUP_REMOVED lines=24> */
[----:B------:R-:W-:Y:S05]  /*1c10*/  CALL.REL.NOINC `($__internal_521_$__cuda_sm20_rcp_rn_f32_slowpath) ;  /* 0x0000006400787944 */ /* 0x000fea0003c00000 */
[----:B------:R-:W-:Y:S05]  /*1c20*/  BRA `(.L_x_19249) ;  /* 0x0000000000107947 */ /* 0x000fea0003800000 */
.L_x_19248:
[----:B------:R-:W0:Y:S02]  /*1c30*/  MUFU.RCP R0, R25 ;  /* 0x0000001900007308 */ /* 0x000e240000001000 */
[----:B0-----:R-:W-:-:S04]  /*1c40*/  FFMA R17, R25, R0, -1 ;  /* 0xbf80000019117423 */ /* 0x001fc80000000000 */
[----:B------:R-:W-:-:S04]  /*1c50*/  FADD.FTZ R17, -R17, -RZ ;  /* 0x800000ff11117221 */ /* 0x000fc80000010100 */
[----:B------:R-:W-:-:S07]  /*1c60*/  FFMA R0, R0, R17, R0 ;  /* 0x0000001100007223 */ /* 0x000fce0000000000 */
.L_x_19249:
[----:B------:R-:W-:Y:S05]  /*1c70*/  BSYNC.RECONVERGENT B1 ;  /* 0x0000000000017941 */ /* 0x000fea0003800200 */
.L_x_19247:
        /* <DEDUP_REMOVED lines=24> */
[----:B------:R-:W-:Y:S05]  /*1e00*/  CALL.REL.NOINC `($__internal_521_$__cuda_sm20_rcp_rn_f32_slowpath) ;  /* 0x0000006000fc7944 */ /* 0x000fea0003c00000 */
[----:B------:R-:W-:Y:S05]  /*1e10*/  BRA `(.L_x_19252) ;  /* 0x0000000000107947 */ /* 0x000fea0003800000 */
.L_x_19251:
[----:B------:R-:W0:Y:S02]  /*1e20*/  MUFU.RCP R0, R25 ;  /* 0x0000001900007308 */ /* 0x000e240000001000 */
[----:B0-----:R-:W-:-:S04]  /*1e30*/  FFMA R16, R25, R0, -1 ;  /* 0xbf80000019107423 */ /* 0x001fc80000000000 */
[----:B------:R-:W-:-:S04]  /*1e40*/  FADD.FTZ R17, -R16, -RZ ;  /* 0x800000ff10117221 */ /* 0x000fc80000010100 */
[----:B------:R-:W-:-:S07]  /*1e50*/  FFMA R0, R0, R17, R0 ;  /* 0x0000001100007223 */ /* 0x000fce0000000000 */
.L_x_19252:
[----:B------:R-:W-:Y:S05]  /*1e60*/  BSYNC.RECONVERGENT B1 ;  /* 0x0000000000017941 */ /* 0x000fea0003800200 */
.L_x_19250:
[----:B------:R-:W-:Y:S01]  /*1e70*/  ISETP.GE.U32.AND P1, PT, R27, UR7, PT ;  /* 0x000000071b007c0c */ /* 0x000fe2000bf26070 */
[----:B------:R-:W-:Y:S01]  /*1e80*/  FADD R17, -R0, 1 ;  /* 0x3f80000000117421 */ /* 0x000fe20000000100 */
[----:B------:R-:W-:Y:S01]  /*1e90*/  LOP3.LUT R16, R26, 0x1f, RZ, 0xc0, !PT ;  /* 0x0000001f1a107812 */ /* 0x000fe200078ec0ff */
[----:B------:R-:W-:Y:S01]  /*1ea0*/  FMUL R25, R3, UR13 ;  /* 0x0000000d03197c20 */ /* 0x000fe20008400000 */
[----:B------:R-:W-:Y:S01]  /*1eb0*/  FMUL R29, R2, UR13 ;  /* 0x0000000d021d7c20 */ /* 0x000fe20008400000 */
[----:B------:R-:W-:Y:S01]  /*1ec0*/  FMUL R17, R17, R0 ;  /* 0x0000000011117220 */ /* 0x000fe20000400000 */
[----:B------:R-:W-:Y:S01]  /*1ed0*/  ISETP.GE.U32.OR P1, PT, R16, UR14, P1 ;  /* 0x0000000e10007c0c */ /* 0x000fe20008f26470 */
[----:B------:R-:W-:Y:S01]  /*1ee0*/  VIADD R16, R27, 0x2 ;  /* 0x000000021b107836 */ /* 0x000fe20000000000 */
[----:B------:R-:W-:Y:S01]  /*1ef0*/  F2FP.SATFINITE.E4M3.F32.PACK_AB_MERGE_C R25, RZ, R25, RZ ;  /* 0x00000019ff19723e */ /* 0x000fe200048070ff */
[----:B------:R-:W-:Y:S01]  /*1f00*/  FFMA R0, R4, R17, R0 ;  /* 0x0000001104007223 */ /* 0x000fe20000000000 */
[----:B------:R-:W-:Y:S01]  /*1f10*/  F2FP.SATFINITE.E4M3.F32.PACK_AB_MERGE_C R29, RZ, R29, RZ ;  /* 0x0000001dff1d723e */ /* 0x000fe200048070ff */
[----:B------:R-:W-:Y:S01]  /*1f20*/  FMUL R39, R24, UR13 ;  /* 0x0000000d18277c20 */ /* 0x000fe20008400000 */
[----:B------:R-:W-:Y:S01]  /*1f30*/  ISETP.GE.U32.AND P0, PT, R16, UR7, PT ;  /* 0x0000000710007c0c */ /* 0x000fe2000bf06070 */
[----:B------:R-:W-:Y:S01]  /*1f40*/  FMUL R0, R9, R0 ;  /* 0x0000000009007220 */ /* 0x000fe20000400000 */
[----:B------:R-:W-:Y:S01]  /*1f50*/  FMUL R38, R19, UR13 ;  /* 0x0000000d13267c20 */ /* 0x000fe20008400000 */
[----:B------:R-:W-:Y:S01]  /*1f60*/  USHF.L.U64.HI UR16, UR26, 0x2, UR29 ;  /* 0x000000021a107899 */ /* 0x000fe2000801021d */
[----:B------:R-:W-:Y:S01]  /*1f70*/  F2FP.SATFINITE.E4M3.F32.PACK_AB_MERGE_C R39, RZ, R39, RZ ;  /* 0x00000027ff27723e */ /* 0x000fe200048070ff */
[----:B------:R-:W-:Y:S01]  /*1f80*/  USHF.L.U32 UR12, UR26, 0x2, URZ ;  /* 0x000000021a0c7899 */ /* 0x000fe200080006ff */
[----:B------:R-:W-:Y:S01]  /*1f90*/  SHF.R.U32.HI R34, RZ, 0x1, R28 ;  /* 0x00000001ff227819 */ /* 0x000fe2000001161c */
[----:B------:R-:W-:Y:S01]  /*1fa0*/  FMUL R36, R18, UR13 ;  /* 0x0000000d12247c20 */ /* 0x000fe20008400000 */
[----:B------:R-:W-:Y:S01]  /*1fb0*/  @!P1 IADD3 R21, P2, PT, R30, UR26, RZ ;  /* 0x0000001a1e159c10 */ /* 0x000fe2000ff5e0ff */
[----:B------:R-:W-:Y:S01]  /*1fc0*/  BSSY.RECONVERGENT B0, `(.L_x_19253) ;  /* 0x0000028000007945 */ /* 0x000fe20003800200 */
[----:B------:R-:W-:Y:S01]  /*1fd0*/  @!P1 PRMT R9, R29, 0x7604, R25 ;  /* 0x000076041d099816 */ /* 0x000fe20000000019 */
[----:B------:R-:W-:Y:S01]  /*1fe0*/  IMAD.U32 R32, RZ, RZ, UR12 ;  /* 0x0000000cff207e24 */ /* 0x000fe2000f8e00ff */
[----:B------:R-:W-:-:S02]  /*1ff0*/  @!P1 IADD3.X R4, PT, PT, R31, UR29, RZ, P2, !PT ;  /* 0x0000001d1f049c10 */ /* 0x000fc400097fe4ff */
[C---:B------:R-:W-:Y:S02]  /*2000*/  @!P1 LEA R16, P3, R21.reuse, UR8, 0x1 ;  /* 0x0000000815109c11 */ /* 0x040fe4000f8608ff */
[C---:B------:R-:W-:Y:S02]  /*2010*/  @!P1 LEA R20, P2, R30.reuse, UR8, 0x1 ;  /* 0x000000081e149c11 */ /* 0x040fe4000f8408ff */
[----:B------:R-:W-:Y:S02]  /*2020*/  @!P1 LEA.HI.X R17, R21, UR9, R4, 0x1, P3 ;  /* 0x0000000915119c11 */ /* 0x000fe400098f0c04 */
[----:B------:R-:W-:Y:S02]  /*2030*/  @!P1 LEA.HI.X R21, R30, UR9, R31, 0x1, P2 ;  /* 0x000000091e159c11 */ /* 0x000fe400090f0c1f */
[----:B------:R-:W-:Y:S02]  /*2040*/  IADD3 R4, PT, PT, R26, 0x1e, RZ ;  /* 0x0000001e1a047810 */ /* 0x000fe40007ffe0ff */
[----:B------:R-:W-:Y:S01]  /*2050*/  F2FP.SATFINITE.E4M3.F32.PACK_AB_MERGE_C R38, RZ, R38, RZ ;  /* 0x00000026ff26723e */ /* 0x000fe200048070ff */
[----:B------:R0:W-:Y:S01]  /*2060*/  @!P1 STG.E.U16 desc[UR24][R20.64], R9 ;  /* 0x0000000914009986 */ /* 0x0001e2000c101518 */
[----:B------:R-:W-:-:S02]  /*2070*/  MOV R33, UR16 ;  /* 0x0000001000217c02 */ /* 0x000fc40008000f00 */
[----:B------:R-:W-:Y:S02]  /*2080*/  @!P1 PRMT R35, R38, 0x7604, R39 ;  /* 0x0000760426239816 */ /* 0x000fe40000000027 */
[----:B------:R-:W-:-:S03]  /*2090*/  F2FP.SATFINITE.E4M3.F32.PACK_AB_MERGE_C R36, RZ, R36, RZ ;  /* 0x00000024ff24723e */ /* 0x000fc600048070ff */
[----:B------:R1:W-:Y:S01]  /*20a0*/  @!P1 STG.E.U16 desc[UR24][R16.64], R35 ;  /* 0x0000002310009986 */ /* 0x0003e2000c101518 */
[----:B0-----:R-:W-:Y:S01]  /*20b0*/  LOP3.LUT R21, R4, 0x1f, RZ, 0xc0, !PT ;  /* 0x0000001f04157812 */ /* 0x001fe200078ec0ff */
[----:B------:R-:W-:Y:S01]  /*20c0*/  IMAD.U32 R4, RZ, RZ, UR26 ;  /* 0x0000001aff047e24 */ /* 0x000fe2000f8e00ff */
[----:B------:R-:W-:Y:S01]  /*20d0*/  LOP3.LUT R9, R34, 0x1f0, RZ, 0xc0, !PT ;  /* 0x000001f022097812 */ /* 0x000fe200078ec0ff */
[----:B------:R-:W-:Y:S01]  /*20e0*/  FMUL R34, R13, UR13 ;  /* 0x0000000d0d227c20 */ /* 0x000fe20008400000 */
[----:B------:R-:W-:-:S03]  /*20f0*/  ISETP.LT.U32.AND P0, PT, R21, UR14, !P0 ;  /* 0x0000000e15007c0c */ /* 0x000fc6000c701070 */
[----:B-1----:R-:W-:-:S04]  /*2100*/  IMAD.WIDE.U32 R16, R9, UR26, R32 ;  /* 0x0000001a09107c25 */ /* 0x002fc8000f8e0020 */
[----:B------:R-:W-:Y:S01]  /*2110*/  FMUL R32, R14, UR13 ;  /* 0x0000000d0e207c20 */ /* 0x000fe20008400000 */
[----:B------:R-:W-:Y:S01]  /*2120*/  FMUL R33, R0, UR13 ;  /* 0x0000000d00217c20 */ /* 0x000fe20008400000 */
[----:B------:R-:W-:Y:S01]  /*2130*/  F2FP.SATFINITE.E4M3.F32.PACK_AB_MERGE_C R34, RZ, R34, RZ ;  /* 0x00000022ff22723e */ /* 0x000fe200048070ff */
[----:B------:R-:W-:Y:S02]  /*2140*/  IMAD R9, R9, UR29, RZ ;  /* 0x0000001d09097c24 */ /* 0x000fe4000f8e02ff */
[----:B------:R-:W-:Y:S02]  /*2150*/  F2FP.SATFINITE.E4M3.F32.PACK_AB_MERGE_C R32, RZ, R32, RZ ;  /* 0x00000020ff20723e */ /* 0x000fe400048070ff */
[----:B------:R-:W-:Y:S02]  /*2160*/  F2FP.SATFINITE.E4M3.F32.PACK_AB_MERGE_C R33, RZ, R33, RZ ;  /* 0x00000021ff21723e */ /* 0x000fe400048070ff */
[----:B------:R-:W-:Y:S02]  /*2170*/  IADD3 R9, PT, PT, R9, R17, RZ ;  /* 0x0000001109097210 */ /* 0x000fe40007ffe0ff */
[----:B------:R-:W-:-:S05]  /*2180*/  @P0 IADD3 R40, P2, PT, R21, R16, RZ ;  /* 0x0000001015280210 */ /* 0x000fca0007f5e0ff */
[----:B------:R-:W-:Y:S01]  /*2190*/  @P0 IMAD.X R41, RZ, RZ, R9, P2 ;  /* 0x000000ffff290224 */ /* 0x000fe200010e0609 */
[----:B------:R-:W-:Y:S07]  /*21a0*/  @P1 BRA `(.L_x_19254) ;  /* 0x0000000000241947 */ /* 0x000fee0003800000 */
        /* <DEDUP_REMOVED lines=9> */
.L_x_19254:
[----:B------:R-:W-:Y:S05]  /*2240*/  BSYNC.RECONVERGENT B0 ;  /* 0x0000000000007941 */ /* 0x000fea0003800200 */
.L_x_19253:
        /* <DEDUP_REMOVED lines=10> */
.L_x_19256:
[----:B------:R-:W-:Y:S05]  /*22f0*/  BSYNC.RECONVERGENT B0 ;  /* 0x0000000000007941 */ /* 0x000fea0003800200 */
.L_x_19255:
[----:B------:R-:W-:Y:S01]  /*2300*/  VOTEU.ANY UP0, P0 ;  /* 0x0000000000ff7886 */ /* 0x000fe20000000100 */
[----:B-1----:R-:W-:Y:S01]  /*2310*/  @P0 IMAD.WIDE.U32 R30, R4, 0x5, R40 ;  /* 0x00000005041e0825 */ /* 0x002fe200078e0028 */
[----:B0-----:R-:W-:-:S03]  /*2320*/  @P0 IADD3 R42, P1, PT, R21, R16, RZ ;  /* 0x00000010152a0210 */ /* 0x001fc60007f3e0ff */
[----:B------:R-:W-:Y:S01]  /*2330*/  @UP0 UIMAD UR4, UR29, 0x5, URZ ;  /* 0x000000051d0408a4 */ /* 0x000fe2000f8e02ff */
[----:B------:R-:W-:Y:S01]  /*2340*/  @P0 SHF.L.U32 R20, R30, 0x2, RZ ;  /* 0x000000021e140819 */ /* 0x000fe200000006ff */
[----:B------:R-:W-:Y:S01]  /*2350*/  IMAD.U32 R35, RZ, RZ, UR26 ;  /* 0x0000001aff237e24 */ /* 0x000fe2000f8e00ff */
[----:B------:R-:W-:Y:S02]  /*2360*/  @P0 IADD3.X R43, PT, PT, RZ, R9, RZ, P1, !PT ;  /* 0x00000009ff2b0210 */ /* 0x000fe40000ffe4ff */
[----:B------:R-:W-:Y:S01]  /*2370*/  @P0 IADD3 R40, P1, PT, R20, UR19, RZ ;  /* 0x0000001314280c10 */ /* 0x000fe2000ff3e0ff */
[----:B------:R-:W-:Y:S01]  /*2380*/  @P0 VIADD R31, R31, UR4 ;  /* 0x000000041f1f0c36 */ /* 0x000fe20008000000 */
[----:B------:R-:W-:Y:S01]  /*2390*/  @UP0 UIMAD UR4, UR29, 0x6, URZ ;  /* 0x000000061d0408a4 */ /* 0x000fe2000f8e02ff */
[----:B------:R-:W-:-:S03]  /*23a0*/  @P0 IMAD.WIDE.U32 R42, R35, 0x6, R42 ;  /* 0x00000006232a0825 */ /* 0x000fc600078e002a */
[----:B------:R-:W-:Y:S02]  /*23b0*/  @P0 SHF.L.U64.HI R4, R30, 0x2, R31 ;  /* 0x000000021e040819 */ /* 0x000fe4000001021f */
[----:B------:R-:W-:Y:S02]  /*23c0*/  @!P0 CS2R R30, SRZ ;  /* 0x00000000001e8805 */ /* 0x000fe4000001ff00 */
[----:B------:R-:W-:Y:S02]  /*23d0*/  @P0 IADD3.X R41, PT, PT, R4, UR15, RZ, P1, !PT ;  /* 0x0000000f04290c10 */ /* 0x000fe40008ffe4ff */
[----:B------:R-:W-:-:S03]  /*23e0*/  @P0 IADD3 R35, PT, PT, R43, UR4, RZ ;  /* 0x000000042b230c10 */ /* 0x000fc6000fffe0ff */
[----:B------:R0:W5:Y:S02]  /*23f0*/  @P0 LDG.E R31, desc[UR24][R40.64] ;  /* 0x00000018281f0981 */ /* 0x000164000c1e1900 */
[----:B0-----:R-:W-:Y:S02]  /*2400*/  @P0 IADD3 R40, P1, PT, R20, UR21, RZ ;  /* 0x0000001514280c10 */ /* 0x001fe4000ff3e0ff */
[----:B------:R-:W-:Y:S02]  /*2410*/  @P0 SHF.L.U64.HI R20, R42, 0x2, R35 ;  /* 0x000000022a140819 */ /* 0x000fe40000010223 */
[----:B------:R-:W-:Y:S01]  /*2420*/  @P0 IADD3.X R41, PT, PT, R4, UR23, RZ, P1, !PT ;  /* 0x0000001704290c10 */ /* 0x000fe20008ffe4ff */
[----:B------:R-:W-:Y:S01]  /*2430*/  @P0 IMAD.SHL.U32 R4, R42, 0x4, RZ ;  /* 0x000000042a040824 */ /* 0x000fe200078e00ff */
[----:B------:R-:W-:Y:S01]  /*2440*/  @P0 IADD3 R42, P1, PT, R21, R16, RZ ;  /* 0x00000010152a0210 */ /* 0x000fe20007f3e0ff */
[----:B------:R-:W-:Y:S02]  /*2450*/  IMAD.U32 R35, RZ, RZ, UR26 ;  /* 0x0000001aff237e24 */ /* 0x000fe4000f8e00ff */
[----:B------:R0:W5:Y:S01]  /*2460*/  @P0 LDG.E R30, desc[UR24][R40.64] ;  /* 0x00000018281e0981 */ /* 0x000162000c1e1900 */
[----:B------:R-:W-:Y:S01]  /*2470*/  @P0 IADD3.X R43, PT, PT, RZ, R9, RZ, P1, !PT ;  /* 0x00000009ff2b0210 */ /* 0x000fe20000ffe4ff */
[----:B------:R-:W-:Y:S01]  /*2480*/  @UP0 UIMAD UR4, UR29, 0x7, URZ ;  /* 0x000000071d0408a4 */ /* 0x000fe2000f8e02ff */
[----:B------:R-:W-:Y:S01]  /*2490*/  @!P0 MOV R37, RZ ;  /* 0x000000ff00258202 */ /* 0x000fe20000000f00 */
[----:B------:R-:W-:Y:S01]  /*24a0*/  @P0 IMAD.WIDE.U32 R42, R35, 0x7, R42 ;  /* 0x00000007232a0825 */ /* 0x000fe200078e002a */
[----:B0-----:R-:W-:-:S03]  /*24b0*/  @P0 IADD3 R40, P1, PT, R4, UR19, RZ ;  /* 0x0000001304280c10 */ /* 0x001fc6000ff3e0ff */
[----:B------:R-:W-:Y:S01]  /*24c0*/  @P0 VIADD R35, R43, UR4 ;  /* 0x000000042b230c36 */ /* 0x000fe20008000000 */
[----:B------:R-:W-:-:S05]  /*24d0*/  @P0 IADD3.X R41, PT, PT, R20, UR15, RZ, P1, !PT ;  /* 0x0000000f14290c10 */ /* 0x000fca0008ffe4ff */
[----:B------:R0:W5:Y:S02]  /*24e0*/  @P0 LDG.E R37, desc[UR24][R40.64] ;  /* 0x0000001828250981 */ /* 0x000164000c1e1900 */
[----:B0-----:R-:W-:Y:S02]  /*24f0*/  @P0 IADD3 R40, P1, PT, R4, UR21, RZ ;  /* 0x0000001504280c10 */ /* 0x001fe4000ff3e0ff */
[----:B------:R-:W-:Y:S01]  /*2500*/  @P0 SHF.L.U64.HI R4, R42, 0x2, R35 ;  /* 0x000000022a040819 */ /* 0x000fe20000010223 */
[----:B------:R-:W-:Y:S01]  /*2510*/  @!P0 IMAD.MOV.U32 R35, RZ, RZ, RZ ;  /* 0x000000ffff238224 */ /* 0x000fe200078e00ff */
[----:B------:R-:W-:Y:S02]  /*2520*/  @P0 IADD3.X R41, PT, PT, R20, UR23, RZ, P1, !PT ;  /* 0x0000001714290c10 */ /* 0x000fe40008ffe4ff */
[----:B------:R-:W-:-:S03]  /*2530*/  @P0 SHF.L.U32 R42, R42, 0x2, RZ ;  /* 0x000000022a2a0819 */ /* 0x000fc600000006ff */
[----:B------:R0:W5:Y:S01]  /*2540*/  @P0 LDG.E R35, desc[UR24][R40.64] ;  /* 0x0000001828230981 */ /* 0x000162000c1e1900 */
[----:B------:R-:W-:Y:S02]  /*2550*/  @!P0 MOV R20, RZ ;  /* 0x000000ff00148202 */ /* 0x000fe40000000f00 */
[----:B0-----:R-:W-:-:S04]  /*2560*/  @P0 IADD3 R40, P1, PT, R42, UR19, RZ ;  /* 0x000000132a280c10 */ /* 0x001fc8000ff3e0ff */
[----:B------:R-:W-:Y:S02]  /*2570*/  @P0 IADD3.X R41, PT, PT, R4, UR15, RZ, P1, !PT ;  /* 0x0000000f04290c10 */ /* 0x000fe40008ffe4ff */
[----:B------:R-:W-:Y:S02]  /*2580*/  @P0 IADD3 R42, P1, PT, R42, UR21, RZ ;  /* 0x000000152a2a0c10 */ /* 0x000fe4000ff3e0ff */
[----:B------:R-:W-:Y:S01]  /*2590*/  FMNMX3 R44, |R3|, RZ, |R2|, !PT ;  /* 0x000000ff032c7276 */ /* 0x000fe20007800602 */
[----:B------:R0:W5:Y:S01]  /*25a0*/  @P0 LDG.E R20, desc[UR24][R40.64] ;  /* 0x0000001828140981 */ /* 0x000162000c1e1900 */
[----:B------:R-:W-:Y:S02]  /*25b0*/  @P0 IADD3.X R43, PT, PT, R4, UR23, RZ, P1, !PT ;  /* 0x00000017042b0c10 */ /* 0x000fe40008ffe4ff */
[----:B------:R-:W-:-:S04]  /*25c0*/  @P0 IADD3 R4, P1, P2, R16, UR12, R21 ;  /* 0x0000000c10040c10 */ /* 0x000fc8000fa3e015 */
[----:B------:R-:W-:Y:S02]  /*25d0*/  @P0 IADD3.X R3, PT, PT, R9, UR16, RZ, P1, P2 ;  /* 0x0000001009030c10 */ /* 0x000fe40008fe44ff */
[C---:B------:R-:W-:Y:S01]  /*25e0*/  @P0 SHF.L.U32 R45, R4.reuse, 0x2, RZ ;  /* 0x00000002042d0819 */ /* 0x040fe200000006ff */
[----:B------:R-:W-:Y:S01]  /*25f0*/  @!P0 IMAD.MOV.U32 R40, RZ, RZ, RZ ;  /* 0x000000ffff288224 */ /* 0x000fe200078e00ff */
[----:B0-----:R-:W-:Y:S02]  /*2600*/  @P0 SHF.L.U64.HI R41, R4, 0x2, R3 ;  /* 0x0000000204290819 */ /* 0x001fe40000010203 */
[----:B------:R-:W-:-:S03]  /*2610*/  @P0 IADD3 R2, P1, PT, R45, UR19, RZ ;  /* 0x000000132d020c10 */ /* 0x000fc6000ff3e0ff */
[----:B------:R0:W5:Y:S01]  /*2620*/  @P0 LDG.E R40, desc[UR24][R42.64] ;  /* 0x000000182a280981 */ /* 0x000162000c1e1900 */
[----:B------:R-:W-:Y:S01]  /*2630*/  @P0 IADD3.X R3, PT, PT, R41, UR15, RZ, P1, !PT ;  /* 0x0000000f29030c10 */ /* 0x000fe20008ffe4ff */
[----:B------:R-:W-:-:S06]  /*2640*/  @!P0 IMAD.MOV.U32 R4, RZ, RZ, RZ ;  /* 0x000000ffff048224 */ /* 0x000fcc00078e00ff */
[----:B------:R1:W5:Y:S01]  /*2650*/  @P0 LDG.E R4, desc[UR24][R2.64] ;  /* 0x0000001802040981 */ /* 0x000362000c1e1900 */
[----:B0-----:R-:W-:-:S04]  /*2660*/  @P0 IADD3 R42, P1, PT, R45, UR21, RZ ;  /* 0x000000152d2a0c10 */ /* 0x001fc8000ff3e0ff */
[----:B------:R-:W-:Y:S01]  /*2670*/  @P0 IADD3.X R43, PT, PT, R41, UR23, RZ, P1, !PT ;  /* 0x00000017292b0c10 */ /* 0x000fe20008ffe4ff */
[----:B------:R-:W-:Y:S02]  /*2680*/  HADD2.F32 R41, -RZ, R7.H0_H0 ;  /* 0x20000007ff297230 */ /* 0x000fe40000004100 */
[----:B------:R-:W-:Y:S01]  /*2690*/  HFMA2 R45, -RZ, RZ, 3.7421875, 0 ;  /* 0x437c0000ff2d7431 */ /* 0x000fe200000001ff */
[----:B------:R-:W-:Y:S02]  /*26a0*/  FMNMX3 R44, |R24|, R44, |R19|, !PT ;  /* 0x0000002c182c7276 */ /* 0x000fe40007800613 */
[----:B------:R-:W-:Y:S01]  /*26b0*/  @!P0 MOV R3, RZ ;  /* 0x000000ff00038202 */ /* 0x000fe20000000f00 */
[----:B-1----:R-:W-:Y:S01]  /*26c0*/  FMUL R2, R41, 1.7020000219345092773 ;  /* 0x3fd9db2329027820 */ /* 0x002fe20000400000 */
[----:B------:R-:W-:-:S04]  /*26d0*/  IMAD.MOV.U32 R41, RZ, RZ, 0x3bbb989d ;  /* 0x3bbb989dff297424 */ /* 0x000fc800078e00ff */
[----:B------:R-:W-:Y:S01]  /*26e0*/  FFMA.SAT R41, R2, -R41, 0.5 ;  /* 0x3f00000002297423 */ /* 0x000fe20000002829 */
[----:B------:R-:W-:Y:S01]  /*26f0*/  FMNMX3 R13, |R18|, R44, |R13|, !PT ;  /* 0x0000002c120d7276 */ /* 0x000fe2000780060d */
[----:B------:R0:W5:Y:S01]  /*2700*/  @P0 LDG.E R3, desc[UR24][R42.64] ;  /* 0x000000182a030981 */ /* 0x000162000c1e1900 */
[----:B------:R-:W-:Y:S01]  /*2710*/  LOP3.LUT R29, R29, 0xff, RZ, 0xc0, !PT ;  /* 0x000000ff1d1d7812 */ /* 0x000fe200078ec0ff */
[----:B------:R-:W-:Y:S01]  /*2720*/  FFMA.RM R41, R41, R45, 12582913 ;  /* 0x4b40000129297423 */ /* 0x000fe2000000402d */
[----:B------:R-:W-:Y:S01]  /*2730*/  LOP3.LUT R24, R25, 0xff, RZ, 0xc0, !PT ;  /* 0x000000ff19187812 */ /* 0x000fe200078ec0ff */
[----:B------:R-:W-:Y:S01]  /*2740*/  BSSY.RECONVERGENT B1, `(.L_x_19257) ;  /* 0x0000025000017945 */ /* 0x000fe20003800200 */
[----:B------:R-:W-:Y:S01]  /*2750*/  SHF.L.U32 R36, R36, 0x10, RZ ;  /* 0x0000001024247819 */ /* 0x000fe200000006ff */
[C---:B------:R-:W-:Y:S01]  /*2760*/  FADD R45, R41.reuse, -12583039 ;  /* 0xcb40007f292d7421 */ /* 0x040fe20000000000 */
[----:B------:R-:W-:Y:S01]  /*2770*/  IMAD.SHL.U32 R41, R41, 0x800000, RZ ;  /* 0x0080000029297824 */ /* 0x000fe200078e00ff */
[----:B------:R-:W-:Y:S01]  /*2780*/  LEA R29, R38, R29, 0x8 ;  /* 0x0000001d261d7211 */ /* 0x000fe200078e40ff */
[----:B------:R-:W-:-:S02]  /*2790*/  IMAD R39, R39, 0x100, R24 ;  /* 0x0000010027277824 */ /* 0x000fc400078e0218 */
        /* <DEDUP_REMOVED lines=8> */
[----:B------:R-:W1:Y:S01]  /*2820*/  MUFU.EX2 R45, R45 ;  /* 0x0000002d002d7308 */ /* 0x000e620000000800 */
[----:B------:R-:W-:-:S02]  /*2830*/  IADD3 R24, P1, PT, R22, R16, RZ ;  /* 0x0000001016187210 */ /* 0x000fc40007f3e0ff */
[----:B------:R-:W-:Y:S02]  /*2840*/  LOP3.LUT R36, R36, 0xffff, R39, 0xf8, !PT ;  /* 0x0000ffff24247812 */ /* 0x000fe400078ef827 */
[----:B------:R-:W-:Y:S01]  /*2850*/  LOP3.LUT R29, R29, 0xff0000, R34, 0xf8, !PT ;  /* 0x00ff00001d1d7812 */ /* 0x000fe200078ef822 */
[----:B------:R-:W-:Y:S01]  /*2860*/  IMAD.X R25, RZ, RZ, R9, P1 ;  /* 0x000000ffff197224 */ /* 0x000fe200008e0609 */
[----:B------:R-:W-:Y:S01]  /*2870*/  FMNMX3 R14, |R14|, R13, |R0|, !PT ;  /* 0x0000000d0e0e7276 */ /* 0x000fe20007800600 */
[----:B------:R-:W-:Y:S01]  /*2880*/  HADD2.F32 R13, -RZ, R12.H0_H0 ;  /* 0x2000000cff0d7230 */ /* 0x000fe20000004100 */
[----:B------:R-:W-:Y:S01]  /*2890*/  LOP3.LUT R19, R36, R19, RZ, 0xfc, !PT ;  /* 0x0000001324137212 */ /* 0x000fe200078efcff */
[----:B-1----:R-:W-:-:S04]  /*28a0*/  FFMA R41, R41, R45, 1 ;  /* 0x3f80000029297423 */ /* 0x002fc8000000002d */
[----:B------:R-:W-:-:S05]  /*28b0*/  VIADD R18, R41, 0x1800000 ;  /* 0x0180000029127836 */ /* 0x000fca0000000000 */
[----:B------:R-:W-:-:S04]  /*28c0*/  LOP3.LUT R18, R18, 0x7f800000, RZ, 0xc0, !PT ;  /* 0x7f80000012127812 */ /* 0x000fc800078ec0ff */
[----:B------:R-:W-:Y:S02]  /*28d0*/  ISETP.GT.U32.AND P0, PT, R18, 0x1ffffff, PT ;  /* 0x01ffffff1200780c */ /* 0x000fe40003f04070 */
[----:B------:R-:W-:-:S04]  /*28e0*/  SHF.L.U32 R18, R33, 0x18, RZ ;  /* 0x0000001821127819 */ /* 0x000fc800000006ff */
[----:B------:R-:W-:-:S07]  /*28f0*/  LOP3.LUT R18, R29, R18, RZ, 0xfc, !PT ;  /* 0x000000121d127212 */ /* 0x000fce00078efcff */
[----:B0-----:R-:W-:Y:S05]  /*2900*/  @P0 BRA `(.L_x_19258) ;  /* 0x0000000000100947 */ /* 0x001fea0003800000 */
[----:B------:R-:W-:Y:S02]  /*2910*/  MOV R0, R41 ;  /* 0x0000002900007202 */ /* 0x000fe40000000f00 */
[----:B------:R-:W-:-:S07]  /*2920*/  MOV R29, 0x2940 ;  /* 0x00002940001d7802 */ /* 0x000fce0000000f00 */
[----:B-----5:R-:W-:Y:S05]  /*2930*/  CALL.REL.NOINC `($__internal_521_$__cuda_sm20_rcp_rn_f32_slowpath) ;  /* 0x0000005800307944 */ /* 0x020fea0003c00000 */
[----:B------:R-:W-:Y:S05]  /*2940*/  BRA `(.L_x_19259) ;  /* 0x0000000000107947 */ /* 0x000fea0003800000 */
.L_x_19258:
[----:B------:R-:W0:Y:S02]  /*2950*/  MUFU.RCP R0, R41 ;  /* 0x0000002900007308 */ /* 0x000e240000001000 */
[----:B0-----:R-:W-:-:S04]  /*2960*/  FFMA R29, R41, R0, -1 ;  /* 0xbf800000291d7423 */ /* 0x001fc80000000000 */
[----:B------:R-:W-:-:S04]  /*2970*/  FADD.FTZ R29, -R29, -RZ ;  /* 0x800000ff1d1d7221 */ /* 0x000fc80000010100 */
[----:B------:R-:W-:-:S07]  /*2980*/  FFMA R0, R0, R29, R0 ;  /* 0x0000001d00007223 */ /* 0x000fce0000000000 */
.L_x_19259:
[----:B------:R-:W-:Y:S05]  /*2990*/  BSYNC.RECONVERGENT B1 ;  /* 0x0000000000017941 */ /* 0x000fea0003800200 */
.L_x_19257:
        /* <DEDUP_REMOVED lines=24> */
[----:B-----5:R-:W-:Y:S05]  /*2b20*/  CALL.REL.NOINC `($__internal_521_$__cuda_sm20_rcp_rn_f32_slowpath) ;  /* 0x0000005400b47944 */ /* 0x020fea0003c00000 */
[----:B------:R-:W-:Y:S05]  /*2b30*/  BRA `(.L_x_19262) ;  /* 0x0000000000107947 */ /* 0x000fea0003800000 */
.L_x_19261:
[----:B------:R-:W0:Y:S02]  /*2b40*/  MUFU.RCP R0, R39 ;  /* 0x0000002700007308 */ /* 0x000e240000001000 */
[----:B0-----:R-:W-:-:S04]  /*2b50*/  FFMA R2, R39, R0, -1 ;  /* 0xbf80000027027423 */ /* 0x001fc80000000000 */
[----:B------:R-:W-:-:S04]  /*2b60*/  FADD.FTZ R29, -R2, -RZ ;  /* 0x800000ff021d7221 */ /* 0x000fc80000010100 */
[----:B------:R-:W-:-:S07]  /*2b70*/  FFMA R0, R0, R29, R0 ;  /* 0x0000001d00007223 */ /* 0x000fce0000000000 */
.L_x_19262:
[----:B------:R-:W-:Y:S05]  /*2b80*/  BSYNC.RECONVERGENT B1 ;  /* 0x0000000000017941 */ /* 0x000fea0003800200 */
.L_x_19260:
        /* <DEDUP_REMOVED lines=24> */
[----:B-----5:R-:W-:Y:S05]  /*2d10*/  CALL.REL.NOINC `($__internal_521_$__cuda_sm20_rcp_rn_f32_slowpath) ;  /* 0x0000005400387944 */ /* 0x020fea0003c00000 */
[----:B------:R-:W-:Y:S05]  /*2d20*/  BRA `(.L_x_19265) ;  /* 0x0000000000107947 */ /* 0x000fea0003800000 */
.L_x_19264:
[----:B------:R-:W0:Y:S02]  /*2d30*/  MUFU.RCP R0, R39 ;  /* 0x0000002700007308 */ /* 0x000e240000001000 */
[----:B0-----:R-:W-:-:S04]  /*2d40*/  FFMA R29, R39, R0, -1 ;  /* 0xbf800000271d7423 */ /* 0x001fc80000000000 */
[----:B------:R-:W-:-:S04]  /*2d50*/  FADD.FTZ R29, -R29, -RZ ;  /* 0x800000ff1d1d7221 */ /* 0x000fc80000010100 */
[----:B------:R-:W-:-:S07]  /*2d60*/  FFMA R0, R0, R29, R0 ;  /* 0x0000001d00007223 */ /* 0x000fce0000000000 */
.L_x_19265:
[----:B------:R-:W-:Y:S05]  /*2d70*/  BSYNC.RECONVERGENT B1 ;  /* 0x0000000000017941 */ /* 0x000fea0003800200 */
.L_x_19263:
        /* <DEDUP_REMOVED lines=26> */
.L_x_19267:
[----:B------:R-:W0:Y:S02]  /*2f20*/  MUFU.RCP R0, R39 ;  /* 0x0000002700007308 */ /* 0x000e240000001000 */
[----:B0-----:R-:W-:-:S04]  /*2f30*/  FFMA R2, R39, R0, -1 ;  /* 0xbf80000027027423 */ /* 0x001fc80000000000 */
[----:B------:R-:W-:-:S04]  /*2f40*/  FADD.FTZ R29, -R2, -RZ ;  /* 0x800000ff021d7221 */ /* 0x000fc80000010100 */
[----:B------:R-:W-:-:S07]  /*2f50*/  FFMA R0, R0, R29, R0 ;  /* 0x0000001d00007223 */ /* 0x000fce0000000000 */
.L_x_19268:
[----:B------:R-:W-:Y:S05]  /*2f60*/  BSYNC.RECONVERGENT B1 ;  /* 0x0000000000017941 */ /* 0x000fea0003800200 */
.L_x_19266:
        /* <DEDUP_REMOVED lines=26> */
.L_x_19270:
[----:B------:R-:W0:Y:S02]  /*3110*/  MUFU.RCP R0, R39 ;  /* 0x0000002700007308 */ /* 0x000e240000001000 */
[----:B0-----:R-:W-:-:S04]  /*3120*/  FFMA R29, R39, R0, -1 ;  /* 0xbf800000271d7423 */ /* 0x001fc80000000000 */
[----:B------:R-:W-:-:S04]  /*3130*/  FADD.FTZ R29, -R29, -RZ ;  /* 0x800000ff1d1d7221 */ /* 0x000fc80000010100 */
[----:B------:R-:W-:-:S07]  /*3140*/  FFMA R0, R0, R29, R0 ;  /* 0x0000001d00007223 */ /* 0x000fce0000000000 */
.L_x_19271:
[----:B------:R-:W-:Y:S05]  /*3150*/  BSYNC.RECONVERGENT B1 ;  /* 0x0000000000017941 */ /* 0x000fea0003800200 */
.L_x_19269:
        /* <DEDUP_REMOVED lines=24> */
[----:B-----5:R-:W-:Y:S05]  /*32e0*/  CALL.REL.NOINC `($__internal_521_$__cuda_sm20_rcp_rn_f32_slowpath) ;  /* 0x0000004c00c47944 */ /* 0x020fea0003c00000 */
[----:B------:R-:W-:Y:S05]  /*32f0*/  BRA `(.L_x_19274) ;  /* 0x0000000000107947 */ /* 0x000fea0003800000 */
.L_x_19273:
[----:B------:R-:W0:Y:S02]  /*3300*/  MUFU.RCP R0, R39 ;  /* 0x0000002700007308 */ /* 0x000e240000001000 */
[----:B0-----:R-:W-:-:S04]  /*3310*/  FFMA R11, R39, R0, -1 ;  /* 0xbf800000270b7423 */ /* 0x001fc80000000000 */
[----:B------:R-:W-:-:S04]  /*3320*/  FADD.FTZ R11, -R11, -RZ ;  /* 0x800000ff0b0b7221 */ /* 0x000fc80000010100 */
[----:B------:R-:W-:-:S07]  /*3330*/  FFMA R0, R0, R11, R0 ;  /* 0x0000000b00007223 */ /* 0x000fce0000000000 */
.L_x_19274:
[----:B------:R-:W-:Y:S05]  /*3340*/  BSYNC.RECONVERGENT B1 ;  /* 0x0000000000017941 */ /* 0x000fea0003800200 */
.L_x_19272:
        /* <DEDUP_REMOVED lines=26> */
.L_x_19276:
[----:B------:R-:W0:Y:S02]  /*34f0*/  MUFU.RCP R0, R39 ;  /* 0x0000002700007308 */ /* 0x000e240000001000 */
[----:B0-----:R-:W-:-:S04]  /*3500*/  FFMA R29, R39, R0, -1 ;  /* 0xbf800000271d7423 */ /* 0x001fc80000000000 */
[----:B------:R-:W-:-:S04]  /*3510*/  FADD.FTZ R29, -R29, -RZ ;  /* 0x800000ff1d1d7221 */ /* 0x000fc80000010100 */
[----:B------:R-:W-:-:S07]  /*3520*/  FFMA R0, R0, R29, R0 ;  /* 0x0000001d00007223 */ /* 0x000fce0000000000 */
.L_x_19277:
[----:B------:R-:W-:Y:S05]  /*3530*/  BSYNC.RECONVERGENT B1 ;  /* 0x0000000000017941 */ /* 0x000fea0003800200 */
.L_x_19275:
        /* <DEDUP_REMOVED lines=26> */
.L_x_19279:
[----:B------:R-:W0:Y:S02]  /*36e0*/  MUFU.RCP R0, R39 ;  /* 0x0000002700007308 */ /* 0x000e240000001000 */
[----:B0-----:R-:W-:-:S04]  /*36f0*/  FFMA R15, R39, R0, -1 ;  /* 0xbf800000270f7423 */ /* 0x001fc80000000000 */
[----:B------:R-:W-:-:S04]  /*3700*/  FADD.FTZ R15, -R15, -RZ ;  /* 0x800000ff0f0f7221 */ /* 0x000fc80000010100 */
[----:B------:R-:W-:-:S07]  /*3710*/  FFMA R0, R0, R15, R0 ;  /* 0x0000000f00007223 */ /* 0x000fce0000000000 */
.L_x_19280:
[----:B------:R-:W-:Y:S05]  /*3720*/  BSYNC.RECONVERGENT B1 ;  /* 0x0000000000017941 */ /* 0x000fea0003800200 */
.L_x_19278:
[----:B------:R-:W-:Y:S01]  /*3730*/  IADD3 R15, PT, PT, R27, 0x1, RZ ;  /* 0x000000011b0f7810 */ /* 0x000fe20007ffe0ff */
[----:B------:R-:W-:Y:S01]  /*3740*/  FMUL R34, R12, UR13 ;  /* 0x0000000d0c227c20 */ /* 0x000fe20008400000 */
[----:B------:R-:W-:Y:S01]  /*3750*/  FMNMX3 R14, |R13|, R14, |R12|, !PT ;  /* 0x0000000e0d0e7276 */ /* 0x000fe2000780060c */
[----:B------:R-:W-:Y:S01]  /*3760*/  VIADD R12, R26, 0x1d ;  /* 0x0000001d1a0c7836 */ /* 0x000fe20000000000 */
[----:B------:R-:W-:Y:S01]  /*3770*/  ISETP.GE.U32.AND P0, PT, R15, UR7, PT ;  /* 0x000000070f007c0c */ /* 0x000fe2000bf06070 */
[----:B------:R-:W-:Y:S01]  /*3780*/  FADD R15, -R0, 1 ;  /* 0x3f800000000f7421 */ /* 0x000fe20000000100 */
[----:B------:R-:W-:Y:S01]  /*3790*/  FMUL R36, R13, UR13 ;  /* 0x0000000d0d247c20 */ /* 0x000fe20008400000 */
[----:B------:R-:W-:Y:S01]  /*37a0*/  FMUL R33, R7, UR13 ;  /* 0x0000000d07217c20 */ /* 0x000fe20008400000 */
[----:B------:R-:W-:Y:S01]  /*37b0*/  ISETP.GE.U32.OR P0, PT, R22, UR14, P0 ;  /* 0x0000000e16007c0c */ /* 0x000fe20008706470 */
[----:B------:R-:W-:Y:S01]  /*37c0*/  FMUL R15, R15, R0 ;  /* 0x000000000f0f7220 */ /* 0x000fe20000400000 */
[----:B------:R-:W-:Y:S01]  /*37d0*/  FMUL R38, R6, UR13 ;  /* 0x0000000d06267c20 */ /* 0x000fe20008400000 */
[----:B------:R-:W-:Y:S01]  /*37e0*/  LOP3.LUT R23, R12, 0x1f, RZ, 0xc0, !PT ;  /* 0x0000001f0c177812 */ /* 0x000fe200078ec0ff */
[----:B------:R-:W-:Y:S01]  /*37f0*/  FMUL R43, R2, UR13 ;  /* 0x0000000d022b7c20 */ /* 0x000fe20008400000 */
[----:B------:R-:W-:Y:S01]  /*3800*/  FFMA R0, R10, R15, R0 ;  /* 0x0000000f0a007223 */ /* 0x000fe20000000000 */
[----:B------:R-:W-:Y:S01]  /*3810*/  F2FP.SATFINITE.E4M3.F32.PACK_AB_MERGE_C R36, RZ, R36, RZ ;  /* 0x00000024ff24723e */ /* 0x000fe200048070ff */
[----:B------:R-:W-:Y:S01]  /*3820*/  FMUL R42, R8, UR13 ;  /* 0x0000000d082a7c20 */ /* 0x000fe20008400000 */
[----:B------:R-:W-:Y:S01]  /*3830*/  F2FP.SATFINITE.E4M3.F32.PACK_AB_MERGE_C R34, RZ, R34, RZ ;  /* 0x00000022ff22723e */ /* 0x000fe200048070ff */
[----:B------:R-:W-:Y:S01]  /*3840*/  FMUL R0, R11, R0 ;  /* 0x000000000b007220 */ /* 0x000fe20000400000 */
[----:B------:R-:W-:Y:S01]  /*3850*/  F2FP.SATFINITE.E4M3.F32.PACK_AB_MERGE_C R33, RZ, R33, RZ ;  /* 0x00000021ff21723e */ /* 0x000fe200048070ff */
[----:B------:R-:W-:Y:S01]  /*3860*/  FMUL R41, R5, UR13 ;  /* 0x0000000d05297c20 */ /* 0x000fe20008400000 */
[----:B------:R-:W-:Y:S01]  /*3870*/  F2FP.SATFINITE.E4M3.F32.PACK_AB_MERGE_C R38, RZ, R38, RZ ;  /* 0x00000026ff26723e */ /* 0x000fe200048070ff */
[----:B------:R-:W-:Y:S01]  /*3880*/  FMUL R39, R0, UR13 ;  /* 0x0000000d00277c20 */ /* 0x000fe20008400000 */
[C---:B------:R-:W-:Y:S01]  /*3890*/  @!P0 IADD3 R17, P1, PT, R24.reuse, UR26, RZ ;  /* 0x0000001a18118c10 */ /* 0x040fe2000ff3e0ff */
[----:B------:R-:W-:Y:S01]  /*38a0*/  BSSY.RECONVERGENT B0, `(.L_x_19281) ;  /* 0x0000023000007945 */ /* 0x000fe20003800200 */
[----:B------:R-:W-:-:S02]  /*38b0*/  @!P0 LEA R12, P2, R24, UR8, 0x1 ;  /* 0x00000008180c8c11 */ /* 0x000fc4000f8408ff */
[----:B------:R-:W-:Y:S02]  /*38c0*/  @!P0 IADD3.X R22, PT, PT, R25, UR29, RZ, P1, !PT ;  /* 0x0000001d19168c10 */ /* 0x000fe40008ffe4ff */
[C---:B------:R-:W-:Y:S02]  /*38d0*/  @!P0 LEA R10, P1, R17.reuse, UR8, 0x1 ;  /* 0x00000008110a8c11 */ /* 0x040fe4000f8208ff */
[----:B------:R-:W-:Y:S02]  /*38e0*/  @!P0 LEA.HI.X R13, R24, UR9, R25, 0x1, P2 ;  /* 0x00000009180d8c11 */ /* 0x000fe400090f0c19 */
[----:B------:R-:W-:Y:S02]  /*38f0*/  @!P0 LEA.HI.X R11, R17, UR9, R22, 0x1, P1 ;  /* 0x00000009110b8c11 */ /* 0x000fe400088f0c16 */
[----:B------:R-:W-:Y:S02]  /*3900*/  IADD3 R17, PT, PT, R27, 0x3, RZ ;  /* 0x000000031b117810 */ /* 0x000fe40007ffe0ff */
[----:B------:R-:W-:-:S02]  /*3910*/  @!P0 PRMT R15, R34, 0x7604, R36 ;  /* 0x00007604220f8816 */ /* 0x000fc40000000024 */
[----:B------:R-:W-:Y:S02]  /*3920*/  ISETP.GE.U32.AND P1, PT, R17, UR7, PT ;  /* 0x0000000711007c0c */ /* 0x000fe4000bf26070 */
[----:B------:R-:W-:Y:S01]  /*3930*/  @!P0 PRMT R45, R38, 0x7604, R33 ;  /* 0x00007604262d8816 */ /* 0x000fe20000000021 */
[----:B------:R0:W-:Y:S01]  /*3940*/  @!P0 STG.E.U16 desc[UR24][R12.64], R15 ;  /* 0x0000000f0c008986 */ /* 0x0001e2000c101518 */
[----:B------:R-:W-:Y:S02]  /*3950*/  ISETP.LT.U32.AND P1, PT, R23, UR14, !P1 ;  /* 0x0000000e17007c0c */ /* 0x000fe4000cf21070 */
[----:B------:R-:W-:Y:S01]  /*3960*/  IADD3 R32, P3, PT, R16, UR12, RZ ;  /* 0x0000000c10207c10 */ /* 0x000fe2000ff7e0ff */
[----:B------:R1:W-:Y:S01]  /*3970*/  @!P0 STG.E.U16 desc[UR24][R10.64], R45 ;  /* 0x0000002d0a008986 */ /* 0x0003e2000c101518 */
[----:B------:R-:W-:Y:S02]  /*3980*/  F2FP.SATFINITE.E4M3.F32.PACK_AB_MERGE_C R43, RZ, R43, RZ ;  /* 0x0000002bff2b723e */ /* 0x000fe400048070ff */
[----:B------:R-:W-:-:S02]  /*3990*/  IADD3.X R29, PT, PT, R9, UR16, RZ, P3, !PT ;  /* 0x00000010091d7c10 */ /* 0x000fc40009ffe4ff */
[----:B------:R-:W-:Y:S02]  /*39a0*/  IADD3 R22, P2, PT, R23, R32, RZ ;  /* 0x0000002017167210 */ /* 0x000fe40007f5e0ff */
[----:B------:R-:W-:Y:S02]  /*39b0*/  F2FP.SATFINITE.E4M3.F32.PACK_AB_MERGE_C R42, RZ, R42, RZ ;  /* 0x0000002aff2a723e */ /* 0x000fe400048070ff */
[----:B------:R-:W-:Y:S01]  /*39c0*/  F2FP.SATFINITE.E4M3.F32.PACK_AB_MERGE_C R39, RZ, R39, RZ ;  /* 0x00000027ff27723e */ /* 0x000fe200048070ff */
[----:B------:R-:W-:Y:S01]  /*39d0*/  IMAD.X R23, RZ, RZ, R29, P2 ;  /* 0x000000ffff177224 */ /* 0x000fe200010e061d */
[----:B------:R-:W-:Y:S02]  /*39e0*/  @P1 IADD3 R16, P2, PT, R22, UR12, RZ ;  /* 0x0000000c16101c10 */ /* 0x000fe4000ff5e0ff */
[----:B------:R-:W-:Y:S02]  /*39f0*/  F2FP.SATFINITE.E4M3.F32.PACK_AB_MERGE_C R41, RZ, R41, RZ ;  /* 0x00000029ff29723e */ /* 0x000fe400048070ff */
[----:B------:R-:W-:-:S02]  /*3a00*/  @P1 IADD3.X R9, PT, PT, R23, UR16, RZ, P2, !PT ;  /* 0x0000001017091c10 */ /* 0x000fc400097fe4ff */
[C---:B0-----:R-:W-:Y:S02]  /*3a10*/  @P1 SHF.L.U32 R12, R16.reuse, 0x2, RZ ;  /* 0x00000002100c1819 */ /* 0x041fe400000006ff */
[----:B------:R-:W-:Y:S01]  /*3a20*/  @P1 SHF.L.U64.HI R9, R16, 0x2, R9 ;  /* 0x0000000210091819 */ /* 0x000fe20000010209 */
        /* <DEDUP_REMOVED lines=10> */
.L_x_19282:
[----:B------:R-:W-:Y:S05]  /*3ad0*/  BSYNC.RECONVERGENT B0 ;  /* 0x0000000000007941 */ /* 0x000fea0003800200 */
.L_x_19281:
        /* <DEDUP_REMOVED lines=10> */
.L_x_19284:
[----:B------:R-:W-:Y:S05]  /*3b80*/  BSYNC.RECONVERGENT B0 ;  /* 0x0000000000007941 */ /* 0x000fea0003800200 */
.L_x_19283:
[----:B------:R-:W-:Y:S01]  /*3b90*/  VOTEU.ANY UP0, P1 ;  /* 0x0000000000ff7886 */ /* 0x000fe20000800100 */
[----:B------:R-:W-:Y:S01]  /*3ba0*/  FMNMX3 R14, |R7|, R14, |R6|, !PT ;  /* 0x0000000e070e7276 */ /* 0x000fe20007800606 */
[----:B------:R-:W-:Y:S01]  /*3bb0*/  IMAD.U32 R7, RZ, RZ, UR26 ;  /* 0x0000001aff077e24 */ /* 0x000fe2000f8e00ff */
[----:B01----:R-:W-:Y:S02]  /*3bc0*/  @P1 IADD3 R10, P0, PT, R12, UR19, RZ ;  /* 0x000000130c0a1c10 */ /* 0x003fe4000ff1e0ff */
[----:B------:R-:W-:Y:S01]  /*3bd0*/  @UP0 UIMAD UR4, UR29, 0x5, URZ ;  /* 0x000000051d0408a4 */ /* 0x000fe2000f8e02ff */
[----:B------:R-:W-:Y:S01]  /*3be0*/  @!P1 MOV R16, RZ ;  /* 0x000000ff00109202 */ /* 0x000fe20000000f00 */
[----:B------:R-:W-:Y:S01]  /*3bf0*/  @P1 IMAD.WIDE.U32 R6, R7, 0x5, R22 ;  /* 0x0000000507061825 */ /* 0x000fe200078e0016 */
[----:B------:R-:W-:Y:S02]  /*3c00*/  @P1 IADD3.X R11, PT, PT, R9, UR15, RZ, P0, !PT ;  /* 0x0000000f090b1c10 */ /* 0x000fe400087fe4ff */
[----:B------:R-:W-:Y:S01]  /*3c10*/  FMNMX3 R5, |R5|, R14, |R2|, !PT ;  /* 0x0000000e05057276 */ /* 0x000fe20007800602 */
[----:B------:R-:W-:-:S02]  /*3c20*/  @P1 VIADD R7, R7, UR4 ;  /* 0x0000000407071c36 */ /* 0x000fc40008000000 */
[----:B------:R0:W5:Y:S01]  /*3c30*/  @P1 LDG.E R16, desc[UR24][R10.64] ;  /* 0x000000180a101981 */ /* 0x000162000c1e1900 */
[C---:B------:R-:W-:Y:S01]  /*3c40*/  @P1 IMAD.SHL.U32 R2, R6.reuse, 0x4, RZ ;  /* 0x0000000406021824 */ /* 0x040fe200078e00ff */
[----:B------:R-:W-:Y:S02]  /*3c50*/  MOV R13, UR26 ;  /* 0x0000001a000d7c02 */ /* 0x000fe40008000f00 */
[----:B------:R-:W-:Y:S02]  /*3c60*/  @!P1 CS2R R14, SRZ ;  /* 0x00000000000e9805 */ /* 0x000fe4000001ff00 */
[----:B------:R-:W-:Y:S01]  /*3c70*/  @P1 SHF.L.U64.HI R24, R6, 0x2, R7 ;  /* 0x0000000206181819 */ /* 0x000fe20000010207 */
[----:B------:R-:W-:Y:S01]  /*3c80*/  @P1 IMAD.MOV.U32 R7, RZ, RZ, R23 ;  /* 0x000000ffff071224 */ /* 0x000fe200078e0017 */
[----:B------:R-:W-:Y:S02]  /*3c90*/  @P1 MOV R6, R22 ;  /* 0x0000001600061202 */ /* 0x000fe40000000f00 */
[----:B0-----:R-:W-:-:S03]  /*3ca0*/  @P1 IADD3 R10, P0, PT, R12, UR21, RZ ;  /* 0x000000150c0a1c10 */ /* 0x001fc6000ff1e0ff */
[----:B------:R-:W-:Y:S01]  /*3cb0*/  @P1 IMAD.WIDE.U32 R6, R13, 0x6, R6 ;  /* 0x000000060d061825 */ /* 0x000fe200078e0006 */
[----:B------:R-:W-:Y:S02]  /*3cc0*/  @P1 IADD3.X R11, PT, PT, R9, UR23, RZ, P0, !PT ;  /* 0x00000017090b1c10 */ /* 0x000fe400087fe4ff */
[----:B------:R-:W-:Y:S01]  /*3cd0*/  @P1 IADD3 R12, P0, PT, R2, UR19, RZ ;  /* 0x00000013020c1c10 */ /* 0x000fe2000ff1e0ff */
[----:B------:R-:W-:Y:S02]  /*3ce0*/  @UP0 UIMAD UR4, UR29, 0x6, URZ ;  /* 0x000000061d0408a4 */ /* 0x000fe4000f8e02ff */
[----:B------:R0:W5:Y:S01]  /*3cf0*/  @P1 LDG.E R15, desc[UR24][R10.64] ;  /* 0x000000180a0f1981 */ /* 0x000162000c1e1900 */
[----:B------:R-:W-:-:S05]  /*3d00*/  @P1 IADD3.X R13, PT, PT, R24, UR15, RZ, P0, !PT ;  /* 0x0000000f180d1c10 */ /* 0x000fca00087fe4ff */
[----:B------:R-:W5:Y:S01]  /*3d10*/  @P1 LDG.E R14, desc[UR24][R12.64] ;  /* 0x000000180c0e1981 */ /* 0x000f62000c1e1900 */
[----:B0-----:R-:W-:Y:S01]  /*3d20*/  @P1 IADD3 R10, P0, PT, R2, UR21, RZ ;  /* 0x00000015020a1c10 */ /* 0x001fe2000ff1e0ff */
[----:B------:R-:W-:-:S03]  /*3d30*/  @P1 IMAD.SHL.U32 R2, R6, 0x4, RZ ;  /* 0x0000000406021824 */ /* 0x000fc600078e00ff */
[----:B------:R-:W-:Y:S02]  /*3d40*/  @P1 IADD3.X R11, PT, PT, R24, UR23, RZ, P0, !PT ;  /* 0x00000017180b1c10 */ /* 0x000fe400087fe4ff */
[----:B------:R-:W-:Y:S02]  /*3d50*/  @!P1 CS2R R12, SRZ ;  /* 0x00000000000c9805 */ /* 0x000fe4000001ff00 */
[----:B------:R-:W-:Y:S02]  /*3d60*/  @P1 IADD3 R9, PT, PT, R7, UR4, RZ ;  /* 0x0000000407091c10 */ /* 0x000fe4000fffe0ff */
[----:B------:R-:W-:Y:S02]  /*3d70*/  MOV R7, UR26 ;  /* 0x0000001a00077c02 */ /* 0x000fe40008000f00 */
[----:B------:R0:W5:Y:S01]  /*3d80*/  @P1 LDG.E R13, desc[UR24][R10.64] ;  /* 0x000000180a0d1981 */ /* 0x000162000c1e1900 */
[----:B------:R-:W-:Y:S01]  /*3d90*/  @P1 SHF.L.U64.HI R9, R6, 0x2, R9 ;  /* 0x0000000206091819 */ /* 0x000fe20000010209 */
[----:B------:R-:W-:Y:S01]  /*3da0*/  @UP0 UIMAD UR4, UR29, 0x7, URZ ;  /* 0x000000071d0408a4 */ /* 0x000fe2000f8e02ff */
[----:B------:R-:W-:-:S02]  /*3db0*/  @P1 IADD3 R6, P0, PT, R2, UR19, RZ ;  /* 0x0000001302061c10 */ /* 0x000fc4000ff1e0ff */
[----:B0-----:R-:W-:Y:S01]  /*3dc0*/  @P1 MOV R11, R23 ;  /* 0x00000017000b1202 */ /* 0x001fe20000000f00 */
[----:B------:R-:W-:-:S04]  /*3dd0*/  @P1 IMAD.MOV.U32 R10, RZ, RZ, R22 ;  /* 0x000000ffff0a1224 */ /* 0x000fc800078e0016 */
[----:B------:R-:W-:Y:S01]  /*3de0*/  @P1 IMAD.WIDE.U32 R10, R7, 0x7, R10 ;  /* 0x00000007070a1825 */ /* 0x000fe200078e000a */
[----:B------:R-:W-:-:S03]  /*3df0*/  @P1 IADD3.X R7, PT, PT, R9, UR15, RZ, P0, !PT ;  /* 0x0000000f09071c10 */ /* 0x000fc600087fe4ff */
[----:B------:R-:W-:Y:S02]  /*3e00*/  @P1 VIADD R25, R11, UR4 ;  /* 0x000000040b191c36 */ /* 0x000fe40008000000 */
[----:B------:R0:W5:Y:S01]  /*3e10*/  @P1 LDG.E R12, desc[UR24][R6.64] ;  /* 0x00000018060c1981 */ /* 0x000162000c1e1900 */
[----:B------:R-:W-:Y:S02]  /*3e20*/  @P1 SHF.L.U32 R24, R10, 0x2, RZ ;  /* 0x000000020a181819 */ /* 0x000fe400000006ff */
        /* <DEDUP_REMOVED lines=8> */
[----:B------:R-:W-:Y:S01]  /*3eb0*/  HFMA2 R25, -RZ, RZ, 0.96630859375, -0.0022525787353515625 ;  /* 0x3bbb989dff197431 */ /* 0x000fe200000001ff */
[----:B0-----:R-:W-:-:S04]  /*3ec0*/  @P1 IADD3 R6, P0, PT, R24, UR21, RZ ;  /* 0x0000001518061c10 */ /* 0x001fc8000ff1e0ff */
[----:B------:R-:W-:Y:S01]  /*3ed0*/  @P1 IADD3.X R7, PT, PT, R2, UR23, RZ, P0, !PT ;  /* 0x0000001702071c10 */ /* 0x000fe200087fe4ff */
[----:B-----5:R-:W-:-:S05]  /*3ee0*/  HADD2.F32 R2, -RZ, R3.H0_H0 ;  /* 0x20000003ff027230 */ /* 0x020fca0000004100 */
[----:B------:R-:W-:-:S04]  /*3ef0*/  FMUL R2, R2, 1.7020000219345092773 ;  /* 0x3fd9db2302027820 */ /* 0x000fc80000400000 */
[----:B------:R-:W-:Y:S01]  /*3f00*/  FFMA.SAT R24, R2, -R25, 0.5 ;  /* 0x3f00000002187423 */ /* 0x000fe20000002819 */
[----:B------:R-:W-:-:S04]  /*3f10*/  IMAD.MOV.U32 R25, RZ, RZ, 0x437c0000 ;  /* 0x437c0000ff197424 */ /* 0x000fc800078e00ff */
[----:B------:R-:W-:-:S04]  /*3f20*/  FFMA.RM R24, R24, R25, 12582913 ;  /* 0x4b40000118187423 */ /* 0x000fc80000004019 */
[----:B------:R-:W-:-:S04]  /*3f30*/  FADD R25, R24, -12583039 ;  /* 0xcb40007f18197421 */ /* 0x000fc80000000000 */
[----:B------:R-:W-:-:S04]  /*3f40*/  FFMA R25, R2, -1.4426950216293334961, -R25 ;  /* 0xbfb8aa3b02197823 */ /* 0x000fc80000000819 */
[----:B------:R-:W-:Y:S01]  /*3f50*/  FFMA R25, R2, -1.925963033500011079e-08, R25 ;  /* 0xb2a5706002197823 */ /* 0x000fe20000000019 */
[----:B------:R-:W-:-:S05]  /*3f60*/  @!P1 IMAD.MOV.U32 R9, RZ, RZ, RZ ;  /* 0x000000ffff099224 */ /* 0x000fca00078e00ff */
[----:B------:R-:W0:Y:S01]  /*3f70*/  MUFU.EX2 R25, R25 ;  /* 0x0000001900197308 */ /* 0x000e220000000800 */
[----:B------:R1:W5:Y:S01]  /*3f80*/  @P1 LDG.E R9, desc[UR24][R6.64] ;  /* 0x0000001806091981 */ /* 0x000362000c1e1900 */
[----:B------:R-:W-:Y:S02]  /*3f90*/  SHF.L.U32 R24, R24, 0x17, RZ ;  /* 0x0000001718187819 */ /* 0x000fe400000006ff */
[----:B-1----:R-:W-:-:S05]  /*3fa0*/  LOP3.LUT R6, R36, 0xff, RZ, 0xc0, !PT ;  /* 0x000000ff24067812 */ /* 0x002fca00078ec0ff */
[----:B------:R-:W-:Y:S02]  /*3fb0*/  IMAD R6, R33, 0x100, R6 ;  /* 0x0000010021067824 */ /* 0x000fe400078e0206 */
[----:B0-----:R-:W-:-:S04]  /*3fc0*/  FFMA R33, R24, R25, 1 ;  /* 0x3f80000018217423 */ /* 0x001fc80000000019 */
[----:B------:R-:W-:Y:S01]  /*3fd0*/  VIADD R24, R33, 0x1800000 ;  /* 0x0180000021187836 */ /* 0x000fe20000000000 */
[----:B------:R-:W-:-:S04]  /*3fe0*/  LOP3.LUT R7, R34, 0xff, RZ, 0xc0, !PT ;  /* 0x000000ff22077812 */ /* 0x000fc800078ec0ff */
[----:B------:R-:W-:Y:S01]  /*3ff0*/  LOP3.LUT R24, R24, 0x7f800000, RZ, 0xc0, !PT ;  /* 0x7f80000018187812 */ /* 0x000fe200078ec0ff */
[----:B------:R-:W-:Y:S01]  /*4000*/  IMAD R7, R38, 0x100, R7 ;  /* 0x0000010026077824 */ /* 0x000fe200078e0207 */
[----:B------:R-:W-:Y:S02]  /*4010*/  SHF.L.U32 R41, R41, 0x10, RZ ;  /* 0x0000001029297819 */ /* 0x000fe400000006ff */
[----:B------:R-:W-:Y:S02]  /*4020*/  ISETP.GT.U32.AND P0, PT, R24, 0x1ffffff, PT ;  /* 0x01ffffff1800780c */ /* 0x000fe40003f04070 */
[----:B------:R-:W-:Y:S02]  /*4030*/  LOP3.LUT R39, R39, 0xffff, RZ, 0xc0, !PT ;  /* 0x0000ffff27277812 */ /* 0x000fe400078ec0ff */
[----:B------:R-:W-:Y:S02]  /*4040*/  LOP3.LUT R41, R41, 0xff0000, RZ, 0xc0, !PT ;  /* 0x00ff000029297812 */ /* 0x000fe400078ec0ff */
[----:B------:R-:W-:-:S02]  /*4050*/  LOP3.LUT R42, R42, 0xffff, RZ, 0xc0, !PT ;  /* 0x0000ffff2a2a7812 */ /* 0x000fc400078ec0ff */
[----:B------:R-:W-:Y:S02]  /*4060*/  SHF.L.U32 R43, R43, 0x10, RZ ;  /* 0x000000102b2b7819 */ /* 0x000fe400000006ff */
[----:B------:R-:W-:Y:S01]  /*4070*/  LOP3.LUT R34, R7, 0xffff, RZ, 0xc0, !PT ;  /* 0x0000ffff07227812 */ /* 0x000fe200078ec0ff */
[----:B------:R-:W-:Y:S01]  /*4080*/  IMAD.SHL.U32 R39, R39, 0x1000000, RZ ;  /* 0x0100000027277824 */ /* 0x000fe200078e00ff */
[----:B------:R-:W-:Y:S02]  /*4090*/  LOP3.LUT R6, R41, 0xffff, R6, 0xf8, !PT ;  /* 0x0000ffff29067812 */ /* 0x000fe400078ef806 */
[----:B------:R-:W-:Y:S01]  /*40a0*/  SHF.L.U32 R7, R42, 0x18, RZ ;  /* 0x000000182a077819 */ /* 0x000fe200000006ff */
[----:B------:R-:W-:Y:S01]  /*40b0*/  BSSY.RECONVERGENT B1, `(.L_x_19285) ;  /* 0x0000011000017945 */ /* 0x000fe20003800200 */
[----:B------:R-:W-:Y:S02]  /*40c0*/  LOP3.LUT R34, R34, 0xff0000, R43, 0xf8, !PT ;  /* 0x00ff000022227812 */ /* 0x000fe400078ef82b */
[----:B------:R-:W-:-:S02]  /*40d0*/  IADD3 R24, P1, PT, R21, R32, RZ ;  /* 0x0000002015187210 */ /* 0x000fc40007f3e0ff */
[----:B------:R-:W-:Y:S01]  /*40e0*/  FMNMX3 R8, |R8|, R5, |R0|, !PT ;  /* 0x0000000508087276 */ /* 0x000fe20007800600 */
[----:B------:R-:W-:Y:S01]  /*40f0*/  HADD2.F32 R5, -RZ, R4.H0_H0 ;  /* 0x20000004ff057230 */ /* 0x000fe20000004100 */
[----:B------:R-:W-:Y:S02]  /*4100*/  LOP3.LUT R7, R6, R7, RZ, 0xfc, !PT ;  /* 0x0000000706077212 */ /* 0x000fe400078efcff */
[----:B------:R-:W-:Y:S02]  /*4110*/  LOP3.LUT R6, R34, R39, RZ, 0xfc, !PT ;  /* 0x0000002722067212 */ /* 0x000fe400078efcff */
[----:B------:R-:W-:Y:S01]  /*4120*/  IADD3.X R25, PT, PT, RZ, R29, RZ, P1, !PT ;  /* 0x0000001dff197210 */ /* 0x000fe20000ffe4ff */
[----:B------:R-:W-:Y:S06]  /*4130*/  @P0 BRA `(.L_x_19286) ;  /* 0x0000000000100947 */ /* 0x000fec0003800000 */
[----:B------:R-:W-:Y:S01]  /*4140*/  IMAD.MOV.U32 R0, RZ, RZ, R33 ;  /* 0x000000ffff007224 */ /* 0x000fe200078e0021 */
[----:B------:R-:W-:-:S07]  /*4150*/  MOV R29, 0x4170 ;  /* 0x00004170001d7802 */ /* 0x000fce0000000f00 */
[----:B-----5:R-:W-:Y:S05]  /*4160*/  CALL.REL.NOINC `($__internal_521_$__cuda_sm20_rcp_rn_f32_slowpath) ;  /* 0x0000004000247944 */ /* 0x020fea0003c00000 */
[----:B------:R-:W-:Y:S05]  /*4170*/  BRA `(.L_x_19287) ;  /* 0x0000000000107947 */ /* 0x000fea0003800000 */
.L_x_19286:
[----:B------:R-:W0:Y:S02]  /*4180*/  MUFU.RCP R0, R33 ;  /* 0x0000002100007308 */ /* 0x000e240000001000 */
[----:B0-----:R-:W-:-:S04]  /*4190*/  FFMA R29, R33, R0, -1 ;  /* 0xbf800000211d7423 */ /* 0x001fc80000000000 */
[----:B------:R-:W-:-:S04]  /*41a0*/  FADD.FTZ R29, -R29, -RZ ;  /* 0x800000ff1d1d7221 */ /* 0x000fc80000010100 */
[----:B------:R-:W-:-:S07]  /*41b0*/  FFMA R0, R0, R29, R0 ;  /* 0x0000001d00007223 */ /* 0x000fce0000000000 */
.L_x_19287:
[----:B------:R-:W-:Y:S05]  /*41c0*/  BSYNC.RECONVERGENT B1 ;  /* 0x0000000000017941 */ /* 0x000fea0003800200 */
.L_x_19285:
        /* <DEDUP_REMOVED lines=24> */
[----:B-----5:R-:W-:Y:S05]  /*4350*/  CALL.REL.NOINC `($__internal_521_$__cuda_sm20_rcp_rn_f32_slowpath) ;  /* 0x0000003c00a87944 */ /* 0x020fea0003c00000 */
[----:B------:R-:W-:Y:S05]  /*4360*/  BRA `(.L_x_19290) ;  /* 0x0000000000107947 */ /* 0x000fea0003800000 */
.L_x_19289:
[----:B------:R-:W0:Y:S02]  /*4370*/  MUFU.RCP R0, R39 ;  /* 0x0000002700007308 */ /* 0x000e240000001000 */
[----:B0-----:R-:W-:-:S04]  /*4380*/  FFMA R2, R39, R0, -1 ;  /* 0xbf80000027027423 */ /* 0x001fc80000000000 */
[----:B------:R-:W-:-:S04]  /*4390*/  FADD.FTZ R29, -R2, -RZ ;  /* 0x800000ff021d7221 */ /* 0x000fc80000010100 */
[----:B------:R-:W-:-:S07]  /*43a0*/  FFMA R0, R0, R29, R0 ;  /* 0x0000001d00007223 */ /* 0x000fce0000000000 */
.L_x_19290:
[----:B------:R-:W-:Y:S05]  /*43b0*/  BSYNC.RECONVERGENT B1 ;  /* 0x0000000000017941 */ /* 0x000fea0003800200 */
.L_x_19288:
        /* <DEDUP_REMOVED lines=24> */
[----:B-----5:R-:W-:Y:S05]  /*4540*/  CALL.REL.NOINC `($__internal_521_$__cuda_sm20_rcp_rn_f32_slowpath) ;  /* 0x0000003c002c7944 */ /* 0x020fea0003c00000 */
[----:B------:R-:W-:Y:S05]  /*4550*/  BRA `(.L_x_19293) ;  /* 0x0000000000107947 */ /* 0x000fea0003800000 */
.L_x_19292:
[----:B------:R-:W0:Y:S02]  /*4560*/  MUFU.RCP R0, R39 ;  /* 0x0000002700007308 */ /* 0x000e240000001000 */
[----:B0-----:R-:W-:-:S04]  /*4570*/  FFMA R29, R39, R0, -1 ;  /* 0xbf800000271d7423 */ /* 0x001fc80000000000 */
[----:B------:R-:W-:-:S04]  /*4580*/  FADD.FTZ R29, -R29, -RZ ;  /* 0x800000ff1d1d7221 */ /* 0x000fc80000010100 */
[----:B------:R-:W-:-:S07]  /*4590*/  FFMA R0, R0, R29, R0 ;  /* 0x0000001d00007223 */ /* 0x000fce0000000000 */
.L_x_19293:
[----:B------:R-:W-:Y:S05]  /*45a0*/  BSYNC.RECONVERGENT B1 ;  /* 0x0000000000017941 */ /* 0x000fea0003800200 */
.L_x_19291:
        /* <DEDUP_REMOVED lines=26> */
.L_x_19295:
[----:B------:R-:W0:Y:S02]  /*4750*/  MUFU.RCP R0, R39 ;  /* 0x0000002700007308 */ /* 0x000e240000001000 */
[----:B0-----:R-:W-:-:S04]  /*4760*/  FFMA R29, R39, R0, -1 ;  /* 0xbf800000271d7423 */ /* 0x001fc80000000000 */
[----:B------:R-:W-:-:S04]  /*4770*/  FADD.FTZ R29, -R29, -RZ ;  /* 0x800000ff1d1d7221 */ /* 0x000fc80000010100 */
[----:B------:R-:W-:-:S07]  /*4780*/  FFMA R0, R0, R29, R0 ;  /* 0x0000001d00007223 */ /* 0x000fce0000000000 */
.L_x_19296:
[----:B------:R-:W-:Y:S05]  /*4790*/  BSYNC.RECONVERGENT B1 ;  /* 0x0000000000017941 */ /* 0x000fea0003800200 */
.L_x_19294:
        /* <DEDUP_REMOVED lines=26> */
.L_x_19298:
[----:B------:R-:W0:Y:S02]  /*4940*/  MUFU.RCP R0, R39 ;  /* 0x0000002700007308 */ /* 0x000e240000001000 */
[----:B0-----:R-:W-:-:S04]  /*4950*/  FFMA R29, R39, R0, -1 ;  /* 0xbf800000271d7423 */ /* 0x001fc80000000000 */
[----:B------:R-:W-:-:S04]  /*4960*/  FADD.FTZ R29, -R29, -RZ ;  /* 0x800000ff1d1d7221 */ /* 0x000fc80000010100 */
[----:B------:R-:W-:-:S07]  /*4970*/  FFMA R0, R0, R29, R0 ;  /* 0x0000001d00007223 */ /* 0x000fce0000000000 */
.L_x_19299:
[----:B------:R-:W-:Y:S05]  /*4980*/  BSYNC.RECONVERGENT B1 ;  /* 0x0000000000017941 */ /* 0x000fea0003800200 */
.L_x_19297:
        /* <DEDUP_REMOVED lines=26> */
.L_x_19301:
[----:B------:R-:W0:Y:S02]  /*4b30*/  MUFU.RCP R0, R39 ;  /* 0x0000002700007308 */ /* 0x000e240000001000 */
[----:B0-----:R-:W-:-:S04]  /*4b40*/  FFMA R29, R39, R0, -1 ;  /* 0xbf800000271d7423 */ /* 0x001fc80000000000 */
[----:B------:R-:W-:-:S04]  /*4b50*/  FADD.FTZ R29, -R29, -RZ ;  /* 0x800000ff1d1d7221 */ /* 0x000fc80000010100 */
[----:B------:R-:W-:-:S07]  /*4b60*/  FFMA R0, R0, R29, R0 ;  /* 0x0000001d00007223 */ /* 0x000fce0000000000 */
.L_x_19302:
[----:B------:R-:W-:Y:S05]  /*4b70*/  BSYNC.RECONVERGENT B1 ;  /* 0x0000000000017941 */ /* 0x000fea0003800200 */
.L_x_19300:
        /* <DEDUP_REMOVED lines=26> */
.L_x_19304:
[----:B------:R-:W0:Y:S02]  /*4d20*/  MUFU.RCP R0, R39 ;  /* 0x0000002700007308 */ /* 0x000e240000001000 */
[----:B0-----:R-:W-:-:S04]  /*4d30*/  FFMA R29, R39, R0, -1 ;  /* 0xbf800000271d7423 */ /* 0x001fc80000000000 */
[----:B------:R-:W-:-:S04]  /*4d40*/  FADD.FTZ R29, -R29, -RZ ;  /* 0x800000ff1d1d7221 */ /* 0x000fc80000010100 */
[----:B------:R-:W-:-:S07]  /*4d50*/  FFMA R0, R0, R29, R0 ;  /* 0x0000001d00007223 */ /* 0x000fce0000000000 */
.L_x_19305:
[----:B------:R-:W-:Y:S05]  /*4d60*/  BSYNC.RECONVERGENT B1 ;  /* 0x0000000000017941 */ /* 0x000fea0003800200 */
.L_x_19303:
        /* <DEDUP_REMOVED lines=26> */
.L_x_19307:
[----:B------:R-:W0:Y:S02]  /*4f10*/  MUFU.RCP R0, R39 ;  /* 0x0000002700007308 */ /* 0x000e240000001000 */
[----:B0-----:R-:W-:-:S04]  /*4f20*/  FFMA R29, R39, R0, -1 ;  /* 0xbf800000271d7423 */ /* 0x001fc80000000000 */
[----:B------:R-:W-:-:S04]  /*4f30*/  FADD.FTZ R29, -R29, -RZ ;  /* 0x800000ff1d1d7221 */ /* 0x000fc80000010100 */
[----:B------:R-:W-:-:S07]  /*4f40*/  FFMA R0, R0, R29, R0 ;  /* 0x0000001d00007223 */ /* 0x000fce0000000000 */
.L_x_19308:
[----:B------:R-:W-:Y:S05]  /*4f50*/  BSYNC.RECONVERGENT B1 ;  /* 0x0000000000017941 */ /* 0x000fea0003800200 */
.L_x_19306:
[----:B------:R-:W-:Y:S02]  /*4f60*/  IMAD.U32 R43, RZ, RZ, UR26 ;  /* 0x0000001aff2b7e24 */ /* 0x000fe4000f8e00ff */
[----:B------:R-:W-:Y:S01]  /*4f70*/  FADD R29, -R0, 1 ;  /* 0x3f800000001d7421 */ /* 0x000fe20000000100 */
[----:B------:R-:W-:Y:S01]  /*4f80*/  IMAD.U32 R33, RZ, RZ, UR26 ;  /* 0x0000001aff217e24 */ /* 0x000fe2000f8e00ff */
[----:B------:R-:W-:Y:S01]  /*4f90*/  MOV R32, UR29 ;  /* 0x0000001d00207c02 */ /* 0x000fe20008000f00 */
[----:B------:R-:W-:Y:S01]  /*4fa0*/  HADD2.F32 R31, -RZ, R15.H0_H0 ;  /* 0x2000000fff1f7230 */ /* 0x000fe20000004100 */
[----:B------:R-:W-:Y:S01]  /*4fb0*/  LEA R42, P1, R43, R22, 0x2 ;  /* 0x000000162b2a7211 */ /* 0x000fe200078210ff */
[----:B------:R-:W-:Y:S01]  /*4fc0*/  FMUL R29, R29, R0 ;  /* 0x000000001d1d7220 */ /* 0x000fe20000400000 */
[C---:B------:R-:W-:Y:S01]  /*4fd0*/  FMNMX3 R8, |R5|.reuse, R8, |R4|, !PT ;  /* 0x0000000805087276 */ /* 0x040fe20007800604 */
[----:B------:R-:W-:Y:S01]  /*4fe0*/  FMUL R5, R5, UR13 ;  /* 0x0000000d05057c20 */ /* 0x000fe20008400000 */
[----:B------:R-:W-:Y:S01]  /*4ff0*/  LEA.HI.X R43, R33, R23, R32, 0x2, P1 ;  /* 0x00000017212b7211 */ /* 0x000fe200008f1420 */
[----:B------:R-:W-:-:S02]  /*5000*/  HFMA2 R23, -RZ, RZ, 3.7421875, 0 ;  /* 0x437c0000ff177431 */ /* 0x000fc400000001ff */
[----:B------:R-:W-:Y:S01]  /*5010*/  FFMA R29, R40, R29, R0 ;  /* 0x0000001d281d7223 */ /* 0x000fe20000000000 */
[----:B------:R-:W-:Y:S02]  /*5020*/  IMAD.MOV.U32 R0, RZ, RZ, 0x3bbb989d ;  /* 0x3bbb989dff007424 */ /* 0x000fe400078e00ff */
[----:B------:R-:W-:Y:S01]  /*5030*/  FMUL R31, R31, 1.7020000219345092773 ;  /* 0x3fd9db231f1f7820 */ /* 0x000fe20000400000 */
[----:B------:R-:W-:Y:S01]  /*5040*/  IADD3 R22, PT, PT, R27, 0x2, RZ ;  /* 0x000000021b167810 */ /* 0x000fe20007ffe0ff */
[----:B------:R-:W-:Y:S01]  /*5050*/  FMUL R32, R20, R29 ;  /* 0x0000001d14207220 */ /* 0x000fe20000400000 */
[----:B------:R-:W-:Y:S01]  /*5060*/  FMNMX3 R8, |R3|, R8, |R2|, !PT ;  /* 0x0000000803087276 */ /* 0x000fe20007800602 */
[----:B------:R-:W-:Y:S01]  /*5070*/  FFMA.SAT R0, R31, -R0, 0.5 ;  /* 0x3f0000001f007423 */ /* 0x000fe20000002800 */
[----:B------:R-:W-:Y:S01]  /*5080*/  ISETP.GE.U32.AND P0, PT, R22, UR7, PT ;  /* 0x0000000716007c0c */ /* 0x000fe2000bf06070 */
[----:B------:R-:W-:Y:S01]  /*5090*/  FMUL R20, R2, UR13 ;  /* 0x0000000d02147c20 */ /* 0x000fe20008400000 */
[----:B------:R-:W-:Y:S01]  /*50a0*/  FMNMX3 R2, |R30|, R8, |R37|, !PT ;  /* 0x000000081e027276 */ /* 0x000fe20007800625 */
[----:B------:R-:W-:Y:S01]  /*50b0*/  FFMA.RM R0, R0, R23, 12582913 ;  /* 0x4b40000100007423 */ /* 0x000fe20000004017 */
[----:B------:R-:W-:Y:S01]  /*50c0*/  ISETP.GE.U32.OR P0, PT, R21, UR14, P0 ;  /* 0x0000000e15007c0c */ /* 0x000fe20008706470 */
[----:B------:R-:W-:Y:S01]  /*50d0*/  FMUL R8, R30, UR13 ;  /* 0x0000000d1e087c20 */ /* 0x000fe20008400000 */
[----:B------:R-:W-:Y:S01]  /*50e0*/  FMUL R4, R4, UR13 ;  /* 0x0000000d04047c20 */ /* 0x000fe20008400000 */
[----:B------:R-:W-:Y:S01]  /*50f0*/  FADD R34, R0, -12583039 ;  /* 0xcb40007f00227421 */ /* 0x000fe20000000000 */
[----:B------:R-:W-:Y:S01]  /*5100*/  FMUL R3, R3, UR13 ;  /* 0x0000000d03037c20 */ /* 0x000fe20008400000 */
[----:B------:R-:W-:Y:S01]  /*5110*/  F2FP.SATFINITE.E4M3.F32.PACK_AB_MERGE_C R5, RZ, R5, RZ ;  /* 0x00000005ff05723e */ /* 0x000fe200048070ff */
[----:B------:R-:W-:Y:S01]  /*5120*/  FMUL R37, R37, UR13 ;  /* 0x0000000d25257c20 */ /* 0x000fe20008400000 */
[----:B------:R-:W-:Y:S01]  /*5130*/  FFMA R34, R31, -1.4426950216293334961, -R34 ;  /* 0xbfb8aa3b1f227823 */ /* 0x000fe20000000822 */
[----:B------:R-:W-:Y:S01]  /*5140*/  F2FP.SATFINITE.E4M3.F32.PACK_AB_MERGE_C R8, RZ, R8, RZ ;  /* 0x00000008ff08723e */ /* 0x000fe200048070ff */
[----:B------:R-:W-:Y:S01]  /*5150*/  FMUL R29, R35, UR13 ;  /* 0x0000000d231d7c20 */ /* 0x000fe20008400000 */
[----:B------:R-:W-:Y:S01]  /*5160*/  F2FP.SATFINITE.E4M3.F32.PACK_AB_MERGE_C R33, RZ, R20, RZ ;  /* 0x00000014ff21723e */ /* 0x000fe200048070ff */
[----:B------:R-:W-:Y:S01]  /*5170*/  FFMA R34, R31, -1.925963033500011079e-08, R34 ;  /* 0xb2a570601f227823 */ /* 0x000fe20000000022 */
[----:B------:R-:W-:Y:S01]  /*5180*/  F2FP.SATFINITE.E4M3.F32.PACK_AB_MERGE_C R30, RZ, R4, RZ ;  /* 0x00000004ff1e723e */ /* 0x000fe200048070ff */
[----:B------:R-:W-:Y:S01]  /*5190*/  IMAD.U32 R4, R8, 0x10000, RZ ;  /* 0x0001000008047824 */ /* 0x000fe200078e00ff */
[----:B------:R-:W-:Y:S01]  /*51a0*/  F2FP.SATFINITE.E4M3.F32.PACK_AB_MERGE_C R36, RZ, R3, RZ ;  /* 0x00000003ff24723e */ /* 0x000fe200048070ff */
[----:B------:R-:W0:Y:S01]  /*51b0*/  MUFU.EX2 R20, R34 ;  /* 0x0000002200147308 */ /* 0x000e220000000800 */
[----:B------:R-:W-:Y:S01]  /*51c0*/  LOP3.LUT R3, R5, 0xff, RZ, 0xc0, !PT ;  /* 0x000000ff05037812 */ /* 0x000fe200078ec0ff */
[----:B------:R-:W-:Y:S01]  /*51d0*/  BSSY.RECONVERGENT B0, `(.L_x_19309) ;  /* 0x000002c000007945 */ /* 0x000fe20003800200 */
[----:B------:R-:W-:-:S02]  /*51e0*/  LOP3.LUT R21, R30, 0xff, RZ, 0xc0, !PT ;  /* 0x000000ff1e157812 */ /* 0x000fc400078ec0ff */
[----:B------:R-:W-:Y:S02]  /*51f0*/  @!P0 PRMT R23, R30, 0x7604, R5 ;  /* 0x000076041e178816 */ /* 0x000fe40000000005 */
[----:B------:R-:W-:Y:S01]  /*5200*/  LEA R30, R36, R3, 0x8 ;  /* 0x00000003241e7211 */ /* 0x000fe200078e40ff */
[----:B------:R-:W-:Y:S01]  /*5210*/  IMAD R21, R33, 0x100, R21 ;  /* 0x0000010021157824 */ /* 0x000fe200078e0215 */
[----:B------:R-:W-:Y:S02]  /*5220*/  LOP3.LUT R3, R4, 0xff0000, RZ, 0xc0, !PT ;  /* 0x00ff000004037812 */ /* 0x000fe400078ec0ff */
[----:B------:R-:W-:Y:S02]  /*5230*/  @!P0 IADD3 R5, P1, PT, R24, UR26, RZ ;  /* 0x0000001a18058c10 */ /* 0x000fe4000ff3e0ff */
[----:B------:R-:W-:Y:S02]  /*5240*/  LOP3.LUT R3, R3, 0xffff, R30, 0xf8, !PT ;  /* 0x0000ffff03037812 */ /* 0x000fe400078ef81e */
[----:B------:R-:W-:-:S02]  /*5250*/  @!P0 IADD3.X R30, PT, PT, R25, UR29, RZ, P1, !PT ;  /* 0x0000001d191e8c10 */ /* 0x000fc40008ffe4ff */
[----:B------:R-:W-:Y:S02]  /*5260*/  SHF.L.U32 R39, R0, 0x17, RZ ;  /* 0x0000001700277819 */ /* 0x000fe400000006ff */
[----:B------:R-:W-:Y:S02]  /*5270*/  @!P0 LEA R4, P1, R5, UR8, 0x1 ;  /* 0x0000000805048c11 */ /* 0x000fe4000f8208ff */
[----:B------:R-:W-:Y:S01]  /*5280*/  FMNMX3 R2, |R35|, R2, |R32|, !PT ;  /* 0x0000000223027276 */ /* 0x000fe20007800620 */
[----:B0-----:R-:W-:Y:S01]  /*5290*/  FFMA R0, R39, R20, 1 ;  /* 0x3f80000027007423 */ /* 0x001fe20000000014 */
[----:B------:R-:W-:Y:S01]  /*52a0*/  @!P0 LEA.HI.X R5, R5, UR9, R30, 0x1, P1 ;  /* 0x0000000905058c11 */ /* 0x000fe200088f0c1e */
[----:B------:R-:W-:Y:S01]  /*52b0*/  FMUL R32, R32, UR13 ;  /* 0x0000000d20207c20 */ /* 0x000fe20008400000 */
[----:B------:R-:W-:Y:S02]  /*52c0*/  @!P0 LEA R20, P1, R24, UR8, 0x1 ;  /* 0x0000000818148c11 */ /* 0x000fe4000f8208ff */
[----:B------:R-:W-:-:S02]  /*52d0*/  F2FP.SATFINITE.E4M3.F32.PACK_AB_MERGE_C R35, RZ, R37, RZ ;  /* 0x00000025ff23723e */ /* 0x000fc400048070ff */
[----:B------:R-:W-:Y:S02]  /*52e0*/  LOP3.LUT R37, R21, 0xffff, RZ, 0xc0, !PT ;  /* 0x0000ffff15257812 */ /* 0x000fe400078ec0ff */
[----:B------:R-:W-:Y:S01]  /*52f0*/  @!P0 LEA.HI.X R21, R24, UR9, R25, 0x1, P1 ;  /* 0x0000000918158c11 */ /* 0x000fe200088f0c19 */
[----:B------:R-:W-:Y:S01]  /*5300*/  IMAD.U32 R30, R35, 0x10000, RZ ;  /* 0x00010000231e7824 */ /* 0x000fe200078e00ff */
[----:B------:R-:W-:Y:S02]  /*5310*/  @!P0 PRMT R33, R33, 0x7604, R36 ;  /* 0x0000760421218816 */ /* 0x000fe40000000024 */
[----:B------:R-:W-:Y:S01]  /*5320*/  F2FP.SATFINITE.E4M3.F32.PACK_AB_MERGE_C R29, RZ, R29, RZ ;  /* 0x0000001dff1d723e */ /* 0x000fe200048070ff */
[----:B------:R0:W-:Y:S01]  /*5330*/  @!P0 STG.E.U16 desc[UR24][R20.64], R23 ;  /* 0x0000001714008986 */ /* 0x0001e2000c101518 */
[----:B------:R-:W-:Y:S02]  /*5340*/  IADD3 R36, PT, PT, R0, 0x1800000, RZ ;  /* 0x0180000000247810 */ /* 0x000fe40007ffe0ff */
[----:B------:R-:W-:Y:S01]  /*5350*/  LOP3.LUT R34, R29, 0xffff, RZ, 0xc0, !PT ;  /* 0x0000ffff1d227812 */ /* 0x000fe200078ec0ff */
[----:B------:R0:W-:Y:S01]  /*5360*/  @!P0 STG.E.U16 desc[UR24][R4.64], R33 ;  /* 0x0000002104008986 */ /* 0x0001e2000c101518 */
[----:B------:R-:W-:-:S02]  /*5370*/  LOP3.LUT R36, R36, 0x7f800000, RZ, 0xc0, !PT ;  /* 0x7f80000024247812 */ /* 0x000fc400078ec0ff */
[----:B------:R-:W-:Y:S01]  /*5380*/  F2FP.SATFINITE.E4M3.F32.PACK_AB_MERGE_C R32, RZ, R32, RZ ;  /* 0x00000020ff20723e */ /* 0x000fe200048070ff */
[----:B------:R-:W-:Y:S01]  /*5390*/  IMAD.SHL.U32 R34, R34, 0x1000000, RZ ;  /* 0x0100000022227824 */ /* 0x000fe200078e00ff */
[----:B------:R-:W-:Y:S02]  /*53a0*/  ISETP.GT.U32.AND P1, PT, R36, 0x1ffffff, PT ;  /* 0x01ffffff2400780c */ /* 0x000fe40003f24070 */
[----:B------:R-:W-:Y:S02]  /*53b0*/  LOP3.LUT R36, R32, 0xffff, RZ, 0xc0, !PT ;  /* 0x0000ffff20247812 */ /* 0x000fe400078ec0ff */
[----:B------:R-:W-:Y:S02]  /*53c0*/  LOP3.LUT R30, R37, 0xff0000, R30, 0xf8, !PT ;  /* 0x00ff0000251e7812 */ /* 0x000fe400078ef81e */
[----:B------:R-:W-:Y:S02]  /*53d0*/  LOP3.LUT R3, R3, R34, RZ, 0xfc, !PT ;  /* 0x0000002203037212 */ /* 0x000fe400078efcff */
[----:B------:R-:W-:Y:S01]  /*53e0*/  SHF.L.U32 R37, R36, 0x18, RZ ;  /* 0x0000001824257819 */ /* 0x000fe200000006ff */
        /* <DEDUP_REMOVED lines=10> */
.L_x_19310:
[----:B------:R-:W-:Y:S05]  /*5490*/  BSYNC.RECONVERGENT B0 ;  /* 0x0000000000007941 */ /* 0x000fea0003800200 */
.L_x_19309:
        /* <DEDUP_REMOVED lines=10> */
.L_x_19312:
[----:B------:R-:W-:Y:S05]  /*5540*/  BSYNC.RECONVERGENT B0 ;  /* 0x0000000000007941 */ /* 0x000fea0003800200 */
.L_x_19311:
[----:B------:R-:W-:Y:S01]  /*5550*/  BSSY.RECONVERGENT B1, `(.L_x_19313) ;  /* 0x000000b000017945 */ /* 0x000fe20003800200 */
[----:B01----:R-:W-:Y:S01]  /*5560*/  LOP3.LUT R5, R30, R37, RZ, 0xfc, !PT ;  /* 0x000000251e057212 */ /* 0x003fe200078efcff */
[----:B------:R-:W-:Y:S02]  /*5570*/  HADD2.F32 R4, -RZ, R16.H0_H0 ;  /* 0x20000010ff047230 */ /* 0x000fe40000004100 */
[----:B------:R-:W-:Y:S05]  /*5580*/  @P1 BRA `(.L_x_19314) ;  /* 0x00000000000c1947 */ /* 0x000fea0003800000 */
[----:B------:R-:W-:-:S07]  /*5590*/  MOV R29, 0x55b0 ;  /* 0x000055b0001d7802 */ /* 0x000fce0000000f00 */
[----:B-----5:R-:W-:Y:S05]  /*55a0*/  CALL.REL.NOINC `($__internal_521_$__cuda_sm20_rcp_rn_f32_slowpath) ;  /* 0x0000002c00147944 */ /* 0x020fea0003c00000 */
[----:B------:R-:W-:Y:S05]  /*55b0*/  BRA `(.L_x_19315) ;  /* 0x0000000000107947 */ /* 0x000fea0003800000 */
.L_x_19314:
[----:B------:R-:W0:Y:S02]  /*55c0*/  MUFU.RCP R21, R0 ;  /* 0x0000000000157308 */ /* 0x000e240000001000 */
[----:B0-----:R-:W-:-:S04]  /*55d0*/  FFMA R8, R0, R21, -1 ;  /* 0xbf80000000087423 */ /* 0x001fc80000000015 */
[----:B------:R-:W-:-:S04]  /*55e0*/  FADD.FTZ R8, -R8, -RZ ;  /* 0x800000ff08087221 */ /* 0x000fc80000010100 */
[----:B------:R-:W-:-:S07]  /*55f0*/  FFMA R0, R21, R8, R21 ;  /* 0x0000000815007223 */ /* 0x000fce0000000015 */
.L_x_19315:
[----:B------:R-:W-:Y:S05]  /*5600*/  BSYNC.RECONVERGENT B1 ;  /* 0x0000000000017941 */ /* 0x000fea0003800200 */
.L_x_19313:
        /* <DEDUP_REMOVED lines=26> */
.L_x_19317:
[----:B------:R-:W0:Y:S02]  /*57b0*/  MUFU.RCP R0, R23 ;  /* 0x0000001700007308 */ /* 0x000e240000001000 */
[----:B0-----:R-:W-:-:S04]  /*57c0*/  FFMA R4, R23, R0, -1 ;  /* 0xbf80000017047423 */ /* 0x001fc80000000000 */
[----:B------:R-:W-:-:S04]  /*57d0*/  FADD.FTZ R21, -R4, -RZ ;  /* 0x800000ff04157221 */ /* 0x000fc80000010100 */
[----:B------:R-:W-:-:S07]  /*57e0*/  FFMA R0, R0, R21, R0 ;  /* 0x0000001500007223 */ /* 0x000fce0000000000 */
.L_x_19318:
[----:B------:R-:W-:Y:S05]  /*57f0*/  BSYNC.RECONVERGENT B1 ;  /* 0x0000000000017941 */ /* 0x000fea0003800200 */
.L_x_19316:
        /* <DEDUP_REMOVED lines=15> */
[----:B------:R-:W-:-:S03]  /*58f0*/  HADD2.F32 R8, -RZ, R14.H0_H0 ;  /* 0x2000000eff087230 */ /* 0x000fc60000004100 */
        /* <DEDUP_REMOVED lines=8> */
[----:B-----5:R-:W-:Y:S05]  /*5980*/  CALL.REL.NOINC `($__internal_521_$__cuda_sm20_rcp_rn_f32_slowpath) ;  /* 0x00000028001c7944 */ /* 0x020fea0003c00000 */
[----:B------:R-:W-:Y:S05]  /*5990*/  BRA `(.L_x_19321) ;  /* 0x0000000000107947 */ /* 0x000fea0003800000 */
.L_x_19320:
[----:B------:R-:W0:Y:S02]  /*59a0*/  MUFU.RCP R0, R25 ;  /* 0x0000001900007308 */ /* 0x000e240000001000 */
[----:B0-----:R-:W-:-:S04]  /*59b0*/  FFMA R20, R25, R0, -1 ;  /* 0xbf80000019147423 */ /* 0x001fc80000000000 */
[----:B------:R-:W-:-:S04]  /*59c0*/  FADD.FTZ R21, -R20, -RZ ;  /* 0x800000ff14157221 */ /* 0x000fc80000010100 */
[----:B------:R-:W-:-:S07]  /*59d0*/  FFMA R0, R0, R21, R0 ;  /* 0x0000001500007223 */ /* 0x000fce0000000000 */
.L_x_19321:
[----:B------:R-:W-:Y:S05]  /*59e0*/  BSYNC.RECONVERGENT B1 ;  /* 0x0000000000017941 */ /* 0x000fea0003800200 */
.L_x_19319:
        /* <DEDUP_REMOVED lines=26> */
.L_x_19323:
[----:B------:R-:W0:Y:S02]  /*5b90*/  MUFU.RCP R0, R23 ;  /* 0x0000001700007308 */ /* 0x000e240000001000 */
[----:B0-----:R-:W-:-:S04]  /*5ba0*/  FFMA R4, R23, R0, -1 ;  /* 0xbf80000017047423 */ /* 0x001fc80000000000 */
[----:B------:R-:W-:-:S04]  /*5bb0*/  FADD.FTZ R21, -R4, -RZ ;  /* 0x800000ff04157221 */ /* 0x000fc80000010100 */
[----:B------:R-:W-:-:S07]  /*5bc0*/  FFMA R0, R0, R21, R0 ;  /* 0x0000001500007223 */ /* 0x000fce0000000000 */
.L_x_19324:
[----:B------:R-:W-:Y:S05]  /*5bd0*/  BSYNC.RECONVERGENT B1 ;  /* 0x0000000000017941 */ /* 0x000fea0003800200 */
.L_x_19322:
        /* <DEDUP_REMOVED lines=26> */
.L_x_19326:
[----:B------:R-:W0:Y:S02]  /*5d80*/  MUFU.RCP R0, R25 ;  /* 0x0000001900007308 */ /* 0x000e240000001000 */
[----:B0-----:R-:W-:-:S04]  /*5d90*/  FFMA R20, R25, R0, -1 ;  /* 0xbf80000019147423 */ /* 0x001fc80000000000 */
[----:B------:R-:W-:-:S04]  /*5da0*/  FADD.FTZ R21, -R20, -RZ ;  /* 0x800000ff14157221 */ /* 0x000fc80000010100 */
[----:B------:R-:W-:-:S07]  /*5db0*/  FFMA R0, R0, R21, R0 ;  /* 0x0000001500007223 */ /* 0x000fce0000000000 */
.L_x_19327:
[----:B------:R-:W-:Y:S05]  /*5dc0*/  BSYNC.RECONVERGENT B1 ;  /* 0x0000000000017941 */ /* 0x000fea0003800200 */
.L_x_19325:
        /* <DEDUP_REMOVED lines=26> */
.L_x_19329:
[----:B------:R-:W0:Y:S02]  /*5f70*/  MUFU.RCP R0, R23 ;  /* 0x0000001700007308 */ /* 0x000e240000001000 */
[----:B0-----:R-:W-:-:S04]  /*5f80*/  FFMA R4, R23, R0, -1 ;  /* 0xbf80000017047423 */ /* 0x001fc80000000000 */
[----:B------:R-:W-:-:S04]  /*5f90*/  FADD.FTZ R21, -R4, -RZ ;  /* 0x800000ff04157221 */ /* 0x000fc80000010100 */
[----:B------:R-:W-:-:S07]  /*5fa0*/  FFMA R0, R0, R21, R0 ;  /* 0x0000001500007223 */ /* 0x000fce0000000000 */
.L_x_19330:
[----:B------:R-:W-:Y:S05]  /*5fb0*/  BSYNC.RECONVERGENT B1 ;  /* 0x0000000000017941 */ /* 0x000fea0003800200 */
.L_x_19328:
[----:B------:R-:W-:Y:S02]  /*5fc0*/  HFMA2 R21, -RZ, RZ, 0.96630859375, -0.0022525787353515625 ;  /* 0x3bbb989dff157431 */ /* 0x000fe400000001ff */
[----:B-----5:R-:W-:Y:S01]  /*5fd0*/  HADD2.F32 R4, -RZ, R9.H0_H0 ;  /* 0x20000009ff047230 */ /* 0x020fe20000004100 */
        /* <DEDUP_REMOVED lines=22> */
[----:B------:R-:W-:Y:S05]  /*6140*/  CALL.REL.NOINC `($__internal_521_$__cuda_sm20_rcp_rn_f32_slowpath) ;  /* 0x00000020002c7944 */ /* 0x000fea0003c00000 */
[----:B------:R-:W-:Y:S05]  /*6150*/  BRA `(.L_x_19333) ;  /* 0x0000000000107947 */ /* 0x000fea0003800000 */
.L_x_19332:
[----:B------:R-:W0:Y:S02]  /*6160*/  MUFU.RCP R0, R25 ;  /* 0x0000001900007308 */ /* 0x000e240000001000 */
[----:B0-----:R-:W-:-:S04]  /*6170*/  FFMA R20, R25, R0, -1 ;  /* 0xbf80000019147423 */ /* 0x001fc80000000000 */
[----:B------:R-:W-:-:S04]  /*6180*/  FADD.FTZ R21, -R20, -RZ ;  /* 0x800000ff14157221 */ /* 0x000fc80000010100 */
[----:B------:R-:W-:-:S07]  /*6190*/  FFMA R0, R0, R21, R0 ;  /* 0x0000001500007223 */ /* 0x000fce0000000000 */
.L_x_19333:
[----:B------:R-:W-:Y:S05]  /*61a0*/  BSYNC.RECONVERGENT B1 ;  /* 0x0000000000017941 */ /* 0x000fea0003800200 */
.L_x_19331:
        /* <DEDUP_REMOVED lines=24> */
[----:B------:R-:W-:Y:S05]  /*6330*/  CALL.REL.NOINC `($__internal_521_$__cuda_sm20_rcp_rn_f32_slowpath) ;  /* 0x0000001c00b07944 */ /* 0x000fea0003c00000 */
[----:B------:R-:W-:Y:S05]  /*6340*/  BRA `(.L_x_19336) ;  /* 0x0000000000107947 */ /* 0x000fea0003800000 */
.L_x_19335:
[----:B------:R-:W0:Y:S02]  /*6350*/  MUFU.RCP R0, R23 ;  /* 0x0000001700007308 */ /* 0x000e240000001000 */
[----:B0-----:R-:W-:-:S04]  /*6360*/  FFMA R4, R23, R0, -1 ;  /* 0xbf80000017047423 */ /* 0x001fc80000000000 */
[----:B------:R-:W-:-:S04]  /*6370*/  FADD.FTZ R21, -R4, -RZ ;  /* 0x800000ff04157221 */ /* 0x000fc80000010100 */
[----:B------:R-:W-:-:S07]  /*6380*/  FFMA R0, R0, R21, R0 ;  /* 0x0000001500007223 */ /* 0x000fce0000000000 */
.L_x_19336:
[----:B------:R-:W-:Y:S05]  /*6390*/  BSYNC.RECONVERGENT B1 ;  /* 0x0000000000017941 */ /* 0x000fea0003800200 */
.L_x_19334:
[----:B------:R-:W0:Y:S01]  /*63a0*/  S2R R29, SR_CgaCtaId ;  /* 0x00000000001d7919 */ /* 0x000e220000008800 */
[C---:B------:R-:W-:Y:S01]  /*63b0*/  FMNMX3 R23, |R15|.reuse, R2, |R16|, !PT ;  /* 0x000000020f177276 */ /* 0x040fe20007800610 */
[----:B------:R-:W-:Y:S01]  /*63c0*/  FADD R21, -R0, 1 ;  /* 0x3f80000000157421 */ /* 0x000fe20000000100 */
[----:B------:R-:W-:Y:S01]  /*63d0*/  FMUL R15, R15, UR13 ;  /* 0x0000000d0f0f7c20 */ /* 0x000fe20008400000 */
[----:B------:R-:W-:Y:S01]  /*63e0*/  FMUL R24, R13, UR13 ;  /* 0x0000000d0d187c20 */ /* 0x000fe20008400000 */
[C---:B------:R-:W-:Y:S01]  /*63f0*/  FMUL R25, R8.reuse, UR13 ;  /* 0x0000000d08197c20 */ /* 0x040fe20008400000 */
[----:B------:R-:W-:Y:S01]  /*6400*/  FMUL R21, R21, R0 ;  /* 0x0000000015157220 */ /* 0x000fe20000400000 */
[----:B------:R-:W-:Y:S01]  /*6410*/  FMNMX3 R23, |R8|, R23, |R14|, !PT ;  /* 0x0000001708177276 */ /* 0x000fe2000780060e */
[----:B------:R-:W-:Y:S01]  /*6420*/  IMAD.IADD R31, R28, 0x1, -R17 ;  /* 0x000000011c1f7824 */ /* 0x000fe200078e0a11 */
[----:B------:R-:W-:Y:S01]  /*6430*/  F2FP.SATFINITE.E4M3.F32.PACK_AB_MERGE_C R15, RZ, R15, RZ ;  /* 0x0000000fff0f723e */ /* 0x000fe200048070ff */
[----:B------:R-:W-:Y:S01]  /*6440*/  FFMA R21, R9, R21, R0 ;  /* 0x0000001509157223 */ /* 0x000fe20000000000 */
[----:B------:R-:W-:Y:S01]  /*6450*/  F2FP.SATFINITE.E4M3.F32.PACK_AB_MERGE_C R24, RZ, R24, RZ ;  /* 0x00000018ff18723e */ /* 0x000fe200048070ff */
[----:B------:R-:W-:Y:S01]  /*6460*/  FMUL R16, R16, UR13 ;  /* 0x0000000d10107c20 */ /* 0x000fe20008400000 */
[----:B------:R-:W-:Y:S01]  /*6470*/  F2FP.SATFINITE.E4M3.F32.PACK_AB_MERGE_C R25, RZ, R25, RZ ;  /* 0x00000019ff19723e */ /* 0x000fe200048070ff */
[----:B------:R-:W-:Y:S01]  /*6480*/  FMUL R30, R10, R21 ;  /* 0x000000150a1e7220 */ /* 0x000fe20000400000 */
[----:B------:R-:W-:Y:S01]  /*6490*/  LOP3.LUT R0, R15, 0xff, RZ, 0xc0, !PT ;  /* 0x000000ff0f007812 */ /* 0x000fe200078ec0ff */
[----:B------:R-:W-:Y:S01]  /*64a0*/  IMAD.U32 R2, R24, 0x10000, RZ ;  /* 0x0001000018027824 */ /* 0x000fe200078e00ff */
[----:B------:R-:W-:Y:S01]  /*64b0*/  IADD3 R8, PT, PT, R26, 0x1d, RZ ;  /* 0x0000001d1a087810 */ /* 0x000fe20007ffe0ff */
[----:B------:R-:W-:Y:S01]  /*64c0*/  FMUL R14, R14, UR13 ;  /* 0x0000000d0e0e7c20 */ /* 0x000fe20008400000 */
[----:B------:R-:W-:Y:S01]  /*64d0*/  MOV R4, 0x400 ;  /* 0x0000040000047802 */ /* 0x000fe20000000f00 */
[----:B------:R-:W-:Y:S01]  /*64e0*/  IMAD R9, R25, 0x100, R0 ;  /* 0x0000010019097824 */ /* 0x000fe200078e0200 */
[----:B------:R-:W-:Y:S01]  /*64f0*/  ISETP.GE.U32.AND P0, PT, R17, UR7, PT ;  /* 0x0000000711007c0c */ /* 0x000fe2000bf06070 */
[----:B------:R-:W-:Y:S01]  /*6500*/  BSSY.RECONVERGENT B0, `(.L_x_19337) ;  /* 0x000003c000007945 */ /* 0x000fe20003800200 */
[----:B------:R-:W-:-:S02]  /*6510*/  LOP3.LUT R8, R8, 0x1f, RZ, 0xc0, !PT ;  /* 0x0000001f08087812 */ /* 0x000fc400078ec0ff */
[----:B------:R-:W-:Y:S02]  /*6520*/  IADD3 R4, PT, PT, R4, 0x20, RZ ;  /* 0x0000002004047810 */ /* 0x000fe40007ffe0ff */
[----:B------:R-:W-:Y:S02]  /*6530*/  LOP3.LUT R2, R2, 0xff0000, RZ, 0xc0, !PT ;  /* 0x00ff000002027812 */ /* 0x000fe400078ec0ff */
[----:B------:R-:W-:Y:S02]  /*6540*/  LOP3.LUT R21, RZ, R27, RZ, 0x33, !PT ;  /* 0x0000001bff157212 */ /* 0x000fe400078e33ff */
[----:B------:R-:W-:Y:S02]  /*6550*/  ISETP.GE.U32.OR P0, PT, R8, UR14, P0 ;  /* 0x0000000e08007c0c */ /* 0x000fe40008706470 */
[----:B0-----:R-:W-:Y:S01]  /*6560*/  LEA R0, R29, R4, 0x18 ;  /* 0x000000041d007211 */ /* 0x001fe200078ec0ff */
[----:B------:R-:W-:Y:S01]  /*6570*/  IMAD.SHL.U32 R4, R26, 0x4, RZ ;  /* 0x000000041a047824 */ /* 0x000fe200078e00ff */
[----:B------:R-:W-:Y:S01]  /*6580*/  LOP3.LUT R29, R2, 0xffff, R9, 0xf8, !PT ;  /* 0x0000ffff021d7812 */ /* 0x000fe200078ef809 */
[----:B------:R-:W-:Y:S01]  /*6590*/  FMUL R2, R11, UR13 ;  /* 0x0000000d0b027c20 */ /* 0x000fe20008400000 */
[----:B------:R-:W-:-:S02]  /*65a0*/  IADD3 R8, PT, PT, R21, R28, RZ ;  /* 0x0000001c15087210 */ /* 0x000fc40007ffe0ff */
[----:B------:R-:W-:Y:S02]  /*65b0*/  LOP3.LUT R9, R28, 0x1f, RZ, 0xc0, !PT ;  /* 0x0000001f1c097812 */ /* 0x000fe400078ec0ff */
[----:B------:R-:W-:Y:S01]  /*65c0*/  IADD3 R10, PT, PT, -R22, R28, RZ ;  /* 0x0000001c160a7210 */ /* 0x000fe20007ffe1ff */
[----:B------:R-:W-:Y:S01]  /*65d0*/  IMAD.SHL.U32 R20, R8, 0x4, RZ ;  /* 0x0000000408147824 */ /* 0x000fe200078e00ff */
[----:B------:R-:W-:Y:S01]  /*65e0*/  LOP3.LUT R17, R4, 0x7c, RZ, 0xc0, !PT ;  /* 0x0000007c04117812 */ /* 0x000fe200078ec0ff */
[----:B------:R-:W-:Y:S01]  /*65f0*/  IMAD R8, R9, 0x84, R0 ;  /* 0x0000008409087824 */ /* 0x000fe200078e0200 */
[----:B------:R-:W-:Y:S02]  /*6600*/  SHF.L.U32 R32, R10, 0x2, RZ ;  /* 0x000000020a207819 */ /* 0x000fe400000006ff */
[----:B------:R-:W-:Y:S02]  /*6610*/  F2FP.SATFINITE.E4M3.F32.PACK_AB_MERGE_C R22, RZ, R2, RZ ;  /* 0x00000002ff16723e */ /* 0x000fe400048070ff */
[----:B------:R-:W-:-:S02]  /*6620*/  IADD3 R4, PT, PT, R8, R17, RZ ;  /* 0x0000001108047210 */ /* 0x000fc40007ffe0ff */
[----:B------:R-:W-:Y:S02]  /*6630*/  LOP3.LUT R17, R32, 0x7c, RZ, 0xc0, !PT ;  /* 0x0000007c20117812 */ /* 0x000fe400078ec0ff */
[----:B------:R-:W-:Y:S01]  /*6640*/  LOP3.LUT R2, R22, 0xffff, RZ, 0xc0, !PT ;  /* 0x0000ffff16027812 */ /* 0x000fe200078ec0ff */
[----:B------:R0:W-:Y:S01]  /*6650*/  STS [R4], R19 ;  /* 0x0000001304007388 */ /* 0x0001e20000000800 */
[----:B------:R-:W-:Y:S02]  /*6660*/  SHF.L.U32 R33, R31, 0x2, RZ ;  /* 0x000000021f217819 */ /* 0x000fe400000006ff */
[----:B------:R-:W-:Y:S01]  /*6670*/  LOP3.LUT R31, R20, 0x7c, RZ, 0xc0, !PT ;  /* 0x0000007c141f7812 */ /* 0x000fe200078ec0ff */
[----:B------:R-:W-:Y:S01]  /*6680*/  IMAD.SHL.U32 R10, R2, 0x1000000, RZ ;  /* 0x01000000020a7824 */ /* 0x000fe200078e00ff */
[----:B------:R-:W-:Y:S02]  /*6690*/  IADD3 R20, PT, PT, R8, R17, RZ ;  /* 0x0000001108147210 */ /* 0x000fe40007ffe0ff */
[----:B------:R-:W-:Y:S01]  /*66a0*/  @!P0 IADD3 R17, P2, PT, R42, UR26, RZ ;  /* 0x0000001a2a118c10 */ /* 0x000fe2000ff5e0ff */
[----:B------:R-:W-:Y:S01]  /*66b0*/  IMAD.IADD R2, R8, 0x1, R31 ;  /* 0x0000000108027824 */ /* 0x000fe200078e021f */
[----:B------:R-:W-:Y:S01]  /*66c0*/  F2FP.SATFINITE.E4M3.F32.PACK_AB_MERGE_C R34, RZ, R16, RZ ;  /* 0x00000010ff22723e */ /* 0x000fe200048070ff */
[----:B0-----:R-:W-:Y:S01]  /*66d0*/  FMUL R19, R30, UR13 ;  /* 0x0000000d1e137c20 */ /* 0x001fe20008400000 */
[----:B------:R-:W-:-:S02]  /*66e0*/  F2FP.SATFINITE.E4M3.F32.PACK_AB_MERGE_C R36, RZ, R14, RZ ;  /* 0x0000000eff24723e */ /* 0x000fc400048070ff */
[----:B------:R-:W-:Y:S01]  /*66f0*/  @!P0 LEA R14, P1, R42, UR8, 0x1 ;  /* 0x000000082a0e8c11 */ /* 0x000fe2000f8208ff */
[----:B------:R0:W-:Y:S01]  /*6700*/  STS [R2], R7 ;  /* 0x0000000702007388 */ /* 0x0001e20000000800 */
[----:B------:R-:W-:Y:S02]  /*6710*/  @!P0 IADD3.X R32, PT, PT, R43, UR29, RZ, P2, !PT ;  /* 0x0000001d2b208c10 */ /* 0x000fe400097fe4ff */
[----:B------:R-:W-:Y:S01]  /*6720*/  @!P0 LEA R16, P2, R17, UR8, 0x1 ;  /* 0x0000000811108c11 */ /* 0x000fe2000f8408ff */
[----:B------:R1:W-:Y:S01]  /*6730*/  STS [R20], R3 ;  /* 0x0000000314007388 */ /* 0x0003e20000000800 */
[----:B------:R-:W-:Y:S02]  /*6740*/  LOP3.LUT R31, R29, R10, RZ, 0xfc, !PT ;  /* 0x0000000a1d1f7212 */ /* 0x000fe400078efcff */
[----:B------:R-:W-:Y:S02]  /*6750*/  @!P0 PRMT R29, R34, 0x7604, R15 ;  /* 0x00007604221d8816 */ /* 0x000fe4000000000f */
[----:B------:R-:W-:-:S02]  /*6760*/  @!P0 LEA.HI.X R15, R42, UR9, R43, 0x1, P1 ;  /* 0x000000092a0f8c11 */ /* 0x000fc400088f0c2b */
[----:B------:R-:W-:Y:S02]  /*6770*/  @!P0 LEA.HI.X R17, R17, UR9, R32, 0x1, P2 ;  /* 0x0000000911118c11 */ /* 0x000fe400090f0c20 */
[----:B------:R-:W-:Y:S01]  /*6780*/  @!P0 PRMT R25, R36, 0x7604, R25 ;  /* 0x0000760424198816 */ /* 0x000fe20000000019 */
[----:B------:R-:W-:Y:S01]  /*6790*/  @!P0 STG.E.U16 desc[UR24][R14.64], R29 ;  /* 0x0000001d0e008986 */ /* 0x000fe2000c101518 */
[----:B------:R-:W-:Y:S02]  /*67a0*/  LOP3.LUT R33, R33, 0x7c, RZ, 0xc0, !PT ;  /* 0x0000007c21217812 */ /* 0x000fe400078ec0ff */
[----:B0-----:R-:W-:Y:S01]  /*67b0*/  LOP3.LUT R7, R34, 0xff, RZ, 0xc0, !PT ;  /* 0x000000ff22077812 */ /* 0x001fe200078ec0ff */
[----:B------:R-:W-:Y:S02]  /*67c0*/  @!P0 STG.E.U16 desc[UR24][R16.64], R25 ;  /* 0x0000001910008986 */ /* 0x000fe4000c101518 */
[----:B------:R-:W-:Y:S01]  /*67d0*/  IMAD.IADD R10, R8, 0x1, R33 ;  /* 0x00000001080a7824 */ /* 0x000fe200078e0221 */
[----:B-1----:R-:W-:Y:S01]  /*67e0*/  LEA R3, R36, R7, 0x8 ;  /* 0x0000000724037211 */ /* 0x002fe200078e40ff */
[----:B------:R-:W-:-:S03]  /*67f0*/  FMUL R7, R12, UR13 ;  /* 0x0000000d0c077c20 */ /* 0x000fc60008400000 */
[----:B------:R0:W-:Y:S02]  /*6800*/  STS [R10], R31 ;  /* 0x0000001f0a007388 */ /* 0x0001e40000000800 */
[----:B0-----:R-:W-:Y:S01]  /*6810*/  F2FP.SATFINITE.E4M3.F32.PACK_AB_MERGE_C R31, RZ, R7, RZ ;  /* 0x00000007ff1f723e */ /* 0x001fe200048070ff */
[----:B------:R-:W-:Y:S06]  /*6820*/  @P0 BRA `(.L_x_19338) ;  /* 0x0000000000240947 */ /* 0x000fec0003800000 */
        /* <DEDUP_REMOVED lines=9> */
.L_x_19338:
[----:B------:R-:W-:Y:S05]  /*68c0*/  BSYNC.RECONVERGENT B0 ;  /* 0x0000000000007941 */ /* 0x000fea0003800200 */
.L_x_19337:
[----:B------:R-:W-:Y:S01]  /*68d0*/  BSSY.RECONVERGENT B0, `(.L_x_19339) ;  /* 0x000000b000007945 */ /* 0x000fe20003800200 */
[----:B------:R-:W-:-:S03]  /*68e0*/  F2FP.SATFINITE.E4M3.F32.PACK_AB_MERGE_C R19, RZ, R19, RZ ;  /* 0x00000013ff13723e */ /* 0x000fc600048070ff */
        /* <DEDUP_REMOVED lines=9> */
.L_x_19340:
[----:B------:R-:W-:Y:S05]  /*6980*/  BSYNC.RECONVERGENT B0 ;  /* 0x0000000000007941 */ /* 0x000fea0003800200 */
.L_x_19339:
[----:B------:R-:W-:Y:S01]  /*6990*/  ISETP.LT.U32.AND P0, PT, R27, UR14, PT ;  /* 0x0000000e1b007c0c */ /* 0x000fe2000bf01070 */
[----:B01----:R-:W-:Y:S01]  /*69a0*/  IMAD.U32 R7, R31, 0x10000, RZ ;  /* 0x000100001f077824 */ /* 0x003fe200078e00ff */
[----:B------:R-:W-:Y:S01]  /*69b0*/  FMNMX3 R23, |R13|, R23, |R12|, !PT ;  /* 0x000000170d177276 */ /* 0x000fe2000780060c */
[----:B------:R-:W-:Y:S01]  /*69c0*/  BAR.SYNC.DEFER_BLOCKING 0x0 ;  /* 0x0000000000007b1d */ /* 0x000fe20000010000 */
[----:B------:R-:W-:Y:S01]  /*69d0*/  LOP3.LUT R12, R3, 0xffff, RZ, 0xc0, !PT ;  /* 0x0000ffff030c7812 */ /* 0x000fe200078ec0ff */
[----:B------:R-:W-:Y:S01]  /*69e0*/  USHF.L.U64.HI UR5, UR28, 0x1, UR27 ;  /* 0x000000011c057899 */ /* 0x000fe2000801021b */
[----:B------:R-:W-:Y:S01]  /*69f0*/  LOP3.LUT R3, R19, 0xffff, RZ, 0xc0, !PT ;  /* 0x0000ffff13037812 */ /* 0x000fe200078ec0ff */
[----:B------:R-:W-:Y:S01]  /*6a00*/  USHF.L.U32 UR4, UR28, 0x1, URZ ;  /* 0x000000011c047899 */ /* 0x000fe200080006ff */
[----:B------:R-:W-:Y:S01]  /*6a10*/  LOP3.LUT R12, R12, 0xff0000, R7, 0xf8, !PT ;  /* 0x00ff00000c0c7812 */ /* 0x000fe200078ef807 */
[----:B------:R-:W-:Y:S01]  /*6a20*/  BSSY.RECONVERGENT B0, `(.L_x_19341) ;  /* 0x000006f000007945 */ /* 0x000fe20003800200 */
[----:B------:R-:W-:Y:S01]  /*6a30*/  SHF.L.U32 R3, R3, 0x18, RZ ;  /* 0x0000001803037819 */ /* 0x000fe200000006ff */
[----:B------:R-:W-:Y:S01]  /*6a40*/  VIADD R21, R21, UR14 ;  /* 0x0000000e15157c36 */ /* 0x000fe20008000000 */
[----:B------:R-:W-:Y:S01]  /*6a50*/  FMNMX3 R11, |R11|, R23, |R30|, !PT ;  /* 0x000000170b0b7276 */ /* 0x000fe2000780061e */
[----:B------:R-:W-:Y:S01]  /*6a60*/  IMAD R24, R9, 0x84, RZ ;  /* 0x0000008409187824 */ /* 0x000fe200078e02ff */
[----:B------:R-:W-:-:S02]  /*6a70*/  LOP3.LUT R19, R12, R3, RZ, 0xfc, !PT ;  /* 0x000000030c137212 */ /* 0x000fc400078efcff */
[----:B------:R-:W-:Y:S02]  /*6a80*/  SHF.R.U32.HI R3, RZ, 0x5, R28 ;  /* 0x00000005ff037819 */ /* 0x000fe4000001161c */
[----:B------:R-:W-:Y:S01]  /*6a90*/  IADD3 R7, PT, PT, -R27, UR14, RZ ;  /* 0x0000000e1b077c10 */ /* 0x000fe2000fffe1ff */
[----:B------:R-:W-:Y:S06]  /*6aa0*/  @!P0 BRA `(.L_x_19342) ;  /* 0x0000000400988947 */ /* 0x000fec0003800000 */
[----:B------:R-:W-:Y:S01]  /*6ab0*/  ISETP.GE.U32.AND P1, PT, R21, 0x3, PT ;  /* 0x000000031500780c */ /* 0x000fe20003f26070 */
[----:B------:R-:W-:Y:S01]  /*6ac0*/  BSSY.RECONVERGENT B1, `(.L_x_19343) ;  /* 0x0000041000017945 */ /* 0x000fe20003800200 */
[----:B------:R-:W-:Y:S01]  /*6ad0*/  SHF.L.U32 R12, R3, 0x3, RZ ;  /* 0x00000003030c7819 */ /* 0x000fe200000006ff */
[----:B------:R-:W-:Y:S01]  /*6ae0*/  HFMA2 R32, -RZ, RZ, 0, 0 ;  /* 0x00000000ff207431 */ /* 0x000fe200000001ff */
[----:B------:R-:W-:Y:S01]  /*6af0*/  MOV R30, UR14 ;  /* 0x0000000e001e7c02 */ /* 0x000fe20008000f00 */
[----:B------:R-:W-:Y:S02]  /*6b00*/  IMAD.MOV.U32 R31, RZ, RZ, R26 ;  /* 0x000000ffff1f7224 */ /* 0x000fe400078e001a */
[----:B------:R-:W-:Y:S01]  /*6b10*/  IMAD R33, R12, UR27, RZ ;  /* 0x0000001b0c217c24 */ /* 0x000fe2000f8e02ff */
[----:B------:R-:W-:Y:S01]  /*6b20*/  LOP3.LUT R30, R30, 0x3, RZ, 0xc0, !PT ;  /* 0x000000031e1e7812 */ /* 0x000fe200078ec0ff */
[----:B------:R-:W-:-:S03]  /*6b30*/  IMAD.WIDE.U32 R12, R12, UR28, RZ ;  /* 0x0000001c0c0c7c25 */ /* 0x000fc6000f8e00ff */
[----:B------:R-:W-:Y:S01]  /*6b40*/  ISETP.NE.AND P0, PT, R30, RZ, PT ;  /* 0x000000ff1e00720c */ /* 0x000fe20003f05270 */
[----:B------:R-:W-:Y:S01]  /*6b50*/  IMAD.IADD R33, R13, 0x1, R33 ;  /* 0x000000010d217824 */ /* 0x000fe200078e0221 */
[----:B------:R-:W-:Y:S01]  /*6b60*/  MOV R34, R12 ;  /* 0x0000000c00227202 */ /* 0x000fe20000000f00 */
[----:B------:R-:W-:Y:S10]  /*6b70*/  @!P1 BRA `(.L_x_19344) ;  /* 0x0000000000d49947 */ /* 0x000ff40003800000 */
[----:B------:R-:W-:Y:S01]  /*6b80*/  LEA R25, R3, R24, 0x4 ;  /* 0x0000001803197211 */ /* 0x000fe200078e20ff */
[----:B------:R-:W-:Y:S01]  /*6b90*/  IMAD.MOV.U32 R31, RZ, RZ, R26 ;  /* 0x000000ffff1f7224 */ /* 0x000fe200078e001a */
[----:B------:R-:W-:Y:S02]  /*6ba0*/  IADD3 R32, PT, PT, R7, -R30, RZ ;  /* 0x8000001e07207210 */ /* 0x000fe40007ffe0ff */
[----:B------:R-:W-:Y:S02]  /*6bb0*/  IADD3 R25, PT, PT, R25, 0x8, R0 ;  /* 0x0000000819197810 */ /* 0x000fe40007ffe000 */
[----:B------:R-:W-:-:S07]  /*6bc0*/  IADD3 R29, PT, PT, -R32, RZ, RZ ;  /* 0x000000ff201d7210 */ /* 0x000fce0007ffe1ff */
.L_x_19345:
        /* <DEDUP_REMOVED lines=36> */
[----:B0-----:R0:W-:Y:S01]  /*6e10*/  @!P4 STG.E desc[UR24][R12.64], R35 ;  /* 0x000000230c00c986 */ /* 0x0011e2000c101918 */
[----:B------:R-:W-:-:S02]  /*6e20*/  @!P1 IADD3.X R34, PT, PT, RZ, R33, RZ, P5, !PT ;  /* 0x00000021ff229210 */ /* 0x000fc40002ffe4ff */
[----:B------:R-:W-:Y:S01]  /*6e30*/  @!P1 LEA R22, P5, R23, UR6, 0x2 ;  /* 0x0000000617169c11 */ /* 0x000fe2000f8a10ff */
        /* <DEDUP_REMOVED lines=9> */
.L_x_19344:
[----:B------:R-:W-:Y:S05]  /*6ed0*/  BSYNC.RECONVERGENT B1 ;  /* 0x0000000000017941 */ /* 0x000fea0003800200 */
.L_x_19343:
        /* <DEDUP_REMOVED lines=35> */
.L_x_19342:
[----:B------:R-:W-:Y:S05]  /*7110*/  BSYNC.RECONVERGENT B0 ;  /* 0x0000000000007941 */ /* 0x000fea0003800200 */
.L_x_19341:
        /* <DEDUP_REMOVED lines=15> */
[----:B------:R-:W-:Y:S01]  /*7210*/  IADD3 R20, PT, PT, R13, R15, RZ ;  /* 0x0000000f0d147210 */ /* 0x000fe20007ffe0ff */
[----:B------:R-:W-:Y:S01]  /*7220*/  IMAD.MOV.U32 R10, RZ, RZ, RZ ;  /* 0x000000ffff0a7224 */ /* 0x000fe200078e00ff */
[----:B------:R-:W-:Y:S02]  /*7230*/  MOV R18, R12 ;  /* 0x0000000c00127202 */ /* 0x000fe40000000f00 */
[----:B------:R-:W-:-:S04]  /*7240*/  LOP3.LUT R2, R2, 0x3, RZ, 0xc0, !PT ;  /* 0x0000000302027812 */ /* 0x000fc800078ec0ff */
[----:B------:R-:W-:Y:S02]  /*7250*/  ISETP.NE.AND P0, PT, R2, RZ, PT ;  /* 0x000000ff0200720c */ /* 0x000fe40003f05270 */
[----:B------:R-:W-:Y:S11]  /*7260*/  @!P1 BRA `(.L_x_19349) ;  /* 0x0000000000d09947 */ /* 0x000ff60003800000 */
[----:B------:R-:W-:Y:S02]  /*7270*/  LEA R5, R3, R24, 0x4 ;  /* 0x0000001803057211 */ /* 0x000fe400078e20ff */
[----:B------:R-:W-:Y:S02]  /*7280*/  IADD3 R10, PT, PT, R7, -R2, RZ ;  /* 0x80000002070a7210 */ /* 0x000fe40007ffe0ff */
[----:B------:R-:W-:-:S03]  /*7290*/  IADD3 R14, PT, PT, R5, 0x8, R0 ;  /* 0x00000008050e7810 */ /* 0x000fc60007ffe000 */
[----:B------:R-:W-:-:S07]  /*72a0*/  IMAD.MOV R0, RZ, RZ, -R10 ;  /* 0x000000ffff007224 */ /* 0x000fce00078e0a0a */
.L_x_19350:
        /* <DEDUP_REMOVED lines=13> */
[----:B------:R-:W-:Y:S01]  /*7380*/  @!P4 IADD3 R5, P6, PT, R7, R18, RZ ;  /* 0x000000120705c210 */ /* 0x000fe20007fde0ff */
[----:B------:R-:W-:Y:S01]  /*7390*/  VIADD R26, R25, 0x1f ;  /* 0x0000001f191a7836 */ /* 0x000fe20000000000 */
[----:B------:R-:W-:Y:S01]  /*73a0*/  IADD3 R18, P5, PT, R18, UR4, RZ ;  /* 0x0000000412127c10 */ /* 0x000fe2000ffbe0ff */
[----:B------:R-:W1:Y:S01]  /*73b0*/  @!P3 LDS R19, [R14+-0x4] ;  /* 0xfffffc000e13b984 */ /* 0x000e620000000800 */
[----:B------:R-:W-:-:S02]  /*73c0*/  @!P4 IADD3.X R6, PT, PT, RZ, R20, RZ, P6, !PT ;  /* 0x00000014ff06c210 */ /* 0x000fc400037fe4ff */
[----:B------:R-:W-:Y:S01]  /*73d0*/  IADD3.X R20, PT, PT, R20, UR5, RZ, P5, !PT ;  /* 0x0000000514147c10 */ /* 0x000fe2000affe4ff */
[----:B------:R-:W2:Y:S01]  /*73e0*/  @!P2 LDS R21, [R14] ;  /* 0x000000000e15a984 */ /* 0x000ea20000000800 */
[----:B------:R-:W-:Y:S02]  /*73f0*/  @!P4 LEA R4, P6, R5, UR6, 0x2 ;  /* 0x000000060504cc11 */ /* 0x000fe4000f8c10ff */
[----:B------:R-:W-:Y:S01]  /*7400*/  @!P3 IADD3 R7, P5, PT, R13, R18, RZ ;  /* 0x000000120d07b210 */ /* 0x000fe20007fbe0ff */
[----:B------:R3:W4:Y:S01]  /*7410*/  @!P1 LDS R23, [R14+0x4] ;  /* 0x000004000e179984 */ /* 0x0007220000000800 */
[----:B------:R-:W-:Y:S02]  /*7420*/  @!P4 LEA.HI.X R5, R5, UR11, R6, 0x2, P6 ;  /* 0x0000000b0505cc11 */ /* 0x000fe4000b0f1406 */
[----:B------:R-:W-:Y:S02]  /*7430*/  @!P3 IADD3.X R12, PT, PT, RZ, R20, RZ, P5, !PT ;  /* 0x00000014ff0cb210 */ /* 0x000fe40002ffe4ff */
        /* <DEDUP_REMOVED lines=12> */
[----:B0-----:R0:W-:Y:S03]  /*7500*/  @!P4 STG.E desc[UR24][R4.64], R15 ;  /* 0x0000000f0400c986 */ /* 0x0011e6000c101918 */
        /* <DEDUP_REMOVED lines=10> */
.L_x_19349:
[----:B------:R-:W-:Y:S05]  /*75b0*/  BSYNC.RECONVERGENT B1 ;  /* 0x0000000000017941 */ /* 0x000fea0003800200 */
.L_x_19348:
        /* <DEDUP_REMOVED lines=35> */
.L_x_19347:
[----:B------:R-:W-:Y:S05]  /*77f0*/  BSYNC.RECONVERGENT B0 ;  /* 0x0000000000007941 */ /* 0x000fea0003800200 */
.L_x_19346:
        /* <DEDUP_REMOVED lines=8> */
[----:B------:R-:W3:Y:S01]  /*7880*/  @!P0 S2R R9, SR_CgaCtaId ;  /* 0x0000000000098919 */ /* 0x000ee20000008800 */
[----:B0-----:R-:W-:Y:S02]  /*7890*/  @!P0 MOV R6, 0x400 ;  /* 0x0000040000068802 */ /* 0x001fe40000000f00 */
[----:B--2---:R-:W-:-:S05]  /*78a0*/  FMNMX R0, R11, R0, !PT ;  /* 0x000000000b007209 */ /* 0x004fca0007800000 */
[----:B-1----:R-:W0:Y:S01]  /*78b0*/  SHFL.DOWN PT, R5, R0, 0x8, 0x1f ;  /* 0x09001f0000057f89 */ /* 0x002e2200000e0000 */
        /* <DEDUP_REMOVED lines=27> */
.L_x_19359:
[----:B------:R-:W-:Y:S02]  /*7a70*/  ISETP.NE.AND P0, PT, R28, RZ, PT ;  /* 0x000000ff1c00720c */ /* 0x000fe40003f05270 */
[----:B-1----:R-:W-:-:S11]  /*7a80*/  FMNMX R5, R2, R5, !PT ;  /* 0x0000000502057209 */ /* 0x002fd60007800000 */
[----:B------:R-:W-:Y:S05]  /*7a90*/  @P0 BRA `(.L_x_19352) ;  /* 0x0000000000080947 */ /* 0x000fea0003800000 */
[----:B0-----:R-:W0:Y:S02]  /*7aa0*/  LDC.64 R2, c[0x0][0x3a8] ;  /* 0x0000ea00ff027b82 */ /* 0x001e240000000a00 */
[----:B0-----:R1:W-:Y:S02]  /*7ab0*/  REDG.E.MAX.S32.STRONG.GPU desc[UR24][R2.64], R5 ;  /* 0x000000050200798e */ /* 0x0013e4000d12e318 */
.L_x_19352:
[----:B------:R-:W-:Y:S05]  /*7ac0*/  BSYNC B0 ;  /* 0x0000000000007941 */ /* 0x000fea0003800000 */
.L_x_19351:
        /* <DEDUP_REMOVED lines=12> */
[----:B01----:R-:W-:Y:S05]  /*7b90*/  CALL.REL.NOINC `($__internal_521_$__cuda_sm20_rcp_rn_f32_slowpath) ;  /* 0x0000000400987944 */ /* 0x003fea0003c00000 */
[----:B------:R-:W-:Y:S05]  /*7ba0*/  BRA `(.L_x_19355) ;  /* 0x0000000000147947 */ /* 0x000fea0003800000 */
.L_x_19354:
[----:B------:R-:W0:Y:S01]  /*7bb0*/  MUFU.RCP R0, UR13 ;  /* 0x0000000d00007d08 */ /* 0x000e220008001000 */
[----:B-1----:R-:W-:-:S04]  /*7bc0*/  IMAD.U32 R3, RZ, RZ, UR13 ;  /* 0x0000000dff037e24 */ /* 0x002fc8000f8e00ff */
[----:B0-----:R-:W-:-:S04]  /*7bd0*/  FFMA R2, R0, R3, -1 ;  /* 0xbf80000000027423 */ /* 0x001fc80000000003 */
[----:B------:R-:W-:-:S04]  /*7be0*/  FADD.FTZ R3, -R2, -RZ ;  /* 0x800000ff02037221 */ /* 0x000fc80000010100 */
[----:B------:R-:W-:-:S07]  /*7bf0*/  FFMA R0, R0, R3, R0 ;  /* 0x0000000300007223 */ /* 0x000fce0000000000 */
.L_x_19355:
[----:B------:R-:W0:Y:S02]  /*7c00*/  LDC.64 R2, c[0x0][0x3b0] ;  /* 0x0000ec00ff027b82 */ /* 0x000e240000000a00 */
[----:B0-----:R-:W-:Y:S01]  /*7c10*/  STG.E desc[UR24][R2.64], R0 ;  /* 0x0000000002007986 */ /* 0x001fe2000c101918 */
[----:B------:R-:W-:Y:S05]  /*7c20*/  EXIT ;  /* 0x000000000000794d */ /* 0x000fea0003800000 */
.L_x_19353:
[----:B------:R-:W-:Y:S01]  /*7c30*/  HFMA2 R7, -RZ, RZ, 0, 2.384185791015625e-07 ;  /* 0x00000004ff077431 */ /* 0x000fe200000001ff */
[----:B------:R-:W-:Y:S01]  /*7c40*/  MOV R9, 0x1f ;  /* 0x0000001f00097802 */ /* 0x000fe20000000f00 */
[----:B------:R-:W-:-:S07]  /*7c50*/  IMAD.MOV.U32 R4, RZ, RZ, -0x1 ;  /* 0xffffffffff047424 */ /* 0x000fce00078e00ff */
[----:B01----:R-:W-:Y:S05]  /*7c60*/  WARPSYNC.COLLECTIVE R4, `(.L_x_19356) ;  /* 0x0000000004087348 */ /* 0x003fea0003c00000 */
[----:B-1----:R1:W2:Y:S02]  /*7c70*/  SHFL.DOWN P0, R5, R0, R7, R9 ;  /* 0x0800000700057389 */ /* 0x0022a40000000009 */
[----:B012---:R-:W-:Y:S05]  /*7c80*/  ENDCOLLECTIVE ;  /* 0x000000000000791b */ /* 0x007fea0003800000 */
.L_x_19356:
[----:B------:R-:W-:Y:S01]  /*7c90*/  IMAD.MOV.U32 R7, RZ, RZ, 0x2 ;  /* 0x00000002ff077424 */ /* 0x000fe200078e00ff */
[----:B------:R-:W-:-:S04]  /*7ca0*/  MOV R3, R5 ;  /* 0x0000000500037202 */ /* 0x000fc80000000f00 */
[----:B------:R-:W-:-:S04]  /*7cb0*/  FMNMX R3, R3, R0, !PT ;  /* 0x0000000003037209 */ /* 0x000fc80007800000 */
[----:B------:R-:W-:-:S07]  /*7cc0*/  MOV R0, R3 ;  /* 0x0000000300007202 */ /* 0x000fce0000000f00 */
[----:B------:R-:W-:Y:S05]  /*7cd0*/  WARPSYNC.COLLECTIVE R4, `(.L_x_19357) ;  /* 0x0000000004087348 */ /* 0x000fea0003c00000 */
[----:B------:R0:W1:Y:S02]  /*7ce0*/  SHFL.DOWN P0, R5, R0, R7, R9 ;  /* 0x0800000700057389 */ /* 0x0000640000000009 */
[----:B01----:R-:W-:Y:S05]  /*7cf0*/  ENDCOLLECTIVE ;  /* 0x000000000000791b */ /* 0x003fea0003800000 */
.L_x_19357:
[----:B------:R-:W-:Y:S01]  /*7d00*/  IMAD.MOV.U32 R7, RZ, RZ, 0x1 ;  /* 0x00000001ff077424 */ /* 0x000fe200078e00ff */
[----:B------:R-:W-:-:S04]  /*7d10*/  MOV R2, R5 ;  /* 0x0000000500027202 */ /* 0x000fc80000000f00 */
[----:B------:R-:W-:-:S04]  /*7d20*/  FMNMX R2, R3, R2, !PT ;  /* 0x0000000203027209 */ /* 0x000fc80007800000 */
[----:B------:R-:W-:-:S07]  /*7d30*/  MOV R0, R2 ;  /* 0x0000000200007202 */ /* 0x000fce0000000f00 */
[----:B------:R-:W-:Y:S05]  /*7d40*/  WARPSYNC.COLLECTIVE R4, `(.L_x_19358) ;  /* 0x0000000004087348 */ /* 0x000fea0003c00000 */
[----:B------:R0:W1:Y:S02]  /*7d50*/  SHFL.DOWN P0, R5, R0, R7, R9 ;  /* 0x0800000700057389 */ /* 0x0000640000000009 */
[----:B01----:R-:W-:Y:S05]  /*7d60*/  ENDCOLLECTIVE ;  /* 0x000000000000791b */ /* 0x003fea0003800000 */
.L_x_19358:
[----:B------:R-:W-:Y:S05]  /*7d70*/  BRA `(.L_x_19359) ;  /* 0xfffffffc003c7947 */ /* 0x000fea000383ffff */
        .weak           $__internal_520_$__cuda_sm20_div_u64
        .type           $__internal_520_$__cuda_sm20_div_u64,@function
        .size           $__internal_520_$__cuda_sm20_div_u64,($__internal_521_$__cuda_sm20_rcp_rn_f32_slowpath - $__internal_520_$__cuda_sm20_div_u64)
$__internal_520_$__cuda_sm20_div_u64:
        /* <DEDUP_REMOVED lines=71> */
[----:B------:R-:W-:Y:S11]  /*81f0*/  RET.REL.NODEC R2 `(_ZN18transformer_engine6detail38cast_transpose_fused_kernel_notalignedILb0ELb1ELb0EfNS_16CTDBiasDActParamI6__halfS3_13__nv_fp8_e4m3fEELi2ELi4ENS_5EmptyEXadL_ZNS_6dqgeluIffEET_T0_RKS6_EEEEvT3_mmm) ;  /* 0xffffff7c02807950 */ /* 0x000ff60003c3ffff */
        .weak           $__internal_521_$__cuda_sm20_rcp_rn_f32_slowpath
        .type           $__internal_521_$__cuda_sm20_rcp_rn_f32_slowpath,@function
        .size           $__internal_521_$__cuda_sm20_rcp_rn_f32_slowpath,(.L_x_29822 - $__internal_521_$__cuda_sm20_rcp_rn_f32_slowpath)
$__internal_521_$__cuda_sm20_rcp_rn_f32_slowpath:
        /* <DEDUP_REMOVED lines=15> */
.L_x_19361:
[----:B------:R-:W-:-:S05]  /*82f0*/  VIADD R33, R32, 0xffffff03 ;  /* 0xffffff0320217836 */ /* 0x000fca0000000000 */
[----:B------:R-:W-:-:S13]  /*8300*/  ISETP.GT.U32.AND P0, PT, R33, 0x1, PT ;  /* 0x000000012100780c */ /* 0x000fda0003f04070 */
[----:B------:R-:W-:Y:S05]  /*8310*/  @P0 BRA `(.L_x_19363) ;  /* 0x0000000000780947 */ /* 0x000fea0003800000 */
[----:B------:R-:W-:Y:S01]  /*8320*/  LOP3.LUT R39, R0, 0x7fffff, RZ, 0xc0, !PT ;  /* 0x007fffff00277812 */ /* 0x000fe200078ec0ff */
[----:B------:R-:W-:Y:S01]  /*8330*/  HFMA2 R36, -RZ, RZ, 0, 1.78813934326171875e-07 ;  /* 0x00000003ff247431 */ /* 0x000fe200000001ff */
[----:B------:R-:W-:Y:S02]  /*8340*/  IADD3 R32, PT, PT, R32, -0xfc, RZ ;  /* 0xffffff0420207810 */ /* 0x000fe40007ffe0ff */
        /* <DEDUP_REMOVED lines=27> */
.L_x_19363:
[----:B------:R-:W0:Y:S02]  /*8500*/  MUFU.RCP R0, R0 ;  /* 0x0000000000007308 */ /* 0x000e240000001000 */
.L_x_19362:
[----:B------:R-:W-:Y:S05]  /*8510*/  BSYNC B0 ;  /* 0x0000000000007941 */ /* 0x000fea0003800000 */
.L_x_19360:
[----:B------:R-:W-:Y:S01]  /*8520*/  HFMA2 R33, -RZ, RZ, 0, 0 ;  /* 0x00000000ff217431 */ /* 0x000fe200000001ff */
[----:B------:R-:W-:-:S04]  /*8530*/  MOV R32, R29 ;  /* 0x0000001d00207202 */ /* 0x000fc80000000f00 */
[----:B0-----:R-:W-:Y:S05]  /*8540*/  RET.REL.NODEC R32 `(_ZN18transformer_engine6detail38cast_transpose_fused_kernel_notalignedILb0ELb1ELb0EfNS_16CTDBiasDActParamI6__halfS3_13__nv_fp8_e4m3fEELi2ELi4ENS_5EmptyEXadL_ZNS_6dqgeluIffEET_T0_RKS6_EEEEvT3_mmm) ;  /* 0xffffff7820ac7950 */ /* 0x001fea0003c3ffff */
.L_x_19364:
        /* <DEDUP_REMOVED lines=11> */
.L_x_29822:


//--------------------- .text._ZN18transformer_engine6detail38cast_transpose_fused_kernel_notalignedILb0ELb1ELb0EfNS_16CTDBiasDActParamI6__halfS3_13__nv_fp8_e5m2fEELi2ELi4ENS_5EmptyEXadL_ZNS_6dqgeluIffEET_T0_RKS6_EEEEvT3_mmm --------------------------
	.section	.text._ZN18transformer_engine6detail38cast_transpose_fused_kernel_notalignedILb0ELb1ELb0EfNS_16CTDBiasDActParamI6__halfS3_13__nv_fp8_e5m2fEELi2ELi4ENS_5EmptyEXadL_ZNS_6dqgeluIffEET_T0_RKS6_EEEEvT3_mmm,"ax",@progbits
	.align	128
        .global         _ZN18transformer_engine6detail38cast_transpose_fused_kernel_notalignedILb0ELb1ELb0EfNS_16CTDBiasDActParamI6__halfS3_13__nv_fp8_e5m2fEELi2ELi4ENS_5EmptyEXadL_ZNS_6dqgeluIffEET_T0_RKS6_EEEEvT3_mmm
        .type           _ZN18transformer_engine6detail38cast_transpose_fused_kernel_notalignedILb0ELb1ELb0EfNS_16CTDBiasDActParamI6__halfS3_13__nv_fp8_e5m2fEELi2ELi4ENS_5EmptyEXadL_ZNS_6dqgeluIffEET_T0_RKS6_EEEEvT3_mmm,@function
        .size           _ZN18transformer_engine6detail38cast_transpose_fused_kernel_notalignedILb0ELb1ELb0EfNS_16CTDBiasDActParamI6__halfS3_13__nv_fp8_e5m2fEELi2ELi4ENS_5EmptyEXadL_ZNS_6dqgeluIffEET_T0_RKS6_EEEEvT3_mmm,(.L_x_29824 - _ZN18transformer_engine6detail38cast_transpose_fused_kernel_notalignedILb0ELb1ELb0EfNS_16CTDBiasDActParamI6__halfS3_13__nv_fp8_e5m2fEELi2ELi4ENS_5EmptyEXadL_ZNS_6dqgeluIffEET_T0_RKS6_EEEEvT3_mmm)
        .other          _ZN18transformer_engine6detail38cast_transpose_fused_kernel_notalignedILb0ELb1ELb0EfNS_16CTDBiasDActParamI6__halfS3_13__nv_fp8_e5m2fEELi2ELi4ENS_5EmptyEXadL_ZNS_6dqgeluIffEET_T0_RKS6_EEEEvT3_mmm,@"STO_CUDA_ENTRY STV_DEFAULT"
_ZN18transformer_engine6detail38cast_transpose_fused_kernel_notalignedILb0ELb1ELb0EfNS_16CTDBiasDActParamI6__halfS3_13__nv_fp8_e5m2fEELi2ELi4ENS_5EmptyEXadL_ZNS_6dqgeluIffEET_T0_RKS6_EEEEvT3_mmm:
.text._ZN18transformer_engine6detail38cast_transpose_fused_kernel_notalignedILb0ELb1ELb0EfNS_16CTDBiasDActParamI6__halfS3_13__nv_fp8_e5m2fEELi2ELi4ENS_5EmptyEXadL_ZNS_6dqgeluIffEET_T0_RKS6_EEEEvT3_mmm:
        /* <DEDUP_REMOVED lines=43> */
.L_x_19365:
[----:B------:R-:W-:-:S07]  /*02b0*/  MOV R5, 0x2d0 ;  /* 0x000002d000057802 */ /* 0x000fce0000000f00 */
[----:B------:R-:W-:Y:S05]  /*02c0*/  CALL.REL.NOINC `($__internal_522_$__cuda_sm20_div_u64) ;  /* 0x0000007800ac7944 */ /* 0x000fea0003c00000 */
        /* <DEDUP_REMOVED lines=11> */
.L_x_19366:
        /* <DEDUP_REMOVED lines=207> */
[----:B-----5:R-:W-:Y:S05]  /*1070*/  CALL.REL.NOINC `($__internal_523_$__cuda_sm20_rcp_rn_f32_slowpath) ;  /* 0x0000007000607944 */ /* 0x020fea0003c00000 */
[----:B------:R-:W-:Y:S05]  /*1080*/  BRA `(.L_x_19369) ;  /* 0x0000000000107947 */ /* 0x000fea0003800000 */
.L_x_19368:
[----:B------:R-:W0:Y:S02]  /*1090*/  MUFU.RCP R0, R25 ;  /* 0x0000001900007308 */ /* 0x000e240000001000 */
[----:B0-----:R-:W-:-:S04]  /*10a0*/  FFMA R20, R25, R0, -1 ;  /* 0xbf80000019147423 */ /* 0x001fc80000000000 */
[----:B------:R-:W-:-:S04]  /*10b0*/  FADD.FTZ R21, -R20, -RZ ;  /* 0x800000ff14157221 */ /* 0x000fc80000010100 */
[----:B------:R-:W-:-:S07]  /*10c0*/  FFMA R0, R0, R21, R0 ;  /* 0x0000001500007223 */ /* 0x000fce0000000000 */
.L_x_19369:
[----:B------:R-:W-:Y:S05]  /*10d0*/  BSYNC.RECONVERGENT B1 ;  /* 0x0000000000017941 */ /* 0x000fea0003800200 */
.L_x_19367:
        /* <DEDUP_REMOVED lines=24> */
[----:B-----5:R-:W-:Y:S05]  /*1260*/  CALL.REL.NOINC `($__internal_523_$__cuda_sm20_rcp_rn_f32_slowpath) ;  /* 0x0000006c00e47944 */ /* 0x020fea0003c00000 */
[----:B------:R-:W-:Y:S05]  /*1270*/  BRA `(.L_x_19372) ;  /* 0x0000000000107947 */ /* 0x000fea0003800000 */
.L_x_19371:
[----:B------:R-:W0:Y:S02]  /*1280*/  MUFU.RCP R0, R25 ;  /* 0x0000001900007308 */ /* 0x000e240000001000 */
[----:B0-----:R-:W-:-:S04]  /*1290*/  FFMA R9, R25, R0, -1 ;  /* 0xbf80000019097423 */ /* 0x001fc80000000000 */
[----:B------:R-:W-:-:S04]  /*12a0*/  FADD.FTZ R9, -R9, -RZ ;  /* 0x800000ff09097221 */ /* 0x000fc80000010100 */
[----:B------:R-:W-:-:S07]  /*12b0*/  FFMA R0, R0, R9, R0 ;  /* 0x0000000900007223 */ /* 0x000fce0000000000 */
.L_x_19372:
[----:B------:R-:W-:Y:S05]  /*12c0*/  BSYNC.RECONVERGENT B1 ;  /* 0x0000000000017941 */ /* 0x000fea0003800200 */
.L_x_19370:
        /* <DEDUP_REMOVED lines=24> */
[----:B------:R-:W-:Y:S05]  /*1450*/  CALL.REL.NOINC `($__internal_523_$__cuda_sm20_rcp_rn_f32_slowpath) ;  /* 0x0000006c00687944 */ /* 0x000fea0003c00000 */
[----:B------:R-:W-:Y:S05]  /*1460*/  BRA `(.L_x_19375) ;  /* 0x0000000000107947 */ /* 0x000fea0003800000 */
.L_x_19374:
[----:B------:R-:W0:Y:S02]  /*1470*/  MUFU.RCP R0, R29 ;  /* 0x0000001d00007308 */ /* 0x000e240000001000 */
[----:B0-----:R-:W-:-:S04]  /*1480*/  FFMA R18, R29, R0, -1 ;  /* 0xbf8000001d127423 */ /* 0x001fc80000000000 */
[----:B------:R-:W-:-:S04]  /*1490*/  FADD.FTZ R21, -R18, -RZ ;  /* 0x800000ff12157221 */ /* 0x000fc80000010100 */
[----:B------:R-:W-:-:S07]  /*14a0*/  FFMA R0, R0, R21, R0 ;  /* 0x0000001500007223 */ /* 0x000fce0000000000 */
.L_x_19375:
[----:B------:R-:W-:Y:S05]  /*14b0*/  BSYNC.RECONVERGENT B1 ;  /* 0x0000000000017941 */ /* 0x000fea0003800200 */
.L_x_19373:
        /* <DEDUP_REMOVED lines=24> */
[----:B------:R-:W-:Y:S05]  /*1640*/  CALL.REL.NOINC `($__internal_523_$__cuda_sm20_rcp_rn_f32_slowpath) ;  /* 0x0000006800ec7944 */ /* 0x000fea0003c00000 */
[----:B------:R-:W-:Y:S05]  /*1650*/  BRA `(.L_x_19378) ;  /* 0x0000000000107947 */ /* 0x000fea0003800000 */
.L_x_19377:
[----:B------:R-:W0:Y:S02]  /*1660*/  MUFU.RCP R0, R25 ;  /* 0x0000001900007308 */ /* 0x000e240000001000 */
[----:B0-----:R-:W-:-:S04]  /*1670*/  FFMA R9, R25, R0, -1 ;  /* 0xbf80000019097423 */ /* 0x001fc80000000000 */
[----:B------:R-:W-:-:S04]  /*1680*/  FADD.FTZ R9, -R9, -RZ ;  /* 0x800000ff09097221 */ /* 0x000fc80000010100 */
[----:B------:R-:W-:-:S07]  /*1690*/  FFMA R0, R0, R9, R0 ;  /* 0x0000000900007223 */ /* 0x000fce0000000000 */
.L_x_19378:
[----:B------:R-:W-:Y:S05]  /*16a0*/  BSYNC.RECONVERGENT B1 ;  /* 0x0000000000017941 */ /* 0x000fea0003800200 */
.L_x_19376:
        /* <DEDUP_REMOVED lines=24> */
[----:B------:R-:W-:Y:S05]  /*1830*/  CALL.REL.NOINC `($__internal_523_$__cuda_sm20_rcp_rn_f32_slowpath) ;  /* 0x0000006800707944 */ /* 0x000fea0003c00000 */
[----:B------:R-:W-:Y:S05]  /*1840*/  BRA `(.L_x_19381) ;  /* 0x0000000000107947 */ /* 0x000fea0003800000 */
.L_x_19380:
[----:B------:R-:W0:Y:S02]  /*1850*/  MUFU.RCP R0, R25 ;  /* 0x0000001900007308 */ /* 0x000e240000001000 */
[----:B0-----:R-:W-:-:S04]  /*1860*/  FFMA R17, R25, R0, -1 ;  /* 0xbf80000019117423 */ /* 0x001fc80000000000 */
[----:B------:R-:W-:-:S04]  /*1870*/  FADD.FTZ R17, -R17, -RZ ;  /* 0x800000ff11117221 */ /* 0x000fc80000010100 */
[----:B------:R-:W-:-:S07]  /*1880*/  FFMA R0, R0, R17, R0 ;  /* 0x0000001100007223 */ /* 0x000fce0000000000 */
.L_x_19381:
[----:B------:R-:W-:Y:S05]  /*1890*/  BSYNC.RECONVERGENT B1 ;  /* 0x0000000000017941 */ /* 0x000fea0003800200 */
.L_x_19379:
        /* <DEDUP_REMOVED lines=26> */
.L_x_19383:
[----:B------:R-:W0:Y:S02]  /*1a40*/  MUFU.RCP R0, R25 ;  /* 0x0000001900007308 */ /* 0x000e240000001000 */
[----:B0-----:R-:W-:-:S04]  /*1a50*/  FFMA R9, R25, R0, -1 ;  /* 0xbf80000019097423 */ /* 0x001fc80000000000 */
[----:B------:R-:W-:-:S04]  /*1a60*/  FADD.FTZ R9, -R9, -RZ ;  /* 0x800000ff09097221 */ /* 0x000fc80000010100 */
[----:B------:R-:W-:-:S07]  /*1a70*/  FFMA R0, R0, R9, R0 ;  /* 0x0000000900007223 */ /* 0x000fce0000000000 */
.L_x_19384:
[----:B------:R-:W-:Y:S05]  /*1a80*/  BSYNC.RECONVERGENT B1 ;  /* 0x0000000000017941 */ /* 0x000fea0003800200 */
.L_x_19382:
        /* <DEDUP_REMOVED lines=24> */
[----:B------:R-:W-:Y:S05]  /*1c10*/  CALL.REL.NOINC `($__internal_523_$__cuda_sm20_rcp_rn_f32_slowpath) ;  /* 0x0000006400787944 */ /* 0x000fea0003c00000 */
[----:B------:R-:W-:Y:S05]  /*1c20*/  BRA `(.L_x_19387) ;  /* 0x0000000000107947 */ /* 0x000fea0003800000 */
.L_x_19386:
[----:B------:R-:W0:Y:S02]  /*1c30*/  MUFU.RCP R0, R25 ;  /* 0x0000001900007308 */ /* 0x000e240000001000 */
[----:B0-----:R-:W-:-:S04]  /*1c40*/  FFMA R17, R25, R0, -1 ;  /* 0xbf80000019117423 */ /* 0x001fc80000000000 */
[----:B------:R-:W-:-:S04]  /*1c50*/  FADD.FTZ R17, -R17, -RZ ;  /* 0x800000ff11117221 */ /* 0x000fc80000010100 */
[----:B------:R-:W-:-:S07]  /*1c60*/  FFMA R0, R0, R17, R0 ;  /* 0x0000001100007223 */ /* 0x000fce0000000000 */
.L_x_19387:
[----:B------:R-:W-:Y:S05]  /*1c70*/  BSYNC.RECONVERGENT B1 ;  /* 0x0000000000017941 */ /* 0x000fea0003800200 */
.L_x_19385:
        /* <DEDUP_REMOVED lines=24> */
[----:B------:R-:W-:Y:S05]  /*1e00*/  CALL.REL.NOINC `($__internal_523_$__cuda_sm20_rcp_rn_f32_slowpath) ;  /* 0x0000006000fc7944 */ /* 0x000fea0003c00000 */
[----:B------:R-:W-:Y:S05]  /*1e10*/  BRA `(.L_x_19390) ;  /* 0x0000000000107947 */ /* 0x000fea0003800000 */
.L_x_19389:
[----:B------:R-:W0:Y:S02]  /*1e20*/  MUFU.RCP R0, R25 ;  /* 0x0000001900007308 */ /* 0x000e240000001000 */
[----:B0-----:R-:W-:-:S04]  /*1e30*/  FFMA R16, R25, R0, -1 ;  /* 0xbf80000019107423 */ /* 0x001fc80000000000 */
[----:B------:R-:W-:-:S04]  /*1e40*/  FADD.FTZ R17, -R16, -RZ ;  /* 0x800000ff10117221 */ /* 0x000fc80000010100 */
[----:B------:R-:W-:-:S07]  /*1e50*/  FFMA R0, R0, R17, R0 ;  /* 0x0000001100007223 */ /* 0x000fce0000000000 */
.L_x_19390:
[----:B------:R-:W-:Y:S05]  /*1e60*/  BSYNC.RECONVERGENT B1 ;  /* 0x0000000000017941 */ /* 0x000fea0003800200 */
.L_x_19388:
        /* <DEDUP_REMOVED lines=8> */
[----:B------:R-:W-:Y:S01]  /*1ef0*/  F2FP.SATFINITE.E5M2.F32.PACK_AB_MERGE_C R25, RZ, R25, RZ ;  /* 0x00000019ff19723e */ /* 0x000fe200048060ff */
[----:B------:R-:W-:Y:S01]  /*1f00*/  FFMA R0, R4, R17, R0 ;  /* 0x0000001104007223 */ /* 0x000fe20000000000 */
[----:B------:R-:W-:Y:S01]  /*1f10*/  F2FP.SATFINITE.E5M2.F32.PACK_AB_MERGE_C R29, RZ, R29, RZ ;  /* 0x0000001dff1d723e */ /* 0x000fe200048060ff */
[----:B------:R-:W-:Y:S01]  /*1f20*/  FMUL R39, R24, UR13 ;  /* 0x0000000d18277c20 */ /* 0x000fe20008400000 */
[----:B------:R-:W-:Y:S01]  /*1f30*/  ISETP.GE.U32.AND P0, PT, R16, UR7, PT ;  /* 0x0000000710007c0c */ /* 0x000fe2000bf06070 */
[----:B------:R-:W-:Y:S01]  /*1f40*/  FMUL R0, R9, R0 ;  /* 0x0000000009007220 */ /* 0x000fe20000400000 */
[----:B------:R-:W-:Y:S01]  /*1f50*/  FMUL R38, R19, UR13 ;  /* 0x0000000d13267c20 */ /* 0x000fe20008400000 */
[----:B------:R-:W-:Y:S01]  /*1f60*/  USHF.L.U64.HI UR16, UR26, 0x2, UR29 ;  /* 0x000000021a107899 */ /* 0x000fe2000801021d */
[----:B------:R-:W-:Y:S01]  /*1f70*/  F2FP.SATFINITE.E5M2.F32.PACK_AB_MERGE_C R39, RZ, R39, RZ ;  /* 0x00000027ff27723e */ /* 0x000fe200048060ff */
        /* <DEDUP_REMOVED lines=13> */
[----:B------:R-:W-:Y:S01]  /*2050*/  F2FP.SATFINITE.E5M2.F32.PACK_AB_MERGE_C R38, RZ, R38, RZ ;  /* 0x00000026ff26723e */ /* 0x000fe200048060ff */
[----:B------:R0:W-:Y:S01]  /*2060*/  @!P1 STG.E.U16 desc[UR24][R20.64], R9 ;  /* 0x0000000914009986 */ /* 0x0001e2000c101518 */
[----:B------:R-:W-:-:S02]  /*2070*/  MOV R33, UR16 ;  /* 0x0000001000217c02 */ /* 0x000fc40008000f00 */
[----:B------:R-:W-:Y:S02]  /*2080*/  @!P1 PRMT R35, R38, 0x7604, R39 ;  /* 0x0000760426239816 */ /* 0x000fe40000000027 */
[----:B------:R-:W-:-:S03]  /*2090*/  F2FP.SATFINITE.E5M2.F32.PACK_AB_MERGE_C R36, RZ, R36, RZ ;  /* 0x00000024ff24723e */ /* 0x000fc600048060ff */
        /* <DEDUP_REMOVED lines=9> */
[----:B------:R-:W-:Y:S01]  /*2130*/  F2FP.SATFINITE.E5M2.F32.PACK_AB_MERGE_C R34, RZ, R34, RZ ;  /* 0x00000022ff22723e */ /* 0x000fe200048060ff */
[----:B------:R-:W-:Y:S02]  /*2140*/  IMAD R9, R9, UR29, RZ ;  /* 0x0000001d09097c24 */ /* 0x000fe4000f8e02ff */
[----:B------:R-:W-:Y:S02]  /*2150*/  F2FP.SATFINITE.E5M2.F32.PACK_AB_MERGE_C R32, RZ, R32, RZ ;  /* 0x00000020ff20723e */ /* 0x000fe400048060ff */
[----:B------:R-:W-:Y:S02]  /*2160*/  F2FP.SATFINITE.E5M2.F32.PACK_AB_MERGE_C R33, RZ, R33, RZ ;  /* 0x00000021ff21723e */ /* 0x000fe400048060ff */
        /* <DEDUP_REMOVED lines=13> */
.L_x_19392:
[----:B------:R-:W-:Y:S05]  /*2240*/  BSYNC.RECONVERGENT B0 ;  /* 0x0000000000007941 */ /* 0x000fea0003800200 */
.L_x_19391:
        /* <DEDUP_REMOVED lines=10> */
.L_x_19394:
[----:B------:R-:W-:Y:S05]  /*22f0*/  BSYNC.RECONVERGENT B0 ;  /* 0x0000000000007941 */ /* 0x000fea0003800200 */
.L_x_19393:
        /* <DEDUP_REMOVED lines=99> */
[----:B-----5:R-:W-:Y:S05]  /*2930*/  CALL.REL.NOINC `($__internal_523_$__cuda_sm20_rcp_rn_f32_slowpath) ;  /* 0x0000005800307944 */ /* 0x020fea0003c00000 */
[----:B------:R-:W-:Y:S05]  /*2940*/  BRA `(.L_x_19397) ;  /* 0x0000000000107947 */ /* 0x000fea0003800000 */
.L_x_19396:
[----:B------:R-:W0:Y:S02]  /*2950*/  MUFU.RCP R0, R41 ;  /* 0x0000002900007308 */ /* 0x000e240000001000 */
[----:B0-----:R-:W-:-:S04]  /*2960*/  FFMA R29, R41, R0, -1 ;  /* 0xbf800000291d7423 */ /* 0x001fc80000000000 */
[----:B------:R-:W-:-:S04]  /*2970*/  FADD.FTZ R29, -R29, -RZ ;  /* 0x800000ff1d1d7221 */ /* 0x000fc80000010100 */
[----:B------:R-:W-:-:S07]  /*2980*/  FFMA R0, R0, R29, R0 ;  /* 0x0000001d00007223 */ /* 0x000fce0000000000 */
.L_x_19397:
[----:B------:R-:W-:Y:S05]  /*2990*/  BSYNC.RECONVERGENT B1 ;  /* 0x0000000000017941 */ /* 0x000fea0003800200 */
.L_x_19395:
        /* <DEDUP_REMOVED lines=24> */
[----:B-----5:R-:W-:Y:S05]  /*2b20*/  CALL.REL.NOINC `($__internal_523_$__cuda_sm20_rcp_rn_f32_slowpath) ;  /* 0x0000005400b47944 */ /* 0x020fea0003c00000 */
[----:B------:R-:W-:Y:S05]  /*2b30*/  BRA `(.L_x_19400) ;  /* 0x0000000000107947 */ /* 0x000fea0003800000 */
.L_x_19399:
[----:B------:R-:W0:Y:S02]  /*2b40*/  MUFU.RCP R0, R39 ;  /* 0x0000002700007308 */ /* 0x000e240000001000 */
[----:B0-----:R-:W-:-:S04]  /*2b50*/  FFMA R2, R39, R0, -1 ;  /* 0xbf80000027027423 */ /* 0x001fc80000000000 */
[----:B------:R-:W-:-:S04]  /*2b60*/  FADD.FTZ R29, -R2, -RZ ;  /* 0x800000ff021d7221 */ /* 0x000fc80000010100 */
[----:B------:R-:W-:-:S07]  /*2b70*/  FFMA R0, R0, R29, R0 ;  /* 0x0000001d00007223 */ /* 0x000fce0000000000 */
.L_x_19400:
[----:B------:R-:W-:Y:S05]  /*2b80*/  BSYNC.RECONVERGENT B1 ;  /* 0x0000000000017941 */ /* 0x000fea0003800200 */
.L_x_19398:
        /* <DEDUP_REMOVED lines=24> */
[----:B-----5:R-:W-:Y:S05]  /*2d10*/  CALL.REL.NOINC `($__internal_523_$__cuda_sm20_rcp_rn_f32_slowpath) ;  /* 0x0000005400387944 */ /* 0x020fea0003c00000 */
[----:B------:R-:W-:Y:S05]  /*2d20*/  BRA `(.L_x_19403) ;  /* 0x0000000000107947 */ /* 0x000fea0003800000 */
.L_x_19402:
[----:B------:R-:W0:Y:S02]  /*2d30*/  MUFU.RCP R0, R39 ;  /* 0x0000002700007308 */ /* 0x000e240000001000 */
[----:B0-----:R-:W-:-:S04]  /*2d40*/  FFMA R29, R39, R0, -1 ;  /* 0xbf800000271d7423 */ /* 0x001fc80000000000 */
[----:B------:R-:W-:-:S04]  /*2d50*/  FADD.FTZ R29, -R29, -RZ ;  /* 0x800000ff1d1d7221 */ /* 0x000fc80000010100 */
[----:B------:R-:W-:-:S07]  /*2d60*/  FFMA R0, R0, R29, R0 ;  /* 0x0000001d00007223 */ /* 0x000fce0000000000 */
.L_x_19403:
[----:B------:R-:W-:Y:S05]  /*2d70*/  BSYNC.RECONVERGENT B1 ;  /* 0x0000000000017941 */ /* 0x000fea0003800200 */
.L_x_19401:
        /* <DEDUP_REMOVED lines=26> */
.L_x_19405:
[----:B------:R-:W0:Y:S02]  /*2f20*/  MUFU.RCP R0, R39 ;  /* 0x0000002700007308 */ /* 0x000e240000001000 */
[----:B0-----:R-:W-:-:S04]  /*2f30*/  FFMA R2, R39, R0, -1 ;  /* 0xbf80000027027423 */ /* 0x001fc80000000000 */
[----:B------:R-:W-:-:S04]  /*2f40*/  FADD.FTZ R29, -R2, -RZ ;  /* 0x800000ff021d7221 */ /* 0x000fc80000010100 */
[----:B------:R-:W-:-:S07]  /*2f50*/  FFMA R0, R0, R29, R0 ;  /* 0x0000001d00007223 */ /* 0x000fce0000000000 */
.L_x_19406:
[----:B------:R-:W-:Y:S05]  /*2f60*/  BSYNC.RECONVERGENT B1 ;  /* 0x0000000000017941 */ /* 0x000fea0003800200 */
.L_x_19404:
        /* <DEDUP_REMOVED lines=26> */
.L_x_19408:
[----:B------:R-:W0:Y:S02]  /*3110*/  MUFU.RCP R0, R39 ;  /* 0x0000002700007308 */ /* 0x000e240000001000 */
[----:B0-----:R-:W-:-:S04]  /*3120*/  FFMA R29, R39, R0, -1 ;  /* 0xbf800000271d7423 */ /* 0x001fc80000000000 */
[----:B------:R-:W-:-:S04]  /*3130*/  FADD.FTZ R29, -R29, -RZ ;  /* 0x800000ff1d1d7221 */ /* 0x000fc80000010100 */
[----:B------:R-:W-:-:S07]  /*3140*/  FFMA R0, R0, R29, R0 ;  /* 0x0000001d00007223 */ /* 0x000fce0000000000 */
.L_x_19409:
[----:B------:R-:W-:Y:S05]  /*3150*/  BSYNC.RECONVERGENT B1 ;  /* 0x0000000000017941 */ /* 0x000fea0003800200 */
.L_x_19407:
        /* <DEDUP_REMOVED lines=24> */
[----:B-----5:R-:W-:Y:S05]  /*32e0*/  CALL.REL.NOINC `($__internal_523_$__cuda_sm20_rcp_rn_f32_slowpath) ;  /* 0x0000004c00c47944 */ /* 0x020fea0003c00000 */
[----:B------:R-:W-:Y:S05]  /*32f0*/  BRA `(.L_x_19412) ;  /* 0x0000000000107947 */ /* 0x000fea0003800000 */
.L_x_19411:
[----:B------:R-:W0:Y:S02]  /*3300*/  MUFU.RCP R0, R39 ;  /* 0x0000002700007308 */ /* 0x000e240000001000 */
[----:B0-----:R-:W-:-:S04]  /*3310*/  FFMA R11, R39, R0, -1 ;  /* 0xbf800000270b7423 */ /* 0x001fc80000000000 */
[----:B------:R-:W-:-:S04]  /*3320*/  FADD.FTZ R11, -R11, -RZ ;  /* 0x800000ff0b0b7221 */ /* 0x000fc80000010100 */
[----:B------:R-:W-:-:S07]  /*3330*/  FFMA R0, R0, R11, R0 ;  /* 0x0000000b00007223 */ /* 0x000fce0000000000 */
.L_x_19412:
[----:B------:R-:W-:Y:S05]  /*3340*/  BSYNC.RECONVERGENT B1 ;  /* 0x0000000000017941 */ /* 0x000fea0003800200 */
.L_x_19410:
        /* <DEDUP_REMOVED lines=26> */
.L_x_19414:
[----:B------:R-:W0:Y:S02]  /*34f0*/  MUFU.RCP R0, R39 ;  /* 0x0000002700007308 */ /* 0x000e240000001000 */
[----:B0-----:R-:W-:-:S04]  /*3500*/  FFMA R29, R39, R0, -1 ;  /* 0xbf800000271d7423 */ /* 0x001fc80000000000 */
[----:B------:R-:W-:-:S04]  /*3510*/  FADD.FTZ R29, -R29, -RZ ;  /* 0x800000ff1d1d7221 */ /* 0x000fc80000010100 */
[----:B------:R-:W-:-:S07]  /*3520*/  FFMA R0, R0, R29, R0 ;  /* 0x0000001d00007223 */ /* 0x000fce0000000000 */
.L_x_19415:
[----:B------:R-:W-:Y:S05]  /*3530*/  BSYNC.RECONVERGENT B1 ;  /* 0x0000000000017941 */ /* 0x000fea0003800200 */
.L_x_19413:
        /* <DEDUP_REMOVED lines=26> */
.L_x_19417:
[----:B------:R-:W0:Y:S02]  /*36e0*/  MUFU.RCP R0, R39 ;  /* 0x0000002700007308 */ /* 0x000e240000001000 */
[----:B0-----:R-:W-:-:S04]  /*36f0*/  FFMA R15, R39, R0, -1 ;  /* 0xbf800000270f7423 */ /* 0x001fc80000000000 */
[----:B------:R-:W-:-:S04]  /*3700*/  FADD.FTZ R15, -R15, -RZ ;  /* 0x800000ff0f0f7221 */ /* 0x000fc80000010100 */
[----:B------:R-:W-:-:S07]  /*3710*/  FFMA R0, R0, R15, R0 ;  /* 0x0000000f00007223 */ /* 0x000fce0000000000 */
.L_x_19418:
[----:B------:R-:W-:Y:S05]  /*3720*/  BSYNC.RECONVERGENT B1 ;  /* 0x0000000000017941 */ /* 0x000fea0003800200 */
.L_x_19416:
        /* <DEDUP_REMOVED lines=14> */
[----:B------:R-:W-:Y:S01]  /*3810*/  F2FP.SATFINITE.E5M2.F32.PACK_AB_MERGE_C R36, RZ, R36, RZ ;  /* 0x00000024ff24723e */ /* 0x000fe200048060ff */
[----:B------:R-:W-:Y:S01]  /*3820*/  FMUL R42, R8, UR13 ;  /* 0x0000000d082a7c20 */ /* 0x000fe20008400000 */
[----:B------:R-:W-:Y:S01]  /*3830*/  F2FP.SATFINITE.E5M2.F32.PACK_AB_MERGE_C R34, RZ, R34, RZ ;  /* 0x00000022ff22723e */ /* 0x000fe200048060ff */
[----:B------:R-:W-:Y:S01]  /*3840*/  FMUL R0, R11, R0 ;  /* 0x000000000b007220 */ /* 0x000fe20000400000 */
[----:B------:R-:W-:Y:S01]  /*3850*/  F2FP.SATFINITE.E5M2.F32.PACK_AB_MERGE_C R33, RZ, R33, RZ ;  /* 0x00000021ff21723e */ /* 0x000fe200048060ff */
[----:B------:R-:W-:Y:S01]  /*3860*/  FMUL R41, R5, UR13 ;  /* 0x0000000d05297c20 */ /* 0x000fe20008400000 */
[----:B------:R-:W-:Y:S01]  /*3870*/  F2FP.SATFINITE.E5M2.F32.PACK_AB_MERGE_C R38, RZ, R38, RZ ;  /* 0x00000026ff26723e */ /* 0x000fe200048060ff */
        /* <DEDUP_REMOVED lines=16> */
[----:B------:R-:W-:Y:S02]  /*3980*/  F2FP.SATFINITE.E5M2.F32.PACK_AB_MERGE_C R43, RZ, R43, RZ ;  /* 0x0000002bff2b723e */ /* 0x000fe400048060ff */
[----:B------:R-:W-:-:S02]  /*3990*/  IADD3.X R29, PT, PT, R9, UR16, RZ, P3, !PT ;  /* 0x00000010091d7c10 */ /* 0x000fc40009ffe4ff */
[----:B------:R-:W-:Y:S02]  /*39a0*/  IADD3 R22, P2, PT, R23, R32, RZ ;  /* 0x0000002017167210 */ /* 0x000fe40007f5e0ff */
[----:B------:R-:W-:Y:S02]  /*39b0*/  F2FP.SATFINITE.E5M2.F32.PACK_AB_MERGE_C R42, RZ, R42, RZ ;  /* 0x0000002aff2a723e */ /* 0x000fe400048060ff */
[----:B------:R-:W-:Y:S01]  /*39c0*/  F2FP.SATFINITE.E5M2.F32.PACK_AB_MERGE_C R39, RZ, R39, RZ ;  /* 0x00000027ff27723e */ /* 0x000fe200048060ff */
[----:B------:R-:W-:Y:S01]  /*39d0*/  IMAD.X R23, RZ, RZ, R29, P2 ;  /* 0x000000ffff177224 */ /* 0x000fe200010e061d */
[----:B------:R-:W-:Y:S02]  /*39e0*/  @P1 IADD3 R16, P2, PT, R22, UR12, RZ ;  /* 0x0000000c16101c10 */ /* 0x000fe4000ff5e0ff */
[----:B------:R-:W-:Y:S02]  /*39f0*/  F2FP.SATFINITE.E5M2.F32.PACK_AB_MERGE_C R41, RZ, R41, RZ ;  /* 0x00000029ff29723e */ /* 0x000fe400048060ff */
        /* <DEDUP_REMOVED lines=13> */
.L_x_19420:
[----:B------:R-:W-:Y:S05]  /*3ad0*/  BSYNC.RECONVERGENT B0 ;  /* 0x0000000000007941 */ /* 0x000fea0003800200 */
.L_x_19419:
        /* <DEDUP_REMOVED lines=10> */
.L_x_19422:
[----:B------:R-:W-:Y:S05]  /*3b80*/  BSYNC.RECONVERGENT B0 ;  /* 0x0000000000007941 */ /* 0x000fea0003800200 */
.L_x_19421:
        /* <DEDUP_REMOVED lines=93> */
[----:B-----5:R-:W-:Y:S05]  /*4160*/  CALL.REL.NOINC `($__internal_523_$__cuda_sm20_rcp_rn_f32_slowpath) ;  /* 0x0000004000247944 */ /* 0x020fea0003c00000 */
[----:B------:R-:W-:Y:S05]  /*4170*/  BRA `(.L_x_19425) ;  /* 0x0000000000107947 */ /* 0x000fea0003800000 */
.L_x_19424:
[----:B------:R-:W0:Y:S02]  /*4180*/  MUFU.RCP R0, R33 ;  /* 0x0000002100007308 */ /* 0x000e240000001000 */
[----:B0-----:R-:W-:-:S04]  /*4190*/  FFMA R29, R33, R0, -1 ;  /* 0xbf800000211d7423 */ /* 0x001fc80000000000 */
[----:B------:R-:W-:-:S04]  /*41a0*/  FADD.FTZ R29, -R29, -RZ ;  /* 0x800000ff1d1d7221 */ /* 0x000fc80000010100 */
[----:B------:R-:W-:-:S07]  /*41b0*/  FFMA R0, R0, R29, R0 ;  /* 0x0000001d00007223 */ /* 0x000fce0000000000 */
.L_x_19425:
[----:B------:R-:W-:Y:S05]  /*41c0*/  BSYNC.RECONVERGENT B1 ;  /* 0x0000000000017941 */ /* 0x000fea0003800200 */
.L_x_19423:
        /* <DEDUP_REMOVED lines=24> */
[----:B-----5:R-:W-:Y:S05]  /*4350*/  CALL.REL.NOINC `($__internal_523_$__cuda_sm20_rcp_rn_f32_slowpath) ;  /* 0x0000003c00a87944 */ /* 0x020fea0003c00000 */
[----:B------:R-:W-:Y:S05]  /*4360*/  BRA `(.L_x_19428) ;  /* 0x0000000000107947 */ /* 0x000fea0003800000 */
.L_x_19427:
[----:B------:R-:W0:Y:S02]  /*4370*/  MUFU.RCP R0, R39 ;  /* 0x0000002700007308 */ /* 0x000e240000001000 */
[----:B0-----:R-:W-:-:S04]  /*4380*/  FFMA R2, R39, R0, -1 ;  /* 0xbf80000027027423 */ /* 0x001fc80000000000 */
[----:B------:R-:W-:-:S04]  /*4390*/  FADD.FTZ R29, -R2, -RZ ;  /* 0x800000ff021d7221 */ /* 0x000fc80000010100 */
[----:B------:R-:W-:-:S07]  /*43a0*/  FFMA R0, R0, R29, R0 ;  /* 0x0000001d00007223 */ /* 0x000fce0000000000 */
.L_x_19428:
[----:B------:R-:W-:Y:S05]  /*43b0*/  BSYNC.RECONVERGENT B1 ;  /* 0x0000000000017941 */ /* 0x000fea0003800200 */
.L_x_19426:
        /* <DEDUP_REMOVED lines=24> */
[----:B-----5:R-:W-:Y:S05]  /*4540*/  CALL.REL.NOINC `($__internal_523_$__cuda_sm20_rcp_rn_f32_slowpath) ;  /* 0x0000003c002c7944 */ /* 0x020fea0003c00000 */
[----:B------:R-:W-:Y:S05]  /*4550*/  BRA `(.L_x_19431) ;  /* 0x0000000000107947 */ /* 0x000fea0003800000 */
.L_x_19430:
[----:B------:R-:W0:Y:S02]  /*4560*/  MUFU.RCP R0, R39 ;  /* 0x0000002700007308 */ /* 0x000e240000001000 */
[----:B0-----:R-:W-:-:S04]  /*4570*/  FFMA R29, R39, R0, -1 ;  /* 0xbf800000271d7423 */ /* 0x001fc80000000000 */
[----:B------:R-:W-:-:S04]  /*4580*/  FADD.FTZ R29, -R29, -RZ ;  /* 0x800000ff1d1d7221 */ /* 0x000fc80000010100 */
[----:B------:R-:W-:-:S07]  /*4590*/  FFMA R0, R0, R29, R0 ;  /* 0x0000001d00007223 */ /* 0x000fce0000000000 */
.L_x_19431:
[----:B------:R-:W-:Y:S05]  /*45a0*/  BSYNC.RECONVERGENT B1 ;  /* 0x0000000000017941 */ /* 0x000fea0003800200 */
.L_x_19429:
        /* <DEDUP_REMOVED lines=26> */
.L_x_19433:
[----:B------:R-:W0:Y:S02]  /*4750*/  MUFU.RCP R0, R39 ;  /* 0x0000002700007308 */ /* 0x000e240000001000 */
[----:B0-----:R-:W-:-:S04]  /*4760*/  FFMA R29, R39, R0, -1 ;  /* 0xbf800000271d7423 */ /* 0x001fc80000000000 */
[----:B------:R-:W-:-:S04]  /*4770*/  FADD.FTZ R29, -R29, -RZ ;  /* 0x800000ff1d1d7221 */ /* 0x000fc80000010100 */
[----:B------:R-:W-:-:S07]  /*4780*/  FFMA R0, R0, R29, R0 ;  /* 0x0000001d00007223 */ /* 0x000fce0000000000 */
.L_x_19434:
[----:B------:R-:W-:Y:S05]  /*4790*/  BSYNC.RECONVERGENT B1 ;  /* 0x0000000000017941 */ /* 0x000fea0003800200 */
.L_x_19432:
        /* <DEDUP_REMOVED lines=26> */
.L_x_19436:
[----:B------:R-:W0:Y:S02]  /*4940*/  MUFU.RCP R0, R39 ;  /* 0x0000002700007308 */ /* 0x000e240000001000 */
[----:B0-----:R-:W-:-:S04]  /*4950*/  FFMA R29, R39, R0, -1 ;  /* 0xbf800000271d7423 */ /* 0x001fc80000000000 */
[----:B------:R-:W-:-:S04]  /*4960*/  FADD.FTZ R29, -R29, -RZ ;  /* 0x800000ff1d1d7221 */ /* 0x000fc80000010100 */
[----:B------:R-:W-:-:S07]  /*4970*/  FFMA R0, R0, R29, R0 ;  /* 0x0000001d00007223 */ /* 0x000fce0000000000 */
.L_x_19437:
[----:B------:R-:W-:Y:S05]  /*4980*/  BSYNC.RECONVERGENT B1 ;  /* 0x0000000000017941 */ /* 0x000fea0003800200 */
.L_x_19435:
        /* <DEDUP_REMOVED lines=26> */
.L_x_19439:
[----:B------:R-:W0:Y:S02]  /*4b30*/  MUFU.RCP R0, R39 ;  /* 0x0000002700007308 */ /* 0x000e240000001000 */
[----:B0-----:R-:W-:-:S04]  /*4b40*/  FFMA R29, R39, R0, -1 ;  /* 0xbf800000271d7423 */ /* 0x001fc80000000000 */
[----:B------:R-:W-:-:S04]  /*4b50*/  FADD.FTZ R29, -R29, -RZ ;  /* 0x800000ff1d1d7221 */ /* 0x000fc80000010100 */
[----:B------:R-:W-:-:S07]  /*4b60*/  FFMA R0, R0, R29, R0 ;  /* 0x0000001d00007223 */ /* 0x000fce0000000000 */
.L_x_19440:
[----:B------:R-:W-:Y:S05]  /*4b70*/  BSYNC.RECONVERGENT B1 ;  /* 0x0000000000017941 */ /* 0x000fea0003800200 */
.L_x_19438:
        /* <DEDUP_REMOVED lines=26> */
.L_x_19442:
[----:B------:R-:W0:Y:S02]  /*4d20*/  MUFU.RCP R0, R39 ;  /* 0x0000002700007308 */ /* 0x000e240000001000 */
[----:B0-----:R-:W-:-:S04]  /*4d30*/  FFMA R29, R39, R0, -1 ;  /* 0xbf800000271d7423 */ /* 0x001fc80000000000 */
[----:B------:R-:W-:-:S04]  /*4d40*/  FADD.FTZ R29, -R29, -RZ ;  /* 0x800000ff1d1d7221 */ /* 0x000fc80000010100 */
[----:B------:R-:W-:-:S07]  /*4d50*/  FFMA R0, R0, R29, R0 ;  /* 0x0000001d00007223 */ /* 0x000fce0000000000 */
.L_x_19443:
[----:B------:R-:W-:Y:S05]  /*4d60*/  BSYNC.RECONVERGENT B1 ;  /* 0x0000000000017941 */ /* 0x000fea0003800200 */
.L_x_19441:
        /* <DEDUP_REMOVED lines=26> */
.L_x_19445:
[----:B------:R-:W0:Y:S02]  /*4f10*/  MUFU.RCP R0, R39 ;  /* 0x0000002700007308 */ /* 0x000e240000001000 */
[----:B0-----:R-:W-:-:S04]  /*4f20*/  FFMA R29, R39, R0, -1 ;  /* 0xbf800000271d7423 */ /* 0x001fc80000000000 */
[----:B------:R-:W-:-:S04]  /*4f30*/  FADD.FTZ R29, -R29, -RZ ;  /* 0x800000ff1d1d7221 */ /* 0x000fc80000010100 */
[----:B------:R-:W-:-:S07]  /*4f40*/  FFMA R0, R0, R29, R0 ;  /* 0x0000001d00007223 */ /* 0x000fce0000000000 */
.L_x_19446:
[----:B------:R-:W-:Y:S05]  /*4f50*/  BSYNC.RECONVERGENT B1 ;  /* 0x0000000000017941 */ /* 0x000fea0003800200 */
.L_x_19444:
        /* <DEDUP_REMOVED lines=27> */
[----:B------:R-:W-:Y:S01]  /*5110*/  F2FP.SATFINITE.E5M2.F32.PACK_AB_MERGE_C R5, RZ, R5, RZ ;  /* 0x00000005ff05723e */ /* 0x000fe200048060ff */
[----:B------:R-:W-:Y:S01]  /*5120*/  FMUL R37, R37, UR13 ;  /* 0x0000000d25257c20 */ /* 0x000fe20008400000 */
[----:B------:R-:W-:Y:S01]  /*5130*/  FFMA R34, R31, -1.4426950216293334961, -R34 ;  /* 0xbfb8aa3b1f227823 */ /* 0x000fe20000000822 */
[----:B------:R-:W-:Y:S01]  /*5140*/  F2FP.SATFINITE.E5M2.F32.PACK_AB_MERGE_C R8, RZ, R8, RZ ;  /* 0x00000008ff08723e */ /* 0x000fe200048060ff */
[----:B------:R-:W-:Y:S01]  /*5150*/  FMUL R29, R35, UR13 ;  /* 0x0000000d231d7c20 */ /* 0x000fe20008400000 */
[----:B------:R-:W-:Y:S01]  /*5160*/  F2FP.SATFINITE.E5M2.F32.PACK_AB_MERGE_C R33, RZ, R20, RZ ;  /* 0x00000014ff21723e */ /* 0x000fe200048060ff */
[----:B------:R-:W-:Y:S01]  /*5170*/  FFMA R34, R31, -1.925963033500011079e-08, R34 ;  /* 0xb2a570601f227823 */ /* 0x000fe20000000022 */
[----:B------:R-:W-:Y:S01]  /*5180*/  F2FP.SATFINITE.E5M2.F32.PACK_AB_MERGE_C R30, RZ, R4, RZ ;  /* 0x00000004ff1e723e */ /* 0x000fe200048060ff */
[----:B------:R-:W-:Y:S01]  /*5190*/  IMAD.U32 R4, R8, 0x10000, RZ ;  /* 0x0001000008047824 */ /* 0x000fe200078e00ff */
[----:B------:R-:W-:Y:S01]  /*51a0*/  F2FP.SATFINITE.E5M2.F32.PACK_AB_MERGE_C R36, RZ, R3, RZ ;  /* 0x00000003ff24723e */ /* 0x000fe200048060ff */
        /* <DEDUP_REMOVED lines=18> */
[----:B------:R-:W-:-:S02]  /*52d0*/  F2FP.SATFINITE.E5M2.F32.PACK_AB_MERGE_C R35, RZ, R37, RZ ;  /* 0x00000025ff23723e */ /* 0x000fc400048060ff */
[----:B------:R-:W-:Y:S02]  /*52e0*/  LOP3.LUT R37, R21, 0xffff, RZ, 0xc0, !PT ;  /* 0x0000ffff15257812 */ /* 0x000fe400078ec0ff */
[----:B------:R-:W-:Y:S01]  /*52f0*/  @!P0 LEA.HI.X R21, R24, UR9, R25, 0x1, P1 ;  /* 0x0000000918158c11 */ /* 0x000fe200088f0c19 */
[----:B------:R-:W-:Y:S01]  /*5300*/  IMAD.U32 R30, R35, 0x10000, RZ ;  /* 0x00010000231e7824 */ /* 0x000fe200078e00ff */
[----:B------:R-:W-:Y:S02]  /*5310*/  @!P0 PRMT R33, R33, 0x7604, R36 ;  /* 0x0000760421218816 */ /* 0x000fe40000000024 */
[----:B------:R-:W-:Y:S01]  /*5320*/  F2FP.SATFINITE.E5M2.F32.PACK_AB_MERGE_C R29, RZ, R29, RZ ;  /* 0x0000001dff1d723e */ /* 0x000fe200048060ff */
[----:B------:R0:W-:Y:S01]  /*5330*/  @!P0 STG.E.U16 desc[UR24][R20.64], R23 ;  /* 0x0000001714008986 */ /* 0x0001e2000c101518 */
[----:B------:R-:W-:Y:S02]  /*5340*/  IADD3 R36, PT, PT, R0, 0x1800000, RZ ;  /* 0x0180000000247810 */ /* 0x000fe40007ffe0ff */
[----:B------:R-:W-:Y:S01]  /*5350*/  LOP3.LUT R34, R29, 0xffff, RZ, 0xc0, !PT ;  /* 0x0000ffff1d227812 */ /* 0x000fe200078ec0ff */
[----:B------:R0:W-:Y:S01]  /*5360*/  @!P0 STG.E.U16 desc[UR24][R4.64], R33 ;  /* 0x0000002104008986 */ /* 0x0001e2000c101518 */
[----:B------:R-:W-:-:S02]  /*5370*/  LOP3.LUT R36, R36, 0x7f800000, RZ, 0xc0, !PT ;  /* 0x7f80000024247812 */ /* 0x000fc400078ec0ff */
[----:B------:R-:W-:Y:S01]  /*5380*/  F2FP.SATFINITE.E5M2.F32.PACK_AB_MERGE_C R32, RZ, R32, RZ ;  /* 0x00000020ff20723e */ /* 0x000fe200048060ff */
        /* <DEDUP_REMOVED lines=16> */
.L_x_19448:
[----:B------:R-:W-:Y:S05]  /*5490*/  BSYNC.RECONVERGENT B0 ;  /* 0x0000000000007941 */ /* 0x000fea0003800200 */
.L_x_19447:
        /* <DEDUP_REMOVED lines=10> */
.L_x_19450:
[----:B------:R-:W-:Y:S05]  /*5540*/  BSYNC.RECONVERGENT B0 ;  /* 0x0000000000007941 */ /* 0x000fea0003800200 */
.L_x_19449:
[----:B------:R-:W-:Y:S01]  /*5550*/  BSSY.RECONVERGENT B1, `(.L_x_19451) ;  /* 0x000000b000017945 */ /* 0x000fe20003800200 */
[----:B01----:R-:W-:Y:S01]  /*5560*/  LOP3.LUT R5, R30, R37, RZ, 0xfc, !PT ;  /* 0x000000251e057212 */ /* 0x003fe200078efcff */
[----:B------:R-:W-:Y:S02]  /*5570*/  HADD2.F32 R4, -RZ, R16.H0_H0 ;  /* 0x20000010ff047230 */ /* 0x000fe40000004100 */
[----:B------:R-:W-:Y:S05]  /*5580*/  @P1 BRA `(.L_x_19452) ;  /* 0x00000000000c1947 */ /* 0x000fea0003800000 */
[----:B------:R-:W-:-:S07]  /*5590*/  MOV R29, 0x55b0 ;  /* 0x000055b0001d7802 */ /* 0x000fce0000000f00 */
[----:B-----5:R-:W-:Y:S05]  /*55a0*/  CALL.REL.NOINC `($__internal_523_$__cuda_sm20_rcp_rn_f32_slowpath) ;  /* 0x0000002c00147944 */ /* 0x020fea0003c00000 */
[----:B------:R-:W-:Y:S05]  /*55b0*/  BRA `(.L_x_19453) ;  /* 0x0000000000107947 */ /* 0x000fea0003800000 */
.L_x_19452:
[----:B------:R-:W0:Y:S02]  /*55c0*/  MUFU.RCP R21, R0 ;  /* 0x0000000000157308 */ /* 0x000e240000001000 */
[----:B0-----:R-:W-:-:S04]  /*55d0*/  FFMA R8, R0, R21, -1 ;  /* 0xbf80000000087423 */ /* 0x001fc80000000015 */
[----:B------:R-:W-:-:S04]  /*55e0*/  FADD.FTZ R8, -R8, -RZ ;  /* 0x800000ff08087221 */ /* 0x000fc80000010100 */
[----:B------:R-:W-:-:S07]  /*55f0*/  FFMA R0, R21, R8, R21 ;  /* 0x0000000815007223 */ /* 0x000fce0000000015 */
.L_x_19453:
[----:B------:R-:W-:Y:S05]  /*5600*/  BSYNC.RECONVERGENT B1 ;  /* 0x0000000000017941 */ /* 0x000fea0003800200 */
.L_x_19451:
        /* <DEDUP_REMOVED lines=26> */
.L_x_19455:
[----:B------:R-:W0:Y:S02]  /*57b0*/  MUFU.RCP R0, R23 ;  /* 0x0000001700007308 */ /* 0x000e240000001000 */
[----:B0-----:R-:W-:-:S04]  /*57c0*/  FFMA R4, R23, R0, -1 ;  /* 0xbf80000017047423 */ /* 0x001fc80000000000 */
[----:B------:R-:W-:-:S04]  /*57d0*/  FADD.FTZ R21, -R4, -RZ ;  /* 0x800000ff04157221 */ /* 0x000fc80000010100 */
[----:B------:R-:W-:-:S07]  /*57e0*/  FFMA R0, R0, R21, R0 ;  /* 0x0000001500007223 */ /* 0x000fce0000000000 */
.L_x_19456:
[----:B------:R-:W-:Y:S05]  /*57f0*/  BSYNC.RECONVERGENT B1 ;  /* 0x0000000000017941 */ /* 0x000fea0003800200 */
.L_x_19454:
        /* <DEDUP_REMOVED lines=24> */
[----:B-----5:R-:W-:Y:S05]  /*5980*/  CALL.REL.NOINC `($__internal_523_$__cuda_sm20_rcp_rn_f32_slowpath) ;  /* 0x00000028001c7944 */ /* 0x020fea0003c00000 */
[----:B------:R-:W-:Y:S05]  /*5990*/  BRA `(.L_x_19459) ;  /* 0x0000000000107947 */ /* 0x000fea0003800000 */
.L_x_19458:
[----:B------:R-:W0:Y:S02]  /*59a0*/  MUFU.RCP R0, R25 ;  /* 0x0000001900007308 */ /* 0x000e240000001000 */
[----:B0-----:R-:W-:-:S04]  /*59b0*/  FFMA R20, R25, R0, -1 ;  /* 0xbf80000019147423 */ /* 0x001fc80000000000 */
[----:B------:R-:W-:-:S04]  /*59c0*/  FADD.FTZ R21, -R20, -RZ ;  /* 0x800000ff14157221 */ /* 0x000fc80000010100 */
[----:B------:R-:W-:-:S07]  /*59d0*/  FFMA R0, R0, R21, R0 ;  /* 0x0000001500007223 */ /* 0x000fce0000000000 */
.L_x_19459:
[----:B------:R-:W-:Y:S05]  /*59e0*/  BSYNC.RECONVERGENT B1 ;  /* 0x0000000000017941 */ /* 0x000fea0003800200 */
.L_x_19457:
        /* <DEDUP_REMOVED lines=26> */
.L_x_19461:
[----:B------:R-:W0:Y:S02]  /*5b90*/  MUFU.RCP R0, R23 ;  /* 0x0000001700007308 */ /* 0x000e240000001000 */
[----:B0-----:R-:W-:-:S04]  /*5ba0*/  FFMA R4, R23, R0, -1 ;  /* 0xbf80000017047423 */ /* 0x001fc80000000000 */
[----:B------:R-:W-:-:S04]  /*5bb0*/  FADD.FTZ R21, -R4, -RZ ;  /* 0x800000ff04157221 */ /* 0x000fc80000010100 */
[----:B------:R-:W-:-:S07]  /*5bc0*/  FFMA R0, R0, R21, R0 ;  /* 0x0000001500007223 */ /* 0x000fce0000000000 */
.L_x_19462:
[----:B------:R-:W-:Y:S05]  /*5bd0*/  BSYNC.RECONVERGENT B1 ;  /* 0x0000000000017941 */ /* 0x000fea0003800200 */
.L_x_19460:
        /* <DEDUP_REMOVED lines=26> */
.L_x_19464:
[----:B------:R-:W0:Y:S02]  /*5d80*/  MUFU.RCP R0, R25 ;  /* 0x0000001900007308 */ /* 0x000e240000001000 */
[----:B0-----:R-:W-:-:S04]  /*5d90*/  FFMA R20, R25, R0, -1 ;  /* 0xbf80000019147423 */ /* 0x001fc80000000000 */
[----:B------:R-:W-:-:S04]  /*5da0*/  FADD.FTZ R21, -R20, -RZ ;  /* 0x800000ff14157221 */ /* 0x000fc80000010100 */
[----:B------:R-:W-:-:S07]  /*5db0*/  FFMA R0, R0, R21, R0 ;  /* 0x0000001500007223 */ /* 0x000fce0000000000 */
.L_x_19465:
[----:B------:R-:W-:Y:S05]  /*5dc0*/  BSYNC.RECONVERGENT B1 ;  /* 0x0000000000017941 */ /* 0x000fea0003800200 */
.L_x_19463:
        /* <DEDUP_REMOVED lines=26> */
.L_x_19467:
[----:B------:R-:W0:Y:S02]  /*5f70*/  MUFU.RCP R0, R23 ;  /* 0x0000001700007308 */ /* 0x000e240000001000 */
[----:B0-----:R-:W-:-:S04]  /*5f80*/  FFMA R4, R23, R0, -1 ;  /* 0xbf80000017047423 */ /* 0x001fc80000000000 */
[----:B------:R-:W-:-:S04]  /*5f90*/  FADD.FTZ R21, -R4, -RZ ;  /* 0x800000ff04157221 */ /* 0x000fc80000010100 */
[----:B------:R-:W-:-:S07]  /*5fa0*/  FFMA R0, R0, R21, R0 ;  /* 0x0000001500007223 */ /* 0x000fce0000000000 */
.L_x_19468:
[----:B------:R-:W-:Y:S05]  /*5fb0*/  BSYNC.RECONVERGENT B1 ;  /* 0x0000000000017941 */ /* 0x000fea0003800200 */
.L_x_19466:
        /* <DEDUP_REMOVED lines=24> */
[----:B------:R-:W-:Y:S05]  /*6140*/  CALL.REL.NOINC `($__internal_523_$__cuda_sm20_rcp_rn_f32_slowpath) ;  /* 0x00000020002c7944 */ /* 0x000fea0003c00000 */
[----:B------:R-:W-:Y:S05]  /*6150*/  BRA `(.L_x_19471) ;  /* 0x0000000000107947 */ /* 0x000fea0003800000 */
.L_x_19470:
[----:B------:R-:W0:Y:S02]  /*6160*/  MUFU.RCP R0, R25 ;  /* 0x0000001900007308 */ /* 0x000e240000001000 */
[----:B0-----:R-:W-:-:S04]  /*6170*/  FFMA R20, R25, R0, -1 ;  /* 0xbf80000019147423 */ /* 0x001fc80000000000 */
[----:B------:R-:W-:-:S04]  /*6180*/  FADD.FTZ R21, -R20, -RZ ;  /* 0x800000ff14157221 */ /* 0x000fc80000010100 */
[----:B------:R-:W-:-:S07]  /*6190*/  FFMA R0, R0, R21, R0 ;  /* 0x0000001500007223 */ /* 0x000fce0000000000 */
.L_x_19471:
[----:B------:R-:W-:Y:S05]  /*61a0*/  BSYNC.RECONVERGENT B1 ;  /* 0x0000000000017941 */ /* 0x000fea0003800200 */
.L_x_19469:
        /* <DEDUP_REMOVED lines=24> */
[----:B------:R-:W-:Y:S05]  /*6330*/  CALL.REL.NOINC `($__internal_523_$__cuda_sm20_rcp_rn_f32_slowpath) ;  /* 0x0000001c00b07944 */ /* 0x000fea0003c00000 */
[----:B------:R-:W-:Y:S05]  /*6340*/  BRA `(.L_x_19474) ;  /* 0x0000000000107947 */ /* 0x000fea0003800000 */
.L_x_19473:
[----:B------:R-:W0:Y:S02]  /*6350*/  MUFU.RCP R0, R23 ;  /* 0x0000001700007308 */ /* 0x000e240000001000 */
[----:B0-----:R-:W-:-:S04]  /*6360*/  FFMA R4, R23, R0, -1 ;  /* 0xbf80000017047423 */ /* 0x001fc80000000000 */
[----:B------:R-:W-:-:S04]  /*6370*/  FADD.FTZ R21, -R4, -RZ ;  /* 0x800000ff04157221 */ /* 0x000fc80000010100 */
[----:B------:R-:W-:-:S07]  /*6380*/  FFMA R0, R0, R21, R0 ;  /* 0x0000001500007223 */ /* 0x000fce0000000000 */
.L_x_19474:
[----:B------:R-:W-:Y:S05]  /*6390*/  BSYNC.RECONVERGENT B1 ;  /* 0x0000000000017941 */ /* 0x000fea0003800200 */
.L_x_19472:
        /* <DEDUP_REMOVED lines=9> */
[----:B------:R-:W-:Y:S01]  /*6430*/  F2FP.SATFINITE.E5M2.F32.PACK_AB_MERGE_C R15, RZ, R15, RZ ;  /* 0x0000000fff0f723e */ /* 0x000fe200048060ff */
[----:B------:R-:W-:Y:S01]  /*6440*/  FFMA R21, R9, R21, R0 ;  /* 0x0000001509157223 */ /* 0x000fe20000000000 */
[----:B------:R-:W-:Y:S01]  /*6450*/  F2FP.SATFINITE.E5M2.F32.PACK_AB_MERGE_C R24, RZ, R24, RZ ;  /* 0x00000018ff18723e */ /* 0x000fe200048060ff */
[----:B------:R-:W-:Y:S01]  /*6460*/  FMUL R16, R16, UR13 ;  /* 0x0000000d10107c20 */ /* 0x000fe20008400000 */
[----:B------:R-:W-:Y:S01]  /*6470*/  F2FP.SATFINITE.E5M2.F32.PACK_AB_MERGE_C R25, RZ, R25, RZ ;  /* 0x00000019ff19723e */ /* 0x000fe200048060ff */
        /* <DEDUP_REMOVED lines=25> */
[----:B------:R-:W-:Y:S02]  /*6610*/  F2FP.SATFINITE.E5M2.F32.PACK_AB_MERGE_C R22, RZ, R2, RZ ;  /* 0x00000002ff16723e */ /* 0x000fe400048060ff */
        /* <DEDUP_REMOVED lines=10> */
[----:B------:R-:W-:Y:S01]  /*66c0*/  F2FP.SATFINITE.E5M2.F32.PACK_AB_MERGE_C R34, RZ, R16, RZ ;  /* 0x00000010ff22723e */ /* 0x000fe200048060ff */
[----:B0-----:R-:W-:Y:S01]  /*66d0*/  FMUL R19, R30, UR13 ;  /* 0x0000000d1e137c20 */ /* 0x001fe20008400000 */
[----:B------:R-:W-:-:S02]  /*66e0*/  F2FP.SATFINITE.E5M2.F32.PACK_AB_MERGE_C R36, RZ, R14, RZ ;  /* 0x0000000eff24723e */ /* 0x000fc400048060ff */
        /* <DEDUP_REMOVED lines=18> */
[----:B0-----:R-:W-:Y:S01]  /*6810*/  F2FP.SATFINITE.E5M2.F32.PACK_AB_MERGE_C R31, RZ, R7, RZ ;  /* 0x00000007ff1f723e */ /* 0x001fe200048060ff */
        /* <DEDUP_REMOVED lines=10> */
.L_x_19476:
[----:B------:R-:W-:Y:S05]  /*68c0*/  BSYNC.RECONVERGENT B0 ;  /* 0x0000000000007941 */ /* 0x000fea0003800200 */
.L_x_19475:
[----:B------:R-:W-:Y:S01]  /*68d0*/  BSSY.RECONVERGENT B0, `(.L_x_19477) ;  /* 0x000000b000007945 */ /* 0x000fe20003800200 */
[----:B------:R-:W-:-:S03]  /*68e0*/  F2FP.SATFINITE.E5M2.F32.PACK_AB_MERGE_C R19, RZ, R19, RZ ;  /* 0x00000013ff13723e */ /* 0x000fc600048060ff */
        /* <DEDUP_REMOVED lines=9> */
.L_x_19478:
[----:B------:R-:W-:Y:S05]  /*6980*/  BSYNC.RECONVERGENT B0 ;  /* 0x0000000000007941 */ /* 0x000fea0003800200 */
.L_x_19477:
        /* <DEDUP_REMOVED lines=36> */
.L_x_19483:
        /* <DEDUP_REMOVED lines=48> */
.L_x_19482:
[----:B------:R-:W-:Y:S05]  /*6ed0*/  BSYNC.RECONVERGENT B1 ;  /* 0x0000000000017941 */ /* 0x000fea0003800200 */
.L_x_19481:
        /* <DEDUP_REMOVED lines=35> */
.L_x_19480:
[----:B------:R-:W-:Y:S05]  /*7110*/  BSYNC.RECONVERGENT B0 ;  /* 0x0000000000007941 */ /* 0x000fea0003800200 */
.L_x_19479:
        /* <DEDUP_REMOVED lines=25> */
.L_x_19488:
        /* <DEDUP_REMOVED lines=48> */
.L_x_19487:
[----:B------:R-:W-:Y:S05]  /*75b0*/  BSYNC.RECONVERGENT B1 ;  /* 0x0000000000017941 */ /* 0x000fea0003800200 */
.L_x_19486:
        /* <DEDUP_REMOVED lines=35> */
.L_x_19485:
[----:B------:R-:W-:Y:S05]  /*77f0*/  BSYNC.RECONVERGENT B0 ;  /* 0x0000000000007941 */ /* 0x000fea0003800200 */
.L_x_19484:
        /* <DEDUP_REMOVED lines=39> */
.L_x_19497:
[----:B------:R-:W-:Y:S02]  /*7a70*/  ISETP.NE.AND P0, PT, R28, RZ, PT ;  /* 0x000000ff1c00720c */ /* 0x000fe40003f05270 */
[----:B-1----:R-:W-:-:S11]  /*7a80*/  FMNMX R5, R2, R5, !PT ;  /* 0x0000000502057209 */ /* 0x002fd60007800000 */
[----:B------:R-:W-:Y:S05]  /*7a90*/  @P0 BRA `(.L_x_19490) ;  /* 0x0000000000080947 */ /* 0x000fea0003800000 */
[----:B0-----:R-:W0:Y:S02]  /*7aa0*/  LDC.64 R2, c[0x0][0x3a8] ;  /* 0x0000ea00ff027b82 */ /* 0x001e240000000a00 */
[----:B0-----:R1:W-:Y:S02]  /*7ab0*/  REDG.E.MAX.S32.STRONG.GPU desc[UR24][R2.64], R5 ;  /* 0x000000050200798e */ /* 0x0013e4000d12e318 */
.L_x_19490:
[----:B------:R-:W-:Y:S05]  /*7ac0*/  BSYNC B0 ;  /* 0x0000000000007941 */ /* 0x000fea0003800000 */
.L_x_19489:
        /* <DEDUP_REMOVED lines=12> */
[----:B01----:R-:W-:Y:S05]  /*7b90*/  CALL.REL.NOINC `($__internal_523_$__cuda_sm20_rcp_rn_f32_slowpath) ;  /* 0x0000000400987944 */ /* 0x003fea0003c00000 */
[----:B------:R-:W-:Y:S05]  /*7ba0*/  BRA `(.L_x_19493) ;  /* 0x0000000000147947 */ /* 0x000fea0003800000 */
.L_x_19492:
[----:B------:R-:W0:Y:S01]  /*7bb0*/  MUFU.RCP R0, UR13 ;  /* 0x0000000d00007d08 */ /* 0x000e220008001000 */
[----:B-1----:R-:W-:-:S04]  /*7bc0*/  IMAD.U32 R3, RZ, RZ, UR13 ;  /* 0x0000000dff037e24 */ /* 0x002fc8000f8e00ff */
[----:B0-----:R-:W-:-:S04]  /*7bd0*/  FFMA R2, R0, R3, -1 ;  /* 0xbf80000000027423 */ /* 0x001fc80000000003 */
[----:B------:R-:W-:-:S04]  /*7be0*/  FADD.FTZ R3, -R2, -RZ ;  /* 0x800000ff02037221 */ /* 0x000fc80000010100 */
[----:B------:R-:W-:-:S07]  /*7bf0*/  FFMA R0, R0, R3, R0 ;  /* 0x0000000300007223 */ /* 0x000fce0000000000 */
.L_x_19493:
[----:B------:R-:W0:Y:S02]  /*7c00*/  LDC.64 R2, c[0x0][0x3b0] ;  /* 0x0000ec00ff027b82 */ /* 0x000e240000000a00 */
[----:B0-----:R-:W-:Y:S01]  /*7c10*/  STG.E desc[UR24][R2.64], R0 ;  /* 0x0000000002007986 */ /* 0x001fe2000c101918 */
[----:B------:R-:W-:Y:S05]  /*7c20*/  EXIT ;  /* 0x000000000000794d */ /* 0x000fea0003800000 */
.L_x_19491:
[----:B------:R-:W-:Y:S01]  /*7c30*/  HFMA2 R7, -RZ, RZ, 0, 2.384185791015625e-07 ;  /* 0x00000004ff077431 */ /* 0x000fe200000001ff */
[----:B------:R-:W-:Y:S01]  /*7c40*/  MOV R9, 0x1f ;  /* 0x0000001f00097802 */ /* 0x000fe20000000f00 */
[----:B------:R-:W-:-:S07]  /*7c50*/  IMAD.MOV.U32 R4, RZ, RZ, -0x1 ;  /* 0xffffffffff047424 */ /* 0x000fce00078e00ff */
[----:B01----:R-:W-:Y:S05]  /*7c60*/  WARPSYNC.COLLECTIVE R4, `(.L_x_19494) ;  /* 0x0000000004087348 */ /* 0x003fea0003c00000 */
[----:B-1----:R1:W2:Y:S02]  /*7c70*/  SHFL.DOWN P0, R5, R0, R7, R9 ;  /* 0x0800000700057389 */ /* 0x0022a40000000009 */
[----:B012---:R-:W-:Y:S05]  /*7c80*/  ENDCOLLECTIVE ;  /* 0x000000000000791b */ /* 0x007fea0003800000 */
.L_x_19494:
[----:B------:R-:W-:Y:S01]  /*7c90*/  IMAD.MOV.U32 R7, RZ, RZ, 0x2 ;  /* 0x00000002ff077424 */ /* 0x000fe200078e00ff */
[----:B------:R-:W-:-:S04]  /*7ca0*/  MOV R3, R5 ;  /* 0x0000000500037202 */ /* 0x000fc80000000f00 */
[----:B------:R-:W-:-:S04]  /*7cb0*/  FMNMX R3, R3, R0, !PT ;  /* 0x0000000003037209 */ /* 0x000fc80007800000 */
[----:B------:R-:W-:-:S07]  /*7cc0*/  MOV R0, R3 ;  /* 0x0000000300007202 */ /* 0x000fce0000000f00 */
[----:B------:R-:W-:Y:S05]  /*7cd0*/  WARPSYNC.COLLECTIVE R4, `(.L_x_19495) ;  /* 0x0000000004087348 */ /* 0x000fea0003c00000 */
[----:B------:R0:W1:Y:S02]  /*7ce0*/  SHFL.DOWN P0, R5, R0, R7, R9 ;  /* 0x0800000700057389 */ /* 0x0000640000000009 */
[----:B01----:R-:W-:Y:S05]  /*7cf0*/  ENDCOLLECTIVE ;  /* 0x000000000000791b */ /* 0x003fea0003800000 */
.L_x_19495:
[----:B------:R-:W-:Y:S01]  /*7d00*/  IMAD.MOV.U32 R7, RZ, RZ, 0x1 ;  /* 0x00000001ff077424 */ /* 0x000fe200078e00ff */
[----:B------:R-:W-:-:S04]  /*7d10*/  MOV R2, R5 ;  /* 0x0000000500027202 */ /* 0x000fc80000000f00 */
[----:B------:R-:W-:-:S04]  /*7d20*/  FMNMX R2, R3, R2, !PT ;  /* 0x0000000203027209 */ /* 0x000fc80007800000 */
[----:B------:R-:W-:-:S07]  /*7d30*/  MOV R0, R2 ;  /* 0x0000000200007202 */ /* 0x000fce0000000f00 */
[----:B------:R-:W-:Y:S05]  /*7d40*/  WARPSYNC.COLLECTIVE R4, `(.L_x_19496) ;  /* 0x0000000004087348 */ /* 0x000fea0003c00000 */
[----:B------:R0:W1:Y:S02]  /*7d50*/  SHFL.DOWN P0, R5, R0, R7, R9 ;  /* 0x0800000700057389 */ /* 0x0000640000000009 */
[----:B01----:R-:W-:Y:S05]  /*7d60*/  ENDCOLLECTIVE ;  /* 0x000000000000791b */ /* 0x003fea0003800000 */
.L_x_19496:
[----:B------:R-:W-:Y:S05]  /*7d70*/  BRA `(.L_x_19497) ;  /* 0xfffffffc003c7947 */ /* 0x000fea000383ffff */
        .weak           $__internal_522_$__cuda_sm20_div_u64
        .type           $__internal_522_$__cuda_sm20_div_u64,@function
        .size           $__internal_522_$__cuda_sm20_div_u64,($__internal_523_$__cuda_sm20_rcp_rn_f32_slowpath - $__internal_522_$__cuda_sm20_div_u64)
$__internal_522_$__cuda_sm20_div_u64:
        /* <DEDUP_REMOVED lines=71> */
[----:B------:R-:W-:Y:S11]  /*81f0*/  RET.REL.NODEC R2 `(_ZN18transformer_engine6detail38cast_transpose_fused_kernel_notalignedILb0ELb1ELb0EfNS_16CTDBiasDActParamI6__halfS3_13__nv_fp8_e5m2fEELi2ELi4ENS_5EmptyEXadL_ZNS_6dqgeluIffEET_T0_RKS6_EEEEvT3_mmm) ;  /* 0xffffff7c02807950 */ /* 0x000ff60003c3ffff */
        .weak           $__internal_523_$__cuda_sm20_rcp_rn_f32_slowpath
        .type           $__internal_523_$__cuda_sm20_rcp_rn_f32_slowpath,@function
        .size           $__internal_523_$__cuda_sm20_rcp_rn_f32_slowpath,(.L_x_29824 - $__internal_523_$__cuda_sm20_rcp_rn_f32_slowpath)
$__internal_523_$__cuda_sm20_rcp_rn_f32_slowpath:
        /* <DEDUP_REMOVED lines=15> */
.L_x_19499:
        /* <DEDUP_REMOVED lines=33> */
.L_x_19501:
[----:B------:R-:W0:Y:S02]  /*8500*/  MUFU.RCP R0, R0 ;  /* 0x0000000000007308 */ /* 0x000e240000001000 */
.L_x_19500:
[----:B------:R-:W-:Y:S05]  /*8510*/  BSYNC B0 ;  /* 0x0000000000007941 */ /* 0x000fea0003800000 */
.L_x_19498:
[----:B------:R-:W-:Y:S01]  /*8520*/  HFMA2 R33, -RZ, RZ, 0, 0 ;  /* 0x00000000ff217431 */ /* 0x000fe200000001ff */
[----:B------:R-:W-:-:S04]  /*8530*/  MOV R32, R29 ;  /* 0x0000001d00207202 */ /* 0x000fc80000000f00 */
[----:B0-----:R-:W-:Y:S05]  /*8540*/  RET.REL.NODEC R32 `(_ZN18transformer_engine6detail38cast_transpose_fused_kernel_notalignedILb0ELb1ELb0EfNS_16CTDBiasDActParamI6__halfS3_13__nv_fp8_e5m2fEELi2ELi4ENS_5EmptyEXadL_ZNS_6dqgeluIffEET_T0_RKS6_EEEEvT3_mmm) ;  /* 0xffffff7820ac7950 */ /* 0x001fea0003c3ffff */
.L_x_19502:
        /* <DEDUP_REMOVED lines=11> */
.L_x_29824:


//--------------------- .text._ZN18transformer_engine6detail38cast_transpose_fused_kernel_notalignedILb0ELb1ELb0EfNS_16CTDBiasDActParamI6__halfS3_13__nv_bfloat16fEELi2ELi2ENS_5EmptyEXadL_ZNS_6dqgeluIffEET_T0_RKS6_EEEEvT3_mmm --------------------------
	.section	.text._ZN18transformer_engine6detail38cast_transpose_fused_kernel_notalignedILb0ELb1ELb0EfNS_16CTDBiasDActParamI6__halfS3_13__nv_bfloat16fEELi2ELi2ENS_5EmptyEXadL_ZNS_6dqgeluIffEET_T0_RKS6_EEEEvT3_mmm,"ax",@progbits
	.align	128
        .global         _ZN18transformer_engine6detail38cast_transpose_fused_kernel_notalignedILb0ELb1ELb0EfNS_16CTDBiasDActParamI6__halfS3_13__nv_bfloat16fEELi2ELi2ENS_5EmptyEXadL_ZNS_6dqgeluIffEET_T0_RKS6_EEEEvT3_mmm
        .type           _ZN18transformer_engine6detail38cast_transpose_fused_kernel_notalignedILb0ELb1ELb0EfNS_16CTDBiasDActParamI6__halfS3_13__nv_bfloat16fEELi2ELi2ENS_5EmptyEXadL_ZNS_6dqgeluIffEET_T0_RKS6_EEEEvT3_mmm,@function
        .size           _ZN18transformer_engine6detail38cast_transpose_fused_kernel_notalignedILb0ELb1ELb0EfNS_16CTDBiasDActParamI6__halfS3_13__nv_bfloat16fEELi2ELi2ENS_5EmptyEXadL_ZNS_6dqgeluIffEET_T0_RKS6_EEEEvT3_mmm,(.L_x_29826 - _ZN18transformer_engine6detail38cast_transpose_fused_kernel_notalignedILb0ELb1ELb0EfNS_16CTDBiasDActParamI6__halfS3_13__nv_bfloat16fEELi2ELi2ENS_5EmptyEXadL_ZNS_6dqgeluIffEET_T0_RKS6_EEEEvT3_mmm)
        .other          _ZN18transformer_engine6detail38cast_transpose_fused_kernel_notalignedILb0ELb1ELb0EfNS_16CTDBiasDActParamI6__halfS3_13__nv_bfloat16fEELi2ELi2ENS_5EmptyEXadL_ZNS_6dqgeluIffEET_T0_RKS6_EEEEvT3_mmm,@"STO_CUDA_ENTRY STV_DEFAULT"
_ZN18transformer_engine6detail38cast_transpose_fused_kernel_notalignedILb0ELb1ELb0EfNS_16CTDBiasDActParamI6__halfS3_13__nv_bfloat16fEELi2ELi2ENS_5EmptyEXadL_ZNS_6dqgeluIffEET_T0_RKS6_EEEEvT3_mmm:
.text._ZN18transformer_engine6detail38cast_transpose_fused_kernel_notalignedILb0ELb1ELb0EfNS_16CTDBiasDActParamI6__halfS3_13__nv_bfloat16fEELi2ELi2ENS_5EmptyEXadL_ZNS_6dqgeluIffEET_T0_RKS6_EEEEvT3_mmm:
        /* <DEDUP_REMOVED lines=44> */
.L_x_19503:
[----:B------:R-:W-:-:S07]  /*02c0*/  MOV R2, 0x2e0 ;  /* 0x000002e000027802 */ /* 0x000fce0000000f00 */
[----:B------:R-:W-:Y:S05]  /*02d0*/  CALL.REL.NOINC `($__internal_524_$__cuda_sm20_div_u64) ;  /* 0x0000004400d47944 */ /* 0x000fea0003c00000 */
        /* <DEDUP_REMOVED lines=11> */
.L_x_19504:
        /* <DEDUP_REMOVED lines=51> */
[----:B------:R-:W-:Y:S02]  /*06c0*/  ULOP3.LUT UR14, UR14, 0xfffffffe, URZ, 0xc0, !UPT ;  /* 0xfffffffe0e0e7892 */ /* 0x000fe4000f8ec0ff */
[----:B------:R-:W-:Y:S01]  /*06d0*/  UIADD3 UR19, UP0, UPT, UR17, UR8, URZ ;  /* 0x0000000811137290 */ /* 0x000fe2000ff1e0ff */
[----:B------:R-:W-:Y:S02]  /*06e0*/  LOP3.LUT R18, R18, 0x1f, RZ, 0xc0, !PT ;  /* 0x0000001f12127812 */ /* 0x000fe400078ec0ff */
[----:B------:R-:W-:Y:S01]  /*06f0*/  ISETP.GE.U32.AND P1, PT, R11, UR28, PT ;  /* 0x0000001c0b007c0c */ /* 0x000fe2000bf26070 */
[----:B------:R-:W-:Y:S01]  /*0700*/  UIADD3.X UR20, UPT, UPT, UR16, UR9, URZ, UP0, !UPT ;  /* 0x0000000910147290 */ /* 0x000fe200087fe4ff */
[----:B-1----:R-:W-:-:S02]  /*0710*/  ISETP.NE.U32.AND P2, PT, RZ, UR10, PT ;  /* 0x0000000aff007c0c */ /* 0x002fc4000bf45070 */
[C---:B------:R-:W-:Y:S02]  /*0720*/  ISETP.LT.U32.AND P1, PT, R18.reuse, UR25, !P1 ;  /* 0x0000001912007c0c */ /* 0x040fe4000cf21070 */
[----:B------:R-:W-:Y:S01]  /*0730*/  ISETP.NE.AND.EX P2, PT, RZ, UR11, PT, P2 ;  /* 0x0000000bff007c0c */ /* 0x000fe2000bf45320 */
[----:B------:R-:W1:Y:S01]  /*0740*/  LDCU.128 UR8, c[0x0][0x390] ;  /* 0x00007200ff0877ac */ /* 0x000e620008000c00 */
[----:B------:R-:W-:Y:S02]  /*0750*/  IADD3 R32, P3, PT, R18, R30, RZ ;  /* 0x0000001e12207210 */ /* 0x000fe40007f7e0ff */
[----:B0-----:R-:W-:-:S03]  /*0760*/  MOV R13, UR31 ;  /* 0x0000001f000d7c02 */ /* 0x001fc60008000f00 */
[----:B------:R-:W-:Y:S01]  /*0770*/  IMAD.X R33, RZ, RZ, R21, P3 ;  /* 0x000000ffff217224 */ /* 0x000fe200018e0615 */
[----:B------:R-:W-:-:S03]  /*0780*/  @P0 IADD3 R38, P3, PT, R16, UR31, RZ ;  /* 0x0000001f10260c10 */ /* 0x000fc6000ff7e0ff */
[----:B------:R-:W-:Y:S01]  /*0790*/  VOTEU.ANY UP1, P1 ;  /* 0x0000000000ff7886 */ /* 0x000fe20000820100 */
[----:B------:R-:W-:Y:S01]  /*07a0*/  @P1 IMAD.WIDE.U32 R12, R13, 0x3, R32 ;  /* 0x000000030d0c1825 */ /* 0x000fe200078e0020 */
[----:B------:R-:W0:Y:S01]  /*07b0*/  @P2 LDC.64 R40, c[0x0][0x3a0] ;  /* 0x0000e800ff282b82 */ /* 0x000e220000000a00 */
[----:B------:R-:W-:Y:S02]  /*07c0*/  @P1 IADD3 R26, P4, PT, R32, UR14, RZ ;  /* 0x0000000e201a1c10 */ /* 0x000fe4000ff9e0ff */
[----:B------:R-:W-:Y:S02]  /*07d0*/  @UP1 UIMAD UR7, UR32, 0x3, URZ ;  /* 0x00000003200718a4 */ /* 0x000fe4000f8e02ff */
[----:B------:R-:W-:Y:S01]  /*07e0*/  @P0 IADD3.X R19, PT, PT, R15, UR32, RZ, P3, !PT ;  /* 0x000000200f130c10 */ /* 0x000fe20009ffe4ff */
[----:B------:R-:W-:Y:S01]  /*07f0*/  @P1 IMAD.SHL.U32 R34, R12, 0x4, RZ ;  /* 0x000000040c221824 */ /* 0x000fe200078e00ff */
[----:B------:R-:W-:Y:S02]  /*0800*/  @P0 IADD3 R22, P3, PT, R22, UR19, RZ ;  /* 0x0000001316160c10 */ /* 0x000fe4000ff7e0ff */
[C---:B------:R-:W-:Y:S01]  /*0810*/  @P0 SHF.L.U64.HI R2, R38.reuse, 0x2, R19 ;  /* 0x0000000226020819 */ /* 0x040fe20000010213 */
[----:B------:R-:W-:Y:S01]  /*0820*/  @P1 VIADD R13, R13, UR7 ;  /* 0x000000070d0d1c36 */ /* 0x000fe20008000000 */
[----:B------:R-:W-:-:S02]  /*0830*/  @P0 SHF.L.U32 R38, R38, 0x2, RZ ;  /* 0x0000000226260819 */ /* 0x000fc400000006ff */
[----:B------:R-:W-:Y:S01]  /*0840*/  @P0 IADD3.X R23, PT, PT, R14, UR20, RZ, P3, !PT ;  /* 0x000000140e170c10 */ /* 0x000fe20009ffe4ff */
[----:B------:R-:W-:Y:S01]  /*0850*/  @!P0 IMAD.MOV.U32 R14, RZ, RZ, RZ ;  /* 0x000000ffff0e8224 */ /* 0x000fe200078e00ff */
[----:B------:R-:W-:Y:S02]  /*0860*/  @P1 SHF.L.U64.HI R0, R12, 0x2, R13 ;  /* 0x000000020c001819 */ /* 0x000fe4000001020d */
[----:B------:R-:W-:Y:S01]  /*0870*/  @P1 IADD3.X R13, PT, PT, R33, UR15, RZ, P4, !PT ;  /* 0x0000000f210d1c10 */ /* 0x000fe2000a7fe4ff */
[----:B------:R3:W4:Y:S01]  /*0880*/  @P0 LDG.E R22, desc[UR26][R22.64] ;  /* 0x0000001a16160981 */ /* 0x000722000c1e1900 */
[----:B------:R-:W-:Y:S02]  /*0890*/  @P0 IADD3 R42, P3, PT, R38, UR19, RZ ;  /* 0x00000013262a0c10 */ /* 0x000fe4000ff7e0ff */
[C---:B------:R-:W-:Y:S01]  /*08a0*/  @P1 SHF.L.U64.HI R10, R26.reuse, 0x2, R13 ;  /* 0x000000021a0a1819 */ /* 0x040fe2000001020d */
[----:B------:R-:W-:Y:S01]  /*08b0*/  @P1 IMAD.SHL.U32 R26, R26, 0x4, RZ ;  /* 0x000000041a1a1824 */ /* 0x000fe200078e00ff */
[----:B------:R-:W-:Y:S01]  /*08c0*/  @P0 IADD3.X R43, PT, PT, R2, UR20, RZ, P3, !PT ;  /* 0x00000014022b0c10 */ /* 0x000fe20009ffe4ff */
[----:B0-----:R-:W4:Y:S03]  /*08d0*/  @P2 LDG.E R40, desc[UR26][R40.64] ;  /* 0x0000001a28282981 */ /* 0x001f26000c1e1900 */
[----:B------:R-:W-:-:S02]  /*08e0*/  @P1 IADD3 R28, P4, PT, R26, UR19, RZ ;  /* 0x000000131a1c1c10 */ /* 0x000fc4000ff9e0ff */
[----:B------:R-:W-:Y:S01]  /*08f0*/  @P1 IADD3 R26, P5, PT, R26, UR21, RZ ;  /* 0x000000151a1a1c10 */ /* 0x000fe2000ffbe0ff */
[----:B------:R-:W-:Y:S01]  /*0900*/  @!P0 IMAD.MOV.U32 R12, RZ, RZ, RZ ;  /* 0x000000ffff0c8224 */ /* 0x000fe200078e00ff */
[C---:B------:R-:W-:Y:S01]  /*0910*/  @P1 IADD3.X R29, PT, PT, R10.reuse, UR20, RZ, P4, !PT ;  /* 0x000000140a1d1c10 */ /* 0x040fe2000a7fe4ff */
[----:B------:R-:W-:Y:S01]  /*0920*/  @!P1 IMAD.MOV.U32 R19, RZ, RZ, RZ ;  /* 0x000000ffff139224 */ /* 0x000fe200078e00ff */
        /* <DEDUP_REMOVED lines=14> */
[----:B------:R-:W-:-:S02]  /*0a10*/  IMAD.MOV.U32 R13, RZ, RZ, 0x3bbb989d ;  /* 0x3bbb989dff0d7424 */ /* 0x000fc400078e00ff */
[----:B---3--:R-:W-:Y:S01]  /*0a20*/  IMAD.MOV.U32 R23, RZ, RZ, 0x437c0000 ;  /* 0x437c0000ff177424 */ /* 0x008fe200078e00ff */
        /* <DEDUP_REMOVED lines=23> */
[----:B------:R-:W-:-:S05]  /*0ba0*/  SHF.L.U32 R0, R0, 0x17, RZ ;  /* 0x0000001700007819 */ /* 0x000fca00000006ff */
[----:B-1----:R-:W-:-:S04]  /*0bb0*/  FFMA R2, R0, R13, 1 ;  /* 0x3f80000000027423 */ /* 0x002fc8000000000d */
[----:B------:R-:W-:Y:S01]  /*0bc0*/  VIADD R0, R2, 0x1800000 ;  /* 0x0180000002007836 */ /* 0x000fe20000000000 */
[----:B----4-:R-:W-:-:S04]  /*0bd0*/  @P2 R2UR UR15, R40 ;  /* 0x00000000280f22ca */ /* 0x010fc800000e0000 */
[----:B------:R-:W-:-:S04]  /*0be0*/  LOP3.LUT R0, R0, 0x7f800000, RZ, 0xc0, !PT ;  /* 0x7f80000000007812 */ /* 0x000fc800078ec0ff */
[----:B------:R-:W-:Y:S01]  /*0bf0*/  ISETP.GT.U32.AND P2, PT, R0, 0x1ffffff, PT ;  /* 0x01ffffff0000780c */ /* 0x000fe20003f44070 */
[----:B------:R-:W-:Y:S01]  /*0c00*/  @!P0 IMAD.MOV.U32 R22, RZ, RZ, RZ ;  /* 0x000000ffff168224 */ /* 0x000fe200078e00ff */
[----:B------:R-:W-:Y:S01]  /*0c10*/  @!P1 MOV R29, RZ ;  /* 0x000000ff001d9202 */ /* 0x000fe20000000f00 */
[----:B------:R-:W-:Y:S02]  /*0c20*/  IMAD R13, R5, 0x84, RZ ;  /* 0x00000084050d7824 */ /* 0x000fe400078e02ff */
[----:B------:R-:W-:Y:S02]  /*0c30*/  @!P1 IMAD.MOV.U32 R26, RZ, RZ, RZ ;  /* 0x000000ffff1a9224 */ /* 0x000fe400078e00ff */
[----:B------:R-:W-:-:S06]  /*0c40*/  HADD2.F32 R23, -RZ, R22.H0_H0 ;  /* 0x20000016ff177230 */ /* 0x000fcc0000004100 */
[----:B0-----:R-:W-:Y:S05]  /*0c50*/  @P2 BRA `(.L_x_19506) ;  /* 0x0000000000102947 */ /* 0x001fea0003800000 */
[----:B------:R-:W-:Y:S01]  /*0c60*/  IMAD.MOV.U32 R0, RZ, RZ, R2 ;  /* 0x000000ffff007224 */ /* 0x000fe200078e0002 */
[----:B------:R-:W-:-:S07]  /*0c70*/  MOV R2, 0xc90 ;  /* 0x00000c9000027802 */ /* 0x000fce0000000f00 */
[----:B-----5:R-:W-:Y:S05]  /*0c80*/  CALL.REL.NOINC `($__internal_525_$__cuda_sm20_rcp_rn_f32_slowpath) ;  /* 0x0000004000887944 */ /* 0x020fea0003c00000 */
[----:B------:R-:W-:Y:S05]  /*0c90*/  BRA `(.L_x_19507) ;  /* 0x0000000000107947 */ /* 0x000fea0003800000 */
.L_x_19506:
[----:B------:R-:W0:Y:S02]  /*0ca0*/  MUFU.RCP R37, R2 ;  /* 0x0000000200257308 */ /* 0x000e240000001000 */
[----:B0-----:R-:W-:-:S04]  /*0cb0*/  FFMA R0, R2, R37, -1 ;  /* 0xbf80000002007423 */ /* 0x001fc80000000025 */
[----:B------:R-:W-:-:S04]  /*0cc0*/  FADD.FTZ R0, -R0, -RZ ;  /* 0x800000ff00007221 */ /* 0x000fc80000010100 */
[----:B------:R-:W-:-:S07]  /*0cd0*/  FFMA R37, R37, R0, R37 ;  /* 0x0000000025257223 */ /* 0x000fce0000000025 */
.L_x_19507:
[----:B------:R-:W-:Y:S05]  /*0ce0*/  BSYNC.RECONVERGENT B1 ;  /* 0x0000000000017941 */ /* 0x000fea0003800200 */
.L_x_19505:
        /* <DEDUP_REMOVED lines=24> */
[----:B-----5:R-:W-:Y:S05]  /*0e70*/  CALL.REL.NOINC `($__internal_525_$__cuda_sm20_rcp_rn_f32_slowpath) ;  /* 0x00000040000c7944 */ /* 0x020fea0003c00000 */
[----:B------:R-:W-:Y:S05]  /*0e80*/  BRA `(.L_x_19510) ;  /* 0x0000000000107947 */ /* 0x000fea0003800000 */
.L_x_19509:
[----:B------:R-:W0:Y:S02]  /*0e90*/  MUFU.RCP R37, R28 ;  /* 0x0000001c00257308 */ /* 0x000e240000001000 */
[----:B0-----:R-:W-:-:S04]  /*0ea0*/  FFMA R0, R28, R37, -1 ;  /* 0xbf8000001c007423 */ /* 0x001fc80000000025 */
[----:B------:R-:W-:-:S04]  /*0eb0*/  FADD.FTZ R0, -R0, -RZ ;  /* 0x800000ff00007221 */ /* 0x000fc80000010100 */
[----:B------:R-:W-:-:S07]  /*0ec0*/  FFMA R37, R37, R0, R37 ;  /* 0x0000000025257223 */ /* 0x000fce0000000025 */
.L_x_19510:
[----:B------:R-:W-:Y:S05]  /*0ed0*/  BSYNC.RECONVERGENT B1 ;  /* 0x0000000000017941 */ /* 0x000fea0003800200 */
.L_x_19508:
        /* <DEDUP_REMOVED lines=24> */
[----:B------:R-:W-:Y:S05]  /*1060*/  CALL.REL.NOINC `($__internal_525_$__cuda_sm20_rcp_rn_f32_slowpath) ;  /* 0x0000003c00907944 */ /* 0x000fea0003c00000 */
[----:B------:R-:W-:Y:S05]  /*1070*/  BRA `(.L_x_19513) ;  /* 0x0000000000107947 */ /* 0x000fea0003800000 */
.L_x_19512:
[----:B------:R-:W0:Y:S02]  /*1080*/  MUFU.RCP R37, R20 ;  /* 0x0000001400257308 */ /* 0x000e240000001000 */
[----:B0-----:R-:W-:-:S04]  /*1090*/  FFMA R0, R20, R37, -1 ;  /* 0xbf80000014007423 */ /* 0x001fc80000000025 */
[----:B------:R-:W-:-:S04]  /*10a0*/  FADD.FTZ R0, -R0, -RZ ;  /* 0x800000ff00007221 */ /* 0x000fc80000010100 */
[----:B------:R-:W-:-:S07]  /*10b0*/  FFMA R37, R37, R0, R37 ;  /* 0x0000000025257223 */ /* 0x000fce0000000025 */
.L_x_19513:
[----:B------:R-:W-:Y:S05]  /*10c0*/  BSYNC.RECONVERGENT B1 ;  /* 0x0000000000017941 */ /* 0x000fea0003800200 */
.L_x_19511:
        /* <DEDUP_REMOVED lines=24> */
[----:B------:R-:W-:Y:S05]  /*1250*/  CALL.REL.NOINC `($__internal_525_$__cuda_sm20_rcp_rn_f32_slowpath) ;  /* 0x0000003c00147944 */ /* 0x000fea0003c00000 */
[----:B------:R-:W-:Y:S05]  /*1260*/  BRA `(.L_x_19516) ;  /* 0x0000000000107947 */ /* 0x000fea0003800000 */
.L_x_19515:
[----:B------:R-:W0:Y:S02]  /*1270*/  MUFU.RCP R37, R12 ;  /* 0x0000000c00257308 */ /* 0x000e240000001000 */
[----:B0-----:R-:W-:-:S04]  /*1280*/  FFMA R0, R12, R37, -1 ;  /* 0xbf8000000c007423 */ /* 0x001fc80000000025 */
[----:B------:R-:W-:-:S04]  /*1290*/  FADD.FTZ R0, -R0, -RZ ;  /* 0x800000ff00007221 */ /* 0x000fc80000010100 */
[----:B------:R-:W-:-:S07]  /*12a0*/  FFMA R37, R37, R0, R37 ;  /* 0x0000000025257223 */ /* 0x000fce0000000025 */
.L_x_19516:
[----:B------:R-:W-:Y:S05]  /*12b0*/  BSYNC.RECONVERGENT B1 ;  /* 0x0000000000017941 */ /* 0x000fea0003800200 */
.L_x_19514:
[C---:B------:R-:W-:Y:S01]  /*12c0*/  ISETP.GE.U32.AND P0, PT, R6.reuse, UR28, PT ;  /* 0x0000001c06007c0c */ /* 0x040fe2000bf06070 */
[----:B------:R-:W0:Y:S01]  /*12d0*/  LDCU UR4, c[0x0][0x3cc] ;  /* 0x00007980ff0477ac */ /* 0x000e220008000800 */
[----:B------:R-:W-:Y:S01]  /*12e0*/  VIADD R10, R6, 0x2 ;  /* 0x00000002060a7836 */ /* 0x000fe20000000000 */
[----:B------:R-:W-:Y:S01]  /*12f0*/  IADD3 R12, PT, PT, R7, 0x1e, RZ ;  /* 0x0000001e070c7810 */ /* 0x000fe20007ffe0ff */
[----:B------:R-:W-:Y:S01]  /*1300*/  FADD R0, -R37, 1 ;  /* 0x3f80000025007421 */ /* 0x000fe20000000100 */
[----:B------:R-:W-:Y:S02]  /*1310*/  ISETP.GE.U32.OR P0, PT, R9, UR25, P0 ;  /* 0x0000001909007c0c */ /* 0x000fe40008706470 */
        /* <DEDUP_REMOVED lines=23> */
[----:B------:R-:W-:-:S02]  /*1490*/  F2FP.BF16.F32.PACK_AB R14, RZ, R14 ;  /* 0x0000000eff0e723e */ /* 0x000fc400000010ff */
[----:B------:R-:W-:Y:S02]  /*14a0*/  F2FP.BF16.F32.PACK_AB R0, RZ, R0 ;  /* 0x00000000ff00723e */ /* 0x000fe400000010ff */
[----:B------:R-:W-:Y:S02]  /*14b0*/  @P1 IADD3.X R35, PT, PT, R31, UR4, RZ, P2, !PT ;  /* 0x000000041f231c10 */ /* 0x000fe400097fe4ff */
[----:B------:R-:W-:Y:S02]  /*14c0*/  MOV R43, UR31 ;  /* 0x0000001f002b7c02 */ /* 0x000fe40008000f00 */
[----:B------:R-:W-:Y:S02]  /*14d0*/  F2FP.BF16.F32.PACK_AB R15, RZ, R15 ;  /* 0x0000000fff0f723e */ /* 0x000fe400000010ff */
[----:B------:R-:W-:Y:S01]  /*14e0*/  F2FP.BF16.F32.PACK_AB R2, RZ, R2 ;  /* 0x00000002ff02723e */ /* 0x000fe200000010ff */
[----:B------:R-:W-:Y:S01]  /*14f0*/  @P1 IMAD.WIDE.U32 R42, R43, 0x3, R30 ;  /* 0x000000032b2a1825 */ /* 0x000fe200078e001e */
[----:B------:R-:W-:-:S02]  /*1500*/  @P1 SHF.L.U64.HI R16, R44, 0x2, R35 ;  /* 0x000000022c101819 */ /* 0x000fc40000010223 */
[----:B------:R-:W-:Y:S01]  /*1510*/  @!P0 PRMT R14, R14, 0x5410, R0 ;  /* 0x000054100e0e8816 */ /* 0x000fe20000000000 */
[----:B------:R-:W-:Y:S01]  /*1520*/  @P1 IMAD.SHL.U32 R44, R44, 0x4, RZ ;  /* 0x000000042c2c1824 */ /* 0x000fe200078e00ff */
[----:B------:R-:W-:Y:S01]  /*1530*/  @!P0 PRMT R15, R15, 0x5410, R2 ;  /* 0x000054100f0f8816 */ /* 0x000fe20000000002 */
[----:B------:R-:W-:Y:S01]  /*1540*/  @P1 VIADD R41, R43, UR5 ;  /* 0x000000052b291c36 */ /* 0x000fe20008000000 */
[----:B------:R-:W-:Y:S01]  /*1550*/  @!P1 MOV R40, RZ ;  /* 0x000000ff00289202 */ /* 0x000fe20000000f00 */
[----:B------:R0:W-:Y:S01]  /*1560*/  @!P0 STG.E desc[UR26][R36.64], R14 ;  /* 0x0000000e24008986 */ /* 0x0001e2000c10191a */
[----:B------:R-:W-:Y:S01]  /*1570*/  @P1 IADD3 R34, P2, PT, R44, UR19, RZ ;  /* 0x000000132c221c10 */ /* 0x000fe2000ff5e0ff */
[C---:B------:R-:W-:Y:S01]  /*1580*/  @P1 IMAD.SHL.U32 R28, R42.reuse, 0x4, RZ ;  /* 0x000000042a1c1824 */ /* 0x040fe200078e00ff */
[----:B------:R-:W-:Y:S01]  /*1590*/  @P1 SHF.L.U64.HI R20, R42, 0x2, R41 ;  /* 0x000000022a141819 */ /* 0x000fe20000010229 */
[----:B------:R1:W-:Y:S01]  /*15a0*/  @!P0 STG.E desc[UR26][R38.64], R15 ;  /* 0x0000000f26008986 */ /* 0x0003e2000c10191a */
[----:B------:R-:W-:-:S02]  /*15b0*/  @P1 IADD3 R44, P0, PT, R44, UR21, RZ ;  /* 0x000000152c2c1c10 */ /* 0x000fc4000ff1e0ff */
[C---:B------:R-:W-:Y:S02]  /*15c0*/  @P1 IADD3.X R35, PT, PT, R16.reuse, UR20, RZ, P2, !PT ;  /* 0x0000001410231c10 */ /* 0x040fe400097fe4ff */
[----:B------:R-:W-:Y:S02]  /*15d0*/  @P1 IADD3.X R45, PT, PT, R16, UR22, RZ, P0, !PT ;  /* 0x00000016102d1c10 */ /* 0x000fe400087fe4ff */
[C---:B------:R-:W-:Y:S01]  /*15e0*/  @P1 IADD3 R42, P2, PT, R28.reuse, UR19, RZ ;  /* 0x000000131c2a1c10 */ /* 0x040fe2000ff5e0ff */
[----:B------:R2:W5:Y:S01]  /*15f0*/  @P1 LDG.E R40, desc[UR26][R34.64] ;  /* 0x0000001a22281981 */ /* 0x000562000c1e1900 */
[----:B0-----:R-:W-:Y:S02]  /*1600*/  @P1 IADD3 R36, P0, PT, R28, UR21, RZ ;  /* 0x000000151c241c10 */ /* 0x001fe4000ff1e0ff */
[C---:B------:R-:W-:Y:S01]  /*1610*/  @P1 IADD3.X R43, PT, PT, R20.reuse, UR20, RZ, P2, !PT ;  /* 0x00000014142b1c10 */ /* 0x040fe200097fe4ff */
[----:B-1----:R-:W-:Y:S01]  /*1620*/  HFMA2 R39, -RZ, RZ, 3.7421875, 0 ;  /* 0x437c0000ff277431 */ /* 0x002fe200000001ff */
[----:B------:R-:W-:Y:S01]  /*1630*/  @P1 IADD3.X R37, PT, PT, R20, UR22, RZ, P0, !PT ;  /* 0x0000001614251c10 */ /* 0x000fe200087fe4ff */
[----:B------:R-:W-:Y:S01]  /*1640*/  HADD2.F32 R20, -RZ, R26.H0_H0 ;  /* 0x2000001aff147230 */ /* 0x000fe20000004100 */
[----:B------:R-:W-:Y:S01]  /*1650*/  @!P1 MOV R16, RZ ;  /* 0x000000ff00109202 */ /* 0x000fe20000000f00 */
[----:B------:R-:W-:-:S02]  /*1660*/  @!P1 IMAD.MOV.U32 R38, RZ, RZ, RZ ;  /* 0x000000ffff269224 */ /* 0x000fc400078e00ff */
[----:B--2---:R-:W-:Y:S02]  /*1670*/  IMAD.MOV.U32 R35, RZ, RZ, 0x3bbb989d ;  /* 0x3bbb989dff237424 */ /* 0x004fe400078e00ff */
[----:B------:R-:W-:Y:S01]  /*1680*/  FMUL R20, R20, 1.7020000219345092773 ;  /* 0x3fd9db2314147820 */ /* 0x000fe20000400000 */
[----:B------:R-:W-:Y:S01]  /*1690*/  @!P1 IMAD.MOV.U32 R34, RZ, RZ, RZ ;  /* 0x000000ffff229224 */ /* 0x000fe200078e00ff */
[----:B------:R-:W-:Y:S01]  /*16a0*/  FMNMX R23, RZ, |R23|, !PT ;  /* 0x40000017ff177209 */ /* 0x000fe20007800000 */
        /* <DEDUP_REMOVED lines=9> */
[----:B------:R-:W-:-:S04]  /*1740*/  IMAD.SHL.U32 R28, R28, 0x800000, RZ ;  /* 0x008000001c1c7824 */ /* 0x000fc800078e00ff */
[----:B---3--:R-:W-:-:S04]  /*1750*/  FFMA R28, R28, R35, 1 ;  /* 0x3f8000001c1c7423 */ /* 0x008fc80000000023 */
        /* <DEDUP_REMOVED lines=10> */
[----:B--2---:R-:W-:Y:S05]  /*1800*/  @P0 BRA `(.L_x_19518) ;  /* 0x0000000000100947 */ /* 0x004fea0003800000 */
[----:B------:R-:W-:Y:S02]  /*1810*/  MOV R0, R28 ;  /* 0x0000001c00007202 */ /* 0x000fe40000000f00 */
[----:B------:R-:W-:-:S07]  /*1820*/  MOV R2, 0x1840 ;  /* 0x0000184000027802 */ /* 0x000fce0000000f00 */
[----:B-----5:R-:W-:Y:S05]  /*1830*/  CALL.REL.NOINC `($__internal_525_$__cuda_sm20_rcp_rn_f32_slowpath) ;  /* 0x00000034009c7944 */ /* 0x020fea0003c00000 */
[----:B------:R-:W-:Y:S05]  /*1840*/  BRA `(.L_x_19519) ;  /* 0x0000000000107947 */ /* 0x000fea0003800000 */
.L_x_19518:
[----:B------:R-:W0:Y:S02]  /*1850*/  MUFU.RCP R37, R28 ;  /* 0x0000001c00257308 */ /* 0x000e240000001000 */
[----:B0-----:R-:W-:-:S04]  /*1860*/  FFMA R0, R28, R37, -1 ;  /* 0xbf8000001c007423 */ /* 0x001fc80000000025 */
[----:B------:R-:W-:-:S04]  /*1870*/  FADD.FTZ R0, -R0, -RZ ;  /* 0x800000ff00007221 */ /* 0x000fc80000010100 */
[----:B------:R-:W-:-:S07]  /*1880*/  FFMA R37, R37, R0, R37 ;  /* 0x0000000025257223 */ /* 0x000fce0000000025 */
.L_x_19519:
[----:B------:R-:W-:Y:S05]  /*1890*/  BSYNC.RECONVERGENT B1 ;  /* 0x0000000000017941 */ /* 0x000fea0003800200 */
.L_x_19517:
        /* <DEDUP_REMOVED lines=26> */
.L_x_19521:
[----:B------:R-:W0:Y:S02]  /*1a40*/  MUFU.RCP R37, R28 ;  /* 0x0000001c00257308 */ /* 0x000e240000001000 */
[----:B0-----:R-:W-:-:S04]  /*1a50*/  FFMA R0, R28, R37, -1 ;  /* 0xbf8000001c007423 */ /* 0x001fc80000000025 */
[----:B------:R-:W-:-:S04]  /*1a60*/  FADD.FTZ R0, -R0, -RZ ;  /* 0x800000ff00007221 */ /* 0x000fc80000010100 */
[----:B------:R-:W-:-:S07]  /*1a70*/  FFMA R37, R37, R0, R37 ;  /* 0x0000000025257223 */ /* 0x000fce0000000025 */
.L_x_19522:
[----:B------:R-:W-:Y:S05]  /*1a80*/  BSYNC.RECONVERGENT B1 ;  /* 0x0000000000017941 */ /* 0x000fea0003800200 */
.L_x_19520:
[----:B------:R-:W-:Y:S01]  /*1a90*/  HADD2.F32 R20, -RZ, R19.H0_H0 ;  /* 0x20000013ff147230 */ /* 0x000fe20000004100 */
[----:B------:R-:W-:Y:S01]  /*1aa0*/  MOV R27, 0x3bbb989d ;  /* 0x3bbb989d001b7802 */ /* 0x000fe20000000f00 */
[----:B------:R-:W-:Y:S01]  /*1ab0*/  IMAD.MOV.U32 R33, RZ, RZ, 0x437c0000 ;  /* 0x437c0000ff217424 */ /* 0x000fe200078e00ff */
[----:B------:R-:W-:Y:S01]  /*1ac0*/  BSSY.RECONVERGENT B1, `(.L_x_19523) ;  /* 0x000001b000017945 */ /* 0x000fe20003800200 */
        /* <DEDUP_REMOVED lines=22> */
.L_x_19524:
[----:B------:R-:W0:Y:S02]  /*1c30*/  MUFU.RCP R37, R36 ;  /* 0x0000002400257308 */ /* 0x000e240000001000 */
[----:B0-----:R-:W-:-:S04]  /*1c40*/  FFMA R0, R36, R37, -1 ;  /* 0xbf80000024007423 */ /* 0x001fc80000000025 */
[----:B------:R-:W-:-:S04]  /*1c50*/  FADD.FTZ R0, -R0, -RZ ;  /* 0x800000ff00007221 */ /* 0x000fc80000010100 */
[----:B------:R-:W-:-:S07]  /*1c60*/  FFMA R37, R37, R0, R37 ;  /* 0x0000000025257223 */ /* 0x000fce0000000025 */
.L_x_19525:
[----:B------:R-:W-:Y:S05]  /*1c70*/  BSYNC.RECONVERGENT B1 ;  /* 0x0000000000017941 */ /* 0x000fea0003800200 */
.L_x_19523:
        /* <DEDUP_REMOVED lines=24> */
[----:B-----5:R-:W-:Y:S05]  /*1e00*/  CALL.REL.NOINC `($__internal_525_$__cuda_sm20_rcp_rn_f32_slowpath) ;  /* 0x0000003000287944 */ /* 0x020fea0003c00000 */
[----:B------:R-:W-:Y:S05]  /*1e10*/  BRA `(.L_x_19528) ;  /* 0x0000000000107947 */ /* 0x000fea0003800000 */
.L_x_19527:
[----:B------:R-:W0:Y:S02]  /*1e20*/  MUFU.RCP R37, R36 ;  /* 0x0000002400257308 */ /* 0x000e240000001000 */
[----:B0-----:R-:W-:-:S04]  /*1e30*/  FFMA R0, R36, R37, -1 ;  /* 0xbf80000024007423 */ /* 0x001fc80000000025 */
[----:B------:R-:W-:-:S04]  /*1e40*/  FADD.FTZ R0, -R0, -RZ ;  /* 0x800000ff00007221 */ /* 0x000fc80000010100 */
[----:B------:R-:W-:-:S07]  /*1e50*/  FFMA R37, R37, R0, R37 ;  /* 0x0000000025257223 */ /* 0x000fce0000000025 */
.L_x_19528:
[----:B------:R-:W-:Y:S05]  /*1e60*/  BSYNC.RECONVERGENT B1 ;  /* 0x0000000000017941 */ /* 0x000fea0003800200 */
.L_x_19526:
[----:B------:R-:W-:Y:S01]  /*1e70*/  ISETP.GE.U32.AND P0, PT, R11, UR28, PT ;  /* 0x0000001c0b007c0c */ /* 0x000fe2000bf06070 */
[----:B------:R-:W-:Y:S01]  /*1e80*/  FADD R0, -R37, 1 ;  /* 0x3f80000025007421 */ /* 0x000fe20000000100 */
[----:B------:R-:W-:Y:S01]  /*1e90*/  VIADD R2, R7, 0x1d ;  /* 0x0000001d07027836 */ /* 0x000fe20000000000 */
[----:B------:R-:W0:Y:S01]  /*1ea0*/  LDCU UR4, c[0x0][0x3cc] ;  /* 0x00007980ff0477ac */ /* 0x000e220008000800 */
[----:B------:R-:W-:Y:S01]  /*1eb0*/  ISETP.GE.U32.OR P0, PT, R18, UR25, P0 ;  /* 0x0000001912007c0c */ /* 0x000fe20008706470 */
[----:B------:R-:W-:Y:S01]  /*1ec0*/  FMUL R0, R0, R37 ;  /* 0x0000002500007220 */ /* 0x000fe20000400000 */
[----:B------:R-:W-:Y:S02]  /*1ed0*/  VIADD R18, R6, 0x3 ;  /* 0x0000000306127836 */ /* 0x000fe40000000000 */
[----:B------:R-:W-:Y:S01]  /*1ee0*/  FMUL R20, R32, UR15 ;  /* 0x0000000f20147c20 */ /* 0x000fe20008400000 */
[----:B------:R-:W-:Y:S01]  /*1ef0*/  FFMA R35, R19, R0, R37 ;  /* 0x0000000013237223 */ /* 0x000fe20000000025 */
[----:B------:R-:W-:Y:S01]  /*1f00*/  LOP3.LUT R19, R2, 0x1f, RZ, 0xc0, !PT ;  /* 0x0000001f02137812 */ /* 0x000fe200078ec0ff */
[----:B------:R-:W-:Y:S01]  /*1f10*/  FMUL R0, R29, UR15 ;  /* 0x0000000f1d007c20 */ /* 0x000fe20008400000 */
[----:B------:R-:W-:Y:S01]  /*1f20*/  ISETP.GE.U32.AND P1, PT, R18, UR28, PT ;  /* 0x0000001c12007c0c */ /* 0x000fe2000bf26070 */
[----:B------:R-:W-:Y:S01]  /*1f30*/  FMUL R35, R24, R35 ;  /* 0x0000002318237220 */ /* 0x000fe20000400000 */
[----:B------:R-:W-:-:S02]  /*1f40*/  F2FP.BF16.F32.PACK_AB R20, RZ, R20 ;  /* 0x00000014ff14723e */ /* 0x000fc400000010ff */
[----:B------:R-:W-:Y:S01]  /*1f50*/  ISETP.LT.U32.AND P1, PT, R19, UR25, !P1 ;  /* 0x0000001913007c0c */ /* 0x000fe2000cf21070 */
[----:B------:R-:W-:Y:S01]  /*1f60*/  FMUL R24, R35, UR15 ;  /* 0x0000000f23187c20 */ /* 0x000fe20008400000 */
[C---:B------:R-:W-:Y:S02]  /*1f70*/  @!P0 IADD3 R2, P3, PT, R23.reuse, UR31, RZ ;  /* 0x0000001f17028c10 */ /* 0x040fe4000ff7e0ff */
[C---:B------:R-:W-:Y:S02]  /*1f80*/  @!P0 LEA R42, P2, R23.reuse, UR8, 0x2 ;  /* 0x00000008172a8c11 */ /* 0x040fe4000f8410ff */
[----:B------:R-:W-:Y:S02]  /*1f90*/  @!P0 IADD3.X R27, PT, PT, R22, UR32, RZ, P3, !PT ;  /* 0x00000020161b8c10 */ /* 0x000fe40009ffe4ff */
[----:B------:R-:W-:Y:S02]  /*1fa0*/  @!P0 LEA R26, P3, R2, UR8, 0x2 ;  /* 0x00000008021a8c11 */ /* 0x000fe4000f8610ff */
[----:B------:R-:W-:-:S02]  /*1fb0*/  @!P0 LEA.HI.X R43, R23, UR9, R22, 0x2, P2 ;  /* 0x00000009172b8c11 */ /* 0x000fc400090f1416 */
[----:B------:R-:W-:Y:S01]  /*1fc0*/  @!P0 LEA.HI.X R27, R2, UR9, R27, 0x2, P3 ;  /* 0x00000009021b8c11 */ /* 0x000fe200098f141b */
[----:B------:R-:W-:Y:S01]  /*1fd0*/  FMUL R2, R28, UR15 ;  /* 0x0000000f1c027c20 */ /* 0x000fe20008400000 */
[----:B------:R-:W-:Y:S01]  /*1fe0*/  IADD3 R22, P2, P3, R19, UR14, R25 ;  /* 0x0000000e13167c10 */ /* 0x000fe2000fb5e019 */
[----:B------:R-:W-:Y:S01]  /*1ff0*/  VOTEU.ANY UP0, P1 ;  /* 0x0000000000ff7886 */ /* 0x000fe20000800100 */
[----:B------:R-:W-:Y:S02]  /*2000*/  F2FP.BF16.F32.PACK_AB R0, RZ, R0 ;  /* 0x00000000ff00723e */ /* 0x000fe400000010ff */
[----:B0-----:R-:W-:Y:S02]  /*2010*/  IADD3.X R23, PT, PT, RZ, UR4, R21, P2, P3 ;  /* 0x00000004ff177c10 */ /* 0x001fe400097e6415 */
[----:B------:R-:W-:Y:S01]  /*2020*/  @P1 IADD3 R33, P2, PT, R22, UR14, RZ ;  /* 0x0000000e16211c10 */ /* 0x000fe2000ff5e0ff */
[----:B------:R-:W-:Y:S01]  /*2030*/  @UP0 UIMAD UR5, UR32, 0x3, URZ ;  /* 0x00000003200508a4 */ /* 0x000fe2000f8e02ff */
[----:B------:R-:W-:-:S02]  /*2040*/  F2FP.BF16.F32.PACK_AB R21, RZ, R2 ;  /* 0x00000002ff15723e */ /* 0x000fc400000010ff */
[----:B------:R-:W-:Y:S02]  /*2050*/  @P1 IADD3.X R44, PT, PT, R23, UR4, RZ, P2, !PT ;  /* 0x00000004172c1c10 */ /* 0x000fe400097fe4ff */
[----:B------:R-:W-:Y:S02]  /*2060*/  F2FP.BF16.F32.PACK_AB R2, RZ, R24 ;  /* 0x00000018ff02723e */ /* 0x000fe400000010ff */
[----:B------:R-:W-:Y:S02]  /*2070*/  @!P0 PRMT R20, R20, 0x5410, R0 ;  /* 0x0000541014148816 */ /* 0x000fe40000000000 */
[C---:B------:R-:W-:Y:S01]  /*2080*/  @P1 SHF.L.U64.HI R25, R33.reuse, 0x2, R44 ;  /* 0x0000000221191819 */ /* 0x040fe2000001022c */
[----:B------:R-:W-:Y:S01]  /*2090*/  @P1 IMAD.SHL.U32 R33, R33, 0x4, RZ ;  /* 0x0000000421211824 */ /* 0x000fe200078e00ff */
[----:B------:R-:W-:Y:S01]  /*20a0*/  @!P0 PRMT R21, R21, 0x5410, R2 ;  /* 0x0000541015158816 */ /* 0x000fe20000000002 */
[----:B------:R0:W-:Y:S01]  /*20b0*/  @!P0 STG.E desc[UR26][R42.64], R20 ;  /* 0x000000142a008986 */ /* 0x0001e2000c10191a */
[----:B------:R-:W-:-:S03]  /*20c0*/  MOV R37, UR31 ;  /* 0x0000001f00257c02 */ /* 0x000fc60008000f00 */
[----:B------:R1:W-:Y:S02]  /*20d0*/  @!P0 STG.E desc[UR26][R26.64], R21 ;  /* 0x000000151a008986 */ /* 0x0003e4000c10191a */
[----:B------:R-:W-:-:S04]  /*20e0*/  @P1 IMAD.WIDE.U32 R36, R37, 0x3, R22 ;  /* 0x0000000325241825 */ /* 0x000fc800078e0016 */
[----:B------:R-:W-:Y:S01]  /*20f0*/  @P1 VIADD R37, R37, UR5 ;  /* 0x0000000525251c36 */ /* 0x000fe20008000000 */
[----:B0-----:R-:W-:-:S04]  /*2100*/  @P1 IADD3 R42, P0, PT, R33, UR19, RZ ;  /* 0x00000013212a1c10 */ /* 0x001fc8000ff1e0ff */
[C---:B------:R-:W-:Y:S02]  /*2110*/  @P1 SHF.L.U64.HI R37, R36.reuse, 0x2, R37 ;  /* 0x0000000224251819 */ /* 0x040fe40000010225 */
[----:B-1----:R-:W-:Y:S02]  /*2120*/  @P1 IADD3 R26, P2, PT, R33, UR21, RZ ;  /* 0x00000015211a1c10 */ /* 0x002fe4000ff5e0ff */
[C---:B------:R-:W-:Y:S02]  /*2130*/  @P1 IADD3.X R43, PT, PT, R25.reuse, UR20, RZ, P0, !PT ;  /* 0x00000014192b1c10 */ /* 0x040fe400087fe4ff */
[----:B------:R-:W-:Y:S02]  /*2140*/  @P1 IADD3.X R27, PT, PT, R25, UR22, RZ, P2, !PT ;  /* 0x00000016191b1c10 */ /* 0x000fe400097fe4ff */
[----:B------:R-:W-:Y:S02]  /*2150*/  @!P1 CS2R R24, SRZ ;  /* 0x0000000000189805 */ /* 0x000fe4000001ff00 */
[----:B------:R-:W-:-:S04]  /*2160*/  @P1 SHF.L.U32 R33, R36, 0x2, RZ ;  /* 0x0000000224211819 */ /* 0x000fc800000006ff */
[C---:B------:R-:W-:Y:S01]  /*2170*/  @P1 IADD3 R36, P2, PT, R33.reuse, UR21, RZ ;  /* 0x0000001521241c10 */ /* 0x040fe2000ff5e0ff */
[----:B------:R0:W5:Y:S01]  /*2180*/  @P1 LDG.E R24, desc[UR26][R42.64] ;  /* 0x0000001a2a181981 */ /* 0x000162000c1e1900 */
[----:B------:R-:W-:Y:S02]  /*2190*/  IMAD.MOV.U32 R44, RZ, RZ, 0x3bbb989d ;  /* 0x3bbb989dff2c7424 */ /* 0x000fe400078e00ff */
[----:B------:R-:W-:Y:S01]  /*21a0*/  IMAD.MOV.U32 R41, RZ, RZ, 0x437c0000 ;  /* 0x437c0000ff297424 */ /* 0x000fe200078e00ff */
[----:B------:R-:W5:Y:S01]  /*21b0*/  @P1 LDG.E R25, desc[UR26][R26.64] ;  /* 0x0000001a1a191981 */ /* 0x000f62000c1e1900 */
[----:B0-----:R-:W-:Y:S01]  /*21c0*/  @P1 IADD3 R42, P0, PT, R33, UR19, RZ ;  /* 0x00000013212a1c10 */ /* 0x001fe2000ff1e0ff */
[----:B-----5:R-:W-:-:S05]  /*21d0*/  HADD2.F32 R33, -RZ, R34.H0_H0 ;  /* 0x20000022ff217230 */ /* 0x020fca0000004100 */
[----:B------:R-:W-:-:S04]  /*21e0*/  FMUL R33, R33, 1.7020000219345092773 ;  /* 0x3fd9db2321217820 */ /* 0x000fc80000400000 */
[----:B------:R-:W-:-:S04]  /*21f0*/  FFMA.SAT R39, R33, -R44, 0.5 ;  /* 0x3f00000021277423 */ /* 0x000fc8000000282c */
[----:B------:R-:W-:-:S04]  /*2200*/  FFMA.RM R39, R39, R41, 12582913 ;  /* 0x4b40000127277423 */ /* 0x000fc80000004029 */
[----:B------:R-:W-:-:S04]  /*2210*/  FADD R44, R39, -12583039 ;  /* 0xcb40007f272c7421 */ /* 0x000fc80000000000 */
[----:B------:R-:W-:-:S04]  /*2220*/  FFMA R44, R33, -1.4426950216293334961, -R44 ;  /* 0xbfb8aa3b212c7823 */ /* 0x000fc8000000082c */
[----:B------:R-:W-:-:S04]  /*2230*/  FFMA R44, R33, -1.925963033500011079e-08, R44 ;  /* 0xb2a57060212c7823 */ /* 0x000fc8000000002c */
[----:B------:R-:W0:Y:S01]  /*2240*/  MUFU.EX2 R41, R44 ;  /* 0x0000002c00297308 */ /* 0x000e220000000800 */
[C---:B------:R-:W-:Y:S02]  /*2250*/  @P1 IADD3.X R43, PT, PT, R37.reuse, UR20, RZ, P0, !PT ;  /* 0x00000014252b1c10 */ /* 0x040fe400087fe4ff */
[----:B------:R-:W-:Y:S02]  /*2260*/  @!P1 CS2R R26, SRZ ;  /* 0x00000000001a9805 */ /* 0x000fe4000001ff00 */
[----:B------:R-:W-:-:S05]  /*2270*/  @P1 IADD3.X R37, PT, PT, R37, UR22, RZ, P2, !PT ;  /* 0x0000001625251c10 */ /* 0x000fca00097fe4ff */
[----:B------:R1:W5:Y:S01]  /*2280*/  @P1 LDG.E R27, desc[UR26][R36.64] ;  /* 0x0000001a241b1981 */ /* 0x000362000c1e1900 */
[----:B------:R-:W-:-:S03]  /*2290*/  FMNMX R32, R45, |R32|, !PT ;  /* 0x400000202d207209 */ /* 0x000fc60007800000 */
[----:B------:R2:W5:Y:S01]  /*22a0*/  @P1 LDG.E R26, desc[UR26][R42.64] ;  /* 0x0000001a2a1a1981 */ /* 0x000562000c1e1900 */
[----:B-1----:R-:W-:-:S05]  /*22b0*/  SHF.L.U32 R36, R39, 0x17, RZ ;  /* 0x0000001727247819 */ /* 0x002fca00000006ff */
[----:B0-----:R-:W-:-:S04]  /*22c0*/  FFMA R36, R36, R41, 1 ;  /* 0x3f80000024247423 */ /* 0x001fc80000000029 */
[----:B------:R-:W-:-:S05]  /*22d0*/  VIADD R37, R36, 0x1800000 ;  /* 0x0180000024257836 */ /* 0x000fca0000000000 */
        /* <DEDUP_REMOVED lines=9> */
[----:B--2---:R-:W-:Y:S05]  /*2370*/  @P0 BRA `(.L_x_19530) ;  /* 0x0000000000100947 */ /* 0x004fea0003800000 */
[----:B------:R-:W-:Y:S01]  /*2380*/  IMAD.MOV.U32 R0, RZ, RZ, R36 ;  /* 0x000000ffff007224 */ /* 0x000fe200078e0024 */
[----:B------:R-:W-:-:S07]  /*2390*/  MOV R2, 0x23b0 ;  /* 0x000023b000027802 */ /* 0x000fce0000000f00 */
[----:B-----5:R-:W-:Y:S05]  /*23a0*/  CALL.REL.NOINC `($__internal_525_$__cuda_sm20_rcp_rn_f32_slowpath) ;  /* 0x0000002800c07944 */ /* 0x020fea0003c00000 */
[----:B------:R-:W-:Y:S05]  /*23b0*/  BRA `(.L_x_19531) ;  /* 0x0000000000107947 */ /* 0x000fea0003800000 */
.L_x_19530:
[----:B------:R-:W0:Y:S02]  /*23c0*/  MUFU.RCP R37, R36 ;  /* 0x0000002400257308 */ /* 0x000e240000001000 */
[----:B0-----:R-:W-:-:S04]  /*23d0*/  FFMA R0, R36, R37, -1 ;  /* 0xbf80000024007423 */ /* 0x001fc80000000025 */
[----:B------:R-:W-:-:S04]  /*23e0*/  FADD.FTZ R0, -R0, -RZ ;  /* 0x800000ff00007221 */ /* 0x000fc80000010100 */
[----:B------:R-:W-:-:S07]  /*23f0*/  FFMA R37, R37, R0, R37 ;  /* 0x0000000025257223 */ /* 0x000fce0000000025 */
.L_x_19531:
[----:B------:R-:W-:Y:S05]  /*2400*/  BSYNC.RECONVERGENT B1 ;  /* 0x0000000000017941 */ /* 0x000fea0003800200 */
.L_x_19529:
        /* <DEDUP_REMOVED lines=26> */
.L_x_19533:
[----:B------:R-:W0:Y:S02]  /*25b0*/  MUFU.RCP R37, R36 ;  /* 0x0000002400257308 */ /* 0x000e240000001000 */
[----:B0-----:R-:W-:-:S04]  /*25c0*/  FFMA R0, R36, R37, -1 ;  /* 0xbf80000024007423 */ /* 0x001fc80000000025 */
[----:B------:R-:W-:-:S04]  /*25d0*/  FADD.FTZ R0, -R0, -RZ ;  /* 0x800000ff00007221 */ /* 0x000fc80000010100 */
[----:B------:R-:W-:-:S07]  /*25e0*/  FFMA R37, R37, R0, R37 ;  /* 0x0000000025257223 */ /* 0x000fce0000000025 */
.L_x_19534:
[----:B------:R-:W-:Y:S05]  /*25f0*/  BSYNC.RECONVERGENT B1 ;  /* 0x0000000000017941 */ /* 0x000fea0003800200 */
.L_x_19532:
        /* <DEDUP_REMOVED lines=24> */
[----:B-----5:R-:W-:Y:S05]  /*2780*/  CALL.REL.NOINC `($__internal_525_$__cuda_sm20_rcp_rn_f32_slowpath) ;  /* 0x0000002400c87944 */ /* 0x020fea0003c00000 */
[----:B------:R-:W-:Y:S05]  /*2790*/  BRA `(.L_x_19537) ;  /* 0x0000000000107947 */ /* 0x000fea0003800000 */
.L_x_19536:
[----:B------:R-:W0:Y:S02]  /*27a0*/  MUFU.RCP R37, R36 ;  /* 0x0000002400257308 */ /* 0x000e240000001000 */
[----:B0-----:R-:W-:-:S04]  /*27b0*/  FFMA R0, R36, R37, -1 ;  /* 0xbf80000024007423 */ /* 0x001fc80000000025 */
[----:B------:R-:W-:-:S04]  /*27c0*/  FADD.FTZ R0, -R0, -RZ ;  /* 0x800000ff00007221 */ /* 0x000fc80000010100 */
[----:B------:R-:W-:-:S07]  /*27d0*/  FFMA R37, R37, R0, R37 ;  /* 0x0000000025257223 */ /* 0x000fce0000000025 */
.L_x_19537:
[----:B------:R-:W-:Y:S05]  /*27e0*/  BSYNC.RECONVERGENT B1 ;  /* 0x0000000000017941 */ /* 0x000fea0003800200 */
.L_x_19535:
        /* <DEDUP_REMOVED lines=26> */
.L_x_19539:
[----:B------:R-:W0:Y:S02]  /*2990*/  MUFU.RCP R37, R36 ;  /* 0x0000002400257308 */ /* 0x000e240000001000 */
[----:B0-----:R-:W-:-:S04]  /*29a0*/  FFMA R0, R36, R37, -1 ;  /* 0xbf80000024007423 */ /* 0x001fc80000000025 */
[----:B------:R-:W-:-:S04]  /*29b0*/  FADD.FTZ R0, -R0, -RZ ;  /* 0x800000ff00007221 */ /* 0x000fc80000010100 */
[----:B------:R-:W-:-:S07]  /*29c0*/  FFMA R37, R37, R0, R37 ;  /* 0x0000000025257223 */ /* 0x000fce0000000025 */
.L_x_19540:
[----:B------:R-:W-:Y:S05]  /*29d0*/  BSYNC.RECONVERGENT B1 ;  /* 0x0000000000017941 */ /* 0x000fea0003800200 */
.L_x_19538:
[----:B------:R-:W-:Y:S01]  /*29e0*/  HADD2.F32 R34, -RZ, R25.H0_H0 ;  /* 0x20000019ff227230 */ /* 0x000fe20000004100 */
[----:B------:R-:W-:Y:S01]  /*29f0*/  MOV R35, 0x3bbb989d ;  /* 0x3bbb989d00237802 */ /* 0x000fe20000000f00 */
[----:B------:R-:W-:Y:S01]  /*2a00*/  IMAD.MOV.U32 R39, RZ, RZ, 0x437c0000 ;  /* 0x437c0000ff277424 */ /* 0x000fe200078e00ff */
[----:B------:R-:W-:Y:S01]  /*2a10*/  ISETP.GE.U32.AND P0, PT, R10, UR28, PT ;  /* 0x0000001c0a007c0c */ /* 0x000fe2000bf06070 */
[----:B------:R-:W-:Y:S01]  /*2a20*/  FADD R2, -R37, 1 ;  /* 0x3f80000025027421 */ /* 0x000fe20000000100 */
[----:B------:R-:W-:Y:S01]  /*2a30*/  FMUL R34, R34, 1.7020000219345092773 ;  /* 0x3fd9db2322227820 */ /* 0x000fe20000400000 */
[----:B------:R-:W-:Y:S01]  /*2a40*/  FMUL R41, R33, UR15 ;  /* 0x0000000f21297c20 */ /* 0x000fe20008400000 */
[----:B------:R-:W-:Y:S01]  /*2a50*/  ISETP.GE.U32.OR P0, PT, R12, UR25, P0 ;  /* 0x000000190c007c0c */ /* 0x000fe20008706470 */
[----:B------:R-:W-:Y:S01]  /*2a60*/  FMUL R2, R2, R37 ;  /* 0x0000002502027220 */ /* 0x000fe20000400000 */
[----:B------:R-:W-:Y:S01]  /*2a70*/  FFMA.SAT R0, R34, -R35, 0.5 ;  /* 0x3f00000022007423 */ /* 0x000fe20000002823 */
[----:B------:R-:W-:Y:S01]  /*2a80*/  FMUL R12, R32, UR15 ;  /* 0x0000000f200c7c20 */ /* 0x000fe20008400000 */
[----:B------:R-:W0:Y:S01]  /*2a90*/  LDCU UR4, c[0x0][0x3cc] ;  /* 0x00007980ff0477ac */ /* 0x000e220008000800 */
[----:B------:R-:W-:Y:S01]  /*2aa0*/  FFMA R37, R38, R2, R37 ;  /* 0x0000000226257223 */ /* 0x000fe20000000025 */
[----:B------:R-:W-:Y:S01]  /*2ab0*/  FFMA.RM R0, R0, R39, 12582913 ;  /* 0x4b40000100007423 */ /* 0x000fe20000004027 */
[----:B------:R-:W-:Y:S01]  /*2ac0*/  FMUL R39, R40, UR15 ;  /* 0x0000000f28277c20 */ /* 0x000fe20008400000 */
[----:B------:R-:W-:Y:S01]  /*2ad0*/  F2FP.BF16.F32.PACK_AB R12, RZ, R12 ;  /* 0x0000000cff0c723e */ /* 0x000fe200000010ff */
[----:B------:R-:W-:Y:S01]  /*2ae0*/  FMUL R2, R16, R37 ;  /* 0x0000002510027220 */ /* 0x000fe20000400000 */
[C---:B------:R-:W-:Y:S01]  /*2af0*/  FADD R35, R0.reuse, -12583039 ;  /* 0xcb40007f00237421 */ /* 0x040fe20000000000 */
[----:B------:R-:W-:Y:S01]  /*2b00*/  IMAD.SHL.U32 R42, R0, 0x800000, RZ ;  /* 0x00800000002a7824 */ /* 0x000fe200078e00ff */
[----:B------:R-:W-:Y:S01]  /*2b10*/  FMNMX R29, R29, |R32|, !PT ;  /* 0x400000201d1d7209 */ /* 0x000fe20007800000 */
[----:B------:R-:W-:Y:S01]  /*2b20*/  BSSY.RECONVERGENT B1, `(.L_x_19541) ;  /* 0x0000025000017945 */ /* 0x000fe20003800200 */
[----:B------:R-:W-:Y:S01]  /*2b30*/  FFMA R35, R34, -1.4426950216293334961, -R35 ;  /* 0xbfb8aa3b22237823 */ /* 0x000fe20000000823 */
[----:B------:R-:W-:-:S02]  /*2b40*/  @!P0 LEA R36, P1, R28, UR8, 0x2 ;  /* 0x000000081c248c11 */ /* 0x000fc4000f8210ff */
[----:B------:R-:W-:Y:S01]  /*2b50*/  @!P0 IADD3 R16, P2, PT, R28, UR31, RZ ;  /* 0x0000001f1c108c10 */ /* 0x000fe2000ff5e0ff */
[----:B------:R-:W-:Y:S01]  /*2b60*/  FFMA R35, R34, -1.925963033500011079e-08, R35 ;  /* 0xb2a5706022237823 */ /* 0x000fe20000000023 */
[----:B------:R-:W-:Y:S01]  /*2b70*/  @!P0 LEA.HI.X R37, R28, UR9, R31, 0x2, P1 ;  /* 0x000000091c258c11 */ /* 0x000fe200088f141f */
[----:B------:R-:W-:Y:S01]  /*2b80*/  FMUL R28, R2, UR15 ;  /* 0x0000000f021c7c20 */ /* 0x000fe20008400000 */
[----:B------:R-:W-:Y:S02]  /*2b90*/  @!P0 IADD3.X R43, PT, PT, R31, UR32, RZ, P2, !PT ;  /* 0x000000201f2b8c10 */ /* 0x000fe400097fe4ff */
[C---:B------:R-:W-:Y:S01]  /*2ba0*/  @!P0 LEA R38, P1, R16.reuse, UR8, 0x2 ;  /* 0x0000000810268c11 */ /* 0x040fe2000f8210ff */
[----:B------:R-:W1:Y:S01]  /*2bb0*/  MUFU.EX2 R35, R35 ;  /* 0x0000002300237308 */ /* 0x000e620000000800 */
[----:B------:R-:W-:Y:S02]  /*2bc0*/  F2FP.BF16.F32.PACK_AB R31, RZ, R39 ;  /* 0x00000027ff1f723e */ /* 0x000fe400000010ff */
[----:B------:R-:W-:-:S02]  /*2bd0*/  @!P0 LEA.HI.X R39, R16, UR9, R43, 0x2, P1 ;  /* 0x0000000910278c11 */ /* 0x000fc400088f142b */
[----:B------:R-:W-:Y:S02]  /*2be0*/  F2FP.BF16.F32.PACK_AB R16, RZ, R41 ;  /* 0x00000029ff10723e */ /* 0x000fe400000010ff */
[----:B------:R-:W-:Y:S02]  /*2bf0*/  F2FP.BF16.F32.PACK_AB R0, RZ, R28 ;  /* 0x0000001cff00723e */ /* 0x000fe400000010ff */
[----:B------:R-:W-:Y:S02]  /*2c00*/  @!P0 PRMT R12, R12, 0x5410, R31 ;  /* 0x000054100c0c8816 */ /* 0x000fe4000000001f */
[----:B------:R-:W-:Y:S02]  /*2c10*/  @!P0 PRMT R16, R16, 0x5410, R0 ;  /* 0x0000541010108816 */ /* 0x000fe40000000000 */
[----:B------:R-:W-:Y:S01]  /*2c20*/  IADD3 R22, P1, PT, R22, UR14, RZ ;  /* 0x0000000e16167c10 */ /* 0x000fe2000ff3e0ff */
[----:B------:R2:W-:Y:S01]  /*2c30*/  @!P0 STG.E desc[UR26][R36.64], R12 ;  /* 0x0000000c24008986 */ /* 0x0005e2000c10191a */
[----:B------:R-:W-:Y:S01]  /*2c40*/  FMNMX3 R29, |R40|, R29, |R33|, !PT ;  /* 0x0000001d281d7276 */ /* 0x000fe20007800621 */
[----:B-1----:R-:W-:-:S02]  /*2c50*/  FFMA R35, R42, R35, 1 ;  /* 0x3f8000002a237423 */ /* 0x002fc40000000023 */
[----:B------:R2:W-:Y:S01]  /*2c60*/  @!P0 STG.E desc[UR26][R38.64], R16 ;  /* 0x0000001026008986 */ /* 0x0005e2000c10191a */
[----:B0-----:R-:W-:Y:S02]  /*2c70*/  IADD3.X R23, PT, PT, R23, UR4, RZ, P1, !PT ;  /* 0x0000000417177c10 */ /* 0x001fe40008ffe4ff */
[----:B------:R-:W-:Y:S02]  /*2c80*/  FMNMX R29, |R2|, R29, !PT ;  /* 0x0000001d021d7209 */ /* 0x000fe40007800200 */
[----:B------:R-:W-:Y:S02]  /*2c90*/  IADD3 R28, PT, PT, R35, 0x1800000, RZ ;  /* 0x01800000231c7810 */ /* 0x000fe40007ffe0ff */
[----:B------:R-:W-:Y:S02]  /*2ca0*/  PRMT R31, R31, 0x5410, R0 ;  /* 0x000054101f1f7816 */ /* 0x000fe40000000000 */
[----:B------:R-:W-:-:S04]  /*2cb0*/  LOP3.LUT R28, R28, 0x7f800000, RZ, 0xc0, !PT ;  /* 0x7f8000001c1c7812 */ /* 0x000fc800078ec0ff */
[----:B------:R-:W-:Y:S01]  /*2cc0*/  ISETP.GT.U32.AND P0, PT, R28, 0x1ffffff, PT ;  /* 0x01ffffff1c00780c */ /* 0x000fe20003f04070 */
[----:B------:R-:W-:-:S12]  /*2cd0*/  HADD2.F32 R28, -RZ, R24.H0_H0 ;  /* 0x20000018ff1c7230 */ /* 0x000fd80000004100 */
[----:B--2---:R-:W-:Y:S05]  /*2ce0*/  @P0 BRA `(.L_x_19542) ;  /* 0x0000000000100947 */ /* 0x004fea0003800000 */
[----:B------:R-:W-:Y:S01]  /*2cf0*/  IMAD.MOV.U32 R0, RZ, RZ, R35 ;  /* 0x000000ffff007224 */ /* 0x000fe200078e0023 */
[----:B------:R-:W-:-:S07]  /*2d00*/  MOV R2, 0x2d20 ;  /* 0x00002d2000027802 */ /* 0x000fce0000000f00 */
[----:B-----5:R-:W-:Y:S05]  /*2d10*/  CALL.REL.NOINC `($__internal_525_$__cuda_sm20_rcp_rn_f32_slowpath) ;  /* 0x0000002000647944 */ /* 0x020fea0003c00000 */
[----:B------:R-:W-:Y:S05]  /*2d20*/  BRA `(.L_x_19543) ;  /* 0x0000000000107947 */ /* 0x000fea0003800000 */
.L_x_19542:
[----:B------:R-:W0:Y:S02]  /*2d30*/  MUFU.RCP R0, R35 ;  /* 0x0000002300007308 */ /* 0x000e240000001000 */
[----:B0-----:R-:W-:-:S04]  /*2d40*/  FFMA R2, R35, R0, -1 ;  /* 0xbf80000023027423 */ /* 0x001fc80000000000 */
[----:B------:R-:W-:-:S04]  /*2d50*/  FADD.FTZ R37, -R2, -RZ ;  /* 0x800000ff02257221 */ /* 0x000fc80000010100 */
[----:B------:R-:W-:-:S07]  /*2d60*/  FFMA R37, R0, R37, R0 ;  /* 0x0000002500257223 */ /* 0x000fce0000000000 */
.L_x_19543:
[----:B------:R-:W-:Y:S05]  /*2d70*/  BSYNC.RECONVERGENT B1 ;  /* 0x0000000000017941 */ /* 0x000fea0003800200 */
.L_x_19541:
        /* <DEDUP_REMOVED lines=26> */
.L_x_19545:
[----:B------:R-:W0:Y:S02]  /*2f20*/  MUFU.RCP R37, R36 ;  /* 0x0000002400257308 */ /* 0x000e240000001000 */
[----:B0-----:R-:W-:-:S04]  /*2f30*/  FFMA R0, R36, R37, -1 ;  /* 0xbf80000024007423 */ /* 0x001fc80000000025 */
[----:B------:R-:W-:-:S04]  /*2f40*/  FADD.FTZ R0, -R0, -RZ ;  /* 0x800000ff00007221 */ /* 0x000fc80000010100 */
[----:B------:R-:W-:-:S07]  /*2f50*/  FFMA R37, R37, R0, R37 ;  /* 0x0000000025257223 */ /* 0x000fce0000000025 */
.L_x_19546:
[----:B------:R-:W-:Y:S05]  /*2f60*/  BSYNC.RECONVERGENT B1 ;  /* 0x0000000000017941 */ /* 0x000fea0003800200 */
.L_x_19544:
[----:B-----5:R-:W-:Y:S01]  /*2f70*/  HADD2.F32 R28, -RZ, R27.H0_H0 ;  /* 0x2000001bff1c7230 */ /* 0x020fe20000004100 */
        /* <DEDUP_REMOVED lines=23> */
[----:B------:R-:W-:Y:S05]  /*30f0*/  CALL.REL.NOINC `($__internal_525_$__cuda_sm20_rcp_rn_f32_slowpath) ;  /* 0x0000001c006c7944 */ /* 0x000fea0003c00000 */
[----:B------:R-:W-:Y:S05]  /*3100*/  BRA `(.L_x_19549) ;  /* 0x0000000000107947 */ /* 0x000fea0003800000 */
.L_x_19548:
[----:B------:R-:W0:Y:S02]  /*3110*/  MUFU.RCP R37, R34 ;  /* 0x0000002200257308 */ /* 0x000e240000001000 */
[----:B0-----:R-:W-:-:S04]  /*3120*/  FFMA R0, R34, R37, -1 ;  /* 0xbf80000022007423 */ /* 0x001fc80000000025 */
[----:B------:R-:W-:-:S04]  /*3130*/  FADD.FTZ R0, -R0, -RZ ;  /* 0x800000ff00007221 */ /* 0x000fc80000010100 */
[----:B------:R-:W-:-:S07]  /*3140*/  FFMA R37, R37, R0, R37 ;  /* 0x0000000025257223 */ /* 0x000fce0000000025 */
.L_x_19549:
[----:B------:R-:W-:Y:S05]  /*3150*/  BSYNC.RECONVERGENT B1 ;  /* 0x0000000000017941 */ /* 0x000fea0003800200 */
.L_x_19547:
        /* <DEDUP_REMOVED lines=26> */
.L_x_19551:
[----:B------:R-:W0:Y:S02]  /*3300*/  MUFU.RCP R37, R34 ;  /* 0x0000002200257308 */ /* 0x000e240000001000 */
[----:B0-----:R-:W-:-:S04]  /*3310*/  FFMA R0, R34, R37, -1 ;  /* 0xbf80000022007423 */ /* 0x001fc80000000025 */
[----:B------:R-:W-:-:S04]  /*3320*/  FADD.FTZ R0, -R0, -RZ ;  /* 0x800000ff00007221 */ /* 0x000fc80000010100 */
[----:B------:R-:W-:-:S07]  /*3330*/  FFMA R37, R37, R0, R37 ;  /* 0x0000000025257223 */ /* 0x000fce0000000025 */
.L_x_19552:
[----:B------:R-:W-:Y:S05]  /*3340*/  BSYNC.RECONVERGENT B1 ;  /* 0x0000000000017941 */ /* 0x000fea0003800200 */
.L_x_19550:
        /* <DEDUP_REMOVED lines=81> */
.L_x_19557:
        /* <DEDUP_REMOVED lines=48> */
.L_x_19556:
[----:B------:R-:W-:Y:S05]  /*3b60*/  BSYNC.RECONVERGENT B1 ;  /* 0x0000000000017941 */ /* 0x000fea0003800200 */
.L_x_19555:
        /* <DEDUP_REMOVED lines=36> */
.L_x_19554:
[----:B------:R-:W-:Y:S05]  /*3db0*/  BSYNC.RECONVERGENT B0 ;  /* 0x0000000000007941 */ /* 0x000fea0003800200 */
.L_x_19553:
        /* <DEDUP_REMOVED lines=26> */
.L_x_19562:
        /* <DEDUP_REMOVED lines=48> */
.L_x_19561:
[----:B------:R-:W-:Y:S05]  /*4260*/  BSYNC.RECONVERGENT B1 ;  /* 0x0000000000017941 */ /* 0x000fea0003800200 */
.L_x_19560:
        /* <DEDUP_REMOVED lines=36> */
.L_x_19559:
[----:B------:R-:W-:Y:S05]  /*44b0*/  BSYNC.RECONVERGENT B0 ;  /* 0x0000000000007941 */ /* 0x000fea0003800200 */
.L_x_19558:
        /* <DEDUP_REMOVED lines=39> */
.L_x_19571:
[----:B------:R-:W-:Y:S02]  /*4730*/  ISETP.NE.AND P0, PT, R3, RZ, PT ;  /* 0x000000ff0300720c */ /* 0x000fe40003f05270 */
[----:B-1----:R-:W-:-:S11]  /*4740*/  FMNMX R7, R2, R7, !PT ;  /* 0x0000000702077209 */ /* 0x002fd60007800000 */
[----:B------:R-:W-:Y:S05]  /*4750*/  @P0 BRA `(.L_x_19564) ;  /* 0x0000000000080947 */ /* 0x000fea0003800000 */
[----:B------:R-:W1:Y:S02]  /*4760*/  LDC.64 R4, c[0x0][0x3a8] ;  /* 0x0000ea00ff047b82 */ /* 0x000e640000000a00 */
[----:B-1----:R1:W-:Y:S02]  /*4770*/  REDG.E.MAX.S32.STRONG.GPU desc[UR26][R4.64], R7 ;  /* 0x000000070400798e */ /* 0x0023e4000d12e31a */
.L_x_19564:
[----:B------:R-:W-:Y:S05]  /*4780*/  BSYNC B0 ;  /* 0x0000000000007941 */ /* 0x000fea0003800000 */
.L_x_19563:
        /* <DEDUP_REMOVED lines=11> */
[----:B-1----:R-:W-:Y:S05]  /*4840*/  CALL.REL.NOINC `($__internal_525_$__cuda_sm20_rcp_rn_f32_slowpath) ;  /* 0x0000000400987944 */ /* 0x002fea0003c00000 */
[----:B------:R-:W-:Y:S05]  /*4850*/  BRA `(.L_x_19567) ;  /* 0x0000000000147947 */ /* 0x000fea0003800000 */
.L_x_19566:
[----:B------:R-:W2:Y:S01]  /*4860*/  MUFU.RCP R37, UR15 ;  /* 0x0000000f00257d08 */ /* 0x000ea20008001000 */
[----:B------:R-:W-:-:S04]  /*4870*/  IMAD.U32 R0, RZ, RZ, UR15 ;  /* 0x0000000fff007e24 */ /* 0x000fc8000f8e00ff */
[----:B--2---:R-:W-:-:S04]  /*4880*/  FFMA R0, R37, R0, -1 ;  /* 0xbf80000025007423 */ /* 0x004fc80000000000 */
[----:B------:R-:W-:-:S04]  /*4890*/  FADD.FTZ R0, -R0, -RZ ;  /* 0x800000ff00007221 */ /* 0x000fc80000010100 */
[----:B------:R-:W-:-:S07]  /*48a0*/  FFMA R37, R37, R0, R37 ;  /* 0x0000000025257223 */ /* 0x000fce0000000025 */
.L_x_19567:
[----:B0-----:R-:W0:Y:S02]  /*48b0*/  LDC.64 R2, c[0x0][0x3b0] ;  /* 0x0000ec00ff027b82 */ /* 0x001e240000000a00 */
[----:B0-----:R-:W-:Y:S01]  /*48c0*/  STG.E desc[UR26][R2.64], R37 ;  /* 0x0000002502007986 */ /* 0x001fe2000c10191a */
[----:B------:R-:W-:Y:S05]  /*48d0*/  EXIT ;  /* 0x000000000000794d */ /* 0x000fea0003800000 */
.L_x_19565:
[----:B------:R-:W-:Y:S02]  /*48e0*/  HFMA2 R9, -RZ, RZ, 0, 2.384185791015625e-07 ;  /* 0x00000004ff097431 */ /* 0x000fe400000001ff */
[----:B------:R-:W-:Y:S02]  /*48f0*/  IMAD.MOV.U32 R11, RZ, RZ, 0x1f ;  /* 0x0000001fff0b7424 */ /* 0x000fe400078e00ff */
[----:B------:R-:W-:-:S07]  /*4900*/  IMAD.MOV.U32 R4, RZ, RZ, -0x1 ;  /* 0xffffffffff047424 */ /* 0x000fce00078e00ff */
[----:B01----:R-:W-:Y:S05]  /*4910*/  WARPSYNC.COLLECTIVE R4, `(.L_x_19568) ;  /* 0x0000000004087348 */ /* 0x003fea0003c00000 */
[----:B-1----:R1:W2:Y:S02]  /*4920*/  SHFL.DOWN P0, R7, R0, R9, R11 ;  /* 0x0800000900077389 */ /* 0x0022a4000000000b */
[----:B012---:R-:W-:Y:S05]  /*4930*/  ENDCOLLECTIVE ;  /* 0x000000000000791b */ /* 0x007fea0003800000 */
.L_x_19568:
[----:B------:R-:W-:Y:S01]  /*4940*/  IMAD.MOV.U32 R9, RZ, RZ, 0x2 ;  /* 0x00000002ff097424 */ /* 0x000fe200078e00ff */
[----:B------:R-:W-:-:S04]  /*4950*/  MOV R5, R7 ;  /* 0x0000000700057202 */ /* 0x000fc80000000f00 */
[----:B------:R-:W-:-:S05]  /*4960*/  FMNMX R5, R5, R0, !PT ;  /* 0x0000000005057209 */ /* 0x000fca0007800000 */
[----:B------:R-:W-:-:S07]  /*4970*/  IMAD.MOV.U32 R0, RZ, RZ, R5 ;  /* 0x000000ffff007224 */ /* 0x000fce00078e0005 */
[----:B------:R-:W-:Y:S05]  /*4980*/  WARPSYNC.COLLECTIVE R4, `(.L_x_19569) ;  /* 0x0000000004087348 */ /* 0x000fea0003c00000 */
[----:B------:R0:W1:Y:S02]  /*4990*/  SHFL.DOWN P0, R7, R0, R9, R11 ;  /* 0x0800000900077389 */ /* 0x000064000000000b */
[----:B01----:R-:W-:Y:S05]  /*49a0*/  ENDCOLLECTIVE ;  /* 0x000000000000791b */ /* 0x003fea0003800000 */
.L_x_19569:
[----:B------:R-:W-:Y:S01]  /*49b0*/  IMAD.MOV.U32 R9, RZ, RZ, 0x1 ;  /* 0x00000001ff097424 */ /* 0x000fe200078e00ff */
[----:B------:R-:W-:-:S04]  /*49c0*/  MOV R2, R7 ;  /* 0x0000000700027202 */ /* 0x000fc80000000f00 */
[----:B------:R-:W-:-:S05]  /*49d0*/  FMNMX R2, R5, R2, !PT ;  /* 0x0000000205027209 */ /* 0x000fca0007800000 */
[----:B------:R-:W-:-:S07]  /*49e0*/  IMAD.MOV.U32 R0, RZ, RZ, R2 ;  /* 0x000000ffff007224 */ /* 0x000fce00078e0002 */
[----:B------:R-:W-:Y:S05]  /*49f0*/  WARPSYNC.COLLECTIVE R4, `(.L_x_19570) ;  /* 0x0000000004087348 */ /* 0x000fea0003c00000 */
[----:B------:R0:W1:Y:S02]  /*4a00*/  SHFL.DOWN P0, R7, R0, R9, R11 ;  /* 0x0800000900077389 */ /* 0x000064000000000b */
[----:B01----:R-:W-:Y:S05]  /*4a10*/  ENDCOLLECTIVE ;  /* 0x000000000000791b */ /* 0x003fea0003800000 */
.L_x_19570:
[----:B------:R-:W-:Y:S05]  /*4a20*/  BRA `(.L_x_19571) ;  /* 0xfffffffc00407947 */ /* 0x000fea000383ffff */
        .weak           $__internal_524_$__cuda_sm20_div_u64
        .type           $__internal_524_$__cuda_sm20_div_u64,@function
        .size           $__internal_524_$__cuda_sm20_div_u64,($__internal_525_$__cuda_sm20_rcp_rn_f32_slowpath - $__internal_524_$__cuda_sm20_div_u64)
$__internal_524_$__cuda_sm20_div_u64:
        /* <DEDUP_REMOVED lines=71> */
[----:B------:R-:W-:Y:S11]  /*4ea0*/  RET.REL.NODEC R6 `(_ZN18transformer_engine6detail38cast_transpose_fused_kernel_notalignedILb0ELb1ELb0EfNS_16CTDBiasDActParamI6__halfS3_13__nv_bfloat16fEELi2ELi2ENS_5EmptyEXadL_ZNS_6dqgeluIffEET_T0_RKS6_EEEEvT3_mmm) ;  /* 0xffffffb006547950 */ /* 0x000ff60003c3ffff */
        .weak           $__internal_525_$__cuda_sm20_rcp_rn_f32_slowpath
        .type           $__internal_525_$__cuda_sm20_rcp_rn_f32_slowpath,@function
        .size           $__internal_525_$__cuda_sm20_rcp_rn_f32_slowpath,(.L_x_29826 - $__internal_525_$__cuda_sm20_rcp_rn_f32_slowpath)
$__internal_525_$__cuda_sm20_rcp_rn_f32_slowpath:
        /* <DEDUP_REMOVED lines=15> */
.L_x_19573:
        /* <DEDUP_REMOVED lines=33> */
.L_x_19575:
[----:B------:R0:W1:Y:S02]  /*51b0*/  MUFU.RCP R37, R0 ;  /* 0x0000000000257308 */ /* 0x0000640000001000 */
.L_x_19574:
[----:B------:R-:W-:Y:S05]  /*51c0*/  BSYNC B0 ;  /* 0x0000000000007941 */ /* 0x000fea0003800000 */
.L_x_19572:
[----:B------:R-:W-:Y:S01]  /*51d0*/  MOV R42, R2 ;  /* 0x00000002002a7202 */ /* 0x000fe20000000f00 */
[----:B------:R-:W-:-:S04]  /*51e0*/  IMAD.MOV.U32 R43, RZ, RZ, 0x0 ;  /* 0x00000000ff2b7424 */ /* 0x000fc800078e00ff */
[----:B01----:R-:W-:Y:S05]  /*51f0*/  RET.REL.NODEC R42 `(_ZN18transformer_engine6detail38cast_transpose_fused_kernel_notalignedILb0ELb1ELb0EfNS_16CTDBiasDActParamI6__halfS3_13__nv_bfloat16fEELi2ELi2ENS_5EmptyEXadL_ZNS_6dqgeluIffEET_T0_RKS6_EEEEvT3_mmm) ;  /* 0xffffffac2a807950 */ /* 0x003fea0003c3ffff */
.L_x_19576:
        /* <DEDUP_REMOVED lines=16> */
.L_x_29826:


//--------------------- .text._ZN18transformer_engine6detail38cast_transpose_fused_kernel_notalignedILb0ELb1ELb0EfNS_16CTDBiasDActParamI6__halfS3_S3_fEELi2ELi2ENS_5EmptyEXadL_ZNS_6dqgeluIffEET_T0_RKS5_EEEEvT3_mmm --------------------------
	.section	.text._ZN18transformer_engine6detail38cast_transpose_fused_kernel_notalignedILb0ELb1ELb0EfNS_16CTDBiasDActParamI6__halfS3_S3_fEELi2ELi2ENS_5EmptyEXadL_ZNS_6dqgeluIffEET_T0_RKS5_EEEEvT3_mmm,"ax",@progbits
	.align	128
        .global         _ZN18transformer_engine6detail38cast_transpose_fused_kernel_notalignedILb0ELb1ELb0EfNS_16CTDBiasDActParamI6__halfS3_S3_fEELi2ELi2ENS_5EmptyEXadL_ZNS_6dqgeluIffEET_T0_RKS5_EEEEvT3_mmm
        .type           _ZN18transformer_engine6detail38cast_transpose_fused_kernel_notalignedILb0ELb1ELb0EfNS_16CTDBiasDActParamI6__halfS3_S3_fEELi2ELi2ENS_5EmptyEXadL_ZNS_6dqgeluIffEET_T0_RKS5_EEEEvT3_mmm,@function
        .size           _ZN18transformer_engine6detail38cast_transpose_fused_kernel_notalignedILb0ELb1ELb0EfNS_16CTDBiasDActParamI6__halfS3_S3_fEELi2ELi2ENS_5EmptyEXadL_ZNS_6dqgeluIffEET_T0_RKS5_EEEEvT3_mmm,(.L_x_29828 - _ZN18transformer_engine6detail38cast_transpose_fused_kernel_notalignedILb0ELb1ELb0EfNS_16CTDBiasDActParamI6__halfS3_S3_fEELi2ELi2ENS_5EmptyEXadL_ZNS_6dqgeluIffEET_T0_RKS5_EEEEvT3_mmm)
        .other          _ZN18transformer_engine6detail38cast_transpose_fused_kernel_notalignedILb0ELb1ELb0EfNS_16CTDBiasDActParamI6__halfS3_S3_fEELi2ELi2ENS_5EmptyEXadL_ZNS_6dqgeluIffEET_T0_RKS5_EEEEvT3_mmm,@"STO_CUDA_ENTRY STV_DEFAULT"
_ZN18transformer_engine6detail38cast_transpose_fused_kernel_notalignedILb0ELb1ELb0EfNS_16CTDBiasDActParamI6__halfS3_S3_fEELi2ELi2ENS_5EmptyEXadL_ZNS_6dqgeluIffEET_T0_RKS5_EEEEvT3_mmm:
.text._ZN18transformer_engine6detail38cast_transpose_fused_kernel_notalignedILb0ELb1ELb0EfNS_16CTDBiasDActParamI6__halfS3_S3_fEELi2ELi2ENS_5EmptyEXadL_ZNS_6dqgeluIffEET_T0_RKS5_EEEEvT3_mmm:
        /* <DEDUP_REMOVED lines=44> */
.L_x_19577:
[----:B------:R-:W-:-:S07]  /*02c0*/  MOV R2, 0x2e0 ;  /* 0x000002e000027802 */ /* 0x000fce0000000f00 */
[----:B------:R-:W-:Y:S05]  /*02d0*/  CALL.REL.NOINC `($__internal_526_$__cuda_sm20_div_u64) ;  /* 0x0000004400d47944 */ /* 0x000fea0003c00000 */
        /* <DEDUP_REMOVED lines=11> */
.L_x_19578:
        /* <DEDUP_REMOVED lines=143> */
[----:B-----5:R-:W-:Y:S05]  /*0c80*/  CALL.REL.NOINC `($__internal_527_$__cuda_sm20_rcp_rn_f32_slowpath) ;  /* 0x0000004000887944 */ /* 0x020fea0003c00000 */
[----:B------:R-:W-:Y:S05]  /*0c90*/  BRA `(.L_x_19581) ;  /* 0x0000000000107947 */ /* 0x000fea0003800000 */
.L_x_19580:
[----:B------:R-:W0:Y:S02]  /*0ca0*/  MUFU.RCP R37, R2 ;  /* 0x0000000200257308 */ /* 0x000e240000001000 */
[----:B0-----:R-:W-:-:S04]  /*0cb0*/  FFMA R0, R2, R37, -1 ;  /* 0xbf80000002007423 */ /* 0x001fc80000000025 */
[----:B------:R-:W-:-:S04]  /*0cc0*/  FADD.FTZ R0, -R0, -RZ ;  /* 0x800000ff00007221 */ /* 0x000fc80000010100 */
[----:B------:R-:W-:-:S07]  /*0cd0*/  FFMA R37, R37, R0, R37 ;  /* 0x0000000025257223 */ /* 0x000fce0000000025 */
.L_x_19581:
[----:B------:R-:W-:Y:S05]  /*0ce0*/  BSYNC.RECONVERGENT B1 ;  /* 0x0000000000017941 */ /* 0x000fea0003800200 */
.L_x_19579:
        /* <DEDUP_REMOVED lines=24> */
[----:B-----5:R-:W-:Y:S05]  /*0e70*/  CALL.REL.NOINC `($__internal_527_$__cuda_sm20_rcp_rn_f32_slowpath) ;  /* 0x00000040000c7944 */ /* 0x020fea0003c00000 */
[----:B------:R-:W-:Y:S05]  /*0e80*/  BRA `(.L_x_19584) ;  /* 0x0000000000107947 */ /* 0x000fea0003800000 */
.L_x_19583:
[----:B------:R-:W0:Y:S02]  /*0e90*/  MUFU.RCP R37, R28 ;  /* 0x0000001c00257308 */ /* 0x000e240000001000 */
[----:B0-----:R-:W-:-:S04]  /*0ea0*/  FFMA R0, R28, R37, -1 ;  /* 0xbf8000001c007423 */ /* 0x001fc80000000025 */
[----:B------:R-:W-:-:S04]  /*0eb0*/  FADD.FTZ R0, -R0, -RZ ;  /* 0x800000ff00007221 */ /* 0x000fc80000010100 */
[----:B------:R-:W-:-:S07]  /*0ec0*/  FFMA R37, R37, R0, R37 ;  /* 0x0000000025257223 */ /* 0x000fce0000000025 */
.L_x_19584:
[----:B------:R-:W-:Y:S05]  /*0ed0*/  BSYNC.RECONVERGENT B1 ;  /* 0x0000000000017941 */ /* 0x000fea0003800200 */
.L_x_19582:
        /* <DEDUP_REMOVED lines=24> */
[----:B------:R-:W-:Y:S05]  /*1060*/  CALL.REL.NOINC `($__internal_527_$__cuda_sm20_rcp_rn_f32_slowpath) ;  /* 0x0000003c00907944 */ /* 0x000fea0003c00000 */
[----:B------:R-:W-:Y:S05]  /*1070*/  BRA `(.L_x_19587) ;  /* 0x0000000000107947 */ /* 0x000fea0003800000 */
.L_x_19586:
[----:B------:R-:W0:Y:S02]  /*1080*/  MUFU.RCP R37, R20 ;  /* 0x0000001400257308 */ /* 0x000e240000001000 */
[----:B0-----:R-:W-:-:S04]  /*1090*/  FFMA R0, R20, R37, -1 ;  /* 0xbf80000014007423 */ /* 0x001fc80000000025 */
[----:B------:R-:W-:-:S04]  /*10a0*/  FADD.FTZ R0, -R0, -RZ ;  /* 0x800000ff00007221 */ /* 0x000fc80000010100 */
[----:B------:R-:W-:-:S07]  /*10b0*/  FFMA R37, R37, R0, R37 ;  /* 0x0000000025257223 */ /* 0x000fce0000000025 */
.L_x_19587:
[----:B------:R-:W-:Y:S05]  /*10c0*/  BSYNC.RECONVERGENT B1 ;  /* 0x0000000000017941 */ /* 0x000fea0003800200 */
.L_x_19585:
        /* <DEDUP_REMOVED lines=24> */
[----:B------:R-:W-:Y:S05]  /*1250*/  CALL.REL.NOINC `($__internal_527_$__cuda_sm20_rcp_rn_f32_slowpath) ;  /* 0x0000003c00147944 */ /* 0x000fea0003c00000 */
[----:B------:R-:W-:Y:S05]  /*1260*/  BRA `(.L_x_19590) ;  /* 0x0000000000107947 */ /* 0x000fea0003800000 */
.L_x_19589:
[----:B------:R-:W0:Y:S02]  /*1270*/  MUFU.RCP R37, R12 ;  /* 0x0000000c00257308 */ /* 0x000e240000001000 */
[----:B0-----:R-:W-:-:S04]  /*1280*/  FFMA R0, R12, R37, -1 ;  /* 0xbf8000000c007423 */ /* 0x001fc80000000025 */
[----:B------:R-:W-:-:S04]  /*1290*/  FADD.FTZ R0, -R0, -RZ ;  /* 0x800000ff00007221 */ /* 0x000fc80000010100 */
[----:B------:R-:W-:-:S07]  /*12a0*/  FFMA R37, R37, R0, R37 ;  /* 0x0000000025257223 */ /* 0x000fce0000000025 */
.L_x_19590:
[----:B------:R-:W-:Y:S05]  /*12b0*/  BSYNC.RECONVERGENT B1 ;  /* 0x0000000000017941 */ /* 0x000fea0003800200 */
.L_x_19588:
        /* <DEDUP_REMOVED lines=29> */
[----:B------:R-:W-:-:S02]  /*1490*/  F2FP.F16.F32.PACK_AB R14, RZ, R14 ;  /* 0x0000000eff0e723e */ /* 0x000fc400000000ff */
[----:B------:R-:W-:Y:S02]  /*14a0*/  F2FP.F16.F32.PACK_AB R0, RZ, R0 ;  /* 0x00000000ff00723e */ /* 0x000fe400000000ff */
[----:B------:R-:W-:Y:S02]  /*14b0*/  @P1 IADD3.X R35, PT, PT, R31, UR4, RZ, P2, !PT ;  /* 0x000000041f231c10 */ /* 0x000fe400097fe4ff */
[----:B------:R-:W-:Y:S02]  /*14c0*/  MOV R43, UR31 ;  /* 0x0000001f002b7c02 */ /* 0x000fe40008000f00 */
[----:B------:R-:W-:Y:S02]  /*14d0*/  F2FP.F16.F32.PACK_AB R15, RZ, R15 ;  /* 0x0000000fff0f723e */ /* 0x000fe400000000ff */
[----:B------:R-:W-:Y:S01]  /*14e0*/  F2FP.F16.F32.PACK_AB R2, RZ, R2 ;  /* 0x00000002ff02723e */ /* 0x000fe200000000ff */
        /* <DEDUP_REMOVED lines=52> */
[----:B-----5:R-:W-:Y:S05]  /*1830*/  CALL.REL.NOINC `($__internal_527_$__cuda_sm20_rcp_rn_f32_slowpath) ;  /* 0x00000034009c7944 */ /* 0x020fea0003c00000 */
[----:B------:R-:W-:Y:S05]  /*1840*/  BRA `(.L_x_19593) ;  /* 0x0000000000107947 */ /* 0x000fea0003800000 */
.L_x_19592:
[----:B------:R-:W0:Y:S02]  /*1850*/  MUFU.RCP R37, R28 ;  /* 0x0000001c00257308 */ /* 0x000e240000001000 */
[----:B0-----:R-:W-:-:S04]  /*1860*/  FFMA R0, R28, R37, -1 ;  /* 0xbf8000001c007423 */ /* 0x001fc80000000025 */
[----:B------:R-:W-:-:S04]  /*1870*/  FADD.FTZ R0, -R0, -RZ ;  /* 0x800000ff00007221 */ /* 0x000fc80000010100 */
[----:B------:R-:W-:-:S07]  /*1880*/  FFMA R37, R37, R0, R37 ;  /* 0x0000000025257223 */ /* 0x000fce0000000025 */
.L_x_19593:
[----:B------:R-:W-:Y:S05]  /*1890*/  BSYNC.RECONVERGENT B1 ;  /* 0x0000000000017941 */ /* 0x000fea0003800200 */
.L_x_19591:
        /* <DEDUP_REMOVED lines=26> */
.L_x_19595:
[----:B------:R-:W0:Y:S02]  /*1a40*/  MUFU.RCP R37, R28 ;  /* 0x0000001c00257308 */ /* 0x000e240000001000 */
[----:B0-----:R-:W-:-:S04]  /*1a50*/  FFMA R0, R28, R37, -1 ;  /* 0xbf8000001c007423 */ /* 0x001fc80000000025 */
[----:B------:R-:W-:-:S04]  /*1a60*/  FADD.FTZ R0, -R0, -RZ ;  /* 0x800000ff00007221 */ /* 0x000fc80000010100 */
[----:B------:R-:W-:-:S07]  /*1a70*/  FFMA R37, R37, R0, R37 ;  /* 0x0000000025257223 */ /* 0x000fce0000000025 */
.L_x_19596:
[----:B------:R-:W-:Y:S05]  /*1a80*/  BSYNC.RECONVERGENT B1 ;  /* 0x0000000000017941 */ /* 0x000fea0003800200 */
.L_x_19594:
        /* <DEDUP_REMOVED lines=26> */
.L_x_19598:
[----:B------:R-:W0:Y:S02]  /*1c30*/  MUFU.RCP R37, R36 ;  /* 0x0000002400257308 */ /* 0x000e240000001000 */
[----:B0-----:R-:W-:-:S04]  /*1c40*/  FFMA R0, R36, R37, -1 ;  /* 0xbf80000024007423 */ /* 0x001fc80000000025 */
[----:B------:R-:W-:-:S04]  /*1c50*/  FADD.FTZ R0, -R0, -RZ ;  /* 0x800000ff00007221 */ /* 0x000fc80000010100 */
[----:B------:R-:W-:-:S07]  /*1c60*/  FFMA R37, R37, R0, R37 ;  /* 0x0000000025257223 */ /* 0x000fce0000000025 */
.L_x_19599:
[----:B------:R-:W-:Y:S05]  /*1c70*/  BSYNC.RECONVERGENT B1 ;  /* 0x0000000000017941 */ /* 0x000fea0003800200 */
.L_x_19597:
        /* <DEDUP_REMOVED lines=24> */
[----:B-----5:R-:W-:Y:S05]  /*1e00*/  CALL.REL.NOINC `($__internal_527_$__cuda_sm20_rcp_rn_f32_slowpath) ;  /* 0x0000003000287944 */ /* 0x020fea0003c00000 */
[----:B------:R-:W-:Y:S05]  /*1e10*/  BRA `(.L_x_19602) ;  /* 0x0000000000107947 */ /* 0x000fea0003800000 */
.L_x_19601:
[----:B------:R-:W0:Y:S02]  /*1e20*/  MUFU.RCP R37, R36 ;  /* 0x0000002400257308 */ /* 0x000e240000001000 */
[----:B0-----:R-:W-:-:S04]  /*1e30*/  FFMA R0, R36, R37, -1 ;  /* 0xbf80000024007423 */ /* 0x001fc80000000025 */
[----:B------:R-:W-:-:S04]  /*1e40*/  FADD.FTZ R0, -R0, -RZ ;  /* 0x800000ff00007221 */ /* 0x000fc80000010100 */
[----:B------:R-:W-:-:S07]  /*1e50*/  FFMA R37, R37, R0, R37 ;  /* 0x0000000025257223 */ /* 0x000fce0000000025 */
.L_x_19602:
[----:B------:R-:W-:Y:S05]  /*1e60*/  BSYNC.RECONVERGENT B1 ;  /* 0x0000000000017941 */ /* 0x000fea0003800200 */
.L_x_19600:
        /* <DEDUP_REMOVED lines=13> */
[----:B------:R-:W-:-:S02]  /*1f40*/  F2FP.F16.F32.PACK_AB R20, RZ, R20 ;  /* 0x00000014ff14723e */ /* 0x000fc400000000ff */
        /* <DEDUP_REMOVED lines=11> */
[----:B------:R-:W-:Y:S02]  /*2000*/  F2FP.F16.F32.PACK_AB R0, RZ, R0 ;  /* 0x00000000ff00723e */ /* 0x000fe400000000ff */
[----:B0-----:R-:W-:Y:S02]  /*2010*/  IADD3.X R23, PT, PT, RZ, UR4, R21, P2, P3 ;  /* 0x00000004ff177c10 */ /* 0x001fe400097e6415 */
[----:B------:R-:W-:Y:S01]  /*2020*/  @P1 IADD3 R33, P2, PT, R22, UR14, RZ ;  /* 0x0000000e16211c10 */ /* 0x000fe2000ff5e0ff */
[----:B------:R-:W-:Y:S01]  /*2030*/  @UP0 UIMAD UR5, UR32, 0x3, URZ ;  /* 0x00000003200508a4 */ /* 0x000fe2000f8e02ff */
[----:B------:R-:W-:-:S02]  /*2040*/  F2FP.F16.F32.PACK_AB R21, RZ, R2 ;  /* 0x00000002ff15723e */ /* 0x000fc400000000ff */
[----:B------:R-:W-:Y:S02]  /*2050*/  @P1 IADD3.X R44, PT, PT, R23, UR4, RZ, P2, !PT ;  /* 0x00000004172c1c10 */ /* 0x000fe400097fe4ff */
[----:B------:R-:W-:Y:S02]  /*2060*/  F2FP.F16.F32.PACK_AB R2, RZ, R24 ;  /* 0x00000018ff02723e */ /* 0x000fe400000000ff */
        /* <DEDUP_REMOVED lines=51> */
[----:B-----5:R-:W-:Y:S05]  /*23a0*/  CALL.REL.NOINC `($__internal_527_$__cuda_sm20_rcp_rn_f32_slowpath) ;  /* 0x0000002800c07944 */ /* 0x020fea0003c00000 */
[----:B------:R-:W-:Y:S05]  /*23b0*/  BRA `(.L_x_19605) ;  /* 0x0000000000107947 */ /* 0x000fea0003800000 */
.L_x_19604:
[----:B------:R-:W0:Y:S02]  /*23c0*/  MUFU.RCP R37, R36 ;  /* 0x0000002400257308 */ /* 0x000e240000001000 */
[----:B0-----:R-:W-:-:S04]  /*23d0*/  FFMA R0, R36, R37, -1 ;  /* 0xbf80000024007423 */ /* 0x001fc80000000025 */
[----:B------:R-:W-:-:S04]  /*23e0*/  FADD.FTZ R0, -R0, -RZ ;  /* 0x800000ff00007221 */ /* 0x000fc80000010100 */
[----:B------:R-:W-:-:S07]  /*23f0*/  FFMA R37, R37, R0, R37 ;  /* 0x0000000025257223 */ /* 0x000fce0000000025 */
.L_x_19605:
[----:B------:R-:W-:Y:S05]  /*2400*/  BSYNC.RECONVERGENT B1 ;  /* 0x0000000000017941 */ /* 0x000fea0003800200 */
.L_x_19603:
        /* <DEDUP_REMOVED lines=26> */
.L_x_19607:
[----:B------:R-:W0:Y:S02]  /*25b0*/  MUFU.RCP R37, R36 ;  /* 0x0000002400257308 */ /* 0x000e240000001000 */
[----:B0-----:R-:W-:-:S04]  /*25c0*/  FFMA R0, R36, R37, -1 ;  /* 0xbf80000024007423 */ /* 0x001fc80000000025 */
[----:B------:R-:W-:-:S04]  /*25d0*/  FADD.FTZ R0, -R0, -RZ ;  /* 0x800000ff00007221 */ /* 0x000fc80000010100 */
[----:B------:R-:W-:-:S07]  /*25e0*/  FFMA R37, R37, R0, R37 ;  /* 0x0000000025257223 */ /* 0x000fce0000000025 */
.L_x_19608:
[----:B------:R-:W-:Y:S05]  /*25f0*/  BSYNC.RECONVERGENT B1 ;  /* 0x0000000000017941 */ /* 0x000fea0003800200 */
.L_x_19606:
        /* <DEDUP_REMOVED lines=24> */
[----:B-----5:R-:W-:Y:S05]  /*2780*/  CALL.REL.NOINC `($__internal_527_$__cuda_sm20_rcp_rn_f32_slowpath) ;  /* 0x0000002400c87944 */ /* 0x020fea0003c00000 */
[----:B------:R-:W-:Y:S05]  /*2790*/  BRA `(.L_x_19611) ;  /* 0x0000000000107947 */ /* 0x000fea0003800000 */
.L_x_19610:
[----:B------:R-:W0:Y:S02]  /*27a0*/  MUFU.RCP R37, R36 ;  /* 0x0000002400257308 */ /* 0x000e240000001000 */
[----:B0-----:R-:W-:-:S04]  /*27b0*/  FFMA R0, R36, R37, -1 ;  /* 0xbf80000024007423 */ /* 0x001fc80000000025 */
[----:B------:R-:W-:-:S04]  /*27c0*/  FADD.FTZ R0, -R0, -RZ ;  /* 0x800000ff00007221 */ /* 0x000fc80000010100 */
[----:B------:R-:W-:-:S07]  /*27d0*/  FFMA R37, R37, R0, R37 ;  /* 0x0000000025257223 */ /* 0x000fce0000000025 */
.L_x_19611:
[----:B------:R-:W-:Y:S05]  /*27e0*/  BSYNC.RECONVERGENT B1 ;  /* 0x0000000000017941 */ /* 0x000fea0003800200 */
.L_x_19609:
        /* <DEDUP_REMOVED lines=26> */
.L_x_19613:
[----:B------:R-:W0:Y:S02]  /*2990*/  MUFU.RCP R37, R36 ;  /* 0x0000002400257308 */ /* 0x000e240000001000 */
[----:B0-----:R-:W-:-:S04]  /*29a0*/  FFMA R0, R36, R37, -1 ;  /* 0xbf80000024007423 */ /* 0x001fc80000000025 */
[----:B------:R-:W-:-:S04]  /*29b0*/  FADD.FTZ R0, -R0, -RZ ;  /* 0x800000ff00007221 */ /* 0x000fc80000010100 */
[----:B------:R-:W-:-:S07]  /*29c0*/  FFMA R37, R37, R0, R37 ;  /* 0x0000000025257223 */ /* 0x000fce0000000025 */
.L_x_19614:
[----:B------:R-:W-:Y:S05]  /*29d0*/  BSYNC.RECONVERGENT B1 ;  /* 0x0000000000017941 */ /* 0x000fea0003800200 */
.L_x_19612:
        /* <DEDUP_REMOVED lines=15> */
[----:B------:R-:W-:Y:S01]  /*2ad0*/  F2FP.F16.F32.PACK_AB R12, RZ, R12 ;  /* 0x0000000cff0c723e */ /* 0x000fe200000000ff */
        /* <DEDUP_REMOVED lines=14> */
[----:B------:R-:W-:Y:S02]  /*2bc0*/  F2FP.F16.F32.PACK_AB R31, RZ, R39 ;  /* 0x00000027ff1f723e */ /* 0x000fe400000000ff */
[----:B------:R-:W-:-:S02]  /*2bd0*/  @!P0 LEA.HI.X R39, R16, UR9, R43, 0x2, P1 ;  /* 0x0000000910278c11 */ /* 0x000fc400088f142b */
[----:B------:R-:W-:Y:S02]  /*2be0*/  F2FP.F16.F32.PACK_AB R16, RZ, R41 ;  /* 0x00000029ff10723e */ /* 0x000fe400000000ff */
[----:B------:R-:W-:Y:S02]  /*2bf0*/  F2FP.F16.F32.PACK_AB R0, RZ, R28 ;  /* 0x0000001cff00723e */ /* 0x000fe400000000ff */
        /* <DEDUP_REMOVED lines=17> */
[----:B-----5:R-:W-:Y:S05]  /*2d10*/  CALL.REL.NOINC `($__internal_527_$__cuda_sm20_rcp_rn_f32_slowpath) ;  /* 0x0000002000647944 */ /* 0x020fea0003c00000 */
[----:B------:R-:W-:Y:S05]  /*2d20*/  BRA `(.L_x_19617) ;  /* 0x0000000000107947 */ /* 0x000fea0003800000 */
.L_x_19616:
[----:B------:R-:W0:Y:S02]  /*2d30*/  MUFU.RCP R0, R35 ;  /* 0x0000002300007308 */ /* 0x000e240000001000 */
[----:B0-----:R-:W-:-:S04]  /*2d40*/  FFMA R2, R35, R0, -1 ;  /* 0xbf80000023027423 */ /* 0x001fc80000000000 */
[----:B------:R-:W-:-:S04]  /*2d50*/  FADD.FTZ R37, -R2, -RZ ;  /* 0x800000ff02257221 */ /* 0x000fc80000010100 */
[----:B------:R-:W-:-:S07]  /*2d60*/  FFMA R37, R0, R37, R0 ;  /* 0x0000002500257223 */ /* 0x000fce0000000000 */
.L_x_19617:
[----:B------:R-:W-:Y:S05]  /*2d70*/  BSYNC.RECONVERGENT B1 ;  /* 0x0000000000017941 */ /* 0x000fea0003800200 */
.L_x_19615:
        /* <DEDUP_REMOVED lines=26> */
.L_x_19619:
[----:B------:R-:W0:Y:S02]  /*2f20*/  MUFU.RCP R37, R36 ;  /* 0x0000002400257308 */ /* 0x000e240000001000 */
[----:B0-----:R-:W-:-:S04]  /*2f30*/  FFMA R0, R36, R37, -1 ;  /* 0xbf80000024007423 */ /* 0x001fc80000000025 */
[----:B------:R-:W-:-:S04]  /*2f40*/  FADD.FTZ R0, -R0, -RZ ;  /* 0x800000ff00007221 */ /* 0x000fc80000010100 */
[----:B------:R-:W-:-:S07]  /*2f50*/  FFMA R37, R37, R0, R37 ;  /* 0x0000000025257223 */ /* 0x000fce0000000025 */
.L_x_19620:
[----:B------:R-:W-:Y:S05]  /*2f60*/  BSYNC.RECONVERGENT B1 ;  /* 0x0000000000017941 */ /* 0x000fea0003800200 */
.L_x_19618:
        /* <DEDUP_REMOVED lines=24> */
[----:B------:R-:W-:Y:S05]  /*30f0*/  CALL.REL.NOINC `($__internal_527_$__cuda_sm20_rcp_rn_f32_slowpath) ;  /* 0x0000001c006c7944 */ /* 0x000fea0003c00000 */
[----:B------:R-:W-:Y:S05]  /*3100*/  BRA `(.L_x_19623) ;  /* 0x0000000000107947 */ /* 0x000fea0003800000 */
.L_x_19622:
[----:B------:R-:W0:Y:S02]  /*3110*/  MUFU.RCP R37, R34 ;  /* 0x0000002200257308 */ /* 0x000e240000001000 */
[----:B0-----:R-:W-:-:S04]  /*3120*/  FFMA R0, R34, R37, -1 ;  /* 0xbf80000022007423 */ /* 0x001fc80000000025 */
[----:B------:R-:W-:-:S04]  /*3130*/  FADD.FTZ R0, -R0, -RZ ;  /* 0x800000ff00007221 */ /* 0x000fc80000010100 */
[----:B------:R-:W-:-:S07]  /*3140*/  FFMA R37, R37, R0, R37 ;  /* 0x0000000025257223 */ /* 0x000fce0000000025 */
.L_x_19623:
[----:B------:R-:W-:Y:S05]  /*3150*/  BSYNC.RECONVERGENT B1 ;  /* 0x0000000000017941 */ /* 0x000fea0003800200 */
.L_x_19621:
        /* <DEDUP_REMOVED lines=26> */
.L_x_19625:
[----:B------:R-:W0:Y:S02]  /*3300*/  MUFU.RCP R37, R34 ;  /* 0x0000002200257308 */ /* 0x000e240000001000 */
[----:B0-----:R-:W-:-:S04]  /*3310*/  FFMA R0, R34, R37, -1 ;  /* 0xbf80000022007423 */ /* 0x001fc80000000025 */
[----:B------:R-:W-:-:S04]  /*3320*/  FADD.FTZ R0, -R0, -RZ ;  /* 0x800000ff00007221 */ /* 0x000fc80000010100 */
[----:B------:R-:W-:-:S07]  /*3330*/  FFMA R37, R37, R0, R37 ;  /* 0x0000000025257223 */ /* 0x000fce0000000025 */
.L_x_19626:
[----:B------:R-:W-:Y:S05]  /*3340*/  BSYNC.RECONVERGENT B1 ;  /* 0x0000000000017941 */ /* 0x000fea0003800200 */
.L_x_19624:
        /* <DEDUP_REMOVED lines=81> */
.L_x_19631:
        /* <DEDUP_REMOVED lines=48> */
.L_x_19630:
[----:B------:R-:W-:Y:S05]  /*3b60*/  BSYNC.RECONVERGENT B1 ;  /* 0x0000000000017941 */ /* 0x000fea0003800200 */
.L_x_19629:
        /* <DEDUP_REMOVED lines=36> */
.L_x_19628:
[----:B------:R-:W-:Y:S05]  /*3db0*/  BSYNC.RECONVERGENT B0 ;  /* 0x0000000000007941 */ /* 0x000fea0003800200 */
.L_x_19627:
        /* <DEDUP_REMOVED lines=26> */
.L_x_19636:
        /* <DEDUP_REMOVED lines=48> */
.L_x_19635:
[----:B------:R-:W-:Y:S05]  /*4260*/  BSYNC.RECONVERGENT B1 ;  /* 0x0000000000017941 */ /* 0x000fea0003800200 */
.L_x_19634:
        /* <DEDUP_REMOVED lines=36> */
.L_x_19633:
[----:B------:R-:W-:Y:S05]  /*44b0*/  BSYNC.RECONVERGENT B0 ;  /* 0x0000000000007941 */ /* 0x000fea0003800200 */
.L_x_19632:
        /* <DEDUP_REMOVED lines=39> */
.L_x_19645:
[----:B------:R-:W-:Y:S02]  /*4730*/  ISETP.NE.AND P0, PT, R3, RZ, PT ;  /* 0x000000ff0300720c */ /* 0x000fe40003f05270 */
[----:B-1----:R-:W-:-:S11]  /*4740*/  FMNMX R7, R2, R7, !PT ;  /* 0x0000000702077209 */ /* 0x002fd60007800000 */
[----:B------:R-:W-:Y:S05]  /*4750*/  @P0 BRA `(.L_x_19638) ;  /* 0x0000000000080947 */ /* 0x000fea0003800000 */
[----:B------:R-:W1:Y:S02]  /*4760*/  LDC.64 R4, c[0x0][0x3a8] ;  /* 0x0000ea00ff047b82 */ /* 0x000e640000000a00 */
[----:B-1----:R1:W-:Y:S02]  /*4770*/  REDG.E.MAX.S32.STRONG.GPU desc[UR26][R4.64], R7 ;  /* 0x000000070400798e */ /* 0x0023e4000d12e31a */
.L_x_19638:
[----:B------:R-:W-:Y:S05]  /*4780*/  BSYNC B0 ;  /* 0x0000000000007941 */ /* 0x000fea0003800000 */
.L_x_19637:
        /* <DEDUP_REMOVED lines=11> */
[----:B-1----:R-:W-:Y:S05]  /*4840*/  CALL.REL.NOINC `($__internal_527_$__cuda_sm20_rcp_rn_f32_slowpath) ;  /* 0x0000000400987944 */ /* 0x002fea0003c00000 */
[----:B------:R-:W-:Y:S05]  /*4850*/  BRA `(.L_x_19641) ;  /* 0x0000000000147947 */ /* 0x000fea0003800000 */
.L_x_19640:
[----:B------:R-:W2:Y:S01]  /*4860*/  MUFU.RCP R37, UR15 ;  /* 0x0000000f00257d08 */ /* 0x000ea20008001000 */
[----:B------:R-:W-:-:S04]  /*4870*/  IMAD.U32 R0, RZ, RZ, UR15 ;  /* 0x0000000fff007e24 */ /* 0x000fc8000f8e00ff */
[----:B--2---:R-:W-:-:S04]  /*4880*/  FFMA R0, R37, R0, -1 ;  /* 0xbf80000025007423 */ /* 0x004fc80000000000 */
[----:B------:R-:W-:-:S04]  /*4890*/  FADD.FTZ R0, -R0, -RZ ;  /* 0x800000ff00007221 */ /* 0x000fc80000010100 */
[----:B------:R-:W-:-:S07]  /*48a0*/  FFMA R37, R37, R0, R37 ;  /* 0x0000000025257223 */ /* 0x000fce0000000025 */
.L_x_19641:
[----:B0-----:R-:W0:Y:S02]  /*48b0*/  LDC.64 R2, c[0x0][0x3b0] ;  /* 0x0000ec00ff027b82 */ /* 0x001e240000000a00 */
[----:B0-----:R-:W-:Y:S01]  /*48c0*/  STG.E desc[UR26][R2.64], R37 ;  /* 0x0000002502007986 */ /* 0x001fe2000c10191a */
[----:B------:R-:W-:Y:S05]  /*48d0*/  EXIT ;  /* 0x000000000000794d */ /* 0x000fea0003800000 */
.L_x_19639:
[----:B------:R-:W-:Y:S02]  /*48e0*/  HFMA2 R9, -RZ, RZ, 0, 2.384185791015625e-07 ;  /* 0x00000004ff097431 */ /* 0x000fe400000001ff */
[----:B------:R-:W-:Y:S02]  /*48f0*/  IMAD.MOV.U32 R11, RZ, RZ, 0x1f ;  /* 0x0000001fff0b7424 */ /* 0x000fe400078e00ff */
[----:B------:R-:W-:-:S07]  /*4900*/  IMAD.MOV.U32 R4, RZ, RZ, -0x1 ;  /* 0xffffffffff047424 */ /* 0x000fce00078e00ff */
[----:B01----:R-:W-:Y:S05]  /*4910*/  WARPSYNC.COLLECTIVE R4, `(.L_x_19642) ;  /* 0x0000000004087348 */ /* 0x003fea0003c00000 */
[----:B-1----:R1:W2:Y:S02]  /*4920*/  SHFL.DOWN P0, R7, R0, R9, R11 ;  /* 0x0800000900077389 */ /* 0x0022a4000000000b */
[----:B012---:R-:W-:Y:S05]  /*4930*/  ENDCOLLECTIVE ;  /* 0x000000000000791b */ /* 0x007fea0003800000 */
.L_x_19642:
[----:B------:R-:W-:Y:S01]  /*4940*/  IMAD.MOV.U32 R9, RZ, RZ, 0x2 ;  /* 0x00000002ff097424 */ /* 0x000fe200078e00ff */
[----:B------:R-:W-:-:S04]  /*4950*/  MOV R5, R7 ;  /* 0x0000000700057202 */ /* 0x000fc80000000f00 */
[----:B------:R-:W-:-:S05]  /*4960*/  FMNMX R5, R5, R0, !PT ;  /* 0x0000000005057209 */ /* 0x000fca0007800000 */
[----:B------:R-:W-:-:S07]  /*4970*/  IMAD.MOV.U32 R0, RZ, RZ, R5 ;  /* 0x000000ffff007224 */ /* 0x000fce00078e0005 */
[----:B------:R-:W-:Y:S05]  /*4980*/  WARPSYNC.COLLECTIVE R4, `(.L_x_19643) ;  /* 0x0000000004087348 */ /* 0x000fea0003c00000 */
[----:B------:R0:W1:Y:S02]  /*4990*/  SHFL.DOWN P0, R7, R0, R9, R11 ;  /* 0x0800000900077389 */ /* 0x000064000000000b */
[----:B01----:R-:W-:Y:S05]  /*49a0*/  ENDCOLLECTIVE ;  /* 0x000000000000791b */ /* 0x003fea0003800000 */
.L_x_19643:
[----:B------:R-:W-:Y:S01]  /*49b0*/  IMAD.MOV.U32 R9, RZ, RZ, 0x1 ;  /* 0x00000001ff097424 */ /* 0x000fe200078e00ff */
[----:B------:R-:W-:-:S04]  /*49c0*/  MOV R2, R7 ;  /* 0x0000000700027202 */ /* 0x000fc80000000f00 */
[----:B------:R-:W-:-:S05]  /*49d0*/  FMNMX R2, R5, R2, !PT ;  /* 0x0000000205027209 */ /* 0x000fca0007800000 */
[----:B------:R-:W-:-:S07]  /*49e0*/  IMAD.MOV.U32 R0, RZ, RZ, R2 ;  /* 0x000000ffff007224 */ /* 0x000fce00078e0002 */
[----:B------:R-:W-:Y:S05]  /*49f0*/  WARPSYNC.COLLECTIVE R4, `(.L_x_19644) ;  /* 0x0000000004087348 */ /* 0x000fea0003c00000 */
[----:B------:R0:W1:Y:S02]  /*4a00*/  SHFL.DOWN P0, R7, R0, R9, R11 ;  /* 0x0800000900077389 */ /* 0x000064000000000b */
[----:B01----:R-:W-:Y:S05]  /*4a10*/  ENDCOLLECTIVE ;  /* 0x000000000000791b */ /* 0x003fea0003800000 */
.L_x_19644:
[----:B------:R-:W-:Y:S05]  /*4a20*/  BRA `(.L_x_19645) ;  /* 0xfffffffc00407947 */ /* 0x000fea000383ffff */
        .weak           $__internal_526_$__cuda_sm20_div_u64
        .type           $__internal_526_$__cuda_sm20_div_u64,@function
        .size           $__internal_526_$__cuda_sm20_div_u64,($__internal_527_$__cuda_sm20_rcp_rn_f32_slowpath - $__internal_526_$__cuda_sm20_div_u64)
$__internal_526_$__cuda_sm20_div_u64:
        /* <DEDUP_REMOVED lines=71> */
[----:B------:R-:W-:Y:S11]  /*4ea0*/  RET.REL.NODEC R6 `(_ZN18transformer_engine6detail38cast_transpose_fused_kernel_notalignedILb0ELb1ELb0EfNS_16CTDBiasDActParamI6__halfS3_S3_fEELi2ELi2ENS_5EmptyEXadL_ZNS_6dqgeluIffEET_T0_RKS5_EEEEvT3_mmm) ;  /* 0xffffffb006547950 */ /* 0x000ff60003c3ffff */
        .weak           $__internal_527_$__cuda_sm20_rcp_rn_f32_slowpath
        .type           $__internal_527_$__cuda_sm20_rcp_rn_f32_slowpath,@function
        .size           $__internal_527_$__cuda_sm20_rcp_rn_f32_slowpath,(.L_x_29828 - $__internal_527_$__cuda_sm20_rcp_rn_f32_slowpath)
$__internal_527_$__cuda_sm20_rcp_rn_f32_slowpath:
        /* <DEDUP_REMOVED lines=15> */
.L_x_19647:
        /* <DEDUP_REMOVED lines=33> */
.L_x_19649:
[----:B------:R0:W1:Y:S02]  /*51b0*/  MUFU.RCP R37, R0 ;  /* 0x0000000000257308 */ /* 0x0000640000001000 */
.L_x_19648:
[----:B------:R-:W-:Y:S05]  /*51c0*/  BSYNC B0 ;  /* 0x0000000000007941 */ /* 0x000fea0003800000 */
.L_x_19646:
[----:B------:R-:W-:Y:S01]  /*51d0*/  MOV R42, R2 ;  /* 0x00000002002a7202 */ /* 0x000fe20000000f00 */
[----:B------:R-:W-:-:S04]  /*51e0*/  IMAD.MOV.U32 R43, RZ, RZ, 0x0 ;  /* 0x00000000ff2b7424 */ /* 0x000fc800078e00ff */
[----:B01----:R-:W-:Y:S05]  /*51f0*/  RET.REL.NODEC R42 `(_ZN18transformer_engine6detail38cast_transpose_fused_kernel_notalignedILb0ELb1ELb0EfNS_16CTDBiasDActParamI6__halfS3_S3_fEELi2ELi2ENS_5EmptyEXadL_ZNS_6dqgeluIffEET_T0_RKS5_EEEEvT3_mmm) ;  /* 0xffffffac2a807950 */ /* 0x003fea0003c3ffff */
.L_x_19650:
        /* <DEDUP_REMOVED lines=16> */
.L_x_29828:


//--------------------- .text._ZN18transformer_engine6detail38cast_transpose_fused_kernel_notalignedILb0ELb1ELb0EfNS_16CTDBiasDActParamI6__halfS3_ffEELi2ELi1ENS_5EmptyEXadL_ZNS_6dqgeluIffEET_T0_RKS5_EEEEvT3_mmm --------------------------
	.section	.text._ZN18transformer_engine6detail38cast_transpose_fused_kernel_notalignedILb0ELb1ELb0EfNS_16CTDBiasDActParamI6__halfS3_ffEELi2ELi1ENS_5EmptyEXadL_ZNS_6dqgeluIffEET_T0_RKS5_EEEEvT3_mmm,"ax",@progbits
	.align	128
        .global         _ZN18transformer_engine6detail38cast_transpose_fused_kernel_notalignedILb0ELb1ELb0EfNS_16CTDBiasDActParamI6__halfS3_ffEELi2ELi1ENS_5EmptyEXadL_ZNS_6dqgeluIffEET_T0_RKS5_EEEEvT3_mmm
        .type           _ZN18transformer_engine6detail38cast_transpose_fused_kernel_notalignedILb0ELb1ELb0EfNS_16CTDBiasDActParamI6__halfS3_ffEELi2ELi1ENS_5EmptyEXadL_ZNS_6dqgeluIffEET_T0_RKS5_EEEEvT3_mmm,@function
        .size           _ZN18transformer_engine6detail38cast_transpose_fused_kernel_notalignedILb0ELb1ELb0EfNS_16CTDBiasDActParamI6__halfS3_ffEELi2ELi1ENS_5EmptyEXadL_ZNS_6dqgeluIffEET_T0_RKS5_EEEEvT3_mmm,(.L_x_29830 - _ZN18transformer_engine6detail38cast_transpose_fused_kernel_notalignedILb0ELb1ELb0EfNS_16CTDBiasDActParamI6__halfS3_ffEELi2ELi1ENS_5EmptyEXadL_ZNS_6dqgeluIffEET_T0_RKS5_EEEEvT3_mmm)
        .other          _ZN18transformer_engine6detail38cast_transpose_fused_kernel_notalignedILb0ELb1ELb0EfNS_16CTDBiasDActParamI6__halfS3_ffEELi2ELi1ENS_5EmptyEXadL_ZNS_6dqgeluIffEET_T0_RKS5_EEEEvT3_mmm,@"STO_CUDA_ENTRY STV_DEFAULT"
_ZN18transformer_engine6detail38cast_transpose_fused_kernel_notalignedILb0ELb1ELb0EfNS_16CTDBiasDActParamI6__halfS3_ffEELi2ELi1ENS_5EmptyEXadL_ZNS_6dqgeluIffEET_T0_RKS5_EEEEvT3_mmm:
.text._ZN18transformer_engine6detail38cast_transpose_fused_kernel_notalignedILb0ELb1ELb0EfNS_16CTDBiasDActParamI6__halfS3_ffEELi2ELi1ENS_5EmptyEXadL_ZNS_6dqgeluIffEET_T0_RKS5_EEEEvT3_mmm:
        /* <DEDUP_REMOVED lines=43> */
.L_x_19651:
[----:B------:R-:W-:-:S07]  /*02b0*/  MOV R4, 0x2d0 ;  /* 0x000002d000047802 */ /* 0x000fce0000000f00 */
[----:B------:R-:W-:Y:S05]  /*02c0*/  CALL.REL.NOINC `($__internal_528_$__cuda_sm20_div_u64) ;  /* 0x0000003000607944 */ /* 0x000fea0003c00000 */
        /* <DEDUP_REMOVED lines=11> */
.L_x_19652:
        /* <DEDUP_REMOVED lines=56> */
[----:B------:R-:W-:Y:S01]  /*0700*/  IMAD.MOV.U32 R13, RZ, RZ, 0x3bbb989d ;  /* 0x3bbb989dff0d7424 */ /* 0x000fe200078e00ff */
        /* <DEDUP_REMOVED lines=11> */
[----:B------:R-:W-:-:S02]  /*07c0*/  @!P3 IADD3 R16, P4, PT, R16, UR22, RZ ;  /* 0x000000161010bc10 */ /* 0x000fc4000ff9e0ff */
[----:B------:R-:W-:Y:S02]  /*07d0*/  @!P1 MOV R9, RZ ;  /* 0x000000ff00099202 */ /* 0x000fe40000000f00 */
[C---:B------:R-:W-:Y:S02]  /*07e0*/  @!P3 IADD3.X R25, PT, PT, R2.reuse, UR20, RZ, P5, !PT ;  /* 0x000000140219bc10 */ /* 0x040fe4000affe4ff */
[----:B------:R-:W-:Y:S01]  /*07f0*/  @!P3 IADD3.X R17, PT, PT, R2, UR23, RZ, P4, !PT ;  /* 0x000000170211bc10 */ /* 0x000fe2000a7fe4ff */
[----:B-1----:R-:W3:Y:S04]  /*0800*/  @P2 LDG.E R0, desc[UR24][R26.64] ;  /* 0x000000181a002981 */ /* 0x002ee8000c1e1900 */
[----:B------:R-:W4:Y:S04]  /*0810*/  @P1 LDG.E R9, desc[UR24][R22.64] ;  /* 0x0000001816091981 */ /* 0x000f28000c1e1900 */
[----:B------:R1:W5:Y:S04]  /*0820*/  @!P3 LDG.E R7, desc[UR24][R24.64] ;  /* 0x000000181807b981 */ /* 0x000368000c1e1900 */
[----:B------:R1:W5:Y:S01]  /*0830*/  @!P3 LDG.E R5, desc[UR24][R16.64] ;  /* 0x000000181005b981 */ /* 0x000362000c1e1900 */
[----:B------:R-:W-:Y:S01]  /*0840*/  UIMAD UR6, UR6, UR12, URZ ;  /* 0x0000000c060672a4 */ /* 0x000fe2000f8e02ff */
[----:B------:R-:W-:Y:S01]  /*0850*/  BSSY.RECONVERGENT B0, `(.L_x_19653) ;  /* 0x0000025000007945 */ /* 0x000fe20003800200 */
[----:B------:R-:W-:-:S02]  /*0860*/  UIMAD.WIDE.U32 UR4, UR21, UR12, URZ ;  /* 0x0000000c150472a5 */ /* 0x000fc4000f8e00ff */
[----:B------:R-:W-:Y:S02]  /*0870*/  UIMAD UR13, UR21, UR13, UR6 ;  /* 0x0000000d150d72a4 */ /* 0x000fe4000f8e0206 */
[----:B------:R-:W-:Y:S02]  /*0880*/  ULEA UR6, UP0, UR4, UR18, 0x6 ;  /* 0x0000001204067291 */ /* 0x000fe4000f8030ff */
[----:B------:R-:W-:Y:S02]  /*0890*/  UIADD3 UR5, UPT, UPT, UR5, UR13, URZ ;  /* 0x0000000d05057290 */ /* 0x000fe4000fffe0ff */
[----:B0-----:R-:W-:Y:S02]  /*08a0*/  ULEA UR8, UP1, UR7, UR8, 0x2 ;  /* 0x0000000807087291 */ /* 0x001fe4000f8210ff */
[----:B------:R-:W-:Y:S02]  /*08b0*/  ULEA UR10, UP2, UR6, UR10, 0x2 ;  /* 0x0000000a060a7291 */ /* 0x000fe4000f8410ff */
[----:B------:R-:W-:Y:S01]  /*08c0*/  ULEA.HI.X UR4, UR4, UR19, UR5, 0x6, UP0 ;  /* 0x0000001304047291 */ /* 0x000fe200080f3405 */
[----:B------:R-:W-:Y:S01]  /*08d0*/  UMOV UR12, 0x3f800000 ;  /* 0x3f800000000c7882 */ /* 0x000fe20000000000 */
[----:B------:R-:W-:-:S02]  /*08e0*/  ULEA.HI.X UR9, UR7, UR9, UR14, 0x2, UP1 ;  /* 0x0000000907097291 */ /* 0x000fc400088f140e */
        /* <DEDUP_REMOVED lines=11> */
[----:B---3--:R-:W-:-:S03]  /*09a0*/  @P2 R2UR UR12, R0 ;  /* 0x00000000000c22ca */ /* 0x008fc600000e0000 */
[----:B------:R-:W-:-:S05]  /*09b0*/  VIADD R2, R15, 0x1800000 ;  /* 0x018000000f027836 */ /* 0x000fca0000000000 */
[----:B------:R-:W-:Y:S02]  /*09c0*/  LOP3.LUT R2, R2, 0x7f800000, RZ, 0xc0, !PT ;  /* 0x7f80000002027812 */ /* 0x000fe400078ec0ff */
[----:B------:R-:W-:Y:S02]  /*09d0*/  @P3 MOV R7, RZ ;  /* 0x000000ff00073202 */ /* 0x000fe40000000f00 */
[----:B------:R-:W-:Y:S01]  /*09e0*/  ISETP.GT.U32.AND P1, PT, R2, 0x1ffffff, PT ;  /* 0x01ffffff0200780c */ /* 0x000fe20003f24070 */
[----:B----4-:R-:W-:Y:S02]  /*09f0*/  HADD2.F32 R2, -RZ, R9.H0_H0 ;  /* 0x20000009ff027230 */ /* 0x010fe40000004100 */
[----:B------:R-:W-:-:S10]  /*0a00*/  @P3 IMAD.MOV.U32 R5, RZ, RZ, RZ ;  /* 0x000000ffff053224 */ /* 0x000fd400078e00ff */
[----:B-1----:R-:W-:Y:S05]  /*0a10*/  @P1 BRA `(.L_x_19654) ;  /* 0x0000000000101947 */ /* 0x002fea0003800000 */
[----:B------:R-:W-:Y:S01]  /*0a20*/  IMAD.MOV.U32 R0, RZ, RZ, R15 ;  /* 0x000000ffff007224 */ /* 0x000fe200078e000f */
[----:B------:R-:W-:-:S07]  /*0a30*/  MOV R19, 0xa50 ;  /* 0x00000a5000137802 */ /* 0x000fce0000000f00 */
[----:B-----5:R-:W-:Y:S05]  /*0a40*/  CALL.REL.NOINC `($__internal_529_$__cuda_sm20_rcp_rn_f32_slowpath) ;  /* 0x0000002c00a07944 */ /* 0x020fea0003c00000 */
[----:B------:R-:W-:Y:S05]  /*0a50*/  BRA `(.L_x_19655) ;  /* 0x0000000000107947 */ /* 0x000fea0003800000 */
.L_x_19654:
[----:B------:R-:W0:Y:S02]  /*0a60*/  MUFU.RCP R0, R15 ;  /* 0x0000000f00007308 */ /* 0x000e240000001000 */
[----:B0-----:R-:W-:-:S04]  /*0a70*/  FFMA R13, R15, R0, -1 ;  /* 0xbf8000000f0d7423 */ /* 0x001fc80000000000 */
[----:B------:R-:W-:-:S04]  /*0a80*/  FADD.FTZ R13, -R13, -RZ ;  /* 0x800000ff0d0d7221 */ /* 0x000fc80000010100 */
[----:B------:R-:W-:-:S07]  /*0a90*/  FFMA R0, R0, R13, R0 ;  /* 0x0000000d00007223 */ /* 0x000fce0000000000 */
.L_x_19655:
[----:B------:R-:W-:Y:S05]  /*0aa0*/  BSYNC.RECONVERGENT B0 ;  /* 0x0000000000007941 */ /* 0x000fea0003800200 */
.L_x_19653:
        /* <DEDUP_REMOVED lines=24> */
[----:B-----5:R-:W-:Y:S05]  /*0c30*/  CALL.REL.NOINC `($__internal_529_$__cuda_sm20_rcp_rn_f32_slowpath) ;  /* 0x0000002c00247944 */ /* 0x020fea0003c00000 */
[----:B------:R-:W-:Y:S05]  /*0c40*/  BRA `(.L_x_19658) ;  /* 0x0000000000107947 */ /* 0x000fea0003800000 */
.L_x_19657:
[----:B------:R-:W0:Y:S02]  /*0c50*/  MUFU.RCP R0, R17 ;  /* 0x0000001100007308 */ /* 0x000e240000001000 */
[----:B0-----:R-:W-:-:S04]  /*0c60*/  FFMA R9, R17, R0, -1 ;  /* 0xbf80000011097423 */ /* 0x001fc80000000000 */
[----:B------:R-:W-:-:S04]  /*0c70*/  FADD.FTZ R9, -R9, -RZ ;  /* 0x800000ff09097221 */ /* 0x000fc80000010100 */
[----:B------:R-:W-:-:S07]  /*0c80*/  FFMA R0, R0, R9, R0 ;  /* 0x0000000900007223 */ /* 0x000fce0000000000 */
.L_x_19658:
[----:B------:R-:W-:Y:S05]  /*0c90*/  BSYNC.RECONVERGENT B0 ;  /* 0x0000000000007941 */ /* 0x000fea0003800200 */
.L_x_19656:
        /* <DEDUP_REMOVED lines=14> */
[C---:B------:R-:W-:Y:S01]  /*0d80*/  @P1 IMAD R15, R11.reuse, UR28, RZ ;  /* 0x0000001c0b0f1c24 */ /* 0x040fe2000f8e02ff */
[----:B------:R-:W-:Y:S01]  /*0d90*/  @!P1 MOV R27, RZ ;  /* 0x000000ff001b9202 */ /* 0x000fe20000000f00 */
[----:B------:R-:W-:-:S04]  /*0da0*/  @P1 IMAD.WIDE.U32 R22, R11, UR17, R22 ;  /* 0x000000110b161c25 */ /* 0x000fc8000f8e0016 */
[----:B------:R-:W-:Y:S01]  /*0db0*/  FMUL R13, R3, UR12 ;  /* 0x0000000c030d7c20 */ /* 0x000fe20008400000 */
[----:B------:R-:W-:Y:S01]  /*0dc0*/  @P1 IMAD.IADD R12, R15, 0x1, R23 ;  /* 0x000000010f0c1824 */ /* 0x000fe200078e0217 */
[----:B------:R-:W-:Y:S01]  /*0dd0*/  @P1 IADD3 R23, P4, P5, R16, UR17, R22 ;  /* 0x0000001110171c10 */ /* 0x000fe2000fd9e016 */
[----:B------:R-:W-:Y:S01]  /*0de0*/  @!P2 IMAD.X R8, RZ, RZ, R8, P3 ;  /* 0x000000ffff08a224 */ /* 0x000fe200018e0608 */
[----:B------:R-:W-:Y:S01]  /*0df0*/  @!P2 LEA R20, P3, R21, UR8, 0x3 ;  /* 0x000000081514ac11 */ /* 0x000fe2000f8618ff */
[----:B-----5:R-:W-:Y:S01]  /*0e00*/  HADD2.F32 R6, -RZ, R5.H0_H0 ;  /* 0x20000005ff067230 */ /* 0x020fe20000004100 */
[----:B------:R-:W-:Y:S01]  /*0e10*/  @P1 IADD3.X R0, PT, PT, RZ, UR28, R12, P4, P5 ;  /* 0x0000001cff001c10 */ /* 0x000fe2000a7ea40c */
[----:B------:R-:W-:Y:S01]  /*0e20*/  @P1 IMAD.SHL.U32 R22, R23, 0x4, RZ ;  /* 0x0000000417161824 */ /* 0x000fe200078e00ff */
[----:B------:R-:W-:Y:S01]  /*0e30*/  @!P2 LEA.HI.X R21, R21, UR9, R8, 0x3, P3 ;  /* 0x000000091515ac11 */ /* 0x000fe200098f1c08 */
[----:B------:R-:W-:Y:S01]  /*0e40*/  IMAD.MOV.U32 R15, RZ, RZ, 0x3bbb989d ;  /* 0x3bbb989dff0f7424 */ /* 0x000fe200078e00ff */
[----:B------:R-:W-:Y:S01]  /*0e50*/  @P1 SHF.L.U64.HI R0, R23, 0x2, R0 ;  /* 0x0000000217001819 */ /* 0x000fe20000010200 */
[----:B------:R-:W-:Y:S01]  /*0e60*/  FMUL R6, R6, 1.7020000219345092773 ;  /* 0x3fd9db2306067820 */ /* 0x000fe20000400000 */
[C---:B------:R-:W-:Y:S01]  /*0e70*/  @P1 IADD3 R24, P3, PT, R22.reuse, UR15, RZ ;  /* 0x0000000f16181c10 */ /* 0x040fe2000ff7e0ff */
[----:B------:R-:W-:Y:S01]  /*0e80*/  IMAD.MOV.U32 R19, RZ, RZ, 0x437c0000 ;  /* 0x437c0000ff137424 */ /* 0x000fe200078e00ff */
[----:B------:R-:W-:Y:S01]  /*0e90*/  @P1 IADD3 R22, P4, PT, R22, UR22, RZ ;  /* 0x0000001616161c10 */ /* 0x000fe2000ff9e0ff */
[----:B------:R-:W-:Y:S01]  /*0ea0*/  FMUL R12, R2, UR12 ;  /* 0x0000000c020c7c20 */ /* 0x000fe20008400000 */
[C---:B------:R-:W-:Y:S01]  /*0eb0*/  @P1 IADD3.X R25, PT, PT, R0.reuse, UR20, RZ, P3, !PT ;  /* 0x0000001400191c10 */ /* 0x040fe20009ffe4ff */
[----:B------:R-:W-:Y:S01]  /*0ec0*/  @!P1 IMAD.MOV.U32 R17, RZ, RZ, RZ ;  /* 0x000000ffff119224 */ /* 0x000fe200078e00ff */
[----:B------:R-:W-:Y:S01]  /*0ed0*/  @P1 IADD3.X R23, PT, PT, R0, UR23, RZ, P4, !PT ;  /* 0x0000001700171c10 */ /* 0x000fe2000a7fe4ff */
[----:B------:R-:W-:Y:S01]  /*0ee0*/  FFMA.SAT R0, R6, -R15, 0.5 ;  /* 0x3f00000006007423 */ /* 0x000fe2000000280f */
[----:B------:R0:W-:Y:S03]  /*0ef0*/  @!P2 STG.E.64 desc[UR24][R20.64], R12 ;  /* 0x0000000c1400a986 */ /* 0x0001e6000c101b18 */
[----:B------:R-:W-:Y:S01]  /*0f00*/  FFMA.RM R0, R0, R19, 12582913 ;  /* 0x4b40000100007423 */ /* 0x000fe20000004013 */
[----:B------:R0:W5:Y:S03]  /*0f10*/  @P1 LDG.E R27, desc[UR24][R24.64] ;  /* 0x00000018181b1981 */ /* 0x000166000c1e1900 */
[C---:B------:R-:W-:Y:S01]  /*0f20*/  FADD R15, R0.reuse, -12583039 ;  /* 0xcb40007f000f7421 */ /* 0x040fe20000000000 */
[----:B------:R0:W5:Y:S01]  /*0f30*/  @P1 LDG.E R17, desc[UR24][R22.64] ;  /* 0x0000001816111981 */ /* 0x000162000c1e1900 */
[----:B------:R-:W-:Y:S01]  /*0f40*/  IMAD.SHL.U32 R0, R0, 0x800000, RZ ;  /* 0x0080000000007824 */ /* 0x000fe200078e00ff */
[----:B------:R-:W-:Y:S01]  /*0f50*/  BSSY.RECONVERGENT B0, `(.L_x_19659) ;  /* 0x0000013000007945 */ /* 0x000fe20003800200 */
[----:B------:R-:W-:Y:S01]  /*0f60*/  FFMA R15, R6, -1.4426950216293334961, -R15 ;  /* 0xbfb8aa3b060f7823 */ /* 0x000fe2000000080f */
[----:B------:R-:W-:Y:S01]  /*0f70*/  FMNMX3 R2, |R2|, RZ, |R3|, !PT ;  /* 0x000000ff02027276 */ /* 0x000fe20007800603 */
[----:B------:R-:W-:-:S02]  /*0f80*/  HADD2.F32 R3, -RZ, R7.H0_H0 ;  /* 0x20000007ff037230 */ /* 0x000fc40000004100 */
        /* <DEDUP_REMOVED lines=9> */
[----:B-----5:R-:W-:Y:S05]  /*1020*/  CALL.REL.NOINC `($__internal_529_$__cuda_sm20_rcp_rn_f32_slowpath) ;  /* 0x0000002800287944 */ /* 0x020fea0003c00000 */
[----:B------:R-:W-:Y:S05]  /*1030*/  BRA `(.L_x_19661) ;  /* 0x0000000000107947 */ /* 0x000fea0003800000 */
.L_x_19660:
[----:B------:R-:W0:Y:S02]  /*1040*/  MUFU.RCP R0, R19 ;  /* 0x0000001300007308 */ /* 0x000e240000001000 */
[----:B0-----:R-:W-:-:S04]  /*1050*/  FFMA R8, R19, R0, -1 ;  /* 0xbf80000013087423 */ /* 0x001fc80000000000 */
[----:B------:R-:W-:-:S04]  /*1060*/  FADD.FTZ R15, -R8, -RZ ;  /* 0x800000ff080f7221 */ /* 0x000fc80000010100 */
[----:B------:R-:W-:-:S07]  /*1070*/  FFMA R0, R0, R15, R0 ;  /* 0x0000000f00007223 */ /* 0x000fce0000000000 */
.L_x_19661:
[----:B------:R-:W-:Y:S05]  /*1080*/  BSYNC.RECONVERGENT B0 ;  /* 0x0000000000007941 */ /* 0x000fea0003800200 */
.L_x_19659:
        /* <DEDUP_REMOVED lines=25> */
[----:B------:R-:W-:Y:S01]  /*1220*/  IMAD.MOV.U32 R20, RZ, RZ, R0 ;  /* 0x000000ffff147224 */ /* 0x000fe200078e0000 */
[----:B------:R-:W-:Y:S06]  /*1230*/  BRA `(.L_x_19664) ;  /* 0x0000000000107947 */ /* 0x000fec0003800000 */
.L_x_19663:
[----:B------:R-:W0:Y:S02]  /*1240*/  MUFU.RCP R20, R19 ;  /* 0x0000001300147308 */ /* 0x000e240000001000 */
[----:B0-----:R-:W-:-:S04]  /*1250*/  FFMA R0, R19, R20, -1 ;  /* 0xbf80000013007423 */ /* 0x001fc80000000014 */
[----:B------:R-:W-:-:S04]  /*1260*/  FADD.FTZ R7, -R0, -RZ ;  /* 0x800000ff00077221 */ /* 0x000fc80000010100 */
[----:B------:R-:W-:-:S07]  /*1270*/  FFMA R20, R20, R7, R20 ;  /* 0x0000000714147223 */ /* 0x000fce0000000014 */
.L_x_19664:
[----:B------:R-:W-:Y:S05]  /*1280*/  BSYNC.RECONVERGENT B0 ;  /* 0x0000000000007941 */ /* 0x000fea0003800200 */
.L_x_19662:
        /* <DEDUP_REMOVED lines=8> */
[----:B------:R-:W-:Y:S01]  /*1310*/  IMAD.WIDE.U32 R22, R11, UR17, R22 ;  /* 0x000000110b167c25 */ /* 0x000fe2000f8e0016 */
[----:B------:R-:W-:Y:S02]  /*1320*/  BSSY.RECONVERGENT B0, `(.L_x_19665) ;  /* 0x000001d000007945 */ /* 0x000fe40003800200 */
[----:B------:R-:W-:Y:S01]  /*1330*/  ISETP.LT.U32.AND P1, PT, R7, UR26, !P1 ;  /* 0x0000001a07007c0c */ /* 0x000fe2000cf21070 */
[----:B------:R-:W-:-:S12]  /*1340*/  IMAD R0, R11, UR28, RZ ;  /* 0x0000001c0b007c24 */ /* 0x000fd8000f8e02ff */
[----:B------:R-:W-:Y:S01]  /*1350*/  @P1 IADD3 R24, P2, P3, R15, UR17, R22 ;  /* 0x000000110f181c10 */ /* 0x000fe2000fb5e016 */
[----:B------:R-:W-:Y:S01]  /*1360*/  FADD R15, -R20, 1 ;  /* 0x3f800000140f7421 */ /* 0x000fe20000000100 */
[----:B------:R-:W-:Y:S02]  /*1370*/  @P1 IMAD.IADD R19, R0, 0x1, R23 ;  /* 0x0000000100131824 */ /* 0x000fe400078e0217 */
[----:B------:R-:W-:Y:S01]  /*1380*/  @P1 IADD3 R14, P4, PT, R7, R24, RZ ;  /* 0x00000018070e1210 */ /* 0x000fe20007f9e0ff */
[----:B------:R-:W-:Y:S02]  /*1390*/  IMAD.U32 R24, RZ, RZ, UR28 ;  /* 0x0000001cff187e24 */ /* 0x000fe4000f8e00ff */
[----:B------:R-:W-:Y:S01]  /*13a0*/  FMUL R15, R15, R20 ;  /* 0x000000140f0f7220 */ /* 0x000fe20000400000 */
[----:B------:R-:W-:Y:S02]  /*13b0*/  @P1 SHF.L.U32 R21, R14, 0x2, RZ ;  /* 0x000000020e151819 */ /* 0x000fe400000006ff */
[----:B------:R-:W-:Y:S01]  /*13c0*/  @P1 IADD3.X R19, PT, PT, R24, UR28, R19, P2, P3 ;  /* 0x0000001c18131c10 */ /* 0x000fe200097e6413 */
[----:B------:R-:W-:Y:S01]  /*13d0*/  FFMA R15, R5, R15, R20 ;  /* 0x0000000f050f7223 */ /* 0x000fe20000000014 */
[----:B------:R-:W-:-:S02]  /*13e0*/  @P1 IADD3 R24, P2, PT, R21, UR15, RZ ;  /* 0x0000000f15181c10 */ /* 0x000fc4000ff5e0ff */
[----:B------:R-:W-:Y:S01]  /*13f0*/  @P1 IADD3 R20, P3, PT, R21, UR22, RZ ;  /* 0x0000001615141c10 */ /* 0x000fe2000ff7e0ff */
[----:B------:R-:W-:Y:S02]  /*1400*/  @P1 IMAD.X R5, RZ, RZ, R19, P4 ;  /* 0x000000ffff051224 */ /* 0x000fe400020e0613 */
[----:B------:R-:W-:-:S03]  /*1410*/  FMUL R19, R6, R15 ;  /* 0x0000000f06137220 */ /* 0x000fc60000400000 */
[----:B------:R-:W-:Y:S01]  /*1420*/  @P1 SHF.L.U64.HI R5, R14, 0x2, R5 ;  /* 0x000000020e051819 */ /* 0x000fe20000010205 */
[----:B------:R-:W-:Y:S01]  /*1430*/  FMUL R14, R3, UR12 ;  /* 0x0000000c030e7c20 */ /* 0x000fe20008400000 */
[----:B------:R-:W-:Y:S01]  /*1440*/  FMUL R15, R19, UR12 ;  /* 0x0000000c130f7c20 */ /* 0x000fe20008400000 */
[----:B------:R-:W-:Y:S06]  /*1450*/  @P0 BRA `(.L_x_19666) ;  /* 0x0000000000240947 */ /* 0x000fec0003800000 */
[----:B------:R-:W-:Y:S02]  /*1460*/  IMAD.U32 R28, RZ, RZ, UR17 ;  /* 0x00000011ff1c7e24 */ /* 0x000fe4000f8e00ff */
[----:B------:R-:W-:Y:S02]  /*1470*/  IMAD.U32 R29, RZ, RZ, UR28 ;  /* 0x0000001cff1d7e24 */ /* 0x000fe4000f8e00ff */
[----:B------:R-:W-:-:S03]  /*1480*/  IMAD.WIDE.U32 R28, R11, UR17, R28 ;  /* 0x000000110b1c7c25 */ /* 0x000fc6000f8e001c */
[----:B------:R-:W-:Y:S01]  /*1490*/  IADD3 R4, P0, PT, R4, R28, RZ ;  /* 0x0000001c04047210 */ /* 0x000fe20007f1e0ff */
[----:B------:R-:W-:-:S04]  /*14a0*/  IMAD R28, R11, UR28, RZ ;  /* 0x0000001c0b1c7c24 */ /* 0x000fc8000f8e02ff */
[----:B------:R-:W-:Y:S01]  /*14b0*/  IMAD.X R29, R28, 0x1, R29, P0 ;  /* 0x000000011c1d7824 */ /* 0x000fe200000e061d */
[----:B------:R-:W-:-:S04]  /*14c0*/  LEA R28, P0, R4, UR8, 0x3 ;  /* 0x00000008041c7c11 */ /* 0x000fc8000f8018ff */
[----:B------:R-:W-:-:S05]  /*14d0*/  LEA.HI.X R29, R4, UR9, R29, 0x3, P0 ;  /* 0x00000009041d7c11 */ /* 0x000fca00080f1c1d */
[----:B------:R0:W-:Y:S04]  /*14e0*/  STG.E.64 desc[UR24][R28.64], R14 ;  /* 0x0000000e1c007986 */ /* 0x0001e8000c101b18 */
.L_x_19666:
[----:B------:R-:W-:Y:S05]  /*14f0*/  BSYNC.RECONVERGENT B0 ;  /* 0x0000000000007941 */ /* 0x000fea0003800200 */
.L_x_19665:
[C---:B------:R-:W-:Y:S02]  /*1500*/  @P1 IADD3.X R25, PT, PT, R5.reuse, UR20, RZ, P2, !PT ;  /* 0x0000001405191c10 */ /* 0x040fe400097fe4ff */
[----:B------:R-:W-:Y:S01]  /*1510*/  @P1 IADD3.X R21, PT, PT, R5, UR23, RZ, P3, !PT ;  /* 0x0000001705151c10 */ /* 0x000fe20009ffe4ff */
[----:B------:R-:W-:Y:S01]  /*1520*/  @!P1 IMAD.MOV.U32 R5, RZ, RZ, RZ ;  /* 0x000000ffff059224 */ /* 0x000fe200078e00ff */
[----:B------:R-:W-:Y:S01]  /*1530*/  @!P1 MOV R6, RZ ;  /* 0x000000ff00069202 */ /* 0x000fe20000000f00 */
[----:B-----5:R-:W-:Y:S02]  /*1540*/  HADD2.F32 R4, -RZ, R17.H0_H0 ;  /* 0x20000011ff047230 */ /* 0x020fe40000004100 */
[----:B------:R-:W-:Y:S02]  /*1550*/  IMAD.MOV.U32 R26, RZ, RZ, 0x3bbb989d ;  /* 0x3bbb989dff1a7424 */ /* 0x000fe400078e00ff */
[----:B------:R1:W5:Y:S01]  /*1560*/  @P1 LDG.E R5, desc[UR24][R20.64] ;  /* 0x0000001814051981 */ /* 0x000362000c1e1900 */
[----:B0-----:R-:W-:-:S03]  /*1570*/  IMAD.MOV.U32 R29, RZ, RZ, 0x437c0000 ;  /* 0x437c0000ff1d7424 */ /* 0x001fc600078e00ff */
[----:B------:R0:W5:Y:S01]  /*1580*/  @P1 LDG.E R6, desc[UR24][R24.64] ;  /* 0x0000001818061981 */ /* 0x000162000c1e1900 */
[----:B-1----:R-:W-:-:S04]  /*1590*/  FMUL R21, R4, 1.7020000219345092773 ;  /* 0x3fd9db2304157820 */ /* 0x002fc80000400000 */
[----:B------:R-:W-:-:S04]  /*15a0*/  FFMA.SAT R4, R21, -R26, 0.5 ;  /* 0x3f00000015047423 */ /* 0x000fc8000000281a */
[----:B------:R-:W-:-:S04]  /*15b0*/  FFMA.RM R4, R4, R29, 12582913 ;  /* 0x4b40000104047423 */ /* 0x000fc8000000401d */
[----:B------:R-:W-:-:S04]  /*15c0*/  FADD R26, R4, -12583039 ;  /* 0xcb40007f041a7421 */ /* 0x000fc80000000000 */
[----:B------:R-:W-:-:S04]  /*15d0*/  FFMA R26, R21, -1.4426950216293334961, -R26 ;  /* 0xbfb8aa3b151a7823 */ /* 0x000fc8000000081a */
[----:B------:R-:W-:-:S04]  /*15e0*/  FFMA R26, R21, -1.925963033500011079e-08, R26 ;  /* 0xb2a57060151a7823 */ /* 0x000fc8000000001a */
[----:B0-----:R-:W0:Y:S01]  /*15f0*/  MUFU.EX2 R25, R26 ;  /* 0x0000001a00197308 */ /* 0x001e220000000800 */
[----:B------:R-:W-:-:S04]  /*1600*/  IMAD.SHL.U32 R24, R4, 0x800000, RZ ;  /* 0x0080000004187824 */ /* 0x000fc800078e00ff */
[----:B0-----:R-:W-:-:S05]  /*1610*/  FFMA R24, R24, R25, 1 ;  /* 0x3f80000018187423 */ /* 0x001fca0000000019 */
[----:B------:R-:W-:-:S04]  /*1620*/  IADD3 R4, PT, PT, R24, 0x1800000, RZ ;  /* 0x0180000018047810 */ /* 0x000fc80007ffe0ff */
[----:B------:R-:W-:-:S04]  /*1630*/  LOP3.LUT R4, R4, 0x7f800000, RZ, 0xc0, !PT ;  /* 0x7f80000004047812 */ /* 0x000fc800078ec0ff */
[----:B------:R-:W-:Y:S01]  /*1640*/  ISETP.GT.U32.AND P0, PT, R4, 0x1ffffff, PT ;  /* 0x01ffffff0400780c */ /* 0x000fe20003f04070 */
[----:B------:R-:W-:Y:S01]  /*1650*/  BSSY.RECONVERGENT B0, `(.L_x_19667) ;  /* 0x000000e000007945 */ /* 0x000fe20003800200 */
[----:B------:R-:W-:Y:S01]  /*1660*/  IADD3 R4, P1, PT, R22, UR17, RZ ;  /* 0x0000001116047c10 */ /* 0x000fe2000ff3e0ff */
[----:B------:R-:W-:Y:S01]  /*1670*/  HADD2.F32 R20, -RZ, R27.H0_H0 ;  /* 0x2000001bff147230 */ /* 0x000fe20000004100 */
[----:B------:R-:W-:Y:S02]  /*1680*/  FMNMX3 R3, |R3|, R2, |R19|, !PT ;  /* 0x0000000203037276 */ /* 0x000fe40007800613 */
[----:B------:R-:W-:-:S07]  /*1690*/  IADD3.X R2, PT, PT, R0, UR28, R23, P1, !PT ;  /* 0x0000001c00027c10 */ /* 0x000fce0008ffe417 */
[----:B------:R-:W-:Y:S05]  /*16a0*/  @P0 BRA `(.L_x_19668) ;  /* 0x0000000000100947 */ /* 0x000fea0003800000 */
[----:B------:R-:W-:Y:S01]  /*16b0*/  IMAD.MOV.U32 R0, RZ, RZ, R24 ;  /* 0x000000ffff007224 */ /* 0x000fe200078e0018 */
[----:B------:R-:W-:-:S07]  /*16c0*/  MOV R19, 0x16e0 ;  /* 0x000016e000137802 */ /* 0x000fce0000000f00 */
[----:B-----5:R-:W-:Y:S05]  /*16d0*/  CALL.REL.NOINC `($__internal_529_$__cuda_sm20_rcp_rn_f32_slowpath) ;  /* 0x00000020007c7944 */ /* 0x020fea0003c00000 */
[----:B------:R-:W-:Y:S05]  /*16e0*/  BRA `(.L_x_19669) ;  /* 0x0000000000107947 */ /* 0x000fea0003800000 */
.L_x_19668:
[----:B------:R-:W0:Y:S02]  /*16f0*/  MUFU.RCP R19, R24 ;  /* 0x0000001800137308 */ /* 0x000e240000001000 */
[----:B0-----:R-:W-:-:S04]  /*1700*/  FFMA R0, R24, R19, -1 ;  /* 0xbf80000018007423 */ /* 0x001fc80000000013 */
[----:B------:R-:W-:-:S04]  /*1710*/  FADD.FTZ R0, -R0, -RZ ;  /* 0x800000ff00007221 */ /* 0x000fc80000010100 */
[----:B------:R-:W-:-:S07]  /*1720*/  FFMA R0, R19, R0, R19 ;  /* 0x0000000013007223 */ /* 0x000fce0000000013 */
.L_x_19669:
[----:B------:R-:W-:Y:S05]  /*1730*/  BSYNC.RECONVERGENT B0 ;  /* 0x0000000000007941 */ /* 0x000fea0003800200 */
.L_x_19667:
[----:B------:R-:W-:Y:S02]  /*1740*/  HADD2.F32 R17, -RZ, R17.H1_H1 ;  /* 0x30000011ff117230 */ /* 0x000fe40000004100 */
[----:B------:R-:W-:Y:S01]  /*1750*/  FADD R23, -R0, 1 ;  /* 0x3f80000000177421 */ /* 0x000fe20000000100 */
[----:B------:R-:W-:Y:S01]  /*1760*/  IMAD.MOV.U32 R22, RZ, RZ, 0x3bbb989d ;  /* 0x3bbb989dff167424 */ /* 0x000fe200078e00ff */
[----:B------:R-:W-:Y:S01]  /*1770*/  BSSY.RECONVERGENT B0, `(.L_x_19670) ;  /* 0x000001c000007945 */ /* 0x000fe20003800200 */
[----:B------:R-:W-:Y:S02]  /*1780*/  IMAD.MOV.U32 R24, RZ, RZ, 0x437c0000 ;  /* 0x437c0000ff187424 */ /* 0x000fe400078e00ff */
[----:B------:R-:W-:Y:S01]  /*1790*/  FMUL R17, R17, 1.7020000219345092773 ;  /* 0x3fd9db2311117820 */ /* 0x000fe20000400000 */
[----:B------:R-:W-:Y:S01]  /*17a0*/  FMUL R23, R23, R0 ;  /* 0x0000000017177220 */ /* 0x000fe20000400000 */
[----:B------:R-:W-:Y:S02]  /*17b0*/  HADD2.F32 R27, -RZ, R27.H1_H1 ;  /* 0x3000001bff1b7230 */ /* 0x000fe40000004100 */
[----:B------:R-:W-:Y:S01]  /*17c0*/  FFMA.SAT R19, R17, -R22, 0.5 ;  /* 0x3f00000011137423 */ /* 0x000fe20000002816 */
[----:B------:R-:W-:-:S03]  /*17d0*/  FFMA R23, R21, R23, R0 ;  /* 0x0000001715177223 */ /* 0x000fc60000000000 */
        /* <DEDUP_REMOVED lines=14> */
[----:B-----5:R-:W-:Y:S05]  /*18c0*/  CALL.REL.NOINC `($__internal_529_$__cuda_sm20_rcp_rn_f32_slowpath) ;  /* 0x0000002000007944 */ /* 0x020fea0003c00000 */
[----:B------:R-:W-:Y:S01]  /*18d0*/  IMAD.MOV.U32 R22, RZ, RZ, R0 ;  /* 0x000000ffff167224 */ /* 0x000fe200078e0000 */
[----:B------:R-:W-:Y:S06]  /*18e0*/  BRA `(.L_x_19672) ;  /* 0x0000000000107947 */ /* 0x000fec0003800000 */
.L_x_19671:
[----:B------:R-:W0:Y:S02]  /*18f0*/  MUFU.RCP R22, R19 ;  /* 0x0000001300167308 */ /* 0x000e240000001000 */
[----:B0-----:R-:W-:-:S04]  /*1900*/  FFMA R0, R19, R22, -1 ;  /* 0xbf80000013007423 */ /* 0x001fc80000000016 */
[----:B------:R-:W-:-:S04]  /*1910*/  FADD.FTZ R21, -R0, -RZ ;  /* 0x800000ff00157221 */ /* 0x000fc80000010100 */
[----:B------:R-:W-:-:S07]  /*1920*/  FFMA R22, R22, R21, R22 ;  /* 0x0000001516167223 */ /* 0x000fce0000000016 */
.L_x_19672:
[----:B------:R-:W-:Y:S05]  /*1930*/  BSYNC.RECONVERGENT B0 ;  /* 0x0000000000007941 */ /* 0x000fea0003800200 */
.L_x_19670:
[----:B-----5:R-:W-:Y:S01]  /*1940*/  HADD2.F32 R21, -RZ, R5.H0_H0 ;  /* 0x20000005ff157230 */ /* 0x020fe20000004100 */
[----:B------:R-:W-:Y:S01]  /*1950*/  ISETP.GE.U32.AND P0, PT, R9, UR27, PT ;  /* 0x0000001b09007c0c */ /* 0x000fe2000bf06070 */
[----:B------:R-:W-:Y:S02]  /*1960*/  IMAD.MOV.U32 R0, RZ, RZ, 0x3bbb989d ;  /* 0x3bbb989dff007424 */ /* 0x000fe400078e00ff */
[----:B------:R-:W-:Y:S01]  /*1970*/  FADD R23, -R22, 1 ;  /* 0x3f80000016177421 */ /* 0x000fe20000000100 */
[----:B------:R-:W-:Y:S02]  /*1980*/  IMAD.MOV.U32 R24, RZ, RZ, 0x437c0000 ;  /* 0x437c0000ff187424 */ /* 0x000fe400078e00ff */
[----:B------:R-:W-:Y:S01]  /*1990*/  FMUL R21, R21, 1.7020000219345092773 ;  /* 0x3fd9db2315157820 */ /* 0x000fe20000400000 */
[----:B------:R-:W-:Y:S01]  /*19a0*/  ISETP.GE.U32.OR P0, PT, R16, UR26, P0 ;  /* 0x0000001a10007c0c */ /* 0x000fe20008706470 */
[----:B------:R-:W-:Y:S01]  /*19b0*/  FMUL R23, R23, R22 ;  /* 0x0000001617177220 */ /* 0x000fe20000400000 */
[----:B------:R-:W-:Y:S01]  /*19c0*/  BSSY.RECONVERGENT B0, `(.L_x_19673) ;  /* 0x0000021000007945 */ /* 0x000fe20003800200 */
[----:B------:R-:W-:-:S04]  /*19d0*/  FFMA.SAT R19, R21, -R0, 0.5 ;  /* 0x3f00000015137423 */ /* 0x000fc80000002800 */
[----:B------:R-:W-:-:S04]  /*19e0*/  FFMA.RM R19, R19, R24, 12582913 ;  /* 0x4b40000113137423 */ /* 0x000fc80000004018 */
[C---:B------:R-:W-:Y:S01]  /*19f0*/  FADD R0, R19.reuse, -12583039 ;  /* 0xcb40007f13007421 */ /* 0x040fe20000000000 */
[----:B------:R-:W-:Y:S01]  /*1a00*/  IMAD.SHL.U32 R19, R19, 0x800000, RZ ;  /* 0x0080000013137824 */ /* 0x000fe200078e00ff */
[----:B------:R-:W-:Y:S01]  /*1a10*/  @!P0 IADD3 R24, P1, PT, R16, R4, RZ ;  /* 0x0000000410188210 */ /* 0x000fe20007f3e0ff */
[----:B------:R-:W-:Y:S01]  /*1a20*/  FFMA R16, R17, R23, R22 ;  /* 0x0000001711107223 */ /* 0x000fe20000000016 */
[----:B------:R-:W-:Y:S02]  /*1a30*/  FFMA R0, R21, -1.4426950216293334961, -R0 ;  /* 0xbfb8aa3b15007823 */ /* 0x000fe40000000800 */
[----:B------:R-:W-:Y:S01]  /*1a40*/  @!P0 IADD3.X R17, PT, PT, RZ, R2, RZ, P1, !PT ;  /* 0x00000002ff118210 */ /* 0x000fe20000ffe4ff */
[----:B------:R-:W-:Y:S01]  /*1a50*/  FMUL R27, R27, R16 ;  /* 0x000000101b1b7220 */ /* 0x000fe20000400000 */
[----:B------:R-:W-:Y:S01]  /*1a60*/  FFMA R0, R21, -1.925963033500011079e-08, R0 ;  /* 0xb2a5706015007823 */ /* 0x000fe20000000000 */
[----:B------:R-:W-:Y:S01]  /*1a70*/  @!P0 LEA R22, P1, R24, UR8, 0x3 ;  /* 0x0000000818168c11 */ /* 0x000fe2000f8218ff */
[----:B------:R-:W-:-:S02]  /*1a80*/  FMUL R16, R20, UR12 ;  /* 0x0000000c14107c20 */ /* 0x000fc40008400000 */
[----:B------:R-:W-:Y:S01]  /*1a90*/  FMNMX3 R20, |R20|, R3, |R27|, !PT ;  /* 0x0000000314147276 */ /* 0x000fe2000780061b */
[----:B------:R-:W-:Y:S01]  /*1aa0*/  HADD2.F32 R3, -RZ, R6.H0_H0 ;  /* 0x20000006ff037230 */ /* 0x000fe20000004100 */
[----:B------:R-:W0:Y:S01]  /*1ab0*/  MUFU.EX2 R0, R0 ;  /* 0x0000000000007308 */ /* 0x000e220000000800 */
[----:B------:R-:W-:Y:S01]  /*1ac0*/  @!P0 LEA.HI.X R23, R24, UR9, R17, 0x3, P1 ;  /* 0x0000000918178c11 */ /* 0x000fe200088f1c11 */
        /* <DEDUP_REMOVED lines=10> */
[----:B------:R-:W-:Y:S05]  /*1b70*/  CALL.REL.NOINC `($__internal_529_$__cuda_sm20_rcp_rn_f32_slowpath) ;  /* 0x0000001c00547944 */ /* 0x000fea0003c00000 */
[----:B------:R-:W-:Y:S05]  /*1b80*/  BRA `(.L_x_19675) ;  /* 0x0000000000107947 */ /* 0x000fea0003800000 */
.L_x_19674:
[----:B------:R-:W0:Y:S02]  /*1b90*/  MUFU.RCP R19, R0 ;  /* 0x0000000000137308 */ /* 0x000e240000001000 */
[----:B0-----:R-:W-:-:S04]  /*1ba0*/  FFMA R22, R0, R19, -1 ;  /* 0xbf80000000167423 */ /* 0x001fc80000000013 */
[----:B------:R-:W-:-:S04]  /*1bb0*/  FADD.FTZ R22, -R22, -RZ ;  /* 0x800000ff16167221 */ /* 0x000fc80000010100 */
[----:B------:R-:W-:-:S07]  /*1bc0*/  FFMA R0, R19, R22, R19 ;  /* 0x0000001613007223 */ /* 0x000fce0000000013 */
.L_x_19675:
[----:B------:R-:W-:Y:S05]  /*1bd0*/  BSYNC.RECONVERGENT B0 ;  /* 0x0000000000007941 */ /* 0x000fea0003800200 */
.L_x_19673:
        /* <DEDUP_REMOVED lines=24> */
[----:B------:R-:W-:Y:S05]  /*1d60*/  CALL.REL.NOINC `($__internal_529_$__cuda_sm20_rcp_rn_f32_slowpath) ;  /* 0x0000001800d87944 */ /* 0x000fea0003c00000 */
[----:B------:R-:W-:Y:S05]  /*1d70*/  BRA `(.L_x_19678) ;  /* 0x0000000000107947 */ /* 0x000fea0003800000 */
.L_x_19677:
[----:B------:R-:W0:Y:S02]  /*1d80*/  MUFU.RCP R0, R25 ;  /* 0x0000001900007308 */ /* 0x000e240000001000 */
[----:B0-----:R-:W-:-:S04]  /*1d90*/  FFMA R19, R25, R0, -1 ;  /* 0xbf80000019137423 */ /* 0x001fc80000000000 */
[----:B------:R-:W-:-:S04]  /*1da0*/  FADD.FTZ R19, -R19, -RZ ;  /* 0x800000ff13137221 */ /* 0x000fc80000010100 */
[----:B------:R-:W-:-:S07]  /*1db0*/  FFMA R0, R0, R19, R0 ;  /* 0x0000001300007223 */ /* 0x000fce0000000000 */
.L_x_19678:
[----:B------:R-:W-:Y:S05]  /*1dc0*/  BSYNC.RECONVERGENT B0 ;  /* 0x0000000000007941 */ /* 0x000fea0003800200 */
.L_x_19676:
        /* <DEDUP_REMOVED lines=9> */
[----:B------:R-:W-:Y:S01]  /*1e60*/  BSSY.RECONVERGENT B0, `(.L_x_19679) ;  /* 0x0000091000007945 */ /* 0x000fe20003800200 */
[----:B------:R-:W-:Y:S01]  /*1e70*/  FMUL R7, R7, R0 ;  /* 0x0000000007077220 */ /* 0x000fe20000400000 */
[----:B------:R-:W-:-:S03]  /*1e80*/  IMAD.SHL.U32 R9, R9, 0x4, RZ ;  /* 0x0000000409097824 */ /* 0x000fc600078e00ff */
[----:B------:R-:W-:Y:S01]  /*1e90*/  FFMA R7, R5, R7, R0 ;  /* 0x0000000705077223 */ /* 0x000fe20000000000 */
[----:B------:R-:W-:Y:S01]  /*1ea0*/  IADD3 R5, PT, PT, -R8, R18, RZ ;  /* 0x0000001208057210 */ /* 0x000fe20007ffe1ff */
[----:B------:R-:W-:Y:S02]  /*1eb0*/  FMUL R8, R3, UR12 ;  /* 0x0000000c03087c20 */ /* 0x000fe40008400000 */
[----:B------:R-:W-:Y:S01]  /*1ec0*/  @!P0 LEA R22, P1, R4, UR8, 0x3 ;  /* 0x0000000804168c11 */ /* 0x000fe2000f8218ff */
[----:B------:R-:W-:Y:S01]  /*1ed0*/  FMUL R6, R6, R7 ;  /* 0x0000000706067220 */ /* 0x000fe20000400000 */
[----:B------:R-:W-:Y:S02]  /*1ee0*/  IMAD.SHL.U32 R7, R5, 0x4, RZ ;  /* 0x0000000405077824 */ /* 0x000fe400078e00ff */
[----:B------:R-:W-:Y:S01]  /*1ef0*/  @!P0 LEA.HI.X R23, R4, UR9, R2, 0x3, P1 ;  /* 0x0000000904178c11 */ /* 0x000fe200088f1c02 */
[----:B------:R-:W-:Y:S01]  /*1f00*/  IMAD.IADD R4, R21, 0x1, R18 ;  /* 0x0000000115047824 */ /* 0x000fe200078e0212 */
[----:B-1----:R-:W-:Y:S01]  /*1f10*/  USHF.L.U64.HI UR6, UR4, 0x1, UR5 ;  /* 0x0000000104067899 */ /* 0x002fe20008010205 */
[----:B------:R-:W-:Y:S01]  /*1f20*/  IMAD.SHL.U32 R2, R10, 0x4, RZ ;  /* 0x000000040a027824 */ /* 0x000fe200078e00ff */
[----:B------:R-:W-:-:S02]  /*1f30*/  LOP3.LUT R25, R7, 0x7c, RZ, 0xc0, !PT ;  /* 0x0000007c07197812 */ /* 0x000fc400078ec0ff */
[----:B------:R-:W-:Y:S02]  /*1f40*/  SHF.L.U32 R4, R4, 0x2, RZ ;  /* 0x0000000204047819 */ /* 0x000fe400000006ff */
[----:B------:R-:W-:Y:S02]  /*1f50*/  LOP3.LUT R5, R2, 0x7c, RZ, 0xc0, !PT ;  /* 0x0000007c02057812 */ /* 0x000fe400078ec0ff */
[----:B0-----:R-:W-:Y:S02]  /*1f60*/  LEA R0, R24, R19, 0x18 ;  /* 0x0000001318007211 */ /* 0x001fe400078ec0ff */
[----:B------:R-:W-:Y:S01]  /*1f70*/  LOP3.LUT R19, R9, 0x7c, RZ, 0xc0, !PT ;  /* 0x0000007c09137812 */ /* 0x000fe200078ec0ff */
[----:B------:R-:W-:Y:S01]  /*1f80*/  FMUL R9, R6, UR12 ;  /* 0x0000000c06097c20 */ /* 0x000fe20008400000 */
[----:B------:R-:W-:Y:S02]  /*1f90*/  LOP3.LUT R24, R18, 0x1f, RZ, 0xc0, !PT ;  /* 0x0000001f12187812 */ /* 0x000fe400078ec0ff */
[----:B------:R-:W-:-:S02]  /*1fa0*/  LOP3.LUT R7, R4, 0x7c, RZ, 0xc0, !PT ;  /* 0x0000007c04077812 */ /* 0x000fc400078ec0ff */
[----:B------:R0:W-:Y:S01]  /*1fb0*/  @!P0 STG.E.64 desc[UR24][R22.64], R8 ;  /* 0x0000000816008986 */ /* 0x0001e2000c101b18 */
[----:B------:R-:W-:Y:S01]  /*1fc0*/  IMAD R2, R24, 0x84, R0 ;  /* 0x0000008418027824 */ /* 0x000fe200078e0200 */
[----:B------:R-:W-:Y:S02]  /*1fd0*/  ISETP.LT.U32.AND P0, PT, R11, UR26, PT ;  /* 0x0000001a0b007c0c */ /* 0x000fe4000bf01070 */
[----:B------:R-:W-:Y:S01]  /*1fe0*/  FMNMX3 R3, |R3|, R20, |R6|, !PT ;  /* 0x0000001403037276 */ /* 0x000fe20007800606 */
[C---:B------:R-:W-:Y:S01]  /*1ff0*/  IMAD.IADD R4, R2.reuse, 0x1, R5 ;  /* 0x0000000102047824 */ /* 0x040fe200078e0205 */
[----:B------:R-:W-:Y:S01]  /*2000*/  IADD3 R6, PT, PT, -R11, UR26, RZ ;  /* 0x0000001a0b067c10 */ /* 0x000fe2000fffe1ff */
[C---:B------:R-:W-:Y:S02]  /*2010*/  IMAD.IADD R5, R2.reuse, 0x1, R7 ;  /* 0x0000000102057824 */ /* 0x040fe400078e0207 */
[C---:B------:R-:W-:Y:S01]  /*2020*/  IMAD.IADD R7, R2.reuse, 0x1, R19 ;  /* 0x0000000102077824 */ /* 0x040fe200078e0213 */
[----:B------:R-:W-:Y:S01]  /*2030*/  STS [R4], R12 ;  /* 0x0000000c04007388 */ /* 0x000fe20000000800 */
[----:B------:R-:W-:-:S02]  /*2040*/  IMAD.IADD R19, R2, 0x1, R25 ;  /* 0x0000000102137824 */ /* 0x000fc400078e0219 */
[C---:B0-----:R-:W-:Y:S01]  /*2050*/  IMAD.WIDE.U32 R22, R11.reuse, UR4, RZ ;  /* 0x000000040b167c25 */ /* 0x041fe2000f8e00ff */
[----:B------:R-:W-:Y:S01]  /*2060*/  STS [R5], R14 ;  /* 0x0000000e05007388 */ /* 0x000fe20000000800 */
[----:B------:R-:W-:Y:S02]  /*2070*/  USHF.L.U32 UR4, UR4, 0x1, URZ ;  /* 0x0000000104047899 */ /* 0x000fe400080006ff */
[----:B------:R-:W-:Y:S01]  /*2080*/  IMAD R25, R11, UR5, R23 ;  /* 0x000000050b197c24 */ /* 0x000fe2000f8e0217 */
[----:B------:R-:W-:Y:S04]  /*2090*/  STS [R7], R16 ;  /* 0x0000001007007388 */ /* 0x000fe80000000800 */
[----:B------:R0:W-:Y:S02]  /*20a0*/  STS [R19], R8 ;  /* 0x0000000813007388 */ /* 0x0001e40000000800 */
[----:B0-----:R-:W-:-:S02]  /*20b0*/  SHF.L.U32 R8, R22, 0x1, RZ ;  /* 0x0000000116087819 */ /* 0x001fc400000006ff */
        /* <DEDUP_REMOVED lines=21> */
.L_x_19683:
[----:B0-----:R-:W-:Y:S01]  /*2210*/  LOP3.LUT R20, R12, 0x1f, RZ, 0xc0, !PT ;  /* 0x0000001f0c147812 */ /* 0x001fe200078ec0ff */
[----:B------:R-:W-:-:S03]  /*2220*/  VIADD R16, R16, 0x4 ;  /* 0x0000000410107836 */ /* 0x000fc60000000000 */
        /* <DEDUP_REMOVED lines=17> */
[C---:B------:R-:W-:Y:S01]  /*2340*/  VIADD R23, R12.reuse, 0x1e ;  /* 0x0000001e0c177836 */ /* 0x040fe20000000000 */
[----:B------:R-:W-:-:S04]  /*2350*/  IADD3 R12, PT, PT, R12, 0x1d, RZ ;  /* 0x0000001d0c0c7810 */ /* 0x000fc80007ffe0ff */
        /* <DEDUP_REMOVED lines=12> */
[----:B------:R-:W-:Y:S02]  /*2420*/  @!P2 LEA.HI.X R21, R23, UR11, R28, 0x2, P1 ;  /* 0x0000000b1715ac11 */ /* 0x000fe400088f141c */
[----:B------:R-:W-:Y:S02]  /*2430*/  IADD3 R25, P1, PT, R26, UR4, RZ ;  /* 0x000000041a197c10 */ /* 0x000fe4000ff3e0ff */
[----:B--2---:R-:W-:Y:S02]  /*2440*/  IADD3 R0, PT, PT, R0, 0x10, RZ ;  /* 0x0000001000007810 */ /* 0x004fe40007ffe0ff */
[----:B------:R-:W-:Y:S02]  /*2450*/  IADD3.X R26, PT, PT, R24, UR6, RZ, P1, !PT ;  /* 0x00000006181a7c10 */ /* 0x000fe40008ffe4ff */
[C---:B------:R-:W-:Y:S01]  /*2460*/  @!P0 IADD3 R23, P1, PT, R12.reuse, R25, RZ ;  /* 0x000000190c178210 */ /* 0x040fe20007f3e0ff */
[----:B------:R-:W-:-:S04]  /*2470*/  VIADD R12, R12, 0x1f ;  /* 0x0000001f0c0c7836 */ /* 0x000fc80000000000 */
[----:B------:R-:W-:Y:S01]  /*2480*/  @!P0 IMAD.X R24, RZ, RZ, R26, P1 ;  /* 0x000000ffff188224 */ /* 0x000fe200008e061a */
        /* <DEDUP_REMOVED lines=8> */
.L_x_19682:
[----:B------:R-:W-:Y:S05]  /*2510*/  BSYNC.RECONVERGENT B1 ;  /* 0x0000000000017941 */ /* 0x000fea0003800200 */
.L_x_19681:
        /* <DEDUP_REMOVED lines=37> */
.L_x_19680:
[----:B------:R-:W-:Y:S05]  /*2770*/  BSYNC.RECONVERGENT B0 ;  /* 0x0000000000007941 */ /* 0x000fea0003800200 */
.L_x_19679:
        /* <DEDUP_REMOVED lines=16> */
[----:B------:R-:W-:Y:S02]  /*2880*/  HFMA2 R14, -RZ, RZ, 0, 0 ;  /* 0x00000000ff0e7431 */ /* 0x000fe400000001ff */
[----:B------:R-:W-:Y:S02]  /*2890*/  IMAD.MOV.U32 R17, RZ, RZ, R22 ;  /* 0x000000ffff117224 */ /* 0x000fe400078e0016 */
        /* <DEDUP_REMOVED lines=15> */
.L_x_19688:
        /* <DEDUP_REMOVED lines=48> */
.L_x_19687:
[----:B------:R-:W-:Y:S05]  /*2c90*/  BSYNC.RECONVERGENT B1 ;  /* 0x0000000000017941 */ /* 0x000fea0003800200 */
.L_x_19686:
        /* <DEDUP_REMOVED lines=35> */
.L_x_19685:
[----:B------:R-:W-:Y:S05]  /*2ed0*/  BSYNC.RECONVERGENT B0 ;  /* 0x0000000000007941 */ /* 0x000fea0003800200 */
.L_x_19684:
        /* <DEDUP_REMOVED lines=39> */
.L_x_19697:
[----:B------:R-:W-:Y:S02]  /*3150*/  ISETP.NE.AND P0, PT, R18, RZ, PT ;  /* 0x000000ff1200720c */ /* 0x000fe40003f05270 */
[----:B-1----:R-:W-:-:S11]  /*3160*/  FMNMX R5, R2, R5, !PT ;  /* 0x0000000502057209 */ /* 0x002fd60007800000 */
[----:B------:R-:W-:Y:S05]  /*3170*/  @P0 BRA `(.L_x_19690) ;  /* 0x0000000000080947 */ /* 0x000fea0003800000 */
[----:B0-----:R-:W0:Y:S02]  /*3180*/  LDC.64 R2, c[0x0][0x3a8] ;  /* 0x0000ea00ff027b82 */ /* 0x001e240000000a00 */
[----:B0-----:R1:W-:Y:S02]  /*3190*/  REDG.E.MAX.S32.STRONG.GPU desc[UR24][R2.64], R5 ;  /* 0x000000050200798e */ /* 0x0013e4000d12e318 */
.L_x_19690:
[----:B------:R-:W-:Y:S05]  /*31a0*/  BSYNC B0 ;  /* 0x0000000000007941 */ /* 0x000fea0003800000 */
.L_x_19689:
        /* <DEDUP_REMOVED lines=11> */
[----:B01----:R-:W-:Y:S05]  /*3260*/  CALL.REL.NOINC `($__internal_529_$__cuda_sm20_rcp_rn_f32_slowpath) ;  /* 0x0000000400987944 */ /* 0x003fea0003c00000 */
[----:B------:R-:W-:Y:S05]  /*3270*/  BRA `(.L_x_19693) ;  /* 0x0000000000147947 */ /* 0x000fea0003800000 */
.L_x_19692:
[----:B------:R-:W0:Y:S01]  /*3280*/  MUFU.RCP R0, UR12 ;  /* 0x0000000c00007d08 */ /* 0x000e220008001000 */
[----:B-1----:R-:W-:-:S05]  /*3290*/  MOV R3, UR12 ;  /* 0x0000000c00037c02 */ /* 0x002fca0008000f00 */
[----:B0-----:R-:W-:-:S04]  /*32a0*/  FFMA R2, R0, R3, -1 ;  /* 0xbf80000000027423 */ /* 0x001fc80000000003 */
[----:B------:R-:W-:-:S04]  /*32b0*/  FADD.FTZ R3, -R2, -RZ ;  /* 0x800000ff02037221 */ /* 0x000fc80000010100 */
[----:B------:R-:W-:-:S07]  /*32c0*/  FFMA R0, R0, R3, R0 ;  /* 0x0000000300007223 */ /* 0x000fce0000000000 */
.L_x_19693:
[----:B------:R-:W0:Y:S02]  /*32d0*/  LDC.64 R2, c[0x0][0x3b0] ;  /* 0x0000ec00ff027b82 */ /* 0x000e240000000a00 */
[----:B0-----:R-:W-:Y:S01]  /*32e0*/  STG.E desc[UR24][R2.64], R0 ;  /* 0x0000000002007986 */ /* 0x001fe2000c101918 */
[----:B------:R-:W-:Y:S05]  /*32f0*/  EXIT ;  /* 0x000000000000794d */ /* 0x000fea0003800000 */
.L_x_19691:
[----:B------:R-:W-:Y:S02]  /*3300*/  IMAD.MOV.U32 R7, RZ, RZ, 0x4 ;  /* 0x00000004ff077424 */ /* 0x000fe400078e00ff */
[----:B------:R-:W-:Y:S02]  /*3310*/  IMAD.MOV.U32 R9, RZ, RZ, 0x1f ;  /* 0x0000001fff097424 */ /* 0x000fe400078e00ff */
[----:B------:R-:W-:-:S07]  /*3320*/  IMAD.MOV.U32 R4, RZ, RZ, -0x1 ;  /* 0xffffffffff047424 */ /* 0x000fce00078e00ff */
[----:B01----:R-:W-:Y:S05]  /*3330*/  WARPSYNC.COLLECTIVE R4, `(.L_x_19694) ;  /* 0x0000000004087348 */ /* 0x003fea0003c00000 */
[----:B-1----:R1:W2:Y:S02]  /*3340*/  SHFL.DOWN P0, R5, R0, R7, R9 ;  /* 0x0800000700057389 */ /* 0x0022a40000000009 */
[----:B012---:R-:W-:Y:S05]  /*3350*/  ENDCOLLECTIVE ;  /* 0x000000000000791b */ /* 0x007fea0003800000 */
.L_x_19694:
[----:B------:R-:W-:Y:S02]  /*3360*/  IMAD.MOV.U32 R7, RZ, RZ, 0x2 ;  /* 0x00000002ff077424 */ /* 0x000fe400078e00ff */
[----:B------:R-:W-:-:S05]  /*3370*/  IMAD.MOV.U32 R3, RZ, RZ, R5 ;  /* 0x000000ffff037224 */ /* 0x000fca00078e0005 */
[----:B------:R-:W-:-:S04]  /*3380*/  FMNMX R3, R3, R0, !PT ;  /* 0x0000000003037209 */ /* 0x000fc80007800000 */
[----:B------:R-:W-:-:S07]  /*3390*/  MOV R0, R3 ;  /* 0x0000000300007202 */ /* 0x000fce0000000f00 */
[----:B------:R-:W-:Y:S05]  /*33a0*/  WARPSYNC.COLLECTIVE R4, `(.L_x_19695) ;  /* 0x0000000004087348 */ /* 0x000fea0003c00000 */
[----:B------:R0:W1:Y:S02]  /*33b0*/  SHFL.DOWN P0, R5, R0, R7, R9 ;  /* 0x0800000700057389 */ /* 0x0000640000000009 */
[----:B01----:R-:W-:Y:S05]  /*33c0*/  ENDCOLLECTIVE ;  /* 0x000000000000791b */ /* 0x003fea0003800000 */
.L_x_19695:
[----:B------:R-:W-:Y:S02]  /*33d0*/  IMAD.MOV.U32 R7, RZ, RZ, 0x1 ;  /* 0x00000001ff077424 */ /* 0x000fe400078e00ff */
[----:B------:R-:W-:-:S05]  /*33e0*/  IMAD.MOV.U32 R2, RZ, RZ, R5 ;  /* 0x000000ffff027224 */ /* 0x000fca00078e0005 */
[----:B------:R-:W-:-:S05]  /*33f0*/  FMNMX R2, R3, R2, !PT ;  /* 0x0000000203027209 */ /* 0x000fca0007800000 */
[----:B------:R-:W-:-:S07]  /*3400*/  IMAD.MOV.U32 R0, RZ, RZ, R2 ;  /* 0x000000ffff007224 */ /* 0x000fce00078e0002 */
[----:B------:R-:W-:Y:S05]  /*3410*/  WARPSYNC.COLLECTIVE R4, `(.L_x_19696) ;  /* 0x0000000004087348 */ /* 0x000fea0003c00000 */
[----:B------:R0:W1:Y:S02]  /*3420*/  SHFL.DOWN P0, R5, R0, R7, R9 ;  /* 0x0800000700057389 */ /* 0x0000640000000009 */
[----:B01----:R-:W-:Y:S05]  /*3430*/  ENDCOLLECTIVE ;  /* 0x000000000000791b */ /* 0x003fea0003800000 */
.L_x_19696:
[----:B------:R-:W-:Y:S05]  /*3440*/  BRA `(.L_x_19697) ;  /* 0xfffffffc00407947 */ /* 0x000fea000383ffff */
        .weak           $__internal_528_$__cuda_sm20_div_u64
        .type           $__internal_528_$__cuda_sm20_div_u64,@function
        .size           $__internal_528_$__cuda_sm20_div_u64,($__internal_529_$__cuda_sm20_rcp_rn_f32_slowpath - $__internal_528_$__cuda_sm20_div_u64)
$__internal_528_$__cuda_sm20_div_u64:
        /* <DEDUP_REMOVED lines=71> */
[----:B------:R-:W-:Y:S11]  /*38c0*/  RET.REL.NODEC R2 `(_ZN18transformer_engine6detail38cast_transpose_fused_kernel_notalignedILb0ELb1ELb0EfNS_16CTDBiasDActParamI6__halfS3_ffEELi2ELi1ENS_5EmptyEXadL_ZNS_6dqgeluIffEET_T0_RKS5_EEEEvT3_mmm) ;  /* 0xffffffc402cc7950 */ /* 0x000ff60003c3ffff */
        .weak           $__internal_529_$__cuda_sm20_rcp_rn_f32_slowpath
        .type           $__internal_529_$__cuda_sm20_rcp_rn_f32_slowpath,@function
        .size           $__internal_529_$__cuda_sm20_rcp_rn_f32_slowpath,(.L_x_29830 - $__internal_529_$__cuda_sm20_rcp_rn_f32_slowpath)
$__internal_529_$__cuda_sm20_rcp_rn_f32_slowpath:
        /* <DEDUP_REMOVED lines=15> */
.L_x_19699:
        /* <DEDUP_REMOVED lines=33> */
.L_x_19701:
[----:B------:R-:W0:Y:S02]  /*3bd0*/  MUFU.RCP R0, R0 ;  /* 0x0000000000007308 */ /* 0x000e240000001000 */
.L_x_19700:
[----:B------:R-:W-:Y:S05]  /*3be0*/  BSYNC B1 ;  /* 0x0000000000017941 */ /* 0x000fea0003800000 */
.L_x_19698:
[----:B------:R-:W-:Y:S02]  /*3bf0*/  IMAD.MOV.U32 R22, RZ, RZ, R19 ;  /* 0x000000ffff167224 */ /* 0x000fe400078e0013 */
[----:B------:R-:W-:-:S04]  /*3c00*/  IMAD.MOV.U32 R23, RZ, RZ, 0x0 ;  /* 0x00000000ff177424 */ /* 0x000fc800078e00ff */
[----:B0-----:R-:W-:Y:S05]  /*3c10*/  RET.REL.NODEC R22 `(_ZN18transformer_engine6detail38cast_transpose_fused_kernel_notalignedILb0ELb1ELb0EfNS_16CTDBiasDActParamI6__halfS3_ffEELi2ELi1ENS_5EmptyEXadL_ZNS_6dqgeluIffEET_T0_RKS5_EEEEvT3_mmm) ;  /* 0xffffffc016f87950 */ /* 0x001fea0003c3ffff */
.L_x_19702:
        /* <DEDUP_REMOVED lines=14> */
.L_x_29830:


//--------------------- .text._ZN18transformer_engine6detail38cast_transpose_fused_kernel_notalignedILb0ELb1ELb0EfNS_16CTDBiasDActParamIff13__nv_fp8_e4m3fEELi1ELi4ENS_5EmptyEXadL_ZNS_6dqgeluIffEET_T0_RKS5_EEEEvT3_mmm --------------------------
	.section	.text._ZN18transformer_engine6detail38cast_transpose_fused_kernel_notalignedILb0ELb1ELb0EfNS_16CTDBiasDActParamIff13__nv_fp8_e4m3fEELi1ELi4ENS_5EmptyEXadL_ZNS_6dqgeluIffEET_T0_RKS5_EEEEvT3_mmm,"ax",@progbits
	.align	128
        .global         _ZN18transformer_engine6detail38cast_transpose_fused_kernel_notalignedILb0ELb1ELb0EfNS_16CTDBiasDActParamIff13__nv_fp8_e4m3fEELi1ELi4ENS_5EmptyEXadL_ZNS_6dqgeluIffEET_T0_RKS5_EEEEvT3_mmm
        .type           _ZN18transformer_engine6detail38cast_transpose_fused_kernel_notalignedILb0ELb1ELb0EfNS_16CTDBiasDActParamIff13__nv_fp8_e4m3fEELi1ELi4ENS_5EmptyEXadL_ZNS_6dqgeluIffEET_T0_RKS5_EEEEvT3_mmm,@function
        .size           _ZN18transformer_engine6detail38cast_transpose_fused_kernel_notalignedILb0ELb1ELb0EfNS_16CTDBiasDActParamIff13__nv_fp8_e4m3fEELi1ELi4ENS_5EmptyEXadL_ZNS_6dqgeluIffEET_T0_RKS5_EEEEvT3_mmm,(.L_x_29832 - _ZN18transformer_engine6detail38cast_transpose_fused_kernel_notalignedILb0ELb1ELb0EfNS_16CTDBiasDActParamIff13__nv_fp8_e4m3fEELi1ELi4ENS_5EmptyEXadL_ZNS_6dqgeluIffEET_T0_RKS5_EEEEvT3_mmm)
        .other          _ZN18transformer_engine6detail38cast_transpose_fused_kernel_notalignedILb0ELb1ELb0EfNS_16CTDBiasDActParamIff13__nv_fp8_e4m3fEELi1ELi4ENS_5EmptyEXadL_ZNS_6dqgeluIffEET_T0_RKS5_EEEEvT3_mmm,@"STO_CUDA_ENTRY STV_DEFAULT"
_ZN18transformer_engine6detail38cast_transpose_fused_kernel_notalignedILb0ELb1ELb0EfNS_16CTDBiasDActParamIff13__nv_fp8_e4m3fEELi1ELi4ENS_5EmptyEXadL_ZNS_6dqgeluIffEET_T0_RKS5_EEEEvT3_mmm:
.text._ZN18transformer_engine6detail38cast_transpose_fused_kernel_notalignedILb0ELb1ELb0EfNS_16CTDBiasDActParamIff13__nv_fp8_e4m3fEELi1ELi4ENS_5EmptyEXadL_ZNS_6dqgeluIffEET_T0_RKS5_EEEEvT3_mmm:
        /* <DEDUP_REMOVED lines=43> */
.L_x_19703:
[----:B------:R-:W-:-:S07]  /*02b0*/  MOV R3, 0x2d0 ;  /* 0x000002d000037802 */ /* 0x000fce0000000f00 */
[----:B------:R-:W-:Y:S05]  /*02c0*/  CALL.REL.NOINC `($__internal_530_$__cuda_sm20_div_u64) ;  /* 0x0000004800c07944 */ /* 0x000fea0003c00000 */
        /* <DEDUP_REMOVED lines=11> */
.L_x_19704:
[----:B------:R-:W0:Y:S01]  /*0380*/  LDCU.64 UR12, c[0x0][0x3d0] ;  /* 0x00007a00ff0c77ac */ /* 0x000e220008000a00 */
[C---:B------:R-:W-:Y:S02]  /*0390*/  IMAD.SHL.U32 R3, R12.reuse, 0x4, RZ ;  /* 0x000000040c037824 */ /* 0x040fe400078e00ff */
[----:B------:R-:W-:Y:S01]  /*03a0*/  HFMA2 R7, -RZ, RZ, 0, 0 ;  /* 0x00000000ff077431 */ /* 0x000fe200000001ff */
[----:B------:R-:W-:Y:S01]  /*03b0*/  SHF.L.U32 R12, R12, 0x4, RZ ;  /* 0x000000040c0c7819 */ /* 0x000fe200000006ff */
[----:B------:R-:W1:Y:S01]  /*03c0*/  LDCU.64 UR24, c[0x0][0x3c8] ;  /* 0x00007900ff1877ac */ /* 0x000e620008000a00 */
[----:B------:R-:W-:Y:S02]  /*03d0*/  IMAD.IADD R4, R2, 0x1, -R3 ;  /* 0x0000000102047824 */ /* 0x000fe400078e0a03 */
[----:B------:R-:W-:Y:S01]  /*03e0*/  VIADD R0, R3, 0x1 ;  /* 0x0000000103007836 */ /* 0x000fe20000000000 */
[----:B------:R-:W-:Y:S01]  /*03f0*/  USHF.L.U64.HI UR16, UR4, 0x5, UR5 ;  /* 0x0000000504107899 */ /* 0x000fe20008010205 */
[C---:B------:R-:W-:Y:S01]  /*0400*/  VIADD R18, R4.reuse, 0xffffffff ;  /* 0xffffffff04127836 */ /* 0x040fe20000000000 */
[----:B------:R-:W-:Y:S01]  /*0410*/  USHF.L.U32 UR17, UR19, 0x5, URZ ;  /* 0x0000000513117899 */ /* 0x000fe200080006ff */
[----:B------:R-:W-:Y:S01]  /*0420*/  LOP3.LUT R6, R4, 0x1f, RZ, 0xc0, !PT ;  /* 0x0000001f04067812 */ /* 0x000fe200078ec0ff */
[----:B------:R-:W-:Y:S01]  /*0430*/  USHF.L.U64.HI UR18, UR19, 0x5, UR6 ;  /* 0x0000000513127899 */ /* 0x000fe20008010206 */
[----:B------:R-:W-:Y:S01]  /*0440*/  IMAD.MOV.U32 R28, RZ, RZ, RZ ;  /* 0x000000ffff1c7224 */ /* 0x000fe200078e00ff */
[----:B------:R-:W2:Y:S01]  /*0450*/  LDCU.128 UR8, c[0x0][0x380] ;  /* 0x00007000ff0877ac */ /* 0x000ea20008000c00 */
[----:B------:R-:W-:Y:S01]  /*0460*/  LOP3.LUT R18, R18, 0x1f, RZ, 0xc0, !PT ;  /* 0x0000001f12127812 */ /* 0x000fe200078ec0ff */
[----:B0-----:R-:W-:-:S02]  /*0470*/  USHF.R.U64 UR30, UR12, 0x2, UR13 ;  /* 0x000000020c1e7899 */ /* 0x001fc4000800120d */
[----:B------:R-:W-:Y:S02]  /*0480*/  USHF.R.U32.HI UR31, URZ, 0x2, UR13 ;  /* 0x00000002ff1f7899 */ /* 0x000fe4000801160d */
[----:B------:R-:W-:Y:S01]  /*0490*/  ULEA UR7, UP0, -UR4, UR30, 0x5 ;  /* 0x0000001e04077291 */ /* 0x000fe2000f8029ff */
[----:B-1----:R-:W-:Y:S01]  /*04a0*/  IMAD R27, R12, UR25, RZ ;  /* 0x000000190c1b7c24 */ /* 0x002fe2000f8e02ff */
[----:B------:R-:W-:Y:S02]  /*04b0*/  UIMAD UR20, UR5, UR24, URZ ;  /* 0x00000018051472a4 */ /* 0x000fe4000f8e02ff */
[----:B------:R-:W-:Y:S01]  /*04c0*/  IMAD.U32 R11, RZ, RZ, UR24 ;  /* 0x00000018ff0b7e24 */ /* 0x000fe2000f8e00ff */
[----:B------:R-:W-:Y:S02]  /*04d0*/  UIADD3.X UR16, UPT, UPT, ~UR16, UR31, URZ, UP0, !UPT ;  /* 0x0000001f10107290 */ /* 0x000fe400087fe5ff */
[----:B------:R-:W-:Y:S02]  /*04e0*/  UISETP.LT.U32.AND UP0, UPT, UR7, 0x20, UPT ;  /* 0x000000200700788c */ /* 0x000fe4000bf01070 */
[----:B------:R-:W-:-:S02]  /*04f0*/  UIMAD.WIDE.U32 UR14, UR4, UR24, URZ ;  /* 0x00000018040e72a5 */ /* 0x000fc4000f8e00ff */
[----:B------:R-:W-:Y:S02]  /*0500*/  UISETP.LT.U32.AND.EX UP0, UPT, UR16, URZ, UPT, UP0 ;  /* 0x000000ff1000728c */ /* 0x000fe4000bf01100 */
[----:B------:R-:W-:Y:S02]  /*0510*/  UIADD3 UR16, UP1, UPT, -UR17, UR24, URZ ;  /* 0x0000001811107290 */ /* 0x000fe4000ff3e1ff */
[----:B------:R-:W-:Y:S02]  /*0520*/  USEL UR27, UR7, 0x20, UP0 ;  /* 0x00000020071b7887 */ /* 0x000fe40008000000 */
[----:B------:R-:W-:Y:S02]  /*0530*/  UIADD3.X UR7, UPT, UPT, ~UR18, UR25, URZ, UP1, !UPT ;  /* 0x0000001912077290 */ /* 0x000fe40008ffe5ff */
[----:B------:R-:W-:Y:S02]  /*0540*/  UISETP.LT.U32.AND UP0, UPT, UR16, 0x20, UPT ;  /* 0x000000201000788c */ /* 0x000fe4000bf01070 */
[----:B------:R-:W-:Y:S01]  /*0550*/  UIMAD UR20, UR4, UR25, UR20 ;  /* 0x00000019041472a4 */ /* 0x000fe2000f8e0214 */
[----:B------:R-:W-:Y:S01]  /*0560*/  ISETP.GE.U32.AND P0, PT, R3, UR27, PT ;  /* 0x0000001b03007c0c */ /* 0x000fe2000bf06070 */
[----:B------:R-:W-:Y:S01]  /*0570*/  UISETP.LT.U32.AND.EX UP0, UPT, UR7, URZ, UPT, UP0 ;  /* 0x000000ff0700728c */ /* 0x000fe2000bf01100 */
[----:B------:R-:W-:Y:S01]  /*0580*/  ISETP.GE.U32.AND P1, PT, R0, UR27, PT ;  /* 0x0000001b00007c0c */ /* 0x000fe2000bf26070 */
[----:B------:R-:W-:-:S02]  /*0590*/  ULEA UR17, UP1, UR14, UR17, 0x7 ;  /* 0x000000110e117291 */ /* 0x000fc4000f8238ff */
[----:B------:R-:W-:Y:S02]  /*05a0*/  USEL UR26, UR16, 0x20, UP0 ;  /* 0x00000020101a7887 */ /* 0x000fe40008000000 */
[----:B------:R-:W-:Y:S02]  /*05b0*/  UIADD3 UR16, UPT, UPT, UR15, UR20, URZ ;  /* 0x000000140f107290 */ /* 0x000fe4000fffe0ff */
[----:B------:R-:W-:Y:S02]  /*05c0*/  USHF.L.U32 UR7, UR17, 0x2, URZ ;  /* 0x0000000211077899 */ /* 0x000fe400080006ff */
[----:B------:R-:W-:Y:S01]  /*05d0*/  ISETP.LT.U32.AND P0, PT, R6, UR26, !P0 ;  /* 0x0000001a06007c0c */ /* 0x000fe2000c701070 */
[----:B------:R-:W-:Y:S01]  /*05e0*/  ULEA.HI.X UR16, UR14, UR18, UR16, 0x7, UP1 ;  /* 0x000000120e107291 */ /* 0x000fe200088f3c10 */
[----:B------:R-:W-:Y:S01]  /*05f0*/  IMAD.WIDE.U32 R6, R12, UR24, R6 ;  /* 0x000000180c067c25 */ /* 0x000fe2000f8e0006 */
[----:B--2---:R-:W-:Y:S01]  /*0600*/  UIADD3 UR20, UP0, UPT, UR7, UR8, URZ ;  /* 0x0000000807147290 */ /* 0x004fe2000ff1e0ff */
[----:B------:R-:W-:Y:S01]  /*0610*/  ISETP.LT.U32.AND P1, PT, R18, UR26, !P1 ;  /* 0x0000001a12007c0c */ /* 0x000fe2000cf21070 */
[----:B------:R-:W-:Y:S01]  /*0620*/  USHF.L.U64.HI UR8, UR17, 0x2, UR16 ;  /* 0x0000000211087899 */ /* 0x000fe20008010210 */
[----:B------:R-:W-:Y:S01]  /*0630*/  IMAD.IADD R7, R7, 0x1, R27 ;  /* 0x0000000107077824 */ /* 0x000fe200078e021b */
[----:B------:R-:W-:-:S02]  /*0640*/  UIADD3 UR22, UP1, UPT, UR7, UR10, URZ ;  /* 0x0000000a07167290 */ /* 0x000fc4000ff3e0ff */
[----:B------:R-:W-:Y:S01]  /*0650*/  UIADD3.X UR21, UPT, UPT, UR8, UR9, URZ, UP0, !UPT ;  /* 0x0000000908157290 */ /* 0x000fe200087fe4ff */
[----:B------:R-:W0:Y:S03]  /*0660*/  LDCU.64 UR28, c[0x0][0x358] ;  /* 0x00006b00ff1c77ac */ /* 0x000e260008000a00 */
[----:B------:R-:W-:Y:S01]  /*0670*/  @P0 IMAD.WIDE.U32 R10, R11, 0x3, R6 ;  /* 0x000000030b0a0825 */ /* 0x000fe200078e0006 */
[----:B------:R-:W-:Y:S01]  /*0680*/  @P0 SHF.L.U32 R16, R6, 0x2, RZ ;  /* 0x0000000206100819 */ /* 0x000fe200000006ff */
[----:B------:R-:W-:Y:S01]  /*0690*/  VOTEU.ANY UP0, P0 ;  /* 0x0000000000ff7886 */ /* 0x000fe20000000100 */
[----:B------:R-:W-:Y:S01]  /*06a0*/  UIADD3.X UR23, UPT, UPT, UR8, UR11, URZ, UP1, !UPT ;  /* 0x0000000b08177290 */ /* 0x000fe20008ffe4ff */
[----:B------:R-:W-:Y:S01]  /*06b0*/  @P0 IMAD.SHL.U32 R29, R10, 0x4, RZ ;  /* 0x000000040a1d0824 */ /* 0x000fe200078e00ff */
[----:B------:R-:W-:Y:S01]  /*06c0*/  @P0 SHF.L.U64.HI R5, R6, 0x2, R7 ;  /* 0x0000000206050819 */ /* 0x000fe20000010207 */
[--C-:B------:R-:W-:Y:S01]  /*06d0*/  @P1 IMAD.MOV.U32 R24, RZ, RZ, R18.reuse ;  /* 0x000000ffff181224 */ /* 0x100fe200078e0012 */
[----:B------:R-:W-:Y:S01]  /*06e0*/  @UP0 UIMAD UR7, UR25, 0x3, URZ ;  /* 0x00000003190708a4 */ /* 0x000fe2000f8e02ff */
[----:B------:R-:W-:Y:S01]  /*06f0*/  @P1 MOV R25, RZ ;  /* 0x000000ff00191202 */ /* 0x000fe20000000f00 */
[----:B------:R-:W-:Y:S01]  /*0700*/  UIMAD.WIDE.U32 UR32, UR24, 0x2, URZ ;  /* 0x00000002182078a5 */ /* 0x000fe2000f8e00ff */
[----:B------:R-:W-:Y:S01]  /*0710*/  @P1 MOV R9, RZ ;  /* 0x000000ff00091202 */ /* 0x000fe20000000f00 */
[----:B------:R-:W-:Y:S01]  /*0720*/  USHF.L.U32 UR14, UR24, 0x2, URZ ;  /* 0x00000002180e7899 */ /* 0x000fe200080006ff */
[----:B------:R-:W-:Y:S01]  /*0730*/  @P1 IMAD.MOV.U32 R8, RZ, RZ, R18 ;  /* 0x000000ffff081224 */ /* 0x000fe200078e0012 */
[----:B------:R-:W-:Y:S01]  /*0740*/  @P0 IADD3 R11, PT, PT, R11, UR7, RZ ;  /* 0x000000070b0b0c10 */ /* 0x000fe2000fffe0ff */
[----:B------:R-:W-:Y:S01]  /*0750*/  USHF.L.U32 UR7, UR25, 0x1, URZ ;  /* 0x0000000119077899 */ /* 0x000fe200080006ff */
[----:B------:R-:W-:Y:S01]  /*0760*/  @P1 IMAD.WIDE.U32 R24, R12, UR24, R24 ;  /* 0x000000180c181c25 */ /* 0x000fe2000f8e0018 */
[----:B------:R-:W-:Y:S01]  /*0770*/  @P0 IADD3 R21, P5, PT, R6, UR32, RZ ;  /* 0x0000002006150c10 */ /* 0x000fe2000ffbe0ff */
[----:B------:R-:W-:Y:S01]  /*0780*/  USHF.L.U64.HI UR15, UR24, 0x2, UR25 ;  /* 0x00000002180f7899 */ /* 0x000fe20008010219 */
[----:B------:R-:W-:Y:S01]  /*0790*/  @P0 SHF.L.U64.HI R0, R10, 0x2, R11 ;  /* 0x000000020a000819 */ /* 0x000fe2000001020b */
[----:B------:R-:W-:Y:S01]  /*07a0*/  @P1 IMAD.WIDE.U32 R8, R12, UR24, R8 ;  /* 0x000000180c081c25 */ /* 0x000fe2000f8e0008 */
[C---:B------:R-:W-:Y:S01]  /*07b0*/  @P0 IADD3 R10, P2, PT, R16.reuse, UR20, RZ ;  /* 0x00000014100a0c10 */ /* 0x040fe2000ff5e0ff */
[----:B------:R-:W1:Y:S01]  /*07c0*/  LDCU.64 UR8, c[0x0][0x3a0] ;  /* 0x00007400ff0877ac */ /* 0x000e620008000a00 */
[----:B------:R-:W-:Y:S01]  /*07d0*/  @P0 IADD3 R16, P3, PT, R16, UR22, RZ ;  /* 0x0000001610100c10 */ /* 0x000fe2000ff7e0ff */
[----:B------:R-:W-:Y:S01]  /*07e0*/  @P1 IMAD.MOV.U32 R22, RZ, RZ, R18 ;  /* 0x000000ffff161224 */ /* 0x000fe200078e0012 */
[C---:B------:R-:W-:Y:S01]  /*07f0*/  @P0 IADD3.X R11, PT, PT, R5.reuse, UR21, RZ, P2, !PT ;  /* 0x00000015050b0c10 */ /* 0x040fe200097fe4ff */
[----:B------:R-:W-:Y:S01]  /*0800*/  @P1 IMAD.MOV.U32 R23, RZ, RZ, RZ ;  /* 0x000000ffff171224 */ /* 0x000fe200078e00ff */
[----:B------:R-:W-:Y:S01]  /*0810*/  @P0 IADD3.X R17, PT, PT, R5, UR23, RZ, P3, !PT ;  /* 0x0000001705110c10 */ /* 0x000fe20009ffe4ff */
[----:B------:R-:W-:Y:S01]  /*0820*/  @P1 IMAD.MOV.U32 R19, RZ, RZ, RZ ;  /* 0x000000ffff131224 */ /* 0x000fe200078e00ff */
[----:B------:R-:W-:Y:S01]  /*0830*/  @P0 IADD3 R13, P4, PT, R6, UR24, RZ ;  /* 0x00000018060d0c10 */ /* 0x000fe2000ff9e0ff */
[----:B0-----:R0:W5:Y:S01]  /*0840*/  @P0 LDG.E R28, desc[UR28][R10.64] ;  /* 0x0000001c0a1c0981 */ /* 0x001162000c1e1900 */
[----:B------:R-:W-:Y:S01]  /*0850*/  @P1 IADD3 R20, P6, PT, R24, UR14, RZ ;  /* 0x0000000e18141c10 */ /* 0x000fe2000ffde0ff */
[C---:B------:R-:W-:Y:S01]  /*0860*/  @P1 IMAD.WIDE.U32 R22, R12.reuse, UR24, R22 ;  /* 0x000000180c161c25 */ /* 0x040fe2000f8e0016 */
[C---:B------:R-:W-:Y:S01]  /*0870*/  @P1 IADD3 R9, PT, PT, R27.reuse, R9, RZ ;  /* 0x000000091b091210 */ /* 0x040fe20007ffe0ff */
[----:B------:R2:W3:Y:S01]  /*0880*/  @P0 LDG.E R5, desc[UR28][R16.64] ;  /* 0x0000001c10050981 */ /* 0x0004e2000c1e1900 */
[----:B------:R-:W-:Y:S01]  /*0890*/  MOV R6, UR7 ;  /* 0x0000000700067c02 */ /* 0x000fe20008000f00 */
[----:B------:R-:W-:Y:S01]  /*08a0*/  @P1 IMAD.WIDE.U32 R14, R12, UR24, R18 ;  /* 0x000000180c0e1c25 */ /* 0x000fe2000f8e0012 */
[----:B------:R-:W-:-:S02]  /*08b0*/  @P1 IADD3.X R24, PT, PT, R27, UR15, R25, P6, !PT ;  /* 0x0000000f1b181c10 */ /* 0x000fc4000b7fe419 */
[C---:B------:R-:W-:Y:S01]  /*08c0*/  @P0 IADD3.X R30, PT, PT, R7.reuse, UR33, R6, P5, !PT ;  /* 0x00000021071e0c10 */ /* 0x040fe2000affe406 */
[----:B------:R-:W-:Y:S01]  /*08d0*/  IMAD.U32 R25, RZ, RZ, UR24 ;  /* 0x00000018ff197e24 */ /* 0x000fe2000f8e00ff */
[----:B------:R-:W-:Y:S01]  /*08e0*/  @P0 IADD3.X R26, PT, PT, R7, UR25, RZ, P4, !PT ;  /* 0x00000019071a0c10 */ /* 0x000fe2000a7fe4ff */
[----:B------:R-:W-:Y:S01]  /*08f0*/  IMAD.U32 R31, RZ, RZ, UR24 ;  /* 0x00000018ff1f7e24 */ /* 0x000fe2000f8e00ff */
[----:B0-----:R-:W-:Y:S01]  /*0900*/  @P0 SHF.L.U32 R10, R13, 0x2, RZ ;  /* 0x000000020d0a0819 */ /* 0x001fe200000006ff */
[----:B------:R-:W-:Y:S01]  /*0910*/  @P1 IMAD.IADD R23, R27, 0x1, R23 ;  /* 0x000000011b171824 */ /* 0x000fe200078e0217 */
[C---:B------:R-:W-:Y:S01]  /*0920*/  @P0 SHF.L.U64.HI R30, R21.reuse, 0x2, R30 ;  /* 0x00000002151e0819 */ /* 0x040fe2000001021e */
[----:B------:R-:W-:Y:S01]  /*0930*/  @P0 IMAD.SHL.U32 R21, R21, 0x4, RZ ;  /* 0x0000000415150824 */ /* 0x000fe200078e00ff */
[----:B------:R-:W-:Y:S01]  /*0940*/  @P0 SHF.L.U64.HI R11, R13, 0x2, R26 ;  /* 0x000000020d0b0819 */ /* 0x000fe2000001021a */
[----:B------:R-:W-:Y:S01]  /*0950*/  @P1 IMAD.WIDE.U32 R6, R25, 0x5, R8 ;  /* 0x0000000519061825 */ /* 0x000fe200078e0008 */
[----:B------:R-:W-:-:S02]  /*0960*/  @P0 IADD3 R8, P2, PT, R10, UR20, RZ ;  /* 0x000000140a080c10 */ /* 0x000fc4000ff5e0ff */
[----:B------:R-:W-:Y:S01]  /*0970*/  @P0 IADD3 R32, P3, PT, R21, UR20, RZ ;  /* 0x0000001415200c10 */ /* 0x000fe2000ff7e0ff */
[----:B------:R-:W-:Y:S01]  /*0980*/  VOTEU.ANY UP0, P1 ;  /* 0x0000000000ff7886 */ /* 0x000fe20000800100 */
[----:B------:R-:W-:Y:S01]  /*0990*/  @P0 IADD3.X R9, PT, PT, R11, UR21, RZ, P2, !PT ;  /* 0x000000150b090c10 */ /* 0x000fe200097fe4ff */
[----:B------:R-:W-:Y:S01]  /*09a0*/  @P1 IMAD.IADD R15, R27, 0x1, R15 ;  /* 0x000000011b0f1824 */ /* 0x000fe200078e020f */
[----:B------:R-:W-:Y:S02]  /*09b0*/  @P0 IADD3 R10, P2, PT, R10, UR22, RZ ;  /* 0x000000160a0a0c10 */ /* 0x000fe4000ff5e0ff */
[----:B------:R-:W-:Y:S02]  /*09c0*/  @P0 IADD3.X R33, PT, PT, R30, UR21, RZ, P3, !PT ;  /* 0x000000151e210c10 */ /* 0x000fe40009ffe4ff */
[----:B--2---:R-:W-:Y:S02]  /*09d0*/  @P0 IADD3 R16, P3, PT, R21, UR22, RZ ;  /* 0x0000001615100c10 */ /* 0x004fe4000ff7e0ff */
[----:B------:R-:W-:-:S02]  /*09e0*/  @P0 IADD3.X R11, PT, PT, R11, UR23, RZ, P2, !PT ;  /* 0x000000170b0b0c10 */ /* 0x000fc400097fe4ff */
[----:B-1----:R-:W-:Y:S01]  /*09f0*/  ISETP.NE.U32.AND P2, PT, RZ, UR8, PT ;  /* 0x00000008ff007c0c */ /* 0x002fe2000bf45070 */
[----:B------:R-:W-:Y:S01]  /*0a00*/  IMAD.MOV.U32 R26, RZ, RZ, RZ ;  /* 0x000000ffff1a7224 */ /* 0x000fe200078e00ff */
[----:B------:R-:W-:Y:S01]  /*0a10*/  @P0 IADD3.X R17, PT, PT, R30, UR23, RZ, P3, !PT ;  /* 0x000000171e110c10 */ /* 0x000fe20009ffe4ff */
[----:B------:R-:W-:Y:S01]  /*0a20*/  @P1 IMAD.WIDE.U32 R22, R31, 0x6, R22 ;  /* 0x000000061f161825 */ /* 0x000fe200078e0016 */
[----:B------:R-:W-:Y:S01]  /*0a30*/  ISETP.NE.AND.EX P2, PT, RZ, UR9, PT, P2 ;  /* 0x00000009ff007c0c */ /* 0x000fe2000bf45320 */
[----:B------:R-:W-:Y:S01]  /*0a40*/  @UP0 UIMAD UR8, UR25, 0x7, URZ ;  /* 0x00000007190808a4 */ /* 0x000fe2000f8e02ff */
[----:B------:R-:W2:Y:S01]  /*0a50*/  @P0 LDG.E R10, desc[UR28][R10.64] ;  /* 0x0000001c0a0a0981 */ /* 0x000ea2000c1e1900 */
[----:B------:R-:W-:-:S03]  /*0a60*/  @P1 IMAD.WIDE.U32 R14, R25, 0x7, R14 ;  /* 0x00000007190e1825 */ /* 0x000fc600078e000e */
[----:B------:R0:W4:Y:S01]  /*0a70*/  @P0 LDG.E R31, desc[UR28][R16.64] ;  /* 0x0000001c101f0981 */ /* 0x000122000c1e1900 */
[----:B------:R-:W-:-:S03]  /*0a80*/  IMAD.MOV.U32 R25, RZ, RZ, RZ ;  /* 0x000000ffff197224 */ /* 0x000fc600078e00ff */
[----:B------:R1:W5:Y:S01]  /*0a90*/  @P0 LDG.E R26, desc[UR28][R8.64] ;  /* 0x0000001c081a0981 */ /* 0x000362000c1e1900 */
[----:B------:R-:W-:Y:S01]  /*0aa0*/  @UP0 UIMAD UR7, UR25, 0x5, URZ ;  /* 0x00000005190708a4 */ /* 0x000fe2000f8e02ff */
[----:B------:R-:W-:Y:S01]  /*0ab0*/  @P1 VIADD R13, R15, UR8 ;  /* 0x000000080f0d1c36 */ /* 0x000fe20008000000 */
[----:B------:R-:W1:Y:S01]  /*0ac0*/  LDCU.128 UR8, c[0x0][0x390] ;  /* 0x00007200ff0877ac */ /* 0x000e620008000c00 */
[----:B------:R1:W5:Y:S01]  /*0ad0*/  @P0 LDG.E R25, desc[UR28][R32.64] ;  /* 0x0000001c20190981 */ /* 0x000362000c1e1900 */
[----:B0-----:R-:W-:Y:S01]  /*0ae0*/  HFMA2 R17, -RZ, RZ, 0, 0 ;  /* 0x00000000ff117431 */ /* 0x001fe200000001ff */
[----:B-1----:R-:W-:-:S04]  /*0af0*/  @P0 IADD3 R8, P3, PT, R29, UR20, RZ ;  /* 0x000000141d080c10 */ /* 0x002fc8000ff7e0ff */
[----:B------:R-:W-:Y:S01]  /*0b00*/  @P0 IADD3.X R9, PT, PT, R0, UR21, RZ, P3, !PT ;  /* 0x0000001500090c10 */ /* 0x000fe20009ffe4ff */
[----:B------:R-:W0:Y:S01]  /*0b10*/  @P2 LDC.64 R32, c[0x0][0x3a0] ;  /* 0x0000e800ff202b82 */ /* 0x000e220000000a00 */
[----:B------:R-:W-:Y:S01]  /*0b20*/  @P1 IADD3 R7, PT, PT, R7, UR7, RZ ;  /* 0x0000000707071c10 */ /* 0x000fe2000fffe0ff */
[----:B------:R-:W-:Y:S01]  /*0b30*/  @UP0 UIMAD UR7, UR25, 0x6, URZ ;  /* 0x00000006190708a4 */ /* 0x000fe2000f8e02ff */
[----:B------:R-:W-:Y:S01]  /*0b40*/  @P1 SHF.L.U64.HI R13, R14, 0x2, R13 ;  /* 0x000000020e0d1819 */ /* 0x000fe2000001020d */
[----:B------:R1:W5:Y:S01]  /*0b50*/  @P0 LDG.E R17, desc[UR28][R8.64] ;  /* 0x0000001c08110981 */ /* 0x000362000c1e1900 */
[----:B------:R-:W-:Y:S01]  /*0b60*/  @P1 IMAD.SHL.U32 R34, R20, 0x4, RZ ;  /* 0x0000000414221824 */ /* 0x000fe200078e00ff */
[C---:B------:R-:W-:Y:S01]  /*0b70*/  @P1 SHF.L.U64.HI R11, R6.reuse, 0x2, R7 ;  /* 0x00000002060b1819 */ /* 0x040fe20000010207 */
[----:B------:R-:W-:Y:S01]  /*0b80*/  @P1 IMAD.SHL.U32 R21, R6, 0x4, RZ ;  /* 0x0000000406151824 */ /* 0x000fe200078e00ff */
[----:B------:R-:W-:Y:S01]  /*0b90*/  @P1 IADD3 R7, PT, PT, R23, UR7, RZ ;  /* 0x0000000717071c10 */ /* 0x000fe2000fffe0ff */
[----:B-1----:R-:W-:Y:S01]  /*0ba0*/  @P1 IMAD.SHL.U32 R8, R14, 0x4, RZ ;  /* 0x000000040e081824 */ /* 0x002fe200078e00ff */
[----:B------:R-:W-:-:S02]  /*0bb0*/  @P0 IADD3 R14, P3, PT, R29, UR22, RZ ;  /* 0x000000161d0e0c10 */ /* 0x000fc4000ff7e0ff */
[----:B------:R-:W-:Y:S02]  /*0bc0*/  @P1 SHF.L.U64.HI R29, R20, 0x2, R24 ;  /* 0x00000002141d1819 */ /* 0x000fe40000010218 */
[----:B------:R-:W-:Y:S02]  /*0bd0*/  @P0 IADD3.X R15, PT, PT, R0, UR23, RZ, P3, !PT ;  /* 0x00000017000f0c10 */ /* 0x000fe40009ffe4ff */
[----:B------:R-:W-:Y:S01]  /*0be0*/  @P1 IADD3 R6, P3, PT, R34, UR20, RZ ;  /* 0x0000001422061c10 */ /* 0x000fe2000ff7e0ff */
[----:B------:R-:W-:Y:S01]  /*0bf0*/  IMAD.MOV.U32 R24, RZ, RZ, RZ ;  /* 0x000000ffff187224 */ /* 0x000fe200078e00ff */
[C---:B------:R-:W-:Y:S01]  /*0c00*/  @P1 SHF.L.U64.HI R16, R22.reuse, 0x2, R7 ;  /* 0x0000000216101819 */ /* 0x040fe20000010207 */
[----:B------:R-:W-:Y:S01]  /*0c10*/  @P1 IMAD.SHL.U32 R20, R22, 0x4, RZ ;  /* 0x0000000416141824 */ /* 0x000fe200078e00ff */
[----:B------:R-:W-:Y:S01]  /*0c20*/  @P1 IADD3.X R7, PT, PT, R29, UR21, RZ, P3, !PT ;  /* 0x000000151d071c10 */ /* 0x000fe20009ffe4ff */
[----:B------:R1:W2:Y:S01]  /*0c30*/  @P0 LDG.E R9, desc[UR28][R14.64] ;  /* 0x0000001c0e090981 */ /* 0x0002a2000c1e1900 */
[----:B------:R-:W-:-:S02]  /*0c40*/  @P1 IADD3 R34, P4, PT, R34, UR22, RZ ;  /* 0x0000001622221c10 */ /* 0x000fc4000ff9e0ff */
[----:B------:R-:W-:Y:S01]  /*0c50*/  @P1 IADD3 R22, P5, PT, R8, UR22, RZ ;  /* 0x0000001608161c10 */ /* 0x000fe2000ffbe0ff */
[----:B------:R1:W5:Y:S01]  /*0c60*/  @P1 LDG.E R24, desc[UR28][R6.64] ;  /* 0x0000001c06181981 */ /* 0x000362000c1e1900 */
[----:B------:R-:W-:Y:S02]  /*0c70*/  @P1 IADD3.X R35, PT, PT, R29, UR23, RZ, P4, !PT ;  /* 0x000000171d231c10 */ /* 0x000fe4000a7fe4ff */
[----:B------:R-:W-:Y:S01]  /*0c80*/  @P1 IADD3.X R23, PT, PT, R13, UR23, RZ, P5, !PT ;  /* 0x000000170d171c10 */ /* 0x000fe2000affe4ff */
[----:B0-----:R-:W2:Y:S01]  /*0c90*/  @P2 LDG.E R32, desc[UR28][R32.64] ;  /* 0x0000001c20202981 */ /* 0x001ea2000c1e1900 */
[----:B-1----:R-:W-:-:S03]  /*0ca0*/  @P1 IADD3 R14, P3, PT, R21, UR22, RZ ;  /* 0x00000016150e1c10 */ /* 0x002fc6000ff7e0ff */
[----:B------:R-:W2:Y:S01]  /*0cb0*/  @P1 LDG.E R22, desc[UR28][R22.64] ;  /* 0x0000001c16161981 */ /* 0x000ea2000c1e1900 */
[----:B------:R-:W-:Y:S02]  /*0cc0*/  @P1 IADD3 R6, P4, PT, R20, UR22, RZ ;  /* 0x0000001614061c10 */ /* 0x000fe4000ff9e0ff */
[----:B------:R-:W-:Y:S01]  /*0cd0*/  @P1 IADD3.X R15, PT, PT, R11, UR23, RZ, P3, !PT ;  /* 0x000000170b0f1c10 */ /* 0x000fe20009ffe4ff */
[----:B------:R-:W2:Y:S01]  /*0ce0*/  @P1 LDG.E R0, desc[UR28][R34.64] ;  /* 0x0000001c22001981 */ /* 0x000ea2000c1e1900 */
[----:B------:R-:W-:-:S03]  /*0cf0*/  @P1 IADD3.X R7, PT, PT, R16, UR23, RZ, P4, !PT ;  /* 0x0000001710071c10 */ /* 0x000fc6000a7fe4ff */
[----:B------:R0:W2:Y:S04]  /*0d00*/  @P1 LDG.E R23, desc[UR28][R14.64] ;  /* 0x0000001c0e171981 */ /* 0x0000a8000c1e1900 */
[----:B------:R1:W2:Y:S01]  /*0d10*/  @P1 LDG.E R29, desc[UR28][R6.64] ;  /* 0x0000001c061d1981 */ /* 0x0002a2000c1e1900 */
[----:B0-----:R-:W-:Y:S02]  /*0d20*/  @P1 IADD3 R14, P3, PT, R21, UR20, RZ ;  /* 0x00000014150e1c10 */ /* 0x001fe4000ff7e0ff */
[----:B-1----:R-:W-:Y:S02]  /*0d30*/  @P1 IADD3 R6, P5, PT, R8, UR20, RZ ;  /* 0x0000001408061c10 */ /* 0x002fe4000ffbe0ff */
[----:B------:R-:W-:Y:S02]  /*0d40*/  @P1 IADD3.X R15, PT, PT, R11, UR21, RZ, P3, !PT ;  /* 0x000000150b0f1c10 */ /* 0x000fe40009ffe4ff */
[----:B------:R-:W-:Y:S01]  /*0d50*/  @P1 IADD3.X R7, PT, PT, R13, UR21, RZ, P5, !PT ;  /* 0x000000150d071c10 */ /* 0x000fe2000affe4ff */
[----:B------:R-:W-:Y:S01]  /*0d60*/  IMAD.MOV.U32 R13, RZ, RZ, RZ ;  /* 0x000000ffff0d7224 */ /* 0x000fe200078e00ff */
[----:B------:R-:W-:-:S04]  /*0d70*/  @P1 IADD3 R20, P4, PT, R20, UR20, RZ ;  /* 0x0000001414141c10 */ /* 0x000fc8000ff9e0ff */
[----:B------:R-:W-:Y:S01]  /*0d80*/  @P1 IADD3.X R21, PT, PT, R16, UR21, RZ, P4, !PT ;  /* 0x0000001510151c10 */ /* 0x000fe2000a7fe4ff */
[----:B------:R0:W5:Y:S01]  /*0d90*/  @P1 LDG.E R13, desc[UR28][R14.64] ;  /* 0x0000001c0e0d1981 */ /* 0x000162000c1e1900 */
[----:B------:R-:W-:Y:S01]  /*0da0*/  MOV R16, 0x3bbb989d ;  /* 0x3bbb989d00107802 */ /* 0x000fe20000000f00 */
[----:B------:R-:W-:Y:S01]  /*0db0*/  IMAD.MOV.U32 R30, RZ, RZ, 0x437c0000 ;  /* 0x437c0000ff1e7424 */ /* 0x000fe200078e00ff */
[----:B0-----:R-:W-:Y:S01]  /*0dc0*/  CS2R R14, SRZ ;  /* 0x00000000000e7805 */ /* 0x001fe2000001ff00 */
[----:B------:R-:W-:-:S06]  /*0dd0*/  HFMA2 R8, -RZ, RZ, 0, 0 ;  /* 0x00000000ff087431 */ /* 0x000fcc00000001ff */
[----:B------:R0:W5:Y:S01]  /*0de0*/  @P1 LDG.E R8, desc[UR28][R6.64] ;  /* 0x0000001c06081981 */ /* 0x000162000c1e1900 */
[----:B------:R-:W-:Y:S02]  /*0df0*/  UIMAD UR18, UR6, UR12, URZ ;  /* 0x0000000c061272a4 */ /* 0x000fe4000f8e02ff */
[----:B------:R-:W-:Y:S02]  /*0e00*/  UIMAD.WIDE.U32 UR6, UR19, UR12, URZ ;  /* 0x0000000c130672a5 */ /* 0x000fe4000f8e00ff */
[----:B------:R-:W-:Y:S02]  /*0e10*/  UIMAD UR18, UR19, UR13, UR18 ;  /* 0x0000000d131272a4 */ /* 0x000fe4000f8e0212 */
[----:B------:R-:W-:Y:S02]  /*0e20*/  UIADD3 UR17, UP1, UPT, UR17, UR8, URZ ;  /* 0x0000000811117290 */ /* 0x000fe4000ff3e0ff */
[----:B------:R-:W-:Y:S02]  /*0e30*/  USHF.L.U32 UR12, UR6, 0x5, URZ ;  /* 0x00000005060c7899 */ /* 0x000fe400080006ff */
[----:B------:R-:W-:Y:S01]  /*0e40*/  UIADD3 UR8, UPT, UPT, UR7, UR18, URZ ;  /* 0x0000001207087290 */ /* 0x000fe2000fffe0ff */
[----:B------:R-:W-:Y:S01]  /*0e50*/  IMAD.MOV.U32 R11, RZ, RZ, RZ ;  /* 0x000000ffff0b7224 */ /* 0x000fe200078e00ff */
[----:B------:R-:W-:-:S02]  /*0e60*/  ULEA UR7, UP0, UR4, UR12, 0x7 ;  /* 0x0000000c04077291 */ /* 0x000fc4000f8038ff */
[----:B------:R-:W-:Y:S01]  /*0e70*/  USHF.L.U64.HI UR6, UR6, 0x5, UR8 ;  /* 0x0000000506067899 */ /* 0x000fe20008010208 */
[----:B------:R-:W-:Y:S01]  /*0e80*/  LOP3.LUT R34, R4, 0x1f, RZ, 0xc0, !PT ;  /* 0x0000001f04227812 */ /* 0x000fe200078ec0ff */
[----:B------:R-:W-:Y:S01]  /*0e90*/  IMAD.MOV.U32 R35, RZ, RZ, RZ ;  /* 0x000000ffff237224 */ /* 0x000fe200078e00ff */
[----:B------:R-:W-:Y:S01]  /*0ea0*/  UIADD3 UR7, UP2, UPT, UR7, UR10, URZ ;  /* 0x0000000a07077290 */ /* 0x000fe2000ff5e0ff */
[----:B------:R1:W5:Y:S01]  /*0eb0*/  @P1 LDG.E R11, desc[UR28][R20.64] ;  /* 0x0000001c140b1981 */ /* 0x000362000c1e1900 */
[----:B------:R-:W-:Y:S01]  /*0ec0*/  ULEA.HI.X UR4, UR4, UR6, UR5, 0x7, UP0 ;  /* 0x0000000604047291 */ /* 0x000fe200080f3c05 */
[----:B------:R-:W-:Y:S01]  /*0ed0*/  BSSY.RECONVERGENT B1, `(.L_x_19705) ;  /* 0x0000029000017945 */ /* 0x000fe20003800200 */
[----:B------:R-:W-:Y:S01]  /*0ee0*/  UIADD3.X UR9, UPT, UPT, UR16, UR9, URZ, UP1, !UPT ;  /* 0x0000000910097290 */ /* 0x000fe20008ffe4ff */
[----:B------:R-:W-:Y:S01]  /*0ef0*/  UMOV UR6, 0x3f800000 ;  /* 0x3f80000000067882 */ /* 0x000fe20000000000 */
[----:B------:R-:W-:Y:S01]  /*0f00*/  UIADD3.X UR11, UPT, UPT, UR4, UR11, URZ, UP2, !UPT ;  /* 0x0000000b040b7290 */ /* 0x000fe200097fe4ff */
[----:B0-----:R-:W-:-:S02]  /*0f10*/  IMAD.MOV.U32 R6, RZ, RZ, RZ ;  /* 0x000000ffff067224 */ /* 0x001fc400078e00ff */
[----:B-1----:R-:W-:-:S04]  /*0f20*/  IMAD.WIDE.U32 R20, R12, UR24, R34 ;  /* 0x000000180c147c25 */ /* 0x002fc8000f8e0022 */
[----:B------:R-:W-:Y:S02]  /*0f30*/  IMAD.IADD R27, R27, 0x1, R21 ;  /* 0x000000011b1b7824 */ /* 0x000fe400078e0215 */
[----:B---3--:R-:W-:-:S04]  /*0f40*/  @P0 FMUL R15, R5, 1.7020000219345092773 ;  /* 0x3fd9db23050f0820 */ /* 0x008fc80000400000 */
        /* <DEDUP_REMOVED lines=11> */
[----:B------:R-:W-:Y:S01]  /*1000*/  HFMA2 R5, -RZ, RZ, 0, 0 ;  /* 0x00000000ff057431 */ /* 0x000fe200000001ff */
[----:B------:R-:W-:Y:S01]  /*1010*/  MOV R16, RZ ;  /* 0x000000ff00107202 */ /* 0x000fe20000000f00 */
[----:B------:R-:W-:Y:S02]  /*1020*/  IMAD.MOV.U32 R7, RZ, RZ, RZ ;  /* 0x000000ffff077224 */ /* 0x000fe400078e00ff */
[----:B----4-:R-:W-:Y:S01]  /*1030*/  @P0 FMUL R6, R31, 1.7020000219345092773 ;  /* 0x3fd9db231f060820 */ /* 0x010fe20000400000 */
[----:B--2---:R-:W-:Y:S01]  /*1040*/  @P0 FMUL R5, R10, 1.7020000219345092773 ;  /* 0x3fd9db230a050820 */ /* 0x004fe20000400000 */
[----:B------:R-:W-:Y:S02]  /*1050*/  IMAD.MOV.U32 R10, RZ, RZ, RZ ;  /* 0x000000ffff0a7224 */ /* 0x000fe400078e00ff */
[----:B------:R-:W-:Y:S01]  /*1060*/  @P0 FMUL R16, R9, 1.7020000219345092773 ;  /* 0x3fd9db2309100820 */ /* 0x000fe20000400000 */
[----:B------:R-:W-:Y:S01]  /*1070*/  HFMA2 R9, -RZ, RZ, 0, 0 ;  /* 0x00000000ff097431 */ /* 0x000fe200000001ff */
[----:B------:R-:W-:Y:S01]  /*1080*/  @P2 R2UR UR6, R32 ;  /* 0x00000000200622ca */ /* 0x000fe200000e0000 */
[----:B------:R-:W-:Y:S01]  /*1090*/  @P1 FMUL R7, R22, 1.7020000219345092773 ;  /* 0x3fd9db2316071820 */ /* 0x000fe20000400000 */
[----:B------:R-:W-:Y:S01]  /*10a0*/  @P1 FMUL R14, R0, 1.7020000219345092773 ;  /* 0x3fd9db23000e1820 */ /* 0x000fe20000400000 */
[----:B------:R-:W-:Y:S01]  /*10b0*/  @P1 FMUL R10, R23, 1.7020000219345092773 ;  /* 0x3fd9db23170a1820 */ /* 0x000fe20000400000 */
[----:B------:R-:W-:Y:S01]  /*10c0*/  @P1 FMUL R9, R29, 1.7020000219345092773 ;  /* 0x3fd9db231d091820 */ /* 0x000fe20000400000 */
[----:B------:R-:W-:Y:S10]  /*10d0*/  @P3 BRA `(.L_x_19706) ;  /* 0x0000000000103947 */ /* 0x000ff40003800000 */
[----:B------:R-:W-:Y:S02]  /*10e0*/  MOV R0, R30 ;  /* 0x0000001e00007202 */ /* 0x000fe40000000f00 */
[----:B------:R-:W-:-:S07]  /*10f0*/  MOV R22, 0x1110 ;  /* 0x0000111000167802 */ /* 0x000fce0000000f00 */
[----:B-----5:R-:W-:Y:S05]  /*1100*/  CALL.REL.NOINC `($__internal_531_$__cuda_sm20_rcp_rn_f32_slowpath) ;  /* 0x0000004000507944 */ /* 0x020fea0003c00000 */
[----:B------:R-:W-:Y:S05]  /*1110*/  BRA `(.L_x_19707) ;  /* 0x0000000000107947 */ /* 0x000fea0003800000 */
.L_x_19706:
[----:B------:R-:W0:Y:S02]  /*1120*/  MUFU.RCP R23, R30 ;  /* 0x0000001e00177308 */ /* 0x000e240000001000 */
[----:B0-----:R-:W-:-:S04]  /*1130*/  FFMA R0, R30, R23, -1 ;  /* 0xbf8000001e007423 */ /* 0x001fc80000000017 */
[----:B------:R-:W-:-:S04]  /*1140*/  FADD.FTZ R0, -R0, -RZ ;  /* 0x800000ff00007221 */ /* 0x000fc80000010100 */
[----:B------:R-:W-:-:S07]  /*1150*/  FFMA R0, R23, R0, R23 ;  /* 0x0000000017007223 */ /* 0x000fce0000000017 */
.L_x_19707:
[----:B------:R-:W-:Y:S05]  /*1160*/  BSYNC.RECONVERGENT B1 ;  /* 0x0000000000017941 */ /* 0x000fea0003800200 */
.L_x_19705:
        /* <DEDUP_REMOVED lines=21> */
[----:B------:R-:W-:Y:S05]  /*12c0*/  CALL.REL.NOINC `($__internal_531_$__cuda_sm20_rcp_rn_f32_slowpath) ;  /* 0x0000003c00e07944 */ /* 0x000fea0003c00000 */
[----:B------:R-:W-:Y:S05]  /*12d0*/  BRA `(.L_x_19710) ;  /* 0x0000000000107947 */ /* 0x000fea0003800000 */
.L_x_19709:
[----:B------:R-:W0:Y:S02]  /*12e0*/  MUFU.RCP R0, R29 ;  /* 0x0000001d00007308 */ /* 0x000e240000001000 */
[----:B0-----:R-:W-:-:S04]  /*12f0*/  FFMA R22, R29, R0, -1 ;  /* 0xbf8000001d167423 */ /* 0x001fc80000000000 */
[----:B------:R-:W-:-:S04]  /*1300*/  FADD.FTZ R23, -R22, -RZ ;  /* 0x800000ff16177221 */ /* 0x000fc80000010100 */
[----:B------:R-:W-:-:S07]  /*1310*/  FFMA R0, R0, R23, R0 ;  /* 0x0000001700007223 */ /* 0x000fce0000000000 */
.L_x_19710:
[----:B------:R-:W-:Y:S05]  /*1320*/  BSYNC.RECONVERGENT B1 ;  /* 0x0000000000017941 */ /* 0x000fea0003800200 */
.L_x_19708:
        /* <DEDUP_REMOVED lines=21> */
[----:B------:R-:W-:Y:S05]  /*1480*/  CALL.REL.NOINC `($__internal_531_$__cuda_sm20_rcp_rn_f32_slowpath) ;  /* 0x0000003c00707944 */ /* 0x000fea0003c00000 */
[----:B------:R-:W-:Y:S05]  /*1490*/  BRA `(.L_x_19713) ;  /* 0x0000000000107947 */ /* 0x000fea0003800000 */
.L_x_19712:
[----:B------:R-:W0:Y:S02]  /*14a0*/  MUFU.RCP R0, R29 ;  /* 0x0000001d00007308 */ /* 0x000e240000001000 */
[----:B0-----:R-:W-:-:S04]  /*14b0*/  FFMA R22, R29, R0, -1 ;  /* 0xbf8000001d167423 */ /* 0x001fc80000000000 */
[----:B------:R-:W-:-:S04]  /*14c0*/  FADD.FTZ R23, -R22, -RZ ;  /* 0x800000ff16177221 */ /* 0x000fc80000010100 */
[----:B------:R-:W-:-:S07]  /*14d0*/  FFMA R0, R0, R23, R0 ;  /* 0x0000001700007223 */ /* 0x000fce0000000000 */
.L_x_19713:
[----:B------:R-:W-:Y:S05]  /*14e0*/  BSYNC.RECONVERGENT B1 ;  /* 0x0000000000017941 */ /* 0x000fea0003800200 */
.L_x_19711:
        /* <DEDUP_REMOVED lines=21> */
[----:B------:R-:W-:Y:S05]  /*1640*/  CALL.REL.NOINC `($__internal_531_$__cuda_sm20_rcp_rn_f32_slowpath) ;  /* 0x0000003c00007944 */ /* 0x000fea0003c00000 */
[----:B------:R-:W-:Y:S05]  /*1650*/  BRA `(.L_x_19716) ;  /* 0x0000000000107947 */ /* 0x000fea0003800000 */
.L_x_19715:
[----:B------:R-:W0:Y:S02]  /*1660*/  MUFU.RCP R0, R29 ;  /* 0x0000001d00007308 */ /* 0x000e240000001000 */
[----:B0-----:R-:W-:-:S04]  /*1670*/  FFMA R22, R29, R0, -1 ;  /* 0xbf8000001d167423 */ /* 0x001fc80000000000 */
[----:B------:R-:W-:-:S04]  /*1680*/  FADD.FTZ R23, -R22, -RZ ;  /* 0x800000ff16177221 */ /* 0x000fc80000010100 */
[----:B------:R-:W-:-:S07]  /*1690*/  FFMA R0, R0, R23, R0 ;  /* 0x0000001700007223 */ /* 0x000fce0000000000 */
.L_x_19716:
[----:B------:R-:W-:Y:S05]  /*16a0*/  BSYNC.RECONVERGENT B1 ;  /* 0x0000000000017941 */ /* 0x000fea0003800200 */
.L_x_19714:
[----:B------:R-:W-:Y:S01]  /*16b0*/  ISETP.GE.U32.AND P0, PT, R3, UR27, PT ;  /* 0x0000001b03007c0c */ /* 0x000fe2000bf06070 */
[----:B------:R-:W0:Y:S01]  /*16c0*/  LDC.64 R22, c[0x0][0x3c8] ;  /* 0x0000f200ff167b82 */ /* 0x000e220000000a00 */
[----:B------:R-:W-:Y:S01]  /*16d0*/  FADD R21, -R0, 1 ;  /* 0x3f80000000157421 */ /* 0x000fe20000000100 */
[----:B------:R-:W-:Y:S01]  /*16e0*/  FMUL R25, R15, UR6 ;  /* 0x000000060f197c20 */ /* 0x000fe20008400000 */
[----:B------:R-:W-:Y:S01]  /*16f0*/  ISETP.GE.U32.OR P0, PT, R34, UR26, P0 ;  /* 0x0000001a22007c0c */ /* 0x000fe20008706470 */
[----:B------:R-:W-:Y:S01]  /*1700*/  UMOV UR4, UR14 ;  /* 0x0000000e00047c82 */ /* 0x000fe20008000000 */
[----:B------:R-:W-:Y:S01]  /*1710*/  FMUL R21, R21, R0 ;  /* 0x0000000015157220 */ /* 0x000fe20000400000 */
[----:B------:R-:W-:-:S03]  /*1720*/  UMOV UR5, UR15 ;  /* 0x0000000f00057c82 */ /* 0x000fc60008000000 */
[----:B------:R-:W-:Y:S01]  /*1730*/  FFMA R16, R21, R16, R0 ;  /* 0x0000001015107223 */ /* 0x000fe20000000000 */
[----:B------:R-:W-:Y:S01]  /*1740*/  VIADD R21, R3, 0x2 ;  /* 0x0000000203157836 */ /* 0x000fe20000000000 */
[----:B------:R-:W-:Y:S02]  /*1750*/  F2FP.SATFINITE.E4M3.F32.PACK_AB_MERGE_C R0, RZ, R25, RZ ;  /* 0x00000019ff00723e */ /* 0x000fe400048070ff */
[----:B------:R-:W-:-:S03]  /*1760*/  FMUL R25, R16, R17 ;  /* 0x0000001110197220 */ /* 0x000fc60000400000 */
[----:B------:R-:W-:Y:S02]  /*1770*/  @!P0 IADD3 R28, P1, PT, R20, UR17, RZ ;  /* 0x00000011141c8c10 */ /* 0x000fe4000ff3e0ff */
[----:B------:R-:W-:Y:S02]  /*1780*/  @!P0 MOV R26, R20 ;  /* 0x00000014001a8202 */ /* 0x000fe40000000f00 */
[----:B------:R-:W-:Y:S02]  /*1790*/  @!P0 IADD3.X R29, PT, PT, R27, UR9, RZ, P1, !PT ;  /* 0x000000091b1d8c10 */ /* 0x000fe40008ffe4ff */
[----:B------:R-:W-:Y:S01]  /*17a0*/  ISETP.GE.U32.AND P1, PT, R21, UR27, PT ;  /* 0x0000001b15007c0c */ /* 0x000fe2000bf26070 */
[----:B------:R-:W-:Y:S01]  /*17b0*/  VIADD R21, R4, 0x1e ;  /* 0x0000001e04157836 */ /* 0x000fe20000000000 */
[----:B0-----:R-:W-:Y:S01]  /*17c0*/  @!P0 IADD3 R16, P2, P3, R22, UR17, R20 ;  /* 0x0000001116108c10 */ /* 0x001fe2000fb5e014 */
[----:B------:R0:W-:Y:S01]  /*17d0*/  @!P0 STG.E.U8 desc[UR28][R28.64], R0 ;  /* 0x000000001c008986 */ /* 0x0001e2000c10111c */
[----:B------:R-:W-:-:S02]  /*17e0*/  @!P0 IMAD R31, R23, 0x3, RZ ;  /* 0x00000003171f8824 */ /* 0x000fc400078e02ff */
[----:B------:R-:W-:Y:S02]  /*17f0*/  LOP3.LUT R21, R21, 0x1f, RZ, 0xc0, !PT ;  /* 0x0000001f15157812 */ /* 0x000fe400078ec0ff */
[--C-:B------:R-:W-:Y:S02]  /*1800*/  @!P0 IADD3.X R17, PT, PT, R23, UR9, R27.reuse, P2, P3 ;  /* 0x0000000917118c10 */ /* 0x100fe400097e641b */
[----:B------:R-:W-:Y:S02]  /*1810*/  ISETP.LT.U32.AND P1, PT, R21, UR26, !P1 ;  /* 0x0000001a15007c0c */ /* 0x000fe4000cf21070 */
[----:B------:R-:W-:Y:S01]  /*1820*/  @!P0 LEA R32, P2, R22, R20, 0x1 ;  /* 0x0000001416208211 */ /* 0x000fe200078408ff */
[----:B------:R-:W-:Y:S01]  /*1830*/  FMUL R20, R6, UR6 ;  /* 0x0000000606147c20 */ /* 0x000fe20008400000 */
[----:B0-----:R-:W-:-:S04]  /*1840*/  @!P0 IMAD.WIDE.U32 R28, R22, 0x3, R26 ;  /* 0x00000003161c8825 */ /* 0x001fc800078e001a */
[----:B------:R-:W-:Y:S01]  /*1850*/  FMUL R26, R5, UR6 ;  /* 0x00000006051a7c20 */ /* 0x000fe20008400000 */
[----:B------:R-:W-:Y:S02]  /*1860*/  @!P0 LEA.HI.X R27, R22, R27, R23, 0x1, P2 ;  /* 0x0000001b161b8211 */ /* 0x000fe400010f0c17 */
[----:B------:R-:W-:Y:S02]  /*1870*/  @!P0 IADD3 R32, P2, PT, R32, UR17, RZ ;  /* 0x0000001120208c10 */ /* 0x000fe4000ff5e0ff */
[----:B------:R-:W-:Y:S02]  /*1880*/  F2FP.SATFINITE.E4M3.F32.PACK_AB_MERGE_C R26, RZ, R26, RZ ;  /* 0x0000001aff1a723e */ /* 0x000fe400048070ff */
[----:B------:R-:W-:Y:S01]  /*1890*/  @!P0 IADD3.X R33, PT, PT, R27, UR9, RZ, P2, !PT ;  /* 0x000000091b218c10 */ /* 0x000fe200097fe4ff */
[----:B------:R-:W-:Y:S01]  /*18a0*/  @P1 IMAD R27, R23, 0x5, RZ ;  /* 0x00000005171b1824 */ /* 0x000fe200078e02ff */
[----:B------:R-:W-:Y:S01]  /*18b0*/  F2FP.SATFINITE.E4M3.F32.PACK_AB_MERGE_C R20, RZ, R20, RZ ;  /* 0x00000014ff14723e */ /* 0x000fe200048070ff */
[----:B------:R0:W-:Y:S01]  /*18c0*/  @!P0 STG.E.U8 desc[UR28][R16.64], R26 ;  /* 0x0000001a10008986 */ /* 0x0001e2000c10111c */
[----:B------:R-:W-:Y:S01]  /*18d0*/  @!P0 IADD3 R30, P3, PT, R28, UR17, RZ ;  /* 0x000000111c1e8c10 */ /* 0x000fe2000ff7e0ff */
[----:B------:R-:W-:-:S02]  /*18e0*/  FMUL R28, R25, UR6 ;  /* 0x00000006191c7c20 */ /* 0x000fc40008400000 */
[----:B------:R1:W-:Y:S01]  /*18f0*/  @!P0 STG.E.U8 desc[UR28][R32.64], R20 ;  /* 0x0000001420008986 */ /* 0x0003e2000c10111c */
[----:B------:R-:W-:Y:S01]  /*1900*/  @!P0 IADD3.X R31, PT, PT, R31, UR9, R29, P3, !PT ;  /* 0x000000091f1f8c10 */ /* 0x000fe20009ffe41d */
[----:B------:R-:W-:Y:S01]  /*1910*/  @P1 IMAD R29, R23, 0x6, RZ ;  /* 0x00000006171d1824 */ /* 0x000fe200078e02ff */
[----:B------:R-:W-:Y:S01]  /*1920*/  F2FP.SATFINITE.E4M3.F32.PACK_AB_MERGE_C R28, RZ, R28, RZ ;  /* 0x0000001cff1c723e */ /* 0x000fe200048070ff */
[----:B0-----:R-:W-:-:S04]  /*1930*/  IMAD.WIDE.U32 R16, R12, R22, UR4 ;  /* 0x000000040c107e25 */ /* 0x001fc8000f8e0016 */
[----:B------:R0:W-:Y:S01]  /*1940*/  @!P0 STG.E.U8 desc[UR28][R30.64], R28 ;  /* 0x0000001c1e008986 */ /* 0x0001e2000c10111c */
[----:B------:R-:W-:Y:S01]  /*1950*/  IMAD R12, R12, R23, R17 ;  /* 0x000000170c0c7224 */ /* 0x000fe200078e0211 */
[CC--:B------:R-:W-:Y:S02]  /*1960*/  @P1 IADD3 R34, P2, PT, R21.reuse, R16.reuse, RZ ;  /* 0x0000001015221210 */ /* 0x0c0fe40007f5e0ff */
[----:B-1----:R-:W-:-:S03]  /*1970*/  @P1 IADD3 R32, P3, PT, R21, R16, RZ ;  /* 0x0000001015201210 */ /* 0x002fc60007f7e0ff */
[--C-:B------:R-:W-:Y:S02]  /*1980*/  @P1 IMAD.X R35, RZ, RZ, R12.reuse, P2 ;  /* 0x000000ffff231224 */ /* 0x100fe400010e060c */
[----:B------:R-:W-:Y:S02]  /*1990*/  @P1 IMAD.X R33, RZ, RZ, R12, P3 ;  /* 0x000000ffff211224 */ /* 0x000fe400018e060c */
[----:B------:R-:W-:-:S04]  /*19a0*/  @P1 IMAD.WIDE.U32 R34, R22, 0x5, R34 ;  /* 0x0000000516221825 */ /* 0x000fc800078e0022 */
[----:B0-----:R-:W-:Y:S01]  /*19b0*/  @P1 IMAD.WIDE.U32 R30, R22, 0x6, R32 ;  /* 0x00000006161e1825 */ /* 0x001fe200078e0020 */
[----:B------:R-:W-:-:S04]  /*19c0*/  @P1 IADD3 R27, PT, PT, R27, R35, RZ ;  /* 0x000000231b1b1210 */ /* 0x000fc80007ffe0ff */
[C---:B------:R-:W-:Y:S01]  /*19d0*/  @P1 SHF.L.U64.HI R32, R34.reuse, 0x2, R27 ;  /* 0x0000000222201819 */ /* 0x040fe2000001021b */
[----:B------:R-:W-:Y:S02]  /*19e0*/  @P1 IMAD.SHL.U32 R34, R34, 0x4, RZ ;  /* 0x0000000422221824 */ /* 0x000fe400078e00ff */
[----:B------:R-:W-:-:S03]  /*19f0*/  @P1 IMAD.IADD R27, R29, 0x1, R31 ;  /* 0x000000011d1b1824 */ /* 0x000fc600078e021f */
[----:B------:R-:W-:Y:S02]  /*1a00*/  @P1 IADD3 R36, P0, PT, R34, UR20, RZ ;  /* 0x0000001422241c10 */ /* 0x000fe4000ff1e0ff */
[----:B------:R-:W-:Y:S01]  /*1a10*/  @P1 SHF.L.U64.HI R31, R30, 0x2, R27 ;  /* 0x000000021e1f1819 */ /* 0x000fe2000001021b */
[----:B------:R-:W-:Y:S01]  /*1a20*/  IMAD.MOV.U32 R27, RZ, RZ, RZ ;  /* 0x000000ffff1b7224 */ /* 0x000fe200078e00ff */
[----:B------:R-:W-:Y:S02]  /*1a30*/  @P1 IADD3.X R37, PT, PT, R32, UR21, RZ, P0, !PT ;  /* 0x0000001520251c10 */ /* 0x000fe400087fe4ff */
[----:B------:R-:W-:-:S03]  /*1a40*/  @P1 SHF.L.U32 R30, R30, 0x2, RZ ;  /* 0x000000021e1e1819 */ /* 0x000fc600000006ff */
[----:B------:R0:W5:Y:S01]  /*1a50*/  @P1 LDG.E R27, desc[UR28][R36.64] ;  /* 0x0000001c241b1981 */ /* 0x000162000c1e1900 */
[----:B------:R-:W-:Y:S01]  /*1a60*/  IMAD.MOV.U32 R29, RZ, RZ, RZ ;  /* 0x000000ffff1d7224 */ /* 0x000fe200078e00ff */
[----:B0-----:R-:W-:-:S04]  /*1a70*/  @P1 IADD3 R36, P0, PT, R30, UR20, RZ ;  /* 0x000000141e241c10 */ /* 0x001fc8000ff1e0ff */
[----:B------:R-:W-:-:S05]  /*1a80*/  @P1 IADD3.X R37, PT, PT, R31, UR21, RZ, P0, !PT ;  /* 0x000000151f251c10 */ /* 0x000fca00087fe4ff */
[----:B------:R0:W5:Y:S01]  /*1a90*/  @P1 LDG.E R29, desc[UR28][R36.64] ;  /* 0x0000001c241d1981 */ /* 0x000162000c1e1900 */
[----:B------:R-:W-:Y:S01]  /*1aa0*/  @P1 IMAD R33, R23, 0x7, RZ ;  /* 0x0000000717211824 */ /* 0x000fe200078e02ff */
[----:B------:R-:W-:Y:S01]  /*1ab0*/  FMNMX3 R15, |R15|, RZ, |R5|, !PT ;  /* 0x000000ff0f0f7276 */ /* 0x000fe20007800605 */
[----:B------:R-:W-:Y:S01]  /*1ac0*/  HFMA2 R5, -RZ, RZ, 0, 0 ;  /* 0x00000000ff057431 */ /* 0x000fe200000001ff */
[----:B0-----:R-:W-:-:S04]  /*1ad0*/  @P1 IADD3 R36, P0, PT, R21, R16, RZ ;  /* 0x0000001015241210 */ /* 0x001fc80007f1e0ff */
[----:B------:R-:W-:-:S03]  /*1ae0*/  @P1 IADD3.X R37, PT, PT, RZ, R12, RZ, P0, !PT ;  /* 0x0000000cff251210 */ /* 0x000fc600007fe4ff */
[----:B------:R-:W-:-:S04]  /*1af0*/  @P1 IMAD.WIDE.U32 R36, R22, 0x7, R36 ;  /* 0x0000000716241825 */ /* 0x000fc800078e0024 */
[----:B------:R-:W-:Y:S02]  /*1b00*/  @P1 IMAD.IADD R33, R33, 0x1, R37 ;  /* 0x0000000121211824 */ /* 0x000fe400078e0225 */
[----:B------:R-:W-:-:S03]  /*1b10*/  @P1 IMAD.SHL.U32 R23, R36, 0x4, RZ ;  /* 0x0000000424171824 */ /* 0x000fc600078e00ff */
[----:B------:R-:W-:Y:S02]  /*1b20*/  @P1 SHF.L.U64.HI R22, R36, 0x2, R33 ;  /* 0x0000000224161819 */ /* 0x000fe40000010221 */
[----:B------:R-:W-:-:S04]  /*1b30*/  @P1 IADD3 R36, P0, PT, R23, UR20, RZ ;  /* 0x0000001417241c10 */ /* 0x000fc8000ff1e0ff */
[----:B------:R-:W-:Y:S02]  /*1b40*/  @P1 IADD3.X R37, PT, PT, R22, UR21, RZ, P0, !PT ;  /* 0x0000001516251c10 */ /* 0x000fe400087fe4ff */
[----:B------:R-:W-:Y:S02]  /*1b50*/  @P1 IADD3 R34, P0, PT, R34, UR22, RZ ;  /* 0x0000001622221c10 */ /* 0x000fe4000ff1e0ff */
[----:B------:R-:W-:Y:S01]  /*1b60*/  @P1 IADD3 R30, P2, PT, R30, UR22, RZ ;  /* 0x000000161e1e1c10 */ /* 0x000fe2000ff5e0ff */
[----:B------:R0:W5:Y:S01]  /*1b70*/  @P1 LDG.E R5, desc[UR28][R36.64] ;  /* 0x0000001c24051981 */ /* 0x000162000c1e1900 */
[----:B------:R-:W-:Y:S02]  /*1b80*/  @P1 IADD3.X R35, PT, PT, R32, UR23, RZ, P0, !PT ;  /* 0x0000001720231c10 */ /* 0x000fe400087fe4ff */
[----:B------:R-:W-:Y:S02]  /*1b90*/  @P1 IADD3 R32, P0, PT, R23, UR22, RZ ;  /* 0x0000001617201c10 */ /* 0x000fe4000ff1e0ff */
[----:B------:R-:W-:Y:S01]  /*1ba0*/  @P1 IADD3.X R31, PT, PT, R31, UR23, RZ, P2, !PT ;  /* 0x000000171f1f1c10 */ /* 0x000fe200097fe4ff */
[----:B------:R1:W2:Y:S01]  /*1bb0*/  @P1 LDG.E R23, desc[UR28][R34.64] ;  /* 0x0000001c22171981 */ /* 0x0002a2000c1e1900 */
[----:B------:R-:W-:-:S02]  /*1bc0*/  @P1 IADD3.X R33, PT, PT, R22, UR23, RZ, P0, !PT ;  /* 0x0000001716211c10 */ /* 0x000fc400087fe4ff */
[----:B------:R-:W-:Y:S01]  /*1bd0*/  @P1 IADD3 R22, P0, P2, R16, UR14, R21 ;  /* 0x0000000e10161c10 */ /* 0x000fe2000fa1e015 */
[----:B------:R-:W3:Y:S03]  /*1be0*/  @P1 LDG.E R30, desc[UR28][R30.64] ;  /* 0x0000001c1e1e1981 */ /* 0x000ee6000c1e1900 */
[----:B0-----:R-:W-:Y:S01]  /*1bf0*/  @P1 IADD3.X R37, PT, PT, R12, UR15, RZ, P0, P2 ;  /* 0x0000000f0c251c10 */ /* 0x001fe200087e44ff */
[----:B------:R-:W-:-:S03]  /*1c00*/  @P1 IMAD.SHL.U32 R36, R22, 0x4, RZ ;  /* 0x0000000416241824 */ /* 0x000fc600078e00ff */
[----:B------:R-:W-:Y:S01]  /*1c10*/  @P1 SHF.L.U64.HI R22, R22, 0x2, R37 ;  /* 0x0000000216161819 */ /* 0x000fe20000010225 */
[----:B------:R0:W4:Y:S01]  /*1c20*/  @P1 LDG.E R31, desc[UR28][R32.64] ;  /* 0x0000001c201f1981 */ /* 0x000122000c1e1900 */
[----:B-1----:R-:W-:Y:S01]  /*1c30*/  IMAD.MOV.U32 R35, RZ, RZ, RZ ;  /* 0x000000ffff237224 */ /* 0x002fe200078e00ff */
[----:B0-----:R-:W-:-:S04]  /*1c40*/  @P1 IADD3 R32, P0, PT, R36, UR22, RZ ;  /* 0x0000001624201c10 */ /* 0x001fc8000ff1e0ff */
[----:B------:R-:W-:Y:S02]  /*1c50*/  @P1 IADD3.X R33, PT, PT, R22, UR23, RZ, P0, !PT ;  /* 0x0000001716211c10 */ /* 0x000fe400087fe4ff */
[----:B------:R-:W-:-:S03]  /*1c60*/  @P1 IADD3 R36, P0, PT, R36, UR20, RZ ;  /* 0x0000001424241c10 */ /* 0x000fc6000ff1e0ff */
[----:B------:R0:W4:Y:S01]  /*1c70*/  @P1 LDG.E R32, desc[UR28][R32.64] ;  /* 0x0000001c20201981 */ /* 0x000122000c1e1900 */
[----:B------:R-:W-:-:S05]  /*1c80*/  @P1 IADD3.X R37, PT, PT, R22, UR21, RZ, P0, !PT ;  /* 0x0000001516251c10 */ /* 0x000fca00087fe4ff */
[----:B------:R1:W5:Y:S01]  /*1c90*/  @P1 LDG.E R35, desc[UR28][R36.64] ;  /* 0x0000001c24231981 */ /* 0x000362000c1e1900 */
[----:B------:R-:W-:Y:S01]  /*1ca0*/  MOV R22, 0x3bbb989d ;  /* 0x3bbb989d00167802 */ /* 0x000fe20000000f00 */
[----:B------:R-:W-:Y:S01]  /*1cb0*/  IMAD.MOV.U32 R34, RZ, RZ, 0x437c0000 ;  /* 0x437c0000ff227424 */ /* 0x000fe200078e00ff */
[----:B------:R-:W-:Y:S01]  /*1cc0*/  SHF.L.U32 R20, R20, 0x10, RZ ;  /* 0x0000001014147819 */ /* 0x000fe200000006ff */
[----:B------:R-:W-:Y:S01]  /*1cd0*/  BSSY.RECONVERGENT B1, `(.L_x_19717) ;  /* 0x0000026000017945 */ /* 0x000fe20003800200 */
[----:B------:R-:W-:Y:S01]  /*1ce0*/  LOP3.LUT R28, R28, 0xffff, RZ, 0xc0, !PT ;  /* 0x0000ffff1c1c7812 */ /* 0x000fe200078ec0ff */
[----:B------:R-:W-:Y:S01]  /*1cf0*/  FFMA.SAT R22, R14, -R22, 0.5 ;  /* 0x3f0000000e167423 */ /* 0x000fe20000002816 */
[----:B------:R-:W-:Y:S02]  /*1d00*/  LOP3.LUT R20, R20, 0xff0000, RZ, 0xc0, !PT ;  /* 0x00ff000014147812 */ /* 0x000fe400078ec0ff */
[----:B------:R-:W-:Y:S01]  /*1d10*/  FMNMX R6, |R6|, R15, !PT ;  /* 0x0000000f06067209 */ /* 0x000fe20007800200 */
[----:B------:R-:W-:Y:S01]  /*1d20*/  FFMA.RM R22, R22, R34, 12582913 ;  /* 0x4b40000116167423 */ /* 0x000fe20000004022 */
[----:B------:R-:W-:-:S02]  /*1d30*/  SHF.L.U32 R28, R28, 0x18, RZ ;  /* 0x000000181c1c7819 */ /* 0x000fc400000006ff */
[----:B------:R-:W-:Y:S01]  /*1d40*/  FMNMX R15, |R25|, R6, !PT ;  /* 0x00000006190f7209 */ /* 0x000fe20007800200 */
[C---:B------:R-:W-:Y:S01]  /*1d50*/  FADD R34, R22.reuse, -12583039 ;  /* 0xcb40007f16227421 */ /* 0x040fe20000000000 */
[----:B------:R-:W-:-:S03]  /*1d60*/  IMAD.SHL.U32 R22, R22, 0x800000, RZ ;  /* 0x0080000016167824 */ /* 0x000fc600078e00ff */
[----:B------:R-:W-:-:S04]  /*1d70*/  FFMA R34, R14, -1.4426950216293334961, -R34 ;  /* 0xbfb8aa3b0e227823 */ /* 0x000fc80000000822 */
[----:B------:R-:W-:-:S04]  /*1d80*/  FFMA R34, R14, -1.925963033500011079e-08, R34 ;  /* 0xb2a570600e227823 */ /* 0x000fc80000000022 */
[----:B0-----:R0:W1:Y:S02]  /*1d90*/  MUFU.EX2 R33, R34 ;  /* 0x0000002200217308 */ /* 0x0010640000000800 */
[----:B0-----:R-:W-:Y:S02]  /*1da0*/  IMAD.MOV.U32 R34, RZ, RZ, RZ ;  /* 0x000000ffff227224 */ /* 0x001fe400078e00ff */
[----:B-1----:R-:W-:Y:S01]  /*1db0*/  FFMA R22, R22, R33, 1 ;  /* 0x3f80000016167423 */ /* 0x002fe20000000021 */
[----:B------:R-:W-:-:S03]  /*1dc0*/  LOP3.LUT R33, R0, 0xff, RZ, 0xc0, !PT ;  /* 0x000000ff00217812 */ /* 0x000fc600078ec0ff */
[----:B------:R-:W-:Y:S02]  /*1dd0*/  VIADD R0, R22, 0x1800000 ;  /* 0x0180000016007836 */ /* 0x000fe40000000000 */
[----:B------:R-:W-:Y:S02]  /*1de0*/  IMAD R33, R26, 0x100, R33 ;  /* 0x000001001a217824 */ /* 0x000fe400078e0221 */
[----:B------:R-:W-:Y:S01]  /*1df0*/  IMAD.MOV.U32 R26, RZ, RZ, RZ ;  /* 0x000000ffff1a7224 */ /* 0x000fe200078e00ff */
[----:B------:R-:W-:Y:S02]  /*1e00*/  LOP3.LUT R0, R0, 0x7f800000, RZ, 0xc0, !PT ;  /* 0x7f80000000007812 */ /* 0x000fe400078ec0ff */
[----:B------:R-:W-:Y:S01]  /*1e10*/  LOP3.LUT R33, R20, 0xffff, R33, 0xf8, !PT ;  /* 0x0000ffff14217812 */ /* 0x000fe200078ef821 */
[----:B------:R-:W-:Y:S01]  /*1e20*/  HFMA2 R20, -RZ, RZ, 0, 0 ;  /* 0x00000000ff147431 */ /* 0x000fe200000001ff */
[----:B------:R-:W-:Y:S02]  /*1e30*/  ISETP.GT.U32.AND P0, PT, R0, 0x1ffffff, PT ;  /* 0x01ffffff0000780c */ /* 0x000fe40003f04070 */
[----:B------:R-:W-:Y:S01]  /*1e40*/  LOP3.LUT R6, R33, R28, RZ, 0xfc, !PT ;  /* 0x0000001c21067212 */ /* 0x000fe200078efcff */
[----:B------:R-:W-:-:S02]  /*1e50*/  IMAD.MOV.U32 R28, RZ, RZ, RZ ;  /* 0x000000ffff1c7224 */ /* 0x000fc400078e00ff */
[----:B--2---:R-:W-:Y:S01]  /*1e60*/  @P1 FMUL R34, R23, 1.7020000219345092773 ;  /* 0x3fd9db2317221820 */ /* 0x004fe20000400000 */
[----:B---3--:R-:W-:Y:S01]  /*1e70*/  @P1 FMUL R28, R30, 1.7020000219345092773 ;  /* 0x3fd9db231e1c1820 */ /* 0x008fe20000400000 */
[----:B----4-:R-:W-:Y:S01]  /*1e80*/  @P1 FMUL R20, R31, 1.7020000219345092773 ;  /* 0x3fd9db231f141820 */ /* 0x010fe20000400000 */
[----:B------:R-:W-:-:S05]  /*1e90*/  @P1 FMUL R26, R32, 1.7020000219345092773 ;  /* 0x3fd9db23201a1820 */ /* 0x000fca0000400000 */
[----:B------:R-:W-:Y:S05]  /*1ea0*/  @P0 BRA `(.L_x_19718) ;  /* 0x0000000000100947 */ /* 0x000fea0003800000 */
[----:B------:R-:W-:Y:S01]  /*1eb0*/  IMAD.MOV.U32 R0, RZ, RZ, R22 ;  /* 0x000000ffff007224 */ /* 0x000fe200078e0016 */
[----:B------:R-:W-:-:S07]  /*1ec0*/  MOV R22, 0x1ee0 ;  /* 0x00001ee000167802 */ /* 0x000fce0000000f00 */
[----:B-----5:R-:W-:Y:S05]  /*1ed0*/  CALL.REL.NOINC `($__internal_531_$__cuda_sm20_rcp_rn_f32_slowpath) ;  /* 0x0000003000dc7944 */ /* 0x020fea0003c00000 */
[----:B------:R-:W-:Y:S05]  /*1ee0*/  BRA `(.L_x_19719) ;  /* 0x0000000000107947 */ /* 0x000fea0003800000 */
.L_x_19718:
[----:B------:R-:W0:Y:S02]  /*1ef0*/  MUFU.RCP R23, R22 ;  /* 0x0000001600177308 */ /* 0x000e240000001000 */
[----:B0-----:R-:W-:-:S04]  /*1f00*/  FFMA R0, R22, R23, -1 ;  /* 0xbf80000016007423 */ /* 0x001fc80000000017 */
[----:B------:R-:W-:-:S04]  /*1f10*/  FADD.FTZ R0, -R0, -RZ ;  /* 0x800000ff00007221 */ /* 0x000fc80000010100 */
[----:B------:R-:W-:-:S07]  /*1f20*/  FFMA R0, R23, R0, R23 ;  /* 0x0000000017007223 */ /* 0x000fce0000000017 */
.L_x_19719:
[----:B------:R-:W-:Y:S05]  /*1f30*/  BSYNC.RECONVERGENT B1 ;  /* 0x0000000000017941 */ /* 0x000fea0003800200 */
.L_x_19717:
        /* <DEDUP_REMOVED lines=21> */
[----:B-----5:R-:W-:Y:S05]  /*2090*/  CALL.REL.NOINC `($__internal_531_$__cuda_sm20_rcp_rn_f32_slowpath) ;  /* 0x00000030006c7944 */ /* 0x020fea0003c00000 */
[----:B------:R-:W-:Y:S05]  /*20a0*/  BRA `(.L_x_19722) ;  /* 0x0000000000107947 */ /* 0x000fea0003800000 */
.L_x_19721:
[----:B------:R-:W0:Y:S02]  /*20b0*/  MUFU.RCP R0, R31 ;  /* 0x0000001f00007308 */ /* 0x000e240000001000 */
[----:B0-----:R-:W-:-:S04]  /*20c0*/  FFMA R22, R31, R0, -1 ;  /* 0xbf8000001f167423 */ /* 0x001fc80000000000 */
[----:B------:R-:W-:-:S04]  /*20d0*/  FADD.FTZ R23, -R22, -RZ ;  /* 0x800000ff16177221 */ /* 0x000fc80000010100 */
[----:B------:R-:W-:-:S07]  /*20e0*/  FFMA R0, R0, R23, R0 ;  /* 0x0000001700007223 */ /* 0x000fce0000000000 */
.L_x_19722:
[----:B------:R-:W-:Y:S05]  /*20f0*/  BSYNC.RECONVERGENT B1 ;  /* 0x0000000000017941 */ /* 0x000fea0003800200 */
.L_x_19720:
        /* <DEDUP_REMOVED lines=21> */
[----:B-----5:R-:W-:Y:S05]  /*2250*/  CALL.REL.NOINC `($__internal_531_$__cuda_sm20_rcp_rn_f32_slowpath) ;  /* 0x0000002c00fc7944 */ /* 0x020fea0003c00000 */
[----:B------:R-:W-:Y:S05]  /*2260*/  BRA `(.L_x_19725) ;  /* 0x0000000000107947 */ /* 0x000fea0003800000 */
.L_x_19724:
[----:B------:R-:W0:Y:S02]  /*2270*/  MUFU.RCP R0, R25 ;  /* 0x0000001900007308 */ /* 0x000e240000001000 */
[----:B0-----:R-:W-:-:S04]  /*2280*/  FFMA R13, R25, R0, -1 ;  /* 0xbf800000190d7423 */ /* 0x001fc80000000000 */
[----:B------:R-:W-:-:S04]  /*2290*/  FADD.FTZ R13, -R13, -RZ ;  /* 0x800000ff0d0d7221 */ /* 0x000fc80000010100 */
[----:B------:R-:W-:-:S07]  /*22a0*/  FFMA R0, R0, R13, R0 ;  /* 0x0000000d00007223 */ /* 0x000fce0000000000 */
.L_x_19725:
[----:B------:R-:W-:Y:S05]  /*22b0*/  BSYNC.RECONVERGENT B1 ;  /* 0x0000000000017941 */ /* 0x000fea0003800200 */
.L_x_19723:
        /* <DEDUP_REMOVED lines=21> */
[----:B-----5:R-:W-:Y:S05]  /*2410*/  CALL.REL.NOINC `($__internal_531_$__cuda_sm20_rcp_rn_f32_slowpath) ;  /* 0x0000002c008c7944 */ /* 0x020fea0003c00000 */
[----:B------:R-:W-:Y:S05]  /*2420*/  BRA `(.L_x_19728) ;  /* 0x0000000000107947 */ /* 0x000fea0003800000 */
.L_x_19727:
[----:B------:R-:W0:Y:S02]  /*2430*/  MUFU.RCP R0, R25 ;  /* 0x0000001900007308 */ /* 0x000e240000001000 */
[----:B0-----:R-:W-:-:S04]  /*2440*/  FFMA R9, R25, R0, -1 ;  /* 0xbf80000019097423 */ /* 0x001fc80000000000 */
[----:B------:R-:W-:-:S04]  /*2450*/  FADD.FTZ R9, -R9, -RZ ;  /* 0x800000ff09097221 */ /* 0x000fc80000010100 */
[----:B------:R-:W-:-:S07]  /*2460*/  FFMA R0, R0, R9, R0 ;  /* 0x0000000900007223 */ /* 0x000fce0000000000 */
.L_x_19728:
[----:B------:R-:W-:Y:S05]  /*2470*/  BSYNC.RECONVERGENT B1 ;  /* 0x0000000000017941 */ /* 0x000fea0003800200 */
.L_x_19726:
[----:B------:R-:W-:Y:S01]  /*2480*/  IADD3 R9, PT, PT, R3, 0x1, RZ ;  /* 0x0000000103097810 */ /* 0x000fe20007ffe0ff */
[----:B------:R-:W-:Y:S01]  /*2490*/  FMUL R24, R14, UR6 ;  /* 0x000000060e187c20 */ /* 0x000fe20008400000 */
[----:B------:R-:W-:Y:S02]  /*24a0*/  VIADD R13, R4, 0x1d ;  /* 0x0000001d040d7836 */ /* 0x000fe40000000000 */
        /* <DEDUP_REMOVED lines=10> */
[----:B------:R-:W-:-:S03]  /*2550*/  IADD3 R7, PT, PT, R3, 0x3, RZ ;  /* 0x0000000303077810 */ /* 0x000fc60007ffe0ff */
[----:B------:R-:W-:Y:S01]  /*2560*/  FMUL R22, R9, R8 ;  /* 0x0000000809167220 */ /* 0x000fe20000400000 */
[----:B------:R-:W-:-:S03]  /*2570*/  ISETP.GE.U32.AND P1, PT, R7, UR27, PT ;  /* 0x0000001b07007c0c */ /* 0x000fc6000bf26070 */
[----:B------:R-:W-:Y:S01]  /*2580*/  @!P0 VIADD R18, R4, 0xffffffff ;  /* 0xffffffff04128836 */ /* 0x000fe20000000000 */
[----:B------:R-:W-:-:S04]  /*2590*/  ISETP.LT.U32.AND P1, PT, R13, UR26, !P1 ;  /* 0x0000001a0d007c0c */ /* 0x000fc8000cf21070 */
[----:B------:R-:W-:Y:S01]  /*25a0*/  @!P0 LOP3.LUT R19, R18, 0x1f, RZ, 0xc0, !PT ;  /* 0x0000001f12138812 */ /* 0x000fe200078ec0ff */
[----:B------:R-:W-:-:S03]  /*25b0*/  FMUL R18, R22, UR6 ;  /* 0x0000000616127c20 */ /* 0x000fc60008400000 */
[----:B------:R-:W-:Y:S01]  /*25c0*/  @!P0 IADD3 R8, P2, P3, R16, UR17, R19 ;  /* 0x0000001110088c10 */ /* 0x000fe2000fb5e013 */
[----:B------:R-:W-:Y:S01]  /*25d0*/  FMUL R19, R11, UR6 ;  /* 0x000000060b137c20 */ /* 0x000fe20008400000 */
[----:B------:R-:W-:Y:S02]  /*25e0*/  F2FP.SATFINITE.E4M3.F32.PACK_AB_MERGE_C R18, RZ, R18, RZ ;  /* 0x00000012ff12723e */ /* 0x000fe400048070ff */
[----:B------:R-:W-:Y:S02]  /*25f0*/  @!P0 IADD3.X R9, PT, PT, R12, UR9, RZ, P2, P3 ;  /* 0x000000090c098c10 */ /* 0x000fe400097e64ff */
[----:B------:R-:W-:-:S03]  /*2600*/  F2FP.SATFINITE.E4M3.F32.PACK_AB_MERGE_C R19, RZ, R19, RZ ;  /* 0x00000013ff13723e */ /* 0x000fc600048070ff */
[----:B------:R0:W-:Y:S01]  /*2610*/  @!P0 STG.E.U8 desc[UR28][R8.64], R24 ;  /* 0x0000001808008986 */ /* 0x0001e2000c10111c */
[----:B------:R-:W-:Y:S05]  /*2620*/  @P0 BRA `(.L_x_19730) ;  /* 0x0000000000200947 */ /* 0x000fea0003800000 */
[----:B------:R-:W1:Y:S01]  /*2630*/  LDCU.64 UR4, c[0x0][0x3c8] ;  /* 0x00007900ff0477ac */ /* 0x000e620008000a00 */
[----:B------:R-:W-:-:S05]  /*2640*/  VIADD R0, R4, 0xffffffff ;  /* 0xffffffff04007836 */ /* 0x000fca0000000000 */
[----:B0-----:R-:W-:-:S04]  /*2650*/  LOP3.LUT R9, R0, 0x1f, RZ, 0xc0, !PT ;  /* 0x0000001f00097812 */ /* 0x001fc800078ec0ff */
[----:B-1----:R-:W-:-:S04]  /*2660*/  IADD3 R8, P2, P3, R16, UR4, R9 ;  /* 0x0000000410087c10 */ /* 0x002fc8000fb5e009 */
[----:B------:R-:W-:Y:S02]  /*2670*/  IADD3.X R0, PT, PT, R12, UR5, RZ, P2, P3 ;  /* 0x000000050c007c10 */ /* 0x000fe400097e64ff */
[----:B------:R-:W-:-:S04]  /*2680*/  IADD3 R8, P2, PT, R8, UR17, RZ ;  /* 0x0000001108087c10 */ /* 0x000fc8000ff5e0ff */
[----:B------:R-:W-:-:S05]  /*2690*/  IADD3.X R9, PT, PT, R0, UR9, RZ, P2, !PT ;  /* 0x0000000900097c10 */ /* 0x000fca00097fe4ff */
[----:B------:R1:W-:Y:S04]  /*26a0*/  STG.E.U8 desc[UR28][R8.64], R23 ;  /* 0x0000001708007986 */ /* 0x0003e8000c10111c */
.L_x_19730:
[----:B------:R-:W-:Y:S05]  /*26b0*/  BSYNC.RECONVERGENT B0 ;  /* 0x0000000000007941 */ /* 0x000fea0003800200 */
.L_x_19729:
[----:B------:R-:W-:Y:S04]  /*26c0*/  BSSY.RECONVERGENT B0, `(.L_x_19731) ;  /* 0x000000c000007945 */ /* 0x000fe80003800200 */
[----:B------:R-:W-:Y:S05]  /*26d0*/  @P0 BRA `(.L_x_19732) ;  /* 0x0000000000280947 */ /* 0x000fea0003800000 */
[----:B01----:R-:W0:Y:S01]  /*26e0*/  LDC.64 R8, c[0x0][0x3c8] ;  /* 0x0000f200ff087b82 */ /* 0x003e220000000a00 */
[----:B------:R-:W-:-:S05]  /*26f0*/  VIADD R0, R4, 0xffffffff ;  /* 0xffffffff04007836 */ /* 0x000fca0000000000 */
[----:B------:R-:W-:-:S04]  /*2700*/  LOP3.LUT R25, R0, 0x1f, RZ, 0xc0, !PT ;  /* 0x0000001f00197812 */ /* 0x000fc800078ec0ff */
[----:B------:R-:W-:-:S04]  /*2710*/  IADD3 R25, P2, PT, R16, R25, RZ ;  /* 0x0000001910197210 */ /* 0x000fc80007f5e0ff */
[----:B------:R-:W-:Y:S02]  /*2720*/  IADD3.X R30, PT, PT, RZ, R12, RZ, P2, !PT ;  /* 0x0000000cff1e7210 */ /* 0x000fe400017fe4ff */
[----:B0-----:R-:W-:-:S04]  /*2730*/  LEA R0, P2, R8, R25, 0x1 ;  /* 0x0000001908007211 */ /* 0x001fc800078408ff */
[----:B------:R-:W-:Y:S02]  /*2740*/  LEA.HI.X R9, R8, R30, R9, 0x1, P2 ;  /* 0x0000001e08097211 */ /* 0x000fe400010f0c09 */
[----:B------:R-:W-:-:S04]  /*2750*/  IADD3 R8, P2, PT, R0, UR17, RZ ;  /* 0x0000001100087c10 */ /* 0x000fc8000ff5e0ff */
[----:B------:R-:W-:-:S05]  /*2760*/  IADD3.X R9, PT, PT, R9, UR9, RZ, P2, !PT ;  /* 0x0000000909097c10 */ /* 0x000fca00097fe4ff */
[----:B------:R2:W-:Y:S04]  /*2770*/  STG.E.U8 desc[UR28][R8.64], R19 ;  /* 0x0000001308007986 */ /* 0x0005e8000c10111c */
.L_x_19732:
[----:B------:R-:W-:Y:S05]  /*2780*/  BSYNC.RECONVERGENT B0 ;  /* 0x0000000000007941 */ /* 0x000fea0003800200 */
.L_x_19731:
[----:B------:R-:W-:Y:S04]  /*2790*/  BSSY.RECONVERGENT B0, `(.L_x_19733) ;  /* 0x000000c000007945 */ /* 0x000fe80003800200 */
[----:B------:R-:W-:Y:S05]  /*27a0*/  @P0 BRA `(.L_x_19734) ;  /* 0x0000000000280947 */ /* 0x000fea0003800000 */
[----:B012---:R-:W0:Y:S01]  /*27b0*/  LDC.64 R8, c[0x0][0x3c8] ;  /* 0x0000f200ff087b82 */ /* 0x007e220000000a00 */
[----:B------:R-:W-:-:S05]  /*27c0*/  VIADD R0, R4, 0xffffffff ;  /* 0xffffffff04007836 */ /* 0x000fca0000000000 */
        /* <DEDUP_REMOVED lines=8> */
.L_x_19734:
[----:B------:R-:W-:Y:S05]  /*2850*/  BSYNC.RECONVERGENT B0 ;  /* 0x0000000000007941 */ /* 0x000fea0003800200 */
.L_x_19733:
[----:B0123--:R-:W0:Y:S01]  /*2860*/  @P1 LDC.64 R8, c[0x0][0x3c8] ;  /* 0x0000f200ff081b82 */ /* 0x00fe220000000a00 */
[----:B------:R-:W-:-:S04]  /*2870*/  IADD3 R25, P0, PT, R16, UR14, RZ ;  /* 0x0000000e10197c10 */ /* 0x000fc8000ff1e0ff */
[----:B------:R-:W-:Y:S02]  /*2880*/  IADD3.X R0, PT, PT, R12, UR15, RZ, P0, !PT ;  /* 0x0000000f0c007c10 */ /* 0x000fe400087fe4ff */
[----:B------:R-:W-:Y:S02]  /*2890*/  IADD3 R16, P0, PT, R13, R25, RZ ;  /* 0x000000190d107210 */ /* 0x000fe40007f1e0ff */
[----:B------:R-:W1:Y:S02]  /*28a0*/  @P1 LDC.64 R12, c[0x0][0x3c8] ;  /* 0x0000f200ff0c1b82 */ /* 0x000e640000000a00 */
[----:B------:R-:W-:-:S03]  /*28b0*/  IADD3.X R17, PT, PT, RZ, R0, RZ, P0, !PT ;  /* 0x00000000ff117210 */ /* 0x000fc600007fe4ff */
[----:B0-----:R-:W-:Y:S01]  /*28c0*/  @P1 IMAD.WIDE.U32 R30, R8, 0x5, R16 ;  /* 0x00000005081e1825 */ /* 0x001fe200078e0010 */
[----:B------:R-:W-:-:S03]  /*28d0*/  MOV R8, RZ ;  /* 0x000000ff00087202 */ /* 0x000fc60000000f00 */
[----:B------:R-:W-:Y:S02]  /*28e0*/  @P1 IMAD R9, R9, 0x5, RZ ;  /* 0x0000000509091824 */ /* 0x000fe400078e02ff */
[----:B------:R-:W-:Y:S02]  /*28f0*/  @P1 IMAD.SHL.U32 R36, R30, 0x4, RZ ;  /* 0x000000041e241824 */ /* 0x000fe400078e00ff */
[----:B------:R-:W-:-:S05]  /*2900*/  @P1 IMAD.IADD R33, R9, 0x1, R31 ;  /* 0x0000000109211824 */ /* 0x000fca00078e021f */
[----:B------:R-:W-:Y:S02]  /*2910*/  @P1 SHF.L.U64.HI R33, R30, 0x2, R33 ;  /* 0x000000021e211819 */ /* 0x000fe40000010221 */
[----:B------:R-:W-:-:S04]  /*2920*/  @P1 IADD3 R30, P0, PT, R36, UR20, RZ ;  /* 0x00000014241e1c10 */ /* 0x000fc8000ff1e0ff */
[----:B------:R-:W-:-:S05]  /*2930*/  @P1 IADD3.X R31, PT, PT, R33, UR21, RZ, P0, !PT ;  /* 0x00000015211f1c10 */ /* 0x000fca00087fe4ff */
[----:B------:R0:W5:Y:S01]  /*2940*/  @P1 LDG.E R8, desc[UR28][R30.64] ;  /* 0x0000001c1e081981 */ /* 0x000162000c1e1900 */
[----:B-1----:R-:W-:Y:S01]  /*2950*/  @P1 IMAD R9, R13, 0x6, RZ ;  /* 0x000000060d091824 */ /* 0x002fe200078e02ff */
[----:B------:R-:W-:Y:S01]  /*2960*/  FMNMX R15, R15, |R14|, !PT ;  /* 0x4000000e0f0f7209 */ /* 0x000fe20007800000 */
[----:B0-----:R-:W-:Y:S02]  /*2970*/  @P1 IMAD.MOV.U32 R30, RZ, RZ, R16 ;  /* 0x000000ffff1e1224 */ /* 0x001fe400078e0010 */
[----:B------:R-:W-:Y:S02]  /*2980*/  @P1 IMAD.MOV.U32 R31, RZ, RZ, R17 ;  /* 0x000000ffff1f1224 */ /* 0x000fe400078e0011 */
[----:B------:R-:W-:-:S04]  /*2990*/  @P1 IMAD.WIDE.U32 R30, R12, 0x6, R30 ;  /* 0x000000060c1e1825 */ /* 0x000fc800078e001e */
[----:B------:R-:W-:Y:S01]  /*29a0*/  @P1 IMAD.SHL.U32 R32, R30, 0x4, RZ ;  /* 0x000000041e201824 */ /* 0x000fe200078e00ff */
[----:B------:R-:W-:-:S04]  /*29b0*/  @P1 IADD3 R9, PT, PT, R9, R31, RZ ;  /* 0x0000001f09091210 */ /* 0x000fc80007ffe0ff */
[----:B------:R-:W-:Y:S01]  /*29c0*/  @P1 SHF.L.U64.HI R30, R30, 0x2, R9 ;  /* 0x000000021e1e1819 */ /* 0x000fe20000010209 */
[----:B------:R-:W-:Y:S01]  /*29d0*/  IMAD.MOV.U32 R9, RZ, RZ, RZ ;  /* 0x000000ffff097224 */ /* 0x000fe200078e00ff */
[----:B------:R-:W-:Y:S02]  /*29e0*/  @P1 IADD3 R12, P0, PT, R32, UR20, RZ ;  /* 0x00000014200c1c10 */ /* 0x000fe4000ff1e0ff */
[----:B------:R-:W-:Y:S02]  /*29f0*/  FMNMX R14, |R10|, R15, !PT ;  /* 0x0000000f0a0e7209 */ /* 0x000fe40007800200 */
[----:B------:R-:W-:Y:S02]  /*2a00*/  @P1 IADD3.X R13, PT, PT, R30, UR21, RZ, P0, !PT ;  /* 0x000000151e0d1c10 */ /* 0x000fe400087fe4ff */
[----:B------:R-:W-:Y:S02]  /*2a10*/  @P1 IADD3 R36, P0, PT, R36, UR22, RZ ;  /* 0x0000001624241c10 */ /* 0x000fe4000ff1e0ff */
[----:B------:R-:W-:Y:S01]  /*2a20*/  FMNMX R14, |R11|, R14, !PT ;  /* 0x0000000e0b0e7209 */ /* 0x000fe20007800200 */
[----:B------:R0:W5:Y:S01]  /*2a30*/  @P1 LDG.E R9, desc[UR28][R12.64] ;  /* 0x0000001c0c091981 */ /* 0x000162000c1e1900 */
[----:B------:R-:W-:-:S02]  /*2a40*/  @P1 IADD3.X R37, PT, PT, R33, UR23, RZ, P0, !PT ;  /* 0x0000001721251c10 */ /* 0x000fc400087fe4ff */
[----:B------:R-:W-:Y:S02]  /*2a50*/  @P1 IADD3 R11, P0, PT, R16, UR14, RZ ;  /* 0x0000000e100b1c10 */ /* 0x000fe4000ff1e0ff */
[----:B------:R-:W-:Y:S01]  /*2a60*/  @P1 IADD3 R32, P2, PT, R32, UR22, RZ ;  /* 0x0000001620201c10 */ /* 0x000fe2000ff5e0ff */
[----:B------:R1:W2:Y:S01]  /*2a70*/  @P1 LDG.E R15, desc[UR28][R36.64] ;  /* 0x0000001c240f1981 */ /* 0x0002a2000c1e1900 */
[----:B------:R-:W-:Y:S02]  /*2a80*/  @P1 IADD3.X R10, PT, PT, R17, UR15, RZ, P0, !PT ;  /* 0x0000000f110a1c10 */ /* 0x000fe400087fe4ff */
[C---:B------:R-:W-:Y:S02]  /*2a90*/  @P1 SHF.L.U32 R31, R11.reuse, 0x2, RZ ;  /* 0x000000020b1f1819 */ /* 0x040fe400000006ff */
[----:B------:R-:W-:Y:S01]  /*2aa0*/  @P1 SHF.L.U64.HI R11, R11, 0x2, R10 ;  /* 0x000000020b0b1819 */ /* 0x000fe2000001020a */
[----:B------:R-:W-:Y:S01]  /*2ab0*/  IMAD.MOV.U32 R10, RZ, RZ, RZ ;  /* 0x000000ffff0a7224 */ /* 0x000fe200078e00ff */
[----:B0-----:R-:W-:-:S04]  /*2ac0*/  @P1 IADD3 R12, P0, PT, R31, UR20, RZ ;  /* 0x000000141f0c1c10 */ /* 0x001fc8000ff1e0ff */
[----:B------:R-:W-:-:S05]  /*2ad0*/  @P1 IADD3.X R13, PT, PT, R11, UR21, RZ, P0, !PT ;  /* 0x000000150b0d1c10 */ /* 0x000fca00087fe4ff */
[----:B------:R0:W5:Y:S01]  /*2ae0*/  @P1 LDG.E R10, desc[UR28][R12.64] ;  /* 0x0000001c0c0a1981 */ /* 0x000162000c1e1900 */
[----:B------:R-:W-:Y:S02]  /*2af0*/  @P1 IADD3.X R33, PT, PT, R30, UR23, RZ, P2, !PT ;  /* 0x000000171e211c10 */ /* 0x000fe400097fe4ff */
[----:B-1----:R-:W-:-:S03]  /*2b00*/  @P1 IADD3 R36, P0, PT, R31, UR22, RZ ;  /* 0x000000161f241c10 */ /* 0x002fc6000ff1e0ff */
[----:B------:R1:W3:Y:S01]  /*2b10*/  @P1 LDG.E R30, desc[UR28][R32.64] ;  /* 0x0000001c201e1981 */ /* 0x0002e2000c1e1900 */
[----:B------:R-:W-:Y:S01]  /*2b20*/  @P1 IADD3.X R37, PT, PT, R11, UR23, RZ, P0, !PT ;  /* 0x000000170b251c10 */ /* 0x000fe200087fe4ff */
[----:B0-----:R-:W0:Y:S04]  /*2b30*/  @P1 LDC.64 R12, c[0x0][0x3c8] ;  /* 0x0000f200ff0c1b82 */ /* 0x001e280000000a00 */
[----:B------:R4:W3:Y:S01]  /*2b40*/  @P1 LDG.E R31, desc[UR28][R36.64] ;  /* 0x0000001c241f1981 */ /* 0x0008e2000c1e1900 */
[----:B-1----:R-:W-:Y:S01]  /*2b50*/  @P1 MOV R33, R17 ;  /* 0x0000001100211202 */ /* 0x002fe20000000f00 */
[----:B------:R-:W-:-:S04]  /*2b60*/  @P1 IMAD.MOV.U32 R32, RZ, RZ, R16 ;  /* 0x000000ffff201224 */ /* 0x000fc800078e0010 */
[----:B0-----:R-:W-:-:S04]  /*2b70*/  @P1 IMAD.WIDE.U32 R32, R12, 0x7, R32 ;  /* 0x000000070c201825 */ /* 0x001fc800078e0020 */
[----:B------:R-:W-:Y:S02]  /*2b80*/  @P1 IMAD R11, R13, 0x7, RZ ;  /* 0x000000070d0b1824 */ /* 0x000fe400078e02ff */
[----:B------:R-:W-:Y:S02]  /*2b90*/  @P1 IMAD.SHL.U32 R12, R32, 0x4, RZ ;  /* 0x00000004200c1824 */ /* 0x000fe400078e00ff */
[----:B------:R-:W-:-:S05]  /*2ba0*/  @P1 IMAD.IADD R11, R11, 0x1, R33 ;  /* 0x000000010b0b1824 */ /* 0x000fca00078e0221 */
[----:B------:R-:W-:Y:S02]  /*2bb0*/  @P1 SHF.L.U64.HI R11, R32, 0x2, R11 ;  /* 0x00000002200b1819 */ /* 0x000fe4000001020b */
[----:B------:R-:W-:-:S04]  /*2bc0*/  @P1 IADD3 R32, P0, PT, R12, UR22, RZ ;  /* 0x000000160c201c10 */ /* 0x000fc8000ff1e0ff */
[----:B------:R-:W-:-:S05]  /*2bd0*/  @P1 IADD3.X R33, PT, PT, R11, UR23, RZ, P0, !PT ;  /* 0x000000170b211c10 */ /* 0x000fca00087fe4ff */
[----:B------:R0:W3:Y:S01]  /*2be0*/  @P1 LDG.E R32, desc[UR28][R32.64] ;  /* 0x0000001c20201981 */ /* 0x0000e2000c1e1900 */
[----:B------:R-:W-:Y:S01]  /*2bf0*/  LOP3.LUT R24, R24, 0xff, RZ, 0xc0, !PT ;  /* 0x000000ff18187812 */ /* 0x000fe200078ec0ff */
[----:B----4-:R-:W-:-:S03]  /*2c00*/  HFMA2 R36, -RZ, RZ, 3.7421875, 0 ;  /* 0x437c0000ff247431 */ /* 0x010fc600000001ff */
[----:B------:R-:W-:Y:S01]  /*2c10*/  LEA R24, R23, R24, 0x8 ;  /* 0x0000001817187211 */ /* 0x000fe200078e40ff */
[----:B------:R-:W-:-:S04]  /*2c20*/  IMAD.MOV.U32 R23, RZ, RZ, 0x3bbb989d ;  /* 0x3bbb989dff177424 */ /* 0x000fc800078e00ff */
[----:B------:R-:W-:-:S04]  /*2c30*/  FFMA.SAT R23, R26, -R23, 0.5 ;  /* 0x3f0000001a177423 */ /* 0x000fc80000002817 */
[----:B------:R-:W-:-:S04]  /*2c40*/  FFMA.RM R23, R23, R36, 12582913 ;  /* 0x4b40000117177423 */ /* 0x000fc80000004024 */
[----:B0-----:R-:W-:-:S04]  /*2c50*/  FADD R33, R23, -12583039 ;  /* 0xcb40007f17217421 */ /* 0x001fc80000000000 */
[----:B------:R-:W-:-:S04]  /*2c60*/  FFMA R33, R26, -1.4426950216293334961, -R33 ;  /* 0xbfb8aa3b1a217823 */ /* 0x000fc80000000821 */
[----:B------:R-:W-:-:S04]  /*2c70*/  FFMA R33, R26, -1.925963033500011079e-08, R33 ;  /* 0xb2a570601a217823 */ /* 0x000fc80000000021 */
[----:B------:R-:W0:Y:S01]  /*2c80*/  MUFU.EX2 R36, R33 ;  /* 0x0000002100247308 */ /* 0x000e220000000800 */
[----:B------:R-:W-:Y:S01]  /*2c90*/  @P1 IADD3 R12, P0, PT, R12, UR20, RZ ;  /* 0x000000140c0c1c10 */ /* 0x000fe2000ff1e0ff */
[----:B------:R-:W-:-:S03]  /*2ca0*/  IMAD.SHL.U32 R23, R23, 0x800000, RZ ;  /* 0x0080000017177824 */ /* 0x000fc600078e00ff */
[----:B------:R-:W-:Y:S01]  /*2cb0*/  @P1 IADD3.X R13, PT, PT, R11, UR21, RZ, P0, !PT ;  /* 0x000000150b0d1c10 */ /* 0x000fe200087fe4ff */
[----:B------:R-:W-:Y:S01]  /*2cc0*/  IMAD.MOV.U32 R11, RZ, RZ, RZ ;  /* 0x000000ffff0b7224 */ /* 0x000fe200078e00ff */
[----:B------:R-:W-:-:S05]  /*2cd0*/  LOP3.LUT R18, R18, 0xffff, RZ, 0xc0, !PT ;  /* 0x0000ffff12127812 */ /* 0x000fca00078ec0ff */
[----:B------:R1:W5:Y:S01]  /*2ce0*/  @P1 LDG.E R11, desc[UR28][R12.64] ;  /* 0x0000001c0c0b1981 */ /* 0x000362000c1e1900 */
[----:B0-----:R-:W-:-:S05]  /*2cf0*/  FFMA R23, R23, R36, 1 ;  /* 0x3f80000017177423 */ /* 0x001fca0000000024 */
[----:B-1----:R-:W-:Y:S02]  /*2d00*/  IADD3 R13, PT, PT, R23, 0x1800000, RZ ;  /* 0x01800000170d7810 */ /* 0x002fe40007ffe0ff */
[----:B------:R-:W-:Y:S01]  /*2d10*/  FMNMX R12, |R22|, R14, !PT ;  /* 0x0000000e160c7209 */ /* 0x000fe20007800200 */
[----:B------:R-:W-:Y:S01]  /*2d20*/  IMAD.SHL.U32 R14, R18, 0x1000000, RZ ;  /* 0x01000000120e7824 */ /* 0x000fe200078e00ff */
[----:B------:R-:W-:Y:S01]  /*2d30*/  LOP3.LUT R18, R13, 0x7f800000, RZ, 0xc0, !PT ;  /* 0x7f8000000d127812 */ /* 0x000fe200078ec0ff */
[----:B------:R-:W-:-:S03]  /*2d40*/  IMAD.U32 R19, R19, 0x10000, RZ ;  /* 0x0001000013137824 */ /* 0x000fc600078e00ff */
[----:B------:R-:W-:Y:S02]  /*2d50*/  ISETP.GT.U32.AND P0, PT, R18, 0x1ffffff, PT ;  /* 0x01ffffff1200780c */ /* 0x000fe40003f04070 */
[----:B------:R-:W-:Y:S02]  /*2d60*/  LOP3.LUT R19, R19, 0xff0000, RZ, 0xc0, !PT ;  /* 0x00ff000013137812 */ /* 0x000fe400078ec0ff */
[----:B------:R-:W-:Y:S02]  /*2d70*/  IADD3 R18, P2, PT, R21, R25, RZ ;  /* 0x0000001915127210 */ /* 0x000fe40007f5e0ff */
[----:B------:R-:W-:Y:S01]  /*2d80*/  LOP3.LUT R19, R19, 0xffff, R24, 0xf8, !PT ;  /* 0x0000ffff13137812 */ /* 0x000fe200078ef818 */
[----:B------:R-:W-:Y:S01]  /*2d90*/  IMAD.MOV.U32 R13, RZ, RZ, RZ ;  /* 0x000000ffff0d7224 */ /* 0x000fe200078e00ff */
[----:B------:R-:W-:Y:S01]  /*2da0*/  BSSY.RECONVERGENT B1, `(.L_x_19735) ;  /* 0x0000012000017945 */ /* 0x000fe20003800200 */
[----:B------:R-:W-:Y:S02]  /*2db0*/  CS2R R24, SRZ ;  /* 0x0000000000187805 */ /* 0x000fe4000001ff00 */
[----:B------:R-:W-:Y:S01]  /*2dc0*/  LOP3.LUT R14, R19, R14, RZ, 0xfc, !PT ;  /* 0x0000000e130e7212 */ /* 0x000fe200078efcff */
[----:B------:R-:W-:-:S02]  /*2dd0*/  IMAD.X R19, RZ, RZ, R0, P2 ;  /* 0x000000ffff137224 */ /* 0x000fc400010e0600 */
[----:B--2---:R-:W-:Y:S01]  /*2de0*/  @P1 FMUL R13, R15, 1.7020000219345092773 ;  /* 0x3fd9db230f0d1820 */ /* 0x004fe20000400000 */
[----:B------:R-:W-:Y:S01]  /*2df0*/  MOV R15, RZ ;  /* 0x000000ff000f7202 */ /* 0x000fe20000000f00 */
[----:B---3--:R-:W-:Y:S01]  /*2e00*/  @P1 FMUL R24, R30, 1.7020000219345092773 ;  /* 0x3fd9db231e181820 */ /* 0x008fe20000400000 */
[----:B------:R-:W-:Y:S01]  /*2e10*/  @P1 FMUL R15, R31, 1.7020000219345092773 ;  /* 0x3fd9db231f0f1820 */ /* 0x000fe20000400000 */
[----:B------:R-:W-:Y:S01]  /*2e20*/  @P1 FMUL R25, R32, 1.7020000219345092773 ;  /* 0x3fd9db2320191820 */ /* 0x000fe20000400000 */
[----:B------:R-:W-:Y:S06]  /*2e30*/  @P0 BRA `(.L_x_19736) ;  /* 0x0000000000100947 */ /* 0x000fec0003800000 */
[----:B------:R-:W-:Y:S01]  /*2e40*/  IMAD.MOV.U32 R0, RZ, RZ, R23 ;  /* 0x000000ffff007224 */ /* 0x000fe200078e0017 */
[----:B------:R-:W-:-:S07]  /*2e50*/  MOV R22, 0x2e70 ;  /* 0x00002e7000167802 */ /* 0x000fce0000000f00 */
[----:B-----5:R-:W-:Y:S05]  /*2e60*/  CALL.REL.NOINC `($__internal_531_$__cuda_sm20_rcp_rn_f32_slowpath) ;  /* 0x0000002000f87944 */ /* 0x020fea0003c00000 */
[----:B------:R-:W-:Y:S05]  /*2e70*/  BRA `(.L_x_19737) ;  /* 0x0000000000107947 */ /* 0x000fea0003800000 */
.L_x_19736:
[----:B------:R-:W0:Y:S02]  /*2e80*/  MUFU.RCP R0, R23 ;  /* 0x0000001700007308 */ /* 0x000e240000001000 */
[----:B0-----:R-:W-:-:S04]  /*2e90*/  FFMA R22, R23, R0, -1 ;  /* 0xbf80000017167423 */ /* 0x001fc80000000000 */
[----:B------:R-:W-:-:S04]  /*2ea0*/  FADD.FTZ R31, -R22, -RZ ;  /* 0x800000ff161f7221 */ /* 0x000fc80000010100 */
[----:B------:R-:W-:-:S07]  /*2eb0*/  FFMA R0, R0, R31, R0 ;  /* 0x0000001f00007223 */ /* 0x000fce0000000000 */
.L_x_19737:
[----:B------:R-:W-:Y:S05]  /*2ec0*/  BSYNC.RECONVERGENT B1 ;  /* 0x0000000000017941 */ /* 0x000fea0003800200 */
.L_x_19735:
        /* <DEDUP_REMOVED lines=23> */
.L_x_19739:
[----:B------:R-:W0:Y:S02]  /*3040*/  MUFU.RCP R0, R31 ;  /* 0x0000001f00007308 */ /* 0x000e240000001000 */
[----:B0-----:R-:W-:-:S04]  /*3050*/  FFMA R22, R31, R0, -1 ;  /* 0xbf8000001f167423 */ /* 0x001fc80000000000 */
[----:B------:R-:W-:-:S04]  /*3060*/  FADD.FTZ R23, -R22, -RZ ;  /* 0x800000ff16177221 */ /* 0x000fc80000010100 */
[----:B------:R-:W-:-:S07]  /*3070*/  FFMA R0, R0, R23, R0 ;  /* 0x0000001700007223 */ /* 0x000fce0000000000 */
.L_x_19740:
[----:B------:R-:W-:Y:S05]  /*3080*/  BSYNC.RECONVERGENT B1 ;  /* 0x0000000000017941 */ /* 0x000fea0003800200 */
.L_x_19738:
        /* <DEDUP_REMOVED lines=23> */
.L_x_19742:
[----:B------:R-:W0:Y:S02]  /*3200*/  MUFU.RCP R0, R31 ;  /* 0x0000001f00007308 */ /* 0x000e240000001000 */
[----:B0-----:R-:W-:-:S04]  /*3210*/  FFMA R22, R31, R0, -1 ;  /* 0xbf8000001f167423 */ /* 0x001fc80000000000 */
[----:B------:R-:W-:-:S04]  /*3220*/  FADD.FTZ R23, -R22, -RZ ;  /* 0x800000ff16177221 */ /* 0x000fc80000010100 */
[----:B------:R-:W-:-:S07]  /*3230*/  FFMA R0, R0, R23, R0 ;  /* 0x0000001700007223 */ /* 0x000fce0000000000 */
.L_x_19743:
[----:B------:R-:W-:Y:S05]  /*3240*/  BSYNC.RECONVERGENT B1 ;  /* 0x0000000000017941 */ /* 0x000fea0003800200 */
.L_x_19741:
        /* <DEDUP_REMOVED lines=22> */
[----:B------:R-:W-:Y:S01]  /*33b0*/  MOV R33, R0 ;  /* 0x0000000000217202 */ /* 0x000fe20000000f00 */
[----:B------:R-:W-:Y:S06]  /*33c0*/  BRA `(.L_x_19746) ;  /* 0x0000000000107947 */ /* 0x000fec0003800000 */
.L_x_19745:
[----:B------:R-:W0:Y:S02]  /*33d0*/  MUFU.RCP R33, R32 ;  /* 0x0000002000217308 */ /* 0x000e240000001000 */
[----:B0-----:R-:W-:-:S04]  /*33e0*/  FFMA R0, R32, R33, -1 ;  /* 0xbf80000020007423 */ /* 0x001fc80000000021 */
[----:B------:R-:W-:-:S04]  /*33f0*/  FADD.FTZ R0, -R0, -RZ ;  /* 0x800000ff00007221 */ /* 0x000fc80000010100 */
[----:B------:R-:W-:-:S07]  /*3400*/  FFMA R33, R33, R0, R33 ;  /* 0x0000000021217223 */ /* 0x000fce0000000021 */
.L_x_19746:
[----:B------:R-:W-:Y:S05]  /*3410*/  BSYNC.RECONVERGENT B1 ;  /* 0x0000000000017941 */ /* 0x000fea0003800200 */
.L_x_19744:
[----:B------:R-:W-:Y:S02]  /*3420*/  VIADD R29, R3, 0x2 ;  /* 0x00000002031d7836 */ /* 0x000fe40000000000 */
[----:B------:R-:W-:Y:S01]  /*3430*/  FADD R0, -R33, 1 ;  /* 0x3f80000021007421 */ /* 0x000fe20000000100 */
[----:B------:R-:W-:Y:S01]  /*3440*/  IMAD.MOV.U32 R34, RZ, RZ, 0x3bbb989d ;  /* 0x3bbb989dff227424 */ /* 0x000fe200078e00ff */
[----:B------:R-:W-:Y:S01]  /*3450*/  FMNMX R12, R12, |R26|, !PT ;  /* 0x4000001a0c0c7209 */ /* 0x000fe20007800000 */
[----:B------:R-:W-:Y:S01]  /*3460*/  BSSY.RECONVERGENT B1, `(.L_x_19747) ;  /* 0x0000043000017945 */ /* 0x000fe20003800200 */
[----:B------:R-:W-:Y:S01]  /*3470*/  ISETP.GE.U32.AND P0, PT, R29, UR27, PT ;  /* 0x0000001b1d007c0c */ /* 0x000fe2000bf06070 */
[----:B------:R-:W-:-:S03]  /*3480*/  FMUL R32, R0, R33 ;  /* 0x0000002100207220 */ /* 0x000fc60000400000 */
[----:B------:R-:W-:Y:S01]  /*3490*/  ISETP.GE.U32.OR P0, PT, R21, UR26, P0 ;  /* 0x0000001a15007c0c */ /* 0x000fe20008706470 */
[----:B------:R-:W-:Y:S01]  /*34a0*/  FMUL R21, R26, UR6 ;  /* 0x000000061a157c20 */ /* 0x000fe20008400000 */
[----:B------:R-:W-:Y:S01]  /*34b0*/  FFMA R32, R32, R20, R33 ;  /* 0x0000001420207223 */ /* 0x000fe20000000021 */
[C---:B------:R-:W-:Y:S01]  /*34c0*/  FMUL R33, R27.reuse, UR6 ;  /* 0x000000061b217c20 */ /* 0x040fe20008400000 */
[----:B------:R-:W-:Y:S02]  /*34d0*/  FMNMX R27, |R27|, R12, !PT ;  /* 0x0000000c1b1b7209 */ /* 0x000fe40007800200 */
[----:B------:R-:W-:Y:S01]  /*34e0*/  F2FP.SATFINITE.E4M3.F32.PACK_AB_MERGE_C R0, RZ, R21, RZ ;  /* 0x00000015ff00723e */ /* 0x000fe200048070ff */
[----:B------:R-:W-:-:S04]  /*34f0*/  FMUL R5, R32, R5 ;  /* 0x0000000520057220 */ /* 0x000fc80000400000 */
[----:B------:R-:W-:Y:S02]  /*3500*/  FMUL R26, R5, UR6 ;  /* 0x00000006051a7c20 */ /* 0x000fe40008400000 */
        /* <DEDUP_REMOVED lines=8> */
[----:B------:R-:W-:-:S03]  /*3590*/  HFMA2 R34, -RZ, RZ, 3.7421875, 0 ;  /* 0x437c0000ff227431 */ /* 0x000fc600000001ff */
[----:B------:R-:W-:-:S05]  /*35a0*/  @!P0 IADD3.X R23, PT, PT, R23, UR9, R19, P1, P2 ;  /* 0x0000000917178c10 */ /* 0x000fca0008fe4413 */
[----:B------:R0:W-:Y:S01]  /*35b0*/  @!P0 STG.E.U8 desc[UR28][R22.64], R30 ;  /* 0x0000001e16008986 */ /* 0x0001e2000c10111c */
[----:B------:R-:W-:Y:S01]  /*35c0*/  FFMA.RM R31, R33, R34, 12582913 ;  /* 0x4b400001211f7423 */ /* 0x000fe20000004022 */
[----:B-1----:R-:W-:-:S04]  /*35d0*/  @!P0 LEA R33, P1, R20, R18, 0x1 ;  /* 0x0000001214218211 */ /* 0x002fc800078208ff */
[----:B------:R-:W-:Y:S01]  /*35e0*/  @!P0 LEA.HI.X R21, R20, R19, R21, 0x1, P1 ;  /* 0x0000001314158211 */ /* 0x000fe200008f0c15 */
[C---:B------:R-:W-:Y:S01]  /*35f0*/  FADD R20, R31.reuse, -12583039 ;  /* 0xcb40007f1f147421 */ /* 0x040fe20000000000 */
[----:B------:R-:W-:Y:S01]  /*3600*/  IMAD.SHL.U32 R31, R31, 0x800000, RZ ;  /* 0x008000001f1f7824 */ /* 0x000fe200078e00ff */
[----:B0-----:R-:W0:Y:S02]  /*3610*/  @!P0 LDC.64 R22, c[0x0][0x3c8] ;  /* 0x0000f200ff168b82 */ /* 0x001e240000000a00 */
[----:B------:R-:W-:Y:S01]  /*3620*/  FFMA R20, R15, -1.4426950216293334961, -R20 ;  /* 0xbfb8aa3b0f147823 */ /* 0x000fe20000000814 */
        /* <DEDUP_REMOVED lines=12> */
[----:B------:R-:W-:Y:S02]  /*36f0*/  IADD3 R16, P1, PT, R16, UR14, RZ ;  /* 0x0000000e10107c10 */ /* 0x000fe4000ff3e0ff */
[----:B------:R-:W-:Y:S01]  /*3700*/  FMNMX R5, |R5|, R28, !PT ;  /* 0x0000001c05057209 */ /* 0x000fe20007800200 */
[----:B0-----:R-:W-:Y:S01]  /*3710*/  FFMA R22, R31, R22, 1 ;  /* 0x3f8000001f167423 */ /* 0x001fe20000000016 */
[----:B------:R0:W-:Y:S01]  /*3720*/  @!P0 STG.E.U8 desc[UR28][R20.64], R33 ;  /* 0x0000002114008986 */ /* 0x0001e2000c10111c */
[----:B------:R-:W-:Y:S01]  /*3730*/  LOP3.LUT R31, R0, 0xff, RZ, 0xc0, !PT ;  /* 0x000000ff001f7812 */ /* 0x000fe200078ec0ff */
[----:B------:R-:W-:Y:S01]  /*3740*/  IMAD.U32 R0, R33, 0x10000, RZ ;  /* 0x0001000021007824 */ /* 0x000fe200078e00ff */
[----:B------:R-:W-:Y:S01]  /*3750*/  IADD3.X R17, PT, PT, R17, UR15, RZ, P1, !PT ;  /* 0x0000000f11117c10 */ /* 0x000fe20008ffe4ff */
[----:B------:R1:W-:Y:S01]  /*3760*/  @!P0 STG.E.U8 desc[UR28][R18.64], R23 ;  /* 0x0000001712008986 */ /* 0x0003e2000c10111c */
[----:B------:R-:W-:Y:S01]  /*3770*/  IADD3 R26, PT, PT, R22, 0x1800000, RZ ;  /* 0x01800000161a7810 */ /* 0x000fe20007ffe0ff */
[----:B------:R-:W-:Y:S01]  /*3780*/  IMAD R31, R30, 0x100, R31 ;  /* 0x000001001e1f7824 */ /* 0x000fe200078e021f */
[----:B------:R-:W-:-:S02]  /*3790*/  LOP3.LUT R12, R0, 0xff0000, RZ, 0xc0, !PT ;  /* 0x00ff0000000c7812 */ /* 0x000fc400078ec0ff */
[----:B------:R-:W-:Y:S02]  /*37a0*/  LOP3.LUT R26, R26, 0x7f800000, RZ, 0xc0, !PT ;  /* 0x7f8000001a1a7812 */ /* 0x000fe400078ec0ff */
[----:B------:R-:W-:Y:S02]  /*37b0*/  LOP3.LUT R0, R23, 0xffff, RZ, 0xc0, !PT ;  /* 0x0000ffff17007812 */ /* 0x000fe400078ec0ff */
[----:B------:R-:W-:Y:S02]  /*37c0*/  ISETP.GT.U32.AND P0, PT, R26, 0x1ffffff, PT ;  /* 0x01ffffff1a00780c */ /* 0x000fe40003f04070 */
[----:B0-----:R-:W-:Y:S01]  /*37d0*/  LOP3.LUT R21, R12, 0xffff, R31, 0xf8, !PT ;  /* 0x0000ffff0c157812 */ /* 0x001fe200078ef81f */
[----:B------:R-:W-:-:S05]  /*37e0*/  IMAD.SHL.U32 R0, R0, 0x1000000, RZ ;  /* 0x0100000000007824 */ /* 0x000fca00078e00ff */
[----:B------:R-:W-:-:S05]  /*37f0*/  LOP3.LUT R12, R21, R0, RZ, 0xfc, !PT ;  /* 0x00000000150c7212 */ /* 0x000fca00078efcff */
[----:B-1----:R-:W-:Y:S05]  /*3800*/  @P0 BRA `(.L_x_19748) ;  /* 0x0000000000100947 */ /* 0x002fea0003800000 */
[----:B------:R-:W-:Y:S02]  /*3810*/  MOV R0, R22 ;  /* 0x0000001600007202 */ /* 0x000fe40000000f00 */
[----:B------:R-:W-:-:S07]  /*3820*/  MOV R22, 0x3840 ;  /* 0x0000384000167802 */ /* 0x000fce0000000f00 */
[----:B------:R-:W-:Y:S05]  /*3830*/  CALL.REL.NOINC `($__internal_531_$__cuda_sm20_rcp_rn_f32_slowpath) ;  /* 0x0000001800847944 */ /* 0x000fea0003c00000 */
[----:B------:R-:W-:Y:S05]  /*3840*/  BRA `(.L_x_19749) ;  /* 0x0000000000107947 */ /* 0x000fea0003800000 */
.L_x_19748:
[----:B------:R-:W0:Y:S02]  /*3850*/  MUFU.RCP R19, R22 ;  /* 0x0000001600137308 */ /* 0x000e240000001000 */
[----:B0-----:R-:W-:-:S04]  /*3860*/  FFMA R0, R22, R19, -1 ;  /* 0xbf80000016007423 */ /* 0x001fc80000000013 */
[----:B------:R-:W-:-:S04]  /*3870*/  FADD.FTZ R0, -R0, -RZ ;  /* 0x800000ff00007221 */ /* 0x000fc80000010100 */
[----:B------:R-:W-:-:S07]  /*3880*/  FFMA R0, R19, R0, R19 ;  /* 0x0000000013007223 */ /* 0x000fce0000000013 */
.L_x_19749:
[----:B------:R-:W-:Y:S05]  /*3890*/  BSYNC.RECONVERGENT B1 ;  /* 0x0000000000017941 */ /* 0x000fea0003800200 */
.L_x_19747:
        /* <DEDUP_REMOVED lines=23> */
.L_x_19751:
[----:B------:R-:W0:Y:S02]  /*3a10*/  MUFU.RCP R0, R21 ;  /* 0x0000001500007308 */ /* 0x000e240000001000 */
[----:B0-----:R-:W-:-:S04]  /*3a20*/  FFMA R15, R21, R0, -1 ;  /* 0xbf800000150f7423 */ /* 0x001fc80000000000 */
[----:B------:R-:W-:-:S04]  /*3a30*/  FADD.FTZ R15, -R15, -RZ ;  /* 0x800000ff0f0f7221 */ /* 0x000fc80000010100 */
[----:B------:R-:W-:-:S07]  /*3a40*/  FFMA R0, R0, R15, R0 ;  /* 0x0000000f00007223 */ /* 0x000fce0000000000 */
.L_x_19752:
[----:B------:R-:W-:Y:S05]  /*3a50*/  BSYNC.RECONVERGENT B1 ;  /* 0x0000000000017941 */ /* 0x000fea0003800200 */
.L_x_19750:
        /* <DEDUP_REMOVED lines=23> */
.L_x_19754:
[----:B------:R-:W0:Y:S02]  /*3bd0*/  MUFU.RCP R0, R21 ;  /* 0x0000001500007308 */ /* 0x000e240000001000 */
[----:B0-----:R-:W-:-:S04]  /*3be0*/  FFMA R13, R21, R0, -1 ;  /* 0xbf800000150d7423 */ /* 0x001fc80000000000 */
[----:B------:R-:W-:-:S04]  /*3bf0*/  FADD.FTZ R13, -R13, -RZ ;  /* 0x800000ff0d0d7221 */ /* 0x000fc80000010100 */
[----:B------:R-:W-:-:S07]  /*3c00*/  FFMA R0, R0, R13, R0 ;  /* 0x0000000d00007223 */ /* 0x000fce0000000000 */
.L_x_19755:
[----:B------:R-:W-:Y:S05]  /*3c10*/  BSYNC.RECONVERGENT B1 ;  /* 0x0000000000017941 */ /* 0x000fea0003800200 */
.L_x_19753:
        /* <DEDUP_REMOVED lines=23> */
.L_x_19757:
[----:B------:R-:W0:Y:S02]  /*3d90*/  MUFU.RCP R0, R19 ;  /* 0x0000001300007308 */ /* 0x000e240000001000 */
[----:B0-----:R-:W-:-:S04]  /*3da0*/  FFMA R13, R19, R0, -1 ;  /* 0xbf800000130d7423 */ /* 0x001fc80000000000 */
[----:B------:R-:W-:-:S04]  /*3db0*/  FADD.FTZ R13, -R13, -RZ ;  /* 0x800000ff0d0d7221 */ /* 0x000fc80000010100 */
[----:B------:R-:W-:-:S07]  /*3dc0*/  FFMA R0, R0, R13, R0 ;  /* 0x0000000d00007223 */ /* 0x000fce0000000000 */
.L_x_19758:
[----:B------:R-:W-:Y:S05]  /*3dd0*/  BSYNC.RECONVERGENT B1 ;  /* 0x0000000000017941 */ /* 0x000fea0003800200 */
.L_x_19756:
[----:B------:R-:W0:Y:S01]  /*3de0*/  S2R R21, SR_CgaCtaId ;  /* 0x0000000000157919 */ /* 0x000e220000008800 */
[----:B------:R-:W-:Y:S01]  /*3df0*/  FADD R13, -R0, 1 ;  /* 0x3f800000000d7421 */ /* 0x000fe20000000100 */
[----:B------:R-:W-:Y:S01]  /*3e00*/  FMUL R33, R10, UR6 ;  /* 0x000000060a217c20 */ /* 0x000fe20008400000 */
[----:B------:R-:W-:Y:S01]  /*3e10*/  FMUL R15, R8, UR6 ;  /* 0x00000006080f7c20 */ /* 0x000fe20008400000 */
[----:B------:R-:W-:Y:S01]  /*3e20*/  ISETP.GE.U32.AND P0, PT, R7, UR27, PT ;  /* 0x0000001b07007c0c */ /* 0x000fe2000bf06070 */
[----:B------:R-:W-:Y:S01]  /*3e30*/  FMUL R13, R13, R0 ;  /* 0x000000000d0d7220 */ /* 0x000fe20000400000 */
[----:B------:R-:W-:Y:S01]  /*3e40*/  MOV R20, 0x400 ;  /* 0x0000040000147802 */ /* 0x000fe20000000f00 */
[----:B------:R-:W-:Y:S01]  /*3e50*/  BSSY.RECONVERGENT B0, `(.L_x_19759) ;  /* 0x000009d000007945 */ /* 0x000fe20003800200 */
[----:B------:R-:W-:Y:S01]  /*3e60*/  F2FP.SATFINITE.E4M3.F32.PACK_AB_MERGE_C R33, RZ, R33, RZ ;  /* 0x00000021ff21723e */ /* 0x000fe200048070ff */
[----:B------:R-:W-:Y:S01]  /*3e70*/  FFMA R18, R13, R25, R0 ;  /* 0x000000190d127223 */ /* 0x000fe20000000000 */
[----:B------:R-:W-:-:S02]  /*3e80*/  VIADD R0, R4, 0x1d ;  /* 0x0000001d04007836 */ /* 0x000fc40000000000 */
[----:B------:R-:W-:Y:S01]  /*3e90*/  FMUL R13, R9, UR6 ;  /* 0x00000006090d7c20 */ /* 0x000fe20008400000 */
[----:B------:R-:W-:Y:S01]  /*3ea0*/  F2FP.SATFINITE.E4M3.F32.PACK_AB_MERGE_C R15, RZ, R15, RZ ;  /* 0x0000000fff0f723e */ /* 0x000fe200048070ff */
[----:B------:R-:W-:Y:S01]  /*3eb0*/  FMUL R11, R18, R11 ;  /* 0x0000000b120b7220 */ /* 0x000fe20000400000 */
[----:B------:R-:W-:Y:S01]  /*3ec0*/  IADD3 R20, PT, PT, R20, 0x20, RZ ;  /* 0x0000002014147810 */ /* 0x000fe20007ffe0ff */
[----:B------:R-:W-:Y:S01]  /*3ed0*/  IMAD.IADD R25, R2, 0x1, -R29 ;  /* 0x0000000102197824 */ /* 0x000fe200078e0a1d */
[----:B------:R-:W-:Y:S01]  /*3ee0*/  LOP3.LUT R22, R0, 0x1f, RZ, 0xc0, !PT ;  /* 0x0000001f00167812 */ /* 0x000fe200078ec0ff */
[----:B------:R-:W-:Y:S01]  /*3ef0*/  FMUL R35, R11, UR6 ;  /* 0x000000060b237c20 */ /* 0x000fe20008400000 */
[----:B------:R-:W-:Y:S02]  /*3f00*/  F2FP.SATFINITE.E4M3.F32.PACK_AB_MERGE_C R13, RZ, R13, RZ ;  /* 0x0000000dff0d723e */ /* 0x000fe400048070ff */
[----:B------:R-:W-:Y:S02]  /*3f10*/  LOP3.LUT R0, R33, 0xff, RZ, 0xc0, !PT ;  /* 0x000000ff21007812 */ /* 0x000fe400078ec0ff */
[----:B------:R-:W-:Y:S01]  /*3f20*/  ISETP.GE.U32.OR P0, PT, R22, UR26, P0 ;  /* 0x0000001a16007c0c */ /* 0x000fe20008706470 */
[----:B------:R-:W-:Y:S01]  /*3f30*/  IMAD.U32 R19, R13, 0x10000, RZ ;  /* 0x000100000d137824 */ /* 0x000fe200078e00ff */
[----:B------:R-:W-:Y:S01]  /*3f40*/  IADD3 R26, PT, PT, -R7, R2, RZ ;  /* 0x00000002071a7210 */ /* 0x000fe20007ffe1ff */
[----:B------:R-:W-:Y:S01]  /*3f50*/  IMAD R28, R15, 0x100, R0 ;  /* 0x000001000f1c7824 */ /* 0x000fe200078e0200 */
[----:B------:R-:W-:Y:S01]  /*3f60*/  SHF.L.U32 R25, R25, 0x2, RZ ;  /* 0x0000000219197819 */ /* 0x000fe200000006ff */
[----:B------:R-:W-:Y:S01]  /*3f70*/  IMAD.SHL.U32 R7, R4, 0x4, RZ ;  /* 0x0000000404077824 */ /* 0x000fe200078e00ff */
[----:B------:R-:W-:Y:S01]  /*3f80*/  LOP3.LUT R19, R19, 0xff0000, RZ, 0xc0, !PT ;  /* 0x00ff000013137812 */ /* 0x000fe200078ec0ff */
[----:B------:R-:W-:Y:S01]  /*3f90*/  IMAD.SHL.U32 R26, R26, 0x4, RZ ;  /* 0x000000041a1a7824 */ /* 0x000fe200078e00ff */
[----:B------:R-:W-:-:S02]  /*3fa0*/  LOP3.LUT R29, R2, 0x1f, RZ, 0xc0, !PT ;  /* 0x0000001f021d7812 */ /* 0x000fc400078ec0ff */
[----:B0-----:R-:W-:Y:S02]  /*3fb0*/  LEA R0, R21, R20, 0x18 ;  /* 0x0000001415007211 */ /* 0x001fe400078ec0ff */
[----:B------:R-:W-:Y:S01]  /*3fc0*/  LOP3.LUT R21, RZ, R3, RZ, 0x33, !PT ;  /* 0x00000003ff157212 */ /* 0x000fe200078e33ff */
[----:B------:R-:W0:Y:S01]  /*3fd0*/  @!P0 LDC.64 R22, c[0x0][0x3c8] ;  /* 0x0000f200ff168b82 */ /* 0x000e220000000a00 */
[----:B------:R-:W-:Y:S01]  /*3fe0*/  LOP3.LUT R28, R19, 0xffff, R28, 0xf8, !PT ;  /* 0x0000ffff131c7812 */ /* 0x000fe200078ef81c */
[----:B------:R-:W-:Y:S01]  /*3ff0*/  IMAD R30, R29, 0x84, R0 ;  /* 0x000000841d1e7824 */ /* 0x000fe200078e0200 */
[----:B------:R-:W-:Y:S01]  /*4000*/  LOP3.LUT R31, R25, 0x7c, RZ, 0xc0, !PT ;  /* 0x0000007c191f7812 */ /* 0x000fe200078ec0ff */
[----:B------:R-:W-:Y:S01]  /*4010*/  IMAD.IADD R24, R21, 0x1, R2 ;  /* 0x0000000115187824 */ /* 0x000fe200078e0202 */
[----:B------:R-:W-:Y:S02]  /*4020*/  LOP3.LUT R7, R7, 0x7c, RZ, 0xc0, !PT ;  /* 0x0000007c07077812 */ /* 0x000fe400078ec0ff */
[----:B------:R-:W-:Y:S01]  /*4030*/  F2FP.SATFINITE.E4M3.F32.PACK_AB_MERGE_C R35, RZ, R35, RZ ;  /* 0x00000023ff23723e */ /* 0x000fe200048070ff */
[----:B------:R-:W1:Y:S01]  /*4040*/  @!P0 LDC.64 R18, c[0x0][0x3c8] ;  /* 0x0000f200ff128b82 */ /* 0x000e620000000a00 */
[----:B------:R-:W-:Y:S01]  /*4050*/  IMAD.SHL.U32 R24, R24, 0x4, RZ ;  /* 0x0000000418187824 */ /* 0x000fe200078e00ff */
[----:B------:R-:W-:Y:S01]  /*4060*/  LOP3.LUT R27, R26, 0x7c, RZ, 0xc0, !PT ;  /* 0x0000007c1a1b7812 */ /* 0x000fe200078ec0ff */
[C---:B------:R-:W-:Y:S01]  /*4070*/  IMAD.IADD R31, R30.reuse, 0x1, R31 ;  /* 0x000000011e1f7824 */ /* 0x040fe200078e021f */
[----:B------:R-:W-:-:S02]  /*4080*/  IADD3 R37, PT, PT, R30, R7, RZ ;  /* 0x000000071e257210 */ /* 0x000fc40007ffe0ff */
[----:B------:R-:W-:Y:S02]  /*4090*/  LOP3.LUT R25, R24, 0x7c, RZ, 0xc0, !PT ;  /* 0x0000007c18197812 */ /* 0x000fe400078ec0ff */
[----:B------:R-:W2:Y:S01]  /*40a0*/  @!P0 LDC.64 R20, c[0x0][0x3c8] ;  /* 0x0000f200ff148b82 */ /* 0x000ea20000000a00 */
[----:B------:R-:W-:Y:S01]  /*40b0*/  @!P0 IADD3 R24, P1, PT, R16, UR17, RZ ;  /* 0x0000001110188c10 */ /* 0x000fe2000ff3e0ff */
[----:B------:R3:W-:Y:S01]  /*40c0*/  STS [R37], R6 ;  /* 0x0000000625007388 */ /* 0x0007e20000000800 */
[C---:B------:R-:W-:Y:S01]  /*40d0*/  IMAD.IADD R32, R30.reuse, 0x1, R25 ;  /* 0x000000011e207824 */ /* 0x040fe200078e0219 */
[----:B------:R-:W-:Y:S02]  /*40e0*/  LOP3.LUT R7, R35, 0xffff, RZ, 0xc0, !PT ;  /* 0x0000ffff23077812 */ /* 0x000fe400078ec0ff */
[----:B------:R-:W-:Y:S02]  /*40f0*/  @!P0 IADD3.X R25, PT, PT, R17, UR9, RZ, P1, !PT ;  /* 0x0000000911198c10 */ /* 0x000fe40008ffe4ff */
[----:B------:R-:W-:Y:S01]  /*4100*/  IADD3 R30, PT, PT, R30, R27, RZ ;  /* 0x0000001b1e1e7210 */ /* 0x000fe20007ffe0ff */
[----:B0-----:R-:W-:Y:S01]  /*4110*/  @!P0 IMAD.WIDE.U32 R26, R22, 0x3, R16 ;  /* 0x00000003161a8825 */ /* 0x001fe200078e0010 */
[----:B------:R-:W-:Y:S01]  /*4120*/  FMNMX R5, R5, |R10|, !PT ;  /* 0x4000000a05057209 */ /* 0x000fe20007800000 */
[----:B------:R0:W-:Y:S02]  /*4130*/  @!P0 STG.E.U8 desc[UR28][R24.64], R33 ;  /* 0x0000002118008986 */ /* 0x0001e4000c10111c */
[----:B------:R-:W-:Y:S01]  /*4140*/  @!P0 IMAD R23, R23, 0x3, RZ ;  /* 0x0000000317178824 */ /* 0x000fe200078e02ff */
[----:B------:R-:W-:Y:S01]  /*4150*/  FMNMX R8, |R8|, R5, !PT ;  /* 0x0000000508087209 */ /* 0x000fe20007800200 */
[----:B------:R0:W-:Y:S01]  /*4160*/  STS [R32], R14 ;  /* 0x0000000e20007388 */ /* 0x0001e20000000800 */
[----:B-1----:R-:W-:-:S02]  /*4170*/  @!P0 IADD3 R18, P1, P2, R18, UR17, R16 ;  /* 0x0000001112128c10 */ /* 0x002fc4000fa3e010 */
[----:B------:R-:W-:Y:S01]  /*4180*/  FMNMX R8, |R9|, R8, !PT ;  /* 0x0000000809087209 */ /* 0x000fe20007800200 */
[----:B------:R0:W-:Y:S01]  /*4190*/  STS [R31], R12 ;  /* 0x0000000c1f007388 */ /* 0x0001e20000000800 */
[----:B------:R-:W-:Y:S02]  /*41a0*/  @!P0 IADD3.X R19, PT, PT, R19, UR9, R17, P1, P2 ;  /* 0x0000000913138c10 */ /* 0x000fe40008fe4411 */
[----:B------:R-:W-:Y:S02]  /*41b0*/  FMNMX R11, |R11|, R8, !PT ;  /* 0x000000080b0b7209 */ /* 0x000fe40007800200 */
[----:B--2---:R-:W-:Y:S01]  /*41c0*/  @!P0 LEA R34, P3, R20, R16, 0x1 ;  /* 0x0000001014228211 */ /* 0x004fe200078608ff */
[----:B------:R0:W-:Y:S01]  /*41d0*/  @!P0 STG.E.U8 desc[UR28][R18.64], R15 ;  /* 0x0000000f12008986 */ /* 0x0001e2000c10111c */
[----:B------:R-:W-:Y:S02]  /*41e0*/  @!P0 IADD3 R16, P2, PT, R26, UR17, RZ ;  /* 0x000000111a108c10 */ /* 0x000fe4000ff5e0ff */
[----:B------:R-:W-:Y:S01]  /*41f0*/  @!P0 LEA.HI.X R21, R20, R17, R21, 0x1, P3 ;  /* 0x0000001114158211 */ /* 0x000fe200018f0c15 */
[----:B------:R-:W-:Y:S01]  /*4200*/  IMAD.SHL.U32 R17, R7, 0x1000000, RZ ;  /* 0x0100000007117824 */ /* 0x000fe200078e00ff */
[----:B---3--:R-:W-:-:S04]  /*4210*/  @!P0 IADD3 R6, P1, PT, R34, UR17, RZ ;  /* 0x0000001122068c10 */ /* 0x008fc8000ff3e0ff */
[----:B------:R-:W-:Y:S02]  /*4220*/  @!P0 IADD3.X R7, PT, PT, R21, UR9, RZ, P1, !PT ;  /* 0x0000000915078c10 */ /* 0x000fe40008ffe4ff */
[----:B------:R-:W-:Y:S02]  /*4230*/  LOP3.LUT R21, R28, R17, RZ, 0xfc, !PT ;  /* 0x000000111c157212 */ /* 0x000fe400078efcff */
[----:B------:R-:W-:Y:S01]  /*4240*/  @!P0 IADD3.X R17, PT, PT, R23, UR9, R27, P2, !PT ;  /* 0x0000000917118c10 */ /* 0x000fe200097fe41b */
[----:B------:R0:W-:Y:S04]  /*4250*/  @!P0 STG.E.U8 desc[UR28][R6.64], R13 ;  /* 0x0000000d06008986 */ /* 0x0001e8000c10111c */
[----:B------:R0:W-:Y:S01]  /*4260*/  @!P0 STG.E.U8 desc[UR28][R16.64], R35 ;  /* 0x0000002310008986 */ /* 0x0001e2000c10111c */
[----:B------:R-:W-:-:S03]  /*4270*/  ISETP.GE.U32.AND P0, PT, R3, UR26, PT ;  /* 0x0000001a03007c0c */ /* 0x000fc6000bf06070 */
[----:B------:R0:W-:Y:S01]  /*4280*/  STS [R30], R21 ;  /* 0x000000151e007388 */ /* 0x0001e20000000800 */
[----:B------:R-:W-:Y:S09]  /*4290*/  BAR.SYNC.DEFER_BLOCKING 0x0 ;  /* 0x0000000000007b1d */ /* 0x000ff20000010000 */
[----:B0-----:R-:W-:Y:S05]  /*42a0*/  @P0 BRA `(.L_x_19760) ;  /* 0x00000004005c0947 */ /* 0x001fea0003800000 */
        /* <DEDUP_REMOVED lines=11> */
[----:B------:R-:W-:Y:S01]  /*4360*/  IMAD.MOV.U32 R20, RZ, RZ, R6 ;  /* 0x000000ffff147224 */ /* 0x000fe200078e0006 */
[----:B------:R-:W-:-:S05]  /*4370*/  MOV R5, RZ ;  /* 0x000000ff00057202 */ /* 0x000fca0000000f00 */
[----:B------:R-:W-:Y:S06]  /*4380*/  @P1 BRA `(.L_x_19762) ;  /* 0x0000000000d01947 */ /* 0x000fec0003800000 */
[----:B------:R-:W-:Y:S01]  /*4390*/  IMAD R7, R29, 0x84, R16 ;  /* 0x000000841d077824 */ /* 0x000fe200078e0210 */
[----:B------:R-:W-:-:S04]  /*43a0*/  IADD3 R5, PT, PT, -R3, UR26, -R10 ;  /* 0x0000001a03057c10 */ /* 0x000fc8000fffe90a */
[----:B------:R-:W-:Y:S01]  /*43b0*/  IADD3 R3, PT, PT, R7, 0x8, R0 ;  /* 0x0000000807037810 */ /* 0x000fe20007ffe000 */
[----:B------:R-:W-:-:S07]  /*43c0*/  IMAD.MOV R17, RZ, RZ, -R5 ;  /* 0x000000ffff117224 */ /* 0x000fce00078e0a05 */
.L_x_19763:
        /* <DEDUP_REMOVED lines=25> */
[----:B------:R-:W-:Y:S01]  /*4560*/  @!P3 LEA R12, P5, R8, UR7, 0x2 ;  /* 0x00000007080cbc11 */ /* 0x000fe2000f8a10ff */
        /* <DEDUP_REMOVED lines=22> */
.L_x_19762:
[----:B------:R-:W-:Y:S05]  /*46d0*/  BSYNC.RECONVERGENT B1 ;  /* 0x0000000000017941 */ /* 0x000fea0003800200 */
.L_x_19761:
[----:B------:R-:W-:Y:S05]  /*46e0*/  @!P0 BRA `(.L_x_19760) ;  /* 0x00000000004c8947 */ /* 0x000fea0003800000 */
[----:B------:R-:W-:Y:S02]  /*46f0*/  IMAD R16, R29, 0x84, R16 ;  /* 0x000000841d107824 */ /* 0x000fe400078e0210 */
[----:B------:R-:W-:-:S03]  /*4700*/  IMAD.MOV R10, RZ, RZ, -R10 ;  /* 0x000000ffff0a7224 */ /* 0x000fc600078e0a0a */
[----:B------:R-:W-:-:S05]  /*4710*/  LEA R5, R5, R16, 0x2 ;  /* 0x0000001005057211 */ /* 0x000fca00078e10ff */
[----:B------:R-:W-:-:S07]  /*4720*/  IMAD.IADD R0, R0, 0x1, R5 ;  /* 0x0000000100007824 */ /* 0x000fce00078e0205 */
.L_x_19764:
[----:B0-----:R-:W-:Y:S01]  /*4730*/  LOP3.LUT R9, R4, 0x1f, RZ, 0xc0, !PT ;  /* 0x0000001f04097812 */ /* 0x001fe200078ec0ff */
[----:B------:R-:W-:-:S03]  /*4740*/  VIADD R10, R10, 0x1 ;  /* 0x000000010a0a7836 */ /* 0x000fc60000000000 */
[----:B------:R-:W-:-:S13]  /*4750*/  ISETP.GE.U32.AND P0, PT, R9, UR27, PT ;  /* 0x0000001b09007c0c */ /* 0x000fda000bf06070 */
[----:B-1----:R0:W1:Y:S01]  /*4760*/  @!P0 LDS R3, [R0] ;  /* 0x0000000000038984 */ /* 0x0020620000000800 */
        /* <DEDUP_REMOVED lines=11> */
.L_x_19760:
[----:B------:R-:W-:Y:S05]  /*4820*/  BSYNC.RECONVERGENT B0 ;  /* 0x0000000000007941 */ /* 0x000fea0003800200 */
.L_x_19759:
        /* <DEDUP_REMOVED lines=41> */
.L_x_19773:
[----:B------:R-:W-:Y:S02]  /*4ac0*/  ISETP.NE.AND P0, PT, R2, RZ, PT ;  /* 0x000000ff0200720c */ /* 0x000fe40003f05270 */
[----:B-1----:R-:W-:-:S11]  /*4ad0*/  FMNMX R3, R4, R5, !PT ;  /* 0x0000000504037209 */ /* 0x002fd60007800000 */
[----:B------:R-:W-:Y:S05]  /*4ae0*/  @P0 BRA `(.L_x_19766) ;  /* 0x0000000000080947 */ /* 0x000fea0003800000 */
[----:B0-----:R-:W0:Y:S02]  /*4af0*/  LDC.64 R4, c[0x0][0x3a8] ;  /* 0x0000ea00ff047b82 */ /* 0x001e240000000a00 */
[----:B0-----:R1:W-:Y:S02]  /*4b00*/  REDG.E.MAX.S32.STRONG.GPU desc[UR28][R4.64], R3 ;  /* 0x000000030400798e */ /* 0x0013e4000d12e31c */
.L_x_19766:
[----:B------:R-:W-:Y:S05]  /*4b10*/  BSYNC B0 ;  /* 0x0000000000007941 */ /* 0x000fea0003800000 */
.L_x_19765:
        /* <DEDUP_REMOVED lines=12> */
[----:B01----:R-:W-:Y:S05]  /*4be0*/  CALL.REL.NOINC `($__internal_531_$__cuda_sm20_rcp_rn_f32_slowpath) ;  /* 0x0000000400987944 */ /* 0x003fea0003c00000 */
[----:B------:R-:W-:Y:S05]  /*4bf0*/  BRA `(.L_x_19769) ;  /* 0x0000000000147947 */ /* 0x000fea0003800000 */
.L_x_19768:
[----:B------:R-:W2:Y:S01]  /*4c00*/  MUFU.RCP R0, UR6 ;  /* 0x0000000600007d08 */ /* 0x000ea20008001000 */
[----:B-1----:R-:W-:-:S04]  /*4c10*/  IMAD.U32 R3, RZ, RZ, UR6 ;  /* 0x00000006ff037e24 */ /* 0x002fc8000f8e00ff */
[----:B--2---:R-:W-:-:S04]  /*4c20*/  FFMA R2, R0, R3, -1 ;  /* 0xbf80000000027423 */ /* 0x004fc80000000003 */
[----:B------:R-:W-:-:S04]  /*4c30*/  FADD.FTZ R3, -R2, -RZ ;  /* 0x800000ff02037221 */ /* 0x000fc80000010100 */
[----:B------:R-:W-:-:S07]  /*4c40*/  FFMA R0, R0, R3, R0 ;  /* 0x0000000300007223 */ /* 0x000fce0000000000 */
.L_x_19769:
[----:B------:R-:W1:Y:S02]  /*4c50*/  LDC.64 R2, c[0x0][0x3b0] ;  /* 0x0000ec00ff027b82 */ /* 0x000e640000000a00 */
[----:B-1----:R-:W-:Y:S01]  /*4c60*/  STG.E desc[UR28][R2.64], R0 ;  /* 0x0000000002007986 */ /* 0x002fe2000c10191c */
[----:B------:R-:W-:Y:S05]  /*4c70*/  EXIT ;  /* 0x000000000000794d */ /* 0x000fea0003800000 */
.L_x_19767:
[----:B------:R-:W-:Y:S02]  /*4c80*/  HFMA2 R7, -RZ, RZ, 0, 2.384185791015625e-07 ;  /* 0x00000004ff077431 */ /* 0x000fe400000001ff */
[----:B------:R-:W-:Y:S02]  /*4c90*/  IMAD.MOV.U32 R9, RZ, RZ, 0x1f ;  /* 0x0000001fff097424 */ /* 0x000fe400078e00ff */
[----:B------:R-:W-:-:S07]  /*4ca0*/  IMAD.MOV.U32 R6, RZ, RZ, -0x1 ;  /* 0xffffffffff067424 */ /* 0x000fce00078e00ff */
[----:B01----:R-:W-:Y:S05]  /*4cb0*/  WARPSYNC.COLLECTIVE R6, `(.L_x_19770) ;  /* 0x0000000006087348 */ /* 0x003fea0003c00000 */
[----:B-1----:R1:W2:Y:S02]  /*4cc0*/  SHFL.DOWN P0, R5, R0, R7, R9 ;  /* 0x0800000700057389 */ /* 0x0022a40000000009 */
[----:B012---:R-:W-:Y:S05]  /*4cd0*/  ENDCOLLECTIVE ;  /* 0x000000000000791b */ /* 0x007fea0003800000 */
.L_x_19770:
[----:B------:R-:W-:Y:S01]  /*4ce0*/  IMAD.MOV.U32 R7, RZ, RZ, 0x2 ;  /* 0x00000002ff077424 */ /* 0x000fe200078e00ff */
[----:B------:R-:W-:-:S04]  /*4cf0*/  MOV R3, R5 ;  /* 0x0000000500037202 */ /* 0x000fc80000000f00 */
[----:B------:R-:W-:-:S05]  /*4d00*/  FMNMX R3, R3, R0, !PT ;  /* 0x0000000003037209 */ /* 0x000fca0007800000 */
[----:B------:R-:W-:-:S07]  /*4d10*/  IMAD.MOV.U32 R0, RZ, RZ, R3 ;  /* 0x000000ffff007224 */ /* 0x000fce00078e0003 */
[----:B------:R-:W-:Y:S05]  /*4d20*/  WARPSYNC.COLLECTIVE R6, `(.L_x_19771) ;  /* 0x0000000006087348 */ /* 0x000fea0003c00000 */
[----:B------:R0:W1:Y:S02]  /*4d30*/  SHFL.DOWN P0, R5, R0, R7, R9 ;  /* 0x0800000700057389 */ /* 0x0000640000000009 */
[----:B01----:R-:W-:Y:S05]  /*4d40*/  ENDCOLLECTIVE ;  /* 0x000000000000791b */ /* 0x003fea0003800000 */
.L_x_19771:
[----:B------:R-:W-:Y:S01]  /*4d50*/  IMAD.MOV.U32 R7, RZ, RZ, 0x1 ;  /* 0x00000001ff077424 */ /* 0x000fe200078e00ff */
[----:B------:R-:W-:-:S04]  /*4d60*/  MOV R4, R5 ;  /* 0x0000000500047202 */ /* 0x000fc80000000f00 */
[----:B------:R-:W-:-:S05]  /*4d70*/  FMNMX R4, R3, R4, !PT ;  /* 0x0000000403047209 */ /* 0x000fca0007800000 */
[----:B------:R-:W-:-:S07]  /*4d80*/  IMAD.MOV.U32 R0, RZ, RZ, R4 ;  /* 0x000000ffff007224 */ /* 0x000fce00078e0004 */
[----:B------:R-:W-:Y:S05]  /*4d90*/  WARPSYNC.COLLECTIVE R6, `(.L_x_19772) ;  /* 0x0000000006087348 */ /* 0x000fea0003c00000 */
[----:B------:R0:W1:Y:S02]  /*4da0*/  SHFL.DOWN P0, R5, R0, R7, R9 ;  /* 0x0800000700057389 */ /* 0x0000640000000009 */
[----:B01----:R-:W-:Y:S05]  /*4db0*/  ENDCOLLECTIVE ;  /* 0x000000000000791b */ /* 0x003fea0003800000 */
.L_x_19772:
[----:B------:R-:W-:Y:S05]  /*4dc0*/  BRA `(.L_x_19773) ;  /* 0xfffffffc003c7947 */ /* 0x000fea000383ffff */
        .weak           $__internal_530_$__cuda_sm20_div_u64
        .type           $__internal_530_$__cuda_sm20_div_u64,@function
        .size           $__internal_530_$__cuda_sm20_div_u64,($__internal_531_$__cuda_sm20_rcp_rn_f32_slowpath - $__internal_530_$__cuda_sm20_div_u64)
$__internal_530_$__cuda_sm20_div_u64:
        /* <DEDUP_REMOVED lines=71> */
[----:B------:R-:W-:Y:S11]  /*5240*/  RET.REL.NODEC R4 `(_ZN18transformer_engine6detail38cast_transpose_fused_kernel_notalignedILb0ELb1ELb0EfNS_16CTDBiasDActParamIff13__nv_fp8_e4m3fEELi1ELi4ENS_5EmptyEXadL_ZNS_6dqgeluIffEET_T0_RKS5_EEEEvT3_mmm) ;  /* 0xffffffac046c7950 */ /* 0x000ff60003c3ffff */
        .weak           $__internal_531_$__cuda_sm20_rcp_rn_f32_slowpath
        .type           $__internal_531_$__cuda_sm20_rcp_rn_f32_slowpath,@function
        .size           $__internal_531_$__cuda_sm20_rcp_rn_f32_slowpath,(.L_x_29832 - $__internal_531_$__cuda_sm20_rcp_rn_f32_slowpath)
$__internal_531_$__cuda_sm20_rcp_rn_f32_slowpath:
        /* <DEDUP_REMOVED lines=15> */
.L_x_19775:
        /* <DEDUP_REMOVED lines=15> */
[----:B------:R-:W-:-:S03]  /*5430*/  LOP3.LUT R31, R31, 0x800000, RZ, 0xfc, !PT ;  /* 0x008000001f1f7812 */ /* 0x000fc600078efcff */
[----:B------:R-:W-:Y:S01]  /*5440*/  IMAD.MOV R33, RZ, RZ, -R33 ;  /* 0x000000ffff217224 */ /* 0x000fe200078e0a21 */
[--C-:B------:R-:W-:Y:S02]  /*5450*/  SHF.R.U32.HI R23, RZ, R23, R31.reuse ;  /* 0x00000017ff177219 */ /* 0x100fe4000001161f */
        /* <DEDUP_REMOVED lines=15> */
.L_x_19777:
[----:B------:R-:W0:Y:S02]  /*5550*/  MUFU.RCP R0, R0 ;  /* 0x0000000000007308 */ /* 0x000e240000001000 */
.L_x_19776:
[----:B------:R-:W-:Y:S05]  /*5560*/  BSYNC B0 ;  /* 0x0000000000007941 */ /* 0x000fea0003800000 */
.L_x_19774:
[----:B------:R-:W-:-:S04]  /*5570*/  MOV R23, 0x0 ;  /* 0x0000000000177802 */ /* 0x000fc80000000f00 */
[----:B0-----:R-:W-:Y:S05]  /*5580*/  RET.REL.NODEC R22 `(_ZN18transformer_engine6detail38cast_transpose_fused_kernel_notalignedILb0ELb1ELb0EfNS_16CTDBiasDActParamIff13__nv_fp8_e4m3fEELi1ELi4ENS_5EmptyEXadL_ZNS_6dqgeluIffEET_T0_RKS5_EEEEvT3_mmm) ;  /* 0xffffffa8169c7950 */ /* 0x001fea0003c3ffff */
.L_x_19778:
        /* <DEDUP_REMOVED lines=15> */
.L_x_29832:


//--------------------- .text._ZN18transformer_engine6detail38cast_transpose_fused_kernel_notalignedILb0ELb1ELb0EfNS_16CTDBiasDActParamIff13__nv_fp8_e5m2fEELi1ELi4ENS_5EmptyEXadL_ZNS_6dqgeluIffEET_T0_RKS5_EEEEvT3_mmm --------------------------
	.section	.text._ZN18transformer_engine6detail38cast_transpose_fused_kernel_notalignedILb0ELb1ELb0EfNS_16CTDBiasDActParamIff13__nv_fp8_e5m2fEELi1ELi4ENS_5EmptyEXadL_ZNS_6dqgeluIffEET_T0_RKS5_EEEEvT3_mmm,"ax",@progbits
	.align	128
        .global         _ZN18transformer_engine6detail38cast_transpose_fused_kernel_notalignedILb0ELb1ELb0EfNS_16CTDBiasDActParamIff13__nv_fp8_e5m2fEELi1ELi4ENS_5EmptyEXadL_ZNS_6dqgeluIffEET_T0_RKS5_EEEEvT3_mmm
        .type           _ZN18transformer_engine6detail38cast_transpose_fused_kernel_notalignedILb0ELb1ELb0EfNS_16CTDBiasDActParamIff13__nv_fp8_e5m2fEELi1ELi4ENS_5EmptyEXadL_ZNS_6dqgeluIffEET_T0_RKS5_EEEEvT3_mmm,@function
        .size           _ZN18transformer_engine6detail38cast_transpose_fused_kernel_notalignedILb0ELb1ELb0EfNS_16CTDBiasDActParamIff13__nv_fp8_e5m2fEELi1ELi4ENS_5EmptyEXadL_ZNS_6dqgeluIffEET_T0_RKS5_EEEEvT3_mmm,(.L_x_29834 - _ZN18transformer_engine6detail38cast_transpose_fused_kernel_notalignedILb0ELb1ELb0EfNS_16CTDBiasDActParamIff13__nv_fp8_e5m2fEELi1ELi4ENS_5EmptyEXadL_ZNS_6dqgeluIffEET_T0_RKS5_EEEEvT3_mmm)
        .other          _ZN18transformer_engine6detail38cast_transpose_fused_kernel_notalignedILb0ELb1ELb0EfNS_16CTDBiasDActParamIff13__nv_fp8_e5m2fEELi1ELi4ENS_5EmptyEXadL_ZNS_6dqgeluIffEET_T0_RKS5_EEEEvT3_mmm,@"STO_CUDA_ENTRY STV_DEFAULT"
_ZN18transformer_engine6detail38cast_transpose_fused_kernel_notalignedILb0ELb1ELb0EfNS_16CTDBiasDActParamIff13__nv_fp8_e5m2fEELi1ELi4ENS_5EmptyEXadL_ZNS_6dqgeluIffEET_T0_RKS5_EEEEvT3_mmm:
.text._ZN18transformer_engine6detail38cast_transpose_fused_kernel_notalignedILb0ELb1ELb0EfNS_16CTDBiasDActParamIff13__nv_fp8_e5m2fEELi1ELi4ENS_5EmptyEXadL_ZNS_6dqgeluIffEET_T0_RKS5_EEEEvT3_mmm:
        /* <DEDUP_REMOVED lines=43> */
.L_x_19779:
[----:B------:R-:W-:-:S07]  /*02b0*/  MOV R3, 0x2d0 ;  /* 0x000002d000037802 */ /* 0x000fce0000000f00 */
[----:B------:R-:W-:Y:S05]  /*02c0*/  CALL.REL.NOINC `($__internal_532_$__cuda_sm20_div_u64) ;  /* 0x0000004800c07944 */ /* 0x000fea0003c00000 */
        /* <DEDUP_REMOVED lines=11> */
.L_x_19780:
        /* <DEDUP_REMOVED lines=216> */
[----:B-----5:R-:W-:Y:S05]  /*1100*/  CALL.REL.NOINC `($__internal_533_$__cuda_sm20_rcp_rn_f32_slowpath) ;  /* 0x0000004000507944 */ /* 0x020fea0003c00000 */
[----:B------:R-:W-:Y:S05]  /*1110*/  BRA `(.L_x_19783) ;  /* 0x0000000000107947 */ /* 0x000fea0003800000 */
.L_x_19782:
[----:B------:R-:W0:Y:S02]  /*1120*/  MUFU.RCP R23, R30 ;  /* 0x0000001e00177308 */ /* 0x000e240000001000 */
[----:B0-----:R-:W-:-:S04]  /*1130*/  FFMA R0, R30, R23, -1 ;  /* 0xbf8000001e007423 */ /* 0x001fc80000000017 */
[----:B------:R-:W-:-:S04]  /*1140*/  FADD.FTZ R0, -R0, -RZ ;  /* 0x800000ff00007221 */ /* 0x000fc80000010100 */
[----:B------:R-:W-:-:S07]  /*1150*/  FFMA R0, R23, R0, R23 ;  /* 0x0000000017007223 */ /* 0x000fce0000000017 */
.L_x_19783:
[----:B------:R-:W-:Y:S05]  /*1160*/  BSYNC.RECONVERGENT B1 ;  /* 0x0000000000017941 */ /* 0x000fea0003800200 */
.L_x_19781:
        /* <DEDUP_REMOVED lines=21> */
[----:B------:R-:W-:Y:S05]  /*12c0*/  CALL.REL.NOINC `($__internal_533_$__cuda_sm20_rcp_rn_f32_slowpath) ;  /* 0x0000003c00e07944 */ /* 0x000fea0003c00000 */
[----:B------:R-:W-:Y:S05]  /*12d0*/  BRA `(.L_x_19786) ;  /* 0x0000000000107947 */ /* 0x000fea0003800000 */
.L_x_19785:
[----:B------:R-:W0:Y:S02]  /*12e0*/  MUFU.RCP R0, R29 ;  /* 0x0000001d00007308 */ /* 0x000e240000001000 */
[----:B0-----:R-:W-:-:S04]  /*12f0*/  FFMA R22, R29, R0, -1 ;  /* 0xbf8000001d167423 */ /* 0x001fc80000000000 */
[----:B------:R-:W-:-:S04]  /*1300*/  FADD.FTZ R23, -R22, -RZ ;  /* 0x800000ff16177221 */ /* 0x000fc80000010100 */
[----:B------:R-:W-:-:S07]  /*1310*/  FFMA R0, R0, R23, R0 ;  /* 0x0000001700007223 */ /* 0x000fce0000000000 */
.L_x_19786:
[----:B------:R-:W-:Y:S05]  /*1320*/  BSYNC.RECONVERGENT B1 ;  /* 0x0000000000017941 */ /* 0x000fea0003800200 */
.L_x_19784:
        /* <DEDUP_REMOVED lines=21> */
[----:B------:R-:W-:Y:S05]  /*1480*/  CALL.REL.NOINC `($__internal_533_$__cuda_sm20_rcp_rn_f32_slowpath) ;  /* 0x0000003c00707944 */ /* 0x000fea0003c00000 */
[----:B------:R-:W-:Y:S05]  /*1490*/  BRA `(.L_x_19789) ;  /* 0x0000000000107947 */ /* 0x000fea0003800000 */
.L_x_19788:
[----:B------:R-:W0:Y:S02]  /*14a0*/  MUFU.RCP R0, R29 ;  /* 0x0000001d00007308 */ /* 0x000e240000001000 */
[----:B0-----:R-:W-:-:S04]  /*14b0*/  FFMA R22, R29, R0, -1 ;  /* 0xbf8000001d167423 */ /* 0x001fc80000000000 */
[----:B------:R-:W-:-:S04]  /*14c0*/  FADD.FTZ R23, -R22, -RZ ;  /* 0x800000ff16177221 */ /* 0x000fc80000010100 */
[----:B------:R-:W-:-:S07]  /*14d0*/  FFMA R0, R0, R23, R0 ;  /* 0x0000001700007223 */ /* 0x000fce0000000000 */
.L_x_19789:
[----:B------:R-:W-:Y:S05]  /*14e0*/  BSYNC.RECONVERGENT B1 ;  /* 0x0000000000017941 */ /* 0x000fea0003800200 */
.L_x_19787:
        /* <DEDUP_REMOVED lines=21> */
[----:B------:R-:W-:Y:S05]  /*1640*/  CALL.REL.NOINC `($__internal_533_$__cuda_sm20_rcp_rn_f32_slowpath) ;  /* 0x0000003c00007944 */ /* 0x000fea0003c00000 */
[----:B------:R-:W-:Y:S05]  /*1650*/  BRA `(.L_x_19792) ;  /* 0x0000000000107947 */ /* 0x000fea0003800000 */
.L_x_19791:
[----:B------:R-:W0:Y:S02]  /*1660*/  MUFU.RCP R0, R29 ;  /* 0x0000001d00007308 */ /* 0x000e240000001000 */
[----:B0-----:R-:W-:-:S04]  /*1670*/  FFMA R22, R29, R0, -1 ;  /* 0xbf8000001d167423 */ /* 0x001fc80000000000 */
[----:B------:R-:W-:-:S04]  /*1680*/  FADD.FTZ R23, -R22, -RZ ;  /* 0x800000ff16177221 */ /* 0x000fc80000010100 */
[----:B------:R-:W-:-:S07]  /*1690*/  FFMA R0, R0, R23, R0 ;  /* 0x0000001700007223 */ /* 0x000fce0000000000 */
.L_x_19792:
[----:B------:R-:W-:Y:S05]  /*16a0*/  BSYNC.RECONVERGENT B1 ;  /* 0x0000000000017941 */ /* 0x000fea0003800200 */
.L_x_19790:
        /* <DEDUP_REMOVED lines=10> */
[----:B------:R-:W-:Y:S02]  /*1750*/  F2FP.SATFINITE.E5M2.F32.PACK_AB_MERGE_C R0, RZ, R25, RZ ;  /* 0x00000019ff00723e */ /* 0x000fe400048060ff */
        /* <DEDUP_REMOVED lines=18> */
[----:B------:R-:W-:Y:S02]  /*1880*/  F2FP.SATFINITE.E5M2.F32.PACK_AB_MERGE_C R26, RZ, R26, RZ ;  /* 0x0000001aff1a723e */ /* 0x000fe400048060ff */
[----:B------:R-:W-:Y:S01]  /*1890*/  @!P0 IADD3.X R33, PT, PT, R27, UR9, RZ, P2, !PT ;  /* 0x000000091b218c10 */ /* 0x000fe200097fe4ff */
[----:B------:R-:W-:Y:S01]  /*18a0*/  @P1 IMAD R27, R23, 0x5, RZ ;  /* 0x00000005171b1824 */ /* 0x000fe200078e02ff */
[----:B------:R-:W-:Y:S01]  /*18b0*/  F2FP.SATFINITE.E5M2.F32.PACK_AB_MERGE_C R20, RZ, R20, RZ ;  /* 0x00000014ff14723e */ /* 0x000fe200048060ff */
[----:B------:R0:W-:Y:S01]  /*18c0*/  @!P0 STG.E.U8 desc[UR28][R16.64], R26 ;  /* 0x0000001a10008986 */ /* 0x0001e2000c10111c */
[----:B------:R-:W-:Y:S01]  /*18d0*/  @!P0 IADD3 R30, P3, PT, R28, UR17, RZ ;  /* 0x000000111c1e8c10 */ /* 0x000fe2000ff7e0ff */
[----:B------:R-:W-:-:S02]  /*18e0*/  FMUL R28, R25, UR6 ;  /* 0x00000006191c7c20 */ /* 0x000fc40008400000 */
[----:B------:R1:W-:Y:S01]  /*18f0*/  @!P0 STG.E.U8 desc[UR28][R32.64], R20 ;  /* 0x0000001420008986 */ /* 0x0003e2000c10111c */
[----:B------:R-:W-:Y:S01]  /*1900*/  @!P0 IADD3.X R31, PT, PT, R31, UR9, R29, P3, !PT ;  /* 0x000000091f1f8c10 */ /* 0x000fe20009ffe41d */
[----:B------:R-:W-:Y:S01]  /*1910*/  @P1 IMAD R29, R23, 0x6, RZ ;  /* 0x00000006171d1824 */ /* 0x000fe200078e02ff */
[----:B------:R-:W-:Y:S01]  /*1920*/  F2FP.SATFINITE.E5M2.F32.PACK_AB_MERGE_C R28, RZ, R28, RZ ;  /* 0x0000001cff1c723e */ /* 0x000fe200048060ff */
        /* <DEDUP_REMOVED lines=90> */
[----:B-----5:R-:W-:Y:S05]  /*1ed0*/  CALL.REL.NOINC `($__internal_533_$__cuda_sm20_rcp_rn_f32_slowpath) ;  /* 0x0000003000dc7944 */ /* 0x020fea0003c00000 */
[----:B------:R-:W-:Y:S05]  /*1ee0*/  BRA `(.L_x_19795) ;  /* 0x0000000000107947 */ /* 0x000fea0003800000 */
.L_x_19794:
[----:B------:R-:W0:Y:S02]  /*1ef0*/  MUFU.RCP R23, R22 ;  /* 0x0000001600177308 */ /* 0x000e240000001000 */
[----:B0-----:R-:W-:-:S04]  /*1f00*/  FFMA R0, R22, R23, -1 ;  /* 0xbf80000016007423 */ /* 0x001fc80000000017 */
[----:B------:R-:W-:-:S04]  /*1f10*/  FADD.FTZ R0, -R0, -RZ ;  /* 0x800000ff00007221 */ /* 0x000fc80000010100 */
[----:B------:R-:W-:-:S07]  /*1f20*/  FFMA R0, R23, R0, R23 ;  /* 0x0000000017007223 */ /* 0x000fce0000000017 */
.L_x_19795:
[----:B------:R-:W-:Y:S05]  /*1f30*/  BSYNC.RECONVERGENT B1 ;  /* 0x0000000000017941 */ /* 0x000fea0003800200 */
.L_x_19793:
        /* <DEDUP_REMOVED lines=21> */
[----:B-----5:R-:W-:Y:S05]  /*2090*/  CALL.REL.NOINC `($__internal_533_$__cuda_sm20_rcp_rn_f32_slowpath) ;  /* 0x00000030006c7944 */ /* 0x020fea0003c00000 */
[----:B------:R-:W-:Y:S05]  /*20a0*/  BRA `(.L_x_19798) ;  /* 0x0000000000107947 */ /* 0x000fea0003800000 */
.L_x_19797:
[----:B------:R-:W0:Y:S02]  /*20b0*/  MUFU.RCP R0, R31 ;  /* 0x0000001f00007308 */ /* 0x000e240000001000 */
[----:B0-----:R-:W-:-:S04]  /*20c0*/  FFMA R22, R31, R0, -1 ;  /* 0xbf8000001f167423 */ /* 0x001fc80000000000 */
[----:B------:R-:W-:-:S04]  /*20d0*/  FADD.FTZ R23, -R22, -RZ ;  /* 0x800000ff16177221 */ /* 0x000fc80000010100 */
[----:B------:R-:W-:-:S07]  /*20e0*/  FFMA R0, R0, R23, R0 ;  /* 0x0000001700007223 */ /* 0x000fce0000000000 */
.L_x_19798:
[----:B------:R-:W-:Y:S05]  /*20f0*/  BSYNC.RECONVERGENT B1 ;  /* 0x0000000000017941 */ /* 0x000fea0003800200 */
.L_x_19796:
        /* <DEDUP_REMOVED lines=21> */
[----:B-----5:R-:W-:Y:S05]  /*2250*/  CALL.REL.NOINC `($__internal_533_$__cuda_sm20_rcp_rn_f32_slowpath) ;  /* 0x0000002c00fc7944 */ /* 0x020fea0003c00000 */
[----:B------:R-:W-:Y:S05]  /*2260*/  BRA `(.L_x_19801) ;  /* 0x0000000000107947 */ /* 0x000fea0003800000 */
.L_x_19800:
[----:B------:R-:W0:Y:S02]  /*2270*/  MUFU.RCP R0, R25 ;  /* 0x0000001900007308 */ /* 0x000e240000001000 */
[----:B0-----:R-:W-:-:S04]  /*2280*/  FFMA R13, R25, R0, -1 ;  /* 0xbf800000190d7423 */ /* 0x001fc80000000000 */
[----:B------:R-:W-:-:S04]  /*2290*/  FADD.FTZ R13, -R13, -RZ ;  /* 0x800000ff0d0d7221 */ /* 0x000fc80000010100 */
[----:B------:R-:W-:-:S07]  /*22a0*/  FFMA R0, R0, R13, R0 ;  /* 0x0000000d00007223 */ /* 0x000fce0000000000 */
.L_x_19801:
[----:B------:R-:W-:Y:S05]  /*22b0*/  BSYNC.RECONVERGENT B1 ;  /* 0x0000000000017941 */ /* 0x000fea0003800200 */
.L_x_19799:
        /* <DEDUP_REMOVED lines=21> */
[----:B-----5:R-:W-:Y:S05]  /*2410*/  CALL.REL.NOINC `($__internal_533_$__cuda_sm20_rcp_rn_f32_slowpath) ;  /* 0x0000002c008c7944 */ /* 0x020fea0003c00000 */
[----:B------:R-:W-:Y:S05]  /*2420*/  BRA `(.L_x_19804) ;  /* 0x0000000000107947 */ /* 0x000fea0003800000 */
.L_x_19803:
[----:B------:R-:W0:Y:S02]  /*2430*/  MUFU.RCP R0, R25 ;  /* 0x0000001900007308 */ /* 0x000e240000001000 */
[----:B0-----:R-:W-:-:S04]  /*2440*/  FFMA R9, R25, R0, -1 ;  /* 0xbf80000019097423 */ /* 0x001fc80000000000 */
[----:B------:R-:W-:-:S04]  /*2450*/  FADD.FTZ R9, -R9, -RZ ;  /* 0x800000ff09097221 */ /* 0x000fc80000010100 */
[----:B------:R-:W-:-:S07]  /*2460*/  FFMA R0, R0, R9, R0 ;  /* 0x0000000900007223 */ /* 0x000fce0000000000 */
.L_x_19804:
[----:B------:R-:W-:Y:S05]  /*2470*/  BSYNC.RECONVERGENT B1 ;  /* 0x0000000000017941 */ /* 0x000fea0003800200 */
.L_x_19802:
[----:B------:R-:W-:Y:S01]  /*2480*/  IADD3 R9, PT, PT, R3, 0x1, RZ ;  /* 0x0000000103097810 */ /* 0x000fe20007ffe0ff */
[----:B------:R-:W-:Y:S01]  /*2490*/  FMUL R24, R14, UR6 ;  /* 0x000000060e187c20 */ /* 0x000fe20008400000 */
[----:B------:R-:W-:Y:S02]  /*24a0*/  VIADD R13, R4, 0x1d ;  /* 0x0000001d040d7836 */ /* 0x000fe40000000000 */
        /* <DEDUP_REMOVED lines=19> */
[----:B------:R-:W-:Y:S02]  /*25e0*/  F2FP.SATFINITE.E5M2.F32.PACK_AB_MERGE_C R18, RZ, R18, RZ ;  /* 0x00000012ff12723e */ /* 0x000fe400048060ff */
[----:B------:R-:W-:Y:S02]  /*25f0*/  @!P0 IADD3.X R9, PT, PT, R12, UR9, RZ, P2, P3 ;  /* 0x000000090c098c10 */ /* 0x000fe400097e64ff */
[----:B------:R-:W-:-:S03]  /*2600*/  F2FP.SATFINITE.E5M2.F32.PACK_AB_MERGE_C R19, RZ, R19, RZ ;  /* 0x00000013ff13723e */ /* 0x000fc600048060ff */
        /* <DEDUP_REMOVED lines=10> */
.L_x_19806:
[----:B------:R-:W-:Y:S05]  /*26b0*/  BSYNC.RECONVERGENT B0 ;  /* 0x0000000000007941 */ /* 0x000fea0003800200 */
.L_x_19805:
        /* <DEDUP_REMOVED lines=12> */
.L_x_19808:
[----:B------:R-:W-:Y:S05]  /*2780*/  BSYNC.RECONVERGENT B0 ;  /* 0x0000000000007941 */ /* 0x000fea0003800200 */
.L_x_19807:
        /* <DEDUP_REMOVED lines=12> */
.L_x_19810:
[----:B------:R-:W-:Y:S05]  /*2850*/  BSYNC.RECONVERGENT B0 ;  /* 0x0000000000007941 */ /* 0x000fea0003800200 */
.L_x_19809:
        /* <DEDUP_REMOVED lines=96> */
[----:B-----5:R-:W-:Y:S05]  /*2e60*/  CALL.REL.NOINC `($__internal_533_$__cuda_sm20_rcp_rn_f32_slowpath) ;  /* 0x0000002000f87944 */ /* 0x020fea0003c00000 */
[----:B------:R-:W-:Y:S05]  /*2e70*/  BRA `(.L_x_19813) ;  /* 0x0000000000107947 */ /* 0x000fea0003800000 */
.L_x_19812:
[----:B------:R-:W0:Y:S02]  /*2e80*/  MUFU.RCP R0, R23 ;  /* 0x0000001700007308 */ /* 0x000e240000001000 */
[----:B0-----:R-:W-:-:S04]  /*2e90*/  FFMA R22, R23, R0, -1 ;  /* 0xbf80000017167423 */ /* 0x001fc80000000000 */
[----:B------:R-:W-:-:S04]  /*2ea0*/  FADD.FTZ R31, -R22, -RZ ;  /* 0x800000ff161f7221 */ /* 0x000fc80000010100 */
[----:B------:R-:W-:-:S07]  /*2eb0*/  FFMA R0, R0, R31, R0 ;  /* 0x0000001f00007223 */ /* 0x000fce0000000000 */
.L_x_19813:
[----:B------:R-:W-:Y:S05]  /*2ec0*/  BSYNC.RECONVERGENT B1 ;  /* 0x0000000000017941 */ /* 0x000fea0003800200 */
.L_x_19811:
        /* <DEDUP_REMOVED lines=23> */
.L_x_19815:
[----:B------:R-:W0:Y:S02]  /*3040*/  MUFU.RCP R0, R31 ;  /* 0x0000001f00007308 */ /* 0x000e240000001000 */
[----:B0-----:R-:W-:-:S04]  /*3050*/  FFMA R22, R31, R0, -1 ;  /* 0xbf8000001f167423 */ /* 0x001fc80000000000 */
[----:B------:R-:W-:-:S04]  /*3060*/  FADD.FTZ R23, -R22, -RZ ;  /* 0x800000ff16177221 */ /* 0x000fc80000010100 */
[----:B------:R-:W-:-:S07]  /*3070*/  FFMA R0, R0, R23, R0 ;  /* 0x0000001700007223 */ /* 0x000fce0000000000 */
.L_x_19816:
[----:B------:R-:W-:Y:S05]  /*3080*/  BSYNC.RECONVERGENT B1 ;  /* 0x0000000000017941 */ /* 0x000fea0003800200 */
.L_x_19814:
        /* <DEDUP_REMOVED lines=23> */
.L_x_19818:
[----:B------:R-:W0:Y:S02]  /*3200*/  MUFU.RCP R0, R31 ;  /* 0x0000001f00007308 */ /* 0x000e240000001000 */
[----:B0-----:R-:W-:-:S04]  /*3210*/  FFMA R22, R31, R0, -1 ;  /* 0xbf8000001f167423 */ /* 0x001fc80000000000 */
[----:B------:R-:W-:-:S04]  /*3220*/  FADD.FTZ R23, -R22, -RZ ;  /* 0x800000ff16177221 */ /* 0x000fc80000010100 */
[----:B------:R-:W-:-:S07]  /*3230*/  FFMA R0, R0, R23, R0 ;  /* 0x0000001700007223 */ /* 0x000fce0000000000 */
.L_x_19819:
[----:B------:R-:W-:Y:S05]  /*3240*/  BSYNC.RECONVERGENT B1 ;  /* 0x0000000000017941 */ /* 0x000fea0003800200 */
.L_x_19817:
        /* <DEDUP_REMOVED lines=22> */
[----:B------:R-:W-:Y:S01]  /*33b0*/  MOV R33, R0 ;  /* 0x0000000000217202 */ /* 0x000fe20000000f00 */
[----:B------:R-:W-:Y:S06]  /*33c0*/  BRA `(.L_x_19822) ;  /* 0x0000000000107947 */ /* 0x000fec0003800000 */
.L_x_19821:
[----:B------:R-:W0:Y:S02]  /*33d0*/  MUFU.RCP R33, R32 ;  /* 0x0000002000217308 */ /* 0x000e240000001000 */
[----:B0-----:R-:W-:-:S04]  /*33e0*/  FFMA R0, R32, R33, -1 ;  /* 0xbf80000020007423 */ /* 0x001fc80000000021 */
[----:B------:R-:W-:-:S04]  /*33f0*/  FADD.FTZ R0, -R0, -RZ ;  /* 0x800000ff00007221 */ /* 0x000fc80000010100 */
[----:B------:R-:W-:-:S07]  /*3400*/  FFMA R33, R33, R0, R33 ;  /* 0x0000000021217223 */ /* 0x000fce0000000021 */
.L_x_19822:
[----:B------:R-:W-:Y:S05]  /*3410*/  BSYNC.RECONVERGENT B1 ;  /* 0x0000000000017941 */ /* 0x000fea0003800200 */
.L_x_19820:
        /* <DEDUP_REMOVED lines=12> */
[----:B------:R-:W-:Y:S01]  /*34e0*/  F2FP.SATFINITE.E5M2.F32.PACK_AB_MERGE_C R0, RZ, R21, RZ ;  /* 0x00000015ff00723e */ /* 0x000fe200048060ff */
[----:B------:R-:W-:-:S04]  /*34f0*/  FMUL R5, R32, R5 ;  /* 0x0000000520057220 */ /* 0x000fc80000400000 */
[----:B------:R-:W-:Y:S02]  /*3500*/  FMUL R26, R5, UR6 ;  /* 0x00000006051a7c20 */ /* 0x000fe40008400000 */
        /* <DEDUP_REMOVED lines=50> */
[----:B------:R-:W-:Y:S05]  /*3830*/  CALL.REL.NOINC `($__internal_533_$__cuda_sm20_rcp_rn_f32_slowpath) ;  /* 0x0000001800847944 */ /* 0x000fea0003c00000 */
[----:B------:R-:W-:Y:S05]  /*3840*/  BRA `(.L_x_19825) ;  /* 0x0000000000107947 */ /* 0x000fea0003800000 */
.L_x_19824:
[----:B------:R-:W0:Y:S02]  /*3850*/  MUFU.RCP R19, R22 ;  /* 0x0000001600137308 */ /* 0x000e240000001000 */
[----:B0-----:R-:W-:-:S04]  /*3860*/  FFMA R0, R22, R19, -1 ;  /* 0xbf80000016007423 */ /* 0x001fc80000000013 */
[----:B------:R-:W-:-:S04]  /*3870*/  FADD.FTZ R0, -R0, -RZ ;  /* 0x800000ff00007221 */ /* 0x000fc80000010100 */
[----:B------:R-:W-:-:S07]  /*3880*/  FFMA R0, R19, R0, R19 ;  /* 0x0000000013007223 */ /* 0x000fce0000000013 */
.L_x_19825:
[----:B------:R-:W-:Y:S05]  /*3890*/  BSYNC.RECONVERGENT B1 ;  /* 0x0000000000017941 */ /* 0x000fea0003800200 */
.L_x_19823:
        /* <DEDUP_REMOVED lines=23> */
.L_x_19827:
[----:B------:R-:W0:Y:S02]  /*3a10*/  MUFU.RCP R0, R21 ;  /* 0x0000001500007308 */ /* 0x000e240000001000 */
[----:B0-----:R-:W-:-:S04]  /*3a20*/  FFMA R15, R21, R0, -1 ;  /* 0xbf800000150f7423 */ /* 0x001fc80000000000 */
[----:B------:R-:W-:-:S04]  /*3a30*/  FADD.FTZ R15, -R15, -RZ ;  /* 0x800000ff0f0f7221 */ /* 0x000fc80000010100 */
[----:B------:R-:W-:-:S07]  /*3a40*/  FFMA R0, R0, R15, R0 ;  /* 0x0000000f00007223 */ /* 0x000fce0000000000 */
.L_x_19828:
[----:B------:R-:W-:Y:S05]  /*3a50*/  BSYNC.RECONVERGENT B1 ;  /* 0x0000000000017941 */ /* 0x000fea0003800200 */
.L_x_19826:
        /* <DEDUP_REMOVED lines=23> */
.L_x_19830:
[----:B------:R-:W0:Y:S02]  /*3bd0*/  MUFU.RCP R0, R21 ;  /* 0x0000001500007308 */ /* 0x000e240000001000 */
[----:B0-----:R-:W-:-:S04]  /*3be0*/  FFMA R13, R21, R0, -1 ;  /* 0xbf800000150d7423 */ /* 0x001fc80000000000 */
[----:B------:R-:W-:-:S04]  /*3bf0*/  FADD.FTZ R13, -R13, -RZ ;  /* 0x800000ff0d0d7221 */ /* 0x000fc80000010100 */
[----:B------:R-:W-:-:S07]  /*3c00*/  FFMA R0, R0, R13, R0 ;  /* 0x0000000d00007223 */ /* 0x000fce0000000000 */
.L_x_19831:
[----:B------:R-:W-:Y:S05]  /*3c10*/  BSYNC.RECONVERGENT B1 ;  /* 0x0000000000017941 */ /* 0x000fea0003800200 */
.L_x_19829:
        /* <DEDUP_REMOVED lines=23> */
.L_x_19833:
[----:B------:R-:W0:Y:S02]  /*3d90*/  MUFU.RCP R0, R19 ;  /* 0x0000001300007308 */ /* 0x000e240000001000 */
[----:B0-----:R-:W-:-:S04]  /*3da0*/  FFMA R13, R19, R0, -1 ;  /* 0xbf800000130d7423 */ /* 0x001fc80000000000 */
[----:B------:R-:W-:-:S04]  /*3db0*/  FADD.FTZ R13, -R13, -RZ ;  /* 0x800000ff0d0d7221 */ /* 0x000fc80000010100 */
[----:B------:R-:W-:-:S07]  /*3dc0*/  FFMA R0, R0, R13, R0 ;  /* 0x0000000d00007223 */ /* 0x000fce0000000000 */
.L_x_19834:
[----:B------:R-:W-:Y:S05]  /*3dd0*/  BSYNC.RECONVERGENT B1 ;  /* 0x0000000000017941 */ /* 0x000fea0003800200 */
.L_x_19832:
        /* <DEDUP_REMOVED lines=8> */
[----:B------:R-:W-:Y:S01]  /*3e60*/  F2FP.SATFINITE.E5M2.F32.PACK_AB_MERGE_C R33, RZ, R33, RZ ;  /* 0x00000021ff21723e */ /* 0x000fe200048060ff */
[----:B------:R-:W-:Y:S01]  /*3e70*/  FFMA R18, R13, R25, R0 ;  /* 0x000000190d127223 */ /* 0x000fe20000000000 */
[----:B------:R-:W-:-:S02]  /*3e80*/  VIADD R0, R4, 0x1d ;  /* 0x0000001d04007836 */ /* 0x000fc40000000000 */
[----:B------:R-:W-:Y:S01]  /*3e90*/  FMUL R13, R9, UR6 ;  /* 0x00000006090d7c20 */ /* 0x000fe20008400000 */
[----:B------:R-:W-:Y:S01]  /*3ea0*/  F2FP.SATFINITE.E5M2.F32.PACK_AB_MERGE_C R15, RZ, R15, RZ ;  /* 0x0000000fff0f723e */ /* 0x000fe200048060ff */
[----:B------:R-:W-:Y:S01]  /*3eb0*/  FMUL R11, R18, R11 ;  /* 0x0000000b120b7220 */ /* 0x000fe20000400000 */
[----:B------:R-:W-:Y:S01]  /*3ec0*/  IADD3 R20, PT, PT, R20, 0x20, RZ ;  /* 0x0000002014147810 */ /* 0x000fe20007ffe0ff */
[----:B------:R-:W-:Y:S01]  /*3ed0*/  IMAD.IADD R25, R2, 0x1, -R29 ;  /* 0x0000000102197824 */ /* 0x000fe200078e0a1d */
[----:B------:R-:W-:Y:S01]  /*3ee0*/  LOP3.LUT R22, R0, 0x1f, RZ, 0xc0, !PT ;  /* 0x0000001f00167812 */ /* 0x000fe200078ec0ff */
[----:B------:R-:W-:Y:S01]  /*3ef0*/  FMUL R35, R11, UR6 ;  /* 0x000000060b237c20 */ /* 0x000fe20008400000 */
[----:B------:R-:W-:Y:S02]  /*3f00*/  F2FP.SATFINITE.E5M2.F32.PACK_AB_MERGE_C R13, RZ, R13, RZ ;  /* 0x0000000dff0d723e */ /* 0x000fe400048060ff */
        /* <DEDUP_REMOVED lines=18> */
[----:B------:R-:W-:Y:S01]  /*4030*/  F2FP.SATFINITE.E5M2.F32.PACK_AB_MERGE_C R35, RZ, R35, RZ ;  /* 0x00000023ff23723e */ /* 0x000fe200048060ff */
        /* <DEDUP_REMOVED lines=57> */
.L_x_19839:
        /* <DEDUP_REMOVED lines=48> */
.L_x_19838:
[----:B------:R-:W-:Y:S05]  /*46d0*/  BSYNC.RECONVERGENT B1 ;  /* 0x0000000000017941 */ /* 0x000fea0003800200 */
.L_x_19837:
[----:B------:R-:W-:Y:S05]  /*46e0*/  @!P0 BRA `(.L_x_19836) ;  /* 0x00000000004c8947 */ /* 0x000fea0003800000 */
[----:B------:R-:W-:Y:S02]  /*46f0*/  IMAD R16, R29, 0x84, R16 ;  /* 0x000000841d107824 */ /* 0x000fe400078e0210 */
[----:B------:R-:W-:-:S03]  /*4700*/  IMAD.MOV R10, RZ, RZ, -R10 ;  /* 0x000000ffff0a7224 */ /* 0x000fc600078e0a0a */
[----:B------:R-:W-:-:S05]  /*4710*/  LEA R5, R5, R16, 0x2 ;  /* 0x0000001005057211 */ /* 0x000fca00078e10ff */
[----:B------:R-:W-:-:S07]  /*4720*/  IMAD.IADD R0, R0, 0x1, R5 ;  /* 0x0000000100007824 */ /* 0x000fce00078e0205 */
.L_x_19840:
        /* <DEDUP_REMOVED lines=15> */
.L_x_19836:
[----:B------:R-:W-:Y:S05]  /*4820*/  BSYNC.RECONVERGENT B0 ;  /* 0x0000000000007941 */ /* 0x000fea0003800200 */
.L_x_19835:
        /* <DEDUP_REMOVED lines=41> */
.L_x_19849:
[----:B------:R-:W-:Y:S02]  /*4ac0*/  ISETP.NE.AND P0, PT, R2, RZ, PT ;  /* 0x000000ff0200720c */ /* 0x000fe40003f05270 */
[----:B-1----:R-:W-:-:S11]  /*4ad0*/  FMNMX R3, R4, R5, !PT ;  /* 0x0000000504037209 */ /* 0x002fd60007800000 */
[----:B------:R-:W-:Y:S05]  /*4ae0*/  @P0 BRA `(.L_x_19842) ;  /* 0x0000000000080947 */ /* 0x000fea0003800000 */
[----:B0-----:R-:W0:Y:S02]  /*4af0*/  LDC.64 R4, c[0x0][0x3a8] ;  /* 0x0000ea00ff047b82 */ /* 0x001e240000000a00 */
[----:B0-----:R1:W-:Y:S02]  /*4b00*/  REDG.E.MAX.S32.STRONG.GPU desc[UR28][R4.64], R3 ;  /* 0x000000030400798e */ /* 0x0013e4000d12e31c */
.L_x_19842:
[----:B------:R-:W-:Y:S05]  /*4b10*/  BSYNC B0 ;  /* 0x0000000000007941 */ /* 0x000fea0003800000 */
.L_x_19841:
        /* <DEDUP_REMOVED lines=12> */
[----:B01----:R-:W-:Y:S05]  /*4be0*/  CALL.REL.NOINC `($__internal_533_$__cuda_sm20_rcp_rn_f32_slowpath) ;  /* 0x0000000400987944 */ /* 0x003fea0003c00000 */
[----:B------:R-:W-:Y:S05]  /*4bf0*/  BRA `(.L_x_19845) ;  /* 0x0000000000147947 */ /* 0x000fea0003800000 */
.L_x_19844:
[----:B------:R-:W2:Y:S01]  /*4c00*/  MUFU.RCP R0, UR6 ;  /* 0x0000000600007d08 */ /* 0x000ea20008001000 */
[----:B-1----:R-:W-:-:S04]  /*4c10*/  IMAD.U32 R3, RZ, RZ, UR6 ;  /* 0x00000006ff037e24 */ /* 0x002fc8000f8e00ff */
[----:B--2---:R-:W-:-:S04]  /*4c20*/  FFMA R2, R0, R3, -1 ;  /* 0xbf80000000027423 */ /* 0x004fc80000000003 */
[----:B------:R-:W-:-:S04]  /*4c30*/  FADD.FTZ R3, -R2, -RZ ;  /* 0x800000ff02037221 */ /* 0x000fc80000010100 */
[----:B------:R-:W-:-:S07]  /*4c40*/  FFMA R0, R0, R3, R0 ;  /* 0x0000000300007223 */ /* 0x000fce0000000000 */
.L_x_19845:
[----:B------:R-:W1:Y:S02]  /*4c50*/  LDC.64 R2, c[0x0][0x3b0] ;  /* 0x0000ec00ff027b82 */ /* 0x000e640000000a00 */
[----:B-1----:R-:W-:Y:S01]  /*4c60*/  STG.E desc[UR28][R2.64], R0 ;  /* 0x0000000002007986 */ /* 0x002fe2000c10191c */
[----:B------:R-:W-:Y:S05]  /*4c70*/  EXIT ;  /* 0x000000000000794d */ /* 0x000fea0003800000 */
.L_x_19843:
[----:B------:R-:W-:Y:S02]  /*4c80*/  HFMA2 R7, -RZ, RZ, 0, 2.384185791015625e-07 ;  /* 0x00000004ff077431 */ /* 0x000fe400000001ff */
[----:B------:R-:W-:Y:S02]  /*4c90*/  IMAD.MOV.U32 R9, RZ, RZ, 0x1f ;  /* 0x0000001fff097424 */ /* 0x000fe400078e00ff */
[----:B------:R-:W-:-:S07]  /*4ca0*/  IMAD.MOV.U32 R6, RZ, RZ, -0x1 ;  /* 0xffffffffff067424 */ /* 0x000fce00078e00ff */
[----:B01----:R-:W-:Y:S05]  /*4cb0*/  WARPSYNC.COLLECTIVE R6, `(.L_x_19846) ;  /* 0x0000000006087348 */ /* 0x003fea0003c00000 */
[----:B-1----:R1:W2:Y:S02]  /*4cc0*/  SHFL.DOWN P0, R5, R0, R7, R9 ;  /* 0x0800000700057389 */ /* 0x0022a40000000009 */
[----:B012---:R-:W-:Y:S05]  /*4cd0*/  ENDCOLLECTIVE ;  /* 0x000000000000791b */ /* 0x007fea0003800000 */
.L_x_19846:
[----:B------:R-:W-:Y:S01]  /*4ce0*/  IMAD.MOV.U32 R7, RZ, RZ, 0x2 ;  /* 0x00000002ff077424 */ /* 0x000fe200078e00ff */
[----:B------:R-:W-:-:S04]  /*4cf0*/  MOV R3, R5 ;  /* 0x0000000500037202 */ /* 0x000fc80000000f00 */
[----:B------:R-:W-:-:S05]  /*4d00*/  FMNMX R3, R3, R0, !PT ;  /* 0x0000000003037209 */ /* 0x000fca0007800000 */
[----:B------:R-:W-:-:S07]  /*4d10*/  IMAD.MOV.U32 R0, RZ, RZ, R3 ;  /* 0x000000ffff007224 */ /* 0x000fce00078e0003 */
[----:B------:R-:W-:Y:S05]  /*4d20*/  WARPSYNC.COLLECTIVE R6, `(.L_x_19847) ;  /* 0x0000000006087348 */ /* 0x000fea0003c00000 */
[----:B------:R0:W1:Y:S02]  /*4d30*/  SHFL.DOWN P0, R5, R0, R7, R9 ;  /* 0x0800000700057389 */ /* 0x0000640000000009 */
[----:B01----:R-:W-:Y:S05]  /*4d40*/  ENDCOLLECTIVE ;  /* 0x000000000000791b */ /* 0x003fea0003800000 */
.L_x_19847:
[----:B------:R-:W-:Y:S01]  /*4d50*/  IMAD.MOV.U32 R7, RZ, RZ, 0x1 ;  /* 0x00000001ff077424 */ /* 0x000fe200078e00ff */
[----:B------:R-:W-:-:S04]  /*4d60*/  MOV R4, R5 ;  /* 0x0000000500047202 */ /* 0x000fc80000000f00 */
[----:B------:R-:W-:-:S05]  /*4d70*/  FMNMX R4, R3, R4, !PT ;  /* 0x0000000403047209 */ /* 0x000fca0007800000 */
[----:B------:R-:W-:-:S07]  /*4d80*/  IMAD.MOV.U32 R0, RZ, RZ, R4 ;  /* 0x000000ffff007224 */ /* 0x000fce00078e0004 */
[----:B------:R-:W-:Y:S05]  /*4d90*/  WARPSYNC.COLLECTIVE R6, `(.L_x_19848) ;  /* 0x0000000006087348 */ /* 0x000fea0003c00000 */
[----:B------:R0:W1:Y:S02]  /*4da0*/  SHFL.DOWN P0, R5, R0, R7, R9 ;  /* 0x0800000700057389 */ /* 0x0000640000000009 */
[----:B01----:R-:W-:Y:S05]  /*4db0*/  ENDCOLLECTIVE ;  /* 0x000000000000791b */ /* 0x003fea0003800000 */
.L_x_19848:
[----:B------:R-:W-:Y:S05]  /*4dc0*/  BRA `(.L_x_19849) ;  /* 0xfffffffc003c7947 */ /* 0x000fea000383ffff */
        .weak           $__internal_532_$__cuda_sm20_div_u64
        .type           $__internal_532_$__cuda_sm20_div_u64,@function
        .size           $__internal_532_$__cuda_sm20_div_u64,($__internal_533_$__cuda_sm20_rcp_rn_f32_slowpath - $__internal_532_$__cuda_sm20_div_u64)
$__internal_532_$__cuda_sm20_div_u64:
        /* <DEDUP_REMOVED lines=71> */
[----:B------:R-:W-:Y:S11]  /*5240*/  RET.REL.NODEC R4 `(_ZN18transformer_engine6detail38cast_transpose_fused_kernel_notalignedILb0ELb1ELb0EfNS_16CTDBiasDActParamIff13__nv_fp8_e5m2fEELi1ELi4ENS_5EmptyEXadL_ZNS_6dqgeluIffEET_T0_RKS5_EEEEvT3_mmm) ;  /* 0xffffffac046c7950 */ /* 0x000ff60003c3ffff */
        .weak           $__internal_533_$__cuda_sm20_rcp_rn_f32_slowpath
        .type           $__internal_533_$__cuda_sm20_rcp_rn_f32_slowpath,@function
        .size           $__internal_533_$__cuda_sm20_rcp_rn_f32_slowpath,(.L_x_29834 - $__internal_533_$__cuda_sm20_rcp_rn_f32_slowpath)
$__internal_533_$__cuda_sm20_rcp_rn_f32_slowpath:
        /* <DEDUP_REMOVED lines=15> */
.L_x_19851:
        /* <DEDUP_REMOVED lines=33> */
.L_x_19853:
[----:B------:R-:W0:Y:S02]  /*5550*/  MUFU.RCP R0, R0 ;  /* 0x0000000000007308 */ /* 0x000e240000001000 */
.L_x_19852:
[----:B------:R-:W-:Y:S05]  /*5560*/  BSYNC B0 ;  /* 0x0000000000007941 */ /* 0x000fea0003800000 */
.L_x_19850:
[----:B------:R-:W-:-:S04]  /*5570*/  MOV R23, 0x0 ;  /* 0x0000000000177802 */ /* 0x000fc80000000f00 */
[----:B0-----:R-:W-:Y:S05]  /*5580*/  RET.REL.NODEC R22 `(_ZN18transformer_engine6detail38cast_transpose_fused_kernel_notalignedILb0ELb1ELb0EfNS_16CTDBiasDActParamIff13__nv_fp8_e5m2fEELi1ELi4ENS_5EmptyEXadL_ZNS_6dqgeluIffEET_T0_RKS5_EEEEvT3_mmm) ;  /* 0xffffffa8169c7950 */ /* 0x001fea0003c3ffff */
.L_x_19854:
        /* <DEDUP_REMOVED lines=15> */
.L_x_29834:


//--------------------- .text._ZN18transformer_engine6detail38cast_transpose_fused_kernel_notalignedILb0ELb1ELb0EfNS_16CTDBiasDActParamIff13__nv_bfloat16fEELi1ELi2ENS_5EmptyEXadL_ZNS_6dqgeluIffEET_T0_RKS5_EEEEvT3_mmm --------------------------
	.section	.text._ZN18transformer_engine6detail38cast_transpose_fused_kernel_notalignedILb0ELb1ELb0EfNS_16CTDBiasDActParamIff13__nv_bfloat16fEELi1ELi2ENS_5EmptyEXadL_ZNS_6dqgeluIffEET_T0_RKS5_EEEEvT3_mmm,"ax",@progbits
	.align	128
        .global         _ZN18transformer_engine6detail38cast_transpose_fused_kernel_notalignedILb0ELb1ELb0EfNS_16CTDBiasDActParamIff13__nv_bfloat16fEELi1ELi2ENS_5EmptyEXadL_ZNS_6dqgeluIffEET_T0_RKS5_EEEEvT3_mmm
        .type           _ZN18transformer_engine6detail38cast_transpose_fused_kernel_notalignedILb0ELb1ELb0EfNS_16CTDBiasDActParamIff13__nv_bfloat16fEELi1ELi2ENS_5EmptyEXadL_ZNS_6dqgeluIffEET_T0_RKS5_EEEEvT3_mmm,@function
        .size           _ZN18transformer_engine6detail38cast_transpose_fused_kernel_notalignedILb0ELb1ELb0EfNS_16CTDBiasDActParamIff13__nv_bfloat16fEELi1ELi2ENS_5EmptyEXadL_ZNS_6dqgeluIffEET_T0_RKS5_EEEEvT3_mmm,(.L_x_29836 - _ZN18transformer_engine6detail38cast_transpose_fused_kernel_notalignedILb0ELb1ELb0EfNS_16CTDBiasDActParamIff13__nv_bfloat16fEELi1ELi2ENS_5EmptyEXadL_ZNS_6dqgeluIffEET_T0_RKS5_EEEEvT3_mmm)
        .other          _ZN18transformer_engine6detail38cast_transpose_fused_kernel_notalignedILb0ELb1ELb0EfNS_16CTDBiasDActParamIff13__nv_bfloat16fEELi1ELi2ENS_5EmptyEXadL_ZNS_6dqgeluIffEET_T0_RKS5_EEEEvT3_mmm,@"STO_CUDA_ENTRY STV_DEFAULT"
_ZN18transformer_engine6detail38cast_transpose_fused_kernel_notalignedILb0ELb1ELb0EfNS_16CTDBiasDActParamIff13__nv_bfloat16fEELi1ELi2ENS_5EmptyEXadL_ZNS_6dqgeluIffEET_T0_RKS5_EEEEvT3_mmm:
.text._ZN18transformer_engine6detail38cast_transpose_fused_kernel_notalignedILb0ELb1ELb0EfNS_16CTDBiasDActParamIff13__nv_bfloat16fEELi1ELi2ENS_5EmptyEXadL_ZNS_6dqgeluIffEET_T0_RKS5_EEEEvT3_mmm:
        /* <DEDUP_REMOVED lines=44> */
.L_x_19855:
[----:B------:R-:W-:-:S07]  /*02c0*/  MOV R4, 0x2e0 ;  /* 0x000002e000047802 */ /* 0x000fce0000000f00 */
[----:B------:R-:W-:Y:S05]  /*02d0*/  CALL.REL.NOINC `($__internal_534_$__cuda_sm20_div_u64) ;  /* 0x0000002c00147944 */ /* 0x000fea0003c00000 */
        /* <DEDUP_REMOVED lines=11> */
.L_x_19856:
        /* <DEDUP_REMOVED lines=18> */
[----:B------:R-:W-:Y:S02]  /*04b0*/  UISETP.LT.U32.AND UP1, UPT, UR7, 0x20, UPT ;  /* 0x000000200700788c */ /* 0x000fe4000bf21070 */
[----:B------:R-:W-:Y:S01]  /*04c0*/  UIADD3.X UR21, UPT, UPT, ~UR19, UR33, URZ, UP0, !UPT ;  /* 0x0000002113157290 */ /* 0x000fe200087fe5ff */
[----:B------:R-:W-:Y:S01]  /*04d0*/  IADD3 R6, PT, PT, R21, R7, RZ ;  /* 0x0000000715067210 */ /* 0x000fe20007ffe0ff */
[----:B------:R-:W-:-:S02]  /*04e0*/  UISETP.LT.U32.AND UP0, UPT, UR17, 0x20, UPT ;  /* 0x000000201100788c */ /* 0x000fc4000bf01070 */
[----:B------:R-:W-:Y:S02]  /*04f0*/  UISETP.LT.U32.AND.EX UP1, UPT, UR14, URZ, UPT, UP1 ;  /* 0x000000ff0e00728c */ /* 0x000fe4000bf21110 */
[----:B------:R-:W-:Y:S02]  /*0500*/  UISETP.LT.U32.AND.EX UP0, UPT, UR21, URZ, UPT, UP0 ;  /* 0x000000ff1500728c */ /* 0x000fe4000bf01100 */
        /* <DEDUP_REMOVED lines=21> */
[----:B------:R-:W-:Y:S01]  /*0660*/  VIADD R16, R11, 0xffffffff ;  /* 0xffffffff0b107836 */ /* 0x000fe20000000000 */
[----:B------:R-:W-:Y:S01]  /*0670*/  UIADD3 UR21, UP0, UPT, UR7, UR8, URZ ;  /* 0x0000000807157290 */ /* 0x000fe2000ff1e0ff */
[----:B------:R-:W-:Y:S01]  /*0680*/  VIADD R2, R12, 0x1 ;  /* 0x000000010c027836 */ /* 0x000fe20000000000 */
[----:B-1----:R-:W-:Y:S01]  /*0690*/  ISETP.NE.U32.AND P2, PT, RZ, UR14, PT ;  /* 0x0000000eff007c0c */ /* 0x002fe2000bf45070 */
[----:B------:R-:W-:Y:S01]  /*06a0*/  IMAD.MOV.U32 R17, RZ, RZ, RZ ;  /* 0x000000ffff117224 */ /* 0x000fe200078e00ff */
[----:B------:R-:W-:Y:S01]  /*06b0*/  LOP3.LUT R16, R16, 0x1f, RZ, 0xc0, !PT ;  /* 0x0000001f10107812 */ /* 0x000fe200078ec0ff */
[----:B------:R-:W-:Y:S01]  /*06c0*/  USHF.L.U32 UR14, UR32, 0x1, URZ ;  /* 0x00000001200e7899 */ /* 0x000fe200080006ff */
[----:B------:R-:W-:Y:S01]  /*06d0*/  ISETP.GE.U32.AND P1, PT, R2, UR26, PT ;  /* 0x0000001a02007c0c */ /* 0x000fe2000bf26070 */
[----:B------:R-:W-:Y:S01]  /*06e0*/  UIADD3.X UR22, UPT, UPT, UR10, UR9, URZ, UP0, !UPT ;  /* 0x000000090a167290 */ /* 0x000fe200087fe4ff */
[----:B------:R-:W-:Y:S01]  /*06f0*/  ISETP.NE.AND.EX P2, PT, RZ, UR15, PT, P2 ;  /* 0x0000000fff007c0c */ /* 0x000fe2000bf45320 */
[----:B------:R-:W-:Y:S01]  /*0700*/  IMAD.WIDE.U32 R8, R28, UR32, R16 ;  /* 0x000000201c087c25 */ /* 0x000fe2000f8e0010 */
[----:B------:R-:W-:Y:S01]  /*0710*/  ISETP.LT.U32.AND P1, PT, R16, UR25, !P1 ;  /* 0x0000001910007c0c */ /* 0x000fe2000cf21070 */
[----:B------:R-:W-:-:S02]  /*0720*/  USHF.L.U64.HI UR15, UR32, 0x1, UR33 ;  /* 0x00000001200f7899 */ /* 0x000fc40008010221 */
[----:B------:R-:W-:Y:S01]  /*0730*/  IMAD.U32 R23, RZ, RZ, UR32 ;  /* 0x00000020ff177e24 */ /* 0x000fe2000f8e00ff */
[----:B------:R-:W-:Y:S01]  /*0740*/  IADD3 R9, PT, PT, R7, R9, RZ ;  /* 0x0000000907097210 */ /* 0x000fe20007ffe0ff */
[----:B------:R-:W-:Y:S01]  /*0750*/  IMAD.MOV.U32 R24, RZ, RZ, RZ ;  /* 0x000000ffff187224 */ /* 0x000fe200078e00ff */
[----:B------:R-:W-:Y:S01]  /*0760*/  @P0 IADD3 R7, P3, PT, R20, UR32, RZ ;  /* 0x0000002014070c10 */ /* 0x000fe2000ff7e0ff */
[----:B------:R-:W-:Y:S01]  /*0770*/  IMAD.MOV.U32 R37, RZ, RZ, RZ ;  /* 0x000000ffff257224 */ /* 0x000fe200078e00ff */
[----:B------:R-:W1:Y:S02]  /*0780*/  LDCU.128 UR8, c[0x0][0x390] ;  /* 0x00007200ff0877ac */ /* 0x000e640008000c00 */
[----:B------:R-:W-:Y:S01]  /*0790*/  @P0 IADD3.X R26, PT, PT, R6, UR33, RZ, P3, !PT ;  /* 0x00000021061a0c10 */ /* 0x000fe20009ffe4ff */
[----:B0-----:R-:W0:Y:S02]  /*07a0*/  @P2 LDC.64 R4, c[0x0][0x3a0] ;  /* 0x0000e800ff042b82 */ /* 0x001e240000000a00 */
[----:B------:R-:W-:Y:S01]  /*07b0*/  VOTEU.ANY UP0, P1 ;  /* 0x0000000000ff7886 */ /* 0x000fe20000800100 */
[----:B------:R-:W-:Y:S01]  /*07c0*/  @P1 IADD3 R32, P4, PT, R8, UR14, RZ ;  /* 0x0000000e08201c10 */ /* 0x000fe2000ff9e0ff */
[----:B------:R-:W-:Y:S01]  /*07d0*/  @P1 IMAD.WIDE.U32 R22, R23, 0x3, R8 ;  /* 0x0000000317161825 */ /* 0x000fe200078e0008 */
[----:B------:R-:W-:-:S02]  /*07e0*/  @P0 SHF.L.U64.HI R25, R7, 0x2, R26 ;  /* 0x0000000207190819 */ /* 0x000fc4000001021a */
[----:B------:R-:W-:Y:S01]  /*07f0*/  @UP0 UIMAD UR7, UR33, 0x3, URZ ;  /* 0x00000003210708a4 */ /* 0x000fe2000f8e02ff */
[----:B------:R-:W-:Y:S01]  /*0800*/  @P0 IADD3 R8, P3, PT, R15, UR21, RZ ;  /* 0x000000150f080c10 */ /* 0x000fe2000ff7e0ff */
[----:B------:R-:W-:Y:S01]  /*0810*/  @P0 IMAD.SHL.U32 R7, R7, 0x4, RZ ;  /* 0x0000000407070824 */ /* 0x000fe200078e00ff */
[----:B------:R-:W-:Y:S01]  /*0820*/  @P1 IADD3.X R29, PT, PT, R9, UR15, RZ, P4, !PT ;  /* 0x0000000f091d1c10 */ /* 0x000fe2000a7fe4ff */
[----:B------:R-:W-:Y:S01]  /*0830*/  @P1 IMAD.SHL.U32 R30, R22, 0x4, RZ ;  /* 0x00000004161e1824 */ /* 0x000fe200078e00ff */
[----:B------:R-:W-:Y:S02]  /*0840*/  @P0 IADD3.X R9, PT, PT, R0, UR22, RZ, P3, !PT ;  /* 0x0000001600090c10 */ /* 0x000fe40009ffe4ff */
[C---:B------:R-:W-:Y:S01]  /*0850*/  @P1 SHF.L.U64.HI R29, R32.reuse, 0x2, R29 ;  /* 0x00000002201d1819 */ /* 0x040fe2000001021d */
[----:B------:R-:W-:Y:S01]  /*0860*/  @P1 IMAD.SHL.U32 R32, R32, 0x4, RZ ;  /* 0x0000000420201824 */ /* 0x000fe200078e00ff */
[----:B------:R-:W-:Y:S01]  /*0870*/  @P0 IADD3 R26, P3, PT, R7, UR23, RZ ;  /* 0x00000017071a0c10 */ /* 0x000fe2000ff7e0ff */
[----:B------:R3:W5:Y:S01]  /*0880*/  @P0 LDG.E R24, desc[UR28][R8.64] ;  /* 0x0000001c08180981 */ /* 0x000762000c1e1900 */
[----:B------:R-:W-:-:S02]  /*0890*/  @P1 IADD3 R15, PT, PT, R23, UR7, RZ ;  /* 0x00000007170f1c10 */ /* 0x000fc4000fffe0ff */
[----:B------:R-:W-:Y:S02]  /*08a0*/  @P0 IADD3.X R27, PT, PT, R25, UR24, RZ, P3, !PT ;  /* 0x00000018191b0c10 */ /* 0x000fe40009ffe4ff */
[----:B------:R-:W-:Y:S02]  /*08b0*/  @P1 SHF.L.U64.HI R15, R22, 0x2, R15 ;  /* 0x00000002160f1819 */ /* 0x000fe4000001020f */
[----:B------:R-:W-:Y:S01]  /*08c0*/  @P1 IADD3 R22, P4, PT, R32, UR23, RZ ;  /* 0x0000001720161c10 */ /* 0x000fe2000ff9e0ff */
[----:B------:R-:W4:Y:S01]  /*08d0*/  @P0 LDG.E R0, desc[UR28][R26.64] ;  /* 0x0000001c1a000981 */ /* 0x000f22000c1e1900 */
[----:B---3--:R-:W-:Y:S02]  /*08e0*/  @P1 IADD3 R8, P3, PT, R30, UR23, RZ ;  /* 0x000000171e081c10 */ /* 0x008fe4000ff7e0ff */
[----:B------:R-:W-:Y:S02]  /*08f0*/  @P1 IADD3.X R23, PT, PT, R29, UR24, RZ, P4, !PT ;  /* 0x000000181d171c10 */ /* 0x000fe4000a7fe4ff */
[----:B------:R-:W-:Y:S01]  /*0900*/  @P1 IADD3.X R9, PT, PT, R15, UR24, RZ, P3, !PT ;  /* 0x000000180f091c10 */ /* 0x000fe20009ffe4ff */
[----:B0-----:R0:W3:Y:S04]  /*0910*/  @P2 LDG.E R27, desc[UR28][R4.64] ;  /* 0x0000001c041b2981 */ /* 0x0010e8000c1e1900 */
[----:B------:R1:W4:Y:S04]  /*0920*/  @P1 LDG.E R26, desc[UR28][R22.64] ;  /* 0x0000001c161a1981 */ /* 0x000328000c1e1900 */
[----:B------:R-:W4:Y:S01]  /*0930*/  @P1 LDG.E R31, desc[UR28][R8.64] ;  /* 0x0000001c081f1981 */ /* 0x000f22000c1e1900 */
[----:B0-----:R-:W-:-:S04]  /*0940*/  @P0 IADD3 R4, P3, PT, R7, UR21, RZ ;  /* 0x0000001507040c10 */ /* 0x001fc8000ff7e0ff */
[----:B------:R-:W-:Y:S02]  /*0950*/  @P0 IADD3.X R5, PT, PT, R25, UR22, RZ, P3, !PT ;  /* 0x0000001619050c10 */ /* 0x000fe40009ffe4ff */
[----:B-1----:R-:W-:-:S04]  /*0960*/  @P1 IADD3 R22, P3, PT, R30, UR21, RZ ;  /* 0x000000151e161c10 */ /* 0x002fc8000ff7e0ff */
[----:B------:R-:W-:-:S05]  /*0970*/  @P1 IADD3.X R23, PT, PT, R15, UR22, RZ, P3, !PT ;  /* 0x000000160f171c10 */ /* 0x000fca0009ffe4ff */
[----:B------:R-:W5:Y:S01]  /*0980*/  @P1 LDG.E R37, desc[UR28][R22.64] ;  /* 0x0000001c16251981 */ /* 0x000f62000c1e1900 */
[----:B------:R-:W-:-:S06]  /*0990*/  IMAD.MOV.U32 R7, RZ, RZ, RZ ;  /* 0x000000ffff077224 */ /* 0x000fcc00078e00ff */
[----:B------:R0:W5:Y:S01]  /*09a0*/  @P0 LDG.E R7, desc[UR28][R4.64] ;  /* 0x0000001c04070981 */ /* 0x000162000c1e1900 */
[----:B------:R-:W-:Y:S02]  /*09b0*/  IMAD.MOV.U32 R15, RZ, RZ, 0x3bbb989d ;  /* 0x3bbb989dff0f7424 */ /* 0x000fe400078e00ff */
[----:B0-----:R-:W-:Y:S02]  /*09c0*/  HFMA2 R4, -RZ, RZ, 0, 0 ;  /* 0x00000000ff047431 */ /* 0x001fe400000001ff */
[----:B------:R-:W-:Y:S01]  /*09d0*/  IMAD.MOV.U32 R30, RZ, RZ, 0x437c0000 ;  /* 0x437c0000ff1e7424 */ /* 0x000fe200078e00ff */
[----:B------:R-:W-:Y:S01]  /*09e0*/  @P1 IADD3 R8, P4, PT, R32, UR21, RZ ;  /* 0x0000001520081c10 */ /* 0x000fe2000ff9e0ff */
[----:B------:R-:W-:-:S03]  /*09f0*/  IMAD.MOV.U32 R25, RZ, RZ, RZ ;  /* 0x000000ffff197224 */ /* 0x000fc600078e00ff */
[----:B------:R-:W-:-:S05]  /*0a00*/  @P1 IADD3.X R9, PT, PT, R29, UR22, RZ, P4, !PT ;  /* 0x000000161d091c10 */ /* 0x000fca000a7fe4ff */
[----:B------:R0:W5:Y:S01]  /*0a10*/  @P1 LDG.E R25, desc[UR28][R8.64] ;  /* 0x0000001c08191981 */ /* 0x000162000c1e1900 */
[----:B------:R-:W-:Y:S02]  /*0a20*/  UIMAD UR19, UR6, UR12, URZ ;  /* 0x0000000c061372a4 */ /* 0x000fe4000f8e02ff */
[----:B------:R-:W-:Y:S02]  /*0a30*/  UIMAD.WIDE.U32 UR6, UR20, UR12, URZ ;  /* 0x0000000c140672a5 */ /* 0x000fe4000f8e00ff */
[----:B------:R-:W-:Y:S02]  /*0a40*/  UIMAD UR19, UR20, UR13, UR19 ;  /* 0x0000000d141372a4 */ /* 0x000fe4000f8e0213 */
[----:B------:R-:W-:Y:S02]  /*0a50*/  ULEA UR13, UP1, UR17, UR8, 0x1 ;  /* 0x00000008110d7291 */ /* 0x000fe4000f8208ff */
        /* <DEDUP_REMOVED lines=10> */
[----:B------:R-:W-:-:S02]  /*0b00*/  IMAD.MOV.U32 R29, RZ, RZ, RZ ;  /* 0x000000ffff1d7224 */ /* 0x000fc400078e00ff */
[----:B------:R-:W-:Y:S02]  /*0b10*/  IMAD R10, R10, 0x84, RZ ;  /* 0x000000840a0a7824 */ /* 0x000fe400078e02ff */
[----:B--2---:R-:W-:-:S04]  /*0b20*/  @P0 FMUL R4, R3, 1.7020000219345092773 ;  /* 0x3fd9db2303040820 */ /* 0x004fc80000400000 */
[----:B------:R-:W-:-:S04]  /*0b30*/  FFMA.SAT R3, R4, -R15, 0.5 ;  /* 0x3f00000004037423 */ /* 0x000fc8000000280f */
[----:B------:R-:W-:-:S04]  /*0b40*/  FFMA.RM R3, R3, R30, 12582913 ;  /* 0x4b40000103037423 */ /* 0x000fc8000000401e */
[----:B------:R-:W-:-:S04]  /*0b50*/  FADD R15, R3, -12583039 ;  /* 0xcb40007f030f7421 */ /* 0x000fc80000000000 */
[----:B------:R-:W-:-:S04]  /*0b60*/  FFMA R15, R4, -1.4426950216293334961, -R15 ;  /* 0xbfb8aa3b040f7823 */ /* 0x000fc8000000080f */
[----:B------:R-:W-:-:S04]  /*0b70*/  FFMA R15, R4, -1.925963033500011079e-08, R15 ;  /* 0xb2a57060040f7823 */ /* 0x000fc8000000000f */
[----:B0-----:R-:W0:Y:S01]  /*0b80*/  MUFU.EX2 R8, R15 ;  /* 0x0000000f00087308 */ /* 0x001e220000000800 */
[----:B------:R-:W-:-:S04]  /*0b90*/  IMAD.SHL.U32 R3, R3, 0x800000, RZ ;  /* 0x0080000003037824 */ /* 0x000fc800078e00ff */
[----:B0-----:R-:W-:-:S04]  /*0ba0*/  FFMA R9, R3, R8, 1 ;  /* 0x3f80000003097423 */ /* 0x001fc80000000008 */
[----:B------:R-:W-:-:S05]  /*0bb0*/  VIADD R3, R9, 0x1800000 ;  /* 0x0180000009037836 */ /* 0x000fca0000000000 */
[----:B------:R-:W-:-:S04]  /*0bc0*/  LOP3.LUT R3, R3, 0x7f800000, RZ, 0xc0, !PT ;  /* 0x7f80000003037812 */ /* 0x000fc800078ec0ff */
[----:B------:R-:W-:Y:S01]  /*0bd0*/  ISETP.GT.U32.AND P3, PT, R3, 0x1ffffff, PT ;  /* 0x01ffffff0300780c */ /* 0x000fe20003f64070 */
[----:B------:R-:W-:Y:S02]  /*0be0*/  HFMA2 R8, -RZ, RZ, 0, 0 ;  /* 0x00000000ff087431 */ /* 0x000fe400000001ff */
[----:B------:R-:W-:Y:S01]  /*0bf0*/  IMAD.MOV.U32 R3, RZ, RZ, RZ ;  /* 0x000000ffff037224 */ /* 0x000fe200078e00ff */
[----:B---3--:R-:W-:Y:S01]  /*0c00*/  @P2 R2UR UR20, R27 ;  /* 0x000000001b1422ca */ /* 0x008fe200000e0000 */
[----:B----4-:R-:W-:Y:S01]  /*0c10*/  @P0 FMUL R8, R0, 1.7020000219345092773 ;  /* 0x3fd9db2300080820 */ /* 0x010fe20000400000 */
[----:B------:R-:W-:Y:S01]  /*0c20*/  @P1 FMUL R3, R26, 1.7020000219345092773 ;  /* 0x3fd9db231a031820 */ /* 0x000fe20000400000 */
[----:B------:R-:W-:-:S06]  /*0c30*/  @P1 FMUL R29, R31, 1.7020000219345092773 ;  /* 0x3fd9db231f1d1820 */ /* 0x000fcc0000400000 */
[----:B------:R-:W-:Y:S06]  /*0c40*/  @P3 BRA `(.L_x_19858) ;  /* 0x0000000000103947 */ /* 0x000fec0003800000 */
[----:B------:R-:W-:Y:S01]  /*0c50*/  IMAD.MOV.U32 R0, RZ, RZ, R9 ;  /* 0x000000ffff007224 */ /* 0x000fe200078e0009 */
[----:B------:R-:W-:-:S07]  /*0c60*/  MOV R30, 0xc80 ;  /* 0x00000c80001e7802 */ /* 0x000fce0000000f00 */
[----:B-----5:R-:W-:Y:S05]  /*0c70*/  CALL.REL.NOINC `($__internal_535_$__cuda_sm20_rcp_rn_f32_slowpath) ;  /* 0x0000002400cc7944 */ /* 0x020fea0003c00000 */
[----:B------:R-:W-:Y:S05]  /*0c80*/  BRA `(.L_x_19859) ;  /* 0x0000000000107947 */ /* 0x000fea0003800000 */
.L_x_19858:
[----:B------:R-:W0:Y:S02]  /*0c90*/  MUFU.RCP R0, R9 ;  /* 0x0000000900007308 */ /* 0x000e240000001000 */
[----:B0-----:R-:W-:-:S04]  /*0ca0*/  FFMA R5, R9, R0, -1 ;  /* 0xbf80000009057423 */ /* 0x001fc80000000000 */
[----:B------:R-:W-:-:S04]  /*0cb0*/  FADD.FTZ R5, -R5, -RZ ;  /* 0x800000ff05057221 */ /* 0x000fc80000010100 */
[----:B------:R-:W-:-:S07]  /*0cc0*/  FFMA R0, R0, R5, R0 ;  /* 0x0000000500007223 */ /* 0x000fce0000000000 */
.L_x_19859:
[----:B------:R-:W-:Y:S05]  /*0cd0*/  BSYNC.RECONVERGENT B0 ;  /* 0x0000000000007941 */ /* 0x000fea0003800200 */
.L_x_19857:
        /* <DEDUP_REMOVED lines=21> */
[----:B------:R-:W-:Y:S05]  /*0e30*/  CALL.REL.NOINC `($__internal_535_$__cuda_sm20_rcp_rn_f32_slowpath) ;  /* 0x00000024005c7944 */ /* 0x000fea0003c00000 */
[----:B------:R-:W-:Y:S05]  /*0e40*/  BRA `(.L_x_19862) ;  /* 0x0000000000107947 */ /* 0x000fea0003800000 */
.L_x_19861:
[----:B------:R-:W0:Y:S02]  /*0e50*/  MUFU.RCP R0, R23 ;  /* 0x0000001700007308 */ /* 0x000e240000001000 */
[----:B0-----:R-:W-:-:S04]  /*0e60*/  FFMA R4, R23, R0, -1 ;  /* 0xbf80000017047423 */ /* 0x001fc80000000000 */
[----:B------:R-:W-:-:S04]  /*0e70*/  FADD.FTZ R5, -R4, -RZ ;  /* 0x800000ff04057221 */ /* 0x000fc80000010100 */
[----:B------:R-:W-:-:S07]  /*0e80*/  FFMA R0, R0, R5, R0 ;  /* 0x0000000500007223 */ /* 0x000fce0000000000 */
.L_x_19862:
[----:B------:R-:W-:Y:S05]  /*0e90*/  BSYNC.RECONVERGENT B0 ;  /* 0x0000000000007941 */ /* 0x000fea0003800200 */
.L_x_19860:
[----:B------:R-:W0:Y:S01]  /*0ea0*/  LDC.64 R4, c[0x0][0x3c8] ;  /* 0x0000f200ff047b82 */ /* 0x000e220000000a00 */
[C---:B------:R-:W-:Y:S01]  /*0eb0*/  ISETP.GE.U32.AND P1, PT, R12.reuse, UR26, PT ;  /* 0x0000001a0c007c0c */ /* 0x040fe2000bf26070 */
[----:B------:R-:W-:Y:S01]  /*0ec0*/  VIADD R23, R11, 0x1e ;  /* 0x0000001e0b177836 */ /* 0x000fe20000000000 */
[----:B------:R-:W-:Y:S01]  /*0ed0*/  IADD3 R9, PT, PT, R12, 0x2, RZ ;  /* 0x000000020c097810 */ /* 0x000fe20007ffe0ff */
[----:B------:R-:W-:Y:S01]  /*0ee0*/  UMOV UR4, UR14 ;  /* 0x0000000e00047c82 */ /* 0x000fe20008000000 */
[----:B------:R-:W-:Y:S01]  /*0ef0*/  ISETP.GE.U32.OR P1, PT, R18, UR25, P1 ;  /* 0x0000001912007c0c */ /* 0x000fe20008f26470 */
[----:B------:R-:W-:Y:S01]  /*0f00*/  UMOV UR5, UR15 ;  /* 0x0000000f00057c82 */ /* 0x000fe20008000000 */
[----:B------:R-:W-:Y:S01]  /*0f10*/  LOP3.LUT R23, R23, 0x1f, RZ, 0xc0, !PT ;  /* 0x0000001f17177812 */ /* 0x000fe200078ec0ff */
[----:B------:R-:W-:Y:S01]  /*0f20*/  FADD R15, -R0, 1 ;  /* 0x3f800000000f7421 */ /* 0x000fe20000000100 */
[----:B------:R-:W-:Y:S01]  /*0f30*/  ISETP.GE.U32.AND P0, PT, R9, UR26, PT ;  /* 0x0000001a09007c0c */ /* 0x000fe2000bf06070 */
[----:B------:R-:W-:-:S02]  /*0f40*/  FMUL R21, R24, UR20 ;  /* 0x0000001418157c20 */ /* 0x000fc40008400000 */
[----:B------:R-:W-:Y:S01]  /*0f50*/  FMUL R15, R15, R0 ;  /* 0x000000000f0f7220 */ /* 0x000fe20000400000 */
[----:B------:R-:W-:-:S03]  /*0f60*/  ISETP.LT.U32.AND P0, PT, R23, UR25, !P0 ;  /* 0x0000001917007c0c */ /* 0x000fc6000c701070 */
[----:B------:R-:W-:Y:S01]  /*0f70*/  FFMA R0, R15, R8, R0 ;  /* 0x000000080f007223 */ /* 0x000fe20000000000 */
[----:B------:R-:W-:Y:S02]  /*0f80*/  F2FP.BF16.F32.PACK_AB R8, RZ, R21 ;  /* 0x00000015ff08723e */ /* 0x000fe400000010ff */
[----:B------:R-:W-:Y:S01]  /*0f90*/  @!P1 LEA R26, P2, R20, UR13, 0x1 ;  /* 0x0000000d141a9c11 */ /* 0x000fe2000f8408ff */
[----:B------:R-:W-:-:S03]  /*0fa0*/  FMUL R0, R0, R7 ;  /* 0x0000000700007220 */ /* 0x000fc60000400000 */
[----:B------:R-:W-:Y:S01]  /*0fb0*/  @!P1 LEA.HI.X R27, R20, UR9, R6, 0x1, P2 ;  /* 0x00000009141b9c11 */ /* 0x000fe200090f0c06 */
[----:B0-----:R-:W-:-:S04]  /*0fc0*/  IMAD.WIDE.U32 R38, R28, R4, UR4 ;  /* 0x000000041c267e25 */ /* 0x001fc8000f8e0004 */
[----:B------:R-:W-:Y:S01]  /*0fd0*/  IMAD R28, R28, R5, R39 ;  /* 0x000000051c1c7224 */ /* 0x000fe200078e0227 */
[----:B------:R-:W-:Y:S01]  /*0fe0*/  @P0 IADD3 R30, P2, PT, R23, R38, RZ ;  /* 0x00000026171e0210 */ /* 0x000fe20007f5e0ff */
[----:B------:R0:W-:Y:S01]  /*0ff0*/  @!P1 STG.E.U16 desc[UR28][R26.64], R8 ;  /* 0x000000081a009986 */ /* 0x0001e2000c10151c */
[----:B------:R-:W-:-:S03]  /*1000*/  @P0 IADD3 R7, P3, P4, R38, UR14, R23 ;  /* 0x0000000e26070c10 */ /* 0x000fc6000fc7e017 */
[----:B------:R-:W-:Y:S01]  /*1010*/  @P0 IMAD.X R31, RZ, RZ, R28, P2 ;  /* 0x000000ffff1f0224 */ /* 0x000fe200010e061c */
[----:B------:R-:W-:Y:S01]  /*1020*/  @!P1 IADD3 R21, P2, PT, R20, R4, RZ ;  /* 0x0000000414159210 */ /* 0x000fe20007f5e0ff */
[----:B------:R-:W-:-:S04]  /*1030*/  @P0 IMAD.WIDE.U32 R30, R4, 0x3, R30 ;  /* 0x00000003041e0825 */ /* 0x000fc800078e001e */
[----:B------:R-:W-:Y:S01]  /*1040*/  FMUL R4, R0, UR20 ;  /* 0x0000001400047c20 */ /* 0x000fe20008400000 */
[----:B------:R-:W-:Y:S01]  /*1050*/  @!P1 IMAD.X R22, R6, 0x1, R5, P2 ;  /* 0x0000000106169824 */ /* 0x000fe200010e0605 */
[----:B------:R-:W-:Y:S01]  /*1060*/  @!P1 LEA R20, P2, R21, UR13, 0x1 ;  /* 0x0000000d15149c11 */ /* 0x000fe2000f8408ff */
[----:B------:R-:W-:Y:S01]  /*1070*/  @P0 IMAD R5, R5, 0x3, RZ ;  /* 0x0000000305050824 */ /* 0x000fe200078e02ff */
[----:B------:R-:W-:Y:S02]  /*1080*/  @P0 IADD3.X R6, PT, PT, R28, UR15, RZ, P3, P4 ;  /* 0x0000000f1c060c10 */ /* 0x000fe40009fe84ff */
[----:B------:R-:W-:Y:S01]  /*1090*/  @!P1 LEA.HI.X R21, R21, UR9, R22, 0x1, P2 ;  /* 0x0000000915159c11 */ /* 0x000fe200090f0c16 */
[----:B------:R-:W-:Y:S01]  /*10a0*/  @P0 IMAD.IADD R31, R5, 0x1, R31 ;  /* 0x00000001051f0824 */ /* 0x000fe200078e021f */
[----:B------:R-:W-:Y:S01]  /*10b0*/  @P0 SHF.L.U32 R15, R30, 0x2, RZ ;  /* 0x000000021e0f0819 */ /* 0x000fe200000006ff */
[C---:B------:R-:W-:Y:S01]  /*10c0*/  @P0 IMAD.SHL.U32 R22, R7.reuse, 0x4, RZ ;  /* 0x0000000407160824 */ /* 0x040fe200078e00ff */
[----:B------:R-:W-:-:S02]  /*10d0*/  @P0 SHF.L.U64.HI R6, R7, 0x2, R6 ;  /* 0x0000000207060819 */ /* 0x000fc40000010206 */
[----:B------:R-:W-:Y:S02]  /*10e0*/  F2FP.BF16.F32.PACK_AB R7, RZ, R4 ;  /* 0x00000004ff07723e */ /* 0x000fe400000010ff */
[----:B------:R-:W-:Y:S02]  /*10f0*/  @P0 SHF.L.U64.HI R31, R30, 0x2, R31 ;  /* 0x000000021e1f0819 */ /* 0x000fe4000001021f */
[----:B0-----:R-:W-:Y:S01]  /*1100*/  @P0 IADD3 R26, P3, PT, R15, UR23, RZ ;  /* 0x000000170f1a0c10 */ /* 0x001fe2000ff7e0ff */
[----:B------:R0:W-:Y:S01]  /*1110*/  @!P1 STG.E.U16 desc[UR28][R20.64], R7 ;  /* 0x0000000714009986 */ /* 0x0001e2000c10151c */
[----:B------:R-:W-:Y:S02]  /*1120*/  @P0 IADD3 R4, P2, PT, R22, UR23, RZ ;  /* 0x0000001716040c10 */ /* 0x000fe4000ff5e0ff */
[----:B------:R-:W-:Y:S02]  /*1130*/  @P0 IADD3.X R27, PT, PT, R31, UR24, RZ, P3, !PT ;  /* 0x000000181f1b0c10 */ /* 0x000fe40009ffe4ff */
[----:B------:R-:W-:-:S03]  /*1140*/  @P0 IADD3.X R5, PT, PT, R6, UR24, RZ, P2, !PT ;  /* 0x0000001806050c10 */ /* 0x000fc600097fe4ff */
[----:B------:R-:W2:Y:S01]  /*1150*/  @P0 LDG.E R26, desc[UR28][R26.64] ;  /* 0x0000001c1a1a0981 */ /* 0x000ea2000c1e1900 */
[----:B0-----:R-:W-:Y:S01]  /*1160*/  @P0 IADD3 R20, P1, PT, R22, UR21, RZ ;  /* 0x0000001516140c10 */ /* 0x001fe2000ff3e0ff */
[----:B------:R-:W-:Y:S02]  /*1170*/  IMAD.MOV.U32 R22, RZ, RZ, RZ ;  /* 0x000000ffff167224 */ /* 0x000fe400078e00ff */
[----:B------:R0:W3:Y:S01]  /*1180*/  @P0 LDG.E R30, desc[UR28][R4.64] ;  /* 0x0000001c041e0981 */ /* 0x0000e2000c1e1900 */
[----:B------:R-:W-:-:S05]  /*1190*/  @P0 IADD3.X R21, PT, PT, R6, UR22, RZ, P1, !PT ;  /* 0x0000001606150c10 */ /* 0x000fca0008ffe4ff */
[----:B------:R-:W5:Y:S01]  /*11a0*/  @P0 LDG.E R22, desc[UR28][R20.64] ;  /* 0x0000001c14160981 */ /* 0x000f62000c1e1900 */
[----:B------:R-:W-:Y:S01]  /*11b0*/  IMAD.MOV.U32 R32, RZ, RZ, 0x3bbb989d ;  /* 0x3bbb989dff207424 */ /* 0x000fe200078e00ff */
[----:B0-----:R-:W-:Y:S01]  /*11c0*/  @P0 IADD3 R4, P2, PT, R15, UR21, RZ ;  /* 0x000000150f040c10 */ /* 0x001fe2000ff5e0ff */
[----:B------:R-:W-:Y:S02]  /*11d0*/  IMAD.MOV.U32 R34, RZ, RZ, 0x437c0000 ;  /* 0x437c0000ff227424 */ /* 0x000fe400078e00ff */
[----:B------:R-:W-:-:S04]  /*11e0*/  FFMA.SAT R15, R3, -R32, 0.5 ;  /* 0x3f000000030f7423 */ /* 0x000fc80000002820 */
[----:B------:R-:W-:-:S04]  /*11f0*/  FFMA.RM R15, R15, R34, 12582913 ;  /* 0x4b4000010f0f7423 */ /* 0x000fc80000004022 */
[----:B------:R-:W-:-:S04]  /*1200*/  FADD R32, R15, -12583039 ;  /* 0xcb40007f0f207421 */ /* 0x000fc80000000000 */
[----:B------:R-:W-:-:S04]  /*1210*/  FFMA R32, R3, -1.4426950216293334961, -R32 ;  /* 0xbfb8aa3b03207823 */ /* 0x000fc80000000820 */
[----:B------:R-:W-:-:S06]  /*1220*/  FFMA R32, R3, -1.925963033500011079e-08, R32 ;  /* 0xb2a5706003207823 */ /* 0x000fcc0000000020 */
[----:B------:R-:W0:Y:S01]  /*1230*/  MUFU.EX2 R32, R32 ;  /* 0x0000002000207308 */ /* 0x000e220000000800 */
[----:B------:R-:W-:Y:S01]  /*1240*/  SHF.L.U32 R15, R15, 0x17, RZ ;  /* 0x000000170f0f7819 */ /* 0x000fe200000006ff */
[----:B------:R-:W-:Y:S01]  /*1250*/  IMAD.MOV.U32 R6, RZ, RZ, RZ ;  /* 0x000000ffff067224 */ /* 0x000fe200078e00ff */
[----:B------:R-:W-:-:S05]  /*1260*/  @P0 IADD3.X R5, PT, PT, R31, UR22, RZ, P2, !PT ;  /* 0x000000161f050c10 */ /* 0x000fca00097fe4ff */
[----:B------:R1:W5:Y:S01]  /*1270*/  @P0 LDG.E R6, desc[UR28][R4.64] ;  /* 0x0000001c04060981 */ /* 0x000362000c1e1900 */
[----:B0-----:R-:W-:-:S04]  /*1280*/  FFMA R31, R15, R32, 1 ;  /* 0x3f8000000f1f7423 */ /* 0x001fc80000000020 */
[----:B-1----:R-:W-:-:S05]  /*1290*/  VIADD R4, R31, 0x1800000 ;  /* 0x018000001f047836 */ /* 0x002fca0000000000 */
[----:B------:R-:W-:-:S04]  /*12a0*/  LOP3.LUT R4, R4, 0x7f800000, RZ, 0xc0, !PT ;  /* 0x7f80000004047812 */ /* 0x000fc800078ec0ff */
[----:B------:R-:W-:Y:S02]  /*12b0*/  ISETP.GT.U32.AND P1, PT, R4, 0x1ffffff, PT ;  /* 0x01ffffff0400780c */ /* 0x000fe40003f24070 */
[----:B------:R-:W-:Y:S01]  /*12c0*/  IADD3 R27, P2, PT, R16, R38, RZ ;  /* 0x00000026101b7210 */ /* 0x000fe20007f5e0ff */
[----:B------:R-:W-:Y:S01]  /*12d0*/  BSSY.RECONVERGENT B0, `(.L_x_19863) ;  /* 0x0000010000007945 */ /* 0x000fe20003800200 */
[----:B------:R-:W-:Y:S01]  /*12e0*/  IMAD.MOV.U32 R5, RZ, RZ, RZ ;  /* 0x000000ffff057224 */ /* 0x000fe200078e00ff */
[----:B------:R-:W-:Y:S01]  /*12f0*/  FMNMX3 R24, |R24|, RZ, |R0|, !PT ;  /* 0x000000ff18187276 */ /* 0x000fe20007800600 */
[----:B------:R-:W-:Y:S02]  /*1300*/  IMAD.MOV.U32 R15, RZ, RZ, RZ ;  /* 0x000000ffff0f7224 */ /* 0x000fe400078e00ff */
[----:B--2---:R-:W-:Y:S01]  /*1310*/  @P0 FMUL R5, R26, 1.7020000219345092773 ;  /* 0x3fd9db231a050820 */ /* 0x004fe20000400000 */
[----:B------:R-:W-:Y:S02]  /*1320*/  IMAD.X R26, RZ, RZ, R28, P2 ;  /* 0x000000ffff1a7224 */ /* 0x000fe400010e061c */
[----:B---3--:R-:W-:-:S02]  /*1330*/  @P0 FMUL R15, R30, 1.7020000219345092773 ;  /* 0x3fd9db231e0f0820 */ /* 0x008fc40000400000 */
[----:B------:R-:W-:Y:S05]  /*1340*/  @P1 BRA `(.L_x_19864) ;  /* 0x0000000000101947 */ /* 0x000fea0003800000 */
[----:B------:R-:W-:Y:S02]  /*1350*/  MOV R0, R31 ;  /* 0x0000001f00007202 */ /* 0x000fe40000000f00 */
[----:B------:R-:W-:-:S07]  /*1360*/  MOV R30, 0x1380 ;  /* 0x00001380001e7802 */ /* 0x000fce0000000f00 */
[----:B-----5:R-:W-:Y:S05]  /*1370*/  CALL.REL.NOINC `($__internal_535_$__cuda_sm20_rcp_rn_f32_slowpath) ;  /* 0x00000020000c7944 */ /* 0x020fea0003c00000 */
[----:B------:R-:W-:Y:S05]  /*1380*/  BRA `(.L_x_19865) ;  /* 0x0000000000107947 */ /* 0x000fea0003800000 */
.L_x_19864:
[----:B------:R-:W0:Y:S02]  /*1390*/  MUFU.RCP R0, R31 ;  /* 0x0000001f00007308 */ /* 0x000e240000001000 */
[----:B0-----:R-:W-:-:S04]  /*13a0*/  FFMA R4, R31, R0, -1 ;  /* 0xbf8000001f047423 */ /* 0x001fc80000000000 */
[----:B------:R-:W-:-:S04]  /*13b0*/  FADD.FTZ R21, -R4, -RZ ;  /* 0x800000ff04157221 */ /* 0x000fc80000010100 */
[----:B------:R-:W-:-:S07]  /*13c0*/  FFMA R0, R0, R21, R0 ;  /* 0x0000001500007223 */ /* 0x000fce0000000000 */
.L_x_19865:
[----:B------:R-:W-:Y:S05]  /*13d0*/  BSYNC.RECONVERGENT B0 ;  /* 0x0000000000007941 */ /* 0x000fea0003800200 */
.L_x_19863:
        /* <DEDUP_REMOVED lines=21> */
[----:B-----5:R-:W-:Y:S05]  /*1530*/  CALL.REL.NOINC `($__internal_535_$__cuda_sm20_rcp_rn_f32_slowpath) ;  /* 0x0000001c009c7944 */ /* 0x020fea0003c00000 */
[----:B------:R-:W-:Y:S05]  /*1540*/  BRA `(.L_x_19868) ;  /* 0x0000000000107947 */ /* 0x000fea0003800000 */
.L_x_19867:
[----:B------:R-:W0:Y:S02]  /*1550*/  MUFU.RCP R0, R31 ;  /* 0x0000001f00007308 */ /* 0x000e240000001000 */
[----:B0-----:R-:W-:-:S04]  /*1560*/  FFMA R3, R31, R0, -1 ;  /* 0xbf8000001f037423 */ /* 0x001fc80000000000 */
[----:B------:R-:W-:-:S04]  /*1570*/  FADD.FTZ R3, -R3, -RZ ;  /* 0x800000ff03037221 */ /* 0x000fc80000010100 */
[----:B------:R-:W-:-:S07]  /*1580*/  FFMA R0, R0, R3, R0 ;  /* 0x0000000300007223 */ /* 0x000fce0000000000 */
.L_x_19868:
[----:B------:R-:W-:Y:S05]  /*1590*/  BSYNC.RECONVERGENT B0 ;  /* 0x0000000000007941 */ /* 0x000fea0003800200 */
.L_x_19866:
[----:B------:R-:W-:Y:S01]  /*15a0*/  ISETP.GE.U32.AND P1, PT, R2, UR26, PT ;  /* 0x0000001a02007c0c */ /* 0x000fe2000bf26070 */
[----:B------:R-:W-:Y:S02]  /*15b0*/  VIADD R3, R11, 0x1d ;  /* 0x0000001d0b037836 */ /* 0x000fe40000000000 */
[----:B------:R-:W-:Y:S01]  /*15c0*/  FADD R21, -R0, 1 ;  /* 0x3f80000000157421 */ /* 0x000fe20000000100 */
[----:B------:R-:W-:Y:S01]  /*15d0*/  VIADD R4, R12, 0x3 ;  /* 0x000000030c047836 */ /* 0x000fe20000000000 */
[----:B------:R-:W-:Y:S01]  /*15e0*/  ISETP.GE.U32.OR P1, PT, R16, UR25, P1 ;  /* 0x0000001910007c0c */ /* 0x000fe20008f26470 */
[----:B------:R-:W-:Y:S01]  /*15f0*/  FMUL R2, R25, UR20 ;  /* 0x0000001419027c20 */ /* 0x000fe20008400000 */
[----:B------:R-:W-:Y:S01]  /*1600*/  LOP3.LUT R3, R3, 0x1f, RZ, 0xc0, !PT ;  /* 0x0000001f03037812 */ /* 0x000fe200078ec0ff */
[----:B------:R-:W-:Y:S01]  /*1610*/  FMUL R31, R21, R0 ;  /* 0x00000000151f7220 */ /* 0x000fe20000400000 */
[----:B------:R-:W-:Y:S02]  /*1620*/  ISETP.GE.U32.AND P0, PT, R4, UR26, PT ;  /* 0x0000001a04007c0c */ /* 0x000fe4000bf06070 */
[----:B------:R-:W-:Y:S01]  /*1630*/  F2FP.BF16.F32.PACK_AB R2, RZ, R2 ;  /* 0x00000002ff02723e */ /* 0x000fe200000010ff */
[----:B------:R-:W-:Y:S01]  /*1640*/  FFMA R0, R31, R29, R0 ;  /* 0x0000001d1f007223 */ /* 0x000fe20000000000 */
[----:B------:R-:W-:-:S02]  /*1650*/  ISETP.LT.U32.AND P0, PT, R3, UR25, !P0 ;  /* 0x0000001903007c0c */ /* 0x000fc4000c701070 */
[----:B------:R-:W-:Y:S01]  /*1660*/  IADD3 R29, P3, PT, R38, UR14, RZ ;  /* 0x0000000e261d7c10 */ /* 0x000fe2000ff7e0ff */
[----:B------:R-:W-:Y:S02]  /*1670*/  FMUL R37, R0, R37 ;  /* 0x0000002500257220 */ /* 0x000fe40000400000 */
[----:B------:R-:W0:Y:S01]  /*1680*/  @!P1 LDC.64 R16, c[0x0][0x3c8] ;  /* 0x0000f200ff109b82 */ /* 0x000e220000000a00 */
[C---:B------:R-:W-:Y:S02]  /*1690*/  @!P1 LEA R30, P2, R27.reuse, UR13, 0x1 ;  /* 0x0000000d1b1e9c11 */ /* 0x040fe4000f8408ff */
[----:B------:R-:W-:Y:S02]  /*16a0*/  IADD3.X R0, PT, PT, R28, UR15, RZ, P3, !PT ;  /* 0x0000000f1c007c10 */ /* 0x000fe40009ffe4ff */
        /* <DEDUP_REMOVED lines=9> */
[----:B------:R-:W-:Y:S01]  /*1740*/  FMUL R26, R37, UR20 ;  /* 0x00000014251a7c20 */ /* 0x000fe20008400000 */
[----:B------:R-:W-:Y:S01]  /*1750*/  @!P1 LEA.HI.X R33, R27, UR9, R28, 0x1, P2 ;  /* 0x000000091b219c11 */ /* 0x000fe200090f0c1c */
[----:B-1----:R-:W-:Y:S01]  /*1760*/  @P0 IMAD.WIDE.U32 R34, R20, 0x3, R16 ;  /* 0x0000000314220825 */ /* 0x002fe200078e0010 */
[----:B------:R-:W-:Y:S02]  /*1770*/  @P0 IADD3.X R27, PT, PT, R17, UR15, RZ, P3, !PT ;  /* 0x0000000f111b0c10 */ /* 0x000fe40009ffe4ff */
[----:B------:R-:W-:Y:S01]  /*1780*/  F2FP.BF16.F32.PACK_AB R26, RZ, R26 ;  /* 0x0000001aff1a723e */ /* 0x000fe200000010ff */
[----:B------:R-:W-:Y:S01]  /*1790*/  @P0 IMAD R21, R21, 0x3, RZ ;  /* 0x0000000315150824 */ /* 0x000fe200078e02ff */
[----:B------:R-:W-:Y:S01]  /*17a0*/  @P0 SHF.L.U64.HI R28, R36, 0x2, R27 ;  /* 0x00000002241c0819 */ /* 0x000fe2000001021b */
[----:B--2---:R-:W-:Y:S01]  /*17b0*/  @P0 IMAD.SHL.U32 R30, R34, 0x4, RZ ;  /* 0x00000004221e0824 */ /* 0x004fe200078e00ff */
[----:B------:R-:W-:Y:S01]  /*17c0*/  @P0 SHF.L.U32 R31, R36, 0x2, RZ ;  /* 0x00000002241f0819 */ /* 0x000fe200000006ff */
[----:B------:R-:W-:Y:S01]  /*17d0*/  @P0 IMAD.IADD R27, R21, 0x1, R35 ;  /* 0x00000001151b0824 */ /* 0x000fe200078e0223 */
[----:B------:R0:W-:Y:S02]  /*17e0*/  @!P1 STG.E.U16 desc[UR28][R32.64], R26 ;  /* 0x0000001a20009986 */ /* 0x0001e4000c10151c */
[----:B------:R-:W-:-:S02]  /*17f0*/  @P0 IADD3 R20, P2, PT, R30, UR23, RZ ;  /* 0x000000171e140c10 */ /* 0x000fc4000ff5e0ff */
[----:B------:R-:W-:-:S04]  /*1800*/  @P0 SHF.L.U64.HI R27, R34, 0x2, R27 ;  /* 0x00000002221b0819 */ /* 0x000fc8000001021b */
[----:B------:R-:W-:Y:S02]  /*1810*/  @P0 IADD3.X R21, PT, PT, R27, UR24, RZ, P2, !PT ;  /* 0x000000181b150c10 */ /* 0x000fe400097fe4ff */
[----:B0-----:R-:W-:-:S04]  /*1820*/  @P0 IADD3 R32, P1, PT, R31, UR23, RZ ;  /* 0x000000171f200c10 */ /* 0x001fc8000ff3e0ff */
[----:B------:R-:W-:Y:S02]  /*1830*/  @P0 IADD3.X R33, PT, PT, R28, UR24, RZ, P1, !PT ;  /* 0x000000181c210c10 */ /* 0x000fe40008ffe4ff */
[----:B------:R-:W-:Y:S02]  /*1840*/  @P0 IADD3 R30, P2, PT, R30, UR21, RZ ;  /* 0x000000151e1e0c10 */ /* 0x000fe4000ff5e0ff */
[----:B------:R-:W-:Y:S01]  /*1850*/  @P0 IADD3 R34, P1, PT, R31, UR21, RZ ;  /* 0x000000151f220c10 */ /* 0x000fe2000ff3e0ff */
[----:B------:R-:W2:Y:S01]  /*1860*/  @P0 LDG.E R32, desc[UR28][R32.64] ;  /* 0x0000001c20200981 */ /* 0x000ea2000c1e1900 */
[----:B------:R-:W-:-:S03]  /*1870*/  @P0 IADD3.X R31, PT, PT, R27, UR22, RZ, P2, !PT ;  /* 0x000000161b1f0c10 */ /* 0x000fc600097fe4ff */
[----:B------:R0:W3:Y:S01]  /*1880*/  @P0 LDG.E R33, desc[UR28][R20.64] ;  /* 0x0000001c14210981 */ /* 0x0000e2000c1e1900 */
[----:B------:R-:W-:Y:S02]  /*1890*/  @P0 IADD3.X R35, PT, PT, R28, UR22, RZ, P1, !PT ;  /* 0x000000161c230c10 */ /* 0x000fe40008ffe4ff */
[----:B0-----:R-:W-:-:S06]  /*18a0*/  CS2R R20, SRZ ;  /* 0x0000000000147805 */ /* 0x001fcc000001ff00 */
[----:B------:R-:W5:Y:S01]  /*18b0*/  @P0 LDG.E R21, desc[UR28][R30.64] ;  /* 0x0000001c1e150981 */ /* 0x000f62000c1e1900 */
[----:B------:R-:W-:Y:S02]  /*18c0*/  IMAD.MOV.U32 R28, RZ, RZ, 0x3bbb989d ;  /* 0x3bbb989dff1c7424 */ /* 0x000fe400078e00ff */
[----:B------:R-:W-:Y:S01]  /*18d0*/  IMAD.MOV.U32 R36, RZ, RZ, 0x437c0000 ;  /* 0x437c0000ff247424 */ /* 0x000fe200078e00ff */
[----:B------:R0:W5:Y:S01]  /*18e0*/  @P0 LDG.E R20, desc[UR28][R34.64] ;  /* 0x0000001c22140981 */ /* 0x000162000c1e1900 */
        /* <DEDUP_REMOVED lines=8> */
[----:B------:R-:W-:-:S05]  /*1970*/  VIADD R27, R34, 0x1800000 ;  /* 0x01800000221b7836 */ /* 0x000fca0000000000 */
[----:B------:R-:W-:-:S04]  /*1980*/  LOP3.LUT R27, R27, 0x7f800000, RZ, 0xc0, !PT ;  /* 0x7f8000001b1b7812 */ /* 0x000fc800078ec0ff */
[----:B------:R-:W-:Y:S02]  /*1990*/  ISETP.GT.U32.AND P1, PT, R27, 0x1ffffff, PT ;  /* 0x01ffffff1b00780c */ /* 0x000fe40003f24070 */
[----:B------:R-:W-:Y:S01]  /*19a0*/  IADD3 R29, P2, PT, R23, R29, RZ ;  /* 0x0000001d171d7210 */ /* 0x000fe20007f5e0ff */
[----:B------:R-:W-:Y:S01]  /*19b0*/  BSSY.RECONVERGENT B0, `(.L_x_19869) ;  /* 0x0000010000007945 */ /* 0x000fe20003800200 */
[----:B------:R-:W-:Y:S01]  /*19c0*/  IMAD.MOV.U32 R27, RZ, RZ, RZ ;  /* 0x000000ffff1b7224 */ /* 0x000fe200078e00ff */
[----:B------:R-:W-:Y:S01]  /*19d0*/  FMNMX3 R24, |R25|, R24, |R37|, !PT ;  /* 0x0000001819187276 */ /* 0x000fe20007800625 */
[----:B------:R-:W-:Y:S02]  /*19e0*/  IMAD.MOV.U32 R28, RZ, RZ, RZ ;  /* 0x000000ffff1c7224 */ /* 0x000fe400078e00ff */
[----:B------:R-:W-:Y:S02]  /*19f0*/  IMAD.X R25, RZ, RZ, R0, P2 ;  /* 0x000000ffff197224 */ /* 0x000fe400010e0600 */
[----:B--2---:R-:W-:Y:S01]  /*1a00*/  @P0 FMUL R27, R32, 1.7020000219345092773 ;  /* 0x3fd9db23201b0820 */ /* 0x004fe20000400000 */
[----:B---3--:R-:W-:-:S02]  /*1a10*/  @P0 FMUL R28, R33, 1.7020000219345092773 ;  /* 0x3fd9db23211c0820 */ /* 0x008fc40000400000 */
[----:B------:R-:W-:Y:S05]  /*1a20*/  @P1 BRA `(.L_x_19870) ;  /* 0x0000000000101947 */ /* 0x000fea0003800000 */
[----:B------:R-:W-:Y:S02]  /*1a30*/  MOV R0, R34 ;  /* 0x0000002200007202 */ /* 0x000fe40000000f00 */
[----:B------:R-:W-:-:S07]  /*1a40*/  MOV R30, 0x1a60 ;  /* 0x00001a60001e7802 */ /* 0x000fce0000000f00 */
[----:B-----5:R-:W-:Y:S05]  /*1a50*/  CALL.REL.NOINC `($__internal_535_$__cuda_sm20_rcp_rn_f32_slowpath) ;  /* 0x0000001800547944 */ /* 0x020fea0003c00000 */
[----:B------:R-:W-:Y:S05]  /*1a60*/  BRA `(.L_x_19871) ;  /* 0x0000000000107947 */ /* 0x000fea0003800000 */
.L_x_19870:
[----:B------:R-:W0:Y:S02]  /*1a70*/  MUFU.RCP R31, R34 ;  /* 0x00000022001f7308 */ /* 0x000e240000001000 */
[----:B0-----:R-:W-:-:S04]  /*1a80*/  FFMA R0, R34, R31, -1 ;  /* 0xbf80000022007423 */ /* 0x001fc8000000001f */
[----:B------:R-:W-:-:S04]  /*1a90*/  FADD.FTZ R0, -R0, -RZ ;  /* 0x800000ff00007221 */ /* 0x000fc80000010100 */
[----:B------:R-:W-:-:S07]  /*1aa0*/  FFMA R0, R31, R0, R31 ;  /* 0x000000001f007223 */ /* 0x000fce000000001f */
.L_x_19871:
[----:B------:R-:W-:Y:S05]  /*1ab0*/  BSYNC.RECONVERGENT B0 ;  /* 0x0000000000007941 */ /* 0x000fea0003800200 */
.L_x_19869:
        /* <DEDUP_REMOVED lines=19> */
[----:B------:R-:W-:Y:S02]  /*1bf0*/  MOV R0, R33 ;  /* 0x0000002100007202 */ /* 0x000fe40000000f00 */
[----:B------:R-:W-:-:S07]  /*1c00*/  MOV R30, 0x1c20 ;  /* 0x00001c20001e7802 */ /* 0x000fce0000000f00 */
[----:B------:R-:W-:Y:S05]  /*1c10*/  CALL.REL.NOINC `($__internal_535_$__cuda_sm20_rcp_rn_f32_slowpath) ;  /* 0x0000001400e47944 */ /* 0x000fea0003c00000 */
[----:B------:R-:W-:Y:S01]  /*1c20*/  IMAD.MOV.U32 R30, RZ, RZ, R0 ;  /* 0x000000ffff1e7224 */ /* 0x000fe200078e0000 */
[----:B------:R-:W-:Y:S06]  /*1c30*/  BRA `(.L_x_19874) ;  /* 0x0000000000107947 */ /* 0x000fec0003800000 */
.L_x_19873:
[----:B------:R-:W0:Y:S02]  /*1c40*/  MUFU.RCP R30, R33 ;  /* 0x00000021001e7308 */ /* 0x000e240000001000 */
[----:B0-----:R-:W-:-:S04]  /*1c50*/  FFMA R0, R33, R30, -1 ;  /* 0xbf80000021007423 */ /* 0x001fc8000000001e */
[----:B------:R-:W-:-:S04]  /*1c60*/  FADD.FTZ R31, -R0, -RZ ;  /* 0x800000ff001f7221 */ /* 0x000fc80000010100 */
[----:B------:R-:W-:-:S07]  /*1c70*/  FFMA R30, R30, R31, R30 ;  /* 0x0000001f1e1e7223 */ /* 0x000fce000000001e */
.L_x_19874:
[----:B------:R-:W-:Y:S05]  /*1c80*/  BSYNC.RECONVERGENT B0 ;  /* 0x0000000000007941 */ /* 0x000fea0003800200 */
.L_x_19872:
[----:B------:R-:W-:Y:S01]  /*1c90*/  ISETP.GE.U32.AND P0, PT, R9, UR26, PT ;  /* 0x0000001a09007c0c */ /* 0x000fe2000bf06070 */
[----:B------:R-:W-:Y:S01]  /*1ca0*/  IMAD.MOV.U32 R0, RZ, RZ, 0x3bbb989d ;  /* 0x3bbb989dff007424 */ /* 0x000fe200078e00ff */
[----:B------:R-:W-:Y:S01]  /*1cb0*/  BSSY.RECONVERGENT B0, `(.L_x_19875) ;  /* 0x000002b000007945 */ /* 0x000fe20003800200 */
[----:B------:R-:W-:Y:S01]  /*1cc0*/  IMAD.MOV.U32 R31, RZ, RZ, 0x437c0000 ;  /* 0x437c0000ff1f7424 */ /* 0x000fe200078e00ff */
[----:B------:R-:W-:Y:S01]  /*1cd0*/  ISETP.GE.U32.OR P0, PT, R23, UR25, P0 ;  /* 0x0000001917007c0c */ /* 0x000fe20008706470 */
[----:B------:R-:W-:-:S04]  /*1ce0*/  FFMA.SAT R0, R27, -R0, 0.5 ;  /* 0x3f0000001b007423 */ /* 0x000fc80000002800 */
[----:B------:R-:W-:Y:S01]  /*1cf0*/  FFMA.RM R0, R0, R31, 12582913 ;  /* 0x4b40000100007423 */ /* 0x000fe2000000401f */
[----:B------:R-:W-:-:S03]  /*1d00*/  FADD R31, -R30, 1 ;  /* 0x3f8000001e1f7421 */ /* 0x000fc60000000100 */
[C---:B------:R-:W-:Y:S01]  /*1d10*/  FADD R32, R0.reuse, -12583039 ;  /* 0xcb40007f00207421 */ /* 0x040fe20000000000 */
[----:B------:R-:W-:Y:S01]  /*1d20*/  FMUL R31, R31, R30 ;  /* 0x0000001e1f1f7220 */ /* 0x000fe20000400000 */
[----:B------:R-:W-:Y:S02]  /*1d30*/  SHF.L.U32 R0, R0, 0x17, RZ ;  /* 0x0000001700007819 */ /* 0x000fe400000006ff */
[----:B------:R-:W0:Y:S01]  /*1d40*/  @!P0 LDC.64 R22, c[0x0][0x3c8] ;  /* 0x0000f200ff168b82 */ /* 0x000e220000000a00 */
[----:B------:R-:W-:Y:S01]  /*1d50*/  FFMA R32, R27, -1.4426950216293334961, -R32 ;  /* 0xbfb8aa3b1b207823 */ /* 0x000fe20000000820 */
[----:B------:R-:W-:Y:S01]  /*1d60*/  FFMA R31, R31, R5, R30 ;  /* 0x000000051f1f7223 */ /* 0x000fe2000000001e */
[----:B------:R-:W-:Y:S01]  /*1d70*/  @!P0 LEA R30, P1, R29, UR13, 0x1 ;  /* 0x0000000d1d1e8c11 */ /* 0x000fe2000f8208ff */
[----:B------:R-:W-:Y:S01]  /*1d80*/  FMUL R5, R15, UR20 ;  /* 0x000000140f057c20 */ /* 0x000fe20008400000 */
[----:B------:R-:W-:Y:S01]  /*1d90*/  FFMA R33, R27, -1.925963033500011079e-08, R32 ;  /* 0xb2a570601b217823 */ /* 0x000fe20000000020 */
[----:B------:R-:W-:Y:S01]  /*1da0*/  FMUL R32, R31, R6 ;  /* 0x000000061f207220 */ /* 0x000fe20000400000 */
[----:B------:R-:W-:-:S02]  /*1db0*/  @!P0 LEA.HI.X R31, R29, UR9, R25, 0x1, P1 ;  /* 0x000000091d1f8c11 */ /* 0x000fc400088f0c19 */
[----:B------:R-:W-:Y:S01]  /*1dc0*/  F2FP.BF16.F32.PACK_AB R5, RZ, R5 ;  /* 0x00000005ff05723e */ /* 0x000fe200000010ff */
[----:B------:R-:W-:Y:S01]  /*1dd0*/  FMUL R6, R32, UR20 ;  /* 0x0000001420067c20 */ /* 0x000fe20008400000 */
[----:B------:R-:W1:Y:S01]  /*1de0*/  MUFU.EX2 R33, R33 ;  /* 0x0000002100217308 */ /* 0x000e620000000800 */
[----:B------:R-:W-:Y:S02]  /*1df0*/  FMNMX3 R24, |R15|, R24, |R32|, !PT ;  /* 0x000000180f187276 */ /* 0x000fe40007800620 */
[----:B------:R2:W-:Y:S01]  /*1e00*/  @!P0 STG.E.U16 desc[UR28][R30.64], R5 ;  /* 0x000000051e008986 */ /* 0x0005e2000c10151c */
[----:B------:R-:W-:Y:S02]  /*1e10*/  F2FP.BF16.F32.PACK_AB R6, RZ, R6 ;  /* 0x00000006ff06723e */ /* 0x000fe400000010ff */
[----:B0-----:R-:W-:Y:S01]  /*1e20*/  @!P0 IADD3 R34, P2, PT, R29, R22, RZ ;  /* 0x000000161d228210 */ /* 0x001fe20007f5e0ff */
[----:B-1----:R-:W-:-:S04]  /*1e30*/  FFMA R33, R0, R33, 1 ;  /* 0x3f80000000217423 */ /* 0x002fc80000000021 */
[----:B------:R-:W-:Y:S01]  /*1e40*/  @!P0 IMAD.X R23, R25, 0x1, R23, P2 ;  /* 0x0000000119178824 */ /* 0x000fe200010e0617 */
[----:B------:R-:W-:Y:S01]  /*1e50*/  @!P0 LEA R22, P1, R34, UR13, 0x1 ;  /* 0x0000000d22168c11 */ /* 0x000fe2000f8208ff */
[----:B------:R-:W-:-:S03]  /*1e60*/  VIADD R0, R33, 0x1800000 ;  /* 0x0180000021007836 */ /* 0x000fc60000000000 */
[----:B------:R-:W-:Y:S02]  /*1e70*/  @!P0 LEA.HI.X R23, R34, UR9, R23, 0x1, P1 ;  /* 0x0000000922178c11 */ /* 0x000fe400088f0c17 */
[----:B------:R-:W-:Y:S02]  /*1e80*/  IADD3 R16, P1, PT, R16, UR14, RZ ;  /* 0x0000000e10107c10 */ /* 0x000fe4000ff3e0ff */
[----:B------:R-:W-:Y:S01]  /*1e90*/  LOP3.LUT R0, R0, 0x7f800000, RZ, 0xc0, !PT ;  /* 0x7f80000000007812 */ /* 0x000fe200078ec0ff */
[----:B------:R2:W-:Y:S01]  /*1ea0*/  @!P0 STG.E.U16 desc[UR28][R22.64], R6 ;  /* 0x0000000616008986 */ /* 0x0005e2000c10151c */
[----:B------:R-:W-:Y:S02]  /*1eb0*/  IADD3.X R17, PT, PT, R17, UR15, RZ, P1, !PT ;  /* 0x0000000f11117c10 */ /* 0x000fe40008ffe4ff */
[----:B------:R-:W-:-:S13]  /*1ec0*/  ISETP.GT.U32.AND P0, PT, R0, 0x1ffffff, PT ;  /* 0x01ffffff0000780c */ /* 0x000fda0003f04070 */
[----:B--2---:R-:W-:Y:S05]  /*1ed0*/  @P0 BRA `(.L_x_19876) ;  /* 0x0000000000100947 */ /* 0x004fea0003800000 */
[----:B------:R-:W-:Y:S01]  /*1ee0*/  IMAD.MOV.U32 R0, RZ, RZ, R33 ;  /* 0x000000ffff007224 */ /* 0x000fe200078e0021 */
[----:B------:R-:W-:-:S07]  /*1ef0*/  MOV R30, 0x1f10 ;  /* 0x00001f10001e7802 */ /* 0x000fce0000000f00 */
[----:B------:R-:W-:Y:S05]  /*1f00*/  CALL.REL.NOINC `($__internal_535_$__cuda_sm20_rcp_rn_f32_slowpath) ;  /* 0x0000001400287944 */ /* 0x000fea0003c00000 */
[----:B------:R-:W-:Y:S05]  /*1f10*/  BRA `(.L_x_19877) ;  /* 0x0000000000107947 */ /* 0x000fea0003800000 */
.L_x_19876:
[----:B------:R-:W0:Y:S02]  /*1f20*/  MUFU.RCP R0, R33 ;  /* 0x0000002100007308 */ /* 0x000e240000001000 */
[----:B0-----:R-:W-:-:S04]  /*1f30*/  FFMA R15, R33, R0, -1 ;  /* 0xbf800000210f7423 */ /* 0x001fc80000000000 */
[----:B------:R-:W-:-:S04]  /*1f40*/  FADD.FTZ R15, -R15, -RZ ;  /* 0x800000ff0f0f7221 */ /* 0x000fc80000010100 */
[----:B------:R-:W-:-:S07]  /*1f50*/  FFMA R0, R0, R15, R0 ;  /* 0x0000000f00007223 */ /* 0x000fce0000000000 */
.L_x_19877:
[----:B------:R-:W-:Y:S05]  /*1f60*/  BSYNC.RECONVERGENT B0 ;  /* 0x0000000000007941 */ /* 0x000fea0003800200 */
.L_x_19875:
        /* <DEDUP_REMOVED lines=21> */
[----:B------:R-:W-:Y:S05]  /*20c0*/  CALL.REL.NOINC `($__internal_535_$__cuda_sm20_rcp_rn_f32_slowpath) ;  /* 0x0000001000b87944 */ /* 0x000fea0003c00000 */
[----:B------:R-:W-:Y:S05]  /*20d0*/  BRA `(.L_x_19880) ;  /* 0x0000000000107947 */ /* 0x000fea0003800000 */
.L_x_19879:
[----:B------:R-:W0:Y:S02]  /*20e0*/  MUFU.RCP R0, R25 ;  /* 0x0000001900007308 */ /* 0x000e240000001000 */
[----:B0-----:R-:W-:-:S04]  /*20f0*/  FFMA R15, R25, R0, -1 ;  /* 0xbf800000190f7423 */ /* 0x001fc80000000000 */
[----:B------:R-:W-:-:S04]  /*2100*/  FADD.FTZ R15, -R15, -RZ ;  /* 0x800000ff0f0f7221 */ /* 0x000fc80000010100 */
[----:B------:R-:W-:-:S07]  /*2110*/  FFMA R0, R0, R15, R0 ;  /* 0x0000000f00007223 */ /* 0x000fce0000000000 */
.L_x_19880:
[----:B------:R-:W-:Y:S05]  /*2120*/  BSYNC.RECONVERGENT B0 ;  /* 0x0000000000007941 */ /* 0x000fea0003800200 */
.L_x_19878:
[----:B------:R-:W-:Y:S01]  /*2130*/  ISETP.GE.U32.AND P0, PT, R4, UR26, PT ;  /* 0x0000001a04007c0c */ /* 0x000fe2000bf06070 */
[----:B------:R-:W0:Y:S01]  /*2140*/  S2R R30, SR_CgaCtaId ;  /* 0x00000000001e7919 */ /* 0x000e220000008800 */
[----:B------:R-:W-:Y:S01]  /*2150*/  MOV R15, 0x400 ;  /* 0x00000400000f7802 */ /* 0x000fe20000000f00 */
[----:B------:R-:W-:Y:S01]  /*2160*/  BSSY.RECONVERGENT B0, `(.L_x_19881) ;  /* 0x0000085000007945 */ /* 0x000fe20003800200 */
[----:B------:R-:W-:Y:S01]  /*2170*/  ISETP.GE.U32.OR P0, PT, R3, UR25, P0 ;  /* 0x0000001903007c0c */ /* 0x000fe20008706470 */
[----:B------:R-:W-:Y:S01]  /*2180*/  FADD R3, -R0, 1 ;  /* 0x3f80000000037421 */ /* 0x000fe20000000100 */
[----:B------:R-:W-:Y:S01]  /*2190*/  IADD3 R19, PT, PT, -R4, R14, RZ ;  /* 0x0000000e04137210 */ /* 0x000fe20007ffe1ff */
[----:B------:R-:W-:Y:S02]  /*21a0*/  VIADD R15, R15, 0x20 ;  /* 0x000000200f0f7836 */ /* 0x000fe40000000000 */
[----:B------:R-:W-:Y:S01]  /*21b0*/  FMUL R4, R20, UR20 ;  /* 0x0000001414047c20 */ /* 0x000fe20008400000 */
[----:B------:R-:W-:Y:S01]  /*21c0*/  FMUL R3, R3, R0 ;  /* 0x0000000003037220 */ /* 0x000fe20000400000 */
[----:B------:R-:W-:Y:S01]  /*21d0*/  PRMT R8, R8, 0x5410, R7 ;  /* 0x0000541008087816 */ /* 0x000fe20000000007 */
[----:B------:R-:W-:Y:S01]  /*21e0*/  IMAD.SHL.U32 R19, R19, 0x4, RZ ;  /* 0x0000000413137824 */ /* 0x000fe200078e00ff */
[----:B------:R-:W-:Y:S01]  /*21f0*/  PRMT R2, R2, 0x5410, R26 ;  /* 0x0000541002027816 */ /* 0x000fe2000000001a */
[----:B------:R-:W-:Y:S01]  /*2200*/  FFMA R0, R3, R28, R0 ;  /* 0x0000001c03007223 */ /* 0x000fe20000000000 */
[----:B------:R-:W-:-:S02]  /*2210*/  PRMT R5, R5, 0x5410, R6 ;  /* 0x0000541005057816 */ /* 0x000fc40000000006 */
[----:B------:R-:W-:Y:S01]  /*2220*/  LOP3.LUT R32, R19, 0x7c, RZ, 0xc0, !PT ;  /* 0x0000007c13207812 */ /* 0x000fe200078ec0ff */
[----:B------:R-:W1:Y:S01]  /*2230*/  @!P0 LDC.64 R22, c[0x0][0x3c8] ;  /* 0x0000f200ff168b82 */ /* 0x000e620000000a00 */
[----:B------:R-:W-:Y:S01]  /*2240*/  @!P0 LEA R28, P1, R16, UR13, 0x1 ;  /* 0x0000000d101c8c11 */ /* 0x000fe2000f8208ff */
[----:B------:R-:W-:Y:S01]  /*2250*/  FMUL R21, R0, R21 ;  /* 0x0000001500157220 */ /* 0x000fe20000400000 */
[----:B------:R-:W-:Y:S02]  /*2260*/  F2FP.BF16.F32.PACK_AB R0, RZ, R4 ;  /* 0x00000004ff00723e */ /* 0x000fe400000010ff */
[----:B------:R-:W-:Y:S01]  /*2270*/  @!P0 LEA.HI.X R29, R16, UR9, R17, 0x1, P1 ;  /* 0x00000009101d8c11 */ /* 0x000fe200088f0c11 */
[----:B------:R-:W-:Y:S01]  /*2280*/  FMUL R19, R21, UR20 ;  /* 0x0000001415137c20 */ /* 0x000fe20008400000 */
[----:B------:R-:W-:-:S03]  /*2290*/  FMNMX3 R24, |R20|, R24, |R21|, !PT ;  /* 0x0000001814187276 */ /* 0x000fc60007800615 */
[----:B------:R2:W-:Y:S01]  /*22a0*/  @!P0 STG.E.U16 desc[UR28][R28.64], R0 ;  /* 0x000000001c008986 */ /* 0x0005e2000c10151c */
[----:B------:R-:W-:Y:S02]  /*22b0*/  F2FP.BF16.F32.PACK_AB R19, RZ, R19 ;  /* 0x00000013ff13723e */ /* 0x000fe400000010ff */
[----:B0-----:R-:W-:Y:S01]  /*22c0*/  LEA R3, R30, R15, 0x18 ;  /* 0x0000000f1e037211 */ /* 0x001fe200078ec0ff */
[----:B------:R-:W-:Y:S01]  /*22d0*/  IMAD.IADD R15, R14, 0x1, -R9 ;  /* 0x000000010e0f7824 */ /* 0x000fe200078e0a09 */
[----:B------:R-:W-:-:S03]  /*22e0*/  LOP3.LUT R9, RZ, R12, RZ, 0x33, !PT ;  /* 0x0000000cff097212 */ /* 0x000fc600078e33ff */
[----:B------:R-:W-:Y:S01]  /*22f0*/  IMAD.SHL.U32 R15, R15, 0x4, RZ ;  /* 0x000000040f0f7824 */ /* 0x000fe200078e00ff */
[----:B--2---:R-:W-:Y:S01]  /*2300*/  PRMT R0, R0, 0x5410, R19 ;  /* 0x0000541000007816 */ /* 0x004fe20000000013 */
[----:B------:R-:W-:Y:S01]  /*2310*/  IMAD.IADD R9, R9, 0x1, R14 ;  /* 0x0000000109097824 */ /* 0x000fe200078e020e */
[----:B-1----:R-:W-:Y:S02]  /*2320*/  @!P0 IADD3 R22, P1, PT, R16, R22, RZ ;  /* 0x0000001610168210 */ /* 0x002fe40007f3e0ff */
[----:B------:R-:W-:Y:S01]  /*2330*/  LOP3.LUT R30, R15, 0x7c, RZ, 0xc0, !PT ;  /* 0x0000007c0f1e7812 */ /* 0x000fe200078ec0ff */
[----:B------:R-:W-:Y:S01]  /*2340*/  IMAD.SHL.U32 R9, R9, 0x4, RZ ;  /* 0x0000000409097824 */ /* 0x000fe200078e00ff */
[----:B------:R-:W-:Y:S02]  /*2350*/  @!P0 IADD3.X R23, PT, PT, R17, R23, RZ, P1, !PT ;  /* 0x0000001711178210 */ /* 0x000fe40000ffe4ff */
[----:B------:R-:W-:Y:S02]  /*2360*/  @!P0 LEA R16, P1, R22, UR13, 0x1 ;  /* 0x0000000d16108c11 */ /* 0x000fe4000f8208ff */
[----:B------:R-:W-:-:S02]  /*2370*/  IADD3 R15, PT, PT, R10, R3, RZ ;  /* 0x000000030a0f7210 */ /* 0x000fc40007ffe0ff */
[----:B------:R-:W-:Y:S02]  /*2380*/  @!P0 LEA.HI.X R17, R22, UR9, R23, 0x1, P1 ;  /* 0x0000000916118c11 */ /* 0x000fe400088f0c17 */
[----:B------:R-:W-:Y:S01]  /*2390*/  LOP3.LUT R4, R9, 0x7c, RZ, 0xc0, !PT ;  /* 0x0000007c09047812 */ /* 0x000fe200078ec0ff */
[----:B------:R-:W-:Y:S02]  /*23a0*/  IMAD R18, R18, 0x4, R15 ;  /* 0x0000000412127824 */ /* 0x000fe400078e020f */
[----:B------:R0:W-:Y:S01]  /*23b0*/  @!P0 STG.E.U16 desc[UR28][R16.64], R19 ;  /* 0x0000001310008986 */ /* 0x0001e2000c10151c */
[----:B------:R-:W-:Y:S01]  /*23c0*/  ISETP.GE.U32.AND P0, PT, R12, UR25, PT ;  /* 0x000000190c007c0c */ /* 0x000fe2000bf06070 */
        /* <DEDUP_REMOVED lines=16> */
[----:B------:R-:W-:Y:S02]  /*24d0*/  HFMA2 R0, -RZ, RZ, 0, 0 ;  /* 0x00000000ff007431 */ /* 0x000fe400000001ff */
[----:B------:R-:W-:Y:S01]  /*24e0*/  IMAD.IADD R18, R5, 0x1, R7 ;  /* 0x0000000105127824 */ /* 0x000fe200078e0207 */
[----:B------:R-:W-:Y:S01]  /*24f0*/  ISETP.NE.AND P0, PT, R15, RZ, PT ;  /* 0x000000ff0f00720c */ /* 0x000fe20003f05270 */
[----:B------:R-:W-:-:S04]  /*2500*/  IMAD.MOV.U32 R20, RZ, RZ, R4 ;  /* 0x000000ffff147224 */ /* 0x000fc800078e0004 */
[----:B------:R-:W-:Y:S08]  /*2510*/  @P1 BRA `(.L_x_19884) ;  /* 0x0000000000d01947 */ /* 0x000ff00003800000 */
[----:B------:R-:W-:Y:S01]  /*2520*/  IMAD R2, R13, 0x10, R10 ;  /* 0x000000100d027824 */ /* 0x000fe200078e020a */
[----:B------:R-:W-:-:S04]  /*2530*/  IADD3 R0, PT, PT, -R12, UR25, -R15 ;  /* 0x000000190c007c10 */ /* 0x000fc8000fffe90f */
[----:B------:R-:W-:Y:S01]  /*2540*/  IADD3 R2, PT, PT, R2, 0x8, R3 ;  /* 0x0000000802027810 */ /* 0x000fe20007ffe003 */
[----:B------:R-:W-:-:S07]  /*2550*/  IMAD.MOV R12, RZ, RZ, -R0 ;  /* 0x000000ffff0c7224 */ /* 0x000fce00078e0a00 */
.L_x_19885:
        /* <DEDUP_REMOVED lines=48> */
.L_x_19884:
[----:B------:R-:W-:Y:S05]  /*2860*/  BSYNC.RECONVERGENT B1 ;  /* 0x0000000000017941 */ /* 0x000fea0003800200 */
.L_x_19883:
[----:B------:R-:W-:Y:S05]  /*2870*/  @!P0 BRA `(.L_x_19882) ;  /* 0x00000000004c8947 */ /* 0x000fea0003800000 */
[----:B0-----:R-:W-:Y:S01]  /*2880*/  IMAD R5, R13, 0x10, R10 ;  /* 0x000000100d057824 */ /* 0x001fe200078e020a */
[----:B------:R-:W-:-:S03]  /*2890*/  IADD3 R15, PT, PT, -R15, RZ, RZ ;  /* 0x000000ff0f0f7210 */ /* 0x000fc60007ffe1ff */
[----:B------:R-:W-:-:S04]  /*28a0*/  IMAD R0, R0, 0x4, R5 ;  /* 0x0000000400007824 */ /* 0x000fc800078e0205 */
[----:B------:R-:W-:-:S07]  /*28b0*/  IMAD.IADD R0, R3, 0x1, R0 ;  /* 0x0000000103007824 */ /* 0x000fce00078e0200 */
.L_x_19886:
[----:B------:R-:W-:Y:S01]  /*28c0*/  LOP3.LUT R11, R11, 0x1f, RZ, 0xc0, !PT ;  /* 0x0000001f0b0b7812 */ /* 0x000fe200078ec0ff */
[----:B------:R-:W-:-:S03]  /*28d0*/  VIADD R15, R15, 0x1 ;  /* 0x000000010f0f7836 */ /* 0x000fc60000000000 */
[----:B------:R-:W-:-:S13]  /*28e0*/  ISETP.GE.U32.AND P0, PT, R11, UR26, PT ;  /* 0x0000001a0b007c0c */ /* 0x000fda000bf06070 */
[----:B-1----:R0:W1:Y:S01]  /*28f0*/  @!P0 LDS R5, [R0] ;  /* 0x0000000000058984 */ /* 0x0020620000000800 */
[C---:B------:R-:W-:Y:S01]  /*2900*/  @!P0 IADD3 R3, P1, PT, R11.reuse, R20, RZ ;  /* 0x000000140b038210 */ /* 0x040fe20007f3e0ff */
[----:B------:R-:W-:-:S04]  /*2910*/  VIADD R11, R11, 0x1f ;  /* 0x0000001f0b0b7836 */ /* 0x000fc80000000000 */
[----:B------:R-:W-:Y:S01]  /*2920*/  @!P0 IMAD.X R4, RZ, RZ, R18, P1 ;  /* 0x000000ffff048224 */ /* 0x000fe200008e0612 */
[C---:B------:R-:W-:Y:S02]  /*2930*/  @!P0 LEA R2, P1, R3.reuse, UR10, 0x2 ;  /* 0x0000000a03028c11 */ /* 0x040fe4000f8210ff */
[----:B0-----:R-:W-:Y:S02]  /*2940*/  IADD3 R0, PT, PT, R0, 0x4, RZ ;  /* 0x0000000400007810 */ /* 0x001fe40007ffe0ff */
[----:B------:R-:W-:Y:S02]  /*2950*/  @!P0 LEA.HI.X R3, R3, UR11, R4, 0x2, P1 ;  /* 0x0000000b03038c11 */ /* 0x000fe400088f1404 */
[----:B------:R-:W-:-:S03]  /*2960*/  ISETP.NE.AND P1, PT, R15, RZ, PT ;  /* 0x000000ff0f00720c */ /* 0x000fc60003f25270 */
[----:B-1----:R1:W-:Y:S01]  /*2970*/  @!P0 STG.E desc[UR28][R2.64], R5 ;  /* 0x0000000502008986 */ /* 0x0023e2000c10191c */
[----:B------:R-:W-:-:S04]  /*2980*/  IADD3 R20, P0, PT, R20, UR27, RZ ;  /* 0x0000001b14147c10 */ /* 0x000fc8000ff1e0ff */
[----:B------:R-:W-:-:S05]  /*2990*/  IADD3.X R18, PT, PT, R18, UR30, RZ, P0, !PT ;  /* 0x0000001e12127c10 */ /* 0x000fca00087fe4ff */
[----:B------:R-:W-:Y:S05]  /*29a0*/  @P1 BRA `(.L_x_19886) ;  /* 0xfffffffc00c41947 */ /* 0x000fea000383ffff */
.L_x_19882:
[----:B------:R-:W-:Y:S05]  /*29b0*/  BSYNC.RECONVERGENT B0 ;  /* 0x0000000000007941 */ /* 0x000fea0003800200 */
.L_x_19881:
        /* <DEDUP_REMOVED lines=39> */
.L_x_19895:
[----:B------:R-:W-:Y:S02]  /*2c30*/  ISETP.NE.AND P0, PT, R14, RZ, PT ;  /* 0x000000ff0e00720c */ /* 0x000fe40003f05270 */
[----:B-1----:R-:W-:-:S11]  /*2c40*/  FMNMX R5, R2, R5, !PT ;  /* 0x0000000502057209 */ /* 0x002fd60007800000 */
[----:B------:R-:W-:Y:S05]  /*2c50*/  @P0 BRA `(.L_x_19888) ;  /* 0x0000000000080947 */ /* 0x000fea0003800000 */
[----:B0-----:R-:W0:Y:S02]  /*2c60*/  LDC.64 R2, c[0x0][0x3a8] ;  /* 0x0000ea00ff027b82 */ /* 0x001e240000000a00 */
[----:B0-----:R1:W-:Y:S02]  /*2c70*/  REDG.E.MAX.S32.STRONG.GPU desc[UR28][R2.64], R5 ;  /* 0x000000050200798e */ /* 0x0013e4000d12e31c */
.L_x_19888:
[----:B------:R-:W-:Y:S05]  /*2c80*/  BSYNC B0 ;  /* 0x0000000000007941 */ /* 0x000fea0003800000 */
.L_x_19887:
        /* <DEDUP_REMOVED lines=11> */
[----:B-1----:R-:W-:Y:S05]  /*2d40*/  CALL.REL.NOINC `($__internal_535_$__cuda_sm20_rcp_rn_f32_slowpath) ;  /* 0x0000000400987944 */ /* 0x002fea0003c00000 */
[----:B------:R-:W-:Y:S05]  /*2d50*/  BRA `(.L_x_19891) ;  /* 0x0000000000147947 */ /* 0x000fea0003800000 */
.L_x_19890:
[----:B0-----:R-:W0:Y:S01]  /*2d60*/  MUFU.RCP R0, UR20 ;  /* 0x0000001400007d08 */ /* 0x001e220008001000 */
[----:B-1----:R-:W-:-:S05]  /*2d70*/  MOV R3, UR20 ;  /* 0x0000001400037c02 */ /* 0x002fca0008000f00 */
[----:B0-----:R-:W-:-:S04]  /*2d80*/  FFMA R2, R0, R3, -1 ;  /* 0xbf80000000027423 */ /* 0x001fc80000000003 */
[----:B------:R-:W-:-:S04]  /*2d90*/  FADD.FTZ R3, -R2, -RZ ;  /* 0x800000ff02037221 */ /* 0x000fc80000010100 */
[----:B------:R-:W-:-:S07]  /*2da0*/  FFMA R0, R0, R3, R0 ;  /* 0x0000000300007223 */ /* 0x000fce0000000000 */
.L_x_19891:
[----:B------:R-:W0:Y:S02]  /*2db0*/  LDC.64 R2, c[0x0][0x3b0] ;  /* 0x0000ec00ff027b82 */ /* 0x000e240000000a00 */
[----:B0-----:R-:W-:Y:S01]  /*2dc0*/  STG.E desc[UR28][R2.64], R0 ;  /* 0x0000000002007986 */ /* 0x001fe2000c10191c */
[----:B------:R-:W-:Y:S05]  /*2dd0*/  EXIT ;  /* 0x000000000000794d */ /* 0x000fea0003800000 */
.L_x_19889:
[----:B------:R-:W-:Y:S02]  /*2de0*/  IMAD.MOV.U32 R7, RZ, RZ, 0x4 ;  /* 0x00000004ff077424 */ /* 0x000fe400078e00ff */
[----:B------:R-:W-:Y:S02]  /*2df0*/  IMAD.MOV.U32 R9, RZ, RZ, 0x1f ;  /* 0x0000001fff097424 */ /* 0x000fe400078e00ff */
[----:B------:R-:W-:-:S07]  /*2e00*/  IMAD.MOV.U32 R4, RZ, RZ, -0x1 ;  /* 0xffffffffff047424 */ /* 0x000fce00078e00ff */
[----:B01----:R-:W-:Y:S05]  /*2e10*/  WARPSYNC.COLLECTIVE R4, `(.L_x_19892) ;  /* 0x0000000004087348 */ /* 0x003fea0003c00000 */
[----:B-1----:R1:W2:Y:S02]  /*2e20*/  SHFL.DOWN P0, R5, R0, R7, R9 ;  /* 0x0800000700057389 */ /* 0x0022a40000000009 */
[----:B012---:R-:W-:Y:S05]  /*2e30*/  ENDCOLLECTIVE ;  /* 0x000000000000791b */ /* 0x007fea0003800000 */
.L_x_19892:
[----:B------:R-:W-:Y:S02]  /*2e40*/  IMAD.MOV.U32 R7, RZ, RZ, 0x2 ;  /* 0x00000002ff077424 */ /* 0x000fe400078e00ff */
[----:B------:R-:W-:-:S05]  /*2e50*/  IMAD.MOV.U32 R3, RZ, RZ, R5 ;  /* 0x000000ffff037224 */ /* 0x000fca00078e0005 */
[----:B------:R-:W-:-:S04]  /*2e60*/  FMNMX R3, R3, R0, !PT ;  /* 0x0000000003037209 */ /* 0x000fc80007800000 */
[----:B------:R-:W-:-:S07]  /*2e70*/  MOV R0, R3 ;  /* 0x0000000300007202 */ /* 0x000fce0000000f00 */
[----:B------:R-:W-:Y:S05]  /*2e80*/  WARPSYNC.COLLECTIVE R4, `(.L_x_19893) ;  /* 0x0000000004087348 */ /* 0x000fea0003c00000 */
[----:B------:R0:W1:Y:S02]  /*2e90*/  SHFL.DOWN P0, R5, R0, R7, R9 ;  /* 0x0800000700057389 */ /* 0x0000640000000009 */
[----:B01----:R-:W-:Y:S05]  /*2ea0*/  ENDCOLLECTIVE ;  /* 0x000000000000791b */ /* 0x003fea0003800000 */
.L_x_19893:
[----:B------:R-:W-:Y:S02]  /*2eb0*/  IMAD.MOV.U32 R7, RZ, RZ, 0x1 ;  /* 0x00000001ff077424 */ /* 0x000fe400078e00ff */
[----:B------:R-:W-:-:S05]  /*2ec0*/  IMAD.MOV.U32 R2, RZ, RZ, R5 ;  /* 0x000000ffff027224 */ /* 0x000fca00078e0005 */
[----:B------:R-:W-:-:S05]  /*2ed0*/  FMNMX R2, R3, R2, !PT ;  /* 0x0000000203027209 */ /* 0x000fca0007800000 */
[----:B------:R-:W-:-:S07]  /*2ee0*/  IMAD.MOV.U32 R0, RZ, RZ, R2 ;  /* 0x000000ffff007224 */ /* 0x000fce00078e0002 */
[----:B------:R-:W-:Y:S05]  /*2ef0*/  WARPSYNC.COLLECTIVE R4, `(.L_x_19894) ;  /* 0x0000000004087348 */ /* 0x000fea0003c00000 */
[----:B------:R0:W1:Y:S02]  /*2f00*/  SHFL.DOWN P0, R5, R0, R7, R9 ;  /* 0x0800000700057389 */ /* 0x0000640000000009 */
[----:B01----:R-:W-:Y:S05]  /*2f10*/  ENDCOLLECTIVE ;  /* 0x000000000000791b */ /* 0x003fea0003800000 */
.L_x_19894:
[----:B------:R-:W-:Y:S05]  /*2f20*/  BRA `(.L_x_19895) ;  /* 0xfffffffc00407947 */ /* 0x000fea000383ffff */
        .weak           $__internal_534_$__cuda_sm20_div_u64
        .type           $__internal_534_$__cuda_sm20_div_u64,@function
        .size           $__internal_534_$__cuda_sm20_div_u64,($__internal_535_$__cuda_sm20_rcp_rn_f32_slowpath - $__internal_534_$__cuda_sm20_div_u64)
$__internal_534_$__cuda_sm20_div_u64:
        /* <DEDUP_REMOVED lines=71> */
[----:B------:R-:W-:Y:S11]  /*33a0*/  RET.REL.NODEC R2 `(_ZN18transformer_engine6detail38cast_transpose_fused_kernel_notalignedILb0ELb1ELb0EfNS_16CTDBiasDActParamIff13__nv_bfloat16fEELi1ELi2ENS_5EmptyEXadL_ZNS_6dqgeluIffEET_T0_RKS5_EEEEvT3_mmm) ;  /* 0xffffffcc02147950 */ /* 0x000ff60003c3ffff */
        .weak           $__internal_535_$__cuda_sm20_rcp_rn_f32_slowpath
        .type           $__internal_535_$__cuda_sm20_rcp_rn_f32_slowpath,@function
        .size           $__internal_535_$__cuda_sm20_rcp_rn_f32_slowpath,(.L_x_29836 - $__internal_535_$__cuda_sm20_rcp_rn_f32_slowpath)
$__internal_535_$__cuda_sm20_rcp_rn_f32_slowpath:
        /* <DEDUP_REMOVED lines=15> */
.L_x_19897:
        /* <DEDUP_REMOVED lines=33> */
.L_x_19899:
[----:B------:R-:W0:Y:S02]  /*36b0*/  MUFU.RCP R0, R0 ;  /* 0x0000000000007308 */ /* 0x000e240000001000 */
.L_x_19898:
[----:B------:R-:W-:Y:S05]  /*36c0*/  BSYNC B1 ;  /* 0x0000000000017941 */ /* 0x000fea0003800000 */
.L_x_19896:
[----:B------:R-:W-:-:S04]  /*36d0*/  IMAD.MOV.U32 R31, RZ, RZ, 0x0 ;  /* 0x00000000ff1f7424 */ /* 0x000fc800078e00ff */
[----:B0-----:R-:W-:Y:S05]  /*36e0*/  RET.REL.NODEC R30 `(_ZN18transformer_engine6detail38cast_transpose_fused_kernel_notalignedILb0ELb1ELb0EfNS_16CTDBiasDActParamIff13__nv_bfloat16fEELi1ELi2ENS_5EmptyEXadL_ZNS_6dqgeluIffEET_T0_RKS5_EEEEvT3_mmm) ;  /* 0xffffffc81e447950 */ /* 0x001fea0003c3ffff */
.L_x_19900:
        /* <DEDUP_REMOVED lines=9> */
.L_x_29836:


//--------------------- .text._ZN18transformer_engine6detail38cast_transpose_fused_kernel_notalignedILb0ELb1ELb0EfNS_16CTDBiasDActParamIff6__halffEELi1ELi2ENS_5EmptyEXadL_ZNS_6dqgeluIffEET_T0_RKS5_EEEEvT3_mmm --------------------------
	.section	.text._ZN18transformer_engine6detail38cast_transpose_fused_kernel_notalignedILb0ELb1ELb0EfNS_16CTDBiasDActParamIff6__halffEELi1ELi2ENS_5EmptyEXadL_ZNS_6dqgeluIffEET_T0_RKS5_EEEEvT3_mmm,"ax",@progbits
	.align	128
        .global         _ZN18transformer_engine6detail38cast_transpose_fused_kernel_notalignedILb0ELb1ELb0EfNS_16CTDBiasDActParamIff6__halffEELi1ELi2ENS_5EmptyEXadL_ZNS_6dqgeluIffEET_T0_RKS5_EEEEvT3_mmm
        .type           _ZN18transformer_engine6detail38cast_transpose_fused_kernel_notalignedILb0ELb1ELb0EfNS_16CTDBiasDActParamIff6__halffEELi1ELi2ENS_5EmptyEXadL_ZNS_6dqgeluIffEET_T0_RKS5_EEEEvT3_mmm,@function
        .size           _ZN18transformer_engine6detail38cast_transpose_fused_kernel_notalignedILb0ELb1ELb0EfNS_16CTDBiasDActParamIff6__halffEELi1ELi2ENS_5EmptyEXadL_ZNS_6dqgeluIffEET_T0_RKS5_EEEEvT3_mmm,(.L_x_29838 - _ZN18transformer_engine6detail38cast_transpose_fused_kernel_notalignedILb0ELb1ELb0EfNS_16CTDBiasDActParamIff6__halffEELi1ELi2ENS_5EmptyEXadL_ZNS_6dqgeluIffEET_T0_RKS5_EEEEvT3_mmm)
        .other          _ZN18transformer_engine6detail38cast_transpose_fused_kernel_notalignedILb0ELb1ELb0EfNS_16CTDBiasDActParamIff6__halffEELi1ELi2ENS_5EmptyEXadL_ZNS_6dqgeluIffEET_T0_RKS5_EEEEvT3_mmm,@"STO_CUDA_ENTRY STV_DEFAULT"
_ZN18transformer_engine6detail38cast_transpose_fused_kernel_notalignedILb0ELb1ELb0EfNS_16CTDBiasDActParamIff6__halffEELi1ELi2ENS_5EmptyEXadL_ZNS_6dqgeluIffEET_T0_RKS5_EEEEvT3_mmm:
.text._ZN18transformer_engine6detail38cast_transpose_fused_kernel_notalignedILb0ELb1ELb0EfNS_16CTDBiasDActParamIff6__halffEELi1ELi2ENS_5EmptyEXadL_ZNS_6dqgeluIffEET_T0_RKS5_EEEEvT3_mmm:
        /* <DEDUP_REMOVED lines=44> */
.L_x_19901:
[----:B------:R-:W-:-:S07]  /*02c0*/  MOV R4, 0x2e0 ;  /* 0x000002e000047802 */ /* 0x000fce0000000f00 */
[----:B------:R-:W-:Y:S05]  /*02d0*/  CALL.REL.NOINC `($__internal_536_$__cuda_sm20_div_u64) ;  /* 0x0000002c00147944 */ /* 0x000fea0003c00000 */
        /* <DEDUP_REMOVED lines=11> */
.L_x_19902:
        /* <DEDUP_REMOVED lines=142> */
[----:B-----5:R-:W-:Y:S05]  /*0c70*/  CALL.REL.NOINC `($__internal_537_$__cuda_sm20_rcp_rn_f32_slowpath) ;  /* 0x0000002400cc7944 */ /* 0x020fea0003c00000 */
[----:B------:R-:W-:Y:S05]  /*0c80*/  BRA `(.L_x_19905) ;  /* 0x0000000000107947 */ /* 0x000fea0003800000 */
.L_x_19904:
[----:B------:R-:W0:Y:S02]  /*0c90*/  MUFU.RCP R0, R9 ;  /* 0x0000000900007308 */ /* 0x000e240000001000 */
[----:B0-----:R-:W-:-:S04]  /*0ca0*/  FFMA R5, R9, R0, -1 ;  /* 0xbf80000009057423 */ /* 0x001fc80000000000 */
[----:B------:R-:W-:-:S04]  /*0cb0*/  FADD.FTZ R5, -R5, -RZ ;  /* 0x800000ff05057221 */ /* 0x000fc80000010100 */
[----:B------:R-:W-:-:S07]  /*0cc0*/  FFMA R0, R0, R5, R0 ;  /* 0x0000000500007223 */ /* 0x000fce0000000000 */
.L_x_19905:
[----:B------:R-:W-:Y:S05]  /*0cd0*/  BSYNC.RECONVERGENT B0 ;  /* 0x0000000000007941 */ /* 0x000fea0003800200 */
.L_x_19903:
        /* <DEDUP_REMOVED lines=21> */
[----:B------:R-:W-:Y:S05]  /*0e30*/  CALL.REL.NOINC `($__internal_537_$__cuda_sm20_rcp_rn_f32_slowpath) ;  /* 0x00000024005c7944 */ /* 0x000fea0003c00000 */
[----:B------:R-:W-:Y:S05]  /*0e40*/  BRA `(.L_x_19908) ;  /* 0x0000000000107947 */ /* 0x000fea0003800000 */
.L_x_19907:
[----:B------:R-:W0:Y:S02]  /*0e50*/  MUFU.RCP R0, R23 ;  /* 0x0000001700007308 */ /* 0x000e240000001000 */
[----:B0-----:R-:W-:-:S04]  /*0e60*/  FFMA R4, R23, R0, -1 ;  /* 0xbf80000017047423 */ /* 0x001fc80000000000 */
[----:B------:R-:W-:-:S04]  /*0e70*/  FADD.FTZ R5, -R4, -RZ ;  /* 0x800000ff04057221 */ /* 0x000fc80000010100 */
[----:B------:R-:W-:-:S07]  /*0e80*/  FFMA R0, R0, R5, R0 ;  /* 0x0000000500007223 */ /* 0x000fce0000000000 */
.L_x_19908:
[----:B------:R-:W-:Y:S05]  /*0e90*/  BSYNC.RECONVERGENT B0 ;  /* 0x0000000000007941 */ /* 0x000fea0003800200 */
.L_x_19906:
        /* <DEDUP_REMOVED lines=14> */
[----:B------:R-:W-:Y:S02]  /*0f80*/  F2FP.F16.F32.PACK_AB R8, RZ, R21 ;  /* 0x00000015ff08723e */ /* 0x000fe400000000ff */
        /* <DEDUP_REMOVED lines=21> */
[----:B------:R-:W-:Y:S02]  /*10e0*/  F2FP.F16.F32.PACK_AB R7, RZ, R4 ;  /* 0x00000004ff07723e */ /* 0x000fe400000000ff */
        /* <DEDUP_REMOVED lines=40> */
[----:B-----5:R-:W-:Y:S05]  /*1370*/  CALL.REL.NOINC `($__internal_537_$__cuda_sm20_rcp_rn_f32_slowpath) ;  /* 0x00000020000c7944 */ /* 0x020fea0003c00000 */
[----:B------:R-:W-:Y:S05]  /*1380*/  BRA `(.L_x_19911) ;  /* 0x0000000000107947 */ /* 0x000fea0003800000 */
.L_x_19910:
[----:B------:R-:W0:Y:S02]  /*1390*/  MUFU.RCP R0, R31 ;  /* 0x0000001f00007308 */ /* 0x000e240000001000 */
[----:B0-----:R-:W-:-:S04]  /*13a0*/  FFMA R4, R31, R0, -1 ;  /* 0xbf8000001f047423 */ /* 0x001fc80000000000 */
[----:B------:R-:W-:-:S04]  /*13b0*/  FADD.FTZ R21, -R4, -RZ ;  /* 0x800000ff04157221 */ /* 0x000fc80000010100 */
[----:B------:R-:W-:-:S07]  /*13c0*/  FFMA R0, R0, R21, R0 ;  /* 0x0000001500007223 */ /* 0x000fce0000000000 */
.L_x_19911:
[----:B------:R-:W-:Y:S05]  /*13d0*/  BSYNC.RECONVERGENT B0 ;  /* 0x0000000000007941 */ /* 0x000fea0003800200 */
.L_x_19909:
        /* <DEDUP_REMOVED lines=21> */
[----:B-----5:R-:W-:Y:S05]  /*1530*/  CALL.REL.NOINC `($__internal_537_$__cuda_sm20_rcp_rn_f32_slowpath) ;  /* 0x0000001c009c7944 */ /* 0x020fea0003c00000 */
[----:B------:R-:W-:Y:S05]  /*1540*/  BRA `(.L_x_19914) ;  /* 0x0000000000107947 */ /* 0x000fea0003800000 */
.L_x_19913:
[----:B------:R-:W0:Y:S02]  /*1550*/  MUFU.RCP R0, R31 ;  /* 0x0000001f00007308 */ /* 0x000e240000001000 */
[----:B0-----:R-:W-:-:S04]  /*1560*/  FFMA R3, R31, R0, -1 ;  /* 0xbf8000001f037423 */ /* 0x001fc80000000000 */
[----:B------:R-:W-:-:S04]  /*1570*/  FADD.FTZ R3, -R3, -RZ ;  /* 0x800000ff03037221 */ /* 0x000fc80000010100 */
[----:B------:R-:W-:-:S07]  /*1580*/  FFMA R0, R0, R3, R0 ;  /* 0x0000000300007223 */ /* 0x000fce0000000000 */
.L_x_19914:
[----:B------:R-:W-:Y:S05]  /*1590*/  BSYNC.RECONVERGENT B0 ;  /* 0x0000000000007941 */ /* 0x000fea0003800200 */
.L_x_19912:
        /* <DEDUP_REMOVED lines=9> */
[----:B------:R-:W-:Y:S01]  /*1630*/  F2FP.F16.F32.PACK_AB R2, RZ, R2 ;  /* 0x00000002ff02723e */ /* 0x000fe200000000ff */
        /* <DEDUP_REMOVED lines=20> */
[----:B------:R-:W-:Y:S01]  /*1780*/  F2FP.F16.F32.PACK_AB R26, RZ, R26 ;  /* 0x0000001aff1a723e */ /* 0x000fe200000000ff */
        /* <DEDUP_REMOVED lines=44> */
[----:B-----5:R-:W-:Y:S05]  /*1a50*/  CALL.REL.NOINC `($__internal_537_$__cuda_sm20_rcp_rn_f32_slowpath) ;  /* 0x0000001800547944 */ /* 0x020fea0003c00000 */
[----:B------:R-:W-:Y:S05]  /*1a60*/  BRA `(.L_x_19917) ;  /* 0x0000000000107947 */ /* 0x000fea0003800000 */
.L_x_19916:
[----:B------:R-:W0:Y:S02]  /*1a70*/  MUFU.RCP R31, R34 ;  /* 0x00000022001f7308 */ /* 0x000e240000001000 */
[----:B0-----:R-:W-:-:S04]  /*1a80*/  FFMA R0, R34, R31, -1 ;  /* 0xbf80000022007423 */ /* 0x001fc8000000001f */
[----:B------:R-:W-:-:S04]  /*1a90*/  FADD.FTZ R0, -R0, -RZ ;  /* 0x800000ff00007221 */ /* 0x000fc80000010100 */
[----:B------:R-:W-:-:S07]  /*1aa0*/  FFMA R0, R31, R0, R31 ;  /* 0x000000001f007223 */ /* 0x000fce000000001f */
.L_x_19917:
[----:B------:R-:W-:Y:S05]  /*1ab0*/  BSYNC.RECONVERGENT B0 ;  /* 0x0000000000007941 */ /* 0x000fea0003800200 */
.L_x_19915:
        /* <DEDUP_REMOVED lines=21> */
[----:B------:R-:W-:Y:S05]  /*1c10*/  CALL.REL.NOINC `($__internal_537_$__cuda_sm20_rcp_rn_f32_slowpath) ;  /* 0x0000001400e47944 */ /* 0x000fea0003c00000 */
[----:B------:R-:W-:Y:S01]  /*1c20*/  IMAD.MOV.U32 R30, RZ, RZ, R0 ;  /* 0x000000ffff1e7224 */ /* 0x000fe200078e0000 */
[----:B------:R-:W-:Y:S06]  /*1c30*/  BRA `(.L_x_19920) ;  /* 0x0000000000107947 */ /* 0x000fec0003800000 */
.L_x_19919:
[----:B------:R-:W0:Y:S02]  /*1c40*/  MUFU.RCP R30, R33 ;  /* 0x00000021001e7308 */ /* 0x000e240000001000 */
[----:B0-----:R-:W-:-:S04]  /*1c50*/  FFMA R0, R33, R30, -1 ;  /* 0xbf80000021007423 */ /* 0x001fc8000000001e */
[----:B------:R-:W-:-:S04]  /*1c60*/  FADD.FTZ R31, -R0, -RZ ;  /* 0x800000ff001f7221 */ /* 0x000fc80000010100 */
[----:B------:R-:W-:-:S07]  /*1c70*/  FFMA R30, R30, R31, R30 ;  /* 0x0000001f1e1e7223 */ /* 0x000fce000000001e */
.L_x_19920:
[----:B------:R-:W-:Y:S05]  /*1c80*/  BSYNC.RECONVERGENT B0 ;  /* 0x0000000000007941 */ /* 0x000fea0003800200 */
.L_x_19918:
        /* <DEDUP_REMOVED lines=19> */
[----:B------:R-:W-:Y:S01]  /*1dc0*/  F2FP.F16.F32.PACK_AB R5, RZ, R5 ;  /* 0x00000005ff05723e */ /* 0x000fe200000000ff */
[----:B------:R-:W-:Y:S01]  /*1dd0*/  FMUL R6, R32, UR20 ;  /* 0x0000001420067c20 */ /* 0x000fe20008400000 */
[----:B------:R-:W1:Y:S01]  /*1de0*/  MUFU.EX2 R33, R33 ;  /* 0x0000002100217308 */ /* 0x000e620000000800 */
[----:B------:R-:W-:Y:S02]  /*1df0*/  FMNMX3 R24, |R15|, R24, |R32|, !PT ;  /* 0x000000180f187276 */ /* 0x000fe40007800620 */
[----:B------:R2:W-:Y:S01]  /*1e00*/  @!P0 STG.E.U16 desc[UR28][R30.64], R5 ;  /* 0x000000051e008986 */ /* 0x0005e2000c10151c */
[----:B------:R-:W-:Y:S02]  /*1e10*/  F2FP.F16.F32.PACK_AB R6, RZ, R6 ;  /* 0x00000006ff06723e */ /* 0x000fe400000000ff */
        /* <DEDUP_REMOVED lines=14> */
[----:B------:R-:W-:Y:S05]  /*1f00*/  CALL.REL.NOINC `($__internal_537_$__cuda_sm20_rcp_rn_f32_slowpath) ;  /* 0x0000001400287944 */ /* 0x000fea0003c00000 */
[----:B------:R-:W-:Y:S05]  /*1f10*/  BRA `(.L_x_19923) ;  /* 0x0000000000107947 */ /* 0x000fea0003800000 */
.L_x_19922:
[----:B------:R-:W0:Y:S02]  /*1f20*/  MUFU.RCP R0, R33 ;  /* 0x0000002100007308 */ /* 0x000e240000001000 */
[----:B0-----:R-:W-:-:S04]  /*1f30*/  FFMA R15, R33, R0, -1 ;  /* 0xbf800000210f7423 */ /* 0x001fc80000000000 */
[----:B------:R-:W-:-:S04]  /*1f40*/  FADD.FTZ R15, -R15, -RZ ;  /* 0x800000ff0f0f7221 */ /* 0x000fc80000010100 */
[----:B------:R-:W-:-:S07]  /*1f50*/  FFMA R0, R0, R15, R0 ;  /* 0x0000000f00007223 */ /* 0x000fce0000000000 */
.L_x_19923:
[----:B------:R-:W-:Y:S05]  /*1f60*/  BSYNC.RECONVERGENT B0 ;  /* 0x0000000000007941 */ /* 0x000fea0003800200 */
.L_x_19921:
        /* <DEDUP_REMOVED lines=21> */
[----:B------:R-:W-:Y:S05]  /*20c0*/  CALL.REL.NOINC `($__internal_537_$__cuda_sm20_rcp_rn_f32_slowpath) ;  /* 0x0000001000b87944 */ /* 0x000fea0003c00000 */
[----:B------:R-:W-:Y:S05]  /*20d0*/  BRA `(.L_x_19926) ;  /* 0x0000000000107947 */ /* 0x000fea0003800000 */
.L_x_19925:
[----:B------:R-:W0:Y:S02]  /*20e0*/  MUFU.RCP R0, R25 ;  /* 0x0000001900007308 */ /* 0x000e240000001000 */
[----:B0-----:R-:W-:-:S04]  /*20f0*/  FFMA R15, R25, R0, -1 ;  /* 0xbf800000190f7423 */ /* 0x001fc80000000000 */
[----:B------:R-:W-:-:S04]  /*2100*/  FADD.FTZ R15, -R15, -RZ ;  /* 0x800000ff0f0f7221 */ /* 0x000fc80000010100 */
[----:B------:R-:W-:-:S07]  /*2110*/  FFMA R0, R0, R15, R0 ;  /* 0x0000000f00007223 */ /* 0x000fce0000000000 */
.L_x_19926:
[----:B------:R-:W-:Y:S05]  /*2120*/  BSYNC.RECONVERGENT B0 ;  /* 0x0000000000007941 */ /* 0x000fea0003800200 */
.L_x_19924:
        /* <DEDUP_REMOVED lines=19> */
[----:B------:R-:W-:Y:S02]  /*2260*/  F2FP.F16.F32.PACK_AB R0, RZ, R4 ;  /* 0x00000004ff00723e */ /* 0x000fe400000000ff */
[----:B------:R-:W-:Y:S01]  /*2270*/  @!P0 LEA.HI.X R29, R16, UR9, R17, 0x1, P1 ;  /* 0x00000009101d8c11 */ /* 0x000fe200088f0c11 */
[----:B------:R-:W-:Y:S01]  /*2280*/  FMUL R19, R21, UR20 ;  /* 0x0000001415137c20 */ /* 0x000fe20008400000 */
[----:B------:R-:W-:-:S03]  /*2290*/  FMNMX3 R24, |R20|, R24, |R21|, !PT ;  /* 0x0000001814187276 */ /* 0x000fc60007800615 */
[----:B------:R2:W-:Y:S01]  /*22a0*/  @!P0 STG.E.U16 desc[UR28][R28.64], R0 ;  /* 0x000000001c008986 */ /* 0x0005e2000c10151c */
[----:B------:R-:W-:Y:S02]  /*22b0*/  F2FP.F16.F32.PACK_AB R19, RZ, R19 ;  /* 0x00000013ff13723e */ /* 0x000fe400000000ff */
        /* <DEDUP_REMOVED lines=42> */
.L_x_19931:
        /* <DEDUP_REMOVED lines=48> */
.L_x_19930:
[----:B------:R-:W-:Y:S05]  /*2860*/  BSYNC.RECONVERGENT B1 ;  /* 0x0000000000017941 */ /* 0x000fea0003800200 */
.L_x_19929:
[----:B------:R-:W-:Y:S05]  /*2870*/  @!P0 BRA `(.L_x_19928) ;  /* 0x00000000004c8947 */ /* 0x000fea0003800000 */
[----:B0-----:R-:W-:Y:S01]  /*2880*/  IMAD R5, R13, 0x10, R10 ;  /* 0x000000100d057824 */ /* 0x001fe200078e020a */
[----:B------:R-:W-:-:S03]  /*2890*/  IADD3 R15, PT, PT, -R15, RZ, RZ ;  /* 0x000000ff0f0f7210 */ /* 0x000fc60007ffe1ff */
[----:B------:R-:W-:-:S04]  /*28a0*/  IMAD R0, R0, 0x4, R5 ;  /* 0x0000000400007824 */ /* 0x000fc800078e0205 */
[----:B------:R-:W-:-:S07]  /*28b0*/  IMAD.IADD R0, R3, 0x1, R0 ;  /* 0x0000000103007824 */ /* 0x000fce00078e0200 */
.L_x_19932:
        /* <DEDUP_REMOVED lines=15> */
.L_x_19928:
[----:B------:R-:W-:Y:S05]  /*29b0*/  BSYNC.RECONVERGENT B0 ;  /* 0x0000000000007941 */ /* 0x000fea0003800200 */
.L_x_19927:
        /* <DEDUP_REMOVED lines=39> */
.L_x_19941:
[----:B------:R-:W-:Y:S02]  /*2c30*/  ISETP.NE.AND P0, PT, R14, RZ, PT ;  /* 0x000000ff0e00720c */ /* 0x000fe40003f05270 */
[----:B-1----:R-:W-:-:S11]  /*2c40*/  FMNMX R5, R2, R5, !PT ;  /* 0x0000000502057209 */ /* 0x002fd60007800000 */
[----:B------:R-:W-:Y:S05]  /*2c50*/  @P0 BRA `(.L_x_19934) ;  /* 0x0000000000080947 */ /* 0x000fea0003800000 */
[----:B0-----:R-:W0:Y:S02]  /*2c60*/  LDC.64 R2, c[0x0][0x3a8] ;  /* 0x0000ea00ff027b82 */ /* 0x001e240000000a00 */
[----:B0-----:R1:W-:Y:S02]  /*2c70*/  REDG.E.MAX.S32.STRONG.GPU desc[UR28][R2.64], R5 ;  /* 0x000000050200798e */ /* 0x0013e4000d12e31c */
.L_x_19934:
[----:B------:R-:W-:Y:S05]  /*2c80*/  BSYNC B0 ;  /* 0x0000000000007941 */ /* 0x000fea0003800000 */
.L_x_19933:
        /* <DEDUP_REMOVED lines=11> */
[----:B-1----:R-:W-:Y:S05]  /*2d40*/  CALL.REL.NOINC `($__internal_537_$__cuda_sm20_rcp_rn_f32_slowpath) ;  /* 0x0000000400987944 */ /* 0x002fea0003c00000 */
[----:B------:R-:W-:Y:S05]  /*2d50*/  BRA `(.L_x_19937) ;  /* 0x0000000000147947 */ /* 0x000fea0003800000 */
.L_x_19936:
[----:B0-----:R-:W0:Y:S01]  /*2d60*/  MUFU.RCP R0, UR20 ;  /* 0x0000001400007d08 */ /* 0x001e220008001000 */
[----:B-1----:R-:W-:-:S05]  /*2d70*/  MOV R3, UR20 ;  /* 0x0000001400037c02 */ /* 0x002fca0008000f00 */
[----:B0-----:R-:W-:-:S04]  /*2d80*/  FFMA R2, R0, R3, -1 ;  /* 0xbf80000000027423 */ /* 0x001fc80000000003 */
[----:B------:R-:W-:-:S04]  /*2d90*/  FADD.FTZ R3, -R2, -RZ ;  /* 0x800000ff02037221 */ /* 0x000fc80000010100 */
[----:B------:R-:W-:-:S07]  /*2da0*/  FFMA R0, R0, R3, R0 ;  /* 0x0000000300007223 */ /* 0x000fce0000000000 */
.L_x_19937:
[----:B------:R-:W0:Y:S02]  /*2db0*/  LDC.64 R2, c[0x0][0x3b0] ;  /* 0x0000ec00ff027b82 */ /* 0x000e240000000a00 */
[----:B0-----:R-:W-:Y:S01]  /*2dc0*/  STG.E desc[UR28][R2.64], R0 ;  /* 0x0000000002007986 */ /* 0x001fe2000c10191c */
[----:B------:R-:W-:Y:S05]  /*2dd0*/  EXIT ;  /* 0x000000000000794d */ /* 0x000fea0003800000 */
.L_x_19935:
[----:B------:R-:W-:Y:S02]  /*2de0*/  IMAD.MOV.U32 R7, RZ, RZ, 0x4 ;  /* 0x00000004ff077424 */ /* 0x000fe400078e00ff */
[----:B------:R-:W-:Y:S02]  /*2df0*/  IMAD.MOV.U32 R9, RZ, RZ, 0x1f ;  /* 0x0000001fff097424 */ /* 0x000fe400078e00ff */
[----:B------:R-:W-:-:S07]  /*2e00*/  IMAD.MOV.U32 R4, RZ, RZ, -0x1 ;  /* 0xffffffffff047424 */ /* 0x000fce00078e00ff */
[----:B01----:R-:W-:Y:S05]  /*2e10*/  WARPSYNC.COLLECTIVE R4, `(.L_x_19938) ;  /* 0x0000000004087348 */ /* 0x003fea0003c00000 */
[----:B-1----:R1:W2:Y:S02]  /*2e20*/  SHFL.DOWN P0, R5, R0, R7, R9 ;  /* 0x0800000700057389 */ /* 0x0022a40000000009 */
[----:B012---:R-:W-:Y:S05]  /*2e30*/  ENDCOLLECTIVE ;  /* 0x000000000000791b */ /* 0x007fea0003800000 */
.L_x_19938:
[----:B------:R-:W-:Y:S02]  /*2e40*/  IMAD.MOV.U32 R7, RZ, RZ, 0x2 ;  /* 0x00000002ff077424 */ /* 0x000fe400078e00ff */
[----:B------:R-:W-:-:S05]  /*2e50*/  IMAD.MOV.U32 R3, RZ, RZ, R5 ;  /* 0x000000ffff037224 */ /* 0x000fca00078e0005 */
[----:B------:R-:W-:-:S04]  /*2e60*/  FMNMX R3, R3, R0, !PT ;  /* 0x0000000003037209 */ /* 0x000fc80007800000 */
[----:B------:R-:W-:-:S07]  /*2e70*/  MOV R0, R3 ;  /* 0x0000000300007202 */ /* 0x000fce0000000f00 */
[----:B------:R-:W-:Y:S05]  /*2e80*/  WARPSYNC.COLLECTIVE R4, `(.L_x_19939) ;  /* 0x0000000004087348 */ /* 0x000fea0003c00000 */
[----:B------:R0:W1:Y:S02]  /*2e90*/  SHFL.DOWN P0, R5, R0, R7, R9 ;  /* 0x0800000700057389 */ /* 0x0000640000000009 */
[----:B01----:R-:W-:Y:S05]  /*2ea0*/  ENDCOLLECTIVE ;  /* 0x000000000000791b */ /* 0x003fea0003800000 */
.L_x_19939:
[----:B------:R-:W-:Y:S02]  /*2eb0*/  IMAD.MOV.U32 R7, RZ, RZ, 0x1 ;  /* 0x00000001ff077424 */ /* 0x000fe400078e00ff */
[----:B------:R-:W-:-:S05]  /*2ec0*/  IMAD.MOV.U32 R2, RZ, RZ, R5 ;  /* 0x000000ffff027224 */ /* 0x000fca00078e0005 */
[----:B------:R-:W-:-:S05]  /*2ed0*/  FMNMX R2, R3, R2, !PT ;  /* 0x0000000203027209 */ /* 0x000fca0007800000 */
[----:B------:R-:W-:-:S07]  /*2ee0*/  IMAD.MOV.U32 R0, RZ, RZ, R2 ;  /* 0x000000ffff007224 */ /* 0x000fce00078e0002 */
[----:B------:R-:W-:Y:S05]  /*2ef0*/  WARPSYNC.COLLECTIVE R4, `(.L_x_19940) ;  /* 0x0000000004087348 */ /* 0x000fea0003c00000 */
[----:B------:R0:W1:Y:S02]  /*2f00*/  SHFL.DOWN P0, R5, R0, R7, R9 ;  /* 0x0800000700057389 */ /* 0x0000640000000009 */
[----:B01----:R-:W-:Y:S05]  /*2f10*/  ENDCOLLECTIVE ;  /* 0x000000000000791b */ /* 0x003fea0003800000 */
.L_x_19940:
[----:B------:R-:W-:Y:S05]  /*2f20*/  BRA `(.L_x_19941) ;  /* 0xfffffffc00407947 */ /* 0x000fea000383ffff */
        .weak           $__internal_536_$__cuda_sm20_div_u64
        .type           $__internal_536_$__cuda_sm20_div_u64,@function
        .size           $__internal_536_$__cuda_sm20_div_u64,($__internal_537_$__cuda_sm20_rcp_rn_f32_slowpath - $__internal_536_$__cuda_sm20_div_u64)
$__internal_536_$__cuda_sm20_div_u64:
        /* <DEDUP_REMOVED lines=71> */
[----:B------:R-:W-:Y:S11]  /*33a0*/  RET.REL.NODEC R2 `(_ZN18transformer_engine6detail38cast_transpose_fused_kernel_notalignedILb0ELb1ELb0EfNS_16CTDBiasDActParamIff6__halffEELi1ELi2ENS_5EmptyEXadL_ZNS_6dqgeluIffEET_T0_RKS5_EEEEvT3_mmm) ;  /* 0xffffffcc02147950 */ /* 0x000ff60003c3ffff */
        .weak           $__internal_537_$__cuda_sm20_rcp_rn_f32_slowpath
        .type           $__internal_537_$__cuda_sm20_rcp_rn_f32_slowpath,@function
        .size           $__internal_537_$__cuda_sm20_rcp_rn_f32_slowpath,(.L_x_29838 - $__internal_537_$__cuda_sm20_rcp_rn_f32_slowpath)
$__internal_537_$__cuda_sm20_rcp_rn_f32_slowpath:
        /* <DEDUP_REMOVED lines=15> */
.L_x_19943:
        /* <DEDUP_REMOVED lines=33> */
.L_x_19945:
[----:B------:R-:W0:Y:S02]  /*36b0*/  MUFU.RCP R0, R0 ;  /* 0x0000000000007308 */ /* 0x000e240000001000 */
.L_x_19944:
[----:B------:R-:W-:Y:S05]  /*36c0*/  BSYNC B1 ;  /* 0x0000000000017941 */ /* 0x000fea0003800000 */
.L_x_19942:
[----:B------:R-:W-:-:S04]  /*36d0*/  IMAD.MOV.U32 R31, RZ, RZ, 0x0 ;  /* 0x00000000ff1f7424 */ /* 0x000fc800078e00ff */
[----:B0-----:R-:W-:Y:S05]  /*36e0*/  RET.REL.NODEC R30 `(_ZN18transformer_engine6detail38cast_transpose_fused_kernel_notalignedILb0ELb1ELb0EfNS_16CTDBiasDActParamIff6__halffEELi1ELi2ENS_5EmptyEXadL_ZNS_6dqgeluIffEET_T0_RKS5_EEEEvT3_mmm) ;  /* 0xffffffc81e447950 */ /* 0x001fea0003c3ffff */
.L_x_19946:
        /* <DEDUP_REMOVED lines=9> */
.L_x_29838:


//--------------------- .text._ZN18transformer_engine6detail38cast_transpose_fused_kernel_notalignedILb0ELb1ELb0EfNS_16CTDBiasDActParamIffffEELi1ELi1ENS_5EmptyEXadL_ZNS_6dqgeluIffEET_T0_RKS4_EEEEvT3_mmm --------------------------
	.section	.text._ZN18transformer_engine6detail38cast_transpose_fused_kernel_notalignedILb0ELb1ELb0EfNS_16CTDBiasDActParamIffffEELi1ELi1ENS_5EmptyEXadL_ZNS_6dqgeluIffEET_T0_RKS4_EEEEvT3_mmm,"ax",@progbits
	.align	128
        .global         _ZN18transformer_engine6detail38cast_transpose_fused_kernel_notalignedILb0ELb1ELb0EfNS_16CTDBiasDActParamIffffEELi1ELi1ENS_5EmptyEXadL_ZNS_6dqgeluIffEET_T0_RKS4_EEEEvT3_mmm
        .type           _ZN18transformer_engine6detail38cast_transpose_fused_kernel_notalignedILb0ELb1ELb0EfNS_16CTDBiasDActParamIffffEELi1ELi1ENS_5EmptyEXadL_ZNS_6dqgeluIffEET_T0_RKS4_EEEEvT3_mmm,@function
        .size           _ZN18transformer_engine6detail38cast_transpose_fused_kernel_notalignedILb0ELb1ELb0EfNS_16CTDBiasDActParamIffffEELi1ELi1ENS_5EmptyEXadL_ZNS_6dqgeluIffEET_T0_RKS4_EEEEvT3_mmm,(.L_x_29840 - _ZN18transformer_engine6detail38cast_transpose_fused_kernel_notalignedILb0ELb1ELb0EfNS_16CTDBiasDActParamIffffEELi1ELi1ENS_5EmptyEXadL_ZNS_6dqgeluIffEET_T0_RKS4_EEEEvT3_mmm)
        .other          _ZN18transformer_engine6detail38cast_transpose_fused_kernel_notalignedILb0ELb1ELb0EfNS_16CTDBiasDActParamIffffEELi1ELi1ENS_5EmptyEXadL_ZNS_6dqgeluIffEET_T0_RKS4_EEEEvT3_mmm,@"STO_CUDA_ENTRY STV_DEFAULT"
_ZN18transformer_engine6detail38cast_transpose_fused_kernel_notalignedILb0ELb1ELb0EfNS_16CTDBiasDActParamIffffEELi1ELi1ENS_5EmptyEXadL_ZNS_6dqgeluIffEET_T0_RKS4_EEEEvT3_mmm:
.text._ZN18transformer_engine6detail38cast_transpose_fused_kernel_notalignedILb0ELb1ELb0EfNS_16CTDBiasDActParamIffffEELi1ELi1ENS_5EmptyEXadL_ZNS_6dqgeluIffEET_T0_RKS4_EEEEvT3_mmm:
        /* <DEDUP_REMOVED lines=44> */
.L_x_19947:
[----:B------:R-:W-:-:S07]  /*02c0*/  MOV R5, 0x2e0 ;  /* 0x000002e000057802 */ /* 0x000fce0000000f00 */
[----:B------:R-:W-:Y:S05]  /*02d0*/  CALL.REL.NOINC `($__internal_538_$__cuda_sm20_div_u64) ;  /* 0x0000001c00907944 */ /* 0x000fea0003c00000 */
        /* <DEDUP_REMOVED lines=11> */
.L_x_19948:
[----:B------:R-:W0:Y:S01]  /*0390*/  LDCU.64 UR26, c[0x0][0x3c8] ;  /* 0x00007900ff1a77ac */ /* 0x000e220008000a00 */
[----:B------:R-:W-:Y:S01]  /*03a0*/  IMAD.SHL.U32 R6, R4, 0x4, RZ ;  /* 0x0000000404067824 */ /* 0x000fe200078e00ff */
[----:B------:R-:W1:Y:S03]  /*03b0*/  LDCU.64 UR18, c[0x0][0x3d0] ;  /* 0x00007a00ff1277ac */ /* 0x000e660008000a00 */
[----:B------:R-:W-:Y:S02]  /*03c0*/  IMAD.IADD R5, R3, 0x1, -R6 ;  /* 0x0000000103057824 */ /* 0x000fe400078e0a06 */
[----:B------:R-:W-:Y:S01]  /*03d0*/  VIADD R26, R6, 0x1 ;  /* 0x00000001061a7836 */ /* 0x000fe20000000000 */
[----:B------:R-:W-:Y:S02]  /*03e0*/  USHF.L.U64.HI UR10, UR15, 0x5, UR7 ;  /* 0x000000050f0a7899 */ /* 0x000fe40008010207 */
[----:B------:R-:W-:Y:S01]  /*03f0*/  USHF.L.U64.HI UR8, UR4, 0x5, UR5 ;  /* 0x0000000504087899 */ /* 0x000fe20008010205 */
        /* <DEDUP_REMOVED lines=14> */
[----:B------:R-:W-:-:S03]  /*04e0*/  UMOV UR6, UR15 ;  /* 0x0000000f00067c82 */ /* 0x000fc60008000000 */
[----:B------:R-:W-:Y:S01]  /*04f0*/  ISETP.GE.U32.OR P4, PT, R6, UR22, P2 ;  /* 0x0000001606007c0c */ /* 0x000fe20009786470 */
[----:B------:R-:W-:Y:S02]  /*0500*/  UIMAD.WIDE.U32 UR12, UR4, UR26, UR6 ;  /* 0x0000001a040c72a5 */ /* 0x000fe4000f8e0006 */
[----:B------:R-:W-:-:S04]  /*0510*/  UIMAD UR6, UR5, UR26, URZ ;  /* 0x0000001a050672a4 */ /* 0x000fc8000f8e02ff */
[----:B------:R-:W-:Y:S02]  /*0520*/  UIMAD UR16, UR4, UR27, UR6 ;  /* 0x0000001b041072a4 */ /* 0x000fe4000f8e0206 */
[----:B------:R-:W-:Y:S02]  /*0530*/  USHF.L.U32 UR6, UR12, 0x7, URZ ;  /* 0x000000070c067899 */ /* 0x000fe400080006ff */
[----:B------:R-:W-:Y:S02]  /*0540*/  UIADD3 UR13, UPT, UPT, UR13, UR16, URZ ;  /* 0x000000100d0d7290 */ /* 0x000fe4000fffe0ff */
[----:B------:R-:W-:Y:S01]  /*0550*/  @!P4 IMAD.MOV.U32 R17, RZ, RZ, RZ ;  /* 0x000000ffff11c224 */ /* 0x000fe200078e00ff */
[----:B0-----:R-:W-:Y:S02]  /*0560*/  UIADD3 UR17, UP0, UPT, UR6, UR10, URZ ;  /* 0x0000000a06117290 */ /* 0x001fe4000ff1e0ff */
[----:B------:R-:W-:Y:S01]  /*0570*/  USHF.L.U64.HI UR12, UR12, 0x7, UR13 ;  /* 0x000000070c0c7899 */ /* 0x000fe2000801020d */
[----:B------:R-:W-:-:S03]  /*0580*/  @!P4 IMAD.WIDE.U32 R8, R6, UR26, R16 ;  /* 0x0000001a0608cc25 */ /* 0x000fc6000f8e0010 */
[----:B------:R-:W-:Y:S01]  /*0590*/  UIADD3.X UR20, UPT, UPT, UR12, UR11, URZ, UP0, !UPT ;  /* 0x0000000b0c147290 */ /* 0x000fe200087fe4ff */
[----:B------:R-:W-:Y:S01]  /*05a0*/  @!P4 IMAD R7, R6, UR27, R9 ;  /* 0x0000001b0607cc24 */ /* 0x000fe2000f8e0209 */
[----:B------:R-:W0:Y:S01]  /*05b0*/  LDCU.64 UR10, c[0x0][0x3a0] ;  /* 0x00007400ff0a77ac */ /* 0x000e220008000a00 */
[----:B------:R-:W-:-:S03]  /*05c0*/  @!P4 IMAD.SHL.U32 R12, R8, 0x4, RZ ;  /* 0x00000004080cc824 */ /* 0x000fc600078e00ff */
[----:B------:R-:W-:Y:S01]  /*05d0*/  @!P4 SHF.L.U64.HI R8, R8, 0x2, R7 ;  /* 0x000000020808c819 */ /* 0x000fe20000010207 */
[----:B------:R-:W-:Y:S01]  /*05e0*/  VIADD R7, R5, 0xffffffff ;  /* 0xffffffff05077836 */ /* 0x000fe20000000000 */
[----:B------:R-:W-:-:S04]  /*05f0*/  @!P4 IADD3 R10, P0, PT, R12, UR17, RZ ;  /* 0x000000110c0acc10 */ /* 0x000fc8000ff1e0ff */
[----:B------:R-:W-:Y:S02]  /*0600*/  @!P4 IADD3.X R11, PT, PT, R8, UR20, RZ, P0, !PT ;  /* 0x00000014080bcc10 */ /* 0x000fe400087fe4ff */
[----:B------:R-:W-:-:S03]  /*0610*/  LOP3.LUT R7, R7, 0x1f, RZ, 0xc0, !PT ;  /* 0x0000001f07077812 */ /* 0x000fc600078ec0ff */
[----:B--2---:R1:W2:Y:S01]  /*0620*/  @!P4 LDG.E R2, desc[UR24][R10.64] ;  /* 0x000000180a02c981 */ /* 0x0042a2000c1e1900 */
[----:B------:R-:W-:-:S04]  /*0630*/  ISETP.GE.U32.AND P1, PT, R7, UR21, PT ;  /* 0x0000001507007c0c */ /* 0x000fc8000bf26070 */
[----:B------:R-:W-:Y:S02]  /*0640*/  ISETP.GE.U32.OR P3, PT, R26, UR22, P1 ;  /* 0x000000161a007c0c */ /* 0x000fe40008f66470 */
[----:B0-----:R-:W-:-:S11]  /*0650*/  ISETP.NE.U32.AND P0, PT, RZ, UR10, PT ;  /* 0x0000000aff007c0c */ /* 0x001fd6000bf05070 */
[----:B------:R-:W0:Y:S01]  /*0660*/  @!P3 LDC.64 R14, c[0x0][0x3c8] ;  /* 0x0000f200ff0ebb82 */ /* 0x000e220000000a00 */
[----:B------:R-:W-:-:S13]  /*0670*/  ISETP.NE.AND.EX P0, PT, RZ, UR11, PT, P0 ;  /* 0x0000000bff007c0c */ /* 0x000fda000bf05300 */
[----:B------:R-:W3:Y:S01]  /*0680*/  @P0 LDC.64 R20, c[0x0][0x3a0] ;  /* 0x0000e800ff140b82 */ /* 0x000ee20000000a00 */
[----:B0-----:R-:W-:-:S04]  /*0690*/  @!P3 IMAD.WIDE.U32 R14, R6, UR26, R14 ;  /* 0x0000001a060ebc25 */ /* 0x001fc8000f8e000e */
[----:B------:R-:W-:Y:S01]  /*06a0*/  @!P3 IMAD R13, R6, UR27, R15 ;  /* 0x0000001b060dbc24 */ /* 0x000fe2000f8e020f */
[----:B------:R-:W-:-:S05]  /*06b0*/  @!P3 IADD3 R14, P5, PT, R7, R14, RZ ;  /* 0x0000000e070eb210 */ /* 0x000fca0007fbe0ff */
[----:B------:R-:W-:Y:S02]  /*06c0*/  @!P3 IMAD.X R13, RZ, RZ, R13, P5 ;  /* 0x000000ffff0db224 */ /* 0x000fe400028e060d */
[C---:B------:R-:W-:Y:S01]  /*06d0*/  @!P3 IMAD.SHL.U32 R9, R14.reuse, 0x4, RZ ;  /* 0x000000040e09b824 */ /* 0x040fe200078e00ff */
[----:B---3--:R0:W3:Y:S02]  /*06e0*/  @P0 LDG.E R20, desc[UR24][R20.64] ;  /* 0x0000001814140981 */ /* 0x0080e4000c1e1900 */
[----:B-1----:R-:W-:Y:S02]  /*06f0*/  @!P3 SHF.L.U64.HI R11, R14, 0x2, R13 ;  /* 0x000000020e0bb819 */ /* 0x002fe4000001020d */
[----:B------:R-:W-:-:S04]  /*0700*/  @!P3 IADD3 R14, P5, PT, R9, UR17, RZ ;  /* 0x00000011090ebc10 */ /* 0x000fc8000ffbe0ff */
[----:B------:R-:W-:-:S05]  /*0710*/  @!P3 IADD3.X R15, PT, PT, R11, UR20, RZ, P5, !PT ;  /* 0x000000140b0fbc10 */ /* 0x000fca000affe4ff */
[----:B------:R-:W4:Y:S01]  /*0720*/  @!P3 LDG.E R14, desc[UR24][R14.64] ;  /* 0x000000180e0eb981 */ /* 0x000f22000c1e1900 */
[----:B------:R-:W-:Y:S01]  /*0730*/  UIADD3 UR13, UP0, UPT, UR6, UR8, URZ ;  /* 0x00000008060d7290 */ /* 0x000fe2000ff1e0ff */
[----:B------:R-:W-:-:S05]  /*0740*/  CS2R R18, SRZ ;  /* 0x0000000000127805 */ /* 0x000fca000001ff00 */
[----:B------:R-:W-:Y:S01]  /*0750*/  @!P3 IADD3 R10, P6, PT, R9, UR13, RZ ;  /* 0x0000000d090abc10 */ /* 0x000fe2000ffde0ff */
[----:B------:R-:W-:Y:S02]  /*0760*/  IMAD.MOV.U32 R9, RZ, RZ, 0x3bbb989d ;  /* 0x3bbb989dff097424 */ /* 0x000fe400078e00ff */
[----:B0-----:R-:W-:Y:S01]  /*0770*/  IMAD.MOV.U32 R21, RZ, RZ, 0x437c0000 ;  /* 0x437c0000ff157424 */ /* 0x001fe200078e00ff */
[----:B------:R-:W-:Y:S01]  /*0780*/  UIADD3.X UR16, UPT, UPT, UR12, UR9, URZ, UP0, !UPT ;  /* 0x000000090c107290 */ /* 0x000fe200087fe4ff */
[----:B------:R-:W-:Y:S01]  /*0790*/  @!P4 IADD3 R12, P5, PT, R12, UR13, RZ ;  /* 0x0000000d0c0ccc10 */ /* 0x000fe2000ffbe0ff */
[----:B------:R-:W0:Y:S04]  /*07a0*/  LDCU.128 UR8, c[0x0][0x390] ;  /* 0x00007200ff0877ac */ /* 0x000e280008000c00 */
[----:B------:R-:W-:Y:S01]  /*07b0*/  @!P4 IADD3.X R13, PT, PT, R8, UR16, RZ, P5, !PT ;  /* 0x00000010080dcc10 */ /* 0x000fe2000affe4ff */
[----:B------:R-:W-:-:S04]  /*07c0*/  UIMAD UR7, UR7, UR18, URZ ;  /* 0x00000012070772a4 */ /* 0x000fc8000f8e02ff */
[----:B------:R-:W5:Y:S01]  /*07d0*/  @!P4 LDG.E R19, desc[UR24][R12.64] ;  /* 0x000000180c13c981 */ /* 0x000f62000c1e1900 */
[----:B------:R-:W-:Y:S02]  /*07e0*/  UIMAD.WIDE.U32 UR4, UR15, UR18, UR4 ;  /* 0x000000120f0472a5 */ /* 0x000fe4000f8e0004 */
[----:B------:R-:W-:Y:S01]  /*07f0*/  UIMAD UR7, UR15, UR19, UR7 ;  /* 0x000000130f0772a4 */ /* 0x000fe2000f8e0207 */
[----:B------:R-:W-:Y:S01]  /*0800*/  IMAD.MOV.U32 R8, RZ, RZ, RZ ;  /* 0x000000ffff087224 */ /* 0x000fe200078e00ff */
[----:B------:R-:W-:Y:S02]  /*0810*/  @!P3 IADD3.X R11, PT, PT, R11, UR16, RZ, P6, !PT ;  /* 0x000000100b0bbc10 */ /* 0x000fe4000b7fe4ff */
[----:B------:R-:W-:Y:S02]  /*0820*/  UIADD3 UR5, UPT, UPT, UR5, UR7, URZ ;  /* 0x0000000705057290 */ /* 0x000fe4000fffe0ff */
[----:B0-----:R-:W-:Y:S01]  /*0830*/  ULEA UR10, UP1, UR4, UR10, 0x7 ;  /* 0x0000000a040a7291 */ /* 0x001fe2000f8238ff */
[----:B------:R-:W-:Y:S01]  /*0840*/  BSSY.RECONVERGENT B0, `(.L_x_19949) ;  /* 0x000001f000007945 */ /* 0x000fe20003800200 */
[----:B------:R-:W-:Y:S01]  /*0850*/  UIADD3 UR8, UP0, UPT, UR6, UR8, URZ ;  /* 0x0000000806087290 */ /* 0x000fe2000ff1e0ff */
[----:B------:R0:W5:Y:S01]  /*0860*/  @!P3 LDG.E R8, desc[UR24][R10.64] ;  /* 0x000000180a08b981 */ /* 0x000162000c1e1900 */
[----:B------:R-:W-:Y:S01]  /*0870*/  UMOV UR15, 0x3f800000 ;  /* 0x3f800000000f7882 */ /* 0x000fe20000000000 */
[----:B------:R-:W-:-:S02]  /*0880*/  ULEA.HI.X UR5, UR4, UR11, UR5, 0x7, UP1 ;  /* 0x0000000b04057291 */ /* 0x000fc400088f3c05 */
[----:B------:R-:W-:Y:S01]  /*0890*/  UIADD3.X UR9, UPT, UPT, UR12, UR9, URZ, UP0, !UPT ;  /* 0x000000090c097290 */ /* 0x000fe200087fe4ff */
[----:B0-----:R-:W-:Y:S02]  /*08a0*/  IMAD R11, R0, 0x84, RZ ;  /* 0x00000084000b7824 */ /* 0x001fe400078e02ff */
[----:B--2---:R-:W-:-:S04]  /*08b0*/  @!P4 FMUL R18, R2, 1.7020000219345092773 ;  /* 0x3fd9db230212c820 */ /* 0x004fc80000400000 */
        /* <DEDUP_REMOVED lines=11> */
[----:B---3--:R-:W-:Y:S01]  /*0970*/  @P0 R2UR UR15, R20 ;  /* 0x00000000140f02ca */ /* 0x008fe200000e0000 */
[----:B------:R-:W-:Y:S02]  /*0980*/  IMAD.MOV.U32 R9, RZ, RZ, RZ ;  /* 0x000000ffff097224 */ /* 0x000fe400078e00ff */
[----:B----4-:R-:W-:-:S08]  /*0990*/  @!P3 FMUL R9, R14, 1.7020000219345092773 ;  /* 0x3fd9db230e09b820 */ /* 0x010fd00000400000 */
[----:B------:R-:W-:Y:S05]  /*09a0*/  @P4 BRA `(.L_x_19950) ;  /* 0x0000000000104947 */ /* 0x000fea0003800000 */
[----:B------:R-:W-:Y:S01]  /*09b0*/  IMAD.MOV.U32 R0, RZ, RZ, R15 ;  /* 0x000000ffff007224 */ /* 0x000fe200078e000f */
[----:B------:R-:W-:-:S07]  /*09c0*/  MOV R2, 0x9e0 ;  /* 0x000009e000027802 */ /* 0x000fce0000000f00 */
[----:B-----5:R-:W-:Y:S05]  /*09d0*/  CALL.REL.NOINC `($__internal_539_$__cuda_sm20_rcp_rn_f32_slowpath) ;  /* 0x0000001800f07944 */ /* 0x020fea0003c00000 */
[----:B------:R-:W-:Y:S05]  /*09e0*/  BRA `(.L_x_19951) ;  /* 0x0000000000107947 */ /* 0x000fea0003800000 */
.L_x_19950:
[----:B------:R-:W0:Y:S02]  /*09f0*/  MUFU.RCP R24, R15 ;  /* 0x0000000f00187308 */ /* 0x000e240000001000 */
[----:B0-----:R-:W-:-:S04]  /*0a00*/  FFMA R0, R15, R24, -1 ;  /* 0xbf8000000f007423 */ /* 0x001fc80000000018 */
[----:B------:R-:W-:-:S04]  /*0a10*/  FADD.FTZ R13, -R0, -RZ ;  /* 0x800000ff000d7221 */ /* 0x000fc80000010100 */
[----:B------:R-:W-:-:S07]  /*0a20*/  FFMA R24, R24, R13, R24 ;  /* 0x0000000d18187223 */ /* 0x000fce0000000018 */
.L_x_19951:
[----:B------:R-:W-:Y:S05]  /*0a30*/  BSYNC.RECONVERGENT B0 ;  /* 0x0000000000007941 */ /* 0x000fea0003800200 */
.L_x_19949:
[----:B------:R-:W0:Y:S01]  /*0a40*/  LDC.64 R14, c[0x0][0x3c8] ;  /* 0x0000f200ff0e7b82 */ /* 0x000e220000000a00 */
[----:B------:R-:W-:Y:S01]  /*0a50*/  VIADD R10, R5, 0x1e ;  /* 0x0000001e050a7836 */ /* 0x000fe20000000000 */
[----:B------:R-:W1:Y:S01]  /*0a60*/  LDCU.64 UR6, c[0x0][0x3c8] ;  /* 0x00007900ff0677ac */ /* 0x000e620008000a00 */
[C---:B------:R-:W-:Y:S01]  /*0a70*/  VIADD R12, R6.reuse, 0x2 ;  /* 0x00000002060c7836 */ /* 0x040fe20000000000 */
[----:B------:R-:W-:Y:S01]  /*0a80*/  ISETP.GE.U32.OR P2, PT, R6, UR22, P2 ;  /* 0x0000001606007c0c */ /* 0x000fe20009746470 */
[----:B------:R-:W-:Y:S01]  /*0a90*/  FADD R13, -R24, 1 ;  /* 0x3f800000180d7421 */ /* 0x000fe20000000100 */
[----:B------:R-:W-:-:S03]  /*0aa0*/  LOP3.LUT R10, R10, 0x1f, RZ, 0xc0, !PT ;  /* 0x0000001f0a0a7812 */ /* 0x000fc600078ec0ff */
[----:B------:R-:W-:Y:S01]  /*0ab0*/  FMUL R23, R13, R24 ;  /* 0x000000180d177220 */ /* 0x000fe20000400000 */
[----:B------:R-:W-:-:S03]  /*0ac0*/  ISETP.GE.U32.AND P0, PT, R10, UR21, PT ;  /* 0x000000150a007c0c */ /* 0x000fc6000bf06070 */
[----:B------:R-:W-:Y:S01]  /*0ad0*/  FFMA R18, R23, R18, R24 ;  /* 0x0000001217127223 */ /* 0x000fe20000000018 */
[----:B------:R-:W-:-:S03]  /*0ae0*/  ISETP.GE.U32.OR P3, PT, R12, UR22, P0 ;  /* 0x000000160c007c0c */ /* 0x000fc60008766470 */
[----:B------:R-:W-:Y:S02]  /*0af0*/  @!P2 IMAD.MOV.U32 R20, RZ, RZ, R16 ;  /* 0x000000ffff14a224 */ /* 0x000fe400078e0010 */
[----:B-----5:R-:W-:Y:S01]  /*0b00*/  FMUL R18, R18, R19 ;  /* 0x0000001312127220 */ /* 0x020fe20000400000 */
[----:B------:R-:W-:-:S03]  /*0b10*/  @!P2 IMAD.MOV.U32 R21, RZ, RZ, RZ ;  /* 0x000000ffff15a224 */ /* 0x000fc600078e00ff */
[----:B------:R-:W-:Y:S01]  /*0b20*/  FMUL R19, R18, UR15 ;  /* 0x0000000f12137c20 */ /* 0x000fe20008400000 */
[----:B-1----:R-:W-:-:S04]  /*0b30*/  @!P2 IMAD.WIDE.U32 R20, R6, UR6, R20 ;  /* 0x000000060614ac25 */ /* 0x002fc8000f8e0014 */
[----:B0-----:R-:W-:-:S04]  /*0b40*/  IMAD.WIDE.U32 R14, R6, UR6, R14 ;  /* 0x00000006060e7c25 */ /* 0x001fc8000f8e000e */
[----:B------:R-:W-:Y:S01]  /*0b50*/  IMAD R13, R6, UR7, R15 ;  /* 0x00000007060d7c24 */ /* 0x000fe2000f8e020f */
[----:B------:R-:W-:Y:S01]  /*0b60*/  @!P3 IADD3 R0, P4, P5, R10, UR6, R14 ;  /* 0x000000060a00bc10 */ /* 0x000fe2000fd9e00e */
[----:B------:R-:W-:-:S03]  /*0b70*/  @!P2 IMAD R21, R6, UR7, R21 ;  /* 0x000000070615ac24 */ /* 0x000fc6000f8e0215 */
[----:B------:R-:W-:Y:S01]  /*0b80*/  @!P3 IADD3.X R23, PT, PT, RZ, UR7, R13, P4, P5 ;  /* 0x00000007ff17bc10 */ /* 0x000fe2000a7ea40d */
[----:B------:R-:W-:Y:S01]  /*0b90*/  @!P3 IMAD.SHL.U32 R28, R0, 0x4, RZ ;  /* 0x00000004001cb824 */ /* 0x000fe200078e00ff */
[----:B------:R-:W-:Y:S02]  /*0ba0*/  @!P2 LEA R22, P4, R20, UR8, 0x2 ;  /* 0x000000081416ac11 */ /* 0x000fe4000f8810ff */
[----:B------:R-:W-:Y:S02]  /*0bb0*/  @!P3 SHF.L.U64.HI R0, R0, 0x2, R23 ;  /* 0x000000020000b819 */ /* 0x000fe40000010217 */
[----:B------:R-:W-:Y:S02]  /*0bc0*/  @!P3 IADD3 R24, P5, PT, R28, UR17, RZ ;  /* 0x000000111c18bc10 */ /* 0x000fe4000ffbe0ff */
[----:B------:R-:W-:Y:S02]  /*0bd0*/  @!P2 LEA.HI.X R23, R20, UR9, R21, 0x2, P4 ;  /* 0x000000091417ac11 */ /* 0x000fe4000a0f1415 */
[----:B------:R-:W-:-:S02]  /*0be0*/  @!P3 IADD3.X R25, PT, PT, R0, UR20, RZ, P5, !PT ;  /* 0x000000140019bc10 */ /* 0x000fc4000affe4ff */
[----:B------:R-:W-:Y:S01]  /*0bf0*/  @!P3 IADD3 R28, P4, PT, R28, UR13, RZ ;  /* 0x0000000d1c1cbc10 */ /* 0x000fe2000ff9e0ff */
[----:B------:R-:W-:Y:S01]  /*0c00*/  IMAD.MOV.U32 R20, RZ, RZ, RZ ;  /* 0x000000ffff147224 */ /* 0x000fe200078e00ff */
[----:B------:R0:W-:Y:S02]  /*0c10*/  @!P2 STG.E desc[UR24][R22.64], R19 ;  /* 0x000000131600a986 */ /* 0x0001e4000c101918 */
[----:B------:R-:W-:Y:S02]  /*0c20*/  @!P3 IADD3.X R29, PT, PT, R0, UR16, RZ, P4, !PT ;  /* 0x00000010001dbc10 */ /* 0x000fe4000a7fe4ff */
[----:B------:R1:W2:Y:S04]  /*0c30*/  @!P3 LDG.E R24, desc[UR24][R24.64] ;  /* 0x000000181818b981 */ /* 0x0002a8000c1e1900 */
[----:B------:R0:W5:Y:S01]  /*0c40*/  @!P3 LDG.E R20, desc[UR24][R28.64] ;  /* 0x000000181c14b981 */ /* 0x000162000c1e1900 */
[----:B------:R-:W-:-:S02]  /*0c50*/  HFMA2 R21, -RZ, RZ, 3.7421875, 0 ;  /* 0x437c0000ff157431 */ /* 0x000fc400000001ff */
        /* <DEDUP_REMOVED lines=10> */
[----:B------:R-:W-:-:S03]  /*0d00*/  IMAD.MOV.U32 R21, RZ, RZ, RZ ;  /* 0x000000ffff157224 */ /* 0x000fc600078e00ff */
[----:B------:R-:W-:-:S05]  /*0d10*/  VIADD R0, R25, 0x1800000 ;  /* 0x0180000019007836 */ /* 0x000fca0000000000 */
[----:B------:R-:W-:-:S04]  /*0d20*/  LOP3.LUT R0, R0, 0x7f800000, RZ, 0xc0, !PT ;  /* 0x7f80000000007812 */ /* 0x000fc800078ec0ff */
[----:B------:R-:W-:Y:S01]  /*0d30*/  ISETP.GT.U32.AND P2, PT, R0, 0x1ffffff, PT ;  /* 0x01ffffff0000780c */ /* 0x000fe20003f44070 */
[----:B--2---:R-:W-:-:S12]  /*0d40*/  @!P3 FMUL R21, R24, 1.7020000219345092773 ;  /* 0x3fd9db231815b820 */ /* 0x004fd80000400000 */
[----:B0-----:R-:W-:Y:S05]  /*0d50*/  @P2 BRA `(.L_x_19953) ;  /* 0x0000000000102947 */ /* 0x001fea0003800000 */
[----:B------:R-:W-:Y:S01]  /*0d60*/  IMAD.MOV.U32 R0, RZ, RZ, R25 ;  /* 0x000000ffff007224 */ /* 0x000fe200078e0019 */
[----:B------:R-:W-:-:S07]  /*0d70*/  MOV R2, 0xd90 ;  /* 0x00000d9000027802 */ /* 0x000fce0000000f00 */
[----:B-----5:R-:W-:Y:S05]  /*0d80*/  CALL.REL.NOINC `($__internal_539_$__cuda_sm20_rcp_rn_f32_slowpath) ;  /* 0x0000001800047944 */ /* 0x020fea0003c00000 */
[----:B------:R-:W-:Y:S05]  /*0d90*/  BRA `(.L_x_19954) ;  /* 0x0000000000107947 */ /* 0x000fea0003800000 */
.L_x_19953:
[----:B------:R-:W0:Y:S02]  /*0da0*/  MUFU.RCP R24, R25 ;  /* 0x0000001900187308 */ /* 0x000e240000001000 */
[----:B0-----:R-:W-:-:S04]  /*0db0*/  FFMA R0, R25, R24, -1 ;  /* 0xbf80000019007423 */ /* 0x001fc80000000018 */
[----:B------:R-:W-:-:S04]  /*0dc0*/  FADD.FTZ R23, -R0, -RZ ;  /* 0x800000ff00177221 */ /* 0x000fc80000010100 */
[----:B------:R-:W-:-:S07]  /*0dd0*/  FFMA R24, R24, R23, R24 ;  /* 0x0000001718187223 */ /* 0x000fce0000000018 */
.L_x_19954:
[----:B------:R-:W-:Y:S05]  /*0de0*/  BSYNC.RECONVERGENT B0 ;  /* 0x0000000000007941 */ /* 0x000fea0003800200 */
.L_x_19952:
        /* <DEDUP_REMOVED lines=14> */
[----:B------:R-:W-:-:S05]  /*0ed0*/  IADD3.X R13, PT, PT, R13, UR7, RZ, P4, !PT ;  /* 0x000000070d0d7c10 */ /* 0x000fca000a7fe4ff */
[----:B------:R-:W-:-:S04]  /*0ee0*/  @!P3 IADD3 R2, P4, P5, R15, UR6, R14 ;  /* 0x000000060f02bc10 */ /* 0x000fc8000fd9e00e */
[----:B------:R-:W-:Y:S01]  /*0ef0*/  @!P3 IADD3.X R9, PT, PT, RZ, UR7, R13, P4, P5 ;  /* 0x00000007ff09bc10 */ /* 0x000fe2000a7ea40d */
[C---:B------:R-:W-:Y:S01]  /*0f00*/  @!P3 IMAD.SHL.U32 R22, R2.reuse, 0x4, RZ ;  /* 0x000000040216b824 */ /* 0x040fe200078e00ff */
[C---:B------:R-:W-:Y:S02]  /*0f10*/  @!P2 LEA R24, P4, R7.reuse, UR8, 0x2 ;  /* 0x000000080718ac11 */ /* 0x040fe4000f8810ff */
[----:B------:R-:W-:Y:S02]  /*0f20*/  @!P3 SHF.L.U64.HI R2, R2, 0x2, R9 ;  /* 0x000000020202b819 */ /* 0x000fe40000010209 */
[----:B------:R-:W-:Y:S02]  /*0f30*/  @!P3 IADD3 R28, P5, PT, R22, UR17, RZ ;  /* 0x00000011161cbc10 */ /* 0x000fe4000ffbe0ff */
[----:B------:R-:W-:Y:S01]  /*0f40*/  @!P2 LEA.HI.X R25, R7, UR9, R0, 0x2, P4 ;  /* 0x000000090719ac11 */ /* 0x000fe2000a0f1400 */
[----:B------:R-:W-:Y:S01]  /*0f50*/  FMUL R7, R27, UR15 ;  /* 0x0000000f1b077c20 */ /* 0x000fe20008400000 */
[----:B------:R-:W-:-:S02]  /*0f60*/  @!P3 IADD3.X R29, PT, PT, R2, UR20, RZ, P5, !PT ;  /* 0x00000014021dbc10 */ /* 0x000fc4000affe4ff */
[----:B------:R-:W-:Y:S01]  /*0f70*/  @!P3 IADD3 R22, P4, PT, R22, UR13, RZ ;  /* 0x0000000d1616bc10 */ /* 0x000fe2000ff9e0ff */
[----:B------:R-:W-:Y:S01]  /*0f80*/  IMAD.MOV.U32 R8, RZ, RZ, RZ ;  /* 0x000000ffff087224 */ /* 0x000fe200078e00ff */
[----:B------:R0:W-:Y:S02]  /*0f90*/  @!P2 STG.E desc[UR24][R24.64], R7 ;  /* 0x000000071800a986 */ /* 0x0001e4000c101918 */
[----:B------:R-:W-:Y:S02]  /*0fa0*/  @!P3 IADD3.X R23, PT, PT, R2, UR16, RZ, P4, !PT ;  /* 0x000000100217bc10 */ /* 0x000fe4000a7fe4ff */
[----:B------:R-:W2:Y:S04]  /*0fb0*/  @!P3 LDG.E R28, desc[UR24][R28.64] ;  /* 0x000000181c1cb981 */ /* 0x000ea8000c1e1900 */
[----:B------:R1:W5:Y:S01]  /*0fc0*/  @!P3 LDG.E R8, desc[UR24][R22.64] ;  /* 0x000000181608b981 */ /* 0x000362000c1e1900 */
[----:B------:R-:W-:Y:S01]  /*0fd0*/  IMAD.MOV.U32 R0, RZ, RZ, 0x3bbb989d ;  /* 0x3bbb989dff007424 */ /* 0x000fe200078e00ff */
[----:B------:R-:W-:Y:S01]  /*0fe0*/  MOV R9, 0x437c0000 ;  /* 0x437c000000097802 */ /* 0x000fe20000000f00 */
[----:B------:R-:W-:Y:S01]  /*0ff0*/  BSSY.RECONVERGENT B0, `(.L_x_19955) ;  /* 0x0000018000007945 */ /* 0x000fe20003800200 */
[----:B------:R-:W-:Y:S01]  /*1000*/  FMNMX3 R18, |R18|, RZ, |R27|, !PT ;  /* 0x000000ff12127276 */ /* 0x000fe2000780061b */
        /* <DEDUP_REMOVED lines=8> */
[----:B------:R-:W-:-:S03]  /*1090*/  IMAD.MOV.U32 R9, RZ, RZ, RZ ;  /* 0x000000ffff097224 */ /* 0x000fc600078e00ff */
[----:B------:R-:W-:-:S05]  /*10a0*/  VIADD R0, R25, 0x1800000 ;  /* 0x0180000019007836 */ /* 0x000fca0000000000 */
[----:B------:R-:W-:-:S04]  /*10b0*/  LOP3.LUT R0, R0, 0x7f800000, RZ, 0xc0, !PT ;  /* 0x7f80000000007812 */ /* 0x000fc800078ec0ff */
[----:B------:R-:W-:Y:S01]  /*10c0*/  ISETP.GT.U32.AND P2, PT, R0, 0x1ffffff, PT ;  /* 0x01ffffff0000780c */ /* 0x000fe20003f44070 */
[----:B--2---:R-:W-:-:S12]  /*10d0*/  @!P3 FMUL R9, R28, 1.7020000219345092773 ;  /* 0x3fd9db231c09b820 */ /* 0x004fd80000400000 */
[----:B-1----:R-:W-:Y:S05]  /*10e0*/  @P2 BRA `(.L_x_19956) ;  /* 0x0000000000102947 */ /* 0x002fea0003800000 */
[----:B------:R-:W-:Y:S01]  /*10f0*/  IMAD.MOV.U32 R0, RZ, RZ, R25 ;  /* 0x000000ffff007224 */ /* 0x000fe200078e0019 */
[----:B------:R-:W-:-:S07]  /*1100*/  MOV R2, 0x1120 ;  /* 0x0000112000027802 */ /* 0x000fce0000000f00 */
[----:B-----5:R-:W-:Y:S05]  /*1110*/  CALL.REL.NOINC `($__internal_539_$__cuda_sm20_rcp_rn_f32_slowpath) ;  /* 0x0000001400207944 */ /* 0x020fea0003c00000 */
[----:B------:R-:W-:Y:S05]  /*1120*/  BRA `(.L_x_19957) ;  /* 0x0000000000107947 */ /* 0x000fea0003800000 */
.L_x_19956:
[----:B------:R-:W0:Y:S02]  /*1130*/  MUFU.RCP R24, R25 ;  /* 0x0000001900187308 */ /* 0x000e240000001000 */
[----:B0-----:R-:W-:-:S04]  /*1140*/  FFMA R0, R25, R24, -1 ;  /* 0xbf80000019007423 */ /* 0x001fc80000000018 */
[----:B------:R-:W-:-:S04]  /*1150*/  FADD.FTZ R23, -R0, -RZ ;  /* 0x800000ff00177221 */ /* 0x000fc80000010100 */
[----:B------:R-:W-:-:S07]  /*1160*/  FFMA R24, R24, R23, R24 ;  /* 0x0000001718187223 */ /* 0x000fce0000000018 */
.L_x_19957:
[----:B------:R-:W-:Y:S05]  /*1170*/  BSYNC.RECONVERGENT B0 ;  /* 0x0000000000007941 */ /* 0x000fea0003800200 */
.L_x_19955:
        /* <DEDUP_REMOVED lines=17> */
[----:B-----5:R-:W-:-:S03]  /*1290*/  FMUL R21, R21, R20 ;  /* 0x0000001415157220 */ /* 0x020fc60000400000 */
        /* <DEDUP_REMOVED lines=14> */
[----:B------:R-:W-:Y:S05]  /*1380*/  CALL.REL.NOINC `($__internal_539_$__cuda_sm20_rcp_rn_f32_slowpath) ;  /* 0x0000001000847944 */ /* 0x000fea0003c00000 */
[----:B------:R-:W-:Y:S05]  /*1390*/  BRA `(.L_x_19960) ;  /* 0x0000000000107947 */ /* 0x000fea0003800000 */
.L_x_19959:
[----:B------:R-:W0:Y:S02]  /*13a0*/  MUFU.RCP R24, R25 ;  /* 0x0000001900187308 */ /* 0x000e240000001000 */
[----:B0-----:R-:W-:-:S04]  /*13b0*/  FFMA R0, R25, R24, -1 ;  /* 0xbf80000019007423 */ /* 0x001fc80000000018 */
[----:B------:R-:W-:-:S04]  /*13c0*/  FADD.FTZ R15, -R0, -RZ ;  /* 0x800000ff000f7221 */ /* 0x000fc80000010100 */
[----:B------:R-:W-:-:S07]  /*13d0*/  FFMA R24, R24, R15, R24 ;  /* 0x0000000f18187223 */ /* 0x000fce0000000018 */
.L_x_19960:
[----:B------:R-:W-:Y:S05]  /*13e0*/  BSYNC.RECONVERGENT B0 ;  /* 0x0000000000007941 */ /* 0x000fea0003800200 */
.L_x_19958:
[----:B------:R-:W0:Y:S01]  /*13f0*/  S2R R17, SR_CgaCtaId ;  /* 0x0000000000117919 */ /* 0x000e220000008800 */
[----:B------:R-:W-:Y:S01]  /*1400*/  ISETP.GE.U32.OR P1, PT, R26, UR22, P1 ;  /* 0x000000161a007c0c */ /* 0x000fe20008f26470 */
[----:B------:R-:W-:Y:S01]  /*1410*/  FADD R15, -R24, 1 ;  /* 0x3f800000180f7421 */ /* 0x000fe20000000100 */
[----:B------:R-:W-:Y:S01]  /*1420*/  LOP3.LUT R2, RZ, R6, RZ, 0x33, !PT ;  /* 0x00000006ff027212 */ /* 0x000fe200078e33ff */
[C---:B------:R-:W-:Y:S01]  /*1430*/  IMAD.IADD R12, R3.reuse, 0x1, -R12 ;  /* 0x00000001030c7824 */ /* 0x040fe200078e0a0c */
[----:B------:R-:W-:Y:S01]  /*1440*/  MOV R0, 0x400 ;  /* 0x0000040000007802 */ /* 0x000fe20000000f00 */
[----:B------:R-:W-:Y:S02]  /*1450*/  IMAD.IADD R26, R3, 0x1, -R26 ;  /* 0x00000001031a7824 */ /* 0x000fe400078e0a1a */
[----:B------:R-:W-:Y:S01]  /*1460*/  FMUL R15, R15, R24 ;  /* 0x000000180f0f7220 */ /* 0x000fe20000400000 */
[----:B------:R-:W-:Y:S01]  /*1470*/  IMAD.IADD R2, R2, 0x1, R3 ;  /* 0x0000000102027824 */ /* 0x000fe200078e0203 */
[----:B------:R-:W-:Y:S01]  /*1480*/  IADD3 R0, PT, PT, R0, 0x20, RZ ;  /* 0x0000002000007810 */ /* 0x000fe20007ffe0ff */
[----:B------:R-:W-:-:S02]  /*1490*/  IMAD.SHL.U32 R12, R12, 0x4, RZ ;  /* 0x000000040c0c7824 */ /* 0x000fc400078e00ff */
[----:B------:R-:W-:Y:S01]  /*14a0*/  FFMA R9, R15, R9, R24 ;  /* 0x000000090f097223 */ /* 0x000fe20000000018 */
[----:B------:R-:W-:Y:S01]  /*14b0*/  IMAD.SHL.U32 R2, R2, 0x4, RZ ;  /* 0x0000000402027824 */ /* 0x000fe200078e00ff */
[----:B------:R-:W-:Y:S01]  /*14c0*/  BSSY.RECONVERGENT B0, `(.L_x_19961) ;  /* 0x000006e000007945 */ /* 0x000fe20003800200 */
[----:B------:R-:W-:Y:S01]  /*14d0*/  @!P1 LEA R20, P0, R14, UR8, 0x2 ;  /* 0x000000080e149c11 */ /* 0x000fe2000f8010ff */
[----:B------:R-:W-:Y:S01]  /*14e0*/  IMAD.SHL.U32 R26, R26, 0x4, RZ ;  /* 0x000000041a1a7824 */ /* 0x000fe200078e00ff */
[----:B------:R-:W-:Y:S01]  /*14f0*/  LOP3.LUT R12, R12, 0x7c, RZ, 0xc0, !PT ;  /* 0x0000007c0c0c7812 */ /* 0x000fe200078ec0ff */
[----:B------:R-:W-:Y:S01]  /*1500*/  FMUL R9, R9, R8 ;  /* 0x0000000809097220 */ /* 0x000fe20000400000 */
[----:B------:R-:W-:Y:S01]  /*1510*/  @!P1 LEA.HI.X R21, R14, UR9, R13, 0x2, P0 ;  /* 0x000000090e159c11 */ /* 0x000fe200080f140d */
[----:B------:R-:W1:Y:S01]  /*1520*/  LDCU.64 UR8, c[0x0][0x3d0] ;  /* 0x00007a00ff0877ac */ /* 0x000e620008000a00 */
[----:B------:R-:W-:Y:S02]  /*1530*/  LOP3.LUT R2, R2, 0x7c, RZ, 0xc0, !PT ;  /* 0x0000007c02027812 */ /* 0x000fe400078ec0ff */
[----:B------:R-:W-:-:S02]  /*1540*/  ISETP.GE.U32.AND P0, PT, R6, UR21, PT ;  /* 0x0000001506007c0c */ /* 0x000fc4000bf06070 */
[----:B------:R-:W-:Y:S02]  /*1550*/  LOP3.LUT R26, R26, 0x7c, RZ, 0xc0, !PT ;  /* 0x0000007c1a1a7812 */ /* 0x000fe400078ec0ff */
[----:B------:R-:W-:Y:S02]  /*1560*/  FMNMX R18, R18, |R9|, !PT ;  /* 0x4000000912127209 */ /* 0x000fe40007800000 */
[----:B0-----:R-:W-:Y:S01]  /*1570*/  LEA R0, R17, R0, 0x18 ;  /* 0x0000000011007211 */ /* 0x001fe200078ec0ff */
[----:B------:R-:W-:-:S04]  /*1580*/  FMUL R17, R9, UR15 ;  /* 0x0000000f09117c20 */ /* 0x000fc80008400000 */
[----:B------:R-:W-:Y:S01]  /*1590*/  IMAD.IADD R13, R11, 0x1, R0 ;  /* 0x000000010b0d7824 */ /* 0x000fe200078e0200 */
[----:B------:R0:W-:Y:S03]  /*15a0*/  @!P1 STG.E desc[UR24][R20.64], R17 ;  /* 0x0000001114009986 */ /* 0x0001e6000c101918 */
[----:B------:R-:W-:Y:S01]  /*15b0*/  IMAD R16, R16, 0x4, R13 ;  /* 0x0000000410107824 */ /* 0x000fe200078e020d */
[C---:B------:R-:W-:Y:S01]  /*15c0*/  IADD3 R26, PT, PT, R13.reuse, R26, RZ ;  /* 0x0000001a0d1a7210 */ /* 0x040fe20007ffe0ff */
[C---:B------:R-:W-:Y:S02]  /*15d0*/  IMAD.IADD R2, R13.reuse, 0x1, R2 ;  /* 0x000000010d027824 */ /* 0x040fe400078e0202 */
[----:B------:R-:W-:Y:S01]  /*15e0*/  IMAD.IADD R15, R13, 0x1, R12 ;  /* 0x000000010d0f7824 */ /* 0x000fe200078e020c */
[----:B------:R0:W-:Y:S04]  /*15f0*/  STS [R16], R19 ;  /* 0x0000001310007388 */ /* 0x0001e80000000800 */
        /* <DEDUP_REMOVED lines=20> */
.L_x_19965:
        /* <DEDUP_REMOVED lines=48> */
.L_x_19964:
[----:B------:R-:W-:Y:S05]  /*1a40*/  BSYNC.RECONVERGENT B1 ;  /* 0x0000000000017941 */ /* 0x000fea0003800200 */
.L_x_19963:
[----:B------:R-:W-:Y:S05]  /*1a50*/  @!P0 BRA `(.L_x_19962) ;  /* 0x0000000000508947 */ /* 0x000fea0003800000 */
[----:B0-----:R-:W-:Y:S01]  /*1a60*/  IMAD R7, R4, 0x10, R11 ;  /* 0x0000001004077824 */ /* 0x001fe200078e020b */
[----:B------:R-:W0:Y:S01]  /*1a70*/  LDCU.64 UR6, c[0x0][0x3d0] ;  /* 0x00007a00ff0677ac */ /* 0x000e220008000a00 */
[----:B------:R-:W-:Y:S02]  /*1a80*/  IMAD.MOV R17, RZ, RZ, -R17 ;  /* 0x000000ffff117224 */ /* 0x000fe400078e0a11 */
[----:B------:R-:W-:-:S04]  /*1a90*/  IMAD R7, R2, 0x4, R7 ;  /* 0x0000000402077824 */ /* 0x000fc800078e0207 */
[----:B------:R-:W-:-:S07]  /*1aa0*/  IMAD.IADD R0, R0, 0x1, R7 ;  /* 0x0000000100007824 */ /* 0x000fce00078e0207 */
.L_x_19966:
[----:B------:R-:W-:Y:S01]  /*1ab0*/  LOP3.LUT R11, R5, 0x1f, RZ, 0xc0, !PT ;  /* 0x0000001f050b7812 */ /* 0x000fe200078ec0ff */
[----:B------:R-:W-:-:S03]  /*1ac0*/  VIADD R17, R17, 0x1 ;  /* 0x0000000111117836 */ /* 0x000fc60000000000 */
[----:B------:R-:W-:-:S13]  /*1ad0*/  ISETP.GE.U32.AND P0, PT, R11, UR22, PT ;  /* 0x000000160b007c0c */ /* 0x000fda000bf06070 */
[----:B-1----:R1:W2:Y:S01]  /*1ae0*/  @!P0 LDS R9, [R0] ;  /* 0x0000000000098984 */ /* 0x0022a20000000800 */
        /* <DEDUP_REMOVED lines=11> */
.L_x_19962:
[----:B------:R-:W-:Y:S05]  /*1ba0*/  BSYNC.RECONVERGENT B0 ;  /* 0x0000000000007941 */ /* 0x000fea0003800200 */
.L_x_19961:
        /* <DEDUP_REMOVED lines=39> */
.L_x_19975:
[----:B------:R-:W-:Y:S02]  /*1e20*/  ISETP.NE.AND P0, PT, R3, RZ, PT ;  /* 0x000000ff0300720c */ /* 0x000fe40003f05270 */
[----:B-1----:R-:W-:-:S11]  /*1e30*/  FMNMX R7, R2, R7, !PT ;  /* 0x0000000702077209 */ /* 0x002fd60007800000 */
[----:B------:R-:W-:Y:S05]  /*1e40*/  @P0 BRA `(.L_x_19968) ;  /* 0x0000000000080947 */ /* 0x000fea0003800000 */
[----:B------:R-:W1:Y:S02]  /*1e50*/  LDC.64 R4, c[0x0][0x3a8] ;  /* 0x0000ea00ff047b82 */ /* 0x000e640000000a00 */
[----:B-1----:R1:W-:Y:S02]  /*1e60*/  REDG.E.MAX.S32.STRONG.GPU desc[UR24][R4.64], R7 ;  /* 0x000000070400798e */ /* 0x0023e4000d12e318 */
.L_x_19968:
[----:B------:R-:W-:Y:S05]  /*1e70*/  BSYNC B0 ;  /* 0x0000000000007941 */ /* 0x000fea0003800000 */
.L_x_19967:
        /* <DEDUP_REMOVED lines=11> */
[----:B-1----:R-:W-:Y:S05]  /*1f30*/  CALL.REL.NOINC `($__internal_539_$__cuda_sm20_rcp_rn_f32_slowpath) ;  /* 0x0000000400987944 */ /* 0x002fea0003c00000 */
[----:B------:R-:W-:Y:S05]  /*1f40*/  BRA `(.L_x_19971) ;  /* 0x0000000000147947 */ /* 0x000fea0003800000 */
.L_x_19970:
[----:B------:R-:W2:Y:S01]  /*1f50*/  MUFU.RCP R24, UR15 ;  /* 0x0000000f00187d08 */ /* 0x000ea20008001000 */
[----:B------:R-:W-:-:S04]  /*1f60*/  IMAD.U32 R3, RZ, RZ, UR15 ;  /* 0x0000000fff037e24 */ /* 0x000fc8000f8e00ff */
[----:B--2---:R-:W-:-:S04]  /*1f70*/  FFMA R0, R24, R3, -1 ;  /* 0xbf80000018007423 */ /* 0x004fc80000000003 */
[----:B------:R-:W-:-:S04]  /*1f80*/  FADD.FTZ R3, -R0, -RZ ;  /* 0x800000ff00037221 */ /* 0x000fc80000010100 */
[----:B------:R-:W-:-:S07]  /*1f90*/  FFMA R24, R24, R3, R24 ;  /* 0x0000000318187223 */ /* 0x000fce0000000018 */
.L_x_19971:
[----:B0-----:R-:W0:Y:S02]  /*1fa0*/  LDC.64 R2, c[0x0][0x3b0] ;  /* 0x0000ec00ff027b82 */ /* 0x001e240000000a00 */
[----:B0-----:R-:W-:Y:S01]  /*1fb0*/  STG.E desc[UR24][R2.64], R24 ;  /* 0x0000001802007986 */ /* 0x001fe2000c101918 */
[----:B------:R-:W-:Y:S05]  /*1fc0*/  EXIT ;  /* 0x000000000000794d */ /* 0x000fea0003800000 */
.L_x_19969:
[----:B------:R-:W-:Y:S02]  /*1fd0*/  IMAD.MOV.U32 R9, RZ, RZ, 0x4 ;  /* 0x00000004ff097424 */ /* 0x000fe400078e00ff */
[----:B------:R-:W-:Y:S02]  /*1fe0*/  IMAD.MOV.U32 R11, RZ, RZ, 0x1f ;  /* 0x0000001fff0b7424 */ /* 0x000fe400078e00ff */
[----:B------:R-:W-:-:S07]  /*1ff0*/  IMAD.MOV.U32 R4, RZ, RZ, -0x1 ;  /* 0xffffffffff047424 */ /* 0x000fce00078e00ff */
[----:B01----:R-:W-:Y:S05]  /*2000*/  WARPSYNC.COLLECTIVE R4, `(.L_x_19972) ;  /* 0x0000000004087348 */ /* 0x003fea0003c00000 */
[----:B-1----:R1:W2:Y:S02]  /*2010*/  SHFL.DOWN P0, R7, R0, R9, R11 ;  /* 0x0800000900077389 */ /* 0x0022a4000000000b */
[----:B012---:R-:W-:Y:S05]  /*2020*/  ENDCOLLECTIVE ;  /* 0x000000000000791b */ /* 0x007fea0003800000 */
.L_x_19972:
[----:B------:R-:W-:Y:S02]  /*2030*/  IMAD.MOV.U32 R9, RZ, RZ, 0x2 ;  /* 0x00000002ff097424 */ /* 0x000fe400078e00ff */
[----:B------:R-:W-:-:S05]  /*2040*/  IMAD.MOV.U32 R5, RZ, RZ, R7 ;  /* 0x000000ffff057224 */ /* 0x000fca00078e0007 */
[----:B------:R-:W-:-:S04]  /*2050*/  FMNMX R5, R5, R0, !PT ;  /* 0x0000000005057209 */ /* 0x000fc80007800000 */
[----:B------:R-:W-:-:S07]  /*2060*/  MOV R0, R5 ;  /* 0x0000000500007202 */ /* 0x000fce0000000f00 */
[----:B------:R-:W-:Y:S05]  /*2070*/  WARPSYNC.COLLECTIVE R4, `(.L_x_19973) ;  /* 0x0000000004087348 */ /* 0x000fea0003c00000 */
[----:B------:R0:W1:Y:S02]  /*2080*/  SHFL.DOWN P0, R7, R0, R9, R11 ;  /* 0x0800000900077389 */ /* 0x000064000000000b */
[----:B01----:R-:W-:Y:S05]  /*2090*/  ENDCOLLECTIVE ;  /* 0x000000000000791b */ /* 0x003fea0003800000 */
.L_x_19973:
[----:B------:R-:W-:Y:S02]  /*20a0*/  IMAD.MOV.U32 R9, RZ, RZ, 0x1 ;  /* 0x00000001ff097424 */ /* 0x000fe400078e00ff */
[----:B------:R-:W-:-:S05]  /*20b0*/  IMAD.MOV.U32 R2, RZ, RZ, R7 ;  /* 0x000000ffff027224 */ /* 0x000fca00078e0007 */
[----:B------:R-:W-:-:S05]  /*20c0*/  FMNMX R2, R5, R2, !PT ;  /* 0x0000000205027209 */ /* 0x000fca0007800000 */
[----:B------:R-:W-:-:S07]  /*20d0*/  IMAD.MOV.U32 R0, RZ, RZ, R2 ;  /* 0x000000ffff007224 */ /* 0x000fce00078e0002 */
[----:B------:R-:W-:Y:S05]  /*20e0*/  WARPSYNC.COLLECTIVE R4, `(.L_x_19974) ;  /* 0x0000000004087348 */ /* 0x000fea0003c00000 */
[----:B------:R0:W1:Y:S02]  /*20f0*/  SHFL.DOWN P0, R7, R0, R9, R11 ;  /* 0x0800000900077389 */ /* 0x000064000000000b */
[----:B01----:R-:W-:Y:S05]  /*2100*/  ENDCOLLECTIVE ;  /* 0x000000000000791b */ /* 0x003fea0003800000 */
.L_x_19974:
[----:B------:R-:W-:Y:S05]  /*2110*/  BRA `(.L_x_19975) ;  /* 0xfffffffc00407947 */ /* 0x000fea000383ffff */
        .weak           $__internal_538_$__cuda_sm20_div_u64
        .type           $__internal_538_$__cuda_sm20_div_u64,@function
        .size           $__internal_538_$__cuda_sm20_div_u64,($__internal_539_$__cuda_sm20_rcp_rn_f32_slowpath - $__internal_538_$__cuda_sm20_div_u64)
$__internal_538_$__cuda_sm20_div_u64:
        /* <DEDUP_REMOVED lines=71> */
[----:B------:R-:W-:Y:S11]  /*2590*/  RET.REL.NODEC R6 `(_ZN18transformer_engine6detail38cast_transpose_fused_kernel_notalignedILb0ELb1ELb0EfNS_16CTDBiasDActParamIffffEELi1ELi1ENS_5EmptyEXadL_ZNS_6dqgeluIffEET_T0_RKS4_EEEEvT3_mmm) ;  /* 0xffffffd806987950 */ /* 0x000ff60003c3ffff */
        .weak           $__internal_539_$__cuda_sm20_rcp_rn_f32_slowpath
        .type           $__internal_539_$__cuda_sm20_rcp_rn_f32_slowpath,@function
        .size           $__internal_539_$__cuda_sm20_rcp_rn_f32_slowpath,(.L_x_29840 - $__internal_539_$__cuda_sm20_rcp_rn_f32_slowpath)
$__internal_539_$__cuda_sm20_rcp_rn_f32_slowpath:
        /* <DEDUP_REMOVED lines=15> */
.L_x_19977:
        /* <DEDUP_REMOVED lines=33> */
.L_x_19979:
[----:B------:R0:W1:Y:S02]  /*28a0*/  MUFU.RCP R24, R0 ;  /* 0x0000000000187308 */ /* 0x0000640000001000 */
.L_x_19978:
[----:B------:R-:W-:Y:S05]  /*28b0*/  BSYNC B1 ;  /* 0x0000000000017941 */ /* 0x000fea0003800000 */
.L_x_19976:
[----:B------:R-:W-:Y:S02]  /*28c0*/  IMAD.MOV.U32 R22, RZ, RZ, R2 ;  /* 0x000000ffff167224 */ /* 0x000fe400078e0002 */
[----:B------:R-:W-:-:S04]  /*28d0*/  IMAD.MOV.U32 R23, RZ, RZ, 0x0 ;  /* 0x00000000ff177424 */ /* 0x000fc800078e00ff */
[----:B01----:R-:W-:Y:S05]  /*28e0*/  RET.REL.NODEC R22 `(_ZN18transformer_engine6detail38cast_transpose_fused_kernel_notalignedILb0ELb1ELb0EfNS_16CTDBiasDActParamIffffEELi1ELi1ENS_5EmptyEXadL_ZNS_6dqgeluIffEET_T0_RKS4_EEEEvT3_mmm) ;  /* 0xffffffd416c47950 */ /* 0x003fea0003c3ffff */
.L_x_19980:
        /* <DEDUP_REMOVED lines=9> */
.L_x_29840:


//--------------------- .text._ZN18transformer_engine6detail38cast_transpose_fused_kernel_notalignedILb0ELb0ELb1EfNS_16CTDBiasDActParamI13__nv_bfloat16S3_13__nv_fp8_e4m3fEELi4ELi8ENS_5EmptyEXadL_ZNS_5qgeluIffEET_T0_RKS6_EEEEvT3_mmm --------------------------
	.section	.text._ZN18transformer_engine6detail38cast_transpose_fused_kernel_notalignedILb0ELb0ELb1EfNS_16CTDBiasDActParamI13__nv_bfloat16S3_13__nv_fp8_e4m3fEELi4ELi8ENS_5EmptyEXadL_ZNS_5qgeluIffEET_T0_RKS6_EEEEvT3_mmm,"ax",@progbits
	.align	128
        .global         _ZN18transformer_engine6detail38cast_transpose_fused_kernel_notalignedILb0ELb0ELb1EfNS_16CTDBiasDActParamI13__nv_bfloat16S3_13__nv_fp8_e4m3fEELi4ELi8ENS_5EmptyEXadL_ZNS_5qgeluIffEET_T0_RKS6_EEEEvT3_mmm
        .type           _ZN18transformer_engine6detail38cast_transpose_fused_kernel_notalignedILb0ELb0ELb1EfNS_16CTDBiasDActParamI13__nv_bfloat16S3_13__nv_fp8_e4m3fEELi4ELi8ENS_5EmptyEXadL_ZNS_5qgeluIffEET_T0_RKS6_EEEEvT3_mmm,@function
        .size           _ZN18transformer_engine6detail38cast_transpose_fused_kernel_notalignedILb0ELb0ELb1EfNS_16CTDBiasDActParamI13__nv_bfloat16S3_13__nv_fp8_e4m3fEELi4ELi8ENS_5EmptyEXadL_ZNS_5qgeluIffEET_T0_RKS6_EEEEvT3_mmm,(.L_x_29842 - _ZN18transformer_engine6detail38cast_transpose_fused_kernel_notalignedILb0ELb0ELb1EfNS_16CTDBiasDActParamI13__nv_bfloat16S3_13__nv_fp8_e4m3fEELi4ELi8ENS_5EmptyEXadL_ZNS_5qgeluIffEET_T0_RKS6_EEEEvT3_mmm)
        .other          _ZN18transformer_engine6detail38cast_transpose_fused_kernel_notalignedILb0ELb0ELb1EfNS_16CTDBiasDActParamI13__nv_bfloat16S3_13__nv_fp8_e4m3fEELi4ELi8ENS_5EmptyEXadL_ZNS_5qgeluIffEET_T0_RKS6_EEEEvT3_mmm,@"STO_CUDA_ENTRY STV_DEFAULT"
_ZN18transformer_engine6detail38cast_transpose_fused_kernel_notalignedILb0ELb0ELb1EfNS_16CTDBiasDActParamI13__nv_bfloat16S3_13__nv_fp8_e4m3fEELi4ELi8ENS_5EmptyEXadL_ZNS_5qgeluIffEET_T0_RKS6_EEEEvT3_mmm:
.text._ZN18transformer_engine6detail38cast_transpose_fused_kernel_notalignedILb0ELb0ELb1EfNS_16CTDBiasDActParamI13__nv_bfloat16S3_13__nv_fp8_e4m3fEELi4ELi8ENS_5EmptyEXadL_ZNS_5qgeluIffEET_T0_RKS6_EEEEvT3_mmm:
        /* <DEDUP_REMOVED lines=41> */
.L_x_19981:
[----:B------:R-:W-:-:S07]  /*0290*/  MOV R9, 0x2b0 ;  /* 0x000002b000097802 */ /* 0x000fce0000000f00 */
[----:B------:R-:W-:Y:S05]  /*02a0*/  CALL.REL.NOINC `($__internal_540_$__cuda_sm20_div_u64) ;  /* 0x0000016000847944 */ /* 0x000fea0003c00000 */
        /* <DEDUP_REMOVED lines=9> */
.L_x_19982:
[----:B------:R-:W0:Y:S01]  /*0340*/  LDC.64 R12, c[0x0][0x3d0] ;  /* 0x0000f400ff0c7b82 */ /* 0x000e220000000a00 */
[----:B------:R-:W-:Y:S01]  /*0350*/  SHF.L.U64.HI R6, R10, 0x5, R11 ;  /* 0x000000050a067819 */ /* 0x000fe2000001020b */
[----:B------:R-:W1:Y:S01]  /*0360*/  LDCU.64 UR10, c[0x0][0x358] ;  /* 0x00006b00ff0a77ac */ /* 0x000e620008000a00 */
[--C-:B------:R-:W-:Y:S02]  /*0370*/  SHF.L.U64.HI R18, R9, 0x5, R16.reuse ;  /* 0x0000000509127819 */ /* 0x100fe40000010210 */
[----:B------:R-:W-:Y:S01]  /*0380*/  SHF.L.U32 R5, R8, 0x2, RZ ;  /* 0x0000000208057819 */ /* 0x000fe200000006ff */
[----:B------:R-:W2:Y:S01]  /*0390*/  LDCU.64 UR4, c[0x0][0x3a0] ;  /* 0x00007400ff0477ac */ /* 0x000ea20008000a00 */
[C---:B------:R-:W-:Y:S01]  /*03a0*/  LOP3.LUT R63, R0.reuse, 0xe0, RZ, 0xc0, !PT ;  /* 0x000000e0003f7812 */ /* 0x040fe200078ec0ff */
[----:B------:R-:W3:Y:S01]  /*03b0*/  LDC.64 R32, c[0x0][0x3c8] ;  /* 0x0000f200ff207b82 */ /* 0x000ee20000000a00 */
[----:B------:R-:W-:Y:S01]  /*03c0*/  IADD3 R7, PT, PT, R5, 0x1, RZ ;  /* 0x0000000105077810 */ /* 0x000fe20007ffe0ff */
[----:B------:R-:W-:Y:S01]  /*03d0*/  IMAD.IADD R65, R0, 0x1, -R5 ;  /* 0x0000000100417824 */ /* 0x000fe200078e0a05 */
[----:B------:R-:W-:Y:S01]  /*03e0*/  SHF.L.U64.HI R15, R9, 0x7, R16 ;  /* 0x00000007090f7819 */ /* 0x000fe20000010210 */
[----:B------:R-:W4:Y:S03]  /*03f0*/  LDCU.128 UR12, c[0x0][0x390] ;  /* 0x00007200ff0c77ac */ /* 0x000f260008000c00 */
[----:B------:R-:W-:Y:S01]  /*0400*/  LOP3.LUT R41, R65, 0x1f, RZ, 0xc0, !PT ;  /* 0x0000001f41297812 */ /* 0x000fe200078ec0ff */
[----:B------:R-:W1:Y:S01]  /*0410*/  LDC.64 R24, c[0x0][0x380] ;  /* 0x0000e000ff187b82 */ /* 0x000e620000000a00 */
[----:B0-----:R-:W-:-:S04]  /*0420*/  SHF.R.U64 R3, R12, 0x3, R13 ;  /* 0x000000030c037819 */ /* 0x001fc8000000120d */
[----:B------:R-:W-:Y:S02]  /*0430*/  LEA R4, P0, -R10, R3, 0x5 ;  /* 0x000000030a047211 */ /* 0x000fe400078029ff */
[--C-:B---3--:R-:W-:Y:S01]  /*0440*/  SHF.R.U64 R2, R32, 0x2, R33.reuse ;  /* 0x0000000220027819 */ /* 0x108fe20000001221 */
[----:B------:R-:W-:Y:S01]  /*0450*/  IMAD R8, R11, R32, RZ ;  /* 0x000000200b087224 */ /* 0x000fe200078e02ff */
[----:B------:R-:W-:Y:S02]  /*0460*/  LEA.HI.X R6, R13, ~R6, RZ, 0x1d, P0 ;  /* 0x800000060d067211 */ /* 0x000fe400000fecff */
[----:B------:R-:W-:Y:S01]  /*0470*/  SHF.R.U32.HI R3, RZ, 0x2, R33 ;  /* 0x00000002ff037819 */ /* 0x000fe20000011621 */
[-C--:B------:R-:W-:Y:S01]  /*0480*/  IMAD.WIDE.U32 R68, R2, R63.reuse, RZ ;  /* 0x0000003f02447225 */ /* 0x080fe200078e00ff */
[----:B------:R-:W-:Y:S02]  /*0490*/  ISETP.LT.U32.AND P0, PT, R4, 0x20, PT ;  /* 0x000000200400780c */ /* 0x000fe40003f01070 */
[----:B------:R-:W-:Y:S01]  /*04a0*/  LEA R14, P1, -R9, R2, 0x5 ;  /* 0x00000002090e7211 */ /* 0x000fe200078229ff */
[C---:B------:R-:W-:Y:S01]  /*04b0*/  IMAD R21, R3.reuse, R63, RZ ;  /* 0x0000003f03157224 */ /* 0x040fe200078e02ff */
[----:B------:R-:W-:Y:S01]  /*04c0*/  ISETP.LT.U32.AND.EX P0, PT, R6, RZ, PT, P0 ;  /* 0x000000ff0600720c */ /* 0x000fe20003f01100 */
[----:B------:R-:W-:Y:S01]  /*04d0*/  IMAD R17, R10, R33, R8 ;  /* 0x000000210a117224 */ /* 0x000fe200078e0208 */
[----:B------:R-:W-:Y:S01]  /*04e0*/  SHF.L.U32 R66, R2, 0x3, RZ ;  /* 0x0000000302427819 */ /* 0x000fe200000006ff */
[----:B------:R-:W-:Y:S01]  /*04f0*/  IMAD.X R6, R3, 0x1, ~R18, P1 ;  /* 0x0000000103067824 */ /* 0x000fe200008e0e12 */
[----:B------:R-:W-:Y:S01]  /*0500*/  ISETP.LT.U32.AND P1, PT, R14, 0x20, PT ;  /* 0x000000200e00780c */ /* 0x000fe20003f21070 */
[----:B------:R-:W-:Y:S01]  /*0510*/  IMAD.WIDE.U32 R18, R10, R32, RZ ;  /* 0x000000200a127225 */ /* 0x000fe200078e00ff */
[----:B------:R-:W-:-:S02]  /*0520*/  SEL R4, R4, 0x20, P0 ;  /* 0x0000002004047807 */ /* 0x000fc40000000000 */
[----:B------:R-:W-:Y:S01]  /*0530*/  ISETP.LT.U32.AND.EX P1, PT, R6, RZ, PT, P1 ;  /* 0x000000ff0600720c */ /* 0x000fe20003f21110 */
[----:B------:R-:W-:Y:S01]  /*0540*/  VIADD R6, R65, 0xffffffff ;  /* 0xffffffff41067836 */ /* 0x000fe20000000000 */
[-C--:B------:R-:W-:Y:S01]  /*0550*/  ISETP.GE.U32.AND P0, PT, R7, R4.reuse, PT ;  /* 0x000000040700720c */ /* 0x080fe20003f06070 */
[----:B------:R-:W-:Y:S01]  /*0560*/  IMAD.IADD R8, R69, 0x1, R21 ;  /* 0x0000000145087824 */ /* 0x000fe200078e0215 */
[----:B------:R-:W-:Y:S02]  /*0570*/  SHF.L.U32 R7, R9, 0x7, RZ ;  /* 0x0000000709077819 */ /* 0x000fe400000006ff */
[----:B------:R-:W-:Y:S02]  /*0580*/  LOP3.LUT R35, R6, 0x1f, RZ, 0xc0, !PT ;  /* 0x0000001f06237812 */ /* 0x000fe400078ec0ff */
[----:B------:R-:W-:Y:S02]  /*0590*/  SEL R6, R14, 0x20, P1 ;  /* 0x000000200e067807 */ /* 0x000fe40000800000 */
[----:B------:R-:W-:-:S02]  /*05a0*/  ISETP.GE.U32.AND P1, PT, R5, R4, PT ;  /* 0x000000040500720c */ /* 0x000fc40003f26070 */
[-C--:B------:R-:W-:Y:S02]  /*05b0*/  ISETP.LT.U32.AND P0, PT, R35, R6.reuse, !P0 ;  /* 0x000000062300720c */ /* 0x080fe40004701070 */
[----:B------:R-:W-:Y:S02]  /*05c0*/  ISETP.LT.U32.AND P1, PT, R41, R6, !P1 ;  /* 0x000000062900720c */ /* 0x000fe40004f21070 */
[-C--:B------:R-:W-:Y:S02]  /*05d0*/  IADD3 R34, P4, PT, R35, R68.reuse, RZ ;  /* 0x0000004423227210 */ /* 0x080fe40007f9e0ff */
[----:B------:R-:W-:Y:S02]  /*05e0*/  LEA R14, P2, R18, R7, 0x8 ;  /* 0x00000007120e7211 */ /* 0x000fe400078440ff */
[----:B------:R-:W-:Y:S02]  /*05f0*/  IADD3 R7, PT, PT, R19, R17, RZ ;  /* 0x0000001113077210 */ /* 0x000fe40007ffe0ff */
[----:B------:R-:W-:-:S02]  /*0600*/  IADD3 R68, P3, PT, R41, R68, RZ ;  /* 0x0000004429447210 */ /* 0x000fc40007f7e0ff */
[----:B------:R-:W-:Y:S01]  /*0610*/  IADD3.X R35, PT, PT, RZ, R8, RZ, P4, !PT ;  /* 0x00000008ff237210 */ /* 0x000fe200027fe4ff */
[----:B------:R-:W-:Y:S01]  /*0620*/  @P0 IMAD R17, R3, 0x9, RZ ;  /* 0x0000000903110824 */ /* 0x000fe200078e02ff */
[----:B------:R-:W-:Y:S01]  /*0630*/  LEA.HI.X R15, R18, R15, R7, 0x8, P2 ;  /* 0x0000000f120f7211 */ /* 0x000fe200010f4407 */
[----:B------:R-:W-:Y:S01]  /*0640*/  IMAD.X R69, RZ, RZ, R8, P3 ;  /* 0x000000ffff457224 */ /* 0x000fe200018e0608 */
[----:B-1----:R-:W-:Y:S01]  /*0650*/  LEA R7, P2, R14, R24, 0x1 ;  /* 0x000000180e077211 */ /* 0x002fe200078408ff */
[----:B------:R-:W-:Y:S01]  /*0660*/  @P0 IMAD.WIDE.U32 R22, R2, 0x9, R34 ;  /* 0x0000000902160825 */ /* 0x000fe200078e0022 */
[----:B------:R-:W-:Y:S02]  /*0670*/  @P1 IADD3 R19, P3, PT, R68, R2, RZ ;  /* 0x0000000244131210 */ /* 0x000fe40007f7e0ff */
[----:B------:R-:W-:Y:S01]  /*0680*/  LEA.HI.X R8, R14, R25, R15, 0x1, P2 ;  /* 0x000000190e087211 */ /* 0x000fe200010f0c0f */
[----:B------:R-:W-:Y:S01]  /*0690*/  @P0 IMAD.IADD R17, R23, 0x1, R17 ;  /* 0x0000000117110824 */ /* 0x000fe200078e0211 */
[----:B------:R-:W-:Y:S01]  /*06a0*/  @P1 IADD3.X R21, PT, PT, R69, R3, RZ, P3, !PT ;  /* 0x0000000345151210 */ /* 0x000fe20001ffe4ff */
[--C-:B------:R-:W-:Y:S01]  /*06b0*/  @P0 IMAD.MOV.U32 R23, RZ, RZ, R35.reuse ;  /* 0x000000ffff170224 */ /* 0x100fe200078e0023 */
[CC--:B------:R-:W-:Y:S01]  /*06c0*/  @P1 LEA R20, P2, R19.reuse, R7.reuse, 0x3 ;  /* 0x0000000713141211 */ /* 0x0c0fe200078418ff */
[--C-:B------:R-:W-:Y:S01]  /*06d0*/  @P0 IMAD.MOV.U32 R29, RZ, RZ, R35.reuse ;  /* 0x000000ffff1d0224 */ /* 0x100fe200078e0023 */
[C---:B------:R-:W-:Y:S01]  /*06e0*/  @P0 LEA R18, P3, R22.reuse, R7, 0x3 ;  /* 0x0000000716120211 */ /* 0x040fe200078618ff */
[----:B------:R-:W-:Y:S01]  /*06f0*/  @P0 IMAD.MOV.U32 R39, RZ, RZ, R35 ;  /* 0x000000ffff270224 */ /* 0x000fe200078e0023 */
[-C--:B------:R-:W-:Y:S01]  /*0700*/  @P1 LEA.HI.X R21, R19, R8.reuse, R21, 0x3, P2 ;  /* 0x0000000813151211 */ /* 0x080fe200010f1c15 */
[C---:B------:R-:W-:Y:S01]  /*0710*/  @P0 IMAD R25, R3.reuse, 0xb, RZ ;  /* 0x0000000b03190824 */ /* 0x040fe200078e02ff */
[----:B------:R-:W-:Y:S01]  /*0720*/  @P0 LEA.HI.X R19, R22, R8, R17, 0x3, P3 ;  /* 0x0000000816130211 */ /* 0x000fe200018f1c11 */
[C---:B------:R-:W-:Y:S01]  /*0730*/  @P0 IMAD R17, R3.reuse, 0xa, RZ ;  /* 0x0000000a03110824 */ /* 0x040fe200078e02ff */
[-C--:B------:R-:W-:Y:S01]  /*0740*/  @P0 MOV R22, R34.reuse ;  /* 0x0000002200160202 */ /* 0x080fe20000000f00 */
[----:B------:R-:W-:Y:S01]  /*0750*/  @P0 IMAD.MOV.U32 R37, RZ, RZ, R35 ;  /* 0x000000ffff250224 */ /* 0x000fe200078e0023 */
[-C--:B------:R-:W-:Y:S01]  /*0760*/  @P0 MOV R28, R34.reuse ;  /* 0x00000022001c0202 */ /* 0x080fe20000000f00 */
[----:B------:R-:W-:Y:S01]  /*0770*/  @P0 IMAD R43, R3, 0xd, RZ ;  /* 0x0000000d032b0824 */ /* 0x000fe200078e02ff */
[-C--:B------:R-:W-:Y:S01]  /*0780*/  @P0 MOV R38, R34.reuse ;  /* 0x0000002200260202 */ /* 0x080fe20000000f00 */
[----:B------:R-:W-:Y:S01]  /*0790*/  @P0 IMAD.WIDE.U32 R22, R2, 0xa, R22 ;  /* 0x0000000a02160825 */ /* 0x000fe200078e0016 */
[----:B------:R-:W-:-:S02]  /*07a0*/  @P0 MOV R36, R34 ;  /* 0x0000002200240202 */ /* 0x000fc40000000f00 */
[----:B------:R-:W-:Y:S01]  /*07b0*/  @P0 MOV R44, R34 ;  /* 0x00000022002c0202 */ /* 0x000fe20000000f00 */
[----:B------:R-:W-:Y:S01]  /*07c0*/  @P0 IMAD.WIDE.U32 R28, R2, 0xb, R28 ;  /* 0x0000000b021c0825 */ /* 0x000fe200078e001c */
[----:B------:R-:W-:Y:S02]  /*07d0*/  @P0 IADD3 R23, PT, PT, R23, R17, RZ ;  /* 0x0000001117170210 */ /* 0x000fe40007ffe0ff */
[-C--:B------:R-:W-:Y:S01]  /*07e0*/  @P0 LEA R26, P2, R22, R7.reuse, 0x3 ;  /* 0x00000007161a0211 */ /* 0x080fe200078418ff */
[----:B------:R-:W-:Y:S01]  /*07f0*/  @P0 IMAD.WIDE.U32 R38, R2, 0xd, R38 ;  /* 0x0000000d02260825 */ /* 0x000fe200078e0026 */
[-C--:B------:R-:W-:Y:S02]  /*0800*/  @P0 LEA R24, P3, R28, R7.reuse, 0x3 ;  /* 0x000000071c180211 */ /* 0x080fe400078618ff */
[-C--:B------:R-:W-:Y:S01]  /*0810*/  @P0 LEA.HI.X R27, R22, R8.reuse, R23, 0x3, P2 ;  /* 0x00000008161b0211 */ /* 0x080fe200010f1c17 */
[----:B------:R-:W-:Y:S01]  /*0820*/  @P0 IMAD.IADD R17, R29, 0x1, R25 ;  /* 0x000000011d110824 */ /* 0x000fe200078e0219 */
[----:B------:R-:W-:Y:S01]  /*0830*/  @P0 LEA R30, P4, R38, R7, 0x3 ;  /* 0x00000007261e0211 */ /* 0x000fe200078818ff */
[----:B------:R-:W-:Y:S01]  /*0840*/  @P0 IMAD R31, R3, 0xc, RZ ;  /* 0x0000000c031f0824 */ /* 0x000fe200078e02ff */
[----:B--2---:R-:W-:Y:S01]  /*0850*/  ISETP.NE.U32.AND P2, PT, RZ, UR4, PT ;  /* 0x00000004ff007c0c */ /* 0x004fe2000bf45070 */
[----:B------:R-:W-:Y:S01]  /*0860*/  @P0 IMAD.WIDE.U32 R36, R2, 0xc, R36 ;  /* 0x0000000c02240825 */ /* 0x000fe200078e0024 */
[----:B------:R-:W-:-:S02]  /*0870*/  @P0 LEA.HI.X R25, R28, R8, R17, 0x3, P3 ;  /* 0x000000081c190211 */ /* 0x000fc400018f1c11 */
[----:B------:R-:W-:Y:S01]  /*0880*/  ISETP.NE.AND.EX P2, PT, RZ, UR5, PT, P2 ;  /* 0x00000005ff007c0c */ /* 0x000fe2000bf45320 */
[----:B------:R-:W-:Y:S01]  /*0890*/  @P0 IMAD.IADD R23, R39, 0x1, R43 ;  /* 0x0000000127170824 */ /* 0x000fe200078e022b */
[----:B------:R-:W-:Y:S01]  /*08a0*/  @P0 IADD3 R29, PT, PT, R37, R31, RZ ;  /* 0x0000001f251d0210 */ /* 0x000fe20007ffe0ff */
[----:B------:R-:W-:Y:S01]  /*08b0*/  @P0 IMAD.MOV.U32 R45, RZ, RZ, R35 ;  /* 0x000000ffff2d0224 */ /* 0x000fe200078e0023 */
[----:B------:R-:W-:Y:S01]  /*08c0*/  @P0 LEA R28, P3, R36, R7, 0x3 ;  /* 0x00000007241c0211 */ /* 0x000fe200078618ff */
[----:B------:R-:W-:Y:S01]  /*08d0*/  @P0 IMAD R47, R3, 0xe, RZ ;  /* 0x0000000e032f0824 */ /* 0x000fe200078e02ff */
[-C--:B------:R-:W-:Y:S01]  /*08e0*/  @P0 LEA.HI.X R31, R38, R8.reuse, R23, 0x3, P4 ;  /* 0x00000008261f0211 */ /* 0x080fe200020f1c17 */
[----:B------:R-:W-:Y:S01]  /*08f0*/  @P0 IMAD.WIDE.U32 R44, R2, 0xe, R44 ;  /* 0x0000000e022c0825 */ /* 0x000fe200078e002c */
[----:B------:R-:W-:Y:S02]  /*0900*/  @P1 MOV R39, R69 ;  /* 0x0000004500271202 */ /* 0x000fe40000000f00 */
[----:B------:R-:W-:Y:S01]  /*0910*/  @P0 LEA.HI.X R29, R36, R8, R29, 0x3, P3 ;  /* 0x00000008241d0211 */ /* 0x000fe200018f1c1d */
[--C-:B------:R-:W-:Y:S01]  /*0920*/  @P1 IMAD.MOV.U32 R38, RZ, RZ, R68.reuse ;  /* 0x000000ffff261224 */ /* 0x100fe200078e0044 */
[----:B------:R-:W-:Y:S01]  /*0930*/  @P0 IADD3 R17, PT, PT, R45, R47, RZ ;  /* 0x0000002f2d110210 */ /* 0x000fe20007ffe0ff */
[----:B------:R-:W-:Y:S01]  /*0940*/  @P1 IMAD R23, R3, 0x3, RZ ;  /* 0x0000000303171824 */ /* 0x000fe200078e02ff */
[----:B------:R-:W-:Y:S01]  /*0950*/  @P0 LEA R42, P5, R44, R7, 0x3 ;  /* 0x000000072c2a0211 */ /* 0x000fe200078a18ff */
[C---:B------:R-:W-:Y:S01]  /*0960*/  @P1 IMAD.WIDE.U32 R36, R2.reuse, 0x3, R68 ;  /* 0x0000000302241825 */ /* 0x040fe200078e0044 */
[----:B------:R-:W-:-:S02]  /*0970*/  @P1 LEA R40, P3, R2, R68, 0x1 ;  /* 0x0000004402281211 */ /* 0x000fc400078608ff */
[-C--:B------:R-:W-:Y:S01]  /*0980*/  @P0 LEA.HI.X R43, R44, R8.reuse, R17, 0x3, P5 ;  /* 0x000000082c2b0211 */ /* 0x080fe200028f1c11 */
[----:B------:R-:W-:Y:S01]  /*0990*/  @P1 IMAD R49, R3, 0x5, RZ ;  /* 0x0000000503311824 */ /* 0x000fe200078e02ff */
[----:B------:R-:W-:Y:S01]  /*09a0*/  @P1 IADD3 R37, PT, PT, R37, R23, RZ ;  /* 0x0000001725251210 */ /* 0x000fe20007ffe0ff */
[C---:B------:R-:W-:Y:S01]  /*09b0*/  @P1 IMAD.WIDE.U32 R38, R2.reuse, 0x5, R38 ;  /* 0x0000000502261825 */ /* 0x040fe200078e0026 */
[----:B------:R-:W-:Y:S02]  /*09c0*/  @P1 LEA.HI.X R47, R2, R69, R3, 0x1, P3 ;  /* 0x00000045022f1211 */ /* 0x000fe400018f0c03 */
[-C--:B------:R-:W-:Y:S01]  /*09d0*/  @P1 LEA R52, P3, R40, R7.reuse, 0x3 ;  /* 0x0000000728341211 */ /* 0x080fe200078618ff */
[----:B------:R-:W-:Y:S01]  /*09e0*/  @P1 IMAD.IADD R23, R39, 0x1, R49 ;  /* 0x0000000127171824 */ /* 0x000fe200078e0231 */
[-C--:B------:R-:W-:Y:S01]  /*09f0*/  @P1 LEA R22, P5, R38, R7.reuse, 0x3 ;  /* 0x0000000726161211 */ /* 0x080fe200078a18ff */
[----:B------:R-:W-:Y:S01]  /*0a00*/  @P0 IMAD.MOV.U32 R44, RZ, RZ, R34 ;  /* 0x000000ffff2c0224 */ /* 0x000fe200078e0022 */
[-C--:B------:R-:W-:Y:S01]  /*0a10*/  @P1 LEA.HI.X R53, R40, R8.reuse, R47, 0x3, P3 ;  /* 0x0000000828351211 */ /* 0x080fe200018f1c2f */
[C---:B------:R-:W-:Y:S01]  /*0a20*/  @P0 IMAD R17, R3.reuse, 0xf, RZ ;  /* 0x0000000f03110824 */ /* 0x040fe200078e02ff */
[----:B------:R-:W-:Y:S01]  /*0a30*/  @P1 LEA.HI.X R23, R38, R8, R23, 0x3, P5 ;  /* 0x0000000826171211 */ /* 0x000fe200028f1c17 */
[C---:B------:R-:W-:Y:S01]  /*0a40*/  @P1 IMAD R51, R3.reuse, 0x6, RZ ;  /* 0x0000000603331824 */ /* 0x040fe200078e02ff */
[----:B------:R-:W-:Y:S01]  /*0a50*/  @P1 LEA R38, P3, R68, R7, 0x3 ;  /* 0x0000000744261211 */ /* 0x000fe200078618ff */
[----:B------:R-:W-:Y:S01]  /*0a60*/  @P1 IMAD R55, R3, 0x7, RZ ;  /* 0x0000000703371824 */ /* 0x000fe200078e02ff */
[----:B------:R-:W-:-:S02]  /*0a70*/  @P0 MOV R45, R35 ;  /* 0x00000023002d0202 */ /* 0x000fc40000000f00 */
[----:B------:R-:W-:Y:S02]  /*0a80*/  @P1 LEA.HI.X R39, R68, R8, R69, 0x3, P3 ;  /* 0x0000000844271211 */ /* 0x000fe400018f1c45 */
[----:B------:R-:W-:Y:S01]  /*0a90*/  @P1 LOP3.LUT R47, R32, 0xfffffffc, RZ, 0xc0, !PT ;  /* 0xfffffffc202f1812 */ /* 0x000fe200078ec0ff */
[----:B------:R-:W-:Y:S01]  /*0aa0*/  @P0 IMAD.WIDE.U32 R44, R2, 0xf, R44 ;  /* 0x0000000f022c0825 */ /* 0x000fe200078e002c */
[----:B------:R-:W-:Y:S02]  /*0ab0*/  @P1 LOP3.LUT R49, R33, 0x1fffffff, RZ, 0xc0, !PT ;  /* 0x1fffffff21311812 */ /* 0x000fe400078ec0ff */
[----:B------:R-:W2:Y:S01]  /*0ac0*/  @P1 LDG.E.64 R38, desc[UR10][R38.64] ;  /* 0x0000000a26261981 */ /* 0x000ea2000c1e1b00 */
[----:B------:R-:W0:Y:S01]  /*0ad0*/  @P2 LDC.64 R32, c[0x0][0x3a0] ;  /* 0x0000e800ff202b82 */ /* 0x000e220000000a00 */
[----:B------:R-:W-:Y:S01]  /*0ae0*/  @P0 IMAD.IADD R17, R45, 0x1, R17 ;  /* 0x000000012d110824 */ /* 0x000fe200078e0211 */
[-C--:B------:R-:W-:Y:S02]  /*0af0*/  @P0 LEA R70, P6, R44, R7.reuse, 0x3 ;  /* 0x000000072c460211 */ /* 0x080fe400078c18ff */
[----:B------:R-:W-:-:S02]  /*0b00*/  @P1 LEA R60, P4, R36, R7, 0x3 ;  /* 0x00000007243c1211 */ /* 0x000fc400078818ff */
[----:B------:R-:W-:Y:S02]  /*0b10*/  @P0 LEA.HI.X R71, R44, R8, R17, 0x3, P6 ;  /* 0x000000082c470211 */ /* 0x000fe400030f1c11 */
[----:B------:R-:W-:Y:S02]  /*0b20*/  SHF.L.U64.HI R67, R2, 0x3, R3 ;  /* 0x0000000302437819 */ /* 0x000fe40000010203 */
[----:B------:R-:W-:Y:S02]  /*0b30*/  @P0 IADD3 R17, P3, PT, R34, R66, RZ ;  /* 0x0000004222110210 */ /* 0x000fe40007f7e0ff */
[----:B------:R-:W-:Y:S01]  /*0b40*/  @P1 LEA.HI.X R61, R36, R8, R37, 0x3, P4 ;  /* 0x00000008243d1211 */ /* 0x000fe200020f1c25 */
[----:B------:R-:W-:Y:S01]  /*0b50*/  @P1 IMAD.MOV.U32 R36, RZ, RZ, R68 ;  /* 0x000000ffff241224 */ /* 0x000fe200078e0044 */
[----:B------:R-:W-:Y:S01]  /*0b60*/  @P1 MOV R37, R69 ;  /* 0x0000004500251202 */ /* 0x000fe20000000f00 */
[----:B------:R-:W-:Y:S01]  /*0b70*/  @P0 IMAD.X R34, R35, 0x1, R67, P3 ;  /* 0x0000000123220824 */ /* 0x000fe200018e0643 */
[----:B------:R-:W-:-:S02]  /*0b80*/  @P0 LEA R58, P3, R17, R7, 0x3 ;  /* 0x00000007113a0211 */ /* 0x000fc400078618ff */
[----:B------:R-:W-:Y:S01]  /*0b90*/  @P1 IADD3 R40, P4, PT, R47, R68, RZ ;  /* 0x000000442f281210 */ /* 0x000fe20007f9e0ff */
[----:B------:R-:W-:Y:S01]  /*0ba0*/  @P1 IMAD.WIDE.U32 R36, R2, 0x6, R36 ;  /* 0x0000000602241825 */ /* 0x000fe200078e0024 */
[-C--:B------:R-:W-:Y:S02]  /*0bb0*/  @P0 LEA.HI.X R59, R17, R8.reuse, R34, 0x3, P3 ;  /* 0x00000008113b0211 */ /* 0x080fe400018f1c22 */
[-C--:B------:R-:W-:Y:S01]  /*0bc0*/  @P1 MOV R45, R69.reuse ;  /* 0x00000045002d1202 */ /* 0x080fe20000000f00 */
[----:B------:R-:W-:Y:S01]  /*0bd0*/  @P1 IMAD.IADD R37, R37, 0x1, R51 ;  /* 0x0000000125251824 */ /* 0x000fe200078e0233 */
[----:B0-----:R0:W3:Y:S01]  /*0be0*/  @P2 LDG.E R17, desc[UR10][R32.64] ;  /* 0x0000000a20112981 */ /* 0x0010e2000c1e1900 */
[----:B------:R-:W-:Y:S01]  /*0bf0*/  @P1 IADD3.X R47, PT, PT, R49, R69, RZ, P4, !PT ;  /* 0x00000045312f1210 */ /* 0x000fe200027fe4ff */
[----:B------:R-:W-:Y:S01]  /*0c00*/  @P1 IMAD.MOV.U32 R44, RZ, RZ, R68 ;  /* 0x000000ffff2c1224 */ /* 0x000fe200078e0044 */
[-C--:B------:R-:W-:Y:S01]  /*0c10*/  @P1 LEA R74, P5, R36, R7.reuse, 0x3 ;  /* 0x00000007244a1211 */ /* 0x080fe200078a18ff */
[----:B------:R-:W5:Y:S01]  /*0c20*/  @P0 LDG.E.64 R58, desc[UR10][R58.64] ;  /* 0x0000000a3a3a0981 */ /* 0x000f62000c1e1b00 */
[----:B------:R-:W-:Y:S01]  /*0c30*/  @P1 LEA R72, P4, R40, R7, 0x3 ;  /* 0x0000000728481211 */ /* 0x000fe200078818ff */
[----:B------:R-:W-:Y:S01]  /*0c40*/  @P1 IMAD.WIDE.U32 R44, R2, 0x7, R44 ;  /* 0x00000007022c1825 */ /* 0x000fe200078e002c */
[----:B------:R-:W-:-:S02]  /*0c50*/  @P1 LEA.HI.X R75, R36, R8, R37, 0x3, P5 ;  /* 0x00000008244b1211 */ /* 0x000fc400028f1c25 */
[----:B------:R-:W-:Y:S02]  /*0c60*/  @!P1 CS2R R36, SRZ ;  /* 0x0000000000249805 */ /* 0x000fe4000001ff00 */
[----:B------:R-:W-:Y:S02]  /*0c70*/  @P1 LEA.HI.X R73, R40, R8, R47, 0x3, P4 ;  /* 0x0000000828491211 */ /* 0x000fe400020f1c2f */
[----:B------:R-:W-:Y:S02]  /*0c80*/  @!P0 CS2R R46, SRZ ;  /* 0x00000000002e8805 */ /* 0x000fe4000001ff00 */
[----:B------:R-:W-:Y:S02]  /*0c90*/  @!P0 CS2R R50, SRZ ;  /* 0x0000000000328805 */ /* 0x000fe4000001ff00 */
[----:B------:R-:W-:Y:S02]  /*0ca0*/  @P1 IADD3 R35, PT, PT, R45, R55, RZ ;  /* 0x000000372d231210 */ /* 0x000fe40007ffe0ff */
[----:B------:R-:W-:Y:S01]  /*0cb0*/  @P1 LEA R76, P6, R44, R7, 0x3 ;  /* 0x000000072c4c1211 */ /* 0x000fe200078c18ff */
[----:B------:R-:W5:Y:S01]  /*0cc0*/  @P1 LDG.E.64 R36, desc[UR10][R20.64] ;  /* 0x0000000a14241981 */ /* 0x000f62000c1e1b00 */
[----:B------:R-:W-:-:S02]  /*0cd0*/  @!P0 CS2R R54, SRZ ;  /* 0x0000000000368805 */ /* 0x000fc4000001ff00 */
[----:B0-----:R-:W-:Y:S01]  /*0ce0*/  @!P1 CS2R R32, SRZ ;  /* 0x0000000000209805 */ /* 0x001fe2000001ff00 */
[----:B------:R0:W5:Y:S01]  /*0cf0*/  @P0 LDG.E.64 R46, desc[UR10][R26.64] ;  /* 0x0000000a1a2e0981 */ /* 0x000162000c1e1b00 */
[----:B------:R-:W-:-:S03]  /*0d00*/  @P1 LEA.HI.X R77, R44, R8, R35, 0x3, P6 ;  /* 0x000000082c4d1211 */ /* 0x000fc600030f1c23 */
[----:B------:R1:W5:Y:S01]  /*0d10*/  @P0 LDG.E.64 R50, desc[UR10][R28.64] ;  /* 0x0000000a1c320981 */ /* 0x000362000c1e1b00 */
[----:B------:R-:W-:-:S03]  /*0d20*/  @!P1 CS2R R20, SRZ ;  /* 0x0000000000149805 */ /* 0x000fc6000001ff00 */
[----:B------:R-:W5:Y:S01]  /*0d30*/  @P0 LDG.E.64 R54, desc[UR10][R42.64] ;  /* 0x0000000a2a360981 */ /* 0x000f62000c1e1b00 */
[----:B0-----:R-:W-:-:S03]  /*0d40*/  @!P1 CS2R R26, SRZ ;  /* 0x00000000001a9805 */ /* 0x001fc6000001ff00 */
[----:B------:R-:W5:Y:S01]  /*0d50*/  @P1 LDG.E.64 R20, desc[UR10][R60.64] ;  /* 0x0000000a3c141981 */ /* 0x000f62000c1e1b00 */
[----:B-1----:R-:W-:-:S03]  /*0d60*/  @!P1 CS2R R28, SRZ ;  /* 0x00000000001c9805 */ /* 0x002fc6000001ff00 */
[----:B------:R-:W5:Y:S04]  /*0d70*/  @P1 LDG.E.64 R32, desc[UR10][R72.64] ;  /* 0x0000000a48201981 */ /* 0x000f68000c1e1b00 */
[----:B------:R-:W5:Y:S04]  /*0d80*/  @P1 LDG.E.64 R28, desc[UR10][R74.64] ;  /* 0x0000000a4a1c1981 */ /* 0x000f68000c1e1b00 */
[----:B------:R-:W5:Y:S01]  /*0d90*/  @P1 LDG.E.64 R26, desc[UR10][R76.64] ;  /* 0x0000000a4c1a1981 */ /* 0x000f62000c1e1b00 */
[----:B------:R-:W-:Y:S02]  /*0da0*/  @!P0 CS2R R56, SRZ ;  /* 0x0000000000388805 */ /* 0x000fe4000001ff00 */
[----:B------:R-:W-:-:S02]  /*0db0*/  @!P1 CS2R R34, SRZ ;  /* 0x0000000000229805 */ /* 0x000fc4000001ff00 */
[----:B------:R-:W-:Y:S02]  /*0dc0*/  @!P0 CS2R R44, SRZ ;  /* 0x00000000002c8805 */ /* 0x000fe4000001ff00 */
[----:B------:R-:W5:Y:S04]  /*0dd0*/  @P0 LDG.E.64 R56, desc[UR10][R70.64] ;  /* 0x0000000a46380981 */ /* 0x000f68000c1e1b00 */
[----:B------:R0:W5:Y:S04]  /*0de0*/  @P1 LDG.E.64 R34, desc[UR10][R52.64] ;  /* 0x0000000a34221981 */ /* 0x000168000c1e1b00 */
[----:B------:R1:W5:Y:S01]  /*0df0*/  @P0 LDG.E.64 R44, desc[UR10][R18.64] ;  /* 0x0000000a122c0981 */ /* 0x000362000c1e1b00 */
[----:B0-----:R-:W-:-:S02]  /*0e00*/  @!P0 CS2R R52, SRZ ;  /* 0x0000000000348805 */ /* 0x001fc4000001ff00 */
[----:B-1----:R-:W-:-:S04]  /*0e10*/  MOV R19, 0x3bbb989d ;  /* 0x3bbb989d00137802 */ /* 0x002fc80000000f00 */
[----:B------:R0:W5:Y:S01]  /*0e20*/  @P0 LDG.E.64 R52, desc[UR10][R30.64] ;  /* 0x0000000a1e340981 */ /* 0x000162000c1e1b00 */
[----:B------:R-:W-:Y:S01]  /*0e30*/  @!P0 CS2R R48, SRZ ;  /* 0x0000000000308805 */ /* 0x000fe2000001ff00 */
[----:B------:R-:W-:-:S05]  /*0e40*/  IMAD R16, R16, R12, RZ ;  /* 0x0000000c10107224 */ /* 0x000fca00078e02ff */
[----:B------:R1:W5:Y:S01]  /*0e50*/  @P0 LDG.E.64 R48, desc[UR10][R24.64] ;  /* 0x0000000a18300981 */ /* 0x000362000c1e1b00 */
[----:B0-----:R-:W-:Y:S01]  /*0e60*/  IMAD.MOV.U32 R30, RZ, RZ, 0x437c0000 ;  /* 0x437c0000ff1e7424 */ /* 0x001fe200078e00ff */
[----:B-1----:R-:W-:-:S06]  /*0e70*/  @!P1 CS2R R24, SRZ ;  /* 0x0000000000189805 */ /* 0x002fcc000001ff00 */
[----:B------:R0:W5:Y:S02]  /*0e80*/  @P1 LDG.E.64 R24, desc[UR10][R22.64] ;  /* 0x0000000a16181981 */ /* 0x000164000c1e1b00 */
[C---:B0-----:R-:W-:Y:S02]  /*0e90*/  IMAD R23, R9.reuse, R13, R16 ;  /* 0x0000000d09177224 */ /* 0x041fe400078e0210 */
[----:B------:R-:W-:-:S04]  /*0ea0*/  IMAD.WIDE.U32 R12, R9, R12, RZ ;  /* 0x0000000c090c7225 */ /* 0x000fc800078e00ff */
[----:B------:R-:W-:Y:S01]  /*0eb0*/  IMAD.SHL.U32 R9, R12, 0x80, RZ ;  /* 0x000000800c097824 */ /* 0x000fe200078e00ff */
[----:B------:R-:W-:-:S04]  /*0ec0*/  IADD3 R13, PT, PT, R13, R23, RZ ;  /* 0x000000170d0d7210 */ /* 0x000fc80007ffe0ff */
[----:B------:R-:W-:Y:S02]  /*0ed0*/  SHF.L.U64.HI R13, R12, 0x7, R13 ;  /* 0x000000070c0d7819 */ /* 0x000fe4000001020d */
[----:B------:R-:W-:-:S04]  /*0ee0*/  LEA R9, P3, R10, R9, 0x8 ;  /* 0x000000090a097211 */ /* 0x000fc800078640ff */
[----:B------:R-:W-:Y:S01]  /*0ef0*/  LEA.HI.X R13, R10, R13, R11, 0x8, P3 ;  /* 0x0000000d0a0d7211 */ /* 0x000fe200018f440b */
[----:B------:R-:W-:Y:S01]  /*0f00*/  UMOV UR8, 0x3f800000 ;  /* 0x3f80000000087882 */ /* 0x000fe20000000000 */
[----:B----4-:R-:W-:Y:S02]  /*0f10*/  IADD3 R9, P4, PT, R9, UR14, RZ ;  /* 0x0000000e09097c10 */ /* 0x010fe4000ff9e0ff */
[----:B------:R-:W-:Y:S01]  /*0f20*/  R2UR UR4, R13 ;  /* 0x000000000d0472ca */ /* 0x000fe200000e0000 */
[----:B------:R-:W-:Y:S10]  /*0f30*/  BSSY.RECONVERGENT B1, `(.L_x_19983) ;  /* 0x000001e000017945 */ /* 0x000ff40003800200 */
[----:B------:R-:W-:-:S02]  /*0f40*/  VOTEU.ANY UP0, P4 ;  /* 0x0000000000ff7886 */ /* 0x000fc40002000100 */
[----:B------:R-:W-:Y:S01]  /*0f50*/  UIADD3.X UR5, UPT, UPT, UR4, UR15, URZ, UP0, !UPT ;  /* 0x0000000f04057290 */ /* 0x000fe200087fe4ff */
[----:B------:R-:W-:-:S06]  /*0f60*/  @!P1 CS2R R38, SRZ ;  /* 0x0000000000269805 */ /* 0x000fcc000001ff00 */
[----:B--2---:R-:W-:-:S04]  /*0f70*/  IMAD.U32 R71, R38, 0x10000, RZ ;  /* 0x0001000026477824 */ /* 0x004fc800078e00ff */
[----:B------:R-:W-:-:S04]  /*0f80*/  FMUL R18, R71, -1.7020000219345092773 ;  /* 0xbfd9db2347127820 */ /* 0x000fc80000400000 */
[----:B------:R-:W-:-:S04]  /*0f90*/  FFMA.SAT R19, R18, R19, 0.5 ;  /* 0x3f00000012137423 */ /* 0x000fc80000002013 */
[----:B------:R-:W-:-:S04]  /*0fa0*/  FFMA.RM R19, R19, R30, 12582913 ;  /* 0x4b40000113137423 */ /* 0x000fc8000000401e */
[----:B------:R-:W-:-:S04]  /*0fb0*/  FADD R31, R19, -12583039 ;  /* 0xcb40007f131f7421 */ /* 0x000fc80000000000 */
[----:B------:R-:W-:-:S04]  /*0fc0*/  FFMA R31, R18, 1.4426950216293334961, -R31 ;  /* 0x3fb8aa3b121f7823 */ /* 0x000fc8000000081f */
[----:B------:R-:W-:-:S04]  /*0fd0*/  FFMA R31, R18, 1.925963033500011079e-08, R31 ;  /* 0x32a57060121f7823 */ /* 0x000fc8000000001f */
        /* <DEDUP_REMOVED lines=13> */
[----:B-----5:R-:W-:Y:S05]  /*10b0*/  CALL.REL.NOINC `($__internal_541_$__cuda_sm20_rcp_rn_f32_slowpath) ;  /* 0x0000015800107944 */ /* 0x020fea0003c00000 */
[----:B------:R-:W-:Y:S05]  /*10c0*/  BRA `(.L_x_19985) ;  /* 0x0000000000107947 */ /* 0x000fea0003800000 */
.L_x_19984:
[----:B------:R-:W0:Y:S02]  /*10d0*/  MUFU.RCP R15, R16 ;  /* 0x00000010000f7308 */ /* 0x000e240000001000 */
[----:B0-----:R-:W-:-:S04]  /*10e0*/  FFMA R12, R16, R15, -1 ;  /* 0xbf800000100c7423 */ /* 0x001fc8000000000f */
[----:B------:R-:W-:-:S04]  /*10f0*/  FADD.FTZ R12, -R12, -RZ ;  /* 0x800000ff0c0c7221 */ /* 0x000fc80000010100 */
[----:B------:R-:W-:-:S07]  /*1100*/  FFMA R15, R15, R12, R15 ;  /* 0x0000000c0f0f7223 */ /* 0x000fce000000000f */
.L_x_19985:
[----:B------:R-:W-:Y:S05]  /*1110*/  BSYNC.RECONVERGENT B1 ;  /* 0x0000000000017941 */ /* 0x000fea0003800200 */
.L_x_19983:
[----:B------:R-:W-:Y:S01]  /*1120*/  SHF.R.U64 R38, R38, 0x10, R39 ;  /* 0x0000001026267819 */ /* 0x000fe20000001227 */
[----:B------:R-:W-:Y:S02]  /*1130*/  HFMA2 R13, -RZ, RZ, 0.96630859375, -0.0022525787353515625 ;  /* 0x3bbb989dff0d7431 */ /* 0x000fe400000001ff */
[----:B------:R-:W-:Y:S01]  /*1140*/  IMAD.MOV.U32 R14, RZ, RZ, 0x437c0000 ;  /* 0x437c0000ff0e7424 */ /* 0x000fe200078e00ff */
[----:B------:R-:W-:Y:S01]  /*1150*/  BSSY.RECONVERGENT B1, `(.L_x_19986) ;  /* 0x0000018000017945 */ /* 0x000fe20003800200 */
[----:B------:R-:W-:Y:S01]  /*1160*/  FMUL R71, R71, R15 ;  /* 0x0000000f47477220 */ /* 0x000fe20000400000 */
[----:B------:R-:W-:-:S04]  /*1170*/  IMAD.U32 R38, R38, 0x10000, RZ ;  /* 0x0001000026267824 */ /* 0x000fc800078e00ff */
[----:B------:R-:W-:-:S04]  /*1180*/  FMUL R12, R38, -1.7020000219345092773 ;  /* 0xbfd9db23260c7820 */ /* 0x000fc80000400000 */
[----:B------:R-:W-:-:S04]  /*1190*/  FFMA.SAT R13, R12, R13, 0.5 ;  /* 0x3f0000000c0d7423 */ /* 0x000fc8000000200d */
[----:B------:R-:W-:-:S04]  /*11a0*/  FFMA.RM R13, R13, R14, 12582913 ;  /* 0x4b4000010d0d7423 */ /* 0x000fc8000000400e */
[C---:B------:R-:W-:Y:S01]  /*11b0*/  FADD R17, R13.reuse, -12583039 ;  /* 0xcb40007f0d117421 */ /* 0x040fe20000000000 */
[----:B------:R-:W-:-:S03]  /*11c0*/  SHF.L.U32 R13, R13, 0x17, RZ ;  /* 0x000000170d0d7819 */ /* 0x000fc600000006ff */
[----:B------:R-:W-:-:S04]  /*11d0*/  FFMA R17, R12, 1.4426950216293334961, -R17 ;  /* 0x3fb8aa3b0c117823 */ /* 0x000fc80000000811 */
[----:B------:R-:W-:-:S04]  /*11e0*/  FFMA R17, R12, 1.925963033500011079e-08, R17 ;  /* 0x32a570600c117823 */ /* 0x000fc80000000011 */
        /* <DEDUP_REMOVED lines=8> */
[----:B-----5:R-:W-:Y:S05]  /*1270*/  CALL.REL.NOINC `($__internal_541_$__cuda_sm20_rcp_rn_f32_slowpath) ;  /* 0x0000015400a07944 */ /* 0x020fea0003c00000 */
[----:B------:R-:W-:Y:S05]  /*1280*/  BRA `(.L_x_19988) ;  /* 0x0000000000107947 */ /* 0x000fea0003800000 */
.L_x_19987:
[----:B------:R-:W0:Y:S02]  /*1290*/  MUFU.RCP R15, R14 ;  /* 0x0000000e000f7308 */ /* 0x000e240000001000 */
[----:B0-----:R-:W-:-:S04]  /*12a0*/  FFMA R12, R14, R15, -1 ;  /* 0xbf8000000e0c7423 */ /* 0x001fc8000000000f */
[----:B------:R-:W-:-:S04]  /*12b0*/  FADD.FTZ R12, -R12, -RZ ;  /* 0x800000ff0c0c7221 */ /* 0x000fc80000010100 */
[----:B------:R-:W-:-:S07]  /*12c0*/  FFMA R15, R15, R12, R15 ;  /* 0x0000000c0f0f7223 */ /* 0x000fce000000000f */
.L_x_19988:
[----:B------:R-:W-:Y:S05]  /*12d0*/  BSYNC.RECONVERGENT B1 ;  /* 0x0000000000017941 */ /* 0x000fea0003800200 */
.L_x_19986:
[----:B------:R-:W-:Y:S01]  /*12e0*/  IMAD.U32 R16, R39, 0x10000, RZ ;  /* 0x0001000027107824 */ /* 0x000fe200078e00ff */
[----:B------:R-:W-:Y:S01]  /*12f0*/  MOV R13, 0x3bbb989d ;  /* 0x3bbb989d000d7802 */ /* 0x000fe20000000f00 */
[----:B------:R-:W-:Y:S01]  /*1300*/  IMAD.MOV.U32 R14, RZ, RZ, 0x437c0000 ;  /* 0x437c0000ff0e7424 */ /* 0x000fe200078e00ff */
[----:B------:R-:W-:Y:S01]  /*1310*/  BSSY.RECONVERGENT B1, `(.L_x_19989) ;  /* 0x0000017000017945 */ /* 0x000fe20003800200 */
[----:B------:R-:W-:Y:S01]  /*1320*/  FMUL R12, R16, -1.7020000219345092773 ;  /* 0xbfd9db23100c7820 */ /* 0x000fe20000400000 */
[----:B------:R-:W-:-:S03]  /*1330*/  FMUL R38, R38, R15 ;  /* 0x0000000f26267220 */ /* 0x000fc60000400000 */
        /* <DEDUP_REMOVED lines=16> */
.L_x_19990:
[----:B------:R-:W0:Y:S02]  /*1440*/  MUFU.RCP R15, R14 ;  /* 0x0000000e000f7308 */ /* 0x000e240000001000 */
[----:B0-----:R-:W-:-:S04]  /*1450*/  FFMA R12, R14, R15, -1 ;  /* 0xbf8000000e0c7423 */ /* 0x001fc8000000000f */
[----:B------:R-:W-:-:S04]  /*1460*/  FADD.FTZ R12, -R12, -RZ ;  /* 0x800000ff0c0c7221 */ /* 0x000fc80000010100 */
[----:B------:R-:W-:-:S07]  /*1470*/  FFMA R15, R15, R12, R15 ;  /* 0x0000000c0f0f7223 */ /* 0x000fce000000000f */
.L_x_19991:
[----:B------:R-:W-:Y:S05]  /*1480*/  BSYNC.RECONVERGENT B1 ;  /* 0x0000000000017941 */ /* 0x000fea0003800200 */
.L_x_19989:
[----:B------:R-:W-:Y:S01]  /*1490*/  SHF.R.U32.HI R39, RZ, 0x10, R39 ;  /* 0x00000010ff277819 */ /* 0x000fe20000011627 */
        /* <DEDUP_REMOVED lines=22> */
.L_x_19993:
[----:B------:R-:W0:Y:S02]  /*1600*/  MUFU.RCP R15, R14 ;  /* 0x0000000e000f7308 */ /* 0x000e240000001000 */
[----:B0-----:R-:W-:-:S04]  /*1610*/  FFMA R12, R14, R15, -1 ;  /* 0xbf8000000e0c7423 */ /* 0x001fc8000000000f */
[----:B------:R-:W-:-:S04]  /*1620*/  FADD.FTZ R12, -R12, -RZ ;  /* 0x800000ff0c0c7221 */ /* 0x000fc80000010100 */
[----:B------:R-:W-:-:S07]  /*1630*/  FFMA R15, R15, R12, R15 ;  /* 0x0000000c0f0f7223 */ /* 0x000fce000000000f */
.L_x_19994:
[----:B------:R-:W-:Y:S05]  /*1640*/  BSYNC.RECONVERGENT B1 ;  /* 0x0000000000017941 */ /* 0x000fea0003800200 */
.L_x_19992:
[----:B-----5:R-:W-:Y:S01]  /*1650*/  IMAD.U32 R16, R36, 0x10000, RZ ;  /* 0x0001000024107824 */ /* 0x020fe200078e00ff */
        /* <DEDUP_REMOVED lines=19> */
[----:B------:R-:W-:Y:S05]  /*1790*/  CALL.REL.NOINC `($__internal_541_$__cuda_sm20_rcp_rn_f32_slowpath) ;  /* 0x0000015000587944 */ /* 0x000fea0003c00000 */
[----:B------:R-:W-:Y:S05]  /*17a0*/  BRA `(.L_x_19997) ;  /* 0x0000000000107947 */ /* 0x000fea0003800000 */
.L_x_19996:
[----:B------:R-:W0:Y:S02]  /*17b0*/  MUFU.RCP R15, R14 ;  /* 0x0000000e000f7308 */ /* 0x000e240000001000 */
[----:B0-----:R-:W-:-:S04]  /*17c0*/  FFMA R12, R14, R15, -1 ;  /* 0xbf8000000e0c7423 */ /* 0x001fc8000000000f */
[----:B------:R-:W-:-:S04]  /*17d0*/  FADD.FTZ R12, -R12, -RZ ;  /* 0x800000ff0c0c7221 */ /* 0x000fc80000010100 */
[----:B------:R-:W-:-:S07]  /*17e0*/  FFMA R15, R15, R12, R15 ;  /* 0x0000000c0f0f7223 */ /* 0x000fce000000000f */
.L_x_19997:
[----:B------:R-:W-:Y:S05]  /*17f0*/  BSYNC.RECONVERGENT B1 ;  /* 0x0000000000017941 */ /* 0x000fea0003800200 */
.L_x_19995:
        /* <DEDUP_REMOVED lines=23> */
.L_x_19999:
[----:B------:R-:W0:Y:S02]  /*1970*/  MUFU.RCP R15, R14 ;  /* 0x0000000e000f7308 */ /* 0x000e240000001000 */
[----:B0-----:R-:W-:-:S04]  /*1980*/  FFMA R12, R14, R15, -1 ;  /* 0xbf8000000e0c7423 */ /* 0x001fc8000000000f */
[----:B------:R-:W-:-:S04]  /*1990*/  FADD.FTZ R12, -R12, -RZ ;  /* 0x800000ff0c0c7221 */ /* 0x000fc80000010100 */
[----:B------:R-:W-:-:S07]  /*19a0*/  FFMA R15, R15, R12, R15 ;  /* 0x0000000c0f0f7223 */ /* 0x000fce000000000f */
.L_x_20000:
[----:B------:R-:W-:Y:S05]  /*19b0*/  BSYNC.RECONVERGENT B1 ;  /* 0x0000000000017941 */ /* 0x000fea0003800200 */
.L_x_19998:
        /* <DEDUP_REMOVED lines=22> */
.L_x_20002:
[----:B------:R-:W0:Y:S02]  /*1b20*/  MUFU.RCP R15, R14 ;  /* 0x0000000e000f7308 */ /* 0x000e240000001000 */
[----:B0-----:R-:W-:-:S04]  /*1b30*/  FFMA R12, R14, R15, -1 ;  /* 0xbf8000000e0c7423 */ /* 0x001fc8000000000f */
[----:B------:R-:W-:-:S04]  /*1b40*/  FADD.FTZ R12, -R12, -RZ ;  /* 0x800000ff0c0c7221 */ /* 0x000fc80000010100 */
[----:B------:R-:W-:-:S07]  /*1b50*/  FFMA R15, R15, R12, R15 ;  /* 0x0000000c0f0f7223 */ /* 0x000fce000000000f */
.L_x_20003:
[----:B------:R-:W-:Y:S05]  /*1b60*/  BSYNC.RECONVERGENT B1 ;  /* 0x0000000000017941 */ /* 0x000fea0003800200 */
.L_x_20001:
        /* <DEDUP_REMOVED lines=23> */
.L_x_20005:
[----:B------:R-:W0:Y:S02]  /*1ce0*/  MUFU.RCP R15, R14 ;  /* 0x0000000e000f7308 */ /* 0x000e240000001000 */
[----:B0-----:R-:W-:-:S04]  /*1cf0*/  FFMA R12, R14, R15, -1 ;  /* 0xbf8000000e0c7423 */ /* 0x001fc8000000000f */
[----:B------:R-:W-:-:S04]  /*1d00*/  FADD.FTZ R12, -R12, -RZ ;  /* 0x800000ff0c0c7221 */ /* 0x000fc80000010100 */
[----:B------:R-:W-:-:S07]  /*1d10*/  FFMA R15, R15, R12, R15 ;  /* 0x0000000c0f0f7223 */ /* 0x000fce000000000f */
.L_x_20006:
[----:B------:R-:W-:Y:S05]  /*1d20*/  BSYNC.RECONVERGENT B1 ;  /* 0x0000000000017941 */ /* 0x000fea0003800200 */
.L_x_20004:
        /* <DEDUP_REMOVED lines=22> */
.L_x_20008:
[----:B------:R-:W0:Y:S02]  /*1e90*/  MUFU.RCP R15, R14 ;  /* 0x0000000e000f7308 */ /* 0x000e240000001000 */
[----:B0-----:R-:W-:-:S04]  /*1ea0*/  FFMA R12, R14, R15, -1 ;  /* 0xbf8000000e0c7423 */ /* 0x001fc8000000000f */
[----:B------:R-:W-:-:S04]  /*1eb0*/  FADD.FTZ R12, -R12, -RZ ;  /* 0x800000ff0c0c7221 */ /* 0x000fc80000010100 */
[----:B------:R-:W-:-:S07]  /*1ec0*/  FFMA R15, R15, R12, R15 ;  /* 0x0000000c0f0f7223 */ /* 0x000fce000000000f */
.L_x_20009:
[----:B------:R-:W-:Y:S05]  /*1ed0*/  BSYNC.RECONVERGENT B1 ;  /* 0x0000000000017941 */ /* 0x000fea0003800200 */
.L_x_20007:
        /* <DEDUP_REMOVED lines=23> */
.L_x_20011:
[----:B------:R-:W0:Y:S02]  /*2050*/  MUFU.RCP R15, R14 ;  /* 0x0000000e000f7308 */ /* 0x000e240000001000 */
[----:B0-----:R-:W-:-:S04]  /*2060*/  FFMA R12, R14, R15, -1 ;  /* 0xbf8000000e0c7423 */ /* 0x001fc8000000000f */
[----:B------:R-:W-:-:S04]  /*2070*/  FADD.FTZ R12, -R12, -RZ ;  /* 0x800000ff0c0c7221 */ /* 0x000fc80000010100 */
[----:B------:R-:W-:-:S07]  /*2080*/  FFMA R15, R15, R12, R15 ;  /* 0x0000000c0f0f7223 */ /* 0x000fce000000000f */
.L_x_20012:
[----:B------:R-:W-:Y:S05]  /*2090*/  BSYNC.RECONVERGENT B1 ;  /* 0x0000000000017941 */ /* 0x000fea0003800200 */
.L_x_20010:
        /* <DEDUP_REMOVED lines=22> */
.L_x_20014:
[----:B------:R-:W0:Y:S02]  /*2200*/  MUFU.RCP R15, R14 ;  /* 0x0000000e000f7308 */ /* 0x000e240000001000 */
[----:B0-----:R-:W-:-:S04]  /*2210*/  FFMA R12, R14, R15, -1 ;  /* 0xbf8000000e0c7423 */ /* 0x001fc8000000000f */
[----:B------:R-:W-:-:S04]  /*2220*/  FADD.FTZ R12, -R12, -RZ ;  /* 0x800000ff0c0c7221 */ /* 0x000fc80000010100 */
[----:B------:R-:W-:-:S07]  /*2230*/  FFMA R15, R15, R12, R15 ;  /* 0x0000000c0f0f7223 */ /* 0x000fce000000000f */
.L_x_20015:
[----:B------:R-:W-:Y:S05]  /*2240*/  BSYNC.RECONVERGENT B1 ;  /* 0x0000000000017941 */ /* 0x000fea0003800200 */
.L_x_20013:
        /* <DEDUP_REMOVED lines=23> */
.L_x_20017:
[----:B------:R-:W0:Y:S02]  /*23c0*/  MUFU.RCP R15, R14 ;  /* 0x0000000e000f7308 */ /* 0x000e240000001000 */
[----:B0-----:R-:W-:-:S04]  /*23d0*/  FFMA R12, R14, R15, -1 ;  /* 0xbf8000000e0c7423 */ /* 0x001fc8000000000f */
[----:B------:R-:W-:-:S04]  /*23e0*/  FADD.FTZ R12, -R12, -RZ ;  /* 0x800000ff0c0c7221 */ /* 0x000fc80000010100 */
[----:B------:R-:W-:-:S07]  /*23f0*/  FFMA R15, R15, R12, R15 ;  /* 0x0000000c0f0f7223 */ /* 0x000fce000000000f */
.L_x_20018:
[----:B------:R-:W-:Y:S05]  /*2400*/  BSYNC.RECONVERGENT B1 ;  /* 0x0000000000017941 */ /* 0x000fea0003800200 */
.L_x_20016:
        /* <DEDUP_REMOVED lines=22> */
.L_x_20020:
[----:B------:R-:W0:Y:S02]  /*2570*/  MUFU.RCP R15, R14 ;  /* 0x0000000e000f7308 */ /* 0x000e240000001000 */
[----:B0-----:R-:W-:-:S04]  /*2580*/  FFMA R12, R14, R15, -1 ;  /* 0xbf8000000e0c7423 */ /* 0x001fc8000000000f */
[----:B------:R-:W-:-:S04]  /*2590*/  FADD.FTZ R12, -R12, -RZ ;  /* 0x800000ff0c0c7221 */ /* 0x000fc80000010100 */
[----:B------:R-:W-:-:S07]  /*25a0*/  FFMA R15, R15, R12, R15 ;  /* 0x0000000c0f0f7223 */ /* 0x000fce000000000f */
.L_x_20021:
[----:B------:R-:W-:Y:S05]  /*25b0*/  BSYNC.RECONVERGENT B1 ;  /* 0x0000000000017941 */ /* 0x000fea0003800200 */
.L_x_20019:
        /* <DEDUP_REMOVED lines=23> */
.L_x_20023:
[----:B------:R-:W0:Y:S02]  /*2730*/  MUFU.RCP R15, R14 ;  /* 0x0000000e000f7308 */ /* 0x000e240000001000 */
[----:B0-----:R-:W-:-:S04]  /*2740*/  FFMA R12, R14, R15, -1 ;  /* 0xbf8000000e0c7423 */ /* 0x001fc8000000000f */
[----:B------:R-:W-:-:S04]  /*2750*/  FADD.FTZ R12, -R12, -RZ ;  /* 0x800000ff0c0c7221 */ /* 0x000fc80000010100 */
[----:B------:R-:W-:-:S07]  /*2760*/  FFMA R15, R15, R12, R15 ;  /* 0x0000000c0f0f7223 */ /* 0x000fce000000000f */
.L_x_20024:
[----:B------:R-:W-:Y:S05]  /*2770*/  BSYNC.RECONVERGENT B1 ;  /* 0x0000000000017941 */ /* 0x000fea0003800200 */
.L_x_20022:
        /* <DEDUP_REMOVED lines=22> */
.L_x_20026:
[----:B------:R-:W0:Y:S02]  /*28e0*/  MUFU.RCP R15, R14 ;  /* 0x0000000e000f7308 */ /* 0x000e240000001000 */
[----:B0-----:R-:W-:-:S04]  /*28f0*/  FFMA R12, R14, R15, -1 ;  /* 0xbf8000000e0c7423 */ /* 0x001fc8000000000f */
[----:B------:R-:W-:-:S04]  /*2900*/  FADD.FTZ R12, -R12, -RZ ;  /* 0x800000ff0c0c7221 */ /* 0x000fc80000010100 */
[----:B------:R-:W-:-:S07]  /*2910*/  FFMA R15, R15, R12, R15 ;  /* 0x0000000c0f0f7223 */ /* 0x000fce000000000f */
.L_x_20027:
[----:B------:R-:W-:Y:S05]  /*2920*/  BSYNC.RECONVERGENT B1 ;  /* 0x0000000000017941 */ /* 0x000fea0003800200 */
.L_x_20025:
        /* <DEDUP_REMOVED lines=23> */
.L_x_20029:
[----:B------:R-:W0:Y:S02]  /*2aa0*/  MUFU.RCP R15, R14 ;  /* 0x0000000e000f7308 */ /* 0x000e240000001000 */
[----:B0-----:R-:W-:-:S04]  /*2ab0*/  FFMA R12, R14, R15, -1 ;  /* 0xbf8000000e0c7423 */ /* 0x001fc8000000000f */
[----:B------:R-:W-:-:S04]  /*2ac0*/  FADD.FTZ R12, -R12, -RZ ;  /* 0x800000ff0c0c7221 */ /* 0x000fc80000010100 */
[----:B------:R-:W-:-:S07]  /*2ad0*/  FFMA R15, R15, R12, R15 ;  /* 0x0000000c0f0f7223 */ /* 0x000fce000000000f */
.L_x_20030:
[----:B------:R-:W-:Y:S05]  /*2ae0*/  BSYNC.RECONVERGENT B1 ;  /* 0x0000000000017941 */ /* 0x000fea0003800200 */
.L_x_20028:
        /* <DEDUP_REMOVED lines=22> */
.L_x_20032:
[----:B------:R-:W0:Y:S02]  /*2c50*/  MUFU.RCP R15, R14 ;  /* 0x0000000e000f7308 */ /* 0x000e240000001000 */
[----:B0-----:R-:W-:-:S04]  /*2c60*/  FFMA R12, R14, R15, -1 ;  /* 0xbf8000000e0c7423 */ /* 0x001fc8000000000f */
[----:B------:R-:W-:-:S04]  /*2c70*/  FADD.FTZ R12, -R12, -RZ ;  /* 0x800000ff0c0c7221 */ /* 0x000fc80000010100 */
[----:B------:R-:W-:-:S07]  /*2c80*/  FFMA R15, R15, R12, R15 ;  /* 0x0000000c0f0f7223 */ /* 0x000fce000000000f */
.L_x_20033:
[----:B------:R-:W-:Y:S05]  /*2c90*/  BSYNC.RECONVERGENT B1 ;  /* 0x0000000000017941 */ /* 0x000fea0003800200 */
.L_x_20031:
        /* <DEDUP_REMOVED lines=23> */
.L_x_20035:
[----:B------:R-:W0:Y:S02]  /*2e10*/  MUFU.RCP R15, R14 ;  /* 0x0000000e000f7308 */ /* 0x000e240000001000 */
[----:B0-----:R-:W-:-:S04]  /*2e20*/  FFMA R12, R14, R15, -1 ;  /* 0xbf8000000e0c7423 */ /* 0x001fc8000000000f */
[----:B------:R-:W-:-:S04]  /*2e30*/  FADD.FTZ R12, -R12, -RZ ;  /* 0x800000ff0c0c7221 */ /* 0x000fc80000010100 */
[----:B------:R-:W-:-:S07]  /*2e40*/  FFMA R15, R15, R12, R15 ;  /* 0x0000000c0f0f7223 */ /* 0x000fce000000000f */
.L_x_20036:
[----:B------:R-:W-:Y:S05]  /*2e50*/  BSYNC.RECONVERGENT B1 ;  /* 0x0000000000017941 */ /* 0x000fea0003800200 */
.L_x_20034:
        /* <DEDUP_REMOVED lines=22> */
.L_x_20038:
[----:B------:R-:W0:Y:S02]  /*2fc0*/  MUFU.RCP R15, R14 ;  /* 0x0000000e000f7308 */ /* 0x000e240000001000 */
[----:B0-----:R-:W-:-:S04]  /*2fd0*/  FFMA R12, R14, R15, -1 ;  /* 0xbf8000000e0c7423 */ /* 0x001fc8000000000f */
[----:B------:R-:W-:-:S04]  /*2fe0*/  FADD.FTZ R12, -R12, -RZ ;  /* 0x800000ff0c0c7221 */ /* 0x000fc80000010100 */
[----:B------:R-:W-:-:S07]  /*2ff0*/  FFMA R15, R15, R12, R15 ;  /* 0x0000000c0f0f7223 */ /* 0x000fce000000000f */
.L_x_20039:
[----:B------:R-:W-:Y:S05]  /*3000*/  BSYNC.RECONVERGENT B1 ;  /* 0x0000000000017941 */ /* 0x000fea0003800200 */
.L_x_20037:
        /* <DEDUP_REMOVED lines=23> */
.L_x_20041:
[----:B------:R-:W0:Y:S02]  /*3180*/  MUFU.RCP R15, R14 ;  /* 0x0000000e000f7308 */ /* 0x000e240000001000 */
[----:B0-----:R-:W-:-:S04]  /*3190*/  FFMA R12, R14, R15, -1 ;  /* 0xbf8000000e0c7423 */ /* 0x001fc8000000000f */
[----:B------:R-:W-:-:S04]  /*31a0*/  FADD.FTZ R12, -R12, -RZ ;  /* 0x800000ff0c0c7221 */ /* 0x000fc80000010100 */
[----:B------:R-:W-:-:S07]  /*31b0*/  FFMA R15, R15, R12, R15 ;  /* 0x0000000c0f0f7223 */ /* 0x000fce000000000f */
.L_x_20042:
[----:B------:R-:W-:Y:S05]  /*31c0*/  BSYNC.RECONVERGENT B1 ;  /* 0x0000000000017941 */ /* 0x000fea0003800200 */
.L_x_20040:
        /* <DEDUP_REMOVED lines=22> */
.L_x_20044:
[----:B------:R-:W0:Y:S02]  /*3330*/  MUFU.RCP R15, R14 ;  /* 0x0000000e000f7308 */ /* 0x000e240000001000 */
[----:B0-----:R-:W-:-:S04]  /*3340*/  FFMA R12, R14, R15, -1 ;  /* 0xbf8000000e0c7423 */ /* 0x001fc8000000000f */
[----:B------:R-:W-:-:S04]  /*3350*/  FADD.FTZ R12, -R12, -RZ ;  /* 0x800000ff0c0c7221 */ /* 0x000fc80000010100 */
[----:B------:R-:W-:-:S07]  /*3360*/  FFMA R15, R15, R12, R15 ;  /* 0x0000000c0f0f7223 */ /* 0x000fce000000000f */
.L_x_20045:
[----:B------:R-:W-:Y:S05]  /*3370*/  BSYNC.RECONVERGENT B1 ;  /* 0x0000000000017941 */ /* 0x000fea0003800200 */
.L_x_20043:
        /* <DEDUP_REMOVED lines=23> */
.L_x_20047:
[----:B------:R-:W0:Y:S02]  /*34f0*/  MUFU.RCP R15, R14 ;  /* 0x0000000e000f7308 */ /* 0x000e240000001000 */
[----:B0-----:R-:W-:-:S04]  /*3500*/  FFMA R12, R14, R15, -1 ;  /* 0xbf8000000e0c7423 */ /* 0x001fc8000000000f */
[----:B------:R-:W-:-:S04]  /*3510*/  FADD.FTZ R12, -R12, -RZ ;  /* 0x800000ff0c0c7221 */ /* 0x000fc80000010100 */
[----:B------:R-:W-:-:S07]  /*3520*/  FFMA R15, R15, R12, R15 ;  /* 0x0000000c0f0f7223 */ /* 0x000fce000000000f */
.L_x_20048:
[----:B------:R-:W-:Y:S05]  /*3530*/  BSYNC.RECONVERGENT B1 ;  /* 0x0000000000017941 */ /* 0x000fea0003800200 */
.L_x_20046:
        /* <DEDUP_REMOVED lines=22> */
.L_x_20050:
[----:B------:R-:W0:Y:S02]  /*36a0*/  MUFU.RCP R15, R14 ;  /* 0x0000000e000f7308 */ /* 0x000e240000001000 */
[----:B0-----:R-:W-:-:S04]  /*36b0*/  FFMA R12, R14, R15, -1 ;  /* 0xbf8000000e0c7423 */ /* 0x001fc8000000000f */
[----:B------:R-:W-:-:S04]  /*36c0*/  FADD.FTZ R12, -R12, -RZ ;  /* 0x800000ff0c0c7221 */ /* 0x000fc80000010100 */
[----:B------:R-:W-:-:S07]  /*36d0*/  FFMA R15, R15, R12, R15 ;  /* 0x0000000c0f0f7223 */ /* 0x000fce000000000f */
.L_x_20051:
[----:B------:R-:W-:Y:S05]  /*36e0*/  BSYNC.RECONVERGENT B1 ;  /* 0x0000000000017941 */ /* 0x000fea0003800200 */
.L_x_20049:
        /* <DEDUP_REMOVED lines=23> */
.L_x_20053:
[----:B------:R-:W0:Y:S02]  /*3860*/  MUFU.RCP R15, R14 ;  /* 0x0000000e000f7308 */ /* 0x000e240000001000 */
[----:B0-----:R-:W-:-:S04]  /*3870*/  FFMA R12, R14, R15, -1 ;  /* 0xbf8000000e0c7423 */ /* 0x001fc8000000000f */
[----:B------:R-:W-:-:S04]  /*3880*/  FADD.FTZ R12, -R12, -RZ ;  /* 0x800000ff0c0c7221 */ /* 0x000fc80000010100 */
[----:B------:R-:W-:-:S07]  /*3890*/  FFMA R15, R15, R12, R15 ;  /* 0x0000000c0f0f7223 */ /* 0x000fce000000000f */
.L_x_20054:
[----:B------:R-:W-:Y:S05]  /*38a0*/  BSYNC.RECONVERGENT B1 ;  /* 0x0000000000017941 */ /* 0x000fea0003800200 */
.L_x_20052:
        /* <DEDUP_REMOVED lines=22> */
.L_x_20056:
[----:B------:R-:W0:Y:S02]  /*3a10*/  MUFU.RCP R15, R14 ;  /* 0x0000000e000f7308 */ /* 0x000e240000001000 */
[----:B0-----:R-:W-:-:S04]  /*3a20*/  FFMA R12, R14, R15, -1 ;  /* 0xbf8000000e0c7423 */ /* 0x001fc8000000000f */
[----:B------:R-:W-:-:S04]  /*3a30*/  FADD.FTZ R12, -R12, -RZ ;  /* 0x800000ff0c0c7221 */ /* 0x000fc80000010100 */
[----:B------:R-:W-:-:S07]  /*3a40*/  FFMA R15, R15, R12, R15 ;  /* 0x0000000c0f0f7223 */ /* 0x000fce000000000f */
.L_x_20057:
[----:B------:R-:W-:Y:S05]  /*3a50*/  BSYNC.RECONVERGENT B1 ;  /* 0x0000000000017941 */ /* 0x000fea0003800200 */
.L_x_20055:
        /* <DEDUP_REMOVED lines=23> */
.L_x_20059:
[----:B------:R-:W0:Y:S02]  /*3bd0*/  MUFU.RCP R15, R14 ;  /* 0x0000000e000f7308 */ /* 0x000e240000001000 */
[----:B0-----:R-:W-:-:S04]  /*3be0*/  FFMA R12, R14, R15, -1 ;  /* 0xbf8000000e0c7423 */ /* 0x001fc8000000000f */
[----:B------:R-:W-:-:S04]  /*3bf0*/  FADD.FTZ R12, -R12, -RZ ;  /* 0x800000ff0c0c7221 */ /* 0x000fc80000010100 */
[----:B------:R-:W-:-:S07]  /*3c00*/  FFMA R15, R15, R12, R15 ;  /* 0x0000000c0f0f7223 */ /* 0x000fce000000000f */
.L_x_20060:
[----:B------:R-:W-:Y:S05]  /*3c10*/  BSYNC.RECONVERGENT B1 ;  /* 0x0000000000017941 */ /* 0x000fea0003800200 */
.L_x_20058:
        /* <DEDUP_REMOVED lines=22> */
.L_x_20062:
[----:B------:R-:W0:Y:S02]  /*3d80*/  MUFU.RCP R15, R14 ;  /* 0x0000000e000f7308 */ /* 0x000e240000001000 */
[----:B0-----:R-:W-:-:S04]  /*3d90*/  FFMA R12, R14, R15, -1 ;  /* 0xbf8000000e0c7423 */ /* 0x001fc8000000000f */
[----:B------:R-:W-:-:S04]  /*3da0*/  FADD.FTZ R12, -R12, -RZ ;  /* 0x800000ff0c0c7221 */ /* 0x000fc80000010100 */
[----:B------:R-:W-:-:S07]  /*3db0*/  FFMA R15, R15, R12, R15 ;  /* 0x0000000c0f0f7223 */ /* 0x000fce000000000f */
.L_x_20063:
[----:B------:R-:W-:Y:S05]  /*3dc0*/  BSYNC.RECONVERGENT B1 ;  /* 0x0000000000017941 */ /* 0x000fea0003800200 */
.L_x_20061:
        /* <DEDUP_REMOVED lines=23> */
.L_x_20065:
[----:B------:R-:W0:Y:S02]  /*3f40*/  MUFU.RCP R15, R14 ;  /* 0x0000000e000f7308 */ /* 0x000e240000001000 */
[----:B0-----:R-:W-:-:S04]  /*3f50*/  FFMA R12, R14, R15, -1 ;  /* 0xbf8000000e0c7423 */ /* 0x001fc8000000000f */
[----:B------:R-:W-:-:S04]  /*3f60*/  FADD.FTZ R12, -R12, -RZ ;  /* 0x800000ff0c0c7221 */ /* 0x000fc80000010100 */
[----:B------:R-:W-:-:S07]  /*3f70*/  FFMA R15, R15, R12, R15 ;  /* 0x0000000c0f0f7223 */ /* 0x000fce000000000f */
.L_x_20066:
[----:B------:R-:W-:Y:S05]  /*3f80*/  BSYNC.RECONVERGENT B1 ;  /* 0x0000000000017941 */ /* 0x000fea0003800200 */
.L_x_20064:
        /* <DEDUP_REMOVED lines=22> */
.L_x_20068:
[----:B------:R-:W0:Y:S02]  /*40f0*/  MUFU.RCP R15, R14 ;  /* 0x0000000e000f7308 */ /* 0x000e240000001000 */
[----:B0-----:R-:W-:-:S04]  /*4100*/  FFMA R12, R14, R15, -1 ;  /* 0xbf8000000e0c7423 */ /* 0x001fc8000000000f */
[----:B------:R-:W-:-:S04]  /*4110*/  FADD.FTZ R12, -R12, -RZ ;  /* 0x800000ff0c0c7221 */ /* 0x000fc80000010100 */
[----:B------:R-:W-:-:S07]  /*4120*/  FFMA R15, R15, R12, R15 ;  /* 0x0000000c0f0f7223 */ /* 0x000fce000000000f */
.L_x_20069:
[----:B------:R-:W-:Y:S05]  /*4130*/  BSYNC.RECONVERGENT B1 ;  /* 0x0000000000017941 */ /* 0x000fea0003800200 */
.L_x_20067:
        /* <DEDUP_REMOVED lines=23> */
.L_x_20071:
[----:B------:R-:W0:Y:S02]  /*42b0*/  MUFU.RCP R15, R14 ;  /* 0x0000000e000f7308 */ /* 0x000e240000001000 */
[----:B0-----:R-:W-:-:S04]  /*42c0*/  FFMA R12, R14, R15, -1 ;  /* 0xbf8000000e0c7423 */ /* 0x001fc8000000000f */
[----:B------:R-:W-:-:S04]  /*42d0*/  FADD.FTZ R12, -R12, -RZ ;  /* 0x800000ff0c0c7221 */ /* 0x000fc80000010100 */
[----:B------:R-:W-:-:S07]  /*42e0*/  FFMA R15, R15, R12, R15 ;  /* 0x0000000c0f0f7223 */ /* 0x000fce000000000f */
.L_x_20072:
[----:B------:R-:W-:Y:S05]  /*42f0*/  BSYNC.RECONVERGENT B1 ;  /* 0x0000000000017941 */ /* 0x000fea0003800200 */
.L_x_20070:
        /* <DEDUP_REMOVED lines=22> */
.L_x_20074:
[----:B------:R-:W0:Y:S02]  /*4460*/  MUFU.RCP R15, R14 ;  /* 0x0000000e000f7308 */ /* 0x000e240000001000 */
[----:B0-----:R-:W-:-:S04]  /*4470*/  FFMA R12, R14, R15, -1 ;  /* 0xbf8000000e0c7423 */ /* 0x001fc8000000000f */
[----:B------:R-:W-:-:S04]  /*4480*/  FADD.FTZ R12, -R12, -RZ ;  /* 0x800000ff0c0c7221 */ /* 0x000fc80000010100 */
[----:B------:R-:W-:-:S07]  /*4490*/  FFMA R15, R15, R12, R15 ;  /* 0x0000000c0f0f7223 */ /* 0x000fce000000000f */
.L_x_20075:
[----:B------:R-:W-:Y:S05]  /*44a0*/  BSYNC.RECONVERGENT B1 ;  /* 0x0000000000017941 */ /* 0x000fea0003800200 */
.L_x_20073:
        /* <DEDUP_REMOVED lines=23> */
.L_x_20077:
[----:B------:R-:W0:Y:S02]  /*4620*/  MUFU.RCP R15, R14 ;  /* 0x0000000e000f7308 */ /* 0x000e240000001000 */
[----:B0-----:R-:W-:-:S04]  /*4630*/  FFMA R12, R14, R15, -1 ;  /* 0xbf8000000e0c7423 */ /* 0x001fc8000000000f */
[----:B------:R-:W-:-:S04]  /*4640*/  FADD.FTZ R12, -R12, -RZ ;  /* 0x800000ff0c0c7221 */ /* 0x000fc80000010100 */
[----:B------:R-:W-:-:S07]  /*4650*/  FFMA R15, R15, R12, R15 ;  /* 0x0000000c0f0f7223 */ /* 0x000fce000000000f */
.L_x_20078:
[----:B------:R-:W-:Y:S05]  /*4660*/  BSYNC.RECONVERGENT B1 ;  /* 0x0000000000017941 */ /* 0x000fea0003800200 */
.L_x_20076:
        /* <DEDUP_REMOVED lines=15> */
[----:B------:R-:W-:Y:S01]  /*4760*/  FMUL R31, R92, UR8 ;  /* 0x000000085c1f7c20 */ /* 0x000fe20008400000 */
[----:B------:R-:W-:Y:S01]  /*4770*/  LOP3.LUT R18, R82, 0xff, RZ, 0xc0, !PT ;  /* 0x000000ff52127812 */ /* 0x000fe200078ec0ff */
[----:B------:R-:W-:Y:S01]  /*4780*/  FMUL R28, R75, UR8 ;  /* 0x000000084b1c7c20 */ /* 0x000fe20008400000 */
[----:B------:R-:W-:Y:S01]  /*4790*/  PRMT R13, R81, 0x7104, RZ ;  /* 0x00007104510d7816 */ /* 0x000fe200000000ff */
[----:B------:R-:W-:Y:S01]  /*47a0*/  IMAD.SHL.U32 R14, R14, 0x1000000, RZ ;  /* 0x010000000e0e7824 */ /* 0x000fe200078e00ff */
[----:B------:R-:W-:Y:S01]  /*47b0*/  LOP3.LUT R80, R12, 0xff, RZ, 0xc0, !PT ;  /* 0x000000ff0c507812 */ /* 0x000fe200078ec0ff */
[----:B------:R-:W-:Y:S01]  /*47c0*/  FMUL R35, R20, UR8 ;  /* 0x0000000814237c20 */ /* 0x000fe20008400000 */
[----:B------:R-:W-:Y:S01]  /*47d0*/  FMNMX3 R12, |R71|, RZ, |R38|, !PT ;  /* 0x000000ff470c7276 */ /* 0x000fe20007800626 */
[----:B------:R-:W-:Y:S01]  /*47e0*/  FMUL R27, R21, UR8 ;  /* 0x00000008151b7c20 */ /* 0x000fe20008400000 */
[----:B------:R-:W-:Y:S01]  /*47f0*/  LOP3.LUT R13, R18, 0xff00, R13, 0xf8, !PT ;  /* 0x0000ff00120d7812 */ /* 0x000fe200078ef80d */
[----:B------:R-:W-:Y:S01]  /*4800*/  FMUL R18, R79, UR8 ;  /* 0x000000084f127c20 */ /* 0x000fe20008400000 */
[----:B------:R-:W-:Y:S01]  /*4810*/  SHF.L.U32 R61, R80, 0x10, RZ ;  /* 0x00000010503d7819 */ /* 0x000fe200000006ff */
[----:B------:R-:W-:Y:S01]  /*4820*/  FMUL R38, R95, UR8 ;  /* 0x000000085f267c20 */ /* 0x000fe20008400000 */
[C---:B------:R-:W-:Y:S01]  /*4830*/  FMNMX3 R12, |R73|.reuse, R12, |R42|, !PT ;  /* 0x0000000c490c7276 */ /* 0x040fe2000780062a */
[----:B------:R-:W-:Y:S01]  /*4840*/  BSSY.RECONVERGENT B0, `(.L_x_20079) ;  /* 0x000002d000007945 */ /* 0x000fe20003800200 */
[----:B------:R-:W-:Y:S01]  /*4850*/  LOP3.LUT R61, R14, R13, R61, 0xfe, !PT ;  /* 0x0000000d0e3d7212 */ /* 0x000fe200078efe3d */
[----:B------:R-:W-:Y:S01]  /*4860*/  FMUL R14, R73, UR8 ;  /* 0x00000008490e7c20 */ /* 0x000fe20008400000 */
[----:B------:R-:W-:Y:S01]  /*4870*/  FMNMX3 R13, |R79|, R12, |R62|, !PT ;  /* 0x0000000c4f0d7276 */ /* 0x000fe2000780063e */
[----:B------:R-:W-:Y:S01]  /*4880*/  FMUL R62, R62, UR8 ;  /* 0x000000083e3e7c20 */ /* 0x000fe20008400000 */
[----:B------:R-:W-:Y:S01]  /*4890*/  ISETP.GE.U32.OR P0, PT, R41, R6, P0 ;  /* 0x000000062900720c */ /* 0x000fe20000706470 */
[----:B------:R-:W-:Y:S01]  /*48a0*/  FMUL R12, R64, UR8 ;  /* 0x00000008400c7c20 */ /* 0x000fe20008400000 */
[----:B------:R-:W-:Y:S01]  /*48b0*/  FMNMX R13, |R70|, R13, !PT ;  /* 0x0000000d460d7209 */ /* 0x000fe20007800200 */
[----:B------:R-:W-:Y:S01]  /*48c0*/  FMUL R41, R42, UR8 ;  /* 0x000000082a297c20 */ /* 0x000fe20008400000 */
[----:B------:R-:W-:Y:S01]  /*48d0*/  FMUL R79, R60, UR8 ;  /* 0x000000083c4f7c20 */ /* 0x000fe20008400000 */
[----:B------:R-:W-:-:S02]  /*48e0*/  F2FP.SATFINITE.E4M3.F32.PACK_AB_MERGE_C R42, RZ, R62, RZ ;  /* 0x0000003eff2a723e */ /* 0x000fc400048070ff */
[----:B------:R-:W-:Y:S01]  /*48f0*/  FMNMX3 R76, |R37|, R13, |R64|, !PT ;  /* 0x0000000d254c7276 */ /* 0x000fe20007800640 */
[----:B------:R-:W-:Y:S01]  /*4900*/  FMUL R13, R74, UR8 ;  /* 0x000000084a0d7c20 */ /* 0x000fe20008400000 */
[----:B------:R-:W-:Y:S01]  /*4910*/  FMUL R64, R93, UR8 ;  /* 0x000000085d407c20 */ /* 0x000fe20008400000 */
[----:B------:R-:W-:Y:S01]  /*4920*/  FMUL R37, R16, UR8 ;  /* 0x0000000810257c20 */ /* 0x000fe20008400000 */
[----:B------:R-:W-:Y:S01]  /*4930*/  F2FP.SATFINITE.E4M3.F32.PACK_AB_MERGE_C R19, RZ, R19, RZ ;  /* 0x00000013ff13723e */ /* 0x000fe200048070ff */
[----:B------:R-:W-:Y:S01]  /*4940*/  IMAD.SHL.U32 R42, R42, 0x100, RZ ;  /* 0x000001002a2a7824 */ /* 0x000fe200078e00ff */
        /* <DEDUP_REMOVED lines=28> */
.L_x_20080:
[----:B------:R-:W-:Y:S05]  /*4b10*/  BSYNC.RECONVERGENT B0 ;  /* 0x0000000000007941 */ /* 0x000fea0003800200 */
.L_x_20079:
        /* <DEDUP_REMOVED lines=13> */
.L_x_20082:
[----:B------:R-:W-:Y:S05]  /*4bf0*/  BSYNC.RECONVERGENT B0 ;  /* 0x0000000000007941 */ /* 0x000fea0003800200 */
.L_x_20081:
        /* <DEDUP_REMOVED lines=14> */
.L_x_20084:
[----:B------:R-:W-:Y:S05]  /*4ce0*/  BSYNC.RECONVERGENT B0 ;  /* 0x0000000000007941 */ /* 0x000fea0003800200 */
.L_x_20083:
        /* <DEDUP_REMOVED lines=17> */
.L_x_20086:
[----:B------:R-:W-:Y:S05]  /*4e00*/  BSYNC.RECONVERGENT B0 ;  /* 0x0000000000007941 */ /* 0x000fea0003800200 */
.L_x_20085:
        /* <DEDUP_REMOVED lines=17> */
.L_x_20088:
[----:B------:R-:W-:Y:S05]  /*4f20*/  BSYNC.RECONVERGENT B0 ;  /* 0x0000000000007941 */ /* 0x000fea0003800200 */
.L_x_20087:
        /* <DEDUP_REMOVED lines=23> */
.L_x_20090:
[----:B------:R-:W-:Y:S05]  /*50a0*/  BSYNC.RECONVERGENT B0 ;  /* 0x0000000000007941 */ /* 0x000fea0003800200 */
.L_x_20089:
        /* <DEDUP_REMOVED lines=26> */
.L_x_20092:
[----:B------:R-:W-:Y:S05]  /*5250*/  BSYNC.RECONVERGENT B0 ;  /* 0x0000000000007941 */ /* 0x000fea0003800200 */
.L_x_20091:
        /* <DEDUP_REMOVED lines=22> */
.L_x_20094:
[----:B------:R-:W-:Y:S05]  /*53c0*/  BSYNC.RECONVERGENT B0 ;  /* 0x0000000000007941 */ /* 0x000fea0003800200 */
.L_x_20093:
        /* <DEDUP_REMOVED lines=54> */
[CC--:B------:R-:W-:Y:S02]  /*5730*/  @P0 LEA R84, P1, R68.reuse, R7.reuse, 0x3 ;  /* 0x0000000744540211 */ /* 0x0c0fe400078218ff */
[----:B------:R-:W-:Y:S02]  /*5740*/  @!P0 CS2R R70, SRZ ;  /* 0x0000000000468805 */ /* 0x000fe4000001ff00 */
[----:B------:R-:W-:Y:S02]  /*5750*/  @P0 LEA.HI.X R85, R68, R8, R69, 0x3, P1 ;  /* 0x0000000844550211 */ /* 0x000fe400008f1c45 */
[----:B------:R-:W-:Y:S02]  /*5760*/  @P0 IADD3 R66, P1, PT, R80, R66, RZ ;  /* 0x0000004250420210 */ /* 0x000fe40007f3e0ff */
[----:B------:R-:W-:Y:S01]  /*5770*/  @!P0 CS2R R68, SRZ ;  /* 0x0000000000448805 */ /* 0x000fe2000001ff00 */
[----:B------:R0:W5:Y:S02]  /*5780*/  @P0 LDG.E.64 R70, desc[UR10][R78.64] ;  /* 0x0000000a4e460981 */ /* 0x000164000c1e1b00 */
[----:B------:R-:W-:Y:S01]  /*5790*/  @P0 IMAD.X R67, R81, 0x1, R67, P1 ;  /* 0x0000000151430824 */ /* 0x000fe200008e0643 */
[----:B------:R-:W-:-:S02]  /*57a0*/  @P0 LEA R76, P1, R66, R7, 0x3 ;  /* 0x00000007424c0211 */ /* 0x000fc400078218ff */
[----:B------:R-:W-:Y:S01]  /*57b0*/  @!P0 CS2R R72, SRZ ;  /* 0x0000000000488805 */ /* 0x000fe2000001ff00 */
[----:B------:R1:W5:Y:S01]  /*57c0*/  @P0 LDG.E.64 R68, desc[UR10][R88.64] ;  /* 0x0000000a58440981 */ /* 0x000362000c1e1b00 */
[----:B------:R-:W-:Y:S02]  /*57d0*/  @P0 LEA.HI.X R77, R66, R8, R67, 0x3, P1 ;  /* 0x00000008424d0211 */ /* 0x000fe400008f1c43 */
[----:B------:R-:W-:Y:S02]  /*57e0*/  @!P0 CS2R R66, SRZ ;  /* 0x0000000000428805 */ /* 0x000fe4000001ff00 */
[----:B0-----:R-:W-:Y:S01]  /*57f0*/  @P0 MOV R78, R80 ;  /* 0x00000050004e0202 */ /* 0x001fe20000000f00 */
[----:B------:R-:W-:Y:S01]  /*5800*/  @P0 IMAD.MOV.U32 R79, RZ, RZ, R81 ;  /* 0x000000ffff4f0224 */ /* 0x000fe200078e0051 */
[----:B------:R0:W5:Y:S03]  /*5810*/  @P0 LDG.E.64 R72, desc[UR10][R82.64] ;  /* 0x0000000a52480981 */ /* 0x000166000c1e1b00 */
[----:B------:R-:W-:Y:S01]  /*5820*/  @P0 IMAD.WIDE.U32 R78, R2, 0xe, R78 ;  /* 0x0000000e024e0825 */ /* 0x000fe200078e004e */
[----:B------:R-:W5:Y:S03]  /*5830*/  @P0 LDG.E.64 R66, desc[UR10][R76.64] ;  /* 0x0000000a4c420981 */ /* 0x000f66000c1e1b00 */
[----:B-1----:R-:W-:Y:S01]  /*5840*/  @P0 IMAD R89, R3, 0xe, RZ ;  /* 0x0000000e03590824 */ /* 0x002fe200078e02ff */
[----:B0-----:R-:W-:-:S04]  /*5850*/  @P0 LEA R82, P1, R78, R7, 0x3 ;  /* 0x000000074e520211 */ /* 0x001fc800078218ff */
[----:B------:R-:W-:Y:S02]  /*5860*/  @P0 IADD3 R79, PT, PT, R89, R79, RZ ;  /* 0x0000004f594f0210 */ /* 0x000fe40007ffe0ff */
[----:B------:R-:W-:Y:S02]  /*5870*/  @!P0 CS2R R76, SRZ ;  /* 0x00000000004c8805 */ /* 0x000fe4000001ff00 */
[----:B------:R-:W-:Y:S02]  /*5880*/  @P0 LEA.HI.X R83, R78, R8, R79, 0x3, P1 ;  /* 0x000000084e530211 */ /* 0x000fe400008f1c4f */
[----:B------:R-:W-:Y:S02]  /*5890*/  @!P0 CS2R R78, SRZ ;  /* 0x00000000004e8805 */ /* 0x000fe4000001ff00 */
[----:B------:R0:W5:Y:S04]  /*58a0*/  @P0 LDG.E.64 R76, desc[UR10][R84.64] ;  /* 0x0000000a544c0981 */ /* 0x000168000c1e1b00 */
[----:B------:R1:W5:Y:S01]  /*58b0*/  @P0 LDG.E.64 R78, desc[UR10][R82.64] ;  /* 0x0000000a524e0981 */ /* 0x000362000c1e1b00 */
[----:B0-----:R-:W-:Y:S01]  /*58c0*/  @P0 MOV R85, R81 ;  /* 0x0000005100550202 */ /* 0x001fe20000000f00 */
[----:B------:R-:W-:Y:S01]  /*58d0*/  @P0 IMAD.MOV.U32 R84, RZ, RZ, R80 ;  /* 0x000000ffff540224 */ /* 0x000fe200078e0050 */
[----:B-1----:R-:W-:Y:S01]  /*58e0*/  LOP3.LUT R83, R19, 0xff, RZ, 0xc0, !PT ;  /* 0x000000ff13537812 */ /* 0x002fe200078ec0ff */
[----:B------:R-:W-:-:S02]  /*58f0*/  HFMA2 R19, -RZ, RZ, 0.96630859375, -0.0022525787353515625 ;  /* 0x3bbb989dff137431 */ /* 0x000fc400000001ff */
[----:B------:R-:W-:-:S04]  /*5900*/  @P0 IMAD.WIDE.U32 R84, R2, 0xf, R84 ;  /* 0x0000000f02540825 */ /* 0x000fc800078e0054 */
[----:B------:R-:W-:Y:S02]  /*5910*/  @P0 IMAD R81, R3, 0xf, RZ ;  /* 0x0000000f03510824 */ /* 0x000fe400078e02ff */
[----:B------:R-:W-:Y:S01]  /*5920*/  IMAD.U32 R82, R58, 0x10000, RZ ;  /* 0x000100003a527824 */ /* 0x000fe200078e00ff */
[----:B------:R-:W-:Y:S01]  /*5930*/  LEA R83, R18, R83, 0x8 ;  /* 0x0000005312537211 */ /* 0x000fe200078e40ff */
[----:B------:R-:W-:Y:S01]  /*5940*/  @P0 IMAD.IADD R81, R81, 0x1, R85 ;  /* 0x0000000151510824 */ /* 0x000fe200078e0255 */
[----:B------:R-:W-:Y:S01]  /*5950*/  @P0 LEA R80, P1, R84, R7, 0x3 ;  /* 0x0000000754500211 */ /* 0x000fe200078218ff */
[----:B------:R-:W-:Y:S01]  /*5960*/  FMUL R18, R82, -1.7020000219345092773 ;  /* 0xbfd9db2352127820 */ /* 0x000fe20000400000 */
[----:B------:R-:W-:Y:S01]  /*5970*/  FMNMX3 R92, |R20|, R92, |R21|, !PT ;  /* 0x0000005c145c7276 */ /* 0x000fe20007800615 */
[----:B------:R-:W-:Y:S01]  /*5980*/  IMAD.MOV.U32 R20, RZ, RZ, 0x437c0000 ;  /* 0x437c0000ff147424 */ /* 0x000fe200078e00ff */
[----:B------:R-:W-:Y:S01]  /*5990*/  @P0 LEA.HI.X R81, R84, R8, R81, 0x3, P1 ;  /* 0x0000000854510211 */ /* 0x000fe200008f1c51 */
[----:B------:R-:W-:Y:S01]  /*59a0*/  FFMA.SAT R19, R18, R19, 0.5 ;  /* 0x3f00000012137423 */ /* 0x000fe20000002013 */
[----:B------:R-:W-:-:S03]  /*59b0*/  @!P0 CS2R R84, SRZ ;  /* 0x0000000000548805 */ /* 0x000fc6000001ff00 */
[----:B------:R-:W-:Y:S01]  /*59c0*/  FFMA.RM R20, R19, R20, 12582913 ;  /* 0x4b40000113147423 */ /* 0x000fe20000004014 */
[----:B------:R-:W-:Y:S02]  /*59d0*/  LOP3.LUT R19, R64, 0xff, RZ, 0xc0, !PT ;  /* 0x000000ff40137812 */ /* 0x000fe400078ec0ff */
[----:B------:R0:W5:Y:S02]  /*59e0*/  @P0 LDG.E.64 R84, desc[UR10][R80.64] ;  /* 0x0000000a50540981 */ /* 0x000164000c1e1b00 */
[----:B0-----:R-:W-:Y:S01]  /*59f0*/  LEA R81, R22, R19, 0x8 ;  /* 0x0000001316517211 */ /* 0x001fe200078e40ff */
[----:B------:R-:W-:-:S04]  /*5a00*/  FADD R19, R20, -12583039 ;  /* 0xcb40007f14137421 */ /* 0x000fc80000000000 */
[----:B------:R-:W-:-:S04]  /*5a10*/  FFMA R19, R18, 1.4426950216293334961, -R19 ;  /* 0x3fb8aa3b12137823 */ /* 0x000fc80000000813 */
[----:B------:R-:W-:-:S06]  /*5a20*/  FFMA R19, R18, 1.925963033500011079e-08, R19 ;  /* 0x32a5706012137823 */ /* 0x000fcc0000000013 */
[----:B------:R-:W0:Y:S01]  /*5a30*/  MUFU.EX2 R19, R19 ;  /* 0x0000001300137308 */ /* 0x000e220000000800 */
[----:B------:R-:W-:Y:S01]  /*5a40*/  LOP3.LUT R14, R14, 0xff, RZ, 0xc0, !PT ;  /* 0x000000ff0e0e7812 */ /* 0x000fe200078ec0ff */
[----:B------:R-:W-:Y:S01]  /*5a50*/  IMAD.U32 R12, R12, 0x10000, RZ ;  /* 0x000100000c0c7824 */ /* 0x000fe200078e00ff */
[----:B------:R-:W-:Y:S01]  /*5a60*/  FMNMX3 R16, |R16|, R92, |R23|, !PT ;  /* 0x0000005c10107276 */ /* 0x000fe20007800617 */
[----:B------:R-:W-:Y:S02]  /*5a70*/  IMAD.SHL.U32 R20, R20, 0x800000, RZ ;  /* 0x0080000014147824 */ /* 0x000fe400078e00ff */
[----:B------:R-:W-:Y:S01]  /*5a80*/  IMAD R14, R17, 0x100, R14 ;  /* 0x00000100110e7824 */ /* 0x000fe200078e020e */
[----:B------:R-:W-:Y:S01]  /*5a90*/  LOP3.LUT R22, R13, 0xff, RZ, 0xc0, !PT ;  /* 0x000000ff0d167812 */ /* 0x000fe200078ec0ff */
[----:B------:R-:W-:Y:S01]  /*5aa0*/  IMAD.U32 R15, R15, 0x10000, RZ ;  /* 0x000100000f0f7824 */ /* 0x000fe200078e00ff */
[----:B------:R-:W-:Y:S02]  /*5ab0*/  PRMT R41, R41, 0x7104, RZ ;  /* 0x0000710429297816 */ /* 0x000fe400000000ff */
[----:B------:R-:W-:-:S02]  /*5ac0*/  LOP3.LUT R12, R12, 0xff0000, RZ, 0xc0, !PT ;  /* 0x00ff00000c0c7812 */ /* 0x000fc400078ec0ff */
[----:B------:R-:W-:Y:S02]  /*5ad0*/  LOP3.LUT R17, R14, 0xffff, RZ, 0xc0, !PT ;  /* 0x0000ffff0e117812 */ /* 0x000fe400078ec0ff */
[----:B------:R-:W-:Y:S02]  /*5ae0*/  LOP3.LUT R42, R42, 0xff, R91, 0xf8, !PT ;  /* 0x000000ff2a2a7812 */ /* 0x000fe400078ef85b */
[----:B------:R-:W-:Y:S01]  /*5af0*/  FMNMX3 R16, |R95|, R16, |R60|, !PT ;  /* 0x000000105f107276 */ /* 0x000fe2000780063c */
[----:B0-----:R-:W-:Y:S01]  /*5b00*/  FFMA R14, R20, R19, 1 ;  /* 0x3f800000140e7423 */ /* 0x001fe20000000013 */
[----:B------:R-:W-:Y:S02]  /*5b10*/  LOP3.LUT R41, R22, 0xff00, R41, 0xf8, !PT ;  /* 0x0000ff0016297812 */ /* 0x000fe400078ef829 */
[----:B------:R-:W-:Y:S02]  /*5b20*/  LOP3.LUT R22, R15, 0xff0000, RZ, 0xc0, !PT ;  /* 0x00ff00000f167812 */ /* 0x000fe400078ec0ff */
[----:B------:R-:W-:Y:S01]  /*5b30*/  LOP3.LUT R15, R12, 0xffff, R83, 0xf8, !PT ;  /* 0x0000ffff0c0f7812 */ /* 0x000fe200078ef853 */
[----:B------:R-:W-:Y:S01]  /*5b40*/  VIADD R12, R14, 0x1800000 ;  /* 0x018000000e0c7836 */ /* 0x000fe20000000000 */
[----:B------:R-:W-:-:S02]  /*5b50*/  SHF.L.U32 R90, R90, 0x10, RZ ;  /* 0x000000105a5a7819 */ /* 0x000fc400000006ff */
[----:B------:R-:W-:Y:S02]  /*5b60*/  LOP3.LUT R13, R42, 0xffff, RZ, 0xc0, !PT ;  /* 0x0000ffff2a0d7812 */ /* 0x000fe400078ec0ff */
[----:B------:R-:W-:Y:S02]  /*5b70*/  FMNMX3 R24, |R93|, R16, |R24|, !PT ;  /* 0x000000105d187276 */ /* 0x000fe40007800618 */
[----:B------:R-:W-:Y:S02]  /*5b80*/  @!P0 CS2R R74, SRZ ;  /* 0x00000000004a8805 */ /* 0x000fe4000001ff00 */
[----:B------:R-:W-:Y:S02]  /*5b90*/  SHF.L.U32 R31, R31, 0x10, RZ ;  /* 0x000000101f1f7819 */ /* 0x000fe400000006ff */
[----:B------:R-:W-:Y:S02]  /*5ba0*/  LOP3.LUT R90, R13, 0xff0000, R90, 0xf8, !PT ;  /* 0x00ff00000d5a7812 */ /* 0x000fe400078ef85a */
[----:B------:R-:W-:Y:S01]  /*5bb0*/  FMNMX3 R43, |R43|, R24, |R34|, !PT ;  /* 0x000000182b2b7276 */ /* 0x000fe20007800622 */
[----:B------:R0:W5:Y:S01]  /*5bc0*/  @P0 LDG.E.64 R74, desc[UR10][R86.64] ;  /* 0x0000000a564a0981 */ /* 0x000162000c1e1b00 */
[----:B------:R-:W-:-:S02]  /*5bd0*/  LOP3.LUT R13, R37, 0xffff, RZ, 0xc0, !PT ;  /* 0x0000ffff250d7812 */ /* 0x000fc400078ec0ff */
[----:B------:R-:W-:Y:S02]  /*5be0*/  LOP3.LUT R12, R12, 0x7f800000, RZ, 0xc0, !PT ;  /* 0x7f8000000c0c7812 */ /* 0x000fe400078ec0ff */
[----:B------:R-:W-:Y:S02]  /*5bf0*/  LOP3.LUT R18, R31, 0xff0000, RZ, 0xc0, !PT ;  /* 0x00ff00001f127812 */ /* 0x000fe400078ec0ff */
[----:B------:R-:W-:Y:S01]  /*5c00*/  FMNMX R43, |R40|, R43, !PT ;  /* 0x0000002b282b7209 */ /* 0x000fe20007800200 */
[----:B------:R-:W-:Y:S01]  /*5c10*/  IMAD.SHL.U32 R13, R13, 0x1000000, RZ ;  /* 0x010000000d0d7824 */ /* 0x000fe200078e00ff */
[----:B------:R-:W-:Y:S02]  /*5c20*/  ISETP.GT.U32.AND P0, PT, R12, 0x1ffffff, PT ;  /* 0x01ffffff0c00780c */ /* 0x000fe40003f04070 */
[----:B------:R-:W-:Y:S02]  /*5c30*/  LOP3.LUT R18, R18, 0xffff, R81, 0xf8, !PT ;  /* 0x0000ffff12127812 */ /* 0x000fe400078ef851 */
[----:B------:R-:W-:-:S02]  /*5c40*/  FMNMX3 R36, |R36|, R43, |R39|, !PT ;  /* 0x0000002b24247276 */ /* 0x000fc40007800627 */
        /* <DEDUP_REMOVED lines=8> */
[----:B------:R-:W-:Y:S01]  /*5cd0*/  SHF.L.U32 R21, R38, 0x18, RZ ;  /* 0x0000001826157819 */ /* 0x000fe200000006ff */
[----:B------:R-:W-:Y:S01]  /*5ce0*/  BSSY.RECONVERGENT B1, `(.L_x_20095) ;  /* 0x0000015000017945 */ /* 0x000fe20003800200 */
[----:B------:R-:W-:Y:S02]  /*5cf0*/  LOP3.LUT R17, R17, 0xff0000, R62, 0xf8, !PT ;  /* 0x00ff000011117812 */ /* 0x000fe400078ef83e */
[----:B------:R-:W-:Y:S02]  /*5d00*/  SHF.L.U32 R28, R28, 0x18, RZ ;  /* 0x000000181c1c7819 */ /* 0x000fe400000006ff */
[----:B------:R-:W-:Y:S02]  /*5d10*/  SHF.L.U32 R35, R35, 0x18, RZ ;  /* 0x0000001823237819 */ /* 0x000fe400000006ff */
[----:B------:R-:W-:-:S02]  /*5d20*/  FMNMX3 R30, |R33|, R36, |R30|, !PT ;  /* 0x00000024211e7276 */ /* 0x000fc4000780061e */
[----:B------:R-:W-:Y:S02]  /*5d30*/  IADD3 R13, PT, PT, R13, R0, RZ ;  /* 0x000000000d0d7210 */ /* 0x000fe40007ffe0ff */
[----:B------:R-:W-:Y:S02]  /*5d40*/  LOP3.LUT R21, R21, R41, R22, 0xfe, !PT ;  /* 0x0000002915157212 */ /* 0x000fe400078efe16 */
[----:B------:R-:W-:Y:S02]  /*5d50*/  LOP3.LUT R60, R15, 0xff000000, R28, 0xf8, !PT ;  /* 0xff0000000f3c7812 */ /* 0x000fe400078ef81c */
[----:B------:R-:W-:Y:S02]  /*5d60*/  LOP3.LUT R62, R90, 0xff000000, R35, 0xf8, !PT ;  /* 0xff0000005a3e7812 */ /* 0x000fe400078ef823 */
[----:B------:R-:W-:Y:S02]  /*5d70*/  LOP3.LUT R64, R17, 0xff000000, R12, 0xf8, !PT ;  /* 0xff00000011407812 */ /* 0x000fe400078ef80c */
[----:B------:R-:W-:-:S02]  /*5d80*/  FMNMX3 R26, |R26|, R30, |R29|, !PT ;  /* 0x0000001e1a1a7276 */ /* 0x000fc4000780061d */
[----:B------:R-:W-:Y:S01]  /*5d90*/  LOP3.LUT R25, R13, 0x1f, RZ, 0xc0, !PT ;  /* 0x0000001f0d197812 */ /* 0x000fe200078ec0ff */
[----:B0-----:R-:W-:Y:S06]  /*5da0*/  @P0 BRA `(.L_x_20096) ;  /* 0x0000000000100947 */ /* 0x001fec0003800000 */
[----:B------:R-:W-:Y:S01]  /*5db0*/  IMAD.MOV.U32 R12, RZ, RZ, R14 ;  /* 0x000000ffff0c7224 */ /* 0x000fe200078e000e */
[----:B------:R-:W-:-:S07]  /*5dc0*/  MOV R14, 0x5de0 ;  /* 0x00005de0000e7802 */ /* 0x000fce0000000f00 */
[----:B-----5:R-:W-:Y:S05]  /*5dd0*/  CALL.REL.NOINC `($__internal_541_$__cuda_sm20_rcp_rn_f32_slowpath) ;  /* 0x0000010800c87944 */ /* 0x020fea0003c00000 */
[----:B------:R-:W-:Y:S05]  /*5de0*/  BRA `(.L_x_20097) ;  /* 0x0000000000107947 */ /* 0x000fea0003800000 */
.L_x_20096:
[----:B------:R-:W0:Y:S02]  /*5df0*/  MUFU.RCP R15, R14 ;  /* 0x0000000e000f7308 */ /* 0x000e240000001000 */
[----:B0-----:R-:W-:-:S04]  /*5e00*/  FFMA R12, R14, R15, -1 ;  /* 0xbf8000000e0c7423 */ /* 0x001fc8000000000f */
[----:B------:R-:W-:-:S04]  /*5e10*/  FADD.FTZ R12, -R12, -RZ ;  /* 0x800000ff0c0c7221 */ /* 0x000fc80000010100 */
[----:B------:R-:W-:-:S07]  /*5e20*/  FFMA R15, R15, R12, R15 ;  /* 0x0000000c0f0f7223 */ /* 0x000fce000000000f */
.L_x_20097:
[----:B------:R-:W-:Y:S05]  /*5e30*/  BSYNC.RECONVERGENT B1 ;  /* 0x0000000000017941 */ /* 0x000fea0003800200 */
.L_x_20095:
[----:B------:R-:W-:Y:S01]  /*5e40*/  SHF.R.U64 R58, R58, 0x10, R59 ;  /* 0x000000103a3a7819 */ /* 0x000fe2000000123b */
[----:B------:R-:W-:Y:S01]  /*5e50*/  IMAD.MOV.U32 R13, RZ, RZ, 0x3bbb989d ;  /* 0x3bbb989dff0d7424 */ /* 0x000fe200078e00ff */
[----:B------:R-:W-:Y:S01]  /*5e60*/  MOV R14, 0x437c0000 ;  /* 0x437c0000000e7802 */ /* 0x000fe20000000f00 */
[----:B------:R-:W-:Y:S01]  /*5e70*/  BSSY.RECONVERGENT B1, `(.L_x_20098) ;  /* 0x0000018000017945 */ /* 0x000fe20003800200 */
[----:B------:R-:W-:Y:S01]  /*5e80*/  SHF.L.U32 R58, R58, 0x10, RZ ;  /* 0x000000103a3a7819 */ /* 0x000fe200000006ff */
[----:B------:R-:W-:-:S04]  /*5e90*/  FMUL R27, R82, R15 ;  /* 0x0000000f521b7220 */ /* 0x000fc80000400000 */
[----:B------:R-:W-:-:S04]  /*5ea0*/  FMUL R12, R58, -1.7020000219345092773 ;  /* 0xbfd9db233a0c7820 */ /* 0x000fc80000400000 */
[----:B------:R-:W-:-:S04]  /*5eb0*/  FFMA.SAT R13, R12, R13, 0.5 ;  /* 0x3f0000000c0d7423 */ /* 0x000fc8000000200d */
        /* <DEDUP_REMOVED lines=13> */
[----:B-----5:R-:W-:Y:S05]  /*5f90*/  CALL.REL.NOINC `($__internal_541_$__cuda_sm20_rcp_rn_f32_slowpath) ;  /* 0x0000010800587944 */ /* 0x020fea0003c00000 */
[----:B------:R-:W-:Y:S05]  /*5fa0*/  BRA `(.L_x_20100) ;  /* 0x0000000000107947 */ /* 0x000fea0003800000 */
.L_x_20099:
[----:B------:R-:W0:Y:S02]  /*5fb0*/  MUFU.RCP R15, R14 ;  /* 0x0000000e000f7308 */ /* 0x000e240000001000 */
[----:B0-----:R-:W-:-:S04]  /*5fc0*/  FFMA R12, R14, R15, -1 ;  /* 0xbf8000000e0c7423 */ /* 0x001fc8000000000f */
[----:B------:R-:W-:-:S04]  /*5fd0*/  FADD.FTZ R12, -R12, -RZ ;  /* 0x800000ff0c0c7221 */ /* 0x000fc80000010100 */
[----:B------:R-:W-:-:S07]  /*5fe0*/  FFMA R15, R15, R12, R15 ;  /* 0x0000000c0f0f7223 */ /* 0x000fce000000000f */
.L_x_20100:
[----:B------:R-:W-:Y:S05]  /*5ff0*/  BSYNC.RECONVERGENT B1 ;  /* 0x0000000000017941 */ /* 0x000fea0003800200 */
.L_x_20098:
[----:B------:R-:W-:Y:S01]  /*6000*/  SHF.L.U32 R88, R59, 0x10, RZ ;  /* 0x000000103b587819 */ /* 0x000fe200000006ff */
[----:B------:R-:W-:Y:S02]  /*6010*/  HFMA2 R14, -RZ, RZ, 3.7421875, 0 ;  /* 0x437c0000ff0e7431 */ /* 0x000fe400000001ff */
[----:B------:R-:W-:Y:S01]  /*6020*/  IMAD.MOV.U32 R13, RZ, RZ, 0x3bbb989d ;  /* 0x3bbb989dff0d7424 */ /* 0x000fe200078e00ff */
[----:B------:R-:W-:Y:S01]  /*6030*/  BSSY.RECONVERGENT B1, `(.L_x_20101) ;  /* 0x0000017000017945 */ /* 0x000fe20003800200 */
[----:B------:R-:W-:Y:S01]  /*6040*/  FMUL R28, R58, R15 ;  /* 0x0000000f3a1c7220 */ /* 0x000fe20000400000 */
        /* <DEDUP_REMOVED lines=17> */
.L_x_20102:
[----:B------:R-:W0:Y:S02]  /*6160*/  MUFU.RCP R15, R14 ;  /* 0x0000000e000f7308 */ /* 0x000e240000001000 */
[----:B0-----:R-:W-:-:S04]  /*6170*/  FFMA R12, R14, R15, -1 ;  /* 0xbf8000000e0c7423 */ /* 0x001fc8000000000f */
[----:B------:R-:W-:-:S04]  /*6180*/  FADD.FTZ R12, -R12, -RZ ;  /* 0x800000ff0c0c7221 */ /* 0x000fc80000010100 */
[----:B------:R-:W-:-:S07]  /*6190*/  FFMA R15, R15, R12, R15 ;  /* 0x0000000c0f0f7223 */ /* 0x000fce000000000f */
.L_x_20103:
[----:B------:R-:W-:Y:S05]  /*61a0*/  BSYNC.RECONVERGENT B1 ;  /* 0x0000000000017941 */ /* 0x000fea0003800200 */
.L_x_20101:
[----:B------:R-:W-:Y:S01]  /*61b0*/  SHF.R.U32.HI R59, RZ, 0x10, R59 ;  /* 0x00000010ff3b7819 */ /* 0x000fe2000001163b */
        /* <DEDUP_REMOVED lines=22> */
.L_x_20105:
[----:B------:R-:W0:Y:S02]  /*6320*/  MUFU.RCP R15, R14 ;  /* 0x0000000e000f7308 */ /* 0x000e240000001000 */
[----:B0-----:R-:W-:-:S04]  /*6330*/  FFMA R12, R14, R15, -1 ;  /* 0xbf8000000e0c7423 */ /* 0x001fc8000000000f */
[----:B------:R-:W-:-:S04]  /*6340*/  FADD.FTZ R12, -R12, -RZ ;  /* 0x800000ff0c0c7221 */ /* 0x000fc80000010100 */
[----:B------:R-:W-:-:S07]  /*6350*/  FFMA R15, R15, R12, R15 ;  /* 0x0000000c0f0f7223 */ /* 0x000fce000000000f */
.L_x_20106:
[----:B------:R-:W-:Y:S05]  /*6360*/  BSYNC.RECONVERGENT B1 ;  /* 0x0000000000017941 */ /* 0x000fea0003800200 */
.L_x_20104:
        /* <DEDUP_REMOVED lines=22> */
.L_x_20108:
[----:B------:R-:W0:Y:S02]  /*64d0*/  MUFU.RCP R15, R14 ;  /* 0x0000000e000f7308 */ /* 0x000e240000001000 */
[----:B0-----:R-:W-:-:S04]  /*64e0*/  FFMA R12, R14, R15, -1 ;  /* 0xbf8000000e0c7423 */ /* 0x001fc8000000000f */
[----:B------:R-:W-:-:S04]  /*64f0*/  FADD.FTZ R12, -R12, -RZ ;  /* 0x800000ff0c0c7221 */ /* 0x000fc80000010100 */
[----:B------:R-:W-:-:S07]  /*6500*/  FFMA R15, R15, R12, R15 ;  /* 0x0000000c0f0f7223 */ /* 0x000fce000000000f */
.L_x_20109:
[----:B------:R-:W-:Y:S05]  /*6510*/  BSYNC.RECONVERGENT B1 ;  /* 0x0000000000017941 */ /* 0x000fea0003800200 */
.L_x_20107:
        /* <DEDUP_REMOVED lines=23> */
.L_x_20111:
[----:B------:R-:W0:Y:S02]  /*6690*/  MUFU.RCP R15, R14 ;  /* 0x0000000e000f7308 */ /* 0x000e240000001000 */
[----:B0-----:R-:W-:-:S04]  /*66a0*/  FFMA R12, R14, R15, -1 ;  /* 0xbf8000000e0c7423 */ /* 0x001fc8000000000f */
[----:B------:R-:W-:-:S04]  /*66b0*/  FADD.FTZ R12, -R12, -RZ ;  /* 0x800000ff0c0c7221 */ /* 0x000fc80000010100 */
[----:B------:R-:W-:-:S07]  /*66c0*/  FFMA R15, R15, R12, R15 ;  /* 0x0000000c0f0f7223 */ /* 0x000fce000000000f */
.L_x_20112:
[----:B------:R-:W-:Y:S05]  /*66d0*/  BSYNC.RECONVERGENT B1 ;  /* 0x0000000000017941 */ /* 0x000fea0003800200 */
.L_x_20110:
        /* <DEDUP_REMOVED lines=22> */
.L_x_20114:
[----:B------:R-:W0:Y:S02]  /*6840*/  MUFU.RCP R15, R14 ;  /* 0x0000000e000f7308 */ /* 0x000e240000001000 */
[----:B0-----:R-:W-:-:S04]  /*6850*/  FFMA R12, R14, R15, -1 ;  /* 0xbf8000000e0c7423 */ /* 0x001fc8000000000f */
[----:B------:R-:W-:-:S04]  /*6860*/  FADD.FTZ R12, -R12, -RZ ;  /* 0x800000ff0c0c7221 */ /* 0x000fc80000010100 */
[----:B------:R-:W-:-:S07]  /*6870*/  FFMA R15, R15, R12, R15 ;  /* 0x0000000c0f0f7223 */ /* 0x000fce000000000f */
.L_x_20115:
[----:B------:R-:W-:Y:S05]  /*6880*/  BSYNC.RECONVERGENT B1 ;  /* 0x0000000000017941 */ /* 0x000fea0003800200 */
.L_x_20113:
        /* <DEDUP_REMOVED lines=23> */
.L_x_20117:
[----:B------:R-:W0:Y:S02]  /*6a00*/  MUFU.RCP R15, R14 ;  /* 0x0000000e000f7308 */ /* 0x000e240000001000 */
[----:B0-----:R-:W-:-:S04]  /*6a10*/  FFMA R12, R14, R15, -1 ;  /* 0xbf8000000e0c7423 */ /* 0x001fc8000000000f */
[----:B------:R-:W-:-:S04]  /*6a20*/  FADD.FTZ R12, -R12, -RZ ;  /* 0x800000ff0c0c7221 */ /* 0x000fc80000010100 */
[----:B------:R-:W-:-:S07]  /*6a30*/  FFMA R15, R15, R12, R15 ;  /* 0x0000000c0f0f7223 */ /* 0x000fce000000000f */
.L_x_20118:
[----:B------:R-:W-:Y:S05]  /*6a40*/  BSYNC.RECONVERGENT B1 ;  /* 0x0000000000017941 */ /* 0x000fea0003800200 */
.L_x_20116:
        /* <DEDUP_REMOVED lines=22> */
.L_x_20120:
[----:B------:R-:W0:Y:S02]  /*6bb0*/  MUFU.RCP R15, R14 ;  /* 0x0000000e000f7308 */ /* 0x000e240000001000 */
[----:B0-----:R-:W-:-:S04]  /*6bc0*/  FFMA R12, R14, R15, -1 ;  /* 0xbf8000000e0c7423 */ /* 0x001fc8000000000f */
[----:B------:R-:W-:-:S04]  /*6bd0*/  FADD.FTZ R12, -R12, -RZ ;  /* 0x800000ff0c0c7221 */ /* 0x000fc80000010100 */
[----:B------:R-:W-:-:S07]  /*6be0*/  FFMA R15, R15, R12, R15 ;  /* 0x0000000c0f0f7223 */ /* 0x000fce000000000f */
.L_x_20121:
[----:B------:R-:W-:Y:S05]  /*6bf0*/  BSYNC.RECONVERGENT B1 ;  /* 0x0000000000017941 */ /* 0x000fea0003800200 */
.L_x_20119:
        /* <DEDUP_REMOVED lines=23> */
.L_x_20123:
[----:B------:R-:W0:Y:S02]  /*6d70*/  MUFU.RCP R15, R14 ;  /* 0x0000000e000f7308 */ /* 0x000e240000001000 */
[----:B0-----:R-:W-:-:S04]  /*6d80*/  FFMA R12, R14, R15, -1 ;  /* 0xbf8000000e0c7423 */ /* 0x001fc8000000000f */
[----:B------:R-:W-:-:S04]  /*6d90*/  FADD.FTZ R12, -R12, -RZ ;  /* 0x800000ff0c0c7221 */ /* 0x000fc80000010100 */
[----:B------:R-:W-:-:S07]  /*6da0*/  FFMA R15, R15, R12, R15 ;  /* 0x0000000c0f0f7223 */ /* 0x000fce000000000f */
.L_x_20124:
[----:B------:R-:W-:Y:S05]  /*6db0*/  BSYNC.RECONVERGENT B1 ;  /* 0x0000000000017941 */ /* 0x000fea0003800200 */
.L_x_20122:
        /* <DEDUP_REMOVED lines=22> */
.L_x_20126:
[----:B------:R-:W0:Y:S02]  /*6f20*/  MUFU.RCP R15, R14 ;  /* 0x0000000e000f7308 */ /* 0x000e240000001000 */
[----:B0-----:R-:W-:-:S04]  /*6f30*/  FFMA R12, R14, R15, -1 ;  /* 0xbf8000000e0c7423 */ /* 0x001fc8000000000f */
[----:B------:R-:W-:-:S04]  /*6f40*/  FADD.FTZ R12, -R12, -RZ ;  /* 0x800000ff0c0c7221 */ /* 0x000fc80000010100 */
[----:B------:R-:W-:-:S07]  /*6f50*/  FFMA R15, R15, R12, R15 ;  /* 0x0000000c0f0f7223 */ /* 0x000fce000000000f */
.L_x_20127:
[----:B------:R-:W-:Y:S05]  /*6f60*/  BSYNC.RECONVERGENT B1 ;  /* 0x0000000000017941 */ /* 0x000fea0003800200 */
.L_x_20125:
        /* <DEDUP_REMOVED lines=23> */
.L_x_20129:
[----:B------:R-:W0:Y:S02]  /*70e0*/  MUFU.RCP R15, R14 ;  /* 0x0000000e000f7308 */ /* 0x000e240000001000 */
[----:B0-----:R-:W-:-:S04]  /*70f0*/  FFMA R12, R14, R15, -1 ;  /* 0xbf8000000e0c7423 */ /* 0x001fc8000000000f */
[----:B------:R-:W-:-:S04]  /*7100*/  FADD.FTZ R12, -R12, -RZ ;  /* 0x800000ff0c0c7221 */ /* 0x000fc80000010100 */
[----:B------:R-:W-:-:S07]  /*7110*/  FFMA R15, R15, R12, R15 ;  /* 0x0000000c0f0f7223 */ /* 0x000fce000000000f */
.L_x_20130:
[----:B------:R-:W-:Y:S05]  /*7120*/  BSYNC.RECONVERGENT B1 ;  /* 0x0000000000017941 */ /* 0x000fea0003800200 */
.L_x_20128:
        /* <DEDUP_REMOVED lines=22> */
.L_x_20132:
[----:B------:R-:W0:Y:S02]  /*7290*/  MUFU.RCP R15, R14 ;  /* 0x0000000e000f7308 */ /* 0x000e240000001000 */
[----:B0-----:R-:W-:-:S04]  /*72a0*/  FFMA R12, R14, R15, -1 ;  /* 0xbf8000000e0c7423 */ /* 0x001fc8000000000f */
[----:B------:R-:W-:-:S04]  /*72b0*/  FADD.FTZ R12, -R12, -RZ ;  /* 0x800000ff0c0c7221 */ /* 0x000fc80000010100 */
[----:B------:R-:W-:-:S07]  /*72c0*/  FFMA R15, R15, R12, R15 ;  /* 0x0000000c0f0f7223 */ /* 0x000fce000000000f */
.L_x_20133:
[----:B------:R-:W-:Y:S05]  /*72d0*/  BSYNC.RECONVERGENT B1 ;  /* 0x0000000000017941 */ /* 0x000fea0003800200 */
.L_x_20131:
        /* <DEDUP_REMOVED lines=23> */
.L_x_20135:
[----:B------:R-:W0:Y:S02]  /*7450*/  MUFU.RCP R15, R14 ;  /* 0x0000000e000f7308 */ /* 0x000e240000001000 */
[----:B0-----:R-:W-:-:S04]  /*7460*/  FFMA R12, R14, R15, -1 ;  /* 0xbf8000000e0c7423 */ /* 0x001fc8000000000f */
[----:B------:R-:W-:-:S04]  /*7470*/  FADD.FTZ R12, -R12, -RZ ;  /* 0x800000ff0c0c7221 */ /* 0x000fc80000010100 */
[----:B------:R-:W-:-:S07]  /*7480*/  FFMA R15, R15, R12, R15 ;  /* 0x0000000c0f0f7223 */ /* 0x000fce000000000f */
.L_x_20136:
[----:B------:R-:W-:Y:S05]  /*7490*/  BSYNC.RECONVERGENT B1 ;  /* 0x0000000000017941 */ /* 0x000fea0003800200 */
.L_x_20134:
        /* <DEDUP_REMOVED lines=22> */
.L_x_20138:
[----:B------:R-:W0:Y:S02]  /*7600*/  MUFU.RCP R15, R14 ;  /* 0x0000000e000f7308 */ /* 0x000e240000001000 */
[----:B0-----:R-:W-:-:S04]  /*7610*/  FFMA R12, R14, R15, -1 ;  /* 0xbf8000000e0c7423 */ /* 0x001fc8000000000f */
[----:B------:R-:W-:-:S04]  /*7620*/  FADD.FTZ R12, -R12, -RZ ;  /* 0x800000ff0c0c7221 */ /* 0x000fc80000010100 */
[----:B------:R-:W-:-:S07]  /*7630*/  FFMA R15, R15, R12, R15 ;  /* 0x0000000c0f0f7223 */ /* 0x000fce000000000f */
.L_x_20139:
[----:B------:R-:W-:Y:S05]  /*7640*/  BSYNC.RECONVERGENT B1 ;  /* 0x0000000000017941 */ /* 0x000fea0003800200 */
.L_x_20137:
        /* <DEDUP_REMOVED lines=23> */
.L_x_20141:
[----:B------:R-:W0:Y:S02]  /*77c0*/  MUFU.RCP R15, R14 ;  /* 0x0000000e000f7308 */ /* 0x000e240000001000 */
[----:B0-----:R-:W-:-:S04]  /*77d0*/  FFMA R12, R14, R15, -1 ;  /* 0xbf8000000e0c7423 */ /* 0x001fc8000000000f */
[----:B------:R-:W-:-:S04]  /*77e0*/  FADD.FTZ R12, -R12, -RZ ;  /* 0x800000ff0c0c7221 */ /* 0x000fc80000010100 */
[----:B------:R-:W-:-:S07]  /*77f0*/  FFMA R15, R15, R12, R15 ;  /* 0x0000000c0f0f7223 */ /* 0x000fce000000000f */
.L_x_20142:
[----:B------:R-:W-:Y:S05]  /*7800*/  BSYNC.RECONVERGENT B1 ;  /* 0x0000000000017941 */ /* 0x000fea0003800200 */
.L_x_20140:
        /* <DEDUP_REMOVED lines=22> */
.L_x_20144:
[----:B------:R-:W0:Y:S02]  /*7970*/  MUFU.RCP R15, R14 ;  /* 0x0000000e000f7308 */ /* 0x000e240000001000 */
[----:B0-----:R-:W-:-:S04]  /*7980*/  FFMA R12, R14, R15, -1 ;  /* 0xbf8000000e0c7423 */ /* 0x001fc8000000000f */
[----:B------:R-:W-:-:S04]  /*7990*/  FADD.FTZ R12, -R12, -RZ ;  /* 0x800000ff0c0c7221 */ /* 0x000fc80000010100 */
[----:B------:R-:W-:-:S07]  /*79a0*/  FFMA R15, R15, R12, R15 ;  /* 0x0000000c0f0f7223 */ /* 0x000fce000000000f */
.L_x_20145:
[----:B------:R-:W-:Y:S05]  /*79b0*/  BSYNC.RECONVERGENT B1 ;  /* 0x0000000000017941 */ /* 0x000fea0003800200 */
.L_x_20143:
        /* <DEDUP_REMOVED lines=23> */
.L_x_20147:
[----:B------:R-:W0:Y:S02]  /*7b30*/  MUFU.RCP R15, R14 ;  /* 0x0000000e000f7308 */ /* 0x000e240000001000 */
[----:B0-----:R-:W-:-:S04]  /*7b40*/  FFMA R12, R14, R15, -1 ;  /* 0xbf8000000e0c7423 */ /* 0x001fc8000000000f */
[----:B------:R-:W-:-:S04]  /*7b50*/  FADD.FTZ R12, -R12, -RZ ;  /* 0x800000ff0c0c7221 */ /* 0x000fc80000010100 */
[----:B------:R-:W-:-:S07]  /*7b60*/  FFMA R15, R15, R12, R15 ;  /* 0x0000000c0f0f7223 */ /* 0x000fce000000000f */
.L_x_20148:
[----:B------:R-:W-:Y:S05]  /*7b70*/  BSYNC.RECONVERGENT B1 ;  /* 0x0000000000017941 */ /* 0x000fea0003800200 */
.L_x_20146:
        /* <DEDUP_REMOVED lines=22> */
.L_x_20150:
[----:B------:R-:W0:Y:S02]  /*7ce0*/  MUFU.RCP R15, R14 ;  /* 0x0000000e000f7308 */ /* 0x000e240000001000 */
[----:B0-----:R-:W-:-:S04]  /*7cf0*/  FFMA R12, R14, R15, -1 ;  /* 0xbf8000000e0c7423 */ /* 0x001fc8000000000f */
[----:B------:R-:W-:-:S04]  /*7d00*/  FADD.FTZ R12, -R12, -RZ ;  /* 0x800000ff0c0c7221 */ /* 0x000fc80000010100 */
[----:B------:R-:W-:-:S07]  /*7d10*/  FFMA R15, R15, R12, R15 ;  /* 0x0000000c0f0f7223 */ /* 0x000fce000000000f */
.L_x_20151:
[----:B------:R-:W-:Y:S05]  /*7d20*/  BSYNC.RECONVERGENT B1 ;  /* 0x0000000000017941 */ /* 0x000fea0003800200 */
.L_x_20149:
        /* <DEDUP_REMOVED lines=23> */
.L_x_20153:
[----:B------:R-:W0:Y:S02]  /*7ea0*/  MUFU.RCP R15, R14 ;  /* 0x0000000e000f7308 */ /* 0x000e240000001000 */
[----:B0-----:R-:W-:-:S04]  /*7eb0*/  FFMA R12, R14, R15, -1 ;  /* 0xbf8000000e0c7423 */ /* 0x001fc8000000000f */
[----:B------:R-:W-:-:S04]  /*7ec0*/  FADD.FTZ R12, -R12, -RZ ;  /* 0x800000ff0c0c7221 */ /* 0x000fc80000010100 */
[----:B------:R-:W-:-:S07]  /*7ed0*/  FFMA R15, R15, R12, R15 ;  /* 0x0000000c0f0f7223 */ /* 0x000fce000000000f */
.L_x_20154:
[----:B------:R-:W-:Y:S05]  /*7ee0*/  BSYNC.RECONVERGENT B1 ;  /* 0x0000000000017941 */ /* 0x000fea0003800200 */
.L_x_20152:
        /* <DEDUP_REMOVED lines=22> */
.L_x_20156:
[----:B------:R-:W0:Y:S02]  /*8050*/  MUFU.RCP R15, R14 ;  /* 0x0000000e000f7308 */ /* 0x000e240000001000 */
[----:B0-----:R-:W-:-:S04]  /*8060*/  FFMA R12, R14, R15, -1 ;  /* 0xbf8000000e0c7423 */ /* 0x001fc8000000000f */
[----:B------:R-:W-:-:S04]  /*8070*/  FADD.FTZ R12, -R12, -RZ ;  /* 0x800000ff0c0c7221 */ /* 0x000fc80000010100 */
[----:B------:R-:W-:-:S07]  /*8080*/  FFMA R15, R15, R12, R15 ;  /* 0x0000000c0f0f7223 */ /* 0x000fce000000000f */
.L_x_20157:
[----:B------:R-:W-:Y:S05]  /*8090*/  BSYNC.RECONVERGENT B1 ;  /* 0x0000000000017941 */ /* 0x000fea0003800200 */
.L_x_20155:
        /* <DEDUP_REMOVED lines=23> */
.L_x_20159:
[----:B------:R-:W0:Y:S02]  /*8210*/  MUFU.RCP R15, R14 ;  /* 0x0000000e000f7308 */ /* 0x000e240000001000 */
[----:B0-----:R-:W-:-:S04]  /*8220*/  FFMA R12, R14, R15, -1 ;  /* 0xbf8000000e0c7423 */ /* 0x001fc8000000000f */
[----:B------:R-:W-:-:S04]  /*8230*/  FADD.FTZ R12, -R12, -RZ ;  /* 0x800000ff0c0c7221 */ /* 0x000fc80000010100 */
[----:B------:R-:W-:-:S07]  /*8240*/  FFMA R15, R15, R12, R15 ;  /* 0x0000000c0f0f7223 */ /* 0x000fce000000000f */
.L_x_20160:
[----:B------:R-:W-:Y:S05]  /*8250*/  BSYNC.RECONVERGENT B1 ;  /* 0x0000000000017941 */ /* 0x000fea0003800200 */
.L_x_20158:
        /* <DEDUP_REMOVED lines=22> */
.L_x_20162:
[----:B------:R-:W0:Y:S02]  /*83c0*/  MUFU.RCP R15, R14 ;  /* 0x0000000e000f7308 */ /* 0x000e240000001000 */
[----:B0-----:R-:W-:-:S04]  /*83d0*/  FFMA R12, R14, R15, -1 ;  /* 0xbf8000000e0c7423 */ /* 0x001fc8000000000f */
[----:B------:R-:W-:-:S04]  /*83e0*/  FADD.FTZ R12, -R12, -RZ ;  /* 0x800000ff0c0c7221 */ /* 0x000fc80000010100 */
[----:B------:R-:W-:-:S07]  /*83f0*/  FFMA R15, R15, R12, R15 ;  /* 0x0000000c0f0f7223 */ /* 0x000fce000000000f */
.L_x_20163:
[----:B------:R-:W-:Y:S05]  /*8400*/  BSYNC.RECONVERGENT B1 ;  /* 0x0000000000017941 */ /* 0x000fea0003800200 */
.L_x_20161:
        /* <DEDUP_REMOVED lines=23> */
.L_x_20165:
[----:B------:R-:W0:Y:S02]  /*8580*/  MUFU.RCP R15, R14 ;  /* 0x0000000e000f7308 */ /* 0x000e240000001000 */
[----:B0-----:R-:W-:-:S04]  /*8590*/  FFMA R12, R14, R15, -1 ;  /* 0xbf8000000e0c7423 */ /* 0x001fc8000000000f */
[----:B------:R-:W-:-:S04]  /*85a0*/  FADD.FTZ R12, -R12, -RZ ;  /* 0x800000ff0c0c7221 */ /* 0x000fc80000010100 */
[----:B------:R-:W-:-:S07]  /*85b0*/  FFMA R15, R15, R12, R15 ;  /* 0x0000000c0f0f7223 */ /* 0x000fce000000000f */
.L_x_20166:
[----:B------:R-:W-:Y:S05]  /*85c0*/  BSYNC.RECONVERGENT B1 ;  /* 0x0000000000017941 */ /* 0x000fea0003800200 */
.L_x_20164:
        /* <DEDUP_REMOVED lines=22> */
.L_x_20168:
[----:B------:R-:W0:Y:S02]  /*8730*/  MUFU.RCP R15, R14 ;  /* 0x0000000e000f7308 */ /* 0x000e240000001000 */
[----:B0-----:R-:W-:-:S04]  /*8740*/  FFMA R12, R14, R15, -1 ;  /* 0xbf8000000e0c7423 */ /* 0x001fc8000000000f */
[----:B------:R-:W-:-:S04]  /*8750*/  FADD.FTZ R12, -R12, -RZ ;  /* 0x800000ff0c0c7221 */ /* 0x000fc80000010100 */
[----:B------:R-:W-:-:S07]  /*8760*/  FFMA R15, R15, R12, R15 ;  /* 0x0000000c0f0f7223 */ /* 0x000fce000000000f */
.L_x_20169:
[----:B------:R-:W-:Y:S05]  /*8770*/  BSYNC.RECONVERGENT B1 ;  /* 0x0000000000017941 */ /* 0x000fea0003800200 */
.L_x_20167:
        /* <DEDUP_REMOVED lines=23> */
.L_x_20171:
[----:B------:R-:W0:Y:S02]  /*88f0*/  MUFU.RCP R15, R14 ;  /* 0x0000000e000f7308 */ /* 0x000e240000001000 */
[----:B0-----:R-:W-:-:S04]  /*8900*/  FFMA R12, R14, R15, -1 ;  /* 0xbf8000000e0c7423 */ /* 0x001fc8000000000f */
[----:B------:R-:W-:-:S04]  /*8910*/  FADD.FTZ R12, -R12, -RZ ;  /* 0x800000ff0c0c7221 */ /* 0x000fc80000010100 */
[----:B------:R-:W-:-:S07]  /*8920*/  FFMA R15, R15, R12, R15 ;  /* 0x0000000c0f0f7223 */ /* 0x000fce000000000f */
.L_x_20172:
[----:B------:R-:W-:Y:S05]  /*8930*/  BSYNC.RECONVERGENT B1 ;  /* 0x0000000000017941 */ /* 0x000fea0003800200 */
.L_x_20170:
        /* <DEDUP_REMOVED lines=22> */
.L_x_20174:
[----:B------:R-:W0:Y:S02]  /*8aa0*/  MUFU.RCP R15, R14 ;  /* 0x0000000e000f7308 */ /* 0x000e240000001000 */
[----:B0-----:R-:W-:-:S04]  /*8ab0*/  FFMA R12, R14, R15, -1 ;  /* 0xbf8000000e0c7423 */ /* 0x001fc8000000000f */
[----:B------:R-:W-:-:S04]  /*8ac0*/  FADD.FTZ R12, -R12, -RZ ;  /* 0x800000ff0c0c7221 */ /* 0x000fc80000010100 */
[----:B------:R-:W-:-:S07]  /*8ad0*/  FFMA R15, R15, R12, R15 ;  /* 0x0000000c0f0f7223 */ /* 0x000fce000000000f */
.L_x_20175:
[----:B------:R-:W-:Y:S05]  /*8ae0*/  BSYNC.RECONVERGENT B1 ;  /* 0x0000000000017941 */ /* 0x000fea0003800200 */
.L_x_20173:
        /* <DEDUP_REMOVED lines=23> */
.L_x_20177:
[----:B------:R-:W0:Y:S02]  /*8c60*/  MUFU.RCP R15, R14 ;  /* 0x0000000e000f7308 */ /* 0x000e240000001000 */
[----:B0-----:R-:W-:-:S04]  /*8c70*/  FFMA R12, R14, R15, -1 ;  /* 0xbf8000000e0c7423 */ /* 0x001fc8000000000f */
[----:B------:R-:W-:-:S04]  /*8c80*/  FADD.FTZ R12, -R12, -RZ ;  /* 0x800000ff0c0c7221 */ /* 0x000fc80000010100 */
[----:B------:R-:W-:-:S07]  /*8c90*/  FFMA R15, R15, R12, R15 ;  /* 0x0000000c0f0f7223 */ /* 0x000fce000000000f */
.L_x_20178:
[----:B------:R-:W-:Y:S05]  /*8ca0*/  BSYNC.RECONVERGENT B1 ;  /* 0x0000000000017941 */ /* 0x000fea0003800200 */
.L_x_20176:
        /* <DEDUP_REMOVED lines=22> */
.L_x_20180:
[----:B------:R-:W0:Y:S02]  /*8e10*/  MUFU.RCP R15, R14 ;  /* 0x0000000e000f7308 */ /* 0x000e240000001000 */
[----:B0-----:R-:W-:-:S04]  /*8e20*/  FFMA R12, R14, R15, -1 ;  /* 0xbf8000000e0c7423 */ /* 0x001fc8000000000f */
[----:B------:R-:W-:-:S04]  /*8e30*/  FADD.FTZ R12, -R12, -RZ ;  /* 0x800000ff0c0c7221 */ /* 0x000fc80000010100 */
[----:B------:R-:W-:-:S07]  /*8e40*/  FFMA R15, R15, R12, R15 ;  /* 0x0000000c0f0f7223 */ /* 0x000fce000000000f */
.L_x_20181:
[----:B------:R-:W-:Y:S05]  /*8e50*/  BSYNC.RECONVERGENT B1 ;  /* 0x0000000000017941 */ /* 0x000fea0003800200 */
.L_x_20179:
        /* <DEDUP_REMOVED lines=23> */
.L_x_20183:
[----:B------:R-:W0:Y:S02]  /*8fd0*/  MUFU.RCP R15, R14 ;  /* 0x0000000e000f7308 */ /* 0x000e240000001000 */
[----:B0-----:R-:W-:-:S04]  /*8fe0*/  FFMA R12, R14, R15, -1 ;  /* 0xbf8000000e0c7423 */ /* 0x001fc8000000000f */
[----:B------:R-:W-:-:S04]  /*8ff0*/  FADD.FTZ R12, -R12, -RZ ;  /* 0x800000ff0c0c7221 */ /* 0x000fc80000010100 */
[----:B------:R-:W-:-:S07]  /*9000*/  FFMA R15, R15, R12, R15 ;  /* 0x0000000c0f0f7223 */ /* 0x000fce000000000f */
.L_x_20184:
[----:B------:R-:W-:Y:S05]  /*9010*/  BSYNC.RECONVERGENT B1 ;  /* 0x0000000000017941 */ /* 0x000fea0003800200 */
.L_x_20182:
        /* <DEDUP_REMOVED lines=22> */
.L_x_20186:
[----:B------:R-:W0:Y:S02]  /*9180*/  MUFU.RCP R15, R14 ;  /* 0x0000000e000f7308 */ /* 0x000e240000001000 */
[----:B0-----:R-:W-:-:S04]  /*9190*/  FFMA R12, R14, R15, -1 ;  /* 0xbf8000000e0c7423 */ /* 0x001fc8000000000f */
[----:B------:R-:W-:-:S04]  /*91a0*/  FADD.FTZ R12, -R12, -RZ ;  /* 0x800000ff0c0c7221 */ /* 0x000fc80000010100 */
[----:B------:R-:W-:-:S07]  /*91b0*/  FFMA R15, R15, R12, R15 ;  /* 0x0000000c0f0f7223 */ /* 0x000fce000000000f */
.L_x_20187:
[----:B------:R-:W-:Y:S05]  /*91c0*/  BSYNC.RECONVERGENT B1 ;  /* 0x0000000000017941 */ /* 0x000fea0003800200 */
.L_x_20185:
        /* <DEDUP_REMOVED lines=23> */
.L_x_20189:
[----:B------:R-:W0:Y:S02]  /*9340*/  MUFU.RCP R15, R14 ;  /* 0x0000000e000f7308 */ /* 0x000e240000001000 */
[----:B0-----:R-:W-:-:S04]  /*9350*/  FFMA R12, R14, R15, -1 ;  /* 0xbf8000000e0c7423 */ /* 0x001fc8000000000f */
[----:B------:R-:W-:-:S04]  /*9360*/  FADD.FTZ R12, -R12, -RZ ;  /* 0x800000ff0c0c7221 */ /* 0x000fc80000010100 */
[----:B------:R-:W-:-:S07]  /*9370*/  FFMA R15, R15, R12, R15 ;  /* 0x0000000c0f0f7223 */ /* 0x000fce000000000f */
.L_x_20190:
[----:B------:R-:W-:Y:S05]  /*9380*/  BSYNC.RECONVERGENT B1 ;  /* 0x0000000000017941 */ /* 0x000fea0003800200 */
.L_x_20188:
        /* <DEDUP_REMOVED lines=67> */
.L_x_20192:
[----:B------:R-:W-:Y:S05]  /*97c0*/  BSYNC.RECONVERGENT B0 ;  /* 0x0000000000007941 */ /* 0x000fea0003800200 */
.L_x_20191:
        /* <DEDUP_REMOVED lines=47> */
.L_x_20194:
[----:B------:R-:W-:Y:S05]  /*9ac0*/  BSYNC.RECONVERGENT B0 ;  /* 0x0000000000007941 */ /* 0x000fea0003800200 */
.L_x_20193:
        /* <DEDUP_REMOVED lines=49> */
.L_x_20196:
[----:B------:R-:W-:Y:S05]  /*9de0*/  BSYNC.RECONVERGENT B0 ;  /* 0x0000000000007941 */ /* 0x000fea0003800200 */
.L_x_20195:
        /* <DEDUP_REMOVED lines=26> */
.L_x_20198:
[----:B------:R-:W-:Y:S05]  /*9f90*/  BSYNC.RECONVERGENT B0 ;  /* 0x0000000000007941 */ /* 0x000fea0003800200 */
.L_x_20197:
        /* <DEDUP_REMOVED lines=26> */
.L_x_20200:
[----:B------:R-:W-:Y:S05]  /*a140*/  BSYNC.RECONVERGENT B0 ;  /* 0x0000000000007941 */ /* 0x000fea0003800200 */
.L_x_20199:
        /* <DEDUP_REMOVED lines=25> */
.L_x_20202:
[----:B------:R-:W-:Y:S05]  /*a2e0*/  BSYNC.RECONVERGENT B0 ;  /* 0x0000000000007941 */ /* 0x000fea0003800200 */
.L_x_20201:
        /* <DEDUP_REMOVED lines=20> */
.L_x_20204:
[----:B------:R-:W-:Y:S05]  /*a430*/  BSYNC.RECONVERGENT B0 ;  /* 0x0000000000007941 */ /* 0x000fea0003800200 */
.L_x_20203:
        /* <DEDUP_REMOVED lines=22> */
.L_x_20206:
[----:B------:R-:W-:Y:S05]  /*a5a0*/  BSYNC.RECONVERGENT B0 ;  /* 0x0000000000007941 */ /* 0x000fea0003800200 */
.L_x_20205:
        /* <DEDUP_REMOVED lines=25> */
[----:B------:R-:W-:Y:S01]  /*a740*/  IMAD.U32 R47, R47, 0x10000, RZ ;  /* 0x000100002f2f7824 */ /* 0x000fe200078e00ff */
[C---:B0-----:R-:W-:Y:S01]  /*a750*/  @P1 LEA R28, P0, R26.reuse, R7, 0x3 ;  /* 0x000000071a1c1211 */ /* 0x041fe200078018ff */
[----:B------:R-:W5:Y:S03]  /*a760*/  @P1 LDG.E.64 R36, desc[UR10][R86.64] ;  /* 0x0000000a56241981 */ /* 0x000f66000c1e1b00 */
[----:B------:R-:W-:Y:S01]  /*a770*/  @P1 LEA.HI.X R29, R26, R8, R27, 0x3, P0 ;  /* 0x000000081a1d1211 */ /* 0x000fe200000f1c1b */
[----:B------:R0:W5:Y:S01]  /*a780*/  @P1 LDG.E.64 R34, desc[UR10][R80.64] ;  /* 0x0000000a50221981 */ /* 0x000162000c1e1b00 */
[----:B------:R-:W-:-:S02]  /*a790*/  LOP3.LUT R27, R92, 0xff, RZ, 0xc0, !PT ;  /* 0x000000ff5c1b7812 */ /* 0x000fc400078ec0ff */
[----:B------:R-:W-:Y:S02]  /*a7a0*/  @!P1 CS2R R32, SRZ ;  /* 0x0000000000209805 */ /* 0x000fe4000001ff00 */
[----:B------:R-:W-:Y:S01]  /*a7b0*/  LOP3.LUT R26, R93, 0xff, RZ, 0xc0, !PT ;  /* 0x000000ff5d1a7812 */ /* 0x000fe200078ec0ff */
[----:B------:R-:W-:-:S03]  /*a7c0*/  IMAD R94, R94, 0x100, R27 ;  /* 0x000001005e5e7824 */ /* 0x000fc600078e021b */
[----:B------:R-:W-:Y:S01]  /*a7d0*/  LEA R95, R95, R26, 0x8 ;  /* 0x0000001a5f5f7211 */ /* 0x000fe200078e40ff */
[----:B------:R-:W-:Y:S01]  /*a7e0*/  @P1 IMAD.MOV.U32 R26, RZ, RZ, R48 ;  /* 0x000000ffff1a1224 */ /* 0x000fe200078e0030 */
[----:B------:R-:W-:Y:S01]  /*a7f0*/  @P1 MOV R27, R49 ;  /* 0x00000031001b1202 */ /* 0x000fe20000000f00 */
[----:B0-----:R-:W-:Y:S01]  /*a800*/  @P1 IMAD R81, R3, 0xc, RZ ;  /* 0x0000000c03511824 */ /* 0x001fe200078e02ff */
[----:B------:R-:W5:Y:S01]  /*a810*/  @P1 LDG.E.64 R32, desc[UR10][R28.64] ;  /* 0x0000000a1c201981 */ /* 0x000f62000c1e1b00 */
[----:B------:R-:W-:-:S04]  /*a820*/  @P1 IMAD.WIDE.U32 R26, R2, 0xc, R26 ;  /* 0x0000000c021a1825 */ /* 0x000fc800078e001a */
[----:B------:R-:W-:Y:S01]  /*a830*/  @P1 IMAD.IADD R27, R81, 0x1, R27 ;  /* 0x00000001511b1824 */ /* 0x000fe200078e021b */
[C---:B------:R-:W-:Y:S02]  /*a840*/  @P1 LEA R80, P0, R26.reuse, R7, 0x3 ;  /* 0x000000071a501211 */ /* 0x040fe400078018ff */
[----:B------:R-:W-:Y:S02]  /*a850*/  @!P1 CS2R R28, SRZ ;  /* 0x00000000001c9805 */ /* 0x000fe4000001ff00 */
[----:B------:R-:W-:Y:S02]  /*a860*/  @P1 LEA.HI.X R81, R26, R8, R27, 0x3, P0 ;  /* 0x000000081a511211 */ /* 0x000fe400000f1c1b */
[----:B------:R-:W-:Y:S02]  /*a870*/  LOP3.LUT R27, R88, 0xff, RZ, 0xc0, !PT ;  /* 0x000000ff581b7812 */ /* 0x000fe400078ec0ff */
[----:B------:R-:W-:Y:S01]  /*a880*/  PRMT R88, R90, 0x7104, RZ ;  /* 0x000071045a587816 */ /* 0x000fe200000000ff */
[----:B------:R-:W-:Y:S01]  /*a890*/  @P1 IMAD R87, R3, 0xd, RZ ;  /* 0x0000000d03571824 */ /* 0x000fe200078e02ff */
[----:B------:R-:W-:Y:S01]  /*a8a0*/  @P1 MOV R26, R48 ;  /* 0x00000030001a1202 */ /* 0x000fe20000000f00 */
[----:B------:R0:W5:Y:S01]  /*a8b0*/  @P1 LDG.E.64 R28, desc[UR10][R80.64] ;  /* 0x0000000a501c1981 */ /* 0x000162000c1e1b00 */
[----:B------:R-:W-:Y:S01]  /*a8c0*/  LOP3.LUT R88, R27, 0xff00, R88, 0xf8, !PT ;  /* 0x0000ff001b587812 */ /* 0x000fe200078ef858 */
[----:B------:R-:W-:Y:S01]  /*a8d0*/  @P1 IMAD.MOV.U32 R27, RZ, RZ, R49 ;  /* 0x000000ffff1b1224 */ /* 0x000fe200078e0031 */
[----:B------:R-:W-:-:S02]  /*a8e0*/  LOP3.LUT R47, R47, 0xff0000, RZ, 0xc0, !PT ;  /* 0x00ff00002f2f7812 */ /* 0x000fc400078ec0ff */
[----:B------:R-:W-:Y:S01]  /*a8f0*/  LOP3.LUT R89, R89, 0xff, RZ, 0xc0, !PT ;  /* 0x000000ff59597812 */ /* 0x000fe200078ec0ff */
[----:B------:R-:W-:Y:S01]  /*a900*/  @P1 IMAD.WIDE.U32 R26, R2, 0xd, R26 ;  /* 0x0000000d021a1825 */ /* 0x000fe200078e001a */
[----:B------:R-:W-:-:S04]  /*a910*/  PRMT R86, R91, 0x7104, RZ ;  /* 0x000071045b567816 */ /* 0x000fc800000000ff */
[----:B------:R-:W-:Y:S02]  /*a920*/  @P1 IADD3 R27, PT, PT, R87, R27, RZ ;  /* 0x0000001b571b1210 */ /* 0x000fe40007ffe0ff */
[C---:B0-----:R-:W-:Y:S02]  /*a930*/  @P1 LEA R80, P0, R26.reuse, R7, 0x3 ;  /* 0x000000071a501211 */ /* 0x041fe400078018ff */
[----:B------:R-:W-:Y:S01]  /*a940*/  LOP3.LUT R87, R47, 0xffff, R46, 0xf8, !PT ;  /* 0x0000ffff2f577812 */ /* 0x000fe200078ef82e */
[----:B------:R-:W-:Y:S01]  /*a950*/  @P1 IMAD.MOV.U32 R47, RZ, RZ, R49 ;  /* 0x000000ffff2f1224 */ /* 0x000fe200078e0031 */
[----:B------:R-:W-:Y:S02]  /*a960*/  @P1 MOV R46, R48 ;  /* 0x00000030002e1202 */ /* 0x000fe40000000f00 */
[----:B------:R-:W-:Y:S02]  /*a970*/  @P1 LEA.HI.X R81, R26, R8, R27, 0x3, P0 ;  /* 0x000000081a511211 */ /* 0x000fe400000f1c1b */
[----:B------:R-:W-:-:S02]  /*a980*/  @!P1 CS2R R26, SRZ ;  /* 0x00000000001a9805 */ /* 0x000fc4000001ff00 */
[----:B------:R-:W-:Y:S01]  /*a990*/  LOP3.LUT R86, R89, 0xff00, R86, 0xf8, !PT ;  /* 0x0000ff0059567812 */ /* 0x000fe200078ef856 */
[----:B------:R-:W-:Y:S01]  /*a9a0*/  @P1 IMAD.WIDE.U32 R46, R2, 0xe, R46 ;  /* 0x0000000e022e1825 */ /* 0x000fe200078e002e */
[----:B------:R-:W-:-:S03]  /*a9b0*/  PRMT R89, R83, 0x7104, RZ ;  /* 0x0000710453597816 */ /* 0x000fc600000000ff */
[----:B------:R-:W-:Y:S01]  /*a9c0*/  @P1 IMAD R83, R3, 0xe, RZ ;  /* 0x0000000e03531824 */ /* 0x000fe200078e02ff */
[----:B------:R0:W5:Y:S01]  /*a9d0*/  @P1 LDG.E.64 R26, desc[UR10][R80.64] ;  /* 0x0000000a501a1981 */ /* 0x000162000c1e1b00 */
[----:B------:R-:W-:-:S03]  /*a9e0*/  LOP3.LUT R82, R82, 0xff, RZ, 0xc0, !PT ;  /* 0x000000ff52527812 */ /* 0x000fc600078ec0ff */
[----:B------:R-:W-:Y:S02]  /*a9f0*/  @P1 IADD3 R47, PT, PT, R83, R47, RZ ;  /* 0x0000002f532f1210 */ /* 0x000fe40007ffe0ff */
[----:B------:R-:W-:Y:S02]  /*aa00*/  LOP3.LUT R89, R82, 0xff00, R89, 0xf8, !PT ;  /* 0x0000ff0052597812 */ /* 0x000fe400078ef859 */
[----:B0-----:R-:W-:-:S04]  /*aa10*/  @P1 LEA R80, P0, R46, R7, 0x3 ;  /* 0x000000072e501211 */ /* 0x001fc800078018ff */
[----:B------:R-:W-:Y:S01]  /*aa20*/  @P1 LEA.HI.X R81, R46, R8, R47, 0x3, P0 ;  /* 0x000000082e511211 */ /* 0x000fe200000f1c2f */
[----:B------:R-:W-:Y:S01]  /*aa30*/  @P1 IMAD.MOV.U32 R46, RZ, RZ, R48 ;  /* 0x000000ffff2e1224 */ /* 0x000fe200078e0030 */
[----:B------:R-:W-:Y:S01]  /*aa40*/  @P1 MOV R47, R49 ;  /* 0x00000031002f1202 */ /* 0x000fe20000000f00 */
[----:B------:R-:W-:Y:S02]  /*aa50*/  @P1 IMAD R49, R3, 0xf, RZ ;  /* 0x0000000f03311824 */ /* 0x000fe400078e02ff */
[----:B------:R-:W-:-:S04]  /*aa60*/  @P1 IMAD.WIDE.U32 R46, R2, 0xf, R46 ;  /* 0x0000000f022e1825 */ /* 0x000fc800078e002e */
[----:B------:R-:W-:Y:S01]  /*aa70*/  @P1 IMAD.IADD R47, R49, 0x1, R47 ;  /* 0x00000001312f1824 */ /* 0x000fe200078e022f */
[C---:B------:R-:W-:Y:S01]  /*aa80*/  @P1 LEA R82, P0, R46.reuse, R7, 0x3 ;  /* 0x000000072e521211 */ /* 0x040fe200078018ff */
[----:B------:R-:W-:Y:S01]  /*aa90*/  IMAD.MOV.U32 R91, RZ, RZ, 0x3bbb989d ;  /* 0x3bbb989dff5b7424 */ /* 0x000fe200078e00ff */
[----:B------:R-:W-:Y:S02]  /*aaa0*/  @!P1 CS2R R48, SRZ ;  /* 0x0000000000309805 */ /* 0x000fe4000001ff00 */
[----:B------:R-:W-:Y:S02]  /*aab0*/  @P1 LEA.HI.X R83, R46, R8, R47, 0x3, P0 ;  /* 0x000000082e531211 */ /* 0x000fe400000f1c2f */
[----:B------:R-:W-:Y:S02]  /*aac0*/  @!P1 CS2R R46, SRZ ;  /* 0x00000000002e9805 */ /* 0x000fe4000001ff00 */
[----:B-----5:R-:W-:Y:S01]  /*aad0*/  SHF.L.U32 R7, R66, 0x10, RZ ;  /* 0x0000001042077819 */ /* 0x020fe200000006ff */
[----:B------:R-:W-:Y:S01]  /*aae0*/  IMAD.U32 R55, R55, 0x10000, RZ ;  /* 0x0001000037377824 */ /* 0x000fe200078e00ff */
[----:B------:R0:W5:Y:S04]  /*aaf0*/  @P1 LDG.E.64 R48, desc[UR10][R82.64] ;  /* 0x0000000a52301981 */ /* 0x000168000c1e1b00 */
[----:B------:R1:W5:Y:S01]  /*ab00*/  @P1 LDG.E.64 R46, desc[UR10][R80.64] ;  /* 0x0000000a502e1981 */ /* 0x000362000c1e1b00 */
[----:B------:R-:W-:Y:S01]  /*ab10*/  FMUL R8, R7, -1.7020000219345092773 ;  /* 0xbfd9db2307087820 */ /* 0x000fe20000400000 */
[----:B------:R-:W-:Y:S01]  /*ab20*/  SHF.L.U32 R19, R19, 0x10, RZ ;  /* 0x0000001013137819 */ /* 0x000fe200000006ff */
[----:B------:R-:W-:Y:S01]  /*ab30*/  IMAD.U32 R57, R57, 0x10000, RZ ;  /* 0x0001000039397824 */ /* 0x000fe200078e00ff */
[----:B------:R-:W-:Y:S01]  /*ab40*/  LOP3.LUT R31, R31, 0xffff, RZ, 0xc0, !PT ;  /* 0x0000ffff1f1f7812 */ /* 0x000fe200078ec0ff */
[----:B------:R-:W-:Y:S01]  /*ab50*/  FFMA.SAT R90, R8, R91, 0.5 ;  /* 0x3f000000085a7423 */ /* 0x000fe2000000205b */
[----:B------:R-:W-:Y:S01]  /*ab60*/  HFMA2 R91, -RZ, RZ, 3.7421875, 0 ;  /* 0x437c0000ff5b7431 */ /* 0x000fe200000001ff */
[----:B0-----:R-:W-:Y:S01]  /*ab70*/  LOP3.LUT R82, R55, 0xff0000, RZ, 0xc0, !PT ;  /* 0x00ff000037527812 */ /* 0x001fe200078ec0ff */
[----:B------:R-:W-:Y:S01]  /*ab80*/  IMAD.U32 R58, R58, 0x10000, RZ ;  /* 0x000100003a3a7824 */ /* 0x000fe200078e00ff */
[----:B------:R-:W-:Y:S01]  /*ab90*/  SHF.L.U32 R55, R56, 0x10, RZ ;  /* 0x0000001038377819 */ /* 0x000fe200000006ff */
[----:B------:R-:W-:Y:S01]  /*aba0*/  IMAD.SHL.U32 R15, R15, 0x1000000, RZ ;  /* 0x010000000f0f7824 */ /* 0x000fe200078e00ff */
[----:B------:R-:W-:Y:S01]  /*abb0*/  FMNMX3 R18, |R24|, R18, |R45|, !PT ;  /* 0x0000001218127276 */ /* 0x000fe2000780062d */
[----:B------:R-:W-:Y:S01]  /*abc0*/  BSSY.RECONVERGENT B1, `(.L_x_20207) ;  /* 0x0000039000017945 */ /* 0x000fe20003800200 */
[----:B------:R-:W-:-:S02]  /*abd0*/  LOP3.LUT R88, R88, 0xff0000, R55, 0xf8, !PT ;  /* 0x00ff000058587812 */ /* 0x000fc400078ef837 */
[----:B------:R-:W-:Y:S01]  /*abe0*/  FMNMX3 R43, |R43|, R18, |R44|, !PT ;  /* 0x000000122b2b7276 */ /* 0x000fe2000780062c */
[----:B------:R-:W-:Y:S01]  /*abf0*/  FFMA.RM R90, R90, R91, 12582913 ;  /* 0x4b4000015a5a7423 */ /* 0x000fe2000000405b */
[----:B------:R-:W-:Y:S02]  /*ac00*/  LOP3.LUT R13, R13, 0xffff, RZ, 0xc0, !PT ;  /* 0x0000ffff0d0d7812 */ /* 0x000fe400078ec0ff */
[----:B------:R-:W-:Y:S01]  /*ac10*/  FMNMX3 R43, |R41|, R43, |R52|, !PT ;  /* 0x0000002b292b7276 */ /* 0x000fe20007800634 */
[C---:B------:R-:W-:Y:S01]  /*ac20*/  FADD R55, R90.reuse, -12583039 ;  /* 0xcb40007f5a377421 */ /* 0x040fe20000000000 */
[----:B------:R-:W-:Y:S01]  /*ac30*/  IMAD.SHL.U32 R90, R90, 0x800000, RZ ;  /* 0x008000005a5a7824 */ /* 0x000fe200078e00ff */
[----:B------:R-:W-:Y:S02]  /*ac40*/  SHF.L.U32 R22, R22, 0x10, RZ ;  /* 0x0000001016167819 */ /* 0x000fe400000006ff */
[----:B------:R-:W-:Y:S01]  /*ac50*/  FFMA R55, R8, 1.4426950216293334961, -R55 ;  /* 0x3fb8aa3b08377823 */ /* 0x000fe20000000837 */
[----:B------:R-:W-:-:S02]  /*ac60*/  FMNMX R42, |R42|, R43, !PT ;  /* 0x0000002b2a2a7209 */ /* 0x000fc40007800200 */
[----:B------:R-:W-:Y:S01]  /*ac70*/  LOP3.LUT R54, R54, 0xffff, RZ, 0xc0, !PT ;  /* 0x0000ffff36367812 */ /* 0x000fe200078ec0ff */
[----:B------:R-:W-:Y:S01]  /*ac80*/  FFMA R55, R8, 1.925963033500011079e-08, R55 ;  /* 0x32a5706008377823 */ /* 0x000fe20000000037 */
[----:B------:R-:W-:Y:S02]  /*ac90*/  LOP3.LUT R8, R17, 0xffff, RZ, 0xc0, !PT ;  /* 0x0000ffff11087812 */ /* 0x000fe400078ec0ff */
[----:B------:R-:W-:Y:S02]  /*aca0*/  FMNMX3 R16, |R23|, R42, |R16|, !PT ;  /* 0x0000002a17107276 */ /* 0x000fe40007800610 */
[----:B------:R-:W-:Y:S01]  /*acb0*/  LOP3.LUT R19, R8, 0xff0000, R19, 0xf8, !PT ;  /* 0x00ff000008137812 */ /* 0x000fe200078ef813 */
[----:B------:R-:W0:Y:S01]  /*acc0*/  MUFU.EX2 R55, R55 ;  /* 0x0000003700377308 */ /* 0x000e220000000800 */
[----:B------:R-:W-:Y:S01]  /*acd0*/  IMAD.SHL.U32 R8, R31, 0x1000000, RZ ;  /* 0x010000001f087824 */ /* 0x000fe200078e00ff */
[----:B------:R-:W-:Y:S02]  /*ace0*/  SHF.R.U32.HI R23, RZ, 0x5, R12 ;  /* 0x00000005ff177819 */ /* 0x000fe4000001160c */
[----:B------:R-:W-:-:S02]  /*acf0*/  LOP3.LUT R17, R94, 0xffff, RZ, 0xc0, !PT ;  /* 0x0000ffff5e117812 */ /* 0x000fc400078ec0ff */
[----:B------:R-:W-:Y:S01]  /*ad00*/  LOP3.LUT R24, R87, 0xff000000, R8, 0xf8, !PT ;  /* 0xff00000057187812 */ /* 0x000fe200078ef808 */
[----:B------:R-:W-:Y:S01]  /*ad10*/  IMAD R12, R23, -0x4, R12 ;  /* 0xfffffffc170c7824 */ /* 0x000fe200078e020c */
[----:B------:R-:W-:Y:S02]  /*ad20*/  LOP3.LUT R59, R59, 0xffff, RZ, 0xc0, !PT ;  /* 0x0000ffff3b3b7812 */ /* 0x000fe400078ec0ff */
[----:B------:R-:W-:Y:S02]  /*ad30*/  FMNMX3 R16, |R51|, R16, |R30|, !PT ;  /* 0x0000001033107276 */ /* 0x000fe4000780061e */
[----:B------:R-:W-:Y:S02]  /*ad40*/  LOP3.LUT R0, R0, 0xffff, RZ, 0xc0, !PT ;  /* 0x0000ffff00007812 */ /* 0x000fe400078ec0ff */
[----:B------:R-:W-:Y:S02]  /*ad50*/  LOP3.LUT R95, R82, 0xffff, R95, 0xf8, !PT ;  /* 0x0000ffff525f7812 */ /* 0x000fe400078ef85f */
[----:B------:R-:W-:Y:S01]  /*ad60*/  LOP3.LUT R86, R86, 0xff0000, R57, 0xf8, !PT ;  /* 0x00ff000056567812 */ /* 0x000fe200078ef839 */
[----:B0-----:R-:W-:Y:S01]  /*ad70*/  FFMA R90, R90, R55, 1 ;  /* 0x3f8000005a5a7423 */ /* 0x001fe20000000037 */
[----:B------:R-:W-:-:S02]  /*ad80*/  LOP3.LUT R89, R89, 0xff0000, R58, 0xf8, !PT ;  /* 0x00ff000059597812 */ /* 0x000fc400078ef83a */
[----:B------:R-:W-:Y:S01]  /*ad90*/  LOP3.LUT R17, R17, 0xff0000, R22, 0xf8, !PT ;  /* 0x00ff000011117812 */ /* 0x000fe200078ef816 */
[----:B------:R-:W-:Y:S01]  /*ada0*/  VIADD R8, R90, 0x1800000 ;  /* 0x018000005a087836 */ /* 0x000fe20000000000 */
[----:B------:R-:W-:Y:S02]  /*adb0*/  SHF.L.U32 R44, R54, 0x18, RZ ;  /* 0x00000018362c7819 */ /* 0x000fe400000006ff */
[----:B------:R-:W-:Y:S02]  /*adc0*/  SHF.L.U32 R59, R59, 0x18, RZ ;  /* 0x000000183b3b7819 */ /* 0x000fe400000006ff */
[----:B------:R-:W-:Y:S02]  /*add0*/  LOP3.LUT R8, R8, 0x7f800000, RZ, 0xc0, !PT ;  /* 0x7f80000008087812 */ /* 0x000fe400078ec0ff */
[----:B------:R-:W-:Y:S02]  /*ade0*/  SHF.L.U32 R14, R14, 0x18, RZ ;  /* 0x000000180e0e7819 */ /* 0x000fe400000006ff */
[----:B------:R-:W-:Y:S01]  /*adf0*/  ISETP.GT.U32.AND P0, PT, R8, 0x1ffffff, PT ;  /* 0x01ffffff0800780c */ /* 0x000fe20003f04070 */
[----:B------:R-:W-:Y:S01]  /*ae00*/  IMAD.SHL.U32 R8, R13, 0x1000000, RZ ;  /* 0x010000000d087824 */ /* 0x000fe200078e00ff */
[----:B------:R-:W-:-:S02]  /*ae10*/  SHF.L.U32 R0, R0, 0x18, RZ ;  /* 0x0000001800007819 */ /* 0x000fc400000006ff */
[----:B------:R-:W-:Y:S02]  /*ae20*/  FMNMX3 R53, |R53|, R16, |R40|, !PT ;  /* 0x0000001035357276 */ /* 0x000fe40007800628 */
[----:B------:R-:W-:Y:S02]  /*ae30*/  IADD3 R12, PT, PT, R12, 0x1e, RZ ;  /* 0x0000001e0c0c7810 */ /* 0x000fe40007ffe0ff */
[----:B------:R-:W-:Y:S02]  /*ae40*/  LOP3.LUT R44, R95, 0xff000000, R44, 0xf8, !PT ;  /* 0xff0000005f2c7812 */ /* 0x000fe400078ef82c */
[----:B------:R-:W-:Y:S02]  /*ae50*/  LOP3.LUT R43, R88, R59, RZ, 0xfc, !PT ;  /* 0x0000003b582b7212 */ /* 0x000fe400078efcff */
[----:B------:R-:W-:Y:S02]  /*ae60*/  LOP3.LUT R41, R86, R15, RZ, 0xfc, !PT ;  /* 0x0000000f56297212 */ /* 0x000fe400078efcff */
[----:B------:R-:W-:-:S02]  /*ae70*/  LOP3.LUT R45, R89, R14, RZ, 0xfc, !PT ;  /* 0x0000000e592d7212 */ /* 0x000fc400078efcff */
[----:B------:R-:W-:Y:S02]  /*ae80*/  LOP3.LUT R42, R19, 0xff000000, R0, 0xf8, !PT ;  /* 0xff000000132a7812 */ /* 0x000fe400078ef800 */
[----:B------:R-:W-:Y:S02]  /*ae90*/  LOP3.LUT R40, R17, 0xff000000, R8, 0xf8, !PT ;  /* 0xff00000011287812 */ /* 0x000fe400078ef808 */
[----:B------:R-:W-:Y:S02]  /*aea0*/  FMNMX3 R50, |R50|, R53, |R5|, !PT ;  /* 0x0000003532327276 */ /* 0x000fe40007800605 */
[----:B------:R-:W-:Y:S01]  /*aeb0*/  LOP3.LUT R51, R12, 0x1f, RZ, 0xc0, !PT ;  /* 0x0000001f0c337812 */ /* 0x000fe200078ec0ff */
[----:B-1----:R-:W-:Y:S06]  /*aec0*/  @P0 BRA `(.L_x_20208) ;  /* 0x0000000000100947 */ /* 0x002fec0003800000 */
[----:B------:R-:W-:Y:S01]  /*aed0*/  IMAD.MOV.U32 R12, RZ, RZ, R90 ;  /* 0x000000ffff0c7224 */ /* 0x000fe200078e005a */
[----:B------:R-:W-:-:S07]  /*aee0*/  MOV R14, 0xaf00 ;  /* 0x0000af00000e7802 */ /* 0x000fce0000000f00 */
[----:B-----5:R-:W-:Y:S05]  /*aef0*/  CALL.REL.NOINC `($__internal_541_$__cuda_sm20_rcp_rn_f32_slowpath) ;  /* 0x000000b800807944 */ /* 0x020fea0003c00000 */
[----:B------:R-:W-:Y:S05]  /*af00*/  BRA `(.L_x_20209) ;  /* 0x0000000000107947 */ /* 0x000fea0003800000 */
.L_x_20208:
[----:B------:R-:W0:Y:S02]  /*af10*/  MUFU.RCP R15, R90 ;  /* 0x0000005a000f7308 */ /* 0x000e240000001000 */
[----:B0-----:R-:W-:-:S04]  /*af20*/  FFMA R0, R90, R15, -1 ;  /* 0xbf8000005a007423 */ /* 0x001fc8000000000f */
[----:B------:R-:W-:-:S04]  /*af30*/  FADD.FTZ R0, -R0, -RZ ;  /* 0x800000ff00007221 */ /* 0x000fc80000010100 */
[----:B------:R-:W-:-:S07]  /*af40*/  FFMA R15, R15, R0, R15 ;  /* 0x000000000f0f7223 */ /* 0x000fce000000000f */
.L_x_20209:
[----:B------:R-:W-:Y:S05]  /*af50*/  BSYNC.RECONVERGENT B1 ;  /* 0x0000000000017941 */ /* 0x000fea0003800200 */
.L_x_20207:
        /* <DEDUP_REMOVED lines=19> */
[----:B------:R-:W-:-:S07]  /*b090*/  MOV R14, 0xb0b0 ;  /* 0x0000b0b0000e7802 */ /* 0x000fce0000000f00 */
[----:B-----5:R-:W-:Y:S05]  /*b0a0*/  CALL.REL.NOINC `($__internal_541_$__cuda_sm20_rcp_rn_f32_slowpath) ;  /* 0x000000b800147944 */ /* 0x020fea0003c00000 */
[----:B------:R-:W-:Y:S05]  /*b0b0*/  BRA `(.L_x_20212) ;  /* 0x0000000000107947 */ /* 0x000fea0003800000 */
.L_x_20211:
[----:B------:R-:W0:Y:S02]  /*b0c0*/  MUFU.RCP R15, R12 ;  /* 0x0000000c000f7308 */ /* 0x000e240000001000 */
[----:B0-----:R-:W-:-:S04]  /*b0d0*/  FFMA R0, R12, R15, -1 ;  /* 0xbf8000000c007423 */ /* 0x001fc8000000000f */
[----:B------:R-:W-:-:S04]  /*b0e0*/  FADD.FTZ R0, -R0, -RZ ;  /* 0x800000ff00007221 */ /* 0x000fc80000010100 */
[----:B------:R-:W-:-:S07]  /*b0f0*/  FFMA R15, R15, R0, R15 ;  /* 0x000000000f0f7223 */ /* 0x000fce000000000f */
.L_x_20212:
[----:B------:R-:W-:Y:S05]  /*b100*/  BSYNC.RECONVERGENT B1 ;  /* 0x0000000000017941 */ /* 0x000fea0003800200 */
.L_x_20210:
[----:B------:R-:W-:Y:S02]  /*b110*/  HFMA2 R5, -RZ, RZ, 0.96630859375, -0.0022525787353515625 ;  /* 0x3bbb989dff057431 */ /* 0x000fe400000001ff */
[----:B------:R-:W-:Y:S01]  /*b120*/  IMAD.U32 R83, R67, 0x10000, RZ ;  /* 0x0001000043537824 */ /* 0x000fe200078e00ff */
[----:B------:R-:W-:Y:S01]  /*b130*/  BSSY.RECONVERGENT B1, `(.L_x_20213) ;  /* 0x0000017000017945 */ /* 0x000fe20003800200 */
[----:B------:R-:W-:Y:S02]  /*b140*/  IMAD.MOV.U32 R8, RZ, RZ, 0x437c0000 ;  /* 0x437c0000ff087424 */ /* 0x000fe400078e00ff */
[----:B------:R-:W-:Y:S01]  /*b150*/  FMUL R55, R55, R15 ;  /* 0x0000000f37377220 */ /* 0x000fe20000400000 */
        /* <DEDUP_REMOVED lines=13> */
[----:B------:R-:W-:-:S07]  /*b230*/  MOV R14, 0xb250 ;  /* 0x0000b250000e7802 */ /* 0x000fce0000000f00 */
[----:B-----5:R-:W-:Y:S05]  /*b240*/  CALL.REL.NOINC `($__internal_541_$__cuda_sm20_rcp_rn_f32_slowpath) ;  /* 0x000000b400ac7944 */ /* 0x020fea0003c00000 */
[----:B------:R-:W-:Y:S05]  /*b250*/  BRA `(.L_x_20215) ;  /* 0x0000000000107947 */ /* 0x000fea0003800000 */
.L_x_20214:
[----:B------:R-:W0:Y:S02]  /*b260*/  MUFU.RCP R15, R12 ;  /* 0x0000000c000f7308 */ /* 0x000e240000001000 */
[----:B0-----:R-:W-:-:S04]  /*b270*/  FFMA R0, R12, R15, -1 ;  /* 0xbf8000000c007423 */ /* 0x001fc8000000000f */
[----:B------:R-:W-:-:S04]  /*b280*/  FADD.FTZ R0, -R0, -RZ ;  /* 0x800000ff00007221 */ /* 0x000fc80000010100 */
[----:B------:R-:W-:-:S07]  /*b290*/  FFMA R15, R15, R0, R15 ;  /* 0x000000000f0f7223 */ /* 0x000fce000000000f */
.L_x_20215:
[----:B------:R-:W-:Y:S05]  /*b2a0*/  BSYNC.RECONVERGENT B1 ;  /* 0x0000000000017941 */ /* 0x000fea0003800200 */
.L_x_20213:
        /* <DEDUP_REMOVED lines=22> */
.L_x_20217:
[----:B------:R-:W0:Y:S02]  /*b410*/  MUFU.RCP R15, R12 ;  /* 0x0000000c000f7308 */ /* 0x000e240000001000 */
[----:B0-----:R-:W-:-:S04]  /*b420*/  FFMA R0, R12, R15, -1 ;  /* 0xbf8000000c007423 */ /* 0x001fc8000000000f */
[----:B------:R-:W-:-:S04]  /*b430*/  FADD.FTZ R0, -R0, -RZ ;  /* 0x800000ff00007221 */ /* 0x000fc80000010100 */
[----:B------:R-:W-:-:S07]  /*b440*/  FFMA R15, R15, R0, R15 ;  /* 0x000000000f0f7223 */ /* 0x000fce000000000f */
.L_x_20218:
[----:B------:R-:W-:Y:S05]  /*b450*/  BSYNC.RECONVERGENT B1 ;  /* 0x0000000000017941 */ /* 0x000fea0003800200 */
.L_x_20216:
        /* <DEDUP_REMOVED lines=21> */
.L_x_20220:
[----:B------:R-:W0:Y:S02]  /*b5b0*/  MUFU.RCP R15, R12 ;  /* 0x0000000c000f7308 */ /* 0x000e240000001000 */
[----:B0-----:R-:W-:-:S04]  /*b5c0*/  FFMA R0, R12, R15, -1 ;  /* 0xbf8000000c007423 */ /* 0x001fc8000000000f */
[----:B------:R-:W-:-:S04]  /*b5d0*/  FADD.FTZ R0, -R0, -RZ ;  /* 0x800000ff00007221 */ /* 0x000fc80000010100 */
[----:B------:R-:W-:-:S07]  /*b5e0*/  FFMA R15, R15, R0, R15 ;  /* 0x000000000f0f7223 */ /* 0x000fce000000000f */
.L_x_20221:
[----:B------:R-:W-:Y:S05]  /*b5f0*/  BSYNC.RECONVERGENT B1 ;  /* 0x0000000000017941 */ /* 0x000fea0003800200 */
.L_x_20219:
        /* <DEDUP_REMOVED lines=22> */
.L_x_20223:
[----:B------:R-:W0:Y:S02]  /*b760*/  MUFU.RCP R15, R12 ;  /* 0x0000000c000f7308 */ /* 0x000e240000001000 */
[----:B0-----:R-:W-:-:S04]  /*b770*/  FFMA R0, R12, R15, -1 ;  /* 0xbf8000000c007423 */ /* 0x001fc8000000000f */
[----:B------:R-:W-:-:S04]  /*b780*/  FADD.FTZ R0, -R0, -RZ ;  /* 0x800000ff00007221 */ /* 0x000fc80000010100 */
[----:B------:R-:W-:-:S07]  /*b790*/  FFMA R15, R15, R0, R15 ;  /* 0x000000000f0f7223 */ /* 0x000fce000000000f */
.L_x_20224:
[----:B------:R-:W-:Y:S05]  /*b7a0*/  BSYNC.RECONVERGENT B1 ;  /* 0x0000000000017941 */ /* 0x000fea0003800200 */
.L_x_20222:
        /* <DEDUP_REMOVED lines=21> */
.L_x_20226:
[----:B------:R-:W0:Y:S02]  /*b900*/  MUFU.RCP R15, R12 ;  /* 0x0000000c000f7308 */ /* 0x000e240000001000 */
[----:B0-----:R-:W-:-:S04]  /*b910*/  FFMA R0, R12, R15, -1 ;  /* 0xbf8000000c007423 */ /* 0x001fc8000000000f */
[----:B------:R-:W-:-:S04]  /*b920*/  FADD.FTZ R0, -R0, -RZ ;  /* 0x800000ff00007221 */ /* 0x000fc80000010100 */
[----:B------:R-:W-:-:S07]  /*b930*/  FFMA R15, R15, R0, R15 ;  /* 0x000000000f0f7223 */ /* 0x000fce000000000f */
.L_x_20227:
[----:B------:R-:W-:Y:S05]  /*b940*/  BSYNC.RECONVERGENT B1 ;  /* 0x0000000000017941 */ /* 0x000fea0003800200 */
.L_x_20225:
        /* <DEDUP_REMOVED lines=22> */
.L_x_20229:
[----:B------:R-:W0:Y:S02]  /*bab0*/  MUFU.RCP R15, R12 ;  /* 0x0000000c000f7308 */ /* 0x000e240000001000 */
[----:B0-----:R-:W-:-:S04]  /*bac0*/  FFMA R0, R12, R15, -1 ;  /* 0xbf8000000c007423 */ /* 0x001fc8000000000f */
[----:B------:R-:W-:-:S04]  /*bad0*/  FADD.FTZ R0, -R0, -RZ ;  /* 0x800000ff00007221 */ /* 0x000fc80000010100 */
[----:B------:R-:W-:-:S07]  /*bae0*/  FFMA R15, R15, R0, R15 ;  /* 0x000000000f0f7223 */ /* 0x000fce000000000f */
.L_x_20230:
[----:B------:R-:W-:Y:S05]  /*baf0*/  BSYNC.RECONVERGENT B1 ;  /* 0x0000000000017941 */ /* 0x000fea0003800200 */
.L_x_20228:
        /* <DEDUP_REMOVED lines=21> */
.L_x_20232:
[----:B------:R-:W0:Y:S02]  /*bc50*/  MUFU.RCP R15, R12 ;  /* 0x0000000c000f7308 */ /* 0x000e240000001000 */
[----:B0-----:R-:W-:-:S04]  /*bc60*/  FFMA R0, R12, R15, -1 ;  /* 0xbf8000000c007423 */ /* 0x001fc8000000000f */
[----:B------:R-:W-:-:S04]  /*bc70*/  FADD.FTZ R0, -R0, -RZ ;  /* 0x800000ff00007221 */ /* 0x000fc80000010100 */
[----:B------:R-:W-:-:S07]  /*bc80*/  FFMA R15, R15, R0, R15 ;  /* 0x000000000f0f7223 */ /* 0x000fce000000000f */
.L_x_20233:
[----:B------:R-:W-:Y:S05]  /*bc90*/  BSYNC.RECONVERGENT B1 ;  /* 0x0000000000017941 */ /* 0x000fea0003800200 */
.L_x_20231:
        /* <DEDUP_REMOVED lines=22> */
.L_x_20235:
[----:B------:R-:W0:Y:S02]  /*be00*/  MUFU.RCP R15, R12 ;  /* 0x0000000c000f7308 */ /* 0x000e240000001000 */
[----:B0-----:R-:W-:-:S04]  /*be10*/  FFMA R0, R12, R15, -1 ;  /* 0xbf8000000c007423 */ /* 0x001fc8000000000f */
[----:B------:R-:W-:-:S04]  /*be20*/  FADD.FTZ R0, -R0, -RZ ;  /* 0x800000ff00007221 */ /* 0x000fc80000010100 */
[----:B------:R-:W-:-:S07]  /*be30*/  FFMA R15, R15, R0, R15 ;  /* 0x000000000f0f7223 */ /* 0x000fce000000000f */
.L_x_20236:
[----:B------:R-:W-:Y:S05]  /*be40*/  BSYNC.RECONVERGENT B1 ;  /* 0x0000000000017941 */ /* 0x000fea0003800200 */
.L_x_20234:
        /* <DEDUP_REMOVED lines=21> */
.L_x_20238:
[----:B------:R-:W0:Y:S02]  /*bfa0*/  MUFU.RCP R15, R12 ;  /* 0x0000000c000f7308 */ /* 0x000e240000001000 */
[----:B0-----:R-:W-:-:S04]  /*bfb0*/  FFMA R0, R12, R15, -1 ;  /* 0xbf8000000c007423 */ /* 0x001fc8000000000f */
[----:B------:R-:W-:-:S04]  /*bfc0*/  FADD.FTZ R0, -R0, -RZ ;  /* 0x800000ff00007221 */ /* 0x000fc80000010100 */
[----:B------:R-:W-:-:S07]  /*bfd0*/  FFMA R15, R15, R0, R15 ;  /* 0x000000000f0f7223 */ /* 0x000fce000000000f */
.L_x_20239:
[----:B------:R-:W-:Y:S05]  /*bfe0*/  BSYNC.RECONVERGENT B1 ;  /* 0x0000000000017941 */ /* 0x000fea0003800200 */
.L_x_20237:
        /* <DEDUP_REMOVED lines=22> */
.L_x_20241:
[----:B------:R-:W0:Y:S02]  /*c150*/  MUFU.RCP R15, R12 ;  /* 0x0000000c000f7308 */ /* 0x000e240000001000 */
[----:B0-----:R-:W-:-:S04]  /*c160*/  FFMA R0, R12, R15, -1 ;  /* 0xbf8000000c007423 */ /* 0x001fc8000000000f */
[----:B------:R-:W-:-:S04]  /*c170*/  FADD.FTZ R0, -R0, -RZ ;  /* 0x800000ff00007221 */ /* 0x000fc80000010100 */
[----:B------:R-:W-:-:S07]  /*c180*/  FFMA R15, R15, R0, R15 ;  /* 0x000000000f0f7223 */ /* 0x000fce000000000f */
.L_x_20242:
[----:B------:R-:W-:Y:S05]  /*c190*/  BSYNC.RECONVERGENT B1 ;  /* 0x0000000000017941 */ /* 0x000fea0003800200 */
.L_x_20240:
        /* <DEDUP_REMOVED lines=21> */
.L_x_20244:
[----:B------:R-:W0:Y:S02]  /*c2f0*/  MUFU.RCP R15, R12 ;  /* 0x0000000c000f7308 */ /* 0x000e240000001000 */
[----:B0-----:R-:W-:-:S04]  /*c300*/  FFMA R0, R12, R15, -1 ;  /* 0xbf8000000c007423 */ /* 0x001fc8000000000f */
[----:B------:R-:W-:-:S04]  /*c310*/  FADD.FTZ R0, -R0, -RZ ;  /* 0x800000ff00007221 */ /* 0x000fc80000010100 */
[----:B------:R-:W-:-:S07]  /*c320*/  FFMA R15, R15, R0, R15 ;  /* 0x000000000f0f7223 */ /* 0x000fce000000000f */
.L_x_20245:
[----:B------:R-:W-:Y:S05]  /*c330*/  BSYNC.RECONVERGENT B1 ;  /* 0x0000000000017941 */ /* 0x000fea0003800200 */
.L_x_20243:
        /* <DEDUP_REMOVED lines=12> */
[----:B------:R-:W-:-:S06]  /*c400*/  FFMA R13, R0, 1.925963033500011079e-08, R13 ;  /* 0x32a57060000d7823 */ /* 0x000fcc000000000d */
        /* <DEDUP_REMOVED lines=9> */
.L_x_20247:
[----:B------:R-:W0:Y:S02]  /*c4a0*/  MUFU.RCP R15, R12 ;  /* 0x0000000c000f7308 */ /* 0x000e240000001000 */
[----:B0-----:R-:W-:-:S04]  /*c4b0*/  FFMA R0, R12, R15, -1 ;  /* 0xbf8000000c007423 */ /* 0x001fc8000000000f */
[----:B------:R-:W-:-:S04]  /*c4c0*/  FADD.FTZ R0, -R0, -RZ ;  /* 0x800000ff00007221 */ /* 0x000fc80000010100 */
[----:B------:R-:W-:-:S07]  /*c4d0*/  FFMA R15, R15, R0, R15 ;  /* 0x000000000f0f7223 */ /* 0x000fce000000000f */
.L_x_20248:
[----:B------:R-:W-:Y:S05]  /*c4e0*/  BSYNC.RECONVERGENT B1 ;  /* 0x0000000000017941 */ /* 0x000fea0003800200 */
.L_x_20246:
        /* <DEDUP_REMOVED lines=21> */
.L_x_20250:
[----:B------:R-:W0:Y:S02]  /*c640*/  MUFU.RCP R15, R12 ;  /* 0x0000000c000f7308 */ /* 0x000e240000001000 */
[----:B0-----:R-:W-:-:S04]  /*c650*/  FFMA R0, R12, R15, -1 ;  /* 0xbf8000000c007423 */ /* 0x001fc8000000000f */
[----:B------:R-:W-:-:S04]  /*c660*/  FADD.FTZ R0, -R0, -RZ ;  /* 0x800000ff00007221 */ /* 0x000fc80000010100 */
[----:B------:R-:W-:-:S07]  /*c670*/  FFMA R15, R15, R0, R15 ;  /* 0x000000000f0f7223 */ /* 0x000fce000000000f */
.L_x_20251:
[----:B------:R-:W-:Y:S05]  /*c680*/  BSYNC.RECONVERGENT B1 ;  /* 0x0000000000017941 */ /* 0x000fea0003800200 */
.L_x_20249:
        /* <DEDUP_REMOVED lines=22> */
.L_x_20253:
[----:B------:R-:W0:Y:S02]  /*c7f0*/  MUFU.RCP R15, R12 ;  /* 0x0000000c000f7308 */ /* 0x000e240000001000 */
[----:B0-----:R-:W-:-:S04]  /*c800*/  FFMA R0, R12, R15, -1 ;  /* 0xbf8000000c007423 */ /* 0x001fc8000000000f */
[----:B------:R-:W-:-:S04]  /*c810*/  FADD.FTZ R0, -R0, -RZ ;  /* 0x800000ff00007221 */ /* 0x000fc80000010100 */
[----:B------:R-:W-:-:S07]  /*c820*/  FFMA R15, R15, R0, R15 ;  /* 0x000000000f0f7223 */ /* 0x000fce000000000f */
.L_x_20254:
[----:B------:R-:W-:Y:S05]  /*c830*/  BSYNC.RECONVERGENT B1 ;  /* 0x0000000000017941 */ /* 0x000fea0003800200 */
.L_x_20252:
        /* <DEDUP_REMOVED lines=21> */
.L_x_20256:
[----:B------:R-:W0:Y:S02]  /*c990*/  MUFU.RCP R15, R12 ;  /* 0x0000000c000f7308 */ /* 0x000e240000001000 */
[----:B0-----:R-:W-:-:S04]  /*c9a0*/  FFMA R0, R12, R15, -1 ;  /* 0xbf8000000c007423 */ /* 0x001fc8000000000f */
[----:B------:R-:W-:-:S04]  /*c9b0*/  FADD.FTZ R0, -R0, -RZ ;  /* 0x800000ff00007221 */ /* 0x000fc80000010100 */
[----:B------:R-:W-:-:S07]  /*c9c0*/  FFMA R15, R15, R0, R15 ;  /* 0x000000000f0f7223 */ /* 0x000fce000000000f */
.L_x_20257:
[----:B------:R-:W-:Y:S05]  /*c9d0*/  BSYNC.RECONVERGENT B1 ;  /* 0x0000000000017941 */ /* 0x000fea0003800200 */
.L_x_20255:
        /* <DEDUP_REMOVED lines=22> */
.L_x_20259:
[----:B------:R-:W0:Y:S02]  /*cb40*/  MUFU.RCP R15, R12 ;  /* 0x0000000c000f7308 */ /* 0x000e240000001000 */
[----:B0-----:R-:W-:-:S04]  /*cb50*/  FFMA R0, R12, R15, -1 ;  /* 0xbf8000000c007423 */ /* 0x001fc8000000000f */
[----:B------:R-:W-:-:S04]  /*cb60*/  FADD.FTZ R0, -R0, -RZ ;  /* 0x800000ff00007221 */ /* 0x000fc80000010100 */
[----:B------:R-:W-:-:S07]  /*cb70*/  FFMA R15, R15, R0, R15 ;  /* 0x000000000f0f7223 */ /* 0x000fce000000000f */
.L_x_20260:
[----:B------:R-:W-:Y:S05]  /*cb80*/  BSYNC.RECONVERGENT B1 ;  /* 0x0000000000017941 */ /* 0x000fea0003800200 */
.L_x_20258:
        /* <DEDUP_REMOVED lines=21> */
.L_x_20262:
[----:B------:R-:W0:Y:S02]  /*cce0*/  MUFU.RCP R15, R12 ;  /* 0x0000000c000f7308 */ /* 0x000e240000001000 */
[----:B0-----:R-:W-:-:S04]  /*ccf0*/  FFMA R0, R12, R15, -1 ;  /* 0xbf8000000c007423 */ /* 0x001fc8000000000f */
[----:B------:R-:W-:-:S04]  /*cd00*/  FADD.FTZ R0, -R0, -RZ ;  /* 0x800000ff00007221 */ /* 0x000fc80000010100 */
[----:B------:R-:W-:-:S07]  /*cd10*/  FFMA R15, R15, R0, R15 ;  /* 0x000000000f0f7223 */ /* 0x000fce000000000f */
.L_x_20263:
[----:B------:R-:W-:Y:S05]  /*cd20*/  BSYNC.RECONVERGENT B1 ;  /* 0x0000000000017941 */ /* 0x000fea0003800200 */
.L_x_20261:
        /* <DEDUP_REMOVED lines=22> */
.L_x_20265:
[----:B------:R-:W0:Y:S02]  /*ce90*/  MUFU.RCP R15, R12 ;  /* 0x0000000c000f7308 */ /* 0x000e240000001000 */
[----:B0-----:R-:W-:-:S04]  /*cea0*/  FFMA R0, R12, R15, -1 ;  /* 0xbf8000000c007423 */ /* 0x001fc8000000000f */
[----:B------:R-:W-:-:S04]  /*ceb0*/  FADD.FTZ R0, -R0, -RZ ;  /* 0x800000ff00007221 */ /* 0x000fc80000010100 */
[----:B------:R-:W-:-:S07]  /*cec0*/  FFMA R15, R15, R0, R15 ;  /* 0x000000000f0f7223 */ /* 0x000fce000000000f */
.L_x_20266:
[----:B------:R-:W-:Y:S05]  /*ced0*/  BSYNC.RECONVERGENT B1 ;  /* 0x0000000000017941 */ /* 0x000fea0003800200 */
.L_x_20264:
        /* <DEDUP_REMOVED lines=21> */
.L_x_20268:
[----:B------:R-:W0:Y:S02]  /*d030*/  MUFU.RCP R15, R12 ;  /* 0x0000000c000f7308 */ /* 0x000e240000001000 */
[----:B0-----:R-:W-:-:S04]  /*d040*/  FFMA R0, R12, R15, -1 ;  /* 0xbf8000000c007423 */ /* 0x001fc8000000000f */
[----:B------:R-:W-:-:S04]  /*d050*/  FADD.FTZ R0, -R0, -RZ ;  /* 0x800000ff00007221 */ /* 0x000fc80000010100 */
[----:B------:R-:W-:-:S07]  /*d060*/  FFMA R15, R15, R0, R15 ;  /* 0x000000000f0f7223 */ /* 0x000fce000000000f */
.L_x_20269:
[----:B------:R-:W-:Y:S05]  /*d070*/  BSYNC.RECONVERGENT B1 ;  /* 0x0000000000017941 */ /* 0x000fea0003800200 */
.L_x_20267:
        /* <DEDUP_REMOVED lines=22> */
.L_x_20271:
[----:B------:R-:W0:Y:S02]  /*d1e0*/  MUFU.RCP R15, R12 ;  /* 0x0000000c000f7308 */ /* 0x000e240000001000 */
[----:B0-----:R-:W-:-:S04]  /*d1f0*/  FFMA R0, R12, R15, -1 ;  /* 0xbf8000000c007423 */ /* 0x001fc8000000000f */
[----:B------:R-:W-:-:S04]  /*d200*/  FADD.FTZ R0, -R0, -RZ ;  /* 0x800000ff00007221 */ /* 0x000fc80000010100 */
[----:B------:R-:W-:-:S07]  /*d210*/  FFMA R15, R15, R0, R15 ;  /* 0x000000000f0f7223 */ /* 0x000fce000000000f */
.L_x_20272:
[----:B------:R-:W-:Y:S05]  /*d220*/  BSYNC.RECONVERGENT B1 ;  /* 0x0000000000017941 */ /* 0x000fea0003800200 */
.L_x_20270:
        /* <DEDUP_REMOVED lines=21> */
.L_x_20274:
[----:B------:R-:W0:Y:S02]  /*d380*/  MUFU.RCP R15, R12 ;  /* 0x0000000c000f7308 */ /* 0x000e240000001000 */
[----:B0-----:R-:W-:-:S04]  /*d390*/  FFMA R0, R12, R15, -1 ;  /* 0xbf8000000c007423 */ /* 0x001fc8000000000f */
[----:B------:R-:W-:-:S04]  /*d3a0*/  FADD.FTZ R0, -R0, -RZ ;  /* 0x800000ff00007221 */ /* 0x000fc80000010100 */
[----:B------:R-:W-:-:S07]  /*d3b0*/  FFMA R15, R15, R0, R15 ;  /* 0x000000000f0f7223 */ /* 0x000fce000000000f */
.L_x_20275:
[----:B------:R-:W-:Y:S05]  /*d3c0*/  BSYNC.RECONVERGENT B1 ;  /* 0x0000000000017941 */ /* 0x000fea0003800200 */
.L_x_20273:
        /* <DEDUP_REMOVED lines=22> */
.L_x_20277:
[----:B------:R-:W0:Y:S02]  /*d530*/  MUFU.RCP R15, R12 ;  /* 0x0000000c000f7308 */ /* 0x000e240000001000 */
[----:B0-----:R-:W-:-:S04]  /*d540*/  FFMA R0, R12, R15, -1 ;  /* 0xbf8000000c007423 */ /* 0x001fc8000000000f */
[----:B------:R-:W-:-:S04]  /*d550*/  FADD.FTZ R0, -R0, -RZ ;  /* 0x800000ff00007221 */ /* 0x000fc80000010100 */
[----:B------:R-:W-:-:S07]  /*d560*/  FFMA R15, R15, R0, R15 ;  /* 0x000000000f0f7223 */ /* 0x000fce000000000f */
.L_x_20278:
[----:B------:R-:W-:Y:S05]  /*d570*/  BSYNC.RECONVERGENT B1 ;  /* 0x0000000000017941 */ /* 0x000fea0003800200 */
.L_x_20276:
        /* <DEDUP_REMOVED lines=21> */
.L_x_20280:
[----:B------:R-:W0:Y:S02]  /*d6d0*/  MUFU.RCP R15, R12 ;  /* 0x0000000c000f7308 */ /* 0x000e240000001000 */
[----:B0-----:R-:W-:-:S04]  /*d6e0*/  FFMA R0, R12, R15, -1 ;  /* 0xbf8000000c007423 */ /* 0x001fc8000000000f */
[----:B------:R-:W-:-:S04]  /*d6f0*/  FADD.FTZ R0, -R0, -RZ ;  /* 0x800000ff00007221 */ /* 0x000fc80000010100 */
[----:B------:R-:W-:-:S07]  /*d700*/  FFMA R15, R15, R0, R15 ;  /* 0x000000000f0f7223 */ /* 0x000fce000000000f */
.L_x_20281:
[----:B------:R-:W-:Y:S05]  /*d710*/  BSYNC.RECONVERGENT B1 ;  /* 0x0000000000017941 */ /* 0x000fea0003800200 */
.L_x_20279:
        /* <DEDUP_REMOVED lines=22> */
.L_x_20283:
[----:B------:R-:W0:Y:S02]  /*d880*/  MUFU.RCP R15, R12 ;  /* 0x0000000c000f7308 */ /* 0x000e240000001000 */
[----:B0-----:R-:W-:-:S04]  /*d890*/  FFMA R0, R12, R15, -1 ;  /* 0xbf8000000c007423 */ /* 0x001fc8000000000f */
[----:B------:R-:W-:-:S04]  /*d8a0*/  FADD.FTZ R0, -R0, -RZ ;  /* 0x800000ff00007221 */ /* 0x000fc80000010100 */
[----:B------:R-:W-:-:S07]  /*d8b0*/  FFMA R15, R15, R0, R15 ;  /* 0x000000000f0f7223 */ /* 0x000fce000000000f */
.L_x_20284:
[----:B------:R-:W-:Y:S05]  /*d8c0*/  BSYNC.RECONVERGENT B1 ;  /* 0x0000000000017941 */ /* 0x000fea0003800200 */
.L_x_20282:
        /* <DEDUP_REMOVED lines=21> */
.L_x_20286:
[----:B------:R-:W0:Y:S02]  /*da20*/  MUFU.RCP R15, R12 ;  /* 0x0000000c000f7308 */ /* 0x000e240000001000 */
[----:B0-----:R-:W-:-:S04]  /*da30*/  FFMA R0, R12, R15, -1 ;  /* 0xbf8000000c007423 */ /* 0x001fc8000000000f */
[----:B------:R-:W-:-:S04]  /*da40*/  FADD.FTZ R0, -R0, -RZ ;  /* 0x800000ff00007221 */ /* 0x000fc80000010100 */
[----:B------:R-:W-:-:S07]  /*da50*/  FFMA R15, R15, R0, R15 ;  /* 0x000000000f0f7223 */ /* 0x000fce000000000f */
.L_x_20287:
[----:B------:R-:W-:Y:S05]  /*da60*/  BSYNC.RECONVERGENT B1 ;  /* 0x0000000000017941 */ /* 0x000fea0003800200 */
.L_x_20285:
        /* <DEDUP_REMOVED lines=22> */
.L_x_20289:
[----:B------:R-:W0:Y:S02]  /*dbd0*/  MUFU.RCP R15, R12 ;  /* 0x0000000c000f7308 */ /* 0x000e240000001000 */
[----:B0-----:R-:W-:-:S04]  /*dbe0*/  FFMA R0, R12, R15, -1 ;  /* 0xbf8000000c007423 */ /* 0x001fc8000000000f */
[----:B------:R-:W-:-:S04]  /*dbf0*/  FADD.FTZ R0, -R0, -RZ ;  /* 0x800000ff00007221 */ /* 0x000fc80000010100 */
[----:B------:R-:W-:-:S07]  /*dc00*/  FFMA R15, R15, R0, R15 ;  /* 0x000000000f0f7223 */ /* 0x000fce000000000f */
.L_x_20290:
[----:B------:R-:W-:Y:S05]  /*dc10*/  BSYNC.RECONVERGENT B1 ;  /* 0x0000000000017941 */ /* 0x000fea0003800200 */
.L_x_20288:
        /* <DEDUP_REMOVED lines=21> */
.L_x_20292:
[----:B------:R-:W0:Y:S02]  /*dd70*/  MUFU.RCP R15, R12 ;  /* 0x0000000c000f7308 */ /* 0x000e240000001000 */
[----:B0-----:R-:W-:-:S04]  /*dd80*/  FFMA R0, R12, R15, -1 ;  /* 0xbf8000000c007423 */ /* 0x001fc8000000000f */
[----:B------:R-:W-:-:S04]  /*dd90*/  FADD.FTZ R0, -R0, -RZ ;  /* 0x800000ff00007221 */ /* 0x000fc80000010100 */
[----:B------:R-:W-:-:S07]  /*dda0*/  FFMA R15, R15, R0, R15 ;  /* 0x000000000f0f7223 */ /* 0x000fce000000000f */
.L_x_20293:
[----:B------:R-:W-:Y:S05]  /*ddb0*/  BSYNC.RECONVERGENT B1 ;  /* 0x0000000000017941 */ /* 0x000fea0003800200 */
.L_x_20291:
        /* <DEDUP_REMOVED lines=22> */
.L_x_20295:
[----:B------:R-:W0:Y:S02]  /*df20*/  MUFU.RCP R15, R12 ;  /* 0x0000000c000f7308 */ /* 0x000e240000001000 */
[----:B0-----:R-:W-:-:S04]  /*df30*/  FFMA R0, R12, R15, -1 ;  /* 0xbf8000000c007423 */ /* 0x001fc8000000000f */
[----:B------:R-:W-:-:S04]  /*df40*/  FADD.FTZ R0, -R0, -RZ ;  /* 0x800000ff00007221 */ /* 0x000fc80000010100 */
[----:B------:R-:W-:-:S07]  /*df50*/  FFMA R15, R15, R0, R15 ;  /* 0x000000000f0f7223 */ /* 0x000fce000000000f */
.L_x_20296:
[----:B------:R-:W-:Y:S05]  /*df60*/  BSYNC.RECONVERGENT B1 ;  /* 0x0000000000017941 */ /* 0x000fea0003800200 */
.L_x_20294:
        /* <DEDUP_REMOVED lines=21> */
.L_x_20298:
[----:B------:R-:W0:Y:S02]  /*e0c0*/  MUFU.RCP R15, R12 ;  /* 0x0000000c000f7308 */ /* 0x000e240000001000 */
[----:B0-----:R-:W-:-:S04]  /*e0d0*/  FFMA R0, R12, R15, -1 ;  /* 0xbf8000000c007423 */ /* 0x001fc8000000000f */
[----:B------:R-:W-:-:S04]  /*e0e0*/  FADD.FTZ R0, -R0, -RZ ;  /* 0x800000ff00007221 */ /* 0x000fc80000010100 */
[----:B------:R-:W-:-:S07]  /*e0f0*/  FFMA R15, R15, R0, R15 ;  /* 0x000000000f0f7223 */ /* 0x000fce000000000f */
.L_x_20299:
[----:B------:R-:W-:Y:S05]  /*e100*/  BSYNC.RECONVERGENT B1 ;  /* 0x0000000000017941 */ /* 0x000fea0003800200 */
.L_x_20297:
        /* <DEDUP_REMOVED lines=21> */
[----:B------:R-:W-:Y:S01]  /*e260*/  IMAD.MOV.U32 R13, RZ, RZ, R15 ;  /* 0x000000ffff0d7224 */ /* 0x000fe200078e000f */
[----:B------:R-:W-:Y:S06]  /*e270*/  BRA `(.L_x_20302) ;  /* 0x0000000000107947 */ /* 0x000fec0003800000 */
.L_x_20301:
[----:B------:R-:W0:Y:S02]  /*e280*/  MUFU.RCP R13, R12 ;  /* 0x0000000c000d7308 */ /* 0x000e240000001000 */
[----:B0-----:R-:W-:-:S04]  /*e290*/  FFMA R0, R12, R13, -1 ;  /* 0xbf8000000c007423 */ /* 0x001fc8000000000d */
[----:B------:R-:W-:-:S04]  /*e2a0*/  FADD.FTZ R0, -R0, -RZ ;  /* 0x800000ff00007221 */ /* 0x000fc80000010100 */
[----:B------:R-:W-:-:S07]  /*e2b0*/  FFMA R13, R13, R0, R13 ;  /* 0x000000000d0d7223 */ /* 0x000fce000000000d */
.L_x_20302:
[----:B------:R-:W-:Y:S05]  /*e2c0*/  BSYNC.RECONVERGENT B1 ;  /* 0x0000000000017941 */ /* 0x000fea0003800200 */
.L_x_20300:
[----:B------:R-:W0:Y:S01]  /*e2d0*/  S2R R0, SR_TID.X ;  /* 0x0000000000007919 */ /* 0x000e220000002100 */
[----:B------:R-:W-:Y:S01]  /*e2e0*/  FMUL R14, R89, UR8 ;  /* 0x00000008590e7c20 */ /* 0x000fe20008400000 */
[----:B------:R-:W-:Y:S01]  /*e2f0*/  FMUL R15, R57, UR8 ;  /* 0x00000008390f7c20 */ /* 0x000fe20008400000 */
[----:B------:R-:W-:Y:S01]  /*e300*/  FMNMX3 R50, |R54|, R50, |R55|, !PT ;  /* 0x0000003236327276 */ /* 0x000fe20007800637 */
[----:B------:R-:W-:Y:S01]  /*e310*/  FMUL R74, R74, R13 ;  /* 0x0000000d4a4a7220 */ /* 0x000fe20000400000 */
[----:B------:R-:W-:Y:S01]  /*e320*/  LEA R23, R23, 0x2, 0x2 ;  /* 0x0000000217177811 */ /* 0x000fe200078e10ff */
[----:B------:R-:W-:Y:S01]  /*e330*/  FMUL R55, R55, UR8 ;  /* 0x0000000837377c20 */ /* 0x000fe20008400000 */
[----:B------:R-:W-:Y:S01]  /*e340*/  F2FP.SATFINITE.E4M3.F32.PACK_AB_MERGE_C R14, RZ, R14, RZ ;  /* 0x0000000eff0e723e */ /* 0x000fe200048070ff */
[----:B------:R-:W-:Y:S01]  /*e350*/  FMUL R31, R88, UR8 ;  /* 0x00000008581f7c20 */ /* 0x000fe20008400000 */
[----:B------:R-:W-:Y:S01]  /*e360*/  F2FP.SATFINITE.E4M3.F32.PACK_AB_MERGE_C R15, RZ, R15, RZ ;  /* 0x0000000fff0f723e */ /* 0x000fe200048070ff */
[----:B------:R-:W-:Y:S01]  /*e370*/  BSSY.RECONVERGENT B0, `(.L_x_20303) ;  /* 0x000003b000007945 */ /* 0x000fe20003800200 */
[C---:B------:R-:W-:Y:S01]  /*e380*/  FMNMX3 R13, |R83|.reuse, R50, |R80|, !PT ;  /* 0x00000032530d7276 */ /* 0x040fe20007800650 */
[----:B------:R-:W-:Y:S01]  /*e390*/  FMUL R83, R83, UR8 ;  /* 0x0000000853537c20 */ /* 0x000fe20008400000 */
[----:B------:R-:W-:Y:S01]  /*e3a0*/  ISETP.GE.U32.AND P0, PT, R23, R4, PT ;  /* 0x000000041700720c */ /* 0x000fe20003f06070 */
[----:B------:R-:W-:Y:S01]  /*e3b0*/  FMUL R80, R80, UR8 ;  /* 0x0000000850507c20 */ /* 0x000fe20008400000 */
[----:B------:R-:W-:-:S02]  /*e3c0*/  LOP3.LUT R17, R14, 0xff, RZ, 0xc0, !PT ;  /* 0x000000ff0e117812 */ /* 0x000fc400078ec0ff */
[----:B------:R-:W-:Y:S02]  /*e3d0*/  PRMT R12, R15, 0x7104, RZ ;  /* 0x000071040f0c7816 */ /* 0x000fe400000000ff */
[----:B------:R-:W-:Y:S01]  /*e3e0*/  FMNMX3 R13, |R88|, R13, |R87|, !PT ;  /* 0x0000000d580d7276 */ /* 0x000fe20007800657 */
[----:B------:R-:W-:Y:S01]  /*e3f0*/  FMUL R87, R87, UR8 ;  /* 0x0000000857577c20 */ /* 0x000fe20008400000 */
[----:B------:R-:W-:Y:S02]  /*e400*/  ISETP.GE.U32.OR P0, PT, R51, R6, P0 ;  /* 0x000000063300720c */ /* 0x000fe40000706470 */
[----:B------:R-:W-:Y:S01]  /*e410*/  LOP3.LUT R51, R17, 0xff00, R12, 0xf8, !PT ;  /* 0x0000ff0011337812 */ /* 0x000fe200078ef80c */
[----:B------:R-:W-:Y:S01]  /*e420*/  FMUL R17, R54, UR8 ;  /* 0x0000000836117c20 */ /* 0x000fe20008400000 */
[C---:B------:R-:W-:Y:S01]  /*e430*/  FMNMX R13, |R90|.reuse, R13, !PT ;  /* 0x0000000d5a0d7209 */ /* 0x040fe20007800200 */
[----:B------:R-:W-:Y:S01]  /*e440*/  FMUL R90, R90, UR8 ;  /* 0x000000085a5a7c20 */ /* 0x000fe20008400000 */
[----:B------:R-:W-:-:S02]  /*e450*/  F2FP.SATFINITE.E4M3.F32.PACK_AB_MERGE_C R77, RZ, R87, RZ ;  /* 0x00000057ff4d723e */ /* 0x000fc400048070ff */
[C---:B------:R-:W-:Y:S01]  /*e460*/  FMNMX3 R54, |R91|.reuse, R13, |R86|, !PT ;  /* 0x0000000d5b367276 */ /* 0x040fe20007800656 */
[----:B------:R-:W-:Y:S01]  /*e470*/  FMUL R91, R91, UR8 ;  /* 0x000000085b5b7c20 */ /* 0x000fe20008400000 */
[----:B------:R-:W-:Y:S01]  /*e480*/  F2FP.SATFINITE.E4M3.F32.PACK_AB_MERGE_C R83, RZ, R83, RZ ;  /* 0x00000053ff53723e */ /* 0x000fe200048070ff */
[----:B------:R-:W-:Y:S01]  /*e490*/  IMAD.SHL.U32 R77, R77, 0x100, RZ ;  /* 0x000001004d4d7824 */ /* 0x000fe200078e00ff */
[----:B------:R-:W-:Y:S02]  /*e4a0*/  F2FP.SATFINITE.E4M3.F32.PACK_AB_MERGE_C R84, RZ, R17, RZ ;  /* 0x00000011ff54723e */ /* 0x000fe400048070ff */
[----:B------:R-:W-:Y:S02]  /*e4b0*/  F2FP.SATFINITE.E4M3.F32.PACK_AB_MERGE_C R80, RZ, R80, RZ ;  /* 0x00000050ff50723e */ /* 0x000fe400048070ff */
[----:B------:R-:W-:Y:S02]  /*e4c0*/  F2FP.SATFINITE.E4M3.F32.PACK_AB_MERGE_C R85, RZ, R90, RZ ;  /* 0x0000005aff55723e */ /* 0x000fe400048070ff */
[----:B------:R-:W-:-:S02]  /*e4d0*/  LOP3.LUT R50, R83, 0xff, RZ, 0xc0, !PT ;  /* 0x000000ff53327812 */ /* 0x000fc400078ec0ff */
[----:B------:R-:W-:Y:S02]  /*e4e0*/  F2FP.SATFINITE.E4M3.F32.PACK_AB_MERGE_C R88, RZ, R55, RZ ;  /* 0x00000037ff58723e */ /* 0x000fe400048070ff */
[----:B------:R-:W-:Y:S01]  /*e4f0*/  F2FP.SATFINITE.E4M3.F32.PACK_AB_MERGE_C R31, RZ, R31, RZ ;  /* 0x0000001fff1f723e */ /* 0x000fe200048070ff */
[----:B------:R-:W-:Y:S01]  /*e500*/  IMAD R50, R85, 0x100, R50 ;  /* 0x0000010055327824 */ /* 0x000fe200078e0232 */
[----:B------:R-:W-:Y:S02]  /*e510*/  F2FP.SATFINITE.E4M3.F32.PACK_AB_MERGE_C R91, RZ, R91, RZ ;  /* 0x0000005bff5b723e */ /* 0x000fe400048070ff */
[----:B------:R-:W-:Y:S02]  /*e520*/  LOP3.LUT R18, R84, 0xff, RZ, 0xc0, !PT ;  /* 0x000000ff54127812 */ /* 0x000fe400078ec0ff */
[----:B------:R-:W-:Y:S02]  /*e530*/  LOP3.LUT R76, R80, 0xff, RZ, 0xc0, !PT ;  /* 0x000000ff504c7812 */ /* 0x000fe400078ec0ff */
[----:B------:R-:W-:-:S02]  /*e540*/  SHF.L.U64.HI R13, R2, 0x3, R3 ;  /* 0x00000003020d7819 */ /* 0x000fc40000010203 */
[----:B------:R-:W-:Y:S02]  /*e550*/  SHF.L.U32 R12, R2, 0x3, RZ ;  /* 0x00000003020c7819 */ /* 0x000fe400000006ff */
[----:B0-----:R-:W-:Y:S02]  /*e560*/  LOP3.LUT R17, R0, 0xe0, RZ, 0xc0, !PT ;  /* 0x000000e000117812 */ /* 0x001fe400078ec0ff */
[----:B------:R-:W-:Y:S02]  /*e570*/  LEA R75, R31, R18, 0x8 ;  /* 0x000000121f4b7211 */ /* 0x000fe400078e40ff */
[----:B------:R-:W-:Y:S02]  /*e580*/  LEA R76, R91, R76, 0x8 ;  /* 0x0000004c5b4c7211 */ /* 0x000fe400078e40ff */
[----:B------:R-:W-:Y:S01]  /*e590*/  LOP3.LUT R55, R77, 0xff, R88, 0xf8, !PT ;  /* 0x000000ff4d377812 */ /* 0x000fe200078ef858 */
[----:B------:R-:W-:Y:S06]  /*e5a0*/  @P0 BRA `(.L_x_20304) ;  /* 0x00000000005c0947 */ /* 0x000fec0003800000 */
[----:B------:R-:W0:Y:S02]  /*e5b0*/  S2R R19, SR_TID.X ;  /* 0x0000000000137919 */ /* 0x000e240000002100 */
[----:B0-----:R-:W-:Y:S02]  /*e5c0*/  SHF.R.U32.HI R18, RZ, 0x3, R19 ;  /* 0x00000003ff127819 */ /* 0x001fe40000011613 */
[----:B------:R-:W-:Y:S02]  /*e5d0*/  LOP3.LUT R79, R19, 0xe0, RZ, 0xc0, !PT ;  /* 0x000000e0134f7812 */ /* 0x000fe400078ec0ff */
[----:B------:R-:W-:-:S03]  /*e5e0*/  LOP3.LUT R18, R18, 0x1c, RZ, 0xc0, !PT ;  /* 0x0000001c12127812 */ /* 0x000fc600078ec0ff */
[----:B------:R-:W-:Y:S01]  /*e5f0*/  IMAD R87, R3, R79, RZ ;  /* 0x0000004f03577224 */ /* 0x000fe200078e02ff */
[----:B------:R-:W-:Y:S01]  /*e600*/  IADD3 R78, PT, PT, R19, 0x1e, -R18 ;  /* 0x0000001e134e7810 */ /* 0x000fe20007ffe812 */
[C---:B------:R-:W-:Y:S01]  /*e610*/  IMAD.SHL.U32 R18, R2.reuse, 0x8, RZ ;  /* 0x0000000802127824 */ /* 0x040fe200078e00ff */
[----:B------:R-:W-:-:S03]  /*e620*/  SHF.L.U64.HI R19, R2, 0x3, R3 ;  /* 0x0000000302137819 */ /* 0x000fc60000010203 */
[----:B------:R-:W-:Y:S01]  /*e630*/  IMAD.WIDE.U32 R22, R79, R2, R18 ;  /* 0x000000024f167225 */ /* 0x000fe200078e0012 */
[----:B------:R-:W-:-:S04]  /*e640*/  LOP3.LUT R79, R78, 0x1f, RZ, 0xc0, !PT ;  /* 0x0000001f4e4f7812 */ /* 0x000fc800078ec0ff */
[----:B------:R-:W-:Y:S01]  /*e650*/  IADD3 R79, P1, P2, R79, R22, R18 ;  /* 0x000000164f4f7210 */ /* 0x000fe20007a3e012 */
[----:B------:R-:W-:Y:S01]  /*e660*/  IMAD.U32 R22, R83, 0x10000, RZ ;  /* 0x0001000053167824 */ /* 0x000fe200078e00ff */
[----:B------:R-:W-:Y:S02]  /*e670*/  IADD3 R87, PT, PT, R87, R23, RZ ;  /* 0x0000001757577210 */ /* 0x000fe40007ffe0ff */
[----:B------:R-:W-:Y:S02]  /*e680*/  LOP3.LUT R18, R80, 0xffff, RZ, 0xc0, !PT ;  /* 0x0000ffff50127812 */ /* 0x000fe400078ec0ff */
[----:B------:R-:W-:Y:S02]  /*e690*/  LOP3.LUT R23, R22, 0xff0000, RZ, 0xc0, !PT ;  /* 0x00ff000016177812 */ /* 0x000fe400078ec0ff */
[----:B------:R-:W-:Y:S02]  /*e6a0*/  IADD3.X R22, PT, PT, RZ, R87, R19, P1, P2 ;  /* 0x00000057ff167210 */ /* 0x000fe40000fe4413 */
[----:B------:R-:W-:Y:S01]  /*e6b0*/  LEA R18, R18, R23, 0x18 ;  /* 0x0000001712127211 */ /* 0x000fe200078ec0ff */
[----:B------:R-:W-:-:S05]  /*e6c0*/  IMAD.SHL.U32 R23, R88, 0x100, RZ ;  /* 0x0000010058177824 */ /* 0x000fca00078e00ff */
[----:B------:R-:W-:Y:S02]  /*e6d0*/  LOP3.LUT R23, R18, 0xffff, R23, 0xf8, !PT ;  /* 0x0000ffff12177812 */ /* 0x000fe400078ef817 */
[----:B------:R-:W-:Y:S02]  /*e6e0*/  LEA R18, P1, R79, R10, 0x2 ;  /* 0x0000000a4f127211 */ /* 0x000fe400078210ff */
[----:B------:R-:W-:Y:S02]  /*e6f0*/  LOP3.LUT R23, R23, 0xff, R84, 0xf8, !PT ;  /* 0x000000ff17177812 */ /* 0x000fe400078ef854 */
[----:B------:R-:W-:-:S05]  /*e700*/  LEA.HI.X R19, R79, R11, R22, 0x2, P1 ;  /* 0x0000000b4f137211 */ /* 0x000fca00008f1416 */
[----:B------:R0:W-:Y:S04]  /*e710*/  STG.E desc[UR10][R18.64], R23 ;  /* 0x0000001712007986 */ /* 0x0001e8000c10190a */
.L_x_20304:
[----:B------:R-:W-:Y:S05]  /*e720*/  BSYNC.RECONVERGENT B0 ;  /* 0x0000000000007941 */ /* 0x000fea0003800200 */
.L_x_20303:
        /* <DEDUP_REMOVED lines=14> */
[----:B------:R-:W-:Y:S02]  /*e810*/  SHF.L.U32 R22, R85, 0x10, RZ ;  /* 0x0000001055167819 */ /* 0x000fe400000006ff */
[----:B------:R-:W-:Y:S02]  /*e820*/  LOP3.LUT R18, R91, 0xffff, RZ, 0xc0, !PT ;  /* 0x0000ffff5b127812 */ /* 0x000fe400078ec0ff */
[----:B------:R-:W-:Y:S02]  /*e830*/  LOP3.LUT R23, R22, 0xff0000, RZ, 0xc0, !PT ;  /* 0x00ff000016177812 */ /* 0x000fe400078ec0ff */
        /* <DEDUP_REMOVED lines=9> */
.L_x_20306:
[----:B------:R-:W-:Y:S05]  /*e8d0*/  BSYNC.RECONVERGENT B0 ;  /* 0x0000000000007941 */ /* 0x000fea0003800200 */
.L_x_20305:
[----:B------:R-:W-:Y:S01]  /*e8e0*/  FMUL R22, R68, UR8 ;  /* 0x0000000844167c20 */ /* 0x000fe20008400000 */
[----:B-1----:R-:W-:Y:S01]  /*e8f0*/  FMUL R31, R71, UR8 ;  /* 0x00000008471f7c20 */ /* 0x002fe20008400000 */
[----:B0-----:R-:W-:-:S04]  /*e900*/  IMAD.WIDE.U32 R18, R17, R2, R12 ;  /* 0x0000000211127225 */ /* 0x001fc800078e000c */
[----:B------:R-:W-:Y:S01]  /*e910*/  FMUL R79, R86, UR8 ;  /* 0x00000008564f7c20 */ /* 0x000fe20008400000 */
[----:B------:R-:W-:Y:S01]  /*e920*/  FMUL R85, R81, UR8 ;  /* 0x0000000851557c20 */ /* 0x000fe20008400000 */
[----:B------:R-:W-:Y:S01]  /*e930*/  F2FP.SATFINITE.E4M3.F32.PACK_AB_MERGE_C R23, RZ, R22, RZ ;  /* 0x00000016ff17723e */ /* 0x000fe200048070ff */
[----:B------:R-:W-:Y:S01]  /*e940*/  BSSY.RECONVERGENT B0, `(.L_x_20307) ;  /* 0x0000045000007945 */ /* 0x000fe20003800200 */
[----:B------:R-:W-:Y:S01]  /*e950*/  F2FP.SATFINITE.E4M3.F32.PACK_AB_MERGE_C R22, RZ, R31, RZ ;  /* 0x0000001fff16723e */ /* 0x000fe200048070ff */
[----:B------:R-:W-:Y:S01]  /*e960*/  IMAD R31, R3, R17, RZ ;  /* 0x00000011031f7224 */ /* 0x000fe200078e02ff */
[----:B------:R-:W-:Y:S02]  /*e970*/  IADD3 R78, P1, PT, R12, R18, RZ ;  /* 0x000000120c4e7210 */ /* 0x000fe40007f3e0ff */
[----:B------:R-:W-:Y:S02]  /*e980*/  LOP3.LUT R18, R22, 0xffff, RZ, 0xc0, !PT ;  /* 0x0000ffff16127812 */ /* 0x000fe400078ec0ff */
[----:B------:R-:W-:-:S02]  /*e990*/  F2FP.SATFINITE.E4M3.F32.PACK_AB_MERGE_C R79, RZ, R79, RZ ;  /* 0x0000004fff4f723e */ /* 0x000fc400048070ff */
[----:B------:R-:W-:Y:S01]  /*e9a0*/  LOP3.LUT R17, R23, 0xff, RZ, 0xc0, !PT ;  /* 0x000000ff17117812 */ /* 0x000fe200078ec0ff */
[----:B------:R-:W-:Y:S01]  /*e9b0*/  IMAD.SHL.U32 R80, R18, 0x1000000, RZ ;  /* 0x0100000012507824 */ /* 0x000fe200078e00ff */
[----:B------:R-:W-:Y:S01]  /*e9c0*/  F2FP.SATFINITE.E4M3.F32.PACK_AB_MERGE_C R85, RZ, R85, RZ ;  /* 0x00000055ff55723e */ /* 0x000fe200048070ff */
[----:B------:R-:W-:Y:S01]  /*e9d0*/  IMAD.U32 R18, R79, 0x10000, RZ ;  /* 0x000100004f127824 */ /* 0x000fe200078e00ff */
[----:B------:R-:W-:Y:S01]  /*e9e0*/  FMNMX3 R54, |R7|, R54, |R52|, !PT ;  /* 0x0000003607367276 */ /* 0x000fe20007800634 */
[----:B------:R-:W-:Y:S01]  /*e9f0*/  FMUL R52, R52, UR8 ;  /* 0x0000000834347c20 */ /* 0x000fe20008400000 */
[----:B------:R-:W-:Y:S02]  /*ea00*/  IADD3.X R31, PT, PT, R13, R31, R19, P1, !PT ;  /* 0x0000001f0d1f7210 */ /* 0x000fe40000ffe413 */
[----:B------:R-:W-:Y:S02]  /*ea10*/  SHF.L.U32 R19, R17, 0x10, RZ ;  /* 0x0000001011137819 */ /* 0x000fe400000006ff */
[----:B------:R-:W-:-:S02]  /*ea20*/  SHF.L.U32 R23, R85, 0x10, RZ ;  /* 0x0000001055177819 */ /* 0x000fc400000006ff */
[----:B------:R-:W-:Y:S01]  /*ea30*/  FMNMX3 R54, |R81|, R54, |R56|, !PT ;  /* 0x0000003651367276 */ /* 0x000fe20007800638 */
[----:B------:R-:W-:Y:S01]  /*ea40*/  HFMA2 R81, -RZ, RZ, 0.96630859375, -0.0022525787353515625 ;  /* 0x3bbb989dff517431 */ /* 0x000fe200000001ff */
[----:B------:R-:W-:Y:S01]  /*ea50*/  LOP3.LUT R51, R80, R51, R19, 0xfe, !PT ;  /* 0x0000003350337212 */ /* 0x000fe200078efe13 */
[----:B------:R-:W-:Y:S01]  /*ea60*/  FMUL R19, R59, UR8 ;  /* 0x000000083b137c20 */ /* 0x000fe20008400000 */
[----:B------:R-:W-:Y:S01]  /*ea70*/  LOP3.LUT R84, R18, 0xff0000, RZ, 0xc0, !PT ;  /* 0x00ff000012547812 */ /* 0x000fe200078ec0ff */
[----:B------:R-:W-:Y:S01]  /*ea80*/  FMUL R18, R66, UR8 ;  /* 0x0000000842127c20 */ /* 0x000fe20008400000 */
[----:B------:R-:W-:Y:S01]  /*ea90*/  LOP3.LUT R23, R23, 0xff0000, RZ, 0xc0, !PT ;  /* 0x00ff000017177812 */ /* 0x000fe200078ec0ff */
[----:B------:R-:W-:Y:S01]  /*eaa0*/  FMUL R56, R56, UR8 ;  /* 0x0000000838387c20 */ /* 0x000fe20008400000 */
[----:B------:R-:W-:Y:S02]  /*eab0*/  FMNMX3 R54, |R5|, R54, |R8|, !PT ;  /* 0x0000003605367276 */ /* 0x000fe40007800608 */
[----:B------:R-:W-:-:S02]  /*eac0*/  LOP3.LUT R84, R84, 0xffff, R75, 0xf8, !PT ;  /* 0x0000ffff54547812 */ /* 0x000fc400078ef84b */
[----:B------:R-:W-:Y:S01]  /*ead0*/  LOP3.LUT R83, R23, 0xffff, R76, 0xf8, !PT ;  /* 0x0000ffff17537812 */ /* 0x000fe200078ef84c */
[----:B------:R-:W-:Y:S01]  /*eae0*/  IMAD.U32 R23, R38, 0x10000, RZ ;  /* 0x0001000026177824 */ /* 0x000fe200078e00ff */
[----:B------:R-:W-:Y:S01]  /*eaf0*/  FMNMX3 R89, |R82|, R54, |R89|, !PT ;  /* 0x0000003652597276 */ /* 0x000fe20007800659 */
[----:B------:R-:W-:Y:S01]  /*eb00*/  FMUL R54, R7, UR8 ;  /* 0x0000000807367c20 */ /* 0x000fe20008400000 */
[----:B------:R-:W-:Y:S02]  /*eb10*/  F2FP.SATFINITE.E4M3.F32.PACK_AB_MERGE_C R19, RZ, R19, RZ ;  /* 0x00000013ff13723e */ /* 0x000fe400048070ff */
[----:B------:R-:W-:Y:S01]  /*eb20*/  F2FP.SATFINITE.E4M3.F32.PACK_AB_MERGE_C R75, RZ, R18, RZ ;  /* 0x00000012ff4b723e */ /* 0x000fe200048070ff */
[----:B------:R-:W-:Y:S01]  /*eb30*/  FMUL R18, R23, -1.7020000219345092773 ;  /* 0xbfd9db2317127820 */ /* 0x000fe20000400000 */
[----:B------:R-:W-:Y:S02]  /*eb40*/  LOP3.LUT R77, R19, 0xff, RZ, 0xc0, !PT ;  /* 0x000000ff134d7812 */ /* 0x000fe400078ec0ff */
[----:B------:R-:W-:Y:S01]  /*eb50*/  PRMT R76, R75, 0x7104, RZ ;  /* 0x000071044b4c7816 */ /* 0x000fe200000000ff */
[----:B------:R-:W-:Y:S01]  /*eb60*/  FFMA.SAT R80, R18, R81, 0.5 ;  /* 0x3f00000012507423 */ /* 0x000fe20000002051 */
[----:B------:R-:W-:-:S02]  /*eb70*/  F2FP.SATFINITE.E4M3.F32.PACK_AB_MERGE_C R86, RZ, R54, RZ ;  /* 0x00000036ff56723e */ /* 0x000fc400048070ff */
[----:B------:R-:W-:Y:S01]  /*eb80*/  LOP3.LUT R7, R77, 0xff00, R76, 0xf8, !PT ;  /* 0x0000ff004d077812 */ /* 0x000fe200078ef84c */
[----:B------:R-:W-:Y:S01]  /*eb90*/  IMAD.MOV.U32 R77, RZ, RZ, 0x437c0000 ;  /* 0x437c0000ff4d7424 */ /* 0x000fe200078e00ff */
[----:B------:R-:W-:Y:S02]  /*eba0*/  LOP3.LUT R54, R55, 0xffff, RZ, 0xc0, !PT ;  /* 0x0000ffff37367812 */ /* 0x000fe400078ec0ff */
[----:B------:R-:W-:Y:S01]  /*ebb0*/  SHF.L.U32 R81, R86, 0x10, RZ ;  /* 0x0000001056517819 */ /* 0x000fe200000006ff */
[----:B------:R-:W-:Y:S01]  /*ebc0*/  FFMA.RM R80, R80, R77, 12582913 ;  /* 0x4b40000150507423 */ /* 0x000fe2000000404d */
[----:B------:R-:W-:Y:S02]  /*ebd0*/  F2FP.SATFINITE.E4M3.F32.PACK_AB_MERGE_C R87, RZ, R52, RZ ;  /* 0x00000034ff57723e */ /* 0x000fe400048070ff */
[----:B------:R-:W-:Y:S01]  /*ebe0*/  LOP3.LUT R81, R54, 0xff0000, R81, 0xf8, !PT ;  /* 0x00ff000036517812 */ /* 0x000fe200078ef851 */
[----:B------:R-:W-:Y:S06]  /*ebf0*/  @P0 BRA `(.L_x_20308) ;  /* 0x0000000000640947 */ /* 0x000fec0003800000 */
[----:B------:R-:W0:Y:S01]  /*ec00*/  S2R R52, SR_TID.X ;  /* 0x0000000000347919 */ /* 0x000e220000002100 */
[----:B------:R-:W-:Y:S02]  /*ec10*/  LOP3.LUT R85, R85, 0xffff, RZ, 0xc0, !PT ;  /* 0x0000ffff55557812 */ /* 0x000fe400078ec0ff */
[----:B0-----:R-:W-:Y:S02]  /*ec20*/  SHF.R.U32.HI R54, RZ, 0x3, R52 ;  /* 0x00000003ff367819 */ /* 0x001fe40000011634 */
[----:B------:R-:W-:Y:S02]  /*ec30*/  LOP3.LUT R91, R52, 0xe0, RZ, 0xc0, !PT ;  /* 0x000000e0345b7812 */ /* 0x000fe400078ec0ff */
[----:B------:R-:W-:Y:S01]  /*ec40*/  LOP3.LUT R55, R54, 0x1c, RZ, 0xc0, !PT ;  /* 0x0000001c36377812 */ /* 0x000fe200078ec0ff */
[----:B------:R-:W-:-:S03]  /*ec50*/  IMAD.SHL.U32 R54, R2, 0x8, RZ ;  /* 0x0000000802367824 */ /* 0x000fc600078e00ff */
[----:B------:R-:W-:Y:S01]  /*ec60*/  IADD3 R88, PT, PT, R52, 0x1e, -R55 ;  /* 0x0000001e34587810 */ /* 0x000fe20007ffe837 */
[----:B------:R-:W-:Y:S01]  /*ec70*/  IMAD.U32 R52, R87, 0x10000, RZ ;  /* 0x0001000057347824 */ /* 0x000fe200078e00ff */
[----:B------:R-:W-:Y:S02]  /*ec80*/  SHF.L.U64.HI R55, R2, 0x3, R3 ;  /* 0x0000000302377819 */ /* 0x000fe40000010203 */
[----:B------:R-:W-:Y:S02]  /*ec90*/  LOP3.LUT R93, R88, 0x1f, RZ, 0xc0, !PT ;  /* 0x0000001f585d7812 */ /* 0x000fe400078ec0ff */
[----:B------:R-:W-:Y:S01]  /*eca0*/  LOP3.LUT R52, R52, 0xff0000, RZ, 0xc0, !PT ;  /* 0x00ff000034347812 */ /* 0x000fe200078ec0ff */
[----:B------:R-:W-:-:S03]  /*ecb0*/  IMAD.WIDE.U32 R76, R91, R2, R54 ;  /* 0x000000025b4c7225 */ /* 0x000fc600078e0036 */
[----:B------:R-:W-:Y:S01]  /*ecc0*/  LEA R52, R85, R52, 0x18 ;  /* 0x0000003455347211 */ /* 0x000fe200078ec0ff */
[----:B------:R-:W-:Y:S01]  /*ecd0*/  IMAD R91, R3, R91, RZ ;  /* 0x0000005b035b7224 */ /* 0x000fe200078e02ff */
[----:B------:R-:W-:-:S04]  /*ece0*/  IADD3 R93, P1, P2, R93, R76, R54 ;  /* 0x0000004c5d5d7210 */ /* 0x000fc80007a3e036 */
[----:B------:R-:W-:-:S04]  /*ecf0*/  IADD3 R91, PT, PT, R91, R77, RZ ;  /* 0x0000004d5b5b7210 */ /* 0x000fc80007ffe0ff */
[----:B------:R-:W-:Y:S01]  /*ed00*/  IADD3.X R91, PT, PT, RZ, R91, R55, P1, P2 ;  /* 0x0000005bff5b7210 */ /* 0x000fe20000fe4437 */
[----:B------:R-:W-:Y:S01]  /*ed10*/  IMAD.SHL.U32 R55, R86, 0x100, RZ ;  /* 0x0000010056377824 */ /* 0x000fe200078e00ff */
[----:B------:R-:W-:-:S04]  /*ed20*/  LEA R76, P1, R2, R93, 0x1 ;  /* 0x0000005d024c7211 */ /* 0x000fc800078208ff */
[----:B------:R-:W-:Y:S02]  /*ed30*/  LOP3.LUT R52, R52, 0xffff, R55, 0xf8, !PT ;  /* 0x0000ffff34347812 */ /* 0x000fe400078ef837 */
[----:B------:R-:W-:Y:S02]  /*ed40*/  LEA.HI.X R55, R2, R91, R3, 0x1, P1 ;  /* 0x0000005b02377211 */ /* 0x000fe400008f0c03 */
[----:B------:R-:W-:Y:S02]  /*ed50*/  LEA R54, P1, R76, R10, 0x2 ;  /* 0x0000000a4c367211 */ /* 0x000fe400078210ff */
[----:B------:R-:W-:Y:S02]  /*ed60*/  LOP3.LUT R79, R52, 0xff, R79, 0xf8, !PT ;  /* 0x000000ff344f7812 */ /* 0x000fe400078ef84f */
[----:B------:R-:W-:-:S05]  /*ed70*/  LEA.HI.X R55, R76, R11, R55, 0x2, P1 ;  /* 0x0000000b4c377211 */ /* 0x000fca00008f1437 */
[----:B------:R0:W-:Y:S04]  /*ed80*/  STG.E desc[UR10][R54.64], R79 ;  /* 0x0000004f36007986 */ /* 0x0001e8000c10190a */
.L_x_20308:
[----:B------:R-:W-:Y:S05]  /*ed90*/  BSYNC.RECONVERGENT B0 ;  /* 0x0000000000007941 */ /* 0x000fea0003800200 */
.L_x_20307:
[----:B------:R-:W-:Y:S01]  /*eda0*/  FMUL R82, R82, UR8 ;  /* 0x0000000852527c20 */ /* 0x000fe20008400000 */
[----:B0-----:R-:W-:Y:S01]  /*edb0*/  F2FP.SATFINITE.E4M3.F32.PACK_AB_MERGE_C R79, RZ, R56, RZ ;  /* 0x00000038ff4f723e */ /* 0x001fe200048070ff */
[----:B------:R-:W-:Y:S01]  /*edc0*/  FMUL R76, R67, UR8 ;  /* 0x00000008434c7c20 */ /* 0x000fe20008400000 */
[----:B------:R-:W-:Y:S01]  /*edd0*/  LOP3.LUT R52, R50, 0xffff, RZ, 0xc0, !PT ;  /* 0x0000ffff32347812 */ /* 0x000fe200078ec0ff */
[----:B------:R-:W-:Y:S01]  /*ede0*/  FMUL R77, R72, UR8 ;  /* 0x00000008484d7c20 */ /* 0x000fe20008400000 */
[----:B------:R-:W-:Y:S01]  /*edf0*/  SHF.L.U32 R85, R87, 0x10, RZ ;  /* 0x0000001057557819 */ /* 0x000fe200000006ff */
[----:B------:R-:W-:Y:S01]  /*ee00*/  FMUL R86, R8, UR8 ;  /* 0x0000000808567c20 */ /* 0x000fe20008400000 */
[----:B------:R-:W-:Y:S01]  /*ee10*/  LOP3.LUT R50, R79, 0xffff, RZ, 0xc0, !PT ;  /* 0x0000ffff4f327812 */ /* 0x000fe200078ec0ff */
[----:B------:R-:W-:Y:S01]  /*ee20*/  IMAD.SHL.U32 R8, R80, 0x800000, RZ ;  /* 0x0080000050087824 */ /* 0x000fe200078e00ff */
[----:B------:R-:W-:Y:S01]  /*ee30*/  F2FP.SATFINITE.E4M3.F32.PACK_AB_MERGE_C R82, RZ, R82, RZ ;  /* 0x00000052ff52723e */ /* 0x000fe200048070ff */
[----:B------:R-:W-:Y:S01]  /*ee40*/  BSSY.RECONVERGENT B0, `(.L_x_20309) ;  /* 0x000006a000007945 */ /* 0x000fe20003800200 */
[----:B------:R-:W-:Y:S01]  /*ee50*/  F2FP.SATFINITE.E4M3.F32.PACK_AB_MERGE_C R76, RZ, R76, RZ ;  /* 0x0000004cff4c723e */ /* 0x000fe200048070ff */
[----:B------:R-:W-:Y:S01]  /*ee60*/  IMAD.SHL.U32 R55, R50, 0x1000000, RZ ;  /* 0x0100000032377824 */ /* 0x000fe200078e00ff */
[----:B------:R-:W-:-:S02]  /*ee70*/  LOP3.LUT R85, R52, 0xff0000, R85, 0xf8, !PT ;  /* 0x00ff000034557812 */ /* 0x000fc400078ef855 */
[----:B------:R-:W-:Y:S02]  /*ee80*/  LOP3.LUT R52, R82, 0xffff, RZ, 0xc0, !PT ;  /* 0x0000ffff52347812 */ /* 0x000fe400078ec0ff */
[----:B------:R-:W-:Y:S02]  /*ee90*/  SHF.L.U32 R56, R76, 0x10, RZ ;  /* 0x000000104c387819 */ /* 0x000fe400000006ff */
[----:B------:R-:W-:Y:S01]  /*eea0*/  LOP3.LUT R50, R84, 0xff000000, R55, 0xf8, !PT ;  /* 0xff00000054327812 */ /* 0x000fe200078ef837 */
[----:B------:R-:W-:Y:S01]  /*eeb0*/  IMAD.SHL.U32 R52, R52, 0x1000000, RZ ;  /* 0x0100000034347824 */ /* 0x000fe200078e00ff */
[----:B------:R-:W-:Y:S01]  /*eec0*/  LOP3.LUT R55, R7, 0xff0000, R56, 0xf8, !PT ;  /* 0x00ff000007377812 */ /* 0x000fe200078ef838 */
[----:B------:R-:W-:Y:S01]  /*eed0*/  FADD R7, R80, -12583039 ;  /* 0xcb40007f50077421 */ /* 0x000fe20000000000 */
[----:B------:R-:W-:Y:S01]  /*eee0*/  F2FP.SATFINITE.E4M3.F32.PACK_AB_MERGE_C R77, RZ, R77, RZ ;  /* 0x0000004dff4d723e */ /* 0x000fe200048070ff */
[----:B------:R-:W-:Y:S01]  /*eef0*/  FMUL R84, R5, UR8 ;  /* 0x0000000805547c20 */ /* 0x000fe20008400000 */
[----:B------:R-:W-:Y:S01]  /*ef00*/  LOP3.LUT R52, R83, 0xff000000, R52, 0xf8, !PT ;  /* 0xff00000053347812 */ /* 0x000fe200078ef834 */
[----:B------:R-:W-:Y:S01]  /*ef10*/  FFMA R83, R18, 1.4426950216293334961, -R7 ;  /* 0x3fb8aa3b12537823 */ /* 0x000fe20000000807 */
[----:B------:R-:W-:-:S02]  /*ef20*/  LOP3.LUT R54, R77, 0xffff, RZ, 0xc0, !PT ;  /* 0x0000ffff4d367812 */ /* 0x000fc400078ec0ff */
[--C-:B------:R-:W-:Y:S01]  /*ef30*/  SHF.R.U32.HI R7, RZ, 0x5, R0.reuse ;  /* 0x00000005ff077819 */ /* 0x100fe20000011600 */
[----:B------:R-:W-:Y:S01]  /*ef40*/  FFMA R83, R18, 1.925963033500011079e-08, R83 ;  /* 0x32a5706012537823 */ /* 0x000fe20000000053 */
[----:B------:R-:W-:Y:S02]  /*ef50*/  SHF.L.U32 R54, R54, 0x18, RZ ;  /* 0x0000001836367819 */ /* 0x000fe400000006ff */
[----:B------:R-:W-:Y:S01]  /*ef60*/  F2FP.SATFINITE.E4M3.F32.PACK_AB_MERGE_C R86, RZ, R86, RZ ;  /* 0x00000056ff56723e */ /* 0x000fe200048070ff */
[--C-:B------:R-:W-:Y:S01]  /*ef70*/  IMAD R18, R7, -0x4, R0.reuse ;  /* 0xfffffffc07127824 */ /* 0x100fe200078e0200 */
[----:B------:R-:W-:Y:S01]  /*ef80*/  LOP3.LUT R55, R55, R54, RZ, 0xfc, !PT ;  /* 0x0000003637377212 */ /* 0x000fe200078efcff */
[----:B------:R-:W0:Y:S01]  /*ef90*/  MUFU.EX2 R83, R83 ;  /* 0x0000005300537308 */ /* 0x000e220000000800 */
[----:B------:R-:W-:Y:S01]  /*efa0*/  SHF.R.U32.HI R54, RZ, 0x3, R0 ;  /* 0x00000003ff367819 */ /* 0x000fe20000011600 */
[----:B------:R-:W-:Y:S01]  /*efb0*/  VIADD R5, R18, 0x1d ;  /* 0x0000001d12057836 */ /* 0x000fe20000000000 */
[----:B------:R-:W-:-:S02]  /*efc0*/  LOP3.LUT R80, R86, 0xffff, RZ, 0xc0, !PT ;  /* 0x0000ffff56507812 */ /* 0x000fc400078ec0ff */
[----:B------:R-:W-:Y:S02]  /*efd0*/  LOP3.LUT R87, R54, 0x1c, RZ, 0xc0, !PT ;  /* 0x0000001c36577812 */ /* 0x000fe400078ec0ff */
[----:B------:R-:W-:Y:S02]  /*efe0*/  LOP3.LUT R5, R5, 0x1f, RZ, 0xc0, !PT ;  /* 0x0000001f05057812 */ /* 0x000fe400078ec0ff */
[----:B------:R-:W-:Y:S02]  /*eff0*/  IADD3 R87, PT, PT, R0, 0x1e, -R87 ;  /* 0x0000001e00577810 */ /* 0x000fe40007ffe857 */
[----:B------:R-:W-:Y:S02]  /*f000*/  F2FP.SATFINITE.E4M3.F32.PACK_AB_MERGE_C R84, RZ, R84, RZ ;  /* 0x00000054ff54723e */ /* 0x000fe400048070ff */
[----:B------:R-:W-:Y:S02]  /*f010*/  LOP3.LUT R87, R87, 0x1f, RZ, 0xc0, !PT ;  /* 0x0000001f57577812 */ /* 0x000fe400078ec0ff */
[----:B------:R-:W-:Y:S01]  /*f020*/  FMNMX3 R59, |R59|, R89, |R58|, !PT ;  /* 0x000000593b3b7276 */ /* 0x000fe2000780063a */
[----:B0-----:R-:W-:Y:S01]  /*f030*/  FFMA R8, R8, R83, 1 ;  /* 0x3f80000008087423 */ /* 0x001fe20000000053 */
[----:B------:R-:W-:Y:S01]  /*f040*/  FMUL R83, R58, UR8 ;  /* 0x000000083a537c20 */ /* 0x000fe20008400000 */
[-C--:B------:R-:W-:Y:S01]  /*f050*/  IADD3 R18, P1, PT, R87, R78.reuse, RZ ;  /* 0x0000004e57127210 */ /* 0x080fe20007f3e0ff */
[----:B------:R-:W-:Y:S01]  /*f060*/  FMUL R87, R16, UR8 ;  /* 0x0000000810577c20 */ /* 0x000fe20008400000 */
[----:B------:R-:W-:Y:S01]  /*f070*/  IADD3 R56, P2, P3, R12, R78, R5 ;  /* 0x0000004e0c387210 */ /* 0x000fe20007b5e005 */
[----:B------:R-:W-:Y:S01]  /*f080*/  FMUL R78, R53, UR8 ;  /* 0x00000008354e7c20 */ /* 0x000fe20008400000 */
[----:B------:R-:W-:Y:S01]  /*f090*/  SHF.L.U32 R58, R80, 0x18, RZ ;  /* 0x00000018503a7819 */ /* 0x000fe200000006ff */
[----:B------:R-:W-:Y:S01]  /*f0a0*/  VIADD R80, R8, 0x1800000 ;  /* 0x0180000008507836 */ /* 0x000fe20000000000 */
[----:B------:R-:W-:-:S02]  /*f0b0*/  LOP3.LUT R54, R84, 0xffff, RZ, 0xc0, !PT ;  /* 0x0000ffff54367812 */ /* 0x000fc400078ec0ff */
[----:B------:R-:W-:Y:S01]  /*f0c0*/  LOP3.LUT R58, R85, 0xff000000, R58, 0xf8, !PT ;  /* 0xff000000553a7812 */ /* 0x000fe200078ef83a */
[----:B------:R-:W-:Y:S01]  /*f0d0*/  FMUL R85, R30, UR8 ;  /* 0x000000081e557c20 */ /* 0x000fe20008400000 */
[----:B------:R-:W-:Y:S02]  /*f0e0*/  SHF.L.U32 R54, R54, 0x18, RZ ;  /* 0x0000001836367819 */ /* 0x000fe400000006ff */
[----:B------:R-:W-:Y:S02]  /*f0f0*/  F2FP.SATFINITE.E4M3.F32.PACK_AB_MERGE_C R83, RZ, R83, RZ ;  /* 0x00000053ff53723e */ /* 0x000fe400048070ff */
[----:B------:R-:W-:Y:S02]  /*f100*/  F2FP.SATFINITE.E4M3.F32.PACK_AB_MERGE_C R78, RZ, R78, RZ ;  /* 0x0000004eff4e723e */ /* 0x000fe400048070ff */
[----:B------:R-:W-:Y:S02]  /*f110*/  LOP3.LUT R80, R80, 0x7f800000, RZ, 0xc0, !PT ;  /* 0x7f80000050507812 */ /* 0x000fe400078ec0ff */
[----:B------:R-:W-:Y:S01]  /*f120*/  FMNMX3 R59, |R16|, R59, |R57|, !PT ;  /* 0x0000003b103b7276 */ /* 0x000fe20007800639 */
[----:B------:R-:W-:Y:S01]  /*f130*/  FMUL R16, R73, UR8 ;  /* 0x0000000849107c20 */ /* 0x000fe20008400000 */
[----:B------:R-:W-:-:S02]  /*f140*/  LOP3.LUT R54, R81, 0xff000000, R54, 0xf8, !PT ;  /* 0xff00000051367812 */ /* 0x000fc400078ef836 */
[----:B------:R-:W-:Y:S02]  /*f150*/  LOP3.LUT R88, R83, 0xff, RZ, 0xc0, !PT ;  /* 0x000000ff53587812 */ /* 0x000fe400078ec0ff */
[----:B------:R-:W-:Y:S02]  /*f160*/  PRMT R81, R78, 0x7104, RZ ;  /* 0x000071044e517816 */ /* 0x000fe400000000ff */
[----:B------:R-:W-:Y:S01]  /*f170*/  ISETP.GT.U32.AND P4, PT, R80, 0x1ffffff, PT ;  /* 0x01ffffff5000780c */ /* 0x000fe20003f84070 */
[----:B------:R-:W-:Y:S01]  /*f180*/  FMUL R80, R69, UR8 ;  /* 0x0000000845507c20 */ /* 0x000fe20008400000 */
[----:B------:R-:W-:Y:S02]  /*f190*/  F2FP.SATFINITE.E4M3.F32.PACK_AB_MERGE_C R87, RZ, R87, RZ ;  /* 0x00000057ff57723e */ /* 0x000fe400048070ff */
[----:B------:R-:W-:Y:S02]  /*f1a0*/  F2FP.SATFINITE.E4M3.F32.PACK_AB_MERGE_C R85, RZ, R85, RZ ;  /* 0x00000055ff55723e */ /* 0x000fe400048070ff */
[----:B------:R-:W-:-:S02]  /*f1b0*/  FMNMX3 R59, |R66|, R59, |R53|, !PT ;  /* 0x0000003b423b7276 */ /* 0x000fc40007800635 */
[----:B------:R-:W-:Y:S01]  /*f1c0*/  LOP3.LUT R88, R88, 0xff00, R81, 0xf8, !PT ;  /* 0x0000ff0058587812 */ /* 0x000fe200078ef851 */
[----:B------:R-:W-:Y:S01]  /*f1d0*/  FMUL R81, R70, UR8 ;  /* 0x0000000846517c20 */ /* 0x000fe20008400000 */
[----:B------:R-:W-:Y:S02]  /*f1e0*/  LOP3.LUT R66, R87, 0xff, RZ, 0xc0, !PT ;  /* 0x000000ff57427812 */ /* 0x000fe400078ec0ff */
[----:B------:R-:W-:Y:S02]  /*f1f0*/  PRMT R53, R85, 0x7104, RZ ;  /* 0x0000710455357816 */ /* 0x000fe400000000ff */
[----:B------:R-:W-:Y:S01]  /*f200*/  FMNMX R59, |R30|, R59, !PT ;  /* 0x0000003b1e3b7209 */ /* 0x000fe20007800200 */
[----:B------:R-:W-:Y:S01]  /*f210*/  FMUL R30, R74, UR8 ;  /* 0x000000084a1e7c20 */ /* 0x000fe20008400000 */
[----:B------:R-:W-:Y:S02]  /*f220*/  F2FP.SATFINITE.E4M3.F32.PACK_AB_MERGE_C R80, RZ, R80, RZ ;  /* 0x00000050ff50723e */ /* 0x000fe400048070ff */
[----:B------:R-:W-:-:S02]  /*f230*/  LOP3.LUT R66, R66, 0xff00, R53, 0xf8, !PT ;  /* 0x0000ff0042427812 */ /* 0x000fc400078ef835 */
[----:B------:R-:W-:Y:S02]  /*f240*/  SHF.L.U32 R53, R80, 0x10, RZ ;  /* 0x0000001050357819 */ /* 0x000fe400000006ff */
[----:B------:R-:W-:Y:S02]  /*f250*/  F2FP.SATFINITE.E4M3.F32.PACK_AB_MERGE_C R81, RZ, R81, RZ ;  /* 0x00000051ff51723e */ /* 0x000fe400048070ff */
[----:B------:R-:W-:Y:S02]  /*f260*/  FMNMX3 R67, |R68|, R59, |R67|, !PT ;  /* 0x0000003b44437276 */ /* 0x000fe40007800643 */
        /* <DEDUP_REMOVED lines=14> */
[----:B------:R-:W-:Y:S01]  /*f350*/  SHF.L.U32 R86, R86, 0x10, RZ ;  /* 0x0000001056567819 */ /* 0x000fe200000006ff */
[----:B------:R-:W-:Y:S01]  /*f360*/  IMAD.SHL.U32 R84, R84, 0x100, RZ ;  /* 0x0000010054547824 */ /* 0x000fe200078e00ff */
        /* <DEDUP_REMOVED lines=10> */
[----:B------:R-:W-:-:S03]  /*f410*/  IADD3 R66, P5, P6, R91, R68, R66 ;  /* 0x000000445b427210 */ /* 0x000fc60007ebe042 */
[----:B------:R-:W-:Y:S01]  /*f420*/  IMAD.IADD R89, R89, 0x1, R69 ;  /* 0x0000000159597824 */ /* 0x000fe200078e0245 */
[----:B------:R-:W-:-:S04]  /*f430*/  LOP3.LUT R69, R86, 0xff0000, RZ, 0xc0, !PT ;  /* 0x00ff000056457812 */ /* 0x000fc800078ec0ff */
[----:B------:R-:W-:Y:S01]  /*f440*/  IADD3.X R67, PT, PT, RZ, R89, R67, P5, P6 ;  /* 0x00000059ff437210 */ /* 0x000fe20002fec443 */
[----:B------:R-:W-:Y:S01]  /*f450*/  IMAD R89, R3, 0x3, RZ ;  /* 0x0000000303597824 */ /* 0x000fe200078e02ff */
        /* <DEDUP_REMOVED lines=8> */
.L_x_20310:
[----:B------:R-:W-:Y:S05]  /*f4e0*/  BSYNC.RECONVERGENT B0 ;  /* 0x0000000000007941 */ /* 0x000fea0003800200 */
.L_x_20309:
        /* <DEDUP_REMOVED lines=30> */
.L_x_20312:
[----:B------:R-:W-:Y:S05]  /*f6d0*/  BSYNC.RECONVERGENT B0 ;  /* 0x0000000000007941 */ /* 0x000fea0003800200 */
.L_x_20311:
[----:B------:R-:W-:Y:S01]  /*f6e0*/  BSSY.RECONVERGENT B0, `(.L_x_20313) ;  /* 0x0000011000007945 */ /* 0x000fe20003800200 */
[----:B------:R-:W-:Y:S01]  /*f6f0*/  FMNMX3 R70, |R71|, R70, |R72|, !PT ;  /* 0x0000004647467276 */ /* 0x000fe20007800648 */
[----:B------:R-:W-:Y:S02]  /*f700*/  IMAD.X R19, RZ, RZ, R31, P1 ;  /* 0x000000ffff137224 */ /* 0x000fe400008e061f */
[----:B------:R-:W-:Y:S05]  /*f710*/  @P0 BRA `(.L_x_20314) ;  /* 0x0000000000340947 */ /* 0x000fea0003800000 */
[----:B------:R-:W-:Y:S01]  /*f720*/  SHF.L.U32 R78, R78, 0x10, RZ ;  /* 0x000000104e4e7819 */ /* 0x000fe200000006ff */
[----:B0-----:R-:W-:Y:S01]  /*f730*/  IMAD R69, R3, 0x5, RZ ;  /* 0x0000000503457824 */ /* 0x001fe200078e02ff */
[----:B------:R-:W-:Y:S01]  /*f740*/  LOP3.LUT R85, R85, 0xffff, RZ, 0xc0, !PT ;  /* 0x0000ffff55557812 */ /* 0x000fe200078ec0ff */
[----:B-1----:R-:W-:Y:S01]  /*f750*/  IMAD.WIDE.U32 R66, R2, 0x5, R18 ;  /* 0x0000000502427825 */ /* 0x002fe200078e0012 */
[----:B------:R-:W-:Y:S02]  /*f760*/  LOP3.LUT R78, R78, 0xff0000, RZ, 0xc0, !PT ;  /* 0x00ff00004e4e7812 */ /* 0x000fe400078ec0ff */
[----:B------:R-:W-:Y:S01]  /*f770*/  SHF.L.U32 R75, R75, 0x8, RZ ;  /* 0x000000084b4b7819 */ /* 0x000fe200000006ff */
[----:B------:R-:W-:Y:S01]  /*f780*/  IMAD.IADD R14, R69, 0x1, R67 ;  /* 0x00000001450e7824 */ /* 0x000fe200078e0243 */
[----:B------:R-:W-:Y:S01]  /*f790*/  LEA R68, P1, R66, R10, 0x2 ;  /* 0x0000000a42447211 */ /* 0x000fe200078210ff */
[----:B------:R-:W-:-:S03]  /*f7a0*/  IMAD R78, R85, 0x1000000, R78 ;  /* 0x01000000554e7824 */ /* 0x000fc600078e024e */
[----:B------:R-:W-:Y:S02]  /*f7b0*/  LEA.HI.X R69, R66, R11, R14, 0x2, P1 ;  /* 0x0000000b42457211 */ /* 0x000fe400008f140e */
[----:B------:R-:W-:-:S04]  /*f7c0*/  LOP3.LUT R78, R78, 0xffff, R75, 0xf8, !PT ;  /* 0x0000ffff4e4e7812 */ /* 0x000fc800078ef84b */
[----:B------:R-:W-:-:S05]  /*f7d0*/  LOP3.LUT R15, R78, 0xff, R15, 0xf8, !PT ;  /* 0x000000ff4e0f7812 */ /* 0x000fca00078ef80f */
[----:B------:R2:W-:Y:S02]  /*f7e0*/  STG.E desc[UR10][R68.64], R15 ;  /* 0x0000000f44007986 */ /* 0x0005e4000c10190a */
.L_x_20314:
[----:B------:R-:W-:Y:S05]  /*f7f0*/  BSYNC.RECONVERGENT B0 ;  /* 0x0000000000007941 */ /* 0x000fea0003800200 */
.L_x_20313:
[----:B------:R-:W-:Y:S04]  /*f800*/  BSSY.RECONVERGENT B0, `(.L_x_20315) ;  /* 0x0000010000007945 */ /* 0x000fe80003800200 */
[----:B------:R-:W-:Y:S05]  /*f810*/  @P0 BRA `(.L_x_20316) ;  /* 0x0000000000380947 */ /* 0x000fea0003800000 */
[----:B------:R-:W-:Y:S01]  /*f820*/  MOV R14, R18 ;  /* 0x00000012000e7202 */ /* 0x000fe20000000f00 */
[----:B--2---:R-:W-:Y:S01]  /*f830*/  IMAD.MOV.U32 R15, RZ, RZ, R19 ;  /* 0x000000ffff0f7224 */ /* 0x004fe200078e0013 */
[----:B------:R-:W-:Y:S01]  /*f840*/  LOP3.LUT R81, R81, 0xffff, RZ, 0xc0, !PT ;  /* 0x0000ffff51517812 */ /* 0x000fe200078ec0ff */
[----:B0-----:R-:W-:Y:S01]  /*f850*/  IMAD R69, R3, 0x6, RZ ;  /* 0x0000000603457824 */ /* 0x001fe200078e02ff */
[----:B------:R-:W-:Y:S01]  /*f860*/  PRMT R80, R80, 0x7054, RZ ;  /* 0x0000705450507816 */ /* 0x000fe200000000ff */
[----:B------:R-:W-:-:S03]  /*f870*/  IMAD.WIDE.U32 R14, R2, 0x6, R14 ;  /* 0x00000006020e7825 */ /* 0x000fc600078e000e */
[----:B------:R-:W-:Y:S01]  /*f880*/  LEA R80, R81, R80, 0x18 ;  /* 0x0000005051507211 */ /* 0x000fe200078ec0ff */
[----:B-1----:R-:W-:Y:S01]  /*f890*/  IMAD.SHL.U32 R67, R76, 0x100, RZ ;  /* 0x000001004c437824 */ /* 0x002fe200078e00ff */
[----:B------:R-:W-:Y:S02]  /*f8a0*/  IADD3 R15, PT, PT, R69, R15, RZ ;  /* 0x0000000f450f7210 */ /* 0x000fe40007ffe0ff */
[----:B------:R-:W-:Y:S02]  /*f8b0*/  LEA R66, P1, R14, R10, 0x2 ;  /* 0x0000000a0e427211 */ /* 0x000fe400078210ff */
[----:B------:R-:W-:Y:S02]  /*f8c0*/  LOP3.LUT R80, R80, 0xffff, R67, 0xf8, !PT ;  /* 0x0000ffff50507812 */ /* 0x000fe400078ef843 */
[----:B------:R-:W-:Y:S02]  /*f8d0*/  LEA.HI.X R67, R14, R11, R15, 0x2, P1 ;  /* 0x0000000b0e437211 */ /* 0x000fe400008f140f */
[----:B------:R-:W-:-:S05]  /*f8e0*/  LOP3.LUT R17, R80, R17, RZ, 0xfc, !PT ;  /* 0x0000001150117212 */ /* 0x000fca00078efcff */
[----:B------:R3:W-:Y:S02]  /*f8f0*/  STG.E desc[UR10][R66.64], R17 ;  /* 0x0000001142007986 */ /* 0x0007e4000c10190a */
.L_x_20316:
[----:B------:R-:W-:Y:S05]  /*f900*/  BSYNC.RECONVERGENT B0 ;  /* 0x0000000000007941 */ /* 0x000fea0003800200 */
.L_x_20315:
[----:B------:R-:W-:Y:S04]  /*f910*/  BSSY.RECONVERGENT B0, `(.L_x_20317) ;  /* 0x0000010000007945 */ /* 0x000fe80003800200 */
[----:B------:R-:W-:Y:S05]  /*f920*/  @P0 BRA `(.L_x_20318) ;  /* 0x0000000000380947 */ /* 0x000fea0003800000 */
[----:B------:R-:W-:Y:S01]  /*f930*/  IMAD.U32 R30, R30, 0x10000, RZ ;  /* 0x000100001e1e7824 */ /* 0x000fe200078e00ff */
[----:B------:R-:W-:Y:S01]  /*f940*/  MOV R14, R18 ;  /* 0x00000012000e7202 */ /* 0x000fe20000000f00 */
[----:B--2---:R-:W-:Y:S02]  /*f950*/  IMAD.MOV.U32 R15, RZ, RZ, R19 ;  /* 0x000000ffff0f7224 */ /* 0x004fe400078e0013 */
[----:B------:R-:W-:Y:S01]  /*f960*/  IMAD R19, R3, 0x7, RZ ;  /* 0x0000000703137824 */ /* 0x000fe200078e02ff */
[----:B---3--:R-:W-:Y:S01]  /*f970*/  LOP3.LUT R17, R30, 0xff0000, RZ, 0xc0, !PT ;  /* 0x00ff00001e117812 */ /* 0x008fe200078ec0ff */
[----:B------:R-:W-:-:S03]  /*f980*/  IMAD.WIDE.U32 R14, R2, 0x7, R14 ;  /* 0x00000007020e7825 */ /* 0x000fc600078e000e */
[----:B------:R-:W-:Y:S01]  /*f990*/  LEA R17, R16, R17, 0x18 ;  /* 0x0000001110117211 */ /* 0x000fe200078ec0ff */
[----:B------:R-:W-:Y:S01]  /*f9a0*/  IMAD.SHL.U32 R18, R77, 0x100, RZ ;  /* 0x000001004d127824 */ /* 0x000fe200078e00ff */
[----:B------:R-:W-:Y:S02]  /*f9b0*/  IADD3 R19, PT, PT, R19, R15, RZ ;  /* 0x0000000f13137210 */ /* 0x000fe40007ffe0ff */
[C---:B------:R-:W-:Y:S02]  /*f9c0*/  LEA R16, P0, R14.reuse, R10, 0x2 ;  /* 0x0000000a0e107211 */ /* 0x040fe400078010ff */
[----:B------:R-:W-:Y:S02]  /*f9d0*/  LOP3.LUT R15, R17, 0xffff, R18, 0xf8, !PT ;  /* 0x0000ffff110f7812 */ /* 0x000fe400078ef812 */
[----:B------:R-:W-:Y:S02]  /*f9e0*/  LEA.HI.X R17, R14, R11, R19, 0x2, P0 ;  /* 0x0000000b0e117211 */ /* 0x000fe400000f1413 */
[----:B------:R-:W-:-:S05]  /*f9f0*/  LOP3.LUT R15, R15, 0xff, R22, 0xf8, !PT ;  /* 0x000000ff0f0f7812 */ /* 0x000fca00078ef816 */
[----:B------:R4:W-:Y:S02]  /*fa00*/  STG.E desc[UR10][R16.64], R15 ;  /* 0x0000000f10007986 */ /* 0x0009e4000c10190a */
.L_x_20318:
[----:B------:R-:W-:Y:S05]  /*fa10*/  BSYNC.RECONVERGENT B0 ;  /* 0x0000000000007941 */ /* 0x000fea0003800200 */
.L_x_20317:
[----:B------:R-:W-:Y:S01]  /*fa20*/  BSSY.RECONVERGENT B1, `(.L_x_20319) ;  /* 0x000000c000017945 */ /* 0x000fe20003800200 */
[----:B------:R-:W-:Y:S02]  /*fa30*/  IADD3.X R57, PT, PT, R13, R31, RZ, P2, P3 ;  /* 0x0000001f0d397210 */ /* 0x000fe400017e64ff */
[----:B------:R-:W-:Y:S01]  /*fa40*/  FMNMX3 R74, |R73|, R70, |R74|, !PT ;  /* 0x00000046494a7276 */ /* 0x000fe2000780064a */
[----:B------:R-:W-:Y:S06]  /*fa50*/  @P4 BRA `(.L_x_20320) ;  /* 0x0000000000104947 */ /* 0x000fec0003800000 */
[----:B------:R-:W-:Y:S01]  /*fa60*/  IMAD.MOV.U32 R12, RZ, RZ, R8 ;  /* 0x000000ffff0c7224 */ /* 0x000fe200078e0008 */
[----:B------:R-:W-:-:S07]  /*fa70*/  MOV R14, 0xfa90 ;  /* 0x0000fa90000e7802 */ /* 0x000fce0000000f00 */
[----:B012345:R-:W-:Y:S05]  /*fa80*/  CALL.REL.NOINC `($__internal_541_$__cuda_sm20_rcp_rn_f32_slowpath) ;  /* 0x0000006c009c7944 */ /* 0x03ffea0003c00000 */
[----:B------:R-:W-:Y:S05]  /*fa90*/  BRA `(.L_x_20321) ;  /* 0x0000000000107947 */ /* 0x000fea0003800000 */
.L_x_20320:
[----:B--2-4-:R-:W2:Y:S02]  /*faa0*/  MUFU.RCP R15, R8 ;  /* 0x00000008000f7308 */ /* 0x014ea40000001000 */
[----:B--2---:R-:W-:-:S04]  /*fab0*/  FFMA R12, R8, R15, -1 ;  /* 0xbf800000080c7423 */ /* 0x004fc8000000000f */
[----:B------:R-:W-:-:S04]  /*fac0*/  FADD.FTZ R12, -R12, -RZ ;  /* 0x800000ff0c0c7221 */ /* 0x000fc80000010100 */
[----:B------:R-:W-:-:S07]  /*fad0*/  FFMA R15, R15, R12, R15 ;  /* 0x0000000c0f0f7223 */ /* 0x000fce000000000f */
.L_x_20321:
[----:B------:R-:W-:Y:S05]  /*fae0*/  BSYNC.RECONVERGENT B1 ;  /* 0x0000000000017941 */ /* 0x000fea0003800200 */
.L_x_20319:
[----:B------:R-:W-:Y:S01]  /*faf0*/  SHF.R.U64 R38, R38, 0x10, R39 ;  /* 0x0000001026267819 */ /* 0x000fe20000001227 */
[----:B---3--:R-:W-:Y:S02]  /*fb00*/  HFMA2 R17, -RZ, RZ, 3.7421875, 0 ;  /* 0x437c0000ff117431 */ /* 0x008fe400000001ff */
[----:B------:R-:W-:Y:S01]  /*fb10*/  IMAD.MOV.U32 R13, RZ, RZ, 0x3bbb989d ;  /* 0x3bbb989dff0d7424 */ /* 0x000fe200078e00ff */
[----:B------:R-:W-:Y:S01]  /*fb20*/  BSSY.RECONVERGENT B1, `(.L_x_20322) ;  /* 0x0000018000017945 */ /* 0x000fe20003800200 */
[----:B------:R-:W-:-:S05]  /*fb30*/  SHF.L.U32 R38, R38, 0x10, RZ ;  /* 0x0000001026267819 */ /* 0x000fca00000006ff */
[----:B------:R-:W-:-:S04]  /*fb40*/  FMUL R8, R38, -1.7020000219345092773 ;  /* 0xbfd9db2326087820 */ /* 0x000fc80000400000 */
[----:B------:R-:W-:-:S04]  /*fb50*/  FFMA.SAT R12, R8, R13, 0.5 ;  /* 0x3f000000080c7423 */ /* 0x000fc8000000200d */
[----:B------:R-:W-:-:S04]  /*fb60*/  FFMA.RM R12, R12, R17, 12582913 ;  /* 0x4b4000010c0c7423 */ /* 0x000fc80000004011 */
[C---:B------:R-:W-:Y:S01]  /*fb70*/  FADD R13, R12.reuse, -12583039 ;  /* 0xcb40007f0c0d7421 */ /* 0x040fe20000000000 */
[----:B------:R-:W-:-:S03]  /*fb80*/  IMAD.SHL.U32 R12, R12, 0x800000, RZ ;  /* 0x008000000c0c7824 */ /* 0x000fc600078e00ff */
[----:B------:R-:W-:-:S04]  /*fb90*/  FFMA R13, R8, 1.4426950216293334961, -R13 ;  /* 0x3fb8aa3b080d7823 */ /* 0x000fc8000000080d */
[----:B------:R-:W-:-:S06]  /*fba0*/  FFMA R13, R8, 1.925963033500011079e-08, R13 ;  /* 0x32a57060080d7823 */ /* 0x000fcc000000000d */
[----:B------:R-:W2:Y:S02]  /*fbb0*/  MUFU.EX2 R13, R13 ;  /* 0x0000000d000d7308 */ /* 0x000ea40000000800 */
[----:B--2---:R-:W-:-:S05]  /*fbc0*/  FFMA R14, R12, R13, 1 ;  /* 0x3f8000000c0e7423 */ /* 0x004fca000000000d */
[----:B------:R-:W-:-:S04]  /*fbd0*/  IADD3 R8, PT, PT, R14, 0x1800000, RZ ;  /* 0x018000000e087810 */ /* 0x000fc80007ffe0ff */
[----:B------:R-:W-:-:S04]  /*fbe0*/  LOP3.LUT R8, R8, 0x7f800000, RZ, 0xc0, !PT ;  /* 0x7f80000008087812 */ /* 0x000fc800078ec0ff */
[----:B------:R-:W-:Y:S01]  /*fbf0*/  ISETP.GT.U32.AND P0, PT, R8, 0x1ffffff, PT ;  /* 0x01ffffff0800780c */ /* 0x000fe20003f04070 */
[----:B------:R-:W-:-:S12]  /*fc00*/  FMUL R8, R23, R15 ;  /* 0x0000000f17087220 */ /* 0x000fd80000400000 */
[----:B------:R-:W-:Y:S05]  /*fc10*/  @P0 BRA `(.L_x_20323) ;  /* 0x0000000000100947 */ /* 0x000fea0003800000 */
[----:B------:R-:W-:Y:S01]  /*fc20*/  IMAD.MOV.U32 R12, RZ, RZ, R14 ;  /* 0x000000ffff0c7224 */ /* 0x000fe200078e000e */
[----:B------:R-:W-:-:S07]  /*fc30*/  MOV R14, 0xfc50 ;  /* 0x0000fc50000e7802 */ /* 0x000fce0000000f00 */
[----:B01---5:R-:W-:Y:S05]  /*fc40*/  CALL.REL.NOINC `($__internal_541_$__cuda_sm20_rcp_rn_f32_slowpath) ;  /* 0x0000006c002c7944 */ /* 0x023fea0003c00000 */
[----:B------:R-:W-:Y:S05]  /*fc50*/  BRA `(.L_x_20324) ;  /* 0x0000000000107947 */ /* 0x000fea0003800000 */
.L_x_20323:
[----:B------:R-:W2:Y:S02]  /*fc60*/  MUFU.RCP R15, R14 ;  /* 0x0000000e000f7308 */ /* 0x000ea40000001000 */
[----:B--2---:R-:W-:-:S04]  /*fc70*/  FFMA R12, R14, R15, -1 ;  /* 0xbf8000000e0c7423 */ /* 0x004fc8000000000f */
[----:B------:R-:W-:-:S04]  /*fc80*/  FADD.FTZ R12, -R12, -RZ ;  /* 0x800000ff0c0c7221 */ /* 0x000fc80000010100 */
[----:B------:R-:W-:-:S07]  /*fc90*/  FFMA R15, R15, R12, R15 ;  /* 0x0000000c0f0f7223 */ /* 0x000fce000000000f */
.L_x_20324:
[----:B------:R-:W-:Y:S05]  /*fca0*/  BSYNC.RECONVERGENT B1 ;  /* 0x0000000000017941 */ /* 0x000fea0003800200 */
.L_x_20322:
[----:B------:R-:W-:Y:S01]  /*fcb0*/  SHF.L.U32 R16, R39, 0x10, RZ ;  /* 0x0000001027107819 */ /* 0x000fe200000006ff */
[----:B------:R-:W-:Y:S01]  /*fcc0*/  IMAD.MOV.U32 R13, RZ, RZ, 0x3bbb989d ;  /* 0x3bbb989dff0d7424 */ /* 0x000fe200078e00ff */
[----:B------:R-:W-:Y:S01]  /*fcd0*/  MOV R14, 0x437c0000 ;  /* 0x437c0000000e7802 */ /* 0x000fe20000000f00 */
        /* <DEDUP_REMOVED lines=9> */
[----:B------:R-:W2:Y:S02]  /*fd70*/  MUFU.EX2 R12, R17 ;  /* 0x00000011000c7308 */ /* 0x000ea40000000800 */
[----:B--2---:R-:W-:-:S05]  /*fd80*/  FFMA R14, R13, R12, 1 ;  /* 0x3f8000000d0e7423 */ /* 0x004fca000000000c */
[----:B------:R-:W-:-:S04]  /*fd90*/  IADD3 R12, PT, PT, R14, 0x1800000, RZ ;  /* 0x018000000e0c7810 */ /* 0x000fc80007ffe0ff */
[----:B------:R-:W-:-:S04]  /*fda0*/  LOP3.LUT R12, R12, 0x7f800000, RZ, 0xc0, !PT ;  /* 0x7f8000000c0c7812 */ /* 0x000fc800078ec0ff */
[----:B------:R-:W-:-:S13]  /*fdb0*/  ISETP.GT.U32.AND P0, PT, R12, 0x1ffffff, PT ;  /* 0x01ffffff0c00780c */ /* 0x000fda0003f04070 */
[----:B------:R-:W-:Y:S05]  /*fdc0*/  @P0 BRA `(.L_x_20326) ;  /* 0x0000000000100947 */ /* 0x000fea0003800000 */
[----:B------:R-:W-:Y:S01]  /*fdd0*/  IMAD.MOV.U32 R12, RZ, RZ, R14 ;  /* 0x000000ffff0c7224 */ /* 0x000fe200078e000e */
[----:B------:R-:W-:-:S07]  /*fde0*/  MOV R14, 0xfe00 ;  /* 0x0000fe00000e7802 */ /* 0x000fce0000000f00 */
[----:B01---5:R-:W-:Y:S05]  /*fdf0*/  CALL.REL.NOINC `($__internal_541_$__cuda_sm20_rcp_rn_f32_slowpath) ;  /* 0x0000006800c07944 */ /* 0x023fea0003c00000 */
[----:B------:R-:W-:Y:S05]  /*fe00*/  BRA `(.L_x_20327) ;  /* 0x0000000000107947 */ /* 0x000fea0003800000 */
.L_x_20326:
[----:B------:R-:W2:Y:S02]  /*fe10*/  MUFU.RCP R15, R14 ;  /* 0x0000000e000f7308 */ /* 0x000ea40000001000 */
[----:B--2---:R-:W-:-:S04]  /*fe20*/  FFMA R12, R14, R15, -1 ;  /* 0xbf8000000e0c7423 */ /* 0x004fc8000000000f */
[----:B------:R-:W-:-:S04]  /*fe30*/  FADD.FTZ R12, -R12, -RZ ;  /* 0x800000ff0c0c7221 */ /* 0x000fc80000010100 */
[----:B------:R-:W-:-:S07]  /*fe40*/  FFMA R15, R15, R12, R15 ;  /* 0x0000000c0f0f7223 */ /* 0x000fce000000000f */
.L_x_20327:
[----:B------:R-:W-:Y:S05]  /*fe50*/  BSYNC.RECONVERGENT B1 ;  /* 0x0000000000017941 */ /* 0x000fea0003800200 */
.L_x_20325:
[----:B------:R-:W-:Y:S01]  /*fe60*/  SHF.R.U32.HI R39, RZ, 0x10, R39 ;  /* 0x00000010ff277819 */ /* 0x000fe20000011627 */
[----:B------:R-:W-:Y:S02]  /*fe70*/  HFMA2 R14, -RZ, RZ, 3.7421875, 0 ;  /* 0x437c0000ff0e7431 */ /* 0x000fe400000001ff */
[----:B------:R-:W-:Y:S01]  /*fe80*/  IMAD.MOV.U32 R13, RZ, RZ, 0x3bbb989d ;  /* 0x3bbb989dff0d7424 */ /* 0x000fe200078e00ff */
        /* <DEDUP_REMOVED lines=20> */
.L_x_20329:
[----:B------:R-:W2:Y:S02]  /*ffd0*/  MUFU.RCP R15, R14 ;  /* 0x0000000e000f7308 */ /* 0x000ea40000001000 */
[----:B--2---:R-:W-:-:S04]  /*ffe0*/  FFMA R12, R14, R15, -1 ;  /* 0xbf8000000e0c7423 */ /* 0x004fc8000000000f */
[----:B------:R-:W-:-:S04]  /*fff0*/  FADD.FTZ R12, -R12, -RZ ;  /* 0x800000ff0c0c7221 */ /* 0x000fc80000010100 */
[----:B------:R-:W-:-:S07]  /*10000*/  FFMA R15, R15, R12, R15 ;  /* 0x0000000c0f0f7223 */ /* 0x000fce000000000f */
.L_x_20330:
[----:B------:R-:W-:Y:S05]  /*10010*/  BSYNC.RECONVERGENT B1 ;  /* 0x0000000000017941 */ /* 0x000fea0003800200 */
.L_x_20328:
[----:B-1----:R-:W-:Y:S01]  /*10020*/  SHF.L.U32 R67, R36, 0x10, RZ ;  /* 0x0000001024437819 */ /* 0x002fe200000006ff */
        /* <DEDUP_REMOVED lines=19> */
[----:B0----5:R-:W-:Y:S05]  /*10160*/  CALL.REL.NOINC `($__internal_541_$__cuda_sm20_rcp_rn_f32_slowpath) ;  /* 0x0000006400e47944 */ /* 0x021fea0003c00000 */
[----:B------:R-:W-:Y:S05]  /*10170*/  BRA `(.L_x_20333) ;  /* 0x0000000000107947 */ /* 0x000fea0003800000 */
.L_x_20332:
[----:B------:R-:W1:Y:S02]  /*10180*/  MUFU.RCP R15, R14 ;  /* 0x0000000e000f7308 */ /* 0x000e640000001000 */
[----:B-1----:R-:W-:-:S04]  /*10190*/  FFMA R12, R14, R15, -1 ;  /* 0xbf8000000e0c7423 */ /* 0x002fc8000000000f */
[----:B------:R-:W-:-:S04]  /*101a0*/  FADD.FTZ R12, -R12, -RZ ;  /* 0x800000ff0c0c7221 */ /* 0x000fc80000010100 */
[----:B------:R-:W-:-:S07]  /*101b0*/  FFMA R15, R15, R12, R15 ;  /* 0x0000000c0f0f7223 */ /* 0x000fce000000000f */
.L_x_20333:
[----:B------:R-:W-:Y:S05]  /*101c0*/  BSYNC.RECONVERGENT B1 ;  /* 0x0000000000017941 */ /* 0x000fea0003800200 */
.L_x_20331:
[----:B------:R-:W-:Y:S01]  /*101d0*/  SHF.R.U64 R36, R36, 0x10, R37 ;  /* 0x0000001024247819 */ /* 0x000fe20000001225 */
        /* <DEDUP_REMOVED lines=22> */
.L_x_20335:
[----:B------:R-:W1:Y:S02]  /*10340*/  MUFU.RCP R15, R14 ;  /* 0x0000000e000f7308 */ /* 0x000e640000001000 */
[----:B-1----:R-:W-:-:S04]  /*10350*/  FFMA R12, R14, R15, -1 ;  /* 0xbf8000000e0c7423 */ /* 0x002fc8000000000f */
[----:B------:R-:W-:-:S04]  /*10360*/  FADD.FTZ R12, -R12, -RZ ;  /* 0x800000ff0c0c7221 */ /* 0x000fc80000010100 */
[----:B------:R-:W-:-:S07]  /*10370*/  FFMA R15, R15, R12, R15 ;  /* 0x0000000c0f0f7223 */ /* 0x000fce000000000f */
.L_x_20336:
[----:B------:R-:W-:Y:S05]  /*10380*/  BSYNC.RECONVERGENT B1 ;  /* 0x0000000000017941 */ /* 0x000fea0003800200 */
.L_x_20334:
[----:B0-----:R-:W-:Y:S01]  /*10390*/  SHF.L.U32 R68, R37, 0x10, RZ ;  /* 0x0000001025447819 */ /* 0x001fe200000006ff */
        /* <DEDUP_REMOVED lines=21> */
.L_x_20338:
[----:B------:R-:W0:Y:S02]  /*104f0*/  MUFU.RCP R15, R14 ;  /* 0x0000000e000f7308 */ /* 0x000e240000001000 */
[----:B0-----:R-:W-:-:S04]  /*10500*/  FFMA R12, R14, R15, -1 ;  /* 0xbf8000000e0c7423 */ /* 0x001fc8000000000f */
[----:B------:R-:W-:-:S04]  /*10510*/  FADD.FTZ R12, -R12, -RZ ;  /* 0x800000ff0c0c7221 */ /* 0x000fc80000010100 */
[----:B------:R-:W-:-:S07]  /*10520*/  FFMA R15, R15, R12, R15 ;  /* 0x0000000c0f0f7223 */ /* 0x000fce000000000f */
.L_x_20339:
[----:B------:R-:W-:Y:S05]  /*10530*/  BSYNC.RECONVERGENT B1 ;  /* 0x0000000000017941 */ /* 0x000fea0003800200 */
.L_x_20337:
        /* <DEDUP_REMOVED lines=23> */
.L_x_20341:
[----:B------:R-:W0:Y:S02]  /*106b0*/  MUFU.RCP R15, R14 ;  /* 0x0000000e000f7308 */ /* 0x000e240000001000 */
[----:B0-----:R-:W-:-:S04]  /*106c0*/  FFMA R12, R14, R15, -1 ;  /* 0xbf8000000e0c7423 */ /* 0x001fc8000000000f */
[----:B------:R-:W-:-:S04]  /*106d0*/  FADD.FTZ R12, -R12, -RZ ;  /* 0x800000ff0c0c7221 */ /* 0x000fc80000010100 */
[----:B------:R-:W-:-:S07]  /*106e0*/  FFMA R15, R15, R12, R15 ;  /* 0x0000000c0f0f7223 */ /* 0x000fce000000000f */
.L_x_20342:
[----:B------:R-:W-:Y:S05]  /*106f0*/  BSYNC.RECONVERGENT B1 ;  /* 0x0000000000017941 */ /* 0x000fea0003800200 */
.L_x_20340:
        /* <DEDUP_REMOVED lines=22> */
.L_x_20344:
[----:B------:R-:W0:Y:S02]  /*10860*/  MUFU.RCP R15, R14 ;  /* 0x0000000e000f7308 */ /* 0x000e240000001000 */
[----:B0-----:R-:W-:-:S04]  /*10870*/  FFMA R12, R14, R15, -1 ;  /* 0xbf8000000e0c7423 */ /* 0x001fc8000000000f */
[----:B------:R-:W-:-:S04]  /*10880*/  FADD.FTZ R12, -R12, -RZ ;  /* 0x800000ff0c0c7221 */ /* 0x000fc80000010100 */
[----:B------:R-:W-:-:S07]  /*10890*/  FFMA R15, R15, R12, R15 ;  /* 0x0000000c0f0f7223 */ /* 0x000fce000000000f */
.L_x_20345:
[----:B------:R-:W-:Y:S05]  /*108a0*/  BSYNC.RECONVERGENT B1 ;  /* 0x0000000000017941 */ /* 0x000fea0003800200 */
.L_x_20343:
[----:B------:R-:W-:Y:S01]  /*108b0*/  SHF.R.U64 R34, R34, 0x10, R35 ;  /* 0x0000001022227819 */ /* 0x000fe20000001223 */
[----:B------:R-:W-:Y:S02]  /*108c0*/  HFMA2 R13, -RZ, RZ, 0.96630859375, -0.0022525787353515625 ;  /* 0x3bbb989dff0d7431 */ /* 0x000fe400000001ff */
        /* <DEDUP_REMOVED lines=21> */
.L_x_20347:
[----:B------:R-:W0:Y:S02]  /*10a20*/  MUFU.RCP R15, R14 ;  /* 0x0000000e000f7308 */ /* 0x000e240000001000 */
[----:B0-----:R-:W-:-:S04]  /*10a30*/  FFMA R12, R14, R15, -1 ;  /* 0xbf8000000e0c7423 */ /* 0x001fc8000000000f */
[----:B------:R-:W-:-:S04]  /*10a40*/  FADD.FTZ R12, -R12, -RZ ;  /* 0x800000ff0c0c7221 */ /* 0x000fc80000010100 */
[----:B------:R-:W-:-:S07]  /*10a50*/  FFMA R15, R15, R12, R15 ;  /* 0x0000000c0f0f7223 */ /* 0x000fce000000000f */
.L_x_20348:
[----:B------:R-:W-:Y:S05]  /*10a60*/  BSYNC.RECONVERGENT B1 ;  /* 0x0000000000017941 */ /* 0x000fea0003800200 */
.L_x_20346:
        /* <DEDUP_REMOVED lines=22> */
.L_x_20350:
[----:B------:R-:W0:Y:S02]  /*10bd0*/  MUFU.RCP R15, R14 ;  /* 0x0000000e000f7308 */ /* 0x000e240000001000 */
[----:B0-----:R-:W-:-:S04]  /*10be0*/  FFMA R12, R14, R15, -1 ;  /* 0xbf8000000e0c7423 */ /* 0x001fc8000000000f */
[----:B------:R-:W-:-:S04]  /*10bf0*/  FADD.FTZ R12, -R12, -RZ ;  /* 0x800000ff0c0c7221 */ /* 0x000fc80000010100 */
[----:B------:R-:W-:-:S07]  /*10c00*/  FFMA R15, R15, R12, R15 ;  /* 0x0000000c0f0f7223 */ /* 0x000fce000000000f */
.L_x_20351:
[----:B------:R-:W-:Y:S05]  /*10c10*/  BSYNC.RECONVERGENT B1 ;  /* 0x0000000000017941 */ /* 0x000fea0003800200 */
.L_x_20349:
[----:B------:R-:W-:Y:S01]  /*10c20*/  SHF.R.U32.HI R38, RZ, 0x10, R35 ;  /* 0x00000010ff267819 */ /* 0x000fe20000011623 */
        /* <DEDUP_REMOVED lines=22> */
.L_x_20353:
[----:B------:R-:W0:Y:S02]  /*10d90*/  MUFU.RCP R15, R14 ;  /* 0x0000000e000f7308 */ /* 0x000e240000001000 */
[----:B0-----:R-:W-:-:S04]  /*10da0*/  FFMA R12, R14, R15, -1 ;  /* 0xbf8000000e0c7423 */ /* 0x001fc8000000000f */
[----:B------:R-:W-:-:S04]  /*10db0*/  FADD.FTZ R12, -R12, -RZ ;  /* 0x800000ff0c0c7221 */ /* 0x000fc80000010100 */
[----:B------:R-:W-:-:S07]  /*10dc0*/  FFMA R15, R15, R12, R15 ;  /* 0x0000000c0f0f7223 */ /* 0x000fce000000000f */
.L_x_20354:
[----:B------:R-:W-:Y:S05]  /*10dd0*/  BSYNC.RECONVERGENT B1 ;  /* 0x0000000000017941 */ /* 0x000fea0003800200 */
.L_x_20352:
        /* <DEDUP_REMOVED lines=22> */
.L_x_20356:
[----:B------:R-:W0:Y:S02]  /*10f40*/  MUFU.RCP R15, R14 ;  /* 0x0000000e000f7308 */ /* 0x000e240000001000 */
[----:B0-----:R-:W-:-:S04]  /*10f50*/  FFMA R12, R14, R15, -1 ;  /* 0xbf8000000e0c7423 */ /* 0x001fc8000000000f */
[----:B------:R-:W-:-:S04]  /*10f60*/  FADD.FTZ R12, -R12, -RZ ;  /* 0x800000ff0c0c7221 */ /* 0x000fc80000010100 */
[----:B------:R-:W-:-:S07]  /*10f70*/  FFMA R15, R15, R12, R15 ;  /* 0x0000000c0f0f7223 */ /* 0x000fce000000000f */
.L_x_20357:
[----:B------:R-:W-:Y:S05]  /*10f80*/  BSYNC.RECONVERGENT B1 ;  /* 0x0000000000017941 */ /* 0x000fea0003800200 */
.L_x_20355:
        /* <DEDUP_REMOVED lines=23> */
.L_x_20359:
[----:B------:R-:W0:Y:S02]  /*11100*/  MUFU.RCP R15, R14 ;  /* 0x0000000e000f7308 */ /* 0x000e240000001000 */
[----:B0-----:R-:W-:-:S04]  /*11110*/  FFMA R12, R14, R15, -1 ;  /* 0xbf8000000e0c7423 */ /* 0x001fc8000000000f */
[----:B------:R-:W-:-:S04]  /*11120*/  FADD.FTZ R12, -R12, -RZ ;  /* 0x800000ff0c0c7221 */ /* 0x000fc80000010100 */
[----:B------:R-:W-:-:S07]  /*11130*/  FFMA R15, R15, R12, R15 ;  /* 0x0000000c0f0f7223 */ /* 0x000fce000000000f */
.L_x_20360:
[----:B------:R-:W-:Y:S05]  /*11140*/  BSYNC.RECONVERGENT B1 ;  /* 0x0000000000017941 */ /* 0x000fea0003800200 */
.L_x_20358:
        /* <DEDUP_REMOVED lines=22> */
.L_x_20362:
[----:B------:R-:W0:Y:S02]  /*112b0*/  MUFU.RCP R15, R14 ;  /* 0x0000000e000f7308 */ /* 0x000e240000001000 */
[----:B0-----:R-:W-:-:S04]  /*112c0*/  FFMA R12, R14, R15, -1 ;  /* 0xbf8000000e0c7423 */ /* 0x001fc8000000000f */
[----:B------:R-:W-:-:S04]  /*112d0*/  FADD.FTZ R12, -R12, -RZ ;  /* 0x800000ff0c0c7221 */ /* 0x000fc80000010100 */
[----:B------:R-:W-:-:S07]  /*112e0*/  FFMA R15, R15, R12, R15 ;  /* 0x0000000c0f0f7223 */ /* 0x000fce000000000f */
.L_x_20363:
[----:B------:R-:W-:Y:S05]  /*112f0*/  BSYNC.RECONVERGENT B1 ;  /* 0x0000000000017941 */ /* 0x000fea0003800200 */
.L_x_20361:
        /* <DEDUP_REMOVED lines=23> */
.L_x_20365:
[----:B------:R-:W0:Y:S02]  /*11470*/  MUFU.RCP R15, R14 ;  /* 0x0000000e000f7308 */ /* 0x000e240000001000 */
[----:B0-----:R-:W-:-:S04]  /*11480*/  FFMA R12, R14, R15, -1 ;  /* 0xbf8000000e0c7423 */ /* 0x001fc8000000000f */
[----:B------:R-:W-:-:S04]  /*11490*/  FADD.FTZ R12, -R12, -RZ ;  /* 0x800000ff0c0c7221 */ /* 0x000fc80000010100 */
[----:B------:R-:W-:-:S07]  /*114a0*/  FFMA R15, R15, R12, R15 ;  /* 0x0000000c0f0f7223 */ /* 0x000fce000000000f */
.L_x_20366:
[----:B------:R-:W-:Y:S05]  /*114b0*/  BSYNC.RECONVERGENT B1 ;  /* 0x0000000000017941 */ /* 0x000fea0003800200 */
.L_x_20364:
        /* <DEDUP_REMOVED lines=22> */
.L_x_20368:
[----:B------:R-:W0:Y:S02]  /*11620*/  MUFU.RCP R15, R14 ;  /* 0x0000000e000f7308 */ /* 0x000e240000001000 */
[----:B0-----:R-:W-:-:S04]  /*11630*/  FFMA R12, R14, R15, -1 ;  /* 0xbf8000000e0c7423 */ /* 0x001fc8000000000f */
[----:B------:R-:W-:-:S04]  /*11640*/  FADD.FTZ R12, -R12, -RZ ;  /* 0x800000ff0c0c7221 */ /* 0x000fc80000010100 */
[----:B------:R-:W-:-:S07]  /*11650*/  FFMA R15, R15, R12, R15 ;  /* 0x0000000c0f0f7223 */ /* 0x000fce000000000f */
.L_x_20369:
[----:B------:R-:W-:Y:S05]  /*11660*/  BSYNC.RECONVERGENT B1 ;  /* 0x0000000000017941 */ /* 0x000fea0003800200 */
.L_x_20367:
        /* <DEDUP_REMOVED lines=23> */
.L_x_20371:
[----:B------:R-:W0:Y:S02]  /*117e0*/  MUFU.RCP R15, R14 ;  /* 0x0000000e000f7308 */ /* 0x000e240000001000 */
[----:B0-----:R-:W-:-:S04]  /*117f0*/  FFMA R12, R14, R15, -1 ;  /* 0xbf8000000e0c7423 */ /* 0x001fc8000000000f */
[----:B------:R-:W-:-:S04]  /*11800*/  FADD.FTZ R12, -R12, -RZ ;  /* 0x800000ff0c0c7221 */ /* 0x000fc80000010100 */
[----:B------:R-:W-:-:S07]  /*11810*/  FFMA R15, R15, R12, R15 ;  /* 0x0000000c0f0f7223 */ /* 0x000fce000000000f */
.L_x_20372:
[----:B------:R-:W-:Y:S05]  /*11820*/  BSYNC.RECONVERGENT B1 ;  /* 0x0000000000017941 */ /* 0x000fea0003800200 */
.L_x_20370:
        /* <DEDUP_REMOVED lines=22> */
.L_x_20374:
[----:B------:R-:W0:Y:S02]  /*11990*/  MUFU.RCP R15, R14 ;  /* 0x0000000e000f7308 */ /* 0x000e240000001000 */
[----:B0-----:R-:W-:-:S04]  /*119a0*/  FFMA R12, R14, R15, -1 ;  /* 0xbf8000000e0c7423 */ /* 0x001fc8000000000f */
[----:B------:R-:W-:-:S04]  /*119b0*/  FADD.FTZ R12, -R12, -RZ ;  /* 0x800000ff0c0c7221 */ /* 0x000fc80000010100 */
[----:B------:R-:W-:-:S07]  /*119c0*/  FFMA R15, R15, R12, R15 ;  /* 0x0000000c0f0f7223 */ /* 0x000fce000000000f */
.L_x_20375:
[----:B------:R-:W-:Y:S05]  /*119d0*/  BSYNC.RECONVERGENT B1 ;  /* 0x0000000000017941 */ /* 0x000fea0003800200 */
.L_x_20373:
        /* <DEDUP_REMOVED lines=23> */
.L_x_20377:
[----:B------:R-:W0:Y:S02]  /*11b50*/  MUFU.RCP R15, R14 ;  /* 0x0000000e000f7308 */ /* 0x000e240000001000 */
[----:B0-----:R-:W-:-:S04]  /*11b60*/  FFMA R12, R14, R15, -1 ;  /* 0xbf8000000e0c7423 */ /* 0x001fc8000000000f */
[----:B------:R-:W-:-:S04]  /*11b70*/  FADD.FTZ R12, -R12, -RZ ;  /* 0x800000ff0c0c7221 */ /* 0x000fc80000010100 */
[----:B------:R-:W-:-:S07]  /*11b80*/  FFMA R15, R15, R12, R15 ;  /* 0x0000000c0f0f7223 */ /* 0x000fce000000000f */
.L_x_20378:
[----:B------:R-:W-:Y:S05]  /*11b90*/  BSYNC.RECONVERGENT B1 ;  /* 0x0000000000017941 */ /* 0x000fea0003800200 */
.L_x_20376:
        /* <DEDUP_REMOVED lines=22> */
.L_x_20380:
[----:B------:R-:W0:Y:S02]  /*11d00*/  MUFU.RCP R15, R14 ;  /* 0x0000000e000f7308 */ /* 0x000e240000001000 */
[----:B0-----:R-:W-:-:S04]  /*11d10*/  FFMA R12, R14, R15, -1 ;  /* 0xbf8000000e0c7423 */ /* 0x001fc8000000000f */
[----:B------:R-:W-:-:S04]  /*11d20*/  FADD.FTZ R12, -R12, -RZ ;  /* 0x800000ff0c0c7221 */ /* 0x000fc80000010100 */
[----:B------:R-:W-:-:S07]  /*11d30*/  FFMA R15, R15, R12, R15 ;  /* 0x0000000c0f0f7223 */ /* 0x000fce000000000f */
.L_x_20381:
[----:B------:R-:W-:Y:S05]  /*11d40*/  BSYNC.RECONVERGENT B1 ;  /* 0x0000000000017941 */ /* 0x000fea0003800200 */
.L_x_20379:
        /* <DEDUP_REMOVED lines=23> */
.L_x_20383:
[----:B------:R-:W0:Y:S02]  /*11ec0*/  MUFU.RCP R15, R14 ;  /* 0x0000000e000f7308 */ /* 0x000e240000001000 */
[----:B0-----:R-:W-:-:S04]  /*11ed0*/  FFMA R12, R14, R15, -1 ;  /* 0xbf8000000e0c7423 */ /* 0x001fc8000000000f */
[----:B------:R-:W-:-:S04]  /*11ee0*/  FADD.FTZ R12, -R12, -RZ ;  /* 0x800000ff0c0c7221 */ /* 0x000fc80000010100 */
[----:B------:R-:W-:-:S07]  /*11ef0*/  FFMA R15, R15, R12, R15 ;  /* 0x0000000c0f0f7223 */ /* 0x000fce000000000f */
.L_x_20384:
[----:B------:R-:W-:Y:S05]  /*11f00*/  BSYNC.RECONVERGENT B1 ;  /* 0x0000000000017941 */ /* 0x000fea0003800200 */
.L_x_20382:
        /* <DEDUP_REMOVED lines=22> */
.L_x_20386:
[----:B------:R-:W0:Y:S02]  /*12070*/  MUFU.RCP R15, R14 ;  /* 0x0000000e000f7308 */ /* 0x000e240000001000 */
[----:B0-----:R-:W-:-:S04]  /*12080*/  FFMA R12, R14, R15, -1 ;  /* 0xbf8000000e0c7423 */ /* 0x001fc8000000000f */
[----:B------:R-:W-:-:S04]  /*12090*/  FADD.FTZ R12, -R12, -RZ ;  /* 0x800000ff0c0c7221 */ /* 0x000fc80000010100 */
[----:B------:R-:W-:-:S07]  /*120a0*/  FFMA R15, R15, R12, R15 ;  /* 0x0000000c0f0f7223 */ /* 0x000fce000000000f */
.L_x_20387:
[----:B------:R-:W-:Y:S05]  /*120b0*/  BSYNC.RECONVERGENT B1 ;  /* 0x0000000000017941 */ /* 0x000fea0003800200 */
.L_x_20385:
        /* <DEDUP_REMOVED lines=23> */
.L_x_20389:
[----:B------:R-:W0:Y:S02]  /*12230*/  MUFU.RCP R15, R14 ;  /* 0x0000000e000f7308 */ /* 0x000e240000001000 */
[----:B0-----:R-:W-:-:S04]  /*12240*/  FFMA R12, R14, R15, -1 ;  /* 0xbf8000000e0c7423 */ /* 0x001fc8000000000f */
[----:B------:R-:W-:-:S04]  /*12250*/  FADD.FTZ R12, -R12, -RZ ;  /* 0x800000ff0c0c7221 */ /* 0x000fc80000010100 */
[----:B------:R-:W-:-:S07]  /*12260*/  FFMA R15, R15, R12, R15 ;  /* 0x0000000c0f0f7223 */ /* 0x000fce000000000f */
.L_x_20390:
[----:B------:R-:W-:Y:S05]  /*12270*/  BSYNC.RECONVERGENT B1 ;  /* 0x0000000000017941 */ /* 0x000fea0003800200 */
.L_x_20388:
[----:B-----5:R-:W-:Y:S01]  /*12280*/  SHF.L.U32 R28, R46, 0x10, RZ ;  /* 0x000000102e1c7819 */ /* 0x020fe200000006ff */
        /* <DEDUP_REMOVED lines=19> */
[----:B------:R-:W-:Y:S05]  /*123c0*/  CALL.REL.NOINC `($__internal_541_$__cuda_sm20_rcp_rn_f32_slowpath) ;  /* 0x00000044004c7944 */ /* 0x000fea0003c00000 */
[----:B------:R-:W-:Y:S05]  /*123d0*/  BRA `(.L_x_20393) ;  /* 0x0000000000107947 */ /* 0x000fea0003800000 */
.L_x_20392:
[----:B------:R-:W0:Y:S02]  /*123e0*/  MUFU.RCP R15, R14 ;  /* 0x0000000e000f7308 */ /* 0x000e240000001000 */
[----:B0-----:R-:W-:-:S04]  /*123f0*/  FFMA R12, R14, R15, -1 ;  /* 0xbf8000000e0c7423 */ /* 0x001fc8000000000f */
[----:B------:R-:W-:-:S04]  /*12400*/  FADD.FTZ R12, -R12, -RZ ;  /* 0x800000ff0c0c7221 */ /* 0x000fc80000010100 */
[----:B------:R-:W-:-:S07]  /*12410*/  FFMA R15, R15, R12, R15 ;  /* 0x0000000c0f0f7223 */ /* 0x000fce000000000f */
.L_x_20393:
[----:B------:R-:W-:Y:S05]  /*12420*/  BSYNC.RECONVERGENT B1 ;  /* 0x0000000000017941 */ /* 0x000fea0003800200 */
.L_x_20391:
        /* <DEDUP_REMOVED lines=23> */
.L_x_20395:
[----:B------:R-:W0:Y:S02]  /*125a0*/  MUFU.RCP R15, R14 ;  /* 0x0000000e000f7308 */ /* 0x000e240000001000 */
[----:B0-----:R-:W-:-:S04]  /*125b0*/  FFMA R12, R14, R15, -1 ;  /* 0xbf8000000e0c7423 */ /* 0x001fc8000000000f */
[----:B------:R-:W-:-:S04]  /*125c0*/  FADD.FTZ R12, -R12, -RZ ;  /* 0x800000ff0c0c7221 */ /* 0x000fc80000010100 */
[----:B------:R-:W-:-:S07]  /*125d0*/  FFMA R15, R15, R12, R15 ;  /* 0x0000000c0f0f7223 */ /* 0x000fce000000000f */
.L_x_20396:
[----:B------:R-:W-:Y:S05]  /*125e0*/  BSYNC.RECONVERGENT B1 ;  /* 0x0000000000017941 */ /* 0x000fea0003800200 */
.L_x_20394:
        /* <DEDUP_REMOVED lines=22> */
.L_x_20398:
[----:B------:R-:W0:Y:S02]  /*12750*/  MUFU.RCP R15, R14 ;  /* 0x0000000e000f7308 */ /* 0x000e240000001000 */
[----:B0-----:R-:W-:-:S04]  /*12760*/  FFMA R12, R14, R15, -1 ;  /* 0xbf8000000e0c7423 */ /* 0x001fc8000000000f */
[----:B------:R-:W-:-:S04]  /*12770*/  FADD.FTZ R12, -R12, -RZ ;  /* 0x800000ff0c0c7221 */ /* 0x000fc80000010100 */
[----:B------:R-:W-:-:S07]  /*12780*/  FFMA R15, R15, R12, R15 ;  /* 0x0000000c0f0f7223 */ /* 0x000fce000000000f */
.L_x_20399:
[----:B------:R-:W-:Y:S05]  /*12790*/  BSYNC.RECONVERGENT B1 ;  /* 0x0000000000017941 */ /* 0x000fea0003800200 */
.L_x_20397:
        /* <DEDUP_REMOVED lines=23> */
.L_x_20401:
[----:B------:R-:W0:Y:S02]  /*12910*/  MUFU.RCP R15, R14 ;  /* 0x0000000e000f7308 */ /* 0x000e240000001000 */
[----:B0-----:R-:W-:-:S04]  /*12920*/  FFMA R12, R14, R15, -1 ;  /* 0xbf8000000e0c7423 */ /* 0x001fc8000000000f */
[----:B------:R-:W-:-:S04]  /*12930*/  FADD.FTZ R12, -R12, -RZ ;  /* 0x800000ff0c0c7221 */ /* 0x000fc80000010100 */
[----:B------:R-:W-:-:S07]  /*12940*/  FFMA R15, R15, R12, R15 ;  /* 0x0000000c0f0f7223 */ /* 0x000fce000000000f */
.L_x_20402:
[----:B------:R-:W-:Y:S05]  /*12950*/  BSYNC.RECONVERGENT B1 ;  /* 0x0000000000017941 */ /* 0x000fea0003800200 */
.L_x_20400:
        /* <DEDUP_REMOVED lines=22> */
.L_x_20404:
[----:B------:R-:W0:Y:S02]  /*12ac0*/  MUFU.RCP R15, R14 ;  /* 0x0000000e000f7308 */ /* 0x000e240000001000 */
[----:B0-----:R-:W-:-:S04]  /*12ad0*/  FFMA R12, R14, R15, -1 ;  /* 0xbf8000000e0c7423 */ /* 0x001fc8000000000f */
[----:B------:R-:W-:-:S04]  /*12ae0*/  FADD.FTZ R12, -R12, -RZ ;  /* 0x800000ff0c0c7221 */ /* 0x000fc80000010100 */
[----:B------:R-:W-:-:S07]  /*12af0*/  FFMA R15, R15, R12, R15 ;  /* 0x0000000c0f0f7223 */ /* 0x000fce000000000f */
.L_x_20405:
[----:B------:R-:W-:Y:S05]  /*12b00*/  BSYNC.RECONVERGENT B1 ;  /* 0x0000000000017941 */ /* 0x000fea0003800200 */
.L_x_20403:
        /* <DEDUP_REMOVED lines=23> */
.L_x_20407:
[----:B------:R-:W0:Y:S02]  /*12c80*/  MUFU.RCP R15, R14 ;  /* 0x0000000e000f7308 */ /* 0x000e240000001000 */
[----:B0-----:R-:W-:-:S04]  /*12c90*/  FFMA R12, R14, R15, -1 ;  /* 0xbf8000000e0c7423 */ /* 0x001fc8000000000f */
[----:B------:R-:W-:-:S04]  /*12ca0*/  FADD.FTZ R12, -R12, -RZ ;  /* 0x800000ff0c0c7221 */ /* 0x000fc80000010100 */
[----:B------:R-:W-:-:S07]  /*12cb0*/  FFMA R15, R15, R12, R15 ;  /* 0x0000000c0f0f7223 */ /* 0x000fce000000000f */
.L_x_20408:
[----:B------:R-:W-:Y:S05]  /*12cc0*/  BSYNC.RECONVERGENT B1 ;  /* 0x0000000000017941 */ /* 0x000fea0003800200 */
.L_x_20406:
        /* <DEDUP_REMOVED lines=22> */
.L_x_20410:
[----:B------:R-:W0:Y:S02]  /*12e30*/  MUFU.RCP R15, R14 ;  /* 0x0000000e000f7308 */ /* 0x000e240000001000 */
[----:B0-----:R-:W-:-:S04]  /*12e40*/  FFMA R12, R14, R15, -1 ;  /* 0xbf8000000e0c7423 */ /* 0x001fc8000000000f */
[----:B------:R-:W-:-:S04]  /*12e50*/  FADD.FTZ R12, -R12, -RZ ;  /* 0x800000ff0c0c7221 */ /* 0x000fc80000010100 */
[----:B------:R-:W-:-:S07]  /*12e60*/  FFMA R15, R15, R12, R15 ;  /* 0x0000000c0f0f7223 */ /* 0x000fce000000000f */
.L_x_20411:
[----:B------:R-:W-:Y:S05]  /*12e70*/  BSYNC.RECONVERGENT B1 ;  /* 0x0000000000017941 */ /* 0x000fea0003800200 */
.L_x_20409:
        /* <DEDUP_REMOVED lines=22> */
[----:B------:R-:W-:Y:S01]  /*12fe0*/  MOV R12, R15 ;  /* 0x0000000f000c7202 */ /* 0x000fe20000000f00 */
[----:B------:R-:W-:Y:S06]  /*12ff0*/  BRA `(.L_x_20414) ;  /* 0x0000000000107947 */ /* 0x000fec0003800000 */
.L_x_20413:
[----:B------:R-:W0:Y:S02]  /*13000*/  MUFU.RCP R12, R19 ;  /* 0x00000013000c7308 */ /* 0x000e240000001000 */
[----:B0-----:R-:W-:-:S04]  /*13010*/  FFMA R13, R19, R12, -1 ;  /* 0xbf800000130d7423 */ /* 0x001fc8000000000c */
[----:B------:R-:W-:-:S04]  /*13020*/  FADD.FTZ R13, -R13, -RZ ;  /* 0x800000ff0d0d7221 */ /* 0x000fc80000010100 */
[----:B------:R-:W-:-:S07]  /*13030*/  FFMA R12, R12, R13, R12 ;  /* 0x0000000d0c0c7223 */ /* 0x000fce000000000c */
.L_x_20414:
[----:B------:R-:W-:Y:S05]  /*13040*/  BSYNC.RECONVERGENT B1 ;  /* 0x0000000000017941 */ /* 0x000fea0003800200 */
.L_x_20412:
        /* <DEDUP_REMOVED lines=16> */
[----:B------:R-:W-:Y:S01]  /*13150*/  PRMT R15, R80, 0x7104, RZ ;  /* 0x00007104500f7816 */ /* 0x000fe200000000ff */
[----:B------:R-:W-:Y:S01]  /*13160*/  FMUL R81, R46, UR8 ;  /* 0x000000082e517c20 */ /* 0x000fe20008400000 */
[----:B------:R-:W-:Y:S01]  /*13170*/  LOP3.LUT R14, R13, 0xff, RZ, 0xc0, !PT ;  /* 0x000000ff0d0e7812 */ /* 0x000fe200078ec0ff */
[----:B------:R-:W-:Y:S01]  /*13180*/  FMUL R88, R70, UR8 ;  /* 0x0000000846587c20 */ /* 0x000fe20008400000 */
[----:B------:R-:W-:Y:S01]  /*13190*/  LOP3.LUT R17, R18, 0xffff, RZ, 0xc0, !PT ;  /* 0x0000ffff12117812 */ /* 0x000fe200078ec0ff */
[----:B------:R-:W0:Y:S01]  /*131a0*/  S2R R89, SR_CgaCtaId ;  /* 0x0000000000597919 */ /* 0x000e220000008800 */
[----:B------:R-:W-:Y:S01]  /*131b0*/  LOP3.LUT R13, R22, 0xff00, R15, 0xf8, !PT ;  /* 0x0000ff00160d7812 */ /* 0x000fe200078ef80f */
[----:B------:R-:W-:Y:S01]  /*131c0*/  IMAD.U32 R22, R14, 0x10000, RZ ;  /* 0x000100000e167824 */ /* 0x000fe200078e00ff */
[----:B------:R-:W-:Y:S01]  /*131d0*/  FMNMX3 R15, |R39|, R74, |R16|, !PT ;  /* 0x0000004a270f7276 */ /* 0x000fe20007800610 */
[----:B------:R-:W-:Y:S01]  /*131e0*/  FMUL R8, R8, UR8 ;  /* 0x0000000808087c20 */ /* 0x000fe20008400000 */
[----:B------:R-:W-:Y:S01]  /*131f0*/  SHF.L.U32 R17, R17, 0x18, RZ ;  /* 0x0000001811117819 */ /* 0x000fe200000006ff */
[----:B------:R-:W-:Y:S01]  /*13200*/  FMUL R23, R23, UR8 ;  /* 0x0000000817177c20 */ /* 0x000fe20008400000 */
[----:B------:R-:W-:Y:S01]  /*13210*/  FMNMX3 R15, |R67|, R15, |R66|, !PT ;  /* 0x0000000f430f7276 */ /* 0x000fe20007800642 */
[----:B------:R-:W-:Y:S01]  /*13220*/  FMUL R66, R66, UR8 ;  /* 0x0000000842427c20 */ /* 0x000fe20008400000 */
[----:B------:R-:W-:Y:S01]  /*13230*/  LOP3.LUT R13, R17, R13, R22, 0xfe, !PT ;  /* 0x0000000d110d7212 */ /* 0x000fe200078efe16 */
        /* <DEDUP_REMOVED lines=8> */
[----:B------:R-:W-:Y:S02]  /*132c0*/  F2FP.SATFINITE.E4M3.F32.PACK_AB_MERGE_C R76, RZ, R76, RZ ;  /* 0x0000004cff4c723e */ /* 0x000fe400048070ff */
[----:B------:R-:W-:Y:S02]  /*132d0*/  LOP3.LUT R74, R86, 0xff, RZ, 0xc0, !PT ;  /* 0x000000ff564a7812 */ /* 0x000fe400078ec0ff */
[----:B------:R-:W-:Y:S02]  /*132e0*/  PRMT R15, R82, 0x7104, RZ ;  /* 0x00007104520f7816 */ /* 0x000fe400000000ff */
[C---:B------:R-:W-:Y:S01]  /*132f0*/  FMNMX3 R22, |R69|.reuse, R17, |R30|, !PT ;  /* 0x0000001145167276 */ /* 0x040fe2000780061e */
[----:B------:R-:W-:Y:S01]  /*13300*/  FMUL R69, R69, UR8 ;  /* 0x0000000845457c20 */ /* 0x000fe20008400000 */
[----:B------:R-:W-:Y:S02]  /*13310*/  SHF.L.U32 R17, R78, 0x10, RZ ;  /* 0x000000104e117819 */ /* 0x000fe400000006ff */
[----:B------:R-:W-:-:S02]  /*13320*/  LOP3.LUT R19, R76, 0xffff, RZ, 0xc0, !PT ;  /* 0x0000ffff4c137812 */ /* 0x000fc400078ec0ff */
[----:B------:R-:W-:Y:S02]  /*13330*/  LOP3.LUT R74, R74, 0xff00, R15, 0xf8, !PT ;  /* 0x0000ff004a4a7812 */ /* 0x000fe400078ef80f */
[----:B------:R-:W-:Y:S02]  /*13340*/  FMNMX3 R15, |R34|, R22, |R35|, !PT ;  /* 0x00000016220f7276 */ /* 0x000fe40007800623 */
[----:B------:R-:W-:Y:S02]  /*13350*/  LOP3.LUT R22, R17, 0xff0000, RZ, 0xc0, !PT ;  /* 0x00ff000011167812 */ /* 0x000fe400078ec0ff */
[----:B------:R-:W-:Y:S02]  /*13360*/  SHF.L.U32 R19, R19, 0x18, RZ ;  /* 0x0000001813137819 */ /* 0x000fe400000006ff */
[----:B------:R-:W-:Y:S02]  /*13370*/  FMNMX3 R17, |R36|, R15, |R37|, !PT ;  /* 0x0000000f24117276 */ /* 0x000fe40007800625 */
[----:B------:R-:W-:Y:S01]  /*13380*/  LOP3.LUT R15, R19, R74, R22, 0xfe, !PT ;  /* 0x0000004a130f7212 */ /* 0x000fe200078efe16 */
[----:B------:R-:W-:Y:S01]  /*13390*/  FMUL R74, R85, R12 ;  /* 0x0000000c554a7220 */ /* 0x000fe20000400000 */
[----:B------:R-:W-:Y:S01]  /*133a0*/  FMNMX3 R19, |R32|, R17, |R33|, !PT ;  /* 0x0000001120137276 */ /* 0x000fe20007800621 */
[----:B------:R-:W-:Y:S01]  /*133b0*/  FMUL R17, R49, UR8 ;  /* 0x0000000831117c20 */ /* 0x000fe20008400000 */
[----:B------:R-:W-:Y:S01]  /*133c0*/  F2FP.SATFINITE.E4M3.F32.PACK_AB_MERGE_C R87, RZ, R87, RZ ;  /* 0x00000057ff57723e */ /* 0x000fe200048070ff */
[----:B------:R-:W-:Y:S01]  /*133d0*/  FMUL R85, R27, UR8 ;  /* 0x000000081b557c20 */ /* 0x000fe20008400000 */
[----:B------:R-:W-:-:S02]  /*133e0*/  F2FP.SATFINITE.E4M3.F32.PACK_AB_MERGE_C R84, RZ, R84, RZ ;  /* 0x00000054ff54723e */ /* 0x000fc400048070ff */
[----:B------:R-:W-:Y:S02]  /*133f0*/  FMNMX3 R19, |R38|, R19, |R79|, !PT ;  /* 0x0000001326137276 */ /* 0x000fe4000780064f */
[----:B------:R-:W-:Y:S02]  /*13400*/  F2FP.SATFINITE.E4M3.F32.PACK_AB_MERGE_C R79, RZ, R17, RZ ;  /* 0x00000011ff4f723e */ /* 0x000fe400048070ff */
[----:B------:R-:W-:Y:S02]  /*13410*/  LOP3.LUT R22, R87, 0xff, RZ, 0xc0, !PT ;  /* 0x000000ff57167812 */ /* 0x000fe400078ec0ff */
[----:B------:R-:W-:Y:S02]  /*13420*/  PRMT R17, R84, 0x7104, RZ ;  /* 0x0000710454117816 */ /* 0x000fe400000000ff */
[----:B------:R-:W-:Y:S02]  /*13430*/  F2FP.SATFINITE.E4M3.F32.PACK_AB_MERGE_C R81, RZ, R81, RZ ;  /* 0x00000051ff51723e */ /* 0x000fe400048070ff */
[----:B------:R-:W-:-:S02]  /*13440*/  LOP3.LUT R31, R22, 0xff00, R17, 0xf8, !PT ;  /* 0x0000ff00161f7812 */ /* 0x000fc400078ef811 */
[----:B------:R-:W-:Y:S01]  /*13450*/  LOP3.LUT R79, R79, 0xffff, RZ, 0xc0, !PT ;  /* 0x0000ffff4f4f7812 */ /* 0x000fe200078ec0ff */
[----:B------:R-:W-:Y:S01]  /*13460*/  IMAD.U32 R17, R81, 0x10000, RZ ;  /* 0x0001000051117824 */ /* 0x000fe200078e00ff */
[----:B------:R-:W-:Y:S02]  /*13470*/  F2FP.SATFINITE.E4M3.F32.PACK_AB_MERGE_C R88, RZ, R88, RZ ;  /* 0x00000058ff58723e */ /* 0x000fe400048070ff */
[----:B------:R-:W-:Y:S02]  /*13480*/  F2FP.SATFINITE.E4M3.F32.PACK_AB_MERGE_C R85, RZ, R85, RZ ;  /* 0x00000055ff55723e */ /* 0x000fe400048070ff */
        /* <DEDUP_REMOVED lines=14> */
[----:B------:R-:W-:Y:S02]  /*13570*/  LOP3.LUT R72, R72, 0xffff, RZ, 0xc0, !PT ;  /* 0x0000ffff48487812 */ /* 0x000fe400078ec0ff */
[----:B------:R-:W-:Y:S02]  /*13580*/  SHF.L.U32 R19, R77, 0x10, RZ ;  /* 0x000000104d137819 */ /* 0x000fe400000006ff */
[----:B------:R-:W-:-:S02]  /*13590*/  FMNMX3 R70, |R70|, R31, |R75|, !PT ;  /* 0x0000001f46467276 */ /* 0x000fc4000780064b */
[----:B------:R-:W-:Y:S02]  /*135a0*/  LEA R31, R7, 0x3, 0x2 ;  /* 0x00000003071f7811 */ /* 0x000fe400078e10ff */
[----:B------:R-:W-:Y:S01]  /*135b0*/  LOP3.LUT R22, R19, 0xff0000, RZ, 0xc0, !PT ;  /* 0x00ff000013167812 */ /* 0x000fe200078ec0ff */
[----:B------:R-:W-:Y:S01]  /*135c0*/  IMAD.SHL.U32 R19, R72, 0x1000000, RZ ;  /* 0x0100000048137824 */ /* 0x000fe200078e00ff */
[----:B------:R-:W-:Y:S02]  /*135d0*/  ISETP.GE.U32.AND P0, PT, R31, R4, PT ;  /* 0x000000041f00720c */ /* 0x000fe40003f06070 */
[----:B------:R-:W-:Y:S02]  /*135e0*/  F2FP.SATFINITE.E4M3.F32.PACK_AB_MERGE_C R91, RZ, R39, RZ ;  /* 0x00000027ff5b723e */ /* 0x000fe400048070ff */
[----:B------:R-:W-:Y:S02]  /*135f0*/  LOP3.LUT R19, R19, R90, R22, 0xfe, !PT ;  /* 0x0000005a13137212 */ /* 0x000fe400078efe16 */
[----:B------:R-:W-:-:S02]  /*13600*/  ISETP.GE.U32.OR P0, PT, R5, R6, P0 ;  /* 0x000000060500720c */ /* 0x000fc40000706470 */
[----:B------:R-:W-:Y:S02]  /*13610*/  MOV R22, 0x400 ;  /* 0x0000040000167802 */ /* 0x000fe40000000f00 */
[----:B------:R-:W-:Y:S02]  /*13620*/  F2FP.SATFINITE.E4M3.F32.PACK_AB_MERGE_C R90, RZ, R23, RZ ;  /* 0x00000017ff5a723e */ /* 0x000fe400048070ff */
[----:B------:R-:W-:Y:S02]  /*13630*/  IADD3 R22, PT, PT, R22, 0x20, RZ ;  /* 0x0000002016167810 */ /* 0x000fe40007ffe0ff */
        /* <DEDUP_REMOVED lines=11> */
[----:B------:R-:W-:-:S04]  /*136f0*/  LOP3.LUT R8, R68, 0xffff, RZ, 0xc0, !PT ;  /* 0x0000ffff44087812 */ /* 0x000fc800078ec0ff */
[----:B------:R-:W-:Y:S02]  /*13700*/  LEA R8, R8, R23, 0x18 ;  /* 0x0000001708087211 */ /* 0x000fe400078ec0ff */
[----:B------:R-:W-:-:S04]  /*13710*/  SHF.L.U32 R23, R90, 0x8, RZ ;  /* 0x000000085a177819 */ /* 0x000fc800000006ff */
[----:B------:R-:W-:Y:S02]  /*13720*/  LOP3.LUT R8, R8, 0xffff, R23, 0xf8, !PT ;  /* 0x0000ffff08087812 */ /* 0x000fe400078ef817 */
[----:B------:R-:W-:Y:S02]  /*13730*/  LEA.HI.X R23, R56, R11, R57, 0x2, P1 ;  /* 0x0000000b38177211 */ /* 0x000fe400008f1439 */
[----:B------:R-:W-:-:S05]  /*13740*/  LOP3.LUT R31, R8, 0xff, R89, 0xf8, !PT ;  /* 0x000000ff081f7812 */ /* 0x000fca00078ef859 */
[----:B------:R0:W-:Y:S02]  /*13750*/  STG.E desc[UR10][R22.64], R31 ;  /* 0x0000001f16007986 */ /* 0x0001e4000c10190a */
.L_x_20416:
[----:B------:R-:W-:Y:S05]  /*13760*/  BSYNC.RECONVERGENT B0 ;  /* 0x0000000000007941 */ /* 0x000fea0003800200 */
.L_x_20415:
[----:B------:R-:W-:Y:S04]  /*13770*/  BSSY.RECONVERGENT B0, `(.L_x_20417) ;  /* 0x000000d000007945 */ /* 0x000fe80003800200 */
[----:B------:R-:W-:Y:S05]  /*13780*/  @P0 BRA `(.L_x_20418) ;  /* 0x00000000002c0947 */ /* 0x000fea0003800000 */
[----:B------:R-:W-:-:S05]  /*13790*/  IMAD.U32 R8, R97, 0x10000, RZ ;  /* 0x0001000061087824 */ /* 0x000fca00078e00ff */
[----:B0-----:R-:W-:Y:S02]  /*137a0*/  LOP3.LUT R23, R8, 0xff0000, RZ, 0xc0, !PT ;  /* 0x00ff000008177812 */ /* 0x001fe400078ec0ff */
[----:B------:R-:W-:-:S04]  /*137b0*/  LOP3.LUT R8, R94, 0xffff, RZ, 0xc0, !PT ;  /* 0x0000ffff5e087812 */ /* 0x000fc800078ec0ff */
[----:B------:R-:W-:Y:S02]  /*137c0*/  LEA R8, R8, R23, 0x18 ;  /* 0x0000001708087211 */ /* 0x000fe400078ec0ff */
[----:B------:R-:W-:Y:S02]  /*137d0*/  IADD3 R23, P1, PT, R56, R2, RZ ;  /* 0x0000000238177210 */ /* 0x000fe40007f3e0ff */
[----:B------:R-:W-:Y:S02]  /*137e0*/  LOP3.LUT R8, R8, 0xffff, R95, 0xf8, !PT ;  /* 0x0000ffff08087812 */ /* 0x000fe400078ef85f */
[----:B------:R-:W-:Y:S02]  /*137f0*/  IADD3.X R66, PT, PT, R57, R3, RZ, P1, !PT ;  /* 0x0000000339427210 */ /* 0x000fe40000ffe4ff */
[----:B------:R-:W-:Y:S02]  /*13800*/  LEA R22, P1, R23, R10, 0x2 ;  /* 0x0000000a17167211 */ /* 0x000fe400078210ff */
[----:B------:R-:W-:-:S02]  /*13810*/  LOP3.LUT R31, R8, 0xff, R93, 0xf8, !PT ;  /* 0x000000ff081f7812 */ /* 0x000fc400078ef85d */
[----:B------:R-:W-:-:S05]  /*13820*/  LEA.HI.X R23, R23, R11, R66, 0x2, P1 ;  /* 0x0000000b17177211 */ /* 0x000fca00008f1442 */
[----:B------:R1:W-:Y:S04]  /*13830*/  STG.E desc[UR10][R22.64], R31 ;  /* 0x0000001f16007986 */ /* 0x0003e8000c10190a */
.L_x_20418:
[----:B------:R-:W-:Y:S05]  /*13840*/  BSYNC.RECONVERGENT B0 ;  /* 0x0000000000007941 */ /* 0x000fea0003800200 */
.L_x_20417:
[----:B------:R-:W-:Y:S01]  /*13850*/  IMAD.SHL.U32 R39, R7, 0x4, RZ ;  /* 0x0000000407277824 */ /* 0x000fe200078e00ff */
        /* <DEDUP_REMOVED lines=9> */
[----:B01----:R-:W-:Y:S01]  /*138f0*/  SHF.L.U32 R22, R8, 0x3, RZ ;  /* 0x0000000308167819 */ /* 0x003fe200000006ff */
[----:B------:R-:W-:Y:S01]  /*13900*/  IMAD.IADD R67, R66, 0x1, R5 ;  /* 0x0000000142437824 */ /* 0x000fe200078e0205 */
[----:B------:R-:W-:-:S02]  /*13910*/  LOP3.LUT R23, R68, 0xff, RZ, 0xc0, !PT ;  /* 0x000000ff44177812 */ /* 0x000fc400078ec0ff */
[----:B------:R-:W-:Y:S02]  /*13920*/  LOP3.LUT R22, R22, 0xf8, RZ, 0xc0, !PT ;  /* 0x000000f816167812 */ /* 0x000fe400078ec0ff */
[----:B------:R-:W-:Y:S02]  /*13930*/  LOP3.LUT R31, R95, 0xff, R90, 0xf8, !PT ;  /* 0x000000ff5f1f7812 */ /* 0x000fe400078ef85a */
[----:B------:R-:W-:Y:S02]  /*13940*/  IADD3 R69, PT, PT, R67, R22, RZ ;  /* 0x0000001643457210 */ /* 0x000fe40007ffe0ff */
[----:B------:R-:W-:Y:S02]  /*13950*/  LOP3.LUT R22, R91, 0xff, RZ, 0xc0, !PT ;  /* 0x000000ff5b167812 */ /* 0x000fe400078ec0ff */
[----:B------:R-:W-:Y:S01]  /*13960*/  LEA R92, R93, R92, 0x8 ;  /* 0x0000005c5d5c7211 */ /* 0x000fe200078e40ff */
[----:B------:R0:W-:Y:S01]  /*13970*/  STS.64 [R69], R60 ;  /* 0x0000003c45007388 */ /* 0x0001e20000000a00 */
[----:B------:R-:W-:Y:S01]  /*13980*/  LEA R89, R94, R23, 0x8 ;  /* 0x000000175e597211 */ /* 0x000fe200078e40ff */
[----:B------:R-:W-:Y:S01]  /*13990*/  IMAD R68, R97, 0x100, R22 ;  /* 0x0000010061447824 */ /* 0x000fe200078e0216 */
[----:B------:R-:W-:-:S02]  /*139a0*/  F2FP.SATFINITE.E4M3.F32.PACK_AB_MERGE_C R90, RZ, R35, RZ ;  /* 0x00000023ff5a723e */ /* 0x000fc400048070ff */
[----:B------:R-:W-:Y:S02]  /*139b0*/  F2FP.SATFINITE.E4M3.F32.PACK_AB_MERGE_C R91, RZ, R36, RZ ;  /* 0x00000024ff5b723e */ /* 0x000fe400048070ff */
[----:B0-----:R-:W-:Y:S02]  /*139c0*/  F2FP.SATFINITE.E4M3.F32.PACK_AB_MERGE_C R61, RZ, R30, RZ ;  /* 0x0000001eff3d723e */ /* 0x001fe400048070ff */
[----:B------:R-:W-:Y:S02]  /*139d0*/  F2FP.SATFINITE.E4M3.F32.PACK_AB_MERGE_C R60, RZ, R34, RZ ;  /* 0x00000022ff3c723e */ /* 0x000fe400048070ff */
[----:B------:R-:W-:Y:S01]  /*139e0*/  SHF.L.U32 R34, R61, 0x10, RZ ;  /* 0x000000103d227819 */ /* 0x000fe200000006ff */
[----:B------:R-:W-:Y:S06]  /*139f0*/  @P0 BRA `(.L_x_20420) ;  /* 0x0000000000300947 */ /* 0x000fec0003800000 */
[----:B------:R-:W-:-:S05]  /*13a00*/  IMAD.U32 R22, R90, 0x10000, RZ ;  /* 0x000100005a167824 */ /* 0x000fca00078e00ff */
[----:B------:R-:W-:Y:S02]  /*13a10*/  LOP3.LUT R23, R22, 0xff0000, RZ, 0xc0, !PT ;  /* 0x00ff000016177812 */ /* 0x000fe400078ec0ff */
[----:B------:R-:W-:-:S04]  /*13a20*/  LOP3.LUT R22, R91, 0xffff, RZ, 0xc0, !PT ;  /* 0x0000ffff5b167812 */ /* 0x000fc800078ec0ff */
[----:B------:R-:W-:Y:S02]  /*13a30*/  LEA R22, R22, R23, 0x18 ;  /* 0x0000001716167211 */ /* 0x000fe400078ec0ff */
        /* <DEDUP_REMOVED lines=8> */
.L_x_20420:
[----:B------:R-:W-:Y:S05]  /*13ac0*/  BSYNC.RECONVERGENT B0 ;  /* 0x0000000000007941 */ /* 0x000fea0003800200 */
.L_x_20419:
[----:B------:R-:W-:Y:S01]  /*13ad0*/  IMAD.U32 R12, R91, 0x10000, RZ ;  /* 0x000100005b0c7824 */ /* 0x000fe200078e00ff */
[----:B0-----:R-:W-:Y:S01]  /*13ae0*/  LOP3.LUT R23, R34, 0xff0000, RZ, 0xc0, !PT ;  /* 0x00ff000022177812 */ /* 0x001fe200078ec0ff */
[----:B------:R-:W-:Y:S01]  /*13af0*/  FMUL R37, R37, UR8 ;  /* 0x0000000825257c20 */ /* 0x000fe20008400000 */
[----:B------:R-:W-:Y:S01]  /*13b00*/  SHF.L.U32 R35, R60, 0x10, RZ ;  /* 0x000000103c237819 */ /* 0x000fe200000006ff */
[----:B------:R-:W-:Y:S01]  /*13b10*/  FMUL R60, R38, UR8 ;  /* 0x00000008263c7c20 */ /* 0x000fe20008400000 */
[----:B------:R-:W-:Y:S01]  /*13b20*/  LOP3.LUT R23, R23, 0xffff, R92, 0xf8, !PT ;  /* 0x0000ffff17177812 */ /* 0x000fe200078ef85c */
[----:B------:R-:W-:Y:S01]  /*13b30*/  BSSY.RECONVERGENT B0, `(.L_x_20421) ;  /* 0x0000026000007945 */ /* 0x000fe20003800200 */
[----:B------:R-:W-:Y:S02]  /*13b40*/  LOP3.LUT R12, R12, 0xff0000, RZ, 0xc0, !PT ;  /* 0x00ff00000c0c7812 */ /* 0x000fe400078ec0ff */
[----:B------:R-:W-:Y:S01]  /*13b50*/  F2FP.SATFINITE.E4M3.F32.PACK_AB_MERGE_C R92, RZ, R37, RZ ;  /* 0x00000025ff5c723e */ /* 0x000fe200048070ff */
[----:B------:R-:W-:Y:S01]  /*13b60*/  FMUL R37, R32, UR8 ;  /* 0x0000000820257c20 */ /* 0x000fe20008400000 */
[----:B------:R-:W-:Y:S01]  /*13b70*/  LOP3.LUT R22, R31, 0xffff, RZ, 0xc0, !PT ;  /* 0x0000ffff1f167812 */ /* 0x000fe200078ec0ff */
[----:B------:R-:W-:Y:S01]  /*13b80*/  VIADD R32, R39, 0x3 ;  /* 0x0000000327207836 */ /* 0x000fe20000000000 */
[----:B------:R-:W-:-:S02]  /*13b90*/  LOP3.LUT R34, R12, 0xffff, R89, 0xf8, !PT ;  /* 0x0000ffff0c227812 */ /* 0x000fc400078ef859 */
[----:B------:R-:W-:Y:S02]  /*13ba0*/  LOP3.LUT R12, R92, 0xffff, RZ, 0xc0, !PT ;  /* 0x0000ffff5c0c7812 */ /* 0x000fe400078ec0ff */
[----:B------:R-:W-:Y:S01]  /*13bb0*/  LOP3.LUT R35, R22, 0xff0000, R35, 0xf8, !PT ;  /* 0x00ff000016237812 */ /* 0x000fe200078ef823 */
[----:B------:R-:W-:Y:S01]  /*13bc0*/  FMUL R22, R33, UR8 ;  /* 0x0000000821167c20 */ /* 0x000fe20008400000 */
[----:B------:R-:W-:Y:S01]  /*13bd0*/  LOP3.LUT R33, RZ, R39, RZ, 0x33, !PT ;  /* 0x00000027ff217212 */ /* 0x000fe200078e33ff */
[----:B------:R-:W-:Y:S01]  /*13be0*/  IMAD.SHL.U32 R12, R12, 0x1000000, RZ ;  /* 0x010000000c0c7824 */ /* 0x000fe200078e00ff */
[----:B------:R-:W-:Y:S02]  /*13bf0*/  SHF.L.U32 R36, R90, 0x10, RZ ;  /* 0x000000105a247819 */ /* 0x000fe400000006ff */
[----:B------:R-:W-:Y:S02]  /*13c00*/  FMNMX3 R70, |R26|, R70, |R73|, !PT ;  /* 0x000000461a467276 */ /* 0x000fe40007800649 */
[----:B------:R-:W-:-:S02]  /*13c10*/  LOP3.LUT R31, R68, 0xffff, RZ, 0xc0, !PT ;  /* 0x0000ffff441f7812 */ /* 0x000fc400078ec0ff */
[----:B------:R-:W-:Y:S02]  /*13c20*/  IADD3 R26, PT, PT, R39, 0x2, RZ ;  /* 0x00000002271a7810 */ /* 0x000fe40007ffe0ff */
[----:B------:R-:W-:Y:S02]  /*13c30*/  IADD3 R90, PT, PT, R33, R0, RZ ;  /* 0x00000000215a7210 */ /* 0x000fe40007ffe0ff */
[----:B------:R-:W-:Y:S02]  /*13c40*/  LOP3.LUT R36, R31, 0xff0000, R36, 0xf8, !PT ;  /* 0x00ff00001f247812 */ /* 0x000fe400078ef824 */
[----:B------:R-:W-:Y:S02]  /*13c50*/  LOP3.LUT R12, R23, 0xff000000, R12, 0xf8, !PT ;  /* 0xff000000170c7812 */ /* 0x000fe400078ef80c */
[----:B------:R-:W-:Y:S02]  /*13c60*/  F2FP.SATFINITE.E4M3.F32.PACK_AB_MERGE_C R37, RZ, R37, RZ ;  /* 0x00000025ff25723e */ /* 0x000fe400048070ff */
[----:B------:R-:W-:-:S02]  /*13c70*/  F2FP.SATFINITE.E4M3.F32.PACK_AB_MERGE_C R38, RZ, R22, RZ ;  /* 0x00000016ff26723e */ /* 0x000fc400048070ff */
[----:B------:R-:W-:Y:S02]  /*13c80*/  IADD3 R68, PT, PT, -R26, R0, RZ ;  /* 0x000000001a447210 */ /* 0x000fe40007ffe1ff */
[----:B------:R-:W-:Y:S02]  /*13c90*/  SHF.L.U32 R90, R90, 0x3, RZ ;  /* 0x000000035a5a7819 */ /* 0x000fe400000006ff */
[----:B------:R-:W-:Y:S01]  /*13ca0*/  F2FP.SATFINITE.E4M3.F32.PACK_AB_MERGE_C R60, RZ, R60, RZ ;  /* 0x0000003cff3c723e */ /* 0x000fe200048070ff */
[----:B------:R-:W-:Y:S06]  /*13cb0*/  @P0 BRA `(.L_x_20422) ;  /* 0x0000000000340947 */ /* 0x000fec0003800000 */
[----:B------:R-:W-:Y:S01]  /*13cc0*/  IMAD.U32 R22, R38, 0x10000, RZ ;  /* 0x0001000026167824 */ /* 0x000fe200078e00ff */
[----:B------:R-:W-:Y:S01]  /*13cd0*/  SHF.L.U32 R31, R37, 0x8, RZ ;  /* 0x00000008251f7819 */ /* 0x000fe200000006ff */
[----:B------:R-:W-:-:S03]  /*13ce0*/  IMAD R73, R3, 0x3, RZ ;  /* 0x0000000303497824 */ /* 0x000fc600078e02ff */
[----:B------:R-:W-:Y:S02]  /*13cf0*/  LOP3.LUT R23, R22, 0xff0000, RZ, 0xc0, !PT ;  /* 0x00ff000016177812 */ /* 0x000fe400078ec0ff */
[----:B------:R-:W-:-:S04]  /*13d00*/  LOP3.LUT R22, R60, 0xffff, RZ, 0xc0, !PT ;  /* 0x0000ffff3c167812 */ /* 0x000fc800078ec0ff */
[----:B------:R-:W-:Y:S01]  /*13d10*/  LEA R30, R22, R23, 0x18 ;  /* 0x00000017161e7211 */ /* 0x000fe200078ec0ff */
[----:B------:R-:W-:-:S03]  /*13d20*/  IMAD.WIDE.U32 R22, R2, 0x3, R56 ;  /* 0x0000000302167825 */ /* 0x000fc600078e0038 */
[----:B------:R-:W-:Y:S01]  /*13d30*/  LOP3.LUT R61, R30, 0xffff, R31, 0xf8, !PT ;  /* 0x0000ffff1e3d7812 */ /* 0x000fe200078ef81f */
[----:B------:R-:W-:Y:S01]  /*13d40*/  IMAD.IADD R23, R73, 0x1, R23 ;  /* 0x0000000149177824 */ /* 0x000fe200078e0217 */
[C---:B------:R-:W-:Y:S02]  /*13d50*/  LEA R30, P1, R22.reuse, R10, 0x2 ;  /* 0x0000000a161e7211 */ /* 0x040fe400078210ff */
[----:B------:R-:W-:Y:S02]  /*13d60*/  LOP3.LUT R61, R61, 0xff, R92, 0xf8, !PT ;  /* 0x000000ff3d3d7812 */ /* 0x000fe400078ef85c */
[----:B------:R-:W-:-:S05]  /*13d70*/  LEA.HI.X R31, R22, R11, R23, 0x2, P1 ;  /* 0x0000000b161f7211 */ /* 0x000fca00008f1417 */
[----:B------:R0:W-:Y:S04]  /*13d80*/  STG.E desc[UR10][R30.64], R61 ;  /* 0x0000003d1e007986 */ /* 0x0001e8000c10190a */
.L_x_20422:
[----:B------:R-:W-:Y:S05]  /*13d90*/  BSYNC.RECONVERGENT B0 ;  /* 0x0000000000007941 */ /* 0x000fea0003800200 */
.L_x_20421:
[----:B------:R-:W-:Y:S01]  /*13da0*/  BSSY.RECONVERGENT B0, `(.L_x_20423) ;  /* 0x0000014000007945 */ /* 0x000fe20003800200 */
[----:B0-----:R-:W-:Y:S02]  /*13db0*/  IADD3 R61, PT, PT, -R32, R0, RZ ;  /* 0x00000000203d7210 */ /* 0x001fe40007ffe1ff */
[----:B------:R-:W-:Y:S02]  /*13dc0*/  SHF.L.U32 R68, R68, 0x3, RZ ;  /* 0x0000000344447819 */ /* 0x000fe400000006ff */
[----:B------:R-:W-:Y:S01]  /*13dd0*/  LOP3.LUT R90, R90, 0xf8, RZ, 0xc0, !PT ;  /* 0x000000f85a5a7812 */ /* 0x000fe200078ec0ff */
[----:B------:R-:W-:Y:S06]  /*13de0*/  @P0 BRA `(.L_x_20424) ;  /* 0x00000000003c0947 */ /* 0x000fec0003800000 */
[----:B------:R-:W0:Y:S01]  /*13df0*/  LDCU.64 UR6, c[0x0][0x3c8] ;  /* 0x00007900ff0677ac */ /* 0x000e220008000a00 */
[----:B------:R-:W-:Y:S01]  /*13e00*/  IMAD.U32 R87, R87, 0x10000, RZ ;  /* 0x0001000057577824 */ /* 0x000fe200078e00ff */
[----:B------:R-:W-:Y:S02]  /*13e10*/  LOP3.LUT R88, R88, 0xffff, RZ, 0xc0, !PT ;  /* 0x0000ffff58587812 */ /* 0x000fe400078ec0ff */
[----:B------:R-:W-:Y:S02]  /*13e20*/  SHF.L.U32 R86, R86, 0x8, RZ ;  /* 0x0000000856567819 */ /* 0x000fe400000006ff */
[----:B------:R-:W-:-:S04]  /*13e30*/  LOP3.LUT R87, R87, 0xff0000, RZ, 0xc0, !PT ;  /* 0x00ff000057577812 */ /* 0x000fc800078ec0ff */
[----:B------:R-:W-:-:S04]  /*13e40*/  LEA R87, R88, R87, 0x18 ;  /* 0x0000005758577211 */ /* 0x000fc800078ec0ff */
[----:B------:R-:W-:Y:S01]  /*13e50*/  LOP3.LUT R86, R87, 0xffff, R86, 0xf8, !PT ;  /* 0x0000ffff57567812 */ /* 0x000fe200078ef856 */
[----:B0-----:R-:W-:-:S03]  /*13e60*/  ULOP3.LUT UR6, UR6, 0xfffffffc, URZ, 0xc0, !UPT ;  /* 0xfffffffc06067892 */ /* 0x001fc6000f8ec0ff */
[----:B------:R-:W-:Y:S01]  /*13e70*/  LOP3.LUT R83, R86, 0xff, R83, 0xf8, !PT ;  /* 0x000000ff56537812 */ /* 0x000fe200078ef853 */
[----:B------:R-:W-:Y:S02]  /*13e80*/  ULOP3.LUT UR7, UR7, 0x3fffffff, URZ, 0xc0, !UPT ;  /* 0x3fffffff07077892 */ /* 0x000fe4000f8ec0ff */
[----:B------:R-:W-:-:S04]  /*13e90*/  IADD3 R23, P1, PT, R56, UR6, RZ ;  /* 0x0000000638177c10 */ /* 0x000fc8000ff3e0ff */
[----:B------:R-:W-:Y:S02]  /*13ea0*/  IADD3.X R30, PT, PT, R57, UR7, RZ, P1, !PT ;  /* 0x00000007391e7c10 */ /* 0x000fe40008ffe4ff */
[----:B------:R-:W-:-:S04]  /*13eb0*/  LEA R22, P1, R23, R10, 0x2 ;  /* 0x0000000a17167211 */ /* 0x000fc800078210ff */
[----:B------:R-:W-:-:S05]  /*13ec0*/  LEA.HI.X R23, R23, R11, R30, 0x2, P1 ;  /* 0x0000000b17177211 */ /* 0x000fca00008f141e */
[----:B------:R0:W-:Y:S04]  /*13ed0*/  STG.E desc[UR10][R22.64], R83 ;  /* 0x0000005316007986 */ /* 0x0001e8000c10190a */
.L_x_20424:
[----:B------:R-:W-:Y:S05]  /*13ee0*/  BSYNC.RECONVERGENT B0 ;  /* 0x0000000000007941 */ /* 0x000fea0003800200 */
.L_x_20423:
[----:B------:R-:W-:Y:S04]  /*13ef0*/  BSSY.RECONVERGENT B0, `(.L_x_20425) ;  /* 0x0000011000007945 */ /* 0x000fe80003800200 */
[----:B------:R-:W-:Y:S05]  /*13f00*/  @P0 BRA `(.L_x_20426) ;  /* 0x00000000003c0947 */ /* 0x000fea0003800000 */
[----:B------:R-:W-:Y:S01]  /*13f10*/  IMAD.U32 R84, R84, 0x10000, RZ ;  /* 0x0001000054547824 */ /* 0x000fe200078e00ff */
[----:B0-----:R-:W-:Y:S01]  /*13f20*/  MOV R22, R56 ;  /* 0x0000003800167202 */ /* 0x001fe20000000f00 */
[----:B------:R-:W-:Y:S01]  /*13f30*/  IMAD R73, R3, 0x5, RZ ;  /* 0x0000000503497824 */ /* 0x000fe200078e02ff */
[----:B------:R-:W-:Y:S02]  /*13f40*/  MOV R23, R57 ;  /* 0x0000003900177202 */ /* 0x000fe40000000f00 */
[----:B------:R-:W-:Y:S02]  /*13f50*/  LOP3.LUT R85, R85, 0xffff, RZ, 0xc0, !PT ;  /* 0x0000ffff55557812 */ /* 0x000fe400078ec0ff */
[----:B------:R-:W-:Y:S01]  /*13f60*/  LOP3.LUT R84, R84, 0xff0000, RZ, 0xc0, !PT ;  /* 0x00ff000054547812 */ /* 0x000fe200078ec0ff */
[----:B------:R-:W-:Y:S01]  /*13f70*/  IMAD.WIDE.U32 R22, R2, 0x5, R22 ;  /* 0x0000000502167825 */ /* 0x000fe200078e0016 */
[----:B------:R-:W-:-:S03]  /*13f80*/  SHF.L.U32 R31, R82, 0x8, RZ ;  /* 0x00000008521f7819 */ /* 0x000fc600000006ff */
[----:B------:R-:W-:Y:S01]  /*13f90*/  IMAD R84, R85, 0x1000000, R84 ;  /* 0x0100000055547824 */ /* 0x000fe200078e0254 */
[----:B------:R-:W-:Y:S02]  /*13fa0*/  IADD3 R73, PT, PT, R73, R23, RZ ;  /* 0x0000001749497210 */ /* 0x000fe40007ffe0ff */
[----:B------:R-:W-:Y:S02]  /*13fb0*/  LEA R30, P1, R22, R10, 0x2 ;  /* 0x0000000a161e7211 */ /* 0x000fe400078210ff */
[----:B------:R-:W-:Y:S02]  /*13fc0*/  LOP3.LUT R23, R84, 0xffff, R31, 0xf8, !PT ;  /* 0x0000ffff54177812 */ /* 0x000fe400078ef81f */
[----:B------:R-:W-:Y:S02]  /*13fd0*/  LEA.HI.X R31, R22, R11, R73, 0x2, P1 ;  /* 0x0000000b161f7211 */ /* 0x000fe400008f1449 */
[----:B------:R-:W-:-:S05]  /*13fe0*/  LOP3.LUT R23, R23, 0xff, R80, 0xf8, !PT ;  /* 0x000000ff17177812 */ /* 0x000fca00078ef850 */
[----:B------:R1:W-:Y:S02]  /*13ff0*/  STG.E desc[UR10][R30.64], R23 ;  /* 0x000000171e007986 */ /* 0x0003e4000c10190a */
.L_x_20426:
[----:B------:R-:W-:Y:S05]  /*14000*/  BSYNC.RECONVERGENT B0 ;  /* 0x0000000000007941 */ /* 0x000fea0003800200 */
.L_x_20425:
[----:B------:R-:W-:Y:S04]  /*14010*/  BSSY.RECONVERGENT B0, `(.L_x_20427) ;  /* 0x000000f000007945 */ /* 0x000fe80003800200 */
[----:B------:R-:W-:Y:S05]  /*14020*/  @P0 BRA `(.L_x_20428) ;  /* 0x0000000000340947 */ /* 0x000fea0003800000 */
[----:B01----:R-:W-:Y:S01]  /*14030*/  MOV R23, R57 ;  /* 0x0000003900177202 */ /* 0x003fe20000000f00 */
[----:B------:R-:W-:Y:S01]  /*14040*/  IMAD.MOV.U32 R22, RZ, RZ, R56 ;  /* 0x000000ffff167224 */ /* 0x000fe200078e0038 */
[----:B------:R-:W-:Y:S01]  /*14050*/  PRMT R30, R81, 0x7054, RZ ;  /* 0x00007054511e7816 */ /* 0x000fe200000000ff */
[----:B------:R-:W-:Y:S02]  /*14060*/  IMAD R31, R3, 0x6, RZ ;  /* 0x00000006031f7824 */ /* 0x000fe400078e02ff */
[----:B------:R-:W-:Y:S01]  /*14070*/  IMAD.WIDE.U32 R22, R2, 0x6, R22 ;  /* 0x0000000602167825 */ /* 0x000fe200078e0016 */
[----:B------:R-:W-:-:S03]  /*14080*/  LEA R77, R77, R30, 0x18 ;  /* 0x0000001e4d4d7211 */ /* 0x000fc600078ec0ff */
[----:B------:R-:W-:Y:S01]  /*14090*/  IMAD.SHL.U32 R78, R78, 0x100, RZ ;  /* 0x000001004e4e7824 */ /* 0x000fe200078e00ff */
[----:B------:R-:W-:Y:S02]  /*140a0*/  IADD3 R23, PT, PT, R31, R23, RZ ;  /* 0x000000171f177210 */ /* 0x000fe40007ffe0ff */
[C---:B------:R-:W-:Y:S02]  /*140b0*/  LEA R30, P1, R22.reuse, R10, 0x2 ;  /* 0x0000000a161e7211 */ /* 0x040fe400078210ff */
[----:B------:R-:W-:Y:S02]  /*140c0*/  LOP3.LUT R77, R77, 0xffff, R78, 0xf8, !PT ;  /* 0x0000ffff4d4d7812 */ /* 0x000fe400078ef84e */
[----:B------:R-:W-:Y:S02]  /*140d0*/  LEA.HI.X R31, R22, R11, R23, 0x2, P1 ;  /* 0x0000000b161f7211 */ /* 0x000fe400008f1417 */
[----:B------:R-:W-:-:S05]  /*140e0*/  LOP3.LUT R77, R77, R14, RZ, 0xfc, !PT ;  /* 0x0000000e4d4d7212 */ /* 0x000fca00078efcff */
[----:B------:R2:W-:Y:S02]  /*140f0*/  STG.E desc[UR10][R30.64], R77 ;  /* 0x0000004d1e007986 */ /* 0x0005e4000c10190a */
.L_x_20428:
[----:B------:R-:W-:Y:S05]  /*14100*/  BSYNC.RECONVERGENT B0 ;  /* 0x0000000000007941 */ /* 0x000fea0003800200 */
.L_x_20427:
[----:B------:R-:W-:Y:S04]  /*14110*/  BSSY.RECONVERGENT B0, `(.L_x_20429) ;  /* 0x000000e000007945 */ /* 0x000fe80003800200 */
[----:B------:R-:W-:Y:S05]  /*14120*/  @P0 BRA `(.L_x_20430) ;  /* 0x0000000000300947 */ /* 0x000fea0003800000 */
[----:B------:R-:W-:Y:S01]  /*14130*/  SHF.L.U32 R79, R79, 0x10, RZ ;  /* 0x000000104f4f7819 */ /* 0x000fe200000006ff */
[----:B01----:R-:W-:Y:S01]  /*14140*/  IMAD R23, R3, 0x7, RZ ;  /* 0x0000000703177824 */ /* 0x003fe200078e02ff */
[----:B------:R-:W-:Y:S01]  /*14150*/  SHF.L.U32 R76, R76, 0x8, RZ ;  /* 0x000000084c4c7819 */ /* 0x000fe200000006ff */
[----:B------:R-:W-:Y:S01]  /*14160*/  IMAD.WIDE.U32 R2, R2, 0x7, R56 ;  /* 0x0000000702027825 */ /* 0x000fe200078e0038 */
[----:B------:R-:W-:-:S04]  /*14170*/  LOP3.LUT R79, R79, 0xff0000, RZ, 0xc0, !PT ;  /* 0x00ff00004f4f7812 */ /* 0x000fc800078ec0ff */
[----:B------:R-:W-:Y:S01]  /*14180*/  IADD3 R3, PT, PT, R23, R3, RZ ;  /* 0x0000000317037210 */ /* 0x000fe20007ffe0ff */
[----:B------:R-:W-:Y:S01]  /*14190*/  IMAD R79, R72, 0x1000000, R79 ;  /* 0x01000000484f7824 */ /* 0x000fe200078e024f */
[----:B------:R-:W-:-:S04]  /*141a0*/  LEA R10, P0, R2, R10, 0x2 ;  /* 0x0000000a020a7211 */ /* 0x000fc800078010ff */
[----:B------:R-:W-:Y:S02]  /*141b0*/  LOP3.LUT R79, R79, 0xffff, R76, 0xf8, !PT ;  /* 0x0000ffff4f4f7812 */ /* 0x000fe400078ef84c */
[----:B------:R-:W-:Y:S02]  /*141c0*/  LEA.HI.X R11, R2, R11, R3, 0x2, P0 ;  /* 0x0000000b020b7211 */ /* 0x000fe400000f1403 */
[----:B------:R-:W-:-:S05]  /*141d0*/  LOP3.LUT R79, R79, 0xff, R18, 0xf8, !PT ;  /* 0x000000ff4f4f7812 */ /* 0x000fca00078ef812 */
[----:B------:R3:W-:Y:S02]  /*141e0*/  STG.E desc[UR10][R10.64], R79 ;  /* 0x0000004f0a007986 */ /* 0x0007e4000c10190a */
.L_x_20430:
[----:B------:R-:W-:Y:S05]  /*141f0*/  BSYNC.RECONVERGENT B0 ;  /* 0x0000000000007941 */ /* 0x000fea0003800200 */
.L_x_20429:
[----:B------:R-:W4:Y:S01]  /*14200*/  LDCU.64 UR6, c[0x0][0x3d0] ;  /* 0x00007a00ff0677ac */ /* 0x000f220008000a00 */
[----:B------:R-:W-:Y:S01]  /*14210*/  SHF.L.U32 R61, R61, 0x3, RZ ;  /* 0x000000033d3d7819 */ /* 0x000fe200000006ff */
[----:B------:R-:W-:Y:S01]  /*14220*/  IMAD.IADD R3, R67, 0x1, R90 ;  /* 0x0000000143037824 */ /* 0x000fe200078e025a */
[----:B------:R-:W-:Y:S01]  /*14230*/  FMNMX R70, |R27|, R70, !PT ;  /* 0x000000461b467209 */ /* 0x000fe20007800200 */
[----:B------:R-:W-:Y:S01]  /*14240*/  BSSY.RECONVERGENT B0, `(.L_x_20431) ;  /* 0x0000083000007945 */ /* 0x000fe20003800200 */
[----:B------:R-:W-:Y:S02]  /*14250*/  ISETP.GT.U32.AND P0, PT, R6, R39, PT ;  /* 0x000000270600720c */ /* 0x000fe40003f04070 */
[----:B------:R-:W-:Y:S01]  /*14260*/  LOP3.LUT R68, R68, 0xf8, RZ, 0xc0, !PT ;  /* 0x000000f844447812 */ /* 0x000fe200078ec0ff */
[----:B------:R5:W-:Y:S01]  /*14270*/  STS.64 [R3], R24 ;  /* 0x0000001803007388 */ /* 0x000be20000000a00 */
[----:B------:R-:W-:Y:S02]  /*14280*/  LOP3.LUT R2, R61, 0xf8, RZ, 0xc0, !PT ;  /* 0x000000f83d027812 */ /* 0x000fe400078ec0ff */
[----:B------:R-:W-:-:S02]  /*14290*/  FMNMX3 R28, |R28|, R70, |R29|, !PT ;  /* 0x000000461c1c7276 */ /* 0x000fc4000780061d */
[C---:B---3--:R-:W-:Y:S01]  /*142a0*/  IADD3 R11, PT, PT, R67.reuse, R68, RZ ;  /* 0x00000044430b7210 */ /* 0x048fe20007ffe0ff */
[----:B01----:R-:W-:Y:S01]  /*142b0*/  IMAD.IADD R23, R67, 0x1, R2 ;  /* 0x0000000143177824 */ /* 0x003fe200078e0202 */
[----:B------:R-:W-:Y:S02]  /*142c0*/  LOP3.LUT R37, R37, 0xffff, RZ, 0xc0, !PT ;  /* 0x0000ffff25257812 */ /* 0x000fe400078ec0ff */
[----:B------:R-:W-:Y:S01]  /*142d0*/  LOP3.LUT R27, R60, 0xffff, RZ, 0xc0, !PT ;  /* 0x0000ffff3c1b7812 */ /* 0x000fe200078ec0ff */
[----:B----4-:R-:W-:Y:S01]  /*142e0*/  USHF.R.U64 UR6, UR6, 0x3, UR7 ;  /* 0x0000000306067899 */ /* 0x010fe20008001207 */
[----:B------:R-:W-:Y:S01]  /*142f0*/  FMNMX3 R28, |R46|, R28, |R47|, !PT ;  /* 0x0000001c2e1c7276 */ /* 0x000fe2000780062f */
[----:B------:R-:W-:Y:S01]  /*14300*/  USHF.R.U32.HI UR7, URZ, 0x3, UR7 ;  /* 0x00000003ff077899 */ /* 0x000fe20008011607 */
[----:B-----5:R-:W-:Y:S01]  /*14310*/  LOP3.LUT R25, R38, 0xffff, RZ, 0xc0, !PT ;  /* 0x0000ffff26197812 */ /* 0x020fe200078ec0ff */
        /* <DEDUP_REMOVED lines=33> */
.L_x_20435:
        /* <DEDUP_REMOVED lines=19> */
[----:B------:R-:W3:Y:S01]  /*14660*/  @!P2 LDS.64 R28, [R38] ;  /* 0x00000000261ca984 */ /* 0x000ee20000000a00 */
[----:B------:R-:W-:Y:S02]  /*14670*/  IADD3.X R56, PT, PT, R56, UR9, RZ, P5, !PT ;  /* 0x0000000938387c10 */ /* 0x000fe4000affe4ff */
[----:B------:R-:W-:Y:S02]  /*14680*/  @!P3 IADD3 R46, P5, PT, R37, R48, RZ ;  /* 0x00000030252eb210 */ /* 0x000fe40007fbe0ff */
[----:B------:R-:W-:Y:S02]  /*14690*/  IADD3 R47, P6, PT, R48, UR4, RZ ;  /* 0x00000004302f7c10 */ /* 0x000fe4000ffde0ff */
[----:B------:R-:W-:Y:S02]  /*146a0*/  @!P3 IADD3.X R27, PT, PT, RZ, R56, RZ, P5, !PT ;  /* 0x00000038ff1bb210 */ /* 0x000fe40002ffe4ff */
[----:B--2---:R2:W4:Y:S01]  /*146b0*/  @!P1 LDS.64 R30, [R38+0x8] ;  /* 0x00000800261e9984 */ /* 0x0045220000000a00 */
[----:B------:R-:W-:-:S02]  /*146c0*/  @!P3 LEA R36, P5, R46, R9, 0x3 ;  /* 0x000000092e24b211 */ /* 0x000fc400078a18ff */
[----:B------:R-:W-:Y:S02]  /*146d0*/  IADD3.X R56, PT, PT, R56, UR9, RZ, P6, !PT ;  /* 0x0000000938387c10 */ /* 0x000fe4000b7fe4ff */
[----:B------:R-:W-:Y:S02]  /*146e0*/  @!P3 LEA.HI.X R37, R46, UR5, R27, 0x3, P5 ;  /* 0x000000052e25bc11 */ /* 0x000fe4000a8f1c1b */
[----:B------:R-:W-:Y:S01]  /*146f0*/  @!P2 IADD3 R48, P5, PT, R50, R47, RZ ;  /* 0x0000002f3230a210 */ /* 0x000fe20007fbe0ff */
[----:B--2---:R-:W-:Y:S01]  /*14700*/  VIADD R38, R38, 0x20 ;  /* 0x0000002026267836 */ /* 0x004fe20000000000 */
        /* <DEDUP_REMOVED lines=11> */
[----:B---3--:R0:W-:Y:S01]  /*147c0*/  @!P2 STG.E.64 desc[UR10][R46.64], R28 ;  /* 0x0000001c2e00a986 */ /* 0x0081e2000c101b0a */
[----:B------:R-:W-:Y:S02]  /*147d0*/  ISETP.NE.AND P2, PT, R33, RZ, PT ;  /* 0x000000ff2100720c */ /* 0x000fe40003f45270 */
[----:B------:R-:W-:Y:S01]  /*147e0*/  IADD3 R27, PT, PT, R61, 0x1f, RZ ;  /* 0x0000001f3d1b7810 */ /* 0x000fe20007ffe0ff */
[----:B----4-:R0:W-:Y:S01]  /*147f0*/  @!P1 STG.E.64 desc[UR10][R50.64], R30 ;  /* 0x0000001e32009986 */ /* 0x0101e2000c101b0a */
[----:B------:R-:W-:-:S04]  /*14800*/  IADD3 R48, P1, PT, R60, UR4, RZ ;  /* 0x000000043c307c10 */ /* 0x000fc8000ff3e0ff */
[----:B------:R-:W-:-:S05]  /*14810*/  IADD3.X R56, PT, PT, R56, UR9, RZ, P1, !PT ;  /* 0x0000000938387c10 */ /* 0x000fca0008ffe4ff */
[----:B------:R-:W-:Y:S05]  /*14820*/  @P2 BRA `(.L_x_20435) ;  /* 0xfffffffc00402947 */ /* 0x000fea000383ffff */
.L_x_20434:
[----:B------:R-:W-:Y:S05]  /*14830*/  BSYNC.RECONVERGENT B1 ;  /* 0x0000000000017941 */ /* 0x000fea0003800200 */
.L_x_20433:
        /* <DEDUP_REMOVED lines=35> */
.L_x_20432:
[----:B------:R-:W-:Y:S05]  /*14a70*/  BSYNC.RECONVERGENT B0 ;  /* 0x0000000000007941 */ /* 0x000fea0003800200 */
.L_x_20431:
        /* <DEDUP_REMOVED lines=12> */
[----:B---3--:R-:W-:Y:S01]  /*14b40*/  LOP3.LUT R55, R6, 0x3, RZ, 0xc0, !PT ;  /* 0x0000000306377812 */ /* 0x008fe200078ec0ff */
        /* <DEDUP_REMOVED lines=14> */
.L_x_20440:
        /* <DEDUP_REMOVED lines=14> */
[----:B--2---:R-:W-:Y:S01]  /*14d10*/  @!P4 LEA R30, P6, R24, R9, 0x3 ;  /* 0x00000009181ec211 */ /* 0x004fe200078c18ff */
        /* <DEDUP_REMOVED lines=33> */
.L_x_20439:
[----:B------:R-:W-:Y:S05]  /*14f30*/  BSYNC.RECONVERGENT B1 ;  /* 0x0000000000017941 */ /* 0x000fea0003800200 */
.L_x_20438:
        /* <DEDUP_REMOVED lines=35> */
.L_x_20437:
[----:B------:R-:W-:Y:S05]  /*15170*/  BSYNC.RECONVERGENT B0 ;  /* 0x0000000000007941 */ /* 0x000fea0003800200 */
.L_x_20436:
        /* <DEDUP_REMOVED lines=11> */
[----:B---3--:R-:W-:Y:S01]  /*15230*/  LOP3.LUT R43, R6, 0x3, RZ, 0xc0, !PT ;  /* 0x00000003062b7812 */ /* 0x008fe200078ec0ff */
        /* <DEDUP_REMOVED lines=14> */
.L_x_20445:
[C---:B0-----:R-:W-:Y:S01]  /*15320*/  LOP3.LUT R15, R33.reuse, 0x1f, RZ, 0xc0, !PT ;  /* 0x0000001f210f7812 */ /* 0x041fe200078ec0ff */
[C---:B------:R-:W-:Y:S01]  /*15330*/  VIADD R13, R33.reuse, 0x1e ;  /* 0x0000001e210d7836 */ /* 0x040fe20000000000 */
[----:B------:R-:W-:Y:S02]  /*15340*/  IADD3 R12, PT, PT, R33, -0x1, RZ ;  /* 0xffffffff210c7810 */ /* 0x000fe40007ffe0ff */
[-C--:B------:R-:W-:Y:S02]  /*15350*/  ISETP.GE.U32.AND P4, PT, R15, R4.reuse, PT ;  /* 0x000000040f00720c */ /* 0x080fe40003f86070 */
[----:B------:R-:W-:Y:S02]  /*15360*/  LOP3.LUT R29, R12, 0x1f, RZ, 0xc0, !PT ;  /* 0x0000001f0c1d7812 */ /* 0x000fe400078ec0ff */
[----:B--2---:R-:W-:Y:S02]  /*15370*/  LOP3.LUT R31, R13, 0x1f, RZ, 0xc0, !PT ;  /* 0x0000001f0d1f7812 */ /* 0x004fe400078ec0ff */
        /* <DEDUP_REMOVED lines=42> */
.L_x_20444:
[----:B------:R-:W-:Y:S05]  /*15620*/  BSYNC.RECONVERGENT B1 ;  /* 0x0000000000017941 */ /* 0x000fea0003800200 */
.L_x_20443:
        /* <DEDUP_REMOVED lines=35> */
.L_x_20442:
[----:B------:R-:W-:Y:S05]  /*15860*/  BSYNC.RECONVERGENT B0 ;  /* 0x0000000000007941 */ /* 0x000fea0003800200 */
.L_x_20441:
        /* <DEDUP_REMOVED lines=15> */
[----:B------:R-:W-:Y:S01]  /*15960*/  HFMA2 R22, -RZ, RZ, 0, 0 ;  /* 0x00000000ff167431 */ /* 0x000fe200000001ff */
[----:B------:R-:W-:Y:S01]  /*15970*/  IADD3 R25, PT, PT, R13, R25, RZ ;  /* 0x000000190d197210 */ /* 0x000fe20007ffe0ff */
[----:B------:R-:W-:Y:S01]  /*15980*/  IMAD.MOV.U32 R24, RZ, RZ, R12 ;  /* 0x000000ffff187224 */ /* 0x000fe200078e000c */
[----:B------:R-:W-:-:S07]  /*15990*/  ISETP.NE.AND P0, PT, R29, RZ, PT ;  /* 0x000000ff1d00720c */ /* 0x000fce0003f05270 */
[----:B------:R-:W-:Y:S06]  /*159a0*/  @!P1 BRA `(.L_x_20449) ;  /* 0x0000000000d09947 */ /* 0x000fec0003800000 */
[----:B------:R-:W-:Y:S01]  /*159b0*/  LEA R66, R7, R66, 0x5 ;  /* 0x0000004207427211 */ /* 0x000fe200078e28ff */
[----:B------:R-:W-:-:S03]  /*159c0*/  IMAD.IADD R22, R2, 0x1, -R29 ;  /* 0x0000000102167824 */ /* 0x000fc600078e0a1d */
[----:B0--3--:R-:W-:Y:S02]  /*159d0*/  IADD3 R23, PT, PT, R66, 0x10, R5 ;  /* 0x0000001042177810 */ /* 0x009fe40007ffe005 */
[----:B------:R-:W-:-:S07]  /*159e0*/  IADD3 R5, PT, PT, -R22, RZ, RZ ;  /* 0x000000ff16057210 */ /* 0x000fce0007ffe1ff */
.L_x_20450:
[C---:B0-----:R-:W-:Y:S01]  /*159f0*/  LOP3.LUT R7, R8.reuse, 0x1f, RZ, 0xc0, !PT ;  /* 0x0000001f08077812 */ /* 0x041fe200078ec0ff */
[C---:B------:R-:W-:Y:S01]  /*15a00*/  VIADD R3, R8.reuse, 0x1d ;  /* 0x0000001d08037836 */ /* 0x040fe20000000000 */
[C---:B------:R-:W-:Y:S01]  /*15a10*/  IADD3 R2, PT, PT, R8.reuse, -0x1, RZ ;  /* 0xffffffff08027810 */ /* 0x040fe20007ffe0ff */
[----:B------:R-:W-:Y:S01]  /*15a20*/  VIADD R5, R5, 0x4 ;  /* 0x0000000405057836 */ /* 0x000fe20000000000 */
[----:B------:R-:W-:Y:S02]  /*15a30*/  ISETP.GE.U32.AND P4, PT, R7, R4, PT ;  /* 0x000000040700720c */ /* 0x000fe40003f86070 */
[----:B------:R-:W-:Y:S02]  /*15a40*/  IADD3 R8, PT, PT, R8, 0x1e, RZ ;  /* 0x0000001e08087810 */ /* 0x000fe40007ffe0ff */
[----:B------:R-:W-:Y:S02]  /*15a50*/  LOP3.LUT R17, R2, 0x1f, RZ, 0xc0, !PT ;  /* 0x0000001f02117812 */ /* 0x000fe400078ec0ff */
[----:B------:R-:W-:-:S02]  /*15a60*/  LOP3.LUT R19, R8, 0x1f, RZ, 0xc0, !PT ;  /* 0x0000001f08137812 */ /* 0x000fc400078ec0ff */
[-C--:B------:R-:W-:Y:S02]  /*15a70*/  ISETP.GE.U32.AND P3, PT, R17, R4.reuse, PT ;  /* 0x000000041100720c */ /* 0x080fe40003f66070 */
[----:B------:R-:W-:Y:S02]  /*15a80*/  ISETP.GE.U32.AND P2, PT, R19, R4, PT ;  /* 0x000000041300720c */ /* 0x000fe40003f46070 */
[----:B------:R-:W-:Y:S02]  /*15a90*/  LOP3.LUT R27, R3, 0x1f, RZ, 0xc0, !PT ;  /* 0x0000001f031b7812 */ /* 0x000fe400078ec0ff */
[----:B------:R-:W-:Y:S01]  /*15aa0*/  @!P4 IADD3 R8, P6, PT, R7, R24, RZ ;  /* 0x000000180708c210 */ /* 0x000fe20007fde0ff */
[----:B------:R-:W0:Y:S01]  /*15ab0*/  @!P4 LDS.64 R2, [R23+-0x10] ;  /* 0xfffff0001702c984 */ /* 0x000e220000000a00 */
[----:B------:R-:W-:Y:S02]  /*15ac0*/  ISETP.GE.U32.AND P1, PT, R27, R4, PT ;  /* 0x000000041b00720c */ /* 0x000fe40003f26070 */
[----:B------:R-:W-:-:S02]  /*15ad0*/  @!P4 IADD3.X R11, PT, PT, RZ, R25, RZ, P6, !PT ;  /* 0x00000019ff0bc210 */ /* 0x000fc400037fe4ff */
[----:B------:R-:W-:Y:S01]  /*15ae0*/  @!P4 LEA R14, P6, R8, R9, 0x3 ;  /* 0x00000009080ec211 */ /* 0x000fe200078c18ff */
[----:B------:R-:W1:Y:S01]  /*15af0*/  @!P3 LDS.64 R6, [R23+-0x8] ;  /* 0xfffff8001706b984 */ /* 0x000e620000000a00 */
[----:B------:R-:W-:Y:S02]  /*15b00*/  IADD3 R24, P5, PT, R24, UR4, RZ ;  /* 0x0000000418187c10 */ /* 0x000fe4000ffbe0ff */
[----:B------:R-:W-:Y:S02]  /*15b10*/  @!P4 LEA.HI.X R15, R8, UR5, R11, 0x3, P6 ;  /* 0x00000005080fcc11 */ /* 0x000fe4000b0f1c0b */
[----:B------:R-:W3:Y:S01]  /*15b20*/  @!P2 LDS.64 R10, [R23] ;  /* 0x00000000170aa984 */ /* 0x000ee20000000a00 */
        /* <DEDUP_REMOVED lines=16> */
[----:B----4-:R-:W-:Y:S02]  /*15c30*/  IADD3 R23, PT, PT, R23, 0x20, RZ ;  /* 0x0000002017177810 */ /* 0x010fe40007ffe0ff */
[----:B------:R-:W-:-:S02]  /*15c40*/  @!P1 IADD3.X R21, PT, PT, RZ, R25, RZ, P5, !PT ;  /* 0x00000019ff159210 */ /* 0x000fc40002ffe4ff */
[C---:B------:R-:W-:Y:S01]  /*15c50*/  @!P1 LEA R20, P5, R8.reuse, R9, 0x3 ;  /* 0x0000000908149211 */ /* 0x040fe200078a18ff */
[----:B-1----:R0:W-:Y:S03]  /*15c60*/  @!P3 STG.E.64 desc[UR10][R16.64], R6 ;  /* 0x000000061000b986 */ /* 0x0021e6000c101b0a */
        /* <DEDUP_REMOVED lines=8> */
.L_x_20449:
[----:B------:R-:W-:Y:S05]  /*15cf0*/  BSYNC.RECONVERGENT B1 ;  /* 0x0000000000017941 */ /* 0x000fea0003800200 */
.L_x_20448:
[----:B------:R-:W-:Y:S05]  /*15d00*/  @!P0 BRA `(.L_x_20447) ;  /* 0x0000000000888947 */ /* 0x000fea0003800000 */
[----:B------:R-:W-:Y:S01]  /*15d10*/  LOP3.LUT R5, R8, 0x1f, RZ, 0xc0, !PT ;  /* 0x0000001f08057812 */ /* 0x000fe200078ec0ff */
[----:B------:R-:W-:-:S03]  /*15d20*/  IMAD.IADD R22, R39, 0x1, R22 ;  /* 0x0000000127167824 */ /* 0x000fc600078e0216 */
[----:B------:R-:W-:Y:S02]  /*15d30*/  ISETP.GE.U32.AND P0, PT, R5, R4, PT ;  /* 0x000000040500720c */ /* 0x000fe40003f06070 */
[----:B------:R-:W-:-:S11]  /*15d40*/  LEA R22, R22, R67, 0x3 ;  /* 0x0000004316167211 */ /* 0x000fd600078e18ff */
[----:B0--3--:R-:W0:Y:S01]  /*15d50*/  @!P0 LDS.64 R2, [R22] ;  /* 0x0000000016028984 */ /* 0x009e220000000a00 */
        /* <DEDUP_REMOVED lines=29> */
.L_x_20447:
[----:B------:R-:W-:Y:S05]  /*15f30*/  BSYNC.RECONVERGENT B0 ;  /* 0x0000000000007941 */ /* 0x000fea0003800200 */
.L_x_20446:
        /* <DEDUP_REMOVED lines=11> */
[----:B---3--:R-:W0:Y:S01]  /*15ff0*/  SHFL.DOWN PT, R3, R2, 0x8, 0x1f ;  /* 0x09001f0002037f89 */ /* 0x008e2200000e0000 */
[----:B-1----:R-:W-:-:S05]  /*16000*/  @!P0 LEA R8, R7, R8, 0x18 ;  /* 0x0000000807088211 */ /* 0x002fca00078ec0ff */
        /* <DEDUP_REMOVED lines=26> */
.L_x_20459:
[----:B------:R-:W-:Y:S02]  /*161b0*/  ISETP.NE.AND P0, PT, R0, RZ, PT ;  /* 0x000000ff0000720c */ /* 0x000fe40003f05270 */
[----:B-1----:R-:W-:-:S11]  /*161c0*/  FMNMX R5, R4, R5, !PT ;  /* 0x0000000504057209 */ /* 0x002fd60007800000 */
[----:B------:R-:W-:Y:S05]  /*161d0*/  @P0 BRA `(.L_x_20452) ;  /* 0x0000000000080947 */ /* 0x000fea0003800000 */
[----:B------:R-:W1:Y:S02]  /*161e0*/  LDC.64 R2, c[0x0][0x3a8] ;  /* 0x0000ea00ff027b82 */ /* 0x000e640000000a00 */
[----:B-1----:R1:W-:Y:S02]  /*161f0*/  REDG.E.MAX.S32.STRONG.GPU desc[UR10][R2.64], R5 ;  /* 0x000000050200798e */ /* 0x0023e4000d12e30a */
.L_x_20452:
[----:B------:R-:W-:Y:S05]  /*16200*/  BSYNC B0 ;  /* 0x0000000000007941 */ /* 0x000fea0003800000 */
.L_x_20451:
        /* <DEDUP_REMOVED lines=10> */
[----:B0-----:R-:W-:Y:S01]  /*162b0*/  IMAD.U32 R12, RZ, RZ, UR8 ;  /* 0x00000008ff0c7e24 */ /* 0x001fe2000f8e00ff */
[----:B---3--:R-:W-:-:S07]  /*162c0*/  MOV R14, 0x162e0 ;  /* 0x000162e0000e7802 */ /* 0x008fce0000000f00 */
[----:B-12---:R-:W-:Y:S05]  /*162d0*/  CALL.REL.NOINC `($__internal_541_$__cuda_sm20_rcp_rn_f32_slowpath) ;  /* 0x0000000400887944 */ /* 0x006fea0003c00000 */
[----:B------:R-:W-:Y:S05]  /*162e0*/  BRA `(.L_x_20455) ;  /* 0x0000000000147947 */ /* 0x000fea0003800000 */
.L_x_20454:
[----:B0--3--:R-:W0:Y:S01]  /*162f0*/  MUFU.RCP R15, UR8 ;  /* 0x00000008000f7d08 */ /* 0x009e220008001000 */
[----:B------:R-:W-:-:S05]  /*16300*/  MOV R0, UR8 ;  /* 0x0000000800007c02 */ /* 0x000fca0008000f00 */
[----:B0-----:R-:W-:-:S04]  /*16310*/  FFMA R0, R15, R0, -1 ;  /* 0xbf8000000f007423 */ /* 0x001fc80000000000 */
[----:B------:R-:W-:-:S04]  /*16320*/  FADD.FTZ R0, -R0, -RZ ;  /* 0x800000ff00007221 */ /* 0x000fc80000010100 */
[----:B------:R-:W-:-:S07]  /*16330*/  FFMA R15, R15, R0, R15 ;  /* 0x000000000f0f7223 */ /* 0x000fce000000000f */
.L_x_20455:
[----:B-1----:R-:W0:Y:S02]  /*16340*/  LDC.64 R2, c[0x0][0x3b0] ;  /* 0x0000ec00ff027b82 */ /* 0x002e240000000a00 */
[----:B0-----:R-:W-:Y:S01]  /*16350*/  STG.E desc[UR10][R2.64], R15 ;  /* 0x0000000f02007986 */ /* 0x001fe2000c10190a */
[----:B------:R-:W-:Y:S05]  /*16360*/  EXIT ;  /* 0x000000000000794d */ /* 0x000fea0003800000 */
.L_x_20453:
[----:B------:R-:W-:Y:S02]  /*16370*/  HFMA2 R7, -RZ, RZ, 0, 2.384185791015625e-07 ;  /* 0x00000004ff077431 */ /* 0x000fe400000001ff */
[----:B------:R-:W-:Y:S01]  /*16380*/  IMAD.MOV.U32 R9, RZ, RZ, 0x1f ;  /* 0x0000001fff097424 */ /* 0x000fe200078e00ff */
[----:B------:R-:W-:-:S07]  /*16390*/  MOV R6, 0xffffffff ;  /* 0xffffffff00067802 */ /* 0x000fce0000000f00 */
[----:B012---:R-:W-:Y:S05]  /*163a0*/  WARPSYNC.COLLECTIVE R6, `(.L_x_20456) ;  /* 0x0000000006087348 */ /* 0x007fea0003c00000 */
[----:B-1----:R1:W3:Y:S02]  /*163b0*/  SHFL.DOWN P0, R5, R2, R7, R9 ;  /* 0x0800000702057389 */ /* 0x0022e40000000009 */
[----:B0123--:R-:W-:Y:S05]  /*163c0*/  ENDCOLLECTIVE ;  /* 0x000000000000791b */ /* 0x00ffea0003800000 */
.L_x_20456:
[----:B------:R-:W-:Y:S01]  /*163d0*/  HFMA2 R7, -RZ, RZ, 0, 1.1920928955078125e-07 ;  /* 0x00000002ff077431 */ /* 0x000fe200000001ff */
[----:B------:R-:W-:-:S04]  /*163e0*/  MOV R3, R5 ;  /* 0x0000000500037202 */ /* 0x000fc80000000f00 */
[----:B------:R-:W-:-:S05]  /*163f0*/  FMNMX R3, R3, R2, !PT ;  /* 0x0000000203037209 */ /* 0x000fca0007800000 */
[----:B------:R-:W-:-:S07]  /*16400*/  IMAD.MOV.U32 R2, RZ, RZ, R3 ;  /* 0x000000ffff027224 */ /* 0x000fce00078e0003 */
[----:B------:R-:W-:Y:S05]  /*16410*/  WARPSYNC.COLLECTIVE R6, `(.L_x_20457) ;  /* 0x0000000006087348 */ /* 0x000fea0003c00000 */
[----:B------:R0:W1:Y:S02]  /*16420*/  SHFL.DOWN P0, R5, R2, R7, R9 ;  /* 0x0800000702057389 */ /* 0x0000640000000009 */
[----:B01----:R-:W-:Y:S05]  /*16430*/  ENDCOLLECTIVE ;  /* 0x000000000000791b */ /* 0x003fea0003800000 */
.L_x_20457:
[----:B------:R-:W-:Y:S01]  /*16440*/  HFMA2 R7, -RZ, RZ, 0, 5.9604644775390625e-08 ;  /* 0x00000001ff077431 */ /* 0x000fe200000001ff */
[----:B------:R-:W-:-:S04]  /*16450*/  MOV R4, R5 ;  /* 0x0000000500047202 */ /* 0x000fc80000000f00 */
[----:B------:R-:W-:-:S05]  /*16460*/  FMNMX R4, R3, R4, !PT ;  /* 0x0000000403047209 */ /* 0x000fca0007800000 */
[----:B------:R-:W-:-:S07]  /*16470*/  IMAD.MOV.U32 R2, RZ, RZ, R4 ;  /* 0x000000ffff027224 */ /* 0x000fce00078e0004 */
[----:B------:R-:W-:Y:S05]  /*16480*/  WARPSYNC.COLLECTIVE R6, `(.L_x_20458) ;  /* 0x0000000006087348 */ /* 0x000fea0003c00000 */
[----:B------:R0:W1:Y:S02]  /*16490*/  SHFL.DOWN P0, R5, R2, R7, R9 ;  /* 0x0800000702057389 */ /* 0x0000640000000009 */
[----:B01----:R-:W-:Y:S05]  /*164a0*/  ENDCOLLECTIVE ;  /* 0x000000000000791b */ /* 0x003fea0003800000 */
.L_x_20458:
[----:B------:R-:W-:Y:S05]  /*164b0*/  BRA `(.L_x_20459) ;  /* 0xfffffffc003c7947 */ /* 0x000fea000383ffff */
        .weak           $__internal_540_$__cuda_sm20_div_u64
        .type           $__internal_540_$__cuda_sm20_div_u64,@function
        .size           $__internal_540_$__cuda_sm20_div_u64,($__internal_541_$__cuda_sm20_rcp_rn_f32_slowpath - $__internal_540_$__cuda_sm20_div_u64)
$__internal_540_$__cuda_sm20_div_u64:
        /* <DEDUP_REMOVED lines=67> */
[----:B------:R-:W-:Y:S06]  /*168f0*/  RET.REL.NODEC R2 `(_ZN18transformer_engine6detail38cast_transpose_fused_kernel_notalignedILb0ELb0ELb1EfNS_16CTDBiasDActParamI13__nv_bfloat16S3_13__nv_fp8_e4m3fEELi4ELi8ENS_5EmptyEXadL_ZNS_5qgeluIffEET_T0_RKS6_EEEEvT3_mmm) ;  /* 0xfffffe9402c07950 */ /* 0x000fec0003c3ffff */
        .weak           $__internal_541_$__cuda_sm20_rcp_rn_f32_slowpath
        .type           $__internal_541_$__cuda_sm20_rcp_rn_f32_slowpath,@function
        .size           $__internal_541_$__cuda_sm20_rcp_rn_f32_slowpath,(.L_x_29842 - $__internal_541_$__cuda_sm20_rcp_rn_f32_slowpath)
$__internal_541_$__cuda_sm20_rcp_rn_f32_slowpath:
        /* <DEDUP_REMOVED lines=15> */
.L_x_20461:
        /* <DEDUP_REMOVED lines=33> */
.L_x_20463:
[----:B------:R0:W1:Y:S02]  /*16c00*/  MUFU.RCP R15, R12 ;  /* 0x0000000c000f7308 */ /* 0x0000640000001000 */
.L_x_20462:
[----:B------:R-:W-:Y:S05]  /*16c10*/  BSYNC B0 ;  /* 0x0000000000007941 */ /* 0x000fea0003800000 */
.L_x_20460:
[----:B------:R-:W-:Y:S01]  /*16c20*/  HFMA2 R13, -RZ, RZ, 0, 0 ;  /* 0x00000000ff0d7431 */ /* 0x000fe200000001ff */
[----:B0-----:R-:W-:-:S04]  /*16c30*/  MOV R12, R14 ;  /* 0x0000000e000c7202 */ /* 0x001fc80000000f00 */
[----:B-1----:R-:W-:Y:S05]  /*16c40*/  RET.REL.NODEC R12 `(_ZN18transformer_engine6detail38cast_transpose_fused_kernel_notalignedILb0ELb0ELb1EfNS_16CTDBiasDActParamI13__nv_bfloat16S3_13__nv_fp8_e4m3fEELi4ELi8ENS_5EmptyEXadL_ZNS_5qgeluIffEET_T0_RKS6_EEEEvT3_mmm) ;  /* 0xfffffe900cec7950 */ /* 0x002fea0003c3ffff */
.L_x_20464:
        /* <DEDUP_REMOVED lines=11> */
.L_x_29842:


//--------------------- .text._ZN18transformer_engine6detail38cast_transpose_fused_kernel_notalignedILb0ELb0ELb1EfNS_16CTDBiasDActParamI13__nv_bfloat16S3_13__nv_fp8_e5m2fEELi4ELi8ENS_5EmptyEXadL_ZNS_5qgeluIffEET_T0_RKS6_EEEEvT3_mmm --------------------------
	.section	.text._ZN18transformer_engine6detail38cast_transpose_fused_kernel_notalignedILb0ELb0ELb1EfNS_16CTDBiasDActParamI13__nv_bfloat16S3_13__nv_fp8_e5m2fEELi4ELi8ENS_5EmptyEXadL_ZNS_5qgeluIffEET_T0_RKS6_EEEEvT3_mmm,"ax",@progbits
	.align	128
        .global         _ZN18transformer_engine6detail38cast_transpose_fused_kernel_notalignedILb0ELb0ELb1EfNS_16CTDBiasDActParamI13__nv_bfloat16S3_13__nv_fp8_e5m2fEELi4ELi8ENS_5EmptyEXadL_ZNS_5qgeluIffEET_T0_RKS6_EEEEvT3_mmm
        .type           _ZN18transformer_engine6detail38cast_transpose_fused_kernel_notalignedILb0ELb0ELb1EfNS_16CTDBiasDActParamI13__nv_bfloat16S3_13__nv_fp8_e5m2fEELi4ELi8ENS_5EmptyEXadL_ZNS_5qgeluIffEET_T0_RKS6_EEEEvT3_mmm,@function
        .size           _ZN18transformer_engine6detail38cast_transpose_fused_kernel_notalignedILb0ELb0ELb1EfNS_16CTDBiasDActParamI13__nv_bfloat16S3_13__nv_fp8_e5m2fEELi4ELi8ENS_5EmptyEXadL_ZNS_5qgeluIffEET_T0_RKS6_EEEEvT3_mmm,(.L_x_29844 - _ZN18transformer_engine6detail38cast_transpose_fused_kernel_notalignedILb0ELb0ELb1EfNS_16CTDBiasDActParamI13__nv_bfloat16S3_13__nv_fp8_e5m2fEELi4ELi8ENS_5EmptyEXadL_ZNS_5qgeluIffEET_T0_RKS6_EEEEvT3_mmm)
        .other          _ZN18transformer_engine6detail38cast_transpose_fused_kernel_notalignedILb0ELb0ELb1EfNS_16CTDBiasDActParamI13__nv_bfloat16S3_13__nv_fp8_e5m2fEELi4ELi8ENS_5EmptyEXadL_ZNS_5qgeluIffEET_T0_RKS6_EEEEvT3_mmm,@"STO_CUDA_ENTRY STV_DEFAULT"
_ZN18transformer_engine6detail38cast_transpose_fused_kernel_notalignedILb0ELb0ELb1EfNS_16CTDBiasDActParamI13__nv_bfloat16S3_13__nv_fp8_e5m2fEELi4ELi8ENS_5EmptyEXadL_ZNS_5qgeluIffEET_T0_RKS6_EEEEvT3_mmm:
.text._ZN18transformer_engine6detail38cast_transpose_fused_kernel_notalignedILb0ELb0ELb1EfNS_16CTDBiasDActParamI13__nv_bfloat16S3_13__nv_fp8_e5m2fEELi4ELi8ENS_5EmptyEXadL_ZNS_5qgeluIffEET_T0_RKS6_EEEEvT3_mmm:
        /* <DEDUP_REMOVED lines=41> */
.L_x_20465:
[----:B------:R-:W-:-:S07]  /*0290*/  MOV R9, 0x2b0 ;  /* 0x000002b000097802 */ /* 0x000fce0000000f00 */
[----:B------:R-:W-:Y:S05]  /*02a0*/  CALL.REL.NOINC `($__internal_542_$__cuda_sm20_div_u64) ;  /* 0x0000016000847944 */ /* 0x000fea0003c00000 */
        /* <DEDUP_REMOVED lines=9> */
.L_x_20466:
        /* <DEDUP_REMOVED lines=215> */
[----:B-----5:R-:W-:Y:S05]  /*10b0*/  CALL.REL.NOINC `($__internal_543_$__cuda_sm20_rcp_rn_f32_slowpath) ;  /* 0x0000015800107944 */ /* 0x020fea0003c00000 */
[----:B------:R-:W-:Y:S05]  /*10c0*/  BRA `(.L_x_20469) ;  /* 0x0000000000107947 */ /* 0x000fea0003800000 */
.L_x_20468:
[----:B------:R-:W0:Y:S02]  /*10d0*/  MUFU.RCP R15, R16 ;  /* 0x00000010000f7308 */ /* 0x000e240000001000 */
[----:B0-----:R-:W-:-:S04]  /*10e0*/  FFMA R12, R16, R15, -1 ;  /* 0xbf800000100c7423 */ /* 0x001fc8000000000f */
[----:B------:R-:W-:-:S04]  /*10f0*/  FADD.FTZ R12, -R12, -RZ ;  /* 0x800000ff0c0c7221 */ /* 0x000fc80000010100 */
[----:B------:R-:W-:-:S07]  /*1100*/  FFMA R15, R15, R12, R15 ;  /* 0x0000000c0f0f7223 */ /* 0x000fce000000000f */
.L_x_20469:
[----:B------:R-:W-:Y:S05]  /*1110*/  BSYNC.RECONVERGENT B1 ;  /* 0x0000000000017941 */ /* 0x000fea0003800200 */
.L_x_20467:
        /* <DEDUP_REMOVED lines=21> */
[----:B-----5:R-:W-:Y:S05]  /*1270*/  CALL.REL.NOINC `($__internal_543_$__cuda_sm20_rcp_rn_f32_slowpath) ;  /* 0x0000015400a07944 */ /* 0x020fea0003c00000 */
[----:B------:R-:W-:Y:S05]  /*1280*/  BRA `(.L_x_20472) ;  /* 0x0000000000107947 */ /* 0x000fea0003800000 */
.L_x_20471:
[----:B------:R-:W0:Y:S02]  /*1290*/  MUFU.RCP R15, R14 ;  /* 0x0000000e000f7308 */ /* 0x000e240000001000 */
[----:B0-----:R-:W-:-:S04]  /*12a0*/  FFMA R12, R14, R15, -1 ;  /* 0xbf8000000e0c7423 */ /* 0x001fc8000000000f */
[----:B------:R-:W-:-:S04]  /*12b0*/  FADD.FTZ R12, -R12, -RZ ;  /* 0x800000ff0c0c7221 */ /* 0x000fc80000010100 */
[----:B------:R-:W-:-:S07]  /*12c0*/  FFMA R15, R15, R12, R15 ;  /* 0x0000000c0f0f7223 */ /* 0x000fce000000000f */
.L_x_20472:
[----:B------:R-:W-:Y:S05]  /*12d0*/  BSYNC.RECONVERGENT B1 ;  /* 0x0000000000017941 */ /* 0x000fea0003800200 */
.L_x_20470:
        /* <DEDUP_REMOVED lines=22> */
.L_x_20474:
[----:B------:R-:W0:Y:S02]  /*1440*/  MUFU.RCP R15, R14 ;  /* 0x0000000e000f7308 */ /* 0x000e240000001000 */
[----:B0-----:R-:W-:-:S04]  /*1450*/  FFMA R12, R14, R15, -1 ;  /* 0xbf8000000e0c7423 */ /* 0x001fc8000000000f */
[----:B------:R-:W-:-:S04]  /*1460*/  FADD.FTZ R12, -R12, -RZ ;  /* 0x800000ff0c0c7221 */ /* 0x000fc80000010100 */
[----:B------:R-:W-:-:S07]  /*1470*/  FFMA R15, R15, R12, R15 ;  /* 0x0000000c0f0f7223 */ /* 0x000fce000000000f */
.L_x_20475:
[----:B------:R-:W-:Y:S05]  /*1480*/  BSYNC.RECONVERGENT B1 ;  /* 0x0000000000017941 */ /* 0x000fea0003800200 */
.L_x_20473:
        /* <DEDUP_REMOVED lines=23> */
.L_x_20477:
[----:B------:R-:W0:Y:S02]  /*1600*/  MUFU.RCP R15, R14 ;  /* 0x0000000e000f7308 */ /* 0x000e240000001000 */
[----:B0-----:R-:W-:-:S04]  /*1610*/  FFMA R12, R14, R15, -1 ;  /* 0xbf8000000e0c7423 */ /* 0x001fc8000000000f */
[----:B------:R-:W-:-:S04]  /*1620*/  FADD.FTZ R12, -R12, -RZ ;  /* 0x800000ff0c0c7221 */ /* 0x000fc80000010100 */
[----:B------:R-:W-:-:S07]  /*1630*/  FFMA R15, R15, R12, R15 ;  /* 0x0000000c0f0f7223 */ /* 0x000fce000000000f */
.L_x_20478:
[----:B------:R-:W-:Y:S05]  /*1640*/  BSYNC.RECONVERGENT B1 ;  /* 0x0000000000017941 */ /* 0x000fea0003800200 */
.L_x_20476:
        /* <DEDUP_REMOVED lines=20> */
[----:B------:R-:W-:Y:S05]  /*1790*/  CALL.REL.NOINC `($__internal_543_$__cuda_sm20_rcp_rn_f32_slowpath) ;  /* 0x0000015000587944 */ /* 0x000fea0003c00000 */
[----:B------:R-:W-:Y:S05]  /*17a0*/  BRA `(.L_x_20481) ;  /* 0x0000000000107947 */ /* 0x000fea0003800000 */
.L_x_20480:
[----:B------:R-:W0:Y:S02]  /*17b0*/  MUFU.RCP R15, R14 ;  /* 0x0000000e000f7308 */ /* 0x000e240000001000 */
[----:B0-----:R-:W-:-:S04]  /*17c0*/  FFMA R12, R14, R15, -1 ;  /* 0xbf8000000e0c7423 */ /* 0x001fc8000000000f */
[----:B------:R-:W-:-:S04]  /*17d0*/  FADD.FTZ R12, -R12, -RZ ;  /* 0x800000ff0c0c7221 */ /* 0x000fc80000010100 */
[----:B------:R-:W-:-:S07]  /*17e0*/  FFMA R15, R15, R12, R15 ;  /* 0x0000000c0f0f7223 */ /* 0x000fce000000000f */
.L_x_20481:
[----:B------:R-:W-:Y:S05]  /*17f0*/  BSYNC.RECONVERGENT B1 ;  /* 0x0000000000017941 */ /* 0x000fea0003800200 */
.L_x_20479:
        /* <DEDUP_REMOVED lines=23> */
.L_x_20483:
[----:B------:R-:W0:Y:S02]  /*1970*/  MUFU.RCP R15, R14 ;  /* 0x0000000e000f7308 */ /* 0x000e240000001000 */
[----:B0-----:R-:W-:-:S04]  /*1980*/  FFMA R12, R14, R15, -1 ;  /* 0xbf8000000e0c7423 */ /* 0x001fc8000000000f */
[----:B------:R-:W-:-:S04]  /*1990*/  FADD.FTZ R12, -R12, -RZ ;  /* 0x800000ff0c0c7221 */ /* 0x000fc80000010100 */
[----:B------:R-:W-:-:S07]  /*19a0*/  FFMA R15, R15, R12, R15 ;  /* 0x0000000c0f0f7223 */ /* 0x000fce000000000f */
.L_x_20484:
[----:B------:R-:W-:Y:S05]  /*19b0*/  BSYNC.RECONVERGENT B1 ;  /* 0x0000000000017941 */ /* 0x000fea0003800200 */
.L_x_20482:
        /* <DEDUP_REMOVED lines=22> */
.L_x_20486:
[----:B------:R-:W0:Y:S02]  /*1b20*/  MUFU.RCP R15, R14 ;  /* 0x0000000e000f7308 */ /* 0x000e240000001000 */
[----:B0-----:R-:W-:-:S04]  /*1b30*/  FFMA R12, R14, R15, -1 ;  /* 0xbf8000000e0c7423 */ /* 0x001fc8000000000f */
[----:B------:R-:W-:-:S04]  /*1b40*/  FADD.FTZ R12, -R12, -RZ ;  /* 0x800000ff0c0c7221 */ /* 0x000fc80000010100 */
[----:B------:R-:W-:-:S07]  /*1b50*/  FFMA R15, R15, R12, R15 ;  /* 0x0000000c0f0f7223 */ /* 0x000fce000000000f */
.L_x_20487:
[----:B------:R-:W-:Y:S05]  /*1b60*/  BSYNC.RECONVERGENT B1 ;  /* 0x0000000000017941 */ /* 0x000fea0003800200 */
.L_x_20485:
        /* <DEDUP_REMOVED lines=23> */
.L_x_20489:
[----:B------:R-:W0:Y:S02]  /*1ce0*/  MUFU.RCP R15, R14 ;  /* 0x0000000e000f7308 */ /* 0x000e240000001000 */
[----:B0-----:R-:W-:-:S04]  /*1cf0*/  FFMA R12, R14, R15, -1 ;  /* 0xbf8000000e0c7423 */ /* 0x001fc8000000000f */
[----:B------:R-:W-:-:S04]  /*1d00*/  FADD.FTZ R12, -R12, -RZ ;  /* 0x800000ff0c0c7221 */ /* 0x000fc80000010100 */
[----:B------:R-:W-:-:S07]  /*1d10*/  FFMA R15, R15, R12, R15 ;  /* 0x0000000c0f0f7223 */ /* 0x000fce000000000f */
.L_x_20490:
[----:B------:R-:W-:Y:S05]  /*1d20*/  BSYNC.RECONVERGENT B1 ;  /* 0x0000000000017941 */ /* 0x000fea0003800200 */
.L_x_20488:
        /* <DEDUP_REMOVED lines=22> */
.L_x_20492:
[----:B------:R-:W0:Y:S02]  /*1e90*/  MUFU.RCP R15, R14 ;  /* 0x0000000e000f7308 */ /* 0x000e240000001000 */
[----:B0-----:R-:W-:-:S04]  /*1ea0*/  FFMA R12, R14, R15, -1 ;  /* 0xbf8000000e0c7423 */ /* 0x001fc8000000000f */
[----:B------:R-:W-:-:S04]  /*1eb0*/  FADD.FTZ R12, -R12, -RZ ;  /* 0x800000ff0c0c7221 */ /* 0x000fc80000010100 */
[----:B------:R-:W-:-:S07]  /*1ec0*/  FFMA R15, R15, R12, R15 ;  /* 0x0000000c0f0f7223 */ /* 0x000fce000000000f */
.L_x_20493:
[----:B------:R-:W-:Y:S05]  /*1ed0*/  BSYNC.RECONVERGENT B1 ;  /* 0x0000000000017941 */ /* 0x000fea0003800200 */
.L_x_20491:
        /* <DEDUP_REMOVED lines=23> */
.L_x_20495:
[----:B------:R-:W0:Y:S02]  /*2050*/  MUFU.RCP R15, R14 ;  /* 0x0000000e000f7308 */ /* 0x000e240000001000 */
[----:B0-----:R-:W-:-:S04]  /*2060*/  FFMA R12, R14, R15, -1 ;  /* 0xbf8000000e0c7423 */ /* 0x001fc8000000000f */
[----:B------:R-:W-:-:S04]  /*2070*/  FADD.FTZ R12, -R12, -RZ ;  /* 0x800000ff0c0c7221 */ /* 0x000fc80000010100 */
[----:B------:R-:W-:-:S07]  /*2080*/  FFMA R15, R15, R12, R15 ;  /* 0x0000000c0f0f7223 */ /* 0x000fce000000000f */
.L_x_20496:
[----:B------:R-:W-:Y:S05]  /*2090*/  BSYNC.RECONVERGENT B1 ;  /* 0x0000000000017941 */ /* 0x000fea0003800200 */
.L_x_20494:
        /* <DEDUP_REMOVED lines=22> */
.L_x_20498:
[----:B------:R-:W0:Y:S02]  /*2200*/  MUFU.RCP R15, R14 ;  /* 0x0000000e000f7308 */ /* 0x000e240000001000 */
[----:B0-----:R-:W-:-:S04]  /*2210*/  FFMA R12, R14, R15, -1 ;  /* 0xbf8000000e0c7423 */ /* 0x001fc8000000000f */
[----:B------:R-:W-:-:S04]  /*2220*/  FADD.FTZ R12, -R12, -RZ ;  /* 0x800000ff0c0c7221 */ /* 0x000fc80000010100 */
[----:B------:R-:W-:-:S07]  /*2230*/  FFMA R15, R15, R12, R15 ;  /* 0x0000000c0f0f7223 */ /* 0x000fce000000000f */
.L_x_20499:
[----:B------:R-:W-:Y:S05]  /*2240*/  BSYNC.RECONVERGENT B1 ;  /* 0x0000000000017941 */ /* 0x000fea0003800200 */
.L_x_20497:
        /* <DEDUP_REMOVED lines=23> */
.L_x_20501:
[----:B------:R-:W0:Y:S02]  /*23c0*/  MUFU.RCP R15, R14 ;  /* 0x0000000e000f7308 */ /* 0x000e240000001000 */
[----:B0-----:R-:W-:-:S04]  /*23d0*/  FFMA R12, R14, R15, -1 ;  /* 0xbf8000000e0c7423 */ /* 0x001fc8000000000f */
[----:B------:R-:W-:-:S04]  /*23e0*/  FADD.FTZ R12, -R12, -RZ ;  /* 0x800000ff0c0c7221 */ /* 0x000fc80000010100 */
[----:B------:R-:W-:-:S07]  /*23f0*/  FFMA R15, R15, R12, R15 ;  /* 0x0000000c0f0f7223 */ /* 0x000fce000000000f */
.L_x_20502:
[----:B------:R-:W-:Y:S05]  /*2400*/  BSYNC.RECONVERGENT B1 ;  /* 0x0000000000017941 */ /* 0x000fea0003800200 */
.L_x_20500:
        /* <DEDUP_REMOVED lines=22> */
.L_x_20504:
[----:B------:R-:W0:Y:S02]  /*2570*/  MUFU.RCP R15, R14 ;  /* 0x0000000e000f7308 */ /* 0x000e240000001000 */
[----:B0-----:R-:W-:-:S04]  /*2580*/  FFMA R12, R14, R15, -1 ;  /* 0xbf8000000e0c7423 */ /* 0x001fc8000000000f */
[----:B------:R-:W-:-:S04]  /*2590*/  FADD.FTZ R12, -R12, -RZ ;  /* 0x800000ff0c0c7221 */ /* 0x000fc80000010100 */
[----:B------:R-:W-:-:S07]  /*25a0*/  FFMA R15, R15, R12, R15 ;  /* 0x0000000c0f0f7223 */ /* 0x000fce000000000f */
.L_x_20505:
[----:B------:R-:W-:Y:S05]  /*25b0*/  BSYNC.RECONVERGENT B1 ;  /* 0x0000000000017941 */ /* 0x000fea0003800200 */
.L_x_20503:
        /* <DEDUP_REMOVED lines=23> */
.L_x_20507:
[----:B------:R-:W0:Y:S02]  /*2730*/  MUFU.RCP R15, R14 ;  /* 0x0000000e000f7308 */ /* 0x000e240000001000 */
[----:B0-----:R-:W-:-:S04]  /*2740*/  FFMA R12, R14, R15, -1 ;  /* 0xbf8000000e0c7423 */ /* 0x001fc8000000000f */
[----:B------:R-:W-:-:S04]  /*2750*/  FADD.FTZ R12, -R12, -RZ ;  /* 0x800000ff0c0c7221 */ /* 0x000fc80000010100 */
[----:B------:R-:W-:-:S07]  /*2760*/  FFMA R15, R15, R12, R15 ;  /* 0x0000000c0f0f7223 */ /* 0x000fce000000000f */
.L_x_20508:
[----:B------:R-:W-:Y:S05]  /*2770*/  BSYNC.RECONVERGENT B1 ;  /* 0x0000000000017941 */ /* 0x000fea0003800200 */
.L_x_20506:
        /* <DEDUP_REMOVED lines=22> */
.L_x_20510:
[----:B------:R-:W0:Y:S02]  /*28e0*/  MUFU.RCP R15, R14 ;  /* 0x0000000e000f7308 */ /* 0x000e240000001000 */
[----:B0-----:R-:W-:-:S04]  /*28f0*/  FFMA R12, R14, R15, -1 ;  /* 0xbf8000000e0c7423 */ /* 0x001fc8000000000f */
[----:B------:R-:W-:-:S04]  /*2900*/  FADD.FTZ R12, -R12, -RZ ;  /* 0x800000ff0c0c7221 */ /* 0x000fc80000010100 */
[----:B------:R-:W-:-:S07]  /*2910*/  FFMA R15, R15, R12, R15 ;  /* 0x0000000c0f0f7223 */ /* 0x000fce000000000f */
.L_x_20511:
[----:B------:R-:W-:Y:S05]  /*2920*/  BSYNC.RECONVERGENT B1 ;  /* 0x0000000000017941 */ /* 0x000fea0003800200 */
.L_x_20509:
        /* <DEDUP_REMOVED lines=23> */
.L_x_20513:
[----:B------:R-:W0:Y:S02]  /*2aa0*/  MUFU.RCP R15, R14 ;  /* 0x0000000e000f7308 */ /* 0x000e240000001000 */
[----:B0-----:R-:W-:-:S04]  /*2ab0*/  FFMA R12, R14, R15, -1 ;  /* 0xbf8000000e0c7423 */ /* 0x001fc8000000000f */
[----:B------:R-:W-:-:S04]  /*2ac0*/  FADD.FTZ R12, -R12, -RZ ;  /* 0x800000ff0c0c7221 */ /* 0x000fc80000010100 */
[----:B------:R-:W-:-:S07]  /*2ad0*/  FFMA R15, R15, R12, R15 ;  /* 0x0000000c0f0f7223 */ /* 0x000fce000000000f */
.L_x_20514:
[----:B------:R-:W-:Y:S05]  /*2ae0*/  BSYNC.RECONVERGENT B1 ;  /* 0x0000000000017941 */ /* 0x000fea0003800200 */
.L_x_20512:
        /* <DEDUP_REMOVED lines=22> */
.L_x_20516:
[----:B------:R-:W0:Y:S02]  /*2c50*/  MUFU.RCP R15, R14 ;  /* 0x0000000e000f7308 */ /* 0x000e240000001000 */
[----:B0-----:R-:W-:-:S04]  /*2c60*/  FFMA R12, R14, R15, -1 ;  /* 0xbf8000000e0c7423 */ /* 0x001fc8000000000f */
[----:B------:R-:W-:-:S04]  /*2c70*/  FADD.FTZ R12, -R12, -RZ ;  /* 0x800000ff0c0c7221 */ /* 0x000fc80000010100 */
[----:B------:R-:W-:-:S07]  /*2c80*/  FFMA R15, R15, R12, R15 ;  /* 0x0000000c0f0f7223 */ /* 0x000fce000000000f */
.L_x_20517:
[----:B------:R-:W-:Y:S05]  /*2c90*/  BSYNC.RECONVERGENT B1 ;  /* 0x0000000000017941 */ /* 0x000fea0003800200 */
.L_x_20515:
        /* <DEDUP_REMOVED lines=23> */
.L_x_20519:
[----:B------:R-:W0:Y:S02]  /*2e10*/  MUFU.RCP R15, R14 ;  /* 0x0000000e000f7308 */ /* 0x000e240000001000 */
[----:B0-----:R-:W-:-:S04]  /*2e20*/  FFMA R12, R14, R15, -1 ;  /* 0xbf8000000e0c7423 */ /* 0x001fc8000000000f */
[----:B------:R-:W-:-:S04]  /*2e30*/  FADD.FTZ R12, -R12, -RZ ;  /* 0x800000ff0c0c7221 */ /* 0x000fc80000010100 */
[----:B------:R-:W-:-:S07]  /*2e40*/  FFMA R15, R15, R12, R15 ;  /* 0x0000000c0f0f7223 */ /* 0x000fce000000000f */
.L_x_20520:
[----:B------:R-:W-:Y:S05]  /*2e50*/  BSYNC.RECONVERGENT B1 ;  /* 0x0000000000017941 */ /* 0x000fea0003800200 */
.L_x_20518:
        /* <DEDUP_REMOVED lines=22> */
.L_x_20522:
[----:B------:R-:W0:Y:S02]  /*2fc0*/  MUFU.RCP R15, R14 ;  /* 0x0000000e000f7308 */ /* 0x000e240000001000 */
[----:B0-----:R-:W-:-:S04]  /*2fd0*/  FFMA R12, R14, R15, -1 ;  /* 0xbf8000000e0c7423 */ /* 0x001fc8000000000f */
[----:B------:R-:W-:-:S04]  /*2fe0*/  FADD.FTZ R12, -R12, -RZ ;  /* 0x800000ff0c0c7221 */ /* 0x000fc80000010100 */
[----:B------:R-:W-:-:S07]  /*2ff0*/  FFMA R15, R15, R12, R15 ;  /* 0x0000000c0f0f7223 */ /* 0x000fce000000000f */
.L_x_20523:
[----:B------:R-:W-:Y:S05]  /*3000*/  BSYNC.RECONVERGENT B1 ;  /* 0x0000000000017941 */ /* 0x000fea0003800200 */
.L_x_20521:
        /* <DEDUP_REMOVED lines=23> */
.L_x_20525:
[----:B------:R-:W0:Y:S02]  /*3180*/  MUFU.RCP R15, R14 ;  /* 0x0000000e000f7308 */ /* 0x000e240000001000 */
[----:B0-----:R-:W-:-:S04]  /*3190*/  FFMA R12, R14, R15, -1 ;  /* 0xbf8000000e0c7423 */ /* 0x001fc8000000000f */
[----:B------:R-:W-:-:S04]  /*31a0*/  FADD.FTZ R12, -R12, -RZ ;  /* 0x800000ff0c0c7221 */ /* 0x000fc80000010100 */
[----:B------:R-:W-:-:S07]  /*31b0*/  FFMA R15, R15, R12, R15 ;  /* 0x0000000c0f0f7223 */ /* 0x000fce000000000f */
.L_x_20526:
[----:B------:R-:W-:Y:S05]  /*31c0*/  BSYNC.RECONVERGENT B1 ;  /* 0x0000000000017941 */ /* 0x000fea0003800200 */
.L_x_20524:
        /* <DEDUP_REMOVED lines=22> */
.L_x_20528:
[----:B------:R-:W0:Y:S02]  /*3330*/  MUFU.RCP R15, R14 ;  /* 0x0000000e000f7308 */ /* 0x000e240000001000 */
[----:B0-----:R-:W-:-:S04]  /*3340*/  FFMA R12, R14, R15, -1 ;  /* 0xbf8000000e0c7423 */ /* 0x001fc8000000000f */
[----:B------:R-:W-:-:S04]  /*3350*/  FADD.FTZ R12, -R12, -RZ ;  /* 0x800000ff0c0c7221 */ /* 0x000fc80000010100 */
[----:B------:R-:W-:-:S07]  /*3360*/  FFMA R15, R15, R12, R15 ;  /* 0x0000000c0f0f7223 */ /* 0x000fce000000000f */
.L_x_20529:
[----:B------:R-:W-:Y:S05]  /*3370*/  BSYNC.RECONVERGENT B1 ;  /* 0x0000000000017941 */ /* 0x000fea0003800200 */
.L_x_20527:
        /* <DEDUP_REMOVED lines=23> */
.L_x_20531:
[----:B------:R-:W0:Y:S02]  /*34f0*/  MUFU.RCP R15, R14 ;  /* 0x0000000e000f7308 */ /* 0x000e240000001000 */
[----:B0-----:R-:W-:-:S04]  /*3500*/  FFMA R12, R14, R15, -1 ;  /* 0xbf8000000e0c7423 */ /* 0x001fc8000000000f */
[----:B------:R-:W-:-:S04]  /*3510*/  FADD.FTZ R12, -R12, -RZ ;  /* 0x800000ff0c0c7221 */ /* 0x000fc80000010100 */
[----:B------:R-:W-:-:S07]  /*3520*/  FFMA R15, R15, R12, R15 ;  /* 0x0000000c0f0f7223 */ /* 0x000fce000000000f */
.L_x_20532:
[----:B------:R-:W-:Y:S05]  /*3530*/  BSYNC.RECONVERGENT B1 ;  /* 0x0000000000017941 */ /* 0x000fea0003800200 */
.L_x_20530:
        /* <DEDUP_REMOVED lines=22> */
.L_x_20534:
[----:B------:R-:W0:Y:S02]  /*36a0*/  MUFU.RCP R15, R14 ;  /* 0x0000000e000f7308 */ /* 0x000e240000001000 */
[----:B0-----:R-:W-:-:S04]  /*36b0*/  FFMA R12, R14, R15, -1 ;  /* 0xbf8000000e0c7423 */ /* 0x001fc8000000000f */
[----:B------:R-:W-:-:S04]  /*36c0*/  FADD.FTZ R12, -R12, -RZ ;  /* 0x800000ff0c0c7221 */ /* 0x000fc80000010100 */
[----:B------:R-:W-:-:S07]  /*36d0*/  FFMA R15, R15, R12, R15 ;  /* 0x0000000c0f0f7223 */ /* 0x000fce000000000f */
.L_x_20535:
[----:B------:R-:W-:Y:S05]  /*36e0*/  BSYNC.RECONVERGENT B1 ;  /* 0x0000000000017941 */ /* 0x000fea0003800200 */
.L_x_20533:
        /* <DEDUP_REMOVED lines=23> */
.L_x_20537:
[----:B------:R-:W0:Y:S02]  /*3860*/  MUFU.RCP R15, R14 ;  /* 0x0000000e000f7308 */ /* 0x000e240000001000 */
[----:B0-----:R-:W-:-:S04]  /*3870*/  FFMA R12, R14, R15, -1 ;  /* 0xbf8000000e0c7423 */ /* 0x001fc8000000000f */
[----:B------:R-:W-:-:S04]  /*3880*/  FADD.FTZ R12, -R12, -RZ ;  /* 0x800000ff0c0c7221 */ /* 0x000fc80000010100 */
[----:B------:R-:W-:-:S07]  /*3890*/  FFMA R15, R15, R12, R15 ;  /* 0x0000000c0f0f7223 */ /* 0x000fce000000000f */
.L_x_20538:
[----:B------:R-:W-:Y:S05]  /*38a0*/  BSYNC.RECONVERGENT B1 ;  /* 0x0000000000017941 */ /* 0x000fea0003800200 */
.L_x_20536:
        /* <DEDUP_REMOVED lines=22> */
.L_x_20540:
[----:B------:R-:W0:Y:S02]  /*3a10*/  MUFU.RCP R15, R14 ;  /* 0x0000000e000f7308 */ /* 0x000e240000001000 */
[----:B0-----:R-:W-:-:S04]  /*3a20*/  FFMA R12, R14, R15, -1 ;  /* 0xbf8000000e0c7423 */ /* 0x001fc8000000000f */
[----:B------:R-:W-:-:S04]  /*3a30*/  FADD.FTZ R12, -R12, -RZ ;  /* 0x800000ff0c0c7221 */ /* 0x000fc80000010100 */
[----:B------:R-:W-:-:S07]  /*3a40*/  FFMA R15, R15, R12, R15 ;  /* 0x0000000c0f0f7223 */ /* 0x000fce000000000f */
.L_x_20541:
[----:B------:R-:W-:Y:S05]  /*3a50*/  BSYNC.RECONVERGENT B1 ;  /* 0x0000000000017941 */ /* 0x000fea0003800200 */
.L_x_20539:
        /* <DEDUP_REMOVED lines=23> */
.L_x_20543:
[----:B------:R-:W0:Y:S02]  /*3bd0*/  MUFU.RCP R15, R14 ;  /* 0x0000000e000f7308 */ /* 0x000e240000001000 */
[----:B0-----:R-:W-:-:S04]  /*3be0*/  FFMA R12, R14, R15, -1 ;  /* 0xbf8000000e0c7423 */ /* 0x001fc8000000000f */
[----:B------:R-:W-:-:S04]  /*3bf0*/  FADD.FTZ R12, -R12, -RZ ;  /* 0x800000ff0c0c7221 */ /* 0x000fc80000010100 */
[----:B------:R-:W-:-:S07]  /*3c00*/  FFMA R15, R15, R12, R15 ;  /* 0x0000000c0f0f7223 */ /* 0x000fce000000000f */
.L_x_20544:
[----:B------:R-:W-:Y:S05]  /*3c10*/  BSYNC.RECONVERGENT B1 ;  /* 0x0000000000017941 */ /* 0x000fea0003800200 */
.L_x_20542:
        /* <DEDUP_REMOVED lines=22> */
.L_x_20546:
[----:B------:R-:W0:Y:S02]  /*3d80*/  MUFU.RCP R15, R14 ;  /* 0x0000000e000f7308 */ /* 0x000e240000001000 */
[----:B0-----:R-:W-:-:S04]  /*3d90*/  FFMA R12, R14, R15, -1 ;  /* 0xbf8000000e0c7423 */ /* 0x001fc8000000000f */
[----:B------:R-:W-:-:S04]  /*3da0*/  FADD.FTZ R12, -R12, -RZ ;  /* 0x800000ff0c0c7221 */ /* 0x000fc80000010100 */
[----:B------:R-:W-:-:S07]  /*3db0*/  FFMA R15, R15, R12, R15 ;  /* 0x0000000c0f0f7223 */ /* 0x000fce000000000f */
.L_x_20547:
[----:B------:R-:W-:Y:S05]  /*3dc0*/  BSYNC.RECONVERGENT B1 ;  /* 0x0000000000017941 */ /* 0x000fea0003800200 */
.L_x_20545:
        /* <DEDUP_REMOVED lines=23> */
.L_x_20549:
[----:B------:R-:W0:Y:S02]  /*3f40*/  MUFU.RCP R15, R14 ;  /* 0x0000000e000f7308 */ /* 0x000e240000001000 */
[----:B0-----:R-:W-:-:S04]  /*3f50*/  FFMA R12, R14, R15, -1 ;  /* 0xbf8000000e0c7423 */ /* 0x001fc8000000000f */
[----:B------:R-:W-:-:S04]  /*3f60*/  FADD.FTZ R12, -R12, -RZ ;  /* 0x800000ff0c0c7221 */ /* 0x000fc80000010100 */
[----:B------:R-:W-:-:S07]  /*3f70*/  FFMA R15, R15, R12, R15 ;  /* 0x0000000c0f0f7223 */ /* 0x000fce000000000f */
.L_x_20550:
[----:B------:R-:W-:Y:S05]  /*3f80*/  BSYNC.RECONVERGENT B1 ;  /* 0x0000000000017941 */ /* 0x000fea0003800200 */
.L_x_20548:
        /* <DEDUP_REMOVED lines=22> */
.L_x_20552:
[----:B------:R-:W0:Y:S02]  /*40f0*/  MUFU.RCP R15, R14 ;  /* 0x0000000e000f7308 */ /* 0x000e240000001000 */
[----:B0-----:R-:W-:-:S04]  /*4100*/  FFMA R12, R14, R15, -1 ;  /* 0xbf8000000e0c7423 */ /* 0x001fc8000000000f */
[----:B------:R-:W-:-:S04]  /*4110*/  FADD.FTZ R12, -R12, -RZ ;  /* 0x800000ff0c0c7221 */ /* 0x000fc80000010100 */
[----:B------:R-:W-:-:S07]  /*4120*/  FFMA R15, R15, R12, R15 ;  /* 0x0000000c0f0f7223 */ /* 0x000fce000000000f */
.L_x_20553:
[----:B------:R-:W-:Y:S05]  /*4130*/  BSYNC.RECONVERGENT B1 ;  /* 0x0000000000017941 */ /* 0x000fea0003800200 */
.L_x_20551:
        /* <DEDUP_REMOVED lines=23> */
.L_x_20555:
[----:B------:R-:W0:Y:S02]  /*42b0*/  MUFU.RCP R15, R14 ;  /* 0x0000000e000f7308 */ /* 0x000e240000001000 */
[----:B0-----:R-:W-:-:S04]  /*42c0*/  FFMA R12, R14, R15, -1 ;  /* 0xbf8000000e0c7423 */ /* 0x001fc8000000000f */
[----:B------:R-:W-:-:S04]  /*42d0*/  FADD.FTZ R12, -R12, -RZ ;  /* 0x800000ff0c0c7221 */ /* 0x000fc80000010100 */
[----:B------:R-:W-:-:S07]  /*42e0*/  FFMA R15, R15, R12, R15 ;  /* 0x0000000c0f0f7223 */ /* 0x000fce000000000f */
.L_x_20556:
[----:B------:R-:W-:Y:S05]  /*42f0*/  BSYNC.RECONVERGENT B1 ;  /* 0x0000000000017941 */ /* 0x000fea0003800200 */
.L_x_20554:
        /* <DEDUP_REMOVED lines=22> */
.L_x_20558:
[----:B------:R-:W0:Y:S02]  /*4460*/  MUFU.RCP R15, R14 ;  /* 0x0000000e000f7308 */ /* 0x000e240000001000 */
[----:B0-----:R-:W-:-:S04]  /*4470*/  FFMA R12, R14, R15, -1 ;  /* 0xbf8000000e0c7423 */ /* 0x001fc8000000000f */
[----:B------:R-:W-:-:S04]  /*4480*/  FADD.FTZ R12, -R12, -RZ ;  /* 0x800000ff0c0c7221 */ /* 0x000fc80000010100 */
[----:B------:R-:W-:-:S07]  /*4490*/  FFMA R15, R15, R12, R15 ;  /* 0x0000000c0f0f7223 */ /* 0x000fce000000000f */
.L_x_20559:
[----:B------:R-:W-:Y:S05]  /*44a0*/  BSYNC.RECONVERGENT B1 ;  /* 0x0000000000017941 */ /* 0x000fea0003800200 */
.L_x_20557:
        /* <DEDUP_REMOVED lines=23> */
.L_x_20561:
[----:B------:R-:W0:Y:S02]  /*4620*/  MUFU.RCP R15, R14 ;  /* 0x0000000e000f7308 */ /* 0x000e240000001000 */
[----:B0-----:R-:W-:-:S04]  /*4630*/  FFMA R12, R14, R15, -1 ;  /* 0xbf8000000e0c7423 */ /* 0x001fc8000000000f */
[----:B------:R-:W-:-:S04]  /*4640*/  FADD.FTZ R12, -R12, -RZ ;  /* 0x800000ff0c0c7221 */ /* 0x000fc80000010100 */
[----:B------:R-:W-:-:S07]  /*4650*/  FFMA R15, R15, R12, R15 ;  /* 0x0000000c0f0f7223 */ /* 0x000fce000000000f */
.L_x_20562:
[----:B------:R-:W-:Y:S05]  /*4660*/  BSYNC.RECONVERGENT B1 ;  /* 0x0000000000017941 */ /* 0x000fea0003800200 */
.L_x_20560:
        /* <DEDUP_REMOVED lines=39> */
[----:B------:R-:W-:-:S02]  /*48e0*/  F2FP.SATFINITE.E5M2.F32.PACK_AB_MERGE_C R42, RZ, R62, RZ ;  /* 0x0000003eff2a723e */ /* 0x000fc400048060ff */
[----:B------:R-:W-:Y:S01]  /*48f0*/  FMNMX3 R76, |R37|, R13, |R64|, !PT ;  /* 0x0000000d254c7276 */ /* 0x000fe20007800640 */
[----:B------:R-:W-:Y:S01]  /*4900*/  FMUL R13, R74, UR8 ;  /* 0x000000084a0d7c20 */ /* 0x000fe20008400000 */
[----:B------:R-:W-:Y:S01]  /*4910*/  FMUL R64, R93, UR8 ;  /* 0x000000085d407c20 */ /* 0x000fe20008400000 */
[----:B------:R-:W-:Y:S01]  /*4920*/  FMUL R37, R16, UR8 ;  /* 0x0000000810257c20 */ /* 0x000fe20008400000 */
[----:B------:R-:W-:Y:S01]  /*4930*/  F2FP.SATFINITE.E5M2.F32.PACK_AB_MERGE_C R19, RZ, R19, RZ ;  /* 0x00000013ff13723e */ /* 0x000fe200048060ff */
[----:B------:R-:W-:Y:S01]  /*4940*/  IMAD.SHL.U32 R42, R42, 0x100, RZ ;  /* 0x000001002a2a7824 */ /* 0x000fe200078e00ff */
        /* <DEDUP_REMOVED lines=28> */
.L_x_20564:
[----:B------:R-:W-:Y:S05]  /*4b10*/  BSYNC.RECONVERGENT B0 ;  /* 0x0000000000007941 */ /* 0x000fea0003800200 */
.L_x_20563:
        /* <DEDUP_REMOVED lines=13> */
.L_x_20566:
[----:B------:R-:W-:Y:S05]  /*4bf0*/  BSYNC.RECONVERGENT B0 ;  /* 0x0000000000007941 */ /* 0x000fea0003800200 */
.L_x_20565:
        /* <DEDUP_REMOVED lines=14> */
.L_x_20568:
[----:B------:R-:W-:Y:S05]  /*4ce0*/  BSYNC.RECONVERGENT B0 ;  /* 0x0000000000007941 */ /* 0x000fea0003800200 */
.L_x_20567:
        /* <DEDUP_REMOVED lines=17> */
.L_x_20570:
[----:B------:R-:W-:Y:S05]  /*4e00*/  BSYNC.RECONVERGENT B0 ;  /* 0x0000000000007941 */ /* 0x000fea0003800200 */
.L_x_20569:
        /* <DEDUP_REMOVED lines=17> */
.L_x_20572:
[----:B------:R-:W-:Y:S05]  /*4f20*/  BSYNC.RECONVERGENT B0 ;  /* 0x0000000000007941 */ /* 0x000fea0003800200 */
.L_x_20571:
        /* <DEDUP_REMOVED lines=23> */
.L_x_20574:
[----:B------:R-:W-:Y:S05]  /*50a0*/  BSYNC.RECONVERGENT B0 ;  /* 0x0000000000007941 */ /* 0x000fea0003800200 */
.L_x_20573:
        /* <DEDUP_REMOVED lines=26> */
.L_x_20576:
[----:B------:R-:W-:Y:S05]  /*5250*/  BSYNC.RECONVERGENT B0 ;  /* 0x0000000000007941 */ /* 0x000fea0003800200 */
.L_x_20575:
        /* <DEDUP_REMOVED lines=22> */
.L_x_20578:
[----:B------:R-:W-:Y:S05]  /*53c0*/  BSYNC.RECONVERGENT B0 ;  /* 0x0000000000007941 */ /* 0x000fea0003800200 */
.L_x_20577:
        /* <DEDUP_REMOVED lines=160> */
[----:B-----5:R-:W-:Y:S05]  /*5dd0*/  CALL.REL.NOINC `($__internal_543_$__cuda_sm20_rcp_rn_f32_slowpath) ;  /* 0x0000010800c87944 */ /* 0x020fea0003c00000 */
[----:B------:R-:W-:Y:S05]  /*5de0*/  BRA `(.L_x_20581) ;  /* 0x0000000000107947 */ /* 0x000fea0003800000 */
.L_x_20580:
[----:B------:R-:W0:Y:S02]  /*5df0*/  MUFU.RCP R15, R14 ;  /* 0x0000000e000f7308 */ /* 0x000e240000001000 */
[----:B0-----:R-:W-:-:S04]  /*5e00*/  FFMA R12, R14, R15, -1 ;  /* 0xbf8000000e0c7423 */ /* 0x001fc8000000000f */
[----:B------:R-:W-:-:S04]  /*5e10*/  FADD.FTZ R12, -R12, -RZ ;  /* 0x800000ff0c0c7221 */ /* 0x000fc80000010100 */
[----:B------:R-:W-:-:S07]  /*5e20*/  FFMA R15, R15, R12, R15 ;  /* 0x0000000c0f0f7223 */ /* 0x000fce000000000f */
.L_x_20581:
[----:B------:R-:W-:Y:S05]  /*5e30*/  BSYNC.RECONVERGENT B1 ;  /* 0x0000000000017941 */ /* 0x000fea0003800200 */
.L_x_20579:
        /* <DEDUP_REMOVED lines=21> */
[----:B-----5:R-:W-:Y:S05]  /*5f90*/  CALL.REL.NOINC `($__internal_543_$__cuda_sm20_rcp_rn_f32_slowpath) ;  /* 0x0000010800587944 */ /* 0x020fea0003c00000 */
[----:B------:R-:W-:Y:S05]  /*5fa0*/  BRA `(.L_x_20584) ;  /* 0x0000000000107947 */ /* 0x000fea0003800000 */
.L_x_20583:
[----:B------:R-:W0:Y:S02]  /*5fb0*/  MUFU.RCP R15, R14 ;  /* 0x0000000e000f7308 */ /* 0x000e240000001000 */
[----:B0-----:R-:W-:-:S04]  /*5fc0*/  FFMA R12, R14, R15, -1 ;  /* 0xbf8000000e0c7423 */ /* 0x001fc8000000000f */
[----:B------:R-:W-:-:S04]  /*5fd0*/  FADD.FTZ R12, -R12, -RZ ;  /* 0x800000ff0c0c7221 */ /* 0x000fc80000010100 */
[----:B------:R-:W-:-:S07]  /*5fe0*/  FFMA R15, R15, R12, R15 ;  /* 0x0000000c0f0f7223 */ /* 0x000fce000000000f */
.L_x_20584:
[----:B------:R-:W-:Y:S05]  /*5ff0*/  BSYNC.RECONVERGENT B1 ;  /* 0x0000000000017941 */ /* 0x000fea0003800200 */
.L_x_20582:
        /* <DEDUP_REMOVED lines=22> */
.L_x_20586:
[----:B------:R-:W0:Y:S02]  /*6160*/  MUFU.RCP R15, R14 ;  /* 0x0000000e000f7308 */ /* 0x000e240000001000 */
[----:B0-----:R-:W-:-:S04]  /*6170*/  FFMA R12, R14, R15, -1 ;  /* 0xbf8000000e0c7423 */ /* 0x001fc8000000000f */
[----:B------:R-:W-:-:S04]  /*6180*/  FADD.FTZ R12, -R12, -RZ ;  /* 0x800000ff0c0c7221 */ /* 0x000fc80000010100 */
[----:B------:R-:W-:-:S07]  /*6190*/  FFMA R15, R15, R12, R15 ;  /* 0x0000000c0f0f7223 */ /* 0x000fce000000000f */
.L_x_20587:
[----:B------:R-:W-:Y:S05]  /*61a0*/  BSYNC.RECONVERGENT B1 ;  /* 0x0000000000017941 */ /* 0x000fea0003800200 */
.L_x_20585:
        /* <DEDUP_REMOVED lines=23> */
.L_x_20589:
[----:B------:R-:W0:Y:S02]  /*6320*/  MUFU.RCP R15, R14 ;  /* 0x0000000e000f7308 */ /* 0x000e240000001000 */
[----:B0-----:R-:W-:-:S04]  /*6330*/  FFMA R12, R14, R15, -1 ;  /* 0xbf8000000e0c7423 */ /* 0x001fc8000000000f */
[----:B------:R-:W-:-:S04]  /*6340*/  FADD.FTZ R12, -R12, -RZ ;  /* 0x800000ff0c0c7221 */ /* 0x000fc80000010100 */
[----:B------:R-:W-:-:S07]  /*6350*/  FFMA R15, R15, R12, R15 ;  /* 0x0000000c0f0f7223 */ /* 0x000fce000000000f */
.L_x_20590:
[----:B------:R-:W-:Y:S05]  /*6360*/  BSYNC.RECONVERGENT B1 ;  /* 0x0000000000017941 */ /* 0x000fea0003800200 */
.L_x_20588:
        /* <DEDUP_REMOVED lines=22> */
.L_x_20592:
[----:B------:R-:W0:Y:S02]  /*64d0*/  MUFU.RCP R15, R14 ;  /* 0x0000000e000f7308 */ /* 0x000e240000001000 */
[----:B0-----:R-:W-:-:S04]  /*64e0*/  FFMA R12, R14, R15, -1 ;  /* 0xbf8000000e0c7423 */ /* 0x001fc8000000000f */
[----:B------:R-:W-:-:S04]  /*64f0*/  FADD.FTZ R12, -R12, -RZ ;  /* 0x800000ff0c0c7221 */ /* 0x000fc80000010100 */
[----:B------:R-:W-:-:S07]  /*6500*/  FFMA R15, R15, R12, R15 ;  /* 0x0000000c0f0f7223 */ /* 0x000fce000000000f */
.L_x_20593:
[----:B------:R-:W-:Y:S05]  /*6510*/  BSYNC.RECONVERGENT B1 ;  /* 0x0000000000017941 */ /* 0x000fea0003800200 */
.L_x_20591:
        /* <DEDUP_REMOVED lines=23> */
.L_x_20595:
[----:B------:R-:W0:Y:S02]  /*6690*/  MUFU.RCP R15, R14 ;  /* 0x0000000e000f7308 */ /* 0x000e240000001000 */
[----:B0-----:R-:W-:-:S04]  /*66a0*/  FFMA R12, R14, R15, -1 ;  /* 0xbf8000000e0c7423 */ /* 0x001fc8000000000f */
[----:B------:R-:W-:-:S04]  /*66b0*/  FADD.FTZ R12, -R12, -RZ ;  /* 0x800000ff0c0c7221 */ /* 0x000fc80000010100 */
[----:B------:R-:W-:-:S07]  /*66c0*/  FFMA R15, R15, R12, R15 ;  /* 0x0000000c0f0f7223 */ /* 0x000fce000000000f */
.L_x_20596:
[----:B------:R-:W-:Y:S05]  /*66d0*/  BSYNC.RECONVERGENT B1 ;  /* 0x0000000000017941 */ /* 0x000fea0003800200 */
.L_x_20594:
        /* <DEDUP_REMOVED lines=22> */
.L_x_20598:
[----:B------:R-:W0:Y:S02]  /*6840*/  MUFU.RCP R15, R14 ;  /* 0x0000000e000f7308 */ /* 0x000e240000001000 */
[----:B0-----:R-:W-:-:S04]  /*6850*/  FFMA R12, R14, R15, -1 ;  /* 0xbf8000000e0c7423 */ /* 0x001fc8000000000f */
[----:B------:R-:W-:-:S04]  /*6860*/  FADD.FTZ R12, -R12, -RZ ;  /* 0x800000ff0c0c7221 */ /* 0x000fc80000010100 */
[----:B------:R-:W-:-:S07]  /*6870*/  FFMA R15, R15, R12, R15 ;  /* 0x0000000c0f0f7223 */ /* 0x000fce000000000f */
.L_x_20599:
[----:B------:R-:W-:Y:S05]  /*6880*/  BSYNC.RECONVERGENT B1 ;  /* 0x0000000000017941 */ /* 0x000fea0003800200 */
.L_x_20597:
        /* <DEDUP_REMOVED lines=23> */
.L_x_20601:
[----:B------:R-:W0:Y:S02]  /*6a00*/  MUFU.RCP R15, R14 ;  /* 0x0000000e000f7308 */ /* 0x000e240000001000 */
[----:B0-----:R-:W-:-:S04]  /*6a10*/  FFMA R12, R14, R15, -1 ;  /* 0xbf8000000e0c7423 */ /* 0x001fc8000000000f */
[----:B------:R-:W-:-:S04]  /*6a20*/  FADD.FTZ R12, -R12, -RZ ;  /* 0x800000ff0c0c7221 */ /* 0x000fc80000010100 */
[----:B------:R-:W-:-:S07]  /*6a30*/  FFMA R15, R15, R12, R15 ;  /* 0x0000000c0f0f7223 */ /* 0x000fce000000000f */
.L_x_20602:
[----:B------:R-:W-:Y:S05]  /*6a40*/  BSYNC.RECONVERGENT B1 ;  /* 0x0000000000017941 */ /* 0x000fea0003800200 */
.L_x_20600:
        /* <DEDUP_REMOVED lines=22> */
.L_x_20604:
[----:B------:R-:W0:Y:S02]  /*6bb0*/  MUFU.RCP R15, R14 ;  /* 0x0000000e000f7308 */ /* 0x000e240000001000 */
[----:B0-----:R-:W-:-:S04]  /*6bc0*/  FFMA R12, R14, R15, -1 ;  /* 0xbf8000000e0c7423 */ /* 0x001fc8000000000f */
[----:B------:R-:W-:-:S04]  /*6bd0*/  FADD.FTZ R12, -R12, -RZ ;  /* 0x800000ff0c0c7221 */ /* 0x000fc80000010100 */
[----:B------:R-:W-:-:S07]  /*6be0*/  FFMA R15, R15, R12, R15 ;  /* 0x0000000c0f0f7223 */ /* 0x000fce000000000f */
.L_x_20605:
[----:B------:R-:W-:Y:S05]  /*6bf0*/  BSYNC.RECONVERGENT B1 ;  /* 0x0000000000017941 */ /* 0x000fea0003800200 */
.L_x_20603:
        /* <DEDUP_REMOVED lines=23> */
.L_x_20607:
[----:B------:R-:W0:Y:S02]  /*6d70*/  MUFU.RCP R15, R14 ;  /* 0x0000000e000f7308 */ /* 0x000e240000001000 */
[----:B0-----:R-:W-:-:S04]  /*6d80*/  FFMA R12, R14, R15, -1 ;  /* 0xbf8000000e0c7423 */ /* 0x001fc8000000000f */
[----:B------:R-:W-:-:S04]  /*6d90*/  FADD.FTZ R12, -R12, -RZ ;  /* 0x800000ff0c0c7221 */ /* 0x000fc80000010100 */
[----:B------:R-:W-:-:S07]  /*6da0*/  FFMA R15, R15, R12, R15 ;  /* 0x0000000c0f0f7223 */ /* 0x000fce000000000f */
.L_x_20608:
[----:B------:R-:W-:Y:S05]  /*6db0*/  BSYNC.RECONVERGENT B1 ;  /* 0x0000000000017941 */ /* 0x000fea0003800200 */
.L_x_20606:
        /* <DEDUP_REMOVED lines=22> */
.L_x_20610:
[----:B------:R-:W0:Y:S02]  /*6f20*/  MUFU.RCP R15, R14 ;  /* 0x0000000e000f7308 */ /* 0x000e240000001000 */
[----:B0-----:R-:W-:-:S04]  /*6f30*/  FFMA R12, R14, R15, -1 ;  /* 0xbf8000000e0c7423 */ /* 0x001fc8000000000f */
[----:B------:R-:W-:-:S04]  /*6f40*/  FADD.FTZ R12, -R12, -RZ ;  /* 0x800000ff0c0c7221 */ /* 0x000fc80000010100 */
[----:B------:R-:W-:-:S07]  /*6f50*/  FFMA R15, R15, R12, R15 ;  /* 0x0000000c0f0f7223 */ /* 0x000fce000000000f */
.L_x_20611:
[----:B------:R-:W-:Y:S05]  /*6f60*/  BSYNC.RECONVERGENT B1 ;  /* 0x0000000000017941 */ /* 0x000fea0003800200 */
.L_x_20609:
        /* <DEDUP_REMOVED lines=23> */
.L_x_20613:
[----:B------:R-:W0:Y:S02]  /*70e0*/  MUFU.RCP R15, R14 ;  /* 0x0000000e000f7308 */ /* 0x000e240000001000 */
[----:B0-----:R-:W-:-:S04]  /*70f0*/  FFMA R12, R14, R15, -1 ;  /* 0xbf8000000e0c7423 */ /* 0x001fc8000000000f */
[----:B------:R-:W-:-:S04]  /*7100*/  FADD.FTZ R12, -R12, -RZ ;  /* 0x800000ff0c0c7221 */ /* 0x000fc80000010100 */
[----:B------:R-:W-:-:S07]  /*7110*/  FFMA R15, R15, R12, R15 ;  /* 0x0000000c0f0f7223 */ /* 0x000fce000000000f */
.L_x_20614:
[----:B------:R-:W-:Y:S05]  /*7120*/  BSYNC.RECONVERGENT B1 ;  /* 0x0000000000017941 */ /* 0x000fea0003800200 */
.L_x_20612:
        /* <DEDUP_REMOVED lines=22> */
.L_x_20616:
[----:B------:R-:W0:Y:S02]  /*7290*/  MUFU.RCP R15, R14 ;  /* 0x0000000e000f7308 */ /* 0x000e240000001000 */
[----:B0-----:R-:W-:-:S04]  /*72a0*/  FFMA R12, R14, R15, -1 ;  /* 0xbf8000000e0c7423 */ /* 0x001fc8000000000f */
[----:B------:R-:W-:-:S04]  /*72b0*/  FADD.FTZ R12, -R12, -RZ ;  /* 0x800000ff0c0c7221 */ /* 0x000fc80000010100 */
[----:B------:R-:W-:-:S07]  /*72c0*/  FFMA R15, R15, R12, R15 ;  /* 0x0000000c0f0f7223 */ /* 0x000fce000000000f */
.L_x_20617:
[----:B------:R-:W-:Y:S05]  /*72d0*/  BSYNC.RECONVERGENT B1 ;  /* 0x0000000000017941 */ /* 0x000fea0003800200 */
.L_x_20615:
        /* <DEDUP_REMOVED lines=23> */
.L_x_20619:
[----:B------:R-:W0:Y:S02]  /*7450*/  MUFU.RCP R15, R14 ;  /* 0x0000000e000f7308 */ /* 0x000e240000001000 */
[----:B0-----:R-:W-:-:S04]  /*7460*/  FFMA R12, R14, R15, -1 ;  /* 0xbf8000000e0c7423 */ /* 0x001fc8000000000f */
[----:B------:R-:W-:-:S04]  /*7470*/  FADD.FTZ R12, -R12, -RZ ;  /* 0x800000ff0c0c7221 */ /* 0x000fc80000010100 */
[----:B------:R-:W-:-:S07]  /*7480*/  FFMA R15, R15, R12, R15 ;  /* 0x0000000c0f0f7223 */ /* 0x000fce000000000f */
.L_x_20620:
[----:B------:R-:W-:Y:S05]  /*7490*/  BSYNC.RECONVERGENT B1 ;  /* 0x0000000000017941 */ /* 0x000fea0003800200 */
.L_x_20618:
        /* <DEDUP_REMOVED lines=22> */
.L_x_20622:
[----:B------:R-:W0:Y:S02]  /*7600*/  MUFU.RCP R15, R14 ;  /* 0x0000000e000f7308 */ /* 0x000e240000001000 */
[----:B0-----:R-:W-:-:S04]  /*7610*/  FFMA R12, R14, R15, -1 ;  /* 0xbf8000000e0c7423 */ /* 0x001fc8000000000f */
[----:B------:R-:W-:-:S04]  /*7620*/  FADD.FTZ R12, -R12, -RZ ;  /* 0x800000ff0c0c7221 */ /* 0x000fc80000010100 */
[----:B------:R-:W-:-:S07]  /*7630*/  FFMA R15, R15, R12, R15 ;  /* 0x0000000c0f0f7223 */ /* 0x000fce000000000f */
.L_x_20623:
[----:B------:R-:W-:Y:S05]  /*7640*/  BSYNC.RECONVERGENT B1 ;  /* 0x0000000000017941 */ /* 0x000fea0003800200 */
.L_x_20621:
        /* <DEDUP_REMOVED lines=23> */
.L_x_20625:
[----:B------:R-:W0:Y:S02]  /*77c0*/  MUFU.RCP R15, R14 ;  /* 0x0000000e000f7308 */ /* 0x000e240000001000 */
[----:B0-----:R-:W-:-:S04]  /*77d0*/  FFMA R12, R14, R15, -1 ;  /* 0xbf8000000e0c7423 */ /* 0x001fc8000000000f */
[----:B------:R-:W-:-:S04]  /*77e0*/  FADD.FTZ R12, -R12, -RZ ;  /* 0x800000ff0c0c7221 */ /* 0x000fc80000010100 */
[----:B------:R-:W-:-:S07]  /*77f0*/  FFMA R15, R15, R12, R15 ;  /* 0x0000000c0f0f7223 */ /* 0x000fce000000000f */
.L_x_20626:
[----:B------:R-:W-:Y:S05]  /*7800*/  BSYNC.RECONVERGENT B1 ;  /* 0x0000000000017941 */ /* 0x000fea0003800200 */
.L_x_20624:
        /* <DEDUP_REMOVED lines=22> */
.L_x_20628:
[----:B------:R-:W0:Y:S02]  /*7970*/  MUFU.RCP R15, R14 ;  /* 0x0000000e000f7308 */ /* 0x000e240000001000 */
[----:B0-----:R-:W-:-:S04]  /*7980*/  FFMA R12, R14, R15, -1 ;  /* 0xbf8000000e0c7423 */ /* 0x001fc8000000000f */
[----:B------:R-:W-:-:S04]  /*7990*/  FADD.FTZ R12, -R12, -RZ ;  /* 0x800000ff0c0c7221 */ /* 0x000fc80000010100 */
[----:B------:R-:W-:-:S07]  /*79a0*/  FFMA R15, R15, R12, R15 ;  /* 0x0000000c0f0f7223 */ /* 0x000fce000000000f */
.L_x_20629:
[----:B------:R-:W-:Y:S05]  /*79b0*/  BSYNC.RECONVERGENT B1 ;  /* 0x0000000000017941 */ /* 0x000fea0003800200 */
.L_x_20627:
        /* <DEDUP_REMOVED lines=23> */
.L_x_20631:
[----:B------:R-:W0:Y:S02]  /*7b30*/  MUFU.RCP R15, R14 ;  /* 0x0000000e000f7308 */ /* 0x000e240000001000 */
[----:B0-----:R-:W-:-:S04]  /*7b40*/  FFMA R12, R14, R15, -1 ;  /* 0xbf8000000e0c7423 */ /* 0x001fc8000000000f */
[----:B------:R-:W-:-:S04]  /*7b50*/  FADD.FTZ R12, -R12, -RZ ;  /* 0x800000ff0c0c7221 */ /* 0x000fc80000010100 */
[----:B------:R-:W-:-:S07]  /*7b60*/  FFMA R15, R15, R12, R15 ;  /* 0x0000000c0f0f7223 */ /* 0x000fce000000000f */
.L_x_20632:
[----:B------:R-:W-:Y:S05]  /*7b70*/  BSYNC.RECONVERGENT B1 ;  /* 0x0000000000017941 */ /* 0x000fea0003800200 */
.L_x_20630:
        /* <DEDUP_REMOVED lines=22> */
.L_x_20634:
[----:B------:R-:W0:Y:S02]  /*7ce0*/  MUFU.RCP R15, R14 ;  /* 0x0000000e000f7308 */ /* 0x000e240000001000 */
[----:B0-----:R-:W-:-:S04]  /*7cf0*/  FFMA R12, R14, R15, -1 ;  /* 0xbf8000000e0c7423 */ /* 0x001fc8000000000f */
[----:B------:R-:W-:-:S04]  /*7d00*/  FADD.FTZ R12, -R12, -RZ ;  /* 0x800000ff0c0c7221 */ /* 0x000fc80000010100 */
[----:B------:R-:W-:-:S07]  /*7d10*/  FFMA R15, R15, R12, R15 ;  /* 0x0000000c0f0f7223 */ /* 0x000fce000000000f */
.L_x_20635:
[----:B------:R-:W-:Y:S05]  /*7d20*/  BSYNC.RECONVERGENT B1 ;  /* 0x0000000000017941 */ /* 0x000fea0003800200 */
.L_x_20633:
        /* <DEDUP_REMOVED lines=23> */
.L_x_20637:
[----:B------:R-:W0:Y:S02]  /*7ea0*/  MUFU.RCP R15, R14 ;  /* 0x0000000e000f7308 */ /* 0x000e240000001000 */
[----:B0-----:R-:W-:-:S04]  /*7eb0*/  FFMA R12, R14, R15, -1 ;  /* 0xbf8000000e0c7423 */ /* 0x001fc8000000000f */
[----:B------:R-:W-:-:S04]  /*7ec0*/  FADD.FTZ R12, -R12, -RZ ;  /* 0x800000ff0c0c7221 */ /* 0x000fc80000010100 */
[----:B------:R-:W-:-:S07]  /*7ed0*/  FFMA R15, R15, R12, R15 ;  /* 0x0000000c0f0f7223 */ /* 0x000fce000000000f */
.L_x_20638:
[----:B------:R-:W-:Y:S05]  /*7ee0*/  BSYNC.RECONVERGENT B1 ;  /* 0x0000000000017941 */ /* 0x000fea0003800200 */
.L_x_20636:
        /* <DEDUP_REMOVED lines=22> */
.L_x_20640:
[----:B------:R-:W0:Y:S02]  /*8050*/  MUFU.RCP R15, R14 ;  /* 0x0000000e000f7308 */ /* 0x000e240000001000 */
[----:B0-----:R-:W-:-:S04]  /*8060*/  FFMA R12, R14, R15, -1 ;  /* 0xbf8000000e0c7423 */ /* 0x001fc8000000000f */
[----:B------:R-:W-:-:S04]  /*8070*/  FADD.FTZ R12, -R12, -RZ ;  /* 0x800000ff0c0c7221 */ /* 0x000fc80000010100 */
[----:B------:R-:W-:-:S07]  /*8080*/  FFMA R15, R15, R12, R15 ;  /* 0x0000000c0f0f7223 */ /* 0x000fce000000000f */
.L_x_20641:
[----:B------:R-:W-:Y:S05]  /*8090*/  BSYNC.RECONVERGENT B1 ;  /* 0x0000000000017941 */ /* 0x000fea0003800200 */
.L_x_20639:
        /* <DEDUP_REMOVED lines=23> */
.L_x_20643:
[----:B------:R-:W0:Y:S02]  /*8210*/  MUFU.RCP R15, R14 ;  /* 0x0000000e000f7308 */ /* 0x000e240000001000 */
[----:B0-----:R-:W-:-:S04]  /*8220*/  FFMA R12, R14, R15, -1 ;  /* 0xbf8000000e0c7423 */ /* 0x001fc8000000000f */
[----:B------:R-:W-:-:S04]  /*8230*/  FADD.FTZ R12, -R12, -RZ ;  /* 0x800000ff0c0c7221 */ /* 0x000fc80000010100 */
[----:B------:R-:W-:-:S07]  /*8240*/  FFMA R15, R15, R12, R15 ;  /* 0x0000000c0f0f7223 */ /* 0x000fce000000000f */
.L_x_20644:
[----:B------:R-:W-:Y:S05]  /*8250*/  BSYNC.RECONVERGENT B1 ;  /* 0x0000000000017941 */ /* 0x000fea0003800200 */
.L_x_20642:
        /* <DEDUP_REMOVED lines=22> */
.L_x_20646:
[----:B------:R-:W0:Y:S02]  /*83c0*/  MUFU.RCP R15, R14 ;  /* 0x0000000e000f7308 */ /* 0x000e240000001000 */
[----:B0-----:R-:W-:-:S04]  /*83d0*/  FFMA R12, R14, R15, -1 ;  /* 0xbf8000000e0c7423 */ /* 0x001fc8000000000f */
[----:B------:R-:W-:-:S04]  /*83e0*/  FADD.FTZ R12, -R12, -RZ ;  /* 0x800000ff0c0c7221 */ /* 0x000fc80000010100 */
[----:B------:R-:W-:-:S07]  /*83f0*/  FFMA R15, R15, R12, R15 ;  /* 0x0000000c0f0f7223 */ /* 0x000fce000000000f */
.L_x_20647:
[----:B------:R-:W-:Y:S05]  /*8400*/  BSYNC.RECONVERGENT B1 ;  /* 0x0000000000017941 */ /* 0x000fea0003800200 */
.L_x_20645:
        /* <DEDUP_REMOVED lines=23> */
.L_x_20649:
[----:B------:R-:W0:Y:S02]  /*8580*/  MUFU.RCP R15, R14 ;  /* 0x0000000e000f7308 */ /* 0x000e240000001000 */
[----:B0-----:R-:W-:-:S04]  /*8590*/  FFMA R12, R14, R15, -1 ;  /* 0xbf8000000e0c7423 */ /* 0x001fc8000000000f */
[----:B------:R-:W-:-:S04]  /*85a0*/  FADD.FTZ R12, -R12, -RZ ;  /* 0x800000ff0c0c7221 */ /* 0x000fc80000010100 */
[----:B------:R-:W-:-:S07]  /*85b0*/  FFMA R15, R15, R12, R15 ;  /* 0x0000000c0f0f7223 */ /* 0x000fce000000000f */
.L_x_20650:
[----:B------:R-:W-:Y:S05]  /*85c0*/  BSYNC.RECONVERGENT B1 ;  /* 0x0000000000017941 */ /* 0x000fea0003800200 */
.L_x_20648:
        /* <DEDUP_REMOVED lines=22> */
.L_x_20652:
[----:B------:R-:W0:Y:S02]  /*8730*/  MUFU.RCP R15, R14 ;  /* 0x0000000e000f7308 */ /* 0x000e240000001000 */
[----:B0-----:R-:W-:-:S04]  /*8740*/  FFMA R12, R14, R15, -1 ;  /* 0xbf8000000e0c7423 */ /* 0x001fc8000000000f */
[----:B------:R-:W-:-:S04]  /*8750*/  FADD.FTZ R12, -R12, -RZ ;  /* 0x800000ff0c0c7221 */ /* 0x000fc80000010100 */
[----:B------:R-:W-:-:S07]  /*8760*/  FFMA R15, R15, R12, R15 ;  /* 0x0000000c0f0f7223 */ /* 0x000fce000000000f */
.L_x_20653:
[----:B------:R-:W-:Y:S05]  /*8770*/  BSYNC.RECONVERGENT B1 ;  /* 0x0000000000017941 */ /* 0x000fea0003800200 */
.L_x_20651:
        /* <DEDUP_REMOVED lines=23> */
.L_x_20655:
[----:B------:R-:W0:Y:S02]  /*88f0*/  MUFU.RCP R15, R14 ;  /* 0x0000000e000f7308 */ /* 0x000e240000001000 */
[----:B0-----:R-:W-:-:S04]  /*8900*/  FFMA R12, R14, R15, -1 ;  /* 0xbf8000000e0c7423 */ /* 0x001fc8000000000f */
[----:B------:R-:W-:-:S04]  /*8910*/  FADD.FTZ R12, -R12, -RZ ;  /* 0x800000ff0c0c7221 */ /* 0x000fc80000010100 */
[----:B------:R-:W-:-:S07]  /*8920*/  FFMA R15, R15, R12, R15 ;  /* 0x0000000c0f0f7223 */ /* 0x000fce000000000f */
.L_x_20656:
[----:B------:R-:W-:Y:S05]  /*8930*/  BSYNC.RECONVERGENT B1 ;  /* 0x0000000000017941 */ /* 0x000fea0003800200 */
.L_x_20654:
        /* <DEDUP_REMOVED lines=22> */
.L_x_20658:
[----:B------:R-:W0:Y:S02]  /*8aa0*/  MUFU.RCP R15, R14 ;  /* 0x0000000e000f7308 */ /* 0x000e240000001000 */
[----:B0-----:R-:W-:-:S04]  /*8ab0*/  FFMA R12, R14, R15, -1 ;  /* 0xbf8000000e0c7423 */ /* 0x001fc8000000000f */
[----:B------:R-:W-:-:S04]  /*8ac0*/  FADD.FTZ R12, -R12, -RZ ;  /* 0x800000ff0c0c7221 */ /* 0x000fc80000010100 */
[----:B------:R-:W-:-:S07]  /*8ad0*/  FFMA R15, R15, R12, R15 ;  /* 0x0000000c0f0f7223 */ /* 0x000fce000000000f */
.L_x_20659:
[----:B------:R-:W-:Y:S05]  /*8ae0*/  BSYNC.RECONVERGENT B1 ;  /* 0x0000000000017941 */ /* 0x000fea0003800200 */
.L_x_20657:
        /* <DEDUP_REMOVED lines=23> */
.L_x_20661:
[----:B------:R-:W0:Y:S02]  /*8c60*/  MUFU.RCP R15, R14 ;  /* 0x0000000e000f7308 */ /* 0x000e240000001000 */
[----:B0-----:R-:W-:-:S04]  /*8c70*/  FFMA R12, R14, R15, -1 ;  /* 0xbf8000000e0c7423 */ /* 0x001fc8000000000f */
[----:B------:R-:W-:-:S04]  /*8c80*/  FADD.FTZ R12, -R12, -RZ ;  /* 0x800000ff0c0c7221 */ /* 0x000fc80000010100 */
[----:B------:R-:W-:-:S07]  /*8c90*/  FFMA R15, R15, R12, R15 ;  /* 0x0000000c0f0f7223 */ /* 0x000fce000000000f */
.L_x_20662:
[----:B------:R-:W-:Y:S05]  /*8ca0*/  BSYNC.RECONVERGENT B1 ;  /* 0x0000000000017941 */ /* 0x000fea0003800200 */
.L_x_20660:
        /* <DEDUP_REMOVED lines=22> */
.L_x_20664:
[----:B------:R-:W0:Y:S02]  /*8e10*/  MUFU.RCP R15, R14 ;  /* 0x0000000e000f7308 */ /* 0x000e240000001000 */
[----:B0-----:R-:W-:-:S04]  /*8e20*/  FFMA R12, R14, R15, -1 ;  /* 0xbf8000000e0c7423 */ /* 0x001fc8000000000f */
[----:B------:R-:W-:-:S04]  /*8e30*/  FADD.FTZ R12, -R12, -RZ ;  /* 0x800000ff0c0c7221 */ /* 0x000fc80000010100 */
[----:B------:R-:W-:-:S07]  /*8e40*/  FFMA R15, R15, R12, R15 ;  /* 0x0000000c0f0f7223 */ /* 0x000fce000000000f */
.L_x_20665:
[----:B------:R-:W-:Y:S05]  /*8e50*/  BSYNC.RECONVERGENT B1 ;  /* 0x0000000000017941 */ /* 0x000fea0003800200 */
.L_x_20663:
        /* <DEDUP_REMOVED lines=23> */
.L_x_20667:
[----:B------:R-:W0:Y:S02]  /*8fd0*/  MUFU.RCP R15, R14 ;  /* 0x0000000e000f7308 */ /* 0x000e240000001000 */
[----:B0-----:R-:W-:-:S04]  /*8fe0*/  FFMA R12, R14, R15, -1 ;  /* 0xbf8000000e0c7423 */ /* 0x001fc8000000000f */
[----:B------:R-:W-:-:S04]  /*8ff0*/  FADD.FTZ R12, -R12, -RZ ;  /* 0x800000ff0c0c7221 */ /* 0x000fc80000010100 */
[----:B------:R-:W-:-:S07]  /*9000*/  FFMA R15, R15, R12, R15 ;  /* 0x0000000c0f0f7223 */ /* 0x000fce000000000f */
.L_x_20668:
[----:B------:R-:W-:Y:S05]  /*9010*/  BSYNC.RECONVERGENT B1 ;  /* 0x0000000000017941 */ /* 0x000fea0003800200 */
.L_x_20666:
        /* <DEDUP_REMOVED lines=22> */
.L_x_20670:
[----:B------:R-:W0:Y:S02]  /*9180*/  MUFU.RCP R15, R14 ;  /* 0x0000000e000f7308 */ /* 0x000e240000001000 */
[----:B0-----:R-:W-:-:S04]  /*9190*/  FFMA R12, R14, R15, -1 ;  /* 0xbf8000000e0c7423 */ /* 0x001fc8000000000f */
[----:B------:R-:W-:-:S04]  /*91a0*/  FADD.FTZ R12, -R12, -RZ ;  /* 0x800000ff0c0c7221 */ /* 0x000fc80000010100 */
[----:B------:R-:W-:-:S07]  /*91b0*/  FFMA R15, R15, R12, R15 ;  /* 0x0000000c0f0f7223 */ /* 0x000fce000000000f */
.L_x_20671:
[----:B------:R-:W-:Y:S05]  /*91c0*/  BSYNC.RECONVERGENT B1 ;  /* 0x0000000000017941 */ /* 0x000fea0003800200 */
.L_x_20669:
        /* <DEDUP_REMOVED lines=23> */
.L_x_20673:
[----:B------:R-:W0:Y:S02]  /*9340*/  MUFU.RCP R15, R14 ;  /* 0x0000000e000f7308 */ /* 0x000e240000001000 */
[----:B0-----:R-:W-:-:S04]  /*9350*/  FFMA R12, R14, R15, -1 ;  /* 0xbf8000000e0c7423 */ /* 0x001fc8000000000f */
[----:B------:R-:W-:-:S04]  /*9360*/  FADD.FTZ R12, -R12, -RZ ;  /* 0x800000ff0c0c7221 */ /* 0x000fc80000010100 */
[----:B------:R-:W-:-:S07]  /*9370*/  FFMA R15, R15, R12, R15 ;  /* 0x0000000c0f0f7223 */ /* 0x000fce000000000f */
.L_x_20674:
[----:B------:R-:W-:Y:S05]  /*9380*/  BSYNC.RECONVERGENT B1 ;  /* 0x0000000000017941 */ /* 0x000fea0003800200 */
.L_x_20672:
        /* <DEDUP_REMOVED lines=67> */
.L_x_20676:
[----:B------:R-:W-:Y:S05]  /*97c0*/  BSYNC.RECONVERGENT B0 ;  /* 0x0000000000007941 */ /* 0x000fea0003800200 */
.L_x_20675:
        /* <DEDUP_REMOVED lines=47> */
.L_x_20678:
[----:B------:R-:W-:Y:S05]  /*9ac0*/  BSYNC.RECONVERGENT B0 ;  /* 0x0000000000007941 */ /* 0x000fea0003800200 */
.L_x_20677:
        /* <DEDUP_REMOVED lines=49> */
.L_x_20680:
[----:B------:R-:W-:Y:S05]  /*9de0*/  BSYNC.RECONVERGENT B0 ;  /* 0x0000000000007941 */ /* 0x000fea0003800200 */
.L_x_20679:
        /* <DEDUP_REMOVED lines=26> */
.L_x_20682:
[----:B------:R-:W-:Y:S05]  /*9f90*/  BSYNC.RECONVERGENT B0 ;  /* 0x0000000000007941 */ /* 0x000fea0003800200 */
.L_x_20681:
        /* <DEDUP_REMOVED lines=26> */
.L_x_20684:
[----:B------:R-:W-:Y:S05]  /*a140*/  BSYNC.RECONVERGENT B0 ;  /* 0x0000000000007941 */ /* 0x000fea0003800200 */
.L_x_20683:
        /* <DEDUP_REMOVED lines=25> */
.L_x_20686:
[----:B------:R-:W-:Y:S05]  /*a2e0*/  BSYNC.RECONVERGENT B0 ;  /* 0x0000000000007941 */ /* 0x000fea0003800200 */
.L_x_20685:
        /* <DEDUP_REMOVED lines=20> */
.L_x_20688:
[----:B------:R-:W-:Y:S05]  /*a430*/  BSYNC.RECONVERGENT B0 ;  /* 0x0000000000007941 */ /* 0x000fea0003800200 */
.L_x_20687:
        /* <DEDUP_REMOVED lines=22> */
.L_x_20690:
[----:B------:R-:W-:Y:S05]  /*a5a0*/  BSYNC.RECONVERGENT B0 ;  /* 0x0000000000007941 */ /* 0x000fea0003800200 */
.L_x_20689:
        /* <DEDUP_REMOVED lines=148> */
[----:B-----5:R-:W-:Y:S05]  /*aef0*/  CALL.REL.NOINC `($__internal_543_$__cuda_sm20_rcp_rn_f32_slowpath) ;  /* 0x000000b800807944 */ /* 0x020fea0003c00000 */
[----:B------:R-:W-:Y:S05]  /*af00*/  BRA `(.L_x_20693) ;  /* 0x0000000000107947 */ /* 0x000fea0003800000 */
.L_x_20692:
[----:B------:R-:W0:Y:S02]  /*af10*/  MUFU.RCP R15, R90 ;  /* 0x0000005a000f7308 */ /* 0x000e240000001000 */
[----:B0-----:R-:W-:-:S04]  /*af20*/  FFMA R0, R90, R15, -1 ;  /* 0xbf8000005a007423 */ /* 0x001fc8000000000f */
[----:B------:R-:W-:-:S04]  /*af30*/  FADD.FTZ R0, -R0, -RZ ;  /* 0x800000ff00007221 */ /* 0x000fc80000010100 */
[----:B------:R-:W-:-:S07]  /*af40*/  FFMA R15, R15, R0, R15 ;  /* 0x000000000f0f7223 */ /* 0x000fce000000000f */
.L_x_20693:
[----:B------:R-:W-:Y:S05]  /*af50*/  BSYNC.RECONVERGENT B1 ;  /* 0x0000000000017941 */ /* 0x000fea0003800200 */
.L_x_20691:
        /* <DEDUP_REMOVED lines=20> */
[----:B-----5:R-:W-:Y:S05]  /*b0a0*/  CALL.REL.NOINC `($__internal_543_$__cuda_sm20_rcp_rn_f32_slowpath) ;  /* 0x000000b800147944 */ /* 0x020fea0003c00000 */
[----:B------:R-:W-:Y:S05]  /*b0b0*/  BRA `(.L_x_20696) ;  /* 0x0000000000107947 */ /* 0x000fea0003800000 */
.L_x_20695:
[----:B------:R-:W0:Y:S02]  /*b0c0*/  MUFU.RCP R15, R12 ;  /* 0x0000000c000f7308 */ /* 0x000e240000001000 */
[----:B0-----:R-:W-:-:S04]  /*b0d0*/  FFMA R0, R12, R15, -1 ;  /* 0xbf8000000c007423 */ /* 0x001fc8000000000f */
[----:B------:R-:W-:-:S04]  /*b0e0*/  FADD.FTZ R0, -R0, -RZ ;  /* 0x800000ff00007221 */ /* 0x000fc80000010100 */
[----:B------:R-:W-:-:S07]  /*b0f0*/  FFMA R15, R15, R0, R15 ;  /* 0x000000000f0f7223 */ /* 0x000fce000000000f */
.L_x_20696:
[----:B------:R-:W-:Y:S05]  /*b100*/  BSYNC.RECONVERGENT B1 ;  /* 0x0000000000017941 */ /* 0x000fea0003800200 */
.L_x_20694:
        /* <DEDUP_REMOVED lines=19> */
[----:B-----5:R-:W-:Y:S05]  /*b240*/  CALL.REL.NOINC `($__internal_543_$__cuda_sm20_rcp_rn_f32_slowpath) ;  /* 0x000000b400ac7944 */ /* 0x020fea0003c00000 */
[----:B------:R-:W-:Y:S05]  /*b250*/  BRA `(.L_x_20699) ;  /* 0x0000000000107947 */ /* 0x000fea0003800000 */
.L_x_20698:
[----:B------:R-:W0:Y:S02]  /*b260*/  MUFU.RCP R15, R12 ;  /* 0x0000000c000f7308 */ /* 0x000e240000001000 */
[----:B0-----:R-:W-:-:S04]  /*b270*/  FFMA R0, R12, R15, -1 ;  /* 0xbf8000000c007423 */ /* 0x001fc8000000000f */
[----:B------:R-:W-:-:S04]  /*b280*/  FADD.FTZ R0, -R0, -RZ ;  /* 0x800000ff00007221 */ /* 0x000fc80000010100 */
[----:B------:R-:W-:-:S07]  /*b290*/  FFMA R15, R15, R0, R15 ;  /* 0x000000000f0f7223 */ /* 0x000fce000000000f */
.L_x_20699:
[----:B------:R-:W-:Y:S05]  /*b2a0*/  BSYNC.RECONVERGENT B1 ;  /* 0x0000000000017941 */ /* 0x000fea0003800200 */
.L_x_20697:
        /* <DEDUP_REMOVED lines=22> */
.L_x_20701:
[----:B------:R-:W0:Y:S02]  /*b410*/  MUFU.RCP R15, R12 ;  /* 0x0000000c000f7308 */ /* 0x000e240000001000 */
[----:B0-----:R-:W-:-:S04]  /*b420*/  FFMA R0, R12, R15, -1 ;  /* 0xbf8000000c007423 */ /* 0x001fc8000000000f */
[----:B------:R-:W-:-:S04]  /*b430*/  FADD.FTZ R0, -R0, -RZ ;  /* 0x800000ff00007221 */ /* 0x000fc80000010100 */
[----:B------:R-:W-:-:S07]  /*b440*/  FFMA R15, R15, R0, R15 ;  /* 0x000000000f0f7223 */ /* 0x000fce000000000f */
.L_x_20702:
[----:B------:R-:W-:Y:S05]  /*b450*/  BSYNC.RECONVERGENT B1 ;  /* 0x0000000000017941 */ /* 0x000fea0003800200 */
.L_x_20700:
        /* <DEDUP_REMOVED lines=21> */
.L_x_20704:
[----:B------:R-:W0:Y:S02]  /*b5b0*/  MUFU.RCP R15, R12 ;  /* 0x0000000c000f7308 */ /* 0x000e240000001000 */
[----:B0-----:R-:W-:-:S04]  /*b5c0*/  FFMA R0, R12, R15, -1 ;  /* 0xbf8000000c007423 */ /* 0x001fc8000000000f */
[----:B------:R-:W-:-:S04]  /*b5d0*/  FADD.FTZ R0, -R0, -RZ ;  /* 0x800000ff00007221 */ /* 0x000fc80000010100 */
[----:B------:R-:W-:-:S07]  /*b5e0*/  FFMA R15, R15, R0, R15 ;  /* 0x000000000f0f7223 */ /* 0x000fce000000000f */
.L_x_20705:
[----:B------:R-:W-:Y:S05]  /*b5f0*/  BSYNC.RECONVERGENT B1 ;  /* 0x0000000000017941 */ /* 0x000fea0003800200 */
.L_x_20703:
        /* <DEDUP_REMOVED lines=22> */
.L_x_20707:
[----:B------:R-:W0:Y:S02]  /*b760*/  MUFU.RCP R15, R12 ;  /* 0x0000000c000f7308 */ /* 0x000e240000001000 */
[----:B0-----:R-:W-:-:S04]  /*b770*/  FFMA R0, R12, R15, -1 ;  /* 0xbf8000000c007423 */ /* 0x001fc8000000000f */
[----:B------:R-:W-:-:S04]  /*b780*/  FADD.FTZ R0, -R0, -RZ ;  /* 0x800000ff00007221 */ /* 0x000fc80000010100 */
[----:B------:R-:W-:-:S07]  /*b790*/  FFMA R15, R15, R0, R15 ;  /* 0x000000000f0f7223 */ /* 0x000fce000000000f */
.L_x_20708:
[----:B------:R-:W-:Y:S05]  /*b7a0*/  BSYNC.RECONVERGENT B1 ;  /* 0x0000000000017941 */ /* 0x000fea0003800200 */
.L_x_20706:
        /* <DEDUP_REMOVED lines=21> */
.L_x_20710:
[----:B------:R-:W0:Y:S02]  /*b900*/  MUFU.RCP R15, R12 ;  /* 0x0000000c000f7308 */ /* 0x000e240000001000 */
[----:B0-----:R-:W-:-:S04]  /*b910*/  FFMA R0, R12, R15, -1 ;  /* 0xbf8000000c007423 */ /* 0x001fc8000000000f */
[----:B------:R-:W-:-:S04]  /*b920*/  FADD.FTZ R0, -R0, -RZ ;  /* 0x800000ff00007221 */ /* 0x000fc80000010100 */
[----:B------:R-:W-:-:S07]  /*b930*/  FFMA R15, R15, R0, R15 ;  /* 0x000000000f0f7223 */ /* 0x000fce000000000f */
.L_x_20711:
[----:B------:R-:W-:Y:S05]  /*b940*/  BSYNC.RECONVERGENT B1 ;  /* 0x0000000000017941 */ /* 0x000fea0003800200 */
.L_x_20709:
        /* <DEDUP_REMOVED lines=22> */
.L_x_20713:
[----:B------:R-:W0:Y:S02]  /*bab0*/  MUFU.RCP R15, R12 ;  /* 0x0000000c000f7308 */ /* 0x000e240000001000 */
[----:B0-----:R-:W-:-:S04]  /*bac0*/  FFMA R0, R12, R15, -1 ;  /* 0xbf8000000c007423 */ /* 0x001fc8000000000f */
[----:B------:R-:W-:-:S04]  /*bad0*/  FADD.FTZ R0, -R0, -RZ ;  /* 0x800000ff00007221 */ /* 0x000fc80000010100 */
[----:B------:R-:W-:-:S07]  /*bae0*/  FFMA R15, R15, R0, R15 ;  /* 0x000000000f0f7223 */ /* 0x000fce000000000f */
.L_x_20714:
[----:B------:R-:W-:Y:S05]  /*baf0*/  BSYNC.RECONVERGENT B1 ;  /* 0x0000000000017941 */ /* 0x000fea0003800200 */
.L_x_20712:
        /* <DEDUP_REMOVED lines=21> */
.L_x_20716:
[----:B------:R-:W0:Y:S02]  /*bc50*/  MUFU.RCP R15, R12 ;  /* 0x0000000c000f7308 */ /* 0x000e240000001000 */
[----:B0-----:R-:W-:-:S04]  /*bc60*/  FFMA R0, R12, R15, -1 ;  /* 0xbf8000000c007423 */ /* 0x001fc8000000000f */
[----:B------:R-:W-:-:S04]  /*bc70*/  FADD.FTZ R0, -R0, -RZ ;  /* 0x800000ff00007221 */ /* 0x000fc80000010100 */
[----:B------:R-:W-:-:S07]  /*bc80*/  FFMA R15, R15, R0, R15 ;  /* 0x000000000f0f7223 */ /* 0x000fce000000000f */
.L_x_20717:
[----:B------:R-:W-:Y:S05]  /*bc90*/  BSYNC.RECONVERGENT B1 ;  /* 0x0000000000017941 */ /* 0x000fea0003800200 */
.L_x_20715:
        /* <DEDUP_REMOVED lines=22> */
.L_x_20719:
[----:B------:R-:W0:Y:S02]  /*be00*/  MUFU.RCP R15, R12 ;  /* 0x0000000c000f7308 */ /* 0x000e240000001000 */
[----:B0-----:R-:W-:-:S04]  /*be10*/  FFMA R0, R12, R15, -1 ;  /* 0xbf8000000c007423 */ /* 0x001fc8000000000f */
[----:B------:R-:W-:-:S04]  /*be20*/  FADD.FTZ R0, -R0, -RZ ;  /* 0x800000ff00007221 */ /* 0x000fc80000010100 */
[----:B------:R-:W-:-:S07]  /*be30*/  FFMA R15, R15, R0, R15 ;  /* 0x000000000f0f7223 */ /* 0x000fce000000000f */
.L_x_20720:
[----:B------:R-:W-:Y:S05]  /*be40*/  BSYNC.RECONVERGENT B1 ;  /* 0x0000000000017941 */ /* 0x000fea0003800200 */
.L_x_20718:
        /* <DEDUP_REMOVED lines=21> */
.L_x_20722:
[----:B------:R-:W0:Y:S02]  /*bfa0*/  MUFU.RCP R15, R12 ;  /* 0x0000000c000f7308 */ /* 0x000e240000001000 */
[----:B0-----:R-:W-:-:S04]  /*bfb0*/  FFMA R0, R12, R15, -1 ;  /* 0xbf8000000c007423 */ /* 0x001fc8000000000f */
[----:B------:R-:W-:-:S04]  /*bfc0*/  FADD.FTZ R0, -R0, -RZ ;  /* 0x800000ff00007221 */ /* 0x000fc80000010100 */
[----:B------:R-:W-:-:S07]  /*bfd0*/  FFMA R15, R15, R0, R15 ;  /* 0x000000000f0f7223 */ /* 0x000fce000000000f */
.L_x_20723:
[----:B------:R-:W-:Y:S05]  /*bfe0*/  BSYNC.RECONVERGENT B1 ;  /* 0x0000000000017941 */ /* 0x000fea0003800200 */
.L_x_20721:
        /* <DEDUP_REMOVED lines=22> */
.L_x_20725:
[----:B------:R-:W0:Y:S02]  /*c150*/  MUFU.RCP R15, R12 ;  /* 0x0000000c000f7308 */ /* 0x000e240000001000 */
[----:B0-----:R-:W-:-:S04]  /*c160*/  FFMA R0, R12, R15, -1 ;  /* 0xbf8000000c007423 */ /* 0x001fc8000000000f */
[----:B------:R-:W-:-:S04]  /*c170*/  FADD.FTZ R0, -R0, -RZ ;  /* 0x800000ff00007221 */ /* 0x000fc80000010100 */
[----:B------:R-:W-:-:S07]  /*c180*/  FFMA R15, R15, R0, R15 ;  /* 0x000000000f0f7223 */ /* 0x000fce000000000f */
.L_x_20726:
[----:B------:R-:W-:Y:S05]  /*c190*/  BSYNC.RECONVERGENT B1 ;  /* 0x0000000000017941 */ /* 0x000fea0003800200 */
.L_x_20724:
        /* <DEDUP_REMOVED lines=21> */
.L_x_20728:
[----:B------:R-:W0:Y:S02]  /*c2f0*/  MUFU.RCP R15, R12 ;  /* 0x0000000c000f7308 */ /* 0x000e240000001000 */
[----:B0-----:R-:W-:-:S04]  /*c300*/  FFMA R0, R12, R15, -1 ;  /* 0xbf8000000c007423 */ /* 0x001fc8000000000f */
[----:B------:R-:W-:-:S04]  /*c310*/  FADD.FTZ R0, -R0, -RZ ;  /* 0x800000ff00007221 */ /* 0x000fc80000010100 */
[----:B------:R-:W-:-:S07]  /*c320*/  FFMA R15, R15, R0, R15 ;  /* 0x000000000f0f7223 */ /* 0x000fce000000000f */
.L_x_20729:
[----:B------:R-:W-:Y:S05]  /*c330*/  BSYNC.RECONVERGENT B1 ;  /* 0x0000000000017941 */ /* 0x000fea0003800200 */
.L_x_20727:
        /* <DEDUP_REMOVED lines=22> */
.L_x_20731:
[----:B------:R-:W0:Y:S02]  /*c4a0*/  MUFU.RCP R15, R12 ;  /* 0x0000000c000f7308 */ /* 0x000e240000001000 */
[----:B0-----:R-:W-:-:S04]  /*c4b0*/  FFMA R0, R12, R15, -1 ;  /* 0xbf8000000c007423 */ /* 0x001fc8000000000f */
[----:B------:R-:W-:-:S04]  /*c4c0*/  FADD.FTZ R0, -R0, -RZ ;  /* 0x800000ff00007221 */ /* 0x000fc80000010100 */
[----:B------:R-:W-:-:S07]  /*c4d0*/  FFMA R15, R15, R0, R15 ;  /* 0x000000000f0f7223 */ /* 0x000fce000000000f */
.L_x_20732:
[----:B------:R-:W-:Y:S05]  /*c4e0*/  BSYNC.RECONVERGENT B1 ;  /* 0x0000000000017941 */ /* 0x000fea0003800200 */
.L_x_20730:
        /* <DEDUP_REMOVED lines=21> */
.L_x_20734:
[----:B------:R-:W0:Y:S02]  /*c640*/  MUFU.RCP R15, R12 ;  /* 0x0000000c000f7308 */ /* 0x000e240000001000 */
[----:B0-----:R-:W-:-:S04]  /*c650*/  FFMA R0, R12, R15, -1 ;  /* 0xbf8000000c007423 */ /* 0x001fc8000000000f */
[----:B------:R-:W-:-:S04]  /*c660*/  FADD.FTZ R0, -R0, -RZ ;  /* 0x800000ff00007221 */ /* 0x000fc80000010100 */
[----:B------:R-:W-:-:S07]  /*c670*/  FFMA R15, R15, R0, R15 ;  /* 0x000000000f0f7223 */ /* 0x000fce000000000f */
.L_x_20735:
[----:B------:R-:W-:Y:S05]  /*c680*/  BSYNC.RECONVERGENT B1 ;  /* 0x0000000000017941 */ /* 0x000fea0003800200 */
.L_x_20733:
        /* <DEDUP_REMOVED lines=22> */
.L_x_20737:
[----:B------:R-:W0:Y:S02]  /*c7f0*/  MUFU.RCP R15, R12 ;  /* 0x0000000c000f7308 */ /* 0x000e240000001000 */
[----:B0-----:R-:W-:-:S04]  /*c800*/  FFMA R0, R12, R15, -1 ;  /* 0xbf8000000c007423 */ /* 0x001fc8000000000f */
[----:B------:R-:W-:-:S04]  /*c810*/  FADD.FTZ R0, -R0, -RZ ;  /* 0x800000ff00007221 */ /* 0x000fc80000010100 */
[----:B------:R-:W-:-:S07]  /*c820*/  FFMA R15, R15, R0, R15 ;  /* 0x000000000f0f7223 */ /* 0x000fce000000000f */
.L_x_20738:
[----:B------:R-:W-:Y:S05]  /*c830*/  BSYNC.RECONVERGENT B1 ;  /* 0x0000000000017941 */ /* 0x000fea0003800200 */
.L_x_20736:
        /* <DEDUP_REMOVED lines=21> */
.L_x_20740:
[----:B------:R-:W0:Y:S02]  /*c990*/  MUFU.RCP R15, R12 ;  /* 0x0000000c000f7308 */ /* 0x000e240000001000 */
[----:B0-----:R-:W-:-:S04]  /*c9a0*/  FFMA R0, R12, R15, -1 ;  /* 0xbf8000000c007423 */ /* 0x001fc8000000000f */
[----:B------:R-:W-:-:S04]  /*c9b0*/  FADD.FTZ R0, -R0, -RZ ;  /* 0x800000ff00007221 */ /* 0x000fc80000010100 */
[----:B------:R-:W-:-:S07]  /*c9c0*/  FFMA R15, R15, R0, R15 ;  /* 0x000000000f0f7223 */ /* 0x000fce000000000f */
.L_x_20741:
[----:B------:R-:W-:Y:S05]  /*c9d0*/  BSYNC.RECONVERGENT B1 ;  /* 0x0000000000017941 */ /* 0x000fea0003800200 */
.L_x_20739:
        /* <DEDUP_REMOVED lines=22> */
.L_x_20743:
[----:B------:R-:W0:Y:S02]  /*cb40*/  MUFU.RCP R15, R12 ;  /* 0x0000000c000f7308 */ /* 0x000e240000001000 */
[----:B0-----:R-:W-:-:S04]  /*cb50*/  FFMA R0, R12, R15, -1 ;  /* 0xbf8000000c007423 */ /* 0x001fc8000000000f */
[----:B------:R-:W-:-:S04]  /*cb60*/  FADD.FTZ R0, -R0, -RZ ;  /* 0x800000ff00007221 */ /* 0x000fc80000010100 */
[----:B------:R-:W-:-:S07]  /*cb70*/  FFMA R15, R15, R0, R15 ;  /* 0x000000000f0f7223 */ /* 0x000fce000000000f */
.L_x_20744:
[----:B------:R-:W-:Y:S05]  /*cb80*/  BSYNC.RECONVERGENT B1 ;  /* 0x0000000000017941 */ /* 0x000fea0003800200 */
.L_x_20742:
        /* <DEDUP_REMOVED lines=21> */
.L_x_20746:
[----:B------:R-:W0:Y:S02]  /*cce0*/  MUFU.RCP R15, R12 ;  /* 0x0000000c000f7308 */ /* 0x000e240000001000 */
[----:B0-----:R-:W-:-:S04]  /*ccf0*/  FFMA R0, R12, R15, -1 ;  /* 0xbf8000000c007423 */ /* 0x001fc8000000000f */
[----:B------:R-:W-:-:S04]  /*cd00*/  FADD.FTZ R0, -R0, -RZ ;  /* 0x800000ff00007221 */ /* 0x000fc80000010100 */
[----:B------:R-:W-:-:S07]  /*cd10*/  FFMA R15, R15, R0, R15 ;  /* 0x000000000f0f7223 */ /* 0x000fce000000000f */
.L_x_20747:
[----:B------:R-:W-:Y:S05]  /*cd20*/  BSYNC.RECONVERGENT B1 ;  /* 0x0000000000017941 */ /* 0x000fea0003800200 */
.L_x_20745:
        /* <DEDUP_REMOVED lines=22> */
.L_x_20749:
[----:B------:R-:W0:Y:S02]  /*ce90*/  MUFU.RCP R15, R12 ;  /* 0x0000000c000f7308 */ /* 0x000e240000001000 */
[----:B0-----:R-:W-:-:S04]  /*cea0*/  FFMA R0, R12, R15, -1 ;  /* 0xbf8000000c007423 */ /* 0x001fc8000000000f */
[----:B------:R-:W-:-:S04]  /*ceb0*/  FADD.FTZ R0, -R0, -RZ ;  /* 0x800000ff00007221 */ /* 0x000fc80000010100 */
[----:B------:R-:W-:-:S07]  /*cec0*/  FFMA R15, R15, R0, R15 ;  /* 0x000000000f0f7223 */ /* 0x000fce000000000f */
.L_x_20750:
[----:B------:R-:W-:Y:S05]  /*ced0*/  BSYNC.RECONVERGENT B1 ;  /* 0x0000000000017941 */ /* 0x000fea0003800200 */
.L_x_20748:
        /* <DEDUP_REMOVED lines=21> */
.L_x_20752:
[----:B------:R-:W0:Y:S02]  /*d030*/  MUFU.RCP R15, R12 ;  /* 0x0000000c000f7308 */ /* 0x000e240000001000 */
[----:B0-----:R-:W-:-:S04]  /*d040*/  FFMA R0, R12, R15, -1 ;  /* 0xbf8000000c007423 */ /* 0x001fc8000000000f */
[----:B------:R-:W-:-:S04]  /*d050*/  FADD.FTZ R0, -R0, -RZ ;  /* 0x800000ff00007221 */ /* 0x000fc80000010100 */
[----:B------:R-:W-:-:S07]  /*d060*/  FFMA R15, R15, R0, R15 ;  /* 0x000000000f0f7223 */ /* 0x000fce000000000f */
.L_x_20753:
[----:B------:R-:W-:Y:S05]  /*d070*/  BSYNC.RECONVERGENT B1 ;  /* 0x0000000000017941 */ /* 0x000fea0003800200 */
.L_x_20751:
        /* <DEDUP_REMOVED lines=22> */
.L_x_20755:
[----:B------:R-:W0:Y:S02]  /*d1e0*/  MUFU.RCP R15, R12 ;  /* 0x0000000c000f7308 */ /* 0x000e240000001000 */
[----:B0-----:R-:W-:-:S04]  /*d1f0*/  FFMA R0, R12, R15, -1 ;  /* 0xbf8000000c007423 */ /* 0x001fc8000000000f */
[----:B------:R-:W-:-:S04]  /*d200*/  FADD.FTZ R0, -R0, -RZ ;  /* 0x800000ff00007221 */ /* 0x000fc80000010100 */
[----:B------:R-:W-:-:S07]  /*d210*/  FFMA R15, R15, R0, R15 ;  /* 0x000000000f0f7223 */ /* 0x000fce000000000f */
.L_x_20756:
[----:B------:R-:W-:Y:S05]  /*d220*/  BSYNC.RECONVERGENT B1 ;  /* 0x0000000000017941 */ /* 0x000fea0003800200 */
.L_x_20754:
        /* <DEDUP_REMOVED lines=21> */
.L_x_20758:
[----:B------:R-:W0:Y:S02]  /*d380*/  MUFU.RCP R15, R12 ;  /* 0x0000000c000f7308 */ /* 0x000e240000001000 */
[----:B0-----:R-:W-:-:S04]  /*d390*/  FFMA R0, R12, R15, -1 ;  /* 0xbf8000000c007423 */ /* 0x001fc8000000000f */
[----:B------:R-:W-:-:S04]  /*d3a0*/  FADD.FTZ R0, -R0, -RZ ;  /* 0x800000ff00007221 */ /* 0x000fc80000010100 */
[----:B------:R-:W-:-:S07]  /*d3b0*/  FFMA R15, R15, R0, R15 ;  /* 0x000000000f0f7223 */ /* 0x000fce000000000f */
.L_x_20759:
[----:B------:R-:W-:Y:S05]  /*d3c0*/  BSYNC.RECONVERGENT B1 ;  /* 0x0000000000017941 */ /* 0x000fea0003800200 */
.L_x_20757:
        /* <DEDUP_REMOVED lines=22> */
.L_x_20761:
[----:B------:R-:W0:Y:S02]  /*d530*/  MUFU.RCP R15, R12 ;  /* 0x0000000c000f7308 */ /* 0x000e240000001000 */
[----:B0-----:R-:W-:-:S04]  /*d540*/  FFMA R0, R12, R15, -1 ;  /* 0xbf8000000c007423 */ /* 0x001fc8000000000f */
[----:B------:R-:W-:-:S04]  /*d550*/  FADD.FTZ R0, -R0, -RZ ;  /* 0x800000ff00007221 */ /* 0x000fc80000010100 */
[----:B------:R-:W-:-:S07]  /*d560*/  FFMA R15, R15, R0, R15 ;  /* 0x000000000f0f7223 */ /* 0x000fce000000000f */
.L_x_20762:
[----:B------:R-:W-:Y:S05]  /*d570*/  BSYNC.RECONVERGENT B1 ;  /* 0x0000000000017941 */ /* 0x000fea0003800200 */
.L_x_20760:
        /* <DEDUP_REMOVED lines=21> */
.L_x_20764:
[----:B------:R-:W0:Y:S02]  /*d6d0*/  MUFU.RCP R15, R12 ;  /* 0x0000000c000f7308 */ /* 0x000e240000001000 */
[----:B0-----:R-:W-:-:S04]  /*d6e0*/  FFMA R0, R12, R15, -1 ;  /* 0xbf8000000c007423 */ /* 0x001fc8000000000f */
[----:B------:R-:W-:-:S04]  /*d6f0*/  FADD.FTZ R0, -R0, -RZ ;  /* 0x800000ff00007221 */ /* 0x000fc80000010100 */
[----:B------:R-:W-:-:S07]  /*d700*/  FFMA R15, R15, R0, R15 ;  /* 0x000000000f0f7223 */ /* 0x000fce000000000f */
.L_x_20765:
[----:B------:R-:W-:Y:S05]  /*d710*/  BSYNC.RECONVERGENT B1 ;  /* 0x0000000000017941 */ /* 0x000fea0003800200 */
.L_x_20763:
        /* <DEDUP_REMOVED lines=22> */
.L_x_20767:
[----:B------:R-:W0:Y:S02]  /*d880*/  MUFU.RCP R15, R12 ;  /* 0x0000000c000f7308 */ /* 0x000e240000001000 */
[----:B0-----:R-:W-:-:S04]  /*d890*/  FFMA R0, R12, R15, -1 ;  /* 0xbf8000000c007423 */ /* 0x001fc8000000000f */
[----:B------:R-:W-:-:S04]  /*d8a0*/  FADD.FTZ R0, -R0, -RZ ;  /* 0x800000ff00007221 */ /* 0x000fc80000010100 */
[----:B------:R-:W-:-:S07]  /*d8b0*/  FFMA R15, R15, R0, R15 ;  /* 0x000000000f0f7223 */ /* 0x000fce000000000f */
.L_x_20768:
[----:B------:R-:W-:Y:S05]  /*d8c0*/  BSYNC.RECONVERGENT B1 ;  /* 0x0000000000017941 */ /* 0x000fea0003800200 */
.L_x_20766:
        /* <DEDUP_REMOVED lines=21> */
.L_x_20770:
[----:B------:R-:W0:Y:S02]  /*da20*/  MUFU.RCP R15, R12 ;  /* 0x0000000c000f7308 */ /* 0x000e240000001000 */
[----:B0-----:R-:W-:-:S04]  /*da30*/  FFMA R0, R12, R15, -1 ;  /* 0xbf8000000c007423 */ /* 0x001fc8000000000f */
[----:B------:R-:W-:-:S04]  /*da40*/  FADD.FTZ R0, -R0, -RZ ;  /* 0x800000ff00007221 */ /* 0x000fc80000010100 */
[----:B------:R-:W-:-:S07]  /*da50*/  FFMA R15, R15, R0, R15 ;  /* 0x000000000f0f7223 */ /* 0x000fce000000000f */
.L_x_20771:
[----:B------:R-:W-:Y:S05]  /*da60*/  BSYNC.RECONVERGENT B1 ;  /* 0x0000000000017941 */ /* 0x000fea0003800200 */
.L_x_20769:
        /* <DEDUP_REMOVED lines=22> */
.L_x_20773:
[----:B------:R-:W0:Y:S02]  /*dbd0*/  MUFU.RCP R15, R12 ;  /* 0x0000000c000f7308 */ /* 0x000e240000001000 */
[----:B0-----:R-:W-:-:S04]  /*dbe0*/  FFMA R0, R12, R15, -1 ;  /* 0xbf8000000c007423 */ /* 0x001fc8000000000f */
[----:B------:R-:W-:-:S04]  /*dbf0*/  FADD.FTZ R0, -R0, -RZ ;  /* 0x800000ff00007221 */ /* 0x000fc80000010100 */
[----:B------:R-:W-:-:S07]  /*dc00*/  FFMA R15, R15, R0, R15 ;  /* 0x000000000f0f7223 */ /* 0x000fce000000000f */
.L_x_20774:
[----:B------:R-:W-:Y:S05]  /*dc10*/  BSYNC.RECONVERGENT B1 ;  /* 0x0000000000017941 */ /* 0x000fea0003800200 */
.L_x_20772:
        /* <DEDUP_REMOVED lines=21> */
.L_x_20776:
[----:B------:R-:W0:Y:S02]  /*dd70*/  MUFU.RCP R15, R12 ;  /* 0x0000000c000f7308 */ /* 0x000e240000001000 */
[----:B0-----:R-:W-:-:S04]  /*dd80*/  FFMA R0, R12, R15, -1 ;  /* 0xbf8000000c007423 */ /* 0x001fc8000000000f */
[----:B------:R-:W-:-:S04]  /*dd90*/  FADD.FTZ R0, -R0, -RZ ;  /* 0x800000ff00007221 */ /* 0x000fc80000010100 */
[----:B------:R-:W-:-:S07]  /*dda0*/  FFMA R15, R15, R0, R15 ;  /* 0x000000000f0f7223 */ /* 0x000fce000000000f */
.L_x_20777:
[----:B------:R-:W-:Y:S05]  /*ddb0*/  BSYNC.RECONVERGENT B1 ;  /* 0x0000000000017941 */ /* 0x000fea0003800200 */
.L_x_20775:
        /* <DEDUP_REMOVED lines=22> */
.L_x_20779:
[----:B------:R-:W0:Y:S02]  /*df20*/  MUFU.RCP R15, R12 ;  /* 0x0000000c000f7308 */ /* 0x000e240000001000 */
[----:B0-----:R-:W-:-:S04]  /*df30*/  FFMA R0, R12, R15, -1 ;  /* 0xbf8000000c007423 */ /* 0x001fc8000000000f */
[----:B------:R-:W-:-:S04]  /*df40*/  FADD.FTZ R0, -R0, -RZ ;  /* 0x800000ff00007221 */ /* 0x000fc80000010100 */
[----:B------:R-:W-:-:S07]  /*df50*/  FFMA R15, R15, R0, R15 ;  /* 0x000000000f0f7223 */ /* 0x000fce000000000f */
.L_x_20780:
[----:B------:R-:W-:Y:S05]  /*df60*/  BSYNC.RECONVERGENT B1 ;  /* 0x0000000000017941 */ /* 0x000fea0003800200 */
.L_x_20778:
        /* <DEDUP_REMOVED lines=21> */
.L_x_20782:
[----:B------:R-:W0:Y:S02]  /*e0c0*/  MUFU.RCP R15, R12 ;  /* 0x0000000c000f7308 */ /* 0x000e240000001000 */
[----:B0-----:R-:W-:-:S04]  /*e0d0*/  FFMA R0, R12, R15, -1 ;  /* 0xbf8000000c007423 */ /* 0x001fc8000000000f */
[----:B------:R-:W-:-:S04]  /*e0e0*/  FADD.FTZ R0, -R0, -RZ ;  /* 0x800000ff00007221 */ /* 0x000fc80000010100 */
[----:B------:R-:W-:-:S07]  /*e0f0*/  FFMA R15, R15, R0, R15 ;  /* 0x000000000f0f7223 */ /* 0x000fce000000000f */
.L_x_20783:
[----:B------:R-:W-:Y:S05]  /*e100*/  BSYNC.RECONVERGENT B1 ;  /* 0x0000000000017941 */ /* 0x000fea0003800200 */
.L_x_20781:
        /* <DEDUP_REMOVED lines=21> */
[----:B------:R-:W-:Y:S01]  /*e260*/  IMAD.MOV.U32 R13, RZ, RZ, R15 ;  /* 0x000000ffff0d7224 */ /* 0x000fe200078e000f */
[----:B------:R-:W-:Y:S06]  /*e270*/  BRA `(.L_x_20786) ;  /* 0x0000000000107947 */ /* 0x000fec0003800000 */
.L_x_20785:
[----:B------:R-:W0:Y:S02]  /*e280*/  MUFU.RCP R13, R12 ;  /* 0x0000000c000d7308 */ /* 0x000e240000001000 */
[----:B0-----:R-:W-:-:S04]  /*e290*/  FFMA R0, R12, R13, -1 ;  /* 0xbf8000000c007423 */ /* 0x001fc8000000000d */
[----:B------:R-:W-:-:S04]  /*e2a0*/  FADD.FTZ R0, -R0, -RZ ;  /* 0x800000ff00007221 */ /* 0x000fc80000010100 */
[----:B------:R-:W-:-:S07]  /*e2b0*/  FFMA R13, R13, R0, R13 ;  /* 0x000000000d0d7223 */ /* 0x000fce000000000d */
.L_x_20786:
[----:B------:R-:W-:Y:S05]  /*e2c0*/  BSYNC.RECONVERGENT B1 ;  /* 0x0000000000017941 */ /* 0x000fea0003800200 */
.L_x_20784:
[----:B------:R-:W0:Y:S01]  /*e2d0*/  S2R R0, SR_TID.X ;  /* 0x0000000000007919 */ /* 0x000e220000002100 */
[----:B------:R-:W-:Y:S01]  /*e2e0*/  FMUL R14, R89, UR8 ;  /* 0x00000008590e7c20 */ /* 0x000fe20008400000 */
[----:B------:R-:W-:Y:S01]  /*e2f0*/  FMUL R15, R57, UR8 ;  /* 0x00000008390f7c20 */ /* 0x000fe20008400000 */
[----:B------:R-:W-:Y:S01]  /*e300*/  FMNMX3 R50, |R54|, R50, |R55|, !PT ;  /* 0x0000003236327276 */ /* 0x000fe20007800637 */
[----:B------:R-:W-:Y:S01]  /*e310*/  FMUL R74, R74, R13 ;  /* 0x0000000d4a4a7220 */ /* 0x000fe20000400000 */
[----:B------:R-:W-:Y:S01]  /*e320*/  LEA R23, R23, 0x2, 0x2 ;  /* 0x0000000217177811 */ /* 0x000fe200078e10ff */
[----:B------:R-:W-:Y:S01]  /*e330*/  FMUL R55, R55, UR8 ;  /* 0x0000000837377c20 */ /* 0x000fe20008400000 */
[----:B------:R-:W-:Y:S01]  /*e340*/  F2FP.SATFINITE.E5M2.F32.PACK_AB_MERGE_C R14, RZ, R14, RZ ;  /* 0x0000000eff0e723e */ /* 0x000fe200048060ff */
[----:B------:R-:W-:Y:S01]  /*e350*/  FMUL R31, R88, UR8 ;  /* 0x00000008581f7c20 */ /* 0x000fe20008400000 */
[----:B------:R-:W-:Y:S01]  /*e360*/  F2FP.SATFINITE.E5M2.F32.PACK_AB_MERGE_C R15, RZ, R15, RZ ;  /* 0x0000000fff0f723e */ /* 0x000fe200048060ff */
        /* <DEDUP_REMOVED lines=14> */
[----:B------:R-:W-:-:S02]  /*e450*/  F2FP.SATFINITE.E5M2.F32.PACK_AB_MERGE_C R77, RZ, R87, RZ ;  /* 0x00000057ff4d723e */ /* 0x000fc400048060ff */
[C---:B------:R-:W-:Y:S01]  /*e460*/  FMNMX3 R54, |R91|.reuse, R13, |R86|, !PT ;  /* 0x0000000d5b367276 */ /* 0x040fe20007800656 */
[----:B------:R-:W-:Y:S01]  /*e470*/  FMUL R91, R91, UR8 ;  /* 0x000000085b5b7c20 */ /* 0x000fe20008400000 */
[----:B------:R-:W-:Y:S01]  /*e480*/  F2FP.SATFINITE.E5M2.F32.PACK_AB_MERGE_C R83, RZ, R83, RZ ;  /* 0x00000053ff53723e */ /* 0x000fe200048060ff */
[----:B------:R-:W-:Y:S01]  /*e490*/  IMAD.SHL.U32 R77, R77, 0x100, RZ ;  /* 0x000001004d4d7824 */ /* 0x000fe200078e00ff */
[----:B------:R-:W-:Y:S02]  /*e4a0*/  F2FP.SATFINITE.E5M2.F32.PACK_AB_MERGE_C R84, RZ, R17, RZ ;  /* 0x00000011ff54723e */ /* 0x000fe400048060ff */
[----:B------:R-:W-:Y:S02]  /*e4b0*/  F2FP.SATFINITE.E5M2.F32.PACK_AB_MERGE_C R80, RZ, R80, RZ ;  /* 0x00000050ff50723e */ /* 0x000fe400048060ff */
[----:B------:R-:W-:Y:S02]  /*e4c0*/  F2FP.SATFINITE.E5M2.F32.PACK_AB_MERGE_C R85, RZ, R90, RZ ;  /* 0x0000005aff55723e */ /* 0x000fe400048060ff */
[----:B------:R-:W-:-:S02]  /*e4d0*/  LOP3.LUT R50, R83, 0xff, RZ, 0xc0, !PT ;  /* 0x000000ff53327812 */ /* 0x000fc400078ec0ff */
[----:B------:R-:W-:Y:S02]  /*e4e0*/  F2FP.SATFINITE.E5M2.F32.PACK_AB_MERGE_C R88, RZ, R55, RZ ;  /* 0x00000037ff58723e */ /* 0x000fe400048060ff */
[----:B------:R-:W-:Y:S01]  /*e4f0*/  F2FP.SATFINITE.E5M2.F32.PACK_AB_MERGE_C R31, RZ, R31, RZ ;  /* 0x0000001fff1f723e */ /* 0x000fe200048060ff */
[----:B------:R-:W-:Y:S01]  /*e500*/  IMAD R50, R85, 0x100, R50 ;  /* 0x0000010055327824 */ /* 0x000fe200078e0232 */
[----:B------:R-:W-:Y:S02]  /*e510*/  F2FP.SATFINITE.E5M2.F32.PACK_AB_MERGE_C R91, RZ, R91, RZ ;  /* 0x0000005bff5b723e */ /* 0x000fe400048060ff */
        /* <DEDUP_REMOVED lines=32> */
.L_x_20788:
[----:B------:R-:W-:Y:S05]  /*e720*/  BSYNC.RECONVERGENT B0 ;  /* 0x0000000000007941 */ /* 0x000fea0003800200 */
.L_x_20787:
        /* <DEDUP_REMOVED lines=26> */
.L_x_20790:
[----:B------:R-:W-:Y:S05]  /*e8d0*/  BSYNC.RECONVERGENT B0 ;  /* 0x0000000000007941 */ /* 0x000fea0003800200 */
.L_x_20789:
[----:B------:R-:W-:Y:S01]  /*e8e0*/  FMUL R22, R68, UR8 ;  /* 0x0000000844167c20 */ /* 0x000fe20008400000 */
[----:B-1----:R-:W-:Y:S01]  /*e8f0*/  FMUL R31, R71, UR8 ;  /* 0x00000008471f7c20 */ /* 0x002fe20008400000 */
[----:B0-----:R-:W-:-:S04]  /*e900*/  IMAD.WIDE.U32 R18, R17, R2, R12 ;  /* 0x0000000211127225 */ /* 0x001fc800078e000c */
[----:B------:R-:W-:Y:S01]  /*e910*/  FMUL R79, R86, UR8 ;  /* 0x00000008564f7c20 */ /* 0x000fe20008400000 */
[----:B------:R-:W-:Y:S01]  /*e920*/  FMUL R85, R81, UR8 ;  /* 0x0000000851557c20 */ /* 0x000fe20008400000 */
[----:B------:R-:W-:Y:S01]  /*e930*/  F2FP.SATFINITE.E5M2.F32.PACK_AB_MERGE_C R23, RZ, R22, RZ ;  /* 0x00000016ff17723e */ /* 0x000fe200048060ff */
[----:B------:R-:W-:Y:S01]  /*e940*/  BSSY.RECONVERGENT B0, `(.L_x_20791) ;  /* 0x0000045000007945 */ /* 0x000fe20003800200 */
[----:B------:R-:W-:Y:S01]  /*e950*/  F2FP.SATFINITE.E5M2.F32.PACK_AB_MERGE_C R22, RZ, R31, RZ ;  /* 0x0000001fff16723e */ /* 0x000fe200048060ff */
[----:B------:R-:W-:Y:S01]  /*e960*/  IMAD R31, R3, R17, RZ ;  /* 0x00000011031f7224 */ /* 0x000fe200078e02ff */
[----:B------:R-:W-:Y:S02]  /*e970*/  IADD3 R78, P1, PT, R12, R18, RZ ;  /* 0x000000120c4e7210 */ /* 0x000fe40007f3e0ff */
[----:B------:R-:W-:Y:S02]  /*e980*/  LOP3.LUT R18, R22, 0xffff, RZ, 0xc0, !PT ;  /* 0x0000ffff16127812 */ /* 0x000fe400078ec0ff */
[----:B------:R-:W-:-:S02]  /*e990*/  F2FP.SATFINITE.E5M2.F32.PACK_AB_MERGE_C R79, RZ, R79, RZ ;  /* 0x0000004fff4f723e */ /* 0x000fc400048060ff */
[----:B------:R-:W-:Y:S01]  /*e9a0*/  LOP3.LUT R17, R23, 0xff, RZ, 0xc0, !PT ;  /* 0x000000ff17117812 */ /* 0x000fe200078ec0ff */
[----:B------:R-:W-:Y:S01]  /*e9b0*/  IMAD.SHL.U32 R80, R18, 0x1000000, RZ ;  /* 0x0100000012507824 */ /* 0x000fe200078e00ff */
[----:B------:R-:W-:Y:S01]  /*e9c0*/  F2FP.SATFINITE.E5M2.F32.PACK_AB_MERGE_C R85, RZ, R85, RZ ;  /* 0x00000055ff55723e */ /* 0x000fe200048060ff */
        /* <DEDUP_REMOVED lines=20> */
[----:B------:R-:W-:Y:S02]  /*eb10*/  F2FP.SATFINITE.E5M2.F32.PACK_AB_MERGE_C R19, RZ, R19, RZ ;  /* 0x00000013ff13723e */ /* 0x000fe400048060ff */
[----:B------:R-:W-:Y:S01]  /*eb20*/  F2FP.SATFINITE.E5M2.F32.PACK_AB_MERGE_C R75, RZ, R18, RZ ;  /* 0x00000012ff4b723e */ /* 0x000fe200048060ff */
[----:B------:R-:W-:Y:S01]  /*eb30*/  FMUL R18, R23, -1.7020000219345092773 ;  /* 0xbfd9db2317127820 */ /* 0x000fe20000400000 */
[----:B------:R-:W-:Y:S02]  /*eb40*/  LOP3.LUT R77, R19, 0xff, RZ, 0xc0, !PT ;  /* 0x000000ff134d7812 */ /* 0x000fe400078ec0ff */
[----:B------:R-:W-:Y:S01]  /*eb50*/  PRMT R76, R75, 0x7104, RZ ;  /* 0x000071044b4c7816 */ /* 0x000fe200000000ff */
[----:B------:R-:W-:Y:S01]  /*eb60*/  FFMA.SAT R80, R18, R81, 0.5 ;  /* 0x3f00000012507423 */ /* 0x000fe20000002051 */
[----:B------:R-:W-:-:S02]  /*eb70*/  F2FP.SATFINITE.E5M2.F32.PACK_AB_MERGE_C R86, RZ, R54, RZ ;  /* 0x00000036ff56723e */ /* 0x000fc400048060ff */
[----:B------:R-:W-:Y:S01]  /*eb80*/  LOP3.LUT R7, R77, 0xff00, R76, 0xf8, !PT ;  /* 0x0000ff004d077812 */ /* 0x000fe200078ef84c */
[----:B------:R-:W-:Y:S01]  /*eb90*/  IMAD.MOV.U32 R77, RZ, RZ, 0x437c0000 ;  /* 0x437c0000ff4d7424 */ /* 0x000fe200078e00ff */
[----:B------:R-:W-:Y:S02]  /*eba0*/  LOP3.LUT R54, R55, 0xffff, RZ, 0xc0, !PT ;  /* 0x0000ffff37367812 */ /* 0x000fe400078ec0ff */
[----:B------:R-:W-:Y:S01]  /*ebb0*/  SHF.L.U32 R81, R86, 0x10, RZ ;  /* 0x0000001056517819 */ /* 0x000fe200000006ff */
[----:B------:R-:W-:Y:S01]  /*ebc0*/  FFMA.RM R80, R80, R77, 12582913 ;  /* 0x4b40000150507423 */ /* 0x000fe2000000404d */
[----:B------:R-:W-:Y:S02]  /*ebd0*/  F2FP.SATFINITE.E5M2.F32.PACK_AB_MERGE_C R87, RZ, R52, RZ ;  /* 0x00000034ff57723e */ /* 0x000fe400048060ff */
        /* <DEDUP_REMOVED lines=27> */
.L_x_20792:
[----:B------:R-:W-:Y:S05]  /*ed90*/  BSYNC.RECONVERGENT B0 ;  /* 0x0000000000007941 */ /* 0x000fea0003800200 */
.L_x_20791:
[----:B------:R-:W-:Y:S01]  /*eda0*/  FMUL R82, R82, UR8 ;  /* 0x0000000852527c20 */ /* 0x000fe20008400000 */
[----:B0-----:R-:W-:Y:S01]  /*edb0*/  F2FP.SATFINITE.E5M2.F32.PACK_AB_MERGE_C R79, RZ, R56, RZ ;  /* 0x00000038ff4f723e */ /* 0x001fe200048060ff */
[----:B------:R-:W-:Y:S01]  /*edc0*/  FMUL R76, R67, UR8 ;  /* 0x00000008434c7c20 */ /* 0x000fe20008400000 */
[----:B------:R-:W-:Y:S01]  /*edd0*/  LOP3.LUT R52, R50, 0xffff, RZ, 0xc0, !PT ;  /* 0x0000ffff32347812 */ /* 0x000fe200078ec0ff */
[----:B------:R-:W-:Y:S01]  /*ede0*/  FMUL R77, R72, UR8 ;  /* 0x00000008484d7c20 */ /* 0x000fe20008400000 */
[----:B------:R-:W-:Y:S01]  /*edf0*/  SHF.L.U32 R85, R87, 0x10, RZ ;  /* 0x0000001057557819 */ /* 0x000fe200000006ff */
[----:B------:R-:W-:Y:S01]  /*ee00*/  FMUL R86, R8, UR8 ;  /* 0x0000000808567c20 */ /* 0x000fe20008400000 */
[----:B------:R-:W-:Y:S01]  /*ee10*/  LOP3.LUT R50, R79, 0xffff, RZ, 0xc0, !PT ;  /* 0x0000ffff4f327812 */ /* 0x000fe200078ec0ff */
[----:B------:R-:W-:Y:S01]  /*ee20*/  IMAD.SHL.U32 R8, R80, 0x800000, RZ ;  /* 0x0080000050087824 */ /* 0x000fe200078e00ff */
[----:B------:R-:W-:Y:S01]  /*ee30*/  F2FP.SATFINITE.E5M2.F32.PACK_AB_MERGE_C R82, RZ, R82, RZ ;  /* 0x00000052ff52723e */ /* 0x000fe200048060ff */
[----:B------:R-:W-:Y:S01]  /*ee40*/  BSSY.RECONVERGENT B0, `(.L_x_20793) ;  /* 0x000006a000007945 */ /* 0x000fe20003800200 */
[----:B------:R-:W-:Y:S01]  /*ee50*/  F2FP.SATFINITE.E5M2.F32.PACK_AB_MERGE_C R76, RZ, R76, RZ ;  /* 0x0000004cff4c723e */ /* 0x000fe200048060ff */
        /* <DEDUP_REMOVED lines=8> */
[----:B------:R-:W-:Y:S01]  /*eee0*/  F2FP.SATFINITE.E5M2.F32.PACK_AB_MERGE_C R77, RZ, R77, RZ ;  /* 0x0000004dff4d723e */ /* 0x000fe200048060ff */
[----:B------:R-:W-:Y:S01]  /*eef0*/  FMUL R84, R5, UR8 ;  /* 0x0000000805547c20 */ /* 0x000fe20008400000 */
[----:B------:R-:W-:Y:S01]  /*ef00*/  LOP3.LUT R52, R83, 0xff000000, R52, 0xf8, !PT ;  /* 0xff00000053347812 */ /* 0x000fe200078ef834 */
[----:B------:R-:W-:Y:S01]  /*ef10*/  FFMA R83, R18, 1.4426950216293334961, -R7 ;  /* 0x3fb8aa3b12537823 */ /* 0x000fe20000000807 */
[----:B------:R-:W-:-:S02]  /*ef20*/  LOP3.LUT R54, R77, 0xffff, RZ, 0xc0, !PT ;  /* 0x0000ffff4d367812 */ /* 0x000fc400078ec0ff */
[--C-:B------:R-:W-:Y:S01]  /*ef30*/  SHF.R.U32.HI R7, RZ, 0x5, R0.reuse ;  /* 0x00000005ff077819 */ /* 0x100fe20000011600 */
[----:B------:R-:W-:Y:S01]  /*ef40*/  FFMA R83, R18, 1.925963033500011079e-08, R83 ;  /* 0x32a5706012537823 */ /* 0x000fe20000000053 */
[----:B------:R-:W-:Y:S02]  /*ef50*/  SHF.L.U32 R54, R54, 0x18, RZ ;  /* 0x0000001836367819 */ /* 0x000fe400000006ff */
[----:B------:R-:W-:Y:S01]  /*ef60*/  F2FP.SATFINITE.E5M2.F32.PACK_AB_MERGE_C R86, RZ, R86, RZ ;  /* 0x00000056ff56723e */ /* 0x000fe200048060ff */
        /* <DEDUP_REMOVED lines=9> */
[----:B------:R-:W-:Y:S02]  /*f000*/  F2FP.SATFINITE.E5M2.F32.PACK_AB_MERGE_C R84, RZ, R84, RZ ;  /* 0x00000054ff54723e */ /* 0x000fe400048060ff */
        /* <DEDUP_REMOVED lines=14> */
[----:B------:R-:W-:Y:S02]  /*f0f0*/  F2FP.SATFINITE.E5M2.F32.PACK_AB_MERGE_C R83, RZ, R83, RZ ;  /* 0x00000053ff53723e */ /* 0x000fe400048060ff */
[----:B------:R-:W-:Y:S02]  /*f100*/  F2FP.SATFINITE.E5M2.F32.PACK_AB_MERGE_C R78, RZ, R78, RZ ;  /* 0x0000004eff4e723e */ /* 0x000fe400048060ff */
        /* <DEDUP_REMOVED lines=8> */
[----:B------:R-:W-:Y:S02]  /*f190*/  F2FP.SATFINITE.E5M2.F32.PACK_AB_MERGE_C R87, RZ, R87, RZ ;  /* 0x00000057ff57723e */ /* 0x000fe400048060ff */
[----:B------:R-:W-:Y:S02]  /*f1a0*/  F2FP.SATFINITE.E5M2.F32.PACK_AB_MERGE_C R85, RZ, R85, RZ ;  /* 0x00000055ff55723e */ /* 0x000fe400048060ff */
[----:B------:R-:W-:-:S02]  /*f1b0*/  FMNMX3 R59, |R66|, R59, |R53|, !PT ;  /* 0x0000003b423b7276 */ /* 0x000fc40007800635 */
[----:B------:R-:W-:Y:S01]  /*f1c0*/  LOP3.LUT R88, R88, 0xff00, R81, 0xf8, !PT ;  /* 0x0000ff0058587812 */ /* 0x000fe200078ef851 */
[----:B------:R-:W-:Y:S01]  /*f1d0*/  FMUL R81, R70, UR8 ;  /* 0x0000000846517c20 */ /* 0x000fe20008400000 */
[----:B------:R-:W-:Y:S02]  /*f1e0*/  LOP3.LUT R66, R87, 0xff, RZ, 0xc0, !PT ;  /* 0x000000ff57427812 */ /* 0x000fe400078ec0ff */
[----:B------:R-:W-:Y:S02]  /*f1f0*/  PRMT R53, R85, 0x7104, RZ ;  /* 0x0000710455357816 */ /* 0x000fe400000000ff */
[----:B------:R-:W-:Y:S01]  /*f200*/  FMNMX R59, |R30|, R59, !PT ;  /* 0x0000003b1e3b7209 */ /* 0x000fe20007800200 */
[----:B------:R-:W-:Y:S01]  /*f210*/  FMUL R30, R74, UR8 ;  /* 0x000000084a1e7c20 */ /* 0x000fe20008400000 */
[----:B------:R-:W-:Y:S02]  /*f220*/  F2FP.SATFINITE.E5M2.F32.PACK_AB_MERGE_C R80, RZ, R80, RZ ;  /* 0x00000050ff50723e */ /* 0x000fe400048060ff */
[----:B------:R-:W-:-:S02]  /*f230*/  LOP3.LUT R66, R66, 0xff00, R53, 0xf8, !PT ;  /* 0x0000ff0042427812 */ /* 0x000fc400078ef835 */
[----:B------:R-:W-:Y:S02]  /*f240*/  SHF.L.U32 R53, R80, 0x10, RZ ;  /* 0x0000001050357819 */ /* 0x000fe400000006ff */
[----:B------:R-:W-:Y:S02]  /*f250*/  F2FP.SATFINITE.E5M2.F32.PACK_AB_MERGE_C R81, RZ, R81, RZ ;  /* 0x00000051ff51723e */ /* 0x000fe400048060ff */
[----:B------:R-:W-:Y:S02]  /*f260*/  FMNMX3 R67, |R68|, R59, |R67|, !PT ;  /* 0x0000003b44437276 */ /* 0x000fe40007800643 */
        /* <DEDUP_REMOVED lines=39> */
.L_x_20794:
[----:B------:R-:W-:Y:S05]  /*f4e0*/  BSYNC.RECONVERGENT B0 ;  /* 0x0000000000007941 */ /* 0x000fea0003800200 */
.L_x_20793:
        /* <DEDUP_REMOVED lines=30> */
.L_x_20796:
[----:B------:R-:W-:Y:S05]  /*f6d0*/  BSYNC.RECONVERGENT B0 ;  /* 0x0000000000007941 */ /* 0x000fea0003800200 */
.L_x_20795:
        /* <DEDUP_REMOVED lines=17> */
.L_x_20798:
[----:B------:R-:W-:Y:S05]  /*f7f0*/  BSYNC.RECONVERGENT B0 ;  /* 0x0000000000007941 */ /* 0x000fea0003800200 */
.L_x_20797:
        /* <DEDUP_REMOVED lines=16> */
.L_x_20800:
[----:B------:R-:W-:Y:S05]  /*f900*/  BSYNC.RECONVERGENT B0 ;  /* 0x0000000000007941 */ /* 0x000fea0003800200 */
.L_x_20799:
        /* <DEDUP_REMOVED lines=16> */
.L_x_20802:
[----:B------:R-:W-:Y:S05]  /*fa10*/  BSYNC.RECONVERGENT B0 ;  /* 0x0000000000007941 */ /* 0x000fea0003800200 */
.L_x_20801:
[----:B------:R-:W-:Y:S01]  /*fa20*/  BSSY.RECONVERGENT B1, `(.L_x_20803) ;  /* 0x000000c000017945 */ /* 0x000fe20003800200 */
[----:B------:R-:W-:Y:S02]  /*fa30*/  IADD3.X R57, PT, PT, R13, R31, RZ, P2, P3 ;  /* 0x0000001f0d397210 */ /* 0x000fe400017e64ff */
[----:B------:R-:W-:Y:S01]  /*fa40*/  FMNMX3 R74, |R73|, R70, |R74|, !PT ;  /* 0x00000046494a7276 */ /* 0x000fe2000780064a */
[----:B------:R-:W-:Y:S06]  /*fa50*/  @P4 BRA `(.L_x_20804) ;  /* 0x0000000000104947 */ /* 0x000fec0003800000 */
[----:B------:R-:W-:Y:S01]  /*fa60*/  IMAD.MOV.U32 R12, RZ, RZ, R8 ;  /* 0x000000ffff0c7224 */ /* 0x000fe200078e0008 */
[----:B------:R-:W-:-:S07]  /*fa70*/  MOV R14, 0xfa90 ;  /* 0x0000fa90000e7802 */ /* 0x000fce0000000f00 */
[----:B012345:R-:W-:Y:S05]  /*fa80*/  CALL.REL.NOINC `($__internal_543_$__cuda_sm20_rcp_rn_f32_slowpath) ;  /* 0x0000006c009c7944 */ /* 0x03ffea0003c00000 */
[----:B------:R-:W-:Y:S05]  /*fa90*/  BRA `(.L_x_20805) ;  /* 0x0000000000107947 */ /* 0x000fea0003800000 */
.L_x_20804:
[----:B--2-4-:R-:W2:Y:S02]  /*faa0*/  MUFU.RCP R15, R8 ;  /* 0x00000008000f7308 */ /* 0x014ea40000001000 */
[----:B--2---:R-:W-:-:S04]  /*fab0*/  FFMA R12, R8, R15, -1 ;  /* 0xbf800000080c7423 */ /* 0x004fc8000000000f */
[----:B------:R-:W-:-:S04]  /*fac0*/  FADD.FTZ R12, -R12, -RZ ;  /* 0x800000ff0c0c7221 */ /* 0x000fc80000010100 */
[----:B------:R-:W-:-:S07]  /*fad0*/  FFMA R15, R15, R12, R15 ;  /* 0x0000000c0f0f7223 */ /* 0x000fce000000000f */
.L_x_20805:
[----:B------:R-:W-:Y:S05]  /*fae0*/  BSYNC.RECONVERGENT B1 ;  /* 0x0000000000017941 */ /* 0x000fea0003800200 */
.L_x_20803:
        /* <DEDUP_REMOVED lines=21> */
[----:B01---5:R-:W-:Y:S05]  /*fc40*/  CALL.REL.NOINC `($__internal_543_$__cuda_sm20_rcp_rn_f32_slowpath) ;  /* 0x0000006c002c7944 */ /* 0x023fea0003c00000 */
[----:B------:R-:W-:Y:S05]  /*fc50*/  BRA `(.L_x_20808) ;  /* 0x0000000000107947 */ /* 0x000fea0003800000 */
.L_x_20807:
[----:B------:R-:W2:Y:S02]  /*fc60*/  MUFU.RCP R15, R14 ;  /* 0x0000000e000f7308 */ /* 0x000ea40000001000 */
[----:B--2---:R-:W-:-:S04]  /*fc70*/  FFMA R12, R14, R15, -1 ;  /* 0xbf8000000e0c7423 */ /* 0x004fc8000000000f */
[----:B------:R-:W-:-:S04]  /*fc80*/  FADD.FTZ R12, -R12, -RZ ;  /* 0x800000ff0c0c7221 */ /* 0x000fc80000010100 */
[----:B------:R-:W-:-:S07]  /*fc90*/  FFMA R15, R15, R12, R15 ;  /* 0x0000000c0f0f7223 */ /* 0x000fce000000000f */
.L_x_20808:
[----:B------:R-:W-:Y:S05]  /*fca0*/  BSYNC.RECONVERGENT B1 ;  /* 0x0000000000017941 */ /* 0x000fea0003800200 */
.L_x_20806:
        /* <DEDUP_REMOVED lines=20> */
[----:B01---5:R-:W-:Y:S05]  /*fdf0*/  CALL.REL.NOINC `($__internal_543_$__cuda_sm20_rcp_rn_f32_slowpath) ;  /* 0x0000006800c07944 */ /* 0x023fea0003c00000 */
[----:B------:R-:W-:Y:S05]  /*fe00*/  BRA `(.L_x_20811) ;  /* 0x0000000000107947 */ /* 0x000fea0003800000 */
.L_x_20810:
[----:B------:R-:W2:Y:S02]  /*fe10*/  MUFU.RCP R15, R14 ;  /* 0x0000000e000f7308 */ /* 0x000ea40000001000 */
[----:B--2---:R-:W-:-:S04]  /*fe20*/  FFMA R12, R14, R15, -1 ;  /* 0xbf8000000e0c7423 */ /* 0x004fc8000000000f */
[----:B------:R-:W-:-:S04]  /*fe30*/  FADD.FTZ R12, -R12, -RZ ;  /* 0x800000ff0c0c7221 */ /* 0x000fc80000010100 */
[----:B------:R-:W-:-:S07]  /*fe40*/  FFMA R15, R15, R12, R15 ;  /* 0x0000000c0f0f7223 */ /* 0x000fce000000000f */
.L_x_20811:
[----:B------:R-:W-:Y:S05]  /*fe50*/  BSYNC.RECONVERGENT B1 ;  /* 0x0000000000017941 */ /* 0x000fea0003800200 */
.L_x_20809:
        /* <DEDUP_REMOVED lines=23> */
.L_x_20813:
[----:B------:R-:W2:Y:S02]  /*ffd0*/  MUFU.RCP R15, R14 ;  /* 0x0000000e000f7308 */ /* 0x000ea40000001000 */
[----:B--2---:R-:W-:-:S04]  /*ffe0*/  FFMA R12, R14, R15, -1 ;  /* 0xbf8000000e0c7423 */ /* 0x004fc8000000000f */
[----:B------:R-:W-:-:S04]  /*fff0*/  FADD.FTZ R12, -R12, -RZ ;  /* 0x800000ff0c0c7221 */ /* 0x000fc80000010100 */
[----:B------:R-:W-:-:S07]  /*10000*/  FFMA R15, R15, R12, R15 ;  /* 0x0000000c0f0f7223 */ /* 0x000fce000000000f */
.L_x_20814:
[----:B------:R-:W-:Y:S05]  /*10010*/  BSYNC.RECONVERGENT B1 ;  /* 0x0000000000017941 */ /* 0x000fea0003800200 */
.L_x_20812:
        /* <DEDUP_REMOVED lines=20> */
[----:B0----5:R-:W-:Y:S05]  /*10160*/  CALL.REL.NOINC `($__internal_543_$__cuda_sm20_rcp_rn_f32_slowpath) ;  /* 0x0000006400e47944 */ /* 0x021fea0003c00000 */
[----:B------:R-:W-:Y:S05]  /*10170*/  BRA `(.L_x_20817) ;  /* 0x0000000000107947 */ /* 0x000fea0003800000 */
.L_x_20816:
[----:B------:R-:W1:Y:S02]  /*10180*/  MUFU.RCP R15, R14 ;  /* 0x0000000e000f7308 */ /* 0x000e640000001000 */
[----:B-1----:R-:W-:-:S04]  /*10190*/  FFMA R12, R14, R15, -1 ;  /* 0xbf8000000e0c7423 */ /* 0x002fc8000000000f */
[----:B------:R-:W-:-:S04]  /*101a0*/  FADD.FTZ R12, -R12, -RZ ;  /* 0x800000ff0c0c7221 */ /* 0x000fc80000010100 */
[----:B------:R-:W-:-:S07]  /*101b0*/  FFMA R15, R15, R12, R15 ;  /* 0x0000000c0f0f7223 */ /* 0x000fce000000000f */
.L_x_20817:
[----:B------:R-:W-:Y:S05]  /*101c0*/  BSYNC.RECONVERGENT B1 ;  /* 0x0000000000017941 */ /* 0x000fea0003800200 */
.L_x_20815:
        /* <DEDUP_REMOVED lines=23> */
.L_x_20819:
[----:B------:R-:W1:Y:S02]  /*10340*/  MUFU.RCP R15, R14 ;  /* 0x0000000e000f7308 */ /* 0x000e640000001000 */
[----:B-1----:R-:W-:-:S04]  /*10350*/  FFMA R12, R14, R15, -1 ;  /* 0xbf8000000e0c7423 */ /* 0x002fc8000000000f */
[----:B------:R-:W-:-:S04]  /*10360*/  FADD.FTZ R12, -R12, -RZ ;  /* 0x800000ff0c0c7221 */ /* 0x000fc80000010100 */
[----:B------:R-:W-:-:S07]  /*10370*/  FFMA R15, R15, R12, R15 ;  /* 0x0000000c0f0f7223 */ /* 0x000fce000000000f */
.L_x_20820:
[----:B------:R-:W-:Y:S05]  /*10380*/  BSYNC.RECONVERGENT B1 ;  /* 0x0000000000017941 */ /* 0x000fea0003800200 */
.L_x_20818:
        /* <DEDUP_REMOVED lines=22> */
.L_x_20822:
[----:B------:R-:W0:Y:S02]  /*104f0*/  MUFU.RCP R15, R14 ;  /* 0x0000000e000f7308 */ /* 0x000e240000001000 */
[----:B0-----:R-:W-:-:S04]  /*10500*/  FFMA R12, R14, R15, -1 ;  /* 0xbf8000000e0c7423 */ /* 0x001fc8000000000f */
[----:B------:R-:W-:-:S04]  /*10510*/  FADD.FTZ R12, -R12, -RZ ;  /* 0x800000ff0c0c7221 */ /* 0x000fc80000010100 */
[----:B------:R-:W-:-:S07]  /*10520*/  FFMA R15, R15, R12, R15 ;  /* 0x0000000c0f0f7223 */ /* 0x000fce000000000f */
.L_x_20823:
[----:B------:R-:W-:Y:S05]  /*10530*/  BSYNC.RECONVERGENT B1 ;  /* 0x0000000000017941 */ /* 0x000fea0003800200 */
.L_x_20821:
        /* <DEDUP_REMOVED lines=23> */
.L_x_20825:
[----:B------:R-:W0:Y:S02]  /*106b0*/  MUFU.RCP R15, R14 ;  /* 0x0000000e000f7308 */ /* 0x000e240000001000 */
[----:B0-----:R-:W-:-:S04]  /*106c0*/  FFMA R12, R14, R15, -1 ;  /* 0xbf8000000e0c7423 */ /* 0x001fc8000000000f */
[----:B------:R-:W-:-:S04]  /*106d0*/  FADD.FTZ R12, -R12, -RZ ;  /* 0x800000ff0c0c7221 */ /* 0x000fc80000010100 */
[----:B------:R-:W-:-:S07]  /*106e0*/  FFMA R15, R15, R12, R15 ;  /* 0x0000000c0f0f7223 */ /* 0x000fce000000000f */
.L_x_20826:
[----:B------:R-:W-:Y:S05]  /*106f0*/  BSYNC.RECONVERGENT B1 ;  /* 0x0000000000017941 */ /* 0x000fea0003800200 */
.L_x_20824:
        /* <DEDUP_REMOVED lines=22> */
.L_x_20828:
[----:B------:R-:W0:Y:S02]  /*10860*/  MUFU.RCP R15, R14 ;  /* 0x0000000e000f7308 */ /* 0x000e240000001000 */
[----:B0-----:R-:W-:-:S04]  /*10870*/  FFMA R12, R14, R15, -1 ;  /* 0xbf8000000e0c7423 */ /* 0x001fc8000000000f */
[----:B------:R-:W-:-:S04]  /*10880*/  FADD.FTZ R12, -R12, -RZ ;  /* 0x800000ff0c0c7221 */ /* 0x000fc80000010100 */
[----:B------:R-:W-:-:S07]  /*10890*/  FFMA R15, R15, R12, R15 ;  /* 0x0000000c0f0f7223 */ /* 0x000fce000000000f */
.L_x_20829:
[----:B------:R-:W-:Y:S05]  /*108a0*/  BSYNC.RECONVERGENT B1 ;  /* 0x0000000000017941 */ /* 0x000fea0003800200 */
.L_x_20827:
        /* <DEDUP_REMOVED lines=23> */
.L_x_20831:
[----:B------:R-:W0:Y:S02]  /*10a20*/  MUFU.RCP R15, R14 ;  /* 0x0000000e000f7308 */ /* 0x000e240000001000 */
[----:B0-----:R-:W-:-:S04]  /*10a30*/  FFMA R12, R14, R15, -1 ;  /* 0xbf8000000e0c7423 */ /* 0x001fc8000000000f */
[----:B------:R-:W-:-:S04]  /*10a40*/  FADD.FTZ R12, -R12, -RZ ;  /* 0x800000ff0c0c7221 */ /* 0x000fc80000010100 */
[----:B------:R-:W-:-:S07]  /*10a50*/  FFMA R15, R15, R12, R15 ;  /* 0x0000000c0f0f7223 */ /* 0x000fce000000000f */
.L_x_20832:
[----:B------:R-:W-:Y:S05]  /*10a60*/  BSYNC.RECONVERGENT B1 ;  /* 0x0000000000017941 */ /* 0x000fea0003800200 */
.L_x_20830:
        /* <DEDUP_REMOVED lines=22> */
.L_x_20834:
[----:B------:R-:W0:Y:S02]  /*10bd0*/  MUFU.RCP R15, R14 ;  /* 0x0000000e000f7308 */ /* 0x000e240000001000 */
[----:B0-----:R-:W-:-:S04]  /*10be0*/  FFMA R12, R14, R15, -1 ;  /* 0xbf8000000e0c7423 */ /* 0x001fc8000000000f */
[----:B------:R-:W-:-:S04]  /*10bf0*/  FADD.FTZ R12, -R12, -RZ ;  /* 0x800000ff0c0c7221 */ /* 0x000fc80000010100 */
[----:B------:R-:W-:-:S07]  /*10c00*/  FFMA R15, R15, R12, R15 ;  /* 0x0000000c0f0f7223 */ /* 0x000fce000000000f */
.L_x_20835:
[----:B------:R-:W-:Y:S05]  /*10c10*/  BSYNC.RECONVERGENT B1 ;  /* 0x0000000000017941 */ /* 0x000fea0003800200 */
.L_x_20833:
        /* <DEDUP_REMOVED lines=23> */
.L_x_20837:
[----:B------:R-:W0:Y:S02]  /*10d90*/  MUFU.RCP R15, R14 ;  /* 0x0000000e000f7308 */ /* 0x000e240000001000 */
[----:B0-----:R-:W-:-:S04]  /*10da0*/  FFMA R12, R14, R15, -1 ;  /* 0xbf8000000e0c7423 */ /* 0x001fc8000000000f */
[----:B------:R-:W-:-:S04]  /*10db0*/  FADD.FTZ R12, -R12, -RZ ;  /* 0x800000ff0c0c7221 */ /* 0x000fc80000010100 */
[----:B------:R-:W-:-:S07]  /*10dc0*/  FFMA R15, R15, R12, R15 ;  /* 0x0000000c0f0f7223 */ /* 0x000fce000000000f */
.L_x_20838:
[----:B------:R-:W-:Y:S05]  /*10dd0*/  BSYNC.RECONVERGENT B1 ;  /* 0x0000000000017941 */ /* 0x000fea0003800200 */
.L_x_20836:
        /* <DEDUP_REMOVED lines=22> */
.L_x_20840:
[----:B------:R-:W0:Y:S02]  /*10f40*/  MUFU.RCP R15, R14 ;  /* 0x0000000e000f7308 */ /* 0x000e240000001000 */
[----:B0-----:R-:W-:-:S04]  /*10f50*/  FFMA R12, R14, R15, -1 ;  /* 0xbf8000000e0c7423 */ /* 0x001fc8000000000f */
[----:B------:R-:W-:-:S04]  /*10f60*/  FADD.FTZ R12, -R12, -RZ ;  /* 0x800000ff0c0c7221 */ /* 0x000fc80000010100 */
[----:B------:R-:W-:-:S07]  /*10f70*/  FFMA R15, R15, R12, R15 ;  /* 0x0000000c0f0f7223 */ /* 0x000fce000000000f */
.L_x_20841:
[----:B------:R-:W-:Y:S05]  /*10f80*/  BSYNC.RECONVERGENT B1 ;  /* 0x0000000000017941 */ /* 0x000fea0003800200 */
.L_x_20839:
        /* <DEDUP_REMOVED lines=23> */
.L_x_20843:
[----:B------:R-:W0:Y:S02]  /*11100*/  MUFU.RCP R15, R14 ;  /* 0x0000000e000f7308 */ /* 0x000e240000001000 */
[----:B0-----:R-:W-:-:S04]  /*11110*/  FFMA R12, R14, R15, -1 ;  /* 0xbf8000000e0c7423 */ /* 0x001fc8000000000f */
[----:B------:R-:W-:-:S04]  /*11120*/  FADD.FTZ R12, -R12, -RZ ;  /* 0x800000ff0c0c7221 */ /* 0x000fc80000010100 */
[----:B------:R-:W-:-:S07]  /*11130*/  FFMA R15, R15, R12, R15 ;  /* 0x0000000c0f0f7223 */ /* 0x000fce000000000f */
.L_x_20844:
[----:B------:R-:W-:Y:S05]  /*11140*/  BSYNC.RECONVERGENT B1 ;  /* 0x0000000000017941 */ /* 0x000fea0003800200 */
.L_x_20842:
        /* <DEDUP_REMOVED lines=22> */
.L_x_20846:
[----:B------:R-:W0:Y:S02]  /*112b0*/  MUFU.RCP R15, R14 ;  /* 0x0000000e000f7308 */ /* 0x000e240000001000 */
[----:B0-----:R-:W-:-:S04]  /*112c0*/  FFMA R12, R14, R15, -1 ;  /* 0xbf8000000e0c7423 */ /* 0x001fc8000000000f */
[----:B------:R-:W-:-:S04]  /*112d0*/  FADD.FTZ R12, -R12, -RZ ;  /* 0x800000ff0c0c7221 */ /* 0x000fc80000010100 */
[----:B------:R-:W-:-:S07]  /*112e0*/  FFMA R15, R15, R12, R15 ;  /* 0x0000000c0f0f7223 */ /* 0x000fce000000000f */
.L_x_20847:
[----:B------:R-:W-:Y:S05]  /*112f0*/  BSYNC.RECONVERGENT B1 ;  /* 0x0000000000017941 */ /* 0x000fea0003800200 */
.L_x_20845:
        /* <DEDUP_REMOVED lines=23> */
.L_x_20849:
[----:B------:R-:W0:Y:S02]  /*11470*/  MUFU.RCP R15, R14 ;  /* 0x0000000e000f7308 */ /* 0x000e240000001000 */
[----:B0-----:R-:W-:-:S04]  /*11480*/  FFMA R12, R14, R15, -1 ;  /* 0xbf8000000e0c7423 */ /* 0x001fc8000000000f */
[----:B------:R-:W-:-:S04]  /*11490*/  FADD.FTZ R12, -R12, -RZ ;  /* 0x800000ff0c0c7221 */ /* 0x000fc80000010100 */
[----:B------:R-:W-:-:S07]  /*114a0*/  FFMA R15, R15, R12, R15 ;  /* 0x0000000c0f0f7223 */ /* 0x000fce000000000f */
.L_x_20850:
[----:B------:R-:W-:Y:S05]  /*114b0*/  BSYNC.RECONVERGENT B1 ;  /* 0x0000000000017941 */ /* 0x000fea0003800200 */
.L_x_20848:
        /* <DEDUP_REMOVED lines=22> */
.L_x_20852:
[----:B------:R-:W0:Y:S02]  /*11620*/  MUFU.RCP R15, R14 ;  /* 0x0000000e000f7308 */ /* 0x000e240000001000 */
[----:B0-----:R-:W-:-:S04]  /*11630*/  FFMA R12, R14, R15, -1 ;  /* 0xbf8000000e0c7423 */ /* 0x001fc8000000000f */
[----:B------:R-:W-:-:S04]  /*11640*/  FADD.FTZ R12, -R12, -RZ ;  /* 0x800000ff0c0c7221 */ /* 0x000fc80000010100 */
[----:B------:R-:W-:-:S07]  /*11650*/  FFMA R15, R15, R12, R15 ;  /* 0x0000000c0f0f7223 */ /* 0x000fce000000000f */
.L_x_20853:
[----:B------:R-:W-:Y:S05]  /*11660*/  BSYNC.RECONVERGENT B1 ;  /* 0x0000000000017941 */ /* 0x000fea0003800200 */
.L_x_20851:
        /* <DEDUP_REMOVED lines=23> */
.L_x_20855:
[----:B------:R-:W0:Y:S02]  /*117e0*/  MUFU.RCP R15, R14 ;  /* 0x0000000e000f7308 */ /* 0x000e240000001000 */
[----:B0-----:R-:W-:-:S04]  /*117f0*/  FFMA R12, R14, R15, -1 ;  /* 0xbf8000000e0c7423 */ /* 0x001fc8000000000f */
[----:B------:R-:W-:-:S04]  /*11800*/  FADD.FTZ R12, -R12, -RZ ;  /* 0x800000ff0c0c7221 */ /* 0x000fc80000010100 */
[----:B------:R-:W-:-:S07]  /*11810*/  FFMA R15, R15, R12, R15 ;  /* 0x0000000c0f0f7223 */ /* 0x000fce000000000f */
.L_x_20856:
[----:B------:R-:W-:Y:S05]  /*11820*/  BSYNC.RECONVERGENT B1 ;  /* 0x0000000000017941 */ /* 0x000fea0003800200 */
.L_x_20854:
        /* <DEDUP_REMOVED lines=22> */
.L_x_20858:
[----:B------:R-:W0:Y:S02]  /*11990*/  MUFU.RCP R15, R14 ;  /* 0x0000000e000f7308 */ /* 0x000e240000001000 */
[----:B0-----:R-:W-:-:S04]  /*119a0*/  FFMA R12, R14, R15, -1 ;  /* 0xbf8000000e0c7423 */ /* 0x001fc8000000000f */
[----:B------:R-:W-:-:S04]  /*119b0*/  FADD.FTZ R12, -R12, -RZ ;  /* 0x800000ff0c0c7221 */ /* 0x000fc80000010100 */
[----:B------:R-:W-:-:S07]  /*119c0*/  FFMA R15, R15, R12, R15 ;  /* 0x0000000c0f0f7223 */ /* 0x000fce000000000f */
.L_x_20859:
[----:B------:R-:W-:Y:S05]  /*119d0*/  BSYNC.RECONVERGENT B1 ;  /* 0x0000000000017941 */ /* 0x000fea0003800200 */
.L_x_20857:
        /* <DEDUP_REMOVED lines=23> */
.L_x_20861:
[----:B------:R-:W0:Y:S02]  /*11b50*/  MUFU.RCP R15, R14 ;  /* 0x0000000e000f7308 */ /* 0x000e240000001000 */
[----:B0-----:R-:W-:-:S04]  /*11b60*/  FFMA R12, R14, R15, -1 ;  /* 0xbf8000000e0c7423 */ /* 0x001fc8000000000f */
[----:B------:R-:W-:-:S04]  /*11b70*/  FADD.FTZ R12, -R12, -RZ ;  /* 0x800000ff0c0c7221 */ /* 0x000fc80000010100 */
[----:B------:R-:W-:-:S07]  /*11b80*/  FFMA R15, R15, R12, R15 ;  /* 0x0000000c0f0f7223 */ /* 0x000fce000000000f */
.L_x_20862:
[----:B------:R-:W-:Y:S05]  /*11b90*/  BSYNC.RECONVERGENT B1 ;  /* 0x0000000000017941 */ /* 0x000fea0003800200 */
.L_x_20860:
        /* <DEDUP_REMOVED lines=22> */
.L_x_20864:
[----:B------:R-:W0:Y:S02]  /*11d00*/  MUFU.RCP R15, R14 ;  /* 0x0000000e000f7308 */ /* 0x000e240000001000 */
[----:B0-----:R-:W-:-:S04]  /*11d10*/  FFMA R12, R14, R15, -1 ;  /* 0xbf8000000e0c7423 */ /* 0x001fc8000000000f */
[----:B------:R-:W-:-:S04]  /*11d20*/  FADD.FTZ R12, -R12, -RZ ;  /* 0x800000ff0c0c7221 */ /* 0x000fc80000010100 */
[----:B------:R-:W-:-:S07]  /*11d30*/  FFMA R15, R15, R12, R15 ;  /* 0x0000000c0f0f7223 */ /* 0x000fce000000000f */
.L_x_20865:
[----:B------:R-:W-:Y:S05]  /*11d40*/  BSYNC.RECONVERGENT B1 ;  /* 0x0000000000017941 */ /* 0x000fea0003800200 */
.L_x_20863:
        /* <DEDUP_REMOVED lines=23> */
.L_x_20867:
[----:B------:R-:W0:Y:S02]  /*11ec0*/  MUFU.RCP R15, R14 ;  /* 0x0000000e000f7308 */ /* 0x000e240000001000 */
[----:B0-----:R-:W-:-:S04]  /*11ed0*/  FFMA R12, R14, R15, -1 ;  /* 0xbf8000000e0c7423 */ /* 0x001fc8000000000f */
[----:B------:R-:W-:-:S04]  /*11ee0*/  FADD.FTZ R12, -R12, -RZ ;  /* 0x800000ff0c0c7221 */ /* 0x000fc80000010100 */
[----:B------:R-:W-:-:S07]  /*11ef0*/  FFMA R15, R15, R12, R15 ;  /* 0x0000000c0f0f7223 */ /* 0x000fce000000000f */
.L_x_20868:
[----:B------:R-:W-:Y:S05]  /*11f00*/  BSYNC.RECONVERGENT B1 ;  /* 0x0000000000017941 */ /* 0x000fea0003800200 */
.L_x_20866:
        /* <DEDUP_REMOVED lines=22> */
.L_x_20870:
[----:B------:R-:W0:Y:S02]  /*12070*/  MUFU.RCP R15, R14 ;  /* 0x0000000e000f7308 */ /* 0x000e240000001000 */
[----:B0-----:R-:W-:-:S04]  /*12080*/  FFMA R12, R14, R15, -1 ;  /* 0xbf8000000e0c7423 */ /* 0x001fc8000000000f */
[----:B------:R-:W-:-:S04]  /*12090*/  FADD.FTZ R12, -R12, -RZ ;  /* 0x800000ff0c0c7221 */ /* 0x000fc80000010100 */
[----:B------:R-:W-:-:S07]  /*120a0*/  FFMA R15, R15, R12, R15 ;  /* 0x0000000c0f0f7223 */ /* 0x000fce000000000f */
.L_x_20871:
[----:B------:R-:W-:Y:S05]  /*120b0*/  BSYNC.RECONVERGENT B1 ;  /* 0x0000000000017941 */ /* 0x000fea0003800200 */
.L_x_20869:
        /* <DEDUP_REMOVED lines=23> */
.L_x_20873:
[----:B------:R-:W0:Y:S02]  /*12230*/  MUFU.RCP R15, R14 ;  /* 0x0000000e000f7308 */ /* 0x000e240000001000 */
[----:B0-----:R-:W-:-:S04]  /*12240*/  FFMA R12, R14, R15, -1 ;  /* 0xbf8000000e0c7423 */ /* 0x001fc8000000000f */
[----:B------:R-:W-:-:S04]  /*12250*/  FADD.FTZ R12, -R12, -RZ ;  /* 0x800000ff0c0c7221 */ /* 0x000fc80000010100 */
[----:B------:R-:W-:-:S07]  /*12260*/  FFMA R15, R15, R12, R15 ;  /* 0x0000000c0f0f7223 */ /* 0x000fce000000000f */
.L_x_20874:
[----:B------:R-:W-:Y:S05]  /*12270*/  BSYNC.RECONVERGENT B1 ;  /* 0x0000000000017941 */ /* 0x000fea0003800200 */
.L_x_20872:
        /* <DEDUP_REMOVED lines=20> */
[----:B------:R-:W-:Y:S05]  /*123c0*/  CALL.REL.NOINC `($__internal_543_$__cuda_sm20_rcp_rn_f32_slowpath) ;  /* 0x00000044004c7944 */ /* 0x000fea0003c00000 */
[----:B------:R-:W-:Y:S05]  /*123d0*/  BRA `(.L_x_20877) ;  /* 0x0000000000107947 */ /* 0x000fea0003800000 */
.L_x_20876:
[----:B------:R-:W0:Y:S02]  /*123e0*/  MUFU.RCP R15, R14 ;  /* 0x0000000e000f7308 */ /* 0x000e240000001000 */
[----:B0-----:R-:W-:-:S04]  /*123f0*/  FFMA R12, R14, R15, -1 ;  /* 0xbf8000000e0c7423 */ /* 0x001fc8000000000f */
[----:B------:R-:W-:-:S04]  /*12400*/  FADD.FTZ R12, -R12, -RZ ;  /* 0x800000ff0c0c7221 */ /* 0x000fc80000010100 */
[----:B------:R-:W-:-:S07]  /*12410*/  FFMA R15, R15, R12, R15 ;  /* 0x0000000c0f0f7223 */ /* 0x000fce000000000f */
.L_x_20877:
[----:B------:R-:W-:Y:S05]  /*12420*/  BSYNC.RECONVERGENT B1 ;  /* 0x0000000000017941 */ /* 0x000fea0003800200 */
.L_x_20875:
        /* <DEDUP_REMOVED lines=23> */
.L_x_20879:
[----:B------:R-:W0:Y:S02]  /*125a0*/  MUFU.RCP R15, R14 ;  /* 0x0000000e000f7308 */ /* 0x000e240000001000 */
[----:B0-----:R-:W-:-:S04]  /*125b0*/  FFMA R12, R14, R15, -1 ;  /* 0xbf8000000e0c7423 */ /* 0x001fc8000000000f */
[----:B------:R-:W-:-:S04]  /*125c0*/  FADD.FTZ R12, -R12, -RZ ;  /* 0x800000ff0c0c7221 */ /* 0x000fc80000010100 */
[----:B------:R-:W-:-:S07]  /*125d0*/  FFMA R15, R15, R12, R15 ;  /* 0x0000000c0f0f7223 */ /* 0x000fce000000000f */
.L_x_20880:
[----:B------:R-:W-:Y:S05]  /*125e0*/  BSYNC.RECONVERGENT B1 ;  /* 0x0000000000017941 */ /* 0x000fea0003800200 */
.L_x_20878:
        /* <DEDUP_REMOVED lines=22> */
.L_x_20882:
[----:B------:R-:W0:Y:S02]  /*12750*/  MUFU.RCP R15, R14 ;  /* 0x0000000e000f7308 */ /* 0x000e240000001000 */
[----:B0-----:R-:W-:-:S04]  /*12760*/  FFMA R12, R14, R15, -1 ;  /* 0xbf8000000e0c7423 */ /* 0x001fc8000000000f */
[----:B------:R-:W-:-:S04]  /*12770*/  FADD.FTZ R12, -R12, -RZ ;  /* 0x800000ff0c0c7221 */ /* 0x000fc80000010100 */
[----:B------:R-:W-:-:S07]  /*12780*/  FFMA R15, R15, R12, R15 ;  /* 0x0000000c0f0f7223 */ /* 0x000fce000000000f */
.L_x_20883:
[----:B------:R-:W-:Y:S05]  /*12790*/  BSYNC.RECONVERGENT B1 ;  /* 0x0000000000017941 */ /* 0x000fea0003800200 */
.L_x_20881:
        /* <DEDUP_REMOVED lines=23> */
.L_x_20885:
[----:B------:R-:W0:Y:S02]  /*12910*/  MUFU.RCP R15, R14 ;  /* 0x0000000e000f7308 */ /* 0x000e240000001000 */
[----:B0-----:R-:W-:-:S04]  /*12920*/  FFMA R12, R14, R15, -1 ;  /* 0xbf8000000e0c7423 */ /* 0x001fc8000000000f */
[----:B------:R-:W-:-:S04]  /*12930*/  FADD.FTZ R12, -R12, -RZ ;  /* 0x800000ff0c0c7221 */ /* 0x000fc80000010100 */
[----:B------:R-:W-:-:S07]  /*12940*/  FFMA R15, R15, R12, R15 ;  /* 0x0000000c0f0f7223 */ /* 0x000fce000000000f */
.L_x_20886:
[----:B------:R-:W-:Y:S05]  /*12950*/  BSYNC.RECONVERGENT B1 ;  /* 0x0000000000017941 */ /* 0x000fea0003800200 */
.L_x_20884:
        /* <DEDUP_REMOVED lines=22> */
.L_x_20888:
[----:B------:R-:W0:Y:S02]  /*12ac0*/  MUFU.RCP R15, R14 ;  /* 0x0000000e000f7308 */ /* 0x000e240000001000 */
[----:B0-----:R-:W-:-:S04]  /*12ad0*/  FFMA R12, R14, R15, -1 ;  /* 0xbf8000000e0c7423 */ /* 0x001fc8000000000f */
[----:B------:R-:W-:-:S04]  /*12ae0*/  FADD.FTZ R12, -R12, -RZ ;  /* 0x800000ff0c0c7221 */ /* 0x000fc80000010100 */
[----:B------:R-:W-:-:S07]  /*12af0*/  FFMA R15, R15, R12, R15 ;  /* 0x0000000c0f0f7223 */ /* 0x000fce000000000f */
.L_x_20889:
[----:B------:R-:W-:Y:S05]  /*12b00*/  BSYNC.RECONVERGENT B1 ;  /* 0x0000000000017941 */ /* 0x000fea0003800200 */
.L_x_20887:
        /* <DEDUP_REMOVED lines=23> */
.L_x_20891:
[----:B------:R-:W0:Y:S02]  /*12c80*/  MUFU.RCP R15, R14 ;  /* 0x0000000e000f7308 */ /* 0x000e240000001000 */
[----:B0-----:R-:W-:-:S04]  /*12c90*/  FFMA R12, R14, R15, -1 ;  /* 0xbf8000000e0c7423 */ /* 0x001fc8000000000f */
[----:B------:R-:W-:-:S04]  /*12ca0*/  FADD.FTZ R12, -R12, -RZ ;  /* 0x800000ff0c0c7221 */ /* 0x000fc80000010100 */
[----:B------:R-:W-:-:S07]  /*12cb0*/  FFMA R15, R15, R12, R15 ;  /* 0x0000000c0f0f7223 */ /* 0x000fce000000000f */
.L_x_20892:
[----:B------:R-:W-:Y:S05]  /*12cc0*/  BSYNC.RECONVERGENT B1 ;  /* 0x0000000000017941 */ /* 0x000fea0003800200 */
.L_x_20890:
        /* <DEDUP_REMOVED lines=22> */
.L_x_20894:
[----:B------:R-:W0:Y:S02]  /*12e30*/  MUFU.RCP R15, R14 ;  /* 0x0000000e000f7308 */ /* 0x000e240000001000 */
[----:B0-----:R-:W-:-:S04]  /*12e40*/  FFMA R12, R14, R15, -1 ;  /* 0xbf8000000e0c7423 */ /* 0x001fc8000000000f */
[----:B------:R-:W-:-:S04]  /*12e50*/  FADD.FTZ R12, -R12, -RZ ;  /* 0x800000ff0c0c7221 */ /* 0x000fc80000010100 */
[----:B------:R-:W-:-:S07]  /*12e60*/  FFMA R15, R15, R12, R15 ;  /* 0x0000000c0f0f7223 */ /* 0x000fce000000000f */
.L_x_20895:
[----:B------:R-:W-:Y:S05]  /*12e70*/  BSYNC.RECONVERGENT B1 ;  /* 0x0000000000017941 */ /* 0x000fea0003800200 */
.L_x_20893:
        /* <DEDUP_REMOVED lines=22> */
[----:B------:R-:W-:Y:S01]  /*12fe0*/  MOV R12, R15 ;  /* 0x0000000f000c7202 */ /* 0x000fe20000000f00 */
[----:B------:R-:W-:Y:S06]  /*12ff0*/  BRA `(.L_x_20898) ;  /* 0x0000000000107947 */ /* 0x000fec0003800000 */
.L_x_20897:
[----:B------:R-:W0:Y:S02]  /*13000*/  MUFU.RCP R12, R19 ;  /* 0x00000013000c7308 */ /* 0x000e240000001000 */
[----:B0-----:R-:W-:-:S04]  /*13010*/  FFMA R13, R19, R12, -1 ;  /* 0xbf800000130d7423 */ /* 0x001fc8000000000c */
[----:B------:R-:W-:-:S04]  /*13020*/  FADD.FTZ R13, -R13, -RZ ;  /* 0x800000ff0d0d7221 */ /* 0x000fc80000010100 */
[----:B------:R-:W-:-:S07]  /*13030*/  FFMA R12, R12, R13, R12 ;  /* 0x0000000d0c0c7223 */ /* 0x000fce000000000c */
.L_x_20898:
[----:B------:R-:W-:Y:S05]  /*13040*/  BSYNC.RECONVERGENT B1 ;  /* 0x0000000000017941 */ /* 0x000fea0003800200 */
.L_x_20896:
        /* <DEDUP_REMOVED lines=39> */
[----:B------:R-:W-:Y:S02]  /*132c0*/  F2FP.SATFINITE.E5M2.F32.PACK_AB_MERGE_C R76, RZ, R76, RZ ;  /* 0x0000004cff4c723e */ /* 0x000fe400048060ff */
        /* <DEDUP_REMOVED lines=15> */
[----:B------:R-:W-:Y:S01]  /*133c0*/  F2FP.SATFINITE.E5M2.F32.PACK_AB_MERGE_C R87, RZ, R87, RZ ;  /* 0x00000057ff57723e */ /* 0x000fe200048060ff */
[----:B------:R-:W-:Y:S01]  /*133d0*/  FMUL R85, R27, UR8 ;  /* 0x000000081b557c20 */ /* 0x000fe20008400000 */
[----:B------:R-:W-:-:S02]  /*133e0*/  F2FP.SATFINITE.E5M2.F32.PACK_AB_MERGE_C R84, RZ, R84, RZ ;  /* 0x00000054ff54723e */ /* 0x000fc400048060ff */
[----:B------:R-:W-:Y:S02]  /*133f0*/  FMNMX3 R19, |R38|, R19, |R79|, !PT ;  /* 0x0000001326137276 */ /* 0x000fe4000780064f */
[----:B------:R-:W-:Y:S02]  /*13400*/  F2FP.SATFINITE.E5M2.F32.PACK_AB_MERGE_C R79, RZ, R17, RZ ;  /* 0x00000011ff4f723e */ /* 0x000fe400048060ff */
[----:B------:R-:W-:Y:S02]  /*13410*/  LOP3.LUT R22, R87, 0xff, RZ, 0xc0, !PT ;  /* 0x000000ff57167812 */ /* 0x000fe400078ec0ff */
[----:B------:R-:W-:Y:S02]  /*13420*/  PRMT R17, R84, 0x7104, RZ ;  /* 0x0000710454117816 */ /* 0x000fe400000000ff */
[----:B------:R-:W-:Y:S02]  /*13430*/  F2FP.SATFINITE.E5M2.F32.PACK_AB_MERGE_C R81, RZ, R81, RZ ;  /* 0x00000051ff51723e */ /* 0x000fe400048060ff */
[----:B------:R-:W-:-:S02]  /*13440*/  LOP3.LUT R31, R22, 0xff00, R17, 0xf8, !PT ;  /* 0x0000ff00161f7812 */ /* 0x000fc400078ef811 */
[----:B------:R-:W-:Y:S01]  /*13450*/  LOP3.LUT R79, R79, 0xffff, RZ, 0xc0, !PT ;  /* 0x0000ffff4f4f7812 */ /* 0x000fe200078ec0ff */
[----:B------:R-:W-:Y:S01]  /*13460*/  IMAD.U32 R17, R81, 0x10000, RZ ;  /* 0x0001000051117824 */ /* 0x000fe200078e00ff */
[----:B------:R-:W-:Y:S02]  /*13470*/  F2FP.SATFINITE.E5M2.F32.PACK_AB_MERGE_C R88, RZ, R88, RZ ;  /* 0x00000058ff58723e */ /* 0x000fe400048060ff */
[----:B------:R-:W-:Y:S02]  /*13480*/  F2FP.SATFINITE.E5M2.F32.PACK_AB_MERGE_C R85, RZ, R85, RZ ;  /* 0x00000055ff55723e */ /* 0x000fe400048060ff */
        /* <DEDUP_REMOVED lines=21> */
[----:B------:R-:W-:Y:S02]  /*135e0*/  F2FP.SATFINITE.E5M2.F32.PACK_AB_MERGE_C R91, RZ, R39, RZ ;  /* 0x00000027ff5b723e */ /* 0x000fe400048060ff */
[----:B------:R-:W-:Y:S02]  /*135f0*/  LOP3.LUT R19, R19, R90, R22, 0xfe, !PT ;  /* 0x0000005a13137212 */ /* 0x000fe400078efe16 */
[----:B------:R-:W-:-:S02]  /*13600*/  ISETP.GE.U32.OR P0, PT, R5, R6, P0 ;  /* 0x000000060500720c */ /* 0x000fc40000706470 */
[----:B------:R-:W-:Y:S02]  /*13610*/  MOV R22, 0x400 ;  /* 0x0000040000167802 */ /* 0x000fe40000000f00 */
[----:B------:R-:W-:Y:S02]  /*13620*/  F2FP.SATFINITE.E5M2.F32.PACK_AB_MERGE_C R90, RZ, R23, RZ ;  /* 0x00000017ff5a723e */ /* 0x000fe400048060ff */
[----:B------:R-:W-:Y:S02]  /*13630*/  IADD3 R22, PT, PT, R22, 0x20, RZ ;  /* 0x0000002016167810 */ /* 0x000fe40007ffe0ff */
        /* <DEDUP_REMOVED lines=18> */
.L_x_20900:
[----:B------:R-:W-:Y:S05]  /*13760*/  BSYNC.RECONVERGENT B0 ;  /* 0x0000000000007941 */ /* 0x000fea0003800200 */
.L_x_20899:
        /* <DEDUP_REMOVED lines=13> */
.L_x_20902:
[----:B------:R-:W-:Y:S05]  /*13840*/  BSYNC.RECONVERGENT B0 ;  /* 0x0000000000007941 */ /* 0x000fea0003800200 */
.L_x_20901:
        /* <DEDUP_REMOVED lines=21> */
[----:B------:R-:W-:-:S02]  /*139a0*/  F2FP.SATFINITE.E5M2.F32.PACK_AB_MERGE_C R90, RZ, R35, RZ ;  /* 0x00000023ff5a723e */ /* 0x000fc400048060ff */
[----:B------:R-:W-:Y:S02]  /*139b0*/  F2FP.SATFINITE.E5M2.F32.PACK_AB_MERGE_C R91, RZ, R36, RZ ;  /* 0x00000024ff5b723e */ /* 0x000fe400048060ff */
[----:B0-----:R-:W-:Y:S02]  /*139c0*/  F2FP.SATFINITE.E5M2.F32.PACK_AB_MERGE_C R61, RZ, R30, RZ ;  /* 0x0000001eff3d723e */ /* 0x001fe400048060ff */
[----:B------:R-:W-:Y:S02]  /*139d0*/  F2FP.SATFINITE.E5M2.F32.PACK_AB_MERGE_C R60, RZ, R34, RZ ;  /* 0x00000022ff3c723e */ /* 0x000fe400048060ff */
        /* <DEDUP_REMOVED lines=14> */
.L_x_20904:
[----:B------:R-:W-:Y:S05]  /*13ac0*/  BSYNC.RECONVERGENT B0 ;  /* 0x0000000000007941 */ /* 0x000fea0003800200 */
.L_x_20903:
        /* <DEDUP_REMOVED lines=8> */
[----:B------:R-:W-:Y:S01]  /*13b50*/  F2FP.SATFINITE.E5M2.F32.PACK_AB_MERGE_C R92, RZ, R37, RZ ;  /* 0x00000025ff5c723e */ /* 0x000fe200048060ff */
        /* <DEDUP_REMOVED lines=16> */
[----:B------:R-:W-:Y:S02]  /*13c60*/  F2FP.SATFINITE.E5M2.F32.PACK_AB_MERGE_C R37, RZ, R37, RZ ;  /* 0x00000025ff25723e */ /* 0x000fe400048060ff */
[----:B------:R-:W-:-:S02]  /*13c70*/  F2FP.SATFINITE.E5M2.F32.PACK_AB_MERGE_C R38, RZ, R22, RZ ;  /* 0x00000016ff26723e */ /* 0x000fc400048060ff */
[----:B------:R-:W-:Y:S02]  /*13c80*/  IADD3 R68, PT, PT, -R26, R0, RZ ;  /* 0x000000001a447210 */ /* 0x000fe40007ffe1ff */
[----:B------:R-:W-:Y:S02]  /*13c90*/  SHF.L.U32 R90, R90, 0x3, RZ ;  /* 0x000000035a5a7819 */ /* 0x000fe400000006ff */
[----:B------:R-:W-:Y:S01]  /*13ca0*/  F2FP.SATFINITE.E5M2.F32.PACK_AB_MERGE_C R60, RZ, R60, RZ ;  /* 0x0000003cff3c723e */ /* 0x000fe200048060ff */
        /* <DEDUP_REMOVED lines=14> */
.L_x_20906:
[----:B------:R-:W-:Y:S05]  /*13d90*/  BSYNC.RECONVERGENT B0 ;  /* 0x0000000000007941 */ /* 0x000fea0003800200 */
.L_x_20905:
        /* <DEDUP_REMOVED lines=20> */
.L_x_20908:
[----:B------:R-:W-:Y:S05]  /*13ee0*/  BSYNC.RECONVERGENT B0 ;  /* 0x0000000000007941 */ /* 0x000fea0003800200 */
.L_x_20907:
        /* <DEDUP_REMOVED lines=17> */
.L_x_20910:
[----:B------:R-:W-:Y:S05]  /*14000*/  BSYNC.RECONVERGENT B0 ;  /* 0x0000000000007941 */ /* 0x000fea0003800200 */
.L_x_20909:
        /* <DEDUP_REMOVED lines=15> */
.L_x_20912:
[----:B------:R-:W-:Y:S05]  /*14100*/  BSYNC.RECONVERGENT B0 ;  /* 0x0000000000007941 */ /* 0x000fea0003800200 */
.L_x_20911:
        /* <DEDUP_REMOVED lines=14> */
.L_x_20914:
[----:B------:R-:W-:Y:S05]  /*141f0*/  BSYNC.RECONVERGENT B0 ;  /* 0x0000000000007941 */ /* 0x000fea0003800200 */
.L_x_20913:
        /* <DEDUP_REMOVED lines=51> */
.L_x_20919:
        /* <DEDUP_REMOVED lines=48> */
.L_x_20918:
[----:B------:R-:W-:Y:S05]  /*14830*/  BSYNC.RECONVERGENT B1 ;  /* 0x0000000000017941 */ /* 0x000fea0003800200 */
.L_x_20917:
        /* <DEDUP_REMOVED lines=35> */
.L_x_20916:
[----:B------:R-:W-:Y:S05]  /*14a70*/  BSYNC.RECONVERGENT B0 ;  /* 0x0000000000007941 */ /* 0x000fea0003800200 */
.L_x_20915:
        /* <DEDUP_REMOVED lines=27> */
.L_x_20924:
        /* <DEDUP_REMOVED lines=48> */
.L_x_20923:
[----:B------:R-:W-:Y:S05]  /*14f30*/  BSYNC.RECONVERGENT B1 ;  /* 0x0000000000017941 */ /* 0x000fea0003800200 */
.L_x_20922:
        /* <DEDUP_REMOVED lines=35> */
.L_x_20921:
[----:B------:R-:W-:Y:S05]  /*15170*/  BSYNC.RECONVERGENT B0 ;  /* 0x0000000000007941 */ /* 0x000fea0003800200 */
.L_x_20920:
        /* <DEDUP_REMOVED lines=26> */
.L_x_20929:
        /* <DEDUP_REMOVED lines=48> */
.L_x_20928:
[----:B------:R-:W-:Y:S05]  /*15620*/  BSYNC.RECONVERGENT B1 ;  /* 0x0000000000017941 */ /* 0x000fea0003800200 */
.L_x_20927:
        /* <DEDUP_REMOVED lines=35> */
.L_x_20926:
[----:B------:R-:W-:Y:S05]  /*15860*/  BSYNC.RECONVERGENT B0 ;  /* 0x0000000000007941 */ /* 0x000fea0003800200 */
.L_x_20925:
        /* <DEDUP_REMOVED lines=24> */
.L_x_20934:
        /* <DEDUP_REMOVED lines=48> */
.L_x_20933:
[----:B------:R-:W-:Y:S05]  /*15cf0*/  BSYNC.RECONVERGENT B1 ;  /* 0x0000000000017941 */ /* 0x000fea0003800200 */
.L_x_20932:
        /* <DEDUP_REMOVED lines=35> */
.L_x_20931:
[----:B------:R-:W-:Y:S05]  /*15f30*/  BSYNC.RECONVERGENT B0 ;  /* 0x0000000000007941 */ /* 0x000fea0003800200 */
.L_x_20930:
        /* <DEDUP_REMOVED lines=39> */
.L_x_20943:
[----:B------:R-:W-:Y:S02]  /*161b0*/  ISETP.NE.AND P0, PT, R0, RZ, PT ;  /* 0x000000ff0000720c */ /* 0x000fe40003f05270 */
[----:B-1----:R-:W-:-:S11]  /*161c0*/  FMNMX R5, R4, R5, !PT ;  /* 0x0000000504057209 */ /* 0x002fd60007800000 */
[----:B------:R-:W-:Y:S05]  /*161d0*/  @P0 BRA `(.L_x_20936) ;  /* 0x0000000000080947 */ /* 0x000fea0003800000 */
[----:B------:R-:W1:Y:S02]  /*161e0*/  LDC.64 R2, c[0x0][0x3a8] ;  /* 0x0000ea00ff027b82 */ /* 0x000e640000000a00 */
[----:B-1----:R1:W-:Y:S02]  /*161f0*/  REDG.E.MAX.S32.STRONG.GPU desc[UR10][R2.64], R5 ;  /* 0x000000050200798e */ /* 0x0023e4000d12e30a */
.L_x_20936:
[----:B------:R-:W-:Y:S05]  /*16200*/  BSYNC B0 ;  /* 0x0000000000007941 */ /* 0x000fea0003800000 */
.L_x_20935:
        /* <DEDUP_REMOVED lines=12> */
[----:B-12---:R-:W-:Y:S05]  /*162d0*/  CALL.REL.NOINC `($__internal_543_$__cuda_sm20_rcp_rn_f32_slowpath) ;  /* 0x0000000400887944 */ /* 0x006fea0003c00000 */
[----:B------:R-:W-:Y:S05]  /*162e0*/  BRA `(.L_x_20939) ;  /* 0x0000000000147947 */ /* 0x000fea0003800000 */
.L_x_20938:
[----:B0--3--:R-:W0:Y:S01]  /*162f0*/  MUFU.RCP R15, UR8 ;  /* 0x00000008000f7d08 */ /* 0x009e220008001000 */
[----:B------:R-:W-:-:S05]  /*16300*/  MOV R0, UR8 ;  /* 0x0000000800007c02 */ /* 0x000fca0008000f00 */
[----:B0-----:R-:W-:-:S04]  /*16310*/  FFMA R0, R15, R0, -1 ;  /* 0xbf8000000f007423 */ /* 0x001fc80000000000 */
[----:B------:R-:W-:-:S04]  /*16320*/  FADD.FTZ R0, -R0, -RZ ;  /* 0x800000ff00007221 */ /* 0x000fc80000010100 */
[----:B------:R-:W-:-:S07]  /*16330*/  FFMA R15, R15, R0, R15 ;  /* 0x000000000f0f7223 */ /* 0x000fce000000000f */
.L_x_20939:
[----:B-1----:R-:W0:Y:S02]  /*16340*/  LDC.64 R2, c[0x0][0x3b0] ;  /* 0x0000ec00ff027b82 */ /* 0x002e240000000a00 */
[----:B0-----:R-:W-:Y:S01]  /*16350*/  STG.E desc[UR10][R2.64], R15 ;  /* 0x0000000f02007986 */ /* 0x001fe2000c10190a */
[----:B------:R-:W-:Y:S05]  /*16360*/  EXIT ;  /* 0x000000000000794d */ /* 0x000fea0003800000 */
.L_x_20937:
[----:B------:R-:W-:Y:S02]  /*16370*/  HFMA2 R7, -RZ, RZ, 0, 2.384185791015625e-07 ;  /* 0x00000004ff077431 */ /* 0x000fe400000001ff */
[----:B------:R-:W-:Y:S01]  /*16380*/  IMAD.MOV.U32 R9, RZ, RZ, 0x1f ;  /* 0x0000001fff097424 */ /* 0x000fe200078e00ff */
[----:B------:R-:W-:-:S07]  /*16390*/  MOV R6, 0xffffffff ;  /* 0xffffffff00067802 */ /* 0x000fce0000000f00 */
[----:B012---:R-:W-:Y:S05]  /*163a0*/  WARPSYNC.COLLECTIVE R6, `(.L_x_20940) ;  /* 0x0000000006087348 */ /* 0x007fea0003c00000 */
[----:B-1----:R1:W3:Y:S02]  /*163b0*/  SHFL.DOWN P0, R5, R2, R7, R9 ;  /* 0x0800000702057389 */ /* 0x0022e40000000009 */
[----:B0123--:R-:W-:Y:S05]  /*163c0*/  ENDCOLLECTIVE ;  /* 0x000000000000791b */ /* 0x00ffea0003800000 */
.L_x_20940:
[----:B------:R-:W-:Y:S01]  /*163d0*/  HFMA2 R7, -RZ, RZ, 0, 1.1920928955078125e-07 ;  /* 0x00000002ff077431 */ /* 0x000fe200000001ff */
[----:B------:R-:W-:-:S04]  /*163e0*/  MOV R3, R5 ;  /* 0x0000000500037202 */ /* 0x000fc80000000f00 */
[----:B------:R-:W-:-:S05]  /*163f0*/  FMNMX R3, R3, R2, !PT ;  /* 0x0000000203037209 */ /* 0x000fca0007800000 */
[----:B------:R-:W-:-:S07]  /*16400*/  IMAD.MOV.U32 R2, RZ, RZ, R3 ;  /* 0x000000ffff027224 */ /* 0x000fce00078e0003 */
[----:B------:R-:W-:Y:S05]  /*16410*/  WARPSYNC.COLLECTIVE R6, `(.L_x_20941) ;  /* 0x0000000006087348 */ /* 0x000fea0003c00000 */
[----:B------:R0:W1:Y:S02]  /*16420*/  SHFL.DOWN P0, R5, R2, R7, R9 ;  /* 0x0800000702057389 */ /* 0x0000640000000009 */
[----:B01----:R-:W-:Y:S05]  /*16430*/  ENDCOLLECTIVE ;  /* 0x000000000000791b */ /* 0x003fea0003800000 */
.L_x_20941:
[----:B------:R-:W-:Y:S01]  /*16440*/  HFMA2 R7, -RZ, RZ, 0, 5.9604644775390625e-08 ;  /* 0x00000001ff077431 */ /* 0x000fe200000001ff */
[----:B------:R-:W-:-:S04]  /*16450*/  MOV R4, R5 ;  /* 0x0000000500047202 */ /* 0x000fc80000000f00 */
[----:B------:R-:W-:-:S05]  /*16460*/  FMNMX R4, R3, R4, !PT ;  /* 0x0000000403047209 */ /* 0x000fca0007800000 */
[----:B------:R-:W-:-:S07]  /*16470*/  IMAD.MOV.U32 R2, RZ, RZ, R4 ;  /* 0x000000ffff027224 */ /* 0x000fce00078e0004 */
[----:B------:R-:W-:Y:S05]  /*16480*/  WARPSYNC.COLLECTIVE R6, `(.L_x_20942) ;  /* 0x0000000006087348 */ /* 0x000fea0003c00000 */
[----:B------:R0:W1:Y:S02]  /*16490*/  SHFL.DOWN P0, R5, R2, R7, R9 ;  /* 0x0800000702057389 */ /* 0x0000640000000009 */
[----:B01----:R-:W-:Y:S05]  /*164a0*/  ENDCOLLECTIVE ;  /* 0x000000000000791b */ /* 0x003fea0003800000 */
.L_x_20942:
[----:B------:R-:W-:Y:S05]  /*164b0*/  BRA `(.L_x_20943) ;  /* 0xfffffffc003c7947 */ /* 0x000fea000383ffff */
        .weak           $__internal_542_$__cuda_sm20_div_u64
        .type           $__internal_542_$__cuda_sm20_div_u64,@function
        .size           $__internal_542_$__cuda_sm20_div_u64,($__internal_543_$__cuda_sm20_rcp_rn_f32_slowpath - $__internal_542_$__cuda_sm20_div_u64)
$__internal_542_$__cuda_sm20_div_u64:
        /* <DEDUP_REMOVED lines=67> */
[----:B------:R-:W-:Y:S06]  /*168f0*/  RET.REL.NODEC R2 `(_ZN18transformer_engine6detail38cast_transpose_fused_kernel_notalignedILb0ELb0ELb1EfNS_16CTDBiasDActParamI13__nv_bfloat16S3_13__nv_fp8_e5m2fEELi4ELi8ENS_5EmptyEXadL_ZNS_5qgeluIffEET_T0_RKS6_EEEEvT3_mmm) ;  /* 0xfffffe9402c07950 */ /* 0x000fec0003c3ffff */
        .weak           $__internal_543_$__cuda_sm20_rcp_rn_f32_slowpath
        .type           $__internal_543_$__cuda_sm20_rcp_rn_f32_slowpath,@function
        .size           $__internal_543_$__cuda_sm20_rcp_rn_f32_slowpath,(.L_x_29844 - $__internal_543_$__cuda_sm20_rcp_rn_f32_slowpath)
$__internal_543_$__cuda_sm20_rcp_rn_f32_slowpath:
        /* <DEDUP_REMOVED lines=15> */
.L_x_20945:
        /* <DEDUP_REMOVED lines=33> */
.L_x_20947:
[----:B------:R0:W1:Y:S02]  /*16c00*/  MUFU.RCP R15, R12 ;  /* 0x0000000c000f7308 */ /* 0x0000640000001000 */
.L_x_20946:
[----:B------:R-:W-:Y:S05]  /*16c10*/  BSYNC B0 ;  /* 0x0000000000007941 */ /* 0x000fea0003800000 */
.L_x_20944:
[----:B------:R-:W-:Y:S01]  /*16c20*/  HFMA2 R13, -RZ, RZ, 0, 0 ;  /* 0x00000000ff0d7431 */ /* 0x000fe200000001ff */
[----:B0-----:R-:W-:-:S04]  /*16c30*/  MOV R12, R14 ;  /* 0x0000000e000c7202 */ /* 0x001fc80000000f00 */
[----:B-1----:R-:W-:Y:S05]  /*16c40*/  RET.REL.NODEC R12 `(_ZN18transformer_engine6detail38cast_transpose_fused_kernel_notalignedILb0ELb0ELb1EfNS_16CTDBiasDActParamI13__nv_bfloat16S3_13__nv_fp8_e5m2fEELi4ELi8ENS_5EmptyEXadL_ZNS_5qgeluIffEET_T0_RKS6_EEEEvT3_mmm) ;  /* 0xfffffe900cec7950 */ /* 0x002fea0003c3ffff */
.L_x_20948:
        /* <DEDUP_REMOVED lines=11> */
.L_x_29844:


//--------------------- .text._ZN18transformer_engine6detail38cast_transpose_fused_kernel_notalignedILb0ELb0ELb1EfNS_16CTDBiasDActParamI13__nv_bfloat16S3_S3_fEELi4ELi4ENS_5EmptyEXadL_ZNS_5qgeluIffEET_T0_RKS5_EEEEvT3_mmm --------------------------
	.section	.text._ZN18transformer_engine6detail38cast_transpose_fused_kernel_notalignedILb0ELb0ELb1EfNS_16CTDBiasDActParamI13__nv_bfloat16S3_S3_fEELi4ELi4ENS_5EmptyEXadL_ZNS_5qgeluIffEET_T0_RKS5_EEEEvT3_mmm,"ax",@progbits
	.align	128
        .global         _ZN18transformer_engine6detail38cast_transpose_fused_kernel_notalignedILb0ELb0ELb1EfNS_16CTDBiasDActParamI13__nv_bfloat16S3_S3_fEELi4ELi4ENS_5EmptyEXadL_ZNS_5qgeluIffEET_T0_RKS5_EEEEvT3_mmm
        .type           _ZN18transformer_engine6detail38cast_transpose_fused_kernel_notalignedILb0ELb0ELb1EfNS_16CTDBiasDActParamI13__nv_bfloat16S3_S3_fEELi4ELi4ENS_5EmptyEXadL_ZNS_5qgeluIffEET_T0_RKS5_EEEEvT3_mmm,@function
        .size           _ZN18transformer_engine6detail38cast_transpose_fused_kernel_notalignedILb0ELb0ELb1EfNS_16CTDBiasDActParamI13__nv_bfloat16S3_S3_fEELi4ELi4ENS_5EmptyEXadL_ZNS_5qgeluIffEET_T0_RKS5_EEEEvT3_mmm,(.L_x_29846 - _ZN18transformer_engine6detail38cast_transpose_fused_kernel_notalignedILb0ELb0ELb1EfNS_16CTDBiasDActParamI13__nv_bfloat16S3_S3_fEELi4ELi4ENS_5EmptyEXadL_ZNS_5qgeluIffEET_T0_RKS5_EEEEvT3_mmm)
        .other          _ZN18transformer_engine6detail38cast_transpose_fused_kernel_notalignedILb0ELb0ELb1EfNS_16CTDBiasDActParamI13__nv_bfloat16S3_S3_fEELi4ELi4ENS_5EmptyEXadL_ZNS_5qgeluIffEET_T0_RKS5_EEEEvT3_mmm,@"STO_CUDA_ENTRY STV_DEFAULT"
_ZN18transformer_engine6detail38cast_transpose_fused_kernel_notalignedILb0ELb0ELb1EfNS_16CTDBiasDActParamI13__nv_bfloat16S3_S3_fEELi4ELi4ENS_5EmptyEXadL_ZNS_5qgeluIffEET_T0_RKS5_EEEEvT3_mmm:
.text._ZN18transformer_engine6detail38cast_transpose_fused_kernel_notalignedILb0ELb0ELb1EfNS_16CTDBiasDActParamI13__nv_bfloat16S3_S3_fEELi4ELi4ENS_5EmptyEXadL_ZNS_5qgeluIffEET_T0_RKS5_EEEEvT3_mmm:
        /* <DEDUP_REMOVED lines=43> */
.L_x_20949:
[----:B------:R-:W-:-:S07]  /*02b0*/  MOV R2, 0x2d0 ;  /* 0x000002d000027802 */ /* 0x000fce0000000f00 */
[----:B------:R-:W-:Y:S05]  /*02c0*/  CALL.REL.NOINC `($__internal_544_$__cuda_sm20_div_u64) ;  /* 0x000000bc00007944 */ /* 0x000fea0003c00000 */
        /* <DEDUP_REMOVED lines=11> */
.L_x_20950:
        /* <DEDUP_REMOVED lines=9> */
[----:B------:R-:W2:Y:S01]  /*0410*/  LDCU.64 UR24, c[0x0][0x380] ;  /* 0x00007000ff1877ac */ /* 0x000ea20008000a00 */
[----:B------:R-:W-:Y:S01]  /*0420*/  VIADD R44, R7, 0xffffffff ;  /* 0xffffffff072c7836 */ /* 0x000fe20000000000 */
[----:B------:R-:W-:-:S02]  /*0430*/  USHF.L.U32 UR20, UR21, 0x7, URZ ;  /* 0x0000000715147899 */ /* 0x000fc400080006ff */
[----:B0-----:R-:W-:Y:S02]  /*0440*/  USHF.R.U64 UR28, UR12, 0x2, UR13 ;  /* 0x000000020c1c7899 */ /* 0x001fe4000800120d */
[----:B------:R-:W-:Y:S01]  /*0450*/  LOP3.LUT R44, R44, 0x1f, RZ, 0xc0, !PT ;  /* 0x0000001f2c2c7812 */ /* 0x000fe200078ec0ff */
[----:B------:R-:W-:Y:S02]  /*0460*/  USHF.R.U32.HI UR29, URZ, 0x2, UR13 ;  /* 0x00000002ff1d7899 */ /* 0x000fe4000801160d */
[----:B-1----:R-:W-:Y:S02]  /*0470*/  USHF.R.U64 UR30, UR26, 0x2, UR27 ;  /* 0x000000021a1e7899 */ /* 0x002fe4000800121b */
[----:B------:R-:W-:Y:S02]  /*0480*/  ULEA UR7, UP1, -UR4, UR28, 0x5 ;  /* 0x0000001c04077291 */ /* 0x000fe4000f8229ff */
[----:B------:R-:W-:Y:S02]  /*0490*/  USHF.R.U32.HI UR31, URZ, 0x2, UR27 ;  /* 0x00000002ff1f7899 */ /* 0x000fe4000801161b */
[----:B------:R-:W-:-:S02]  /*04a0*/  ULEA UR14, UP0, -UR21, UR30, 0x5 ;  /* 0x0000001e150e7291 */ /* 0x000fc4000f8029ff */
[C---:B------:R-:W-:Y:S01]  /*04b0*/  IMAD.WIDE.U32 R64, R8.reuse, UR30, RZ ;  /* 0x0000001e08407c25 */ /* 0x040fe2000f8e00ff */
[----:B------:R-:W-:Y:S02]  /*04c0*/  UIADD3.X UR10, UPT, UPT, ~UR10, UR29, URZ, UP1, !UPT ;  /* 0x0000001d0a0a7290 */ /* 0x000fe40008ffe5ff */
[----:B------:R-:W-:Y:S01]  /*04d0*/  UIMAD.WIDE.U32 UR8, UR4, UR26, URZ ;  /* 0x0000001a040872a5 */ /* 0x000fe2000f8e00ff */
[----:B------:R-:W-:Y:S01]  /*04e0*/  IMAD R45, R8, UR31, RZ ;  /* 0x0000001f082d7c24 */ /* 0x000fe2000f8e02ff */
[----:B------:R-:W-:Y:S01]  /*04f0*/  UISETP.LT.U32.AND UP1, UPT, UR7, 0x20, UPT ;  /* 0x000000200700788c */ /* 0x000fe2000bf21070 */
[-C--:B------:R-:W-:Y:S01]  /*0500*/  IADD3 R46, P2, PT, R9, R64.reuse, RZ ;  /* 0x00000040092e7210 */ /* 0x080fe20007f5e0ff */
[----:B------:R-:W-:Y:S01]  /*0510*/  UIADD3.X UR11, UPT, UPT, ~UR11, UR31, URZ, UP0, !UPT ;  /* 0x0000001f0b0b7290 */ /* 0x000fe200087fe5ff */
[----:B------:R-:W-:Y:S01]  /*0520*/  IADD3 R48, P3, PT, R44, R64, RZ ;  /* 0x000000402c307210 */ /* 0x000fe20007f7e0ff */
[----:B------:R-:W-:Y:S01]  /*0530*/  UISETP.LT.U32.AND UP0, UPT, UR14, 0x20, UPT ;  /* 0x000000200e00788c */ /* 0x000fe2000bf01070 */
[----:B------:R-:W-:Y:S01]  /*0540*/  IADD3 R45, PT, PT, R65, R45, RZ ;  /* 0x0000002d412d7210 */ /* 0x000fe20007ffe0ff */
[----:B------:R-:W-:-:S02]  /*0550*/  UISETP.LT.U32.AND.EX UP1, UPT, UR10, URZ, UPT, UP1 ;  /* 0x000000ff0a00728c */ /* 0x000fc4000bf21110 */
[----:B------:R-:W-:Y:S01]  /*0560*/  USHF.L.U64.HI UR16, UR21, 0x7, UR6 ;  /* 0x0000000715107899 */ /* 0x000fe20008010206 */
[----:B------:R-:W0:Y:S01]  /*0570*/  LDCU.64 UR22, c[0x0][0x358] ;  /* 0x00006b00ff1677ac */ /* 0x000e220008000a00 */
[--C-:B------:R-:W-:Y:S01]  /*0580*/  IMAD.X R47, RZ, RZ, R45.reuse, P2 ;  /* 0x000000ffff2f7224 */ /* 0x100fe200010e062d */
[----:B------:R-:W1:Y:S01]  /*0590*/  LDCU.64 UR32, c[0x0][0x3a0] ;  /* 0x00007400ff2077ac */ /* 0x000e620008000a00 */
[----:B------:R-:W-:Y:S01]  /*05a0*/  IMAD.X R49, RZ, RZ, R45, P3 ;  /* 0x000000ffff317224 */ /* 0x000fe200018e062d */
[----:B------:R-:W-:Y:S01]  /*05b0*/  ULOP3.LUT UR18, UR26, 0xfffffffc, URZ, 0xc0, !UPT ;  /* 0xfffffffc1a127892 */ /* 0x000fe2000f8ec0ff */
[----:B------:R-:W-:Y:S01]  /*05c0*/  MOV R11, UR30 ;  /* 0x0000001e000b7c02 */ /* 0x000fe20008000f00 */
[----:B------:R-:W-:Y:S01]  /*05d0*/  UISETP.LT.U32.AND.EX UP0, UPT, UR11, URZ, UPT, UP0 ;  /* 0x000000ff0b00728c */ /* 0x000fe2000bf01100 */
[----:B------:R-:W-:Y:S01]  /*05e0*/  MOV R19, UR30 ;  /* 0x0000001e00137c02 */ /* 0x000fe20008000f00 */
[----:B------:R-:W-:Y:S02]  /*05f0*/  USEL UR7, UR7, 0x20, UP1 ;  /* 0x0000002007077887 */ /* 0x000fe40008800000 */
[----:B------:R-:W-:-:S02]  /*0600*/  UIMAD UR10, UR5, UR26, URZ ;  /* 0x0000001a050a72a4 */ /* 0x000fc4000f8e02ff */
[----:B------:R-:W-:Y:S02]  /*0610*/  USEL UR14, UR14, 0x20, UP0 ;  /* 0x000000200e0e7887 */ /* 0x000fe40008000000 */
[----:B------:R-:W-:Y:S01]  /*0620*/  UIMAD UR10, UR4, UR27, UR10 ;  /* 0x0000001b040a72a4 */ /* 0x000fe2000f8e020a */
[----:B------:R-:W-:Y:S01]  /*0630*/  ISETP.GE.U32.AND P0, PT, R6, UR7, PT ;  /* 0x0000000706007c0c */ /* 0x000fe2000bf06070 */
[----:B------:R-:W-:Y:S01]  /*0640*/  ULEA UR20, UP1, UR8, UR20, 0x7 ;  /* 0x0000001408147291 */ /* 0x000fe2000f8238ff */
[----:B------:R-:W-:Y:S01]  /*0650*/  ISETP.GE.U32.AND P1, PT, R10, UR7, PT ;  /* 0x000000070a007c0c */ /* 0x000fe2000bf26070 */
[----:B------:R-:W-:Y:S01]  /*0660*/  UIADD3 UR9, UPT, UPT, UR9, UR10, URZ ;  /* 0x0000000a09097290 */ /* 0x000fe2000fffe0ff */
[----:B------:R-:W-:Y:S01]  /*0670*/  ISETP.LT.U32.AND P0, PT, R9, UR14, !P0 ;  /* 0x0000000e09007c0c */ /* 0x000fe2000c701070 */
[----:B------:R-:W-:Y:S01]  /*0680*/  USHF.L.U32 UR19, UR20, 0x1, URZ ;  /* 0x0000000114137899 */ /* 0x000fe200080006ff */
[----:B------:R-:W-:Y:S01]  /*0690*/  ISETP.LT.U32.AND P1, PT, R44, UR14, !P1 ;  /* 0x0000000e2c007c0c */ /* 0x000fe2000cf21070 */
[----:B------:R-:W-:-:S02]  /*06a0*/  ULEA.HI.X UR8, UR8, UR16, UR9, 0x7, UP1 ;  /* 0x0000001008087291 */ /* 0x000fc400088f3c09 */
[----:B--2---:R-:W-:Y:S02]  /*06b0*/  UIADD3 UR24, UP0, UPT, UR19, UR24, URZ ;  /* 0x0000001813187290 */ /* 0x004fe4000ff1e0ff */
[----:B------:R-:W-:-:S04]  /*06c0*/  USHF.L.U64.HI UR20, UR20, 0x1, UR8 ;  /* 0x0000000114147899 */ /* 0x000fc80008010208 */
[----:B------:R-:W-:Y:S02]  /*06d0*/  UIADD3.X UR25, UPT, UPT, UR20, UR25, URZ, UP0, !UPT ;  /* 0x0000001914197290 */ /* 0x000fe400087fe4ff */
[----:B------:R-:W-:-:S04]  /*06e0*/  @P0 LEA R12, P2, R46, UR24, 0x3 ;  /* 0x000000182e0c0c11 */ /* 0x000fc8000f8418ff */
[----:B------:R-:W-:-:S06]  /*06f0*/  @P0 LEA.HI.X R13, R46, UR25, R47, 0x3, P2 ;  /* 0x000000192e0d0c11 */ /* 0x000fcc00090f1c2f */
[----:B0-----:R-:W2:Y:S01]  /*0700*/  @P0 LDG.E.64 R12, desc[UR22][R12.64] ;  /* 0x000000160c0c0981 */ /* 0x001ea2000c1e1b00 */
[----:B-1----:R-:W-:Y:S01]  /*0710*/  ISETP.NE.U32.AND P2, PT, RZ, UR32, PT ;  /* 0x00000020ff007c0c */ /* 0x002fe2000bf45070 */
[----:B------:R-:W-:Y:S01]  /*0720*/  @P1 IMAD.MOV.U32 R14, RZ, RZ, R48 ;  /* 0x000000ffff0e1224 */ /* 0x000fe200078e0030 */
[----:B------:R-:W-:Y:S01]  /*0730*/  @P1 MOV R15, R49 ;  /* 0x00000031000f1202 */ /* 0x000fe20000000f00 */
[----:B------:R-:W-:Y:S01]  /*0740*/  VOTEU.ANY UP1, P1 ;  /* 0x0000000000ff7886 */ /* 0x000fe20000820100 */
[----:B------:R-:W-:Y:S01]  /*0750*/  ISETP.NE.AND.EX P2, PT, RZ, UR33, PT, P2 ;  /* 0x00000021ff007c0c */ /* 0x000fe2000bf45320 */
[----:B------:R-:W-:Y:S01]  /*0760*/  IMAD.U32 R4, RZ, RZ, UR31 ;  /* 0x0000001fff047e24 */ /* 0x000fe2000f8e00ff */
[----:B------:R-:W-:Y:S01]  /*0770*/  @P1 IADD3 R0, P4, PT, R48, UR18, RZ ;  /* 0x0000001230001c10 */ /* 0x000fe2000ff9e0ff */
[C---:B------:R-:W-:Y:S01]  /*0780*/  @P1 IMAD.WIDE.U32 R14, R11.reuse, 0x6, R14 ;  /* 0x000000060b0e1825 */ /* 0x040fe200078e000e */
[----:B------:R-:W-:Y:S01]  /*0790*/  MOV R21, UR30 ;  /* 0x0000001e00157c02 */ /* 0x000fe20008000f00 */
[----:B------:R-:W-:Y:S01]  /*07a0*/  @UP1 UIMAD UR8, UR31, 0x5, URZ ;  /* 0x000000051f0818a4 */ /* 0x000fe2000f8e02ff */
[----:B------:R-:W-:Y:S01]  /*07b0*/  @P0 LEA R2, P3, R11, R46, 0x1 ;  /* 0x0000002e0b020211 */ /* 0x000fe200078608ff */
[----:B------:R-:W-:Y:S01]  /*07c0*/  @P1 IMAD.WIDE.U32 R18, R19, 0x5, R48 ;  /* 0x0000000513121825 */ /* 0x000fe200078e0030 */
[----:B------:R-:W-:Y:S01]  /*07d0*/  @P1 IADD3.X R11, PT, PT, R49, UR27, RZ, P4, !PT ;  /* 0x0000001b310b1c10 */ /* 0x000fe2000a7fe4ff */
[----:B------:R-:W-:Y:S01]  /*07e0*/  VOTEU.ANY UP0, P0 ;  /* 0x0000000000ff7886 */ /* 0x000fe20000000100 */
[----:B------:R-:W-:Y:S01]  /*07f0*/  @P0 LEA.HI.X R21, R21, R47, R4, 0x1, P3 ;  /* 0x0000002f15150211 */ /* 0x000fe200018f0c04 */
[----:B------:R-:W-:Y:S01]  /*0800*/  IMAD.U32 R17, RZ, RZ, UR30 ;  /* 0x0000001eff117e24 */ /* 0x000fe2000f8e00ff */
[----:B------:R-:W-:Y:S01]  /*0810*/  @P1 LEA R42, P4, R0, UR24, 0x3 ;  /* 0x00000018002a1c11 */ /* 0x000fe2000f8818ff */
[----:B------:R-:W0:Y:S01]  /*0820*/  @P2 LDC.64 R24, c[0x0][0x3a0] ;  /* 0x0000e800ff182b82 */ /* 0x000e220000000a00 */
[----:B------:R-:W-:Y:S01]  /*0830*/  @P1 MOV R22, R48 ;  /* 0x0000003000161202 */ /* 0x000fe20000000f00 */
[----:B------:R-:W-:Y:S01]  /*0840*/  @P1 IMAD.MOV.U32 R23, RZ, RZ, R49 ;  /* 0x000000ffff171224 */ /* 0x000fe200078e0031 */
[----:B------:R-:W-:Y:S01]  /*0850*/  @P0 LEA R20, P3, R2, UR24, 0x3 ;  /* 0x0000001802140c11 */ /* 0x000fe2000f8618ff */
[----:B------:R-:W-:Y:S01]  /*0860*/  @UP1 UIMAD UR9, UR31, 0x6, URZ ;  /* 0x000000061f0918a4 */ /* 0x000fe2000f8e02ff */
[----:B------:R-:W-:Y:S01]  /*0870*/  @P1 LEA.HI.X R43, R0, UR25, R11, 0x3, P4 ;  /* 0x00000019002b1c11 */ /* 0x000fe2000a0f1c0b */
[----:B------:R-:W-:Y:S01]  /*0880*/  @UP1 UIMAD UR10, UR31, 0x7, URZ ;  /* 0x000000071f0a18a4 */ /* 0x000fe2000f8e02ff */
[----:B------:R-:W-:Y:S01]  /*0890*/  @P0 LEA.HI.X R21, R2, UR25, R21, 0x3, P3 ;  /* 0x0000001902150c11 */ /* 0x000fe200098f1c15 */
[----:B------:R-:W-:Y:S01]  /*08a0*/  @P1 IMAD.WIDE.U32 R22, R17, 0x7, R22 ;  /* 0x0000000711161825 */ /* 0x000fe200078e0016 */
[----:B------:R-:W-:Y:S01]  /*08b0*/  @P1 IADD3 R11, PT, PT, R19, UR8, RZ ;  /* 0x00000008130b1c10 */ /* 0x000fe2000fffe0ff */
[----:B------:R-:W-:Y:S01]  /*08c0*/  @UP0 UIMAD UR8, UR31, 0x3, URZ ;  /* 0x000000031f0808a4 */ /* 0x000fe2000f8e02ff */
[----:B------:R-:W-:Y:S01]  /*08d0*/  @P1 LEA R32, P4, R18, UR24, 0x3 ;  /* 0x0000001812201c11 */ /* 0x000fe2000f8818ff */
[----:B------:R-:W-:Y:S01]  /*08e0*/  @P0 IMAD.WIDE.U32 R16, R17, 0x3, R46 ;  /* 0x0000000311100825 */ /* 0x000fe200078e002e */
[----:B------:R-:W-:-:S02]  /*08f0*/  @P0 IADD3 R0, P3, PT, R46, UR30, RZ ;  /* 0x0000001e2e000c10 */ /* 0x000fc4000ff7e0ff */
[----:B------:R-:W-:Y:S02]  /*0900*/  @!P1 CS2R R40, SRZ ;  /* 0x0000000000289805 */ /* 0x000fe4000001ff00 */
[----:B------:R-:W-:Y:S01]  /*0910*/  @P1 LEA.HI.X R33, R18, UR25, R11, 0x3, P4 ;  /* 0x0000001912211c11 */ /* 0x000fe2000a0f1c0b */
[----:B------:R-:W-:Y:S01]  /*0920*/  @P1 VIADD R15, R15, UR9 ;  /* 0x000000090f0f1c36 */ /* 0x000fe20008000000 */
[----:B------:R-:W-:Y:S01]  /*0930*/  @P0 IADD3.X R19, PT, PT, R47, UR31, RZ, P3, !PT ;  /* 0x0000001f2f130c10 */ /* 0x000fe20009ffe4ff */
[----:B------:R-:W-:Y:S01]  /*0940*/  @P0 VIADD R17, R17, UR8 ;  /* 0x0000000811110c36 */ /* 0x000fe20008000000 */
[----:B------:R-:W-:Y:S02]  /*0950*/  @P0 LEA R26, P3, R0, UR24, 0x3 ;  /* 0x00000018001a0c11 */ /* 0x000fe4000f8618ff */
[----:B------:R-:W-:Y:S02]  /*0960*/  @!P0 CS2R R28, SRZ ;  /* 0x00000000001c8805 */ /* 0x000fe4000001ff00 */
[----:B------:R-:W-:Y:S01]  /*0970*/  @P1 LEA R34, P5, R14, UR24, 0x3 ;  /* 0x000000180e221c11 */ /* 0x000fe2000f8a18ff */
[----:B------:R-:W5:Y:S01]  /*0980*/  @P1 LDG.E.64 R42, desc[UR22][R42.64] ;  /* 0x000000162a2a1981 */ /* 0x000f62000c1e1b00 */
[----:B------:R-:W-:Y:S01]  /*0990*/  @P1 IADD3 R11, PT, PT, R23, UR10, RZ ;  /* 0x0000000a170b1c10 */ /* 0x000fe2000fffe0ff */
[----:B------:R-:W1:Y:S01]  /*09a0*/  LDCU.128 UR8, c[0x0][0x390] ;  /* 0x00007200ff0877ac */ /* 0x000e620008000c00 */
[----:B------:R-:W-:Y:S01]  /*09b0*/  @P1 LEA R36, P6, R22, UR24, 0x3 ;  /* 0x0000001816241c11 */ /* 0x000fe2000f8c18ff */
[----:B0-----:R0:W3:Y:S01]  /*09c0*/  @P2 LDG.E R24, desc[UR22][R24.64] ;  /* 0x0000001618182981 */ /* 0x0010e2000c1e1900 */
        /* <DEDUP_REMOVED lines=13> */
[----:B------:R-:W-:Y:S01]  /*0aa0*/  @!P0 CS2R R16, SRZ ;  /* 0x0000000000108805 */ /* 0x000fe2000001ff00 */
[----:B0-----:R-:W-:-:S05]  /*0ab0*/  HFMA2 R25, -RZ, RZ, 3.7421875, 0 ;  /* 0x437c0000ff197431 */ /* 0x001fca00000001ff */
[----:B------:R0:W5:Y:S02]  /*0ac0*/  @P0 LDG.E.64 R16, desc[UR22][R20.64] ;  /* 0x0000001614100981 */ /* 0x000164000c1e1b00 */
[----:B0-----:R-:W-:Y:S01]  /*0ad0*/  IMAD.MOV.U32 R21, RZ, RZ, 0x3bbb989d ;  /* 0x3bbb989dff157424 */ /* 0x001fe200078e00ff */
        /* <DEDUP_REMOVED lines=14> */
[----:B------:R-:W-:-:S06]  /*0bc0*/  @!P0 CS2R R12, SRZ ;  /* 0x00000000000c8805 */ /* 0x000fcc000001ff00 */
[----:B--2---:R-:W-:-:S05]  /*0bd0*/  SHF.L.U32 R11, R12, 0x10, RZ ;  /* 0x000000100c0b7819 */ /* 0x004fca00000006ff */
[----:B------:R-:W-:-:S04]  /*0be0*/  FMUL R0, R11, -1.7020000219345092773 ;  /* 0xbfd9db230b007820 */ /* 0x000fc80000400000 */
[----:B------:R-:W-:-:S04]  /*0bf0*/  FFMA.SAT R2, R0, R21, 0.5 ;  /* 0x3f00000000027423 */ /* 0x000fc80000002015 */
[----:B------:R-:W-:-:S04]  /*0c00*/  FFMA.RM R2, R2, R25, 12582913 ;  /* 0x4b40000102027423 */ /* 0x000fc80000004019 */
[----:B------:R-:W-:-:S04]  /*0c10*/  FADD R21, R2, -12583039 ;  /* 0xcb40007f02157421 */ /* 0x000fc80000000000 */
[----:B------:R-:W-:-:S04]  /*0c20*/  FFMA R21, R0, 1.4426950216293334961, -R21 ;  /* 0x3fb8aa3b00157823 */ /* 0x000fc80000000815 */
[----:B------:R-:W-:-:S06]  /*0c30*/  FFMA R21, R0, 1.925963033500011079e-08, R21 ;  /* 0x32a5706000157823 */ /* 0x000fcc0000000015 */
        /* <DEDUP_REMOVED lines=11> */
[----:B-----5:R-:W-:Y:S05]  /*0cf0*/  CALL.REL.NOINC `($__internal_545_$__cuda_sm20_rcp_rn_f32_slowpath) ;  /* 0x000000b400947944 */ /* 0x020fea0003c00000 */
[----:B------:R-:W-:Y:S05]  /*0d00*/  BRA `(.L_x_20953) ;  /* 0x0000000000107947 */ /* 0x000fea0003800000 */
.L_x_20952:
[----:B------:R-:W0:Y:S02]  /*0d10*/  MUFU.RCP R21, R2 ;  /* 0x0000000200157308 */ /* 0x000e240000001000 */
[----:B0-----:R-:W-:-:S04]  /*0d20*/  FFMA R0, R2, R21, -1 ;  /* 0xbf80000002007423 */ /* 0x001fc80000000015 */
[----:B------:R-:W-:-:S04]  /*0d30*/  FADD.FTZ R0, -R0, -RZ ;  /* 0x800000ff00007221 */ /* 0x000fc80000010100 */
[----:B------:R-:W-:-:S07]  /*0d40*/  FFMA R21, R21, R0, R21 ;  /* 0x0000000015157223 */ /* 0x000fce0000000015 */
.L_x_20953:
[----:B------:R-:W-:Y:S05]  /*0d50*/  BSYNC.RECONVERGENT B1 ;  /* 0x0000000000017941 */ /* 0x000fea0003800200 */
.L_x_20951:
        /* <DEDUP_REMOVED lines=21> */
[----:B-----5:R-:W-:Y:S05]  /*0eb0*/  CALL.REL.NOINC `($__internal_545_$__cuda_sm20_rcp_rn_f32_slowpath) ;  /* 0x000000b400247944 */ /* 0x020fea0003c00000 */
[----:B------:R-:W-:Y:S05]  /*0ec0*/  BRA `(.L_x_20956) ;  /* 0x0000000000107947 */ /* 0x000fea0003800000 */
.L_x_20955:
[----:B------:R-:W0:Y:S02]  /*0ed0*/  MUFU.RCP R21, R2 ;  /* 0x0000000200157308 */ /* 0x000e240000001000 */
[----:B0-----:R-:W-:-:S04]  /*0ee0*/  FFMA R0, R2, R21, -1 ;  /* 0xbf80000002007423 */ /* 0x001fc80000000015 */
[----:B------:R-:W-:-:S04]  /*0ef0*/  FADD.FTZ R0, -R0, -RZ ;  /* 0x800000ff00007221 */ /* 0x000fc80000010100 */
[----:B------:R-:W-:-:S07]  /*0f00*/  FFMA R21, R21, R0, R21 ;  /* 0x0000000015157223 */ /* 0x000fce0000000015 */
.L_x_20956:
[----:B------:R-:W-:Y:S05]  /*0f10*/  BSYNC.RECONVERGENT B1 ;  /* 0x0000000000017941 */ /* 0x000fea0003800200 */
.L_x_20954:
        /* <DEDUP_REMOVED lines=22> */
.L_x_20958:
[----:B------:R-:W0:Y:S02]  /*1080*/  MUFU.RCP R21, R2 ;  /* 0x0000000200157308 */ /* 0x000e240000001000 */
[----:B0-----:R-:W-:-:S04]  /*1090*/  FFMA R0, R2, R21, -1 ;  /* 0xbf80000002007423 */ /* 0x001fc80000000015 */
[----:B------:R-:W-:-:S04]  /*10a0*/  FADD.FTZ R0, -R0, -RZ ;  /* 0x800000ff00007221 */ /* 0x000fc80000010100 */
[----:B------:R-:W-:-:S07]  /*10b0*/  FFMA R21, R21, R0, R21 ;  /* 0x0000000015157223 */ /* 0x000fce0000000015 */
.L_x_20959:
[----:B------:R-:W-:Y:S05]  /*10c0*/  BSYNC.RECONVERGENT B1 ;  /* 0x0000000000017941 */ /* 0x000fea0003800200 */
.L_x_20957:
        /* <DEDUP_REMOVED lines=23> */
.L_x_20961:
[----:B------:R-:W0:Y:S02]  /*1240*/  MUFU.RCP R21, R2 ;  /* 0x0000000200157308 */ /* 0x000e240000001000 */
[----:B0-----:R-:W-:-:S04]  /*1250*/  FFMA R0, R2, R21, -1 ;  /* 0xbf80000002007423 */ /* 0x001fc80000000015 */
[----:B------:R-:W-:-:S04]  /*1260*/  FADD.FTZ R0, -R0, -RZ ;  /* 0x800000ff00007221 */ /* 0x000fc80000010100 */
[----:B------:R-:W-:-:S07]  /*1270*/  FFMA R21, R21, R0, R21 ;  /* 0x0000000015157223 */ /* 0x000fce0000000015 */
.L_x_20962:
[----:B------:R-:W-:Y:S05]  /*1280*/  BSYNC.RECONVERGENT B1 ;  /* 0x0000000000017941 */ /* 0x000fea0003800200 */
.L_x_20960:
        /* <DEDUP_REMOVED lines=20> */
[----:B------:R-:W-:Y:S05]  /*13d0*/  CALL.REL.NOINC `($__internal_545_$__cuda_sm20_rcp_rn_f32_slowpath) ;  /* 0x000000ac00dc7944 */ /* 0x000fea0003c00000 */
[----:B------:R-:W-:Y:S05]  /*13e0*/  BRA `(.L_x_20965) ;  /* 0x0000000000107947 */ /* 0x000fea0003800000 */
.L_x_20964:
[----:B------:R-:W0:Y:S02]  /*13f0*/  MUFU.RCP R21, R2 ;  /* 0x0000000200157308 */ /* 0x000e240000001000 */
[----:B0-----:R-:W-:-:S04]  /*1400*/  FFMA R0, R2, R21, -1 ;  /* 0xbf80000002007423 */ /* 0x001fc80000000015 */
[----:B------:R-:W-:-:S04]  /*1410*/  FADD.FTZ R0, -R0, -RZ ;  /* 0x800000ff00007221 */ /* 0x000fc80000010100 */
[----:B------:R-:W-:-:S07]  /*1420*/  FFMA R21, R21, R0, R21 ;  /* 0x0000000015157223 */ /* 0x000fce0000000015 */
.L_x_20965:
[----:B------:R-:W-:Y:S05]  /*1430*/  BSYNC.RECONVERGENT B1 ;  /* 0x0000000000017941 */ /* 0x000fea0003800200 */
.L_x_20963:
        /* <DEDUP_REMOVED lines=23> */
.L_x_20967:
[----:B------:R-:W0:Y:S02]  /*15b0*/  MUFU.RCP R21, R2 ;  /* 0x0000000200157308 */ /* 0x000e240000001000 */
[----:B0-----:R-:W-:-:S04]  /*15c0*/  FFMA R0, R2, R21, -1 ;  /* 0xbf80000002007423 */ /* 0x001fc80000000015 */
[----:B------:R-:W-:-:S04]  /*15d0*/  FADD.FTZ R0, -R0, -RZ ;  /* 0x800000ff00007221 */ /* 0x000fc80000010100 */
[----:B------:R-:W-:-:S07]  /*15e0*/  FFMA R21, R21, R0, R21 ;  /* 0x0000000015157223 */ /* 0x000fce0000000015 */
.L_x_20968:
[----:B------:R-:W-:Y:S05]  /*15f0*/  BSYNC.RECONVERGENT B1 ;  /* 0x0000000000017941 */ /* 0x000fea0003800200 */
.L_x_20966:
        /* <DEDUP_REMOVED lines=22> */
.L_x_20970:
[----:B------:R-:W0:Y:S02]  /*1760*/  MUFU.RCP R21, R2 ;  /* 0x0000000200157308 */ /* 0x000e240000001000 */
[----:B0-----:R-:W-:-:S04]  /*1770*/  FFMA R0, R2, R21, -1 ;  /* 0xbf80000002007423 */ /* 0x001fc80000000015 */
[----:B------:R-:W-:-:S04]  /*1780*/  FADD.FTZ R0, -R0, -RZ ;  /* 0x800000ff00007221 */ /* 0x000fc80000010100 */
[----:B------:R-:W-:-:S07]  /*1790*/  FFMA R21, R21, R0, R21 ;  /* 0x0000000015157223 */ /* 0x000fce0000000015 */
.L_x_20971:
[----:B------:R-:W-:Y:S05]  /*17a0*/  BSYNC.RECONVERGENT B1 ;  /* 0x0000000000017941 */ /* 0x000fea0003800200 */
.L_x_20969:
        /* <DEDUP_REMOVED lines=23> */
.L_x_20973:
[----:B------:R-:W0:Y:S02]  /*1920*/  MUFU.RCP R21, R2 ;  /* 0x0000000200157308 */ /* 0x000e240000001000 */
[----:B0-----:R-:W-:-:S04]  /*1930*/  FFMA R0, R2, R21, -1 ;  /* 0xbf80000002007423 */ /* 0x001fc80000000015 */
[----:B------:R-:W-:-:S04]  /*1940*/  FADD.FTZ R0, -R0, -RZ ;  /* 0x800000ff00007221 */ /* 0x000fc80000010100 */
[----:B------:R-:W-:-:S07]  /*1950*/  FFMA R21, R21, R0, R21 ;  /* 0x0000000015157223 */ /* 0x000fce0000000015 */
.L_x_20974:
[----:B------:R-:W-:Y:S05]  /*1960*/  BSYNC.RECONVERGENT B1 ;  /* 0x0000000000017941 */ /* 0x000fea0003800200 */
.L_x_20972:
        /* <DEDUP_REMOVED lines=22> */
.L_x_20976:
[----:B------:R-:W0:Y:S02]  /*1ad0*/  MUFU.RCP R21, R2 ;  /* 0x0000000200157308 */ /* 0x000e240000001000 */
[----:B0-----:R-:W-:-:S04]  /*1ae0*/  FFMA R0, R2, R21, -1 ;  /* 0xbf80000002007423 */ /* 0x001fc80000000015 */
[----:B------:R-:W-:-:S04]  /*1af0*/  FADD.FTZ R0, -R0, -RZ ;  /* 0x800000ff00007221 */ /* 0x000fc80000010100 */
[----:B------:R-:W-:-:S07]  /*1b00*/  FFMA R21, R21, R0, R21 ;  /* 0x0000000015157223 */ /* 0x000fce0000000015 */
.L_x_20977:
[----:B------:R-:W-:Y:S05]  /*1b10*/  BSYNC.RECONVERGENT B1 ;  /* 0x0000000000017941 */ /* 0x000fea0003800200 */
.L_x_20975:
        /* <DEDUP_REMOVED lines=23> */
.L_x_20979:
[----:B------:R-:W0:Y:S02]  /*1c90*/  MUFU.RCP R21, R2 ;  /* 0x0000000200157308 */ /* 0x000e240000001000 */
[----:B0-----:R-:W-:-:S04]  /*1ca0*/  FFMA R0, R2, R21, -1 ;  /* 0xbf80000002007423 */ /* 0x001fc80000000015 */
[----:B------:R-:W-:-:S04]  /*1cb0*/  FADD.FTZ R0, -R0, -RZ ;  /* 0x800000ff00007221 */ /* 0x000fc80000010100 */
[----:B------:R-:W-:-:S07]  /*1cc0*/  FFMA R21, R21, R0, R21 ;  /* 0x0000000015157223 */ /* 0x000fce0000000015 */
.L_x_20980:
[----:B------:R-:W-:Y:S05]  /*1cd0*/  BSYNC.RECONVERGENT B1 ;  /* 0x0000000000017941 */ /* 0x000fea0003800200 */
.L_x_20978:
        /* <DEDUP_REMOVED lines=22> */
.L_x_20982:
[----:B------:R-:W0:Y:S02]  /*1e40*/  MUFU.RCP R21, R2 ;  /* 0x0000000200157308 */ /* 0x000e240000001000 */
[----:B0-----:R-:W-:-:S04]  /*1e50*/  FFMA R0, R2, R21, -1 ;  /* 0xbf80000002007423 */ /* 0x001fc80000000015 */
[----:B------:R-:W-:-:S04]  /*1e60*/  FADD.FTZ R0, -R0, -RZ ;  /* 0x800000ff00007221 */ /* 0x000fc80000010100 */
[----:B------:R-:W-:-:S07]  /*1e70*/  FFMA R21, R21, R0, R21 ;  /* 0x0000000015157223 */ /* 0x000fce0000000015 */
.L_x_20983:
[----:B------:R-:W-:Y:S05]  /*1e80*/  BSYNC.RECONVERGENT B1 ;  /* 0x0000000000017941 */ /* 0x000fea0003800200 */
.L_x_20981:
        /* <DEDUP_REMOVED lines=23> */
.L_x_20985:
[----:B------:R-:W0:Y:S02]  /*2000*/  MUFU.RCP R21, R2 ;  /* 0x0000000200157308 */ /* 0x000e240000001000 */
[----:B0-----:R-:W-:-:S04]  /*2010*/  FFMA R0, R2, R21, -1 ;  /* 0xbf80000002007423 */ /* 0x001fc80000000015 */
[----:B------:R-:W-:-:S04]  /*2020*/  FADD.FTZ R0, -R0, -RZ ;  /* 0x800000ff00007221 */ /* 0x000fc80000010100 */
[----:B------:R-:W-:-:S07]  /*2030*/  FFMA R21, R21, R0, R21 ;  /* 0x0000000015157223 */ /* 0x000fce0000000015 */
.L_x_20986:
[----:B------:R-:W-:Y:S05]  /*2040*/  BSYNC.RECONVERGENT B1 ;  /* 0x0000000000017941 */ /* 0x000fea0003800200 */
.L_x_20984:
        /* <DEDUP_REMOVED lines=22> */
.L_x_20988:
[----:B------:R-:W0:Y:S02]  /*21b0*/  MUFU.RCP R21, R2 ;  /* 0x0000000200157308 */ /* 0x000e240000001000 */
[----:B0-----:R-:W-:-:S04]  /*21c0*/  FFMA R0, R2, R21, -1 ;  /* 0xbf80000002007423 */ /* 0x001fc80000000015 */
[----:B------:R-:W-:-:S04]  /*21d0*/  FADD.FTZ R0, -R0, -RZ ;  /* 0x800000ff00007221 */ /* 0x000fc80000010100 */
[----:B------:R-:W-:-:S07]  /*21e0*/  FFMA R21, R21, R0, R21 ;  /* 0x0000000015157223 */ /* 0x000fce0000000015 */
.L_x_20989:
[----:B------:R-:W-:Y:S05]  /*21f0*/  BSYNC.RECONVERGENT B1 ;  /* 0x0000000000017941 */ /* 0x000fea0003800200 */
.L_x_20987:
        /* <DEDUP_REMOVED lines=23> */
.L_x_20991:
[----:B------:R-:W0:Y:S02]  /*2370*/  MUFU.RCP R21, R2 ;  /* 0x0000000200157308 */ /* 0x000e240000001000 */
[----:B0-----:R-:W-:-:S04]  /*2380*/  FFMA R0, R2, R21, -1 ;  /* 0xbf80000002007423 */ /* 0x001fc80000000015 */
[----:B------:R-:W-:-:S04]  /*2390*/  FADD.FTZ R0, -R0, -RZ ;  /* 0x800000ff00007221 */ /* 0x000fc80000010100 */
[----:B------:R-:W-:-:S07]  /*23a0*/  FFMA R21, R21, R0, R21 ;  /* 0x0000000015157223 */ /* 0x000fce0000000015 */
.L_x_20992:
[----:B------:R-:W-:Y:S05]  /*23b0*/  BSYNC.RECONVERGENT B1 ;  /* 0x0000000000017941 */ /* 0x000fea0003800200 */
.L_x_20990:
        /* <DEDUP_REMOVED lines=22> */
.L_x_20994:
[----:B------:R-:W0:Y:S02]  /*2520*/  MUFU.RCP R21, R2 ;  /* 0x0000000200157308 */ /* 0x000e240000001000 */
[----:B0-----:R-:W-:-:S04]  /*2530*/  FFMA R0, R2, R21, -1 ;  /* 0xbf80000002007423 */ /* 0x001fc80000000015 */
[----:B------:R-:W-:-:S04]  /*2540*/  FADD.FTZ R0, -R0, -RZ ;  /* 0x800000ff00007221 */ /* 0x000fc80000010100 */
[----:B------:R-:W-:-:S07]  /*2550*/  FFMA R21, R21, R0, R21 ;  /* 0x0000000015157223 */ /* 0x000fce0000000015 */
.L_x_20995:
[----:B------:R-:W-:Y:S05]  /*2560*/  BSYNC.RECONVERGENT B1 ;  /* 0x0000000000017941 */ /* 0x000fea0003800200 */
.L_x_20993:
        /* <DEDUP_REMOVED lines=22> */
[----:B------:R-:W-:Y:S01]  /*26d0*/  MOV R17, R21 ;  /* 0x0000001500117202 */ /* 0x000fe20000000f00 */
[----:B------:R-:W-:Y:S06]  /*26e0*/  BRA `(.L_x_20998) ;  /* 0x0000000000107947 */ /* 0x000fec0003800000 */
.L_x_20997:
[----:B------:R-:W0:Y:S02]  /*26f0*/  MUFU.RCP R17, R2 ;  /* 0x0000000200117308 */ /* 0x000e240000001000 */
[----:B0-----:R-:W-:-:S04]  /*2700*/  FFMA R0, R2, R17, -1 ;  /* 0xbf80000002007423 */ /* 0x001fc80000000011 */
[----:B------:R-:W-:-:S04]  /*2710*/  FADD.FTZ R0, -R0, -RZ ;  /* 0x800000ff00007221 */ /* 0x000fc80000010100 */
[----:B------:R-:W-:-:S07]  /*2720*/  FFMA R17, R17, R0, R17 ;  /* 0x0000000011117223 */ /* 0x000fce0000000011 */
.L_x_20998:
[----:B------:R-:W-:Y:S05]  /*2730*/  BSYNC.RECONVERGENT B1 ;  /* 0x0000000000017941 */ /* 0x000fea0003800200 */
.L_x_20996:
        /* <DEDUP_REMOVED lines=51> */
.L_x_21000:
[----:B------:R-:W-:Y:S05]  /*2a70*/  BSYNC.RECONVERGENT B0 ;  /* 0x0000000000007941 */ /* 0x000fea0003800200 */
.L_x_20999:
        /* <DEDUP_REMOVED lines=10> */
.L_x_21002:
[----:B------:R-:W-:Y:S05]  /*2b20*/  BSYNC.RECONVERGENT B0 ;  /* 0x0000000000007941 */ /* 0x000fea0003800200 */
.L_x_21001:
        /* <DEDUP_REMOVED lines=14> */
.L_x_21004:
[----:B------:R-:W-:Y:S05]  /*2c10*/  BSYNC.RECONVERGENT B0 ;  /* 0x0000000000007941 */ /* 0x000fea0003800200 */
.L_x_21003:
        /* <DEDUP_REMOVED lines=14> */
.L_x_21006:
[----:B------:R-:W-:Y:S05]  /*2d00*/  BSYNC.RECONVERGENT B0 ;  /* 0x0000000000007941 */ /* 0x000fea0003800200 */
.L_x_21005:
        /* <DEDUP_REMOVED lines=40> */
[----:B------:R-:W-:Y:S01]  /*2f90*/  HFMA2 R46, -RZ, RZ, 3.7421875, 0 ;  /* 0x437c0000ff2e7431 */ /* 0x000fe200000001ff */
[----:B-1----:R-:W-:Y:S01]  /*2fa0*/  LOP3.LUT R35, R25, R61, R58, 0xfe, !PT ;  /* 0x0000003d19237212 */ /* 0x002fe200078efe3a */
[----:B------:R-:W-:Y:S01]  /*2fb0*/  IMAD.MOV.U32 R25, RZ, RZ, 0x3bbb989d ;  /* 0x3bbb989dff197424 */ /* 0x000fe200078e00ff */
[----:B------:R-:W-:Y:S01]  /*2fc0*/  LOP3.LUT R34, R59, R24, RZ, 0xfc, !PT ;  /* 0x000000183b227212 */ /* 0x000fe200078efcff */
[----:B------:R-:W-:-:S04]  /*2fd0*/  FMUL R24, R47, -1.7020000219345092773 ;  /* 0xbfd9db232f187820 */ /* 0x000fc80000400000 */
[----:B------:R-:W-:-:S04]  /*2fe0*/  FFMA.SAT R25, R24, R25, 0.5 ;  /* 0x3f00000018197423 */ /* 0x000fc80000002019 */
[----:B------:R-:W-:-:S04]  /*2ff0*/  FFMA.RM R25, R25, R46, 12582913 ;  /* 0x4b40000119197423 */ /* 0x000fc8000000402e */
[----:B------:R-:W-:Y:S01]  /*3000*/  FADD R59, R25, -12583039 ;  /* 0xcb40007f193b7421 */ /* 0x000fe20000000000 */
[----:B------:R-:W-:-:S03]  /*3010*/  MOV R53, UR30 ;  /* 0x0000001e00357c02 */ /* 0x000fc60008000f00 */
[C---:B------:R-:W-:Y:S01]  /*3020*/  FFMA R59, R24.reuse, 1.4426950216293334961, -R59 ;  /* 0x3fb8aa3b183b7823 */ /* 0x040fe2000000083b */
[----:B------:R-:W-:Y:S01]  /*3030*/  @P0 MOV R33, R55 ;  /* 0x0000003700210202 */ /* 0x000fe20000000f00 */
[----:B------:R-:W-:Y:S02]  /*3040*/  @P0 IMAD.MOV.U32 R32, RZ, RZ, R54 ;  /* 0x000000ffff200224 */ /* 0x000fe400078e0036 */
[----:B------:R-:W-:Y:S01]  /*3050*/  FFMA R59, R24, 1.925963033500011079e-08, R59 ;  /* 0x32a57060183b7823 */ /* 0x000fe2000000003b */
        /* <DEDUP_REMOVED lines=12> */
[----:B------:R-:W-:Y:S01]  /*3120*/  ISETP.GT.U32.AND P0, PT, R46, 0x1ffffff, PT ;  /* 0x01ffffff2e00780c */ /* 0x000fe20003f04070 */
[----:B------:R-:W-:Y:S01]  /*3130*/  IMAD.WIDE.U32 R24, R51, 0x10000, RZ ;  /* 0x0001000033187825 */ /* 0x000fe200078e00ff */
[----:B------:R-:W-:Y:S02]  /*3140*/  FMNMX3 R39, |R37|, R39, |R36|, !PT ;  /* 0x0000002725277276 */ /* 0x000fe40007800624 */
[----:B------:R-:W-:Y:S02]  /*3150*/  SHF.L.U32 R37, R57, 0x10, RZ ;  /* 0x0000001039257819 */ /* 0x000fe400000006ff */
[----:B------:R-:W-:Y:S02]  /*3160*/  FMNMX3 R39, |R38|, R39, |R23|, !PT ;  /* 0x0000002726277276 */ /* 0x000fe40007800617 */
[----:B------:R-:W-:Y:S02]  /*3170*/  IADD3 R58, P1, PT, R48, UR18, RZ ;  /* 0x00000012303a7c10 */ /* 0x000fe4000ff3e0ff */
[----:B------:R-:W-:-:S02]  /*3180*/  LOP3.LUT R37, R37, R25, R56, 0xfe, !PT ;  /* 0x0000001925257212 */ /* 0x000fc400078efe38 */
[----:B------:R-:W-:Y:S01]  /*3190*/  LOP3.LUT R36, R24, R4, RZ, 0xfc, !PT ;  /* 0x0000000418247212 */ /* 0x000fe200078efcff */
[----:B------:R-:W-:Y:S01]  /*31a0*/  IMAD.WIDE.U32 R24, R21, 0x10000, RZ ;  /* 0x0001000015187825 */ /* 0x000fe200078e00ff */
[----:B------:R-:W-:Y:S01]  /*31b0*/  SHF.L.U32 R27, R27, 0x10, RZ ;  /* 0x000000101b1b7819 */ /* 0x000fe200000006ff */
[----:B------:R-:W-:Y:S01]  /*31c0*/  BSSY.RECONVERGENT B1, `(.L_x_21007) ;  /* 0x0000010000017945 */ /* 0x000fe20003800200 */
[----:B------:R-:W-:Y:S02]  /*31d0*/  FMNMX3 R11, |R20|, R39, |R11|, !PT ;  /* 0x00000027140b7276 */ /* 0x000fe4000780060b */
[----:B------:R-:W-:Y:S02]  /*31e0*/  IADD3.X R59, PT, PT, R49, UR4, RZ, P1, !PT ;  /* 0x00000004313b7c10 */ /* 0x000fe40008ffe4ff */
[----:B------:R-:W-:Y:S02]  /*31f0*/  LOP3.LUT R39, R2, R25, R27, 0xfe, !PT ;  /* 0x0000001902277212 */ /* 0x000fe400078efe1b */
[----:B------:R-:W-:-:S02]  /*3200*/  LOP3.LUT R38, R24, R26, RZ, 0xfc, !PT ;  /* 0x0000001a18267212 */ /* 0x000fc400078efcff */
[----:B------:R-:W-:Y:S02]  /*3210*/  LOP3.LUT R23, R63, R50, RZ, 0xfc, !PT ;  /* 0x000000323f177212 */ /* 0x000fe400078efcff */
[----:B------:R-:W-:Y:S01]  /*3220*/  FMNMX3 R13, |R13|, R11, |R0|, !PT ;  /* 0x0000000b0d0d7276 */ /* 0x000fe20007800600 */
[----:B------:R-:W-:Y:S06]  /*3230*/  @P0 BRA `(.L_x_21008) ;  /* 0x0000000000100947 */ /* 0x000fec0003800000 */
[----:B------:R-:W-:Y:S01]  /*3240*/  IMAD.MOV.U32 R0, RZ, RZ, R52 ;  /* 0x000000ffff007224 */ /* 0x000fe200078e0034 */
[----:B------:R-:W-:-:S07]  /*3250*/  MOV R4, 0x3270 ;  /* 0x0000327000047802 */ /* 0x000fce0000000f00 */
[----:B-----5:R-:W-:Y:S05]  /*3260*/  CALL.REL.NOINC `($__internal_545_$__cuda_sm20_rcp_rn_f32_slowpath) ;  /* 0x0000009000387944 */ /* 0x020fea0003c00000 */
[----:B------:R-:W-:Y:S05]  /*3270*/  BRA `(.L_x_21009) ;  /* 0x0000000000107947 */ /* 0x000fea0003800000 */
.L_x_21008:
[----:B------:R-:W0:Y:S02]  /*3280*/  MUFU.RCP R21, R52 ;  /* 0x0000003400157308 */ /* 0x000e240000001000 */
[----:B0-----:R-:W-:-:S04]  /*3290*/  FFMA R0, R52, R21, -1 ;  /* 0xbf80000034007423 */ /* 0x001fc80000000015 */
[----:B------:R-:W-:-:S04]  /*32a0*/  FADD.FTZ R0, -R0, -RZ ;  /* 0x800000ff00007221 */ /* 0x000fc80000010100 */
[----:B------:R-:W-:-:S07]  /*32b0*/  FFMA R21, R21, R0, R21 ;  /* 0x0000000015157223 */ /* 0x000fce0000000015 */
.L_x_21009:
[----:B------:R-:W-:Y:S05]  /*32c0*/  BSYNC.RECONVERGENT B1 ;  /* 0x0000000000017941 */ /* 0x000fea0003800200 */
.L_x_21007:
        /* <DEDUP_REMOVED lines=23> */
.L_x_21011:
[----:B------:R-:W0:Y:S02]  /*3440*/  MUFU.RCP R21, R2 ;  /* 0x0000000200157308 */ /* 0x000e240000001000 */
[----:B0-----:R-:W-:-:S04]  /*3450*/  FFMA R0, R2, R21, -1 ;  /* 0xbf80000002007423 */ /* 0x001fc80000000015 */
[----:B------:R-:W-:-:S04]  /*3460*/  FADD.FTZ R0, -R0, -RZ ;  /* 0x800000ff00007221 */ /* 0x000fc80000010100 */
[----:B------:R-:W-:-:S07]  /*3470*/  FFMA R21, R21, R0, R21 ;  /* 0x0000000015157223 */ /* 0x000fce0000000015 */
.L_x_21012:
[----:B------:R-:W-:Y:S05]  /*3480*/  BSYNC.RECONVERGENT B1 ;  /* 0x0000000000017941 */ /* 0x000fea0003800200 */
.L_x_21010:
        /* <DEDUP_REMOVED lines=22> */
.L_x_21014:
[----:B------:R-:W0:Y:S02]  /*35f0*/  MUFU.RCP R21, R2 ;  /* 0x0000000200157308 */ /* 0x000e240000001000 */
[----:B0-----:R-:W-:-:S04]  /*3600*/  FFMA R0, R2, R21, -1 ;  /* 0xbf80000002007423 */ /* 0x001fc80000000015 */
[----:B------:R-:W-:-:S04]  /*3610*/  FADD.FTZ R0, -R0, -RZ ;  /* 0x800000ff00007221 */ /* 0x000fc80000010100 */
[----:B------:R-:W-:-:S07]  /*3620*/  FFMA R21, R21, R0, R21 ;  /* 0x0000000015157223 */ /* 0x000fce0000000015 */
.L_x_21015:
[----:B------:R-:W-:Y:S05]  /*3630*/  BSYNC.RECONVERGENT B1 ;  /* 0x0000000000017941 */ /* 0x000fea0003800200 */
.L_x_21013:
        /* <DEDUP_REMOVED lines=23> */
.L_x_21017:
[----:B------:R-:W0:Y:S02]  /*37b0*/  MUFU.RCP R21, R2 ;  /* 0x0000000200157308 */ /* 0x000e240000001000 */
[----:B0-----:R-:W-:-:S04]  /*37c0*/  FFMA R0, R2, R21, -1 ;  /* 0xbf80000002007423 */ /* 0x001fc80000000015 */
[----:B------:R-:W-:-:S04]  /*37d0*/  FADD.FTZ R0, -R0, -RZ ;  /* 0x800000ff00007221 */ /* 0x000fc80000010100 */
[----:B------:R-:W-:-:S07]  /*37e0*/  FFMA R21, R21, R0, R21 ;  /* 0x0000000015157223 */ /* 0x000fce0000000015 */
.L_x_21018:
[----:B------:R-:W-:Y:S05]  /*37f0*/  BSYNC.RECONVERGENT B1 ;  /* 0x0000000000017941 */ /* 0x000fea0003800200 */
.L_x_21016:
        /* <DEDUP_REMOVED lines=22> */
.L_x_21020:
[----:B------:R-:W0:Y:S02]  /*3960*/  MUFU.RCP R21, R2 ;  /* 0x0000000200157308 */ /* 0x000e240000001000 */
[----:B0-----:R-:W-:-:S04]  /*3970*/  FFMA R0, R2, R21, -1 ;  /* 0xbf80000002007423 */ /* 0x001fc80000000015 */
[----:B------:R-:W-:-:S04]  /*3980*/  FADD.FTZ R0, -R0, -RZ ;  /* 0x800000ff00007221 */ /* 0x000fc80000010100 */
[----:B------:R-:W-:-:S07]  /*3990*/  FFMA R21, R21, R0, R21 ;  /* 0x0000000015157223 */ /* 0x000fce0000000015 */
.L_x_21021:
[----:B------:R-:W-:Y:S05]  /*39a0*/  BSYNC.RECONVERGENT B1 ;  /* 0x0000000000017941 */ /* 0x000fea0003800200 */
.L_x_21019:
        /* <DEDUP_REMOVED lines=23> */
.L_x_21023:
[----:B------:R-:W0:Y:S02]  /*3b20*/  MUFU.RCP R21, R2 ;  /* 0x0000000200157308 */ /* 0x000e240000001000 */
[----:B0-----:R-:W-:-:S04]  /*3b30*/  FFMA R0, R2, R21, -1 ;  /* 0xbf80000002007423 */ /* 0x001fc80000000015 */
[----:B------:R-:W-:-:S04]  /*3b40*/  FADD.FTZ R0, -R0, -RZ ;  /* 0x800000ff00007221 */ /* 0x000fc80000010100 */
[----:B------:R-:W-:-:S07]  /*3b50*/  FFMA R21, R21, R0, R21 ;  /* 0x0000000015157223 */ /* 0x000fce0000000015 */
.L_x_21024:
[----:B------:R-:W-:Y:S05]  /*3b60*/  BSYNC.RECONVERGENT B1 ;  /* 0x0000000000017941 */ /* 0x000fea0003800200 */
.L_x_21022:
        /* <DEDUP_REMOVED lines=22> */
.L_x_21026:
[----:B------:R-:W0:Y:S02]  /*3cd0*/  MUFU.RCP R21, R2 ;  /* 0x0000000200157308 */ /* 0x000e240000001000 */
[----:B0-----:R-:W-:-:S04]  /*3ce0*/  FFMA R0, R2, R21, -1 ;  /* 0xbf80000002007423 */ /* 0x001fc80000000015 */
[----:B------:R-:W-:-:S04]  /*3cf0*/  FADD.FTZ R0, -R0, -RZ ;  /* 0x800000ff00007221 */ /* 0x000fc80000010100 */
[----:B------:R-:W-:-:S07]  /*3d00*/  FFMA R21, R21, R0, R21 ;  /* 0x0000000015157223 */ /* 0x000fce0000000015 */
.L_x_21027:
[----:B------:R-:W-:Y:S05]  /*3d10*/  BSYNC.RECONVERGENT B1 ;  /* 0x0000000000017941 */ /* 0x000fea0003800200 */
.L_x_21025:
        /* <DEDUP_REMOVED lines=23> */
.L_x_21029:
[----:B------:R-:W0:Y:S02]  /*3e90*/  MUFU.RCP R21, R2 ;  /* 0x0000000200157308 */ /* 0x000e240000001000 */
[----:B0-----:R-:W-:-:S04]  /*3ea0*/  FFMA R0, R2, R21, -1 ;  /* 0xbf80000002007423 */ /* 0x001fc80000000015 */
[----:B------:R-:W-:-:S04]  /*3eb0*/  FADD.FTZ R0, -R0, -RZ ;  /* 0x800000ff00007221 */ /* 0x000fc80000010100 */
[----:B------:R-:W-:-:S07]  /*3ec0*/  FFMA R21, R21, R0, R21 ;  /* 0x0000000015157223 */ /* 0x000fce0000000015 */
.L_x_21030:
[----:B------:R-:W-:Y:S05]  /*3ed0*/  BSYNC.RECONVERGENT B1 ;  /* 0x0000000000017941 */ /* 0x000fea0003800200 */
.L_x_21028:
        /* <DEDUP_REMOVED lines=22> */
.L_x_21032:
[----:B------:R-:W0:Y:S02]  /*4040*/  MUFU.RCP R21, R2 ;  /* 0x0000000200157308 */ /* 0x000e240000001000 */
[----:B0-----:R-:W-:-:S04]  /*4050*/  FFMA R0, R2, R21, -1 ;  /* 0xbf80000002007423 */ /* 0x001fc80000000015 */
[----:B------:R-:W-:-:S04]  /*4060*/  FADD.FTZ R0, -R0, -RZ ;  /* 0x800000ff00007221 */ /* 0x000fc80000010100 */
[----:B------:R-:W-:-:S07]  /*4070*/  FFMA R21, R21, R0, R21 ;  /* 0x0000000015157223 */ /* 0x000fce0000000015 */
.L_x_21033:
[----:B------:R-:W-:Y:S05]  /*4080*/  BSYNC.RECONVERGENT B1 ;  /* 0x0000000000017941 */ /* 0x000fea0003800200 */
.L_x_21031:
        /* <DEDUP_REMOVED lines=23> */
.L_x_21035:
[----:B------:R-:W0:Y:S02]  /*4200*/  MUFU.RCP R21, R2 ;  /* 0x0000000200157308 */ /* 0x000e240000001000 */
[----:B0-----:R-:W-:-:S04]  /*4210*/  FFMA R0, R2, R21, -1 ;  /* 0xbf80000002007423 */ /* 0x001fc80000000015 */
[----:B------:R-:W-:-:S04]  /*4220*/  FADD.FTZ R0, -R0, -RZ ;  /* 0x800000ff00007221 */ /* 0x000fc80000010100 */
[----:B------:R-:W-:-:S07]  /*4230*/  FFMA R21, R21, R0, R21 ;  /* 0x0000000015157223 */ /* 0x000fce0000000015 */
.L_x_21036:
[----:B------:R-:W-:Y:S05]  /*4240*/  BSYNC.RECONVERGENT B1 ;  /* 0x0000000000017941 */ /* 0x000fea0003800200 */
.L_x_21034:
        /* <DEDUP_REMOVED lines=22> */
.L_x_21038:
[----:B------:R-:W0:Y:S02]  /*43b0*/  MUFU.RCP R21, R2 ;  /* 0x0000000200157308 */ /* 0x000e240000001000 */
[----:B0-----:R-:W-:-:S04]  /*43c0*/  FFMA R0, R2, R21, -1 ;  /* 0xbf80000002007423 */ /* 0x001fc80000000015 */
[----:B------:R-:W-:-:S04]  /*43d0*/  FADD.FTZ R0, -R0, -RZ ;  /* 0x800000ff00007221 */ /* 0x000fc80000010100 */
[----:B------:R-:W-:-:S07]  /*43e0*/  FFMA R21, R21, R0, R21 ;  /* 0x0000000015157223 */ /* 0x000fce0000000015 */
.L_x_21039:
[----:B------:R-:W-:Y:S05]  /*43f0*/  BSYNC.RECONVERGENT B1 ;  /* 0x0000000000017941 */ /* 0x000fea0003800200 */
.L_x_21037:
        /* <DEDUP_REMOVED lines=23> */
.L_x_21041:
[----:B------:R-:W0:Y:S02]  /*4570*/  MUFU.RCP R21, R2 ;  /* 0x0000000200157308 */ /* 0x000e240000001000 */
[----:B0-----:R-:W-:-:S04]  /*4580*/  FFMA R0, R2, R21, -1 ;  /* 0xbf80000002007423 */ /* 0x001fc80000000015 */
[----:B------:R-:W-:-:S04]  /*4590*/  FADD.FTZ R0, -R0, -RZ ;  /* 0x800000ff00007221 */ /* 0x000fc80000010100 */
[----:B------:R-:W-:-:S07]  /*45a0*/  FFMA R21, R21, R0, R21 ;  /* 0x0000000015157223 */ /* 0x000fce0000000015 */
.L_x_21042:
[----:B------:R-:W-:Y:S05]  /*45b0*/  BSYNC.RECONVERGENT B1 ;  /* 0x0000000000017941 */ /* 0x000fea0003800200 */
.L_x_21040:
        /* <DEDUP_REMOVED lines=22> */
.L_x_21044:
[----:B------:R-:W0:Y:S02]  /*4720*/  MUFU.RCP R21, R2 ;  /* 0x0000000200157308 */ /* 0x000e240000001000 */
[----:B0-----:R-:W-:-:S04]  /*4730*/  FFMA R0, R2, R21, -1 ;  /* 0xbf80000002007423 */ /* 0x001fc80000000015 */
[----:B------:R-:W-:-:S04]  /*4740*/  FADD.FTZ R0, -R0, -RZ ;  /* 0x800000ff00007221 */ /* 0x000fc80000010100 */
[----:B------:R-:W-:-:S07]  /*4750*/  FFMA R21, R21, R0, R21 ;  /* 0x0000000015157223 */ /* 0x000fce0000000015 */
.L_x_21045:
[----:B------:R-:W-:Y:S05]  /*4760*/  BSYNC.RECONVERGENT B1 ;  /* 0x0000000000017941 */ /* 0x000fea0003800200 */
.L_x_21043:
        /* <DEDUP_REMOVED lines=23> */
.L_x_21047:
[----:B------:R-:W0:Y:S02]  /*48e0*/  MUFU.RCP R21, R2 ;  /* 0x0000000200157308 */ /* 0x000e240000001000 */
[----:B0-----:R-:W-:-:S04]  /*48f0*/  FFMA R0, R2, R21, -1 ;  /* 0xbf80000002007423 */ /* 0x001fc80000000015 */
[----:B------:R-:W-:-:S04]  /*4900*/  FADD.FTZ R0, -R0, -RZ ;  /* 0x800000ff00007221 */ /* 0x000fc80000010100 */
[----:B------:R-:W-:-:S07]  /*4910*/  FFMA R21, R21, R0, R21 ;  /* 0x0000000015157223 */ /* 0x000fce0000000015 */
.L_x_21048:
[----:B------:R-:W-:Y:S05]  /*4920*/  BSYNC.RECONVERGENT B1 ;  /* 0x0000000000017941 */ /* 0x000fea0003800200 */
.L_x_21046:
        /* <DEDUP_REMOVED lines=22> */
.L_x_21050:
[----:B------:R-:W0:Y:S02]  /*4a90*/  MUFU.RCP R21, R2 ;  /* 0x0000000200157308 */ /* 0x000e240000001000 */
[----:B0-----:R-:W-:-:S04]  /*4aa0*/  FFMA R0, R2, R21, -1 ;  /* 0xbf80000002007423 */ /* 0x001fc80000000015 */
[----:B------:R-:W-:-:S04]  /*4ab0*/  FADD.FTZ R0, -R0, -RZ ;  /* 0x800000ff00007221 */ /* 0x000fc80000010100 */
[----:B------:R-:W-:-:S07]  /*4ac0*/  FFMA R21, R21, R0, R21 ;  /* 0x0000000015157223 */ /* 0x000fce0000000015 */
.L_x_21051:
[----:B------:R-:W-:Y:S05]  /*4ad0*/  BSYNC.RECONVERGENT B1 ;  /* 0x0000000000017941 */ /* 0x000fea0003800200 */
.L_x_21049:
        /* <DEDUP_REMOVED lines=22> */
[----:B------:R-:W-:Y:S01]  /*4c40*/  MOV R25, R21 ;  /* 0x0000001500197202 */ /* 0x000fe20000000f00 */
[----:B------:R-:W-:Y:S06]  /*4c50*/  BRA `(.L_x_21054) ;  /* 0x0000000000107947 */ /* 0x000fec0003800000 */
.L_x_21053:
[----:B------:R-:W0:Y:S02]  /*4c60*/  MUFU.RCP R25, R2 ;  /* 0x0000000200197308 */ /* 0x000e240000001000 */
[----:B0-----:R-:W-:-:S04]  /*4c70*/  FFMA R0, R2, R25, -1 ;  /* 0xbf80000002007423 */ /* 0x001fc80000000019 */
[----:B------:R-:W-:-:S04]  /*4c80*/  FADD.FTZ R0, -R0, -RZ ;  /* 0x800000ff00007221 */ /* 0x000fc80000010100 */
[----:B------:R-:W-:-:S07]  /*4c90*/  FFMA R25, R25, R0, R25 ;  /* 0x0000000019197223 */ /* 0x000fce0000000019 */
.L_x_21054:
[----:B------:R-:W-:Y:S05]  /*4ca0*/  BSYNC.RECONVERGENT B1 ;  /* 0x0000000000017941 */ /* 0x000fea0003800200 */
.L_x_21052:
        /* <DEDUP_REMOVED lines=45> */
.L_x_21056:
[----:B------:R-:W-:Y:S05]  /*4f80*/  BSYNC.RECONVERGENT B0 ;  /* 0x0000000000007941 */ /* 0x000fea0003800200 */
.L_x_21055:
        /* <DEDUP_REMOVED lines=13> */
.L_x_21058:
[----:B------:R-:W-:Y:S05]  /*5060*/  BSYNC.RECONVERGENT B0 ;  /* 0x0000000000007941 */ /* 0x000fea0003800200 */
.L_x_21057:
        /* <DEDUP_REMOVED lines=21> */
.L_x_21060:
[----:B------:R-:W-:Y:S05]  /*51c0*/  BSYNC.RECONVERGENT B0 ;  /* 0x0000000000007941 */ /* 0x000fea0003800200 */
.L_x_21059:
        /* <DEDUP_REMOVED lines=15> */
.L_x_21062:
[----:B------:R-:W-:Y:S05]  /*52c0*/  BSYNC.RECONVERGENT B0 ;  /* 0x0000000000007941 */ /* 0x000fea0003800200 */
.L_x_21061:
        /* <DEDUP_REMOVED lines=31> */
[----:B-----5:R-:W-:Y:S01]  /*54c0*/  IMAD.U32 R15, R16, 0x10000, RZ ;  /* 0x00010000100f7824 */ /* 0x020fe200078e00ff */
[----:B------:R1:W5:Y:S04]  /*54d0*/  @P0 LDG.E.64 R42, desc[UR22][R24.64] ;  /* 0x00000016182a0981 */ /* 0x000368000c1e1b00 */
[----:B------:R3:W5:Y:S01]  /*54e0*/  @P0 LDG.E.64 R44, desc[UR22][R26.64] ;  /* 0x000000161a2c0981 */ /* 0x000762000c1e1b00 */
[----:B------:R-:W-:Y:S01]  /*54f0*/  FMUL R20, R15, -1.7020000219345092773 ;  /* 0xbfd9db230f147820 */ /* 0x000fe20000400000 */
[----:B------:R-:W-:-:S02]  /*5500*/  @P0 LEA R52, P1, R46, UR24, 0x3 ;  /* 0x000000182e340c11 */ /* 0x000fc4000f8218ff */
[----:B-1----:R-:W-:Y:S01]  /*5510*/  @P0 IADD3 R25, PT, PT, R47, UR5, RZ ;  /* 0x000000052f190c10 */ /* 0x002fe2000fffe0ff */
[----:B---3--:R-:W-:-:S03]  /*5520*/  HFMA2 R27, -RZ, RZ, 0.96630859375, -0.0022525787353515625 ;  /* 0x3bbb989dff1b7431 */ /* 0x008fc600000001ff */
[----:B------:R-:W-:Y:S02]  /*5530*/  @P0 LEA.HI.X R53, R46, UR25, R25, 0x3, P1 ;  /* 0x000000192e350c11 */ /* 0x000fe400088f1c19 */
[----:B------:R-:W-:Y:S01]  /*5540*/  FFMA.SAT R26, R20, R27, 0.5 ;  /* 0x3f000000141a7423 */ /* 0x000fe2000000201b */
[----:B------:R-:W-:Y:S01]  /*5550*/  IMAD.MOV.U32 R27, RZ, RZ, 0x437c0000 ;  /* 0x437c0000ff1b7424 */ /* 0x000fe200078e00ff */
[----:B------:R-:W-:Y:S01]  /*5560*/  @P0 MOV R48, R64 ;  /* 0x0000004000300202 */ /* 0x000fe20000000f00 */
[----:B------:R-:W-:Y:S01]  /*5570*/  @P0 IMAD.MOV.U32 R49, RZ, RZ, R65 ;  /* 0x000000ffff310224 */ /* 0x000fe200078e0041 */
[----:B------:R-:W-:Y:S01]  /*5580*/  @UP0 UIMAD UR5, UR31, 0x7, URZ ;  /* 0x000000071f0508a4 */ /* 0x000fe2000f8e02ff */
[----:B------:R-:W-:Y:S01]  /*5590*/  FFMA.RM R26, R26, R27, 12582913 ;  /* 0x4b4000011a1a7423 */ /* 0x000fe2000000401b */
[----:B------:R-:W-:-:S03]  /*55a0*/  @!P0 CS2R R46, SRZ ;  /* 0x00000000002e8805 */ /* 0x000fc6000001ff00 */
[----:B------:R-:W-:Y:S01]  /*55b0*/  FADD R27, R26, -12583039 ;  /* 0xcb40007f1a1b7421 */ /* 0x000fe20000000000 */
[----:B------:R-:W-:Y:S02]  /*55c0*/  IMAD.U32 R25, RZ, RZ, UR30 ;  /* 0x0000001eff197e24 */ /* 0x000fe4000f8e00ff */
[----:B------:R1:W5:Y:S01]  /*55d0*/  @P0 LDG.E.64 R46, desc[UR22][R52.64] ;  /* 0x00000016342e0981 */ /* 0x000362000c1e1b00 */
[----:B------:R-:W-:Y:S01]  /*55e0*/  FFMA R27, R20, 1.4426950216293334961, -R27 ;  /* 0x3fb8aa3b141b7823 */ /* 0x000fe2000000081b */
[----:B------:R-:W-:Y:S01]  /*55f0*/  SHF.L.U32 R26, R26, 0x17, RZ ;  /* 0x000000171a1a7819 */ /* 0x000fe200000006ff */
[----:B------:R-:W-:-:S04]  /*5600*/  @P0 IMAD.WIDE.U32 R48, R25, 0x7, R48 ;  /* 0x0000000719300825 */ /* 0x000fc800078e0030 */
[----:B------:R-:W-:Y:S01]  /*5610*/  FFMA R27, R20, 1.925963033500011079e-08, R27 ;  /* 0x32a57060141b7823 */ /* 0x000fe2000000001b */
[----:B------:R-:W-:Y:S02]  /*5620*/  @P0 IADD3 R25, PT, PT, R49, UR5, RZ ;  /* 0x0000000531190c10 */ /* 0x000fe4000fffe0ff */
[----:B------:R-:W-:-:S03]  /*5630*/  @P0 LEA R24, P1, R48, UR24, 0x3 ;  /* 0x0000001830180c11 */ /* 0x000fc6000f8218ff */
[----:B------:R-:W3:Y:S01]  /*5640*/  MUFU.EX2 R27, R27 ;  /* 0x0000001b001b7308 */ /* 0x000ee20000000800 */
[----:B------:R-:W-:Y:S02]  /*5650*/  FMNMX3 R20, |R19|, R57, |R18|, !PT ;  /* 0x0000003913147276 */ /* 0x000fe40007800612 */
[----:B------:R-:W-:Y:S02]  /*5660*/  @P0 LEA.HI.X R25, R48, UR25, R25, 0x3, P1 ;  /* 0x0000001930190c11 */ /* 0x000fe400088f1c19 */
[----:B------:R-:W-:-:S06]  /*5670*/  @!P0 CS2R R48, SRZ ;  /* 0x0000000000308805 */ /* 0x000fcc000001ff00 */
[----:B------:R1:W5:Y:S01]  /*5680*/  @P0 LDG.E.64 R48, desc[UR22][R24.64] ;  /* 0x0000001618300981 */ /* 0x000362000c1e1b00 */
[----:B------:R-:W-:Y:S01]  /*5690*/  IADD3 R62, P1, PT, R54, UR18, RZ ;  /* 0x00000012363e7c10 */ /* 0x000fe2000ff3e0ff */
[----:B------:R-:W-:Y:S01]  /*56a0*/  BSSY.RECONVERGENT B1, `(.L_x_21063) ;  /* 0x0000015000017945 */ /* 0x000fe20003800200 */
[----:B0-----:R-:W-:Y:S02]  /*56b0*/  SHF.L.U32 R51, R51, 0x10, RZ ;  /* 0x0000001033337819 */ /* 0x001fe400000006ff */
[----:B------:R-:W-:Y:S01]  /*56c0*/  IADD3.X R63, PT, PT, R55, UR4, RZ, P1, !PT ;  /* 0x00000004373f7c10 */ /* 0x000fe20008ffe4ff */
[----:B---3--:R-:W-:Y:S01]  /*56d0*/  FFMA R26, R26, R27, 1 ;  /* 0x3f8000001a1a7423 */ /* 0x008fe2000000001b */
[----:B------:R-:W-:-:S03]  /*56e0*/  FMNMX3 R11, |R11|, R20, |R2|, !PT ;  /* 0x000000140b0b7276 */ /* 0x000fc60007800602 */
[----:B------:R-:W-:-:S05]  /*56f0*/  VIADD R18, R26, 0x1800000 ;  /* 0x018000001a127836 */ /* 0x000fca0000000000 */
[----:B------:R-:W-:-:S04]  /*5700*/  LOP3.LUT R18, R18, 0x7f800000, RZ, 0xc0, !PT ;  /* 0x7f80000012127812 */ /* 0x000fc800078ec0ff */
[----:B------:R-:W-:Y:S01]  /*5710*/  ISETP.GT.U32.AND P0, PT, R18, 0x1ffffff, PT ;  /* 0x01ffffff1200780c */ /* 0x000fe20003f04070 */
[----:B--2---:R-:W-:Y:S01]  /*5720*/  IMAD.WIDE.U32 R18, R41, 0x10000, RZ ;  /* 0x0001000029127825 */ /* 0x004fe200078e00ff */
[----:B------:R-:W-:-:S04]  /*5730*/  LOP3.LUT R41, R21, R4, RZ, 0xfc, !PT ;  /* 0x0000000415297212 */ /* 0x000fc800078efcff */
[----:B------:R-:W-:Y:S02]  /*5740*/  LOP3.LUT R51, R50, R19, R51, 0xfe, !PT ;  /* 0x0000001332337212 */ /* 0x000fe400078efe33 */
[----:B------:R-:W-:-:S05]  /*5750*/  LOP3.LUT R50, R18, R0, RZ, 0xfc, !PT ;  /* 0x0000000012327212 */ /* 0x000fca00078efcff */
[----:B-1----:R-:W-:Y:S05]  /*5760*/  @P0 BRA `(.L_x_21064) ;  /* 0x0000000000100947 */ /* 0x002fea0003800000 */
[----:B------:R-:W-:Y:S01]  /*5770*/  IMAD.MOV.U32 R0, RZ, RZ, R26 ;  /* 0x000000ffff007224 */ /* 0x000fe200078e001a */
[----:B------:R-:W-:-:S07]  /*5780*/  MOV R4, 0x57a0 ;  /* 0x000057a000047802 */ /* 0x000fce0000000f00 */
[----:B-----5:R-:W-:Y:S05]  /*5790*/  CALL.REL.NOINC `($__internal_545_$__cuda_sm20_rcp_rn_f32_slowpath) ;  /* 0x0000006800ec7944 */ /* 0x020fea0003c00000 */
[----:B------:R-:W-:Y:S05]  /*57a0*/  BRA `(.L_x_21065) ;  /* 0x0000000000107947 */ /* 0x000fea0003800000 */
.L_x_21064:
[----:B------:R-:W0:Y:S02]  /*57b0*/  MUFU.RCP R21, R26 ;  /* 0x0000001a00157308 */ /* 0x000e240000001000 */
[----:B0-----:R-:W-:-:S04]  /*57c0*/  FFMA R0, R26, R21, -1 ;  /* 0xbf8000001a007423 */ /* 0x001fc80000000015 */
[----:B------:R-:W-:-:S04]  /*57d0*/  FADD.FTZ R0, -R0, -RZ ;  /* 0x800000ff00007221 */ /* 0x000fc80000010100 */
[----:B------:R-:W-:-:S07]  /*57e0*/  FFMA R21, R21, R0, R21 ;  /* 0x0000000015157223 */ /* 0x000fce0000000015 */
.L_x_21065:
[----:B------:R-:W-:Y:S05]  /*57f0*/  BSYNC.RECONVERGENT B1 ;  /* 0x0000000000017941 */ /* 0x000fea0003800200 */
.L_x_21063:
        /* <DEDUP_REMOVED lines=23> */
.L_x_21067:
[----:B------:R-:W0:Y:S02]  /*5970*/  MUFU.RCP R21, R2 ;  /* 0x0000000200157308 */ /* 0x000e240000001000 */
[----:B0-----:R-:W-:-:S04]  /*5980*/  FFMA R0, R2, R21, -1 ;  /* 0xbf80000002007423 */ /* 0x001fc80000000015 */
[----:B------:R-:W-:-:S04]  /*5990*/  FADD.FTZ R0, -R0, -RZ ;  /* 0x800000ff00007221 */ /* 0x000fc80000010100 */
[----:B------:R-:W-:-:S07]  /*59a0*/  FFMA R21, R21, R0, R21 ;  /* 0x0000000015157223 */ /* 0x000fce0000000015 */
.L_x_21068:
[----:B------:R-:W-:Y:S05]  /*59b0*/  BSYNC.RECONVERGENT B1 ;  /* 0x0000000000017941 */ /* 0x000fea0003800200 */
.L_x_21066:
        /* <DEDUP_REMOVED lines=22> */
.L_x_21070:
[----:B------:R-:W0:Y:S02]  /*5b20*/  MUFU.RCP R21, R2 ;  /* 0x0000000200157308 */ /* 0x000e240000001000 */
[----:B0-----:R-:W-:-:S04]  /*5b30*/  FFMA R0, R2, R21, -1 ;  /* 0xbf80000002007423 */ /* 0x001fc80000000015 */
[----:B------:R-:W-:-:S04]  /*5b40*/  FADD.FTZ R0, -R0, -RZ ;  /* 0x800000ff00007221 */ /* 0x000fc80000010100 */
[----:B------:R-:W-:-:S07]  /*5b50*/  FFMA R21, R21, R0, R21 ;  /* 0x0000000015157223 */ /* 0x000fce0000000015 */
.L_x_21071:
[----:B------:R-:W-:Y:S05]  /*5b60*/  BSYNC.RECONVERGENT B1 ;  /* 0x0000000000017941 */ /* 0x000fea0003800200 */
.L_x_21069:
[----:B------:R-:W-:Y:S01]  /*5b70*/  SHF.R.U32.HI R18, RZ, 0x10, R17 ;  /* 0x00000010ff127819 */ /* 0x000fe20000011611 */
[----:B------:R-:W-:Y:S01]  /*5b80*/  IMAD.MOV.U32 R17, RZ, RZ, 0x3bbb989d ;  /* 0x3bbb989dff117424 */ /* 0x000fe200078e00ff */
[----:B------:R-:W-:Y:S01]  /*5b90*/  MOV R25, 0x437c0000 ;  /* 0x437c000000197802 */ /* 0x000fe20000000f00 */
        /* <DEDUP_REMOVED lines=11> */
[----:B------:R-:W-:-:S04]  /*5c50*/  FMUL R17, R19, R21 ;  /* 0x0000001513117220 */ /* 0x000fc80000400000 */
        /* <DEDUP_REMOVED lines=8> */
.L_x_21073:
[----:B------:R-:W0:Y:S02]  /*5ce0*/  MUFU.RCP R21, R4 ;  /* 0x0000000400157308 */ /* 0x000e240000001000 */
[----:B0-----:R-:W-:-:S04]  /*5cf0*/  FFMA R0, R4, R21, -1 ;  /* 0xbf80000004007423 */ /* 0x001fc80000000015 */
[----:B------:R-:W-:-:S04]  /*5d00*/  FADD.FTZ R0, -R0, -RZ ;  /* 0x800000ff00007221 */ /* 0x000fc80000010100 */
[----:B------:R-:W-:-:S07]  /*5d10*/  FFMA R21, R21, R0, R21 ;  /* 0x0000000015157223 */ /* 0x000fce0000000015 */
.L_x_21074:
[----:B------:R-:W-:Y:S05]  /*5d20*/  BSYNC.RECONVERGENT B1 ;  /* 0x0000000000017941 */ /* 0x000fea0003800200 */
.L_x_21072:
        /* <DEDUP_REMOVED lines=22> */
.L_x_21076:
[----:B------:R-:W0:Y:S02]  /*5e90*/  MUFU.RCP R21, R2 ;  /* 0x0000000200157308 */ /* 0x000e240000001000 */
[----:B0-----:R-:W-:-:S04]  /*5ea0*/  FFMA R0, R2, R21, -1 ;  /* 0xbf80000002007423 */ /* 0x001fc80000000015 */
[----:B------:R-:W-:-:S04]  /*5eb0*/  FADD.FTZ R0, -R0, -RZ ;  /* 0x800000ff00007221 */ /* 0x000fc80000010100 */
[----:B------:R-:W-:-:S07]  /*5ec0*/  FFMA R21, R21, R0, R21 ;  /* 0x0000000015157223 */ /* 0x000fce0000000015 */
.L_x_21077:
[----:B------:R-:W-:Y:S05]  /*5ed0*/  BSYNC.RECONVERGENT B1 ;  /* 0x0000000000017941 */ /* 0x000fea0003800200 */
.L_x_21075:
        /* <DEDUP_REMOVED lines=23> */
.L_x_21079:
[----:B------:R-:W0:Y:S02]  /*6050*/  MUFU.RCP R21, R2 ;  /* 0x0000000200157308 */ /* 0x000e240000001000 */
[----:B0-----:R-:W-:-:S04]  /*6060*/  FFMA R0, R2, R21, -1 ;  /* 0xbf80000002007423 */ /* 0x001fc80000000015 */
[----:B------:R-:W-:-:S04]  /*6070*/  FADD.FTZ R0, -R0, -RZ ;  /* 0x800000ff00007221 */ /* 0x000fc80000010100 */
[----:B------:R-:W-:-:S07]  /*6080*/  FFMA R21, R21, R0, R21 ;  /* 0x0000000015157223 */ /* 0x000fce0000000015 */
.L_x_21080:
[----:B------:R-:W-:Y:S05]  /*6090*/  BSYNC.RECONVERGENT B1 ;  /* 0x0000000000017941 */ /* 0x000fea0003800200 */
.L_x_21078:
        /* <DEDUP_REMOVED lines=22> */
.L_x_21082:
[----:B------:R-:W0:Y:S02]  /*6200*/  MUFU.RCP R21, R2 ;  /* 0x0000000200157308 */ /* 0x000e240000001000 */
[----:B0-----:R-:W-:-:S04]  /*6210*/  FFMA R0, R2, R21, -1 ;  /* 0xbf80000002007423 */ /* 0x001fc80000000015 */
[----:B------:R-:W-:-:S04]  /*6220*/  FADD.FTZ R0, -R0, -RZ ;  /* 0x800000ff00007221 */ /* 0x000fc80000010100 */
[----:B------:R-:W-:-:S07]  /*6230*/  FFMA R21, R21, R0, R21 ;  /* 0x0000000015157223 */ /* 0x000fce0000000015 */
.L_x_21083:
[----:B------:R-:W-:Y:S05]  /*6240*/  BSYNC.RECONVERGENT B1 ;  /* 0x0000000000017941 */ /* 0x000fea0003800200 */
.L_x_21081:
        /* <DEDUP_REMOVED lines=23> */
.L_x_21085:
[----:B------:R-:W0:Y:S02]  /*63c0*/  MUFU.RCP R21, R2 ;  /* 0x0000000200157308 */ /* 0x000e240000001000 */
[----:B0-----:R-:W-:-:S04]  /*63d0*/  FFMA R0, R2, R21, -1 ;  /* 0xbf80000002007423 */ /* 0x001fc80000000015 */
[----:B------:R-:W-:-:S04]  /*63e0*/  FADD.FTZ R0, -R0, -RZ ;  /* 0x800000ff00007221 */ /* 0x000fc80000010100 */
[----:B------:R-:W-:-:S07]  /*63f0*/  FFMA R21, R21, R0, R21 ;  /* 0x0000000015157223 */ /* 0x000fce0000000015 */
.L_x_21086:
[----:B------:R-:W-:Y:S05]  /*6400*/  BSYNC.RECONVERGENT B1 ;  /* 0x0000000000017941 */ /* 0x000fea0003800200 */
.L_x_21084:
[----:B------:R-:W-:Y:S01]  /*6410*/  SHF.L.U32 R55, R30, 0x10, RZ ;  /* 0x000000101e377819 */ /* 0x000fe200000006ff */
[----:B------:R-:W-:Y:S01]  /*6420*/  IMAD.MOV.U32 R25, RZ, RZ, 0x3bbb989d ;  /* 0x3bbb989dff197424 */ /* 0x000fe200078e00ff */
[----:B------:R-:W-:Y:S01]  /*6430*/  BSSY.RECONVERGENT B1, `(.L_x_21087) ;  /* 0x0000018000017945 */ /* 0x000fe20003800200 */
[----:B------:R-:W-:Y:S02]  /*6440*/  FMUL R29, R29, R21 ;  /* 0x000000151d1d7220 */ /* 0x000fe40000400000 */
        /* <DEDUP_REMOVED lines=18> */
.L_x_21088:
[----:B------:R-:W0:Y:S02]  /*6570*/  MUFU.RCP R21, R2 ;  /* 0x0000000200157308 */ /* 0x000e240000001000 */
[----:B0-----:R-:W-:-:S04]  /*6580*/  FFMA R0, R2, R21, -1 ;  /* 0xbf80000002007423 */ /* 0x001fc80000000015 */
[----:B------:R-:W-:-:S04]  /*6590*/  FADD.FTZ R0, -R0, -RZ ;  /* 0x800000ff00007221 */ /* 0x000fc80000010100 */
[----:B------:R-:W-:-:S07]  /*65a0*/  FFMA R21, R21, R0, R21 ;  /* 0x0000000015157223 */ /* 0x000fce0000000015 */
.L_x_21089:
[----:B------:R-:W-:Y:S05]  /*65b0*/  BSYNC.RECONVERGENT B1 ;  /* 0x0000000000017941 */ /* 0x000fea0003800200 */
.L_x_21087:
[----:B------:R-:W-:Y:S01]  /*65c0*/  SHF.R.U64 R30, R30, 0x10, R31 ;  /* 0x000000101e1e7819 */ /* 0x000fe2000000121f */
[----:B------:R-:W-:Y:S01]  /*65d0*/  IMAD.MOV.U32 R25, RZ, RZ, 0x3bbb989d ;  /* 0x3bbb989dff197424 */ /* 0x000fe200078e00ff */
[----:B------:R-:W-:Y:S01]  /*65e0*/  BSSY.RECONVERGENT B1, `(.L_x_21090) ;  /* 0x0000019000017945 */ /* 0x000fe20003800200 */
[----:B------:R-:W-:Y:S01]  /*65f0*/  FMUL R55, R55, R21 ;  /* 0x0000001537377220 */ /* 0x000fe20000400000 */
[----:B------:R-:W-:-:S05]  /*6600*/  SHF.L.U32 R30, R30, 0x10, RZ ;  /* 0x000000101e1e7819 */ /* 0x000fca00000006ff */
[----:B------:R-:W-:-:S04]  /*6610*/  FMUL R0, R30, -1.7020000219345092773 ;  /* 0xbfd9db231e007820 */ /* 0x000fc80000400000 */
[----:B------:R-:W-:Y:S01]  /*6620*/  FFMA.SAT R2, R0, R25, 0.5 ;  /* 0x3f00000000027423 */ /* 0x000fe20000002019 */
[----:B------:R-:W-:-:S05]  /*6630*/  MOV R25, 0x437c0000 ;  /* 0x437c000000197802 */ /* 0x000fca0000000f00 */
        /* <DEDUP_REMOVED lines=15> */
.L_x_21091:
[----:B------:R-:W0:Y:S02]  /*6730*/  MUFU.RCP R21, R2 ;  /* 0x0000000200157308 */ /* 0x000e240000001000 */
[----:B0-----:R-:W-:-:S04]  /*6740*/  FFMA R0, R2, R21, -1 ;  /* 0xbf80000002007423 */ /* 0x001fc80000000015 */
[----:B------:R-:W-:-:S04]  /*6750*/  FADD.FTZ R0, -R0, -RZ ;  /* 0x800000ff00007221 */ /* 0x000fc80000010100 */
[----:B------:R-:W-:-:S07]  /*6760*/  FFMA R21, R21, R0, R21 ;  /* 0x0000000015157223 */ /* 0x000fce0000000015 */
.L_x_21092:
[----:B------:R-:W-:Y:S05]  /*6770*/  BSYNC.RECONVERGENT B1 ;  /* 0x0000000000017941 */ /* 0x000fea0003800200 */
.L_x_21090:
        /* <DEDUP_REMOVED lines=22> */
.L_x_21094:
[----:B------:R-:W0:Y:S02]  /*68e0*/  MUFU.RCP R21, R2 ;  /* 0x0000000200157308 */ /* 0x000e240000001000 */
[----:B0-----:R-:W-:-:S04]  /*68f0*/  FFMA R0, R2, R21, -1 ;  /* 0xbf80000002007423 */ /* 0x001fc80000000015 */
[----:B------:R-:W-:-:S04]  /*6900*/  FADD.FTZ R0, -R0, -RZ ;  /* 0x800000ff00007221 */ /* 0x000fc80000010100 */
[----:B------:R-:W-:-:S07]  /*6910*/  FFMA R21, R21, R0, R21 ;  /* 0x0000000015157223 */ /* 0x000fce0000000015 */
.L_x_21095:
[----:B------:R-:W-:Y:S05]  /*6920*/  BSYNC.RECONVERGENT B1 ;  /* 0x0000000000017941 */ /* 0x000fea0003800200 */
.L_x_21093:
[----:B------:R-:W-:Y:S01]  /*6930*/  SHF.R.U32.HI R52, RZ, 0x10, R31 ;  /* 0x00000010ff347819 */ /* 0x000fe2000001161f */
        /* <DEDUP_REMOVED lines=22> */
.L_x_21097:
[----:B------:R-:W0:Y:S02]  /*6aa0*/  MUFU.RCP R21, R2 ;  /* 0x0000000200157308 */ /* 0x000e240000001000 */
[----:B0-----:R-:W-:-:S04]  /*6ab0*/  FFMA R0, R2, R21, -1 ;  /* 0xbf80000002007423 */ /* 0x001fc80000000015 */
[----:B------:R-:W-:-:S04]  /*6ac0*/  FADD.FTZ R0, -R0, -RZ ;  /* 0x800000ff00007221 */ /* 0x000fc80000010100 */
[----:B------:R-:W-:-:S07]  /*6ad0*/  FFMA R21, R21, R0, R21 ;  /* 0x0000000015157223 */ /* 0x000fce0000000015 */
.L_x_21098:
[----:B------:R-:W-:Y:S05]  /*6ae0*/  BSYNC.RECONVERGENT B1 ;  /* 0x0000000000017941 */ /* 0x000fea0003800200 */
.L_x_21096:
        /* <DEDUP_REMOVED lines=22> */
.L_x_21100:
[----:B------:R-:W0:Y:S02]  /*6c50*/  MUFU.RCP R21, R2 ;  /* 0x0000000200157308 */ /* 0x000e240000001000 */
[----:B0-----:R-:W-:-:S04]  /*6c60*/  FFMA R0, R2, R21, -1 ;  /* 0xbf80000002007423 */ /* 0x001fc80000000015 */
[----:B------:R-:W-:-:S04]  /*6c70*/  FADD.FTZ R0, -R0, -RZ ;  /* 0x800000ff00007221 */ /* 0x000fc80000010100 */
[----:B------:R-:W-:-:S07]  /*6c80*/  FFMA R21, R21, R0, R21 ;  /* 0x0000000015157223 */ /* 0x000fce0000000015 */
.L_x_21101:
[----:B------:R-:W-:Y:S05]  /*6c90*/  BSYNC.RECONVERGENT B1 ;  /* 0x0000000000017941 */ /* 0x000fea0003800200 */
.L_x_21099:
        /* <DEDUP_REMOVED lines=23> */
.L_x_21103:
[----:B------:R-:W0:Y:S02]  /*6e10*/  MUFU.RCP R21, R2 ;  /* 0x0000000200157308 */ /* 0x000e240000001000 */
[----:B0-----:R-:W-:-:S04]  /*6e20*/  FFMA R0, R2, R21, -1 ;  /* 0xbf80000002007423 */ /* 0x001fc80000000015 */
[----:B------:R-:W-:-:S04]  /*6e30*/  FADD.FTZ R0, -R0, -RZ ;  /* 0x800000ff00007221 */ /* 0x000fc80000010100 */
[----:B------:R-:W-:-:S07]  /*6e40*/  FFMA R21, R21, R0, R21 ;  /* 0x0000000015157223 */ /* 0x000fce0000000015 */
.L_x_21104:
[----:B------:R-:W-:Y:S05]  /*6e50*/  BSYNC.RECONVERGENT B1 ;  /* 0x0000000000017941 */ /* 0x000fea0003800200 */
.L_x_21102:
[----:B------:R-:W-:Y:S01]  /*6e60*/  SHF.L.U32 R54, R33, 0x10, RZ ;  /* 0x0000001021367819 */ /* 0x000fe200000006ff */
[----:B------:R-:W-:Y:S01]  /*6e70*/  FMUL R57, R57, R21 ;  /* 0x0000001539397220 */ /* 0x000fe20000400000 */
[----:B------:R-:W-:Y:S01]  /*6e80*/  IMAD.MOV.U32 R21, RZ, RZ, 0x3bbb989d ;  /* 0x3bbb989dff157424 */ /* 0x000fe200078e00ff */
[----:B------:R-:W-:Y:S02]  /*6e90*/  BSSY.RECONVERGENT B1, `(.L_x_21105) ;  /* 0x0000017000017945 */ /* 0x000fe40003800200 */
        /* <DEDUP_REMOVED lines=18> */
.L_x_21106:
[----:B------:R-:W0:Y:S02]  /*6fc0*/  MUFU.RCP R21, R2 ;  /* 0x0000000200157308 */ /* 0x000e240000001000 */
[----:B0-----:R-:W-:-:S04]  /*6fd0*/  FFMA R0, R2, R21, -1 ;  /* 0xbf80000002007423 */ /* 0x001fc80000000015 */
[----:B------:R-:W-:-:S04]  /*6fe0*/  FADD.FTZ R0, -R0, -RZ ;  /* 0x800000ff00007221 */ /* 0x000fc80000010100 */
[----:B------:R-:W-:-:S07]  /*6ff0*/  FFMA R21, R21, R0, R21 ;  /* 0x0000000015157223 */ /* 0x000fce0000000015 */
.L_x_21107:
[----:B------:R-:W-:Y:S05]  /*7000*/  BSYNC.RECONVERGENT B1 ;  /* 0x0000000000017941 */ /* 0x000fea0003800200 */
.L_x_21105:
[----:B------:R-:W-:Y:S01]  /*7010*/  SHF.R.U32.HI R33, RZ, 0x10, R33 ;  /* 0x00000010ff217819 */ /* 0x000fe20000011621 */
[----:B------:R-:W-:Y:S01]  /*7020*/  FMUL R54, R54, R21 ;  /* 0x0000001536367220 */ /* 0x000fe20000400000 */
[----:B------:R-:W-:Y:S01]  /*7030*/  IMAD.MOV.U32 R21, RZ, RZ, 0x3bbb989d ;  /* 0x3bbb989dff157424 */ /* 0x000fe200078e00ff */
[----:B------:R-:W-:Y:S01]  /*7040*/  BSSY.RECONVERGENT B1, `(.L_x_21108) ;  /* 0x0000019000017945 */ /* 0x000fe20003800200 */
        /* <DEDUP_REMOVED lines=20> */
.L_x_21109:
[----:B------:R-:W0:Y:S02]  /*7190*/  MUFU.RCP R2, R25 ;  /* 0x0000001900027308 */ /* 0x000e240000001000 */
[----:B0-----:R-:W-:-:S04]  /*71a0*/  FFMA R0, R25, R2, -1 ;  /* 0xbf80000019007423 */ /* 0x001fc80000000002 */
[----:B------:R-:W-:-:S04]  /*71b0*/  FADD.FTZ R21, -R0, -RZ ;  /* 0x800000ff00157221 */ /* 0x000fc80000010100 */
[----:B------:R-:W-:-:S07]  /*71c0*/  FFMA R2, R2, R21, R2 ;  /* 0x0000001502027223 */ /* 0x000fce0000000002 */
.L_x_21110:
[----:B------:R-:W-:Y:S05]  /*71d0*/  BSYNC.RECONVERGENT B1 ;  /* 0x0000000000017941 */ /* 0x000fea0003800200 */
.L_x_21108:
[C---:B------:R-:W-:Y:S01]  /*71e0*/  FMUL R21, R15.reuse, UR13 ;  /* 0x0000000d0f157c20 */ /* 0x040fe20008400000 */
[----:B------:R-:W-:Y:S01]  /*71f0*/  FMNMX3 R11, |R15|, R11, |R16|, !PT ;  /* 0x0000000b0f0b7276 */ /* 0x000fe20007800610 */
[----:B------:R-:W-:Y:S01]  /*7200*/  FMUL R66, R16, UR13 ;  /* 0x0000000d10427c20 */ /* 0x000fe20008400000 */
[----:B------:R-:W-:Y:S01]  /*7210*/  ISETP.GE.U32.AND P0, PT, R12, UR7, PT ;  /* 0x000000070c007c0c */ /* 0x000fe2000bf06070 */
[----:B------:R-:W-:Y:S01]  /*7220*/  FMUL R0, R17, UR13 ;  /* 0x0000000d11007c20 */ /* 0x000fe20008400000 */
        /* <DEDUP_REMOVED lines=17> */
.L_x_21112:
[----:B------:R-:W-:Y:S05]  /*7340*/  BSYNC.RECONVERGENT B0 ;  /* 0x0000000000007941 */ /* 0x000fea0003800200 */
.L_x_21111:
        /* <DEDUP_REMOVED lines=25> */
[----:B------:R0:W0:Y:S01]  /*74e0*/  F2F.BF16.F32 R26, R29 ;  /* 0x0000001d001a7304 */ /* 0x0000220000202000 */
        /* <DEDUP_REMOVED lines=10> */
.L_x_21114:
[----:B------:R-:W-:Y:S05]  /*7590*/  BSYNC.RECONVERGENT B0 ;  /* 0x0000000000007941 */ /* 0x000fea0003800200 */
.L_x_21113:
[----:B------:R-:W-:Y:S01]  /*75a0*/  FMUL R24, R31, UR13 ;  /* 0x0000000d1f187c20 */ /* 0x000fe20008400000 */
[----:B0-----:R0:W4:Y:S01]  /*75b0*/  F2F.BF16.F32 R29, R30 ;  /* 0x0000001e001d7304 */ /* 0x0011220000202000 */
[----:B-1----:R-:W-:Y:S01]  /*75c0*/  IMAD.WIDE.U32 R18, R26, 0x10000, RZ ;  /* 0x000100001a127825 */ /* 0x002fe200078e00ff */
[----:B------:R-:W-:Y:S02]  /*75d0*/  BSSY.RECONVERGENT B0, `(.L_x_21115) ;  /* 0x0000012000007945 */ /* 0x000fe40003800200 */
[----:B---3--:R-:W-:-:S04]  /*75e0*/  LOP3.LUT R56, R18, R15, RZ, 0xfc, !PT ;  /* 0x0000000f12387212 */ /* 0x008fc800078efcff */
[----:B------:R-:W1:Y:S01]  /*75f0*/  F2F.BF16.F32 R24, R24 ;  /* 0x0000001800187304 */ /* 0x000e620000202000 */
[----:B------:R-:W-:Y:S01]  /*7600*/  LOP3.LUT R15, R19, R27, RZ, 0xfc, !PT ;  /* 0x0000001b130f7212 */ /* 0x000fe200078efcff */
[----:B0-----:R-:W-:Y:S06]  /*7610*/  @P0 BRA `(.L_x_21116) ;  /* 0x0000000000340947 */ /* 0x001fec0003800000 */
[----:B------:R-:W-:Y:S01]  /*7620*/  MOV R19, UR30 ;  /* 0x0000001e00137c02 */ /* 0x000fe20008000f00 */
[----:B------:R-:W-:Y:S01]  /*7630*/  IMAD.U32 R21, RZ, RZ, UR30 ;  /* 0x0000001eff157e24 */ /* 0x000fe2000f8e00ff */
[----:B----4-:R-:W-:Y:S02]  /*7640*/  SHF.R.U32.HI R18, RZ, 0x10, R29 ;  /* 0x00000010ff127819 */ /* 0x010fe4000001161d */
[----:B------:R-:W-:Y:S02]  /*7650*/  LEA R19, P1, R19, R62, 0x1 ;  /* 0x0000003e13137211 */ /* 0x000fe400078208ff */
[----:B------:R-:W-:Y:S02]  /*7660*/  MOV R20, UR31 ;  /* 0x0000001f00147c02 */ /* 0x000fe40008000f00 */
[----:B------:R-:W-:Y:S02]  /*7670*/  PRMT R27, R18, 0x5410, R27 ;  /* 0x00005410121b7816 */ /* 0x000fe4000000001b */
[----:B------:R-:W-:-:S02]  /*7680*/  LEA.HI.X R20, R21, R63, R20, 0x1, P1 ;  /* 0x0000003f15147211 */ /* 0x000fc400008f0c14 */
[----:B------:R-:W-:Y:S02]  /*7690*/  LEA R18, P1, R19, UR8, 0x3 ;  /* 0x0000000813127c11 */ /* 0x000fe4000f8218ff */
[----:B-1----:R-:W-:Y:S02]  /*76a0*/  LOP3.LUT R21, R27, R24, RZ, 0xfc, !PT ;  /* 0x000000181b157212 */ /* 0x002fe400078efcff */
[----:B------:R-:W-:Y:S01]  /*76b0*/  LEA.HI.X R19, R19, UR9, R20, 0x3, P1 ;  /* 0x0000000913137c11 */ /* 0x000fe200088f1c14 */
[----:B------:R-:W-:-:S05]  /*76c0*/  IMAD.U32 R20, R29, 0x10000, RZ ;  /* 0x000100001d147824 */ /* 0x000fca00078e00ff */
[----:B------:R-:W-:-:S05]  /*76d0*/  LOP3.LUT R20, R20, R11, RZ, 0xfc, !PT ;  /* 0x0000000b14147212 */ /* 0x000fca00078efcff */
[----:B------:R0:W-:Y:S02]  /*76e0*/  STG.E.64 desc[UR22][R18.64], R20 ;  /* 0x0000001412007986 */ /* 0x0001e4000c101b16 */
.L_x_21116:
[----:B------:R-:W-:Y:S05]  /*76f0*/  BSYNC.RECONVERGENT B0 ;  /* 0x0000000000007941 */ /* 0x000fea0003800200 */
.L_x_21115:
[----:B------:R-:W-:Y:S01]  /*7700*/  FMUL R11, R33, UR13 ;  /* 0x0000000d210b7c20 */ /* 0x000fe20008400000 */
[----:B0-----:R-:W-:Y:S01]  /*7710*/  FMUL R21, R54, UR13 ;  /* 0x0000000d36157c20 */ /* 0x001fe20008400000 */
[----:B------:R-:W-:Y:S01]  /*7720*/  IMAD.WIDE.U32 R18, R25, 0x10000, RZ ;  /* 0x0001000019127825 */ /* 0x000fe200078e00ff */
[----:B------:R-:W-:Y:S01]  /*7730*/  SHF.L.U32 R27, R4, 0x10, RZ ;  /* 0x00000010041b7819 */ /* 0x000fe200000006ff */
[----:B------:R-:W-:Y:S02]  /*7740*/  BSSY.RECONVERGENT B0, `(.L_x_21117) ;  /* 0x0000011000007945 */ /* 0x000fe40003800200 */
[----:B------:R-:W0:Y:S01]  /*7750*/  F2F.BF16.F32 R11, R11 ;  /* 0x0000000b000b7304 */ /* 0x000e220000202000 */
[----:B------:R-:W-:Y:S02]  /*7760*/  LOP3.LUT R66, R66, R18, RZ, 0xfc, !PT ;  /* 0x0000001242427212 */ /* 0x000fe400078efcff */
[----:B----4-:R-:W-:-:S05]  /*7770*/  LOP3.LUT R67, R19, R29, R27, 0xfe, !PT ;  /* 0x0000001d13437212 */ /* 0x010fca00078efe1b */
[----:B------:R-:W3:Y:S01]  /*7780*/  F2F.BF16.F32 R21, R21 ;  /* 0x0000001500157304 */ /* 0x000ee20000202000 */
[----:B0-----:R-:W-:Y:S01]  /*7790*/  IMAD.U32 R20, R11, 0x10000, RZ ;  /* 0x000100000b147824 */ /* 0x001fe200078e00ff */
[----:B------:R-:W-:Y:S06]  /*77a0*/  @P0 BRA `(.L_x_21118) ;  /* 0x0000000000280947 */ /* 0x000fec0003800000 */
[----:B------:R-:W-:Y:S01]  /*77b0*/  MOV R11, UR30 ;  /* 0x0000001e000b7c02 */ /* 0x000fe20008000f00 */
[----:B------:R-:W-:Y:S01]  /*77c0*/  UIMAD UR4, UR31, 0x3, URZ ;  /* 0x000000031f0478a4 */ /* 0x000fe2000f8e02ff */
[----:B------:R-:W-:Y:S02]  /*77d0*/  SHF.R.U32.HI R4, RZ, 0x10, R4 ;  /* 0x00000010ff047819 */ /* 0x000fe40000011604 */
[----:B------:R-:W-:Y:S01]  /*77e0*/  LOP3.LUT R26, R27, R2, RZ, 0xfc, !PT ;  /* 0x000000021b1a7212 */ /* 0x000fe200078efcff */
[----:B------:R-:W-:Y:S01]  /*77f0*/  IMAD.WIDE.U32 R62, R11, 0x3, R62 ;  /* 0x000000030b3e7825 */ /* 0x000fe200078e003e */
[----:B---3--:R-:W-:-:S03]  /*7800*/  LOP3.LUT R27, R20, R21, R4, 0xfe, !PT ;  /* 0x00000015141b7212 */ /* 0x008fc600078efe04 */
[----:B------:R-:W-:Y:S01]  /*7810*/  VIADD R11, R63, UR4 ;  /* 0x000000043f0b7c36 */ /* 0x000fe20008000000 */
[----:B------:R-:W-:-:S04]  /*7820*/  LEA R18, P0, R62, UR8, 0x3 ;  /* 0x000000083e127c11 */ /* 0x000fc8000f8018ff */
[----:B------:R-:W-:-:S05]  /*7830*/  LEA.HI.X R19, R62, UR9, R11, 0x3, P0 ;  /* 0x000000093e137c11 */ /* 0x000fca00080f1c0b */
[----:B------:R0:W-:Y:S04]  /*7840*/  STG.E.64 desc[UR22][R18.64], R26 ;  /* 0x0000001a12007986 */ /* 0x0001e8000c101b16 */
.L_x_21118:
[----:B------:R-:W-:Y:S05]  /*7850*/  BSYNC.RECONVERGENT B0 ;  /* 0x0000000000007941 */ /* 0x000fea0003800200 */
.L_x_21117:
[----:B-----5:R-:W-:Y:S01]  /*7860*/  SHF.L.U32 R11, R42, 0x10, RZ ;  /* 0x000000102a0b7819 */ /* 0x020fe200000006ff */
[----:B------:R-:W-:Y:S02]  /*7870*/  HFMA2 R25, -RZ, RZ, 3.7421875, 0 ;  /* 0x437c0000ff197431 */ /* 0x000fe400000001ff */
[----:B0-----:R-:W-:Y:S01]  /*7880*/  IMAD.MOV.U32 R19, RZ, RZ, 0x3bbb989d ;  /* 0x3bbb989dff137424 */ /* 0x001fe200078e00ff */
[----:B------:R-:W0:Y:S01]  /*7890*/  LDCU UR4, c[0x0][0x3cc] ;  /* 0x00007980ff0477ac */ /* 0x000e220008000800 */
[----:B------:R-:W-:Y:S01]  /*78a0*/  IADD3 R64, P1, PT, R64, UR18, RZ ;  /* 0x0000001240407c10 */ /* 0x000fe2000ff3e0ff */
[----:B------:R-:W-:Y:S01]  /*78b0*/  FMUL R2, R11, -1.7020000219345092773 ;  /* 0xbfd9db230b027820 */ /* 0x000fe20000400000 */
[----:B---3--:R-:W-:Y:S01]  /*78c0*/  IMAD.U32 R21, R21, 0x10000, RZ ;  /* 0x0001000015157824 */ /* 0x008fe200078e00ff */
[----:B------:R-:W-:Y:S01]  /*78d0*/  FMNMX3 R52, |R32|, R52, |R57|, !PT ;  /* 0x0000003420347276 */ /* 0x000fe20007800639 */
[----:B------:R-:W-:Y:S01]  /*78e0*/  BSSY.RECONVERGENT B1, `(.L_x_21119) ;  /* 0x000001b000017945 */ /* 0x000fe20003800200 */
[----:B------:R-:W-:Y:S01]  /*78f0*/  FFMA.SAT R4, R2, R19, 0.5 ;  /* 0x3f00000002047423 */ /* 0x000fe20000002013 */
[----:B------:R-:W-:-:S02]  /*7900*/  LOP3.LUT R57, R15, R20, RZ, 0xfc, !PT ;  /* 0x000000140f397212 */ /* 0x000fc400078efcff */
[----:B------:R-:W-:Y:S01]  /*7910*/  FMNMX3 R54, |R54|, R52, |R33|, !PT ;  /* 0x0000003436367276 */ /* 0x000fe20007800621 */
[----:B------:R-:W-:-:S04]  /*7920*/  FFMA.RM R4, R4, R25, 12582913 ;  /* 0x4b40000104047423 */ /* 0x000fc80000004019 */
[C---:B------:R-:W-:Y:S01]  /*7930*/  FADD R19, R4.reuse, -12583039 ;  /* 0xcb40007f04137421 */ /* 0x040fe20000000000 */
[----:B------:R-:W-:-:S03]  /*7940*/  IMAD.SHL.U32 R4, R4, 0x800000, RZ ;  /* 0x0080000004047824 */ /* 0x000fc600078e00ff */
[----:B------:R-:W-:Y:S01]  /*7950*/  FFMA R19, R2, 1.4426950216293334961, -R19 ;  /* 0x3fb8aa3b02137823 */ /* 0x000fe20000000813 */
[----:B0-----:R-:W-:-:S03]  /*7960*/  IADD3.X R65, PT, PT, R65, UR4, RZ, P1, !PT ;  /* 0x0000000441417c10 */ /* 0x001fc60008ffe4ff */
[----:B------:R-:W-:-:S04]  /*7970*/  FFMA R2, R2, 1.925963033500011079e-08, R19 ;  /* 0x32a5706002027823 */ /* 0x000fc80000000013 */
[----:B------:R-:W0:Y:S02]  /*7980*/  MUFU.EX2 R19, R2 ;  /* 0x0000000200137308 */ /* 0x000e240000000800 */
[----:B0-----:R-:W-:Y:S01]  /*7990*/  FFMA R26, R4, R19, 1 ;  /* 0x3f800000041a7423 */ /* 0x001fe20000000013 */
[----:B------:R-:W-:-:S04]  /*79a0*/  IMAD.WIDE.U32 R18, R9, 0x10000, RZ ;  /* 0x0001000009127825 */ /* 0x000fc800078e00ff */
[----:B------:R-:W-:Y:S02]  /*79b0*/  IADD3 R4, PT, PT, R26, 0x1800000, RZ ;  /* 0x018000001a047810 */ /* 0x000fe40007ffe0ff */
[----:B-1----:R-:W-:Y:S02]  /*79c0*/  LOP3.LUT R63, R24, R19, R21, 0xfe, !PT ;  /* 0x00000013183f7212 */ /* 0x002fe400078efe15 */
[----:B------:R-:W-:Y:S02]  /*79d0*/  LOP3.LUT R4, R4, 0x7f800000, RZ, 0xc0, !PT ;  /* 0x7f80000004047812 */ /* 0x000fe400078ec0ff */
[----:B--2---:R-:W-:Y:S02]  /*79e0*/  LOP3.LUT R62, R18, R0, RZ, 0xfc, !PT ;  /* 0x00000000123e7212 */ /* 0x004fe400078efcff */
[----:B------:R-:W-:-:S13]  /*79f0*/  ISETP.GT.U32.AND P0, PT, R4, 0x1ffffff, PT ;  /* 0x01ffffff0400780c */ /* 0x000fda0003f04070 */
[----:B------:R-:W-:Y:S05]  /*7a00*/  @P0 BRA `(.L_x_21120) ;  /* 0x0000000000100947 */ /* 0x000fea0003800000 */
[----:B------:R-:W-:Y:S02]  /*7a10*/  MOV R0, R26 ;  /* 0x0000001a00007202 */ /* 0x000fe40000000f00 */
[----:B------:R-:W-:-:S07]  /*7a20*/  MOV R4, 0x7a40 ;  /* 0x00007a4000047802 */ /* 0x000fce0000000f00 */
[----:B------:R-:W-:Y:S05]  /*7a30*/  CALL.REL.NOINC `($__internal_545_$__cuda_sm20_rcp_rn_f32_slowpath) ;  /* 0x0000004800447944 */ /* 0x000fea0003c00000 */
[----:B------:R-:W-:Y:S05]  /*7a40*/  BRA `(.L_x_21121) ;  /* 0x0000000000107947 */ /* 0x000fea0003800000 */
.L_x_21120:
[----:B------:R-:W0:Y:S02]  /*7a50*/  MUFU.RCP R21, R26 ;  /* 0x0000001a00157308 */ /* 0x000e240000001000 */
[----:B0-----:R-:W-:-:S04]  /*7a60*/  FFMA R0, R26, R21, -1 ;  /* 0xbf8000001a007423 */ /* 0x001fc80000000015 */
[----:B------:R-:W-:-:S04]  /*7a70*/  FADD.FTZ R0, -R0, -RZ ;  /* 0x800000ff00007221 */ /* 0x000fc80000010100 */
[----:B------:R-:W-:-:S07]  /*7a80*/  FFMA R21, R21, R0, R21 ;  /* 0x0000000015157223 */ /* 0x000fce0000000015 */
.L_x_21121:
[----:B------:R-:W-:Y:S05]  /*7a90*/  BSYNC.RECONVERGENT B1 ;  /* 0x0000000000017941 */ /* 0x000fea0003800200 */
.L_x_21119:
[----:B------:R-:W-:Y:S01]  /*7aa0*/  SHF.R.U64 R9, R42, 0x10, R43 ;  /* 0x000000102a097819 */ /* 0x000fe2000000122b */
[----:B------:R-:W-:Y:S01]  /*7ab0*/  IMAD.MOV.U32 R19, RZ, RZ, 0x437c0000 ;  /* 0x437c0000ff137424 */ /* 0x000fe200078e00ff */
[----:B------:R-:W-:Y:S01]  /*7ac0*/  MOV R15, 0x3bbb989d ;  /* 0x3bbb989d000f7802 */ /* 0x000fe20000000f00 */
        /* <DEDUP_REMOVED lines=18> */
[----:B------:R-:W-:Y:S05]  /*7bf0*/  CALL.REL.NOINC `($__internal_545_$__cuda_sm20_rcp_rn_f32_slowpath) ;  /* 0x0000004400d47944 */ /* 0x000fea0003c00000 */
[----:B------:R-:W-:Y:S05]  /*7c00*/  BRA `(.L_x_21124) ;  /* 0x0000000000107947 */ /* 0x000fea0003800000 */
.L_x_21123:
[----:B------:R-:W0:Y:S02]  /*7c10*/  MUFU.RCP R21, R2 ;  /* 0x0000000200157308 */ /* 0x000e240000001000 */
[----:B0-----:R-:W-:-:S04]  /*7c20*/  FFMA R0, R2, R21, -1 ;  /* 0xbf80000002007423 */ /* 0x001fc80000000015 */
[----:B------:R-:W-:-:S04]  /*7c30*/  FADD.FTZ R0, -R0, -RZ ;  /* 0x800000ff00007221 */ /* 0x000fc80000010100 */
[----:B------:R-:W-:-:S07]  /*7c40*/  FFMA R21, R21, R0, R21 ;  /* 0x0000000015157223 */ /* 0x000fce0000000015 */
.L_x_21124:
[----:B------:R-:W-:Y:S05]  /*7c50*/  BSYNC.RECONVERGENT B1 ;  /* 0x0000000000017941 */ /* 0x000fea0003800200 */
.L_x_21122:
        /* <DEDUP_REMOVED lines=22> */
.L_x_21126:
[----:B------:R-:W0:Y:S02]  /*7dc0*/  MUFU.RCP R21, R2 ;  /* 0x0000000200157308 */ /* 0x000e240000001000 */
[----:B0-----:R-:W-:-:S04]  /*7dd0*/  FFMA R0, R2, R21, -1 ;  /* 0xbf80000002007423 */ /* 0x001fc80000000015 */
[----:B------:R-:W-:-:S04]  /*7de0*/  FADD.FTZ R0, -R0, -RZ ;  /* 0x800000ff00007221 */ /* 0x000fc80000010100 */
[----:B------:R-:W-:-:S07]  /*7df0*/  FFMA R21, R21, R0, R21 ;  /* 0x0000000015157223 */ /* 0x000fce0000000015 */
.L_x_21127:
[----:B------:R-:W-:Y:S05]  /*7e00*/  BSYNC.RECONVERGENT B1 ;  /* 0x0000000000017941 */ /* 0x000fea0003800200 */
.L_x_21125:
[----:B------:R-:W-:Y:S01]  /*7e10*/  SHF.R.U32.HI R15, RZ, 0x10, R43 ;  /* 0x00000010ff0f7819 */ /* 0x000fe2000001162b */
        /* <DEDUP_REMOVED lines=22> */
.L_x_21129:
[----:B------:R-:W0:Y:S02]  /*7f80*/  MUFU.RCP R21, R2 ;  /* 0x0000000200157308 */ /* 0x000e240000001000 */
[----:B0-----:R-:W-:-:S04]  /*7f90*/  FFMA R0, R2, R21, -1 ;  /* 0xbf80000002007423 */ /* 0x001fc80000000015 */
[----:B------:R-:W-:-:S04]  /*7fa0*/  FADD.FTZ R0, -R0, -RZ ;  /* 0x800000ff00007221 */ /* 0x000fc80000010100 */
[----:B------:R-:W-:-:S07]  /*7fb0*/  FFMA R21, R21, R0, R21 ;  /* 0x0000000015157223 */ /* 0x000fce0000000015 */
.L_x_21130:
[----:B------:R-:W-:Y:S05]  /*7fc0*/  BSYNC.RECONVERGENT B1 ;  /* 0x0000000000017941 */ /* 0x000fea0003800200 */
.L_x_21128:
[----:B------:R-:W-:Y:S02]  /*7fd0*/  HFMA2 R19, -RZ, RZ, 0.96630859375, -0.0022525787353515625 ;  /* 0x3bbb989dff137431 */ /* 0x000fe400000001ff */
[----:B------:R-:W-:Y:S01]  /*7fe0*/  IMAD.U32 R20, R44, 0x10000, RZ ;  /* 0x000100002c147824 */ /* 0x000fe200078e00ff */
        /* <DEDUP_REMOVED lines=18> */
[----:B------:R-:W-:Y:S05]  /*8110*/  CALL.REL.NOINC `($__internal_545_$__cuda_sm20_rcp_rn_f32_slowpath) ;  /* 0x00000040008c7944 */ /* 0x000fea0003c00000 */
[----:B------:R-:W-:Y:S05]  /*8120*/  BRA `(.L_x_21133) ;  /* 0x0000000000107947 */ /* 0x000fea0003800000 */
.L_x_21132:
[----:B------:R-:W0:Y:S02]  /*8130*/  MUFU.RCP R21, R2 ;  /* 0x0000000200157308 */ /* 0x000e240000001000 */
[----:B0-----:R-:W-:-:S04]  /*8140*/  FFMA R0, R2, R21, -1 ;  /* 0xbf80000002007423 */ /* 0x001fc80000000015 */
[----:B------:R-:W-:-:S04]  /*8150*/  FADD.FTZ R0, -R0, -RZ ;  /* 0x800000ff00007221 */ /* 0x000fc80000010100 */
[----:B------:R-:W-:-:S07]  /*8160*/  FFMA R21, R21, R0, R21 ;  /* 0x0000000015157223 */ /* 0x000fce0000000015 */
.L_x_21133:
[----:B------:R-:W-:Y:S05]  /*8170*/  BSYNC.RECONVERGENT B1 ;  /* 0x0000000000017941 */ /* 0x000fea0003800200 */
.L_x_21131:
[----:B------:R-:W-:Y:S01]  /*8180*/  SHF.R.U64 R19, R44, 0x10, R45 ;  /* 0x000000102c137819 */ /* 0x000fe2000000122d */
[----:B------:R-:W-:Y:S01]  /*8190*/  HFMA2 R25, -RZ, RZ, 0.96630859375, -0.0022525787353515625 ;  /* 0x3bbb989dff197431 */ /* 0x000fe200000001ff */
        /* <DEDUP_REMOVED lines=21> */
.L_x_21135:
[----:B------:R-:W0:Y:S02]  /*82f0*/  MUFU.RCP R21, R2 ;  /* 0x0000000200157308 */ /* 0x000e240000001000 */
[----:B0-----:R-:W-:-:S04]  /*8300*/  FFMA R0, R2, R21, -1 ;  /* 0xbf80000002007423 */ /* 0x001fc80000000015 */
[----:B------:R-:W-:-:S04]  /*8310*/  FADD.FTZ R0, -R0, -RZ ;  /* 0x800000ff00007221 */ /* 0x000fc80000010100 */
[----:B------:R-:W-:-:S07]  /*8320*/  FFMA R21, R21, R0, R21 ;  /* 0x0000000015157223 */ /* 0x000fce0000000015 */
.L_x_21136:
[----:B------:R-:W-:Y:S05]  /*8330*/  BSYNC.RECONVERGENT B1 ;  /* 0x0000000000017941 */ /* 0x000fea0003800200 */
.L_x_21134:
        /* <DEDUP_REMOVED lines=22> */
.L_x_21138:
[----:B------:R-:W0:Y:S02]  /*84a0*/  MUFU.RCP R21, R2 ;  /* 0x0000000200157308 */ /* 0x000e240000001000 */
[----:B0-----:R-:W-:-:S04]  /*84b0*/  FFMA R0, R2, R21, -1 ;  /* 0xbf80000002007423 */ /* 0x001fc80000000015 */
[----:B------:R-:W-:-:S04]  /*84c0*/  FADD.FTZ R0, -R0, -RZ ;  /* 0x800000ff00007221 */ /* 0x000fc80000010100 */
[----:B------:R-:W-:-:S07]  /*84d0*/  FFMA R21, R21, R0, R21 ;  /* 0x0000000015157223 */ /* 0x000fce0000000015 */
.L_x_21139:
[----:B------:R-:W-:Y:S05]  /*84e0*/  BSYNC.RECONVERGENT B1 ;  /* 0x0000000000017941 */ /* 0x000fea0003800200 */
.L_x_21137:
[----:B------:R-:W-:Y:S01]  /*84f0*/  SHF.R.U32.HI R28, RZ, 0x10, R45 ;  /* 0x00000010ff1c7819 */ /* 0x000fe2000001162d */
        /* <DEDUP_REMOVED lines=22> */
.L_x_21141:
[----:B------:R-:W0:Y:S02]  /*8660*/  MUFU.RCP R21, R2 ;  /* 0x0000000200157308 */ /* 0x000e240000001000 */
[----:B0-----:R-:W-:-:S04]  /*8670*/  FFMA R0, R2, R21, -1 ;  /* 0xbf80000002007423 */ /* 0x001fc80000000015 */
[----:B------:R-:W-:-:S04]  /*8680*/  FADD.FTZ R0, -R0, -RZ ;  /* 0x800000ff00007221 */ /* 0x000fc80000010100 */
[----:B------:R-:W-:-:S07]  /*8690*/  FFMA R21, R21, R0, R21 ;  /* 0x0000000015157223 */ /* 0x000fce0000000015 */
.L_x_21142:
[----:B------:R-:W-:Y:S05]  /*86a0*/  BSYNC.RECONVERGENT B1 ;  /* 0x0000000000017941 */ /* 0x000fea0003800200 */
.L_x_21140:
        /* <DEDUP_REMOVED lines=22> */
.L_x_21144:
[----:B------:R-:W0:Y:S02]  /*8810*/  MUFU.RCP R21, R2 ;  /* 0x0000000200157308 */ /* 0x000e240000001000 */
[----:B0-----:R-:W-:-:S04]  /*8820*/  FFMA R0, R2, R21, -1 ;  /* 0xbf80000002007423 */ /* 0x001fc80000000015 */
[----:B------:R-:W-:-:S04]  /*8830*/  FADD.FTZ R0, -R0, -RZ ;  /* 0x800000ff00007221 */ /* 0x000fc80000010100 */
[----:B------:R-:W-:-:S07]  /*8840*/  FFMA R21, R21, R0, R21 ;  /* 0x0000000015157223 */ /* 0x000fce0000000015 */
.L_x_21145:
[----:B------:R-:W-:Y:S05]  /*8850*/  BSYNC.RECONVERGENT B1 ;  /* 0x0000000000017941 */ /* 0x000fea0003800200 */
.L_x_21143:
        /* <DEDUP_REMOVED lines=23> */
.L_x_21147:
[----:B------:R-:W0:Y:S02]  /*89d0*/  MUFU.RCP R21, R2 ;  /* 0x0000000200157308 */ /* 0x000e240000001000 */
[----:B0-----:R-:W-:-:S04]  /*89e0*/  FFMA R0, R2, R21, -1 ;  /* 0xbf80000002007423 */ /* 0x001fc80000000015 */
[----:B------:R-:W-:-:S04]  /*89f0*/  FADD.FTZ R0, -R0, -RZ ;  /* 0x800000ff00007221 */ /* 0x000fc80000010100 */
[----:B------:R-:W-:-:S07]  /*8a00*/  FFMA R21, R21, R0, R21 ;  /* 0x0000000015157223 */ /* 0x000fce0000000015 */
.L_x_21148:
[----:B------:R-:W-:Y:S05]  /*8a10*/  BSYNC.RECONVERGENT B1 ;  /* 0x0000000000017941 */ /* 0x000fea0003800200 */
.L_x_21146:
        /* <DEDUP_REMOVED lines=22> */
.L_x_21150:
[----:B------:R-:W0:Y:S02]  /*8b80*/  MUFU.RCP R21, R2 ;  /* 0x0000000200157308 */ /* 0x000e240000001000 */
[----:B0-----:R-:W-:-:S04]  /*8b90*/  FFMA R0, R2, R21, -1 ;  /* 0xbf80000002007423 */ /* 0x001fc80000000015 */
[----:B------:R-:W-:-:S04]  /*8ba0*/  FADD.FTZ R0, -R0, -RZ ;  /* 0x800000ff00007221 */ /* 0x000fc80000010100 */
[----:B------:R-:W-:-:S07]  /*8bb0*/  FFMA R21, R21, R0, R21 ;  /* 0x0000000015157223 */ /* 0x000fce0000000015 */
.L_x_21151:
[----:B------:R-:W-:Y:S05]  /*8bc0*/  BSYNC.RECONVERGENT B1 ;  /* 0x0000000000017941 */ /* 0x000fea0003800200 */
.L_x_21149:
        /* <DEDUP_REMOVED lines=23> */
.L_x_21153:
[----:B------:R-:W0:Y:S02]  /*8d40*/  MUFU.RCP R21, R2 ;  /* 0x0000000200157308 */ /* 0x000e240000001000 */
[----:B0-----:R-:W-:-:S04]  /*8d50*/  FFMA R0, R2, R21, -1 ;  /* 0xbf80000002007423 */ /* 0x001fc80000000015 */
[----:B------:R-:W-:-:S04]  /*8d60*/  FADD.FTZ R0, -R0, -RZ ;  /* 0x800000ff00007221 */ /* 0x000fc80000010100 */
[----:B------:R-:W-:-:S07]  /*8d70*/  FFMA R21, R21, R0, R21 ;  /* 0x0000000015157223 */ /* 0x000fce0000000015 */
.L_x_21154:
[----:B------:R-:W-:Y:S05]  /*8d80*/  BSYNC.RECONVERGENT B1 ;  /* 0x0000000000017941 */ /* 0x000fea0003800200 */
.L_x_21152:
        /* <DEDUP_REMOVED lines=22> */
.L_x_21156:
[----:B------:R-:W0:Y:S02]  /*8ef0*/  MUFU.RCP R21, R2 ;  /* 0x0000000200157308 */ /* 0x000e240000001000 */
[----:B0-----:R-:W-:-:S04]  /*8f00*/  FFMA R0, R2, R21, -1 ;  /* 0xbf80000002007423 */ /* 0x001fc80000000015 */
[----:B------:R-:W-:-:S04]  /*8f10*/  FADD.FTZ R0, -R0, -RZ ;  /* 0x800000ff00007221 */ /* 0x000fc80000010100 */
[----:B------:R-:W-:-:S07]  /*8f20*/  FFMA R21, R21, R0, R21 ;  /* 0x0000000015157223 */ /* 0x000fce0000000015 */
.L_x_21157:
[----:B------:R-:W-:Y:S05]  /*8f30*/  BSYNC.RECONVERGENT B1 ;  /* 0x0000000000017941 */ /* 0x000fea0003800200 */
.L_x_21155:
        /* <DEDUP_REMOVED lines=23> */
.L_x_21159:
[----:B------:R-:W0:Y:S02]  /*90b0*/  MUFU.RCP R21, R2 ;  /* 0x0000000200157308 */ /* 0x000e240000001000 */
[----:B0-----:R-:W-:-:S04]  /*90c0*/  FFMA R0, R2, R21, -1 ;  /* 0xbf80000002007423 */ /* 0x001fc80000000015 */
[----:B------:R-:W-:-:S04]  /*90d0*/  FADD.FTZ R0, -R0, -RZ ;  /* 0x800000ff00007221 */ /* 0x000fc80000010100 */
[----:B------:R-:W-:-:S07]  /*90e0*/  FFMA R21, R21, R0, R21 ;  /* 0x0000000015157223 */ /* 0x000fce0000000015 */
.L_x_21160:
[----:B------:R-:W-:Y:S05]  /*90f0*/  BSYNC.RECONVERGENT B1 ;  /* 0x0000000000017941 */ /* 0x000fea0003800200 */
.L_x_21158:
[----:B------:R-:W-:Y:S02]  /*9100*/  HFMA2 R25, -RZ, RZ, 0.96630859375, -0.0022525787353515625 ;  /* 0x3bbb989dff197431 */ /* 0x000fe400000001ff */
[----:B------:R-:W-:Y:S01]  /*9110*/  IMAD.U32 R42, R49, 0x10000, RZ ;  /* 0x00010000312a7824 */ /* 0x000fe200078e00ff */
[----:B------:R-:W-:Y:S01]  /*9120*/  BSSY.RECONVERGENT B1, `(.L_x_21161) ;  /* 0x0000018000017945 */ /* 0x000fe20003800200 */
[----:B------:R-:W-:Y:S02]  /*9130*/  FMUL R43, R43, R21 ;  /* 0x000000152b2b7220 */ /* 0x000fe40000400000 */
        /* <DEDUP_REMOVED lines=18> */
.L_x_21162:
[----:B------:R-:W0:Y:S02]  /*9260*/  MUFU.RCP R21, R2 ;  /* 0x0000000200157308 */ /* 0x000e240000001000 */
[----:B0-----:R-:W-:-:S04]  /*9270*/  FFMA R0, R2, R21, -1 ;  /* 0xbf80000002007423 */ /* 0x001fc80000000015 */
[----:B------:R-:W-:-:S04]  /*9280*/  FADD.FTZ R0, -R0, -RZ ;  /* 0x800000ff00007221 */ /* 0x000fc80000010100 */
[----:B------:R-:W-:-:S07]  /*9290*/  FFMA R21, R21, R0, R21 ;  /* 0x0000000015157223 */ /* 0x000fce0000000015 */
.L_x_21163:
[----:B------:R-:W-:Y:S05]  /*92a0*/  BSYNC.RECONVERGENT B1 ;  /* 0x0000000000017941 */ /* 0x000fea0003800200 */
.L_x_21161:
[----:B------:R-:W-:Y:S01]  /*92b0*/  SHF.R.U32.HI R45, RZ, 0x10, R49 ;  /* 0x00000010ff2d7819 */ /* 0x000fe20000011631 */
[----:B------:R-:W-:Y:S01]  /*92c0*/  HFMA2 R25, -RZ, RZ, 0.96630859375, -0.0022525787353515625 ;  /* 0x3bbb989dff197431 */ /* 0x000fe200000001ff */
[----:B------:R-:W-:Y:S01]  /*92d0*/  BSSY.RECONVERGENT B1, `(.L_x_21164) ;  /* 0x000001a000017945 */ /* 0x000fe20003800200 */
[----:B------:R-:W-:Y:S02]  /*92e0*/  FMUL R42, R42, R21 ;  /* 0x000000152a2a7220 */ /* 0x000fe40000400000 */
[----:B------:R-:W-:-:S04]  /*92f0*/  IMAD.U32 R45, R45, 0x10000, RZ ;  /* 0x000100002d2d7824 */ /* 0x000fc800078e00ff */
        /* <DEDUP_REMOVED lines=17> */
[----:B------:R-:W-:Y:S01]  /*9410*/  IMAD.MOV.U32 R2, RZ, RZ, R21 ;  /* 0x000000ffff027224 */ /* 0x000fe200078e0015 */
[----:B------:R-:W-:Y:S06]  /*9420*/  BRA `(.L_x_21166) ;  /* 0x0000000000107947 */ /* 0x000fec0003800000 */
.L_x_21165:
[----:B------:R-:W0:Y:S02]  /*9430*/  MUFU.RCP R2, R27 ;  /* 0x0000001b00027308 */ /* 0x000e240000001000 */
[----:B0-----:R-:W-:-:S04]  /*9440*/  FFMA R0, R27, R2, -1 ;  /* 0xbf8000001b007423 */ /* 0x001fc80000000002 */
[----:B------:R-:W-:-:S04]  /*9450*/  FADD.FTZ R21, -R0, -RZ ;  /* 0x800000ff00157221 */ /* 0x000fc80000010100 */
[----:B------:R-:W-:-:S07]  /*9460*/  FFMA R2, R2, R21, R2 ;  /* 0x0000001502027223 */ /* 0x000fce0000000002 */
.L_x_21166:
[----:B------:R-:W-:Y:S05]  /*9470*/  BSYNC.RECONVERGENT B1 ;  /* 0x0000000000017941 */ /* 0x000fea0003800200 */
.L_x_21164:
[C---:B------:R-:W-:Y:S01]  /*9480*/  FMUL R27, R11.reuse, UR13 ;  /* 0x0000000d0b1b7c20 */ /* 0x040fe20008400000 */
[----:B------:R-:W-:Y:S01]  /*9490*/  FMNMX3 R54, |R11|, R54, |R9|, !PT ;  /* 0x000000360b367276 */ /* 0x000fe20007800609 */
[----:B------:R-:W-:Y:S01]  /*94a0*/  FMUL R47, R20, UR13 ;  /* 0x0000000d142f7c20 */ /* 0x000fe20008400000 */
[----:B------:R-:W-:Y:S01]  /*94b0*/  FMUL R11, R44, UR13 ;  /* 0x0000000d2c0b7c20 */ /* 0x000fe20008400000 */
[----:B------:R-:W-:Y:S01]  /*94c0*/  FMUL R21, R31, UR13 ;  /* 0x0000000d1f157c20 */ /* 0x000fe20008400000 */
[----:B------:R-:W-:Y:S01]  /*94d0*/  FMNMX3 R54, |R18|, R54, |R15|, !PT ;  /* 0x0000003612367276 */ /* 0x000fe2000780060f */
[----:B------:R-:W-:Y:S01]  /*94e0*/  FMUL R45, R45, R2 ;  /* 0x000000022d2d7220 */ /* 0x000fe20000400000 */
[----:B------:R-:W-:Y:S01]  /*94f0*/  ISETP.GE.U32.AND P0, PT, R14, UR7, PT ;  /* 0x000000070e007c0c */ /* 0x000fe2000bf06070 */
[----:B------:R-:W0:Y:S01]  /*9500*/  F2F.BF16.F32 R47, R47 ;  /* 0x0000002f002f7304 */ /* 0x000e220000202000 */
[----:B------:R-:W-:Y:S01]  /*9510*/  FMUL R4, R19, UR13 ;  /* 0x0000000d13047c20 */ /* 0x000fe20008400000 */
[----:B------:R-:W-:Y:S01]  /*9520*/  FMNMX3 R54, |R20|, R54, |R19|, !PT ;  /* 0x0000003614367276 */ /* 0x000fe20007800613 */
[----:B------:R-:W-:Y:S01]  /*9530*/  FMUL R2, R18, UR13 ;  /* 0x0000000d12027c20 */ /* 0x000fe20008400000 */
[----:B------:R-:W-:Y:S01]  /*9540*/  ISETP.GE.U32.OR P0, PT, R13, UR14, P0 ;  /* 0x0000000e0d007c0c */ /* 0x000fe20008706470 */
[----:B------:R-:W-:Y:S01]  /*9550*/  FMUL R0, R9, UR13 ;  /* 0x0000000d09007c20 */ /* 0x000fe20008400000 */
[C---:B------:R-:W-:Y:S01]  /*9560*/  FMUL R9, R29.reuse, UR13 ;  /* 0x0000000d1d097c20 */ /* 0x040fe20008400000 */
[----:B------:R-:W-:Y:S01]  /*9570*/  BSSY.RECONVERGENT B0, `(.L_x_21167) ;  /* 0x0000018000007945 */ /* 0x000fe20003800200 */
[----:B------:R-:W1:Y:S01]  /*9580*/  F2F.BF16.F32 R11, R11 ;  /* 0x0000000b000b7304 */ /* 0x000e620000202000 */
[----:B------:R-:W-:Y:S01]  /*9590*/  FMNMX3 R29, |R29|, R54, |R28|, !PT ;  /* 0x000000361d1d7276 */ /* 0x000fe2000780061c */
        /* <DEDUP_REMOVED lines=21> */
.L_x_21168:
[----:B------:R-:W-:Y:S05]  /*96f0*/  BSYNC.RECONVERGENT B0 ;  /* 0x0000000000007941 */ /* 0x000fea0003800200 */
.L_x_21167:
        /* <DEDUP_REMOVED lines=12> */
.L_x_21170:
[----:B------:R-:W-:Y:S05]  /*97c0*/  BSYNC.RECONVERGENT B0 ;  /* 0x0000000000007941 */ /* 0x000fea0003800200 */
.L_x_21169:
        /* <DEDUP_REMOVED lines=31> */
.L_x_21172:
[----:B------:R-:W-:Y:S05]  /*99c0*/  BSYNC.RECONVERGENT B0 ;  /* 0x0000000000007941 */ /* 0x000fea0003800200 */
.L_x_21171:
        /* <DEDUP_REMOVED lines=16> */
.L_x_21174:
[----:B------:R-:W-:Y:S05]  /*9ad0*/  BSYNC.RECONVERGENT B0 ;  /* 0x0000000000007941 */ /* 0x000fea0003800200 */
.L_x_21173:
[----:B------:R-:W-:Y:S01]  /*9ae0*/  MOV R11, 0x400 ;  /* 0x00000400000b7802 */ /* 0x000fe20000000f00 */
[----:B------:R-:W5:Y:S01]  /*9af0*/  LDCU UR4, c[0x0][0x3d0] ;  /* 0x00007a00ff0477ac */ /* 0x000f620008000800 */
[----:B------:R-:W-:Y:S01]  /*9b00*/  LOP3.LUT R52, R3, 0x1f, RZ, 0xc0, !PT ;  /* 0x0000001f03347812 */ /* 0x000fe200078ec0ff */
[----:B------:R-:W-:Y:S01]  /*9b10*/  BSSY.RECONVERGENT B0, `(.L_x_21175) ;  /* 0x0000090000007945 */ /* 0x000fe20003800200 */
[----:B------:R-:W-:Y:S01]  /*9b20*/  SHF.L.U32 R21, R7, 0x3, RZ ;  /* 0x0000000307157819 */ /* 0x000fe200000006ff */
[----:B------:R-:W-:Y:S01]  /*9b30*/  VIADD R11, R11, 0x20 ;  /* 0x000000200b0b7836 */ /* 0x000fe20000000000 */
[----:B------:R-:W-:Y:S01]  /*9b40*/  ISETP.LT.U32.AND P0, PT, R6, UR14, PT ;  /* 0x0000000e06007c0c */ /* 0x000fe2000bf01070 */
[----:B------:R-:W-:Y:S01]  /*9b50*/  IMAD R30, R52, 0x108, RZ ;  /* 0x00000108341e7824 */ /* 0x000fe200078e02ff */
[----:B0--3--:R-:W-:Y:S01]  /*9b60*/  LOP3.LUT R24, R21, 0xf8, RZ, 0xc0, !PT ;  /* 0x000000f815187812 */ /* 0x009fe200078ec0ff */
[----:B------:R-:W0:Y:S01]  /*9b70*/  LDCU UR5, c[0x0][0x3d4] ;  /* 0x00007a80ff0577ac */ /* 0x000e220008000800 */
[----:B------:R-:W-:-:S02]  /*9b80*/  LEA R33, R46, R11, 0x18 ;  /* 0x0000000b2e217211 */ /* 0x000fc400078ec0ff */
[----:B------:R-:W-:Y:S02]  /*9b90*/  LOP3.LUT R46, RZ, R6, RZ, 0x33, !PT ;  /* 0x00000006ff2e7212 */ /* 0x000fe400078e33ff */
[----:B------:R-:W-:Y:S02]  /*9ba0*/  IADD3 R31, PT, PT, R30, R33, RZ ;  /* 0x000000211e1f7210 */ /* 0x000fe40007ffe0ff */
[----:B------:R-:W-:Y:S02]  /*9bb0*/  IADD3 R21, PT, PT, R46, R3, RZ ;  /* 0x000000032e157210 */ /* 0x000fe40007ffe0ff */
[----:B-1----:R-:W-:Y:S01]  /*9bc0*/  SHF.L.U32 R53, R53, 0x10, RZ ;  /* 0x0000001035357819 */ /* 0x002fe200000006ff */
[----:B------:R-:W-:Y:S01]  /*9bd0*/  IMAD.IADD R11, R31, 0x1, R24 ;  /* 0x000000011f0b7824 */ /* 0x000fe200078e0218 */
[----:B------:R-:W-:Y:S01]  /*9be0*/  SHF.L.U32 R21, R21, 0x3, RZ ;  /* 0x0000000315157819 */ /* 0x000fe200000006ff */
[----:B-----5:R-:W-:Y:S01]  /*9bf0*/  ULOP3.LUT UR4, UR4, 0xfffffffc, URZ, 0xc0, !UPT ;  /* 0xfffffffc04047892 */ /* 0x020fe2000f8ec0ff */
[----:B------:R-:W-:-:S02]  /*9c00*/  FMNMX3 R32, |R44|, R32, |R43|, !PT ;  /* 0x000000202c207276 */ /* 0x000fc4000780062b */
[----:B------:R-:W-:Y:S01]  /*9c10*/  LOP3.LUT R24, R21, 0xf8, RZ, 0xc0, !PT ;  /* 0x000000f815187812 */ /* 0x000fe200078ec0ff */
[----:B------:R1:W-:Y:S01]  /*9c20*/  STS.64 [R11], R36 ;  /* 0x000000240b007388 */ /* 0x0003e20000000a00 */
[-C--:B------:R-:W-:Y:S02]  /*9c30*/  IADD3 R21, PT, PT, -R12, R3.reuse, RZ ;  /* 0x000000030c157210 */ /* 0x080fe40007ffe1ff */
[----:B------:R-:W-:Y:S01]  /*9c40*/  FMNMX3 R42, |R42|, R32, |R45|, !PT ;  /* 0x000000202a2a7276 */ /* 0x000fe2000780062d */
[----:B------:R-:W-:Y:S01]  /*9c50*/  IMAD.IADD R47, R31, 0x1, R24 ;  /* 0x000000011f2f7824 */ /* 0x000fe200078e0218 */
[----:B------:R-:W-:Y:S01]  /*9c60*/  IADD3 R24, PT, PT, -R14, R3, RZ ;  /* 0x000000030e187210 */ /* 0x000fe20007ffe1ff */
[----:B------:R-:W-:-:S03]  /*9c70*/  IMAD.SHL.U32 R21, R21, 0x8, RZ ;  /* 0x0000000815157824 */ /* 0x000fc600078e00ff */
[----:B------:R-:W-:Y:S01]  /*9c80*/  SHF.L.U32 R25, R24, 0x3, RZ ;  /* 0x0000000318197819 */ /* 0x000fe200000006ff */
[----:B------:R3:W-:Y:S01]  /*9c90*/  STS.64 [R47], R60 ;  /* 0x0000003c2f007388 */ /* 0x0007e20000000a00 */
[----:B------:R-:W-:Y:S02]  /*9ca0*/  LOP3.LUT R24, R21, 0xf8, RZ, 0xc0, !PT ;  /* 0x000000f815187812 */ /* 0x000fe400078ec0ff */
[----:B------:R-:W-:Y:S02]  /*9cb0*/  LOP3.LUT R26, R25, 0xf8, RZ, 0xc0, !PT ;  /* 0x000000f8191a7812 */ /* 0x000fe400078ec0ff */
[----:B-1----:R-:W-:Y:S01]  /*9cc0*/  IADD3 R37, PT, PT, R31, R24, RZ ;  /* 0x000000181f257210 */ /* 0x002fe20007ffe0ff */
[----:B------:R-:W-:Y:S01]  /*9cd0*/  IMAD.WIDE.U32 R24, R4, 0x10000, RZ ;  /* 0x0001000004187825 */ /* 0x000fe200078e00ff */
[----:B------:R-:W-:-:S03]  /*9ce0*/  LOP3.LUT R21, R13, R28, RZ, 0xfc, !PT ;  /* 0x0000001c0d157212 */ /* 0x000fc600078efcff */
[----:B------:R-:W-:Y:S01]  /*9cf0*/  IMAD.IADD R49, R31, 0x1, R26 ;  /* 0x000000011f317824 */ /* 0x000fe200078e021a */
[----:B------:R3:W-:Y:S01]  /*9d00*/  STS.64 [R37], R16 ;  /* 0x0000001025007388 */ /* 0x0007e20000000a00 */
[----:B------:R-:W-:Y:S01]  /*9d10*/  IMAD.WIDE.U32 R26, R9, 0x10000, RZ ;  /* 0x00010000091a7825 */ /* 0x000fe200078e00ff */
[----:B------:R-:W-:Y:S02]  /*9d20*/  LOP3.LUT R24, R0, R24, RZ, 0xfc, !PT ;  /* 0x0000001800187212 */ /* 0x000fe400078efcff */
[----:B------:R3:W-:Y:S01]  /*9d30*/  STS.64 [R49], R18 ;  /* 0x0000001231007388 */ /* 0x0007e20000000a00 */
[----:B--2---:R-:W-:Y:S02]  /*9d40*/  LOP3.LUT R25, R25, R29, R48, 0xfe, !PT ;  /* 0x0000001d19197212 */ /* 0x004fe400078efe30 */
[----:B------:R-:W-:Y:S02]  /*9d50*/  LOP3.LUT R26, R26, R2, RZ, 0xfc, !PT ;  /* 0x000000021a1a7212 */ /* 0x000fe400078efcff */
[----:B----4-:R-:W-:-:S02]  /*9d60*/  LOP3.LUT R27, R15, R27, R53, 0xfe, !PT ;  /* 0x0000001b0f1b7212 */ /* 0x010fc400078efe35 */
[----:B------:R-:W-:Y:S02]  /*9d70*/  IADD3 R0, PT, PT, -R6, UR14, RZ ;  /* 0x0000000e06007c10 */ /* 0x000fe4000fffe1ff */
[----:B------:R-:W-:Y:S01]  /*9d80*/  IADD3 R2, PT, PT, R46, UR14, RZ ;  /* 0x0000000e2e027c10 */ /* 0x000fe2000fffe0ff */
[----:B------:R-:W-:Y:S06]  /*9d90*/  BAR.SYNC.DEFER_BLOCKING 0x0 ;  /* 0x0000000000007b1d */ /* 0x000fec0000010000 */
[----:B0--3--:R-:W-:Y:S05]  /*9da0*/  @!P0 BRA `(.L_x_21176) ;  /* 0x0000000400988947 */ /* 0x009fea0003800000 */
[----:B------:R-:W-:Y:S01]  /*9db0*/  ISETP.GE.U32.AND P1, PT, R2, 0x3, PT ;  /* 0x000000030200780c */ /* 0x000fe20003f26070 */
[----:B------:R-:W-:Y:S01]  /*9dc0*/  IMAD.U32 R13, RZ, RZ, UR14 ;  /* 0x0000000eff0d7e24 */ /* 0x000fe2000f8e00ff */
[----:B------:R-:W-:Y:S01]  /*9dd0*/  BSSY.RECONVERGENT B1, `(.L_x_21177) ;  /* 0x000003f000017945 */ /* 0x000fe20003800200 */
[C---:B------:R-:W-:Y:S01]  /*9de0*/  IMAD R15, R8.reuse, UR29, RZ ;  /* 0x0000001d080f7c24 */ /* 0x040fe2000f8e02ff */
[----:B------:R-:W-:Y:S01]  /*9df0*/  MOV R36, R7 ;  /* 0x0000000700247202 */ /* 0x000fe20000000f00 */
[----:B------:R-:W-:Y:S01]  /*9e00*/  IMAD.WIDE.U32 R8, R8, UR28, RZ ;  /* 0x0000001c08087c25 */ /* 0x000fe2000f8e00ff */
[----:B------:R-:W-:-:S04]  /*9e10*/  LOP3.LUT R13, R13, 0x3, RZ, 0xc0, !PT ;  /* 0x000000030d0d7812 */ /* 0x000fc800078ec0ff */
[----:B------:R-:W-:Y:S01]  /*9e20*/  IADD3 R44, PT, PT, R9, R15, RZ ;  /* 0x0000000f092c7210 */ /* 0x000fe20007ffe0ff */
[----:B------:R-:W-:Y:S01]  /*9e30*/  IMAD.MOV.U32 R15, RZ, RZ, RZ ;  /* 0x000000ffff0f7224 */ /* 0x000fe200078e00ff */
[----:B------:R-:W-:Y:S02]  /*9e40*/  ISETP.NE.AND P0, PT, R13, RZ, PT ;  /* 0x000000ff0d00720c */ /* 0x000fe40003f05270 */
[----:B------:R-:W-:Y:S01]  /*9e50*/  MOV R43, R8 ;  /* 0x00000008002b7202 */ /* 0x000fe20000000f00 */
[----:B------:R-:W-:Y:S10]  /*9e60*/  @!P1 BRA `(.L_x_21178) ;  /* 0x0000000000d49947 */ /* 0x000ff40003800000 */
[----:B------:R-:W-:Y:S01]  /*9e70*/  IMAD.IADD R15, R0, 0x1, -R13 ;  /* 0x00000001000f7824 */ /* 0x000fe200078e0a0d */
[----:B------:R-:W-:Y:S02]  /*9e80*/  LEA R4, R5, R30, 0x5 ;  /* 0x0000001e05047211 */ /* 0x000fe400078e28ff */
[----:B------:R-:W-:Y:S02]  /*9e90*/  MOV R36, R7 ;  /* 0x0000000700247202 */ /* 0x000fe40000000f00 */
[----:B------:R-:W-:Y:S02]  /*9ea0*/  IADD3 R4, PT, PT, R4, 0x10, R33 ;  /* 0x0000001004047810 */ /* 0x000fe40007ffe021 */
[----:B------:R-:W-:-:S07]  /*9eb0*/  IADD3 R32, PT, PT, -R15, RZ, RZ ;  /* 0x000000ff0f207210 */ /* 0x000fce0007ffe1ff */
.L_x_21179:
[C---:B0-----:R-:W-:Y:S01]  /*9ec0*/  LOP3.LUT R28, R36.reuse, 0x1f, RZ, 0xc0, !PT ;  /* 0x0000001f241c7812 */ /* 0x041fe200078ec0ff */
[C---:B------:R-:W-:Y:S01]  /*9ed0*/  VIADD R8, R36.reuse, 0xffffffff ;  /* 0xffffffff24087836 */ /* 0x040fe20000000000 */
[----:B------:R-:W-:Y:S02]  /*9ee0*/  IADD3 R16, PT, PT, R36, 0x1e, RZ ;  /* 0x0000001e24107810 */ /* 0x000fe40007ffe0ff */
[----:B------:R-:W-:Y:S02]  /*9ef0*/  ISETP.GE.U32.AND P3, PT, R28, UR7, PT ;  /* 0x000000071c007c0c */ /* 0x000fe4000bf66070 */
[----:B------:R-:W-:Y:S02]  /*9f00*/  LOP3.LUT R45, R8, 0x1f, RZ, 0xc0, !PT ;  /* 0x0000001f082d7812 */ /* 0x000fe400078ec0ff */
[----:B------:R-:W-:Y:S02]  /*9f10*/  LOP3.LUT R53, R16, 0x1f, RZ, 0xc0, !PT ;  /* 0x0000001f10357812 */ /* 0x000fe400078ec0ff */
[----:B------:R-:W-:-:S02]  /*9f20*/  ISETP.GE.U32.AND P1, PT, R45, UR7, PT ;  /* 0x000000072d007c0c */ /* 0x000fc4000bf26070 */
[----:B------:R-:W-:-:S05]  /*9f30*/  IADD3 R32, PT, PT, R32, 0x4, RZ ;  /* 0x0000000420207810 */ /* 0x000fca0007ffe0ff */
[----:B------:R-:W0:Y:S01]  /*9f40*/  @!P3 LDS.64 R18, [R4+-0x10] ;  /* 0xfffff0000412b984 */ /* 0x000e220000000a00 */
[----:B------:R-:W-:-:S04]  /*9f50*/  @!P3 IADD3 R17, P2, PT, R28, R43, RZ ;  /* 0x0000002b1c11b210 */ /* 0x000fc80007f5e0ff */
[----:B------:R-:W-:Y:S01]  /*9f60*/  @!P3 IADD3.X R16, PT, PT, RZ, R44, RZ, P2, !PT ;  /* 0x0000002cff10b210 */ /* 0x000fe200017fe4ff */
[----:B------:R-:W1:Y:S01]  /*9f70*/  @!P1 LDS.64 R8, [R4+-0x8] ;  /* 0xfffff80004089984 */ /* 0x000e620000000a00 */
[----:B------:R-:W-:-:S04]  /*9f80*/  @!P3 LEA R28, P2, R17, UR10, 0x3 ;  /* 0x0000000a111cbc11 */ /* 0x000fc8000f8418ff */
[----:B------:R-:W-:Y:S01]  /*9f90*/  @!P3 LEA.HI.X R29, R17, UR11, R16, 0x3, P2 ;  /* 0x0000000b111dbc11 */ /* 0x000fe200090f1c10 */
[----:B------:R-:W-:Y:S01]  /*9fa0*/  VIADD R16, R36, 0x1d ;  /* 0x0000001d24107836 */ /* 0x000fe20000000000 */
[----:B------:R-:W-:-:S04]  /*9fb0*/  ISETP.GE.U32.AND P2, PT, R53, UR7, PT ;  /* 0x0000000735007c0c */ /* 0x000fc8000bf46070 */
[----:B------:R-:W-:-:S09]  /*9fc0*/  LOP3.LUT R54, R16, 0x1f, RZ, 0xc0, !PT ;  /* 0x0000001f10367812 */ /* 0x000fd200078ec0ff */
        /* <DEDUP_REMOVED lines=21> */
[----:B-1----:R-:W-:Y:S02]  /*a120*/  @!P3 IADD3 R9, P1, PT, R54, R43, RZ ;  /* 0x0000002b3609b210 */ /* 0x002fe40007f3e0ff */
[----:B------:R-:W-:-:S03]  /*a130*/  ISETP.NE.AND P2, PT, R32, RZ, PT ;  /* 0x000000ff2000720c */ /* 0x000fc60003f45270 */
[----:B------:R-:W-:Y:S01]  /*a140*/  @!P3 IMAD.X R36, RZ, RZ, R48, P1 ;  /* 0x000000ffff24b224 */ /* 0x000fe200008e0630 */
[----:B------:R-:W-:-:S04]  /*a150*/  @!P3 LEA R8, P1, R9, UR10, 0x3 ;  /* 0x0000000a0908bc11 */ /* 0x000fc8000f8218ff */
[----:B------:R-:W-:Y:S02]  /*a160*/  @!P3 LEA.HI.X R9, R9, UR11, R36, 0x3, P1 ;  /* 0x0000000b0909bc11 */ /* 0x000fe400088f1c24 */
[----:B------:R-:W-:Y:S02]  /*a170*/  IADD3 R43, P1, PT, R43, UR4, RZ ;  /* 0x000000042b2b7c10 */ /* 0x000fe4000ff3e0ff */
[----:B------:R-:W-:Y:S01]  /*a180*/  IADD3 R36, PT, PT, R54, 0x1f, RZ ;  /* 0x0000001f36247810 */ /* 0x000fe20007ffe0ff */
[----:B---3--:R0:W-:Y:S01]  /*a190*/  @!P3 STG.E.64 desc[UR22][R8.64], R18 ;  /* 0x000000120800b986 */ /* 0x0081e2000c101b16 */
[----:B------:R-:W-:Y:S01]  /*a1a0*/  IADD3.X R44, PT, PT, R48, UR5, RZ, P1, !PT ;  /* 0x00000005302c7c10 */ /* 0x000fe20008ffe4ff */
[----:B------:R-:W-:Y:S08]  /*a1b0*/  @P2 BRA `(.L_x_21179) ;  /* 0xfffffffc00402947 */ /* 0x000ff0000383ffff */
.L_x_21178:
[----:B------:R-:W-:Y:S05]  /*a1c0*/  BSYNC.RECONVERGENT B1 ;  /* 0x0000000000017941 */ /* 0x000fea0003800200 */
.L_x_21177:
[----:B------:R-:W-:Y:S05]  /*a1d0*/  @!P0 BRA `(.L_x_21176) ;  /* 0x00000000008c8947 */ /* 0x000fea0003800000 */
[----:B0-----:R-:W-:Y:S01]  /*a1e0*/  LOP3.LUT R16, R36, 0x1f, RZ, 0xc0, !PT ;  /* 0x0000001f24107812 */ /* 0x001fe200078ec0ff */
[----:B------:R-:W0:Y:S01]  /*a1f0*/  LDCU UR6, c[0x0][0x3d4] ;  /* 0x00007a80ff0677ac */ /* 0x000e220008000800 */
[----:B------:R-:W-:Y:S02]  /*a200*/  IADD3 R4, PT, PT, R6, R15, RZ ;  /* 0x0000000f06047210 */ /* 0x000fe40007ffe0ff */
[----:B------:R-:W-:Y:S02]  /*a210*/  ISETP.GE.U32.AND P0, PT, R16, UR7, PT ;  /* 0x0000000710007c0c */ /* 0x000fe4000bf06070 */
[----:B------:R-:W-:-:S11]  /*a220*/  LEA R18, R4, R31, 0x3 ;  /* 0x0000001f04127211 */ /* 0x000fd600078e18ff */
[----:B------:R-:W1:Y:S01]  /*a230*/  @!P0 LDS.64 R8, [R18] ;  /* 0x0000000012088984 */ /* 0x000e620000000a00 */
[----:B------:R-:W-:-:S05]  /*a240*/  @!P0 IADD3 R4, P1, PT, R16, R43, RZ ;  /* 0x0000002b10048210 */ /* 0x000fca0007f3e0ff */
[----:B------:R-:W-:Y:S01]  /*a250*/  @!P0 IMAD.X R15, RZ, RZ, R44, P1 ;  /* 0x000000ffff0f8224 */ /* 0x000fe200008e062c */
[----:B------:R-:W-:-:S04]  /*a260*/  @!P0 LEA R16, P1, R4, UR10, 0x3 ;  /* 0x0000000a04108c11 */ /* 0x000fc8000f8218ff */
[----:B------:R-:W-:Y:S02]  /*a270*/  @!P0 LEA.HI.X R17, R4, UR11, R15, 0x3, P1 ;  /* 0x0000000b04118c11 */ /* 0x000fe400088f1c0f */
[----:B------:R-:W-:-:S04]  /*a280*/  IADD3 R43, P1, PT, R43, UR4, RZ ;  /* 0x000000042b2b7c10 */ /* 0x000fc8000ff3e0ff */
[----:B0-----:R-:W-:Y:S01]  /*a290*/  IADD3.X R44, PT, PT, R44, UR6, RZ, P1, !PT ;  /* 0x000000062c2c7c10 */ /* 0x001fe20008ffe4ff */
[----:B-1----:R1:W-:Y:S01]  /*a2a0*/  @!P0 STG.E.64 desc[UR22][R16.64], R8 ;  /* 0x0000000810008986 */ /* 0x0023e2000c101b16 */
        /* <DEDUP_REMOVED lines=22> */
.L_x_21176:
[----:B------:R-:W-:Y:S05]  /*a410*/  BSYNC.RECONVERGENT B0 ;  /* 0x0000000000007941 */ /* 0x000fea0003800200 */
.L_x_21175:
        /* <DEDUP_REMOVED lines=11> */
[----:B01----:R-:W-:Y:S01]  /*a4d0*/  IMAD R8, R5, 0xc, R10 ;  /* 0x0000000c05087824 */ /* 0x003fe200078e020a */
[----:B------:R-:W-:Y:S01]  /*a4e0*/  MOV R13, UR14 ;  /* 0x0000000e000d7c02 */ /* 0x000fe20008000f00 */
[----:B------:R-:W-:Y:S01]  /*a4f0*/  BSSY.RECONVERGENT B1, `(.L_x_21182) ;  /* 0x000003f000017945 */ /* 0x000fe20003800200 */
[----:B------:R-:W-:Y:S02]  /*a500*/  HFMA2 R15, -RZ, RZ, 0, 0 ;  /* 0x00000000ff0f7431 */ /* 0x000fe400000001ff */
[C---:B------:R-:W-:Y:S01]  /*a510*/  IMAD R43, R8.reuse, UR29, RZ ;  /* 0x0000001d082b7c24 */ /* 0x040fe2000f8e02ff */
[----:B------:R-:W-:Y:S01]  /*a520*/  LOP3.LUT R13, R13, 0x3, RZ, 0xc0, !PT ;  /* 0x000000030d0d7812 */ /* 0x000fe200078ec0ff */
[----:B------:R-:W-:Y:S01]  /*a530*/  IMAD.WIDE.U32 R8, R8, UR28, RZ ;  /* 0x0000001c08087c25 */ /* 0x000fe2000f8e00ff */
[----:B------:R-:W-:Y:S02]  /*a540*/  MOV R4, R7 ;  /* 0x0000000700047202 */ /* 0x000fe40000000f00 */
[----:B------:R-:W-:Y:S01]  /*a550*/  ISETP.NE.AND P0, PT, R13, RZ, PT ;  /* 0x000000ff0d00720c */ /* 0x000fe20003f05270 */
[----:B------:R-:W-:Y:S01]  /*a560*/  IMAD.MOV.U32 R36, RZ, RZ, R8 ;  /* 0x000000ffff247224 */ /* 0x000fe200078e0008 */
[----:B------:R-:W-:Y:S01]  /*a570*/  IADD3 R43, PT, PT, R9, R43, RZ ;  /* 0x0000002b092b7210 */ /* 0x000fe20007ffe0ff */
[----:B------:R-:W-:Y:S10]  /*a580*/  @!P1 BRA `(.L_x_21183) ;  /* 0x0000000000d49947 */ /* 0x000ff40003800000 */
[----:B------:R-:W-:Y:S01]  /*a590*/  IMAD R32, R5, 0x20, R30 ;  /* 0x0000002005207824 */ /* 0x000fe200078e021e */
[----:B------:R-:W-:Y:S02]  /*a5a0*/  IADD3 R15, PT, PT, R0, -R13, RZ ;  /* 0x8000000d000f7210 */ /* 0x000fe40007ffe0ff */
[----:B------:R-:W-:Y:S02]  /*a5b0*/  MOV R4, R7 ;  /* 0x0000000700047202 */ /* 0x000fe40000000f00 */
[----:B------:R-:W-:Y:S01]  /*a5c0*/  IADD3 R32, PT, PT, R32, 0x10, R33 ;  /* 0x0000001020207810 */ /* 0x000fe20007ffe021 */
[----:B------:R-:W-:-:S07]  /*a5d0*/  IMAD.MOV R10, RZ, RZ, -R15 ;  /* 0x000000ffff0a7224 */ /* 0x000fce00078e0a0f */
.L_x_21184:
        /* <DEDUP_REMOVED lines=14> */
[----:B---3--:R-:W-:Y:S02]  /*a6c0*/  @!P4 IADD3.X R25, PT, PT, RZ, R43, RZ, P5, !PT ;  /* 0x0000002bff19c210 */ /* 0x008fe40002ffe4ff */
[C---:B------:R-:W-:Y:S01]  /*a6d0*/  @!P4 LEA R54, P5, R4.reuse, UR10, 0x3 ;  /* 0x0000000a0436cc11 */ /* 0x040fe2000f8a18ff */
        /* <DEDUP_REMOVED lines=8> */
[C---:B------:R-:W-:Y:S02]  /*a760*/  @!P3 LEA R24, P5, R4.reuse, UR10, 0x3 ;  /* 0x0000000a0418bc11 */ /* 0x040fe4000f8a18ff */
        /* <DEDUP_REMOVED lines=23> */
.L_x_21183:
[----:B------:R-:W-:Y:S05]  /*a8e0*/  BSYNC.RECONVERGENT B1 ;  /* 0x0000000000017941 */ /* 0x000fea0003800200 */
.L_x_21182:
[----:B------:R-:W-:Y:S05]  /*a8f0*/  @!P0 BRA `(.L_x_21181) ;  /* 0x00000000008c8947 */ /* 0x000fea0003800000 */
[----:B0-----:R-:W-:Y:S01]  /*a900*/  LOP3.LUT R17, R4, 0x1f, RZ, 0xc0, !PT ;  /* 0x0000001f04117812 */ /* 0x001fe200078ec0ff */
[----:B------:R-:W0:Y:S01]  /*a910*/  LDCU UR6, c[0x0][0x3d4] ;  /* 0x00007a80ff0677ac */ /* 0x000e220008000800 */
[----:B------:R-:W-:Y:S02]  /*a920*/  IADD3 R8, PT, PT, R6, R15, RZ ;  /* 0x0000000f06087210 */ /* 0x000fe40007ffe0ff */
[----:B------:R-:W-:-:S03]  /*a930*/  ISETP.GE.U32.AND P0, PT, R17, UR7, PT ;  /* 0x0000000711007c0c */ /* 0x000fc6000bf06070 */
[----:B------:R-:W-:-:S10]  /*a940*/  IMAD R18, R8, 0x8, R31 ;  /* 0x0000000808127824 */ /* 0x000fd400078e021f */
        /* <DEDUP_REMOVED lines=30> */
.L_x_21181:
[----:B------:R-:W-:Y:S05]  /*ab30*/  BSYNC.RECONVERGENT B0 ;  /* 0x0000000000007941 */ /* 0x000fea0003800200 */
.L_x_21180:
        /* <DEDUP_REMOVED lines=11> */
[----:B012---:R-:W-:Y:S01]  /*abf0*/  IMAD R8, R5, 0xc, R12 ;  /* 0x0000000c05087824 */ /* 0x007fe200078e020c */
[----:B------:R-:W-:Y:S01]  /*ac00*/  MOV R15, UR14 ;  /* 0x0000000e000f7c02 */ /* 0x000fe20008000f00 */
[----:B------:R-:W-:Y:S01]  /*ac10*/  BSSY.RECONVERGENT B1, `(.L_x_21187) ;  /* 0x000003f000017945 */ /* 0x000fe20003800200 */
[----:B------:R-:W-:Y:S02]  /*ac20*/  HFMA2 R39, -RZ, RZ, 0, 0 ;  /* 0x00000000ff277431 */ /* 0x000fe400000001ff */
[C---:B------:R-:W-:Y:S01]  /*ac30*/  IMAD R13, R8.reuse, UR29, RZ ;  /* 0x0000001d080d7c24 */ /* 0x040fe2000f8e02ff */
[----:B------:R-:W-:Y:S01]  /*ac40*/  LOP3.LUT R15, R15, 0x3, RZ, 0xc0, !PT ;  /* 0x000000030f0f7812 */ /* 0x000fe200078ec0ff */
[----:B------:R-:W-:-:S03]  /*ac50*/  IMAD.WIDE.U32 R8, R8, UR28, RZ ;  /* 0x0000001c08087c25 */ /* 0x000fc6000f8e00ff */
[----:B------:R-:W-:Y:S01]  /*ac60*/  ISETP.NE.AND P0, PT, R15, RZ, PT ;  /* 0x000000ff0f00720c */ /* 0x000fe20003f05270 */
[----:B------:R-:W-:Y:S01]  /*ac70*/  IMAD.IADD R38, R9, 0x1, R13 ;  /* 0x0000000109267824 */ /* 0x000fe200078e020d */
[----:B------:R-:W-:Y:S01]  /*ac80*/  MOV R36, R8 ;  /* 0x0000000800247202 */ /* 0x000fe20000000f00 */
[----:B------:R-:W-:Y:S01]  /*ac90*/  IMAD.MOV.U32 R4, RZ, RZ, R7 ;  /* 0x000000ffff047224 */ /* 0x000fe200078e0007 */
[----:B------:R-:W-:Y:S09]  /*aca0*/  @!P1 BRA `(.L_x_21188) ;  /* 0x0000000000d49947 */ /* 0x000ff20003800000 */
[----:B------:R-:W-:Y:S01]  /*acb0*/  LEA R32, R5, R30, 0x5 ;  /* 0x0000001e05207211 */ /* 0x000fe200078e28ff */
[----:B------:R-:W-:Y:S01]  /*acc0*/  IMAD.MOV.U32 R4, RZ, RZ, R7 ;  /* 0x000000ffff047224 */ /* 0x000fe200078e0007 */
[----:B------:R-:W-:Y:S02]  /*acd0*/  IADD3 R39, PT, PT, R0, -R15, RZ ;  /* 0x8000000f00277210 */ /* 0x000fe40007ffe0ff */
[----:B------:R-:W-:Y:S02]  /*ace0*/  IADD3 R32, PT, PT, R32, 0x10, R33 ;  /* 0x0000001020207810 */ /* 0x000fe40007ffe021 */
[----:B------:R-:W-:-:S07]  /*acf0*/  IADD3 R10, PT, PT, -R39, RZ, RZ ;  /* 0x000000ff270a7210 */ /* 0x000fce0007ffe1ff */
.L_x_21189:
        /* <DEDUP_REMOVED lines=19> */
[----:B------:R-:W2:Y:S01]  /*ae30*/  @!P2 LDS.64 R18, [R32] ;  /* 0x000000002012a984 */ /* 0x000ea20000000a00 */
[----:B------:R-:W-:-:S02]  /*ae40*/  @!P4 LEA.HI.X R9, R4, UR11, R9, 0x3, P6 ;  /* 0x0000000b0409cc11 */ /* 0x000fc4000b0f1c09 */
[----:B------:R-:W-:Y:S01]  /*ae50*/  @!P3 IADD3 R4, P5, PT, R27, R36, RZ ;  /* 0x000000241b04b210 */ /* 0x000fe20007fbe0ff */
[----:B---3--:R3:W4:Y:S01]  /*ae60*/  @!P1 LDS.64 R24, [R32+0x8] ;  /* 0x0000080020189984 */ /* 0x0087220000000a00 */
        /* <DEDUP_REMOVED lines=25> */
.L_x_21188:
[----:B------:R-:W-:Y:S05]  /*b000*/  BSYNC.RECONVERGENT B1 ;  /* 0x0000000000017941 */ /* 0x000fea0003800200 */
.L_x_21187:
[----:B------:R-:W-:Y:S05]  /*b010*/  @!P0 BRA `(.L_x_21186) ;  /* 0x00000000008c8947 */ /* 0x000fea0003800000 */
[----:B0-----:R-:W-:Y:S01]  /*b020*/  LOP3.LUT R13, R4, 0x1f, RZ, 0xc0, !PT ;  /* 0x0000001f040d7812 */ /* 0x001fe200078ec0ff */
[----:B------:R-:W-:Y:S01]  /*b030*/  IMAD.IADD R8, R6, 0x1, R39 ;  /* 0x0000000106087824 */ /* 0x000fe200078e0227 */
[----:B------:R-:W0:Y:S02]  /*b040*/  LDCU UR6, c[0x0][0x3d4] ;  /* 0x00007a80ff0677ac */ /* 0x000e240008000800 */
[----:B------:R-:W-:Y:S02]  /*b050*/  ISETP.GE.U32.AND P0, PT, R13, UR7, PT ;  /* 0x000000070d007c0c */ /* 0x000fe4000bf06070 */
[----:B------:R-:W-:-:S11]  /*b060*/  LEA R16, R8, R31, 0x3 ;  /* 0x0000001f08107211 */ /* 0x000fd600078e18ff */
        /* <DEDUP_REMOVED lines=30> */
.L_x_21186:
[----:B------:R-:W-:Y:S05]  /*b250*/  BSYNC.RECONVERGENT B0 ;  /* 0x0000000000007941 */ /* 0x000fea0003800200 */
.L_x_21185:
[----:B------:R-:W-:Y:S01]  /*b260*/  BAR.SYNC.DEFER_BLOCKING 0x0 ;  /* 0x0000000000007b1d */ /* 0x000fe20000010000 */
[----:B------:R-:W-:Y:S01]  /*b270*/  ISETP.LT.U32.AND P0, PT, R6, UR14, PT ;  /* 0x0000000e06007c0c */ /* 0x000fe2000bf01070 */
[----:B012-4-:R-:W-:-:S04]  /*b280*/  IMAD R8, R5, 0xc, R14 ;  /* 0x0000000c05087824 */ /* 0x017fc800078e020e */
        /* <DEDUP_REMOVED lines=14> */
[----:B---3--:R-:W-:Y:S01]  /*b370*/  IMAD.MOV.U32 R25, RZ, RZ, RZ ;  /* 0x000000ffff197224 */ /* 0x008fe200078e00ff */
        /* <DEDUP_REMOVED lines=8> */
.L_x_21194:
[C---:B0-----:R-:W-:Y:S02]  /*b400*/  LOP3.LUT R9, R7.reuse, 0x1f, RZ, 0xc0, !PT ;  /* 0x0000001f07097812 */ /* 0x041fe400078ec0ff */
[C---:B------:R-:W-:Y:S02]  /*b410*/  IADD3 R2, PT, PT, R7.reuse, -0x1, RZ ;  /* 0xffffffff07027810 */ /* 0x040fe40007ffe0ff */
[C---:B------:R-:W-:Y:S01]  /*b420*/  IADD3 R4, PT, PT, R7.reuse, 0x1d, RZ ;  /* 0x0000001d07047810 */ /* 0x040fe20007ffe0ff */
[----:B------:R-:W-:Y:S01]  /*b430*/  VIADD R7, R7, 0x1e ;  /* 0x0000001e07077836 */ /* 0x000fe20000000000 */
[----:B------:R-:W-:Y:S02]  /*b440*/  LOP3.LUT R19, R2, 0x1f, RZ, 0xc0, !PT ;  /* 0x0000001f02137812 */ /* 0x000fe400078ec0ff */
[----:B------:R-:W-:Y:S02]  /*b450*/  ISETP.GE.U32.AND P4, PT, R9, UR7, PT ;  /* 0x0000000709007c0c */ /* 0x000fe4000bf86070 */
[----:B-1----:R-:W-:-:S02]  /*b460*/  LOP3.LUT R21, R7, 0x1f, RZ, 0xc0, !PT ;  /* 0x0000001f07157812 */ /* 0x002fc400078ec0ff */
[----:B------:R-:W-:Y:S02]  /*b470*/  ISETP.GE.U32.AND P3, PT, R19, UR7, PT ;  /* 0x0000000713007c0c */ /* 0x000fe4000bf66070 */
[----:B------:R-:W-:Y:S02]  /*b480*/  ISETP.GE.U32.AND P2, PT, R21, UR7, PT ;  /* 0x0000000715007c0c */ /* 0x000fe4000bf46070 */
[----:B------:R-:W-:Y:S02]  /*b490*/  LOP3.LUT R27, R4, 0x1f, RZ, 0xc0, !PT ;  /* 0x0000001f041b7812 */ /* 0x000fe400078ec0ff */
[----:B------:R-:W-:Y:S02]  /*b4a0*/  IADD3 R0, PT, PT, R0, 0x4, RZ ;  /* 0x0000000400007810 */ /* 0x000fe40007ffe0ff */
[----:B------:R-:W-:Y:S02]  /*b4b0*/  ISETP.GE.U32.AND P1, PT, R27, UR7, PT ;  /* 0x000000071b007c0c */ /* 0x000fe4000bf26070 */
[----:B------:R-:W-:-:S02]  /*b4c0*/  @!P4 IADD3 R2, P6, PT, R9, R24, RZ ;  /* 0x000000180902c210 */ /* 0x000fc40007fde0ff */
[----:B------:R-:W0:Y:S01]  /*b4d0*/  @!P4 LDS.64 R8, [R33+-0x10] ;  /* 0xfffff0002108c984 */ /* 0x000e220000000a00 */
[----:B------:R-:W-:Y:S02]  /*b4e0*/  IADD3 R24, P5, PT, R24, UR4, RZ ;  /* 0x0000000418187c10 */ /* 0x000fe4000ffbe0ff */
[----:B------:R-:W-:Y:S01]  /*b4f0*/  @!P4 IADD3.X R7, PT, PT, RZ, R26, RZ, P6, !PT ;  /* 0x0000001aff07c210 */ /* 0x000fe200037fe4ff */
[----:B------:R-:W1:Y:S01]  /*b500*/  @!P3 LDS.64 R10, [R33+-0x8] ;  /* 0xfffff800210ab984 */ /* 0x000e620000000a00 */
[----:B------:R-:W-:Y:S02]  /*b510*/  @!P4 LEA R16, P6, R2, UR10, 0x3 ;  /* 0x0000000a0210cc11 */ /* 0x000fe4000f8c18ff */
[----:B------:R-:W-:Y:S01]  /*b520*/  IADD3.X R26, PT, PT, R26, UR5, RZ, P5, !PT ;  /* 0x000000051a1a7c10 */ /* 0x000fe2000affe4ff */
[----:B------:R-:W2:Y:S01]  /*b530*/  @!P2 LDS.64 R12, [R33] ;  /* 0x00000000210ca984 */ /* 0x000ea20000000a00 */
[----:B------:R-:W-:Y:S02]  /*b540*/  @!P4 LEA.HI.X R17, R2, UR11, R7, 0x3, P6 ;  /* 0x0000000b0211cc11 */ /* 0x000fe4000b0f1c07 */
[----:B------:R-:W-:Y:S01]  /*b550*/  @!P3 IADD3 R2, P5, PT, R19, R24, RZ ;  /* 0x000000181302b210 */ /* 0x000fe20007fbe0ff */
[----:B------:R3:W4:Y:S01]  /*b560*/  @!P1 LDS.64 R14, [R33+0x8] ;  /* 0x00000800210e9984 */ /* 0x0007220000000a00 */
[----:B------:R-:W-:-:S02]  /*b570*/  IADD3 R24, P6, PT, R24, UR4, RZ ;  /* 0x0000000418187c10 */ /* 0x000fc4000ffde0ff */
[----:B------:R-:W-:Y:S02]  /*b580*/  @!P3 IADD3.X R7, PT, PT, RZ, R26, RZ, P5, !PT ;  /* 0x0000001aff07b210 */ /* 0x000fe40002ffe4ff */
[----:B------:R-:W-:Y:S02]  /*b590*/  @!P3 LEA R18, P5, R2, UR10, 0x3 ;  /* 0x0000000a0212bc11 */ /* 0x000fe4000f8a18ff */
[----:B------:R-:W-:Y:S02]  /*b5a0*/  IADD3.X R26, PT, PT, R26, UR5, RZ, P6, !PT ;  /* 0x000000051a1a7c10 */ /* 0x000fe4000b7fe4ff */
[----:B------:R-:W-:Y:S02]  /*b5b0*/  @!P3 LEA.HI.X R19, R2, UR11, R7, 0x3, P5 ;  /* 0x0000000b0213bc11 */ /* 0x000fe4000a8f1c07 */
[----:B------:R-:W-:Y:S02]  /*b5c0*/  @!P2 IADD3 R2, P5, PT, R21, R24, RZ ;  /* 0x000000181502a210 */ /* 0x000fe40007fbe0ff */
[----:B------:R-:W-:-:S02]  /*b5d0*/  IADD3 R24, P6, PT, R24, UR4, RZ ;  /* 0x0000000418187c10 */ /* 0x000fc4000ffde0ff */
[----:B---3--:R-:W-:Y:S01]  /*b5e0*/  IADD3 R33, PT, PT, R33, 0x20, RZ ;  /* 0x0000002021217810 */ /* 0x008fe20007ffe0ff */
[----:B------:R-:W-:Y:S01]  /*b5f0*/  @!P2 IMAD.X R7, RZ, RZ, R26, P5 ;  /* 0x000000ffff07a224 */ /* 0x000fe200028e061a */
[----:B------:R-:W-:Y:S02]  /*b600*/  @!P2 LEA R20, P5, R2, UR10, 0x3 ;  /* 0x0000000a0214ac11 */ /* 0x000fe4000f8a18ff */
[----:B------:R-:W-:Y:S02]  /*b610*/  IADD3.X R26, PT, PT, R26, UR5, RZ, P6, !PT ;  /* 0x000000051a1a7c10 */ /* 0x000fe4000b7fe4ff */
[----:B------:R-:W-:Y:S02]  /*b620*/  @!P2 LEA.HI.X R21, R2, UR11, R7, 0x3, P5 ;  /* 0x0000000b0215ac11 */ /* 0x000fe4000a8f1c07 */
[----:B------:R-:W-:-:S04]  /*b630*/  @!P1 IADD3 R2, P5, PT, R27, R24, RZ ;  /* 0x000000181b029210 */ /* 0x000fc80007fbe0ff */
[----:B------:R-:W-:Y:S01]  /*b640*/  @!P1 IADD3.X R7, PT, PT, RZ, R26, RZ, P5, !PT ;  /* 0x0000001aff079210 */ /* 0x000fe20002ffe4ff */
[----:B0-----:R0:W-:Y:S01]  /*b650*/  @!P4 STG.E.64 desc[UR22][R16.64], R8 ;  /* 0x000000081000c986 */ /* 0x0011e2000c101b16 */
[----:B------:R-:W-:-:S03]  /*b660*/  @!P1 LEA R22, P5, R2, UR10, 0x3 ;  /* 0x0000000a02169c11 */ /* 0x000fc6000f8a18ff */
[----:B-1----:R0:W-:Y:S01]  /*b670*/  @!P3 STG.E.64 desc[UR22][R18.64], R10 ;  /* 0x0000000a1200b986 */ /* 0x0021e2000c101b16 */
[----:B------:R-:W-:Y:S01]  /*b680*/  @!P1 LEA.HI.X R23, R2, UR11, R7, 0x3, P5 ;  /* 0x0000000b02179c11 */ /* 0x000fe2000a8f1c07 */
[----:B------:R-:W-:Y:S02]  /*b690*/  VIADD R7, R27, 0x1f ;  /* 0x0000001f1b077836 */ /* 0x000fe40000000000 */
[----:B--2---:R0:W-:Y:S01]  /*b6a0*/  @!P2 STG.E.64 desc[UR22][R20.64], R12 ;  /* 0x0000000c1400a986 */ /* 0x0041e2000c101b16 */
[----:B------:R-:W-:-:S03]  /*b6b0*/  ISETP.NE.AND P2, PT, R0, RZ, PT ;  /* 0x000000ff0000720c */ /* 0x000fc60003f45270 */
[----:B----4-:R0:W-:Y:S01]  /*b6c0*/  @!P1 STG.E.64 desc[UR22][R22.64], R14 ;  /* 0x0000000e16009986 */ /* 0x0101e2000c101b16 */
[----:B------:R-:W-:-:S04]  /*b6d0*/  IADD3 R24, P1, PT, R24, UR4, RZ ;  /* 0x0000000418187c10 */ /* 0x000fc8000ff3e0ff */
[----:B------:R-:W-:-:S05]  /*b6e0*/  IADD3.X R26, PT, PT, R26, UR5, RZ, P1, !PT ;  /* 0x000000051a1a7c10 */ /* 0x000fca0008ffe4ff */
[----:B------:R-:W-:Y:S05]  /*b6f0*/  @P2 BRA `(.L_x_21194) ;  /* 0xfffffffc00402947 */ /* 0x000fea000383ffff */
.L_x_21193:
[----:B------:R-:W-:Y:S05]  /*b700*/  BSYNC.RECONVERGENT B1 ;  /* 0x0000000000017941 */ /* 0x000fea0003800200 */
.L_x_21192:
[----:B------:R-:W-:Y:S05]  /*b710*/  @!P0 BRA `(.L_x_21191) ;  /* 0x00000000008c8947 */ /* 0x000fea0003800000 */
[----:B01----:R-:W-:Y:S01]  /*b720*/  LOP3.LUT R11, R7, 0x1f, RZ, 0xc0, !PT ;  /* 0x0000001f070b7812 */ /* 0x003fe200078ec0ff */
        /* <DEDUP_REMOVED lines=34> */
.L_x_21191:
[----:B------:R-:W-:Y:S05]  /*b950*/  BSYNC.RECONVERGENT B0 ;  /* 0x0000000000007941 */ /* 0x000fea0003800200 */
.L_x_21190:
[----:B------:R-:W4:Y:S02]  /*b960*/  LDCU.64 UR4, c[0x0][0x3a8] ;  /* 0x00007500ff0477ac */ /* 0x000f240008000a00 */
[----:B----4-:R-:W-:-:S04]  /*b970*/  UISETP.NE.U32.AND UP0, UPT, UR4, URZ, UPT ;  /* 0x000000ff0400728c */ /* 0x010fc8000bf05070 */
[----:B------:R-:W-:Y:S01]  /*b980*/  UISETP.NE.AND.EX UP0, UPT, UR5, URZ, UPT, UP0 ;  /* 0x000000ff0500728c */ /* 0x000fe2000bf05300 */
[----:B------:R-:W-:Y:S08]  /*b990*/  BAR.SYNC.DEFER_BLOCKING 0x0 ;  /* 0x0000000000007b1d */ /* 0x000ff00000010000 */
        /* <DEDUP_REMOVED lines=11> */
[----:B------:R-:W0:Y:S02]  /*ba50*/  SHFL.DOWN PT, R9, R0, 0x4, 0x1f ;  /* 0x08801f0000097f89 */ /* 0x000e2400000e0000 */
[----:B0-----:R-:W-:-:S05]  /*ba60*/  FMNMX R9, R0, R9, !PT ;  /* 0x0000000900097209 */ /* 0x001fca0007800000 */
[----:B------:R-:W0:Y:S02]  /*ba70*/  SHFL.DOWN PT, R2, R9, 0x2, 0x1f ;  /* 0x08401f0009027f89 */ /* 0x000e2400000e0000 */
[----:B0-----:R-:W-:-:S05]  /*ba80*/  FMNMX R2, R9, R2, !PT ;  /* 0x0000000209027209 */ /* 0x001fca0007800000 */
[----:B-1-3--:R-:W0:Y:S02]  /*ba90*/  SHFL.DOWN PT, R11, R2, 0x1, 0x1f ;  /* 0x08201f00020b7f89 */ /* 0x00ae2400000e0000 */
        /* <DEDUP_REMOVED lines=19> */
.L_x_21203:
[----:B------:R-:W-:Y:S02]  /*bbd0*/  ISETP.NE.AND P0, PT, R3, RZ, PT ;  /* 0x000000ff0300720c */ /* 0x000fe40003f05270 */
[----:B-1----:R-:W-:-:S11]  /*bbe0*/  FMNMX R7, R2, R7, !PT ;  /* 0x0000000702077209 */ /* 0x002fd60007800000 */
[----:B------:R-:W-:Y:S05]  /*bbf0*/  @P0 BRA `(.L_x_21196) ;  /* 0x0000000000080947 */ /* 0x000fea0003800000 */
[----:B------:R-:W1:Y:S02]  /*bc00*/  LDC.64 R4, c[0x0][0x3a8] ;  /* 0x0000ea00ff047b82 */ /* 0x000e640000000a00 */
[----:B-1----:R1:W-:Y:S02]  /*bc10*/  REDG.E.MAX.S32.STRONG.GPU desc[UR22][R4.64], R7 ;  /* 0x000000070400798e */ /* 0x0023e4000d12e316 */
.L_x_21196:
[----:B------:R-:W-:Y:S05]  /*bc20*/  BSYNC B0 ;  /* 0x0000000000007941 */ /* 0x000fea0003800000 */
.L_x_21195:
        /* <DEDUP_REMOVED lines=11> */
[----:B0-23--:R-:W-:Y:S05]  /*bce0*/  CALL.REL.NOINC `($__internal_545_$__cuda_sm20_rcp_rn_f32_slowpath) ;  /* 0x0000000400987944 */ /* 0x00dfea0003c00000 */
[----:B------:R-:W-:Y:S05]  /*bcf0*/  BRA `(.L_x_21199) ;  /* 0x0000000000147947 */ /* 0x000fea0003800000 */
.L_x_21198:
[----:B01----:R-:W0:Y:S01]  /*bd00*/  MUFU.RCP R21, UR13 ;  /* 0x0000000d00157d08 */ /* 0x003e220008001000 */
[----:B------:R-:W-:-:S04]  /*bd10*/  IMAD.U32 R0, RZ, RZ, UR13 ;  /* 0x0000000dff007e24 */ /* 0x000fc8000f8e00ff */
[----:B0-----:R-:W-:-:S04]  /*bd20*/  FFMA R0, R21, R0, -1 ;  /* 0xbf80000015007423 */ /* 0x001fc80000000000 */
[----:B------:R-:W-:-:S04]  /*bd30*/  FADD.FTZ R0, -R0, -RZ ;  /* 0x800000ff00007221 */ /* 0x000fc80000010100 */
[----:B------:R-:W-:-:S07]  /*bd40*/  FFMA R21, R21, R0, R21 ;  /* 0x0000000015157223 */ /* 0x000fce0000000015 */
.L_x_21199:
[----:B------:R-:W0:Y:S02]  /*bd50*/  LDC.64 R2, c[0x0][0x3b0] ;  /* 0x0000ec00ff027b82 */ /* 0x000e240000000a00 */
[----:B0-----:R-:W-:Y:S01]  /*bd60*/  STG.E desc[UR22][R2.64], R21 ;  /* 0x0000001502007986 */ /* 0x001fe2000c101916 */
[----:B------:R-:W-:Y:S05]  /*bd70*/  EXIT ;  /* 0x000000000000794d */ /* 0x000fea0003800000 */
.L_x_21197:
[----:B------:R-:W-:Y:S01]  /*bd80*/  HFMA2 R9, -RZ, RZ, 0, 2.384185791015625e-07 ;  /* 0x00000004ff097431 */ /* 0x000fe200000001ff */
[----:B------:R-:W-:Y:S01]  /*bd90*/  MOV R11, 0x1f ;  /* 0x0000001f000b7802 */ /* 0x000fe20000000f00 */
[----:B------:R-:W-:-:S07]  /*bda0*/  IMAD.MOV.U32 R4, RZ, RZ, -0x1 ;  /* 0xffffffffff047424 */ /* 0x000fce00078e00ff */
[----:B01----:R-:W-:Y:S05]  /*bdb0*/  WARPSYNC.COLLECTIVE R4, `(.L_x_21200) ;  /* 0x0000000004087348 */ /* 0x003fea0003c00000 */
[----:B-1----:R1:W2:Y:S02]  /*bdc0*/  SHFL.DOWN P0, R7, R0, R9, R11 ;  /* 0x0800000900077389 */ /* 0x0022a4000000000b */
[----:B012---:R-:W-:Y:S05]  /*bdd0*/  ENDCOLLECTIVE ;  /* 0x000000000000791b */ /* 0x007fea0003800000 */
.L_x_21200:
[----:B------:R-:W-:Y:S01]  /*bde0*/  IMAD.MOV.U32 R9, RZ, RZ, 0x2 ;  /* 0x00000002ff097424 */ /* 0x000fe200078e00ff */
[----:B------:R-:W-:-:S04]  /*bdf0*/  MOV R5, R7 ;  /* 0x0000000700057202 */ /* 0x000fc80000000f00 */
[----:B------:R-:W-:-:S04]  /*be00*/  FMNMX R5, R5, R0, !PT ;  /* 0x0000000005057209 */ /* 0x000fc80007800000 */
[----:B------:R-:W-:-:S07]  /*be10*/  MOV R0, R5 ;  /* 0x0000000500007202 */ /* 0x000fce0000000f00 */
[----:B------:R-:W-:Y:S05]  /*be20*/  WARPSYNC.COLLECTIVE R4, `(.L_x_21201) ;  /* 0x0000000004087348 */ /* 0x000fea0003c00000 */
[----:B------:R0:W1:Y:S02]  /*be30*/  SHFL.DOWN P0, R7, R0, R9, R11 ;  /* 0x0800000900077389 */ /* 0x000064000000000b */
[----:B01----:R-:W-:Y:S05]  /*be40*/  ENDCOLLECTIVE ;  /* 0x000000000000791b */ /* 0x003fea0003800000 */
.L_x_21201:
[----:B------:R-:W-:Y:S01]  /*be50*/  IMAD.MOV.U32 R9, RZ, RZ, 0x1 ;  /* 0x00000001ff097424 */ /* 0x000fe200078e00ff */
[----:B------:R-:W-:-:S04]  /*be60*/  MOV R2, R7 ;  /* 0x0000000700027202 */ /* 0x000fc80000000f00 */
[----:B------:R-:W-:-:S04]  /*be70*/  FMNMX R2, R5, R2, !PT ;  /* 0x0000000205027209 */ /* 0x000fc80007800000 */
[----:B------:R-:W-:-:S07]  /*be80*/  MOV R0, R2 ;  /* 0x0000000200007202 */ /* 0x000fce0000000f00 */
[----:B------:R-:W-:Y:S05]  /*be90*/  WARPSYNC.COLLECTIVE R4, `(.L_x_21202) ;  /* 0x0000000004087348 */ /* 0x000fea0003c00000 */
[----:B------:R0:W1:Y:S02]  /*bea0*/  SHFL.DOWN P0, R7, R0, R9, R11 ;  /* 0x0800000900077389 */ /* 0x000064000000000b */
[----:B01----:R-:W-:Y:S05]  /*beb0*/  ENDCOLLECTIVE ;  /* 0x000000000000791b */ /* 0x003fea0003800000 */
.L_x_21202:
[----:B------:R-:W-:Y:S05]  /*bec0*/  BRA `(.L_x_21203) ;  /* 0xfffffffc00407947 */ /* 0x000fea000383ffff */
        .weak           $__internal_544_$__cuda_sm20_div_u64
        .type           $__internal_544_$__cuda_sm20_div_u64,@function
        .size           $__internal_544_$__cuda_sm20_div_u64,($__internal_545_$__cuda_sm20_rcp_rn_f32_slowpath - $__internal_544_$__cuda_sm20_div_u64)
$__internal_544_$__cuda_sm20_div_u64:
        /* <DEDUP_REMOVED lines=71> */
[----:B------:R-:W-:Y:S11]  /*c340*/  RET.REL.NODEC R6 `(_ZN18transformer_engine6detail38cast_transpose_fused_kernel_notalignedILb0ELb0ELb1EfNS_16CTDBiasDActParamI13__nv_bfloat16S3_S3_fEELi4ELi4ENS_5EmptyEXadL_ZNS_5qgeluIffEET_T0_RKS5_EEEEvT3_mmm) ;  /* 0xffffff3c062c7950 */ /* 0x000ff60003c3ffff */
        .weak           $__internal_545_$__cuda_sm20_rcp_rn_f32_slowpath
        .type           $__internal_545_$__cuda_sm20_rcp_rn_f32_slowpath,@function
        .size           $__internal_545_$__cuda_sm20_rcp_rn_f32_slowpath,(.L_x_29846 - $__internal_545_$__cuda_sm20_rcp_rn_f32_slowpath)
$__internal_545_$__cuda_sm20_rcp_rn_f32_slowpath:
        /* <DEDUP_REMOVED lines=15> */
.L_x_21205:
        /* <DEDUP_REMOVED lines=33> */
.L_x_21207:
[----:B------:R0:W1:Y:S02]  /*c650*/  MUFU.RCP R21, R0 ;  /* 0x0000000000157308 */ /* 0x0000640000001000 */
.L_x_21206:
[----:B------:R-:W-:Y:S05]  /*c660*/  BSYNC B0 ;  /* 0x0000000000007941 */ /* 0x000fea0003800000 */
.L_x_21204:
[----:B------:R-:W-:Y:S01]  /*c670*/  HFMA2 R25, -RZ, RZ, 0, 0 ;  /* 0x00000000ff197431 */ /* 0x000fe200000001ff */
[----:B------:R-:W-:-:S04]  /*c680*/  MOV R24, R4 ;  /* 0x0000000400187202 */ /* 0x000fc80000000f00 */
[----:B01----:R-:W-:Y:S05]  /*c690*/  RET.REL.NODEC R24 `(_ZN18transformer_engine6detail38cast_transpose_fused_kernel_notalignedILb0ELb0ELb1EfNS_16CTDBiasDActParamI13__nv_bfloat16S3_S3_fEELi4ELi4ENS_5EmptyEXadL_ZNS_5qgeluIffEET_T0_RKS5_EEEEvT3_mmm) ;  /* 0xffffff3818587950 */ /* 0x003fea0003c3ffff */
.L_x_21208:
        /* <DEDUP_REMOVED lines=14> */
.L_x_29846:


//--------------------- .text._ZN18transformer_engine6detail38cast_transpose_fused_kernel_notalignedILb0ELb0ELb1EfNS_16CTDBiasDActParamI13__nv_bfloat16S3_6__halffEELi4ELi4ENS_5EmptyEXadL_ZNS_5qgeluIffEET_T0_RKS6_EEEEvT3_mmm --------------------------
	.section	.text._ZN18transformer_engine6detail38cast_transpose_fused_kernel_notalignedILb0ELb0ELb1EfNS_16CTDBiasDActParamI13__nv_bfloat16S3_6__halffEELi4ELi4ENS_5EmptyEXadL_ZNS_5qgeluIffEET_T0_RKS6_EEEEvT3_mmm,"ax",@progbits
	.align	128
        .global         _ZN18transformer_engine6detail38cast_transpose_fused_kernel_notalignedILb0ELb0ELb1EfNS_16CTDBiasDActParamI13__nv_bfloat16S3_6__halffEELi4ELi4ENS_5EmptyEXadL_ZNS_5qgeluIffEET_T0_RKS6_EEEEvT3_mmm
        .type           _ZN18transformer_engine6detail38cast_transpose_fused_kernel_notalignedILb0ELb0ELb1EfNS_16CTDBiasDActParamI13__nv_bfloat16S3_6__halffEELi4ELi4ENS_5EmptyEXadL_ZNS_5qgeluIffEET_T0_RKS6_EEEEvT3_mmm,@function
        .size           _ZN18transformer_engine6detail38cast_transpose_fused_kernel_notalignedILb0ELb0ELb1EfNS_16CTDBiasDActParamI13__nv_bfloat16S3_6__halffEELi4ELi4ENS_5EmptyEXadL_ZNS_5qgeluIffEET_T0_RKS6_EEEEvT3_mmm,(.L_x_29848 - _ZN18transformer_engine6detail38cast_transpose_fused_kernel_notalignedILb0ELb0ELb1EfNS_16CTDBiasDActParamI13__nv_bfloat16S3_6__halffEELi4ELi4ENS_5EmptyEXadL_ZNS_5qgeluIffEET_T0_RKS6_EEEEvT3_mmm)
        .other          _ZN18transformer_engine6detail38cast_transpose_fused_kernel_notalignedILb0ELb0ELb1EfNS_16CTDBiasDActParamI13__nv_bfloat16S3_6__halffEELi4ELi4ENS_5EmptyEXadL_ZNS_5qgeluIffEET_T0_RKS6_EEEEvT3_mmm,@"STO_CUDA_ENTRY STV_DEFAULT"
_ZN18transformer_engine6detail38cast_transpose_fused_kernel_notalignedILb0ELb0ELb1EfNS_16CTDBiasDActParamI13__nv_bfloat16S3_6__halffEELi4ELi4ENS_5EmptyEXadL_ZNS_5qgeluIffEET_T0_RKS6_EEEEvT3_mmm:
.text._ZN18transformer_engine6detail38cast_transpose_fused_kernel_notalignedILb0ELb0ELb1EfNS_16CTDBiasDActParamI13__nv_bfloat16S3_6__halffEELi4ELi4ENS_5EmptyEXadL_ZNS_5qgeluIffEET_T0_RKS6_EEEEvT3_mmm:
        /* <DEDUP_REMOVED lines=43> */
.L_x_21209:
[----:B------:R-:W-:-:S07]  /*02b0*/  MOV R2, 0x2d0 ;  /* 0x000002d000027802 */ /* 0x000fce0000000f00 */
[----:B------:R-:W-:Y:S05]  /*02c0*/  CALL.REL.NOINC `($__internal_546_$__cuda_sm20_div_u64) ;  /* 0x000000bc00007944 */ /* 0x000fea0003c00000 */
        /* <DEDUP_REMOVED lines=11> */
.L_x_21210:
        /* <DEDUP_REMOVED lines=151> */
[----:B-----5:R-:W-:Y:S05]  /*0cf0*/  CALL.REL.NOINC `($__internal_547_$__cuda_sm20_rcp_rn_f32_slowpath) ;  /* 0x000000b400947944 */ /* 0x020fea0003c00000 */
[----:B------:R-:W-:Y:S05]  /*0d00*/  BRA `(.L_x_21213) ;  /* 0x0000000000107947 */ /* 0x000fea0003800000 */
.L_x_21212:
[----:B------:R-:W0:Y:S02]  /*0d10*/  MUFU.RCP R21, R2 ;  /* 0x0000000200157308 */ /* 0x000e240000001000 */
[----:B0-----:R-:W-:-:S04]  /*0d20*/  FFMA R0, R2, R21, -1 ;  /* 0xbf80000002007423 */ /* 0x001fc80000000015 */
[----:B------:R-:W-:-:S04]  /*0d30*/  FADD.FTZ R0, -R0, -RZ ;  /* 0x800000ff00007221 */ /* 0x000fc80000010100 */
[----:B------:R-:W-:-:S07]  /*0d40*/  FFMA R21, R21, R0, R21 ;  /* 0x0000000015157223 */ /* 0x000fce0000000015 */
.L_x_21213:
[----:B------:R-:W-:Y:S05]  /*0d50*/  BSYNC.RECONVERGENT B1 ;  /* 0x0000000000017941 */ /* 0x000fea0003800200 */
.L_x_21211:
        /* <DEDUP_REMOVED lines=21> */
[----:B-----5:R-:W-:Y:S05]  /*0eb0*/  CALL.REL.NOINC `($__internal_547_$__cuda_sm20_rcp_rn_f32_slowpath) ;  /* 0x000000b400247944 */ /* 0x020fea0003c00000 */
[----:B------:R-:W-:Y:S05]  /*0ec0*/  BRA `(.L_x_21216) ;  /* 0x0000000000107947 */ /* 0x000fea0003800000 */
.L_x_21215:
[----:B------:R-:W0:Y:S02]  /*0ed0*/  MUFU.RCP R21, R2 ;  /* 0x0000000200157308 */ /* 0x000e240000001000 */
[----:B0-----:R-:W-:-:S04]  /*0ee0*/  FFMA R0, R2, R21, -1 ;  /* 0xbf80000002007423 */ /* 0x001fc80000000015 */
[----:B------:R-:W-:-:S04]  /*0ef0*/  FADD.FTZ R0, -R0, -RZ ;  /* 0x800000ff00007221 */ /* 0x000fc80000010100 */
[----:B------:R-:W-:-:S07]  /*0f00*/  FFMA R21, R21, R0, R21 ;  /* 0x0000000015157223 */ /* 0x000fce0000000015 */
.L_x_21216:
[----:B------:R-:W-:Y:S05]  /*0f10*/  BSYNC.RECONVERGENT B1 ;  /* 0x0000000000017941 */ /* 0x000fea0003800200 */
.L_x_21214:
        /* <DEDUP_REMOVED lines=22> */
.L_x_21218:
[----:B------:R-:W0:Y:S02]  /*1080*/  MUFU.RCP R21, R2 ;  /* 0x0000000200157308 */ /* 0x000e240000001000 */
[----:B0-----:R-:W-:-:S04]  /*1090*/  FFMA R0, R2, R21, -1 ;  /* 0xbf80000002007423 */ /* 0x001fc80000000015 */
[----:B------:R-:W-:-:S04]  /*10a0*/  FADD.FTZ R0, -R0, -RZ ;  /* 0x800000ff00007221 */ /* 0x000fc80000010100 */
[----:B------:R-:W-:-:S07]  /*10b0*/  FFMA R21, R21, R0, R21 ;  /* 0x0000000015157223 */ /* 0x000fce0000000015 */
.L_x_21219:
[----:B------:R-:W-:Y:S05]  /*10c0*/  BSYNC.RECONVERGENT B1 ;  /* 0x0000000000017941 */ /* 0x000fea0003800200 */
.L_x_21217:
        /* <DEDUP_REMOVED lines=23> */
.L_x_21221:
[----:B------:R-:W0:Y:S02]  /*1240*/  MUFU.RCP R21, R2 ;  /* 0x0000000200157308 */ /* 0x000e240000001000 */
[----:B0-----:R-:W-:-:S04]  /*1250*/  FFMA R0, R2, R21, -1 ;  /* 0xbf80000002007423 */ /* 0x001fc80000000015 */
[----:B------:R-:W-:-:S04]  /*1260*/  FADD.FTZ R0, -R0, -RZ ;  /* 0x800000ff00007221 */ /* 0x000fc80000010100 */
[----:B------:R-:W-:-:S07]  /*1270*/  FFMA R21, R21, R0, R21 ;  /* 0x0000000015157223 */ /* 0x000fce0000000015 */
.L_x_21222:
[----:B------:R-:W-:Y:S05]  /*1280*/  BSYNC.RECONVERGENT B1 ;  /* 0x0000000000017941 */ /* 0x000fea0003800200 */
.L_x_21220:
        /* <DEDUP_REMOVED lines=20> */
[----:B------:R-:W-:Y:S05]  /*13d0*/  CALL.REL.NOINC `($__internal_547_$__cuda_sm20_rcp_rn_f32_slowpath) ;  /* 0x000000ac00dc7944 */ /* 0x000fea0003c00000 */
[----:B------:R-:W-:Y:S05]  /*13e0*/  BRA `(.L_x_21225) ;  /* 0x0000000000107947 */ /* 0x000fea0003800000 */
.L_x_21224:
[----:B------:R-:W0:Y:S02]  /*13f0*/  MUFU.RCP R21, R2 ;  /* 0x0000000200157308 */ /* 0x000e240000001000 */
[----:B0-----:R-:W-:-:S04]  /*1400*/  FFMA R0, R2, R21, -1 ;  /* 0xbf80000002007423 */ /* 0x001fc80000000015 */
[----:B------:R-:W-:-:S04]  /*1410*/  FADD.FTZ R0, -R0, -RZ ;  /* 0x800000ff00007221 */ /* 0x000fc80000010100 */
[----:B------:R-:W-:-:S07]  /*1420*/  FFMA R21, R21, R0, R21 ;  /* 0x0000000015157223 */ /* 0x000fce0000000015 */
.L_x_21225:
[----:B------:R-:W-:Y:S05]  /*1430*/  BSYNC.RECONVERGENT B1 ;  /* 0x0000000000017941 */ /* 0x000fea0003800200 */
.L_x_21223:
        /* <DEDUP_REMOVED lines=23> */
.L_x_21227:
[----:B------:R-:W0:Y:S02]  /*15b0*/  MUFU.RCP R21, R2 ;  /* 0x0000000200157308 */ /* 0x000e240000001000 */
[----:B0-----:R-:W-:-:S04]  /*15c0*/  FFMA R0, R2, R21, -1 ;  /* 0xbf80000002007423 */ /* 0x001fc80000000015 */
[----:B------:R-:W-:-:S04]  /*15d0*/  FADD.FTZ R0, -R0, -RZ ;  /* 0x800000ff00007221 */ /* 0x000fc80000010100 */
[----:B------:R-:W-:-:S07]  /*15e0*/  FFMA R21, R21, R0, R21 ;  /* 0x0000000015157223 */ /* 0x000fce0000000015 */
.L_x_21228:
[----:B------:R-:W-:Y:S05]  /*15f0*/  BSYNC.RECONVERGENT B1 ;  /* 0x0000000000017941 */ /* 0x000fea0003800200 */
.L_x_21226:
        /* <DEDUP_REMOVED lines=22> */
.L_x_21230:
[----:B------:R-:W0:Y:S02]  /*1760*/  MUFU.RCP R21, R2 ;  /* 0x0000000200157308 */ /* 0x000e240000001000 */
[----:B0-----:R-:W-:-:S04]  /*1770*/  FFMA R0, R2, R21, -1 ;  /* 0xbf80000002007423 */ /* 0x001fc80000000015 */
[----:B------:R-:W-:-:S04]  /*1780*/  FADD.FTZ R0, -R0, -RZ ;  /* 0x800000ff00007221 */ /* 0x000fc80000010100 */
[----:B------:R-:W-:-:S07]  /*1790*/  FFMA R21, R21, R0, R21 ;  /* 0x0000000015157223 */ /* 0x000fce0000000015 */
.L_x_21231:
[----:B------:R-:W-:Y:S05]  /*17a0*/  BSYNC.RECONVERGENT B1 ;  /* 0x0000000000017941 */ /* 0x000fea0003800200 */
.L_x_21229:
        /* <DEDUP_REMOVED lines=23> */
.L_x_21233:
[----:B------:R-:W0:Y:S02]  /*1920*/  MUFU.RCP R21, R2 ;  /* 0x0000000200157308 */ /* 0x000e240000001000 */
[----:B0-----:R-:W-:-:S04]  /*1930*/  FFMA R0, R2, R21, -1 ;  /* 0xbf80000002007423 */ /* 0x001fc80000000015 */
[----:B------:R-:W-:-:S04]  /*1940*/  FADD.FTZ R0, -R0, -RZ ;  /* 0x800000ff00007221 */ /* 0x000fc80000010100 */
[----:B------:R-:W-:-:S07]  /*1950*/  FFMA R21, R21, R0, R21 ;  /* 0x0000000015157223 */ /* 0x000fce0000000015 */
.L_x_21234:
[----:B------:R-:W-:Y:S05]  /*1960*/  BSYNC.RECONVERGENT B1 ;  /* 0x0000000000017941 */ /* 0x000fea0003800200 */
.L_x_21232:
        /* <DEDUP_REMOVED lines=22> */
.L_x_21236:
[----:B------:R-:W0:Y:S02]  /*1ad0*/  MUFU.RCP R21, R2 ;  /* 0x0000000200157308 */ /* 0x000e240000001000 */
[----:B0-----:R-:W-:-:S04]  /*1ae0*/  FFMA R0, R2, R21, -1 ;  /* 0xbf80000002007423 */ /* 0x001fc80000000015 */
[----:B------:R-:W-:-:S04]  /*1af0*/  FADD.FTZ R0, -R0, -RZ ;  /* 0x800000ff00007221 */ /* 0x000fc80000010100 */
[----:B------:R-:W-:-:S07]  /*1b00*/  FFMA R21, R21, R0, R21 ;  /* 0x0000000015157223 */ /* 0x000fce0000000015 */
.L_x_21237:
[----:B------:R-:W-:Y:S05]  /*1b10*/  BSYNC.RECONVERGENT B1 ;  /* 0x0000000000017941 */ /* 0x000fea0003800200 */
.L_x_21235:
        /* <DEDUP_REMOVED lines=23> */
.L_x_21239:
[----:B------:R-:W0:Y:S02]  /*1c90*/  MUFU.RCP R21, R2 ;  /* 0x0000000200157308 */ /* 0x000e240000001000 */
[----:B0-----:R-:W-:-:S04]  /*1ca0*/  FFMA R0, R2, R21, -1 ;  /* 0xbf80000002007423 */ /* 0x001fc80000000015 */
[----:B------:R-:W-:-:S04]  /*1cb0*/  FADD.FTZ R0, -R0, -RZ ;  /* 0x800000ff00007221 */ /* 0x000fc80000010100 */
[----:B------:R-:W-:-:S07]  /*1cc0*/  FFMA R21, R21, R0, R21 ;  /* 0x0000000015157223 */ /* 0x000fce0000000015 */
.L_x_21240:
[----:B------:R-:W-:Y:S05]  /*1cd0*/  BSYNC.RECONVERGENT B1 ;  /* 0x0000000000017941 */ /* 0x000fea0003800200 */
.L_x_21238:
        /* <DEDUP_REMOVED lines=22> */
.L_x_21242:
[----:B------:R-:W0:Y:S02]  /*1e40*/  MUFU.RCP R21, R2 ;  /* 0x0000000200157308 */ /* 0x000e240000001000 */
[----:B0-----:R-:W-:-:S04]  /*1e50*/  FFMA R0, R2, R21, -1 ;  /* 0xbf80000002007423 */ /* 0x001fc80000000015 */
[----:B------:R-:W-:-:S04]  /*1e60*/  FADD.FTZ R0, -R0, -RZ ;  /* 0x800000ff00007221 */ /* 0x000fc80000010100 */
[----:B------:R-:W-:-:S07]  /*1e70*/  FFMA R21, R21, R0, R21 ;  /* 0x0000000015157223 */ /* 0x000fce0000000015 */
.L_x_21243:
[----:B------:R-:W-:Y:S05]  /*1e80*/  BSYNC.RECONVERGENT B1 ;  /* 0x0000000000017941 */ /* 0x000fea0003800200 */
.L_x_21241:
        /* <DEDUP_REMOVED lines=23> */
.L_x_21245:
[----:B------:R-:W0:Y:S02]  /*2000*/  MUFU.RCP R21, R2 ;  /* 0x0000000200157308 */ /* 0x000e240000001000 */
[----:B0-----:R-:W-:-:S04]  /*2010*/  FFMA R0, R2, R21, -1 ;  /* 0xbf80000002007423 */ /* 0x001fc80000000015 */
[----:B------:R-:W-:-:S04]  /*2020*/  FADD.FTZ R0, -R0, -RZ ;  /* 0x800000ff00007221 */ /* 0x000fc80000010100 */
[----:B------:R-:W-:-:S07]  /*2030*/  FFMA R21, R21, R0, R21 ;  /* 0x0000000015157223 */ /* 0x000fce0000000015 */
.L_x_21246:
[----:B------:R-:W-:Y:S05]  /*2040*/  BSYNC.RECONVERGENT B1 ;  /* 0x0000000000017941 */ /* 0x000fea0003800200 */
.L_x_21244:
        /* <DEDUP_REMOVED lines=22> */
.L_x_21248:
[----:B------:R-:W0:Y:S02]  /*21b0*/  MUFU.RCP R21, R2 ;  /* 0x0000000200157308 */ /* 0x000e240000001000 */
[----:B0-----:R-:W-:-:S04]  /*21c0*/  FFMA R0, R2, R21, -1 ;  /* 0xbf80000002007423 */ /* 0x001fc80000000015 */
[----:B------:R-:W-:-:S04]  /*21d0*/  FADD.FTZ R0, -R0, -RZ ;  /* 0x800000ff00007221 */ /* 0x000fc80000010100 */
[----:B------:R-:W-:-:S07]  /*21e0*/  FFMA R21, R21, R0, R21 ;  /* 0x0000000015157223 */ /* 0x000fce0000000015 */
.L_x_21249:
[----:B------:R-:W-:Y:S05]  /*21f0*/  BSYNC.RECONVERGENT B1 ;  /* 0x0000000000017941 */ /* 0x000fea0003800200 */
.L_x_21247:
        /* <DEDUP_REMOVED lines=23> */
.L_x_21251:
[----:B------:R-:W0:Y:S02]  /*2370*/  MUFU.RCP R21, R2 ;  /* 0x0000000200157308 */ /* 0x000e240000001000 */
[----:B0-----:R-:W-:-:S04]  /*2380*/  FFMA R0, R2, R21, -1 ;  /* 0xbf80000002007423 */ /* 0x001fc80000000015 */
[----:B------:R-:W-:-:S04]  /*2390*/  FADD.FTZ R0, -R0, -RZ ;  /* 0x800000ff00007221 */ /* 0x000fc80000010100 */
[----:B------:R-:W-:-:S07]  /*23a0*/  FFMA R21, R21, R0, R21 ;  /* 0x0000000015157223 */ /* 0x000fce0000000015 */
.L_x_21252:
[----:B------:R-:W-:Y:S05]  /*23b0*/  BSYNC.RECONVERGENT B1 ;  /* 0x0000000000017941 */ /* 0x000fea0003800200 */
.L_x_21250:
        /* <DEDUP_REMOVED lines=22> */
.L_x_21254:
[----:B------:R-:W0:Y:S02]  /*2520*/  MUFU.RCP R21, R2 ;  /* 0x0000000200157308 */ /* 0x000e240000001000 */
[----:B0-----:R-:W-:-:S04]  /*2530*/  FFMA R0, R2, R21, -1 ;  /* 0xbf80000002007423 */ /* 0x001fc80000000015 */
[----:B------:R-:W-:-:S04]  /*2540*/  FADD.FTZ R0, -R0, -RZ ;  /* 0x800000ff00007221 */ /* 0x000fc80000010100 */
[----:B------:R-:W-:-:S07]  /*2550*/  FFMA R21, R21, R0, R21 ;  /* 0x0000000015157223 */ /* 0x000fce0000000015 */
.L_x_21255:
[----:B------:R-:W-:Y:S05]  /*2560*/  BSYNC.RECONVERGENT B1 ;  /* 0x0000000000017941 */ /* 0x000fea0003800200 */
.L_x_21253:
        /* <DEDUP_REMOVED lines=22> */
[----:B------:R-:W-:Y:S01]  /*26d0*/  MOV R17, R21 ;  /* 0x0000001500117202 */ /* 0x000fe20000000f00 */
[----:B------:R-:W-:Y:S06]  /*26e0*/  BRA `(.L_x_21258) ;  /* 0x0000000000107947 */ /* 0x000fec0003800000 */
.L_x_21257:
[----:B------:R-:W0:Y:S02]  /*26f0*/  MUFU.RCP R17, R2 ;  /* 0x0000000200117308 */ /* 0x000e240000001000 */
[----:B0-----:R-:W-:-:S04]  /*2700*/  FFMA R0, R2, R17, -1 ;  /* 0xbf80000002007423 */ /* 0x001fc80000000011 */
[----:B------:R-:W-:-:S04]  /*2710*/  FADD.FTZ R0, -R0, -RZ ;  /* 0x800000ff00007221 */ /* 0x000fc80000010100 */
[----:B------:R-:W-:-:S07]  /*2720*/  FFMA R17, R17, R0, R17 ;  /* 0x0000000011117223 */ /* 0x000fce0000000011 */
.L_x_21258:
[----:B------:R-:W-:Y:S05]  /*2730*/  BSYNC.RECONVERGENT B1 ;  /* 0x0000000000017941 */ /* 0x000fea0003800200 */
.L_x_21256:
        /* <DEDUP_REMOVED lines=51> */
.L_x_21260:
[----:B------:R-:W-:Y:S05]  /*2a70*/  BSYNC.RECONVERGENT B0 ;  /* 0x0000000000007941 */ /* 0x000fea0003800200 */
.L_x_21259:
        /* <DEDUP_REMOVED lines=10> */
.L_x_21262:
[----:B------:R-:W-:Y:S05]  /*2b20*/  BSYNC.RECONVERGENT B0 ;  /* 0x0000000000007941 */ /* 0x000fea0003800200 */
.L_x_21261:
        /* <DEDUP_REMOVED lines=14> */
.L_x_21264:
[----:B------:R-:W-:Y:S05]  /*2c10*/  BSYNC.RECONVERGENT B0 ;  /* 0x0000000000007941 */ /* 0x000fea0003800200 */
.L_x_21263:
        /* <DEDUP_REMOVED lines=14> */
.L_x_21266:
[----:B------:R-:W-:Y:S05]  /*2d00*/  BSYNC.RECONVERGENT B0 ;  /* 0x0000000000007941 */ /* 0x000fea0003800200 */
.L_x_21265:
        /* <DEDUP_REMOVED lines=85> */
[----:B-----5:R-:W-:Y:S05]  /*3260*/  CALL.REL.NOINC `($__internal_547_$__cuda_sm20_rcp_rn_f32_slowpath) ;  /* 0x0000009000387944 */ /* 0x020fea0003c00000 */
[----:B------:R-:W-:Y:S05]  /*3270*/  BRA `(.L_x_21269) ;  /* 0x0000000000107947 */ /* 0x000fea0003800000 */
.L_x_21268:
[----:B------:R-:W0:Y:S02]  /*3280*/  MUFU.RCP R21, R52 ;  /* 0x0000003400157308 */ /* 0x000e240000001000 */
[----:B0-----:R-:W-:-:S04]  /*3290*/  FFMA R0, R52, R21, -1 ;  /* 0xbf80000034007423 */ /* 0x001fc80000000015 */
[----:B------:R-:W-:-:S04]  /*32a0*/  FADD.FTZ R0, -R0, -RZ ;  /* 0x800000ff00007221 */ /* 0x000fc80000010100 */
[----:B------:R-:W-:-:S07]  /*32b0*/  FFMA R21, R21, R0, R21 ;  /* 0x0000000015157223 */ /* 0x000fce0000000015 */
.L_x_21269:
[----:B------:R-:W-:Y:S05]  /*32c0*/  BSYNC.RECONVERGENT B1 ;  /* 0x0000000000017941 */ /* 0x000fea0003800200 */
.L_x_21267:
        /* <DEDUP_REMOVED lines=23> */
.L_x_21271:
[----:B------:R-:W0:Y:S02]  /*3440*/  MUFU.RCP R21, R2 ;  /* 0x0000000200157308 */ /* 0x000e240000001000 */
[----:B0-----:R-:W-:-:S04]  /*3450*/  FFMA R0, R2, R21, -1 ;  /* 0xbf80000002007423 */ /* 0x001fc80000000015 */
[----:B------:R-:W-:-:S04]  /*3460*/  FADD.FTZ R0, -R0, -RZ ;  /* 0x800000ff00007221 */ /* 0x000fc80000010100 */
[----:B------:R-:W-:-:S07]  /*3470*/  FFMA R21, R21, R0, R21 ;  /* 0x0000000015157223 */ /* 0x000fce0000000015 */
.L_x_21272:
[----:B------:R-:W-:Y:S05]  /*3480*/  BSYNC.RECONVERGENT B1 ;  /* 0x0000000000017941 */ /* 0x000fea0003800200 */
.L_x_21270:
        /* <DEDUP_REMOVED lines=22> */
.L_x_21274:
[----:B------:R-:W0:Y:S02]  /*35f0*/  MUFU.RCP R21, R2 ;  /* 0x0000000200157308 */ /* 0x000e240000001000 */
[----:B0-----:R-:W-:-:S04]  /*3600*/  FFMA R0, R2, R21, -1 ;  /* 0xbf80000002007423 */ /* 0x001fc80000000015 */
[----:B------:R-:W-:-:S04]  /*3610*/  FADD.FTZ R0, -R0, -RZ ;  /* 0x800000ff00007221 */ /* 0x000fc80000010100 */
[----:B------:R-:W-:-:S07]  /*3620*/  FFMA R21, R21, R0, R21 ;  /* 0x0000000015157223 */ /* 0x000fce0000000015 */
.L_x_21275:
[----:B------:R-:W-:Y:S05]  /*3630*/  BSYNC.RECONVERGENT B1 ;  /* 0x0000000000017941 */ /* 0x000fea0003800200 */
.L_x_21273:
        /* <DEDUP_REMOVED lines=23> */
.L_x_21277:
[----:B------:R-:W0:Y:S02]  /*37b0*/  MUFU.RCP R21, R2 ;  /* 0x0000000200157308 */ /* 0x000e240000001000 */
[----:B0-----:R-:W-:-:S04]  /*37c0*/  FFMA R0, R2, R21, -1 ;  /* 0xbf80000002007423 */ /* 0x001fc80000000015 */
[----:B------:R-:W-:-:S04]  /*37d0*/  FADD.FTZ R0, -R0, -RZ ;  /* 0x800000ff00007221 */ /* 0x000fc80000010100 */
[----:B------:R-:W-:-:S07]  /*37e0*/  FFMA R21, R21, R0, R21 ;  /* 0x0000000015157223 */ /* 0x000fce0000000015 */
.L_x_21278:
[----:B------:R-:W-:Y:S05]  /*37f0*/  BSYNC.RECONVERGENT B1 ;  /* 0x0000000000017941 */ /* 0x000fea0003800200 */
.L_x_21276:
        /* <DEDUP_REMOVED lines=22> */
.L_x_21280:
[----:B------:R-:W0:Y:S02]  /*3960*/  MUFU.RCP R21, R2 ;  /* 0x0000000200157308 */ /* 0x000e240000001000 */
[----:B0-----:R-:W-:-:S04]  /*3970*/  FFMA R0, R2, R21, -1 ;  /* 0xbf80000002007423 */ /* 0x001fc80000000015 */
[----:B------:R-:W-:-:S04]  /*3980*/  FADD.FTZ R0, -R0, -RZ ;  /* 0x800000ff00007221 */ /* 0x000fc80000010100 */
[----:B------:R-:W-:-:S07]  /*3990*/  FFMA R21, R21, R0, R21 ;  /* 0x0000000015157223 */ /* 0x000fce0000000015 */
.L_x_21281:
[----:B------:R-:W-:Y:S05]  /*39a0*/  BSYNC.RECONVERGENT B1 ;  /* 0x0000000000017941 */ /* 0x000fea0003800200 */
.L_x_21279:
        /* <DEDUP_REMOVED lines=23> */
.L_x_21283:
[----:B------:R-:W0:Y:S02]  /*3b20*/  MUFU.RCP R21, R2 ;  /* 0x0000000200157308 */ /* 0x000e240000001000 */
[----:B0-----:R-:W-:-:S04]  /*3b30*/  FFMA R0, R2, R21, -1 ;  /* 0xbf80000002007423 */ /* 0x001fc80000000015 */
[----:B------:R-:W-:-:S04]  /*3b40*/  FADD.FTZ R0, -R0, -RZ ;  /* 0x800000ff00007221 */ /* 0x000fc80000010100 */
[----:B------:R-:W-:-:S07]  /*3b50*/  FFMA R21, R21, R0, R21 ;  /* 0x0000000015157223 */ /* 0x000fce0000000015 */
.L_x_21284:
[----:B------:R-:W-:Y:S05]  /*3b60*/  BSYNC.RECONVERGENT B1 ;  /* 0x0000000000017941 */ /* 0x000fea0003800200 */
.L_x_21282:
        /* <DEDUP_REMOVED lines=22> */
.L_x_21286:
[----:B------:R-:W0:Y:S02]  /*3cd0*/  MUFU.RCP R21, R2 ;  /* 0x0000000200157308 */ /* 0x000e240000001000 */
[----:B0-----:R-:W-:-:S04]  /*3ce0*/  FFMA R0, R2, R21, -1 ;  /* 0xbf80000002007423 */ /* 0x001fc80000000015 */
[----:B------:R-:W-:-:S04]  /*3cf0*/  FADD.FTZ R0, -R0, -RZ ;  /* 0x800000ff00007221 */ /* 0x000fc80000010100 */
[----:B------:R-:W-:-:S07]  /*3d00*/  FFMA R21, R21, R0, R21 ;  /* 0x0000000015157223 */ /* 0x000fce0000000015 */
.L_x_21287:
[----:B------:R-:W-:Y:S05]  /*3d10*/  BSYNC.RECONVERGENT B1 ;  /* 0x0000000000017941 */ /* 0x000fea0003800200 */
.L_x_21285:
        /* <DEDUP_REMOVED lines=23> */
.L_x_21289:
[----:B------:R-:W0:Y:S02]  /*3e90*/  MUFU.RCP R21, R2 ;  /* 0x0000000200157308 */ /* 0x000e240000001000 */
[----:B0-----:R-:W-:-:S04]  /*3ea0*/  FFMA R0, R2, R21, -1 ;  /* 0xbf80000002007423 */ /* 0x001fc80000000015 */
[----:B------:R-:W-:-:S04]  /*3eb0*/  FADD.FTZ R0, -R0, -RZ ;  /* 0x800000ff00007221 */ /* 0x000fc80000010100 */
[----:B------:R-:W-:-:S07]  /*3ec0*/  FFMA R21, R21, R0, R21 ;  /* 0x0000000015157223 */ /* 0x000fce0000000015 */
.L_x_21290:
[----:B------:R-:W-:Y:S05]  /*3ed0*/  BSYNC.RECONVERGENT B1 ;  /* 0x0000000000017941 */ /* 0x000fea0003800200 */
.L_x_21288:
        /* <DEDUP_REMOVED lines=22> */
.L_x_21292:
[----:B------:R-:W0:Y:S02]  /*4040*/  MUFU.RCP R21, R2 ;  /* 0x0000000200157308 */ /* 0x000e240000001000 */
[----:B0-----:R-:W-:-:S04]  /*4050*/  FFMA R0, R2, R21, -1 ;  /* 0xbf80000002007423 */ /* 0x001fc80000000015 */
[----:B------:R-:W-:-:S04]  /*4060*/  FADD.FTZ R0, -R0, -RZ ;  /* 0x800000ff00007221 */ /* 0x000fc80000010100 */
[----:B------:R-:W-:-:S07]  /*4070*/  FFMA R21, R21, R0, R21 ;  /* 0x0000000015157223 */ /* 0x000fce0000000015 */
.L_x_21293:
[----:B------:R-:W-:Y:S05]  /*4080*/  BSYNC.RECONVERGENT B1 ;  /* 0x0000000000017941 */ /* 0x000fea0003800200 */
.L_x_21291:
        /* <DEDUP_REMOVED lines=23> */
.L_x_21295:
[----:B------:R-:W0:Y:S02]  /*4200*/  MUFU.RCP R21, R2 ;  /* 0x0000000200157308 */ /* 0x000e240000001000 */
[----:B0-----:R-:W-:-:S04]  /*4210*/  FFMA R0, R2, R21, -1 ;  /* 0xbf80000002007423 */ /* 0x001fc80000000015 */
[----:B------:R-:W-:-:S04]  /*4220*/  FADD.FTZ R0, -R0, -RZ ;  /* 0x800000ff00007221 */ /* 0x000fc80000010100 */
[----:B------:R-:W-:-:S07]  /*4230*/  FFMA R21, R21, R0, R21 ;  /* 0x0000000015157223 */ /* 0x000fce0000000015 */
.L_x_21296:
[----:B------:R-:W-:Y:S05]  /*4240*/  BSYNC.RECONVERGENT B1 ;  /* 0x0000000000017941 */ /* 0x000fea0003800200 */
.L_x_21294:
        /* <DEDUP_REMOVED lines=22> */
.L_x_21298:
[----:B------:R-:W0:Y:S02]  /*43b0*/  MUFU.RCP R21, R2 ;  /* 0x0000000200157308 */ /* 0x000e240000001000 */
[----:B0-----:R-:W-:-:S04]  /*43c0*/  FFMA R0, R2, R21, -1 ;  /* 0xbf80000002007423 */ /* 0x001fc80000000015 */
[----:B------:R-:W-:-:S04]  /*43d0*/  FADD.FTZ R0, -R0, -RZ ;  /* 0x800000ff00007221 */ /* 0x000fc80000010100 */
[----:B------:R-:W-:-:S07]  /*43e0*/  FFMA R21, R21, R0, R21 ;  /* 0x0000000015157223 */ /* 0x000fce0000000015 */
.L_x_21299:
[----:B------:R-:W-:Y:S05]  /*43f0*/  BSYNC.RECONVERGENT B1 ;  /* 0x0000000000017941 */ /* 0x000fea0003800200 */
.L_x_21297:
        /* <DEDUP_REMOVED lines=23> */
.L_x_21301:
[----:B------:R-:W0:Y:S02]  /*4570*/  MUFU.RCP R21, R2 ;  /* 0x0000000200157308 */ /* 0x000e240000001000 */
[----:B0-----:R-:W-:-:S04]  /*4580*/  FFMA R0, R2, R21, -1 ;  /* 0xbf80000002007423 */ /* 0x001fc80000000015 */
[----:B------:R-:W-:-:S04]  /*4590*/  FADD.FTZ R0, -R0, -RZ ;  /* 0x800000ff00007221 */ /* 0x000fc80000010100 */
[----:B------:R-:W-:-:S07]  /*45a0*/  FFMA R21, R21, R0, R21 ;  /* 0x0000000015157223 */ /* 0x000fce0000000015 */
.L_x_21302:
[----:B------:R-:W-:Y:S05]  /*45b0*/  BSYNC.RECONVERGENT B1 ;  /* 0x0000000000017941 */ /* 0x000fea0003800200 */
.L_x_21300:
        /* <DEDUP_REMOVED lines=22> */
.L_x_21304:
[----:B------:R-:W0:Y:S02]  /*4720*/  MUFU.RCP R21, R2 ;  /* 0x0000000200157308 */ /* 0x000e240000001000 */
[----:B0-----:R-:W-:-:S04]  /*4730*/  FFMA R0, R2, R21, -1 ;  /* 0xbf80000002007423 */ /* 0x001fc80000000015 */
[----:B------:R-:W-:-:S04]  /*4740*/  FADD.FTZ R0, -R0, -RZ ;  /* 0x800000ff00007221 */ /* 0x000fc80000010100 */
[----:B------:R-:W-:-:S07]  /*4750*/  FFMA R21, R21, R0, R21 ;  /* 0x0000000015157223 */ /* 0x000fce0000000015 */
.L_x_21305:
[----:B------:R-:W-:Y:S05]  /*4760*/  BSYNC.RECONVERGENT B1 ;  /* 0x0000000000017941 */ /* 0x000fea0003800200 */
.L_x_21303:
        /* <DEDUP_REMOVED lines=23> */
.L_x_21307:
[----:B------:R-:W0:Y:S02]  /*48e0*/  MUFU.RCP R21, R2 ;  /* 0x0000000200157308 */ /* 0x000e240000001000 */
[----:B0-----:R-:W-:-:S04]  /*48f0*/  FFMA R0, R2, R21, -1 ;  /* 0xbf80000002007423 */ /* 0x001fc80000000015 */
[----:B------:R-:W-:-:S04]  /*4900*/  FADD.FTZ R0, -R0, -RZ ;  /* 0x800000ff00007221 */ /* 0x000fc80000010100 */
[----:B------:R-:W-:-:S07]  /*4910*/  FFMA R21, R21, R0, R21 ;  /* 0x0000000015157223 */ /* 0x000fce0000000015 */
.L_x_21308:
[----:B------:R-:W-:Y:S05]  /*4920*/  BSYNC.RECONVERGENT B1 ;  /* 0x0000000000017941 */ /* 0x000fea0003800200 */
.L_x_21306:
        /* <DEDUP_REMOVED lines=22> */
.L_x_21310:
[----:B------:R-:W0:Y:S02]  /*4a90*/  MUFU.RCP R21, R2 ;  /* 0x0000000200157308 */ /* 0x000e240000001000 */
[----:B0-----:R-:W-:-:S04]  /*4aa0*/  FFMA R0, R2, R21, -1 ;  /* 0xbf80000002007423 */ /* 0x001fc80000000015 */
[----:B------:R-:W-:-:S04]  /*4ab0*/  FADD.FTZ R0, -R0, -RZ ;  /* 0x800000ff00007221 */ /* 0x000fc80000010100 */
[----:B------:R-:W-:-:S07]  /*4ac0*/  FFMA R21, R21, R0, R21 ;  /* 0x0000000015157223 */ /* 0x000fce0000000015 */
.L_x_21311:
[----:B------:R-:W-:Y:S05]  /*4ad0*/  BSYNC.RECONVERGENT B1 ;  /* 0x0000000000017941 */ /* 0x000fea0003800200 */
.L_x_21309:
        /* <DEDUP_REMOVED lines=22> */
[----:B------:R-:W-:Y:S01]  /*4c40*/  MOV R25, R21 ;  /* 0x0000001500197202 */ /* 0x000fe20000000f00 */
[----:B------:R-:W-:Y:S06]  /*4c50*/  BRA `(.L_x_21314) ;  /* 0x0000000000107947 */ /* 0x000fec0003800000 */
.L_x_21313:
[----:B------:R-:W0:Y:S02]  /*4c60*/  MUFU.RCP R25, R2 ;  /* 0x0000000200197308 */ /* 0x000e240000001000 */
[----:B0-----:R-:W-:-:S04]  /*4c70*/  FFMA R0, R2, R25, -1 ;  /* 0xbf80000002007423 */ /* 0x001fc80000000019 */
[----:B------:R-:W-:-:S04]  /*4c80*/  FADD.FTZ R0, -R0, -RZ ;  /* 0x800000ff00007221 */ /* 0x000fc80000010100 */
[----:B------:R-:W-:-:S07]  /*4c90*/  FFMA R25, R25, R0, R25 ;  /* 0x0000000019197223 */ /* 0x000fce0000000019 */
.L_x_21314:
[----:B------:R-:W-:Y:S05]  /*4ca0*/  BSYNC.RECONVERGENT B1 ;  /* 0x0000000000017941 */ /* 0x000fea0003800200 */
.L_x_21312:
        /* <DEDUP_REMOVED lines=45> */
.L_x_21316:
[----:B------:R-:W-:Y:S05]  /*4f80*/  BSYNC.RECONVERGENT B0 ;  /* 0x0000000000007941 */ /* 0x000fea0003800200 */
.L_x_21315:
        /* <DEDUP_REMOVED lines=13> */
.L_x_21318:
[----:B------:R-:W-:Y:S05]  /*5060*/  BSYNC.RECONVERGENT B0 ;  /* 0x0000000000007941 */ /* 0x000fea0003800200 */
.L_x_21317:
        /* <DEDUP_REMOVED lines=21> */
.L_x_21320:
[----:B------:R-:W-:Y:S05]  /*51c0*/  BSYNC.RECONVERGENT B0 ;  /* 0x0000000000007941 */ /* 0x000fea0003800200 */
.L_x_21319:
        /* <DEDUP_REMOVED lines=15> */
.L_x_21322:
[----:B------:R-:W-:Y:S05]  /*52c0*/  BSYNC.RECONVERGENT B0 ;  /* 0x0000000000007941 */ /* 0x000fea0003800200 */
.L_x_21321:
        /* <DEDUP_REMOVED lines=76> */
[----:B-----5:R-:W-:Y:S05]  /*5790*/  CALL.REL.NOINC `($__internal_547_$__cuda_sm20_rcp_rn_f32_slowpath) ;  /* 0x0000006800ec7944 */ /* 0x020fea0003c00000 */
[----:B------:R-:W-:Y:S05]  /*57a0*/  BRA `(.L_x_21325) ;  /* 0x0000000000107947 */ /* 0x000fea0003800000 */
.L_x_21324:
[----:B------:R-:W0:Y:S02]  /*57b0*/  MUFU.RCP R21, R26 ;  /* 0x0000001a00157308 */ /* 0x000e240000001000 */
[----:B0-----:R-:W-:-:S04]  /*57c0*/  FFMA R0, R26, R21, -1 ;  /* 0xbf8000001a007423 */ /* 0x001fc80000000015 */
[----:B------:R-:W-:-:S04]  /*57d0*/  FADD.FTZ R0, -R0, -RZ ;  /* 0x800000ff00007221 */ /* 0x000fc80000010100 */
[----:B------:R-:W-:-:S07]  /*57e0*/  FFMA R21, R21, R0, R21 ;  /* 0x0000000015157223 */ /* 0x000fce0000000015 */
.L_x_21325:
[----:B------:R-:W-:Y:S05]  /*57f0*/  BSYNC.RECONVERGENT B1 ;  /* 0x0000000000017941 */ /* 0x000fea0003800200 */
.L_x_21323:
        /* <DEDUP_REMOVED lines=23> */
.L_x_21327:
[----:B------:R-:W0:Y:S02]  /*5970*/  MUFU.RCP R21, R2 ;  /* 0x0000000200157308 */ /* 0x000e240000001000 */
[----:B0-----:R-:W-:-:S04]  /*5980*/  FFMA R0, R2, R21, -1 ;  /* 0xbf80000002007423 */ /* 0x001fc80000000015 */
[----:B------:R-:W-:-:S04]  /*5990*/  FADD.FTZ R0, -R0, -RZ ;  /* 0x800000ff00007221 */ /* 0x000fc80000010100 */
[----:B------:R-:W-:-:S07]  /*59a0*/  FFMA R21, R21, R0, R21 ;  /* 0x0000000015157223 */ /* 0x000fce0000000015 */
.L_x_21328:
[----:B------:R-:W-:Y:S05]  /*59b0*/  BSYNC.RECONVERGENT B1 ;  /* 0x0000000000017941 */ /* 0x000fea0003800200 */
.L_x_21326:
        /* <DEDUP_REMOVED lines=22> */
.L_x_21330:
[----:B------:R-:W0:Y:S02]  /*5b20*/  MUFU.RCP R21, R2 ;  /* 0x0000000200157308 */ /* 0x000e240000001000 */
[----:B0-----:R-:W-:-:S04]  /*5b30*/  FFMA R0, R2, R21, -1 ;  /* 0xbf80000002007423 */ /* 0x001fc80000000015 */
[----:B------:R-:W-:-:S04]  /*5b40*/  FADD.FTZ R0, -R0, -RZ ;  /* 0x800000ff00007221 */ /* 0x000fc80000010100 */
[----:B------:R-:W-:-:S07]  /*5b50*/  FFMA R21, R21, R0, R21 ;  /* 0x0000000015157223 */ /* 0x000fce0000000015 */
.L_x_21331:
[----:B------:R-:W-:Y:S05]  /*5b60*/  BSYNC.RECONVERGENT B1 ;  /* 0x0000000000017941 */ /* 0x000fea0003800200 */
.L_x_21329:
        /* <DEDUP_REMOVED lines=23> */
.L_x_21333:
[----:B------:R-:W0:Y:S02]  /*5ce0*/  MUFU.RCP R21, R4 ;  /* 0x0000000400157308 */ /* 0x000e240000001000 */
[----:B0-----:R-:W-:-:S04]  /*5cf0*/  FFMA R0, R4, R21, -1 ;  /* 0xbf80000004007423 */ /* 0x001fc80000000015 */
[----:B------:R-:W-:-:S04]  /*5d00*/  FADD.FTZ R0, -R0, -RZ ;  /* 0x800000ff00007221 */ /* 0x000fc80000010100 */
[----:B------:R-:W-:-:S07]  /*5d10*/  FFMA R21, R21, R0, R21 ;  /* 0x0000000015157223 */ /* 0x000fce0000000015 */
.L_x_21334:
[----:B------:R-:W-:Y:S05]  /*5d20*/  BSYNC.RECONVERGENT B1 ;  /* 0x0000000000017941 */ /* 0x000fea0003800200 */
.L_x_21332:
        /* <DEDUP_REMOVED lines=22> */
.L_x_21336:
[----:B------:R-:W0:Y:S02]  /*5e90*/  MUFU.RCP R21, R2 ;  /* 0x0000000200157308 */ /* 0x000e240000001000 */
[----:B0-----:R-:W-:-:S04]  /*5ea0*/  FFMA R0, R2, R21, -1 ;  /* 0xbf80000002007423 */ /* 0x001fc80000000015 */
[----:B------:R-:W-:-:S04]  /*5eb0*/  FADD.FTZ R0, -R0, -RZ ;  /* 0x800000ff00007221 */ /* 0x000fc80000010100 */
[----:B------:R-:W-:-:S07]  /*5ec0*/  FFMA R21, R21, R0, R21 ;  /* 0x0000000015157223 */ /* 0x000fce0000000015 */
.L_x_21337:
[----:B------:R-:W-:Y:S05]  /*5ed0*/  BSYNC.RECONVERGENT B1 ;  /* 0x0000000000017941 */ /* 0x000fea0003800200 */
.L_x_21335:
        /* <DEDUP_REMOVED lines=23> */
.L_x_21339:
[----:B------:R-:W0:Y:S02]  /*6050*/  MUFU.RCP R21, R2 ;  /* 0x0000000200157308 */ /* 0x000e240000001000 */
[----:B0-----:R-:W-:-:S04]  /*6060*/  FFMA R0, R2, R21, -1 ;  /* 0xbf80000002007423 */ /* 0x001fc80000000015 */
[----:B------:R-:W-:-:S04]  /*6070*/  FADD.FTZ R0, -R0, -RZ ;  /* 0x800000ff00007221 */ /* 0x000fc80000010100 */
[----:B------:R-:W-:-:S07]  /*6080*/  FFMA R21, R21, R0, R21 ;  /* 0x0000000015157223 */ /* 0x000fce0000000015 */
.L_x_21340:
[----:B------:R-:W-:Y:S05]  /*6090*/  BSYNC.RECONVERGENT B1 ;  /* 0x0000000000017941 */ /* 0x000fea0003800200 */
.L_x_21338:
        /* <DEDUP_REMOVED lines=22> */
.L_x_21342:
[----:B------:R-:W0:Y:S02]  /*6200*/  MUFU.RCP R21, R2 ;  /* 0x0000000200157308 */ /* 0x000e240000001000 */
[----:B0-----:R-:W-:-:S04]  /*6210*/  FFMA R0, R2, R21, -1 ;  /* 0xbf80000002007423 */ /* 0x001fc80000000015 */
[----:B------:R-:W-:-:S04]  /*6220*/  FADD.FTZ R0, -R0, -RZ ;  /* 0x800000ff00007221 */ /* 0x000fc80000010100 */
[----:B------:R-:W-:-:S07]  /*6230*/  FFMA R21, R21, R0, R21 ;  /* 0x0000000015157223 */ /* 0x000fce0000000015 */
.L_x_21343:
[----:B------:R-:W-:Y:S05]  /*6240*/  BSYNC.RECONVERGENT B1 ;  /* 0x0000000000017941 */ /* 0x000fea0003800200 */
.L_x_21341:
        /* <DEDUP_REMOVED lines=23> */
.L_x_21345:
[----:B------:R-:W0:Y:S02]  /*63c0*/  MUFU.RCP R21, R2 ;  /* 0x0000000200157308 */ /* 0x000e240000001000 */
[----:B0-----:R-:W-:-:S04]  /*63d0*/  FFMA R0, R2, R21, -1 ;  /* 0xbf80000002007423 */ /* 0x001fc80000000015 */
[----:B------:R-:W-:-:S04]  /*63e0*/  FADD.FTZ R0, -R0, -RZ ;  /* 0x800000ff00007221 */ /* 0x000fc80000010100 */
[----:B------:R-:W-:-:S07]  /*63f0*/  FFMA R21, R21, R0, R21 ;  /* 0x0000000015157223 */ /* 0x000fce0000000015 */
.L_x_21346:
[----:B------:R-:W-:Y:S05]  /*6400*/  BSYNC.RECONVERGENT B1 ;  /* 0x0000000000017941 */ /* 0x000fea0003800200 */
.L_x_21344:
        /* <DEDUP_REMOVED lines=22> */
.L_x_21348:
[----:B------:R-:W0:Y:S02]  /*6570*/  MUFU.RCP R21, R2 ;  /* 0x0000000200157308 */ /* 0x000e240000001000 */
[----:B0-----:R-:W-:-:S04]  /*6580*/  FFMA R0, R2, R21, -1 ;  /* 0xbf80000002007423 */ /* 0x001fc80000000015 */
[----:B------:R-:W-:-:S04]  /*6590*/  FADD.FTZ R0, -R0, -RZ ;  /* 0x800000ff00007221 */ /* 0x000fc80000010100 */
[----:B------:R-:W-:-:S07]  /*65a0*/  FFMA R21, R21, R0, R21 ;  /* 0x0000000015157223 */ /* 0x000fce0000000015 */
.L_x_21349:
[----:B------:R-:W-:Y:S05]  /*65b0*/  BSYNC.RECONVERGENT B1 ;  /* 0x0000000000017941 */ /* 0x000fea0003800200 */
.L_x_21347:
        /* <DEDUP_REMOVED lines=23> */
.L_x_21351:
[----:B------:R-:W0:Y:S02]  /*6730*/  MUFU.RCP R21, R2 ;  /* 0x0000000200157308 */ /* 0x000e240000001000 */
[----:B0-----:R-:W-:-:S04]  /*6740*/  FFMA R0, R2, R21, -1 ;  /* 0xbf80000002007423 */ /* 0x001fc80000000015 */
[----:B------:R-:W-:-:S04]  /*6750*/  FADD.FTZ R0, -R0, -RZ ;  /* 0x800000ff00007221 */ /* 0x000fc80000010100 */
[----:B------:R-:W-:-:S07]  /*6760*/  FFMA R21, R21, R0, R21 ;  /* 0x0000000015157223 */ /* 0x000fce0000000015 */
.L_x_21352:
[----:B------:R-:W-:Y:S05]  /*6770*/  BSYNC.RECONVERGENT B1 ;  /* 0x0000000000017941 */ /* 0x000fea0003800200 */
.L_x_21350:
        /* <DEDUP_REMOVED lines=22> */
.L_x_21354:
[----:B------:R-:W0:Y:S02]  /*68e0*/  MUFU.RCP R21, R2 ;  /* 0x0000000200157308 */ /* 0x000e240000001000 */
[----:B0-----:R-:W-:-:S04]  /*68f0*/  FFMA R0, R2, R21, -1 ;  /* 0xbf80000002007423 */ /* 0x001fc80000000015 */
[----:B------:R-:W-:-:S04]  /*6900*/  FADD.FTZ R0, -R0, -RZ ;  /* 0x800000ff00007221 */ /* 0x000fc80000010100 */
[----:B------:R-:W-:-:S07]  /*6910*/  FFMA R21, R21, R0, R21 ;  /* 0x0000000015157223 */ /* 0x000fce0000000015 */
.L_x_21355:
[----:B------:R-:W-:Y:S05]  /*6920*/  BSYNC.RECONVERGENT B1 ;  /* 0x0000000000017941 */ /* 0x000fea0003800200 */
.L_x_21353:
        /* <DEDUP_REMOVED lines=23> */
.L_x_21357:
[----:B------:R-:W0:Y:S02]  /*6aa0*/  MUFU.RCP R21, R2 ;  /* 0x0000000200157308 */ /* 0x000e240000001000 */
[----:B0-----:R-:W-:-:S04]  /*6ab0*/  FFMA R0, R2, R21, -1 ;  /* 0xbf80000002007423 */ /* 0x001fc80000000015 */
[----:B------:R-:W-:-:S04]  /*6ac0*/  FADD.FTZ R0, -R0, -RZ ;  /* 0x800000ff00007221 */ /* 0x000fc80000010100 */
[----:B------:R-:W-:-:S07]  /*6ad0*/  FFMA R21, R21, R0, R21 ;  /* 0x0000000015157223 */ /* 0x000fce0000000015 */
.L_x_21358:
[----:B------:R-:W-:Y:S05]  /*6ae0*/  BSYNC.RECONVERGENT B1 ;  /* 0x0000000000017941 */ /* 0x000fea0003800200 */
.L_x_21356:
        /* <DEDUP_REMOVED lines=22> */
.L_x_21360:
[----:B------:R-:W0:Y:S02]  /*6c50*/  MUFU.RCP R21, R2 ;  /* 0x0000000200157308 */ /* 0x000e240000001000 */
[----:B0-----:R-:W-:-:S04]  /*6c60*/  FFMA R0, R2, R21, -1 ;  /* 0xbf80000002007423 */ /* 0x001fc80000000015 */
[----:B------:R-:W-:-:S04]  /*6c70*/  FADD.FTZ R0, -R0, -RZ ;  /* 0x800000ff00007221 */ /* 0x000fc80000010100 */
[----:B------:R-:W-:-:S07]  /*6c80*/  FFMA R21, R21, R0, R21 ;  /* 0x0000000015157223 */ /* 0x000fce0000000015 */
.L_x_21361:
[----:B------:R-:W-:Y:S05]  /*6c90*/  BSYNC.RECONVERGENT B1 ;  /* 0x0000000000017941 */ /* 0x000fea0003800200 */
.L_x_21359:
        /* <DEDUP_REMOVED lines=23> */
.L_x_21363:
[----:B------:R-:W0:Y:S02]  /*6e10*/  MUFU.RCP R21, R2 ;  /* 0x0000000200157308 */ /* 0x000e240000001000 */
[----:B0-----:R-:W-:-:S04]  /*6e20*/  FFMA R0, R2, R21, -1 ;  /* 0xbf80000002007423 */ /* 0x001fc80000000015 */
[----:B------:R-:W-:-:S04]  /*6e30*/  FADD.FTZ R0, -R0, -RZ ;  /* 0x800000ff00007221 */ /* 0x000fc80000010100 */
[----:B------:R-:W-:-:S07]  /*6e40*/  FFMA R21, R21, R0, R21 ;  /* 0x0000000015157223 */ /* 0x000fce0000000015 */
.L_x_21364:
[----:B------:R-:W-:Y:S05]  /*6e50*/  BSYNC.RECONVERGENT B1 ;  /* 0x0000000000017941 */ /* 0x000fea0003800200 */
.L_x_21362:
        /* <DEDUP_REMOVED lines=22> */
.L_x_21366:
[----:B------:R-:W0:Y:S02]  /*6fc0*/  MUFU.RCP R21, R2 ;  /* 0x0000000200157308 */ /* 0x000e240000001000 */
[----:B0-----:R-:W-:-:S04]  /*6fd0*/  FFMA R0, R2, R21, -1 ;  /* 0xbf80000002007423 */ /* 0x001fc80000000015 */
[----:B------:R-:W-:-:S04]  /*6fe0*/  FADD.FTZ R0, -R0, -RZ ;  /* 0x800000ff00007221 */ /* 0x000fc80000010100 */
[----:B------:R-:W-:-:S07]  /*6ff0*/  FFMA R21, R21, R0, R21 ;  /* 0x0000000015157223 */ /* 0x000fce0000000015 */
.L_x_21367:
[----:B------:R-:W-:Y:S05]  /*7000*/  BSYNC.RECONVERGENT B1 ;  /* 0x0000000000017941 */ /* 0x000fea0003800200 */
.L_x_21365:
        /* <DEDUP_REMOVED lines=24> */
.L_x_21369:
[----:B------:R-:W0:Y:S02]  /*7190*/  MUFU.RCP R2, R25 ;  /* 0x0000001900027308 */ /* 0x000e240000001000 */
[----:B0-----:R-:W-:-:S04]  /*71a0*/  FFMA R0, R25, R2, -1 ;  /* 0xbf80000019007423 */ /* 0x001fc80000000002 */
[----:B------:R-:W-:-:S04]  /*71b0*/  FADD.FTZ R21, -R0, -RZ ;  /* 0x800000ff00157221 */ /* 0x000fc80000010100 */
[----:B------:R-:W-:-:S07]  /*71c0*/  FFMA R2, R2, R21, R2 ;  /* 0x0000001502027223 */ /* 0x000fce0000000002 */
.L_x_21370:
[----:B------:R-:W-:Y:S05]  /*71d0*/  BSYNC.RECONVERGENT B1 ;  /* 0x0000000000017941 */ /* 0x000fea0003800200 */
.L_x_21368:
[C---:B------:R-:W-:Y:S01]  /*71e0*/  FMUL R21, R15.reuse, UR13 ;  /* 0x0000000d0f157c20 */ /* 0x040fe20008400000 */
[----:B------:R-:W-:Y:S01]  /*71f0*/  FMNMX3 R11, |R15|, R11, |R16|, !PT ;  /* 0x0000000b0f0b7276 */ /* 0x000fe20007800610 */
[----:B------:R-:W-:Y:S01]  /*7200*/  FMUL R66, R16, UR13 ;  /* 0x0000000d10427c20 */ /* 0x000fe20008400000 */
[----:B------:R-:W-:Y:S01]  /*7210*/  ISETP.GE.U32.AND P0, PT, R12, UR7, PT ;  /* 0x000000070c007c0c */ /* 0x000fe2000bf06070 */
[----:B------:R-:W-:Y:S01]  /*7220*/  FMUL R0, R17, UR13 ;  /* 0x0000000d11007c20 */ /* 0x000fe20008400000 */
        /* <DEDUP_REMOVED lines=17> */
.L_x_21372:
[----:B------:R-:W-:Y:S05]  /*7340*/  BSYNC.RECONVERGENT B0 ;  /* 0x0000000000007941 */ /* 0x000fea0003800200 */
.L_x_21371:
        /* <DEDUP_REMOVED lines=25> */
[----:B------:R0:W0:Y:S01]  /*74e0*/  F2F.F16.F32 R26, R29 ;  /* 0x0000001d001a7304 */ /* 0x0000220000200800 */
        /* <DEDUP_REMOVED lines=10> */
.L_x_21374:
[----:B------:R-:W-:Y:S05]  /*7590*/  BSYNC.RECONVERGENT B0 ;  /* 0x0000000000007941 */ /* 0x000fea0003800200 */
.L_x_21373:
[----:B------:R-:W-:Y:S01]  /*75a0*/  FMUL R24, R31, UR13 ;  /* 0x0000000d1f187c20 */ /* 0x000fe20008400000 */
[----:B0-----:R0:W4:Y:S01]  /*75b0*/  F2F.F16.F32 R29, R30 ;  /* 0x0000001e001d7304 */ /* 0x0011220000200800 */
[----:B-1----:R-:W-:Y:S01]  /*75c0*/  IMAD.WIDE.U32 R18, R26, 0x10000, RZ ;  /* 0x000100001a127825 */ /* 0x002fe200078e00ff */
[----:B------:R-:W-:Y:S02]  /*75d0*/  BSSY.RECONVERGENT B0, `(.L_x_21375) ;  /* 0x0000012000007945 */ /* 0x000fe40003800200 */
[----:B---3--:R-:W-:-:S04]  /*75e0*/  LOP3.LUT R56, R18, R15, RZ, 0xfc, !PT ;  /* 0x0000000f12387212 */ /* 0x008fc800078efcff */
[----:B------:R-:W1:Y:S01]  /*75f0*/  F2F.F16.F32 R24, R24 ;  /* 0x0000001800187304 */ /* 0x000e620000200800 */
        /* <DEDUP_REMOVED lines=15> */
.L_x_21376:
[----:B------:R-:W-:Y:S05]  /*76f0*/  BSYNC.RECONVERGENT B0 ;  /* 0x0000000000007941 */ /* 0x000fea0003800200 */
.L_x_21375:
[----:B------:R-:W-:Y:S01]  /*7700*/  FMUL R11, R33, UR13 ;  /* 0x0000000d210b7c20 */ /* 0x000fe20008400000 */
[----:B0-----:R-:W-:Y:S01]  /*7710*/  FMUL R21, R54, UR13 ;  /* 0x0000000d36157c20 */ /* 0x001fe20008400000 */
[----:B------:R-:W-:Y:S01]  /*7720*/  IMAD.WIDE.U32 R18, R25, 0x10000, RZ ;  /* 0x0001000019127825 */ /* 0x000fe200078e00ff */
[----:B------:R-:W-:Y:S01]  /*7730*/  SHF.L.U32 R27, R4, 0x10, RZ ;  /* 0x00000010041b7819 */ /* 0x000fe200000006ff */
[----:B------:R-:W-:Y:S02]  /*7740*/  BSSY.RECONVERGENT B0, `(.L_x_21377) ;  /* 0x0000011000007945 */ /* 0x000fe40003800200 */
[----:B------:R-:W0:Y:S01]  /*7750*/  F2F.F16.F32 R11, R11 ;  /* 0x0000000b000b7304 */ /* 0x000e220000200800 */
[----:B------:R-:W-:Y:S02]  /*7760*/  LOP3.LUT R66, R66, R18, RZ, 0xfc, !PT ;  /* 0x0000001242427212 */ /* 0x000fe400078efcff */
[----:B----4-:R-:W-:-:S05]  /*7770*/  LOP3.LUT R67, R19, R29, R27, 0xfe, !PT ;  /* 0x0000001d13437212 */ /* 0x010fca00078efe1b */
[----:B------:R-:W3:Y:S01]  /*7780*/  F2F.F16.F32 R21, R21 ;  /* 0x0000001500157304 */ /* 0x000ee20000200800 */
        /* <DEDUP_REMOVED lines=12> */
.L_x_21378:
[----:B------:R-:W-:Y:S05]  /*7850*/  BSYNC.RECONVERGENT B0 ;  /* 0x0000000000007941 */ /* 0x000fea0003800200 */
.L_x_21377:
        /* <DEDUP_REMOVED lines=29> */
[----:B------:R-:W-:Y:S05]  /*7a30*/  CALL.REL.NOINC `($__internal_547_$__cuda_sm20_rcp_rn_f32_slowpath) ;  /* 0x0000004800447944 */ /* 0x000fea0003c00000 */
[----:B------:R-:W-:Y:S05]  /*7a40*/  BRA `(.L_x_21381) ;  /* 0x0000000000107947 */ /* 0x000fea0003800000 */
.L_x_21380:
[----:B------:R-:W0:Y:S02]  /*7a50*/  MUFU.RCP R21, R26 ;  /* 0x0000001a00157308 */ /* 0x000e240000001000 */
[----:B0-----:R-:W-:-:S04]  /*7a60*/  FFMA R0, R26, R21, -1 ;  /* 0xbf8000001a007423 */ /* 0x001fc80000000015 */
[----:B------:R-:W-:-:S04]  /*7a70*/  FADD.FTZ R0, -R0, -RZ ;  /* 0x800000ff00007221 */ /* 0x000fc80000010100 */
[----:B------:R-:W-:-:S07]  /*7a80*/  FFMA R21, R21, R0, R21 ;  /* 0x0000000015157223 */ /* 0x000fce0000000015 */
.L_x_21381:
[----:B------:R-:W-:Y:S05]  /*7a90*/  BSYNC.RECONVERGENT B1 ;  /* 0x0000000000017941 */ /* 0x000fea0003800200 */
.L_x_21379:
        /* <DEDUP_REMOVED lines=21> */
[----:B------:R-:W-:Y:S05]  /*7bf0*/  CALL.REL.NOINC `($__internal_547_$__cuda_sm20_rcp_rn_f32_slowpath) ;  /* 0x0000004400d47944 */ /* 0x000fea0003c00000 */
[----:B------:R-:W-:Y:S05]  /*7c00*/  BRA `(.L_x_21384) ;  /* 0x0000000000107947 */ /* 0x000fea0003800000 */
.L_x_21383:
[----:B------:R-:W0:Y:S02]  /*7c10*/  MUFU.RCP R21, R2 ;  /* 0x0000000200157308 */ /* 0x000e240000001000 */
[----:B0-----:R-:W-:-:S04]  /*7c20*/  FFMA R0, R2, R21, -1 ;  /* 0xbf80000002007423 */ /* 0x001fc80000000015 */
[----:B------:R-:W-:-:S04]  /*7c30*/  FADD.FTZ R0, -R0, -RZ ;  /* 0x800000ff00007221 */ /* 0x000fc80000010100 */
[----:B------:R-:W-:-:S07]  /*7c40*/  FFMA R21, R21, R0, R21 ;  /* 0x0000000015157223 */ /* 0x000fce0000000015 */
.L_x_21384:
[----:B------:R-:W-:Y:S05]  /*7c50*/  BSYNC.RECONVERGENT B1 ;  /* 0x0000000000017941 */ /* 0x000fea0003800200 */
.L_x_21382:
        /* <DEDUP_REMOVED lines=22> */
.L_x_21386:
[----:B------:R-:W0:Y:S02]  /*7dc0*/  MUFU.RCP R21, R2 ;  /* 0x0000000200157308 */ /* 0x000e240000001000 */
[----:B0-----:R-:W-:-:S04]  /*7dd0*/  FFMA R0, R2, R21, -1 ;  /* 0xbf80000002007423 */ /* 0x001fc80000000015 */
[----:B------:R-:W-:-:S04]  /*7de0*/  FADD.FTZ R0, -R0, -RZ ;  /* 0x800000ff00007221 */ /* 0x000fc80000010100 */
[----:B------:R-:W-:-:S07]  /*7df0*/  FFMA R21, R21, R0, R21 ;  /* 0x0000000015157223 */ /* 0x000fce0000000015 */
.L_x_21387:
[----:B------:R-:W-:Y:S05]  /*7e00*/  BSYNC.RECONVERGENT B1 ;  /* 0x0000000000017941 */ /* 0x000fea0003800200 */
.L_x_21385:
        /* <DEDUP_REMOVED lines=23> */
.L_x_21389:
[----:B------:R-:W0:Y:S02]  /*7f80*/  MUFU.RCP R21, R2 ;  /* 0x0000000200157308 */ /* 0x000e240000001000 */
[----:B0-----:R-:W-:-:S04]  /*7f90*/  FFMA R0, R2, R21, -1 ;  /* 0xbf80000002007423 */ /* 0x001fc80000000015 */
[----:B------:R-:W-:-:S04]  /*7fa0*/  FADD.FTZ R0, -R0, -RZ ;  /* 0x800000ff00007221 */ /* 0x000fc80000010100 */
[----:B------:R-:W-:-:S07]  /*7fb0*/  FFMA R21, R21, R0, R21 ;  /* 0x0000000015157223 */ /* 0x000fce0000000015 */
.L_x_21390:
[----:B------:R-:W-:Y:S05]  /*7fc0*/  BSYNC.RECONVERGENT B1 ;  /* 0x0000000000017941 */ /* 0x000fea0003800200 */
.L_x_21388:
        /* <DEDUP_REMOVED lines=20> */
[----:B------:R-:W-:Y:S05]  /*8110*/  CALL.REL.NOINC `($__internal_547_$__cuda_sm20_rcp_rn_f32_slowpath) ;  /* 0x00000040008c7944 */ /* 0x000fea0003c00000 */
[----:B------:R-:W-:Y:S05]  /*8120*/  BRA `(.L_x_21393) ;  /* 0x0000000000107947 */ /* 0x000fea0003800000 */
.L_x_21392:
[----:B------:R-:W0:Y:S02]  /*8130*/  MUFU.RCP R21, R2 ;  /* 0x0000000200157308 */ /* 0x000e240000001000 */
[----:B0-----:R-:W-:-:S04]  /*8140*/  FFMA R0, R2, R21, -1 ;  /* 0xbf80000002007423 */ /* 0x001fc80000000015 */
[----:B------:R-:W-:-:S04]  /*8150*/  FADD.FTZ R0, -R0, -RZ ;  /* 0x800000ff00007221 */ /* 0x000fc80000010100 */
[----:B------:R-:W-:-:S07]  /*8160*/  FFMA R21, R21, R0, R21 ;  /* 0x0000000015157223 */ /* 0x000fce0000000015 */
.L_x_21393:
[----:B------:R-:W-:Y:S05]  /*8170*/  BSYNC.RECONVERGENT B1 ;  /* 0x0000000000017941 */ /* 0x000fea0003800200 */
.L_x_21391:
        /* <DEDUP_REMOVED lines=23> */
.L_x_21395:
[----:B------:R-:W0:Y:S02]  /*82f0*/  MUFU.RCP R21, R2 ;  /* 0x0000000200157308 */ /* 0x000e240000001000 */
[----:B0-----:R-:W-:-:S04]  /*8300*/  FFMA R0, R2, R21, -1 ;  /* 0xbf80000002007423 */ /* 0x001fc80000000015 */
[----:B------:R-:W-:-:S04]  /*8310*/  FADD.FTZ R0, -R0, -RZ ;  /* 0x800000ff00007221 */ /* 0x000fc80000010100 */
[----:B------:R-:W-:-:S07]  /*8320*/  FFMA R21, R21, R0, R21 ;  /* 0x0000000015157223 */ /* 0x000fce0000000015 */
.L_x_21396:
[----:B------:R-:W-:Y:S05]  /*8330*/  BSYNC.RECONVERGENT B1 ;  /* 0x0000000000017941 */ /* 0x000fea0003800200 */
.L_x_21394:
        /* <DEDUP_REMOVED lines=22> */
.L_x_21398:
[----:B------:R-:W0:Y:S02]  /*84a0*/  MUFU.RCP R21, R2 ;  /* 0x0000000200157308 */ /* 0x000e240000001000 */
[----:B0-----:R-:W-:-:S04]  /*84b0*/  FFMA R0, R2, R21, -1 ;  /* 0xbf80000002007423 */ /* 0x001fc80000000015 */
[----:B------:R-:W-:-:S04]  /*84c0*/  FADD.FTZ R0, -R0, -RZ ;  /* 0x800000ff00007221 */ /* 0x000fc80000010100 */
[----:B------:R-:W-:-:S07]  /*84d0*/  FFMA R21, R21, R0, R21 ;  /* 0x0000000015157223 */ /* 0x000fce0000000015 */
.L_x_21399:
[----:B------:R-:W-:Y:S05]  /*84e0*/  BSYNC.RECONVERGENT B1 ;  /* 0x0000000000017941 */ /* 0x000fea0003800200 */
.L_x_21397:
        /* <DEDUP_REMOVED lines=23> */
.L_x_21401:
[----:B------:R-:W0:Y:S02]  /*8660*/  MUFU.RCP R21, R2 ;  /* 0x0000000200157308 */ /* 0x000e240000001000 */
[----:B0-----:R-:W-:-:S04]  /*8670*/  FFMA R0, R2, R21, -1 ;  /* 0xbf80000002007423 */ /* 0x001fc80000000015 */
[----:B------:R-:W-:-:S04]  /*8680*/  FADD.FTZ R0, -R0, -RZ ;  /* 0x800000ff00007221 */ /* 0x000fc80000010100 */
[----:B------:R-:W-:-:S07]  /*8690*/  FFMA R21, R21, R0, R21 ;  /* 0x0000000015157223 */ /* 0x000fce0000000015 */
.L_x_21402:
[----:B------:R-:W-:Y:S05]  /*86a0*/  BSYNC.RECONVERGENT B1 ;  /* 0x0000000000017941 */ /* 0x000fea0003800200 */
.L_x_21400:
        /* <DEDUP_REMOVED lines=22> */
.L_x_21404:
[----:B------:R-:W0:Y:S02]  /*8810*/  MUFU.RCP R21, R2 ;  /* 0x0000000200157308 */ /* 0x000e240000001000 */
[----:B0-----:R-:W-:-:S04]  /*8820*/  FFMA R0, R2, R21, -1 ;  /* 0xbf80000002007423 */ /* 0x001fc80000000015 */
[----:B------:R-:W-:-:S04]  /*8830*/  FADD.FTZ R0, -R0, -RZ ;  /* 0x800000ff00007221 */ /* 0x000fc80000010100 */
[----:B------:R-:W-:-:S07]  /*8840*/  FFMA R21, R21, R0, R21 ;  /* 0x0000000015157223 */ /* 0x000fce0000000015 */
.L_x_21405:
[----:B------:R-:W-:Y:S05]  /*8850*/  BSYNC.RECONVERGENT B1 ;  /* 0x0000000000017941 */ /* 0x000fea0003800200 */
.L_x_21403:
        /* <DEDUP_REMOVED lines=23> */
.L_x_21407:
[----:B------:R-:W0:Y:S02]  /*89d0*/  MUFU.RCP R21, R2 ;  /* 0x0000000200157308 */ /* 0x000e240000001000 */
[----:B0-----:R-:W-:-:S04]  /*89e0*/  FFMA R0, R2, R21, -1 ;  /* 0xbf80000002007423 */ /* 0x001fc80000000015 */
[----:B------:R-:W-:-:S04]  /*89f0*/  FADD.FTZ R0, -R0, -RZ ;  /* 0x800000ff00007221 */ /* 0x000fc80000010100 */
[----:B------:R-:W-:-:S07]  /*8a00*/  FFMA R21, R21, R0, R21 ;  /* 0x0000000015157223 */ /* 0x000fce0000000015 */
.L_x_21408:
[----:B------:R-:W-:Y:S05]  /*8a10*/  BSYNC.RECONVERGENT B1 ;  /* 0x0000000000017941 */ /* 0x000fea0003800200 */
.L_x_21406:
        /* <DEDUP_REMOVED lines=22> */
.L_x_21410:
[----:B------:R-:W0:Y:S02]  /*8b80*/  MUFU.RCP R21, R2 ;  /* 0x0000000200157308 */ /* 0x000e240000001000 */
[----:B0-----:R-:W-:-:S04]  /*8b90*/  FFMA R0, R2, R21, -1 ;  /* 0xbf80000002007423 */ /* 0x001fc80000000015 */
[----:B------:R-:W-:-:S04]  /*8ba0*/  FADD.FTZ R0, -R0, -RZ ;  /* 0x800000ff00007221 */ /* 0x000fc80000010100 */
[----:B------:R-:W-:-:S07]  /*8bb0*/  FFMA R21, R21, R0, R21 ;  /* 0x0000000015157223 */ /* 0x000fce0000000015 */
.L_x_21411:
[----:B------:R-:W-:Y:S05]  /*8bc0*/  BSYNC.RECONVERGENT B1 ;  /* 0x0000000000017941 */ /* 0x000fea0003800200 */
.L_x_21409:
        /* <DEDUP_REMOVED lines=23> */
.L_x_21413:
[----:B------:R-:W0:Y:S02]  /*8d40*/  MUFU.RCP R21, R2 ;  /* 0x0000000200157308 */ /* 0x000e240000001000 */
[----:B0-----:R-:W-:-:S04]  /*8d50*/  FFMA R0, R2, R21, -1 ;  /* 0xbf80000002007423 */ /* 0x001fc80000000015 */
[----:B------:R-:W-:-:S04]  /*8d60*/  FADD.FTZ R0, -R0, -RZ ;  /* 0x800000ff00007221 */ /* 0x000fc80000010100 */
[----:B------:R-:W-:-:S07]  /*8d70*/  FFMA R21, R21, R0, R21 ;  /* 0x0000000015157223 */ /* 0x000fce0000000015 */
.L_x_21414:
[----:B------:R-:W-:Y:S05]  /*8d80*/  BSYNC.RECONVERGENT B1 ;  /* 0x0000000000017941 */ /* 0x000fea0003800200 */
.L_x_21412:
        /* <DEDUP_REMOVED lines=22> */
.L_x_21416:
[----:B------:R-:W0:Y:S02]  /*8ef0*/  MUFU.RCP R21, R2 ;  /* 0x0000000200157308 */ /* 0x000e240000001000 */
[----:B0-----:R-:W-:-:S04]  /*8f00*/  FFMA R0, R2, R21, -1 ;  /* 0xbf80000002007423 */ /* 0x001fc80000000015 */
[----:B------:R-:W-:-:S04]  /*8f10*/  FADD.FTZ R0, -R0, -RZ ;  /* 0x800000ff00007221 */ /* 0x000fc80000010100 */
[----:B------:R-:W-:-:S07]  /*8f20*/  FFMA R21, R21, R0, R21 ;  /* 0x0000000015157223 */ /* 0x000fce0000000015 */
.L_x_21417:
[----:B------:R-:W-:Y:S05]  /*8f30*/  BSYNC.RECONVERGENT B1 ;  /* 0x0000000000017941 */ /* 0x000fea0003800200 */
.L_x_21415:
        /* <DEDUP_REMOVED lines=23> */
.L_x_21419:
[----:B------:R-:W0:Y:S02]  /*90b0*/  MUFU.RCP R21, R2 ;  /* 0x0000000200157308 */ /* 0x000e240000001000 */
[----:B0-----:R-:W-:-:S04]  /*90c0*/  FFMA R0, R2, R21, -1 ;  /* 0xbf80000002007423 */ /* 0x001fc80000000015 */
[----:B------:R-:W-:-:S04]  /*90d0*/  FADD.FTZ R0, -R0, -RZ ;  /* 0x800000ff00007221 */ /* 0x000fc80000010100 */
[----:B------:R-:W-:-:S07]  /*90e0*/  FFMA R21, R21, R0, R21 ;  /* 0x0000000015157223 */ /* 0x000fce0000000015 */
.L_x_21420:
[----:B------:R-:W-:Y:S05]  /*90f0*/  BSYNC.RECONVERGENT B1 ;  /* 0x0000000000017941 */ /* 0x000fea0003800200 */
.L_x_21418:
        /* <DEDUP_REMOVED lines=22> */
.L_x_21422:
[----:B------:R-:W0:Y:S02]  /*9260*/  MUFU.RCP R21, R2 ;  /* 0x0000000200157308 */ /* 0x000e240000001000 */
[----:B0-----:R-:W-:-:S04]  /*9270*/  FFMA R0, R2, R21, -1 ;  /* 0xbf80000002007423 */ /* 0x001fc80000000015 */
[----:B------:R-:W-:-:S04]  /*9280*/  FADD.FTZ R0, -R0, -RZ ;  /* 0x800000ff00007221 */ /* 0x000fc80000010100 */
[----:B------:R-:W-:-:S07]  /*9290*/  FFMA R21, R21, R0, R21 ;  /* 0x0000000015157223 */ /* 0x000fce0000000015 */
.L_x_21423:
[----:B------:R-:W-:Y:S05]  /*92a0*/  BSYNC.RECONVERGENT B1 ;  /* 0x0000000000017941 */ /* 0x000fea0003800200 */
.L_x_21421:
        /* <DEDUP_REMOVED lines=22> */
[----:B------:R-:W-:Y:S01]  /*9410*/  IMAD.MOV.U32 R2, RZ, RZ, R21 ;  /* 0x000000ffff027224 */ /* 0x000fe200078e0015 */
[----:B------:R-:W-:Y:S06]  /*9420*/  BRA `(.L_x_21426) ;  /* 0x0000000000107947 */ /* 0x000fec0003800000 */
.L_x_21425:
[----:B------:R-:W0:Y:S02]  /*9430*/  MUFU.RCP R2, R27 ;  /* 0x0000001b00027308 */ /* 0x000e240000001000 */
[----:B0-----:R-:W-:-:S04]  /*9440*/  FFMA R0, R27, R2, -1 ;  /* 0xbf8000001b007423 */ /* 0x001fc80000000002 */
[----:B------:R-:W-:-:S04]  /*9450*/  FADD.FTZ R21, -R0, -RZ ;  /* 0x800000ff00157221 */ /* 0x000fc80000010100 */
[----:B------:R-:W-:-:S07]  /*9460*/  FFMA R2, R2, R21, R2 ;  /* 0x0000001502027223 */ /* 0x000fce0000000002 */
.L_x_21426:
[----:B------:R-:W-:Y:S05]  /*9470*/  BSYNC.RECONVERGENT B1 ;  /* 0x0000000000017941 */ /* 0x000fea0003800200 */
.L_x_21424:
        /* <DEDUP_REMOVED lines=8> */
[----:B------:R-:W0:Y:S01]  /*9500*/  F2F.F16.F32 R47, R47 ;  /* 0x0000002f002f7304 */ /* 0x000e220000200800 */
[----:B------:R-:W-:Y:S01]  /*9510*/  FMUL R4, R19, UR13 ;  /* 0x0000000d13047c20 */ /* 0x000fe20008400000 */
[----:B------:R-:W-:Y:S01]  /*9520*/  FMNMX3 R54, |R20|, R54, |R19|, !PT ;  /* 0x0000003614367276 */ /* 0x000fe20007800613 */
[----:B------:R-:W-:Y:S01]  /*9530*/  FMUL R2, R18, UR13 ;  /* 0x0000000d12027c20 */ /* 0x000fe20008400000 */
[----:B------:R-:W-:Y:S01]  /*9540*/  ISETP.GE.U32.OR P0, PT, R13, UR14, P0 ;  /* 0x0000000e0d007c0c */ /* 0x000fe20008706470 */
[----:B------:R-:W-:Y:S01]  /*9550*/  FMUL R0, R9, UR13 ;  /* 0x0000000d09007c20 */ /* 0x000fe20008400000 */
[C---:B------:R-:W-:Y:S01]  /*9560*/  FMUL R9, R29.reuse, UR13 ;  /* 0x0000000d1d097c20 */ /* 0x040fe20008400000 */
[----:B------:R-:W-:Y:S01]  /*9570*/  BSSY.RECONVERGENT B0, `(.L_x_21427) ;  /* 0x0000018000007945 */ /* 0x000fe20003800200 */
[----:B------:R-:W1:Y:S01]  /*9580*/  F2F.F16.F32 R11, R11 ;  /* 0x0000000b000b7304 */ /* 0x000e620000200800 */
[----:B------:R-:W-:Y:S01]  /*9590*/  FMNMX3 R29, |R29|, R54, |R28|, !PT ;  /* 0x000000361d1d7276 */ /* 0x000fe2000780061c */
        /* <DEDUP_REMOVED lines=21> */
.L_x_21428:
[----:B------:R-:W-:Y:S05]  /*96f0*/  BSYNC.RECONVERGENT B0 ;  /* 0x0000000000007941 */ /* 0x000fea0003800200 */
.L_x_21427:
        /* <DEDUP_REMOVED lines=12> */
.L_x_21430:
[----:B------:R-:W-:Y:S05]  /*97c0*/  BSYNC.RECONVERGENT B0 ;  /* 0x0000000000007941 */ /* 0x000fea0003800200 */
.L_x_21429:
        /* <DEDUP_REMOVED lines=31> */
.L_x_21432:
[----:B------:R-:W-:Y:S05]  /*99c0*/  BSYNC.RECONVERGENT B0 ;  /* 0x0000000000007941 */ /* 0x000fea0003800200 */
.L_x_21431:
        /* <DEDUP_REMOVED lines=16> */
.L_x_21434:
[----:B------:R-:W-:Y:S05]  /*9ad0*/  BSYNC.RECONVERGENT B0 ;  /* 0x0000000000007941 */ /* 0x000fea0003800200 */
.L_x_21433:
        /* <DEDUP_REMOVED lines=62> */
.L_x_21439:
        /* <DEDUP_REMOVED lines=48> */
.L_x_21438:
[----:B------:R-:W-:Y:S05]  /*a1c0*/  BSYNC.RECONVERGENT B1 ;  /* 0x0000000000017941 */ /* 0x000fea0003800200 */
.L_x_21437:
        /* <DEDUP_REMOVED lines=36> */
.L_x_21436:
[----:B------:R-:W-:Y:S05]  /*a410*/  BSYNC.RECONVERGENT B0 ;  /* 0x0000000000007941 */ /* 0x000fea0003800200 */
.L_x_21435:
        /* <DEDUP_REMOVED lines=28> */
.L_x_21444:
        /* <DEDUP_REMOVED lines=48> */
.L_x_21443:
[----:B------:R-:W-:Y:S05]  /*a8e0*/  BSYNC.RECONVERGENT B1 ;  /* 0x0000000000017941 */ /* 0x000fea0003800200 */
.L_x_21442:
        /* <DEDUP_REMOVED lines=36> */
.L_x_21441:
[----:B------:R-:W-:Y:S05]  /*ab30*/  BSYNC.RECONVERGENT B0 ;  /* 0x0000000000007941 */ /* 0x000fea0003800200 */
.L_x_21440:
        /* <DEDUP_REMOVED lines=28> */
.L_x_21449:
        /* <DEDUP_REMOVED lines=48> */
.L_x_21448:
[----:B------:R-:W-:Y:S05]  /*b000*/  BSYNC.RECONVERGENT B1 ;  /* 0x0000000000017941 */ /* 0x000fea0003800200 */
.L_x_21447:
        /* <DEDUP_REMOVED lines=36> */
.L_x_21446:
[----:B------:R-:W-:Y:S05]  /*b250*/  BSYNC.RECONVERGENT B0 ;  /* 0x0000000000007941 */ /* 0x000fea0003800200 */
.L_x_21445:
        /* <DEDUP_REMOVED lines=26> */
.L_x_21454:
        /* <DEDUP_REMOVED lines=48> */
.L_x_21453:
[----:B------:R-:W-:Y:S05]  /*b700*/  BSYNC.RECONVERGENT B1 ;  /* 0x0000000000017941 */ /* 0x000fea0003800200 */
.L_x_21452:
        /* <DEDUP_REMOVED lines=36> */
.L_x_21451:
[----:B------:R-:W-:Y:S05]  /*b950*/  BSYNC.RECONVERGENT B0 ;  /* 0x0000000000007941 */ /* 0x000fea0003800200 */
.L_x_21450:
        /* <DEDUP_REMOVED lines=39> */
.L_x_21463:
[----:B------:R-:W-:Y:S02]  /*bbd0*/  ISETP.NE.AND P0, PT, R3, RZ, PT ;  /* 0x000000ff0300720c */ /* 0x000fe40003f05270 */
[----:B-1----:R-:W-:-:S11]  /*bbe0*/  FMNMX R7, R2, R7, !PT ;  /* 0x0000000702077209 */ /* 0x002fd60007800000 */
[----:B------:R-:W-:Y:S05]  /*bbf0*/  @P0 BRA `(.L_x_21456) ;  /* 0x0000000000080947 */ /* 0x000fea0003800000 */
[----:B------:R-:W1:Y:S02]  /*bc00*/  LDC.64 R4, c[0x0][0x3a8] ;  /* 0x0000ea00ff047b82 */ /* 0x000e640000000a00 */
[----:B-1----:R1:W-:Y:S02]  /*bc10*/  REDG.E.MAX.S32.STRONG.GPU desc[UR22][R4.64], R7 ;  /* 0x000000070400798e */ /* 0x0023e4000d12e316 */
.L_x_21456:
[----:B------:R-:W-:Y:S05]  /*bc20*/  BSYNC B0 ;  /* 0x0000000000007941 */ /* 0x000fea0003800000 */
.L_x_21455:
        /* <DEDUP_REMOVED lines=11> */
[----:B0-23--:R-:W-:Y:S05]  /*bce0*/  CALL.REL.NOINC `($__internal_547_$__cuda_sm20_rcp_rn_f32_slowpath) ;  /* 0x0000000400987944 */ /* 0x00dfea0003c00000 */
[----:B------:R-:W-:Y:S05]  /*bcf0*/  BRA `(.L_x_21459) ;  /* 0x0000000000147947 */ /* 0x000fea0003800000 */
.L_x_21458:
[----:B01----:R-:W0:Y:S01]  /*bd00*/  MUFU.RCP R21, UR13 ;  /* 0x0000000d00157d08 */ /* 0x003e220008001000 */
[----:B------:R-:W-:-:S04]  /*bd10*/  IMAD.U32 R0, RZ, RZ, UR13 ;  /* 0x0000000dff007e24 */ /* 0x000fc8000f8e00ff */
[----:B0-----:R-:W-:-:S04]  /*bd20*/  FFMA R0, R21, R0, -1 ;  /* 0xbf80000015007423 */ /* 0x001fc80000000000 */
[----:B------:R-:W-:-:S04]  /*bd30*/  FADD.FTZ R0, -R0, -RZ ;  /* 0x800000ff00007221 */ /* 0x000fc80000010100 */
[----:B------:R-:W-:-:S07]  /*bd40*/  FFMA R21, R21, R0, R21 ;  /* 0x0000000015157223 */ /* 0x000fce0000000015 */
.L_x_21459:
[----:B------:R-:W0:Y:S02]  /*bd50*/  LDC.64 R2, c[0x0][0x3b0] ;  /* 0x0000ec00ff027b82 */ /* 0x000e240000000a00 */
[----:B0-----:R-:W-:Y:S01]  /*bd60*/  STG.E desc[UR22][R2.64], R21 ;  /* 0x0000001502007986 */ /* 0x001fe2000c101916 */
[----:B------:R-:W-:Y:S05]  /*bd70*/  EXIT ;  /* 0x000000000000794d */ /* 0x000fea0003800000 */
.L_x_21457:
[----:B------:R-:W-:Y:S01]  /*bd80*/  HFMA2 R9, -RZ, RZ, 0, 2.384185791015625e-07 ;  /* 0x00000004ff097431 */ /* 0x000fe200000001ff */
[----:B------:R-:W-:Y:S01]  /*bd90*/  MOV R11, 0x1f ;  /* 0x0000001f000b7802 */ /* 0x000fe20000000f00 */
[----:B------:R-:W-:-:S07]  /*bda0*/  IMAD.MOV.U32 R4, RZ, RZ, -0x1 ;  /* 0xffffffffff047424 */ /* 0x000fce00078e00ff */
[----:B01----:R-:W-:Y:S05]  /*bdb0*/  WARPSYNC.COLLECTIVE R4, `(.L_x_21460) ;  /* 0x0000000004087348 */ /* 0x003fea0003c00000 */
[----:B-1----:R1:W2:Y:S02]  /*bdc0*/  SHFL.DOWN P0, R7, R0, R9, R11 ;  /* 0x0800000900077389 */ /* 0x0022a4000000000b */
[----:B012---:R-:W-:Y:S05]  /*bdd0*/  ENDCOLLECTIVE ;  /* 0x000000000000791b */ /* 0x007fea0003800000 */
.L_x_21460:
[----:B------:R-:W-:Y:S01]  /*bde0*/  IMAD.MOV.U32 R9, RZ, RZ, 0x2 ;  /* 0x00000002ff097424 */ /* 0x000fe200078e00ff */
[----:B------:R-:W-:-:S04]  /*bdf0*/  MOV R5, R7 ;  /* 0x0000000700057202 */ /* 0x000fc80000000f00 */
[----:B------:R-:W-:-:S04]  /*be00*/  FMNMX R5, R5, R0, !PT ;  /* 0x0000000005057209 */ /* 0x000fc80007800000 */
[----:B------:R-:W-:-:S07]  /*be10*/  MOV R0, R5 ;  /* 0x0000000500007202 */ /* 0x000fce0000000f00 */
[----:B------:R-:W-:Y:S05]  /*be20*/  WARPSYNC.COLLECTIVE R4, `(.L_x_21461) ;  /* 0x0000000004087348 */ /* 0x000fea0003c00000 */
[----:B------:R0:W1:Y:S02]  /*be30*/  SHFL.DOWN P0, R7, R0, R9, R11 ;  /* 0x0800000900077389 */ /* 0x000064000000000b */
[----:B01----:R-:W-:Y:S05]  /*be40*/  ENDCOLLECTIVE ;  /* 0x000000000000791b */ /* 0x003fea0003800000 */
.L_x_21461:
[----:B------:R-:W-:Y:S01]  /*be50*/  IMAD.MOV.U32 R9, RZ, RZ, 0x1 ;  /* 0x00000001ff097424 */ /* 0x000fe200078e00ff */
[----:B------:R-:W-:-:S04]  /*be60*/  MOV R2, R7 ;  /* 0x0000000700027202 */ /* 0x000fc80000000f00 */
[----:B------:R-:W-:-:S04]  /*be70*/  FMNMX R2, R5, R2, !PT ;  /* 0x0000000205027209 */ /* 0x000fc80007800000 */
[----:B------:R-:W-:-:S07]  /*be80*/  MOV R0, R2 ;  /* 0x0000000200007202 */ /* 0x000fce0000000f00 */
[----:B------:R-:W-:Y:S05]  /*be90*/  WARPSYNC.COLLECTIVE R4, `(.L_x_21462) ;  /* 0x0000000004087348 */ /* 0x000fea0003c00000 */
[----:B------:R0:W1:Y:S02]  /*bea0*/  SHFL.DOWN P0, R7, R0, R9, R11 ;  /* 0x0800000900077389 */ /* 0x000064000000000b */
[----:B01----:R-:W-:Y:S05]  /*beb0*/  ENDCOLLECTIVE ;  /* 0x000000000000791b */ /* 0x003fea0003800000 */
.L_x_21462:
[----:B------:R-:W-:Y:S05]  /*bec0*/  BRA `(.L_x_21463) ;  /* 0xfffffffc00407947 */ /* 0x000fea000383ffff */
        .weak           $__internal_546_$__cuda_sm20_div_u64
        .type           $__internal_546_$__cuda_sm20_div_u64,@function
        .size           $__internal_546_$__cuda_sm20_div_u64,($__internal_547_$__cuda_sm20_rcp_rn_f32_slowpath - $__internal_546_$__cuda_sm20_div_u64)
$__internal_546_$__cuda_sm20_div_u64:
        /* <DEDUP_REMOVED lines=71> */
[----:B------:R-:W-:Y:S11]  /*c340*/  RET.REL.NODEC R6 `(_ZN18transformer_engine6detail38cast_transpose_fused_kernel_notalignedILb0ELb0ELb1EfNS_16CTDBiasDActParamI13__nv_bfloat16S3_6__halffEELi4ELi4ENS_5EmptyEXadL_ZNS_5qgeluIffEET_T0_RKS6_EEEEvT3_mmm) ;  /* 0xffffff3c062c7950 */ /* 0x000ff60003c3ffff */
        .weak           $__internal_547_$__cuda_sm20_rcp_rn_f32_slowpath
        .type           $__internal_547_$__cuda_sm20_rcp_rn_f32_slowpath,@function
        .size           $__internal_547_$__cuda_sm20_rcp_rn_f32_slowpath,(.L_x_29848 - $__internal_547_$__cuda_sm20_rcp_rn_f32_slowpath)
$__internal_547_$__cuda_sm20_rcp_rn_f32_slowpath:
        /* <DEDUP_REMOVED lines=15> */
.L_x_21465:
        /* <DEDUP_REMOVED lines=33> */
.L_x_21467:
[----:B------:R0:W1:Y:S02]  /*c650*/  MUFU.RCP R21, R0 ;  /* 0x0000000000157308 */ /* 0x0000640000001000 */
.L_x_21466:
[----:B------:R-:W-:Y:S05]  /*c660*/  BSYNC B0 ;  /* 0x0000000000007941 */ /* 0x000fea0003800000 */
.L_x_21464:
[----:B------:R-:W-:Y:S01]  /*c670*/  HFMA2 R25, -RZ, RZ, 0, 0 ;  /* 0x00000000ff197431 */ /* 0x000fe200000001ff */
[----:B------:R-:W-:-:S04]  /*c680*/  MOV R24, R4 ;  /* 0x0000000400187202 */ /* 0x000fc80000000f00 */
[----:B01----:R-:W-:Y:S05]  /*c690*/  RET.REL.NODEC R24 `(_ZN18transformer_engine6detail38cast_transpose_fused_kernel_notalignedILb0ELb0ELb1EfNS_16CTDBiasDActParamI13__nv_bfloat16S3_6__halffEELi4ELi4ENS_5EmptyEXadL_ZNS_5qgeluIffEET_T0_RKS6_EEEEvT3_mmm) ;  /* 0xffffff3818587950 */ /* 0x003fea0003c3ffff */
.L_x_21468:
        /* <DEDUP_REMOVED lines=14> */
.L_x_29848:


//--------------------- .text._ZN18transformer_engine6detail38cast_transpose_fused_kernel_notalignedILb0ELb0ELb1EfNS_16CTDBiasDActParamI13__nv_bfloat16S3_ffEELi4ELi2ENS_5EmptyEXadL_ZNS_5qgeluIffEET_T0_RKS5_EEEEvT3_mmm --------------------------
	.section	.text._ZN18transformer_engine6detail38cast_transpose_fused_kernel_notalignedILb0ELb0ELb1EfNS_16CTDBiasDActParamI13__nv_bfloat16S3_ffEELi4ELi2ENS_5EmptyEXadL_ZNS_5qgeluIffEET_T0_RKS5_EEEEvT3_mmm,"ax",@progbits
	.align	128
        .global         _ZN18transformer_engine6detail38cast_transpose_fused_kernel_notalignedILb0ELb0ELb1EfNS_16CTDBiasDActParamI13__nv_bfloat16S3_ffEELi4ELi2ENS_5EmptyEXadL_ZNS_5qgeluIffEET_T0_RKS5_EEEEvT3_mmm
        .type           _ZN18transformer_engine6detail38cast_transpose_fused_kernel_notalignedILb0ELb0ELb1EfNS_16CTDBiasDActParamI13__nv_bfloat16S3_ffEELi4ELi2ENS_5EmptyEXadL_ZNS_5qgeluIffEET_T0_RKS5_EEEEvT3_mmm,@function
        .size           _ZN18transformer_engine6detail38cast_transpose_fused_kernel_notalignedILb0ELb0ELb1EfNS_16CTDBiasDActParamI13__nv_bfloat16S3_ffEELi4ELi2ENS_5EmptyEXadL_ZNS_5qgeluIffEET_T0_RKS5_EEEEvT3_mmm,(.L_x_29850 - _ZN18transformer_engine6detail38cast_transpose_fused_kernel_notalignedILb0ELb0ELb1EfNS_16CTDBiasDActParamI13__nv_bfloat16S3_ffEELi4ELi2ENS_5EmptyEXadL_ZNS_5qgeluIffEET_T0_RKS5_EEEEvT3_mmm)
        .other          _ZN18transformer_engine6detail38cast_transpose_fused_kernel_notalignedILb0ELb0ELb1EfNS_16CTDBiasDActParamI13__nv_bfloat16S3_ffEELi4ELi2ENS_5EmptyEXadL_ZNS_5qgeluIffEET_T0_RKS5_EEEEvT3_mmm,@"STO_CUDA_ENTRY STV_DEFAULT"
_ZN18transformer_engine6detail38cast_transpose_fused_kernel_notalignedILb0ELb0ELb1EfNS_16CTDBiasDActParamI13__nv_bfloat16S3_ffEELi4ELi2ENS_5EmptyEXadL_ZNS_5qgeluIffEET_T0_RKS5_EEEEvT3_mmm:
.text._ZN18transformer_engine6detail38cast_transpose_fused_kernel_notalignedILb0ELb0ELb1EfNS_16CTDBiasDActParamI13__nv_bfloat16S3_ffEELi4ELi2ENS_5EmptyEXadL_ZNS_5qgeluIffEET_T0_RKS5_EEEEvT3_mmm:
        /* <DEDUP_REMOVED lines=44> */
.L_x_21469:
[----:B------:R-:W-:-:S07]  /*02c0*/  MOV R4, 0x2e0 ;  /* 0x000002e000047802 */ /* 0x000fce0000000f00 */
[----:B------:R-:W-:Y:S05]  /*02d0*/  CALL.REL.NOINC `($__internal_548_$__cuda_sm20_div_u64) ;  /* 0x0000006800ec7944 */ /* 0x000fea0003c00000 */
        /* <DEDUP_REMOVED lines=11> */
.L_x_21470:
        /* <DEDUP_REMOVED lines=53> */
[----:B------:R-:W-:Y:S01]  /*06e0*/  IMAD.MOV.U32 R27, RZ, RZ, 0x437c0000 ;  /* 0x437c0000ff1b7424 */ /* 0x000fe200078e00ff */
[----:B------:R-:W-:Y:S01]  /*06f0*/  ISETP.GE.U32.AND P1, PT, R5, UR24, PT ;  /* 0x0000001805007c0c */ /* 0x000fe2000bf26070 */
[----:B------:R-:W0:Y:S01]  /*0700*/  LDCU.128 UR8, c[0x0][0x390] ;  /* 0x00007200ff0877ac */ /* 0x000e220008000c00 */
[----:B------:R-:W-:-:S02]  /*0710*/  IADD3 R16, P3, PT, R30, R12, RZ ;  /* 0x0000000c1e107210 */ /* 0x000fc40007f7e0ff */
        /* <DEDUP_REMOVED lines=20> */
[----:B-1----:R-:W-:Y:S01]  /*0860*/  IMAD.MOV.U32 R15, RZ, RZ, 0x3bbb989d ;  /* 0x3bbb989dff0f7424 */ /* 0x002fe200078e00ff */
[----:B------:R-:W-:Y:S02]  /*0870*/  @!P0 CS2R R8, SRZ ;  /* 0x0000000000088805 */ /* 0x000fe4000001ff00 */
[----:B------:R-:W5:Y:S04]  /*0880*/  @P1 LDG.E.64 R22, desc[UR26][R18.64] ;  /* 0x0000001a12161981 */ /* 0x000f68000c1e1b00 */
        /* <DEDUP_REMOVED lines=35> */
[----:B-----5:R-:W-:Y:S05]  /*0ac0*/  CALL.REL.NOINC `($__internal_549_$__cuda_sm20_rcp_rn_f32_slowpath) ;  /* 0x0000006800107944 */ /* 0x020fea0003c00000 */
[----:B------:R-:W-:Y:S05]  /*0ad0*/  BRA `(.L_x_21473) ;  /* 0x0000000000107947 */ /* 0x000fea0003800000 */
.L_x_21472:
[----:B------:R-:W0:Y:S02]  /*0ae0*/  MUFU.RCP R0, R17 ;  /* 0x0000001100007308 */ /* 0x000e240000001000 */
[----:B0-----:R-:W-:-:S04]  /*0af0*/  FFMA R14, R17, R0, -1 ;  /* 0xbf800000110e7423 */ /* 0x001fc80000000000 */
[----:B------:R-:W-:-:S04]  /*0b00*/  FADD.FTZ R15, -R14, -RZ ;  /* 0x800000ff0e0f7221 */ /* 0x000fc80000010100 */
[----:B------:R-:W-:-:S07]  /*0b10*/  FFMA R0, R0, R15, R0 ;  /* 0x0000000f00007223 */ /* 0x000fce0000000000 */
.L_x_21473:
[----:B------:R-:W-:Y:S05]  /*0b20*/  BSYNC.RECONVERGENT B1 ;  /* 0x0000000000017941 */ /* 0x000fea0003800200 */
.L_x_21471:
[----:B------:R-:W-:Y:S01]  /*0b30*/  SHF.R.U64 R2, R2, 0x10, R3 ;  /* 0x0000001002027819 */ /* 0x000fe20000001203 */
[----:B------:R-:W-:Y:S01]  /*0b40*/  IMAD.MOV.U32 R15, RZ, RZ, 0x3bbb989d ;  /* 0x3bbb989dff0f7424 */ /* 0x000fe200078e00ff */
[----:B------:R-:W-:Y:S01]  /*0b50*/  BSSY.RECONVERGENT B1, `(.L_x_21474) ;  /* 0x0000019000017945 */ /* 0x000fe20003800200 */
[----:B------:R-:W-:Y:S01]  /*0b60*/  IMAD.MOV.U32 R16, RZ, RZ, 0x437c0000 ;  /* 0x437c0000ff107424 */ /* 0x000fe200078e00ff */
        /* <DEDUP_REMOVED lines=17> */
[----:B-----5:R-:W-:Y:S05]  /*0c80*/  CALL.REL.NOINC `($__internal_549_$__cuda_sm20_rcp_rn_f32_slowpath) ;  /* 0x0000006400a07944 */ /* 0x020fea0003c00000 */
[----:B------:R-:W-:Y:S05]  /*0c90*/  BRA `(.L_x_21476) ;  /* 0x0000000000107947 */ /* 0x000fea0003800000 */
.L_x_21475:
[----:B------:R-:W0:Y:S02]  /*0ca0*/  MUFU.RCP R0, R19 ;  /* 0x0000001300007308 */ /* 0x000e240000001000 */
[----:B0-----:R-:W-:-:S04]  /*0cb0*/  FFMA R14, R19, R0, -1 ;  /* 0xbf800000130e7423 */ /* 0x001fc80000000000 */
[----:B------:R-:W-:-:S04]  /*0cc0*/  FADD.FTZ R15, -R14, -RZ ;  /* 0x800000ff0e0f7221 */ /* 0x000fc80000010100 */
[----:B------:R-:W-:-:S07]  /*0cd0*/  FFMA R0, R0, R15, R0 ;  /* 0x0000000f00007223 */ /* 0x000fce0000000000 */
.L_x_21476:
[----:B------:R-:W-:Y:S05]  /*0ce0*/  BSYNC.RECONVERGENT B1 ;  /* 0x0000000000017941 */ /* 0x000fea0003800200 */
.L_x_21474:
[----:B------:R-:W-:Y:S01]  /*0cf0*/  SHF.L.U32 R33, R3, 0x10, RZ ;  /* 0x0000001003217819 */ /* 0x000fe200000006ff */
[----:B------:R-:W-:Y:S01]  /*0d00*/  IMAD.MOV.U32 R15, RZ, RZ, 0x3bbb989d ;  /* 0x3bbb989dff0f7424 */ /* 0x000fe200078e00ff */
        /* <DEDUP_REMOVED lines=20> */
.L_x_21478:
[----:B------:R-:W0:Y:S02]  /*0e50*/  MUFU.RCP R0, R19 ;  /* 0x0000001300007308 */ /* 0x000e240000001000 */
[----:B0-----:R-:W-:-:S04]  /*0e60*/  FFMA R14, R19, R0, -1 ;  /* 0xbf800000130e7423 */ /* 0x001fc80000000000 */
[----:B------:R-:W-:-:S04]  /*0e70*/  FADD.FTZ R15, -R14, -RZ ;  /* 0x800000ff0e0f7221 */ /* 0x000fc80000010100 */
[----:B------:R-:W-:-:S07]  /*0e80*/  FFMA R0, R0, R15, R0 ;  /* 0x0000000f00007223 */ /* 0x000fce0000000000 */
.L_x_21479:
[----:B------:R-:W-:Y:S05]  /*0e90*/  BSYNC.RECONVERGENT B1 ;  /* 0x0000000000017941 */ /* 0x000fea0003800200 */
.L_x_21477:
[----:B------:R-:W-:Y:S01]  /*0ea0*/  SHF.R.U32.HI R29, RZ, 0x10, R3 ;  /* 0x00000010ff1d7819 */ /* 0x000fe20000011603 */
        /* <DEDUP_REMOVED lines=22> */
.L_x_21481:
[----:B------:R-:W0:Y:S02]  /*1010*/  MUFU.RCP R0, R15 ;  /* 0x0000000f00007308 */ /* 0x000e240000001000 */
[----:B0-----:R-:W-:-:S04]  /*1020*/  FFMA R3, R15, R0, -1 ;  /* 0xbf8000000f037423 */ /* 0x001fc80000000000 */
[----:B------:R-:W-:-:S04]  /*1030*/  FADD.FTZ R3, -R3, -RZ ;  /* 0x800000ff03037221 */ /* 0x000fc80000010100 */
[----:B------:R-:W-:-:S07]  /*1040*/  FFMA R0, R0, R3, R0 ;  /* 0x0000000300007223 */ /* 0x000fce0000000000 */
.L_x_21482:
[----:B------:R-:W-:Y:S05]  /*1050*/  BSYNC.RECONVERGENT B1 ;  /* 0x0000000000017941 */ /* 0x000fea0003800200 */
.L_x_21480:
[----:B-----5:R-:W-:Y:S01]  /*1060*/  SHF.L.U32 R28, R8, 0x10, RZ ;  /* 0x00000010081c7819 */ /* 0x020fe200000006ff */
        /* <DEDUP_REMOVED lines=19> */
[----:B------:R-:W-:Y:S05]  /*11a0*/  CALL.REL.NOINC `($__internal_549_$__cuda_sm20_rcp_rn_f32_slowpath) ;  /* 0x0000006000587944 */ /* 0x000fea0003c00000 */
[----:B------:R-:W-:Y:S05]  /*11b0*/  BRA `(.L_x_21485) ;  /* 0x0000000000107947 */ /* 0x000fea0003800000 */
.L_x_21484:
[----:B------:R-:W0:Y:S02]  /*11c0*/  MUFU.RCP R0, R15 ;  /* 0x0000000f00007308 */ /* 0x000e240000001000 */
[----:B0-----:R-:W-:-:S04]  /*11d0*/  FFMA R3, R15, R0, -1 ;  /* 0xbf8000000f037423 */ /* 0x001fc80000000000 */
[----:B------:R-:W-:-:S04]  /*11e0*/  FADD.FTZ R3, -R3, -RZ ;  /* 0x800000ff03037221 */ /* 0x000fc80000010100 */
[----:B------:R-:W-:-:S07]  /*11f0*/  FFMA R0, R0, R3, R0 ;  /* 0x0000000300007223 */ /* 0x000fce0000000000 */
.L_x_21485:
[----:B------:R-:W-:Y:S05]  /*1200*/  BSYNC.RECONVERGENT B1 ;  /* 0x0000000000017941 */ /* 0x000fea0003800200 */
.L_x_21483:
        /* <DEDUP_REMOVED lines=23> */
.L_x_21487:
[----:B------:R-:W0:Y:S02]  /*1380*/  MUFU.RCP R0, R15 ;  /* 0x0000000f00007308 */ /* 0x000e240000001000 */
[----:B0-----:R-:W-:-:S04]  /*1390*/  FFMA R3, R15, R0, -1 ;  /* 0xbf8000000f037423 */ /* 0x001fc80000000000 */
[----:B------:R-:W-:-:S04]  /*13a0*/  FADD.FTZ R3, -R3, -RZ ;  /* 0x800000ff03037221 */ /* 0x000fc80000010100 */
[----:B------:R-:W-:-:S07]  /*13b0*/  FFMA R0, R0, R3, R0 ;  /* 0x0000000300007223 */ /* 0x000fce0000000000 */
.L_x_21488:
[----:B------:R-:W-:Y:S05]  /*13c0*/  BSYNC.RECONVERGENT B1 ;  /* 0x0000000000017941 */ /* 0x000fea0003800200 */
.L_x_21486:
        /* <DEDUP_REMOVED lines=22> */
.L_x_21490:
[----:B------:R-:W0:Y:S02]  /*1530*/  MUFU.RCP R0, R15 ;  /* 0x0000000f00007308 */ /* 0x000e240000001000 */
[----:B0-----:R-:W-:-:S04]  /*1540*/  FFMA R3, R15, R0, -1 ;  /* 0xbf8000000f037423 */ /* 0x001fc80000000000 */
[----:B------:R-:W-:-:S04]  /*1550*/  FADD.FTZ R3, -R3, -RZ ;  /* 0x800000ff03037221 */ /* 0x000fc80000010100 */
[----:B------:R-:W-:-:S07]  /*1560*/  FFMA R0, R0, R3, R0 ;  /* 0x0000000300007223 */ /* 0x000fce0000000000 */
.L_x_21491:
[----:B------:R-:W-:Y:S05]  /*1570*/  BSYNC.RECONVERGENT B1 ;  /* 0x0000000000017941 */ /* 0x000fea0003800200 */
.L_x_21489:
        /* <DEDUP_REMOVED lines=23> */
.L_x_21493:
[----:B------:R-:W0:Y:S02]  /*16f0*/  MUFU.RCP R0, R9 ;  /* 0x0000000900007308 */ /* 0x000e240000001000 */
[----:B0-----:R-:W-:-:S04]  /*1700*/  FFMA R3, R9, R0, -1 ;  /* 0xbf80000009037423 */ /* 0x001fc80000000000 */
[----:B------:R-:W-:-:S04]  /*1710*/  FADD.FTZ R3, -R3, -RZ ;  /* 0x800000ff03037221 */ /* 0x000fc80000010100 */
[----:B------:R-:W-:-:S07]  /*1720*/  FFMA R0, R0, R3, R0 ;  /* 0x0000000300007223 */ /* 0x000fce0000000000 */
.L_x_21494:
[----:B------:R-:W-:Y:S05]  /*1730*/  BSYNC.RECONVERGENT B1 ;  /* 0x0000000000017941 */ /* 0x000fea0003800200 */
.L_x_21492:
        /* <DEDUP_REMOVED lines=19> */
[----:B------:R-:W-:Y:S01]  /*1870*/  VOTEU.ANY UP0, P1 ;  /* 0x0000000000ff7886 */ /* 0x000fe20000800100 */
[----:B------:R-:W-:Y:S01]  /*1880*/  @!P0 LEA.HI.X R47, R11, UR9, R10, 0x4, P2 ;  /* 0x000000090b2f8c11 */ /* 0x000fe200090f240a */
[----:B------:R-:W-:Y:S01]  /*1890*/  @P1 IMAD.WIDE.U32 R10, R15, 0x3, R8 ;  /* 0x000000030f0a1825 */ /* 0x000fe200078e0008 */
[----:B------:R-:W-:-:S03]  /*18a0*/  @!P0 LEA.HI.X R37, R12, UR9, R13, 0x4, P3 ;  /* 0x000000090c258c11 */ /* 0x000fc600098f240d */
[----:B------:R-:W-:Y:S01]  /*18b0*/  FMUL R12, R25, UR19 ;  /* 0x00000013190c7c20 */ /* 0x000fe20008400000 */
[----:B------:R-:W-:Y:S01]  /*18c0*/  FMUL R13, R2, UR19 ;  /* 0x00000013020d7c20 */ /* 0x000fe20008400000 */
[----:B------:R-:W-:Y:S01]  /*18d0*/  FMUL R15, R29, UR19 ;  /* 0x000000131d0f7c20 */ /* 0x000fe20008400000 */
[----:B------:R-:W-:Y:S01]  /*18e0*/  FMUL R43, R27, -1.7020000219345092773 ;  /* 0xbfd9db231b2b7820 */ /* 0x000fe20000400000 */
[----:B------:R-:W-:Y:S01]  /*18f0*/  @UP0 UIMAD UR5, UR30, 0x3, URZ ;  /* 0x000000031e0508a4 */ /* 0x000fe2000f8e02ff */
[----:B------:R-:W-:Y:S02]  /*1900*/  @P1 IADD3 R8, P2, PT, R8, UR20, RZ ;  /* 0x0000001408081c10 */ /* 0x000fe4000ff5e0ff */
[----:B------:R-:W-:Y:S01]  /*1910*/  @!P1 CS2R R18, SRZ ;  /* 0x0000000000129805 */ /* 0x000fe2000001ff00 */
[----:B------:R0:W-:Y:S01]  /*1920*/  @!P0 STG.E.128 desc[UR26][R46.64], R12 ;  /* 0x0000000c2e008986 */ /* 0x0001e2000c101d1a */
[----:B------:R-:W-:Y:S02]  /*1930*/  @P1 LEA R38, P3, R10, UR22, 0x3 ;  /* 0x000000160a261c11 */ /* 0x000fe4000f8618ff */
[----:B------:R-:W-:Y:S01]  /*1940*/  @P1 IADD3.X R17, PT, PT, R9, UR25, RZ, P2, !PT ;  /* 0x0000001909111c10 */ /* 0x000fe200097fe4ff */
[----:B------:R-:W-:Y:S01]  /*1950*/  @P1 VIADD R9, R11, UR5 ;  /* 0x000000050b091c36 */ /* 0x000fe20008000000 */
[----:B------:R-:W-:Y:S01]  /*1960*/  @P1 LEA R44, P2, R8, UR22, 0x3 ;  /* 0x00000016082c1c11 */ /* 0x000fe2000f8418ff */
[----:B------:R-:W-:-:S03]  /*1970*/  FMUL R11, R0, UR19 ;  /* 0x00000013000b7c20 */ /* 0x000fc60008400000 */
[----:B------:R-:W-:Y:S01]  /*1980*/  @P1 LEA.HI.X R45, R8, UR23, R17, 0x3, P2 ;  /* 0x00000017082d1c11 */ /* 0x000fe200090f1c11 */
[----:B------:R-:W-:Y:S01]  /*1990*/  FMUL R8, R28, UR19 ;  /* 0x000000131c087c20 */ /* 0x000fe20008400000 */
[----:B------:R-:W-:Y:S01]  /*19a0*/  @P1 LEA.HI.X R39, R10, UR23, R9, 0x3, P3 ;  /* 0x000000170a271c11 */ /* 0x000fe200098f1c09 */
[----:B------:R-:W-:Y:S01]  /*19b0*/  FMUL R9, R26, UR19 ;  /* 0x000000131a097c20 */ /* 0x000fe20008400000 */
[----:B------:R-:W-:Y:S01]  /*19c0*/  FMUL R10, R35, UR19 ;  /* 0x00000013230a7c20 */ /* 0x000fe20008400000 */
[----:B------:R-:W-:Y:S01]  /*19d0*/  @!P1 CS2R R16, SRZ ;  /* 0x0000000000109805 */ /* 0x000fe2000001ff00 */
[----:B0-----:R-:W-:Y:S02]  /*19e0*/  HFMA2 R46, -RZ, RZ, 0.96630859375, -0.0022525787353515625 ;  /* 0x3bbb989dff2e7431 */ /* 0x001fe400000001ff */
[----:B------:R-:W-:Y:S01]  /*19f0*/  IMAD.MOV.U32 R47, RZ, RZ, 0x437c0000 ;  /* 0x437c0000ff2f7424 */ /* 0x000fe200078e00ff */
[----:B------:R0:W-:Y:S01]  /*1a00*/  @!P0 STG.E.128 desc[UR26][R36.64], R8 ;  /* 0x0000000824008986 */ /* 0x0001e2000c101d1a */
[----:B------:R-:W-:-:S03]  /*1a10*/  FMNMX3 R2, |R25|, RZ, |R2|, !PT ;  /* 0x000000ff19027276 */ /* 0x000fc60007800602 */
[----:B------:R1:W5:Y:S01]  /*1a20*/  @P1 LDG.E.64 R16, desc[UR26][R44.64] ;  /* 0x0000001a2c101981 */ /* 0x000362000c1e1b00 */
[----:B------:R-:W-:-:S03]  /*1a30*/  FFMA.SAT R46, R43, R46, 0.5 ;  /* 0x3f0000002b2e7423 */ /* 0x000fc6000000202e */
        /* <DEDUP_REMOVED lines=9> */
[----:B------:R-:W-:Y:S01]  /*1ad0*/  FFMA R48, R43, 1.4426950216293334961, -R48 ;  /* 0x3fb8aa3b2b307823 */ /* 0x000fe20000000830 */
[----:B------:R-:W-:-:S03]  /*1ae0*/  IMAD.X R28, RZ, RZ, R31, P1 ;  /* 0x000000ffff1c7224 */ /* 0x000fc600008e061f */
[----:B------:R-:W-:-:S04]  /*1af0*/  FFMA R48, R43, 1.925963033500011079e-08, R48 ;  /* 0x32a570602b307823 */ /* 0x000fc80000000030 */
[----:B0-----:R-:W0:Y:S02]  /*1b00*/  MUFU.EX2 R37, R48 ;  /* 0x0000003000257308 */ /* 0x001e240000000800 */
[----:B0-----:R-:W-:-:S05]  /*1b10*/  FFMA R37, R46, R37, 1 ;  /* 0x3f8000002e257423 */ /* 0x001fca0000000025 */
[----:B------:R-:W-:-:S04]  /*1b20*/  IADD3 R36, PT, PT, R37, 0x1800000, RZ ;  /* 0x0180000025247810 */ /* 0x000fc80007ffe0ff */
[----:B------:R-:W-:-:S04]  /*1b30*/  LOP3.LUT R36, R36, 0x7f800000, RZ, 0xc0, !PT ;  /* 0x7f80000024247812 */ /* 0x000fc800078ec0ff */
[----:B------:R-:W-:-:S13]  /*1b40*/  ISETP.GT.U32.AND P0, PT, R36, 0x1ffffff, PT ;  /* 0x01ffffff2400780c */ /* 0x000fda0003f04070 */
[----:B-1----:R-:W-:Y:S05]  /*1b50*/  @P0 BRA `(.L_x_21496) ;  /* 0x0000000000100947 */ /* 0x002fea0003800000 */
[----:B------:R-:W-:Y:S01]  /*1b60*/  IMAD.MOV.U32 R0, RZ, RZ, R37 ;  /* 0x000000ffff007224 */ /* 0x000fe200078e0025 */
[----:B------:R-:W-:-:S07]  /*1b70*/  MOV R36, 0x1b90 ;  /* 0x00001b9000247802 */ /* 0x000fce0000000f00 */
[----:B-----5:R-:W-:Y:S05]  /*1b80*/  CALL.REL.NOINC `($__internal_549_$__cuda_sm20_rcp_rn_f32_slowpath) ;  /* 0x0000005400e07944 */ /* 0x020fea0003c00000 */
[----:B------:R-:W-:Y:S05]  /*1b90*/  BRA `(.L_x_21497) ;  /* 0x0000000000107947 */ /* 0x000fea0003800000 */
.L_x_21496:
[----:B------:R-:W0:Y:S02]  /*1ba0*/  MUFU.RCP R0, R37 ;  /* 0x0000002500007308 */ /* 0x000e240000001000 */
[----:B0-----:R-:W-:-:S04]  /*1bb0*/  FFMA R2, R37, R0, -1 ;  /* 0xbf80000025027423 */ /* 0x001fc80000000000 */
[----:B------:R-:W-:-:S04]  /*1bc0*/  FADD.FTZ R33, -R2, -RZ ;  /* 0x800000ff02217221 */ /* 0x000fc80000010100 */
[----:B------:R-:W-:-:S07]  /*1bd0*/  FFMA R0, R0, R33, R0 ;  /* 0x0000002100007223 */ /* 0x000fce0000000000 */
.L_x_21497:
[----:B------:R-:W-:Y:S05]  /*1be0*/  BSYNC.RECONVERGENT B1 ;  /* 0x0000000000017941 */ /* 0x000fea0003800200 */
.L_x_21495:
        /* <DEDUP_REMOVED lines=23> */
.L_x_21499:
[----:B------:R-:W0:Y:S02]  /*1d60*/  MUFU.RCP R0, R35 ;  /* 0x0000002300007308 */ /* 0x000e240000001000 */
[----:B0-----:R-:W-:-:S04]  /*1d70*/  FFMA R2, R35, R0, -1 ;  /* 0xbf80000023027423 */ /* 0x001fc80000000000 */
[----:B------:R-:W-:-:S04]  /*1d80*/  FADD.FTZ R33, -R2, -RZ ;  /* 0x800000ff02217221 */ /* 0x000fc80000010100 */
[----:B------:R-:W-:-:S07]  /*1d90*/  FFMA R0, R0, R33, R0 ;  /* 0x0000002100007223 */ /* 0x000fce0000000000 */
.L_x_21500:
[----:B------:R-:W-:Y:S05]  /*1da0*/  BSYNC.RECONVERGENT B1 ;  /* 0x0000000000017941 */ /* 0x000fea0003800200 */
.L_x_21498:
        /* <DEDUP_REMOVED lines=22> */
.L_x_21502:
[----:B------:R-:W0:Y:S02]  /*1f10*/  MUFU.RCP R0, R35 ;  /* 0x0000002300007308 */ /* 0x000e240000001000 */
[----:B0-----:R-:W-:-:S04]  /*1f20*/  FFMA R2, R35, R0, -1 ;  /* 0xbf80000023027423 */ /* 0x001fc80000000000 */
[----:B------:R-:W-:-:S04]  /*1f30*/  FADD.FTZ R33, -R2, -RZ ;  /* 0x800000ff02217221 */ /* 0x000fc80000010100 */
[----:B------:R-:W-:-:S07]  /*1f40*/  FFMA R0, R0, R33, R0 ;  /* 0x0000002100007223 */ /* 0x000fce0000000000 */
.L_x_21503:
[----:B------:R-:W-:Y:S05]  /*1f50*/  BSYNC.RECONVERGENT B1 ;  /* 0x0000000000017941 */ /* 0x000fea0003800200 */
.L_x_21501:
        /* <DEDUP_REMOVED lines=23> */
.L_x_21505:
[----:B------:R-:W0:Y:S02]  /*20d0*/  MUFU.RCP R0, R33 ;  /* 0x0000002100007308 */ /* 0x000e240000001000 */
[----:B0-----:R-:W-:-:S04]  /*20e0*/  FFMA R2, R33, R0, -1 ;  /* 0xbf80000021027423 */ /* 0x001fc80000000000 */
[----:B------:R-:W-:-:S04]  /*20f0*/  FADD.FTZ R21, -R2, -RZ ;  /* 0x800000ff02157221 */ /* 0x000fc80000010100 */
[----:B------:R-:W-:-:S07]  /*2100*/  FFMA R0, R0, R21, R0 ;  /* 0x0000001500007223 */ /* 0x000fce0000000000 */
.L_x_21506:
[----:B------:R-:W-:Y:S05]  /*2110*/  BSYNC.RECONVERGENT B1 ;  /* 0x0000000000017941 */ /* 0x000fea0003800200 */
.L_x_21504:
        /* <DEDUP_REMOVED lines=22> */
.L_x_21508:
[----:B------:R-:W0:Y:S02]  /*2280*/  MUFU.RCP R0, R33 ;  /* 0x0000002100007308 */ /* 0x000e240000001000 */
[----:B0-----:R-:W-:-:S04]  /*2290*/  FFMA R2, R33, R0, -1 ;  /* 0xbf80000021027423 */ /* 0x001fc80000000000 */
[----:B------:R-:W-:-:S04]  /*22a0*/  FADD.FTZ R21, -R2, -RZ ;  /* 0x800000ff02157221 */ /* 0x000fc80000010100 */
[----:B------:R-:W-:-:S07]  /*22b0*/  FFMA R0, R0, R21, R0 ;  /* 0x0000001500007223 */ /* 0x000fce0000000000 */
.L_x_21509:
[----:B------:R-:W-:Y:S05]  /*22c0*/  BSYNC.RECONVERGENT B1 ;  /* 0x0000000000017941 */ /* 0x000fea0003800200 */
.L_x_21507:
        /* <DEDUP_REMOVED lines=23> */
.L_x_21511:
[----:B------:R-:W0:Y:S02]  /*2440*/  MUFU.RCP R0, R33 ;  /* 0x0000002100007308 */ /* 0x000e240000001000 */
[----:B0-----:R-:W-:-:S04]  /*2450*/  FFMA R2, R33, R0, -1 ;  /* 0xbf80000021027423 */ /* 0x001fc80000000000 */
[----:B------:R-:W-:-:S04]  /*2460*/  FADD.FTZ R21, -R2, -RZ ;  /* 0x800000ff02157221 */ /* 0x000fc80000010100 */
[----:B------:R-:W-:-:S07]  /*2470*/  FFMA R0, R0, R21, R0 ;  /* 0x0000001500007223 */ /* 0x000fce0000000000 */
.L_x_21512:
[----:B------:R-:W-:Y:S05]  /*2480*/  BSYNC.RECONVERGENT B1 ;  /* 0x0000000000017941 */ /* 0x000fea0003800200 */
.L_x_21510:
        /* <DEDUP_REMOVED lines=22> */
.L_x_21514:
[----:B------:R-:W0:Y:S02]  /*25f0*/  MUFU.RCP R0, R33 ;  /* 0x0000002100007308 */ /* 0x000e240000001000 */
[----:B0-----:R-:W-:-:S04]  /*2600*/  FFMA R2, R33, R0, -1 ;  /* 0xbf80000021027423 */ /* 0x001fc80000000000 */
[----:B------:R-:W-:-:S04]  /*2610*/  FADD.FTZ R21, -R2, -RZ ;  /* 0x800000ff02157221 */ /* 0x000fc80000010100 */
[----:B------:R-:W-:-:S07]  /*2620*/  FFMA R0, R0, R21, R0 ;  /* 0x0000001500007223 */ /* 0x000fce0000000000 */
.L_x_21515:
[----:B------:R-:W-:Y:S05]  /*2630*/  BSYNC.RECONVERGENT B1 ;  /* 0x0000000000017941 */ /* 0x000fea0003800200 */
.L_x_21513:
        /* <DEDUP_REMOVED lines=23> */
.L_x_21517:
[----:B------:R-:W0:Y:S02]  /*27b0*/  MUFU.RCP R0, R33 ;  /* 0x0000002100007308 */ /* 0x000e240000001000 */
[----:B0-----:R-:W-:-:S04]  /*27c0*/  FFMA R2, R33, R0, -1 ;  /* 0xbf80000021027423 */ /* 0x001fc80000000000 */
[----:B------:R-:W-:-:S04]  /*27d0*/  FADD.FTZ R21, -R2, -RZ ;  /* 0x800000ff02157221 */ /* 0x000fc80000010100 */
[----:B------:R-:W-:-:S07]  /*27e0*/  FFMA R0, R0, R21, R0 ;  /* 0x0000001500007223 */ /* 0x000fce0000000000 */
.L_x_21518:
[----:B------:R-:W-:Y:S05]  /*27f0*/  BSYNC.RECONVERGENT B1 ;  /* 0x0000000000017941 */ /* 0x000fea0003800200 */
.L_x_21516:
[----:B------:R-:W-:Y:S01]  /*2800*/  VIADD R2, R7, 0x3 ;  /* 0x0000000307027836 */ /* 0x000fe20000000000 */
[----:B------:R-:W-:Y:S01]  /*2810*/  IADD3 R35, PT, PT, R6, 0x1d, RZ ;  /* 0x0000001d06237810 */ /* 0x000fe20007ffe0ff */
[----:B------:R-:W-:Y:S01]  /*2820*/  FMUL R0, R20, R0 ;  /* 0x0000000014007220 */ /* 0x000fe20000400000 */
[----:B------:R-:W-:Y:S02]  /*2830*/  ISETP.GE.U32.AND P0, PT, R5, UR24, PT ;  /* 0x0000001805007c0c */ /* 0x000fe4000bf06070 */
[----:B------:R-:W-:Y:S02]  /*2840*/  LOP3.LUT R35, R35, 0x1f, RZ, 0xc0, !PT ;  /* 0x0000001f23237812 */ /* 0x000fe400078ec0ff */
[----:B------:R-:W-:Y:S02]  /*2850*/  ISETP.GE.U32.AND P1, PT, R2, UR24, PT ;  /* 0x0000001802007c0c */ /* 0x000fe4000bf26070 */
[----:B------:R-:W-:Y:S01]  /*2860*/  ISETP.GE.U32.OR P0, PT, R30, UR21, P0 ;  /* 0x000000151e007c0c */ /* 0x000fe20008706470 */
[----:B-----5:R-:W-:Y:S01]  /*2870*/  IMAD.U32 R51, R16, 0x10000, RZ ;  /* 0x0001000010337824 */ /* 0x020fe200078e00ff */
[----:B------:R-:W-:-:S02]  /*2880*/  ISETP.LT.U32.AND P1, PT, R35, UR21, !P1 ;  /* 0x0000001523007c0c */ /* 0x000fc4000cf21070 */
[----:B------:R-:W-:Y:S01]  /*2890*/  IADD3 R50, P2, PT, R32, UR20, RZ ;  /* 0x0000001420327c10 */ /* 0x000fe2000ff5e0ff */
[----:B------:R-:W-:Y:S01]  /*28a0*/  FMUL R55, R51, -1.7020000219345092773 ;  /* 0xbfd9db2333377820 */ /* 0x000fe20000400000 */
[----:B------:R-:W-:Y:S01]  /*28b0*/  MOV R56, 0x3bbb989d ;  /* 0x3bbb989d00387802 */ /* 0x000fe20000000f00 */
[----:B------:R-:W-:Y:S01]  /*28c0*/  IMAD.MOV.U32 R57, RZ, RZ, 0x437c0000 ;  /* 0x437c0000ff397424 */ /* 0x000fe200078e00ff */
[----:B------:R-:W-:Y:S01]  /*28d0*/  IADD3.X R54, PT, PT, R31, UR25, RZ, P2, !PT ;  /* 0x000000191f367c10 */ /* 0x000fe200097fe4ff */
[----:B------:R-:W-:Y:S01]  /*28e0*/  FMUL R30, R52, UR19 ;  /* 0x00000013341e7c20 */ /* 0x000fe20008400000 */
[----:B------:R-:W-:-:S03]  /*28f0*/  IADD3 R58, P4, PT, R35, R50, RZ ;  /* 0x00000032233a7210 */ /* 0x000fc60007f9e0ff */
[----:B------:R-:W-:Y:S02]  /*2900*/  @!P0 IADD3 R22, P3, PT, R29, UR16, RZ ;  /* 0x000000101d168c10 */ /* 0x000fe4000ff7e0ff */
[----:B------:R-:W-:Y:S01]  /*2910*/  VOTEU.ANY UP0, P1 ;  /* 0x0000000000ff7886 */ /* 0x000fe20000800100 */
[----:B------:R-:W-:Y:S01]  /*2920*/  MOV R31, UR16 ;  /* 0x00000010001f7c02 */ /* 0x000fe20008000f00 */
[----:B------:R-:W-:Y:S01]  /*2930*/  IMAD.X R59, RZ, RZ, R54, P4 ;  /* 0x000000ffff3b7224 */ /* 0x000fe200020e0636 */
[----:B------:R-:W-:Y:S01]  /*2940*/  @!P0 IADD3.X R23, PT, PT, R28, UR30, RZ, P3, !PT ;  /* 0x0000001e1c178c10 */ /* 0x000fe20009ffe4ff */
[----:B------:R-:W-:Y:S01]  /*2950*/  FFMA.SAT R56, R55, R56, 0.5 ;  /* 0x3f00000037387423 */ /* 0x000fe20000002038 */
[----:B------:R-:W-:Y:S01]  /*2960*/  @!P0 LEA R36, P3, R22, UR13, 0x4 ;  /* 0x0000000d16248c11 */ /* 0x000fe2000f8620ff */
[----:B------:R-:W-:Y:S01]  /*2970*/  @UP0 UIMAD UR5, UR30, 0x3, URZ ;  /* 0x000000031e0508a4 */ /* 0x000fe2000f8e02ff */
[----:B------:R-:W-:Y:S01]  /*2980*/  @!P0 LEA R20, P2, R29, UR13, 0x4 ;  /* 0x0000000d1d148c11 */ /* 0x000fe2000f8420ff */
[----:B------:R-:W-:Y:S01]  /*2990*/  FFMA.RM R56, R56, R57, 12582913 ;  /* 0x4b40000138387423 */ /* 0x000fe20000004039 */
[----:B------:R-:W-:Y:S01]  /*29a0*/  @!P0 LEA.HI.X R37, R22, UR9, R23, 0x4, P3 ;  /* 0x0000000916258c11 */ /* 0x000fe200098f2417 */
[----:B------:R-:W-:Y:S01]  /*29b0*/  @P1 IMAD.WIDE.U32 R22, R31, 0x3, R58 ;  /* 0x000000031f161825 */ /* 0x000fe200078e003a */
[----:B------:R-:W-:-:S03]  /*29c0*/  @!P0 LEA.HI.X R21, R29, UR9, R28, 0x4, P2 ;  /* 0x000000091d158c11 */ /* 0x000fc600090f241c */
[----:B------:R-:W-:Y:S01]  /*29d0*/  FMUL R28, R27, UR19 ;  /* 0x000000131b1c7c20 */ /* 0x000fe20008400000 */
[----:B------:R-:W-:Y:S01]  /*29e0*/  FMUL R29, R26, UR19 ;  /* 0x000000131a1d7c20 */ /* 0x000fe20008400000 */
[----:B------:R-:W-:Y:S01]  /*29f0*/  FMUL R31, R45, UR19 ;  /* 0x000000132d1f7c20 */ /* 0x000fe20008400000 */
[----:B------:R-:W-:Y:S02]  /*2a00*/  @P1 VIADD R23, R23, UR5 ;  /* 0x0000000517171c36 */ /* 0x000fe40008000000 */
[----:B------:R-:W-:Y:S01]  /*2a10*/  FADD R60, R56, -12583039 ;  /* 0xcb40007f383c7421 */ /* 0x000fe20000000000 */
[C---:B------:R-:W-:Y:S02]  /*2a20*/  @P1 LEA R46, P3, R22.reuse, UR22, 0x3 ;  /* 0x00000016162e1c11 */ /* 0x040fe4000f8618ff */
[----:B------:R-:W-:Y:S01]  /*2a30*/  @!P1 CS2R R38, SRZ ;  /* 0x0000000000269805 */ /* 0x000fe2000001ff00 */
[----:B------:R0:W-:Y:S01]  /*2a40*/  @!P0 STG.E.128 desc[UR26][R20.64], R28 ;  /* 0x0000001c14008986 */ /* 0x0001e2000c101d1a */
[----:B------:R-:W-:Y:S01]  /*2a50*/  FFMA R60, R55, 1.4426950216293334961, -R60 ;  /* 0x3fb8aa3b373c7823 */ /* 0x000fe2000000083c */
[----:B------:R-:W-:Y:S01]  /*2a60*/  @P1 LEA.HI.X R47, R22, UR23, R23, 0x3, P3 ;  /* 0x00000017162f1c11 */ /* 0x000fe200098f1c17 */
[----:B------:R-:W-:Y:S01]  /*2a70*/  FMUL R22, R53, UR19 ;  /* 0x0000001335167c20 */ /* 0x000fe20008400000 */
[----:B------:R-:W-:Y:S01]  /*2a80*/  FMUL R23, R0, UR19 ;  /* 0x0000001300177c20 */ /* 0x000fe20008400000 */
[----:B------:R-:W-:Y:S01]  /*2a90*/  FFMA R60, R55, 1.925963033500011079e-08, R60 ;  /* 0x32a57060373c7823 */ /* 0x000fe2000000003c */
[----:B------:R-:W-:Y:S01]  /*2aa0*/  @P1 IADD3 R32, P2, PT, R58, UR20, RZ ;  /* 0x000000143a201c10 */ /* 0x000fe2000ff5e0ff */
[----:B------:R-:W-:-:S03]  /*2ab0*/  IMAD.SHL.U32 R56, R56, 0x800000, RZ ;  /* 0x0080000038387824 */ /* 0x000fc600078e00ff */
[----:B------:R-:W-:Y:S02]  /*2ac0*/  @P1 IADD3.X R33, PT, PT, R59, UR25, RZ, P2, !PT ;  /* 0x000000193b211c10 */ /* 0x000fe400097fe4ff */
[C---:B------:R-:W-:Y:S02]  /*2ad0*/  @P1 LEA R48, P2, R32.reuse, UR22, 0x3 ;  /* 0x0000001620301c11 */ /* 0x040fe4000f8418ff */
[----:B------:R-:W-:Y:S02]  /*2ae0*/  FMNMX3 R25, |R27|, R25, |R26|, !PT ;  /* 0x000000191b197276 */ /* 0x000fe4000780061a */
[----:B------:R-:W-:Y:S02]  /*2af0*/  @P1 LEA.HI.X R49, R32, UR23, R33, 0x3, P2 ;  /* 0x0000001720311c11 */ /* 0x000fe400090f1c21 */
[----:B------:R-:W-:Y:S01]  /*2b00*/  @!P1 CS2R R32, SRZ ;  /* 0x0000000000209805 */ /* 0x000fe2000001ff00 */
[----:B0-----:R-:W-:Y:S01]  /*2b10*/  FMUL R20, R44, UR19 ;  /* 0x000000132c147c20 */ /* 0x001fe20008400000 */
[----:B------:R-:W-:-:S05]  /*2b20*/  FMUL R21, R43, UR19 ;  /* 0x000000132b157c20 */ /* 0x000fca0008400000 */
[----:B------:R0:W-:Y:S01]  /*2b30*/  @!P0 STG.E.128 desc[UR26][R36.64], R20 ;  /* 0x0000001424008986 */ /* 0x0001e2000c101d1a */
[----:B------:R-:W-:-:S03]  /*2b40*/  FMNMX3 R25, |R52|, R25, |R45|, !PT ;  /* 0x0000001934197276 */ /* 0x000fc6000780062d */
[----:B------:R1:W5:Y:S01]  /*2b50*/  @P1 LDG.E.64 R38, desc[UR26][R48.64] ;  /* 0x0000001a30261981 */ /* 0x000362000c1e1b00 */
[----:B0-----:R-:W0:Y:S03]  /*2b60*/  MUFU.EX2 R37, R60 ;  /* 0x0000003c00257308 */ /* 0x001e260000000800 */
[----:B------:R1:W5:Y:S01]  /*2b70*/  @P1 LDG.E.64 R32, desc[UR26][R46.64] ;  /* 0x0000001a2e201981 */ /* 0x000362000c1e1b00 */
[----:B------:R-:W-:Y:S01]  /*2b80*/  IADD3 R26, P1, PT, R24, R50, RZ ;  /* 0x00000032181a7210 */ /* 0x000fe20007f3e0ff */
[----:B------:R-:W-:Y:S01]  /*2b90*/  BSSY.RECONVERGENT B1, `(.L_x_21519) ;  /* 0x0000011000017945 */ /* 0x000fe20003800200 */
[----:B------:R-:W-:-:S03]  /*2ba0*/  FMNMX3 R43, |R44|, R25, |R43|, !PT ;  /* 0x000000192c2b7276 */ /* 0x000fc6000780062b */
[----:B------:R-:W-:Y:S01]  /*2bb0*/  IMAD.X R25, RZ, RZ, R54, P1 ;  /* 0x000000ffff197224 */ /* 0x000fe200008e0636 */
[----:B------:R-:W-:Y:S01]  /*2bc0*/  FMNMX3 R43, |R53|, R43, |R0|, !PT ;  /* 0x0000002b352b7276 */ /* 0x000fe20007800600 */
        /* <DEDUP_REMOVED lines=9> */
.L_x_21520:
[----:B------:R-:W0:Y:S02]  /*2c60*/  MUFU.RCP R0, R37 ;  /* 0x0000002500007308 */ /* 0x000e240000001000 */
[----:B0-----:R-:W-:-:S04]  /*2c70*/  FFMA R27, R37, R0, -1 ;  /* 0xbf800000251b7423 */ /* 0x001fc80000000000 */
[----:B------:R-:W-:-:S04]  /*2c80*/  FADD.FTZ R27, -R27, -RZ ;  /* 0x800000ff1b1b7221 */ /* 0x000fc80000010100 */
[----:B------:R-:W-:-:S07]  /*2c90*/  FFMA R0, R0, R27, R0 ;  /* 0x0000001b00007223 */ /* 0x000fce0000000000 */
.L_x_21521:
[----:B------:R-:W-:Y:S05]  /*2ca0*/  BSYNC.RECONVERGENT B1 ;  /* 0x0000000000017941 */ /* 0x000fea0003800200 */
.L_x_21519:
        /* <DEDUP_REMOVED lines=23> */
.L_x_21523:
[----:B------:R-:W0:Y:S02]  /*2e20*/  MUFU.RCP R0, R47 ;  /* 0x0000002f00007308 */ /* 0x000e240000001000 */
[----:B0-----:R-:W-:-:S04]  /*2e30*/  FFMA R16, R47, R0, -1 ;  /* 0xbf8000002f107423 */ /* 0x001fc80000000000 */
[----:B------:R-:W-:-:S04]  /*2e40*/  FADD.FTZ R27, -R16, -RZ ;  /* 0x800000ff101b7221 */ /* 0x000fc80000010100 */
[----:B------:R-:W-:-:S07]  /*2e50*/  FFMA R0, R0, R27, R0 ;  /* 0x0000001b00007223 */ /* 0x000fce0000000000 */
.L_x_21524:
[----:B------:R-:W-:Y:S05]  /*2e60*/  BSYNC.RECONVERGENT B1 ;  /* 0x0000000000017941 */ /* 0x000fea0003800200 */
.L_x_21522:
        /* <DEDUP_REMOVED lines=22> */
.L_x_21526:
[----:B------:R-:W0:Y:S02]  /*2fd0*/  MUFU.RCP R0, R47 ;  /* 0x0000002f00007308 */ /* 0x000e240000001000 */
[----:B0-----:R-:W-:-:S04]  /*2fe0*/  FFMA R16, R47, R0, -1 ;  /* 0xbf8000002f107423 */ /* 0x001fc80000000000 */
[----:B------:R-:W-:-:S04]  /*2ff0*/  FADD.FTZ R27, -R16, -RZ ;  /* 0x800000ff101b7221 */ /* 0x000fc80000010100 */
[----:B------:R-:W-:-:S07]  /*3000*/  FFMA R0, R0, R27, R0 ;  /* 0x0000001b00007223 */ /* 0x000fce0000000000 */
.L_x_21527:
[----:B------:R-:W-:Y:S05]  /*3010*/  BSYNC.RECONVERGENT B1 ;  /* 0x0000000000017941 */ /* 0x000fea0003800200 */
.L_x_21525:
        /* <DEDUP_REMOVED lines=23> */
.L_x_21529:
[----:B------:R-:W0:Y:S02]  /*3190*/  MUFU.RCP R0, R37 ;  /* 0x0000002500007308 */ /* 0x000e240000001000 */
[----:B0-----:R-:W-:-:S04]  /*31a0*/  FFMA R16, R37, R0, -1 ;  /* 0xbf80000025107423 */ /* 0x001fc80000000000 */
[----:B------:R-:W-:-:S04]  /*31b0*/  FADD.FTZ R17, -R16, -RZ ;  /* 0x800000ff10117221 */ /* 0x000fc80000010100 */
[----:B------:R-:W-:-:S07]  /*31c0*/  FFMA R0, R0, R17, R0 ;  /* 0x0000001100007223 */ /* 0x000fce0000000000 */
.L_x_21530:
[----:B------:R-:W-:Y:S05]  /*31d0*/  BSYNC.RECONVERGENT B1 ;  /* 0x0000000000017941 */ /* 0x000fea0003800200 */
.L_x_21528:
        /* <DEDUP_REMOVED lines=22> */
.L_x_21532:
[----:B------:R-:W0:Y:S02]  /*3340*/  MUFU.RCP R0, R37 ;  /* 0x0000002500007308 */ /* 0x000e240000001000 */
[----:B0-----:R-:W-:-:S04]  /*3350*/  FFMA R16, R37, R0, -1 ;  /* 0xbf80000025107423 */ /* 0x001fc80000000000 */
[----:B------:R-:W-:-:S04]  /*3360*/  FADD.FTZ R17, -R16, -RZ ;  /* 0x800000ff10117221 */ /* 0x000fc80000010100 */
[----:B------:R-:W-:-:S07]  /*3370*/  FFMA R0, R0, R17, R0 ;  /* 0x0000001100007223 */ /* 0x000fce0000000000 */
.L_x_21533:
[----:B------:R-:W-:Y:S05]  /*3380*/  BSYNC.RECONVERGENT B1 ;  /* 0x0000000000017941 */ /* 0x000fea0003800200 */
.L_x_21531:
        /* <DEDUP_REMOVED lines=23> */
.L_x_21535:
[----:B------:R-:W0:Y:S02]  /*3500*/  MUFU.RCP R0, R37 ;  /* 0x0000002500007308 */ /* 0x000e240000001000 */
[----:B0-----:R-:W-:-:S04]  /*3510*/  FFMA R16, R37, R0, -1 ;  /* 0xbf80000025107423 */ /* 0x001fc80000000000 */
[----:B------:R-:W-:-:S04]  /*3520*/  FADD.FTZ R17, -R16, -RZ ;  /* 0x800000ff10117221 */ /* 0x000fc80000010100 */
[----:B------:R-:W-:-:S07]  /*3530*/  FFMA R0, R0, R17, R0 ;  /* 0x0000001100007223 */ /* 0x000fce0000000000 */
.L_x_21536:
[----:B------:R-:W-:Y:S05]  /*3540*/  BSYNC.RECONVERGENT B1 ;  /* 0x0000000000017941 */ /* 0x000fea0003800200 */
.L_x_21534:
        /* <DEDUP_REMOVED lines=22> */
.L_x_21538:
[----:B------:R-:W0:Y:S02]  /*36b0*/  MUFU.RCP R0, R37 ;  /* 0x0000002500007308 */ /* 0x000e240000001000 */
[----:B0-----:R-:W-:-:S04]  /*36c0*/  FFMA R16, R37, R0, -1 ;  /* 0xbf80000025107423 */ /* 0x001fc80000000000 */
[----:B------:R-:W-:-:S04]  /*36d0*/  FADD.FTZ R17, -R16, -RZ ;  /* 0x800000ff10117221 */ /* 0x000fc80000010100 */
[----:B------:R-:W-:-:S07]  /*36e0*/  FFMA R0, R0, R17, R0 ;  /* 0x0000001100007223 */ /* 0x000fce0000000000 */
.L_x_21539:
[----:B------:R-:W-:Y:S05]  /*36f0*/  BSYNC.RECONVERGENT B1 ;  /* 0x0000000000017941 */ /* 0x000fea0003800200 */
.L_x_21537:
        /* <DEDUP_REMOVED lines=23> */
.L_x_21541:
[----:B------:R-:W0:Y:S02]  /*3870*/  MUFU.RCP R0, R19 ;  /* 0x0000001300007308 */ /* 0x000e240000001000 */
[----:B0-----:R-:W-:-:S04]  /*3880*/  FFMA R17, R19, R0, -1 ;  /* 0xbf80000013117423 */ /* 0x001fc80000000000 */
[----:B------:R-:W-:-:S04]  /*3890*/  FADD.FTZ R17, -R17, -RZ ;  /* 0x800000ff11117221 */ /* 0x000fc80000010100 */
[----:B------:R-:W-:-:S07]  /*38a0*/  FFMA R0, R0, R17, R0 ;  /* 0x0000001100007223 */ /* 0x000fce0000000000 */
.L_x_21542:
[----:B------:R-:W-:Y:S05]  /*38b0*/  BSYNC.RECONVERGENT B1 ;  /* 0x0000000000017941 */ /* 0x000fea0003800200 */
.L_x_21540:
[----:B-----5:R-:W-:Y:S01]  /*38c0*/  SHF.L.U32 R44, R38, 0x10, RZ ;  /* 0x00000010262c7819 */ /* 0x020fe200000006ff */
[----:B------:R-:W-:Y:S01]  /*38d0*/  IMAD.MOV.U32 R18, RZ, RZ, 0x3bbb989d ;  /* 0x3bbb989dff127424 */ /* 0x000fe200078e00ff */
[----:B------:R-:W-:Y:S01]  /*38e0*/  ISETP.GE.U32.AND P0, PT, R3, UR24, PT ;  /* 0x0000001803007c0c */ /* 0x000fe2000bf06070 */
[----:B------:R-:W-:Y:S02]  /*38f0*/  IMAD.MOV.U32 R19, RZ, RZ, 0x437c0000 ;  /* 0x437c0000ff137424 */ /* 0x000fe400078e00ff */
[----:B------:R-:W-:Y:S01]  /*3900*/  FMUL R49, R16, R0 ;  /* 0x0000000010317220 */ /* 0x000fe20000400000 */
[----:B------:R-:W-:Y:S01]  /*3910*/  FMUL R17, R44, -1.7020000219345092773 ;  /* 0xbfd9db232c117820 */ /* 0x000fe20000400000 */
[----:B------:R-:W-:Y:S01]  /*3920*/  ISETP.GE.U32.OR P0, PT, R24, UR21, P0 ;  /* 0x0000001518007c0c */ /* 0x000fe20008706470 */
[----:B------:R-:W-:Y:S01]  /*3930*/  FMUL R27, R54, UR19 ;  /* 0x00000013361b7c20 */ /* 0x000fe20008400000 */
[----:B------:R-:W-:Y:S01]  /*3940*/  FMUL R16, R53, UR19 ;  /* 0x0000001335107c20 */ /* 0x000fe20008400000 */
[----:B------:R-:W-:Y:S01]  /*3950*/  FFMA.SAT R18, R17, R18, 0.5 ;  /* 0x3f00000011127423 */ /* 0x000fe20000002012 */
[----:B------:R-:W-:Y:S01]  /*3960*/  FMNMX3 R43, |R51|, R43, |R45|, !PT ;  /* 0x0000002b332b7276 */ /* 0x000fe2000780062d */
[----:B------:R-:W-:Y:S02]  /*3970*/  BSSY.RECONVERGENT B1, `(.L_x_21543) ;  /* 0x0000027000017945 */ /* 0x000fe40003800200 */
[----:B------:R-:W-:Y:S01]  /*3980*/  FFMA.RM R18, R18, R19, 12582913 ;  /* 0x4b40000112127423 */ /* 0x000fe20000004013 */
[----:B------:R-:W-:-:S03]  /*3990*/  FMNMX3 R43, |R55|, R43, |R54|, !PT ;  /* 0x0000002b372b7276 */ /* 0x000fc60007800636 */
[C---:B------:R-:W-:Y:S01]  /*39a0*/  FADD R36, R18.reuse, -12583039 ;  /* 0xcb40007f12247421 */ /* 0x040fe20000000000 */
[----:B------:R-:W-:Y:S02]  /*39b0*/  SHF.L.U32 R18, R18, 0x17, RZ ;  /* 0x0000001712127819 */ /* 0x000fe400000006ff */
[C---:B------:R-:W-:Y:S01]  /*39c0*/  @!P0 IADD3 R19, P2, PT, R26.reuse, UR16, RZ ;  /* 0x000000101a138c10 */ /* 0x040fe2000ff5e0ff */
[----:B------:R-:W-:Y:S01]  /*39d0*/  FFMA R36, R17, 1.4426950216293334961, -R36 ;  /* 0x3fb8aa3b11247823 */ /* 0x000fe20000000824 */
[C---:B------:R-:W-:Y:S02]  /*39e0*/  @!P0 LEA R46, P1, R26.reuse, UR13, 0x4 ;  /* 0x0000000d1a2e8c11 */ /* 0x040fe4000f8220ff */
[----:B------:R-:W-:Y:S01]  /*39f0*/  @!P0 IADD3.X R24, PT, PT, R25, UR30, RZ, P2, !PT ;  /* 0x0000001e19188c10 */ /* 0x000fe200097fe4ff */
[----:B------:R-:W-:Y:S01]  /*3a00*/  FFMA R17, R17, 1.925963033500011079e-08, R36 ;  /* 0x32a5706011117823 */ /* 0x000fe20000000024 */
[----:B------:R-:W-:Y:S02]  /*3a10*/  @!P0 LEA R36, P2, R19, UR13, 0x4 ;  /* 0x0000000d13248c11 */ /* 0x000fe4000f8420ff */
[----:B------:R-:W-:Y:S01]  /*3a20*/  @!P0 LEA.HI.X R47, R26, UR9, R25, 0x4, P1 ;  /* 0x000000091a2f8c11 */ /* 0x000fe200088f2419 */
[----:B------:R-:W-:Y:S01]  /*3a30*/  FMUL R25, R45, UR19 ;  /* 0x000000132d197c20 */ /* 0x000fe20008400000 */
[----:B------:R-:W-:Y:S01]  /*3a40*/  @!P0 LEA.HI.X R37, R19, UR9, R24, 0x4, P2 ;  /* 0x0000000913258c11 */ /* 0x000fe200090f2418 */
[----:B------:R-:W0:Y:S01]  /*3a50*/  MUFU.EX2 R17, R17 ;  /* 0x0000001100117308 */ /* 0x000e220000000800 */
[----:B------:R-:W-:Y:S01]  /*3a60*/  FMUL R24, R51, UR19 ;  /* 0x0000001333187c20 */ /* 0x000fe20008400000 */
[----:B------:R-:W-:Y:S01]  /*3a70*/  FMUL R26, R55, UR19 ;  /* 0x00000013371a7c20 */ /* 0x000fe20008400000 */
[----:B------:R-:W-:Y:S01]  /*3a80*/  FMUL R19, R49, UR19 ;  /* 0x0000001331137c20 */ /* 0x000fe20008400000 */
[----:B------:R-:W-:-:S02]  /*3a90*/  IADD3 R51, P1, PT, R58, UR20, RZ ;  /* 0x000000143a337c10 */ /* 0x000fc4000ff3e0ff */
[----:B------:R-:W-:Y:S01]  /*3aa0*/  FMNMX3 R43, |R53|, R43, |R52|, !PT ;  /* 0x0000002b352b7276 */ /* 0x000fe20007800634 */
[----:B------:R1:W-:Y:S01]  /*3ab0*/  @!P0 STG.E.128 desc[UR26][R46.64], R24 ;  /* 0x000000182e008986 */ /* 0x0003e2000c101d1a */
[----:B------:R-:W-:Y:S02]  /*3ac0*/  IADD3.X R57, PT, PT, R59, UR25, RZ, P1, !PT ;  /* 0x000000193b397c10 */ /* 0x000fe40008ffe4ff */
[----:B------:R-:W-:Y:S01]  /*3ad0*/  FMNMX3 R43, |R56|, R43, |R49|, !PT ;  /* 0x0000002b382b7276 */ /* 0x000fe20007800631 */
[----:B0-----:R-:W-:Y:S01]  /*3ae0*/  FFMA R0, R18, R17, 1 ;  /* 0x3f80000012007423 */ /* 0x001fe20000000011 */
[----:B------:R-:W-:Y:S01]  /*3af0*/  FMUL R17, R52, UR19 ;  /* 0x0000001334117c20 */ /* 0x000fe20008400000 */
[----:B------:R-:W-:Y:S02]  /*3b00*/  FMUL R18, R56, UR19 ;  /* 0x0000001338127c20 */ /* 0x000fe40008400000 */
[----:B------:R-:W-:-:S03]  /*3b10*/  VIADD R48, R0, 0x1800000 ;  /* 0x0180000000307836 */ /* 0x000fc60000000000 */
[----:B------:R1:W-:Y:S02]  /*3b20*/  @!P0 STG.E.128 desc[UR26][R36.64], R16 ;  /* 0x0000001024008986 */ /* 0x0003e4000c101d1a */
[----:B------:R-:W-:-:S04]  /*3b30*/  LOP3.LUT R48, R48, 0x7f800000, RZ, 0xc0, !PT ;  /* 0x7f80000030307812 */ /* 0x000fc800078ec0ff */
[----:B------:R-:W-:-:S13]  /*3b40*/  ISETP.GT.U32.AND P0, PT, R48, 0x1ffffff, PT ;  /* 0x01ffffff3000780c */ /* 0x000fda0003f04070 */
[----:B-1----:R-:W-:Y:S05]  /*3b50*/  @P0 BRA `(.L_x_21544) ;  /* 0x0000000000100947 */ /* 0x002fea0003800000 */
[----:B------:R-:W-:-:S07]  /*3b60*/  MOV R36, 0x3b80 ;  /* 0x00003b8000247802 */ /* 0x000fce0000000f00 */
[----:B------:R-:W-:Y:S05]  /*3b70*/  CALL.REL.NOINC `($__internal_549_$__cuda_sm20_rcp_rn_f32_slowpath) ;  /* 0x0000003400e47944 */ /* 0x000fea0003c00000 */
[----:B------:R-:W-:Y:S01]  /*3b80*/  IMAD.MOV.U32 R37, RZ, RZ, R0 ;  /* 0x000000ffff257224 */ /* 0x000fe200078e0000 */
[----:B------:R-:W-:Y:S06]  /*3b90*/  BRA `(.L_x_21545) ;  /* 0x0000000000107947 */ /* 0x000fec0003800000 */
.L_x_21544:
[----:B------:R-:W0:Y:S02]  /*3ba0*/  MUFU.RCP R37, R0 ;  /* 0x0000000000257308 */ /* 0x000e240000001000 */
[----:B0-----:R-:W-:-:S04]  /*3bb0*/  FFMA R36, R0, R37, -1 ;  /* 0xbf80000000247423 */ /* 0x001fc80000000025 */
[----:B------:R-:W-:-:S04]  /*3bc0*/  FADD.FTZ R36, -R36, -RZ ;  /* 0x800000ff24247221 */ /* 0x000fc80000010100 */
[----:B------:R-:W-:-:S07]  /*3bd0*/  FFMA R37, R37, R36, R37 ;  /* 0x0000002425257223 */ /* 0x000fce0000000025 */
.L_x_21545:
[----:B------:R-:W-:Y:S05]  /*3be0*/  BSYNC.RECONVERGENT B1 ;  /* 0x0000000000017941 */ /* 0x000fea0003800200 */
.L_x_21543:
        /* <DEDUP_REMOVED lines=23> */
.L_x_21547:
[----:B------:R-:W0:Y:S02]  /*3d60*/  MUFU.RCP R0, R49 ;  /* 0x0000003100007308 */ /* 0x000e240000001000 */
[----:B0-----:R-:W-:-:S04]  /*3d70*/  FFMA R36, R49, R0, -1 ;  /* 0xbf80000031247423 */ /* 0x001fc80000000000 */
[----:B------:R-:W-:-:S04]  /*3d80*/  FADD.FTZ R37, -R36, -RZ ;  /* 0x800000ff24257221 */ /* 0x000fc80000010100 */
[----:B------:R-:W-:-:S07]  /*3d90*/  FFMA R0, R0, R37, R0 ;  /* 0x0000002500007223 */ /* 0x000fce0000000000 */
.L_x_21548:
[----:B------:R-:W-:Y:S05]  /*3da0*/  BSYNC.RECONVERGENT B1 ;  /* 0x0000000000017941 */ /* 0x000fea0003800200 */
.L_x_21546:
        /* <DEDUP_REMOVED lines=22> */
.L_x_21550:
[----:B------:R-:W0:Y:S02]  /*3f10*/  MUFU.RCP R0, R49 ;  /* 0x0000003100007308 */ /* 0x000e240000001000 */
[----:B0-----:R-:W-:-:S04]  /*3f20*/  FFMA R36, R49, R0, -1 ;  /* 0xbf80000031247423 */ /* 0x001fc80000000000 */
[----:B------:R-:W-:-:S04]  /*3f30*/  FADD.FTZ R37, -R36, -RZ ;  /* 0x800000ff24257221 */ /* 0x000fc80000010100 */
[----:B------:R-:W-:-:S07]  /*3f40*/  FFMA R0, R0, R37, R0 ;  /* 0x0000002500007223 */ /* 0x000fce0000000000 */
.L_x_21551:
[----:B------:R-:W-:Y:S05]  /*3f50*/  BSYNC.RECONVERGENT B1 ;  /* 0x0000000000017941 */ /* 0x000fea0003800200 */
.L_x_21549:
        /* <DEDUP_REMOVED lines=23> */
.L_x_21553:
[----:B------:R-:W0:Y:S02]  /*40d0*/  MUFU.RCP R0, R47 ;  /* 0x0000002f00007308 */ /* 0x000e240000001000 */
[----:B0-----:R-:W-:-:S04]  /*40e0*/  FFMA R36, R47, R0, -1 ;  /* 0xbf8000002f247423 */ /* 0x001fc80000000000 */
[----:B------:R-:W-:-:S04]  /*40f0*/  FADD.FTZ R37, -R36, -RZ ;  /* 0x800000ff24257221 */ /* 0x000fc80000010100 */
[----:B------:R-:W-:-:S07]  /*4100*/  FFMA R0, R0, R37, R0 ;  /* 0x0000002500007223 */ /* 0x000fce0000000000 */
.L_x_21554:
[----:B------:R-:W-:Y:S05]  /*4110*/  BSYNC.RECONVERGENT B1 ;  /* 0x0000000000017941 */ /* 0x000fea0003800200 */
.L_x_21552:
        /* <DEDUP_REMOVED lines=22> */
.L_x_21556:
[----:B------:R-:W0:Y:S02]  /*4280*/  MUFU.RCP R0, R47 ;  /* 0x0000002f00007308 */ /* 0x000e240000001000 */
[----:B0-----:R-:W-:-:S04]  /*4290*/  FFMA R36, R47, R0, -1 ;  /* 0xbf8000002f247423 */ /* 0x001fc80000000000 */
[----:B------:R-:W-:-:S04]  /*42a0*/  FADD.FTZ R37, -R36, -RZ ;  /* 0x800000ff24257221 */ /* 0x000fc80000010100 */
[----:B------:R-:W-:-:S07]  /*42b0*/  FFMA R0, R0, R37, R0 ;  /* 0x0000002500007223 */ /* 0x000fce0000000000 */
.L_x_21557:
[----:B------:R-:W-:Y:S05]  /*42c0*/  BSYNC.RECONVERGENT B1 ;  /* 0x0000000000017941 */ /* 0x000fea0003800200 */
.L_x_21555:
        /* <DEDUP_REMOVED lines=23> */
.L_x_21559:
[----:B------:R-:W0:Y:S02]  /*4440*/  MUFU.RCP R0, R39 ;  /* 0x0000002700007308 */ /* 0x000e240000001000 */
[----:B0-----:R-:W-:-:S04]  /*4450*/  FFMA R32, R39, R0, -1 ;  /* 0xbf80000027207423 */ /* 0x001fc80000000000 */
[----:B------:R-:W-:-:S04]  /*4460*/  FADD.FTZ R37, -R32, -RZ ;  /* 0x800000ff20257221 */ /* 0x000fc80000010100 */
[----:B------:R-:W-:-:S07]  /*4470*/  FFMA R0, R0, R37, R0 ;  /* 0x0000002500007223 */ /* 0x000fce0000000000 */
.L_x_21560:
[----:B------:R-:W-:Y:S05]  /*4480*/  BSYNC.RECONVERGENT B1 ;  /* 0x0000000000017941 */ /* 0x000fea0003800200 */
.L_x_21558:
        /* <DEDUP_REMOVED lines=22> */
.L_x_21562:
[----:B------:R-:W0:Y:S02]  /*45f0*/  MUFU.RCP R0, R39 ;  /* 0x0000002700007308 */ /* 0x000e240000001000 */
[----:B0-----:R-:W-:-:S04]  /*4600*/  FFMA R32, R39, R0, -1 ;  /* 0xbf80000027207423 */ /* 0x001fc80000000000 */
[----:B------:R-:W-:-:S04]  /*4610*/  FADD.FTZ R37, -R32, -RZ ;  /* 0x800000ff20257221 */ /* 0x000fc80000010100 */
[----:B------:R-:W-:-:S07]  /*4620*/  FFMA R0, R0, R37, R0 ;  /* 0x0000002500007223 */ /* 0x000fce0000000000 */
.L_x_21563:
[----:B------:R-:W-:Y:S05]  /*4630*/  BSYNC.RECONVERGENT B1 ;  /* 0x0000000000017941 */ /* 0x000fea0003800200 */
.L_x_21561:
        /* <DEDUP_REMOVED lines=22> */
[----:B------:R-:W-:Y:S01]  /*47a0*/  MOV R37, R0 ;  /* 0x0000000000257202 */ /* 0x000fe20000000f00 */
[----:B------:R-:W-:Y:S06]  /*47b0*/  BRA `(.L_x_21566) ;  /* 0x0000000000107947 */ /* 0x000fec0003800000 */
.L_x_21565:
[----:B------:R-:W0:Y:S02]  /*47c0*/  MUFU.RCP R37, R36 ;  /* 0x0000002400257308 */ /* 0x000e240000001000 */
[----:B0-----:R-:W-:-:S04]  /*47d0*/  FFMA R0, R36, R37, -1 ;  /* 0xbf80000024007423 */ /* 0x001fc80000000025 */
[----:B------:R-:W-:-:S04]  /*47e0*/  FADD.FTZ R0, -R0, -RZ ;  /* 0x800000ff00007221 */ /* 0x000fc80000010100 */
[----:B------:R-:W-:-:S07]  /*47f0*/  FFMA R37, R37, R0, R37 ;  /* 0x0000000025257223 */ /* 0x000fce0000000025 */
.L_x_21566:
[----:B------:R-:W-:Y:S05]  /*4800*/  BSYNC.RECONVERGENT B1 ;  /* 0x0000000000017941 */ /* 0x000fea0003800200 */
.L_x_21564:
        /* <DEDUP_REMOVED lines=80> */
.L_x_21571:
[C---:B------:R-:W-:Y:S01]  /*4d10*/  LOP3.LUT R45, R52.reuse, 0x1f, RZ, 0xc0, !PT ;  /* 0x0000001f342d7812 */ /* 0x040fe200078ec0ff */
[----:B0-----:R-:W-:Y:S01]  /*4d20*/  VIADD R50, R52, 0xffffffff ;  /* 0xffffffff34327836 */ /* 0x001fe20000000000 */
[----:B------:R-:W-:Y:S01]  /*4d30*/  IADD3 R59, P5, PT, R54, UR5, RZ ;  /* 0x00000005363b7c10 */ /* 0x000fe2000ffbe0ff */
[----:B------:R-:W-:Y:S01]  /*4d40*/  VIADD R55, R52, 0x1e ;  /* 0x0000001e34377836 */ /* 0x000fe20000000000 */
[----:B------:R-:W-:Y:S02]  /*4d50*/  ISETP.GE.U32.AND P3, PT, R45, UR24, PT ;  /* 0x000000182d007c0c */ /* 0x000fe4000bf66070 */
[----:B------:R-:W-:Y:S02]  /*4d60*/  LOP3.LUT R50, R50, 0x1f, RZ, 0xc0, !PT ;  /* 0x0000001f32327812 */ /* 0x000fe400078ec0ff */
[----:B------:R-:W-:Y:S02]  /*4d70*/  IADD3 R52, PT, PT, R52, 0x1d, RZ ;  /* 0x0000001d34347810 */ /* 0x000fe40007ffe0ff */
[----:B------:R-:W-:-:S02]  /*4d80*/  ISETP.GE.U32.AND P2, PT, R50, UR24, PT ;  /* 0x0000001832007c0c */ /* 0x000fc4000bf46070 */
[----:B------:R-:W-:Y:S02]  /*4d90*/  LOP3.LUT R55, R55, 0x1f, RZ, 0xc0, !PT ;  /* 0x0000001f37377812 */ /* 0x000fe400078ec0ff */
[----:B------:R-:W-:Y:S02]  /*4da0*/  LOP3.LUT R52, R52, 0x1f, RZ, 0xc0, !PT ;  /* 0x0000001f34347812 */ /* 0x000fe400078ec0ff */
[----:B------:R-:W-:Y:S01]  /*4db0*/  IADD3.X R58, PT, PT, R53, UR6, RZ, P5, !PT ;  /* 0x00000006353a7c10 */ /* 0x000fe2000affe4ff */
[----:B------:R-:W0:Y:S01]  /*4dc0*/  @!P3 LDS.64 R46, [R0+-0x10] ;  /* 0xfffff000002eb984 */ /* 0x000e220000000a00 */
[----:B------:R-:W-:Y:S02]  /*4dd0*/  @!P3 IADD3 R45, P4, PT, R45, R54, RZ ;  /* 0x000000362d2db210 */ /* 0x000fe40007f9e0ff */
[----:B------:R-:W-:Y:S02]  /*4de0*/  IADD3 R43, PT, PT, R43, 0x4, RZ ;  /* 0x000000042b2b7810 */ /* 0x000fe40007ffe0ff */
[----:B------:R-:W-:-:S02]  /*4df0*/  @!P3 IADD3.X R48, PT, PT, RZ, R53, RZ, P4, !PT ;  /* 0x00000035ff30b210 */ /* 0x000fc400027fe4ff */
        /* <DEDUP_REMOVED lines=19> */
[----:B------:R-:W-:Y:S02]  /*4f30*/  @!P4 IADD3.X R58, PT, PT, RZ, R58, RZ, P2, !PT ;  /* 0x0000003aff3ac210 */ /* 0x000fe400017fe4ff */
[----:B0-----:R-:W-:-:S02]  /*4f40*/  @!P4 LEA R46, P2, R55, UR10, 0x3 ;  /* 0x0000000a372ecc11 */ /* 0x001fc4000f8418ff */
[C---:B------:R-:W-:Y:S01]  /*4f50*/  @!P3 IADD3 R54, P5, PT, R52.reuse, R59, RZ ;  /* 0x0000003b3436b210 */ /* 0x040fe20007fbe0ff */
[----:B------:R-:W-:Y:S01]  /*4f60*/  VIADD R52, R52, 0x1f ;  /* 0x0000001f34347836 */ /* 0x000fe20000000000 */
[----:B------:R-:W-:Y:S02]  /*4f70*/  @!P4 LEA.HI.X R47, R55, UR4, R58, 0x3, P2 ;  /* 0x00000004372fcc11 */ /* 0x000fe400090f1c3a */
[C---:B------:R-:W-:Y:S01]  /*4f80*/  @!P3 LEA R48, P2, R54.reuse, UR10, 0x3 ;  /* 0x0000000a3630bc11 */ /* 0x040fe2000f8418ff */
[----:B------:R-:W-:Y:S02]  /*4f90*/  @!P3 IMAD.X R55, RZ, RZ, R53, P5 ;  /* 0x000000ffff37b224 */ /* 0x000fe400028e0635 */
[----:B--2---:R1:W-:Y:S03]  /*4fa0*/  @!P4 STG.E.64 desc[UR26][R46.64], R50 ;  /* 0x000000322e00c986 */ /* 0x0043e6000c101b1a */
[----:B------:R-:W-:-:S02]  /*4fb0*/  @!P3 LEA.HI.X R49, R54, UR4, R55, 0x3, P2 ;  /* 0x000000043631bc11 */ /* 0x000fc400090f1c37 */
[----:B------:R-:W-:-:S03]  /*4fc0*/  IADD3 R54, P2, PT, R59, UR5, RZ ;  /* 0x000000053b367c10 */ /* 0x000fc6000ff5e0ff */
[----:B----4-:R1:W-:Y:S01]  /*4fd0*/  @!P3 STG.E.64 desc[UR26][R48.64], R44 ;  /* 0x0000002c3000b986 */ /* 0x0103e2000c101b1a */
[----:B------:R-:W-:Y:S02]  /*4fe0*/  ISETP.NE.AND P3, PT, R43, RZ, PT ;  /* 0x000000ff2b00720c */ /* 0x000fe40003f65270 */
[----:B------:R-:W-:-:S11]  /*4ff0*/  IADD3.X R53, PT, PT, R53, UR6, RZ, P2, !PT ;  /* 0x0000000635357c10 */ /* 0x000fd600097fe4ff */
[----:B-1----:R-:W-:Y:S05]  /*5000*/  @P3 BRA `(.L_x_21571) ;  /* 0xfffffffc00403947 */ /* 0x002fea000383ffff */
.L_x_21570:
[----:B------:R-:W-:Y:S05]  /*5010*/  BSYNC.RECONVERGENT B1 ;  /* 0x0000000000017941 */ /* 0x000fea0003800200 */
.L_x_21569:
        /* <DEDUP_REMOVED lines=35> */
.L_x_21568:
[----:B------:R-:W-:Y:S05]  /*5250*/  BSYNC.RECONVERGENT B0 ;  /* 0x0000000000007941 */ /* 0x000fea0003800200 */
.L_x_21567:
[----:B------:R-:W-:Y:S01]  /*5260*/  BAR.SYNC.DEFER_BLOCKING 0x0 ;  /* 0x0000000000007b1d */ /* 0x000fe20000010000 */
[----:B-1----:R-:W-:Y:S01]  /*5270*/  IMAD.MOV.U32 R44, RZ, RZ, R13 ;  /* 0x000000ffff2c7224 */ /* 0x002fe200078e000d */
[----:B------:R-:W-:Y:S01]  /*5280*/  MOV R45, R9 ;  /* 0x00000009002d7202 */ /* 0x000fe20000000f00 */
[----:B0-----:R-:W-:Y:S01]  /*5290*/  IMAD.MOV.U32 R46, RZ, RZ, R29 ;  /* 0x000000ffff2e7224 */ /* 0x001fe200078e001d */
[----:B------:R-:W-:Y:S01]  /*52a0*/  MOV R47, R21 ;  /* 0x00000015002f7202 */ /* 0x000fe20000000f00 */
[----:B------:R-:W-:Y:S01]  /*52b0*/  IMAD.MOV.U32 R48, RZ, RZ, R25 ;  /* 0x000000ffff307224 */ /* 0x000fe200078e0019 */
[----:B------:R-:W-:Y:S01]  /*52c0*/  MOV R49, R17 ;  /* 0x0000001100317202 */ /* 0x000fe20000000f00 */
[----:B------:R-:W-:Y:S01]  /*52d0*/  IMAD.MOV.U32 R36, RZ, RZ, R33 ;  /* 0x000000ffff247224 */ /* 0x000fe200078e0021 */
        /* <DEDUP_REMOVED lines=9> */
[----:B------:R-:W-:Y:S01]  /*5370*/  MOV R0, UR21 ;  /* 0x0000001500007c02 */ /* 0x000fe20008000f00 */
[----:B------:R-:W-:Y:S01]  /*5380*/  BSSY.RECONVERGENT B1, `(.L_x_21574) ;  /* 0x0000042000017945 */ /* 0x000fe20003800200 */
[----:B------:R-:W-:Y:S02]  /*5390*/  HFMA2 R58, -RZ, RZ, 0, 0 ;  /* 0x00000000ff3a7431 */ /* 0x000fe400000001ff */
[----:B------:R-:W-:Y:S01]  /*53a0*/  IMAD R9, R60, UR29, RZ ;  /* 0x0000001d3c097c24 */ /* 0x000fe2000f8e02ff */
[----:B------:R-:W-:Y:S01]  /*53b0*/  LOP3.LUT R5, R0, 0x3, RZ, 0xc0, !PT ;  /* 0x0000000300057812 */ /* 0x000fe200078ec0ff */
[----:B------:R-:W-:-:S03]  /*53c0*/  IMAD.WIDE.U32 R60, R60, UR28, RZ ;  /* 0x0000001c3c3c7c25 */ /* 0x000fc6000f8e00ff */
[----:B------:R-:W-:Y:S01]  /*53d0*/  ISETP.NE.AND P0, PT, R5, RZ, PT ;  /* 0x000000ff0500720c */ /* 0x000fe20003f05270 */
[----:B------:R-:W-:Y:S02]  /*53e0*/  IMAD.IADD R0, R61, 0x1, R9 ;  /* 0x000000013d007824 */ /* 0x000fe400078e0209 */
[----:B------:R-:W-:Y:S01]  /*53f0*/  IMAD.MOV.U32 R17, RZ, RZ, R6 ;  /* 0x000000ffff117224 */ /* 0x000fe200078e0006 */
[----:B------:R-:W-:Y:S09]  /*5400*/  @!P1 BRA `(.L_x_21575) ;  /* 0x0000000000e49947 */ /* 0x000ff20003800000 */
[----:B------:R-:W1:Y:S01]  /*5410*/  S2R R32, SR_CgaCtaId ;  /* 0x0000000000207919 */ /* 0x000e620000008800 */
[----:B------:R-:W-:Y:S01]  /*5420*/  MOV R9, 0x400 ;  /* 0x0000040000097802 */ /* 0x000fe20000000f00 */
[----:B------:R-:W-:Y:S01]  /*5430*/  IMAD.MOV.U32 R17, RZ, RZ, R6 ;  /* 0x000000ffff117224 */ /* 0x000fe200078e0006 */
[----:B------:R-:W-:Y:S02]  /*5440*/  IADD3 R58, PT, PT, R28, -R5, RZ ;  /* 0x800000051c3a7210 */ /* 0x000fe40007ffe0ff */
[----:B------:R-:W-:Y:S01]  /*5450*/  IADD3 R13, PT, PT, R9, 0x20, RZ ;  /* 0x00000020090d7810 */ /* 0x000fe20007ffe0ff */
[----:B------:R-:W-:-:S03]  /*5460*/  IMAD R9, R41, 0x20, R4 ;  /* 0x0000002029097824 */ /* 0x000fc600078e0204 */
[----:B-1----:R-:W-:Y:S02]  /*5470*/  LEA R32, R32, R13, 0x18 ;  /* 0x0000000d20207211 */ /* 0x002fe400078ec0ff */
[----:B------:R-:W-:Y:S02]  /*5480*/  IADD3 R13, PT, PT, -R58, RZ, RZ ;  /* 0x000000ff3a0d7210 */ /* 0x000fe40007ffe1ff */
[----:B------:R-:W-:-:S07]  /*5490*/  IADD3 R9, PT, PT, R9, 0x10, R32 ;  /* 0x0000001009097810 */ /* 0x000fce0007ffe020 */
.L_x_21576:
        /* <DEDUP_REMOVED lines=48> */
.L_x_21575:
[----:B------:R-:W-:Y:S05]  /*57a0*/  BSYNC.RECONVERGENT B1 ;  /* 0x0000000000017941 */ /* 0x000fea0003800200 */
.L_x_21574:
        /* <DEDUP_REMOVED lines=35> */
.L_x_21573:
[----:B------:R-:W-:Y:S05]  /*59e0*/  BSYNC.RECONVERGENT B0 ;  /* 0x0000000000007941 */ /* 0x000fea0003800200 */
.L_x_21572:
        /* <DEDUP_REMOVED lines=39> */
.L_x_21581:
        /* <DEDUP_REMOVED lines=48> */
.L_x_21580:
[----:B------:R-:W-:Y:S05]  /*5f60*/  BSYNC.RECONVERGENT B1 ;  /* 0x0000000000017941 */ /* 0x000fea0003800200 */
.L_x_21579:
        /* <DEDUP_REMOVED lines=35> */
.L_x_21578:
[----:B------:R-:W-:Y:S05]  /*61a0*/  BSYNC.RECONVERGENT B0 ;  /* 0x0000000000007941 */ /* 0x000fea0003800200 */
.L_x_21577:
        /* <DEDUP_REMOVED lines=34> */
.L_x_21586:
        /* <DEDUP_REMOVED lines=48> */
.L_x_21585:
[----:B------:R-:W-:Y:S05]  /*66d0*/  BSYNC.RECONVERGENT B1 ;  /* 0x0000000000017941 */ /* 0x000fea0003800200 */
.L_x_21584:
        /* <DEDUP_REMOVED lines=35> */
.L_x_21583:
[----:B------:R-:W-:Y:S05]  /*6910*/  BSYNC.RECONVERGENT B0 ;  /* 0x0000000000007941 */ /* 0x000fea0003800200 */
.L_x_21582:
        /* <DEDUP_REMOVED lines=39> */
.L_x_21595:
[----:B------:R-:W-:Y:S02]  /*6b90*/  ISETP.NE.AND P0, PT, R42, RZ, PT ;  /* 0x000000ff2a00720c */ /* 0x000fe40003f05270 */
[----:B---3--:R-:W-:-:S11]  /*6ba0*/  FMNMX R5, R2, R5, !PT ;  /* 0x0000000502057209 */ /* 0x008fd60007800000 */
[----:B------:R-:W-:Y:S05]  /*6bb0*/  @P0 BRA `(.L_x_21588) ;  /* 0x0000000000080947 */ /* 0x000fea0003800000 */
[----:B0-----:R-:W0:Y:S02]  /*6bc0*/  LDC.64 R2, c[0x0][0x3a8] ;  /* 0x0000ea00ff027b82 */ /* 0x001e240000000a00 */
[----:B0-----:R3:W-:Y:S02]  /*6bd0*/  REDG.E.MAX.S32.STRONG.GPU desc[UR26][R2.64], R5 ;  /* 0x000000050200798e */ /* 0x0017e4000d12e31a */
.L_x_21588:
[----:B------:R-:W-:Y:S05]  /*6be0*/  BSYNC B0 ;  /* 0x0000000000007941 */ /* 0x000fea0003800000 */
.L_x_21587:
        /* <DEDUP_REMOVED lines=11> */
[----:B--23--:R-:W-:Y:S05]  /*6ca0*/  CALL.REL.NOINC `($__internal_549_$__cuda_sm20_rcp_rn_f32_slowpath) ;  /* 0x0000000400987944 */ /* 0x00cfea0003c00000 */
[----:B------:R-:W-:Y:S05]  /*6cb0*/  BRA `(.L_x_21591) ;  /* 0x0000000000147947 */ /* 0x000fea0003800000 */
.L_x_21590:
[----:B------:R-:W0:Y:S01]  /*6cc0*/  MUFU.RCP R0, UR19 ;  /* 0x0000001300007d08 */ /* 0x000e220008001000 */
[----:B---3--:R-:W-:-:S05]  /*6cd0*/  MOV R3, UR19 ;  /* 0x0000001300037c02 */ /* 0x008fca0008000f00 */
[----:B0-----:R-:W-:-:S04]  /*6ce0*/  FFMA R2, R0, R3, -1 ;  /* 0xbf80000000027423 */ /* 0x001fc80000000003 */
[----:B------:R-:W-:-:S04]  /*6cf0*/  FADD.FTZ R3, -R2, -RZ ;  /* 0x800000ff02037221 */ /* 0x000fc80000010100 */
[----:B------:R-:W-:-:S07]  /*6d00*/  FFMA R0, R0, R3, R0 ;  /* 0x0000000300007223 */ /* 0x000fce0000000000 */
.L_x_21591:
[----:B------:R-:W0:Y:S02]  /*6d10*/  LDC.64 R2, c[0x0][0x3b0] ;  /* 0x0000ec00ff027b82 */ /* 0x000e240000000a00 */
[----:B0-----:R-:W-:Y:S01]  /*6d20*/  STG.E desc[UR26][R2.64], R0 ;  /* 0x0000000002007986 */ /* 0x001fe2000c10191a */
[----:B------:R-:W-:Y:S05]  /*6d30*/  EXIT ;  /* 0x000000000000794d */ /* 0x000fea0003800000 */
.L_x_21589:
[----:B------:R-:W-:Y:S02]  /*6d40*/  HFMA2 R9, -RZ, RZ, 0, 1.847743988037109375e-06 ;  /* 0x0000001fff097431 */ /* 0x000fe400000001ff */
[----:B------:R-:W-:Y:S02]  /*6d50*/  IMAD.MOV.U32 R7, RZ, RZ, 0x4 ;  /* 0x00000004ff077424 */ /* 0x000fe400078e00ff */
[----:B------:R-:W-:-:S07]  /*6d60*/  IMAD.MOV.U32 R4, RZ, RZ, -0x1 ;  /* 0xffffffffff047424 */ /* 0x000fce00078e00ff */
[----:B0123--:R-:W-:Y:S05]  /*6d70*/  WARPSYNC.COLLECTIVE R4, `(.L_x_21592) ;  /* 0x0000000004087348 */ /* 0x00ffea0003c00000 */
[----:B---3--:R3:W4:Y:S02]  /*6d80*/  SHFL.DOWN P0, R5, R0, R7, R9 ;  /* 0x0800000700057389 */ /* 0x0087240000000009 */
[----:B01234-:R-:W-:Y:S05]  /*6d90*/  ENDCOLLECTIVE ;  /* 0x000000000000791b */ /* 0x01ffea0003800000 */
.L_x_21592:
[----:B------:R-:W-:Y:S01]  /*6da0*/  HFMA2 R7, -RZ, RZ, 0, 1.1920928955078125e-07 ;  /* 0x00000002ff077431 */ /* 0x000fe200000001ff */
[----:B------:R-:W-:-:S04]  /*6db0*/  MOV R3, R5 ;  /* 0x0000000500037202 */ /* 0x000fc80000000f00 */
[----:B------:R-:W-:-:S05]  /*6dc0*/  FMNMX R3, R3, R0, !PT ;  /* 0x0000000003037209 */ /* 0x000fca0007800000 */
[----:B------:R-:W-:-:S07]  /*6dd0*/  IMAD.MOV.U32 R0, RZ, RZ, R3 ;  /* 0x000000ffff007224 */ /* 0x000fce00078e0003 */
[----:B------:R-:W-:Y:S05]  /*6de0*/  WARPSYNC.COLLECTIVE R4, `(.L_x_21593) ;  /* 0x0000000004087348 */ /* 0x000fea0003c00000 */
[----:B------:R0:W1:Y:S02]  /*6df0*/  SHFL.DOWN P0, R5, R0, R7, R9 ;  /* 0x0800000700057389 */ /* 0x0000640000000009 */
[----:B01----:R-:W-:Y:S05]  /*6e00*/  ENDCOLLECTIVE ;  /* 0x000000000000791b */ /* 0x003fea0003800000 */
.L_x_21593:
[----:B------:R-:W-:Y:S02]  /*6e10*/  IMAD.MOV.U32 R7, RZ, RZ, 0x1 ;  /* 0x00000001ff077424 */ /* 0x000fe400078e00ff */
[----:B------:R-:W-:-:S05]  /*6e20*/  IMAD.MOV.U32 R2, RZ, RZ, R5 ;  /* 0x000000ffff027224 */ /* 0x000fca00078e0005 */
[----:B------:R-:W-:-:S04]  /*6e30*/  FMNMX R2, R3, R2, !PT ;  /* 0x0000000203027209 */ /* 0x000fc80007800000 */
[----:B------:R-:W-:-:S07]  /*6e40*/  MOV R0, R2 ;  /* 0x0000000200007202 */ /* 0x000fce0000000f00 */
[----:B------:R-:W-:Y:S05]  /*6e50*/  WARPSYNC.COLLECTIVE R4, `(.L_x_21594) ;  /* 0x0000000004087348 */ /* 0x000fea0003c00000 */
[----:B------:R0:W1:Y:S02]  /*6e60*/  SHFL.DOWN P0, R5, R0, R7, R9 ;  /* 0x0800000700057389 */ /* 0x0000640000000009 */
[----:B01----:R-:W-:Y:S05]  /*6e70*/  ENDCOLLECTIVE ;  /* 0x000000000000791b */ /* 0x003fea0003800000 */
.L_x_21594:
[----:B------:R-:W-:Y:S05]  /*6e80*/  BRA `(.L_x_21595) ;  /* 0xfffffffc00407947 */ /* 0x000fea000383ffff */
        .weak           $__internal_548_$__cuda_sm20_div_u64
        .type           $__internal_548_$__cuda_sm20_div_u64,@function
        .size           $__internal_548_$__cuda_sm20_div_u64,($__internal_549_$__cuda_sm20_rcp_rn_f32_slowpath - $__internal_548_$__cuda_sm20_div_u64)
$__internal_548_$__cuda_sm20_div_u64:
        /* <DEDUP_REMOVED lines=71> */
[----:B------:R-:W-:Y:S11]  /*7300*/  RET.REL.NODEC R2 `(_ZN18transformer_engine6detail38cast_transpose_fused_kernel_notalignedILb0ELb0ELb1EfNS_16CTDBiasDActParamI13__nv_bfloat16S3_ffEELi4ELi2ENS_5EmptyEXadL_ZNS_5qgeluIffEET_T0_RKS5_EEEEvT3_mmm) ;  /* 0xffffff8c023c7950 */ /* 0x000ff60003c3ffff */
        .weak           $__internal_549_$__cuda_sm20_rcp_rn_f32_slowpath
        .type           $__internal_549_$__cuda_sm20_rcp_rn_f32_slowpath,@function
        .size           $__internal_549_$__cuda_sm20_rcp_rn_f32_slowpath,(.L_x_29850 - $__internal_549_$__cuda_sm20_rcp_rn_f32_slowpath)
$__internal_549_$__cuda_sm20_rcp_rn_f32_slowpath:
        /* <DEDUP_REMOVED lines=15> */
.L_x_21597:
        /* <DEDUP_REMOVED lines=33> */
.L_x_21599:
[----:B------:R-:W0:Y:S02]  /*7610*/  MUFU.RCP R0, R0 ;  /* 0x0000000000007308 */ /* 0x000e240000001000 */
.L_x_21598:
[----:B------:R-:W-:Y:S05]  /*7620*/  BSYNC B0 ;  /* 0x0000000000007941 */ /* 0x000fea0003800000 */
.L_x_21596:
[----:B------:R-:W-:-:S04]  /*7630*/  HFMA2 R37, -RZ, RZ, 0, 0 ;  /* 0x00000000ff257431 */ /* 0x000fc800000001ff */
[----:B0-----:R-:W-:Y:S05]  /*7640*/  RET.REL.NODEC R36 `(_ZN18transformer_engine6detail38cast_transpose_fused_kernel_notalignedILb0ELb0ELb1EfNS_16CTDBiasDActParamI13__nv_bfloat16S3_ffEELi4ELi2ENS_5EmptyEXadL_ZNS_5qgeluIffEET_T0_RKS5_EEEEvT3_mmm) ;  /* 0xffffff88246c7950 */ /* 0x001fea0003c3ffff */
.L_x_21600:
        /* <DEDUP_REMOVED lines=11> */
.L_x_29850:


//--------------------- .text._ZN18transformer_engine6detail38cast_transpose_fused_kernel_notalignedILb0ELb0ELb1EfNS_16CTDBiasDActParamI6__halfS3_13__nv_fp8_e4m3fEELi4ELi8ENS_5EmptyEXadL_ZNS_5qgeluIffEET_T0_RKS6_EEEEvT3_mmm --------------------------
	.section	.text._ZN18transformer_engine6detail38cast_transpose_fused_kernel_notalignedILb0ELb0ELb1EfNS_16CTDBiasDActParamI6__halfS3_13__nv_fp8_e4m3fEELi4ELi8ENS_5EmptyEXadL_ZNS_5qgeluIffEET_T0_RKS6_EEEEvT3_mmm,"ax",@progbits
	.align	128
        .global         _ZN18transformer_engine6detail38cast_transpose_fused_kernel_notalignedILb0ELb0ELb1EfNS_16CTDBiasDActParamI6__halfS3_13__nv_fp8_e4m3fEELi4ELi8ENS_5EmptyEXadL_ZNS_5qgeluIffEET_T0_RKS6_EEEEvT3_mmm
        .type           _ZN18transformer_engine6detail38cast_transpose_fused_kernel_notalignedILb0ELb0ELb1EfNS_16CTDBiasDActParamI6__halfS3_13__nv_fp8_e4m3fEELi4ELi8ENS_5EmptyEXadL_ZNS_5qgeluIffEET_T0_RKS6_EEEEvT3_mmm,@function
        .size           _ZN18transformer_engine6detail38cast_transpose_fused_kernel_notalignedILb0ELb0ELb1EfNS_16CTDBiasDActParamI6__halfS3_13__nv_fp8_e4m3fEELi4ELi8ENS_5EmptyEXadL_ZNS_5qgeluIffEET_T0_RKS6_EEEEvT3_mmm,(.L_x_29852 - _ZN18transformer_engine6detail38cast_transpose_fused_kernel_notalignedILb0ELb0ELb1EfNS_16CTDBiasDActParamI6__halfS3_13__nv_fp8_e4m3fEELi4ELi8ENS_5EmptyEXadL_ZNS_5qgeluIffEET_T0_RKS6_EEEEvT3_mmm)
        .other          _ZN18transformer_engine6detail38cast_transpose_fused_kernel_notalignedILb0ELb0ELb1EfNS_16CTDBiasDActParamI6__halfS3_13__nv_fp8_e4m3fEELi4ELi8ENS_5EmptyEXadL_ZNS_5qgeluIffEET_T0_RKS6_EEEEvT3_mmm,@"STO_CUDA_ENTRY STV_DEFAULT"
_ZN18transformer_engine6detail38cast_transpose_fused_kernel_notalignedILb0ELb0ELb1EfNS_16CTDBiasDActParamI6__halfS3_13__nv_fp8_e4m3fEELi4ELi8ENS_5EmptyEXadL_ZNS_5qgeluIffEET_T0_RKS6_EEEEvT3_mmm:
.text._ZN18transformer_engine6detail38cast_transpose_fused_kernel_notalignedILb0ELb0ELb1EfNS_16CTDBiasDActParamI6__halfS3_13__nv_fp8_e4m3fEELi4ELi8ENS_5EmptyEXadL_ZNS_5qgeluIffEET_T0_RKS6_EEEEvT3_mmm:
        /* <DEDUP_REMOVED lines=41> */
.L_x_21601:
[----:B------:R-:W-:-:S07]  /*0290*/  MOV R9, 0x2b0 ;  /* 0x000002b000097802 */ /* 0x000fce0000000f00 */
[----:B------:R-:W-:Y:S05]  /*02a0*/  CALL.REL.NOINC `($__internal_550_$__cuda_sm20_div_u64) ;  /* 0x0000016000847944 */ /* 0x000fea0003c00000 */
        /* <DEDUP_REMOVED lines=9> */
.L_x_21602:
        /* <DEDUP_REMOVED lines=112> */
[----:B------:R-:W-:Y:S01]  /*0a40*/  @P1 IMAD R51, R3, 0x6, RZ ;  /* 0x0000000603331824 */ /* 0x000fe200078e02ff */
[----:B------:R-:W-:-:S02]  /*0a50*/  @P1 LEA R38, P3, R68, R7, 0x3 ;  /* 0x0000000744261211 */ /* 0x000fc400078618ff */
[----:B------:R-:W-:Y:S02]  /*0a60*/  @P0 MOV R45, R35 ;  /* 0x00000023002d0202 */ /* 0x000fe40000000f00 */
[----:B------:R-:W-:Y:S02]  /*0a70*/  @P1 LEA.HI.X R39, R68, R8, R69, 0x3, P3 ;  /* 0x0000000844271211 */ /* 0x000fe400018f1c45 */
[----:B------:R-:W-:Y:S01]  /*0a80*/  @P1 LOP3.LUT R47, R32, 0xfffffffc, RZ, 0xc0, !PT ;  /* 0xfffffffc202f1812 */ /* 0x000fe200078ec0ff */
[----:B------:R-:W-:Y:S01]  /*0a90*/  @P0 IMAD.WIDE.U32 R44, R2, 0xf, R44 ;  /* 0x0000000f022c0825 */ /* 0x000fe200078e002c */
[----:B------:R-:W-:Y:S02]  /*0aa0*/  @P1 LOP3.LUT R49, R33, 0x1fffffff, RZ, 0xc0, !PT ;  /* 0x1fffffff21311812 */ /* 0x000fe400078ec0ff */
[----:B------:R-:W2:Y:S01]  /*0ab0*/  @P1 LDG.E.64 R38, desc[UR10][R38.64] ;  /* 0x0000000a26261981 */ /* 0x000ea2000c1e1b00 */
[----:B------:R-:W0:Y:S01]  /*0ac0*/  @P2 LDC.64 R32, c[0x0][0x3a0] ;  /* 0x0000e800ff202b82 */ /* 0x000e220000000a00 */
[----:B------:R-:W-:Y:S01]  /*0ad0*/  @P0 IMAD.IADD R17, R45, 0x1, R17 ;  /* 0x000000012d110824 */ /* 0x000fe200078e0211 */
[----:B------:R-:W-:-:S02]  /*0ae0*/  @P0 LEA R70, P6, R44, R7, 0x3 ;  /* 0x000000072c460211 */ /* 0x000fc400078c18ff */
[----:B------:R-:W-:Y:S02]  /*0af0*/  @P1 LEA R60, P4, R36, R7, 0x3 ;  /* 0x00000007243c1211 */ /* 0x000fe400078818ff */
        /* <DEDUP_REMOVED lines=17> */
[----:B------:R-:W-:Y:S01]  /*0c10*/  @P1 IMAD R55, R3, 0x7, RZ ;  /* 0x0000000703371824 */ /* 0x000fe200078e02ff */
[----:B------:R-:W-:Y:S01]  /*0c20*/  @P1 LEA R72, P4, R40, R7, 0x3 ;  /* 0x0000000728481211 */ /* 0x000fe200078818ff */
[----:B------:R-:W-:Y:S01]  /*0c30*/  @P1 IMAD.WIDE.U32 R44, R2, 0x7, R44 ;  /* 0x00000007022c1825 */ /* 0x000fe200078e002c */
[----:B------:R-:W-:-:S02]  /*0c40*/  @P1 LEA.HI.X R75, R36, R8, R37, 0x3, P5 ;  /* 0x00000008244b1211 */ /* 0x000fc400028f1c25 */
[----:B------:R-:W-:Y:S02]  /*0c50*/  @!P1 CS2R R36, SRZ ;  /* 0x0000000000249805 */ /* 0x000fe4000001ff00 */
[----:B------:R-:W-:Y:S02]  /*0c60*/  @P1 LEA.HI.X R73, R40, R8, R47, 0x3, P4 ;  /* 0x0000000828491211 */ /* 0x000fe400020f1c2f */
[----:B------:R-:W-:Y:S02]  /*0c70*/  @!P0 CS2R R46, SRZ ;  /* 0x00000000002e8805 */ /* 0x000fe4000001ff00 */
[----:B------:R-:W-:Y:S02]  /*0c80*/  @!P0 CS2R R50, SRZ ;  /* 0x0000000000328805 */ /* 0x000fe4000001ff00 */
[----:B------:R-:W-:Y:S01]  /*0c90*/  @P1 IADD3 R35, PT, PT, R45, R55, RZ ;  /* 0x000000372d231210 */ /* 0x000fe20007ffe0ff */
[----:B------:R-:W5:Y:S01]  /*0ca0*/  @P0 LDG.E.64 R58, desc[UR10][R58.64] ;  /* 0x0000000a3a3a0981 */ /* 0x000f62000c1e1b00 */
[----:B------:R-:W-:-:S02]  /*0cb0*/  @P1 LEA R76, P6, R44, R7, 0x3 ;  /* 0x000000072c4c1211 */ /* 0x000fc400078c18ff */
[----:B------:R-:W-:Y:S02]  /*0cc0*/  @!P0 CS2R R54, SRZ ;  /* 0x0000000000368805 */ /* 0x000fe4000001ff00 */
[----:B0-----:R-:W-:Y:S01]  /*0cd0*/  @!P1 CS2R R32, SRZ ;  /* 0x0000000000209805 */ /* 0x001fe2000001ff00 */
[----:B------:R-:W5:Y:S01]  /*0ce0*/  @P1 LDG.E.64 R36, desc[UR10][R20.64] ;  /* 0x0000000a14241981 */ /* 0x000f62000c1e1b00 */
[----:B------:R-:W-:-:S03]  /*0cf0*/  @P1 LEA.HI.X R77, R44, R8, R35, 0x3, P6 ;  /* 0x000000082c4d1211 */ /* 0x000fc600030f1c23 */
[----:B------:R0:W5:Y:S04]  /*0d00*/  @P0 LDG.E.64 R46, desc[UR10][R26.64] ;  /* 0x0000000a1a2e0981 */ /* 0x000168000c1e1b00 */
        /* <DEDUP_REMOVED lines=15> */
[----:B0-----:R-:W-:Y:S01]  /*0e00*/  @!P0 CS2R R52, SRZ ;  /* 0x0000000000348805 */ /* 0x001fe2000001ff00 */
[----:B-1----:R-:W-:-:S05]  /*0e10*/  IMAD.MOV.U32 R19, RZ, RZ, 0x3bbb989d ;  /* 0x3bbb989dff137424 */ /* 0x002fca00078e00ff */
[----:B------:R0:W5:Y:S01]  /*0e20*/  @P0 LDG.E.64 R52, desc[UR10][R30.64] ;  /* 0x0000000a1e340981 */ /* 0x000162000c1e1b00 */
[----:B------:R-:W-:Y:S01]  /*0e30*/  @!P0 CS2R R48, SRZ ;  /* 0x0000000000308805 */ /* 0x000fe2000001ff00 */
[----:B------:R-:W-:-:S05]  /*0e40*/  IMAD R16, R16, R12, RZ ;  /* 0x0000000c10107224 */ /* 0x000fca00078e02ff */
[----:B------:R1:W5:Y:S01]  /*0e50*/  @P0 LDG.E.64 R48, desc[UR10][R24.64] ;  /* 0x0000000a18300981 */ /* 0x000362000c1e1b00 */
[----:B0-----:R-:W-:Y:S02]  /*0e60*/  MOV R30, 0x437c0000 ;  /* 0x437c0000001e7802 */ /* 0x001fe40000000f00 */
[----:B-1----:R-:W-:-:S06]  /*0e70*/  @!P1 CS2R R24, SRZ ;  /* 0x0000000000189805 */ /* 0x002fcc000001ff00 */
[----:B------:R0:W5:Y:S02]  /*0e80*/  @P1 LDG.E.64 R24, desc[UR10][R22.64] ;  /* 0x0000000a16181981 */ /* 0x000164000c1e1b00 */
[C---:B0-----:R-:W-:Y:S02]  /*0e90*/  IMAD R23, R9.reuse, R13, R16 ;  /* 0x0000000d09177224 */ /* 0x041fe400078e0210 */
[----:B------:R-:W-:-:S04]  /*0ea0*/  IMAD.WIDE.U32 R12, R9, R12, RZ ;  /* 0x0000000c090c7225 */ /* 0x000fc800078e00ff */
[----:B------:R-:W-:Y:S01]  /*0eb0*/  IMAD.IADD R13, R13, 0x1, R23 ;  /* 0x000000010d0d7824 */ /* 0x000fe200078e0217 */
[----:B------:R-:W-:-:S04]  /*0ec0*/  SHF.L.U32 R9, R12, 0x7, RZ ;  /* 0x000000070c097819 */ /* 0x000fc800000006ff */
        /* <DEDUP_REMOVED lines=10> */
[----:B--2---:R-:W-:-:S05]  /*0f70*/  HADD2.F32 R71, -RZ, R38.H0_H0 ;  /* 0x20000026ff477230 */ /* 0x004fca0000004100 */
[----:B------:R-:W-:-:S04]  /*0f80*/  FMUL R18, R71, -1.7020000219345092773 ;  /* 0xbfd9db2347127820 */ /* 0x000fc80000400000 */
[----:B------:R-:W-:-:S04]  /*0f90*/  FFMA.SAT R19, R18, R19, 0.5 ;  /* 0x3f00000012137423 */ /* 0x000fc80000002013 */
[----:B------:R-:W-:-:S04]  /*0fa0*/  FFMA.RM R19, R19, R30, 12582913 ;  /* 0x4b40000113137423 */ /* 0x000fc8000000401e */
[----:B------:R-:W-:-:S04]  /*0fb0*/  FADD R31, R19, -12583039 ;  /* 0xcb40007f131f7421 */ /* 0x000fc80000000000 */
[----:B------:R-:W-:-:S04]  /*0fc0*/  FFMA R31, R18, 1.4426950216293334961, -R31 ;  /* 0x3fb8aa3b121f7823 */ /* 0x000fc8000000081f */
[----:B------:R-:W-:-:S04]  /*0fd0*/  FFMA R31, R18, 1.925963033500011079e-08, R31 ;  /* 0x32a57060121f7823 */ /* 0x000fc8000000001f */
        /* <DEDUP_REMOVED lines=13> */
[----:B-----5:R-:W-:Y:S05]  /*10b0*/  CALL.REL.NOINC `($__internal_551_$__cuda_sm20_rcp_rn_f32_slowpath) ;  /* 0x0000015800107944 */ /* 0x020fea0003c00000 */
[----:B------:R-:W-:Y:S05]  /*10c0*/  BRA `(.L_x_21605) ;  /* 0x0000000000107947 */ /* 0x000fea0003800000 */
.L_x_21604:
[----:B------:R-:W0:Y:S02]  /*10d0*/  MUFU.RCP R15, R16 ;  /* 0x00000010000f7308 */ /* 0x000e240000001000 */
[----:B0-----:R-:W-:-:S04]  /*10e0*/  FFMA R12, R16, R15, -1 ;  /* 0xbf800000100c7423 */ /* 0x001fc8000000000f */
[----:B------:R-:W-:-:S04]  /*10f0*/  FADD.FTZ R12, -R12, -RZ ;  /* 0x800000ff0c0c7221 */ /* 0x000fc80000010100 */
[----:B------:R-:W-:-:S07]  /*1100*/  FFMA R15, R15, R12, R15 ;  /* 0x0000000c0f0f7223 */ /* 0x000fce000000000f */
.L_x_21605:
[----:B------:R-:W-:Y:S05]  /*1110*/  BSYNC.RECONVERGENT B1 ;  /* 0x0000000000017941 */ /* 0x000fea0003800200 */
.L_x_21603:
[----:B------:R-:W-:Y:S01]  /*1120*/  SHF.R.U64 R38, R38, 0x10, R39 ;  /* 0x0000001026267819 */ /* 0x000fe20000001227 */
[----:B------:R-:W-:Y:S02]  /*1130*/  HFMA2 R13, -RZ, RZ, 0.96630859375, -0.0022525787353515625 ;  /* 0x3bbb989dff0d7431 */ /* 0x000fe400000001ff */
[----:B------:R-:W-:Y:S01]  /*1140*/  IMAD.MOV.U32 R14, RZ, RZ, 0x437c0000 ;  /* 0x437c0000ff0e7424 */ /* 0x000fe200078e00ff */
[----:B------:R-:W-:Y:S01]  /*1150*/  BSSY.RECONVERGENT B1, `(.L_x_21606) ;  /* 0x0000018000017945 */ /* 0x000fe20003800200 */
[----:B------:R-:W-:Y:S01]  /*1160*/  FMUL R71, R71, R15 ;  /* 0x0000000f47477220 */ /* 0x000fe20000400000 */
[----:B------:R-:W-:-:S05]  /*1170*/  HADD2.F32 R38, -RZ, R38.H0_H0 ;  /* 0x20000026ff267230 */ /* 0x000fca0000004100 */
        /* <DEDUP_REMOVED lines=15> */
[----:B-----5:R-:W-:Y:S05]  /*1270*/  CALL.REL.NOINC `($__internal_551_$__cuda_sm20_rcp_rn_f32_slowpath) ;  /* 0x0000015400a07944 */ /* 0x020fea0003c00000 */
[----:B------:R-:W-:Y:S05]  /*1280*/  BRA `(.L_x_21608) ;  /* 0x0000000000107947 */ /* 0x000fea0003800000 */
.L_x_21607:
[----:B------:R-:W0:Y:S02]  /*1290*/  MUFU.RCP R15, R14 ;  /* 0x0000000e000f7308 */ /* 0x000e240000001000 */
[----:B0-----:R-:W-:-:S04]  /*12a0*/  FFMA R12, R14, R15, -1 ;  /* 0xbf8000000e0c7423 */ /* 0x001fc8000000000f */
[----:B------:R-:W-:-:S04]  /*12b0*/  FADD.FTZ R12, -R12, -RZ ;  /* 0x800000ff0c0c7221 */ /* 0x000fc80000010100 */
[----:B------:R-:W-:-:S07]  /*12c0*/  FFMA R15, R15, R12, R15 ;  /* 0x0000000c0f0f7223 */ /* 0x000fce000000000f */
.L_x_21608:
[----:B------:R-:W-:Y:S05]  /*12d0*/  BSYNC.RECONVERGENT B1 ;  /* 0x0000000000017941 */ /* 0x000fea0003800200 */
.L_x_21606:
[----:B------:R-:W-:Y:S01]  /*12e0*/  HADD2.F32 R16, -RZ, R39.H0_H0 ;  /* 0x20000027ff107230 */ /* 0x000fe20000004100 */
[----:B------:R-:W-:Y:S01]  /*12f0*/  MOV R14, 0x437c0000 ;  /* 0x437c0000000e7802 */ /* 0x000fe20000000f00 */
        /* <DEDUP_REMOVED lines=18> */
[----:B-----5:R-:W-:Y:S05]  /*1420*/  CALL.REL.NOINC `($__internal_551_$__cuda_sm20_rcp_rn_f32_slowpath) ;  /* 0x0000015400347944 */ /* 0x020fea0003c00000 */
[----:B------:R-:W-:Y:S05]  /*1430*/  BRA `(.L_x_21611) ;  /* 0x0000000000107947 */ /* 0x000fea0003800000 */
.L_x_21610:
[----:B------:R-:W0:Y:S02]  /*1440*/  MUFU.RCP R15, R14 ;  /* 0x0000000e000f7308 */ /* 0x000e240000001000 */
[----:B0-----:R-:W-:-:S04]  /*1450*/  FFMA R12, R14, R15, -1 ;  /* 0xbf8000000e0c7423 */ /* 0x001fc8000000000f */
[----:B------:R-:W-:-:S04]  /*1460*/  FADD.FTZ R12, -R12, -RZ ;  /* 0x800000ff0c0c7221 */ /* 0x000fc80000010100 */
[----:B------:R-:W-:-:S07]  /*1470*/  FFMA R15, R15, R12, R15 ;  /* 0x0000000c0f0f7223 */ /* 0x000fce000000000f */
.L_x_21611:
[----:B------:R-:W-:Y:S05]  /*1480*/  BSYNC.RECONVERGENT B1 ;  /* 0x0000000000017941 */ /* 0x000fea0003800200 */
.L_x_21609:
[----:B------:R-:W-:Y:S01]  /*1490*/  SHF.R.U32.HI R39, RZ, 0x10, R39 ;  /* 0x00000010ff277819 */ /* 0x000fe20000011627 */
        /* <DEDUP_REMOVED lines=22> */
.L_x_21613:
[----:B------:R-:W0:Y:S02]  /*1600*/  MUFU.RCP R15, R14 ;  /* 0x0000000e000f7308 */ /* 0x000e240000001000 */
[----:B0-----:R-:W-:-:S04]  /*1610*/  FFMA R12, R14, R15, -1 ;  /* 0xbf8000000e0c7423 */ /* 0x001fc8000000000f */
[----:B------:R-:W-:-:S04]  /*1620*/  FADD.FTZ R12, -R12, -RZ ;  /* 0x800000ff0c0c7221 */ /* 0x000fc80000010100 */
[----:B------:R-:W-:-:S07]  /*1630*/  FFMA R15, R15, R12, R15 ;  /* 0x0000000c0f0f7223 */ /* 0x000fce000000000f */
.L_x_21614:
[----:B------:R-:W-:Y:S05]  /*1640*/  BSYNC.RECONVERGENT B1 ;  /* 0x0000000000017941 */ /* 0x000fea0003800200 */
.L_x_21612:
[----:B-----5:R-:W-:Y:S01]  /*1650*/  HADD2.F32 R16, -RZ, R36.H0_H0 ;  /* 0x20000024ff107230 */ /* 0x020fe20000004100 */
        /* <DEDUP_REMOVED lines=19> */
[----:B------:R-:W-:Y:S05]  /*1790*/  CALL.REL.NOINC `($__internal_551_$__cuda_sm20_rcp_rn_f32_slowpath) ;  /* 0x0000015000587944 */ /* 0x000fea0003c00000 */
[----:B------:R-:W-:Y:S05]  /*17a0*/  BRA `(.L_x_21617) ;  /* 0x0000000000107947 */ /* 0x000fea0003800000 */
.L_x_21616:
[----:B------:R-:W0:Y:S02]  /*17b0*/  MUFU.RCP R15, R14 ;  /* 0x0000000e000f7308 */ /* 0x000e240000001000 */
[----:B0-----:R-:W-:-:S04]  /*17c0*/  FFMA R12, R14, R15, -1 ;  /* 0xbf8000000e0c7423 */ /* 0x001fc8000000000f */
[----:B------:R-:W-:-:S04]  /*17d0*/  FADD.FTZ R12, -R12, -RZ ;  /* 0x800000ff0c0c7221 */ /* 0x000fc80000010100 */
[----:B------:R-:W-:-:S07]  /*17e0*/  FFMA R15, R15, R12, R15 ;  /* 0x0000000c0f0f7223 */ /* 0x000fce000000000f */
.L_x_21617:
[----:B------:R-:W-:Y:S05]  /*17f0*/  BSYNC.RECONVERGENT B1 ;  /* 0x0000000000017941 */ /* 0x000fea0003800200 */
.L_x_21615:
        /* <DEDUP_REMOVED lines=21> */
[----:B------:R-:W-:Y:S05]  /*1950*/  CALL.REL.NOINC `($__internal_551_$__cuda_sm20_rcp_rn_f32_slowpath) ;  /* 0x0000014c00e87944 */ /* 0x000fea0003c00000 */
[----:B------:R-:W-:Y:S05]  /*1960*/  BRA `(.L_x_21620) ;  /* 0x0000000000107947 */ /* 0x000fea0003800000 */
.L_x_21619:
[----:B------:R-:W0:Y:S02]  /*1970*/  MUFU.RCP R15, R14 ;  /* 0x0000000e000f7308 */ /* 0x000e240000001000 */
[----:B0-----:R-:W-:-:S04]  /*1980*/  FFMA R12, R14, R15, -1 ;  /* 0xbf8000000e0c7423 */ /* 0x001fc8000000000f */
[----:B------:R-:W-:-:S04]  /*1990*/  FADD.FTZ R12, -R12, -RZ ;  /* 0x800000ff0c0c7221 */ /* 0x000fc80000010100 */
[----:B------:R-:W-:-:S07]  /*19a0*/  FFMA R15, R15, R12, R15 ;  /* 0x0000000c0f0f7223 */ /* 0x000fce000000000f */
.L_x_21620:
[----:B------:R-:W-:Y:S05]  /*19b0*/  BSYNC.RECONVERGENT B1 ;  /* 0x0000000000017941 */ /* 0x000fea0003800200 */
.L_x_21618:
        /* <DEDUP_REMOVED lines=22> */
.L_x_21622:
[----:B------:R-:W0:Y:S02]  /*1b20*/  MUFU.RCP R15, R14 ;  /* 0x0000000e000f7308 */ /* 0x000e240000001000 */
[----:B0-----:R-:W-:-:S04]  /*1b30*/  FFMA R12, R14, R15, -1 ;  /* 0xbf8000000e0c7423 */ /* 0x001fc8000000000f */
[----:B------:R-:W-:-:S04]  /*1b40*/  FADD.FTZ R12, -R12, -RZ ;  /* 0x800000ff0c0c7221 */ /* 0x000fc80000010100 */
[----:B------:R-:W-:-:S07]  /*1b50*/  FFMA R15, R15, R12, R15 ;  /* 0x0000000c0f0f7223 */ /* 0x000fce000000000f */
.L_x_21623:
[----:B------:R-:W-:Y:S05]  /*1b60*/  BSYNC.RECONVERGENT B1 ;  /* 0x0000000000017941 */ /* 0x000fea0003800200 */
.L_x_21621:
        /* <DEDUP_REMOVED lines=23> */
.L_x_21625:
[----:B------:R-:W0:Y:S02]  /*1ce0*/  MUFU.RCP R15, R14 ;  /* 0x0000000e000f7308 */ /* 0x000e240000001000 */
[----:B0-----:R-:W-:-:S04]  /*1cf0*/  FFMA R12, R14, R15, -1 ;  /* 0xbf8000000e0c7423 */ /* 0x001fc8000000000f */
[----:B------:R-:W-:-:S04]  /*1d00*/  FADD.FTZ R12, -R12, -RZ ;  /* 0x800000ff0c0c7221 */ /* 0x000fc80000010100 */
[----:B------:R-:W-:-:S07]  /*1d10*/  FFMA R15, R15, R12, R15 ;  /* 0x0000000c0f0f7223 */ /* 0x000fce000000000f */
.L_x_21626:
[----:B------:R-:W-:Y:S05]  /*1d20*/  BSYNC.RECONVERGENT B1 ;  /* 0x0000000000017941 */ /* 0x000fea0003800200 */
.L_x_21624:
        /* <DEDUP_REMOVED lines=22> */
.L_x_21628:
[----:B------:R-:W0:Y:S02]  /*1e90*/  MUFU.RCP R15, R14 ;  /* 0x0000000e000f7308 */ /* 0x000e240000001000 */
[----:B0-----:R-:W-:-:S04]  /*1ea0*/  FFMA R12, R14, R15, -1 ;  /* 0xbf8000000e0c7423 */ /* 0x001fc8000000000f */
[----:B------:R-:W-:-:S04]  /*1eb0*/  FADD.FTZ R12, -R12, -RZ ;  /* 0x800000ff0c0c7221 */ /* 0x000fc80000010100 */
[----:B------:R-:W-:-:S07]  /*1ec0*/  FFMA R15, R15, R12, R15 ;  /* 0x0000000c0f0f7223 */ /* 0x000fce000000000f */
.L_x_21629:
[----:B------:R-:W-:Y:S05]  /*1ed0*/  BSYNC.RECONVERGENT B1 ;  /* 0x0000000000017941 */ /* 0x000fea0003800200 */
.L_x_21627:
        /* <DEDUP_REMOVED lines=23> */
.L_x_21631:
[----:B------:R-:W0:Y:S02]  /*2050*/  MUFU.RCP R15, R14 ;  /* 0x0000000e000f7308 */ /* 0x000e240000001000 */
[----:B0-----:R-:W-:-:S04]  /*2060*/  FFMA R12, R14, R15, -1 ;  /* 0xbf8000000e0c7423 */ /* 0x001fc8000000000f */
[----:B------:R-:W-:-:S04]  /*2070*/  FADD.FTZ R12, -R12, -RZ ;  /* 0x800000ff0c0c7221 */ /* 0x000fc80000010100 */
[----:B------:R-:W-:-:S07]  /*2080*/  FFMA R15, R15, R12, R15 ;  /* 0x0000000c0f0f7223 */ /* 0x000fce000000000f */
.L_x_21632:
[----:B------:R-:W-:Y:S05]  /*2090*/  BSYNC.RECONVERGENT B1 ;  /* 0x0000000000017941 */ /* 0x000fea0003800200 */
.L_x_21630:
        /* <DEDUP_REMOVED lines=22> */
.L_x_21634:
[----:B------:R-:W0:Y:S02]  /*2200*/  MUFU.RCP R15, R14 ;  /* 0x0000000e000f7308 */ /* 0x000e240000001000 */
[----:B0-----:R-:W-:-:S04]  /*2210*/  FFMA R12, R14, R15, -1 ;  /* 0xbf8000000e0c7423 */ /* 0x001fc8000000000f */
[----:B------:R-:W-:-:S04]  /*2220*/  FADD.FTZ R12, -R12, -RZ ;  /* 0x800000ff0c0c7221 */ /* 0x000fc80000010100 */
[----:B------:R-:W-:-:S07]  /*2230*/  FFMA R15, R15, R12, R15 ;  /* 0x0000000c0f0f7223 */ /* 0x000fce000000000f */
.L_x_21635:
[----:B------:R-:W-:Y:S05]  /*2240*/  BSYNC.RECONVERGENT B1 ;  /* 0x0000000000017941 */ /* 0x000fea0003800200 */
.L_x_21633:
        /* <DEDUP_REMOVED lines=23> */
.L_x_21637:
[----:B------:R-:W0:Y:S02]  /*23c0*/  MUFU.RCP R15, R14 ;  /* 0x0000000e000f7308 */ /* 0x000e240000001000 */
[----:B0-----:R-:W-:-:S04]  /*23d0*/  FFMA R12, R14, R15, -1 ;  /* 0xbf8000000e0c7423 */ /* 0x001fc8000000000f */
[----:B------:R-:W-:-:S04]  /*23e0*/  FADD.FTZ R12, -R12, -RZ ;  /* 0x800000ff0c0c7221 */ /* 0x000fc80000010100 */
[----:B------:R-:W-:-:S07]  /*23f0*/  FFMA R15, R15, R12, R15 ;  /* 0x0000000c0f0f7223 */ /* 0x000fce000000000f */
.L_x_21638:
[----:B------:R-:W-:Y:S05]  /*2400*/  BSYNC.RECONVERGENT B1 ;  /* 0x0000000000017941 */ /* 0x000fea0003800200 */
.L_x_21636:
        /* <DEDUP_REMOVED lines=22> */
.L_x_21640:
[----:B------:R-:W0:Y:S02]  /*2570*/  MUFU.RCP R15, R14 ;  /* 0x0000000e000f7308 */ /* 0x000e240000001000 */
[----:B0-----:R-:W-:-:S04]  /*2580*/  FFMA R12, R14, R15, -1 ;  /* 0xbf8000000e0c7423 */ /* 0x001fc8000000000f */
[----:B------:R-:W-:-:S04]  /*2590*/  FADD.FTZ R12, -R12, -RZ ;  /* 0x800000ff0c0c7221 */ /* 0x000fc80000010100 */
[----:B------:R-:W-:-:S07]  /*25a0*/  FFMA R15, R15, R12, R15 ;  /* 0x0000000c0f0f7223 */ /* 0x000fce000000000f */
.L_x_21641:
[----:B------:R-:W-:Y:S05]  /*25b0*/  BSYNC.RECONVERGENT B1 ;  /* 0x0000000000017941 */ /* 0x000fea0003800200 */
.L_x_21639:
        /* <DEDUP_REMOVED lines=23> */
.L_x_21643:
[----:B------:R-:W0:Y:S02]  /*2730*/  MUFU.RCP R15, R14 ;  /* 0x0000000e000f7308 */ /* 0x000e240000001000 */
[----:B0-----:R-:W-:-:S04]  /*2740*/  FFMA R12, R14, R15, -1 ;  /* 0xbf8000000e0c7423 */ /* 0x001fc8000000000f */
[----:B------:R-:W-:-:S04]  /*2750*/  FADD.FTZ R12, -R12, -RZ ;  /* 0x800000ff0c0c7221 */ /* 0x000fc80000010100 */
[----:B------:R-:W-:-:S07]  /*2760*/  FFMA R15, R15, R12, R15 ;  /* 0x0000000c0f0f7223 */ /* 0x000fce000000000f */
.L_x_21644:
[----:B------:R-:W-:Y:S05]  /*2770*/  BSYNC.RECONVERGENT B1 ;  /* 0x0000000000017941 */ /* 0x000fea0003800200 */
.L_x_21642:
        /* <DEDUP_REMOVED lines=22> */
.L_x_21646:
[----:B------:R-:W0:Y:S02]  /*28e0*/  MUFU.RCP R15, R14 ;  /* 0x0000000e000f7308 */ /* 0x000e240000001000 */
[----:B0-----:R-:W-:-:S04]  /*28f0*/  FFMA R12, R14, R15, -1 ;  /* 0xbf8000000e0c7423 */ /* 0x001fc8000000000f */
[----:B------:R-:W-:-:S04]  /*2900*/  FADD.FTZ R12, -R12, -RZ ;  /* 0x800000ff0c0c7221 */ /* 0x000fc80000010100 */
[----:B------:R-:W-:-:S07]  /*2910*/  FFMA R15, R15, R12, R15 ;  /* 0x0000000c0f0f7223 */ /* 0x000fce000000000f */
.L_x_21647:
[----:B------:R-:W-:Y:S05]  /*2920*/  BSYNC.RECONVERGENT B1 ;  /* 0x0000000000017941 */ /* 0x000fea0003800200 */
.L_x_21645:
        /* <DEDUP_REMOVED lines=23> */
.L_x_21649:
[----:B------:R-:W0:Y:S02]  /*2aa0*/  MUFU.RCP R15, R14 ;  /* 0x0000000e000f7308 */ /* 0x000e240000001000 */
[----:B0-----:R-:W-:-:S04]  /*2ab0*/  FFMA R12, R14, R15, -1 ;  /* 0xbf8000000e0c7423 */ /* 0x001fc8000000000f */
[----:B------:R-:W-:-:S04]  /*2ac0*/  FADD.FTZ R12, -R12, -RZ ;  /* 0x800000ff0c0c7221 */ /* 0x000fc80000010100 */
[----:B------:R-:W-:-:S07]  /*2ad0*/  FFMA R15, R15, R12, R15 ;  /* 0x0000000c0f0f7223 */ /* 0x000fce000000000f */
.L_x_21650:
[----:B------:R-:W-:Y:S05]  /*2ae0*/  BSYNC.RECONVERGENT B1 ;  /* 0x0000000000017941 */ /* 0x000fea0003800200 */
.L_x_21648:
        /* <DEDUP_REMOVED lines=22> */
.L_x_21652:
[----:B------:R-:W0:Y:S02]  /*2c50*/  MUFU.RCP R15, R14 ;  /* 0x0000000e000f7308 */ /* 0x000e240000001000 */
[----:B0-----:R-:W-:-:S04]  /*2c60*/  FFMA R12, R14, R15, -1 ;  /* 0xbf8000000e0c7423 */ /* 0x001fc8000000000f */
[----:B------:R-:W-:-:S04]  /*2c70*/  FADD.FTZ R12, -R12, -RZ ;  /* 0x800000ff0c0c7221 */ /* 0x000fc80000010100 */
[----:B------:R-:W-:-:S07]  /*2c80*/  FFMA R15, R15, R12, R15 ;  /* 0x0000000c0f0f7223 */ /* 0x000fce000000000f */
.L_x_21653:
[----:B------:R-:W-:Y:S05]  /*2c90*/  BSYNC.RECONVERGENT B1 ;  /* 0x0000000000017941 */ /* 0x000fea0003800200 */
.L_x_21651:
        /* <DEDUP_REMOVED lines=23> */
.L_x_21655:
[----:B------:R-:W0:Y:S02]  /*2e10*/  MUFU.RCP R15, R14 ;  /* 0x0000000e000f7308 */ /* 0x000e240000001000 */
[----:B0-----:R-:W-:-:S04]  /*2e20*/  FFMA R12, R14, R15, -1 ;  /* 0xbf8000000e0c7423 */ /* 0x001fc8000000000f */
[----:B------:R-:W-:-:S04]  /*2e30*/  FADD.FTZ R12, -R12, -RZ ;  /* 0x800000ff0c0c7221 */ /* 0x000fc80000010100 */
[----:B------:R-:W-:-:S07]  /*2e40*/  FFMA R15, R15, R12, R15 ;  /* 0x0000000c0f0f7223 */ /* 0x000fce000000000f */
.L_x_21656:
[----:B------:R-:W-:Y:S05]  /*2e50*/  BSYNC.RECONVERGENT B1 ;  /* 0x0000000000017941 */ /* 0x000fea0003800200 */
.L_x_21654:
        /* <DEDUP_REMOVED lines=22> */
.L_x_21658:
[----:B------:R-:W0:Y:S02]  /*2fc0*/  MUFU.RCP R15, R14 ;  /* 0x0000000e000f7308 */ /* 0x000e240000001000 */
[----:B0-----:R-:W-:-:S04]  /*2fd0*/  FFMA R12, R14, R15, -1 ;  /* 0xbf8000000e0c7423 */ /* 0x001fc8000000000f */
[----:B------:R-:W-:-:S04]  /*2fe0*/  FADD.FTZ R12, -R12, -RZ ;  /* 0x800000ff0c0c7221 */ /* 0x000fc80000010100 */
[----:B------:R-:W-:-:S07]  /*2ff0*/  FFMA R15, R15, R12, R15 ;  /* 0x0000000c0f0f7223 */ /* 0x000fce000000000f */
.L_x_21659:
[----:B------:R-:W-:Y:S05]  /*3000*/  BSYNC.RECONVERGENT B1 ;  /* 0x0000000000017941 */ /* 0x000fea0003800200 */
.L_x_21657:
        /* <DEDUP_REMOVED lines=23> */
.L_x_21661:
[----:B------:R-:W0:Y:S02]  /*3180*/  MUFU.RCP R15, R14 ;  /* 0x0000000e000f7308 */ /* 0x000e240000001000 */
[----:B0-----:R-:W-:-:S04]  /*3190*/  FFMA R12, R14, R15, -1 ;  /* 0xbf8000000e0c7423 */ /* 0x001fc8000000000f */
[----:B------:R-:W-:-:S04]  /*31a0*/  FADD.FTZ R12, -R12, -RZ ;  /* 0x800000ff0c0c7221 */ /* 0x000fc80000010100 */
[----:B------:R-:W-:-:S07]  /*31b0*/  FFMA R15, R15, R12, R15 ;  /* 0x0000000c0f0f7223 */ /* 0x000fce000000000f */
.L_x_21662:
[----:B------:R-:W-:Y:S05]  /*31c0*/  BSYNC.RECONVERGENT B1 ;  /* 0x0000000000017941 */ /* 0x000fea0003800200 */
.L_x_21660:
        /* <DEDUP_REMOVED lines=22> */
.L_x_21664:
[----:B------:R-:W0:Y:S02]  /*3330*/  MUFU.RCP R15, R14 ;  /* 0x0000000e000f7308 */ /* 0x000e240000001000 */
[----:B0-----:R-:W-:-:S04]  /*3340*/  FFMA R12, R14, R15, -1 ;  /* 0xbf8000000e0c7423 */ /* 0x001fc8000000000f */
[----:B------:R-:W-:-:S04]  /*3350*/  FADD.FTZ R12, -R12, -RZ ;  /* 0x800000ff0c0c7221 */ /* 0x000fc80000010100 */
[----:B------:R-:W-:-:S07]  /*3360*/  FFMA R15, R15, R12, R15 ;  /* 0x0000000c0f0f7223 */ /* 0x000fce000000000f */
.L_x_21665:
[----:B------:R-:W-:Y:S05]  /*3370*/  BSYNC.RECONVERGENT B1 ;  /* 0x0000000000017941 */ /* 0x000fea0003800200 */
.L_x_21663:
        /* <DEDUP_REMOVED lines=23> */
.L_x_21667:
[----:B------:R-:W0:Y:S02]  /*34f0*/  MUFU.RCP R15, R14 ;  /* 0x0000000e000f7308 */ /* 0x000e240000001000 */
[----:B0-----:R-:W-:-:S04]  /*3500*/  FFMA R12, R14, R15, -1 ;  /* 0xbf8000000e0c7423 */ /* 0x001fc8000000000f */
[----:B------:R-:W-:-:S04]  /*3510*/  FADD.FTZ R12, -R12, -RZ ;  /* 0x800000ff0c0c7221 */ /* 0x000fc80000010100 */
[----:B------:R-:W-:-:S07]  /*3520*/  FFMA R15, R15, R12, R15 ;  /* 0x0000000c0f0f7223 */ /* 0x000fce000000000f */
.L_x_21668:
[----:B------:R-:W-:Y:S05]  /*3530*/  BSYNC.RECONVERGENT B1 ;  /* 0x0000000000017941 */ /* 0x000fea0003800200 */
.L_x_21666:
        /* <DEDUP_REMOVED lines=22> */
.L_x_21670:
[----:B------:R-:W0:Y:S02]  /*36a0*/  MUFU.RCP R15, R14 ;  /* 0x0000000e000f7308 */ /* 0x000e240000001000 */
[----:B0-----:R-:W-:-:S04]  /*36b0*/  FFMA R12, R14, R15, -1 ;  /* 0xbf8000000e0c7423 */ /* 0x001fc8000000000f */
[----:B------:R-:W-:-:S04]  /*36c0*/  FADD.FTZ R12, -R12, -RZ ;  /* 0x800000ff0c0c7221 */ /* 0x000fc80000010100 */
[----:B------:R-:W-:-:S07]  /*36d0*/  FFMA R15, R15, R12, R15 ;  /* 0x0000000c0f0f7223 */ /* 0x000fce000000000f */
.L_x_21671:
[----:B------:R-:W-:Y:S05]  /*36e0*/  BSYNC.RECONVERGENT B1 ;  /* 0x0000000000017941 */ /* 0x000fea0003800200 */
.L_x_21669:
        /* <DEDUP_REMOVED lines=23> */
.L_x_21673:
[----:B------:R-:W0:Y:S02]  /*3860*/  MUFU.RCP R15, R14 ;  /* 0x0000000e000f7308 */ /* 0x000e240000001000 */
[----:B0-----:R-:W-:-:S04]  /*3870*/  FFMA R12, R14, R15, -1 ;  /* 0xbf8000000e0c7423 */ /* 0x001fc8000000000f */
[----:B------:R-:W-:-:S04]  /*3880*/  FADD.FTZ R12, -R12, -RZ ;  /* 0x800000ff0c0c7221 */ /* 0x000fc80000010100 */
[----:B------:R-:W-:-:S07]  /*3890*/  FFMA R15, R15, R12, R15 ;  /* 0x0000000c0f0f7223 */ /* 0x000fce000000000f */
.L_x_21674:
[----:B------:R-:W-:Y:S05]  /*38a0*/  BSYNC.RECONVERGENT B1 ;  /* 0x0000000000017941 */ /* 0x000fea0003800200 */
.L_x_21672:
        /* <DEDUP_REMOVED lines=22> */
.L_x_21676:
[----:B------:R-:W0:Y:S02]  /*3a10*/  MUFU.RCP R15, R14 ;  /* 0x0000000e000f7308 */ /* 0x000e240000001000 */
[----:B0-----:R-:W-:-:S04]  /*3a20*/  FFMA R12, R14, R15, -1 ;  /* 0xbf8000000e0c7423 */ /* 0x001fc8000000000f */
[----:B------:R-:W-:-:S04]  /*3a30*/  FADD.FTZ R12, -R12, -RZ ;  /* 0x800000ff0c0c7221 */ /* 0x000fc80000010100 */
[----:B------:R-:W-:-:S07]  /*3a40*/  FFMA R15, R15, R12, R15 ;  /* 0x0000000c0f0f7223 */ /* 0x000fce000000000f */
.L_x_21677:
[----:B------:R-:W-:Y:S05]  /*3a50*/  BSYNC.RECONVERGENT B1 ;  /* 0x0000000000017941 */ /* 0x000fea0003800200 */
.L_x_21675:
        /* <DEDUP_REMOVED lines=23> */
.L_x_21679:
[----:B------:R-:W0:Y:S02]  /*3bd0*/  MUFU.RCP R15, R14 ;  /* 0x0000000e000f7308 */ /* 0x000e240000001000 */
[----:B0-----:R-:W-:-:S04]  /*3be0*/  FFMA R12, R14, R15, -1 ;  /* 0xbf8000000e0c7423 */ /* 0x001fc8000000000f */
[----:B------:R-:W-:-:S04]  /*3bf0*/  FADD.FTZ R12, -R12, -RZ ;  /* 0x800000ff0c0c7221 */ /* 0x000fc80000010100 */
[----:B------:R-:W-:-:S07]  /*3c00*/  FFMA R15, R15, R12, R15 ;  /* 0x0000000c0f0f7223 */ /* 0x000fce000000000f */
.L_x_21680:
[----:B------:R-:W-:Y:S05]  /*3c10*/  BSYNC.RECONVERGENT B1 ;  /* 0x0000000000017941 */ /* 0x000fea0003800200 */
.L_x_21678:
        /* <DEDUP_REMOVED lines=22> */
.L_x_21682:
[----:B------:R-:W0:Y:S02]  /*3d80*/  MUFU.RCP R15, R14 ;  /* 0x0000000e000f7308 */ /* 0x000e240000001000 */
[----:B0-----:R-:W-:-:S04]  /*3d90*/  FFMA R12, R14, R15, -1 ;  /* 0xbf8000000e0c7423 */ /* 0x001fc8000000000f */
[----:B------:R-:W-:-:S04]  /*3da0*/  FADD.FTZ R12, -R12, -RZ ;  /* 0x800000ff0c0c7221 */ /* 0x000fc80000010100 */
[----:B------:R-:W-:-:S07]  /*3db0*/  FFMA R15, R15, R12, R15 ;  /* 0x0000000c0f0f7223 */ /* 0x000fce000000000f */
.L_x_21683:
[----:B------:R-:W-:Y:S05]  /*3dc0*/  BSYNC.RECONVERGENT B1 ;  /* 0x0000000000017941 */ /* 0x000fea0003800200 */
.L_x_21681:
        /* <DEDUP_REMOVED lines=23> */
.L_x_21685:
[----:B------:R-:W0:Y:S02]  /*3f40*/  MUFU.RCP R15, R14 ;  /* 0x0000000e000f7308 */ /* 0x000e240000001000 */
[----:B0-----:R-:W-:-:S04]  /*3f50*/  FFMA R12, R14, R15, -1 ;  /* 0xbf8000000e0c7423 */ /* 0x001fc8000000000f */
[----:B------:R-:W-:-:S04]  /*3f60*/  FADD.FTZ R12, -R12, -RZ ;  /* 0x800000ff0c0c7221 */ /* 0x000fc80000010100 */
[----:B------:R-:W-:-:S07]  /*3f70*/  FFMA R15, R15, R12, R15 ;  /* 0x0000000c0f0f7223 */ /* 0x000fce000000000f */
.L_x_21686:
[----:B------:R-:W-:Y:S05]  /*3f80*/  BSYNC.RECONVERGENT B1 ;  /* 0x0000000000017941 */ /* 0x000fea0003800200 */
.L_x_21684:
        /* <DEDUP_REMOVED lines=22> */
.L_x_21688:
[----:B------:R-:W0:Y:S02]  /*40f0*/  MUFU.RCP R15, R14 ;  /* 0x0000000e000f7308 */ /* 0x000e240000001000 */
[----:B0-----:R-:W-:-:S04]  /*4100*/  FFMA R12, R14, R15, -1 ;  /* 0xbf8000000e0c7423 */ /* 0x001fc8000000000f */
[----:B------:R-:W-:-:S04]  /*4110*/  FADD.FTZ R12, -R12, -RZ ;  /* 0x800000ff0c0c7221 */ /* 0x000fc80000010100 */
[----:B------:R-:W-:-:S07]  /*4120*/  FFMA R15, R15, R12, R15 ;  /* 0x0000000c0f0f7223 */ /* 0x000fce000000000f */
.L_x_21689:
[----:B------:R-:W-:Y:S05]  /*4130*/  BSYNC.RECONVERGENT B1 ;  /* 0x0000000000017941 */ /* 0x000fea0003800200 */
.L_x_21687:
        /* <DEDUP_REMOVED lines=23> */
.L_x_21691:
[----:B------:R-:W0:Y:S02]  /*42b0*/  MUFU.RCP R15, R14 ;  /* 0x0000000e000f7308 */ /* 0x000e240000001000 */
[----:B0-----:R-:W-:-:S04]  /*42c0*/  FFMA R12, R14, R15, -1 ;  /* 0xbf8000000e0c7423 */ /* 0x001fc8000000000f */
[----:B------:R-:W-:-:S04]  /*42d0*/  FADD.FTZ R12, -R12, -RZ ;  /* 0x800000ff0c0c7221 */ /* 0x000fc80000010100 */
[----:B------:R-:W-:-:S07]  /*42e0*/  FFMA R15, R15, R12, R15 ;  /* 0x0000000c0f0f7223 */ /* 0x000fce000000000f */
.L_x_21692:
[----:B------:R-:W-:Y:S05]  /*42f0*/  BSYNC.RECONVERGENT B1 ;  /* 0x0000000000017941 */ /* 0x000fea0003800200 */
.L_x_21690:
        /* <DEDUP_REMOVED lines=22> */
.L_x_21694:
[----:B------:R-:W0:Y:S02]  /*4460*/  MUFU.RCP R15, R14 ;  /* 0x0000000e000f7308 */ /* 0x000e240000001000 */
[----:B0-----:R-:W-:-:S04]  /*4470*/  FFMA R12, R14, R15, -1 ;  /* 0xbf8000000e0c7423 */ /* 0x001fc8000000000f */
[----:B------:R-:W-:-:S04]  /*4480*/  FADD.FTZ R12, -R12, -RZ ;  /* 0x800000ff0c0c7221 */ /* 0x000fc80000010100 */
[----:B------:R-:W-:-:S07]  /*4490*/  FFMA R15, R15, R12, R15 ;  /* 0x0000000c0f0f7223 */ /* 0x000fce000000000f */
.L_x_21695:
[----:B------:R-:W-:Y:S05]  /*44a0*/  BSYNC.RECONVERGENT B1 ;  /* 0x0000000000017941 */ /* 0x000fea0003800200 */
.L_x_21693:
        /* <DEDUP_REMOVED lines=23> */
.L_x_21697:
[----:B------:R-:W0:Y:S02]  /*4620*/  MUFU.RCP R15, R14 ;  /* 0x0000000e000f7308 */ /* 0x000e240000001000 */
[----:B0-----:R-:W-:-:S04]  /*4630*/  FFMA R12, R14, R15, -1 ;  /* 0xbf8000000e0c7423 */ /* 0x001fc8000000000f */
[----:B------:R-:W-:-:S04]  /*4640*/  FADD.FTZ R12, -R12, -RZ ;  /* 0x800000ff0c0c7221 */ /* 0x000fc80000010100 */
[----:B------:R-:W-:-:S07]  /*4650*/  FFMA R15, R15, R12, R15 ;  /* 0x0000000c0f0f7223 */ /* 0x000fce000000000f */
.L_x_21698:
[----:B------:R-:W-:Y:S05]  /*4660*/  BSYNC.RECONVERGENT B1 ;  /* 0x0000000000017941 */ /* 0x000fea0003800200 */
.L_x_21696:
        /* <DEDUP_REMOVED lines=74> */
.L_x_21700:
[----:B------:R-:W-:Y:S05]  /*4b10*/  BSYNC.RECONVERGENT B0 ;  /* 0x0000000000007941 */ /* 0x000fea0003800200 */
.L_x_21699:
        /* <DEDUP_REMOVED lines=13> */
.L_x_21702:
[----:B------:R-:W-:Y:S05]  /*4bf0*/  BSYNC.RECONVERGENT B0 ;  /* 0x0000000000007941 */ /* 0x000fea0003800200 */
.L_x_21701:
        /* <DEDUP_REMOVED lines=14> */
.L_x_21704:
[----:B------:R-:W-:Y:S05]  /*4ce0*/  BSYNC.RECONVERGENT B0 ;  /* 0x0000000000007941 */ /* 0x000fea0003800200 */
.L_x_21703:
        /* <DEDUP_REMOVED lines=17> */
.L_x_21706:
[----:B------:R-:W-:Y:S05]  /*4e00*/  BSYNC.RECONVERGENT B0 ;  /* 0x0000000000007941 */ /* 0x000fea0003800200 */
.L_x_21705:
        /* <DEDUP_REMOVED lines=17> */
.L_x_21708:
[----:B------:R-:W-:Y:S05]  /*4f20*/  BSYNC.RECONVERGENT B0 ;  /* 0x0000000000007941 */ /* 0x000fea0003800200 */
.L_x_21707:
        /* <DEDUP_REMOVED lines=23> */
.L_x_21710:
[----:B------:R-:W-:Y:S05]  /*50a0*/  BSYNC.RECONVERGENT B0 ;  /* 0x0000000000007941 */ /* 0x000fea0003800200 */
.L_x_21709:
        /* <DEDUP_REMOVED lines=26> */
.L_x_21712:
[----:B------:R-:W-:Y:S05]  /*5250*/  BSYNC.RECONVERGENT B0 ;  /* 0x0000000000007941 */ /* 0x000fea0003800200 */
.L_x_21711:
        /* <DEDUP_REMOVED lines=22> */
.L_x_21714:
[----:B------:R-:W-:Y:S05]  /*53c0*/  BSYNC.RECONVERGENT B0 ;  /* 0x0000000000007941 */ /* 0x000fea0003800200 */
.L_x_21713:
        /* <DEDUP_REMOVED lines=77> */
[----:B------:R0:W5:Y:S01]  /*58a0*/  @P0 LDG.E.64 R76, desc[UR10][R84.64] ;  /* 0x0000000a544c0981 */ /* 0x000162000c1e1b00 */
[----:B------:R-:W-:-:S03]  /*58b0*/  FMNMX3 R92, |R20|, R92, |R21|, !PT ;  /* 0x0000005c145c7276 */ /* 0x000fc60007800615 */
[----:B------:R1:W5:Y:S01]  /*58c0*/  @P0 LDG.E.64 R78, desc[UR10][R82.64] ;  /* 0x0000000a524e0981 */ /* 0x000362000c1e1b00 */
[----:B0-----:R-:W-:Y:S01]  /*58d0*/  @P0 MOV R85, R81 ;  /* 0x0000005100550202 */ /* 0x001fe20000000f00 */
[----:B------:R-:W-:Y:S01]  /*58e0*/  @P0 IMAD.MOV.U32 R84, RZ, RZ, R80 ;  /* 0x000000ffff540224 */ /* 0x000fe200078e0050 */
[----:B-1----:R-:W-:Y:S01]  /*58f0*/  LOP3.LUT R83, R19, 0xff, RZ, 0xc0, !PT ;  /* 0x000000ff13537812 */ /* 0x002fe200078ec0ff */
[----:B------:R-:W-:Y:S02]  /*5900*/  HADD2.F32 R82, -RZ, R58.H0_H0 ;  /* 0x2000003aff527230 */ /* 0x000fe40000004100 */
[----:B------:R-:W-:Y:S02]  /*5910*/  HFMA2 R20, -RZ, RZ, 3.7421875, 0 ;  /* 0x437c0000ff147431 */ /* 0x000fe400000001ff */
[----:B------:R-:W-:Y:S01]  /*5920*/  @P0 IMAD.WIDE.U32 R84, R2, 0xf, R84 ;  /* 0x0000000f02540825 */ /* 0x000fe200078e0054 */
[----:B------:R-:W-:-:S03]  /*5930*/  LEA R83, R18, R83, 0x8 ;  /* 0x0000005312537211 */ /* 0x000fc600078e40ff */
[----:B------:R-:W-:Y:S02]  /*5940*/  @P0 IMAD R81, R3, 0xf, RZ ;  /* 0x0000000f03510824 */ /* 0x000fe400078e02ff */
[----:B------:R-:W-:Y:S01]  /*5950*/  FMUL R18, R82, -1.7020000219345092773 ;  /* 0xbfd9db2352127820 */ /* 0x000fe20000400000 */
[----:B------:R-:W-:Y:S01]  /*5960*/  IMAD.MOV.U32 R19, RZ, RZ, 0x3bbb989d ;  /* 0x3bbb989dff137424 */ /* 0x000fe200078e00ff */
[----:B------:R-:W-:Y:S01]  /*5970*/  @P0 LEA R80, P1, R84, R7, 0x3 ;  /* 0x0000000754500211 */ /* 0x000fe200078218ff */
[----:B------:R-:W-:Y:S02]  /*5980*/  @P0 IMAD.IADD R81, R81, 0x1, R85 ;  /* 0x0000000151510824 */ /* 0x000fe400078e0255 */
[----:B------:R-:W-:-:S03]  /*5990*/  FFMA.SAT R19, R18, R19, 0.5 ;  /* 0x3f00000012137423 */ /* 0x000fc60000002013 */
[----:B------:R-:W-:Y:S02]  /*59a0*/  @P0 LEA.HI.X R81, R84, R8, R81, 0x3, P1 ;  /* 0x0000000854510211 */ /* 0x000fe400008f1c51 */
[----:B------:R-:W-:Y:S01]  /*59b0*/  @!P0 CS2R R84, SRZ ;  /* 0x0000000000548805 */ /* 0x000fe2000001ff00 */
[----:B------:R-:W-:Y:S01]  /*59c0*/  FFMA.RM R20, R19, R20, 12582913 ;  /* 0x4b40000113147423 */ /* 0x000fe20000004014 */
[----:B------:R-:W-:-:S04]  /*59d0*/  LOP3.LUT R19, R64, 0xff, RZ, 0xc0, !PT ;  /* 0x000000ff40137812 */ /* 0x000fc800078ec0ff */
[----:B------:R0:W5:Y:S02]  /*59e0*/  @P0 LDG.E.64 R84, desc[UR10][R80.64] ;  /* 0x0000000a50540981 */ /* 0x000164000c1e1b00 */
[----:B0-----:R-:W-:Y:S02]  /*59f0*/  IMAD R81, R22, 0x100, R19 ;  /* 0x0000010016517824 */ /* 0x001fe400078e0213 */
[----:B------:R-:W-:-:S04]  /*5a00*/  FADD R19, R20, -12583039 ;  /* 0xcb40007f14137421 */ /* 0x000fc80000000000 */
[----:B------:R-:W-:-:S04]  /*5a10*/  FFMA R19, R18, 1.4426950216293334961, -R19 ;  /* 0x3fb8aa3b12137823 */ /* 0x000fc80000000813 */
[----:B------:R-:W-:-:S06]  /*5a20*/  FFMA R19, R18, 1.925963033500011079e-08, R19 ;  /* 0x32a5706012137823 */ /* 0x000fcc0000000013 */
[----:B------:R-:W0:Y:S01]  /*5a30*/  MUFU.EX2 R19, R19 ;  /* 0x0000001300137308 */ /* 0x000e220000000800 */
[----:B------:R-:W-:Y:S02]  /*5a40*/  LOP3.LUT R14, R14, 0xff, RZ, 0xc0, !PT ;  /* 0x000000ff0e0e7812 */ /* 0x000fe400078ec0ff */
[----:B------:R-:W-:Y:S02]  /*5a50*/  SHF.L.U32 R20, R20, 0x17, RZ ;  /* 0x0000001714147819 */ /* 0x000fe400000006ff */
[----:B------:R-:W-:Y:S02]  /*5a60*/  LEA R14, R17, R14, 0x8 ;  /* 0x0000000e110e7211 */ /* 0x000fe400078e40ff */
[----:B------:R-:W-:Y:S02]  /*5a70*/  SHF.L.U32 R12, R12, 0x10, RZ ;  /* 0x000000100c0c7819 */ /* 0x000fe400000006ff */
[----:B------:R-:W-:Y:S02]  /*5a80*/  FMNMX3 R16, |R16|, R92, |R23|, !PT ;  /* 0x0000005c10107276 */ /* 0x000fe40007800617 */
[----:B------:R-:W-:-:S02]  /*5a90*/  LOP3.LUT R22, R13, 0xff, RZ, 0xc0, !PT ;  /* 0x000000ff0d167812 */ /* 0x000fc400078ec0ff */
[----:B------:R-:W-:Y:S02]  /*5aa0*/  PRMT R41, R41, 0x7104, RZ ;  /* 0x0000710429297816 */ /* 0x000fe400000000ff */
[----:B------:R-:W-:Y:S02]  /*5ab0*/  SHF.L.U32 R15, R15, 0x10, RZ ;  /* 0x000000100f0f7819 */ /* 0x000fe400000006ff */
[----:B------:R-:W-:Y:S01]  /*5ac0*/  LOP3.LUT R17, R14, 0xffff, RZ, 0xc0, !PT ;  /* 0x0000ffff0e117812 */ /* 0x000fe200078ec0ff */
[----:B0-----:R-:W-:Y:S01]  /*5ad0*/  FFMA R14, R20, R19, 1 ;  /* 0x3f800000140e7423 */ /* 0x001fe20000000013 */
[----:B------:R-:W-:Y:S02]  /*5ae0*/  LOP3.LUT R42, R42, 0xff, R91, 0xf8, !PT ;  /* 0x000000ff2a2a7812 */ /* 0x000fe400078ef85b */
[----:B------:R-:W-:Y:S02]  /*5af0*/  LOP3.LUT R12, R12, 0xff0000, RZ, 0xc0, !PT ;  /* 0x00ff00000c0c7812 */ /* 0x000fe400078ec0ff */
[----:B------:R-:W-:Y:S01]  /*5b00*/  FMNMX3 R16, |R95|, R16, |R60|, !PT ;  /* 0x000000105f107276 */ /* 0x000fe2000780063c */
[----:B------:R-:W-:Y:S01]  /*5b10*/  IMAD.U32 R90, R90, 0x10000, RZ ;  /* 0x000100005a5a7824 */ /* 0x000fe200078e00ff */
[----:B------:R-:W-:Y:S01]  /*5b20*/  LOP3.LUT R41, R22, 0xff00, R41, 0xf8, !PT ;  /* 0x0000ff0016297812 */ /* 0x000fe200078ef829 */
[----:B------:R-:W-:Y:S01]  /*5b30*/  IMAD.U32 R31, R31, 0x10000, RZ ;  /* 0x000100001f1f7824 */ /* 0x000fe200078e00ff */
[----:B------:R-:W-:-:S02]  /*5b40*/  LOP3.LUT R22, R15, 0xff0000, RZ, 0xc0, !PT ;  /* 0x00ff00000f167812 */ /* 0x000fc400078ec0ff */
[----:B------:R-:W-:Y:S02]  /*5b50*/  LOP3.LUT R15, R12, 0xffff, R83, 0xf8, !PT ;  /* 0x0000ffff0c0f7812 */ /* 0x000fe400078ef853 */
[----:B------:R-:W-:Y:S02]  /*5b60*/  LOP3.LUT R13, R42, 0xffff, RZ, 0xc0, !PT ;  /* 0x0000ffff2a0d7812 */ /* 0x000fe400078ec0ff */
[----:B------:R-:W-:Y:S02]  /*5b70*/  FMNMX3 R24, |R93|, R16, |R24|, !PT ;  /* 0x000000105d187276 */ /* 0x000fe40007800618 */
[----:B------:R-:W-:Y:S02]  /*5b80*/  @!P0 CS2R R74, SRZ ;  /* 0x00000000004a8805 */ /* 0x000fe4000001ff00 */
[----:B------:R-:W-:Y:S02]  /*5b90*/  IADD3 R12, PT, PT, R14, 0x1800000, RZ ;  /* 0x018000000e0c7810 */ /* 0x000fe40007ffe0ff */
[----:B------:R-:W-:-:S02]  /*5ba0*/  LOP3.LUT R90, R13, 0xff0000, R90, 0xf8, !PT ;  /* 0x00ff00000d5a7812 */ /* 0x000fc400078ef85a */
[----:B------:R-:W-:Y:S01]  /*5bb0*/  FMNMX3 R43, |R43|, R24, |R34|, !PT ;  /* 0x000000182b2b7276 */ /* 0x000fe20007800622 */
[----:B------:R0:W5:Y:S01]  /*5bc0*/  @P0 LDG.E.64 R74, desc[UR10][R86.64] ;  /* 0x0000000a564a0981 */ /* 0x000162000c1e1b00 */
[----:B------:R-:W-:Y:S02]  /*5bd0*/  LOP3.LUT R18, R31, 0xff0000, RZ, 0xc0, !PT ;  /* 0x00ff00001f127812 */ /* 0x000fe400078ec0ff */
[----:B------:R-:W-:Y:S02]  /*5be0*/  LOP3.LUT R13, R37, 0xffff, RZ, 0xc0, !PT ;  /* 0x0000ffff250d7812 */ /* 0x000fe400078ec0ff */
[----:B------:R-:W-:Y:S02]  /*5bf0*/  LOP3.LUT R12, R12, 0x7f800000, RZ, 0xc0, !PT ;  /* 0x7f8000000c0c7812 */ /* 0x000fe400078ec0ff */
[----:B------:R-:W-:Y:S02]  /*5c00*/  FMNMX R43, |R40|, R43, !PT ;  /* 0x0000002b282b7209 */ /* 0x000fe40007800200 */
[----:B------:R-:W-:-:S02]  /*5c10*/  LOP3.LUT R18, R18, 0xffff, R81, 0xf8, !PT ;  /* 0x0000ffff12127812 */ /* 0x000fc400078ef851 */
[----:B------:R-:W-:Y:S02]  /*5c20*/  SHF.L.U32 R13, R13, 0x18, RZ ;  /* 0x000000180d0d7819 */ /* 0x000fe400000006ff */
[----:B------:R-:W-:Y:S02]  /*5c30*/  ISETP.GT.U32.AND P0, PT, R12, 0x1ffffff, PT ;  /* 0x01ffffff0c00780c */ /* 0x000fe40003f04070 */
[----:B------:R-:W-:Y:S02]  /*5c40*/  FMNMX3 R36, |R36|, R43, |R39|, !PT ;  /* 0x0000002b24247276 */ /* 0x000fe40007800627 */
[----:B------:R-:W-:Y:S01]  /*5c50*/  LOP3.LUT R20, R18, 0xff000000, R13, 0xf8, !PT ;  /* 0xff00000012147812 */ /* 0x000fe200078ef80d */
[----:B------:R-:W-:Y:S01]  /*5c60*/  IMAD.U32 R62, R62, 0x10000, RZ ;  /* 0x000100003e3e7824 */ /* 0x000fe200078e00ff */
[----:B------:R-:W-:Y:S02]  /*5c70*/  LOP3.LUT R28, R28, 0xffff, RZ, 0xc0, !PT ;  /* 0x0000ffff1c1c7812 */ /* 0x000fe400078ec0ff */
[----:B------:R-:W-:-:S02]  /*5c80*/  LOP3.LUT R35, R35, 0xffff, RZ, 0xc0, !PT ;  /* 0x0000ffff23237812 */ /* 0x000fc400078ec0ff */
[----:B------:R-:W-:Y:S02]  /*5c90*/  LOP3.LUT R13, RZ, R5, RZ, 0x33, !PT ;  /* 0x00000005ff0d7212 */ /* 0x000fe400078e33ff */
[----:B------:R-:W-:Y:S02]  /*5ca0*/  LOP3.LUT R12, R27, 0xffff, RZ, 0xc0, !PT ;  /* 0x0000ffff1b0c7812 */ /* 0x000fe400078ec0ff */
[----:B------:R-:W-:Y:S01]  /*5cb0*/  FMNMX3 R36, |R32|, R36, |R25|, !PT ;  /* 0x0000002420247276 */ /* 0x000fe20007800619 */
[----:B------:R-:W-:Y:S01]  /*5cc0*/  IMAD.SHL.U32 R21, R38, 0x1000000, RZ ;  /* 0x0100000026157824 */ /* 0x000fe200078e00ff */
[----:B------:R-:W-:Y:S01]  /*5cd0*/  LOP3.LUT R17, R17, 0xff0000, R62, 0xf8, !PT ;  /* 0x00ff000011117812 */ /* 0x000fe200078ef83e */
[----:B------:R-:W-:Y:S01]  /*5ce0*/  IMAD.SHL.U32 R28, R28, 0x1000000, RZ ;  /* 0x010000001c1c7824 */ /* 0x000fe200078e00ff */
[----:B------:R-:W-:Y:S01]  /*5cf0*/  SHF.L.U32 R12, R12, 0x18, RZ ;  /* 0x000000180c0c7819 */ /* 0x000fe200000006ff */
[----:B------:R-:W-:Y:S01]  /*5d00*/  IMAD.SHL.U32 R35, R35, 0x1000000, RZ ;  /* 0x0100000023237824 */ /* 0x000fe200078e00ff */
[----:B------:R-:W-:Y:S01]  /*5d10*/  FMNMX3 R30, |R33|, R36, |R30|, !PT ;  /* 0x00000024211e7276 */ /* 0x000fe2000780061e */
[----:B------:R-:W-:Y:S01]  /*5d20*/  IMAD.IADD R13, R13, 0x1, R0 ;  /* 0x000000010d0d7824 */ /* 0x000fe200078e0200 */
[----:B------:R-:W-:Y:S01]  /*5d30*/  BSSY.RECONVERGENT B1, `(.L_x_21715) ;  /* 0x0000010000017945 */ /* 0x000fe20003800200 */
[----:B------:R-:W-:-:S02]  /*5d40*/  LOP3.LUT R21, R21, R41, R22, 0xfe, !PT ;  /* 0x0000002915157212 */ /* 0x000fc400078efe16 */
[----:B------:R-:W-:Y:S02]  /*5d50*/  LOP3.LUT R60, R15, 0xff000000, R28, 0xf8, !PT ;  /* 0xff0000000f3c7812 */ /* 0x000fe400078ef81c */
[----:B------:R-:W-:Y:S02]  /*5d60*/  LOP3.LUT R62, R90, 0xff000000, R35, 0xf8, !PT ;  /* 0xff0000005a3e7812 */ /* 0x000fe400078ef823 */
[----:B------:R-:W-:Y:S02]  /*5d70*/  LOP3.LUT R64, R17, 0xff000000, R12, 0xf8, !PT ;  /* 0xff00000011407812 */ /* 0x000fe400078ef80c */
[----:B------:R-:W-:Y:S02]  /*5d80*/  FMNMX3 R26, |R26|, R30, |R29|, !PT ;  /* 0x0000001e1a1a7276 */ /* 0x000fe4000780061d */
[----:B------:R-:W-:Y:S01]  /*5d90*/  LOP3.LUT R25, R13, 0x1f, RZ, 0xc0, !PT ;  /* 0x0000001f0d197812 */ /* 0x000fe200078ec0ff */
[----:B0-----:R-:W-:Y:S06]  /*5da0*/  @P0 BRA `(.L_x_21716) ;  /* 0x0000000000100947 */ /* 0x001fec0003800000 */
[----:B------:R-:W-:Y:S02]  /*5db0*/  MOV R12, R14 ;  /* 0x0000000e000c7202 */ /* 0x000fe40000000f00 */
[----:B------:R-:W-:-:S07]  /*5dc0*/  MOV R14, 0x5de0 ;  /* 0x00005de0000e7802 */ /* 0x000fce0000000f00 */
[----:B-----5:R-:W-:Y:S05]  /*5dd0*/  CALL.REL.NOINC `($__internal_551_$__cuda_sm20_rcp_rn_f32_slowpath) ;  /* 0x0000010800c87944 */ /* 0x020fea0003c00000 */
[----:B------:R-:W-:Y:S05]  /*5de0*/  BRA `(.L_x_21717) ;  /* 0x0000000000107947 */ /* 0x000fea0003800000 */
.L_x_21716:
[----:B------:R-:W0:Y:S02]  /*5df0*/  MUFU.RCP R15, R14 ;  /* 0x0000000e000f7308 */ /* 0x000e240000001000 */
[----:B0-----:R-:W-:-:S04]  /*5e00*/  FFMA R12, R14, R15, -1 ;  /* 0xbf8000000e0c7423 */ /* 0x001fc8000000000f */
[----:B------:R-:W-:-:S04]  /*5e10*/  FADD.FTZ R12, -R12, -RZ ;  /* 0x800000ff0c0c7221 */ /* 0x000fc80000010100 */
[----:B------:R-:W-:-:S07]  /*5e20*/  FFMA R15, R15, R12, R15 ;  /* 0x0000000c0f0f7223 */ /* 0x000fce000000000f */
.L_x_21717:
[----:B------:R-:W-:Y:S05]  /*5e30*/  BSYNC.RECONVERGENT B1 ;  /* 0x0000000000017941 */ /* 0x000fea0003800200 */
.L_x_21715:
[----:B------:R-:W-:Y:S01]  /*5e40*/  SHF.R.U64 R58, R58, 0x10, R59 ;  /* 0x000000103a3a7819 */ /* 0x000fe2000000123b */
[----:B------:R-:W-:Y:S01]  /*5e50*/  IMAD.MOV.U32 R13, RZ, RZ, 0x3bbb989d ;  /* 0x3bbb989dff0d7424 */ /* 0x000fe200078e00ff */
[----:B------:R-:W-:Y:S01]  /*5e60*/  MOV R14, 0x437c0000 ;  /* 0x437c0000000e7802 */ /* 0x000fe20000000f00 */
[----:B------:R-:W-:Y:S01]  /*5e70*/  BSSY.RECONVERGENT B1, `(.L_x_21718) ;  /* 0x0000018000017945 */ /* 0x000fe20003800200 */
[----:B------:R-:W-:Y:S01]  /*5e80*/  FMUL R27, R82, R15 ;  /* 0x0000000f521b7220 */ /* 0x000fe20000400000 */
[----:B------:R-:W-:-:S05]  /*5e90*/  HADD2.F32 R58, -RZ, R58.H0_H0 ;  /* 0x2000003aff3a7230 */ /* 0x000fca0000004100 */
        /* <DEDUP_REMOVED lines=17> */
.L_x_21719:
[----:B------:R-:W0:Y:S02]  /*5fb0*/  MUFU.RCP R15, R14 ;  /* 0x0000000e000f7308 */ /* 0x000e240000001000 */
[----:B0-----:R-:W-:-:S04]  /*5fc0*/  FFMA R12, R14, R15, -1 ;  /* 0xbf8000000e0c7423 */ /* 0x001fc8000000000f */
[----:B------:R-:W-:-:S04]  /*5fd0*/  FADD.FTZ R12, -R12, -RZ ;  /* 0x800000ff0c0c7221 */ /* 0x000fc80000010100 */
[----:B------:R-:W-:-:S07]  /*5fe0*/  FFMA R15, R15, R12, R15 ;  /* 0x0000000c0f0f7223 */ /* 0x000fce000000000f */
.L_x_21720:
[----:B------:R-:W-:Y:S05]  /*5ff0*/  BSYNC.RECONVERGENT B1 ;  /* 0x0000000000017941 */ /* 0x000fea0003800200 */
.L_x_21718:
[----:B------:R-:W-:Y:S02]  /*6000*/  HFMA2 R13, -RZ, RZ, 0.96630859375, -0.0022525787353515625 ;  /* 0x3bbb989dff0d7431 */ /* 0x000fe400000001ff */
[----:B------:R-:W-:Y:S01]  /*6010*/  HADD2.F32 R88, -RZ, R59.H0_H0 ;  /* 0x2000003bff587230 */ /* 0x000fe20000004100 */
        /* <DEDUP_REMOVED lines=20> */
.L_x_21722:
[----:B------:R-:W0:Y:S02]  /*6160*/  MUFU.RCP R15, R14 ;  /* 0x0000000e000f7308 */ /* 0x000e240000001000 */
[----:B0-----:R-:W-:-:S04]  /*6170*/  FFMA R12, R14, R15, -1 ;  /* 0xbf8000000e0c7423 */ /* 0x001fc8000000000f */
[----:B------:R-:W-:-:S04]  /*6180*/  FADD.FTZ R12, -R12, -RZ ;  /* 0x800000ff0c0c7221 */ /* 0x000fc80000010100 */
[----:B------:R-:W-:-:S07]  /*6190*/  FFMA R15, R15, R12, R15 ;  /* 0x0000000c0f0f7223 */ /* 0x000fce000000000f */
.L_x_21723:
[----:B------:R-:W-:Y:S05]  /*61a0*/  BSYNC.RECONVERGENT B1 ;  /* 0x0000000000017941 */ /* 0x000fea0003800200 */
.L_x_21721:
[----:B------:R-:W-:Y:S01]  /*61b0*/  SHF.R.U32.HI R59, RZ, 0x10, R59 ;  /* 0x00000010ff3b7819 */ /* 0x000fe2000001163b */
        /* <DEDUP_REMOVED lines=22> */
.L_x_21725:
[----:B------:R-:W0:Y:S02]  /*6320*/  MUFU.RCP R15, R14 ;  /* 0x0000000e000f7308 */ /* 0x000e240000001000 */
[----:B0-----:R-:W-:-:S04]  /*6330*/  FFMA R12, R14, R15, -1 ;  /* 0xbf8000000e0c7423 */ /* 0x001fc8000000000f */
[----:B------:R-:W-:-:S04]  /*6340*/  FADD.FTZ R12, -R12, -RZ ;  /* 0x800000ff0c0c7221 */ /* 0x000fc80000010100 */
[----:B------:R-:W-:-:S07]  /*6350*/  FFMA R15, R15, R12, R15 ;  /* 0x0000000c0f0f7223 */ /* 0x000fce000000000f */
.L_x_21726:
[----:B------:R-:W-:Y:S05]  /*6360*/  BSYNC.RECONVERGENT B1 ;  /* 0x0000000000017941 */ /* 0x000fea0003800200 */
.L_x_21724:
        /* <DEDUP_REMOVED lines=22> */
.L_x_21728:
[----:B------:R-:W0:Y:S02]  /*64d0*/  MUFU.RCP R15, R14 ;  /* 0x0000000e000f7308 */ /* 0x000e240000001000 */
[----:B0-----:R-:W-:-:S04]  /*64e0*/  FFMA R12, R14, R15, -1 ;  /* 0xbf8000000e0c7423 */ /* 0x001fc8000000000f */
[----:B------:R-:W-:-:S04]  /*64f0*/  FADD.FTZ R12, -R12, -RZ ;  /* 0x800000ff0c0c7221 */ /* 0x000fc80000010100 */
[----:B------:R-:W-:-:S07]  /*6500*/  FFMA R15, R15, R12, R15 ;  /* 0x0000000c0f0f7223 */ /* 0x000fce000000000f */
.L_x_21729:
[----:B------:R-:W-:Y:S05]  /*6510*/  BSYNC.RECONVERGENT B1 ;  /* 0x0000000000017941 */ /* 0x000fea0003800200 */
.L_x_21727:
        /* <DEDUP_REMOVED lines=23> */
.L_x_21731:
[----:B------:R-:W0:Y:S02]  /*6690*/  MUFU.RCP R15, R14 ;  /* 0x0000000e000f7308 */ /* 0x000e240000001000 */
[----:B0-----:R-:W-:-:S04]  /*66a0*/  FFMA R12, R14, R15, -1 ;  /* 0xbf8000000e0c7423 */ /* 0x001fc8000000000f */
[----:B------:R-:W-:-:S04]  /*66b0*/  FADD.FTZ R12, -R12, -RZ ;  /* 0x800000ff0c0c7221 */ /* 0x000fc80000010100 */
[----:B------:R-:W-:-:S07]  /*66c0*/  FFMA R15, R15, R12, R15 ;  /* 0x0000000c0f0f7223 */ /* 0x000fce000000000f */
.L_x_21732:
[----:B------:R-:W-:Y:S05]  /*66d0*/  BSYNC.RECONVERGENT B1 ;  /* 0x0000000000017941 */ /* 0x000fea0003800200 */
.L_x_21730:
        /* <DEDUP_REMOVED lines=22> */
.L_x_21734:
[----:B------:R-:W0:Y:S02]  /*6840*/  MUFU.RCP R15, R14 ;  /* 0x0000000e000f7308 */ /* 0x000e240000001000 */
[----:B0-----:R-:W-:-:S04]  /*6850*/  FFMA R12, R14, R15, -1 ;  /* 0xbf8000000e0c7423 */ /* 0x001fc8000000000f */
[----:B------:R-:W-:-:S04]  /*6860*/  FADD.FTZ R12, -R12, -RZ ;  /* 0x800000ff0c0c7221 */ /* 0x000fc80000010100 */
[----:B------:R-:W-:-:S07]  /*6870*/  FFMA R15, R15, R12, R15 ;  /* 0x0000000c0f0f7223 */ /* 0x000fce000000000f */
.L_x_21735:
[----:B------:R-:W-:Y:S05]  /*6880*/  BSYNC.RECONVERGENT B1 ;  /* 0x0000000000017941 */ /* 0x000fea0003800200 */
.L_x_21733:
        /* <DEDUP_REMOVED lines=23> */
.L_x_21737:
[----:B------:R-:W0:Y:S02]  /*6a00*/  MUFU.RCP R15, R14 ;  /* 0x0000000e000f7308 */ /* 0x000e240000001000 */
[----:B0-----:R-:W-:-:S04]  /*6a10*/  FFMA R12, R14, R15, -1 ;  /* 0xbf8000000e0c7423 */ /* 0x001fc8000000000f */
[----:B------:R-:W-:-:S04]  /*6a20*/  FADD.FTZ R12, -R12, -RZ ;  /* 0x800000ff0c0c7221 */ /* 0x000fc80000010100 */
[----:B------:R-:W-:-:S07]  /*6a30*/  FFMA R15, R15, R12, R15 ;  /* 0x0000000c0f0f7223 */ /* 0x000fce000000000f */
.L_x_21738:
[----:B------:R-:W-:Y:S05]  /*6a40*/  BSYNC.RECONVERGENT B1 ;  /* 0x0000000000017941 */ /* 0x000fea0003800200 */
.L_x_21736:
        /* <DEDUP_REMOVED lines=22> */
.L_x_21740:
[----:B------:R-:W0:Y:S02]  /*6bb0*/  MUFU.RCP R15, R14 ;  /* 0x0000000e000f7308 */ /* 0x000e240000001000 */
[----:B0-----:R-:W-:-:S04]  /*6bc0*/  FFMA R12, R14, R15, -1 ;  /* 0xbf8000000e0c7423 */ /* 0x001fc8000000000f */
[----:B------:R-:W-:-:S04]  /*6bd0*/  FADD.FTZ R12, -R12, -RZ ;  /* 0x800000ff0c0c7221 */ /* 0x000fc80000010100 */
[----:B------:R-:W-:-:S07]  /*6be0*/  FFMA R15, R15, R12, R15 ;  /* 0x0000000c0f0f7223 */ /* 0x000fce000000000f */
.L_x_21741:
[----:B------:R-:W-:Y:S05]  /*6bf0*/  BSYNC.RECONVERGENT B1 ;  /* 0x0000000000017941 */ /* 0x000fea0003800200 */
.L_x_21739:
        /* <DEDUP_REMOVED lines=23> */
.L_x_21743:
[----:B------:R-:W0:Y:S02]  /*6d70*/  MUFU.RCP R15, R14 ;  /* 0x0000000e000f7308 */ /* 0x000e240000001000 */
[----:B0-----:R-:W-:-:S04]  /*6d80*/  FFMA R12, R14, R15, -1 ;  /* 0xbf8000000e0c7423 */ /* 0x001fc8000000000f */
[----:B------:R-:W-:-:S04]  /*6d90*/  FADD.FTZ R12, -R12, -RZ ;  /* 0x800000ff0c0c7221 */ /* 0x000fc80000010100 */
[----:B------:R-:W-:-:S07]  /*6da0*/  FFMA R15, R15, R12, R15 ;  /* 0x0000000c0f0f7223 */ /* 0x000fce000000000f */
.L_x_21744:
[----:B------:R-:W-:Y:S05]  /*6db0*/  BSYNC.RECONVERGENT B1 ;  /* 0x0000000000017941 */ /* 0x000fea0003800200 */
.L_x_21742:
        /* <DEDUP_REMOVED lines=22> */
.L_x_21746:
[----:B------:R-:W0:Y:S02]  /*6f20*/  MUFU.RCP R15, R14 ;  /* 0x0000000e000f7308 */ /* 0x000e240000001000 */
[----:B0-----:R-:W-:-:S04]  /*6f30*/  FFMA R12, R14, R15, -1 ;  /* 0xbf8000000e0c7423 */ /* 0x001fc8000000000f */
[----:B------:R-:W-:-:S04]  /*6f40*/  FADD.FTZ R12, -R12, -RZ ;  /* 0x800000ff0c0c7221 */ /* 0x000fc80000010100 */
[----:B------:R-:W-:-:S07]  /*6f50*/  FFMA R15, R15, R12, R15 ;  /* 0x0000000c0f0f7223 */ /* 0x000fce000000000f */
.L_x_21747:
[----:B------:R-:W-:Y:S05]  /*6f60*/  BSYNC.RECONVERGENT B1 ;  /* 0x0000000000017941 */ /* 0x000fea0003800200 */
.L_x_21745:
        /* <DEDUP_REMOVED lines=23> */
.L_x_21749:
[----:B------:R-:W0:Y:S02]  /*70e0*/  MUFU.RCP R15, R14 ;  /* 0x0000000e000f7308 */ /* 0x000e240000001000 */
[----:B0-----:R-:W-:-:S04]  /*70f0*/  FFMA R12, R14, R15, -1 ;  /* 0xbf8000000e0c7423 */ /* 0x001fc8000000000f */
[----:B------:R-:W-:-:S04]  /*7100*/  FADD.FTZ R12, -R12, -RZ ;  /* 0x800000ff0c0c7221 */ /* 0x000fc80000010100 */
[----:B------:R-:W-:-:S07]  /*7110*/  FFMA R15, R15, R12, R15 ;  /* 0x0000000c0f0f7223 */ /* 0x000fce000000000f */
.L_x_21750:
[----:B------:R-:W-:Y:S05]  /*7120*/  BSYNC.RECONVERGENT B1 ;  /* 0x0000000000017941 */ /* 0x000fea0003800200 */
.L_x_21748:
        /* <DEDUP_REMOVED lines=22> */
.L_x_21752:
[----:B------:R-:W0:Y:S02]  /*7290*/  MUFU.RCP R15, R14 ;  /* 0x0000000e000f7308 */ /* 0x000e240000001000 */
[----:B0-----:R-:W-:-:S04]  /*72a0*/  FFMA R12, R14, R15, -1 ;  /* 0xbf8000000e0c7423 */ /* 0x001fc8000000000f */
[----:B------:R-:W-:-:S04]  /*72b0*/  FADD.FTZ R12, -R12, -RZ ;  /* 0x800000ff0c0c7221 */ /* 0x000fc80000010100 */
[----:B------:R-:W-:-:S07]  /*72c0*/  FFMA R15, R15, R12, R15 ;  /* 0x0000000c0f0f7223 */ /* 0x000fce000000000f */
.L_x_21753:
[----:B------:R-:W-:Y:S05]  /*72d0*/  BSYNC.RECONVERGENT B1 ;  /* 0x0000000000017941 */ /* 0x000fea0003800200 */
.L_x_21751:
        /* <DEDUP_REMOVED lines=23> */
.L_x_21755:
[----:B------:R-:W0:Y:S02]  /*7450*/  MUFU.RCP R15, R14 ;  /* 0x0000000e000f7308 */ /* 0x000e240000001000 */
[----:B0-----:R-:W-:-:S04]  /*7460*/  FFMA R12, R14, R15, -1 ;  /* 0xbf8000000e0c7423 */ /* 0x001fc8000000000f */
[----:B------:R-:W-:-:S04]  /*7470*/  FADD.FTZ R12, -R12, -RZ ;  /* 0x800000ff0c0c7221 */ /* 0x000fc80000010100 */
[----:B------:R-:W-:-:S07]  /*7480*/  FFMA R15, R15, R12, R15 ;  /* 0x0000000c0f0f7223 */ /* 0x000fce000000000f */
.L_x_21756:
[----:B------:R-:W-:Y:S05]  /*7490*/  BSYNC.RECONVERGENT B1 ;  /* 0x0000000000017941 */ /* 0x000fea0003800200 */
.L_x_21754:
        /* <DEDUP_REMOVED lines=22> */
.L_x_21758:
[----:B------:R-:W0:Y:S02]  /*7600*/  MUFU.RCP R15, R14 ;  /* 0x0000000e000f7308 */ /* 0x000e240000001000 */
[----:B0-----:R-:W-:-:S04]  /*7610*/  FFMA R12, R14, R15, -1 ;  /* 0xbf8000000e0c7423 */ /* 0x001fc8000000000f */
[----:B------:R-:W-:-:S04]  /*7620*/  FADD.FTZ R12, -R12, -RZ ;  /* 0x800000ff0c0c7221 */ /* 0x000fc80000010100 */
[----:B------:R-:W-:-:S07]  /*7630*/  FFMA R15, R15, R12, R15 ;  /* 0x0000000c0f0f7223 */ /* 0x000fce000000000f */
.L_x_21759:
[----:B------:R-:W-:Y:S05]  /*7640*/  BSYNC.RECONVERGENT B1 ;  /* 0x0000000000017941 */ /* 0x000fea0003800200 */
.L_x_21757:
        /* <DEDUP_REMOVED lines=23> */
.L_x_21761:
[----:B------:R-:W0:Y:S02]  /*77c0*/  MUFU.RCP R15, R14 ;  /* 0x0000000e000f7308 */ /* 0x000e240000001000 */
[----:B0-----:R-:W-:-:S04]  /*77d0*/  FFMA R12, R14, R15, -1 ;  /* 0xbf8000000e0c7423 */ /* 0x001fc8000000000f */
[----:B------:R-:W-:-:S04]  /*77e0*/  FADD.FTZ R12, -R12, -RZ ;  /* 0x800000ff0c0c7221 */ /* 0x000fc80000010100 */
[----:B------:R-:W-:-:S07]  /*77f0*/  FFMA R15, R15, R12, R15 ;  /* 0x0000000c0f0f7223 */ /* 0x000fce000000000f */
.L_x_21762:
[----:B------:R-:W-:Y:S05]  /*7800*/  BSYNC.RECONVERGENT B1 ;  /* 0x0000000000017941 */ /* 0x000fea0003800200 */
.L_x_21760:
        /* <DEDUP_REMOVED lines=22> */
.L_x_21764:
[----:B------:R-:W0:Y:S02]  /*7970*/  MUFU.RCP R15, R14 ;  /* 0x0000000e000f7308 */ /* 0x000e240000001000 */
[----:B0-----:R-:W-:-:S04]  /*7980*/  FFMA R12, R14, R15, -1 ;  /* 0xbf8000000e0c7423 */ /* 0x001fc8000000000f */
[----:B------:R-:W-:-:S04]  /*7990*/  FADD.FTZ R12, -R12, -RZ ;  /* 0x800000ff0c0c7221 */ /* 0x000fc80000010100 */
[----:B------:R-:W-:-:S07]  /*79a0*/  FFMA R15, R15, R12, R15 ;  /* 0x0000000c0f0f7223 */ /* 0x000fce000000000f */
.L_x_21765:
[----:B------:R-:W-:Y:S05]  /*79b0*/  BSYNC.RECONVERGENT B1 ;  /* 0x0000000000017941 */ /* 0x000fea0003800200 */
.L_x_21763:
[----:B------:R-:W-:Y:S01]  /*79c0*/  SHF.R.U64 R24, R50, 0x10, R51 ;  /* 0x0000001032187819 */ /* 0x000fe20000001233 */
[----:B------:R-:W-:Y:S01]  /*79d0*/  HFMA2 R14, -RZ, RZ, 3.7421875, 0 ;  /* 0x437c0000ff0e7431 */ /* 0x000fe200000001ff */
        /* <DEDUP_REMOVED lines=19> */
[----:B-----5:R-:W-:Y:S05]  /*7b10*/  CALL.REL.NOINC `($__internal_551_$__cuda_sm20_rcp_rn_f32_slowpath) ;  /* 0x000000ec00787944 */ /* 0x020fea0003c00000 */
[----:B------:R-:W-:Y:S05]  /*7b20*/  BRA `(.L_x_21768) ;  /* 0x0000000000107947 */ /* 0x000fea0003800000 */
.L_x_21767:
[----:B------:R-:W0:Y:S02]  /*7b30*/  MUFU.RCP R15, R14 ;  /* 0x0000000e000f7308 */ /* 0x000e240000001000 */
[----:B0-----:R-:W-:-:S04]  /*7b40*/  FFMA R12, R14, R15, -1 ;  /* 0xbf8000000e0c7423 */ /* 0x001fc8000000000f */
[----:B------:R-:W-:-:S04]  /*7b50*/  FADD.FTZ R12, -R12, -RZ ;  /* 0x800000ff0c0c7221 */ /* 0x000fc80000010100 */
[----:B------:R-:W-:-:S07]  /*7b60*/  FFMA R15, R15, R12, R15 ;  /* 0x0000000c0f0f7223 */ /* 0x000fce000000000f */
.L_x_21768:
[----:B------:R-:W-:Y:S05]  /*7b70*/  BSYNC.RECONVERGENT B1 ;  /* 0x0000000000017941 */ /* 0x000fea0003800200 */
.L_x_21766:
        /* <DEDUP_REMOVED lines=22> */
.L_x_21770:
[----:B------:R-:W0:Y:S02]  /*7ce0*/  MUFU.RCP R15, R14 ;  /* 0x0000000e000f7308 */ /* 0x000e240000001000 */
[----:B0-----:R-:W-:-:S04]  /*7cf0*/  FFMA R12, R14, R15, -1 ;  /* 0xbf8000000e0c7423 */ /* 0x001fc8000000000f */
[----:B------:R-:W-:-:S04]  /*7d00*/  FADD.FTZ R12, -R12, -RZ ;  /* 0x800000ff0c0c7221 */ /* 0x000fc80000010100 */
[----:B------:R-:W-:-:S07]  /*7d10*/  FFMA R15, R15, R12, R15 ;  /* 0x0000000c0f0f7223 */ /* 0x000fce000000000f */
.L_x_21771:
[----:B------:R-:W-:Y:S05]  /*7d20*/  BSYNC.RECONVERGENT B1 ;  /* 0x0000000000017941 */ /* 0x000fea0003800200 */
.L_x_21769:
        /* <DEDUP_REMOVED lines=23> */
.L_x_21773:
[----:B------:R-:W0:Y:S02]  /*7ea0*/  MUFU.RCP R15, R14 ;  /* 0x0000000e000f7308 */ /* 0x000e240000001000 */
[----:B0-----:R-:W-:-:S04]  /*7eb0*/  FFMA R12, R14, R15, -1 ;  /* 0xbf8000000e0c7423 */ /* 0x001fc8000000000f */
[----:B------:R-:W-:-:S04]  /*7ec0*/  FADD.FTZ R12, -R12, -RZ ;  /* 0x800000ff0c0c7221 */ /* 0x000fc80000010100 */
[----:B------:R-:W-:-:S07]  /*7ed0*/  FFMA R15, R15, R12, R15 ;  /* 0x0000000c0f0f7223 */ /* 0x000fce000000000f */
.L_x_21774:
[----:B------:R-:W-:Y:S05]  /*7ee0*/  BSYNC.RECONVERGENT B1 ;  /* 0x0000000000017941 */ /* 0x000fea0003800200 */
.L_x_21772:
[----:B------:R-:W-:Y:S02]  /*7ef0*/  HADD2.F32 R44, -RZ, R52.H0_H0 ;  /* 0x20000034ff2c7230 */ /* 0x000fe40000004100 */
[----:B------:R-:W-:Y:S01]  /*7f00*/  HFMA2 R14, -RZ, RZ, 3.7421875, 0 ;  /* 0x437c0000ff0e7431 */ /* 0x000fe200000001ff */
        /* <DEDUP_REMOVED lines=20> */
.L_x_21776:
[----:B------:R-:W0:Y:S02]  /*8050*/  MUFU.RCP R15, R14 ;  /* 0x0000000e000f7308 */ /* 0x000e240000001000 */
[----:B0-----:R-:W-:-:S04]  /*8060*/  FFMA R12, R14, R15, -1 ;  /* 0xbf8000000e0c7423 */ /* 0x001fc8000000000f */
[----:B------:R-:W-:-:S04]  /*8070*/  FADD.FTZ R12, -R12, -RZ ;  /* 0x800000ff0c0c7221 */ /* 0x000fc80000010100 */
[----:B------:R-:W-:-:S07]  /*8080*/  FFMA R15, R15, R12, R15 ;  /* 0x0000000c0f0f7223 */ /* 0x000fce000000000f */
.L_x_21777:
[----:B------:R-:W-:Y:S05]  /*8090*/  BSYNC.RECONVERGENT B1 ;  /* 0x0000000000017941 */ /* 0x000fea0003800200 */
.L_x_21775:
        /* <DEDUP_REMOVED lines=23> */
.L_x_21779:
[----:B------:R-:W0:Y:S02]  /*8210*/  MUFU.RCP R15, R14 ;  /* 0x0000000e000f7308 */ /* 0x000e240000001000 */
[----:B0-----:R-:W-:-:S04]  /*8220*/  FFMA R12, R14, R15, -1 ;  /* 0xbf8000000e0c7423 */ /* 0x001fc8000000000f */
[----:B------:R-:W-:-:S04]  /*8230*/  FADD.FTZ R12, -R12, -RZ ;  /* 0x800000ff0c0c7221 */ /* 0x000fc80000010100 */
[----:B------:R-:W-:-:S07]  /*8240*/  FFMA R15, R15, R12, R15 ;  /* 0x0000000c0f0f7223 */ /* 0x000fce000000000f */
.L_x_21780:
[----:B------:R-:W-:Y:S05]  /*8250*/  BSYNC.RECONVERGENT B1 ;  /* 0x0000000000017941 */ /* 0x000fea0003800200 */
.L_x_21778:
        /* <DEDUP_REMOVED lines=22> */
.L_x_21782:
[----:B------:R-:W0:Y:S02]  /*83c0*/  MUFU.RCP R15, R14 ;  /* 0x0000000e000f7308 */ /* 0x000e240000001000 */
[----:B0-----:R-:W-:-:S04]  /*83d0*/  FFMA R12, R14, R15, -1 ;  /* 0xbf8000000e0c7423 */ /* 0x001fc8000000000f */
[----:B------:R-:W-:-:S04]  /*83e0*/  FADD.FTZ R12, -R12, -RZ ;  /* 0x800000ff0c0c7221 */ /* 0x000fc80000010100 */
[----:B------:R-:W-:-:S07]  /*83f0*/  FFMA R15, R15, R12, R15 ;  /* 0x0000000c0f0f7223 */ /* 0x000fce000000000f */
.L_x_21783:
[----:B------:R-:W-:Y:S05]  /*8400*/  BSYNC.RECONVERGENT B1 ;  /* 0x0000000000017941 */ /* 0x000fea0003800200 */
.L_x_21781:
[----:B------:R-:W-:Y:S01]  /*8410*/  SHF.R.U32.HI R42, RZ, 0x10, R53 ;  /* 0x00000010ff2a7819 */ /* 0x000fe20000011635 */
        /* <DEDUP_REMOVED lines=22> */
.L_x_21785:
[----:B------:R-:W0:Y:S02]  /*8580*/  MUFU.RCP R15, R14 ;  /* 0x0000000e000f7308 */ /* 0x000e240000001000 */
[----:B0-----:R-:W-:-:S04]  /*8590*/  FFMA R12, R14, R15, -1 ;  /* 0xbf8000000e0c7423 */ /* 0x001fc8000000000f */
[----:B------:R-:W-:-:S04]  /*85a0*/  FADD.FTZ R12, -R12, -RZ ;  /* 0x800000ff0c0c7221 */ /* 0x000fc80000010100 */
[----:B------:R-:W-:-:S07]  /*85b0*/  FFMA R15, R15, R12, R15 ;  /* 0x0000000c0f0f7223 */ /* 0x000fce000000000f */
.L_x_21786:
[----:B------:R-:W-:Y:S05]  /*85c0*/  BSYNC.RECONVERGENT B1 ;  /* 0x0000000000017941 */ /* 0x000fea0003800200 */
.L_x_21784:
        /* <DEDUP_REMOVED lines=22> */
.L_x_21788:
[----:B------:R-:W0:Y:S02]  /*8730*/  MUFU.RCP R15, R14 ;  /* 0x0000000e000f7308 */ /* 0x000e240000001000 */
[----:B0-----:R-:W-:-:S04]  /*8740*/  FFMA R12, R14, R15, -1 ;  /* 0xbf8000000e0c7423 */ /* 0x001fc8000000000f */
[----:B------:R-:W-:-:S04]  /*8750*/  FADD.FTZ R12, -R12, -RZ ;  /* 0x800000ff0c0c7221 */ /* 0x000fc80000010100 */
[----:B------:R-:W-:-:S07]  /*8760*/  FFMA R15, R15, R12, R15 ;  /* 0x0000000c0f0f7223 */ /* 0x000fce000000000f */
.L_x_21789:
[----:B------:R-:W-:Y:S05]  /*8770*/  BSYNC.RECONVERGENT B1 ;  /* 0x0000000000017941 */ /* 0x000fea0003800200 */
.L_x_21787:
        /* <DEDUP_REMOVED lines=23> */
.L_x_21791:
[----:B------:R-:W0:Y:S02]  /*88f0*/  MUFU.RCP R15, R14 ;  /* 0x0000000e000f7308 */ /* 0x000e240000001000 */
[----:B0-----:R-:W-:-:S04]  /*8900*/  FFMA R12, R14, R15, -1 ;  /* 0xbf8000000e0c7423 */ /* 0x001fc8000000000f */
[----:B------:R-:W-:-:S04]  /*8910*/  FADD.FTZ R12, -R12, -RZ ;  /* 0x800000ff0c0c7221 */ /* 0x000fc80000010100 */
[----:B------:R-:W-:-:S07]  /*8920*/  FFMA R15, R15, R12, R15 ;  /* 0x0000000c0f0f7223 */ /* 0x000fce000000000f */
.L_x_21792:
[----:B------:R-:W-:Y:S05]  /*8930*/  BSYNC.RECONVERGENT B1 ;  /* 0x0000000000017941 */ /* 0x000fea0003800200 */
.L_x_21790:
        /* <DEDUP_REMOVED lines=22> */
.L_x_21794:
[----:B------:R-:W0:Y:S02]  /*8aa0*/  MUFU.RCP R15, R14 ;  /* 0x0000000e000f7308 */ /* 0x000e240000001000 */
[----:B0-----:R-:W-:-:S04]  /*8ab0*/  FFMA R12, R14, R15, -1 ;  /* 0xbf8000000e0c7423 */ /* 0x001fc8000000000f */
[----:B------:R-:W-:-:S04]  /*8ac0*/  FADD.FTZ R12, -R12, -RZ ;  /* 0x800000ff0c0c7221 */ /* 0x000fc80000010100 */
[----:B------:R-:W-:-:S07]  /*8ad0*/  FFMA R15, R15, R12, R15 ;  /* 0x0000000c0f0f7223 */ /* 0x000fce000000000f */
.L_x_21795:
[----:B------:R-:W-:Y:S05]  /*8ae0*/  BSYNC.RECONVERGENT B1 ;  /* 0x0000000000017941 */ /* 0x000fea0003800200 */
.L_x_21793:
        /* <DEDUP_REMOVED lines=23> */
.L_x_21797:
[----:B------:R-:W0:Y:S02]  /*8c60*/  MUFU.RCP R15, R14 ;  /* 0x0000000e000f7308 */ /* 0x000e240000001000 */
[----:B0-----:R-:W-:-:S04]  /*8c70*/  FFMA R12, R14, R15, -1 ;  /* 0xbf8000000e0c7423 */ /* 0x001fc8000000000f */
[----:B------:R-:W-:-:S04]  /*8c80*/  FADD.FTZ R12, -R12, -RZ ;  /* 0x800000ff0c0c7221 */ /* 0x000fc80000010100 */
[----:B------:R-:W-:-:S07]  /*8c90*/  FFMA R15, R15, R12, R15 ;  /* 0x0000000c0f0f7223 */ /* 0x000fce000000000f */
.L_x_21798:
[----:B------:R-:W-:Y:S05]  /*8ca0*/  BSYNC.RECONVERGENT B1 ;  /* 0x0000000000017941 */ /* 0x000fea0003800200 */
.L_x_21796:
        /* <DEDUP_REMOVED lines=22> */
.L_x_21800:
[----:B------:R-:W0:Y:S02]  /*8e10*/  MUFU.RCP R15, R14 ;  /* 0x0000000e000f7308 */ /* 0x000e240000001000 */
[----:B0-----:R-:W-:-:S04]  /*8e20*/  FFMA R12, R14, R15, -1 ;  /* 0xbf8000000e0c7423 */ /* 0x001fc8000000000f */
[----:B------:R-:W-:-:S04]  /*8e30*/  FADD.FTZ R12, -R12, -RZ ;  /* 0x800000ff0c0c7221 */ /* 0x000fc80000010100 */
[----:B------:R-:W-:-:S07]  /*8e40*/  FFMA R15, R15, R12, R15 ;  /* 0x0000000c0f0f7223 */ /* 0x000fce000000000f */
.L_x_21801:
[----:B------:R-:W-:Y:S05]  /*8e50*/  BSYNC.RECONVERGENT B1 ;  /* 0x0000000000017941 */ /* 0x000fea0003800200 */
.L_x_21799:
        /* <DEDUP_REMOVED lines=23> */
.L_x_21803:
[----:B------:R-:W0:Y:S02]  /*8fd0*/  MUFU.RCP R15, R14 ;  /* 0x0000000e000f7308 */ /* 0x000e240000001000 */
[----:B0-----:R-:W-:-:S04]  /*8fe0*/  FFMA R12, R14, R15, -1 ;  /* 0xbf8000000e0c7423 */ /* 0x001fc8000000000f */
[----:B------:R-:W-:-:S04]  /*8ff0*/  FADD.FTZ R12, -R12, -RZ ;  /* 0x800000ff0c0c7221 */ /* 0x000fc80000010100 */
[----:B------:R-:W-:-:S07]  /*9000*/  FFMA R15, R15, R12, R15 ;  /* 0x0000000c0f0f7223 */ /* 0x000fce000000000f */
.L_x_21804:
[----:B------:R-:W-:Y:S05]  /*9010*/  BSYNC.RECONVERGENT B1 ;  /* 0x0000000000017941 */ /* 0x000fea0003800200 */
.L_x_21802:
        /* <DEDUP_REMOVED lines=22> */
.L_x_21806:
[----:B------:R-:W0:Y:S02]  /*9180*/  MUFU.RCP R15, R14 ;  /* 0x0000000e000f7308 */ /* 0x000e240000001000 */
[----:B0-----:R-:W-:-:S04]  /*9190*/  FFMA R12, R14, R15, -1 ;  /* 0xbf8000000e0c7423 */ /* 0x001fc8000000000f */
[----:B------:R-:W-:-:S04]  /*91a0*/  FADD.FTZ R12, -R12, -RZ ;  /* 0x800000ff0c0c7221 */ /* 0x000fc80000010100 */
[----:B------:R-:W-:-:S07]  /*91b0*/  FFMA R15, R15, R12, R15 ;  /* 0x0000000c0f0f7223 */ /* 0x000fce000000000f */
.L_x_21807:
[----:B------:R-:W-:Y:S05]  /*91c0*/  BSYNC.RECONVERGENT B1 ;  /* 0x0000000000017941 */ /* 0x000fea0003800200 */
.L_x_21805:
        /* <DEDUP_REMOVED lines=23> */
.L_x_21809:
[----:B------:R-:W0:Y:S02]  /*9340*/  MUFU.RCP R15, R14 ;  /* 0x0000000e000f7308 */ /* 0x000e240000001000 */
[----:B0-----:R-:W-:-:S04]  /*9350*/  FFMA R12, R14, R15, -1 ;  /* 0xbf8000000e0c7423 */ /* 0x001fc8000000000f */
[----:B------:R-:W-:-:S04]  /*9360*/  FADD.FTZ R12, -R12, -RZ ;  /* 0x800000ff0c0c7221 */ /* 0x000fc80000010100 */
[----:B------:R-:W-:-:S07]  /*9370*/  FFMA R15, R15, R12, R15 ;  /* 0x0000000c0f0f7223 */ /* 0x000fce000000000f */
.L_x_21810:
[----:B------:R-:W-:Y:S05]  /*9380*/  BSYNC.RECONVERGENT B1 ;  /* 0x0000000000017941 */ /* 0x000fea0003800200 */
.L_x_21808:
        /* <DEDUP_REMOVED lines=17> */
[----:B------:R-:W-:Y:S01]  /*94a0*/  LOP3.LUT R36, R5, 0xff, RZ, 0xc0, !PT ;  /* 0x000000ff05247812 */ /* 0x000fe200078ec0ff */
[----:B------:R-:W-:Y:S01]  /*94b0*/  FMUL R5, R46, R15 ;  /* 0x0000000f2e057220 */ /* 0x000fe20000400000 */
[----:B------:R-:W-:-:S02]  /*94c0*/  ISETP.GE.U32.OR P0, PT, R25, R6, P0 ;  /* 0x000000061900720c */ /* 0x000fc40000706470 */
[----:B------:R-:W-:Y:S01]  /*94d0*/  LOP3.LUT R14, R34, 0xffff, RZ, 0xc0, !PT ;  /* 0x0000ffff220e7812 */ /* 0x000fe200078ec0ff */
[----:B------:R-:W-:Y:S01]  /*94e0*/  IMAD.U32 R17, R36, 0x10000, RZ ;  /* 0x0001000024117824 */ /* 0x000fe200078e00ff */
[----:B------:R-:W-:Y:S02]  /*94f0*/  FMNMX3 R26, |R27|, R26, |R28|, !PT ;  /* 0x0000001a1b1a7276 */ /* 0x000fe4000780061c */
[----:B------:R-:W-:Y:S02]  /*9500*/  SHF.L.U32 R14, R14, 0x18, RZ ;  /* 0x000000180e0e7819 */ /* 0x000fe400000006ff */
[----:B0-----:R-:W-:Y:S02]  /*9510*/  SHF.R.U32.HI R57, RZ, 0x3, R12 ;  /* 0x00000003ff397819 */ /* 0x001fe4000001160c */
[----:B------:R-:W-:Y:S01]  /*9520*/  LOP3.LUT R25, R14, R18, R17, 0xfe, !PT ;  /* 0x000000120e197212 */ /* 0x000fe200078efe11 */
[----:B------:R-:W-:Y:S01]  /*9530*/  FMUL R17, R28, UR8 ;  /* 0x000000081c117c20 */ /* 0x000fe20008400000 */
[----:B------:R-:W-:-:S02]  /*9540*/  LOP3.LUT R57, R57, 0x7c, RZ, 0xc0, !PT ;  /* 0x0000007c39397812 */ /* 0x000fc400078ec0ff */
[----:B------:R-:W-:Y:S02]  /*9550*/  FMNMX3 R22, |R88|, R26, |R35|, !PT ;  /* 0x0000001a58167276 */ /* 0x000fe40007800623 */
[----:B------:R-:W-:Y:S02]  /*9560*/  IADD3 R13, PT, PT, R57, 0x3, RZ ;  /* 0x00000003390d7810 */ /* 0x000fe40007ffe0ff */
[C---:B------:R-:W-:Y:S02]  /*9570*/  SHF.L.U32 R26, R2.reuse, 0x3, RZ ;  /* 0x00000003021a7819 */ /* 0x040fe400000006ff */
[----:B------:R-:W-:Y:S01]  /*9580*/  ISETP.GE.U32.AND P1, PT, R13, R4, PT ;  /* 0x000000040d00720c */ /* 0x000fe20003f26070 */
[----:B------:R-:W-:Y:S01]  /*9590*/  FMUL R13, R27, UR8 ;  /* 0x000000081b0d7c20 */ /* 0x000fe20008400000 */
[----:B------:R-:W-:Y:S02]  /*95a0*/  SHF.L.U64.HI R27, R2, 0x3, R3 ;  /* 0x00000003021b7819 */ /* 0x000fe40000010203 */
[----:B------:R-:W-:-:S02]  /*95b0*/  LOP3.LUT R19, RZ, R57, RZ, 0x33, !PT ;  /* 0x00000039ff137212 */ /* 0x000fc400078e33ff */
[----:B------:R-:W-:Y:S02]  /*95c0*/  F2FP.SATFINITE.E4M3.F32.PACK_AB_MERGE_C R55, RZ, R13, RZ ;  /* 0x0000000dff37723e */ /* 0x000fe400048070ff */
[----:B------:R-:W-:Y:S01]  /*95d0*/  LOP3.LUT R13, R12, 0xe0, RZ, 0xc0, !PT ;  /* 0x000000e00c0d7812 */ /* 0x000fe200078ec0ff */
[----:B------:R-:W-:Y:S01]  /*95e0*/  IMAD.IADD R48, R19, 0x1, R12 ;  /* 0x0000000113307824 */ /* 0x000fe200078e020c */
[----:B------:R-:W-:Y:S02]  /*95f0*/  F2FP.SATFINITE.E4M3.F32.PACK_AB_MERGE_C R17, RZ, R17, RZ ;  /* 0x00000011ff11723e */ /* 0x000fe400048070ff */
[----:B------:R-:W-:Y:S01]  /*9600*/  F2FP.SATFINITE.E4M3.F32.PACK_AB_MERGE_C R92, RZ, R92, RZ ;  /* 0x0000005cff5c723e */ /* 0x000fe200048070ff */
[----:B------:R-:W-:Y:S01]  /*9610*/  IMAD.WIDE.U32 R14, R13, R2, R26 ;  /* 0x000000020d0e7225 */ /* 0x000fe200078e001a */
[----:B------:R-:W-:Y:S02]  /*9620*/  FMNMX3 R22, |R80|, R22, |R59|, !PT ;  /* 0x0000001650167276 */ /* 0x000fe4000780063b */
[----:B------:R-:W-:Y:S01]  /*9630*/  IADD3 R28, PT, PT, R12, 0x1d, -R57 ;  /* 0x0000001d0c1c7810 */ /* 0x000fe20007ffe839 */
[----:B------:R-:W-:Y:S01]  /*9640*/  IMAD R83, R3, R13, RZ ;  /* 0x0000000d03537224 */ /* 0x000fe200078e02ff */
[----:B------:R-:W-:Y:S01]  /*9650*/  F2FP.SATFINITE.E4M3.F32.PACK_AB_MERGE_C R93, RZ, R93, RZ ;  /* 0x0000005dff5d723e */ /* 0x000fe200048070ff */
[----:B------:R-:W-:Y:S06]  /*9660*/  @P0 BRA `(.L_x_21812) ;  /* 0x0000000000540947 */ /* 0x000fec0003800000 */
[----:B------:R-:W-:Y:S02]  /*9670*/  SHF.R.U32.HI R13, RZ, 0x3, R0 ;  /* 0x00000003ff0d7819 */ /* 0x000fe40000011600 */
[C---:B------:R-:W-:Y:S02]  /*9680*/  SHF.L.U64.HI R19, R2.reuse, 0x3, R3 ;  /* 0x0000000302137819 */ /* 0x040fe40000010203 */
[----:B------:R-:W-:Y:S02]  /*9690*/  LOP3.LUT R13, R13, 0x3, RZ, 0xcf, !PT ;  /* 0x000000030d0d7812 */ /* 0x000fe400078ecfff */
[----:B------:R-:W-:Y:S02]  /*96a0*/  SHF.L.U32 R18, R2, 0x3, RZ ;  /* 0x0000000302127819 */ /* 0x000fe400000006ff */
[----:B------:R-:W-:Y:S02]  /*96b0*/  LOP3.LUT R31, R0, 0xe0, RZ, 0xc0, !PT ;  /* 0x000000e0001f7812 */ /* 0x000fe400078ec0ff */
[----:B------:R-:W-:-:S02]  /*96c0*/  IADD3 R13, PT, PT, R13, R0, RZ ;  /* 0x000000000d0d7210 */ /* 0x000fc40007ffe0ff */
[----:B------:R-:W-:Y:S01]  /*96d0*/  SHF.L.U32 R0, R92, 0x10, RZ ;  /* 0x000000105c007819 */ /* 0x000fe200000006ff */
[----:B------:R-:W-:Y:S01]  /*96e0*/  IMAD.WIDE.U32 R18, R31, R2, R18 ;  /* 0x000000021f127225 */ /* 0x000fe200078e0012 */
[----:B------:R-:W-:-:S03]  /*96f0*/  LOP3.LUT R13, R13, 0x1f, RZ, 0xc0, !PT ;  /* 0x0000001f0d0d7812 */ /* 0x000fc600078ec0ff */
[----:B------:R-:W-:Y:S01]  /*9700*/  IMAD R35, R3, R31, RZ ;  /* 0x0000001f03237224 */ /* 0x000fe200078e02ff */
[----:B------:R-:W-:Y:S02]  /*9710*/  IADD3 R31, P2, PT, R13, R18, RZ ;  /* 0x000000120d1f7210 */ /* 0x000fe40007f5e0ff */
[----:B------:R-:W-:Y:S02]  /*9720*/  LOP3.LUT R13, R0, 0xff0000, RZ, 0xc0, !PT ;  /* 0x00ff0000000d7812 */ /* 0x000fe400078ec0ff */
[----:B------:R-:W-:Y:S01]  /*9730*/  LOP3.LUT R0, R93, 0xffff, RZ, 0xc0, !PT ;  /* 0x0000ffff5d007812 */ /* 0x000fe200078ec0ff */
[----:B------:R-:W-:Y:S01]  /*9740*/  IMAD.X R46, R35, 0x1, R19, P2 ;  /* 0x00000001232e7824 */ /* 0x000fe200010e0613 */
[----:B------:R-:W-:Y:S02]  /*9750*/  LEA R18, P2, R31, R10, 0x2 ;  /* 0x0000000a1f127211 */ /* 0x000fe400078410ff */
[----:B------:R-:W-:Y:S01]  /*9760*/  LEA R0, R0, R13, 0x18 ;  /* 0x0000000d00007211 */ /* 0x000fe200078ec0ff */
[----:B------:R-:W-:Y:S01]  /*9770*/  IMAD.SHL.U32 R13, R17, 0x100, RZ ;  /* 0x00000100110d7824 */ /* 0x000fe200078e00ff */
[----:B------:R-:W-:-:S04]  /*9780*/  LEA.HI.X R19, R31, R11, R46, 0x2, P2 ;  /* 0x0000000b1f137211 */ /* 0x000fc800010f142e */
[----:B------:R-:W-:-:S04]  /*9790*/  LOP3.LUT R0, R0, 0xffff, R13, 0xf8, !PT ;  /* 0x0000ffff00007812 */ /* 0x000fc800078ef80d */
[----:B------:R-:W-:-:S05]  /*97a0*/  LOP3.LUT R13, R0, 0xff, R55, 0xf8, !PT ;  /* 0x000000ff000d7812 */ /* 0x000fca00078ef837 */
[----:B------:R0:W-:Y:S02]  /*97b0*/  STG.E desc[UR10][R18.64], R13 ;  /* 0x0000000d12007986 */ /* 0x0001e4000c10190a */
.L_x_21812:
[----:B------:R-:W-:Y:S05]  /*97c0*/  BSYNC.RECONVERGENT B0 ;  /* 0x0000000000007941 */ /* 0x000fea0003800200 */
.L_x_21811:
        /* <DEDUP_REMOVED lines=10> */
[----:B------:R-:W-:-:S02]  /*9870*/  LOP3.LUT R13, R28, 0x1f, RZ, 0xc0, !PT ;  /* 0x0000001f1c0d7812 */ /* 0x000fc400078ec0ff */
[----:B------:R-:W-:Y:S02]  /*9880*/  IADD3 R28, P4, PT, R19, R14, RZ ;  /* 0x0000000e131c7210 */ /* 0x000fe40007f9e0ff */
[----:B------:R-:W-:Y:S02]  /*9890*/  F2FP.SATFINITE.E4M3.F32.PACK_AB_MERGE_C R19, RZ, R80, RZ ;  /* 0x00000050ff13723e */ /* 0x000fe400048070ff */
[----:B------:R-:W-:Y:S02]  /*98a0*/  LOP3.LUT R46, R55, 0xff, RZ, 0xc0, !PT ;  /* 0x000000ff372e7812 */ /* 0x000fe400078ec0ff */
[----:B------:R-:W-:Y:S02]  /*98b0*/  SHF.L.U32 R59, R59, 0x8, RZ ;  /* 0x000000083b3b7819 */ /* 0x000fe400000006ff */
[----:B------:R-:W-:Y:S01]  /*98c0*/  FMNMX3 R0, |R37|, R0, |R38|, !PT ;  /* 0x0000000025007276 */ /* 0x000fe20007800626 */
[----:B------:R-:W-:Y:S01]  /*98d0*/  IMAD R46, R19, 0x100, R46 ;  /* 0x00000100132e7824 */ /* 0x000fe200078e022e */
[----:B------:R-:W-:-:S02]  /*98e0*/  IADD3 R35, PT, PT, R83, R15, RZ ;  /* 0x0000000f53237210 */ /* 0x000fc40007ffe0ff */
[C---:B------:R-:W-:Y:S02]  /*98f0*/  ISETP.LT.U32.AND P1, PT, R13.reuse, R6, !P1 ;  /* 0x000000060d00720c */ /* 0x040fe40004f21070 */
[----:B------:R-:W-:Y:S02]  /*9900*/  IADD3 R48, P2, P3, R13, R14, R26 ;  /* 0x0000000e0d307210 */ /* 0x000fe40007b5e01a */
[----:B------:R-:W-:Y:S02]  /*9910*/  F2FP.SATFINITE.E4M3.F32.PACK_AB_MERGE_C R94, RZ, R94, RZ ;  /* 0x0000005eff5e723e */ /* 0x000fe400048070ff */
[----:B------:R-:W-:Y:S02]  /*9920*/  LOP3.LUT R17, R59, 0xff, R17, 0xf8, !PT ;  /* 0x000000ff3b117812 */ /* 0x000fe400078ef811 */
[----:B------:R-:W-:Y:S02]  /*9930*/  FMNMX3 R22, |R39|, R0, |R58|, !PT ;  /* 0x0000000027167276 */ /* 0x000fe4000780063a */
[----:B------:R-:W-:Y:S01]  /*9940*/  F2FP.SATFINITE.E4M3.F32.PACK_AB_MERGE_C R95, RZ, R95, RZ ;  /* 0x0000005fff5f723e */ /* 0x000fe200048070ff */
[----:B------:R-:W-:Y:S06]  /*9950*/  @P0 BRA `(.L_x_21814) ;  /* 0x0000000000580947 */ /* 0x000fec0003800000 */
[----:B------:R-:W0:Y:S01]  /*9960*/  S2R R0, SR_TID.X ;  /* 0x0000000000007919 */ /* 0x000e220000002100 */
[C---:B------:R-:W-:Y:S02]  /*9970*/  SHF.L.U64.HI R15, R2.reuse, 0x3, R3 ;  /* 0x00000003020f7819 */ /* 0x040fe40000010203 */
[----:B------:R-:W-:Y:S02]  /*9980*/  SHF.L.U32 R14, R2, 0x3, RZ ;  /* 0x00000003020e7819 */ /* 0x000fe400000006ff */
        /* <DEDUP_REMOVED lines=11> */
[----:B------:R-:W-:Y:S02]  /*9a40*/  IADD3 R15, P5, P6, R2, R14, R55 ;  /* 0x0000000e020f7210 */ /* 0x000fe40007ebe037 */
[----:B------:R-:W-:Y:S02]  /*9a50*/  LEA R0, R0, R13, 0x18 ;  /* 0x0000000d00007211 */ /* 0x000fe400078ec0ff */
[----:B------:R-:W-:-:S02]  /*9a60*/  IADD3.X R18, PT, PT, R3, R18, RZ, P5, P6 ;  /* 0x0000001203127210 */ /* 0x000fc40002fec4ff */
[C---:B------:R-:W-:Y:S02]  /*9a70*/  LEA R14, P5, R15.reuse, R10, 0x2 ;  /* 0x0000000a0f0e7211 */ /* 0x040fe400078a10ff */
[----:B------:R-:W-:Y:S02]  /*9a80*/  LOP3.LUT R0, R0, 0xffff, R59, 0xf8, !PT ;  /* 0x0000ffff00007812 */ /* 0x000fe400078ef83b */
[----:B------:R-:W-:Y:S02]  /*9a90*/  LEA.HI.X R15, R15, R11, R18, 0x2, P5 ;  /* 0x0000000b0f0f7211 */ /* 0x000fe400028f1412 */
[----:B------:R-:W-:-:S05]  /*9aa0*/  LOP3.LUT R13, R0, 0xff, R19, 0xf8, !PT ;  /* 0x000000ff000d7812 */ /* 0x000fca00078ef813 */
[----:B------:R0:W-:Y:S02]  /*9ab0*/  STG.E desc[UR10][R14.64], R13 ;  /* 0x0000000d0e007986 */ /* 0x0001e4000c10190a */
.L_x_21814:
[----:B------:R-:W-:Y:S05]  /*9ac0*/  BSYNC.RECONVERGENT B0 ;  /* 0x0000000000007941 */ /* 0x000fea0003800200 */
.L_x_21813:
        /* <DEDUP_REMOVED lines=29> */
[----:B------:R-:W-:Y:S01]  /*9ca0*/  LOP3.LUT R37, R14, 0x3, RZ, 0xcf, !PT ;  /* 0x000000030e257812 */ /* 0x000fe200078ecfff */
[----:B------:R-:W-:-:S03]  /*9cb0*/  IMAD.SHL.U32 R14, R2, 0x8, RZ ;  /* 0x00000008020e7824 */ /* 0x000fc600078e00ff */
[----:B------:R-:W-:Y:S01]  /*9cc0*/  IADD3 R37, PT, PT, R37, R32, RZ ;  /* 0x0000002025257210 */ /* 0x000fe20007ffe0ff */
[----:B------:R-:W-:Y:S01]  /*9cd0*/  IMAD.WIDE.U32 R14, R33, R2, R14 ;  /* 0x00000002210e7225 */ /* 0x000fe200078e000e */
[----:B------:R-:W-:Y:S02]  /*9ce0*/  SHF.L.U32 R32, R22, 0x10, RZ ;  /* 0x0000001016207819 */ /* 0x000fe400000006ff */
[----:B------:R-:W-:Y:S01]  /*9cf0*/  LOP3.LUT R39, R37, 0x1f, RZ, 0xc0, !PT ;  /* 0x0000001f25277812 */ /* 0x000fe200078ec0ff */
[----:B------:R-:W-:Y:S01]  /*9d00*/  IMAD R37, R3, R33, RZ ;  /* 0x0000002103257224 */ /* 0x000fe200078e02ff */
[----:B------:R-:W-:Y:S02]  /*9d10*/  LOP3.LUT R33, R32, 0xff0000, RZ, 0xc0, !PT ;  /* 0x00ff000020217812 */ /* 0x000fe400078ec0ff */
[----:B------:R-:W-:Y:S02]  /*9d20*/  IADD3 R39, P5, PT, R39, R14, RZ ;  /* 0x0000000e27277210 */ /* 0x000fe40007fbe0ff */
[----:B------:R-:W-:-:S02]  /*9d30*/  LOP3.LUT R14, R55, 0xffff, RZ, 0xc0, !PT ;  /* 0x0000ffff370e7812 */ /* 0x000fc400078ec0ff */
[----:B------:R-:W-:Y:S01]  /*9d40*/  SHF.L.U32 R32, R19, 0x8, RZ ;  /* 0x0000000813207819 */ /* 0x000fe200000006ff */
[----:B------:R-:W-:Y:S01]  /*9d50*/  IMAD.X R37, R37, 0x1, R15, P5 ;  /* 0x0000000125257824 */ /* 0x000fe200028e060f */
[----:B------:R-:W-:Y:S02]  /*9d60*/  LEA R15, P5, R2, R39, 0x1 ;  /* 0x00000027020f7211 */ /* 0x000fe400078a08ff */
[----:B------:R-:W-:Y:S02]  /*9d70*/  LEA R33, R14, R33, 0x18 ;  /* 0x000000210e217211 */ /* 0x000fe400078ec0ff */
[----:B------:R-:W-:Y:S02]  /*9d80*/  LEA.HI.X R38, R2, R37, R3, 0x1, P5 ;  /* 0x0000002502267211 */ /* 0x000fe400028f0c03 */
[----:B------:R-:W-:Y:S02]  /*9d90*/  LEA R14, P5, R15, R10, 0x2 ;  /* 0x0000000a0f0e7211 */ /* 0x000fe400078a10ff */
[----:B------:R-:W-:-:S02]  /*9da0*/  LOP3.LUT R32, R33, 0xffff, R32, 0xf8, !PT ;  /* 0x0000ffff21207812 */ /* 0x000fc400078ef820 */
[----:B------:R-:W-:Y:S02]  /*9db0*/  LEA.HI.X R15, R15, R11, R38, 0x2, P5 ;  /* 0x0000000b0f0f7211 */ /* 0x000fe400028f1426 */
[----:B------:R-:W-:-:S05]  /*9dc0*/  LOP3.LUT R33, R32, 0xff, R47, 0xf8, !PT ;  /* 0x000000ff20217812 */ /* 0x000fca00078ef82f */
[----:B------:R0:W-:Y:S02]  /*9dd0*/  STG.E desc[UR10][R14.64], R33 ;  /* 0x000000210e007986 */ /* 0x0001e4000c10190a */
.L_x_21816:
[----:B------:R-:W-:Y:S05]  /*9de0*/  BSYNC.RECONVERGENT B0 ;  /* 0x0000000000007941 */ /* 0x000fea0003800200 */
.L_x_21815:
[----:B------:R-:W-:Y:S04]  /*9df0*/  BSSY.RECONVERGENT B0, `(.L_x_21817) ;  /* 0x000001a000007945 */ /* 0x000fe80003800200 */
[----:B------:R-:W-:Y:S05]  /*9e00*/  @P0 BRA `(.L_x_21818) ;  /* 0x0000000000600947 */ /* 0x000fea0003800000 */
[----:B0-----:R-:W-:Y:S02]  /*9e10*/  SHF.R.U32.HI R14, RZ, 0x3, R12 ;  /* 0x00000003ff0e7819 */ /* 0x001fe4000001160c */
[----:B------:R-:W-:Y:S02]  /*9e20*/  SHF.L.U64.HI R15, R2, 0x3, R3 ;  /* 0x00000003020f7819 */ /* 0x000fe40000010203 */
[----:B------:R-:W-:Y:S01]  /*9e30*/  LOP3.LUT R37, R14, 0x3, RZ, 0xcf, !PT ;  /* 0x000000030e257812 */ /* 0x000fe200078ecfff */
[----:B------:R-:W-:Y:S01]  /*9e40*/  IMAD.SHL.U32 R14, R2, 0x8, RZ ;  /* 0x00000008020e7824 */ /* 0x000fe200078e00ff */
[----:B------:R-:W-:Y:S02]  /*9e50*/  LOP3.LUT R33, R12, 0xe0, RZ, 0xc0, !PT ;  /* 0x000000e00c217812 */ /* 0x000fe400078ec0ff */
[----:B------:R-:W-:Y:S02]  /*9e60*/  IADD3 R37, PT, PT, R37, R12, RZ ;  /* 0x0000000c25257210 */ /* 0x000fe40007ffe0ff */
[----:B------:R-:W-:Y:S01]  /*9e70*/  LOP3.LUT R32, R54, 0xffff, RZ, 0xc0, !PT ;  /* 0x0000ffff36207812 */ /* 0x000fe200078ec0ff */
[----:B------:R-:W-:Y:S01]  /*9e80*/  IMAD.WIDE.U32 R14, R33, R2, R14 ;  /* 0x00000002210e7225 */ /* 0x000fe200078e000e */
[----:B------:R-:W-:-:S02]  /*9e90*/  LOP3.LUT R39, R37, 0x1f, RZ, 0xc0, !PT ;  /* 0x0000001f25277812 */ /* 0x000fc400078ec0ff */
[----:B------:R-:W-:Y:S01]  /*9ea0*/  SHF.L.U32 R38, R0, 0x8, RZ ;  /* 0x0000000800267819 */ /* 0x000fe200000006ff */
[----:B------:R-:W-:Y:S01]  /*9eb0*/  IMAD R37, R3, R33, RZ ;  /* 0x0000002103257224 */ /* 0x000fe200078e02ff */
[----:B------:R-:W-:Y:S02]  /*9ec0*/  IADD3 R14, P5, PT, R39, R14, RZ ;  /* 0x0000000e270e7210 */ /* 0x000fe40007fbe0ff */
[----:B------:R-:W-:-:S03]  /*9ed0*/  SHF.L.U32 R33, R13, 0x10, RZ ;  /* 0x000000100d217819 */ /* 0x000fc600000006ff */
[----:B------:R-:W-:Y:S01]  /*9ee0*/  IMAD.X R15, R37, 0x1, R15, P5 ;  /* 0x00000001250f7824 */ /* 0x000fe200028e060f */
[----:B------:R-:W-:Y:S01]  /*9ef0*/  LOP3.LUT R33, R33, 0xff0000, RZ, 0xc0, !PT ;  /* 0x00ff000021217812 */ /* 0x000fe200078ec0ff */
[----:B------:R-:W-:Y:S02]  /*9f00*/  IMAD R37, R3, 0x3, RZ ;  /* 0x0000000303257824 */ /* 0x000fe400078e02ff */
[----:B------:R-:W-:Y:S01]  /*9f10*/  IMAD.WIDE.U32 R14, R2, 0x3, R14 ;  /* 0x00000003020e7825 */ /* 0x000fe200078e000e */
[----:B------:R-:W-:-:S03]  /*9f20*/  LEA R33, R32, R33, 0x18 ;  /* 0x0000002120217211 */ /* 0x000fc600078ec0ff */
[----:B------:R-:W-:Y:S01]  /*9f30*/  IMAD.IADD R15, R37, 0x1, R15 ;  /* 0x00000001250f7824 */ /* 0x000fe200078e020f */
[C---:B------:R-:W-:Y:S02]  /*9f40*/  LEA R32, P5, R14.reuse, R10, 0x2 ;  /* 0x0000000a0e207211 */ /* 0x040fe400078a10ff */
[----:B------:R-:W-:Y:S02]  /*9f50*/  LOP3.LUT R38, R33, 0xffff, R38, 0xf8, !PT ;  /* 0x0000ffff21267812 */ /* 0x000fe400078ef826 */
[----:B------:R-:W-:Y:S02]  /*9f60*/  LEA.HI.X R33, R14, R11, R15, 0x2, P5 ;  /* 0x0000000b0e217211 */ /* 0x000fe400028f140f */
[----:B------:R-:W-:-:S05]  /*9f70*/  LOP3.LUT R15, R38, 0xff, R31, 0xf8, !PT ;  /* 0x000000ff260f7812 */ /* 0x000fca00078ef81f */
[----:B------:R1:W-:Y:S02]  /*9f80*/  STG.E desc[UR10][R32.64], R15 ;  /* 0x0000000f20007986 */ /* 0x0003e4000c10190a */
.L_x_21818:
[----:B------:R-:W-:Y:S05]  /*9f90*/  BSYNC.RECONVERGENT B0 ;  /* 0x0000000000007941 */ /* 0x000fea0003800200 */
.L_x_21817:
[----:B------:R-:W-:Y:S04]  /*9fa0*/  BSSY.RECONVERGENT B0, `(.L_x_21819) ;  /* 0x000001a000007945 */ /* 0x000fe80003800200 */
[----:B------:R-:W-:Y:S05]  /*9fb0*/  @P0 BRA `(.L_x_21820) ;  /* 0x0000000000600947 */ /* 0x000fea0003800000 */
[----:B------:R-:W2:Y:S01]  /*9fc0*/  LDCU.64 UR6, c[0x0][0x3c8] ;  /* 0x00007900ff0677ac */ /* 0x000ea20008000a00 */
[----:B------:R-:W-:Y:S02]  /*9fd0*/  LOP3.LUT R57, RZ, R57, RZ, 0x33, !PT ;  /* 0x00000039ff397212 */ /* 0x000fe400078e33ff */
[C---:B01----:R-:W-:Y:S02]  /*9fe0*/  SHF.L.U64.HI R15, R2.reuse, 0x3, R3 ;  /* 0x00000003020f7819 */ /* 0x043fe40000010203 */
[----:B------:R-:W-:Y:S01]  /*9ff0*/  SHF.L.U32 R14, R2, 0x3, RZ ;  /* 0x00000003020e7819 */ /* 0x000fe200000006ff */
[----:B------:R-:W-:Y:S01]  /*a000*/  IMAD.IADD R57, R57, 0x1, R12 ;  /* 0x0000000139397824 */ /* 0x000fe200078e020c */
[----:B------:R-:W-:Y:S02]  /*a010*/  LOP3.LUT R37, R12, 0xe0, RZ, 0xc0, !PT ;  /* 0x000000e00c257812 */ /* 0x000fe400078ec0ff */
[----:B------:R-:W-:Y:S02]  /*a020*/  SHF.L.U32 R33, R89, 0x10, RZ ;  /* 0x0000001059217819 */ /* 0x000fe400000006ff */
[----:B------:R-:W-:Y:S01]  /*a030*/  LOP3.LUT R57, R57, 0x1f, RZ, 0xc0, !PT ;  /* 0x0000001f39397812 */ /* 0x000fe200078ec0ff */
[----:B------:R-:W-:Y:S01]  /*a040*/  IMAD.WIDE.U32 R14, R37, R2, R14 ;  /* 0x00000002250e7225 */ /* 0x000fe200078e000e */
[----:B------:R-:W-:-:S02]  /*a050*/  LOP3.LUT R32, R82, 0xffff, RZ, 0xc0, !PT ;  /* 0x0000ffff52207812 */ /* 0x000fc400078ec0ff */
[----:B------:R-:W-:Y:S01]  /*a060*/  LOP3.LUT R33, R33, 0xff0000, RZ, 0xc0, !PT ;  /* 0x00ff000021217812 */ /* 0x000fe200078ec0ff */
[----:B------:R-:W-:Y:S01]  /*a070*/  IMAD R37, R3, R37, RZ ;  /* 0x0000002503257224 */ /* 0x000fe200078e02ff */
[----:B--2---:R-:W-:Y:S02]  /*a080*/  ULOP3.LUT UR6, UR6, 0xfffffffc, URZ, 0xc0, !UPT ;  /* 0xfffffffc06067892 */ /* 0x004fe4000f8ec0ff */
[----:B------:R-:W-:Y:S01]  /*a090*/  LEA R32, R32, R33, 0x18 ;  /* 0x0000002120207211 */ /* 0x000fe200078ec0ff */
[----:B------:R-:W-:Y:S01]  /*a0a0*/  ULOP3.LUT UR7, UR7, 0x3fffffff, URZ, 0xc0, !UPT ;  /* 0x3fffffff07077892 */ /* 0x000fe2000f8ec0ff */
[----:B------:R-:W-:Y:S01]  /*a0b0*/  IADD3 R37, PT, PT, R37, R15, RZ ;  /* 0x0000000f25257210 */ /* 0x000fe20007ffe0ff */
[----:B------:R-:W-:Y:S01]  /*a0c0*/  IMAD.SHL.U32 R15, R88, 0x100, RZ ;  /* 0x00000100580f7824 */ /* 0x000fe200078e00ff */
[----:B------:R-:W-:-:S04]  /*a0d0*/  IADD3 R57, P5, P6, R14, UR6, R57 ;  /* 0x000000060e397c10 */ /* 0x000fc8000febe039 */
[----:B------:R-:W-:Y:S02]  /*a0e0*/  LOP3.LUT R33, R32, 0xffff, R15, 0xf8, !PT ;  /* 0x0000ffff20217812 */ /* 0x000fe400078ef80f */
[----:B------:R-:W-:Y:S02]  /*a0f0*/  IADD3.X R38, PT, PT, R37, UR7, RZ, P5, P6 ;  /* 0x0000000725267c10 */ /* 0x000fe4000afec4ff */
[----:B------:R-:W-:Y:S02]  /*a100*/  LEA R14, P5, R57, R10, 0x2 ;  /* 0x0000000a390e7211 */ /* 0x000fe400078a10ff */
[----:B------:R-:W-:Y:S02]  /*a110*/  LOP3.LUT R33, R33, 0xff, R56, 0xf8, !PT ;  /* 0x000000ff21217812 */ /* 0x000fe400078ef838 */
[----:B------:R-:W-:-:S05]  /*a120*/  LEA.HI.X R15, R57, R11, R38, 0x2, P5 ;  /* 0x0000000b390f7211 */ /* 0x000fca00028f1426 */
[----:B------:R2:W-:Y:S04]  /*a130*/  STG.E desc[UR10][R14.64], R33 ;  /* 0x000000210e007986 */ /* 0x0005e8000c10190a */
.L_x_21820:
[----:B------:R-:W-:Y:S05]  /*a140*/  BSYNC.RECONVERGENT B0 ;  /* 0x0000000000007941 */ /* 0x000fea0003800200 */
.L_x_21819:
[----:B------:R-:W-:Y:S01]  /*a150*/  FMUL R90, R41, UR8 ;  /* 0x00000008295a7c20 */ /* 0x000fe20008400000 */
[----:B------:R-:W-:Y:S01]  /*a160*/  FMUL R91, R52, UR8 ;  /* 0x00000008345b7c20 */ /* 0x000fe20008400000 */
[----:B------:R-:W-:Y:S01]  /*a170*/  FMUL R83, R42, UR8 ;  /* 0x000000082a537c20 */ /* 0x000fe20008400000 */
[----:B------:R-:W-:Y:S01]  /*a180*/  BSSY.RECONVERGENT B0, `(.L_x_21821) ;  /* 0x0000016000007945 */ /* 0x000fe20003800200 */
[----:B------:R-:W-:Y:S01]  /*a190*/  FMUL R56, R16, UR8 ;  /* 0x0000000810387c20 */ /* 0x000fe20008400000 */
[----:B------:R-:W-:Y:S01]  /*a1a0*/  FMUL R57, R51, UR8 ;  /* 0x0000000833397c20 */ /* 0x000fe20008400000 */
[----:B------:R-:W-:Y:S01]  /*a1b0*/  FMUL R58, R30, UR8 ;  /* 0x000000081e3a7c20 */ /* 0x000fe20008400000 */
[----:B------:R-:W-:Y:S02]  /*a1c0*/  F2FP.SATFINITE.E4M3.F32.PACK_AB_MERGE_C R90, RZ, R90, RZ ;  /* 0x0000005aff5a723e */ /* 0x000fe400048070ff */
[----:B------:R-:W-:Y:S02]  /*a1d0*/  F2FP.SATFINITE.E4M3.F32.PACK_AB_MERGE_C R91, RZ, R91, RZ ;  /* 0x0000005bff5b723e */ /* 0x000fe400048070ff */
[----:B------:R-:W-:-:S02]  /*a1e0*/  F2FP.SATFINITE.E4M3.F32.PACK_AB_MERGE_C R83, RZ, R83, RZ ;  /* 0x00000053ff53723e */ /* 0x000fc400048070ff */
[----:B------:R-:W-:Y:S01]  /*a1f0*/  IADD3.X R29, PT, PT, RZ, R35, RZ, P4, !PT ;  /* 0x00000023ff1d7210 */ /* 0x000fe200027fe4ff */
        /* <DEDUP_REMOVED lines=8> */
[----:B------:R-:W-:Y:S02]  /*a280*/  LOP3.LUT R38, R14, 0xffff, R15, 0xf8, !PT ;  /* 0x0000ffff0e267812 */ /* 0x000fe400078ef80f */
[----:B------:R-:W-:Y:S02]  /*a290*/  IADD3 R15, PT, PT, R37, R33, RZ ;  /* 0x00000021250f7210 */ /* 0x000fe40007ffe0ff */
[----:B------:R-:W-:Y:S02]  /*a2a0*/  LEA R14, P4, R32, R10, 0x2 ;  /* 0x0000000a200e7211 */ /* 0x000fe400078810ff */
[----:B------:R-:W-:Y:S02]  /*a2b0*/  LOP3.LUT R33, R38, 0xff, R49, 0xf8, !PT ;  /* 0x000000ff26217812 */ /* 0x000fe400078ef831 */
[----:B------:R-:W-:-:S05]  /*a2c0*/  LEA.HI.X R15, R32, R11, R15, 0x2, P4 ;  /* 0x0000000b200f7211 */ /* 0x000fca00020f140f */
[----:B------:R3:W-:Y:S04]  /*a2d0*/  STG.E desc[UR10][R14.64], R33 ;  /* 0x000000210e007986 */ /* 0x0007e8000c10190a */
.L_x_21822:
[----:B------:R-:W-:Y:S05]  /*a2e0*/  BSYNC.RECONVERGENT B0 ;  /* 0x0000000000007941 */ /* 0x000fea0003800200 */
.L_x_21821:
        /* <DEDUP_REMOVED lines=9> */
[----:B------:R-:W-:-:S04]  /*a380*/  IMAD R39, R3, 0x6, RZ ;  /* 0x0000000603277824 */ /* 0x000fc800078e02ff */
[----:B------:R-:W-:Y:S01]  /*a390*/  IMAD R32, R14, 0x1000000, R15 ;  /* 0x010000000e207824 */ /* 0x000fe200078e020f */
[----:B------:R-:W-:Y:S02]  /*a3a0*/  MOV R14, R28 ;  /* 0x0000001c000e7202 */ /* 0x000fe40000000f00 */
        /* <DEDUP_REMOVED lines=8> */
.L_x_21824:
[----:B------:R-:W-:Y:S05]  /*a430*/  BSYNC.RECONVERGENT B0 ;  /* 0x0000000000007941 */ /* 0x000fea0003800200 */
.L_x_21823:
        /* <DEDUP_REMOVED lines=10> */
[----:B----4-:R-:W-:Y:S01]  /*a4e0*/  SHF.L.U32 R32, R15, 0x10, RZ ;  /* 0x000000100f207819 */ /* 0x010fe200000006ff */
[----:B------:R-:W-:-:S03]  /*a4f0*/  IMAD.WIDE.U32 R28, R2, 0x7, R28 ;  /* 0x00000007021c7825 */ /* 0x000fc600078e001c */
[----:B------:R-:W-:Y:S01]  /*a500*/  LOP3.LUT R33, R32, 0xff0000, RZ, 0xc0, !PT ;  /* 0x00ff000020217812 */ /* 0x000fe200078ec0ff */
[----:B------:R-:W-:Y:S01]  /*a510*/  IMAD R37, R3, 0x7, RZ ;  /* 0x0000000703257824 */ /* 0x000fe200078e02ff */
[----:B------:R-:W-:-:S03]  /*a520*/  SHF.L.U32 R32, R59, 0x8, RZ ;  /* 0x000000083b207819 */ /* 0x000fc600000006ff */
[----:B------:R-:W-:Y:S01]  /*a530*/  IMAD R33, R14, 0x1000000, R33 ;  /* 0x010000000e217824 */ /* 0x000fe200078e0221 */
[----:B------:R-:W-:-:S04]  /*a540*/  IADD3 R29, PT, PT, R37, R29, RZ ;  /* 0x0000001d251d7210 */ /* 0x000fc80007ffe0ff */
[----:B------:R-:W-:Y:S02]  /*a550*/  LOP3.LUT R35, R33, 0xffff, R32, 0xf8, !PT ;  /* 0x0000ffff21237812 */ /* 0x000fe400078ef820 */
[C---:B------:R-:W-:Y:S02]  /*a560*/  LEA R32, P0, R28.reuse, R10, 0x2 ;  /* 0x0000000a1c207211 */ /* 0x040fe400078010ff */
[----:B------:R-:W-:Y:S02]  /*a570*/  LOP3.LUT R35, R35, 0xff, R34, 0xf8, !PT ;  /* 0x000000ff23237812 */ /* 0x000fe400078ef822 */
[----:B------:R-:W-:-:S05]  /*a580*/  LEA.HI.X R33, R28, R11, R29, 0x2, P0 ;  /* 0x0000000b1c217211 */ /* 0x000fca00000f141d */
[----:B------:R0:W-:Y:S04]  /*a590*/  STG.E desc[UR10][R32.64], R35 ;  /* 0x0000002320007986 */ /* 0x0001e8000c10190a */
.L_x_21826:
[----:B------:R-:W-:Y:S05]  /*a5a0*/  BSYNC.RECONVERGENT B0 ;  /* 0x0000000000007941 */ /* 0x000fea0003800200 */
.L_x_21825:
[----:B------:R-:W-:Y:S01]  /*a5b0*/  @P1 IMAD.WIDE.U32 R28, R2, 0x9, R48 ;  /* 0x00000009021c1825 */ /* 0x000fe200078e0030 */
[----:B------:R-:W-:-:S03]  /*a5c0*/  @!P1 CS2R R38, SRZ ;  /* 0x0000000000269805 */ /* 0x000fc6000001ff00 */
[----:B0---4-:R-:W-:Y:S01]  /*a5d0*/  @P1 IMAD R33, R3, 0x9, RZ ;  /* 0x0000000903211824 */ /* 0x011fe200078e02ff */
[----:B------:R-:W-:-:S03]  /*a5e0*/  @P1 LEA R86, P0, R28, R7, 0x3 ;  /* 0x000000071c561211 */ /* 0x000fc600078018ff */
[----:B------:R-:W-:Y:S02]  /*a5f0*/  @P1 IMAD.IADD R29, R33, 0x1, R29 ;  /* 0x00000001211d1824 */ /* 0x000fe400078e021d */
[----:B------:R-:W-:-:S03]  /*a600*/  @P1 IMAD R33, R3, 0xa, RZ ;  /* 0x0000000a03211824 */ /* 0x000fc600078e02ff */
[----:B------:R-:W-:Y:S02]  /*a610*/  @P1 LEA.HI.X R87, R28, R8, R29, 0x3, P0 ;  /* 0x000000081c571211 */ /* 0x000fe400000f1c1d */
[----:B------:R-:W-:Y:S02]  /*a620*/  @P1 MOV R28, R48 ;  /* 0x00000030001c1202 */ /* 0x000fe40000000f00 */
[----:B------:R-:W-:-:S03]  /*a630*/  @P1 MOV R29, R49 ;  /* 0x00000031001d1202 */ /* 0x000fc60000000f00 */
[----:B------:R-:W-:-:S04]  /*a640*/  @P1 IMAD.WIDE.U32 R28, R2, 0xa, R28 ;  /* 0x0000000a021c1825 */ /* 0x000fc800078e001c */
[----:B------:R-:W-:Y:S01]  /*a650*/  @P1 IMAD.IADD R29, R33, 0x1, R29 ;  /* 0x00000001211d1824 */ /* 0x000fe200078e021d */
[----:B------:R-:W-:-:S04]  /*a660*/  @P1 LEA R80, P0, R28, R7, 0x3 ;  /* 0x000000071c501211 */ /* 0x000fc800078018ff */
[----:B------:R-:W-:Y:S02]  /*a670*/  @P1 LEA.HI.X R81, R28, R8, R29, 0x3, P0 ;  /* 0x000000081c511211 */ /* 0x000fe400000f1c1d */
[----:B------:R-:W-:-:S04]  /*a680*/  @P1 IADD3 R26, P0, PT, R48, R26, RZ ;  /* 0x0000001a301a1210 */ /* 0x000fc80007f1e0ff */
[----:B------:R-:W-:Y:S02]  /*a690*/  @P1 IADD3.X R27, PT, PT, R49, R27, RZ, P0, !PT ;  /* 0x0000001b311b1210 */ /* 0x000fe400007fe4ff */
        /* <DEDUP_REMOVED lines=9> */
[----:B------:R-:W-:Y:S02]  /*a730*/  @!P1 CS2R R34, SRZ ;  /* 0x0000000000229805 */ /* 0x000fe4000001ff00 */
[----:B------:R-:W-:Y:S01]  /*a740*/  SHF.L.U32 R47, R47, 0x10, RZ ;  /* 0x000000102f2f7819 */ /* 0x000fe200000006ff */
[----:B------:R-:W5:Y:S01]  /*a750*/  @P1 LDG.E.64 R36, desc[UR10][R86.64] ;  /* 0x0000000a56241981 */ /* 0x000f62000c1e1b00 */
[----:B0-----:R-:W-:-:S03]  /*a760*/  @P1 LEA R28, P0, R26, R7, 0x3 ;  /* 0x000000071a1c1211 */ /* 0x001fc600078018ff */
[----:B------:R0:W5:Y:S01]  /*a770*/  @P1 LDG.E.64 R34, desc[UR10][R80.64] ;  /* 0x0000000a50221981 */ /* 0x000162000c1e1b00 */
[----:B------:R-:W-:Y:S02]  /*a780*/  @P1 LEA.HI.X R29, R26, R8, R27, 0x3, P0 ;  /* 0x000000081a1d1211 */ /* 0x000fe400000f1c1b */
[----:B------:R-:W-:Y:S02]  /*a790*/  @!P1 CS2R R32, SRZ ;  /* 0x0000000000209805 */ /* 0x000fe4000001ff00 */
[----:B------:R-:W-:Y:S02]  /*a7a0*/  LOP3.LUT R26, R93, 0xff, RZ, 0xc0, !PT ;  /* 0x000000ff5d1a7812 */ /* 0x000fe400078ec0ff */
[----:B------:R-:W-:-:S03]  /*a7b0*/  LOP3.LUT R27, R92, 0xff, RZ, 0xc0, !PT ;  /* 0x000000ff5c1b7812 */ /* 0x000fc600078ec0ff */
[----:B------:R-:W-:Y:S01]  /*a7c0*/  IMAD R95, R95, 0x100, R26 ;  /* 0x000001005f5f7824 */ /* 0x000fe200078e021a */
[----:B------:R-:W-:Y:S01]  /*a7d0*/  LEA R94, R94, R27, 0x8 ;  /* 0x0000001b5e5e7211 */ /* 0x000fe200078e40ff */
[----:B0-----:R-:W-:Y:S01]  /*a7e0*/  @P1 IMAD R81, R3, 0xc, RZ ;  /* 0x0000000c03511824 */ /* 0x001fe200078e02ff */
[----:B------:R-:W-:Y:S01]  /*a7f0*/  @P1 MOV R26, R48 ;  /* 0x00000030001a1202 */ /* 0x000fe20000000f00 */
[----:B------:R-:W5:Y:S01]  /*a800*/  @P1 LDG.E.64 R32, desc[UR10][R28.64] ;  /* 0x0000000a1c201981 */ /* 0x000f62000c1e1b00 */
[----:B------:R-:W-:-:S03]  /*a810*/  @P1 MOV R27, R49 ;  /* 0x00000031001b1202 */ /* 0x000fc60000000f00 */
        /* <DEDUP_REMOVED lines=10> */
[----:B------:R-:W-:-:S02]  /*a8c0*/  LOP3.LUT R88, R27, 0xff00, R88, 0xf8, !PT ;  /* 0x0000ff001b587812 */ /* 0x000fc400078ef858 */
[----:B------:R-:W-:Y:S02]  /*a8d0*/  @P1 MOV R27, R49 ;  /* 0x00000031001b1202 */ /* 0x000fe40000000f00 */
[----:B------:R-:W-:Y:S02]  /*a8e0*/  LOP3.LUT R47, R47, 0xff0000, RZ, 0xc0, !PT ;  /* 0x00ff00002f2f7812 */ /* 0x000fe400078ec0ff */
[----:B------:R-:W-:Y:S01]  /*a8f0*/  LOP3.LUT R89, R89, 0xff, RZ, 0xc0, !PT ;  /* 0x000000ff59597812 */ /* 0x000fe200078ec0ff */
[----:B------:R-:W-:Y:S01]  /*a900*/  @P1 IMAD.WIDE.U32 R26, R2, 0xd, R26 ;  /* 0x0000000d021a1825 */ /* 0x000fe200078e001a */
[----:B------:R-:W-:-:S03]  /*a910*/  PRMT R86, R91, 0x7104, RZ ;  /* 0x000071045b567816 */ /* 0x000fc600000000ff */
[----:B------:R-:W-:Y:S01]  /*a920*/  @P1 IMAD.IADD R27, R87, 0x1, R27 ;  /* 0x00000001571b1824 */ /* 0x000fe200078e021b */
[C---:B0-----:R-:W-:Y:S02]  /*a930*/  @P1 LEA R80, P0, R26.reuse, R7, 0x3 ;  /* 0x000000071a501211 */ /* 0x041fe400078018ff */
[----:B------:R-:W-:Y:S01]  /*a940*/  LOP3.LUT R87, R47, 0xffff, R46, 0xf8, !PT ;  /* 0x0000ffff2f577812 */ /* 0x000fe200078ef82e */
[----:B------:R-:W-:Y:S01]  /*a950*/  @P1 IMAD.MOV.U32 R47, RZ, RZ, R49 ;  /* 0x000000ffff2f1224 */ /* 0x000fe200078e0031 */
[----:B------:R-:W-:Y:S02]  /*a960*/  @P1 MOV R46, R48 ;  /* 0x00000030002e1202 */ /* 0x000fe40000000f00 */
[----:B------:R-:W-:Y:S02]  /*a970*/  @P1 LEA.HI.X R81, R26, R8, R27, 0x3, P0 ;  /* 0x000000081a511211 */ /* 0x000fe400000f1c1b */
[----:B------:R-:W-:Y:S02]  /*a980*/  @!P1 CS2R R26, SRZ ;  /* 0x00000000001a9805 */ /* 0x000fe4000001ff00 */
        /* <DEDUP_REMOVED lines=12> */
[----:B------:R-:W-:-:S04]  /*aa50*/  @P1 IMAD R49, R3, 0xf, RZ ;  /* 0x0000000f03311824 */ /* 0x000fc800078e02ff */
[----:B------:R-:W-:-:S05]  /*aa60*/  @P1 IMAD.WIDE.U32 R46, R2, 0xf, R46 ;  /* 0x0000000f022e1825 */ /* 0x000fca00078e002e */
[----:B------:R-:W-:Y:S01]  /*aa70*/  @P1 IADD3 R47, PT, PT, R49, R47, RZ ;  /* 0x0000002f312f1210 */ /* 0x000fe20007ffe0ff */
[----:B------:R-:W-:Y:S01]  /*aa80*/  HFMA2 R91, -RZ, RZ, 0.96630859375, -0.0022525787353515625 ;  /* 0x3bbb989dff5b7431 */ /* 0x000fe200000001ff */
[C---:B------:R-:W-:Y:S02]  /*aa90*/  @P1 LEA R82, P0, R46.reuse, R7, 0x3 ;  /* 0x000000072e521211 */ /* 0x040fe400078018ff */
[----:B------:R-:W-:Y:S02]  /*aaa0*/  @!P1 CS2R R48, SRZ ;  /* 0x0000000000309805 */ /* 0x000fe4000001ff00 */
[----:B------:R-:W-:Y:S02]  /*aab0*/  @P1 LEA.HI.X R83, R46, R8, R47, 0x3, P0 ;  /* 0x000000082e531211 */ /* 0x000fe400000f1c2f */
[----:B------:R-:W-:Y:S01]  /*aac0*/  @!P1 CS2R R46, SRZ ;  /* 0x00000000002e9805 */ /* 0x000fe2000001ff00 */
[----:B-----5:R-:W-:Y:S01]  /*aad0*/  HADD2.F32 R7, -RZ, R66.H0_H0 ;  /* 0x20000042ff077230 */ /* 0x020fe20000004100 */
[----:B------:R-:W-:Y:S01]  /*aae0*/  SHF.L.U32 R55, R55, 0x10, RZ ;  /* 0x0000001037377819 */ /* 0x000fe200000006ff */
[----:B------:R0:W5:Y:S04]  /*aaf0*/  @P1 LDG.E.64 R48, desc[UR10][R82.64] ;  /* 0x0000000a52301981 */ /* 0x000168000c1e1b00 */
[----:B------:R1:W5:Y:S01]  /*ab00*/  @P1 LDG.E.64 R46, desc[UR10][R80.64] ;  /* 0x0000000a502e1981 */ /* 0x000362000c1e1b00 */
[----:B------:R-:W-:Y:S01]  /*ab10*/  FMUL R8, R7, -1.7020000219345092773 ;  /* 0xbfd9db2307087820 */ /* 0x000fe20000400000 */
[----:B------:R-:W-:Y:S01]  /*ab20*/  SHF.L.U32 R19, R19, 0x10, RZ ;  /* 0x0000001013137819 */ /* 0x000fe200000006ff */
[----:B------:R-:W-:Y:S01]  /*ab30*/  IMAD.U32 R57, R57, 0x10000, RZ ;  /* 0x0001000039397824 */ /* 0x000fe200078e00ff */
[----:B------:R-:W-:Y:S01]  /*ab40*/  LOP3.LUT R31, R31, 0xffff, RZ, 0xc0, !PT ;  /* 0x0000ffff1f1f7812 */ /* 0x000fe200078ec0ff */
[----:B------:R-:W-:Y:S01]  /*ab50*/  FFMA.SAT R90, R8, R91, 0.5 ;  /* 0x3f000000085a7423 */ /* 0x000fe2000000205b */
[----:B------:R-:W-:Y:S01]  /*ab60*/  IMAD.MOV.U32 R91, RZ, RZ, 0x437c0000 ;  /* 0x437c0000ff5b7424 */ /* 0x000fe200078e00ff */
[----:B0-----:R-:W-:Y:S01]  /*ab70*/  LOP3.LUT R82, R55, 0xff0000, RZ, 0xc0, !PT ;  /* 0x00ff000037527812 */ /* 0x001fe200078ec0ff */
[----:B------:R-:W-:Y:S01]  /*ab80*/  IMAD.U32 R22, R22, 0x10000, RZ ;  /* 0x0001000016167824 */ /* 0x000fe200078e00ff */
[----:B------:R-:W-:Y:S01]  /*ab90*/  SHF.L.U32 R55, R56, 0x10, RZ ;  /* 0x0000001038377819 */ /* 0x000fe200000006ff */
[----:B------:R-:W-:Y:S01]  /*aba0*/  FFMA.RM R90, R90, R91, 12582913 ;  /* 0x4b4000015a5a7423 */ /* 0x000fe2000000405b */
[----:B------:R-:W-:Y:S01]  /*abb0*/  FMNMX3 R18, |R24|, R18, |R45|, !PT ;  /* 0x0000001218127276 */ /* 0x000fe2000780062d */
[----:B------:R-:W-:Y:S01]  /*abc0*/  IMAD.SHL.U32 R14, R14, 0x1000000, RZ ;  /* 0x010000000e0e7824 */ /* 0x000fe200078e00ff */
[----:B------:R-:W-:Y:S01]  /*abd0*/  LOP3.LUT R88, R88, 0xff0000, R55, 0xf8, !PT ;  /* 0x00ff000058587812 */ /* 0x000fe200078ef837 */
[C---:B------:R-:W-:Y:S01]  /*abe0*/  FADD R55, R90.reuse, -12583039 ;  /* 0xcb40007f5a377421 */ /* 0x040fe20000000000 */
[----:B------:R-:W-:Y:S01]  /*abf0*/  IMAD.SHL.U32 R90, R90, 0x800000, RZ ;  /* 0x008000005a5a7824 */ /* 0x000fe200078e00ff */
[----:B------:R-:W-:Y:S01]  /*ac00*/  FMNMX3 R43, |R43|, R18, |R44|, !PT ;  /* 0x000000122b2b7276 */ /* 0x000fe2000780062c */
[----:B------:R-:W-:Y:S01]  /*ac10*/  BSSY.RECONVERGENT B1, `(.L_x_21827) ;  /* 0x0000034000017945 */ /* 0x000fe20003800200 */
[----:B------:R-:W-:Y:S01]  /*ac20*/  FFMA R55, R8, 1.4426950216293334961, -R55 ;  /* 0x3fb8aa3b08377823 */ /* 0x000fe20000000837 */
[----:B------:R-:W-:-:S02]  /*ac30*/  LOP3.LUT R13, R13, 0xffff, RZ, 0xc0, !PT ;  /* 0x0000ffff0d0d7812 */ /* 0x000fc400078ec0ff */
[----:B------:R-:W-:Y:S01]  /*ac40*/  FMNMX3 R43, |R41|, R43, |R52|, !PT ;  /* 0x0000002b292b7276 */ /* 0x000fe20007800634 */
[----:B------:R-:W-:Y:S01]  /*ac50*/  FFMA R55, R8, 1.925963033500011079e-08, R55 ;  /* 0x32a5706008377823 */ /* 0x000fe20000000037 */
[----:B------:R-:W-:Y:S02]  /*ac60*/  LOP3.LUT R8, R17, 0xffff, RZ, 0xc0, !PT ;  /* 0x0000ffff11087812 */ /* 0x000fe400078ec0ff */
[----:B------:R-:W-:Y:S02]  /*ac70*/  FMNMX R42, |R42|, R43, !PT ;  /* 0x0000002b2a2a7209 */ /* 0x000fe40007800200 */
[----:B------:R-:W-:Y:S01]  /*ac80*/  LOP3.LUT R19, R8, 0xff0000, R19, 0xf8, !PT ;  /* 0x00ff000008137812 */ /* 0x000fe200078ef813 */
[----:B------:R-:W0:Y:S01]  /*ac90*/  MUFU.EX2 R55, R55 ;  /* 0x0000003700377308 */ /* 0x000e220000000800 */
[----:B------:R-:W-:Y:S02]  /*aca0*/  SHF.L.U32 R8, R31, 0x18, RZ ;  /* 0x000000181f087819 */ /* 0x000fe400000006ff */
[----:B------:R-:W-:-:S02]  /*acb0*/  FMNMX3 R16, |R23|, R42, |R16|, !PT ;  /* 0x0000002a17107276 */ /* 0x000fc40007800610 */
[----:B------:R-:W-:Y:S02]  /*acc0*/  LOP3.LUT R24, R87, 0xff000000, R8, 0xf8, !PT ;  /* 0xff00000057187812 */ /* 0x000fe400078ef808 */
[--C-:B------:R-:W-:Y:S02]  /*acd0*/  SHF.R.U32.HI R23, RZ, 0x5, R12.reuse ;  /* 0x00000005ff177819 */ /* 0x100fe4000001160c */
[----:B------:R-:W-:Y:S02]  /*ace0*/  SHF.L.U32 R58, R58, 0x10, RZ ;  /* 0x000000103a3a7819 */ /* 0x000fe400000006ff */
[----:B------:R-:W-:Y:S01]  /*acf0*/  LOP3.LUT R17, R94, 0xffff, RZ, 0xc0, !PT ;  /* 0x0000ffff5e117812 */ /* 0x000fe200078ec0ff */
[----:B------:R-:W-:Y:S01]  /*ad00*/  IMAD R12, R23, -0x4, R12 ;  /* 0xfffffffc170c7824 */ /* 0x000fe200078e020c */
[----:B------:R-:W-:Y:S02]  /*ad10*/  LOP3.LUT R54, R54, 0xffff, RZ, 0xc0, !PT ;  /* 0x0000ffff36367812 */ /* 0x000fe400078ec0ff */
[----:B------:R-:W-:Y:S01]  /*ad20*/  LOP3.LUT R59, R59, 0xffff, RZ, 0xc0, !PT ;  /* 0x0000ffff3b3b7812 */ /* 0x000fe200078ec0ff */
[----:B0-----:R-:W-:Y:S01]  /*ad30*/  FFMA R90, R90, R55, 1 ;  /* 0x3f8000005a5a7423 */ /* 0x001fe20000000037 */
[----:B------:R-:W-:-:S02]  /*ad40*/  FMNMX3 R16, |R51|, R16, |R30|, !PT ;  /* 0x0000001033107276 */ /* 0x000fc4000780061e */
[----:B------:R-:W-:Y:S02]  /*ad50*/  LOP3.LUT R0, R0, 0xffff, RZ, 0xc0, !PT ;  /* 0x0000ffff00007812 */ /* 0x000fe400078ec0ff */
[----:B------:R-:W-:Y:S02]  /*ad60*/  IADD3 R8, PT, PT, R90, 0x1800000, RZ ;  /* 0x018000005a087810 */ /* 0x000fe40007ffe0ff */
[----:B------:R-:W-:Y:S02]  /*ad70*/  LOP3.LUT R95, R82, 0xffff, R95, 0xf8, !PT ;  /* 0x0000ffff525f7812 */ /* 0x000fe400078ef85f */
[----:B------:R-:W-:Y:S02]  /*ad80*/  LOP3.LUT R8, R8, 0x7f800000, RZ, 0xc0, !PT ;  /* 0x7f80000008087812 */ /* 0x000fe400078ec0ff */
[----:B------:R-:W-:Y:S02]  /*ad90*/  LOP3.LUT R86, R86, 0xff0000, R57, 0xf8, !PT ;  /* 0x00ff000056567812 */ /* 0x000fe400078ef839 */
[----:B------:R-:W-:Y:S01]  /*ada0*/  ISETP.GT.U32.AND P0, PT, R8, 0x1ffffff, PT ;  /* 0x01ffffff0800780c */ /* 0x000fe20003f04070 */
[----:B------:R-:W-:Y:S01]  /*adb0*/  IMAD.SHL.U32 R8, R13, 0x1000000, RZ ;  /* 0x010000000d087824 */ /* 0x000fe200078e00ff */
[----:B------:R-:W-:-:S02]  /*adc0*/  LOP3.LUT R89, R89, 0xff0000, R58, 0xf8, !PT ;  /* 0x00ff000059597812 */ /* 0x000fc400078ef83a */
[----:B------:R-:W-:Y:S02]  /*add0*/  LOP3.LUT R17, R17, 0xff0000, R22, 0xf8, !PT ;  /* 0x00ff000011117812 */ /* 0x000fe400078ef816 */
[----:B------:R-:W-:Y:S02]  /*ade0*/  SHF.L.U32 R44, R54, 0x18, RZ ;  /* 0x00000018362c7819 */ /* 0x000fe400000006ff */
[----:B------:R-:W-:Y:S02]  /*adf0*/  SHF.L.U32 R59, R59, 0x18, RZ ;  /* 0x000000183b3b7819 */ /* 0x000fe400000006ff */
[----:B------:R-:W-:Y:S02]  /*ae00*/  SHF.L.U32 R15, R15, 0x18, RZ ;  /* 0x000000180f0f7819 */ /* 0x000fe400000006ff */
[----:B------:R-:W-:Y:S02]  /*ae10*/  SHF.L.U32 R0, R0, 0x18, RZ ;  /* 0x0000001800007819 */ /* 0x000fe400000006ff */
[----:B------:R-:W-:-:S02]  /*ae20*/  FMNMX3 R53, |R53|, R16, |R40|, !PT ;  /* 0x0000001035357276 */ /* 0x000fc40007800628 */
[----:B------:R-:W-:Y:S02]  /*ae30*/  IADD3 R12, PT, PT, R12, 0x1e, RZ ;  /* 0x0000001e0c0c7810 */ /* 0x000fe40007ffe0ff */
[----:B------:R-:W-:Y:S02]  /*ae40*/  LOP3.LUT R44, R95, 0xff000000, R44, 0xf8, !PT ;  /* 0xff0000005f2c7812 */ /* 0x000fe400078ef82c */
[----:B------:R-:W-:Y:S02]  /*ae50*/  LOP3.LUT R43, R88, R59, RZ, 0xfc, !PT ;  /* 0x0000003b582b7212 */ /* 0x000fe400078efcff */
[----:B------:R-:W-:Y:S02]  /*ae60*/  LOP3.LUT R41, R86, R15, RZ, 0xfc, !PT ;  /* 0x0000000f56297212 */ /* 0x000fe400078efcff */
[----:B------:R-:W-:Y:S02]  /*ae70*/  LOP3.LUT R45, R89, R14, RZ, 0xfc, !PT ;  /* 0x0000000e592d7212 */ /* 0x000fe400078efcff */
[----:B------:R-:W-:-:S02]  /*ae80*/  LOP3.LUT R42, R19, 0xff000000, R0, 0xf8, !PT ;  /* 0xff000000132a7812 */ /* 0x000fc400078ef800 */
[----:B------:R-:W-:Y:S02]  /*ae90*/  LOP3.LUT R40, R17, 0xff000000, R8, 0xf8, !PT ;  /* 0xff00000011287812 */ /* 0x000fe400078ef808 */
[----:B------:R-:W-:Y:S02]  /*aea0*/  FMNMX3 R50, |R50|, R53, |R5|, !PT ;  /* 0x0000003532327276 */ /* 0x000fe40007800605 */
[----:B------:R-:W-:Y:S01]  /*aeb0*/  LOP3.LUT R51, R12, 0x1f, RZ, 0xc0, !PT ;  /* 0x0000001f0c337812 */ /* 0x000fe200078ec0ff */
[----:B-1----:R-:W-:Y:S06]  /*aec0*/  @P0 BRA `(.L_x_21828) ;  /* 0x0000000000100947 */ /* 0x002fec0003800000 */
[----:B------:R-:W-:Y:S02]  /*aed0*/  MOV R12, R90 ;  /* 0x0000005a000c7202 */ /* 0x000fe40000000f00 */
[----:B------:R-:W-:-:S07]  /*aee0*/  MOV R14, 0xaf00 ;  /* 0x0000af00000e7802 */ /* 0x000fce0000000f00 */
[----:B-----5:R-:W-:Y:S05]  /*aef0*/  CALL.REL.NOINC `($__internal_551_$__cuda_sm20_rcp_rn_f32_slowpath) ;  /* 0x000000b800807944 */ /* 0x020fea0003c00000 */
[----:B------:R-:W-:Y:S05]  /*af00*/  BRA `(.L_x_21829) ;  /* 0x0000000000107947 */ /* 0x000fea0003800000 */
.L_x_21828:
[----:B------:R-:W0:Y:S02]  /*af10*/  MUFU.RCP R15, R90 ;  /* 0x0000005a000f7308 */ /* 0x000e240000001000 */
[----:B0-----:R-:W-:-:S04]  /*af20*/  FFMA R0, R90, R15, -1 ;  /* 0xbf8000005a007423 */ /* 0x001fc8000000000f */
[----:B------:R-:W-:-:S04]  /*af30*/  FADD.FTZ R0, -R0, -RZ ;  /* 0x800000ff00007221 */ /* 0x000fc80000010100 */
[----:B------:R-:W-:-:S07]  /*af40*/  FFMA R15, R15, R0, R15 ;  /* 0x000000000f0f7223 */ /* 0x000fce000000000f */
.L_x_21829:
[----:B------:R-:W-:Y:S05]  /*af50*/  BSYNC.RECONVERGENT B1 ;  /* 0x0000000000017941 */ /* 0x000fea0003800200 */
.L_x_21827:
        /* <DEDUP_REMOVED lines=20> */
[----:B-----5:R-:W-:Y:S05]  /*b0a0*/  CALL.REL.NOINC `($__internal_551_$__cuda_sm20_rcp_rn_f32_slowpath) ;  /* 0x000000b800147944 */ /* 0x020fea0003c00000 */
[----:B------:R-:W-:Y:S05]  /*b0b0*/  BRA `(.L_x_21832) ;  /* 0x0000000000107947 */ /* 0x000fea0003800000 */
.L_x_21831:
[----:B------:R-:W0:Y:S02]  /*b0c0*/  MUFU.RCP R15, R12 ;  /* 0x0000000c000f7308 */ /* 0x000e240000001000 */
[----:B0-----:R-:W-:-:S04]  /*b0d0*/  FFMA R0, R12, R15, -1 ;  /* 0xbf8000000c007423 */ /* 0x001fc8000000000f */
[----:B------:R-:W-:-:S04]  /*b0e0*/  FADD.FTZ R0, -R0, -RZ ;  /* 0x800000ff00007221 */ /* 0x000fc80000010100 */
[----:B------:R-:W-:-:S07]  /*b0f0*/  FFMA R15, R15, R0, R15 ;  /* 0x000000000f0f7223 */ /* 0x000fce000000000f */
.L_x_21832:
[----:B------:R-:W-:Y:S05]  /*b100*/  BSYNC.RECONVERGENT B1 ;  /* 0x0000000000017941 */ /* 0x000fea0003800200 */
.L_x_21830:
[----:B------:R-:W-:Y:S02]  /*b110*/  HFMA2 R5, -RZ, RZ, 0.96630859375, -0.0022525787353515625 ;  /* 0x3bbb989dff057431 */ /* 0x000fe400000001ff */
[----:B------:R-:W-:Y:S01]  /*b120*/  HADD2.F32 R83, -RZ, R67.H0_H0 ;  /* 0x20000043ff537230 */ /* 0x000fe20000004100 */
[----:B------:R-:W-:Y:S01]  /*b130*/  MOV R8, 0x437c0000 ;  /* 0x437c000000087802 */ /* 0x000fe20000000f00 */
[----:B------:R-:W-:Y:S01]  /*b140*/  BSSY.RECONVERGENT B1, `(.L_x_21833) ;  /* 0x0000016000017945 */ /* 0x000fe20003800200 */
[----:B------:R-:W-:Y:S02]  /*b150*/  FMUL R55, R55, R15 ;  /* 0x0000000f37377220 */ /* 0x000fe40000400000 */
        /* <DEDUP_REMOVED lines=14> */
[----:B-----5:R-:W-:Y:S05]  /*b240*/  CALL.REL.NOINC `($__internal_551_$__cuda_sm20_rcp_rn_f32_slowpath) ;  /* 0x000000b400ac7944 */ /* 0x020fea0003c00000 */
[----:B------:R-:W-:Y:S05]  /*b250*/  BRA `(.L_x_21835) ;  /* 0x0000000000107947 */ /* 0x000fea0003800000 */
.L_x_21834:
[----:B------:R-:W0:Y:S02]  /*b260*/  MUFU.RCP R15, R12 ;  /* 0x0000000c000f7308 */ /* 0x000e240000001000 */
[----:B0-----:R-:W-:-:S04]  /*b270*/  FFMA R0, R12, R15, -1 ;  /* 0xbf8000000c007423 */ /* 0x001fc8000000000f */
[----:B------:R-:W-:-:S04]  /*b280*/  FADD.FTZ R0, -R0, -RZ ;  /* 0x800000ff00007221 */ /* 0x000fc80000010100 */
[----:B------:R-:W-:-:S07]  /*b290*/  FFMA R15, R15, R0, R15 ;  /* 0x000000000f0f7223 */ /* 0x000fce000000000f */
.L_x_21835:
[----:B------:R-:W-:Y:S05]  /*b2a0*/  BSYNC.RECONVERGENT B1 ;  /* 0x0000000000017941 */ /* 0x000fea0003800200 */
.L_x_21833:
        /* <DEDUP_REMOVED lines=22> */
.L_x_21837:
[----:B------:R-:W0:Y:S02]  /*b410*/  MUFU.RCP R15, R12 ;  /* 0x0000000c000f7308 */ /* 0x000e240000001000 */
[----:B0-----:R-:W-:-:S04]  /*b420*/  FFMA R0, R12, R15, -1 ;  /* 0xbf8000000c007423 */ /* 0x001fc8000000000f */
[----:B------:R-:W-:-:S04]  /*b430*/  FADD.FTZ R0, -R0, -RZ ;  /* 0x800000ff00007221 */ /* 0x000fc80000010100 */
[----:B------:R-:W-:-:S07]  /*b440*/  FFMA R15, R15, R0, R15 ;  /* 0x000000000f0f7223 */ /* 0x000fce000000000f */
.L_x_21838:
[----:B------:R-:W-:Y:S05]  /*b450*/  BSYNC.RECONVERGENT B1 ;  /* 0x0000000000017941 */ /* 0x000fea0003800200 */
.L_x_21836:
        /* <DEDUP_REMOVED lines=21> */
.L_x_21840:
[----:B------:R-:W0:Y:S02]  /*b5b0*/  MUFU.RCP R15, R12 ;  /* 0x0000000c000f7308 */ /* 0x000e240000001000 */
[----:B0-----:R-:W-:-:S04]  /*b5c0*/  FFMA R0, R12, R15, -1 ;  /* 0xbf8000000c007423 */ /* 0x001fc8000000000f */
[----:B------:R-:W-:-:S04]  /*b5d0*/  FADD.FTZ R0, -R0, -RZ ;  /* 0x800000ff00007221 */ /* 0x000fc80000010100 */
[----:B------:R-:W-:-:S07]  /*b5e0*/  FFMA R15, R15, R0, R15 ;  /* 0x000000000f0f7223 */ /* 0x000fce000000000f */
.L_x_21841:
[----:B------:R-:W-:Y:S05]  /*b5f0*/  BSYNC.RECONVERGENT B1 ;  /* 0x0000000000017941 */ /* 0x000fea0003800200 */
.L_x_21839:
[----:B------:R-:W-:Y:S01]  /*b600*/  SHF.R.U64 R87, R68, 0x10, R69 ;  /* 0x0000001044577819 */ /* 0x000fe20000001245 */
[----:B------:R-:W-:Y:S01]  /*b610*/  HFMA2 R5, -RZ, RZ, 0.96630859375, -0.0022525787353515625 ;  /* 0x3bbb989dff057431 */ /* 0x000fe200000001ff */
        /* <DEDUP_REMOVED lines=20> */
.L_x_21843:
[----:B------:R-:W0:Y:S02]  /*b760*/  MUFU.RCP R15, R12 ;  /* 0x0000000c000f7308 */ /* 0x000e240000001000 */
[----:B0-----:R-:W-:-:S04]  /*b770*/  FFMA R0, R12, R15, -1 ;  /* 0xbf8000000c007423 */ /* 0x001fc8000000000f */
[----:B------:R-:W-:-:S04]  /*b780*/  FADD.FTZ R0, -R0, -RZ ;  /* 0x800000ff00007221 */ /* 0x000fc80000010100 */
[----:B------:R-:W-:-:S07]  /*b790*/  FFMA R15, R15, R0, R15 ;  /* 0x000000000f0f7223 */ /* 0x000fce000000000f */
.L_x_21844:
[----:B------:R-:W-:Y:S05]  /*b7a0*/  BSYNC.RECONVERGENT B1 ;  /* 0x0000000000017941 */ /* 0x000fea0003800200 */
.L_x_21842:
        /* <DEDUP_REMOVED lines=21> */
.L_x_21846:
[----:B------:R-:W0:Y:S02]  /*b900*/  MUFU.RCP R15, R12 ;  /* 0x0000000c000f7308 */ /* 0x000e240000001000 */
[----:B0-----:R-:W-:-:S04]  /*b910*/  FFMA R0, R12, R15, -1 ;  /* 0xbf8000000c007423 */ /* 0x001fc8000000000f */
[----:B------:R-:W-:-:S04]  /*b920*/  FADD.FTZ R0, -R0, -RZ ;  /* 0x800000ff00007221 */ /* 0x000fc80000010100 */
[----:B------:R-:W-:-:S07]  /*b930*/  FFMA R15, R15, R0, R15 ;  /* 0x000000000f0f7223 */ /* 0x000fce000000000f */
.L_x_21847:
[----:B------:R-:W-:Y:S05]  /*b940*/  BSYNC.RECONVERGENT B1 ;  /* 0x0000000000017941 */ /* 0x000fea0003800200 */
.L_x_21845:
        /* <DEDUP_REMOVED lines=22> */
.L_x_21849:
[----:B------:R-:W0:Y:S02]  /*bab0*/  MUFU.RCP R15, R12 ;  /* 0x0000000c000f7308 */ /* 0x000e240000001000 */
[----:B0-----:R-:W-:-:S04]  /*bac0*/  FFMA R0, R12, R15, -1 ;  /* 0xbf8000000c007423 */ /* 0x001fc8000000000f */
[----:B------:R-:W-:-:S04]  /*bad0*/  FADD.FTZ R0, -R0, -RZ ;  /* 0x800000ff00007221 */ /* 0x000fc80000010100 */
[----:B------:R-:W-:-:S07]  /*bae0*/  FFMA R15, R15, R0, R15 ;  /* 0x000000000f0f7223 */ /* 0x000fce000000000f */
.L_x_21850:
[----:B------:R-:W-:Y:S05]  /*baf0*/  BSYNC.RECONVERGENT B1 ;  /* 0x0000000000017941 */ /* 0x000fea0003800200 */
.L_x_21848:
        /* <DEDUP_REMOVED lines=21> */
.L_x_21852:
[----:B------:R-:W0:Y:S02]  /*bc50*/  MUFU.RCP R15, R12 ;  /* 0x0000000c000f7308 */ /* 0x000e240000001000 */
[----:B0-----:R-:W-:-:S04]  /*bc60*/  FFMA R0, R12, R15, -1 ;  /* 0xbf8000000c007423 */ /* 0x001fc8000000000f */
[----:B------:R-:W-:-:S04]  /*bc70*/  FADD.FTZ R0, -R0, -RZ ;  /* 0x800000ff00007221 */ /* 0x000fc80000010100 */
[----:B------:R-:W-:-:S07]  /*bc80*/  FFMA R15, R15, R0, R15 ;  /* 0x000000000f0f7223 */ /* 0x000fce000000000f */
.L_x_21853:
[----:B------:R-:W-:Y:S05]  /*bc90*/  BSYNC.RECONVERGENT B1 ;  /* 0x0000000000017941 */ /* 0x000fea0003800200 */
.L_x_21851:
        /* <DEDUP_REMOVED lines=22> */
.L_x_21855:
[----:B------:R-:W0:Y:S02]  /*be00*/  MUFU.RCP R15, R12 ;  /* 0x0000000c000f7308 */ /* 0x000e240000001000 */
[----:B0-----:R-:W-:-:S04]  /*be10*/  FFMA R0, R12, R15, -1 ;  /* 0xbf8000000c007423 */ /* 0x001fc8000000000f */
[----:B------:R-:W-:-:S04]  /*be20*/  FADD.FTZ R0, -R0, -RZ ;  /* 0x800000ff00007221 */ /* 0x000fc80000010100 */
[----:B------:R-:W-:-:S07]  /*be30*/  FFMA R15, R15, R0, R15 ;  /* 0x000000000f0f7223 */ /* 0x000fce000000000f */
.L_x_21856:
[----:B------:R-:W-:Y:S05]  /*be40*/  BSYNC.RECONVERGENT B1 ;  /* 0x0000000000017941 */ /* 0x000fea0003800200 */
.L_x_21854:
        /* <DEDUP_REMOVED lines=21> */
.L_x_21858:
[----:B------:R-:W0:Y:S02]  /*bfa0*/  MUFU.RCP R15, R12 ;  /* 0x0000000c000f7308 */ /* 0x000e240000001000 */
[----:B0-----:R-:W-:-:S04]  /*bfb0*/  FFMA R0, R12, R15, -1 ;  /* 0xbf8000000c007423 */ /* 0x001fc8000000000f */
[----:B------:R-:W-:-:S04]  /*bfc0*/  FADD.FTZ R0, -R0, -RZ ;  /* 0x800000ff00007221 */ /* 0x000fc80000010100 */
[----:B------:R-:W-:-:S07]  /*bfd0*/  FFMA R15, R15, R0, R15 ;  /* 0x000000000f0f7223 */ /* 0x000fce000000000f */
.L_x_21859:
[----:B------:R-:W-:Y:S05]  /*bfe0*/  BSYNC.RECONVERGENT B1 ;  /* 0x0000000000017941 */ /* 0x000fea0003800200 */
.L_x_21857:
[----:B------:R-:W-:Y:S01]  /*bff0*/  SHF.R.U32.HI R81, RZ, 0x10, R71 ;  /* 0x00000010ff517819 */ /* 0x000fe20000011647 */
        /* <DEDUP_REMOVED lines=21> */
.L_x_21861:
[----:B------:R-:W0:Y:S02]  /*c150*/  MUFU.RCP R15, R12 ;  /* 0x0000000c000f7308 */ /* 0x000e240000001000 */
[----:B0-----:R-:W-:-:S04]  /*c160*/  FFMA R0, R12, R15, -1 ;  /* 0xbf8000000c007423 */ /* 0x001fc8000000000f */
[----:B------:R-:W-:-:S04]  /*c170*/  FADD.FTZ R0, -R0, -RZ ;  /* 0x800000ff00007221 */ /* 0x000fc80000010100 */
[----:B------:R-:W-:-:S07]  /*c180*/  FFMA R15, R15, R0, R15 ;  /* 0x000000000f0f7223 */ /* 0x000fce000000000f */
.L_x_21862:
[----:B------:R-:W-:Y:S05]  /*c190*/  BSYNC.RECONVERGENT B1 ;  /* 0x0000000000017941 */ /* 0x000fea0003800200 */
.L_x_21860:
        /* <DEDUP_REMOVED lines=21> */
.L_x_21864:
[----:B------:R-:W0:Y:S02]  /*c2f0*/  MUFU.RCP R15, R12 ;  /* 0x0000000c000f7308 */ /* 0x000e240000001000 */
[----:B0-----:R-:W-:-:S04]  /*c300*/  FFMA R0, R12, R15, -1 ;  /* 0xbf8000000c007423 */ /* 0x001fc8000000000f */
[----:B------:R-:W-:-:S04]  /*c310*/  FADD.FTZ R0, -R0, -RZ ;  /* 0x800000ff00007221 */ /* 0x000fc80000010100 */
[----:B------:R-:W-:-:S07]  /*c320*/  FFMA R15, R15, R0, R15 ;  /* 0x000000000f0f7223 */ /* 0x000fce000000000f */
.L_x_21865:
[----:B------:R-:W-:Y:S05]  /*c330*/  BSYNC.RECONVERGENT B1 ;  /* 0x0000000000017941 */ /* 0x000fea0003800200 */
.L_x_21863:
        /* <DEDUP_REMOVED lines=22> */
.L_x_21867:
[----:B------:R-:W0:Y:S02]  /*c4a0*/  MUFU.RCP R15, R12 ;  /* 0x0000000c000f7308 */ /* 0x000e240000001000 */
[----:B0-----:R-:W-:-:S04]  /*c4b0*/  FFMA R0, R12, R15, -1 ;  /* 0xbf8000000c007423 */ /* 0x001fc8000000000f */
[----:B------:R-:W-:-:S04]  /*c4c0*/  FADD.FTZ R0, -R0, -RZ ;  /* 0x800000ff00007221 */ /* 0x000fc80000010100 */
[----:B------:R-:W-:-:S07]  /*c4d0*/  FFMA R15, R15, R0, R15 ;  /* 0x000000000f0f7223 */ /* 0x000fce000000000f */
.L_x_21868:
[----:B------:R-:W-:Y:S05]  /*c4e0*/  BSYNC.RECONVERGENT B1 ;  /* 0x0000000000017941 */ /* 0x000fea0003800200 */
.L_x_21866:
        /* <DEDUP_REMOVED lines=21> */
.L_x_21870:
[----:B------:R-:W0:Y:S02]  /*c640*/  MUFU.RCP R15, R12 ;  /* 0x0000000c000f7308 */ /* 0x000e240000001000 */
[----:B0-----:R-:W-:-:S04]  /*c650*/  FFMA R0, R12, R15, -1 ;  /* 0xbf8000000c007423 */ /* 0x001fc8000000000f */
[----:B------:R-:W-:-:S04]  /*c660*/  FADD.FTZ R0, -R0, -RZ ;  /* 0x800000ff00007221 */ /* 0x000fc80000010100 */
[----:B------:R-:W-:-:S07]  /*c670*/  FFMA R15, R15, R0, R15 ;  /* 0x000000000f0f7223 */ /* 0x000fce000000000f */
.L_x_21871:
[----:B------:R-:W-:Y:S05]  /*c680*/  BSYNC.RECONVERGENT B1 ;  /* 0x0000000000017941 */ /* 0x000fea0003800200 */
.L_x_21869:
        /* <DEDUP_REMOVED lines=22> */
.L_x_21873:
[----:B------:R-:W0:Y:S02]  /*c7f0*/  MUFU.RCP R15, R12 ;  /* 0x0000000c000f7308 */ /* 0x000e240000001000 */
[----:B0-----:R-:W-:-:S04]  /*c800*/  FFMA R0, R12, R15, -1 ;  /* 0xbf8000000c007423 */ /* 0x001fc8000000000f */
[----:B------:R-:W-:-:S04]  /*c810*/  FADD.FTZ R0, -R0, -RZ ;  /* 0x800000ff00007221 */ /* 0x000fc80000010100 */
[----:B------:R-:W-:-:S07]  /*c820*/  FFMA R15, R15, R0, R15 ;  /* 0x000000000f0f7223 */ /* 0x000fce000000000f */
.L_x_21874:
[----:B------:R-:W-:Y:S05]  /*c830*/  BSYNC.RECONVERGENT B1 ;  /* 0x0000000000017941 */ /* 0x000fea0003800200 */
.L_x_21872:
        /* <DEDUP_REMOVED lines=21> */
.L_x_21876:
[----:B------:R-:W0:Y:S02]  /*c990*/  MUFU.RCP R15, R12 ;  /* 0x0000000c000f7308 */ /* 0x000e240000001000 */
[----:B0-----:R-:W-:-:S04]  /*c9a0*/  FFMA R0, R12, R15, -1 ;  /* 0xbf8000000c007423 */ /* 0x001fc8000000000f */
[----:B------:R-:W-:-:S04]  /*c9b0*/  FADD.FTZ R0, -R0, -RZ ;  /* 0x800000ff00007221 */ /* 0x000fc80000010100 */
[----:B------:R-:W-:-:S07]  /*c9c0*/  FFMA R15, R15, R0, R15 ;  /* 0x000000000f0f7223 */ /* 0x000fce000000000f */
.L_x_21877:
[----:B------:R-:W-:Y:S05]  /*c9d0*/  BSYNC.RECONVERGENT B1 ;  /* 0x0000000000017941 */ /* 0x000fea0003800200 */
.L_x_21875:
        /* <DEDUP_REMOVED lines=22> */
.L_x_21879:
[----:B------:R-:W0:Y:S02]  /*cb40*/  MUFU.RCP R15, R12 ;  /* 0x0000000c000f7308 */ /* 0x000e240000001000 */
[----:B0-----:R-:W-:-:S04]  /*cb50*/  FFMA R0, R12, R15, -1 ;  /* 0xbf8000000c007423 */ /* 0x001fc8000000000f */
[----:B------:R-:W-:-:S04]  /*cb60*/  FADD.FTZ R0, -R0, -RZ ;  /* 0x800000ff00007221 */ /* 0x000fc80000010100 */
[----:B------:R-:W-:-:S07]  /*cb70*/  FFMA R15, R15, R0, R15 ;  /* 0x000000000f0f7223 */ /* 0x000fce000000000f */
.L_x_21880:
[----:B------:R-:W-:Y:S05]  /*cb80*/  BSYNC.RECONVERGENT B1 ;  /* 0x0000000000017941 */ /* 0x000fea0003800200 */
.L_x_21878:
        /* <DEDUP_REMOVED lines=21> */
.L_x_21882:
[----:B------:R-:W0:Y:S02]  /*cce0*/  MUFU.RCP R15, R12 ;  /* 0x0000000c000f7308 */ /* 0x000e240000001000 */
[----:B0-----:R-:W-:-:S04]  /*ccf0*/  FFMA R0, R12, R15, -1 ;  /* 0xbf8000000c007423 */ /* 0x001fc8000000000f */
[----:B------:R-:W-:-:S04]  /*cd00*/  FADD.FTZ R0, -R0, -RZ ;  /* 0x800000ff00007221 */ /* 0x000fc80000010100 */
[----:B------:R-:W-:-:S07]  /*cd10*/  FFMA R15, R15, R0, R15 ;  /* 0x000000000f0f7223 */ /* 0x000fce000000000f */
.L_x_21883:
[----:B------:R-:W-:Y:S05]  /*cd20*/  BSYNC.RECONVERGENT B1 ;  /* 0x0000000000017941 */ /* 0x000fea0003800200 */
.L_x_21881:
        /* <DEDUP_REMOVED lines=22> */
.L_x_21885:
[----:B------:R-:W0:Y:S02]  /*ce90*/  MUFU.RCP R15, R12 ;  /* 0x0000000c000f7308 */ /* 0x000e240000001000 */
[----:B0-----:R-:W-:-:S04]  /*cea0*/  FFMA R0, R12, R15, -1 ;  /* 0xbf8000000c007423 */ /* 0x001fc8000000000f */
[----:B------:R-:W-:-:S04]  /*ceb0*/  FADD.FTZ R0, -R0, -RZ ;  /* 0x800000ff00007221 */ /* 0x000fc80000010100 */
[----:B------:R-:W-:-:S07]  /*cec0*/  FFMA R15, R15, R0, R15 ;  /* 0x000000000f0f7223 */ /* 0x000fce000000000f */
.L_x_21886:
[----:B------:R-:W-:Y:S05]  /*ced0*/  BSYNC.RECONVERGENT B1 ;  /* 0x0000000000017941 */ /* 0x000fea0003800200 */
.L_x_21884:
        /* <DEDUP_REMOVED lines=21> */
.L_x_21888:
[----:B------:R-:W0:Y:S02]  /*d030*/  MUFU.RCP R15, R12 ;  /* 0x0000000c000f7308 */ /* 0x000e240000001000 */
[----:B0-----:R-:W-:-:S04]  /*d040*/  FFMA R0, R12, R15, -1 ;  /* 0xbf8000000c007423 */ /* 0x001fc8000000000f */
[----:B------:R-:W-:-:S04]  /*d050*/  FADD.FTZ R0, -R0, -RZ ;  /* 0x800000ff00007221 */ /* 0x000fc80000010100 */
[----:B------:R-:W-:-:S07]  /*d060*/  FFMA R15, R15, R0, R15 ;  /* 0x000000000f0f7223 */ /* 0x000fce000000000f */
.L_x_21889:
[----:B------:R-:W-:Y:S05]  /*d070*/  BSYNC.RECONVERGENT B1 ;  /* 0x0000000000017941 */ /* 0x000fea0003800200 */
.L_x_21887:
        /* <DEDUP_REMOVED lines=22> */
.L_x_21891:
[----:B------:R-:W0:Y:S02]  /*d1e0*/  MUFU.RCP R15, R12 ;  /* 0x0000000c000f7308 */ /* 0x000e240000001000 */
[----:B0-----:R-:W-:-:S04]  /*d1f0*/  FFMA R0, R12, R15, -1 ;  /* 0xbf8000000c007423 */ /* 0x001fc8000000000f */
[----:B------:R-:W-:-:S04]  /*d200*/  FADD.FTZ R0, -R0, -RZ ;  /* 0x800000ff00007221 */ /* 0x000fc80000010100 */
[----:B------:R-:W-:-:S07]  /*d210*/  FFMA R15, R15, R0, R15 ;  /* 0x000000000f0f7223 */ /* 0x000fce000000000f */
.L_x_21892:
[----:B------:R-:W-:Y:S05]  /*d220*/  BSYNC.RECONVERGENT B1 ;  /* 0x0000000000017941 */ /* 0x000fea0003800200 */
.L_x_21890:
        /* <DEDUP_REMOVED lines=21> */
.L_x_21894:
[----:B------:R-:W0:Y:S02]  /*d380*/  MUFU.RCP R15, R12 ;  /* 0x0000000c000f7308 */ /* 0x000e240000001000 */
[----:B0-----:R-:W-:-:S04]  /*d390*/  FFMA R0, R12, R15, -1 ;  /* 0xbf8000000c007423 */ /* 0x001fc8000000000f */
[----:B------:R-:W-:-:S04]  /*d3a0*/  FADD.FTZ R0, -R0, -RZ ;  /* 0x800000ff00007221 */ /* 0x000fc80000010100 */
[----:B------:R-:W-:-:S07]  /*d3b0*/  FFMA R15, R15, R0, R15 ;  /* 0x000000000f0f7223 */ /* 0x000fce000000000f */
.L_x_21895:
[----:B------:R-:W-:Y:S05]  /*d3c0*/  BSYNC.RECONVERGENT B1 ;  /* 0x0000000000017941 */ /* 0x000fea0003800200 */
.L_x_21893:
        /* <DEDUP_REMOVED lines=22> */
.L_x_21897:
[----:B------:R-:W0:Y:S02]  /*d530*/  MUFU.RCP R15, R12 ;  /* 0x0000000c000f7308 */ /* 0x000e240000001000 */
[----:B0-----:R-:W-:-:S04]  /*d540*/  FFMA R0, R12, R15, -1 ;  /* 0xbf8000000c007423 */ /* 0x001fc8000000000f */
[----:B------:R-:W-:-:S04]  /*d550*/  FADD.FTZ R0, -R0, -RZ ;  /* 0x800000ff00007221 */ /* 0x000fc80000010100 */
[----:B------:R-:W-:-:S07]  /*d560*/  FFMA R15, R15, R0, R15 ;  /* 0x000000000f0f7223 */ /* 0x000fce000000000f */
.L_x_21898:
[----:B------:R-:W-:Y:S05]  /*d570*/  BSYNC.RECONVERGENT B1 ;  /* 0x0000000000017941 */ /* 0x000fea0003800200 */
.L_x_21896:
        /* <DEDUP_REMOVED lines=21> */
.L_x_21900:
[----:B------:R-:W0:Y:S02]  /*d6d0*/  MUFU.RCP R15, R12 ;  /* 0x0000000c000f7308 */ /* 0x000e240000001000 */
[----:B0-----:R-:W-:-:S04]  /*d6e0*/  FFMA R0, R12, R15, -1 ;  /* 0xbf8000000c007423 */ /* 0x001fc8000000000f */
[----:B------:R-:W-:-:S04]  /*d6f0*/  FADD.FTZ R0, -R0, -RZ ;  /* 0x800000ff00007221 */ /* 0x000fc80000010100 */
[----:B------:R-:W-:-:S07]  /*d700*/  FFMA R15, R15, R0, R15 ;  /* 0x000000000f0f7223 */ /* 0x000fce000000000f */
.L_x_21901:
[----:B------:R-:W-:Y:S05]  /*d710*/  BSYNC.RECONVERGENT B1 ;  /* 0x0000000000017941 */ /* 0x000fea0003800200 */
.L_x_21899:
        /* <DEDUP_REMOVED lines=22> */
.L_x_21903:
[----:B------:R-:W0:Y:S02]  /*d880*/  MUFU.RCP R15, R12 ;  /* 0x0000000c000f7308 */ /* 0x000e240000001000 */
[----:B0-----:R-:W-:-:S04]  /*d890*/  FFMA R0, R12, R15, -1 ;  /* 0xbf8000000c007423 */ /* 0x001fc8000000000f */
[----:B------:R-:W-:-:S04]  /*d8a0*/  FADD.FTZ R0, -R0, -RZ ;  /* 0x800000ff00007221 */ /* 0x000fc80000010100 */
[----:B------:R-:W-:-:S07]  /*d8b0*/  FFMA R15, R15, R0, R15 ;  /* 0x000000000f0f7223 */ /* 0x000fce000000000f */
.L_x_21904:
[----:B------:R-:W-:Y:S05]  /*d8c0*/  BSYNC.RECONVERGENT B1 ;  /* 0x0000000000017941 */ /* 0x000fea0003800200 */
.L_x_21902:
        /* <DEDUP_REMOVED lines=21> */
.L_x_21906:
[----:B------:R-:W0:Y:S02]  /*da20*/  MUFU.RCP R15, R12 ;  /* 0x0000000c000f7308 */ /* 0x000e240000001000 */
[----:B0-----:R-:W-:-:S04]  /*da30*/  FFMA R0, R12, R15, -1 ;  /* 0xbf8000000c007423 */ /* 0x001fc8000000000f */
[----:B------:R-:W-:-:S04]  /*da40*/  FADD.FTZ R0, -R0, -RZ ;  /* 0x800000ff00007221 */ /* 0x000fc80000010100 */
[----:B------:R-:W-:-:S07]  /*da50*/  FFMA R15, R15, R0, R15 ;  /* 0x000000000f0f7223 */ /* 0x000fce000000000f */
.L_x_21907:
[----:B------:R-:W-:Y:S05]  /*da60*/  BSYNC.RECONVERGENT B1 ;  /* 0x0000000000017941 */ /* 0x000fea0003800200 */
.L_x_21905:
        /* <DEDUP_REMOVED lines=22> */
.L_x_21909:
[----:B------:R-:W0:Y:S02]  /*dbd0*/  MUFU.RCP R15, R12 ;  /* 0x0000000c000f7308 */ /* 0x000e240000001000 */
[----:B0-----:R-:W-:-:S04]  /*dbe0*/  FFMA R0, R12, R15, -1 ;  /* 0xbf8000000c007423 */ /* 0x001fc8000000000f */
[----:B------:R-:W-:-:S04]  /*dbf0*/  FADD.FTZ R0, -R0, -RZ ;  /* 0x800000ff00007221 */ /* 0x000fc80000010100 */
[----:B------:R-:W-:-:S07]  /*dc00*/  FFMA R15, R15, R0, R15 ;  /* 0x000000000f0f7223 */ /* 0x000fce000000000f */
.L_x_21910:
[----:B------:R-:W-:Y:S05]  /*dc10*/  BSYNC.RECONVERGENT B1 ;  /* 0x0000000000017941 */ /* 0x000fea0003800200 */
.L_x_21908:
        /* <DEDUP_REMOVED lines=21> */
.L_x_21912:
[----:B------:R-:W0:Y:S02]  /*dd70*/  MUFU.RCP R15, R12 ;  /* 0x0000000c000f7308 */ /* 0x000e240000001000 */
[----:B0-----:R-:W-:-:S04]  /*dd80*/  FFMA R0, R12, R15, -1 ;  /* 0xbf8000000c007423 */ /* 0x001fc8000000000f */
[----:B------:R-:W-:-:S04]  /*dd90*/  FADD.FTZ R0, -R0, -RZ ;  /* 0x800000ff00007221 */ /* 0x000fc80000010100 */
[----:B------:R-:W-:-:S07]  /*dda0*/  FFMA R15, R15, R0, R15 ;  /* 0x000000000f0f7223 */ /* 0x000fce000000000f */
.L_x_21913:
[----:B------:R-:W-:Y:S05]  /*ddb0*/  BSYNC.RECONVERGENT B1 ;  /* 0x0000000000017941 */ /* 0x000fea0003800200 */
.L_x_21911:
        /* <DEDUP_REMOVED lines=22> */
.L_x_21915:
[----:B------:R-:W0:Y:S02]  /*df20*/  MUFU.RCP R15, R12 ;  /* 0x0000000c000f7308 */ /* 0x000e240000001000 */
[----:B0-----:R-:W-:-:S04]  /*df30*/  FFMA R0, R12, R15, -1 ;  /* 0xbf8000000c007423 */ /* 0x001fc8000000000f */
[----:B------:R-:W-:-:S04]  /*df40*/  FADD.FTZ R0, -R0, -RZ ;  /* 0x800000ff00007221 */ /* 0x000fc80000010100 */
[----:B------:R-:W-:-:S07]  /*df50*/  FFMA R15, R15, R0, R15 ;  /* 0x000000000f0f7223 */ /* 0x000fce000000000f */
.L_x_21916:
[----:B------:R-:W-:Y:S05]  /*df60*/  BSYNC.RECONVERGENT B1 ;  /* 0x0000000000017941 */ /* 0x000fea0003800200 */
.L_x_21914:
        /* <DEDUP_REMOVED lines=21> */
.L_x_21918:
[----:B------:R-:W0:Y:S02]  /*e0c0*/  MUFU.RCP R15, R12 ;  /* 0x0000000c000f7308 */ /* 0x000e240000001000 */
[----:B0-----:R-:W-:-:S04]  /*e0d0*/  FFMA R0, R12, R15, -1 ;  /* 0xbf8000000c007423 */ /* 0x001fc8000000000f */
[----:B------:R-:W-:-:S04]  /*e0e0*/  FADD.FTZ R0, -R0, -RZ ;  /* 0x800000ff00007221 */ /* 0x000fc80000010100 */
[----:B------:R-:W-:-:S07]  /*e0f0*/  FFMA R15, R15, R0, R15 ;  /* 0x000000000f0f7223 */ /* 0x000fce000000000f */
.L_x_21919:
[----:B------:R-:W-:Y:S05]  /*e100*/  BSYNC.RECONVERGENT B1 ;  /* 0x0000000000017941 */ /* 0x000fea0003800200 */
.L_x_21917:
        /* <DEDUP_REMOVED lines=21> */
[----:B------:R-:W-:Y:S01]  /*e260*/  MOV R13, R15 ;  /* 0x0000000f000d7202 */ /* 0x000fe20000000f00 */
[----:B------:R-:W-:Y:S06]  /*e270*/  BRA `(.L_x_21922) ;  /* 0x0000000000107947 */ /* 0x000fec0003800000 */
.L_x_21921:
[----:B------:R-:W0:Y:S02]  /*e280*/  MUFU.RCP R13, R12 ;  /* 0x0000000c000d7308 */ /* 0x000e240000001000 */
[----:B0-----:R-:W-:-:S04]  /*e290*/  FFMA R0, R12, R13, -1 ;  /* 0xbf8000000c007423 */ /* 0x001fc8000000000d */
[----:B------:R-:W-:-:S04]  /*e2a0*/  FADD.FTZ R0, -R0, -RZ ;  /* 0x800000ff00007221 */ /* 0x000fc80000010100 */
[----:B------:R-:W-:-:S07]  /*e2b0*/  FFMA R13, R13, R0, R13 ;  /* 0x000000000d0d7223 */ /* 0x000fce000000000d */
.L_x_21922:
[----:B------:R-:W-:Y:S05]  /*e2c0*/  BSYNC.RECONVERGENT B1 ;  /* 0x0000000000017941 */ /* 0x000fea0003800200 */
.L_x_21920:
[----:B------:R-:W0:Y:S01]  /*e2d0*/  S2R R0, SR_TID.X ;  /* 0x0000000000007919 */ /* 0x000e220000002100 */
[----:B------:R-:W-:Y:S01]  /*e2e0*/  FMUL R14, R89, UR8 ;  /* 0x00000008590e7c20 */ /* 0x000fe20008400000 */
[----:B------:R-:W-:Y:S01]  /*e2f0*/  FMUL R15, R57, UR8 ;  /* 0x00000008390f7c20 */ /* 0x000fe20008400000 */
[----:B------:R-:W-:Y:S01]  /*e300*/  FMNMX3 R50, |R54|, R50, |R55|, !PT ;  /* 0x0000003236327276 */ /* 0x000fe20007800637 */
[----:B------:R-:W-:Y:S01]  /*e310*/  FMUL R74, R74, R13 ;  /* 0x0000000d4a4a7220 */ /* 0x000fe20000400000 */
[----:B------:R-:W-:Y:S01]  /*e320*/  LEA R23, R23, 0x2, 0x2 ;  /* 0x0000000217177811 */ /* 0x000fe200078e10ff */
[----:B------:R-:W-:Y:S01]  /*e330*/  FMUL R55, R55, UR8 ;  /* 0x0000000837377c20 */ /* 0x000fe20008400000 */
[C---:B------:R-:W-:Y:S01]  /*e340*/  FMNMX3 R13, |R83|.reuse, R50, |R80|, !PT ;  /* 0x00000032530d7276 */ /* 0x040fe20007800650 */
[----:B------:R-:W-:Y:S01]  /*e350*/  FMUL R80, R80, UR8 ;  /* 0x0000000850507c20 */ /* 0x000fe20008400000 */
[----:B------:R-:W-:Y:S01]  /*e360*/  F2FP.SATFINITE.E4M3.F32.PACK_AB_MERGE_C R14, RZ, R14, RZ ;  /* 0x0000000eff0e723e */ /* 0x000fe200048070ff */
[----:B------:R-:W-:Y:S01]  /*e370*/  FMUL R83, R83, UR8 ;  /* 0x0000000853537c20 */ /* 0x000fe20008400000 */
[----:B------:R-:W-:Y:S01]  /*e380*/  F2FP.SATFINITE.E4M3.F32.PACK_AB_MERGE_C R15, RZ, R15, RZ ;  /* 0x0000000fff0f723e */ /* 0x000fe200048070ff */
[C---:B------:R-:W-:Y:S01]  /*e390*/  FMUL R31, R88.reuse, UR8 ;  /* 0x00000008581f7c20 */ /* 0x040fe20008400000 */
[----:B------:R-:W-:Y:S01]  /*e3a0*/  ISETP.GE.U32.AND P0, PT, R23, R4, PT ;  /* 0x000000041700720c */ /* 0x000fe20003f06070 */
[----:B------:R-:W-:Y:S01]  /*e3b0*/  BSSY.RECONVERGENT B0, `(.L_x_21923) ;  /* 0x0000037000007945 */ /* 0x000fe20003800200 */
[----:B------:R-:W-:Y:S01]  /*e3c0*/  FMNMX3 R13, |R88|, R13, |R87|, !PT ;  /* 0x0000000d580d7276 */ /* 0x000fe20007800657 */
[----:B------:R-:W-:Y:S01]  /*e3d0*/  FMUL R87, R87, UR8 ;  /* 0x0000000857577c20 */ /* 0x000fe20008400000 */
[----:B------:R-:W-:-:S02]  /*e3e0*/  LOP3.LUT R17, R14, 0xff, RZ, 0xc0, !PT ;  /* 0x000000ff0e117812 */ /* 0x000fc400078ec0ff */
[----:B------:R-:W-:Y:S02]  /*e3f0*/  PRMT R12, R15, 0x7104, RZ ;  /* 0x000071040f0c7816 */ /* 0x000fe400000000ff */
[----:B------:R-:W-:Y:S02]  /*e400*/  ISETP.GE.U32.OR P0, PT, R51, R6, P0 ;  /* 0x000000063300720c */ /* 0x000fe40000706470 */
[C---:B------:R-:W-:Y:S01]  /*e410*/  FMNMX R13, |R90|.reuse, R13, !PT ;  /* 0x0000000d5a0d7209 */ /* 0x040fe20007800200 */
[----:B------:R-:W-:Y:S01]  /*e420*/  FMUL R90, R90, UR8 ;  /* 0x000000085a5a7c20 */ /* 0x000fe20008400000 */
[----:B------:R-:W-:Y:S01]  /*e430*/  LOP3.LUT R51, R17, 0xff00, R12, 0xf8, !PT ;  /* 0x0000ff0011337812 */ /* 0x000fe200078ef80c */
[----:B------:R-:W-:Y:S01]  /*e440*/  FMUL R17, R54, UR8 ;  /* 0x0000000836117c20 */ /* 0x000fe20008400000 */
[C---:B------:R-:W-:Y:S01]  /*e450*/  FMNMX3 R54, |R91|.reuse, R13, |R86|, !PT ;  /* 0x0000000d5b367276 */ /* 0x040fe20007800656 */
[----:B------:R-:W-:Y:S01]  /*e460*/  FMUL R91, R91, UR8 ;  /* 0x000000085b5b7c20 */ /* 0x000fe20008400000 */
[----:B------:R-:W-:-:S02]  /*e470*/  F2FP.SATFINITE.E4M3.F32.PACK_AB_MERGE_C R77, RZ, R87, RZ ;  /* 0x00000057ff4d723e */ /* 0x000fc400048070ff */
[----:B------:R-:W-:Y:S02]  /*e480*/  F2FP.SATFINITE.E4M3.F32.PACK_AB_MERGE_C R80, RZ, R80, RZ ;  /* 0x00000050ff50723e */ /* 0x000fe400048070ff */
[----:B------:R-:W-:Y:S01]  /*e490*/  F2FP.SATFINITE.E4M3.F32.PACK_AB_MERGE_C R84, RZ, R17, RZ ;  /* 0x00000011ff54723e */ /* 0x000fe200048070ff */
[----:B------:R-:W-:Y:S01]  /*e4a0*/  IMAD.SHL.U32 R77, R77, 0x100, RZ ;  /* 0x000001004d4d7824 */ /* 0x000fe200078e00ff */
[----:B------:R-:W-:Y:S02]  /*e4b0*/  F2FP.SATFINITE.E4M3.F32.PACK_AB_MERGE_C R83, RZ, R83, RZ ;  /* 0x00000053ff53723e */ /* 0x000fe400048070ff */
[----:B------:R-:W-:Y:S02]  /*e4c0*/  F2FP.SATFINITE.E4M3.F32.PACK_AB_MERGE_C R91, RZ, R91, RZ ;  /* 0x0000005bff5b723e */ /* 0x000fe400048070ff */
[----:B------:R-:W-:Y:S02]  /*e4d0*/  LOP3.LUT R76, R80, 0xff, RZ, 0xc0, !PT ;  /* 0x000000ff504c7812 */ /* 0x000fe400078ec0ff */
[----:B------:R-:W-:-:S02]  /*e4e0*/  F2FP.SATFINITE.E4M3.F32.PACK_AB_MERGE_C R88, RZ, R55, RZ ;  /* 0x00000037ff58723e */ /* 0x000fc400048070ff */
[----:B------:R-:W-:Y:S01]  /*e4f0*/  F2FP.SATFINITE.E4M3.F32.PACK_AB_MERGE_C R31, RZ, R31, RZ ;  /* 0x0000001fff1f723e */ /* 0x000fe200048070ff */
[----:B------:R-:W-:Y:S01]  /*e500*/  IMAD R76, R91, 0x100, R76 ;  /* 0x000001005b4c7824 */ /* 0x000fe200078e024c */
[----:B------:R-:W-:Y:S02]  /*e510*/  F2FP.SATFINITE.E4M3.F32.PACK_AB_MERGE_C R85, RZ, R90, RZ ;  /* 0x0000005aff55723e */ /* 0x000fe400048070ff */
[----:B------:R-:W-:Y:S02]  /*e520*/  LOP3.LUT R18, R84, 0xff, RZ, 0xc0, !PT ;  /* 0x000000ff54127812 */ /* 0x000fe400078ec0ff */
[----:B------:R-:W-:Y:S02]  /*e530*/  LOP3.LUT R50, R83, 0xff, RZ, 0xc0, !PT ;  /* 0x000000ff53327812 */ /* 0x000fe400078ec0ff */
[C---:B------:R-:W-:Y:S02]  /*e540*/  SHF.L.U64.HI R13, R2.reuse, 0x3, R3 ;  /* 0x00000003020d7819 */ /* 0x040fe40000010203 */
[----:B------:R-:W-:-:S02]  /*e550*/  SHF.L.U32 R12, R2, 0x3, RZ ;  /* 0x00000003020c7819 */ /* 0x000fc400000006ff */
        /* <DEDUP_REMOVED lines=10> */
[----:B------:R-:W-:Y:S02]  /*e600*/  IADD3 R78, PT, PT, R19, 0x1e, -R18 ;  /* 0x0000001e134e7810 */ /* 0x000fe40007ffe812 */
[C---:B------:R-:W-:Y:S02]  /*e610*/  SHF.L.U64.HI R19, R2.reuse, 0x3, R3 ;  /* 0x0000000302137819 */ /* 0x040fe40000010203 */
[----:B------:R-:W-:-:S05]  /*e620*/  SHF.L.U32 R18, R2, 0x3, RZ ;  /* 0x0000000302127819 */ /* 0x000fca00000006ff */
        /* <DEDUP_REMOVED lines=8> */
[----:B------:R-:W-:-:S02]  /*e6b0*/  LEA R18, R18, R23, 0x18 ;  /* 0x0000001712127211 */ /* 0x000fc400078ec0ff */
[----:B------:R-:W-:-:S04]  /*e6c0*/  SHF.L.U32 R23, R88, 0x8, RZ ;  /* 0x0000000858177819 */ /* 0x000fc800000006ff */
[----:B------:R-:W-:Y:S02]  /*e6d0*/  LOP3.LUT R23, R18, 0xffff, R23, 0xf8, !PT ;  /* 0x0000ffff12177812 */ /* 0x000fe400078ef817 */
[----:B------:R-:W-:Y:S02]  /*e6e0*/  LEA R18, P1, R79, R10, 0x2 ;  /* 0x0000000a4f127211 */ /* 0x000fe400078210ff */
[----:B------:R-:W-:Y:S02]  /*e6f0*/  LOP3.LUT R23, R23, 0xff, R84, 0xf8, !PT ;  /* 0x000000ff17177812 */ /* 0x000fe400078ef854 */
[----:B------:R-:W-:-:S05]  /*e700*/  LEA.HI.X R19, R79, R11, R22, 0x2, P1 ;  /* 0x0000000b4f137211 */ /* 0x000fca00008f1416 */
[----:B------:R0:W-:Y:S04]  /*e710*/  STG.E desc[UR10][R18.64], R23 ;  /* 0x0000001712007986 */ /* 0x0001e8000c10190a */
.L_x_21924:
[----:B------:R-:W-:Y:S05]  /*e720*/  BSYNC.RECONVERGENT B0 ;  /* 0x0000000000007941 */ /* 0x000fea0003800200 */
.L_x_21923:
[----:B------:R-:W-:Y:S04]  /*e730*/  BSSY.RECONVERGENT B0, `(.L_x_21925) ;  /* 0x000001a000007945 */ /* 0x000fe80003800200 */
[----:B------:R-:W-:Y:S05]  /*e740*/  @P0 BRA `(.L_x_21926) ;  /* 0x0000000000600947 */ /* 0x000fea0003800000 */
[----:B------:R-:W1:Y:S01]  /*e750*/  S2R R22, SR_TID.X ;  /* 0x0000000000167919 */ /* 0x000e620000002100 */
[C---:B0-----:R-:W-:Y:S01]  /*e760*/  SHF.L.U64.HI R19, R2.reuse, 0x3, R3 ;  /* 0x0000000302137819 */ /* 0x041fe20000010203 */
[----:B------:R-:W-:Y:S01]  /*e770*/  IMAD.SHL.U32 R18, R2, 0x8, RZ ;  /* 0x0000000802127824 */ /* 0x000fe200078e00ff */
[----:B-1----:R-:W-:Y:S02]  /*e780*/  SHF.R.U32.HI R23, RZ, 0x3, R22 ;  /* 0x00000003ff177819 */ /* 0x002fe40000011616 */
[----:B------:R-:W-:Y:S02]  /*e790*/  LOP3.LUT R79, R22, 0xe0, RZ, 0xc0, !PT ;  /* 0x000000e0164f7812 */ /* 0x000fe400078ec0ff */
[----:B------:R-:W-:-:S04]  /*e7a0*/  LOP3.LUT R23, R23, 0x1c, RZ, 0xc0, !PT ;  /* 0x0000001c17177812 */ /* 0x000fc800078ec0ff */
[----:B------:R-:W-:Y:S01]  /*e7b0*/  IADD3 R78, PT, PT, R22, 0x1e, -R23 ;  /* 0x0000001e164e7810 */ /* 0x000fe20007ffe817 */
[----:B------:R-:W-:-:S03]  /*e7c0*/  IMAD.WIDE.U32 R22, R79, R2, R18 ;  /* 0x000000024f167225 */ /* 0x000fc600078e0012 */
[----:B------:R-:W-:Y:S01]  /*e7d0*/  LOP3.LUT R83, R78, 0x1f, RZ, 0xc0, !PT ;  /* 0x0000001f4e537812 */ /* 0x000fe200078ec0ff */
[----:B------:R-:W-:-:S03]  /*e7e0*/  IMAD R79, R3, R79, RZ ;  /* 0x0000004f034f7224 */ /* 0x000fc600078e02ff */
[----:B------:R-:W-:Y:S02]  /*e7f0*/  IADD3 R83, P1, P2, R83, R22, R18 ;  /* 0x0000001653537210 */ /* 0x000fe40007a3e012 */
[----:B------:R-:W-:Y:S02]  /*e800*/  SHF.L.U32 R22, R85, 0x10, RZ ;  /* 0x0000001055167819 */ /* 0x000fe400000006ff */
[----:B------:R-:W-:Y:S02]  /*e810*/  IADD3 R79, PT, PT, R79, R23, RZ ;  /* 0x000000174f4f7210 */ /* 0x000fe40007ffe0ff */
[----:B------:R-:W-:Y:S02]  /*e820*/  LOP3.LUT R18, R91, 0xffff, RZ, 0xc0, !PT ;  /* 0x0000ffff5b127812 */ /* 0x000fe400078ec0ff */
[----:B------:R-:W-:Y:S02]  /*e830*/  LOP3.LUT R23, R22, 0xff0000, RZ, 0xc0, !PT ;  /* 0x00ff000016177812 */ /* 0x000fe400078ec0ff */
[----:B------:R-:W-:-:S02]  /*e840*/  IADD3.X R78, PT, PT, RZ, R79, R19, P1, P2 ;  /* 0x0000004fff4e7210 */ /* 0x000fc40000fe4413 */
        /* <DEDUP_REMOVED lines=8> */
.L_x_21926:
[----:B------:R-:W-:Y:S05]  /*e8d0*/  BSYNC.RECONVERGENT B0 ;  /* 0x0000000000007941 */ /* 0x000fea0003800200 */
.L_x_21925:
        /* <DEDUP_REMOVED lines=11> */
[----:B------:R-:W-:-:S02]  /*e990*/  LOP3.LUT R18, R22, 0xffff, RZ, 0xc0, !PT ;  /* 0x0000ffff16127812 */ /* 0x000fc400078ec0ff */
[----:B------:R-:W-:Y:S02]  /*e9a0*/  F2FP.SATFINITE.E4M3.F32.PACK_AB_MERGE_C R79, RZ, R79, RZ ;  /* 0x0000004fff4f723e */ /* 0x000fe400048070ff */
[----:B------:R-:W-:Y:S01]  /*e9b0*/  IADD3.X R31, PT, PT, R13, R31, R19, P1, !PT ;  /* 0x0000001f0d1f7210 */ /* 0x000fe20000ffe413 */
[----:B------:R-:W-:Y:S01]  /*e9c0*/  IMAD.U32 R19, R17, 0x10000, RZ ;  /* 0x0001000011137824 */ /* 0x000fe200078e00ff */
[----:B------:R-:W-:Y:S02]  /*e9d0*/  SHF.L.U32 R80, R18, 0x18, RZ ;  /* 0x0000001812507819 */ /* 0x000fe400000006ff */
[----:B------:R-:W-:Y:S02]  /*e9e0*/  SHF.L.U32 R18, R79, 0x10, RZ ;  /* 0x000000104f127819 */ /* 0x000fe400000006ff */
[----:B------:R-:W-:Y:S02]  /*e9f0*/  F2FP.SATFINITE.E4M3.F32.PACK_AB_MERGE_C R85, RZ, R85, RZ ;  /* 0x00000055ff55723e */ /* 0x000fe400048070ff */
[----:B------:R-:W-:Y:S01]  /*ea00*/  FMNMX3 R54, |R7|, R54, |R52|, !PT ;  /* 0x0000003607367276 */ /* 0x000fe20007800634 */
[----:B------:R-:W-:Y:S01]  /*ea10*/  FMUL R52, R52, UR8 ;  /* 0x0000000834347c20 */ /* 0x000fe20008400000 */
[----:B------:R-:W-:Y:S01]  /*ea20*/  LOP3.LUT R51, R80, R51, R19, 0xfe, !PT ;  /* 0x0000003350337212 */ /* 0x000fe200078efe13 */
[----:B------:R-:W-:Y:S01]  /*ea30*/  FMUL R19, R59, UR8 ;  /* 0x000000083b137c20 */ /* 0x000fe20008400000 */
[----:B------:R-:W-:Y:S01]  /*ea40*/  LOP3.LUT R84, R18, 0xff0000, RZ, 0xc0, !PT ;  /* 0x00ff000012547812 */ /* 0x000fe200078ec0ff */
[----:B------:R-:W-:Y:S01]  /*ea50*/  FMUL R18, R66, UR8 ;  /* 0x0000000842127c20 */ /* 0x000fe20008400000 */
[----:B------:R-:W-:-:S02]  /*ea60*/  SHF.L.U32 R23, R85, 0x10, RZ ;  /* 0x0000001055177819 */ /* 0x000fc400000006ff */
[----:B------:R-:W-:Y:S01]  /*ea70*/  FMNMX3 R54, |R81|, R54, |R56|, !PT ;  /* 0x0000003651367276 */ /* 0x000fe20007800638 */
[----:B------:R-:W-:Y:S01]  /*ea80*/  IMAD.MOV.U32 R81, RZ, RZ, 0x3bbb989d ;  /* 0x3bbb989dff517424 */ /* 0x000fe200078e00ff */
[----:B------:R-:W-:Y:S01]  /*ea90*/  LOP3.LUT R23, R23, 0xff0000, RZ, 0xc0, !PT ;  /* 0x00ff000017177812 */ /* 0x000fe200078ec0ff */
[----:B------:R-:W-:Y:S01]  /*eaa0*/  FMUL R56, R56, UR8 ;  /* 0x0000000838387c20 */ /* 0x000fe20008400000 */
[----:B------:R-:W-:Y:S02]  /*eab0*/  LOP3.LUT R84, R84, 0xffff, R75, 0xf8, !PT ;  /* 0x0000ffff54547812 */ /* 0x000fe400078ef84b */
[----:B------:R-:W-:Y:S02]  /*eac0*/  F2FP.SATFINITE.E4M3.F32.PACK_AB_MERGE_C R19, RZ, R19, RZ ;  /* 0x00000013ff13723e */ /* 0x000fe400048070ff */
[----:B------:R-:W-:Y:S02]  /*ead0*/  F2FP.SATFINITE.E4M3.F32.PACK_AB_MERGE_C R75, RZ, R18, RZ ;  /* 0x00000012ff4b723e */ /* 0x000fe400048070ff */
[----:B------:R-:W-:-:S02]  /*eae0*/  FMNMX3 R54, |R5|, R54, |R8|, !PT ;  /* 0x0000003605367276 */ /* 0x000fc40007800608 */
[----:B------:R-:W-:Y:S01]  /*eaf0*/  LOP3.LUT R83, R23, 0xffff, R76, 0xf8, !PT ;  /* 0x0000ffff17537812 */ /* 0x000fe200078ef84c */
[----:B------:R-:W-:Y:S01]  /*eb00*/  HADD2.F32 R23, -RZ, R38.H0_H0 ;  /* 0x20000026ff177230 */ /* 0x000fe20000004100 */
[----:B------:R-:W-:Y:S02]  /*eb10*/  LOP3.LUT R77, R19, 0xff, RZ, 0xc0, !PT ;  /* 0x000000ff134d7812 */ /* 0x000fe400078ec0ff */
[----:B------:R-:W-:Y:S02]  /*eb20*/  PRMT R76, R75, 0x7104, RZ ;  /* 0x000071044b4c7816 */ /* 0x000fe400000000ff */
[----:B------:R-:W-:Y:S01]  /*eb30*/  FMNMX3 R89, |R82|, R54, |R89|, !PT ;  /* 0x0000003652597276 */ /* 0x000fe20007800659 */
[----:B------:R-:W-:Y:S01]  /*eb40*/  FMUL R54, R7, UR8 ;  /* 0x0000000807367c20 */ /* 0x000fe20008400000 */
[----:B------:R-:W-:Y:S01]  /*eb50*/  LOP3.LUT R7, R77, 0xff00, R76, 0xf8, !PT ;  /* 0x0000ff004d077812 */ /* 0x000fe200078ef84c */
[----:B------:R-:W-:Y:S02]  /*eb60*/  HFMA2 R77, -RZ, RZ, 3.7421875, 0 ;  /* 0x437c0000ff4d7431 */ /* 0x000fe400000001ff */
[----:B------:R-:W-:Y:S01]  /*eb70*/  FMUL R18, R23, -1.7020000219345092773 ;  /* 0xbfd9db2317127820 */ /* 0x000fe20000400000 */
[----:B------:R-:W-:-:S02]  /*eb80*/  F2FP.SATFINITE.E4M3.F32.PACK_AB_MERGE_C R87, RZ, R52, RZ ;  /* 0x00000034ff57723e */ /* 0x000fc400048070ff */
[----:B------:R-:W-:Y:S01]  /*eb90*/  F2FP.SATFINITE.E4M3.F32.PACK_AB_MERGE_C R86, RZ, R54, RZ ;  /* 0x00000036ff56723e */ /* 0x000fe200048070ff */
[----:B------:R-:W-:Y:S01]  /*eba0*/  FFMA.SAT R80, R18, R81, 0.5 ;  /* 0x3f00000012507423 */ /* 0x000fe20000002051 */
[----:B------:R-:W-:Y:S02]  /*ebb0*/  LOP3.LUT R54, R55, 0xffff, RZ, 0xc0, !PT ;  /* 0x0000ffff37367812 */ /* 0x000fe400078ec0ff */
[----:B------:R-:W-:Y:S01]  /*ebc0*/  SHF.L.U32 R81, R86, 0x10, RZ ;  /* 0x0000001056517819 */ /* 0x000fe200000006ff */
[----:B------:R-:W-:-:S03]  /*ebd0*/  FFMA.RM R80, R80, R77, 12582913 ;  /* 0x4b40000150507423 */ /* 0x000fc6000000404d */
        /* <DEDUP_REMOVED lines=8> */
[----:B------:R-:W-:Y:S02]  /*ec60*/  IADD3 R88, PT, PT, R52, 0x1e, -R55 ;  /* 0x0000001e34587810 */ /* 0x000fe40007ffe837 */
[----:B------:R-:W-:Y:S02]  /*ec70*/  SHF.L.U64.HI R55, R2, 0x3, R3 ;  /* 0x0000000302377819 */ /* 0x000fe40000010203 */
[----:B------:R-:W-:Y:S02]  /*ec80*/  SHF.L.U32 R52, R87, 0x10, RZ ;  /* 0x0000001057347819 */ /* 0x000fe400000006ff */
[----:B------:R-:W-:Y:S01]  /*ec90*/  LOP3.LUT R93, R88, 0x1f, RZ, 0xc0, !PT ;  /* 0x0000001f585d7812 */ /* 0x000fe200078ec0ff */
[----:B------:R-:W-:Y:S01]  /*eca0*/  IMAD.WIDE.U32 R76, R91, R2, R54 ;  /* 0x000000025b4c7225 */ /* 0x000fe200078e0036 */
[----:B------:R-:W-:-:S03]  /*ecb0*/  LOP3.LUT R52, R52, 0xff0000, RZ, 0xc0, !PT ;  /* 0x00ff000034347812 */ /* 0x000fc600078ec0ff */
[----:B------:R-:W-:Y:S01]  /*ecc0*/  IMAD R91, R3, R91, RZ ;  /* 0x0000005b035b7224 */ /* 0x000fe200078e02ff */
[----:B------:R-:W-:Y:S01]  /*ecd0*/  IADD3 R93, P1, P2, R93, R76, R54 ;  /* 0x0000004c5d5d7210 */ /* 0x000fe20007a3e036 */
[----:B------:R-:W-:-:S03]  /*ece0*/  IMAD R52, R85, 0x1000000, R52 ;  /* 0x0100000055347824 */ /* 0x000fc600078e0234 */
[----:B------:R-:W-:-:S04]  /*ecf0*/  IADD3 R91, PT, PT, R91, R77, RZ ;  /* 0x0000004d5b5b7210 */ /* 0x000fc80007ffe0ff */
[----:B------:R-:W-:Y:S02]  /*ed00*/  IADD3.X R91, PT, PT, RZ, R91, R55, P1, P2 ;  /* 0x0000005bff5b7210 */ /* 0x000fe40000fe4437 */
[----:B------:R-:W-:Y:S02]  /*ed10*/  SHF.L.U32 R55, R86, 0x8, RZ ;  /* 0x0000000856377819 */ /* 0x000fe400000006ff */
[----:B------:R-:W-:Y:S02]  /*ed20*/  LEA R76, P1, R2, R93, 0x1 ;  /* 0x0000005d024c7211 */ /* 0x000fe400078208ff */
[----:B------:R-:W-:Y:S02]  /*ed30*/  LOP3.LUT R52, R52, 0xffff, R55, 0xf8, !PT ;  /* 0x0000ffff34347812 */ /* 0x000fe400078ef837 */
[----:B------:R-:W-:Y:S02]  /*ed40*/  LEA.HI.X R55, R2, R91, R3, 0x1, P1 ;  /* 0x0000005b02377211 */ /* 0x000fe400008f0c03 */
[----:B------:R-:W-:-:S02]  /*ed50*/  LEA R54, P1, R76, R10, 0x2 ;  /* 0x0000000a4c367211 */ /* 0x000fc400078210ff */
[----:B------:R-:W-:Y:S02]  /*ed60*/  LOP3.LUT R79, R52, 0xff, R79, 0xf8, !PT ;  /* 0x000000ff344f7812 */ /* 0x000fe400078ef84f */
[----:B------:R-:W-:-:S05]  /*ed70*/  LEA.HI.X R55, R76, R11, R55, 0x2, P1 ;  /* 0x0000000b4c377211 */ /* 0x000fca00008f1437 */
[----:B------:R0:W-:Y:S04]  /*ed80*/  STG.E desc[UR10][R54.64], R79 ;  /* 0x0000004f36007986 */ /* 0x0001e8000c10190a */
.L_x_21928:
[----:B------:R-:W-:Y:S05]  /*ed90*/  BSYNC.RECONVERGENT B0 ;  /* 0x0000000000007941 */ /* 0x000fea0003800200 */
.L_x_21927:
[----:B0-----:R-:W-:Y:S01]  /*eda0*/  F2FP.SATFINITE.E4M3.F32.PACK_AB_MERGE_C R79, RZ, R56, RZ ;  /* 0x00000038ff4f723e */ /* 0x001fe200048070ff */
[----:B------:R-:W-:Y:S01]  /*edb0*/  FMUL R82, R82, UR8 ;  /* 0x0000000852527c20 */ /* 0x000fe20008400000 */
[----:B------:R-:W-:Y:S01]  /*edc0*/  FMUL R76, R67, UR8 ;  /* 0x00000008434c7c20 */ /* 0x000fe20008400000 */
[----:B------:R-:W-:Y:S01]  /*edd0*/  LOP3.LUT R52, R50, 0xffff, RZ, 0xc0, !PT ;  /* 0x0000ffff32347812 */ /* 0x000fe200078ec0ff */
[----:B------:R-:W-:Y:S01]  /*ede0*/  FMUL R77, R72, UR8 ;  /* 0x00000008484d7c20 */ /* 0x000fe20008400000 */
[----:B------:R-:W-:Y:S01]  /*edf0*/  LOP3.LUT R50, R79, 0xffff, RZ, 0xc0, !PT ;  /* 0x0000ffff4f327812 */ /* 0x000fe200078ec0ff */
[----:B------:R-:W-:Y:S01]  /*ee00*/  FMUL R86, R8, UR8 ;  /* 0x0000000808567c20 */ /* 0x000fe20008400000 */
[----:B------:R-:W-:Y:S01]  /*ee10*/  SHF.L.U32 R85, R87, 0x10, RZ ;  /* 0x0000001057557819 */ /* 0x000fe200000006ff */
[----:B------:R-:W-:Y:S01]  /*ee20*/  IMAD.SHL.U32 R8, R80, 0x800000, RZ ;  /* 0x0080000050087824 */ /* 0x000fe200078e00ff */
[----:B------:R-:W-:Y:S01]  /*ee30*/  F2FP.SATFINITE.E4M3.F32.PACK_AB_MERGE_C R82, RZ, R82, RZ ;  /* 0x00000052ff52723e */ /* 0x000fe200048070ff */
[----:B------:R-:W-:Y:S01]  /*ee40*/  IMAD.SHL.U32 R55, R50, 0x1000000, RZ ;  /* 0x0100000032377824 */ /* 0x000fe200078e00ff */
[----:B------:R-:W-:Y:S01]  /*ee50*/  F2FP.SATFINITE.E4M3.F32.PACK_AB_MERGE_C R76, RZ, R76, RZ ;  /* 0x0000004cff4c723e */ /* 0x000fe200048070ff */
[----:B------:R-:W-:Y:S01]  /*ee60*/  BSSY.RECONVERGENT B0, `(.L_x_21929) ;  /* 0x0000068000007945 */ /* 0x000fe20003800200 */
[----:B------:R-:W-:-:S02]  /*ee70*/  LOP3.LUT R85, R52, 0xff0000, R85, 0xf8, !PT ;  /* 0x00ff000034557812 */ /* 0x000fc400078ef855 */
[----:B------:R-:W-:Y:S02]  /*ee80*/  LOP3.LUT R52, R82, 0xffff, RZ, 0xc0, !PT ;  /* 0x0000ffff52347812 */ /* 0x000fe400078ec0ff */
[----:B------:R-:W-:Y:S02]  /*ee90*/  SHF.L.U32 R56, R76, 0x10, RZ ;  /* 0x000000104c387819 */ /* 0x000fe400000006ff */
[----:B------:R-:W-:Y:S01]  /*eea0*/  LOP3.LUT R50, R84, 0xff000000, R55, 0xf8, !PT ;  /* 0xff00000054327812 */ /* 0x000fe200078ef837 */
[----:B------:R-:W-:Y:S01]  /*eeb0*/  FMUL R84, R5, UR8 ;  /* 0x0000000805547c20 */ /* 0x000fe20008400000 */
[----:B------:R-:W-:Y:S02]  /*eec0*/  SHF.L.U32 R52, R52, 0x18, RZ ;  /* 0x0000001834347819 */ /* 0x000fe400000006ff */
[----:B------:R-:W-:Y:S01]  /*eed0*/  LOP3.LUT R55, R7, 0xff0000, R56, 0xf8, !PT ;  /* 0x00ff000007377812 */ /* 0x000fe200078ef838 */
[----:B------:R-:W-:Y:S01]  /*eee0*/  FADD R7, R80, -12583039 ;  /* 0xcb40007f50077421 */ /* 0x000fe20000000000 */
[----:B------:R-:W-:-:S02]  /*eef0*/  LOP3.LUT R52, R83, 0xff000000, R52, 0xf8, !PT ;  /* 0xff00000053347812 */ /* 0x000fc400078ef834 */
[----:B------:R-:W-:Y:S01]  /*ef00*/  F2FP.SATFINITE.E4M3.F32.PACK_AB_MERGE_C R77, RZ, R77, RZ ;  /* 0x0000004dff4d723e */ /* 0x000fe200048070ff */
[C---:B------:R-:W-:Y:S01]  /*ef10*/  FFMA R83, R18.reuse, 1.4426950216293334961, -R7 ;  /* 0x3fb8aa3b12537823 */ /* 0x040fe20000000807 */
[--C-:B------:R-:W-:Y:S02]  /*ef20*/  SHF.R.U32.HI R7, RZ, 0x5, R0.reuse ;  /* 0x00000005ff077819 */ /* 0x100fe40000011600 */
[----:B------:R-:W-:Y:S01]  /*ef30*/  LOP3.LUT R54, R77, 0xffff, RZ, 0xc0, !PT ;  /* 0x0000ffff4d367812 */ /* 0x000fe200078ec0ff */
[----:B------:R-:W-:Y:S01]  /*ef40*/  FFMA R83, R18, 1.925963033500011079e-08, R83 ;  /* 0x32a5706012537823 */ /* 0x000fe20000000053 */
[----:B------:R-:W-:Y:S01]  /*ef50*/  F2FP.SATFINITE.E4M3.F32.PACK_AB_MERGE_C R86, RZ, R86, RZ ;  /* 0x00000056ff56723e */ /* 0x000fe200048070ff */
[----:B------:R-:W-:Y:S01]  /*ef60*/  IMAD R18, R7, -0x4, R0 ;  /* 0xfffffffc07127824 */ /* 0x000fe200078e0200 */
[----:B------:R-:W-:Y:S01]  /*ef70*/  F2FP.SATFINITE.E4M3.F32.PACK_AB_MERGE_C R84, RZ, R84, RZ ;  /* 0x00000054ff54723e */ /* 0x000fe200048070ff */
[----:B------:R-:W-:Y:S01]  /*ef80*/  IMAD.SHL.U32 R54, R54, 0x1000000, RZ ;  /* 0x0100000036367824 */ /* 0x000fe200078e00ff */
[----:B------:R-:W-:Y:S01]  /*ef90*/  LOP3.LUT R80, R86, 0xffff, RZ, 0xc0, !PT ;  /* 0x0000ffff56507812 */ /* 0x000fe200078ec0ff */
[----:B------:R-:W0:Y:S01]  /*efa0*/  MUFU.EX2 R83, R83 ;  /* 0x0000005300537308 */ /* 0x000e220000000800 */
[----:B------:R-:W-:-:S02]  /*efb0*/  IADD3 R5, PT, PT, R18, 0x1d, RZ ;  /* 0x0000001d12057810 */ /* 0x000fc40007ffe0ff */
[----:B------:R-:W-:Y:S02]  /*efc0*/  LOP3.LUT R55, R55, R54, RZ, 0xfc, !PT ;  /* 0x0000003637377212 */ /* 0x000fe400078efcff */
[----:B------:R-:W-:Y:S02]  /*efd0*/  SHF.R.U32.HI R54, RZ, 0x3, R0 ;  /* 0x00000003ff367819 */ /* 0x000fe40000011600 */
[----:B------:R-:W-:Y:S02]  /*efe0*/  LOP3.LUT R5, R5, 0x1f, RZ, 0xc0, !PT ;  /* 0x0000001f05057812 */ /* 0x000fe400078ec0ff */
[----:B------:R-:W-:Y:S02]  /*eff0*/  LOP3.LUT R87, R54, 0x1c, RZ, 0xc0, !PT ;  /* 0x0000001c36577812 */ /* 0x000fe400078ec0ff */
[----:B------:R-:W-:Y:S02]  /*f000*/  FMNMX3 R59, |R59|, R89, |R58|, !PT ;  /* 0x000000593b3b7276 */ /* 0x000fe4000780063a */
[----:B------:R-:W-:-:S02]  /*f010*/  IADD3 R87, PT, PT, R0, 0x1e, -R87 ;  /* 0x0000001e00577810 */ /* 0x000fc40007ffe857 */
[-C--:B------:R-:W-:Y:S01]  /*f020*/  IADD3 R56, P2, P3, R12, R78.reuse, R5 ;  /* 0x0000004e0c387210 */ /* 0x080fe20007b5e005 */
[----:B0-----:R-:W-:Y:S01]  /*f030*/  FFMA R8, R8, R83, 1 ;  /* 0x3f80000008087423 */ /* 0x001fe20000000053 */
[----:B------:R-:W-:Y:S01]  /*f040*/  LOP3.LUT R87, R87, 0x1f, RZ, 0xc0, !PT ;  /* 0x0000001f57577812 */ /* 0x000fe200078ec0ff */
[----:B------:R-:W-:Y:S01]  /*f050*/  FMUL R83, R58, UR8 ;  /* 0x000000083a537c20 */ /* 0x000fe20008400000 */
[----:B------:R-:W-:Y:S02]  /*f060*/  SHF.L.U32 R58, R80, 0x18, RZ ;  /* 0x00000018503a7819 */ /* 0x000fe400000006ff */
[----:B------:R-:W-:Y:S02]  /*f070*/  IADD3 R80, PT, PT, R8, 0x1800000, RZ ;  /* 0x0180000008507810 */ /* 0x000fe40007ffe0ff */
[----:B------:R-:W-:Y:S01]  /*f080*/  IADD3 R18, P1, PT, R87, R78, RZ ;  /* 0x0000004e57127210 */ /* 0x000fe20007f3e0ff */
[----:B------:R-:W-:Y:S01]  /*f090*/  FMUL R78, R53, UR8 ;  /* 0x00000008354e7c20 */ /* 0x000fe20008400000 */
[----:B------:R-:W-:Y:S01]  /*f0a0*/  LOP3.LUT R54, R84, 0xffff, RZ, 0xc0, !PT ;  /* 0x0000ffff54367812 */ /* 0x000fe200078ec0ff */
[----:B------:R-:W-:Y:S01]  /*f0b0*/  FMUL R87, R16, UR8 ;  /* 0x0000000810577c20 */ /* 0x000fe20008400000 */
[----:B------:R-:W-:Y:S01]  /*f0c0*/  LOP3.LUT R58, R85, 0xff000000, R58, 0xf8, !PT ;  /* 0xff000000553a7812 */ /* 0x000fe200078ef83a */
[----:B------:R-:W-:Y:S01]  /*f0d0*/  FMUL R85, R30, UR8 ;  /* 0x000000081e557c20 */ /* 0x000fe20008400000 */
[----:B------:R-:W-:-:S02]  /*f0e0*/  LOP3.LUT R80, R80, 0x7f800000, RZ, 0xc0, !PT ;  /* 0x7f80000050507812 */ /* 0x000fc400078ec0ff */
[----:B------:R-:W-:Y:S02]  /*f0f0*/  SHF.L.U32 R54, R54, 0x18, RZ ;  /* 0x0000001836367819 */ /* 0x000fe400000006ff */
[----:B------:R-:W-:Y:S02]  /*f100*/  F2FP.SATFINITE.E4M3.F32.PACK_AB_MERGE_C R83, RZ, R83, RZ ;  /* 0x00000053ff53723e */ /* 0x000fe400048070ff */
[----:B------:R-:W-:Y:S02]  /*f110*/  F2FP.SATFINITE.E4M3.F32.PACK_AB_MERGE_C R78, RZ, R78, RZ ;  /* 0x0000004eff4e723e */ /* 0x000fe400048070ff */
[----:B------:R-:W-:Y:S01]  /*f120*/  FMNMX3 R59, |R16|, R59, |R57|, !PT ;  /* 0x0000003b103b7276 */ /* 0x000fe20007800639 */
[----:B------:R-:W-:Y:S01]  /*f130*/  FMUL R16, R73, UR8 ;  /* 0x0000000849107c20 */ /* 0x000fe20008400000 */
[----:B------:R-:W-:Y:S01]  /*f140*/  ISETP.GT.U32.AND P4, PT, R80, 0x1ffffff, PT ;  /* 0x01ffffff5000780c */ /* 0x000fe20003f84070 */
[----:B------:R-:W-:Y:S01]  /*f150*/  FMUL R80, R69, UR8 ;  /* 0x0000000845507c20 */ /* 0x000fe20008400000 */
[----:B------:R-:W-:-:S02]  /*f160*/  LOP3.LUT R54, R81, 0xff000000, R54, 0xf8, !PT ;  /* 0xff00000051367812 */ /* 0x000fc400078ef836 */
[----:B------:R-:W-:Y:S02]  /*f170*/  F2FP.SATFINITE.E4M3.F32.PACK_AB_MERGE_C R87, RZ, R87, RZ ;  /* 0x00000057ff57723e */ /* 0x000fe400048070ff */
[----:B------:R-:W-:Y:S02]  /*f180*/  F2FP.SATFINITE.E4M3.F32.PACK_AB_MERGE_C R85, RZ, R85, RZ ;  /* 0x00000055ff55723e */ /* 0x000fe400048070ff */
[----:B------:R-:W-:Y:S02]  /*f190*/  LOP3.LUT R88, R83, 0xff, RZ, 0xc0, !PT ;  /* 0x000000ff53587812 */ /* 0x000fe400078ec0ff */
[----:B------:R-:W-:Y:S02]  /*f1a0*/  PRMT R81, R78, 0x7104, RZ ;  /* 0x000071044e517816 */ /* 0x000fe400000000ff */
[----:B------:R-:W-:Y:S02]  /*f1b0*/  FMNMX3 R59, |R66|, R59, |R53|, !PT ;  /* 0x0000003b423b7276 */ /* 0x000fe40007800635 */
[----:B------:R-:W-:-:S02]  /*f1c0*/  LOP3.LUT R66, R87, 0xff, RZ, 0xc0, !PT ;  /* 0x000000ff57427812 */ /* 0x000fc400078ec0ff */
[----:B------:R-:W-:Y:S02]  /*f1d0*/  PRMT R53, R85, 0x7104, RZ ;  /* 0x0000710455357816 */ /* 0x000fe400000000ff */
[----:B------:R-:W-:Y:S02]  /*f1e0*/  F2FP.SATFINITE.E4M3.F32.PACK_AB_MERGE_C R80, RZ, R80, RZ ;  /* 0x00000050ff50723e */ /* 0x000fe400048070ff */
[----:B------:R-:W-:Y:S01]  /*f1f0*/  LOP3.LUT R88, R88, 0xff00, R81, 0xf8, !PT ;  /* 0x0000ff0058587812 */ /* 0x000fe200078ef851 */
[----:B------:R-:W-:Y:S01]  /*f200*/  FMUL R81, R70, UR8 ;  /* 0x0000000846517c20 */ /* 0x000fe20008400000 */
[----:B------:R-:W-:Y:S01]  /*f210*/  FMNMX R59, |R30|, R59, !PT ;  /* 0x0000003b1e3b7209 */ /* 0x000fe20007800200 */
[----:B------:R-:W-:Y:S01]  /*f220*/  FMUL R30, R74, UR8 ;  /* 0x000000084a1e7c20 */ /* 0x000fe20008400000 */
[----:B------:R-:W-:Y:S01]  /*f230*/  LOP3.LUT R66, R66, 0xff00, R53, 0xf8, !PT ;  /* 0x0000ff0042427812 */ /* 0x000fe200078ef835 */
[----:B------:R-:W-:Y:S01]  /*f240*/  IMAD.U32 R53, R80, 0x10000, RZ ;  /* 0x0001000050357824 */ /* 0x000fe200078e00ff */
[----:B------:R-:W-:-:S02]  /*f250*/  FMNMX3 R67, |R68|, R59, |R67|, !PT ;  /* 0x0000003b44437276 */ /* 0x000fc40007800643 */
[----:B------:R-:W-:Y:S02]  /*f260*/  F2FP.SATFINITE.E4M3.F32.PACK_AB_MERGE_C R16, RZ, R16, RZ ;  /* 0x00000010ff10723e */ /* 0x000fe400048070ff */
[----:B------:R-:W-:Y:S02]  /*f270*/  F2FP.SATFINITE.E4M3.F32.PACK_AB_MERGE_C R81, RZ, R81, RZ ;  /* 0x00000051ff51723e */ /* 0x000fe400048070ff */
[----:B------:R-:W-:Y:S02]  /*f280*/  F2FP.SATFINITE.E4M3.F32.PACK_AB_MERGE_C R59, RZ, R30, RZ ;  /* 0x0000001eff3b723e */ /* 0x000fe400048070ff */
[----:B------:R-:W-:Y:S02]  /*f290*/  LOP3.LUT R68, R88, 0xff0000, R53, 0xf8, !PT ;  /* 0x00ff000058447812 */ /* 0x000fe400078ef835 */
[----:B------:R-:W-:Y:S02]  /*f2a0*/  LOP3.LUT R30, R16, 0xffff, RZ, 0xc0, !PT ;  /* 0x0000ffff101e7812 */ /* 0x000fe400078ec0ff */
[----:B------:R-:W-:-:S02]  /*f2b0*/  SHF.L.U32 R53, R81, 0x10, RZ ;  /* 0x0000001051357819 */ /* 0x000fc400000006ff */
        /* <DEDUP_REMOVED lines=9> */
[----:B------:R-:W-:Y:S01]  /*f350*/  IMAD.U32 R86, R86, 0x10000, RZ ;  /* 0x0001000056567824 */ /* 0x000fe200078e00ff */
[----:B------:R-:W-:Y:S02]  /*f360*/  LOP3.LUT R82, R82, 0xffff, RZ, 0xc0, !PT ;  /* 0x0000ffff52527812 */ /* 0x000fe400078ec0ff */
[----:B------:R-:W-:Y:S02]  /*f370*/  SHF.L.U32 R84, R84, 0x8, RZ ;  /* 0x0000000854547819 */ /* 0x000fe400000006ff */
        /* <DEDUP_REMOVED lines=9> */
[----:B------:R-:W-:-:S04]  /*f410*/  IADD3 R66, P5, P6, R91, R68, R66 ;  /* 0x000000445b427210 */ /* 0x000fc80007ebe042 */
[----:B------:R-:W-:Y:S02]  /*f420*/  IADD3 R89, PT, PT, R89, R69, RZ ;  /* 0x0000004559597210 */ /* 0x000fe40007ffe0ff */
[----:B------:R-:W-:Y:S02]  /*f430*/  LOP3.LUT R69, R86, 0xff0000, RZ, 0xc0, !PT ;  /* 0x00ff000056457812 */ /* 0x000fe400078ec0ff */
        /* <DEDUP_REMOVED lines=10> */
.L_x_21930:
[----:B------:R-:W-:Y:S05]  /*f4e0*/  BSYNC.RECONVERGENT B0 ;  /* 0x0000000000007941 */ /* 0x000fea0003800200 */
.L_x_21929:
[----:B------:R-:W-:Y:S04]  /*f4f0*/  BSSY.RECONVERGENT B0, `(.L_x_21931) ;  /* 0x000001e000007945 */ /* 0x000fe80003800200 */
[----:B------:R-:W-:Y:S05]  /*f500*/  @P0 BRA `(.L_x_21932) ;  /* 0x0000000000700947 */ /* 0x000fea0003800000 */
[----:B0-----:R-:W0:Y:S01]  /*f510*/  S2R R68, SR_TID.X ;  /* 0x0000000000447919 */ /* 0x001e220000002100 */
[----:B------:R-:W1:Y:S01]  /*f520*/  LDCU.64 UR6, c[0x0][0x3c8] ;  /* 0x00007900ff0677ac */ /* 0x000e620008000a00 */
[C---:B------:R-:W-:Y:S02]  /*f530*/  SHF.L.U64.HI R67, R2.reuse, 0x3, R3 ;  /* 0x0000000302437819 */ /* 0x040fe40000010203 */
[----:B------:R-:W-:Y:S02]  /*f540*/  SHF.L.U32 R66, R2, 0x3, RZ ;  /* 0x0000000302427819 */ /* 0x000fe400000006ff */
        /* <DEDUP_REMOVED lines=13> */
[----:B------:R-:W-:Y:S02]  /*f620*/  LOP3.LUT R66, R83, 0xff0000, RZ, 0xc0, !PT ;  /* 0x00ff000053427812 */ /* 0x000fe400078ec0ff */
[----:B------:R-:W-:Y:S02]  /*f630*/  SHF.L.U32 R68, R19, 0x8, RZ ;  /* 0x0000000813447819 */ /* 0x000fe400000006ff */
[----:B------:R-:W-:Y:S02]  /*f640*/  IADD3.X R79, PT, PT, RZ, R79, R67, P5, P6 ;  /* 0x0000004fff4f7210 */ /* 0x000fe40002fec443 */
[----:B------:R-:W-:Y:S02]  /*f650*/  IADD3 R67, P5, PT, R89, UR6, RZ ;  /* 0x0000000659437c10 */ /* 0x000fe4000ffbe0ff */
[----:B------:R-:W-:-:S02]  /*f660*/  LEA R87, R87, R66, 0x18 ;  /* 0x0000004257577211 */ /* 0x000fc400078ec0ff */
[----:B------:R-:W-:Y:S02]  /*f670*/  IADD3.X R82, PT, PT, R79, UR7, RZ, P5, !PT ;  /* 0x000000074f527c10 */ /* 0x000fe4000affe4ff */
[----:B------:R-:W-:Y:S02]  /*f680*/  LEA R66, P5, R67, R10, 0x2 ;  /* 0x0000000a43427211 */ /* 0x000fe400078a10ff */
[----:B------:R-:W-:Y:S02]  /*f690*/  LOP3.LUT R87, R87, 0xffff, R68, 0xf8, !PT ;  /* 0x0000ffff57577812 */ /* 0x000fe400078ef844 */
[----:B------:R-:W-:Y:S02]  /*f6a0*/  LEA.HI.X R67, R67, R11, R82, 0x2, P5 ;  /* 0x0000000b43437211 */ /* 0x000fe400028f1452 */
[----:B------:R-:W-:-:S05]  /*f6b0*/  LOP3.LUT R87, R87, 0xff, R14, 0xf8, !PT ;  /* 0x000000ff57577812 */ /* 0x000fca00078ef80e */
[----:B------:R1:W-:Y:S02]  /*f6c0*/  STG.E desc[UR10][R66.64], R87 ;  /* 0x0000005742007986 */ /* 0x0003e4000c10190a */
.L_x_21932:
[----:B------:R-:W-:Y:S05]  /*f6d0*/  BSYNC.RECONVERGENT B0 ;  /* 0x0000000000007941 */ /* 0x000fea0003800200 */
.L_x_21931:
        /* <DEDUP_REMOVED lines=8> */
[----:B------:R-:W-:-:S03]  /*f760*/  LOP3.LUT R78, R78, 0xff0000, RZ, 0xc0, !PT ;  /* 0x00ff00004e4e7812 */ /* 0x000fc600078ec0ff */
[----:B------:R-:W-:Y:S01]  /*f770*/  IMAD.SHL.U32 R75, R75, 0x100, RZ ;  /* 0x000001004b4b7824 */ /* 0x000fe200078e00ff */
[----:B------:R-:W-:Y:S02]  /*f780*/  LEA R78, R85, R78, 0x18 ;  /* 0x0000004e554e7211 */ /* 0x000fe400078ec0ff */
[----:B------:R-:W-:Y:S02]  /*f790*/  IADD3 R14, PT, PT, R69, R67, RZ ;  /* 0x00000043450e7210 */ /* 0x000fe40007ffe0ff */
[----:B------:R-:W-:Y:S02]  /*f7a0*/  LEA R68, P1, R66, R10, 0x2 ;  /* 0x0000000a42447211 */ /* 0x000fe400078210ff */
[----:B------:R-:W-:Y:S02]  /*f7b0*/  LOP3.LUT R78, R78, 0xffff, R75, 0xf8, !PT ;  /* 0x0000ffff4e4e7812 */ /* 0x000fe400078ef84b */
[----:B------:R-:W-:Y:S02]  /*f7c0*/  LEA.HI.X R69, R66, R11, R14, 0x2, P1 ;  /* 0x0000000b42457211 */ /* 0x000fe400008f140e */
[----:B------:R-:W-:-:S05]  /*f7d0*/  LOP3.LUT R15, R78, 0xff, R15, 0xf8, !PT ;  /* 0x000000ff4e0f7812 */ /* 0x000fca00078ef80f */
[----:B------:R2:W-:Y:S02]  /*f7e0*/  STG.E desc[UR10][R68.64], R15 ;  /* 0x0000000f44007986 */ /* 0x0005e4000c10190a */
.L_x_21934:
[----:B------:R-:W-:Y:S05]  /*f7f0*/  BSYNC.RECONVERGENT B0 ;  /* 0x0000000000007941 */ /* 0x000fea0003800200 */
.L_x_21933:
[----:B------:R-:W-:Y:S04]  /*f800*/  BSSY.RECONVERGENT B0, `(.L_x_21935) ;  /* 0x0000010000007945 */ /* 0x000fe80003800200 */
[----:B------:R-:W-:Y:S05]  /*f810*/  @P0 BRA `(.L_x_21936) ;  /* 0x0000000000380947 */ /* 0x000fea0003800000 */
[----:B------:R-:W-:Y:S01]  /*f820*/  MOV R14, R18 ;  /* 0x00000012000e7202 */ /* 0x000fe20000000f00 */
[----:B--2---:R-:W-:Y:S01]  /*f830*/  IMAD.MOV.U32 R15, RZ, RZ, R19 ;  /* 0x000000ffff0f7224 */ /* 0x004fe200078e0013 */
[----:B------:R-:W-:Y:S01]  /*f840*/  LOP3.LUT R81, R81, 0xffff, RZ, 0xc0, !PT ;  /* 0x0000ffff51517812 */ /* 0x000fe200078ec0ff */
[----:B0-----:R-:W-:Y:S01]  /*f850*/  IMAD R69, R3, 0x6, RZ ;  /* 0x0000000603457824 */ /* 0x001fe200078e02ff */
[----:B------:R-:W-:Y:S01]  /*f860*/  PRMT R80, R80, 0x7054, RZ ;  /* 0x0000705450507816 */ /* 0x000fe200000000ff */
[----:B------:R-:W-:Y:S01]  /*f870*/  IMAD.WIDE.U32 R14, R2, 0x6, R14 ;  /* 0x00000006020e7825 */ /* 0x000fe200078e000e */
[----:B-1----:R-:W-:Y:S02]  /*f880*/  SHF.L.U32 R67, R76, 0x8, RZ ;  /* 0x000000084c437819 */ /* 0x002fe400000006ff */
[----:B------:R-:W-:Y:S01]  /*f890*/  LEA R80, R81, R80, 0x18 ;  /* 0x0000005051507211 */ /* 0x000fe200078ec0ff */
[----:B------:R-:W-:Y:S01]  /*f8a0*/  IMAD.IADD R15, R69, 0x1, R15 ;  /* 0x00000001450f7824 */ /* 0x000fe200078e020f */
[----:B------:R-:W-:-:S02]  /*f8b0*/  LEA R66, P1, R14, R10, 0x2 ;  /* 0x0000000a0e427211 */ /* 0x000fc400078210ff */
[----:B------:R-:W-:Y:S02]  /*f8c0*/  LOP3.LUT R80, R80, 0xffff, R67, 0xf8, !PT ;  /* 0x0000ffff50507812 */ /* 0x000fe400078ef843 */
[----:B------:R-:W-:Y:S02]  /*f8d0*/  LEA.HI.X R67, R14, R11, R15, 0x2, P1 ;  /* 0x0000000b0e437211 */ /* 0x000fe400008f140f */
[----:B------:R-:W-:-:S05]  /*f8e0*/  LOP3.LUT R17, R80, R17, RZ, 0xfc, !PT ;  /* 0x0000001150117212 */ /* 0x000fca00078efcff */
[----:B------:R3:W-:Y:S02]  /*f8f0*/  STG.E desc[UR10][R66.64], R17 ;  /* 0x0000001142007986 */ /* 0x0007e4000c10190a */
.L_x_21936:
[----:B------:R-:W-:Y:S05]  /*f900*/  BSYNC.RECONVERGENT B0 ;  /* 0x0000000000007941 */ /* 0x000fea0003800200 */
.L_x_21935:
[----:B------:R-:W-:Y:S04]  /*f910*/  BSSY.RECONVERGENT B0, `(.L_x_21937) ;  /* 0x0000010000007945 */ /* 0x000fe80003800200 */
[----:B------:R-:W-:Y:S05]  /*f920*/  @P0 BRA `(.L_x_21938) ;  /* 0x0000000000380947 */ /* 0x000fea0003800000 */
[----:B------:R-:W-:Y:S01]  /*f930*/  SHF.L.U32 R30, R30, 0x10, RZ ;  /* 0x000000101e1e7819 */ /* 0x000fe200000006ff */
[----:B--2---:R-:W-:Y:S01]  /*f940*/  IMAD.MOV.U32 R15, RZ, RZ, R19 ;  /* 0x000000ffff0f7224 */ /* 0x004fe200078e0013 */
[----:B------:R-:W-:Y:S01]  /*f950*/  MOV R14, R18 ;  /* 0x00000012000e7202 */ /* 0x000fe20000000f00 */
[----:B------:R-:W-:Y:S01]  /*f960*/  IMAD R19, R3, 0x7, RZ ;  /* 0x0000000703137824 */ /* 0x000fe200078e02ff */
[----:B---3--:R-:W-:Y:S02]  /*f970*/  LOP3.LUT R17, R30, 0xff0000, RZ, 0xc0, !PT ;  /* 0x00ff00001e117812 */ /* 0x008fe400078ec0ff */
[----:B------:R-:W-:Y:S01]  /*f980*/  SHF.L.U32 R18, R77, 0x8, RZ ;  /* 0x000000084d127819 */ /* 0x000fe200000006ff */
        /* <DEDUP_REMOVED lines=8> */
.L_x_21938:
[----:B------:R-:W-:Y:S05]  /*fa10*/  BSYNC.RECONVERGENT B0 ;  /* 0x0000000000007941 */ /* 0x000fea0003800200 */
.L_x_21937:
[----:B------:R-:W-:Y:S01]  /*fa20*/  BSSY.RECONVERGENT B1, `(.L_x_21939) ;  /* 0x000000c000017945 */ /* 0x000fe20003800200 */
[----:B------:R-:W-:Y:S02]  /*fa30*/  IADD3.X R57, PT, PT, R13, R31, RZ, P2, P3 ;  /* 0x0000001f0d397210 */ /* 0x000fe400017e64ff */
[----:B------:R-:W-:Y:S01]  /*fa40*/  FMNMX3 R74, |R73|, R70, |R74|, !PT ;  /* 0x00000046494a7276 */ /* 0x000fe2000780064a */
[----:B------:R-:W-:Y:S06]  /*fa50*/  @P4 BRA `(.L_x_21940) ;  /* 0x0000000000104947 */ /* 0x000fec0003800000 */
[----:B------:R-:W-:Y:S02]  /*fa60*/  MOV R12, R8 ;  /* 0x00000008000c7202 */ /* 0x000fe40000000f00 */
[----:B------:R-:W-:-:S07]  /*fa70*/  MOV R14, 0xfa90 ;  /* 0x0000fa90000e7802 */ /* 0x000fce0000000f00 */
[----:B012345:R-:W-:Y:S05]  /*fa80*/  CALL.REL.NOINC `($__internal_551_$__cuda_sm20_rcp_rn_f32_slowpath) ;  /* 0x0000006c009c7944 */ /* 0x03ffea0003c00000 */
[----:B------:R-:W-:Y:S05]  /*fa90*/  BRA `(.L_x_21941) ;  /* 0x0000000000107947 */ /* 0x000fea0003800000 */
.L_x_21940:
[----:B--2-4-:R-:W2:Y:S02]  /*faa0*/  MUFU.RCP R15, R8 ;  /* 0x00000008000f7308 */ /* 0x014ea40000001000 */
[----:B--2---:R-:W-:-:S04]  /*fab0*/  FFMA R12, R8, R15, -1 ;  /* 0xbf800000080c7423 */ /* 0x004fc8000000000f */
[----:B------:R-:W-:-:S04]  /*fac0*/  FADD.FTZ R12, -R12, -RZ ;  /* 0x800000ff0c0c7221 */ /* 0x000fc80000010100 */
[----:B------:R-:W-:-:S07]  /*fad0*/  FFMA R15, R15, R12, R15 ;  /* 0x0000000c0f0f7223 */ /* 0x000fce000000000f */
.L_x_21941:
[----:B------:R-:W-:Y:S05]  /*fae0*/  BSYNC.RECONVERGENT B1 ;  /* 0x0000000000017941 */ /* 0x000fea0003800200 */
.L_x_21939:
[----:B------:R-:W-:Y:S01]  /*faf0*/  SHF.R.U64 R38, R38, 0x10, R39 ;  /* 0x0000001026267819 */ /* 0x000fe20000001227 */
[----:B------:R-:W-:Y:S02]  /*fb00*/  HFMA2 R13, -RZ, RZ, 0.96630859375, -0.0022525787353515625 ;  /* 0x3bbb989dff0d7431 */ /* 0x000fe400000001ff */
[----:B---3--:R-:W-:Y:S01]  /*fb10*/  IMAD.MOV.U32 R17, RZ, RZ, 0x437c0000 ;  /* 0x437c0000ff117424 */ /* 0x008fe200078e00ff */
[----:B------:R-:W-:Y:S01]  /*fb20*/  BSSY.RECONVERGENT B1, `(.L_x_21942) ;  /* 0x0000018000017945 */ /* 0x000fe20003800200 */
        /* <DEDUP_REMOVED lines=17> */
[----:B01---5:R-:W-:Y:S05]  /*fc40*/  CALL.REL.NOINC `($__internal_551_$__cuda_sm20_rcp_rn_f32_slowpath) ;  /* 0x0000006c002c7944 */ /* 0x023fea0003c00000 */
[----:B------:R-:W-:Y:S05]  /*fc50*/  BRA `(.L_x_21944) ;  /* 0x0000000000107947 */ /* 0x000fea0003800000 */
.L_x_21943:
[----:B------:R-:W2:Y:S02]  /*fc60*/  MUFU.RCP R15, R14 ;  /* 0x0000000e000f7308 */ /* 0x000ea40000001000 */
[----:B--2---:R-:W-:-:S04]  /*fc70*/  FFMA R12, R14, R15, -1 ;  /* 0xbf8000000e0c7423 */ /* 0x004fc8000000000f */
[----:B------:R-:W-:-:S04]  /*fc80*/  FADD.FTZ R12, -R12, -RZ ;  /* 0x800000ff0c0c7221 */ /* 0x000fc80000010100 */
[----:B------:R-:W-:-:S07]  /*fc90*/  FFMA R15, R15, R12, R15 ;  /* 0x0000000c0f0f7223 */ /* 0x000fce000000000f */
.L_x_21944:
[----:B------:R-:W-:Y:S05]  /*fca0*/  BSYNC.RECONVERGENT B1 ;  /* 0x0000000000017941 */ /* 0x000fea0003800200 */
.L_x_21942:
        /* <DEDUP_REMOVED lines=18> */
[----:B------:R-:W-:Y:S02]  /*fdd0*/  MOV R12, R14 ;  /* 0x0000000e000c7202 */ /* 0x000fe40000000f00 */
[----:B------:R-:W-:-:S07]  /*fde0*/  MOV R14, 0xfe00 ;  /* 0x0000fe00000e7802 */ /* 0x000fce0000000f00 */
[----:B01---5:R-:W-:Y:S05]  /*fdf0*/  CALL.REL.NOINC `($__internal_551_$__cuda_sm20_rcp_rn_f32_slowpath) ;  /* 0x0000006800c07944 */ /* 0x023fea0003c00000 */
[----:B------:R-:W-:Y:S05]  /*fe00*/  BRA `(.L_x_21947) ;  /* 0x0000000000107947 */ /* 0x000fea0003800000 */
.L_x_21946:
[----:B------:R-:W2:Y:S02]  /*fe10*/  MUFU.RCP R15, R14 ;  /* 0x0000000e000f7308 */ /* 0x000ea40000001000 */
[----:B--2---:R-:W-:-:S04]  /*fe20*/  FFMA R12, R14, R15, -1 ;  /* 0xbf8000000e0c7423 */ /* 0x004fc8000000000f */
[----:B------:R-:W-:-:S04]  /*fe30*/  FADD.FTZ R12, -R12, -RZ ;  /* 0x800000ff0c0c7221 */ /* 0x000fc80000010100 */
[----:B------:R-:W-:-:S07]  /*fe40*/  FFMA R15, R15, R12, R15 ;  /* 0x0000000c0f0f7223 */ /* 0x000fce000000000f */
.L_x_21947:
[----:B------:R-:W-:Y:S05]  /*fe50*/  BSYNC.RECONVERGENT B1 ;  /* 0x0000000000017941 */ /* 0x000fea0003800200 */
.L_x_21945:
[----:B------:R-:W-:Y:S01]  /*fe60*/  SHF.R.U32.HI R39, RZ, 0x10, R39 ;  /* 0x00000010ff277819 */ /* 0x000fe20000011627 */
[----:B------:R-:W-:Y:S01]  /*fe70*/  IMAD.MOV.U32 R13, RZ, RZ, 0x3bbb989d ;  /* 0x3bbb989dff0d7424 */ /* 0x000fe200078e00ff */
[----:B------:R-:W-:Y:S01]  /*fe80*/  MOV R14, 0x437c0000 ;  /* 0x437c0000000e7802 */ /* 0x000fe20000000f00 */
[----:B------:R-:W-:Y:S02]  /*fe90*/  BSSY.RECONVERGENT B1, `(.L_x_21948) ;  /* 0x0000018000017945 */ /* 0x000fe40003800200 */
[----:B------:R-:W-:Y:S02]  /*fea0*/  HADD2.F32 R30, -RZ, R39.H0_H0 ;  /* 0x20000027ff1e7230 */ /* 0x000fe40000004100 */
[----:B------:R-:W-:-:S03]  /*feb0*/  FMUL R39, R16, R15 ;  /* 0x0000000f10277220 */ /* 0x000fc60000400000 */
[----:B------:R-:W-:-:S04]  /*fec0*/  FMUL R12, R30, -1.7020000219345092773 ;  /* 0xbfd9db231e0c7820 */ /* 0x000fc80000400000 */
[----:B------:R-:W-:-:S04]  /*fed0*/  FFMA.SAT R13, R12, R13, 0.5 ;  /* 0x3f0000000c0d7423 */ /* 0x000fc8000000200d */
[----:B------:R-:W-:-:S04]  /*fee0*/  FFMA.RM R13, R13, R14, 12582913 ;  /* 0x4b4000010d0d7423 */ /* 0x000fc8000000400e */
[C---:B------:R-:W-:Y:S01]  /*fef0*/  FADD R17, R13.reuse, -12583039 ;  /* 0xcb40007f0d117421 */ /* 0x040fe20000000000 */
[----:B------:R-:W-:-:S03]  /*ff00*/  SHF.L.U32 R13, R13, 0x17, RZ ;  /* 0x000000170d0d7819 */ /* 0x000fc600000006ff */
[----:B------:R-:W-:-:S04]  /*ff10*/  FFMA R17, R12, 1.4426950216293334961, -R17 ;  /* 0x3fb8aa3b0c117823 */ /* 0x000fc80000000811 */
[----:B------:R-:W-:-:S04]  /*ff20*/  FFMA R17, R12, 1.925963033500011079e-08, R17 ;  /* 0x32a570600c117823 */ /* 0x000fc80000000011 */
[----:B------:R-:W2:Y:S02]  /*ff30*/  MUFU.EX2 R12, R17 ;  /* 0x00000011000c7308 */ /* 0x000ea40000000800 */
[----:B--2---:R-:W-:-:S04]  /*ff40*/  FFMA R14, R13, R12, 1 ;  /* 0x3f8000000d0e7423 */ /* 0x004fc8000000000c */
[----:B------:R-:W-:-:S05]  /*ff50*/  VIADD R12, R14, 0x1800000 ;  /* 0x018000000e0c7836 */ /* 0x000fca0000000000 */
[----:B------:R-:W-:-:S04]  /*ff60*/  LOP3.LUT R12, R12, 0x7f800000, RZ, 0xc0, !PT ;  /* 0x7f8000000c0c7812 */ /* 0x000fc800078ec0ff */
[----:B------:R-:W-:-:S13]  /*ff70*/  ISETP.GT.U32.AND P0, PT, R12, 0x1ffffff, PT ;  /* 0x01ffffff0c00780c */ /* 0x000fda0003f04070 */
[----:B------:R-:W-:Y:S05]  /*ff80*/  @P0 BRA `(.L_x_21949) ;  /* 0x0000000000100947 */ /* 0x000fea0003800000 */
[----:B------:R-:W-:Y:S02]  /*ff90*/  MOV R12, R14 ;  /* 0x0000000e000c7202 */ /* 0x000fe40000000f00 */
[----:B------:R-:W-:-:S07]  /*ffa0*/  MOV R14, 0xffc0 ;  /* 0x0000ffc0000e7802 */ /* 0x000fce0000000f00 */
[----:B01---5:R-:W-:Y:S05]  /*ffb0*/  CALL.REL.NOINC `($__internal_551_$__cuda_sm20_rcp_rn_f32_slowpath) ;  /* 0x0000006800507944 */ /* 0x023fea0003c00000 */
[----:B------:R-:W-:Y:S05]  /*ffc0*/  BRA `(.L_x_21950) ;  /* 0x0000000000107947 */ /* 0x000fea0003800000 */
.L_x_21949:
[----:B------:R-:W2:Y:S02]  /*ffd0*/  MUFU.RCP R15, R14 ;  /* 0x0000000e000f7308 */ /* 0x000ea40000001000 */
[----:B--2---:R-:W-:-:S04]  /*ffe0*/  FFMA R12, R14, R15, -1 ;  /* 0xbf8000000e0c7423 */ /* 0x004fc8000000000f */
[----:B------:R-:W-:-:S04]  /*fff0*/  FADD.FTZ R12, -R12, -RZ ;  /* 0x800000ff0c0c7221 */ /* 0x000fc80000010100 */
[----:B------:R-:W-:-:S07]  /*10000*/  FFMA R15, R15, R12, R15 ;  /* 0x0000000c0f0f7223 */ /* 0x000fce000000000f */
.L_x_21950:
[----:B------:R-:W-:Y:S05]  /*10010*/  BSYNC.RECONVERGENT B1 ;  /* 0x0000000000017941 */ /* 0x000fea0003800200 */
.L_x_21948:
[----:B------:R-:W-:Y:S02]  /*10020*/  HFMA2 R13, -RZ, RZ, 0.96630859375, -0.0022525787353515625 ;  /* 0x3bbb989dff0d7431 */ /* 0x000fe400000001ff */
[----:B-1----:R-:W-:Y:S01]  /*10030*/  HADD2.F32 R67, -RZ, R36.H0_H0 ;  /* 0x20000024ff437230 */ /* 0x002fe20000004100 */
        /* <DEDUP_REMOVED lines=18> */
[----:B0----5:R-:W-:Y:S05]  /*10160*/  CALL.REL.NOINC `($__internal_551_$__cuda_sm20_rcp_rn_f32_slowpath) ;  /* 0x0000006400e47944 */ /* 0x021fea0003c00000 */
[----:B------:R-:W-:Y:S05]  /*10170*/  BRA `(.L_x_21953) ;  /* 0x0000000000107947 */ /* 0x000fea0003800000 */
.L_x_21952:
[----:B------:R-:W1:Y:S02]  /*10180*/  MUFU.RCP R15, R14 ;  /* 0x0000000e000f7308 */ /* 0x000e640000001000 */
[----:B-1----:R-:W-:-:S04]  /*10190*/  FFMA R12, R14, R15, -1 ;  /* 0xbf8000000e0c7423 */ /* 0x002fc8000000000f */
[----:B------:R-:W-:-:S04]  /*101a0*/  FADD.FTZ R12, -R12, -RZ ;  /* 0x800000ff0c0c7221 */ /* 0x000fc80000010100 */
[----:B------:R-:W-:-:S07]  /*101b0*/  FFMA R15, R15, R12, R15 ;  /* 0x0000000c0f0f7223 */ /* 0x000fce000000000f */
.L_x_21953:
[----:B------:R-:W-:Y:S05]  /*101c0*/  BSYNC.RECONVERGENT B1 ;  /* 0x0000000000017941 */ /* 0x000fea0003800200 */
.L_x_21951:
        /* <DEDUP_REMOVED lines=21> */
[----:B0----5:R-:W-:Y:S05]  /*10320*/  CALL.REL.NOINC `($__internal_551_$__cuda_sm20_rcp_rn_f32_slowpath) ;  /* 0x0000006400747944 */ /* 0x021fea0003c00000 */
[----:B------:R-:W-:Y:S05]  /*10330*/  BRA `(.L_x_21956) ;  /* 0x0000000000107947 */ /* 0x000fea0003800000 */
.L_x_21955:
[----:B------:R-:W1:Y:S02]  /*10340*/  MUFU.RCP R15, R14 ;  /* 0x0000000e000f7308 */ /* 0x000e640000001000 */
[----:B-1----:R-:W-:-:S04]  /*10350*/  FFMA R12, R14, R15, -1 ;  /* 0xbf8000000e0c7423 */ /* 0x002fc8000000000f */
[----:B------:R-:W-:-:S04]  /*10360*/  FADD.FTZ R12, -R12, -RZ ;  /* 0x800000ff0c0c7221 */ /* 0x000fc80000010100 */
[----:B------:R-:W-:-:S07]  /*10370*/  FFMA R15, R15, R12, R15 ;  /* 0x0000000c0f0f7223 */ /* 0x000fce000000000f */
.L_x_21956:
[----:B------:R-:W-:Y:S05]  /*10380*/  BSYNC.RECONVERGENT B1 ;  /* 0x0000000000017941 */ /* 0x000fea0003800200 */
.L_x_21954:
[----:B0-----:R-:W-:Y:S01]  /*10390*/  HADD2.F32 R68, -RZ, R37.H0_H0 ;  /* 0x20000025ff447230 */ /* 0x001fe20000004100 */
        /* <DEDUP_REMOVED lines=21> */
.L_x_21958:
[----:B------:R-:W0:Y:S02]  /*104f0*/  MUFU.RCP R15, R14 ;  /* 0x0000000e000f7308 */ /* 0x000e240000001000 */
[----:B0-----:R-:W-:-:S04]  /*10500*/  FFMA R12, R14, R15, -1 ;  /* 0xbf8000000e0c7423 */ /* 0x001fc8000000000f */
[----:B------:R-:W-:-:S04]  /*10510*/  FADD.FTZ R12, -R12, -RZ ;  /* 0x800000ff0c0c7221 */ /* 0x000fc80000010100 */
[----:B------:R-:W-:-:S07]  /*10520*/  FFMA R15, R15, R12, R15 ;  /* 0x0000000c0f0f7223 */ /* 0x000fce000000000f */
.L_x_21959:
[----:B------:R-:W-:Y:S05]  /*10530*/  BSYNC.RECONVERGENT B1 ;  /* 0x0000000000017941 */ /* 0x000fea0003800200 */
.L_x_21957:
        /* <DEDUP_REMOVED lines=23> */
.L_x_21961:
[----:B------:R-:W0:Y:S02]  /*106b0*/  MUFU.RCP R15, R14 ;  /* 0x0000000e000f7308 */ /* 0x000e240000001000 */
[----:B0-----:R-:W-:-:S04]  /*106c0*/  FFMA R12, R14, R15, -1 ;  /* 0xbf8000000e0c7423 */ /* 0x001fc8000000000f */
[----:B------:R-:W-:-:S04]  /*106d0*/  FADD.FTZ R12, -R12, -RZ ;  /* 0x800000ff0c0c7221 */ /* 0x000fc80000010100 */
[----:B------:R-:W-:-:S07]  /*106e0*/  FFMA R15, R15, R12, R15 ;  /* 0x0000000c0f0f7223 */ /* 0x000fce000000000f */
.L_x_21962:
[----:B------:R-:W-:Y:S05]  /*106f0*/  BSYNC.RECONVERGENT B1 ;  /* 0x0000000000017941 */ /* 0x000fea0003800200 */
.L_x_21960:
        /* <DEDUP_REMOVED lines=22> */
.L_x_21964:
[----:B------:R-:W0:Y:S02]  /*10860*/  MUFU.RCP R15, R14 ;  /* 0x0000000e000f7308 */ /* 0x000e240000001000 */
[----:B0-----:R-:W-:-:S04]  /*10870*/  FFMA R12, R14, R15, -1 ;  /* 0xbf8000000e0c7423 */ /* 0x001fc8000000000f */
[----:B------:R-:W-:-:S04]  /*10880*/  FADD.FTZ R12, -R12, -RZ ;  /* 0x800000ff0c0c7221 */ /* 0x000fc80000010100 */
[----:B------:R-:W-:-:S07]  /*10890*/  FFMA R15, R15, R12, R15 ;  /* 0x0000000c0f0f7223 */ /* 0x000fce000000000f */
.L_x_21965:
[----:B------:R-:W-:Y:S05]  /*108a0*/  BSYNC.RECONVERGENT B1 ;  /* 0x0000000000017941 */ /* 0x000fea0003800200 */
.L_x_21963:
        /* <DEDUP_REMOVED lines=23> */
.L_x_21967:
[----:B------:R-:W0:Y:S02]  /*10a20*/  MUFU.RCP R15, R14 ;  /* 0x0000000e000f7308 */ /* 0x000e240000001000 */
[----:B0-----:R-:W-:-:S04]  /*10a30*/  FFMA R12, R14, R15, -1 ;  /* 0xbf8000000e0c7423 */ /* 0x001fc8000000000f */
[----:B------:R-:W-:-:S04]  /*10a40*/  FADD.FTZ R12, -R12, -RZ ;  /* 0x800000ff0c0c7221 */ /* 0x000fc80000010100 */
[----:B------:R-:W-:-:S07]  /*10a50*/  FFMA R15, R15, R12, R15 ;  /* 0x0000000c0f0f7223 */ /* 0x000fce000000000f */
.L_x_21968:
[----:B------:R-:W-:Y:S05]  /*10a60*/  BSYNC.RECONVERGENT B1 ;  /* 0x0000000000017941 */ /* 0x000fea0003800200 */
.L_x_21966:
        /* <DEDUP_REMOVED lines=22> */
.L_x_21970:
[----:B------:R-:W0:Y:S02]  /*10bd0*/  MUFU.RCP R15, R14 ;  /* 0x0000000e000f7308 */ /* 0x000e240000001000 */
[----:B0-----:R-:W-:-:S04]  /*10be0*/  FFMA R12, R14, R15, -1 ;  /* 0xbf8000000e0c7423 */ /* 0x001fc8000000000f */
[----:B------:R-:W-:-:S04]  /*10bf0*/  FADD.FTZ R12, -R12, -RZ ;  /* 0x800000ff0c0c7221 */ /* 0x000fc80000010100 */
[----:B------:R-:W-:-:S07]  /*10c00*/  FFMA R15, R15, R12, R15 ;  /* 0x0000000c0f0f7223 */ /* 0x000fce000000000f */
.L_x_21971:
[----:B------:R-:W-:Y:S05]  /*10c10*/  BSYNC.RECONVERGENT B1 ;  /* 0x0000000000017941 */ /* 0x000fea0003800200 */
.L_x_21969:
        /* <DEDUP_REMOVED lines=23> */
.L_x_21973:
[----:B------:R-:W0:Y:S02]  /*10d90*/  MUFU.RCP R15, R14 ;  /* 0x0000000e000f7308 */ /* 0x000e240000001000 */
[----:B0-----:R-:W-:-:S04]  /*10da0*/  FFMA R12, R14, R15, -1 ;  /* 0xbf8000000e0c7423 */ /* 0x001fc8000000000f */
[----:B------:R-:W-:-:S04]  /*10db0*/  FADD.FTZ R12, -R12, -RZ ;  /* 0x800000ff0c0c7221 */ /* 0x000fc80000010100 */
[----:B------:R-:W-:-:S07]  /*10dc0*/  FFMA R15, R15, R12, R15 ;  /* 0x0000000c0f0f7223 */ /* 0x000fce000000000f */
.L_x_21974:
[----:B------:R-:W-:Y:S05]  /*10dd0*/  BSYNC.RECONVERGENT B1 ;  /* 0x0000000000017941 */ /* 0x000fea0003800200 */
.L_x_21972:
        /* <DEDUP_REMOVED lines=22> */
.L_x_21976:
[----:B------:R-:W0:Y:S02]  /*10f40*/  MUFU.RCP R15, R14 ;  /* 0x0000000e000f7308 */ /* 0x000e240000001000 */
[----:B0-----:R-:W-:-:S04]  /*10f50*/  FFMA R12, R14, R15, -1 ;  /* 0xbf8000000e0c7423 */ /* 0x001fc8000000000f */
[----:B------:R-:W-:-:S04]  /*10f60*/  FADD.FTZ R12, -R12, -RZ ;  /* 0x800000ff0c0c7221 */ /* 0x000fc80000010100 */
[----:B------:R-:W-:-:S07]  /*10f70*/  FFMA R15, R15, R12, R15 ;  /* 0x0000000c0f0f7223 */ /* 0x000fce000000000f */
.L_x_21977:
[----:B------:R-:W-:Y:S05]  /*10f80*/  BSYNC.RECONVERGENT B1 ;  /* 0x0000000000017941 */ /* 0x000fea0003800200 */
.L_x_21975:
        /* <DEDUP_REMOVED lines=23> */
.L_x_21979:
[----:B------:R-:W0:Y:S02]  /*11100*/  MUFU.RCP R15, R14 ;  /* 0x0000000e000f7308 */ /* 0x000e240000001000 */
[----:B0-----:R-:W-:-:S04]  /*11110*/  FFMA R12, R14, R15, -1 ;  /* 0xbf8000000e0c7423 */ /* 0x001fc8000000000f */
[----:B------:R-:W-:-:S04]  /*11120*/  FADD.FTZ R12, -R12, -RZ ;  /* 0x800000ff0c0c7221 */ /* 0x000fc80000010100 */
[----:B------:R-:W-:-:S07]  /*11130*/  FFMA R15, R15, R12, R15 ;  /* 0x0000000c0f0f7223 */ /* 0x000fce000000000f */
.L_x_21980:
[----:B------:R-:W-:Y:S05]  /*11140*/  BSYNC.RECONVERGENT B1 ;  /* 0x0000000000017941 */ /* 0x000fea0003800200 */
.L_x_21978:
        /* <DEDUP_REMOVED lines=22> */
.L_x_21982:
[----:B------:R-:W0:Y:S02]  /*112b0*/  MUFU.RCP R15, R14 ;  /* 0x0000000e000f7308 */ /* 0x000e240000001000 */
[----:B0-----:R-:W-:-:S04]  /*112c0*/  FFMA R12, R14, R15, -1 ;  /* 0xbf8000000e0c7423 */ /* 0x001fc8000000000f */
[----:B------:R-:W-:-:S04]  /*112d0*/  FADD.FTZ R12, -R12, -RZ ;  /* 0x800000ff0c0c7221 */ /* 0x000fc80000010100 */
[----:B------:R-:W-:-:S07]  /*112e0*/  FFMA R15, R15, R12, R15 ;  /* 0x0000000c0f0f7223 */ /* 0x000fce000000000f */
.L_x_21983:
[----:B------:R-:W-:Y:S05]  /*112f0*/  BSYNC.RECONVERGENT B1 ;  /* 0x0000000000017941 */ /* 0x000fea0003800200 */
.L_x_21981:
        /* <DEDUP_REMOVED lines=23> */
.L_x_21985:
[----:B------:R-:W0:Y:S02]  /*11470*/  MUFU.RCP R15, R14 ;  /* 0x0000000e000f7308 */ /* 0x000e240000001000 */
[----:B0-----:R-:W-:-:S04]  /*11480*/  FFMA R12, R14, R15, -1 ;  /* 0xbf8000000e0c7423 */ /* 0x001fc8000000000f */
[----:B------:R-:W-:-:S04]  /*11490*/  FADD.FTZ R12, -R12, -RZ ;  /* 0x800000ff0c0c7221 */ /* 0x000fc80000010100 */
[----:B------:R-:W-:-:S07]  /*114a0*/  FFMA R15, R15, R12, R15 ;  /* 0x0000000c0f0f7223 */ /* 0x000fce000000000f */
.L_x_21986:
[----:B------:R-:W-:Y:S05]  /*114b0*/  BSYNC.RECONVERGENT B1 ;  /* 0x0000000000017941 */ /* 0x000fea0003800200 */
.L_x_21984:
        /* <DEDUP_REMOVED lines=22> */
.L_x_21988:
[----:B------:R-:W0:Y:S02]  /*11620*/  MUFU.RCP R15, R14 ;  /* 0x0000000e000f7308 */ /* 0x000e240000001000 */
[----:B0-----:R-:W-:-:S04]  /*11630*/  FFMA R12, R14, R15, -1 ;  /* 0xbf8000000e0c7423 */ /* 0x001fc8000000000f */
[----:B------:R-:W-:-:S04]  /*11640*/  FADD.FTZ R12, -R12, -RZ ;  /* 0x800000ff0c0c7221 */ /* 0x000fc80000010100 */
[----:B------:R-:W-:-:S07]  /*11650*/  FFMA R15, R15, R12, R15 ;  /* 0x0000000c0f0f7223 */ /* 0x000fce000000000f */
.L_x_21989:
[----:B------:R-:W-:Y:S05]  /*11660*/  BSYNC.RECONVERGENT B1 ;  /* 0x0000000000017941 */ /* 0x000fea0003800200 */
.L_x_21987:
        /* <DEDUP_REMOVED lines=23> */
.L_x_21991:
[----:B------:R-:W0:Y:S02]  /*117e0*/  MUFU.RCP R15, R14 ;  /* 0x0000000e000f7308 */ /* 0x000e240000001000 */
[----:B0-----:R-:W-:-:S04]  /*117f0*/  FFMA R12, R14, R15, -1 ;  /* 0xbf8000000e0c7423 */ /* 0x001fc8000000000f */
[----:B------:R-:W-:-:S04]  /*11800*/  FADD.FTZ R12, -R12, -RZ ;  /* 0x800000ff0c0c7221 */ /* 0x000fc80000010100 */
[----:B------:R-:W-:-:S07]  /*11810*/  FFMA R15, R15, R12, R15 ;  /* 0x0000000c0f0f7223 */ /* 0x000fce000000000f */
.L_x_21992:
[----:B------:R-:W-:Y:S05]  /*11820*/  BSYNC.RECONVERGENT B1 ;  /* 0x0000000000017941 */ /* 0x000fea0003800200 */
.L_x_21990:
        /* <DEDUP_REMOVED lines=22> */
.L_x_21994:
[----:B------:R-:W0:Y:S02]  /*11990*/  MUFU.RCP R15, R14 ;  /* 0x0000000e000f7308 */ /* 0x000e240000001000 */
[----:B0-----:R-:W-:-:S04]  /*119a0*/  FFMA R12, R14, R15, -1 ;  /* 0xbf8000000e0c7423 */ /* 0x001fc8000000000f */
[----:B------:R-:W-:-:S04]  /*119b0*/  FADD.FTZ R12, -R12, -RZ ;  /* 0x800000ff0c0c7221 */ /* 0x000fc80000010100 */
[----:B------:R-:W-:-:S07]  /*119c0*/  FFMA R15, R15, R12, R15 ;  /* 0x0000000c0f0f7223 */ /* 0x000fce000000000f */
.L_x_21995:
[----:B------:R-:W-:Y:S05]  /*119d0*/  BSYNC.RECONVERGENT B1 ;  /* 0x0000000000017941 */ /* 0x000fea0003800200 */
.L_x_21993:
        /* <DEDUP_REMOVED lines=23> */
.L_x_21997:
[----:B------:R-:W0:Y:S02]  /*11b50*/  MUFU.RCP R15, R14 ;  /* 0x0000000e000f7308 */ /* 0x000e240000001000 */
[----:B0-----:R-:W-:-:S04]  /*11b60*/  FFMA R12, R14, R15, -1 ;  /* 0xbf8000000e0c7423 */ /* 0x001fc8000000000f */
[----:B------:R-:W-:-:S04]  /*11b70*/  FADD.FTZ R12, -R12, -RZ ;  /* 0x800000ff0c0c7221 */ /* 0x000fc80000010100 */
[----:B------:R-:W-:-:S07]  /*11b80*/  FFMA R15, R15, R12, R15 ;  /* 0x0000000c0f0f7223 */ /* 0x000fce000000000f */
.L_x_21998:
[----:B------:R-:W-:Y:S05]  /*11b90*/  BSYNC.RECONVERGENT B1 ;  /* 0x0000000000017941 */ /* 0x000fea0003800200 */
.L_x_21996:
        /* <DEDUP_REMOVED lines=22> */
.L_x_22000:
[----:B------:R-:W0:Y:S02]  /*11d00*/  MUFU.RCP R15, R14 ;  /* 0x0000000e000f7308 */ /* 0x000e240000001000 */
[----:B0-----:R-:W-:-:S04]  /*11d10*/  FFMA R12, R14, R15, -1 ;  /* 0xbf8000000e0c7423 */ /* 0x001fc8000000000f */
[----:B------:R-:W-:-:S04]  /*11d20*/  FADD.FTZ R12, -R12, -RZ ;  /* 0x800000ff0c0c7221 */ /* 0x000fc80000010100 */
[----:B------:R-:W-:-:S07]  /*11d30*/  FFMA R15, R15, R12, R15 ;  /* 0x0000000c0f0f7223 */ /* 0x000fce000000000f */
.L_x_22001:
[----:B------:R-:W-:Y:S05]  /*11d40*/  BSYNC.RECONVERGENT B1 ;  /* 0x0000000000017941 */ /* 0x000fea0003800200 */
.L_x_21999:
        /* <DEDUP_REMOVED lines=23> */
.L_x_22003:
[----:B------:R-:W0:Y:S02]  /*11ec0*/  MUFU.RCP R15, R14 ;  /* 0x0000000e000f7308 */ /* 0x000e240000001000 */
[----:B0-----:R-:W-:-:S04]  /*11ed0*/  FFMA R12, R14, R15, -1 ;  /* 0xbf8000000e0c7423 */ /* 0x001fc8000000000f */
[----:B------:R-:W-:-:S04]  /*11ee0*/  FADD.FTZ R12, -R12, -RZ ;  /* 0x800000ff0c0c7221 */ /* 0x000fc80000010100 */
[----:B------:R-:W-:-:S07]  /*11ef0*/  FFMA R15, R15, R12, R15 ;  /* 0x0000000c0f0f7223 */ /* 0x000fce000000000f */
.L_x_22004:
[----:B------:R-:W-:Y:S05]  /*11f00*/  BSYNC.RECONVERGENT B1 ;  /* 0x0000000000017941 */ /* 0x000fea0003800200 */
.L_x_22002:
        /* <DEDUP_REMOVED lines=22> */
.L_x_22006:
[----:B------:R-:W0:Y:S02]  /*12070*/  MUFU.RCP R15, R14 ;  /* 0x0000000e000f7308 */ /* 0x000e240000001000 */
[----:B0-----:R-:W-:-:S04]  /*12080*/  FFMA R12, R14, R15, -1 ;  /* 0xbf8000000e0c7423 */ /* 0x001fc8000000000f */
[----:B------:R-:W-:-:S04]  /*12090*/  FADD.FTZ R12, -R12, -RZ ;  /* 0x800000ff0c0c7221 */ /* 0x000fc80000010100 */
[----:B------:R-:W-:-:S07]  /*120a0*/  FFMA R15, R15, R12, R15 ;  /* 0x0000000c0f0f7223 */ /* 0x000fce000000000f */
.L_x_22007:
[----:B------:R-:W-:Y:S05]  /*120b0*/  BSYNC.RECONVERGENT B1 ;  /* 0x0000000000017941 */ /* 0x000fea0003800200 */
.L_x_22005:
        /* <DEDUP_REMOVED lines=23> */
.L_x_22009:
[----:B------:R-:W0:Y:S02]  /*12230*/  MUFU.RCP R15, R14 ;  /* 0x0000000e000f7308 */ /* 0x000e240000001000 */
[----:B0-----:R-:W-:-:S04]  /*12240*/  FFMA R12, R14, R15, -1 ;  /* 0xbf8000000e0c7423 */ /* 0x001fc8000000000f */
[----:B------:R-:W-:-:S04]  /*12250*/  FADD.FTZ R12, -R12, -RZ ;  /* 0x800000ff0c0c7221 */ /* 0x000fc80000010100 */
[----:B------:R-:W-:-:S07]  /*12260*/  FFMA R15, R15, R12, R15 ;  /* 0x0000000c0f0f7223 */ /* 0x000fce000000000f */
.L_x_22010:
[----:B------:R-:W-:Y:S05]  /*12270*/  BSYNC.RECONVERGENT B1 ;  /* 0x0000000000017941 */ /* 0x000fea0003800200 */
.L_x_22008:
        /* <DEDUP_REMOVED lines=22> */
.L_x_22012:
[----:B------:R-:W0:Y:S02]  /*123e0*/  MUFU.RCP R15, R14 ;  /* 0x0000000e000f7308 */ /* 0x000e240000001000 */
[----:B0-----:R-:W-:-:S04]  /*123f0*/  FFMA R12, R14, R15, -1 ;  /* 0xbf8000000e0c7423 */ /* 0x001fc8000000000f */
[----:B------:R-:W-:-:S04]  /*12400*/  FADD.FTZ R12, -R12, -RZ ;  /* 0x800000ff0c0c7221 */ /* 0x000fc80000010100 */
[----:B------:R-:W-:-:S07]  /*12410*/  FFMA R15, R15, R12, R15 ;  /* 0x0000000c0f0f7223 */ /* 0x000fce000000000f */
.L_x_22013:
[----:B------:R-:W-:Y:S05]  /*12420*/  BSYNC.RECONVERGENT B1 ;  /* 0x0000000000017941 */ /* 0x000fea0003800200 */
.L_x_22011:
        /* <DEDUP_REMOVED lines=23> */
.L_x_22015:
[----:B------:R-:W0:Y:S02]  /*125a0*/  MUFU.RCP R15, R14 ;  /* 0x0000000e000f7308 */ /* 0x000e240000001000 */
[----:B0-----:R-:W-:-:S04]  /*125b0*/  FFMA R12, R14, R15, -1 ;  /* 0xbf8000000e0c7423 */ /* 0x001fc8000000000f */
[----:B------:R-:W-:-:S04]  /*125c0*/  FADD.FTZ R12, -R12, -RZ ;  /* 0x800000ff0c0c7221 */ /* 0x000fc80000010100 */
[----:B------:R-:W-:-:S07]  /*125d0*/  FFMA R15, R15, R12, R15 ;  /* 0x0000000c0f0f7223 */ /* 0x000fce000000000f */
.L_x_22016:
[----:B------:R-:W-:Y:S05]  /*125e0*/  BSYNC.RECONVERGENT B1 ;  /* 0x0000000000017941 */ /* 0x000fea0003800200 */
.L_x_22014:
        /* <DEDUP_REMOVED lines=20> */
[----:B------:R-:W-:Y:S05]  /*12730*/  CALL.REL.NOINC `($__internal_551_$__cuda_sm20_rcp_rn_f32_slowpath) ;  /* 0x0000004000707944 */ /* 0x000fea0003c00000 */
[----:B------:R-:W-:Y:S05]  /*12740*/  BRA `(.L_x_22019) ;  /* 0x0000000000107947 */ /* 0x000fea0003800000 */
.L_x_22018:
[----:B------:R-:W0:Y:S02]  /*12750*/  MUFU.RCP R15, R14 ;  /* 0x0000000e000f7308 */ /* 0x000e240000001000 */
[----:B0-----:R-:W-:-:S04]  /*12760*/  FFMA R12, R14, R15, -1 ;  /* 0xbf8000000e0c7423 */ /* 0x001fc8000000000f */
[----:B------:R-:W-:-:S04]  /*12770*/  FADD.FTZ R12, -R12, -RZ ;  /* 0x800000ff0c0c7221 */ /* 0x000fc80000010100 */
[----:B------:R-:W-:-:S07]  /*12780*/  FFMA R15, R15, R12, R15 ;  /* 0x0000000c0f0f7223 */ /* 0x000fce000000000f */
.L_x_22019:
[----:B------:R-:W-:Y:S05]  /*12790*/  BSYNC.RECONVERGENT B1 ;  /* 0x0000000000017941 */ /* 0x000fea0003800200 */
.L_x_22017:
        /* <DEDUP_REMOVED lines=23> */
.L_x_22021:
[----:B------:R-:W0:Y:S02]  /*12910*/  MUFU.RCP R15, R14 ;  /* 0x0000000e000f7308 */ /* 0x000e240000001000 */
[----:B0-----:R-:W-:-:S04]  /*12920*/  FFMA R12, R14, R15, -1 ;  /* 0xbf8000000e0c7423 */ /* 0x001fc8000000000f */
[----:B------:R-:W-:-:S04]  /*12930*/  FADD.FTZ R12, -R12, -RZ ;  /* 0x800000ff0c0c7221 */ /* 0x000fc80000010100 */
[----:B------:R-:W-:-:S07]  /*12940*/  FFMA R15, R15, R12, R15 ;  /* 0x0000000c0f0f7223 */ /* 0x000fce000000000f */
.L_x_22022:
[----:B------:R-:W-:Y:S05]  /*12950*/  BSYNC.RECONVERGENT B1 ;  /* 0x0000000000017941 */ /* 0x000fea0003800200 */
.L_x_22020:
        /* <DEDUP_REMOVED lines=22> */
.L_x_22024:
[----:B------:R-:W0:Y:S02]  /*12ac0*/  MUFU.RCP R15, R14 ;  /* 0x0000000e000f7308 */ /* 0x000e240000001000 */
[----:B0-----:R-:W-:-:S04]  /*12ad0*/  FFMA R12, R14, R15, -1 ;  /* 0xbf8000000e0c7423 */ /* 0x001fc8000000000f */
[----:B------:R-:W-:-:S04]  /*12ae0*/  FADD.FTZ R12, -R12, -RZ ;  /* 0x800000ff0c0c7221 */ /* 0x000fc80000010100 */
[----:B------:R-:W-:-:S07]  /*12af0*/  FFMA R15, R15, R12, R15 ;  /* 0x0000000c0f0f7223 */ /* 0x000fce000000000f */
.L_x_22025:
[----:B------:R-:W-:Y:S05]  /*12b00*/  BSYNC.RECONVERGENT B1 ;  /* 0x0000000000017941 */ /* 0x000fea0003800200 */
.L_x_22023:
        /* <DEDUP_REMOVED lines=23> */
.L_x_22027:
[----:B------:R-:W0:Y:S02]  /*12c80*/  MUFU.RCP R15, R14 ;  /* 0x0000000e000f7308 */ /* 0x000e240000001000 */
[----:B0-----:R-:W-:-:S04]  /*12c90*/  FFMA R12, R14, R15, -1 ;  /* 0xbf8000000e0c7423 */ /* 0x001fc8000000000f */
[----:B------:R-:W-:-:S04]  /*12ca0*/  FADD.FTZ R12, -R12, -RZ ;  /* 0x800000ff0c0c7221 */ /* 0x000fc80000010100 */
[----:B------:R-:W-:-:S07]  /*12cb0*/  FFMA R15, R15, R12, R15 ;  /* 0x0000000c0f0f7223 */ /* 0x000fce000000000f */
.L_x_22028:
[----:B------:R-:W-:Y:S05]  /*12cc0*/  BSYNC.RECONVERGENT B1 ;  /* 0x0000000000017941 */ /* 0x000fea0003800200 */
.L_x_22026:
        /* <DEDUP_REMOVED lines=22> */
.L_x_22030:
[----:B------:R-:W0:Y:S02]  /*12e30*/  MUFU.RCP R15, R14 ;  /* 0x0000000e000f7308 */ /* 0x000e240000001000 */
[----:B0-----:R-:W-:-:S04]  /*12e40*/  FFMA R12, R14, R15, -1 ;  /* 0xbf8000000e0c7423 */ /* 0x001fc8000000000f */
[----:B------:R-:W-:-:S04]  /*12e50*/  FADD.FTZ R12, -R12, -RZ ;  /* 0x800000ff0c0c7221 */ /* 0x000fc80000010100 */
[----:B------:R-:W-:-:S07]  /*12e60*/  FFMA R15, R15, R12, R15 ;  /* 0x0000000c0f0f7223 */ /* 0x000fce000000000f */
.L_x_22031:
[----:B------:R-:W-:Y:S05]  /*12e70*/  BSYNC.RECONVERGENT B1 ;  /* 0x0000000000017941 */ /* 0x000fea0003800200 */
.L_x_22029:
        /* <DEDUP_REMOVED lines=22> */
[----:B------:R-:W-:Y:S01]  /*12fe0*/  MOV R12, R15 ;  /* 0x0000000f000c7202 */ /* 0x000fe20000000f00 */
[----:B------:R-:W-:Y:S06]  /*12ff0*/  BRA `(.L_x_22034) ;  /* 0x0000000000107947 */ /* 0x000fec0003800000 */
.L_x_22033:
[----:B------:R-:W0:Y:S02]  /*13000*/  MUFU.RCP R12, R19 ;  /* 0x00000013000c7308 */ /* 0x000e240000001000 */
[----:B0-----:R-:W-:-:S04]  /*13010*/  FFMA R13, R19, R12, -1 ;  /* 0xbf800000130d7423 */ /* 0x001fc8000000000c */
[----:B------:R-:W-:-:S04]  /*13020*/  FADD.FTZ R13, -R13, -RZ ;  /* 0x800000ff0d0d7221 */ /* 0x000fc80000010100 */
[----:B------:R-:W-:-:S07]  /*13030*/  FFMA R12, R12, R13, R12 ;  /* 0x0000000d0c0c7223 */ /* 0x000fce000000000c */
.L_x_22034:
[----:B------:R-:W-:Y:S05]  /*13040*/  BSYNC.RECONVERGENT B1 ;  /* 0x0000000000017941 */ /* 0x000fea0003800200 */
.L_x_22032:
        /* <DEDUP_REMOVED lines=113> */
.L_x_22036:
[----:B------:R-:W-:Y:S05]  /*13760*/  BSYNC.RECONVERGENT B0 ;  /* 0x0000000000007941 */ /* 0x000fea0003800200 */
.L_x_22035:
        /* <DEDUP_REMOVED lines=13> */
.L_x_22038:
[----:B------:R-:W-:Y:S05]  /*13840*/  BSYNC.RECONVERGENT B0 ;  /* 0x0000000000007941 */ /* 0x000fea0003800200 */
.L_x_22037:
        /* <DEDUP_REMOVED lines=39> */
.L_x_22040:
[----:B------:R-:W-:Y:S05]  /*13ac0*/  BSYNC.RECONVERGENT B0 ;  /* 0x0000000000007941 */ /* 0x000fea0003800200 */
.L_x_22039:
        /* <DEDUP_REMOVED lines=44> */
.L_x_22042:
[----:B------:R-:W-:Y:S05]  /*13d90*/  BSYNC.RECONVERGENT B0 ;  /* 0x0000000000007941 */ /* 0x000fea0003800200 */
.L_x_22041:
        /* <DEDUP_REMOVED lines=20> */
.L_x_22044:
[----:B------:R-:W-:Y:S05]  /*13ee0*/  BSYNC.RECONVERGENT B0 ;  /* 0x0000000000007941 */ /* 0x000fea0003800200 */
.L_x_22043:
        /* <DEDUP_REMOVED lines=17> */
.L_x_22046:
[----:B------:R-:W-:Y:S05]  /*14000*/  BSYNC.RECONVERGENT B0 ;  /* 0x0000000000007941 */ /* 0x000fea0003800200 */
.L_x_22045:
        /* <DEDUP_REMOVED lines=15> */
.L_x_22048:
[----:B------:R-:W-:Y:S05]  /*14100*/  BSYNC.RECONVERGENT B0 ;  /* 0x0000000000007941 */ /* 0x000fea0003800200 */
.L_x_22047:
        /* <DEDUP_REMOVED lines=14> */
.L_x_22050:
[----:B------:R-:W-:Y:S05]  /*141f0*/  BSYNC.RECONVERGENT B0 ;  /* 0x0000000000007941 */ /* 0x000fea0003800200 */
.L_x_22049:
        /* <DEDUP_REMOVED lines=51> */
.L_x_22055:
        /* <DEDUP_REMOVED lines=48> */
.L_x_22054:
[----:B------:R-:W-:Y:S05]  /*14830*/  BSYNC.RECONVERGENT B1 ;  /* 0x0000000000017941 */ /* 0x000fea0003800200 */
.L_x_22053:
        /* <DEDUP_REMOVED lines=35> */
.L_x_22052:
[----:B------:R-:W-:Y:S05]  /*14a70*/  BSYNC.RECONVERGENT B0 ;  /* 0x0000000000007941 */ /* 0x000fea0003800200 */
.L_x_22051:
        /* <DEDUP_REMOVED lines=27> */
.L_x_22060:
        /* <DEDUP_REMOVED lines=48> */
.L_x_22059:
[----:B------:R-:W-:Y:S05]  /*14f30*/  BSYNC.RECONVERGENT B1 ;  /* 0x0000000000017941 */ /* 0x000fea0003800200 */
.L_x_22058:
        /* <DEDUP_REMOVED lines=35> */
.L_x_22057:
[----:B------:R-:W-:Y:S05]  /*15170*/  BSYNC.RECONVERGENT B0 ;  /* 0x0000000000007941 */ /* 0x000fea0003800200 */
.L_x_22056:
        /* <DEDUP_REMOVED lines=26> */
.L_x_22065:
        /* <DEDUP_REMOVED lines=48> */
.L_x_22064:
[----:B------:R-:W-:Y:S05]  /*15620*/  BSYNC.RECONVERGENT B1 ;  /* 0x0000000000017941 */ /* 0x000fea0003800200 */
.L_x_22063:
        /* <DEDUP_REMOVED lines=35> */
.L_x_22062:
[----:B------:R-:W-:Y:S05]  /*15860*/  BSYNC.RECONVERGENT B0 ;  /* 0x0000000000007941 */ /* 0x000fea0003800200 */
.L_x_22061:
        /* <DEDUP_REMOVED lines=24> */
.L_x_22070:
        /* <DEDUP_REMOVED lines=48> */
.L_x_22069:
[----:B------:R-:W-:Y:S05]  /*15cf0*/  BSYNC.RECONVERGENT B1 ;  /* 0x0000000000017941 */ /* 0x000fea0003800200 */
.L_x_22068:
        /* <DEDUP_REMOVED lines=35> */
.L_x_22067:
[----:B------:R-:W-:Y:S05]  /*15f30*/  BSYNC.RECONVERGENT B0 ;  /* 0x0000000000007941 */ /* 0x000fea0003800200 */
.L_x_22066:
        /* <DEDUP_REMOVED lines=39> */
.L_x_22079:
[----:B------:R-:W-:Y:S02]  /*161b0*/  ISETP.NE.AND P0, PT, R0, RZ, PT ;  /* 0x000000ff0000720c */ /* 0x000fe40003f05270 */
[----:B-1----:R-:W-:-:S11]  /*161c0*/  FMNMX R5, R4, R5, !PT ;  /* 0x0000000504057209 */ /* 0x002fd60007800000 */
[----:B------:R-:W-:Y:S05]  /*161d0*/  @P0 BRA `(.L_x_22072) ;  /* 0x0000000000080947 */ /* 0x000fea0003800000 */
[----:B------:R-:W1:Y:S02]  /*161e0*/  LDC.64 R2, c[0x0][0x3a8] ;  /* 0x0000ea00ff027b82 */ /* 0x000e640000000a00 */
[----:B-1----:R1:W-:Y:S02]  /*161f0*/  REDG.E.MAX.S32.STRONG.GPU desc[UR10][R2.64], R5 ;  /* 0x000000050200798e */ /* 0x0023e4000d12e30a */
.L_x_22072:
[----:B------:R-:W-:Y:S05]  /*16200*/  BSYNC B0 ;  /* 0x0000000000007941 */ /* 0x000fea0003800000 */
.L_x_22071:
        /* <DEDUP_REMOVED lines=12> */
[----:B-12---:R-:W-:Y:S05]  /*162d0*/  CALL.REL.NOINC `($__internal_551_$__cuda_sm20_rcp_rn_f32_slowpath) ;  /* 0x0000000400887944 */ /* 0x006fea0003c00000 */
[----:B------:R-:W-:Y:S05]  /*162e0*/  BRA `(.L_x_22075) ;  /* 0x0000000000147947 */ /* 0x000fea0003800000 */
.L_x_22074:
[----:B0--3--:R-:W0:Y:S01]  /*162f0*/  MUFU.RCP R15, UR8 ;  /* 0x00000008000f7d08 */ /* 0x009e220008001000 */
[----:B------:R-:W-:-:S05]  /*16300*/  MOV R0, UR8 ;  /* 0x0000000800007c02 */ /* 0x000fca0008000f00 */
[----:B0-----:R-:W-:-:S04]  /*16310*/  FFMA R0, R15, R0, -1 ;  /* 0xbf8000000f007423 */ /* 0x001fc80000000000 */
[----:B------:R-:W-:-:S04]  /*16320*/  FADD.FTZ R0, -R0, -RZ ;  /* 0x800000ff00007221 */ /* 0x000fc80000010100 */
[----:B------:R-:W-:-:S07]  /*16330*/  FFMA R15, R15, R0, R15 ;  /* 0x000000000f0f7223 */ /* 0x000fce000000000f */
.L_x_22075:
[----:B-1----:R-:W0:Y:S02]  /*16340*/  LDC.64 R2, c[0x0][0x3b0] ;  /* 0x0000ec00ff027b82 */ /* 0x002e240000000a00 */
[----:B0-----:R-:W-:Y:S01]  /*16350*/  STG.E desc[UR10][R2.64], R15 ;  /* 0x0000000f02007986 */ /* 0x001fe2000c10190a */
[----:B------:R-:W-:Y:S05]  /*16360*/  EXIT ;  /* 0x000000000000794d */ /* 0x000fea0003800000 */
.L_x_22073:
[----:B------:R-:W-:Y:S02]  /*16370*/  HFMA2 R7, -RZ, RZ, 0, 2.384185791015625e-07 ;  /* 0x00000004ff077431 */ /* 0x000fe400000001ff */
[----:B------:R-:W-:Y:S01]  /*16380*/  IMAD.MOV.U32 R9, RZ, RZ, 0x1f ;  /* 0x0000001fff097424 */ /* 0x000fe200078e00ff */
[----:B------:R-:W-:-:S07]  /*16390*/  MOV R6, 0xffffffff ;  /* 0xffffffff00067802 */ /* 0x000fce0000000f00 */
[----:B012---:R-:W-:Y:S05]  /*163a0*/  WARPSYNC.COLLECTIVE R6, `(.L_x_22076) ;  /* 0x0000000006087348 */ /* 0x007fea0003c00000 */
[----:B-1----:R1:W3:Y:S02]  /*163b0*/  SHFL.DOWN P0, R5, R2, R7, R9 ;  /* 0x0800000702057389 */ /* 0x0022e40000000009 */
[----:B0123--:R-:W-:Y:S05]  /*163c0*/  ENDCOLLECTIVE ;  /* 0x000000000000791b */ /* 0x00ffea0003800000 */
.L_x_22076:
[----:B------:R-:W-:Y:S01]  /*163d0*/  HFMA2 R7, -RZ, RZ, 0, 1.1920928955078125e-07 ;  /* 0x00000002ff077431 */ /* 0x000fe200000001ff */
[----:B------:R-:W-:-:S04]  /*163e0*/  MOV R3, R5 ;  /* 0x0000000500037202 */ /* 0x000fc80000000f00 */
[----:B------:R-:W-:-:S05]  /*163f0*/  FMNMX R3, R3, R2, !PT ;  /* 0x0000000203037209 */ /* 0x000fca0007800000 */
[----:B------:R-:W-:-:S07]  /*16400*/  IMAD.MOV.U32 R2, RZ, RZ, R3 ;  /* 0x000000ffff027224 */ /* 0x000fce00078e0003 */
[----:B------:R-:W-:Y:S05]  /*16410*/  WARPSYNC.COLLECTIVE R6, `(.L_x_22077) ;  /* 0x0000000006087348 */ /* 0x000fea0003c00000 */
[----:B------:R0:W1:Y:S02]  /*16420*/  SHFL.DOWN P0, R5, R2, R7, R9 ;  /* 0x0800000702057389 */ /* 0x0000640000000009 */
[----:B01----:R-:W-:Y:S05]  /*16430*/  ENDCOLLECTIVE ;  /* 0x000000000000791b */ /* 0x003fea0003800000 */
.L_x_22077:
[----:B------:R-:W-:Y:S01]  /*16440*/  HFMA2 R7, -RZ, RZ, 0, 5.9604644775390625e-08 ;  /* 0x00000001ff077431 */ /* 0x000fe200000001ff */
[----:B------:R-:W-:-:S04]  /*16450*/  MOV R4, R5 ;  /* 0x0000000500047202 */ /* 0x000fc80000000f00 */
[----:B------:R-:W-:-:S05]  /*16460*/  FMNMX R4, R3, R4, !PT ;  /* 0x0000000403047209 */ /* 0x000fca0007800000 */
[----:B------:R-:W-:-:S07]  /*16470*/  IMAD.MOV.U32 R2, RZ, RZ, R4 ;  /* 0x000000ffff027224 */ /* 0x000fce00078e0004 */
[----:B------:R-:W-:Y:S05]  /*16480*/  WARPSYNC.COLLECTIVE R6, `(.L_x_22078) ;  /* 0x0000000006087348 */ /* 0x000fea0003c00000 */
[----:B------:R0:W1:Y:S02]  /*16490*/  SHFL.DOWN P0, R5, R2, R7, R9 ;  /* 0x0800000702057389 */ /* 0x0000640000000009 */
[----:B01----:R-:W-:Y:S05]  /*164a0*/  ENDCOLLECTIVE ;  /* 0x000000000000791b */ /* 0x003fea0003800000 */
.L_x_22078:
[----:B------:R-:W-:Y:S05]  /*164b0*/  BRA `(.L_x_22079) ;  /* 0xfffffffc003c7947 */ /* 0x000fea000383ffff */
        .weak           $__internal_550_$__cuda_sm20_div_u64
        .type           $__internal_550_$__cuda_sm20_div_u64,@function
        .size           $__internal_550_$__cuda_sm20_div_u64,($__internal_551_$__cuda_sm20_rcp_rn_f32_slowpath - $__internal_550_$__cuda_sm20_div_u64)
$__internal_550_$__cuda_sm20_div_u64:
        /* <DEDUP_REMOVED lines=67> */
[----:B------:R-:W-:Y:S06]  /*168f0*/  RET.REL.NODEC R2 `(_ZN18transformer_engine6detail38cast_transpose_fused_kernel_notalignedILb0ELb0ELb1EfNS_16CTDBiasDActParamI6__halfS3_13__nv_fp8_e4m3fEELi4ELi8ENS_5EmptyEXadL_ZNS_5qgeluIffEET_T0_RKS6_EEEEvT3_mmm) ;  /* 0xfffffe9402c07950 */ /* 0x000fec0003c3ffff */
        .weak           $__internal_551_$__cuda_sm20_rcp_rn_f32_slowpath
        .type           $__internal_551_$__cuda_sm20_rcp_rn_f32_slowpath,@function
        .size           $__internal_551_$__cuda_sm20_rcp_rn_f32_slowpath,(.L_x_29852 - $__internal_551_$__cuda_sm20_rcp_rn_f32_slowpath)
$__internal_551_$__cuda_sm20_rcp_rn_f32_slowpath:
        /* <DEDUP_REMOVED lines=15> */
.L_x_22081:
        /* <DEDUP_REMOVED lines=33> */
.L_x_22083:
[----:B------:R0:W1:Y:S02]  /*16c00*/  MUFU.RCP R15, R12 ;  /* 0x0000000c000f7308 */ /* 0x0000640000001000 */
.L_x_22082:
[----:B------:R-:W-:Y:S05]  /*16c10*/  BSYNC B0 ;  /* 0x0000000000007941 */ /* 0x000fea0003800000 */
.L_x_22080:
[----:B------:R-:W-:Y:S01]  /*16c20*/  HFMA2 R13, -RZ, RZ, 0, 0 ;  /* 0x00000000ff0d7431 */ /* 0x000fe200000001ff */
[----:B0-----:R-:W-:-:S04]  /*16c30*/  MOV R12, R14 ;  /* 0x0000000e000c7202 */ /* 0x001fc80000000f00 */
[----:B-1----:R-:W-:Y:S05]  /*16c40*/  RET.REL.NODEC R12 `(_ZN18transformer_engine6detail38cast_transpose_fused_kernel_notalignedILb0ELb0ELb1EfNS_16CTDBiasDActParamI6__halfS3_13__nv_fp8_e4m3fEELi4ELi8ENS_5EmptyEXadL_ZNS_5qgeluIffEET_T0_RKS6_EEEEvT3_mmm) ;  /* 0xfffffe900cec7950 */ /* 0x002fea0003c3ffff */
.L_x_22084:
        /* <DEDUP_REMOVED lines=11> */
.L_x_29852:


//--------------------- .text._ZN18transformer_engine6detail38cast_transpose_fused_kernel_notalignedILb0ELb0ELb1EfNS_16CTDBiasDActParamI6__halfS3_13__nv_fp8_e5m2fEELi4ELi8ENS_5EmptyEXadL_ZNS_5qgeluIffEET_T0_RKS6_EEEEvT3_mmm --------------------------
	.section	.text._ZN18transformer_engine6detail38cast_transpose_fused_kernel_notalignedILb0ELb0ELb1EfNS_16CTDBiasDActParamI6__halfS3_13__nv_fp8_e5m2fEELi4ELi8ENS_5EmptyEXadL_ZNS_5qgeluIffEET_T0_RKS6_EEEEvT3_mmm,"ax",@progbits
	.align	128
        .global         _ZN18transformer_engine6detail38cast_transpose_fused_kernel_notalignedILb0ELb0ELb1EfNS_16CTDBiasDActParamI6__halfS3_13__nv_fp8_e5m2fEELi4ELi8ENS_5EmptyEXadL_ZNS_5qgeluIffEET_T0_RKS6_EEEEvT3_mmm
        .type           _ZN18transformer_engine6detail38cast_transpose_fused_kernel_notalignedILb0ELb0ELb1EfNS_16CTDBiasDActParamI6__halfS3_13__nv_fp8_e5m2fEELi4ELi8ENS_5EmptyEXadL_ZNS_5qgeluIffEET_T0_RKS6_EEEEvT3_mmm,@function
        .size           _ZN18transformer_engine6detail38cast_transpose_fused_kernel_notalignedILb0ELb0ELb1EfNS_16CTDBiasDActParamI6__halfS3_13__nv_fp8_e5m2fEELi4ELi8ENS_5EmptyEXadL_ZNS_5qgeluIffEET_T0_RKS6_EEEEvT3_mmm,(.L_x_29854 - _ZN18transformer_engine6detail38cast_transpose_fused_kernel_notalignedILb0ELb0ELb1EfNS_16CTDBiasDActParamI6__halfS3_13__nv_fp8_e5m2fEELi4ELi8ENS_5EmptyEXadL_ZNS_5qgeluIffEET_T0_RKS6_EEEEvT3_mmm)
        .other          _ZN18transformer_engine6detail38cast_transpose_fused_kernel_notalignedILb0ELb0ELb1EfNS_16CTDBiasDActParamI6__halfS3_13__nv_fp8_e5m2fEELi4ELi8ENS_5EmptyEXadL_ZNS_5qgeluIffEET_T0_RKS6_EEEEvT3_mmm,@"STO_CUDA_ENTRY STV_DEFAULT"
_ZN18transformer_engine6detail38cast_transpose_fused_kernel_notalignedILb0ELb0ELb1EfNS_16CTDBiasDActParamI6__halfS3_13__nv_fp8_e5m2fEELi4ELi8ENS_5EmptyEXadL_ZNS_5qgeluIffEET_T0_RKS6_EEEEvT3_mmm:
.text._ZN18transformer_engine6detail38cast_transpose_fused_kernel_notalignedILb0ELb0ELb1EfNS_16CTDBiasDActParamI6__halfS3_13__nv_fp8_e5m2fEELi4ELi8ENS_5EmptyEXadL_ZNS_5qgeluIffEET_T0_RKS6_EEEEvT3_mmm:
        /* <DEDUP_REMOVED lines=41> */
.L_x_22085:
[----:B------:R-:W-:-:S07]  /*0290*/  MOV R9, 0x2b0 ;  /* 0x000002b000097802 */ /* 0x000fce0000000f00 */
[----:B------:R-:W-:Y:S05]  /*02a0*/  CALL.REL.NOINC `($__internal_552_$__cuda_sm20_div_u64) ;  /* 0x0000016000847944 */ /* 0x000fea0003c00000 */
        /* <DEDUP_REMOVED lines=9> */
.L_x_22086:
        /* <DEDUP_REMOVED lines=215> */
[----:B-----5:R-:W-:Y:S05]  /*10b0*/  CALL.REL.NOINC `($__internal_553_$__cuda_sm20_rcp_rn_f32_slowpath) ;  /* 0x0000015800107944 */ /* 0x020fea0003c00000 */
[----:B------:R-:W-:Y:S05]  /*10c0*/  BRA `(.L_x_22089) ;  /* 0x0000000000107947 */ /* 0x000fea0003800000 */
.L_x_22088:
[----:B------:R-:W0:Y:S02]  /*10d0*/  MUFU.RCP R15, R16 ;  /* 0x00000010000f7308 */ /* 0x000e240000001000 */
[----:B0-----:R-:W-:-:S04]  /*10e0*/  FFMA R12, R16, R15, -1 ;  /* 0xbf800000100c7423 */ /* 0x001fc8000000000f */
[----:B------:R-:W-:-:S04]  /*10f0*/  FADD.FTZ R12, -R12, -RZ ;  /* 0x800000ff0c0c7221 */ /* 0x000fc80000010100 */
[----:B------:R-:W-:-:S07]  /*1100*/  FFMA R15, R15, R12, R15 ;  /* 0x0000000c0f0f7223 */ /* 0x000fce000000000f */
.L_x_22089:
[----:B------:R-:W-:Y:S05]  /*1110*/  BSYNC.RECONVERGENT B1 ;  /* 0x0000000000017941 */ /* 0x000fea0003800200 */
.L_x_22087:
        /* <DEDUP_REMOVED lines=21> */
[----:B-----5:R-:W-:Y:S05]  /*1270*/  CALL.REL.NOINC `($__internal_553_$__cuda_sm20_rcp_rn_f32_slowpath) ;  /* 0x0000015400a07944 */ /* 0x020fea0003c00000 */
[----:B------:R-:W-:Y:S05]  /*1280*/  BRA `(.L_x_22092) ;  /* 0x0000000000107947 */ /* 0x000fea0003800000 */
.L_x_22091:
[----:B------:R-:W0:Y:S02]  /*1290*/  MUFU.RCP R15, R14 ;  /* 0x0000000e000f7308 */ /* 0x000e240000001000 */
[----:B0-----:R-:W-:-:S04]  /*12a0*/  FFMA R12, R14, R15, -1 ;  /* 0xbf8000000e0c7423 */ /* 0x001fc8000000000f */
[----:B------:R-:W-:-:S04]  /*12b0*/  FADD.FTZ R12, -R12, -RZ ;  /* 0x800000ff0c0c7221 */ /* 0x000fc80000010100 */
[----:B------:R-:W-:-:S07]  /*12c0*/  FFMA R15, R15, R12, R15 ;  /* 0x0000000c0f0f7223 */ /* 0x000fce000000000f */
.L_x_22092:
[----:B------:R-:W-:Y:S05]  /*12d0*/  BSYNC.RECONVERGENT B1 ;  /* 0x0000000000017941 */ /* 0x000fea0003800200 */
.L_x_22090:
        /* <DEDUP_REMOVED lines=20> */
[----:B-----5:R-:W-:Y:S05]  /*1420*/  CALL.REL.NOINC `($__internal_553_$__cuda_sm20_rcp_rn_f32_slowpath) ;  /* 0x0000015400347944 */ /* 0x020fea0003c00000 */
[----:B------:R-:W-:Y:S05]  /*1430*/  BRA `(.L_x_22095) ;  /* 0x0000000000107947 */ /* 0x000fea0003800000 */
.L_x_22094:
[----:B------:R-:W0:Y:S02]  /*1440*/  MUFU.RCP R15, R14 ;  /* 0x0000000e000f7308 */ /* 0x000e240000001000 */
[----:B0-----:R-:W-:-:S04]  /*1450*/  FFMA R12, R14, R15, -1 ;  /* 0xbf8000000e0c7423 */ /* 0x001fc8000000000f */
[----:B------:R-:W-:-:S04]  /*1460*/  FADD.FTZ R12, -R12, -RZ ;  /* 0x800000ff0c0c7221 */ /* 0x000fc80000010100 */
[----:B------:R-:W-:-:S07]  /*1470*/  FFMA R15, R15, R12, R15 ;  /* 0x0000000c0f0f7223 */ /* 0x000fce000000000f */
.L_x_22095:
[----:B------:R-:W-:Y:S05]  /*1480*/  BSYNC.RECONVERGENT B1 ;  /* 0x0000000000017941 */ /* 0x000fea0003800200 */
.L_x_22093:
        /* <DEDUP_REMOVED lines=23> */
.L_x_22097:
[----:B------:R-:W0:Y:S02]  /*1600*/  MUFU.RCP R15, R14 ;  /* 0x0000000e000f7308 */ /* 0x000e240000001000 */
[----:B0-----:R-:W-:-:S04]  /*1610*/  FFMA R12, R14, R15, -1 ;  /* 0xbf8000000e0c7423 */ /* 0x001fc8000000000f */
[----:B------:R-:W-:-:S04]  /*1620*/  FADD.FTZ R12, -R12, -RZ ;  /* 0x800000ff0c0c7221 */ /* 0x000fc80000010100 */
[----:B------:R-:W-:-:S07]  /*1630*/  FFMA R15, R15, R12, R15 ;  /* 0x0000000c0f0f7223 */ /* 0x000fce000000000f */
.L_x_22098:
[----:B------:R-:W-:Y:S05]  /*1640*/  BSYNC.RECONVERGENT B1 ;  /* 0x0000000000017941 */ /* 0x000fea0003800200 */
.L_x_22096:
        /* <DEDUP_REMOVED lines=20> */
[----:B------:R-:W-:Y:S05]  /*1790*/  CALL.REL.NOINC `($__internal_553_$__cuda_sm20_rcp_rn_f32_slowpath) ;  /* 0x0000015000587944 */ /* 0x000fea0003c00000 */
[----:B------:R-:W-:Y:S05]  /*17a0*/  BRA `(.L_x_22101) ;  /* 0x0000000000107947 */ /* 0x000fea0003800000 */
.L_x_22100:
[----:B------:R-:W0:Y:S02]  /*17b0*/  MUFU.RCP R15, R14 ;  /* 0x0000000e000f7308 */ /* 0x000e240000001000 */
[----:B0-----:R-:W-:-:S04]  /*17c0*/  FFMA R12, R14, R15, -1 ;  /* 0xbf8000000e0c7423 */ /* 0x001fc8000000000f */
[----:B------:R-:W-:-:S04]  /*17d0*/  FADD.FTZ R12, -R12, -RZ ;  /* 0x800000ff0c0c7221 */ /* 0x000fc80000010100 */
[----:B------:R-:W-:-:S07]  /*17e0*/  FFMA R15, R15, R12, R15 ;  /* 0x0000000c0f0f7223 */ /* 0x000fce000000000f */
.L_x_22101:
[----:B------:R-:W-:Y:S05]  /*17f0*/  BSYNC.RECONVERGENT B1 ;  /* 0x0000000000017941 */ /* 0x000fea0003800200 */
.L_x_22099:
        /* <DEDUP_REMOVED lines=21> */
[----:B------:R-:W-:Y:S05]  /*1950*/  CALL.REL.NOINC `($__internal_553_$__cuda_sm20_rcp_rn_f32_slowpath) ;  /* 0x0000014c00e87944 */ /* 0x000fea0003c00000 */
[----:B------:R-:W-:Y:S05]  /*1960*/  BRA `(.L_x_22104) ;  /* 0x0000000000107947 */ /* 0x000fea0003800000 */
.L_x_22103:
[----:B------:R-:W0:Y:S02]  /*1970*/  MUFU.RCP R15, R14 ;  /* 0x0000000e000f7308 */ /* 0x000e240000001000 */
[----:B0-----:R-:W-:-:S04]  /*1980*/  FFMA R12, R14, R15, -1 ;  /* 0xbf8000000e0c7423 */ /* 0x001fc8000000000f */
[----:B------:R-:W-:-:S04]  /*1990*/  FADD.FTZ R12, -R12, -RZ ;  /* 0x800000ff0c0c7221 */ /* 0x000fc80000010100 */
[----:B------:R-:W-:-:S07]  /*19a0*/  FFMA R15, R15, R12, R15 ;  /* 0x0000000c0f0f7223 */ /* 0x000fce000000000f */
.L_x_22104:
[----:B------:R-:W-:Y:S05]  /*19b0*/  BSYNC.RECONVERGENT B1 ;  /* 0x0000000000017941 */ /* 0x000fea0003800200 */
.L_x_22102:
        /* <DEDUP_REMOVED lines=22> */
.L_x_22106:
[----:B------:R-:W0:Y:S02]  /*1b20*/  MUFU.RCP R15, R14 ;  /* 0x0000000e000f7308 */ /* 0x000e240000001000 */
[----:B0-----:R-:W-:-:S04]  /*1b30*/  FFMA R12, R14, R15, -1 ;  /* 0xbf8000000e0c7423 */ /* 0x001fc8000000000f */
[----:B------:R-:W-:-:S04]  /*1b40*/  FADD.FTZ R12, -R12, -RZ ;  /* 0x800000ff0c0c7221 */ /* 0x000fc80000010100 */
[----:B------:R-:W-:-:S07]  /*1b50*/  FFMA R15, R15, R12, R15 ;  /* 0x0000000c0f0f7223 */ /* 0x000fce000000000f */
.L_x_22107:
[----:B------:R-:W-:Y:S05]  /*1b60*/  BSYNC.RECONVERGENT B1 ;  /* 0x0000000000017941 */ /* 0x000fea0003800200 */
.L_x_22105:
        /* <DEDUP_REMOVED lines=23> */
.L_x_22109:
[----:B------:R-:W0:Y:S02]  /*1ce0*/  MUFU.RCP R15, R14 ;  /* 0x0000000e000f7308 */ /* 0x000e240000001000 */
[----:B0-----:R-:W-:-:S04]  /*1cf0*/  FFMA R12, R14, R15, -1 ;  /* 0xbf8000000e0c7423 */ /* 0x001fc8000000000f */
[----:B------:R-:W-:-:S04]  /*1d00*/  FADD.FTZ R12, -R12, -RZ ;  /* 0x800000ff0c0c7221 */ /* 0x000fc80000010100 */
[----:B------:R-:W-:-:S07]  /*1d10*/  FFMA R15, R15, R12, R15 ;  /* 0x0000000c0f0f7223 */ /* 0x000fce000000000f */
.L_x_22110:
[----:B------:R-:W-:Y:S05]  /*1d20*/  BSYNC.RECONVERGENT B1 ;  /* 0x0000000000017941 */ /* 0x000fea0003800200 */
.L_x_22108:
        /* <DEDUP_REMOVED lines=22> */
.L_x_22112:
[----:B------:R-:W0:Y:S02]  /*1e90*/  MUFU.RCP R15, R14 ;  /* 0x0000000e000f7308 */ /* 0x000e240000001000 */
[----:B0-----:R-:W-:-:S04]  /*1ea0*/  FFMA R12, R14, R15, -1 ;  /* 0xbf8000000e0c7423 */ /* 0x001fc8000000000f */
[----:B------:R-:W-:-:S04]  /*1eb0*/  FADD.FTZ R12, -R12, -RZ ;  /* 0x800000ff0c0c7221 */ /* 0x000fc80000010100 */
[----:B------:R-:W-:-:S07]  /*1ec0*/  FFMA R15, R15, R12, R15 ;  /* 0x0000000c0f0f7223 */ /* 0x000fce000000000f */
.L_x_22113:
[----:B------:R-:W-:Y:S05]  /*1ed0*/  BSYNC.RECONVERGENT B1 ;  /* 0x0000000000017941 */ /* 0x000fea0003800200 */
.L_x_22111:
        /* <DEDUP_REMOVED lines=23> */
.L_x_22115:
[----:B------:R-:W0:Y:S02]  /*2050*/  MUFU.RCP R15, R14 ;  /* 0x0000000e000f7308 */ /* 0x000e240000001000 */
[----:B0-----:R-:W-:-:S04]  /*2060*/  FFMA R12, R14, R15, -1 ;  /* 0xbf8000000e0c7423 */ /* 0x001fc8000000000f */
[----:B------:R-:W-:-:S04]  /*2070*/  FADD.FTZ R12, -R12, -RZ ;  /* 0x800000ff0c0c7221 */ /* 0x000fc80000010100 */
[----:B------:R-:W-:-:S07]  /*2080*/  FFMA R15, R15, R12, R15 ;  /* 0x0000000c0f0f7223 */ /* 0x000fce000000000f */
.L_x_22116:
[----:B------:R-:W-:Y:S05]  /*2090*/  BSYNC.RECONVERGENT B1 ;  /* 0x0000000000017941 */ /* 0x000fea0003800200 */
.L_x_22114:
        /* <DEDUP_REMOVED lines=22> */
.L_x_22118:
[----:B------:R-:W0:Y:S02]  /*2200*/  MUFU.RCP R15, R14 ;  /* 0x0000000e000f7308 */ /* 0x000e240000001000 */
[----:B0-----:R-:W-:-:S04]  /*2210*/  FFMA R12, R14, R15, -1 ;  /* 0xbf8000000e0c7423 */ /* 0x001fc8000000000f */
[----:B------:R-:W-:-:S04]  /*2220*/  FADD.FTZ R12, -R12, -RZ ;  /* 0x800000ff0c0c7221 */ /* 0x000fc80000010100 */
[----:B------:R-:W-:-:S07]  /*2230*/  FFMA R15, R15, R12, R15 ;  /* 0x0000000c0f0f7223 */ /* 0x000fce000000000f */
.L_x_22119:
[----:B------:R-:W-:Y:S05]  /*2240*/  BSYNC.RECONVERGENT B1 ;  /* 0x0000000000017941 */ /* 0x000fea0003800200 */
.L_x_22117:
        /* <DEDUP_REMOVED lines=23> */
.L_x_22121:
[----:B------:R-:W0:Y:S02]  /*23c0*/  MUFU.RCP R15, R14 ;  /* 0x0000000e000f7308 */ /* 0x000e240000001000 */
[----:B0-----:R-:W-:-:S04]  /*23d0*/  FFMA R12, R14, R15, -1 ;  /* 0xbf8000000e0c7423 */ /* 0x001fc8000000000f */
[----:B------:R-:W-:-:S04]  /*23e0*/  FADD.FTZ R12, -R12, -RZ ;  /* 0x800000ff0c0c7221 */ /* 0x000fc80000010100 */
[----:B------:R-:W-:-:S07]  /*23f0*/  FFMA R15, R15, R12, R15 ;  /* 0x0000000c0f0f7223 */ /* 0x000fce000000000f */
.L_x_22122:
[----:B------:R-:W-:Y:S05]  /*2400*/  BSYNC.RECONVERGENT B1 ;  /* 0x0000000000017941 */ /* 0x000fea0003800200 */
.L_x_22120:
        /* <DEDUP_REMOVED lines=22> */
.L_x_22124:
[----:B------:R-:W0:Y:S02]  /*2570*/  MUFU.RCP R15, R14 ;  /* 0x0000000e000f7308 */ /* 0x000e240000001000 */
[----:B0-----:R-:W-:-:S04]  /*2580*/  FFMA R12, R14, R15, -1 ;  /* 0xbf8000000e0c7423 */ /* 0x001fc8000000000f */
[----:B------:R-:W-:-:S04]  /*2590*/  FADD.FTZ R12, -R12, -RZ ;  /* 0x800000ff0c0c7221 */ /* 0x000fc80000010100 */
[----:B------:R-:W-:-:S07]  /*25a0*/  FFMA R15, R15, R12, R15 ;  /* 0x0000000c0f0f7223 */ /* 0x000fce000000000f */
.L_x_22125:
[----:B------:R-:W-:Y:S05]  /*25b0*/  BSYNC.RECONVERGENT B1 ;  /* 0x0000000000017941 */ /* 0x000fea0003800200 */
.L_x_22123:
        /* <DEDUP_REMOVED lines=23> */
.L_x_22127:
[----:B------:R-:W0:Y:S02]  /*2730*/  MUFU.RCP R15, R14 ;  /* 0x0000000e000f7308 */ /* 0x000e240000001000 */
[----:B0-----:R-:W-:-:S04]  /*2740*/  FFMA R12, R14, R15, -1 ;  /* 0xbf8000000e0c7423 */ /* 0x001fc8000000000f */
[----:B------:R-:W-:-:S04]  /*2750*/  FADD.FTZ R12, -R12, -RZ ;  /* 0x800000ff0c0c7221 */ /* 0x000fc80000010100 */
[----:B------:R-:W-:-:S07]  /*2760*/  FFMA R15, R15, R12, R15 ;  /* 0x0000000c0f0f7223 */ /* 0x000fce000000000f */
.L_x_22128:
[----:B------:R-:W-:Y:S05]  /*2770*/  BSYNC.RECONVERGENT B1 ;  /* 0x0000000000017941 */ /* 0x000fea0003800200 */
.L_x_22126:
        /* <DEDUP_REMOVED lines=22> */
.L_x_22130:
[----:B------:R-:W0:Y:S02]  /*28e0*/  MUFU.RCP R15, R14 ;  /* 0x0000000e000f7308 */ /* 0x000e240000001000 */
[----:B0-----:R-:W-:-:S04]  /*28f0*/  FFMA R12, R14, R15, -1 ;  /* 0xbf8000000e0c7423 */ /* 0x001fc8000000000f */
[----:B------:R-:W-:-:S04]  /*2900*/  FADD.FTZ R12, -R12, -RZ ;  /* 0x800000ff0c0c7221 */ /* 0x000fc80000010100 */
[----:B------:R-:W-:-:S07]  /*2910*/  FFMA R15, R15, R12, R15 ;  /* 0x0000000c0f0f7223 */ /* 0x000fce000000000f */
.L_x_22131:
[----:B------:R-:W-:Y:S05]  /*2920*/  BSYNC.RECONVERGENT B1 ;  /* 0x0000000000017941 */ /* 0x000fea0003800200 */
.L_x_22129:
        /* <DEDUP_REMOVED lines=23> */
.L_x_22133:
[----:B------:R-:W0:Y:S02]  /*2aa0*/  MUFU.RCP R15, R14 ;  /* 0x0000000e000f7308 */ /* 0x000e240000001000 */
[----:B0-----:R-:W-:-:S04]  /*2ab0*/  FFMA R12, R14, R15, -1 ;  /* 0xbf8000000e0c7423 */ /* 0x001fc8000000000f */
[----:B------:R-:W-:-:S04]  /*2ac0*/  FADD.FTZ R12, -R12, -RZ ;  /* 0x800000ff0c0c7221 */ /* 0x000fc80000010100 */
[----:B------:R-:W-:-:S07]  /*2ad0*/  FFMA R15, R15, R12, R15 ;  /* 0x0000000c0f0f7223 */ /* 0x000fce000000000f */
.L_x_22134:
[----:B------:R-:W-:Y:S05]  /*2ae0*/  BSYNC.RECONVERGENT B1 ;  /* 0x0000000000017941 */ /* 0x000fea0003800200 */
.L_x_22132:
        /* <DEDUP_REMOVED lines=22> */
.L_x_22136:
[----:B------:R-:W0:Y:S02]  /*2c50*/  MUFU.RCP R15, R14 ;  /* 0x0000000e000f7308 */ /* 0x000e240000001000 */
[----:B0-----:R-:W-:-:S04]  /*2c60*/  FFMA R12, R14, R15, -1 ;  /* 0xbf8000000e0c7423 */ /* 0x001fc8000000000f */
[----:B------:R-:W-:-:S04]  /*2c70*/  FADD.FTZ R12, -R12, -RZ ;  /* 0x800000ff0c0c7221 */ /* 0x000fc80000010100 */
[----:B------:R-:W-:-:S07]  /*2c80*/  FFMA R15, R15, R12, R15 ;  /* 0x0000000c0f0f7223 */ /* 0x000fce000000000f */
.L_x_22137:
[----:B------:R-:W-:Y:S05]  /*2c90*/  BSYNC.RECONVERGENT B1 ;  /* 0x0000000000017941 */ /* 0x000fea0003800200 */
.L_x_22135:
        /* <DEDUP_REMOVED lines=23> */
.L_x_22139:
[----:B------:R-:W0:Y:S02]  /*2e10*/  MUFU.RCP R15, R14 ;  /* 0x0000000e000f7308 */ /* 0x000e240000001000 */
[----:B0-----:R-:W-:-:S04]  /*2e20*/  FFMA R12, R14, R15, -1 ;  /* 0xbf8000000e0c7423 */ /* 0x001fc8000000000f */
[----:B------:R-:W-:-:S04]  /*2e30*/  FADD.FTZ R12, -R12, -RZ ;  /* 0x800000ff0c0c7221 */ /* 0x000fc80000010100 */
[----:B------:R-:W-:-:S07]  /*2e40*/  FFMA R15, R15, R12, R15 ;  /* 0x0000000c0f0f7223 */ /* 0x000fce000000000f */
.L_x_22140:
[----:B------:R-:W-:Y:S05]  /*2e50*/  BSYNC.RECONVERGENT B1 ;  /* 0x0000000000017941 */ /* 0x000fea0003800200 */
.L_x_22138:
        /* <DEDUP_REMOVED lines=22> */
.L_x_22142:
[----:B------:R-:W0:Y:S02]  /*2fc0*/  MUFU.RCP R15, R14 ;  /* 0x0000000e000f7308 */ /* 0x000e240000001000 */
[----:B0-----:R-:W-:-:S04]  /*2fd0*/  FFMA R12, R14, R15, -1 ;  /* 0xbf8000000e0c7423 */ /* 0x001fc8000000000f */
[----:B------:R-:W-:-:S04]  /*2fe0*/  FADD.FTZ R12, -R12, -RZ ;  /* 0x800000ff0c0c7221 */ /* 0x000fc80000010100 */
[----:B------:R-:W-:-:S07]  /*2ff0*/  FFMA R15, R15, R12, R15 ;  /* 0x0000000c0f0f7223 */ /* 0x000fce000000000f */
.L_x_22143:
[----:B------:R-:W-:Y:S05]  /*3000*/  BSYNC.RECONVERGENT B1 ;  /* 0x0000000000017941 */ /* 0x000fea0003800200 */
.L_x_22141:
        /* <DEDUP_REMOVED lines=23> */
.L_x_22145:
[----:B------:R-:W0:Y:S02]  /*3180*/  MUFU.RCP R15, R14 ;  /* 0x0000000e000f7308 */ /* 0x000e240000001000 */
[----:B0-----:R-:W-:-:S04]  /*3190*/  FFMA R12, R14, R15, -1 ;  /* 0xbf8000000e0c7423 */ /* 0x001fc8000000000f */
[----:B------:R-:W-:-:S04]  /*31a0*/  FADD.FTZ R12, -R12, -RZ ;  /* 0x800000ff0c0c7221 */ /* 0x000fc80000010100 */
[----:B------:R-:W-:-:S07]  /*31b0*/  FFMA R15, R15, R12, R15 ;  /* 0x0000000c0f0f7223 */ /* 0x000fce000000000f */
.L_x_22146:
[----:B------:R-:W-:Y:S05]  /*31c0*/  BSYNC.RECONVERGENT B1 ;  /* 0x0000000000017941 */ /* 0x000fea0003800200 */
.L_x_22144:
        /* <DEDUP_REMOVED lines=22> */
.L_x_22148:
[----:B------:R-:W0:Y:S02]  /*3330*/  MUFU.RCP R15, R14 ;  /* 0x0000000e000f7308 */ /* 0x000e240000001000 */
[----:B0-----:R-:W-:-:S04]  /*3340*/  FFMA R12, R14, R15, -1 ;  /* 0xbf8000000e0c7423 */ /* 0x001fc8000000000f */
[----:B------:R-:W-:-:S04]  /*3350*/  FADD.FTZ R12, -R12, -RZ ;  /* 0x800000ff0c0c7221 */ /* 0x000fc80000010100 */
[----:B------:R-:W-:-:S07]  /*3360*/  FFMA R15, R15, R12, R15 ;  /* 0x0000000c0f0f7223 */ /* 0x000fce000000000f */
.L_x_22149:
[----:B------:R-:W-:Y:S05]  /*3370*/  BSYNC.RECONVERGENT B1 ;  /* 0x0000000000017941 */ /* 0x000fea0003800200 */
.L_x_22147:
        /* <DEDUP_REMOVED lines=23> */
.L_x_22151:
[----:B------:R-:W0:Y:S02]  /*34f0*/  MUFU.RCP R15, R14 ;  /* 0x0000000e000f7308 */ /* 0x000e240000001000 */
[----:B0-----:R-:W-:-:S04]  /*3500*/  FFMA R12, R14, R15, -1 ;  /* 0xbf8000000e0c7423 */ /* 0x001fc8000000000f */
[----:B------:R-:W-:-:S04]  /*3510*/  FADD.FTZ R12, -R12, -RZ ;  /* 0x800000ff0c0c7221 */ /* 0x000fc80000010100 */
[----:B------:R-:W-:-:S07]  /*3520*/  FFMA R15, R15, R12, R15 ;  /* 0x0000000c0f0f7223 */ /* 0x000fce000000000f */
.L_x_22152:
[----:B------:R-:W-:Y:S05]  /*3530*/  BSYNC.RECONVERGENT B1 ;  /* 0x0000000000017941 */ /* 0x000fea0003800200 */
.L_x_22150:
        /* <DEDUP_REMOVED lines=22> */
.L_x_22154:
[----:B------:R-:W0:Y:S02]  /*36a0*/  MUFU.RCP R15, R14 ;  /* 0x0000000e000f7308 */ /* 0x000e240000001000 */
[----:B0-----:R-:W-:-:S04]  /*36b0*/  FFMA R12, R14, R15, -1 ;  /* 0xbf8000000e0c7423 */ /* 0x001fc8000000000f */
[----:B------:R-:W-:-:S04]  /*36c0*/  FADD.FTZ R12, -R12, -RZ ;  /* 0x800000ff0c0c7221 */ /* 0x000fc80000010100 */
[----:B------:R-:W-:-:S07]  /*36d0*/  FFMA R15, R15, R12, R15 ;  /* 0x0000000c0f0f7223 */ /* 0x000fce000000000f */
.L_x_22155:
[----:B------:R-:W-:Y:S05]  /*36e0*/  BSYNC.RECONVERGENT B1 ;  /* 0x0000000000017941 */ /* 0x000fea0003800200 */
.L_x_22153:
        /* <DEDUP_REMOVED lines=23> */
.L_x_22157:
[----:B------:R-:W0:Y:S02]  /*3860*/  MUFU.RCP R15, R14 ;  /* 0x0000000e000f7308 */ /* 0x000e240000001000 */
[----:B0-----:R-:W-:-:S04]  /*3870*/  FFMA R12, R14, R15, -1 ;  /* 0xbf8000000e0c7423 */ /* 0x001fc8000000000f */
[----:B------:R-:W-:-:S04]  /*3880*/  FADD.FTZ R12, -R12, -RZ ;  /* 0x800000ff0c0c7221 */ /* 0x000fc80000010100 */
[----:B------:R-:W-:-:S07]  /*3890*/  FFMA R15, R15, R12, R15 ;  /* 0x0000000c0f0f7223 */ /* 0x000fce000000000f */
.L_x_22158:
[----:B------:R-:W-:Y:S05]  /*38a0*/  BSYNC.RECONVERGENT B1 ;  /* 0x0000000000017941 */ /* 0x000fea0003800200 */
.L_x_22156:
        /* <DEDUP_REMOVED lines=22> */
.L_x_22160:
[----:B------:R-:W0:Y:S02]  /*3a10*/  MUFU.RCP R15, R14 ;  /* 0x0000000e000f7308 */ /* 0x000e240000001000 */
[----:B0-----:R-:W-:-:S04]  /*3a20*/  FFMA R12, R14, R15, -1 ;  /* 0xbf8000000e0c7423 */ /* 0x001fc8000000000f */
[----:B------:R-:W-:-:S04]  /*3a30*/  FADD.FTZ R12, -R12, -RZ ;  /* 0x800000ff0c0c7221 */ /* 0x000fc80000010100 */
[----:B------:R-:W-:-:S07]  /*3a40*/  FFMA R15, R15, R12, R15 ;  /* 0x0000000c0f0f7223 */ /* 0x000fce000000000f */
.L_x_22161:
[----:B------:R-:W-:Y:S05]  /*3a50*/  BSYNC.RECONVERGENT B1 ;  /* 0x0000000000017941 */ /* 0x000fea0003800200 */
.L_x_22159:
        /* <DEDUP_REMOVED lines=23> */
.L_x_22163:
[----:B------:R-:W0:Y:S02]  /*3bd0*/  MUFU.RCP R15, R14 ;  /* 0x0000000e000f7308 */ /* 0x000e240000001000 */
[----:B0-----:R-:W-:-:S04]  /*3be0*/  FFMA R12, R14, R15, -1 ;  /* 0xbf8000000e0c7423 */ /* 0x001fc8000000000f */
[----:B------:R-:W-:-:S04]  /*3bf0*/  FADD.FTZ R12, -R12, -RZ ;  /* 0x800000ff0c0c7221 */ /* 0x000fc80000010100 */
[----:B------:R-:W-:-:S07]  /*3c00*/  FFMA R15, R15, R12, R15 ;  /* 0x0000000c0f0f7223 */ /* 0x000fce000000000f */
.L_x_22164:
[----:B------:R-:W-:Y:S05]  /*3c10*/  BSYNC.RECONVERGENT B1 ;  /* 0x0000000000017941 */ /* 0x000fea0003800200 */
.L_x_22162:
        /* <DEDUP_REMOVED lines=22> */
.L_x_22166:
[----:B------:R-:W0:Y:S02]  /*3d80*/  MUFU.RCP R15, R14 ;  /* 0x0000000e000f7308 */ /* 0x000e240000001000 */
[----:B0-----:R-:W-:-:S04]  /*3d90*/  FFMA R12, R14, R15, -1 ;  /* 0xbf8000000e0c7423 */ /* 0x001fc8000000000f */
[----:B------:R-:W-:-:S04]  /*3da0*/  FADD.FTZ R12, -R12, -RZ ;  /* 0x800000ff0c0c7221 */ /* 0x000fc80000010100 */
[----:B------:R-:W-:-:S07]  /*3db0*/  FFMA R15, R15, R12, R15 ;  /* 0x0000000c0f0f7223 */ /* 0x000fce000000000f */
.L_x_22167:
[----:B------:R-:W-:Y:S05]  /*3dc0*/  BSYNC.RECONVERGENT B1 ;  /* 0x0000000000017941 */ /* 0x000fea0003800200 */
.L_x_22165:
        /* <DEDUP_REMOVED lines=23> */
.L_x_22169:
[----:B------:R-:W0:Y:S02]  /*3f40*/  MUFU.RCP R15, R14 ;  /* 0x0000000e000f7308 */ /* 0x000e240000001000 */
[----:B0-----:R-:W-:-:S04]  /*3f50*/  FFMA R12, R14, R15, -1 ;  /* 0xbf8000000e0c7423 */ /* 0x001fc8000000000f */
[----:B------:R-:W-:-:S04]  /*3f60*/  FADD.FTZ R12, -R12, -RZ ;  /* 0x800000ff0c0c7221 */ /* 0x000fc80000010100 */
[----:B------:R-:W-:-:S07]  /*3f70*/  FFMA R15, R15, R12, R15 ;  /* 0x0000000c0f0f7223 */ /* 0x000fce000000000f */
.L_x_22170:
[----:B------:R-:W-:Y:S05]  /*3f80*/  BSYNC.RECONVERGENT B1 ;  /* 0x0000000000017941 */ /* 0x000fea0003800200 */
.L_x_22168:
        /* <DEDUP_REMOVED lines=22> */
.L_x_22172:
[----:B------:R-:W0:Y:S02]  /*40f0*/  MUFU.RCP R15, R14 ;  /* 0x0000000e000f7308 */ /* 0x000e240000001000 */
[----:B0-----:R-:W-:-:S04]  /*4100*/  FFMA R12, R14, R15, -1 ;  /* 0xbf8000000e0c7423 */ /* 0x001fc8000000000f */
[----:B------:R-:W-:-:S04]  /*4110*/  FADD.FTZ R12, -R12, -RZ ;  /* 0x800000ff0c0c7221 */ /* 0x000fc80000010100 */
[----:B------:R-:W-:-:S07]  /*4120*/  FFMA R15, R15, R12, R15 ;  /* 0x0000000c0f0f7223 */ /* 0x000fce000000000f */
.L_x_22173:
[----:B------:R-:W-:Y:S05]  /*4130*/  BSYNC.RECONVERGENT B1 ;  /* 0x0000000000017941 */ /* 0x000fea0003800200 */
.L_x_22171:
        /* <DEDUP_REMOVED lines=23> */
.L_x_22175:
[----:B------:R-:W0:Y:S02]  /*42b0*/  MUFU.RCP R15, R14 ;  /* 0x0000000e000f7308 */ /* 0x000e240000001000 */
[----:B0-----:R-:W-:-:S04]  /*42c0*/  FFMA R12, R14, R15, -1 ;  /* 0xbf8000000e0c7423 */ /* 0x001fc8000000000f */
[----:B------:R-:W-:-:S04]  /*42d0*/  FADD.FTZ R12, -R12, -RZ ;  /* 0x800000ff0c0c7221 */ /* 0x000fc80000010100 */
[----:B------:R-:W-:-:S07]  /*42e0*/  FFMA R15, R15, R12, R15 ;  /* 0x0000000c0f0f7223 */ /* 0x000fce000000000f */
.L_x_22176:
[----:B------:R-:W-:Y:S05]  /*42f0*/  BSYNC.RECONVERGENT B1 ;  /* 0x0000000000017941 */ /* 0x000fea0003800200 */
.L_x_22174:
        /* <DEDUP_REMOVED lines=22> */
.L_x_22178:
[----:B------:R-:W0:Y:S02]  /*4460*/  MUFU.RCP R15, R14 ;  /* 0x0000000e000f7308 */ /* 0x000e240000001000 */
[----:B0-----:R-:W-:-:S04]  /*4470*/  FFMA R12, R14, R15, -1 ;  /* 0xbf8000000e0c7423 */ /* 0x001fc8000000000f */
[----:B------:R-:W-:-:S04]  /*4480*/  FADD.FTZ R12, -R12, -RZ ;  /* 0x800000ff0c0c7221 */ /* 0x000fc80000010100 */
[----:B------:R-:W-:-:S07]  /*4490*/  FFMA R15, R15, R12, R15 ;  /* 0x0000000c0f0f7223 */ /* 0x000fce000000000f */
.L_x_22179:
[----:B------:R-:W-:Y:S05]  /*44a0*/  BSYNC.RECONVERGENT B1 ;  /* 0x0000000000017941 */ /* 0x000fea0003800200 */
.L_x_22177:
        /* <DEDUP_REMOVED lines=23> */
.L_x_22181:
[----:B------:R-:W0:Y:S02]  /*4620*/  MUFU.RCP R15, R14 ;  /* 0x0000000e000f7308 */ /* 0x000e240000001000 */
[----:B0-----:R-:W-:-:S04]  /*4630*/  FFMA R12, R14, R15, -1 ;  /* 0xbf8000000e0c7423 */ /* 0x001fc8000000000f */
[----:B------:R-:W-:-:S04]  /*4640*/  FADD.FTZ R12, -R12, -RZ ;  /* 0x800000ff0c0c7221 */ /* 0x000fc80000010100 */
[----:B------:R-:W-:-:S07]  /*4650*/  FFMA R15, R15, R12, R15 ;  /* 0x0000000c0f0f7223 */ /* 0x000fce000000000f */
.L_x_22182:
[----:B------:R-:W-:Y:S05]  /*4660*/  BSYNC.RECONVERGENT B1 ;  /* 0x0000000000017941 */ /* 0x000fea0003800200 */
.L_x_22180:
        /* <DEDUP_REMOVED lines=74> */
.L_x_22184:
[----:B------:R-:W-:Y:S05]  /*4b10*/  BSYNC.RECONVERGENT B0 ;  /* 0x0000000000007941 */ /* 0x000fea0003800200 */
.L_x_22183:
        /* <DEDUP_REMOVED lines=13> */
.L_x_22186:
[----:B------:R-:W-:Y:S05]  /*4bf0*/  BSYNC.RECONVERGENT B0 ;  /* 0x0000000000007941 */ /* 0x000fea0003800200 */
.L_x_22185:
        /* <DEDUP_REMOVED lines=14> */
.L_x_22188:
[----:B------:R-:W-:Y:S05]  /*4ce0*/  BSYNC.RECONVERGENT B0 ;  /* 0x0000000000007941 */ /* 0x000fea0003800200 */
.L_x_22187:
        /* <DEDUP_REMOVED lines=17> */
.L_x_22190:
[----:B------:R-:W-:Y:S05]  /*4e00*/  BSYNC.RECONVERGENT B0 ;  /* 0x0000000000007941 */ /* 0x000fea0003800200 */
.L_x_22189:
        /* <DEDUP_REMOVED lines=17> */
.L_x_22192:
[----:B------:R-:W-:Y:S05]  /*4f20*/  BSYNC.RECONVERGENT B0 ;  /* 0x0000000000007941 */ /* 0x000fea0003800200 */
.L_x_22191:
        /* <DEDUP_REMOVED lines=23> */
.L_x_22194:
[----:B------:R-:W-:Y:S05]  /*50a0*/  BSYNC.RECONVERGENT B0 ;  /* 0x0000000000007941 */ /* 0x000fea0003800200 */
.L_x_22193:
        /* <DEDUP_REMOVED lines=26> */
.L_x_22196:
[----:B------:R-:W-:Y:S05]  /*5250*/  BSYNC.RECONVERGENT B0 ;  /* 0x0000000000007941 */ /* 0x000fea0003800200 */
.L_x_22195:
        /* <DEDUP_REMOVED lines=22> */
.L_x_22198:
[----:B------:R-:W-:Y:S05]  /*53c0*/  BSYNC.RECONVERGENT B0 ;  /* 0x0000000000007941 */ /* 0x000fea0003800200 */
.L_x_22197:
        /* <DEDUP_REMOVED lines=160> */
[----:B-----5:R-:W-:Y:S05]  /*5dd0*/  CALL.REL.NOINC `($__internal_553_$__cuda_sm20_rcp_rn_f32_slowpath) ;  /* 0x0000010800c87944 */ /* 0x020fea0003c00000 */
[----:B------:R-:W-:Y:S05]  /*5de0*/  BRA `(.L_x_22201) ;  /* 0x0000000000107947 */ /* 0x000fea0003800000 */
.L_x_22200:
[----:B------:R-:W0:Y:S02]  /*5df0*/  MUFU.RCP R15, R14 ;  /* 0x0000000e000f7308 */ /* 0x000e240000001000 */
[----:B0-----:R-:W-:-:S04]  /*5e00*/  FFMA R12, R14, R15, -1 ;  /* 0xbf8000000e0c7423 */ /* 0x001fc8000000000f */
[----:B------:R-:W-:-:S04]  /*5e10*/  FADD.FTZ R12, -R12, -RZ ;  /* 0x800000ff0c0c7221 */ /* 0x000fc80000010100 */
[----:B------:R-:W-:-:S07]  /*5e20*/  FFMA R15, R15, R12, R15 ;  /* 0x0000000c0f0f7223 */ /* 0x000fce000000000f */
.L_x_22201:
[----:B------:R-:W-:Y:S05]  /*5e30*/  BSYNC.RECONVERGENT B1 ;  /* 0x0000000000017941 */ /* 0x000fea0003800200 */
.L_x_22199:
        /* <DEDUP_REMOVED lines=23> */
.L_x_22203:
[----:B------:R-:W0:Y:S02]  /*5fb0*/  MUFU.RCP R15, R14 ;  /* 0x0000000e000f7308 */ /* 0x000e240000001000 */
[----:B0-----:R-:W-:-:S04]  /*5fc0*/  FFMA R12, R14, R15, -1 ;  /* 0xbf8000000e0c7423 */ /* 0x001fc8000000000f */
[----:B------:R-:W-:-:S04]  /*5fd0*/  FADD.FTZ R12, -R12, -RZ ;  /* 0x800000ff0c0c7221 */ /* 0x000fc80000010100 */
[----:B------:R-:W-:-:S07]  /*5fe0*/  FFMA R15, R15, R12, R15 ;  /* 0x0000000c0f0f7223 */ /* 0x000fce000000000f */
.L_x_22204:
[----:B------:R-:W-:Y:S05]  /*5ff0*/  BSYNC.RECONVERGENT B1 ;  /* 0x0000000000017941 */ /* 0x000fea0003800200 */
.L_x_22202:
        /* <DEDUP_REMOVED lines=22> */
.L_x_22206:
[----:B------:R-:W0:Y:S02]  /*6160*/  MUFU.RCP R15, R14 ;  /* 0x0000000e000f7308 */ /* 0x000e240000001000 */
[----:B0-----:R-:W-:-:S04]  /*6170*/  FFMA R12, R14, R15, -1 ;  /* 0xbf8000000e0c7423 */ /* 0x001fc8000000000f */
[----:B------:R-:W-:-:S04]  /*6180*/  FADD.FTZ R12, -R12, -RZ ;  /* 0x800000ff0c0c7221 */ /* 0x000fc80000010100 */
[----:B------:R-:W-:-:S07]  /*6190*/  FFMA R15, R15, R12, R15 ;  /* 0x0000000c0f0f7223 */ /* 0x000fce000000000f */
.L_x_22207:
[----:B------:R-:W-:Y:S05]  /*61a0*/  BSYNC.RECONVERGENT B1 ;  /* 0x0000000000017941 */ /* 0x000fea0003800200 */
.L_x_22205:
        /* <DEDUP_REMOVED lines=23> */
.L_x_22209:
[----:B------:R-:W0:Y:S02]  /*6320*/  MUFU.RCP R15, R14 ;  /* 0x0000000e000f7308 */ /* 0x000e240000001000 */
[----:B0-----:R-:W-:-:S04]  /*6330*/  FFMA R12, R14, R15, -1 ;  /* 0xbf8000000e0c7423 */ /* 0x001fc8000000000f */
[----:B------:R-:W-:-:S04]  /*6340*/  FADD.FTZ R12, -R12, -RZ ;  /* 0x800000ff0c0c7221 */ /* 0x000fc80000010100 */
[----:B------:R-:W-:-:S07]  /*6350*/  FFMA R15, R15, R12, R15 ;  /* 0x0000000c0f0f7223 */ /* 0x000fce000000000f */
.L_x_22210:
[----:B------:R-:W-:Y:S05]  /*6360*/  BSYNC.RECONVERGENT B1 ;  /* 0x0000000000017941 */ /* 0x000fea0003800200 */
.L_x_22208:
        /* <DEDUP_REMOVED lines=22> */
.L_x_22212:
[----:B------:R-:W0:Y:S02]  /*64d0*/  MUFU.RCP R15, R14 ;  /* 0x0000000e000f7308 */ /* 0x000e240000001000 */
[----:B0-----:R-:W-:-:S04]  /*64e0*/  FFMA R12, R14, R15, -1 ;  /* 0xbf8000000e0c7423 */ /* 0x001fc8000000000f */
[----:B------:R-:W-:-:S04]  /*64f0*/  FADD.FTZ R12, -R12, -RZ ;  /* 0x800000ff0c0c7221 */ /* 0x000fc80000010100 */
[----:B------:R-:W-:-:S07]  /*6500*/  FFMA R15, R15, R12, R15 ;  /* 0x0000000c0f0f7223 */ /* 0x000fce000000000f */
.L_x_22213:
[----:B------:R-:W-:Y:S05]  /*6510*/  BSYNC.RECONVERGENT B1 ;  /* 0x0000000000017941 */ /* 0x000fea0003800200 */
.L_x_22211:
        /* <DEDUP_REMOVED lines=23> */
.L_x_22215:
[----:B------:R-:W0:Y:S02]  /*6690*/  MUFU.RCP R15, R14 ;  /* 0x0000000e000f7308 */ /* 0x000e240000001000 */
[----:B0-----:R-:W-:-:S04]  /*66a0*/  FFMA R12, R14, R15, -1 ;  /* 0xbf8000000e0c7423 */ /* 0x001fc8000000000f */
[----:B------:R-:W-:-:S04]  /*66b0*/  FADD.FTZ R12, -R12, -RZ ;  /* 0x800000ff0c0c7221 */ /* 0x000fc80000010100 */
[----:B------:R-:W-:-:S07]  /*66c0*/  FFMA R15, R15, R12, R15 ;  /* 0x0000000c0f0f7223 */ /* 0x000fce000000000f */
.L_x_22216:
[----:B------:R-:W-:Y:S05]  /*66d0*/  BSYNC.RECONVERGENT B1 ;  /* 0x0000000000017941 */ /* 0x000fea0003800200 */
.L_x_22214:
        /* <DEDUP_REMOVED lines=22> */
.L_x_22218:
[----:B------:R-:W0:Y:S02]  /*6840*/  MUFU.RCP R15, R14 ;  /* 0x0000000e000f7308 */ /* 0x000e240000001000 */
[----:B0-----:R-:W-:-:S04]  /*6850*/  FFMA R12, R14, R15, -1 ;  /* 0xbf8000000e0c7423 */ /* 0x001fc8000000000f */
[----:B------:R-:W-:-:S04]  /*6860*/  FADD.FTZ R12, -R12, -RZ ;  /* 0x800000ff0c0c7221 */ /* 0x000fc80000010100 */
[----:B------:R-:W-:-:S07]  /*6870*/  FFMA R15, R15, R12, R15 ;  /* 0x0000000c0f0f7223 */ /* 0x000fce000000000f */
.L_x_22219:
[----:B------:R-:W-:Y:S05]  /*6880*/  BSYNC.RECONVERGENT B1 ;  /* 0x0000000000017941 */ /* 0x000fea0003800200 */
.L_x_22217:
        /* <DEDUP_REMOVED lines=23> */
.L_x_22221:
[----:B------:R-:W0:Y:S02]  /*6a00*/  MUFU.RCP R15, R14 ;  /* 0x0000000e000f7308 */ /* 0x000e240000001000 */
[----:B0-----:R-:W-:-:S04]  /*6a10*/  FFMA R12, R14, R15, -1 ;  /* 0xbf8000000e0c7423 */ /* 0x001fc8000000000f */
[----:B------:R-:W-:-:S04]  /*6a20*/  FADD.FTZ R12, -R12, -RZ ;  /* 0x800000ff0c0c7221 */ /* 0x000fc80000010100 */
[----:B------:R-:W-:-:S07]  /*6a30*/  FFMA R15, R15, R12, R15 ;  /* 0x0000000c0f0f7223 */ /* 0x000fce000000000f */
.L_x_22222:
[----:B------:R-:W-:Y:S05]  /*6a40*/  BSYNC.RECONVERGENT B1 ;  /* 0x0000000000017941 */ /* 0x000fea0003800200 */
.L_x_22220:
        /* <DEDUP_REMOVED lines=22> */
.L_x_22224:
[----:B------:R-:W0:Y:S02]  /*6bb0*/  MUFU.RCP R15, R14 ;  /* 0x0000000e000f7308 */ /* 0x000e240000001000 */
[----:B0-----:R-:W-:-:S04]  /*6bc0*/  FFMA R12, R14, R15, -1 ;  /* 0xbf8000000e0c7423 */ /* 0x001fc8000000000f */
[----:B------:R-:W-:-:S04]  /*6bd0*/  FADD.FTZ R12, -R12, -RZ ;  /* 0x800000ff0c0c7221 */ /* 0x000fc80000010100 */
[----:B------:R-:W-:-:S07]  /*6be0*/  FFMA R15, R15, R12, R15 ;  /* 0x0000000c0f0f7223 */ /* 0x000fce000000000f */
.L_x_22225:
[----:B------:R-:W-:Y:S05]  /*6bf0*/  BSYNC.RECONVERGENT B1 ;  /* 0x0000000000017941 */ /* 0x000fea0003800200 */
.L_x_22223:
        /* <DEDUP_REMOVED lines=23> */
.L_x_22227:
[----:B------:R-:W0:Y:S02]  /*6d70*/  MUFU.RCP R15, R14 ;  /* 0x0000000e000f7308 */ /* 0x000e240000001000 */
[----:B0-----:R-:W-:-:S04]  /*6d80*/  FFMA R12, R14, R15, -1 ;  /* 0xbf8000000e0c7423 */ /* 0x001fc8000000000f */
[----:B------:R-:W-:-:S04]  /*6d90*/  FADD.FTZ R12, -R12, -RZ ;  /* 0x800000ff0c0c7221 */ /* 0x000fc80000010100 */
[----:B------:R-:W-:-:S07]  /*6da0*/  FFMA R15, R15, R12, R15 ;  /* 0x0000000c0f0f7223 */ /* 0x000fce000000000f */
.L_x_22228:
[----:B------:R-:W-:Y:S05]  /*6db0*/  BSYNC.RECONVERGENT B1 ;  /* 0x0000000000017941 */ /* 0x000fea0003800200 */
.L_x_22226:
        /* <DEDUP_REMOVED lines=22> */
.L_x_22230:
[----:B------:R-:W0:Y:S02]  /*6f20*/  MUFU.RCP R15, R14 ;  /* 0x0000000e000f7308 */ /* 0x000e240000001000 */
[----:B0-----:R-:W-:-:S04]  /*6f30*/  FFMA R12, R14, R15, -1 ;  /* 0xbf8000000e0c7423 */ /* 0x001fc8000000000f */
[----:B------:R-:W-:-:S04]  /*6f40*/  FADD.FTZ R12, -R12, -RZ ;  /* 0x800000ff0c0c7221 */ /* 0x000fc80000010100 */
[----:B------:R-:W-:-:S07]  /*6f50*/  FFMA R15, R15, R12, R15 ;  /* 0x0000000c0f0f7223 */ /* 0x000fce000000000f */
.L_x_22231:
[----:B------:R-:W-:Y:S05]  /*6f60*/  BSYNC.RECONVERGENT B1 ;  /* 0x0000000000017941 */ /* 0x000fea0003800200 */
.L_x_22229:
        /* <DEDUP_REMOVED lines=23> */
.L_x_22233:
[----:B------:R-:W0:Y:S02]  /*70e0*/  MUFU.RCP R15, R14 ;  /* 0x0000000e000f7308 */ /* 0x000e240000001000 */
[----:B0-----:R-:W-:-:S04]  /*70f0*/  FFMA R12, R14, R15, -1 ;  /* 0xbf8000000e0c7423 */ /* 0x001fc8000000000f */
[----:B------:R-:W-:-:S04]  /*7100*/  FADD.FTZ R12, -R12, -RZ ;  /* 0x800000ff0c0c7221 */ /* 0x000fc80000010100 */
[----:B------:R-:W-:-:S07]  /*7110*/  FFMA R15, R15, R12, R15 ;  /* 0x0000000c0f0f7223 */ /* 0x000fce000000000f */
.L_x_22234:
[----:B------:R-:W-:Y:S05]  /*7120*/  BSYNC.RECONVERGENT B1 ;  /* 0x0000000000017941 */ /* 0x000fea0003800200 */
.L_x_22232:
        /* <DEDUP_REMOVED lines=22> */
.L_x_22236:
[----:B------:R-:W0:Y:S02]  /*7290*/  MUFU.RCP R15, R14 ;  /* 0x0000000e000f7308 */ /* 0x000e240000001000 */
[----:B0-----:R-:W-:-:S04]  /*72a0*/  FFMA R12, R14, R15, -1 ;  /* 0xbf8000000e0c7423 */ /* 0x001fc8000000000f */
[----:B------:R-:W-:-:S04]  /*72b0*/  FADD.FTZ R12, -R12, -RZ ;  /* 0x800000ff0c0c7221 */ /* 0x000fc80000010100 */
[----:B------:R-:W-:-:S07]  /*72c0*/  FFMA R15, R15, R12, R15 ;  /* 0x0000000c0f0f7223 */ /* 0x000fce000000000f */
.L_x_22237:
[----:B------:R-:W-:Y:S05]  /*72d0*/  BSYNC.RECONVERGENT B1 ;  /* 0x0000000000017941 */ /* 0x000fea0003800200 */
.L_x_22235:
        /* <DEDUP_REMOVED lines=23> */
.L_x_22239:
[----:B------:R-:W0:Y:S02]  /*7450*/  MUFU.RCP R15, R14 ;  /* 0x0000000e000f7308 */ /* 0x000e240000001000 */
[----:B0-----:R-:W-:-:S04]  /*7460*/  FFMA R12, R14, R15, -1 ;  /* 0xbf8000000e0c7423 */ /* 0x001fc8000000000f */
[----:B------:R-:W-:-:S04]  /*7470*/  FADD.FTZ R12, -R12, -RZ ;  /* 0x800000ff0c0c7221 */ /* 0x000fc80000010100 */
[----:B------:R-:W-:-:S07]  /*7480*/  FFMA R15, R15, R12, R15 ;  /* 0x0000000c0f0f7223 */ /* 0x000fce000000000f */
.L_x_22240:
[----:B------:R-:W-:Y:S05]  /*7490*/  BSYNC.RECONVERGENT B1 ;  /* 0x0000000000017941 */ /* 0x000fea0003800200 */
.L_x_22238:
        /* <DEDUP_REMOVED lines=22> */
.L_x_22242:
[----:B------:R-:W0:Y:S02]  /*7600*/  MUFU.RCP R15, R14 ;  /* 0x0000000e000f7308 */ /* 0x000e240000001000 */
[----:B0-----:R-:W-:-:S04]  /*7610*/  FFMA R12, R14, R15, -1 ;  /* 0xbf8000000e0c7423 */ /* 0x001fc8000000000f */
[----:B------:R-:W-:-:S04]  /*7620*/  FADD.FTZ R12, -R12, -RZ ;  /* 0x800000ff0c0c7221 */ /* 0x000fc80000010100 */
[----:B------:R-:W-:-:S07]  /*7630*/  FFMA R15, R15, R12, R15 ;  /* 0x0000000c0f0f7223 */ /* 0x000fce000000000f */
.L_x_22243:
[----:B------:R-:W-:Y:S05]  /*7640*/  BSYNC.RECONVERGENT B1 ;  /* 0x0000000000017941 */ /* 0x000fea0003800200 */
.L_x_22241:
        /* <DEDUP_REMOVED lines=23> */
.L_x_22245:
[----:B------:R-:W0:Y:S02]  /*77c0*/  MUFU.RCP R15, R14 ;  /* 0x0000000e000f7308 */ /* 0x000e240000001000 */
[----:B0-----:R-:W-:-:S04]  /*77d0*/  FFMA R12, R14, R15, -1 ;  /* 0xbf8000000e0c7423 */ /* 0x001fc8000000000f */
[----:B------:R-:W-:-:S04]  /*77e0*/  FADD.FTZ R12, -R12, -RZ ;  /* 0x800000ff0c0c7221 */ /* 0x000fc80000010100 */
[----:B------:R-:W-:-:S07]  /*77f0*/  FFMA R15, R15, R12, R15 ;  /* 0x0000000c0f0f7223 */ /* 0x000fce000000000f */
.L_x_22246:
[----:B------:R-:W-:Y:S05]  /*7800*/  BSYNC.RECONVERGENT B1 ;  /* 0x0000000000017941 */ /* 0x000fea0003800200 */
.L_x_22244:
        /* <DEDUP_REMOVED lines=22> */
.L_x_22248:
[----:B------:R-:W0:Y:S02]  /*7970*/  MUFU.RCP R15, R14 ;  /* 0x0000000e000f7308 */ /* 0x000e240000001000 */
[----:B0-----:R-:W-:-:S04]  /*7980*/  FFMA R12, R14, R15, -1 ;  /* 0xbf8000000e0c7423 */ /* 0x001fc8000000000f */
[----:B------:R-:W-:-:S04]  /*7990*/  FADD.FTZ R12, -R12, -RZ ;  /* 0x800000ff0c0c7221 */ /* 0x000fc80000010100 */
[----:B------:R-:W-:-:S07]  /*79a0*/  FFMA R15, R15, R12, R15 ;  /* 0x0000000c0f0f7223 */ /* 0x000fce000000000f */
.L_x_22249:
[----:B------:R-:W-:Y:S05]  /*79b0*/  BSYNC.RECONVERGENT B1 ;  /* 0x0000000000017941 */ /* 0x000fea0003800200 */
.L_x_22247:
        /* <DEDUP_REMOVED lines=21> */
[----:B-----5:R-:W-:Y:S05]  /*7b10*/  CALL.REL.NOINC `($__internal_553_$__cuda_sm20_rcp_rn_f32_slowpath) ;  /* 0x000000ec00787944 */ /* 0x020fea0003c00000 */
[----:B------:R-:W-:Y:S05]  /*7b20*/  BRA `(.L_x_22252) ;  /* 0x0000000000107947 */ /* 0x000fea0003800000 */
.L_x_22251:
[----:B------:R-:W0:Y:S02]  /*7b30*/  MUFU.RCP R15, R14 ;  /* 0x0000000e000f7308 */ /* 0x000e240000001000 */
[----:B0-----:R-:W-:-:S04]  /*7b40*/  FFMA R12, R14, R15, -1 ;  /* 0xbf8000000e0c7423 */ /* 0x001fc8000000000f */
[----:B------:R-:W-:-:S04]  /*7b50*/  FADD.FTZ R12, -R12, -RZ ;  /* 0x800000ff0c0c7221 */ /* 0x000fc80000010100 */
[----:B------:R-:W-:-:S07]  /*7b60*/  FFMA R15, R15, R12, R15 ;  /* 0x0000000c0f0f7223 */ /* 0x000fce000000000f */
.L_x_22252:
[----:B------:R-:W-:Y:S05]  /*7b70*/  BSYNC.RECONVERGENT B1 ;  /* 0x0000000000017941 */ /* 0x000fea0003800200 */
.L_x_22250:
        /* <DEDUP_REMOVED lines=22> */
.L_x_22254:
[----:B------:R-:W0:Y:S02]  /*7ce0*/  MUFU.RCP R15, R14 ;  /* 0x0000000e000f7308 */ /* 0x000e240000001000 */
[----:B0-----:R-:W-:-:S04]  /*7cf0*/  FFMA R12, R14, R15, -1 ;  /* 0xbf8000000e0c7423 */ /* 0x001fc8000000000f */
[----:B------:R-:W-:-:S04]  /*7d00*/  FADD.FTZ R12, -R12, -RZ ;  /* 0x800000ff0c0c7221 */ /* 0x000fc80000010100 */
[----:B------:R-:W-:-:S07]  /*7d10*/  FFMA R15, R15, R12, R15 ;  /* 0x0000000c0f0f7223 */ /* 0x000fce000000000f */
.L_x_22255:
[----:B------:R-:W-:Y:S05]  /*7d20*/  BSYNC.RECONVERGENT B1 ;  /* 0x0000000000017941 */ /* 0x000fea0003800200 */
.L_x_22253:
        /* <DEDUP_REMOVED lines=23> */
.L_x_22257:
[----:B------:R-:W0:Y:S02]  /*7ea0*/  MUFU.RCP R15, R14 ;  /* 0x0000000e000f7308 */ /* 0x000e240000001000 */
[----:B0-----:R-:W-:-:S04]  /*7eb0*/  FFMA R12, R14, R15, -1 ;  /* 0xbf8000000e0c7423 */ /* 0x001fc8000000000f */
[----:B------:R-:W-:-:S04]  /*7ec0*/  FADD.FTZ R12, -R12, -RZ ;  /* 0x800000ff0c0c7221 */ /* 0x000fc80000010100 */
[----:B------:R-:W-:-:S07]  /*7ed0*/  FFMA R15, R15, R12, R15 ;  /* 0x0000000c0f0f7223 */ /* 0x000fce000000000f */
.L_x_22258:
[----:B------:R-:W-:Y:S05]  /*7ee0*/  BSYNC.RECONVERGENT B1 ;  /* 0x0000000000017941 */ /* 0x000fea0003800200 */
.L_x_22256:
        /* <DEDUP_REMOVED lines=22> */
.L_x_22260:
[----:B------:R-:W0:Y:S02]  /*8050*/  MUFU.RCP R15, R14 ;  /* 0x0000000e000f7308 */ /* 0x000e240000001000 */
[----:B0-----:R-:W-:-:S04]  /*8060*/  FFMA R12, R14, R15, -1 ;  /* 0xbf8000000e0c7423 */ /* 0x001fc8000000000f */
[----:B------:R-:W-:-:S04]  /*8070*/  FADD.FTZ R12, -R12, -RZ ;  /* 0x800000ff0c0c7221 */ /* 0x000fc80000010100 */
[----:B------:R-:W-:-:S07]  /*8080*/  FFMA R15, R15, R12, R15 ;  /* 0x0000000c0f0f7223 */ /* 0x000fce000000000f */
.L_x_22261:
[----:B------:R-:W-:Y:S05]  /*8090*/  BSYNC.RECONVERGENT B1 ;  /* 0x0000000000017941 */ /* 0x000fea0003800200 */
.L_x_22259:
        /* <DEDUP_REMOVED lines=23> */
.L_x_22263:
[----:B------:R-:W0:Y:S02]  /*8210*/  MUFU.RCP R15, R14 ;  /* 0x0000000e000f7308 */ /* 0x000e240000001000 */
[----:B0-----:R-:W-:-:S04]  /*8220*/  FFMA R12, R14, R15, -1 ;  /* 0xbf8000000e0c7423 */ /* 0x001fc8000000000f */
[----:B------:R-:W-:-:S04]  /*8230*/  FADD.FTZ R12, -R12, -RZ ;  /* 0x800000ff0c0c7221 */ /* 0x000fc80000010100 */
[----:B------:R-:W-:-:S07]  /*8240*/  FFMA R15, R15, R12, R15 ;  /* 0x0000000c0f0f7223 */ /* 0x000fce000000000f */
.L_x_22264:
[----:B------:R-:W-:Y:S05]  /*8250*/  BSYNC.RECONVERGENT B1 ;  /* 0x0000000000017941 */ /* 0x000fea0003800200 */
.L_x_22262:
        /* <DEDUP_REMOVED lines=22> */
.L_x_22266:
[----:B------:R-:W0:Y:S02]  /*83c0*/  MUFU.RCP R15, R14 ;  /* 0x0000000e000f7308 */ /* 0x000e240000001000 */
[----:B0-----:R-:W-:-:S04]  /*83d0*/  FFMA R12, R14, R15, -1 ;  /* 0xbf8000000e0c7423 */ /* 0x001fc8000000000f */
[----:B------:R-:W-:-:S04]  /*83e0*/  FADD.FTZ R12, -R12, -RZ ;  /* 0x800000ff0c0c7221 */ /* 0x000fc80000010100 */
[----:B------:R-:W-:-:S07]  /*83f0*/  FFMA R15, R15, R12, R15 ;  /* 0x0000000c0f0f7223 */ /* 0x000fce000000000f */
.L_x_22267:
[----:B------:R-:W-:Y:S05]  /*8400*/  BSYNC.RECONVERGENT B1 ;  /* 0x0000000000017941 */ /* 0x000fea0003800200 */
.L_x_22265:
        /* <DEDUP_REMOVED lines=23> */
.L_x_22269:
[----:B------:R-:W0:Y:S02]  /*8580*/  MUFU.RCP R15, R14 ;  /* 0x0000000e000f7308 */ /* 0x000e240000001000 */
[----:B0-----:R-:W-:-:S04]  /*8590*/  FFMA R12, R14, R15, -1 ;  /* 0xbf8000000e0c7423 */ /* 0x001fc8000000000f */
[----:B------:R-:W-:-:S04]  /*85a0*/  FADD.FTZ R12, -R12, -RZ ;  /* 0x800000ff0c0c7221 */ /* 0x000fc80000010100 */
[----:B------:R-:W-:-:S07]  /*85b0*/  FFMA R15, R15, R12, R15 ;  /* 0x0000000c0f0f7223 */ /* 0x000fce000000000f */
.L_x_22270:
[----:B------:R-:W-:Y:S05]  /*85c0*/  BSYNC.RECONVERGENT B1 ;  /* 0x0000000000017941 */ /* 0x000fea0003800200 */
.L_x_22268:
        /* <DEDUP_REMOVED lines=22> */
.L_x_22272:
[----:B------:R-:W0:Y:S02]  /*8730*/  MUFU.RCP R15, R14 ;  /* 0x0000000e000f7308 */ /* 0x000e240000001000 */
[----:B0-----:R-:W-:-:S04]  /*8740*/  FFMA R12, R14, R15, -1 ;  /* 0xbf8000000e0c7423 */ /* 0x001fc8000000000f */
[----:B------:R-:W-:-:S04]  /*8750*/  FADD.FTZ R12, -R12, -RZ ;  /* 0x800000ff0c0c7221 */ /* 0x000fc80000010100 */
[----:B------:R-:W-:-:S07]  /*8760*/  FFMA R15, R15, R12, R15 ;  /* 0x0000000c0f0f7223 */ /* 0x000fce000000000f */
.L_x_22273:
[----:B------:R-:W-:Y:S05]  /*8770*/  BSYNC.RECONVERGENT B1 ;  /* 0x0000000000017941 */ /* 0x000fea0003800200 */
.L_x_22271:
        /* <DEDUP_REMOVED lines=23> */
.L_x_22275:
[----:B------:R-:W0:Y:S02]  /*88f0*/  MUFU.RCP R15, R14 ;  /* 0x0000000e000f7308 */ /* 0x000e240000001000 */
[----:B0-----:R-:W-:-:S04]  /*8900*/  FFMA R12, R14, R15, -1 ;  /* 0xbf8000000e0c7423 */ /* 0x001fc8000000000f */
[----:B------:R-:W-:-:S04]  /*8910*/  FADD.FTZ R12, -R12, -RZ ;  /* 0x800000ff0c0c7221 */ /* 0x000fc80000010100 */
[----:B------:R-:W-:-:S07]  /*8920*/  FFMA R15, R15, R12, R15 ;  /* 0x0000000c0f0f7223 */ /* 0x000fce000000000f */
.L_x_22276:
[----:B------:R-:W-:Y:S05]  /*8930*/  BSYNC.RECONVERGENT B1 ;  /* 0x0000000000017941 */ /* 0x000fea0003800200 */
.L_x_22274:
        /* <DEDUP_REMOVED lines=22> */
.L_x_22278:
[----:B------:R-:W0:Y:S02]  /*8aa0*/  MUFU.RCP R15, R14 ;  /* 0x0000000e000f7308 */ /* 0x000e240000001000 */
[----:B0-----:R-:W-:-:S04]  /*8ab0*/  FFMA R12, R14, R15, -1 ;  /* 0xbf8000000e0c7423 */ /* 0x001fc8000000000f */
[----:B------:R-:W-:-:S04]  /*8ac0*/  FADD.FTZ R12, -R12, -RZ ;  /* 0x800000ff0c0c7221 */ /* 0x000fc80000010100 */
[----:B------:R-:W-:-:S07]  /*8ad0*/  FFMA R15, R15, R12, R15 ;  /* 0x0000000c0f0f7223 */ /* 0x000fce000000000f */
.L_x_22279:
[----:B------:R-:W-:Y:S05]  /*8ae0*/  BSYNC.RECONVERGENT B1 ;  /* 0x0000000000017941 */ /* 0x000fea0003800200 */
.L_x_22277:
        /* <DEDUP_REMOVED lines=23> */
.L_x_22281:
[----:B------:R-:W0:Y:S02]  /*8c60*/  MUFU.RCP R15, R14 ;  /* 0x0000000e000f7308 */ /* 0x000e240000001000 */
[----:B0-----:R-:W-:-:S04]  /*8c70*/  FFMA R12, R14, R15, -1 ;  /* 0xbf8000000e0c7423 */ /* 0x001fc8000000000f */
[----:B------:R-:W-:-:S04]  /*8c80*/  FADD.FTZ R12, -R12, -RZ ;  /* 0x800000ff0c0c7221 */ /* 0x000fc80000010100 */
[----:B------:R-:W-:-:S07]  /*8c90*/  FFMA R15, R15, R12, R15 ;  /* 0x0000000c0f0f7223 */ /* 0x000fce000000000f */
.L_x_22282:
[----:B------:R-:W-:Y:S05]  /*8ca0*/  BSYNC.RECONVERGENT B1 ;  /* 0x0000000000017941 */ /* 0x000fea0003800200 */
.L_x_22280:
        /* <DEDUP_REMOVED lines=22> */
.L_x_22284:
[----:B------:R-:W0:Y:S02]  /*8e10*/  MUFU.RCP R15, R14 ;  /* 0x0000000e000f7308 */ /* 0x000e240000001000 */
[----:B0-----:R-:W-:-:S04]  /*8e20*/  FFMA R12, R14, R15, -1 ;  /* 0xbf8000000e0c7423 */ /* 0x001fc8000000000f */
[----:B------:R-:W-:-:S04]  /*8e30*/  FADD.FTZ R12, -R12, -RZ ;  /* 0x800000ff0c0c7221 */ /* 0x000fc80000010100 */
[----:B------:R-:W-:-:S07]  /*8e40*/  FFMA R15, R15, R12, R15 ;  /* 0x0000000c0f0f7223 */ /* 0x000fce000000000f */
.L_x_22285:
[----:B------:R-:W-:Y:S05]  /*8e50*/  BSYNC.RECONVERGENT B1 ;  /* 0x0000000000017941 */ /* 0x000fea0003800200 */
.L_x_22283:
        /* <DEDUP_REMOVED lines=23> */
.L_x_22287:
[----:B------:R-:W0:Y:S02]  /*8fd0*/  MUFU.RCP R15, R14 ;  /* 0x0000000e000f7308 */ /* 0x000e240000001000 */
[----:B0-----:R-:W-:-:S04]  /*8fe0*/  FFMA R12, R14, R15, -1 ;  /* 0xbf8000000e0c7423 */ /* 0x001fc8000000000f */
[----:B------:R-:W-:-:S04]  /*8ff0*/  FADD.FTZ R12, -R12, -RZ ;  /* 0x800000ff0c0c7221 */ /* 0x000fc80000010100 */
[----:B------:R-:W-:-:S07]  /*9000*/  FFMA R15, R15, R12, R15 ;  /* 0x0000000c0f0f7223 */ /* 0x000fce000000000f */
.L_x_22288:
[----:B------:R-:W-:Y:S05]  /*9010*/  BSYNC.RECONVERGENT B1 ;  /* 0x0000000000017941 */ /* 0x000fea0003800200 */
.L_x_22286:
        /* <DEDUP_REMOVED lines=22> */
.L_x_22290:
[----:B------:R-:W0:Y:S02]  /*9180*/  MUFU.RCP R15, R14 ;  /* 0x0000000e000f7308 */ /* 0x000e240000001000 */
[----:B0-----:R-:W-:-:S04]  /*9190*/  FFMA R12, R14, R15, -1 ;  /* 0xbf8000000e0c7423 */ /* 0x001fc8000000000f */
[----:B------:R-:W-:-:S04]  /*91a0*/  FADD.FTZ R12, -R12, -RZ ;  /* 0x800000ff0c0c7221 */ /* 0x000fc80000010100 */
[----:B------:R-:W-:-:S07]  /*91b0*/  FFMA R15, R15, R12, R15 ;  /* 0x0000000c0f0f7223 */ /* 0x000fce000000000f */
.L_x_22291:
[----:B------:R-:W-:Y:S05]  /*91c0*/  BSYNC.RECONVERGENT B1 ;  /* 0x0000000000017941 */ /* 0x000fea0003800200 */
.L_x_22289:
        /* <DEDUP_REMOVED lines=23> */
.L_x_22293:
[----:B------:R-:W0:Y:S02]  /*9340*/  MUFU.RCP R15, R14 ;  /* 0x0000000e000f7308 */ /* 0x000e240000001000 */
[----:B0-----:R-:W-:-:S04]  /*9350*/  FFMA R12, R14, R15, -1 ;  /* 0xbf8000000e0c7423 */ /* 0x001fc8000000000f */
[----:B------:R-:W-:-:S04]  /*9360*/  FADD.FTZ R12, -R12, -RZ ;  /* 0x800000ff0c0c7221 */ /* 0x000fc80000010100 */
[----:B------:R-:W-:-:S07]  /*9370*/  FFMA R15, R15, R12, R15 ;  /* 0x0000000c0f0f7223 */ /* 0x000fce000000000f */
.L_x_22294:
[----:B------:R-:W-:Y:S05]  /*9380*/  BSYNC.RECONVERGENT B1 ;  /* 0x0000000000017941 */ /* 0x000fea0003800200 */
.L_x_22292:
        /* <DEDUP_REMOVED lines=35> */
[----:B------:R-:W-:Y:S02]  /*95c0*/  F2FP.SATFINITE.E5M2.F32.PACK_AB_MERGE_C R55, RZ, R13, RZ ;  /* 0x0000000dff37723e */ /* 0x000fe400048060ff */
[----:B------:R-:W-:Y:S01]  /*95d0*/  LOP3.LUT R13, R12, 0xe0, RZ, 0xc0, !PT ;  /* 0x000000e00c0d7812 */ /* 0x000fe200078ec0ff */
[----:B------:R-:W-:Y:S01]  /*95e0*/  IMAD.IADD R48, R19, 0x1, R12 ;  /* 0x0000000113307824 */ /* 0x000fe200078e020c */
[----:B------:R-:W-:Y:S02]  /*95f0*/  F2FP.SATFINITE.E5M2.F32.PACK_AB_MERGE_C R17, RZ, R17, RZ ;  /* 0x00000011ff11723e */ /* 0x000fe400048060ff */
[----:B------:R-:W-:Y:S01]  /*9600*/  F2FP.SATFINITE.E5M2.F32.PACK_AB_MERGE_C R92, RZ, R92, RZ ;  /* 0x0000005cff5c723e */ /* 0x000fe200048060ff */
[----:B------:R-:W-:Y:S01]  /*9610*/  IMAD.WIDE.U32 R14, R13, R2, R26 ;  /* 0x000000020d0e7225 */ /* 0x000fe200078e001a */
[----:B------:R-:W-:Y:S02]  /*9620*/  FMNMX3 R22, |R80|, R22, |R59|, !PT ;  /* 0x0000001650167276 */ /* 0x000fe4000780063b */
[----:B------:R-:W-:Y:S01]  /*9630*/  IADD3 R28, PT, PT, R12, 0x1d, -R57 ;  /* 0x0000001d0c1c7810 */ /* 0x000fe20007ffe839 */
[----:B------:R-:W-:Y:S01]  /*9640*/  IMAD R83, R3, R13, RZ ;  /* 0x0000000d03537224 */ /* 0x000fe200078e02ff */
[----:B------:R-:W-:Y:S01]  /*9650*/  F2FP.SATFINITE.E5M2.F32.PACK_AB_MERGE_C R93, RZ, R93, RZ ;  /* 0x0000005dff5d723e */ /* 0x000fe200048060ff */
        /* <DEDUP_REMOVED lines=22> */
.L_x_22296:
[----:B------:R-:W-:Y:S05]  /*97c0*/  BSYNC.RECONVERGENT B0 ;  /* 0x0000000000007941 */ /* 0x000fea0003800200 */
.L_x_22295:
        /* <DEDUP_REMOVED lines=10> */
[----:B------:R-:W-:-:S02]  /*9870*/  LOP3.LUT R13, R28, 0x1f, RZ, 0xc0, !PT ;  /* 0x0000001f1c0d7812 */ /* 0x000fc400078ec0ff */
[----:B------:R-:W-:Y:S02]  /*9880*/  IADD3 R28, P4, PT, R19, R14, RZ ;  /* 0x0000000e131c7210 */ /* 0x000fe40007f9e0ff */
[----:B------:R-:W-:Y:S02]  /*9890*/  F2FP.SATFINITE.E5M2.F32.PACK_AB_MERGE_C R19, RZ, R80, RZ ;  /* 0x00000050ff13723e */ /* 0x000fe400048060ff */
[----:B------:R-:W-:Y:S02]  /*98a0*/  LOP3.LUT R46, R55, 0xff, RZ, 0xc0, !PT ;  /* 0x000000ff372e7812 */ /* 0x000fe400078ec0ff */
[----:B------:R-:W-:Y:S02]  /*98b0*/  SHF.L.U32 R59, R59, 0x8, RZ ;  /* 0x000000083b3b7819 */ /* 0x000fe400000006ff */
[----:B------:R-:W-:Y:S01]  /*98c0*/  FMNMX3 R0, |R37|, R0, |R38|, !PT ;  /* 0x0000000025007276 */ /* 0x000fe20007800626 */
[----:B------:R-:W-:Y:S01]  /*98d0*/  IMAD R46, R19, 0x100, R46 ;  /* 0x00000100132e7824 */ /* 0x000fe200078e022e */
[----:B------:R-:W-:-:S02]  /*98e0*/  IADD3 R35, PT, PT, R83, R15, RZ ;  /* 0x0000000f53237210 */ /* 0x000fc40007ffe0ff */
[C---:B------:R-:W-:Y:S02]  /*98f0*/  ISETP.LT.U32.AND P1, PT, R13.reuse, R6, !P1 ;  /* 0x000000060d00720c */ /* 0x040fe40004f21070 */
[----:B------:R-:W-:Y:S02]  /*9900*/  IADD3 R48, P2, P3, R13, R14, R26 ;  /* 0x0000000e0d307210 */ /* 0x000fe40007b5e01a */
[----:B------:R-:W-:Y:S02]  /*9910*/  F2FP.SATFINITE.E5M2.F32.PACK_AB_MERGE_C R94, RZ, R94, RZ ;  /* 0x0000005eff5e723e */ /* 0x000fe400048060ff */
[----:B------:R-:W-:Y:S02]  /*9920*/  LOP3.LUT R17, R59, 0xff, R17, 0xf8, !PT ;  /* 0x000000ff3b117812 */ /* 0x000fe400078ef811 */
[----:B------:R-:W-:Y:S02]  /*9930*/  FMNMX3 R22, |R39|, R0, |R58|, !PT ;  /* 0x0000000027167276 */ /* 0x000fe4000780063a */
[----:B------:R-:W-:Y:S01]  /*9940*/  F2FP.SATFINITE.E5M2.F32.PACK_AB_MERGE_C R95, RZ, R95, RZ ;  /* 0x0000005fff5f723e */ /* 0x000fe200048060ff */
        /* <DEDUP_REMOVED lines=23> */
.L_x_22298:
[----:B------:R-:W-:Y:S05]  /*9ac0*/  BSYNC.RECONVERGENT B0 ;  /* 0x0000000000007941 */ /* 0x000fea0003800200 */
.L_x_22297:
        /* <DEDUP_REMOVED lines=49> */
.L_x_22300:
[----:B------:R-:W-:Y:S05]  /*9de0*/  BSYNC.RECONVERGENT B0 ;  /* 0x0000000000007941 */ /* 0x000fea0003800200 */
.L_x_22299:
        /* <DEDUP_REMOVED lines=26> */
.L_x_22302:
[----:B------:R-:W-:Y:S05]  /*9f90*/  BSYNC.RECONVERGENT B0 ;  /* 0x0000000000007941 */ /* 0x000fea0003800200 */
.L_x_22301:
        /* <DEDUP_REMOVED lines=26> */
.L_x_22304:
[----:B------:R-:W-:Y:S05]  /*a140*/  BSYNC.RECONVERGENT B0 ;  /* 0x0000000000007941 */ /* 0x000fea0003800200 */
.L_x_22303:
[----:B------:R-:W-:Y:S01]  /*a150*/  FMUL R90, R41, UR8 ;  /* 0x00000008295a7c20 */ /* 0x000fe20008400000 */
[----:B------:R-:W-:Y:S01]  /*a160*/  FMUL R91, R52, UR8 ;  /* 0x00000008345b7c20 */ /* 0x000fe20008400000 */
[----:B------:R-:W-:Y:S01]  /*a170*/  FMUL R83, R42, UR8 ;  /* 0x000000082a537c20 */ /* 0x000fe20008400000 */
[----:B------:R-:W-:Y:S01]  /*a180*/  BSSY.RECONVERGENT B0, `(.L_x_22305) ;  /* 0x0000016000007945 */ /* 0x000fe20003800200 */
[----:B------:R-:W-:Y:S01]  /*a190*/  FMUL R56, R16, UR8 ;  /* 0x0000000810387c20 */ /* 0x000fe20008400000 */
[----:B------:R-:W-:Y:S01]  /*a1a0*/  FMUL R57, R51, UR8 ;  /* 0x0000000833397c20 */ /* 0x000fe20008400000 */
[----:B------:R-:W-:Y:S01]  /*a1b0*/  FMUL R58, R30, UR8 ;  /* 0x000000081e3a7c20 */ /* 0x000fe20008400000 */
[----:B------:R-:W-:Y:S02]  /*a1c0*/  F2FP.SATFINITE.E5M2.F32.PACK_AB_MERGE_C R90, RZ, R90, RZ ;  /* 0x0000005aff5a723e */ /* 0x000fe400048060ff */
[----:B------:R-:W-:Y:S02]  /*a1d0*/  F2FP.SATFINITE.E5M2.F32.PACK_AB_MERGE_C R91, RZ, R91, RZ ;  /* 0x0000005bff5b723e */ /* 0x000fe400048060ff */
[----:B------:R-:W-:-:S02]  /*a1e0*/  F2FP.SATFINITE.E5M2.F32.PACK_AB_MERGE_C R83, RZ, R83, RZ ;  /* 0x00000053ff53723e */ /* 0x000fc400048060ff */
        /* <DEDUP_REMOVED lines=15> */
.L_x_22306:
[----:B------:R-:W-:Y:S05]  /*a2e0*/  BSYNC.RECONVERGENT B0 ;  /* 0x0000000000007941 */ /* 0x000fea0003800200 */
.L_x_22305:
        /* <DEDUP_REMOVED lines=20> */
.L_x_22308:
[----:B------:R-:W-:Y:S05]  /*a430*/  BSYNC.RECONVERGENT B0 ;  /* 0x0000000000007941 */ /* 0x000fea0003800200 */
.L_x_22307:
        /* <DEDUP_REMOVED lines=22> */
.L_x_22310:
[----:B------:R-:W-:Y:S05]  /*a5a0*/  BSYNC.RECONVERGENT B0 ;  /* 0x0000000000007941 */ /* 0x000fea0003800200 */
.L_x_22309:
        /* <DEDUP_REMOVED lines=148> */
[----:B-----5:R-:W-:Y:S05]  /*aef0*/  CALL.REL.NOINC `($__internal_553_$__cuda_sm20_rcp_rn_f32_slowpath) ;  /* 0x000000b800807944 */ /* 0x020fea0003c00000 */
[----:B------:R-:W-:Y:S05]  /*af00*/  BRA `(.L_x_22313) ;  /* 0x0000000000107947 */ /* 0x000fea0003800000 */
.L_x_22312:
[----:B------:R-:W0:Y:S02]  /*af10*/  MUFU.RCP R15, R90 ;  /* 0x0000005a000f7308 */ /* 0x000e240000001000 */
[----:B0-----:R-:W-:-:S04]  /*af20*/  FFMA R0, R90, R15, -1 ;  /* 0xbf8000005a007423 */ /* 0x001fc8000000000f */
[----:B------:R-:W-:-:S04]  /*af30*/  FADD.FTZ R0, -R0, -RZ ;  /* 0x800000ff00007221 */ /* 0x000fc80000010100 */
[----:B------:R-:W-:-:S07]  /*af40*/  FFMA R15, R15, R0, R15 ;  /* 0x000000000f0f7223 */ /* 0x000fce000000000f */
.L_x_22313:
[----:B------:R-:W-:Y:S05]  /*af50*/  BSYNC.RECONVERGENT B1 ;  /* 0x0000000000017941 */ /* 0x000fea0003800200 */
.L_x_22311:
        /* <DEDUP_REMOVED lines=20> */
[----:B-----5:R-:W-:Y:S05]  /*b0a0*/  CALL.REL.NOINC `($__internal_553_$__cuda_sm20_rcp_rn_f32_slowpath) ;  /* 0x000000b800147944 */ /* 0x020fea0003c00000 */
[----:B------:R-:W-:Y:S05]  /*b0b0*/  BRA `(.L_x_22316) ;  /* 0x0000000000107947 */ /* 0x000fea0003800000 */
.L_x_22315:
[----:B------:R-:W0:Y:S02]  /*b0c0*/  MUFU.RCP R15, R12 ;  /* 0x0000000c000f7308 */ /* 0x000e240000001000 */
[----:B0-----:R-:W-:-:S04]  /*b0d0*/  FFMA R0, R12, R15, -1 ;  /* 0xbf8000000c007423 */ /* 0x001fc8000000000f */
[----:B------:R-:W-:-:S04]  /*b0e0*/  FADD.FTZ R0, -R0, -RZ ;  /* 0x800000ff00007221 */ /* 0x000fc80000010100 */
[----:B------:R-:W-:-:S07]  /*b0f0*/  FFMA R15, R15, R0, R15 ;  /* 0x000000000f0f7223 */ /* 0x000fce000000000f */
.L_x_22316:
[----:B------:R-:W-:Y:S05]  /*b100*/  BSYNC.RECONVERGENT B1 ;  /* 0x0000000000017941 */ /* 0x000fea0003800200 */
.L_x_22314:
        /* <DEDUP_REMOVED lines=19> */
[----:B-----5:R-:W-:Y:S05]  /*b240*/  CALL.REL.NOINC `($__internal_553_$__cuda_sm20_rcp_rn_f32_slowpath) ;  /* 0x000000b400ac7944 */ /* 0x020fea0003c00000 */
[----:B------:R-:W-:Y:S05]  /*b250*/  BRA `(.L_x_22319) ;  /* 0x0000000000107947 */ /* 0x000fea0003800000 */
.L_x_22318:
[----:B------:R-:W0:Y:S02]  /*b260*/  MUFU.RCP R15, R12 ;  /* 0x0000000c000f7308 */ /* 0x000e240000001000 */
[----:B0-----:R-:W-:-:S04]  /*b270*/  FFMA R0, R12, R15, -1 ;  /* 0xbf8000000c007423 */ /* 0x001fc8000000000f */
[----:B------:R-:W-:-:S04]  /*b280*/  FADD.FTZ R0, -R0, -RZ ;  /* 0x800000ff00007221 */ /* 0x000fc80000010100 */
[----:B------:R-:W-:-:S07]  /*b290*/  FFMA R15, R15, R0, R15 ;  /* 0x000000000f0f7223 */ /* 0x000fce000000000f */
.L_x_22319:
[----:B------:R-:W-:Y:S05]  /*b2a0*/  BSYNC.RECONVERGENT B1 ;  /* 0x0000000000017941 */ /* 0x000fea0003800200 */
.L_x_22317:
        /* <DEDUP_REMOVED lines=22> */
.L_x_22321:
[----:B------:R-:W0:Y:S02]  /*b410*/  MUFU.RCP R15, R12 ;  /* 0x0000000c000f7308 */ /* 0x000e240000001000 */
[----:B0-----:R-:W-:-:S04]  /*b420*/  FFMA R0, R12, R15, -1 ;  /* 0xbf8000000c007423 */ /* 0x001fc8000000000f */
[----:B------:R-:W-:-:S04]  /*b430*/  FADD.FTZ R0, -R0, -RZ ;  /* 0x800000ff00007221 */ /* 0x000fc80000010100 */
[----:B------:R-:W-:-:S07]  /*b440*/  FFMA R15, R15, R0, R15 ;  /* 0x000000000f0f7223 */ /* 0x000fce000000000f */
.L_x_22322:
[----:B------:R-:W-:Y:S05]  /*b450*/  BSYNC.RECONVERGENT B1 ;  /* 0x0000000000017941 */ /* 0x000fea0003800200 */
.L_x_22320:
        /* <DEDUP_REMOVED lines=21> */
.L_x_22324:
[----:B------:R-:W0:Y:S02]  /*b5b0*/  MUFU.RCP R15, R12 ;  /* 0x0000000c000f7308 */ /* 0x000e240000001000 */
[----:B0-----:R-:W-:-:S04]  /*b5c0*/  FFMA R0, R12, R15, -1 ;  /* 0xbf8000000c007423 */ /* 0x001fc8000000000f */
[----:B------:R-:W-:-:S04]  /*b5d0*/  FADD.FTZ R0, -R0, -RZ ;  /* 0x800000ff00007221 */ /* 0x000fc80000010100 */
[----:B------:R-:W-:-:S07]  /*b5e0*/  FFMA R15, R15, R0, R15 ;  /* 0x000000000f0f7223 */ /* 0x000fce000000000f */
.L_x_22325:
[----:B------:R-:W-:Y:S05]  /*b5f0*/  BSYNC.RECONVERGENT B1 ;  /* 0x0000000000017941 */ /* 0x000fea0003800200 */
.L_x_22323:
        /* <DEDUP_REMOVED lines=22> */
.L_x_22327:
[----:B------:R-:W0:Y:S02]  /*b760*/  MUFU.RCP R15, R12 ;  /* 0x0000000c000f7308 */ /* 0x000e240000001000 */
[----:B0-----:R-:W-:-:S04]  /*b770*/  FFMA R0, R12, R15, -1 ;  /* 0xbf8000000c007423 */ /* 0x001fc8000000000f */
[----:B------:R-:W-:-:S04]  /*b780*/  FADD.FTZ R0, -R0, -RZ ;  /* 0x800000ff00007221 */ /* 0x000fc80000010100 */
[----:B------:R-:W-:-:S07]  /*b790*/  FFMA R15, R15, R0, R15 ;  /* 0x000000000f0f7223 */ /* 0x000fce000000000f */
.L_x_22328:
[----:B------:R-:W-:Y:S05]  /*b7a0*/  BSYNC.RECONVERGENT B1 ;  /* 0x0000000000017941 */ /* 0x000fea0003800200 */
.L_x_22326:
        /* <DEDUP_REMOVED lines=21> */
.L_x_22330:
[----:B------:R-:W0:Y:S02]  /*b900*/  MUFU.RCP R15, R12 ;  /* 0x0000000c000f7308 */ /* 0x000e240000001000 */
[----:B0-----:R-:W-:-:S04]  /*b910*/  FFMA R0, R12, R15, -1 ;  /* 0xbf8000000c007423 */ /* 0x001fc8000000000f */
[----:B------:R-:W-:-:S04]  /*b920*/  FADD.FTZ R0, -R0, -RZ ;  /* 0x800000ff00007221 */ /* 0x000fc80000010100 */
[----:B------:R-:W-:-:S07]  /*b930*/  FFMA R15, R15, R0, R15 ;  /* 0x000000000f0f7223 */ /* 0x000fce000000000f */
.L_x_22331:
[----:B------:R-:W-:Y:S05]  /*b940*/  BSYNC.RECONVERGENT B1 ;  /* 0x0000000000017941 */ /* 0x000fea0003800200 */
.L_x_22329:
        /* <DEDUP_REMOVED lines=22> */
.L_x_22333:
[----:B------:R-:W0:Y:S02]  /*bab0*/  MUFU.RCP R15, R12 ;  /* 0x0000000c000f7308 */ /* 0x000e240000001000 */
[----:B0-----:R-:W-:-:S04]  /*bac0*/  FFMA R0, R12, R15, -1 ;  /* 0xbf8000000c007423 */ /* 0x001fc8000000000f */
[----:B------:R-:W-:-:S04]  /*bad0*/  FADD.FTZ R0, -R0, -RZ ;  /* 0x800000ff00007221 */ /* 0x000fc80000010100 */
[----:B------:R-:W-:-:S07]  /*bae0*/  FFMA R15, R15, R0, R15 ;  /* 0x000000000f0f7223 */ /* 0x000fce000000000f */
.L_x_22334:
[----:B------:R-:W-:Y:S05]  /*baf0*/  BSYNC.RECONVERGENT B1 ;  /* 0x0000000000017941 */ /* 0x000fea0003800200 */
.L_x_22332:
        /* <DEDUP_REMOVED lines=21> */
.L_x_22336:
[----:B------:R-:W0:Y:S02]  /*bc50*/  MUFU.RCP R15, R12 ;  /* 0x0000000c000f7308 */ /* 0x000e240000001000 */
[----:B0-----:R-:W-:-:S04]  /*bc60*/  FFMA R0, R12, R15, -1 ;  /* 0xbf8000000c007423 */ /* 0x001fc8000000000f */
[----:B------:R-:W-:-:S04]  /*bc70*/  FADD.FTZ R0, -R0, -RZ ;  /* 0x800000ff00007221 */ /* 0x000fc80000010100 */
[----:B------:R-:W-:-:S07]  /*bc80*/  FFMA R15, R15, R0, R15 ;  /* 0x000000000f0f7223 */ /* 0x000fce000000000f */
.L_x_22337:
[----:B------:R-:W-:Y:S05]  /*bc90*/  BSYNC.RECONVERGENT B1 ;  /* 0x0000000000017941 */ /* 0x000fea0003800200 */
.L_x_22335:
        /* <DEDUP_REMOVED lines=22> */
.L_x_22339:
[----:B------:R-:W0:Y:S02]  /*be00*/  MUFU.RCP R15, R12 ;  /* 0x0000000c000f7308 */ /* 0x000e240000001000 */
[----:B0-----:R-:W-:-:S04]  /*be10*/  FFMA R0, R12, R15, -1 ;  /* 0xbf8000000c007423 */ /* 0x001fc8000000000f */
[----:B------:R-:W-:-:S04]  /*be20*/  FADD.FTZ R0, -R0, -RZ ;  /* 0x800000ff00007221 */ /* 0x000fc80000010100 */
[----:B------:R-:W-:-:S07]  /*be30*/  FFMA R15, R15, R0, R15 ;  /* 0x000000000f0f7223 */ /* 0x000fce000000000f */
.L_x_22340:
[----:B------:R-:W-:Y:S05]  /*be40*/  BSYNC.RECONVERGENT B1 ;  /* 0x0000000000017941 */ /* 0x000fea0003800200 */
.L_x_22338:
        /* <DEDUP_REMOVED lines=21> */
.L_x_22342:
[----:B------:R-:W0:Y:S02]  /*bfa0*/  MUFU.RCP R15, R12 ;  /* 0x0000000c000f7308 */ /* 0x000e240000001000 */
[----:B0-----:R-:W-:-:S04]  /*bfb0*/  FFMA R0, R12, R15, -1 ;  /* 0xbf8000000c007423 */ /* 0x001fc8000000000f */
[----:B------:R-:W-:-:S04]  /*bfc0*/  FADD.FTZ R0, -R0, -RZ ;  /* 0x800000ff00007221 */ /* 0x000fc80000010100 */
[----:B------:R-:W-:-:S07]  /*bfd0*/  FFMA R15, R15, R0, R15 ;  /* 0x000000000f0f7223 */ /* 0x000fce000000000f */
.L_x_22343:
[----:B------:R-:W-:Y:S05]  /*bfe0*/  BSYNC.RECONVERGENT B1 ;  /* 0x0000000000017941 */ /* 0x000fea0003800200 */
.L_x_22341:
        /* <DEDUP_REMOVED lines=22> */
.L_x_22345:
[----:B------:R-:W0:Y:S02]  /*c150*/  MUFU.RCP R15, R12 ;  /* 0x0000000c000f7308 */ /* 0x000e240000001000 */
[----:B0-----:R-:W-:-:S04]  /*c160*/  FFMA R0, R12, R15, -1 ;  /* 0xbf8000000c007423 */ /* 0x001fc8000000000f */
[----:B------:R-:W-:-:S04]  /*c170*/  FADD.FTZ R0, -R0, -RZ ;  /* 0x800000ff00007221 */ /* 0x000fc80000010100 */
[----:B------:R-:W-:-:S07]  /*c180*/  FFMA R15, R15, R0, R15 ;  /* 0x000000000f0f7223 */ /* 0x000fce000000000f */
.L_x_22346:
[----:B------:R-:W-:Y:S05]  /*c190*/  BSYNC.RECONVERGENT B1 ;  /* 0x0000000000017941 */ /* 0x000fea0003800200 */
.L_x_22344:
        /* <DEDUP_REMOVED lines=21> */
.L_x_22348:
[----:B------:R-:W0:Y:S02]  /*c2f0*/  MUFU.RCP R15, R12 ;  /* 0x0000000c000f7308 */ /* 0x000e240000001000 */
[----:B0-----:R-:W-:-:S04]  /*c300*/  FFMA R0, R12, R15, -1 ;  /* 0xbf8000000c007423 */ /* 0x001fc8000000000f */
[----:B------:R-:W-:-:S04]  /*c310*/  FADD.FTZ R0, -R0, -RZ ;  /* 0x800000ff00007221 */ /* 0x000fc80000010100 */
[----:B------:R-:W-:-:S07]  /*c320*/  FFMA R15, R15, R0, R15 ;  /* 0x000000000f0f7223 */ /* 0x000fce000000000f */
.L_x_22349:
[----:B------:R-:W-:Y:S05]  /*c330*/  BSYNC.RECONVERGENT B1 ;  /* 0x0000000000017941 */ /* 0x000fea0003800200 */
.L_x_22347:
        /* <DEDUP_REMOVED lines=22> */
.L_x_22351:
[----:B------:R-:W0:Y:S02]  /*c4a0*/  MUFU.RCP R15, R12 ;  /* 0x0000000c000f7308 */ /* 0x000e240000001000 */
[----:B0-----:R-:W-:-:S04]  /*c4b0*/  FFMA R0, R12, R15, -1 ;  /* 0xbf8000000c007423 */ /* 0x001fc8000000000f */
[----:B------:R-:W-:-:S04]  /*c4c0*/  FADD.FTZ R0, -R0, -RZ ;  /* 0x800000ff00007221 */ /* 0x000fc80000010100 */
[----:B------:R-:W-:-:S07]  /*c4d0*/  FFMA R15, R15, R0, R15 ;  /* 0x000000000f0f7223 */ /* 0x000fce000000000f */
.L_x_22352:
[----:B------:R-:W-:Y:S05]  /*c4e0*/  BSYNC.RECONVERGENT B1 ;  /* 0x0000000000017941 */ /* 0x000fea0003800200 */
.L_x_22350:
        /* <DEDUP_REMOVED lines=21> */
.L_x_22354:
[----:B------:R-:W0:Y:S02]  /*c640*/  MUFU.RCP R15, R12 ;  /* 0x0000000c000f7308 */ /* 0x000e240000001000 */
[----:B0-----:R-:W-:-:S04]  /*c650*/  FFMA R0, R12, R15, -1 ;  /* 0xbf8000000c007423 */ /* 0x001fc8000000000f */
[----:B------:R-:W-:-:S04]  /*c660*/  FADD.FTZ R0, -R0, -RZ ;  /* 0x800000ff00007221 */ /* 0x000fc80000010100 */
[----:B------:R-:W-:-:S07]  /*c670*/  FFMA R15, R15, R0, R15 ;  /* 0x000000000f0f7223 */ /* 0x000fce000000000f */
.L_x_22355:
[----:B------:R-:W-:Y:S05]  /*c680*/  BSYNC.RECONVERGENT B1 ;  /* 0x0000000000017941 */ /* 0x000fea0003800200 */
.L_x_22353:
        /* <DEDUP_REMOVED lines=22> */
.L_x_22357:
[----:B------:R-:W0:Y:S02]  /*c7f0*/  MUFU.RCP R15, R12 ;  /* 0x0000000c000f7308 */ /* 0x000e240000001000 */
[----:B0-----:R-:W-:-:S04]  /*c800*/  FFMA R0, R12, R15, -1 ;  /* 0xbf8000000c007423 */ /* 0x001fc8000000000f */
[----:B------:R-:W-:-:S04]  /*c810*/  FADD.FTZ R0, -R0, -RZ ;  /* 0x800000ff00007221 */ /* 0x000fc80000010100 */
[----:B------:R-:W-:-:S07]  /*c820*/  FFMA R15, R15, R0, R15 ;  /* 0x000000000f0f7223 */ /* 0x000fce000000000f */
.L_x_22358:
[----:B------:R-:W-:Y:S05]  /*c830*/  BSYNC.RECONVERGENT B1 ;  /* 0x0000000000017941 */ /* 0x000fea0003800200 */
.L_x_22356:
        /* <DEDUP_REMOVED lines=21> */
.L_x_22360:
[----:B------:R-:W0:Y:S02]  /*c990*/  MUFU.RCP R15, R12 ;  /* 0x0000000c000f7308 */ /* 0x000e240000001000 */
[----:B0-----:R-:W-:-:S04]  /*c9a0*/  FFMA R0, R12, R15, -1 ;  /* 0xbf8000000c007423 */ /* 0x001fc8000000000f */
[----:B------:R-:W-:-:S04]  /*c9b0*/  FADD.FTZ R0, -R0, -RZ ;  /* 0x800000ff00007221 */ /* 0x000fc80000010100 */
[----:B------:R-:W-:-:S07]  /*c9c0*/  FFMA R15, R15, R0, R15 ;  /* 0x000000000f0f7223 */ /* 0x000fce000000000f */
.L_x_22361:
[----:B------:R-:W-:Y:S05]  /*c9d0*/  BSYNC.RECONVERGENT B1 ;  /* 0x0000000000017941 */ /* 0x000fea0003800200 */
.L_x_22359:
        /* <DEDUP_REMOVED lines=22> */
.L_x_22363:
[----:B------:R-:W0:Y:S02]  /*cb40*/  MUFU.RCP R15, R12 ;  /* 0x0000000c000f7308 */ /* 0x000e240000001000 */
[----:B0-----:R-:W-:-:S04]  /*cb50*/  FFMA R0, R12, R15, -1 ;  /* 0xbf8000000c007423 */ /* 0x001fc8000000000f */
[----:B------:R-:W-:-:S04]  /*cb60*/  FADD.FTZ R0, -R0, -RZ ;  /* 0x800000ff00007221 */ /* 0x000fc80000010100 */
[----:B------:R-:W-:-:S07]  /*cb70*/  FFMA R15, R15, R0, R15 ;  /* 0x000000000f0f7223 */ /* 0x000fce000000000f */
.L_x_22364:
[----:B------:R-:W-:Y:S05]  /*cb80*/  BSYNC.RECONVERGENT B1 ;  /* 0x0000000000017941 */ /* 0x000fea0003800200 */
.L_x_22362:
        /* <DEDUP_REMOVED lines=21> */
.L_x_22366:
[----:B------:R-:W0:Y:S02]  /*cce0*/  MUFU.RCP R15, R12 ;  /* 0x0000000c000f7308 */ /* 0x000e240000001000 */
[----:B0-----:R-:W-:-:S04]  /*ccf0*/  FFMA R0, R12, R15, -1 ;  /* 0xbf8000000c007423 */ /* 0x001fc8000000000f */
[----:B------:R-:W-:-:S04]  /*cd00*/  FADD.FTZ R0, -R0, -RZ ;  /* 0x800000ff00007221 */ /* 0x000fc80000010100 */
[----:B------:R-:W-:-:S07]  /*cd10*/  FFMA R15, R15, R0, R15 ;  /* 0x000000000f0f7223 */ /* 0x000fce000000000f */
.L_x_22367:
[----:B------:R-:W-:Y:S05]  /*cd20*/  BSYNC.RECONVERGENT B1 ;  /* 0x0000000000017941 */ /* 0x000fea0003800200 */
.L_x_22365:
        /* <DEDUP_REMOVED lines=22> */
.L_x_22369:
[----:B------:R-:W0:Y:S02]  /*ce90*/  MUFU.RCP R15, R12 ;  /* 0x0000000c000f7308 */ /* 0x000e240000001000 */
[----:B0-----:R-:W-:-:S04]  /*cea0*/  FFMA R0, R12, R15, -1 ;  /* 0xbf8000000c007423 */ /* 0x001fc8000000000f */
[----:B------:R-:W-:-:S04]  /*ceb0*/  FADD.FTZ R0, -R0, -RZ ;  /* 0x800000ff00007221 */ /* 0x000fc80000010100 */
[----:B------:R-:W-:-:S07]  /*cec0*/  FFMA R15, R15, R0, R15 ;  /* 0x000000000f0f7223 */ /* 0x000fce000000000f */
.L_x_22370:
[----:B------:R-:W-:Y:S05]  /*ced0*/  BSYNC.RECONVERGENT B1 ;  /* 0x0000000000017941 */ /* 0x000fea0003800200 */
.L_x_22368:
        /* <DEDUP_REMOVED lines=21> */
.L_x_22372:
[----:B------:R-:W0:Y:S02]  /*d030*/  MUFU.RCP R15, R12 ;  /* 0x0000000c000f7308 */ /* 0x000e240000001000 */
[----:B0-----:R-:W-:-:S04]  /*d040*/  FFMA R0, R12, R15, -1 ;  /* 0xbf8000000c007423 */ /* 0x001fc8000000000f */
[----:B------:R-:W-:-:S04]  /*d050*/  FADD.FTZ R0, -R0, -RZ ;  /* 0x800000ff00007221 */ /* 0x000fc80000010100 */
[----:B------:R-:W-:-:S07]  /*d060*/  FFMA R15, R15, R0, R15 ;  /* 0x000000000f0f7223 */ /* 0x000fce000000000f */
.L_x_22373:
[----:B------:R-:W-:Y:S05]  /*d070*/  BSYNC.RECONVERGENT B1 ;  /* 0x0000000000017941 */ /* 0x000fea0003800200 */
.L_x_22371:
        /* <DEDUP_REMOVED lines=22> */
.L_x_22375:
[----:B------:R-:W0:Y:S02]  /*d1e0*/  MUFU.RCP R15, R12 ;  /* 0x0000000c000f7308 */ /* 0x000e240000001000 */
[----:B0-----:R-:W-:-:S04]  /*d1f0*/  FFMA R0, R12, R15, -1 ;  /* 0xbf8000000c007423 */ /* 0x001fc8000000000f */
[----:B------:R-:W-:-:S04]  /*d200*/  FADD.FTZ R0, -R0, -RZ ;  /* 0x800000ff00007221 */ /* 0x000fc80000010100 */
[----:B------:R-:W-:-:S07]  /*d210*/  FFMA R15, R15, R0, R15 ;  /* 0x000000000f0f7223 */ /* 0x000fce000000000f */
.L_x_22376:
[----:B------:R-:W-:Y:S05]  /*d220*/  BSYNC.RECONVERGENT B1 ;  /* 0x0000000000017941 */ /* 0x000fea0003800200 */
.L_x_22374:
        /* <DEDUP_REMOVED lines=21> */
.L_x_22378:
[----:B------:R-:W0:Y:S02]  /*d380*/  MUFU.RCP R15, R12 ;  /* 0x0000000c000f7308 */ /* 0x000e240000001000 */
[----:B0-----:R-:W-:-:S04]  /*d390*/  FFMA R0, R12, R15, -1 ;  /* 0xbf8000000c007423 */ /* 0x001fc8000000000f */
[----:B------:R-:W-:-:S04]  /*d3a0*/  FADD.FTZ R0, -R0, -RZ ;  /* 0x800000ff00007221 */ /* 0x000fc80000010100 */
[----:B------:R-:W-:-:S07]  /*d3b0*/  FFMA R15, R15, R0, R15 ;  /* 0x000000000f0f7223 */ /* 0x000fce000000000f */
.L_x_22379:
[----:B------:R-:W-:Y:S05]  /*d3c0*/  BSYNC.RECONVERGENT B1 ;  /* 0x0000000000017941 */ /* 0x000fea0003800200 */
.L_x_22377:
        /* <DEDUP_REMOVED lines=22> */
.L_x_22381:
[----:B------:R-:W0:Y:S02]  /*d530*/  MUFU.RCP R15, R12 ;  /* 0x0000000c000f7308 */ /* 0x000e240000001000 */
[----:B0-----:R-:W-:-:S04]  /*d540*/  FFMA R0, R12, R15, -1 ;  /* 0xbf8000000c007423 */ /* 0x001fc8000000000f */
[----:B------:R-:W-:-:S04]  /*d550*/  FADD.FTZ R0, -R0, -RZ ;  /* 0x800000ff00007221 */ /* 0x000fc80000010100 */
[----:B------:R-:W-:-:S07]  /*d560*/  FFMA R15, R15, R0, R15 ;  /* 0x000000000f0f7223 */ /* 0x000fce000000000f */
.L_x_22382:
[----:B------:R-:W-:Y:S05]  /*d570*/  BSYNC.RECONVERGENT B1 ;  /* 0x0000000000017941 */ /* 0x000fea0003800200 */
.L_x_22380:
        /* <DEDUP_REMOVED lines=21> */
.L_x_22384:
[----:B------:R-:W0:Y:S02]  /*d6d0*/  MUFU.RCP R15, R12 ;  /* 0x0000000c000f7308 */ /* 0x000e240000001000 */
[----:B0-----:R-:W-:-:S04]  /*d6e0*/  FFMA R0, R12, R15, -1 ;  /* 0xbf8000000c007423 */ /* 0x001fc8000000000f */
[----:B------:R-:W-:-:S04]  /*d6f0*/  FADD.FTZ R0, -R0, -RZ ;  /* 0x800000ff00007221 */ /* 0x000fc80000010100 */
[----:B------:R-:W-:-:S07]  /*d700*/  FFMA R15, R15, R0, R15 ;  /* 0x000000000f0f7223 */ /* 0x000fce000000000f */
.L_x_22385:
[----:B------:R-:W-:Y:S05]  /*d710*/  BSYNC.RECONVERGENT B1 ;  /* 0x0000000000017941 */ /* 0x000fea0003800200 */
.L_x_22383:
        /* <DEDUP_REMOVED lines=22> */
.L_x_22387:
[----:B------:R-:W0:Y:S02]  /*d880*/  MUFU.RCP R15, R12 ;  /* 0x0000000c000f7308 */ /* 0x000e240000001000 */
[----:B0-----:R-:W-:-:S04]  /*d890*/  FFMA R0, R12, R15, -1 ;  /* 0xbf8000000c007423 */ /* 0x001fc8000000000f */
[----:B------:R-:W-:-:S04]  /*d8a0*/  FADD.FTZ R0, -R0, -RZ ;  /* 0x800000ff00007221 */ /* 0x000fc80000010100 */
[----:B------:R-:W-:-:S07]  /*d8b0*/  FFMA R15, R15, R0, R15 ;  /* 0x000000000f0f7223 */ /* 0x000fce000000000f */
.L_x_22388:
[----:B------:R-:W-:Y:S05]  /*d8c0*/  BSYNC.RECONVERGENT B1 ;  /* 0x0000000000017941 */ /* 0x000fea0003800200 */
.L_x_22386:
        /* <DEDUP_REMOVED lines=21> */
.L_x_22390:
[----:B------:R-:W0:Y:S02]  /*da20*/  MUFU.RCP R15, R12 ;  /* 0x0000000c000f7308 */ /* 0x000e240000001000 */
[----:B0-----:R-:W-:-:S04]  /*da30*/  FFMA R0, R12, R15, -1 ;  /* 0xbf8000000c007423 */ /* 0x001fc8000000000f */
[----:B------:R-:W-:-:S04]  /*da40*/  FADD.FTZ R0, -R0, -RZ ;  /* 0x800000ff00007221 */ /* 0x000fc80000010100 */
[----:B------:R-:W-:-:S07]  /*da50*/  FFMA R15, R15, R0, R15 ;  /* 0x000000000f0f7223 */ /* 0x000fce000000000f */
.L_x_22391:
[----:B------:R-:W-:Y:S05]  /*da60*/  BSYNC.RECONVERGENT B1 ;  /* 0x0000000000017941 */ /* 0x000fea0003800200 */
.L_x_22389:
        /* <DEDUP_REMOVED lines=22> */
.L_x_22393:
[----:B------:R-:W0:Y:S02]  /*dbd0*/  MUFU.RCP R15, R12 ;  /* 0x0000000c000f7308 */ /* 0x000e240000001000 */
[----:B0-----:R-:W-:-:S04]  /*dbe0*/  FFMA R0, R12, R15, -1 ;  /* 0xbf8000000c007423 */ /* 0x001fc8000000000f */
[----:B------:R-:W-:-:S04]  /*dbf0*/  FADD.FTZ R0, -R0, -RZ ;  /* 0x800000ff00007221 */ /* 0x000fc80000010100 */
[----:B------:R-:W-:-:S07]  /*dc00*/  FFMA R15, R15, R0, R15 ;  /* 0x000000000f0f7223 */ /* 0x000fce000000000f */
.L_x_22394:
[----:B------:R-:W-:Y:S05]  /*dc10*/  BSYNC.RECONVERGENT B1 ;  /* 0x0000000000017941 */ /* 0x000fea0003800200 */
.L_x_22392:
        /* <DEDUP_REMOVED lines=21> */
.L_x_22396:
[----:B------:R-:W0:Y:S02]  /*dd70*/  MUFU.RCP R15, R12 ;  /* 0x0000000c000f7308 */ /* 0x000e240000001000 */
[----:B0-----:R-:W-:-:S04]  /*dd80*/  FFMA R0, R12, R15, -1 ;  /* 0xbf8000000c007423 */ /* 0x001fc8000000000f */
[----:B------:R-:W-:-:S04]  /*dd90*/  FADD.FTZ R0, -R0, -RZ ;  /* 0x800000ff00007221 */ /* 0x000fc80000010100 */
[----:B------:R-:W-:-:S07]  /*dda0*/  FFMA R15, R15, R0, R15 ;  /* 0x000000000f0f7223 */ /* 0x000fce000000000f */
.L_x_22397:
[----:B------:R-:W-:Y:S05]  /*ddb0*/  BSYNC.RECONVERGENT B1 ;  /* 0x0000000000017941 */ /* 0x000fea0003800200 */
.L_x_22395:
        /* <DEDUP_REMOVED lines=22> */
.L_x_22399:
[----:B------:R-:W0:Y:S02]  /*df20*/  MUFU.RCP R15, R12 ;  /* 0x0000000c000f7308 */ /* 0x000e240000001000 */
[----:B0-----:R-:W-:-:S04]  /*df30*/  FFMA R0, R12, R15, -1 ;  /* 0xbf8000000c007423 */ /* 0x001fc8000000000f */
[----:B------:R-:W-:-:S04]  /*df40*/  FADD.FTZ R0, -R0, -RZ ;  /* 0x800000ff00007221 */ /* 0x000fc80000010100 */
[----:B------:R-:W-:-:S07]  /*df50*/  FFMA R15, R15, R0, R15 ;  /* 0x000000000f0f7223 */ /* 0x000fce000000000f */
.L_x_22400:
[----:B------:R-:W-:Y:S05]  /*df60*/  BSYNC.RECONVERGENT B1 ;  /* 0x0000000000017941 */ /* 0x000fea0003800200 */
.L_x_22398:
        /* <DEDUP_REMOVED lines=21> */
.L_x_22402:
[----:B------:R-:W0:Y:S02]  /*e0c0*/  MUFU.RCP R15, R12 ;  /* 0x0000000c000f7308 */ /* 0x000e240000001000 */
[----:B0-----:R-:W-:-:S04]  /*e0d0*/  FFMA R0, R12, R15, -1 ;  /* 0xbf8000000c007423 */ /* 0x001fc8000000000f */
[----:B------:R-:W-:-:S04]  /*e0e0*/  FADD.FTZ R0, -R0, -RZ ;  /* 0x800000ff00007221 */ /* 0x000fc80000010100 */
[----:B------:R-:W-:-:S07]  /*e0f0*/  FFMA R15, R15, R0, R15 ;  /* 0x000000000f0f7223 */ /* 0x000fce000000000f */
.L_x_22403:
[----:B------:R-:W-:Y:S05]  /*e100*/  BSYNC.RECONVERGENT B1 ;  /* 0x0000000000017941 */ /* 0x000fea0003800200 */
.L_x_22401:
        /* <DEDUP_REMOVED lines=21> */
[----:B------:R-:W-:Y:S01]  /*e260*/  MOV R13, R15 ;  /* 0x0000000f000d7202 */ /* 0x000fe20000000f00 */
[----:B------:R-:W-:Y:S06]  /*e270*/  BRA `(.L_x_22406) ;  /* 0x0000000000107947 */ /* 0x000fec0003800000 */
.L_x_22405:
[----:B------:R-:W0:Y:S02]  /*e280*/  MUFU.RCP R13, R12 ;  /* 0x0000000c000d7308 */ /* 0x000e240000001000 */
[----:B0-----:R-:W-:-:S04]  /*e290*/  FFMA R0, R12, R13, -1 ;  /* 0xbf8000000c007423 */ /* 0x001fc8000000000d */
[----:B------:R-:W-:-:S04]  /*e2a0*/  FADD.FTZ R0, -R0, -RZ ;  /* 0x800000ff00007221 */ /* 0x000fc80000010100 */
[----:B------:R-:W-:-:S07]  /*e2b0*/  FFMA R13, R13, R0, R13 ;  /* 0x000000000d0d7223 */ /* 0x000fce000000000d */
.L_x_22406:
[----:B------:R-:W-:Y:S05]  /*e2c0*/  BSYNC.RECONVERGENT B1 ;  /* 0x0000000000017941 */ /* 0x000fea0003800200 */
.L_x_22404:
        /* <DEDUP_REMOVED lines=9> */
[----:B------:R-:W-:Y:S01]  /*e360*/  F2FP.SATFINITE.E5M2.F32.PACK_AB_MERGE_C R14, RZ, R14, RZ ;  /* 0x0000000eff0e723e */ /* 0x000fe200048060ff */
[----:B------:R-:W-:Y:S01]  /*e370*/  FMUL R83, R83, UR8 ;  /* 0x0000000853537c20 */ /* 0x000fe20008400000 */
[----:B------:R-:W-:Y:S01]  /*e380*/  F2FP.SATFINITE.E5M2.F32.PACK_AB_MERGE_C R15, RZ, R15, RZ ;  /* 0x0000000fff0f723e */ /* 0x000fe200048060ff */
        /* <DEDUP_REMOVED lines=14> */
[----:B------:R-:W-:-:S02]  /*e470*/  F2FP.SATFINITE.E5M2.F32.PACK_AB_MERGE_C R77, RZ, R87, RZ ;  /* 0x00000057ff4d723e */ /* 0x000fc400048060ff */
[----:B------:R-:W-:Y:S02]  /*e480*/  F2FP.SATFINITE.E5M2.F32.PACK_AB_MERGE_C R80, RZ, R80, RZ ;  /* 0x00000050ff50723e */ /* 0x000fe400048060ff */
[----:B------:R-:W-:Y:S01]  /*e490*/  F2FP.SATFINITE.E5M2.F32.PACK_AB_MERGE_C R84, RZ, R17, RZ ;  /* 0x00000011ff54723e */ /* 0x000fe200048060ff */
[----:B------:R-:W-:Y:S01]  /*e4a0*/  IMAD.SHL.U32 R77, R77, 0x100, RZ ;  /* 0x000001004d4d7824 */ /* 0x000fe200078e00ff */
[----:B------:R-:W-:Y:S02]  /*e4b0*/  F2FP.SATFINITE.E5M2.F32.PACK_AB_MERGE_C R83, RZ, R83, RZ ;  /* 0x00000053ff53723e */ /* 0x000fe400048060ff */
[----:B------:R-:W-:Y:S02]  /*e4c0*/  F2FP.SATFINITE.E5M2.F32.PACK_AB_MERGE_C R91, RZ, R91, RZ ;  /* 0x0000005bff5b723e */ /* 0x000fe400048060ff */
[----:B------:R-:W-:Y:S02]  /*e4d0*/  LOP3.LUT R76, R80, 0xff, RZ, 0xc0, !PT ;  /* 0x000000ff504c7812 */ /* 0x000fe400078ec0ff */
[----:B------:R-:W-:-:S02]  /*e4e0*/  F2FP.SATFINITE.E5M2.F32.PACK_AB_MERGE_C R88, RZ, R55, RZ ;  /* 0x00000037ff58723e */ /* 0x000fc400048060ff */
[----:B------:R-:W-:Y:S01]  /*e4f0*/  F2FP.SATFINITE.E5M2.F32.PACK_AB_MERGE_C R31, RZ, R31, RZ ;  /* 0x0000001fff1f723e */ /* 0x000fe200048060ff */
[----:B------:R-:W-:Y:S01]  /*e500*/  IMAD R76, R91, 0x100, R76 ;  /* 0x000001005b4c7824 */ /* 0x000fe200078e024c */
[----:B------:R-:W-:Y:S02]  /*e510*/  F2FP.SATFINITE.E5M2.F32.PACK_AB_MERGE_C R85, RZ, R90, RZ ;  /* 0x0000005aff55723e */ /* 0x000fe400048060ff */
        /* <DEDUP_REMOVED lines=32> */
.L_x_22408:
[----:B------:R-:W-:Y:S05]  /*e720*/  BSYNC.RECONVERGENT B0 ;  /* 0x0000000000007941 */ /* 0x000fea0003800200 */
.L_x_22407:
        /* <DEDUP_REMOVED lines=26> */
.L_x_22410:
[----:B------:R-:W-:Y:S05]  /*e8d0*/  BSYNC.RECONVERGENT B0 ;  /* 0x0000000000007941 */ /* 0x000fea0003800200 */
.L_x_22409:
        /* <DEDUP_REMOVED lines=11> */
[----:B------:R-:W-:-:S02]  /*e990*/  LOP3.LUT R18, R22, 0xffff, RZ, 0xc0, !PT ;  /* 0x0000ffff16127812 */ /* 0x000fc400078ec0ff */
[----:B------:R-:W-:Y:S02]  /*e9a0*/  F2FP.SATFINITE.E5M2.F32.PACK_AB_MERGE_C R79, RZ, R79, RZ ;  /* 0x0000004fff4f723e */ /* 0x000fe400048060ff */
[----:B------:R-:W-:Y:S01]  /*e9b0*/  IADD3.X R31, PT, PT, R13, R31, R19, P1, !PT ;  /* 0x0000001f0d1f7210 */ /* 0x000fe20000ffe413 */
[----:B------:R-:W-:Y:S01]  /*e9c0*/  IMAD.U32 R19, R17, 0x10000, RZ ;  /* 0x0001000011137824 */ /* 0x000fe200078e00ff */
[----:B------:R-:W-:Y:S02]  /*e9d0*/  SHF.L.U32 R80, R18, 0x18, RZ ;  /* 0x0000001812507819 */ /* 0x000fe400000006ff */
[----:B------:R-:W-:Y:S02]  /*e9e0*/  SHF.L.U32 R18, R79, 0x10, RZ ;  /* 0x000000104f127819 */ /* 0x000fe400000006ff */
[----:B------:R-:W-:Y:S02]  /*e9f0*/  F2FP.SATFINITE.E5M2.F32.PACK_AB_MERGE_C R85, RZ, R85, RZ ;  /* 0x00000055ff55723e */ /* 0x000fe400048060ff */
        /* <DEDUP_REMOVED lines=12> */
[----:B------:R-:W-:Y:S02]  /*eac0*/  F2FP.SATFINITE.E5M2.F32.PACK_AB_MERGE_C R19, RZ, R19, RZ ;  /* 0x00000013ff13723e */ /* 0x000fe400048060ff */
[----:B------:R-:W-:Y:S02]  /*ead0*/  F2FP.SATFINITE.E5M2.F32.PACK_AB_MERGE_C R75, RZ, R18, RZ ;  /* 0x00000012ff4b723e */ /* 0x000fe400048060ff */
        /* <DEDUP_REMOVED lines=10> */
[----:B------:R-:W-:-:S02]  /*eb80*/  F2FP.SATFINITE.E5M2.F32.PACK_AB_MERGE_C R87, RZ, R52, RZ ;  /* 0x00000034ff57723e */ /* 0x000fc400048060ff */
[----:B------:R-:W-:Y:S01]  /*eb90*/  F2FP.SATFINITE.E5M2.F32.PACK_AB_MERGE_C R86, RZ, R54, RZ ;  /* 0x00000036ff56723e */ /* 0x000fe200048060ff */
        /* <DEDUP_REMOVED lines=31> */
.L_x_22412:
[----:B------:R-:W-:Y:S05]  /*ed90*/  BSYNC.RECONVERGENT B0 ;  /* 0x0000000000007941 */ /* 0x000fea0003800200 */
.L_x_22411:
[----:B0-----:R-:W-:Y:S01]  /*eda0*/  F2FP.SATFINITE.E5M2.F32.PACK_AB_MERGE_C R79, RZ, R56, RZ ;  /* 0x00000038ff4f723e */ /* 0x001fe200048060ff */
        /* <DEDUP_REMOVED lines=8> */
[----:B------:R-:W-:Y:S01]  /*ee30*/  F2FP.SATFINITE.E5M2.F32.PACK_AB_MERGE_C R82, RZ, R82, RZ ;  /* 0x00000052ff52723e */ /* 0x000fe200048060ff */
[----:B------:R-:W-:Y:S01]  /*ee40*/  IMAD.SHL.U32 R55, R50, 0x1000000, RZ ;  /* 0x0100000032377824 */ /* 0x000fe200078e00ff */
[----:B------:R-:W-:Y:S01]  /*ee50*/  F2FP.SATFINITE.E5M2.F32.PACK_AB_MERGE_C R76, RZ, R76, RZ ;  /* 0x0000004cff4c723e */ /* 0x000fe200048060ff */
        /* <DEDUP_REMOVED lines=10> */
[----:B------:R-:W-:Y:S01]  /*ef00*/  F2FP.SATFINITE.E5M2.F32.PACK_AB_MERGE_C R77, RZ, R77, RZ ;  /* 0x0000004dff4d723e */ /* 0x000fe200048060ff */
[C---:B------:R-:W-:Y:S01]  /*ef10*/  FFMA R83, R18.reuse, 1.4426950216293334961, -R7 ;  /* 0x3fb8aa3b12537823 */ /* 0x040fe20000000807 */
[--C-:B------:R-:W-:Y:S02]  /*ef20*/  SHF.R.U32.HI R7, RZ, 0x5, R0.reuse ;  /* 0x00000005ff077819 */ /* 0x100fe40000011600 */
[----:B------:R-:W-:Y:S01]  /*ef30*/  LOP3.LUT R54, R77, 0xffff, RZ, 0xc0, !PT ;  /* 0x0000ffff4d367812 */ /* 0x000fe200078ec0ff */
[----:B------:R-:W-:Y:S01]  /*ef40*/  FFMA R83, R18, 1.925963033500011079e-08, R83 ;  /* 0x32a5706012537823 */ /* 0x000fe20000000053 */
[----:B------:R-:W-:Y:S01]  /*ef50*/  F2FP.SATFINITE.E5M2.F32.PACK_AB_MERGE_C R86, RZ, R86, RZ ;  /* 0x00000056ff56723e */ /* 0x000fe200048060ff */
[----:B------:R-:W-:Y:S01]  /*ef60*/  IMAD R18, R7, -0x4, R0 ;  /* 0xfffffffc07127824 */ /* 0x000fe200078e0200 */
[----:B------:R-:W-:Y:S01]  /*ef70*/  F2FP.SATFINITE.E5M2.F32.PACK_AB_MERGE_C R84, RZ, R84, RZ ;  /* 0x00000054ff54723e */ /* 0x000fe200048060ff */
        /* <DEDUP_REMOVED lines=24> */
[----:B------:R-:W-:Y:S02]  /*f100*/  F2FP.SATFINITE.E5M2.F32.PACK_AB_MERGE_C R83, RZ, R83, RZ ;  /* 0x00000053ff53723e */ /* 0x000fe400048060ff */
[----:B------:R-:W-:Y:S02]  /*f110*/  F2FP.SATFINITE.E5M2.F32.PACK_AB_MERGE_C R78, RZ, R78, RZ ;  /* 0x0000004eff4e723e */ /* 0x000fe400048060ff */
[----:B------:R-:W-:Y:S01]  /*f120*/  FMNMX3 R59, |R16|, R59, |R57|, !PT ;  /* 0x0000003b103b7276 */ /* 0x000fe20007800639 */
[----:B------:R-:W-:Y:S01]  /*f130*/  FMUL R16, R73, UR8 ;  /* 0x0000000849107c20 */ /* 0x000fe20008400000 */
[----:B------:R-:W-:Y:S01]  /*f140*/  ISETP.GT.U32.AND P4, PT, R80, 0x1ffffff, PT ;  /* 0x01ffffff5000780c */ /* 0x000fe20003f84070 */
[----:B------:R-:W-:Y:S01]  /*f150*/  FMUL R80, R69, UR8 ;  /* 0x0000000845507c20 */ /* 0x000fe20008400000 */
[----:B------:R-:W-:-:S02]  /*f160*/  LOP3.LUT R54, R81, 0xff000000, R54, 0xf8, !PT ;  /* 0xff00000051367812 */ /* 0x000fc400078ef836 */
[----:B------:R-:W-:Y:S02]  /*f170*/  F2FP.SATFINITE.E5M2.F32.PACK_AB_MERGE_C R87, RZ, R87, RZ ;  /* 0x00000057ff57723e */ /* 0x000fe400048060ff */
[----:B------:R-:W-:Y:S02]  /*f180*/  F2FP.SATFINITE.E5M2.F32.PACK_AB_MERGE_C R85, RZ, R85, RZ ;  /* 0x00000055ff55723e */ /* 0x000fe400048060ff */
[----:B------:R-:W-:Y:S02]  /*f190*/  LOP3.LUT R88, R83, 0xff, RZ, 0xc0, !PT ;  /* 0x000000ff53587812 */ /* 0x000fe400078ec0ff */
[----:B------:R-:W-:Y:S02]  /*f1a0*/  PRMT R81, R78, 0x7104, RZ ;  /* 0x000071044e517816 */ /* 0x000fe400000000ff */
[----:B------:R-:W-:Y:S02]  /*f1b0*/  FMNMX3 R59, |R66|, R59, |R53|, !PT ;  /* 0x0000003b423b7276 */ /* 0x000fe40007800635 */
[----:B------:R-:W-:-:S02]  /*f1c0*/  LOP3.LUT R66, R87, 0xff, RZ, 0xc0, !PT ;  /* 0x000000ff57427812 */ /* 0x000fc400078ec0ff */
[----:B------:R-:W-:Y:S02]  /*f1d0*/  PRMT R53, R85, 0x7104, RZ ;  /* 0x0000710455357816 */ /* 0x000fe400000000ff */
[----:B------:R-:W-:Y:S02]  /*f1e0*/  F2FP.SATFINITE.E5M2.F32.PACK_AB_MERGE_C R80, RZ, R80, RZ ;  /* 0x00000050ff50723e */ /* 0x000fe400048060ff */
[----:B------:R-:W-:Y:S01]  /*f1f0*/  LOP3.LUT R88, R88, 0xff00, R81, 0xf8, !PT ;  /* 0x0000ff0058587812 */ /* 0x000fe200078ef851 */
[----:B------:R-:W-:Y:S01]  /*f200*/  FMUL R81, R70, UR8 ;  /* 0x0000000846517c20 */ /* 0x000fe20008400000 */
[----:B------:R-:W-:Y:S01]  /*f210*/  FMNMX R59, |R30|, R59, !PT ;  /* 0x0000003b1e3b7209 */ /* 0x000fe20007800200 */
[----:B------:R-:W-:Y:S01]  /*f220*/  FMUL R30, R74, UR8 ;  /* 0x000000084a1e7c20 */ /* 0x000fe20008400000 */
[----:B------:R-:W-:Y:S01]  /*f230*/  LOP3.LUT R66, R66, 0xff00, R53, 0xf8, !PT ;  /* 0x0000ff0042427812 */ /* 0x000fe200078ef835 */
[----:B------:R-:W-:Y:S01]  /*f240*/  IMAD.U32 R53, R80, 0x10000, RZ ;  /* 0x0001000050357824 */ /* 0x000fe200078e00ff */
[----:B------:R-:W-:-:S02]  /*f250*/  FMNMX3 R67, |R68|, R59, |R67|, !PT ;  /* 0x0000003b44437276 */ /* 0x000fc40007800643 */
[----:B------:R-:W-:Y:S02]  /*f260*/  F2FP.SATFINITE.E5M2.F32.PACK_AB_MERGE_C R16, RZ, R16, RZ ;  /* 0x00000010ff10723e */ /* 0x000fe400048060ff */
[----:B------:R-:W-:Y:S02]  /*f270*/  F2FP.SATFINITE.E5M2.F32.PACK_AB_MERGE_C R81, RZ, R81, RZ ;  /* 0x00000051ff51723e */ /* 0x000fe400048060ff */
[----:B------:R-:W-:Y:S02]  /*f280*/  F2FP.SATFINITE.E5M2.F32.PACK_AB_MERGE_C R59, RZ, R30, RZ ;  /* 0x0000001eff3b723e */ /* 0x000fe400048060ff */
        /* <DEDUP_REMOVED lines=37> */
.L_x_22414:
[----:B------:R-:W-:Y:S05]  /*f4e0*/  BSYNC.RECONVERGENT B0 ;  /* 0x0000000000007941 */ /* 0x000fea0003800200 */
.L_x_22413:
        /* <DEDUP_REMOVED lines=30> */
.L_x_22416:
[----:B------:R-:W-:Y:S05]  /*f6d0*/  BSYNC.RECONVERGENT B0 ;  /* 0x0000000000007941 */ /* 0x000fea0003800200 */
.L_x_22415:
        /* <DEDUP_REMOVED lines=17> */
.L_x_22418:
[----:B------:R-:W-:Y:S05]  /*f7f0*/  BSYNC.RECONVERGENT B0 ;  /* 0x0000000000007941 */ /* 0x000fea0003800200 */
.L_x_22417:
        /* <DEDUP_REMOVED lines=16> */
.L_x_22420:
[----:B------:R-:W-:Y:S05]  /*f900*/  BSYNC.RECONVERGENT B0 ;  /* 0x0000000000007941 */ /* 0x000fea0003800200 */
.L_x_22419:
        /* <DEDUP_REMOVED lines=16> */
.L_x_22422:
[----:B------:R-:W-:Y:S05]  /*fa10*/  BSYNC.RECONVERGENT B0 ;  /* 0x0000000000007941 */ /* 0x000fea0003800200 */
.L_x_22421:
[----:B------:R-:W-:Y:S01]  /*fa20*/  BSSY.RECONVERGENT B1, `(.L_x_22423) ;  /* 0x000000c000017945 */ /* 0x000fe20003800200 */
[----:B------:R-:W-:Y:S02]  /*fa30*/  IADD3.X R57, PT, PT, R13, R31, RZ, P2, P3 ;  /* 0x0000001f0d397210 */ /* 0x000fe400017e64ff */
[----:B------:R-:W-:Y:S01]  /*fa40*/  FMNMX3 R74, |R73|, R70, |R74|, !PT ;  /* 0x00000046494a7276 */ /* 0x000fe2000780064a */
[----:B------:R-:W-:Y:S06]  /*fa50*/  @P4 BRA `(.L_x_22424) ;  /* 0x0000000000104947 */ /* 0x000fec0003800000 */
[----:B------:R-:W-:Y:S02]  /*fa60*/  MOV R12, R8 ;  /* 0x00000008000c7202 */ /* 0x000fe40000000f00 */
[----:B------:R-:W-:-:S07]  /*fa70*/  MOV R14, 0xfa90 ;  /* 0x0000fa90000e7802 */ /* 0x000fce0000000f00 */
[----:B012345:R-:W-:Y:S05]  /*fa80*/  CALL.REL.NOINC `($__internal_553_$__cuda_sm20_rcp_rn_f32_slowpath) ;  /* 0x0000006c009c7944 */ /* 0x03ffea0003c00000 */
[----:B------:R-:W-:Y:S05]  /*fa90*/  BRA `(.L_x_22425) ;  /* 0x0000000000107947 */ /* 0x000fea0003800000 */
.L_x_22424:
[----:B--2-4-:R-:W2:Y:S02]  /*faa0*/  MUFU.RCP R15, R8 ;  /* 0x00000008000f7308 */ /* 0x014ea40000001000 */
[----:B--2---:R-:W-:-:S04]  /*fab0*/  FFMA R12, R8, R15, -1 ;  /* 0xbf800000080c7423 */ /* 0x004fc8000000000f */
[----:B------:R-:W-:-:S04]  /*fac0*/  FADD.FTZ R12, -R12, -RZ ;  /* 0x800000ff0c0c7221 */ /* 0x000fc80000010100 */
[----:B------:R-:W-:-:S07]  /*fad0*/  FFMA R15, R15, R12, R15 ;  /* 0x0000000c0f0f7223 */ /* 0x000fce000000000f */
.L_x_22425:
[----:B------:R-:W-:Y:S05]  /*fae0*/  BSYNC.RECONVERGENT B1 ;  /* 0x0000000000017941 */ /* 0x000fea0003800200 */
.L_x_22423:
        /* <DEDUP_REMOVED lines=21> */
[----:B01---5:R-:W-:Y:S05]  /*fc40*/  CALL.REL.NOINC `($__internal_553_$__cuda_sm20_rcp_rn_f32_slowpath) ;  /* 0x0000006c002c7944 */ /* 0x023fea0003c00000 */
[----:B------:R-:W-:Y:S05]  /*fc50*/  BRA `(.L_x_22428) ;  /* 0x0000000000107947 */ /* 0x000fea0003800000 */
.L_x_22427:
[----:B------:R-:W2:Y:S02]  /*fc60*/  MUFU.RCP R15, R14 ;  /* 0x0000000e000f7308 */ /* 0x000ea40000001000 */
[----:B--2---:R-:W-:-:S04]  /*fc70*/  FFMA R12, R14, R15, -1 ;  /* 0xbf8000000e0c7423 */ /* 0x004fc8000000000f */
[----:B------:R-:W-:-:S04]  /*fc80*/  FADD.FTZ R12, -R12, -RZ ;  /* 0x800000ff0c0c7221 */ /* 0x000fc80000010100 */
[----:B------:R-:W-:-:S07]  /*fc90*/  FFMA R15, R15, R12, R15 ;  /* 0x0000000c0f0f7223 */ /* 0x000fce000000000f */
.L_x_22428:
[----:B------:R-:W-:Y:S05]  /*fca0*/  BSYNC.RECONVERGENT B1 ;  /* 0x0000000000017941 */ /* 0x000fea0003800200 */
.L_x_22426:
        /* <DEDUP_REMOVED lines=20> */
[----:B01---5:R-:W-:Y:S05]  /*fdf0*/  CALL.REL.NOINC `($__internal_553_$__cuda_sm20_rcp_rn_f32_slowpath) ;  /* 0x0000006800c07944 */ /* 0x023fea0003c00000 */
[----:B------:R-:W-:Y:S05]  /*fe00*/  BRA `(.L_x_22431) ;  /* 0x0000000000107947 */ /* 0x000fea0003800000 */
.L_x_22430:
[----:B------:R-:W2:Y:S02]  /*fe10*/  MUFU.RCP R15, R14 ;  /* 0x0000000e000f7308 */ /* 0x000ea40000001000 */
[----:B--2---:R-:W-:-:S04]  /*fe20*/  FFMA R12, R14, R15, -1 ;  /* 0xbf8000000e0c7423 */ /* 0x004fc8000000000f */
[----:B------:R-:W-:-:S04]  /*fe30*/  FADD.FTZ R12, -R12, -RZ ;  /* 0x800000ff0c0c7221 */ /* 0x000fc80000010100 */
[----:B------:R-:W-:-:S07]  /*fe40*/  FFMA R15, R15, R12, R15 ;  /* 0x0000000c0f0f7223 */ /* 0x000fce000000000f */
.L_x_22431:
[----:B------:R-:W-:Y:S05]  /*fe50*/  BSYNC.RECONVERGENT B1 ;  /* 0x0000000000017941 */ /* 0x000fea0003800200 */
.L_x_22429:
        /* <DEDUP_REMOVED lines=21> */
[----:B01---5:R-:W-:Y:S05]  /*ffb0*/  CALL.REL.NOINC `($__internal_553_$__cuda_sm20_rcp_rn_f32_slowpath) ;  /* 0x0000006800507944 */ /* 0x023fea0003c00000 */
[----:B------:R-:W-:Y:S05]  /*ffc0*/  BRA `(.L_x_22434) ;  /* 0x0000000000107947 */ /* 0x000fea0003800000 */
.L_x_22433:
[----:B------:R-:W2:Y:S02]  /*ffd0*/  MUFU.RCP R15, R14 ;  /* 0x0000000e000f7308 */ /* 0x000ea40000001000 */
[----:B--2---:R-:W-:-:S04]  /*ffe0*/  FFMA R12, R14, R15, -1 ;  /* 0xbf8000000e0c7423 */ /* 0x004fc8000000000f */
[----:B------:R-:W-:-:S04]  /*fff0*/  FADD.FTZ R12, -R12, -RZ ;  /* 0x800000ff0c0c7221 */ /* 0x000fc80000010100 */
[----:B------:R-:W-:-:S07]  /*10000*/  FFMA R15, R15, R12, R15 ;  /* 0x0000000c0f0f7223 */ /* 0x000fce000000000f */
.L_x_22434:
[----:B------:R-:W-:Y:S05]  /*10010*/  BSYNC.RECONVERGENT B1 ;  /* 0x0000000000017941 */ /* 0x000fea0003800200 */
.L_x_22432:
        /* <DEDUP_REMOVED lines=20> */
[----:B0----5:R-:W-:Y:S05]  /*10160*/  CALL.REL.NOINC `($__internal_553_$__cuda_sm20_rcp_rn_f32_slowpath) ;  /* 0x0000006400e47944 */ /* 0x021fea0003c00000 */
[----:B------:R-:W-:Y:S05]  /*10170*/  BRA `(.L_x_22437) ;  /* 0x0000000000107947 */ /* 0x000fea0003800000 */
.L_x_22436:
[----:B------:R-:W1:Y:S02]  /*10180*/  MUFU.RCP R15, R14 ;  /* 0x0000000e000f7308 */ /* 0x000e640000001000 */
[----:B-1----:R-:W-:-:S04]  /*10190*/  FFMA R12, R14, R15, -1 ;  /* 0xbf8000000e0c7423 */ /* 0x002fc8000000000f */
[----:B------:R-:W-:-:S04]  /*101a0*/  FADD.FTZ R12, -R12, -RZ ;  /* 0x800000ff0c0c7221 */ /* 0x000fc80000010100 */
[----:B------:R-:W-:-:S07]  /*101b0*/  FFMA R15, R15, R12, R15 ;  /* 0x0000000c0f0f7223 */ /* 0x000fce000000000f */
.L_x_22437:
[----:B------:R-:W-:Y:S05]  /*101c0*/  BSYNC.RECONVERGENT B1 ;  /* 0x0000000000017941 */ /* 0x000fea0003800200 */
.L_x_22435:
        /* <DEDUP_REMOVED lines=21> */
[----:B0----5:R-:W-:Y:S05]  /*10320*/  CALL.REL.NOINC `($__internal_553_$__cuda_sm20_rcp_rn_f32_slowpath) ;  /* 0x0000006400747944 */ /* 0x021fea0003c00000 */
[----:B------:R-:W-:Y:S05]  /*10330*/  BRA `(.L_x_22440) ;  /* 0x0000000000107947 */ /* 0x000fea0003800000 */
.L_x_22439:
[----:B------:R-:W1:Y:S02]  /*10340*/  MUFU.RCP R15, R14 ;  /* 0x0000000e000f7308 */ /* 0x000e640000001000 */
[----:B-1----:R-:W-:-:S04]  /*10350*/  FFMA R12, R14, R15, -1 ;  /* 0xbf8000000e0c7423 */ /* 0x002fc8000000000f */
[----:B------:R-:W-:-:S04]  /*10360*/  FADD.FTZ R12, -R12, -RZ ;  /* 0x800000ff0c0c7221 */ /* 0x000fc80000010100 */
[----:B------:R-:W-:-:S07]  /*10370*/  FFMA R15, R15, R12, R15 ;  /* 0x0000000c0f0f7223 */ /* 0x000fce000000000f */
.L_x_22440:
[----:B------:R-:W-:Y:S05]  /*10380*/  BSYNC.RECONVERGENT B1 ;  /* 0x0000000000017941 */ /* 0x000fea0003800200 */
.L_x_22438:
        /* <DEDUP_REMOVED lines=22> */
.L_x_22442:
[----:B------:R-:W0:Y:S02]  /*104f0*/  MUFU.RCP R15, R14 ;  /* 0x0000000e000f7308 */ /* 0x000e240000001000 */
[----:B0-----:R-:W-:-:S04]  /*10500*/  FFMA R12, R14, R15, -1 ;  /* 0xbf8000000e0c7423 */ /* 0x001fc8000000000f */
[----:B------:R-:W-:-:S04]  /*10510*/  FADD.FTZ R12, -R12, -RZ ;  /* 0x800000ff0c0c7221 */ /* 0x000fc80000010100 */
[----:B------:R-:W-:-:S07]  /*10520*/  FFMA R15, R15, R12, R15 ;  /* 0x0000000c0f0f7223 */ /* 0x000fce000000000f */
.L_x_22443:
[----:B------:R-:W-:Y:S05]  /*10530*/  BSYNC.RECONVERGENT B1 ;  /* 0x0000000000017941 */ /* 0x000fea0003800200 */
.L_x_22441:
        /* <DEDUP_REMOVED lines=23> */
.L_x_22445:
[----:B------:R-:W0:Y:S02]  /*106b0*/  MUFU.RCP R15, R14 ;  /* 0x0000000e000f7308 */ /* 0x000e240000001000 */
[----:B0-----:R-:W-:-:S04]  /*106c0*/  FFMA R12, R14, R15, -1 ;  /* 0xbf8000000e0c7423 */ /* 0x001fc8000000000f */
[----:B------:R-:W-:-:S04]  /*106d0*/  FADD.FTZ R12, -R12, -RZ ;  /* 0x800000ff0c0c7221 */ /* 0x000fc80000010100 */
[----:B------:R-:W-:-:S07]  /*106e0*/  FFMA R15, R15, R12, R15 ;  /* 0x0000000c0f0f7223 */ /* 0x000fce000000000f */
.L_x_22446:
[----:B------:R-:W-:Y:S05]  /*106f0*/  BSYNC.RECONVERGENT B1 ;  /* 0x0000000000017941 */ /* 0x000fea0003800200 */
.L_x_22444:
        /* <DEDUP_REMOVED lines=22> */
.L_x_22448:
[----:B------:R-:W0:Y:S02]  /*10860*/  MUFU.RCP R15, R14 ;  /* 0x0000000e000f7308 */ /* 0x000e240000001000 */
[----:B0-----:R-:W-:-:S04]  /*10870*/  FFMA R12, R14, R15, -1 ;  /* 0xbf8000000e0c7423 */ /* 0x001fc8000000000f */
[----:B------:R-:W-:-:S04]  /*10880*/  FADD.FTZ R12, -R12, -RZ ;  /* 0x800000ff0c0c7221 */ /* 0x000fc80000010100 */
[----:B------:R-:W-:-:S07]  /*10890*/  FFMA R15, R15, R12, R15 ;  /* 0x0000000c0f0f7223 */ /* 0x000fce000000000f */
.L_x_22449:
[----:B------:R-:W-:Y:S05]  /*108a0*/  BSYNC.RECONVERGENT B1 ;  /* 0x0000000000017941 */ /* 0x000fea0003800200 */
.L_x_22447:
        /* <DEDUP_REMOVED lines=23> */
.L_x_22451:
[----:B------:R-:W0:Y:S02]  /*10a20*/  MUFU.RCP R15, R14 ;  /* 0x0000000e000f7308 */ /* 0x000e240000001000 */
[----:B0-----:R-:W-:-:S04]  /*10a30*/  FFMA R12, R14, R15, -1 ;  /* 0xbf8000000e0c7423 */ /* 0x001fc8000000000f */
[----:B------:R-:W-:-:S04]  /*10a40*/  FADD.FTZ R12, -R12, -RZ ;  /* 0x800000ff0c0c7221 */ /* 0x000fc80000010100 */
[----:B------:R-:W-:-:S07]  /*10a50*/  FFMA R15, R15, R12, R15 ;  /* 0x0000000c0f0f7223 */ /* 0x000fce000000000f */
.L_x_22452:
[----:B------:R-:W-:Y:S05]  /*10a60*/  BSYNC.RECONVERGENT B1 ;  /* 0x0000000000017941 */ /* 0x000fea0003800200 */
.L_x_22450:
        /* <DEDUP_REMOVED lines=22> */
.L_x_22454:
[----:B------:R-:W0:Y:S02]  /*10bd0*/  MUFU.RCP R15, R14 ;  /* 0x0000000e000f7308 */ /* 0x000e240000001000 */
[----:B0-----:R-:W-:-:S04]  /*10be0*/  FFMA R12, R14, R15, -1 ;  /* 0xbf8000000e0c7423 */ /* 0x001fc8000000000f */
[----:B------:R-:W-:-:S04]  /*10bf0*/  FADD.FTZ R12, -R12, -RZ ;  /* 0x800000ff0c0c7221 */ /* 0x000fc80000010100 */
[----:B------:R-:W-:-:S07]  /*10c00*/  FFMA R15, R15, R12, R15 ;  /* 0x0000000c0f0f7223 */ /* 0x000fce000000000f */
.L_x_22455:
[----:B------:R-:W-:Y:S05]  /*10c10*/  BSYNC.RECONVERGENT B1 ;  /* 0x0000000000017941 */ /* 0x000fea0003800200 */
.L_x_22453:
        /* <DEDUP_REMOVED lines=23> */
.L_x_22457:
[----:B------:R-:W0:Y:S02]  /*10d90*/  MUFU.RCP R15, R14 ;  /* 0x0000000e000f7308 */ /* 0x000e240000001000 */
[----:B0-----:R-:W-:-:S04]  /*10da0*/  FFMA R12, R14, R15, -1 ;  /* 0xbf8000000e0c7423 */ /* 0x001fc8000000000f */
[----:B------:R-:W-:-:S04]  /*10db0*/  FADD.FTZ R12, -R12, -RZ ;  /* 0x800000ff0c0c7221 */ /* 0x000fc80000010100 */
[----:B------:R-:W-:-:S07]  /*10dc0*/  FFMA R15, R15, R12, R15 ;  /* 0x0000000c0f0f7223 */ /* 0x000fce000000000f */
.L_x_22458:
[----:B------:R-:W-:Y:S05]  /*10dd0*/  BSYNC.RECONVERGENT B1 ;  /* 0x0000000000017941 */ /* 0x000fea0003800200 */
.L_x_22456:
        /* <DEDUP_REMOVED lines=22> */
.L_x_22460:
[----:B------:R-:W0:Y:S02]  /*10f40*/  MUFU.RCP R15, R14 ;  /* 0x0000000e000f7308 */ /* 0x000e240000001000 */
[----:B0-----:R-:W-:-:S04]  /*10f50*/  FFMA R12, R14, R15, -1 ;  /* 0xbf8000000e0c7423 */ /* 0x001fc8000000000f */
[----:B------:R-:W-:-:S04]  /*10f60*/  FADD.FTZ R12, -R12, -RZ ;  /* 0x800000ff0c0c7221 */ /* 0x000fc80000010100 */
[----:B------:R-:W-:-:S07]  /*10f70*/  FFMA R15, R15, R12, R15 ;  /* 0x0000000c0f0f7223 */ /* 0x000fce000000000f */
.L_x_22461:
[----:B------:R-:W-:Y:S05]  /*10f80*/  BSYNC.RECONVERGENT B1 ;  /* 0x0000000000017941 */ /* 0x000fea0003800200 */
.L_x_22459:
        /* <DEDUP_REMOVED lines=23> */
.L_x_22463:
[----:B------:R-:W0:Y:S02]  /*11100*/  MUFU.RCP R15, R14 ;  /* 0x0000000e000f7308 */ /* 0x000e240000001000 */
[----:B0-----:R-:W-:-:S04]  /*11110*/  FFMA R12, R14, R15, -1 ;  /* 0xbf8000000e0c7423 */ /* 0x001fc8000000000f */
[----:B------:R-:W-:-:S04]  /*11120*/  FADD.FTZ R12, -R12, -RZ ;  /* 0x800000ff0c0c7221 */ /* 0x000fc80000010100 */
[----:B------:R-:W-:-:S07]  /*11130*/  FFMA R15, R15, R12, R15 ;  /* 0x0000000c0f0f7223 */ /* 0x000fce000000000f */
.L_x_22464:
[----:B------:R-:W-:Y:S05]  /*11140*/  BSYNC.RECONVERGENT B1 ;  /* 0x0000000000017941 */ /* 0x000fea0003800200 */
.L_x_22462:
        /* <DEDUP_REMOVED lines=22> */
.L_x_22466:
[----:B------:R-:W0:Y:S02]  /*112b0*/  MUFU.RCP R15, R14 ;  /* 0x0000000e000f7308 */ /* 0x000e240000001000 */
[----:B0-----:R-:W-:-:S04]  /*112c0*/  FFMA R12, R14, R15, -1 ;  /* 0xbf8000000e0c7423 */ /* 0x001fc8000000000f */
[----:B------:R-:W-:-:S04]  /*112d0*/  FADD.FTZ R12, -R12, -RZ ;  /* 0x800000ff0c0c7221 */ /* 0x000fc80000010100 */
[----:B------:R-:W-:-:S07]  /*112e0*/  FFMA R15, R15, R12, R15 ;  /* 0x0000000c0f0f7223 */ /* 0x000fce000000000f */
.L_x_22467:
[----:B------:R-:W-:Y:S05]  /*112f0*/  BSYNC.RECONVERGENT B1 ;  /* 0x0000000000017941 */ /* 0x000fea0003800200 */
.L_x_22465:
        /* <DEDUP_REMOVED lines=23> */
.L_x_22469:
[----:B------:R-:W0:Y:S02]  /*11470*/  MUFU.RCP R15, R14 ;  /* 0x0000000e000f7308 */ /* 0x000e240000001000 */
[----:B0-----:R-:W-:-:S04]  /*11480*/  FFMA R12, R14, R15, -1 ;  /* 0xbf8000000e0c7423 */ /* 0x001fc8000000000f */
[----:B------:R-:W-:-:S04]  /*11490*/  FADD.FTZ R12, -R12, -RZ ;  /* 0x800000ff0c0c7221 */ /* 0x000fc80000010100 */
[----:B------:R-:W-:-:S07]  /*114a0*/  FFMA R15, R15, R12, R15 ;  /* 0x0000000c0f0f7223 */ /* 0x000fce000000000f */
.L_x_22470:
[----:B------:R-:W-:Y:S05]  /*114b0*/  BSYNC.RECONVERGENT B1 ;  /* 0x0000000000017941 */ /* 0x000fea0003800200 */
.L_x_22468:
        /* <DEDUP_REMOVED lines=22> */
.L_x_22472:
[----:B------:R-:W0:Y:S02]  /*11620*/  MUFU.RCP R15, R14 ;  /* 0x0000000e000f7308 */ /* 0x000e240000001000 */
[----:B0-----:R-:W-:-:S04]  /*11630*/  FFMA R12, R14, R15, -1 ;  /* 0xbf8000000e0c7423 */ /* 0x001fc8000000000f */
[----:B------:R-:W-:-:S04]  /*11640*/  FADD.FTZ R12, -R12, -RZ ;  /* 0x800000ff0c0c7221 */ /* 0x000fc80000010100 */
[----:B------:R-:W-:-:S07]  /*11650*/  FFMA R15, R15, R12, R15 ;  /* 0x0000000c0f0f7223 */ /* 0x000fce000000000f */
.L_x_22473:
[----:B------:R-:W-:Y:S05]  /*11660*/  BSYNC.RECONVERGENT B1 ;  /* 0x0000000000017941 */ /* 0x000fea0003800200 */
.L_x_22471:
        /* <DEDUP_REMOVED lines=23> */
.L_x_22475:
[----:B------:R-:W0:Y:S02]  /*117e0*/  MUFU.RCP R15, R14 ;  /* 0x0000000e000f7308 */ /* 0x000e240000001000 */
[----:B0-----:R-:W-:-:S04]  /*117f0*/  FFMA R12, R14, R15, -1 ;  /* 0xbf8000000e0c7423 */ /* 0x001fc8000000000f */
[----:B------:R-:W-:-:S04]  /*11800*/  FADD.FTZ R12, -R12, -RZ ;  /* 0x800000ff0c0c7221 */ /* 0x000fc80000010100 */
[----:B------:R-:W-:-:S07]  /*11810*/  FFMA R15, R15, R12, R15 ;  /* 0x0000000c0f0f7223 */ /* 0x000fce000000000f */
.L_x_22476:
[----:B------:R-:W-:Y:S05]  /*11820*/  BSYNC.RECONVERGENT B1 ;  /* 0x0000000000017941 */ /* 0x000fea0003800200 */
.L_x_22474:
        /* <DEDUP_REMOVED lines=22> */
.L_x_22478:
[----:B------:R-:W0:Y:S02]  /*11990*/  MUFU.RCP R15, R14 ;  /* 0x0000000e000f7308 */ /* 0x000e240000001000 */
[----:B0-----:R-:W-:-:S04]  /*119a0*/  FFMA R12, R14, R15, -1 ;  /* 0xbf8000000e0c7423 */ /* 0x001fc8000000000f */
[----:B------:R-:W-:-:S04]  /*119b0*/  FADD.FTZ R12, -R12, -RZ ;  /* 0x800000ff0c0c7221 */ /* 0x000fc80000010100 */
[----:B------:R-:W-:-:S07]  /*119c0*/  FFMA R15, R15, R12, R15 ;  /* 0x0000000c0f0f7223 */ /* 0x000fce000000000f */
.L_x_22479:
[----:B------:R-:W-:Y:S05]  /*119d0*/  BSYNC.RECONVERGENT B1 ;  /* 0x0000000000017941 */ /* 0x000fea0003800200 */
.L_x_22477:
        /* <DEDUP_REMOVED lines=23> */
.L_x_22481:
[----:B------:R-:W0:Y:S02]  /*11b50*/  MUFU.RCP R15, R14 ;  /* 0x0000000e000f7308 */ /* 0x000e240000001000 */
[----:B0-----:R-:W-:-:S04]  /*11b60*/  FFMA R12, R14, R15, -1 ;  /* 0xbf8000000e0c7423 */ /* 0x001fc8000000000f */
[----:B------:R-:W-:-:S04]  /*11b70*/  FADD.FTZ R12, -R12, -RZ ;  /* 0x800000ff0c0c7221 */ /* 0x000fc80000010100 */
[----:B------:R-:W-:-:S07]  /*11b80*/  FFMA R15, R15, R12, R15 ;  /* 0x0000000c0f0f7223 */ /* 0x000fce000000000f */
.L_x_22482:
[----:B------:R-:W-:Y:S05]  /*11b90*/  BSYNC.RECONVERGENT B1 ;  /* 0x0000000000017941 */ /* 0x000fea0003800200 */
.L_x_22480:
        /* <DEDUP_REMOVED lines=22> */
.L_x_22484:
[----:B------:R-:W0:Y:S02]  /*11d00*/  MUFU.RCP R15, R14 ;  /* 0x0000000e000f7308 */ /* 0x000e240000001000 */
[----:B0-----:R-:W-:-:S04]  /*11d10*/  FFMA R12, R14, R15, -1 ;  /* 0xbf8000000e0c7423 */ /* 0x001fc8000000000f */
[----:B------:R-:W-:-:S04]  /*11d20*/  FADD.FTZ R12, -R12, -RZ ;  /* 0x800000ff0c0c7221 */ /* 0x000fc80000010100 */
[----:B------:R-:W-:-:S07]  /*11d30*/  FFMA R15, R15, R12, R15 ;  /* 0x0000000c0f0f7223 */ /* 0x000fce000000000f */
.L_x_22485:
[----:B------:R-:W-:Y:S05]  /*11d40*/  BSYNC.RECONVERGENT B1 ;  /* 0x0000000000017941 */ /* 0x000fea0003800200 */
.L_x_22483:
        /* <DEDUP_REMOVED lines=23> */
.L_x_22487:
[----:B------:R-:W0:Y:S02]  /*11ec0*/  MUFU.RCP R15, R14 ;  /* 0x0000000e000f7308 */ /* 0x000e240000001000 */
[----:B0-----:R-:W-:-:S04]  /*11ed0*/  FFMA R12, R14, R15, -1 ;  /* 0xbf8000000e0c7423 */ /* 0x001fc8000000000f */
[----:B------:R-:W-:-:S04]  /*11ee0*/  FADD.FTZ R12, -R12, -RZ ;  /* 0x800000ff0c0c7221 */ /* 0x000fc80000010100 */
[----:B------:R-:W-:-:S07]  /*11ef0*/  FFMA R15, R15, R12, R15 ;  /* 0x0000000c0f0f7223 */ /* 0x000fce000000000f */
.L_x_22488:
[----:B------:R-:W-:Y:S05]  /*11f00*/  BSYNC.RECONVERGENT B1 ;  /* 0x0000000000017941 */ /* 0x000fea0003800200 */
.L_x_22486:
        /* <DEDUP_REMOVED lines=22> */
.L_x_22490:
[----:B------:R-:W0:Y:S02]  /*12070*/  MUFU.RCP R15, R14 ;  /* 0x0000000e000f7308 */ /* 0x000e240000001000 */
[----:B0-----:R-:W-:-:S04]  /*12080*/  FFMA R12, R14, R15, -1 ;  /* 0xbf8000000e0c7423 */ /* 0x001fc8000000000f */
[----:B------:R-:W-:-:S04]  /*12090*/  FADD.FTZ R12, -R12, -RZ ;  /* 0x800000ff0c0c7221 */ /* 0x000fc80000010100 */
[----:B------:R-:W-:-:S07]  /*120a0*/  FFMA R15, R15, R12, R15 ;  /* 0x0000000c0f0f7223 */ /* 0x000fce000000000f */
.L_x_22491:
[----:B------:R-:W-:Y:S05]  /*120b0*/  BSYNC.RECONVERGENT B1 ;  /* 0x0000000000017941 */ /* 0x000fea0003800200 */
.L_x_22489:
        /* <DEDUP_REMOVED lines=23> */
.L_x_22493:
[----:B------:R-:W0:Y:S02]  /*12230*/  MUFU.RCP R15, R14 ;  /* 0x0000000e000f7308 */ /* 0x000e240000001000 */
[----:B0-----:R-:W-:-:S04]  /*12240*/  FFMA R12, R14, R15, -1 ;  /* 0xbf8000000e0c7423 */ /* 0x001fc8000000000f */
[----:B------:R-:W-:-:S04]  /*12250*/  FADD.FTZ R12, -R12, -RZ ;  /* 0x800000ff0c0c7221 */ /* 0x000fc80000010100 */
[----:B------:R-:W-:-:S07]  /*12260*/  FFMA R15, R15, R12, R15 ;  /* 0x0000000c0f0f7223 */ /* 0x000fce000000000f */
.L_x_22494:
[----:B------:R-:W-:Y:S05]  /*12270*/  BSYNC.RECONVERGENT B1 ;  /* 0x0000000000017941 */ /* 0x000fea0003800200 */
.L_x_22492:
        /* <DEDUP_REMOVED lines=22> */
.L_x_22496:
[----:B------:R-:W0:Y:S02]  /*123e0*/  MUFU.RCP R15, R14 ;  /* 0x0000000e000f7308 */ /* 0x000e240000001000 */
[----:B0-----:R-:W-:-:S04]  /*123f0*/  FFMA R12, R14, R15, -1 ;  /* 0xbf8000000e0c7423 */ /* 0x001fc8000000000f */
[----:B------:R-:W-:-:S04]  /*12400*/  FADD.FTZ R12, -R12, -RZ ;  /* 0x800000ff0c0c7221 */ /* 0x000fc80000010100 */
[----:B------:R-:W-:-:S07]  /*12410*/  FFMA R15, R15, R12, R15 ;  /* 0x0000000c0f0f7223 */ /* 0x000fce000000000f */
.L_x_22497:
[----:B------:R-:W-:Y:S05]  /*12420*/  BSYNC.RECONVERGENT B1 ;  /* 0x0000000000017941 */ /* 0x000fea0003800200 */
.L_x_22495:
        /* <DEDUP_REMOVED lines=23> */
.L_x_22499:
[----:B------:R-:W0:Y:S02]  /*125a0*/  MUFU.RCP R15, R14 ;  /* 0x0000000e000f7308 */ /* 0x000e240000001000 */
[----:B0-----:R-:W-:-:S04]  /*125b0*/  FFMA R12, R14, R15, -1 ;  /* 0xbf8000000e0c7423 */ /* 0x001fc8000000000f */
[----:B------:R-:W-:-:S04]  /*125c0*/  FADD.FTZ R12, -R12, -RZ ;  /* 0x800000ff0c0c7221 */ /* 0x000fc80000010100 */
[----:B------:R-:W-:-:S07]  /*125d0*/  FFMA R15, R15, R12, R15 ;  /* 0x0000000c0f0f7223 */ /* 0x000fce000000000f */
.L_x_22500:
[----:B------:R-:W-:Y:S05]  /*125e0*/  BSYNC.RECONVERGENT B1 ;  /* 0x0000000000017941 */ /* 0x000fea0003800200 */
.L_x_22498:
        /* <DEDUP_REMOVED lines=20> */
[----:B------:R-:W-:Y:S05]  /*12730*/  CALL.REL.NOINC `($__internal_553_$__cuda_sm20_rcp_rn_f32_slowpath) ;  /* 0x0000004000707944 */ /* 0x000fea0003c00000 */
[----:B------:R-:W-:Y:S05]  /*12740*/  BRA `(.L_x_22503) ;  /* 0x0000000000107947 */ /* 0x000fea0003800000 */
.L_x_22502:
[----:B------:R-:W0:Y:S02]  /*12750*/  MUFU.RCP R15, R14 ;  /* 0x0000000e000f7308 */ /* 0x000e240000001000 */
[----:B0-----:R-:W-:-:S04]  /*12760*/  FFMA R12, R14, R15, -1 ;  /* 0xbf8000000e0c7423 */ /* 0x001fc8000000000f */
[----:B------:R-:W-:-:S04]  /*12770*/  FADD.FTZ R12, -R12, -RZ ;  /* 0x800000ff0c0c7221 */ /* 0x000fc80000010100 */
[----:B------:R-:W-:-:S07]  /*12780*/  FFMA R15, R15, R12, R15 ;  /* 0x0000000c0f0f7223 */ /* 0x000fce000000000f */
.L_x_22503:
[----:B------:R-:W-:Y:S05]  /*12790*/  BSYNC.RECONVERGENT B1 ;  /* 0x0000000000017941 */ /* 0x000fea0003800200 */
.L_x_22501:
        /* <DEDUP_REMOVED lines=23> */
.L_x_22505:
[----:B------:R-:W0:Y:S02]  /*12910*/  MUFU.RCP R15, R14 ;  /* 0x0000000e000f7308 */ /* 0x000e240000001000 */
[----:B0-----:R-:W-:-:S04]  /*12920*/  FFMA R12, R14, R15, -1 ;  /* 0xbf8000000e0c7423 */ /* 0x001fc8000000000f */
[----:B------:R-:W-:-:S04]  /*12930*/  FADD.FTZ R12, -R12, -RZ ;  /* 0x800000ff0c0c7221 */ /* 0x000fc80000010100 */
[----:B------:R-:W-:-:S07]  /*12940*/  FFMA R15, R15, R12, R15 ;  /* 0x0000000c0f0f7223 */ /* 0x000fce000000000f */
.L_x_22506:
[----:B------:R-:W-:Y:S05]  /*12950*/  BSYNC.RECONVERGENT B1 ;  /* 0x0000000000017941 */ /* 0x000fea0003800200 */
.L_x_22504:
        /* <DEDUP_REMOVED lines=22> */
.L_x_22508:
[----:B------:R-:W0:Y:S02]  /*12ac0*/  MUFU.RCP R15, R14 ;  /* 0x0000000e000f7308 */ /* 0x000e240000001000 */
[----:B0-----:R-:W-:-:S04]  /*12ad0*/  FFMA R12, R14, R15, -1 ;  /* 0xbf8000000e0c7423 */ /* 0x001fc8000000000f */
[----:B------:R-:W-:-:S04]  /*12ae0*/  FADD.FTZ R12, -R12, -RZ ;  /* 0x800000ff0c0c7221 */ /* 0x000fc80000010100 */
[----:B------:R-:W-:-:S07]  /*12af0*/  FFMA R15, R15, R12, R15 ;  /* 0x0000000c0f0f7223 */ /* 0x000fce000000000f */
.L_x_22509:
[----:B------:R-:W-:Y:S05]  /*12b00*/  BSYNC.RECONVERGENT B1 ;  /* 0x0000000000017941 */ /* 0x000fea0003800200 */
.L_x_22507:
        /* <DEDUP_REMOVED lines=23> */
.L_x_22511:
[----:B------:R-:W0:Y:S02]  /*12c80*/  MUFU.RCP R15, R14 ;  /* 0x0000000e000f7308 */ /* 0x000e240000001000 */
[----:B0-----:R-:W-:-:S04]  /*12c90*/  FFMA R12, R14, R15, -1 ;  /* 0xbf8000000e0c7423 */ /* 0x001fc8000000000f */
[----:B------:R-:W-:-:S04]  /*12ca0*/  FADD.FTZ R12, -R12, -RZ ;  /* 0x800000ff0c0c7221 */ /* 0x000fc80000010100 */
[----:B------:R-:W-:-:S07]  /*12cb0*/  FFMA R15, R15, R12, R15 ;  /* 0x0000000c0f0f7223 */ /* 0x000fce000000000f */
.L_x_22512:
[----:B------:R-:W-:Y:S05]  /*12cc0*/  BSYNC.RECONVERGENT B1 ;  /* 0x0000000000017941 */ /* 0x000fea0003800200 */
.L_x_22510:
        /* <DEDUP_REMOVED lines=22> */
.L_x_22514:
[----:B------:R-:W0:Y:S02]  /*12e30*/  MUFU.RCP R15, R14 ;  /* 0x0000000e000f7308 */ /* 0x000e240000001000 */
[----:B0-----:R-:W-:-:S04]  /*12e40*/  FFMA R12, R14, R15, -1 ;  /* 0xbf8000000e0c7423 */ /* 0x001fc8000000000f */
[----:B------:R-:W-:-:S04]  /*12e50*/  FADD.FTZ R12, -R12, -RZ ;  /* 0x800000ff0c0c7221 */ /* 0x000fc80000010100 */
[----:B------:R-:W-:-:S07]  /*12e60*/  FFMA R15, R15, R12, R15 ;  /* 0x0000000c0f0f7223 */ /* 0x000fce000000000f */
.L_x_22515:
[----:B------:R-:W-:Y:S05]  /*12e70*/  BSYNC.RECONVERGENT B1 ;  /* 0x0000000000017941 */ /* 0x000fea0003800200 */
.L_x_22513:
        /* <DEDUP_REMOVED lines=22> */
[----:B------:R-:W-:Y:S01]  /*12fe0*/  MOV R12, R15 ;  /* 0x0000000f000c7202 */ /* 0x000fe20000000f00 */
[----:B------:R-:W-:Y:S06]  /*12ff0*/  BRA `(.L_x_22518) ;  /* 0x0000000000107947 */ /* 0x000fec0003800000 */
.L_x_22517:
[----:B------:R-:W0:Y:S02]  /*13000*/  MUFU.RCP R12, R19 ;  /* 0x00000013000c7308 */ /* 0x000e240000001000 */
[----:B0-----:R-:W-:-:S04]  /*13010*/  FFMA R13, R19, R12, -1 ;  /* 0xbf800000130d7423 */ /* 0x001fc8000000000c */
[----:B------:R-:W-:-:S04]  /*13020*/  FADD.FTZ R13, -R13, -RZ ;  /* 0x800000ff0d0d7221 */ /* 0x000fc80000010100 */
[----:B------:R-:W-:-:S07]  /*13030*/  FFMA R12, R12, R13, R12 ;  /* 0x0000000d0c0c7223 */ /* 0x000fce000000000c */
.L_x_22518:
[----:B------:R-:W-:Y:S05]  /*13040*/  BSYNC.RECONVERGENT B1 ;  /* 0x0000000000017941 */ /* 0x000fea0003800200 */
.L_x_22516:
        /* <DEDUP_REMOVED lines=113> */
.L_x_22520:
[----:B------:R-:W-:Y:S05]  /*13760*/  BSYNC.RECONVERGENT B0 ;  /* 0x0000000000007941 */ /* 0x000fea0003800200 */
.L_x_22519:
        /* <DEDUP_REMOVED lines=13> */
.L_x_22522:
[----:B------:R-:W-:Y:S05]  /*13840*/  BSYNC.RECONVERGENT B0 ;  /* 0x0000000000007941 */ /* 0x000fea0003800200 */
.L_x_22521:
        /* <DEDUP_REMOVED lines=39> */
.L_x_22524:
[----:B------:R-:W-:Y:S05]  /*13ac0*/  BSYNC.RECONVERGENT B0 ;  /* 0x0000000000007941 */ /* 0x000fea0003800200 */
.L_x_22523:
        /* <DEDUP_REMOVED lines=44> */
.L_x_22526:
[----:B------:R-:W-:Y:S05]  /*13d90*/  BSYNC.RECONVERGENT B0 ;  /* 0x0000000000007941 */ /* 0x000fea0003800200 */
.L_x_22525:
        /* <DEDUP_REMOVED lines=20> */
.L_x_22528:
[----:B------:R-:W-:Y:S05]  /*13ee0*/  BSYNC.RECONVERGENT B0 ;  /* 0x0000000000007941 */ /* 0x000fea0003800200 */
.L_x_22527:
        /* <DEDUP_REMOVED lines=17> */
.L_x_22530:
[----:B------:R-:W-:Y:S05]  /*14000*/  BSYNC.RECONVERGENT B0 ;  /* 0x0000000000007941 */ /* 0x000fea0003800200 */
.L_x_22529:
        /* <DEDUP_REMOVED lines=15> */
.L_x_22532:
[----:B------:R-:W-:Y:S05]  /*14100*/  BSYNC.RECONVERGENT B0 ;  /* 0x0000000000007941 */ /* 0x000fea0003800200 */
.L_x_22531:
        /* <DEDUP_REMOVED lines=14> */
.L_x_22534:
[----:B------:R-:W-:Y:S05]  /*141f0*/  BSYNC.RECONVERGENT B0 ;  /* 0x0000000000007941 */ /* 0x000fea0003800200 */
.L_x_22533:
        /* <DEDUP_REMOVED lines=51> */
.L_x_22539:
        /* <DEDUP_REMOVED lines=48> */
.L_x_22538:
[----:B------:R-:W-:Y:S05]  /*14830*/  BSYNC.RECONVERGENT B1 ;  /* 0x0000000000017941 */ /* 0x000fea0003800200 */
.L_x_22537:
        /* <DEDUP_REMOVED lines=35> */
.L_x_22536:
[----:B------:R-:W-:Y:S05]  /*14a70*/  BSYNC.RECONVERGENT B0 ;  /* 0x0000000000007941 */ /* 0x000fea0003800200 */
.L_x_22535:
        /* <DEDUP_REMOVED lines=27> */
.L_x_22544:
        /* <DEDUP_REMOVED lines=48> */
.L_x_22543:
[----:B------:R-:W-:Y:S05]  /*14f30*/  BSYNC.RECONVERGENT B1 ;  /* 0x0000000000017941 */ /* 0x000fea0003800200 */
.L_x_22542:
        /* <DEDUP_REMOVED lines=35> */
.L_x_22541:
[----:B------:R-:W-:Y:S05]  /*15170*/  BSYNC.RECONVERGENT B0 ;  /* 0x0000000000007941 */ /* 0x000fea0003800200 */
.L_x_22540:
        /* <DEDUP_REMOVED lines=26> */
.L_x_22549:
        /* <DEDUP_REMOVED lines=48> */
.L_x_22548:
[----:B------:R-:W-:Y:S05]  /*15620*/  BSYNC.RECONVERGENT B1 ;  /* 0x0000000000017941 */ /* 0x000fea0003800200 */
.L_x_22547:
        /* <DEDUP_REMOVED lines=35> */
.L_x_22546:
[----:B------:R-:W-:Y:S05]  /*15860*/  BSYNC.RECONVERGENT B0 ;  /* 0x0000000000007941 */ /* 0x000fea0003800200 */
.L_x_22545:
        /* <DEDUP_REMOVED lines=24> */
.L_x_22554:
        /* <DEDUP_REMOVED lines=48> */
.L_x_22553:
[----:B------:R-:W-:Y:S05]  /*15cf0*/  BSYNC.RECONVERGENT B1 ;  /* 0x0000000000017941 */ /* 0x000fea0003800200 */
.L_x_22552:
        /* <DEDUP_REMOVED lines=35> */
.L_x_22551:
[----:B------:R-:W-:Y:S05]  /*15f30*/  BSYNC.RECONVERGENT B0 ;  /* 0x0000000000007941 */ /* 0x000fea0003800200 */
.L_x_22550:
        /* <DEDUP_REMOVED lines=39> */
.L_x_22563:
[----:B------:R-:W-:Y:S02]  /*161b0*/  ISETP.NE.AND P0, PT, R0, RZ, PT ;  /* 0x000000ff0000720c */ /* 0x000fe40003f05270 */
[----:B-1----:R-:W-:-:S11]  /*161c0*/  FMNMX R5, R4, R5, !PT ;  /* 0x0000000504057209 */ /* 0x002fd60007800000 */
[----:B------:R-:W-:Y:S05]  /*161d0*/  @P0 BRA `(.L_x_22556) ;  /* 0x0000000000080947 */ /* 0x000fea0003800000 */
[----:B------:R-:W1:Y:S02]  /*161e0*/  LDC.64 R2, c[0x0][0x3a8] ;  /* 0x0000ea00ff027b82 */ /* 0x000e640000000a00 */
[----:B-1----:R1:W-:Y:S02]  /*161f0*/  REDG.E.MAX.S32.STRONG.GPU desc[UR10][R2.64], R5 ;  /* 0x000000050200798e */ /* 0x0023e4000d12e30a */
.L_x_22556:
[----:B------:R-:W-:Y:S05]  /*16200*/  BSYNC B0 ;  /* 0x0000000000007941 */ /* 0x000fea0003800000 */
.L_x_22555:
        /* <DEDUP_REMOVED lines=12> */
[----:B-12---:R-:W-:Y:S05]  /*162d0*/  CALL.REL.NOINC `($__internal_553_$__cuda_sm20_rcp_rn_f32_slowpath) ;  /* 0x0000000400887944 */ /* 0x006fea0003c00000 */
[----:B------:R-:W-:Y:S05]  /*162e0*/  BRA `(.L_x_22559) ;  /* 0x0000000000147947 */ /* 0x000fea0003800000 */
.L_x_22558:
[----:B0--3--:R-:W0:Y:S01]  /*162f0*/  MUFU.RCP R15, UR8 ;  /* 0x00000008000f7d08 */ /* 0x009e220008001000 */
[----:B------:R-:W-:-:S05]  /*16300*/  MOV R0, UR8 ;  /* 0x0000000800007c02 */ /* 0x000fca0008000f00 */
[----:B0-----:R-:W-:-:S04]  /*16310*/  FFMA R0, R15, R0, -1 ;  /* 0xbf8000000f007423 */ /* 0x001fc80000000000 */
[----:B------:R-:W-:-:S04]  /*16320*/  FADD.FTZ R0, -R0, -RZ ;  /* 0x800000ff00007221 */ /* 0x000fc80000010100 */
[----:B------:R-:W-:-:S07]  /*16330*/  FFMA R15, R15, R0, R15 ;  /* 0x000000000f0f7223 */ /* 0x000fce000000000f */
.L_x_22559:
[----:B-1----:R-:W0:Y:S02]  /*16340*/  LDC.64 R2, c[0x0][0x3b0] ;  /* 0x0000ec00ff027b82 */ /* 0x002e240000000a00 */
[----:B0-----:R-:W-:Y:S01]  /*16350*/  STG.E desc[UR10][R2.64], R15 ;  /* 0x0000000f02007986 */ /* 0x001fe2000c10190a */
[----:B------:R-:W-:Y:S05]  /*16360*/  EXIT ;  /* 0x000000000000794d */ /* 0x000fea0003800000 */
.L_x_22557:
[----:B------:R-:W-:Y:S02]  /*16370*/  HFMA2 R7, -RZ, RZ, 0, 2.384185791015625e-07 ;  /* 0x00000004ff077431 */ /* 0x000fe400000001ff */
[----:B------:R-:W-:Y:S01]  /*16380*/  IMAD.MOV.U32 R9, RZ, RZ, 0x1f ;  /* 0x0000001fff097424 */ /* 0x000fe200078e00ff */
[----:B------:R-:W-:-:S07]  /*16390*/  MOV R6, 0xffffffff ;  /* 0xffffffff00067802 */ /* 0x000fce0000000f00 */
[----:B012---:R-:W-:Y:S05]  /*163a0*/  WARPSYNC.COLLECTIVE R6, `(.L_x_22560) ;  /* 0x0000000006087348 */ /* 0x007fea0003c00000 */
[----:B-1----:R1:W3:Y:S02]  /*163b0*/  SHFL.DOWN P0, R5, R2, R7, R9 ;  /* 0x0800000702057389 */ /* 0x0022e40000000009 */
[----:B0123--:R-:W-:Y:S05]  /*163c0*/  ENDCOLLECTIVE ;  /* 0x000000000000791b */ /* 0x00ffea0003800000 */
.L_x_22560:
[----:B------:R-:W-:Y:S01]  /*163d0*/  HFMA2 R7, -RZ, RZ, 0, 1.1920928955078125e-07 ;  /* 0x00000002ff077431 */ /* 0x000fe200000001ff */
[----:B------:R-:W-:-:S04]  /*163e0*/  MOV R3, R5 ;  /* 0x0000000500037202 */ /* 0x000fc80000000f00 */
[----:B------:R-:W-:-:S05]  /*163f0*/  FMNMX R3, R3, R2, !PT ;  /* 0x0000000203037209 */ /* 0x000fca0007800000 */
[----:B------:R-:W-:-:S07]  /*16400*/  IMAD.MOV.U32 R2, RZ, RZ, R3 ;  /* 0x000000ffff027224 */ /* 0x000fce00078e0003 */
[----:B------:R-:W-:Y:S05]  /*16410*/  WARPSYNC.COLLECTIVE R6, `(.L_x_22561) ;  /* 0x0000000006087348 */ /* 0x000fea0003c00000 */
[----:B------:R0:W1:Y:S02]  /*16420*/  SHFL.DOWN P0, R5, R2, R7, R9 ;  /* 0x0800000702057389 */ /* 0x0000640000000009 */
[----:B01----:R-:W-:Y:S05]  /*16430*/  ENDCOLLECTIVE ;  /* 0x000000000000791b */ /* 0x003fea0003800000 */
.L_x_22561:
[----:B------:R-:W-:Y:S01]  /*16440*/  HFMA2 R7, -RZ, RZ, 0, 5.9604644775390625e-08 ;  /* 0x00000001ff077431 */ /* 0x000fe200000001ff */
[----:B------:R-:W-:-:S04]  /*16450*/  MOV R4, R5 ;  /* 0x0000000500047202 */ /* 0x000fc80000000f00 */
[----:B------:R-:W-:-:S05]  /*16460*/  FMNMX R4, R3, R4, !PT ;  /* 0x0000000403047209 */ /* 0x000fca0007800000 */
[----:B------:R-:W-:-:S07]  /*16470*/  IMAD.MOV.U32 R2, RZ, RZ, R4 ;  /* 0x000000ffff027224 */ /* 0x000fce00078e0004 */
[----:B------:R-:W-:Y:S05]  /*16480*/  WARPSYNC.COLLECTIVE R6, `(.L_x_22562) ;  /* 0x0000000006087348 */ /* 0x000fea0003c00000 */
[----:B------:R0:W1:Y:S02]  /*16490*/  SHFL.DOWN P0, R5, R2, R7, R9 ;  /* 0x0800000702057389 */ /* 0x0000640000000009 */
[----:B01----:R-:W-:Y:S05]  /*164a0*/  ENDCOLLECTIVE ;  /* 0x000000000000791b */ /* 0x003fea0003800000 */
.L_x_22562:
[----:B------:R-:W-:Y:S05]  /*164b0*/  BRA `(.L_x_22563) ;  /* 0xfffffffc003c7947 */ /* 0x000fea000383ffff */
        .weak           $__internal_552_$__cuda_sm20_div_u64
        .type           $__internal_552_$__cuda_sm20_div_u64,@function
        .size           $__internal_552_$__cuda_sm20_div_u64,($__internal_553_$__cuda_sm20_rcp_rn_f32_slowpath - $__internal_552_$__cuda_sm20_div_u64)
$__internal_552_$__cuda_sm20_div_u64:
        /* <DEDUP_REMOVED lines=67> */
[----:B------:R-:W-:Y:S06]  /*168f0*/  RET.REL.NODEC R2 `(_ZN18transformer_engine6detail38cast_transpose_fused_kernel_notalignedILb0ELb0ELb1EfNS_16CTDBiasDActParamI6__halfS3_13__nv_fp8_e5m2fEELi4ELi8ENS_5EmptyEXadL_ZNS_5qgeluIffEET_T0_RKS6_EEEEvT3_mmm) ;  /* 0xfffffe9402c07950 */ /* 0x000fec0003c3ffff */
        .weak           $__internal_553_$__cuda_sm20_rcp_rn_f32_slowpath
        .type           $__internal_553_$__cuda_sm20_rcp_rn_f32_slowpath,@function
        .size           $__internal_553_$__cuda_sm20_rcp_rn_f32_slowpath,(.L_x_29854 - $__internal_553_$__cuda_sm20_rcp_rn_f32_slowpath)
$__internal_553_$__cuda_sm20_rcp_rn_f32_slowpath:
        /* <DEDUP_REMOVED lines=15> */
.L_x_22565:
        /* <DEDUP_REMOVED lines=33> */
.L_x_22567:
[----:B------:R0:W1:Y:S02]  /*16c00*/  MUFU.RCP R15, R12 ;  /* 0x0000000c000f7308 */ /* 0x0000640000001000 */
.L_x_22566:
[----:B------:R-:W-:Y:S05]  /*16c10*/  BSYNC B0 ;  /* 0x0000000000007941 */ /* 0x000fea0003800000 */
.L_x_22564:
[----:B------:R-:W-:Y:S01]  /*16c20*/  HFMA2 R13, -RZ, RZ, 0, 0 ;  /* 0x00000000ff0d7431 */ /* 0x000fe200000001ff */
[----:B0-----:R-:W-:-:S04]  /*16c30*/  MOV R12, R14 ;  /* 0x0000000e000c7202 */ /* 0x001fc80000000f00 */
[----:B-1----:R-:W-:Y:S05]  /*16c40*/  RET.REL.NODEC R12 `(_ZN18transformer_engine6detail38cast_transpose_fused_kernel_notalignedILb0ELb0ELb1EfNS_16CTDBiasDActParamI6__halfS3_13__nv_fp8_e5m2fEELi4ELi8ENS_5EmptyEXadL_ZNS_5qgeluIffEET_T0_RKS6_EEEEvT3_mmm) ;  /* 0xfffffe900cec7950 */ /* 0x002fea0003c3ffff */
.L_x_22568:
        /* <DEDUP_REMOVED lines=11> */
.L_x_29854:


//--------------------- .text._ZN18transformer_engine6detail38cast_transpose_fused_kernel_notalignedILb0ELb0ELb1EfNS_16CTDBiasDActParamI6__halfS3_13__nv_bfloat16fEELi4ELi4ENS_5EmptyEXadL_ZNS_5qgeluIffEET_T0_RKS6_EEEEvT3_mmm --------------------------
	.section	.text._ZN18transformer_engine6detail38cast_transpose_fused_kernel_notalignedILb0ELb0ELb1EfNS_16CTDBiasDActParamI6__halfS3_13__nv_bfloat16fEELi4ELi4ENS_5EmptyEXadL_ZNS_5qgeluIffEET_T0_RKS6_EEEEvT3_mmm,"ax",@progbits
	.align	128
        .global         _ZN18transformer_engine6detail38cast_transpose_fused_kernel_notalignedILb0ELb0ELb1EfNS_16CTDBiasDActParamI6__halfS3_13__nv_bfloat16fEELi4ELi4ENS_5EmptyEXadL_ZNS_5qgeluIffEET_T0_RKS6_EEEEvT3_mmm
        .type           _ZN18transformer_engine6detail38cast_transpose_fused_kernel_notalignedILb0ELb0ELb1EfNS_16CTDBiasDActParamI6__halfS3_13__nv_bfloat16fEELi4ELi4ENS_5EmptyEXadL_ZNS_5qgeluIffEET_T0_RKS6_EEEEvT3_mmm,@function
        .size           _ZN18transformer_engine6detail38cast_transpose_fused_kernel_notalignedILb0ELb0ELb1EfNS_16CTDBiasDActParamI6__halfS3_13__nv_bfloat16fEELi4ELi4ENS_5EmptyEXadL_ZNS_5qgeluIffEET_T0_RKS6_EEEEvT3_mmm,(.L_x_29856 - _ZN18transformer_engine6detail38cast_transpose_fused_kernel_notalignedILb0ELb0ELb1EfNS_16CTDBiasDActParamI6__halfS3_13__nv_bfloat16fEELi4ELi4ENS_5EmptyEXadL_ZNS_5qgeluIffEET_T0_RKS6_EEEEvT3_mmm)
        .other          _ZN18transformer_engine6detail38cast_transpose_fused_kernel_notalignedILb0ELb0ELb1EfNS_16CTDBiasDActParamI6__halfS3_13__nv_bfloat16fEELi4ELi4ENS_5EmptyEXadL_ZNS_5qgeluIffEET_T0_RKS6_EEEEvT3_mmm,@"STO_CUDA_ENTRY STV_DEFAULT"
_ZN18transformer_engine6detail38cast_transpose_fused_kernel_notalignedILb0ELb0ELb1EfNS_16CTDBiasDActParamI6__halfS3_13__nv_bfloat16fEELi4ELi4ENS_5EmptyEXadL_ZNS_5qgeluIffEET_T0_RKS6_EEEEvT3_mmm:
.text._ZN18transformer_engine6detail38cast_transpose_fused_kernel_notalignedILb0ELb0ELb1EfNS_16CTDBiasDActParamI6__halfS3_13__nv_bfloat16fEELi4ELi4ENS_5EmptyEXadL_ZNS_5qgeluIffEET_T0_RKS6_EEEEvT3_mmm:
        /* <DEDUP_REMOVED lines=43> */
.L_x_22569:
[----:B------:R-:W-:-:S07]  /*02b0*/  MOV R2, 0x2d0 ;  /* 0x000002d000027802 */ /* 0x000fce0000000f00 */
[----:B------:R-:W-:Y:S05]  /*02c0*/  CALL.REL.NOINC `($__internal_554_$__cuda_sm20_div_u64) ;  /* 0x000000bc00007944 */ /* 0x000fea0003c00000 */
        /* <DEDUP_REMOVED lines=11> */
.L_x_22570:
        /* <DEDUP_REMOVED lines=9> */
[----:B------:R-:W-:Y:S01]  /*0410*/  USHF.L.U32 UR18, UR20, 0x7, URZ ;  /* 0x0000000714127899 */ /* 0x000fe200080006ff */
[----:B------:R-:W-:Y:S01]  /*0420*/  VIADD R44, R7, 0xffffffff ;  /* 0xffffffff072c7836 */ /* 0x000fe20000000000 */
[----:B------:R-:W-:Y:S01]  /*0430*/  USHF.L.U64.HI UR15, UR20, 0x7, UR6 ;  /* 0x00000007140f7899 */ /* 0x000fe20008010206 */
[----:B------:R-:W2:Y:S03]  /*0440*/  LDCU.64 UR22, c[0x0][0x380] ;  /* 0x00007000ff1677ac */ /* 0x000ea60008000a00 */
[----:B------:R-:W-:Y:S01]  /*0450*/  LOP3.LUT R44, R44, 0x1f, RZ, 0xc0, !PT ;  /* 0x0000001f2c2c7812 */ /* 0x000fe200078ec0ff */
[----:B0-----:R-:W-:-:S02]  /*0460*/  UIMAD UR7, UR5, UR24, URZ ;  /* 0x00000018050772a4 */ /* 0x001fc4000f8e02ff */
[----:B-1----:R-:W-:Y:S02]  /*0470*/  USHF.R.U64 UR28, UR12, 0x2, UR13 ;  /* 0x000000020c1c7899 */ /* 0x002fe4000800120d */
[----:B------:R-:W-:Y:S02]  /*0480*/  UIMAD.WIDE.U32 UR8, UR4, UR24, URZ ;  /* 0x00000018040872a5 */ /* 0x000fe4000f8e00ff */
[----:B------:R-:W-:Y:S02]  /*0490*/  UIMAD UR19, UR4, UR25, UR7 ;  /* 0x00000019041372a4 */ /* 0x000fe4000f8e0207 */
[----:B------:R-:W-:Y:S02]  /*04a0*/  USHF.R.U64 UR30, UR24, 0x2, UR25 ;  /* 0x00000002181e7899 */ /* 0x000fe40008001219 */
[----:B------:R-:W-:Y:S02]  /*04b0*/  USHF.R.U32.HI UR29, URZ, 0x2, UR13 ;  /* 0x00000002ff1d7899 */ /* 0x000fe4000801160d */
[----:B------:R-:W-:-:S02]  /*04c0*/  ULEA UR7, UP1, -UR4, UR28, 0x5 ;  /* 0x0000001c04077291 */ /* 0x000fc4000f8229ff */
[----:B------:R-:W-:Y:S01]  /*04d0*/  UIADD3 UR19, UPT, UPT, UR9, UR19, URZ ;  /* 0x0000001309137290 */ /* 0x000fe2000fffe0ff */
[C---:B------:R-:W-:Y:S01]  /*04e0*/  IMAD.WIDE.U32 R64, R8.reuse, UR30, RZ ;  /* 0x0000001e08407c25 */ /* 0x040fe2000f8e00ff */
[----:B------:R-:W-:Y:S02]  /*04f0*/  USHF.R.U32.HI UR31, URZ, 0x2, UR25 ;  /* 0x00000002ff1f7899 */ /* 0x000fe40008011619 */
[----:B------:R-:W-:Y:S02]  /*0500*/  ULEA UR11, UP0, -UR20, UR30, 0x5 ;  /* 0x0000001e140b7291 */ /* 0x000fe4000f8029ff */
[----:B------:R-:W-:Y:S01]  /*0510*/  UIADD3.X UR9, UPT, UPT, ~UR10, UR29, URZ, UP1, !UPT ;  /* 0x0000001d0a097290 */ /* 0x000fe20008ffe5ff */
[-C--:B------:R-:W-:Y:S01]  /*0520*/  IADD3 R46, P2, PT, R9, R64.reuse, RZ ;  /* 0x00000040092e7210 */ /* 0x080fe20007f5e0ff */
[----:B------:R-:W-:Y:S01]  /*0530*/  UISETP.LT.U32.AND UP1, UPT, UR7, 0x20, UPT ;  /* 0x000000200700788c */ /* 0x000fe2000bf21070 */
[----:B------:R-:W-:Y:S01]  /*0540*/  IMAD R45, R8, UR31, RZ ;  /* 0x0000001f082d7c24 */ /* 0x000fe2000f8e02ff */
[----:B------:R-:W-:Y:S01]  /*0550*/  UIADD3.X UR10, UPT, UPT, ~UR14, UR31, URZ, UP0, !UPT ;  /* 0x0000001f0e0a7290 */ /* 0x000fe200087fe5ff */
[----:B------:R-:W-:Y:S01]  /*0560*/  IADD3 R48, P3, PT, R44, R64, RZ ;  /* 0x000000402c307210 */ /* 0x000fe20007f7e0ff */
[----:B------:R-:W-:-:S02]  /*0570*/  UISETP.LT.U32.AND UP0, UPT, UR11, 0x20, UPT ;  /* 0x000000200b00788c */ /* 0x000fc4000bf01070 */
[----:B------:R-:W-:Y:S01]  /*0580*/  UISETP.LT.U32.AND.EX UP1, UPT, UR9, URZ, UPT, UP1 ;  /* 0x000000ff0900728c */ /* 0x000fe2000bf21110 */
[----:B------:R-:W-:Y:S01]  /*0590*/  IADD3 R45, PT, PT, R65, R45, RZ ;  /* 0x0000002d412d7210 */ /* 0x000fe20007ffe0ff */
[----:B------:R-:W-:Y:S02]  /*05a0*/  ULEA UR18, UP2, UR8, UR18, 0x7 ;  /* 0x0000001208127291 */ /* 0x000fe4000f8438ff */
[----:B------:R-:W-:Y:S01]  /*05b0*/  UISETP.LT.U32.AND.EX UP0, UPT, UR10, URZ, UPT, UP0 ;  /* 0x000000ff0a00728c */ /* 0x000fe2000bf01100 */
[----:B------:R-:W-:Y:S01]  /*05c0*/  IADD3.X R49, PT, PT, RZ, R45, RZ, P3, !PT ;  /* 0x0000002dff317210 */ /* 0x000fe20001ffe4ff */
[----:B------:R-:W-:Y:S01]  /*05d0*/  USEL UR21, UR7, 0x20, UP1 ;  /* 0x0000002007157887 */ /* 0x000fe20008800000 */
[----:B------:R-:W-:Y:S01]  /*05e0*/  IMAD.X R47, RZ, RZ, R45, P2 ;  /* 0x000000ffff2f7224 */ /* 0x000fe200010e062d */
[----:B------:R-:W-:Y:S02]  /*05f0*/  ULEA.HI.X UR8, UR8, UR15, UR19, 0x7, UP2 ;  /* 0x0000000f08087291 */ /* 0x000fe400090f3c13 */
[----:B------:R-:W-:-:S02]  /*0600*/  USEL UR19, UR11, 0x20, UP0 ;  /* 0x000000200b137887 */ /* 0x000fc40008000000 */
[----:B------:R-:W-:Y:S01]  /*0610*/  ISETP.GE.U32.AND P0, PT, R6, UR21, PT ;  /* 0x0000001506007c0c */ /* 0x000fe2000bf06070 */
[----:B------:R-:W-:Y:S01]  /*0620*/  USHF.L.U32 UR17, UR18, 0x1, URZ ;  /* 0x0000000112117899 */ /* 0x000fe200080006ff */
[----:B------:R-:W-:Y:S01]  /*0630*/  ISETP.GE.U32.AND P1, PT, R10, UR21, PT ;  /* 0x000000150a007c0c */ /* 0x000fe2000bf26070 */
[----:B------:R-:W0:Y:S01]  /*0640*/  LDCU.64 UR26, c[0x0][0x358] ;  /* 0x00006b00ff1a77ac */ /* 0x000e220008000a00 */
[----:B------:R-:W-:Y:S02]  /*0650*/  ISETP.LT.U32.AND P0, PT, R9, UR19, !P0 ;  /* 0x0000001309007c0c */ /* 0x000fe4000c701070 */
[----:B------:R-:W-:Y:S01]  /*0660*/  ISETP.LT.U32.AND P1, PT, R44, UR19, !P1 ;  /* 0x000000132c007c0c */ /* 0x000fe2000cf21070 */
[----:B--2---:R-:W-:Y:S02]  /*0670*/  UIADD3 UR22, UP1, UPT, UR17, UR22, URZ ;  /* 0x0000001611167290 */ /* 0x004fe4000ff3e0ff */
[----:B------:R-:W-:Y:S01]  /*0680*/  USHF.L.U64.HI UR18, UR18, 0x1, UR8 ;  /* 0x0000000112127899 */ /* 0x000fe20008010208 */
[----:B------:R-:W1:Y:S03]  /*0690*/  LDCU.64 UR8, c[0x0][0x3a0] ;  /* 0x00007400ff0877ac */ /* 0x000e660008000a00 */
[----:B------:R-:W-:-:S04]  /*06a0*/  UIADD3.X UR23, UPT, UPT, UR18, UR23, URZ, UP1, !UPT ;  /* 0x0000001712177290 */ /* 0x000fc80008ffe4ff */
[----:B------:R-:W-:-:S04]  /*06b0*/  @P0 LEA R12, P2, R46, UR22, 0x3 ;  /* 0x000000162e0c0c11 */ /* 0x000fc8000f8418ff */
[----:B------:R-:W-:-:S06]  /*06c0*/  @P0 LEA.HI.X R13, R46, UR23, R47, 0x3, P2 ;  /* 0x000000172e0d0c11 */ /* 0x000fcc00090f1c2f */
[----:B0-----:R-:W2:Y:S01]  /*06d0*/  @P0 LDG.E.64 R12, desc[UR26][R12.64] ;  /* 0x0000001a0c0c0981 */ /* 0x001ea2000c1e1b00 */
[----:B------:R-:W-:Y:S01]  /*06e0*/  ULOP3.LUT UR7, UR24, 0xfffffffc, URZ, 0xc0, !UPT ;  /* 0xfffffffc18077892 */ /* 0x000fe2000f8ec0ff */
[----:B-1----:R-:W-:Y:S01]  /*06f0*/  ISETP.NE.U32.AND P2, PT, RZ, UR8, PT ;  /* 0x00000008ff007c0c */ /* 0x002fe2000bf45070 */
[----:B------:R-:W-:Y:S01]  /*0700*/  @P1 IMAD.MOV.U32 R14, RZ, RZ, R48 ;  /* 0x000000ffff0e1224 */ /* 0x000fe200078e0030 */
[----:B------:R-:W-:Y:S01]  /*0710*/  MOV R11, UR30 ;  /* 0x0000001e000b7c02 */ /* 0x000fe20008000f00 */
[----:B------:R-:W-:Y:S01]  /*0720*/  VOTEU.ANY UP1, P1 ;  /* 0x0000000000ff7886 */ /* 0x000fe20000820100 */
[----:B------:R-:W-:Y:S01]  /*0730*/  ISETP.NE.AND.EX P2, PT, RZ, UR9, PT, P2 ;  /* 0x00000009ff007c0c */ /* 0x000fe2000bf45320 */
[----:B------:R-:W-:Y:S01]  /*0740*/  IMAD.U32 R4, RZ, RZ, UR31 ;  /* 0x0000001fff047e24 */ /* 0x000fe2000f8e00ff */
[----:B------:R-:W-:Y:S01]  /*0750*/  @P1 MOV R15, R49 ;  /* 0x00000031000f1202 */ /* 0x000fe20000000f00 */
[----:B------:R-:W-:Y:S01]  /*0760*/  IMAD.U32 R19, RZ, RZ, UR30 ;  /* 0x0000001eff137e24 */ /* 0x000fe2000f8e00ff */
[----:B------:R-:W-:Y:S01]  /*0770*/  @P1 IADD3 R0, P4, PT, R48, UR7, RZ ;  /* 0x0000000730001c10 */ /* 0x000fe2000ff9e0ff */
[----:B------:R-:W-:Y:S01]  /*0780*/  @UP1 UIMAD UR8, UR31, 0x5, URZ ;  /* 0x000000051f0818a4 */ /* 0x000fe2000f8e02ff */
[----:B------:R-:W-:Y:S01]  /*0790*/  MOV R21, UR30 ;  /* 0x0000001e00157c02 */ /* 0x000fe20008000f00 */
[C---:B------:R-:W-:Y:S01]  /*07a0*/  @P1 IMAD.WIDE.U32 R14, R11.reuse, 0x6, R14 ;  /* 0x000000060b0e1825 */ /* 0x040fe200078e000e */
[----:B------:R-:W-:Y:S01]  /*07b0*/  @P0 LEA R2, P3, R11, R46, 0x1 ;  /* 0x0000002e0b020211 */ /* 0x000fe200078608ff */
[----:B------:R-:W-:Y:S01]  /*07c0*/  VOTEU.ANY UP0, P0 ;  /* 0x0000000000ff7886 */ /* 0x000fe20000000100 */
[----:B------:R-:W-:Y:S01]  /*07d0*/  @P1 IADD3.X R11, PT, PT, R49, UR25, RZ, P4, !PT ;  /* 0x00000019310b1c10 */ /* 0x000fe2000a7fe4ff */
[----:B------:R-:W-:Y:S01]  /*07e0*/  @P1 IMAD.WIDE.U32 R18, R19, 0x5, R48 ;  /* 0x0000000513121825 */ /* 0x000fe200078e0030 */
[----:B------:R-:W-:Y:S01]  /*07f0*/  @P0 LEA.HI.X R21, R21, R47, R4, 0x1, P3 ;  /* 0x0000002f15150211 */ /* 0x000fe200018f0c04 */
[----:B------:R-:W0:Y:S01]  /*0800*/  @P2 LDC.64 R24, c[0x0][0x3a0] ;  /* 0x0000e800ff182b82 */ /* 0x000e220000000a00 */
[----:B------:R-:W-:Y:S01]  /*0810*/  @P1 LEA R42, P4, R0, UR22, 0x3 ;  /* 0x00000016002a1c11 */ /* 0x000fe2000f8818ff */
[----:B------:R-:W-:Y:S01]  /*0820*/  IMAD.U32 R17, RZ, RZ, UR30 ;  /* 0x0000001eff117e24 */ /* 0x000fe2000f8e00ff */
        /* <DEDUP_REMOVED lines=21> */
[----:B0-----:R-:W3:Y:S01]  /*0980*/  @P2 LDG.E R24, desc[UR26][R24.64] ;  /* 0x0000001a18182981 */ /* 0x001ee2000c1e1900 */
[----:B------:R-:W-:Y:S01]  /*0990*/  @P1 IADD3 R11, PT, PT, R23, UR10, RZ ;  /* 0x0000000a170b1c10 */ /* 0x000fe2000fffe0ff */
[----:B------:R-:W0:Y:S01]  /*09a0*/  LDCU.128 UR8, c[0x0][0x390] ;  /* 0x00007200ff0877ac */ /* 0x000e220008000c00 */
[----:B------:R-:W-:Y:S01]  /*09b0*/  @P1 LEA R36, P6, R22, UR22, 0x3 ;  /* 0x0000001616241c11 */ /* 0x000fe2000f8c18ff */
[----:B------:R-:W5:Y:S01]  /*09c0*/  @P1 LDG.E.64 R42, desc[UR26][R42.64] ;  /* 0x0000001a2a2a1981 */ /* 0x000f62000c1e1b00 */
        /* <DEDUP_REMOVED lines=13> */
[----:B------:R-:W-:-:S06]  /*0aa0*/  @!P0 CS2R R16, SRZ ;  /* 0x0000000000108805 */ /* 0x000fcc000001ff00 */
[----:B------:R1:W5:Y:S02]  /*0ab0*/  @P0 LDG.E.64 R16, desc[UR26][R20.64] ;  /* 0x0000001a14100981 */ /* 0x000364000c1e1b00 */
[----:B-1----:R-:W-:Y:S02]  /*0ac0*/  HFMA2 R21, -RZ, RZ, 0.96630859375, -0.0022525787353515625 ;  /* 0x3bbb989dff157431 */ /* 0x002fe400000001ff */
        /* <DEDUP_REMOVED lines=17> */
[----:B------:R-:W-:-:S04]  /*0be0*/  FMUL R0, R11, -1.7020000219345092773 ;  /* 0xbfd9db230b007820 */ /* 0x000fc80000400000 */
[----:B------:R-:W-:-:S04]  /*0bf0*/  FFMA.SAT R2, R0, R21, 0.5 ;  /* 0x3f00000000027423 */ /* 0x000fc80000002015 */
[----:B------:R-:W-:-:S04]  /*0c00*/  FFMA.RM R2, R2, R25, 12582913 ;  /* 0x4b40000102027423 */ /* 0x000fc80000004019 */
[----:B------:R-:W-:-:S04]  /*0c10*/  FADD R21, R2, -12583039 ;  /* 0xcb40007f02157421 */ /* 0x000fc80000000000 */
[----:B------:R-:W-:-:S04]  /*0c20*/  FFMA R21, R0, 1.4426950216293334961, -R21 ;  /* 0x3fb8aa3b00157823 */ /* 0x000fc80000000815 */
[----:B------:R-:W-:-:S06]  /*0c30*/  FFMA R21, R0, 1.925963033500011079e-08, R21 ;  /* 0x32a5706000157823 */ /* 0x000fcc0000000015 */
        /* <DEDUP_REMOVED lines=11> */
[----:B-----5:R-:W-:Y:S05]  /*0cf0*/  CALL.REL.NOINC `($__internal_555_$__cuda_sm20_rcp_rn_f32_slowpath) ;  /* 0x000000b400947944 */ /* 0x020fea0003c00000 */
[----:B------:R-:W-:Y:S05]  /*0d00*/  BRA `(.L_x_22573) ;  /* 0x0000000000107947 */ /* 0x000fea0003800000 */
.L_x_22572:
[----:B------:R-:W0:Y:S02]  /*0d10*/  MUFU.RCP R21, R2 ;  /* 0x0000000200157308 */ /* 0x000e240000001000 */
[----:B0-----:R-:W-:-:S04]  /*0d20*/  FFMA R0, R2, R21, -1 ;  /* 0xbf80000002007423 */ /* 0x001fc80000000015 */
[----:B------:R-:W-:-:S04]  /*0d30*/  FADD.FTZ R0, -R0, -RZ ;  /* 0x800000ff00007221 */ /* 0x000fc80000010100 */
[----:B------:R-:W-:-:S07]  /*0d40*/  FFMA R21, R21, R0, R21 ;  /* 0x0000000015157223 */ /* 0x000fce0000000015 */
.L_x_22573:
[----:B------:R-:W-:Y:S05]  /*0d50*/  BSYNC.RECONVERGENT B1 ;  /* 0x0000000000017941 */ /* 0x000fea0003800200 */
.L_x_22571:
[----:B------:R-:W-:Y:S01]  /*0d60*/  SHF.R.U64 R35, R12, 0x10, R13 ;  /* 0x000000100c237819 */ /* 0x000fe2000000120d */
[----:B------:R-:W-:Y:S02]  /*0d70*/  HFMA2 R27, -RZ, RZ, 3.7421875, 0 ;  /* 0x437c0000ff1b7431 */ /* 0x000fe400000001ff */
        /* <DEDUP_REMOVED lines=19> */
[----:B-----5:R-:W-:Y:S05]  /*0eb0*/  CALL.REL.NOINC `($__internal_555_$__cuda_sm20_rcp_rn_f32_slowpath) ;  /* 0x000000b400247944 */ /* 0x020fea0003c00000 */
[----:B------:R-:W-:Y:S05]  /*0ec0*/  BRA `(.L_x_22576) ;  /* 0x0000000000107947 */ /* 0x000fea0003800000 */
.L_x_22575:
[----:B------:R-:W0:Y:S02]  /*0ed0*/  MUFU.RCP R21, R2 ;  /* 0x0000000200157308 */ /* 0x000e240000001000 */
[----:B0-----:R-:W-:-:S04]  /*0ee0*/  FFMA R0, R2, R21, -1 ;  /* 0xbf80000002007423 */ /* 0x001fc80000000015 */
[----:B------:R-:W-:-:S04]  /*0ef0*/  FADD.FTZ R0, -R0, -RZ ;  /* 0x800000ff00007221 */ /* 0x000fc80000010100 */
[----:B------:R-:W-:-:S07]  /*0f00*/  FFMA R21, R21, R0, R21 ;  /* 0x0000000015157223 */ /* 0x000fce0000000015 */
.L_x_22576:
[----:B------:R-:W-:Y:S05]  /*0f10*/  BSYNC.RECONVERGENT B1 ;  /* 0x0000000000017941 */ /* 0x000fea0003800200 */
.L_x_22574:
        /* <DEDUP_REMOVED lines=20> */
[----:B-----5:R-:W-:Y:S05]  /*1060*/  CALL.REL.NOINC `($__internal_555_$__cuda_sm20_rcp_rn_f32_slowpath) ;  /* 0x000000b000b87944 */ /* 0x020fea0003c00000 */
[----:B------:R-:W-:Y:S05]  /*1070*/  BRA `(.L_x_22579) ;  /* 0x0000000000107947 */ /* 0x000fea0003800000 */
.L_x_22578:
[----:B------:R-:W0:Y:S02]  /*1080*/  MUFU.RCP R21, R2 ;  /* 0x0000000200157308 */ /* 0x000e240000001000 */
[----:B0-----:R-:W-:-:S04]  /*1090*/  FFMA R0, R2, R21, -1 ;  /* 0xbf80000002007423 */ /* 0x001fc80000000015 */
[----:B------:R-:W-:-:S04]  /*10a0*/  FADD.FTZ R0, -R0, -RZ ;  /* 0x800000ff00007221 */ /* 0x000fc80000010100 */
[----:B------:R-:W-:-:S07]  /*10b0*/  FFMA R21, R21, R0, R21 ;  /* 0x0000000015157223 */ /* 0x000fce0000000015 */
.L_x_22579:
[----:B------:R-:W-:Y:S05]  /*10c0*/  BSYNC.RECONVERGENT B1 ;  /* 0x0000000000017941 */ /* 0x000fea0003800200 */
.L_x_22577:
[----:B------:R-:W-:Y:S01]  /*10d0*/  SHF.R.U32.HI R39, RZ, 0x10, R13 ;  /* 0x00000010ff277819 */ /* 0x000fe2000001160d */
        /* <DEDUP_REMOVED lines=22> */
.L_x_22581:
[----:B------:R-:W0:Y:S02]  /*1240*/  MUFU.RCP R21, R2 ;  /* 0x0000000200157308 */ /* 0x000e240000001000 */
[----:B0-----:R-:W-:-:S04]  /*1250*/  FFMA R0, R2, R21, -1 ;  /* 0xbf80000002007423 */ /* 0x001fc80000000015 */
[----:B------:R-:W-:-:S04]  /*1260*/  FADD.FTZ R0, -R0, -RZ ;  /* 0x800000ff00007221 */ /* 0x000fc80000010100 */
[----:B------:R-:W-:-:S07]  /*1270*/  FFMA R21, R21, R0, R21 ;  /* 0x0000000015157223 */ /* 0x000fce0000000015 */
.L_x_22582:
[----:B------:R-:W-:Y:S05]  /*1280*/  BSYNC.RECONVERGENT B1 ;  /* 0x0000000000017941 */ /* 0x000fea0003800200 */
.L_x_22580:
        /* <DEDUP_REMOVED lines=20> */
[----:B------:R-:W-:Y:S05]  /*13d0*/  CALL.REL.NOINC `($__internal_555_$__cuda_sm20_rcp_rn_f32_slowpath) ;  /* 0x000000ac00dc7944 */ /* 0x000fea0003c00000 */
[----:B------:R-:W-:Y:S05]  /*13e0*/  BRA `(.L_x_22585) ;  /* 0x0000000000107947 */ /* 0x000fea0003800000 */
.L_x_22584:
[----:B------:R-:W0:Y:S02]  /*13f0*/  MUFU.RCP R21, R2 ;  /* 0x0000000200157308 */ /* 0x000e240000001000 */
[----:B0-----:R-:W-:-:S04]  /*1400*/  FFMA R0, R2, R21, -1 ;  /* 0xbf80000002007423 */ /* 0x001fc80000000015 */
[----:B------:R-:W-:-:S04]  /*1410*/  FADD.FTZ R0, -R0, -RZ ;  /* 0x800000ff00007221 */ /* 0x000fc80000010100 */
[----:B------:R-:W-:-:S07]  /*1420*/  FFMA R21, R21, R0, R21 ;  /* 0x0000000015157223 */ /* 0x000fce0000000015 */
.L_x_22585:
[----:B------:R-:W-:Y:S05]  /*1430*/  BSYNC.RECONVERGENT B1 ;  /* 0x0000000000017941 */ /* 0x000fea0003800200 */
.L_x_22583:
        /* <DEDUP_REMOVED lines=21> */
[----:B------:R-:W-:Y:S05]  /*1590*/  CALL.REL.NOINC `($__internal_555_$__cuda_sm20_rcp_rn_f32_slowpath) ;  /* 0x000000ac006c7944 */ /* 0x000fea0003c00000 */
[----:B------:R-:W-:Y:S05]  /*15a0*/  BRA `(.L_x_22588) ;  /* 0x0000000000107947 */ /* 0x000fea0003800000 */
.L_x_22587:
[----:B------:R-:W0:Y:S02]  /*15b0*/  MUFU.RCP R21, R2 ;  /* 0x0000000200157308 */ /* 0x000e240000001000 */
[----:B0-----:R-:W-:-:S04]  /*15c0*/  FFMA R0, R2, R21, -1 ;  /* 0xbf80000002007423 */ /* 0x001fc80000000015 */
[----:B------:R-:W-:-:S04]  /*15d0*/  FADD.FTZ R0, -R0, -RZ ;  /* 0x800000ff00007221 */ /* 0x000fc80000010100 */
[----:B------:R-:W-:-:S07]  /*15e0*/  FFMA R21, R21, R0, R21 ;  /* 0x0000000015157223 */ /* 0x000fce0000000015 */
.L_x_22588:
[----:B------:R-:W-:Y:S05]  /*15f0*/  BSYNC.RECONVERGENT B1 ;  /* 0x0000000000017941 */ /* 0x000fea0003800200 */
.L_x_22586:
        /* <DEDUP_REMOVED lines=22> */
.L_x_22590:
[----:B------:R-:W0:Y:S02]  /*1760*/  MUFU.RCP R21, R2 ;  /* 0x0000000200157308 */ /* 0x000e240000001000 */
[----:B0-----:R-:W-:-:S04]  /*1770*/  FFMA R0, R2, R21, -1 ;  /* 0xbf80000002007423 */ /* 0x001fc80000000015 */
[----:B------:R-:W-:-:S04]  /*1780*/  FADD.FTZ R0, -R0, -RZ ;  /* 0x800000ff00007221 */ /* 0x000fc80000010100 */
[----:B------:R-:W-:-:S07]  /*1790*/  FFMA R21, R21, R0, R21 ;  /* 0x0000000015157223 */ /* 0x000fce0000000015 */
.L_x_22591:
[----:B------:R-:W-:Y:S05]  /*17a0*/  BSYNC.RECONVERGENT B1 ;  /* 0x0000000000017941 */ /* 0x000fea0003800200 */
.L_x_22589:
        /* <DEDUP_REMOVED lines=23> */
.L_x_22593:
[----:B------:R-:W0:Y:S02]  /*1920*/  MUFU.RCP R21, R2 ;  /* 0x0000000200157308 */ /* 0x000e240000001000 */
[----:B0-----:R-:W-:-:S04]  /*1930*/  FFMA R0, R2, R21, -1 ;  /* 0xbf80000002007423 */ /* 0x001fc80000000015 */
[----:B------:R-:W-:-:S04]  /*1940*/  FADD.FTZ R0, -R0, -RZ ;  /* 0x800000ff00007221 */ /* 0x000fc80000010100 */
[----:B------:R-:W-:-:S07]  /*1950*/  FFMA R21, R21, R0, R21 ;  /* 0x0000000015157223 */ /* 0x000fce0000000015 */
.L_x_22594:
[----:B------:R-:W-:Y:S05]  /*1960*/  BSYNC.RECONVERGENT B1 ;  /* 0x0000000000017941 */ /* 0x000fea0003800200 */
.L_x_22592:
        /* <DEDUP_REMOVED lines=22> */
.L_x_22596:
[----:B------:R-:W0:Y:S02]  /*1ad0*/  MUFU.RCP R21, R2 ;  /* 0x0000000200157308 */ /* 0x000e240000001000 */
[----:B0-----:R-:W-:-:S04]  /*1ae0*/  FFMA R0, R2, R21, -1 ;  /* 0xbf80000002007423 */ /* 0x001fc80000000015 */
[----:B------:R-:W-:-:S04]  /*1af0*/  FADD.FTZ R0, -R0, -RZ ;  /* 0x800000ff00007221 */ /* 0x000fc80000010100 */
[----:B------:R-:W-:-:S07]  /*1b00*/  FFMA R21, R21, R0, R21 ;  /* 0x0000000015157223 */ /* 0x000fce0000000015 */
.L_x_22597:
[----:B------:R-:W-:Y:S05]  /*1b10*/  BSYNC.RECONVERGENT B1 ;  /* 0x0000000000017941 */ /* 0x000fea0003800200 */
.L_x_22595:
        /* <DEDUP_REMOVED lines=23> */
.L_x_22599:
[----:B------:R-:W0:Y:S02]  /*1c90*/  MUFU.RCP R21, R2 ;  /* 0x0000000200157308 */ /* 0x000e240000001000 */
[----:B0-----:R-:W-:-:S04]  /*1ca0*/  FFMA R0, R2, R21, -1 ;  /* 0xbf80000002007423 */ /* 0x001fc80000000015 */
[----:B------:R-:W-:-:S04]  /*1cb0*/  FADD.FTZ R0, -R0, -RZ ;  /* 0x800000ff00007221 */ /* 0x000fc80000010100 */
[----:B------:R-:W-:-:S07]  /*1cc0*/  FFMA R21, R21, R0, R21 ;  /* 0x0000000015157223 */ /* 0x000fce0000000015 */
.L_x_22600:
[----:B------:R-:W-:Y:S05]  /*1cd0*/  BSYNC.RECONVERGENT B1 ;  /* 0x0000000000017941 */ /* 0x000fea0003800200 */
.L_x_22598:
        /* <DEDUP_REMOVED lines=22> */
.L_x_22602:
[----:B------:R-:W0:Y:S02]  /*1e40*/  MUFU.RCP R21, R2 ;  /* 0x0000000200157308 */ /* 0x000e240000001000 */
[----:B0-----:R-:W-:-:S04]  /*1e50*/  FFMA R0, R2, R21, -1 ;  /* 0xbf80000002007423 */ /* 0x001fc80000000015 */
[----:B------:R-:W-:-:S04]  /*1e60*/  FADD.FTZ R0, -R0, -RZ ;  /* 0x800000ff00007221 */ /* 0x000fc80000010100 */
[----:B------:R-:W-:-:S07]  /*1e70*/  FFMA R21, R21, R0, R21 ;  /* 0x0000000015157223 */ /* 0x000fce0000000015 */
.L_x_22603:
[----:B------:R-:W-:Y:S05]  /*1e80*/  BSYNC.RECONVERGENT B1 ;  /* 0x0000000000017941 */ /* 0x000fea0003800200 */
.L_x_22601:
        /* <DEDUP_REMOVED lines=23> */
.L_x_22605:
[----:B------:R-:W0:Y:S02]  /*2000*/  MUFU.RCP R21, R2 ;  /* 0x0000000200157308 */ /* 0x000e240000001000 */
[----:B0-----:R-:W-:-:S04]  /*2010*/  FFMA R0, R2, R21, -1 ;  /* 0xbf80000002007423 */ /* 0x001fc80000000015 */
[----:B------:R-:W-:-:S04]  /*2020*/  FADD.FTZ R0, -R0, -RZ ;  /* 0x800000ff00007221 */ /* 0x000fc80000010100 */
[----:B------:R-:W-:-:S07]  /*2030*/  FFMA R21, R21, R0, R21 ;  /* 0x0000000015157223 */ /* 0x000fce0000000015 */
.L_x_22606:
[----:B------:R-:W-:Y:S05]  /*2040*/  BSYNC.RECONVERGENT B1 ;  /* 0x0000000000017941 */ /* 0x000fea0003800200 */
.L_x_22604:
        /* <DEDUP_REMOVED lines=22> */
.L_x_22608:
[----:B------:R-:W0:Y:S02]  /*21b0*/  MUFU.RCP R21, R2 ;  /* 0x0000000200157308 */ /* 0x000e240000001000 */
[----:B0-----:R-:W-:-:S04]  /*21c0*/  FFMA R0, R2, R21, -1 ;  /* 0xbf80000002007423 */ /* 0x001fc80000000015 */
[----:B------:R-:W-:-:S04]  /*21d0*/  FADD.FTZ R0, -R0, -RZ ;  /* 0x800000ff00007221 */ /* 0x000fc80000010100 */
[----:B------:R-:W-:-:S07]  /*21e0*/  FFMA R21, R21, R0, R21 ;  /* 0x0000000015157223 */ /* 0x000fce0000000015 */
.L_x_22609:
[----:B------:R-:W-:Y:S05]  /*21f0*/  BSYNC.RECONVERGENT B1 ;  /* 0x0000000000017941 */ /* 0x000fea0003800200 */
.L_x_22607:
        /* <DEDUP_REMOVED lines=23> */
.L_x_22611:
[----:B------:R-:W0:Y:S02]  /*2370*/  MUFU.RCP R21, R2 ;  /* 0x0000000200157308 */ /* 0x000e240000001000 */
[----:B0-----:R-:W-:-:S04]  /*2380*/  FFMA R0, R2, R21, -1 ;  /* 0xbf80000002007423 */ /* 0x001fc80000000015 */
[----:B------:R-:W-:-:S04]  /*2390*/  FADD.FTZ R0, -R0, -RZ ;  /* 0x800000ff00007221 */ /* 0x000fc80000010100 */
[----:B------:R-:W-:-:S07]  /*23a0*/  FFMA R21, R21, R0, R21 ;  /* 0x0000000015157223 */ /* 0x000fce0000000015 */
.L_x_22612:
[----:B------:R-:W-:Y:S05]  /*23b0*/  BSYNC.RECONVERGENT B1 ;  /* 0x0000000000017941 */ /* 0x000fea0003800200 */
.L_x_22610:
        /* <DEDUP_REMOVED lines=22> */
.L_x_22614:
[----:B------:R-:W0:Y:S02]  /*2520*/  MUFU.RCP R21, R2 ;  /* 0x0000000200157308 */ /* 0x000e240000001000 */
[----:B0-----:R-:W-:-:S04]  /*2530*/  FFMA R0, R2, R21, -1 ;  /* 0xbf80000002007423 */ /* 0x001fc80000000015 */
[----:B------:R-:W-:-:S04]  /*2540*/  FADD.FTZ R0, -R0, -RZ ;  /* 0x800000ff00007221 */ /* 0x000fc80000010100 */
[----:B------:R-:W-:-:S07]  /*2550*/  FFMA R21, R21, R0, R21 ;  /* 0x0000000015157223 */ /* 0x000fce0000000015 */
.L_x_22615:
[----:B------:R-:W-:Y:S05]  /*2560*/  BSYNC.RECONVERGENT B1 ;  /* 0x0000000000017941 */ /* 0x000fea0003800200 */
.L_x_22613:
        /* <DEDUP_REMOVED lines=22> */
[----:B------:R-:W-:Y:S01]  /*26d0*/  MOV R17, R21 ;  /* 0x0000001500117202 */ /* 0x000fe20000000f00 */
[----:B------:R-:W-:Y:S06]  /*26e0*/  BRA `(.L_x_22618) ;  /* 0x0000000000107947 */ /* 0x000fec0003800000 */
.L_x_22617:
[----:B------:R-:W0:Y:S02]  /*26f0*/  MUFU.RCP R17, R2 ;  /* 0x0000000200117308 */ /* 0x000e240000001000 */
[----:B0-----:R-:W-:-:S04]  /*2700*/  FFMA R0, R2, R17, -1 ;  /* 0xbf80000002007423 */ /* 0x001fc80000000011 */
[----:B------:R-:W-:-:S04]  /*2710*/  FADD.FTZ R0, -R0, -RZ ;  /* 0x800000ff00007221 */ /* 0x000fc80000010100 */
[----:B------:R-:W-:-:S07]  /*2720*/  FFMA R17, R17, R0, R17 ;  /* 0x0000000011117223 */ /* 0x000fce0000000011 */
.L_x_22618:
[----:B------:R-:W-:Y:S05]  /*2730*/  BSYNC.RECONVERGENT B1 ;  /* 0x0000000000017941 */ /* 0x000fea0003800200 */
.L_x_22616:
        /* <DEDUP_REMOVED lines=51> */
.L_x_22620:
[----:B------:R-:W-:Y:S05]  /*2a70*/  BSYNC.RECONVERGENT B0 ;  /* 0x0000000000007941 */ /* 0x000fea0003800200 */
.L_x_22619:
        /* <DEDUP_REMOVED lines=10> */
.L_x_22622:
[----:B------:R-:W-:Y:S05]  /*2b20*/  BSYNC.RECONVERGENT B0 ;  /* 0x0000000000007941 */ /* 0x000fea0003800200 */
.L_x_22621:
        /* <DEDUP_REMOVED lines=14> */
.L_x_22624:
[----:B------:R-:W-:Y:S05]  /*2c10*/  BSYNC.RECONVERGENT B0 ;  /* 0x0000000000007941 */ /* 0x000fea0003800200 */
.L_x_22623:
        /* <DEDUP_REMOVED lines=14> */
.L_x_22626:
[----:B------:R-:W-:Y:S05]  /*2d00*/  BSYNC.RECONVERGENT B0 ;  /* 0x0000000000007941 */ /* 0x000fea0003800200 */
.L_x_22625:
        /* <DEDUP_REMOVED lines=39> */
[----:B0-----:R-:W-:Y:S01]  /*2f80*/  HADD2.F32 R47, -RZ, R42.H0_H0 ;  /* 0x2000002aff2f7230 */ /* 0x001fe20000004100 */
[----:B-1----:R-:W-:Y:S01]  /*2f90*/  LOP3.LUT R35, R25, R61, R58, 0xfe, !PT ;  /* 0x0000003d19237212 */ /* 0x002fe200078efe3a */
[----:B------:R-:W-:Y:S01]  /*2fa0*/  HFMA2 R25, -RZ, RZ, 0.96630859375, -0.0022525787353515625 ;  /* 0x3bbb989dff197431 */ /* 0x000fe200000001ff */
[----:B------:R-:W-:-:S02]  /*2fb0*/  LOP3.LUT R34, R59, R24, RZ, 0xfc, !PT ;  /* 0x000000183b227212 */ /* 0x000fc400078efcff */
[----:B------:R-:W-:Y:S01]  /*2fc0*/  FMUL R24, R47, -1.7020000219345092773 ;  /* 0xbfd9db232f187820 */ /* 0x000fe20000400000 */
[----:B------:R-:W-:-:S03]  /*2fd0*/  IMAD.MOV.U32 R46, RZ, RZ, 0x437c0000 ;  /* 0x437c0000ff2e7424 */ /* 0x000fc600078e00ff */
        /* <DEDUP_REMOVED lines=20> */
[----:B------:R-:W-:Y:S01]  /*3120*/  ISETP.GT.U32.AND P0, PT, R46, 0x1ffffff, PT ;  /* 0x01ffffff2e00780c */ /* 0x000fe20003f04070 */
        /* <DEDUP_REMOVED lines=19> */
[----:B-----5:R-:W-:Y:S05]  /*3260*/  CALL.REL.NOINC `($__internal_555_$__cuda_sm20_rcp_rn_f32_slowpath) ;  /* 0x0000009000387944 */ /* 0x020fea0003c00000 */
[----:B------:R-:W-:Y:S05]  /*3270*/  BRA `(.L_x_22629) ;  /* 0x0000000000107947 */ /* 0x000fea0003800000 */
.L_x_22628:
[----:B------:R-:W0:Y:S02]  /*3280*/  MUFU.RCP R21, R52 ;  /* 0x0000003400157308 */ /* 0x000e240000001000 */
[----:B0-----:R-:W-:-:S04]  /*3290*/  FFMA R0, R52, R21, -1 ;  /* 0xbf80000034007423 */ /* 0x001fc80000000015 */
[----:B------:R-:W-:-:S04]  /*32a0*/  FADD.FTZ R0, -R0, -RZ ;  /* 0x800000ff00007221 */ /* 0x000fc80000010100 */
[----:B------:R-:W-:-:S07]  /*32b0*/  FFMA R21, R21, R0, R21 ;  /* 0x0000000015157223 */ /* 0x000fce0000000015 */
.L_x_22629:
[----:B------:R-:W-:Y:S05]  /*32c0*/  BSYNC.RECONVERGENT B1 ;  /* 0x0000000000017941 */ /* 0x000fea0003800200 */
.L_x_22627:
        /* <DEDUP_REMOVED lines=23> */
.L_x_22631:
[----:B------:R-:W0:Y:S02]  /*3440*/  MUFU.RCP R21, R2 ;  /* 0x0000000200157308 */ /* 0x000e240000001000 */
[----:B0-----:R-:W-:-:S04]  /*3450*/  FFMA R0, R2, R21, -1 ;  /* 0xbf80000002007423 */ /* 0x001fc80000000015 */
[----:B------:R-:W-:-:S04]  /*3460*/  FADD.FTZ R0, -R0, -RZ ;  /* 0x800000ff00007221 */ /* 0x000fc80000010100 */
[----:B------:R-:W-:-:S07]  /*3470*/  FFMA R21, R21, R0, R21 ;  /* 0x0000000015157223 */ /* 0x000fce0000000015 */
.L_x_22632:
[----:B------:R-:W-:Y:S05]  /*3480*/  BSYNC.RECONVERGENT B1 ;  /* 0x0000000000017941 */ /* 0x000fea0003800200 */
.L_x_22630:
        /* <DEDUP_REMOVED lines=22> */
.L_x_22634:
[----:B------:R-:W0:Y:S02]  /*35f0*/  MUFU.RCP R21, R2 ;  /* 0x0000000200157308 */ /* 0x000e240000001000 */
[----:B0-----:R-:W-:-:S04]  /*3600*/  FFMA R0, R2, R21, -1 ;  /* 0xbf80000002007423 */ /* 0x001fc80000000015 */
[----:B------:R-:W-:-:S04]  /*3610*/  FADD.FTZ R0, -R0, -RZ ;  /* 0x800000ff00007221 */ /* 0x000fc80000010100 */
[----:B------:R-:W-:-:S07]  /*3620*/  FFMA R21, R21, R0, R21 ;  /* 0x0000000015157223 */ /* 0x000fce0000000015 */
.L_x_22635:
[----:B------:R-:W-:Y:S05]  /*3630*/  BSYNC.RECONVERGENT B1 ;  /* 0x0000000000017941 */ /* 0x000fea0003800200 */
.L_x_22633:
        /* <DEDUP_REMOVED lines=23> */
.L_x_22637:
[----:B------:R-:W0:Y:S02]  /*37b0*/  MUFU.RCP R21, R2 ;  /* 0x0000000200157308 */ /* 0x000e240000001000 */
[----:B0-----:R-:W-:-:S04]  /*37c0*/  FFMA R0, R2, R21, -1 ;  /* 0xbf80000002007423 */ /* 0x001fc80000000015 */
[----:B------:R-:W-:-:S04]  /*37d0*/  FADD.FTZ R0, -R0, -RZ ;  /* 0x800000ff00007221 */ /* 0x000fc80000010100 */
[----:B------:R-:W-:-:S07]  /*37e0*/  FFMA R21, R21, R0, R21 ;  /* 0x0000000015157223 */ /* 0x000fce0000000015 */
.L_x_22638:
[----:B------:R-:W-:Y:S05]  /*37f0*/  BSYNC.RECONVERGENT B1 ;  /* 0x0000000000017941 */ /* 0x000fea0003800200 */
.L_x_22636:
        /* <DEDUP_REMOVED lines=20> */
[----:B-----5:R-:W-:Y:S05]  /*3940*/  CALL.REL.NOINC `($__internal_555_$__cuda_sm20_rcp_rn_f32_slowpath) ;  /* 0x0000008800807944 */ /* 0x020fea0003c00000 */
[----:B------:R-:W-:Y:S05]  /*3950*/  BRA `(.L_x_22641) ;  /* 0x0000000000107947 */ /* 0x000fea0003800000 */
.L_x_22640:
[----:B------:R-:W0:Y:S02]  /*3960*/  MUFU.RCP R21, R2 ;  /* 0x0000000200157308 */ /* 0x000e240000001000 */
[----:B0-----:R-:W-:-:S04]  /*3970*/  FFMA R0, R2, R21, -1 ;  /* 0xbf80000002007423 */ /* 0x001fc80000000015 */
[----:B------:R-:W-:-:S04]  /*3980*/  FADD.FTZ R0, -R0, -RZ ;  /* 0x800000ff00007221 */ /* 0x000fc80000010100 */
[----:B------:R-:W-:-:S07]  /*3990*/  FFMA R21, R21, R0, R21 ;  /* 0x0000000015157223 */ /* 0x000fce0000000015 */
.L_x_22641:
[----:B------:R-:W-:Y:S05]  /*39a0*/  BSYNC.RECONVERGENT B1 ;  /* 0x0000000000017941 */ /* 0x000fea0003800200 */
.L_x_22639:
        /* <DEDUP_REMOVED lines=23> */
.L_x_22643:
[----:B------:R-:W0:Y:S02]  /*3b20*/  MUFU.RCP R21, R2 ;  /* 0x0000000200157308 */ /* 0x000e240000001000 */
[----:B0-----:R-:W-:-:S04]  /*3b30*/  FFMA R0, R2, R21, -1 ;  /* 0xbf80000002007423 */ /* 0x001fc80000000015 */
[----:B------:R-:W-:-:S04]  /*3b40*/  FADD.FTZ R0, -R0, -RZ ;  /* 0x800000ff00007221 */ /* 0x000fc80000010100 */
[----:B------:R-:W-:-:S07]  /*3b50*/  FFMA R21, R21, R0, R21 ;  /* 0x0000000015157223 */ /* 0x000fce0000000015 */
.L_x_22644:
[----:B------:R-:W-:Y:S05]  /*3b60*/  BSYNC.RECONVERGENT B1 ;  /* 0x0000000000017941 */ /* 0x000fea0003800200 */
.L_x_22642:
        /* <DEDUP_REMOVED lines=22> */
.L_x_22646:
[----:B------:R-:W0:Y:S02]  /*3cd0*/  MUFU.RCP R21, R2 ;  /* 0x0000000200157308 */ /* 0x000e240000001000 */
[----:B0-----:R-:W-:-:S04]  /*3ce0*/  FFMA R0, R2, R21, -1 ;  /* 0xbf80000002007423 */ /* 0x001fc80000000015 */
[----:B------:R-:W-:-:S04]  /*3cf0*/  FADD.FTZ R0, -R0, -RZ ;  /* 0x800000ff00007221 */ /* 0x000fc80000010100 */
[----:B------:R-:W-:-:S07]  /*3d00*/  FFMA R21, R21, R0, R21 ;  /* 0x0000000015157223 */ /* 0x000fce0000000015 */
.L_x_22647:
[----:B------:R-:W-:Y:S05]  /*3d10*/  BSYNC.RECONVERGENT B1 ;  /* 0x0000000000017941 */ /* 0x000fea0003800200 */
.L_x_22645:
        /* <DEDUP_REMOVED lines=23> */
.L_x_22649:
[----:B------:R-:W0:Y:S02]  /*3e90*/  MUFU.RCP R21, R2 ;  /* 0x0000000200157308 */ /* 0x000e240000001000 */
[----:B0-----:R-:W-:-:S04]  /*3ea0*/  FFMA R0, R2, R21, -1 ;  /* 0xbf80000002007423 */ /* 0x001fc80000000015 */
[----:B------:R-:W-:-:S04]  /*3eb0*/  FADD.FTZ R0, -R0, -RZ ;  /* 0x800000ff00007221 */ /* 0x000fc80000010100 */
[----:B------:R-:W-:-:S07]  /*3ec0*/  FFMA R21, R21, R0, R21 ;  /* 0x0000000015157223 */ /* 0x000fce0000000015 */
.L_x_22650:
[----:B------:R-:W-:Y:S05]  /*3ed0*/  BSYNC.RECONVERGENT B1 ;  /* 0x0000000000017941 */ /* 0x000fea0003800200 */
.L_x_22648:
[----:B------:R-:W-:Y:S02]  /*3ee0*/  HADD2.F32 R43, -RZ, R18.H0_H0 ;  /* 0x20000012ff2b7230 */ /* 0x000fe40000004100 */
        /* <DEDUP_REMOVED lines=21> */
.L_x_22652:
[----:B------:R-:W0:Y:S02]  /*4040*/  MUFU.RCP R21, R2 ;  /* 0x0000000200157308 */ /* 0x000e240000001000 */
[----:B0-----:R-:W-:-:S04]  /*4050*/  FFMA R0, R2, R21, -1 ;  /* 0xbf80000002007423 */ /* 0x001fc80000000015 */
[----:B------:R-:W-:-:S04]  /*4060*/  FADD.FTZ R0, -R0, -RZ ;  /* 0x800000ff00007221 */ /* 0x000fc80000010100 */
[----:B------:R-:W-:-:S07]  /*4070*/  FFMA R21, R21, R0, R21 ;  /* 0x0000000015157223 */ /* 0x000fce0000000015 */
.L_x_22653:
[----:B------:R-:W-:Y:S05]  /*4080*/  BSYNC.RECONVERGENT B1 ;  /* 0x0000000000017941 */ /* 0x000fea0003800200 */
.L_x_22651:
        /* <DEDUP_REMOVED lines=23> */
.L_x_22655:
[----:B------:R-:W0:Y:S02]  /*4200*/  MUFU.RCP R21, R2 ;  /* 0x0000000200157308 */ /* 0x000e240000001000 */
[----:B0-----:R-:W-:-:S04]  /*4210*/  FFMA R0, R2, R21, -1 ;  /* 0xbf80000002007423 */ /* 0x001fc80000000015 */
[----:B------:R-:W-:-:S04]  /*4220*/  FADD.FTZ R0, -R0, -RZ ;  /* 0x800000ff00007221 */ /* 0x000fc80000010100 */
[----:B------:R-:W-:-:S07]  /*4230*/  FFMA R21, R21, R0, R21 ;  /* 0x0000000015157223 */ /* 0x000fce0000000015 */
.L_x_22656:
[----:B------:R-:W-:Y:S05]  /*4240*/  BSYNC.RECONVERGENT B1 ;  /* 0x0000000000017941 */ /* 0x000fea0003800200 */
.L_x_22654:
        /* <DEDUP_REMOVED lines=22> */
.L_x_22658:
[----:B------:R-:W0:Y:S02]  /*43b0*/  MUFU.RCP R21, R2 ;  /* 0x0000000200157308 */ /* 0x000e240000001000 */
[----:B0-----:R-:W-:-:S04]  /*43c0*/  FFMA R0, R2, R21, -1 ;  /* 0xbf80000002007423 */ /* 0x001fc80000000015 */
[----:B------:R-:W-:-:S04]  /*43d0*/  FADD.FTZ R0, -R0, -RZ ;  /* 0x800000ff00007221 */ /* 0x000fc80000010100 */
[----:B------:R-:W-:-:S07]  /*43e0*/  FFMA R21, R21, R0, R21 ;  /* 0x0000000015157223 */ /* 0x000fce0000000015 */
.L_x_22659:
[----:B------:R-:W-:Y:S05]  /*43f0*/  BSYNC.RECONVERGENT B1 ;  /* 0x0000000000017941 */ /* 0x000fea0003800200 */
.L_x_22657:
        /* <DEDUP_REMOVED lines=23> */
.L_x_22661:
[----:B------:R-:W0:Y:S02]  /*4570*/  MUFU.RCP R21, R2 ;  /* 0x0000000200157308 */ /* 0x000e240000001000 */
[----:B0-----:R-:W-:-:S04]  /*4580*/  FFMA R0, R2, R21, -1 ;  /* 0xbf80000002007423 */ /* 0x001fc80000000015 */
[----:B------:R-:W-:-:S04]  /*4590*/  FADD.FTZ R0, -R0, -RZ ;  /* 0x800000ff00007221 */ /* 0x000fc80000010100 */
[----:B------:R-:W-:-:S07]  /*45a0*/  FFMA R21, R21, R0, R21 ;  /* 0x0000000015157223 */ /* 0x000fce0000000015 */
.L_x_22662:
[----:B------:R-:W-:Y:S05]  /*45b0*/  BSYNC.RECONVERGENT B1 ;  /* 0x0000000000017941 */ /* 0x000fea0003800200 */
.L_x_22660:
        /* <DEDUP_REMOVED lines=22> */
.L_x_22664:
[----:B------:R-:W0:Y:S02]  /*4720*/  MUFU.RCP R21, R2 ;  /* 0x0000000200157308 */ /* 0x000e240000001000 */
[----:B0-----:R-:W-:-:S04]  /*4730*/  FFMA R0, R2, R21, -1 ;  /* 0xbf80000002007423 */ /* 0x001fc80000000015 */
[----:B------:R-:W-:-:S04]  /*4740*/  FADD.FTZ R0, -R0, -RZ ;  /* 0x800000ff00007221 */ /* 0x000fc80000010100 */
[----:B------:R-:W-:-:S07]  /*4750*/  FFMA R21, R21, R0, R21 ;  /* 0x0000000015157223 */ /* 0x000fce0000000015 */
.L_x_22665:
[----:B------:R-:W-:Y:S05]  /*4760*/  BSYNC.RECONVERGENT B1 ;  /* 0x0000000000017941 */ /* 0x000fea0003800200 */
.L_x_22663:
        /* <DEDUP_REMOVED lines=23> */
.L_x_22667:
[----:B------:R-:W0:Y:S02]  /*48e0*/  MUFU.RCP R21, R2 ;  /* 0x0000000200157308 */ /* 0x000e240000001000 */
[----:B0-----:R-:W-:-:S04]  /*48f0*/  FFMA R0, R2, R21, -1 ;  /* 0xbf80000002007423 */ /* 0x001fc80000000015 */
[----:B------:R-:W-:-:S04]  /*4900*/  FADD.FTZ R0, -R0, -RZ ;  /* 0x800000ff00007221 */ /* 0x000fc80000010100 */
[----:B------:R-:W-:-:S07]  /*4910*/  FFMA R21, R21, R0, R21 ;  /* 0x0000000015157223 */ /* 0x000fce0000000015 */
.L_x_22668:
[----:B------:R-:W-:Y:S05]  /*4920*/  BSYNC.RECONVERGENT B1 ;  /* 0x0000000000017941 */ /* 0x000fea0003800200 */
.L_x_22666:
        /* <DEDUP_REMOVED lines=22> */
.L_x_22670:
[----:B------:R-:W0:Y:S02]  /*4a90*/  MUFU.RCP R21, R2 ;  /* 0x0000000200157308 */ /* 0x000e240000001000 */
[----:B0-----:R-:W-:-:S04]  /*4aa0*/  FFMA R0, R2, R21, -1 ;  /* 0xbf80000002007423 */ /* 0x001fc80000000015 */
[----:B------:R-:W-:-:S04]  /*4ab0*/  FADD.FTZ R0, -R0, -RZ ;  /* 0x800000ff00007221 */ /* 0x000fc80000010100 */
[----:B------:R-:W-:-:S07]  /*4ac0*/  FFMA R21, R21, R0, R21 ;  /* 0x0000000015157223 */ /* 0x000fce0000000015 */
.L_x_22671:
[----:B------:R-:W-:Y:S05]  /*4ad0*/  BSYNC.RECONVERGENT B1 ;  /* 0x0000000000017941 */ /* 0x000fea0003800200 */
.L_x_22669:
        /* <DEDUP_REMOVED lines=22> */
[----:B------:R-:W-:Y:S01]  /*4c40*/  MOV R25, R21 ;  /* 0x0000001500197202 */ /* 0x000fe20000000f00 */
[----:B------:R-:W-:Y:S06]  /*4c50*/  BRA `(.L_x_22674) ;  /* 0x0000000000107947 */ /* 0x000fec0003800000 */
.L_x_22673:
[----:B------:R-:W0:Y:S02]  /*4c60*/  MUFU.RCP R25, R2 ;  /* 0x0000000200197308 */ /* 0x000e240000001000 */
[----:B0-----:R-:W-:-:S04]  /*4c70*/  FFMA R0, R2, R25, -1 ;  /* 0xbf80000002007423 */ /* 0x001fc80000000019 */
[----:B------:R-:W-:-:S04]  /*4c80*/  FADD.FTZ R0, -R0, -RZ ;  /* 0x800000ff00007221 */ /* 0x000fc80000010100 */
[----:B------:R-:W-:-:S07]  /*4c90*/  FFMA R25, R25, R0, R25 ;  /* 0x0000000019197223 */ /* 0x000fce0000000019 */
.L_x_22674:
[----:B------:R-:W-:Y:S05]  /*4ca0*/  BSYNC.RECONVERGENT B1 ;  /* 0x0000000000017941 */ /* 0x000fea0003800200 */
.L_x_22672:
        /* <DEDUP_REMOVED lines=24> */
[----:B------:R-:W0:Y:S01]  /*4e30*/  F2F.BF16.F32 R63, R63 ;  /* 0x0000003f003f7304 */ /* 0x000e220000202000 */
[----:B-1----:R-:W-:-:S07]  /*4e40*/  SHF.L.U32 R60, R13, 0x10, RZ ;  /* 0x000000100d3c7819 */ /* 0x002fce00000006ff */
        /* <DEDUP_REMOVED lines=13> */
[----:B------:R-:W-:-:S03]  /*4f20*/  LEA R40, P1, R58, UR8, 0x3 ;  /* 0x000000083a287c11 */ /* 0x000fc6000f8218ff */
[----:B------:R-:W-:Y:S01]  /*4f30*/  IMAD.U32 R47, R51, 0x10000, RZ ;  /* 0x00010000332f7824 */ /* 0x000fe200078e00ff */
[----:B------:R-:W-:Y:S02]  /*4f40*/  LOP3.LUT R24, R24, R41, RZ, 0xfc, !PT ;  /* 0x0000002918187212 */ /* 0x000fe400078efcff */
[----:B------:R-:W-:Y:S02]  /*4f50*/  LEA.HI.X R41, R58, UR9, R59, 0x3, P1 ;  /* 0x000000093a297c11 */ /* 0x000fe400088f1c3b */
[----:B------:R-:W-:-:S05]  /*4f60*/  LOP3.LUT R25, R25, R47, R0, 0xfe, !PT ;  /* 0x0000002f19197212 */ /* 0x000fca00078efe00 */
[----:B------:R1:W-:Y:S02]  /*4f70*/  STG.E.64 desc[UR26][R40.64], R24 ;  /* 0x0000001828007986 */ /* 0x0003e4000c101b1a */
.L_x_22676:
[----:B------:R-:W-:Y:S05]  /*4f80*/  BSYNC.RECONVERGENT B0 ;  /* 0x0000000000007941 */ /* 0x000fea0003800200 */
.L_x_22675:
[----:B-1----:R1:W2:Y:S01]  /*4f90*/  F2F.BF16.F32 R41, R14 ;  /* 0x0000000e00297304 */ /* 0x0022a20000202000 */
[----:B------:R-:W-:Y:S01]  /*4fa0*/  BSSY.RECONVERGENT B0, `(.L_x_22677) ;  /* 0x000000c000007945 */ /* 0x000fe20003800200 */
[----:B0-----:R-:W-:-:S03]  /*4fb0*/  FMUL R48, R2, UR13 ;  /* 0x0000000d02307c20 */ /* 0x001fc60008400000 */
[----:B------:R-:W-:Y:S05]  /*4fc0*/  @P0 BRA `(.L_x_22678) ;  /* 0x0000000000240947 */ /* 0x000fea0003800000 */
[----:B------:R-:W-:Y:S01]  /*4fd0*/  IMAD.WIDE.U32 R24, R26, 0x10000, RZ ;  /* 0x000100001a187825 */ /* 0x000fe200078e00ff */
[----:B-1----:R-:W-:-:S04]  /*4fe0*/  SHF.L.U32 R14, R4, 0x10, RZ ;  /* 0x00000010040e7819 */ /* 0x002fc800000006ff */
[----:B--2---:R-:W-:Y:S02]  /*4ff0*/  LOP3.LUT R25, R25, R14, R41, 0xfe, !PT ;  /* 0x0000000e19197212 */ /* 0x004fe400078efe29 */
[----:B------:R-:W-:Y:S02]  /*5000*/  IADD3 R14, P1, PT, R58, UR30, RZ ;  /* 0x0000001e3a0e7c10 */ /* 0x000fe4000ff3e0ff */
[----:B------:R-:W-:Y:S02]  /*5010*/  LOP3.LUT R24, R24, R21, RZ, 0xfc, !PT ;  /* 0x0000001518187212 */ /* 0x000fe400078efcff */
[----:B------:R-:W-:Y:S02]  /*5020*/  IADD3.X R21, PT, PT, R59, UR31, RZ, P1, !PT ;  /* 0x0000001f3b157c10 */ /* 0x000fe40008ffe4ff */
[----:B------:R-:W-:-:S04]  /*5030*/  LEA R46, P1, R14, UR8, 0x3 ;  /* 0x000000080e2e7c11 */ /* 0x000fc8000f8218ff */
[----:B------:R-:W-:-:S05]  /*5040*/  LEA.HI.X R47, R14, UR9, R21, 0x3, P1 ;  /* 0x000000090e2f7c11 */ /* 0x000fca00088f1c15 */
[----:B------:R0:W-:Y:S04]  /*5050*/  STG.E.64 desc[UR26][R46.64], R24 ;  /* 0x000000182e007986 */ /* 0x0001e8000c101b1a */
.L_x_22678:
[----:B------:R-:W-:Y:S05]  /*5060*/  BSYNC.RECONVERGENT B0 ;  /* 0x0000000000007941 */ /* 0x000fea0003800200 */
.L_x_22677:
        /* <DEDUP_REMOVED lines=21> */
.L_x_22680:
[----:B------:R-:W-:Y:S05]  /*51c0*/  BSYNC.RECONVERGENT B0 ;  /* 0x0000000000007941 */ /* 0x000fea0003800200 */
.L_x_22679:
[----:B------:R-:W0:Y:S01]  /*51d0*/  F2F.BF16.F32 R51, R51 ;  /* 0x0000003300337304 */ /* 0x000e220000202000 */
[----:B------:R-:W-:Y:S01]  /*51e0*/  BSSY.RECONVERGENT B0, `(.L_x_22681) ;  /* 0x000000e000007945 */ /* 0x000fe20003800200 */
[----:B------:R-:W-:Y:S01]  /*51f0*/  SHF.L.U32 R52, R44, 0x10, RZ ;  /* 0x000000102c347819 */ /* 0x000fe200000006ff */
[----:B---3--:R-:W-:Y:S02]  /*5200*/  IMAD.U32 R4, R48, 0x10000, RZ ;  /* 0x0001000030047824 */ /* 0x008fe400078e00ff */
[----:B------:R-:W-:Y:S05]  /*5210*/  @P0 BRA `(.L_x_22682) ;  /* 0x0000000000280947 */ /* 0x000fea0003800000 */
[----:B----4-:R-:W-:Y:S01]  /*5220*/  MOV R25, UR30 ;  /* 0x0000001e00197c02 */ /* 0x010fe20008000f00 */
[----:B------:R-:W-:Y:S01]  /*5230*/  UIMAD UR4, UR31, 0x3, URZ ;  /* 0x000000031f0478a4 */ /* 0x000fe2000f8e02ff */
[----:B------:R-:W-:Y:S02]  /*5240*/  SHF.R.U32.HI R44, RZ, 0x10, R44 ;  /* 0x00000010ff2c7819 */ /* 0x000fe4000001162c */
[----:B------:R-:W-:Y:S01]  /*5250*/  LOP3.LUT R46, R52, R13, RZ, 0xfc, !PT ;  /* 0x0000000d342e7212 */ /* 0x000fe200078efcff */
[----:B------:R-:W-:Y:S01]  /*5260*/  IMAD.WIDE.U32 R58, R25, 0x3, R58 ;  /* 0x00000003193a7825 */ /* 0x000fe200078e003a */
[----:B0-----:R-:W-:-:S04]  /*5270*/  LOP3.LUT R47, R4, R51, R44, 0xfe, !PT ;  /* 0x00000033042f7212 */ /* 0x001fc800078efe2c */
[----:B------:R-:W-:Y:S02]  /*5280*/  IADD3 R25, PT, PT, R59, UR4, RZ ;  /* 0x000000043b197c10 */ /* 0x000fe4000fffe0ff */
[----:B------:R-:W-:-:S04]  /*5290*/  LEA R24, P0, R58, UR8, 0x3 ;  /* 0x000000083a187c11 */ /* 0x000fc8000f8018ff */
[----:B------:R-:W-:-:S05]  /*52a0*/  LEA.HI.X R25, R58, UR9, R25, 0x3, P0 ;  /* 0x000000093a197c11 */ /* 0x000fca00080f1c19 */
[----:B------:R3:W-:Y:S04]  /*52b0*/  STG.E.64 desc[UR26][R24.64], R46 ;  /* 0x0000002e18007986 */ /* 0x0007e8000c101b1a */
.L_x_22682:
[----:B------:R-:W-:Y:S05]  /*52c0*/  BSYNC.RECONVERGENT B0 ;  /* 0x0000000000007941 */ /* 0x000fea0003800200 */
.L_x_22681:
        /* <DEDUP_REMOVED lines=11> */
[----:B-1----:R-:W-:Y:S02]  /*5380*/  IADD3.X R65, PT, PT, RZ, UR4, R45, P1, P2 ;  /* 0x00000004ff417c10 */ /* 0x002fe40008fe442d */
[----:B------:R-:W-:-:S05]  /*5390*/  MOV R45, UR30 ;  /* 0x0000001e002d7c02 */ /* 0x000fca0008000f00 */
        /* <DEDUP_REMOVED lines=9> */
[----:B------:R-:W-:Y:S01]  /*5430*/  @P0 VIADD R27, R45, UR5 ;  /* 0x000000052d1b0c36 */ /* 0x000fe20008000000 */
[----:B------:R-:W-:Y:S02]  /*5440*/  @P0 LEA.HI.X R25, R26, UR23, R25, 0x3, P1 ;  /* 0x000000171a190c11 */ /* 0x000fe400088f1c19 */
[----:B------:R-:W-:Y:S02]  /*5450*/  MOV R45, UR30 ;  /* 0x0000001e002d7c02 */ /* 0x000fe40008000f00 */
[----:B------:R-:W-:Y:S02]  /*5460*/  @P0 LEA R26, P1, R44, UR22, 0x3 ;  /* 0x000000162c1a0c11 */ /* 0x000fe4000f8218ff */
[----:B------:R-:W-:Y:S01]  /*5470*/  FMNMX3 R57, |R20|, R57, |R15|, !PT ;  /* 0x0000003914397276 */ /* 0x000fe2000780060f */
[----:B------:R-:W-:Y:S01]  /*5480*/  @P0 IMAD.WIDE.U32 R46, R45, 0x6, R46 ;  /* 0x000000062d2e0825 */ /* 0x000fe200078e002e */
[----:B------:R-:W-:Y:S02]  /*5490*/  @P0 LEA.HI.X R27, R44, UR23, R27, 0x3, P1 ;  /* 0x000000172c1b0c11 */ /* 0x000fe400088f1c1b */
[----:B------:R-:W-:Y:S01]  /*54a0*/  @!P0 CS2R R44, SRZ ;  /* 0x00000000002c8805 */ /* 0x000fe2000001ff00 */
[----:B------:R-:W-:Y:S01]  /*54b0*/  @UP0 UIMAD UR5, UR31, 0x6, URZ ;  /* 0x000000061f0508a4 */ /* 0x000fe2000f8e02ff */
[----:B-----5:R-:W-:Y:S01]  /*54c0*/  HADD2.F32 R15, -RZ, R16.H0_H0 ;  /* 0x20000010ff0f7230 */ /* 0x020fe20000004100 */
[----:B------:R1:W5:Y:S04]  /*54d0*/  @P0 LDG.E.64 R42, desc[UR26][R24.64] ;  /* 0x0000001a182a0981 */ /* 0x000368000c1e1b00 */
[----:B------:R3:W5:Y:S01]  /*54e0*/  @P0 LDG.E.64 R44, desc[UR26][R26.64] ;  /* 0x0000001a1a2c0981 */ /* 0x000762000c1e1b00 */
[----:B------:R-:W-:Y:S01]  /*54f0*/  FMUL R20, R15, -1.7020000219345092773 ;  /* 0xbfd9db230f147820 */ /* 0x000fe20000400000 */
[----:B------:R-:W-:-:S02]  /*5500*/  @P0 LEA R52, P1, R46, UR22, 0x3 ;  /* 0x000000162e340c11 */ /* 0x000fc4000f8218ff */
[----:B-1----:R-:W-:Y:S01]  /*5510*/  @P0 IADD3 R25, PT, PT, R47, UR5, RZ ;  /* 0x000000052f190c10 */ /* 0x002fe2000fffe0ff */
[----:B---3--:R-:W-:-:S03]  /*5520*/  IMAD.MOV.U32 R27, RZ, RZ, 0x3bbb989d ;  /* 0x3bbb989dff1b7424 */ /* 0x008fc600078e00ff */
[----:B------:R-:W-:Y:S01]  /*5530*/  @P0 LEA.HI.X R53, R46, UR23, R25, 0x3, P1 ;  /* 0x000000172e350c11 */ /* 0x000fe200088f1c19 */
[----:B------:R-:W-:Y:S02]  /*5540*/  @P0 IMAD.MOV.U32 R48, RZ, RZ, R64 ;  /* 0x000000ffff300224 */ /* 0x000fe400078e0040 */
[----:B------:R-:W-:Y:S01]  /*5550*/  FFMA.SAT R26, R20, R27, 0.5 ;  /* 0x3f000000141a7423 */ /* 0x000fe2000000201b */
[----:B------:R-:W-:Y:S01]  /*5560*/  HFMA2 R27, -RZ, RZ, 3.7421875, 0 ;  /* 0x437c0000ff1b7431 */ /* 0x000fe200000001ff */
[----:B------:R-:W-:Y:S01]  /*5570*/  @P0 MOV R49, R65 ;  /* 0x0000004100310202 */ /* 0x000fe20000000f00 */
[----:B------:R-:W-:Y:S01]  /*5580*/  @UP0 UIMAD UR5, UR31, 0x7, URZ ;  /* 0x000000071f0508a4 */ /* 0x000fe2000f8e02ff */
[----:B------:R-:W-:Y:S02]  /*5590*/  @!P0 CS2R R46, SRZ ;  /* 0x00000000002e8805 */ /* 0x000fe4000001ff00 */
[----:B------:R-:W-:Y:S01]  /*55a0*/  MOV R25, UR30 ;  /* 0x0000001e00197c02 */ /* 0x000fe20008000f00 */
[----:B------:R-:W-:-:S03]  /*55b0*/  FFMA.RM R26, R26, R27, 12582913 ;  /* 0x4b4000011a1a7423 */ /* 0x000fc6000000401b */
[----:B------:R1:W5:Y:S01]  /*55c0*/  @P0 LDG.E.64 R46, desc[UR26][R52.64] ;  /* 0x0000001a342e0981 */ /* 0x000362000c1e1b00 */
[----:B------:R-:W-:-:S04]  /*55d0*/  @P0 IMAD.WIDE.U32 R48, R25, 0x7, R48 ;  /* 0x0000000719300825 */ /* 0x000fc800078e0030 */
[----:B------:R-:W-:Y:S01]  /*55e0*/  FADD R27, R26, -12583039 ;  /* 0xcb40007f1a1b7421 */ /* 0x000fe20000000000 */
[----:B------:R-:W-:-:S03]  /*55f0*/  @P0 IADD3 R25, PT, PT, R49, UR5, RZ ;  /* 0x0000000531190c10 */ /* 0x000fc6000fffe0ff */
[----:B------:R-:W-:Y:S01]  /*5600*/  FFMA R27, R20, 1.4426950216293334961, -R27 ;  /* 0x3fb8aa3b141b7823 */ /* 0x000fe2000000081b */
[----:B------:R-:W-:-:S03]  /*5610*/  @P0 LEA R24, P1, R48, UR22, 0x3 ;  /* 0x0000001630180c11 */ /* 0x000fc6000f8218ff */
[----:B------:R-:W-:Y:S01]  /*5620*/  FFMA R27, R20, 1.925963033500011079e-08, R27 ;  /* 0x32a57060141b7823 */ /* 0x000fe2000000001b */
[----:B------:R-:W-:Y:S02]  /*5630*/  SHF.L.U32 R26, R26, 0x17, RZ ;  /* 0x000000171a1a7819 */ /* 0x000fe400000006ff */
[----:B------:R-:W-:Y:S02]  /*5640*/  @P0 LEA.HI.X R25, R48, UR23, R25, 0x3, P1 ;  /* 0x0000001730190c11 */ /* 0x000fe400088f1c19 */
[----:B------:R-:W-:Y:S01]  /*5650*/  @!P0 CS2R R48, SRZ ;  /* 0x0000000000308805 */ /* 0x000fe2000001ff00 */
[----:B------:R-:W3:Y:S01]  /*5660*/  MUFU.EX2 R27, R27 ;  /* 0x0000001b001b7308 */ /* 0x000ee20000000800 */
[----:B------:R-:W-:-:S04]  /*5670*/  FMNMX3 R20, |R19|, R57, |R18|, !PT ;  /* 0x0000003913147276 */ /* 0x000fc80007800612 */
[----:B------:R1:W5:Y:S01]  /*5680*/  @P0 LDG.E.64 R48, desc[UR26][R24.64] ;  /* 0x0000001a18300981 */ /* 0x000362000c1e1b00 */
[----:B------:R-:W-:Y:S01]  /*5690*/  IADD3 R62, P1, PT, R54, UR7, RZ ;  /* 0x00000007363e7c10 */ /* 0x000fe2000ff3e0ff */
[----:B------:R-:W-:Y:S01]  /*56a0*/  BSSY.RECONVERGENT B1, `(.L_x_22683) ;  /* 0x0000015000017945 */ /* 0x000fe20003800200 */
[----:B0-----:R-:W-:Y:S02]  /*56b0*/  SHF.L.U32 R51, R51, 0x10, RZ ;  /* 0x0000001033337819 */ /* 0x001fe400000006ff */
[----:B------:R-:W-:Y:S02]  /*56c0*/  IADD3.X R63, PT, PT, R55, UR4, RZ, P1, !PT ;  /* 0x00000004373f7c10 */ /* 0x000fe40008ffe4ff */
[----:B------:R-:W-:Y:S01]  /*56d0*/  FMNMX3 R11, |R11|, R20, |R2|, !PT ;  /* 0x000000140b0b7276 */ /* 0x000fe20007800602 */
[----:B---3--:R-:W-:-:S04]  /*56e0*/  FFMA R26, R26, R27, 1 ;  /* 0x3f8000001a1a7423 */ /* 0x008fc8000000001b */
        /* <DEDUP_REMOVED lines=8> */
[----:B------:R-:W-:Y:S02]  /*5770*/  MOV R0, R26 ;  /* 0x0000001a00007202 */ /* 0x000fe40000000f00 */
[----:B------:R-:W-:-:S07]  /*5780*/  MOV R4, 0x57a0 ;  /* 0x000057a000047802 */ /* 0x000fce0000000f00 */
[----:B-----5:R-:W-:Y:S05]  /*5790*/  CALL.REL.NOINC `($__internal_555_$__cuda_sm20_rcp_rn_f32_slowpath) ;  /* 0x0000006800ec7944 */ /* 0x020fea0003c00000 */
[----:B------:R-:W-:Y:S05]  /*57a0*/  BRA `(.L_x_22685) ;  /* 0x0000000000107947 */ /* 0x000fea0003800000 */
.L_x_22684:
[----:B------:R-:W0:Y:S02]  /*57b0*/  MUFU.RCP R21, R26 ;  /* 0x0000001a00157308 */ /* 0x000e240000001000 */
[----:B0-----:R-:W-:-:S04]  /*57c0*/  FFMA R0, R26, R21, -1 ;  /* 0xbf8000001a007423 */ /* 0x001fc80000000015 */
[----:B------:R-:W-:-:S04]  /*57d0*/  FADD.FTZ R0, -R0, -RZ ;  /* 0x800000ff00007221 */ /* 0x000fc80000010100 */
[----:B------:R-:W-:-:S07]  /*57e0*/  FFMA R21, R21, R0, R21 ;  /* 0x0000000015157223 */ /* 0x000fce0000000015 */
.L_x_22685:
[----:B------:R-:W-:Y:S05]  /*57f0*/  BSYNC.RECONVERGENT B1 ;  /* 0x0000000000017941 */ /* 0x000fea0003800200 */
.L_x_22683:
        /* <DEDUP_REMOVED lines=23> */
.L_x_22687:
[----:B------:R-:W0:Y:S02]  /*5970*/  MUFU.RCP R21, R2 ;  /* 0x0000000200157308 */ /* 0x000e240000001000 */
[----:B0-----:R-:W-:-:S04]  /*5980*/  FFMA R0, R2, R21, -1 ;  /* 0xbf80000002007423 */ /* 0x001fc80000000015 */
[----:B------:R-:W-:-:S04]  /*5990*/  FADD.FTZ R0, -R0, -RZ ;  /* 0x800000ff00007221 */ /* 0x000fc80000010100 */
[----:B------:R-:W-:-:S07]  /*59a0*/  FFMA R21, R21, R0, R21 ;  /* 0x0000000015157223 */ /* 0x000fce0000000015 */
.L_x_22688:
[----:B------:R-:W-:Y:S05]  /*59b0*/  BSYNC.RECONVERGENT B1 ;  /* 0x0000000000017941 */ /* 0x000fea0003800200 */
.L_x_22686:
        /* <DEDUP_REMOVED lines=22> */
.L_x_22690:
[----:B------:R-:W0:Y:S02]  /*5b20*/  MUFU.RCP R21, R2 ;  /* 0x0000000200157308 */ /* 0x000e240000001000 */
[----:B0-----:R-:W-:-:S04]  /*5b30*/  FFMA R0, R2, R21, -1 ;  /* 0xbf80000002007423 */ /* 0x001fc80000000015 */
[----:B------:R-:W-:-:S04]  /*5b40*/  FADD.FTZ R0, -R0, -RZ ;  /* 0x800000ff00007221 */ /* 0x000fc80000010100 */
[----:B------:R-:W-:-:S07]  /*5b50*/  FFMA R21, R21, R0, R21 ;  /* 0x0000000015157223 */ /* 0x000fce0000000015 */
.L_x_22691:
[----:B------:R-:W-:Y:S05]  /*5b60*/  BSYNC.RECONVERGENT B1 ;  /* 0x0000000000017941 */ /* 0x000fea0003800200 */
.L_x_22689:
[----:B------:R-:W-:Y:S01]  /*5b70*/  SHF.R.U32.HI R18, RZ, 0x10, R17 ;  /* 0x00000010ff127819 */ /* 0x000fe20000011611 */
[----:B------:R-:W-:Y:S01]  /*5b80*/  HFMA2 R25, -RZ, RZ, 3.7421875, 0 ;  /* 0x437c0000ff197431 */ /* 0x000fe200000001ff */
[----:B------:R-:W-:Y:S01]  /*5b90*/  MOV R17, 0x3bbb989d ;  /* 0x3bbb989d00117802 */ /* 0x000fe20000000f00 */
[----:B------:R-:W-:Y:S02]  /*5ba0*/  BSSY.RECONVERGENT B1, `(.L_x_22692) ;  /* 0x0000018000017945 */ /* 0x000fe40003800200 */
        /* <DEDUP_REMOVED lines=19> */
.L_x_22693:
[----:B------:R-:W0:Y:S02]  /*5ce0*/  MUFU.RCP R21, R4 ;  /* 0x0000000400157308 */ /* 0x000e240000001000 */
[----:B0-----:R-:W-:-:S04]  /*5cf0*/  FFMA R0, R4, R21, -1 ;  /* 0xbf80000004007423 */ /* 0x001fc80000000015 */
[----:B------:R-:W-:-:S04]  /*5d00*/  FADD.FTZ R0, -R0, -RZ ;  /* 0x800000ff00007221 */ /* 0x000fc80000010100 */
[----:B------:R-:W-:-:S07]  /*5d10*/  FFMA R21, R21, R0, R21 ;  /* 0x0000000015157223 */ /* 0x000fce0000000015 */
.L_x_22694:
[----:B------:R-:W-:Y:S05]  /*5d20*/  BSYNC.RECONVERGENT B1 ;  /* 0x0000000000017941 */ /* 0x000fea0003800200 */
.L_x_22692:
        /* <DEDUP_REMOVED lines=22> */
.L_x_22696:
[----:B------:R-:W0:Y:S02]  /*5e90*/  MUFU.RCP R21, R2 ;  /* 0x0000000200157308 */ /* 0x000e240000001000 */
[----:B0-----:R-:W-:-:S04]  /*5ea0*/  FFMA R0, R2, R21, -1 ;  /* 0xbf80000002007423 */ /* 0x001fc80000000015 */
[----:B------:R-:W-:-:S04]  /*5eb0*/  FADD.FTZ R0, -R0, -RZ ;  /* 0x800000ff00007221 */ /* 0x000fc80000010100 */
[----:B------:R-:W-:-:S07]  /*5ec0*/  FFMA R21, R21, R0, R21 ;  /* 0x0000000015157223 */ /* 0x000fce0000000015 */
.L_x_22697:
[----:B------:R-:W-:Y:S05]  /*5ed0*/  BSYNC.RECONVERGENT B1 ;  /* 0x0000000000017941 */ /* 0x000fea0003800200 */
.L_x_22695:
        /* <DEDUP_REMOVED lines=23> */
.L_x_22699:
[----:B------:R-:W0:Y:S02]  /*6050*/  MUFU.RCP R21, R2 ;  /* 0x0000000200157308 */ /* 0x000e240000001000 */
[----:B0-----:R-:W-:-:S04]  /*6060*/  FFMA R0, R2, R21, -1 ;  /* 0xbf80000002007423 */ /* 0x001fc80000000015 */
[----:B------:R-:W-:-:S04]  /*6070*/  FADD.FTZ R0, -R0, -RZ ;  /* 0x800000ff00007221 */ /* 0x000fc80000010100 */
[----:B------:R-:W-:-:S07]  /*6080*/  FFMA R21, R21, R0, R21 ;  /* 0x0000000015157223 */ /* 0x000fce0000000015 */
.L_x_22700:
[----:B------:R-:W-:Y:S05]  /*6090*/  BSYNC.RECONVERGENT B1 ;  /* 0x0000000000017941 */ /* 0x000fea0003800200 */
.L_x_22698:
        /* <DEDUP_REMOVED lines=22> */
.L_x_22702:
[----:B------:R-:W0:Y:S02]  /*6200*/  MUFU.RCP R21, R2 ;  /* 0x0000000200157308 */ /* 0x000e240000001000 */
[----:B0-----:R-:W-:-:S04]  /*6210*/  FFMA R0, R2, R21, -1 ;  /* 0xbf80000002007423 */ /* 0x001fc80000000015 */
[----:B------:R-:W-:-:S04]  /*6220*/  FADD.FTZ R0, -R0, -RZ ;  /* 0x800000ff00007221 */ /* 0x000fc80000010100 */
[----:B------:R-:W-:-:S07]  /*6230*/  FFMA R21, R21, R0, R21 ;  /* 0x0000000015157223 */ /* 0x000fce0000000015 */
.L_x_22703:
[----:B------:R-:W-:Y:S05]  /*6240*/  BSYNC.RECONVERGENT B1 ;  /* 0x0000000000017941 */ /* 0x000fea0003800200 */
.L_x_22701:
        /* <DEDUP_REMOVED lines=23> */
.L_x_22705:
[----:B------:R-:W0:Y:S02]  /*63c0*/  MUFU.RCP R21, R2 ;  /* 0x0000000200157308 */ /* 0x000e240000001000 */
[----:B0-----:R-:W-:-:S04]  /*63d0*/  FFMA R0, R2, R21, -1 ;  /* 0xbf80000002007423 */ /* 0x001fc80000000015 */
[----:B------:R-:W-:-:S04]  /*63e0*/  FADD.FTZ R0, -R0, -RZ ;  /* 0x800000ff00007221 */ /* 0x000fc80000010100 */
[----:B------:R-:W-:-:S07]  /*63f0*/  FFMA R21, R21, R0, R21 ;  /* 0x0000000015157223 */ /* 0x000fce0000000015 */
.L_x_22706:
[----:B------:R-:W-:Y:S05]  /*6400*/  BSYNC.RECONVERGENT B1 ;  /* 0x0000000000017941 */ /* 0x000fea0003800200 */
.L_x_22704:
[----:B------:R-:W-:Y:S02]  /*6410*/  HFMA2 R25, -RZ, RZ, 0.96630859375, -0.0022525787353515625 ;  /* 0x3bbb989dff197431 */ /* 0x000fe400000001ff */
[----:B------:R-:W-:Y:S01]  /*6420*/  HADD2.F32 R55, -RZ, R30.H0_H0 ;  /* 0x2000001eff377230 */ /* 0x000fe20000004100 */
[----:B------:R-:W-:Y:S01]  /*6430*/  BSSY.RECONVERGENT B1, `(.L_x_22707) ;  /* 0x0000018000017945 */ /* 0x000fe20003800200 */
[----:B------:R-:W-:-:S03]  /*6440*/  FMUL R29, R29, R21 ;  /* 0x000000151d1d7220 */ /* 0x000fc60000400000 */
        /* <DEDUP_REMOVED lines=18> */
.L_x_22708:
[----:B------:R-:W0:Y:S02]  /*6570*/  MUFU.RCP R21, R2 ;  /* 0x0000000200157308 */ /* 0x000e240000001000 */
[----:B0-----:R-:W-:-:S04]  /*6580*/  FFMA R0, R2, R21, -1 ;  /* 0xbf80000002007423 */ /* 0x001fc80000000015 */
[----:B------:R-:W-:-:S04]  /*6590*/  FADD.FTZ R0, -R0, -RZ ;  /* 0x800000ff00007221 */ /* 0x000fc80000010100 */
[----:B------:R-:W-:-:S07]  /*65a0*/  FFMA R21, R21, R0, R21 ;  /* 0x0000000015157223 */ /* 0x000fce0000000015 */
.L_x_22709:
[----:B------:R-:W-:Y:S05]  /*65b0*/  BSYNC.RECONVERGENT B1 ;  /* 0x0000000000017941 */ /* 0x000fea0003800200 */
.L_x_22707:
[----:B------:R-:W-:Y:S01]  /*65c0*/  SHF.R.U64 R30, R30, 0x10, R31 ;  /* 0x000000101e1e7819 */ /* 0x000fe2000000121f */
[----:B------:R-:W-:Y:S01]  /*65d0*/  BSSY.RECONVERGENT B1, `(.L_x_22710) ;  /* 0x000001a000017945 */ /* 0x000fe20003800200 */
[----:B------:R-:W-:Y:S01]  /*65e0*/  MOV R25, 0x3bbb989d ;  /* 0x3bbb989d00197802 */ /* 0x000fe20000000f00 */
[----:B------:R-:W-:Y:S02]  /*65f0*/  FMUL R55, R55, R21 ;  /* 0x0000001537377220 */ /* 0x000fe40000400000 */
[----:B------:R-:W-:-:S05]  /*6600*/  HADD2.F32 R30, -RZ, R30.H0_H0 ;  /* 0x2000001eff1e7230 */ /* 0x000fca0000004100 */
        /* <DEDUP_REMOVED lines=18> */
.L_x_22711:
[----:B------:R-:W0:Y:S02]  /*6730*/  MUFU.RCP R21, R2 ;  /* 0x0000000200157308 */ /* 0x000e240000001000 */
[----:B0-----:R-:W-:-:S04]  /*6740*/  FFMA R0, R2, R21, -1 ;  /* 0xbf80000002007423 */ /* 0x001fc80000000015 */
[----:B------:R-:W-:-:S04]  /*6750*/  FADD.FTZ R0, -R0, -RZ ;  /* 0x800000ff00007221 */ /* 0x000fc80000010100 */
[----:B------:R-:W-:-:S07]  /*6760*/  FFMA R21, R21, R0, R21 ;  /* 0x0000000015157223 */ /* 0x000fce0000000015 */
.L_x_22712:
[----:B------:R-:W-:Y:S05]  /*6770*/  BSYNC.RECONVERGENT B1 ;  /* 0x0000000000017941 */ /* 0x000fea0003800200 */
.L_x_22710:
[----:B------:R-:W-:Y:S01]  /*6780*/  HADD2.F32 R54, -RZ, R31.H0_H0 ;  /* 0x2000001fff367230 */ /* 0x000fe20000004100 */
[----:B------:R-:W-:Y:S01]  /*6790*/  BSSY.RECONVERGENT B1, `(.L_x_22713) ;  /* 0x0000019000017945 */ /* 0x000fe20003800200 */
[----:B------:R-:W-:Y:S02]  /*67a0*/  IMAD.MOV.U32 R25, RZ, RZ, 0x3bbb989d ;  /* 0x3bbb989dff197424 */ /* 0x000fe400078e00ff */
[----:B------:R-:W-:Y:S01]  /*67b0*/  FMUL R30, R30, R21 ;  /* 0x000000151e1e7220 */ /* 0x000fe20000400000 */
        /* <DEDUP_REMOVED lines=18> */
.L_x_22714:
[----:B------:R-:W0:Y:S02]  /*68e0*/  MUFU.RCP R21, R2 ;  /* 0x0000000200157308 */ /* 0x000e240000001000 */
[----:B0-----:R-:W-:-:S04]  /*68f0*/  FFMA R0, R2, R21, -1 ;  /* 0xbf80000002007423 */ /* 0x001fc80000000015 */
[----:B------:R-:W-:-:S04]  /*6900*/  FADD.FTZ R0, -R0, -RZ ;  /* 0x800000ff00007221 */ /* 0x000fc80000010100 */
[----:B------:R-:W-:-:S07]  /*6910*/  FFMA R21, R21, R0, R21 ;  /* 0x0000000015157223 */ /* 0x000fce0000000015 */
.L_x_22715:
[----:B------:R-:W-:Y:S05]  /*6920*/  BSYNC.RECONVERGENT B1 ;  /* 0x0000000000017941 */ /* 0x000fea0003800200 */
.L_x_22713:
[----:B------:R-:W-:Y:S01]  /*6930*/  SHF.R.U32.HI R52, RZ, 0x10, R31 ;  /* 0x00000010ff347819 */ /* 0x000fe2000001161f */
[----:B------:R-:W-:Y:S01]  /*6940*/  HFMA2 R25, -RZ, RZ, 0.96630859375, -0.0022525787353515625 ;  /* 0x3bbb989dff197431 */ /* 0x000fe200000001ff */
[----:B------:R-:W-:Y:S01]  /*6950*/  BSSY.RECONVERGENT B1, `(.L_x_22716) ;  /* 0x0000019000017945 */ /* 0x000fe20003800200 */
[----:B------:R-:W-:Y:S02]  /*6960*/  FMUL R31, R54, R21 ;  /* 0x00000015361f7220 */ /* 0x000fe40000400000 */
[----:B------:R-:W-:-:S05]  /*6970*/  HADD2.F32 R52, -RZ, R52.H0_H0 ;  /* 0x20000034ff347230 */ /* 0x000fca0000004100 */
        /* <DEDUP_REMOVED lines=18> */
.L_x_22717:
[----:B------:R-:W0:Y:S02]  /*6aa0*/  MUFU.RCP R21, R2 ;  /* 0x0000000200157308 */ /* 0x000e240000001000 */
[----:B0-----:R-:W-:-:S04]  /*6ab0*/  FFMA R0, R2, R21, -1 ;  /* 0xbf80000002007423 */ /* 0x001fc80000000015 */
[----:B------:R-:W-:-:S04]  /*6ac0*/  FADD.FTZ R0, -R0, -RZ ;  /* 0x800000ff00007221 */ /* 0x000fc80000010100 */
[----:B------:R-:W-:-:S07]  /*6ad0*/  FFMA R21, R21, R0, R21 ;  /* 0x0000000015157223 */ /* 0x000fce0000000015 */
.L_x_22718:
[----:B------:R-:W-:Y:S05]  /*6ae0*/  BSYNC.RECONVERGENT B1 ;  /* 0x0000000000017941 */ /* 0x000fea0003800200 */
.L_x_22716:
[----:B------:R-:W-:Y:S01]  /*6af0*/  HADD2.F32 R54, -RZ, R32.H0_H0 ;  /* 0x20000020ff367230 */ /* 0x000fe20000004100 */
[----:B------:R-:W-:Y:S01]  /*6b00*/  MOV R25, 0x3bbb989d ;  /* 0x3bbb989d00197802 */ /* 0x000fe20000000f00 */
        /* <DEDUP_REMOVED lines=20> */
.L_x_22720:
[----:B------:R-:W0:Y:S02]  /*6c50*/  MUFU.RCP R21, R2 ;  /* 0x0000000200157308 */ /* 0x000e240000001000 */
[----:B0-----:R-:W-:-:S04]  /*6c60*/  FFMA R0, R2, R21, -1 ;  /* 0xbf80000002007423 */ /* 0x001fc80000000015 */
[----:B------:R-:W-:-:S04]  /*6c70*/  FADD.FTZ R0, -R0, -RZ ;  /* 0x800000ff00007221 */ /* 0x000fc80000010100 */
[----:B------:R-:W-:-:S07]  /*6c80*/  FFMA R21, R21, R0, R21 ;  /* 0x0000000015157223 */ /* 0x000fce0000000015 */
.L_x_22721:
[----:B------:R-:W-:Y:S05]  /*6c90*/  BSYNC.RECONVERGENT B1 ;  /* 0x0000000000017941 */ /* 0x000fea0003800200 */
.L_x_22719:
[----:B------:R-:W-:Y:S01]  /*6ca0*/  SHF.R.U64 R57, R32, 0x10, R33 ;  /* 0x0000001020397819 */ /* 0x000fe20000001221 */
[----:B------:R-:W-:Y:S01]  /*6cb0*/  IMAD.MOV.U32 R25, RZ, RZ, 0x3bbb989d ;  /* 0x3bbb989dff197424 */ /* 0x000fe200078e00ff */
[----:B------:R-:W-:Y:S01]  /*6cc0*/  BSSY.RECONVERGENT B1, `(.L_x_22722) ;  /* 0x0000019000017945 */ /* 0x000fe20003800200 */
[----:B------:R-:W-:Y:S02]  /*6cd0*/  FMUL R32, R54, R21 ;  /* 0x0000001536207220 */ /* 0x000fe40000400000 */
[----:B------:R-:W-:-:S05]  /*6ce0*/  HADD2.F32 R57, -RZ, R57.H0_H0 ;  /* 0x20000039ff397230 */ /* 0x000fca0000004100 */
        /* <DEDUP_REMOVED lines=18> */
.L_x_22723:
[----:B------:R-:W0:Y:S02]  /*6e10*/  MUFU.RCP R21, R2 ;  /* 0x0000000200157308 */ /* 0x000e240000001000 */
[----:B0-----:R-:W-:-:S04]  /*6e20*/  FFMA R0, R2, R21, -1 ;  /* 0xbf80000002007423 */ /* 0x001fc80000000015 */
[----:B------:R-:W-:-:S04]  /*6e30*/  FADD.FTZ R0, -R0, -RZ ;  /* 0x800000ff00007221 */ /* 0x000fc80000010100 */
[----:B------:R-:W-:-:S07]  /*6e40*/  FFMA R21, R21, R0, R21 ;  /* 0x0000000015157223 */ /* 0x000fce0000000015 */
.L_x_22724:
[----:B------:R-:W-:Y:S05]  /*6e50*/  BSYNC.RECONVERGENT B1 ;  /* 0x0000000000017941 */ /* 0x000fea0003800200 */
.L_x_22722:
[----:B------:R-:W-:Y:S01]  /*6e60*/  FMUL R57, R57, R21 ;  /* 0x0000001539397220 */ /* 0x000fe20000400000 */
[----:B------:R-:W-:Y:S02]  /*6e70*/  HFMA2 R21, -RZ, RZ, 0.96630859375, -0.0022525787353515625 ;  /* 0x3bbb989dff157431 */ /* 0x000fe400000001ff */
[----:B------:R-:W-:Y:S01]  /*6e80*/  HADD2.F32 R54, -RZ, R33.H0_H0 ;  /* 0x20000021ff367230 */ /* 0x000fe20000004100 */
[----:B------:R-:W-:Y:S04]  /*6e90*/  BSSY.RECONVERGENT B1, `(.L_x_22725) ;  /* 0x0000017000017945 */ /* 0x000fe80003800200 */
        /* <DEDUP_REMOVED lines=18> */
.L_x_22726:
[----:B------:R-:W0:Y:S02]  /*6fc0*/  MUFU.RCP R21, R2 ;  /* 0x0000000200157308 */ /* 0x000e240000001000 */
[----:B0-----:R-:W-:-:S04]  /*6fd0*/  FFMA R0, R2, R21, -1 ;  /* 0xbf80000002007423 */ /* 0x001fc80000000015 */
[----:B------:R-:W-:-:S04]  /*6fe0*/  FADD.FTZ R0, -R0, -RZ ;  /* 0x800000ff00007221 */ /* 0x000fc80000010100 */
[----:B------:R-:W-:-:S07]  /*6ff0*/  FFMA R21, R21, R0, R21 ;  /* 0x0000000015157223 */ /* 0x000fce0000000015 */
.L_x_22727:
[----:B------:R-:W-:Y:S05]  /*7000*/  BSYNC.RECONVERGENT B1 ;  /* 0x0000000000017941 */ /* 0x000fea0003800200 */
.L_x_22725:
[----:B------:R-:W-:Y:S01]  /*7010*/  SHF.R.U32.HI R33, RZ, 0x10, R33 ;  /* 0x00000010ff217819 */ /* 0x000fe20000011621 */
[----:B------:R-:W-:Y:S01]  /*7020*/  FMUL R54, R54, R21 ;  /* 0x0000001536367220 */ /* 0x000fe20000400000 */
[----:B------:R-:W-:Y:S01]  /*7030*/  MOV R21, 0x3bbb989d ;  /* 0x3bbb989d00157802 */ /* 0x000fe20000000f00 */
[----:B------:R-:W-:Y:S02]  /*7040*/  BSSY.RECONVERGENT B1, `(.L_x_22728) ;  /* 0x0000019000017945 */ /* 0x000fe40003800200 */
        /* <DEDUP_REMOVED lines=18> */
[----:B------:R-:W-:Y:S01]  /*7170*/  IMAD.MOV.U32 R2, RZ, RZ, R21 ;  /* 0x000000ffff027224 */ /* 0x000fe200078e0015 */
[----:B------:R-:W-:Y:S06]  /*7180*/  BRA `(.L_x_22730) ;  /* 0x0000000000107947 */ /* 0x000fec0003800000 */
.L_x_22729:
[----:B------:R-:W0:Y:S02]  /*7190*/  MUFU.RCP R2, R25 ;  /* 0x0000001900027308 */ /* 0x000e240000001000 */
[----:B0-----:R-:W-:-:S04]  /*71a0*/  FFMA R0, R25, R2, -1 ;  /* 0xbf80000019007423 */ /* 0x001fc80000000002 */
[----:B------:R-:W-:-:S04]  /*71b0*/  FADD.FTZ R21, -R0, -RZ ;  /* 0x800000ff00157221 */ /* 0x000fc80000010100 */
[----:B------:R-:W-:-:S07]  /*71c0*/  FFMA R2, R2, R21, R2 ;  /* 0x0000001502027223 */ /* 0x000fce0000000002 */
.L_x_22730:
[----:B------:R-:W-:Y:S05]  /*71d0*/  BSYNC.RECONVERGENT B1 ;  /* 0x0000000000017941 */ /* 0x000fea0003800200 */
.L_x_22728:
        /* <DEDUP_REMOVED lines=15> */
[----:B------:R-:W-:Y:S01]  /*72d0*/  IMAD.WIDE.U32 R16, R66, 0x10000, RZ ;  /* 0x0001000042107825 */ /* 0x000fe200078e00ff */
[----:B---3--:R-:W-:Y:S02]  /*72e0*/  SHF.L.U32 R9, R15, 0x10, RZ ;  /* 0x000000100f097819 */ /* 0x008fe400000006ff */
[----:B------:R-:W-:Y:S02]  /*72f0*/  LEA R24, P1, R62, UR8, 0x3 ;  /* 0x000000083e187c11 */ /* 0x000fe4000f8218ff */
[----:B--2---:R-:W-:Y:S02]  /*7300*/  LOP3.LUT R17, R17, R9, R0, 0xfe, !PT ;  /* 0x0000000911117212 */ /* 0x004fe400078efe00 */
[----:B------:R-:W-:Y:S02]  /*7310*/  LOP3.LUT R16, R16, R21, RZ, 0xfc, !PT ;  /* 0x0000001510107212 */ /* 0x000fe400078efcff */
[----:B------:R-:W-:-:S05]  /*7320*/  LEA.HI.X R25, R62, UR9, R63, 0x3, P1 ;  /* 0x000000093e197c11 */ /* 0x000fca00088f1c3f */
[----:B------:R0:W-:Y:S02]  /*7330*/  STG.E.64 desc[UR26][R24.64], R16 ;  /* 0x0000001018007986 */ /* 0x0001e4000c101b1a */
.L_x_22732:
[----:B------:R-:W-:Y:S05]  /*7340*/  BSYNC.RECONVERGENT B0 ;  /* 0x0000000000007941 */ /* 0x000fea0003800200 */
.L_x_22731:
        /* <DEDUP_REMOVED lines=36> */
.L_x_22734:
[----:B------:R-:W-:Y:S05]  /*7590*/  BSYNC.RECONVERGENT B0 ;  /* 0x0000000000007941 */ /* 0x000fea0003800200 */
.L_x_22733:
        /* <DEDUP_REMOVED lines=17> */
[----:B------:R-:W-:Y:S02]  /*76b0*/  LEA.HI.X R19, R19, UR9, R20, 0x3, P1 ;  /* 0x0000000913137c11 */ /* 0x000fe400088f1c14 */
[----:B------:R-:W-:-:S04]  /*76c0*/  SHF.L.U32 R20, R29, 0x10, RZ ;  /* 0x000000101d147819 */ /* 0x000fc800000006ff */
[----:B------:R-:W-:-:S05]  /*76d0*/  LOP3.LUT R20, R20, R11, RZ, 0xfc, !PT ;  /* 0x0000000b14147212 */ /* 0x000fca00078efcff */
[----:B------:R0:W-:Y:S02]  /*76e0*/  STG.E.64 desc[UR26][R18.64], R20 ;  /* 0x0000001412007986 */ /* 0x0001e4000c101b1a */
.L_x_22736:
[----:B------:R-:W-:Y:S05]  /*76f0*/  BSYNC.RECONVERGENT B0 ;  /* 0x0000000000007941 */ /* 0x000fea0003800200 */
.L_x_22735:
        /* <DEDUP_REMOVED lines=16> */
[----:B---3--:R-:W-:-:S04]  /*7800*/  LOP3.LUT R27, R20, R21, R4, 0xfe, !PT ;  /* 0x00000015141b7212 */ /* 0x008fc800078efe04 */
[----:B------:R-:W-:Y:S02]  /*7810*/  IADD3 R11, PT, PT, R63, UR4, RZ ;  /* 0x000000043f0b7c10 */ /* 0x000fe4000fffe0ff */
[----:B------:R-:W-:-:S04]  /*7820*/  LEA R18, P0, R62, UR8, 0x3 ;  /* 0x000000083e127c11 */ /* 0x000fc8000f8018ff */
[----:B------:R-:W-:-:S05]  /*7830*/  LEA.HI.X R19, R62, UR9, R11, 0x3, P0 ;  /* 0x000000093e137c11 */ /* 0x000fca00080f1c0b */
[----:B------:R0:W-:Y:S04]  /*7840*/  STG.E.64 desc[UR26][R18.64], R26 ;  /* 0x0000001a12007986 */ /* 0x0001e8000c101b1a */
.L_x_22738:
[----:B------:R-:W-:Y:S05]  /*7850*/  BSYNC.RECONVERGENT B0 ;  /* 0x0000000000007941 */ /* 0x000fea0003800200 */
.L_x_22737:
[----:B-----5:R-:W-:Y:S01]  /*7860*/  HADD2.F32 R11, -RZ, R42.H0_H0 ;  /* 0x2000002aff0b7230 */ /* 0x020fe20000004100 */
[----:B------:R-:W-:Y:S01]  /*7870*/  MOV R25, 0x437c0000 ;  /* 0x437c000000197802 */ /* 0x000fe20000000f00 */
[----:B0-----:R-:W-:Y:S01]  /*7880*/  IMAD.MOV.U32 R19, RZ, RZ, 0x3bbb989d ;  /* 0x3bbb989dff137424 */ /* 0x001fe200078e00ff */
[----:B------:R-:W0:Y:S01]  /*7890*/  LDCU UR4, c[0x0][0x3cc] ;  /* 0x00007980ff0477ac */ /* 0x000e220008000800 */
[----:B------:R-:W-:Y:S01]  /*78a0*/  IADD3 R64, P1, PT, R64, UR7, RZ ;  /* 0x0000000740407c10 */ /* 0x000fe2000ff3e0ff */
[----:B------:R-:W-:Y:S01]  /*78b0*/  FMUL R2, R11, -1.7020000219345092773 ;  /* 0xbfd9db230b027820 */ /* 0x000fe20000400000 */
[----:B------:R-:W-:Y:S01]  /*78c0*/  FMNMX3 R52, |R32|, R52, |R57|, !PT ;  /* 0x0000003420347276 */ /* 0x000fe20007800639 */
[----:B------:R-:W-:Y:S01]  /*78d0*/  BSSY.RECONVERGENT B1, `(.L_x_22739) ;  /* 0x000001c000017945 */ /* 0x000fe20003800200 */
[----:B---3--:R-:W-:Y:S01]  /*78e0*/  SHF.L.U32 R21, R21, 0x10, RZ ;  /* 0x0000001015157819 */ /* 0x008fe200000006ff */
[----:B------:R-:W-:Y:S01]  /*78f0*/  FFMA.SAT R4, R2, R19, 0.5 ;  /* 0x3f00000002047423 */ /* 0x000fe20000002013 */
[----:B------:R-:W-:-:S02]  /*7900*/  LOP3.LUT R57, R15, R20, RZ, 0xfc, !PT ;  /* 0x000000140f397212 */ /* 0x000fc400078efcff */
[----:B------:R-:W-:Y:S01]  /*7910*/  FMNMX3 R54, |R54|, R52, |R33|, !PT ;  /* 0x0000003436367276 */ /* 0x000fe20007800621 */
[----:B------:R-:W-:-:S04]  /*7920*/  FFMA.RM R4, R4, R25, 12582913 ;  /* 0x4b40000104047423 */ /* 0x000fc80000004019 */
[C---:B------:R-:W-:Y:S01]  /*7930*/  FADD R19, R4.reuse, -12583039 ;  /* 0xcb40007f04137421 */ /* 0x040fe20000000000 */
[----:B------:R-:W-:-:S03]  /*7940*/  SHF.L.U32 R4, R4, 0x17, RZ ;  /* 0x0000001704047819 */ /* 0x000fc600000006ff */
[----:B------:R-:W-:Y:S01]  /*7950*/  FFMA R19, R2, 1.4426950216293334961, -R19 ;  /* 0x3fb8aa3b02137823 */ /* 0x000fe20000000813 */
[----:B0-----:R-:W-:-:S03]  /*7960*/  IADD3.X R65, PT, PT, R65, UR4, RZ, P1, !PT ;  /* 0x0000000441417c10 */ /* 0x001fc60008ffe4ff */
[----:B------:R-:W-:-:S04]  /*7970*/  FFMA R2, R2, 1.925963033500011079e-08, R19 ;  /* 0x32a5706002027823 */ /* 0x000fc80000000013 */
[----:B------:R-:W0:Y:S02]  /*7980*/  MUFU.EX2 R19, R2 ;  /* 0x0000000200137308 */ /* 0x000e240000000800 */
[----:B0-----:R-:W-:Y:S01]  /*7990*/  FFMA R26, R4, R19, 1 ;  /* 0x3f800000041a7423 */ /* 0x001fe20000000013 */
[----:B------:R-:W-:-:S04]  /*79a0*/  IMAD.WIDE.U32 R18, R9, 0x10000, RZ ;  /* 0x0001000009127825 */ /* 0x000fc800078e00ff */
[----:B------:R-:W-:Y:S01]  /*79b0*/  VIADD R4, R26, 0x1800000 ;  /* 0x018000001a047836 */ /* 0x000fe20000000000 */
[----:B-1----:R-:W-:Y:S02]  /*79c0*/  LOP3.LUT R63, R24, R19, R21, 0xfe, !PT ;  /* 0x00000013183f7212 */ /* 0x002fe400078efe15 */
[----:B--2---:R-:W-:Y:S02]  /*79d0*/  LOP3.LUT R62, R18, R0, RZ, 0xfc, !PT ;  /* 0x00000000123e7212 */ /* 0x004fe400078efcff */
[----:B------:R-:W-:-:S04]  /*79e0*/  LOP3.LUT R4, R4, 0x7f800000, RZ, 0xc0, !PT ;  /* 0x7f80000004047812 */ /* 0x000fc800078ec0ff */
[----:B------:R-:W-:-:S13]  /*79f0*/  ISETP.GT.U32.AND P0, PT, R4, 0x1ffffff, PT ;  /* 0x01ffffff0400780c */ /* 0x000fda0003f04070 */
[----:B------:R-:W-:Y:S05]  /*7a00*/  @P0 BRA `(.L_x_22740) ;  /* 0x0000000000100947 */ /* 0x000fea0003800000 */
[----:B------:R-:W-:Y:S02]  /*7a10*/  MOV R0, R26 ;  /* 0x0000001a00007202 */ /* 0x000fe40000000f00 */
[----:B------:R-:W-:-:S07]  /*7a20*/  MOV R4, 0x7a40 ;  /* 0x00007a4000047802 */ /* 0x000fce0000000f00 */
[----:B------:R-:W-:Y:S05]  /*7a30*/  CALL.REL.NOINC `($__internal_555_$__cuda_sm20_rcp_rn_f32_slowpath) ;  /* 0x0000004800447944 */ /* 0x000fea0003c00000 */
[----:B------:R-:W-:Y:S05]  /*7a40*/  BRA `(.L_x_22741) ;  /* 0x0000000000107947 */ /* 0x000fea0003800000 */
.L_x_22740:
[----:B------:R-:W0:Y:S02]  /*7a50*/  MUFU.RCP R21, R26 ;  /* 0x0000001a00157308 */ /* 0x000e240000001000 */
[----:B0-----:R-:W-:-:S04]  /*7a60*/  FFMA R0, R26, R21, -1 ;  /* 0xbf8000001a007423 */ /* 0x001fc80000000015 */
[----:B------:R-:W-:-:S04]  /*7a70*/  FADD.FTZ R0, -R0, -RZ ;  /* 0x800000ff00007221 */ /* 0x000fc80000010100 */
[----:B------:R-:W-:-:S07]  /*7a80*/  FFMA R21, R21, R0, R21 ;  /* 0x0000000015157223 */ /* 0x000fce0000000015 */
.L_x_22741:
[----:B------:R-:W-:Y:S05]  /*7a90*/  BSYNC.RECONVERGENT B1 ;  /* 0x0000000000017941 */ /* 0x000fea0003800200 */
.L_x_22739:
        /* <DEDUP_REMOVED lines=23> */
.L_x_22743:
[----:B------:R-:W0:Y:S02]  /*7c10*/  MUFU.RCP R21, R2 ;  /* 0x0000000200157308 */ /* 0x000e240000001000 */
[----:B0-----:R-:W-:-:S04]  /*7c20*/  FFMA R0, R2, R21, -1 ;  /* 0xbf80000002007423 */ /* 0x001fc80000000015 */
[----:B------:R-:W-:-:S04]  /*7c30*/  FADD.FTZ R0, -R0, -RZ ;  /* 0x800000ff00007221 */ /* 0x000fc80000010100 */
[----:B------:R-:W-:-:S07]  /*7c40*/  FFMA R21, R21, R0, R21 ;  /* 0x0000000015157223 */ /* 0x000fce0000000015 */
.L_x_22744:
[----:B------:R-:W-:Y:S05]  /*7c50*/  BSYNC.RECONVERGENT B1 ;  /* 0x0000000000017941 */ /* 0x000fea0003800200 */
.L_x_22742:
        /* <DEDUP_REMOVED lines=22> */
.L_x_22746:
[----:B------:R-:W0:Y:S02]  /*7dc0*/  MUFU.RCP R21, R2 ;  /* 0x0000000200157308 */ /* 0x000e240000001000 */
[----:B0-----:R-:W-:-:S04]  /*7dd0*/  FFMA R0, R2, R21, -1 ;  /* 0xbf80000002007423 */ /* 0x001fc80000000015 */
[----:B------:R-:W-:-:S04]  /*7de0*/  FADD.FTZ R0, -R0, -RZ ;  /* 0x800000ff00007221 */ /* 0x000fc80000010100 */
[----:B------:R-:W-:-:S07]  /*7df0*/  FFMA R21, R21, R0, R21 ;  /* 0x0000000015157223 */ /* 0x000fce0000000015 */
.L_x_22747:
[----:B------:R-:W-:Y:S05]  /*7e00*/  BSYNC.RECONVERGENT B1 ;  /* 0x0000000000017941 */ /* 0x000fea0003800200 */
.L_x_22745:
        /* <DEDUP_REMOVED lines=21> */
[----:B------:R-:W-:Y:S05]  /*7f60*/  CALL.REL.NOINC `($__internal_555_$__cuda_sm20_rcp_rn_f32_slowpath) ;  /* 0x0000004000f87944 */ /* 0x000fea0003c00000 */
[----:B------:R-:W-:Y:S05]  /*7f70*/  BRA `(.L_x_22750) ;  /* 0x0000000000107947 */ /* 0x000fea0003800000 */
.L_x_22749:
[----:B------:R-:W0:Y:S02]  /*7f80*/  MUFU.RCP R21, R2 ;  /* 0x0000000200157308 */ /* 0x000e240000001000 */
[----:B0-----:R-:W-:-:S04]  /*7f90*/  FFMA R0, R2, R21, -1 ;  /* 0xbf80000002007423 */ /* 0x001fc80000000015 */
[----:B------:R-:W-:-:S04]  /*7fa0*/  FADD.FTZ R0, -R0, -RZ ;  /* 0x800000ff00007221 */ /* 0x000fc80000010100 */
[----:B------:R-:W-:-:S07]  /*7fb0*/  FFMA R21, R21, R0, R21 ;  /* 0x0000000015157223 */ /* 0x000fce0000000015 */
.L_x_22750:
[----:B------:R-:W-:Y:S05]  /*7fc0*/  BSYNC.RECONVERGENT B1 ;  /* 0x0000000000017941 */ /* 0x000fea0003800200 */
.L_x_22748:
        /* <DEDUP_REMOVED lines=22> */
.L_x_22752:
[----:B------:R-:W0:Y:S02]  /*8130*/  MUFU.RCP R21, R2 ;  /* 0x0000000200157308 */ /* 0x000e240000001000 */
[----:B0-----:R-:W-:-:S04]  /*8140*/  FFMA R0, R2, R21, -1 ;  /* 0xbf80000002007423 */ /* 0x001fc80000000015 */
[----:B------:R-:W-:-:S04]  /*8150*/  FADD.FTZ R0, -R0, -RZ ;  /* 0x800000ff00007221 */ /* 0x000fc80000010100 */
[----:B------:R-:W-:-:S07]  /*8160*/  FFMA R21, R21, R0, R21 ;  /* 0x0000000015157223 */ /* 0x000fce0000000015 */
.L_x_22753:
[----:B------:R-:W-:Y:S05]  /*8170*/  BSYNC.RECONVERGENT B1 ;  /* 0x0000000000017941 */ /* 0x000fea0003800200 */
.L_x_22751:
        /* <DEDUP_REMOVED lines=23> */
.L_x_22755:
[----:B------:R-:W0:Y:S02]  /*82f0*/  MUFU.RCP R21, R2 ;  /* 0x0000000200157308 */ /* 0x000e240000001000 */
[----:B0-----:R-:W-:-:S04]  /*8300*/  FFMA R0, R2, R21, -1 ;  /* 0xbf80000002007423 */ /* 0x001fc80000000015 */
[----:B------:R-:W-:-:S04]  /*8310*/  FADD.FTZ R0, -R0, -RZ ;  /* 0x800000ff00007221 */ /* 0x000fc80000010100 */
[----:B------:R-:W-:-:S07]  /*8320*/  FFMA R21, R21, R0, R21 ;  /* 0x0000000015157223 */ /* 0x000fce0000000015 */
.L_x_22756:
[----:B------:R-:W-:Y:S05]  /*8330*/  BSYNC.RECONVERGENT B1 ;  /* 0x0000000000017941 */ /* 0x000fea0003800200 */
.L_x_22754:
        /* <DEDUP_REMOVED lines=22> */
.L_x_22758:
[----:B------:R-:W0:Y:S02]  /*84a0*/  MUFU.RCP R21, R2 ;  /* 0x0000000200157308 */ /* 0x000e240000001000 */
[----:B0-----:R-:W-:-:S04]  /*84b0*/  FFMA R0, R2, R21, -1 ;  /* 0xbf80000002007423 */ /* 0x001fc80000000015 */
[----:B------:R-:W-:-:S04]  /*84c0*/  FADD.FTZ R0, -R0, -RZ ;  /* 0x800000ff00007221 */ /* 0x000fc80000010100 */
[----:B------:R-:W-:-:S07]  /*84d0*/  FFMA R21, R21, R0, R21 ;  /* 0x0000000015157223 */ /* 0x000fce0000000015 */
.L_x_22759:
[----:B------:R-:W-:Y:S05]  /*84e0*/  BSYNC.RECONVERGENT B1 ;  /* 0x0000000000017941 */ /* 0x000fea0003800200 */
.L_x_22757:
        /* <DEDUP_REMOVED lines=23> */
.L_x_22761:
[----:B------:R-:W0:Y:S02]  /*8660*/  MUFU.RCP R21, R2 ;  /* 0x0000000200157308 */ /* 0x000e240000001000 */
[----:B0-----:R-:W-:-:S04]  /*8670*/  FFMA R0, R2, R21, -1 ;  /* 0xbf80000002007423 */ /* 0x001fc80000000015 */
[----:B------:R-:W-:-:S04]  /*8680*/  FADD.FTZ R0, -R0, -RZ ;  /* 0x800000ff00007221 */ /* 0x000fc80000010100 */
[----:B------:R-:W-:-:S07]  /*8690*/  FFMA R21, R21, R0, R21 ;  /* 0x0000000015157223 */ /* 0x000fce0000000015 */
.L_x_22762:
[----:B------:R-:W-:Y:S05]  /*86a0*/  BSYNC.RECONVERGENT B1 ;  /* 0x0000000000017941 */ /* 0x000fea0003800200 */
.L_x_22760:
        /* <DEDUP_REMOVED lines=22> */
.L_x_22764:
[----:B------:R-:W0:Y:S02]  /*8810*/  MUFU.RCP R21, R2 ;  /* 0x0000000200157308 */ /* 0x000e240000001000 */
[----:B0-----:R-:W-:-:S04]  /*8820*/  FFMA R0, R2, R21, -1 ;  /* 0xbf80000002007423 */ /* 0x001fc80000000015 */
[----:B------:R-:W-:-:S04]  /*8830*/  FADD.FTZ R0, -R0, -RZ ;  /* 0x800000ff00007221 */ /* 0x000fc80000010100 */
[----:B------:R-:W-:-:S07]  /*8840*/  FFMA R21, R21, R0, R21 ;  /* 0x0000000015157223 */ /* 0x000fce0000000015 */
.L_x_22765:
[----:B------:R-:W-:Y:S05]  /*8850*/  BSYNC.RECONVERGENT B1 ;  /* 0x0000000000017941 */ /* 0x000fea0003800200 */
.L_x_22763:
        /* <DEDUP_REMOVED lines=23> */
.L_x_22767:
[----:B------:R-:W0:Y:S02]  /*89d0*/  MUFU.RCP R21, R2 ;  /* 0x0000000200157308 */ /* 0x000e240000001000 */
[----:B0-----:R-:W-:-:S04]  /*89e0*/  FFMA R0, R2, R21, -1 ;  /* 0xbf80000002007423 */ /* 0x001fc80000000015 */
[----:B------:R-:W-:-:S04]  /*89f0*/  FADD.FTZ R0, -R0, -RZ ;  /* 0x800000ff00007221 */ /* 0x000fc80000010100 */
[----:B------:R-:W-:-:S07]  /*8a00*/  FFMA R21, R21, R0, R21 ;  /* 0x0000000015157223 */ /* 0x000fce0000000015 */
.L_x_22768:
[----:B------:R-:W-:Y:S05]  /*8a10*/  BSYNC.RECONVERGENT B1 ;  /* 0x0000000000017941 */ /* 0x000fea0003800200 */
.L_x_22766:
        /* <DEDUP_REMOVED lines=22> */
.L_x_22770:
[----:B------:R-:W0:Y:S02]  /*8b80*/  MUFU.RCP R21, R2 ;  /* 0x0000000200157308 */ /* 0x000e240000001000 */
[----:B0-----:R-:W-:-:S04]  /*8b90*/  FFMA R0, R2, R21, -1 ;  /* 0xbf80000002007423 */ /* 0x001fc80000000015 */
[----:B------:R-:W-:-:S04]  /*8ba0*/  FADD.FTZ R0, -R0, -RZ ;  /* 0x800000ff00007221 */ /* 0x000fc80000010100 */
[----:B------:R-:W-:-:S07]  /*8bb0*/  FFMA R21, R21, R0, R21 ;  /* 0x0000000015157223 */ /* 0x000fce0000000015 */
.L_x_22771:
[----:B------:R-:W-:Y:S05]  /*8bc0*/  BSYNC.RECONVERGENT B1 ;  /* 0x0000000000017941 */ /* 0x000fea0003800200 */
.L_x_22769:
        /* <DEDUP_REMOVED lines=23> */
.L_x_22773:
[----:B------:R-:W0:Y:S02]  /*8d40*/  MUFU.RCP R21, R2 ;  /* 0x0000000200157308 */ /* 0x000e240000001000 */
[----:B0-----:R-:W-:-:S04]  /*8d50*/  FFMA R0, R2, R21, -1 ;  /* 0xbf80000002007423 */ /* 0x001fc80000000015 */
[----:B------:R-:W-:-:S04]  /*8d60*/  FADD.FTZ R0, -R0, -RZ ;  /* 0x800000ff00007221 */ /* 0x000fc80000010100 */
[----:B------:R-:W-:-:S07]  /*8d70*/  FFMA R21, R21, R0, R21 ;  /* 0x0000000015157223 */ /* 0x000fce0000000015 */
.L_x_22774:
[----:B------:R-:W-:Y:S05]  /*8d80*/  BSYNC.RECONVERGENT B1 ;  /* 0x0000000000017941 */ /* 0x000fea0003800200 */
.L_x_22772:
        /* <DEDUP_REMOVED lines=22> */
.L_x_22776:
[----:B------:R-:W0:Y:S02]  /*8ef0*/  MUFU.RCP R21, R2 ;  /* 0x0000000200157308 */ /* 0x000e240000001000 */
[----:B0-----:R-:W-:-:S04]  /*8f00*/  FFMA R0, R2, R21, -1 ;  /* 0xbf80000002007423 */ /* 0x001fc80000000015 */
[----:B------:R-:W-:-:S04]  /*8f10*/  FADD.FTZ R0, -R0, -RZ ;  /* 0x800000ff00007221 */ /* 0x000fc80000010100 */
[----:B------:R-:W-:-:S07]  /*8f20*/  FFMA R21, R21, R0, R21 ;  /* 0x0000000015157223 */ /* 0x000fce0000000015 */
.L_x_22777:
[----:B------:R-:W-:Y:S05]  /*8f30*/  BSYNC.RECONVERGENT B1 ;  /* 0x0000000000017941 */ /* 0x000fea0003800200 */
.L_x_22775:
        /* <DEDUP_REMOVED lines=23> */
.L_x_22779:
[----:B------:R-:W0:Y:S02]  /*90b0*/  MUFU.RCP R21, R2 ;  /* 0x0000000200157308 */ /* 0x000e240000001000 */
[----:B0-----:R-:W-:-:S04]  /*90c0*/  FFMA R0, R2, R21, -1 ;  /* 0xbf80000002007423 */ /* 0x001fc80000000015 */
[----:B------:R-:W-:-:S04]  /*90d0*/  FADD.FTZ R0, -R0, -RZ ;  /* 0x800000ff00007221 */ /* 0x000fc80000010100 */
[----:B------:R-:W-:-:S07]  /*90e0*/  FFMA R21, R21, R0, R21 ;  /* 0x0000000015157223 */ /* 0x000fce0000000015 */
.L_x_22780:
[----:B------:R-:W-:Y:S05]  /*90f0*/  BSYNC.RECONVERGENT B1 ;  /* 0x0000000000017941 */ /* 0x000fea0003800200 */
.L_x_22778:
[----:B------:R-:W-:Y:S01]  /*9100*/  HADD2.F32 R42, -RZ, R49.H0_H0 ;  /* 0x20000031ff2a7230 */ /* 0x000fe20000004100 */
[----:B------:R-:W-:Y:S01]  /*9110*/  MOV R25, 0x3bbb989d ;  /* 0x3bbb989d00197802 */ /* 0x000fe20000000f00 */
[----:B------:R-:W-:Y:S01]  /*9120*/  BSSY.RECONVERGENT B1, `(.L_x_22781) ;  /* 0x0000018000017945 */ /* 0x000fe20003800200 */
[----:B------:R-:W-:Y:S02]  /*9130*/  FMUL R43, R43, R21 ;  /* 0x000000152b2b7220 */ /* 0x000fe40000400000 */
        /* <DEDUP_REMOVED lines=18> */
.L_x_22782:
[----:B------:R-:W0:Y:S02]  /*9260*/  MUFU.RCP R21, R2 ;  /* 0x0000000200157308 */ /* 0x000e240000001000 */
[----:B0-----:R-:W-:-:S04]  /*9270*/  FFMA R0, R2, R21, -1 ;  /* 0xbf80000002007423 */ /* 0x001fc80000000015 */
[----:B------:R-:W-:-:S04]  /*9280*/  FADD.FTZ R0, -R0, -RZ ;  /* 0x800000ff00007221 */ /* 0x000fc80000010100 */
[----:B------:R-:W-:-:S07]  /*9290*/  FFMA R21, R21, R0, R21 ;  /* 0x0000000015157223 */ /* 0x000fce0000000015 */
.L_x_22783:
[----:B------:R-:W-:Y:S05]  /*92a0*/  BSYNC.RECONVERGENT B1 ;  /* 0x0000000000017941 */ /* 0x000fea0003800200 */
.L_x_22781:
[----:B------:R-:W-:Y:S01]  /*92b0*/  SHF.R.U32.HI R45, RZ, 0x10, R49 ;  /* 0x00000010ff2d7819 */ /* 0x000fe20000011631 */
[----:B------:R-:W-:Y:S01]  /*92c0*/  HFMA2 R25, -RZ, RZ, 0.96630859375, -0.0022525787353515625 ;  /* 0x3bbb989dff197431 */ /* 0x000fe200000001ff */
        /* <DEDUP_REMOVED lines=20> */
[----:B------:R-:W-:Y:S01]  /*9410*/  IMAD.MOV.U32 R2, RZ, RZ, R21 ;  /* 0x000000ffff027224 */ /* 0x000fe200078e0015 */
[----:B------:R-:W-:Y:S06]  /*9420*/  BRA `(.L_x_22786) ;  /* 0x0000000000107947 */ /* 0x000fec0003800000 */
.L_x_22785:
[----:B------:R-:W0:Y:S02]  /*9430*/  MUFU.RCP R2, R27 ;  /* 0x0000001b00027308 */ /* 0x000e240000001000 */
[----:B0-----:R-:W-:-:S04]  /*9440*/  FFMA R0, R27, R2, -1 ;  /* 0xbf8000001b007423 */ /* 0x001fc80000000002 */
[----:B------:R-:W-:-:S04]  /*9450*/  FADD.FTZ R21, -R0, -RZ ;  /* 0x800000ff00157221 */ /* 0x000fc80000010100 */
[----:B------:R-:W-:-:S07]  /*9460*/  FFMA R2, R2, R21, R2 ;  /* 0x0000001502027223 */ /* 0x000fce0000000002 */
.L_x_22786:
[----:B------:R-:W-:Y:S05]  /*9470*/  BSYNC.RECONVERGENT B1 ;  /* 0x0000000000017941 */ /* 0x000fea0003800200 */
.L_x_22784:
        /* <DEDUP_REMOVED lines=39> */
.L_x_22788:
[----:B------:R-:W-:Y:S05]  /*96f0*/  BSYNC.RECONVERGENT B0 ;  /* 0x0000000000007941 */ /* 0x000fea0003800200 */
.L_x_22787:
        /* <DEDUP_REMOVED lines=12> */
.L_x_22790:
[----:B------:R-:W-:Y:S05]  /*97c0*/  BSYNC.RECONVERGENT B0 ;  /* 0x0000000000007941 */ /* 0x000fea0003800200 */
.L_x_22789:
        /* <DEDUP_REMOVED lines=31> */
.L_x_22792:
[----:B------:R-:W-:Y:S05]  /*99c0*/  BSYNC.RECONVERGENT B0 ;  /* 0x0000000000007941 */ /* 0x000fea0003800200 */
.L_x_22791:
        /* <DEDUP_REMOVED lines=16> */
.L_x_22794:
[----:B------:R-:W-:Y:S05]  /*9ad0*/  BSYNC.RECONVERGENT B0 ;  /* 0x0000000000007941 */ /* 0x000fea0003800200 */
.L_x_22793:
        /* <DEDUP_REMOVED lines=62> */
.L_x_22799:
        /* <DEDUP_REMOVED lines=48> */
.L_x_22798:
[----:B------:R-:W-:Y:S05]  /*a1c0*/  BSYNC.RECONVERGENT B1 ;  /* 0x0000000000017941 */ /* 0x000fea0003800200 */
.L_x_22797:
        /* <DEDUP_REMOVED lines=36> */
.L_x_22796:
[----:B------:R-:W-:Y:S05]  /*a410*/  BSYNC.RECONVERGENT B0 ;  /* 0x0000000000007941 */ /* 0x000fea0003800200 */
.L_x_22795:
        /* <DEDUP_REMOVED lines=28> */
.L_x_22804:
        /* <DEDUP_REMOVED lines=48> */
.L_x_22803:
[----:B------:R-:W-:Y:S05]  /*a8e0*/  BSYNC.RECONVERGENT B1 ;  /* 0x0000000000017941 */ /* 0x000fea0003800200 */
.L_x_22802:
        /* <DEDUP_REMOVED lines=36> */
.L_x_22801:
[----:B------:R-:W-:Y:S05]  /*ab30*/  BSYNC.RECONVERGENT B0 ;  /* 0x0000000000007941 */ /* 0x000fea0003800200 */
.L_x_22800:
        /* <DEDUP_REMOVED lines=28> */
.L_x_22809:
        /* <DEDUP_REMOVED lines=48> */
.L_x_22808:
[----:B------:R-:W-:Y:S05]  /*b000*/  BSYNC.RECONVERGENT B1 ;  /* 0x0000000000017941 */ /* 0x000fea0003800200 */
.L_x_22807:
        /* <DEDUP_REMOVED lines=36> */
.L_x_22806:
[----:B------:R-:W-:Y:S05]  /*b250*/  BSYNC.RECONVERGENT B0 ;  /* 0x0000000000007941 */ /* 0x000fea0003800200 */
.L_x_22805:
        /* <DEDUP_REMOVED lines=26> */
.L_x_22814:
        /* <DEDUP_REMOVED lines=48> */
.L_x_22813:
[----:B------:R-:W-:Y:S05]  /*b700*/  BSYNC.RECONVERGENT B1 ;  /* 0x0000000000017941 */ /* 0x000fea0003800200 */
.L_x_22812:
        /* <DEDUP_REMOVED lines=36> */
.L_x_22811:
[----:B------:R-:W-:Y:S05]  /*b950*/  BSYNC.RECONVERGENT B0 ;  /* 0x0000000000007941 */ /* 0x000fea0003800200 */
.L_x_22810:
        /* <DEDUP_REMOVED lines=39> */
.L_x_22823:
[----:B------:R-:W-:Y:S02]  /*bbd0*/  ISETP.NE.AND P0, PT, R3, RZ, PT ;  /* 0x000000ff0300720c */ /* 0x000fe40003f05270 */
[----:B-1----:R-:W-:-:S11]  /*bbe0*/  FMNMX R7, R2, R7, !PT ;  /* 0x0000000702077209 */ /* 0x002fd60007800000 */
[----:B------:R-:W-:Y:S05]  /*bbf0*/  @P0 BRA `(.L_x_22816) ;  /* 0x0000000000080947 */ /* 0x000fea0003800000 */
[----:B------:R-:W1:Y:S02]  /*bc00*/  LDC.64 R4, c[0x0][0x3a8] ;  /* 0x0000ea00ff047b82 */ /* 0x000e640000000a00 */
[----:B-1----:R1:W-:Y:S02]  /*bc10*/  REDG.E.MAX.S32.STRONG.GPU desc[UR26][R4.64], R7 ;  /* 0x000000070400798e */ /* 0x0023e4000d12e31a */
.L_x_22816:
[----:B------:R-:W-:Y:S05]  /*bc20*/  BSYNC B0 ;  /* 0x0000000000007941 */ /* 0x000fea0003800000 */
.L_x_22815:
        /* <DEDUP_REMOVED lines=11> */
[----:B0-23--:R-:W-:Y:S05]  /*bce0*/  CALL.REL.NOINC `($__internal_555_$__cuda_sm20_rcp_rn_f32_slowpath) ;  /* 0x0000000400987944 */ /* 0x00dfea0003c00000 */
[----:B------:R-:W-:Y:S05]  /*bcf0*/  BRA `(.L_x_22819) ;  /* 0x0000000000147947 */ /* 0x000fea0003800000 */
.L_x_22818:
[----:B01----:R-:W0:Y:S01]  /*bd00*/  MUFU.RCP R21, UR13 ;  /* 0x0000000d00157d08 */ /* 0x003e220008001000 */
[----:B------:R-:W-:-:S04]  /*bd10*/  IMAD.U32 R0, RZ, RZ, UR13 ;  /* 0x0000000dff007e24 */ /* 0x000fc8000f8e00ff */
[----:B0-----:R-:W-:-:S04]  /*bd20*/  FFMA R0, R21, R0, -1 ;  /* 0xbf80000015007423 */ /* 0x001fc80000000000 */
[----:B------:R-:W-:-:S04]  /*bd30*/  FADD.FTZ R0, -R0, -RZ ;  /* 0x800000ff00007221 */ /* 0x000fc80000010100 */
[----:B------:R-:W-:-:S07]  /*bd40*/  FFMA R21, R21, R0, R21 ;  /* 0x0000000015157223 */ /* 0x000fce0000000015 */
.L_x_22819:
[----:B------:R-:W0:Y:S02]  /*bd50*/  LDC.64 R2, c[0x0][0x3b0] ;  /* 0x0000ec00ff027b82 */ /* 0x000e240000000a00 */
[----:B0-----:R-:W-:Y:S01]  /*bd60*/  STG.E desc[UR26][R2.64], R21 ;  /* 0x0000001502007986 */ /* 0x001fe2000c10191a */
[----:B------:R-:W-:Y:S05]  /*bd70*/  EXIT ;  /* 0x000000000000794d */ /* 0x000fea0003800000 */
.L_x_22817:
[----:B------:R-:W-:Y:S01]  /*bd80*/  HFMA2 R9, -RZ, RZ, 0, 2.384185791015625e-07 ;  /* 0x00000004ff097431 */ /* 0x000fe200000001ff */
[----:B------:R-:W-:Y:S01]  /*bd90*/  MOV R11, 0x1f ;  /* 0x0000001f000b7802 */ /* 0x000fe20000000f00 */
[----:B------:R-:W-:-:S07]  /*bda0*/  IMAD.MOV.U32 R4, RZ, RZ, -0x1 ;  /* 0xffffffffff047424 */ /* 0x000fce00078e00ff */
[----:B01----:R-:W-:Y:S05]  /*bdb0*/  WARPSYNC.COLLECTIVE R4, `(.L_x_22820) ;  /* 0x0000000004087348 */ /* 0x003fea0003c00000 */
[----:B-1----:R1:W2:Y:S02]  /*bdc0*/  SHFL.DOWN P0, R7, R0, R9, R11 ;  /* 0x0800000900077389 */ /* 0x0022a4000000000b */
[----:B012---:R-:W-:Y:S05]  /*bdd0*/  ENDCOLLECTIVE ;  /* 0x000000000000791b */ /* 0x007fea0003800000 */
.L_x_22820:
[----:B------:R-:W-:Y:S01]  /*bde0*/  IMAD.MOV.U32 R9, RZ, RZ, 0x2 ;  /* 0x00000002ff097424 */ /* 0x000fe200078e00ff */
[----:B------:R-:W-:-:S04]  /*bdf0*/  MOV R5, R7 ;  /* 0x0000000700057202 */ /* 0x000fc80000000f00 */
[----:B------:R-:W-:-:S04]  /*be00*/  FMNMX R5, R5, R0, !PT ;  /* 0x0000000005057209 */ /* 0x000fc80007800000 */
[----:B------:R-:W-:-:S07]  /*be10*/  MOV R0, R5 ;  /* 0x0000000500007202 */ /* 0x000fce0000000f00 */
[----:B------:R-:W-:Y:S05]  /*be20*/  WARPSYNC.COLLECTIVE R4, `(.L_x_22821) ;  /* 0x0000000004087348 */ /* 0x000fea0003c00000 */
[----:B------:R0:W1:Y:S02]  /*be30*/  SHFL.DOWN P0, R7, R0, R9, R11 ;  /* 0x0800000900077389 */ /* 0x000064000000000b */
[----:B01----:R-:W-:Y:S05]  /*be40*/  ENDCOLLECTIVE ;  /* 0x000000000000791b */ /* 0x003fea0003800000 */
.L_x_22821:
[----:B------:R-:W-:Y:S01]  /*be50*/  IMAD.MOV.U32 R9, RZ, RZ, 0x1 ;  /* 0x00000001ff097424 */ /* 0x000fe200078e00ff */
[----:B------:R-:W-:-:S04]  /*be60*/  MOV R2, R7 ;  /* 0x0000000700027202 */ /* 0x000fc80000000f00 */
[----:B------:R-:W-:-:S04]  /*be70*/  FMNMX R2, R5, R2, !PT ;  /* 0x0000000205027209 */ /* 0x000fc80007800000 */
[----:B------:R-:W-:-:S07]  /*be80*/  MOV R0, R2 ;  /* 0x0000000200007202 */ /* 0x000fce0000000f00 */
[----:B------:R-:W-:Y:S05]  /*be90*/  WARPSYNC.COLLECTIVE R4, `(.L_x_22822) ;  /* 0x0000000004087348 */ /* 0x000fea0003c00000 */
[----:B------:R0:W1:Y:S02]  /*bea0*/  SHFL.DOWN P0, R7, R0, R9, R11 ;  /* 0x0800000900077389 */ /* 0x000064000000000b */
[----:B01----:R-:W-:Y:S05]  /*beb0*/  ENDCOLLECTIVE ;  /* 0x000000000000791b */ /* 0x003fea0003800000 */
.L_x_22822:
[----:B------:R-:W-:Y:S05]  /*bec0*/  BRA `(.L_x_22823) ;  /* 0xfffffffc00407947 */ /* 0x000fea000383ffff */
        .weak           $__internal_554_$__cuda_sm20_div_u64
        .type           $__internal_554_$__cuda_sm20_div_u64,@function
        .size           $__internal_554_$__cuda_sm20_div_u64,($__internal_555_$__cuda_sm20_rcp_rn_f32_slowpath - $__internal_554_$__cuda_sm20_div_u64)
$__internal_554_$__cuda_sm20_div_u64:
        /* <DEDUP_REMOVED lines=71> */
[----:B------:R-:W-:Y:S11]  /*c340*/  RET.REL.NODEC R6 `(_ZN18transformer_engine6detail38cast_transpose_fused_kernel_notalignedILb0ELb0ELb1EfNS_16CTDBiasDActParamI6__halfS3_13__nv_bfloat16fEELi4ELi4ENS_5EmptyEXadL_ZNS_5qgeluIffEET_T0_RKS6_EEEEvT3_mmm) ;  /* 0xffffff3c062c7950 */ /* 0x000ff60003c3ffff */
        .weak           $__internal_555_$__cuda_sm20_rcp_rn_f32_slowpath
        .type           $__internal_555_$__cuda_sm20_rcp_rn_f32_slowpath,@function
        .size           $__internal_555_$__cuda_sm20_rcp_rn_f32_slowpath,(.L_x_29856 - $__internal_555_$__cuda_sm20_rcp_rn_f32_slowpath)
$__internal_555_$__cuda_sm20_rcp_rn_f32_slowpath:
        /* <DEDUP_REMOVED lines=15> */
.L_x_22825:
        /* <DEDUP_REMOVED lines=33> */
.L_x_22827:
[----:B------:R0:W1:Y:S02]  /*c650*/  MUFU.RCP R21, R0 ;  /* 0x0000000000157308 */ /* 0x0000640000001000 */
.L_x_22826:
[----:B------:R-:W-:Y:S05]  /*c660*/  BSYNC B0 ;  /* 0x0000000000007941 */ /* 0x000fea0003800000 */
.L_x_22824:
[----:B------:R-:W-:Y:S01]  /*c670*/  HFMA2 R25, -RZ, RZ, 0, 0 ;  /* 0x00000000ff197431 */ /* 0x000fe200000001ff */
[----:B------:R-:W-:-:S04]  /*c680*/  MOV R24, R4 ;  /* 0x0000000400187202 */ /* 0x000fc80000000f00 */
[----:B01----:R-:W-:Y:S05]  /*c690*/  RET.REL.NODEC R24 `(_ZN18transformer_engine6detail38cast_transpose_fused_kernel_notalignedILb0ELb0ELb1EfNS_16CTDBiasDActParamI6__halfS3_13__nv_bfloat16fEELi4ELi4ENS_5EmptyEXadL_ZNS_5qgeluIffEET_T0_RKS6_EEEEvT3_mmm) ;  /* 0xffffff3818587950 */ /* 0x003fea0003c3ffff */
.L_x_22828:
        /* <DEDUP_REMOVED lines=14> */
.L_x_29856:


//--------------------- .text._ZN18transformer_engine6detail38cast_transpose_fused_kernel_notalignedILb0ELb0ELb1EfNS_16CTDBiasDActParamI6__halfS3_S3_fEELi4ELi4ENS_5EmptyEXadL_ZNS_5qgeluIffEET_T0_RKS5_EEEEvT3_mmm --------------------------
	.section	.text._ZN18transformer_engine6detail38cast_transpose_fused_kernel_notalignedILb0ELb0ELb1EfNS_16CTDBiasDActParamI6__halfS3_S3_fEELi4ELi4ENS_5EmptyEXadL_ZNS_5qgeluIffEET_T0_RKS5_EEEEvT3_mmm,"ax",@progbits
	.align	128
        .global         _ZN18transformer_engine6detail38cast_transpose_fused_kernel_notalignedILb0ELb0ELb1EfNS_16CTDBiasDActParamI6__halfS3_S3_fEELi4ELi4ENS_5EmptyEXadL_ZNS_5qgeluIffEET_T0_RKS5_EEEEvT3_mmm
        .type           _ZN18transformer_engine6detail38cast_transpose_fused_kernel_notalignedILb0ELb0ELb1EfNS_16CTDBiasDActParamI6__halfS3_S3_fEELi4ELi4ENS_5EmptyEXadL_ZNS_5qgeluIffEET_T0_RKS5_EEEEvT3_mmm,@function
        .size           _ZN18transformer_engine6detail38cast_transpose_fused_kernel_notalignedILb0ELb0ELb1EfNS_16CTDBiasDActParamI6__halfS3_S3_fEELi4ELi4ENS_5EmptyEXadL_ZNS_5qgeluIffEET_T0_RKS5_EEEEvT3_mmm,(.L_x_29858 - _ZN18transformer_engine6detail38cast_transpose_fused_kernel_notalignedILb0ELb0ELb1EfNS_16CTDBiasDActParamI6__halfS3_S3_fEELi4ELi4ENS_5EmptyEXadL_ZNS_5qgeluIffEET_T0_RKS5_EEEEvT3_mmm)
        .other          _ZN18transformer_engine6detail38cast_transpose_fused_kernel_notalignedILb0ELb0ELb1EfNS_16CTDBiasDActParamI6__halfS3_S3_fEELi4ELi4ENS_5EmptyEXadL_ZNS_5qgeluIffEET_T0_RKS5_EEEEvT3_mmm,@"STO_CUDA_ENTRY STV_DEFAULT"
_ZN18transformer_engine6detail38cast_transpose_fused_kernel_notalignedILb0ELb0ELb1EfNS_16CTDBiasDActParamI6__halfS3_S3_fEELi4ELi4ENS_5EmptyEXadL_ZNS_5qgeluIffEET_T0_RKS5_EEEEvT3_mmm:
.text._ZN18transformer_engine6detail38cast_transpose_fused_kernel_notalignedILb0ELb0ELb1EfNS_16CTDBiasDActParamI6__halfS3_S3_fEELi4ELi4ENS_5EmptyEXadL_ZNS_5qgeluIffEET_T0_RKS5_EEEEvT3_mmm:
        /* <DEDUP_REMOVED lines=43> */
.L_x_22829:
[----:B------:R-:W-:-:S07]  /*02b0*/  MOV R2, 0x2d0 ;  /* 0x000002d000027802 */ /* 0x000fce0000000f00 */
[----:B------:R-:W-:Y:S05]  /*02c0*/  CALL.REL.NOINC `($__internal_556_$__cuda_sm20_div_u64) ;  /* 0x000000bc00007944 */ /* 0x000fea0003c00000 */
        /* <DEDUP_REMOVED lines=11> */
.L_x_22830:
        /* <DEDUP_REMOVED lines=151> */
[----:B-----5:R-:W-:Y:S05]  /*0cf0*/  CALL.REL.NOINC `($__internal_557_$__cuda_sm20_rcp_rn_f32_slowpath) ;  /* 0x000000b400947944 */ /* 0x020fea0003c00000 */
[----:B------:R-:W-:Y:S05]  /*0d00*/  BRA `(.L_x_22833) ;  /* 0x0000000000107947 */ /* 0x000fea0003800000 */
.L_x_22832:
[----:B------:R-:W0:Y:S02]  /*0d10*/  MUFU.RCP R21, R2 ;  /* 0x0000000200157308 */ /* 0x000e240000001000 */
[----:B0-----:R-:W-:-:S04]  /*0d20*/  FFMA R0, R2, R21, -1 ;  /* 0xbf80000002007423 */ /* 0x001fc80000000015 */
[----:B------:R-:W-:-:S04]  /*0d30*/  FADD.FTZ R0, -R0, -RZ ;  /* 0x800000ff00007221 */ /* 0x000fc80000010100 */
[----:B------:R-:W-:-:S07]  /*0d40*/  FFMA R21, R21, R0, R21 ;  /* 0x0000000015157223 */ /* 0x000fce0000000015 */
.L_x_22833:
[----:B------:R-:W-:Y:S05]  /*0d50*/  BSYNC.RECONVERGENT B1 ;  /* 0x0000000000017941 */ /* 0x000fea0003800200 */
.L_x_22831:
        /* <DEDUP_REMOVED lines=21> */
[----:B-----5:R-:W-:Y:S05]  /*0eb0*/  CALL.REL.NOINC `($__internal_557_$__cuda_sm20_rcp_rn_f32_slowpath) ;  /* 0x000000b400247944 */ /* 0x020fea0003c00000 */
[----:B------:R-:W-:Y:S05]  /*0ec0*/  BRA `(.L_x_22836) ;  /* 0x0000000000107947 */ /* 0x000fea0003800000 */
.L_x_22835:
[----:B------:R-:W0:Y:S02]  /*0ed0*/  MUFU.RCP R21, R2 ;  /* 0x0000000200157308 */ /* 0x000e240000001000 */
[----:B0-----:R-:W-:-:S04]  /*0ee0*/  FFMA R0, R2, R21, -1 ;  /* 0xbf80000002007423 */ /* 0x001fc80000000015 */
[----:B------:R-:W-:-:S04]  /*0ef0*/  FADD.FTZ R0, -R0, -RZ ;  /* 0x800000ff00007221 */ /* 0x000fc80000010100 */
[----:B------:R-:W-:-:S07]  /*0f00*/  FFMA R21, R21, R0, R21 ;  /* 0x0000000015157223 */ /* 0x000fce0000000015 */
.L_x_22836:
[----:B------:R-:W-:Y:S05]  /*0f10*/  BSYNC.RECONVERGENT B1 ;  /* 0x0000000000017941 */ /* 0x000fea0003800200 */
.L_x_22834:
        /* <DEDUP_REMOVED lines=20> */
[----:B-----5:R-:W-:Y:S05]  /*1060*/  CALL.REL.NOINC `($__internal_557_$__cuda_sm20_rcp_rn_f32_slowpath) ;  /* 0x000000b000b87944 */ /* 0x020fea0003c00000 */
[----:B------:R-:W-:Y:S05]  /*1070*/  BRA `(.L_x_22839) ;  /* 0x0000000000107947 */ /* 0x000fea0003800000 */
.L_x_22838:
[----:B------:R-:W0:Y:S02]  /*1080*/  MUFU.RCP R21, R2 ;  /* 0x0000000200157308 */ /* 0x000e240000001000 */
[----:B0-----:R-:W-:-:S04]  /*1090*/  FFMA R0, R2, R21, -1 ;  /* 0xbf80000002007423 */ /* 0x001fc80000000015 */
[----:B------:R-:W-:-:S04]  /*10a0*/  FADD.FTZ R0, -R0, -RZ ;  /* 0x800000ff00007221 */ /* 0x000fc80000010100 */
[----:B------:R-:W-:-:S07]  /*10b0*/  FFMA R21, R21, R0, R21 ;  /* 0x0000000015157223 */ /* 0x000fce0000000015 */
.L_x_22839:
[----:B------:R-:W-:Y:S05]  /*10c0*/  BSYNC.RECONVERGENT B1 ;  /* 0x0000000000017941 */ /* 0x000fea0003800200 */
.L_x_22837:
        /* <DEDUP_REMOVED lines=23> */
.L_x_22841:
[----:B------:R-:W0:Y:S02]  /*1240*/  MUFU.RCP R21, R2 ;  /* 0x0000000200157308 */ /* 0x000e240000001000 */
[----:B0-----:R-:W-:-:S04]  /*1250*/  FFMA R0, R2, R21, -1 ;  /* 0xbf80000002007423 */ /* 0x001fc80000000015 */
[----:B------:R-:W-:-:S04]  /*1260*/  FADD.FTZ R0, -R0, -RZ ;  /* 0x800000ff00007221 */ /* 0x000fc80000010100 */
[----:B------:R-:W-:-:S07]  /*1270*/  FFMA R21, R21, R0, R21 ;  /* 0x0000000015157223 */ /* 0x000fce0000000015 */
.L_x_22842:
[----:B------:R-:W-:Y:S05]  /*1280*/  BSYNC.RECONVERGENT B1 ;  /* 0x0000000000017941 */ /* 0x000fea0003800200 */
.L_x_22840:
        /* <DEDUP_REMOVED lines=20> */
[----:B------:R-:W-:Y:S05]  /*13d0*/  CALL.REL.NOINC `($__internal_557_$__cuda_sm20_rcp_rn_f32_slowpath) ;  /* 0x000000ac00dc7944 */ /* 0x000fea0003c00000 */
[----:B------:R-:W-:Y:S05]  /*13e0*/  BRA `(.L_x_22845) ;  /* 0x0000000000107947 */ /* 0x000fea0003800000 */
.L_x_22844:
[----:B------:R-:W0:Y:S02]  /*13f0*/  MUFU.RCP R21, R2 ;  /* 0x0000000200157308 */ /* 0x000e240000001000 */
[----:B0-----:R-:W-:-:S04]  /*1400*/  FFMA R0, R2, R21, -1 ;  /* 0xbf80000002007423 */ /* 0x001fc80000000015 */
[----:B------:R-:W-:-:S04]  /*1410*/  FADD.FTZ R0, -R0, -RZ ;  /* 0x800000ff00007221 */ /* 0x000fc80000010100 */
[----:B------:R-:W-:-:S07]  /*1420*/  FFMA R21, R21, R0, R21 ;  /* 0x0000000015157223 */ /* 0x000fce0000000015 */
.L_x_22845:
[----:B------:R-:W-:Y:S05]  /*1430*/  BSYNC.RECONVERGENT B1 ;  /* 0x0000000000017941 */ /* 0x000fea0003800200 */
.L_x_22843:
        /* <DEDUP_REMOVED lines=21> */
[----:B------:R-:W-:Y:S05]  /*1590*/  CALL.REL.NOINC `($__internal_557_$__cuda_sm20_rcp_rn_f32_slowpath) ;  /* 0x000000ac006c7944 */ /* 0x000fea0003c00000 */
[----:B------:R-:W-:Y:S05]  /*15a0*/  BRA `(.L_x_22848) ;  /* 0x0000000000107947 */ /* 0x000fea0003800000 */
.L_x_22847:
[----:B------:R-:W0:Y:S02]  /*15b0*/  MUFU.RCP R21, R2 ;  /* 0x0000000200157308 */ /* 0x000e240000001000 */
[----:B0-----:R-:W-:-:S04]  /*15c0*/  FFMA R0, R2, R21, -1 ;  /* 0xbf80000002007423 */ /* 0x001fc80000000015 */
[----:B------:R-:W-:-:S04]  /*15d0*/  FADD.FTZ R0, -R0, -RZ ;  /* 0x800000ff00007221 */ /* 0x000fc80000010100 */
[----:B------:R-:W-:-:S07]  /*15e0*/  FFMA R21, R21, R0, R21 ;  /* 0x0000000015157223 */ /* 0x000fce0000000015 */
.L_x_22848:
[----:B------:R-:W-:Y:S05]  /*15f0*/  BSYNC.RECONVERGENT B1 ;  /* 0x0000000000017941 */ /* 0x000fea0003800200 */
.L_x_22846:
        /* <DEDUP_REMOVED lines=22> */
.L_x_22850:
[----:B------:R-:W0:Y:S02]  /*1760*/  MUFU.RCP R21, R2 ;  /* 0x0000000200157308 */ /* 0x000e240000001000 */
[----:B0-----:R-:W-:-:S04]  /*1770*/  FFMA R0, R2, R21, -1 ;  /* 0xbf80000002007423 */ /* 0x001fc80000000015 */
[----:B------:R-:W-:-:S04]  /*1780*/  FADD.FTZ R0, -R0, -RZ ;  /* 0x800000ff00007221 */ /* 0x000fc80000010100 */
[----:B------:R-:W-:-:S07]  /*1790*/  FFMA R21, R21, R0, R21 ;  /* 0x0000000015157223 */ /* 0x000fce0000000015 */
.L_x_22851:
[----:B------:R-:W-:Y:S05]  /*17a0*/  BSYNC.RECONVERGENT B1 ;  /* 0x0000000000017941 */ /* 0x000fea0003800200 */
.L_x_22849:
        /* <DEDUP_REMOVED lines=23> */
.L_x_22853:
[----:B------:R-:W0:Y:S02]  /*1920*/  MUFU.RCP R21, R2 ;  /* 0x0000000200157308 */ /* 0x000e240000001000 */
[----:B0-----:R-:W-:-:S04]  /*1930*/  FFMA R0, R2, R21, -1 ;  /* 0xbf80000002007423 */ /* 0x001fc80000000015 */
[----:B------:R-:W-:-:S04]  /*1940*/  FADD.FTZ R0, -R0, -RZ ;  /* 0x800000ff00007221 */ /* 0x000fc80000010100 */
[----:B------:R-:W-:-:S07]  /*1950*/  FFMA R21, R21, R0, R21 ;  /* 0x0000000015157223 */ /* 0x000fce0000000015 */
.L_x_22854:
[----:B------:R-:W-:Y:S05]  /*1960*/  BSYNC.RECONVERGENT B1 ;  /* 0x0000000000017941 */ /* 0x000fea0003800200 */
.L_x_22852:
        /* <DEDUP_REMOVED lines=22> */
.L_x_22856:
[----:B------:R-:W0:Y:S02]  /*1ad0*/  MUFU.RCP R21, R2 ;  /* 0x0000000200157308 */ /* 0x000e240000001000 */
[----:B0-----:R-:W-:-:S04]  /*1ae0*/  FFMA R0, R2, R21, -1 ;  /* 0xbf80000002007423 */ /* 0x001fc80000000015 */
[----:B------:R-:W-:-:S04]  /*1af0*/  FADD.FTZ R0, -R0, -RZ ;  /* 0x800000ff00007221 */ /* 0x000fc80000010100 */
[----:B------:R-:W-:-:S07]  /*1b00*/  FFMA R21, R21, R0, R21 ;  /* 0x0000000015157223 */ /* 0x000fce0000000015 */
.L_x_22857:
[----:B------:R-:W-:Y:S05]  /*1b10*/  BSYNC.RECONVERGENT B1 ;  /* 0x0000000000017941 */ /* 0x000fea0003800200 */
.L_x_22855:
        /* <DEDUP_REMOVED lines=23> */
.L_x_22859:
[----:B------:R-:W0:Y:S02]  /*1c90*/  MUFU.RCP R21, R2 ;  /* 0x0000000200157308 */ /* 0x000e240000001000 */
[----:B0-----:R-:W-:-:S04]  /*1ca0*/  FFMA R0, R2, R21, -1 ;  /* 0xbf80000002007423 */ /* 0x001fc80000000015 */
[----:B------:R-:W-:-:S04]  /*1cb0*/  FADD.FTZ R0, -R0, -RZ ;  /* 0x800000ff00007221 */ /* 0x000fc80000010100 */
[----:B------:R-:W-:-:S07]  /*1cc0*/  FFMA R21, R21, R0, R21 ;  /* 0x0000000015157223 */ /* 0x000fce0000000015 */
.L_x_22860:
[----:B------:R-:W-:Y:S05]  /*1cd0*/  BSYNC.RECONVERGENT B1 ;  /* 0x0000000000017941 */ /* 0x000fea0003800200 */
.L_x_22858:
        /* <DEDUP_REMOVED lines=22> */
.L_x_22862:
[----:B------:R-:W0:Y:S02]  /*1e40*/  MUFU.RCP R21, R2 ;  /* 0x0000000200157308 */ /* 0x000e240000001000 */
[----:B0-----:R-:W-:-:S04]  /*1e50*/  FFMA R0, R2, R21, -1 ;  /* 0xbf80000002007423 */ /* 0x001fc80000000015 */
[----:B------:R-:W-:-:S04]  /*1e60*/  FADD.FTZ R0, -R0, -RZ ;  /* 0x800000ff00007221 */ /* 0x000fc80000010100 */
[----:B------:R-:W-:-:S07]  /*1e70*/  FFMA R21, R21, R0, R21 ;  /* 0x0000000015157223 */ /* 0x000fce0000000015 */
.L_x_22863:
[----:B------:R-:W-:Y:S05]  /*1e80*/  BSYNC.RECONVERGENT B1 ;  /* 0x0000000000017941 */ /* 0x000fea0003800200 */
.L_x_22861:
        /* <DEDUP_REMOVED lines=23> */
.L_x_22865:
[----:B------:R-:W0:Y:S02]  /*2000*/  MUFU.RCP R21, R2 ;  /* 0x0000000200157308 */ /* 0x000e240000001000 */
[----:B0-----:R-:W-:-:S04]  /*2010*/  FFMA R0, R2, R21, -1 ;  /* 0xbf80000002007423 */ /* 0x001fc80000000015 */
[----:B------:R-:W-:-:S04]  /*2020*/  FADD.FTZ R0, -R0, -RZ ;  /* 0x800000ff00007221 */ /* 0x000fc80000010100 */
[----:B------:R-:W-:-:S07]  /*2030*/  FFMA R21, R21, R0, R21 ;  /* 0x0000000015157223 */ /* 0x000fce0000000015 */
.L_x_22866:
[----:B------:R-:W-:Y:S05]  /*2040*/  BSYNC.RECONVERGENT B1 ;  /* 0x0000000000017941 */ /* 0x000fea0003800200 */
.L_x_22864:
        /* <DEDUP_REMOVED lines=22> */
.L_x_22868:
[----:B------:R-:W0:Y:S02]  /*21b0*/  MUFU.RCP R21, R2 ;  /* 0x0000000200157308 */ /* 0x000e240000001000 */
[----:B0-----:R-:W-:-:S04]  /*21c0*/  FFMA R0, R2, R21, -1 ;  /* 0xbf80000002007423 */ /* 0x001fc80000000015 */
[----:B------:R-:W-:-:S04]  /*21d0*/  FADD.FTZ R0, -R0, -RZ ;  /* 0x800000ff00007221 */ /* 0x000fc80000010100 */
[----:B------:R-:W-:-:S07]  /*21e0*/  FFMA R21, R21, R0, R21 ;  /* 0x0000000015157223 */ /* 0x000fce0000000015 */
.L_x_22869:
[----:B------:R-:W-:Y:S05]  /*21f0*/  BSYNC.RECONVERGENT B1 ;  /* 0x0000000000017941 */ /* 0x000fea0003800200 */
.L_x_22867:
        /* <DEDUP_REMOVED lines=23> */
.L_x_22871:
[----:B------:R-:W0:Y:S02]  /*2370*/  MUFU.RCP R21, R2 ;  /* 0x0000000200157308 */ /* 0x000e240000001000 */
[----:B0-----:R-:W-:-:S04]  /*2380*/  FFMA R0, R2, R21, -1 ;  /* 0xbf80000002007423 */ /* 0x001fc80000000015 */
[----:B------:R-:W-:-:S04]  /*2390*/  FADD.FTZ R0, -R0, -RZ ;  /* 0x800000ff00007221 */ /* 0x000fc80000010100 */
[----:B------:R-:W-:-:S07]  /*23a0*/  FFMA R21, R21, R0, R21 ;  /* 0x0000000015157223 */ /* 0x000fce0000000015 */
.L_x_22872:
[----:B------:R-:W-:Y:S05]  /*23b0*/  BSYNC.RECONVERGENT B1 ;  /* 0x0000000000017941 */ /* 0x000fea0003800200 */
.L_x_22870:
        /* <DEDUP_REMOVED lines=22> */
.L_x_22874:
[----:B------:R-:W0:Y:S02]  /*2520*/  MUFU.RCP R21, R2 ;  /* 0x0000000200157308 */ /* 0x000e240000001000 */
[----:B0-----:R-:W-:-:S04]  /*2530*/  FFMA R0, R2, R21, -1 ;  /* 0xbf80000002007423 */ /* 0x001fc80000000015 */
[----:B------:R-:W-:-:S04]  /*2540*/  FADD.FTZ R0, -R0, -RZ ;  /* 0x800000ff00007221 */ /* 0x000fc80000010100 */
[----:B------:R-:W-:-:S07]  /*2550*/  FFMA R21, R21, R0, R21 ;  /* 0x0000000015157223 */ /* 0x000fce0000000015 */
.L_x_22875:
[----:B------:R-:W-:Y:S05]  /*2560*/  BSYNC.RECONVERGENT B1 ;  /* 0x0000000000017941 */ /* 0x000fea0003800200 */
.L_x_22873:
        /* <DEDUP_REMOVED lines=22> */
[----:B------:R-:W-:Y:S01]  /*26d0*/  MOV R17, R21 ;  /* 0x0000001500117202 */ /* 0x000fe20000000f00 */
[----:B------:R-:W-:Y:S06]  /*26e0*/  BRA `(.L_x_22878) ;  /* 0x0000000000107947 */ /* 0x000fec0003800000 */
.L_x_22877:
[----:B------:R-:W0:Y:S02]  /*26f0*/  MUFU.RCP R17, R2 ;  /* 0x0000000200117308 */ /* 0x000e240000001000 */
[----:B0-----:R-:W-:-:S04]  /*2700*/  FFMA R0, R2, R17, -1 ;  /* 0xbf80000002007423 */ /* 0x001fc80000000011 */
[----:B------:R-:W-:-:S04]  /*2710*/  FADD.FTZ R0, -R0, -RZ ;  /* 0x800000ff00007221 */ /* 0x000fc80000010100 */
[----:B------:R-:W-:-:S07]  /*2720*/  FFMA R17, R17, R0, R17 ;  /* 0x0000000011117223 */ /* 0x000fce0000000011 */
.L_x_22878:
[----:B------:R-:W-:Y:S05]  /*2730*/  BSYNC.RECONVERGENT B1 ;  /* 0x0000000000017941 */ /* 0x000fea0003800200 */
.L_x_22876:
        /* <DEDUP_REMOVED lines=51> */
.L_x_22880:
[----:B------:R-:W-:Y:S05]  /*2a70*/  BSYNC.RECONVERGENT B0 ;  /* 0x0000000000007941 */ /* 0x000fea0003800200 */
.L_x_22879:
        /* <DEDUP_REMOVED lines=10> */
.L_x_22882:
[----:B------:R-:W-:Y:S05]  /*2b20*/  BSYNC.RECONVERGENT B0 ;  /* 0x0000000000007941 */ /* 0x000fea0003800200 */
.L_x_22881:
        /* <DEDUP_REMOVED lines=14> */
.L_x_22884:
[----:B------:R-:W-:Y:S05]  /*2c10*/  BSYNC.RECONVERGENT B0 ;  /* 0x0000000000007941 */ /* 0x000fea0003800200 */
.L_x_22883:
        /* <DEDUP_REMOVED lines=14> */
.L_x_22886:
[----:B------:R-:W-:Y:S05]  /*2d00*/  BSYNC.RECONVERGENT B0 ;  /* 0x0000000000007941 */ /* 0x000fea0003800200 */
.L_x_22885:
        /* <DEDUP_REMOVED lines=85> */
[----:B-----5:R-:W-:Y:S05]  /*3260*/  CALL.REL.NOINC `($__internal_557_$__cuda_sm20_rcp_rn_f32_slowpath) ;  /* 0x0000009000387944 */ /* 0x020fea0003c00000 */
[----:B------:R-:W-:Y:S05]  /*3270*/  BRA `(.L_x_22889) ;  /* 0x0000000000107947 */ /* 0x000fea0003800000 */
.L_x_22888:
[----:B------:R-:W0:Y:S02]  /*3280*/  MUFU.RCP R21, R52 ;  /* 0x0000003400157308 */ /* 0x000e240000001000 */
[----:B0-----:R-:W-:-:S04]  /*3290*/  FFMA R0, R52, R21, -1 ;  /* 0xbf80000034007423 */ /* 0x001fc80000000015 */
[----:B------:R-:W-:-:S04]  /*32a0*/  FADD.FTZ R0, -R0, -RZ ;  /* 0x800000ff00007221 */ /* 0x000fc80000010100 */
[----:B------:R-:W-:-:S07]  /*32b0*/  FFMA R21, R21, R0, R21 ;  /* 0x0000000015157223 */ /* 0x000fce0000000015 */
.L_x_22889:
[----:B------:R-:W-:Y:S05]  /*32c0*/  BSYNC.RECONVERGENT B1 ;  /* 0x0000000000017941 */ /* 0x000fea0003800200 */
.L_x_22887:
        /* <DEDUP_REMOVED lines=23> */
.L_x_22891:
[----:B------:R-:W0:Y:S02]  /*3440*/  MUFU.RCP R21, R2 ;  /* 0x0000000200157308 */ /* 0x000e240000001000 */
[----:B0-----:R-:W-:-:S04]  /*3450*/  FFMA R0, R2, R21, -1 ;  /* 0xbf80000002007423 */ /* 0x001fc80000000015 */
[----:B------:R-:W-:-:S04]  /*3460*/  FADD.FTZ R0, -R0, -RZ ;  /* 0x800000ff00007221 */ /* 0x000fc80000010100 */
[----:B------:R-:W-:-:S07]  /*3470*/  FFMA R21, R21, R0, R21 ;  /* 0x0000000015157223 */ /* 0x000fce0000000015 */
.L_x_22892:
[----:B------:R-:W-:Y:S05]  /*3480*/  BSYNC.RECONVERGENT B1 ;  /* 0x0000000000017941 */ /* 0x000fea0003800200 */
.L_x_22890:
        /* <DEDUP_REMOVED lines=22> */
.L_x_22894:
[----:B------:R-:W0:Y:S02]  /*35f0*/  MUFU.RCP R21, R2 ;  /* 0x0000000200157308 */ /* 0x000e240000001000 */
[----:B0-----:R-:W-:-:S04]  /*3600*/  FFMA R0, R2, R21, -1 ;  /* 0xbf80000002007423 */ /* 0x001fc80000000015 */
[----:B------:R-:W-:-:S04]  /*3610*/  FADD.FTZ R0, -R0, -RZ ;  /* 0x800000ff00007221 */ /* 0x000fc80000010100 */
[----:B------:R-:W-:-:S07]  /*3620*/  FFMA R21, R21, R0, R21 ;  /* 0x0000000015157223 */ /* 0x000fce0000000015 */
.L_x_22895:
[----:B------:R-:W-:Y:S05]  /*3630*/  BSYNC.RECONVERGENT B1 ;  /* 0x0000000000017941 */ /* 0x000fea0003800200 */
.L_x_22893:
        /* <DEDUP_REMOVED lines=23> */
.L_x_22897:
[----:B------:R-:W0:Y:S02]  /*37b0*/  MUFU.RCP R21, R2 ;  /* 0x0000000200157308 */ /* 0x000e240000001000 */
[----:B0-----:R-:W-:-:S04]  /*37c0*/  FFMA R0, R2, R21, -1 ;  /* 0xbf80000002007423 */ /* 0x001fc80000000015 */
[----:B------:R-:W-:-:S04]  /*37d0*/  FADD.FTZ R0, -R0, -RZ ;  /* 0x800000ff00007221 */ /* 0x000fc80000010100 */
[----:B------:R-:W-:-:S07]  /*37e0*/  FFMA R21, R21, R0, R21 ;  /* 0x0000000015157223 */ /* 0x000fce0000000015 */
.L_x_22898:
[----:B------:R-:W-:Y:S05]  /*37f0*/  BSYNC.RECONVERGENT B1 ;  /* 0x0000000000017941 */ /* 0x000fea0003800200 */
.L_x_22896:
        /* <DEDUP_REMOVED lines=20> */
[----:B-----5:R-:W-:Y:S05]  /*3940*/  CALL.REL.NOINC `($__internal_557_$__cuda_sm20_rcp_rn_f32_slowpath) ;  /* 0x0000008800807944 */ /* 0x020fea0003c00000 */
[----:B------:R-:W-:Y:S05]  /*3950*/  BRA `(.L_x_22901) ;  /* 0x0000000000107947 */ /* 0x000fea0003800000 */
.L_x_22900:
[----:B------:R-:W0:Y:S02]  /*3960*/  MUFU.RCP R21, R2 ;  /* 0x0000000200157308 */ /* 0x000e240000001000 */
[----:B0-----:R-:W-:-:S04]  /*3970*/  FFMA R0, R2, R21, -1 ;  /* 0xbf80000002007423 */ /* 0x001fc80000000015 */
[----:B------:R-:W-:-:S04]  /*3980*/  FADD.FTZ R0, -R0, -RZ ;  /* 0x800000ff00007221 */ /* 0x000fc80000010100 */
[----:B------:R-:W-:-:S07]  /*3990*/  FFMA R21, R21, R0, R21 ;  /* 0x0000000015157223 */ /* 0x000fce0000000015 */
.L_x_22901:
[----:B------:R-:W-:Y:S05]  /*39a0*/  BSYNC.RECONVERGENT B1 ;  /* 0x0000000000017941 */ /* 0x000fea0003800200 */
.L_x_22899:
        /* <DEDUP_REMOVED lines=23> */
.L_x_22903:
[----:B------:R-:W0:Y:S02]  /*3b20*/  MUFU.RCP R21, R2 ;  /* 0x0000000200157308 */ /* 0x000e240000001000 */
[----:B0-----:R-:W-:-:S04]  /*3b30*/  FFMA R0, R2, R21, -1 ;  /* 0xbf80000002007423 */ /* 0x001fc80000000015 */
[----:B------:R-:W-:-:S04]  /*3b40*/  FADD.FTZ R0, -R0, -RZ ;  /* 0x800000ff00007221 */ /* 0x000fc80000010100 */
[----:B------:R-:W-:-:S07]  /*3b50*/  FFMA R21, R21, R0, R21 ;  /* 0x0000000015157223 */ /* 0x000fce0000000015 */
.L_x_22904:
[----:B------:R-:W-:Y:S05]  /*3b60*/  BSYNC.RECONVERGENT B1 ;  /* 0x0000000000017941 */ /* 0x000fea0003800200 */
.L_x_22902:
        /* <DEDUP_REMOVED lines=22> */
.L_x_22906:
[----:B------:R-:W0:Y:S02]  /*3cd0*/  MUFU.RCP R21, R2 ;  /* 0x0000000200157308 */ /* 0x000e240000001000 */
[----:B0-----:R-:W-:-:S04]  /*3ce0*/  FFMA R0, R2, R21, -1 ;  /* 0xbf80000002007423 */ /* 0x001fc80000000015 */
[----:B------:R-:W-:-:S04]  /*3cf0*/  FADD.FTZ R0, -R0, -RZ ;  /* 0x800000ff00007221 */ /* 0x000fc80000010100 */
[----:B------:R-:W-:-:S07]  /*3d00*/  FFMA R21, R21, R0, R21 ;  /* 0x0000000015157223 */ /* 0x000fce0000000015 */
.L_x_22907:
[----:B------:R-:W-:Y:S05]  /*3d10*/  BSYNC.RECONVERGENT B1 ;  /* 0x0000000000017941 */ /* 0x000fea0003800200 */
.L_x_22905:
        /* <DEDUP_REMOVED lines=23> */
.L_x_22909:
[----:B------:R-:W0:Y:S02]  /*3e90*/  MUFU.RCP R21, R2 ;  /* 0x0000000200157308 */ /* 0x000e240000001000 */
[----:B0-----:R-:W-:-:S04]  /*3ea0*/  FFMA R0, R2, R21, -1 ;  /* 0xbf80000002007423 */ /* 0x001fc80000000015 */
[----:B------:R-:W-:-:S04]  /*3eb0*/  FADD.FTZ R0, -R0, -RZ ;  /* 0x800000ff00007221 */ /* 0x000fc80000010100 */
[----:B------:R-:W-:-:S07]  /*3ec0*/  FFMA R21, R21, R0, R21 ;  /* 0x0000000015157223 */ /* 0x000fce0000000015 */
.L_x_22910:
[----:B------:R-:W-:Y:S05]  /*3ed0*/  BSYNC.RECONVERGENT B1 ;  /* 0x0000000000017941 */ /* 0x000fea0003800200 */
.L_x_22908:
        /* <DEDUP_REMOVED lines=22> */
.L_x_22912:
[----:B------:R-:W0:Y:S02]  /*4040*/  MUFU.RCP R21, R2 ;  /* 0x0000000200157308 */ /* 0x000e240000001000 */
[----:B0-----:R-:W-:-:S04]  /*4050*/  FFMA R0, R2, R21, -1 ;  /* 0xbf80000002007423 */ /* 0x001fc80000000015 */
[----:B------:R-:W-:-:S04]  /*4060*/  FADD.FTZ R0, -R0, -RZ ;  /* 0x800000ff00007221 */ /* 0x000fc80000010100 */
[----:B------:R-:W-:-:S07]  /*4070*/  FFMA R21, R21, R0, R21 ;  /* 0x0000000015157223 */ /* 0x000fce0000000015 */
.L_x_22913:
[----:B------:R-:W-:Y:S05]  /*4080*/  BSYNC.RECONVERGENT B1 ;  /* 0x0000000000017941 */ /* 0x000fea0003800200 */
.L_x_22911:
        /* <DEDUP_REMOVED lines=23> */
.L_x_22915:
[----:B------:R-:W0:Y:S02]  /*4200*/  MUFU.RCP R21, R2 ;  /* 0x0000000200157308 */ /* 0x000e240000001000 */
[----:B0-----:R-:W-:-:S04]  /*4210*/  FFMA R0, R2, R21, -1 ;  /* 0xbf80000002007423 */ /* 0x001fc80000000015 */
[----:B------:R-:W-:-:S04]  /*4220*/  FADD.FTZ R0, -R0, -RZ ;  /* 0x800000ff00007221 */ /* 0x000fc80000010100 */
[----:B------:R-:W-:-:S07]  /*4230*/  FFMA R21, R21, R0, R21 ;  /* 0x0000000015157223 */ /* 0x000fce0000000015 */
.L_x_22916:
[----:B------:R-:W-:Y:S05]  /*4240*/  BSYNC.RECONVERGENT B1 ;  /* 0x0000000000017941 */ /* 0x000fea0003800200 */
.L_x_22914:
        /* <DEDUP_REMOVED lines=22> */
.L_x_22918:
[----:B------:R-:W0:Y:S02]  /*43b0*/  MUFU.RCP R21, R2 ;  /* 0x0000000200157308 */ /* 0x000e240000001000 */
[----:B0-----:R-:W-:-:S04]  /*43c0*/  FFMA R0, R2, R21, -1 ;  /* 0xbf80000002007423 */ /* 0x001fc80000000015 */
[----:B------:R-:W-:-:S04]  /*43d0*/  FADD.FTZ R0, -R0, -RZ ;  /* 0x800000ff00007221 */ /* 0x000fc80000010100 */
[----:B------:R-:W-:-:S07]  /*43e0*/  FFMA R21, R21, R0, R21 ;  /* 0x0000000015157223 */ /* 0x000fce0000000015 */
.L_x_22919:
[----:B------:R-:W-:Y:S05]  /*43f0*/  BSYNC.RECONVERGENT B1 ;  /* 0x0000000000017941 */ /* 0x000fea0003800200 */
.L_x_22917:
        /* <DEDUP_REMOVED lines=23> */
.L_x_22921:
[----:B------:R-:W0:Y:S02]  /*4570*/  MUFU.RCP R21, R2 ;  /* 0x0000000200157308 */ /* 0x000e240000001000 */
[----:B0-----:R-:W-:-:S04]  /*4580*/  FFMA R0, R2, R21, -1 ;  /* 0xbf80000002007423 */ /* 0x001fc80000000015 */
[----:B------:R-:W-:-:S04]  /*4590*/  FADD.FTZ R0, -R0, -RZ ;  /* 0x800000ff00007221 */ /* 0x000fc80000010100 */
[----:B------:R-:W-:-:S07]  /*45a0*/  FFMA R21, R21, R0, R21 ;  /* 0x0000000015157223 */ /* 0x000fce0000000015 */
.L_x_22922:
[----:B------:R-:W-:Y:S05]  /*45b0*/  BSYNC.RECONVERGENT B1 ;  /* 0x0000000000017941 */ /* 0x000fea0003800200 */
.L_x_22920:
        /* <DEDUP_REMOVED lines=22> */
.L_x_22924:
[----:B------:R-:W0:Y:S02]  /*4720*/  MUFU.RCP R21, R2 ;  /* 0x0000000200157308 */ /* 0x000e240000001000 */
[----:B0-----:R-:W-:-:S04]  /*4730*/  FFMA R0, R2, R21, -1 ;  /* 0xbf80000002007423 */ /* 0x001fc80000000015 */
[----:B------:R-:W-:-:S04]  /*4740*/  FADD.FTZ R0, -R0, -RZ ;  /* 0x800000ff00007221 */ /* 0x000fc80000010100 */
[----:B------:R-:W-:-:S07]  /*4750*/  FFMA R21, R21, R0, R21 ;  /* 0x0000000015157223 */ /* 0x000fce0000000015 */
.L_x_22925:
[----:B------:R-:W-:Y:S05]  /*4760*/  BSYNC.RECONVERGENT B1 ;  /* 0x0000000000017941 */ /* 0x000fea0003800200 */
.L_x_22923:
        /* <DEDUP_REMOVED lines=23> */
.L_x_22927:
[----:B------:R-:W0:Y:S02]  /*48e0*/  MUFU.RCP R21, R2 ;  /* 0x0000000200157308 */ /* 0x000e240000001000 */
[----:B0-----:R-:W-:-:S04]  /*48f0*/  FFMA R0, R2, R21, -1 ;  /* 0xbf80000002007423 */ /* 0x001fc80000000015 */
[----:B------:R-:W-:-:S04]  /*4900*/  FADD.FTZ R0, -R0, -RZ ;  /* 0x800000ff00007221 */ /* 0x000fc80000010100 */
[----:B------:R-:W-:-:S07]  /*4910*/  FFMA R21, R21, R0, R21 ;  /* 0x0000000015157223 */ /* 0x000fce0000000015 */
.L_x_22928:
[----:B------:R-:W-:Y:S05]  /*4920*/  BSYNC.RECONVERGENT B1 ;  /* 0x0000000000017941 */ /* 0x000fea0003800200 */
.L_x_22926:
        /* <DEDUP_REMOVED lines=22> */
.L_x_22930:
[----:B------:R-:W0:Y:S02]  /*4a90*/  MUFU.RCP R21, R2 ;  /* 0x0000000200157308 */ /* 0x000e240000001000 */
[----:B0-----:R-:W-:-:S04]  /*4aa0*/  FFMA R0, R2, R21, -1 ;  /* 0xbf80000002007423 */ /* 0x001fc80000000015 */
[----:B------:R-:W-:-:S04]  /*4ab0*/  FADD.FTZ R0, -R0, -RZ ;  /* 0x800000ff00007221 */ /* 0x000fc80000010100 */
[----:B------:R-:W-:-:S07]  /*4ac0*/  FFMA R21, R21, R0, R21 ;  /* 0x0000000015157223 */ /* 0x000fce0000000015 */
.L_x_22931:
[----:B------:R-:W-:Y:S05]  /*4ad0*/  BSYNC.RECONVERGENT B1 ;  /* 0x0000000000017941 */ /* 0x000fea0003800200 */
.L_x_22929:
        /* <DEDUP_REMOVED lines=22> */
[----:B------:R-:W-:Y:S01]  /*4c40*/  MOV R25, R21 ;  /* 0x0000001500197202 */ /* 0x000fe20000000f00 */
[----:B------:R-:W-:Y:S06]  /*4c50*/  BRA `(.L_x_22934) ;  /* 0x0000000000107947 */ /* 0x000fec0003800000 */
.L_x_22933:
[----:B------:R-:W0:Y:S02]  /*4c60*/  MUFU.RCP R25, R2 ;  /* 0x0000000200197308 */ /* 0x000e240000001000 */
[----:B0-----:R-:W-:-:S04]  /*4c70*/  FFMA R0, R2, R25, -1 ;  /* 0xbf80000002007423 */ /* 0x001fc80000000019 */
[----:B------:R-:W-:-:S04]  /*4c80*/  FADD.FTZ R0, -R0, -RZ ;  /* 0x800000ff00007221 */ /* 0x000fc80000010100 */
[----:B------:R-:W-:-:S07]  /*4c90*/  FFMA R25, R25, R0, R25 ;  /* 0x0000000019197223 */ /* 0x000fce0000000019 */
.L_x_22934:
[----:B------:R-:W-:Y:S05]  /*4ca0*/  BSYNC.RECONVERGENT B1 ;  /* 0x0000000000017941 */ /* 0x000fea0003800200 */
.L_x_22932:
        /* <DEDUP_REMOVED lines=24> */
[----:B------:R-:W0:Y:S01]  /*4e30*/  F2F.F16.F32 R63, R63 ;  /* 0x0000003f003f7304 */ /* 0x000e220000200800 */
[----:B-1----:R-:W-:-:S07]  /*4e40*/  SHF.L.U32 R60, R13, 0x10, RZ ;  /* 0x000000100d3c7819 */ /* 0x002fce00000006ff */
        /* <DEDUP_REMOVED lines=19> */
.L_x_22936:
[----:B------:R-:W-:Y:S05]  /*4f80*/  BSYNC.RECONVERGENT B0 ;  /* 0x0000000000007941 */ /* 0x000fea0003800200 */
.L_x_22935:
[----:B-1----:R1:W2:Y:S01]  /*4f90*/  F2F.F16.F32 R41, R14 ;  /* 0x0000000e00297304 */ /* 0x0022a20000200800 */
        /* <DEDUP_REMOVED lines=12> */
.L_x_22938:
[----:B------:R-:W-:Y:S05]  /*5060*/  BSYNC.RECONVERGENT B0 ;  /* 0x0000000000007941 */ /* 0x000fea0003800200 */
.L_x_22937:
        /* <DEDUP_REMOVED lines=21> */
.L_x_22940:
[----:B------:R-:W-:Y:S05]  /*51c0*/  BSYNC.RECONVERGENT B0 ;  /* 0x0000000000007941 */ /* 0x000fea0003800200 */
.L_x_22939:
[----:B------:R-:W0:Y:S01]  /*51d0*/  F2F.F16.F32 R51, R51 ;  /* 0x0000003300337304 */ /* 0x000e220000200800 */
        /* <DEDUP_REMOVED lines=14> */
.L_x_22942:
[----:B------:R-:W-:Y:S05]  /*52c0*/  BSYNC.RECONVERGENT B0 ;  /* 0x0000000000007941 */ /* 0x000fea0003800200 */
.L_x_22941:
        /* <DEDUP_REMOVED lines=76> */
[----:B-----5:R-:W-:Y:S05]  /*5790*/  CALL.REL.NOINC `($__internal_557_$__cuda_sm20_rcp_rn_f32_slowpath) ;  /* 0x0000006800ec7944 */ /* 0x020fea0003c00000 */
[----:B------:R-:W-:Y:S05]  /*57a0*/  BRA `(.L_x_22945) ;  /* 0x0000000000107947 */ /* 0x000fea0003800000 */
.L_x_22944:
[----:B------:R-:W0:Y:S02]  /*57b0*/  MUFU.RCP R21, R26 ;  /* 0x0000001a00157308 */ /* 0x000e240000001000 */
[----:B0-----:R-:W-:-:S04]  /*57c0*/  FFMA R0, R26, R21, -1 ;  /* 0xbf8000001a007423 */ /* 0x001fc80000000015 */
[----:B------:R-:W-:-:S04]  /*57d0*/  FADD.FTZ R0, -R0, -RZ ;  /* 0x800000ff00007221 */ /* 0x000fc80000010100 */
[----:B------:R-:W-:-:S07]  /*57e0*/  FFMA R21, R21, R0, R21 ;  /* 0x0000000015157223 */ /* 0x000fce0000000015 */
.L_x_22945:
[----:B------:R-:W-:Y:S05]  /*57f0*/  BSYNC.RECONVERGENT B1 ;  /* 0x0000000000017941 */ /* 0x000fea0003800200 */
.L_x_22943:
        /* <DEDUP_REMOVED lines=23> */
.L_x_22947:
[----:B------:R-:W0:Y:S02]  /*5970*/  MUFU.RCP R21, R2 ;  /* 0x0000000200157308 */ /* 0x000e240000001000 */
[----:B0-----:R-:W-:-:S04]  /*5980*/  FFMA R0, R2, R21, -1 ;  /* 0xbf80000002007423 */ /* 0x001fc80000000015 */
[----:B------:R-:W-:-:S04]  /*5990*/  FADD.FTZ R0, -R0, -RZ ;  /* 0x800000ff00007221 */ /* 0x000fc80000010100 */
[----:B------:R-:W-:-:S07]  /*59a0*/  FFMA R21, R21, R0, R21 ;  /* 0x0000000015157223 */ /* 0x000fce0000000015 */
.L_x_22948:
[----:B------:R-:W-:Y:S05]  /*59b0*/  BSYNC.RECONVERGENT B1 ;  /* 0x0000000000017941 */ /* 0x000fea0003800200 */
.L_x_22946:
        /* <DEDUP_REMOVED lines=22> */
.L_x_22950:
[----:B------:R-:W0:Y:S02]  /*5b20*/  MUFU.RCP R21, R2 ;  /* 0x0000000200157308 */ /* 0x000e240000001000 */
[----:B0-----:R-:W-:-:S04]  /*5b30*/  FFMA R0, R2, R21, -1 ;  /* 0xbf80000002007423 */ /* 0x001fc80000000015 */
[----:B------:R-:W-:-:S04]  /*5b40*/  FADD.FTZ R0, -R0, -RZ ;  /* 0x800000ff00007221 */ /* 0x000fc80000010100 */
[----:B------:R-:W-:-:S07]  /*5b50*/  FFMA R21, R21, R0, R21 ;  /* 0x0000000015157223 */ /* 0x000fce0000000015 */
.L_x_22951:
[----:B------:R-:W-:Y:S05]  /*5b60*/  BSYNC.RECONVERGENT B1 ;  /* 0x0000000000017941 */ /* 0x000fea0003800200 */
.L_x_22949:
        /* <DEDUP_REMOVED lines=23> */
.L_x_22953:
[----:B------:R-:W0:Y:S02]  /*5ce0*/  MUFU.RCP R21, R4 ;  /* 0x0000000400157308 */ /* 0x000e240000001000 */
[----:B0-----:R-:W-:-:S04]  /*5cf0*/  FFMA R0, R4, R21, -1 ;  /* 0xbf80000004007423 */ /* 0x001fc80000000015 */
[----:B------:R-:W-:-:S04]  /*5d00*/  FADD.FTZ R0, -R0, -RZ ;  /* 0x800000ff00007221 */ /* 0x000fc80000010100 */
[----:B------:R-:W-:-:S07]  /*5d10*/  FFMA R21, R21, R0, R21 ;  /* 0x0000000015157223 */ /* 0x000fce0000000015 */
.L_x_22954:
[----:B------:R-:W-:Y:S05]  /*5d20*/  BSYNC.RECONVERGENT B1 ;  /* 0x0000000000017941 */ /* 0x000fea0003800200 */
.L_x_22952:
        /* <DEDUP_REMOVED lines=22> */
.L_x_22956:
[----:B------:R-:W0:Y:S02]  /*5e90*/  MUFU.RCP R21, R2 ;  /* 0x0000000200157308 */ /* 0x000e240000001000 */
[----:B0-----:R-:W-:-:S04]  /*5ea0*/  FFMA R0, R2, R21, -1 ;  /* 0xbf80000002007423 */ /* 0x001fc80000000015 */
[----:B------:R-:W-:-:S04]  /*5eb0*/  FADD.FTZ R0, -R0, -RZ ;  /* 0x800000ff00007221 */ /* 0x000fc80000010100 */
[----:B------:R-:W-:-:S07]  /*5ec0*/  FFMA R21, R21, R0, R21 ;  /* 0x0000000015157223 */ /* 0x000fce0000000015 */
.L_x_22957:
[----:B------:R-:W-:Y:S05]  /*5ed0*/  BSYNC.RECONVERGENT B1 ;  /* 0x0000000000017941 */ /* 0x000fea0003800200 */
.L_x_22955:
        /* <DEDUP_REMOVED lines=23> */
.L_x_22959:
[----:B------:R-:W0:Y:S02]  /*6050*/  MUFU.RCP R21, R2 ;  /* 0x0000000200157308 */ /* 0x000e240000001000 */
[----:B0-----:R-:W-:-:S04]  /*6060*/  FFMA R0, R2, R21, -1 ;  /* 0xbf80000002007423 */ /* 0x001fc80000000015 */
[----:B------:R-:W-:-:S04]  /*6070*/  FADD.FTZ R0, -R0, -RZ ;  /* 0x800000ff00007221 */ /* 0x000fc80000010100 */
[----:B------:R-:W-:-:S07]  /*6080*/  FFMA R21, R21, R0, R21 ;  /* 0x0000000015157223 */ /* 0x000fce0000000015 */
.L_x_22960:
[----:B------:R-:W-:Y:S05]  /*6090*/  BSYNC.RECONVERGENT B1 ;  /* 0x0000000000017941 */ /* 0x000fea0003800200 */
.L_x_22958:
        /* <DEDUP_REMOVED lines=22> */
.L_x_22962:
[----:B------:R-:W0:Y:S02]  /*6200*/  MUFU.RCP R21, R2 ;  /* 0x0000000200157308 */ /* 0x000e240000001000 */
[----:B0-----:R-:W-:-:S04]  /*6210*/  FFMA R0, R2, R21, -1 ;  /* 0xbf80000002007423 */ /* 0x001fc80000000015 */
[----:B------:R-:W-:-:S04]  /*6220*/  FADD.FTZ R0, -R0, -RZ ;  /* 0x800000ff00007221 */ /* 0x000fc80000010100 */
[----:B------:R-:W-:-:S07]  /*6230*/  FFMA R21, R21, R0, R21 ;  /* 0x0000000015157223 */ /* 0x000fce0000000015 */
.L_x_22963:
[----:B------:R-:W-:Y:S05]  /*6240*/  BSYNC.RECONVERGENT B1 ;  /* 0x0000000000017941 */ /* 0x000fea0003800200 */
.L_x_22961:
        /* <DEDUP_REMOVED lines=23> */
.L_x_22965:
[----:B------:R-:W0:Y:S02]  /*63c0*/  MUFU.RCP R21, R2 ;  /* 0x0000000200157308 */ /* 0x000e240000001000 */
[----:B0-----:R-:W-:-:S04]  /*63d0*/  FFMA R0, R2, R21, -1 ;  /* 0xbf80000002007423 */ /* 0x001fc80000000015 */
[----:B------:R-:W-:-:S04]  /*63e0*/  FADD.FTZ R0, -R0, -RZ ;  /* 0x800000ff00007221 */ /* 0x000fc80000010100 */
[----:B------:R-:W-:-:S07]  /*63f0*/  FFMA R21, R21, R0, R21 ;  /* 0x0000000015157223 */ /* 0x000fce0000000015 */
.L_x_22966:
[----:B------:R-:W-:Y:S05]  /*6400*/  BSYNC.RECONVERGENT B1 ;  /* 0x0000000000017941 */ /* 0x000fea0003800200 */
.L_x_22964:
        /* <DEDUP_REMOVED lines=22> */
.L_x_22968:
[----:B------:R-:W0:Y:S02]  /*6570*/  MUFU.RCP R21, R2 ;  /* 0x0000000200157308 */ /* 0x000e240000001000 */
[----:B0-----:R-:W-:-:S04]  /*6580*/  FFMA R0, R2, R21, -1 ;  /* 0xbf80000002007423 */ /* 0x001fc80000000015 */
[----:B------:R-:W-:-:S04]  /*6590*/  FADD.FTZ R0, -R0, -RZ ;  /* 0x800000ff00007221 */ /* 0x000fc80000010100 */
[----:B------:R-:W-:-:S07]  /*65a0*/  FFMA R21, R21, R0, R21 ;  /* 0x0000000015157223 */ /* 0x000fce0000000015 */
.L_x_22969:
[----:B------:R-:W-:Y:S05]  /*65b0*/  BSYNC.RECONVERGENT B1 ;  /* 0x0000000000017941 */ /* 0x000fea0003800200 */
.L_x_22967:
        /* <DEDUP_REMOVED lines=23> */
.L_x_22971:
[----:B------:R-:W0:Y:S02]  /*6730*/  MUFU.RCP R21, R2 ;  /* 0x0000000200157308 */ /* 0x000e240000001000 */
[----:B0-----:R-:W-:-:S04]  /*6740*/  FFMA R0, R2, R21, -1 ;  /* 0xbf80000002007423 */ /* 0x001fc80000000015 */
[----:B------:R-:W-:-:S04]  /*6750*/  FADD.FTZ R0, -R0, -RZ ;  /* 0x800000ff00007221 */ /* 0x000fc80000010100 */
[----:B------:R-:W-:-:S07]  /*6760*/  FFMA R21, R21, R0, R21 ;  /* 0x0000000015157223 */ /* 0x000fce0000000015 */
.L_x_22972:
[----:B------:R-:W-:Y:S05]  /*6770*/  BSYNC.RECONVERGENT B1 ;  /* 0x0000000000017941 */ /* 0x000fea0003800200 */
.L_x_22970:
        /* <DEDUP_REMOVED lines=22> */
.L_x_22974:
[----:B------:R-:W0:Y:S02]  /*68e0*/  MUFU.RCP R21, R2 ;  /* 0x0000000200157308 */ /* 0x000e240000001000 */
[----:B0-----:R-:W-:-:S04]  /*68f0*/  FFMA R0, R2, R21, -1 ;  /* 0xbf80000002007423 */ /* 0x001fc80000000015 */
[----:B------:R-:W-:-:S04]  /*6900*/  FADD.FTZ R0, -R0, -RZ ;  /* 0x800000ff00007221 */ /* 0x000fc80000010100 */
[----:B------:R-:W-:-:S07]  /*6910*/  FFMA R21, R21, R0, R21 ;  /* 0x0000000015157223 */ /* 0x000fce0000000015 */
.L_x_22975:
[----:B------:R-:W-:Y:S05]  /*6920*/  BSYNC.RECONVERGENT B1 ;  /* 0x0000000000017941 */ /* 0x000fea0003800200 */
.L_x_22973:
        /* <DEDUP_REMOVED lines=23> */
.L_x_22977:
[----:B------:R-:W0:Y:S02]  /*6aa0*/  MUFU.RCP R21, R2 ;  /* 0x0000000200157308 */ /* 0x000e240000001000 */
[----:B0-----:R-:W-:-:S04]  /*6ab0*/  FFMA R0, R2, R21, -1 ;  /* 0xbf80000002007423 */ /* 0x001fc80000000015 */
[----:B------:R-:W-:-:S04]  /*6ac0*/  FADD.FTZ R0, -R0, -RZ ;  /* 0x800000ff00007221 */ /* 0x000fc80000010100 */
[----:B------:R-:W-:-:S07]  /*6ad0*/  FFMA R21, R21, R0, R21 ;  /* 0x0000000015157223 */ /* 0x000fce0000000015 */
.L_x_22978:
[----:B------:R-:W-:Y:S05]  /*6ae0*/  BSYNC.RECONVERGENT B1 ;  /* 0x0000000000017941 */ /* 0x000fea0003800200 */
.L_x_22976:
        /* <DEDUP_REMOVED lines=22> */
.L_x_22980:
[----:B------:R-:W0:Y:S02]  /*6c50*/  MUFU.RCP R21, R2 ;  /* 0x0000000200157308 */ /* 0x000e240000001000 */
[----:B0-----:R-:W-:-:S04]  /*6c60*/  FFMA R0, R2, R21, -1 ;  /* 0xbf80000002007423 */ /* 0x001fc80000000015 */
[----:B------:R-:W-:-:S04]  /*6c70*/  FADD.FTZ R0, -R0, -RZ ;  /* 0x800000ff00007221 */ /* 0x000fc80000010100 */
[----:B------:R-:W-:-:S07]  /*6c80*/  FFMA R21, R21, R0, R21 ;  /* 0x0000000015157223 */ /* 0x000fce0000000015 */
.L_x_22981:
[----:B------:R-:W-:Y:S05]  /*6c90*/  BSYNC.RECONVERGENT B1 ;  /* 0x0000000000017941 */ /* 0x000fea0003800200 */
.L_x_22979:
        /* <DEDUP_REMOVED lines=23> */
.L_x_22983:
[----:B------:R-:W0:Y:S02]  /*6e10*/  MUFU.RCP R21, R2 ;  /* 0x0000000200157308 */ /* 0x000e240000001000 */
[----:B0-----:R-:W-:-:S04]  /*6e20*/  FFMA R0, R2, R21, -1 ;  /* 0xbf80000002007423 */ /* 0x001fc80000000015 */
[----:B------:R-:W-:-:S04]  /*6e30*/  FADD.FTZ R0, -R0, -RZ ;  /* 0x800000ff00007221 */ /* 0x000fc80000010100 */
[----:B------:R-:W-:-:S07]  /*6e40*/  FFMA R21, R21, R0, R21 ;  /* 0x0000000015157223 */ /* 0x000fce0000000015 */
.L_x_22984:
[----:B------:R-:W-:Y:S05]  /*6e50*/  BSYNC.RECONVERGENT B1 ;  /* 0x0000000000017941 */ /* 0x000fea0003800200 */
.L_x_22982:
        /* <DEDUP_REMOVED lines=22> */
.L_x_22986:
[----:B------:R-:W0:Y:S02]  /*6fc0*/  MUFU.RCP R21, R2 ;  /* 0x0000000200157308 */ /* 0x000e240000001000 */
[----:B0-----:R-:W-:-:S04]  /*6fd0*/  FFMA R0, R2, R21, -1 ;  /* 0xbf80000002007423 */ /* 0x001fc80000000015 */
[----:B------:R-:W-:-:S04]  /*6fe0*/  FADD.FTZ R0, -R0, -RZ ;  /* 0x800000ff00007221 */ /* 0x000fc80000010100 */
[----:B------:R-:W-:-:S07]  /*6ff0*/  FFMA R21, R21, R0, R21 ;  /* 0x0000000015157223 */ /* 0x000fce0000000015 */
.L_x_22987:
[----:B------:R-:W-:Y:S05]  /*7000*/  BSYNC.RECONVERGENT B1 ;  /* 0x0000000000017941 */ /* 0x000fea0003800200 */
.L_x_22985:
        /* <DEDUP_REMOVED lines=22> */
[----:B------:R-:W-:Y:S01]  /*7170*/  IMAD.MOV.U32 R2, RZ, RZ, R21 ;  /* 0x000000ffff027224 */ /* 0x000fe200078e0015 */
[----:B------:R-:W-:Y:S06]  /*7180*/  BRA `(.L_x_22990) ;  /* 0x0000000000107947 */ /* 0x000fec0003800000 */
.L_x_22989:
[----:B------:R-:W0:Y:S02]  /*7190*/  MUFU.RCP R2, R25 ;  /* 0x0000001900027308 */ /* 0x000e240000001000 */
[----:B0-----:R-:W-:-:S04]  /*71a0*/  FFMA R0, R25, R2, -1 ;  /* 0xbf80000019007423 */ /* 0x001fc80000000002 */
[----:B------:R-:W-:-:S04]  /*71b0*/  FADD.FTZ R21, -R0, -RZ ;  /* 0x800000ff00157221 */ /* 0x000fc80000010100 */
[----:B------:R-:W-:-:S07]  /*71c0*/  FFMA R2, R2, R21, R2 ;  /* 0x0000001502027223 */ /* 0x000fce0000000002 */
.L_x_22990:
[----:B------:R-:W-:Y:S05]  /*71d0*/  BSYNC.RECONVERGENT B1 ;  /* 0x0000000000017941 */ /* 0x000fea0003800200 */
.L_x_22988:
        /* <DEDUP_REMOVED lines=22> */
.L_x_22992:
[----:B------:R-:W-:Y:S05]  /*7340*/  BSYNC.RECONVERGENT B0 ;  /* 0x0000000000007941 */ /* 0x000fea0003800200 */
.L_x_22991:
        /* <DEDUP_REMOVED lines=36> */
.L_x_22994:
[----:B------:R-:W-:Y:S05]  /*7590*/  BSYNC.RECONVERGENT B0 ;  /* 0x0000000000007941 */ /* 0x000fea0003800200 */
.L_x_22993:
        /* <DEDUP_REMOVED lines=21> */
.L_x_22996:
[----:B------:R-:W-:Y:S05]  /*76f0*/  BSYNC.RECONVERGENT B0 ;  /* 0x0000000000007941 */ /* 0x000fea0003800200 */
.L_x_22995:
        /* <DEDUP_REMOVED lines=21> */
.L_x_22998:
[----:B------:R-:W-:Y:S05]  /*7850*/  BSYNC.RECONVERGENT B0 ;  /* 0x0000000000007941 */ /* 0x000fea0003800200 */
.L_x_22997:
        /* <DEDUP_REMOVED lines=29> */
[----:B------:R-:W-:Y:S05]  /*7a30*/  CALL.REL.NOINC `($__internal_557_$__cuda_sm20_rcp_rn_f32_slowpath) ;  /* 0x0000004800447944 */ /* 0x000fea0003c00000 */
[----:B------:R-:W-:Y:S05]  /*7a40*/  BRA `(.L_x_23001) ;  /* 0x0000000000107947 */ /* 0x000fea0003800000 */
.L_x_23000:
[----:B------:R-:W0:Y:S02]  /*7a50*/  MUFU.RCP R21, R26 ;  /* 0x0000001a00157308 */ /* 0x000e240000001000 */
[----:B0-----:R-:W-:-:S04]  /*7a60*/  FFMA R0, R26, R21, -1 ;  /* 0xbf8000001a007423 */ /* 0x001fc80000000015 */
[----:B------:R-:W-:-:S04]  /*7a70*/  FADD.FTZ R0, -R0, -RZ ;  /* 0x800000ff00007221 */ /* 0x000fc80000010100 */
[----:B------:R-:W-:-:S07]  /*7a80*/  FFMA R21, R21, R0, R21 ;  /* 0x0000000015157223 */ /* 0x000fce0000000015 */
.L_x_23001:
[----:B------:R-:W-:Y:S05]  /*7a90*/  BSYNC.RECONVERGENT B1 ;  /* 0x0000000000017941 */ /* 0x000fea0003800200 */
.L_x_22999:
        /* <DEDUP_REMOVED lines=23> */
.L_x_23003:
[----:B------:R-:W0:Y:S02]  /*7c10*/  MUFU.RCP R21, R2 ;  /* 0x0000000200157308 */ /* 0x000e240000001000 */
[----:B0-----:R-:W-:-:S04]  /*7c20*/  FFMA R0, R2, R21, -1 ;  /* 0xbf80000002007423 */ /* 0x001fc80000000015 */
[----:B------:R-:W-:-:S04]  /*7c30*/  FADD.FTZ R0, -R0, -RZ ;  /* 0x800000ff00007221 */ /* 0x000fc80000010100 */
[----:B------:R-:W-:-:S07]  /*7c40*/  FFMA R21, R21, R0, R21 ;  /* 0x0000000015157223 */ /* 0x000fce0000000015 */
.L_x_23004:
[----:B------:R-:W-:Y:S05]  /*7c50*/  BSYNC.RECONVERGENT B1 ;  /* 0x0000000000017941 */ /* 0x000fea0003800200 */
.L_x_23002:
        /* <DEDUP_REMOVED lines=22> */
.L_x_23006:
[----:B------:R-:W0:Y:S02]  /*7dc0*/  MUFU.RCP R21, R2 ;  /* 0x0000000200157308 */ /* 0x000e240000001000 */
[----:B0-----:R-:W-:-:S04]  /*7dd0*/  FFMA R0, R2, R21, -1 ;  /* 0xbf80000002007423 */ /* 0x001fc80000000015 */
[----:B------:R-:W-:-:S04]  /*7de0*/  FADD.FTZ R0, -R0, -RZ ;  /* 0x800000ff00007221 */ /* 0x000fc80000010100 */
[----:B------:R-:W-:-:S07]  /*7df0*/  FFMA R21, R21, R0, R21 ;  /* 0x0000000015157223 */ /* 0x000fce0000000015 */
.L_x_23007:
[----:B------:R-:W-:Y:S05]  /*7e00*/  BSYNC.RECONVERGENT B1 ;  /* 0x0000000000017941 */ /* 0x000fea0003800200 */
.L_x_23005:
        /* <DEDUP_REMOVED lines=21> */
[----:B------:R-:W-:Y:S05]  /*7f60*/  CALL.REL.NOINC `($__internal_557_$__cuda_sm20_rcp_rn_f32_slowpath) ;  /* 0x0000004000f87944 */ /* 0x000fea0003c00000 */
[----:B------:R-:W-:Y:S05]  /*7f70*/  BRA `(.L_x_23010) ;  /* 0x0000000000107947 */ /* 0x000fea0003800000 */
.L_x_23009:
[----:B------:R-:W0:Y:S02]  /*7f80*/  MUFU.RCP R21, R2 ;  /* 0x0000000200157308 */ /* 0x000e240000001000 */
[----:B0-----:R-:W-:-:S04]  /*7f90*/  FFMA R0, R2, R21, -1 ;  /* 0xbf80000002007423 */ /* 0x001fc80000000015 */
[----:B------:R-:W-:-:S04]  /*7fa0*/  FADD.FTZ R0, -R0, -RZ ;  /* 0x800000ff00007221 */ /* 0x000fc80000010100 */
[----:B------:R-:W-:-:S07]  /*7fb0*/  FFMA R21, R21, R0, R21 ;  /* 0x0000000015157223 */ /* 0x000fce0000000015 */
.L_x_23010:
[----:B------:R-:W-:Y:S05]  /*7fc0*/  BSYNC.RECONVERGENT B1 ;  /* 0x0000000000017941 */ /* 0x000fea0003800200 */
.L_x_23008:
        /* <DEDUP_REMOVED lines=22> */
.L_x_23012:
[----:B------:R-:W0:Y:S02]  /*8130*/  MUFU.RCP R21, R2 ;  /* 0x0000000200157308 */ /* 0x000e240000001000 */
[----:B0-----:R-:W-:-:S04]  /*8140*/  FFMA R0, R2, R21, -1 ;  /* 0xbf80000002007423 */ /* 0x001fc80000000015 */
[----:B------:R-:W-:-:S04]  /*8150*/  FADD.FTZ R0, -R0, -RZ ;  /* 0x800000ff00007221 */ /* 0x000fc80000010100 */
[----:B------:R-:W-:-:S07]  /*8160*/  FFMA R21, R21, R0, R21 ;  /* 0x0000000015157223 */ /* 0x000fce0000000015 */
.L_x_23013:
[----:B------:R-:W-:Y:S05]  /*8170*/  BSYNC.RECONVERGENT B1 ;  /* 0x0000000000017941 */ /* 0x000fea0003800200 */
.L_x_23011:
        /* <DEDUP_REMOVED lines=23> */
.L_x_23015:
[----:B------:R-:W0:Y:S02]  /*82f0*/  MUFU.RCP R21, R2 ;  /* 0x0000000200157308 */ /* 0x000e240000001000 */
[----:B0-----:R-:W-:-:S04]  /*8300*/  FFMA R0, R2, R21, -1 ;  /* 0xbf80000002007423 */ /* 0x001fc80000000015 */
[----:B------:R-:W-:-:S04]  /*8310*/  FADD.FTZ R0, -R0, -RZ ;  /* 0x800000ff00007221 */ /* 0x000fc80000010100 */
[----:B------:R-:W-:-:S07]  /*8320*/  FFMA R21, R21, R0, R21 ;  /* 0x0000000015157223 */ /* 0x000fce0000000015 */
.L_x_23016:
[----:B------:R-:W-:Y:S05]  /*8330*/  BSYNC.RECONVERGENT B1 ;  /* 0x0000000000017941 */ /* 0x000fea0003800200 */
.L_x_23014:
        /* <DEDUP_REMOVED lines=22> */
.L_x_23018:
[----:B------:R-:W0:Y:S02]  /*84a0*/  MUFU.RCP R21, R2 ;  /* 0x0000000200157308 */ /* 0x000e240000001000 */
[----:B0-----:R-:W-:-:S04]  /*84b0*/  FFMA R0, R2, R21, -1 ;  /* 0xbf80000002007423 */ /* 0x001fc80000000015 */
[----:B------:R-:W-:-:S04]  /*84c0*/  FADD.FTZ R0, -R0, -RZ ;  /* 0x800000ff00007221 */ /* 0x000fc80000010100 */
[----:B------:R-:W-:-:S07]  /*84d0*/  FFMA R21, R21, R0, R21 ;  /* 0x0000000015157223 */ /* 0x000fce0000000015 */
.L_x_23019:
[----:B------:R-:W-:Y:S05]  /*84e0*/  BSYNC.RECONVERGENT B1 ;  /* 0x0000000000017941 */ /* 0x000fea0003800200 */
.L_x_23017:
        /* <DEDUP_REMOVED lines=23> */
.L_x_23021:
[----:B------:R-:W0:Y:S02]  /*8660*/  MUFU.RCP R21, R2 ;  /* 0x0000000200157308 */ /* 0x000e240000001000 */
[----:B0-----:R-:W-:-:S04]  /*8670*/  FFMA R0, R2, R21, -1 ;  /* 0xbf80000002007423 */ /* 0x001fc80000000015 */
[----:B------:R-:W-:-:S04]  /*8680*/  FADD.FTZ R0, -R0, -RZ ;  /* 0x800000ff00007221 */ /* 0x000fc80000010100 */
[----:B------:R-:W-:-:S07]  /*8690*/  FFMA R21, R21, R0, R21 ;  /* 0x0000000015157223 */ /* 0x000fce0000000015 */
.L_x_23022:
[----:B------:R-:W-:Y:S05]  /*86a0*/  BSYNC.RECONVERGENT B1 ;  /* 0x0000000000017941 */ /* 0x000fea0003800200 */
.L_x_23020:
        /* <DEDUP_REMOVED lines=22> */
.L_x_23024:
[----:B------:R-:W0:Y:S02]  /*8810*/  MUFU.RCP R21, R2 ;  /* 0x0000000200157308 */ /* 0x000e240000001000 */
[----:B0-----:R-:W-:-:S04]  /*8820*/  FFMA R0, R2, R21, -1 ;  /* 0xbf80000002007423 */ /* 0x001fc80000000015 */
[----:B------:R-:W-:-:S04]  /*8830*/  FADD.FTZ R0, -R0, -RZ ;  /* 0x800000ff00007221 */ /* 0x000fc80000010100 */
[----:B------:R-:W-:-:S07]  /*8840*/  FFMA R21, R21, R0, R21 ;  /* 0x0000000015157223 */ /* 0x000fce0000000015 */
.L_x_23025:
[----:B------:R-:W-:Y:S05]  /*8850*/  BSYNC.RECONVERGENT B1 ;  /* 0x0000000000017941 */ /* 0x000fea0003800200 */
.L_x_23023:
        /* <DEDUP_REMOVED lines=23> */
.L_x_23027:
[----:B------:R-:W0:Y:S02]  /*89d0*/  MUFU.RCP R21, R2 ;  /* 0x0000000200157308 */ /* 0x000e240000001000 */
[----:B0-----:R-:W-:-:S04]  /*89e0*/  FFMA R0, R2, R21, -1 ;  /* 0xbf80000002007423 */ /* 0x001fc80000000015 */
[----:B------:R-:W-:-:S04]  /*89f0*/  FADD.FTZ R0, -R0, -RZ ;  /* 0x800000ff00007221 */ /* 0x000fc80000010100 */
[----:B------:R-:W-:-:S07]  /*8a00*/  FFMA R21, R21, R0, R21 ;  /* 0x0000000015157223 */ /* 0x000fce0000000015 */
.L_x_23028:
[----:B------:R-:W-:Y:S05]  /*8a10*/  BSYNC.RECONVERGENT B1 ;  /* 0x0000000000017941 */ /* 0x000fea0003800200 */
.L_x_23026:
        /* <DEDUP_REMOVED lines=22> */
.L_x_23030:
[----:B------:R-:W0:Y:S02]  /*8b80*/  MUFU.RCP R21, R2 ;  /* 0x0000000200157308 */ /* 0x000e240000001000 */
[----:B0-----:R-:W-:-:S04]  /*8b90*/  FFMA R0, R2, R21, -1 ;  /* 0xbf80000002007423 */ /* 0x001fc80000000015 */
[----:B------:R-:W-:-:S04]  /*8ba0*/  FADD.FTZ R0, -R0, -RZ ;  /* 0x800000ff00007221 */ /* 0x000fc80000010100 */
[----:B------:R-:W-:-:S07]  /*8bb0*/  FFMA R21, R21, R0, R21 ;  /* 0x0000000015157223 */ /* 0x000fce0000000015 */
.L_x_23031:
[----:B------:R-:W-:Y:S05]  /*8bc0*/  BSYNC.RECONVERGENT B1 ;  /* 0x0000000000017941 */ /* 0x000fea0003800200 */
.L_x_23029:
        /* <DEDUP_REMOVED lines=23> */
.L_x_23033:
[----:B------:R-:W0:Y:S02]  /*8d40*/  MUFU.RCP R21, R2 ;  /* 0x0000000200157308 */ /* 0x000e240000001000 */
[----:B0-----:R-:W-:-:S04]  /*8d50*/  FFMA R0, R2, R21, -1 ;  /* 0xbf80000002007423 */ /* 0x001fc80000000015 */
[----:B------:R-:W-:-:S04]  /*8d60*/  FADD.FTZ R0, -R0, -RZ ;  /* 0x800000ff00007221 */ /* 0x000fc80000010100 */
[----:B------:R-:W-:-:S07]  /*8d70*/  FFMA R21, R21, R0, R21 ;  /* 0x0000000015157223 */ /* 0x000fce0000000015 */
.L_x_23034:
[----:B------:R-:W-:Y:S05]  /*8d80*/  BSYNC.RECONVERGENT B1 ;  /* 0x0000000000017941 */ /* 0x000fea0003800200 */
.L_x_23032:
        /* <DEDUP_REMOVED lines=22> */
.L_x_23036:
[----:B------:R-:W0:Y:S02]  /*8ef0*/  MUFU.RCP R21, R2 ;  /* 0x0000000200157308 */ /* 0x000e240000001000 */
[----:B0-----:R-:W-:-:S04]  /*8f00*/  FFMA R0, R2, R21, -1 ;  /* 0xbf80000002007423 */ /* 0x001fc80000000015 */
[----:B------:R-:W-:-:S04]  /*8f10*/  FADD.FTZ R0, -R0, -RZ ;  /* 0x800000ff00007221 */ /* 0x000fc80000010100 */
[----:B------:R-:W-:-:S07]  /*8f20*/  FFMA R21, R21, R0, R21 ;  /* 0x0000000015157223 */ /* 0x000fce0000000015 */
.L_x_23037:
[----:B------:R-:W-:Y:S05]  /*8f30*/  BSYNC.RECONVERGENT B1 ;  /* 0x0000000000017941 */ /* 0x000fea0003800200 */
.L_x_23035:
        /* <DEDUP_REMOVED lines=23> */
.L_x_23039:
[----:B------:R-:W0:Y:S02]  /*90b0*/  MUFU.RCP R21, R2 ;  /* 0x0000000200157308 */ /* 0x000e240000001000 */
[----:B0-----:R-:W-:-:S04]  /*90c0*/  FFMA R0, R2, R21, -1 ;  /* 0xbf80000002007423 */ /* 0x001fc80000000015 */
[----:B------:R-:W-:-:S04]  /*90d0*/  FADD.FTZ R0, -R0, -RZ ;  /* 0x800000ff00007221 */ /* 0x000fc80000010100 */
[----:B------:R-:W-:-:S07]  /*90e0*/  FFMA R21, R21, R0, R21 ;  /* 0x0000000015157223 */ /* 0x000fce0000000015 */
.L_x_23040:
[----:B------:R-:W-:Y:S05]  /*90f0*/  BSYNC.RECONVERGENT B1 ;  /* 0x0000000000017941 */ /* 0x000fea0003800200 */
.L_x_23038:
        /* <DEDUP_REMOVED lines=22> */
.L_x_23042:
[----:B------:R-:W0:Y:S02]  /*9260*/  MUFU.RCP R21, R2 ;  /* 0x0000000200157308 */ /* 0x000e240000001000 */
[----:B0-----:R-:W-:-:S04]  /*9270*/  FFMA R0, R2, R21, -1 ;  /* 0xbf80000002007423 */ /* 0x001fc80000000015 */
[----:B------:R-:W-:-:S04]  /*9280*/  FADD.FTZ R0, -R0, -RZ ;  /* 0x800000ff00007221 */ /* 0x000fc80000010100 */
[----:B------:R-:W-:-:S07]  /*9290*/  FFMA R21, R21, R0, R21 ;  /* 0x0000000015157223 */ /* 0x000fce0000000015 */
.L_x_23043:
[----:B------:R-:W-:Y:S05]  /*92a0*/  BSYNC.RECONVERGENT B1 ;  /* 0x0000000000017941 */ /* 0x000fea0003800200 */
.L_x_23041:
        /* <DEDUP_REMOVED lines=22> */
[----:B------:R-:W-:Y:S01]  /*9410*/  IMAD.MOV.U32 R2, RZ, RZ, R21 ;  /* 0x000000ffff027224 */ /* 0x000fe200078e0015 */
[----:B------:R-:W-:Y:S06]  /*9420*/  BRA `(.L_x_23046) ;  /* 0x0000000000107947 */ /* 0x000fec0003800000 */
.L_x_23045:
[----:B------:R-:W0:Y:S02]  /*9430*/  MUFU.RCP R2, R27 ;  /* 0x0000001b00027308 */ /* 0x000e240000001000 */
[----:B0-----:R-:W-:-:S04]  /*9440*/  FFMA R0, R27, R2, -1 ;  /* 0xbf8000001b007423 */ /* 0x001fc80000000002 */
[----:B------:R-:W-:-:S04]  /*9450*/  FADD.FTZ R21, -R0, -RZ ;  /* 0x800000ff00157221 */ /* 0x000fc80000010100 */
[----:B------:R-:W-:-:S07]  /*9460*/  FFMA R2, R2, R21, R2 ;  /* 0x0000001502027223 */ /* 0x000fce0000000002 */
.L_x_23046:
[----:B------:R-:W-:Y:S05]  /*9470*/  BSYNC.RECONVERGENT B1 ;  /* 0x0000000000017941 */ /* 0x000fea0003800200 */
.L_x_23044:
        /* <DEDUP_REMOVED lines=39> */
.L_x_23048:
[----:B------:R-:W-:Y:S05]  /*96f0*/  BSYNC.RECONVERGENT B0 ;  /* 0x0000000000007941 */ /* 0x000fea0003800200 */
.L_x_23047:
        /* <DEDUP_REMOVED lines=12> */
.L_x_23050:
[----:B------:R-:W-:Y:S05]  /*97c0*/  BSYNC.RECONVERGENT B0 ;  /* 0x0000000000007941 */ /* 0x000fea0003800200 */
.L_x_23049:
        /* <DEDUP_REMOVED lines=31> */
.L_x_23052:
[----:B------:R-:W-:Y:S05]  /*99c0*/  BSYNC.RECONVERGENT B0 ;  /* 0x0000000000007941 */ /* 0x000fea0003800200 */
.L_x_23051:
        /* <DEDUP_REMOVED lines=16> */
.L_x_23054:
[----:B------:R-:W-:Y:S05]  /*9ad0*/  BSYNC.RECONVERGENT B0 ;  /* 0x0000000000007941 */ /* 0x000fea0003800200 */
.L_x_23053:
        /* <DEDUP_REMOVED lines=62> */
.L_x_23059:
        /* <DEDUP_REMOVED lines=48> */
.L_x_23058:
[----:B------:R-:W-:Y:S05]  /*a1c0*/  BSYNC.RECONVERGENT B1 ;  /* 0x0000000000017941 */ /* 0x000fea0003800200 */
.L_x_23057:
        /* <DEDUP_REMOVED lines=36> */
.L_x_23056:
[----:B------:R-:W-:Y:S05]  /*a410*/  BSYNC.RECONVERGENT B0 ;  /* 0x0000000000007941 */ /* 0x000fea0003800200 */
.L_x_23055:
        /* <DEDUP_REMOVED lines=28> */
.L_x_23064:
        /* <DEDUP_REMOVED lines=48> */
.L_x_23063:
[----:B------:R-:W-:Y:S05]  /*a8e0*/  BSYNC.RECONVERGENT B1 ;  /* 0x0000000000017941 */ /* 0x000fea0003800200 */
.L_x_23062:
        /* <DEDUP_REMOVED lines=36> */
.L_x_23061:
[----:B------:R-:W-:Y:S05]  /*ab30*/  BSYNC.RECONVERGENT B0 ;  /* 0x0000000000007941 */ /* 0x000fea0003800200 */
.L_x_23060:
        /* <DEDUP_REMOVED lines=28> */
.L_x_23069:
        /* <DEDUP_REMOVED lines=48> */
.L_x_23068:
[----:B------:R-:W-:Y:S05]  /*b000*/  BSYNC.RECONVERGENT B1 ;  /* 0x0000000000017941 */ /* 0x000fea0003800200 */
.L_x_23067:
        /* <DEDUP_REMOVED lines=36> */
.L_x_23066:
[----:B------:R-:W-:Y:S05]  /*b250*/  BSYNC.RECONVERGENT B0 ;  /* 0x0000000000007941 */ /* 0x000fea0003800200 */
.L_x_23065:
        /* <DEDUP_REMOVED lines=26> */
.L_x_23074:
        /* <DEDUP_REMOVED lines=48> */
.L_x_23073:
[----:B------:R-:W-:Y:S05]  /*b700*/  BSYNC.RECONVERGENT B1 ;  /* 0x0000000000017941 */ /* 0x000fea0003800200 */
.L_x_23072:
        /* <DEDUP_REMOVED lines=36> */
.L_x_23071:
[----:B------:R-:W-:Y:S05]  /*b950*/  BSYNC.RECONVERGENT B0 ;  /* 0x0000000000007941 */ /* 0x000fea0003800200 */
.L_x_23070:
        /* <DEDUP_REMOVED lines=39> */
.L_x_23083:
[----:B------:R-:W-:Y:S02]  /*bbd0*/  ISETP.NE.AND P0, PT, R3, RZ, PT ;  /* 0x000000ff0300720c */ /* 0x000fe40003f05270 */
[----:B-1----:R-:W-:-:S11]  /*bbe0*/  FMNMX R7, R2, R7, !PT ;  /* 0x0000000702077209 */ /* 0x002fd60007800000 */
[----:B------:R-:W-:Y:S05]  /*bbf0*/  @P0 BRA `(.L_x_23076) ;  /* 0x0000000000080947 */ /* 0x000fea0003800000 */
[----:B------:R-:W1:Y:S02]  /*bc00*/  LDC.64 R4, c[0x0][0x3a8] ;  /* 0x0000ea00ff047b82 */ /* 0x000e640000000a00 */
[----:B-1----:R1:W-:Y:S02]  /*bc10*/  REDG.E.MAX.S32.STRONG.GPU desc[UR26][R4.64], R7 ;  /* 0x000000070400798e */ /* 0x0023e4000d12e31a */
.L_x_23076:
[----:B------:R-:W-:Y:S05]  /*bc20*/  BSYNC B0 ;  /* 0x0000000000007941 */ /* 0x000fea0003800000 */
.L_x_23075:
        /* <DEDUP_REMOVED lines=11> */
[----:B0-23--:R-:W-:Y:S05]  /*bce0*/  CALL.REL.NOINC `($__internal_557_$__cuda_sm20_rcp_rn_f32_slowpath) ;  /* 0x0000000400987944 */ /* 0x00dfea0003c00000 */
[----:B------:R-:W-:Y:S05]  /*bcf0*/  BRA `(.L_x_23079) ;  /* 0x0000000000147947 */ /* 0x000fea0003800000 */
.L_x_23078:
[----:B01----:R-:W0:Y:S01]  /*bd00*/  MUFU.RCP R21, UR13 ;  /* 0x0000000d00157d08 */ /* 0x003e220008001000 */
[----:B------:R-:W-:-:S04]  /*bd10*/  IMAD.U32 R0, RZ, RZ, UR13 ;  /* 0x0000000dff007e24 */ /* 0x000fc8000f8e00ff */
[----:B0-----:R-:W-:-:S04]  /*bd20*/  FFMA R0, R21, R0, -1 ;  /* 0xbf80000015007423 */ /* 0x001fc80000000000 */
[----:B------:R-:W-:-:S04]  /*bd30*/  FADD.FTZ R0, -R0, -RZ ;  /* 0x800000ff00007221 */ /* 0x000fc80000010100 */
[----:B------:R-:W-:-:S07]  /*bd40*/  FFMA R21, R21, R0, R21 ;  /* 0x0000000015157223 */ /* 0x000fce0000000015 */
.L_x_23079:
[----:B------:R-:W0:Y:S02]  /*bd50*/  LDC.64 R2, c[0x0][0x3b0] ;  /* 0x0000ec00ff027b82 */ /* 0x000e240000000a00 */
[----:B0-----:R-:W-:Y:S01]  /*bd60*/  STG.E desc[UR26][R2.64], R21 ;  /* 0x0000001502007986 */ /* 0x001fe2000c10191a */
[----:B------:R-:W-:Y:S05]  /*bd70*/  EXIT ;  /* 0x000000000000794d */ /* 0x000fea0003800000 */
.L_x_23077:
[----:B------:R-:W-:Y:S01]  /*bd80*/  HFMA2 R9, -RZ, RZ, 0, 2.384185791015625e-07 ;  /* 0x00000004ff097431 */ /* 0x000fe200000001ff */
[----:B------:R-:W-:Y:S01]  /*bd90*/  MOV R11, 0x1f ;  /* 0x0000001f000b7802 */ /* 0x000fe20000000f00 */
[----:B------:R-:W-:-:S07]  /*bda0*/  IMAD.MOV.U32 R4, RZ, RZ, -0x1 ;  /* 0xffffffffff047424 */ /* 0x000fce00078e00ff */
[----:B01----:R-:W-:Y:S05]  /*bdb0*/  WARPSYNC.COLLECTIVE R4, `(.L_x_23080) ;  /* 0x0000000004087348 */ /* 0x003fea0003c00000 */
[----:B-1----:R1:W2:Y:S02]  /*bdc0*/  SHFL.DOWN P0, R7, R0, R9, R11 ;  /* 0x0800000900077389 */ /* 0x0022a4000000000b */
[----:B012---:R-:W-:Y:S05]  /*bdd0*/  ENDCOLLECTIVE ;  /* 0x000000000000791b */ /* 0x007fea0003800000 */
.L_x_23080:
[----:B------:R-:W-:Y:S01]  /*bde0*/  IMAD.MOV.U32 R9, RZ, RZ, 0x2 ;  /* 0x00000002ff097424 */ /* 0x000fe200078e00ff */
[----:B------:R-:W-:-:S04]  /*bdf0*/  MOV R5, R7 ;  /* 0x0000000700057202 */ /* 0x000fc80000000f00 */
[----:B------:R-:W-:-:S04]  /*be00*/  FMNMX R5, R5, R0, !PT ;  /* 0x0000000005057209 */ /* 0x000fc80007800000 */
[----:B------:R-:W-:-:S07]  /*be10*/  MOV R0, R5 ;  /* 0x0000000500007202 */ /* 0x000fce0000000f00 */
[----:B------:R-:W-:Y:S05]  /*be20*/  WARPSYNC.COLLECTIVE R4, `(.L_x_23081) ;  /* 0x0000000004087348 */ /* 0x000fea0003c00000 */
[----:B------:R0:W1:Y:S02]  /*be30*/  SHFL.DOWN P0, R7, R0, R9, R11 ;  /* 0x0800000900077389 */ /* 0x000064000000000b */
[----:B01----:R-:W-:Y:S05]  /*be40*/  ENDCOLLECTIVE ;  /* 0x000000000000791b */ /* 0x003fea0003800000 */
.L_x_23081:
[----:B------:R-:W-:Y:S01]  /*be50*/  IMAD.MOV.U32 R9, RZ, RZ, 0x1 ;  /* 0x00000001ff097424 */ /* 0x000fe200078e00ff */
[----:B------:R-:W-:-:S04]  /*be60*/  MOV R2, R7 ;  /* 0x0000000700027202 */ /* 0x000fc80000000f00 */
[----:B------:R-:W-:-:S04]  /*be70*/  FMNMX R2, R5, R2, !PT ;  /* 0x0000000205027209 */ /* 0x000fc80007800000 */
[----:B------:R-:W-:-:S07]  /*be80*/  MOV R0, R2 ;  /* 0x0000000200007202 */ /* 0x000fce0000000f00 */
[----:B------:R-:W-:Y:S05]  /*be90*/  WARPSYNC.COLLECTIVE R4, `(.L_x_23082) ;  /* 0x0000000004087348 */ /* 0x000fea0003c00000 */
[----:B------:R0:W1:Y:S02]  /*bea0*/  SHFL.DOWN P0, R7, R0, R9, R11 ;  /* 0x0800000900077389 */ /* 0x000064000000000b */
[----:B01----:R-:W-:Y:S05]  /*beb0*/  ENDCOLLECTIVE ;  /* 0x000000000000791b */ /* 0x003fea0003800000 */
.L_x_23082:
[----:B------:R-:W-:Y:S05]  /*bec0*/  BRA `(.L_x_23083) ;  /* 0xfffffffc00407947 */ /* 0x000fea000383ffff */
        .weak           $__internal_556_$__cuda_sm20_div_u64
        .type           $__internal_556_$__cuda_sm20_div_u64,@function
        .size           $__internal_556_$__cuda_sm20_div_u64,($__internal_557_$__cuda_sm20_rcp_rn_f32_slowpath - $__internal_556_$__cuda_sm20_div_u64)
$__internal_556_$__cuda_sm20_div_u64:
        /* <DEDUP_REMOVED lines=71> */
[----:B------:R-:W-:Y:S11]  /*c340*/  RET.REL.NODEC R6 `(_ZN18transformer_engine6detail38cast_transpose_fused_kernel_notalignedILb0ELb0ELb1EfNS_16CTDBiasDActParamI6__halfS3_S3_fEELi4ELi4ENS_5EmptyEXadL_ZNS_5qgeluIffEET_T0_RKS5_EEEEvT3_mmm) ;  /* 0xffffff3c062c7950 */ /* 0x000ff60003c3ffff */
        .weak           $__internal_557_$__cuda_sm20_rcp_rn_f32_slowpath
        .type           $__internal_557_$__cuda_sm20_rcp_rn_f32_slowpath,@function
        .size           $__internal_557_$__cuda_sm20_rcp_rn_f32_slowpath,(.L_x_29858 - $__internal_557_$__cuda_sm20_rcp_rn_f32_slowpath)
$__internal_557_$__cuda_sm20_rcp_rn_f32_slowpath:
        /* <DEDUP_REMOVED lines=15> */
.L_x_23085:
        /* <DEDUP_REMOVED lines=33> */
.L_x_23087:
[----:B------:R0:W1:Y:S02]  /*c650*/  MUFU.RCP R21, R0 ;  /* 0x0000000000157308 */ /* 0x0000640000001000 */
.L_x_23086:
[----:B------:R-:W-:Y:S05]  /*c660*/  BSYNC B0 ;  /* 0x0000000000007941 */ /* 0x000fea0003800000 */
.L_x_23084:
[----:B------:R-:W-:Y:S01]  /*c670*/  HFMA2 R25, -RZ, RZ, 0, 0 ;  /* 0x00000000ff197431 */ /* 0x000fe200000001ff */
[----:B------:R-:W-:-:S04]  /*c680*/  MOV R24, R4 ;  /* 0x0000000400187202 */ /* 0x000fc80000000f00 */
[----:B01----:R-:W-:Y:S05]  /*c690*/  RET.REL.NODEC R24 `(_ZN18transformer_engine6detail38cast_transpose_fused_kernel_notalignedILb0ELb0ELb1EfNS_16CTDBiasDActParamI6__halfS3_S3_fEELi4ELi4ENS_5EmptyEXadL_ZNS_5qgeluIffEET_T0_RKS5_EEEEvT3_mmm) ;  /* 0xffffff3818587950 */ /* 0x003fea0003c3ffff */
.L_x_23088:
        /* <DEDUP_REMOVED lines=14> */
.L_x_29858:


//--------------------- .text._ZN18transformer_engine6detail38cast_transpose_fused_kernel_notalignedILb0ELb0ELb1EfNS_16CTDBiasDActParamI6__halfS3_ffEELi4ELi2ENS_5EmptyEXadL_ZNS_5qgeluIffEET_T0_RKS5_EEEEvT3_mmm --------------------------
	.section	.text._ZN18transformer_engine6detail38cast_transpose_fused_kernel_notalignedILb0ELb0ELb1EfNS_16CTDBiasDActParamI6__halfS3_ffEELi4ELi2ENS_5EmptyEXadL_ZNS_5qgeluIffEET_T0_RKS5_EEEEvT3_mmm,"ax",@progbits
	.align	128
        .global         _ZN18transformer_engine6detail38cast_transpose_fused_kernel_notalignedILb0ELb0ELb1EfNS_16CTDBiasDActParamI6__halfS3_ffEELi4ELi2ENS_5EmptyEXadL_ZNS_5qgeluIffEET_T0_RKS5_EEEEvT3_mmm
        .type           _ZN18transformer_engine6detail38cast_transpose_fused_kernel_notalignedILb0ELb0ELb1EfNS_16CTDBiasDActParamI6__halfS3_ffEELi4ELi2ENS_5EmptyEXadL_ZNS_5qgeluIffEET_T0_RKS5_EEEEvT3_mmm,@function
        .size           _ZN18transformer_engine6detail38cast_transpose_fused_kernel_notalignedILb0ELb0ELb1EfNS_16CTDBiasDActParamI6__halfS3_ffEELi4ELi2ENS_5EmptyEXadL_ZNS_5qgeluIffEET_T0_RKS5_EEEEvT3_mmm,(.L_x_29860 - _ZN18transformer_engine6detail38cast_transpose_fused_kernel_notalignedILb0ELb0ELb1EfNS_16CTDBiasDActParamI6__halfS3_ffEELi4ELi2ENS_5EmptyEXadL_ZNS_5qgeluIffEET_T0_RKS5_EEEEvT3_mmm)
        .other          _ZN18transformer_engine6detail38cast_transpose_fused_kernel_notalignedILb0ELb0ELb1EfNS_16CTDBiasDActParamI6__halfS3_ffEELi4ELi2ENS_5EmptyEXadL_ZNS_5qgeluIffEET_T0_RKS5_EEEEvT3_mmm,@"STO_CUDA_ENTRY STV_DEFAULT"
_ZN18transformer_engine6detail38cast_transpose_fused_kernel_notalignedILb0ELb0ELb1EfNS_16CTDBiasDActParamI6__halfS3_ffEELi4ELi2ENS_5EmptyEXadL_ZNS_5qgeluIffEET_T0_RKS5_EEEEvT3_mmm:
.text._ZN18transformer_engine6detail38cast_transpose_fused_kernel_notalignedILb0ELb0ELb1EfNS_16CTDBiasDActParamI6__halfS3_ffEELi4ELi2ENS_5EmptyEXadL_ZNS_5qgeluIffEET_T0_RKS5_EEEEvT3_mmm:
        /* <DEDUP_REMOVED lines=44> */
.L_x_23089:
[----:B------:R-:W-:-:S07]  /*02c0*/  MOV R4, 0x2e0 ;  /* 0x000002e000047802 */ /* 0x000fce0000000f00 */
[----:B------:R-:W-:Y:S05]  /*02d0*/  CALL.REL.NOINC `($__internal_558_$__cuda_sm20_div_u64) ;  /* 0x0000006800ec7944 */ /* 0x000fea0003c00000 */
        /* <DEDUP_REMOVED lines=11> */
.L_x_23090:
        /* <DEDUP_REMOVED lines=77> */
[----:B-1----:R-:W-:Y:S01]  /*0860*/  HFMA2 R15, -RZ, RZ, 0.96630859375, -0.0022525787353515625 ;  /* 0x3bbb989dff0f7431 */ /* 0x002fe200000001ff */
        /* <DEDUP_REMOVED lines=37> */
[----:B-----5:R-:W-:Y:S05]  /*0ac0*/  CALL.REL.NOINC `($__internal_559_$__cuda_sm20_rcp_rn_f32_slowpath) ;  /* 0x0000006800107944 */ /* 0x020fea0003c00000 */
[----:B------:R-:W-:Y:S05]  /*0ad0*/  BRA `(.L_x_23093) ;  /* 0x0000000000107947 */ /* 0x000fea0003800000 */
.L_x_23092:
[----:B------:R-:W0:Y:S02]  /*0ae0*/  MUFU.RCP R0, R17 ;  /* 0x0000001100007308 */ /* 0x000e240000001000 */
[----:B0-----:R-:W-:-:S04]  /*0af0*/  FFMA R14, R17, R0, -1 ;  /* 0xbf800000110e7423 */ /* 0x001fc80000000000 */
[----:B------:R-:W-:-:S04]  /*0b00*/  FADD.FTZ R15, -R14, -RZ ;  /* 0x800000ff0e0f7221 */ /* 0x000fc80000010100 */
[----:B------:R-:W-:-:S07]  /*0b10*/  FFMA R0, R0, R15, R0 ;  /* 0x0000000f00007223 */ /* 0x000fce0000000000 */
.L_x_23093:
[----:B------:R-:W-:Y:S05]  /*0b20*/  BSYNC.RECONVERGENT B1 ;  /* 0x0000000000017941 */ /* 0x000fea0003800200 */
.L_x_23091:
        /* <DEDUP_REMOVED lines=21> */
[----:B-----5:R-:W-:Y:S05]  /*0c80*/  CALL.REL.NOINC `($__internal_559_$__cuda_sm20_rcp_rn_f32_slowpath) ;  /* 0x0000006400a07944 */ /* 0x020fea0003c00000 */
[----:B------:R-:W-:Y:S05]  /*0c90*/  BRA `(.L_x_23096) ;  /* 0x0000000000107947 */ /* 0x000fea0003800000 */
.L_x_23095:
[----:B------:R-:W0:Y:S02]  /*0ca0*/  MUFU.RCP R0, R19 ;  /* 0x0000001300007308 */ /* 0x000e240000001000 */
[----:B0-----:R-:W-:-:S04]  /*0cb0*/  FFMA R14, R19, R0, -1 ;  /* 0xbf800000130e7423 */ /* 0x001fc80000000000 */
[----:B------:R-:W-:-:S04]  /*0cc0*/  FADD.FTZ R15, -R14, -RZ ;  /* 0x800000ff0e0f7221 */ /* 0x000fc80000010100 */
[----:B------:R-:W-:-:S07]  /*0cd0*/  FFMA R0, R0, R15, R0 ;  /* 0x0000000f00007223 */ /* 0x000fce0000000000 */
.L_x_23096:
[----:B------:R-:W-:Y:S05]  /*0ce0*/  BSYNC.RECONVERGENT B1 ;  /* 0x0000000000017941 */ /* 0x000fea0003800200 */
.L_x_23094:
[----:B------:R-:W-:Y:S01]  /*0cf0*/  HADD2.F32 R33, -RZ, R3.H0_H0 ;  /* 0x20000003ff217230 */ /* 0x000fe20000004100 */
[----:B------:R-:W-:Y:S01]  /*0d00*/  BSSY.RECONVERGENT B1, `(.L_x_23097) ;  /* 0x0000019000017945 */ /* 0x000fe20003800200 */
[----:B------:R-:W-:Y:S02]  /*0d10*/  IMAD.MOV.U32 R15, RZ, RZ, 0x3bbb989d ;  /* 0x3bbb989dff0f7424 */ /* 0x000fe400078e00ff */
[----:B------:R-:W-:Y:S01]  /*0d20*/  FMUL R2, R2, R0 ;  /* 0x0000000002027220 */ /* 0x000fe20000400000 */
[----:B------:R-:W-:Y:S02]  /*0d30*/  IMAD.MOV.U32 R16, RZ, RZ, 0x437c0000 ;  /* 0x437c0000ff107424 */ /* 0x000fe400078e00ff */
        /* <DEDUP_REMOVED lines=15> */
[----:B-----5:R-:W-:Y:S05]  /*0e30*/  CALL.REL.NOINC `($__internal_559_$__cuda_sm20_rcp_rn_f32_slowpath) ;  /* 0x0000006400347944 */ /* 0x020fea0003c00000 */
[----:B------:R-:W-:Y:S05]  /*0e40*/  BRA `(.L_x_23099) ;  /* 0x0000000000107947 */ /* 0x000fea0003800000 */
.L_x_23098:
[----:B------:R-:W0:Y:S02]  /*0e50*/  MUFU.RCP R0, R19 ;  /* 0x0000001300007308 */ /* 0x000e240000001000 */
[----:B0-----:R-:W-:-:S04]  /*0e60*/  FFMA R14, R19, R0, -1 ;  /* 0xbf800000130e7423 */ /* 0x001fc80000000000 */
[----:B------:R-:W-:-:S04]  /*0e70*/  FADD.FTZ R15, -R14, -RZ ;  /* 0x800000ff0e0f7221 */ /* 0x000fc80000010100 */
[----:B------:R-:W-:-:S07]  /*0e80*/  FFMA R0, R0, R15, R0 ;  /* 0x0000000f00007223 */ /* 0x000fce0000000000 */
.L_x_23099:
[----:B------:R-:W-:Y:S05]  /*0e90*/  BSYNC.RECONVERGENT B1 ;  /* 0x0000000000017941 */ /* 0x000fea0003800200 */
.L_x_23097:
        /* <DEDUP_REMOVED lines=21> */
[----:B-----5:R-:W-:Y:S05]  /*0ff0*/  CALL.REL.NOINC `($__internal_559_$__cuda_sm20_rcp_rn_f32_slowpath) ;  /* 0x0000006000c47944 */ /* 0x020fea0003c00000 */
[----:B------:R-:W-:Y:S05]  /*1000*/  BRA `(.L_x_23102) ;  /* 0x0000000000107947 */ /* 0x000fea0003800000 */
.L_x_23101:
[----:B------:R-:W0:Y:S02]  /*1010*/  MUFU.RCP R0, R15 ;  /* 0x0000000f00007308 */ /* 0x000e240000001000 */
[----:B0-----:R-:W-:-:S04]  /*1020*/  FFMA R3, R15, R0, -1 ;  /* 0xbf8000000f037423 */ /* 0x001fc80000000000 */
[----:B------:R-:W-:-:S04]  /*1030*/  FADD.FTZ R3, -R3, -RZ ;  /* 0x800000ff03037221 */ /* 0x000fc80000010100 */
[----:B------:R-:W-:-:S07]  /*1040*/  FFMA R0, R0, R3, R0 ;  /* 0x0000000300007223 */ /* 0x000fce0000000000 */
.L_x_23102:
[----:B------:R-:W-:Y:S05]  /*1050*/  BSYNC.RECONVERGENT B1 ;  /* 0x0000000000017941 */ /* 0x000fea0003800200 */
.L_x_23100:
[----:B-----5:R-:W-:Y:S02]  /*1060*/  HADD2.F32 R28, -RZ, R8.H0_H0 ;  /* 0x20000008ff1c7230 */ /* 0x020fe40000004100 */
        /* <DEDUP_REMOVED lines=19> */
[----:B------:R-:W-:Y:S05]  /*11a0*/  CALL.REL.NOINC `($__internal_559_$__cuda_sm20_rcp_rn_f32_slowpath) ;  /* 0x0000006000587944 */ /* 0x000fea0003c00000 */
[----:B------:R-:W-:Y:S05]  /*11b0*/  BRA `(.L_x_23105) ;  /* 0x0000000000107947 */ /* 0x000fea0003800000 */
.L_x_23104:
[----:B------:R-:W0:Y:S02]  /*11c0*/  MUFU.RCP R0, R15 ;  /* 0x0000000f00007308 */ /* 0x000e240000001000 */
[----:B0-----:R-:W-:-:S04]  /*11d0*/  FFMA R3, R15, R0, -1 ;  /* 0xbf8000000f037423 */ /* 0x001fc80000000000 */
[----:B------:R-:W-:-:S04]  /*11e0*/  FADD.FTZ R3, -R3, -RZ ;  /* 0x800000ff03037221 */ /* 0x000fc80000010100 */
[----:B------:R-:W-:-:S07]  /*11f0*/  FFMA R0, R0, R3, R0 ;  /* 0x0000000300007223 */ /* 0x000fce0000000000 */
.L_x_23105:
[----:B------:R-:W-:Y:S05]  /*1200*/  BSYNC.RECONVERGENT B1 ;  /* 0x0000000000017941 */ /* 0x000fea0003800200 */
.L_x_23103:
[----:B------:R-:W-:Y:S01]  /*1210*/  SHF.R.U64 R26, R8, 0x10, R9 ;  /* 0x00000010081a7819 */ /* 0x000fe20000001209 */
[----:B------:R-:W-:Y:S01]  /*1220*/  IMAD.MOV.U32 R8, RZ, RZ, 0x3bbb989d ;  /* 0x3bbb989dff087424 */ /* 0x000fe200078e00ff */
[----:B------:R-:W-:Y:S01]  /*1230*/  BSSY.RECONVERGENT B1, `(.L_x_23106) ;  /* 0x0000019000017945 */ /* 0x000fe20003800200 */
[----:B------:R-:W-:Y:S02]  /*1240*/  IMAD.MOV.U32 R15, RZ, RZ, 0x437c0000 ;  /* 0x437c0000ff0f7424 */ /* 0x000fe400078e00ff */
        /* <DEDUP_REMOVED lines=17> */
[----:B------:R-:W-:Y:S05]  /*1360*/  CALL.REL.NOINC `($__internal_559_$__cuda_sm20_rcp_rn_f32_slowpath) ;  /* 0x0000005c00e87944 */ /* 0x000fea0003c00000 */
[----:B------:R-:W-:Y:S05]  /*1370*/  BRA `(.L_x_23108) ;  /* 0x0000000000107947 */ /* 0x000fea0003800000 */
.L_x_23107:
[----:B------:R-:W0:Y:S02]  /*1380*/  MUFU.RCP R0, R15 ;  /* 0x0000000f00007308 */ /* 0x000e240000001000 */
[----:B0-----:R-:W-:-:S04]  /*1390*/  FFMA R3, R15, R0, -1 ;  /* 0xbf8000000f037423 */ /* 0x001fc80000000000 */
[----:B------:R-:W-:-:S04]  /*13a0*/  FADD.FTZ R3, -R3, -RZ ;  /* 0x800000ff03037221 */ /* 0x000fc80000010100 */
[----:B------:R-:W-:-:S07]  /*13b0*/  FFMA R0, R0, R3, R0 ;  /* 0x0000000300007223 */ /* 0x000fce0000000000 */
.L_x_23108:
[----:B------:R-:W-:Y:S05]  /*13c0*/  BSYNC.RECONVERGENT B1 ;  /* 0x0000000000017941 */ /* 0x000fea0003800200 */
.L_x_23106:
        /* <DEDUP_REMOVED lines=20> */
[----:B------:R-:W-:Y:S05]  /*1510*/  CALL.REL.NOINC `($__internal_559_$__cuda_sm20_rcp_rn_f32_slowpath) ;  /* 0x0000005c007c7944 */ /* 0x000fea0003c00000 */
[----:B------:R-:W-:Y:S05]  /*1520*/  BRA `(.L_x_23111) ;  /* 0x0000000000107947 */ /* 0x000fea0003800000 */
.L_x_23110:
[----:B------:R-:W0:Y:S02]  /*1530*/  MUFU.RCP R0, R15 ;  /* 0x0000000f00007308 */ /* 0x000e240000001000 */
[----:B0-----:R-:W-:-:S04]  /*1540*/  FFMA R3, R15, R0, -1 ;  /* 0xbf8000000f037423 */ /* 0x001fc80000000000 */
[----:B------:R-:W-:-:S04]  /*1550*/  FADD.FTZ R3, -R3, -RZ ;  /* 0x800000ff03037221 */ /* 0x000fc80000010100 */
[----:B------:R-:W-:-:S07]  /*1560*/  FFMA R0, R0, R3, R0 ;  /* 0x0000000300007223 */ /* 0x000fce0000000000 */
.L_x_23111:
[----:B------:R-:W-:Y:S05]  /*1570*/  BSYNC.RECONVERGENT B1 ;  /* 0x0000000000017941 */ /* 0x000fea0003800200 */
.L_x_23109:
        /* <DEDUP_REMOVED lines=23> */
.L_x_23113:
[----:B------:R-:W0:Y:S02]  /*16f0*/  MUFU.RCP R0, R9 ;  /* 0x0000000900007308 */ /* 0x000e240000001000 */
[----:B0-----:R-:W-:-:S04]  /*1700*/  FFMA R3, R9, R0, -1 ;  /* 0xbf80000009037423 */ /* 0x001fc80000000000 */
[----:B------:R-:W-:-:S04]  /*1710*/  FADD.FTZ R3, -R3, -RZ ;  /* 0x800000ff03037221 */ /* 0x000fc80000010100 */
[----:B------:R-:W-:-:S07]  /*1720*/  FFMA R0, R0, R3, R0 ;  /* 0x0000000300007223 */ /* 0x000fce0000000000 */
.L_x_23114:
[----:B------:R-:W-:Y:S05]  /*1730*/  BSYNC.RECONVERGENT B1 ;  /* 0x0000000000017941 */ /* 0x000fea0003800200 */
.L_x_23112:
        /* <DEDUP_REMOVED lines=25> */
[----:B------:R-:W-:Y:S01]  /*18d0*/  FMUL R43, R27, -1.7020000219345092773 ;  /* 0xbfd9db231b2b7820 */ /* 0x000fe20000400000 */
        /* <DEDUP_REMOVED lines=16> */
[----:B0-----:R-:W-:Y:S01]  /*19e0*/  MOV R46, 0x3bbb989d ;  /* 0x3bbb989d002e7802 */ /* 0x001fe20000000f00 */
[----:B------:R-:W-:-:S03]  /*19f0*/  IMAD.MOV.U32 R47, RZ, RZ, 0x437c0000 ;  /* 0x437c0000ff2f7424 */ /* 0x000fc600078e00ff */
[----:B------:R0:W-:Y:S01]  /*1a00*/  @!P0 STG.E.128 desc[UR26][R36.64], R8 ;  /* 0x0000000824008986 */ /* 0x0001e2000c101d1a */
[----:B------:R-:W-:Y:S01]  /*1a10*/  FFMA.SAT R46, R43, R46, 0.5 ;  /* 0x3f0000002b2e7423 */ /* 0x000fe2000000202e */
        /* <DEDUP_REMOVED lines=9> */
[C---:B------:R-:W-:Y:S01]  /*1ab0*/  FFMA R48, R43.reuse, 1.4426950216293334961, -R48 ;  /* 0x3fb8aa3b2b307823 */ /* 0x040fe20000000830 */
[----:B------:R-:W-:Y:S02]  /*1ac0*/  FMNMX3 R25, |R28|, R25, |R26|, !PT ;  /* 0x000000191c197276 */ /* 0x000fe4000780061a */
[----:B------:R-:W-:Y:S02]  /*1ad0*/  IMAD.X R28, RZ, RZ, R31, P1 ;  /* 0x000000ffff1c7224 */ /* 0x000fe400008e061f */
[----:B------:R-:W-:Y:S01]  /*1ae0*/  FFMA R48, R43, 1.925963033500011079e-08, R48 ;  /* 0x32a570602b307823 */ /* 0x000fe20000000030 */
[----:B------:R-:W-:-:S03]  /*1af0*/  FMNMX3 R25, |R35|, R25, |R0|, !PT ;  /* 0x0000001923197276 */ /* 0x000fc60007800600 */
        /* <DEDUP_REMOVED lines=8> */
[----:B-----5:R-:W-:Y:S05]  /*1b80*/  CALL.REL.NOINC `($__internal_559_$__cuda_sm20_rcp_rn_f32_slowpath) ;  /* 0x0000005400e07944 */ /* 0x020fea0003c00000 */
[----:B------:R-:W-:Y:S05]  /*1b90*/  BRA `(.L_x_23117) ;  /* 0x0000000000107947 */ /* 0x000fea0003800000 */
.L_x_23116:
[----:B------:R-:W0:Y:S02]  /*1ba0*/  MUFU.RCP R0, R37 ;  /* 0x0000002500007308 */ /* 0x000e240000001000 */
[----:B0-----:R-:W-:-:S04]  /*1bb0*/  FFMA R2, R37, R0, -1 ;  /* 0xbf80000025027423 */ /* 0x001fc80000000000 */
[----:B------:R-:W-:-:S04]  /*1bc0*/  FADD.FTZ R33, -R2, -RZ ;  /* 0x800000ff02217221 */ /* 0x000fc80000010100 */
[----:B------:R-:W-:-:S07]  /*1bd0*/  FFMA R0, R0, R33, R0 ;  /* 0x0000002100007223 */ /* 0x000fce0000000000 */
.L_x_23117:
[----:B------:R-:W-:Y:S05]  /*1be0*/  BSYNC.RECONVERGENT B1 ;  /* 0x0000000000017941 */ /* 0x000fea0003800200 */
.L_x_23115:
        /* <DEDUP_REMOVED lines=23> */
.L_x_23119:
[----:B------:R-:W0:Y:S02]  /*1d60*/  MUFU.RCP R0, R35 ;  /* 0x0000002300007308 */ /* 0x000e240000001000 */
[----:B0-----:R-:W-:-:S04]  /*1d70*/  FFMA R2, R35, R0, -1 ;  /* 0xbf80000023027423 */ /* 0x001fc80000000000 */
[----:B------:R-:W-:-:S04]  /*1d80*/  FADD.FTZ R33, -R2, -RZ ;  /* 0x800000ff02217221 */ /* 0x000fc80000010100 */
[----:B------:R-:W-:-:S07]  /*1d90*/  FFMA R0, R0, R33, R0 ;  /* 0x0000002100007223 */ /* 0x000fce0000000000 */
.L_x_23120:
[----:B------:R-:W-:Y:S05]  /*1da0*/  BSYNC.RECONVERGENT B1 ;  /* 0x0000000000017941 */ /* 0x000fea0003800200 */
.L_x_23118:
        /* <DEDUP_REMOVED lines=22> */
.L_x_23122:
[----:B------:R-:W0:Y:S02]  /*1f10*/  MUFU.RCP R0, R35 ;  /* 0x0000002300007308 */ /* 0x000e240000001000 */
[----:B0-----:R-:W-:-:S04]  /*1f20*/  FFMA R2, R35, R0, -1 ;  /* 0xbf80000023027423 */ /* 0x001fc80000000000 */
[----:B------:R-:W-:-:S04]  /*1f30*/  FADD.FTZ R33, -R2, -RZ ;  /* 0x800000ff02217221 */ /* 0x000fc80000010100 */
[----:B------:R-:W-:-:S07]  /*1f40*/  FFMA R0, R0, R33, R0 ;  /* 0x0000002100007223 */ /* 0x000fce0000000000 */
.L_x_23123:
[----:B------:R-:W-:Y:S05]  /*1f50*/  BSYNC.RECONVERGENT B1 ;  /* 0x0000000000017941 */ /* 0x000fea0003800200 */
.L_x_23121:
[----:B------:R-:W-:Y:S01]  /*1f60*/  SHF.R.U32.HI R45, RZ, 0x10, R21 ;  /* 0x00000010ff2d7819 */ /* 0x000fe20000011615 */
        /* <DEDUP_REMOVED lines=22> */
.L_x_23125:
[----:B------:R-:W0:Y:S02]  /*20d0*/  MUFU.RCP R0, R33 ;  /* 0x0000002100007308 */ /* 0x000e240000001000 */
[----:B0-----:R-:W-:-:S04]  /*20e0*/  FFMA R2, R33, R0, -1 ;  /* 0xbf80000021027423 */ /* 0x001fc80000000000 */
[----:B------:R-:W-:-:S04]  /*20f0*/  FADD.FTZ R21, -R2, -RZ ;  /* 0x800000ff02157221 */ /* 0x000fc80000010100 */
[----:B------:R-:W-:-:S07]  /*2100*/  FFMA R0, R0, R21, R0 ;  /* 0x0000001500007223 */ /* 0x000fce0000000000 */
.L_x_23126:
[----:B------:R-:W-:Y:S05]  /*2110*/  BSYNC.RECONVERGENT B1 ;  /* 0x0000000000017941 */ /* 0x000fea0003800200 */
.L_x_23124:
        /* <DEDUP_REMOVED lines=22> */
.L_x_23128:
[----:B------:R-:W0:Y:S02]  /*2280*/  MUFU.RCP R0, R33 ;  /* 0x0000002100007308 */ /* 0x000e240000001000 */
[----:B0-----:R-:W-:-:S04]  /*2290*/  FFMA R2, R33, R0, -1 ;  /* 0xbf80000021027423 */ /* 0x001fc80000000000 */
[----:B------:R-:W-:-:S04]  /*22a0*/  FADD.FTZ R21, -R2, -RZ ;  /* 0x800000ff02157221 */ /* 0x000fc80000010100 */
[----:B------:R-:W-:-:S07]  /*22b0*/  FFMA R0, R0, R21, R0 ;  /* 0x0000001500007223 */ /* 0x000fce0000000000 */
.L_x_23129:
[----:B------:R-:W-:Y:S05]  /*22c0*/  BSYNC.RECONVERGENT B1 ;  /* 0x0000000000017941 */ /* 0x000fea0003800200 */
.L_x_23127:
        /* <DEDUP_REMOVED lines=23> */
.L_x_23131:
[----:B------:R-:W0:Y:S02]  /*2440*/  MUFU.RCP R0, R33 ;  /* 0x0000002100007308 */ /* 0x000e240000001000 */
[----:B0-----:R-:W-:-:S04]  /*2450*/  FFMA R2, R33, R0, -1 ;  /* 0xbf80000021027423 */ /* 0x001fc80000000000 */
[----:B------:R-:W-:-:S04]  /*2460*/  FADD.FTZ R21, -R2, -RZ ;  /* 0x800000ff02157221 */ /* 0x000fc80000010100 */
[----:B------:R-:W-:-:S07]  /*2470*/  FFMA R0, R0, R21, R0 ;  /* 0x0000001500007223 */ /* 0x000fce0000000000 */
.L_x_23132:
[----:B------:R-:W-:Y:S05]  /*2480*/  BSYNC.RECONVERGENT B1 ;  /* 0x0000000000017941 */ /* 0x000fea0003800200 */
.L_x_23130:
        /* <DEDUP_REMOVED lines=22> */
.L_x_23134:
[----:B------:R-:W0:Y:S02]  /*25f0*/  MUFU.RCP R0, R33 ;  /* 0x0000002100007308 */ /* 0x000e240000001000 */
[----:B0-----:R-:W-:-:S04]  /*2600*/  FFMA R2, R33, R0, -1 ;  /* 0xbf80000021027423 */ /* 0x001fc80000000000 */
[----:B------:R-:W-:-:S04]  /*2610*/  FADD.FTZ R21, -R2, -RZ ;  /* 0x800000ff02157221 */ /* 0x000fc80000010100 */
[----:B------:R-:W-:-:S07]  /*2620*/  FFMA R0, R0, R21, R0 ;  /* 0x0000001500007223 */ /* 0x000fce0000000000 */
.L_x_23135:
[----:B------:R-:W-:Y:S05]  /*2630*/  BSYNC.RECONVERGENT B1 ;  /* 0x0000000000017941 */ /* 0x000fea0003800200 */
.L_x_23133:
        /* <DEDUP_REMOVED lines=23> */
.L_x_23137:
[----:B------:R-:W0:Y:S02]  /*27b0*/  MUFU.RCP R0, R33 ;  /* 0x0000002100007308 */ /* 0x000e240000001000 */
[----:B0-----:R-:W-:-:S04]  /*27c0*/  FFMA R2, R33, R0, -1 ;  /* 0xbf80000021027423 */ /* 0x001fc80000000000 */
[----:B------:R-:W-:-:S04]  /*27d0*/  FADD.FTZ R21, -R2, -RZ ;  /* 0x800000ff02157221 */ /* 0x000fc80000010100 */
[----:B------:R-:W-:-:S07]  /*27e0*/  FFMA R0, R0, R21, R0 ;  /* 0x0000001500007223 */ /* 0x000fce0000000000 */
.L_x_23138:
[----:B------:R-:W-:Y:S05]  /*27f0*/  BSYNC.RECONVERGENT B1 ;  /* 0x0000000000017941 */ /* 0x000fea0003800200 */
.L_x_23136:
[----:B------:R-:W-:Y:S01]  /*2800*/  VIADD R35, R6, 0x1d ;  /* 0x0000001d06237836 */ /* 0x000fe20000000000 */
[----:B------:R-:W-:Y:S01]  /*2810*/  ISETP.GE.U32.AND P0, PT, R5, UR24, PT ;  /* 0x0000001805007c0c */ /* 0x000fe2000bf06070 */
[----:B------:R-:W-:Y:S01]  /*2820*/  FMUL R0, R20, R0 ;  /* 0x0000000014007220 */ /* 0x000fe20000400000 */
[----:B------:R-:W-:Y:S02]  /*2830*/  IADD3 R2, PT, PT, R7, 0x3, RZ ;  /* 0x0000000307027810 */ /* 0x000fe40007ffe0ff */
[----:B------:R-:W-:Y:S01]  /*2840*/  ISETP.GE.U32.OR P0, PT, R30, UR21, P0 ;  /* 0x000000151e007c0c */ /* 0x000fe20008706470 */
[----:B-----5:R-:W-:Y:S01]  /*2850*/  HADD2.F32 R51, -RZ, R16.H0_H0 ;  /* 0x20000010ff337230 */ /* 0x020fe20000004100 */
[----:B------:R-:W-:Y:S02]  /*2860*/  LOP3.LUT R35, R35, 0x1f, RZ, 0xc0, !PT ;  /* 0x0000001f23237812 */ /* 0x000fe400078ec0ff */
[----:B------:R-:W-:Y:S01]  /*2870*/  IADD3 R50, P2, PT, R32, UR20, RZ ;  /* 0x0000001420327c10 */ /* 0x000fe2000ff5e0ff */
[----:B------:R-:W-:Y:S01]  /*2880*/  IMAD.MOV.U32 R56, RZ, RZ, 0x3bbb989d ;  /* 0x3bbb989dff387424 */ /* 0x000fe200078e00ff */
[----:B------:R-:W-:Y:S01]  /*2890*/  ISETP.GE.U32.AND P1, PT, R2, UR24, PT ;  /* 0x0000001802007c0c */ /* 0x000fe2000bf26070 */
[----:B------:R-:W-:Y:S01]  /*28a0*/  FMUL R55, R51, -1.7020000219345092773 ;  /* 0xbfd9db2333377820 */ /* 0x000fe20000400000 */
[----:B------:R-:W-:Y:S01]  /*28b0*/  IADD3.X R54, PT, PT, R31, UR25, RZ, P2, !PT ;  /* 0x000000191f367c10 */ /* 0x000fe200097fe4ff */
[----:B------:R-:W-:Y:S01]  /*28c0*/  IMAD.U32 R31, RZ, RZ, UR16 ;  /* 0x00000010ff1f7e24 */ /* 0x000fe2000f8e00ff */
[C---:B------:R-:W-:Y:S01]  /*28d0*/  ISETP.LT.U32.AND P1, PT, R35.reuse, UR21, !P1 ;  /* 0x0000001523007c0c */ /* 0x040fe2000cf21070 */
[----:B------:R-:W-:Y:S01]  /*28e0*/  IMAD.MOV.U32 R57, RZ, RZ, 0x437c0000 ;  /* 0x437c0000ff397424 */ /* 0x000fe200078e00ff */
[----:B------:R-:W-:Y:S01]  /*28f0*/  IADD3 R58, P4, PT, R35, R50, RZ ;  /* 0x00000032233a7210 */ /* 0x000fe20007f9e0ff */
[----:B------:R-:W-:Y:S01]  /*2900*/  FMUL R30, R52, UR19 ;  /* 0x00000013341e7c20 */ /* 0x000fe20008400000 */
[----:B------:R-:W-:Y:S01]  /*2910*/  @!P0 IADD3 R22, P3, PT, R29, UR16, RZ ;  /* 0x000000101d168c10 */ /* 0x000fe2000ff7e0ff */
[----:B------:R-:W-:Y:S01]  /*2920*/  FFMA.SAT R56, R55, R56, 0.5 ;  /* 0x3f00000037387423 */ /* 0x000fe20000002038 */
[----:B------:R-:W-:Y:S01]  /*2930*/  @!P0 LEA R20, P2, R29, UR13, 0x4 ;  /* 0x0000000d1d148c11 */ /* 0x000fe2000f8420ff */
[----:B------:R-:W-:Y:S01]  /*2940*/  IMAD.X R59, RZ, RZ, R54, P4 ;  /* 0x000000ffff3b7224 */ /* 0x000fe200020e0636 */
[----:B------:R-:W-:-:S02]  /*2950*/  @!P0 IADD3.X R23, PT, PT, R28, UR30, RZ, P3, !PT ;  /* 0x0000001e1c178c10 */ /* 0x000fc40009ffe4ff */
[----:B------:R-:W-:-:S03]  /*2960*/  @!P0 LEA R36, P3, R22, UR13, 0x4 ;  /* 0x0000000d16248c11 */ /* 0x000fc6000f8620ff */
[----:B------:R-:W-:Y:S01]  /*2970*/  VOTEU.ANY UP0, P1 ;  /* 0x0000000000ff7886 */ /* 0x000fe20000800100 */
[----:B------:R-:W-:Y:S01]  /*2980*/  @!P0 LEA.HI.X R37, R22, UR9, R23, 0x4, P3 ;  /* 0x0000000916258c11 */ /* 0x000fe200098f2417 */
[----:B------:R-:W-:-:S04]  /*2990*/  @P1 IMAD.WIDE.U32 R22, R31, 0x3, R58 ;  /* 0x000000031f161825 */ /* 0x000fc800078e003a */
[----:B------:R-:W-:Y:S01]  /*29a0*/  FFMA.RM R56, R56, R57, 12582913 ;  /* 0x4b40000138387423 */ /* 0x000fe20000004039 */
[----:B------:R-:W-:Y:S01]  /*29b0*/  @!P0 LEA.HI.X R21, R29, UR9, R28, 0x4, P2 ;  /* 0x000000091d158c11 */ /* 0x000fe200090f241c */
[----:B------:R-:W-:Y:S01]  /*29c0*/  @UP0 UIMAD UR5, UR30, 0x3, URZ ;  /* 0x000000031e0508a4 */ /* 0x000fe2000f8e02ff */
[----:B------:R-:W-:Y:S01]  /*29d0*/  FMUL R28, R27, UR19 ;  /* 0x000000131b1c7c20 */ /* 0x000fe20008400000 */
[----:B------:R-:W-:Y:S01]  /*29e0*/  FMUL R29, R26, UR19 ;  /* 0x000000131a1d7c20 */ /* 0x000fe20008400000 */
[----:B------:R-:W-:Y:S01]  /*29f0*/  FMUL R31, R45, UR19 ;  /* 0x000000132d1f7c20 */ /* 0x000fe20008400000 */
[----:B------:R-:W-:Y:S01]  /*2a00*/  FADD R60, R56, -12583039 ;  /* 0xcb40007f383c7421 */ /* 0x000fe20000000000 */
[----:B------:R-:W-:Y:S02]  /*2a10*/  @P1 LEA R46, P3, R22, UR22, 0x3 ;  /* 0x00000016162e1c11 */ /* 0x000fe4000f8618ff */
[----:B------:R-:W-:Y:S02]  /*2a20*/  @!P1 CS2R R38, SRZ ;  /* 0x0000000000269805 */ /* 0x000fe4000001ff00 */
[----:B------:R-:W-:Y:S01]  /*2a30*/  @P1 IADD3 R23, PT, PT, R23, UR5, RZ ;  /* 0x0000000517171c10 */ /* 0x000fe2000fffe0ff */
[----:B------:R-:W-:Y:S01]  /*2a40*/  FFMA R60, R55, 1.4426950216293334961, -R60 ;  /* 0x3fb8aa3b373c7823 */ /* 0x000fe2000000083c */
[----:B------:R0:W-:Y:S01]  /*2a50*/  @!P0 STG.E.128 desc[UR26][R20.64], R28 ;  /* 0x0000001c14008986 */ /* 0x0001e2000c101d1a */
[----:B------:R-:W-:-:S02]  /*2a60*/  @P1 IADD3 R32, P2, PT, R58, UR20, RZ ;  /* 0x000000143a201c10 */ /* 0x000fc4000ff5e0ff */
[----:B------:R-:W-:Y:S01]  /*2a70*/  @P1 LEA.HI.X R47, R22, UR23, R23, 0x3, P3 ;  /* 0x00000017162f1c11 */ /* 0x000fe200098f1c17 */
[----:B------:R-:W-:Y:S01]  /*2a80*/  FMUL R22, R53, UR19 ;  /* 0x0000001335167c20 */ /* 0x000fe20008400000 */
[----:B------:R-:W-:Y:S01]  /*2a90*/  FMUL R23, R0, UR19 ;  /* 0x0000001300177c20 */ /* 0x000fe20008400000 */
[----:B------:R-:W-:Y:S01]  /*2aa0*/  FFMA R60, R55, 1.925963033500011079e-08, R60 ;  /* 0x32a57060373c7823 */ /* 0x000fe2000000003c */
[----:B------:R-:W-:Y:S02]  /*2ab0*/  SHF.L.U32 R56, R56, 0x17, RZ ;  /* 0x0000001738387819 */ /* 0x000fe400000006ff */
[----:B------:R-:W-:Y:S02]  /*2ac0*/  @P1 IADD3.X R33, PT, PT, R59, UR25, RZ, P2, !PT ;  /* 0x000000193b211c10 */ /* 0x000fe400097fe4ff */
[----:B------:R-:W-:Y:S02]  /*2ad0*/  @P1 LEA R48, P2, R32, UR22, 0x3 ;  /* 0x0000001620301c11 */ /* 0x000fe4000f8418ff */
[----:B------:R-:W-:-:S02]  /*2ae0*/  FMNMX3 R25, |R27|, R25, |R26|, !PT ;  /* 0x000000191b197276 */ /* 0x000fc4000780061a */
        /* <DEDUP_REMOVED lines=14> */
[----:B0-----:R-:W-:-:S04]  /*2bd0*/  FFMA R37, R56, R37, 1 ;  /* 0x3f80000038257423 */ /* 0x001fc80000000025 */
[----:B------:R-:W-:-:S05]  /*2be0*/  VIADD R36, R37, 0x1800000 ;  /* 0x0180000025247836 */ /* 0x000fca0000000000 */
[----:B------:R-:W-:-:S04]  /*2bf0*/  LOP3.LUT R36, R36, 0x7f800000, RZ, 0xc0, !PT ;  /* 0x7f80000024247812 */ /* 0x000fc800078ec0ff */
[----:B------:R-:W-:-:S13]  /*2c00*/  ISETP.GT.U32.AND P0, PT, R36, 0x1ffffff, PT ;  /* 0x01ffffff2400780c */ /* 0x000fda0003f04070 */
[----:B-1----:R-:W-:Y:S05]  /*2c10*/  @P0 BRA `(.L_x_23140) ;  /* 0x0000000000100947 */ /* 0x002fea0003800000 */
[----:B------:R-:W-:Y:S02]  /*2c20*/  MOV R0, R37 ;  /* 0x0000002500007202 */ /* 0x000fe40000000f00 */
[----:B------:R-:W-:-:S07]  /*2c30*/  MOV R36, 0x2c50 ;  /* 0x00002c5000247802 */ /* 0x000fce0000000f00 */
[----:B-----5:R-:W-:Y:S05]  /*2c40*/  CALL.REL.NOINC `($__internal_559_$__cuda_sm20_rcp_rn_f32_slowpath) ;  /* 0x0000004400b07944 */ /* 0x020fea0003c00000 */
[----:B------:R-:W-:Y:S05]  /*2c50*/  BRA `(.L_x_23141) ;  /* 0x0000000000107947 */ /* 0x000fea0003800000 */
.L_x_23140:
[----:B------:R-:W0:Y:S02]  /*2c60*/  MUFU.RCP R0, R37 ;  /* 0x0000002500007308 */ /* 0x000e240000001000 */
[----:B0-----:R-:W-:-:S04]  /*2c70*/  FFMA R27, R37, R0, -1 ;  /* 0xbf800000251b7423 */ /* 0x001fc80000000000 */
[----:B------:R-:W-:-:S04]  /*2c80*/  FADD.FTZ R27, -R27, -RZ ;  /* 0x800000ff1b1b7221 */ /* 0x000fc80000010100 */
[----:B------:R-:W-:-:S07]  /*2c90*/  FFMA R0, R0, R27, R0 ;  /* 0x0000001b00007223 */ /* 0x000fce0000000000 */
.L_x_23141:
[----:B------:R-:W-:Y:S05]  /*2ca0*/  BSYNC.RECONVERGENT B1 ;  /* 0x0000000000017941 */ /* 0x000fea0003800200 */
.L_x_23139:
        /* <DEDUP_REMOVED lines=23> */
.L_x_23143:
[----:B------:R-:W0:Y:S02]  /*2e20*/  MUFU.RCP R0, R47 ;  /* 0x0000002f00007308 */ /* 0x000e240000001000 */
[----:B0-----:R-:W-:-:S04]  /*2e30*/  FFMA R16, R47, R0, -1 ;  /* 0xbf8000002f107423 */ /* 0x001fc80000000000 */
[----:B------:R-:W-:-:S04]  /*2e40*/  FADD.FTZ R27, -R16, -RZ ;  /* 0x800000ff101b7221 */ /* 0x000fc80000010100 */
[----:B------:R-:W-:-:S07]  /*2e50*/  FFMA R0, R0, R27, R0 ;  /* 0x0000001b00007223 */ /* 0x000fce0000000000 */
.L_x_23144:
[----:B------:R-:W-:Y:S05]  /*2e60*/  BSYNC.RECONVERGENT B1 ;  /* 0x0000000000017941 */ /* 0x000fea0003800200 */
.L_x_23142:
        /* <DEDUP_REMOVED lines=22> */
.L_x_23146:
[----:B------:R-:W0:Y:S02]  /*2fd0*/  MUFU.RCP R0, R47 ;  /* 0x0000002f00007308 */ /* 0x000e240000001000 */
[----:B0-----:R-:W-:-:S04]  /*2fe0*/  FFMA R16, R47, R0, -1 ;  /* 0xbf8000002f107423 */ /* 0x001fc80000000000 */
[----:B------:R-:W-:-:S04]  /*2ff0*/  FADD.FTZ R27, -R16, -RZ ;  /* 0x800000ff101b7221 */ /* 0x000fc80000010100 */
[----:B------:R-:W-:-:S07]  /*3000*/  FFMA R0, R0, R27, R0 ;  /* 0x0000001b00007223 */ /* 0x000fce0000000000 */
.L_x_23147:
[----:B------:R-:W-:Y:S05]  /*3010*/  BSYNC.RECONVERGENT B1 ;  /* 0x0000000000017941 */ /* 0x000fea0003800200 */
.L_x_23145:
        /* <DEDUP_REMOVED lines=23> */
.L_x_23149:
[----:B------:R-:W0:Y:S02]  /*3190*/  MUFU.RCP R0, R37 ;  /* 0x0000002500007308 */ /* 0x000e240000001000 */
[----:B0-----:R-:W-:-:S04]  /*31a0*/  FFMA R16, R37, R0, -1 ;  /* 0xbf80000025107423 */ /* 0x001fc80000000000 */
[----:B------:R-:W-:-:S04]  /*31b0*/  FADD.FTZ R17, -R16, -RZ ;  /* 0x800000ff10117221 */ /* 0x000fc80000010100 */
[----:B------:R-:W-:-:S07]  /*31c0*/  FFMA R0, R0, R17, R0 ;  /* 0x0000001100007223 */ /* 0x000fce0000000000 */
.L_x_23150:
[----:B------:R-:W-:Y:S05]  /*31d0*/  BSYNC.RECONVERGENT B1 ;  /* 0x0000000000017941 */ /* 0x000fea0003800200 */
.L_x_23148:
        /* <DEDUP_REMOVED lines=22> */
.L_x_23152:
[----:B------:R-:W0:Y:S02]  /*3340*/  MUFU.RCP R0, R37 ;  /* 0x0000002500007308 */ /* 0x000e240000001000 */
[----:B0-----:R-:W-:-:S04]  /*3350*/  FFMA R16, R37, R0, -1 ;  /* 0xbf80000025107423 */ /* 0x001fc80000000000 */
[----:B------:R-:W-:-:S04]  /*3360*/  FADD.FTZ R17, -R16, -RZ ;  /* 0x800000ff10117221 */ /* 0x000fc80000010100 */
[----:B------:R-:W-:-:S07]  /*3370*/  FFMA R0, R0, R17, R0 ;  /* 0x0000001100007223 */ /* 0x000fce0000000000 */
.L_x_23153:
[----:B------:R-:W-:Y:S05]  /*3380*/  BSYNC.RECONVERGENT B1 ;  /* 0x0000000000017941 */ /* 0x000fea0003800200 */
.L_x_23151:
        /* <DEDUP_REMOVED lines=23> */
.L_x_23155:
[----:B------:R-:W0:Y:S02]  /*3500*/  MUFU.RCP R0, R37 ;  /* 0x0000002500007308 */ /* 0x000e240000001000 */
[----:B0-----:R-:W-:-:S04]  /*3510*/  FFMA R16, R37, R0, -1 ;  /* 0xbf80000025107423 */ /* 0x001fc80000000000 */
[----:B------:R-:W-:-:S04]  /*3520*/  FADD.FTZ R17, -R16, -RZ ;  /* 0x800000ff10117221 */ /* 0x000fc80000010100 */
[----:B------:R-:W-:-:S07]  /*3530*/  FFMA R0, R0, R17, R0 ;  /* 0x0000001100007223 */ /* 0x000fce0000000000 */
.L_x_23156:
[----:B------:R-:W-:Y:S05]  /*3540*/  BSYNC.RECONVERGENT B1 ;  /* 0x0000000000017941 */ /* 0x000fea0003800200 */
.L_x_23154:
        /* <DEDUP_REMOVED lines=22> */
.L_x_23158:
[----:B------:R-:W0:Y:S02]  /*36b0*/  MUFU.RCP R0, R37 ;  /* 0x0000002500007308 */ /* 0x000e240000001000 */
[----:B0-----:R-:W-:-:S04]  /*36c0*/  FFMA R16, R37, R0, -1 ;  /* 0xbf80000025107423 */ /* 0x001fc80000000000 */
[----:B------:R-:W-:-:S04]  /*36d0*/  FADD.FTZ R17, -R16, -RZ ;  /* 0x800000ff10117221 */ /* 0x000fc80000010100 */
[----:B------:R-:W-:-:S07]  /*36e0*/  FFMA R0, R0, R17, R0 ;  /* 0x0000001100007223 */ /* 0x000fce0000000000 */
.L_x_23159:
[----:B------:R-:W-:Y:S05]  /*36f0*/  BSYNC.RECONVERGENT B1 ;  /* 0x0000000000017941 */ /* 0x000fea0003800200 */
.L_x_23157:
        /* <DEDUP_REMOVED lines=23> */
.L_x_23161:
[----:B------:R-:W0:Y:S02]  /*3870*/  MUFU.RCP R0, R19 ;  /* 0x0000001300007308 */ /* 0x000e240000001000 */
[----:B0-----:R-:W-:-:S04]  /*3880*/  FFMA R17, R19, R0, -1 ;  /* 0xbf80000013117423 */ /* 0x001fc80000000000 */
[----:B------:R-:W-:-:S04]  /*3890*/  FADD.FTZ R17, -R17, -RZ ;  /* 0x800000ff11117221 */ /* 0x000fc80000010100 */
[----:B------:R-:W-:-:S07]  /*38a0*/  FFMA R0, R0, R17, R0 ;  /* 0x0000001100007223 */ /* 0x000fce0000000000 */
.L_x_23162:
[----:B------:R-:W-:Y:S05]  /*38b0*/  BSYNC.RECONVERGENT B1 ;  /* 0x0000000000017941 */ /* 0x000fea0003800200 */
.L_x_23160:
[----:B------:R-:W-:Y:S02]  /*38c0*/  HFMA2 R18, -RZ, RZ, 0.96630859375, -0.0022525787353515625 ;  /* 0x3bbb989dff127431 */ /* 0x000fe400000001ff */
[----:B-----5:R-:W-:Y:S01]  /*38d0*/  HADD2.F32 R44, -RZ, R38.H0_H0 ;  /* 0x20000026ff2c7230 */ /* 0x020fe20000004100 */
[----:B------:R-:W-:Y:S01]  /*38e0*/  ISETP.GE.U32.AND P0, PT, R3, UR24, PT ;  /* 0x0000001803007c0c */ /* 0x000fe2000bf06070 */
[----:B------:R-:W-:Y:S02]  /*38f0*/  IMAD.MOV.U32 R19, RZ, RZ, 0x437c0000 ;  /* 0x437c0000ff137424 */ /* 0x000fe400078e00ff */
[----:B------:R-:W-:Y:S01]  /*3900*/  FMUL R49, R16, R0 ;  /* 0x0000000010317220 */ /* 0x000fe20000400000 */
[----:B------:R-:W-:Y:S01]  /*3910*/  FMUL R27, R54, UR19 ;  /* 0x00000013361b7c20 */ /* 0x000fe20008400000 */
[----:B------:R-:W-:Y:S01]  /*3920*/  FMUL R17, R44, -1.7020000219345092773 ;  /* 0xbfd9db232c117820 */ /* 0x000fe20000400000 */
[----:B------:R-:W-:Y:S01]  /*3930*/  ISETP.GE.U32.OR P0, PT, R24, UR21, P0 ;  /* 0x0000001518007c0c */ /* 0x000fe20008706470 */
[----:B------:R-:W-:Y:S01]  /*3940*/  FMUL R16, R53, UR19 ;  /* 0x0000001335107c20 */ /* 0x000fe20008400000 */
[----:B------:R-:W-:Y:S01]  /*3950*/  FMNMX3 R43, |R51|, R43, |R45|, !PT ;  /* 0x0000002b332b7276 */ /* 0x000fe2000780062d */
[----:B------:R-:W-:Y:S01]  /*3960*/  FFMA.SAT R18, R17, R18, 0.5 ;  /* 0x3f00000011127423 */ /* 0x000fe20000002012 */
[----:B------:R-:W-:Y:S02]  /*3970*/  BSSY.RECONVERGENT B1, `(.L_x_23163) ;  /* 0x0000027000017945 */ /* 0x000fe40003800200 */
[----:B------:R-:W-:Y:S01]  /*3980*/  FMNMX3 R43, |R55|, R43, |R54|, !PT ;  /* 0x0000002b372b7276 */ /* 0x000fe20007800636 */
[----:B------:R-:W-:-:S03]  /*3990*/  FFMA.RM R18, R18, R19, 12582913 ;  /* 0x4b40000112127423 */ /* 0x000fc60000004013 */
[----:B------:R-:W-:Y:S01]  /*39a0*/  FMNMX3 R43, |R53|, R43, |R52|, !PT ;  /* 0x0000002b352b7276 */ /* 0x000fe20007800634 */
[C---:B------:R-:W-:Y:S01]  /*39b0*/  FADD R36, R18.reuse, -12583039 ;  /* 0xcb40007f12247421 */ /* 0x040fe20000000000 */
[----:B------:R-:W-:Y:S01]  /*39c0*/  IMAD.SHL.U32 R18, R18, 0x800000, RZ ;  /* 0x0080000012127824 */ /* 0x000fe200078e00ff */
[C---:B------:R-:W-:Y:S02]  /*39d0*/  @!P0 IADD3 R19, P2, PT, R26.reuse, UR16, RZ ;  /* 0x000000101a138c10 */ /* 0x040fe4000ff5e0ff */
[----:B------:R-:W-:Y:S01]  /*39e0*/  FFMA R36, R17, 1.4426950216293334961, -R36 ;  /* 0x3fb8aa3b11247823 */ /* 0x000fe20000000824 */
[----:B------:R-:W-:Y:S02]  /*39f0*/  @!P0 LEA R46, P1, R26, UR13, 0x4 ;  /* 0x0000000d1a2e8c11 */ /* 0x000fe4000f8220ff */
[----:B------:R-:W-:Y:S01]  /*3a00*/  @!P0 IADD3.X R24, PT, PT, R25, UR30, RZ, P2, !PT ;  /* 0x0000001e19188c10 */ /* 0x000fe200097fe4ff */
[----:B------:R-:W-:Y:S01]  /*3a10*/  FFMA R17, R17, 1.925963033500011079e-08, R36 ;  /* 0x32a5706011117823 */ /* 0x000fe20000000024 */
[----:B------:R-:W-:-:S02]  /*3a20*/  @!P0 LEA R36, P2, R19, UR13, 0x4 ;  /* 0x0000000d13248c11 */ /* 0x000fc4000f8420ff */
[----:B------:R-:W-:Y:S01]  /*3a30*/  @!P0 LEA.HI.X R47, R26, UR9, R25, 0x4, P1 ;  /* 0x000000091a2f8c11 */ /* 0x000fe200088f2419 */
[----:B------:R-:W-:Y:S01]  /*3a40*/  FMUL R25, R45, UR19 ;  /* 0x000000132d197c20 */ /* 0x000fe20008400000 */
[----:B------:R-:W-:Y:S01]  /*3a50*/  @!P0 LEA.HI.X R37, R19, UR9, R24, 0x4, P2 ;  /* 0x0000000913258c11 */ /* 0x000fe200090f2418 */
[----:B------:R-:W0:Y:S01]  /*3a60*/  MUFU.EX2 R17, R17 ;  /* 0x0000001100117308 */ /* 0x000e220000000800 */
[----:B------:R-:W-:Y:S01]  /*3a70*/  FMUL R24, R51, UR19 ;  /* 0x0000001333187c20 */ /* 0x000fe20008400000 */
[----:B------:R-:W-:Y:S01]  /*3a80*/  FMUL R26, R55, UR19 ;  /* 0x00000013371a7c20 */ /* 0x000fe20008400000 */
[----:B------:R-:W-:Y:S01]  /*3a90*/  FMUL R19, R49, UR19 ;  /* 0x0000001331137c20 */ /* 0x000fe20008400000 */
[----:B------:R-:W-:Y:S02]  /*3aa0*/  IADD3 R51, P1, PT, R58, UR20, RZ ;  /* 0x000000143a337c10 */ /* 0x000fe4000ff3e0ff */
[----:B------:R-:W-:Y:S01]  /*3ab0*/  FMNMX3 R43, |R56|, R43, |R49|, !PT ;  /* 0x0000002b382b7276 */ /* 0x000fe20007800631 */
[----:B------:R1:W-:Y:S01]  /*3ac0*/  @!P0 STG.E.128 desc[UR26][R46.64], R24 ;  /* 0x000000182e008986 */ /* 0x0003e2000c101d1a */
[----:B------:R-:W-:Y:S01]  /*3ad0*/  IADD3.X R57, PT, PT, R59, UR25, RZ, P1, !PT ;  /* 0x000000193b397c10 */ /* 0x000fe20008ffe4ff */
[----:B0-----:R-:W-:Y:S01]  /*3ae0*/  FFMA R0, R18, R17, 1 ;  /* 0x3f80000012007423 */ /* 0x001fe20000000011 */
[----:B------:R-:W-:Y:S01]  /*3af0*/  FMUL R17, R52, UR19 ;  /* 0x0000001334117c20 */ /* 0x000fe20008400000 */
[----:B------:R-:W-:-:S03]  /*3b00*/  FMUL R18, R56, UR19 ;  /* 0x0000001338127c20 */ /* 0x000fc60008400000 */
[----:B------:R-:W-:Y:S02]  /*3b10*/  IADD3 R48, PT, PT, R0, 0x1800000, RZ ;  /* 0x0180000000307810 */ /* 0x000fe40007ffe0ff */
[----:B------:R1:W-:Y:S02]  /*3b20*/  @!P0 STG.E.128 desc[UR26][R36.64], R16 ;  /* 0x0000001024008986 */ /* 0x0003e4000c101d1a */
[----:B------:R-:W-:-:S04]  /*3b30*/  LOP3.LUT R48, R48, 0x7f800000, RZ, 0xc0, !PT ;  /* 0x7f80000030307812 */ /* 0x000fc800078ec0ff */
[----:B------:R-:W-:-:S13]  /*3b40*/  ISETP.GT.U32.AND P0, PT, R48, 0x1ffffff, PT ;  /* 0x01ffffff3000780c */ /* 0x000fda0003f04070 */
[----:B-1----:R-:W-:Y:S05]  /*3b50*/  @P0 BRA `(.L_x_23164) ;  /* 0x0000000000100947 */ /* 0x002fea0003800000 */
[----:B------:R-:W-:-:S07]  /*3b60*/  MOV R36, 0x3b80 ;  /* 0x00003b8000247802 */ /* 0x000fce0000000f00 */
[----:B------:R-:W-:Y:S05]  /*3b70*/  CALL.REL.NOINC `($__internal_559_$__cuda_sm20_rcp_rn_f32_slowpath) ;  /* 0x0000003400e47944 */ /* 0x000fea0003c00000 */
[----:B------:R-:W-:Y:S01]  /*3b80*/  IMAD.MOV.U32 R37, RZ, RZ, R0 ;  /* 0x000000ffff257224 */ /* 0x000fe200078e0000 */
[----:B------:R-:W-:Y:S06]  /*3b90*/  BRA `(.L_x_23165) ;  /* 0x0000000000107947 */ /* 0x000fec0003800000 */
.L_x_23164:
[----:B------:R-:W0:Y:S02]  /*3ba0*/  MUFU.RCP R37, R0 ;  /* 0x0000000000257308 */ /* 0x000e240000001000 */
[----:B0-----:R-:W-:-:S04]  /*3bb0*/  FFMA R36, R0, R37, -1 ;  /* 0xbf80000000247423 */ /* 0x001fc80000000025 */
[----:B------:R-:W-:-:S04]  /*3bc0*/  FADD.FTZ R36, -R36, -RZ ;  /* 0x800000ff24247221 */ /* 0x000fc80000010100 */
[----:B------:R-:W-:-:S07]  /*3bd0*/  FFMA R37, R37, R36, R37 ;  /* 0x0000002425257223 */ /* 0x000fce0000000025 */
.L_x_23165:
[----:B------:R-:W-:Y:S05]  /*3be0*/  BSYNC.RECONVERGENT B1 ;  /* 0x0000000000017941 */ /* 0x000fea0003800200 */
.L_x_23163:
        /* <DEDUP_REMOVED lines=23> */
.L_x_23167:
[----:B------:R-:W0:Y:S02]  /*3d60*/  MUFU.RCP R0, R49 ;  /* 0x0000003100007308 */ /* 0x000e240000001000 */
[----:B0-----:R-:W-:-:S04]  /*3d70*/  FFMA R36, R49, R0, -1 ;  /* 0xbf80000031247423 */ /* 0x001fc80000000000 */
[----:B------:R-:W-:-:S04]  /*3d80*/  FADD.FTZ R37, -R36, -RZ ;  /* 0x800000ff24257221 */ /* 0x000fc80000010100 */
[----:B------:R-:W-:-:S07]  /*3d90*/  FFMA R0, R0, R37, R0 ;  /* 0x0000002500007223 */ /* 0x000fce0000000000 */
.L_x_23168:
[----:B------:R-:W-:Y:S05]  /*3da0*/  BSYNC.RECONVERGENT B1 ;  /* 0x0000000000017941 */ /* 0x000fea0003800200 */
.L_x_23166:
        /* <DEDUP_REMOVED lines=22> */
.L_x_23170:
[----:B------:R-:W0:Y:S02]  /*3f10*/  MUFU.RCP R0, R49 ;  /* 0x0000003100007308 */ /* 0x000e240000001000 */
[----:B0-----:R-:W-:-:S04]  /*3f20*/  FFMA R36, R49, R0, -1 ;  /* 0xbf80000031247423 */ /* 0x001fc80000000000 */
[----:B------:R-:W-:-:S04]  /*3f30*/  FADD.FTZ R37, -R36, -RZ ;  /* 0x800000ff24257221 */ /* 0x000fc80000010100 */
[----:B------:R-:W-:-:S07]  /*3f40*/  FFMA R0, R0, R37, R0 ;  /* 0x0000002500007223 */ /* 0x000fce0000000000 */
.L_x_23171:
[----:B------:R-:W-:Y:S05]  /*3f50*/  BSYNC.RECONVERGENT B1 ;  /* 0x0000000000017941 */ /* 0x000fea0003800200 */
.L_x_23169:
        /* <DEDUP_REMOVED lines=23> */
.L_x_23173:
[----:B------:R-:W0:Y:S02]  /*40d0*/  MUFU.RCP R0, R47 ;  /* 0x0000002f00007308 */ /* 0x000e240000001000 */
[----:B0-----:R-:W-:-:S04]  /*40e0*/  FFMA R36, R47, R0, -1 ;  /* 0xbf8000002f247423 */ /* 0x001fc80000000000 */
[----:B------:R-:W-:-:S04]  /*40f0*/  FADD.FTZ R37, -R36, -RZ ;  /* 0x800000ff24257221 */ /* 0x000fc80000010100 */
[----:B------:R-:W-:-:S07]  /*4100*/  FFMA R0, R0, R37, R0 ;  /* 0x0000002500007223 */ /* 0x000fce0000000000 */
.L_x_23174:
[----:B------:R-:W-:Y:S05]  /*4110*/  BSYNC.RECONVERGENT B1 ;  /* 0x0000000000017941 */ /* 0x000fea0003800200 */
.L_x_23172:
        /* <DEDUP_REMOVED lines=22> */
.L_x_23176:
[----:B------:R-:W0:Y:S02]  /*4280*/  MUFU.RCP R0, R47 ;  /* 0x0000002f00007308 */ /* 0x000e240000001000 */
[----:B0-----:R-:W-:-:S04]  /*4290*/  FFMA R36, R47, R0, -1 ;  /* 0xbf8000002f247423 */ /* 0x001fc80000000000 */
[----:B------:R-:W-:-:S04]  /*42a0*/  FADD.FTZ R37, -R36, -RZ ;  /* 0x800000ff24257221 */ /* 0x000fc80000010100 */
[----:B------:R-:W-:-:S07]  /*42b0*/  FFMA R0, R0, R37, R0 ;  /* 0x0000002500007223 */ /* 0x000fce0000000000 */
.L_x_23177:
[----:B------:R-:W-:Y:S05]  /*42c0*/  BSYNC.RECONVERGENT B1 ;  /* 0x0000000000017941 */ /* 0x000fea0003800200 */
.L_x_23175:
        /* <DEDUP_REMOVED lines=23> */
.L_x_23179:
[----:B------:R-:W0:Y:S02]  /*4440*/  MUFU.RCP R0, R39 ;  /* 0x0000002700007308 */ /* 0x000e240000001000 */
[----:B0-----:R-:W-:-:S04]  /*4450*/  FFMA R32, R39, R0, -1 ;  /* 0xbf80000027207423 */ /* 0x001fc80000000000 */
[----:B------:R-:W-:-:S04]  /*4460*/  FADD.FTZ R37, -R32, -RZ ;  /* 0x800000ff20257221 */ /* 0x000fc80000010100 */
[----:B------:R-:W-:-:S07]  /*4470*/  FFMA R0, R0, R37, R0 ;  /* 0x0000002500007223 */ /* 0x000fce0000000000 */
.L_x_23180:
[----:B------:R-:W-:Y:S05]  /*4480*/  BSYNC.RECONVERGENT B1 ;  /* 0x0000000000017941 */ /* 0x000fea0003800200 */
.L_x_23178:
        /* <DEDUP_REMOVED lines=22> */
.L_x_23182:
[----:B------:R-:W0:Y:S02]  /*45f0*/  MUFU.RCP R0, R39 ;  /* 0x0000002700007308 */ /* 0x000e240000001000 */
[----:B0-----:R-:W-:-:S04]  /*4600*/  FFMA R32, R39, R0, -1 ;  /* 0xbf80000027207423 */ /* 0x001fc80000000000 */
[----:B------:R-:W-:-:S04]  /*4610*/  FADD.FTZ R37, -R32, -RZ ;  /* 0x800000ff20257221 */ /* 0x000fc80000010100 */
[----:B------:R-:W-:-:S07]  /*4620*/  FFMA R0, R0, R37, R0 ;  /* 0x0000002500007223 */ /* 0x000fce0000000000 */
.L_x_23183:
[----:B------:R-:W-:Y:S05]  /*4630*/  BSYNC.RECONVERGENT B1 ;  /* 0x0000000000017941 */ /* 0x000fea0003800200 */
.L_x_23181:
        /* <DEDUP_REMOVED lines=22> */
[----:B------:R-:W-:Y:S01]  /*47a0*/  IMAD.MOV.U32 R37, RZ, RZ, R0 ;  /* 0x000000ffff257224 */ /* 0x000fe200078e0000 */
[----:B------:R-:W-:Y:S06]  /*47b0*/  BRA `(.L_x_23186) ;  /* 0x0000000000107947 */ /* 0x000fec0003800000 */
.L_x_23185:
[----:B------:R-:W0:Y:S02]  /*47c0*/  MUFU.RCP R37, R36 ;  /* 0x0000002400257308 */ /* 0x000e240000001000 */
[----:B0-----:R-:W-:-:S04]  /*47d0*/  FFMA R0, R36, R37, -1 ;  /* 0xbf80000024007423 */ /* 0x001fc80000000025 */
[----:B------:R-:W-:-:S04]  /*47e0*/  FADD.FTZ R0, -R0, -RZ ;  /* 0x800000ff00007221 */ /* 0x000fc80000010100 */
[----:B------:R-:W-:-:S07]  /*47f0*/  FFMA R37, R37, R0, R37 ;  /* 0x0000000025257223 */ /* 0x000fce0000000025 */
.L_x_23186:
[----:B------:R-:W-:Y:S05]  /*4800*/  BSYNC.RECONVERGENT B1 ;  /* 0x0000000000017941 */ /* 0x000fea0003800200 */
.L_x_23184:
[----:B------:R-:W0:Y:S01]  /*4810*/  S2R R33, SR_CgaCtaId ;  /* 0x0000000000217919 */ /* 0x000e220000008800 */
[----:B------:R-:W-:Y:S01]  /*4820*/  ISETP.GE.U32.AND P0, PT, R2, UR24, PT ;  /* 0x0000001802007c0c */ /* 0x000fe2000bf06070 */
[----:B------:R-:W-:Y:S01]  /*4830*/  IMAD.MOV.U32 R32, RZ, RZ, R12 ;  /* 0x000000ffff207224 */ /* 0x000fe200078e000c */
[----:B------:R-:W-:Y:S01]  /*4840*/  MOV R0, 0x400 ;  /* 0x0000040000007802 */ /* 0x000fe20000000f00 */
[----:B------:R-:W-:Y:S01]  /*4850*/  FMUL R58, R38, R37 ;  /* 0x00000025263a7220 */ /* 0x000fe20000400000 */
[----:B------:R-:W-:Y:S01]  /*4860*/  ISETP.GE.U32.OR P0, PT, R35, UR21, P0 ;  /* 0x0000001523007c0c */ /* 0x000fe20008706470 */
[----:B------:R-:W-:Y:S01]  /*4870*/  FMUL R37, R55, UR19 ;  /* 0x0000001337257c20 */ /* 0x000fe20008400000 */
[----:B------:R-:W-:Y:S01]  /*4880*/  IADD3 R0, PT, PT, R0, 0x20, RZ ;  /* 0x0000002000007810 */ /* 0x000fe20007ffe0ff */
[----:B------:R-:W-:Y:S01]  /*4890*/  FMUL R38, R56, UR19 ;  /* 0x0000001338267c20 */ /* 0x000fe20008400000 */
[----:B------:R-:W-:Y:S01]  /*48a0*/  FMUL R39, R58, UR19 ;  /* 0x000000133a277c20 */ /* 0x000fe20008400000 */
[----:B------:R-:W-:Y:S01]  /*48b0*/  IMAD.IADD R50, R42, 0x1, -R3 ;  /* 0x000000012a327824 */ /* 0x000fe200078e0a03 */
[----:B------:R-:W-:Y:S01]  /*48c0*/  FMNMX3 R43, |R44|, R43, |R45|, !PT ;  /* 0x0000002b2c2b7276 */ /* 0x000fe2000780062d */
[----:B------:R-:W-:Y:S01]  /*48d0*/  USHF.L.U64.HI UR6, UR28, 0x2, UR29 ;  /* 0x000000021c067899 */ /* 0x000fe2000801021d */
[----:B------:R-:W-:Y:S01]  /*48e0*/  BSSY.RECONVERGENT B0, `(.L_x_23187) ;  /* 0x0000097000007945 */ /* 0x000fe20003800200 */
[----:B------:R-:W-:Y:S01]  /*48f0*/  USHF.L.U32 UR5, UR28, 0x2, URZ ;  /* 0x000000021c057899 */ /* 0x000fe200080006ff */
[----:B------:R-:W-:-:S03]  /*4900*/  FMNMX3 R43, |R52|, R43, |R53|, !PT ;  /* 0x0000002b342b7276 */ /* 0x000fc60007800635 */
        /* <DEDUP_REMOVED lines=9> */
[----:B0-----:R-:W-:Y:S02]  /*49a0*/  LEA R0, R33, R0, 0x18 ;  /* 0x0000000021007211 */ /* 0x001fe400078ec0ff */
[----:B------:R-:W-:Y:S02]  /*49b0*/  MOV R33, R8 ;  /* 0x0000000800217202 */ /* 0x000fe40000000f00 */
[----:B------:R-:W-:Y:S01]  /*49c0*/  MOV R51, R36 ;  /* 0x0000002400337202 */ /* 0x000fe20000000f00 */
[----:B------:R-:W-:Y:S01]  /*49d0*/  IMAD.IADD R8, R4, 0x1, R0 ;  /* 0x0000000104087824 */ /* 0x000fe200078e0200 */
[----:B------:R-:W-:-:S04]  /*49e0*/  FMNMX3 R55, |R54|, R43, |R55|, !PT ;  /* 0x0000002b36377276 */ /* 0x000fc80007800637 */
[----:B------:R-:W-:Y:S01]  /*49f0*/  LEA R12, R34, R8, 0x3 ;  /* 0x00000008220c7211 */ /* 0x000fe200078e18ff */
[----:B------:R-:W-:Y:S01]  /*4a00*/  FMUL R34, R52, UR19 ;  /* 0x0000001334227c20 */ /* 0x000fe20008400000 */
[----:B------:R-:W-:-:S03]  /*4a10*/  FMNMX3 R56, |R56|, R55, |R58|, !PT ;  /* 0x0000003738387276 */ /* 0x000fc6000780063a */
[----:B------:R0:W-:Y:S02]  /*4a20*/  STS.64 [R12], R32 ;  /* 0x000000200c007388 */ /* 0x0001e40000000a00 */
[----:B0-----:R-:W-:Y:S01]  /*4a30*/  FMUL R32, R44, UR19 ;  /* 0x000000132c207c20 */ /* 0x001fe20008400000 */
[----:B------:R-:W-:-:S05]  /*4a40*/  FMUL R33, R45, UR19 ;  /* 0x000000132d217c20 */ /* 0x000fca0008400000 */
[----:B------:R0:W-:Y:S04]  /*4a50*/  @!P0 STG.E.128 desc[UR26][R48.64], R32 ;  /* 0x0000002030008986 */ /* 0x0001e8000c101d1a */
[----:B------:R1:W-:Y:S01]  /*4a60*/  @!P0 STG.E.128 desc[UR26][R46.64], R36 ;  /* 0x000000242e008986 */ /* 0x0003e2000c101d1a */
[----:B------:R-:W-:Y:S01]  /*4a70*/  ISETP.LT.U32.AND P0, PT, R7, UR21, PT ;  /* 0x0000001507007c0c */ /* 0x000fe2000bf01070 */
[----:B0-----:R-:W-:Y:S01]  /*4a80*/  IMAD.MOV.U32 R48, RZ, RZ, R24 ;  /* 0x000000ffff307224 */ /* 0x001fe200078e0018 */
[-C--:B------:R-:W-:Y:S01]  /*4a90*/  IADD3 R24, PT, PT, -R2, R42.reuse, RZ ;  /* 0x0000002a02187210 */ /* 0x080fe20007ffe1ff */
[----:B------:R-:W-:Y:S02]  /*4aa0*/  IMAD.MOV.U32 R49, RZ, RZ, R16 ;  /* 0x000000ffff317224 */ /* 0x000fe400078e0010 */
[----:B-1----:R-:W-:Y:S01]  /*4ab0*/  IMAD.MOV.U32 R47, RZ, RZ, R20 ;  /* 0x000000ffff2f7224 */ /* 0x002fe200078e0014 */
[----:B------:R-:W-:Y:S01]  /*4ac0*/  IADD3 R20, PT, PT, R57, R42, RZ ;  /* 0x0000002a39147210 */ /* 0x000fe20007ffe0ff */
[----:B------:R-:W-:Y:S01]  /*4ad0*/  IMAD.SHL.U32 R16, R50, 0x8, RZ ;  /* 0x0000000832107824 */ /* 0x000fe200078e00ff */
[----:B------:R-:W-:Y:S01]  /*4ae0*/  SHF.L.U32 R24, R24, 0x3, RZ ;  /* 0x0000000318187819 */ /* 0x000fe200000006ff */
[----:B------:R-:W-:Y:S01]  /*4af0*/  IMAD.MOV.U32 R50, RZ, RZ, R32 ;  /* 0x000000ffff327224 */ /* 0x000fe200078e0020 */
[----:B------:R-:W-:-:S02]  /*4b00*/  SHF.L.U32 R20, R20, 0x3, RZ ;  /* 0x0000000314147819 */ /* 0x000fc400000006ff */
[----:B------:R-:W-:Y:S02]  /*4b10*/  LOP3.LUT R61, R16, 0xf8, RZ, 0xc0, !PT ;  /* 0x000000f8103d7812 */ /* 0x000fe400078ec0ff */
[----:B------:R-:W-:Y:S02]  /*4b20*/  LOP3.LUT R59, R20, 0xf8, RZ, 0xc0, !PT ;  /* 0x000000f8143b7812 */ /* 0x000fe400078ec0ff */
[----:B------:R-:W-:Y:S02]  /*4b30*/  LOP3.LUT R24, R24, 0xf8, RZ, 0xc0, !PT ;  /* 0x000000f818187812 */ /* 0x000fe400078ec0ff */
[----:B------:R-:W-:Y:S01]  /*4b40*/  MOV R46, R28 ;  /* 0x0000001c002e7202 */ /* 0x000fe20000000f00 */
[C---:B------:R-:W-:Y:S01]  /*4b50*/  IMAD.IADD R16, R8.reuse, 0x1, R59 ;  /* 0x0000000108107824 */ /* 0x040fe200078e023b */
[C---:B------:R-:W-:Y:S01]  /*4b60*/  IADD3 R20, PT, PT, R8.reuse, R61, RZ ;  /* 0x0000003d08147210 */ /* 0x040fe20007ffe0ff */
[----:B------:R-:W-:Y:S01]  /*4b70*/  IMAD.IADD R24, R8, 0x1, R24 ;  /* 0x0000000108187824 */ /* 0x000fe200078e0218 */
[----:B------:R-:W-:-:S02]  /*4b80*/  IADD3 R28, PT, PT, -R7, UR21, RZ ;  /* 0x00000015071c7c10 */ /* 0x000fc4000fffe1ff */
[----:B------:R0:W-:Y:S01]  /*4b90*/  STS.64 [R16], R46 ;  /* 0x0000002e10007388 */ /* 0x0001e20000000a00 */
[----:B------:R-:W-:-:S03]  /*4ba0*/  IADD3 R57, PT, PT, R57, UR21, RZ ;  /* 0x0000001539397c10 */ /* 0x000fc6000fffe0ff */
        /* <DEDUP_REMOVED lines=8> */
[----:B------:R-:W-:Y:S01]  /*4c30*/  IMAD.MOV.U32 R36, RZ, RZ, RZ ;  /* 0x000000ffff247224 */ /* 0x000fe200078e00ff */
        /* <DEDUP_REMOVED lines=13> */
.L_x_23191:
        /* <DEDUP_REMOVED lines=48> */
.L_x_23190:
[----:B------:R-:W-:Y:S05]  /*5010*/  BSYNC.RECONVERGENT B1 ;  /* 0x0000000000017941 */ /* 0x000fea0003800200 */
.L_x_23189:
        /* <DEDUP_REMOVED lines=35> */
.L_x_23188:
[----:B------:R-:W-:Y:S05]  /*5250*/  BSYNC.RECONVERGENT B0 ;  /* 0x0000000000007941 */ /* 0x000fea0003800200 */
.L_x_23187:
        /* <DEDUP_REMOVED lines=36> */
.L_x_23196:
        /* <DEDUP_REMOVED lines=48> */
.L_x_23195:
[----:B------:R-:W-:Y:S05]  /*57a0*/  BSYNC.RECONVERGENT B1 ;  /* 0x0000000000017941 */ /* 0x000fea0003800200 */
.L_x_23194:
        /* <DEDUP_REMOVED lines=35> */
.L_x_23193:
[----:B------:R-:W-:Y:S05]  /*59e0*/  BSYNC.RECONVERGENT B0 ;  /* 0x0000000000007941 */ /* 0x000fea0003800200 */
.L_x_23192:
        /* <DEDUP_REMOVED lines=39> */
.L_x_23201:
        /* <DEDUP_REMOVED lines=48> */
.L_x_23200:
[----:B------:R-:W-:Y:S05]  /*5f60*/  BSYNC.RECONVERGENT B1 ;  /* 0x0000000000017941 */ /* 0x000fea0003800200 */
.L_x_23199:
        /* <DEDUP_REMOVED lines=35> */
.L_x_23198:
[----:B------:R-:W-:Y:S05]  /*61a0*/  BSYNC.RECONVERGENT B0 ;  /* 0x0000000000007941 */ /* 0x000fea0003800200 */
.L_x_23197:
        /* <DEDUP_REMOVED lines=34> */
.L_x_23206:
        /* <DEDUP_REMOVED lines=48> */
.L_x_23205:
[----:B------:R-:W-:Y:S05]  /*66d0*/  BSYNC.RECONVERGENT B1 ;  /* 0x0000000000017941 */ /* 0x000fea0003800200 */
.L_x_23204:
        /* <DEDUP_REMOVED lines=35> */
.L_x_23203:
[----:B------:R-:W-:Y:S05]  /*6910*/  BSYNC.RECONVERGENT B0 ;  /* 0x0000000000007941 */ /* 0x000fea0003800200 */
.L_x_23202:
        /* <DEDUP_REMOVED lines=39> */
.L_x_23215:
[----:B------:R-:W-:Y:S02]  /*6b90*/  ISETP.NE.AND P0, PT, R42, RZ, PT ;  /* 0x000000ff2a00720c */ /* 0x000fe40003f05270 */
[----:B---3--:R-:W-:-:S11]  /*6ba0*/  FMNMX R5, R2, R5, !PT ;  /* 0x0000000502057209 */ /* 0x008fd60007800000 */
[----:B------:R-:W-:Y:S05]  /*6bb0*/  @P0 BRA `(.L_x_23208) ;  /* 0x0000000000080947 */ /* 0x000fea0003800000 */
[----:B0-----:R-:W0:Y:S02]  /*6bc0*/  LDC.64 R2, c[0x0][0x3a8] ;  /* 0x0000ea00ff027b82 */ /* 0x001e240000000a00 */
[----:B0-----:R3:W-:Y:S02]  /*6bd0*/  REDG.E.MAX.S32.STRONG.GPU desc[UR26][R2.64], R5 ;  /* 0x000000050200798e */ /* 0x0017e4000d12e31a */
.L_x_23208:
[----:B------:R-:W-:Y:S05]  /*6be0*/  BSYNC B0 ;  /* 0x0000000000007941 */ /* 0x000fea0003800000 */
.L_x_23207:
        /* <DEDUP_REMOVED lines=11> */
[----:B--23--:R-:W-:Y:S05]  /*6ca0*/  CALL.REL.NOINC `($__internal_559_$__cuda_sm20_rcp_rn_f32_slowpath) ;  /* 0x0000000400987944 */ /* 0x00cfea0003c00000 */
[----:B------:R-:W-:Y:S05]  /*6cb0*/  BRA `(.L_x_23211) ;  /* 0x0000000000147947 */ /* 0x000fea0003800000 */
.L_x_23210:
[----:B------:R-:W0:Y:S01]  /*6cc0*/  MUFU.RCP R0, UR19 ;  /* 0x0000001300007d08 */ /* 0x000e220008001000 */
[----:B---3--:R-:W-:-:S05]  /*6cd0*/  MOV R3, UR19 ;  /* 0x0000001300037c02 */ /* 0x008fca0008000f00 */
[----:B0-----:R-:W-:-:S04]  /*6ce0*/  FFMA R2, R0, R3, -1 ;  /* 0xbf80000000027423 */ /* 0x001fc80000000003 */
[----:B------:R-:W-:-:S04]  /*6cf0*/  FADD.FTZ R3, -R2, -RZ ;  /* 0x800000ff02037221 */ /* 0x000fc80000010100 */
[----:B------:R-:W-:-:S07]  /*6d00*/  FFMA R0, R0, R3, R0 ;  /* 0x0000000300007223 */ /* 0x000fce0000000000 */
.L_x_23211:
[----:B------:R-:W0:Y:S02]  /*6d10*/  LDC.64 R2, c[0x0][0x3b0] ;  /* 0x0000ec00ff027b82 */ /* 0x000e240000000a00 */
[----:B0-----:R-:W-:Y:S01]  /*6d20*/  STG.E desc[UR26][R2.64], R0 ;  /* 0x0000000002007986 */ /* 0x001fe2000c10191a */
[----:B------:R-:W-:Y:S05]  /*6d30*/  EXIT ;  /* 0x000000000000794d */ /* 0x000fea0003800000 */
.L_x_23209:
[----:B------:R-:W-:Y:S02]  /*6d40*/  HFMA2 R9, -RZ, RZ, 0, 1.847743988037109375e-06 ;  /* 0x0000001fff097431 */ /* 0x000fe400000001ff */
[----:B------:R-:W-:Y:S02]  /*6d50*/  IMAD.MOV.U32 R7, RZ, RZ, 0x4 ;  /* 0x00000004ff077424 */ /* 0x000fe400078e00ff */
[----:B------:R-:W-:-:S07]  /*6d60*/  IMAD.MOV.U32 R4, RZ, RZ, -0x1 ;  /* 0xffffffffff047424 */ /* 0x000fce00078e00ff */
[----:B0123--:R-:W-:Y:S05]  /*6d70*/  WARPSYNC.COLLECTIVE R4, `(.L_x_23212) ;  /* 0x0000000004087348 */ /* 0x00ffea0003c00000 */
[----:B---3--:R3:W4:Y:S02]  /*6d80*/  SHFL.DOWN P0, R5, R0, R7, R9 ;  /* 0x0800000700057389 */ /* 0x0087240000000009 */
[----:B01234-:R-:W-:Y:S05]  /*6d90*/  ENDCOLLECTIVE ;  /* 0x000000000000791b */ /* 0x01ffea0003800000 */
.L_x_23212:
[----:B------:R-:W-:Y:S01]  /*6da0*/  HFMA2 R7, -RZ, RZ, 0, 1.1920928955078125e-07 ;  /* 0x00000002ff077431 */ /* 0x000fe200000001ff */
[----:B------:R-:W-:-:S04]  /*6db0*/  MOV R3, R5 ;  /* 0x0000000500037202 */ /* 0x000fc80000000f00 */
[----:B------:R-:W-:-:S05]  /*6dc0*/  FMNMX R3, R3, R0, !PT ;  /* 0x0000000003037209 */ /* 0x000fca0007800000 */
[----:B------:R-:W-:-:S07]  /*6dd0*/  IMAD.MOV.U32 R0, RZ, RZ, R3 ;  /* 0x000000ffff007224 */ /* 0x000fce00078e0003 */
[----:B------:R-:W-:Y:S05]  /*6de0*/  WARPSYNC.COLLECTIVE R4, `(.L_x_23213) ;  /* 0x0000000004087348 */ /* 0x000fea0003c00000 */
[----:B------:R0:W1:Y:S02]  /*6df0*/  SHFL.DOWN P0, R5, R0, R7, R9 ;  /* 0x0800000700057389 */ /* 0x0000640000000009 */
[----:B01----:R-:W-:Y:S05]  /*6e00*/  ENDCOLLECTIVE ;  /* 0x000000000000791b */ /* 0x003fea0003800000 */
.L_x_23213:
[----:B------:R-:W-:Y:S02]  /*6e10*/  IMAD.MOV.U32 R7, RZ, RZ, 0x1 ;  /* 0x00000001ff077424 */ /* 0x000fe400078e00ff */
[----:B------:R-:W-:-:S05]  /*6e20*/  IMAD.MOV.U32 R2, RZ, RZ, R5 ;  /* 0x000000ffff027224 */ /* 0x000fca00078e0005 */
[----:B------:R-:W-:-:S04]  /*6e30*/  FMNMX R2, R3, R2, !PT ;  /* 0x0000000203027209 */ /* 0x000fc80007800000 */
[----:B------:R-:W-:-:S07]  /*6e40*/  MOV R0, R2 ;  /* 0x0000000200007202 */ /* 0x000fce0000000f00 */
[----:B------:R-:W-:Y:S05]  /*6e50*/  WARPSYNC.COLLECTIVE R4, `(.L_x_23214) ;  /* 0x0000000004087348 */ /* 0x000fea0003c00000 */
[----:B------:R0:W1:Y:S02]  /*6e60*/  SHFL.DOWN P0, R5, R0, R7, R9 ;  /* 0x0800000700057389 */ /* 0x0000640000000009 */
[----:B01----:R-:W-:Y:S05]  /*6e70*/  ENDCOLLECTIVE ;  /* 0x000000000000791b */ /* 0x003fea0003800000 */
.L_x_23214:
[----:B------:R-:W-:Y:S05]  /*6e80*/  BRA `(.L_x_23215) ;  /* 0xfffffffc00407947 */ /* 0x000fea000383ffff */
        .weak           $__internal_558_$__cuda_sm20_div_u64
        .type           $__internal_558_$__cuda_sm20_div_u64,@function
        .size           $__internal_558_$__cuda_sm20_div_u64,($__internal_559_$__cuda_sm20_rcp_rn_f32_slowpath - $__internal_558_$__cuda_sm20_div_u64)
$__internal_558_$__cuda_sm20_div_u64:
        /* <DEDUP_REMOVED lines=71> */
[----:B------:R-:W-:Y:S11]  /*7300*/  RET.REL.NODEC R2 `(_ZN18transformer_engine6detail38cast_transpose_fused_kernel_notalignedILb0ELb0ELb1EfNS_16CTDBiasDActParamI6__halfS3_ffEELi4ELi2ENS_5EmptyEXadL_ZNS_5qgeluIffEET_T0_RKS5_EEEEvT3_mmm) ;  /* 0xffffff8c023c7950 */ /* 0x000ff60003c3ffff */
        .weak           $__internal_559_$__cuda_sm20_rcp_rn_f32_slowpath
        .type           $__internal_559_$__cuda_sm20_rcp_rn_f32_slowpath,@function
        .size           $__internal_559_$__cuda_sm20_rcp_rn_f32_slowpath,(.L_x_29860 - $__internal_559_$__cuda_sm20_rcp_rn_f32_slowpath)
$__internal_559_$__cuda_sm20_rcp_rn_f32_slowpath:
        /* <DEDUP_REMOVED lines=15> */
.L_x_23217:
        /* <DEDUP_REMOVED lines=33> */
.L_x_23219:
[----:B------:R-:W0:Y:S02]  /*7610*/  MUFU.RCP R0, R0 ;  /* 0x0000000000007308 */ /* 0x000e240000001000 */
.L_x_23218:
[----:B------:R-:W-:Y:S05]  /*7620*/  BSYNC B0 ;  /* 0x0000000000007941 */ /* 0x000fea0003800000 */
.L_x_23216:
[----:B------:R-:W-:-:S04]  /*7630*/  HFMA2 R37, -RZ, RZ, 0, 0 ;  /* 0x00000000ff257431 */ /* 0x000fc800000001ff */
[----:B0-----:R-:W-:Y:S05]  /*7640*/  RET.REL.NODEC R36 `(_ZN18transformer_engine6detail38cast_transpose_fused_kernel_notalignedILb0ELb0ELb1EfNS_16CTDBiasDActParamI6__halfS3_ffEELi4ELi2ENS_5EmptyEXadL_ZNS_5qgeluIffEET_T0_RKS5_EEEEvT3_mmm) ;  /* 0xffffff88246c7950 */ /* 0x001fea0003c3ffff */
.L_x_23220:
        /* <DEDUP_REMOVED lines=11> */
.L_x_29860:


//--------------------- .text._ZN18transformer_engine6detail38cast_transpose_fused_kernel_notalignedILb0ELb0ELb1EfNS_16CTDBiasDActParamIff13__nv_fp8_e4m3fEELi2ELi8ENS_5EmptyEXadL_ZNS_5qgeluIffEET_T0_RKS5_EEEEvT3_mmm --------------------------
	.section	.text._ZN18transformer_engine6detail38cast_transpose_fused_kernel_notalignedILb0ELb0ELb1EfNS_16CTDBiasDActParamIff13__nv_fp8_e4m3fEELi2ELi8ENS_5EmptyEXadL_ZNS_5qgeluIffEET_T0_RKS5_EEEEvT3_mmm,"ax",@progbits
	.align	128
        .global         _ZN18transformer_engine6detail38cast_transpose_fused_kernel_notalignedILb0ELb0ELb1EfNS_16CTDBiasDActParamIff13__nv_fp8_e4m3fEELi2ELi8ENS_5EmptyEXadL_ZNS_5qgeluIffEET_T0_RKS5_EEEEvT3_mmm
        .type           _ZN18transformer_engine6detail38cast_transpose_fused_kernel_notalignedILb0ELb0ELb1EfNS_16CTDBiasDActParamIff13__nv_fp8_e4m3fEELi2ELi8ENS_5EmptyEXadL_ZNS_5qgeluIffEET_T0_RKS5_EEEEvT3_mmm,@function
        .size           _ZN18transformer_engine6detail38cast_transpose_fused_kernel_notalignedILb0ELb0ELb1EfNS_16CTDBiasDActParamIff13__nv_fp8_e4m3fEELi2ELi8ENS_5EmptyEXadL_ZNS_5qgeluIffEET_T0_RKS5_EEEEvT3_mmm,(.L_x_29862 - _ZN18transformer_engine6detail38cast_transpose_fused_kernel_notalignedILb0ELb0ELb1EfNS_16CTDBiasDActParamIff13__nv_fp8_e4m3fEELi2ELi8ENS_5EmptyEXadL_ZNS_5qgeluIffEET_T0_RKS5_EEEEvT3_mmm)
        .other          _ZN18transformer_engine6detail38cast_transpose_fused_kernel_notalignedILb0ELb0ELb1EfNS_16CTDBiasDActParamIff13__nv_fp8_e4m3fEELi2ELi8ENS_5EmptyEXadL_ZNS_5qgeluIffEET_T0_RKS5_EEEEvT3_mmm,@"STO_CUDA_ENTRY STV_DEFAULT"
_ZN18transformer_engine6detail38cast_transpose_fused_kernel_notalignedILb0ELb0ELb1EfNS_16CTDBiasDActParamIff13__nv_fp8_e4m3fEELi2ELi8ENS_5EmptyEXadL_ZNS_5qgeluIffEET_T0_RKS5_EEEEvT3_mmm:
.text._ZN18transformer_engine6detail38cast_transpose_fused_kernel_notalignedILb0ELb0ELb1EfNS_16CTDBiasDActParamIff13__nv_fp8_e4m3fEELi2ELi8ENS_5EmptyEXadL_ZNS_5qgeluIffEET_T0_RKS5_EEEEvT3_mmm:
        /* <DEDUP_REMOVED lines=44> */
.L_x_23221:
[----:B------:R-:W-:-:S07]  /*02c0*/  MOV R4, 0x2e0 ;  /* 0x000002e000047802 */ /* 0x000fce0000000f00 */
[----:B------:R-:W-:Y:S05]  /*02d0*/  CALL.REL.NOINC `($__internal_560_$__cuda_sm20_div_u64) ;  /* 0x000000bc00147944 */ /* 0x000fea0003c00000 */
        /* <DEDUP_REMOVED lines=11> */
.L_x_23222:
        /* <DEDUP_REMOVED lines=17> */
[----:B------:R-:W-:Y:S01]  /*04a0*/  IMAD.U32 R19, RZ, RZ, UR27 ;  /* 0x0000001bff137e24 */ /* 0x000fe2000f8e00ff */
[----:B------:R-:W-:Y:S01]  /*04b0*/  UIADD3.X UR10, UPT, UPT, ~UR10, UR23, URZ, UP1, !UPT ;  /* 0x000000170a0a7290 */ /* 0x000fe20008ffe5ff */
[----:B------:R-:W-:Y:S01]  /*04c0*/  IMAD.U32 R13, RZ, RZ, UR27 ;  /* 0x0000001bff0d7e24 */ /* 0x000fe2000f8e00ff */
        /* <DEDUP_REMOVED lines=11> */
[----:B------:R-:W-:Y:S01]  /*0580*/  MOV R3, UR27 ;  /* 0x0000001b00037c02 */ /* 0x000fe20008000f00 */
[----:B------:R-:W-:Y:S01]  /*0590*/  USEL UR14, UR14, 0x20, UP0 ;  /* 0x000000200e0e7887 */ /* 0x000fe20008000000 */
[----:B------:R-:W-:Y:S01]  /*05a0*/  IADD3 R36, P2, PT, R50, R62, RZ ;  /* 0x0000003e32247210 */ /* 0x000fe20007f5e0ff */
[----:B------:R-:W-:Y:S01]  /*05b0*/  IMAD.X R61, RZ, RZ, R54, P1 ;  /* 0x000000ffff3d7224 */ /* 0x000fe200008e0636 */
[----:B------:R-:W-:Y:S01]  /*05c0*/  UIMAD UR15, UR5, UR8, URZ ;  /* 0x00000008050f72a4 */ /* 0x000fe2000f8e02ff */
[----:B------:R-:W-:Y:S01]  /*05d0*/  ISETP.GE.U32.AND P0, PT, R6, UR7, PT ;  /* 0x0000000706007c0c */ /* 0x000fe2000bf06070 */
[----:B------:R-:W-:Y:S01]  /*05e0*/  USHF.L.U32 UR20, UR22, 0x6, URZ ;  /* 0x0000000616147899 */ /* 0x000fe200080006ff */
[----:B------:R-:W-:Y:S01]  /*05f0*/  IADD3.X R37, PT, PT, RZ, R54, RZ, P2, !PT ;  /* 0x00000036ff257210 */ /* 0x000fe200017fe4ff */
[----:B------:R-:W-:Y:S01]  /*0600*/  UIMAD.WIDE.U32 UR10, UR4, UR8, URZ ;  /* 0x00000008040a72a5 */ /* 0x000fe2000f8e00ff */
[----:B------:R-:W-:Y:S01]  /*0610*/  ISETP.LT.U32.AND P0, PT, R4, UR14, !P0 ;  /* 0x0000000e04007c0c */ /* 0x000fe2000c701070 */
[----:B------:R-:W-:Y:S01]  /*0620*/  UIMAD UR15, UR4, UR9, UR15 ;  /* 0x00000009040f72a4 */ /* 0x000fe2000f8e020f */
[----:B------:R-:W-:Y:S01]  /*0630*/  MOV R17, UR27 ;  /* 0x0000001b00117c02 */ /* 0x000fe20008000f00 */
[----:B------:R-:W-:Y:S01]  /*0640*/  ULEA UR20, UP0, UR10, UR20, 0x8 ;  /* 0x000000140a147291 */ /* 0x000fe2000f8040ff */
[----:B------:R-:W-:Y:S01]  /*0650*/  MOV R15, UR27 ;  /* 0x0000001b000f7c02 */ /* 0x000fe20008000f00 */
[----:B------:R-:W-:Y:S01]  /*0660*/  USHF.L.U64.HI UR21, UR22, 0x6, UR6 ;  /* 0x0000000616157899 */ /* 0x000fe20008010206 */
[----:B------:R-:W-:Y:S01]  /*0670*/  MOV R23, UR27 ;  /* 0x0000001b00177c02 */ /* 0x000fe20008000f00 */
[----:B------:R-:W-:Y:S01]  /*0680*/  UIADD3 UR11, UPT, UPT, UR11, UR15, URZ ;  /* 0x0000000f0b0b7290 */ /* 0x000fe2000fffe0ff */
[----:B------:R-:W-:Y:S01]  /*0690*/  IMAD.U32 R43, RZ, RZ, UR27 ;  /* 0x0000001bff2b7e24 */ /* 0x000fe2000f8e00ff */
[----:B--2---:R-:W-:Y:S01]  /*06a0*/  ULEA UR15, UP1, UR20, UR18, 0x2 ;  /* 0x00000012140f7291 */ /* 0x004fe2000f8210ff */
[----:B------:R-:W-:Y:S01]  /*06b0*/  IMAD.U32 R21, RZ, RZ, UR27 ;  /* 0x0000001bff157e24 */ /* 0x000fe2000f8e00ff */
[----:B------:R-:W-:-:S02]  /*06c0*/  ULEA.HI.X UR21, UR10, UR21, UR11, 0x8, UP0 ;  /* 0x000000150a157291 */ /* 0x000fc400080f440b */
[----:B------:R-:W-:Y:S01]  /*06d0*/  @P0 LEA R0, P1, R3, R60, 0x2 ;  /* 0x0000003c03000211 */ /* 0x000fe200078210ff */
[--C-:B------:R-:W-:Y:S01]  /*06e0*/  @P0 IMAD.MOV.U32 R30, RZ, RZ, R60.reuse ;  /* 0x000000ffff1e0224 */ /* 0x100fe200078e003c */
[----:B------:R-:W-:Y:S01]  /*06f0*/  IADD3 R3, PT, PT, R6, 0x1, RZ ;  /* 0x0000000106037810 */ /* 0x000fe20007ffe0ff */
[----:B------:R-:W-:Y:S01]  /*0700*/  @P0 IMAD.MOV.U32 R46, RZ, RZ, R60 ;  /* 0x000000ffff2e0224 */ /* 0x000fe200078e003c */
[-C--:B------:R-:W-:Y:S01]  /*0710*/  @P0 LEA.HI.X R19, R19, R61.reuse, R2, 0x2, P1 ;  /* 0x0000003d13130211 */ /* 0x080fe200008f1402 */
[--C-:B------:R-:W-:Y:S01]  /*0720*/  @P0 IMAD.MOV.U32 R44, RZ, RZ, R60.reuse ;  /* 0x000000ffff2c0224 */ /* 0x100fe200078e003c */
[----:B------:R-:W-:Y:S01]  /*0730*/  ISETP.GE.U32.AND P1, PT, R3, UR7, PT ;  /* 0x0000000703007c0c */ /* 0x000fe2000bf26070 */
[----:B------:R-:W-:Y:S01]  /*0740*/  VOTEU.ANY UP0, P0 ;  /* 0x0000000000ff7886 */ /* 0x000fe20000000100 */
[-C--:B------:R-:W-:Y:S01]  /*0750*/  @P0 MOV R31, R61.reuse ;  /* 0x0000003d001f0202 */ /* 0x080fe20000000f00 */
[----:B------:R-:W-:Y:S01]  /*0760*/  ULEA.HI.X UR16, UR20, UR19, UR21, 0x2, UP1 ;  /* 0x0000001314107291 */ /* 0x000fe200088f1415 */
[----:B------:R-:W-:Y:S01]  /*0770*/  ISETP.LT.U32.AND P1, PT, R50, UR14, !P1 ;  /* 0x0000000e32007c0c */ /* 0x000fe2000cf21070 */
[----:B------:R-:W-:Y:S01]  /*0780*/  @P0 IMAD.WIDE.U32 R14, R15, 0x3, R60 ;  /* 0x000000030f0e0825 */ /* 0x000fe200078e003c */
[-C--:B------:R-:W-:Y:S01]  /*0790*/  @P0 MOV R47, R61.reuse ;  /* 0x0000003d002f0202 */ /* 0x080fe20000000f00 */
[----:B------:R-:W-:Y:S01]  /*07a0*/  @UP0 UIMAD UR10, UR28, 0x3, URZ ;  /* 0x000000031c0a08a4 */ /* 0x000fe2000f8e02ff */
[----:B------:R-:W-:Y:S01]  /*07b0*/  @P0 MOV R45, R61 ;  /* 0x0000003d002d0202 */ /* 0x000fe20000000f00 */
[C---:B------:R-:W-:Y:S01]  /*07c0*/  @P0 IMAD.WIDE.U32 R30, R13.reuse, 0x5, R30 ;  /* 0x000000050d1e0825 */ /* 0x040fe200078e001e */
[----:B------:R-:W-:Y:S01]  /*07d0*/  @UP0 UIMAD UR19, UR28, 0x7, URZ ;  /* 0x000000071c1308a4 */ /* 0x000fe2000f8e02ff */
[C---:B------:R-:W-:Y:S01]  /*07e0*/  @P0 LEA R18, P3, R0.reuse, UR15, 0x3 ;  /* 0x0000000f00120c11 */ /* 0x040fe2000f8618ff */
[----:B------:R-:W-:Y:S01]  /*07f0*/  @UP0 UIMAD UR11, UR28, 0x5, URZ ;  /* 0x000000051c0b08a4 */ /* 0x000fe2000f8e02ff */
[----:B------:R-:W-:Y:S01]  /*0800*/  @P0 IMAD.WIDE.U32 R46, R13, 0x7, R46 ;  /* 0x000000070d2e0825 */ /* 0x000fe200078e002e */
[----:B------:R-:W-:Y:S01]  /*0810*/  @UP0 UIMAD UR18, UR28, 0x6, URZ ;  /* 0x000000061c1208a4 */ /* 0x000fe2000f8e02ff */
[----:B------:R-:W-:Y:S01]  /*0820*/  @P0 LEA.HI.X R19, R0, UR16, R19, 0x3, P3 ;  /* 0x0000001000130c11 */ /* 0x000fe200098f1c13 */
[----:B------:R-:W0:Y:S01]  /*0830*/  LDCU.64 UR24, c[0x0][0x358] ;  /* 0x00006b00ff1877ac */ /* 0x000e220008000a00 */
[-C--:B------:R-:W-:Y:S01]  /*0840*/  @P1 MOV R12, R36.reuse ;  /* 0x00000024000c1202 */ /* 0x080fe20000000f00 */
[--C-:B------:R-:W-:Y:S01]  /*0850*/  @P1 IMAD.MOV.U32 R13, RZ, RZ, R37.reuse ;  /* 0x000000ffff0d1224 */ /* 0x100fe200078e0025 */
[-C--:B------:R-:W-:Y:S01]  /*0860*/  @P1 MOV R38, R36.reuse ;  /* 0x0000002400261202 */ /* 0x080fe20000000f00 */
[----:B------:R-:W-:Y:S01]  /*0870*/  @P1 IMAD.MOV.U32 R39, RZ, RZ, R37 ;  /* 0x000000ffff271224 */ /* 0x000fe200078e0025 */
[----:B------:R-:W-:Y:S01]  /*0880*/  VOTEU.ANY UP1, P1 ;  /* 0x0000000000ff7886 */ /* 0x000fe20000820100 */
[----:B------:R-:W-:Y:S01]  /*0890*/  @P0 IMAD.WIDE.U32 R44, R17, 0x6, R44 ;  /* 0x00000006112c0825 */ /* 0x000fe200078e002c */
[----:B------:R-:W-:Y:S01]  /*08a0*/  @P0 LEA R28, P5, R46, UR15, 0x3 ;  /* 0x0000000f2e1c0c11 */ /* 0x000fe2000f8a18ff */
[----:B------:R-:W1:Y:S01]  /*08b0*/  LDCU.64 UR30, c[0x0][0x3a0] ;  /* 0x00007400ff1e77ac */ /* 0x000e620008000a00 */
[----:B------:R-:W-:Y:S01]  /*08c0*/  @P0 IADD3 R25, PT, PT, R31, UR11, RZ ;  /* 0x0000000b1f190c10 */ /* 0x000fe2000fffe0ff */
[C---:B------:R-:W-:Y:S01]  /*08d0*/  @P1 IMAD.WIDE.U32 R12, R17.reuse, 0xa, R12 ;  /* 0x0000000a110c1825 */ /* 0x040fe200078e000c */
[C---:B------:R-:W-:Y:S01]  /*08e0*/  @P0 LEA R24, P3, R30.reuse, UR15, 0x3 ;  /* 0x0000000f1e180c11 */ /* 0x040fe2000f8618ff */
[----:B------:R-:W-:Y:S01]  /*08f0*/  @UP1 UIMAD UR29, UR28, 0x9, URZ ;  /* 0x000000091c1d18a4 */ /* 0x000fe2000f8e02ff */
[----:B------:R-:W-:Y:S01]  /*0900*/  @P1 MOV R32, R36 ;  /* 0x0000002400201202 */ /* 0x000fe20000000f00 */
[----:B------:R-:W-:Y:S01]  /*0910*/  @P1 IMAD.WIDE.U32 R38, R17, 0xc, R38 ;  /* 0x0000000c11261825 */ /* 0x000fe200078e0026 */
[-C--:B------:R-:W-:Y:S01]  /*0920*/  @P1 MOV R17, R37.reuse ;  /* 0x0000002500111202 */ /* 0x080fe20000000f00 */
[----:B------:R-:W-:Y:S01]  /*0930*/  @UP1 UIMAD UR11, UR28, 0xb, URZ ;  /* 0x0000000b1c0b18a4 */ /* 0x000fe2000f8e02ff */
[----:B------:R-:W-:Y:S01]  /*0940*/  @P0 LEA.HI.X R25, R30, UR16, R25, 0x3, P3 ;  /* 0x000000101e190c11 */ /* 0x000fe200098f1c19 */
[--C-:B------:R-:W-:Y:S01]  /*0950*/  @P1 IMAD.MOV.U32 R16, RZ, RZ, R36.reuse ;  /* 0x000000ffff101224 */ /* 0x100fe200078e0024 */
[----:B------:R-:W-:Y:S01]  /*0960*/  @P0 LEA R26, P4, R44, UR15, 0x3 ;  /* 0x0000000f2c1a0c11 */ /* 0x000fe2000f8818ff */
[----:B------:R-:W-:Y:S01]  /*0970*/  @P1 IMAD.WIDE.U32 R42, R43, 0x9, R36 ;  /* 0x000000092b2a1825 */ /* 0x000fe200078e0024 */
[-C--:B------:R-:W-:Y:S01]  /*0980*/  @P1 MOV R41, R37.reuse ;  /* 0x0000002500291202 */ /* 0x080fe20000000f00 */
[----:B------:R-:W-:Y:S01]  /*0990*/  @UP0 ULOP3.LUT UR8, UR8, 0xfffffffe, URZ, 0xc0, !UPT ;  /* 0xfffffffe08080892 */ /* 0x000fe2000f8ec0ff */
[----:B------:R-:W-:Y:S01]  /*09a0*/  @P1 MOV R35, R37 ;  /* 0x0000002500231202 */ /* 0x000fe20000000f00 */
[----:B------:R-:W-:Y:S01]  /*09b0*/  @P1 IMAD.WIDE.U32 R16, R23, 0xe, R16 ;  /* 0x0000000e17101825 */ /* 0x000fe200078e0010 */
[----:B------:R-:W-:Y:S01]  /*09c0*/  @P1 LEA R30, P3, R42, UR15, 0x3 ;  /* 0x0000000f2a1e1c11 */ /* 0x000fe2000f8618ff */
[----:B------:R-:W-:Y:S01]  /*09d0*/  @UP0 ULOP3.LUT UR9, UR9, 0x1fffffff, URZ, 0xc0, !UPT ;  /* 0x1fffffff09090892 */ /* 0x000fe2000f8ec0ff */
[----:B------:R-:W-:Y:S01]  /*09e0*/  @P0 IADD3 R2, P2, PT, R60, UR27, RZ ;  /* 0x0000001b3c020c10 */ /* 0x000fe2000ff5e0ff */
[----:B------:R-:W-:Y:S01]  /*09f0*/  @P0 VIADD R23, R15, UR10 ;  /* 0x0000000a0f170c36 */ /* 0x000fe20008000000 */
[----:B------:R-:W-:Y:S01]  /*0a00*/  @P0 IADD3 R15, PT, PT, R47, UR19, RZ ;  /* 0x000000132f0f0c10 */ /* 0x000fe2000fffe0ff */
[----:B------:R-:W-:Y:S01]  /*0a10*/  @P0 VIADD R27, R45, UR18 ;  /* 0x000000122d1b0c36 */ /* 0x000fe20008000000 */
[----:B------:R-:W-:Y:S01]  /*0a20*/  @UP1 UIMAD UR10, UR28, 0xa, URZ ;  /* 0x0000000a1c0a18a4 */ /* 0x000fe2000f8e02ff */
[----:B------:R-:W-:Y:S01]  /*0a30*/  @P1 IMAD.MOV.U32 R33, RZ, RZ, R37 ;  /* 0x000000ffff211224 */ /* 0x000fe200078e0025 */
[----:B------:R-:W-:Y:S01]  /*0a40*/  @P0 LEA.HI.X R29, R46, UR16, R15, 0x3, P5 ;  /* 0x000000102e1d0c11 */ /* 0x000fe2000a8f1c0f */
[----:B------:R-:W-:Y:S01]  /*0a50*/  @P1 VIADD R15, R43, UR29 ;  /* 0x0000001d2b0f1c36 */ /* 0x000fe20008000000 */
[----:B------:R-:W-:Y:S01]  /*0a60*/  @UP1 UIMAD UR18, UR28, 0xc, URZ ;  /* 0x0000000c1c1218a4 */ /* 0x000fe2000f8e02ff */
[----:B------:R-:W-:Y:S01]  /*0a70*/  @P1 IMAD.WIDE.U32 R32, R21, 0xb, R32 ;  /* 0x0000000b15201825 */ /* 0x000fe200078e0020 */
[----:B------:R-:W-:Y:S01]  /*0a80*/  @P1 IADD3 R43, PT, PT, R13, UR10, RZ ;  /* 0x0000000a0d2b1c10 */ /* 0x000fe2000fffe0ff */
[----:B------:R-:W-:Y:S01]  /*0a90*/  @UP1 UIMAD UR19, UR28, 0xd, URZ ;  /* 0x0000000d1c1318a4 */ /* 0x000fe2000f8e02ff */
[----:B------:R-:W-:Y:S01]  /*0aa0*/  @P1 LEA.HI.X R31, R42, UR16, R15, 0x3, P3 ;  /* 0x000000102a1f1c11 */ /* 0x000fe200098f1c0f */
[----:B------:R-:W-:Y:S01]  /*0ab0*/  @P1 VIADD R33, R33, UR11 ;  /* 0x0000000b21211c36 */ /* 0x000fe20008000000 */
[----:B------:R-:W-:Y:S01]  /*0ac0*/  @P1 LEA R64, P3, R12, UR15, 0x3 ;  /* 0x0000000f0c401c11 */ /* 0x000fe2000f8618ff */
[--C-:B------:R-:W-:Y:S01]  /*0ad0*/  @P1 IMAD.MOV.U32 R40, RZ, RZ, R36.reuse ;  /* 0x000000ffff281224 */ /* 0x100fe200078e0024 */
[----:B------:R-:W-:Y:S01]  /*0ae0*/  @P1 IADD3 R15, PT, PT, R39, UR18, RZ ;  /* 0x00000012270f1c10 */ /* 0x000fe2000fffe0ff */
[----:B------:R-:W-:Y:S01]  /*0af0*/  @P1 IMAD.MOV.U32 R34, RZ, RZ, R36 ;  /* 0x000000ffff221224 */ /* 0x000fe200078e0024 */
[----:B------:R-:W-:Y:S01]  /*0b00*/  @P1 LEA R56, P5, R38, UR15, 0x3 ;  /* 0x0000000f26381c11 */ /* 0x000fe2000f8a18ff */
[C---:B------:R-:W-:Y:S01]  /*0b10*/  @P1 IMAD.WIDE.U32 R40, R21.reuse, 0xd, R40 ;  /* 0x0000000d15281825 */ /* 0x040fe200078e0028 */
[----:B------:R-:W-:Y:S01]  /*0b20*/  @P0 LEA.HI.X R27, R44, UR16, R27, 0x3, P4 ;  /* 0x000000102c1b0c11 */ /* 0x000fe2000a0f1c1b */
[----:B------:R-:W-:Y:S01]  /*0b30*/  USHF.L.U32 UR29, UR27, 0x3, URZ ;  /* 0x000000031b1d7899 */ /* 0x000fe200080006ff */
[----:B------:R-:W-:Y:S01]  /*0b40*/  @P1 LEA R52, P4, R32, UR15, 0x3 ;  /* 0x0000000f20341c11 */ /* 0x000fe2000f8818ff */
[----:B------:R-:W-:Y:S01]  /*0b50*/  @P1 IMAD.WIDE.U32 R34, R21, 0xf, R34 ;  /* 0x0000000f15221825 */ /* 0x000fe200078e0022 */
[----:B------:R-:W-:Y:S01]  /*0b60*/  @P1 LEA.HI.X R65, R12, UR16, R43, 0x3, P3 ;  /* 0x000000100c411c11 */ /* 0x000fe200098f1c2b */
[----:B------:R-:W-:Y:S01]  /*0b70*/  @UP1 UIMAD UR10, UR28, 0xe, URZ ;  /* 0x0000000e1c0a18a4 */ /* 0x000fe2000f8e02ff */
[----:B------:R-:W-:Y:S01]  /*0b80*/  @P1 LEA.HI.X R57, R38, UR16, R15, 0x3, P5 ;  /* 0x0000001026391c11 */ /* 0x000fe2000a8f1c0f */
[----:B------:R-:W-:Y:S01]  /*0b90*/  @P1 VIADD R13, R41, UR19 ;  /* 0x00000013290d1c36 */ /* 0x000fe20008000000 */
[----:B------:R-:W-:-:S02]  /*0ba0*/  @P0 LEA R38, P3, R60, UR15, 0x3 ;  /* 0x0000000f3c260c11 */ /* 0x000fc4000f8618ff */
[----:B------:R-:W-:Y:S02]  /*0bb0*/  @P1 LEA.HI.X R53, R32, UR16, R33, 0x3, P4 ;  /* 0x0000001020351c11 */ /* 0x000fe4000a0f1c21 */
[----:B------:R-:W-:Y:S02]  /*0bc0*/  CS2R R32, SRZ ;  /* 0x0000000000207805 */ /* 0x000fe4000001ff00 */
[----:B------:R-:W-:Y:S02]  /*0bd0*/  @P0 LEA.HI.X R39, R60, UR16, R61, 0x3, P3 ;  /* 0x000000103c270c11 */ /* 0x000fe400098f1c3d */
[----:B------:R-:W-:Y:S02]  /*0be0*/  @P0 IADD3.X R21, PT, PT, R61, UR28, RZ, P2, !PT ;  /* 0x0000001c3d150c10 */ /* 0x000fe400097fe4ff */
[----:B------:R-:W-:Y:S01]  /*0bf0*/  @P0 LEA R20, P2, R2, UR15, 0x3 ;  /* 0x0000000f02140c11 */ /* 0x000fe2000f8418ff */
[----:B0-----:R-:W2:Y:S01]  /*0c00*/  @P0 LDG.E.64 R32, desc[UR24][R38.64] ;  /* 0x0000001826200981 */ /* 0x001ea2000c1e1b00 */
[----:B------:R-:W-:-:S02]  /*0c10*/  @P1 LEA R58, P6, R40, UR15, 0x3 ;  /* 0x0000000f283a1c11 */ /* 0x000fc4000f8c18ff */
[----:B------:R-:W-:Y:S02]  /*0c20*/  @P0 LEA.HI.X R21, R2, UR16, R21, 0x3, P2 ;  /* 0x0000001002150c11 */ /* 0x000fe400090f1c15 */
[----:B------:R-:W-:Y:S02]  /*0c30*/  @P0 LEA R22, P2, R14, UR15, 0x3 ;  /* 0x0000000f0e160c11 */ /* 0x000fe4000f8418ff */
[----:B------:R-:W-:Y:S02]  /*0c40*/  @P1 LEA.HI.X R59, R40, UR16, R13, 0x3, P6 ;  /* 0x00000010283b1c11 */ /* 0x000fe4000b0f1c0d */
[----:B------:R-:W-:Y:S02]  /*0c50*/  @P0 LEA.HI.X R23, R14, UR16, R23, 0x3, P2 ;  /* 0x000000100e170c11 */ /* 0x000fe400090f1c17 */
[----:B-1----:R-:W-:Y:S01]  /*0c60*/  ISETP.NE.U32.AND P2, PT, RZ, UR30, PT ;  /* 0x0000001eff007c0c */ /* 0x002fe2000bf45070 */
[----:B------:R-:W-:Y:S01]  /*0c70*/  USHF.L.U64.HI UR30, UR27, 0x3, UR28 ;  /* 0x000000031b1e7899 */ /* 0x000fe2000801021c */
[----:B------:R-:W-:-:S02]  /*0c80*/  @P1 IADD3 R0, P3, PT, R36, UR29, RZ ;  /* 0x0000001d24001c10 */ /* 0x000fc4000ff7e0ff */
[----:B------:R-:W-:-:S13]  /*0c90*/  ISETP.NE.AND.EX P2, PT, RZ, UR31, PT, P2 ;  /* 0x0000001fff007c0c */ /* 0x000fda000bf45320 */
[----:B------:R-:W0:Y:S01]  /*0ca0*/  @P2 LDC.64 R40, c[0x0][0x3a0] ;  /* 0x0000e800ff282b82 */ /* 0x000e220000000a00 */
[----:B------:R-:W-:Y:S02]  /*0cb0*/  @P1 IADD3.X R37, PT, PT, R37, UR30, RZ, P3, !PT ;  /* 0x0000001e25251c10 */ /* 0x000fe40009ffe4ff */
[C---:B------:R-:W-:Y:S02]  /*0cc0*/  @P1 LEA R46, P3, R0.reuse, UR15, 0x3 ;  /* 0x0000000f002e1c11 */ /* 0x040fe4000f8618ff */
[----:B------:R-:W-:Y:S02]  /*0cd0*/  CS2R R42, SRZ ;  /* 0x00000000002a7805 */ /* 0x000fe4000001ff00 */
[----:B------:R-:W-:Y:S02]  /*0ce0*/  CS2R R44, SRZ ;  /* 0x00000000002c7805 */ /* 0x000fe4000001ff00 */
[----:B------:R-:W-:Y:S02]  /*0cf0*/  @P1 LEA.HI.X R47, R0, UR16, R37, 0x3, P3 ;  /* 0x00000010002f1c11 */ /* 0x000fe400098f1c25 */
[----:B------:R-:W-:-:S02]  /*0d00*/  CS2R R36, SRZ ;  /* 0x0000000000247805 */ /* 0x000fc4000001ff00 */
[----:B------:R-:W-:Y:S01]  /*0d10*/  @P1 IADD3 R13, PT, PT, R17, UR10, RZ ;  /* 0x0000000a110d1c10 */ /* 0x000fe2000fffe0ff */
[----:B------:R-:W5:Y:S01]  /*0d20*/  @P0 LDG.E.64 R42, desc[UR24][R26.64] ;  /* 0x000000181a2a0981 */ /* 0x000f62000c1e1b00 */
[----:B------:R-:W-:-:S03]  /*0d30*/  @P1 LEA R12, P4, R16, UR15, 0x3 ;  /* 0x0000000f100c1c11 */ /* 0x000fc6000f8818ff */
[----:B------:R1:W5:Y:S01]  /*0d40*/  @P0 LDG.E.64 R36, desc[UR24][R20.64] ;  /* 0x0000001814240981 */ /* 0x000362000c1e1b00 */
[----:B------:R-:W-:-:S03]  /*0d50*/  @P1 LEA.HI.X R13, R16, UR16, R13, 0x3, P4 ;  /* 0x00000010100d1c11 */ /* 0x000fc6000a0f1c0d */
[----:B------:R3:W5:Y:S04]  /*0d60*/  @P0 LDG.E.64 R44, desc[UR24][R28.64] ;  /* 0x000000181c2c0981 */ /* 0x000768000c1e1b00 */
[----:B0-----:R0:W4:Y:S01]  /*0d70*/  @P2 LDG.E R0, desc[UR24][R40.64] ;  /* 0x0000001828002981 */ /* 0x001122000c1e1900 */
[----:B-1----:R-:W-:Y:S02]  /*0d80*/  CS2R R20, SRZ ;  /* 0x0000000000147805 */ /* 0x002fe4000001ff00 */
[----:B------:R-:W-:Y:S02]  /*0d90*/  CS2R R26, SRZ ;  /* 0x00000000001a7805 */ /* 0x000fe4000001ff00 */
[----:B---3--:R-:W-:Y:S02]  /*0da0*/  CS2R R28, SRZ ;  /* 0x00000000001c7805 */ /* 0x008fe4000001ff00 */
[----:B------:R-:W5:Y:S01]  /*0db0*/  @P1 LDG.E.64 R20, desc[UR24][R64.64] ;  /* 0x0000001840141981 */ /* 0x000f62000c1e1b00 */
[----:B0-----:R-:W-:-:S03]  /*0dc0*/  CS2R R40, SRZ ;  /* 0x0000000000287805 */ /* 0x001fc6000001ff00 */
[----:B------:R-:W5:Y:S04]  /*0dd0*/  @P1 LDG.E.64 R26, desc[UR24][R58.64] ;  /* 0x000000183a1a1981 */ /* 0x000f68000c1e1b00 */
[----:B------:R-:W5:Y:S04]  /*0de0*/  @P1 LDG.E.64 R28, desc[UR24][R12.64] ;  /* 0x000000180c1c1981 */ /* 0x000f68000c1e1b00 */
[----:B------:R0:W5:Y:S02]  /*0df0*/  @P0 LDG.E.64 R40, desc[UR24][R24.64] ;  /* 0x0000001818280981 */ /* 0x000164000c1e1b00 */
[----:B0-----:R-:W-:-:S06]  /*0e00*/  CS2R R24, SRZ ;  /* 0x0000000000187805 */ /* 0x001fcc000001ff00 */
[----:B------:R-:W5:Y:S01]  /*0e10*/  @P1 LDG.E.64 R24, desc[UR24][R56.64] ;  /* 0x0000001838181981 */ /* 0x000f62000c1e1b00 */
[----:B------:R-:W-:Y:S02]  /*0e20*/  @P0 IADD3 R2, P5, PT, R60, UR8, RZ ;  /* 0x000000083c020c10 */ /* 0x000fe4000ffbe0ff */
[----:B------:R-:W-:Y:S01]  /*0e30*/  CS2R R38, SRZ ;  /* 0x0000000000267805 */ /* 0x000fe2000001ff00 */
[----:B------:R-:W-:Y:S01]  /*0e40*/  HFMA2 R51, -RZ, RZ, 0.96630859375, -0.0022525787353515625 ;  /* 0x3bbb989dff337431 */ /* 0x000fe200000001ff */
[----:B------:R-:W-:Y:S02]  /*0e50*/  @P0 IADD3.X R17, PT, PT, R61, UR9, RZ, P5, !PT ;  /* 0x000000093d110c10 */ /* 0x000fe4000affe4ff */
[C---:B------:R-:W-:Y:S02]  /*0e60*/  @P0 LEA R48, P5, R2.reuse, UR15, 0x3 ;  /* 0x0000000f02300c11 */ /* 0x040fe4000f8a18ff */
[----:B------:R0:W5:Y:S02]  /*0e70*/  @P0 LDG.E.64 R38, desc[UR24][R22.64] ;  /* 0x0000001816260981 */ /* 0x000164000c1e1b00 */
[----:B------:R-:W-:-:S02]  /*0e80*/  @P0 LEA.HI.X R49, R2, UR16, R17, 0x3, P5 ;  /* 0x0000001002310c11 */ /* 0x000fc4000a8f1c11 */
[----:B0-----:R-:W-:-:S06]  /*0e90*/  CS2R R22, SRZ ;  /* 0x0000000000167805 */ /* 0x001fcc000001ff00 */
[----:B------:R0:W5:Y:S01]  /*0ea0*/  @P1 LDG.E.64 R22, desc[UR24][R52.64] ;  /* 0x0000001834161981 */ /* 0x000162000c1e1b00 */
[----:B------:R-:W-:Y:S01]  /*0eb0*/  @UP1 UIMAD UR11, UR28, 0xf, URZ ;  /* 0x0000000f1c0b18a4 */ /* 0x000fe2000f8e02ff */
[----:B0-----:R-:W-:Y:S01]  /*0ec0*/  IMAD.MOV.U32 R53, RZ, RZ, 0x437c0000 ;  /* 0x437c0000ff357424 */ /* 0x001fe200078e00ff */
[----:B------:R-:W-:-:S04]  /*0ed0*/  @P1 LEA R14, P6, R34, UR15, 0x3 ;  /* 0x0000000f220e1c11 */ /* 0x000fc8000f8c18ff */
[----:B------:R-:W-:Y:S01]  /*0ee0*/  @P1 VIADD R15, R35, UR11 ;  /* 0x0000000b230f1c36 */ /* 0x000fe20008000000 */
[----:B------:R-:W-:-:S04]  /*0ef0*/  CS2R R16, SRZ ;  /* 0x0000000000107805 */ /* 0x000fc8000001ff00 */
[----:B------:R-:W0:Y:S01]  /*0f00*/  LDCU.128 UR8, c[0x0][0x390] ;  /* 0x00007200ff0877ac */ /* 0x000e220008000c00 */
[----:B------:R-:W-:Y:S02]  /*0f10*/  @P1 LEA.HI.X R15, R34, UR16, R15, 0x3, P6 ;  /* 0x00000010220f1c11 */ /* 0x000fe4000b0f1c0f */
[----:B------:R-:W-:Y:S01]  /*0f20*/  CS2R R34, SRZ ;  /* 0x0000000000227805 */ /* 0x000fe2000001ff00 */
[----:B------:R-:W5:Y:S05]  /*0f30*/  @P1 LDG.E.64 R16, desc[UR24][R46.64] ;  /* 0x000000182e101981 */ /* 0x000f6a000c1e1b00 */
[----:B------:R1:W5:Y:S02]  /*0f40*/  @P0 LDG.E.64 R34, desc[UR24][R18.64] ;  /* 0x0000001812220981 */ /* 0x000364000c1e1b00 */
[----:B-1----:R-:W-:-:S06]  /*0f50*/  CS2R R18, SRZ ;  /* 0x0000000000127805 */ /* 0x002fcc000001ff00 */
[----:B------:R1:W5:Y:S02]  /*0f60*/  @P1 LDG.E.64 R18, desc[UR24][R30.64] ;  /* 0x000000181e121981 */ /* 0x000364000c1e1b00 */
[----:B-1----:R-:W-:-:S06]  /*0f70*/  CS2R R30, SRZ ;  /* 0x00000000001e7805 */ /* 0x002fcc000001ff00 */
[----:B------:R1:W5:Y:S01]  /*0f80*/  @P1 LDG.E.64 R30, desc[UR24][R14.64] ;  /* 0x000000180e1e1981 */ /* 0x000362000c1e1b00 */
[----:B------:R-:W-:Y:S01]  /*0f90*/  UIMAD UR6, UR6, UR12, URZ ;  /* 0x0000000c060672a4 */ /* 0x000fe2000f8e02ff */
[----:B------:R-:W-:Y:S01]  /*0fa0*/  CS2R R46, SRZ ;  /* 0x00000000002e7805 */ /* 0x000fe2000001ff00 */
[----:B------:R-:W-:Y:S02]  /*0fb0*/  UIMAD.WIDE.U32 UR18, UR22, UR12, URZ ;  /* 0x0000000c161272a5 */ /* 0x000fe4000f8e00ff */
[----:B------:R-:W-:Y:S02]  /*0fc0*/  UIMAD UR12, UR22, UR13, UR6 ;  /* 0x0000000d160c72a4 */ /* 0x000fe4000f8e0206 */
[----:B------:R-:W-:Y:S01]  /*0fd0*/  USHF.L.U32 UR6, UR18, 0x6, URZ ;  /* 0x0000000612067899 */ /* 0x000fe200080006ff */
[----:B------:R3:W5:Y:S01]  /*0fe0*/  @P0 LDG.E.64 R46, desc[UR24][R48.64] ;  /* 0x00000018302e0981 */ /* 0x000762000c1e1b00 */
[----:B------:R-:W-:Y:S02]  /*0ff0*/  UIADD3 UR12, UPT, UPT, UR19, UR12, URZ ;  /* 0x0000000c130c7290 */ /* 0x000fe4000fffe0ff */
[----:B------:R-:W-:-:S02]  /*1000*/  ULEA UR6, UP0, UR4, UR6, 0x8 ;  /* 0x0000000604067291 */ /* 0x000fc4000f8040ff */
[----:B------:R-:W-:Y:S02]  /*1010*/  USHF.L.U64.HI UR18, UR18, 0x6, UR12 ;  /* 0x0000000612127899 */ /* 0x000fe4000801020c */
[----:B0-----:R-:W-:Y:S02]  /*1020*/  UIADD3 UR8, UP1, UPT, UR20, UR8, URZ ;  /* 0x0000000814087290 */ /* 0x001fe4000ff3e0ff */
[----:B------:R-:W-:Y:S02]  /*1030*/  UIADD3 UR6, UP2, UPT, UR6, UR10, URZ ;  /* 0x0000000a06067290 */ /* 0x000fe4000ff5e0ff */
[----:B------:R-:W-:Y:S01]  /*1040*/  ULEA.HI.X UR4, UR4, UR18, UR5, 0x8, UP0 ;  /* 0x0000001204047291 */ /* 0x000fe200080f4405 */
[----:B------:R-:W-:Y:S01]  /*1050*/  BSSY.RECONVERGENT B1, `(.L_x_23223) ;  /* 0x000001b000017945 */ /* 0x000fe20003800200 */
[----:B------:R-:W-:Y:S01]  /*1060*/  UMOV UR13, 0x3f800000 ;  /* 0x3f800000000d7882 */ /* 0x000fe20000000000 */
[----:B------:R-:W-:Y:S02]  /*1070*/  UIADD3.X UR9, UPT, UPT, UR21, UR9, URZ, UP1, !UPT ;  /* 0x0000000915097290 */ /* 0x000fe40008ffe4ff */
[----:B------:R-:W-:Y:S01]  /*1080*/  UIADD3.X UR11, UPT, UPT, UR4, UR11, URZ, UP2, !UPT ;  /* 0x0000000b040b7290 */ /* 0x000fe200097fe4ff */
[----:B--2---:R-:W-:-:S04]  /*1090*/  FMUL R2, R32, -1.7020000219345092773 ;  /* 0xbfd9db2320027820 */ /* 0x004fc80000400000 */
        /* <DEDUP_REMOVED lines=8> */
[----:B------:R-:W-:-:S05]  /*1120*/  VIADD R2, R15, 0x1800000 ;  /* 0x018000000f027836 */ /* 0x000fca0000000000 */
[----:B------:R-:W-:-:S04]  /*1130*/  LOP3.LUT R2, R2, 0x7f800000, RZ, 0xc0, !PT ;  /* 0x7f80000002027812 */ /* 0x000fc800078ec0ff */
[----:B------:R-:W-:Y:S02]  /*1140*/  ISETP.GT.U32.AND P0, PT, R2, 0x1ffffff, PT ;  /* 0x01ffffff0200780c */ /* 0x000fe40003f04070 */
[----:B----4-:R-:W-:Y:S01]  /*1150*/  @P2 R2UR UR13, R0 ;  /* 0x00000000000d22ca */ /* 0x010fe200000e0000 */
[----:B------:R-:W-:-:S10]  /*1160*/  IMAD R2, R7, 0x108, RZ ;  /* 0x0000010807027824 */ /* 0x000fd400078e02ff */
[----:B---3--:R-:W-:Y:S05]  /*1170*/  @P0 BRA `(.L_x_23224) ;  /* 0x0000000000100947 */ /* 0x008fea0003800000 */
[----:B------:R-:W-:Y:S02]  /*1180*/  MOV R0, R15 ;  /* 0x0000000f00007202 */ /* 0x000fe40000000f00 */
[----:B------:R-:W-:-:S07]  /*1190*/  MOV R8, 0x11b0 ;  /* 0x000011b000087802 */ /* 0x000fce0000000f00 */
[----:B-----5:R-:W-:Y:S05]  /*11a0*/  CALL.REL.NOINC `($__internal_561_$__cuda_sm20_rcp_rn_f32_slowpath) ;  /* 0x000000b000807944 */ /* 0x020fea0003c00000 */
[----:B------:R-:W-:Y:S05]  /*11b0*/  BRA `(.L_x_23225) ;  /* 0x0000000000107947 */ /* 0x000fea0003800000 */
.L_x_23224:
[----:B------:R-:W0:Y:S02]  /*11c0*/  MUFU.RCP R12, R15 ;  /* 0x0000000f000c7308 */ /* 0x000e240000001000 */
[----:B0-----:R-:W-:-:S04]  /*11d0*/  FFMA R0, R15, R12, -1 ;  /* 0xbf8000000f007423 */ /* 0x001fc8000000000c */
[----:B------:R-:W-:-:S04]  /*11e0*/  FADD.FTZ R13, -R0, -RZ ;  /* 0x800000ff000d7221 */ /* 0x000fc80000010100 */
[----:B------:R-:W-:-:S07]  /*11f0*/  FFMA R12, R12, R13, R12 ;  /* 0x0000000d0c0c7223 */ /* 0x000fce000000000c */
.L_x_23225:
[----:B------:R-:W-:Y:S05]  /*1200*/  BSYNC.RECONVERGENT B1 ;  /* 0x0000000000017941 */ /* 0x000fea0003800200 */
.L_x_23223:
[----:B------:R-:W-:Y:S02]  /*1210*/  HFMA2 R15, -RZ, RZ, 3.7421875, 0 ;  /* 0x437c0000ff0f7431 */ /* 0x000fe400000001ff */
[----:B------:R-:W-:Y:S02]  /*1220*/  IMAD.MOV.U32 R13, RZ, RZ, 0x3bbb989d ;  /* 0x3bbb989dff0d7424 */ /* 0x000fe400078e00ff */
[----:B------:R-:W-:Y:S01]  /*1230*/  FMUL R0, R33, -1.7020000219345092773 ;  /* 0xbfd9db2321007820 */ /* 0x000fe20000400000 */
[----:B------:R-:W-:Y:S01]  /*1240*/  BSSY.RECONVERGENT B1, `(.L_x_23226) ;  /* 0x0000016000017945 */ /* 0x000fe20003800200 */
[----:B------:R-:W-:Y:S02]  /*1250*/  FMUL R32, R12, R32 ;  /* 0x000000200c207220 */ /* 0x000fe40000400000 */
        /* <DEDUP_REMOVED lines=14> */
[----:B-----5:R-:W-:Y:S05]  /*1340*/  CALL.REL.NOINC `($__internal_561_$__cuda_sm20_rcp_rn_f32_slowpath) ;  /* 0x000000b000187944 */ /* 0x020fea0003c00000 */
[----:B------:R-:W-:Y:S05]  /*1350*/  BRA `(.L_x_23228) ;  /* 0x0000000000107947 */ /* 0x000fea0003800000 */
.L_x_23227:
[----:B------:R-:W0:Y:S02]  /*1360*/  MUFU.RCP R12, R15 ;  /* 0x0000000f000c7308 */ /* 0x000e240000001000 */
[----:B0-----:R-:W-:-:S04]  /*1370*/  FFMA R0, R15, R12, -1 ;  /* 0xbf8000000f007423 */ /* 0x001fc8000000000c */
[----:B------:R-:W-:-:S04]  /*1380*/  FADD.FTZ R13, -R0, -RZ ;  /* 0x800000ff000d7221 */ /* 0x000fc80000010100 */
[----:B------:R-:W-:-:S07]  /*1390*/  FFMA R12, R12, R13, R12 ;  /* 0x0000000d0c0c7223 */ /* 0x000fce000000000c */
.L_x_23228:
[----:B------:R-:W-:Y:S05]  /*13a0*/  BSYNC.RECONVERGENT B1 ;  /* 0x0000000000017941 */ /* 0x000fea0003800200 */
.L_x_23226:
[----:B------:R-:W-:Y:S01]  /*13b0*/  MOV R13, 0x3bbb989d ;  /* 0x3bbb989d000d7802 */ /* 0x000fe20000000f00 */
[----:B-----5:R-:W-:Y:S01]  /*13c0*/  FMUL R0, R36, -1.7020000219345092773 ;  /* 0xbfd9db2324007820 */ /* 0x020fe20000400000 */
[----:B------:R-:W-:Y:S01]  /*13d0*/  IMAD.MOV.U32 R15, RZ, RZ, 0x437c0000 ;  /* 0x437c0000ff0f7424 */ /* 0x000fe200078e00ff */
[----:B------:R-:W-:Y:S01]  /*13e0*/  BSSY.RECONVERGENT B1, `(.L_x_23229) ;  /* 0x0000016000017945 */ /* 0x000fe20003800200 */
[----:B------:R-:W-:Y:S01]  /*13f0*/  FMUL R33, R12, R33 ;  /* 0x000000210c217220 */ /* 0x000fe20000400000 */
        /* <DEDUP_REMOVED lines=14> */
[----:B------:R-:W-:Y:S05]  /*14e0*/  CALL.REL.NOINC `($__internal_561_$__cuda_sm20_rcp_rn_f32_slowpath) ;  /* 0x000000ac00b07944 */ /* 0x000fea0003c00000 */
[----:B------:R-:W-:Y:S05]  /*14f0*/  BRA `(.L_x_23231) ;  /* 0x0000000000107947 */ /* 0x000fea0003800000 */
.L_x_23230:
[----:B------:R-:W0:Y:S02]  /*1500*/  MUFU.RCP R12, R15 ;  /* 0x0000000f000c7308 */ /* 0x000e240000001000 */
[----:B0-----:R-:W-:-:S04]  /*1510*/  FFMA R0, R15, R12, -1 ;  /* 0xbf8000000f007423 */ /* 0x001fc8000000000c */
[----:B------:R-:W-:-:S04]  /*1520*/  FADD.FTZ R13, -R0, -RZ ;  /* 0x800000ff000d7221 */ /* 0x000fc80000010100 */
[----:B------:R-:W-:-:S07]  /*1530*/  FFMA R12, R12, R13, R12 ;  /* 0x0000000d0c0c7223 */ /* 0x000fce000000000c */
.L_x_23231:
[----:B------:R-:W-:Y:S05]  /*1540*/  BSYNC.RECONVERGENT B1 ;  /* 0x0000000000017941 */ /* 0x000fea0003800200 */
.L_x_23229:
        /* <DEDUP_REMOVED lines=19> */
[----:B------:R-:W-:Y:S05]  /*1680*/  CALL.REL.NOINC `($__internal_561_$__cuda_sm20_rcp_rn_f32_slowpath) ;  /* 0x000000ac00487944 */ /* 0x000fea0003c00000 */
[----:B------:R-:W-:Y:S05]  /*1690*/  BRA `(.L_x_23234) ;  /* 0x0000000000107947 */ /* 0x000fea0003800000 */
.L_x_23233:
[----:B------:R-:W0:Y:S02]  /*16a0*/  MUFU.RCP R12, R15 ;  /* 0x0000000f000c7308 */ /* 0x000e240000001000 */
[----:B0-----:R-:W-:-:S04]  /*16b0*/  FFMA R0, R15, R12, -1 ;  /* 0xbf8000000f007423 */ /* 0x001fc8000000000c */
[----:B------:R-:W-:-:S04]  /*16c0*/  FADD.FTZ R13, -R0, -RZ ;  /* 0x800000ff000d7221 */ /* 0x000fc80000010100 */
[----:B------:R-:W-:-:S07]  /*16d0*/  FFMA R12, R12, R13, R12 ;  /* 0x0000000d0c0c7223 */ /* 0x000fce000000000c */
.L_x_23234:
[----:B------:R-:W-:Y:S05]  /*16e0*/  BSYNC.RECONVERGENT B1 ;  /* 0x0000000000017941 */ /* 0x000fea0003800200 */
.L_x_23232:
[----:B------:R-:W-:Y:S01]  /*16f0*/  MOV R13, 0x3bbb989d ;  /* 0x3bbb989d000d7802 */ /* 0x000fe20000000f00 */
[----:B------:R-:W-:Y:S01]  /*1700*/  FMUL R0, R46, -1.7020000219345092773 ;  /* 0xbfd9db232e007820 */ /* 0x000fe20000400000 */
        /* <DEDUP_REMOVED lines=19> */
.L_x_23236:
[----:B------:R-:W0:Y:S02]  /*1840*/  MUFU.RCP R12, R15 ;  /* 0x0000000f000c7308 */ /* 0x000e240000001000 */
[----:B0-----:R-:W-:-:S04]  /*1850*/  FFMA R0, R15, R12, -1 ;  /* 0xbf8000000f007423 */ /* 0x001fc8000000000c */
[----:B------:R-:W-:-:S04]  /*1860*/  FADD.FTZ R13, -R0, -RZ ;  /* 0x800000ff000d7221 */ /* 0x000fc80000010100 */
[----:B------:R-:W-:-:S07]  /*1870*/  FFMA R12, R12, R13, R12 ;  /* 0x0000000d0c0c7223 */ /* 0x000fce000000000c */
.L_x_23237:
[----:B------:R-:W-:Y:S05]  /*1880*/  BSYNC.RECONVERGENT B1 ;  /* 0x0000000000017941 */ /* 0x000fea0003800200 */
.L_x_23235:
        /* <DEDUP_REMOVED lines=21> */
.L_x_23239:
[----:B------:R-:W0:Y:S02]  /*19e0*/  MUFU.RCP R12, R15 ;  /* 0x0000000f000c7308 */ /* 0x000e240000001000 */
[----:B0-----:R-:W-:-:S04]  /*19f0*/  FFMA R0, R15, R12, -1 ;  /* 0xbf8000000f007423 */ /* 0x001fc8000000000c */
[----:B------:R-:W-:-:S04]  /*1a00*/  FADD.FTZ R13, -R0, -RZ ;  /* 0x800000ff000d7221 */ /* 0x000fc80000010100 */
[----:B------:R-:W-:-:S07]  /*1a10*/  FFMA R12, R12, R13, R12 ;  /* 0x0000000d0c0c7223 */ /* 0x000fce000000000c */
.L_x_23240:
[----:B------:R-:W-:Y:S05]  /*1a20*/  BSYNC.RECONVERGENT B1 ;  /* 0x0000000000017941 */ /* 0x000fea0003800200 */
.L_x_23238:
        /* <DEDUP_REMOVED lines=21> */
.L_x_23242:
[----:B------:R-:W0:Y:S02]  /*1b80*/  MUFU.RCP R12, R15 ;  /* 0x0000000f000c7308 */ /* 0x000e240000001000 */
[----:B0-----:R-:W-:-:S04]  /*1b90*/  FFMA R0, R15, R12, -1 ;  /* 0xbf8000000f007423 */ /* 0x001fc8000000000c */
[----:B------:R-:W-:-:S04]  /*1ba0*/  FADD.FTZ R13, -R0, -RZ ;  /* 0x800000ff000d7221 */ /* 0x000fc80000010100 */
[----:B------:R-:W-:-:S07]  /*1bb0*/  FFMA R12, R12, R13, R12 ;  /* 0x0000000d0c0c7223 */ /* 0x000fce000000000c */
.L_x_23243:
[----:B------:R-:W-:Y:S05]  /*1bc0*/  BSYNC.RECONVERGENT B1 ;  /* 0x0000000000017941 */ /* 0x000fea0003800200 */
.L_x_23241:
        /* <DEDUP_REMOVED lines=21> */
.L_x_23245:
[----:B------:R-:W0:Y:S02]  /*1d20*/  MUFU.RCP R12, R15 ;  /* 0x0000000f000c7308 */ /* 0x000e240000001000 */
[----:B0-----:R-:W-:-:S04]  /*1d30*/  FFMA R0, R15, R12, -1 ;  /* 0xbf8000000f007423 */ /* 0x001fc8000000000c */
[----:B------:R-:W-:-:S04]  /*1d40*/  FADD.FTZ R13, -R0, -RZ ;  /* 0x800000ff000d7221 */ /* 0x000fc80000010100 */
[----:B------:R-:W-:-:S07]  /*1d50*/  FFMA R12, R12, R13, R12 ;  /* 0x0000000d0c0c7223 */ /* 0x000fce000000000c */
.L_x_23246:
[----:B------:R-:W-:Y:S05]  /*1d60*/  BSYNC.RECONVERGENT B1 ;  /* 0x0000000000017941 */ /* 0x000fea0003800200 */
.L_x_23244:
        /* <DEDUP_REMOVED lines=21> */
.L_x_23248:
[----:B------:R-:W0:Y:S02]  /*1ec0*/  MUFU.RCP R12, R15 ;  /* 0x0000000f000c7308 */ /* 0x000e240000001000 */
[----:B0-----:R-:W-:-:S04]  /*1ed0*/  FFMA R0, R15, R12, -1 ;  /* 0xbf8000000f007423 */ /* 0x001fc8000000000c */
[----:B------:R-:W-:-:S04]  /*1ee0*/  FADD.FTZ R13, -R0, -RZ ;  /* 0x800000ff000d7221 */ /* 0x000fc80000010100 */
[----:B------:R-:W-:-:S07]  /*1ef0*/  FFMA R12, R12, R13, R12 ;  /* 0x0000000d0c0c7223 */ /* 0x000fce000000000c */
.L_x_23249:
[----:B------:R-:W-:Y:S05]  /*1f00*/  BSYNC.RECONVERGENT B1 ;  /* 0x0000000000017941 */ /* 0x000fea0003800200 */
.L_x_23247:
        /* <DEDUP_REMOVED lines=21> */
.L_x_23251:
[----:B------:R-:W0:Y:S02]  /*2060*/  MUFU.RCP R12, R15 ;  /* 0x0000000f000c7308 */ /* 0x000e240000001000 */
[----:B0-----:R-:W-:-:S04]  /*2070*/  FFMA R0, R15, R12, -1 ;  /* 0xbf8000000f007423 */ /* 0x001fc8000000000c */
[----:B------:R-:W-:-:S04]  /*2080*/  FADD.FTZ R13, -R0, -RZ ;  /* 0x800000ff000d7221 */ /* 0x000fc80000010100 */
[----:B------:R-:W-:-:S07]  /*2090*/  FFMA R12, R12, R13, R12 ;  /* 0x0000000d0c0c7223 */ /* 0x000fce000000000c */
.L_x_23252:
[----:B------:R-:W-:Y:S05]  /*20a0*/  BSYNC.RECONVERGENT B1 ;  /* 0x0000000000017941 */ /* 0x000fea0003800200 */
.L_x_23250:
        /* <DEDUP_REMOVED lines=21> */
.L_x_23254:
[----:B------:R-:W0:Y:S02]  /*2200*/  MUFU.RCP R12, R15 ;  /* 0x0000000f000c7308 */ /* 0x000e240000001000 */
[----:B0-----:R-:W-:-:S04]  /*2210*/  FFMA R0, R15, R12, -1 ;  /* 0xbf8000000f007423 */ /* 0x001fc8000000000c */
[----:B------:R-:W-:-:S04]  /*2220*/  FADD.FTZ R13, -R0, -RZ ;  /* 0x800000ff000d7221 */ /* 0x000fc80000010100 */
[----:B------:R-:W-:-:S07]  /*2230*/  FFMA R12, R12, R13, R12 ;  /* 0x0000000d0c0c7223 */ /* 0x000fce000000000c */
.L_x_23255:
[----:B------:R-:W-:Y:S05]  /*2240*/  BSYNC.RECONVERGENT B1 ;  /* 0x0000000000017941 */ /* 0x000fea0003800200 */
.L_x_23253:
        /* <DEDUP_REMOVED lines=21> */
.L_x_23257:
[----:B------:R-:W0:Y:S02]  /*23a0*/  MUFU.RCP R12, R15 ;  /* 0x0000000f000c7308 */ /* 0x000e240000001000 */
[----:B0-----:R-:W-:-:S04]  /*23b0*/  FFMA R0, R15, R12, -1 ;  /* 0xbf8000000f007423 */ /* 0x001fc8000000000c */
[----:B------:R-:W-:-:S04]  /*23c0*/  FADD.FTZ R13, -R0, -RZ ;  /* 0x800000ff000d7221 */ /* 0x000fc80000010100 */
[----:B------:R-:W-:-:S07]  /*23d0*/  FFMA R12, R12, R13, R12 ;  /* 0x0000000d0c0c7223 */ /* 0x000fce000000000c */
.L_x_23258:
[----:B------:R-:W-:Y:S05]  /*23e0*/  BSYNC.RECONVERGENT B1 ;  /* 0x0000000000017941 */ /* 0x000fea0003800200 */
.L_x_23256:
        /* <DEDUP_REMOVED lines=21> */
.L_x_23260:
[----:B------:R-:W0:Y:S02]  /*2540*/  MUFU.RCP R12, R15 ;  /* 0x0000000f000c7308 */ /* 0x000e240000001000 */
[----:B0-----:R-:W-:-:S04]  /*2550*/  FFMA R0, R15, R12, -1 ;  /* 0xbf8000000f007423 */ /* 0x001fc8000000000c */
[----:B------:R-:W-:-:S04]  /*2560*/  FADD.FTZ R13, -R0, -RZ ;  /* 0x800000ff000d7221 */ /* 0x000fc80000010100 */
[----:B------:R-:W-:-:S07]  /*2570*/  FFMA R12, R12, R13, R12 ;  /* 0x0000000d0c0c7223 */ /* 0x000fce000000000c */
.L_x_23261:
[----:B------:R-:W-:Y:S05]  /*2580*/  BSYNC.RECONVERGENT B1 ;  /* 0x0000000000017941 */ /* 0x000fea0003800200 */
.L_x_23259:
        /* <DEDUP_REMOVED lines=21> */
.L_x_23263:
[----:B------:R-:W0:Y:S02]  /*26e0*/  MUFU.RCP R12, R15 ;  /* 0x0000000f000c7308 */ /* 0x000e240000001000 */
[----:B0-----:R-:W-:-:S04]  /*26f0*/  FFMA R0, R15, R12, -1 ;  /* 0xbf8000000f007423 */ /* 0x001fc8000000000c */
[----:B------:R-:W-:-:S04]  /*2700*/  FADD.FTZ R13, -R0, -RZ ;  /* 0x800000ff000d7221 */ /* 0x000fc80000010100 */
[----:B------:R-:W-:-:S07]  /*2710*/  FFMA R12, R12, R13, R12 ;  /* 0x0000000d0c0c7223 */ /* 0x000fce000000000c */
.L_x_23264:
[----:B------:R-:W-:Y:S05]  /*2720*/  BSYNC.RECONVERGENT B1 ;  /* 0x0000000000017941 */ /* 0x000fea0003800200 */
.L_x_23262:
        /* <DEDUP_REMOVED lines=21> */
.L_x_23266:
[----:B------:R-:W0:Y:S02]  /*2880*/  MUFU.RCP R12, R15 ;  /* 0x0000000f000c7308 */ /* 0x000e240000001000 */
[----:B0-----:R-:W-:-:S04]  /*2890*/  FFMA R0, R15, R12, -1 ;  /* 0xbf8000000f007423 */ /* 0x001fc8000000000c */
[----:B------:R-:W-:-:S04]  /*28a0*/  FADD.FTZ R13, -R0, -RZ ;  /* 0x800000ff000d7221 */ /* 0x000fc80000010100 */
[----:B------:R-:W-:-:S07]  /*28b0*/  FFMA R12, R12, R13, R12 ;  /* 0x0000000d0c0c7223 */ /* 0x000fce000000000c */
.L_x_23267:
[----:B------:R-:W-:Y:S05]  /*28c0*/  BSYNC.RECONVERGENT B1 ;  /* 0x0000000000017941 */ /* 0x000fea0003800200 */
.L_x_23265:
        /* <DEDUP_REMOVED lines=21> */
.L_x_23269:
[----:B------:R-:W0:Y:S02]  /*2a20*/  MUFU.RCP R12, R15 ;  /* 0x0000000f000c7308 */ /* 0x000e240000001000 */
[----:B0-----:R-:W-:-:S04]  /*2a30*/  FFMA R0, R15, R12, -1 ;  /* 0xbf8000000f007423 */ /* 0x001fc8000000000c */
[----:B------:R-:W-:-:S04]  /*2a40*/  FADD.FTZ R13, -R0, -RZ ;  /* 0x800000ff000d7221 */ /* 0x000fc80000010100 */
[----:B------:R-:W-:-:S07]  /*2a50*/  FFMA R12, R12, R13, R12 ;  /* 0x0000000d0c0c7223 */ /* 0x000fce000000000c */
.L_x_23270:
[----:B------:R-:W-:Y:S05]  /*2a60*/  BSYNC.RECONVERGENT B1 ;  /* 0x0000000000017941 */ /* 0x000fea0003800200 */
.L_x_23268:
[----:B------:R-:W-:Y:S01]  /*2a70*/  ISETP.GE.U32.AND P0, PT, R6, UR7, PT ;  /* 0x0000000706007c0c */ /* 0x000fe2000bf06070 */
[----:B------:R-:W-:Y:S01]  /*2a80*/  FMUL R0, R12, R45 ;  /* 0x0000002d0c007220 */ /* 0x000fe20000400000 */
[----:B------:R-:W-:Y:S01]  /*2a90*/  MOV R13, UR27 ;  /* 0x0000001b000d7c02 */ /* 0x000fe20008000f00 */
[----:B------:R-:W-:Y:S01]  /*2aa0*/  IMAD.U32 R49, RZ, RZ, UR27 ;  /* 0x0000001bff317e24 */ /* 0x000fe2000f8e00ff */
[----:B------:R-:W-:Y:S01]  /*2ab0*/  ISETP.GE.U32.OR P0, PT, R4, UR14, P0 ;  /* 0x0000000e04007c0c */ /* 0x000fe20008706470 */
[----:B------:R-:W-:Y:S01]  /*2ac0*/  FMUL R65, R32, UR13 ;  /* 0x0000000d20417c20 */ /* 0x000fe20008400000 */
[----:B------:R-:W-:Y:S01]  /*2ad0*/  MOV R12, UR28 ;  /* 0x0000001c000c7c02 */ /* 0x000fe20008000f00 */
[----:B------:R-:W-:Y:S01]  /*2ae0*/  FMUL R67, R36, UR13 ;  /* 0x0000000d24437c20 */ /* 0x000fe20008400000 */
        /* <DEDUP_REMOVED lines=10> */
[----:B------:R-:W-:Y:S01]  /*2b90*/  @!P0 IADD3 R10, P1, PT, R60, UR27, RZ ;  /* 0x0000001b3c0a8c10 */ /* 0x000fe2000ff3e0ff */
[----:B------:R-:W-:Y:S01]  /*2ba0*/  BSSY.RECONVERGENT B0, `(.L_x_23271) ;  /* 0x0000032000007945 */ /* 0x000fe20003800200 */
[----:B------:R-:W-:-:S02]  /*2bb0*/  @!P0 LEA R44, P3, R13, R60, 0x2 ;  /* 0x0000003c0d2c8211 */ /* 0x000fc400078610ff */
[----:B------:R-:W-:Y:S02]  /*2bc0*/  @!P0 IADD3.X R15, PT, PT, R61, UR28, RZ, P1, !PT ;  /* 0x0000001c3d0f8c10 */ /* 0x000fe40008ffe4ff */
[----:B------:R-:W-:Y:S02]  /*2bd0*/  @!P0 LEA R42, P1, R10, UR8, 0x1 ;  /* 0x000000080a2a8c11 */ /* 0x000fe4000f8208ff */
[----:B------:R-:W-:Y:S01]  /*2be0*/  @!P0 LEA.HI.X R49, R49, R61, R12, 0x2, P3 ;  /* 0x0000003d31318211 */ /* 0x000fe200018f140c */
[----:B------:R-:W-:Y:S01]  /*2bf0*/  FMUL R12, R33, UR13 ;  /* 0x0000000d210c7c20 */ /* 0x000fe20008400000 */
[----:B------:R-:W-:Y:S02]  /*2c00*/  FMNMX3 R13, |R32|, RZ, |R33|, !PT ;  /* 0x000000ff200d7276 */ /* 0x000fe40007800621 */
[----:B------:R-:W-:Y:S01]  /*2c10*/  @!P0 LEA.HI.X R43, R10, UR9, R15, 0x1, P1 ;  /* 0x000000090a2b8c11 */ /* 0x000fe200088f0c0f */
[----:B------:R-:W-:Y:S01]  /*2c20*/  FMUL R10, R37, UR13 ;  /* 0x0000000d250a7c20 */ /* 0x000fe20008400000 */
[----:B------:R-:W-:-:S02]  /*2c30*/  FMNMX R13, |R36|, R13, !PT ;  /* 0x0000000d240d7209 */ /* 0x000fc40007800200 */
[----:B------:R-:W-:Y:S02]  /*2c40*/  F2FP.SATFINITE.E4M3.F32.PACK_AB_MERGE_C R12, RZ, R12, RZ ;  /* 0x0000000cff0c723e */ /* 0x000fe400048070ff */
[C---:B------:R-:W-:Y:S02]  /*2c50*/  @!P0 LEA R32, P1, R60.reuse, UR8, 0x1 ;  /* 0x000000083c208c11 */ /* 0x040fe4000f8208ff */
[----:B------:R-:W-:Y:S02]  /*2c60*/  F2FP.SATFINITE.E4M3.F32.PACK_AB_MERGE_C R10, RZ, R10, RZ ;  /* 0x0000000aff0a723e */ /* 0x000fe400048070ff */
[----:B------:R-:W-:Y:S02]  /*2c70*/  FMNMX3 R13, |R37|, R13, |R46|, !PT ;  /* 0x0000000d250d7276 */ /* 0x000fe4000780062e */
[----:B------:R-:W-:Y:S02]  /*2c80*/  @!P0 LEA.HI.X R33, R60, UR9, R61, 0x1, P1 ;  /* 0x000000093c218c11 */ /* 0x000fe400088f0c3d */
[----:B------:R-:W-:-:S02]  /*2c90*/  @!P0 PRMT R37, R12, 0x7604, R65 ;  /* 0x000076040c258816 */ /* 0x000fc40000000041 */
[----:B------:R-:W-:Y:S02]  /*2ca0*/  @!P0 PRMT R69, R10, 0x7604, R67 ;  /* 0x000076040a458816 */ /* 0x000fe40000000043 */
[C---:B------:R-:W-:Y:S01]  /*2cb0*/  @!P0 LEA R14, P3, R44.reuse, UR8, 0x1 ;  /* 0x000000082c0e8c11 */ /* 0x040fe2000f8608ff */
[----:B------:R0:W-:Y:S01]  /*2cc0*/  @!P0 STG.E.U16 desc[UR24][R32.64], R37 ;  /* 0x0000002520008986 */ /* 0x0001e2000c101518 */
[----:B------:R-:W-:Y:S02]  /*2cd0*/  LOP3.LUT R8, R45, 0xff, RZ, 0xc0, !PT ;  /* 0x000000ff2d087812 */ /* 0x000fe400078ec0ff */
[----:B------:R-:W-:Y:S01]  /*2ce0*/  PRMT R57, R41, 0x7104, RZ ;  /* 0x0000710429397816 */ /* 0x000fe200000000ff */
[----:B------:R0:W-:Y:S01]  /*2cf0*/  @!P0 STG.E.U16 desc[UR24][R42.64], R69 ;  /* 0x000000452a008986 */ /* 0x0001e2000c101518 */
[----:B------:R-:W-:Y:S02]  /*2d00*/  FMNMX3 R13, |R47|, R13, |R38|, !PT ;  /* 0x0000000d2f0d7276 */ /* 0x000fe40007800626 */
[----:B------:R-:W-:Y:S01]  /*2d10*/  @!P0 LEA.HI.X R15, R44, UR9, R49, 0x1, P3 ;  /* 0x000000092c0f8c11 */ /* 0x000fe200098f0c31 */
[----:B------:R-:W-:Y:S01]  /*2d20*/  VIADD R49, R5, 0x1e ;  /* 0x0000001e05317836 */ /* 0x000fe20000000000 */
[----:B------:R-:W-:-:S02]  /*2d30*/  IADD3 R52, PT, PT, R6, 0x2, RZ ;  /* 0x0000000206347810 */ /* 0x000fc40007ffe0ff */
[----:B------:R-:W-:Y:S02]  /*2d40*/  LOP3.LUT R57, R8, 0xff00, R57, 0xf8, !PT ;  /* 0x0000ff0008397812 */ /* 0x000fe400078ef839 */
[----:B------:R-:W-:Y:S01]  /*2d50*/  FMNMX3 R8, |R39|, R13, |R34|, !PT ;  /* 0x0000000d27087276 */ /* 0x000fe20007800622 */
[----:B------:R-:W-:Y:S01]  /*2d60*/  FMUL R13, R46, UR13 ;  /* 0x0000000d2e0d7c20 */ /* 0x000fe20008400000 */
[----:B------:R-:W-:Y:S02]  /*2d70*/  LOP3.LUT R49, R49, 0x1f, RZ, 0xc0, !PT ;  /* 0x0000001f31317812 */ /* 0x000fe400078ec0ff */
[----:B------:R-:W-:Y:S02]  /*2d80*/  ISETP.GE.U32.AND P1, PT, R52, UR7, PT ;  /* 0x0000000734007c0c */ /* 0x000fe4000bf26070 */
[----:B------:R-:W-:Y:S02]  /*2d90*/  F2FP.SATFINITE.E4M3.F32.PACK_AB_MERGE_C R66, RZ, R66, RZ ;  /* 0x00000042ff42723e */ /* 0x000fe400048070ff */
[----:B------:R-:W-:-:S02]  /*2da0*/  IADD3 R55, P2, PT, R62, UR29, RZ ;  /* 0x0000001d3e377c10 */ /* 0x000fc4000ff5e0ff */
        /* <DEDUP_REMOVED lines=17> */
.L_x_23272:
[----:B------:R-:W-:Y:S05]  /*2ec0*/  BSYNC.RECONVERGENT B0 ;  /* 0x0000000000007941 */ /* 0x000fea0003800200 */
.L_x_23271:
[----:B------:R-:W-:Y:S04]  /*2ed0*/  BSSY.RECONVERGENT B0, `(.L_x_23273) ;  /* 0x000000c000007945 */ /* 0x000fe80003800200 */
[----:B------:R-:W-:Y:S05]  /*2ee0*/  @P0 BRA `(.L_x_23274) ;  /* 0x0000000000280947 */ /* 0x000fea0003800000 */
[----:B0-----:R-:W-:Y:S01]  /*2ef0*/  MOV R32, R60 ;  /* 0x0000003c00207202 */ /* 0x001fe20000000f00 */
        /* <DEDUP_REMOVED lines=9> */
.L_x_23274:
[----:B------:R-:W-:Y:S05]  /*2f90*/  BSYNC.RECONVERGENT B0 ;  /* 0x0000000000007941 */ /* 0x000fea0003800200 */
.L_x_23273:
        /* <DEDUP_REMOVED lines=9> */
[----:B--2---:R-:W-:Y:S01]  /*3030*/  MOV R14, R60 ;  /* 0x0000003c000e7202 */ /* 0x004fe20000000f00 */
[----:B------:R-:W-:Y:S01]  /*3040*/  IMAD.U32 R33, RZ, RZ, UR27 ;  /* 0x0000001bff217e24 */ /* 0x000fe2000f8e00ff */
        /* <DEDUP_REMOVED lines=8> */
.L_x_23276:
[----:B------:R-:W-:Y:S05]  /*30d0*/  BSYNC.RECONVERGENT B0 ;  /* 0x0000000000007941 */ /* 0x000fea0003800200 */
.L_x_23275:
[----:B------:R-:W-:Y:S01]  /*30e0*/  BSSY.RECONVERGENT B0, `(.L_x_23277) ;  /* 0x0000010000007945 */ /* 0x000fe20003800200 */
[----:B------:R-:W-:Y:S02]  /*30f0*/  F2FP.SATFINITE.E4M3.F32.PACK_AB_MERGE_C R37, RZ, R35, RZ ;  /* 0x00000023ff25723e */ /* 0x000fe400048070ff */
[----:B------:R-:W-:Y:S02]  /*3100*/  F2FP.SATFINITE.E4M3.F32.PACK_AB_MERGE_C R62, RZ, R62, RZ ;  /* 0x0000003eff3e723e */ /* 0x000fe400048070ff */
[----:B------:R-:W-:Y:S02]  /*3110*/  F2FP.SATFINITE.E4M3.F32.PACK_AB_MERGE_C R64, RZ, R64, RZ ;  /* 0x00000040ff40723e */ /* 0x000fe400048070ff */
[----:B------:R-:W-:Y:S01]  /*3120*/  F2FP.SATFINITE.E4M3.F32.PACK_AB_MERGE_C R35, RZ, R34, RZ ;  /* 0x00000022ff23723e */ /* 0x000fe200048070ff */
[----:B------:R-:W-:Y:S06]  /*3130*/  @P0 BRA `(.L_x_23278) ;  /* 0x0000000000280947 */ /* 0x000fec0003800000 */
        /* <DEDUP_REMOVED lines=10> */
.L_x_23278:
[----:B------:R-:W-:Y:S05]  /*31e0*/  BSYNC.RECONVERGENT B0 ;  /* 0x0000000000007941 */ /* 0x000fea0003800200 */
.L_x_23277:
[----:B------:R-:W-:Y:S04]  /*31f0*/  BSSY.RECONVERGENT B0, `(.L_x_23279) ;  /* 0x000000c000007945 */ /* 0x000fe80003800200 */
[----:B------:R-:W-:Y:S05]  /*3200*/  @P0 BRA `(.L_x_23280) ;  /* 0x0000000000280947 */ /* 0x000fea0003800000 */
[----:B--2---:R-:W-:Y:S01]  /*3210*/  MOV R14, R60 ;  /* 0x0000003c000e7202 */ /* 0x004fe20000000f00 */
[----:B01----:R-:W-:Y:S01]  /*3220*/  IMAD.U32 R33, RZ, RZ, UR27 ;  /* 0x0000001bff217e24 */ /* 0x003fe2000f8e00ff */
        /* <DEDUP_REMOVED lines=8> */
.L_x_23280:
[----:B------:R-:W-:Y:S05]  /*32b0*/  BSYNC.RECONVERGENT B0 ;  /* 0x0000000000007941 */ /* 0x000fea0003800200 */
.L_x_23279:
[----:B01-3--:R-:W-:Y:S01]  /*32c0*/  SHF.L.U32 R32, R35, 0x10, RZ ;  /* 0x0000001023207819 */ /* 0x00bfe200000006ff */
[----:B------:R-:W-:Y:S01]  /*32d0*/  VOTEU.ANY UP0, P1 ;  /* 0x0000000000ff7886 */ /* 0x000fe20000800100 */
[----:B------:R-:W-:Y:S01]  /*32e0*/  LOP3.LUT R33, R37, 0xffff, RZ, 0xc0, !PT ;  /* 0x0000ffff25217812 */ /* 0x000fe200078ec0ff */
[----:B------:R-:W-:Y:S01]  /*32f0*/  IMAD.U32 R39, RZ, RZ, UR27 ;  /* 0x0000001bff277e24 */ /* 0x000fe2000f8e00ff */
[----:B------:R-:W-:Y:S02]  /*3300*/  IADD3.X R54, PT, PT, R54, UR30, RZ, P2, !PT ;  /* 0x0000001e36367c10 */ /* 0x000fe400097fe4ff */
[----:B------:R-:W-:Y:S02]  /*3310*/  CS2R R46, SRZ ;  /* 0x00000000002e7805 */ /* 0x000fe4000001ff00 */
[----:B--2---:R-:W-:Y:S01]  /*3320*/  IADD3 R14, P0, PT, R49, R55, RZ ;  /* 0x00000037310e7210 */ /* 0x004fe20007f1e0ff */
[----:B------:R-:W-:Y:S01]  /*3330*/  @UP0 UIMAD UR4, UR28, 0x9, URZ ;  /* 0x000000091c0408a4 */ /* 0x000fe2000f8e02ff */
[----:B------:R-:W-:Y:S01]  /*3340*/  LOP3.LUT R34, R32, 0xff0000, RZ, 0xc0, !PT ;  /* 0x00ff000020227812 */ /* 0x000fe200078ec0ff */
[----:B------:R-:W-:Y:S01]  /*3350*/  IMAD.SHL.U32 R32, R33, 0x1000000, RZ ;  /* 0x0100000021207824 */ /* 0x000fe200078e00ff */
[----:B------:R-:W-:Y:S01]  /*3360*/  MOV R37, UR27 ;  /* 0x0000001b00257c02 */ /* 0x000fe20008000f00 */
[----:B------:R-:W-:Y:S01]  /*3370*/  IMAD.X R15, RZ, RZ, R54, P0 ;  /* 0x000000ffff0f7224 */ /* 0x000fe200000e0636 */
[----:B------:R-:W-:-:S02]  /*3380*/  MOV R41, UR27 ;  /* 0x0000001b00297c02 */ /* 0x000fc40008000f00 */
[----:B------:R-:W-:Y:S01]  /*3390*/  LOP3.LUT R57, R32, R57, R34, 0xfe, !PT ;  /* 0x0000003920397212 */ /* 0x000fe200078efe22 */
[--C-:B------:R-:W-:Y:S01]  /*33a0*/  @P1 IMAD.MOV.U32 R35, RZ, RZ, R15.reuse ;  /* 0x000000ffff231224 */ /* 0x100fe200078e000f */
[-C--:B------:R-:W-:Y:S01]  /*33b0*/  @P1 MOV R34, R14.reuse ;  /* 0x0000000e00221202 */ /* 0x080fe20000000f00 */
[----:B------:R-:W-:Y:S01]  /*33c0*/  @P1 IMAD.WIDE.U32 R38, R39, 0x9, R14 ;  /* 0x0000000927261825 */ /* 0x000fe200078e000e */
[----:B------:R-:W-:-:S03]  /*33d0*/  @P1 MOV R32, R14 ;  /* 0x0000000e00201202 */ /* 0x000fc60000000f00 */
[----:B------:R-:W-:Y:S01]  /*33e0*/  @P1 IMAD.WIDE.U32 R34, R37, 0xa, R34 ;  /* 0x0000000a25221825 */ /* 0x000fe200078e0022 */
[----:B------:R-:W-:-:S03]  /*33f0*/  @P1 LEA R36, P0, R38, UR15, 0x3 ;  /* 0x0000000f26241c11 */ /* 0x000fc6000f8018ff */
[----:B------:R-:W-:Y:S01]  /*3400*/  @P1 VIADD R37, R39, UR4 ;  /* 0x0000000427251c36 */ /* 0x000fe20008000000 */
[----:B------:R-:W-:Y:S01]  /*3410*/  @UP0 UIMAD UR4, UR28, 0xa, URZ ;  /* 0x0000000a1c0408a4 */ /* 0x000fe2000f8e02ff */
[----:B------:R-:W-:-:S03]  /*3420*/  @P1 IMAD.MOV.U32 R33, RZ, RZ, R15 ;  /* 0x000000ffff211224 */ /* 0x000fc600078e000f */
[----:B------:R-:W-:Y:S01]  /*3430*/  @P1 LEA.HI.X R37, R38, UR16, R37, 0x3, P0 ;  /* 0x0000001026251c11 */ /* 0x000fe200080f1c25 */
[----:B------:R-:W-:Y:S01]  /*3440*/  @P1 IMAD.WIDE.U32 R32, R41, 0xb, R32 ;  /* 0x0000000b29201825 */ /* 0x000fe200078e0020 */
[----:B------:R-:W-:Y:S01]  /*3450*/  @P1 IADD3 R35, PT, PT, R35, UR4, RZ ;  /* 0x0000000423231c10 */ /* 0x000fe2000fffe0ff */
[----:B------:R-:W-:Y:S01]  /*3460*/  @UP0 UIMAD UR4, UR28, 0xb, URZ ;  /* 0x0000000b1c0408a4 */ /* 0x000fe2000f8e02ff */
[C---:B------:R-:W-:Y:S01]  /*3470*/  @P1 LEA R40, P0, R34.reuse, UR15, 0x3 ;  /* 0x0000000f22281c11 */ /* 0x040fe2000f8018ff */
[----:B------:R0:W5:Y:S03]  /*3480*/  @P1 LDG.E.64 R46, desc[UR24][R36.64] ;  /* 0x00000018242e1981 */ /* 0x000166000c1e1b00 */
[----:B------:R-:W-:Y:S01]  /*3490*/  @P1 LEA.HI.X R41, R34, UR16, R35, 0x3, P0 ;  /* 0x0000001022291c11 */ /* 0x000fe200080f1c23 */
[----:B------:R-:W-:Y:S01]  /*34a0*/  @P1 VIADD R33, R33, UR4 ;  /* 0x0000000421211c36 */ /* 0x000fe20008000000 */
[----:B------:R-:W-:-:S02]  /*34b0*/  @P1 LEA R38, P0, R32, UR15, 0x3 ;  /* 0x0000000f20261c11 */ /* 0x000fc4000f8018ff */
[----:B------:R-:W-:Y:S02]  /*34c0*/  MOV R35, UR27 ;  /* 0x0000001b00237c02 */ /* 0x000fe40008000f00 */
[----:B------:R-:W-:Y:S01]  /*34d0*/  @P1 LEA.HI.X R39, R32, UR16, R33, 0x3, P0 ;  /* 0x0000001020271c11 */ /* 0x000fe200080f1c21 */
[----:B------:R-:W-:Y:S01]  /*34e0*/  @P1 IMAD.MOV.U32 R32, RZ, RZ, R14 ;  /* 0x000000ffff201224 */ /* 0x000fe200078e000e */
[-C--:B------:R-:W-:Y:S01]  /*34f0*/  @P1 MOV R33, R15.reuse ;  /* 0x0000000f00211202 */ /* 0x080fe20000000f00 */
[----:B------:R-:W-:Y:S01]  /*3500*/  @UP0 UIMAD UR4, UR28, 0xc, URZ ;  /* 0x0000000c1c0408a4 */ /* 0x000fe2000f8e02ff */
[----:B------:R-:W-:Y:S01]  /*3510*/  MOV R61, UR27 ;  /* 0x0000001b003d7c02 */ /* 0x000fe20008000f00 */
[----:B------:R-:W-:Y:S01]  /*3520*/  @P1 IMAD.WIDE.U32 R32, R35, 0xc, R32 ;  /* 0x0000000c23201825 */ /* 0x000fe200078e0020 */
[----:B------:R-:W-:-:S03]  /*3530*/  @P1 MOV R35, R15 ;  /* 0x0000000f00231202 */ /* 0x000fc60000000f00 */
[----:B------:R-:W-:Y:S02]  /*3540*/  @P1 IMAD.MOV.U32 R34, RZ, RZ, R14 ;  /* 0x000000ffff221224 */ /* 0x000fe400078e000e */
[----:B------:R-:W-:Y:S01]  /*3550*/  @P1 VIADD R33, R33, UR4 ;  /* 0x0000000421211c36 */ /* 0x000fe20008000000 */
[----:B------:R-:W-:Y:S01]  /*3560*/  @UP0 UIMAD UR4, UR28, 0xd, URZ ;  /* 0x0000000d1c0408a4 */ /* 0x000fe2000f8e02ff */
[C---:B0-----:R-:W-:Y:S01]  /*3570*/  @P1 LEA R36, P0, R32.reuse, UR15, 0x3 ;  /* 0x0000000f20241c11 */ /* 0x041fe2000f8018ff */
[----:B------:R-:W-:Y:S01]  /*3580*/  @P1 IMAD.WIDE.U32 R34, R61, 0xd, R34 ;  /* 0x0000000d3d221825 */ /* 0x000fe200078e0022 */
[----:B------:R-:W-:Y:S02]  /*3590*/  CS2R R44, SRZ ;  /* 0x00000000002c7805 */ /* 0x000fe4000001ff00 */
[----:B------:R-:W-:Y:S01]  /*35a0*/  @P1 LEA.HI.X R37, R32, UR16, R33, 0x3, P0 ;  /* 0x0000001020251c11 */ /* 0x000fe200080f1c21 */
[----:B------:R-:W-:Y:S01]  /*35b0*/  @P1 VIADD R33, R35, UR4 ;  /* 0x0000000423211c36 */ /* 0x000fe20008000000 */
[----:B------:R-:W-:-:S02]  /*35c0*/  @P1 LEA R32, P0, R34, UR15, 0x3 ;  /* 0x0000000f22201c11 */ /* 0x000fc4000f8018ff */
[----:B------:R0:W5:Y:S01]  /*35d0*/  @P1 LDG.E.64 R44, desc[UR24][R40.64] ;  /* 0x00000018282c1981 */ /* 0x000162000c1e1b00 */
[----:B------:R-:W-:Y:S02]  /*35e0*/  CS2R R42, SRZ ;  /* 0x00000000002a7805 */ /* 0x000fe4000001ff00 */
[----:B------:R-:W-:Y:S02]  /*35f0*/  @P1 LEA.HI.X R33, R34, UR16, R33, 0x3, P0 ;  /* 0x0000001022211c11 */ /* 0x000fe400080f1c21 */
[----:B------:R-:W-:Y:S02]  /*3600*/  LOP3.LUT R34, R65, 0xff, RZ, 0xc0, !PT ;  /* 0x000000ff41227812 */ /* 0x000fe400078ec0ff */
[----:B0-----:R-:W-:Y:S02]  /*3610*/  CS2R R40, SRZ ;  /* 0x0000000000287805 */ /* 0x001fe4000001ff00 */
[----:B------:R-:W-:Y:S01]  /*3620*/  LEA R67, R67, R34, 0x8 ;  /* 0x0000002243437211 */ /* 0x000fe200078e40ff */
[----:B------:R0:W5:Y:S01]  /*3630*/  @P1 LDG.E.64 R42, desc[UR24][R38.64] ;  /* 0x00000018262a1981 */ /* 0x000162000c1e1b00 */
[----:B------:R-:W-:Y:S01]  /*3640*/  @P1 MOV R35, R15 ;  /* 0x0000000f00231202 */ /* 0x000fe20000000f00 */
[----:B------:R-:W-:-:S02]  /*3650*/  @P1 IMAD.MOV.U32 R34, RZ, RZ, R14 ;  /* 0x000000ffff221224 */ /* 0x000fc400078e000e */
[----:B------:R1:W5:Y:S01]  /*3660*/  @P1 LDG.E.64 R40, desc[UR24][R36.64] ;  /* 0x0000001824281981 */ /* 0x000362000c1e1b00 */
[----:B------:R-:W-:Y:S02]  /*3670*/  IMAD.MOV.U32 R65, RZ, RZ, 0x3bbb989d ;  /* 0x3bbb989dff417424 */ /* 0x000fe400078e00ff */
[----:B------:R-:W-:Y:S01]  /*3680*/  FMUL R60, R16, -1.7020000219345092773 ;  /* 0xbfd9db23103c7820 */ /* 0x000fe20000400000 */
[----:B------:R-:W-:Y:S01]  /*3690*/  @UP0 UIMAD UR4, UR28, 0xe, URZ ;  /* 0x0000000e1c0408a4 */ /* 0x000fe2000f8e02ff */
[----:B0-----:R-:W-:Y:S01]  /*36a0*/  CS2R R38, SRZ ;  /* 0x0000000000267805 */ /* 0x001fe2000001ff00 */
[----:B-1----:R-:W-:Y:S02]  /*36b0*/  HFMA2 R36, -RZ, RZ, 3.7421875, 0 ;  /* 0x437c0000ff247431 */ /* 0x002fe400000001ff */
[----:B------:R-:W-:-:S04]  /*36c0*/  @P1 IMAD.WIDE.U32 R34, R61, 0xe, R34 ;  /* 0x0000000e3d221825 */ /* 0x000fc800078e0022 */
[----:B------:R-:W-:Y:S01]  /*36d0*/  FFMA.SAT R65, R60, R65, 0.5 ;  /* 0x3f0000003c417423 */ /* 0x000fe20000002041 */
[----:B------:R0:W5:Y:S03]  /*36e0*/  @P1 LDG.E.64 R38, desc[UR24][R32.64] ;  /* 0x0000001820261981 */ /* 0x000166000c1e1b00 */
[----:B------:R-:W-:Y:S01]  /*36f0*/  FFMA.RM R65, R65, R36, 12582913 ;  /* 0x4b40000141417423 */ /* 0x000fe20000004024 */
[----:B0-----:R-:W-:Y:S01]  /*3700*/  @P1 VIADD R33, R35, UR4 ;  /* 0x0000000423211c36 */ /* 0x001fe20008000000 */
[----:B------:R-:W-:-:S04]  /*3710*/  LOP3.LUT R35, R12, 0xff, RZ, 0xc0, !PT ;  /* 0x000000ff0c237812 */ /* 0x000fc800078ec0ff */
[----:B------:R-:W-:Y:S01]  /*3720*/  LEA R10, R10, R35, 0x8 ;  /* 0x000000230a0a7211 */ /* 0x000fe200078e40ff */
[----:B------:R-:W-:Y:S01]  /*3730*/  FADD R35, R65, -12583039 ;  /* 0xcb40007f41237421 */ /* 0x000fe20000000000 */
[----:B------:R-:W-:-:S03]  /*3740*/  LOP3.LUT R61, R66, 0xff, RZ, 0xc0, !PT ;  /* 0x000000ff423d7812 */ /* 0x000fc600078ec0ff */
[----:B------:R-:W-:Y:S01]  /*3750*/  FFMA R35, R60, 1.4426950216293334961, -R35 ;  /* 0x3fb8aa3b3c237823 */ /* 0x000fe20000000823 */
[----:B------:R-:W-:-:S03]  /*3760*/  @P1 LEA R32, P0, R34, UR15, 0x3 ;  /* 0x0000000f22201c11 */ /* 0x000fc6000f8018ff */
[----:B------:R-:W-:Y:S01]  /*3770*/  FFMA R66, R60, 1.925963033500011079e-08, R35 ;  /* 0x32a570603c427823 */ /* 0x000fe20000000023 */
[----:B------:R-:W-:Y:S02]  /*3780*/  @P1 LEA.HI.X R33, R34, UR16, R33, 0x3, P0 ;  /* 0x0000001022211c11 */ /* 0x000fe400080f1c21 */
[----:B------:R-:W-:-:S03]  /*3790*/  @P1 IADD3 R34, P0, PT, R14, UR29, RZ ;  /* 0x0000001d0e221c10 */ /* 0x000fc6000ff1e0ff */
[----:B------:R-:W0:Y:S01]  /*37a0*/  MUFU.EX2 R66, R66 ;  /* 0x0000004200427308 */ /* 0x000e220000000800 */
[----:B------:R-:W-:Y:S02]  /*37b0*/  PRMT R12, R68, 0x7104, RZ ;  /* 0x00007104440c7816 */ /* 0x000fe400000000ff */
[----:B------:R-:W-:Y:S02]  /*37c0*/  @P1 IADD3.X R35, PT, PT, R15, UR30, RZ, P0, !PT ;  /* 0x0000001e0f231c10 */ /* 0x000fe400087fe4ff */
[C---:B------:R-:W-:Y:S02]  /*37d0*/  @P1 LEA R60, P0, R34.reuse, UR15, 0x3 ;  /* 0x0000000f223c1c11 */ /* 0x040fe4000f8018ff */
[----:B------:R-:W-:Y:S02]  /*37e0*/  CS2R R36, SRZ ;  /* 0x0000000000247805 */ /* 0x000fe4000001ff00 */
[----:B------:R-:W-:Y:S02]  /*37f0*/  LOP3.LUT R12, R61, 0xff00, R12, 0xf8, !PT ;  /* 0x0000ff003d0c7812 */ /* 0x000fe400078ef80c */
[----:B------:R-:W-:-:S02]  /*3800*/  @P1 LEA.HI.X R61, R34, UR16, R35, 0x3, P0 ;  /* 0x00000010223d1c11 */ /* 0x000fc400080f1c23 */
[----:B------:R-:W-:Y:S02]  /*3810*/  CS2R R34, SRZ ;  /* 0x0000000000227805 */ /* 0x000fe4000001ff00 */
[----:B------:R-:W-:Y:S01]  /*3820*/  SHF.L.U32 R13, R13, 0x10, RZ ;  /* 0x000000100d0d7819 */ /* 0x000fe200000006ff */
[----:B------:R-:W-:Y:S01]  /*3830*/  IMAD.U32 R48, R48, 0x10000, RZ ;  /* 0x0001000030307824 */ /* 0x000fe200078e00ff */
[----:B------:R1:W5:Y:S01]  /*3840*/  @P1 LDG.E.64 R36, desc[UR24][R32.64] ;  /* 0x0000001820241981 */ /* 0x000362000c1e1b00 */
[----:B------:R-:W-:Y:S02]  /*3850*/  IMAD.SHL.U32 R65, R65, 0x800000, RZ ;  /* 0x0080000041417824 */ /* 0x000fe400078e00ff */
[----:B------:R-:W-:Y:S01]  /*3860*/  IMAD.U32 R69, RZ, RZ, UR27 ;  /* 0x0000001bff457e24 */ /* 0x000fe2000f8e00ff */
[----:B------:R2:W5:Y:S01]  /*3870*/  @P1 LDG.E.64 R34, desc[UR24][R60.64] ;  /* 0x000000183c221981 */ /* 0x000562000c1e1b00 */
[----:B0-----:R-:W-:Y:S01]  /*3880*/  FFMA R65, R65, R66, 1 ;  /* 0x3f80000041417423 */ /* 0x001fe20000000042 */
[----:B------:R-:W-:Y:S01]  /*3890*/  @UP0 UIMAD UR4, UR28, 0xf, URZ ;  /* 0x0000000f1c0408a4 */ /* 0x000fe2000f8e02ff */
[----:B-1----:R-:W-:Y:S01]  /*38a0*/  @P1 MOV R32, R14 ;  /* 0x0000000e00201202 */ /* 0x002fe20000000f00 */
[----:B------:R-:W-:Y:S01]  /*38b0*/  @P1 IMAD.MOV.U32 R33, RZ, RZ, R15 ;  /* 0x000000ffff211224 */ /* 0x000fe200078e000f */
[----:B--2---:R-:W-:-:S02]  /*38c0*/  LOP3.LUT R60, R13, 0xff0000, RZ, 0xc0, !PT ;  /* 0x00ff00000d3c7812 */ /* 0x004fc400078ec0ff */
[----:B------:R-:W-:Y:S01]  /*38d0*/  LOP3.LUT R13, R48, 0xff0000, RZ, 0xc0, !PT ;  /* 0x00ff0000300d7812 */ /* 0x000fe200078ec0ff */
[----:B------:R-:W-:-:S03]  /*38e0*/  @P1 IMAD.WIDE.U32 R32, R69, 0xf, R32 ;  /* 0x0000000f45201825 */ /* 0x000fc600078e0020 */
[----:B------:R-:W-:Y:S02]  /*38f0*/  LOP3.LUT R48, R13, 0xffff, R10, 0xf8, !PT ;  /* 0x0000ffff0d307812 */ /* 0x000fe400078ef80a */
[----:B------:R-:W-:Y:S02]  /*3900*/  IADD3 R10, PT, PT, R65, 0x1800000, RZ ;  /* 0x01800000410a7810 */ /* 0x000fe40007ffe0ff */
[----:B------:R-:W-:Y:S02]  /*3910*/  @P1 LEA R14, P0, R32, UR15, 0x3 ;  /* 0x0000000f200e1c11 */ /* 0x000fe4000f8018ff */
[----:B------:R-:W-:Y:S02]  /*3920*/  @P1 IADD3 R15, PT, PT, R33, UR4, RZ ;  /* 0x00000004210f1c10 */ /* 0x000fe4000fffe0ff */
[----:B------:R-:W-:Y:S02]  /*3930*/  LOP3.LUT R10, R10, 0x7f800000, RZ, 0xc0, !PT ;  /* 0x7f8000000a0a7812 */ /* 0x000fe400078ec0ff */
[----:B------:R-:W-:-:S02]  /*3940*/  @P1 LEA.HI.X R15, R32, UR16, R15, 0x3, P0 ;  /* 0x00000010200f1c11 */ /* 0x000fc400080f1c0f */
[----:B------:R-:W-:Y:S02]  /*3950*/  ISETP.GT.U32.AND P0, PT, R10, 0x1ffffff, PT ;  /* 0x01ffffff0a00780c */ /* 0x000fe40003f04070 */
[----:B------:R-:W-:Y:S02]  /*3960*/  CS2R R32, SRZ ;  /* 0x0000000000207805 */ /* 0x000fe4000001ff00 */
[----:B------:R-:W-:Y:S01]  /*3970*/  LOP3.LUT R63, R63, 0xffff, RZ, 0xc0, !PT ;  /* 0x0000ffff3f3f7812 */ /* 0x000fe200078ec0ff */
[----:B------:R-:W-:Y:S01]  /*3980*/  IMAD.U32 R13, R62, 0x10000, RZ ;  /* 0x000100003e0d7824 */ /* 0x000fe200078e00ff */
[----:B------:R-:W-:Y:S02]  /*3990*/  FMNMX R8, |R51|, R8, !PT ;  /* 0x0000000833087209 */ /* 0x000fe40007800200 */
[----:B------:R-:W-:Y:S01]  /*39a0*/  LOP3.LUT R58, R58, 0xffff, RZ, 0xc0, !PT ;  /* 0x0000ffff3a3a7812 */ /* 0x000fe200078ec0ff */
[----:B------:R0:W5:Y:S01]  /*39b0*/  @P1 LDG.E.64 R32, desc[UR24][R14.64] ;  /* 0x000000180e201981 */ /* 0x000162000c1e1b00 */
[----:B------:R-:W-:Y:S01]  /*39c0*/  LOP3.LUT R64, R64, 0xffff, RZ, 0xc0, !PT ;  /* 0x0000ffff40407812 */ /* 0x000fe200078ec0ff */
[----:B------:R-:W-:Y:S01]  /*39d0*/  IMAD.SHL.U32 R63, R63, 0x1000000, RZ ;  /* 0x010000003f3f7824 */ /* 0x000fe200078e00ff */
[----:B------:R-:W-:-:S02]  /*39e0*/  LOP3.LUT R67, R60, 0xffff, R67, 0xf8, !PT ;  /* 0x0000ffff3c437812 */ /* 0x000fc400078ef843 */
[----:B------:R-:W-:Y:S01]  /*39f0*/  IADD3 R60, P1, PT, R50, R55, RZ ;  /* 0x00000037323c7210 */ /* 0x000fe20007f3e0ff */
[----:B------:R-:W-:Y:S01]  /*3a00*/  BSSY.RECONVERGENT B1, `(.L_x_23281) ;  /* 0x0000013000017945 */ /* 0x000fe20003800200 */
        /* <DEDUP_REMOVED lines=9> */
[----:B0-----:R-:W-:Y:S06]  /*3aa0*/  @P0 BRA `(.L_x_23282) ;  /* 0x0000000000100947 */ /* 0x001fec0003800000 */
[----:B------:R-:W-:Y:S02]  /*3ab0*/  MOV R0, R65 ;  /* 0x0000004100007202 */ /* 0x000fe40000000f00 */
[----:B------:R-:W-:-:S07]  /*3ac0*/  MOV R8, 0x3ae0 ;  /* 0x00003ae000087802 */ /* 0x000fce0000000f00 */
[----:B-----5:R-:W-:Y:S05]  /*3ad0*/  CALL.REL.NOINC `($__internal_561_$__cuda_sm20_rcp_rn_f32_slowpath) ;  /* 0x0000008800347944 */ /* 0x020fea0003c00000 */
[----:B------:R-:W-:Y:S05]  /*3ae0*/  BRA `(.L_x_23283) ;  /* 0x0000000000107947 */ /* 0x000fea0003800000 */
.L_x_23282:
[----:B------:R-:W0:Y:S02]  /*3af0*/  MUFU.RCP R12, R65 ;  /* 0x00000041000c7308 */ /* 0x000e240000001000 */
[----:B0-----:R-:W-:-:S04]  /*3b00*/  FFMA R0, R65, R12, -1 ;  /* 0xbf80000041007423 */ /* 0x001fc8000000000c */
[----:B------:R-:W-:-:S04]  /*3b10*/  FADD.FTZ R13, -R0, -RZ ;  /* 0x800000ff000d7221 */ /* 0x000fc80000010100 */
[----:B------:R-:W-:-:S07]  /*3b20*/  FFMA R12, R12, R13, R12 ;  /* 0x0000000d0c0c7223 */ /* 0x000fce000000000c */
.L_x_23283:
[----:B------:R-:W-:Y:S05]  /*3b30*/  BSYNC.RECONVERGENT B1 ;  /* 0x0000000000017941 */ /* 0x000fea0003800200 */
.L_x_23281:
        /* <DEDUP_REMOVED lines=21> */
.L_x_23285:
[----:B------:R-:W0:Y:S02]  /*3c90*/  MUFU.RCP R12, R15 ;  /* 0x0000000f000c7308 */ /* 0x000e240000001000 */
[----:B0-----:R-:W-:-:S04]  /*3ca0*/  FFMA R0, R15, R12, -1 ;  /* 0xbf8000000f007423 */ /* 0x001fc8000000000c */
[----:B------:R-:W-:-:S04]  /*3cb0*/  FADD.FTZ R13, -R0, -RZ ;  /* 0x800000ff000d7221 */ /* 0x000fc80000010100 */
[----:B------:R-:W-:-:S07]  /*3cc0*/  FFMA R12, R12, R13, R12 ;  /* 0x0000000d0c0c7223 */ /* 0x000fce000000000c */
.L_x_23286:
[----:B------:R-:W-:Y:S05]  /*3cd0*/  BSYNC.RECONVERGENT B1 ;  /* 0x0000000000017941 */ /* 0x000fea0003800200 */
.L_x_23284:
        /* <DEDUP_REMOVED lines=19> */
[----:B-----5:R-:W-:Y:S05]  /*3e10*/  CALL.REL.NOINC `($__internal_561_$__cuda_sm20_rcp_rn_f32_slowpath) ;  /* 0x0000008400647944 */ /* 0x020fea0003c00000 */
[----:B------:R-:W-:Y:S05]  /*3e20*/  BRA `(.L_x_23289) ;  /* 0x0000000000107947 */ /* 0x000fea0003800000 */
.L_x_23288:
[----:B------:R-:W0:Y:S02]  /*3e30*/  MUFU.RCP R12, R15 ;  /* 0x0000000f000c7308 */ /* 0x000e240000001000 */
[----:B0-----:R-:W-:-:S04]  /*3e40*/  FFMA R0, R15, R12, -1 ;  /* 0xbf8000000f007423 */ /* 0x001fc8000000000c */
[----:B------:R-:W-:-:S04]  /*3e50*/  FADD.FTZ R13, -R0, -RZ ;  /* 0x800000ff000d7221 */ /* 0x000fc80000010100 */
[----:B------:R-:W-:-:S07]  /*3e60*/  FFMA R12, R12, R13, R12 ;  /* 0x0000000d0c0c7223 */ /* 0x000fce000000000c */
.L_x_23289:
[----:B------:R-:W-:Y:S05]  /*3e70*/  BSYNC.RECONVERGENT B1 ;  /* 0x0000000000017941 */ /* 0x000fea0003800200 */
.L_x_23287:
        /* <DEDUP_REMOVED lines=21> */
.L_x_23291:
[----:B------:R-:W0:Y:S02]  /*3fd0*/  MUFU.RCP R12, R15 ;  /* 0x0000000f000c7308 */ /* 0x000e240000001000 */
[----:B0-----:R-:W-:-:S04]  /*3fe0*/  FFMA R0, R15, R12, -1 ;  /* 0xbf8000000f007423 */ /* 0x001fc8000000000c */
[----:B------:R-:W-:-:S04]  /*3ff0*/  FADD.FTZ R13, -R0, -RZ ;  /* 0x800000ff000d7221 */ /* 0x000fc80000010100 */
[----:B------:R-:W-:-:S07]  /*4000*/  FFMA R12, R12, R13, R12 ;  /* 0x0000000d0c0c7223 */ /* 0x000fce000000000c */
.L_x_23292:
[----:B------:R-:W-:Y:S05]  /*4010*/  BSYNC.RECONVERGENT B1 ;  /* 0x0000000000017941 */ /* 0x000fea0003800200 */
.L_x_23290:
        /* <DEDUP_REMOVED lines=21> */
.L_x_23294:
[----:B------:R-:W0:Y:S02]  /*4170*/  MUFU.RCP R12, R15 ;  /* 0x0000000f000c7308 */ /* 0x000e240000001000 */
[----:B0-----:R-:W-:-:S04]  /*4180*/  FFMA R0, R15, R12, -1 ;  /* 0xbf8000000f007423 */ /* 0x001fc8000000000c */
[----:B------:R-:W-:-:S04]  /*4190*/  FADD.FTZ R13, -R0, -RZ ;  /* 0x800000ff000d7221 */ /* 0x000fc80000010100 */
[----:B------:R-:W-:-:S07]  /*41a0*/  FFMA R12, R12, R13, R12 ;  /* 0x0000000d0c0c7223 */ /* 0x000fce000000000c */
.L_x_23295:
[----:B------:R-:W-:Y:S05]  /*41b0*/  BSYNC.RECONVERGENT B1 ;  /* 0x0000000000017941 */ /* 0x000fea0003800200 */
.L_x_23293:
        /* <DEDUP_REMOVED lines=21> */
.L_x_23297:
[----:B------:R-:W0:Y:S02]  /*4310*/  MUFU.RCP R12, R15 ;  /* 0x0000000f000c7308 */ /* 0x000e240000001000 */
[----:B0-----:R-:W-:-:S04]  /*4320*/  FFMA R0, R15, R12, -1 ;  /* 0xbf8000000f007423 */ /* 0x001fc8000000000c */
[----:B------:R-:W-:-:S04]  /*4330*/  FADD.FTZ R13, -R0, -RZ ;  /* 0x800000ff000d7221 */ /* 0x000fc80000010100 */
[----:B------:R-:W-:-:S07]  /*4340*/  FFMA R12, R12, R13, R12 ;  /* 0x0000000d0c0c7223 */ /* 0x000fce000000000c */
.L_x_23298:
[----:B------:R-:W-:Y:S05]  /*4350*/  BSYNC.RECONVERGENT B1 ;  /* 0x0000000000017941 */ /* 0x000fea0003800200 */
.L_x_23296:
        /* <DEDUP_REMOVED lines=21> */
.L_x_23300:
[----:B------:R-:W0:Y:S02]  /*44b0*/  MUFU.RCP R12, R15 ;  /* 0x0000000f000c7308 */ /* 0x000e240000001000 */
[----:B0-----:R-:W-:-:S04]  /*44c0*/  FFMA R0, R15, R12, -1 ;  /* 0xbf8000000f007423 */ /* 0x001fc8000000000c */
[----:B------:R-:W-:-:S04]  /*44d0*/  FADD.FTZ R13, -R0, -RZ ;  /* 0x800000ff000d7221 */ /* 0x000fc80000010100 */
[----:B------:R-:W-:-:S07]  /*44e0*/  FFMA R12, R12, R13, R12 ;  /* 0x0000000d0c0c7223 */ /* 0x000fce000000000c */
.L_x_23301:
[----:B------:R-:W-:Y:S05]  /*44f0*/  BSYNC.RECONVERGENT B1 ;  /* 0x0000000000017941 */ /* 0x000fea0003800200 */
.L_x_23299:
        /* <DEDUP_REMOVED lines=21> */
.L_x_23303:
[----:B------:R-:W0:Y:S02]  /*4650*/  MUFU.RCP R12, R15 ;  /* 0x0000000f000c7308 */ /* 0x000e240000001000 */
[----:B0-----:R-:W-:-:S04]  /*4660*/  FFMA R0, R15, R12, -1 ;  /* 0xbf8000000f007423 */ /* 0x001fc8000000000c */
[----:B------:R-:W-:-:S04]  /*4670*/  FADD.FTZ R13, -R0, -RZ ;  /* 0x800000ff000d7221 */ /* 0x000fc80000010100 */
[----:B------:R-:W-:-:S07]  /*4680*/  FFMA R12, R12, R13, R12 ;  /* 0x0000000d0c0c7223 */ /* 0x000fce000000000c */
.L_x_23304:
[----:B------:R-:W-:Y:S05]  /*4690*/  BSYNC.RECONVERGENT B1 ;  /* 0x0000000000017941 */ /* 0x000fea0003800200 */
.L_x_23302:
        /* <DEDUP_REMOVED lines=21> */
.L_x_23306:
[----:B------:R-:W0:Y:S02]  /*47f0*/  MUFU.RCP R12, R15 ;  /* 0x0000000f000c7308 */ /* 0x000e240000001000 */
[----:B0-----:R-:W-:-:S04]  /*4800*/  FFMA R0, R15, R12, -1 ;  /* 0xbf8000000f007423 */ /* 0x001fc8000000000c */
[----:B------:R-:W-:-:S04]  /*4810*/  FADD.FTZ R13, -R0, -RZ ;  /* 0x800000ff000d7221 */ /* 0x000fc80000010100 */
[----:B------:R-:W-:-:S07]  /*4820*/  FFMA R12, R12, R13, R12 ;  /* 0x0000000d0c0c7223 */ /* 0x000fce000000000c */
.L_x_23307:
[----:B------:R-:W-:Y:S05]  /*4830*/  BSYNC.RECONVERGENT B1 ;  /* 0x0000000000017941 */ /* 0x000fea0003800200 */
.L_x_23305:
        /* <DEDUP_REMOVED lines=21> */
.L_x_23309:
[----:B------:R-:W0:Y:S02]  /*4990*/  MUFU.RCP R12, R15 ;  /* 0x0000000f000c7308 */ /* 0x000e240000001000 */
[----:B0-----:R-:W-:-:S04]  /*49a0*/  FFMA R0, R15, R12, -1 ;  /* 0xbf8000000f007423 */ /* 0x001fc8000000000c */
[----:B------:R-:W-:-:S04]  /*49b0*/  FADD.FTZ R13, -R0, -RZ ;  /* 0x800000ff000d7221 */ /* 0x000fc80000010100 */
[----:B------:R-:W-:-:S07]  /*49c0*/  FFMA R12, R12, R13, R12 ;  /* 0x0000000d0c0c7223 */ /* 0x000fce000000000c */
.L_x_23310:
[----:B------:R-:W-:Y:S05]  /*49d0*/  BSYNC.RECONVERGENT B1 ;  /* 0x0000000000017941 */ /* 0x000fea0003800200 */
.L_x_23308:
        /* <DEDUP_REMOVED lines=21> */
.L_x_23312:
[----:B------:R-:W0:Y:S02]  /*4b30*/  MUFU.RCP R12, R15 ;  /* 0x0000000f000c7308 */ /* 0x000e240000001000 */
[----:B0-----:R-:W-:-:S04]  /*4b40*/  FFMA R0, R15, R12, -1 ;  /* 0xbf8000000f007423 */ /* 0x001fc8000000000c */
[----:B------:R-:W-:-:S04]  /*4b50*/  FADD.FTZ R13, -R0, -RZ ;  /* 0x800000ff000d7221 */ /* 0x000fc80000010100 */
[----:B------:R-:W-:-:S07]  /*4b60*/  FFMA R12, R12, R13, R12 ;  /* 0x0000000d0c0c7223 */ /* 0x000fce000000000c */
.L_x_23313:
[----:B------:R-:W-:Y:S05]  /*4b70*/  BSYNC.RECONVERGENT B1 ;  /* 0x0000000000017941 */ /* 0x000fea0003800200 */
.L_x_23311:
        /* <DEDUP_REMOVED lines=21> */
.L_x_23315:
[----:B------:R-:W0:Y:S02]  /*4cd0*/  MUFU.RCP R12, R15 ;  /* 0x0000000f000c7308 */ /* 0x000e240000001000 */
[----:B0-----:R-:W-:-:S04]  /*4ce0*/  FFMA R0, R15, R12, -1 ;  /* 0xbf8000000f007423 */ /* 0x001fc8000000000c */
[----:B------:R-:W-:-:S04]  /*4cf0*/  FADD.FTZ R13, -R0, -RZ ;  /* 0x800000ff000d7221 */ /* 0x000fc80000010100 */
[----:B------:R-:W-:-:S07]  /*4d00*/  FFMA R12, R12, R13, R12 ;  /* 0x0000000d0c0c7223 */ /* 0x000fce000000000c */
.L_x_23316:
[----:B------:R-:W-:Y:S05]  /*4d10*/  BSYNC.RECONVERGENT B1 ;  /* 0x0000000000017941 */ /* 0x000fea0003800200 */
.L_x_23314:
        /* <DEDUP_REMOVED lines=21> */
.L_x_23318:
[----:B------:R-:W0:Y:S02]  /*4e70*/  MUFU.RCP R12, R15 ;  /* 0x0000000f000c7308 */ /* 0x000e240000001000 */
[----:B0-----:R-:W-:-:S04]  /*4e80*/  FFMA R0, R15, R12, -1 ;  /* 0xbf8000000f007423 */ /* 0x001fc8000000000c */
[----:B------:R-:W-:-:S04]  /*4e90*/  FADD.FTZ R13, -R0, -RZ ;  /* 0x800000ff000d7221 */ /* 0x000fc80000010100 */
[----:B------:R-:W-:-:S07]  /*4ea0*/  FFMA R12, R12, R13, R12 ;  /* 0x0000000d0c0c7223 */ /* 0x000fce000000000c */
.L_x_23319:
[----:B------:R-:W-:Y:S05]  /*4eb0*/  BSYNC.RECONVERGENT B1 ;  /* 0x0000000000017941 */ /* 0x000fea0003800200 */
.L_x_23317:
        /* <DEDUP_REMOVED lines=21> */
.L_x_23321:
[----:B------:R-:W0:Y:S02]  /*5010*/  MUFU.RCP R12, R15 ;  /* 0x0000000f000c7308 */ /* 0x000e240000001000 */
[----:B0-----:R-:W-:-:S04]  /*5020*/  FFMA R0, R15, R12, -1 ;  /* 0xbf8000000f007423 */ /* 0x001fc8000000000c */
[----:B------:R-:W-:-:S04]  /*5030*/  FADD.FTZ R13, -R0, -RZ ;  /* 0x800000ff000d7221 */ /* 0x000fc80000010100 */
[----:B------:R-:W-:-:S07]  /*5040*/  FFMA R12, R12, R13, R12 ;  /* 0x0000000d0c0c7223 */ /* 0x000fce000000000c */
.L_x_23322:
[----:B------:R-:W-:Y:S05]  /*5050*/  BSYNC.RECONVERGENT B1 ;  /* 0x0000000000017941 */ /* 0x000fea0003800200 */
.L_x_23320:
        /* <DEDUP_REMOVED lines=21> */
.L_x_23324:
[----:B------:R-:W0:Y:S02]  /*51b0*/  MUFU.RCP R12, R15 ;  /* 0x0000000f000c7308 */ /* 0x000e240000001000 */
[----:B0-----:R-:W-:-:S04]  /*51c0*/  FFMA R0, R15, R12, -1 ;  /* 0xbf8000000f007423 */ /* 0x001fc8000000000c */
[----:B------:R-:W-:-:S04]  /*51d0*/  FADD.FTZ R13, -R0, -RZ ;  /* 0x800000ff000d7221 */ /* 0x000fc80000010100 */
[----:B------:R-:W-:-:S07]  /*51e0*/  FFMA R12, R12, R13, R12 ;  /* 0x0000000d0c0c7223 */ /* 0x000fce000000000c */
.L_x_23325:
[----:B------:R-:W-:Y:S05]  /*51f0*/  BSYNC.RECONVERGENT B1 ;  /* 0x0000000000017941 */ /* 0x000fea0003800200 */
.L_x_23323:
        /* <DEDUP_REMOVED lines=21> */
.L_x_23327:
[----:B------:R-:W0:Y:S02]  /*5350*/  MUFU.RCP R12, R15 ;  /* 0x0000000f000c7308 */ /* 0x000e240000001000 */
[----:B0-----:R-:W-:-:S04]  /*5360*/  FFMA R0, R15, R12, -1 ;  /* 0xbf8000000f007423 */ /* 0x001fc8000000000c */
[----:B------:R-:W-:-:S04]  /*5370*/  FADD.FTZ R13, -R0, -RZ ;  /* 0x800000ff000d7221 */ /* 0x000fc80000010100 */
[----:B------:R-:W-:-:S07]  /*5380*/  FFMA R12, R12, R13, R12 ;  /* 0x0000000d0c0c7223 */ /* 0x000fce000000000c */
.L_x_23328:
[----:B------:R-:W-:Y:S05]  /*5390*/  BSYNC.RECONVERGENT B1 ;  /* 0x0000000000017941 */ /* 0x000fea0003800200 */
.L_x_23326:
[----:B------:R-:W-:Y:S01]  /*53a0*/  ISETP.GE.U32.AND P0, PT, R3, UR7, PT ;  /* 0x0000000703007c0c */ /* 0x000fe2000bf06070 */
[----:B------:R-:W-:Y:S01]  /*53b0*/  FMUL R0, R12, R31 ;  /* 0x0000001f0c007220 */ /* 0x000fe20000400000 */
[----:B------:R-:W-:Y:S01]  /*53c0*/  MOV R13, UR27 ;  /* 0x0000001b000d7c02 */ /* 0x000fe20008000f00 */
[----:B------:R-:W-:Y:S01]  /*53d0*/  IMAD.U32 R31, RZ, RZ, UR27 ;  /* 0x0000001bff1f7e24 */ /* 0x000fe2000f8e00ff */
[----:B------:R-:W-:Y:S01]  /*53e0*/  ISETP.GE.U32.OR P0, PT, R50, UR14, P0 ;  /* 0x0000000e32007c0c */ /* 0x000fe20008706470 */
[C---:B------:R-:W-:Y:S01]  /*53f0*/  FMUL R8, R16.reuse, UR13 ;  /* 0x0000000d10087c20 */ /* 0x040fe20008400000 */
[----:B------:R-:W-:Y:S01]  /*5400*/  MOV R14, UR28 ;  /* 0x0000001c000e7c02 */ /* 0x000fe20008000f00 */
[----:B------:R-:W-:Y:S01]  /*5410*/  FMUL R68, R21, UR13 ;  /* 0x0000000d15447c20 */ /* 0x000fe20008400000 */
[----:B------:R-:W-:Y:S01]  /*5420*/  FMNMX3 R63, |R16|, R53, |R17|, !PT ;  /* 0x00000035103f7276 */ /* 0x000fe20007800611 */
[----:B------:R-:W-:Y:S01]  /*5430*/  VIADD R50, R6, 0x3 ;  /* 0x0000000306327836 */ /* 0x000fe20000000000 */
[----:B------:R-:W-:Y:S01]  /*5440*/  F2FP.SATFINITE.E4M3.F32.PACK_AB_MERGE_C R8, RZ, R8, RZ ;  /* 0x00000008ff08723e */ /* 0x000fe200048070ff */
[----:B------:R-:W-:Y:S01]  /*5450*/  BSSY.RECONVERGENT B0, `(.L_x_23329) ;  /* 0x0000039000007945 */ /* 0x000fe20003800200 */
[----:B------:R-:W-:Y:S01]  /*5460*/  FMNMX R63, |R18|, R63, !PT ;  /* 0x0000003f123f7209 */ /* 0x000fe20007800200 */
[----:B------:R-:W-:Y:S01]  /*5470*/  FMUL R69, R26, UR13 ;  /* 0x0000000d1a457c20 */ /* 0x000fe20008400000 */
[----:B------:R-:W-:-:S02]  /*5480*/  F2FP.SATFINITE.E4M3.F32.PACK_AB_MERGE_C R68, RZ, R68, RZ ;  /* 0x00000044ff44723e */ /* 0x000fc400048070ff */
[----:B------:R-:W-:Y:S01]  /*5490*/  FMNMX3 R16, |R19|, R63, |R20|, !PT ;  /* 0x0000003f13107276 */ /* 0x000fe20007800614 */
[----:B------:R-:W-:Y:S01]  /*54a0*/  FMUL R20, R20, UR13 ;  /* 0x0000000d14147c20 */ /* 0x000fe20008400000 */
[----:B------:R-:W-:Y:S02]  /*54b0*/  @!P0 IADD3 R10, P1, PT, R60, UR27, RZ ;  /* 0x0000001b3c0a8c10 */ /* 0x000fe4000ff3e0ff */
[----:B------:R-:W-:Y:S01]  /*54c0*/  @!P0 LEA R12, P2, R13, R60, 0x2 ;  /* 0x0000003c0d0c8211 */ /* 0x000fe200078410ff */
[----:B------:R-:W-:Y:S01]  /*54d0*/  FMUL R13, R17, UR13 ;  /* 0x0000000d110d7c20 */ /* 0x000fe20008400000 */
[----:B------:R-:W-:Y:S02]  /*54e0*/  @!P0 IADD3.X R15, PT, PT, R61, UR28, RZ, P1, !PT ;  /* 0x0000001c3d0f8c10 */ /* 0x000fe40008ffe4ff */
[C---:B------:R-:W-:Y:S02]  /*54f0*/  @!P0 LEA R30, P1, R10.reuse, UR8, 0x1 ;  /* 0x000000080a1e8c11 */ /* 0x040fe4000f8208ff */
[----:B------:R-:W-:Y:S01]  /*5500*/  @!P0 LEA.HI.X R53, R31, R61, R14, 0x2, P2 ;  /* 0x0000003d1f358211 */ /* 0x000fe200010f140e */
[----:B------:R-:W-:Y:S01]  /*5510*/  FMUL R14, R19, UR13 ;  /* 0x0000000d130e7c20 */ /* 0x000fe20008400000 */
[----:B------:R-:W-:Y:S01]  /*5520*/  @!P0 LEA.HI.X R31, R10, UR9, R15, 0x1, P1 ;  /* 0x000000090a1f8c11 */ /* 0x000fe200088f0c0f */
[----:B------:R-:W-:Y:S01]  /*5530*/  FMUL R15, R18, UR13 ;  /* 0x0000000d120f7c20 */ /* 0x000fe20008400000 */
[----:B------:R-:W-:Y:S01]  /*5540*/  FMUL R18, R25, UR13 ;  /* 0x0000000d19127c20 */ /* 0x000fe20008400000 */
[----:B------:R-:W-:Y:S01]  /*5550*/  FMUL R10, R27, UR13 ;  /* 0x0000000d1b0a7c20 */ /* 0x000fe20008400000 */
[----:B------:R-:W-:-:S02]  /*5560*/  @!P0 LEA R62, P1, R60, UR8, 0x1 ;  /* 0x000000083c3e8c11 */ /* 0x000fc4000f8208ff */
[----:B------:R-:W-:Y:S02]  /*5570*/  F2FP.SATFINITE.E4M3.F32.PACK_AB_MERGE_C R13, RZ, R13, RZ ;  /* 0x0000000dff0d723e */ /* 0x000fe400048070ff */
[----:B------:R-:W-:Y:S02]  /*5580*/  F2FP.SATFINITE.E4M3.F32.PACK_AB_MERGE_C R18, RZ, R18, RZ ;  /* 0x00000012ff12723e */ /* 0x000fe400048070ff */
[----:B------:R-:W-:Y:S02]  /*5590*/  F2FP.SATFINITE.E4M3.F32.PACK_AB_MERGE_C R10, RZ, R10, RZ ;  /* 0x0000000aff0a723e */ /* 0x000fe400048070ff */
[----:B------:R-:W-:Y:S02]  /*55a0*/  LOP3.LUT R67, R18, 0xff, RZ, 0xc0, !PT ;  /* 0x000000ff12437812 */ /* 0x000fe400078ec0ff */
[----:B------:R-:W-:Y:S02]  /*55b0*/  PRMT R70, R10, 0x7104, RZ ;  /* 0x000071040a467816 */ /* 0x000fe400000000ff */
[----:B------:R-:W-:-:S02]  /*55c0*/  @!P0 LEA.HI.X R63, R60, UR9, R61, 0x1, P1 ;  /* 0x000000093c3f8c11 */ /* 0x000fc400088f0c3d */
[----:B------:R-:W-:Y:S02]  /*55d0*/  @!P0 PRMT R65, R13, 0x7604, R8 ;  /* 0x000076040d418816 */ /* 0x000fe40000000008 */
[----:B------:R-:W-:Y:S02]  /*55e0*/  FMNMX3 R17, |R21|, R16, |R22|, !PT ;  /* 0x0000001015117276 */ /* 0x000fe40007800616 */
[----:B------:R-:W-:Y:S01]  /*55f0*/  F2FP.SATFINITE.E4M3.F32.PACK_AB_MERGE_C R15, RZ, R15, RZ ;  /* 0x0000000fff0f723e */ /* 0x000fe200048070ff */
[----:B------:R0:W-:Y:S01]  /*5600*/  @!P0 STG.E.U16 desc[UR24][R62.64], R65 ;  /* 0x000000413e008986 */ /* 0x0001e2000c101518 */
[----:B------:R-:W-:Y:S02]  /*5610*/  F2FP.SATFINITE.E4M3.F32.PACK_AB_MERGE_C R14, RZ, R14, RZ ;  /* 0x0000000eff0e723e */ /* 0x000fe400048070ff */
[----:B------:R-:W-:Y:S02]  /*5620*/  @!P0 LEA R16, P1, R12, UR8, 0x1 ;  /* 0x000000080c108c11 */ /* 0x000fe4000f8208ff */
[----:B------:R-:W-:Y:S01]  /*5630*/  LOP3.LUT R70, R67, 0xff00, R70, 0xf8, !PT ;  /* 0x0000ff0043467812 */ /* 0x000fe200078ef846 */
[----:B------:R-:W-:Y:S01]  /*5640*/  FMUL R67, R24, UR13 ;  /* 0x0000000d18437c20 */ /* 0x000fe20008400000 */
[----:B------:R-:W-:-:S02]  /*5650*/  FMNMX3 R66, |R23|, R17, |R24|, !PT ;  /* 0x0000001117427276 */ /* 0x000fc40007800618 */
[----:B------:R-:W-:Y:S02]  /*5660*/  @!P0 PRMT R19, R14, 0x7604, R15 ;  /* 0x000076040e138816 */ /* 0x000fe4000000000f */
[----:B------:R-:W-:Y:S01]  /*5670*/  @!P0 LEA.HI.X R17, R12, UR9, R53, 0x1, P1 ;  /* 0x000000090c118c11 */ /* 0x000fe200088f0c35 */
[----:B0-----:R-:W-:Y:S01]  /*5680*/  FMUL R65, R22, UR13 ;  /* 0x0000000d16417c20 */ /* 0x001fe20008400000 */
[----:B------:R-:W-:Y:S01]  /*5690*/  FMUL R12, R23, UR13 ;  /* 0x0000000d170c7c20 */ /* 0x000fe20008400000 */
[----:B------:R-:W-:Y:S01]  /*56a0*/  F2FP.SATFINITE.E4M3.F32.PACK_AB_MERGE_C R67, RZ, R67, RZ ;  /* 0x00000043ff43723e */ /* 0x000fe200048070ff */
[----:B------:R0:W-:Y:S01]  /*56b0*/  @!P0 STG.E.U16 desc[UR24][R30.64], R19 ;  /* 0x000000131e008986 */ /* 0x0001e2000c101518 */
[----:B------:R-:W-:Y:S02]  /*56c0*/  FMNMX3 R66, |R25|, R66, |R26|, !PT ;  /* 0x0000004219427276 */ /* 0x000fe4000780061a */
[----:B------:R-:W-:Y:S02]  /*56d0*/  IADD3 R64, P2, PT, R55, UR29, RZ ;  /* 0x0000001d37407c10 */ /* 0x000fe4000ff5e0ff */
[----:B------:R-:W-:-:S02]  /*56e0*/  IADD3 R53, PT, PT, R5, 0x1d, RZ ;  /* 0x0000001d05357810 */ /* 0x000fc40007ffe0ff */
        /* <DEDUP_REMOVED lines=15> */
.L_x_23330:
[----:B------:R-:W-:Y:S05]  /*57e0*/  BSYNC.RECONVERGENT B0 ;  /* 0x0000000000007941 */ /* 0x000fea0003800200 */
.L_x_23329:
        /* <DEDUP_REMOVED lines=10> */
.L_x_23332:
[----:B------:R-:W-:Y:S05]  /*5890*/  BSYNC.RECONVERGENT B0 ;  /* 0x0000000000007941 */ /* 0x000fea0003800200 */
.L_x_23331:
        /* <DEDUP_REMOVED lines=15> */
.L_x_23334:
[----:B------:R-:W-:Y:S05]  /*5990*/  BSYNC.RECONVERGENT B0 ;  /* 0x0000000000007941 */ /* 0x000fea0003800200 */
.L_x_23333:
        /* <DEDUP_REMOVED lines=18> */
[C---:B------:R-:W-:Y:S02]  /*5ac0*/  LEA R16, P2, R18.reuse, UR8, 0x1 ;  /* 0x0000000812107c11 */ /* 0x040fe4000f8408ff */
[----:B------:R-:W-:Y:S02]  /*5ad0*/  PRMT R19, R23, 0x7604, R30 ;  /* 0x0000760417137816 */ /* 0x000fe4000000001e */
[----:B------:R-:W-:-:S05]  /*5ae0*/  LEA.HI.X R17, R18, UR9, R17, 0x1, P2 ;  /* 0x0000000912117c11 */ /* 0x000fca00090f0c11 */
[----:B------:R0:W-:Y:S04]  /*5af0*/  STG.E.U16 desc[UR24][R16.64], R19 ;  /* 0x0000001310007986 */ /* 0x0001e8000c101518 */
.L_x_23336:
[----:B------:R-:W-:Y:S05]  /*5b00*/  BSYNC.RECONVERGENT B0 ;  /* 0x0000000000007941 */ /* 0x000fea0003800200 */
.L_x_23335:
        /* <DEDUP_REMOVED lines=15> */
.L_x_23338:
[----:B------:R-:W-:Y:S05]  /*5c00*/  BSYNC.RECONVERGENT B0 ;  /* 0x0000000000007941 */ /* 0x000fea0003800200 */
.L_x_23337:
        /* <DEDUP_REMOVED lines=25> */
[----:B------:R-:W-:Y:S01]  /*5da0*/  LOP3.LUT R13, R13, 0xff, RZ, 0xc0, !PT ;  /* 0x000000ff0d0d7812 */ /* 0x000fe200078ec0ff */
[----:B------:R-:W-:Y:S01]  /*5db0*/  @P1 VIADD R23, R23, UR4 ;  /* 0x0000000417171c36 */ /* 0x000fe20008000000 */
[----:B------:R-:W-:-:S02]  /*5dc0*/  @P1 LEA.HI.X R25, R18, UR16, R19, 0x3, P0 ;  /* 0x0000001012191c11 */ /* 0x000fc400080f1c13 */
[----:B------:R-:W-:Y:S02]  /*5dd0*/  LOP3.LUT R54, R8, 0xff, RZ, 0xc0, !PT ;  /* 0x000000ff08367812 */ /* 0x000fe400078ec0ff */
[----:B------:R-:W-:Y:S01]  /*5de0*/  MOV R61, UR27 ;  /* 0x0000001b003d7c02 */ /* 0x000fe20008000f00 */
[----:B-----5:R-:W-:Y:S01]  /*5df0*/  FMUL R60, R34, -1.7020000219345092773 ;  /* 0xbfd9db23223c7820 */ /* 0x020fe20000400000 */
[C---:B------:R-:W-:Y:S02]  /*5e00*/  @P1 LEA R26, P0, R22.reuse, UR15, 0x3 ;  /* 0x0000000f161a1c11 */ /* 0x040fe4000f8018ff */
[----:B------:R-:W-:Y:S02]  /*5e10*/  CS2R R16, SRZ ;  /* 0x0000000000107805 */ /* 0x000fe4000001ff00 */
[----:B------:R-:W-:Y:S02]  /*5e20*/  MOV R29, UR27 ;  /* 0x0000001b001d7c02 */ /* 0x000fe40008000f00 */
[----:B------:R-:W-:Y:S01]  /*5e30*/  @P1 LEA.HI.X R27, R22, UR16, R23, 0x3, P0 ;  /* 0x00000010161b1c11 */ /* 0x000fe200080f1c17 */
[----:B------:R-:W-:Y:S01]  /*5e40*/  @P1 IMAD.MOV.U32 R22, RZ, RZ, R62 ;  /* 0x000000ffff161224 */ /* 0x000fe200078e003e */
[----:B------:R-:W-:Y:S01]  /*5e50*/  @P1 MOV R23, R63 ;  /* 0x0000003f00171202 */ /* 0x000fe20000000f00 */
[----:B------:R-:W-:Y:S01]  /*5e60*/  @UP0 UIMAD UR4, UR28, 0xc, URZ ;  /* 0x0000000c1c0408a4 */ /* 0x000fe2000f8e02ff */
[----:B------:R-:W-:Y:S01]  /*5e70*/  CS2R R18, SRZ ;  /* 0x0000000000127805 */ /* 0x000fe2000001ff00 */
[----:B------:R-:W-:Y:S01]  /*5e80*/  IMAD R8, R14, 0x100, R13 ;  /* 0x000001000e087824 */ /* 0x000fe200078e020d */
[----:B------:R0:W5:Y:S01]  /*5e90*/  @P1 LDG.E.64 R16, desc[UR24][R20.64] ;  /* 0x0000001814101981 */ /* 0x000162000c1e1b00 */
[----:B------:R-:W-:-:S03]  /*5ea0*/  @P1 IMAD.WIDE.U32 R22, R29, 0xc, R22 ;  /* 0x0000000c1d161825 */ /* 0x000fc600078e0016 */
[----:B------:R1:W5:Y:S01]  /*5eb0*/  @P1 LDG.E.64 R18, desc[UR24][R24.64] ;  /* 0x0000001818121981 */ /* 0x000362000c1e1b00 */
[----:B------:R-:W-:Y:S01]  /*5ec0*/  @P1 VIADD R23, R23, UR4 ;  /* 0x0000000417171c36 */ /* 0x000fe20008000000 */
[----:B------:R-:W-:-:S04]  /*5ed0*/  @P1 LEA R28, P0, R22, UR15, 0x3 ;  /* 0x0000000f161c1c11 */ /* 0x000fc8000f8018ff */
[----:B------:R-:W-:Y:S02]  /*5ee0*/  @P1 LEA.HI.X R29, R22, UR16, R23, 0x3, P0 ;  /* 0x00000010161d1c11 */ /* 0x000fe400080f1c17 */
[----:B------:R-:W-:Y:S02]  /*5ef0*/  CS2R R22, SRZ ;  /* 0x0000000000167805 */ /* 0x000fe4000001ff00 */
[----:B------:R-:W-:Y:S02]  /*5f00*/  LOP3.LUT R14, R67, 0xff, RZ, 0xc0, !PT ;  /* 0x000000ff430e7812 */ /* 0x000fe400078ec0ff */
[----:B0-----:R-:W-:Y:S02]  /*5f10*/  CS2R R20, SRZ ;  /* 0x0000000000147805 */ /* 0x001fe4000001ff00 */
[----:B------:R-:W-:Y:S02]  /*5f20*/  PRMT R67, R69, 0x7104, RZ ;  /* 0x0000710445437816 */ /* 0x000fe400000000ff */
[----:B------:R-:W-:Y:S01]  /*5f30*/  MOV R13, UR27 ;  /* 0x0000001b000d7c02 */ /* 0x000fe20008000f00 */
[----:B------:R0:W5:Y:S01]  /*5f40*/  @P1 LDG.E.64 R22, desc[UR24][R28.64] ;  /* 0x000000181c161981 */ /* 0x000162000c1e1b00 */
[----:B-1----:R-:W-:Y:S01]  /*5f50*/  @P1 MOV R25, R63 ;  /* 0x0000003f00191202 */ /* 0x002fe20000000f00 */
[----:B------:R-:W-:Y:S01]  /*5f60*/  @P1 IMAD.MOV.U32 R24, RZ, RZ, R62 ;  /* 0x000000ffff181224 */ /* 0x000fe200078e003e */
[----:B------:R-:W-:Y:S01]  /*5f70*/  LOP3.LUT R67, R14, 0xff00, R67, 0xf8, !PT ;  /* 0x0000ff000e437812 */ /* 0x000fe200078ef843 */
[----:B------:R-:W-:Y:S01]  /*5f80*/  @UP0 UIMAD UR4, UR28, 0xd, URZ ;  /* 0x0000000d1c0408a4 */ /* 0x000fe2000f8e02ff */
[----:B------:R-:W-:Y:S01]  /*5f90*/  HFMA2 R14, -RZ, RZ, 3.7421875, 0 ;  /* 0x437c0000ff0e7431 */ /* 0x000fe200000001ff */
[----:B------:R-:W-:-:S02]  /*5fa0*/  LEA R54, R15, R54, 0x8 ;  /* 0x000000360f367211 */ /* 0x000fc400078e40ff */
[----:B------:R-:W-:Y:S01]  /*5fb0*/  SHF.L.U32 R31, R31, 0x10, RZ ;  /* 0x000000101f1f7819 */ /* 0x000fe200000006ff */
[----:B------:R-:W-:Y:S01]  /*5fc0*/  IMAD.U32 R68, R68, 0x10000, RZ ;  /* 0x0001000044447824 */ /* 0x000fe200078e00ff */
[----:B0-----:R-:W-:Y:S01]  /*5fd0*/  @P1 MOV R29, R63 ;  /* 0x0000003f001d1202 */ /* 0x001fe20000000f00 */
[----:B------:R-:W-:Y:S01]  /*5fe0*/  @P1 IMAD.MOV.U32 R28, RZ, RZ, R62 ;  /* 0x000000ffff1c1224 */ /* 0x000fe200078e003e */
[----:B------:R0:W5:Y:S01]  /*5ff0*/  @P1 LDG.E.64 R20, desc[UR24][R26.64] ;  /* 0x000000181a141981 */ /* 0x000162000c1e1b00 */
[----:B------:R-:W-:-:S04]  /*6000*/  @P1 IMAD.WIDE.U32 R24, R61, 0xd, R24 ;  /* 0x0000000d3d181825 */ /* 0x000fc800078e0018 */
[----:B------:R-:W-:-:S04]  /*6010*/  @P1 IMAD.WIDE.U32 R28, R13, 0xe, R28 ;  /* 0x0000000e0d1c1825 */ /* 0x000fc800078e001c */
[----:B------:R-:W-:Y:S02]  /*6020*/  IMAD.MOV.U32 R13, RZ, RZ, 0x3bbb989d ;  /* 0x3bbb989dff0d7424 */ /* 0x000fe400078e00ff */
[----:B------:R-:W-:Y:S01]  /*6030*/  @P1 VIADD R25, R25, UR4 ;  /* 0x0000000419191c36 */ /* 0x000fe20008000000 */
[----:B------:R-:W-:Y:S01]  /*6040*/  @UP0 UIMAD UR4, UR28, 0xe, URZ ;  /* 0x0000000e1c0408a4 */ /* 0x000fe2000f8e02ff */
[----:B------:R-:W-:-:S04]  /*6050*/  FFMA.SAT R13, R60, R13, 0.5 ;  /* 0x3f0000003c0d7423 */ /* 0x000fc8000000200d */
[----:B------:R-:W-:Y:S01]  /*6060*/  FFMA.RM R13, R13, R14, 12582913 ;  /* 0x4b4000010d0d7423 */ /* 0x000fe2000000400e */
[----:B------:R-:W-:Y:S01]  /*6070*/  @P1 VIADD R15, R29, UR4 ;  /* 0x000000041d0f1c36 */ /* 0x000fe20008000000 */
[----:B------:R-:W-:Y:S02]  /*6080*/  LOP3.LUT R31, R31, 0xff0000, RZ, 0xc0, !PT ;  /* 0x00ff00001f1f7812 */ /* 0x000fe400078ec0ff */
[----:B------:R-:W-:Y:S01]  /*6090*/  FADD R29, R13, -12583039 ;  /* 0xcb40007f0d1d7421 */ /* 0x000fe20000000000 */
[----:B0-----:R-:W-:-:S03]  /*60a0*/  @P1 LEA R26, P0, R24, UR15, 0x3 ;  /* 0x0000000f181a1c11 */ /* 0x001fc6000f8018ff */
[----:B------:R-:W-:Y:S01]  /*60b0*/  FFMA R29, R60, 1.4426950216293334961, -R29 ;  /* 0x3fb8aa3b3c1d7823 */ /* 0x000fe2000000081d */
[----:B------:R-:W-:Y:S02]  /*60c0*/  LOP3.LUT R54, R31, 0xffff, R54, 0xf8, !PT ;  /* 0x0000ffff1f367812 */ /* 0x000fe400078ef836 */
[----:B------:R-:W-:Y:S01]  /*60d0*/  LOP3.LUT R31, R68, 0xff0000, RZ, 0xc0, !PT ;  /* 0x00ff0000441f7812 */ /* 0x000fe200078ec0ff */
[----:B------:R-:W-:Y:S01]  /*60e0*/  FFMA R68, R60, 1.925963033500011079e-08, R29 ;  /* 0x32a570603c447823 */ /* 0x000fe2000000001d */
[----:B------:R-:W-:Y:S02]  /*60f0*/  @P1 LEA.HI.X R27, R24, UR16, R25, 0x3, P0 ;  /* 0x00000010181b1c11 */ /* 0x000fe400080f1c19 */
[----:B------:R-:W-:Y:S02]  /*6100*/  CS2R R24, SRZ ;  /* 0x0000000000187805 */ /* 0x000fe4000001ff00 */
[C---:B------:R-:W-:Y:S01]  /*6110*/  @P1 LEA R14, P0, R28.reuse, UR15, 0x3 ;  /* 0x0000000f1c0e1c11 */ /* 0x040fe2000f8018ff */
[----:B------:R-:W0:Y:S03]  /*6120*/  MUFU.EX2 R68, R68 ;  /* 0x0000004400447308 */ /* 0x000e260000000800 */
[----:B------:R1:W5:Y:S01]  /*6130*/  @P1 LDG.E.64 R24, desc[UR24][R26.64] ;  /* 0x000000181a181981 */ /* 0x000362000c1e1b00 */
[----:B------:R-:W-:-:S02]  /*6140*/  @P1 LEA.HI.X R15, R28, UR16, R15, 0x3, P0 ;  /* 0x000000101c0f1c11 */ /* 0x000fc400080f1c0f */
[----:B------:R-:W-:Y:S02]  /*6150*/  @P1 IADD3 R28, P0, PT, R62, UR29, RZ ;  /* 0x0000001d3e1c1c10 */ /* 0x000fe4000ff1e0ff */
[----:B-1----:R-:W-:Y:S02]  /*6160*/  CS2R R26, SRZ ;  /* 0x00000000001a7805 */ /* 0x002fe4000001ff00 */
[----:B------:R-:W-:-:S04]  /*6170*/  SHF.L.U32 R30, R30, 0x10, RZ ;  /* 0x000000101e1e7819 */ /* 0x000fc800000006ff */
[----:B------:R1:W5:Y:S01]  /*6180*/  @P1 LDG.E.64 R26, desc[UR24][R14.64] ;  /* 0x000000180e1a1981 */ /* 0x000362000c1e1b00 */
[----:B------:R-:W-:Y:S02]  /*6190*/  SHF.L.U32 R13, R13, 0x17, RZ ;  /* 0x000000170d0d7819 */ /* 0x000fe400000006ff */
[----:B------:R-:W-:Y:S02]  /*61a0*/  LOP3.LUT R67, R67, 0xff0000, R30, 0xf8, !PT ;  /* 0x00ff000043437812 */ /* 0x000fe400078ef81e */
[----:B-1----:R-:W-:Y:S02]  /*61b0*/  @P1 IADD3.X R15, PT, PT, R63, UR30, RZ, P0, !PT ;  /* 0x0000001e3f0f1c10 */ /* 0x002fe400087fe4ff */
[C---:B------:R-:W-:Y:S02]  /*61c0*/  @P1 LEA R60, P0, R28.reuse, UR15, 0x3 ;  /* 0x0000000f1c3c1c11 */ /* 0x040fe4000f8018ff */
[----:B------:R-:W-:Y:S02]  /*61d0*/  LOP3.LUT R8, R31, 0xffff, R8, 0xf8, !PT ;  /* 0x0000ffff1f087812 */ /* 0x000fe400078ef808 */
[----:B------:R-:W-:-:S02]  /*61e0*/  @P1 LEA.HI.X R61, R28, UR16, R15, 0x3, P0 ;  /* 0x000000101c3d1c11 */ /* 0x000fc400080f1c0f */
[----:B------:R-:W-:Y:S02]  /*61f0*/  CS2R R28, SRZ ;  /* 0x00000000001c7805 */ /* 0x000fe4000001ff00 */
[----:B------:R-:W-:Y:S01]  /*6200*/  @P1 MOV R30, R62 ;  /* 0x0000003e001e1202 */ /* 0x000fe20000000f00 */
[----:B------:R-:W-:Y:S02]  /*6210*/  IMAD.U32 R15, RZ, RZ, UR27 ;  /* 0x0000001bff0f7e24 */ /* 0x000fe4000f8e00ff */
[----:B0-----:R-:W-:Y:S01]  /*6220*/  FFMA R13, R13, R68, 1 ;  /* 0x3f8000000d0d7423 */ /* 0x001fe20000000044 */
[----:B------:R-:W-:Y:S01]  /*6230*/  @P1 IMAD.MOV.U32 R31, RZ, RZ, R63 ;  /* 0x000000ffff1f1224 */ /* 0x000fe200078e003f */
[----:B------:R-:W-:Y:S01]  /*6240*/  @UP0 UIMAD UR4, UR28, 0xf, URZ ;  /* 0x0000000f1c0408a4 */ /* 0x000fe2000f8e02ff */
[----:B------:R0:W5:Y:S01]  /*6250*/  @P1 LDG.E.64 R28, desc[UR24][R60.64] ;  /* 0x000000183c1c1981 */ /* 0x000162000c1e1b00 */
[----:B------:R-:W-:-:S04]  /*6260*/  @P1 IMAD.WIDE.U32 R30, R15, 0xf, R30 ;  /* 0x0000000f0f1e1825 */ /* 0x000fc800078e001e */
[----:B------:R-:W-:Y:S01]  /*6270*/  @P1 VIADD R15, R31, UR4 ;  /* 0x000000041f0f1c36 */ /* 0x000fe20008000000 */
[----:B------:R-:W-:Y:S02]  /*6280*/  @P1 LEA R14, P0, R30, UR15, 0x3 ;  /* 0x0000000f1e0e1c11 */ /* 0x000fe4000f8018ff */
[----:B0-----:R-:W-:-:S04]  /*6290*/  IADD3 R60, PT, PT, R13, 0x1800000, RZ ;  /* 0x018000000d3c7810 */ /* 0x001fc80007ffe0ff */
[----:B------:R-:W-:Y:S02]  /*62a0*/  LOP3.LUT R61, R60, 0x7f800000, RZ, 0xc0, !PT ;  /* 0x7f8000003c3d7812 */ /* 0x000fe400078ec0ff */
[----:B------:R-:W-:Y:S02]  /*62b0*/  @P1 LEA.HI.X R15, R30, UR16, R15, 0x3, P0 ;  /* 0x000000101e0f1c11 */ /* 0x000fe400080f1c0f */
[----:B------:R-:W-:Y:S02]  /*62c0*/  ISETP.GT.U32.AND P0, PT, R61, 0x1ffffff, PT ;  /* 0x01ffffff3d00780c */ /* 0x000fe40003f04070 */
[----:B------:R-:W-:Y:S02]  /*62d0*/  CS2R R30, SRZ ;  /* 0x00000000001e7805 */ /* 0x000fe4000001ff00 */
[----:B------:R-:W-:Y:S02]  /*62e0*/  LOP3.LUT R65, R65, 0xffff, RZ, 0xc0, !PT ;  /* 0x0000ffff41417812 */ /* 0x000fe400078ec0ff */
[----:B------:R-:W-:-:S02]  /*62f0*/  LOP3.LUT R48, R48, 0xffff, RZ, 0xc0, !PT ;  /* 0x0000ffff30307812 */ /* 0x000fc400078ec0ff */
[----:B------:R-:W-:Y:S01]  /*6300*/  LOP3.LUT R12, R12, 0xffff, RZ, 0xc0, !PT ;  /* 0x0000ffff0c0c7812 */ /* 0x000fe200078ec0ff */
[----:B------:R-:W-:Y:S01]  /*6310*/  IMAD.SHL.U32 R65, R65, 0x1000000, RZ ;  /* 0x0100000041417824 */ /* 0x000fe200078e00ff */
[----:B------:R0:W5:Y:S01]  /*6320*/  @P1 LDG.E.64 R30, desc[UR24][R14.64] ;  /* 0x000000180e1e1981 */ /* 0x000162000c1e1b00 */
[----:B------:R-:W-:Y:S01]  /*6330*/  IMAD.SHL.U32 R48, R48, 0x1000000, RZ ;  /* 0x0100000030307824 */ /* 0x000fe200078e00ff */
[----:B------:R-:W-:Y:S01]  /*6340*/  SHF.L.U32 R61, R12, 0x18, RZ ;  /* 0x000000180c3d7819 */ /* 0x000fe200000006ff */
[----:B------:R-:W-:Y:S01]  /*6350*/  BSSY.RECONVERGENT B1, `(.L_x_23339) ;  /* 0x0000010000017945 */ /* 0x000fe20003800200 */
[----:B------:R-:W-:Y:S02]  /*6360*/  IADD3 R64, P1, PT, R49, R64, RZ ;  /* 0x0000004031407210 */ /* 0x000fe40007f3e0ff */
[----:B------:R-:W-:Y:S02]  /*6370*/  LOP3.LUT R60, R54, 0xff000000, R65, 0xf8, !PT ;  /* 0xff000000363c7812 */ /* 0x000fe400078ef841 */
[----:B------:R-:W-:-:S02]  /*6380*/  LOP3.LUT R54, R8, 0xff000000, R61, 0xf8, !PT ;  /* 0xff00000008367812 */ /* 0x000fc400078ef83d */
[----:B------:R-:W-:Y:S02]  /*6390*/  LOP3.LUT R61, R67, R48, RZ, 0xfc, !PT ;  /* 0x00000030433d7212 */ /* 0x000fe400078efcff */
[----:B------:R-:W-:Y:S02]  /*63a0*/  FMNMX3 R51, |R51|, R66, |R0|, !PT ;  /* 0x0000004233337276 */ /* 0x000fe40007800600 */
[----:B------:R-:W-:Y:S01]  /*63b0*/  IADD3.X R65, PT, PT, RZ, R10, RZ, P1, !PT ;  /* 0x0000000aff417210 */ /* 0x000fe20000ffe4ff */
[----:B0-----:R-:W-:Y:S06]  /*63c0*/  @P0 BRA `(.L_x_23340) ;  /* 0x0000000000100947 */ /* 0x001fec0003800000 */
[----:B------:R-:W-:Y:S01]  /*63d0*/  IMAD.MOV.U32 R0, RZ, RZ, R13 ;  /* 0x000000ffff007224 */ /* 0x000fe200078e000d */
[----:B------:R-:W-:-:S07]  /*63e0*/  MOV R8, 0x6400 ;  /* 0x0000640000087802 */ /* 0x000fce0000000f00 */
[----:B-----5:R-:W-:Y:S05]  /*63f0*/  CALL.REL.NOINC `($__internal_561_$__cuda_sm20_rcp_rn_f32_slowpath) ;  /* 0x0000005c00ec7944 */ /* 0x020fea0003c00000 */
[----:B------:R-:W-:Y:S05]  /*6400*/  BRA `(.L_x_23341) ;  /* 0x0000000000107947 */ /* 0x000fea0003800000 */
.L_x_23340:
[----:B------:R-:W0:Y:S02]  /*6410*/  MUFU.RCP R12, R13 ;  /* 0x0000000d000c7308 */ /* 0x000e240000001000 */
[----:B0-----:R-:W-:-:S04]  /*6420*/  FFMA R0, R13, R12, -1 ;  /* 0xbf8000000d007423 */ /* 0x001fc8000000000c */
[----:B------:R-:W-:-:S04]  /*6430*/  FADD.FTZ R15, -R0, -RZ ;  /* 0x800000ff000f7221 */ /* 0x000fc80000010100 */
[----:B------:R-:W-:-:S07]  /*6440*/  FFMA R12, R12, R15, R12 ;  /* 0x0000000f0c0c7223 */ /* 0x000fce000000000c */
.L_x_23341:
[----:B------:R-:W-:Y:S05]  /*6450*/  BSYNC.RECONVERGENT B1 ;  /* 0x0000000000017941 */ /* 0x000fea0003800200 */
.L_x_23339:
[----:B------:R-:W-:Y:S02]  /*6460*/  HFMA2 R13, -RZ, RZ, 0.96630859375, -0.0022525787353515625 ;  /* 0x3bbb989dff0d7431 */ /* 0x000fe400000001ff */
        /* <DEDUP_REMOVED lines=20> */
.L_x_23343:
[----:B------:R-:W0:Y:S02]  /*65b0*/  MUFU.RCP R12, R15 ;  /* 0x0000000f000c7308 */ /* 0x000e240000001000 */
[----:B0-----:R-:W-:-:S04]  /*65c0*/  FFMA R0, R15, R12, -1 ;  /* 0xbf8000000f007423 */ /* 0x001fc8000000000c */
[----:B------:R-:W-:-:S04]  /*65d0*/  FADD.FTZ R13, -R0, -RZ ;  /* 0x800000ff000d7221 */ /* 0x000fc80000010100 */
[----:B------:R-:W-:-:S07]  /*65e0*/  FFMA R12, R12, R13, R12 ;  /* 0x0000000d0c0c7223 */ /* 0x000fce000000000c */
.L_x_23344:
[----:B------:R-:W-:Y:S05]  /*65f0*/  BSYNC.RECONVERGENT B1 ;  /* 0x0000000000017941 */ /* 0x000fea0003800200 */
.L_x_23342:
[----:B------:R-:W-:Y:S02]  /*6600*/  IMAD.MOV.U32 R13, RZ, RZ, 0x3bbb989d ;  /* 0x3bbb989dff0d7424 */ /* 0x000fe400078e00ff */
[----:B------:R-:W-:Y:S01]  /*6610*/  FMUL R0, R46, -1.7020000219345092773 ;  /* 0xbfd9db232e007820 */ /* 0x000fe20000400000 */
[----:B------:R-:W-:Y:S01]  /*6620*/  MOV R15, 0x437c0000 ;  /* 0x437c0000000f7802 */ /* 0x000fe20000000f00 */
[----:B------:R-:W-:Y:S01]  /*6630*/  BSSY.RECONVERGENT B1, `(.L_x_23345) ;  /* 0x0000016000017945 */ /* 0x000fe20003800200 */
[----:B------:R-:W-:Y:S01]  /*6640*/  FMUL R35, R12, R35 ;  /* 0x000000230c237220 */ /* 0x000fe20000400000 */
        /* <DEDUP_REMOVED lines=16> */
.L_x_23346:
[----:B------:R-:W0:Y:S02]  /*6750*/  MUFU.RCP R12, R15 ;  /* 0x0000000f000c7308 */ /* 0x000e240000001000 */
[----:B0-----:R-:W-:-:S04]  /*6760*/  FFMA R0, R15, R12, -1 ;  /* 0xbf8000000f007423 */ /* 0x001fc8000000000c */
[----:B------:R-:W-:-:S04]  /*6770*/  FADD.FTZ R13, -R0, -RZ ;  /* 0x800000ff000d7221 */ /* 0x000fc80000010100 */
[----:B------:R-:W-:-:S07]  /*6780*/  FFMA R12, R12, R13, R12 ;  /* 0x0000000d0c0c7223 */ /* 0x000fce000000000c */
.L_x_23347:
[----:B------:R-:W-:Y:S05]  /*6790*/  BSYNC.RECONVERGENT B1 ;  /* 0x0000000000017941 */ /* 0x000fea0003800200 */
.L_x_23345:
        /* <DEDUP_REMOVED lines=21> */
.L_x_23349:
[----:B------:R-:W0:Y:S02]  /*68f0*/  MUFU.RCP R12, R15 ;  /* 0x0000000f000c7308 */ /* 0x000e240000001000 */
[----:B0-----:R-:W-:-:S04]  /*6900*/  FFMA R0, R15, R12, -1 ;  /* 0xbf8000000f007423 */ /* 0x001fc8000000000c */
[----:B------:R-:W-:-:S04]  /*6910*/  FADD.FTZ R13, -R0, -RZ ;  /* 0x800000ff000d7221 */ /* 0x000fc80000010100 */
[----:B------:R-:W-:-:S07]  /*6920*/  FFMA R12, R12, R13, R12 ;  /* 0x0000000d0c0c7223 */ /* 0x000fce000000000c */
.L_x_23350:
[----:B------:R-:W-:Y:S05]  /*6930*/  BSYNC.RECONVERGENT B1 ;  /* 0x0000000000017941 */ /* 0x000fea0003800200 */
.L_x_23348:
        /* <DEDUP_REMOVED lines=21> */
.L_x_23352:
[----:B------:R-:W0:Y:S02]  /*6a90*/  MUFU.RCP R12, R15 ;  /* 0x0000000f000c7308 */ /* 0x000e240000001000 */
[----:B0-----:R-:W-:-:S04]  /*6aa0*/  FFMA R0, R15, R12, -1 ;  /* 0xbf8000000f007423 */ /* 0x001fc8000000000c */
[----:B------:R-:W-:-:S04]  /*6ab0*/  FADD.FTZ R13, -R0, -RZ ;  /* 0x800000ff000d7221 */ /* 0x000fc80000010100 */
[----:B------:R-:W-:-:S07]  /*6ac0*/  FFMA R12, R12, R13, R12 ;  /* 0x0000000d0c0c7223 */ /* 0x000fce000000000c */
.L_x_23353:
[----:B------:R-:W-:Y:S05]  /*6ad0*/  BSYNC.RECONVERGENT B1 ;  /* 0x0000000000017941 */ /* 0x000fea0003800200 */
.L_x_23351:
        /* <DEDUP_REMOVED lines=21> */
.L_x_23355:
[----:B------:R-:W0:Y:S02]  /*6c30*/  MUFU.RCP R12, R15 ;  /* 0x0000000f000c7308 */ /* 0x000e240000001000 */
[----:B0-----:R-:W-:-:S04]  /*6c40*/  FFMA R0, R15, R12, -1 ;  /* 0xbf8000000f007423 */ /* 0x001fc8000000000c */
[----:B------:R-:W-:-:S04]  /*6c50*/  FADD.FTZ R13, -R0, -RZ ;  /* 0x800000ff000d7221 */ /* 0x000fc80000010100 */
[----:B------:R-:W-:-:S07]  /*6c60*/  FFMA R12, R12, R13, R12 ;  /* 0x0000000d0c0c7223 */ /* 0x000fce000000000c */
.L_x_23356:
[----:B------:R-:W-:Y:S05]  /*6c70*/  BSYNC.RECONVERGENT B1 ;  /* 0x0000000000017941 */ /* 0x000fea0003800200 */
.L_x_23354:
        /* <DEDUP_REMOVED lines=21> */
.L_x_23358:
[----:B------:R-:W0:Y:S02]  /*6dd0*/  MUFU.RCP R12, R15 ;  /* 0x0000000f000c7308 */ /* 0x000e240000001000 */
[----:B0-----:R-:W-:-:S04]  /*6de0*/  FFMA R0, R15, R12, -1 ;  /* 0xbf8000000f007423 */ /* 0x001fc8000000000c */
[----:B------:R-:W-:-:S04]  /*6df0*/  FADD.FTZ R13, -R0, -RZ ;  /* 0x800000ff000d7221 */ /* 0x000fc80000010100 */
[----:B------:R-:W-:-:S07]  /*6e00*/  FFMA R12, R12, R13, R12 ;  /* 0x0000000d0c0c7223 */ /* 0x000fce000000000c */
.L_x_23359:
[----:B------:R-:W-:Y:S05]  /*6e10*/  BSYNC.RECONVERGENT B1 ;  /* 0x0000000000017941 */ /* 0x000fea0003800200 */
.L_x_23357:
        /* <DEDUP_REMOVED lines=21> */
.L_x_23361:
[----:B------:R-:W0:Y:S02]  /*6f70*/  MUFU.RCP R12, R15 ;  /* 0x0000000f000c7308 */ /* 0x000e240000001000 */
[----:B0-----:R-:W-:-:S04]  /*6f80*/  FFMA R0, R15, R12, -1 ;  /* 0xbf8000000f007423 */ /* 0x001fc8000000000c */
[----:B------:R-:W-:-:S04]  /*6f90*/  FADD.FTZ R13, -R0, -RZ ;  /* 0x800000ff000d7221 */ /* 0x000fc80000010100 */
[----:B------:R-:W-:-:S07]  /*6fa0*/  FFMA R12, R12, R13, R12 ;  /* 0x0000000d0c0c7223 */ /* 0x000fce000000000c */
.L_x_23362:
[----:B------:R-:W-:Y:S05]  /*6fb0*/  BSYNC.RECONVERGENT B1 ;  /* 0x0000000000017941 */ /* 0x000fea0003800200 */
.L_x_23360:
        /* <DEDUP_REMOVED lines=21> */
.L_x_23364:
[----:B------:R-:W0:Y:S02]  /*7110*/  MUFU.RCP R12, R15 ;  /* 0x0000000f000c7308 */ /* 0x000e240000001000 */
[----:B0-----:R-:W-:-:S04]  /*7120*/  FFMA R0, R15, R12, -1 ;  /* 0xbf8000000f007423 */ /* 0x001fc8000000000c */
[----:B------:R-:W-:-:S04]  /*7130*/  FADD.FTZ R13, -R0, -RZ ;  /* 0x800000ff000d7221 */ /* 0x000fc80000010100 */
[----:B------:R-:W-:-:S07]  /*7140*/  FFMA R12, R12, R13, R12 ;  /* 0x0000000d0c0c7223 */ /* 0x000fce000000000c */
.L_x_23365:
[----:B------:R-:W-:Y:S05]  /*7150*/  BSYNC.RECONVERGENT B1 ;  /* 0x0000000000017941 */ /* 0x000fea0003800200 */
.L_x_23363:
        /* <DEDUP_REMOVED lines=21> */
.L_x_23367:
[----:B------:R-:W0:Y:S02]  /*72b0*/  MUFU.RCP R12, R15 ;  /* 0x0000000f000c7308 */ /* 0x000e240000001000 */
[----:B0-----:R-:W-:-:S04]  /*72c0*/  FFMA R0, R15, R12, -1 ;  /* 0xbf8000000f007423 */ /* 0x001fc8000000000c */
[----:B------:R-:W-:-:S04]  /*72d0*/  FADD.FTZ R13, -R0, -RZ ;  /* 0x800000ff000d7221 */ /* 0x000fc80000010100 */
[----:B------:R-:W-:-:S07]  /*72e0*/  FFMA R12, R12, R13, R12 ;  /* 0x0000000d0c0c7223 */ /* 0x000fce000000000c */
.L_x_23368:
[----:B------:R-:W-:Y:S05]  /*72f0*/  BSYNC.RECONVERGENT B1 ;  /* 0x0000000000017941 */ /* 0x000fea0003800200 */
.L_x_23366:
        /* <DEDUP_REMOVED lines=21> */
.L_x_23370:
[----:B------:R-:W0:Y:S02]  /*7450*/  MUFU.RCP R12, R15 ;  /* 0x0000000f000c7308 */ /* 0x000e240000001000 */
[----:B0-----:R-:W-:-:S04]  /*7460*/  FFMA R0, R15, R12, -1 ;  /* 0xbf8000000f007423 */ /* 0x001fc8000000000c */
[----:B------:R-:W-:-:S04]  /*7470*/  FADD.FTZ R13, -R0, -RZ ;  /* 0x800000ff000d7221 */ /* 0x000fc80000010100 */
[----:B------:R-:W-:-:S07]  /*7480*/  FFMA R12, R12, R13, R12 ;  /* 0x0000000d0c0c7223 */ /* 0x000fce000000000c */
.L_x_23371:
[----:B------:R-:W-:Y:S05]  /*7490*/  BSYNC.RECONVERGENT B1 ;  /* 0x0000000000017941 */ /* 0x000fea0003800200 */
.L_x_23369:
        /* <DEDUP_REMOVED lines=21> */
.L_x_23373:
[----:B------:R-:W0:Y:S02]  /*75f0*/  MUFU.RCP R12, R15 ;  /* 0x0000000f000c7308 */ /* 0x000e240000001000 */
[----:B0-----:R-:W-:-:S04]  /*7600*/  FFMA R0, R15, R12, -1 ;  /* 0xbf8000000f007423 */ /* 0x001fc8000000000c */
[----:B------:R-:W-:-:S04]  /*7610*/  FADD.FTZ R13, -R0, -RZ ;  /* 0x800000ff000d7221 */ /* 0x000fc80000010100 */
[----:B------:R-:W-:-:S07]  /*7620*/  FFMA R12, R12, R13, R12 ;  /* 0x0000000d0c0c7223 */ /* 0x000fce000000000c */
.L_x_23374:
[----:B------:R-:W-:Y:S05]  /*7630*/  BSYNC.RECONVERGENT B1 ;  /* 0x0000000000017941 */ /* 0x000fea0003800200 */
.L_x_23372:
        /* <DEDUP_REMOVED lines=21> */
.L_x_23376:
[----:B------:R-:W0:Y:S02]  /*7790*/  MUFU.RCP R12, R15 ;  /* 0x0000000f000c7308 */ /* 0x000e240000001000 */
[----:B0-----:R-:W-:-:S04]  /*77a0*/  FFMA R0, R15, R12, -1 ;  /* 0xbf8000000f007423 */ /* 0x001fc8000000000c */
[----:B------:R-:W-:-:S04]  /*77b0*/  FADD.FTZ R13, -R0, -RZ ;  /* 0x800000ff000d7221 */ /* 0x000fc80000010100 */
[----:B------:R-:W-:-:S07]  /*77c0*/  FFMA R12, R12, R13, R12 ;  /* 0x0000000d0c0c7223 */ /* 0x000fce000000000c */
.L_x_23377:
[----:B------:R-:W-:Y:S05]  /*77d0*/  BSYNC.RECONVERGENT B1 ;  /* 0x0000000000017941 */ /* 0x000fea0003800200 */
.L_x_23375:
        /* <DEDUP_REMOVED lines=21> */
.L_x_23379:
[----:B------:R-:W0:Y:S02]  /*7930*/  MUFU.RCP R12, R15 ;  /* 0x0000000f000c7308 */ /* 0x000e240000001000 */
[----:B0-----:R-:W-:-:S04]  /*7940*/  FFMA R0, R15, R12, -1 ;  /* 0xbf8000000f007423 */ /* 0x001fc8000000000c */
[----:B------:R-:W-:-:S04]  /*7950*/  FADD.FTZ R13, -R0, -RZ ;  /* 0x800000ff000d7221 */ /* 0x000fc80000010100 */
[----:B------:R-:W-:-:S07]  /*7960*/  FFMA R12, R12, R13, R12 ;  /* 0x0000000d0c0c7223 */ /* 0x000fce000000000c */
.L_x_23380:
[----:B------:R-:W-:Y:S05]  /*7970*/  BSYNC.RECONVERGENT B1 ;  /* 0x0000000000017941 */ /* 0x000fea0003800200 */
.L_x_23378:
        /* <DEDUP_REMOVED lines=21> */
.L_x_23382:
[----:B------:R-:W0:Y:S02]  /*7ad0*/  MUFU.RCP R12, R15 ;  /* 0x0000000f000c7308 */ /* 0x000e240000001000 */
[----:B0-----:R-:W-:-:S04]  /*7ae0*/  FFMA R0, R15, R12, -1 ;  /* 0xbf8000000f007423 */ /* 0x001fc8000000000c */
[----:B------:R-:W-:-:S04]  /*7af0*/  FADD.FTZ R13, -R0, -RZ ;  /* 0x800000ff000d7221 */ /* 0x000fc80000010100 */
[----:B------:R-:W-:-:S07]  /*7b00*/  FFMA R12, R12, R13, R12 ;  /* 0x0000000d0c0c7223 */ /* 0x000fce000000000c */
.L_x_23383:
[----:B------:R-:W-:Y:S05]  /*7b10*/  BSYNC.RECONVERGENT B1 ;  /* 0x0000000000017941 */ /* 0x000fea0003800200 */
.L_x_23381:
        /* <DEDUP_REMOVED lines=20> */
[----:B------:R-:W-:Y:S01]  /*7c60*/  IMAD.MOV.U32 R0, RZ, RZ, R12 ;  /* 0x000000ffff007224 */ /* 0x000fe200078e000c */
[----:B------:R-:W-:Y:S06]  /*7c70*/  BRA `(.L_x_23386) ;  /* 0x0000000000107947 */ /* 0x000fec0003800000 */
.L_x_23385:
[----:B------:R-:W0:Y:S02]  /*7c80*/  MUFU.RCP R0, R15 ;  /* 0x0000000f00007308 */ /* 0x000e240000001000 */
[----:B0-----:R-:W-:-:S04]  /*7c90*/  FFMA R8, R15, R0, -1 ;  /* 0xbf8000000f087423 */ /* 0x001fc80000000000 */
[----:B------:R-:W-:-:S04]  /*7ca0*/  FADD.FTZ R13, -R8, -RZ ;  /* 0x800000ff080d7221 */ /* 0x000fc80000010100 */
[----:B------:R-:W-:-:S07]  /*7cb0*/  FFMA R0, R0, R13, R0 ;  /* 0x0000000d00007223 */ /* 0x000fce0000000000 */
.L_x_23386:
[----:B------:R-:W-:Y:S05]  /*7cc0*/  BSYNC.RECONVERGENT B1 ;  /* 0x0000000000017941 */ /* 0x000fea0003800200 */
.L_x_23384:
        /* <DEDUP_REMOVED lines=27> */
[----:B------:R-:W-:Y:S01]  /*7e80*/  FMNMX R51, |R46|, R51, !PT ;  /* 0x000000332e337209 */ /* 0x000fe20007800200 */
[----:B0-----:R-:W-:Y:S02]  /*7e90*/  FMUL R14, R41, UR13 ;  /* 0x0000000d290e7c20 */ /* 0x001fe40008400000 */
[----:B------:R0:W-:Y:S01]  /*7ea0*/  @!P0 STG.E.U16 desc[UR24][R12.64], R71 ;  /* 0x000000470c008986 */ /* 0x0001e2000c101518 */
[----:B------:R-:W-:Y:S01]  /*7eb0*/  F2FP.SATFINITE.E4M3.F32.PACK_AB_MERGE_C R8, RZ, R8, RZ ;  /* 0x00000008ff08723e */ /* 0x000fe200048070ff */
[----:B-----5:R-:W-:Y:S01]  /*7ec0*/  FMUL R15, R28, -1.7020000219345092773 ;  /* 0xbfd9db231c0f7820 */ /* 0x020fe20000400000 */
[----:B------:R-:W-:Y:S01]  /*7ed0*/  FMNMX3 R51, |R47|, R51, |R44|, !PT ;  /* 0x000000332f337276 */ /* 0x000fe2000780062c */
[----:B------:R-:W-:Y:S01]  /*7ee0*/  FMUL R44, R44, UR13 ;  /* 0x0000000d2c2c7c20 */ /* 0x000fe20008400000 */
[----:B------:R-:W-:Y:S01]  /*7ef0*/  F2FP.SATFINITE.E4M3.F32.PACK_AB_MERGE_C R14, RZ, R14, RZ ;  /* 0x0000000eff0e723e */ /* 0x000fe200048070ff */
[----:B------:R-:W-:Y:S01]  /*7f00*/  IMAD.MOV.U32 R47, RZ, RZ, 0x437c0000 ;  /* 0x437c0000ff2f7424 */ /* 0x000fe200078e00ff */
[----:B------:R-:W-:-:S02]  /*7f10*/  FMNMX3 R51, |R45|, R51, |R42|, !PT ;  /* 0x000000332d337276 */ /* 0x000fc4000780062a */
[----:B------:R-:W-:Y:S02]  /*7f20*/  F2FP.SATFINITE.E4M3.F32.PACK_AB_MERGE_C R44, RZ, R44, RZ ;  /* 0x0000002cff2c723e */ /* 0x000fe400048070ff */
[----:B------:R-:W-:Y:S01]  /*7f30*/  FMNMX3 R51, |R43|, R51, |R40|, !PT ;  /* 0x000000332b337276 */ /* 0x000fe20007800628 */
[----:B------:R-:W-:Y:S01]  /*7f40*/  FMUL R40, R40, UR13 ;  /* 0x0000000d28287c20 */ /* 0x000fe20008400000 */
        /* <DEDUP_REMOVED lines=9> */
[----:B------:R-:W-:Y:S02]  /*7fe0*/  SHF.L.U32 R34, R44, 0x10, RZ ;  /* 0x000000102c227819 */ /* 0x000fe400000006ff */
[----:B------:R-:W-:Y:S01]  /*7ff0*/  LEA R67, R67, R12, 0x8 ;  /* 0x0000000c43437211 */ /* 0x000fe200078e40ff */
[----:B------:R-:W-:Y:S01]  /*8000*/  IMAD.MOV.U32 R12, RZ, RZ, 0x3bbb989d ;  /* 0x3bbb989dff0c7424 */ /* 0x000fe200078e00ff */
[----:B------:R-:W-:Y:S02]  /*8010*/  LOP3.LUT R13, R48, 0xff, RZ, 0xc0, !PT ;  /* 0x000000ff300d7812 */ /* 0x000fe400078ec0ff */
[----:B------:R-:W-:Y:S01]  /*8020*/  LOP3.LUT R34, R34, 0xff0000, RZ, 0xc0, !PT ;  /* 0x00ff000022227812 */ /* 0x000fe200078ec0ff */
[----:B------:R-:W-:Y:S01]  /*8030*/  FFMA.SAT R12, R15, R12, 0.5 ;  /* 0x3f0000000f0c7423 */ /* 0x000fe2000000200c */
[----:B------:R-:W-:-:S02]  /*8040*/  LEA R66, R66, R13, 0x8 ;  /* 0x0000000d42427211 */ /* 0x000fc400078e40ff */
[----:B------:R-:W-:Y:S01]  /*8050*/  LOP3.LUT R13, R34, 0xffff, R67, 0xf8, !PT ;  /* 0x0000ffff220d7812 */ /* 0x000fe200078ef843 */
[----:B------:R-:W-:-:S04]  /*8060*/  FFMA.RM R12, R12, R47, 12582913 ;  /* 0x4b4000010c0c7423 */ /* 0x000fc8000000402f */
[----:B------:R-:W-:-:S04]  /*8070*/  FADD R34, R12, -12583039 ;  /* 0xcb40007f0c227421 */ /* 0x000fc80000000000 */
[----:B------:R-:W-:Y:S01]  /*8080*/  FFMA R46, R15, 1.4426950216293334961, -R34 ;  /* 0x3fb8aa3b0f2e7823 */ /* 0x000fe20000000822 */
[----:B------:R-:W-:Y:S01]  /*8090*/  FMNMX3 R34, |R41|, R51, |R38|, !PT ;  /* 0x0000003329227276 */ /* 0x000fe20007800626 */
[----:B------:R-:W-:Y:S01]  /*80a0*/  FMUL R41, R45, UR13 ;  /* 0x0000000d2d297c20 */ /* 0x000fe20008400000 */
[----:B------:R-:W-:Y:S01]  /*80b0*/  FMUL R45, R38, UR13 ;  /* 0x0000000d262d7c20 */ /* 0x000fe20008400000 */
[----:B------:R-:W-:Y:S01]  /*80c0*/  FFMA R47, R15, 1.925963033500011079e-08, R46 ;  /* 0x32a570600f2f7823 */ /* 0x000fe2000000002e */
[----:B------:R-:W-:Y:S01]  /*80d0*/  FMUL R46, R42, UR13 ;  /* 0x0000000d2a2e7c20 */ /* 0x000fe20008400000 */
[----:B------:R-:W-:Y:S02]  /*80e0*/  F2FP.SATFINITE.E4M3.F32.PACK_AB_MERGE_C R51, RZ, R40, RZ ;  /* 0x00000028ff33723e */ /* 0x000fe400048070ff */
[----:B------:R-:W-:Y:S01]  /*80f0*/  F2FP.SATFINITE.E4M3.F32.PACK_AB_MERGE_C R41, RZ, R41, RZ ;  /* 0x00000029ff29723e */ /* 0x000fe200048070ff */
[----:B------:R0:W1:Y:S01]  /*8100*/  MUFU.EX2 R67, R47 ;  /* 0x0000002f00437308 */ /* 0x0000620000000800 */
[----:B------:R-:W-:-:S02]  /*8110*/  F2FP.SATFINITE.E4M3.F32.PACK_AB_MERGE_C R45, RZ, R45, RZ ;  /* 0x0000002dff2d723e */ /* 0x000fc400048070ff */
[----:B------:R-:W-:Y:S01]  /*8120*/  FMNMX R42, |R39|, R34, !PT ;  /* 0x00000022272a7209 */ /* 0x000fe20007800200 */
[----:B------:R-:W-:Y:S01]  /*8130*/  IMAD.U32 R15, R41, 0x10000, RZ ;  /* 0x00010000290f7824 */ /* 0x000fe200078e00ff */
[----:B------:R-:W-:Y:S02]  /*8140*/  LOP3.LUT R38, R51, 0xff, RZ, 0xc0, !PT ;  /* 0x000000ff33267812 */ /* 0x000fe400078ec0ff */
[----:B------:R-:W-:Y:S02]  /*8150*/  F2FP.SATFINITE.E4M3.F32.PACK_AB_MERGE_C R46, RZ, R46, RZ ;  /* 0x0000002eff2e723e */ /* 0x000fe400048070ff */
[----:B------:R-:W-:Y:S01]  /*8160*/  LOP3.LUT R39, R15, 0xff0000, RZ, 0xc0, !PT ;  /* 0x00ff00000f277812 */ /* 0x000fe200078ec0ff */
[----:B0-----:R-:W-:Y:S01]  /*8170*/  FMUL R47, R32, UR13 ;  /* 0x0000000d202f7c20 */ /* 0x001fe20008400000 */
[----:B------:R-:W-:Y:S02]  /*8180*/  PRMT R15, R45, 0x7104, RZ ;  /* 0x000071042d0f7816 */ /* 0x000fe400000000ff */
[----:B------:R-:W-:Y:S01]  /*8190*/  @!P0 PRMT R49, R14, 0x7604, R51 ;  /* 0x000076040e318816 */ /* 0x000fe20000000033 */
[----:B------:R-:W-:Y:S01]  /*81a0*/  FMUL R51, R43, UR13 ;  /* 0x0000000d2b337c20 */ /* 0x000fe20008400000 */
[----:B------:R-:W-:Y:S01]  /*81b0*/  LOP3.LUT R38, R38, 0xff00, R15, 0xf8, !PT ;  /* 0x0000ff0026267812 */ /* 0x000fe200078ef80f */
[----:B------:R-:W-:Y:S01]  /*81c0*/  FMUL R15, R36, UR13 ;  /* 0x0000000d240f7c20 */ /* 0x000fe20008400000 */
[----:B------:R-:W-:-:S02]  /*81d0*/  LOP3.LUT R34, R46, 0xffff, RZ, 0xc0, !PT ;  /* 0x0000ffff2e227812 */ /* 0x000fc400078ec0ff */
[----:B------:R-:W-:Y:S02]  /*81e0*/  F2FP.SATFINITE.E4M3.F32.PACK_AB_MERGE_C R51, RZ, R51, RZ ;  /* 0x00000033ff33723e */ /* 0x000fe400048070ff */
[----:B------:R-:W-:Y:S02]  /*81f0*/  SHF.L.U32 R34, R34, 0x18, RZ ;  /* 0x0000001822227819 */ /* 0x000fe400000006ff */
[----:B------:R-:W-:Y:S02]  /*8200*/  F2FP.SATFINITE.E4M3.F32.PACK_AB_MERGE_C R43, RZ, R15, RZ ;  /* 0x0000000fff2b723e */ /* 0x000fe400048070ff */
[----:B------:R-:W-:Y:S02]  /*8210*/  LOP3.LUT R14, R39, 0xffff, R66, 0xf8, !PT ;  /* 0x0000ffff270e7812 */ /* 0x000fe400078ef842 */
[----:B------:R-:W-:Y:S01]  /*8220*/  FMNMX3 R39, |R36|, R42, |R37|, !PT ;  /* 0x0000002a24277276 */ /* 0x000fe20007800625 */
[----:B------:R-:W-:Y:S01]  /*8230*/  IMAD.SHL.U32 R42, R12, 0x800000, RZ ;  /* 0x008000000c2a7824 */ /* 0x000fe200078e00ff */
[----:B------:R-:W-:-:S02]  /*8240*/  LOP3.LUT R36, R13, 0xff000000, R34, 0xf8, !PT ;  /* 0xff0000000d247812 */ /* 0x000fc400078ef822 */
[----:B------:R-:W-:Y:S01]  /*8250*/  F2FP.SATFINITE.E4M3.F32.PACK_AB_MERGE_C R47, RZ, R47, RZ ;  /* 0x0000002fff2f723e */ /* 0x000fe200048070ff */
[----:B-1----:R-:W-:Y:S01]  /*8260*/  FFMA R42, R42, R67, 1 ;  /* 0x3f8000002a2a7423 */ /* 0x002fe20000000043 */
[----:B------:R-:W-:Y:S02]  /*8270*/  SHF.L.U32 R13, R43, 0x10, RZ ;  /* 0x000000102b0d7819 */ /* 0x000fe400000006ff */
[----:B------:R-:W-:Y:S02]  /*8280*/  LOP3.LUT R12, R51, 0xffff, RZ, 0xc0, !PT ;  /* 0x0000ffff330c7812 */ /* 0x000fe400078ec0ff */
[----:B------:R-:W-:Y:S02]  /*8290*/  LOP3.LUT R15, R47, 0xffff, RZ, 0xc0, !PT ;  /* 0x0000ffff2f0f7812 */ /* 0x000fe400078ec0ff */
[----:B------:R-:W-:Y:S01]  /*82a0*/  LOP3.LUT R38, R38, 0xff0000, R13, 0xf8, !PT ;  /* 0x00ff000026267812 */ /* 0x000fe200078ef80d */
[----:B------:R-:W-:Y:S01]  /*82b0*/  IMAD.SHL.U32 R13, R12, 0x1000000, RZ ;  /* 0x010000000c0d7824 */ /* 0x000fe200078e00ff */
[----:B------:R-:W-:Y:S01]  /*82c0*/  IADD3 R12, PT, PT, R42, 0x1800000, RZ ;  /* 0x018000002a0c7810 */ /* 0x000fe20007ffe0ff */
[----:B------:R-:W-:-:S03]  /*82d0*/  IMAD.SHL.U32 R15, R15, 0x1000000, RZ ;  /* 0x010000000f0f7824 */ /* 0x000fc600078e00ff */
[----:B------:R-:W-:Y:S02]  /*82e0*/  LOP3.LUT R34, R14, 0xff000000, R13, 0xf8, !PT ;  /* 0xff0000000e227812 */ /* 0x000fe400078ef80d */
[----:B------:R-:W-:Y:S02]  /*82f0*/  MOV R13, UR27 ;  /* 0x0000001b000d7c02 */ /* 0x000fe40008000f00 */
[----:B------:R-:W-:Y:S01]  /*8300*/  LOP3.LUT R37, R38, R15, RZ, 0xfc, !PT ;  /* 0x0000000f26257212 */ /* 0x000fe200078efcff */
[----:B------:R-:W-:Y:S01]  /*8310*/  IMAD.U32 R15, RZ, RZ, UR27 ;  /* 0x0000001bff0f7e24 */ /* 0x000fe2000f8e00ff */
[----:B------:R-:W-:Y:S02]  /*8320*/  LOP3.LUT R12, R12, 0x7f800000, RZ, 0xc0, !PT ;  /* 0x7f8000000c0c7812 */ /* 0x000fe400078ec0ff */
[----:B------:R-:W-:Y:S02]  /*8330*/  @!P0 LEA R13, P3, R13, R64, 0x2 ;  /* 0x000000400d0d8211 */ /* 0x000fe400078610ff */
[----:B------:R-:W-:-:S02]  /*8340*/  MOV R14, UR28 ;  /* 0x0000001c000e7c02 */ /* 0x000fc40008000f00 */
[----:B------:R-:W-:Y:S02]  /*8350*/  ISETP.GT.U32.AND P1, PT, R12, 0x1ffffff, PT ;  /* 0x01ffffff0c00780c */ /* 0x000fe40003f24070 */
[----:B------:R-:W-:Y:S02]  /*8360*/  @!P0 LEA.HI.X R14, R15, R65, R14, 0x2, P3 ;  /* 0x000000410f0e8211 */ /* 0x000fe400018f140e */
[C---:B------:R-:W-:Y:S02]  /*8370*/  @!P0 LEA R12, P3, R13.reuse, UR8, 0x1 ;  /* 0x000000080d0c8c11 */ /* 0x040fe4000f8608ff */
[----:B------:R-:W-:Y:S02]  /*8380*/  IADD3 R38, P2, PT, R62, UR29, RZ ;  /* 0x0000001d3e267c10 */ /* 0x000fe4000ff5e0ff */
[----:B------:R-:W-:Y:S01]  /*8390*/  @!P0 LEA.HI.X R13, R13, UR9, R14, 0x1, P3 ;  /* 0x000000090d0d8c11 */ /* 0x000fe200098f0c0e */
[----:B------:R-:W-:Y:S10]  /*83a0*/  @P0 BRA `(.L_x_23388) ;  /* 0x0000000000240947 */ /* 0x000ff40003800000 */
        /* <DEDUP_REMOVED lines=9> */
.L_x_23388:
[----:B------:R-:W-:Y:S05]  /*8440*/  BSYNC.RECONVERGENT B0 ;  /* 0x0000000000007941 */ /* 0x000fea0003800200 */
.L_x_23387:
        /* <DEDUP_REMOVED lines=10> */
.L_x_23390:
[----:B------:R-:W-:Y:S05]  /*84f0*/  BSYNC.RECONVERGENT B0 ;  /* 0x0000000000007941 */ /* 0x000fea0003800200 */
.L_x_23389:
[----:B------:R2:W-:Y:S01]  /*8500*/  @!P0 STG.E.U16 desc[UR24][R12.64], R49 ;  /* 0x000000310c008986 */ /* 0x0005e2000c101518 */
[----:B------:R-:W-:Y:S04]  /*8510*/  BSSY.RECONVERGENT B0, `(.L_x_23391) ;  /* 0x000000c000007945 */ /* 0x000fe80003800200 */
[----:B------:R-:W-:Y:S05]  /*8520*/  @P0 BRA `(.L_x_23392) ;  /* 0x0000000000280947 */ /* 0x000fea0003800000 */
[----:B--2---:R-:W-:Y:S01]  /*8530*/  MOV R12, R64 ;  /* 0x00000040000c7202 */ /* 0x004fe20000000f00 */
[----:B0-----:R-:W-:Y:S01]  /*8540*/  IMAD.U32 R15, RZ, RZ, UR27 ;  /* 0x0000001bff0f7e24 */ /* 0x001fe2000f8e00ff */
        /* <DEDUP_REMOVED lines=8> */
.L_x_23392:
[----:B------:R-:W-:Y:S05]  /*85d0*/  BSYNC.RECONVERGENT B0 ;  /* 0x0000000000007941 */ /* 0x000fea0003800200 */
.L_x_23391:
        /* <DEDUP_REMOVED lines=12> */
.L_x_23394:
[----:B------:R-:W-:Y:S05]  /*86a0*/  BSYNC.RECONVERGENT B0 ;  /* 0x0000000000007941 */ /* 0x000fea0003800200 */
.L_x_23393:
        /* <DEDUP_REMOVED lines=12> */
.L_x_23396:
[----:B------:R-:W-:Y:S05]  /*8770*/  BSYNC.RECONVERGENT B0 ;  /* 0x0000000000007941 */ /* 0x000fea0003800200 */
.L_x_23395:
[----:B------:R-:W-:Y:S01]  /*8780*/  BSSY.RECONVERGENT B1, `(.L_x_23397) ;  /* 0x000000c000017945 */ /* 0x000fe20003800200 */
[----:B------:R-:W-:Y:S02]  /*8790*/  FMNMX3 R32, |R32|, R39, |R33|, !PT ;  /* 0x0000002720207276 */ /* 0x000fe40007800621 */
[----:B------:R-:W-:Y:S01]  /*87a0*/  IADD3.X R39, PT, PT, R63, UR30, RZ, P2, !PT ;  /* 0x0000001e3f277c10 */ /* 0x000fe200097fe4ff */
[----:B------:R-:W-:Y:S06]  /*87b0*/  @P1 BRA `(.L_x_23398) ;  /* 0x0000000000101947 */ /* 0x000fec0003800000 */
[----:B------:R-:W-:Y:S01]  /*87c0*/  IMAD.MOV.U32 R0, RZ, RZ, R42 ;  /* 0x000000ffff007224 */ /* 0x000fe200078e002a */
[----:B------:R-:W-:-:S07]  /*87d0*/  MOV R8, 0x87f0 ;  /* 0x000087f000087802 */ /* 0x000fce0000000f00 */
[----:B01234-:R-:W-:Y:S05]  /*87e0*/  CALL.REL.NOINC `($__internal_561_$__cuda_sm20_rcp_rn_f32_slowpath) ;  /* 0x0000003800f07944 */ /* 0x01ffea0003c00000 */
[----:B------:R-:W-:Y:S05]  /*87f0*/  BRA `(.L_x_23399) ;  /* 0x0000000000107947 */ /* 0x000fea0003800000 */
.L_x_23398:
[----:B--2-4-:R-:W2:Y:S02]  /*8800*/  MUFU.RCP R13, R42 ;  /* 0x0000002a000d7308 */ /* 0x014ea40000001000 */
[----:B--2---:R-:W-:-:S04]  /*8810*/  FFMA R0, R42, R13, -1 ;  /* 0xbf8000002a007423 */ /* 0x004fc8000000000d */
[----:B------:R-:W-:-:S04]  /*8820*/  FADD.FTZ R0, -R0, -RZ ;  /* 0x800000ff00007221 */ /* 0x000fc80000010100 */
[----:B------:R-:W-:-:S07]  /*8830*/  FFMA R12, R13, R0, R13 ;  /* 0x000000000d0c7223 */ /* 0x000fce000000000d */
.L_x_23399:
[----:B------:R-:W-:Y:S05]  /*8840*/  BSYNC.RECONVERGENT B1 ;  /* 0x0000000000017941 */ /* 0x000fea0003800200 */
.L_x_23397:
[----:B------:R-:W-:Y:S02]  /*8850*/  HFMA2 R13, -RZ, RZ, 0.96630859375, -0.0022525787353515625 ;  /* 0x3bbb989dff0d7431 */ /* 0x000fe400000001ff */
[----:B------:R-:W-:Y:S01]  /*8860*/  FMUL R0, R29, -1.7020000219345092773 ;  /* 0xbfd9db231d007820 */ /* 0x000fe20000400000 */
[----:B0--3--:R-:W-:Y:S01]  /*8870*/  IMAD.MOV.U32 R15, RZ, RZ, 0x437c0000 ;  /* 0x437c0000ff0f7424 */ /* 0x009fe200078e00ff */
        /* <DEDUP_REMOVED lines=16> */
[----:B-1----:R-:W-:Y:S05]  /*8980*/  CALL.REL.NOINC `($__internal_561_$__cuda_sm20_rcp_rn_f32_slowpath) ;  /* 0x0000003800887944 */ /* 0x002fea0003c00000 */
[----:B------:R-:W-:Y:S05]  /*8990*/  BRA `(.L_x_23402) ;  /* 0x0000000000107947 */ /* 0x000fea0003800000 */
.L_x_23401:
[----:B------:R-:W0:Y:S02]  /*89a0*/  MUFU.RCP R12, R15 ;  /* 0x0000000f000c7308 */ /* 0x000e240000001000 */
[----:B0-----:R-:W-:-:S04]  /*89b0*/  FFMA R0, R15, R12, -1 ;  /* 0xbf8000000f007423 */ /* 0x001fc8000000000c */
[----:B------:R-:W-:-:S04]  /*89c0*/  FADD.FTZ R13, -R0, -RZ ;  /* 0x800000ff000d7221 */ /* 0x000fc80000010100 */
[----:B------:R-:W-:-:S07]  /*89d0*/  FFMA R12, R12, R13, R12 ;  /* 0x0000000d0c0c7223 */ /* 0x000fce000000000c */
.L_x_23402:
[----:B------:R-:W-:Y:S05]  /*89e0*/  BSYNC.RECONVERGENT B1 ;  /* 0x0000000000017941 */ /* 0x000fea0003800200 */
.L_x_23400:
        /* <DEDUP_REMOVED lines=19> */
[----:B-1----:R-:W-:Y:S05]  /*8b20*/  CALL.REL.NOINC `($__internal_561_$__cuda_sm20_rcp_rn_f32_slowpath) ;  /* 0x0000003800207944 */ /* 0x002fea0003c00000 */
[----:B------:R-:W-:Y:S05]  /*8b30*/  BRA `(.L_x_23405) ;  /* 0x0000000000107947 */ /* 0x000fea0003800000 */
.L_x_23404:
[----:B------:R-:W0:Y:S02]  /*8b40*/  MUFU.RCP R12, R15 ;  /* 0x0000000f000c7308 */ /* 0x000e240000001000 */
[----:B0-----:R-:W-:-:S04]  /*8b50*/  FFMA R0, R15, R12, -1 ;  /* 0xbf8000000f007423 */ /* 0x001fc8000000000c */
[----:B------:R-:W-:-:S04]  /*8b60*/  FADD.FTZ R13, -R0, -RZ ;  /* 0x800000ff000d7221 */ /* 0x000fc80000010100 */
[----:B------:R-:W-:-:S07]  /*8b70*/  FFMA R12, R12, R13, R12 ;  /* 0x0000000d0c0c7223 */ /* 0x000fce000000000c */
.L_x_23405:
[----:B------:R-:W-:Y:S05]  /*8b80*/  BSYNC.RECONVERGENT B1 ;  /* 0x0000000000017941 */ /* 0x000fea0003800200 */
.L_x_23403:
        /* <DEDUP_REMOVED lines=21> */
.L_x_23407:
[----:B------:R-:W0:Y:S02]  /*8ce0*/  MUFU.RCP R12, R15 ;  /* 0x0000000f000c7308 */ /* 0x000e240000001000 */
[----:B0-----:R-:W-:-:S04]  /*8cf0*/  FFMA R0, R15, R12, -1 ;  /* 0xbf8000000f007423 */ /* 0x001fc8000000000c */
[----:B------:R-:W-:-:S04]  /*8d00*/  FADD.FTZ R13, -R0, -RZ ;  /* 0x800000ff000d7221 */ /* 0x000fc80000010100 */
[----:B------:R-:W-:-:S07]  /*8d10*/  FFMA R12, R12, R13, R12 ;  /* 0x0000000d0c0c7223 */ /* 0x000fce000000000c */
.L_x_23408:
[----:B------:R-:W-:Y:S05]  /*8d20*/  BSYNC.RECONVERGENT B1 ;  /* 0x0000000000017941 */ /* 0x000fea0003800200 */
.L_x_23406:
        /* <DEDUP_REMOVED lines=21> */
.L_x_23410:
[----:B------:R-:W0:Y:S02]  /*8e80*/  MUFU.RCP R12, R15 ;  /* 0x0000000f000c7308 */ /* 0x000e240000001000 */
[----:B0-----:R-:W-:-:S04]  /*8e90*/  FFMA R0, R15, R12, -1 ;  /* 0xbf8000000f007423 */ /* 0x001fc8000000000c */
[----:B------:R-:W-:-:S04]  /*8ea0*/  FADD.FTZ R13, -R0, -RZ ;  /* 0x800000ff000d7221 */ /* 0x000fc80000010100 */
[----:B------:R-:W-:-:S07]  /*8eb0*/  FFMA R12, R12, R13, R12 ;  /* 0x0000000d0c0c7223 */ /* 0x000fce000000000c */
.L_x_23411:
[----:B------:R-:W-:Y:S05]  /*8ec0*/  BSYNC.RECONVERGENT B1 ;  /* 0x0000000000017941 */ /* 0x000fea0003800200 */
.L_x_23409:
        /* <DEDUP_REMOVED lines=21> */
.L_x_23413:
[----:B------:R-:W0:Y:S02]  /*9020*/  MUFU.RCP R12, R15 ;  /* 0x0000000f000c7308 */ /* 0x000e240000001000 */
[----:B0-----:R-:W-:-:S04]  /*9030*/  FFMA R0, R15, R12, -1 ;  /* 0xbf8000000f007423 */ /* 0x001fc8000000000c */
[----:B------:R-:W-:-:S04]  /*9040*/  FADD.FTZ R13, -R0, -RZ ;  /* 0x800000ff000d7221 */ /* 0x000fc80000010100 */
[----:B------:R-:W-:-:S07]  /*9050*/  FFMA R12, R12, R13, R12 ;  /* 0x0000000d0c0c7223 */ /* 0x000fce000000000c */
.L_x_23414:
[----:B------:R-:W-:Y:S05]  /*9060*/  BSYNC.RECONVERGENT B1 ;  /* 0x0000000000017941 */ /* 0x000fea0003800200 */
.L_x_23412:
        /* <DEDUP_REMOVED lines=21> */
.L_x_23416:
[----:B------:R-:W0:Y:S02]  /*91c0*/  MUFU.RCP R12, R15 ;  /* 0x0000000f000c7308 */ /* 0x000e240000001000 */
[----:B0-----:R-:W-:-:S04]  /*91d0*/  FFMA R0, R15, R12, -1 ;  /* 0xbf8000000f007423 */ /* 0x001fc8000000000c */
[----:B------:R-:W-:-:S04]  /*91e0*/  FADD.FTZ R13, -R0, -RZ ;  /* 0x800000ff000d7221 */ /* 0x000fc80000010100 */
[----:B------:R-:W-:-:S07]  /*91f0*/  FFMA R12, R12, R13, R12 ;  /* 0x0000000d0c0c7223 */ /* 0x000fce000000000c */
.L_x_23417:
[----:B------:R-:W-:Y:S05]  /*9200*/  BSYNC.RECONVERGENT B1 ;  /* 0x0000000000017941 */ /* 0x000fea0003800200 */
.L_x_23415:
        /* <DEDUP_REMOVED lines=21> */
.L_x_23419:
[----:B------:R-:W0:Y:S02]  /*9360*/  MUFU.RCP R12, R15 ;  /* 0x0000000f000c7308 */ /* 0x000e240000001000 */
[----:B0-----:R-:W-:-:S04]  /*9370*/  FFMA R0, R15, R12, -1 ;  /* 0xbf8000000f007423 */ /* 0x001fc8000000000c */
[----:B------:R-:W-:-:S04]  /*9380*/  FADD.FTZ R13, -R0, -RZ ;  /* 0x800000ff000d7221 */ /* 0x000fc80000010100 */
[----:B------:R-:W-:-:S07]  /*9390*/  FFMA R12, R12, R13, R12 ;  /* 0x0000000d0c0c7223 */ /* 0x000fce000000000c */
.L_x_23420:
[----:B------:R-:W-:Y:S05]  /*93a0*/  BSYNC.RECONVERGENT B1 ;  /* 0x0000000000017941 */ /* 0x000fea0003800200 */
.L_x_23418:
        /* <DEDUP_REMOVED lines=21> */
.L_x_23422:
[----:B------:R-:W0:Y:S02]  /*9500*/  MUFU.RCP R12, R15 ;  /* 0x0000000f000c7308 */ /* 0x000e240000001000 */
[----:B0-----:R-:W-:-:S04]  /*9510*/  FFMA R0, R15, R12, -1 ;  /* 0xbf8000000f007423 */ /* 0x001fc8000000000c */
[----:B------:R-:W-:-:S04]  /*9520*/  FADD.FTZ R13, -R0, -RZ ;  /* 0x800000ff000d7221 */ /* 0x000fc80000010100 */
[----:B------:R-:W-:-:S07]  /*9530*/  FFMA R12, R12, R13, R12 ;  /* 0x0000000d0c0c7223 */ /* 0x000fce000000000c */
.L_x_23423:
[----:B------:R-:W-:Y:S05]  /*9540*/  BSYNC.RECONVERGENT B1 ;  /* 0x0000000000017941 */ /* 0x000fea0003800200 */
.L_x_23421:
        /* <DEDUP_REMOVED lines=21> */
.L_x_23425:
[----:B------:R-:W0:Y:S02]  /*96a0*/  MUFU.RCP R12, R15 ;  /* 0x0000000f000c7308 */ /* 0x000e240000001000 */
[----:B0-----:R-:W-:-:S04]  /*96b0*/  FFMA R0, R15, R12, -1 ;  /* 0xbf8000000f007423 */ /* 0x001fc8000000000c */
[----:B------:R-:W-:-:S04]  /*96c0*/  FADD.FTZ R13, -R0, -RZ ;  /* 0x800000ff000d7221 */ /* 0x000fc80000010100 */
[----:B------:R-:W-:-:S07]  /*96d0*/  FFMA R12, R12, R13, R12 ;  /* 0x0000000d0c0c7223 */ /* 0x000fce000000000c */
.L_x_23426:
[----:B------:R-:W-:Y:S05]  /*96e0*/  BSYNC.RECONVERGENT B1 ;  /* 0x0000000000017941 */ /* 0x000fea0003800200 */
.L_x_23424:
        /* <DEDUP_REMOVED lines=21> */
.L_x_23428:
[----:B------:R-:W0:Y:S02]  /*9840*/  MUFU.RCP R12, R15 ;  /* 0x0000000f000c7308 */ /* 0x000e240000001000 */
[----:B0-----:R-:W-:-:S04]  /*9850*/  FFMA R0, R15, R12, -1 ;  /* 0xbf8000000f007423 */ /* 0x001fc8000000000c */
[----:B------:R-:W-:-:S04]  /*9860*/  FADD.FTZ R13, -R0, -RZ ;  /* 0x800000ff000d7221 */ /* 0x000fc80000010100 */
[----:B------:R-:W-:-:S07]  /*9870*/  FFMA R12, R12, R13, R12 ;  /* 0x0000000d0c0c7223 */ /* 0x000fce000000000c */
.L_x_23429:
[----:B------:R-:W-:Y:S05]  /*9880*/  BSYNC.RECONVERGENT B1 ;  /* 0x0000000000017941 */ /* 0x000fea0003800200 */
.L_x_23427:
        /* <DEDUP_REMOVED lines=21> */
.L_x_23431:
[----:B------:R-:W0:Y:S02]  /*99e0*/  MUFU.RCP R12, R15 ;  /* 0x0000000f000c7308 */ /* 0x000e240000001000 */
[----:B0-----:R-:W-:-:S04]  /*99f0*/  FFMA R0, R15, R12, -1 ;  /* 0xbf8000000f007423 */ /* 0x001fc8000000000c */
[----:B------:R-:W-:-:S04]  /*9a00*/  FADD.FTZ R13, -R0, -RZ ;  /* 0x800000ff000d7221 */ /* 0x000fc80000010100 */
[----:B------:R-:W-:-:S07]  /*9a10*/  FFMA R12, R12, R13, R12 ;  /* 0x0000000d0c0c7223 */ /* 0x000fce000000000c */
.L_x_23432:
[----:B------:R-:W-:Y:S05]  /*9a20*/  BSYNC.RECONVERGENT B1 ;  /* 0x0000000000017941 */ /* 0x000fea0003800200 */
.L_x_23430:
        /* <DEDUP_REMOVED lines=21> */
.L_x_23434:
[----:B------:R-:W0:Y:S02]  /*9b80*/  MUFU.RCP R12, R15 ;  /* 0x0000000f000c7308 */ /* 0x000e240000001000 */
[----:B0-----:R-:W-:-:S04]  /*9b90*/  FFMA R0, R15, R12, -1 ;  /* 0xbf8000000f007423 */ /* 0x001fc8000000000c */
[----:B------:R-:W-:-:S04]  /*9ba0*/  FADD.FTZ R13, -R0, -RZ ;  /* 0x800000ff000d7221 */ /* 0x000fc80000010100 */
[----:B------:R-:W-:-:S07]  /*9bb0*/  FFMA R12, R12, R13, R12 ;  /* 0x0000000d0c0c7223 */ /* 0x000fce000000000c */
.L_x_23435:
[----:B------:R-:W-:Y:S05]  /*9bc0*/  BSYNC.RECONVERGENT B1 ;  /* 0x0000000000017941 */ /* 0x000fea0003800200 */
.L_x_23433:
        /* <DEDUP_REMOVED lines=21> */
.L_x_23437:
[----:B------:R-:W0:Y:S02]  /*9d20*/  MUFU.RCP R12, R15 ;  /* 0x0000000f000c7308 */ /* 0x000e240000001000 */
[----:B0-----:R-:W-:-:S04]  /*9d30*/  FFMA R0, R15, R12, -1 ;  /* 0xbf8000000f007423 */ /* 0x001fc8000000000c */
[----:B------:R-:W-:-:S04]  /*9d40*/  FADD.FTZ R13, -R0, -RZ ;  /* 0x800000ff000d7221 */ /* 0x000fc80000010100 */
[----:B------:R-:W-:-:S07]  /*9d50*/  FFMA R12, R12, R13, R12 ;  /* 0x0000000d0c0c7223 */ /* 0x000fce000000000c */
.L_x_23438:
[----:B------:R-:W-:Y:S05]  /*9d60*/  BSYNC.RECONVERGENT B1 ;  /* 0x0000000000017941 */ /* 0x000fea0003800200 */
.L_x_23436:
        /* <DEDUP_REMOVED lines=21> */
.L_x_23440:
[----:B------:R-:W0:Y:S02]  /*9ec0*/  MUFU.RCP R12, R15 ;  /* 0x0000000f000c7308 */ /* 0x000e240000001000 */
[----:B0-----:R-:W-:-:S04]  /*9ed0*/  FFMA R0, R15, R12, -1 ;  /* 0xbf8000000f007423 */ /* 0x001fc8000000000c */
[----:B------:R-:W-:-:S04]  /*9ee0*/  FADD.FTZ R13, -R0, -RZ ;  /* 0x800000ff000d7221 */ /* 0x000fc80000010100 */
[----:B------:R-:W-:-:S07]  /*9ef0*/  FFMA R12, R12, R13, R12 ;  /* 0x0000000d0c0c7223 */ /* 0x000fce000000000c */
.L_x_23441:
[----:B------:R-:W-:Y:S05]  /*9f00*/  BSYNC.RECONVERGENT B1 ;  /* 0x0000000000017941 */ /* 0x000fea0003800200 */
.L_x_23439:
        /* <DEDUP_REMOVED lines=21> */
.L_x_23443:
[----:B------:R-:W0:Y:S02]  /*a060*/  MUFU.RCP R12, R15 ;  /* 0x0000000f000c7308 */ /* 0x000e240000001000 */
[----:B0-----:R-:W-:-:S04]  /*a070*/  FFMA R0, R15, R12, -1 ;  /* 0xbf8000000f007423 */ /* 0x001fc8000000000c */
[----:B------:R-:W-:-:S04]  /*a080*/  FADD.FTZ R13, -R0, -RZ ;  /* 0x800000ff000d7221 */ /* 0x000fc80000010100 */
[----:B------:R-:W-:-:S07]  /*a090*/  FFMA R12, R12, R13, R12 ;  /* 0x0000000d0c0c7223 */ /* 0x000fce000000000c */
.L_x_23444:
[----:B------:R-:W-:Y:S05]  /*a0a0*/  BSYNC.RECONVERGENT B1 ;  /* 0x0000000000017941 */ /* 0x000fea0003800200 */
.L_x_23442:
        /* <DEDUP_REMOVED lines=103> */
.L_x_23446:
[----:B------:R-:W-:Y:S05]  /*a720*/  BSYNC.RECONVERGENT B0 ;  /* 0x0000000000007941 */ /* 0x000fea0003800200 */
.L_x_23445:
        /* <DEDUP_REMOVED lines=14> */
.L_x_23448:
[----:B------:R-:W-:Y:S05]  /*a810*/  BSYNC.RECONVERGENT B0 ;  /* 0x0000000000007941 */ /* 0x000fea0003800200 */
.L_x_23447:
        /* <DEDUP_REMOVED lines=15> */
.L_x_23450:
[----:B------:R-:W-:Y:S05]  /*a910*/  BSYNC.RECONVERGENT B0 ;  /* 0x0000000000007941 */ /* 0x000fea0003800200 */
.L_x_23449:
        /* <DEDUP_REMOVED lines=15> */
.L_x_23452:
[----:B------:R-:W-:Y:S05]  /*aa10*/  BSYNC.RECONVERGENT B0 ;  /* 0x0000000000007941 */ /* 0x000fea0003800200 */
.L_x_23451:
        /* <DEDUP_REMOVED lines=16> */
.L_x_23454:
[----:B------:R-:W-:Y:S05]  /*ab20*/  BSYNC.RECONVERGENT B0 ;  /* 0x0000000000007941 */ /* 0x000fea0003800200 */
.L_x_23453:
        /* <DEDUP_REMOVED lines=38> */
.L_x_23459:
        /* <DEDUP_REMOVED lines=48> */
.L_x_23458:
[----:B------:R-:W-:Y:S05]  /*b090*/  BSYNC.RECONVERGENT B1 ;  /* 0x0000000000017941 */ /* 0x000fea0003800200 */
.L_x_23457:
        /* <DEDUP_REMOVED lines=35> */
.L_x_23456:
[----:B------:R-:W-:Y:S05]  /*b2d0*/  BSYNC.RECONVERGENT B0 ;  /* 0x0000000000007941 */ /* 0x000fea0003800200 */
.L_x_23455:
        /* <DEDUP_REMOVED lines=21> */
[----:B------:R-:W-:Y:S02]  /*b430*/  IADD3 R27, PT, PT, R0, -R35, RZ ;  /* 0x80000023001b7210 */ /* 0x000fe40007ffe0ff */
[----:B------:R-:W-:-:S03]  /*b440*/  LEA R2, R9, R2, 0x5 ;  /* 0x0000000209027211 */ /* 0x000fc600078e28ff */
[----:B------:R-:W-:Y:S01]  /*b450*/  IMAD.MOV R0, RZ, RZ, -R27 ;  /* 0x000000ffff007224 */ /* 0x000fe200078e0a1b */
[----:B------:R-:W-:-:S07]  /*b460*/  IADD3 R31, PT, PT, R2, 0x10, R31 ;  /* 0x00000010021f7810 */ /* 0x000fce0007ffe01f */
.L_x_23464:
        /* <DEDUP_REMOVED lines=12> */
[----:B------:R-:W0:Y:S01]  /*b530*/  @!P4 LDS.64 R2, [R31+-0x10] ;  /* 0xfffff0001f02c984 */ /* 0x000e220000000a00 */
[----:B------:R-:W-:-:S02]  /*b540*/  @!P4 IADD3 R4, P6, PT, R13, R8, RZ ;  /* 0x000000080d04c210 */ /* 0x000fc40007fde0ff */
[----:B------:R-:W-:Y:S01]  /*b550*/  IADD3 R8, P5, PT, R8, UR4, RZ ;  /* 0x0000000408087c10 */ /* 0x000fe2000ffbe0ff */
[----:B------:R-:W1:Y:S01]  /*b560*/  @!P3 LDS.64 R12, [R31+-0x8] ;  /* 0xfffff8001f0cb984 */ /* 0x000e620000000a00 */
[----:B------:R-:W-:Y:S02]  /*b570*/  @!P4 IADD3.X R5, PT, PT, RZ, R10, RZ, P6, !PT ;  /* 0x0000000aff05c210 */ /* 0x000fe400037fe4ff */
[----:B------:R-:W-:Y:S01]  /*b580*/  @!P4 LEA R18, P6, R4, UR6, 0x3 ;  /* 0x000000060412cc11 */ /* 0x000fe2000f8c18ff */
[----:B------:R-:W2:Y:S01]  /*b590*/  @!P2 LDS.64 R14, [R31] ;  /* 0x000000001f0ea984 */ /* 0x000ea20000000a00 */
[----:B------:R-:W-:Y:S02]  /*b5a0*/  IADD3.X R10, PT, PT, R10, UR5, RZ, P5, !PT ;  /* 0x000000050a0a7c10 */ /* 0x000fe4000affe4ff */
[----:B------:R-:W-:Y:S01]  /*b5b0*/  @!P4 LEA.HI.X R19, R4, UR11, R5, 0x3, P6 ;  /* 0x0000000b0413cc11 */ /* 0x000fe2000b0f1c05 */
[----:B------:R3:W4:Y:S01]  /*b5c0*/  @!P1 LDS.64 R16, [R31+0x8] ;  /* 0x000008001f109984 */ /* 0x0007220000000a00 */
        /* <DEDUP_REMOVED lines=8> */
[----:B---3--:R-:W-:Y:S01]  /*b650*/  IADD3 R31, PT, PT, R31, 0x20, RZ ;  /* 0x000000201f1f7810 */ /* 0x008fe20007ffe0ff */
[----:B------:R-:W-:Y:S01]  /*b660*/  @!P2 IMAD.X R5, RZ, RZ, R10, P5 ;  /* 0x000000ffff05a224 */ /* 0x000fe200028e060a */
[----:B------:R-:W-:Y:S02]  /*b670*/  @!P2 LEA R22, P5, R4, UR6, 0x3 ;  /* 0x000000060416ac11 */ /* 0x000fe4000f8a18ff */
[----:B------:R-:W-:Y:S02]  /*b680*/  IADD3.X R10, PT, PT, R10, UR5, RZ, P6, !PT ;  /* 0x000000050a0a7c10 */ /* 0x000fe4000b7fe4ff */
[----:B------:R-:W-:Y:S02]  /*b690*/  @!P2 LEA.HI.X R23, R4, UR11, R5, 0x3, P5 ;  /* 0x0000000b0417ac11 */ /* 0x000fe4000a8f1c05 */
[----:B------:R-:W-:Y:S01]  /*b6a0*/  @!P1 IADD3 R4, P5, PT, R29, R8, RZ ;  /* 0x000000081d049210 */ /* 0x000fe20007fbe0ff */
[----:B0-----:R0:W-:Y:S03]  /*b6b0*/  @!P4 STG.E.64 desc[UR24][R18.64], R2 ;  /* 0x000000021200c986 */ /* 0x0011e6000c101b18 */
[----:B------:R-:W-:-:S02]  /*b6c0*/  @!P1 IADD3.X R5, PT, PT, RZ, R10, RZ, P5, !PT ;  /* 0x0000000aff059210 */ /* 0x000fc40002ffe4ff */
        /* <DEDUP_REMOVED lines=10> */
.L_x_23463:
[----:B------:R-:W-:Y:S05]  /*b770*/  BSYNC.RECONVERGENT B1 ;  /* 0x0000000000017941 */ /* 0x000fea0003800200 */
.L_x_23462:
[----:B------:R-:W-:Y:S05]  /*b780*/  @!P0 BRA `(.L_x_23461) ;  /* 0x0000000000888947 */ /* 0x000fea0003800000 */
[----:B0-----:R-:W-:Y:S02]  /*b790*/  LOP3.LUT R13, R5, 0x1f, RZ, 0xc0, !PT ;  /* 0x0000001f050d7812 */ /* 0x001fe400078ec0ff */
        /* <DEDUP_REMOVED lines=33> */
.L_x_23461:
[----:B------:R-:W-:Y:S05]  /*b9b0*/  BSYNC.RECONVERGENT B0 ;  /* 0x0000000000007941 */ /* 0x000fea0003800200 */
.L_x_23460:
        /* <DEDUP_REMOVED lines=39> */
.L_x_23473:
[----:B------:R-:W-:Y:S02]  /*bc30*/  ISETP.NE.AND P0, PT, R11, RZ, PT ;  /* 0x000000ff0b00720c */ /* 0x000fe40003f05270 */
[----:B-1----:R-:W-:-:S11]  /*bc40*/  FMNMX R5, R2, R5, !PT ;  /* 0x0000000502057209 */ /* 0x002fd60007800000 */
[----:B------:R-:W-:Y:S05]  /*bc50*/  @P0 BRA `(.L_x_23466) ;  /* 0x0000000000080947 */ /* 0x000fea0003800000 */
[----:B0-----:R-:W0:Y:S02]  /*bc60*/  LDC.64 R2, c[0x0][0x3a8] ;  /* 0x0000ea00ff027b82 */ /* 0x001e240000000a00 */
[----:B0-----:R1:W-:Y:S02]  /*bc70*/  REDG.E.MAX.S32.STRONG.GPU desc[UR24][R2.64], R5 ;  /* 0x000000050200798e */ /* 0x0013e4000d12e318 */
.L_x_23466:
[----:B------:R-:W-:Y:S05]  /*bc80*/  BSYNC B0 ;  /* 0x0000000000007941 */ /* 0x000fea0003800000 */
.L_x_23465:
        /* <DEDUP_REMOVED lines=11> */
[----:B01----:R-:W-:Y:S05]  /*bd40*/  CALL.REL.NOINC `($__internal_561_$__cuda_sm20_rcp_rn_f32_slowpath) ;  /* 0x0000000400987944 */ /* 0x003fea0003c00000 */
[----:B------:R-:W-:Y:S05]  /*bd50*/  BRA `(.L_x_23469) ;  /* 0x0000000000147947 */ /* 0x000fea0003800000 */
.L_x_23468:
[----:B0-----:R-:W0:Y:S01]  /*bd60*/  MUFU.RCP R12, UR13 ;  /* 0x0000000d000c7d08 */ /* 0x001e220008001000 */
[----:B-1----:R-:W-:-:S04]  /*bd70*/  IMAD.U32 R3, RZ, RZ, UR13 ;  /* 0x0000000dff037e24 */ /* 0x002fc8000f8e00ff */
[----:B0-----:R-:W-:-:S04]  /*bd80*/  FFMA R0, R12, R3, -1 ;  /* 0xbf8000000c007423 */ /* 0x001fc80000000003 */
[----:B------:R-:W-:-:S04]  /*bd90*/  FADD.FTZ R3, -R0, -RZ ;  /* 0x800000ff00037221 */ /* 0x000fc80000010100 */
[----:B------:R-:W-:-:S07]  /*bda0*/  FFMA R12, R12, R3, R12 ;  /* 0x000000030c0c7223 */ /* 0x000fce000000000c */
.L_x_23469:
[----:B------:R-:W0:Y:S02]  /*bdb0*/  LDC.64 R2, c[0x0][0x3b0] ;  /* 0x0000ec00ff027b82 */ /* 0x000e240000000a00 */
[----:B0-----:R-:W-:Y:S01]  /*bdc0*/  STG.E desc[UR24][R2.64], R12 ;  /* 0x0000000c02007986 */ /* 0x001fe2000c101918 */
[----:B------:R-:W-:Y:S05]  /*bdd0*/  EXIT ;  /* 0x000000000000794d */ /* 0x000fea0003800000 */
.L_x_23467:
[----:B------:R-:W-:Y:S01]  /*bde0*/  HFMA2 R7, -RZ, RZ, 0, 2.384185791015625e-07 ;  /* 0x00000004ff077431 */ /* 0x000fe200000001ff */
[----:B------:R-:W-:Y:S01]  /*bdf0*/  MOV R9, 0x1f ;  /* 0x0000001f00097802 */ /* 0x000fe20000000f00 */
[----:B------:R-:W-:-:S07]  /*be00*/  IMAD.MOV.U32 R4, RZ, RZ, -0x1 ;  /* 0xffffffffff047424 */ /* 0x000fce00078e00ff */
[----:B01----:R-:W-:Y:S05]  /*be10*/  WARPSYNC.COLLECTIVE R4, `(.L_x_23470) ;  /* 0x0000000004087348 */ /* 0x003fea0003c00000 */
[----:B-1----:R1:W2:Y:S02]  /*be20*/  SHFL.DOWN P0, R5, R0, R7, R9 ;  /* 0x0800000700057389 */ /* 0x0022a40000000009 */
[----:B012---:R-:W-:Y:S05]  /*be30*/  ENDCOLLECTIVE ;  /* 0x000000000000791b */ /* 0x007fea0003800000 */
.L_x_23470:
[----:B------:R-:W-:Y:S01]  /*be40*/  IMAD.MOV.U32 R7, RZ, RZ, 0x2 ;  /* 0x00000002ff077424 */ /* 0x000fe200078e00ff */
[----:B------:R-:W-:-:S04]  /*be50*/  MOV R3, R5 ;  /* 0x0000000500037202 */ /* 0x000fc80000000f00 */
[----:B------:R-:W-:-:S04]  /*be60*/  FMNMX R3, R3, R0, !PT ;  /* 0x0000000003037209 */ /* 0x000fc80007800000 */
[----:B------:R-:W-:-:S07]  /*be70*/  MOV R0, R3 ;  /* 0x0000000300007202 */ /* 0x000fce0000000f00 */
[----:B------:R-:W-:Y:S05]  /*be80*/  WARPSYNC.COLLECTIVE R4, `(.L_x_23471) ;  /* 0x0000000004087348 */ /* 0x000fea0003c00000 */
[----:B------:R0:W1:Y:S02]  /*be90*/  SHFL.DOWN P0, R5, R0, R7, R9 ;  /* 0x0800000700057389 */ /* 0x0000640000000009 */
[----:B01----:R-:W-:Y:S05]  /*bea0*/  ENDCOLLECTIVE ;  /* 0x000000000000791b */ /* 0x003fea0003800000 */
.L_x_23471:
[----:B------:R-:W-:Y:S01]  /*beb0*/  IMAD.MOV.U32 R7, RZ, RZ, 0x1 ;  /* 0x00000001ff077424 */ /* 0x000fe200078e00ff */
[----:B------:R-:W-:-:S04]  /*bec0*/  MOV R2, R5 ;  /* 0x0000000500027202 */ /* 0x000fc80000000f00 */
[----:B------:R-:W-:-:S04]  /*bed0*/  FMNMX R2, R3, R2, !PT ;  /* 0x0000000203027209 */ /* 0x000fc80007800000 */
[----:B------:R-:W-:-:S07]  /*bee0*/  MOV R0, R2 ;  /* 0x0000000200007202 */ /* 0x000fce0000000f00 */
[----:B------:R-:W-:Y:S05]  /*bef0*/  WARPSYNC.COLLECTIVE R4, `(.L_x_23472) ;  /* 0x0000000004087348 */ /* 0x000fea0003c00000 */
[----:B------:R0:W1:Y:S02]  /*bf00*/  SHFL.DOWN P0, R5, R0, R7, R9 ;  /* 0x0800000700057389 */ /* 0x0000640000000009 */
[----:B01----:R-:W-:Y:S05]  /*bf10*/  ENDCOLLECTIVE ;  /* 0x000000000000791b */ /* 0x003fea0003800000 */
.L_x_23472:
[----:B------:R-:W-:Y:S05]  /*bf20*/  BRA `(.L_x_23473) ;  /* 0xfffffffc00407947 */ /* 0x000fea000383ffff */
        .weak           $__internal_560_$__cuda_sm20_div_u64
        .type           $__internal_560_$__cuda_sm20_div_u64,@function
        .size           $__internal_560_$__cuda_sm20_div_u64,($__internal_561_$__cuda_sm20_rcp_rn_f32_slowpath - $__internal_560_$__cuda_sm20_div_u64)
$__internal_560_$__cuda_sm20_div_u64:
        /* <DEDUP_REMOVED lines=71> */
[----:B------:R-:W-:Y:S11]  /*c3a0*/  RET.REL.NODEC R2 `(_ZN18transformer_engine6detail38cast_transpose_fused_kernel_notalignedILb0ELb0ELb1EfNS_16CTDBiasDActParamIff13__nv_fp8_e4m3fEELi2ELi8ENS_5EmptyEXadL_ZNS_5qgeluIffEET_T0_RKS5_EEEEvT3_mmm) ;  /* 0xffffff3c02147950 */ /* 0x000ff60003c3ffff */
        .weak           $__internal_561_$__cuda_sm20_rcp_rn_f32_slowpath
        .type           $__internal_561_$__cuda_sm20_rcp_rn_f32_slowpath,@function
        .size           $__internal_561_$__cuda_sm20_rcp_rn_f32_slowpath,(.L_x_29862 - $__internal_561_$__cuda_sm20_rcp_rn_f32_slowpath)
$__internal_561_$__cuda_sm20_rcp_rn_f32_slowpath:
        /* <DEDUP_REMOVED lines=15> */
.L_x_23475:
        /* <DEDUP_REMOVED lines=33> */
.L_x_23477:
[----:B------:R0:W1:Y:S02]  /*c6b0*/  MUFU.RCP R12, R0 ;  /* 0x00000000000c7308 */ /* 0x0000640000001000 */
.L_x_23476:
[----:B------:R-:W-:Y:S05]  /*c6c0*/  BSYNC B0 ;  /* 0x0000000000007941 */ /* 0x000fea0003800000 */
.L_x_23474:
[----:B------:R-:W-:Y:S01]  /*c6d0*/  HFMA2 R15, -RZ, RZ, 0, 0 ;  /* 0x00000000ff0f7431 */ /* 0x000fe200000001ff */
[----:B------:R-:W-:-:S04]  /*c6e0*/  MOV R14, R8 ;  /* 0x00000008000e7202 */ /* 0x000fc80000000f00 */
[----:B01----:R-:W-:Y:S05]  /*c6f0*/  RET.REL.NODEC R14 `(_ZN18transformer_engine6detail38cast_transpose_fused_kernel_notalignedILb0ELb0ELb1EfNS_16CTDBiasDActParamIff13__nv_fp8_e4m3fEELi2ELi8ENS_5EmptyEXadL_ZNS_5qgeluIffEET_T0_RKS5_EEEEvT3_mmm) ;  /* 0xffffff380e407950 */ /* 0x003fea0003c3ffff */
.L_x_23478:
        /* <DEDUP_REMOVED lines=16> */
.L_x_29862:


//--------------------- .text._ZN18transformer_engine6detail38cast_transpose_fused_kernel_notalignedILb0ELb0ELb1EfNS_16CTDBiasDActParamIff13__nv_fp8_e5m2fEELi2ELi8ENS_5EmptyEXadL_ZNS_5qgeluIffEET_T0_RKS5_EEEEvT3_mmm --------------------------
	.section	.text._ZN18transformer_engine6detail38cast_transpose_fused_kernel_notalignedILb0ELb0ELb1EfNS_16CTDBiasDActParamIff13__nv_fp8_e5m2fEELi2ELi8ENS_5EmptyEXadL_ZNS_5qgeluIffEET_T0_RKS5_EEEEvT3_mmm,"ax",@progbits
	.align	128
        .global         _ZN18transformer_engine6detail38cast_transpose_fused_kernel_notalignedILb0ELb0ELb1EfNS_16CTDBiasDActParamIff13__nv_fp8_e5m2fEELi2ELi8ENS_5EmptyEXadL_ZNS_5qgeluIffEET_T0_RKS5_EEEEvT3_mmm
        .type           _ZN18transformer_engine6detail38cast_transpose_fused_kernel_notalignedILb0ELb0ELb1EfNS_16CTDBiasDActParamIff13__nv_fp8_e5m2fEELi2ELi8ENS_5EmptyEXadL_ZNS_5qgeluIffEET_T0_RKS5_EEEEvT3_mmm,@function
        .size           _ZN18transformer_engine6detail38cast_transpose_fused_kernel_notalignedILb0ELb0ELb1EfNS_16CTDBiasDActParamIff13__nv_fp8_e5m2fEELi2ELi8ENS_5EmptyEXadL_ZNS_5qgeluIffEET_T0_RKS5_EEEEvT3_mmm,(.L_x_29864 - _ZN18transformer_engine6detail38cast_transpose_fused_kernel_notalignedILb0ELb0ELb1EfNS_16CTDBiasDActParamIff13__nv_fp8_e5m2fEELi2ELi8ENS_5EmptyEXadL_ZNS_5qgeluIffEET_T0_RKS5_EEEEvT3_mmm)
        .other          _ZN18transformer_engine6detail38cast_transpose_fused_kernel_notalignedILb0ELb0ELb1EfNS_16CTDBiasDActParamIff13__nv_fp8_e5m2fEELi2ELi8ENS_5EmptyEXadL_ZNS_5qgeluIffEET_T0_RKS5_EEEEvT3_mmm,@"STO_CUDA_ENTRY STV_DEFAULT"
_ZN18transformer_engine6detail38cast_transpose_fused_kernel_notalignedILb0ELb0ELb1EfNS_16CTDBiasDActParamIff13__nv_fp8_e5m2fEELi2ELi8ENS_5EmptyEXadL_ZNS_5qgeluIffEET_T0_RKS5_EEEEvT3_mmm:
.text._ZN18transformer_engine6detail38cast_transpose_fused_kernel_notalignedILb0ELb0ELb1EfNS_16CTDBiasDActParamIff13__nv_fp8_e5m2fEELi2ELi8ENS_5EmptyEXadL_ZNS_5qgeluIffEET_T0_RKS5_EEEEvT3_mmm:
        /* <DEDUP_REMOVED lines=44> */
.L_x_23479:
[----:B------:R-:W-:-:S07]  /*02c0*/  MOV R4, 0x2e0 ;  /* 0x000002e000047802 */ /* 0x000fce0000000f00 */
[----:B------:R-:W-:Y:S05]  /*02d0*/  CALL.REL.NOINC `($__internal_562_$__cuda_sm20_div_u64) ;  /* 0x000000bc00147944 */ /* 0x000fea0003c00000 */
        /* <DEDUP_REMOVED lines=11> */
.L_x_23480:
        /* <DEDUP_REMOVED lines=225> */
[----:B-----5:R-:W-:Y:S05]  /*11a0*/  CALL.REL.NOINC `($__internal_563_$__cuda_sm20_rcp_rn_f32_slowpath) ;  /* 0x000000b000807944 */ /* 0x020fea0003c00000 */
[----:B------:R-:W-:Y:S05]  /*11b0*/  BRA `(.L_x_23483) ;  /* 0x0000000000107947 */ /* 0x000fea0003800000 */
.L_x_23482:
[----:B------:R-:W0:Y:S02]  /*11c0*/  MUFU.RCP R12, R15 ;  /* 0x0000000f000c7308 */ /* 0x000e240000001000 */
[----:B0-----:R-:W-:-:S04]  /*11d0*/  FFMA R0, R15, R12, -1 ;  /* 0xbf8000000f007423 */ /* 0x001fc8000000000c */
[----:B------:R-:W-:-:S04]  /*11e0*/  FADD.FTZ R13, -R0, -RZ ;  /* 0x800000ff000d7221 */ /* 0x000fc80000010100 */
[----:B------:R-:W-:-:S07]  /*11f0*/  FFMA R12, R12, R13, R12 ;  /* 0x0000000d0c0c7223 */ /* 0x000fce000000000c */
.L_x_23483:
[----:B------:R-:W-:Y:S05]  /*1200*/  BSYNC.RECONVERGENT B1 ;  /* 0x0000000000017941 */ /* 0x000fea0003800200 */
.L_x_23481:
        /* <DEDUP_REMOVED lines=19> */
[----:B-----5:R-:W-:Y:S05]  /*1340*/  CALL.REL.NOINC `($__internal_563_$__cuda_sm20_rcp_rn_f32_slowpath) ;  /* 0x000000b000187944 */ /* 0x020fea0003c00000 */
[----:B------:R-:W-:Y:S05]  /*1350*/  BRA `(.L_x_23486) ;  /* 0x0000000000107947 */ /* 0x000fea0003800000 */
.L_x_23485:
[----:B------:R-:W0:Y:S02]  /*1360*/  MUFU.RCP R12, R15 ;  /* 0x0000000f000c7308 */ /* 0x000e240000001000 */
[----:B0-----:R-:W-:-:S04]  /*1370*/  FFMA R0, R15, R12, -1 ;  /* 0xbf8000000f007423 */ /* 0x001fc8000000000c */
[----:B------:R-:W-:-:S04]  /*1380*/  FADD.FTZ R13, -R0, -RZ ;  /* 0x800000ff000d7221 */ /* 0x000fc80000010100 */
[----:B------:R-:W-:-:S07]  /*1390*/  FFMA R12, R12, R13, R12 ;  /* 0x0000000d0c0c7223 */ /* 0x000fce000000000c */
.L_x_23486:
[----:B------:R-:W-:Y:S05]  /*13a0*/  BSYNC.RECONVERGENT B1 ;  /* 0x0000000000017941 */ /* 0x000fea0003800200 */
.L_x_23484:
        /* <DEDUP_REMOVED lines=19> */
[----:B------:R-:W-:Y:S05]  /*14e0*/  CALL.REL.NOINC `($__internal_563_$__cuda_sm20_rcp_rn_f32_slowpath) ;  /* 0x000000ac00b07944 */ /* 0x000fea0003c00000 */
[----:B------:R-:W-:Y:S05]  /*14f0*/  BRA `(.L_x_23489) ;  /* 0x0000000000107947 */ /* 0x000fea0003800000 */
.L_x_23488:
[----:B------:R-:W0:Y:S02]  /*1500*/  MUFU.RCP R12, R15 ;  /* 0x0000000f000c7308 */ /* 0x000e240000001000 */
[----:B0-----:R-:W-:-:S04]  /*1510*/  FFMA R0, R15, R12, -1 ;  /* 0xbf8000000f007423 */ /* 0x001fc8000000000c */
[----:B------:R-:W-:-:S04]  /*1520*/  FADD.FTZ R13, -R0, -RZ ;  /* 0x800000ff000d7221 */ /* 0x000fc80000010100 */
[----:B------:R-:W-:-:S07]  /*1530*/  FFMA R12, R12, R13, R12 ;  /* 0x0000000d0c0c7223 */ /* 0x000fce000000000c */
.L_x_23489:
[----:B------:R-:W-:Y:S05]  /*1540*/  BSYNC.RECONVERGENT B1 ;  /* 0x0000000000017941 */ /* 0x000fea0003800200 */
.L_x_23487:
        /* <DEDUP_REMOVED lines=19> */
[----:B------:R-:W-:Y:S05]  /*1680*/  CALL.REL.NOINC `($__internal_563_$__cuda_sm20_rcp_rn_f32_slowpath) ;  /* 0x000000ac00487944 */ /* 0x000fea0003c00000 */
[----:B------:R-:W-:Y:S05]  /*1690*/  BRA `(.L_x_23492) ;  /* 0x0000000000107947 */ /* 0x000fea0003800000 */
.L_x_23491:
[----:B------:R-:W0:Y:S02]  /*16a0*/  MUFU.RCP R12, R15 ;  /* 0x0000000f000c7308 */ /* 0x000e240000001000 */
[----:B0-----:R-:W-:-:S04]  /*16b0*/  FFMA R0, R15, R12, -1 ;  /* 0xbf8000000f007423 */ /* 0x001fc8000000000c */
[----:B------:R-:W-:-:S04]  /*16c0*/  FADD.FTZ R13, -R0, -RZ ;  /* 0x800000ff000d7221 */ /* 0x000fc80000010100 */
[----:B------:R-:W-:-:S07]  /*16d0*/  FFMA R12, R12, R13, R12 ;  /* 0x0000000d0c0c7223 */ /* 0x000fce000000000c */
.L_x_23492:
[----:B------:R-:W-:Y:S05]  /*16e0*/  BSYNC.RECONVERGENT B1 ;  /* 0x0000000000017941 */ /* 0x000fea0003800200 */
.L_x_23490:
        /* <DEDUP_REMOVED lines=21> */
.L_x_23494:
[----:B------:R-:W0:Y:S02]  /*1840*/  MUFU.RCP R12, R15 ;  /* 0x0000000f000c7308 */ /* 0x000e240000001000 */
[----:B0-----:R-:W-:-:S04]  /*1850*/  FFMA R0, R15, R12, -1 ;  /* 0xbf8000000f007423 */ /* 0x001fc8000000000c */
[----:B------:R-:W-:-:S04]  /*1860*/  FADD.FTZ R13, -R0, -RZ ;  /* 0x800000ff000d7221 */ /* 0x000fc80000010100 */
[----:B------:R-:W-:-:S07]  /*1870*/  FFMA R12, R12, R13, R12 ;  /* 0x0000000d0c0c7223 */ /* 0x000fce000000000c */
.L_x_23495:
[----:B------:R-:W-:Y:S05]  /*1880*/  BSYNC.RECONVERGENT B1 ;  /* 0x0000000000017941 */ /* 0x000fea0003800200 */
.L_x_23493:
        /* <DEDUP_REMOVED lines=21> */
.L_x_23497:
[----:B------:R-:W0:Y:S02]  /*19e0*/  MUFU.RCP R12, R15 ;  /* 0x0000000f000c7308 */ /* 0x000e240000001000 */
[----:B0-----:R-:W-:-:S04]  /*19f0*/  FFMA R0, R15, R12, -1 ;  /* 0xbf8000000f007423 */ /* 0x001fc8000000000c */
[----:B------:R-:W-:-:S04]  /*1a00*/  FADD.FTZ R13, -R0, -RZ ;  /* 0x800000ff000d7221 */ /* 0x000fc80000010100 */
[----:B------:R-:W-:-:S07]  /*1a10*/  FFMA R12, R12, R13, R12 ;  /* 0x0000000d0c0c7223 */ /* 0x000fce000000000c */
.L_x_23498:
[----:B------:R-:W-:Y:S05]  /*1a20*/  BSYNC.RECONVERGENT B1 ;  /* 0x0000000000017941 */ /* 0x000fea0003800200 */
.L_x_23496:
        /* <DEDUP_REMOVED lines=21> */
.L_x_23500:
[----:B------:R-:W0:Y:S02]  /*1b80*/  MUFU.RCP R12, R15 ;  /* 0x0000000f000c7308 */ /* 0x000e240000001000 */
[----:B0-----:R-:W-:-:S04]  /*1b90*/  FFMA R0, R15, R12, -1 ;  /* 0xbf8000000f007423 */ /* 0x001fc8000000000c */
[----:B------:R-:W-:-:S04]  /*1ba0*/  FADD.FTZ R13, -R0, -RZ ;  /* 0x800000ff000d7221 */ /* 0x000fc80000010100 */
[----:B------:R-:W-:-:S07]  /*1bb0*/  FFMA R12, R12, R13, R12 ;  /* 0x0000000d0c0c7223 */ /* 0x000fce000000000c */
.L_x_23501:
[----:B------:R-:W-:Y:S05]  /*1bc0*/  BSYNC.RECONVERGENT B1 ;  /* 0x0000000000017941 */ /* 0x000fea0003800200 */
.L_x_23499:
        /* <DEDUP_REMOVED lines=21> */
.L_x_23503:
[----:B------:R-:W0:Y:S02]  /*1d20*/  MUFU.RCP R12, R15 ;  /* 0x0000000f000c7308 */ /* 0x000e240000001000 */
[----:B0-----:R-:W-:-:S04]  /*1d30*/  FFMA R0, R15, R12, -1 ;  /* 0xbf8000000f007423 */ /* 0x001fc8000000000c */
[----:B------:R-:W-:-:S04]  /*1d40*/  FADD.FTZ R13, -R0, -RZ ;  /* 0x800000ff000d7221 */ /* 0x000fc80000010100 */
[----:B------:R-:W-:-:S07]  /*1d50*/  FFMA R12, R12, R13, R12 ;  /* 0x0000000d0c0c7223 */ /* 0x000fce000000000c */
.L_x_23504:
[----:B------:R-:W-:Y:S05]  /*1d60*/  BSYNC.RECONVERGENT B1 ;  /* 0x0000000000017941 */ /* 0x000fea0003800200 */
.L_x_23502:
        /* <DEDUP_REMOVED lines=21> */
.L_x_23506:
[----:B------:R-:W0:Y:S02]  /*1ec0*/  MUFU.RCP R12, R15 ;  /* 0x0000000f000c7308 */ /* 0x000e240000001000 */
[----:B0-----:R-:W-:-:S04]  /*1ed0*/  FFMA R0, R15, R12, -1 ;  /* 0xbf8000000f007423 */ /* 0x001fc8000000000c */
[----:B------:R-:W-:-:S04]  /*1ee0*/  FADD.FTZ R13, -R0, -RZ ;  /* 0x800000ff000d7221 */ /* 0x000fc80000010100 */
[----:B------:R-:W-:-:S07]  /*1ef0*/  FFMA R12, R12, R13, R12 ;  /* 0x0000000d0c0c7223 */ /* 0x000fce000000000c */
.L_x_23507:
[----:B------:R-:W-:Y:S05]  /*1f00*/  BSYNC.RECONVERGENT B1 ;  /* 0x0000000000017941 */ /* 0x000fea0003800200 */
.L_x_23505:
        /* <DEDUP_REMOVED lines=21> */
.L_x_23509:
[----:B------:R-:W0:Y:S02]  /*2060*/  MUFU.RCP R12, R15 ;  /* 0x0000000f000c7308 */ /* 0x000e240000001000 */
[----:B0-----:R-:W-:-:S04]  /*2070*/  FFMA R0, R15, R12, -1 ;  /* 0xbf8000000f007423 */ /* 0x001fc8000000000c */
[----:B------:R-:W-:-:S04]  /*2080*/  FADD.FTZ R13, -R0, -RZ ;  /* 0x800000ff000d7221 */ /* 0x000fc80000010100 */
[----:B------:R-:W-:-:S07]  /*2090*/  FFMA R12, R12, R13, R12 ;  /* 0x0000000d0c0c7223 */ /* 0x000fce000000000c */
.L_x_23510:
[----:B------:R-:W-:Y:S05]  /*20a0*/  BSYNC.RECONVERGENT B1 ;  /* 0x0000000000017941 */ /* 0x000fea0003800200 */
.L_x_23508:
        /* <DEDUP_REMOVED lines=21> */
.L_x_23512:
[----:B------:R-:W0:Y:S02]  /*2200*/  MUFU.RCP R12, R15 ;  /* 0x0000000f000c7308 */ /* 0x000e240000001000 */
[----:B0-----:R-:W-:-:S04]  /*2210*/  FFMA R0, R15, R12, -1 ;  /* 0xbf8000000f007423 */ /* 0x001fc8000000000c */
[----:B------:R-:W-:-:S04]  /*2220*/  FADD.FTZ R13, -R0, -RZ ;  /* 0x800000ff000d7221 */ /* 0x000fc80000010100 */
[----:B------:R-:W-:-:S07]  /*2230*/  FFMA R12, R12, R13, R12 ;  /* 0x0000000d0c0c7223 */ /* 0x000fce000000000c */
.L_x_23513:
[----:B------:R-:W-:Y:S05]  /*2240*/  BSYNC.RECONVERGENT B1 ;  /* 0x0000000000017941 */ /* 0x000fea0003800200 */
.L_x_23511:
        /* <DEDUP_REMOVED lines=21> */
.L_x_23515:
[----:B------:R-:W0:Y:S02]  /*23a0*/  MUFU.RCP R12, R15 ;  /* 0x0000000f000c7308 */ /* 0x000e240000001000 */
[----:B0-----:R-:W-:-:S04]  /*23b0*/  FFMA R0, R15, R12, -1 ;  /* 0xbf8000000f007423 */ /* 0x001fc8000000000c */
[----:B------:R-:W-:-:S04]  /*23c0*/  FADD.FTZ R13, -R0, -RZ ;  /* 0x800000ff000d7221 */ /* 0x000fc80000010100 */
[----:B------:R-:W-:-:S07]  /*23d0*/  FFMA R12, R12, R13, R12 ;  /* 0x0000000d0c0c7223 */ /* 0x000fce000000000c */
.L_x_23516:
[----:B------:R-:W-:Y:S05]  /*23e0*/  BSYNC.RECONVERGENT B1 ;  /* 0x0000000000017941 */ /* 0x000fea0003800200 */
.L_x_23514:
        /* <DEDUP_REMOVED lines=21> */
.L_x_23518:
[----:B------:R-:W0:Y:S02]  /*2540*/  MUFU.RCP R12, R15 ;  /* 0x0000000f000c7308 */ /* 0x000e240000001000 */
[----:B0-----:R-:W-:-:S04]  /*2550*/  FFMA R0, R15, R12, -1 ;  /* 0xbf8000000f007423 */ /* 0x001fc8000000000c */
[----:B------:R-:W-:-:S04]  /*2560*/  FADD.FTZ R13, -R0, -RZ ;  /* 0x800000ff000d7221 */ /* 0x000fc80000010100 */
[----:B------:R-:W-:-:S07]  /*2570*/  FFMA R12, R12, R13, R12 ;  /* 0x0000000d0c0c7223 */ /* 0x000fce000000000c */
.L_x_23519:
[----:B------:R-:W-:Y:S05]  /*2580*/  BSYNC.RECONVERGENT B1 ;  /* 0x0000000000017941 */ /* 0x000fea0003800200 */
.L_x_23517:
        /* <DEDUP_REMOVED lines=21> */
.L_x_23521:
[----:B------:R-:W0:Y:S02]  /*26e0*/  MUFU.RCP R12, R15 ;  /* 0x0000000f000c7308 */ /* 0x000e240000001000 */
[----:B0-----:R-:W-:-:S04]  /*26f0*/  FFMA R0, R15, R12, -1 ;  /* 0xbf8000000f007423 */ /* 0x001fc8000000000c */
[----:B------:R-:W-:-:S04]  /*2700*/  FADD.FTZ R13, -R0, -RZ ;  /* 0x800000ff000d7221 */ /* 0x000fc80000010100 */
[----:B------:R-:W-:-:S07]  /*2710*/  FFMA R12, R12, R13, R12 ;  /* 0x0000000d0c0c7223 */ /* 0x000fce000000000c */
.L_x_23522:
[----:B------:R-:W-:Y:S05]  /*2720*/  BSYNC.RECONVERGENT B1 ;  /* 0x0000000000017941 */ /* 0x000fea0003800200 */
.L_x_23520:
        /* <DEDUP_REMOVED lines=21> */
.L_x_23524:
[----:B------:R-:W0:Y:S02]  /*2880*/  MUFU.RCP R12, R15 ;  /* 0x0000000f000c7308 */ /* 0x000e240000001000 */
[----:B0-----:R-:W-:-:S04]  /*2890*/  FFMA R0, R15, R12, -1 ;  /* 0xbf8000000f007423 */ /* 0x001fc8000000000c */
[----:B------:R-:W-:-:S04]  /*28a0*/  FADD.FTZ R13, -R0, -RZ ;  /* 0x800000ff000d7221 */ /* 0x000fc80000010100 */
[----:B------:R-:W-:-:S07]  /*28b0*/  FFMA R12, R12, R13, R12 ;  /* 0x0000000d0c0c7223 */ /* 0x000fce000000000c */
.L_x_23525:
[----:B------:R-:W-:Y:S05]  /*28c0*/  BSYNC.RECONVERGENT B1 ;  /* 0x0000000000017941 */ /* 0x000fea0003800200 */
.L_x_23523:
        /* <DEDUP_REMOVED lines=21> */
.L_x_23527:
[----:B------:R-:W0:Y:S02]  /*2a20*/  MUFU.RCP R12, R15 ;  /* 0x0000000f000c7308 */ /* 0x000e240000001000 */
[----:B0-----:R-:W-:-:S04]  /*2a30*/  FFMA R0, R15, R12, -1 ;  /* 0xbf8000000f007423 */ /* 0x001fc8000000000c */
[----:B------:R-:W-:-:S04]  /*2a40*/  FADD.FTZ R13, -R0, -RZ ;  /* 0x800000ff000d7221 */ /* 0x000fc80000010100 */
[----:B------:R-:W-:-:S07]  /*2a50*/  FFMA R12, R12, R13, R12 ;  /* 0x0000000d0c0c7223 */ /* 0x000fce000000000c */
.L_x_23528:
[----:B------:R-:W-:Y:S05]  /*2a60*/  BSYNC.RECONVERGENT B1 ;  /* 0x0000000000017941 */ /* 0x000fea0003800200 */
.L_x_23526:
        /* <DEDUP_REMOVED lines=29> */
[----:B------:R-:W-:Y:S02]  /*2c40*/  F2FP.SATFINITE.E5M2.F32.PACK_AB_MERGE_C R12, RZ, R12, RZ ;  /* 0x0000000cff0c723e */ /* 0x000fe400048060ff */
[C---:B------:R-:W-:Y:S02]  /*2c50*/  @!P0 LEA R32, P1, R60.reuse, UR8, 0x1 ;  /* 0x000000083c208c11 */ /* 0x040fe4000f8208ff */
[----:B------:R-:W-:Y:S02]  /*2c60*/  F2FP.SATFINITE.E5M2.F32.PACK_AB_MERGE_C R10, RZ, R10, RZ ;  /* 0x0000000aff0a723e */ /* 0x000fe400048060ff */
        /* <DEDUP_REMOVED lines=18> */
[----:B------:R-:W-:Y:S02]  /*2d90*/  F2FP.SATFINITE.E5M2.F32.PACK_AB_MERGE_C R66, RZ, R66, RZ ;  /* 0x00000042ff42723e */ /* 0x000fe400048060ff */
[----:B------:R-:W-:-:S02]  /*2da0*/  IADD3 R55, P2, PT, R62, UR29, RZ ;  /* 0x0000001d3e377c10 */ /* 0x000fc4000ff5e0ff */
        /* <DEDUP_REMOVED lines=17> */
.L_x_23530:
[----:B------:R-:W-:Y:S05]  /*2ec0*/  BSYNC.RECONVERGENT B0 ;  /* 0x0000000000007941 */ /* 0x000fea0003800200 */
.L_x_23529:
        /* <DEDUP_REMOVED lines=12> */
.L_x_23532:
[----:B------:R-:W-:Y:S05]  /*2f90*/  BSYNC.RECONVERGENT B0 ;  /* 0x0000000000007941 */ /* 0x000fea0003800200 */
.L_x_23531:
        /* <DEDUP_REMOVED lines=19> */
.L_x_23534:
[----:B------:R-:W-:Y:S05]  /*30d0*/  BSYNC.RECONVERGENT B0 ;  /* 0x0000000000007941 */ /* 0x000fea0003800200 */
.L_x_23533:
[----:B------:R-:W-:Y:S01]  /*30e0*/  BSSY.RECONVERGENT B0, `(.L_x_23535) ;  /* 0x0000010000007945 */ /* 0x000fe20003800200 */
[----:B------:R-:W-:Y:S02]  /*30f0*/  F2FP.SATFINITE.E5M2.F32.PACK_AB_MERGE_C R37, RZ, R35, RZ ;  /* 0x00000023ff25723e */ /* 0x000fe400048060ff */
[----:B------:R-:W-:Y:S02]  /*3100*/  F2FP.SATFINITE.E5M2.F32.PACK_AB_MERGE_C R62, RZ, R62, RZ ;  /* 0x0000003eff3e723e */ /* 0x000fe400048060ff */
[----:B------:R-:W-:Y:S02]  /*3110*/  F2FP.SATFINITE.E5M2.F32.PACK_AB_MERGE_C R64, RZ, R64, RZ ;  /* 0x00000040ff40723e */ /* 0x000fe400048060ff */
[----:B------:R-:W-:Y:S01]  /*3120*/  F2FP.SATFINITE.E5M2.F32.PACK_AB_MERGE_C R35, RZ, R34, RZ ;  /* 0x00000022ff23723e */ /* 0x000fe200048060ff */
        /* <DEDUP_REMOVED lines=11> */
.L_x_23536:
[----:B------:R-:W-:Y:S05]  /*31e0*/  BSYNC.RECONVERGENT B0 ;  /* 0x0000000000007941 */ /* 0x000fea0003800200 */
.L_x_23535:
        /* <DEDUP_REMOVED lines=12> */
.L_x_23538:
[----:B------:R-:W-:Y:S05]  /*32b0*/  BSYNC.RECONVERGENT B0 ;  /* 0x0000000000007941 */ /* 0x000fea0003800200 */
.L_x_23537:
        /* <DEDUP_REMOVED lines=129> */
[----:B-----5:R-:W-:Y:S05]  /*3ad0*/  CALL.REL.NOINC `($__internal_563_$__cuda_sm20_rcp_rn_f32_slowpath) ;  /* 0x0000008800347944 */ /* 0x020fea0003c00000 */
[----:B------:R-:W-:Y:S05]  /*3ae0*/  BRA `(.L_x_23541) ;  /* 0x0000000000107947 */ /* 0x000fea0003800000 */
.L_x_23540:
[----:B------:R-:W0:Y:S02]  /*3af0*/  MUFU.RCP R12, R65 ;  /* 0x00000041000c7308 */ /* 0x000e240000001000 */
[----:B0-----:R-:W-:-:S04]  /*3b00*/  FFMA R0, R65, R12, -1 ;  /* 0xbf80000041007423 */ /* 0x001fc8000000000c */
[----:B------:R-:W-:-:S04]  /*3b10*/  FADD.FTZ R13, -R0, -RZ ;  /* 0x800000ff000d7221 */ /* 0x000fc80000010100 */
[----:B------:R-:W-:-:S07]  /*3b20*/  FFMA R12, R12, R13, R12 ;  /* 0x0000000d0c0c7223 */ /* 0x000fce000000000c */
.L_x_23541:
[----:B------:R-:W-:Y:S05]  /*3b30*/  BSYNC.RECONVERGENT B1 ;  /* 0x0000000000017941 */ /* 0x000fea0003800200 */
.L_x_23539:
        /* <DEDUP_REMOVED lines=21> */
.L_x_23543:
[----:B------:R-:W0:Y:S02]  /*3c90*/  MUFU.RCP R12, R15 ;  /* 0x0000000f000c7308 */ /* 0x000e240000001000 */
[----:B0-----:R-:W-:-:S04]  /*3ca0*/  FFMA R0, R15, R12, -1 ;  /* 0xbf8000000f007423 */ /* 0x001fc8000000000c */
[----:B------:R-:W-:-:S04]  /*3cb0*/  FADD.FTZ R13, -R0, -RZ ;  /* 0x800000ff000d7221 */ /* 0x000fc80000010100 */
[----:B------:R-:W-:-:S07]  /*3cc0*/  FFMA R12, R12, R13, R12 ;  /* 0x0000000d0c0c7223 */ /* 0x000fce000000000c */
.L_x_23544:
[----:B------:R-:W-:Y:S05]  /*3cd0*/  BSYNC.RECONVERGENT B1 ;  /* 0x0000000000017941 */ /* 0x000fea0003800200 */
.L_x_23542:
        /* <DEDUP_REMOVED lines=19> */
[----:B-----5:R-:W-:Y:S05]  /*3e10*/  CALL.REL.NOINC `($__internal_563_$__cuda_sm20_rcp_rn_f32_slowpath) ;  /* 0x0000008400647944 */ /* 0x020fea0003c00000 */
[----:B------:R-:W-:Y:S05]  /*3e20*/  BRA `(.L_x_23547) ;  /* 0x0000000000107947 */ /* 0x000fea0003800000 */
.L_x_23546:
[----:B------:R-:W0:Y:S02]  /*3e30*/  MUFU.RCP R12, R15 ;  /* 0x0000000f000c7308 */ /* 0x000e240000001000 */
[----:B0-----:R-:W-:-:S04]  /*3e40*/  FFMA R0, R15, R12, -1 ;  /* 0xbf8000000f007423 */ /* 0x001fc8000000000c */
[----:B------:R-:W-:-:S04]  /*3e50*/  FADD.FTZ R13, -R0, -RZ ;  /* 0x800000ff000d7221 */ /* 0x000fc80000010100 */
[----:B------:R-:W-:-:S07]  /*3e60*/  FFMA R12, R12, R13, R12 ;  /* 0x0000000d0c0c7223 */ /* 0x000fce000000000c */
.L_x_23547:
[----:B------:R-:W-:Y:S05]  /*3e70*/  BSYNC.RECONVERGENT B1 ;  /* 0x0000000000017941 */ /* 0x000fea0003800200 */
.L_x_23545:
        /* <DEDUP_REMOVED lines=21> */
.L_x_23549:
[----:B------:R-:W0:Y:S02]  /*3fd0*/  MUFU.RCP R12, R15 ;  /* 0x0000000f000c7308 */ /* 0x000e240000001000 */
[----:B0-----:R-:W-:-:S04]  /*3fe0*/  FFMA R0, R15, R12, -1 ;  /* 0xbf8000000f007423 */ /* 0x001fc8000000000c */
[----:B------:R-:W-:-:S04]  /*3ff0*/  FADD.FTZ R13, -R0, -RZ ;  /* 0x800000ff000d7221 */ /* 0x000fc80000010100 */
[----:B------:R-:W-:-:S07]  /*4000*/  FFMA R12, R12, R13, R12 ;  /* 0x0000000d0c0c7223 */ /* 0x000fce000000000c */
.L_x_23550:
[----:B------:R-:W-:Y:S05]  /*4010*/  BSYNC.RECONVERGENT B1 ;  /* 0x0000000000017941 */ /* 0x000fea0003800200 */
.L_x_23548:
        /* <DEDUP_REMOVED lines=21> */
.L_x_23552:
[----:B------:R-:W0:Y:S02]  /*4170*/  MUFU.RCP R12, R15 ;  /* 0x0000000f000c7308 */ /* 0x000e240000001000 */
[----:B0-----:R-:W-:-:S04]  /*4180*/  FFMA R0, R15, R12, -1 ;  /* 0xbf8000000f007423 */ /* 0x001fc8000000000c */
[----:B------:R-:W-:-:S04]  /*4190*/  FADD.FTZ R13, -R0, -RZ ;  /* 0x800000ff000d7221 */ /* 0x000fc80000010100 */
[----:B------:R-:W-:-:S07]  /*41a0*/  FFMA R12, R12, R13, R12 ;  /* 0x0000000d0c0c7223 */ /* 0x000fce000000000c */
.L_x_23553:
[----:B------:R-:W-:Y:S05]  /*41b0*/  BSYNC.RECONVERGENT B1 ;  /* 0x0000000000017941 */ /* 0x000fea0003800200 */
.L_x_23551:
        /* <DEDUP_REMOVED lines=21> */
.L_x_23555:
[----:B------:R-:W0:Y:S02]  /*4310*/  MUFU.RCP R12, R15 ;  /* 0x0000000f000c7308 */ /* 0x000e240000001000 */
[----:B0-----:R-:W-:-:S04]  /*4320*/  FFMA R0, R15, R12, -1 ;  /* 0xbf8000000f007423 */ /* 0x001fc8000000000c */
[----:B------:R-:W-:-:S04]  /*4330*/  FADD.FTZ R13, -R0, -RZ ;  /* 0x800000ff000d7221 */ /* 0x000fc80000010100 */
[----:B------:R-:W-:-:S07]  /*4340*/  FFMA R12, R12, R13, R12 ;  /* 0x0000000d0c0c7223 */ /* 0x000fce000000000c */
.L_x_23556:
[----:B------:R-:W-:Y:S05]  /*4350*/  BSYNC.RECONVERGENT B1 ;  /* 0x0000000000017941 */ /* 0x000fea0003800200 */
.L_x_23554:
        /* <DEDUP_REMOVED lines=21> */
.L_x_23558:
[----:B------:R-:W0:Y:S02]  /*44b0*/  MUFU.RCP R12, R15 ;  /* 0x0000000f000c7308 */ /* 0x000e240000001000 */
[----:B0-----:R-:W-:-:S04]  /*44c0*/  FFMA R0, R15, R12, -1 ;  /* 0xbf8000000f007423 */ /* 0x001fc8000000000c */
[----:B------:R-:W-:-:S04]  /*44d0*/  FADD.FTZ R13, -R0, -RZ ;  /* 0x800000ff000d7221 */ /* 0x000fc80000010100 */
[----:B------:R-:W-:-:S07]  /*44e0*/  FFMA R12, R12, R13, R12 ;  /* 0x0000000d0c0c7223 */ /* 0x000fce000000000c */
.L_x_23559:
[----:B------:R-:W-:Y:S05]  /*44f0*/  BSYNC.RECONVERGENT B1 ;  /* 0x0000000000017941 */ /* 0x000fea0003800200 */
.L_x_23557:
        /* <DEDUP_REMOVED lines=21> */
.L_x_23561:
[----:B------:R-:W0:Y:S02]  /*4650*/  MUFU.RCP R12, R15 ;  /* 0x0000000f000c7308 */ /* 0x000e240000001000 */
[----:B0-----:R-:W-:-:S04]  /*4660*/  FFMA R0, R15, R12, -1 ;  /* 0xbf8000000f007423 */ /* 0x001fc8000000000c */
[----:B------:R-:W-:-:S04]  /*4670*/  FADD.FTZ R13, -R0, -RZ ;  /* 0x800000ff000d7221 */ /* 0x000fc80000010100 */
[----:B------:R-:W-:-:S07]  /*4680*/  FFMA R12, R12, R13, R12 ;  /* 0x0000000d0c0c7223 */ /* 0x000fce000000000c */
.L_x_23562:
[----:B------:R-:W-:Y:S05]  /*4690*/  BSYNC.RECONVERGENT B1 ;  /* 0x0000000000017941 */ /* 0x000fea0003800200 */
.L_x_23560:
        /* <DEDUP_REMOVED lines=21> */
.L_x_23564:
[----:B------:R-:W0:Y:S02]  /*47f0*/  MUFU.RCP R12, R15 ;  /* 0x0000000f000c7308 */ /* 0x000e240000001000 */
[----:B0-----:R-:W-:-:S04]  /*4800*/  FFMA R0, R15, R12, -1 ;  /* 0xbf8000000f007423 */ /* 0x001fc8000000000c */
[----:B------:R-:W-:-:S04]  /*4810*/  FADD.FTZ R13, -R0, -RZ ;  /* 0x800000ff000d7221 */ /* 0x000fc80000010100 */
[----:B------:R-:W-:-:S07]  /*4820*/  FFMA R12, R12, R13, R12 ;  /* 0x0000000d0c0c7223 */ /* 0x000fce000000000c */
.L_x_23565:
[----:B------:R-:W-:Y:S05]  /*4830*/  BSYNC.RECONVERGENT B1 ;  /* 0x0000000000017941 */ /* 0x000fea0003800200 */
.L_x_23563:
        /* <DEDUP_REMOVED lines=21> */
.L_x_23567:
[----:B------:R-:W0:Y:S02]  /*4990*/  MUFU.RCP R12, R15 ;  /* 0x0000000f000c7308 */ /* 0x000e240000001000 */
[----:B0-----:R-:W-:-:S04]  /*49a0*/  FFMA R0, R15, R12, -1 ;  /* 0xbf8000000f007423 */ /* 0x001fc8000000000c */
[----:B------:R-:W-:-:S04]  /*49b0*/  FADD.FTZ R13, -R0, -RZ ;  /* 0x800000ff000d7221 */ /* 0x000fc80000010100 */
[----:B------:R-:W-:-:S07]  /*49c0*/  FFMA R12, R12, R13, R12 ;  /* 0x0000000d0c0c7223 */ /* 0x000fce000000000c */
.L_x_23568:
[----:B------:R-:W-:Y:S05]  /*49d0*/  BSYNC.RECONVERGENT B1 ;  /* 0x0000000000017941 */ /* 0x000fea0003800200 */
.L_x_23566:
        /* <DEDUP_REMOVED lines=21> */
.L_x_23570:
[----:B------:R-:W0:Y:S02]  /*4b30*/  MUFU.RCP R12, R15 ;  /* 0x0000000f000c7308 */ /* 0x000e240000001000 */
[----:B0-----:R-:W-:-:S04]  /*4b40*/  FFMA R0, R15, R12, -1 ;  /* 0xbf8000000f007423 */ /* 0x001fc8000000000c */
[----:B------:R-:W-:-:S04]  /*4b50*/  FADD.FTZ R13, -R0, -RZ ;  /* 0x800000ff000d7221 */ /* 0x000fc80000010100 */
[----:B------:R-:W-:-:S07]  /*4b60*/  FFMA R12, R12, R13, R12 ;  /* 0x0000000d0c0c7223 */ /* 0x000fce000000000c */
.L_x_23571:
[----:B------:R-:W-:Y:S05]  /*4b70*/  BSYNC.RECONVERGENT B1 ;  /* 0x0000000000017941 */ /* 0x000fea0003800200 */
.L_x_23569:
        /* <DEDUP_REMOVED lines=21> */
.L_x_23573:
[----:B------:R-:W0:Y:S02]  /*4cd0*/  MUFU.RCP R12, R15 ;  /* 0x0000000f000c7308 */ /* 0x000e240000001000 */
[----:B0-----:R-:W-:-:S04]  /*4ce0*/  FFMA R0, R15, R12, -1 ;  /* 0xbf8000000f007423 */ /* 0x001fc8000000000c */
[----:B------:R-:W-:-:S04]  /*4cf0*/  FADD.FTZ R13, -R0, -RZ ;  /* 0x800000ff000d7221 */ /* 0x000fc80000010100 */
[----:B------:R-:W-:-:S07]  /*4d00*/  FFMA R12, R12, R13, R12 ;  /* 0x0000000d0c0c7223 */ /* 0x000fce000000000c */
.L_x_23574:
[----:B------:R-:W-:Y:S05]  /*4d10*/  BSYNC.RECONVERGENT B1 ;  /* 0x0000000000017941 */ /* 0x000fea0003800200 */
.L_x_23572:
        /* <DEDUP_REMOVED lines=21> */
.L_x_23576:
[----:B------:R-:W0:Y:S02]  /*4e70*/  MUFU.RCP R12, R15 ;  /* 0x0000000f000c7308 */ /* 0x000e240000001000 */
[----:B0-----:R-:W-:-:S04]  /*4e80*/  FFMA R0, R15, R12, -1 ;  /* 0xbf8000000f007423 */ /* 0x001fc8000000000c */
[----:B------:R-:W-:-:S04]  /*4e90*/  FADD.FTZ R13, -R0, -RZ ;  /* 0x800000ff000d7221 */ /* 0x000fc80000010100 */
[----:B------:R-:W-:-:S07]  /*4ea0*/  FFMA R12, R12, R13, R12 ;  /* 0x0000000d0c0c7223 */ /* 0x000fce000000000c */
.L_x_23577:
[----:B------:R-:W-:Y:S05]  /*4eb0*/  BSYNC.RECONVERGENT B1 ;  /* 0x0000000000017941 */ /* 0x000fea0003800200 */
.L_x_23575:
        /* <DEDUP_REMOVED lines=21> */
.L_x_23579:
[----:B------:R-:W0:Y:S02]  /*5010*/  MUFU.RCP R12, R15 ;  /* 0x0000000f000c7308 */ /* 0x000e240000001000 */
[----:B0-----:R-:W-:-:S04]  /*5020*/  FFMA R0, R15, R12, -1 ;  /* 0xbf8000000f007423 */ /* 0x001fc8000000000c */
[----:B------:R-:W-:-:S04]  /*5030*/  FADD.FTZ R13, -R0, -RZ ;  /* 0x800000ff000d7221 */ /* 0x000fc80000010100 */
[----:B------:R-:W-:-:S07]  /*5040*/  FFMA R12, R12, R13, R12 ;  /* 0x0000000d0c0c7223 */ /* 0x000fce000000000c */
.L_x_23580:
[----:B------:R-:W-:Y:S05]  /*5050*/  BSYNC.RECONVERGENT B1 ;  /* 0x0000000000017941 */ /* 0x000fea0003800200 */
.L_x_23578:
        /* <DEDUP_REMOVED lines=21> */
.L_x_23582:
[----:B------:R-:W0:Y:S02]  /*51b0*/  MUFU.RCP R12, R15 ;  /* 0x0000000f000c7308 */ /* 0x000e240000001000 */
[----:B0-----:R-:W-:-:S04]  /*51c0*/  FFMA R0, R15, R12, -1 ;  /* 0xbf8000000f007423 */ /* 0x001fc8000000000c */
[----:B------:R-:W-:-:S04]  /*51d0*/  FADD.FTZ R13, -R0, -RZ ;  /* 0x800000ff000d7221 */ /* 0x000fc80000010100 */
[----:B------:R-:W-:-:S07]  /*51e0*/  FFMA R12, R12, R13, R12 ;  /* 0x0000000d0c0c7223 */ /* 0x000fce000000000c */
.L_x_23583:
[----:B------:R-:W-:Y:S05]  /*51f0*/  BSYNC.RECONVERGENT B1 ;  /* 0x0000000000017941 */ /* 0x000fea0003800200 */
.L_x_23581:
        /* <DEDUP_REMOVED lines=21> */
.L_x_23585:
[----:B------:R-:W0:Y:S02]  /*5350*/  MUFU.RCP R12, R15 ;  /* 0x0000000f000c7308 */ /* 0x000e240000001000 */
[----:B0-----:R-:W-:-:S04]  /*5360*/  FFMA R0, R15, R12, -1 ;  /* 0xbf8000000f007423 */ /* 0x001fc8000000000c */
[----:B------:R-:W-:-:S04]  /*5370*/  FADD.FTZ R13, -R0, -RZ ;  /* 0x800000ff000d7221 */ /* 0x000fc80000010100 */
[----:B------:R-:W-:-:S07]  /*5380*/  FFMA R12, R12, R13, R12 ;  /* 0x0000000d0c0c7223 */ /* 0x000fce000000000c */
.L_x_23586:
[----:B------:R-:W-:Y:S05]  /*5390*/  BSYNC.RECONVERGENT B1 ;  /* 0x0000000000017941 */ /* 0x000fea0003800200 */
.L_x_23584:
        /* <DEDUP_REMOVED lines=10> */
[----:B------:R-:W-:Y:S01]  /*5440*/  F2FP.SATFINITE.E5M2.F32.PACK_AB_MERGE_C R8, RZ, R8, RZ ;  /* 0x00000008ff08723e */ /* 0x000fe200048060ff */
[----:B------:R-:W-:Y:S01]  /*5450*/  BSSY.RECONVERGENT B0, `(.L_x_23587) ;  /* 0x0000039000007945 */ /* 0x000fe20003800200 */
[----:B------:R-:W-:Y:S01]  /*5460*/  FMNMX R63, |R18|, R63, !PT ;  /* 0x0000003f123f7209 */ /* 0x000fe20007800200 */
[----:B------:R-:W-:Y:S01]  /*5470*/  FMUL R69, R26, UR13 ;  /* 0x0000000d1a457c20 */ /* 0x000fe20008400000 */
[----:B------:R-:W-:-:S02]  /*5480*/  F2FP.SATFINITE.E5M2.F32.PACK_AB_MERGE_C R68, RZ, R68, RZ ;  /* 0x00000044ff44723e */ /* 0x000fc400048060ff */
        /* <DEDUP_REMOVED lines=14> */
[----:B------:R-:W-:Y:S02]  /*5570*/  F2FP.SATFINITE.E5M2.F32.PACK_AB_MERGE_C R13, RZ, R13, RZ ;  /* 0x0000000dff0d723e */ /* 0x000fe400048060ff */
[----:B------:R-:W-:Y:S02]  /*5580*/  F2FP.SATFINITE.E5M2.F32.PACK_AB_MERGE_C R18, RZ, R18, RZ ;  /* 0x00000012ff12723e */ /* 0x000fe400048060ff */
[----:B------:R-:W-:Y:S02]  /*5590*/  F2FP.SATFINITE.E5M2.F32.PACK_AB_MERGE_C R10, RZ, R10, RZ ;  /* 0x0000000aff0a723e */ /* 0x000fe400048060ff */
[----:B------:R-:W-:Y:S02]  /*55a0*/  LOP3.LUT R67, R18, 0xff, RZ, 0xc0, !PT ;  /* 0x000000ff12437812 */ /* 0x000fe400078ec0ff */
[----:B------:R-:W-:Y:S02]  /*55b0*/  PRMT R70, R10, 0x7104, RZ ;  /* 0x000071040a467816 */ /* 0x000fe400000000ff */
[----:B------:R-:W-:-:S02]  /*55c0*/  @!P0 LEA.HI.X R63, R60, UR9, R61, 0x1, P1 ;  /* 0x000000093c3f8c11 */ /* 0x000fc400088f0c3d */
[----:B------:R-:W-:Y:S02]  /*55d0*/  @!P0 PRMT R65, R13, 0x7604, R8 ;  /* 0x000076040d418816 */ /* 0x000fe40000000008 */
[----:B------:R-:W-:Y:S02]  /*55e0*/  FMNMX3 R17, |R21|, R16, |R22|, !PT ;  /* 0x0000001015117276 */ /* 0x000fe40007800616 */
[----:B------:R-:W-:Y:S01]  /*55f0*/  F2FP.SATFINITE.E5M2.F32.PACK_AB_MERGE_C R15, RZ, R15, RZ ;  /* 0x0000000fff0f723e */ /* 0x000fe200048060ff */
[----:B------:R0:W-:Y:S01]  /*5600*/  @!P0 STG.E.U16 desc[UR24][R62.64], R65 ;  /* 0x000000413e008986 */ /* 0x0001e2000c101518 */
[----:B------:R-:W-:Y:S02]  /*5610*/  F2FP.SATFINITE.E5M2.F32.PACK_AB_MERGE_C R14, RZ, R14, RZ ;  /* 0x0000000eff0e723e */ /* 0x000fe400048060ff */
        /* <DEDUP_REMOVED lines=8> */
[----:B------:R-:W-:Y:S01]  /*56a0*/  F2FP.SATFINITE.E5M2.F32.PACK_AB_MERGE_C R67, RZ, R67, RZ ;  /* 0x00000043ff43723e */ /* 0x000fe200048060ff */
[----:B------:R0:W-:Y:S01]  /*56b0*/  @!P0 STG.E.U16 desc[UR24][R30.64], R19 ;  /* 0x000000131e008986 */ /* 0x0001e2000c101518 */
[----:B------:R-:W-:Y:S02]  /*56c0*/  FMNMX3 R66, |R25|, R66, |R26|, !PT ;  /* 0x0000004219427276 */ /* 0x000fe4000780061a */
[----:B------:R-:W-:Y:S02]  /*56d0*/  IADD3 R64, P2, PT, R55, UR29, RZ ;  /* 0x0000001d37407c10 */ /* 0x000fe4000ff5e0ff */
[----:B------:R-:W-:-:S02]  /*56e0*/  IADD3 R53, PT, PT, R5, 0x1d, RZ ;  /* 0x0000001d05357810 */ /* 0x000fc40007ffe0ff */
        /* <DEDUP_REMOVED lines=15> */
.L_x_23588:
[----:B------:R-:W-:Y:S05]  /*57e0*/  BSYNC.RECONVERGENT B0 ;  /* 0x0000000000007941 */ /* 0x000fea0003800200 */
.L_x_23587:
        /* <DEDUP_REMOVED lines=10> */
.L_x_23590:
[----:B------:R-:W-:Y:S05]  /*5890*/  BSYNC.RECONVERGENT B0 ;  /* 0x0000000000007941 */ /* 0x000fea0003800200 */
.L_x_23589:
        /* <DEDUP_REMOVED lines=15> */
.L_x_23592:
[----:B------:R-:W-:Y:S05]  /*5990*/  BSYNC.RECONVERGENT B0 ;  /* 0x0000000000007941 */ /* 0x000fea0003800200 */
.L_x_23591:
        /* <DEDUP_REMOVED lines=22> */
.L_x_23594:
[----:B------:R-:W-:Y:S05]  /*5b00*/  BSYNC.RECONVERGENT B0 ;  /* 0x0000000000007941 */ /* 0x000fea0003800200 */
.L_x_23593:
        /* <DEDUP_REMOVED lines=15> */
.L_x_23596:
[----:B------:R-:W-:Y:S05]  /*5c00*/  BSYNC.RECONVERGENT B0 ;  /* 0x0000000000007941 */ /* 0x000fea0003800200 */
.L_x_23595:
        /* <DEDUP_REMOVED lines=126> */
[----:B-----5:R-:W-:Y:S05]  /*63f0*/  CALL.REL.NOINC `($__internal_563_$__cuda_sm20_rcp_rn_f32_slowpath) ;  /* 0x0000005c00ec7944 */ /* 0x020fea0003c00000 */
[----:B------:R-:W-:Y:S05]  /*6400*/  BRA `(.L_x_23599) ;  /* 0x0000000000107947 */ /* 0x000fea0003800000 */
.L_x_23598:
[----:B------:R-:W0:Y:S02]  /*6410*/  MUFU.RCP R12, R13 ;  /* 0x0000000d000c7308 */ /* 0x000e240000001000 */
[----:B0-----:R-:W-:-:S04]  /*6420*/  FFMA R0, R13, R12, -1 ;  /* 0xbf8000000d007423 */ /* 0x001fc8000000000c */
[----:B------:R-:W-:-:S04]  /*6430*/  FADD.FTZ R15, -R0, -RZ ;  /* 0x800000ff000f7221 */ /* 0x000fc80000010100 */
[----:B------:R-:W-:-:S07]  /*6440*/  FFMA R12, R12, R15, R12 ;  /* 0x0000000f0c0c7223 */ /* 0x000fce000000000c */
.L_x_23599:
[----:B------:R-:W-:Y:S05]  /*6450*/  BSYNC.RECONVERGENT B1 ;  /* 0x0000000000017941 */ /* 0x000fea0003800200 */
.L_x_23597:
        /* <DEDUP_REMOVED lines=21> */
.L_x_23601:
[----:B------:R-:W0:Y:S02]  /*65b0*/  MUFU.RCP R12, R15 ;  /* 0x0000000f000c7308 */ /* 0x000e240000001000 */
[----:B0-----:R-:W-:-:S04]  /*65c0*/  FFMA R0, R15, R12, -1 ;  /* 0xbf8000000f007423 */ /* 0x001fc8000000000c */
[----:B------:R-:W-:-:S04]  /*65d0*/  FADD.FTZ R13, -R0, -RZ ;  /* 0x800000ff000d7221 */ /* 0x000fc80000010100 */
[----:B------:R-:W-:-:S07]  /*65e0*/  FFMA R12, R12, R13, R12 ;  /* 0x0000000d0c0c7223 */ /* 0x000fce000000000c */
.L_x_23602:
[----:B------:R-:W-:Y:S05]  /*65f0*/  BSYNC.RECONVERGENT B1 ;  /* 0x0000000000017941 */ /* 0x000fea0003800200 */
.L_x_23600:
        /* <DEDUP_REMOVED lines=21> */
.L_x_23604:
[----:B------:R-:W0:Y:S02]  /*6750*/  MUFU.RCP R12, R15 ;  /* 0x0000000f000c7308 */ /* 0x000e240000001000 */
[----:B0-----:R-:W-:-:S04]  /*6760*/  FFMA R0, R15, R12, -1 ;  /* 0xbf8000000f007423 */ /* 0x001fc8000000000c */
[----:B------:R-:W-:-:S04]  /*6770*/  FADD.FTZ R13, -R0, -RZ ;  /* 0x800000ff000d7221 */ /* 0x000fc80000010100 */
[----:B------:R-:W-:-:S07]  /*6780*/  FFMA R12, R12, R13, R12 ;  /* 0x0000000d0c0c7223 */ /* 0x000fce000000000c */
.L_x_23605:
[----:B------:R-:W-:Y:S05]  /*6790*/  BSYNC.RECONVERGENT B1 ;  /* 0x0000000000017941 */ /* 0x000fea0003800200 */
.L_x_23603:
        /* <DEDUP_REMOVED lines=21> */
.L_x_23607:
[----:B------:R-:W0:Y:S02]  /*68f0*/  MUFU.RCP R12, R15 ;  /* 0x0000000f000c7308 */ /* 0x000e240000001000 */
[----:B0-----:R-:W-:-:S04]  /*6900*/  FFMA R0, R15, R12, -1 ;  /* 0xbf8000000f007423 */ /* 0x001fc8000000000c */
[----:B------:R-:W-:-:S04]  /*6910*/  FADD.FTZ R13, -R0, -RZ ;  /* 0x800000ff000d7221 */ /* 0x000fc80000010100 */
[----:B------:R-:W-:-:S07]  /*6920*/  FFMA R12, R12, R13, R12 ;  /* 0x0000000d0c0c7223 */ /* 0x000fce000000000c */
.L_x_23608:
[----:B------:R-:W-:Y:S05]  /*6930*/  BSYNC.RECONVERGENT B1 ;  /* 0x0000000000017941 */ /* 0x000fea0003800200 */
.L_x_23606:
        /* <DEDUP_REMOVED lines=21> */
.L_x_23610:
[----:B------:R-:W0:Y:S02]  /*6a90*/  MUFU.RCP R12, R15 ;  /* 0x0000000f000c7308 */ /* 0x000e240000001000 */
[----:B0-----:R-:W-:-:S04]  /*6aa0*/  FFMA R0, R15, R12, -1 ;  /* 0xbf8000000f007423 */ /* 0x001fc8000000000c */
[----:B------:R-:W-:-:S04]  /*6ab0*/  FADD.FTZ R13, -R0, -RZ ;  /* 0x800000ff000d7221 */ /* 0x000fc80000010100 */
[----:B------:R-:W-:-:S07]  /*6ac0*/  FFMA R12, R12, R13, R12 ;  /* 0x0000000d0c0c7223 */ /* 0x000fce000000000c */
.L_x_23611:
[----:B------:R-:W-:Y:S05]  /*6ad0*/  BSYNC.RECONVERGENT B1 ;  /* 0x0000000000017941 */ /* 0x000fea0003800200 */
.L_x_23609:
        /* <DEDUP_REMOVED lines=21> */
.L_x_23613:
[----:B------:R-:W0:Y:S02]  /*6c30*/  MUFU.RCP R12, R15 ;  /* 0x0000000f000c7308 */ /* 0x000e240000001000 */
[----:B0-----:R-:W-:-:S04]  /*6c40*/  FFMA R0, R15, R12, -1 ;  /* 0xbf8000000f007423 */ /* 0x001fc8000000000c */
[----:B------:R-:W-:-:S04]  /*6c50*/  FADD.FTZ R13, -R0, -RZ ;  /* 0x800000ff000d7221 */ /* 0x000fc80000010100 */
[----:B------:R-:W-:-:S07]  /*6c60*/  FFMA R12, R12, R13, R12 ;  /* 0x0000000d0c0c7223 */ /* 0x000fce000000000c */
.L_x_23614:
[----:B------:R-:W-:Y:S05]  /*6c70*/  BSYNC.RECONVERGENT B1 ;  /* 0x0000000000017941 */ /* 0x000fea0003800200 */
.L_x_23612:
        /* <DEDUP_REMOVED lines=21> */
.L_x_23616:
[----:B------:R-:W0:Y:S02]  /*6dd0*/  MUFU.RCP R12, R15 ;  /* 0x0000000f000c7308 */ /* 0x000e240000001000 */
[----:B0-----:R-:W-:-:S04]  /*6de0*/  FFMA R0, R15, R12, -1 ;  /* 0xbf8000000f007423 */ /* 0x001fc8000000000c */
[----:B------:R-:W-:-:S04]  /*6df0*/  FADD.FTZ R13, -R0, -RZ ;  /* 0x800000ff000d7221 */ /* 0x000fc80000010100 */
[----:B------:R-:W-:-:S07]  /*6e00*/  FFMA R12, R12, R13, R12 ;  /* 0x0000000d0c0c7223 */ /* 0x000fce000000000c */
.L_x_23617:
[----:B------:R-:W-:Y:S05]  /*6e10*/  BSYNC.RECONVERGENT B1 ;  /* 0x0000000000017941 */ /* 0x000fea0003800200 */
.L_x_23615:
        /* <DEDUP_REMOVED lines=21> */
.L_x_23619:
[----:B------:R-:W0:Y:S02]  /*6f70*/  MUFU.RCP R12, R15 ;  /* 0x0000000f000c7308 */ /* 0x000e240000001000 */
[----:B0-----:R-:W-:-:S04]  /*6f80*/  FFMA R0, R15, R12, -1 ;  /* 0xbf8000000f007423 */ /* 0x001fc8000000000c */
[----:B------:R-:W-:-:S04]  /*6f90*/  FADD.FTZ R13, -R0, -RZ ;  /* 0x800000ff000d7221 */ /* 0x000fc80000010100 */
[----:B------:R-:W-:-:S07]  /*6fa0*/  FFMA R12, R12, R13, R12 ;  /* 0x0000000d0c0c7223 */ /* 0x000fce000000000c */
.L_x_23620:
[----:B------:R-:W-:Y:S05]  /*6fb0*/  BSYNC.RECONVERGENT B1 ;  /* 0x0000000000017941 */ /* 0x000fea0003800200 */
.L_x_23618:
        /* <DEDUP_REMOVED lines=21> */
.L_x_23622:
[----:B------:R-:W0:Y:S02]  /*7110*/  MUFU.RCP R12, R15 ;  /* 0x0000000f000c7308 */ /* 0x000e240000001000 */
[----:B0-----:R-:W-:-:S04]  /*7120*/  FFMA R0, R15, R12, -1 ;  /* 0xbf8000000f007423 */ /* 0x001fc8000000000c */
[----:B------:R-:W-:-:S04]  /*7130*/  FADD.FTZ R13, -R0, -RZ ;  /* 0x800000ff000d7221 */ /* 0x000fc80000010100 */
[----:B------:R-:W-:-:S07]  /*7140*/  FFMA R12, R12, R13, R12 ;  /* 0x0000000d0c0c7223 */ /* 0x000fce000000000c */
.L_x_23623:
[----:B------:R-:W-:Y:S05]  /*7150*/  BSYNC.RECONVERGENT B1 ;  /* 0x0000000000017941 */ /* 0x000fea0003800200 */
.L_x_23621:
        /* <DEDUP_REMOVED lines=21> */
.L_x_23625:
[----:B------:R-:W0:Y:S02]  /*72b0*/  MUFU.RCP R12, R15 ;  /* 0x0000000f000c7308 */ /* 0x000e240000001000 */
[----:B0-----:R-:W-:-:S04]  /*72c0*/  FFMA R0, R15, R12, -1 ;  /* 0xbf8000000f007423 */ /* 0x001fc8000000000c */
[----:B------:R-:W-:-:S04]  /*72d0*/  FADD.FTZ R13, -R0, -RZ ;  /* 0x800000ff000d7221 */ /* 0x000fc80000010100 */
[----:B------:R-:W-:-:S07]  /*72e0*/  FFMA R12, R12, R13, R12 ;  /* 0x0000000d0c0c7223 */ /* 0x000fce000000000c */
.L_x_23626:
[----:B------:R-:W-:Y:S05]  /*72f0*/  BSYNC.RECONVERGENT B1 ;  /* 0x0000000000017941 */ /* 0x000fea0003800200 */
.L_x_23624:
        /* <DEDUP_REMOVED lines=21> */
.L_x_23628:
[----:B------:R-:W0:Y:S02]  /*7450*/  MUFU.RCP R12, R15 ;  /* 0x0000000f000c7308 */ /* 0x000e240000001000 */
[----:B0-----:R-:W-:-:S04]  /*7460*/  FFMA R0, R15, R12, -1 ;  /* 0xbf8000000f007423 */ /* 0x001fc8000000000c */
[----:B------:R-:W-:-:S04]  /*7470*/  FADD.FTZ R13, -R0, -RZ ;  /* 0x800000ff000d7221 */ /* 0x000fc80000010100 */
[----:B------:R-:W-:-:S07]  /*7480*/  FFMA R12, R12, R13, R12 ;  /* 0x0000000d0c0c7223 */ /* 0x000fce000000000c */
.L_x_23629:
[----:B------:R-:W-:Y:S05]  /*7490*/  BSYNC.RECONVERGENT B1 ;  /* 0x0000000000017941 */ /* 0x000fea0003800200 */
.L_x_23627:
        /* <DEDUP_REMOVED lines=21> */
.L_x_23631:
[----:B------:R-:W0:Y:S02]  /*75f0*/  MUFU.RCP R12, R15 ;  /* 0x0000000f000c7308 */ /* 0x000e240000001000 */
[----:B0-----:R-:W-:-:S04]  /*7600*/  FFMA R0, R15, R12, -1 ;  /* 0xbf8000000f007423 */ /* 0x001fc8000000000c */
[----:B------:R-:W-:-:S04]  /*7610*/  FADD.FTZ R13, -R0, -RZ ;  /* 0x800000ff000d7221 */ /* 0x000fc80000010100 */
[----:B------:R-:W-:-:S07]  /*7620*/  FFMA R12, R12, R13, R12 ;  /* 0x0000000d0c0c7223 */ /* 0x000fce000000000c */
.L_x_23632:
[----:B------:R-:W-:Y:S05]  /*7630*/  BSYNC.RECONVERGENT B1 ;  /* 0x0000000000017941 */ /* 0x000fea0003800200 */
.L_x_23630:
        /* <DEDUP_REMOVED lines=21> */
.L_x_23634:
[----:B------:R-:W0:Y:S02]  /*7790*/  MUFU.RCP R12, R15 ;  /* 0x0000000f000c7308 */ /* 0x000e240000001000 */
[----:B0-----:R-:W-:-:S04]  /*77a0*/  FFMA R0, R15, R12, -1 ;  /* 0xbf8000000f007423 */ /* 0x001fc8000000000c */
[----:B------:R-:W-:-:S04]  /*77b0*/  FADD.FTZ R13, -R0, -RZ ;  /* 0x800000ff000d7221 */ /* 0x000fc80000010100 */
[----:B------:R-:W-:-:S07]  /*77c0*/  FFMA R12, R12, R13, R12 ;  /* 0x0000000d0c0c7223 */ /* 0x000fce000000000c */
.L_x_23635:
[----:B------:R-:W-:Y:S05]  /*77d0*/  BSYNC.RECONVERGENT B1 ;  /* 0x0000000000017941 */ /* 0x000fea0003800200 */
.L_x_23633:
        /* <DEDUP_REMOVED lines=21> */
.L_x_23637:
[----:B------:R-:W0:Y:S02]  /*7930*/  MUFU.RCP R12, R15 ;  /* 0x0000000f000c7308 */ /* 0x000e240000001000 */
[----:B0-----:R-:W-:-:S04]  /*7940*/  FFMA R0, R15, R12, -1 ;  /* 0xbf8000000f007423 */ /* 0x001fc8000000000c */
[----:B------:R-:W-:-:S04]  /*7950*/  FADD.FTZ R13, -R0, -RZ ;  /* 0x800000ff000d7221 */ /* 0x000fc80000010100 */
[----:B------:R-:W-:-:S07]  /*7960*/  FFMA R12, R12, R13, R12 ;  /* 0x0000000d0c0c7223 */ /* 0x000fce000000000c */
.L_x_23638:
[----:B------:R-:W-:Y:S05]  /*7970*/  BSYNC.RECONVERGENT B1 ;  /* 0x0000000000017941 */ /* 0x000fea0003800200 */
.L_x_23636:
        /* <DEDUP_REMOVED lines=21> */
.L_x_23640:
[----:B------:R-:W0:Y:S02]  /*7ad0*/  MUFU.RCP R12, R15 ;  /* 0x0000000f000c7308 */ /* 0x000e240000001000 */
[----:B0-----:R-:W-:-:S04]  /*7ae0*/  FFMA R0, R15, R12, -1 ;  /* 0xbf8000000f007423 */ /* 0x001fc8000000000c */
[----:B------:R-:W-:-:S04]  /*7af0*/  FADD.FTZ R13, -R0, -RZ ;  /* 0x800000ff000d7221 */ /* 0x000fc80000010100 */
[----:B------:R-:W-:-:S07]  /*7b00*/  FFMA R12, R12, R13, R12 ;  /* 0x0000000d0c0c7223 */ /* 0x000fce000000000c */
.L_x_23641:
[----:B------:R-:W-:Y:S05]  /*7b10*/  BSYNC.RECONVERGENT B1 ;  /* 0x0000000000017941 */ /* 0x000fea0003800200 */
.L_x_23639:
        /* <DEDUP_REMOVED lines=20> */
[----:B------:R-:W-:Y:S01]  /*7c60*/  IMAD.MOV.U32 R0, RZ, RZ, R12 ;  /* 0x000000ffff007224 */ /* 0x000fe200078e000c */
[----:B------:R-:W-:Y:S06]  /*7c70*/  BRA `(.L_x_23644) ;  /* 0x0000000000107947 */ /* 0x000fec0003800000 */
.L_x_23643:
[----:B------:R-:W0:Y:S02]  /*7c80*/  MUFU.RCP R0, R15 ;  /* 0x0000000f00007308 */ /* 0x000e240000001000 */
[----:B0-----:R-:W-:-:S04]  /*7c90*/  FFMA R8, R15, R0, -1 ;  /* 0xbf8000000f087423 */ /* 0x001fc80000000000 */
[----:B------:R-:W-:-:S04]  /*7ca0*/  FADD.FTZ R13, -R8, -RZ ;  /* 0x800000ff080d7221 */ /* 0x000fc80000010100 */
[----:B------:R-:W-:-:S07]  /*7cb0*/  FFMA R0, R0, R13, R0 ;  /* 0x0000000d00007223 */ /* 0x000fce0000000000 */
.L_x_23644:
[----:B------:R-:W-:Y:S05]  /*7cc0*/  BSYNC.RECONVERGENT B1 ;  /* 0x0000000000017941 */ /* 0x000fea0003800200 */
.L_x_23642:
        /* <DEDUP_REMOVED lines=27> */
[----:B------:R-:W-:Y:S01]  /*7e80*/  FMNMX R51, |R46|, R51, !PT ;  /* 0x000000332e337209 */ /* 0x000fe20007800200 */
[----:B0-----:R-:W-:Y:S02]  /*7e90*/  FMUL R14, R41, UR13 ;  /* 0x0000000d290e7c20 */ /* 0x001fe40008400000 */
[----:B------:R0:W-:Y:S01]  /*7ea0*/  @!P0 STG.E.U16 desc[UR24][R12.64], R71 ;  /* 0x000000470c008986 */ /* 0x0001e2000c101518 */
[----:B------:R-:W-:Y:S01]  /*7eb0*/  F2FP.SATFINITE.E5M2.F32.PACK_AB_MERGE_C R8, RZ, R8, RZ ;  /* 0x00000008ff08723e */ /* 0x000fe200048060ff */
[----:B-----5:R-:W-:Y:S01]  /*7ec0*/  FMUL R15, R28, -1.7020000219345092773 ;  /* 0xbfd9db231c0f7820 */ /* 0x020fe20000400000 */
[----:B------:R-:W-:Y:S01]  /*7ed0*/  FMNMX3 R51, |R47|, R51, |R44|, !PT ;  /* 0x000000332f337276 */ /* 0x000fe2000780062c */
[----:B------:R-:W-:Y:S01]  /*7ee0*/  FMUL R44, R44, UR13 ;  /* 0x0000000d2c2c7c20 */ /* 0x000fe20008400000 */
[----:B------:R-:W-:Y:S01]  /*7ef0*/  F2FP.SATFINITE.E5M2.F32.PACK_AB_MERGE_C R14, RZ, R14, RZ ;  /* 0x0000000eff0e723e */ /* 0x000fe200048060ff */
[----:B------:R-:W-:Y:S01]  /*7f00*/  IMAD.MOV.U32 R47, RZ, RZ, 0x437c0000 ;  /* 0x437c0000ff2f7424 */ /* 0x000fe200078e00ff */
[----:B------:R-:W-:-:S02]  /*7f10*/  FMNMX3 R51, |R45|, R51, |R42|, !PT ;  /* 0x000000332d337276 */ /* 0x000fc4000780062a */
[----:B------:R-:W-:Y:S02]  /*7f20*/  F2FP.SATFINITE.E5M2.F32.PACK_AB_MERGE_C R44, RZ, R44, RZ ;  /* 0x0000002cff2c723e */ /* 0x000fe400048060ff */
        /* <DEDUP_REMOVED lines=27> */
[----:B------:R-:W-:Y:S02]  /*80e0*/  F2FP.SATFINITE.E5M2.F32.PACK_AB_MERGE_C R51, RZ, R40, RZ ;  /* 0x00000028ff33723e */ /* 0x000fe400048060ff */
[----:B------:R-:W-:Y:S01]  /*80f0*/  F2FP.SATFINITE.E5M2.F32.PACK_AB_MERGE_C R41, RZ, R41, RZ ;  /* 0x00000029ff29723e */ /* 0x000fe200048060ff */
[----:B------:R0:W1:Y:S01]  /*8100*/  MUFU.EX2 R67, R47 ;  /* 0x0000002f00437308 */ /* 0x0000620000000800 */
[----:B------:R-:W-:-:S02]  /*8110*/  F2FP.SATFINITE.E5M2.F32.PACK_AB_MERGE_C R45, RZ, R45, RZ ;  /* 0x0000002dff2d723e */ /* 0x000fc400048060ff */
[----:B------:R-:W-:Y:S01]  /*8120*/  FMNMX R42, |R39|, R34, !PT ;  /* 0x00000022272a7209 */ /* 0x000fe20007800200 */
[----:B------:R-:W-:Y:S01]  /*8130*/  IMAD.U32 R15, R41, 0x10000, RZ ;  /* 0x00010000290f7824 */ /* 0x000fe200078e00ff */
[----:B------:R-:W-:Y:S02]  /*8140*/  LOP3.LUT R38, R51, 0xff, RZ, 0xc0, !PT ;  /* 0x000000ff33267812 */ /* 0x000fe400078ec0ff */
[----:B------:R-:W-:Y:S02]  /*8150*/  F2FP.SATFINITE.E5M2.F32.PACK_AB_MERGE_C R46, RZ, R46, RZ ;  /* 0x0000002eff2e723e */ /* 0x000fe400048060ff */
        /* <DEDUP_REMOVED lines=8> */
[----:B------:R-:W-:Y:S02]  /*81e0*/  F2FP.SATFINITE.E5M2.F32.PACK_AB_MERGE_C R51, RZ, R51, RZ ;  /* 0x00000033ff33723e */ /* 0x000fe400048060ff */
[----:B------:R-:W-:Y:S02]  /*81f0*/  SHF.L.U32 R34, R34, 0x18, RZ ;  /* 0x0000001822227819 */ /* 0x000fe400000006ff */
[----:B------:R-:W-:Y:S02]  /*8200*/  F2FP.SATFINITE.E5M2.F32.PACK_AB_MERGE_C R43, RZ, R15, RZ ;  /* 0x0000000fff2b723e */ /* 0x000fe400048060ff */
[----:B------:R-:W-:Y:S02]  /*8210*/  LOP3.LUT R14, R39, 0xffff, R66, 0xf8, !PT ;  /* 0x0000ffff270e7812 */ /* 0x000fe400078ef842 */
[----:B------:R-:W-:Y:S01]  /*8220*/  FMNMX3 R39, |R36|, R42, |R37|, !PT ;  /* 0x0000002a24277276 */ /* 0x000fe20007800625 */
[----:B------:R-:W-:Y:S01]  /*8230*/  IMAD.SHL.U32 R42, R12, 0x800000, RZ ;  /* 0x008000000c2a7824 */ /* 0x000fe200078e00ff */
[----:B------:R-:W-:-:S02]  /*8240*/  LOP3.LUT R36, R13, 0xff000000, R34, 0xf8, !PT ;  /* 0xff0000000d247812 */ /* 0x000fc400078ef822 */
[----:B------:R-:W-:Y:S01]  /*8250*/  F2FP.SATFINITE.E5M2.F32.PACK_AB_MERGE_C R47, RZ, R47, RZ ;  /* 0x0000002fff2f723e */ /* 0x000fe200048060ff */
        /* <DEDUP_REMOVED lines=30> */
.L_x_23646:
[----:B------:R-:W-:Y:S05]  /*8440*/  BSYNC.RECONVERGENT B0 ;  /* 0x0000000000007941 */ /* 0x000fea0003800200 */
.L_x_23645:
        /* <DEDUP_REMOVED lines=10> */
.L_x_23648:
[----:B------:R-:W-:Y:S05]  /*84f0*/  BSYNC.RECONVERGENT B0 ;  /* 0x0000000000007941 */ /* 0x000fea0003800200 */
.L_x_23647:
        /* <DEDUP_REMOVED lines=13> */
.L_x_23650:
[----:B------:R-:W-:Y:S05]  /*85d0*/  BSYNC.RECONVERGENT B0 ;  /* 0x0000000000007941 */ /* 0x000fea0003800200 */
.L_x_23649:
        /* <DEDUP_REMOVED lines=12> */
.L_x_23652:
[----:B------:R-:W-:Y:S05]  /*86a0*/  BSYNC.RECONVERGENT B0 ;  /* 0x0000000000007941 */ /* 0x000fea0003800200 */
.L_x_23651:
        /* <DEDUP_REMOVED lines=12> */
.L_x_23654:
[----:B------:R-:W-:Y:S05]  /*8770*/  BSYNC.RECONVERGENT B0 ;  /* 0x0000000000007941 */ /* 0x000fea0003800200 */
.L_x_23653:
[----:B------:R-:W-:Y:S01]  /*8780*/  BSSY.RECONVERGENT B1, `(.L_x_23655) ;  /* 0x000000c000017945 */ /* 0x000fe20003800200 */
[----:B------:R-:W-:Y:S02]  /*8790*/  FMNMX3 R32, |R32|, R39, |R33|, !PT ;  /* 0x0000002720207276 */ /* 0x000fe40007800621 */
[----:B------:R-:W-:Y:S01]  /*87a0*/  IADD3.X R39, PT, PT, R63, UR30, RZ, P2, !PT ;  /* 0x0000001e3f277c10 */ /* 0x000fe200097fe4ff */
[----:B------:R-:W-:Y:S06]  /*87b0*/  @P1 BRA `(.L_x_23656) ;  /* 0x0000000000101947 */ /* 0x000fec0003800000 */
[----:B------:R-:W-:Y:S01]  /*87c0*/  IMAD.MOV.U32 R0, RZ, RZ, R42 ;  /* 0x000000ffff007224 */ /* 0x000fe200078e002a */
[----:B------:R-:W-:-:S07]  /*87d0*/  MOV R8, 0x87f0 ;  /* 0x000087f000087802 */ /* 0x000fce0000000f00 */
[----:B01234-:R-:W-:Y:S05]  /*87e0*/  CALL.REL.NOINC `($__internal_563_$__cuda_sm20_rcp_rn_f32_slowpath) ;  /* 0x0000003800f07944 */ /* 0x01ffea0003c00000 */
[----:B------:R-:W-:Y:S05]  /*87f0*/  BRA `(.L_x_23657) ;  /* 0x0000000000107947 */ /* 0x000fea0003800000 */
.L_x_23656:
[----:B--2-4-:R-:W2:Y:S02]  /*8800*/  MUFU.RCP R13, R42 ;  /* 0x0000002a000d7308 */ /* 0x014ea40000001000 */
[----:B--2---:R-:W-:-:S04]  /*8810*/  FFMA R0, R42, R13, -1 ;  /* 0xbf8000002a007423 */ /* 0x004fc8000000000d */
[----:B------:R-:W-:-:S04]  /*8820*/  FADD.FTZ R0, -R0, -RZ ;  /* 0x800000ff00007221 */ /* 0x000fc80000010100 */
[----:B------:R-:W-:-:S07]  /*8830*/  FFMA R12, R13, R0, R13 ;  /* 0x000000000d0c7223 */ /* 0x000fce000000000d */
.L_x_23657:
[----:B------:R-:W-:Y:S05]  /*8840*/  BSYNC.RECONVERGENT B1 ;  /* 0x0000000000017941 */ /* 0x000fea0003800200 */
.L_x_23655:
        /* <DEDUP_REMOVED lines=19> */
[----:B-1----:R-:W-:Y:S05]  /*8980*/  CALL.REL.NOINC `($__internal_563_$__cuda_sm20_rcp_rn_f32_slowpath) ;  /* 0x0000003800887944 */ /* 0x002fea0003c00000 */
[----:B------:R-:W-:Y:S05]  /*8990*/  BRA `(.L_x_23660) ;  /* 0x0000000000107947 */ /* 0x000fea0003800000 */
.L_x_23659:
[----:B------:R-:W0:Y:S02]  /*89a0*/  MUFU.RCP R12, R15 ;  /* 0x0000000f000c7308 */ /* 0x000e240000001000 */
[----:B0-----:R-:W-:-:S04]  /*89b0*/  FFMA R0, R15, R12, -1 ;  /* 0xbf8000000f007423 */ /* 0x001fc8000000000c */
[----:B------:R-:W-:-:S04]  /*89c0*/  FADD.FTZ R13, -R0, -RZ ;  /* 0x800000ff000d7221 */ /* 0x000fc80000010100 */
[----:B------:R-:W-:-:S07]  /*89d0*/  FFMA R12, R12, R13, R12 ;  /* 0x0000000d0c0c7223 */ /* 0x000fce000000000c */
.L_x_23660:
[----:B------:R-:W-:Y:S05]  /*89e0*/  BSYNC.RECONVERGENT B1 ;  /* 0x0000000000017941 */ /* 0x000fea0003800200 */
.L_x_23658:
        /* <DEDUP_REMOVED lines=19> */
[----:B-1----:R-:W-:Y:S05]  /*8b20*/  CALL.REL.NOINC `($__internal_563_$__cuda_sm20_rcp_rn_f32_slowpath) ;  /* 0x0000003800207944 */ /* 0x002fea0003c00000 */
[----:B------:R-:W-:Y:S05]  /*8b30*/  BRA `(.L_x_23663) ;  /* 0x0000000000107947 */ /* 0x000fea0003800000 */
.L_x_23662:
[----:B------:R-:W0:Y:S02]  /*8b40*/  MUFU.RCP R12, R15 ;  /* 0x0000000f000c7308 */ /* 0x000e240000001000 */
[----:B0-----:R-:W-:-:S04]  /*8b50*/  FFMA R0, R15, R12, -1 ;  /* 0xbf8000000f007423 */ /* 0x001fc8000000000c */
[----:B------:R-:W-:-:S04]  /*8b60*/  FADD.FTZ R13, -R0, -RZ ;  /* 0x800000ff000d7221 */ /* 0x000fc80000010100 */
[----:B------:R-:W-:-:S07]  /*8b70*/  FFMA R12, R12, R13, R12 ;  /* 0x0000000d0c0c7223 */ /* 0x000fce000000000c */
.L_x_23663:
[----:B------:R-:W-:Y:S05]  /*8b80*/  BSYNC.RECONVERGENT B1 ;  /* 0x0000000000017941 */ /* 0x000fea0003800200 */
.L_x_23661:
        /* <DEDUP_REMOVED lines=21> */
.L_x_23665:
[----:B------:R-:W0:Y:S02]  /*8ce0*/  MUFU.RCP R12, R15 ;  /* 0x0000000f000c7308 */ /* 0x000e240000001000 */
[----:B0-----:R-:W-:-:S04]  /*8cf0*/  FFMA R0, R15, R12, -1 ;  /* 0xbf8000000f007423 */ /* 0x001fc8000000000c */
[----:B------:R-:W-:-:S04]  /*8d00*/  FADD.FTZ R13, -R0, -RZ ;  /* 0x800000ff000d7221 */ /* 0x000fc80000010100 */
[----:B------:R-:W-:-:S07]  /*8d10*/  FFMA R12, R12, R13, R12 ;  /* 0x0000000d0c0c7223 */ /* 0x000fce000000000c */
.L_x_23666:
[----:B------:R-:W-:Y:S05]  /*8d20*/  BSYNC.RECONVERGENT B1 ;  /* 0x0000000000017941 */ /* 0x000fea0003800200 */
.L_x_23664:
        /* <DEDUP_REMOVED lines=21> */
.L_x_23668:
[----:B------:R-:W0:Y:S02]  /*8e80*/  MUFU.RCP R12, R15 ;  /* 0x0000000f000c7308 */ /* 0x000e240000001000 */
[----:B0-----:R-:W-:-:S04]  /*8e90*/  FFMA R0, R15, R12, -1 ;  /* 0xbf8000000f007423 */ /* 0x001fc8000000000c */
[----:B------:R-:W-:-:S04]  /*8ea0*/  FADD.FTZ R13, -R0, -RZ ;  /* 0x800000ff000d7221 */ /* 0x000fc80000010100 */
[----:B------:R-:W-:-:S07]  /*8eb0*/  FFMA R12, R12, R13, R12 ;  /* 0x0000000d0c0c7223 */ /* 0x000fce000000000c */
.L_x_23669:
[----:B------:R-:W-:Y:S05]  /*8ec0*/  BSYNC.RECONVERGENT B1 ;  /* 0x0000000000017941 */ /* 0x000fea0003800200 */
.L_x_23667:
        /* <DEDUP_REMOVED lines=21> */
.L_x_23671:
[----:B------:R-:W0:Y:S02]  /*9020*/  MUFU.RCP R12, R15 ;  /* 0x0000000f000c7308 */ /* 0x000e240000001000 */
[----:B0-----:R-:W-:-:S04]  /*9030*/  FFMA R0, R15, R12, -1 ;  /* 0xbf8000000f007423 */ /* 0x001fc8000000000c */
[----:B------:R-:W-:-:S04]  /*9040*/  FADD.FTZ R13, -R0, -RZ ;  /* 0x800000ff000d7221 */ /* 0x000fc80000010100 */
[----:B------:R-:W-:-:S07]  /*9050*/  FFMA R12, R12, R13, R12 ;  /* 0x0000000d0c0c7223 */ /* 0x000fce000000000c */
.L_x_23672:
[----:B------:R-:W-:Y:S05]  /*9060*/  BSYNC.RECONVERGENT B1 ;  /* 0x0000000000017941 */ /* 0x000fea0003800200 */
.L_x_23670:
        /* <DEDUP_REMOVED lines=21> */
.L_x_23674:
[----:B------:R-:W0:Y:S02]  /*91c0*/  MUFU.RCP R12, R15 ;  /* 0x0000000f000c7308 */ /* 0x000e240000001000 */
[----:B0-----:R-:W-:-:S04]  /*91d0*/  FFMA R0, R15, R12, -1 ;  /* 0xbf8000000f007423 */ /* 0x001fc8000000000c */
[----:B------:R-:W-:-:S04]  /*91e0*/  FADD.FTZ R13, -R0, -RZ ;  /* 0x800000ff000d7221 */ /* 0x000fc80000010100 */
[----:B------:R-:W-:-:S07]  /*91f0*/  FFMA R12, R12, R13, R12 ;  /* 0x0000000d0c0c7223 */ /* 0x000fce000000000c */
.L_x_23675:
[----:B------:R-:W-:Y:S05]  /*9200*/  BSYNC.RECONVERGENT B1 ;  /* 0x0000000000017941 */ /* 0x000fea0003800200 */
.L_x_23673:
        /* <DEDUP_REMOVED lines=21> */
.L_x_23677:
[----:B------:R-:W0:Y:S02]  /*9360*/  MUFU.RCP R12, R15 ;  /* 0x0000000f000c7308 */ /* 0x000e240000001000 */
[----:B0-----:R-:W-:-:S04]  /*9370*/  FFMA R0, R15, R12, -1 ;  /* 0xbf8000000f007423 */ /* 0x001fc8000000000c */
[----:B------:R-:W-:-:S04]  /*9380*/  FADD.FTZ R13, -R0, -RZ ;  /* 0x800000ff000d7221 */ /* 0x000fc80000010100 */
[----:B------:R-:W-:-:S07]  /*9390*/  FFMA R12, R12, R13, R12 ;  /* 0x0000000d0c0c7223 */ /* 0x000fce000000000c */
.L_x_23678:
[----:B------:R-:W-:Y:S05]  /*93a0*/  BSYNC.RECONVERGENT B1 ;  /* 0x0000000000017941 */ /* 0x000fea0003800200 */
.L_x_23676:
        /* <DEDUP_REMOVED lines=21> */
.L_x_23680:
[----:B------:R-:W0:Y:S02]  /*9500*/  MUFU.RCP R12, R15 ;  /* 0x0000000f000c7308 */ /* 0x000e240000001000 */
[----:B0-----:R-:W-:-:S04]  /*9510*/  FFMA R0, R15, R12, -1 ;  /* 0xbf8000000f007423 */ /* 0x001fc8000000000c */
[----:B------:R-:W-:-:S04]  /*9520*/  FADD.FTZ R13, -R0, -RZ ;  /* 0x800000ff000d7221 */ /* 0x000fc80000010100 */
[----:B------:R-:W-:-:S07]  /*9530*/  FFMA R12, R12, R13, R12 ;  /* 0x0000000d0c0c7223 */ /* 0x000fce000000000c */
.L_x_23681:
[----:B------:R-:W-:Y:S05]  /*9540*/  BSYNC.RECONVERGENT B1 ;  /* 0x0000000000017941 */ /* 0x000fea0003800200 */
.L_x_23679:
        /* <DEDUP_REMOVED lines=21> */
.L_x_23683:
[----:B------:R-:W0:Y:S02]  /*96a0*/  MUFU.RCP R12, R15 ;  /* 0x0000000f000c7308 */ /* 0x000e240000001000 */
[----:B0-----:R-:W-:-:S04]  /*96b0*/  FFMA R0, R15, R12, -1 ;  /* 0xbf8000000f007423 */ /* 0x001fc8000000000c */
[----:B------:R-:W-:-:S04]  /*96c0*/  FADD.FTZ R13, -R0, -RZ ;  /* 0x800000ff000d7221 */ /* 0x000fc80000010100 */
[----:B------:R-:W-:-:S07]  /*96d0*/  FFMA R12, R12, R13, R12 ;  /* 0x0000000d0c0c7223 */ /* 0x000fce000000000c */
.L_x_23684:
[----:B------:R-:W-:Y:S05]  /*96e0*/  BSYNC.RECONVERGENT B1 ;  /* 0x0000000000017941 */ /* 0x000fea0003800200 */
.L_x_23682:
        /* <DEDUP_REMOVED lines=21> */
.L_x_23686:
[----:B------:R-:W0:Y:S02]  /*9840*/  MUFU.RCP R12, R15 ;  /* 0x0000000f000c7308 */ /* 0x000e240000001000 */
[----:B0-----:R-:W-:-:S04]  /*9850*/  FFMA R0, R15, R12, -1 ;  /* 0xbf8000000f007423 */ /* 0x001fc8000000000c */
[----:B------:R-:W-:-:S04]  /*9860*/  FADD.FTZ R13, -R0, -RZ ;  /* 0x800000ff000d7221 */ /* 0x000fc80000010100 */
[----:B------:R-:W-:-:S07]  /*9870*/  FFMA R12, R12, R13, R12 ;  /* 0x0000000d0c0c7223 */ /* 0x000fce000000000c */
.L_x_23687:
[----:B------:R-:W-:Y:S05]  /*9880*/  BSYNC.RECONVERGENT B1 ;  /* 0x0000000000017941 */ /* 0x000fea0003800200 */
.L_x_23685:
        /* <DEDUP_REMOVED lines=21> */
.L_x_23689:
[----:B------:R-:W0:Y:S02]  /*99e0*/  MUFU.RCP R12, R15 ;  /* 0x0000000f000c7308 */ /* 0x000e240000001000 */
[----:B0-----:R-:W-:-:S04]  /*99f0*/  FFMA R0, R15, R12, -1 ;  /* 0xbf8000000f007423 */ /* 0x001fc8000000000c */
[----:B------:R-:W-:-:S04]  /*9a00*/  FADD.FTZ R13, -R0, -RZ ;  /* 0x800000ff000d7221 */ /* 0x000fc80000010100 */
[----:B------:R-:W-:-:S07]  /*9a10*/  FFMA R12, R12, R13, R12 ;  /* 0x0000000d0c0c7223 */ /* 0x000fce000000000c */
.L_x_23690:
[----:B------:R-:W-:Y:S05]  /*9a20*/  BSYNC.RECONVERGENT B1 ;  /* 0x0000000000017941 */ /* 0x000fea0003800200 */
.L_x_23688:
        /* <DEDUP_REMOVED lines=21> */
.L_x_23692:
[----:B------:R-:W0:Y:S02]  /*9b80*/  MUFU.RCP R12, R15 ;  /* 0x0000000f000c7308 */ /* 0x000e240000001000 */
[----:B0-----:R-:W-:-:S04]  /*9b90*/  FFMA R0, R15, R12, -1 ;  /* 0xbf8000000f007423 */ /* 0x001fc8000000000c */
[----:B------:R-:W-:-:S04]  /*9ba0*/  FADD.FTZ R13, -R0, -RZ ;  /* 0x800000ff000d7221 */ /* 0x000fc80000010100 */
[----:B------:R-:W-:-:S07]  /*9bb0*/  FFMA R12, R12, R13, R12 ;  /* 0x0000000d0c0c7223 */ /* 0x000fce000000000c */
.L_x_23693:
[----:B------:R-:W-:Y:S05]  /*9bc0*/  BSYNC.RECONVERGENT B1 ;  /* 0x0000000000017941 */ /* 0x000fea0003800200 */
.L_x_23691:
        /* <DEDUP_REMOVED lines=21> */
.L_x_23695:
[----:B------:R-:W0:Y:S02]  /*9d20*/  MUFU.RCP R12, R15 ;  /* 0x0000000f000c7308 */ /* 0x000e240000001000 */
[----:B0-----:R-:W-:-:S04]  /*9d30*/  FFMA R0, R15, R12, -1 ;  /* 0xbf8000000f007423 */ /* 0x001fc8000000000c */
[----:B------:R-:W-:-:S04]  /*9d40*/  FADD.FTZ R13, -R0, -RZ ;  /* 0x800000ff000d7221 */ /* 0x000fc80000010100 */
[----:B------:R-:W-:-:S07]  /*9d50*/  FFMA R12, R12, R13, R12 ;  /* 0x0000000d0c0c7223 */ /* 0x000fce000000000c */
.L_x_23696:
[----:B------:R-:W-:Y:S05]  /*9d60*/  BSYNC.RECONVERGENT B1 ;  /* 0x0000000000017941 */ /* 0x000fea0003800200 */
.L_x_23694:
        /* <DEDUP_REMOVED lines=21> */
.L_x_23698:
[----:B------:R-:W0:Y:S02]  /*9ec0*/  MUFU.RCP R12, R15 ;  /* 0x0000000f000c7308 */ /* 0x000e240000001000 */
[----:B0-----:R-:W-:-:S04]  /*9ed0*/  FFMA R0, R15, R12, -1 ;  /* 0xbf8000000f007423 */ /* 0x001fc8000000000c */
[----:B------:R-:W-:-:S04]  /*9ee0*/  FADD.FTZ R13, -R0, -RZ ;  /* 0x800000ff000d7221 */ /* 0x000fc80000010100 */
[----:B------:R-:W-:-:S07]  /*9ef0*/  FFMA R12, R12, R13, R12 ;  /* 0x0000000d0c0c7223 */ /* 0x000fce000000000c */
.L_x_23699:
[----:B------:R-:W-:Y:S05]  /*9f00*/  BSYNC.RECONVERGENT B1 ;  /* 0x0000000000017941 */ /* 0x000fea0003800200 */
.L_x_23697:
        /* <DEDUP_REMOVED lines=21> */
.L_x_23701:
[----:B------:R-:W0:Y:S02]  /*a060*/  MUFU.RCP R12, R15 ;  /* 0x0000000f000c7308 */ /* 0x000e240000001000 */
[----:B0-----:R-:W-:-:S04]  /*a070*/  FFMA R0, R15, R12, -1 ;  /* 0xbf8000000f007423 */ /* 0x001fc8000000000c */
[----:B------:R-:W-:-:S04]  /*a080*/  FADD.FTZ R13, -R0, -RZ ;  /* 0x800000ff000d7221 */ /* 0x000fc80000010100 */
[----:B------:R-:W-:-:S07]  /*a090*/  FFMA R12, R12, R13, R12 ;  /* 0x0000000d0c0c7223 */ /* 0x000fce000000000c */
.L_x_23702:
[----:B------:R-:W-:Y:S05]  /*a0a0*/  BSYNC.RECONVERGENT B1 ;  /* 0x0000000000017941 */ /* 0x000fea0003800200 */
.L_x_23700:
        /* <DEDUP_REMOVED lines=103> */
.L_x_23704:
[----:B------:R-:W-:Y:S05]  /*a720*/  BSYNC.RECONVERGENT B0 ;  /* 0x0000000000007941 */ /* 0x000fea0003800200 */
.L_x_23703:
        /* <DEDUP_REMOVED lines=14> */
.L_x_23706:
[----:B------:R-:W-:Y:S05]  /*a810*/  BSYNC.RECONVERGENT B0 ;  /* 0x0000000000007941 */ /* 0x000fea0003800200 */
.L_x_23705:
        /* <DEDUP_REMOVED lines=15> */
.L_x_23708:
[----:B------:R-:W-:Y:S05]  /*a910*/  BSYNC.RECONVERGENT B0 ;  /* 0x0000000000007941 */ /* 0x000fea0003800200 */
.L_x_23707:
        /* <DEDUP_REMOVED lines=15> */
.L_x_23710:
[----:B------:R-:W-:Y:S05]  /*aa10*/  BSYNC.RECONVERGENT B0 ;  /* 0x0000000000007941 */ /* 0x000fea0003800200 */
.L_x_23709:
        /* <DEDUP_REMOVED lines=16> */
.L_x_23712:
[----:B------:R-:W-:Y:S05]  /*ab20*/  BSYNC.RECONVERGENT B0 ;  /* 0x0000000000007941 */ /* 0x000fea0003800200 */
.L_x_23711:
        /* <DEDUP_REMOVED lines=38> */
.L_x_23717:
        /* <DEDUP_REMOVED lines=48> */
.L_x_23716:
[----:B------:R-:W-:Y:S05]  /*b090*/  BSYNC.RECONVERGENT B1 ;  /* 0x0000000000017941 */ /* 0x000fea0003800200 */
.L_x_23715:
        /* <DEDUP_REMOVED lines=35> */
.L_x_23714:
[----:B------:R-:W-:Y:S05]  /*b2d0*/  BSYNC.RECONVERGENT B0 ;  /* 0x0000000000007941 */ /* 0x000fea0003800200 */
.L_x_23713:
        /* <DEDUP_REMOVED lines=25> */
.L_x_23722:
        /* <DEDUP_REMOVED lines=48> */
.L_x_23721:
[----:B------:R-:W-:Y:S05]  /*b770*/  BSYNC.RECONVERGENT B1 ;  /* 0x0000000000017941 */ /* 0x000fea0003800200 */
.L_x_23720:
        /* <DEDUP_REMOVED lines=35> */
.L_x_23719:
[----:B------:R-:W-:Y:S05]  /*b9b0*/  BSYNC.RECONVERGENT B0 ;  /* 0x0000000000007941 */ /* 0x000fea0003800200 */
.L_x_23718:
        /* <DEDUP_REMOVED lines=39> */
.L_x_23731:
[----:B------:R-:W-:Y:S02]  /*bc30*/  ISETP.NE.AND P0, PT, R11, RZ, PT ;  /* 0x000000ff0b00720c */ /* 0x000fe40003f05270 */
[----:B-1----:R-:W-:-:S11]  /*bc40*/  FMNMX R5, R2, R5, !PT ;  /* 0x0000000502057209 */ /* 0x002fd60007800000 */
[----:B------:R-:W-:Y:S05]  /*bc50*/  @P0 BRA `(.L_x_23724) ;  /* 0x0000000000080947 */ /* 0x000fea0003800000 */
[----:B0-----:R-:W0:Y:S02]  /*bc60*/  LDC.64 R2, c[0x0][0x3a8] ;  /* 0x0000ea00ff027b82 */ /* 0x001e240000000a00 */
[----:B0-----:R1:W-:Y:S02]  /*bc70*/  REDG.E.MAX.S32.STRONG.GPU desc[UR24][R2.64], R5 ;  /* 0x000000050200798e */ /* 0x0013e4000d12e318 */
.L_x_23724:
[----:B------:R-:W-:Y:S05]  /*bc80*/  BSYNC B0 ;  /* 0x0000000000007941 */ /* 0x000fea0003800000 */
.L_x_23723:
        /* <DEDUP_REMOVED lines=11> */
[----:B01----:R-:W-:Y:S05]  /*bd40*/  CALL.REL.NOINC `($__internal_563_$__cuda_sm20_rcp_rn_f32_slowpath) ;  /* 0x0000000400987944 */ /* 0x003fea0003c00000 */
[----:B------:R-:W-:Y:S05]  /*bd50*/  BRA `(.L_x_23727) ;  /* 0x0000000000147947 */ /* 0x000fea0003800000 */
.L_x_23726:
[----:B0-----:R-:W0:Y:S01]  /*bd60*/  MUFU.RCP R12, UR13 ;  /* 0x0000000d000c7d08 */ /* 0x001e220008001000 */
[----:B-1----:R-:W-:-:S04]  /*bd70*/  IMAD.U32 R3, RZ, RZ, UR13 ;  /* 0x0000000dff037e24 */ /* 0x002fc8000f8e00ff */
[----:B0-----:R-:W-:-:S04]  /*bd80*/  FFMA R0, R12, R3, -1 ;  /* 0xbf8000000c007423 */ /* 0x001fc80000000003 */
[----:B------:R-:W-:-:S04]  /*bd90*/  FADD.FTZ R3, -R0, -RZ ;  /* 0x800000ff00037221 */ /* 0x000fc80000010100 */
[----:B------:R-:W-:-:S07]  /*bda0*/  FFMA R12, R12, R3, R12 ;  /* 0x000000030c0c7223 */ /* 0x000fce000000000c */
.L_x_23727:
[----:B------:R-:W0:Y:S02]  /*bdb0*/  LDC.64 R2, c[0x0][0x3b0] ;  /* 0x0000ec00ff027b82 */ /* 0x000e240000000a00 */
[----:B0-----:R-:W-:Y:S01]  /*bdc0*/  STG.E desc[UR24][R2.64], R12 ;  /* 0x0000000c02007986 */ /* 0x001fe2000c101918 */
[----:B------:R-:W-:Y:S05]  /*bdd0*/  EXIT ;  /* 0x000000000000794d */ /* 0x000fea0003800000 */
.L_x_23725:
[----:B------:R-:W-:Y:S01]  /*bde0*/  HFMA2 R7, -RZ, RZ, 0, 2.384185791015625e-07 ;  /* 0x00000004ff077431 */ /* 0x000fe200000001ff */
[----:B------:R-:W-:Y:S01]  /*bdf0*/  MOV R9, 0x1f ;  /* 0x0000001f00097802 */ /* 0x000fe20000000f00 */
[----:B------:R-:W-:-:S07]  /*be00*/  IMAD.MOV.U32 R4, RZ, RZ, -0x1 ;  /* 0xffffffffff047424 */ /* 0x000fce00078e00ff */
[----:B01----:R-:W-:Y:S05]  /*be10*/  WARPSYNC.COLLECTIVE R4, `(.L_x_23728) ;  /* 0x0000000004087348 */ /* 0x003fea0003c00000 */
[----:B-1----:R1:W2:Y:S02]  /*be20*/  SHFL.DOWN P0, R5, R0, R7, R9 ;  /* 0x0800000700057389 */ /* 0x0022a40000000009 */
[----:B012---:R-:W-:Y:S05]  /*be30*/  ENDCOLLECTIVE ;  /* 0x000000000000791b */ /* 0x007fea0003800000 */
.L_x_23728:
[----:B------:R-:W-:Y:S01]  /*be40*/  IMAD.MOV.U32 R7, RZ, RZ, 0x2 ;  /* 0x00000002ff077424 */ /* 0x000fe200078e00ff */
[----:B------:R-:W-:-:S04]  /*be50*/  MOV R3, R5 ;  /* 0x0000000500037202 */ /* 0x000fc80000000f00 */
[----:B------:R-:W-:-:S04]  /*be60*/  FMNMX R3, R3, R0, !PT ;  /* 0x0000000003037209 */ /* 0x000fc80007800000 */
[----:B------:R-:W-:-:S07]  /*be70*/  MOV R0, R3 ;  /* 0x0000000300007202 */ /* 0x000fce0000000f00 */
[----:B------:R-:W-:Y:S05]  /*be80*/  WARPSYNC.COLLECTIVE R4, `(.L_x_23729) ;  /* 0x0000000004087348 */ /* 0x000fea0003c00000 */
[----:B------:R0:W1:Y:S02]  /*be90*/  SHFL.DOWN P0, R5, R0, R7, R9 ;  /* 0x0800000700057389 */ /* 0x0000640000000009 */
[----:B01----:R-:W-:Y:S05]  /*bea0*/  ENDCOLLECTIVE ;  /* 0x000000000000791b */ /* 0x003fea0003800000 */
.L_x_23729:
[----:B------:R-:W-:Y:S01]  /*beb0*/  IMAD.MOV.U32 R7, RZ, RZ, 0x1 ;  /* 0x00000001ff077424 */ /* 0x000fe200078e00ff */
[----:B------:R-:W-:-:S04]  /*bec0*/  MOV R2, R5 ;  /* 0x0000000500027202 */ /* 0x000fc80000000f00 */
[----:B------:R-:W-:-:S04]  /*bed0*/  FMNMX R2, R3, R2, !PT ;  /* 0x0000000203027209 */ /* 0x000fc80007800000 */
[----:B------:R-:W-:-:S07]  /*bee0*/  MOV R0, R2 ;  /* 0x0000000200007202 */ /* 0x000fce0000000f00 */
[----:B------:R-:W-:Y:S05]  /*bef0*/  WARPSYNC.COLLECTIVE R4, `(.L_x_23730) ;  /* 0x0000000004087348 */ /* 0x000fea0003c00000 */
[----:B------:R0:W1:Y:S02]  /*bf00*/  SHFL.DOWN P0, R5, R0, R7, R9 ;  /* 0x0800000700057389 */ /* 0x0000640000000009 */
[----:B01----:R-:W-:Y:S05]  /*bf10*/  ENDCOLLECTIVE ;  /* 0x000000000000791b */ /* 0x003fea0003800000 */
.L_x_23730:
[----:B------:R-:W-:Y:S05]  /*bf20*/  BRA `(.L_x_23731) ;  /* 0xfffffffc00407947 */ /* 0x000fea000383ffff */
        .weak           $__internal_562_$__cuda_sm20_div_u64
        .type           $__internal_562_$__cuda_sm20_div_u64,@function
        .size           $__internal_562_$__cuda_sm20_div_u64,($__internal_563_$__cuda_sm20_rcp_rn_f32_slowpath - $__internal_562_$__cuda_sm20_div_u64)
$__internal_562_$__cuda_sm20_div_u64:
        /* <DEDUP_REMOVED lines=71> */
[----:B------:R-:W-:Y:S11]  /*c3a0*/  RET.REL.NODEC R2 `(_ZN18transformer_engine6detail38cast_transpose_fused_kernel_notalignedILb0ELb0ELb1EfNS_16CTDBiasDActParamIff13__nv_fp8_e5m2fEELi2ELi8ENS_5EmptyEXadL_ZNS_5qgeluIffEET_T0_RKS5_EEEEvT3_mmm) ;  /* 0xffffff3c02147950 */ /* 0x000ff60003c3ffff */
        .weak           $__internal_563_$__cuda_sm20_rcp_rn_f32_slowpath
        .type           $__internal_563_$__cuda_sm20_rcp_rn_f32_slowpath,@function
        .size           $__internal_563_$__cuda_sm20_rcp_rn_f32_slowpath,(.L_x_29864 - $__internal_563_$__cuda_sm20_rcp_rn_f32_slowpath)
$__internal_563_$__cuda_sm20_rcp_rn_f32_slowpath:
        /* <DEDUP_REMOVED lines=15> */
.L_x_23733:
        /* <DEDUP_REMOVED lines=33> */
.L_x_23735:
[----:B------:R0:W1:Y:S02]  /*c6b0*/  MUFU.RCP R12, R0 ;  /* 0x00000000000c7308 */ /* 0x0000640000001000 */
.L_x_23734:
[----:B------:R-:W-:Y:S05]  /*c6c0*/  BSYNC B0 ;  /* 0x0000000000007941 */ /* 0x000fea0003800000 */
.L_x_23732:
[----:B------:R-:W-:Y:S01]  /*c6d0*/  HFMA2 R15, -RZ, RZ, 0, 0 ;  /* 0x00000000ff0f7431 */ /* 0x000fe200000001ff */
[----:B------:R-:W-:-:S04]  /*c6e0*/  MOV R14, R8 ;  /* 0x00000008000e7202 */ /* 0x000fc80000000f00 */
[----:B01----:R-:W-:Y:S05]  /*c6f0*/  RET.REL.NODEC R14 `(_ZN18transformer_engine6detail38cast_transpose_fused_kernel_notalignedILb0ELb0ELb1EfNS_16CTDBiasDActParamIff13__nv_fp8_e5m2fEELi2ELi8ENS_5EmptyEXadL_ZNS_5qgeluIffEET_T0_RKS5_EEEEvT3_mmm) ;  /* 0xffffff380e407950 */ /* 0x003fea0003c3ffff */
.L_x_23736:
        /* <DEDUP_REMOVED lines=16> */
.L_x_29864:


//--------------------- .text._ZN18transformer_engine6detail38cast_transpose_fused_kernel_notalignedILb0ELb0ELb1EfNS_16CTDBiasDActParamIff13__nv_bfloat16fEELi2ELi4ENS_5EmptyEXadL_ZNS_5qgeluIffEET_T0_RKS5_EEEEvT3_mmm --------------------------
	.section	.text._ZN18transformer_engine6detail38cast_transpose_fused_kernel_notalignedILb0ELb0ELb1EfNS_16CTDBiasDActParamIff13__nv_bfloat16fEELi2ELi4ENS_5EmptyEXadL_ZNS_5qgeluIffEET_T0_RKS5_EEEEvT3_mmm,"ax",@progbits
	.align	128
        .global         _ZN18transformer_engine6detail38cast_transpose_fused_kernel_notalignedILb0ELb0ELb1EfNS_16CTDBiasDActParamIff13__nv_bfloat16fEELi2ELi4ENS_5EmptyEXadL_ZNS_5qgeluIffEET_T0_RKS5_EEEEvT3_mmm
        .type           _ZN18transformer_engine6detail38cast_transpose_fused_kernel_notalignedILb0ELb0ELb1EfNS_16CTDBiasDActParamIff13__nv_bfloat16fEELi2ELi4ENS_5EmptyEXadL_ZNS_5qgeluIffEET_T0_RKS5_EEEEvT3_mmm,@function
        .size           _ZN18transformer_engine6detail38cast_transpose_fused_kernel_notalignedILb0ELb0ELb1EfNS_16CTDBiasDActParamIff13__nv_bfloat16fEELi2ELi4ENS_5EmptyEXadL_ZNS_5qgeluIffEET_T0_RKS5_EEEEvT3_mmm,(.L_x_29866 - _ZN18transformer_engine6detail38cast_transpose_fused_kernel_notalignedILb0ELb0ELb1EfNS_16CTDBiasDActParamIff13__nv_bfloat16fEELi2ELi4ENS_5EmptyEXadL_ZNS_5qgeluIffEET_T0_RKS5_EEEEvT3_mmm)
        .other          _ZN18transformer_engine6detail38cast_transpose_fused_kernel_notalignedILb0ELb0ELb1EfNS_16CTDBiasDActParamIff13__nv_bfloat16fEELi2ELi4ENS_5EmptyEXadL_ZNS_5qgeluIffEET_T0_RKS5_EEEEvT3_mmm,@"STO_CUDA_ENTRY STV_DEFAULT"
_ZN18transformer_engine6detail38cast_transpose_fused_kernel_notalignedILb0ELb0ELb1EfNS_16CTDBiasDActParamIff13__nv_bfloat16fEELi2ELi4ENS_5EmptyEXadL_ZNS_5qgeluIffEET_T0_RKS5_EEEEvT3_mmm:
.text._ZN18transformer_engine6detail38cast_transpose_fused_kernel_notalignedILb0ELb0ELb1EfNS_16CTDBiasDActParamIff13__nv_bfloat16fEELi2ELi4ENS_5EmptyEXadL_ZNS_5qgeluIffEET_T0_RKS5_EEEEvT3_mmm:
        /* <DEDUP_REMOVED lines=44> */
.L_x_23737:
[----:B------:R-:W-:-:S07]  /*02c0*/  MOV R4, 0x2e0 ;  /* 0x000002e000047802 */ /* 0x000fce0000000f00 */
[----:B------:R-:W-:Y:S05]  /*02d0*/  CALL.REL.NOINC `($__internal_564_$__cuda_sm20_div_u64) ;  /* 0x0000006800047944 */ /* 0x000fea0003c00000 */
        /* <DEDUP_REMOVED lines=11> */
.L_x_23738:
        /* <DEDUP_REMOVED lines=31> */
[----:B------:R-:W-:Y:S01]  /*0580*/  IADD3 R16, P2, PT, R13, R34, RZ ;  /* 0x000000220d107210 */ /* 0x000fe20007f5e0ff */
[----:B------:R-:W-:Y:S01]  /*0590*/  USEL UR7, UR7, 0x20, UP1 ;  /* 0x0000002007077887 */ /* 0x000fe20008800000 */
[----:B------:R-:W-:Y:S01]  /*05a0*/  IMAD.U32 R19, RZ, RZ, UR28 ;  /* 0x0000001cff137e24 */ /* 0x000fe2000f8e00ff */
[----:B------:R-:W-:-:S02]  /*05b0*/  USEL UR14, UR16, 0x20, UP0 ;  /* 0x00000020100e7887 */ /* 0x000fc40008000000 */
        /* <DEDUP_REMOVED lines=8> */
[C---:B------:R-:W-:Y:S01]  /*0640*/  ISETP.LT.U32.AND P1, PT, R3.reuse, UR14, !P1 ;  /* 0x0000000e03007c0c */ /* 0x040fe2000cf21070 */
[----:B------:R-:W-:Y:S01]  /*0650*/  ULEA UR18, UP0, UR10, UR18, 0x7 ;  /* 0x000000120a127291 */ /* 0x000fe2000f8038ff */
[----:B------:R-:W-:Y:S01]  /*0660*/  IADD3 R46, P2, PT, R3, R34, RZ ;  /* 0x00000022032e7210 */ /* 0x000fe20007f5e0ff */
[----:B------:R-:W-:Y:S01]  /*0670*/  UIADD3 UR11, UPT, UPT, UR11, UR21, URZ ;  /* 0x000000150b0b7290 */ /* 0x000fe2000fffe0ff */
[----:B------:R-:W0:Y:S03]  /*0680*/  LDCU.64 UR22, c[0x0][0x358] ;  /* 0x00006b00ff1677ac */ /* 0x000e260008000a00 */
[----:B------:R-:W-:Y:S01]  /*0690*/  IMAD.X R47, RZ, RZ, R45, P2 ;  /* 0x000000ffff2f7224 */ /* 0x000fe200010e062d */
[----:B--2---:R-:W-:-:S02]  /*06a0*/  ULEA UR24, UP1, UR18, UR24, 0x2 ;  /* 0x0000001812187291 */ /* 0x004fc4000f8210ff */
[----:B------:R-:W-:Y:S01]  /*06b0*/  ULEA.HI.X UR19, UR10, UR19, UR11, 0x7, UP0 ;  /* 0x000000130a137291 */ /* 0x000fe200080f3c0b */
[----:B------:R-:W-:Y:S01]  /*06c0*/  @P0 MOV R21, R17 ;  /* 0x0000001100150202 */ /* 0x000fe20000000f00 */
[--C-:B------:R-:W-:Y:S01]  /*06d0*/  @P0 IMAD.MOV.U32 R20, RZ, RZ, R16.reuse ;  /* 0x000000ffff140224 */ /* 0x100fe200078e0010 */
[----:B------:R-:W1:Y:S01]  /*06e0*/  LDCU.64 UR30, c[0x0][0x3a0] ;  /* 0x00007400ff1e77ac */ /* 0x000e620008000a00 */
[----:B------:R-:W-:Y:S01]  /*06f0*/  @P1 LEA R14, P3, R46, UR24, 0x3 ;  /* 0x000000182e0e1c11 */ /* 0x000fe2000f8618ff */
[----:B------:R-:W-:Y:S01]  /*0700*/  @P0 IMAD.WIDE.U32 R10, R11, 0x5, R16 ;  /* 0x000000050b0a0825 */ /* 0x000fe200078e0010 */
[----:B------:R-:W-:-:S03]  /*0710*/  ULEA.HI.X UR25, UR18, UR25, UR19, 0x2, UP1 ;  /* 0x0000001912197291 */ /* 0x000fc600088f1413 */
[----:B------:R-:W-:Y:S01]  /*0720*/  @P0 IMAD.WIDE.U32 R20, R15, 0x6, R20 ;  /* 0x000000060f140825 */ /* 0x000fe200078e0014 */
[----:B------:R-:W-:Y:S02]  /*0730*/  USHF.L.U32 UR21, UR28, 0x2, URZ ;  /* 0x000000021c157899 */ /* 0x000fe400080006ff */
[----:B------:R-:W-:-:S05]  /*0740*/  @P1 LEA.HI.X R15, R46, UR25, R47, 0x3, P3 ;  /* 0x000000192e0f1c11 */ /* 0x000fca00098f1c2f */
[----:B0-----:R0:W2:Y:S01]  /*0750*/  @P1 LDG.E.64 R26, desc[UR22][R14.64] ;  /* 0x000000160e1a1981 */ /* 0x0010a2000c1e1b00 */
[----:B-1----:R-:W-:Y:S01]  /*0760*/  ISETP.NE.U32.AND P2, PT, RZ, UR30, PT ;  /* 0x0000001eff007c0c */ /* 0x002fe2000bf45070 */
[----:B------:R-:W-:Y:S01]  /*0770*/  USHF.L.U64.HI UR30, UR28, 0x2, UR29 ;  /* 0x000000021c1e7899 */ /* 0x000fe2000801021d */
[----:B------:R-:W-:Y:S02]  /*0780*/  @P0 IADD3 R0, P3, PT, R16, UR21, RZ ;  /* 0x0000001510000c10 */ /* 0x000fe4000ff7e0ff */
[----:B------:R-:W-:Y:S01]  /*0790*/  ISETP.NE.AND.EX P2, PT, RZ, UR31, PT, P2 ;  /* 0x0000001fff007c0c */ /* 0x000fe2000bf45320 */
[----:B------:R-:W-:Y:S02]  /*07a0*/  @P0 IMAD.MOV.U32 R23, RZ, RZ, R17 ;  /* 0x000000ffff170224 */ /* 0x000fe400078e0011 */
[----:B------:R-:W-:Y:S02]  /*07b0*/  @P0 IADD3.X R17, PT, PT, R17, UR30, RZ, P3, !PT ;  /* 0x0000001e11110c10 */ /* 0x000fe40009ffe4ff */
[----:B------:R-:W-:Y:S01]  /*07c0*/  @P0 LEA R30, P3, R0, UR24, 0x3 ;  /* 0x00000018001e0c11 */ /* 0x000fe2000f8618ff */
[----:B------:R-:W-:-:S03]  /*07d0*/  VOTEU.ANY UP1, P0 ;  /* 0x0000000000ff7886 */ /* 0x000fc60000020100 */
[----:B------:R-:W-:Y:S02]  /*07e0*/  @P0 LEA.HI.X R31, R0, UR25, R17, 0x3, P3 ;  /* 0x00000019001f0c11 */ /* 0x000fe400098f1c11 */
[----:B------:R-:W-:Y:S02]  /*07f0*/  @P1 IADD3 R0, P3, PT, R46, UR28, RZ ;  /* 0x0000001c2e001c10 */ /* 0x000fe4000ff7e0ff */
[----:B------:R-:W1:Y:S01]  /*0800*/  @P2 LDC.64 R32, c[0x0][0x3a0] ;  /* 0x0000e800ff202b82 */ /* 0x000e620000000a00 */
[----:B------:R-:W-:Y:S01]  /*0810*/  @P0 MOV R22, R16 ;  /* 0x0000001000160202 */ /* 0x000fe20000000f00 */
        /* <DEDUP_REMOVED lines=12> */
[----:B------:R-:W-:Y:S01]  /*08e0*/  @P0 IMAD.WIDE.U32 R22, R19, 0x7, R22 ;  /* 0x0000000713160825 */ /* 0x000fe200078e0016 */
        /* <DEDUP_REMOVED lines=47> */
[----:B--2---:R-:W-:-:S04]  /*0be0*/  FMUL R2, R26, -1.7020000219345092773 ;  /* 0xbfd9db231a027820 */ /* 0x004fc80000400000 */
        /* <DEDUP_REMOVED lines=16> */
[----:B-----5:R-:W-:Y:S05]  /*0cf0*/  CALL.REL.NOINC `($__internal_565_$__cuda_sm20_rcp_rn_f32_slowpath) ;  /* 0x00000060009c7944 */ /* 0x020fea0003c00000 */
[----:B------:R-:W-:Y:S05]  /*0d00*/  BRA `(.L_x_23741) ;  /* 0x0000000000107947 */ /* 0x000fea0003800000 */
.L_x_23740:
[----:B------:R-:W0:Y:S02]  /*0d10*/  MUFU.RCP R14, R17 ;  /* 0x00000011000e7308 */ /* 0x000e240000001000 */
[----:B0-----:R-:W-:-:S04]  /*0d20*/  FFMA R0, R17, R14, -1 ;  /* 0xbf80000011007423 */ /* 0x001fc8000000000e */
[----:B------:R-:W-:-:S04]  /*0d30*/  FADD.FTZ R11, -R0, -RZ ;  /* 0x800000ff000b7221 */ /* 0x000fc80000010100 */
[----:B------:R-:W-:-:S07]  /*0d40*/  FFMA R14, R14, R11, R14 ;  /* 0x0000000b0e0e7223 */ /* 0x000fce000000000e */
.L_x_23741:
[----:B------:R-:W-:Y:S05]  /*0d50*/  BSYNC.RECONVERGENT B1 ;  /* 0x0000000000017941 */ /* 0x000fea0003800200 */
.L_x_23739:
        /* <DEDUP_REMOVED lines=19> */
[----:B-----5:R-:W-:Y:S05]  /*0e90*/  CALL.REL.NOINC `($__internal_565_$__cuda_sm20_rcp_rn_f32_slowpath) ;  /* 0x0000006000347944 */ /* 0x020fea0003c00000 */
[----:B------:R-:W-:Y:S05]  /*0ea0*/  BRA `(.L_x_23744) ;  /* 0x0000000000107947 */ /* 0x000fea0003800000 */
.L_x_23743:
[----:B------:R-:W0:Y:S02]  /*0eb0*/  MUFU.RCP R14, R15 ;  /* 0x0000000f000e7308 */ /* 0x000e240000001000 */
[----:B0-----:R-:W-:-:S04]  /*0ec0*/  FFMA R0, R15, R14, -1 ;  /* 0xbf8000000f007423 */ /* 0x001fc8000000000e */
[----:B------:R-:W-:-:S04]  /*0ed0*/  FADD.FTZ R11, -R0, -RZ ;  /* 0x800000ff000b7221 */ /* 0x000fc80000010100 */
[----:B------:R-:W-:-:S07]  /*0ee0*/  FFMA R14, R14, R11, R14 ;  /* 0x0000000b0e0e7223 */ /* 0x000fce000000000e */
.L_x_23744:
[----:B------:R-:W-:Y:S05]  /*0ef0*/  BSYNC.RECONVERGENT B1 ;  /* 0x0000000000017941 */ /* 0x000fea0003800200 */
.L_x_23742:
[----:B------:R-:W-:Y:S02]  /*0f00*/  IMAD.MOV.U32 R11, RZ, RZ, 0x3bbb989d ;  /* 0x3bbb989dff0b7424 */ /* 0x000fe400078e00ff */
        /* <DEDUP_REMOVED lines=18> */
[----:B------:R-:W-:Y:S05]  /*1030*/  CALL.REL.NOINC `($__internal_565_$__cuda_sm20_rcp_rn_f32_slowpath) ;  /* 0x0000005c00cc7944 */ /* 0x000fea0003c00000 */
[----:B------:R-:W-:Y:S05]  /*1040*/  BRA `(.L_x_23747) ;  /* 0x0000000000107947 */ /* 0x000fea0003800000 */
.L_x_23746:
[----:B------:R-:W0:Y:S02]  /*1050*/  MUFU.RCP R14, R15 ;  /* 0x0000000f000e7308 */ /* 0x000e240000001000 */
[----:B0-----:R-:W-:-:S04]  /*1060*/  FFMA R0, R15, R14, -1 ;  /* 0xbf8000000f007423 */ /* 0x001fc8000000000e */
[----:B------:R-:W-:-:S04]  /*1070*/  FADD.FTZ R11, -R0, -RZ ;  /* 0x800000ff000b7221 */ /* 0x000fc80000010100 */
[----:B------:R-:W-:-:S07]  /*1080*/  FFMA R14, R14, R11, R14 ;  /* 0x0000000b0e0e7223 */ /* 0x000fce000000000e */
.L_x_23747:
[----:B------:R-:W-:Y:S05]  /*1090*/  BSYNC.RECONVERGENT B1 ;  /* 0x0000000000017941 */ /* 0x000fea0003800200 */
.L_x_23745:
        /* <DEDUP_REMOVED lines=19> */
[----:B------:R-:W-:Y:S05]  /*11d0*/  CALL.REL.NOINC `($__internal_565_$__cuda_sm20_rcp_rn_f32_slowpath) ;  /* 0x0000005c00647944 */ /* 0x000fea0003c00000 */
[----:B------:R-:W-:Y:S05]  /*11e0*/  BRA `(.L_x_23750) ;  /* 0x0000000000107947 */ /* 0x000fea0003800000 */
.L_x_23749:
[----:B------:R-:W0:Y:S02]  /*11f0*/  MUFU.RCP R14, R15 ;  /* 0x0000000f000e7308 */ /* 0x000e240000001000 */
[----:B0-----:R-:W-:-:S04]  /*1200*/  FFMA R0, R15, R14, -1 ;  /* 0xbf8000000f007423 */ /* 0x001fc8000000000e */
[----:B------:R-:W-:-:S04]  /*1210*/  FADD.FTZ R11, -R0, -RZ ;  /* 0x800000ff000b7221 */ /* 0x000fc80000010100 */
[----:B------:R-:W-:-:S07]  /*1220*/  FFMA R14, R14, R11, R14 ;  /* 0x0000000b0e0e7223 */ /* 0x000fce000000000e */
.L_x_23750:
[----:B------:R-:W-:Y:S05]  /*1230*/  BSYNC.RECONVERGENT B1 ;  /* 0x0000000000017941 */ /* 0x000fea0003800200 */
.L_x_23748:
        /* <DEDUP_REMOVED lines=19> */
[----:B------:R-:W-:Y:S05]  /*1370*/  CALL.REL.NOINC `($__internal_565_$__cuda_sm20_rcp_rn_f32_slowpath) ;  /* 0x0000005800fc7944 */ /* 0x000fea0003c00000 */
[----:B------:R-:W-:Y:S05]  /*1380*/  BRA `(.L_x_23753) ;  /* 0x0000000000107947 */ /* 0x000fea0003800000 */
.L_x_23752:
[----:B------:R-:W0:Y:S02]  /*1390*/  MUFU.RCP R14, R15 ;  /* 0x0000000f000e7308 */ /* 0x000e240000001000 */
[----:B0-----:R-:W-:-:S04]  /*13a0*/  FFMA R0, R15, R14, -1 ;  /* 0xbf8000000f007423 */ /* 0x001fc8000000000e */
[----:B------:R-:W-:-:S04]  /*13b0*/  FADD.FTZ R11, -R0, -RZ ;  /* 0x800000ff000b7221 */ /* 0x000fc80000010100 */
[----:B------:R-:W-:-:S07]  /*13c0*/  FFMA R14, R14, R11, R14 ;  /* 0x0000000b0e0e7223 */ /* 0x000fce000000000e */
.L_x_23753:
[----:B------:R-:W-:Y:S05]  /*13d0*/  BSYNC.RECONVERGENT B1 ;  /* 0x0000000000017941 */ /* 0x000fea0003800200 */
.L_x_23751:
[----:B------:R-:W-:Y:S02]  /*13e0*/  IMAD.MOV.U32 R11, RZ, RZ, 0x3bbb989d ;  /* 0x3bbb989dff0b7424 */ /* 0x000fe400078e00ff */
        /* <DEDUP_REMOVED lines=20> */
.L_x_23755:
[----:B------:R-:W0:Y:S02]  /*1530*/  MUFU.RCP R14, R15 ;  /* 0x0000000f000e7308 */ /* 0x000e240000001000 */
[----:B0-----:R-:W-:-:S04]  /*1540*/  FFMA R0, R15, R14, -1 ;  /* 0xbf8000000f007423 */ /* 0x001fc8000000000e */
[----:B------:R-:W-:-:S04]  /*1550*/  FADD.FTZ R11, -R0, -RZ ;  /* 0x800000ff000b7221 */ /* 0x000fc80000010100 */
[----:B------:R-:W-:-:S07]  /*1560*/  FFMA R14, R14, R11, R14 ;  /* 0x0000000b0e0e7223 */ /* 0x000fce000000000e */
.L_x_23756:
[----:B------:R-:W-:Y:S05]  /*1570*/  BSYNC.RECONVERGENT B1 ;  /* 0x0000000000017941 */ /* 0x000fea0003800200 */
.L_x_23754:
        /* <DEDUP_REMOVED lines=21> */
.L_x_23758:
[----:B------:R-:W0:Y:S02]  /*16d0*/  MUFU.RCP R14, R15 ;  /* 0x0000000f000e7308 */ /* 0x000e240000001000 */
[----:B0-----:R-:W-:-:S04]  /*16e0*/  FFMA R0, R15, R14, -1 ;  /* 0xbf8000000f007423 */ /* 0x001fc8000000000e */
[----:B------:R-:W-:-:S04]  /*16f0*/  FADD.FTZ R11, -R0, -RZ ;  /* 0x800000ff000b7221 */ /* 0x000fc80000010100 */
[----:B------:R-:W-:-:S07]  /*1700*/  FFMA R14, R14, R11, R14 ;  /* 0x0000000b0e0e7223 */ /* 0x000fce000000000e */
.L_x_23759:
[----:B------:R-:W-:Y:S05]  /*1710*/  BSYNC.RECONVERGENT B1 ;  /* 0x0000000000017941 */ /* 0x000fea0003800200 */
.L_x_23757:
        /* <DEDUP_REMOVED lines=21> */
.L_x_23761:
[----:B------:R-:W0:Y:S02]  /*1870*/  MUFU.RCP R14, R15 ;  /* 0x0000000f000e7308 */ /* 0x000e240000001000 */
[----:B0-----:R-:W-:-:S04]  /*1880*/  FFMA R0, R15, R14, -1 ;  /* 0xbf8000000f007423 */ /* 0x001fc8000000000e */
[----:B------:R-:W-:-:S04]  /*1890*/  FADD.FTZ R11, -R0, -RZ ;  /* 0x800000ff000b7221 */ /* 0x000fc80000010100 */
[----:B------:R-:W-:-:S07]  /*18a0*/  FFMA R14, R14, R11, R14 ;  /* 0x0000000b0e0e7223 */ /* 0x000fce000000000e */
.L_x_23762:
[----:B------:R-:W-:Y:S05]  /*18b0*/  BSYNC.RECONVERGENT B1 ;  /* 0x0000000000017941 */ /* 0x000fea0003800200 */
.L_x_23760:
        /* <DEDUP_REMOVED lines=52> */
.L_x_23764:
[----:B------:R-:W-:Y:S05]  /*1c00*/  BSYNC.RECONVERGENT B0 ;  /* 0x0000000000007941 */ /* 0x000fea0003800200 */
.L_x_23763:
        /* <DEDUP_REMOVED lines=12> */
.L_x_23766:
[----:B------:R-:W-:Y:S05]  /*1cd0*/  BSYNC.RECONVERGENT B0 ;  /* 0x0000000000007941 */ /* 0x000fea0003800200 */
.L_x_23765:
        /* <DEDUP_REMOVED lines=30> */
[----:B------:R0:W5:Y:S01]  /*1ec0*/  @P1 LDG.E.64 R30, desc[UR22][R16.64] ;  /* 0x00000016101e1981 */ /* 0x000162000c1e1b00 */
[----:B-1----:R-:W-:Y:S02]  /*1ed0*/  CS2R R32, SRZ ;  /* 0x0000000000207805 */ /* 0x002fe4000001ff00 */
[----:B------:R-:W-:Y:S01]  /*1ee0*/  @P1 LEA.HI.X R11, R14, UR25, R11, 0x3, P0 ;  /* 0x000000190e0b1c11 */ /* 0x000fe200080f1c0b */
[----:B------:R-:W-:-:S04]  /*1ef0*/  FMUL R14, R24, -1.7020000219345092773 ;  /* 0xbfd9db23180e7820 */ /* 0x000fc80000400000 */
[----:B------:R-:W-:Y:S01]  /*1f00*/  FFMA.SAT R15, R14, R15, 0.5 ;  /* 0x3f0000000e0f7423 */ /* 0x000fe2000000200f */
[----:B------:R-:W-:Y:S01]  /*1f10*/  FMNMX3 R37, |R36|, RZ, |R37|, !PT ;  /* 0x000000ff24257276 */ /* 0x000fe20007800625 */
[----:B------:R1:W5:Y:S01]  /*1f20*/  @P1 LDG.E.64 R32, desc[UR22][R10.64] ;  /* 0x000000160a201981 */ /* 0x000362000c1e1b00 */
[----:B------:R-:W-:Y:S02]  /*1f30*/  IMAD.U32 R49, R49, 0x10000, RZ ;  /* 0x0001000031317824 */ /* 0x000fe400078e00ff */
[----:B------:R-:W-:Y:S01]  /*1f40*/  FFMA.RM R15, R15, R46, 12582913 ;  /* 0x4b4000010f0f7423 */ /* 0x000fe2000000402e */
[----:B------:R-:W-:Y:S01]  /*1f50*/  FMNMX R37, |R38|, R37, !PT ;  /* 0x0000002526257209 */ /* 0x000fe20007800200 */
[----:B------:R-:W-:Y:S01]  /*1f60*/  IMAD.U32 R47, R52, 0x10000, RZ ;  /* 0x00010000342f7824 */ /* 0x000fe200078e00ff */
[----:B------:R-:W-:Y:S01]  /*1f70*/  BSSY.RECONVERGENT B1, `(.L_x_23767) ;  /* 0x0000020000017945 */ /* 0x000fe20003800200 */
[----:B0-----:R-:W-:Y:S01]  /*1f80*/  FADD R17, R15, -12583039 ;  /* 0xcb40007f0f117421 */ /* 0x001fe20000000000 */
[----:B------:R-:W-:-:S03]  /*1f90*/  FMNMX3 R41, |R40|, R37, |R41|, !PT ;  /* 0x0000002528297276 */ /* 0x000fc60007800629 */
[----:B------:R-:W-:Y:S01]  /*1fa0*/  FFMA R17, R14, 1.4426950216293334961, -R17 ;  /* 0x3fb8aa3b0e117823 */ /* 0x000fe20000000811 */
[----:B-1----:R-:W-:Y:S01]  /*1fb0*/  IMAD.WIDE.U32 R10, R48, 0x10000, RZ ;  /* 0x00010000300a7825 */ /* 0x002fe200078e00ff */
[----:B------:R-:W-:-:S03]  /*1fc0*/  FMNMX R41, |R42|, R41, !PT ;  /* 0x000000292a297209 */ /* 0x000fc60007800200 */
[----:B------:R-:W-:Y:S01]  /*1fd0*/  FFMA R17, R14, 1.925963033500011079e-08, R17 ;  /* 0x32a570600e117823 */ /* 0x000fe20000000011 */
[----:B------:R-:W-:Y:S01]  /*1fe0*/  IMAD.SHL.U32 R14, R15, 0x800000, RZ ;  /* 0x008000000f0e7824 */ /* 0x000fe200078e00ff */
[----:B------:R-:W-:Y:S02]  /*1ff0*/  LOP3.LUT R40, R10, R51, RZ, 0xfc, !PT ;  /* 0x000000330a287212 */ /* 0x000fe400078efcff */
[----:B----4-:R-:W-:Y:S01]  /*2000*/  LOP3.LUT R16, R11, R53, RZ, 0xfc, !PT ;  /* 0x000000350b107212 */ /* 0x010fe200078efcff */
[----:B------:R-:W-:Y:S01]  /*2010*/  IMAD.WIDE.U32 R10, R39, 0x10000, RZ ;  /* 0x00010000270a7825 */ /* 0x000fe200078e00ff */
[----:B------:R-:W0:Y:S01]  /*2020*/  MUFU.EX2 R17, R17 ;  /* 0x0000001100117308 */ /* 0x000e220000000800 */
[----:B------:R-:W-:Y:S02]  /*2030*/  IADD3 R48, P1, PT, R13, R44, RZ ;  /* 0x0000002c0d307210 */ /* 0x000fe40007f3e0ff */
        /* <DEDUP_REMOVED lines=12> */
[----:B-----5:R-:W-:Y:S05]  /*2100*/  CALL.REL.NOINC `($__internal_565_$__cuda_sm20_rcp_rn_f32_slowpath) ;  /* 0x0000004c00987944 */ /* 0x020fea0003c00000 */
[----:B------:R-:W-:Y:S01]  /*2110*/  IMAD.MOV.U32 R11, RZ, RZ, R14 ;  /* 0x000000ffff0b7224 */ /* 0x000fe200078e000e */
[----:B------:R-:W-:Y:S06]  /*2120*/  BRA `(.L_x_23769) ;  /* 0x0000000000107947 */ /* 0x000fec0003800000 */
.L_x_23768:
[----:B------:R-:W0:Y:S02]  /*2130*/  MUFU.RCP R11, R14 ;  /* 0x0000000e000b7308 */ /* 0x000e240000001000 */
[----:B0-----:R-:W-:-:S04]  /*2140*/  FFMA R0, R14, R11, -1 ;  /* 0xbf8000000e007423 */ /* 0x001fc8000000000b */
[----:B------:R-:W-:-:S04]  /*2150*/  FADD.FTZ R0, -R0, -RZ ;  /* 0x800000ff00007221 */ /* 0x000fc80000010100 */
[----:B------:R-:W-:-:S07]  /*2160*/  FFMA R11, R11, R0, R11 ;  /* 0x000000000b0b7223 */ /* 0x000fce000000000b */
.L_x_23769:
[----:B------:R-:W-:Y:S05]  /*2170*/  BSYNC.RECONVERGENT B1 ;  /* 0x0000000000017941 */ /* 0x000fea0003800200 */
.L_x_23767:
        /* <DEDUP_REMOVED lines=20> */
[----:B------:R-:W-:Y:S05]  /*22c0*/  BRA `(.L_x_23772) ;  /* 0x0000000000107947 */ /* 0x000fea0003800000 */
.L_x_23771:
[----:B------:R-:W0:Y:S02]  /*22d0*/  MUFU.RCP R14, R17 ;  /* 0x00000011000e7308 */ /* 0x000e240000001000 */
[----:B0-----:R-:W-:-:S04]  /*22e0*/  FFMA R0, R17, R14, -1 ;  /* 0xbf80000011007423 */ /* 0x001fc8000000000e */
[----:B------:R-:W-:-:S04]  /*22f0*/  FADD.FTZ R11, -R0, -RZ ;  /* 0x800000ff000b7221 */ /* 0x000fc80000010100 */
[----:B------:R-:W-:-:S07]  /*2300*/  FFMA R14, R14, R11, R14 ;  /* 0x0000000b0e0e7223 */ /* 0x000fce000000000e */
.L_x_23772:
[----:B------:R-:W-:Y:S05]  /*2310*/  BSYNC.RECONVERGENT B1 ;  /* 0x0000000000017941 */ /* 0x000fea0003800200 */
.L_x_23770:
        /* <DEDUP_REMOVED lines=21> */
.L_x_23774:
[----:B------:R-:W0:Y:S02]  /*2470*/  MUFU.RCP R14, R15 ;  /* 0x0000000f000e7308 */ /* 0x000e240000001000 */
[----:B0-----:R-:W-:-:S04]  /*2480*/  FFMA R0, R15, R14, -1 ;  /* 0xbf8000000f007423 */ /* 0x001fc8000000000e */
[----:B------:R-:W-:-:S04]  /*2490*/  FADD.FTZ R11, -R0, -RZ ;  /* 0x800000ff000b7221 */ /* 0x000fc80000010100 */
[----:B------:R-:W-:-:S07]  /*24a0*/  FFMA R14, R14, R11, R14 ;  /* 0x0000000b0e0e7223 */ /* 0x000fce000000000e */
.L_x_23775:
[----:B------:R-:W-:Y:S05]  /*24b0*/  BSYNC.RECONVERGENT B1 ;  /* 0x0000000000017941 */ /* 0x000fea0003800200 */
.L_x_23773:
        /* <DEDUP_REMOVED lines=21> */
.L_x_23777:
[----:B------:R-:W0:Y:S02]  /*2610*/  MUFU.RCP R14, R15 ;  /* 0x0000000f000e7308 */ /* 0x000e240000001000 */
[----:B0-----:R-:W-:-:S04]  /*2620*/  FFMA R0, R15, R14, -1 ;  /* 0xbf8000000f007423 */ /* 0x001fc8000000000e */
[----:B------:R-:W-:-:S04]  /*2630*/  FADD.FTZ R11, -R0, -RZ ;  /* 0x800000ff000b7221 */ /* 0x000fc80000010100 */
[----:B------:R-:W-:-:S07]  /*2640*/  FFMA R14, R14, R11, R14 ;  /* 0x0000000b0e0e7223 */ /* 0x000fce000000000e */
.L_x_23778:
[----:B------:R-:W-:Y:S05]  /*2650*/  BSYNC.RECONVERGENT B1 ;  /* 0x0000000000017941 */ /* 0x000fea0003800200 */
.L_x_23776:
        /* <DEDUP_REMOVED lines=21> */
.L_x_23780:
[----:B------:R-:W0:Y:S02]  /*27b0*/  MUFU.RCP R14, R15 ;  /* 0x0000000f000e7308 */ /* 0x000e240000001000 */
[----:B0-----:R-:W-:-:S04]  /*27c0*/  FFMA R0, R15, R14, -1 ;  /* 0xbf8000000f007423 */ /* 0x001fc8000000000e */
[----:B------:R-:W-:-:S04]  /*27d0*/  FADD.FTZ R11, -R0, -RZ ;  /* 0x800000ff000b7221 */ /* 0x000fc80000010100 */
[----:B------:R-:W-:-:S07]  /*27e0*/  FFMA R14, R14, R11, R14 ;  /* 0x0000000b0e0e7223 */ /* 0x000fce000000000e */
.L_x_23781:
[----:B------:R-:W-:Y:S05]  /*27f0*/  BSYNC.RECONVERGENT B1 ;  /* 0x0000000000017941 */ /* 0x000fea0003800200 */
.L_x_23779:
        /* <DEDUP_REMOVED lines=21> */
.L_x_23783:
[----:B------:R-:W0:Y:S02]  /*2950*/  MUFU.RCP R14, R15 ;  /* 0x0000000f000e7308 */ /* 0x000e240000001000 */
[----:B0-----:R-:W-:-:S04]  /*2960*/  FFMA R0, R15, R14, -1 ;  /* 0xbf8000000f007423 */ /* 0x001fc8000000000e */
[----:B------:R-:W-:-:S04]  /*2970*/  FADD.FTZ R11, -R0, -RZ ;  /* 0x800000ff000b7221 */ /* 0x000fc80000010100 */
[----:B------:R-:W-:-:S07]  /*2980*/  FFMA R14, R14, R11, R14 ;  /* 0x0000000b0e0e7223 */ /* 0x000fce000000000e */
.L_x_23784:
[----:B------:R-:W-:Y:S05]  /*2990*/  BSYNC.RECONVERGENT B1 ;  /* 0x0000000000017941 */ /* 0x000fea0003800200 */
.L_x_23782:
        /* <DEDUP_REMOVED lines=21> */
.L_x_23786:
[----:B------:R-:W0:Y:S02]  /*2af0*/  MUFU.RCP R14, R15 ;  /* 0x0000000f000e7308 */ /* 0x000e240000001000 */
[----:B0-----:R-:W-:-:S04]  /*2b00*/  FFMA R0, R15, R14, -1 ;  /* 0xbf8000000f007423 */ /* 0x001fc8000000000e */
[----:B------:R-:W-:-:S04]  /*2b10*/  FADD.FTZ R11, -R0, -RZ ;  /* 0x800000ff000b7221 */ /* 0x000fc80000010100 */
[----:B------:R-:W-:-:S07]  /*2b20*/  FFMA R14, R14, R11, R14 ;  /* 0x0000000b0e0e7223 */ /* 0x000fce000000000e */
.L_x_23787:
[----:B------:R-:W-:Y:S05]  /*2b30*/  BSYNC.RECONVERGENT B1 ;  /* 0x0000000000017941 */ /* 0x000fea0003800200 */
.L_x_23785:
        /* <DEDUP_REMOVED lines=20> */
[----:B------:R-:W-:Y:S01]  /*2c80*/  IMAD.MOV.U32 R10, RZ, RZ, R14 ;  /* 0x000000ffff0a7224 */ /* 0x000fe200078e000e */
[----:B------:R-:W-:Y:S06]  /*2c90*/  BRA `(.L_x_23790) ;  /* 0x0000000000107947 */ /* 0x000fec0003800000 */
.L_x_23789:
[----:B------:R-:W0:Y:S02]  /*2ca0*/  MUFU.RCP R10, R15 ;  /* 0x0000000f000a7308 */ /* 0x000e240000001000 */
[----:B0-----:R-:W-:-:S04]  /*2cb0*/  FFMA R0, R15, R10, -1 ;  /* 0xbf8000000f007423 */ /* 0x001fc8000000000a */
[----:B------:R-:W-:-:S04]  /*2cc0*/  FADD.FTZ R11, -R0, -RZ ;  /* 0x800000ff000b7221 */ /* 0x000fc80000010100 */
[----:B------:R-:W-:-:S07]  /*2cd0*/  FFMA R10, R10, R11, R10 ;  /* 0x0000000b0a0a7223 */ /* 0x000fce000000000a */
.L_x_23790:
[----:B------:R-:W-:Y:S05]  /*2ce0*/  BSYNC.RECONVERGENT B1 ;  /* 0x0000000000017941 */ /* 0x000fea0003800200 */
.L_x_23788:
        /* <DEDUP_REMOVED lines=8> */
[----:B------:R-:W-:Y:S01]  /*2d70*/  FMUL R50, R37, UR20 ;  /* 0x0000001425327c20 */ /* 0x000fe20008400000 */
[----:B------:R-:W-:Y:S01]  /*2d80*/  FMUL R52, R20, UR20 ;  /* 0x0000001414347c20 */ /* 0x000fe20008400000 */
[----:B------:R-:W-:Y:S01]  /*2d90*/  IADD3 R38, PT, PT, R5, 0x1d, RZ ;  /* 0x0000001d05267810 */ /* 0x000fe20007ffe0ff */
[----:B------:R-:W-:Y:S01]  /*2da0*/  VIADD R13, R7, 0x3 ;  /* 0x00000003070d7836 */ /* 0x000fe20000000000 */
[----:B------:R-:W-:Y:S01]  /*2db0*/  BSSY.RECONVERGENT B0, `(.L_x_23791) ;  /* 0x0000027000007945 */ /* 0x000fe20003800200 */
[----:B------:R-:W-:-:S02]  /*2dc0*/  FMNMX3 R25, |R24|, R43, |R25|, !PT ;  /* 0x0000002b18197276 */ /* 0x000fc40007800619 */
[----:B------:R-:W0:Y:S01]  /*2dd0*/  F2F.BF16.F32 R17, R17 ;  /* 0x0000001100117304 */ /* 0x000e220000202000 */
[----:B------:R-:W-:-:S03]  /*2de0*/  LOP3.LUT R38, R38, 0x1f, RZ, 0xc0, !PT ;  /* 0x0000001f26267812 */ /* 0x000fc600078ec0ff */
[C---:B------:R-:W-:Y:S02]  /*2df0*/  @!P0 LEA R18, P1, R48.reuse, UR12, 0x2 ;  /* 0x0000000c30128c11 */ /* 0x040fe4000f8210ff */
[C---:B------:R-:W-:Y:S02]  /*2e00*/  @!P0 IADD3 R11, P2, PT, R48.reuse, UR28, RZ ;  /* 0x0000001c300b8c10 */ /* 0x040fe4000ff5e0ff */
[----:B------:R-:W-:Y:S01]  /*2e10*/  F2F.BF16.F32 R39, R39 ;  /* 0x0000002700277304 */ /* 0x000fe20000202000 */
[----:B------:R-:W-:Y:S02]  /*2e20*/  @!P0 LEA.HI.X R19, R48, UR9, R49, 0x2, P1 ;  /* 0x0000000930138c11 */ /* 0x000fe400088f1431 */
[----:B------:R-:W-:Y:S02]  /*2e30*/  @!P0 IADD3.X R12, PT, PT, R49, UR29, RZ, P2, !PT ;  /* 0x0000001d310c8c10 */ /* 0x000fe400097fe4ff */
[C---:B------:R-:W-:Y:S02]  /*2e40*/  @!P0 LEA R14, P2, R11.reuse, UR12, 0x2 ;  /* 0x0000000c0b0e8c11 */ /* 0x040fe4000f8410ff */
[----:B0-----:R-:W-:Y:S01]  /*2e50*/  @!P0 PRMT R21, R0, 0x5410, R17 ;  /* 0x0000541000158816 */ /* 0x001fe20000000011 */
[----:B------:R-:W0:Y:S01]  /*2e60*/  F2F.BF16.F32 R16, R16 ;  /* 0x0000001000107304 */ /* 0x000e220000202000 */
[----:B------:R-:W-:Y:S01]  /*2e70*/  @!P0 LEA.HI.X R15, R11, UR9, R12, 0x2, P2 ;  /* 0x000000090b0f8c11 */ /* 0x000fe200090f140c */
[----:B------:R-:W-:Y:S01]  /*2e80*/  FMUL R11, R10, UR20 ;  /* 0x000000140a0b7c20 */ /* 0x000fe20008400000 */
[----:B------:R-:W-:Y:S01]  /*2e90*/  IADD3 R51, P2, PT, R44, UR21, RZ ;  /* 0x000000152c337c10 */ /* 0x000fe2000ff5e0ff */
[----:B------:R0:W-:Y:S01]  /*2ea0*/  @!P0 STG.E desc[UR22][R18.64], R21 ;  /* 0x0000001512008986 */ /* 0x0001e2000c101916 */
[----:B------:R-:W-:-:S02]  /*2eb0*/  ISETP.GE.U32.AND P1, PT, R13, UR7, PT ;  /* 0x000000070d007c0c */ /* 0x000fc4000bf26070 */
[----:B------:R-:W-:Y:S01]  /*2ec0*/  IADD3.X R12, PT, PT, R45, UR30, RZ, P2, !PT ;  /* 0x0000001e2d0c7c10 */ /* 0x000fe200097fe4ff */
[----:B------:R-:W-:Y:S01]  /*2ed0*/  FMUL R45, R36, UR20 ;  /* 0x00000014242d7c20 */ /* 0x000fe20008400000 */
[----:B------:R-:W1:Y:S01]  /*2ee0*/  F2F.BF16.F32 R50, R50 ;  /* 0x0000003200327304 */ /* 0x000e620000202000 */
[C---:B------:R-:W-:Y:S02]  /*2ef0*/  IADD3 R42, P2, PT, R38.reuse, R51, RZ ;  /* 0x00000033262a7210 */ /* 0x040fe40007f5e0ff */
[----:B------:R-:W-:-:S03]  /*2f00*/  ISETP.LT.U32.AND P1, PT, R38, UR14, !P1 ;  /* 0x0000000e26007c0c */ /* 0x000fc6000cf21070 */
[----:B------:R-:W-:Y:S01]  /*2f10*/  IMAD.X R43, RZ, RZ, R12, P2 ;  /* 0x000000ffff2b7224 */ /* 0x000fe200010e060c */
[----:B0-----:R-:W-:Y:S01]  /*2f20*/  @!P0 PRMT R19, R39, 0x5410, R16 ;  /* 0x0000541027138816 */ /* 0x001fe20000000010 */
[----:B------:R-:W0:Y:S01]  /*2f30*/  F2F.BF16.F32 R11, R11 ;  /* 0x0000000b000b7304 */ /* 0x000e220000202000 */
[----:B------:R-:W-:-:S03]  /*2f40*/  MOV R21, UR28 ;  /* 0x0000001c00157c02 */ /* 0x000fc60008000f00 */
[----:B------:R2:W-:Y:S04]  /*2f50*/  @!P0 STG.E desc[UR22][R14.64], R19 ;  /* 0x000000130e008986 */ /* 0x0005e8000c101916 */
        /* <DEDUP_REMOVED lines=12> */
.L_x_23792:
[----:B------:R-:W-:Y:S05]  /*3020*/  BSYNC.RECONVERGENT B0 ;  /* 0x0000000000007941 */ /* 0x000fea0003800200 */
.L_x_23791:
        /* <DEDUP_REMOVED lines=9> */
[----:B------:R1:W-:Y:S04]  /*30c0*/  STG.E desc[UR22][R14.64], R19 ;  /* 0x000000130e007986 */ /* 0x0003e8000c101916 */
.L_x_23794:
[----:B------:R-:W-:Y:S05]  /*30d0*/  BSYNC.RECONVERGENT B0 ;  /* 0x0000000000007941 */ /* 0x000fea0003800200 */
.L_x_23793:
[----:B------:R-:W-:Y:S01]  /*30e0*/  VOTEU.ANY UP0, P1 ;  /* 0x0000000000ff7886 */ /* 0x000fe20000800100 */
[----:B01----:R-:W-:-:S04]  /*30f0*/  IMAD.WIDE.U32 R18, R16, 0x10000, RZ ;  /* 0x0001000010127825 */ /* 0x003fc800078e00ff */
[----:B------:R-:W-:Y:S01]  /*3100*/  HFMA2 R24, -RZ, RZ, 0.96630859375, -0.0022525787353515625 ;  /* 0x3bbb989dff187431 */ /* 0x000fe200000001ff */
[----:B------:R-:W-:Y:S01]  /*3110*/  FMNMX R25, |R22|, R25, !PT ;  /* 0x0000001916197209 */ /* 0x000fe20007800200 */
[----:B------:R-:W-:Y:S01]  /*3120*/  @UP0 UIMAD UR4, UR29, 0x5, URZ ;  /* 0x000000051d0408a4 */ /* 0x000fe2000f8e02ff */
[----:B------:R-:W-:Y:S01]  /*3130*/  @P1 IMAD.WIDE.U32 R14, R21, 0x5, R42 ;  /* 0x00000005150e1825 */ /* 0x000fe200078e002a */
[----:B------:R-:W-:Y:S02]  /*3140*/  MOV R21, UR28 ;  /* 0x0000001c00157c02 */ /* 0x000fe40008000f00 */
[----:B------:R-:W-:Y:S01]  /*3150*/  LOP3.LUT R44, R18, R17, RZ, 0xfc, !PT ;  /* 0x00000011122c7212 */ /* 0x000fe200078efcff */
[----:B------:R-:W-:Y:S01]  /*3160*/  @P1 IMAD.MOV.U32 R17, RZ, RZ, R43 ;  /* 0x000000ffff111224 */ /* 0x000fe200078e002b */
[----:B------:R-:W-:Y:S01]  /*3170*/  @P1 MOV R16, R42 ;  /* 0x0000002a00101202 */ /* 0x000fe20000000f00 */
[----:B------:R-:W-:Y:S01]  /*3180*/  @P1 VIADD R15, R15, UR4 ;  /* 0x000000040f0f1c36 */ /* 0x000fe20008000000 */
[----:B------:R-:W-:Y:S01]  /*3190*/  FMNMX3 R49, |R23|, R25, |R20|, !PT ;  /* 0x0000001917317276 */ /* 0x000fe20007800614 */
[----:B-----5:R-:W-:Y:S01]  /*31a0*/  FMUL R25, R26, -1.7020000219345092773 ;  /* 0xbfd9db231a197820 */ /* 0x020fe20000400000 */
[----:B------:R-:W-:Y:S01]  /*31b0*/  @UP0 UIMAD UR4, UR29, 0x6, URZ ;  /* 0x000000061d0408a4 */ /* 0x000fe2000f8e02ff */
[----:B------:R-:W-:Y:S01]  /*31c0*/  @P1 LEA R22, P0, R14, UR24, 0x3 ;  /* 0x000000180e161c11 */ /* 0x000fe2000f8018ff */
[----:B------:R-:W-:-:S04]  /*31d0*/  @P1 IMAD.WIDE.U32 R16, R21, 0x6, R16 ;  /* 0x0000000615101825 */ /* 0x000fc800078e0010 */
[----:B------:R-:W-:Y:S01]  /*31e0*/  FFMA.SAT R24, R25, R24, 0.5 ;  /* 0x3f00000019187423 */ /* 0x000fe20000002018 */
[----:B----4-:R-:W-:Y:S02]  /*31f0*/  LOP3.LUT R45, R19, R45, RZ, 0xfc, !PT ;  /* 0x0000002d132d7212 */ /* 0x010fe400078efcff */
[----:B------:R-:W-:Y:S01]  /*3200*/  CS2R R18, SRZ ;  /* 0x0000000000127805 */ /* 0x000fe2000001ff00 */
[----:B------:R-:W-:Y:S01]  /*3210*/  IMAD.MOV.U32 R21, RZ, RZ, 0x437c0000 ;  /* 0x437c0000ff157424 */ /* 0x000fe200078e00ff */
[----:B------:R-:W-:Y:S02]  /*3220*/  @P1 LEA.HI.X R23, R14, UR25, R15, 0x3, P0 ;  /* 0x000000190e171c11 */ /* 0x000fe400080f1c0f */
[----:B------:R-:W-:Y:S01]  /*3230*/  @P1 LEA R14, P0, R16, UR24, 0x3 ;  /* 0x00000018100e1c11 */ /* 0x000fe2000f8018ff */
[----:B------:R-:W-:Y:S01]  /*3240*/  FFMA.RM R24, R24, R21, 12582913 ;  /* 0x4b40000118187423 */ /* 0x000fe20000004015 */
[----:B------:R-:W-:Y:S01]  /*3250*/  @P1 IADD3 R15, PT, PT, R17, UR4, RZ ;  /* 0x00000004110f1c10 */ /* 0x000fe2000fffe0ff */
[----:B------:R0:W5:Y:S01]  /*3260*/  @P1 LDG.E.64 R18, desc[UR22][R22.64] ;  /* 0x0000001616121981 */ /* 0x000162000c1e1b00 */
[----:B------:R-:W-:-:S02]  /*3270*/  CS2R R20, SRZ ;  /* 0x0000000000147805 */ /* 0x000fc4000001ff00 */
[----:B------:R-:W-:Y:S01]  /*3280*/  @P1 LEA.HI.X R15, R16, UR25, R15, 0x3, P0 ;  /* 0x00000019100f1c11 */ /* 0x000fe200080f1c0f */
[----:B------:R-:W-:-:S04]  /*3290*/  FADD R16, R24, -12583039 ;  /* 0xcb40007f18107421 */ /* 0x000fc80000000000 */
[C---:B------:R-:W-:Y:S01]  /*32a0*/  FFMA R16, R25.reuse, 1.4426950216293334961, -R16 ;  /* 0x3fb8aa3b19107823 */ /* 0x040fe20000000810 */
[----:B------:R-:W-:Y:S01]  /*32b0*/  @P1 IADD3 R17, P0, PT, R42, UR21, RZ ;  /* 0x000000152a111c10 */ /* 0x000fe2000ff1e0ff */
[----:B------:R1:W5:Y:S01]  /*32c0*/  @P1 LDG.E.64 R20, desc[UR22][R14.64] ;  /* 0x000000160e141981 */ /* 0x000362000c1e1b00 */
[----:B------:R-:W-:Y:S01]  /*32d0*/  @UP0 UIMAD UR4, UR29, 0x7, URZ ;  /* 0x000000071d0408a4 */ /* 0x000fe2000f8e02ff */
[----:B------:R-:W-:Y:S01]  /*32e0*/  FFMA R25, R25, 1.925963033500011079e-08, R16 ;  /* 0x32a5706019197823 */ /* 0x000fe20000000010 */
[----:B------:R-:W-:Y:S02]  /*32f0*/  @P1 IADD3.X R16, PT, PT, R43, UR30, RZ, P0, !PT ;  /* 0x0000001e2b101c10 */ /* 0x000fe400087fe4ff */
[----:B0-----:R-:W-:Y:S02]  /*3300*/  CS2R R22, SRZ ;  /* 0x0000000000167805 */ /* 0x001fe4000001ff00 */
[C---:B------:R-:W-:Y:S01]  /*3310*/  @P1 LEA R54, P0, R17.reuse, UR24, 0x3 ;  /* 0x0000001811361c11 */ /* 0x040fe2000f8018ff */
[----:B------:R0:W2:Y:S03]  /*3320*/  MUFU.EX2 R48, R25 ;  /* 0x0000001900307308 */ /* 0x0000a60000000800 */
[----:B------:R-:W-:Y:S01]  /*3330*/  @P1 LEA.HI.X R55, R17, UR25, R16, 0x3, P0 ;  /* 0x0000001911371c11 */ /* 0x000fe200080f1c10 */
[----:B-1----:R-:W-:Y:S01]  /*3340*/  IMAD.U32 R15, RZ, RZ, UR28 ;  /* 0x0000001cff0f7e24 */ /* 0x002fe2000f8e00ff */
[----:B------:R-:W-:Y:S01]  /*3350*/  @P1 MOV R16, R42 ;  /* 0x0000002a00101202 */ /* 0x000fe20000000f00 */
[----:B------:R-:W-:Y:S01]  /*3360*/  @P1 IMAD.MOV.U32 R17, RZ, RZ, R43 ;  /* 0x000000ffff111224 */ /* 0x000fe200078e002b */
[----:B------:R-:W-:Y:S01]  /*3370*/  SHF.L.U32 R53, R24, 0x17, RZ ;  /* 0x0000001718357819 */ /* 0x000fe200000006ff */
[----:B------:R1:W5:Y:S01]  /*3380*/  @P1 LDG.E.64 R22, desc[UR22][R54.64] ;  /* 0x0000001636161981 */ /* 0x000362000c1e1b00 */
[----:B0-----:R-:W-:Y:S01]  /*3390*/  CS2R R24, SRZ ;  /* 0x0000000000187805 */ /* 0x001fe2000001ff00 */
[----:B------:R-:W-:-:S04]  /*33a0*/  @P1 IMAD.WIDE.U32 R16, R15, 0x7, R16 ;  /* 0x000000070f101825 */ /* 0x000fc800078e0010 */
[----:B------:R-:W-:Y:S01]  /*33b0*/  @P1 VIADD R15, R17, UR4 ;  /* 0x00000004110f1c36 */ /* 0x000fe20008000000 */
[----:B------:R-:W-:Y:S01]  /*33c0*/  @P1 LEA R14, P0, R16, UR24, 0x3 ;  /* 0x00000018100e1c11 */ /* 0x000fe2000f8018ff */
[----:B--2---:R-:W-:-:S03]  /*33d0*/  FFMA R53, R53, R48, 1 ;  /* 0x3f80000035357423 */ /* 0x004fc60000000030 */
[----:B------:R-:W-:Y:S02]  /*33e0*/  @P1 LEA.HI.X R15, R16, UR25, R15, 0x3, P0 ;  /* 0x00000019100f1c11 */ /* 0x000fe400080f1c0f */
[----:B------:R-:W-:Y:S02]  /*33f0*/  IADD3 R16, PT, PT, R53, 0x1800000, RZ ;  /* 0x0180000035107810 */ /* 0x000fe40007ffe0ff */
[----:B-1----:R-:W-:Y:S01]  /*3400*/  FMNMX R54, |R36|, R49, !PT ;  /* 0x0000003124367209 */ /* 0x002fe20007800200 */
[----:B------:R0:W5:Y:S01]  /*3410*/  @P1 LDG.E.64 R24, desc[UR22][R14.64] ;  /* 0x000000160e181981 */ /* 0x000162000c1e1b00 */
[----:B------:R-:W-:Y:S01]  /*3420*/  LOP3.LUT R16, R16, 0x7f800000, RZ, 0xc0, !PT ;  /* 0x7f80000010107812 */ /* 0x000fe200078ec0ff */
[----:B------:R-:W-:Y:S01]  /*3430*/  IMAD.U32 R49, R50, 0x10000, RZ ;  /* 0x0001000032317824 */ /* 0x000fe200078e00ff */
[----:B------:R-:W-:Y:S01]  /*3440*/  IADD3 R50, P1, PT, R34, R51, RZ ;  /* 0x0000003322327210 */ /* 0x000fe20007f3e0ff */
[----:B------:R-:W-:Y:S01]  /*3450*/  BSSY.RECONVERGENT B1, `(.L_x_23795) ;  /* 0x0000012000017945 */ /* 0x000fe20003800200 */
[----:B------:R-:W-:Y:S01]  /*3460*/  ISETP.GT.U32.AND P0, PT, R16, 0x1ffffff, PT ;  /* 0x01ffffff1000780c */ /* 0x000fe20003f04070 */
[----:B------:R-:W-:Y:S01]  /*3470*/  IMAD.WIDE.U32 R16, R39, 0x10000, RZ ;  /* 0x0001000027107825 */ /* 0x000fe200078e00ff */
[----:B------:R-:W-:-:S02]  /*3480*/  SHF.L.U32 R36, R11, 0x10, RZ ;  /* 0x000000100b247819 */ /* 0x000fc400000006ff */
[----:B------:R-:W-:Y:S01]  /*3490*/  FMNMX3 R37, |R37|, R54, |R10|, !PT ;  /* 0x0000003625257276 */ /* 0x000fe2000780060a */
[----:B------:R-:W-:Y:S01]  /*34a0*/  IMAD.X R51, RZ, RZ, R12, P1 ;  /* 0x000000ffff337224 */ /* 0x000fe200008e060c */
[----:B---3--:R-:W-:Y:S02]  /*34b0*/  LOP3.LUT R49, R49, R17, R52, 0xfe, !PT ;  /* 0x0000001131317212 */ /* 0x008fe400078efe34 */
[----:B------:R-:W-:Y:S02]  /*34c0*/  LOP3.LUT R48, R16, R0, RZ, 0xfc, !PT ;  /* 0x0000000010307212 */ /* 0x000fe400078efcff */
[----:B------:R-:W-:-:S03]  /*34d0*/  LOP3.LUT R45, R45, R36, RZ, 0xfc, !PT ;  /* 0x000000242d2d7212 */ /* 0x000fc600078efcff */
[----:B0-----:R-:W-:Y:S05]  /*34e0*/  @P0 BRA `(.L_x_23796) ;  /* 0x0000000000100947 */ /* 0x001fea0003800000 */
[----:B------:R-:W-:Y:S02]  /*34f0*/  MOV R0, R53 ;  /* 0x0000003500007202 */ /* 0x000fe40000000f00 */
[----:B------:R-:W-:-:S07]  /*3500*/  MOV R10, 0x3520 ;  /* 0x00003520000a7802 */ /* 0x000fce0000000f00 */
[----:B-----5:R-:W-:Y:S05]  /*3510*/  CALL.REL.NOINC `($__internal_565_$__cuda_sm20_rcp_rn_f32_slowpath) ;  /* 0x0000003800947944 */ /* 0x020fea0003c00000 */
[----:B------:R-:W-:Y:S05]  /*3520*/  BRA `(.L_x_23797) ;  /* 0x0000000000107947 */ /* 0x000fea0003800000 */
.L_x_23796:
[----:B------:R-:W0:Y:S02]  /*3530*/  MUFU.RCP R14, R53 ;  /* 0x00000035000e7308 */ /* 0x000e240000001000 */
[----:B0-----:R-:W-:-:S04]  /*3540*/  FFMA R0, R53, R14, -1 ;  /* 0xbf80000035007423 */ /* 0x001fc8000000000e */
[----:B------:R-:W-:-:S04]  /*3550*/  FADD.FTZ R11, -R0, -RZ ;  /* 0x800000ff000b7221 */ /* 0x000fc80000010100 */
[----:B------:R-:W-:-:S07]  /*3560*/  FFMA R14, R14, R11, R14 ;  /* 0x0000000b0e0e7223 */ /* 0x000fce000000000e */
.L_x_23797:
[----:B------:R-:W-:Y:S05]  /*3570*/  BSYNC.RECONVERGENT B1 ;  /* 0x0000000000017941 */ /* 0x000fea0003800200 */
.L_x_23795:
        /* <DEDUP_REMOVED lines=21> */
.L_x_23799:
[----:B------:R-:W0:Y:S02]  /*36d0*/  MUFU.RCP R14, R15 ;  /* 0x0000000f000e7308 */ /* 0x000e240000001000 */
[----:B0-----:R-:W-:-:S04]  /*36e0*/  FFMA R0, R15, R14, -1 ;  /* 0xbf8000000f007423 */ /* 0x001fc8000000000e */
[----:B------:R-:W-:-:S04]  /*36f0*/  FADD.FTZ R11, -R0, -RZ ;  /* 0x800000ff000b7221 */ /* 0x000fc80000010100 */
[----:B------:R-:W-:-:S07]  /*3700*/  FFMA R14, R14, R11, R14 ;  /* 0x0000000b0e0e7223 */ /* 0x000fce000000000e */
.L_x_23800:
[----:B------:R-:W-:Y:S05]  /*3710*/  BSYNC.RECONVERGENT B1 ;  /* 0x0000000000017941 */ /* 0x000fea0003800200 */
.L_x_23798:
        /* <DEDUP_REMOVED lines=21> */
.L_x_23802:
[----:B------:R-:W0:Y:S02]  /*3870*/  MUFU.RCP R14, R15 ;  /* 0x0000000f000e7308 */ /* 0x000e240000001000 */
[----:B0-----:R-:W-:-:S04]  /*3880*/  FFMA R0, R15, R14, -1 ;  /* 0xbf8000000f007423 */ /* 0x001fc8000000000e */
[----:B------:R-:W-:-:S04]  /*3890*/  FADD.FTZ R11, -R0, -RZ ;  /* 0x800000ff000b7221 */ /* 0x000fc80000010100 */
[----:B------:R-:W-:-:S07]  /*38a0*/  FFMA R14, R14, R11, R14 ;  /* 0x0000000b0e0e7223 */ /* 0x000fce000000000e */
.L_x_23803:
[----:B------:R-:W-:Y:S05]  /*38b0*/  BSYNC.RECONVERGENT B1 ;  /* 0x0000000000017941 */ /* 0x000fea0003800200 */
.L_x_23801:
        /* <DEDUP_REMOVED lines=21> */
.L_x_23805:
[----:B------:R-:W0:Y:S02]  /*3a10*/  MUFU.RCP R14, R15 ;  /* 0x0000000f000e7308 */ /* 0x000e240000001000 */
[----:B0-----:R-:W-:-:S04]  /*3a20*/  FFMA R0, R15, R14, -1 ;  /* 0xbf8000000f007423 */ /* 0x001fc8000000000e */
[----:B------:R-:W-:-:S04]  /*3a30*/  FADD.FTZ R11, -R0, -RZ ;  /* 0x800000ff000b7221 */ /* 0x000fc80000010100 */
[----:B------:R-:W-:-:S07]  /*3a40*/  FFMA R14, R14, R11, R14 ;  /* 0x0000000b0e0e7223 */ /* 0x000fce000000000e */
.L_x_23806:
[----:B------:R-:W-:Y:S05]  /*3a50*/  BSYNC.RECONVERGENT B1 ;  /* 0x0000000000017941 */ /* 0x000fea0003800200 */
.L_x_23804:
        /* <DEDUP_REMOVED lines=21> */
.L_x_23808:
[----:B------:R-:W0:Y:S02]  /*3bb0*/  MUFU.RCP R14, R15 ;  /* 0x0000000f000e7308 */ /* 0x000e240000001000 */
[----:B0-----:R-:W-:-:S04]  /*3bc0*/  FFMA R0, R15, R14, -1 ;  /* 0xbf8000000f007423 */ /* 0x001fc8000000000e */
[----:B------:R-:W-:-:S04]  /*3bd0*/  FADD.FTZ R11, -R0, -RZ ;  /* 0x800000ff000b7221 */ /* 0x000fc80000010100 */
[----:B------:R-:W-:-:S07]  /*3be0*/  FFMA R14, R14, R11, R14 ;  /* 0x0000000b0e0e7223 */ /* 0x000fce000000000e */
.L_x_23809:
[----:B------:R-:W-:Y:S05]  /*3bf0*/  BSYNC.RECONVERGENT B1 ;  /* 0x0000000000017941 */ /* 0x000fea0003800200 */
.L_x_23807:
        /* <DEDUP_REMOVED lines=21> */
.L_x_23811:
[----:B------:R-:W0:Y:S02]  /*3d50*/  MUFU.RCP R14, R15 ;  /* 0x0000000f000e7308 */ /* 0x000e240000001000 */
[----:B0-----:R-:W-:-:S04]  /*3d60*/  FFMA R0, R15, R14, -1 ;  /* 0xbf8000000f007423 */ /* 0x001fc8000000000e */
[----:B------:R-:W-:-:S04]  /*3d70*/  FADD.FTZ R11, -R0, -RZ ;  /* 0x800000ff000b7221 */ /* 0x000fc80000010100 */
[----:B------:R-:W-:-:S07]  /*3d80*/  FFMA R14, R14, R11, R14 ;  /* 0x0000000b0e0e7223 */ /* 0x000fce000000000e */
.L_x_23812:
[----:B------:R-:W-:Y:S05]  /*3d90*/  BSYNC.RECONVERGENT B1 ;  /* 0x0000000000017941 */ /* 0x000fea0003800200 */
.L_x_23810:
        /* <DEDUP_REMOVED lines=21> */
.L_x_23814:
[----:B------:R-:W0:Y:S02]  /*3ef0*/  MUFU.RCP R14, R15 ;  /* 0x0000000f000e7308 */ /* 0x000e240000001000 */
[----:B0-----:R-:W-:-:S04]  /*3f00*/  FFMA R0, R15, R14, -1 ;  /* 0xbf8000000f007423 */ /* 0x001fc8000000000e */
[----:B------:R-:W-:-:S04]  /*3f10*/  FADD.FTZ R11, -R0, -RZ ;  /* 0x800000ff000b7221 */ /* 0x000fc80000010100 */
[----:B------:R-:W-:-:S07]  /*3f20*/  FFMA R14, R14, R11, R14 ;  /* 0x0000000b0e0e7223 */ /* 0x000fce000000000e */
.L_x_23815:
[----:B------:R-:W-:Y:S05]  /*3f30*/  BSYNC.RECONVERGENT B1 ;  /* 0x0000000000017941 */ /* 0x000fea0003800200 */
.L_x_23813:
        /* <DEDUP_REMOVED lines=21> */
.L_x_23817:
[----:B------:R-:W0:Y:S02]  /*4090*/  MUFU.RCP R14, R15 ;  /* 0x0000000f000e7308 */ /* 0x000e240000001000 */
[----:B0-----:R-:W-:-:S04]  /*40a0*/  FFMA R0, R15, R14, -1 ;  /* 0xbf8000000f007423 */ /* 0x001fc8000000000e */
[----:B------:R-:W-:-:S04]  /*40b0*/  FADD.FTZ R11, -R0, -RZ ;  /* 0x800000ff000b7221 */ /* 0x000fc80000010100 */
[----:B------:R-:W-:-:S07]  /*40c0*/  FFMA R14, R14, R11, R14 ;  /* 0x0000000b0e0e7223 */ /* 0x000fce000000000e */
.L_x_23818:
[----:B------:R-:W-:Y:S05]  /*40d0*/  BSYNC.RECONVERGENT B1 ;  /* 0x0000000000017941 */ /* 0x000fea0003800200 */
.L_x_23816:
[----:B------:R-:W-:Y:S01]  /*40e0*/  MOV R53, 0x3bbb989d ;  /* 0x3bbb989d00357802 */ /* 0x000fe20000000f00 */
[----:B-----5:R-:W-:Y:S01]  /*40f0*/  FMUL R12, R22, -1.7020000219345092773 ;  /* 0xbfd9db23160c7820 */ /* 0x020fe20000400000 */
[----:B------:R-:W-:Y:S01]  /*4100*/  FMUL R16, R26, UR20 ;  /* 0x000000141a107c20 */ /* 0x000fe20008400000 */
[----:B------:R-:W-:Y:S01]  /*4110*/  ISETP.GE.U32.AND P0, PT, R35, UR7, PT ;  /* 0x0000000723007c0c */ /* 0x000fe2000bf06070 */
[----:B------:R-:W-:Y:S01]  /*4120*/  FMUL R39, R27, UR20 ;  /* 0x000000141b277c20 */ /* 0x000fe20008400000 */
[----:B------:R-:W-:Y:S02]  /*4130*/  IMAD.MOV.U32 R55, RZ, RZ, 0x437c0000 ;  /* 0x437c0000ff377424 */ /* 0x000fe400078e00ff */
[----:B------:R-:W-:Y:S01]  /*4140*/  FFMA.SAT R0, R12, R53, 0.5 ;  /* 0x3f0000000c007423 */ /* 0x000fe20000002035 */
[----:B------:R-:W-:Y:S01]  /*4150*/  ISETP.GE.U32.OR P0, PT, R34, UR14, P0 ;  /* 0x0000000e22007c0c */ /* 0x000fe20008706470 */
[----:B------:R-:W-:Y:S01]  /*4160*/  F2F.BF16.F32 R16, R16 ;  /* 0x0000001000107304 */ /* 0x000fe20000202000 */
[----:B------:R-:W-:Y:S01]  /*4170*/  FMUL R15, R28, UR20 ;  /* 0x000000141c0f7c20 */ /* 0x000fe20008400000 */
[----:B------:R-:W-:Y:S01]  /*4180*/  FFMA.RM R34, R0, R55, 12582913 ;  /* 0x4b40000100227423 */ /* 0x000fe20000004037 */
[----:B------:R-:W-:Y:S01]  /*4190*/  FMUL R0, R32, UR20 ;  /* 0x0000001420007c20 */ /* 0x000fe20008400000 */
[----:B------:R-:W-:Y:S01]  /*41a0*/  FMNMX3 R37, |R26|, R37, |R27|, !PT ;  /* 0x000000251a257276 */ /* 0x000fe2000780061b */
[----:B------:R-:W-:Y:S01]  /*41b0*/  FMUL R26, R29, UR20 ;  /* 0x000000141d1a7c20 */ /* 0x000fe20008400000 */
[----:B------:R-:W-:Y:S01]  /*41c0*/  FADD R53, R34, -12583039 ;  /* 0xcb40007f22357421 */ /* 0x000fe20000000000 */
[----:B------:R-:W-:Y:S01]  /*41d0*/  FMUL R33, R14, R33 ;  /* 0x000000210e217220 */ /* 0x000fe20000400000 */
[----:B------:R-:W0:Y:S01]  /*41e0*/  F2F.BF16.F32 R39, R39 ;  /* 0x0000002700277304 */ /* 0x000e220000202000 */
[----:B------:R-:W-:Y:S01]  /*41f0*/  FMNMX R37, |R28|, R37, !PT ;  /* 0x000000251c257209 */ /* 0x000fe20007800200 */
[----:B------:R-:W-:Y:S01]  /*4200*/  FFMA R53, R12, 1.4426950216293334961, -R53 ;  /* 0x3fb8aa3b0c357823 */ /* 0x000fe20000000835 */
[----:B------:R-:W-:Y:S01]  /*4210*/  BSSY.RECONVERGENT B0, `(.L_x_23819) ;  /* 0x0000031000007945 */ /* 0x000fe20003800200 */
[----:B------:R-:W-:-:S02]  /*4220*/  @!P0 LEA R10, P1, R50, UR12, 0x2 ;  /* 0x0000000c320a8c11 */ /* 0x000fc4000f8210ff */
[----:B------:R-:W-:Y:S01]  /*4230*/  FFMA R53, R12, 1.925963033500011079e-08, R53 ;  /* 0x32a570600c357823 */ /* 0x000fe20000000035 */
[----:B------:R-:W-:Y:S01]  /*4240*/  SHF.L.U32 R12, R34, 0x17, RZ ;  /* 0x00000017220c7819 */ /* 0x000fe200000006ff */
[----:B------:R-:W1:Y:S01]  /*4250*/  F2F.BF16.F32 R15, R15 ;  /* 0x0000000f000f7304 */ /* 0x000e620000202000 */
[----:B------:R-:W-:Y:S02]  /*4260*/  @!P0 LEA.HI.X R11, R50, UR9, R51, 0x2, P1 ;  /* 0x00000009320b8c11 */ /* 0x000fe400088f1433 */
[----:B------:R-:W-:Y:S02]  /*4270*/  IADD3 R36, P3, PT, R42, UR21, RZ ;  /* 0x000000152a247c10 */ /* 0x000fe4000ff7e0ff */
[----:B0-----:R-:W-:-:S03]  /*4280*/  @!P0 PRMT R17, R16, 0x5410, R39 ;  /* 0x0000541010118816 */ /* 0x001fc60000000027 */
[----:B------:R-:W0:Y:S02]  /*4290*/  MUFU.EX2 R53, R53 ;  /* 0x0000003500357308 */ /* 0x000e240000000800 */
[----:B------:R2:W-:Y:S06]  /*42a0*/  @!P0 STG.E desc[UR22][R10.64], R17 ;  /* 0x000000110a008986 */ /* 0x0005ec000c101916 */
[----:B------:R-:W3:Y:S01]  /*42b0*/  F2F.BF16.F32 R0, R0 ;  /* 0x0000000000007304 */ /* 0x000ee20000202000 */
[----:B--2---:R-:W-:Y:S01]  /*42c0*/  FMUL R17, R30, UR20 ;  /* 0x000000141e117c20 */ /* 0x004fe20008400000 */
[----:B-1----:R-:W-:-:S04]  /*42d0*/  IMAD.WIDE.U32 R10, R15, 0x10000, RZ ;  /* 0x000100000f0a7825 */ /* 0x002fc800078e00ff */
[----:B0-----:R-:W-:Y:S02]  /*42e0*/  FFMA R12, R12, R53, 1 ;  /* 0x3f8000000c0c7423 */ /* 0x001fe40000000035 */
[----:B------:R-:W0:Y:S01]  /*42f0*/  F2F.BF16.F32 R26, R26 ;  /* 0x0000001a001a7304 */ /* 0x000e220000202000 */
[----:B------:R-:W-:Y:S02]  /*4300*/  FMNMX3 R30, |R29|, R37, |R30|, !PT ;  /* 0x000000251d1e7276 */ /* 0x000fe4000780061e */
[----:B------:R-:W-:Y:S01]  /*4310*/  LOP3.LUT R28, R10, R16, RZ, 0xfc, !PT ;  /* 0x000000100a1c7212 */ /* 0x000fe200078efcff */
[----:B---3--:R-:W-:Y:S01]  /*4320*/  IMAD.U32 R27, R0, 0x10000, RZ ;  /* 0x00010000001b7824 */ /* 0x008fe200078e00ff */
[----:B------:R-:W-:Y:S01]  /*4330*/  IADD3 R10, PT, PT, R12, 0x1800000, RZ ;  /* 0x018000000c0a7810 */ /* 0x000fe20007ffe0ff */
        /* <DEDUP_REMOVED lines=30> */
.L_x_23820:
[----:B------:R-:W-:Y:S05]  /*4520*/  BSYNC.RECONVERGENT B0 ;  /* 0x0000000000007941 */ /* 0x000fea0003800200 */
.L_x_23819:
        /* <DEDUP_REMOVED lines=10> */
.L_x_23822:
[----:B------:R-:W-:Y:S05]  /*45d0*/  BSYNC.RECONVERGENT B0 ;  /* 0x0000000000007941 */ /* 0x000fea0003800200 */
.L_x_23821:
[----:B------:R-:W-:Y:S01]  /*45e0*/  BSSY.RECONVERGENT B1, `(.L_x_23823) ;  /* 0x000000c000017945 */ /* 0x000fe20003800200 */
[----:B--2---:R-:W-:Y:S02]  /*45f0*/  LOP3.LUT R31, R14, R15, RZ, 0xfc, !PT ;  /* 0x0000000f0e1f7212 */ /* 0x004fe400078efcff */
[----:B------:R-:W-:Y:S01]  /*4600*/  IADD3.X R37, PT, PT, R43, UR30, RZ, P3, !PT ;  /* 0x0000001e2b257c10 */ /* 0x000fe20009ffe4ff */
[----:B------:R-:W-:Y:S06]  /*4610*/  @P1 BRA `(.L_x_23824) ;  /* 0x0000000000101947 */ /* 0x000fec0003800000 */
[----:B------:R-:W-:Y:S02]  /*4620*/  MOV R0, R12 ;  /* 0x0000000c00007202 */ /* 0x000fe40000000f00 */
[----:B01----:R-:W-:-:S07]  /*4630*/  MOV R10, 0x4650 ;  /* 0x00004650000a7802 */ /* 0x003fce0000000f00 */
[----:B------:R-:W-:Y:S05]  /*4640*/  CALL.REL.NOINC `($__internal_565_$__cuda_sm20_rcp_rn_f32_slowpath) ;  /* 0x0000002800487944 */ /* 0x000fea0003c00000 */
[----:B------:R-:W-:Y:S05]  /*4650*/  BRA `(.L_x_23825) ;  /* 0x0000000000107947 */ /* 0x000fea0003800000 */
.L_x_23824:
[----:B01----:R-:W0:Y:S02]  /*4660*/  MUFU.RCP R11, R12 ;  /* 0x0000000c000b7308 */ /* 0x003e240000001000 */
[----:B0-----:R-:W-:-:S04]  /*4670*/  FFMA R0, R12, R11, -1 ;  /* 0xbf8000000c007423 */ /* 0x001fc8000000000b */
[----:B------:R-:W-:-:S04]  /*4680*/  FADD.FTZ R0, -R0, -RZ ;  /* 0x800000ff00007221 */ /* 0x000fc80000010100 */
[----:B------:R-:W-:-:S07]  /*4690*/  FFMA R14, R11, R0, R11 ;  /* 0x000000000b0e7223 */ /* 0x000fce000000000b */
.L_x_23825:
[----:B------:R-:W-:Y:S05]  /*46a0*/  BSYNC.RECONVERGENT B1 ;  /* 0x0000000000017941 */ /* 0x000fea0003800200 */
.L_x_23823:
        /* <DEDUP_REMOVED lines=21> */
.L_x_23827:
[----:B------:R-:W0:Y:S02]  /*4800*/  MUFU.RCP R14, R15 ;  /* 0x0000000f000e7308 */ /* 0x000e240000001000 */
[----:B0-----:R-:W-:-:S04]  /*4810*/  FFMA R0, R15, R14, -1 ;  /* 0xbf8000000f007423 */ /* 0x001fc8000000000e */
[----:B------:R-:W-:-:S04]  /*4820*/  FADD.FTZ R11, -R0, -RZ ;  /* 0x800000ff000b7221 */ /* 0x000fc80000010100 */
[----:B------:R-:W-:-:S07]  /*4830*/  FFMA R14, R14, R11, R14 ;  /* 0x0000000b0e0e7223 */ /* 0x000fce000000000e */
.L_x_23828:
[----:B------:R-:W-:Y:S05]  /*4840*/  BSYNC.RECONVERGENT B1 ;  /* 0x0000000000017941 */ /* 0x000fea0003800200 */
.L_x_23826:
        /* <DEDUP_REMOVED lines=21> */
.L_x_23830:
[----:B------:R-:W0:Y:S02]  /*49a0*/  MUFU.RCP R14, R15 ;  /* 0x0000000f000e7308 */ /* 0x000e240000001000 */
[----:B0-----:R-:W-:-:S04]  /*49b0*/  FFMA R0, R15, R14, -1 ;  /* 0xbf8000000f007423 */ /* 0x001fc8000000000e */
[----:B------:R-:W-:-:S04]  /*49c0*/  FADD.FTZ R11, -R0, -RZ ;  /* 0x800000ff000b7221 */ /* 0x000fc80000010100 */
[----:B------:R-:W-:-:S07]  /*49d0*/  FFMA R14, R14, R11, R14 ;  /* 0x0000000b0e0e7223 */ /* 0x000fce000000000e */
.L_x_23831:
[----:B------:R-:W-:Y:S05]  /*49e0*/  BSYNC.RECONVERGENT B1 ;  /* 0x0000000000017941 */ /* 0x000fea0003800200 */
.L_x_23829:
        /* <DEDUP_REMOVED lines=21> */
.L_x_23833:
[----:B------:R-:W0:Y:S02]  /*4b40*/  MUFU.RCP R14, R15 ;  /* 0x0000000f000e7308 */ /* 0x000e240000001000 */
[----:B0-----:R-:W-:-:S04]  /*4b50*/  FFMA R0, R15, R14, -1 ;  /* 0xbf8000000f007423 */ /* 0x001fc8000000000e */
[----:B------:R-:W-:-:S04]  /*4b60*/  FADD.FTZ R11, -R0, -RZ ;  /* 0x800000ff000b7221 */ /* 0x000fc80000010100 */
[----:B------:R-:W-:-:S07]  /*4b70*/  FFMA R14, R14, R11, R14 ;  /* 0x0000000b0e0e7223 */ /* 0x000fce000000000e */
.L_x_23834:
[----:B------:R-:W-:Y:S05]  /*4b80*/  BSYNC.RECONVERGENT B1 ;  /* 0x0000000000017941 */ /* 0x000fea0003800200 */
.L_x_23832:
        /* <DEDUP_REMOVED lines=21> */
.L_x_23836:
[----:B------:R-:W0:Y:S02]  /*4ce0*/  MUFU.RCP R14, R15 ;  /* 0x0000000f000e7308 */ /* 0x000e240000001000 */
[----:B0-----:R-:W-:-:S04]  /*4cf0*/  FFMA R0, R15, R14, -1 ;  /* 0xbf8000000f007423 */ /* 0x001fc8000000000e */
[----:B------:R-:W-:-:S04]  /*4d00*/  FADD.FTZ R11, -R0, -RZ ;  /* 0x800000ff000b7221 */ /* 0x000fc80000010100 */
[----:B------:R-:W-:-:S07]  /*4d10*/  FFMA R14, R14, R11, R14 ;  /* 0x0000000b0e0e7223 */ /* 0x000fce000000000e */
.L_x_23837:
[----:B------:R-:W-:Y:S05]  /*4d20*/  BSYNC.RECONVERGENT B1 ;  /* 0x0000000000017941 */ /* 0x000fea0003800200 */
.L_x_23835:
        /* <DEDUP_REMOVED lines=21> */
.L_x_23839:
[----:B------:R-:W0:Y:S02]  /*4e80*/  MUFU.RCP R14, R15 ;  /* 0x0000000f000e7308 */ /* 0x000e240000001000 */
[----:B0-----:R-:W-:-:S04]  /*4e90*/  FFMA R0, R15, R14, -1 ;  /* 0xbf8000000f007423 */ /* 0x001fc8000000000e */
[----:B------:R-:W-:-:S04]  /*4ea0*/  FADD.FTZ R11, -R0, -RZ ;  /* 0x800000ff000b7221 */ /* 0x000fc80000010100 */
[----:B------:R-:W-:-:S07]  /*4eb0*/  FFMA R14, R14, R11, R14 ;  /* 0x0000000b0e0e7223 */ /* 0x000fce000000000e */
.L_x_23840:
[----:B------:R-:W-:Y:S05]  /*4ec0*/  BSYNC.RECONVERGENT B1 ;  /* 0x0000000000017941 */ /* 0x000fea0003800200 */
.L_x_23838:
        /* <DEDUP_REMOVED lines=21> */
.L_x_23842:
[----:B------:R-:W0:Y:S02]  /*5020*/  MUFU.RCP R14, R15 ;  /* 0x0000000f000e7308 */ /* 0x000e240000001000 */
[----:B0-----:R-:W-:-:S04]  /*5030*/  FFMA R0, R15, R14, -1 ;  /* 0xbf8000000f007423 */ /* 0x001fc8000000000e */
[----:B------:R-:W-:-:S04]  /*5040*/  FADD.FTZ R11, -R0, -RZ ;  /* 0x800000ff000b7221 */ /* 0x000fc80000010100 */
[----:B------:R-:W-:-:S07]  /*5050*/  FFMA R14, R14, R11, R14 ;  /* 0x0000000b0e0e7223 */ /* 0x000fce000000000e */
.L_x_23843:
[----:B------:R-:W-:Y:S05]  /*5060*/  BSYNC.RECONVERGENT B1 ;  /* 0x0000000000017941 */ /* 0x000fea0003800200 */
.L_x_23841:
        /* <DEDUP_REMOVED lines=20> */
[----:B------:R-:W-:Y:S01]  /*51b0*/  MOV R16, R14 ;  /* 0x0000000e00107202 */ /* 0x000fe20000000f00 */
[----:B------:R-:W-:Y:S06]  /*51c0*/  BRA `(.L_x_23846) ;  /* 0x0000000000107947 */ /* 0x000fec0003800000 */
.L_x_23845:
[----:B------:R-:W0:Y:S02]  /*51d0*/  MUFU.RCP R16, R15 ;  /* 0x0000000f00107308 */ /* 0x000e240000001000 */
[----:B0-----:R-:W-:-:S04]  /*51e0*/  FFMA R0, R15, R16, -1 ;  /* 0xbf8000000f007423 */ /* 0x001fc80000000010 */
[----:B------:R-:W-:-:S04]  /*51f0*/  FADD.FTZ R11, -R0, -RZ ;  /* 0x800000ff000b7221 */ /* 0x000fc80000010100 */
[----:B------:R-:W-:-:S07]  /*5200*/  FFMA R16, R16, R11, R16 ;  /* 0x0000000b10107223 */ /* 0x000fce0000000010 */
.L_x_23846:
[----:B------:R-:W-:Y:S05]  /*5210*/  BSYNC.RECONVERGENT B1 ;  /* 0x0000000000017941 */ /* 0x000fea0003800200 */
.L_x_23844:
[----:B------:R-:W0:Y:S01]  /*5220*/  S2R R15, SR_CgaCtaId ;  /* 0x00000000000f7919 */ /* 0x000e220000008800 */
[----:B------:R-:W-:Y:S01]  /*5230*/  FMUL R14, R18, UR20 ;  /* 0x00000014120e7c20 */ /* 0x000fe20008400000 */
[----:B------:R-:W-:Y:S01]  /*5240*/  FMUL R12, R24, UR20 ;  /* 0x00000014180c7c20 */ /* 0x000fe20008400000 */
[----:B------:R-:W-:Y:S01]  /*5250*/  FMUL R43, R20, UR20 ;  /* 0x00000014142b7c20 */ /* 0x000fe20008400000 */
[-C--:B------:R-:W-:Y:S01]  /*5260*/  IADD3 R35, PT, PT, -R35, R8.reuse, RZ ;  /* 0x0000000823237210 */ /* 0x080fe20007ffe1ff */
[----:B------:R-:W-:Y:S01]  /*5270*/  FMUL R51, R27, UR20 ;  /* 0x000000141b337c20 */ /* 0x000fe20008400000 */
[----:B------:R-:W-:Y:S01]  /*5280*/  MOV R0, 0x400 ;  /* 0x0000040000007802 */ /* 0x000fe20000000f00 */
[----:B------:R-:W1:Y:S01]  /*5290*/  F2F.BF16.F32 R14, R14 ;  /* 0x0000000e000e7304 */ /* 0x000e620000202000 */
[----:B------:R-:W-:Y:S01]  /*52a0*/  ISETP.GE.U32.AND P0, PT, R13, UR7, PT ;  /* 0x000000070d007c0c */ /* 0x000fe2000bf06070 */
[----:B------:R-:W-:Y:S01]  /*52b0*/  IMAD.SHL.U32 R35, R35, 0x8, RZ ;  /* 0x0000000823237824 */ /* 0x000fe200078e00ff */
[----:B------:R-:W-:Y:S01]  /*52c0*/  LOP3.LUT R39, RZ, R7, RZ, 0x33, !PT ;  /* 0x00000007ff277212 */ /* 0x000fe200078e33ff */
[----:B------:R-:W-:Y:S01]  /*52d0*/  VIADD R0, R0, 0x20 ;  /* 0x0000002000007836 */ /* 0x000fe20000000000 */
[-C--:B------:R-:W-:Y:S01]  /*52e0*/  IADD3 R13, PT, PT, -R13, R8.reuse, RZ ;  /* 0x000000080d0d7210 */ /* 0x080fe20007ffe1ff */
[----:B------:R-:W-:Y:S01]  /*52f0*/  FMUL R34, R23, UR20 ;  /* 0x0000001417227c20 */ /* 0x000fe20008400000 */
[----:B------:R-:W-:Y:S01]  /*5300*/  IADD3 R17, PT, PT, R39, R8, RZ ;  /* 0x0000000827117210 */ /* 0x000fe20007ffe0ff */
[----:B------:R-:W2:Y:S01]  /*5310*/  F2F.BF16.F32 R12, R12 ;  /* 0x0000000c000c7304 */ /* 0x000ea20000202000 */
[----:B------:R-:W-:Y:S01]  /*5320*/  ISETP.GE.U32.OR P0, PT, R38, UR14, P0 ;  /* 0x0000000e26007c0c */ /* 0x000fe20008706470 */
[----:B------:R-:W-:Y:S01]  /*5330*/  FMUL R25, R16, R25 ;  /* 0x0000001910197220 */ /* 0x000fe20000400000 */
[----:B------:R-:W-:Y:S01]  /*5340*/  FMNMX3 R27, |R27|, R32, |R23|, !PT ;  /* 0x000000201b1b7276 */ /* 0x000fe20007800617 */
[----:B------:R-:W-:Y:S01]  /*5350*/  IMAD.SHL.U32 R17, R17, 0x8, RZ ;  /* 0x0000000811117824 */ /* 0x000fe200078e00ff */
[----:B------:R-:W-:Y:S01]  /*5360*/  BSSY.RECONVERGENT B0, `(.L_x_23847) ;  /* 0x0000030000007945 */ /* 0x000fe20003800200 */
[----:B------:R-:W-:Y:S01]  /*5370*/  FMUL R16, R25, UR20 ;  /* 0x0000001419107c20 */ /* 0x000fe20008400000 */
[----:B-1----:R-:W-:Y:S01]  /*5380*/  IMAD.WIDE.U32 R10, R14, 0x10000, RZ ;  /* 0x000100000e0a7825 */ /* 0x002fe200078e00ff */
[----:B------:R-:W1:Y:S01]  /*5390*/  F2F.BF16.F32 R43, R43 ;  /* 0x0000002b002b7304 */ /* 0x000e620000202000 */
[----:B------:R-:W-:-:S02]  /*53a0*/  LOP3.LUT R17, R17, 0xf8, RZ, 0xc0, !PT ;  /* 0x000000f811117812 */ /* 0x000fc400078ec0ff */
[----:B------:R-:W-:-:S03]  /*53b0*/  FMNMX R18, |R18|, R27, !PT ;  /* 0x0000001b12127209 */ /* 0x000fc60007800200 */
[----:B------:R-:W-:Y:S02]  /*53c0*/  @!P0 IADD3 R38, P2, PT, R36, UR28, RZ ;  /* 0x0000001c24268c10 */ /* 0x000fe4000ff5e0ff */
[----:B--2---:R-:W-:Y:S01]  /*53d0*/  SHF.L.U32 R22, R12, 0x10, RZ ;  /* 0x000000100c167819 */ /* 0x004fe200000006ff */
[----:B------:R-:W2:Y:S01]  /*53e0*/  F2F.BF16.F32 R51, R51 ;  /* 0x0000003300337304 */ /* 0x000ea20000202000 */
[----:B0-----:R-:W-:Y:S02]  /*53f0*/  LEA R15, R15, R0, 0x18 ;  /* 0x000000000f0f7211 */ /* 0x001fe400078ec0ff */
[----:B-1----:R-:W-:-:S03]  /*5400*/  LOP3.LUT R11, R22, R11, R43, 0xfe, !PT ;  /* 0x0000000b160b7212 */ /* 0x002fc600078efe2b */
[----:B------:R-:W-:Y:S01]  /*5410*/  IMAD.IADD R0, R2, 0x1, R15 ;  /* 0x0000000102007824 */ /* 0x000fe200078e020f */
[----:B------:R-:W-:Y:S01]  /*5420*/  SHF.L.U32 R22, R13, 0x3, RZ ;  /* 0x000000030d167819 */ /* 0x000fe200000006ff */
[----:B------:R-:W0:Y:S01]  /*5430*/  F2F.BF16.F32 R34, R34 ;  /* 0x0000002200227304 */ /* 0x000e220000202000 */
[----:B------:R-:W-:Y:S01]  /*5440*/  LOP3.LUT R13, R35, 0xf8, RZ, 0xc0, !PT ;  /* 0x000000f8230d7812 */ /* 0x000fe200078ec0ff */
[----:B------:R-:W-:Y:S01]  /*5450*/  FMUL R35, R19, UR20 ;  /* 0x0000001413237c20 */ /* 0x000fe20008400000 */
[----:B------:R-:W-:Y:S01]  /*5460*/  IMAD R3, R3, 0x8, R0 ;  /* 0x0000000803037824 */ /* 0x000fe200078e0200 */
[----:B------:R-:W-:Y:S01]  /*5470*/  LOP3.LUT R33, R22, 0xf8, RZ, 0xc0, !PT ;  /* 0x000000f816217812 */ /* 0x000fe200078ec0ff */
[C---:B------:R-:W-:Y:S01]  /*5480*/  IMAD.IADD R17, R0.reuse, 0x1, R17 ;  /* 0x0000000100117824 */ /* 0x040fe200078e0211 */
[----:B------:R-:W-:Y:S02]  /*5490*/  IADD3 R13, PT, PT, R0, R13, RZ ;  /* 0x0000000d000d7210 */ /* 0x000fe40007ffe0ff */
[----:B------:R-:W1:Y:S01]  /*54a0*/  F2F.BF16.F32 R35, R35 ;  /* 0x0000002300237304 */ /* 0x000e620000202000 */
[----:B--2---:R-:W-:Y:S01]  /*54b0*/  LOP3.LUT R10, R10, R51, RZ, 0xfc, !PT ;  /* 0x000000330a0a7212 */ /* 0x004fe200078efcff */
[----:B------:R2:W-:Y:S01]  /*54c0*/  STS.64 [R3], R46 ;  /* 0x0000002e03007388 */ /* 0x0005e20000000a00 */
[----:B------:R-:W-:Y:S01]  /*54d0*/  IMAD.IADD R33, R0, 0x1, R33 ;  /* 0x0000000100217824 */ /* 0x000fe200078e0221 */
[----:B------:R-:W-:-:S02]  /*54e0*/  @!P0 LEA R22, P1, R36, UR12, 0x2 ;  /* 0x0000000c24168c11 */ /* 0x000fc4000f8210ff */
[----:B------:R-:W-:Y:S01]  /*54f0*/  STS.64 [R17], R48 ;  /* 0x0000003011007388 */ /* 0x000fe20000000a00 */
[----:B0-----:R-:W-:Y:S02]  /*5500*/  @!P0 PRMT R51, R51, 0x5410, R34 ;  /* 0x0000541033338816 */ /* 0x001fe40000000022 */
[----:B------:R-:W-:Y:S01]  /*5510*/  @!P0 LEA.HI.X R23, R36, UR9, R37, 0x2, P1 ;  /* 0x0000000924178c11 */ /* 0x000fe200088f1425 */
[----:B------:R-:W-:Y:S01]  /*5520*/  STS.64 [R13], R28 ;  /* 0x0000001c0d007388 */ /* 0x000fe20000000a00 */
[----:B--2---:R-:W-:-:S03]  /*5530*/  @!P0 IADD3.X R47, PT, PT, R37, UR29, RZ, P2, !PT ;  /* 0x0000001d252f8c10 */ /* 0x004fc600097fe4ff */
[----:B------:R1:W-:Y:S01]  /*5540*/  STS.64 [R33], R10 ;  /* 0x0000000a21007388 */ /* 0x0003e20000000a00 */
[----:B------:R-:W-:-:S03]  /*5550*/  @!P0 LEA R26, P2, R38, UR12, 0x2 ;  /* 0x0000000c261a8c11 */ /* 0x000fc6000f8410ff */
[----:B------:R0:W-:Y:S01]  /*5560*/  @!P0 STG.E desc[UR22][R22.64], R51 ;  /* 0x0000003316008986 */ /* 0x0001e2000c101916 */
[----:B------:R-:W-:Y:S02]  /*5570*/  @!P0 LEA.HI.X R27, R38, UR9, R47, 0x2, P2 ;  /* 0x00000009261b8c11 */ /* 0x000fe400090f142f */
        /* <DEDUP_REMOVED lines=14> */
.L_x_23848:
[----:B------:R-:W-:Y:S05]  /*5660*/  BSYNC.RECONVERGENT B0 ;  /* 0x0000000000007941 */ /* 0x000fea0003800200 */
.L_x_23847:
        /* <DEDUP_REMOVED lines=11> */
.L_x_23850:
[----:B------:R-:W-:Y:S05]  /*5720*/  BSYNC.RECONVERGENT B0 ;  /* 0x0000000000007941 */ /* 0x000fea0003800200 */
.L_x_23849:
        /* <DEDUP_REMOVED lines=34> */
.L_x_23855:
        /* <DEDUP_REMOVED lines=48> */
.L_x_23854:
[----:B------:R-:W-:Y:S05]  /*5c50*/  BSYNC.RECONVERGENT B1 ;  /* 0x0000000000017941 */ /* 0x000fea0003800200 */
.L_x_23853:
        /* <DEDUP_REMOVED lines=35> */
.L_x_23852:
[----:B------:R-:W-:Y:S05]  /*5e90*/  BSYNC.RECONVERGENT B0 ;  /* 0x0000000000007941 */ /* 0x000fea0003800200 */
.L_x_23851:
        /* <DEDUP_REMOVED lines=25> */
.L_x_23860:
        /* <DEDUP_REMOVED lines=48> */
.L_x_23859:
[----:B------:R-:W-:Y:S05]  /*6330*/  BSYNC.RECONVERGENT B1 ;  /* 0x0000000000017941 */ /* 0x000fea0003800200 */
.L_x_23858:
        /* <DEDUP_REMOVED lines=35> */
.L_x_23857:
[----:B------:R-:W-:Y:S05]  /*6570*/  BSYNC.RECONVERGENT B0 ;  /* 0x0000000000007941 */ /* 0x000fea0003800200 */
.L_x_23856:
        /* <DEDUP_REMOVED lines=39> */
.L_x_23869:
[----:B------:R-:W-:Y:S02]  /*67f0*/  ISETP.NE.AND P0, PT, R8, RZ, PT ;  /* 0x000000ff0800720c */ /* 0x000fe40003f05270 */
[----:B--2---:R-:W-:-:S11]  /*6800*/  FMNMX R5, R2, R5, !PT ;  /* 0x0000000502057209 */ /* 0x004fd60007800000 */
[----:B------:R-:W-:Y:S05]  /*6810*/  @P0 BRA `(.L_x_23862) ;  /* 0x0000000000080947 */ /* 0x000fea0003800000 */
[----:B-1----:R-:W1:Y:S02]  /*6820*/  LDC.64 R2, c[0x0][0x3a8] ;  /* 0x0000ea00ff027b82 */ /* 0x002e640000000a00 */
[----:B-1----:R2:W-:Y:S02]  /*6830*/  REDG.E.MAX.S32.STRONG.GPU desc[UR22][R2.64], R5 ;  /* 0x000000050200798e */ /* 0x0025e4000d12e316 */
.L_x_23862:
[----:B------:R-:W-:Y:S05]  /*6840*/  BSYNC B0 ;  /* 0x0000000000007941 */ /* 0x000fea0003800000 */
.L_x_23861:
        /* <DEDUP_REMOVED lines=11> */
[----:B0-2---:R-:W-:Y:S05]  /*6900*/  CALL.REL.NOINC `($__internal_565_$__cuda_sm20_rcp_rn_f32_slowpath) ;  /* 0x0000000400987944 */ /* 0x005fea0003c00000 */
[----:B------:R-:W-:Y:S05]  /*6910*/  BRA `(.L_x_23865) ;  /* 0x0000000000147947 */ /* 0x000fea0003800000 */
.L_x_23864:
[----:B-1----:R-:W1:Y:S01]  /*6920*/  MUFU.RCP R14, UR20 ;  /* 0x00000014000e7d08 */ /* 0x002e620008001000 */
[----:B--2---:R-:W-:-:S05]  /*6930*/  MOV R3, UR20 ;  /* 0x0000001400037c02 */ /* 0x004fca0008000f00 */
[----:B-1----:R-:W-:-:S04]  /*6940*/  FFMA R0, R14, R3, -1 ;  /* 0xbf8000000e007423 */ /* 0x002fc80000000003 */
[----:B------:R-:W-:-:S04]  /*6950*/  FADD.FTZ R3, -R0, -RZ ;  /* 0x800000ff00037221 */ /* 0x000fc80000010100 */
[----:B------:R-:W-:-:S07]  /*6960*/  FFMA R14, R14, R3, R14 ;  /* 0x000000030e0e7223 */ /* 0x000fce000000000e */
.L_x_23865:
[----:B------:R-:W1:Y:S02]  /*6970*/  LDC.64 R2, c[0x0][0x3b0] ;  /* 0x0000ec00ff027b82 */ /* 0x000e640000000a00 */
[----:B-1----:R-:W-:Y:S01]  /*6980*/  STG.E desc[UR22][R2.64], R14 ;  /* 0x0000000e02007986 */ /* 0x002fe2000c101916 */
[----:B------:R-:W-:Y:S05]  /*6990*/  EXIT ;  /* 0x000000000000794d */ /* 0x000fea0003800000 */
.L_x_23863:
[----:B------:R-:W-:Y:S02]  /*69a0*/  HFMA2 R9, -RZ, RZ, 0, 1.847743988037109375e-06 ;  /* 0x0000001fff097431 */ /* 0x000fe400000001ff */
[----:B------:R-:W-:Y:S02]  /*69b0*/  IMAD.MOV.U32 R7, RZ, RZ, 0x4 ;  /* 0x00000004ff077424 */ /* 0x000fe400078e00ff */
[----:B------:R-:W-:-:S07]  /*69c0*/  IMAD.MOV.U32 R4, RZ, RZ, -0x1 ;  /* 0xffffffffff047424 */ /* 0x000fce00078e00ff */
[----:B012---:R-:W-:Y:S05]  /*69d0*/  WARPSYNC.COLLECTIVE R4, `(.L_x_23866) ;  /* 0x0000000004087348 */ /* 0x007fea0003c00000 */
[----:B--2---:R2:W3:Y:S02]  /*69e0*/  SHFL.DOWN P0, R5, R0, R7, R9 ;  /* 0x0800000700057389 */ /* 0x0044e40000000009 */
[----:B0123--:R-:W-:Y:S05]  /*69f0*/  ENDCOLLECTIVE ;  /* 0x000000000000791b */ /* 0x00ffea0003800000 */
.L_x_23866:
[----:B------:R-:W-:Y:S01]  /*6a00*/  HFMA2 R7, -RZ, RZ, 0, 1.1920928955078125e-07 ;  /* 0x00000002ff077431 */ /* 0x000fe200000001ff */
[----:B------:R-:W-:-:S04]  /*6a10*/  MOV R3, R5 ;  /* 0x0000000500037202 */ /* 0x000fc80000000f00 */
[----:B------:R-:W-:-:S05]  /*6a20*/  FMNMX R3, R3, R0, !PT ;  /* 0x0000000003037209 */ /* 0x000fca0007800000 */
[----:B------:R-:W-:-:S07]  /*6a30*/  IMAD.MOV.U32 R0, RZ, RZ, R3 ;  /* 0x000000ffff007224 */ /* 0x000fce00078e0003 */
[----:B------:R-:W-:Y:S05]  /*6a40*/  WARPSYNC.COLLECTIVE R4, `(.L_x_23867) ;  /* 0x0000000004087348 */ /* 0x000fea0003c00000 */
[----:B------:R0:W1:Y:S02]  /*6a50*/  SHFL.DOWN P0, R5, R0, R7, R9 ;  /* 0x0800000700057389 */ /* 0x0000640000000009 */
[----:B01----:R-:W-:Y:S05]  /*6a60*/  ENDCOLLECTIVE ;  /* 0x000000000000791b */ /* 0x003fea0003800000 */
.L_x_23867:
[----:B------:R-:W-:Y:S02]  /*6a70*/  IMAD.MOV.U32 R7, RZ, RZ, 0x1 ;  /* 0x00000001ff077424 */ /* 0x000fe400078e00ff */
[----:B------:R-:W-:-:S05]  /*6a80*/  IMAD.MOV.U32 R2, RZ, RZ, R5 ;  /* 0x000000ffff027224 */ /* 0x000fca00078e0005 */
[----:B------:R-:W-:-:S04]  /*6a90*/  FMNMX R2, R3, R2, !PT ;  /* 0x0000000203027209 */ /* 0x000fc80007800000 */
[----:B------:R-:W-:-:S07]  /*6aa0*/  MOV R0, R2 ;  /* 0x0000000200007202 */ /* 0x000fce0000000f00 */
[----:B------:R-:W-:Y:S05]  /*6ab0*/  WARPSYNC.COLLECTIVE R4, `(.L_x_23868) ;  /* 0x0000000004087348 */ /* 0x000fea0003c00000 */
[----:B------:R0:W1:Y:S02]  /*6ac0*/  SHFL.DOWN P0, R5, R0, R7, R9 ;  /* 0x0800000700057389 */ /* 0x0000640000000009 */
[----:B01----:R-:W-:Y:S05]  /*6ad0*/  ENDCOLLECTIVE ;  /* 0x000000000000791b */ /* 0x003fea0003800000 */
.L_x_23868:
[----:B------:R-:W-:Y:S05]  /*6ae0*/  BRA `(.L_x_23869) ;  /* 0xfffffffc00407947 */ /* 0x000fea000383ffff */
        .weak           $__internal_564_$__cuda_sm20_div_u64
        .type           $__internal_564_$__cuda_sm20_div_u64,@function
        .size           $__internal_564_$__cuda_sm20_div_u64,($__internal_565_$__cuda_sm20_rcp_rn_f32_slowpath - $__internal_564_$__cuda_sm20_div_u64)
$__internal_564_$__cuda_sm20_div_u64:
        /* <DEDUP_REMOVED lines=71> */
[----:B------:R-:W-:Y:S11]  /*6f60*/  RET.REL.NODEC R2 `(_ZN18transformer_engine6detail38cast_transpose_fused_kernel_notalignedILb0ELb0ELb1EfNS_16CTDBiasDActParamIff13__nv_bfloat16fEELi2ELi4ENS_5EmptyEXadL_ZNS_5qgeluIffEET_T0_RKS5_EEEEvT3_mmm) ;  /* 0xffffff9002247950 */ /* 0x000ff60003c3ffff */
        .weak           $__internal_565_$__cuda_sm20_rcp_rn_f32_slowpath
        .type           $__internal_565_$__cuda_sm20_rcp_rn_f32_slowpath,@function
        .size           $__internal_565_$__cuda_sm20_rcp_rn_f32_slowpath,(.L_x_29866 - $__internal_565_$__cuda_sm20_rcp_rn_f32_slowpath)
$__internal_565_$__cuda_sm20_rcp_rn_f32_slowpath:
        /* <DEDUP_REMOVED lines=15> */
.L_x_23871:
        /* <DEDUP_REMOVED lines=33> */
.L_x_23873:
[----:B------:R0:W1:Y:S02]  /*7270*/  MUFU.RCP R14, R0 ;  /* 0x00000000000e7308 */ /* 0x0000640000001000 */
.L_x_23872:
[----:B------:R-:W-:Y:S05]  /*7280*/  BSYNC B0 ;  /* 0x0000000000007941 */ /* 0x000fea0003800000 */
.L_x_23870:
[----:B------:R-:W-:-:S04]  /*7290*/  HFMA2 R11, -RZ, RZ, 0, 0 ;  /* 0x00000000ff0b7431 */ /* 0x000fc800000001ff */
[----:B01----:R-:W-:Y:S05]  /*72a0*/  RET.REL.NODEC R10 `(_ZN18transformer_engine6detail38cast_transpose_fused_kernel_notalignedILb0ELb0ELb1EfNS_16CTDBiasDActParamIff13__nv_bfloat16fEELi2ELi4ENS_5EmptyEXadL_ZNS_5qgeluIffEET_T0_RKS5_EEEEvT3_mmm) ;  /* 0xffffff8c0a547950 */ /* 0x003fea0003c3ffff */
.L_x_23874:
        /* <DEDUP_REMOVED lines=13> */
.L_x_29866:


//--------------------- .text._ZN18transformer_engine6detail38cast_transpose_fused_kernel_notalignedILb0ELb0ELb1EfNS_16CTDBiasDActParamIff6__halffEELi2ELi4ENS_5EmptyEXadL_ZNS_5qgeluIffEET_T0_RKS5_EEEEvT3_mmm --------------------------
	.section	.text._ZN18transformer_engine6detail38cast_transpose_fused_kernel_notalignedILb0ELb0ELb1EfNS_16CTDBiasDActParamIff6__halffEELi2ELi4ENS_5EmptyEXadL_ZNS_5qgeluIffEET_T0_RKS5_EEEEvT3_mmm,"ax",@progbits
	.align	128
        .global         _ZN18transformer_engine6detail38cast_transpose_fused_kernel_notalignedILb0ELb0ELb1EfNS_16CTDBiasDActParamIff6__halffEELi2ELi4ENS_5EmptyEXadL_ZNS_5qgeluIffEET_T0_RKS5_EEEEvT3_mmm
        .type           _ZN18transformer_engine6detail38cast_transpose_fused_kernel_notalignedILb0ELb0ELb1EfNS_16CTDBiasDActParamIff6__halffEELi2ELi4ENS_5EmptyEXadL_ZNS_5qgeluIffEET_T0_RKS5_EEEEvT3_mmm,@function
        .size           _ZN18transformer_engine6detail38cast_transpose_fused_kernel_notalignedILb0ELb0ELb1EfNS_16CTDBiasDActParamIff6__halffEELi2ELi4ENS_5EmptyEXadL_ZNS_5qgeluIffEET_T0_RKS5_EEEEvT3_mmm,(.L_x_29868 - _ZN18transformer_engine6detail38cast_transpose_fused_kernel_notalignedILb0ELb0ELb1EfNS_16CTDBiasDActParamIff6__halffEELi2ELi4ENS_5EmptyEXadL_ZNS_5qgeluIffEET_T0_RKS5_EEEEvT3_mmm)
        .other          _ZN18transformer_engine6detail38cast_transpose_fused_kernel_notalignedILb0ELb0ELb1EfNS_16CTDBiasDActParamIff6__halffEELi2ELi4ENS_5EmptyEXadL_ZNS_5qgeluIffEET_T0_RKS5_EEEEvT3_mmm,@"STO_CUDA_ENTRY STV_DEFAULT"
_ZN18transformer_engine6detail38cast_transpose_fused_kernel_notalignedILb0ELb0ELb1EfNS_16CTDBiasDActParamIff6__halffEELi2ELi4ENS_5EmptyEXadL_ZNS_5qgeluIffEET_T0_RKS5_EEEEvT3_mmm:
.text._ZN18transformer_engine6detail38cast_transpose_fused_kernel_notalignedILb0ELb0ELb1EfNS_16CTDBiasDActParamIff6__halffEELi2ELi4ENS_5EmptyEXadL_ZNS_5qgeluIffEET_T0_RKS5_EEEEvT3_mmm:
        /* <DEDUP_REMOVED lines=44> */
.L_x_23875:
[----:B------:R-:W-:-:S07]  /*02c0*/  MOV R4, 0x2e0 ;  /* 0x000002e000047802 */ /* 0x000fce0000000f00 */
[----:B------:R-:W-:Y:S05]  /*02d0*/  CALL.REL.NOINC `($__internal_566_$__cuda_sm20_div_u64) ;  /* 0x0000006800047944 */ /* 0x000fea0003c00000 */
        /* <DEDUP_REMOVED lines=11> */
.L_x_23876:
        /* <DEDUP_REMOVED lines=150> */
[----:B-----5:R-:W-:Y:S05]  /*0cf0*/  CALL.REL.NOINC `($__internal_567_$__cuda_sm20_rcp_rn_f32_slowpath) ;  /* 0x00000060009c7944 */ /* 0x020fea0003c00000 */
[----:B------:R-:W-:Y:S05]  /*0d00*/  BRA `(.L_x_23879) ;  /* 0x0000000000107947 */ /* 0x000fea0003800000 */
.L_x_23878:
[----:B------:R-:W0:Y:S02]  /*0d10*/  MUFU.RCP R14, R17 ;  /* 0x00000011000e7308 */ /* 0x000e240000001000 */
[----:B0-----:R-:W-:-:S04]  /*0d20*/  FFMA R0, R17, R14, -1 ;  /* 0xbf80000011007423 */ /* 0x001fc8000000000e */
[----:B------:R-:W-:-:S04]  /*0d30*/  FADD.FTZ R11, -R0, -RZ ;  /* 0x800000ff000b7221 */ /* 0x000fc80000010100 */
[----:B------:R-:W-:-:S07]  /*0d40*/  FFMA R14, R14, R11, R14 ;  /* 0x0000000b0e0e7223 */ /* 0x000fce000000000e */
.L_x_23879:
[----:B------:R-:W-:Y:S05]  /*0d50*/  BSYNC.RECONVERGENT B1 ;  /* 0x0000000000017941 */ /* 0x000fea0003800200 */
.L_x_23877:
        /* <DEDUP_REMOVED lines=19> */
[----:B-----5:R-:W-:Y:S05]  /*0e90*/  CALL.REL.NOINC `($__internal_567_$__cuda_sm20_rcp_rn_f32_slowpath) ;  /* 0x0000006000347944 */ /* 0x020fea0003c00000 */
[----:B------:R-:W-:Y:S05]  /*0ea0*/  BRA `(.L_x_23882) ;  /* 0x0000000000107947 */ /* 0x000fea0003800000 */
.L_x_23881:
[----:B------:R-:W0:Y:S02]  /*0eb0*/  MUFU.RCP R14, R15 ;  /* 0x0000000f000e7308 */ /* 0x000e240000001000 */
[----:B0-----:R-:W-:-:S04]  /*0ec0*/  FFMA R0, R15, R14, -1 ;  /* 0xbf8000000f007423 */ /* 0x001fc8000000000e */
[----:B------:R-:W-:-:S04]  /*0ed0*/  FADD.FTZ R11, -R0, -RZ ;  /* 0x800000ff000b7221 */ /* 0x000fc80000010100 */
[----:B------:R-:W-:-:S07]  /*0ee0*/  FFMA R14, R14, R11, R14 ;  /* 0x0000000b0e0e7223 */ /* 0x000fce000000000e */
.L_x_23882:
[----:B------:R-:W-:Y:S05]  /*0ef0*/  BSYNC.RECONVERGENT B1 ;  /* 0x0000000000017941 */ /* 0x000fea0003800200 */
.L_x_23880:
        /* <DEDUP_REMOVED lines=19> */
[----:B------:R-:W-:Y:S05]  /*1030*/  CALL.REL.NOINC `($__internal_567_$__cuda_sm20_rcp_rn_f32_slowpath) ;  /* 0x0000005c00cc7944 */ /* 0x000fea0003c00000 */
[----:B------:R-:W-:Y:S05]  /*1040*/  BRA `(.L_x_23885) ;  /* 0x0000000000107947 */ /* 0x000fea0003800000 */
.L_x_23884:
[----:B------:R-:W0:Y:S02]  /*1050*/  MUFU.RCP R14, R15 ;  /* 0x0000000f000e7308 */ /* 0x000e240000001000 */
[----:B0-----:R-:W-:-:S04]  /*1060*/  FFMA R0, R15, R14, -1 ;  /* 0xbf8000000f007423 */ /* 0x001fc8000000000e */
[----:B------:R-:W-:-:S04]  /*1070*/  FADD.FTZ R11, -R0, -RZ ;  /* 0x800000ff000b7221 */ /* 0x000fc80000010100 */
[----:B------:R-:W-:-:S07]  /*1080*/  FFMA R14, R14, R11, R14 ;  /* 0x0000000b0e0e7223 */ /* 0x000fce000000000e */
.L_x_23885:
[----:B------:R-:W-:Y:S05]  /*1090*/  BSYNC.RECONVERGENT B1 ;  /* 0x0000000000017941 */ /* 0x000fea0003800200 */
.L_x_23883:
        /* <DEDUP_REMOVED lines=19> */
[----:B------:R-:W-:Y:S05]  /*11d0*/  CALL.REL.NOINC `($__internal_567_$__cuda_sm20_rcp_rn_f32_slowpath) ;  /* 0x0000005c00647944 */ /* 0x000fea0003c00000 */
[----:B------:R-:W-:Y:S05]  /*11e0*/  BRA `(.L_x_23888) ;  /* 0x0000000000107947 */ /* 0x000fea0003800000 */
.L_x_23887:
[----:B------:R-:W0:Y:S02]  /*11f0*/  MUFU.RCP R14, R15 ;  /* 0x0000000f000e7308 */ /* 0x000e240000001000 */
[----:B0-----:R-:W-:-:S04]  /*1200*/  FFMA R0, R15, R14, -1 ;  /* 0xbf8000000f007423 */ /* 0x001fc8000000000e */
[----:B------:R-:W-:-:S04]  /*1210*/  FADD.FTZ R11, -R0, -RZ ;  /* 0x800000ff000b7221 */ /* 0x000fc80000010100 */
[----:B------:R-:W-:-:S07]  /*1220*/  FFMA R14, R14, R11, R14 ;  /* 0x0000000b0e0e7223 */ /* 0x000fce000000000e */
.L_x_23888:
[----:B------:R-:W-:Y:S05]  /*1230*/  BSYNC.RECONVERGENT B1 ;  /* 0x0000000000017941 */ /* 0x000fea0003800200 */
.L_x_23886:
        /* <DEDUP_REMOVED lines=19> */
[----:B------:R-:W-:Y:S05]  /*1370*/  CALL.REL.NOINC `($__internal_567_$__cuda_sm20_rcp_rn_f32_slowpath) ;  /* 0x0000005800fc7944 */ /* 0x000fea0003c00000 */
[----:B------:R-:W-:Y:S05]  /*1380*/  BRA `(.L_x_23891) ;  /* 0x0000000000107947 */ /* 0x000fea0003800000 */
.L_x_23890:
[----:B------:R-:W0:Y:S02]  /*1390*/  MUFU.RCP R14, R15 ;  /* 0x0000000f000e7308 */ /* 0x000e240000001000 */
[----:B0-----:R-:W-:-:S04]  /*13a0*/  FFMA R0, R15, R14, -1 ;  /* 0xbf8000000f007423 */ /* 0x001fc8000000000e */
[----:B------:R-:W-:-:S04]  /*13b0*/  FADD.FTZ R11, -R0, -RZ ;  /* 0x800000ff000b7221 */ /* 0x000fc80000010100 */
[----:B------:R-:W-:-:S07]  /*13c0*/  FFMA R14, R14, R11, R14 ;  /* 0x0000000b0e0e7223 */ /* 0x000fce000000000e */
.L_x_23891:
[----:B------:R-:W-:Y:S05]  /*13d0*/  BSYNC.RECONVERGENT B1 ;  /* 0x0000000000017941 */ /* 0x000fea0003800200 */
.L_x_23889:
        /* <DEDUP_REMOVED lines=21> */
.L_x_23893:
[----:B------:R-:W0:Y:S02]  /*1530*/  MUFU.RCP R14, R15 ;  /* 0x0000000f000e7308 */ /* 0x000e240000001000 */
[----:B0-----:R-:W-:-:S04]  /*1540*/  FFMA R0, R15, R14, -1 ;  /* 0xbf8000000f007423 */ /* 0x001fc8000000000e */
[----:B------:R-:W-:-:S04]  /*1550*/  FADD.FTZ R11, -R0, -RZ ;  /* 0x800000ff000b7221 */ /* 0x000fc80000010100 */
[----:B------:R-:W-:-:S07]  /*1560*/  FFMA R14, R14, R11, R14 ;  /* 0x0000000b0e0e7223 */ /* 0x000fce000000000e */
.L_x_23894:
[----:B------:R-:W-:Y:S05]  /*1570*/  BSYNC.RECONVERGENT B1 ;  /* 0x0000000000017941 */ /* 0x000fea0003800200 */
.L_x_23892:
        /* <DEDUP_REMOVED lines=21> */
.L_x_23896:
[----:B------:R-:W0:Y:S02]  /*16d0*/  MUFU.RCP R14, R15 ;  /* 0x0000000f000e7308 */ /* 0x000e240000001000 */
[----:B0-----:R-:W-:-:S04]  /*16e0*/  FFMA R0, R15, R14, -1 ;  /* 0xbf8000000f007423 */ /* 0x001fc8000000000e */
[----:B------:R-:W-:-:S04]  /*16f0*/  FADD.FTZ R11, -R0, -RZ ;  /* 0x800000ff000b7221 */ /* 0x000fc80000010100 */
[----:B------:R-:W-:-:S07]  /*1700*/  FFMA R14, R14, R11, R14 ;  /* 0x0000000b0e0e7223 */ /* 0x000fce000000000e */
.L_x_23897:
[----:B------:R-:W-:Y:S05]  /*1710*/  BSYNC.RECONVERGENT B1 ;  /* 0x0000000000017941 */ /* 0x000fea0003800200 */
.L_x_23895:
        /* <DEDUP_REMOVED lines=21> */
.L_x_23899:
[----:B------:R-:W0:Y:S02]  /*1870*/  MUFU.RCP R14, R15 ;  /* 0x0000000f000e7308 */ /* 0x000e240000001000 */
[----:B0-----:R-:W-:-:S04]  /*1880*/  FFMA R0, R15, R14, -1 ;  /* 0xbf8000000f007423 */ /* 0x001fc8000000000e */
[----:B------:R-:W-:-:S04]  /*1890*/  FADD.FTZ R11, -R0, -RZ ;  /* 0x800000ff000b7221 */ /* 0x000fc80000010100 */
[----:B------:R-:W-:-:S07]  /*18a0*/  FFMA R14, R14, R11, R14 ;  /* 0x0000000b0e0e7223 */ /* 0x000fce000000000e */
.L_x_23900:
[----:B------:R-:W-:Y:S05]  /*18b0*/  BSYNC.RECONVERGENT B1 ;  /* 0x0000000000017941 */ /* 0x000fea0003800200 */
.L_x_23898:
        /* <DEDUP_REMOVED lines=52> */
.L_x_23902:
[----:B------:R-:W-:Y:S05]  /*1c00*/  BSYNC.RECONVERGENT B0 ;  /* 0x0000000000007941 */ /* 0x000fea0003800200 */
.L_x_23901:
        /* <DEDUP_REMOVED lines=12> */
.L_x_23904:
[----:B------:R-:W-:Y:S05]  /*1cd0*/  BSYNC.RECONVERGENT B0 ;  /* 0x0000000000007941 */ /* 0x000fea0003800200 */
.L_x_23903:
        /* <DEDUP_REMOVED lines=66> */
[----:B-----5:R-:W-:Y:S05]  /*2100*/  CALL.REL.NOINC `($__internal_567_$__cuda_sm20_rcp_rn_f32_slowpath) ;  /* 0x0000004c00987944 */ /* 0x020fea0003c00000 */
[----:B------:R-:W-:Y:S01]  /*2110*/  IMAD.MOV.U32 R11, RZ, RZ, R14 ;  /* 0x000000ffff0b7224 */ /* 0x000fe200078e000e */
[----:B------:R-:W-:Y:S06]  /*2120*/  BRA `(.L_x_23907) ;  /* 0x0000000000107947 */ /* 0x000fec0003800000 */
.L_x_23906:
[----:B------:R-:W0:Y:S02]  /*2130*/  MUFU.RCP R11, R14 ;  /* 0x0000000e000b7308 */ /* 0x000e240000001000 */
[----:B0-----:R-:W-:-:S04]  /*2140*/  FFMA R0, R14, R11, -1 ;  /* 0xbf8000000e007423 */ /* 0x001fc8000000000b */
[----:B------:R-:W-:-:S04]  /*2150*/  FADD.FTZ R0, -R0, -RZ ;  /* 0x800000ff00007221 */ /* 0x000fc80000010100 */
[----:B------:R-:W-:-:S07]  /*2160*/  FFMA R11, R11, R0, R11 ;  /* 0x000000000b0b7223 */ /* 0x000fce000000000b */
.L_x_23907:
[----:B------:R-:W-:Y:S05]  /*2170*/  BSYNC.RECONVERGENT B1 ;  /* 0x0000000000017941 */ /* 0x000fea0003800200 */
.L_x_23905:
        /* <DEDUP_REMOVED lines=20> */
[----:B------:R-:W-:Y:S05]  /*22c0*/  BRA `(.L_x_23910) ;  /* 0x0000000000107947 */ /* 0x000fea0003800000 */
.L_x_23909:
[----:B------:R-:W0:Y:S02]  /*22d0*/  MUFU.RCP R14, R17 ;  /* 0x00000011000e7308 */ /* 0x000e240000001000 */
[----:B0-----:R-:W-:-:S04]  /*22e0*/  FFMA R0, R17, R14, -1 ;  /* 0xbf80000011007423 */ /* 0x001fc8000000000e */
[----:B------:R-:W-:-:S04]  /*22f0*/  FADD.FTZ R11, -R0, -RZ ;  /* 0x800000ff000b7221 */ /* 0x000fc80000010100 */
[----:B------:R-:W-:-:S07]  /*2300*/  FFMA R14, R14, R11, R14 ;  /* 0x0000000b0e0e7223 */ /* 0x000fce000000000e */
.L_x_23910:
[----:B------:R-:W-:Y:S05]  /*2310*/  BSYNC.RECONVERGENT B1 ;  /* 0x0000000000017941 */ /* 0x000fea0003800200 */
.L_x_23908:
        /* <DEDUP_REMOVED lines=21> */
.L_x_23912:
[----:B------:R-:W0:Y:S02]  /*2470*/  MUFU.RCP R14, R15 ;  /* 0x0000000f000e7308 */ /* 0x000e240000001000 */
[----:B0-----:R-:W-:-:S04]  /*2480*/  FFMA R0, R15, R14, -1 ;  /* 0xbf8000000f007423 */ /* 0x001fc8000000000e */
[----:B------:R-:W-:-:S04]  /*2490*/  FADD.FTZ R11, -R0, -RZ ;  /* 0x800000ff000b7221 */ /* 0x000fc80000010100 */
[----:B------:R-:W-:-:S07]  /*24a0*/  FFMA R14, R14, R11, R14 ;  /* 0x0000000b0e0e7223 */ /* 0x000fce000000000e */
.L_x_23913:
[----:B------:R-:W-:Y:S05]  /*24b0*/  BSYNC.RECONVERGENT B1 ;  /* 0x0000000000017941 */ /* 0x000fea0003800200 */
.L_x_23911:
        /* <DEDUP_REMOVED lines=21> */
.L_x_23915:
[----:B------:R-:W0:Y:S02]  /*2610*/  MUFU.RCP R14, R15 ;  /* 0x0000000f000e7308 */ /* 0x000e240000001000 */
[----:B0-----:R-:W-:-:S04]  /*2620*/  FFMA R0, R15, R14, -1 ;  /* 0xbf8000000f007423 */ /* 0x001fc8000000000e */
[----:B------:R-:W-:-:S04]  /*2630*/  FADD.FTZ R11, -R0, -RZ ;  /* 0x800000ff000b7221 */ /* 0x000fc80000010100 */
[----:B------:R-:W-:-:S07]  /*2640*/  FFMA R14, R14, R11, R14 ;  /* 0x0000000b0e0e7223 */ /* 0x000fce000000000e */
.L_x_23916:
[----:B------:R-:W-:Y:S05]  /*2650*/  BSYNC.RECONVERGENT B1 ;  /* 0x0000000000017941 */ /* 0x000fea0003800200 */
.L_x_23914:
        /* <DEDUP_REMOVED lines=21> */
.L_x_23918:
[----:B------:R-:W0:Y:S02]  /*27b0*/  MUFU.RCP R14, R15 ;  /* 0x0000000f000e7308 */ /* 0x000e240000001000 */
[----:B0-----:R-:W-:-:S04]  /*27c0*/  FFMA R0, R15, R14, -1 ;  /* 0xbf8000000f007423 */ /* 0x001fc8000000000e */
[----:B------:R-:W-:-:S04]  /*27d0*/  FADD.FTZ R11, -R0, -RZ ;  /* 0x800000ff000b7221 */ /* 0x000fc80000010100 */
[----:B------:R-:W-:-:S07]  /*27e0*/  FFMA R14, R14, R11, R14 ;  /* 0x0000000b0e0e7223 */ /* 0x000fce000000000e */
.L_x_23919:
[----:B------:R-:W-:Y:S05]  /*27f0*/  BSYNC.RECONVERGENT B1 ;  /* 0x0000000000017941 */ /* 0x000fea0003800200 */
.L_x_23917:
        /* <DEDUP_REMOVED lines=21> */
.L_x_23921:
[----:B------:R-:W0:Y:S02]  /*2950*/  MUFU.RCP R14, R15 ;  /* 0x0000000f000e7308 */ /* 0x000e240000001000 */
[----:B0-----:R-:W-:-:S04]  /*2960*/  FFMA R0, R15, R14, -1 ;  /* 0xbf8000000f007423 */ /* 0x001fc8000000000e */
[----:B------:R-:W-:-:S04]  /*2970*/  FADD.FTZ R11, -R0, -RZ ;  /* 0x800000ff000b7221 */ /* 0x000fc80000010100 */
[----:B------:R-:W-:-:S07]  /*2980*/  FFMA R14, R14, R11, R14 ;  /* 0x0000000b0e0e7223 */ /* 0x000fce000000000e */
.L_x_23922:
[----:B------:R-:W-:Y:S05]  /*2990*/  BSYNC.RECONVERGENT B1 ;  /* 0x0000000000017941 */ /* 0x000fea0003800200 */
.L_x_23920:
        /* <DEDUP_REMOVED lines=21> */
.L_x_23924:
[----:B------:R-:W0:Y:S02]  /*2af0*/  MUFU.RCP R14, R15 ;  /* 0x0000000f000e7308 */ /* 0x000e240000001000 */
[----:B0-----:R-:W-:-:S04]  /*2b00*/  FFMA R0, R15, R14, -1 ;  /* 0xbf8000000f007423 */ /* 0x001fc8000000000e */
[----:B------:R-:W-:-:S04]  /*2b10*/  FADD.FTZ R11, -R0, -RZ ;  /* 0x800000ff000b7221 */ /* 0x000fc80000010100 */
[----:B------:R-:W-:-:S07]  /*2b20*/  FFMA R14, R14, R11, R14 ;  /* 0x0000000b0e0e7223 */ /* 0x000fce000000000e */
.L_x_23925:
[----:B------:R-:W-:Y:S05]  /*2b30*/  BSYNC.RECONVERGENT B1 ;  /* 0x0000000000017941 */ /* 0x000fea0003800200 */
.L_x_23923:
        /* <DEDUP_REMOVED lines=20> */
[----:B------:R-:W-:Y:S01]  /*2c80*/  IMAD.MOV.U32 R10, RZ, RZ, R14 ;  /* 0x000000ffff0a7224 */ /* 0x000fe200078e000e */
[----:B------:R-:W-:Y:S06]  /*2c90*/  BRA `(.L_x_23928) ;  /* 0x0000000000107947 */ /* 0x000fec0003800000 */
.L_x_23927:
[----:B------:R-:W0:Y:S02]  /*2ca0*/  MUFU.RCP R10, R15 ;  /* 0x0000000f000a7308 */ /* 0x000e240000001000 */
[----:B0-----:R-:W-:-:S04]  /*2cb0*/  FFMA R0, R15, R10, -1 ;  /* 0xbf8000000f007423 */ /* 0x001fc8000000000a */
[----:B------:R-:W-:-:S04]  /*2cc0*/  FADD.FTZ R11, -R0, -RZ ;  /* 0x800000ff000b7221 */ /* 0x000fc80000010100 */
[----:B------:R-:W-:-:S07]  /*2cd0*/  FFMA R10, R10, R11, R10 ;  /* 0x0000000b0a0a7223 */ /* 0x000fce000000000a */
.L_x_23928:
[----:B------:R-:W-:Y:S05]  /*2ce0*/  BSYNC.RECONVERGENT B1 ;  /* 0x0000000000017941 */ /* 0x000fea0003800200 */
.L_x_23926:
        /* <DEDUP_REMOVED lines=8> */
[----:B------:R-:W-:Y:S01]  /*2d70*/  FMUL R50, R37, UR20 ;  /* 0x0000001425327c20 */ /* 0x000fe20008400000 */
[----:B------:R-:W-:Y:S01]  /*2d80*/  FMUL R52, R20, UR20 ;  /* 0x0000001414347c20 */ /* 0x000fe20008400000 */
[----:B------:R-:W-:Y:S01]  /*2d90*/  IADD3 R38, PT, PT, R5, 0x1d, RZ ;  /* 0x0000001d05267810 */ /* 0x000fe20007ffe0ff */
[----:B------:R-:W-:Y:S01]  /*2da0*/  VIADD R13, R7, 0x3 ;  /* 0x00000003070d7836 */ /* 0x000fe20000000000 */
[----:B------:R-:W-:Y:S01]  /*2db0*/  BSSY.RECONVERGENT B0, `(.L_x_23929) ;  /* 0x0000027000007945 */ /* 0x000fe20003800200 */
[----:B------:R-:W-:-:S02]  /*2dc0*/  FMNMX3 R25, |R24|, R43, |R25|, !PT ;  /* 0x0000002b18197276 */ /* 0x000fc40007800619 */
[----:B------:R-:W0:Y:S01]  /*2dd0*/  F2F.F16.F32 R17, R17 ;  /* 0x0000001100117304 */ /* 0x000e220000200800 */
[----:B------:R-:W-:-:S03]  /*2de0*/  LOP3.LUT R38, R38, 0x1f, RZ, 0xc0, !PT ;  /* 0x0000001f26267812 */ /* 0x000fc600078ec0ff */
[C---:B------:R-:W-:Y:S02]  /*2df0*/  @!P0 LEA R18, P1, R48.reuse, UR12, 0x2 ;  /* 0x0000000c30128c11 */ /* 0x040fe4000f8210ff */
[C---:B------:R-:W-:Y:S02]  /*2e00*/  @!P0 IADD3 R11, P2, PT, R48.reuse, UR28, RZ ;  /* 0x0000001c300b8c10 */ /* 0x040fe4000ff5e0ff */
[----:B------:R-:W-:Y:S01]  /*2e10*/  F2F.F16.F32 R39, R39 ;  /* 0x0000002700277304 */ /* 0x000fe20000200800 */
[----:B------:R-:W-:Y:S02]  /*2e20*/  @!P0 LEA.HI.X R19, R48, UR9, R49, 0x2, P1 ;  /* 0x0000000930138c11 */ /* 0x000fe400088f1431 */
[----:B------:R-:W-:Y:S02]  /*2e30*/  @!P0 IADD3.X R12, PT, PT, R49, UR29, RZ, P2, !PT ;  /* 0x0000001d310c8c10 */ /* 0x000fe400097fe4ff */
[C---:B------:R-:W-:Y:S02]  /*2e40*/  @!P0 LEA R14, P2, R11.reuse, UR12, 0x2 ;  /* 0x0000000c0b0e8c11 */ /* 0x040fe4000f8410ff */
[----:B0-----:R-:W-:Y:S01]  /*2e50*/  @!P0 PRMT R21, R0, 0x5410, R17 ;  /* 0x0000541000158816 */ /* 0x001fe20000000011 */
[----:B------:R-:W0:Y:S01]  /*2e60*/  F2F.F16.F32 R16, R16 ;  /* 0x0000001000107304 */ /* 0x000e220000200800 */
[----:B------:R-:W-:Y:S01]  /*2e70*/  @!P0 LEA.HI.X R15, R11, UR9, R12, 0x2, P2 ;  /* 0x000000090b0f8c11 */ /* 0x000fe200090f140c */
[----:B------:R-:W-:Y:S01]  /*2e80*/  FMUL R11, R10, UR20 ;  /* 0x000000140a0b7c20 */ /* 0x000fe20008400000 */
[----:B------:R-:W-:Y:S01]  /*2e90*/  IADD3 R51, P2, PT, R44, UR21, RZ ;  /* 0x000000152c337c10 */ /* 0x000fe2000ff5e0ff */
[----:B------:R0:W-:Y:S01]  /*2ea0*/  @!P0 STG.E desc[UR22][R18.64], R21 ;  /* 0x0000001512008986 */ /* 0x0001e2000c101916 */
[----:B------:R-:W-:-:S02]  /*2eb0*/  ISETP.GE.U32.AND P1, PT, R13, UR7, PT ;  /* 0x000000070d007c0c */ /* 0x000fc4000bf26070 */
[----:B------:R-:W-:Y:S01]  /*2ec0*/  IADD3.X R12, PT, PT, R45, UR30, RZ, P2, !PT ;  /* 0x0000001e2d0c7c10 */ /* 0x000fe200097fe4ff */
[----:B------:R-:W-:Y:S01]  /*2ed0*/  FMUL R45, R36, UR20 ;  /* 0x00000014242d7c20 */ /* 0x000fe20008400000 */
[----:B------:R-:W1:Y:S01]  /*2ee0*/  F2F.F16.F32 R50, R50 ;  /* 0x0000003200327304 */ /* 0x000e620000200800 */
[C---:B------:R-:W-:Y:S02]  /*2ef0*/  IADD3 R42, P2, PT, R38.reuse, R51, RZ ;  /* 0x00000033262a7210 */ /* 0x040fe40007f5e0ff */
[----:B------:R-:W-:-:S03]  /*2f00*/  ISETP.LT.U32.AND P1, PT, R38, UR14, !P1 ;  /* 0x0000000e26007c0c */ /* 0x000fc6000cf21070 */
[----:B------:R-:W-:Y:S01]  /*2f10*/  IMAD.X R43, RZ, RZ, R12, P2 ;  /* 0x000000ffff2b7224 */ /* 0x000fe200010e060c */
[----:B0-----:R-:W-:Y:S01]  /*2f20*/  @!P0 PRMT R19, R39, 0x5410, R16 ;  /* 0x0000541027138816 */ /* 0x001fe20000000010 */
[----:B------:R-:W0:Y:S01]  /*2f30*/  F2F.F16.F32 R11, R11 ;  /* 0x0000000b000b7304 */ /* 0x000e220000200800 */
[----:B------:R-:W-:-:S03]  /*2f40*/  MOV R21, UR28 ;  /* 0x0000001c00157c02 */ /* 0x000fc60008000f00 */
[----:B------:R2:W-:Y:S04]  /*2f50*/  @!P0 STG.E desc[UR22][R14.64], R19 ;  /* 0x000000130e008986 */ /* 0x0005e8000c101916 */
        /* <DEDUP_REMOVED lines=12> */
.L_x_23930:
[----:B------:R-:W-:Y:S05]  /*3020*/  BSYNC.RECONVERGENT B0 ;  /* 0x0000000000007941 */ /* 0x000fea0003800200 */
.L_x_23929:
        /* <DEDUP_REMOVED lines=10> */
.L_x_23932:
[----:B------:R-:W-:Y:S05]  /*30d0*/  BSYNC.RECONVERGENT B0 ;  /* 0x0000000000007941 */ /* 0x000fea0003800200 */
.L_x_23931:
        /* <DEDUP_REMOVED lines=67> */
[----:B-----5:R-:W-:Y:S05]  /*3510*/  CALL.REL.NOINC `($__internal_567_$__cuda_sm20_rcp_rn_f32_slowpath) ;  /* 0x0000003800947944 */ /* 0x020fea0003c00000 */
[----:B------:R-:W-:Y:S05]  /*3520*/  BRA `(.L_x_23935) ;  /* 0x0000000000107947 */ /* 0x000fea0003800000 */
.L_x_23934:
[----:B------:R-:W0:Y:S02]  /*3530*/  MUFU.RCP R14, R53 ;  /* 0x00000035000e7308 */ /* 0x000e240000001000 */
[----:B0-----:R-:W-:-:S04]  /*3540*/  FFMA R0, R53, R14, -1 ;  /* 0xbf80000035007423 */ /* 0x001fc8000000000e */
[----:B------:R-:W-:-:S04]  /*3550*/  FADD.FTZ R11, -R0, -RZ ;  /* 0x800000ff000b7221 */ /* 0x000fc80000010100 */
[----:B------:R-:W-:-:S07]  /*3560*/  FFMA R14, R14, R11, R14 ;  /* 0x0000000b0e0e7223 */ /* 0x000fce000000000e */
.L_x_23935:
[----:B------:R-:W-:Y:S05]  /*3570*/  BSYNC.RECONVERGENT B1 ;  /* 0x0000000000017941 */ /* 0x000fea0003800200 */
.L_x_23933:
        /* <DEDUP_REMOVED lines=21> */
.L_x_23937:
[----:B------:R-:W0:Y:S02]  /*36d0*/  MUFU.RCP R14, R15 ;  /* 0x0000000f000e7308 */ /* 0x000e240000001000 */
[----:B0-----:R-:W-:-:S04]  /*36e0*/  FFMA R0, R15, R14, -1 ;  /* 0xbf8000000f007423 */ /* 0x001fc8000000000e */
[----:B------:R-:W-:-:S04]  /*36f0*/  FADD.FTZ R11, -R0, -RZ ;  /* 0x800000ff000b7221 */ /* 0x000fc80000010100 */
[----:B------:R-:W-:-:S07]  /*3700*/  FFMA R14, R14, R11, R14 ;  /* 0x0000000b0e0e7223 */ /* 0x000fce000000000e */
.L_x_23938:
[----:B------:R-:W-:Y:S05]  /*3710*/  BSYNC.RECONVERGENT B1 ;  /* 0x0000000000017941 */ /* 0x000fea0003800200 */
.L_x_23936:
        /* <DEDUP_REMOVED lines=21> */
.L_x_23940:
[----:B------:R-:W0:Y:S02]  /*3870*/  MUFU.RCP R14, R15 ;  /* 0x0000000f000e7308 */ /* 0x000e240000001000 */
[----:B0-----:R-:W-:-:S04]  /*3880*/  FFMA R0, R15, R14, -1 ;  /* 0xbf8000000f007423 */ /* 0x001fc8000000000e */
[----:B------:R-:W-:-:S04]  /*3890*/  FADD.FTZ R11, -R0, -RZ ;  /* 0x800000ff000b7221 */ /* 0x000fc80000010100 */
[----:B------:R-:W-:-:S07]  /*38a0*/  FFMA R14, R14, R11, R14 ;  /* 0x0000000b0e0e7223 */ /* 0x000fce000000000e */
.L_x_23941:
[----:B------:R-:W-:Y:S05]  /*38b0*/  BSYNC.RECONVERGENT B1 ;  /* 0x0000000000017941 */ /* 0x000fea0003800200 */
.L_x_23939:
        /* <DEDUP_REMOVED lines=21> */
.L_x_23943:
[----:B------:R-:W0:Y:S02]  /*3a10*/  MUFU.RCP R14, R15 ;  /* 0x0000000f000e7308 */ /* 0x000e240000001000 */
[----:B0-----:R-:W-:-:S04]  /*3a20*/  FFMA R0, R15, R14, -1 ;  /* 0xbf8000000f007423 */ /* 0x001fc8000000000e */
[----:B------:R-:W-:-:S04]  /*3a30*/  FADD.FTZ R11, -R0, -RZ ;  /* 0x800000ff000b7221 */ /* 0x000fc80000010100 */
[----:B------:R-:W-:-:S07]  /*3a40*/  FFMA R14, R14, R11, R14 ;  /* 0x0000000b0e0e7223 */ /* 0x000fce000000000e */
.L_x_23944:
[----:B------:R-:W-:Y:S05]  /*3a50*/  BSYNC.RECONVERGENT B1 ;  /* 0x0000000000017941 */ /* 0x000fea0003800200 */
.L_x_23942:
        /* <DEDUP_REMOVED lines=21> */
.L_x_23946:
[----:B------:R-:W0:Y:S02]  /*3bb0*/  MUFU.RCP R14, R15 ;  /* 0x0000000f000e7308 */ /* 0x000e240000001000 */
[----:B0-----:R-:W-:-:S04]  /*3bc0*/  FFMA R0, R15, R14, -1 ;  /* 0xbf8000000f007423 */ /* 0x001fc8000000000e */
[----:B------:R-:W-:-:S04]  /*3bd0*/  FADD.FTZ R11, -R0, -RZ ;  /* 0x800000ff000b7221 */ /* 0x000fc80000010100 */
[----:B------:R-:W-:-:S07]  /*3be0*/  FFMA R14, R14, R11, R14 ;  /* 0x0000000b0e0e7223 */ /* 0x000fce000000000e */
.L_x_23947:
[----:B------:R-:W-:Y:S05]  /*3bf0*/  BSYNC.RECONVERGENT B1 ;  /* 0x0000000000017941 */ /* 0x000fea0003800200 */
.L_x_23945:
        /* <DEDUP_REMOVED lines=21> */
.L_x_23949:
[----:B------:R-:W0:Y:S02]  /*3d50*/  MUFU.RCP R14, R15 ;  /* 0x0000000f000e7308 */ /* 0x000e240000001000 */
[----:B0-----:R-:W-:-:S04]  /*3d60*/  FFMA R0, R15, R14, -1 ;  /* 0xbf8000000f007423 */ /* 0x001fc8000000000e */
[----:B------:R-:W-:-:S04]  /*3d70*/  FADD.FTZ R11, -R0, -RZ ;  /* 0x800000ff000b7221 */ /* 0x000fc80000010100 */
[----:B------:R-:W-:-:S07]  /*3d80*/  FFMA R14, R14, R11, R14 ;  /* 0x0000000b0e0e7223 */ /* 0x000fce000000000e */
.L_x_23950:
[----:B------:R-:W-:Y:S05]  /*3d90*/  BSYNC.RECONVERGENT B1 ;  /* 0x0000000000017941 */ /* 0x000fea0003800200 */
.L_x_23948:
        /* <DEDUP_REMOVED lines=21> */
.L_x_23952:
[----:B------:R-:W0:Y:S02]  /*3ef0*/  MUFU.RCP R14, R15 ;  /* 0x0000000f000e7308 */ /* 0x000e240000001000 */
[----:B0-----:R-:W-:-:S04]  /*3f00*/  FFMA R0, R15, R14, -1 ;  /* 0xbf8000000f007423 */ /* 0x001fc8000000000e */
[----:B------:R-:W-:-:S04]  /*3f10*/  FADD.FTZ R11, -R0, -RZ ;  /* 0x800000ff000b7221 */ /* 0x000fc80000010100 */
[----:B------:R-:W-:-:S07]  /*3f20*/  FFMA R14, R14, R11, R14 ;  /* 0x0000000b0e0e7223 */ /* 0x000fce000000000e */
.L_x_23953:
[----:B------:R-:W-:Y:S05]  /*3f30*/  BSYNC.RECONVERGENT B1 ;  /* 0x0000000000017941 */ /* 0x000fea0003800200 */
.L_x_23951:
        /* <DEDUP_REMOVED lines=21> */
.L_x_23955:
[----:B------:R-:W0:Y:S02]  /*4090*/  MUFU.RCP R14, R15 ;  /* 0x0000000f000e7308 */ /* 0x000e240000001000 */
[----:B0-----:R-:W-:-:S04]  /*40a0*/  FFMA R0, R15, R14, -1 ;  /* 0xbf8000000f007423 */ /* 0x001fc8000000000e */
[----:B------:R-:W-:-:S04]  /*40b0*/  FADD.FTZ R11, -R0, -RZ ;  /* 0x800000ff000b7221 */ /* 0x000fc80000010100 */
[----:B------:R-:W-:-:S07]  /*40c0*/  FFMA R14, R14, R11, R14 ;  /* 0x0000000b0e0e7223 */ /* 0x000fce000000000e */
.L_x_23956:
[----:B------:R-:W-:Y:S05]  /*40d0*/  BSYNC.RECONVERGENT B1 ;  /* 0x0000000000017941 */ /* 0x000fea0003800200 */
.L_x_23954:
        /* <DEDUP_REMOVED lines=8> */
[----:B------:R-:W-:Y:S01]  /*4160*/  F2F.F16.F32 R16, R16 ;  /* 0x0000001000107304 */ /* 0x000fe20000200800 */
[----:B------:R-:W-:Y:S01]  /*4170*/  FMUL R15, R28, UR20 ;  /* 0x000000141c0f7c20 */ /* 0x000fe20008400000 */
[----:B------:R-:W-:Y:S01]  /*4180*/  FFMA.RM R34, R0, R55, 12582913 ;  /* 0x4b40000100227423 */ /* 0x000fe20000004037 */
[----:B------:R-:W-:Y:S01]  /*4190*/  FMUL R0, R32, UR20 ;  /* 0x0000001420007c20 */ /* 0x000fe20008400000 */
[----:B------:R-:W-:Y:S01]  /*41a0*/  FMNMX3 R37, |R26|, R37, |R27|, !PT ;  /* 0x000000251a257276 */ /* 0x000fe2000780061b */
[----:B------:R-:W-:Y:S01]  /*41b0*/  FMUL R26, R29, UR20 ;  /* 0x000000141d1a7c20 */ /* 0x000fe20008400000 */
[----:B------:R-:W-:Y:S01]  /*41c0*/  FADD R53, R34, -12583039 ;  /* 0xcb40007f22357421 */ /* 0x000fe20000000000 */
[----:B------:R-:W-:Y:S01]  /*41d0*/  FMUL R33, R14, R33 ;  /* 0x000000210e217220 */ /* 0x000fe20000400000 */
[----:B------:R-:W0:Y:S01]  /*41e0*/  F2F.F16.F32 R39, R39 ;  /* 0x0000002700277304 */ /* 0x000e220000200800 */
[----:B------:R-:W-:Y:S01]  /*41f0*/  FMNMX R37, |R28|, R37, !PT ;  /* 0x000000251c257209 */ /* 0x000fe20007800200 */
[----:B------:R-:W-:Y:S01]  /*4200*/  FFMA R53, R12, 1.4426950216293334961, -R53 ;  /* 0x3fb8aa3b0c357823 */ /* 0x000fe20000000835 */
[----:B------:R-:W-:Y:S01]  /*4210*/  BSSY.RECONVERGENT B0, `(.L_x_23957) ;  /* 0x0000031000007945 */ /* 0x000fe20003800200 */
[----:B------:R-:W-:-:S02]  /*4220*/  @!P0 LEA R10, P1, R50, UR12, 0x2 ;  /* 0x0000000c320a8c11 */ /* 0x000fc4000f8210ff */
[----:B------:R-:W-:Y:S01]  /*4230*/  FFMA R53, R12, 1.925963033500011079e-08, R53 ;  /* 0x32a570600c357823 */ /* 0x000fe20000000035 */
[----:B------:R-:W-:Y:S01]  /*4240*/  SHF.L.U32 R12, R34, 0x17, RZ ;  /* 0x00000017220c7819 */ /* 0x000fe200000006ff */
[----:B------:R-:W1:Y:S01]  /*4250*/  F2F.F16.F32 R15, R15 ;  /* 0x0000000f000f7304 */ /* 0x000e620000200800 */
[----:B------:R-:W-:Y:S02]  /*4260*/  @!P0 LEA.HI.X R11, R50, UR9, R51, 0x2, P1 ;  /* 0x00000009320b8c11 */ /* 0x000fe400088f1433 */
[----:B------:R-:W-:Y:S02]  /*4270*/  IADD3 R36, P3, PT, R42, UR21, RZ ;  /* 0x000000152a247c10 */ /* 0x000fe4000ff7e0ff */
[----:B0-----:R-:W-:-:S03]  /*4280*/  @!P0 PRMT R17, R16, 0x5410, R39 ;  /* 0x0000541010118816 */ /* 0x001fc60000000027 */
[----:B------:R-:W0:Y:S02]  /*4290*/  MUFU.EX2 R53, R53 ;  /* 0x0000003500357308 */ /* 0x000e240000000800 */
[----:B------:R2:W-:Y:S06]  /*42a0*/  @!P0 STG.E desc[UR22][R10.64], R17 ;  /* 0x000000110a008986 */ /* 0x0005ec000c101916 */
[----:B------:R-:W3:Y:S01]  /*42b0*/  F2F.F16.F32 R0, R0 ;  /* 0x0000000000007304 */ /* 0x000ee20000200800 */
[----:B--2---:R-:W-:Y:S01]  /*42c0*/  FMUL R17, R30, UR20 ;  /* 0x000000141e117c20 */ /* 0x004fe20008400000 */
[----:B-1----:R-:W-:-:S04]  /*42d0*/  IMAD.WIDE.U32 R10, R15, 0x10000, RZ ;  /* 0x000100000f0a7825 */ /* 0x002fc800078e00ff */
[----:B0-----:R-:W-:Y:S02]  /*42e0*/  FFMA R12, R12, R53, 1 ;  /* 0x3f8000000c0c7423 */ /* 0x001fe40000000035 */
[----:B------:R-:W0:Y:S01]  /*42f0*/  F2F.F16.F32 R26, R26 ;  /* 0x0000001a001a7304 */ /* 0x000e220000200800 */
[----:B------:R-:W-:Y:S02]  /*4300*/  FMNMX3 R30, |R29|, R37, |R30|, !PT ;  /* 0x000000251d1e7276 */ /* 0x000fe4000780061e */
[----:B------:R-:W-:Y:S01]  /*4310*/  LOP3.LUT R28, R10, R16, RZ, 0xfc, !PT ;  /* 0x000000100a1c7212 */ /* 0x000fe200078efcff */
[----:B---3--:R-:W-:Y:S01]  /*4320*/  IMAD.U32 R27, R0, 0x10000, RZ ;  /* 0x00010000001b7824 */ /* 0x008fe200078e00ff */
[----:B------:R-:W-:Y:S01]  /*4330*/  IADD3 R10, PT, PT, R12, 0x1800000, RZ ;  /* 0x018000000c0a7810 */ /* 0x000fe20007ffe0ff */
        /* <DEDUP_REMOVED lines=30> */
.L_x_23958:
[----:B------:R-:W-:Y:S05]  /*4520*/  BSYNC.RECONVERGENT B0 ;  /* 0x0000000000007941 */ /* 0x000fea0003800200 */
.L_x_23957:
        /* <DEDUP_REMOVED lines=10> */
.L_x_23960:
[----:B------:R-:W-:Y:S05]  /*45d0*/  BSYNC.RECONVERGENT B0 ;  /* 0x0000000000007941 */ /* 0x000fea0003800200 */
.L_x_23959:
[----:B------:R-:W-:Y:S01]  /*45e0*/  BSSY.RECONVERGENT B1, `(.L_x_23961) ;  /* 0x000000c000017945 */ /* 0x000fe20003800200 */
[----:B--2---:R-:W-:Y:S02]  /*45f0*/  LOP3.LUT R31, R14, R15, RZ, 0xfc, !PT ;  /* 0x0000000f0e1f7212 */ /* 0x004fe400078efcff */
[----:B------:R-:W-:Y:S01]  /*4600*/  IADD3.X R37, PT, PT, R43, UR30, RZ, P3, !PT ;  /* 0x0000001e2b257c10 */ /* 0x000fe20009ffe4ff */
[----:B------:R-:W-:Y:S06]  /*4610*/  @P1 BRA `(.L_x_23962) ;  /* 0x0000000000101947 */ /* 0x000fec0003800000 */
[----:B------:R-:W-:Y:S02]  /*4620*/  MOV R0, R12 ;  /* 0x0000000c00007202 */ /* 0x000fe40000000f00 */
[----:B01----:R-:W-:-:S07]  /*4630*/  MOV R10, 0x4650 ;  /* 0x00004650000a7802 */ /* 0x003fce0000000f00 */
[----:B------:R-:W-:Y:S05]  /*4640*/  CALL.REL.NOINC `($__internal_567_$__cuda_sm20_rcp_rn_f32_slowpath) ;  /* 0x0000002800487944 */ /* 0x000fea0003c00000 */
[----:B------:R-:W-:Y:S05]  /*4650*/  BRA `(.L_x_23963) ;  /* 0x0000000000107947 */ /* 0x000fea0003800000 */
.L_x_23962:
[----:B01----:R-:W0:Y:S02]  /*4660*/  MUFU.RCP R11, R12 ;  /* 0x0000000c000b7308 */ /* 0x003e240000001000 */
[----:B0-----:R-:W-:-:S04]  /*4670*/  FFMA R0, R12, R11, -1 ;  /* 0xbf8000000c007423 */ /* 0x001fc8000000000b */
[----:B------:R-:W-:-:S04]  /*4680*/  FADD.FTZ R0, -R0, -RZ ;  /* 0x800000ff00007221 */ /* 0x000fc80000010100 */
[----:B------:R-:W-:-:S07]  /*4690*/  FFMA R14, R11, R0, R11 ;  /* 0x000000000b0e7223 */ /* 0x000fce000000000b */
.L_x_23963:
[----:B------:R-:W-:Y:S05]  /*46a0*/  BSYNC.RECONVERGENT B1 ;  /* 0x0000000000017941 */ /* 0x000fea0003800200 */
.L_x_23961:
        /* <DEDUP_REMOVED lines=21> */
.L_x_23965:
[----:B------:R-:W0:Y:S02]  /*4800*/  MUFU.RCP R14, R15 ;  /* 0x0000000f000e7308 */ /* 0x000e240000001000 */
[----:B0-----:R-:W-:-:S04]  /*4810*/  FFMA R0, R15, R14, -1 ;  /* 0xbf8000000f007423 */ /* 0x001fc8000000000e */
[----:B------:R-:W-:-:S04]  /*4820*/  FADD.FTZ R11, -R0, -RZ ;  /* 0x800000ff000b7221 */ /* 0x000fc80000010100 */
[----:B------:R-:W-:-:S07]  /*4830*/  FFMA R14, R14, R11, R14 ;  /* 0x0000000b0e0e7223 */ /* 0x000fce000000000e */
.L_x_23966:
[----:B------:R-:W-:Y:S05]  /*4840*/  BSYNC.RECONVERGENT B1 ;  /* 0x0000000000017941 */ /* 0x000fea0003800200 */
.L_x_23964:
        /* <DEDUP_REMOVED lines=21> */
.L_x_23968:
[----:B------:R-:W0:Y:S02]  /*49a0*/  MUFU.RCP R14, R15 ;  /* 0x0000000f000e7308 */ /* 0x000e240000001000 */
[----:B0-----:R-:W-:-:S04]  /*49b0*/  FFMA R0, R15, R14, -1 ;  /* 0xbf8000000f007423 */ /* 0x001fc8000000000e */
[----:B------:R-:W-:-:S04]  /*49c0*/  FADD.FTZ R11, -R0, -RZ ;  /* 0x800000ff000b7221 */ /* 0x000fc80000010100 */
[----:B------:R-:W-:-:S07]  /*49d0*/  FFMA R14, R14, R11, R14 ;  /* 0x0000000b0e0e7223 */ /* 0x000fce000000000e */
.L_x_23969:
[----:B------:R-:W-:Y:S05]  /*49e0*/  BSYNC.RECONVERGENT B1 ;  /* 0x0000000000017941 */ /* 0x000fea0003800200 */
.L_x_23967:
        /* <DEDUP_REMOVED lines=21> */
.L_x_23971:
[----:B------:R-:W0:Y:S02]  /*4b40*/  MUFU.RCP R14, R15 ;  /* 0x0000000f000e7308 */ /* 0x000e240000001000 */
[----:B0-----:R-:W-:-:S04]  /*4b50*/  FFMA R0, R15, R14, -1 ;  /* 0xbf8000000f007423 */ /* 0x001fc8000000000e */
[----:B------:R-:W-:-:S04]  /*4b60*/  FADD.FTZ R11, -R0, -RZ ;  /* 0x800000ff000b7221 */ /* 0x000fc80000010100 */
[----:B------:R-:W-:-:S07]  /*4b70*/  FFMA R14, R14, R11, R14 ;  /* 0x0000000b0e0e7223 */ /* 0x000fce000000000e */
.L_x_23972:
[----:B------:R-:W-:Y:S05]  /*4b80*/  BSYNC.RECONVERGENT B1 ;  /* 0x0000000000017941 */ /* 0x000fea0003800200 */
.L_x_23970:
        /* <DEDUP_REMOVED lines=21> */
.L_x_23974:
[----:B------:R-:W0:Y:S02]  /*4ce0*/  MUFU.RCP R14, R15 ;  /* 0x0000000f000e7308 */ /* 0x000e240000001000 */
[----:B0-----:R-:W-:-:S04]  /*4cf0*/  FFMA R0, R15, R14, -1 ;  /* 0xbf8000000f007423 */ /* 0x001fc8000000000e */
[----:B------:R-:W-:-:S04]  /*4d00*/  FADD.FTZ R11, -R0, -RZ ;  /* 0x800000ff000b7221 */ /* 0x000fc80000010100 */
[----:B------:R-:W-:-:S07]  /*4d10*/  FFMA R14, R14, R11, R14 ;  /* 0x0000000b0e0e7223 */ /* 0x000fce000000000e */
.L_x_23975:
[----:B------:R-:W-:Y:S05]  /*4d20*/  BSYNC.RECONVERGENT B1 ;  /* 0x0000000000017941 */ /* 0x000fea0003800200 */
.L_x_23973:
        /* <DEDUP_REMOVED lines=21> */
.L_x_23977:
[----:B------:R-:W0:Y:S02]  /*4e80*/  MUFU.RCP R14, R15 ;  /* 0x0000000f000e7308 */ /* 0x000e240000001000 */
[----:B0-----:R-:W-:-:S04]  /*4e90*/  FFMA R0, R15, R14, -1 ;  /* 0xbf8000000f007423 */ /* 0x001fc8000000000e */
[----:B------:R-:W-:-:S04]  /*4ea0*/  FADD.FTZ R11, -R0, -RZ ;  /* 0x800000ff000b7221 */ /* 0x000fc80000010100 */
[----:B------:R-:W-:-:S07]  /*4eb0*/  FFMA R14, R14, R11, R14 ;  /* 0x0000000b0e0e7223 */ /* 0x000fce000000000e */
.L_x_23978:
[----:B------:R-:W-:Y:S05]  /*4ec0*/  BSYNC.RECONVERGENT B1 ;  /* 0x0000000000017941 */ /* 0x000fea0003800200 */
.L_x_23976:
        /* <DEDUP_REMOVED lines=21> */
.L_x_23980:
[----:B------:R-:W0:Y:S02]  /*5020*/  MUFU.RCP R14, R15 ;  /* 0x0000000f000e7308 */ /* 0x000e240000001000 */
[----:B0-----:R-:W-:-:S04]  /*5030*/  FFMA R0, R15, R14, -1 ;  /* 0xbf8000000f007423 */ /* 0x001fc8000000000e */
[----:B------:R-:W-:-:S04]  /*5040*/  FADD.FTZ R11, -R0, -RZ ;  /* 0x800000ff000b7221 */ /* 0x000fc80000010100 */
[----:B------:R-:W-:-:S07]  /*5050*/  FFMA R14, R14, R11, R14 ;  /* 0x0000000b0e0e7223 */ /* 0x000fce000000000e */
.L_x_23981:
[----:B------:R-:W-:Y:S05]  /*5060*/  BSYNC.RECONVERGENT B1 ;  /* 0x0000000000017941 */ /* 0x000fea0003800200 */
.L_x_23979:
        /* <DEDUP_REMOVED lines=20> */
[----:B------:R-:W-:Y:S01]  /*51b0*/  MOV R16, R14 ;  /* 0x0000000e00107202 */ /* 0x000fe20000000f00 */
[----:B------:R-:W-:Y:S06]  /*51c0*/  BRA `(.L_x_23984) ;  /* 0x0000000000107947 */ /* 0x000fec0003800000 */
.L_x_23983:
[----:B------:R-:W0:Y:S02]  /*51d0*/  MUFU.RCP R16, R15 ;  /* 0x0000000f00107308 */ /* 0x000e240000001000 */
[----:B0-----:R-:W-:-:S04]  /*51e0*/  FFMA R0, R15, R16, -1 ;  /* 0xbf8000000f007423 */ /* 0x001fc80000000010 */
[----:B------:R-:W-:-:S04]  /*51f0*/  FADD.FTZ R11, -R0, -RZ ;  /* 0x800000ff000b7221 */ /* 0x000fc80000010100 */
[----:B------:R-:W-:-:S07]  /*5200*/  FFMA R16, R16, R11, R16 ;  /* 0x0000000b10107223 */ /* 0x000fce0000000010 */
.L_x_23984:
[----:B------:R-:W-:Y:S05]  /*5210*/  BSYNC.RECONVERGENT B1 ;  /* 0x0000000000017941 */ /* 0x000fea0003800200 */
.L_x_23982:
[----:B------:R-:W0:Y:S01]  /*5220*/  S2R R15, SR_CgaCtaId ;  /* 0x00000000000f7919 */ /* 0x000e220000008800 */
[----:B------:R-:W-:Y:S01]  /*5230*/  FMUL R14, R18, UR20 ;  /* 0x00000014120e7c20 */ /* 0x000fe20008400000 */
[----:B------:R-:W-:Y:S01]  /*5240*/  FMUL R12, R24, UR20 ;  /* 0x00000014180c7c20 */ /* 0x000fe20008400000 */
[----:B------:R-:W-:Y:S01]  /*5250*/  FMUL R43, R20, UR20 ;  /* 0x00000014142b7c20 */ /* 0x000fe20008400000 */
[-C--:B------:R-:W-:Y:S01]  /*5260*/  IADD3 R35, PT, PT, -R35, R8.reuse, RZ ;  /* 0x0000000823237210 */ /* 0x080fe20007ffe1ff */
[----:B------:R-:W-:Y:S01]  /*5270*/  FMUL R51, R27, UR20 ;  /* 0x000000141b337c20 */ /* 0x000fe20008400000 */
[----:B------:R-:W-:Y:S01]  /*5280*/  MOV R0, 0x400 ;  /* 0x0000040000007802 */ /* 0x000fe20000000f00 */
[----:B------:R-:W1:Y:S01]  /*5290*/  F2F.F16.F32 R14, R14 ;  /* 0x0000000e000e7304 */ /* 0x000e620000200800 */
[----:B------:R-:W-:Y:S01]  /*52a0*/  ISETP.GE.U32.AND P0, PT, R13, UR7, PT ;  /* 0x000000070d007c0c */ /* 0x000fe2000bf06070 */
[----:B------:R-:W-:Y:S01]  /*52b0*/  IMAD.SHL.U32 R35, R35, 0x8, RZ ;  /* 0x0000000823237824 */ /* 0x000fe200078e00ff */
[----:B------:R-:W-:Y:S01]  /*52c0*/  LOP3.LUT R39, RZ, R7, RZ, 0x33, !PT ;  /* 0x00000007ff277212 */ /* 0x000fe200078e33ff */
[----:B------:R-:W-:Y:S01]  /*52d0*/  VIADD R0, R0, 0x20 ;  /* 0x0000002000007836 */ /* 0x000fe20000000000 */
[-C--:B------:R-:W-:Y:S01]  /*52e0*/  IADD3 R13, PT, PT, -R13, R8.reuse, RZ ;  /* 0x000000080d0d7210 */ /* 0x080fe20007ffe1ff */
[----:B------:R-:W-:Y:S01]  /*52f0*/  FMUL R34, R23, UR20 ;  /* 0x0000001417227c20 */ /* 0x000fe20008400000 */
[----:B------:R-:W-:Y:S01]  /*5300*/  IADD3 R17, PT, PT, R39, R8, RZ ;  /* 0x0000000827117210 */ /* 0x000fe20007ffe0ff */
[----:B------:R-:W2:Y:S01]  /*5310*/  F2F.F16.F32 R12, R12 ;  /* 0x0000000c000c7304 */ /* 0x000ea20000200800 */
[----:B------:R-:W-:Y:S01]  /*5320*/  ISETP.GE.U32.OR P0, PT, R38, UR14, P0 ;  /* 0x0000000e26007c0c */ /* 0x000fe20008706470 */
[----:B------:R-:W-:Y:S01]  /*5330*/  FMUL R25, R16, R25 ;  /* 0x0000001910197220 */ /* 0x000fe20000400000 */
[----:B------:R-:W-:Y:S01]  /*5340*/  FMNMX3 R27, |R27|, R32, |R23|, !PT ;  /* 0x000000201b1b7276 */ /* 0x000fe20007800617 */
[----:B------:R-:W-:Y:S01]  /*5350*/  IMAD.SHL.U32 R17, R17, 0x8, RZ ;  /* 0x0000000811117824 */ /* 0x000fe200078e00ff */
[----:B------:R-:W-:Y:S01]  /*5360*/  BSSY.RECONVERGENT B0, `(.L_x_23985) ;  /* 0x0000030000007945 */ /* 0x000fe20003800200 */
[----:B------:R-:W-:Y:S01]  /*5370*/  FMUL R16, R25, UR20 ;  /* 0x0000001419107c20 */ /* 0x000fe20008400000 */
[----:B-1----:R-:W-:Y:S01]  /*5380*/  IMAD.WIDE.U32 R10, R14, 0x10000, RZ ;  /* 0x000100000e0a7825 */ /* 0x002fe200078e00ff */
[----:B------:R-:W1:Y:S01]  /*5390*/  F2F.F16.F32 R43, R43 ;  /* 0x0000002b002b7304 */ /* 0x000e620000200800 */
[----:B------:R-:W-:-:S02]  /*53a0*/  LOP3.LUT R17, R17, 0xf8, RZ, 0xc0, !PT ;  /* 0x000000f811117812 */ /* 0x000fc400078ec0ff */
[----:B------:R-:W-:-:S03]  /*53b0*/  FMNMX R18, |R18|, R27, !PT ;  /* 0x0000001b12127209 */ /* 0x000fc60007800200 */
[----:B------:R-:W-:Y:S02]  /*53c0*/  @!P0 IADD3 R38, P2, PT, R36, UR28, RZ ;  /* 0x0000001c24268c10 */ /* 0x000fe4000ff5e0ff */
[----:B--2---:R-:W-:Y:S01]  /*53d0*/  SHF.L.U32 R22, R12, 0x10, RZ ;  /* 0x000000100c167819 */ /* 0x004fe200000006ff */
[----:B------:R-:W2:Y:S01]  /*53e0*/  F2F.F16.F32 R51, R51 ;  /* 0x0000003300337304 */ /* 0x000ea20000200800 */
[----:B0-----:R-:W-:Y:S02]  /*53f0*/  LEA R15, R15, R0, 0x18 ;  /* 0x000000000f0f7211 */ /* 0x001fe400078ec0ff */
[----:B-1----:R-:W-:-:S03]  /*5400*/  LOP3.LUT R11, R22, R11, R43, 0xfe, !PT ;  /* 0x0000000b160b7212 */ /* 0x002fc600078efe2b */
[----:B------:R-:W-:Y:S01]  /*5410*/  IMAD.IADD R0, R2, 0x1, R15 ;  /* 0x0000000102007824 */ /* 0x000fe200078e020f */
[----:B------:R-:W-:Y:S01]  /*5420*/  SHF.L.U32 R22, R13, 0x3, RZ ;  /* 0x000000030d167819 */ /* 0x000fe200000006ff */
[----:B------:R-:W0:Y:S01]  /*5430*/  F2F.F16.F32 R34, R34 ;  /* 0x0000002200227304 */ /* 0x000e220000200800 */
[----:B------:R-:W-:Y:S01]  /*5440*/  LOP3.LUT R13, R35, 0xf8, RZ, 0xc0, !PT ;  /* 0x000000f8230d7812 */ /* 0x000fe200078ec0ff */
[----:B------:R-:W-:Y:S01]  /*5450*/  FMUL R35, R19, UR20 ;  /* 0x0000001413237c20 */ /* 0x000fe20008400000 */
[----:B------:R-:W-:Y:S01]  /*5460*/  IMAD R3, R3, 0x8, R0 ;  /* 0x0000000803037824 */ /* 0x000fe200078e0200 */
[----:B------:R-:W-:Y:S01]  /*5470*/  LOP3.LUT R33, R22, 0xf8, RZ, 0xc0, !PT ;  /* 0x000000f816217812 */ /* 0x000fe200078ec0ff */
[C---:B------:R-:W-:Y:S01]  /*5480*/  IMAD.IADD R17, R0.reuse, 0x1, R17 ;  /* 0x0000000100117824 */ /* 0x040fe200078e0211 */
[----:B------:R-:W-:Y:S02]  /*5490*/  IADD3 R13, PT, PT, R0, R13, RZ ;  /* 0x0000000d000d7210 */ /* 0x000fe40007ffe0ff */
[----:B------:R-:W1:Y:S01]  /*54a0*/  F2F.F16.F32 R35, R35 ;  /* 0x0000002300237304 */ /* 0x000e620000200800 */
        /* <DEDUP_REMOVED lines=27> */
.L_x_23986:
[----:B------:R-:W-:Y:S05]  /*5660*/  BSYNC.RECONVERGENT B0 ;  /* 0x0000000000007941 */ /* 0x000fea0003800200 */
.L_x_23985:
        /* <DEDUP_REMOVED lines=11> */
.L_x_23988:
[----:B------:R-:W-:Y:S05]  /*5720*/  BSYNC.RECONVERGENT B0 ;  /* 0x0000000000007941 */ /* 0x000fea0003800200 */
.L_x_23987:
        /* <DEDUP_REMOVED lines=34> */
.L_x_23993:
        /* <DEDUP_REMOVED lines=48> */
.L_x_23992:
[----:B------:R-:W-:Y:S05]  /*5c50*/  BSYNC.RECONVERGENT B1 ;  /* 0x0000000000017941 */ /* 0x000fea0003800200 */
.L_x_23991:
        /* <DEDUP_REMOVED lines=35> */
.L_x_23990:
[----:B------:R-:W-:Y:S05]  /*5e90*/  BSYNC.RECONVERGENT B0 ;  /* 0x0000000000007941 */ /* 0x000fea0003800200 */
.L_x_23989:
        /* <DEDUP_REMOVED lines=25> */
.L_x_23998:
        /* <DEDUP_REMOVED lines=48> */
.L_x_23997:
[----:B------:R-:W-:Y:S05]  /*6330*/  BSYNC.RECONVERGENT B1 ;  /* 0x0000000000017941 */ /* 0x000fea0003800200 */
.L_x_23996:
        /* <DEDUP_REMOVED lines=35> */
.L_x_23995:
[----:B------:R-:W-:Y:S05]  /*6570*/  BSYNC.RECONVERGENT B0 ;  /* 0x0000000000007941 */ /* 0x000fea0003800200 */
.L_x_23994:
        /* <DEDUP_REMOVED lines=39> */
.L_x_24007:
[----:B------:R-:W-:Y:S02]  /*67f0*/  ISETP.NE.AND P0, PT, R8, RZ, PT ;  /* 0x000000ff0800720c */ /* 0x000fe40003f05270 */
[----:B--2---:R-:W-:-:S11]  /*6800*/  FMNMX R5, R2, R5, !PT ;  /* 0x0000000502057209 */ /* 0x004fd60007800000 */
[----:B------:R-:W-:Y:S05]  /*6810*/  @P0 BRA `(.L_x_24000) ;  /* 0x0000000000080947 */ /* 0x000fea0003800000 */
[----:B-1----:R-:W1:Y:S02]  /*6820*/  LDC.64 R2, c[0x0][0x3a8] ;  /* 0x0000ea00ff027b82 */ /* 0x002e640000000a00 */
[----:B-1----:R2:W-:Y:S02]  /*6830*/  REDG.E.MAX.S32.STRONG.GPU desc[UR22][R2.64], R5 ;  /* 0x000000050200798e */ /* 0x0025e4000d12e316 */
.L_x_24000:
[----:B------:R-:W-:Y:S05]  /*6840*/  BSYNC B0 ;  /* 0x0000000000007941 */ /* 0x000fea0003800000 */
.L_x_23999:
        /* <DEDUP_REMOVED lines=11> */
[----:B0-2---:R-:W-:Y:S05]  /*6900*/  CALL.REL.NOINC `($__internal_567_$__cuda_sm20_rcp_rn_f32_slowpath) ;  /* 0x0000000400987944 */ /* 0x005fea0003c00000 */
[----:B------:R-:W-:Y:S05]  /*6910*/  BRA `(.L_x_24003) ;  /* 0x0000000000147947 */ /* 0x000fea0003800000 */
.L_x_24002:
[----:B-1----:R-:W1:Y:S01]  /*6920*/  MUFU.RCP R14, UR20 ;  /* 0x00000014000e7d08 */ /* 0x002e620008001000 */
[----:B--2---:R-:W-:-:S05]  /*6930*/  MOV R3, UR20 ;  /* 0x0000001400037c02 */ /* 0x004fca0008000f00 */
[----:B-1----:R-:W-:-:S04]  /*6940*/  FFMA R0, R14, R3, -1 ;  /* 0xbf8000000e007423 */ /* 0x002fc80000000003 */
[----:B------:R-:W-:-:S04]  /*6950*/  FADD.FTZ R3, -R0, -RZ ;  /* 0x800000ff00037221 */ /* 0x000fc80000010100 */
[----:B------:R-:W-:-:S07]  /*6960*/  FFMA R14, R14, R3, R14 ;  /* 0x000000030e0e7223 */ /* 0x000fce000000000e */
.L_x_24003:
[----:B------:R-:W1:Y:S02]  /*6970*/  LDC.64 R2, c[0x0][0x3b0] ;  /* 0x0000ec00ff027b82 */ /* 0x000e640000000a00 */
[----:B-1----:R-:W-:Y:S01]  /*6980*/  STG.E desc[UR22][R2.64], R14 ;  /* 0x0000000e02007986 */ /* 0x002fe2000c101916 */
[----:B------:R-:W-:Y:S05]  /*6990*/  EXIT ;  /* 0x000000000000794d */ /* 0x000fea0003800000 */
.L_x_24001:
[----:B------:R-:W-:Y:S02]  /*69a0*/  HFMA2 R9, -RZ, RZ, 0, 1.847743988037109375e-06 ;  /* 0x0000001fff097431 */ /* 0x000fe400000001ff */
[----:B------:R-:W-:Y:S02]  /*69b0*/  IMAD.MOV.U32 R7, RZ, RZ, 0x4 ;  /* 0x00000004ff077424 */ /* 0x000fe400078e00ff */
[----:B------:R-:W-:-:S07]  /*69c0*/  IMAD.MOV.U32 R4, RZ, RZ, -0x1 ;  /* 0xffffffffff047424 */ /* 0x000fce00078e00ff */
[----:B012---:R-:W-:Y:S05]  /*69d0*/  WARPSYNC.COLLECTIVE R4, `(.L_x_24004) ;  /* 0x0000000004087348 */ /* 0x007fea0003c00000 */
[----:B--2---:R2:W3:Y:S02]  /*69e0*/  SHFL.DOWN P0, R5, R0, R7, R9 ;  /* 0x0800000700057389 */ /* 0x0044e40000000009 */
[----:B0123--:R-:W-:Y:S05]  /*69f0*/  ENDCOLLECTIVE ;  /* 0x000000000000791b */ /* 0x00ffea0003800000 */
.L_x_24004:
[----:B------:R-:W-:Y:S01]  /*6a00*/  HFMA2 R7, -RZ, RZ, 0, 1.1920928955078125e-07 ;  /* 0x00000002ff077431 */ /* 0x000fe200000001ff */
[----:B------:R-:W-:-:S04]  /*6a10*/  MOV R3, R5 ;  /* 0x0000000500037202 */ /* 0x000fc80000000f00 */
[----:B------:R-:W-:-:S05]  /*6a20*/  FMNMX R3, R3, R0, !PT ;  /* 0x0000000003037209 */ /* 0x000fca0007800000 */
[----:B------:R-:W-:-:S07]  /*6a30*/  IMAD.MOV.U32 R0, RZ, RZ, R3 ;  /* 0x000000ffff007224 */ /* 0x000fce00078e0003 */
[----:B------:R-:W-:Y:S05]  /*6a40*/  WARPSYNC.COLLECTIVE R4, `(.L_x_24005) ;  /* 0x0000000004087348 */ /* 0x000fea0003c00000 */
[----:B------:R0:W1:Y:S02]  /*6a50*/  SHFL.DOWN P0, R5, R0, R7, R9 ;  /* 0x0800000700057389 */ /* 0x0000640000000009 */
[----:B01----:R-:W-:Y:S05]  /*6a60*/  ENDCOLLECTIVE ;  /* 0x000000000000791b */ /* 0x003fea0003800000 */
.L_x_24005:
[----:B------:R-:W-:Y:S02]  /*6a70*/  IMAD.MOV.U32 R7, RZ, RZ, 0x1 ;  /* 0x00000001ff077424 */ /* 0x000fe400078e00ff */
[----:B------:R-:W-:-:S05]  /*6a80*/  IMAD.MOV.U32 R2, RZ, RZ, R5 ;  /* 0x000000ffff027224 */ /* 0x000fca00078e0005 */
[----:B------:R-:W-:-:S04]  /*6a90*/  FMNMX R2, R3, R2, !PT ;  /* 0x0000000203027209 */ /* 0x000fc80007800000 */
[----:B------:R-:W-:-:S07]  /*6aa0*/  MOV R0, R2 ;  /* 0x0000000200007202 */ /* 0x000fce0000000f00 */
[----:B------:R-:W-:Y:S05]  /*6ab0*/  WARPSYNC.COLLECTIVE R4, `(.L_x_24006) ;  /* 0x0000000004087348 */ /* 0x000fea0003c00000 */
[----:B------:R0:W1:Y:S02]  /*6ac0*/  SHFL.DOWN P0, R5, R0, R7, R9 ;  /* 0x0800000700057389 */ /* 0x0000640000000009 */
[----:B01----:R-:W-:Y:S05]  /*6ad0*/  ENDCOLLECTIVE ;  /* 0x000000000000791b */ /* 0x003fea0003800000 */
.L_x_24006:
[----:B------:R-:W-:Y:S05]  /*6ae0*/  BRA `(.L_x_24007) ;  /* 0xfffffffc00407947 */ /* 0x000fea000383ffff */
        .weak           $__internal_566_$__cuda_sm20_div_u64
        .type           $__internal_566_$__cuda_sm20_div_u64,@function
        .size           $__internal_566_$__cuda_sm20_div_u64,($__internal_567_$__cuda_sm20_rcp_rn_f32_slowpath - $__internal_566_$__cuda_sm20_div_u64)
$__internal_566_$__cuda_sm20_div_u64:
        /* <DEDUP_REMOVED lines=71> */
[----:B------:R-:W-:Y:S11]  /*6f60*/  RET.REL.NODEC R2 `(_ZN18transformer_engine6detail38cast_transpose_fused_kernel_notalignedILb0ELb0ELb1EfNS_16CTDBiasDActParamIff6__halffEELi2ELi4ENS_5EmptyEXadL_ZNS_5qgeluIffEET_T0_RKS5_EEEEvT3_mmm) ;  /* 0xffffff9002247950 */ /* 0x000ff60003c3ffff */
        .weak           $__internal_567_$__cuda_sm20_rcp_rn_f32_slowpath
        .type           $__internal_567_$__cuda_sm20_rcp_rn_f32_slowpath,@function
        .size           $__internal_567_$__cuda_sm20_rcp_rn_f32_slowpath,(.L_x_29868 - $__internal_567_$__cuda_sm20_rcp_rn_f32_slowpath)
$__internal_567_$__cuda_sm20_rcp_rn_f32_slowpath:
        /* <DEDUP_REMOVED lines=15> */
.L_x_24009:
        /* <DEDUP_REMOVED lines=33> */
.L_x_24011:
[----:B------:R0:W1:Y:S02]  /*7270*/  MUFU.RCP R14, R0 ;  /* 0x00000000000e7308 */ /* 0x0000640000001000 */
.L_x_24010:
[----:B------:R-:W-:Y:S05]  /*7280*/  BSYNC B0 ;  /* 0x0000000000007941 */ /* 0x000fea0003800000 */
.L_x_24008:
[----:B------:R-:W-:-:S04]  /*7290*/  HFMA2 R11, -RZ, RZ, 0, 0 ;  /* 0x00000000ff0b7431 */ /* 0x000fc800000001ff */
[----:B01----:R-:W-:Y:S05]  /*72a0*/  RET.REL.NODEC R10 `(_ZN18transformer_engine6detail38cast_transpose_fused_kernel_notalignedILb0ELb0ELb1EfNS_16CTDBiasDActParamIff6__halffEELi2ELi4ENS_5EmptyEXadL_ZNS_5qgeluIffEET_T0_RKS5_EEEEvT3_mmm) ;  /* 0xffffff8c0a547950 */ /* 0x003fea0003c3ffff */
.L_x_24012:
        /* <DEDUP_REMOVED lines=13> */
.L_x_29868:


//--------------------- .text._ZN18transformer_engine6detail38cast_transpose_fused_kernel_notalignedILb0ELb0ELb1EfNS_16CTDBiasDActParamIffffEELi2ELi2ENS_5EmptyEXadL_ZNS_5qgeluIffEET_T0_RKS4_EEEEvT3_mmm --------------------------
	.section	.text._ZN18transformer_engine6detail38cast_transpose_fused_kernel_notalignedILb0ELb0ELb1EfNS_16CTDBiasDActParamIffffEELi2ELi2ENS_5EmptyEXadL_ZNS_5qgeluIffEET_T0_RKS4_EEEEvT3_mmm,"ax",@progbits
	.align	128
        .global         _ZN18transformer_engine6detail38cast_transpose_fused_kernel_notalignedILb0ELb0ELb1EfNS_16CTDBiasDActParamIffffEELi2ELi2ENS_5EmptyEXadL_ZNS_5qgeluIffEET_T0_RKS4_EEEEvT3_mmm
        .type           _ZN18transformer_engine6detail38cast_transpose_fused_kernel_notalignedILb0ELb0ELb1EfNS_16CTDBiasDActParamIffffEELi2ELi2ENS_5EmptyEXadL_ZNS_5qgeluIffEET_T0_RKS4_EEEEvT3_mmm,@function
        .size           _ZN18transformer_engine6detail38cast_transpose_fused_kernel_notalignedILb0ELb0ELb1EfNS_16CTDBiasDActParamIffffEELi2ELi2ENS_5EmptyEXadL_ZNS_5qgeluIffEET_T0_RKS4_EEEEvT3_mmm,(.L_x_29870 - _ZN18transformer_engine6detail38cast_transpose_fused_kernel_notalignedILb0ELb0ELb1EfNS_16CTDBiasDActParamIffffEELi2ELi2ENS_5EmptyEXadL_ZNS_5qgeluIffEET_T0_RKS4_EEEEvT3_mmm)
        .other          _ZN18transformer_engine6detail38cast_transpose_fused_kernel_notalignedILb0ELb0ELb1EfNS_16CTDBiasDActParamIffffEELi2ELi2ENS_5EmptyEXadL_ZNS_5qgeluIffEET_T0_RKS4_EEEEvT3_mmm,@"STO_CUDA_ENTRY STV_DEFAULT"
_ZN18transformer_engine6detail38cast_transpose_fused_kernel_notalignedILb0ELb0ELb1EfNS_16CTDBiasDActParamIffffEELi2ELi2ENS_5EmptyEXadL_ZNS_5qgeluIffEET_T0_RKS4_EEEEvT3_mmm:
.text._ZN18transformer_engine6detail38cast_transpose_fused_kernel_notalignedILb0ELb0ELb1EfNS_16CTDBiasDActParamIffffEELi2ELi2ENS_5EmptyEXadL_ZNS_5qgeluIffEET_T0_RKS4_EEEEvT3_mmm:
        /* <DEDUP_REMOVED lines=43> */
.L_x_24013:
[----:B------:R-:W-:-:S07]  /*02b0*/  MOV R3, 0x2d0 ;  /* 0x000002d000037802 */ /* 0x000fce0000000f00 */
[----:B------:R-:W-:Y:S05]  /*02c0*/  CALL.REL.NOINC `($__internal_568_$__cuda_sm20_div_u64) ;  /* 0x0000003c00c07944 */ /* 0x000fea0003c00000 */
        /* <DEDUP_REMOVED lines=11> */
.L_x_24014:
[----:B------:R-:W0:Y:S01]  /*0380*/  LDCU.64 UR12, c[0x0][0x3d0] ;  /* 0x00007a00ff0c77ac */ /* 0x000e220008000a00 */
[C---:B------:R-:W-:Y:S01]  /*0390*/  IMAD.SHL.U32 R3, R12.reuse, 0x4, RZ ;  /* 0x000000040c037824 */ /* 0x040fe200078e00ff */
[----:B------:R-:W-:Y:S02]  /*03a0*/  SHF.L.U32 R12, R12, 0x3, RZ ;  /* 0x000000030c0c7819 */ /* 0x000fe400000006ff */
[----:B------:R-:W-:Y:S01]  /*03b0*/  CS2R R10, SRZ ;  /* 0x00000000000a7805 */ /* 0x000fe2000001ff00 */
        /* <DEDUP_REMOVED lines=25> */
[----:B------:R-:W-:Y:S02]  /*0550*/  UIMAD UR10, UR5, UR26, URZ ;  /* 0x0000001a050a72a4 */ /* 0x000fe4000f8e02ff */
[----:B------:R-:W-:Y:S02]  /*0560*/  USEL UR24, UR11, 0x20, UP0 ;  /* 0x000000200b187887 */ /* 0x000fe40008000000 */
[----:B------:R-:W-:Y:S01]  /*0570*/  UIMAD.WIDE.U32 UR8, UR4, UR26, URZ ;  /* 0x0000001a040872a5 */ /* 0x000fe2000f8e00ff */
[----:B------:R-:W-:Y:S01]  /*0580*/  ISETP.GE.U32.AND P0, PT, R3, UR25, PT ;  /* 0x0000001903007c0c */ /* 0x000fe2000bf06070 */
[----:B------:R-:W-:Y:S02]  /*0590*/  UIMAD UR7, UR4, UR27, UR10 ;  /* 0x0000001b040772a4 */ /* 0x000fe4000f8e020a */
[----:B------:R-:W-:Y:S01]  /*05a0*/  USHF.L.U64.HI UR15, UR19, 0x6, UR6 ;  /* 0x00000006130f7899 */ /* 0x000fe20008010206 */
[----:B------:R-:W-:Y:S01]  /*05b0*/  ISETP.LT.U32.AND P0, PT, R19, UR24, !P0 ;  /* 0x0000001813007c0c */ /* 0x000fe2000c701070 */
[----:B------:R-:W-:-:S02]  /*05c0*/  ULEA UR18, UP1, UR8, UR18, 0x6 ;  /* 0x0000001208127291 */ /* 0x000fc4000f8230ff */
        /* <DEDUP_REMOVED lines=12> */
[----:B------:R-:W-:Y:S01]  /*0690*/  IADD3 R5, PT, PT, R3, 0x1, RZ ;  /* 0x0000000103057810 */ /* 0x000fe20007ffe0ff */
[----:B------:R-:W-:Y:S01]  /*06a0*/  ULOP3.LUT UR7, UR26, 0xfffffffe, URZ, 0xc0, !UPT ;  /* 0xfffffffe1a077892 */ /* 0x000fe2000f8ec0ff */
[----:B-1----:R-:W-:Y:S02]  /*06b0*/  ISETP.NE.U32.AND P1, PT, RZ, UR8, PT ;  /* 0x00000008ff007c0c */ /* 0x002fe4000bf25070 */
[----:B------:R-:W-:Y:S02]  /*06c0*/  LOP3.LUT R16, R16, 0x1f, RZ, 0xc0, !PT ;  /* 0x0000001f10107812 */ /* 0x000fe400078ec0ff */
[----:B------:R-:W-:Y:S02]  /*06d0*/  ISETP.NE.AND.EX P1, PT, RZ, UR9, PT, P1 ;  /* 0x00000009ff007c0c */ /* 0x000fe4000bf25310 */
[----:B------:R-:W-:Y:S01]  /*06e0*/  ISETP.GE.U32.AND P2, PT, R5, UR25, PT ;  /* 0x0000001905007c0c */ /* 0x000fe2000bf46070 */
[----:B0-----:R-:W-:Y:S01]  /*06f0*/  IMAD.U32 R7, RZ, RZ, UR30 ;  /* 0x0000001eff077e24 */ /* 0x001fe2000f8e00ff */
[----:B------:R-:W-:-:S02]  /*0700*/  IADD3 R32, P3, PT, R16, R32, RZ ;  /* 0x0000002010207210 */ /* 0x000fc40007f7e0ff */
[----:B------:R-:W-:-:S03]  /*0710*/  ISETP.LT.U32.AND P2, PT, R16, UR24, !P2 ;  /* 0x0000001810007c0c */ /* 0x000fc6000d741070 */
[----:B------:R-:W-:Y:S01]  /*0720*/  IMAD.X R33, RZ, RZ, R0, P3 ;  /* 0x000000ffff217224 */ /* 0x000fe200018e0600 */
[----:B------:R-:W-:-:S03]  /*0730*/  @P0 IADD3 R14, P3, PT, R18, UR30, RZ ;  /* 0x0000001e120e0c10 */ /* 0x000fc6000ff7e0ff */
[----:B------:R-:W0:Y:S01]  /*0740*/  @P1 LDC.64 R26, c[0x0][0x3a0] ;  /* 0x0000e800ff1a1b82 */ /* 0x000e220000000a00 */
[----:B------:R-:W-:Y:S02]  /*0750*/  @P0 IADD3.X R15, PT, PT, R13, UR31, RZ, P3, !PT ;  /* 0x0000001f0d0f0c10 */ /* 0x000fe40009ffe4ff */
[----:B------:R-:W-:-:S03]  /*0760*/  @P0 LEA R20, P3, R14, UR20, 0x3 ;  /* 0x000000140e140c11 */ /* 0x000fc6000f8618ff */
        /* <DEDUP_REMOVED lines=10> */
[----:B------:R-:W-:-:S02]  /*0810*/  @P2 LEA.HI.X R23, R8, UR21, R9, 0x3, P4 ;  /* 0x0000001508172c11 */ /* 0x000fc4000a0f1c09 */
[----:B------:R-:W-:Y:S02]  /*0820*/  CS2R R8, SRZ ;  /* 0x0000000000087805 */ /* 0x000fe4000001ff00 */
[----:B------:R-:W-:Y:S01]  /*0830*/  @P2 LEA.HI.X R25, R6, UR21, R7, 0x3, P5 ;  /* 0x0000001506192c11 */ /* 0x000fe2000a8f1c07 */
[----:B------:R-:W1:Y:S01]  /*0840*/  LDCU.128 UR8, c[0x0][0x390] ;  /* 0x00007200ff0877ac */ /* 0x000e620008000c00 */
[----:B0-----:R0:W3:Y:S01]  /*0850*/  @P1 LDG.E R0, desc[UR22][R26.64] ;  /* 0x000000161a001981 */ /* 0x0010e2000c1e1900 */
[----:B------:R-:W-:-:S03]  /*0860*/  CS2R R6, SRZ ;  /* 0x0000000000067805 */ /* 0x000fc6000001ff00 */
[----:B------:R-:W5:Y:S04]  /*0870*/  @P2 LDG.E.64 R8, desc[UR22][R22.64] ;  /* 0x0000001616082981 */ /* 0x000f68000c1e1b00 */
[----:B------:R-:W5:Y:S01]  /*0880*/  @P2 LDG.E.64 R14, desc[UR22][R24.64] ;  /* 0x00000016180e2981 */ /* 0x000f62000c1e1b00 */
[----:B0-----:R-:W-:Y:S02]  /*0890*/  HFMA2 R26, -RZ, RZ, 0.96630859375, -0.0022525787353515625 ;  /* 0x3bbb989dff1a7431 */ /* 0x001fe400000001ff */
[----:B------:R-:W-:Y:S01]  /*08a0*/  IMAD.MOV.U32 R27, RZ, RZ, 0x437c0000 ;  /* 0x437c0000ff1b7424 */ /* 0x000fe200078e00ff */
[----:B------:R0:W5:Y:S01]  /*08b0*/  @P0 LDG.E.64 R6, desc[UR22][R20.64] ;  /* 0x0000001614060981 */ /* 0x000162000c1e1b00 */
[----:B------:R-:W-:Y:S02]  /*08c0*/  UIMAD UR6, UR6, UR12, URZ ;  /* 0x0000000c060672a4 */ /* 0x000fe4000f8e02ff */
[----:B------:R-:W-:-:S02]  /*08d0*/  UIMAD.WIDE.U32 UR14, UR19, UR12, URZ ;  /* 0x0000000c130e72a5 */ /* 0x000fc4000f8e00ff */
[----:B------:R-:W-:Y:S02]  /*08e0*/  UIMAD UR12, UR19, UR13, UR6 ;  /* 0x0000000d130c72a4 */ /* 0x000fe4000f8e0206 */
[----:B------:R-:W-:Y:S02]  /*08f0*/  USHF.L.U32 UR6, UR14, 0x6, URZ ;  /* 0x000000060e067899 */ /* 0x000fe400080006ff */
[----:B------:R-:W-:Y:S02]  /*0900*/  UIADD3 UR12, UPT, UPT, UR15, UR12, URZ ;  /* 0x0000000c0f0c7290 */ /* 0x000fe4000fffe0ff */
[----:B------:R-:W-:Y:S02]  /*0910*/  ULEA UR6, UP0, UR4, UR6, 0x6 ;  /* 0x0000000604067291 */ /* 0x000fe4000f8030ff */
[----:B------:R-:W-:Y:S02]  /*0920*/  USHF.L.U64.HI UR14, UR14, 0x6, UR12 ;  /* 0x000000060e0e7899 */ /* 0x000fe4000801020c */
[----:B-1----:R-:W-:-:S02]  /*0930*/  UIADD3 UR8, UP1, UPT, UR17, UR8, URZ ;  /* 0x0000000811087290 */ /* 0x002fc4000ff3e0ff */
[----:B------:R-:W-:Y:S02]  /*0940*/  ULEA UR10, UP2, UR6, UR10, 0x2 ;  /* 0x0000000a060a7291 */ /* 0x000fe4000f8410ff */
[----:B------:R-:W-:Y:S01]  /*0950*/  ULEA.HI.X UR4, UR4, UR14, UR5, 0x6, UP0 ;  /* 0x0000000e04047291 */ /* 0x000fe200080f3405 */
[----:B------:R-:W-:Y:S01]  /*0960*/  BSSY.RECONVERGENT B1, `(.L_x_24015) ;  /* 0x000001a000017945 */ /* 0x000fe20003800200 */
[----:B------:R-:W-:Y:S01]  /*0970*/  UMOV UR13, 0x3f800000 ;  /* 0x3f800000000d7882 */ /* 0x000fe20000000000 */
[----:B------:R-:W-:Y:S02]  /*0980*/  UIADD3.X UR9, UPT, UPT, UR18, UR9, URZ, UP1, !UPT ;  /* 0x0000000912097290 */ /* 0x000fe40008ffe4ff */
[----:B------:R-:W-:Y:S01]  /*0990*/  ULEA.HI.X UR11, UR6, UR11, UR4, 0x2, UP2 ;  /* 0x0000000b060b7291 */ /* 0x000fe200090f1404 */
[----:B--2---:R-:W-:-:S04]  /*09a0*/  FMUL R17, R10, -1.7020000219345092773 ;  /* 0xbfd9db230a117820 */ /* 0x004fc80000400000 */
[----:B------:R-:W-:-:S04]  /*09b0*/  FFMA.SAT R26, R17, R26, 0.5 ;  /* 0x3f000000111a7423 */ /* 0x000fc8000000201a */
[----:B------:R-:W-:-:S04]  /*09c0*/  FFMA.RM R26, R26, R27, 12582913 ;  /* 0x4b4000011a1a7423 */ /* 0x000fc8000000401b */
[----:B------:R-:W-:-:S04]  /*09d0*/  FADD R28, R26, -12583039 ;  /* 0xcb40007f1a1c7421 */ /* 0x000fc80000000000 */
[----:B------:R-:W-:-:S04]  /*09e0*/  FFMA R28, R17, 1.4426950216293334961, -R28 ;  /* 0x3fb8aa3b111c7823 */ /* 0x000fc8000000081c */
[----:B------:R-:W-:-:S04]  /*09f0*/  FFMA R28, R17, 1.925963033500011079e-08, R28 ;  /* 0x32a57060111c7823 */ /* 0x000fc8000000001c */
[----:B------:R-:W0:Y:S01]  /*0a00*/  MUFU.EX2 R17, R28 ;  /* 0x0000001c00117308 */ /* 0x000e220000000800 */
[----:B------:R-:W-:-:S04]  /*0a10*/  IMAD.SHL.U32 R26, R26, 0x800000, RZ ;  /* 0x008000001a1a7824 */ /* 0x000fc800078e00ff */
[----:B0-----:R-:W-:-:S04]  /*0a20*/  FFMA R21, R26, R17, 1 ;  /* 0x3f8000001a157423 */ /* 0x001fc80000000011 */
[----:B------:R-:W-:-:S05]  /*0a30*/  VIADD R17, R21, 0x1800000 ;  /* 0x0180000015117836 */ /* 0x000fca0000000000 */
[----:B------:R-:W-:-:S04]  /*0a40*/  LOP3.LUT R17, R17, 0x7f800000, RZ, 0xc0, !PT ;  /* 0x7f80000011117812 */ /* 0x000fc800078ec0ff */
[----:B------:R-:W-:Y:S02]  /*0a50*/  ISETP.GT.U32.AND P0, PT, R17, 0x1ffffff, PT ;  /* 0x01ffffff1100780c */ /* 0x000fe40003f04070 */
[----:B---3--:R-:W-:-:S11]  /*0a60*/  @P1 R2UR UR13, R0 ;  /* 0x00000000000d12ca */ /* 0x008fd600000e0000 */
[----:B------:R-:W-:Y:S05]  /*0a70*/  @P0 BRA `(.L_x_24016) ;  /* 0x0000000000100947 */ /* 0x000fea0003800000 */
[----:B------:R-:W-:Y:S02]  /*0a80*/  MOV R0, R21 ;  /* 0x0000001500007202 */ /* 0x000fe40000000f00 */
[----:B------:R-:W-:-:S07]  /*0a90*/  MOV R22, 0xab0 ;  /* 0x00000ab000167802 */ /* 0x000fce0000000f00 */
[----:B-----5:R-:W-:Y:S05]  /*0aa0*/  CALL.REL.NOINC `($__internal_569_$__cuda_sm20_rcp_rn_f32_slowpath) ;  /* 0x0000003800e87944 */ /* 0x020fea0003c00000 */
[----:B------:R-:W-:Y:S05]  /*0ab0*/  BRA `(.L_x_24017) ;  /* 0x0000000000107947 */ /* 0x000fea0003800000 */
.L_x_24016:
[----:B------:R-:W0:Y:S02]  /*0ac0*/  MUFU.RCP R0, R21 ;  /* 0x0000001500007308 */ /* 0x000e240000001000 */
[----:B0-----:R-:W-:-:S04]  /*0ad0*/  FFMA R17, R21, R0, -1 ;  /* 0xbf80000015117423 */ /* 0x001fc80000000000 */
[----:B------:R-:W-:-:S04]  /*0ae0*/  FADD.FTZ R17, -R17, -RZ ;  /* 0x800000ff11117221 */ /* 0x000fc80000010100 */
[----:B------:R-:W-:-:S07]  /*0af0*/  FFMA R0, R0, R17, R0 ;  /* 0x0000001100007223 */ /* 0x000fce0000000000 */
.L_x_24017:
[----:B------:R-:W-:Y:S05]  /*0b00*/  BSYNC.RECONVERGENT B1 ;  /* 0x0000000000017941 */ /* 0x000fea0003800200 */
.L_x_24015:
        /* <DEDUP_REMOVED lines=19> */
[----:B-----5:R-:W-:Y:S05]  /*0c40*/  CALL.REL.NOINC `($__internal_569_$__cuda_sm20_rcp_rn_f32_slowpath) ;  /* 0x0000003800807944 */ /* 0x020fea0003c00000 */
[----:B------:R-:W-:Y:S05]  /*0c50*/  BRA `(.L_x_24020) ;  /* 0x0000000000107947 */ /* 0x000fea0003800000 */
.L_x_24019:
[----:B------:R-:W0:Y:S02]  /*0c60*/  MUFU.RCP R0, R23 ;  /* 0x0000001700007308 */ /* 0x000e240000001000 */
[----:B0-----:R-:W-:-:S04]  /*0c70*/  FFMA R10, R23, R0, -1 ;  /* 0xbf800000170a7423 */ /* 0x001fc80000000000 */
[----:B------:R-:W-:-:S04]  /*0c80*/  FADD.FTZ R21, -R10, -RZ ;  /* 0x800000ff0a157221 */ /* 0x000fc80000010100 */
[----:B------:R-:W-:-:S07]  /*0c90*/  FFMA R0, R0, R21, R0 ;  /* 0x0000001500007223 */ /* 0x000fce0000000000 */
.L_x_24020:
[----:B------:R-:W-:Y:S05]  /*0ca0*/  BSYNC.RECONVERGENT B1 ;  /* 0x0000000000017941 */ /* 0x000fea0003800200 */
.L_x_24018:
        /* <DEDUP_REMOVED lines=19> */
[----:B------:R-:W-:Y:S05]  /*0de0*/  CALL.REL.NOINC `($__internal_569_$__cuda_sm20_rcp_rn_f32_slowpath) ;  /* 0x0000003800187944 */ /* 0x000fea0003c00000 */
[----:B------:R-:W-:Y:S05]  /*0df0*/  BRA `(.L_x_24023) ;  /* 0x0000000000107947 */ /* 0x000fea0003800000 */
.L_x_24022:
[----:B------:R-:W0:Y:S02]  /*0e00*/  MUFU.RCP R0, R23 ;  /* 0x0000001700007308 */ /* 0x000e240000001000 */
[----:B0-----:R-:W-:-:S04]  /*0e10*/  FFMA R10, R23, R0, -1 ;  /* 0xbf800000170a7423 */ /* 0x001fc80000000000 */
[----:B------:R-:W-:-:S04]  /*0e20*/  FADD.FTZ R11, -R10, -RZ ;  /* 0x800000ff0a0b7221 */ /* 0x000fc80000010100 */
[----:B------:R-:W-:-:S07]  /*0e30*/  FFMA R0, R0, R11, R0 ;  /* 0x0000000b00007223 */ /* 0x000fce0000000000 */
.L_x_24023:
[----:B------:R-:W-:Y:S05]  /*0e40*/  BSYNC.RECONVERGENT B1 ;  /* 0x0000000000017941 */ /* 0x000fea0003800200 */
.L_x_24021:
        /* <DEDUP_REMOVED lines=21> */
.L_x_24025:
[----:B------:R-:W0:Y:S02]  /*0fa0*/  MUFU.RCP R0, R23 ;  /* 0x0000001700007308 */ /* 0x000e240000001000 */
[----:B0-----:R-:W-:-:S04]  /*0fb0*/  FFMA R6, R23, R0, -1 ;  /* 0xbf80000017067423 */ /* 0x001fc80000000000 */
[----:B------:R-:W-:-:S04]  /*0fc0*/  FADD.FTZ R11, -R6, -RZ ;  /* 0x800000ff060b7221 */ /* 0x000fc80000010100 */
[----:B------:R-:W-:-:S07]  /*0fd0*/  FFMA R0, R0, R11, R0 ;  /* 0x0000000b00007223 */ /* 0x000fce0000000000 */
.L_x_24026:
[----:B------:R-:W-:Y:S05]  /*0fe0*/  BSYNC.RECONVERGENT B1 ;  /* 0x0000000000017941 */ /* 0x000fea0003800200 */
.L_x_24024:
[----:B------:R-:W0:Y:S01]  /*0ff0*/  LDCU UR4, c[0x0][0x3cc] ;  /* 0x00007980ff0477ac */ /* 0x000e220008000800 */
[C---:B------:R-:W-:Y:S01]  /*1000*/  ISETP.GE.U32.AND P1, PT, R3.reuse, UR25, PT ;  /* 0x0000001903007c0c */ /* 0x040fe2000bf26070 */
[----:B------:R-:W-:Y:S01]  /*1010*/  VIADD R26, R3, 0x2 ;  /* 0x00000002031a7836 */ /* 0x000fe20000000000 */
[----:B------:R-:W-:Y:S01]  /*1020*/  IADD3 R20, PT, PT, R4, 0x1e, RZ ;  /* 0x0000001e04147810 */ /* 0x000fe20007ffe0ff */
[----:B------:R-:W-:Y:S01]  /*1030*/  IMAD.U32 R34, RZ, RZ, UR7 ;  /* 0x00000007ff227e24 */ /* 0x000fe2000f8e00ff */
[----:B------:R-:W-:Y:S01]  /*1040*/  ISETP.GE.U32.OR P1, PT, R19, UR24, P1 ;  /* 0x0000001813007c0c */ /* 0x000fe20008f26470 */
[----:B------:R-:W-:Y:S01]  /*1050*/  FMUL R0, R0, R7 ;  /* 0x0000000700007220 */ /* 0x000fe20000400000 */
[----:B------:R-:W-:Y:S01]  /*1060*/  LOP3.LUT R20, R20, 0x1f, RZ, 0xc0, !PT ;  /* 0x0000001f14147812 */ /* 0x000fe200078ec0ff */
[----:B------:R-:W-:Y:S01]  /*1070*/  IMAD R21, R12, UR31, RZ ;  /* 0x0000001f0c157c24 */ /* 0x000fe2000f8e02ff */
[----:B------:R-:W-:Y:S01]  /*1080*/  ISETP.GE.U32.AND P0, PT, R26, UR25, PT ;  /* 0x000000191a007c0c */ /* 0x000fe2000bf06070 */
[----:B------:R-:W-:Y:S01]  /*1090*/  FMUL R10, R17, UR13 ;  /* 0x0000000d110a7c20 */ /* 0x000fe20008400000 */
[----:B------:R-:W-:Y:S01]  /*10a0*/  FMUL R11, R25, UR13 ;  /* 0x0000000d190b7c20 */ /* 0x000fe20008400000 */
[----:B------:R-:W-:Y:S01]  /*10b0*/  IMAD.U32 R29, RZ, RZ, UR30 ;  /* 0x0000001eff1d7e24 */ /* 0x000fe2000f8e00ff */
[----:B------:R-:W-:-:S05]  /*10c0*/  ISETP.LT.U32.AND P0, PT, R20, UR24, !P0 ;  /* 0x0000001814007c0c */ /* 0x000fca000c701070 */
[C---:B------:R-:W-:Y:S01]  /*10d0*/  @!P1 LEA R6, P2, R18.reuse, UR8, 0x3 ;  /* 0x0000000812069c11 */ /* 0x040fe2000f8418ff */
[----:B0-----:R-:W-:Y:S01]  /*10e0*/  IMAD.U32 R35, RZ, RZ, UR4 ;  /* 0x00000004ff237e24 */ /* 0x001fe2000f8e00ff */
[C---:B------:R-:W-:Y:S02]  /*10f0*/  @!P1 IADD3 R19, P3, PT, R18.reuse, UR30, RZ ;  /* 0x0000001e12139c10 */ /* 0x040fe4000ff7e0ff */
[----:B------:R-:W-:Y:S01]  /*1100*/  @!P1 LEA.HI.X R7, R18, UR9, R13, 0x3, P2 ;  /* 0x0000000912079c11 */ /* 0x000fe200090f1c0d */
[----:B------:R-:W-:Y:S01]  /*1110*/  IMAD.WIDE.U32 R34, R12, UR30, R34 ;  /* 0x0000001e0c227c25 */ /* 0x000fe2000f8e0022 */
[----:B------:R-:W-:-:S03]  /*1120*/  @!P1 IADD3.X R22, PT, PT, R13, UR31, RZ, P3, !PT ;  /* 0x0000001f0d169c10 */ /* 0x000fc60009ffe4ff */
[----:B------:R-:W-:Y:S01]  /*1130*/  FMUL R12, R27, UR13 ;  /* 0x0000000d1b0c7c20 */ /* 0x000fe20008400000 */
[----:B------:R-:W-:Y:S01]  /*1140*/  @!P1 LEA R18, P2, R19, UR8, 0x3 ;  /* 0x0000000813129c11 */ /* 0x000fe2000f8418ff */
[----:B------:R-:W-:Y:S01]  /*1150*/  FMUL R13, R0, UR13 ;  /* 0x0000000d000d7c20 */ /* 0x000fe20008400000 */
[----:B------:R-:W-:Y:S01]  /*1160*/  IADD3 R21, PT, PT, R21, R35, RZ ;  /* 0x0000002315157210 */ /* 0x000fe20007ffe0ff */
[----:B------:R0:W-:Y:S01]  /*1170*/  @!P1 STG.E.64 desc[UR22][R6.64], R10 ;  /* 0x0000000a06009986 */ /* 0x0001e2000c101b16 */
[----:B------:R-:W-:Y:S02]  /*1180*/  @!P1 LEA.HI.X R19, R19, UR9, R22, 0x3, P2 ;  /* 0x0000000913139c11 */ /* 0x000fe400090f1c16 */
[----:B------:R-:W-:Y:S01]  /*1190*/  MOV R31, 0x3bbb989d ;  /* 0x3bbb989d001f7802 */ /* 0x000fe20000000f00 */
[----:B------:R-:W-:Y:S01]  /*11a0*/  IMAD.MOV.U32 R37, RZ, RZ, 0x437c0000 ;  /* 0x437c0000ff257424 */ /* 0x000fe200078e00ff */
[----:B------:R-:W-:Y:S01]  /*11b0*/  @P0 IADD3 R22, P2, PT, R20, R34, RZ ;  /* 0x0000002214160210 */ /* 0x000fe20007f5e0ff */
[----:B------:R1:W-:Y:S01]  /*11c0*/  @!P1 STG.E.64 desc[UR22][R18.64], R12 ;  /* 0x0000000c12009986 */ /* 0x0003e2000c101b16 */
[----:B------:R-:W-:-:S03]  /*11d0*/  VOTEU.ANY UP0, P0 ;  /* 0x0000000000ff7886 */ /* 0x000fc60000000100 */
[----:B------:R-:W-:Y:S01]  /*11e0*/  @P0 IMAD.X R23, RZ, RZ, R21, P2 ;  /* 0x000000ffff170224 */ /* 0x000fe200010e0615 */
[----:B------:R-:W-:Y:S01]  /*11f0*/  @P0 IADD3 R24, P2, P3, R34, UR7, R20 ;  /* 0x0000000722180c10 */ /* 0x000fe2000fb5e014 */
[----:B------:R-:W-:Y:S01]  /*1200*/  @UP0 UIMAD UR5, UR31, 0x3, URZ ;  /* 0x000000031f0508a4 */ /* 0x000fe2000f8e02ff */
[----:B0-----:R-:W-:Y:S02]  /*1210*/  @P0 IMAD.WIDE.U32 R6, R29, 0x3, R22 ;  /* 0x000000031d060825 */ /* 0x001fe400078e0016 */
[----:B------:R-:W-:Y:S02]  /*1220*/  @P0 IADD3.X R23, PT, PT, R21, UR4, RZ, P2, P3 ;  /* 0x0000000415170c10 */ /* 0x000fe400097e64ff */
[----:B------:R-:W-:Y:S01]  /*1230*/  @P0 LEA R28, P1, R24, UR20, 0x3 ;  /* 0x00000014181c0c11 */ /* 0x000fe2000f8218ff */
[----:B------:R-:W-:Y:S01]  /*1240*/  @P0 VIADD R7, R7, UR5 ;  /* 0x0000000507070c36 */ /* 0x000fe20008000000 */
[----:B------:R-:W-:Y:S02]  /*1250*/  @P0 LEA R22, P2, R6, UR20, 0x3 ;  /* 0x0000001406160c11 */ /* 0x000fe4000f8418ff */
[----:B-1----:R-:W-:-:S02]  /*1260*/  CS2R R18, SRZ ;  /* 0x0000000000127805 */ /* 0x002fc4000001ff00 */
[----:B------:R-:W-:Y:S01]  /*1270*/  @P0 LEA.HI.X R29, R24, UR21, R23, 0x3, P1 ;  /* 0x00000015181d0c11 */ /* 0x000fe200088f1c17 */
[----:B------:R-:W-:Y:S01]  /*1280*/  FMUL R24, R8, -1.7020000219345092773 ;  /* 0xbfd9db2308187820 */ /* 0x000fe20000400000 */
[----:B------:R-:W-:Y:S02]  /*1290*/  @P0 LEA.HI.X R23, R6, UR21, R7, 0x3, P2 ;  /* 0x0000001506170c11 */ /* 0x000fe400090f1c07 */
[----:B------:R-:W-:Y:S01]  /*12a0*/  CS2R R6, SRZ ;  /* 0x0000000000067805 */ /* 0x000fe2000001ff00 */
[----:B------:R-:W-:Y:S02]  /*12b0*/  FFMA.SAT R30, R24, R31, 0.5 ;  /* 0x3f000000181e7423 */ /* 0x000fe4000000201f */
[----:B------:R-:W5:Y:S02]  /*12c0*/  @P0 LDG.E.64 R18, desc[UR22][R22.64] ;  /* 0x0000001616120981 */ /* 0x000f64000c1e1b00 */
[----:B------:R-:W-:Y:S02]  /*12d0*/  FFMA.RM R30, R30, R37, 12582913 ;  /* 0x4b4000011e1e7423 */ /* 0x000fe40000004025 */
[----:B------:R0:W5:Y:S02]  /*12e0*/  @P0 LDG.E.64 R6, desc[UR22][R28.64] ;  /* 0x000000161c060981 */ /* 0x000164000c1e1b00 */
[----:B------:R-:W-:-:S04]  /*12f0*/  FADD R31, R30, -12583039 ;  /* 0xcb40007f1e1f7421 */ /* 0x000fc80000000000 */
[----:B------:R-:W-:-:S04]  /*1300*/  FFMA R31, R24, 1.4426950216293334961, -R31 ;  /* 0x3fb8aa3b181f7823 */ /* 0x000fc8000000081f */
[----:B------:R-:W-:-:S06]  /*1310*/  FFMA R31, R24, 1.925963033500011079e-08, R31 ;  /* 0x32a57060181f7823 */ /* 0x000fcc000000001f */
        /* <DEDUP_REMOVED lines=11> */
[----:B------:R-:W-:Y:S05]  /*13d0*/  @P0 BRA `(.L_x_24028) ;  /* 0x0000000000100947 */ /* 0x000fea0003800000 */
[----:B------:R-:W-:Y:S02]  /*13e0*/  MOV R0, R29 ;  /* 0x0000001d00007202 */ /* 0x000fe40000000f00 */
[----:B------:R-:W-:-:S07]  /*13f0*/  MOV R22, 0x1410 ;  /* 0x0000141000167802 */ /* 0x000fce0000000f00 */
[----:B-----5:R-:W-:Y:S05]  /*1400*/  CALL.REL.NOINC `($__internal_569_$__cuda_sm20_rcp_rn_f32_slowpath) ;  /* 0x0000003000907944 */ /* 0x020fea0003c00000 */
[----:B------:R-:W-:Y:S05]  /*1410*/  BRA `(.L_x_24029) ;  /* 0x0000000000107947 */ /* 0x000fea0003800000 */
.L_x_24028:
[----:B------:R-:W0:Y:S02]  /*1420*/  MUFU.RCP R0, R29 ;  /* 0x0000001d00007308 */ /* 0x000e240000001000 */
[----:B0-----:R-:W-:-:S04]  /*1430*/  FFMA R22, R29, R0, -1 ;  /* 0xbf8000001d167423 */ /* 0x001fc80000000000 */
[----:B------:R-:W-:-:S04]  /*1440*/  FADD.FTZ R23, -R22, -RZ ;  /* 0x800000ff16177221 */ /* 0x000fc80000010100 */
[----:B------:R-:W-:-:S07]  /*1450*/  FFMA R0, R0, R23, R0 ;  /* 0x0000001700007223 */ /* 0x000fce0000000000 */
.L_x_24029:
[----:B------:R-:W-:Y:S05]  /*1460*/  BSYNC.RECONVERGENT B1 ;  /* 0x0000000000017941 */ /* 0x000fea0003800200 */
.L_x_24027:
        /* <DEDUP_REMOVED lines=19> */
[----:B-----5:R-:W-:Y:S05]  /*15a0*/  CALL.REL.NOINC `($__internal_569_$__cuda_sm20_rcp_rn_f32_slowpath) ;  /* 0x0000003000287944 */ /* 0x020fea0003c00000 */
[----:B------:R-:W-:Y:S05]  /*15b0*/  BRA `(.L_x_24032) ;  /* 0x0000000000107947 */ /* 0x000fea0003800000 */
.L_x_24031:
[----:B------:R-:W0:Y:S02]  /*15c0*/  MUFU.RCP R0, R29 ;  /* 0x0000001d00007308 */ /* 0x000e240000001000 */
[----:B0-----:R-:W-:-:S04]  /*15d0*/  FFMA R22, R29, R0, -1 ;  /* 0xbf8000001d167423 */ /* 0x001fc80000000000 */
[----:B------:R-:W-:-:S04]  /*15e0*/  FADD.FTZ R23, -R22, -RZ ;  /* 0x800000ff16177221 */ /* 0x000fc80000010100 */
[----:B------:R-:W-:-:S07]  /*15f0*/  FFMA R0, R0, R23, R0 ;  /* 0x0000001700007223 */ /* 0x000fce0000000000 */
.L_x_24032:
[----:B------:R-:W-:Y:S05]  /*1600*/  BSYNC.RECONVERGENT B1 ;  /* 0x0000000000017941 */ /* 0x000fea0003800200 */
.L_x_24030:
        /* <DEDUP_REMOVED lines=19> */
[----:B-----5:R-:W-:Y:S05]  /*1740*/  CALL.REL.NOINC `($__internal_569_$__cuda_sm20_rcp_rn_f32_slowpath) ;  /* 0x0000002c00c07944 */ /* 0x020fea0003c00000 */
[----:B------:R-:W-:Y:S05]  /*1750*/  BRA `(.L_x_24035) ;  /* 0x0000000000107947 */ /* 0x000fea0003800000 */
.L_x_24034:
[----:B------:R-:W0:Y:S02]  /*1760*/  MUFU.RCP R0, R29 ;  /* 0x0000001d00007308 */ /* 0x000e240000001000 */
[----:B0-----:R-:W-:-:S04]  /*1770*/  FFMA R22, R29, R0, -1 ;  /* 0xbf8000001d167423 */ /* 0x001fc80000000000 */
[----:B------:R-:W-:-:S04]  /*1780*/  FADD.FTZ R23, -R22, -RZ ;  /* 0x800000ff16177221 */ /* 0x000fc80000010100 */
[----:B------:R-:W-:-:S07]  /*1790*/  FFMA R0, R0, R23, R0 ;  /* 0x0000001700007223 */ /* 0x000fce0000000000 */
.L_x_24035:
[----:B------:R-:W-:Y:S05]  /*17a0*/  BSYNC.RECONVERGENT B1 ;  /* 0x0000000000017941 */ /* 0x000fea0003800200 */
.L_x_24033:
        /* <DEDUP_REMOVED lines=21> */
.L_x_24037:
[----:B------:R-:W0:Y:S02]  /*1900*/  MUFU.RCP R0, R29 ;  /* 0x0000001d00007308 */ /* 0x000e240000001000 */
[----:B0-----:R-:W-:-:S04]  /*1910*/  FFMA R14, R29, R0, -1 ;  /* 0xbf8000001d0e7423 */ /* 0x001fc80000000000 */
[----:B------:R-:W-:-:S04]  /*1920*/  FADD.FTZ R23, -R14, -RZ ;  /* 0x800000ff0e177221 */ /* 0x000fc80000010100 */
[----:B------:R-:W-:-:S07]  /*1930*/  FFMA R0, R0, R23, R0 ;  /* 0x0000001700007223 */ /* 0x000fce0000000000 */
.L_x_24038:
[----:B------:R-:W-:Y:S05]  /*1940*/  BSYNC.RECONVERGENT B1 ;  /* 0x0000000000017941 */ /* 0x000fea0003800200 */
.L_x_24036:
[----:B------:R-:W-:Y:S01]  /*1950*/  ISETP.GE.U32.AND P0, PT, R5, UR25, PT ;  /* 0x0000001905007c0c */ /* 0x000fe2000bf06070 */
[----:B------:R-:W0:Y:S01]  /*1960*/  LDCU UR4, c[0x0][0x3cc] ;  /* 0x00007980ff0477ac */ /* 0x000e220008000800 */
[----:B------:R-:W-:Y:S01]  /*1970*/  IADD3 R33, P4, PT, R34, UR7, RZ ;  /* 0x0000000722217c10 */ /* 0x000fe2000ff9e0ff */
[----:B------:R-:W-:Y:S01]  /*1980*/  VIADD R34, R4, 0x1d ;  /* 0x0000001d04227836 */ /* 0x000fe20000000000 */
[----:B------:R-:W-:Y:S01]  /*1990*/  ISETP.GE.U32.OR P0, PT, R16, UR24, P0 ;  /* 0x0000001810007c0c */ /* 0x000fe20008706470 */
[----:B------:R-:W-:Y:S01]  /*19a0*/  VIADD R27, R3, 0x3 ;  /* 0x00000003031b7836 */ /* 0x000fe20000000000 */
[----:B------:R-:W-:Y:S01]  /*19b0*/  MOV R16, 0x3bbb989d ;  /* 0x3bbb989d00107802 */ /* 0x000fe20000000f00 */
[----:B-----5:R-:W-:Y:S01]  /*19c0*/  FMUL R23, R6, -1.7020000219345092773 ;  /* 0xbfd9db2306177820 */ /* 0x020fe20000400000 */
[----:B------:R-:W-:Y:S01]  /*19d0*/  FMNMX3 R22, |R8|, R25, |R9|, !PT ;  /* 0x0000001908167276 */ /* 0x000fe20007800609 */
[----:B------:R-:W-:Y:S01]  /*19e0*/  IMAD.MOV.U32 R28, RZ, RZ, 0x437c0000 ;  /* 0x437c0000ff1c7424 */ /* 0x000fe200078e00ff */
[----:B------:R-:W-:Y:S01]  /*19f0*/  LOP3.LUT R34, R34, 0x1f, RZ, 0xc0, !PT ;  /* 0x0000001f22227812 */ /* 0x000fe200078ec0ff */
[----:B------:R-:W-:Y:S01]  /*1a00*/  FFMA.SAT R25, R23, R16, 0.5 ;  /* 0x3f00000017197423 */ /* 0x000fe20000002010 */
[----:B------:R-:W-:Y:S01]  /*1a10*/  ISETP.GE.U32.AND P1, PT, R27, UR25, PT ;  /* 0x000000191b007c0c */ /* 0x000fe2000bf26070 */
[----:B------:R-:W-:Y:S01]  /*1a20*/  FMUL R14, R8, UR13 ;  /* 0x0000000d080e7c20 */ /* 0x000fe20008400000 */
[----:B------:R-:W-:Y:S01]  /*1a30*/  FMUL R0, R0, R15 ;  /* 0x0000000f00007220 */ /* 0x000fe20000400000 */
[----:B------:R-:W-:Y:S01]  /*1a40*/  FMUL R15, R9, UR13 ;  /* 0x0000000d090f7c20 */ /* 0x000fe20008400000 */
[----:B------:R-:W-:Y:S01]  /*1a50*/  ISETP.LT.U32.AND P1, PT, R34, UR24, !P1 ;  /* 0x0000001822007c0c */ /* 0x000fe2000cf21070 */
[----:B------:R-:W-:Y:S01]  /*1a60*/  FFMA.RM R28, R25, R28, 12582913 ;  /* 0x4b400001191c7423 */ /* 0x000fe2000000401c */
[----:B------:R-:W-:-:S02]  /*1a70*/  @!P0 LEA R30, P2, R24, UR8, 0x3 ;  /* 0x00000008181e8c11 */ /* 0x000fc4000f8418ff */
[C---:B------:R-:W-:Y:S02]  /*1a80*/  @!P0 IADD3 R16, P3, PT, R24.reuse, UR30, RZ ;  /* 0x0000001e18108c10 */ /* 0x040fe4000ff7e0ff */
[----:B------:R-:W-:Y:S01]  /*1a90*/  @!P0 LEA.HI.X R31, R24, UR9, R17, 0x3, P2 ;  /* 0x00000009181f8c11 */ /* 0x000fe200090f1c11 */
[----:B------:R-:W-:Y:S01]  /*1aa0*/  FADD R24, R28, -12583039 ;  /* 0xcb40007f1c187421 */ /* 0x000fe20000000000 */
[----:B------:R-:W-:Y:S02]  /*1ab0*/  @!P0 IADD3.X R17, PT, PT, R17, UR31, RZ, P3, !PT ;  /* 0x0000001f11118c10 */ /* 0x000fe40009ffe4ff */
[C---:B------:R-:W-:Y:S01]  /*1ac0*/  @!P0 LEA R8, P2, R16.reuse, UR8, 0x3 ;  /* 0x0000000810088c11 */ /* 0x040fe2000f8418ff */
[----:B------:R1:W-:Y:S01]  /*1ad0*/  @!P0 STG.E.64 desc[UR22][R30.64], R14 ;  /* 0x0000000e1e008986 */ /* 0x0003e2000c101b16 */
[----:B0-----:R-:W-:Y:S01]  /*1ae0*/  IADD3.X R21, PT, PT, R21, UR4, RZ, P4, !PT ;  /* 0x0000000415157c10 */ /* 0x001fe2000a7fe4ff */
[C---:B------:R-:W-:Y:S01]  /*1af0*/  FFMA R24, R23.reuse, 1.4426950216293334961, -R24 ;  /* 0x3fb8aa3b17187823 */ /* 0x040fe20000000818 */
[----:B------:R-:W-:Y:S01]  /*1b00*/  @!P0 LEA.HI.X R9, R16, UR9, R17, 0x3, P2 ;  /* 0x0000000910098c11 */ /* 0x000fe200090f1c11 */
[----:B------:R-:W-:Y:S01]  /*1b10*/  FMUL R16, R32, UR13 ;  /* 0x0000000d20107c20 */ /* 0x000fe20008400000 */
[----:B------:R-:W-:Y:S01]  /*1b20*/  FMUL R17, R0, UR13 ;  /* 0x0000000d00117c20 */ /* 0x000fe20008400000 */
[----:B------:R-:W-:Y:S01]  /*1b30*/  IADD3 R36, P2, PT, R34, R33, RZ ;  /* 0x0000002122247210 */ /* 0x000fe20007f5e0ff */
[----:B------:R-:W-:-:S03]  /*1b40*/  FFMA R29, R23, 1.925963033500011079e-08, R24 ;  /* 0x32a57060171d7823 */ /* 0x000fc60000000018 */
[----:B------:R0:W-:Y:S01]  /*1b50*/  @!P0 STG.E.64 desc[UR22][R8.64], R16 ;  /* 0x0000001008008986 */ /* 0x0001e2000c101b16 */
[----:B------:R-:W-:Y:S02]  /*1b60*/  IADD3.X R37, PT, PT, RZ, R21, RZ, P2, !PT ;  /* 0x00000015ff257210 */ /* 0x000fe400017fe4ff */
[----:B------:R-:W-:-:S04]  /*1b70*/  @P1 IADD3 R25, P0, PT, R36, UR7, RZ ;  /* 0x0000000724191c10 */ /* 0x000fc8000ff1e0ff */
[----:B-1----:R-:W-:Y:S02]  /*1b80*/  @P1 IADD3.X R30, PT, PT, R37, UR4, RZ, P0, !PT ;  /* 0x00000004251e1c10 */ /* 0x002fe400087fe4ff */
[----:B------:R-:W-:-:S04]  /*1b90*/  @P1 LEA R24, P0, R25, UR20, 0x3 ;  /* 0x0000001419181c11 */ /* 0x000fc8000f8018ff */
[----:B------:R-:W-:Y:S02]  /*1ba0*/  @P1 LEA.HI.X R25, R25, UR21, R30, 0x3, P0 ;  /* 0x0000001519191c11 */ /* 0x000fe400080f1c1e */
[----:B0-----:R-:W-:Y:S01]  /*1bb0*/  CS2R R8, SRZ ;  /* 0x0000000000087805 */ /* 0x001fe2000001ff00 */
[----:B------:R-:W0:Y:S01]  /*1bc0*/  MUFU.EX2 R30, R29 ;  /* 0x0000001d001e7308 */ /* 0x000e220000000800 */
[----:B------:R-:W-:Y:S01]  /*1bd0*/  IMAD.U32 R23, RZ, RZ, UR30 ;  /* 0x0000001eff177e24 */ /* 0x000fe2000f8e00ff */
[----:B------:R-:W-:-:S03]  /*1be0*/  VOTEU.ANY UP0, P1 ;  /* 0x0000000000ff7886 */ /* 0x000fc60000800100 */
[----:B------:R1:W5:Y:S02]  /*1bf0*/  @P1 LDG.E.64 R8, desc[UR22][R24.64] ;  /* 0x0000001618081981 */ /* 0x000364000c1e1b00 */
[----:B------:R-:W-:Y:S01]  /*1c00*/  @UP0 UIMAD UR4, UR31, 0x3, URZ ;  /* 0x000000031f0408a4 */ /* 0x000fe2000f8e02ff */
[----:B-1----:R-:W-:-:S04]  /*1c10*/  @P1 IMAD.WIDE.U32 R24, R23, 0x3, R36 ;  /* 0x0000000317181825 */ /* 0x002fc800078e0024 */
[----:B------:R-:W-:Y:S01]  /*1c20*/  IMAD.SHL.U32 R23, R28, 0x800000, RZ ;  /* 0x008000001c177824 */ /* 0x000fe200078e00ff */
[----:B------:R-:W-:Y:S01]  /*1c30*/  @P1 LEA R28, P0, R24, UR20, 0x3 ;  /* 0x00000014181c1c11 */ /* 0x000fe2000f8018ff */
[----:B------:R-:W-:Y:S02]  /*1c40*/  @P1 VIADD R31, R25, UR4 ;  /* 0x00000004191f1c36 */ /* 0x000fe40008000000 */
[----:B0-----:R-:W-:-:S03]  /*1c50*/  FFMA R23, R23, R30, 1 ;  /* 0x3f80000017177423 */ /* 0x001fc6000000001e */
[----:B------:R-:W-:Y:S02]  /*1c60*/  @P1 LEA.HI.X R29, R24, UR21, R31, 0x3, P0 ;  /* 0x00000015181d1c11 */ /* 0x000fe400080f1c1f */
[----:B------:R-:W-:Y:S02]  /*1c70*/  CS2R R24, SRZ ;  /* 0x0000000000187805 */ /* 0x000fe4000001ff00 */
[----:B------:R-:W-:-:S04]  /*1c80*/  IADD3 R30, PT, PT, R23, 0x1800000, RZ ;  /* 0x01800000171e7810 */ /* 0x000fc80007ffe0ff */
[----:B------:R-:W-:Y:S01]  /*1c90*/  LOP3.LUT R30, R30, 0x7f800000, RZ, 0xc0, !PT ;  /* 0x7f8000001e1e7812 */ /* 0x000fe200078ec0ff */
[----:B------:R0:W5:Y:S01]  /*1ca0*/  @P1 LDG.E.64 R24, desc[UR22][R28.64] ;  /* 0x000000161c181981 */ /* 0x000162000c1e1b00 */
[----:B------:R-:W-:Y:S01]  /*1cb0*/  IADD3 R33, P1, PT, R20, R33, RZ ;  /* 0x0000002114217210 */ /* 0x000fe20007f3e0ff */
[----:B------:R-:W-:Y:S01]  /*1cc0*/  BSSY.RECONVERGENT B1, `(.L_x_24039) ;  /* 0x000000d000017945 */ /* 0x000fe20003800200 */
[----:B------:R-:W-:Y:S02]  /*1cd0*/  ISETP.GT.U32.AND P0, PT, R30, 0x1ffffff, PT ;  /* 0x01ffffff1e00780c */ /* 0x000fe40003f04070 */
[----:B------:R-:W-:Y:S01]  /*1ce0*/  FMNMX3 R32, |R32|, R22, |R0|, !PT ;  /* 0x0000001620207276 */ /* 0x000fe20007800600 */
[----:B------:R-:W-:-:S10]  /*1cf0*/  IMAD.X R21, RZ, RZ, R21, P1 ;  /* 0x000000ffff157224 */ /* 0x000fd400008e0615 */
[----:B0-----:R-:W-:Y:S05]  /*1d00*/  @P0 BRA `(.L_x_24040) ;  /* 0x0000000000100947 */ /* 0x001fea0003800000 */
[----:B------:R-:W-:Y:S01]  /*1d10*/  IMAD.MOV.U32 R0, RZ, RZ, R23 ;  /* 0x000000ffff007224 */ /* 0x000fe200078e0017 */
[----:B------:R-:W-:-:S07]  /*1d20*/  MOV R22, 0x1d40 ;  /* 0x00001d4000167802 */ /* 0x000fce0000000f00 */
[----:B-----5:R-:W-:Y:S05]  /*1d30*/  CALL.REL.NOINC `($__internal_569_$__cuda_sm20_rcp_rn_f32_slowpath) ;  /* 0x0000002800447944 */ /* 0x020fea0003c00000 */
[----:B------:R-:W-:Y:S05]  /*1d40*/  BRA `(.L_x_24041) ;  /* 0x0000000000107947 */ /* 0x000fea0003800000 */
.L_x_24040:
[----:B------:R-:W0:Y:S02]  /*1d50*/  MUFU.RCP R0, R23 ;  /* 0x0000001700007308 */ /* 0x000e240000001000 */
[----:B0-----:R-:W-:-:S04]  /*1d60*/  FFMA R22, R23, R0, -1 ;  /* 0xbf80000017167423 */ /* 0x001fc80000000000 */
[----:B------:R-:W-:-:S04]  /*1d70*/  FADD.FTZ R29, -R22, -RZ ;  /* 0x800000ff161d7221 */ /* 0x000fc80000010100 */
[----:B------:R-:W-:-:S07]  /*1d80*/  FFMA R0, R0, R29, R0 ;  /* 0x0000001d00007223 */ /* 0x000fce0000000000 */
.L_x_24041:
[----:B------:R-:W-:Y:S05]  /*1d90*/  BSYNC.RECONVERGENT B1 ;  /* 0x0000000000017941 */ /* 0x000fea0003800200 */
.L_x_24039:
        /* <DEDUP_REMOVED lines=21> */
.L_x_24043:
[----:B------:R-:W0:Y:S02]  /*1ef0*/  MUFU.RCP R0, R31 ;  /* 0x0000001f00007308 */ /* 0x000e240000001000 */
[----:B0-----:R-:W-:-:S04]  /*1f00*/  FFMA R22, R31, R0, -1 ;  /* 0xbf8000001f167423 */ /* 0x001fc80000000000 */
[----:B------:R-:W-:-:S04]  /*1f10*/  FADD.FTZ R23, -R22, -RZ ;  /* 0x800000ff16177221 */ /* 0x000fc80000010100 */
[----:B------:R-:W-:-:S07]  /*1f20*/  FFMA R0, R0, R23, R0 ;  /* 0x0000001700007223 */ /* 0x000fce0000000000 */
.L_x_24044:
[----:B------:R-:W-:Y:S05]  /*1f30*/  BSYNC.RECONVERGENT B1 ;  /* 0x0000000000017941 */ /* 0x000fea0003800200 */
.L_x_24042:
        /* <DEDUP_REMOVED lines=19> */
[----:B-----5:R-:W-:Y:S05]  /*2070*/  CALL.REL.NOINC `($__internal_569_$__cuda_sm20_rcp_rn_f32_slowpath) ;  /* 0x0000002400747944 */ /* 0x020fea0003c00000 */
[----:B------:R-:W-:Y:S05]  /*2080*/  BRA `(.L_x_24047) ;  /* 0x0000000000107947 */ /* 0x000fea0003800000 */
.L_x_24046:
[----:B------:R-:W0:Y:S02]  /*2090*/  MUFU.RCP R0, R31 ;  /* 0x0000001f00007308 */ /* 0x000e240000001000 */
[----:B0-----:R-:W-:-:S04]  /*20a0*/  FFMA R22, R31, R0, -1 ;  /* 0xbf8000001f167423 */ /* 0x001fc80000000000 */
[----:B------:R-:W-:-:S04]  /*20b0*/  FADD.FTZ R23, -R22, -RZ ;  /* 0x800000ff16177221 */ /* 0x000fc80000010100 */
[----:B------:R-:W-:-:S07]  /*20c0*/  FFMA R0, R0, R23, R0 ;  /* 0x0000001700007223 */ /* 0x000fce0000000000 */
.L_x_24047:
[----:B------:R-:W-:Y:S05]  /*20d0*/  BSYNC.RECONVERGENT B1 ;  /* 0x0000000000017941 */ /* 0x000fea0003800200 */
.L_x_24045:
        /* <DEDUP_REMOVED lines=21> */
.L_x_24049:
[----:B------:R-:W0:Y:S02]  /*2230*/  MUFU.RCP R0, R31 ;  /* 0x0000001f00007308 */ /* 0x000e240000001000 */
[----:B0-----:R-:W-:-:S04]  /*2240*/  FFMA R18, R31, R0, -1 ;  /* 0xbf8000001f127423 */ /* 0x001fc80000000000 */
[----:B------:R-:W-:-:S04]  /*2250*/  FADD.FTZ R23, -R18, -RZ ;  /* 0x800000ff12177221 */ /* 0x000fc80000010100 */
[----:B------:R-:W-:-:S07]  /*2260*/  FFMA R0, R0, R23, R0 ;  /* 0x0000001700007223 */ /* 0x000fce0000000000 */
.L_x_24050:
[----:B------:R-:W-:Y:S05]  /*2270*/  BSYNC.RECONVERGENT B1 ;  /* 0x0000000000017941 */ /* 0x000fea0003800200 */
.L_x_24048:
[----:B------:R-:W-:Y:S01]  /*2280*/  ISETP.GE.U32.AND P0, PT, R26, UR25, PT ;  /* 0x000000191a007c0c */ /* 0x000fe2000bf06070 */
[----:B------:R-:W-:Y:S02]  /*2290*/  IMAD.MOV.U32 R31, RZ, RZ, 0x3bbb989d ;  /* 0x3bbb989dff1f7424 */ /* 0x000fe400078e00ff */
[----:B-----5:R-:W-:Y:S01]  /*22a0*/  FMUL R30, R8, -1.7020000219345092773 ;  /* 0xbfd9db23081e7820 */ /* 0x020fe20000400000 */
[----:B------:R-:W-:Y:S01]  /*22b0*/  FMUL R0, R0, R19 ;  /* 0x0000001300007220 */ /* 0x000fe20000400000 */
[----:B------:R-:W-:Y:S01]  /*22c0*/  ISETP.GE.U32.OR P0, PT, R20, UR24, P0 ;  /* 0x0000001814007c0c */ /* 0x000fe20008706470 */
[----:B------:R-:W-:Y:S01]  /*22d0*/  FMUL R18, R6, UR13 ;  /* 0x0000000d06127c20 */ /* 0x000fe20008400000 */
[----:B------:R-:W-:Y:S01]  /*22e0*/  FFMA.SAT R31, R30, R31, 0.5 ;  /* 0x3f0000001e1f7423 */ /* 0x000fe2000000201f */
[----:B------:R-:W-:Y:S01]  /*22f0*/  FMUL R19, R7, UR13 ;  /* 0x0000000d07137c20 */ /* 0x000fe20008400000 */
[----:B------:R-:W0:Y:S01]  /*2300*/  LDCU UR4, c[0x0][0x3cc] ;  /* 0x00007980ff0477ac */ /* 0x000e220008000800 */
[----:B------:R-:W-:Y:S01]  /*2310*/  FMNMX3 R6, |R6|, R32, |R7|, !PT ;  /* 0x0000002006067276 */ /* 0x000fe20007800607 */
[----:B------:R-:W-:Y:S03]  /*2320*/  BSSY.RECONVERGENT B1, `(.L_x_24051) ;  /* 0x0000022000017945 */ /* 0x000fe60003800200 */
[----:B------:R-:W-:-:S04]  /*2330*/  FMNMX3 R6, |R35|, R6, |R0|, !PT ;  /* 0x0000000623067276 */ /* 0x000fc80007800600 */
[C---:B------:R-:W-:Y:S02]  /*2340*/  @!P0 LEA R22, P1, R33.reuse, UR8, 0x3 ;  /* 0x0000000821168c11 */ /* 0x040fe4000f8218ff */
[C---:B------:R-:W-:Y:S02]  /*2350*/  @!P0 IADD3 R20, P2, PT, R33.reuse, UR30, RZ ;  /* 0x0000001e21148c10 */ /* 0x040fe4000ff5e0ff */
[----:B------:R-:W-:Y:S01]  /*2360*/  @!P0 LEA.HI.X R23, R33, UR9, R21, 0x3, P1 ;  /* 0x0000000921178c11 */ /* 0x000fe200088f1c15 */
[----:B------:R-:W-:Y:S01]  /*2370*/  IMAD.MOV.U32 R33, RZ, RZ, 0x437c0000 ;  /* 0x437c0000ff217424 */ /* 0x000fe200078e00ff */
[----:B------:R-:W-:Y:S02]  /*2380*/  @!P0 IADD3.X R21, PT, PT, R21, UR31, RZ, P2, !PT ;  /* 0x0000001f15158c10 */ /* 0x000fe400097fe4ff */
[C---:B------:R-:W-:Y:S01]  /*2390*/  @!P0 LEA R28, P1, R20.reuse, UR8, 0x3 ;  /* 0x00000008141c8c11 */ /* 0x040fe2000f8218ff */
[----:B------:R-:W-:Y:S01]  /*23a0*/  FFMA.RM R31, R31, R33, 12582913 ;  /* 0x4b4000011f1f7423 */ /* 0x000fe20000004021 */
[----:B------:R1:W-:Y:S02]  /*23b0*/  @!P0 STG.E.64 desc[UR22][R22.64], R18 ;  /* 0x0000001216008986 */ /* 0x0003e4000c101b16 */
[----:B------:R-:W-:Y:S01]  /*23c0*/  @!P0 LEA.HI.X R29, R20, UR9, R21, 0x3, P1 ;  /* 0x00000009141d8c11 */ /* 0x000fe200088f1c15 */
[----:B------:R-:W-:Y:S01]  /*23d0*/  FADD R33, R31, -12583039 ;  /* 0xcb40007f1f217421 */ /* 0x000fe20000000000 */
[----:B------:R-:W-:Y:S01]  /*23e0*/  FMUL R20, R35, UR13 ;  /* 0x0000000d23147c20 */ /* 0x000fe20008400000 */
[----:B------:R-:W-:-:S02]  /*23f0*/  FMUL R21, R0, UR13 ;  /* 0x0000000d00157c20 */ /* 0x000fc40008400000 */
[----:B------:R-:W-:-:S03]  /*2400*/  FFMA R33, R30, 1.4426950216293334961, -R33 ;  /* 0x3fb8aa3b1e217823 */ /* 0x000fc60000000821 */
[----:B------:R2:W-:Y:S01]  /*2410*/  @!P0 STG.E.64 desc[UR22][R28.64], R20 ;  /* 0x000000141c008986 */ /* 0x0005e2000c101b16 */
[----:B------:R-:W-:Y:S01]  /*2420*/  FFMA R30, R30, 1.925963033500011079e-08, R33 ;  /* 0x32a570601e1e7823 */ /* 0x000fe20000000021 */
[----:B------:R-:W-:Y:S02]  /*2430*/  IADD3 R33, P1, PT, R36, UR7, RZ ;  /* 0x0000000724217c10 */ /* 0x000fe4000ff3e0ff */
[----:B-1----:R-:W-:Y:S01]  /*2440*/  SHF.L.U32 R22, R31, 0x17, RZ ;  /* 0x000000171f167819 */ /* 0x002fe200000006ff */
[----:B------:R-:W1:Y:S01]  /*2450*/  MUFU.EX2 R23, R30 ;  /* 0x0000001e00177308 */ /* 0x000e620000000800 */
[----:B0-----:R-:W-:-:S03]  /*2460*/  IADD3.X R32, PT, PT, R37, UR4, RZ, P1, !PT ;  /* 0x0000000425207c10 */ /* 0x001fc60008ffe4ff */
[----:B-1----:R-:W-:-:S04]  /*2470*/  FFMA R22, R22, R23, 1 ;  /* 0x3f80000016167423 */ /* 0x002fc80000000017 */
[----:B------:R-:W-:-:S05]  /*2480*/  VIADD R23, R22, 0x1800000 ;  /* 0x0180000016177836 */ /* 0x000fca0000000000 */
[----:B------:R-:W-:-:S04]  /*2490*/  LOP3.LUT R23, R23, 0x7f800000, RZ, 0xc0, !PT ;  /* 0x7f80000017177812 */ /* 0x000fc800078ec0ff */
[----:B------:R-:W-:-:S13]  /*24a0*/  ISETP.GT.U32.AND P0, PT, R23, 0x1ffffff, PT ;  /* 0x01ffffff1700780c */ /* 0x000fda0003f04070 */
[----:B--2---:R-:W-:Y:S05]  /*24b0*/  @P0 BRA `(.L_x_24052) ;  /* 0x0000000000100947 */ /* 0x004fea0003800000 */
[----:B------:R-:W-:Y:S01]  /*24c0*/  IMAD.MOV.U32 R0, RZ, RZ, R22 ;  /* 0x000000ffff007224 */ /* 0x000fe200078e0016 */
[----:B------:R-:W-:-:S07]  /*24d0*/  MOV R22, 0x24f0 ;  /* 0x000024f000167802 */ /* 0x000fce0000000f00 */
[----:B------:R-:W-:Y:S05]  /*24e0*/  CALL.REL.NOINC `($__internal_569_$__cuda_sm20_rcp_rn_f32_slowpath) ;  /* 0x0000002000587944 */ /* 0x000fea0003c00000 */
[----:B------:R-:W-:Y:S05]  /*24f0*/  BRA `(.L_x_24053) ;  /* 0x0000000000107947 */ /* 0x000fea0003800000 */
.L_x_24052:
[----:B------:R-:W0:Y:S02]  /*2500*/  MUFU.RCP R7, R22 ;  /* 0x0000001600077308 */ /* 0x000e240000001000 */
[----:B0-----:R-:W-:-:S04]  /*2510*/  FFMA R0, R22, R7, -1 ;  /* 0xbf80000016007423 */ /* 0x001fc80000000007 */
[----:B------:R-:W-:-:S04]  /*2520*/  FADD.FTZ R0, -R0, -RZ ;  /* 0x800000ff00007221 */ /* 0x000fc80000010100 */
[----:B------:R-:W-:-:S07]  /*2530*/  FFMA R0, R7, R0, R7 ;  /* 0x0000000007007223 */ /* 0x000fce0000000007 */
.L_x_24053:
[----:B------:R-:W-:Y:S05]  /*2540*/  BSYNC.RECONVERGENT B1 ;  /* 0x0000000000017941 */ /* 0x000fea0003800200 */
.L_x_24051:
        /* <DEDUP_REMOVED lines=19> */
[----:B------:R-:W-:Y:S05]  /*2680*/  CALL.REL.NOINC `($__internal_569_$__cuda_sm20_rcp_rn_f32_slowpath) ;  /* 0x0000001c00f07944 */ /* 0x000fea0003c00000 */
[----:B------:R-:W-:Y:S05]  /*2690*/  BRA `(.L_x_24056) ;  /* 0x0000000000107947 */ /* 0x000fea0003800000 */
.L_x_24055:
[----:B------:R-:W0:Y:S02]  /*26a0*/  MUFU.RCP R0, R29 ;  /* 0x0000001d00007308 */ /* 0x000e240000001000 */
[----:B0-----:R-:W-:-:S04]  /*26b0*/  FFMA R8, R29, R0, -1 ;  /* 0xbf8000001d087423 */ /* 0x001fc80000000000 */
[----:B------:R-:W-:-:S04]  /*26c0*/  FADD.FTZ R23, -R8, -RZ ;  /* 0x800000ff08177221 */ /* 0x000fc80000010100 */
[----:B------:R-:W-:-:S07]  /*26d0*/  FFMA R0, R0, R23, R0 ;  /* 0x0000001700007223 */ /* 0x000fce0000000000 */
.L_x_24056:
[----:B------:R-:W-:Y:S05]  /*26e0*/  BSYNC.RECONVERGENT B1 ;  /* 0x0000000000017941 */ /* 0x000fea0003800200 */
.L_x_24054:
        /* <DEDUP_REMOVED lines=15> */
[----:B------:R-:W-:-:S12]  /*27e0*/  FMUL R8, R0, R9 ;  /* 0x0000000900087220 */ /* 0x000fd80000400000 */
[----:B------:R-:W-:Y:S05]  /*27f0*/  @P0 BRA `(.L_x_24058) ;  /* 0x0000000000100947 */ /* 0x000fea0003800000 */
[----:B------:R-:W-:Y:S02]  /*2800*/  MOV R0, R29 ;  /* 0x0000001d00007202 */ /* 0x000fe40000000f00 */
[----:B------:R-:W-:-:S07]  /*2810*/  MOV R22, 0x2830 ;  /* 0x0000283000167802 */ /* 0x000fce0000000f00 */
[----:B------:R-:W-:Y:S05]  /*2820*/  CALL.REL.NOINC `($__internal_569_$__cuda_sm20_rcp_rn_f32_slowpath) ;  /* 0x0000001c00887944 */ /* 0x000fea0003c00000 */
[----:B------:R-:W-:Y:S05]  /*2830*/  BRA `(.L_x_24059) ;  /* 0x0000000000107947 */ /* 0x000fea0003800000 */
.L_x_24058:
[----:B------:R-:W0:Y:S02]  /*2840*/  MUFU.RCP R0, R29 ;  /* 0x0000001d00007308 */ /* 0x000e240000001000 */
[----:B0-----:R-:W-:-:S04]  /*2850*/  FFMA R9, R29, R0, -1 ;  /* 0xbf8000001d097423 */ /* 0x001fc80000000000 */
[----:B------:R-:W-:-:S04]  /*2860*/  FADD.FTZ R9, -R9, -RZ ;  /* 0x800000ff09097221 */ /* 0x000fc80000010100 */
[----:B------:R-:W-:-:S07]  /*2870*/  FFMA R0, R0, R9, R0 ;  /* 0x0000000900007223 */ /* 0x000fce0000000000 */
.L_x_24059:
[----:B------:R-:W-:Y:S05]  /*2880*/  BSYNC.RECONVERGENT B1 ;  /* 0x0000000000017941 */ /* 0x000fea0003800200 */
.L_x_24057:
        /* <DEDUP_REMOVED lines=19> */
[----:B------:R-:W-:Y:S05]  /*29c0*/  CALL.REL.NOINC `($__internal_569_$__cuda_sm20_rcp_rn_f32_slowpath) ;  /* 0x0000001c00207944 */ /* 0x000fea0003c00000 */
[----:B------:R-:W-:Y:S01]  /*29d0*/  IMAD.MOV.U32 R24, RZ, RZ, R0 ;  /* 0x000000ffff187224 */ /* 0x000fe200078e0000 */
[----:B------:R-:W-:Y:S06]  /*29e0*/  BRA `(.L_x_24062) ;  /* 0x0000000000107947 */ /* 0x000fec0003800000 */
.L_x_24061:
[----:B------:R-:W0:Y:S02]  /*29f0*/  MUFU.RCP R24, R29 ;  /* 0x0000001d00187308 */ /* 0x000e240000001000 */
[----:B0-----:R-:W-:-:S04]  /*2a00*/  FFMA R0, R29, R24, -1 ;  /* 0xbf8000001d007423 */ /* 0x001fc80000000018 */
[----:B------:R-:W-:-:S04]  /*2a10*/  FADD.FTZ R23, -R0, -RZ ;  /* 0x800000ff00177221 */ /* 0x000fc80000010100 */
[----:B------:R-:W-:-:S07]  /*2a20*/  FFMA R24, R24, R23, R24 ;  /* 0x0000001718187223 */ /* 0x000fce0000000018 */
.L_x_24062:
[----:B------:R-:W-:Y:S05]  /*2a30*/  BSYNC.RECONVERGENT B1 ;  /* 0x0000000000017941 */ /* 0x000fea0003800200 */
.L_x_24060:
        /* <DEDUP_REMOVED lines=21> */
[----:B0-----:R-:W-:Y:S02]  /*2b90*/  LEA R34, R31, R0, 0x18 ;  /* 0x000000001f227211 */ /* 0x001fe400078ec0ff */
[----:B------:R-:W-:-:S04]  /*2ba0*/  SHF.L.U32 R0, R4, 0x3, RZ ;  /* 0x0000000304007819 */ /* 0x000fc800000006ff */
[----:B------:R-:W-:Y:S01]  /*2bb0*/  LOP3.LUT R31, R0, 0xf8, RZ, 0xc0, !PT ;  /* 0x000000f8001f7812 */ /* 0x000fe200078ec0ff */
[----:B------:R-:W-:Y:S02]  /*2bc0*/  IMAD.IADD R0, R35, 0x1, R34 ;  /* 0x0000000123007824 */ /* 0x000fe400078e0222 */
[----:B---3--:R-:W-:Y:S02]  /*2bd0*/  IMAD.MOV.U32 R28, RZ, RZ, R10 ;  /* 0x000000ffff1c7224 */ /* 0x008fe400078e000a */
[----:B------:R-:W-:Y:S01]  /*2be0*/  IMAD.MOV.U32 R29, RZ, RZ, R12 ;  /* 0x000000ffff1d7224 */ /* 0x000fe200078e000c */
[----:B------:R-:W-:Y:S01]  /*2bf0*/  IADD3 R10, PT, PT, R0, R31, RZ ;  /* 0x0000001f000a7210 */ /* 0x000fe20007ffe0ff */
[----:B------:R-:W-:Y:S01]  /*2c00*/  FMUL R12, R24, R25 ;  /* 0x00000019180c7220 */ /* 0x000fe20000400000 */
[----:B------:R-:W-:Y:S02]  /*2c10*/  IMAD.IADD R31, R2, 0x1, -R27 ;  /* 0x00000001021f7824 */ /* 0x000fe400078e0a1b */
[C---:B------:R-:W-:Y:S01]  /*2c20*/  FMUL R24, R9.reuse, UR13 ;  /* 0x0000000d09187c20 */ /* 0x040fe20008400000 */
[----:B------:R-:W-:Y:S01]  /*2c30*/  IMAD.MOV.U32 R27, RZ, RZ, R16 ;  /* 0x000000ffff1b7224 */ /* 0x000fe200078e0010 */
[----:B------:R0:W-:Y:S01]  /*2c40*/  STS.64 [R10], R28 ;  /* 0x0000001c0a007388 */ /* 0x0001e20000000a00 */
[----:B------:R-:W-:Y:S01]  /*2c50*/  FMUL R25, R12, UR13 ;  /* 0x0000000d0c197c20 */ /* 0x000fe20008400000 */
[----:B------:R-:W-:Y:S01]  /*2c60*/  IMAD.SHL.U32 R16, R30, 0x8, RZ ;  /* 0x000000081e107824 */ /* 0x000fe200078e00ff */
[----:B------:R-:W-:Y:S01]  /*2c70*/  FMNMX3 R12, |R9|, R6, |R12|, !PT ;  /* 0x00000006090c7276 */ /* 0x000fe2000780060c */
[----:B------:R-:W-:-:S02]  /*2c80*/  IMAD.SHL.U32 R31, R31, 0x8, RZ ;  /* 0x000000081f1f7824 */ /* 0x000fc400078e00ff */
[----:B------:R-:W-:Y:S01]  /*2c90*/  IMAD.MOV.U32 R30, RZ, RZ, R22 ;  /* 0x000000ffff1e7224 */ /* 0x000fe200078e0016 */
[----:B------:R-:W-:Y:S02]  /*2ca0*/  LOP3.LUT R37, R16, 0xf8, RZ, 0xc0, !PT ;  /* 0x000000f810257812 */ /* 0x000fe400078ec0ff */
[----:B------:R-:W-:Y:S02]  /*2cb0*/  IADD3 R22, PT, PT, -R3, UR24, RZ ;  /* 0x0000001803167c10 */ /* 0x000fe4000fffe1ff */
[----:B0-----:R-:W-:Y:S01]  /*2cc0*/  @!P0 LEA R28, P1, R33, UR8, 0x3 ;  /* 0x00000008211c8c11 */ /* 0x001fe2000f8218ff */
[----:B------:R-:W-:-:S03]  /*2cd0*/  IMAD.IADD R16, R0, 0x1, R37 ;  /* 0x0000000100107824 */ /* 0x000fc600078e0225 */
[----:B------:R-:W-:Y:S02]  /*2ce0*/  @!P0 LEA.HI.X R29, R33, UR9, R32, 0x3, P1 ;  /* 0x00000009211d8c11 */ /* 0x000fe400088f1c20 */
[----:B------:R-:W-:-:S03]  /*2cf0*/  LOP3.LUT R32, RZ, R3, RZ, 0x33, !PT ;  /* 0x00000003ff207212 */ /* 0x000fc600078e33ff */
[----:B------:R0:W-:Y:S01]  /*2d00*/  @!P0 STG.E.64 desc[UR22][R28.64], R24 ;  /* 0x000000181c008986 */ /* 0x0001e2000c101b16 */
[----:B------:R-:W-:Y:S02]  /*2d10*/  IADD3 R14, PT, PT, R32, R2, RZ ;  /* 0x00000002200e7210 */ /* 0x000fe40007ffe0ff */
[----:B------:R-:W-:Y:S02]  /*2d20*/  ISETP.LT.U32.AND P0, PT, R3, UR24, PT ;  /* 0x0000001803007c0c */ /* 0x000fe4000bf01070 */
[----:B------:R-:W-:-:S04]  /*2d30*/  SHF.L.U32 R14, R14, 0x3, RZ ;  /* 0x000000030e0e7819 */ /* 0x000fc800000006ff */
[----:B------:R-:W-:Y:S01]  /*2d40*/  LOP3.LUT R33, R14, 0xf8, RZ, 0xc0, !PT ;  /* 0x000000f80e217812 */ /* 0x000fe200078ec0ff */
[----:B0-----:R-:W-:Y:S01]  /*2d50*/  IMAD.MOV.U32 R28, RZ, RZ, R18 ;  /* 0x000000ffff1c7224 */ /* 0x001fe200078e0012 */
[----:B------:R-:W-:-:S03]  /*2d60*/  LOP3.LUT R18, R31, 0xf8, RZ, 0xc0, !PT ;  /* 0x000000f81f127812 */ /* 0x000fc600078ec0ff */
[C---:B------:R-:W-:Y:S01]  /*2d70*/  IMAD.IADD R14, R0.reuse, 0x1, R33 ;  /* 0x00000001000e7824 */ /* 0x040fe200078e0221 */
[----:B------:R-:W-:Y:S01]  /*2d80*/  MOV R31, R24 ;  /* 0x00000018001f7202 */ /* 0x000fe20000000f00 */
[----:B------:R-:W-:Y:S01]  /*2d90*/  IMAD.MOV.U32 R29, RZ, RZ, R20 ;  /* 0x000000ffff1d7224 */ /* 0x000fe200078e0014 */
[----:B------:R-:W-:Y:S01]  /*2da0*/  SHF.R.U32.HI R20, RZ, 0x5, R2 ;  /* 0x00000005ff147819 */ /* 0x000fe20000011602 */
[----:B------:R-:W-:Y:S01]  /*2db0*/  IMAD.IADD R18, R0, 0x1, R18 ;  /* 0x0000000100127824 */ /* 0x000fe200078e0212 */
[----:B------:R0:W-:Y:S04]  /*2dc0*/  STS.64 [R14], R26 ;  /* 0x0000001a0e007388 */ /* 0x0001e80000000a00 */
[----:B------:R0:W-:Y:S04]  /*2dd0*/  STS.64 [R16], R28 ;  /* 0x0000001c10007388 */ /* 0x0001e80000000a00 */
[----:B------:R0:W-:Y:S01]  /*2de0*/  STS.64 [R18], R30 ;  /* 0x0000001e12007388 */ /* 0x0001e20000000a00 */
[----:B------:R-:W-:Y:S06]  /*2df0*/  BAR.SYNC.DEFER_BLOCKING 0x0 ;  /* 0x0000000000007b1d */ /* 0x000fec0000010000 */
[----:B--2---:R-:W-:Y:S05]  /*2e00*/  @!P0 BRA `(.L_x_24064) ;  /* 0x00000004009c8947 */ /* 0x004fea0003800000 */
[----:B------:R-:W-:Y:S01]  /*2e10*/  IADD3 R32, PT, PT, R32, UR24, RZ ;  /* 0x0000001820207c10 */ /* 0x000fe2000fffe0ff */
[----:B0-----:R-:W-:Y:S01]  /*2e20*/  IMAD.U32 R28, RZ, RZ, UR24 ;  /* 0x00000018ff1c7e24 */ /* 0x001fe2000f8e00ff */
[----:B------:R-:W-:Y:S01]  /*2e30*/  BSSY.RECONVERGENT B1, `(.L_x_24065) ;  /* 0x0000040000017945 */ /* 0x000fe20003800200 */
[----:B------:R-:W-:Y:S01]  /*2e40*/  IMAD.SHL.U32 R30, R20, 0x8, RZ ;  /* 0x00000008141e7824 */ /* 0x000fe200078e00ff */
[----:B------:R-:W-:Y:S01]  /*2e50*/  ISETP.GE.U32.AND P1, PT, R32, 0x3, PT ;  /* 0x000000032000780c */ /* 0x000fe20003f26070 */
[----:B------:R-:W-:Y:S01]  /*2e60*/  HFMA2 R24, -RZ, RZ, 0, 0 ;  /* 0x00000000ff187431 */ /* 0x000fe200000001ff */
[----:B------:R-:W-:Y:S01]  /*2e70*/  LOP3.LUT R28, R28, 0x3, RZ, 0xc0, !PT ;  /* 0x000000031c1c7812 */ /* 0x000fe200078ec0ff */
[C---:B------:R-:W-:Y:S02]  /*2e80*/  IMAD R27, R30.reuse, UR29, RZ ;  /* 0x0000001d1e1b7c24 */ /* 0x040fe4000f8e02ff */
[----:B------:R-:W-:Y:S01]  /*2e90*/  IMAD.WIDE.U32 R30, R30, UR28, RZ ;  /* 0x0000001c1e1e7c25 */ /* 0x000fe2000f8e00ff */
[----:B------:R-:W-:-:S03]  /*2ea0*/  ISETP.NE.AND P0, PT, R28, RZ, PT ;  /* 0x000000ff1c00720c */ /* 0x000fc60003f05270 */
[----:B------:R-:W-:Y:S02]  /*2eb0*/  IMAD.IADD R27, R31, 0x1, R27 ;  /* 0x000000011f1b7824 */ /* 0x000fe400078e021b */
[----:B------:R-:W-:Y:S02]  /*2ec0*/  IMAD.MOV.U32 R26, RZ, RZ, R4 ;  /* 0x000000ffff1a7224 */ /* 0x000fe400078e0004 */
[----:B------:R-:W-:Y:S06]  /*2ed0*/  @!P1 BRA `(.L_x_24066) ;  /* 0x0000000000d49947 */ /* 0x000fec0003800000 */
[----:B------:R-:W-:Y:S01]  /*2ee0*/  IMAD R35, R20, 0x20, R35 ;  /* 0x0000002014237824 */ /* 0x000fe200078e0223 */
[----:B------:R-:W-:Y:S01]  /*2ef0*/  MOV R26, R4 ;  /* 0x00000004001a7202 */ /* 0x000fe20000000f00 */
[----:B------:R-:W-:-:S03]  /*2f00*/  IMAD.IADD R24, R22, 0x1, -R28 ;  /* 0x0000000116187824 */ /* 0x000fc600078e0a1c */
[----:B------:R-:W-:Y:S01]  /*2f10*/  IADD3 R34, PT, PT, R35, 0x10, R34 ;  /* 0x0000001023227810 */ /* 0x000fe20007ffe022 */
[----:B------:R-:W-:-:S07]  /*2f20*/  IMAD.MOV R29, RZ, RZ, -R24 ;  /* 0x000000ffff1d7224 */ /* 0x000fce00078e0a18 */
.L_x_24067:
[C---:B0-----:R-:W-:Y:S01]  /*2f30*/  LOP3.LUT R7, R26.reuse, 0x1f, RZ, 0xc0, !PT ;  /* 0x0000001f1a077812 */ /* 0x041fe200078ec0ff */
[----:B------:R-:W-:Y:S02]  /*2f40*/  VIADD R31, R26, 0xffffffff ;  /* 0xffffffff1a1f7836 */ /* 0x000fe40000000000 */
[----:B------:R-:W-:Y:S01]  /*2f50*/  VIADD R29, R29, 0x4 ;  /* 0x000000041d1d7836 */ /* 0x000fe20000000000 */
[----:B------:R-:W-:Y:S02]  /*2f60*/  ISETP.GE.U32.AND P2, PT, R7, UR25, PT ;  /* 0x0000001907007c0c */ /* 0x000fe4000bf46070 */
[----:B------:R-:W-:-:S04]  /*2f70*/  LOP3.LUT R31, R31, 0x1f, RZ, 0xc0, !PT ;  /* 0x0000001f1f1f7812 */ /* 0x000fc800078ec0ff */
[----:B------:R-:W-:-:S07]  /*2f80*/  ISETP.GE.U32.AND P1, PT, R31, UR25, PT ;  /* 0x000000191f007c0c */ /* 0x000fce000bf26070 */
[----:B------:R-:W0:Y:S01]  /*2f90*/  @!P2 LDS.64 R8, [R34+-0x10] ;  /* 0xfffff0002208a984 */ /* 0x000e220000000a00 */
[----:B------:R-:W-:-:S05]  /*2fa0*/  @!P2 IADD3 R7, P3, PT, R7, R30, RZ ;  /* 0x0000001e0707a210 */ /* 0x000fca0007f7e0ff */
[----:B------:R-:W-:Y:S01]  /*2fb0*/  @!P2 IMAD.X R32, RZ, RZ, R27, P3 ;  /* 0x000000ffff20a224 */ /* 0x000fe200018e061b */
[----:B------:R-:W-:-:S04]  /*2fc0*/  @!P2 LEA R6, P3, R7, UR10, 0x3 ;  /* 0x0000000a0706ac11 */ /* 0x000fc8000f8618ff */
[----:B------:R-:W-:Y:S02]  /*2fd0*/  @!P2 LEA.HI.X R7, R7, UR11, R32, 0x3, P3 ;  /* 0x0000000b0707ac11 */ /* 0x000fe400098f1c20 */
[----:B------:R-:W-:-:S04]  /*2fe0*/  IADD3 R32, PT, PT, R26, 0x1e, RZ ;  /* 0x0000001e1a207810 */ /* 0x000fc80007ffe0ff */
[----:B------:R-:W-:Y:S01]  /*2ff0*/  LOP3.LUT R32, R32, 0x1f, RZ, 0xc0, !PT ;  /* 0x0000001f20207812 */ /* 0x000fe200078ec0ff */
        /* <DEDUP_REMOVED lines=8> */
[----:B------:R-:W-:Y:S01]  /*3080*/  @!P1 LEA.HI.X R7, R31, UR11, R27, 0x3, P3 ;  /* 0x0000000b1f079c11 */ /* 0x000fe200098f1c1b */
[----:B------:R-:W-:Y:S01]  /*3090*/  VIADD R31, R26, 0x1d ;  /* 0x0000001d1a1f7836 */ /* 0x000fe20000000000 */
[----:B------:R-:W-:Y:S01]  /*30a0*/  IADD3 R35, P3, PT, R30, UR4, RZ ;  /* 0x000000041e237c10 */ /* 0x000fe2000ff7e0ff */
[----:B------:R-:W0:Y:S03]  /*30b0*/  @!P2 LDS.64 R26, [R34] ;  /* 0x00000000221aa984 */ /* 0x000e260000000a00 */
        /* <DEDUP_REMOVED lines=13> */
[----:B------:R-:W-:-:S04]  /*3190*/  @!P1 IADD3 R30, P2, PT, R31, R32, RZ ;  /* 0x000000201f1e9210 */ /* 0x000fc80007f5e0ff */
[----:B------:R-:W-:Y:S02]  /*31a0*/  @!P1 IADD3.X R33, PT, PT, RZ, R35, RZ, P2, !PT ;  /* 0x00000023ff219210 */ /* 0x000fe400017fe4ff */
[----:B0-----:R-:W-:Y:S01]  /*31b0*/  @!P1 LEA R6, P2, R30, UR10, 0x3 ;  /* 0x0000000a1e069c11 */ /* 0x001fe2000f8418ff */
[----:B------:R-:W-:-:S03]  /*31c0*/  VIADD R26, R31, 0x1f ;  /* 0x0000001f1f1a7836 */ /* 0x000fc60000000000 */
[----:B------:R-:W-:Y:S02]  /*31d0*/  @!P1 LEA.HI.X R7, R30, UR11, R33, 0x3, P2 ;  /* 0x0000000b1e079c11 */ /* 0x000fe400090f1c21 */
[----:B------:R-:W-:-:S03]  /*31e0*/  ISETP.NE.AND P2, PT, R29, RZ, PT ;  /* 0x000000ff1d00720c */ /* 0x000fc60003f45270 */
[----:B---3--:R0:W-:Y:S01]  /*31f0*/  @!P1 STG.E.64 desc[UR22][R6.64], R8 ;  /* 0x0000000806009986 */ /* 0x0081e2000c101b16 */
[----:B------:R-:W-:-:S04]  /*3200*/  IADD3 R30, P1, PT, R32, UR4, RZ ;  /* 0x00000004201e7c10 */ /* 0x000fc8000ff3e0ff */
[----:B------:R-:W-:-:S05]  /*3210*/  IADD3.X R27, PT, PT, R35, UR5, RZ, P1, !PT ;  /* 0x00000005231b7c10 */ /* 0x000fca0008ffe4ff */
[----:B------:R-:W-:Y:S05]  /*3220*/  @P2 BRA `(.L_x_24067) ;  /* 0xfffffffc00402947 */ /* 0x000fea000383ffff */
.L_x_24066:
[----:B------:R-:W-:Y:S05]  /*3230*/  BSYNC.RECONVERGENT B1 ;  /* 0x0000000000017941 */ /* 0x000fea0003800200 */
.L_x_24065:
[----:B------:R-:W-:Y:S05]  /*3240*/  @!P0 BRA `(.L_x_24064) ;  /* 0x00000000008c8947 */ /* 0x000fea0003800000 */
[----:B------:R-:W-:Y:S01]  /*3250*/  LOP3.LUT R29, R26, 0x1f, RZ, 0xc0, !PT ;  /* 0x0000001f1a1d7812 */ /* 0x000fe200078ec0ff */
[----:B------:R-:W1:Y:S01]  /*3260*/  LDCU UR6, c[0x0][0x3d4] ;  /* 0x00007a80ff0677ac */ /* 0x000e620008000800 */
[----:B0-----:R-:W-:Y:S02]  /*3270*/  IADD3 R7, PT, PT, R3, R24, RZ ;  /* 0x0000001803077210 */ /* 0x001fe40007ffe0ff */
[----:B------:R-:W-:-:S03]  /*3280*/  ISETP.GE.U32.AND P0, PT, R29, UR25, PT ;  /* 0x000000191d007c0c */ /* 0x000fc6000bf06070 */
[----:B------:R-:W-:-:S10]  /*3290*/  IMAD R24, R7, 0x8, R0 ;  /* 0x0000000807187824 */ /* 0x000fd400078e0200 */
        /* <DEDUP_REMOVED lines=30> */
.L_x_24064:
[----:B------:R-:W-:Y:S05]  /*3480*/  BSYNC.RECONVERGENT B0 ;  /* 0x0000000000007941 */ /* 0x000fea0003800200 */
.L_x_24063:
        /* <DEDUP_REMOVED lines=21> */
[----:B-1----:R-:W-:Y:S01]  /*35e0*/  IMAD.U32 R7, RZ, RZ, UR24 ;  /* 0x00000018ff077e24 */ /* 0x002fe2000f8e00ff */
[----:B------:R-:W-:Y:S01]  /*35f0*/  BSSY.RECONVERGENT B1, `(.L_x_24070) ;  /* 0x0000041000017945 */ /* 0x000fe20003800200 */
[----:B------:R-:W-:Y:S01]  /*3600*/  IMAD.IADD R27, R29, 0x1, R11 ;  /* 0x000000011d1b7824 */ /* 0x000fe200078e020b */
[----:B------:R-:W-:Y:S01]  /*3610*/  IADD3 R6, PT, PT, R5, UR24, RZ ;  /* 0x0000001805067c10 */ /* 0x000fe2000fffe0ff */
[----:B------:R-:W-:Y:S01]  /*3620*/  IMAD.MOV.U32 R26, RZ, RZ, RZ ;  /* 0x000000ffff1a7224 */ /* 0x000fe200078e00ff */
[----:B------:R-:W-:Y:S02]  /*3630*/  LOP3.LUT R5, R7, 0x3, RZ, 0xc0, !PT ;  /* 0x0000000307057812 */ /* 0x000fe400078ec0ff */
[----:B------:R-:W-:Y:S02]  /*3640*/  ISETP.GE.U32.AND P1, PT, R6, 0x3, PT ;  /* 0x000000030600780c */ /* 0x000fe40003f26070 */
[----:B------:R-:W-:-:S11]  /*3650*/  ISETP.NE.AND P0, PT, R5, RZ, PT ;  /* 0x000000ff0500720c */ /* 0x000fd60003f05270 */
[----:B------:R-:W-:Y:S05]  /*3660*/  @!P1 BRA `(.L_x_24071) ;  /* 0x0000000000e49947 */ /* 0x000fea0003800000 */
[----:B------:R-:W0:Y:S01]  /*3670*/  S2R R9, SR_CgaCtaId ;  /* 0x0000000000097919 */ /* 0x000e220000008800 */
[----:B------:R-:W-:Y:S01]  /*3680*/  MOV R6, 0x400 ;  /* 0x0000040000067802 */ /* 0x000fe20000000f00 */
[----:B------:R-:W-:Y:S01]  /*3690*/  IMAD.IADD R26, R22, 0x1, -R5 ;  /* 0x00000001161a7824 */ /* 0x000fe200078e0a05 */
[----:B------:R-:W-:-:S03]  /*36a0*/  SHF.L.U32 R7, R20, 0x5, RZ ;  /* 0x0000000514077819 */ /* 0x000fc600000006ff */
[----:B------:R-:W-:Y:S01]  /*36b0*/  VIADD R6, R6, 0x20 ;  /* 0x0000002006067836 */ /* 0x000fe20000000000 */
[----:B------:R-:W-:Y:S01]  /*36c0*/  IADD3 R13, PT, PT, -R26, RZ, RZ ;  /* 0x000000ff1a0d7210 */ /* 0x000fe20007ffe1ff */
[----:B------:R-:W-:-:S03]  /*36d0*/  IMAD R7, R36, 0x108, R7 ;  /* 0x0000010824077824 */ /* 0x000fc600078e0207 */
[----:B0-----:R-:W-:-:S04]  /*36e0*/  LEA R6, R9, R6, 0x18 ;  /* 0x0000000609067211 */ /* 0x001fc800078ec0ff */
[----:B------:R-:W-:-:S07]  /*36f0*/  IADD3 R21, PT, PT, R7, 0x10, R6 ;  /* 0x0000001007157810 */ /* 0x000fce0007ffe006 */
.L_x_24072:
        /* <DEDUP_REMOVED lines=23> */
[----:B------:R3:W4:Y:S02]  /*3870*/  @!P1 LDS.64 R16, [R21+0x8] ;  /* 0x0000080015109984 */ /* 0x0007240000000a00 */
[----:B------:R-:W-:Y:S01]  /*3880*/  @!P3 IMAD.X R22, RZ, RZ, R27, P5 ;  /* 0x000000ffff16b224 */ /* 0x000fe200028e061b */
[----:B------:R-:W-:Y:S02]  /*3890*/  @!P3 LEA R18, P5, R19, UR10, 0x3 ;  /* 0x0000000a1312bc11 */ /* 0x000fe4000f8a18ff */
[----:B------:R-:W-:Y:S02]  /*38a0*/  IADD3.X R27, PT, PT, R27, UR5, RZ, P6, !PT ;  /* 0x000000051b1b7c10 */ /* 0x000fe4000b7fe4ff */
[----:B------:R-:W-:Y:S01]  /*38b0*/  @!P3 LEA.HI.X R19, R19, UR11, R22, 0x3, P5 ;  /* 0x0000000b1313bc11 */ /* 0x000fe2000a8f1c16 */
[----:B---3--:R-:W-:Y:S01]  /*38c0*/  VIADD R21, R21, 0x20 ;  /* 0x0000002015157836 */ /* 0x008fe20000000000 */
[----:B------:R-:W-:-:S02]  /*38d0*/  @!P2 IADD3 R23, P5, PT, R23, R28, RZ ;  /* 0x0000001c1717a210 */ /* 0x000fc40007fbe0ff */
[----:B------:R-:W-:Y:S02]  /*38e0*/  IADD3 R29, P6, PT, R28, UR4, RZ ;  /* 0x000000041c1d7c10 */ /* 0x000fe4000ffde0ff */
[----:B------:R-:W-:Y:S02]  /*38f0*/  @!P2 IADD3.X R24, PT, PT, RZ, R27, RZ, P5, !PT ;  /* 0x0000001bff18a210 */ /* 0x000fe40002ffe4ff */
[----:B------:R-:W-:Y:S02]  /*3900*/  @!P2 LEA R22, P5, R23, UR10, 0x3 ;  /* 0x0000000a1716ac11 */ /* 0x000fe4000f8a18ff */
[----:B------:R-:W-:Y:S02]  /*3910*/  IADD3.X R27, PT, PT, R27, UR5, RZ, P6, !PT ;  /* 0x000000051b1b7c10 */ /* 0x000fe4000b7fe4ff */
[----:B------:R-:W-:Y:S02]  /*3920*/  @!P2 LEA.HI.X R23, R23, UR11, R24, 0x3, P5 ;  /* 0x0000000b1717ac11 */ /* 0x000fe4000a8f1c18 */
[----:B------:R-:W-:-:S02]  /*3930*/  @!P1 IADD3 R25, P5, PT, R4, R29, RZ ;  /* 0x0000001d04199210 */ /* 0x000fc40007fbe0ff */
        /* <DEDUP_REMOVED lines=12> */
.L_x_24071:
[----:B------:R-:W-:Y:S05]  /*3a00*/  BSYNC.RECONVERGENT B1 ;  /* 0x0000000000017941 */ /* 0x000fea0003800200 */
.L_x_24070:
[----:B------:R-:W-:Y:S05]  /*3a10*/  @!P0 BRA `(.L_x_24069) ;  /* 0x00000000008c8947 */ /* 0x000fea0003800000 */
[----:B0-----:R-:W-:Y:S01]  /*3a20*/  LOP3.LUT R9, R4, 0x1f, RZ, 0xc0, !PT ;  /* 0x0000001f04097812 */ /* 0x001fe200078ec0ff */
[----:B------:R-:W-:Y:S01]  /*3a30*/  IMAD.IADD R3, R3, 0x1, R26 ;  /* 0x0000000103037824 */ /* 0x000fe200078e021a */
[----:B------:R-:W0:Y:S02]  /*3a40*/  LDCU UR6, c[0x0][0x3d4] ;  /* 0x00007a80ff0677ac */ /* 0x000e240008000800 */
        /* <DEDUP_REMOVED lines=32> */
.L_x_24069:
[----:B------:R-:W-:Y:S05]  /*3c50*/  BSYNC.RECONVERGENT B0 ;  /* 0x0000000000007941 */ /* 0x000fea0003800200 */
.L_x_24068:
        /* <DEDUP_REMOVED lines=39> */
.L_x_24081:
[----:B------:R-:W-:Y:S02]  /*3ed0*/  ISETP.NE.AND P0, PT, R2, RZ, PT ;  /* 0x000000ff0200720c */ /* 0x000fe40003f05270 */
[----:B-1----:R-:W-:-:S11]  /*3ee0*/  FMNMX R3, R4, R5, !PT ;  /* 0x0000000504037209 */ /* 0x002fd60007800000 */
[----:B------:R-:W-:Y:S05]  /*3ef0*/  @P0 BRA `(.L_x_24074) ;  /* 0x0000000000080947 */ /* 0x000fea0003800000 */
[----:B0-----:R-:W0:Y:S02]  /*3f00*/  LDC.64 R4, c[0x0][0x3a8] ;  /* 0x0000ea00ff047b82 */ /* 0x001e240000000a00 */
[----:B0-----:R1:W-:Y:S02]  /*3f10*/  REDG.E.MAX.S32.STRONG.GPU desc[UR22][R4.64], R3 ;  /* 0x000000030400798e */ /* 0x0013e4000d12e316 */
.L_x_24074:
[----:B------:R-:W-:Y:S05]  /*3f20*/  BSYNC B0 ;  /* 0x0000000000007941 */ /* 0x000fea0003800000 */
.L_x_24073:
        /* <DEDUP_REMOVED lines=11> */
[----:B-12---:R-:W-:Y:S05]  /*3fe0*/  CALL.REL.NOINC `($__internal_569_$__cuda_sm20_rcp_rn_f32_slowpath) ;  /* 0x0000000400987944 */ /* 0x006fea0003c00000 */
[----:B------:R-:W-:Y:S05]  /*3ff0*/  BRA `(.L_x_24077) ;  /* 0x0000000000147947 */ /* 0x000fea0003800000 */
.L_x_24076:
[----:B------:R-:W3:Y:S01]  /*4000*/  MUFU.RCP R0, UR13 ;  /* 0x0000000d00007d08 */ /* 0x000ee20008001000 */
[----:B-1----:R-:W-:-:S05]  /*4010*/  MOV R3, UR13 ;  /* 0x0000000d00037c02 */ /* 0x002fca0008000f00 */
[----:B---3--:R-:W-:-:S04]  /*4020*/  FFMA R2, R0, R3, -1 ;  /* 0xbf80000000027423 */ /* 0x008fc80000000003 */
[----:B------:R-:W-:-:S04]  /*4030*/  FADD.FTZ R3, -R2, -RZ ;  /* 0x800000ff02037221 */ /* 0x000fc80000010100 */
[----:B------:R-:W-:-:S07]  /*4040*/  FFMA R0, R0, R3, R0 ;  /* 0x0000000300007223 */ /* 0x000fce0000000000 */
.L_x_24077:
[----:B------:R-:W1:Y:S02]  /*4050*/  LDC.64 R2, c[0x0][0x3b0] ;  /* 0x0000ec00ff027b82 */ /* 0x000e640000000a00 */
[----:B-1----:R-:W-:Y:S01]  /*4060*/  STG.E desc[UR22][R2.64], R0 ;  /* 0x0000000002007986 */ /* 0x002fe2000c101916 */
[----:B------:R-:W-:Y:S05]  /*4070*/  EXIT ;  /* 0x000000000000794d */ /* 0x000fea0003800000 */
.L_x_24075:
[----:B------:R-:W-:Y:S01]  /*4080*/  IMAD.MOV.U32 R7, RZ, RZ, 0x4 ;  /* 0x00000004ff077424 */ /* 0x000fe200078e00ff */
[----:B------:R-:W-:Y:S01]  /*4090*/  MOV R6, 0xffffffff ;  /* 0xffffffff00067802 */ /* 0x000fe20000000f00 */
[----:B------:R-:W-:-:S07]  /*40a0*/  IMAD.MOV.U32 R9, RZ, RZ, 0x1f ;  /* 0x0000001fff097424 */ /* 0x000fce00078e00ff */
[----:B01----:R-:W-:Y:S05]  /*40b0*/  WARPSYNC.COLLECTIVE R6, `(.L_x_24078) ;  /* 0x0000000006087348 */ /* 0x003fea0003c00000 */
[----:B-1----:R1:W2:Y:S02]  /*40c0*/  SHFL.DOWN P0, R5, R0, R7, R9 ;  /* 0x0800000700057389 */ /* 0x0022a40000000009 */
[----:B012---:R-:W-:Y:S05]  /*40d0*/  ENDCOLLECTIVE ;  /* 0x000000000000791b */ /* 0x007fea0003800000 */
.L_x_24078:
[----:B------:R-:W-:Y:S01]  /*40e0*/  MOV R7, 0x2 ;  /* 0x0000000200077802 */ /* 0x000fe20000000f00 */
[----:B------:R-:W-:-:S05]  /*40f0*/  IMAD.MOV.U32 R3, RZ, RZ, R5 ;  /* 0x000000ffff037224 */ /* 0x000fca00078e0005 */
[----:B------:R-:W-:-:S05]  /*4100*/  FMNMX R3, R3, R0, !PT ;  /* 0x0000000003037209 */ /* 0x000fca0007800000 */
[----:B------:R-:W-:-:S07]  /*4110*/  IMAD.MOV.U32 R0, RZ, RZ, R3 ;  /* 0x000000ffff007224 */ /* 0x000fce00078e0003 */
[----:B------:R-:W-:Y:S05]  /*4120*/  WARPSYNC.COLLECTIVE R6, `(.L_x_24079) ;  /* 0x0000000006087348 */ /* 0x000fea0003c00000 */
[----:B------:R0:W1:Y:S02]  /*4130*/  SHFL.DOWN P0, R5, R0, R7, R9 ;  /* 0x0800000700057389 */ /* 0x0000640000000009 */
[----:B01----:R-:W-:Y:S05]  /*4140*/  ENDCOLLECTIVE ;  /* 0x000000000000791b */ /* 0x003fea0003800000 */
.L_x_24079:
[----:B------:R-:W-:Y:S01]  /*4150*/  MOV R7, 0x1 ;  /* 0x0000000100077802 */ /* 0x000fe20000000f00 */
[----:B------:R-:W-:-:S05]  /*4160*/  IMAD.MOV.U32 R4, RZ, RZ, R5 ;  /* 0x000000ffff047224 */ /* 0x000fca00078e0005 */
[----:B------:R-:W-:-:S05]  /*4170*/  FMNMX R4, R3, R4, !PT ;  /* 0x0000000403047209 */ /* 0x000fca0007800000 */
[----:B------:R-:W-:-:S07]  /*4180*/  IMAD.MOV.U32 R0, RZ, RZ, R4 ;  /* 0x000000ffff007224 */ /* 0x000fce00078e0004 */
[----:B------:R-:W-:Y:S05]  /*4190*/  WARPSYNC.COLLECTIVE R6, `(.L_x_24080) ;  /* 0x0000000006087348 */ /* 0x000fea0003c00000 */
[----:B------:R0:W1:Y:S02]  /*41a0*/  SHFL.DOWN P0, R5, R0, R7, R9 ;  /* 0x0800000700057389 */ /* 0x0000640000000009 */
[----:B01----:R-:W-:Y:S05]  /*41b0*/  ENDCOLLECTIVE ;  /* 0x000000000000791b */ /* 0x003fea0003800000 */
.L_x_24080:
[----:B------:R-:W-:Y:S05]  /*41c0*/  BRA `(.L_x_24081) ;  /* 0xfffffffc00407947 */ /* 0x000fea000383ffff */
        .weak           $__internal_568_$__cuda_sm20_div_u64
        .type           $__internal_568_$__cuda_sm20_div_u64,@function
        .size           $__internal_568_$__cuda_sm20_div_u64,($__internal_569_$__cuda_sm20_rcp_rn_f32_slowpath - $__internal_568_$__cuda_sm20_div_u64)
$__internal_568_$__cuda_sm20_div_u64:
        /* <DEDUP_REMOVED lines=71> */
[----:B------:R-:W-:Y:S11]  /*4640*/  RET.REL.NODEC R4 `(_ZN18transformer_engine6detail38cast_transpose_fused_kernel_notalignedILb0ELb0ELb1EfNS_16CTDBiasDActParamIffffEELi2ELi2ENS_5EmptyEXadL_ZNS_5qgeluIffEET_T0_RKS4_EEEEvT3_mmm) ;  /* 0xffffffb8046c7950 */ /* 0x000ff60003c3ffff */
        .weak           $__internal_569_$__cuda_sm20_rcp_rn_f32_slowpath
        .type           $__internal_569_$__cuda_sm20_rcp_rn_f32_slowpath,@function
        .size           $__internal_569_$__cuda_sm20_rcp_rn_f32_slowpath,(.L_x_29870 - $__internal_569_$__cuda_sm20_rcp_rn_f32_slowpath)
$__internal_569_$__cuda_sm20_rcp_rn_f32_slowpath:
        /* <DEDUP_REMOVED lines=15> */
.L_x_24083:
        /* <DEDUP_REMOVED lines=33> */
.L_x_24085:
[----:B------:R-:W0:Y:S02]  /*4950*/  MUFU.RCP R0, R0 ;  /* 0x0000000000007308 */ /* 0x000e240000001000 */
.L_x_24084:
[----:B------:R-:W-:Y:S05]  /*4960*/  BSYNC B0 ;  /* 0x0000000000007941 */ /* 0x000fea0003800000 */
.L_x_24082:
[----:B------:R-:W-:-:S04]  /*4970*/  IMAD.MOV.U32 R23, RZ, RZ, 0x0 ;  /* 0x00000000ff177424 */ /* 0x000fc800078e00ff */
[----:B0-----:R-:W-:Y:S05]  /*4980*/  RET.REL.NODEC R22 `(_ZN18transformer_engine6detail38cast_transpose_fused_kernel_notalignedILb0ELb0ELb1EfNS_16CTDBiasDActParamIffffEELi2ELi2ENS_5EmptyEXadL_ZNS_5qgeluIffEET_T0_RKS4_EEEEvT3_mmm) ;  /* 0xffffffb4169c7950 */ /* 0x001fea0003c3ffff */
.L_x_24086:
        /* <DEDUP_REMOVED lines=15> */
.L_x_29870:


//--------------------- .text._ZN18transformer_engine6detail38cast_transpose_fused_kernel_notalignedILb0ELb1ELb0EfNS_16CTDBiasDActParamI13__nv_bfloat16S3_13__nv_fp8_e4m3fEELi2ELi4ENS_5EmptyEXadL_ZNS_5dgeluIffEET_T0_RKS6_EEEEvT3_mmm --------------------------
	.section	.text._ZN18transformer_engine6detail38cast_transpose_fused_kernel_notalignedILb0ELb1ELb0EfNS_16CTDBiasDActParamI13__nv_bfloat16S3_13__nv_fp8_e4m3fEELi2ELi4ENS_5EmptyEXadL_ZNS_5dgeluIffEET_T0_RKS6_EEEEvT3_mmm,"ax",@progbits
	.align	128
        .global         _ZN18transformer_engine6detail38cast_transpose_fused_kernel_notalignedILb0ELb1ELb0EfNS_16CTDBiasDActParamI13__nv_bfloat16S3_13__nv_fp8_e4m3fEELi2ELi4ENS_5EmptyEXadL_ZNS_5dgeluIffEET_T0_RKS6_EEEEvT3_mmm
        .type           _ZN18transformer_engine6detail38cast_transpose_fused_kernel_notalignedILb0ELb1ELb0EfNS_16CTDBiasDActParamI13__nv_bfloat16S3_13__nv_fp8_e4m3fEELi2ELi4ENS_5EmptyEXadL_ZNS_5dgeluIffEET_T0_RKS6_EEEEvT3_mmm,@function
        .size           _ZN18transformer_engine6detail38cast_transpose_fused_kernel_notalignedILb0ELb1ELb0EfNS_16CTDBiasDActParamI13__nv_bfloat16S3_13__nv_fp8_e4m3fEELi2ELi4ENS_5EmptyEXadL_ZNS_5dgeluIffEET_T0_RKS6_EEEEvT3_mmm,(.L_x_29872 - _ZN18transformer_engine6detail38cast_transpose_fused_kernel_notalignedILb0ELb1ELb0EfNS_16CTDBiasDActParamI13__nv_bfloat16S3_13__nv_fp8_e4m3fEELi2ELi4ENS_5EmptyEXadL_ZNS_5dgeluIffEET_T0_RKS6_EEEEvT3_mmm)
        .other          _ZN18transformer_engine6detail38cast_transpose_fused_kernel_notalignedILb0ELb1ELb0EfNS_16CTDBiasDActParamI13__nv_bfloat16S3_13__nv_fp8_e4m3fEELi2ELi4ENS_5EmptyEXadL_ZNS_5dgeluIffEET_T0_RKS6_EEEEvT3_mmm,@"STO_CUDA_ENTRY STV_DEFAULT"
_ZN18transformer_engine6detail38cast_transpose_fused_kernel_notalignedILb0ELb1ELb0EfNS_16CTDBiasDActParamI13__nv_bfloat16S3_13__nv_fp8_e4m3fEELi2ELi4ENS_5EmptyEXadL_ZNS_5dgeluIffEET_T0_RKS6_EEEEvT3_mmm:
.text._ZN18transformer_engine6detail38cast_transpose_fused_kernel_notalignedILb0ELb1ELb0EfNS_16CTDBiasDActParamI13__nv_bfloat16S3_13__nv_fp8_e4m3fEELi2ELi4ENS_5EmptyEXadL_ZNS_5dgeluIffEET_T0_RKS6_EEEEvT3_mmm:
        /* <DEDUP_REMOVED lines=43> */
.L_x_24087:
[----:B------:R-:W-:-:S07]  /*02b0*/  MOV R6, 0x2d0 ;  /* 0x000002d000067802 */ /* 0x000fce0000000f00 */
[----:B------:R-:W-:Y:S05]  /*02c0*/  CALL.REL.NOINC `($__internal_570_$__cuda_sm20_div_u64) ;  /* 0x00000078008c7944 */ /* 0x000fea0003c00000 */
        /* <DEDUP_REMOVED lines=11> */
.L_x_24088:
[----:B------:R-:W0:Y:S01]  /*0380*/  LDCU.64 UR12, c[0x0][0x3d0] ;  /* 0x00007a00ff0c77ac */ /* 0x000e220008000a00 */
[C---:B------:R-:W-:Y:S01]  /*0390*/  SHF.L.U32 R3, R2.reuse, 0x2, RZ ;  /* 0x0000000202037819 */ /* 0x040fe200000006ff */
[----:B------:R-:W-:Y:S01]  /*03a0*/  IMAD.SHL.U32 R27, R2, 0x10, RZ ;  /* 0x00000010021b7824 */ /* 0x000fe200078e00ff */
[----:B------:R-:W1:Y:S02]  /*03b0*/  LDCU.64 UR22, c[0x0][0x3c8] ;  /* 0x00007900ff1677ac */ /* 0x000e640008000a00 */
        /* <DEDUP_REMOVED lines=25> */
[----:B------:R-:W-:Y:S01]  /*0550*/  USEL UR14, UR14, 0x20, UP0 ;  /* 0x000000200e0e7887 */ /* 0x000fe20008000000 */
[----:B------:R-:W0:Y:S03]  /*0560*/  LDCU.128 UR8, c[0x0][0x380] ;  /* 0x00007000ff0877ac */ /* 0x000e260008000c00 */
[----:B------:R-:W-:Y:S01]  /*0570*/  ISETP.GE.U32.AND P1, PT, R3, UR7, PT ;  /* 0x0000000703007c0c */ /* 0x000fe2000bf26070 */
[----:B------:R-:W-:-:S03]  /*0580*/  UIMAD UR20, UR5, UR22, URZ ;  /* 0x00000016051472a4 */ /* 0x000fc6000f8e02ff */
[----:B------:R-:W-:Y:S01]  /*0590*/  ISETP.LT.U32.AND P1, PT, R10, UR14, !P1 ;  /* 0x0000000e0a007c0c */ /* 0x000fe2000cf21070 */
[----:B------:R-:W-:Y:S02]  /*05a0*/  UIMAD.WIDE.U32 UR16, UR4, UR22, URZ ;  /* 0x00000016041072a5 */ /* 0x000fe4000f8e00ff */
[----:B------:R-:W-:Y:S02]  /*05b0*/  UIMAD UR20, UR4, UR23, UR20 ;  /* 0x00000017041472a4 */ /* 0x000fe4000f8e0214 */
[----:B------:R-:W-:Y:S02]  /*05c0*/  ULEA UR18, UP0, UR16, UR18, 0x7 ;  /* 0x0000001210127291 */ /* 0x000fe4000f8038ff */
[----:B------:R-:W-:Y:S02]  /*05d0*/  UIADD3 UR20, UPT, UPT, UR17, UR20, URZ ;  /* 0x0000001411147290 */ /* 0x000fe4000fffe0ff */
[----:B------:R-:W-:Y:S02]  /*05e0*/  USHF.L.U32 UR17, UR18, 0x1, URZ ;  /* 0x0000000112117899 */ /* 0x000fe400080006ff */
[----:B------:R-:W-:-:S02]  /*05f0*/  ULEA.HI.X UR16, UR16, UR19, UR20, 0x7, UP0 ;  /* 0x0000001310107291 */ /* 0x000fc400080f3c14 */
[----:B------:R-:W-:Y:S01]  /*0600*/  @P1 IADD3 R15, P0, PT, R8, UR29, RZ ;  /* 0x0000001d080f1c10 */ /* 0x000fe2000ff1e0ff */
[----:B0-----:R-:W-:Y:S01]  /*0610*/  UIADD3 UR20, UP0, UPT, UR17, UR10, URZ ;  /* 0x0000000a11147290 */ /* 0x001fe2000ff1e0ff */
[----:B------:R-:W-:Y:S01]  /*0620*/  @!P1 IMAD.MOV.U32 R16, RZ, RZ, RZ ;  /* 0x000000ffff109224 */ /* 0x000fe200078e00ff */
[----:B------:R-:W-:Y:S01]  /*0630*/  USHF.L.U64.HI UR10, UR18, 0x1, UR16 ;  /* 0x00000001120a7899 */ /* 0x000fe20008010210 */
[----:B------:R-:W-:Y:S02]  /*0640*/  @P1 IADD3.X R6, PT, PT, R9, UR30, RZ, P0, !PT ;  /* 0x0000001e09061c10 */ /* 0x000fe400087fe4ff */
[C---:B------:R-:W-:Y:S01]  /*0650*/  @P1 SHF.L.U32 R18, R15.reuse, 0x2, RZ ;  /* 0x000000020f121819 */ /* 0x040fe200000006ff */
[----:B------:R-:W-:Y:S01]  /*0660*/  UIADD3.X UR24, UPT, UPT, UR10, UR11, URZ, UP0, !UPT ;  /* 0x0000000b0a187290 */ /* 0x000fe200087fe4ff */
[----:B------:R-:W-:Y:S02]  /*0670*/  @P1 SHF.L.U64.HI R15, R15, 0x2, R6 ;  /* 0x000000020f0f1819 */ /* 0x000fe40000010206 */
[----:B------:R-:W-:-:S04]  /*0680*/  @P1 IADD3 R6, P0, PT, R18, UR20, RZ ;  /* 0x0000001412061c10 */ /* 0x000fc8000ff1e0ff */
[----:B------:R-:W-:-:S05]  /*0690*/  @P1 IADD3.X R7, PT, PT, R15, UR24, RZ, P0, !PT ;  /* 0x000000180f071c10 */ /* 0x000fca00087fe4ff */
[----:B--2---:R0:W2:Y:S01]  /*06a0*/  @P1 LDG.E R16, desc[UR26][R6.64] ;  /* 0x0000001a06101981 */ /* 0x0040a2000c1e1900 */
[----:B------:R-:W-:Y:S01]  /*06b0*/  VOTEU.ANY UP1, P1 ;  /* 0x0000000000ff7886 */ /* 0x000fe20000820100 */
[----:B------:R-:W-:-:S04]  /*06c0*/  @!P1 MOV R23, RZ ;  /* 0x000000ff00179202 */ /* 0x000fc80000000f00 */
[----:B------:R-:W-:Y:S02]  /*06d0*/  @UP1 ULOP3.LUT UR11, UR22, 0xfffffffe, URZ, 0xc0, !UPT ;  /* 0xfffffffe160b1892 */ /* 0x000fe4000f8ec0ff */
[----:B------:R-:W-:-:S04]  /*06e0*/  @UP1 ULOP3.LUT UR19, UR23, 0x3fffffff, URZ, 0xc0, !UPT ;  /* 0x3fffffff17131892 */ /* 0x000fc8000f8ec0ff */
[----:B------:R-:W-:-:S04]  /*06f0*/  @P1 IADD3 R35, P0, PT, R8, UR11, RZ ;  /* 0x0000000b08231c10 */ /* 0x000fc8000ff1e0ff */
[----:B------:R-:W-:Y:S02]  /*0700*/  @P1 IADD3.X R12, PT, PT, R9, UR19, RZ, P0, !PT ;  /* 0x00000013090c1c10 */ /* 0x000fe400087fe4ff */
[C---:B------:R-:W-:Y:S02]  /*0710*/  @P1 SHF.L.U32 R40, R35.reuse, 0x2, RZ ;  /* 0x0000000223281819 */ /* 0x040fe400000006ff */
[----:B------:R-:W-:Y:S02]  /*0720*/  @P1 SHF.L.U64.HI R35, R35, 0x2, R12 ;  /* 0x0000000223231819 */ /* 0x000fe4000001020c */
[----:B------:R-:W-:-:S04]  /*0730*/  @P1 IADD3 R12, P0, PT, R40, UR20, RZ ;  /* 0x00000014280c1c10 */ /* 0x000fc8000ff1e0ff */
[----:B------:R-:W-:-:S05]  /*0740*/  @P1 IADD3.X R13, PT, PT, R35, UR24, RZ, P0, !PT ;  /* 0x00000018230d1c10 */ /* 0x000fca00087fe4ff */
[----:B------:R1:W3:Y:S01]  /*0750*/  @P1 LDG.E R23, desc[UR26][R12.64] ;  /* 0x0000001a0c171981 */ /* 0x0002e2000c1e1900 */
[C---:B------:R-:W-:Y:S02]  /*0760*/  @P1 SHF.L.U32 R30, R8.reuse, 0x2, RZ ;  /* 0x00000002081e1819 */ /* 0x040fe400000006ff */
[----:B------:R-:W-:Y:S02]  /*0770*/  @P1 SHF.L.U64.HI R14, R8, 0x2, R9 ;  /* 0x00000002080e1819 */ /* 0x000fe40000010209 */
[----:B0-----:R-:W-:-:S04]  /*0780*/  @P1 IADD3 R6, P0, PT, R30, UR20, RZ ;  /* 0x000000141e061c10 */ /* 0x001fc8000ff1e0ff */
[----:B------:R-:W-:-:S06]  /*0790*/  @P1 IADD3.X R7, PT, PT, R14, UR24, RZ, P0, !PT ;  /* 0x000000180e071c10 */ /* 0x000fcc00087fe4ff */
[----:B------:R0:W4:Y:S01]  /*07a0*/  @P1 LDG.E R7, desc[UR26][R6.64] ;  /* 0x0000001a06071981 */ /* 0x000122000c1e1900 */
[----:B------:R-:W-:Y:S01]  /*07b0*/  IMAD.U32 R5, RZ, RZ, UR29 ;  /* 0x0000001dff057e24 */ /* 0x000fe2000f8e00ff */
[----:B------:R-:W-:Y:S01]  /*07c0*/  UIADD3 UR17, UP0, UPT, UR17, UR8, URZ ;  /* 0x0000000811117290 */ /* 0x000fe2000ff1e0ff */
[----:B------:R-:W-:Y:S01]  /*07d0*/  @!P1 MOV R26, RZ ;  /* 0x000000ff001a9202 */ /* 0x000fe20000000f00 */
[----:B------:R-:W-:Y:S01]  /*07e0*/  @UP1 UIMAD UR8, UR30, 0x3, URZ ;  /* 0x000000031e0818a4 */ /* 0x000fe2000f8e02ff */
[----:B------:R-:W-:Y:S01]  /*07f0*/  @P1 IMAD.WIDE.U32 R8, R5, 0x3, R8 ;  /* 0x0000000305081825 */ /* 0x000fe200078e0008 */
[----:B------:R-:W-:Y:S02]  /*0800*/  UIADD3.X UR19, UPT, UPT, UR10, UR9, URZ, UP0, !UPT ;  /* 0x000000090a137290 */ /* 0x000fe400087fe4ff */
[----:B------:R-:W-:Y:S02]  /*0810*/  @P1 IADD3 R18, P0, PT, R18, UR17, RZ ;  /* 0x0000001112121c10 */ /* 0x000fe4000ff1e0ff */
[----:B------:R-:W-:-:S02]  /*0820*/  @P1 IADD3 R5, PT, PT, R9, UR8, RZ ;  /* 0x0000000809051c10 */ /* 0x000fc4000fffe0ff */
[C---:B------:R-:W-:Y:S02]  /*0830*/  @P1 SHF.L.U32 R11, R8.reuse, 0x2, RZ ;  /* 0x00000002080b1819 */ /* 0x040fe400000006ff */
[----:B------:R-:W-:Y:S01]  /*0840*/  @P1 IADD3.X R19, PT, PT, R15, UR19, RZ, P0, !PT ;  /* 0x000000130f131c10 */ /* 0x000fe200087fe4ff */
[----:B------:R-:W-:Y:S01]  /*0850*/  @!P1 IMAD.MOV.U32 R20, RZ, RZ, RZ ;  /* 0x000000ffff149224 */ /* 0x000fe200078e00ff */
[----:B------:R-:W-:Y:S01]  /*0860*/  @P1 SHF.L.U64.HI R5, R8, 0x2, R5 ;  /* 0x0000000208051819 */ /* 0x000fe20000010205 */
[----:B------:R-:W0:Y:S01]  /*0870*/  LDCU.64 UR8, c[0x0][0x3a0] ;  /* 0x00007400ff0877ac */ /* 0x000e220008000a00 */
[----:B-1----:R-:W-:Y:S01]  /*0880*/  @P1 IADD3 R12, P0, PT, R11, UR20, RZ ;  /* 0x000000140b0c1c10 */ /* 0x002fe2000ff1e0ff */
[----:B------:R-:W4:Y:S01]  /*0890*/  @P1 LDG.E R26, desc[UR26][R18.64] ;  /* 0x0000001a121a1981 */ /* 0x000f22000c1e1900 */
[----:B------:R-:W-:Y:S02]  /*08a0*/  IADD3 R33, PT, PT, R4, -0x1, RZ ;  /* 0xffffffff04217810 */ /* 0x000fe40007ffe0ff */
[----:B------:R-:W-:-:S02]  /*08b0*/  @P1 IADD3.X R13, PT, PT, R5, UR24, RZ, P0, !PT ;  /* 0x00000018050d1c10 */ /* 0x000fc400087fe4ff */
[----:B0-----:R-:W-:-:S03]  /*08c0*/  IADD3 R6, PT, PT, R3, 0x1, RZ ;  /* 0x0000000103067810 */ /* 0x001fc60007ffe0ff */
[----:B------:R0:W4:Y:S01]  /*08d0*/  @P1 LDG.E R20, desc[UR26][R12.64] ;  /* 0x0000001a0c141981 */ /* 0x000122000c1e1900 */
[----:B------:R-:W-:Y:S01]  /*08e0*/  LOP3.LUT R33, R33, 0x1f, RZ, 0xc0, !PT ;  /* 0x0000001f21217812 */ /* 0x000fe200078ec0ff */
[----:B------:R-:W-:Y:S01]  /*08f0*/  IMAD.U32 R29, RZ, RZ, UR29 ;  /* 0x0000001dff1d7e24 */ /* 0x000fe2000f8e00ff */
[----:B------:R-:W-:Y:S02]  /*0900*/  ISETP.GE.U32.AND P0, PT, R6, UR7, PT ;  /* 0x0000000706007c0c */ /* 0x000fe4000bf06070 */
[C---:B------:R-:W-:Y:S02]  /*0910*/  IADD3 R8, P2, PT, R33.reuse, R24, RZ ;  /* 0x0000001821087210 */ /* 0x040fe40007f5e0ff */
[----:B------:R-:W-:Y:S02]  /*0920*/  ISETP.LT.U32.AND P0, PT, R33, UR14, !P0 ;  /* 0x0000000e21007c0c */ /* 0x000fe4000c701070 */
[----:B------:R-:W-:Y:S02]  /*0930*/  IADD3.X R9, PT, PT, RZ, R17, RZ, P2, !PT ;  /* 0x00000011ff097210 */ /* 0x000fe400017fe4ff */
[----:B------:R-:W-:Y:S01]  /*0940*/  ISETP.NE.U32.AND P2, PT, RZ, UR8, PT ;  /* 0x00000008ff007c0c */ /* 0x000fe2000bf45070 */
[----:B------:R-:W-:Y:S01]  /*0950*/  USHF.L.U32 UR8, UR29, 0x2, URZ ;  /* 0x000000021d087899 */ /* 0x000fe200080006ff */
[----:B------:R-:W-:-:S02]  /*0960*/  @P1 IADD3 R30, P3, PT, R30, UR17, RZ ;  /* 0x000000111e1e1c10 */ /* 0x000fc4000ff7e0ff */
[----:B------:R-:W-:Y:S01]  /*0970*/  ISETP.NE.AND.EX P2, PT, RZ, UR9, PT, P2 ;  /* 0x00000009ff007c0c */ /* 0x000fe2000bf45320 */
[----:B------:R-:W-:Y:S01]  /*0980*/  USHF.L.U64.HI UR9, UR29, 0x2, UR30 ;  /* 0x000000021d097899 */ /* 0x000fe2000801021e */
[----:B------:R-:W-:Y:S02]  /*0990*/  IADD3 R24, PT, PT, R33, R24, RZ ;  /* 0x0000001821187210 */ /* 0x000fe40007ffe0ff */
[----:B------:R-:W-:Y:S01]  /*09a0*/  MOV R15, UR29 ;  /* 0x0000001d000f7c02 */ /* 0x000fe20008000f00 */
[----:B------:R-:W-:Y:S01]  /*09b0*/  @P0 IMAD.WIDE.U32 R28, R29, 0x5, R8 ;  /* 0x000000051d1c0825 */ /* 0x000fe200078e0008 */
[----:B------:R-:W-:Y:S01]  /*09c0*/  @P0 MOV R25, R9 ;  /* 0x0000000900190202 */ /* 0x000fe20000000f00 */
[----:B------:R-:W-:Y:S01]  /*09d0*/  VOTEU.ANY UP0, P0 ;  /* 0x0000000000ff7886 */ /* 0x000fe20000000100 */
[----:B------:R-:W-:Y:S02]  /*09e0*/  @P1 IADD3.X R31, PT, PT, R14, UR19, RZ, P3, !PT ;  /* 0x000000130e1f1c10 */ /* 0x000fe40009ffe4ff */
[----:B------:R-:W-:Y:S01]  /*09f0*/  @P0 IADD3 R37, P4, PT, R8, UR8, RZ ;  /* 0x0000000808250c10 */ /* 0x000fe2000ff9e0ff */
[--C-:B0-----:R-:W-:Y:S01]  /*0a00*/  @P0 IMAD.WIDE.U32 R12, R15, 0x6, R24.reuse ;  /* 0x000000060f0c0825 */ /* 0x101fe200078e0018 */
[----:B------:R-:W-:Y:S01]  /*0a10*/  @UP0 UIMAD UR8, UR30, 0x5, URZ ;  /* 0x000000051e0808a4 */ /* 0x000fe2000f8e02ff */
[----:B------:R0:W4:Y:S01]  /*0a20*/  @P1 LDG.E R8, desc[UR26][R30.64] ;  /* 0x0000001a1e081981 */ /* 0x000122000c1e1900 */
[----:B------:R-:W-:Y:S01]  /*0a30*/  @P0 IADD3.X R18, PT, PT, R9, UR9, RZ, P4, !PT ;  /* 0x0000000909120c10 */ /* 0x000fe2000a7fe4ff */
[----:B------:R-:W-:Y:S01]  /*0a40*/  @P0 IMAD.WIDE.U32 R24, R15, 0x7, R24 ;  /* 0x000000070f180825 */ /* 0x000fe200078e0018 */
[----:B------:R-:W-:Y:S01]  /*0a50*/  @P0 SHF.L.U32 R41, R28, 0x2, RZ ;  /* 0x000000021c290819 */ /* 0x000fe200000006ff */
[----:B------:R-:W1:Y:S01]  /*0a60*/  @P2 LDC.64 R14, c[0x0][0x3a0] ;  /* 0x0000e800ff0e2b82 */ /* 0x000e620000000a00 */
[C---:B------:R-:W-:Y:S01]  /*0a70*/  @P0 SHF.L.U64.HI R19, R37.reuse, 0x2, R18 ;  /* 0x0000000225130819 */ /* 0x040fe20000010212 */
[----:B------:R-:W-:Y:S01]  /*0a80*/  @UP0 UIMAD UR10, UR30, 0x6, URZ ;  /* 0x000000061e0a08a4 */ /* 0x000fe2000f8e02ff */
[----:B------:R-:W-:Y:S01]  /*0a90*/  @P0 SHF.L.U32 R37, R37, 0x2, RZ ;  /* 0x0000000225250819 */ /* 0x000fe200000006ff */
[----:B------:R-:W-:Y:S01]  /*0aa0*/  @UP0 UIMAD UR9, UR30, 0x7, URZ ;  /* 0x000000071e0908a4 */ /* 0x000fe2000f8e02ff */
[----:B------:R-:W-:-:S02]  /*0ab0*/  @P0 VIADD R9, R29, UR8 ;  /* 0x000000081d090c36 */ /* 0x000fc40008000000 */
[----:B------:R-:W-:-:S03]  /*0ac0*/  @P0 IADD3 R38, P4, PT, R37, UR20, RZ ;  /* 0x0000001425260c10 */ /* 0x000fc6000ff9e0ff */
[----:B------:R-:W-:Y:S02]  /*0ad0*/  @P0 SHF.L.U64.HI R22, R28, 0x2, R9 ;  /* 0x000000021c160819 */ /* 0x000fe40000010209 */
[----:B------:R-:W-:Y:S02]  /*0ae0*/  @P1 IADD3 R28, P3, PT, R11, UR17, RZ ;  /* 0x000000110b1c1c10 */ /* 0x000fe4000ff7e0ff */
[----:B------:R-:W-:Y:S01]  /*0af0*/  @P0 IADD3 R9, PT, PT, R25, UR9, RZ ;  /* 0x0000000919090c10 */ /* 0x000fe2000fffe0ff */
[----:B-1----:R1:W4:Y:S01]  /*0b00*/  @P2 LDG.E R34, desc[UR26][R14.64] ;  /* 0x0000001a0e222981 */ /* 0x002322000c1e1900 */
[----:B------:R-:W-:Y:S02]  /*0b10*/  @P0 IADD3.X R39, PT, PT, R19, UR24, RZ, P4, !PT ;  /* 0x0000001813270c10 */ /* 0x000fe4000a7fe4ff */
[----:B------:R-:W-:Y:S02]  /*0b20*/  @P1 IADD3.X R29, PT, PT, R5, UR19, RZ, P3, !PT ;  /* 0x00000013051d1c10 */ /* 0x000fe40009ffe4ff */
[C---:B------:R-:W-:Y:S01]  /*0b30*/  @P0 SHF.L.U32 R21, R24.reuse, 0x2, RZ ;  /* 0x0000000218150819 */ /* 0x040fe200000006ff */
[----:B------:R-:W4:Y:S01]  /*0b40*/  @P0 LDG.E R18, desc[UR26][R38.64] ;  /* 0x0000001a26120981 */ /* 0x000f22000c1e1900 */
[----:B------:R-:W-:-:S02]  /*0b50*/  @P0 SHF.L.U64.HI R9, R24, 0x2, R9 ;  /* 0x0000000218090819 */ /* 0x000fc40000010209 */
[C---:B0-----:R-:W-:Y:S02]  /*0b60*/  @P0 IADD3 R30, P3, PT, R41.reuse, UR17, RZ ;  /* 0x00000011291e0c10 */ /* 0x041fe4000ff7e0ff */
[----:B------:R-:W-:Y:S01]  /*0b70*/  @P0 IADD3 R24, P4, PT, R41, UR20, RZ ;  /* 0x0000001429180c10 */ /* 0x000fe2000ff9e0ff */
[C---:B------:R-:W-:Y:S01]  /*0b80*/  @P0 IMAD.SHL.U32 R32, R12.reuse, 0x4, RZ ;  /* 0x000000040c200824 */ /* 0x040fe200078e00ff */
[----:B------:R-:W-:Y:S01]  /*0b90*/  @P0 IADD3 R13, PT, PT, R13, UR10, RZ ;  /* 0x0000000a0d0d0c10 */ /* 0x000fe2000fffe0ff */
[----:B------:R-:W0:Y:S01]  /*0ba0*/  LDCU.128 UR8, c[0x0][0x390] ;  /* 0x00007200ff0877ac */ /* 0x000e220008000c00 */
[----:B------:R-:W-:Y:S02]  /*0bb0*/  @!P1 MOV R11, RZ ;  /* 0x000000ff000b9202 */ /* 0x000fe40000000f00 */
[----:B------:R-:W-:Y:S02]  /*0bc0*/  @P0 SHF.L.U64.HI R13, R12, 0x2, R13 ;  /* 0x000000020c0d0819 */ /* 0x000fe4000001020d */
[----:B------:R-:W-:-:S02]  /*0bd0*/  @P0 IADD3.X R31, PT, PT, R22, UR19, RZ, P3, !PT ;  /* 0x00000013161f0c10 */ /* 0x000fc40009ffe4ff */
[----:B------:R-:W-:Y:S01]  /*0be0*/  @!P0 MOV R12, RZ ;  /* 0x000000ff000c8202 */ /* 0x000fe20000000f00 */
[----:B------:R0:W4:Y:S01]  /*0bf0*/  @P1 LDG.E R11, desc[UR26][R28.64] ;  /* 0x0000001a1c0b1981 */ /* 0x000122000c1e1900 */
[----:B-1----:R-:W-:-:S04]  /*0c00*/  @P0 IADD3 R14, P3, PT, R32, UR17, RZ ;  /* 0x00000011200e0c10 */ /* 0x002fc8000ff7e0ff */
[C---:B------:R-:W-:Y:S02]  /*0c10*/  @P0 IADD3.X R15, PT, PT, R13.reuse, UR19, RZ, P3, !PT ;  /* 0x000000130d0f0c10 */ /* 0x040fe40009ffe4ff */
[----:B0-----:R-:W-:Y:S02]  /*0c20*/  @P0 IADD3 R28, P3, PT, R32, UR20, RZ ;  /* 0x00000014201c0c10 */ /* 0x001fe4000ff7e0ff */
[----:B------:R-:W-:Y:S02]  /*0c30*/  @!P0 MOV R5, RZ ;  /* 0x000000ff00058202 */ /* 0x000fe40000000f00 */
[----:B------:R-:W-:-:S04]  /*0c40*/  @P0 IADD3.X R29, PT, PT, R13, UR24, RZ, P3, !PT ;  /* 0x000000180d1d0c10 */ /* 0x000fc80009ffe4ff */
[----:B------:R0:W4:Y:S01]  /*0c50*/  @P0 LDG.E R5, desc[UR26][R30.64] ;  /* 0x0000001a1e050981 */ /* 0x000122000c1e1900 */
[----:B------:R-:W-:Y:S01]  /*0c60*/  @!P0 MOV R32, RZ ;  /* 0x000000ff00208202 */ /* 0x000fe20000000f00 */
[----:B--2---:R-:W-:-:S04]  /*0c70*/  IMAD.U32 R36, R16, 0x10000, RZ ;  /* 0x0001000010247824 */ /* 0x004fc800078e00ff */
[C---:B------:R-:W-:Y:S01]  /*0c80*/  FMUL R25, R36.reuse, 0.044714998453855514526 ;  /* 0x3d37271324197820 */ /* 0x040fe20000400000 */
[----:B------:R-:W-:-:S03]  /*0c90*/  FMUL R41, R36, 0.79788458347320556641 ;  /* 0x3f4c422a24297820 */ /* 0x000fc60000400000 */
[----:B------:R-:W-:-:S04]  /*0ca0*/  FFMA R38, R36, R25, 1 ;  /* 0x3f80000024267423 */ /* 0x000fc80000000019 */
[----:B------:R-:W-:-:S04]  /*0cb0*/  FMUL R38, R41, R38 ;  /* 0x0000002629267220 */ /* 0x000fc80000400000 */
[----:B------:R-:W-:Y:S01]  /*0cc0*/  FMUL R41, |R38|, 2.8853900432586669922 ;  /* 0x4038aa3b26297820 */ /* 0x000fe20000400200 */
[----:B------:R-:W-:-:S05]  /*0cd0*/  PRMT R39, R16, 0x7632, R39 ;  /* 0x0000763210277816 */ /* 0x000fca0000000027 */
[----:B------:R-:W1:Y:S01]  /*0ce0*/  MUFU.EX2 R41, R41 ;  /* 0x0000002900297308 */ /* 0x000e620000000800 */
[----:B------:R-:W-:Y:S01]  /*0cf0*/  @P0 IADD3.X R25, PT, PT, R22, UR24, RZ, P4, !PT ;  /* 0x0000001816190c10 */ /* 0x000fe2000a7fe4ff */
[----:B------:R-:W-:-:S04]  /*0d00*/  IMAD.U32 R39, R39, 0x10000, RZ ;  /* 0x0001000027277824 */ /* 0x000fc800078e00ff */
[----:B------:R2:W4:Y:S01]  /*0d10*/  @P0 LDG.E R12, desc[UR26][R24.64] ;  /* 0x0000001a180c0981 */ /* 0x000522000c1e1900 */
[----:B------:R-:W-:Y:S01]  /*0d20*/  FMUL R13, R39, 0.79788458347320556641 ;  /* 0x3f4c422a270d7820 */ /* 0x000fe20000400000 */
[----:B------:R-:W-:Y:S02]  /*0d30*/  @!P0 MOV R22, RZ ;  /* 0x000000ff00168202 */ /* 0x000fe40000000f00 */
[----:B------:R-:W-:Y:S02]  /*0d40*/  @!P0 MOV R16, RZ ;  /* 0x000000ff00108202 */ /* 0x000fe40000000f00 */
[----:B0-----:R-:W-:Y:S02]  /*0d50*/  @P0 IADD3 R30, P4, PT, R21, UR17, RZ ;  /* 0x00000011151e0c10 */ /* 0x001fe4000ff9e0ff */
[----:B------:R0:W5:Y:S01]  /*0d60*/  @P0 LDG.E R22, desc[UR26][R14.64] ;  /* 0x0000001a0e160981 */ /* 0x000162000c1e1900 */
[----:B--2---:R-:W-:Y:S01]  /*0d70*/  FMUL R24, R39, 0.044714998453855514526 ;  /* 0x3d37271327187820 */ /* 0x004fe20000400000 */
[----:B-1----:R-:W-:-:S02]  /*0d80*/  FADD R42, R41, 1 ;  /* 0x3f800000292a7421 */ /* 0x002fc40000000000 */
[----:B------:R1:W2:Y:S01]  /*0d90*/  @P0 LDG.E R16, desc[UR26][R28.64] ;  /* 0x0000001a1c100981 */ /* 0x0002a2000c1e1900 */
[----:B------:R-:W-:-:S04]  /*0da0*/  FFMA R24, R39, R24, 1 ;  /* 0x3f80000027187423 */ /* 0x000fc80000000018 */
[----:B------:R-:W-:Y:S01]  /*0db0*/  FMUL R41, R13, R24 ;  /* 0x000000180d297220 */ /* 0x000fe20000400000 */
[----:B------:R-:W-:Y:S01]  /*0dc0*/  HFMA2 R13, -RZ, RZ, 1.125, -9232 ;  /* 0x3c80f082ff0d7431 */ /* 0x000fe200000001ff */
[----:B------:R-:W-:Y:S01]  /*0dd0*/  @P0 IADD3.X R31, PT, PT, R9, UR19, RZ, P4, !PT ;  /* 0x00000013091f0c10 */ /* 0x000fe2000a7fe4ff */
[----:B------:R-:W3:Y:S01]  /*0de0*/  MUFU.RCP R42, R42 ;  /* 0x0000002a002a7308 */ /* 0x000ee20000001000 */
[----:B0-----:R-:W-:Y:S01]  /*0df0*/  @P1 IADD3 R14, P3, PT, R40, UR17, RZ ;  /* 0x00000011280e1c10 */ /* 0x001fe2000ff7e0ff */
[----:B-1----:R-:W-:Y:S01]  /*0e00*/  FMUL R28, R38, R38 ;  /* 0x00000026261c7220 */ /* 0x002fe20000400000 */
[----:B------:R-:W-:Y:S01]  /*0e10*/  FMUL R40, |R41|, 2.8853900432586669922 ;  /* 0x4038aa3b29287820 */ /* 0x000fe20000400200 */
[----:B------:R0:W5:Y:S01]  /*0e20*/  @P0 LDG.E R32, desc[UR26][R30.64] ;  /* 0x0000001a1e200981 */ /* 0x000162000c1e1900 */
[----:B------:R-:W-:Y:S01]  /*0e30*/  @P1 IADD3.X R15, PT, PT, R35, UR19, RZ, P3, !PT ;  /* 0x00000013230f1c10 */ /* 0x000fe20009ffe4ff */
[----:B------:R-:W-:Y:S02]  /*0e40*/  HFMA2 R35, -RZ, RZ, 1.875, 0 ;  /* 0x3f800000ff237431 */ /* 0x000fe400000001ff */
[C---:B------:R-:W-:Y:S01]  /*0e50*/  FFMA R29, R28.reuse, R13, -0.052303962409496307373 ;  /* 0xbd563cae1c1d7423 */ /* 0x040fe2000000000d */
[----:B------:R-:W-:Y:S01]  /*0e60*/  @P0 IADD3 R24, P4, PT, R21, UR20, RZ ;  /* 0x0000001415180c10 */ /* 0x000fe2000ff9e0ff */
[----:B------:R-:W-:Y:S01]  /*0e70*/  @!P1 IMAD.MOV.U32 R21, RZ, RZ, RZ ;  /* 0x000000ffff159224 */ /* 0x000fe200078e00ff */
[----:B0-----:R-:W0:Y:S01]  /*0e80*/  MUFU.EX2 R30, R40 ;  /* 0x00000028001e7308 */ /* 0x001e220000000800 */
[----:B------:R-:W-:Y:S01]  /*0e90*/  FFMA R29, R28, R29, 0.1331529766321182251 ;  /* 0x3e0859411c1d7423 */ /* 0x000fe2000000001d */
[----:B------:R-:W-:-:S03]  /*0ea0*/  @P0 IADD3.X R25, PT, PT, R9, UR24, RZ, P4, !PT ;  /* 0x0000001809190c10 */ /* 0x000fc6000a7fe4ff */
[----:B------:R-:W2:Y:S01]  /*0eb0*/  @P1 LDG.E R21, desc[UR26][R14.64] ;  /* 0x0000001a0e151981 */ /* 0x000ea2000c1e1900 */
[----:B------:R-:W-:Y:S01]  /*0ec0*/  @!P0 MOV R9, RZ ;  /* 0x000000ff00098202 */ /* 0x000fe20000000f00 */
[----:B------:R-:W-:Y:S01]  /*0ed0*/  FFMA R43, R28, R29, -0.33332768082618713379 ;  /* 0xbeaaa9ed1c2b7423 */ /* 0x000fe2000000001d */
[C---:B---3--:R-:W-:Y:S01]  /*0ee0*/  SHF.L.U32 R29, R23.reuse, 0x10, RZ ;  /* 0x00000010171d7819 */ /* 0x048fe200000006ff */
[----:B------:R-:W-:Y:S01]  /*0ef0*/  FFMA R42, R42, -2, R35 ;  /* 0xc00000002a2a7823 */ /* 0x000fe20000000023 */
[----:B------:R-:W-:Y:S02]  /*0f00*/  PRMT R31, R23, 0x7632, R31 ;  /* 0x00007632171f7816 */ /* 0x000fe4000000001f */
[----:B------:R1:W3:Y:S01]  /*0f10*/  @P0 LDG.E R9, desc[UR26][R24.64] ;  /* 0x0000001a18090981 */ /* 0x0002e2000c1e1900 */
[----:B------:R-:W-:Y:S02]  /*0f20*/  FSETP.GE.AND P3, PT, |R38|, 9.010913848876953125, PT ;  /* 0x41102cb42600780b */ /* 0x000fe40003f66200 */
[----:B------:R-:W-:-:S02]  /*0f30*/  IMAD.U32 R23, R31, 0x10000, RZ ;  /* 0x000100001f177824 */ /* 0x000fc400078e00ff */
[C---:B-1----:R-:W-:Y:S01]  /*0f40*/  FMUL R24, R29.reuse, 0.044714998453855514526 ;  /* 0x3d3727131d187820 */ /* 0x042fe20000400000 */
[----:B------:R-:W-:Y:S01]  /*0f50*/  FSEL R25, R42, 1, !P3 ;  /* 0x3f8000002a197808 */ /* 0x000fe20005800000 */
[----:B0-----:R-:W-:Y:S01]  /*0f60*/  FADD R30, R30, 1 ;  /* 0x3f8000001e1e7421 */ /* 0x001fe20000000000 */
[C---:B------:R-:W-:Y:S01]  /*0f70*/  FMUL R42, R29.reuse, 0.79788458347320556641 ;  /* 0x3f4c422a1d2a7820 */ /* 0x040fe20000400000 */
[----:B------:R-:W-:Y:S01]  /*0f80*/  FFMA R15, R29, R24, 1 ;  /* 0x3f8000001d0f7423 */ /* 0x000fe20000000018 */
[C---:B------:R-:W-:Y:S01]  /*0f90*/  FMUL R24, R23.reuse, 0.044714998453855514526 ;  /* 0x3d37271317187820 */ /* 0x040fe20000400000 */
[----:B------:R-:W0:Y:S01]  /*0fa0*/  MUFU.RCP R14, R30 ;  /* 0x0000001e000e7308 */ /* 0x000e220000001000 */
[----:B------:R-:W-:Y:S01]  /*0fb0*/  FSETP.GE.AND P4, PT, |R38|, 0.60000002384185791016, PT ;  /* 0x3f19999a2600780b */ /* 0x000fe20003f86200 */
[----:B------:R-:W-:Y:S01]  /*0fc0*/  FMUL R42, R42, R15 ;  /* 0x0000000f2a2a7220 */ /* 0x000fe20000400000 */
[----:B------:R-:W-:-:S03]  /*0fd0*/  FFMA R31, R23, R24, 1 ;  /* 0x3f800000171f7423 */ /* 0x000fc60000000018 */
[----:B------:R-:W-:Y:S01]  /*0fe0*/  FMUL R24, |R42|, 2.8853900432586669922 ;  /* 0x4038aa3b2a187820 */ /* 0x000fe20000400200 */
[----:B------:R-:W-:Y:S01]  /*0ff0*/  FMUL R40, R23, 0.79788458347320556641 ;  /* 0x3f4c422a17287820 */ /* 0x000fe20000400000 */
[----:B------:R-:W-:Y:S01]  /*1000*/  FFMA R43, R28, R43, RZ ;  /* 0x0000002b1c2b7223 */ /* 0x000fe200000000ff */
[----:B------:R-:W-:Y:S02]  /*1010*/  FMUL R28, R41, R41 ;  /* 0x00000029291c7220 */ /* 0x000fe40000400000 */
[----:B------:R-:W-:Y:S01]  /*1020*/  FMUL R40, R40, R31 ;  /* 0x0000001f28287220 */ /* 0x000fe20000400000 */
[----:B------:R-:W1:Y:S01]  /*1030*/  MUFU.EX2 R24, R24 ;  /* 0x0000001800187308 */ /* 0x000e620000000800 */
[--C-:B------:R-:W-:Y:S01]  /*1040*/  LOP3.LUT R25, R25, 0x80000000, R38.reuse, 0xb8, !PT ;  /* 0x8000000019197812 */ /* 0x100fe200078eb826 */
[----:B------:R-:W-:Y:S01]  /*1050*/  FFMA R15, R28, R13, -0.052303962409496307373 ;  /* 0xbd563cae1c0f7423 */ /* 0x000fe2000000000d */
[----:B------:R-:W-:Y:S01]  /*1060*/  @!P4 FFMA R25, R38, R43, R38 ;  /* 0x0000002b2619c223 */ /* 0x000fe20000000026 */
[----:B------:R-:W-:Y:S01]  /*1070*/  FMUL R43, |R40|, 2.8853900432586669922 ;  /* 0x4038aa3b282b7820 */ /* 0x000fe20000400200 */
[----:B0-----:R-:W-:Y:S01]  /*1080*/  FFMA R30, R14, -2, R35 ;  /* 0xc00000000e1e7823 */ /* 0x001fe20000000023 */
[----:B------:R-:W-:Y:S01]  /*1090*/  FSETP.GE.AND P3, PT, |R41|, 9.010913848876953125, PT ;  /* 0x41102cb42900780b */ /* 0x000fe20003f66200 */
[----:B------:R-:W-:-:S02]  /*10a0*/  FFMA R31, R28, R15, 0.1331529766321182251 ;  /* 0x3e0859411c1f7423 */ /* 0x000fc4000000000f */
[----:B------:R-:W0:Y:S01]  /*10b0*/  MUFU.EX2 R15, R43 ;  /* 0x0000002b000f7308 */ /* 0x000e220000000800 */
[----:B------:R-:W-:-:S04]  /*10c0*/  FSEL R30, R30, 1, !P3 ;  /* 0x3f8000001e1e7808 */ /* 0x000fc80005800000 */
[----:B------:R-:W-:Y:S01]  /*10d0*/  LOP3.LUT R38, R30, 0x80000000, R41, 0xb8, !PT ;  /* 0x800000001e267812 */ /* 0x000fe200078eb829 */
[----:B-1----:R-:W-:Y:S01]  /*10e0*/  FADD R30, R24, 1 ;  /* 0x3f800000181e7421 */ /* 0x002fe20000000000 */
[----:B------:R-:W-:Y:S01]  /*10f0*/  FSETP.GE.AND P4, PT, |R41|, 0.60000002384185791016, PT ;  /* 0x3f19999a2900780b */ /* 0x000fe20003f86200 */
[----:B------:R-:W-:Y:S01]  /*1100*/  FFMA R14, R28, R31, -0.33332768082618713379 ;  /* 0xbeaaa9ed1c0e7423 */ /* 0x000fe2000000001f */
[----:B------:R-:W-:-:S03]  /*1110*/  FMUL R31, R36, 0.10703222453594207764 ;  /* 0x3ddb33b6241f7820 */ /* 0x000fc60000400000 */
[----:B------:R-:W1:Y:S01]  /*1120*/  MUFU.RCP R30, R30 ;  /* 0x0000001e001e7308 */ /* 0x000e620000001000 */
[----:B0-----:R-:W-:Y:S01]  /*1130*/  FADD R44, R15, 1 ;  /* 0x3f8000000f2c7421 */ /* 0x001fe20000000000 */
[----:B------:R-:W-:Y:S01]  /*1140*/  FFMA R31, R36, R31, 0.79788458347320556641 ;  /* 0x3f4c422a241f7423 */ /* 0x000fe2000000001f */
[----:B------:R-:W-:Y:S01]  /*1150*/  FFMA R24, -R25, R25, 1 ;  /* 0x3f80000019187423 */ /* 0x000fe20000000119 */
[----:B------:R-:W-:-:S04]  /*1160*/  FFMA R14, R28, R14, RZ ;  /* 0x0000000e1c0e7223 */ /* 0x000fc800000000ff */
[----:B------:R-:W0:Y:S01]  /*1170*/  MUFU.RCP R44, R44 ;  /* 0x0000002c002c7308 */ /* 0x000e220000001000 */
[----:B------:R-:W-:Y:S01]  /*1180*/  FMUL R31, R24, R31 ;  /* 0x0000001f181f7220 */ /* 0x000fe20000400000 */
[----:B------:R-:W-:Y:S01]  /*1190*/  @!P4 FFMA R38, R41, R14, R41 ;  /* 0x0000000e2926c223 */ /* 0x000fe20000000029 */
[----:B------:R-:W-:Y:S01]  /*11a0*/  FMUL R24, R42, R42 ;  /* 0x0000002a2a187220 */ /* 0x000fe20000400000 */
[----:B------:R-:W-:Y:S01]  /*11b0*/  FMUL R28, R40, R40 ;  /* 0x00000028281c7220 */ /* 0x000fe20000400000 */
[----:B------:R-:W-:Y:S01]  /*11c0*/  @P0 IADD3 R14, P3, PT, R37, UR17, RZ ;  /* 0x00000011250e0c10 */ /* 0x000fe2000ff7e0ff */
[----:B------:R-:W-:Y:S01]  /*11d0*/  FMUL R36, R36, 0.5 ;  /* 0x3f00000024247820 */ /* 0x000fe20000400000 */
[-C--:B------:R-:W-:Y:S01]  /*11e0*/  FFMA R37, R24, R13.reuse, -0.052303962409496307373 ;  /* 0xbd563cae18257423 */ /* 0x080fe2000000000d */
[----:B------:R-:W-:Y:S01]  /*11f0*/  FFMA R41, R28, R13, -0.052303962409496307373 ;  /* 0xbd563cae1c297423 */ /* 0x000fe2000000000d */
[----:B------:R-:W-:Y:S01]  /*1200*/  @P0 IADD3.X R15, PT, PT, R19, UR19, RZ, P3, !PT ;  /* 0x00000013130f0c10 */ /* 0x000fe20009ffe4ff */
[--C-:B-1----:R-:W-:Y:S01]  /*1210*/  FFMA R30, R30, -2, R35.reuse ;  /* 0xc00000001e1e7823 */ /* 0x102fe20000000023 */
[----:B------:R-:W-:Y:S01]  /*1220*/  FSETP.GE.AND P3, PT, |R42|, 9.010913848876953125, PT ;  /* 0x41102cb42a00780b */ /* 0x000fe20003f66200 */
[----:B------:R-:W-:Y:S01]  /*1230*/  FFMA R37, R24, R37, 0.1331529766321182251 ;  /* 0x3e08594118257423 */ /* 0x000fe20000000025 */
[----:B------:R-:W-:Y:S01]  /*1240*/  FSETP.GE.AND P4, PT, |R42|, 0.60000002384185791016, PT ;  /* 0x3f19999a2a00780b */ /* 0x000fe20003f86200 */
[----:B------:R-:W-:Y:S01]  /*1250*/  FFMA R41, R28, R41, 0.1331529766321182251 ;  /* 0x3e0859411c297423 */ /* 0x000fe20000000029 */
[----:B------:R-:W-:Y:S01]  /*1260*/  FMUL R36, R36, R31 ;  /* 0x0000001f24247220 */ /* 0x000fe20000400000 */
[----:B------:R-:W-:Y:S01]  /*1270*/  FSEL R31, R30, 1, !P3 ;  /* 0x3f8000001e1f7808 */ /* 0x000fe20005800000 */
[----:B------:R-:W-:Y:S01]  /*1280*/  FFMA R37, R24, R37, -0.33332768082618713379 ;  /* 0xbeaaa9ed18257423 */ /* 0x000fe20000000025 */
[----:B------:R-:W-:Y:S01]  /*1290*/  FSETP.GE.AND P3, PT, |R40|, 0.60000002384185791016, PT ;  /* 0x3f19999a2800780b */ /* 0x000fe20003f66200 */
[----:B------:R-:W-:Y:S01]  /*12a0*/  FFMA R41, R28, R41, -0.33332768082618713379 ;  /* 0xbeaaa9ed1c297423 */ /* 0x000fe20000000029 */
[----:B------:R-:W-:Y:S01]  /*12b0*/  @!P1 MOV R7, RZ ;  /* 0x000000ff00079202 */ /* 0x000fe20000000f00 */
[----:B0-----:R-:W-:Y:S01]  /*12c0*/  FFMA R44, R44, -2, R35 ;  /* 0xc00000002c2c7823 */ /* 0x001fe20000000023 */
[----:B------:R0:W5:Y:S01]  /*12d0*/  @P0 LDG.E R19, desc[UR26][R14.64] ;  /* 0x0000001a0e130981 */ /* 0x000162000c1e1900 */
[----:B------:R-:W-:Y:S01]  /*12e0*/  FSETP.GE.AND P5, PT, |R40|, 9.010913848876953125, PT ;  /* 0x41102cb42800780b */ /* 0x000fe20003fa6200 */
[----:B------:R-:W-:Y:S01]  /*12f0*/  FFMA R41, R28, R41, RZ ;  /* 0x000000291c297223 */ /* 0x000fe200000000ff */
[----:B----4-:R-:W-:-:S02]  /*1300*/  PRMT R28, R7, 0x7632, R28 ;  /* 0x00007632071c7816 */ /* 0x010fc4000000001c */
[--C-:B------:R-:W-:Y:S01]  /*1310*/  LOP3.LUT R30, R31, 0x80000000, R42.reuse, 0xb8, !PT ;  /* 0x800000001f1e7812 */ /* 0x100fe200078eb82a */
[----:B0-----:R-:W-:Y:S01]  /*1320*/  FFMA R15, R24, R37, RZ ;  /* 0x00000025180f7223 */ /* 0x001fe200000000ff */
[----:B------:R-:W-:Y:S02]  /*1330*/  SHF.L.U32 R14, R7, 0x10, RZ ;  /* 0x00000010070e7819 */ /* 0x000fe400000006ff */
[----:B------:R-:W-:Y:S01]  /*1340*/  FSEL R37, R44, 1, !P5 ;  /* 0x3f8000002c257808 */ /* 0x000fe20006800000 */
[----:B------:R-:W-:Y:S01]  /*1350*/  @!P4 FFMA R30, R42, R15, R42 ;  /* 0x0000000f2a1ec223 */ /* 0x000fe2000000002a */
[----:B------:R-:W-:Y:S01]  /*1360*/  FMUL R24, R39, 0.10703222453594207764 ;  /* 0x3ddb33b627187820 */ /* 0x000fe20000400000 */
[----:B------:R-:W-:Y:S01]  /*1370*/  SHF.L.U32 R15, R28, 0x10, RZ ;  /* 0x000000101c0f7819 */ /* 0x000fe200000006ff */
[----:B------:R-:W-:Y:S01]  /*1380*/  FMUL R7, R14, 0.044714998453855514526 ;  /* 0x3d3727130e077820 */ /* 0x000fe20000400000 */
[--C-:B------:R-:W-:Y:S01]  /*1390*/  LOP3.LUT R31, R37, 0x80000000, R40.reuse, 0xb8, !PT ;  /* 0x80000000251f7812 */ /* 0x100fe200078eb828 */
[----:B------:R-:W-:Y:S01]  /*13a0*/  @!P3 FFMA R31, R40, R41, R40 ;  /* 0x00000029281fb223 */ /* 0x000fe20000000028 */
[----:B------:R-:W-:Y:S01]  /*13b0*/  FMUL R28, R14, 0.79788458347320556641 ;  /* 0x3f4c422a0e1c7820 */ /* 0x000fe20000400000 */
[----:B------:R-:W-:Y:S01]  /*13c0*/  FFMA R40, R39, R24, 0.79788458347320556641 ;  /* 0x3f4c422a27287423 */ /* 0x000fe20000000018 */
[----:B------:R-:W-:Y:S01]  /*13d0*/  FFMA R37, -R38, R38, 1 ;  /* 0x3f80000026257423 */ /* 0x000fe20000000126 */
[----:B------:R-:W-:Y:S01]  /*13e0*/  FFMA R7, R14, R7, 1 ;  /* 0x3f8000000e077423 */ /* 0x000fe20000000007 */
[----:B------:R-:W-:-:S02]  /*13f0*/  FMUL R24, R15, 0.044714998453855514526 ;  /* 0x3d3727130f187820 */ /* 0x000fc40000400000 */
[----:B------:R-:W-:Y:S01]  /*1400*/  FMUL R37, R37, R40 ;  /* 0x0000002825257220 */ /* 0x000fe20000400000 */
[----:B------:R-:W-:Y:S01]  /*1410*/  FMUL R28, R28, R7 ;  /* 0x000000071c1c7220 */ /* 0x000fe20000400000 */
[C---:B------:R-:W-:Y:S01]  /*1420*/  FMUL R7, R15.reuse, 0.79788458347320556641 ;  /* 0x3f4c422a0f077820 */ /* 0x040fe20000400000 */
[----:B------:R-:W-:Y:S01]  /*1430*/  FFMA R40, R15, R24, 1 ;  /* 0x3f8000000f287423 */ /* 0x000fe20000000018 */
[----:B------:R-:W-:Y:S01]  /*1440*/  FADD R41, R25, 1 ;  /* 0x3f80000019297421 */ /* 0x000fe20000000000 */
[----:B------:R-:W-:Y:S02]  /*1450*/  FMUL R24, R28, R28 ;  /* 0x0000001c1c187220 */ /* 0x000fe40000400000 */
[----:B------:R-:W-:Y:S02]  /*1460*/  FMUL R25, R7, R40 ;  /* 0x0000002807197220 */ /* 0x000fe40000400000 */
[C---:B------:R-:W-:Y:S02]  /*1470*/  FFMA R7, R24.reuse, R13, -0.052303962409496307373 ;  /* 0xbd563cae18077423 */ /* 0x040fe4000000000d */
[----:B------:R-:W-:Y:S01]  /*1480*/  FMUL R40, R25, R25 ;  /* 0x0000001919287220 */ /* 0x000fe20000400000 */
[----:B------:R-:W-:Y:S01]  /*1490*/  FMUL R42, R39, 0.5 ;  /* 0x3f000000272a7820 */ /* 0x000fe20000400000 */
[----:B------:R-:W-:-:S02]  /*14a0*/  FFMA R7, R24, R7, 0.1331529766321182251 ;  /* 0x3e08594118077423 */ /* 0x000fc40000000007 */
[----:B------:R-:W-:Y:S01]  /*14b0*/  FFMA R39, R40, R13, -0.052303962409496307373 ;  /* 0xbd563cae28277423 */ /* 0x000fe2000000000d */
[----:B------:R-:W-:Y:S01]  /*14c0*/  FFMA R36, R41, 0.5, R36 ;  /* 0x3f00000029247823 */ /* 0x000fe20000000024 */
[----:B------:R-:W-:Y:S02]  /*14d0*/  FFMA R7, R24, R7, -0.33332768082618713379 ;  /* 0xbeaaa9ed18077423 */ /* 0x000fe40000000007 */
[----:B------:R-:W-:Y:S02]  /*14e0*/  FFMA R41, R40, R39, 0.1331529766321182251 ;  /* 0x3e08594128297423 */ /* 0x000fe40000000027 */
[----:B------:R-:W-:Y:S02]  /*14f0*/  FFMA R39, R24, R7, RZ ;  /* 0x0000000718277223 */ /* 0x000fe400000000ff */
[----:B------:R-:W-:Y:S01]  /*1500*/  FFMA R7, R40, R41, -0.33332768082618713379 ;  /* 0xbeaaa9ed28077423 */ /* 0x000fe20000000029 */
[----:B------:R-:W-:Y:S01]  /*1510*/  FMUL R41, |R25|, 2.8853900432586669922 ;  /* 0x4038aa3b19297820 */ /* 0x000fe20000400200 */
[----:B------:R-:W-:-:S05]  /*1520*/  FMUL R24, |R28|, 2.8853900432586669922 ;  /* 0x4038aa3b1c187820 */ /* 0x000fca0000400200 */
[----:B------:R-:W0:Y:S08]  /*1530*/  MUFU.EX2 R41, R41 ;  /* 0x0000002900297308 */ /* 0x000e300000000800 */
[----:B------:R-:W1:Y:S01]  /*1540*/  MUFU.EX2 R24, R24 ;  /* 0x0000001800187308 */ /* 0x000e620000000800 */
[----:B------:R-:W-:Y:S01]  /*1550*/  FFMA R40, R40, R7, RZ ;  /* 0x0000000728287223 */ /* 0x000fe200000000ff */
[----:B------:R-:W-:Y:S01]  /*1560*/  FMUL R37, R42, R37 ;  /* 0x000000252a257220 */ /* 0x000fe20000400000 */
[----:B0-----:R-:W-:-:S05]  /*1570*/  FADD R43, R41, 1 ;  /* 0x3f800000292b7421 */ /* 0x001fca0000000000 */
[----:B------:R-:W0:Y:S01]  /*1580*/  MUFU.RCP R44, R43 ;  /* 0x0000002b002c7308 */ /* 0x000e220000001000 */
[----:B-1----:R-:W-:-:S07]  /*1590*/  FADD R7, R24, 1 ;  /* 0x3f80000018077421 */ /* 0x002fce0000000000 */
[----:B------:R-:W1:Y:S01]  /*15a0*/  MUFU.RCP R42, R7 ;  /* 0x00000007002a7308 */ /* 0x000e620000001000 */
[C---:B------:R-:W-:Y:S02]  /*15b0*/  FSETP.GE.AND P6, PT, |R25|.reuse, 0.60000002384185791016, PT ;  /* 0x3f19999a1900780b */ /* 0x040fe40003fc6200 */
[----:B------:R-:W-:Y:S02]  /*15c0*/  FSETP.GE.AND P4, PT, |R28|, 0.60000002384185791016, PT ;  /* 0x3f19999a1c00780b */ /* 0x000fe40003f86200 */
[----:B------:R-:W-:Y:S01]  /*15d0*/  FSETP.GE.AND P5, PT, |R25|, 9.010913848876953125, PT ;  /* 0x41102cb41900780b */ /* 0x000fe20003fa6200 */
[----:B0-----:R-:W-:Y:S01]  /*15e0*/  FFMA R44, R44, -2, R35 ;  /* 0xc00000002c2c7823 */ /* 0x001fe20000000023 */
[----:B------:R-:W-:-:S04]  /*15f0*/  FSETP.GE.AND P3, PT, |R28|, 9.010913848876953125, PT ;  /* 0x41102cb41c00780b */ /* 0x000fc80003f66200 */
[----:B------:R-:W-:Y:S01]  /*1600*/  FSEL R44, R44, 1, !P5 ;  /* 0x3f8000002c2c7808 */ /* 0x000fe20006800000 */
[----:B-1----:R-:W-:-:S03]  /*1610*/  FFMA R42, R42, -2, R35 ;  /* 0xc00000002a2a7823 */ /* 0x002fc60000000023 */
[--C-:B------:R-:W-:Y:S01]  /*1620*/  LOP3.LUT R24, R44, 0x80000000, R25.reuse, 0xb8, !PT ;  /* 0x800000002c187812 */ /* 0x100fe200078eb819 */
[----:B------:R-:W-:Y:S01]  /*1630*/  FADD R38, R38, 1 ;  /* 0x3f80000026267421 */ /* 0x000fe20000000000 */
[----:B------:R-:W-:Y:S01]  /*1640*/  @!P6 FFMA R24, R25, R40, R25 ;  /* 0x000000281918e223 */ /* 0x000fe20000000019 */
[----:B------:R-:W-:Y:S01]  /*1650*/  FSEL R41, R42, 1, !P3 ;  /* 0x3f8000002a297808 */ /* 0x000fe20005800000 */
[----:B------:R-:W-:Y:S02]  /*1660*/  IMAD.U32 R25, R26, 0x10000, RZ ;  /* 0x000100001a197824 */ /* 0x000fe400078e00ff */
[----:B------:R-:W-:Y:S01]  /*1670*/  FFMA R37, R38, 0.5, R37 ;  /* 0x3f00000026257823 */ /* 0x000fe20000000025 */
[--C-:B------:R-:W-:Y:S01]  /*1680*/  LOP3.LUT R7, R41, 0x80000000, R28.reuse, 0xb8, !PT ;  /* 0x8000000029077812 */ /* 0x100fe200078eb81c */
[--C-:B------:R-:W-:Y:S01]  /*1690*/  @!P4 FFMA R7, R28, R39, R28.reuse ;  /* 0x000000271c07c223 */ /* 0x100fe2000000001c */
[----:B------:R-:W-:Y:S01]  /*16a0*/  PRMT R28, R26, 0x7632, R28 ;  /* 0x000076321a1c7816 */ /* 0x000fe2000000001c */
[----:B------:R-:W-:Y:S01]  /*16b0*/  FMUL R25, R25, R36 ;  /* 0x0000002419197220 */ /* 0x000fe20000400000 */
[----:B------:R-:W-:Y:S01]  /*16c0*/  SHF.L.U32 R38, R20, 0x10, RZ ;  /* 0x0000001014267819 */ /* 0x000fe200000006ff */
[----:B------:R-:W-:Y:S01]  /*16d0*/  FMUL R39, R14, 0.10703222453594207764 ;  /* 0x3ddb33b60e277820 */ /* 0x000fe20000400000 */
[----:B------:R-:W-:Y:S01]  /*16e0*/  PRMT R36, R20, 0x7632, R36 ;  /* 0x0000763214247816 */ /* 0x000fe20000000024 */
[----:B------:R-:W-:Y:S01]  /*16f0*/  FFMA R26, -R7, R7, 1 ;  /* 0x3f800000071a7423 */ /* 0x000fe20000000107 */
[----:B------:R-:W-:Y:S01]  /*1700*/  SHF.L.U32 R20, R28, 0x10, RZ ;  /* 0x000000101c147819 */ /* 0x000fe200000006ff */
[----:B------:R-:W-:Y:S01]  /*1710*/  FFMA R39, R14, R39, 0.79788458347320556641 ;  /* 0x3f4c422a0e277423 */ /* 0x000fe20000000027 */
[----:B------:R-:W-:Y:S01]  /*1720*/  FMUL R41, R38, 0.044714998453855514526 ;  /* 0x3d37271326297820 */ /* 0x000fe20000400000 */
[----:B------:R-:W-:Y:S01]  /*1730*/  SHF.L.U32 R36, R36, 0x10, RZ ;  /* 0x0000001024247819 */ /* 0x000fe200000006ff */
[----:B------:R-:W-:Y:S01]  /*1740*/  FMUL R28, R38, 0.79788458347320556641 ;  /* 0x3f4c422a261c7820 */ /* 0x000fe20000400000 */
[----:B------:R-:W-:Y:S01]  /*1750*/  FMUL R26, R26, R39 ;  /* 0x000000271a1a7220 */ /* 0x000fe20000400000 */
[----:B------:R-:W-:Y:S01]  /*1760*/  FFMA R41, R38, R41, 1 ;  /* 0x3f80000026297423 */ /* 0x000fe20000000029 */
[----:B------:R-:W-:Y:S01]  /*1770*/  FMUL R20, R20, R37 ;  /* 0x0000002514147220 */ /* 0x000fe20000400000 */
[----:B------:R-:W-:Y:S01]  /*1780*/  FMUL R39, R14, 0.5 ;  /* 0x3f0000000e277820 */ /* 0x000fe20000400000 */
[----:B------:R-:W-:Y:S01]  /*1790*/  FMUL R37, R36, 0.044714998453855514526 ;  /* 0x3d37271324257820 */ /* 0x000fe20000400000 */
[----:B------:R-:W-:Y:S01]  /*17a0*/  FMUL R28, R28, R41 ;  /* 0x000000291c1c7220 */ /* 0x000fe20000400000 */
[C---:B------:R-:W-:Y:S01]  /*17b0*/  FMUL R14, R36.reuse, 0.79788458347320556641 ;  /* 0x3f4c422a240e7820 */ /* 0x040fe20000400000 */
[----:B------:R-:W-:Y:S01]  /*17c0*/  FMUL R39, R39, R26 ;  /* 0x0000001a27277220 */ /* 0x000fe20000400000 */
[----:B------:R-:W-:Y:S01]  /*17d0*/  FFMA R41, R36, R37, 1 ;  /* 0x3f80000024297423 */ /* 0x000fe20000000025 */
[----:B------:R-:W-:Y:S01]  /*17e0*/  FMUL R26, R15, 0.10703222453594207764 ;  /* 0x3ddb33b60f1a7820 */ /* 0x000fe20000400000 */
[----:B------:R-:W-:-:S02]  /*17f0*/  FMUL R37, |R28|, 2.8853900432586669922 ;  /* 0x4038aa3b1c257820 */ /* 0x000fc40000400200 */
[----:B------:R-:W-:Y:S01]  /*1800*/  FMUL R14, R14, R41 ;  /* 0x000000290e0e7220 */ /* 0x000fe20000400000 */
[----:B------:R-:W-:Y:S01]  /*1810*/  FFMA R41, R15, R26, 0.79788458347320556641 ;  /* 0x3f4c422a0f297423 */ /* 0x000fe2000000001a */
[----:B------:R-:W-:Y:S02]  /*1820*/  FFMA R26, -R24, R24, 1 ;  /* 0x3f800000181a7423 */ /* 0x000fe40000000118 */
[----:B------:R-:W0:Y:S02]  /*1830*/  MUFU.EX2 R37, R37 ;  /* 0x0000002500257308 */ /* 0x000e240000000800 */
[----:B------:R-:W-:Y:S01]  /*1840*/  FMUL R42, R26, R41 ;  /* 0x000000291a2a7220 */ /* 0x000fe20000400000 */
[----:B------:R-:W-:-:S06]  /*1850*/  FMUL R26, |R14|, 2.8853900432586669922 ;  /* 0x4038aa3b0e1a7820 */ /* 0x000fcc0000400200 */
[----:B------:R-:W1:Y:S01]  /*1860*/  MUFU.EX2 R26, R26 ;  /* 0x0000001a001a7308 */ /* 0x000e620000000800 */
[----:B------:R-:W-:Y:S01]  /*1870*/  FMUL R15, R15, 0.5 ;  /* 0x3f0000000f0f7820 */ /* 0x000fe20000400000 */
[----:B------:R-:W-:Y:S02]  /*1880*/  @!P1 IMAD.MOV.U32 R8, RZ, RZ, RZ ;  /* 0x000000ffff089224 */ /* 0x000fe400078e00ff */
[----:B------:R-:W-:Y:S01]  /*1890*/  FADD R40, R7, 1 ;  /* 0x3f80000007287421 */ /* 0x000fe20000000000 */
[----:B------:R-:W-:Y:S01]  /*18a0*/  FADD R44, R24, 1 ;  /* 0x3f800000182c7421 */ /* 0x000fe20000000000 */
[----:B------:R-:W-:Y:S01]  /*18b0*/  FMUL R15, R15, R42 ;  /* 0x0000002a0f0f7220 */ /* 0x000fe20000400000 */
[----:B0-----:R-:W-:Y:S01]  /*18c0*/  FADD R43, R37, 1 ;  /* 0x3f800000252b7421 */ /* 0x001fe20000000000 */
[----:B------:R-:W-:Y:S01]  /*18d0*/  SHF.L.U32 R42, R8, 0x10, RZ ;  /* 0x00000010082a7819 */ /* 0x000fe200000006ff */
[----:B------:R-:W-:Y:S02]  /*18e0*/  FFMA R39, R40, 0.5, R39 ;  /* 0x3f00000028277823 */ /* 0x000fe40000000027 */
[----:B------:R-:W0:Y:S01]  /*18f0*/  MUFU.RCP R24, R43 ;  /* 0x0000002b00187308 */ /* 0x000e220000001000 */
[----:B------:R-:W-:Y:S01]  /*1900*/  FFMA R41, R44, 0.5, R15 ;  /* 0x3f0000002c297823 */ /* 0x000fe2000000000f */
[----:B------:R-:W-:Y:S01]  /*1910*/  PRMT R8, R8, 0x7632, R8 ;  /* 0x0000763208087816 */ /* 0x000fe20000000008 */
[----:B-1----:R-:W-:Y:S01]  /*1920*/  FADD R15, R26, 1 ;  /* 0x3f8000001a0f7421 */ /* 0x002fe20000000000 */
[----:B------:R-:W-:-:S02]  /*1930*/  FMUL R26, R42, R39 ;  /* 0x000000272a1a7220 */ /* 0x000fc40000400000 */
[----:B------:R-:W-:Y:S02]  /*1940*/  SHF.L.U32 R8, R8, 0x10, RZ ;  /* 0x0000001008087819 */ /* 0x000fe400000006ff */
[----:B------:R1:W4:Y:S03]  /*1950*/  MUFU.RCP R42, R15 ;  /* 0x0000000f002a7308 */ /* 0x0003260000001000 */
[----:B------:R-:W-:Y:S01]  /*1960*/  FMUL R41, R8, R41 ;  /* 0x0000002908297220 */ /* 0x000fe20000400000 */
[----:B------:R-:W-:Y:S01]  /*1970*/  FMUL R8, R14, R14 ;  /* 0x0000000e0e087220 */ /* 0x000fe20000400000 */
[C---:B------:R-:W-:Y:S01]  /*1980*/  FSETP.GE.AND P1, PT, |R28|.reuse, 9.010913848876953125, PT ;  /* 0x41102cb41c00780b */ /* 0x040fe20003f26200 */
[----:B------:R-:W-:Y:S01]  /*1990*/  FMUL R40, R28, R28 ;  /* 0x0000001c1c287220 */ /* 0x000fe20000400000 */
[----:B0-----:R-:W-:Y:S01]  /*19a0*/  FFMA R24, R24, -2, R35 ;  /* 0xc000000018187823 */ /* 0x001fe20000000023 */
[----:B-1----:R-:W-:Y:S01]  /*19b0*/  FFMA R15, R8, R13, -0.052303962409496307373 ;  /* 0xbd563cae080f7423 */ /* 0x002fe2000000000d */
[----:B------:R-:W-:Y:S01]  /*19c0*/  UMOV UR31, 0x3f800000 ;  /* 0x3f800000001f7882 */ /* 0x000fe20000000000 */
[----:B------:R-:W-:-:S02]  /*19d0*/  @P2 R2UR UR31, R34 ;  /* 0x00000000221f22ca */ /* 0x000fc400000e0000 */
[----:B------:R-:W-:Y:S01]  /*19e0*/  FSETP.GE.AND P2, PT, |R14|, 0.60000002384185791016, PT ;  /* 0x3f19999a0e00780b */ /* 0x000fe20003f46200 */
[----:B------:R-:W-:Y:S01]  /*19f0*/  FFMA R37, R8, R15, 0.1331529766321182251 ;  /* 0x3e08594108257423 */ /* 0x000fe2000000000f */
[----:B------:R-:W-:Y:S01]  /*1a00*/  FSEL R39, R24, 1, !P1 ;  /* 0x3f80000018277808 */ /* 0x000fe20004800000 */
[----:B------:R-:W-:Y:S01]  /*1a10*/  FFMA R7, R40, R13, -0.052303962409496307373 ;  /* 0xbd563cae28077423 */ /* 0x000fe2000000000d */
[----:B------:R-:W-:Y:S01]  /*1a20*/  ISETP.GE.U32.AND P1, PT, R3, UR7, PT ;  /* 0x0000000703007c0c */ /* 0x000fe2000bf26070 */
[----:B----4-:R-:W-:Y:S01]  /*1a30*/  FFMA R42, R42, -2, R35 ;  /* 0xc00000002a2a7823 */ /* 0x010fe20000000023 */
[----:B------:R-:W-:Y:S01]  /*1a40*/  FSETP.GE.AND P4, PT, |R14|, 9.010913848876953125, PT ;  /* 0x41102cb40e00780b */ /* 0x000fe20003f86200 */
[----:B------:R-:W-:Y:S01]  /*1a50*/  FFMA R37, R8, R37, -0.33332768082618713379 ;  /* 0xbeaaa9ed08257423 */ /* 0x000fe20000000025 */
[----:B------:R-:W-:Y:S01]  /*1a60*/  FSETP.GE.AND P3, PT, |R28|, 0.60000002384185791016, PT ;  /* 0x3f19999a1c00780b */ /* 0x000fe20003f66200 */
[----:B------:R-:W-:Y:S01]  /*1a70*/  FFMA R7, R40, R7, 0.1331529766321182251 ;  /* 0x3e08594128077423 */ /* 0x000fe20000000007 */
[----:B------:R-:W-:Y:S01]  /*1a80*/  ISETP.GE.U32.OR P1, PT, R10, UR14, P1 ;  /* 0x0000000e0a007c0c */ /* 0x000fe20008f26470 */
[----:B------:R-:W-:Y:S01]  /*1a90*/  FFMA R37, R8, R37, RZ ;  /* 0x0000002508257223 */ /* 0x000fe200000000ff */
[----:B------:R-:W-:Y:S01]  /*1aa0*/  FSEL R15, R42, 1, !P4 ;  /* 0x3f8000002a0f7808 */ /* 0x000fe20006000000 */
[----:B------:R-:W-:Y:S01]  /*1ab0*/  FFMA R7, R40, R7, -0.33332768082618713379 ;  /* 0xbeaaa9ed28077423 */ /* 0x000fe20000000007 */
[----:B------:R-:W-:Y:S01]  /*1ac0*/  IMAD R27, R27, UR29, RZ ;  /* 0x0000001d1b1b7c24 */ /* 0x000fe2000f8e02ff */
[----:B------:R-:W-:Y:S01]  /*1ad0*/  UIADD3 UR18, UP0, UPT, UR18, UR8, URZ ;  /* 0x0000000812127290 */ /* 0x000fe2000ff1e0ff */
[--C-:B------:R-:W-:Y:S01]  /*1ae0*/  LOP3.LUT R34, R15, 0x80000000, R14.reuse, 0xb8, !PT ;  /* 0x800000000f227812 */ /* 0x100fe200078eb80e */
[----:B------:R-:W-:Y:S01]  /*1af0*/  @!P2 FFMA R34, R14, R37, R14 ;  /* 0x000000250e22a223 */ /* 0x000fe2000000000e */
[----:B------:R-:W-:Y:S01]  /*1b00*/  FFMA R7, R40, R7, RZ ;  /* 0x0000000728077223 */ /* 0x000fe200000000ff */
[----:B------:R-:W-:Y:S01]  /*1b10*/  FMUL R14, R29, 0.10703222453594207764 ;  /* 0x3ddb33b61d0e7820 */ /* 0x000fe20000400000 */
[----:B------:R-:W-:Y:S01]  /*1b20*/  FMUL R37, R26, UR31 ;  /* 0x0000001f1a257c20 */ /* 0x000fe20008400000 */
[----:B------:R-:W-:Y:S01]  /*1b30*/  FMUL R24, R41, UR31 ;  /* 0x0000001f29187c20 */ /* 0x000fe20008400000 */
[----:B------:R-:W-:Y:S01]  /*1b40*/  IADD3 R8, P4, PT, R10, R27, RZ ;  /* 0x0000001b0a087210 */ /* 0x000fe20007f9e0ff */
[----:B------:R-:W-:Y:S01]  /*1b50*/  UIADD3.X UR16, UPT, UPT, UR16, UR9, URZ, UP0, !UPT ;  /* 0x0000000910107290 */ /* 0x000fe200087fe4ff */
[--C-:B------:R-:W-:Y:S01]  /*1b60*/  LOP3.LUT R39, R39, 0x80000000, R28.reuse, 0xb8, !PT ;  /* 0x8000000027277812 */ /* 0x100fe200078eb81c */
[----:B------:R-:W-:Y:S01]  /*1b70*/  @!P3 FFMA R39, R28, R7, R28 ;  /* 0x000000071c27b223 */ /* 0x000fe2000000001c */
[----:B------:R-:W-:Y:S01]  /*1b80*/  FFMA R15, R29, R14, 0.79788458347320556641 ;  /* 0x3f4c422a1d0f7423 */ /* 0x000fe2000000000e */
[----:B------:R-:W-:Y:S01]  /*1b90*/  FFMA R40, -R30, R30, 1 ;  /* 0x3f8000001e287423 */ /* 0x000fe2000000011e */
[----:B------:R-:W-:-:S02]  /*1ba0*/  IADD3.X R7, PT, PT, RZ, R17, RZ, P4, !PT ;  /* 0x00000011ff077210 */ /* 0x000fc400027fe4ff */
[----:B------:R-:W-:Y:S02]  /*1bb0*/  F2FP.SATFINITE.E4M3.F32.PACK_AB_MERGE_C R37, RZ, R37, RZ ;  /* 0x00000025ff25723e */ /* 0x000fe400048070ff */
[----:B------:R-:W-:Y:S02]  /*1bc0*/  @!P1 LEA R14, P2, R8, UR18, 0x1 ;  /* 0x00000012080e9c11 */ /* 0x000fe4000f8408ff */
[----:B------:R-:W-:Y:S01]  /*1bd0*/  F2FP.SATFINITE.E4M3.F32.PACK_AB_MERGE_C R24, RZ, R24, RZ ;  /* 0x00000018ff18723e */ /* 0x000fe200048070ff */
[----:B------:R-:W-:Y:S01]  /*1be0*/  FMUL R40, R40, R15 ;  /* 0x0000000f28287220 */ /* 0x000fe20000400000 */
[----:B------:R-:W-:Y:S02]  /*1bf0*/  @!P1 LEA.HI.X R15, R8, UR16, R7, 0x1, P2 ;  /* 0x00000010080f9c11 */ /* 0x000fe400090f0c07 */
[----:B------:R-:W-:Y:S02]  /*1c00*/  @!P1 PRMT R43, R24, 0x7604, R37 ;  /* 0x00007604182b9816 */ /* 0x000fe40000000025 */
[----:B------:R-:W-:-:S02]  /*1c10*/  FMNMX3 R28, |R26|, RZ, |R41|, !PT ;  /* 0x000000ff1a1c7276 */ /* 0x000fc40007800629 */
[----:B------:R-:W-:Y:S01]  /*1c20*/  @!P1 IADD3 R26, P2, PT, R8, UR29, RZ ;  /* 0x0000001d081a9c10 */ /* 0x000fe2000ff5e0ff */
[----:B------:R0:W-:Y:S01]  /*1c30*/  @!P1 STG.E.U16 desc[UR26][R14.64], R43 ;  /* 0x0000002b0e009986 */ /* 0x0001e2000c10151a */
[----:B------:R-:W-:Y:S02]  /*1c40*/  @!P0 IMAD.MOV.U32 R18, RZ, RZ, RZ ;  /* 0x000000ffff128224 */ /* 0x000fe400078e00ff */
[----:B------:R-:W-:Y:S01]  /*1c50*/  @!P1 IADD3.X R45, PT, PT, R7, UR30, RZ, P2, !PT ;  /* 0x0000001e072d9c10 */ /* 0x000fe200097fe4ff */
[----:B------:R-:W-:Y:S01]  /*1c60*/  FMUL R29, R29, 0.5 ;  /* 0x3f0000001d1d7820 */ /* 0x000fe20000400000 */
[----:B0-----:R-:W-:-:S04]  /*1c70*/  @!P1 LEA R14, P2, R26, UR18, 0x1 ;  /* 0x000000121a0e9c11 */ /* 0x001fc8000f8408ff */
[----:B------:R-:W-:Y:S02]  /*1c80*/  @!P1 LEA.HI.X R15, R26, UR16, R45, 0x1, P2 ;  /* 0x000000101a0f9c11 */ /* 0x000fe400090f0c2d */
[----:B------:R-:W-:Y:S01]  /*1c90*/  SHF.L.U32 R26, R18, 0x10, RZ ;  /* 0x00000010121a7819 */ /* 0x000fe200000006ff */
[----:B------:R-:W-:Y:S01]  /*1ca0*/  FMUL R29, R29, R40 ;  /* 0x000000281d1d7220 */ /* 0x000fe20000400000 */
[----:B------:R-:W-:-:S03]  /*1cb0*/  FADD R30, R30, 1 ;  /* 0x3f8000001e1e7421 */ /* 0x000fc60000000000 */
[----:B------:R-:W-:Y:S01]  /*1cc0*/  FMUL R43, R26, 0.044714998453855514526 ;  /* 0x3d3727131a2b7820 */ /* 0x000fe20000400000 */
[----:B------:R-:W-:Y:S01]  /*1cd0*/  FFMA R29, R30, 0.5, R29 ;  /* 0x3f0000001e1d7823 */ /* 0x000fe2000000001d */
[C---:B------:R-:W-:Y:S02]  /*1ce0*/  FMUL R30, R26.reuse, 0.79788458347320556641 ;  /* 0x3f4c422a1a1e7820 */ /* 0x040fe40000400000 */
[----:B------:R-:W-:-:S04]  /*1cf0*/  FFMA R43, R26, R43, 1 ;  /* 0x3f8000001a2b7423 */ /* 0x000fc8000000002b */
[----:B------:R-:W-:Y:S01]  /*1d00*/  FMUL R30, R30, R43 ;  /* 0x0000002b1e1e7220 */ /* 0x000fe20000400000 */
[C---:B------:R-:W-:Y:S01]  /*1d10*/  FMNMX3 R28, |R25|.reuse, R28, |R20|, !PT ;  /* 0x0000001c191c7276 */ /* 0x040fe20007800614 */
[----:B------:R-:W-:Y:S02]  /*1d20*/  FMUL R25, R25, UR31 ;  /* 0x0000001f19197c20 */ /* 0x000fe40008400000 */
[----:B------:R-:W-:Y:S01]  /*1d30*/  FMUL R40, |R30|, 2.8853900432586669922 ;  /* 0x4038aa3b1e287820 */ /* 0x000fe20000400200 */
[----:B------:R-:W-:Y:S02]  /*1d40*/  FMUL R20, R20, UR31 ;  /* 0x0000001f14147c20 */ /* 0x000fe40008400000 */
[----:B------:R-:W-:-:S03]  /*1d50*/  F2FP.SATFINITE.E4M3.F32.PACK_AB_MERGE_C R25, RZ, R25, RZ ;  /* 0x00000019ff19723e */ /* 0x000fc600048070ff */
[----:B------:R-:W0:Y:S01]  /*1d60*/  MUFU.EX2 R40, R40 ;  /* 0x0000002800287308 */ /* 0x000e220000000800 */
[----:B------:R-:W-:Y:S01]  /*1d70*/  F2FP.SATFINITE.E4M3.F32.PACK_AB_MERGE_C R20, RZ, R20, RZ ;  /* 0x00000014ff14723e */ /* 0x000fe200048070ff */
[----:B------:R-:W-:-:S03]  /*1d80*/  FMUL R42, R23, 0.10703222453594207764 ;  /* 0x3ddb33b6172a7820 */ /* 0x000fc60000400000 */
[----:B------:R-:W-:Y:S01]  /*1d90*/  @!P1 PRMT R45, R20, 0x7604, R25 ;  /* 0x00007604142d9816 */ /* 0x000fe20000000019 */
[----:B------:R-:W-:Y:S01]  /*1da0*/  FFMA R42, R23, R42, 0.79788458347320556641 ;  /* 0x3f4c422a172a7423 */ /* 0x000fe2000000002a */
[----:B------:R-:W-:-:S03]  /*1db0*/  FFMA R41, -R31, R31, 1 ;  /* 0x3f8000001f297423 */ /* 0x000fc6000000011f */
[----:B------:R2:W-:Y:S01]  /*1dc0*/  @!P1 STG.E.U16 desc[UR26][R14.64], R45 ;  /* 0x0000002d0e009986 */ /* 0x0005e2000c10151a */
[----:B------:R-:W-:Y:S01]  /*1dd0*/  FMUL R41, R41, R42 ;  /* 0x0000002a29297220 */ /* 0x000fe20000400000 */
[----:B------:R-:W-:Y:S01]  /*1de0*/  FMUL R42, R23, 0.5 ;  /* 0x3f000000172a7820 */ /* 0x000fe20000400000 */
[----:B--2---:R-:W-:-:S03]  /*1df0*/  SHF.L.U32 R14, R21, 0x10, RZ ;  /* 0x00000010150e7819 */ /* 0x004fc600000006ff */
[----:B------:R-:W-:Y:S01]  /*1e00*/  FMUL R41, R42, R41 ;  /* 0x000000292a297220 */ /* 0x000fe20000400000 */
[----:B------:R-:W-:Y:S01]  /*1e10*/  FADD R42, R31, 1 ;  /* 0x3f8000001f2a7421 */ /* 0x000fe20000000000 */
[----:B------:R-:W-:Y:S01]  /*1e20*/  FMUL R29, R14, R29 ;  /* 0x0000001d0e1d7220 */ /* 0x000fe20000400000 */
[----:B0-----:R-:W-:Y:S01]  /*1e30*/  FADD R14, R40, 1 ;  /* 0x3f800000280e7421 */ /* 0x001fe20000000000 */
[----:B------:R-:W-:Y:S01]  /*1e40*/  FMUL R15, R38, 0.10703222453594207764 ;  /* 0x3ddb33b6260f7820 */ /* 0x000fe20000400000 */
[----:B------:R-:W-:Y:S01]  /*1e50*/  FFMA R43, R42, 0.5, R41 ;  /* 0x3f0000002a2b7823 */ /* 0x000fe20000000029 */
[----:B------:R-:W-:Y:S02]  /*1e60*/  PRMT R21, R21, 0x7632, R21 ;  /* 0x0000763215157816 */ /* 0x000fe40000000015 */
[C---:B------:R-:W-:Y:S01]  /*1e70*/  FFMA R42, R38.reuse, R15, 0.79788458347320556641 ;  /* 0x3f4c422a262a7423 */ /* 0x040fe2000000000f */
[----:B------:R-:W0:Y:S01]  /*1e80*/  MUFU.RCP R14, R14 ;  /* 0x0000000e000e7308 */ /* 0x000e220000001000 */
[----:B------:R-:W-:Y:S01]  /*1e90*/  FFMA R15, -R39, R39, 1 ;  /* 0x3f800000270f7423 */ /* 0x000fe20000000127 */
[----:B------:R-:W-:Y:S01]  /*1ea0*/  SHF.L.U32 R40, R21, 0x10, RZ ;  /* 0x0000001015287819 */ /* 0x000fe200000006ff */
[----:B------:R-:W-:Y:S01]  /*1eb0*/  FMUL R44, R38, 0.5 ;  /* 0x3f000000262c7820 */ /* 0x000fe20000400000 */
[----:B------:R-:W-:Y:S01]  /*1ec0*/  FMUL R21, R36, 0.10703222453594207764 ;  /* 0x3ddb33b624157820 */ /* 0x000fe20000400000 */
[----:B------:R-:W-:Y:S01]  /*1ed0*/  FMUL R15, R15, R42 ;  /* 0x0000002a0f0f7220 */ /* 0x000fe20000400000 */
[----:B------:R-:W-:-:S02]  /*1ee0*/  FFMA R23, -R34, R34, 1 ;  /* 0x3f80000022177423 */ /* 0x000fc40000000122 */
[----:B------:R-:W-:Y:S01]  /*1ef0*/  FFMA R38, R36, R21, 0.79788458347320556641 ;  /* 0x3f4c422a24267423 */ /* 0x000fe20000000015 */
[----:B------:R-:W-:Y:S01]  /*1f00*/  FMUL R44, R44, R15 ;  /* 0x0000000f2c2c7220 */ /* 0x000fe20000400000 */
[C---:B------:R-:W-:Y:S02]  /*1f10*/  FMUL R15, R30.reuse, R30 ;  /* 0x0000001e1e0f7220 */ /* 0x040fe40000400000 */
[----:B------:R-:W-:Y:S02]  /*1f20*/  FMUL R23, R23, R38 ;  /* 0x0000002617177220 */ /* 0x000fe40000400000 */
[C---:B------:R-:W-:Y:S01]  /*1f30*/  FFMA R38, R15.reuse, R13, -0.052303962409496307373 ;  /* 0xbd563cae0f267423 */ /* 0x040fe2000000000d */
[----:B------:R-:W-:Y:S01]  /*1f40*/  FSETP.GE.AND P2, PT, |R30|, 9.010913848876953125, PT ;  /* 0x41102cb41e00780b */ /* 0x000fe20003f46200 */
[----:B0-----:R-:W-:Y:S01]  /*1f50*/  FFMA R14, R14, -2, R35 ;  /* 0xc00000000e0e7823 */ /* 0x001fe20000000023 */
[----:B------:R-:W-:Y:S01]  /*1f60*/  FSETP.GE.AND P3, PT, |R30|, 0.60000002384185791016, PT ;  /* 0x3f19999a1e00780b */ /* 0x000fe20003f66200 */
[----:B------:R-:W-:Y:S01]  /*1f70*/  FFMA R38, R15, R38, 0.1331529766321182251 ;  /* 0x3e0859410f267423 */ /* 0x000fe20000000026 */
[----:B------:R-:W-:-:S02]  /*1f80*/  PRMT R21, R18, 0x7632, R21 ;  /* 0x0000763212157816 */ /* 0x000fc40000000015 */
[----:B------:R-:W-:Y:S01]  /*1f90*/  FSEL R31, R14, 1, !P2 ;  /* 0x3f8000000e1f7808 */ /* 0x000fe20005000000 */
[----:B------:R-:W-:Y:S02]  /*1fa0*/  FFMA R14, R15, R38, -0.33332768082618713379 ;  /* 0xbeaaa9ed0f0e7423 */ /* 0x000fe40000000026 */
[----:B------:R-:W-:Y:S02]  /*1fb0*/  IMAD.U32 R21, R21, 0x10000, RZ ;  /* 0x0001000015157824 */ /* 0x000fe400078e00ff */
[----:B------:R-:W-:Y:S02]  /*1fc0*/  FFMA R15, R15, R14, RZ ;  /* 0x0000000e0f0f7223 */ /* 0x000fe400000000ff */
[----:B------:R-:W-:Y:S01]  /*1fd0*/  FMUL R14, R21, 0.044714998453855514526 ;  /* 0x3d372713150e7820 */ /* 0x000fe20000400000 */
[--C-:B------:R-:W-:Y:S01]  /*1fe0*/  LOP3.LUT R42, R31, 0x80000000, R30.reuse, 0xb8, !PT ;  /* 0x800000001f2a7812 */ /* 0x100fe200078eb81e */
[----:B------:R-:W-:Y:S01]  /*1ff0*/  @!P3 FFMA R42, R30, R15, R30 ;  /* 0x0000000f1e2ab223 */ /* 0x000fe2000000001e */
[C---:B------:R-:W-:Y:S01]  /*2000*/  FMUL R18, R21.reuse, 0.79788458347320556641 ;  /* 0x3f4c422a15127820 */ /* 0x040fe20000400000 */
[----:B------:R-:W-:-:S04]  /*2010*/  FFMA R15, R21, R14, 1 ;  /* 0x3f800000150f7423 */ /* 0x000fc8000000000e */
[----:B------:R-:W-:-:S04]  /*2020*/  FMUL R18, R18, R15 ;  /* 0x0000000f12127220 */ /* 0x000fc80000400000 */
[C---:B------:R-:W-:Y:S01]  /*2030*/  FMUL R38, |R18|.reuse, 2.8853900432586669922 ;  /* 0x4038aa3b12267820 */ /* 0x040fe20000400200 */
[----:B------:R-:W-:-:S04]  /*2040*/  FMUL R30, R18, R18 ;  /* 0x00000012121e7220 */ /* 0x000fc80000400000 */
[C---:B------:R-:W-:Y:S01]  /*2050*/  FFMA R15, R30.reuse, R13, -0.052303962409496307373 ;  /* 0xbd563cae1e0f7423 */ /* 0x040fe2000000000d */
[----:B------:R-:W0:Y:S03]  /*2060*/  MUFU.EX2 R38, R38 ;  /* 0x0000002600267308 */ /* 0x000e260000000800 */
[----:B------:R-:W-:-:S04]  /*2070*/  FFMA R15, R30, R15, 0.1331529766321182251 ;  /* 0x3e0859411e0f7423 */ /* 0x000fc8000000000f */
[----:B------:R-:W-:Y:S01]  /*2080*/  FFMA R14, R30, R15, -0.33332768082618713379 ;  /* 0xbeaaa9ed1e0e7423 */ /* 0x000fe2000000000f */
[----:B------:R-:W-:Y:S01]  /*2090*/  SHF.L.U32 R15, R12, 0x10, RZ ;  /* 0x000000100c0f7819 */ /* 0x000fe200000006ff */
[----:B------:R-:W-:Y:S02]  /*20a0*/  FADD R39, R39, 1 ;  /* 0x3f80000027277421 */ /* 0x000fe40000000000 */
[----:B------:R-:W-:Y:S02]  /*20b0*/  FFMA R31, R30, R14, RZ ;  /* 0x0000000e1e1f7223 */ /* 0x000fe400000000ff */
[----:B------:R-:W-:Y:S01]  /*20c0*/  FMUL R30, R15, 0.044714998453855514526 ;  /* 0x3d3727130f1e7820 */ /* 0x000fe20000400000 */
[----:B------:R-:W-:Y:S01]  /*20d0*/  FFMA R44, R39, 0.5, R44 ;  /* 0x3f000000272c7823 */ /* 0x000fe2000000002c */
[----:B0-----:R-:W-:Y:S02]  /*20e0*/  FADD R14, R38, 1 ;  /* 0x3f800000260e7421 */ /* 0x001fe40000000000 */
[C---:B------:R-:W-:Y:S01]  /*20f0*/  FFMA R39, R15.reuse, R30, 1 ;  /* 0x3f8000000f277423 */ /* 0x040fe2000000001e */
[----:B------:R-:W-:-:S03]  /*2100*/  FMUL R30, R15, 0.79788458347320556641 ;  /* 0x3f4c422a0f1e7820 */ /* 0x000fc60000400000 */
[----:B------:R-:W0:Y:S01]  /*2110*/  MUFU.RCP R14, R14 ;  /* 0x0000000e000e7308 */ /* 0x000e220000001000 */
[----:B------:R-:W-:Y:S01]  /*2120*/  FMUL R30, R30, R39 ;  /* 0x000000271e1e7220 */ /* 0x000fe20000400000 */
[----:B------:R-:W-:-:S03]  /*2130*/  FMUL R43, R40, R43 ;  /* 0x0000002b282b7220 */ /* 0x000fc60000400000 */
        /* <DEDUP_REMOVED lines=8> */
[----:B-1----:R-:W-:Y:S01]  /*21c0*/  FADD R18, R40, 1 ;  /* 0x3f80000028127421 */ /* 0x002fe20000000000 */
[----:B------:R-:W-:-:S05]  /*21d0*/  FMUL R39, R30, R30 ;  /* 0x0000001e1e277220 */ /* 0x000fca0000400000 */
[----:B------:R-:W0:Y:S01]  /*21e0*/  MUFU.RCP R18, R18 ;  /* 0x0000001200127308 */ /* 0x000e220000001000 */
[----:B------:R-:W-:-:S04]  /*21f0*/  FFMA R14, R39, R13, -0.052303962409496307373 ;  /* 0xbd563cae270e7423 */ /* 0x000fc8000000000d */
[----:B------:R-:W-:-:S04]  /*2200*/  FFMA R14, R39, R14, 0.1331529766321182251 ;  /* 0x3e085941270e7423 */ /* 0x000fc8000000000e */
[----:B------:R-:W-:Y:S01]  /*2210*/  FFMA R14, R39, R14, -0.33332768082618713379 ;  /* 0xbeaaa9ed270e7423 */ /* 0x000fe2000000000e */
[----:B------:R-:W-:-:S03]  /*2220*/  FSETP.GE.AND P2, PT, |R30|, 9.010913848876953125, PT ;  /* 0x41102cb41e00780b */ /* 0x000fc60003f46200 */
[----:B------:R-:W-:Y:S01]  /*2230*/  FFMA R39, R39, R14, RZ ;  /* 0x0000000e27277223 */ /* 0x000fe200000000ff */
[----:B------:R-:W-:Y:S01]  /*2240*/  PRMT R14, R12, 0x7632, R14 ;  /* 0x000076320c0e7816 */ /* 0x000fe2000000000e */
[----:B0-----:R-:W-:-:S03]  /*2250*/  FFMA R31, R18, -2, R35 ;  /* 0xc0000000121f7823 */ /* 0x001fc60000000023 */
[----:B------:R-:W-:Y:S02]  /*2260*/  SHF.L.U32 R14, R14, 0x10, RZ ;  /* 0x000000100e0e7819 */ /* 0x000fe400000006ff */
[----:B------:R-:W-:-:S04]  /*2270*/  FSEL R31, R31, 1, !P2 ;  /* 0x3f8000001f1f7808 */ /* 0x000fc80005000000 */
[----:B------:R-:W-:Y:S01]  /*2280*/  LOP3.LUT R18, R31, 0x80000000, R30, 0xb8, !PT ;  /* 0x800000001f127812 */ /* 0x000fe200078eb81e */
[----:B------:R-:W-:Y:S01]  /*2290*/  FMUL R31, R14, 0.044714998453855514526 ;  /* 0x3d3727130e1f7820 */ /* 0x000fe20000400000 */
[----:B------:R-:W-:-:S03]  /*22a0*/  FSETP.GE.AND P3, PT, |R30|, 0.60000002384185791016, PT ;  /* 0x3f19999a1e00780b */ /* 0x000fc60003f66200 */
[C---:B------:R-:W-:Y:S01]  /*22b0*/  FFMA R12, R14.reuse, R31, 1 ;  /* 0x3f8000000e0c7423 */ /* 0x040fe2000000001f */
[----:B------:R-:W-:-:S04]  /*22c0*/  FMUL R31, R14, 0.79788458347320556641 ;  /* 0x3f4c422a0e1f7820 */ /* 0x000fc80000400000 */
[----:B------:R-:W-:-:S04]  /*22d0*/  FMUL R31, R31, R12 ;  /* 0x0000000c1f1f7220 */ /* 0x000fc80000400000 */
[----:B------:R-:W-:Y:S01]  /*22e0*/  FMUL R12, |R31|, 2.8853900432586669922 ;  /* 0x4038aa3b1f0c7820 */ /* 0x000fe20000400200 */
[----:B------:R-:W-:Y:S01]  /*22f0*/  @!P3 FFMA R18, R30, R39, R30 ;  /* 0x000000271e12b223 */ /* 0x000fe2000000001e */
[----:B------:R-:W-:Y:S01]  /*2300*/  FMUL R30, R15, 0.10703222453594207764 ;  /* 0x3ddb33b60f1e7820 */ /* 0x000fe20000400000 */
[----:B------:R-:W-:-:S03]  /*2310*/  FMUL R36, R36, 0.5 ;  /* 0x3f00000024247820 */ /* 0x000fc60000400000 */
[----:B------:R-:W0:Y:S01]  /*2320*/  MUFU.EX2 R12, R12 ;  /* 0x0000000c000c7308 */ /* 0x000e220000000800 */
[----:B------:R-:W-:Y:S01]  /*2330*/  FFMA R39, R15, R30, 0.79788458347320556641 ;  /* 0x3f4c422a0f277423 */ /* 0x000fe2000000001e */
[----:B------:R-:W-:Y:S01]  /*2340*/  FMUL R23, R36, R23 ;  /* 0x0000001724177220 */ /* 0x000fe20000400000 */
[----:B------:R-:W-:Y:S01]  /*2350*/  FFMA R30, -R18, R18, 1 ;  /* 0x3f800000121e7423 */ /* 0x000fe20000000112 */
[----:B------:R-:W-:Y:S01]  /*2360*/  FADD R34, R34, 1 ;  /* 0x3f80000022227421 */ /* 0x000fe20000000000 */
[----:B------:R-:W-:Y:S02]  /*2370*/  FMUL R36, R31, R31 ;  /* 0x0000001f1f247220 */ /* 0x000fe40000400000 */
[----:B------:R-:W-:Y:S01]  /*2380*/  FMUL R30, R30, R39 ;  /* 0x000000271e1e7220 */ /* 0x000fe20000400000 */
[----:B------:R-:W-:Y:S01]  /*2390*/  FFMA R45, R34, 0.5, R23 ;  /* 0x3f000000222d7823 */ /* 0x000fe20000000017 */
[----:B------:R-:W-:Y:S01]  /*23a0*/  FFMA R39, R36, R13, -0.052303962409496307373 ;  /* 0xbd563cae24277423 */ /* 0x000fe2000000000d */
[----:B------:R-:W-:-:S03]  /*23b0*/  SHF.L.U32 R23, R11, 0x10, RZ ;  /* 0x000000100b177819 */ /* 0x000fc600000006ff */
[----:B------:R-:W-:Y:S02]  /*23c0*/  FFMA R39, R36, R39, 0.1331529766321182251 ;  /* 0x3e08594124277423 */ /* 0x000fe40000000027 */
[----:B------:R-:W-:Y:S01]  /*23d0*/  FMUL R44, R23, R44 ;  /* 0x0000002c172c7220 */ /* 0x000fe20000400000 */
[----:B0-----:R-:W-:Y:S01]  /*23e0*/  FADD R23, R12, 1 ;  /* 0x3f8000000c177421 */ /* 0x001fe20000000000 */
[----:B------:R-:W-:-:S04]  /*23f0*/  FFMA R12, R36, R39, -0.33332768082618713379 ;  /* 0xbeaaa9ed240c7423 */ /* 0x000fc80000000027 */
[----:B------:R-:W-:Y:S01]  /*2400*/  FFMA R12, R36, R12, RZ ;  /* 0x0000000c240c7223 */ /* 0x000fe200000000ff */
[----:B------:R-:W-:-:S04]  /*2410*/  IMAD.U32 R36, R16, 0x10000, RZ ;  /* 0x0001000010247824 */ /* 0x000fc800078e00ff */
[----:B------:R-:W-:-:S04]  /*2420*/  FMUL R39, R36, 0.044714998453855514526 ;  /* 0x3d37271324277820 */ /* 0x000fc80000400000 */
[C---:B------:R-:W-:Y:S01]  /*2430*/  FFMA R40, R36.reuse, R39, 1 ;  /* 0x3f80000024287423 */ /* 0x040fe20000000027 */
[----:B------:R-:W-:Y:S01]  /*2440*/  FMUL R39, R36, 0.79788458347320556641 ;  /* 0x3f4c422a24277820 */ /* 0x000fe20000400000 */
[----:B------:R0:W1:Y:S03]  /*2450*/  MUFU.RCP R34, R23 ;  /* 0x0000001700227308 */ /* 0x0000660000001000 */
[----:B------:R-:W-:-:S04]  /*2460*/  FMUL R39, R39, R40 ;  /* 0x0000002827277220 */ /* 0x000fc80000400000 */
[----:B0-----:R-:W-:-:S06]  /*2470*/  FMUL R23, |R39|, 2.8853900432586669922 ;  /* 0x4038aa3b27177820 */ /* 0x001fcc0000400200 */
[----:B------:R-:W0:Y:S01]  /*2480*/  MUFU.EX2 R23, R23 ;  /* 0x0000001700177308 */ /* 0x000e220000000800 */
[C---:B------:R-:W-:Y:S01]  /*2490*/  FSETP.GE.AND P3, PT, |R31|.reuse, 0.60000002384185791016, PT ;  /* 0x3f19999a1f00780b */ /* 0x040fe20003f66200 */
[----:B-1----:R-:W-:Y:S01]  /*24a0*/  FFMA R34, R34, -2, R35 ;  /* 0xc000000022227823 */ /* 0x002fe20000000023 */
[----:B------:R-:W-:-:S04]  /*24b0*/  FSETP.GE.AND P2, PT, |R31|, 9.010913848876953125, PT ;  /* 0x41102cb41f00780b */ /* 0x000fc80003f46200 */
[----:B------:R-:W-:-:S04]  /*24c0*/  FSEL R34, R34, 1, !P2 ;  /* 0x3f80000022227808 */ /* 0x000fc80005000000 */
[--C-:B------:R-:W-:Y:S01]  /*24d0*/  LOP3.LUT R34, R34, 0x80000000, R31.reuse, 0xb8, !PT ;  /* 0x8000000022227812 */ /* 0x100fe200078eb81f */
[----:B0-----:R-:W-:Y:S02]  /*24e0*/  FADD R40, R23, 1 ;  /* 0x3f80000017287421 */ /* 0x001fe40000000000 */
[----:B------:R-:W-:Y:S01]  /*24f0*/  @!P3 FFMA R34, R31, R12, R31 ;  /* 0x0000000c1f22b223 */ /* 0x000fe2000000001f */
[----:B------:R-:W-:-:S03]  /*2500*/  FMUL R31, R39, R39 ;  /* 0x00000027271f7220 */ /* 0x000fc60000400000 */
[----:B------:R-:W0:Y:S01]  /*2510*/  MUFU.RCP R40, R40 ;  /* 0x0000002800287308 */ /* 0x000e220000001000 */
[----:B------:R-:W-:-:S04]  /*2520*/  FFMA R12, R31, R13, -0.052303962409496307373 ;  /* 0xbd563cae1f0c7423 */ /* 0x000fc8000000000d */
[----:B------:R-:W-:-:S04]  /*2530*/  FFMA R12, R31, R12, 0.1331529766321182251 ;  /* 0x3e0859411f0c7423 */ /* 0x000fc8000000000c */
[----:B------:R-:W-:Y:S01]  /*2540*/  FFMA R12, R31, R12, -0.33332768082618713379 ;  /* 0xbeaaa9ed1f0c7423 */ /* 0x000fe2000000000c */
[----:B------:R-:W-:-:S03]  /*2550*/  FSETP.GE.AND P2, PT, |R39|, 9.010913848876953125, PT ;  /* 0x41102cb42700780b */ /* 0x000fc60003f46200 */
[----:B------:R-:W-:Y:S01]  /*2560*/  FFMA R31, R31, R12, RZ ;  /* 0x0000000c1f1f7223 */ /* 0x000fe200000000ff */
[----:B0-----:R-:W-:Y:S01]  /*2570*/  FFMA R12, R40, -2, R35 ;  /* 0xc0000000280c7823 */ /* 0x001fe20000000023 */
[----:B------:R-:W-:-:S04]  /*2580*/  FSETP.GE.AND P3, PT, |R39|, 0.60000002384185791016, PT ;  /* 0x3f19999a2700780b */ /* 0x000fc80003f66200 */
[----:B------:R-:W-:-:S04]  /*2590*/  FSEL R12, R12, 1, !P2 ;  /* 0x3f8000000c0c7808 */ /* 0x000fc80005000000 */
[----:B------:R-:W-:Y:S02]  /*25a0*/  LOP3.LUT R23, R12, 0x80000000, R39, 0xb8, !PT ;  /* 0x800000000c177812 */ /* 0x000fe400078eb827 */
[----:B------:R-:W-:-:S04]  /*25b0*/  PRMT R12, R16, 0x7632, R12 ;  /* 0x00007632100c7816 */ /* 0x000fc8000000000c */
[----:B------:R-:W-:Y:S01]  /*25c0*/  SHF.L.U32 R12, R12, 0x10, RZ ;  /* 0x000000100c0c7819 */ /* 0x000fe200000006ff */
[----:B------:R-:W-:-:S04]  /*25d0*/  @!P3 FFMA R23, R39, R31, R39 ;  /* 0x0000001f2717b223 */ /* 0x000fc80000000027 */
[C---:B------:R-:W-:Y:S01]  /*25e0*/  FMUL R31, R12.reuse, 0.044714998453855514526 ;  /* 0x3d3727130c1f7820 */ /* 0x040fe20000400000 */
[----:B------:R-:W-:-:S03]  /*25f0*/  FMUL R16, R12, 0.79788458347320556641 ;  /* 0x3f4c422a0c107820 */ /* 0x000fc60000400000 */
[----:B------:R-:W-:-:S04]  /*2600*/  FFMA R31, R12, R31, 1 ;  /* 0x3f8000000c1f7423 */ /* 0x000fc8000000001f */
[----:B------:R-:W-:-:S04]  /*2610*/  FMUL R16, R16, R31 ;  /* 0x0000001f10107220 */ /* 0x000fc80000400000 */
[----:B------:R-:W-:Y:S01]  /*2620*/  FMUL R31, |R16|, 2.8853900432586669922 ;  /* 0x4038aa3b101f7820 */ /* 0x000fe20000400200 */
[----:B------:R-:W-:-:S05]  /*2630*/  PRMT R40, R11, 0x7632, R40 ;  /* 0x000076320b287816 */ /* 0x000fca0000000028 */
[----:B------:R-:W0:Y:S01]  /*2640*/  MUFU.EX2 R31, R31 ;  /* 0x0000001f001f7308 */ /* 0x000e220000000800 */
[----:B------:R-:W-:Y:S01]  /*2650*/  SHF.L.U32 R40, R40, 0x10, RZ ;  /* 0x0000001028287819 */ /* 0x000fe200000006ff */
[----:B------:R-:W-:Y:S01]  /*2660*/  FMUL R15, R15, 0.5 ;  /* 0x3f0000000f0f7820 */ /* 0x000fe20000400000 */
[----:B------:R-:W-:-:S03]  /*2670*/  FMUL R11, R14, 0.10703222453594207764 ;  /* 0x3ddb33b60e0b7820 */ /* 0x000fc60000400000 */
[----:B------:R-:W-:Y:S01]  /*2680*/  FMUL R45, R40, R45 ;  /* 0x0000002d282d7220 */ /* 0x000fe20000400000 */
[----:B------:R-:W-:Y:S01]  /*2690*/  FMUL R40, R15, R30 ;  /* 0x0000001e0f287220 */ /* 0x000fe20000400000 */
[----:B------:R-:W-:Y:S01]  /*26a0*/  FFMA R30, R14, R11, 0.79788458347320556641 ;  /* 0x3f4c422a0e1e7423 */ /* 0x000fe2000000000b */
[----:B------:R-:W-:-:S04]  /*26b0*/  FFMA R39, -R34, R34, 1 ;  /* 0x3f80000022277423 */ /* 0x000fc80000000122 */
[----:B------:R-:W-:Y:S01]  /*26c0*/  FMUL R39, R39, R30 ;  /* 0x0000001e27277220 */ /* 0x000fe20000400000 */
[----:B0-----:R-:W-:-:S04]  /*26d0*/  FADD R41, R31, 1 ;  /* 0x3f8000001f297421 */ /* 0x001fc80000000000 */
[----:B------:R-:W0:Y:S01]  /*26e0*/  MUFU.RCP R30, R41 ;  /* 0x00000029001e7308 */ /* 0x000e220000001000 */
[----:B------:R-:W-:-:S04]  /*26f0*/  FMUL R15, R16, R16 ;  /* 0x00000010100f7220 */ /* 0x000fc80000400000 */
[----:B------:R-:W-:Y:S01]  /*2700*/  FFMA R11, R15, R13, -0.052303962409496307373 ;  /* 0xbd563cae0f0b7423 */ /* 0x000fe2000000000d */
[----:B------:R-:W-:-:S03]  /*2710*/  FSETP.GE.AND P3, PT, |R16|, 0.60000002384185791016, PT ;  /* 0x3f19999a1000780b */ /* 0x000fc60003f66200 */
[----:B------:R-:W-:Y:S01]  /*2720*/  FFMA R11, R15, R11, 0.1331529766321182251 ;  /* 0x3e0859410f0b7423 */ /* 0x000fe2000000000b */
[----:B------:R-:W-:-:S03]  /*2730*/  FSETP.GE.AND P2, PT, |R16|, 9.010913848876953125, PT ;  /* 0x41102cb41000780b */ /* 0x000fc60003f46200 */
[----:B------:R-:W-:Y:S01]  /*2740*/  FFMA R11, R15, R11, -0.33332768082618713379 ;  /* 0xbeaaa9ed0f0b7423 */ /* 0x000fe2000000000b */
[----:B0-----:R-:W-:-:S03]  /*2750*/  FFMA R30, R30, -2, R35 ;  /* 0xc00000001e1e7823 */ /* 0x001fc60000000023 */
[----:B------:R-:W-:Y:S02]  /*2760*/  FFMA R11, R15, R11, RZ ;  /* 0x0000000b0f0b7223 */ /* 0x000fe400000000ff */
[----:B------:R-:W-:Y:S02]  /*2770*/  FSEL R15, R30, 1, !P2 ;  /* 0x3f8000001e0f7808 */ /* 0x000fe40005000000 */
[----:B---3--:R-:W-:Y:S02]  /*2780*/  SHF.L.U32 R30, R9, 0x10, RZ ;  /* 0x00000010091e7819 */ /* 0x008fe400000006ff */
[--C-:B------:R-:W-:Y:S01]  /*2790*/  LOP3.LUT R15, R15, 0x80000000, R16.reuse, 0xb8, !PT ;  /* 0x800000000f0f7812 */ /* 0x100fe200078eb810 */
[----:B------:R-:W-:Y:S02]  /*27a0*/  @!P3 FFMA R15, R16, R11, R16 ;  /* 0x0000000b100fb223 */ /* 0x000fe40000000010 */
[C---:B------:R-:W-:Y:S01]  /*27b0*/  FMUL R11, R30.reuse, 0.044714998453855514526 ;  /* 0x3d3727131e0b7820 */ /* 0x040fe20000400000 */
[----:B------:R-:W-:-:S03]  /*27c0*/  FMUL R16, R30, 0.79788458347320556641 ;  /* 0x3f4c422a1e107820 */ /* 0x000fc60000400000 */
[----:B------:R-:W-:-:S04]  /*27d0*/  FFMA R11, R30, R11, 1 ;  /* 0x3f8000001e0b7423 */ /* 0x000fc8000000000b */
[----:B------:R-:W-:-:S04]  /*27e0*/  FMUL R16, R16, R11 ;  /* 0x0000000b10107220 */ /* 0x000fc80000400000 */
[----:B------:R-:W-:-:S06]  /*27f0*/  FMUL R31, |R16|, 2.8853900432586669922 ;  /* 0x4038aa3b101f7820 */ /* 0x000fcc0000400200 */
[----:B------:R-:W0:Y:S02]  /*2800*/  MUFU.EX2 R31, R31 ;  /* 0x0000001f001f7308 */ /* 0x000e240000000800 */
[----:B0-----:R-:W-:-:S06]  /*2810*/  FADD R41, R31, 1 ;  /* 0x3f8000001f297421 */ /* 0x001fcc0000000000 */
[----:B------:R0:W1:Y:S01]  /*2820*/  MUFU.RCP R31, R41 ;  /* 0x00000029001f7308 */ /* 0x0000620000001000 */
[C---:B------:R-:W-:Y:S01]  /*2830*/  FSETP.GE.AND P3, PT, |R16|.reuse, 0.60000002384185791016, PT ;  /* 0x3f19999a1000780b */ /* 0x040fe20003f66200 */
[----:B0-----:R-:W-:-:S04]  /*2840*/  FMUL R41, R16, R16 ;  /* 0x0000001010297220 */ /* 0x001fc80000400000 */
[----:B------:R-:W-:Y:S01]  /*2850*/  FFMA R11, R41, R13, -0.052303962409496307373 ;  /* 0xbd563cae290b7423 */ /* 0x000fe2000000000d */
[----:B------:R-:W-:-:S03]  /*2860*/  FSETP.GE.AND P2, PT, |R16|, 9.010913848876953125, PT ;  /* 0x41102cb41000780b */ /* 0x000fc60003f46200 */
[----:B------:R-:W-:Y:S01]  /*2870*/  FFMA R11, R41, R11, 0.1331529766321182251 ;  /* 0x3e085941290b7423 */ /* 0x000fe2000000000b */
[----:B-1----:R-:W-:-:S03]  /*2880*/  FFMA R31, R31, -2, R35 ;  /* 0xc00000001f1f7823 */ /* 0x002fc60000000023 */
[----:B------:R-:W-:Y:S02]  /*2890*/  FFMA R11, R41, R11, -0.33332768082618713379 ;  /* 0xbeaaa9ed290b7423 */ /* 0x000fe4000000000b */
[----:B------:R-:W-:Y:S02]  /*28a0*/  FSEL R31, R31, 1, !P2 ;  /* 0x3f8000001f1f7808 */ /* 0x000fe40005000000 */
[----:B------:R-:W-:Y:S02]  /*28b0*/  FFMA R11, R41, R11, RZ ;  /* 0x0000000b290b7223 */ /* 0x000fe400000000ff */
[--C-:B------:R-:W-:Y:S02]  /*28c0*/  LOP3.LUT R31, R31, 0x80000000, R16.reuse, 0xb8, !PT ;  /* 0x800000001f1f7812 */ /* 0x100fe400078eb810 */
[----:B------:R-:W-:Y:S01]  /*28d0*/  @!P3 FFMA R31, R16, R11, R16 ;  /* 0x0000000b101fb223 */ /* 0x000fe20000000010 */
[----:B------:R-:W-:Y:S01]  /*28e0*/  FADD R11, R18, 1 ;  /* 0x3f800000120b7421 */ /* 0x000fe20000000000 */
[----:B------:R-:W-:-:S03]  /*28f0*/  FMUL R14, R14, 0.5 ;  /* 0x3f0000000e0e7820 */ /* 0x000fc60000400000 */
[----:B------:R-:W-:Y:S01]  /*2900*/  FFMA R40, R11, 0.5, R40 ;  /* 0x3f0000000b287823 */ /* 0x000fe20000000028 */
[----:B------:R-:W-:Y:S01]  /*2910*/  FMUL R11, R36, 0.10703222453594207764 ;  /* 0x3ddb33b6240b7820 */ /* 0x000fe20000400000 */
[----:B------:R-:W-:-:S03]  /*2920*/  FMUL R39, R14, R39 ;  /* 0x000000270e277220 */ /* 0x000fc60000400000 */
[----:B------:R-:W-:Y:S01]  /*2930*/  FFMA R14, R36, R11, 0.79788458347320556641 ;  /* 0x3f4c422a240e7423 */ /* 0x000fe2000000000b */
[----:B------:R-:W-:-:S04]  /*2940*/  FFMA R11, -R23, R23, 1 ;  /* 0x3f800000170b7423 */ /* 0x000fc80000000117 */
[----:B------:R-:W-:Y:S01]  /*2950*/  FMUL R14, R11, R14 ;  /* 0x0000000e0b0e7220 */ /* 0x000fe20000400000 */
[----:B------:R-:W-:Y:S01]  /*2960*/  FMUL R11, R36, 0.5 ;  /* 0x3f000000240b7820 */ /* 0x000fe20000400000 */
[----:B------:R-:W-:Y:S01]  /*2970*/  PRMT R36, R9, 0x7632, R36 ;  /* 0x0000763209247816 */ /* 0x000fe20000000024 */
[----:B------:R-:W-:-:S03]  /*2980*/  IMAD.U32 R9, R5, 0x10000, RZ ;  /* 0x0001000005097824 */ /* 0x000fc600078e00ff */
[----:B------:R-:W-:Y:S01]  /*2990*/  SHF.L.U32 R36, R36, 0x10, RZ ;  /* 0x0000001024247819 */ /* 0x000fe200000006ff */
[----:B------:R-:W-:Y:S01]  /*29a0*/  FMUL R40, R9, R40 ;  /* 0x0000002809287220 */ /* 0x000fe20000400000 */
[----:B------:R-:W-:-:S03]  /*29b0*/  FMUL R11, R11, R14 ;  /* 0x0000000e0b0b7220 */ /* 0x000fc60000400000 */
[C---:B------:R-:W-:Y:S01]  /*29c0*/  FMUL R9, R36.reuse, 0.044714998453855514526 ;  /* 0x3d37271324097820 */ /* 0x040fe20000400000 */
[----:B------:R-:W-:-:S03]  /*29d0*/  FMUL R14, R36, 0.79788458347320556641 ;  /* 0x3f4c422a240e7820 */ /* 0x000fc60000400000 */
[----:B------:R-:W-:-:S04]  /*29e0*/  FFMA R9, R36, R9, 1 ;  /* 0x3f80000024097423 */ /* 0x000fc80000000009 */
[----:B------:R-:W-:-:S04]  /*29f0*/  FMUL R14, R14, R9 ;  /* 0x000000090e0e7220 */ /* 0x000fc80000400000 */
[----:B------:R-:W-:-:S06]  /*2a00*/  FMUL R9, |R14|, 2.8853900432586669922 ;  /* 0x4038aa3b0e097820 */ /* 0x000fcc0000400200 */
[----:B------:R-:W0:Y:S01]  /*2a10*/  MUFU.EX2 R9, R9 ;  /* 0x0000000900097308 */ /* 0x000e220000000800 */
[----:B------:R-:W-:Y:S01]  /*2a20*/  FADD R18, R23, 1 ;  /* 0x3f80000017127421 */ /* 0x000fe20000000000 */
[----:B------:R-:W-:Y:S01]  /*2a30*/  UIMAD UR6, UR6, UR12, URZ ;  /* 0x0000000c060672a4 */ /* 0x000fe2000f8e02ff */
[----:B------:R-:W-:Y:S01]  /*2a40*/  PRMT R5, R5, 0x7632, R5 ;  /* 0x0000763205057816 */ /* 0x000fe20000000005 */
[----:B------:R-:W-:Y:S01]  /*2a50*/  FADD R34, R34, 1 ;  /* 0x3f80000022227421 */ /* 0x000fe20000000000 */
[----:B------:R-:W-:Y:S01]  /*2a60*/  FFMA R23, R18, 0.5, R11 ;  /* 0x3f00000012177823 */ /* 0x000fe2000000000b */
[----:B------:R-:W-:Y:S02]  /*2a70*/  UIMAD.WIDE.U32 UR8, UR21, UR12, URZ ;  /* 0x0000000c150872a5 */ /* 0x000fe4000f8e00ff */
[----:B------:R-:W-:Y:S01]  /*2a80*/  UIMAD UR13, UR21, UR13, UR6 ;  /* 0x0000000d150d72a4 */ /* 0x000fe2000f8e0206 */
[----:B------:R-:W-:Y:S01]  /*2a90*/  SHF.L.U32 R16, R5, 0x10, RZ ;  /* 0x0000001005107819 */ /* 0x000fe200000006ff */
[----:B------:R-:W-:Y:S01]  /*2aa0*/  FFMA R39, R34, 0.5, R39 ;  /* 0x3f00000022277823 */ /* 0x000fe20000000027 */
[----:B------:R-:W-:Y:S01]  /*2ab0*/  FMUL R5, R12, 0.10703222453594207764 ;  /* 0x3ddb33b60c057820 */ /* 0x000fe20000400000 */
[----:B------:R-:W-:-:S02]  /*2ac0*/  USHF.L.U32 UR6, UR8, 0x6, URZ ;  /* 0x0000000608067899 */ /* 0x000fc400080006ff */
[----:B------:R-:W-:Y:S01]  /*2ad0*/  UIADD3 UR9, UPT, UPT, UR9, UR13, URZ ;  /* 0x0000000d09097290 */ /* 0x000fe2000fffe0ff */
[----:B0-----:R-:W-:Y:S01]  /*2ae0*/  FADD R18, R9, 1 ;  /* 0x3f80000009127421 */ /* 0x001fe20000000000 */
[----:B------:R-:W-:Y:S01]  /*2af0*/  FMUL R39, R16, R39 ;  /* 0x0000002710277220 */ /* 0x000fe20000400000 */
[C---:B------:R-:W-:Y:S01]  /*2b00*/  FFMA R16, R12.reuse, R5, 0.79788458347320556641 ;  /* 0x3f4c422a0c107423 */ /* 0x040fe20000000005 */
[----:B------:R-:W-:Y:S01]  /*2b10*/  ULEA UR6, UP0, UR4, UR6, 0x7 ;  /* 0x0000000604067291 */ /* 0x000fe2000f8038ff */
[----:B------:R-:W-:Y:S01]  /*2b20*/  FFMA R5, -R15, R15, 1 ;  /* 0x3f8000000f057423 */ /* 0x000fe2000000010f */
[----:B------:R-:W-:Y:S01]  /*2b30*/  USHF.L.U64.HI UR8, UR8, 0x6, UR9 ;  /* 0x0000000608087899 */ /* 0x000fe20008010209 */
[----:B------:R-:W0:Y:S01]  /*2b40*/  MUFU.RCP R18, R18 ;  /* 0x0000001200127308 */ /* 0x000e220000001000 */
[----:B------:R-:W-:Y:S01]  /*2b50*/  UIADD3 UR6, UP1, UPT, UR6, UR10, URZ ;  /* 0x0000000a06067290 */ /* 0x000fe2000ff3e0ff */
[----:B------:R-:W-:Y:S01]  /*2b60*/  FMUL R16, R5, R16 ;  /* 0x0000001005107220 */ /* 0x000fe20000400000 */
[----:B------:R-:W-:Y:S01]  /*2b70*/  ULEA.HI.X UR4, UR4, UR8, UR5, 0x7, UP0 ;  /* 0x0000000804047291 */ /* 0x000fe200080f3c05 */
[----:B------:R-:W-:Y:S01]  /*2b80*/  FMUL R41, R12, 0.5 ;  /* 0x3f0000000c297820 */ /* 0x000fe20000400000 */
[C---:B------:R-:W-:Y:S01]  /*2b90*/  FMNMX3 R28, |R29|.reuse, R28, |R43|, !PT ;  /* 0x0000001c1d1c7276 */ /* 0x040fe2000780062b */
[----:B------:R-:W-:Y:S01]  /*2ba0*/  FMUL R5, R29, UR31 ;  /* 0x0000001f1d057c20 */ /* 0x000fe20008400000 */
[----:B------:R-:W-:Y:S01]  /*2bb0*/  FMUL R12, R43, UR31 ;  /* 0x0000001f2b0c7c20 */ /* 0x000fe20008400000 */
[----:B------:R-:W-:Y:S01]  /*2bc0*/  UIADD3.X UR4, UPT, UPT, UR4, UR11, URZ, UP1, !UPT ;  /* 0x0000000b04047290 */ /* 0x000fe20008ffe4ff */
[----:B------:R-:W-:Y:S01]  /*2bd0*/  BSSY.RECONVERGENT B0, `(.L_x_24089) ;  /* 0x0000010000007945 */ /* 0x000fe20003800200 */
[----:B------:R-:W-:Y:S01]  /*2be0*/  FMUL R41, R41, R16 ;  /* 0x0000001029297220 */ /* 0x000fe20000400000 */
[C---:B------:R-:W-:Y:S01]  /*2bf0*/  FMNMX3 R34, |R44|.reuse, R28, |R45|, !PT ;  /* 0x0000001c2c227276 */ /* 0x040fe2000780062d */
[----:B------:R-:W-:Y:S01]  /*2c00*/  FMUL R16, R44, UR31 ;  /* 0x0000001f2c107c20 */ /* 0x000fe20008400000 */
[----:B------:R-:W-:Y:S01]  /*2c10*/  FMUL R45, R45, UR31 ;  /* 0x0000001f2d2d7c20 */ /* 0x000fe20008400000 */
[----:B------:R-:W-:-:S02]  /*2c20*/  F2FP.SATFINITE.E4M3.F32.PACK_AB_MERGE_C R5, RZ, R5, RZ ;  /* 0x00000005ff05723e */ /* 0x000fc400048070ff */
[----:B------:R-:W-:Y:S01]  /*2c30*/  F2FP.SATFINITE.E4M3.F32.PACK_AB_MERGE_C R12, RZ, R12, RZ ;  /* 0x0000000cff0c723e */ /* 0x000fe200048070ff */
[----:B0-----:R-:W-:Y:S06]  /*2c40*/  @P1 BRA `(.L_x_24090) ;  /* 0x0000000000201947 */ /* 0x001fec0003800000 */
        /* <DEDUP_REMOVED lines=8> */
.L_x_24090:
[----:B------:R-:W-:Y:S05]  /*2cd0*/  BSYNC.RECONVERGENT B0 ;  /* 0x0000000000007941 */ /* 0x000fea0003800200 */
.L_x_24089:
[----:B------:R-:W-:Y:S01]  /*2ce0*/  BSSY.RECONVERGENT B0, `(.L_x_24091) ;  /* 0x000000f000007945 */ /* 0x000fe20003800200 */
[----:B------:R-:W-:Y:S01]  /*2cf0*/  FMUL R28, R14, R14 ;  /* 0x0000000e0e1c7220 */ /* 0x000fe20000400000 */
[----:B------:R-:W-:Y:S02]  /*2d00*/  F2FP.SATFINITE.E4M3.F32.PACK_AB_MERGE_C R16, RZ, R16, RZ ;  /* 0x00000010ff10723e */ /* 0x000fe400048070ff */
[----:B0-----:R-:W-:Y:S01]  /*2d10*/  F2FP.SATFINITE.E4M3.F32.PACK_AB_MERGE_C R7, RZ, R45, RZ ;  /* 0x0000002dff07723e */ /* 0x001fe200048070ff */
[----:B------:R-:W-:Y:S06]  /*2d20*/  @P1 BRA `(.L_x_24092) ;  /* 0x0000000000281947 */ /* 0x000fec0003800000 */
[----:B------:R-:W-:Y:S01]  /*2d30*/  IADD3 R8, P1, PT, R10, R27, RZ ;  /* 0x0000001b0a087210 */ /* 0x000fe20007f3e0ff */
[----:B------:R-:W-:Y:S01]  /*2d40*/  UIMAD UR5, UR30, 0x3, URZ ;  /* 0x000000031e0578a4 */ /* 0x000fe2000f8e02ff */
[----:B------:R-:W-:Y:S02]  /*2d50*/  MOV R11, UR29 ;  /* 0x0000001d000b7c02 */ /* 0x000fe40008000f00 */
[----:B------:R-:W-:-:S03]  /*2d60*/  IADD3.X R9, PT, PT, RZ, R17, RZ, P1, !PT ;  /* 0x00000011ff097210 */ /* 0x000fc60000ffe4ff */
[----:B------:R-:W-:-:S04]  /*2d70*/  IMAD.WIDE.U32 R8, R11, 0x3, R8 ;  /* 0x000000030b087825 */ /* 0x000fc800078e0008 */
[----:B------:R-:W-:Y:S01]  /*2d80*/  VIADD R9, R9, UR5 ;  /* 0x0000000509097c36 */ /* 0x000fe20008000000 */
[----:B------:R-:W-:-:S04]  /*2d90*/  LEA R10, P1, R8, UR18, 0x1 ;  /* 0x00000012080a7c11 */ /* 0x000fc8000f8208ff */
[----:B------:R-:W-:Y:S02]  /*2da0*/  LEA.HI.X R11, R8, UR16, R9, 0x1, P1 ;  /* 0x00000010080b7c11 */ /* 0x000fe400088f0c09 */
[----:B------:R-:W-:-:S05]  /*2db0*/  PRMT R9, R7, 0x7604, R16 ;  /* 0x0000760407097816 */ /* 0x000fca0000000010 */
[----:B------:R0:W-:Y:S02]  /*2dc0*/  STG.E.U16 desc[UR26][R10.64], R9 ;  /* 0x000000090a007986 */ /* 0x0001e4000c10151a */
.L_x_24092:
[----:B------:R-:W-:Y:S05]  /*2dd0*/  BSYNC.RECONVERGENT B0 ;  /* 0x0000000000007941 */ /* 0x000fea0003800200 */
.L_x_24091:
[----:B------:R-:W-:Y:S01]  /*2de0*/  IADD3 R8, PT, PT, R3, 0x2, RZ ;  /* 0x0000000203087810 */ /* 0x000fe20007ffe0ff */
[----:B0-----:R-:W-:Y:S01]  /*2df0*/  FFMA R11, R28, R13, -0.052303962409496307373 ;  /* 0xbd563cae1c0b7423 */ /* 0x001fe2000000000d */
[----:B------:R-:W-:Y:S01]  /*2e00*/  IADD3 R9, PT, PT, R4, 0x1e, RZ ;  /* 0x0000001e04097810 */ /* 0x000fe20007ffe0ff */
[----:B------:R-:W-:Y:S01]  /*2e10*/  FFMA R18, R18, -2, R35 ;  /* 0xc000000012127823 */ /* 0x000fe20000000023 */
[----:B------:R-:W-:Y:S01]  /*2e20*/  ISETP.GE.U32.AND P1, PT, R8, UR7, PT ;  /* 0x0000000708007c0c */ /* 0x000fe2000bf26070 */
[----:B------:R-:W-:Y:S01]  /*2e30*/  FFMA R11, R28, R11, 0.1331529766321182251 ;  /* 0x3e0859411c0b7423 */ /* 0x000fe2000000000b */
[----:B------:R-:W-:Y:S01]  /*2e40*/  LOP3.LUT R9, R9, 0x1f, RZ, 0xc0, !PT ;  /* 0x0000001f09097812 */ /* 0x000fe200078ec0ff */
[----:B------:R-:W-:Y:S01]  /*2e50*/  USHF.L.U32 UR8, UR29, 0x2, URZ ;  /* 0x000000021d087899 */ /* 0x000fe200080006ff */
[----:B------:R-:W-:Y:S01]  /*2e60*/  FSETP.GE.AND P2, PT, |R14|, 9.010913848876953125, PT ;  /* 0x41102cb40e00780b */ /* 0x000fe20003f46200 */
[----:B------:R-:W-:Y:S01]  /*2e70*/  FFMA R29, R28, R11, -0.33332768082618713379 ;  /* 0xbeaaa9ed1c1d7423 */ /* 0x000fe2000000000b */
[----:B------:R-:W-:Y:S01]  /*2e80*/  ISETP.LT.U32.AND P1, PT, R9, UR14, !P1 ;  /* 0x0000000e09007c0c */ /* 0x000fe2000cf21070 */
[----:B------:R-:W-:Y:S01]  /*2e90*/  USHF.L.U64.HI UR9, UR29, 0x2, UR30 ;  /* 0x000000021d097899 */ /* 0x000fe2000801021e */
[----:B------:R-:W-:Y:S01]  /*2ea0*/  FSEL R11, R18, 1, !P2 ;  /* 0x3f800000120b7808 */ /* 0x000fe20005000000 */
[----:B------:R-:W-:Y:S01]  /*2eb0*/  FADD R8, R15, 1 ;  /* 0x3f8000000f087421 */ /* 0x000fe20000000000 */
[----:B------:R-:W-:Y:S01]  /*2ec0*/  FSETP.GE.AND P3, PT, |R14|, 0.60000002384185791016, PT ;  /* 0x3f19999a0e00780b */ /* 0x000fe20003f66200 */
[----:B------:R-:W-:Y:S01]  /*2ed0*/  FFMA R29, R28, R29, RZ ;  /* 0x0000001d1c1d7223 */ /* 0x000fe200000000ff */
[----:B------:R-:W-:Y:S01]  /*2ee0*/  IADD3 R18, P2, PT, R27, UR8, RZ ;  /* 0x000000081b127c10 */ /* 0x000fe2000ff5e0ff */
[----:B------:R-:W-:Y:S01]  /*2ef0*/  FFMA R41, R8, 0.5, R41 ;  /* 0x3f00000008297823 */ /* 0x000fe20000000029 */
[----:B------:R-:W-:Y:S01]  /*2f00*/  LOP3.LUT R27, R11, 0x80000000, R14, 0xb8, !PT ;  /* 0x800000000b1b7812 */ /* 0x000fe200078eb80e */
[----:B------:R-:W-:Y:S01]  /*2f10*/  FFMA R8, -R42, R42, 1 ;  /* 0x3f8000002a087423 */ /* 0x000fe2000000012a */
[----:B------:R-:W-:-:S02]  /*2f20*/  IADD3.X R17, PT, PT, R17, UR9, RZ, P2, !PT ;  /* 0x0000000911117c10 */ /* 0x000fc400097fe4ff */
[----:B------:R-:W-:Y:S01]  /*2f30*/  IADD3 R10, P2, PT, R9, R18, RZ ;  /* 0x00000012090a7210 */ /* 0x000fe20007f5e0ff */
[----:B------:R-:W-:Y:S01]  /*2f40*/  VOTEU.ANY UP0, P1 ;  /* 0x0000000000ff7886 */ /* 0x000fe20000800100 */
[----:B------:R-:W-:Y:S02]  /*2f50*/  MOV R15, UR29 ;  /* 0x0000001d000f7c02 */ /* 0x000fe40008000f00 */
[----:B------:R-:W-:Y:S01]  /*2f60*/  IADD3.X R11, PT, PT, RZ, R17, RZ, P2, !PT ;  /* 0x00000011ff0b7210 */ /* 0x000fe200017fe4ff */
[----:B------:R-:W-:Y:S01]  /*2f70*/  @!P3 FFMA R27, R14, R29, R14 ;  /* 0x0000001d0e1bb223 */ /* 0x000fe2000000000e */
[----:B------:R-:W-:Y:S01]  /*2f80*/  @UP0 UIMAD UR5, UR30, 0x5, URZ ;  /* 0x000000051e0508a4 */ /* 0x000fe2000f8e02ff */
[----:B------:R-:W-:Y:S01]  /*2f90*/  FMUL R29, R26, 0.10703222453594207764 ;  /* 0x3ddb33b61a1d7820 */ /* 0x000fe20000400000 */
[----:B------:R-:W-:-:S04]  /*2fa0*/  @P1 IMAD.WIDE.U32 R14, R15, 0x5, R10 ;  /* 0x000000050f0e1825 */ /* 0x000fc800078e000a */
[C---:B------:R-:W-:Y:S01]  /*2fb0*/  FFMA R29, R26.reuse, R29, 0.79788458347320556641 ;  /* 0x3f4c422a1a1d7423 */ /* 0x040fe2000000001d */
[----:B------:R-:W-:Y:S01]  /*2fc0*/  FMUL R26, R26, 0.5 ;  /* 0x3f0000001a1a7820 */ /* 0x000fe20000400000 */
[----:B------:R-:W-:Y:S02]  /*2fd0*/  @P1 VIADD R15, R15, UR5 ;  /* 0x000000050f0f1c36 */ /* 0x000fe40008000000 */
[----:B------:R-:W-:Y:S01]  /*2fe0*/  FMUL R29, R8, R29 ;  /* 0x0000001d081d7220 */ /* 0x000fe20000400000 */
[----:B-----5:R-:W-:Y:S02]  /*2ff0*/  SHF.L.U32 R8, R22, 0x10, RZ ;  /* 0x0000001016087819 */ /* 0x020fe400000006ff */
[----:B------:R-:W-:Y:S01]  /*3000*/  @P1 SHF.L.U64.HI R15, R14, 0x2, R15 ;  /* 0x000000020e0f1819 */ /* 0x000fe2000001020f */
[----:B------:R-:W-:Y:S01]  /*3010*/  FMUL R26, R26, R29 ;  /* 0x0000001d1a1a7220 */ /* 0x000fe20000400000 */
[----:B------:R-:W-:Y:S02]  /*3020*/  @P1 SHF.L.U32 R14, R14, 0x2, RZ ;  /* 0x000000020e0e1819 */ /* 0x000fe400000006ff */
[----:B------:R-:W-:-:S02]  /*3030*/  @!P1 CS2R R28, SRZ ;  /* 0x00000000001c9805 */ /* 0x000fc4000001ff00 */
[----:B------:R-:W-:Y:S01]  /*3040*/  PRMT R43, R22, 0x7632, R43 ;  /* 0x00007632162b7816 */ /* 0x000fe2000000002b */
[----:B------:R-:W-:Y:S01]  /*3050*/  FMUL R8, R8, R23 ;  /* 0x0000001708087220 */ /* 0x000fe20000400000 */
[----:B------:R-:W-:-:S04]  /*3060*/  @P1 IADD3 R44, P2, PT, R14, UR17, RZ ;  /* 0x000000110e2c1c10 */ /* 0x000fc8000ff5e0ff */
[C---:B------:R-:W-:Y:S02]  /*3070*/  @P1 IADD3.X R45, PT, PT, R15.reuse, UR19, RZ, P2, !PT ;  /* 0x000000130f2d1c10 */ /* 0x040fe400097fe4ff */
[----:B------:R-:W-:Y:S01]  /*3080*/  @P1 IADD3 R14, P2, PT, R14, UR20, RZ ;  /* 0x000000140e0e1c10 */ /* 0x000fe2000ff5e0ff */
[----:B------:R-:W-:Y:S01]  /*3090*/  @P1 IMAD.MOV.U32 R23, RZ, RZ, R11 ;  /* 0x000000ffff171224 */ /* 0x000fe200078e000b */
[----:B------:R-:W-:Y:S01]  /*30a0*/  @P1 MOV R22, R10 ;  /* 0x0000000a00161202 */ /* 0x000fe20000000f00 */
[----:B------:R-:W-:Y:S01]  /*30b0*/  @UP0 UIMAD UR5, UR30, 0x6, URZ ;  /* 0x000000061e0508a4 */ /* 0x000fe2000f8e02ff */
[----:B------:R-:W-:Y:S01]  /*30c0*/  @P1 IADD3.X R15, PT, PT, R15, UR24, RZ, P2, !PT ;  /* 0x000000180f0f1c10 */ /* 0x000fe200097fe4ff */
[----:B------:R-:W5:Y:S04]  /*30d0*/  @P1 LDG.E R29, desc[UR26][R44.64] ;  /* 0x0000001a2c1d1981 */ /* 0x000f68000c1e1900 */
[----:B------:R0:W5:Y:S01]  /*30e0*/  @P1 LDG.E R28, desc[UR26][R14.64] ;  /* 0x0000001a0e1c1981 */ /* 0x000162000c1e1900 */
[----:B------:R-:W-:-:S02]  /*30f0*/  @!P0 MOV R19, RZ ;  /* 0x000000ff00138202 */ /* 0x000fc40000000f00 */
[----:B0-----:R-:W-:Y:S02]  /*3100*/  MOV R15, UR29 ;  /* 0x0000001d000f7c02 */ /* 0x001fe40008000f00 */
[----:B------:R-:W-:Y:S01]  /*3110*/  SHF.L.U32 R14, R43, 0x10, RZ ;  /* 0x000000102b0e7819 */ /* 0x000fe200000006ff */
[----:B------:R-:W-:Y:S02]  /*3120*/  FADD R43, R42, 1 ;  /* 0x3f8000002a2b7421 */ /* 0x000fe40000000000 */
[----:B------:R-:W-:-:S04]  /*3130*/  @P1 IMAD.WIDE.U32 R22, R15, 0x6, R22 ;  /* 0x000000060f161825 */ /* 0x000fc800078e0016 */
[----:B------:R-:W-:Y:S01]  /*3140*/  FFMA R15, -R38, R38, 1 ;  /* 0x3f800000260f7423 */ /* 0x000fe20000000126 */
[----:B------:R-:W-:Y:S01]  /*3150*/  FMUL R41, R14, R41 ;  /* 0x000000290e297220 */ /* 0x000fe20000400000 */
[----:B------:R-:W-:Y:S01]  /*3160*/  FFMA R42, R43, 0.5, R26 ;  /* 0x3f0000002b2a7823 */ /* 0x000fe2000000001a */
[----:B------:R-:W-:Y:S01]  /*3170*/  FMUL R43, R21, 0.5 ;  /* 0x3f000000152b7820 */ /* 0x000fe20000400000 */
[----:B------:R-:W-:Y:S02]  /*3180*/  @P1 IADD3 R23, PT, PT, R23, UR5, RZ ;  /* 0x0000000517171c10 */ /* 0x000fe4000fffe0ff */
[C---:B------:R-:W-:Y:S02]  /*3190*/  @P1 SHF.L.U32 R26, R22.reuse, 0x2, RZ ;  /* 0x00000002161a1819 */ /* 0x040fe400000006ff */
[----:B------:R-:W-:Y:S01]  /*31a0*/  @P1 SHF.L.U64.HI R14, R22, 0x2, R23 ;  /* 0x00000002160e1819 */ /* 0x000fe20000010217 */
[----:B------:R-:W-:-:S04]  /*31b0*/  FMUL R22, R21, 0.10703222453594207764 ;  /* 0x3ddb33b615167820 */ /* 0x000fc80000400000 */
[----:B------:R-:W-:Y:S01]  /*31c0*/  FFMA R22, R21, R22, 0.79788458347320556641 ;  /* 0x3f4c422a15167423 */ /* 0x000fe20000000016 */
[----:B------:R-:W-:-:S03]  /*31d0*/  IMAD.U32 R21, R19, 0x10000, RZ ;  /* 0x0001000013157824 */ /* 0x000fc600078e00ff */
[----:B------:R-:W-:Y:S01]  /*31e0*/  FMUL R22, R15, R22 ;  /* 0x000000160f167220 */ /* 0x000fe20000400000 */
[----:B------:R-:W-:Y:S01]  /*31f0*/  @!P1 MOV R15, RZ ;  /* 0x000000ff000f9202 */ /* 0x000fe20000000f00 */
[----:B------:R-:W-:Y:S01]  /*3200*/  FADD R38, R38, 1 ;  /* 0x3f80000026267421 */ /* 0x000fe20000000000 */
[----:B------:R-:W-:Y:S01]  /*3210*/  PRMT R19, R19, 0x7632, R19 ;  /* 0x0000763213137816 */ /* 0x000fe20000000013 */
[----:B------:R-:W-:Y:S01]  /*3220*/  FMUL R43, R43, R22 ;  /* 0x000000162b2b7220 */ /* 0x000fe20000400000 */
[----:B------:R-:W-:Y:S01]  /*3230*/  @P1 IADD3 R22, P0, PT, R26, UR20, RZ ;  /* 0x000000141a161c10 */ /* 0x000fe2000ff1e0ff */
[----:B------:R-:W-:-:S03]  /*3240*/  FMUL R21, R21, R42 ;  /* 0x0000002a15157220 */ /* 0x000fc60000400000 */
[----:B------:R-:W-:Y:S01]  /*3250*/  @P1 IADD3.X R23, PT, PT, R14, UR24, RZ, P0, !PT ;  /* 0x000000180e171c10 */ /* 0x000fe200087fe4ff */
[----:B------:R-:W-:Y:S01]  /*3260*/  FFMA R38, R38, 0.5, R43 ;  /* 0x3f00000026267823 */ /* 0x000fe2000000002b */
[----:B------:R-:W-:Y:S01]  /*3270*/  SHF.L.U32 R19, R19, 0x10, RZ ;  /* 0x0000001013137819 */ /* 0x000fe200000006ff */
[C---:B------:R-:W-:Y:S02]  /*3280*/  FMUL R43, R30.reuse, 0.10703222453594207764 ;  /* 0x3ddb33b61e2b7820 */ /* 0x040fe40000400000 */
[----:B------:R0:W5:Y:S02]  /*3290*/  @P1 LDG.E R15, desc[UR26][R22.64] ;  /* 0x0000001a160f1981 */ /* 0x000164000c1e1900 */
[----:B------:R-:W-:Y:S01]  /*32a0*/  FMUL R19, R19, R38 ;  /* 0x0000002613137220 */ /* 0x000fe20000400000 */
[C---:B------:R-:W-:Y:S01]  /*32b0*/  FFMA R43, R30.reuse, R43, 0.79788458347320556641 ;  /* 0x3f4c422a1e2b7423 */ /* 0x040fe2000000002b */
[C---:B------:R-:W-:Y:S01]  /*32c0*/  FFMA R38, -R31.reuse, R31, 1 ;  /* 0x3f8000001f267423 */ /* 0x040fe2000000011f */
[----:B------:R-:W-:Y:S01]  /*32d0*/  FMUL R30, R30, 0.5 ;  /* 0x3f0000001e1e7820 */ /* 0x000fe20000400000 */
[----:B------:R-:W-:-:S02]  /*32e0*/  FADD R31, R31, 1 ;  /* 0x3f8000001f1f7421 */ /* 0x000fc40000000000 */
[----:B------:R-:W-:Y:S01]  /*32f0*/  FMUL R43, R38, R43 ;  /* 0x0000002b262b7220 */ /* 0x000fe20000400000 */
[----:B------:R-:W-:Y:S01]  /*3300*/  @P1 IADD3 R38, P0, PT, R10, UR8, RZ ;  /* 0x000000080a261c10 */ /* 0x000fe2000ff1e0ff */
[----:B0-----:R-:W-:Y:S01]  /*3310*/  FMUL R23, R36, 0.10703222453594207764 ;  /* 0x3ddb33b624177820 */ /* 0x001fe20000400000 */
[----:B------:R-:W-:Y:S01]  /*3320*/  FFMA R22, -R27, R27, 1 ;  /* 0x3f8000001b167423 */ /* 0x000fe2000000011b */
[----:B------:R-:W-:Y:S02]  /*3330*/  FMUL R30, R30, R43 ;  /* 0x0000002b1e1e7220 */ /* 0x000fe40000400000 */
[C---:B------:R-:W-:Y:S01]  /*3340*/  FFMA R23, R36.reuse, R23, 0.79788458347320556641 ;  /* 0x3f4c422a24177423 */ /* 0x040fe20000000017 */
[----:B------:R-:W-:Y:S01]  /*3350*/  FMUL R36, R36, 0.5 ;  /* 0x3f00000024247820 */ /* 0x000fe20000400000 */
[----:B------:R-:W-:Y:S02]  /*3360*/  FFMA R30, R31, 0.5, R30 ;  /* 0x3f0000001f1e7823 */ /* 0x000fe4000000001e */
[----:B------:R-:W-:Y:S01]  /*3370*/  FMUL R23, R22, R23 ;  /* 0x0000001716177220 */ /* 0x000fe20000400000 */
[----:B------:R-:W-:-:S03]  /*3380*/  @P1 SHF.L.U32 R22, R38, 0x2, RZ ;  /* 0x0000000226161819 */ /* 0x000fc600000006ff */
[----:B------:R-:W-:Y:S01]  /*3390*/  FMUL R36, R36, R23 ;  /* 0x0000001724247220 */ /* 0x000fe20000400000 */
[----:B------:R-:W-:Y:S02]  /*33a0*/  @P1 IADD3.X R23, PT, PT, R11, UR9, RZ, P0, !PT ;  /* 0x000000090b171c10 */ /* 0x000fe400087fe4ff */
[----:B------:R-:W-:Y:S02]  /*33b0*/  @P1 IADD3 R42, P0, PT, R22, UR17, RZ ;  /* 0x00000011162a1c10 */ /* 0x000fe4000ff1e0ff */
[----:B------:R-:W-:Y:S01]  /*33c0*/  @P1 SHF.L.U64.HI R23, R38, 0x2, R23 ;  /* 0x0000000226171819 */ /* 0x000fe20000010217 */
[----:B------:R-:W-:Y:S01]  /*33d0*/  @!P1 IMAD.MOV.U32 R31, RZ, RZ, RZ ;  /* 0x000000ffff1f9224 */ /* 0x000fe200078e00ff */
[----:B------:R-:W-:Y:S02]  /*33e0*/  MOV R45, UR29 ;  /* 0x0000001d002d7c02 */ /* 0x000fe40008000f00 */
[----:B------:R-:W-:Y:S02]  /*33f0*/  @P1 IADD3.X R43, PT, PT, R23, UR19, RZ, P0, !PT ;  /* 0x00000013172b1c10 */ /* 0x000fe400087fe4ff */
[----:B------:R-:W-:Y:S01]  /*3400*/  @P1 IADD3 R22, P0, PT, R22, UR20, RZ ;  /* 0x0000001416161c10 */ /* 0x000fe2000ff1e0ff */
[----:B------:R-:W-:Y:S01]  /*3410*/  @UP0 UIMAD UR5, UR30, 0x7, URZ ;  /* 0x000000071e0508a4 */ /* 0x000fe2000f8e02ff */
[----:B------:R-:W-:Y:S01]  /*3420*/  FADD R27, R27, 1 ;  /* 0x3f8000001b1b7421 */ /* 0x000fe20000000000 */
[----:B------:R-:W-:-:S02]  /*3430*/  @P1 IADD3 R26, P2, PT, R26, UR17, RZ ;  /* 0x000000111a1a1c10 */ /* 0x000fc4000ff5e0ff */
[----:B------:R-:W-:Y:S02]  /*3440*/  @P1 IADD3.X R23, PT, PT, R23, UR24, RZ, P0, !PT ;  /* 0x0000001817171c10 */ /* 0x000fe400087fe4ff */
[----:B------:R-:W-:-:S03]  /*3450*/  @!P1 MOV R38, RZ ;  /* 0x000000ff00269202 */ /* 0x000fc60000000f00 */
[----:B------:R0:W2:Y:S01]  /*3460*/  @P1 LDG.E R31, desc[UR26][R22.64] ;  /* 0x0000001a161f1981 */ /* 0x0000a2000c1e1900 */
[----:B------:R-:W-:Y:S01]  /*3470*/  @P1 IMAD.WIDE.U32 R10, R45, 0x7, R10 ;  /* 0x000000072d0a1825 */ /* 0x000fe200078e000a */
[----:B------:R-:W-:-:S03]  /*3480*/  ISETP.GE.U32.AND P0, PT, R6, UR7, PT ;  /* 0x0000000706007c0c */ /* 0x000fc6000bf06070 */
[----:B------:R-:W-:Y:S01]  /*3490*/  FFMA R36, R27, 0.5, R36 ;  /* 0x3f0000001b247823 */ /* 0x000fe20000000024 */
[----:B------:R1:W5:Y:S01]  /*34a0*/  @P1 LDG.E R38, desc[UR26][R42.64] ;  /* 0x0000001a2a261981 */ /* 0x000362000c1e1900 */
[----:B------:R-:W-:-:S04]  /*34b0*/  @P1 IADD3 R11, PT, PT, R11, UR5, RZ ;  /* 0x000000050b0b1c10 */ /* 0x000fc8000fffe0ff */
[C---:B------:R-:W-:Y:S02]  /*34c0*/  @P1 SHF.L.U64.HI R11, R10.reuse, 0x2, R11 ;  /* 0x000000020a0b1819 */ /* 0x040fe4000001020b */
[----:B------:R-:W-:Y:S02]  /*34d0*/  @P1 SHF.L.U32 R10, R10, 0x2, RZ ;  /* 0x000000020a0a1819 */ /* 0x000fe400000006ff */
[C---:B------:R-:W-:Y:S02]  /*34e0*/  ISETP.GE.U32.OR P0, PT, R33.reuse, UR14, P0 ;  /* 0x0000000e21007c0c */ /* 0x040fe40008706470 */
[----:B0-----:R-:W-:Y:S02]  /*34f0*/  @P1 IADD3 R22, P3, PT, R10, UR17, RZ ;  /* 0x000000110a161c10 */ /* 0x001fe4000ff7e0ff */
[----:B------:R-:W-:Y:S02]  /*3500*/  @P1 IADD3.X R27, PT, PT, R14, UR19, RZ, P2, !PT ;  /* 0x000000130e1b1c10 */ /* 0x000fe400097fe4ff */
[----:B------:R-:W-:Y:S01]  /*3510*/  IADD3 R18, P2, PT, R33, R18, RZ ;  /* 0x0000001221127210 */ /* 0x000fe20007f5e0ff */
[----:B------:R-:W-:Y:S01]  /*3520*/  @!P1 IMAD.MOV.U32 R33, RZ, RZ, RZ ;  /* 0x000000ffff219224 */ /* 0x000fe200078e00ff */
[----:B------:R-:W-:Y:S01]  /*3530*/  @P1 IADD3.X R23, PT, PT, R11, UR19, RZ, P3, !PT ;  /* 0x000000130b171c10 */ /* 0x000fe20009ffe4ff */
[----:B-1----:R-:W-:Y:S01]  /*3540*/  FMUL R43, R19, UR31 ;  /* 0x0000001f132b7c20 */ /* 0x002fe20008400000 */
[C---:B------:R-:W-:Y:S01]  /*3550*/  FMNMX3 R42, |R21|.reuse, R34, |R19|, !PT ;  /* 0x00000022152a7276 */ /* 0x040fe20007800613 */
[----:B------:R-:W-:Y:S01]  /*3560*/  FMUL R34, R21, UR31 ;  /* 0x0000001f15227c20 */ /* 0x000fe20008400000 */
[----:B------:R-:W-:Y:S01]  /*3570*/  @P1 IADD3 R10, P3, PT, R10, UR20, RZ ;  /* 0x000000140a0a1c10 */ /* 0x000fe2000ff7e0ff */
[----:B------:R0:W5:Y:S01]  /*3580*/  @P1 LDG.E R33, desc[UR26][R22.64] ;  /* 0x0000001a16211981 */ /* 0x000162000c1e1900 */
[----:B------:R-:W-:-:S02]  /*3590*/  @!P1 MOV R14, RZ ;  /* 0x000000ff000e9202 */ /* 0x000fc40000000f00 */
[----:B------:R-:W-:Y:S02]  /*35a0*/  @!P1 MOV R21, RZ ;  /* 0x000000ff00159202 */ /* 0x000fe40000000f00 */
[----:B------:R-:W-:Y:S02]  /*35b0*/  @P1 IADD3.X R11, PT, PT, R11, UR24, RZ, P3, !PT ;  /* 0x000000180b0b1c10 */ /* 0x000fe40009ffe4ff */
[----:B------:R-:W-:Y:S01]  /*35c0*/  IADD3.X R19, PT, PT, RZ, R17, RZ, P2, !PT ;  /* 0x00000011ff137210 */ /* 0x000fe200017fe4ff */
[----:B------:R1:W5:Y:S01]  /*35d0*/  @P1 LDG.E R14, desc[UR26][R26.64] ;  /* 0x0000001a1a0e1981 */ /* 0x000362000c1e1900 */
[----:B------:R-:W-:Y:S02]  /*35e0*/  F2FP.SATFINITE.E4M3.F32.PACK_AB_MERGE_C R34, RZ, R34, RZ ;  /* 0x00000022ff22723e */ /* 0x000fe400048070ff */
[----:B0-----:R-:W-:Y:S01]  /*35f0*/  SHF.L.U32 R23, R32, 0x10, RZ ;  /* 0x0000001020177819 */ /* 0x001fe200000006ff */
[----:B------:R0:W5:Y:S01]  /*3600*/  @P1 LDG.E R21, desc[UR26][R10.64] ;  /* 0x0000001a0a151981 */ /* 0x000162000c1e1900 */
[----:B------:R-:W-:-:S02]  /*3610*/  @!P0 LEA R44, P2, R18, UR18, 0x1 ;  /* 0x00000012122c8c11 */ /* 0x000fc4000f8408ff */
[----:B------:R-:W-:Y:S01]  /*3620*/  F2FP.SATFINITE.E4M3.F32.PACK_AB_MERGE_C R17, RZ, R43, RZ ;  /* 0x0000002bff11723e */ /* 0x000fe200048070ff */
[----:B------:R-:W-:Y:S01]  /*3630*/  FMUL R23, R23, R30 ;  /* 0x0000001e17177220 */ /* 0x000fe20000400000 */
[C---:B------:R-:W-:Y:S02]  /*3640*/  @!P0 LEA.HI.X R45, R18.reuse, UR16, R19, 0x1, P2 ;  /* 0x00000010122d8c11 */ /* 0x040fe400090f0c13 */
[----:B-1----:R-:W-:Y:S02]  /*3650*/  @!P0 PRMT R27, R17, 0x7604, R34 ;  /* 0x00007604111b8816 */ /* 0x002fe40000000022 */
[----:B------:R-:W-:-:S03]  /*3660*/  @!P0 IADD3 R22, P1, PT, R18, UR29, RZ ;  /* 0x0000001d12168c10 */ /* 0x000fc6000ff3e0ff */
[----:B------:R-:W-:Y:S01]  /*3670*/  @!P0 STG.E.U16 desc[UR26][R44.64], R27 ;  /* 0x0000001b2c008986 */ /* 0x000fe2000c10151a */
[----:B------:R-:W-:Y:S02]  /*3680*/  @!P0 IADD3.X R43, PT, PT, R19, UR30, RZ, P1, !PT ;  /* 0x0000001e132b8c10 */ /* 0x000fe40008ffe4ff */
[----:B0-----:R-:W-:-:S04]  /*3690*/  @!P0 LEA R10, P1, R22, UR18, 0x1 ;  /* 0x00000012160a8c11 */ /* 0x001fc8000f8208ff */
[----:B------:R-:W-:Y:S01]  /*36a0*/  @!P0 LEA.HI.X R11, R22, UR16, R43, 0x1, P1 ;  /* 0x00000010160b8c11 */ /* 0x000fe200088f0c2b */
[----:B------:R-:W-:Y:S01]  /*36b0*/  FMUL R26, R39, UR31 ;  /* 0x0000001f271a7c20 */ /* 0x000fe20008400000 */
[C---:B------:R-:W-:Y:S01]  /*36c0*/  FMNMX3 R42, |R40|.reuse, R42, |R39|, !PT ;  /* 0x0000002a282a7276 */ /* 0x040fe20007800627 */
[----:B------:R-:W-:-:S03]  /*36d0*/  FMUL R40, R40, UR31 ;  /* 0x0000001f28287c20 */ /* 0x000fc60008400000 */
[----:B------:R-:W-:Y:S02]  /*36e0*/  F2FP.SATFINITE.E4M3.F32.PACK_AB_MERGE_C R26, RZ, R26, RZ ;  /* 0x0000001aff1a723e */ /* 0x000fe400048070ff */
[----:B------:R-:W-:Y:S02]  /*36f0*/  F2FP.SATFINITE.E4M3.F32.PACK_AB_MERGE_C R39, RZ, R40, RZ ;  /* 0x00000028ff27723e */ /* 0x000fe400048070ff */
[----:B------:R-:W-:Y:S02]  /*3700*/  PRMT R32, R32, 0x7632, R32 ;  /* 0x0000763220207816 */ /* 0x000fe40000000020 */
[----:B------:R-:W-:-:S03]  /*3710*/  @!P0 PRMT R40, R26, 0x7604, R39 ;  /* 0x000076041a288816 */ /* 0x000fc60000000027 */
[----:B------:R-:W-:Y:S02]  /*3720*/  IMAD.U32 R43, R32, 0x10000, RZ ;  /* 0x00010000202b7824 */ /* 0x000fe400078e00ff */
[C---:B------:R-:W-:Y:S01]  /*3730*/  FMUL R32, R8.reuse, UR31 ;  /* 0x0000001f08207c20 */ /* 0x040fe20008400000 */
[----:B------:R0:W-:Y:S01]  /*3740*/  @!P0 STG.E.U16 desc[UR26][R10.64], R40 ;  /* 0x000000280a008986 */ /* 0x0001e2000c10151a */
[----:B------:R-:W-:Y:S01]  /*3750*/  FMNMX3 R42, |R8|, R42, |R41|, !PT ;  /* 0x0000002a082a7276 */ /* 0x000fe20007800629 */
[----:B------:R-:W-:Y:S01]  /*3760*/  BSSY.RECONVERGENT B0, `(.L_x_24093) ;  /* 0x0000018000007945 */ /* 0x000fe20003800200 */
[----:B------:R-:W-:Y:S01]  /*3770*/  FMUL R8, R43, R36 ;  /* 0x000000242b087220 */ /* 0x000fe20000400000 */
[----:B------:R-:W-:Y:S01]  /*3780*/  F2FP.SATFINITE.E4M3.F32.PACK_AB_MERGE_C R36, RZ, R32, RZ ;  /* 0x00000020ff24723e */ /* 0x000fe200048070ff */
[----:B0-----:R-:W-:-:S05]  /*3790*/  FMUL R11, R41, UR31 ;  /* 0x0000001f290b7c20 */ /* 0x001fca0008400000 */
[----:B------:R-:W-:Y:S02]  /*37a0*/  F2FP.SATFINITE.E4M3.F32.PACK_AB_MERGE_C R11, RZ, R11, RZ ;  /* 0x0000000bff0b723e */ /* 0x000fe400048070ff */
[----:B--2---:R-:W-:-:S05]  /*37b0*/  SHF.L.U32 R30, R31, 0x10, RZ ;  /* 0x000000101f1e7819 */ /* 0x004fca00000006ff */
[C---:B------:R-:W-:Y:S01]  /*37c0*/  FMUL R27, R30.reuse, 0.044714998453855514526 ;  /* 0x3d3727131e1b7820 */ /* 0x040fe20000400000 */
[----:B------:R-:W-:-:S03]  /*37d0*/  FMUL R22, R30, 0.79788458347320556641 ;  /* 0x3f4c422a1e167820 */ /* 0x000fc60000400000 */
[----:B------:R-:W-:-:S04]  /*37e0*/  FFMA R27, R30, R27, 1 ;  /* 0x3f8000001e1b7423 */ /* 0x000fc8000000001b */
[----:B------:R-:W-:-:S04]  /*37f0*/  FMUL R22, R22, R27 ;  /* 0x0000001b16167220 */ /* 0x000fc80000400000 */
[----:B------:R-:W-:-:S06]  /*3800*/  FMUL R27, |R22|, 2.8853900432586669922 ;  /* 0x4038aa3b161b7820 */ /* 0x000fcc0000400200 */
[----:B------:R-:W0:Y:S01]  /*3810*/  MUFU.EX2 R27, R27 ;  /* 0x0000001b001b7308 */ /* 0x000e220000000800 */
[----:B------:R-:W-:-:S04]  /*3820*/  PRMT R31, R31, 0x7632, R31 ;  /* 0x000076321f1f7816 */ /* 0x000fc8000000001f */
[----:B------:R-:W-:Y:S01]  /*3830*/  SHF.L.U32 R31, R31, 0x10, RZ ;  /* 0x000000101f1f7819 */ /* 0x000fe200000006ff */
[----:B0-----:R-:W-:Y:S01]  /*3840*/  FADD R32, R27, 1 ;  /* 0x3f8000001b207421 */ /* 0x001fe20000000000 */
[----:B------:R-:W-:Y:S06]  /*3850*/  @P0 BRA `(.L_x_24094) ;  /* 0x0000000000200947 */ /* 0x000fec0003800000 */
        /* <DEDUP_REMOVED lines=8> */
.L_x_24094:
[----:B------:R-:W-:Y:S05]  /*38e0*/  BSYNC.RECONVERGENT B0 ;  /* 0x0000000000007941 */ /* 0x000fea0003800200 */
.L_x_24093:
[----:B------:R-:W1:Y:S01]  /*38f0*/  MUFU.RCP R32, R32 ;  /* 0x0000002000207308 */ /* 0x000e620000001000 */
[----:B0-----:R-:W-:Y:S01]  /*3900*/  FMUL R40, R31, 0.044714998453855514526 ;  /* 0x3d3727131f287820 */ /* 0x001fe20000400000 */
[C---:B------:R-:W-:Y:S01]  /*3910*/  FMNMX3 R10, |R23|.reuse, R42, |R8|, !PT ;  /* 0x0000002a170a7276 */ /* 0x040fe20007800608 */
[----:B------:R-:W-:Y:S01]  /*3920*/  FMUL R27, R23, UR31 ;  /* 0x0000001f171b7c20 */ /* 0x000fe20008400000 */
[----:B------:R-:W-:Y:S01]  /*3930*/  FMUL R8, R8, UR31 ;  /* 0x0000001f08087c20 */ /* 0x000fe20008400000 */
[C---:B------:R-:W-:Y:S01]  /*3940*/  FFMA R40, R31.reuse, R40, 1 ;  /* 0x3f8000001f287423 */ /* 0x040fe20000000028 */
[----:B------:R-:W-:Y:S01]  /*3950*/  FMUL R23, R31, 0.79788458347320556641 ;  /* 0x3f4c422a1f177820 */ /* 0x000fe20000400000 */
[----:B------:R-:W-:Y:S01]  /*3960*/  BSSY.RECONVERGENT B0, `(.L_x_24095) ;  /* 0x000000d000007945 */ /* 0x000fe20003800200 */
[----:B------:R-:W-:Y:S02]  /*3970*/  F2FP.SATFINITE.E4M3.F32.PACK_AB_MERGE_C R27, RZ, R27, RZ ;  /* 0x0000001bff1b723e */ /* 0x000fe400048070ff */
[----:B------:R-:W-:Y:S01]  /*3980*/  FMUL R23, R23, R40 ;  /* 0x0000002817177220 */ /* 0x000fe20000400000 */
[----:B------:R-:W-:Y:S01]  /*3990*/  F2FP.SATFINITE.E4M3.F32.PACK_AB_MERGE_C R8, RZ, R8, RZ ;  /* 0x00000008ff08723e */ /* 0x000fe200048070ff */
[----:B------:R-:W-:Y:S06]  /*39a0*/  @P0 BRA `(.L_x_24096) ;  /* 0x0000000000200947 */ /* 0x000fec0003800000 */
[----:B------:R-:W-:Y:S01]  /*39b0*/  MOV R41, UR29 ;  /* 0x0000001d00297c02 */ /* 0x000fe20008000f00 */
[----:B------:R-:W-:-:S04]  /*39c0*/  UIMAD UR5, UR30, 0x3, URZ ;  /* 0x000000031e0578a4 */ /* 0x000fc8000f8e02ff */
[----:B------:R-:W-:-:S05]  /*39d0*/  IMAD.WIDE.U32 R40, R41, 0x3, R18 ;  /* 0x0000000329287825 */ /* 0x000fca00078e0012 */
[----:B------:R-:W-:Y:S02]  /*39e0*/  IADD3 R19, PT, PT, R41, UR5, RZ ;  /* 0x0000000529137c10 */ /* 0x000fe4000fffe0ff */
[----:B------:R-:W-:Y:S02]  /*39f0*/  LEA R18, P0, R40, UR18, 0x1 ;  /* 0x0000001228127c11 */ /* 0x000fe4000f8008ff */
[----:B------:R-:W-:Y:S02]  /*3a00*/  PRMT R41, R8, 0x7604, R27 ;  /* 0x0000760408297816 */ /* 0x000fe4000000001b */
[----:B------:R-:W-:-:S05]  /*3a10*/  LEA.HI.X R19, R40, UR16, R19, 0x1, P0 ;  /* 0x0000001028137c11 */ /* 0x000fca00080f0c13 */
[----:B------:R0:W-:Y:S04]  /*3a20*/  STG.E.U16 desc[UR26][R18.64], R41 ;  /* 0x0000002912007986 */ /* 0x0001e8000c10151a */
.L_x_24096:
[----:B------:R-:W-:Y:S05]  /*3a30*/  BSYNC.RECONVERGENT B0 ;  /* 0x0000000000007941 */ /* 0x000fea0003800200 */
.L_x_24095:
[----:B------:R-:W-:Y:S01]  /*3a40*/  FMUL R40, |R23|, 2.8853900432586669922 ;  /* 0x4038aa3b17287820 */ /* 0x000fe20000400200 */
[----:B0-----:R-:W-:Y:S01]  /*3a50*/  FMUL R41, R22, R22 ;  /* 0x0000001616297220 */ /* 0x001fe20000400000 */
[----:B-1----:R-:W-:Y:S01]  /*3a60*/  FFMA R32, R32, -2, R35 ;  /* 0xc000000020207823 */ /* 0x002fe20000000023 */
[C---:B------:R-:W-:Y:S01]  /*3a70*/  FSETP.GE.AND P1, PT, |R22|.reuse, 0.60000002384185791016, PT ;  /* 0x3f19999a1600780b */ /* 0x040fe20003f26200 */
[----:B------:R-:W-:Y:S02]  /*3a80*/  IMAD.U32 R5, R5, 0x10000, RZ ;  /* 0x0001000005057824 */ /* 0x000fe400078e00ff */
[C---:B------:R-:W-:Y:S01]  /*3a90*/  FFMA R18, R41.reuse, R13, -0.052303962409496307373 ;  /* 0xbd563cae29127423 */ /* 0x040fe2000000000d */
[----:B------:R-:W0:Y:S01]  /*3aa0*/  MUFU.EX2 R40, R40 ;  /* 0x0000002800287308 */ /* 0x000e220000000800 */
[----:B------:R-:W-:Y:S01]  /*3ab0*/  FSETP.GE.AND P0, PT, |R22|, 9.010913848876953125, PT ;  /* 0x41102cb41600780b */ /* 0x000fe20003f06200 */
[----:B------:R-:W-:Y:S01]  /*3ac0*/  USHF.L.U32 UR9, UR29, 0x2, URZ ;  /* 0x000000021d097899 */ /* 0x000fe200080006ff */
[----:B------:R-:W-:Y:S01]  /*3ad0*/  FFMA R18, R41, R18, 0.1331529766321182251 ;  /* 0x3e08594129127423 */ /* 0x000fe20000000012 */
[----:B------:R-:W-:Y:S01]  /*3ae0*/  LOP3.LUT R17, R17, 0xff, RZ, 0xc0, !PT ;  /* 0x000000ff11117812 */ /* 0x000fe200078ec0ff */
[----:B------:R-:W-:Y:S01]  /*3af0*/  USHF.L.U64.HI UR10, UR29, 0x2, UR30 ;  /* 0x000000021d0a7899 */ /* 0x000fe2000801021e */
[----:B------:R-:W-:Y:S01]  /*3b00*/  FSEL R19, R32, 1, !P0 ;  /* 0x3f80000020137808 */ /* 0x000fe20004000000 */
[----:B------:R-:W-:Y:S01]  /*3b10*/  FFMA R18, R41, R18, -0.33332768082618713379 ;  /* 0xbeaaa9ed29127423 */ /* 0x000fe20000000012 */
[----:B------:R-:W-:-:S02]  /*3b20*/  FSETP.GE.AND P0, PT, |R23|, 9.010913848876953125, PT ;  /* 0x41102cb41700780b */ /* 0x000fc40003f06200 */
[--C-:B------:R-:W-:Y:S01]  /*3b30*/  LOP3.LUT R19, R19, 0x80000000, R22.reuse, 0xb8, !PT ;  /* 0x8000000013137812 */ /* 0x100fe200078eb816 */
[----:B------:R-:W-:Y:S01]  /*3b40*/  FFMA R41, R41, R18, RZ ;  /* 0x0000001229297223 */ /* 0x000fe200000000ff */
[----:B------:R-:W-:Y:S02]  /*3b50*/  SHF.L.U32 R36, R36, 0x10, RZ ;  /* 0x0000001024247819 */ /* 0x000fe400000006ff */
[----:B------:R-:W-:Y:S01]  /*3b60*/  LEA R26, R26, R17, 0x8 ;  /* 0x000000111a1a7211 */ /* 0x000fe200078e40ff */
[----:B------:R-:W-:Y:S01]  /*3b70*/  @!P1 FFMA R19, R22, R41, R22 ;  /* 0x0000002916139223 */ /* 0x000fe20000000016 */
[----:B-----5:R-:W-:Y:S01]  /*3b80*/  SHF.L.U32 R22, R28, 0x10, RZ ;  /* 0x000000101c167819 */ /* 0x020fe200000006ff */
[----:B0-----:R-:W-:Y:S01]  /*3b90*/  FADD R32, R40, 1 ;  /* 0x3f80000028207421 */ /* 0x001fe20000000000 */
[C---:B------:R-:W-:Y:S01]  /*3ba0*/  FMUL R40, R23.reuse, R23 ;  /* 0x0000001717287220 */ /* 0x040fe20000400000 */
[----:B------:R-:W-:Y:S02]  /*3bb0*/  FSETP.GE.AND P1, PT, |R23|, 0.60000002384185791016, PT ;  /* 0x3f19999a1700780b */ /* 0x000fe40003f26200 */
[----:B------:R-:W-:Y:S01]  /*3bc0*/  PRMT R28, R28, 0x7632, R28 ;  /* 0x000076321c1c7816 */ /* 0x000fe2000000001c */
[----:B------:R-:W-:Y:S01]  /*3bd0*/  FFMA R41, R40, R13, -0.052303962409496307373 ;  /* 0xbd563cae28297423 */ /* 0x000fe2000000000d */
[----:B------:R-:W0:Y:S01]  /*3be0*/  MUFU.RCP R32, R32 ;  /* 0x0000002000207308 */ /* 0x000e220000001000 */
[----:B------:R-:W-:-:S02]  /*3bf0*/  LOP3.LUT R17, R36, 0xff0000, RZ, 0xc0, !PT ;  /* 0x00ff000024117812 */ /* 0x000fc400078ec0ff */
[----:B------:R-:W-:Y:S01]  /*3c00*/  FFMA R41, R40, R41, 0.1331529766321182251 ;  /* 0x3e08594128297423 */ /* 0x000fe20000000029 */
[----:B------:R-:W-:Y:S02]  /*3c10*/  SHF.L.U32 R12, R12, 0x10, RZ ;  /* 0x000000100c0c7819 */ /* 0x000fe400000006ff */
[----:B------:R-:W-:Y:S01]  /*3c20*/  LOP3.LUT R16, R16, 0xffff, RZ, 0xc0, !PT ;  /* 0x0000ffff10107812 */ /* 0x000fe200078ec0ff */
[----:B------:R-:W-:Y:S01]  /*3c30*/  FFMA R18, R40, R41, -0.33332768082618713379 ;  /* 0xbeaaa9ed28127423 */ /* 0x000fe20000000029 */
[----:B------:R-:W-:Y:S01]  /*3c40*/  FMUL R41, R22, 0.044714998453855514526 ;  /* 0x3d37271316297820 */ /* 0x000fe20000400000 */
[----:B------:R-:W-:Y:S02]  /*3c50*/  LOP3.LUT R7, R7, 0xffff, RZ, 0xc0, !PT ;  /* 0x0000ffff07077812 */ /* 0x000fe400078ec0ff */
[----:B------:R-:W-:Y:S01]  /*3c60*/  FFMA R18, R40, R18, RZ ;  /* 0x0000001228127223 */ /* 0x000fe200000000ff */
[C---:B------:R-:W-:Y:S01]  /*3c70*/  FFMA R42, R22.reuse, R41, 1 ;  /* 0x3f800000162a7423 */ /* 0x040fe20000000029 */
[----:B------:R-:W-:Y:S01]  /*3c80*/  FMUL R41, R22, 0.79788458347320556641 ;  /* 0x3f4c422a16297820 */ /* 0x000fe20000400000 */
[----:B------:R-:W-:-:S02]  /*3c90*/  SHF.L.U32 R16, R16, 0x18, RZ ;  /* 0x0000001810107819 */ /* 0x000fc400000006ff */
[----:B------:R-:W-:Y:S01]  /*3ca0*/  SHF.L.U32 R7, R7, 0x18, RZ ;  /* 0x0000001807077819 */ /* 0x000fe200000006ff */
[----:B0-----:R-:W-:Y:S01]  /*3cb0*/  FFMA R40, R32, -2, R35 ;  /* 0xc000000020287823 */ /* 0x001fe20000000023 */
[----:B------:R-:W-:Y:S01]  /*3cc0*/  FMUL R41, R41, R42 ;  /* 0x0000002a29297220 */ /* 0x000fe20000400000 */
[----:B------:R-:W-:Y:S02]  /*3cd0*/  SHF.L.U32 R11, R11, 0x10, RZ ;  /* 0x000000100b0b7819 */ /* 0x000fe400000006ff */
[----:B------:R-:W-:Y:S01]  /*3ce0*/  LOP3.LUT R26, R26, 0xffff, RZ, 0xc0, !PT ;  /* 0x0000ffff1a1a7812 */ /* 0x000fe200078ec0ff */
[C---:B------:R-:W-:Y:S01]  /*3cf0*/  FMUL R42, R41.reuse, R41 ;  /* 0x00000029292a7220 */ /* 0x040fe20000400000 */
[----:B------:R-:W-:Y:S02]  /*3d00*/  FSEL R40, R40, 1, !P0 ;  /* 0x3f80000028287808 */ /* 0x000fe40004000000 */
[----:B------:R-:W-:Y:S02]  /*3d10*/  FSETP.GE.AND P0, PT, |R41|, 9.010913848876953125, PT ;  /* 0x41102cb42900780b */ /* 0x000fe40003f06200 */
[--C-:B------:R-:W-:Y:S01]  /*3d20*/  LOP3.LUT R32, R40, 0x80000000, R23.reuse, 0xb8, !PT ;  /* 0x8000000028207812 */ /* 0x100fe200078eb817 */
[----:B------:R-:W-:Y:S01]  /*3d30*/  @!P1 FFMA R32, R23, R18, R23 ;  /* 0x0000001217209223 */ /* 0x000fe20000000017 */
[C---:B------:R-:W-:Y:S01]  /*3d40*/  FMUL R40, |R41|.reuse, 2.8853900432586669922 ;  /* 0x4038aa3b29287820 */ /* 0x040fe20000400200 */
[----:B------:R-:W-:Y:S01]  /*3d50*/  FFMA R23, R42, R13, -0.052303962409496307373 ;  /* 0xbd563cae2a177423 */ /* 0x000fe2000000000d */
[----:B------:R-:W-:-:S02]  /*3d60*/  FSETP.GE.AND P1, PT, |R41|, 0.60000002384185791016, PT ;  /* 0x3f19999a2900780b */ /* 0x000fc40003f26200 */
[----:B------:R-:W-:Y:S01]  /*3d70*/  LOP3.LUT R8, R8, 0xffff, RZ, 0xc0, !PT ;  /* 0x0000ffff08087812 */ /* 0x000fe200078ec0ff */
[----:B------:R-:W-:Y:S01]  /*3d80*/  FFMA R43, R42, R23, 0.1331529766321182251 ;  /* 0x3e0859412a2b7423 */ /* 0x000fe20000000017 */
[----:B------:R-:W0:Y:S01]  /*3d90*/  MUFU.EX2 R40, R40 ;  /* 0x0000002800287308 */ /* 0x000e220000000800 */
[----:B------:R-:W-:Y:S01]  /*3da0*/  IMAD.U32 R23, R28, 0x10000, RZ ;  /* 0x000100001c177824 */ /* 0x000fe200078e00ff */
[----:B------:R-:W-:Y:S01]  /*3db0*/  SHF.L.U32 R8, R8, 0x18, RZ ;  /* 0x0000001808087819 */ /* 0x000fe200000006ff */
[C---:B------:R-:W-:Y:S02]  /*3dc0*/  FFMA R18, R42.reuse, R43, -0.33332768082618713379 ;  /* 0xbeaaa9ed2a127423 */ /* 0x040fe4000000002b */
[C---:B------:R-:W-:Y:S02]  /*3dd0*/  FMUL R28, R23.reuse, 0.044714998453855514526 ;  /* 0x3d372713171c7820 */ /* 0x040fe40000400000 */
[----:B------:R-:W-:Y:S02]  /*3de0*/  FFMA R18, R42, R18, RZ ;  /* 0x000000122a127223 */ /* 0x000fe400000000ff */
[C---:B------:R-:W-:Y:S01]  /*3df0*/  FFMA R43, R23.reuse, R28, 1 ;  /* 0x3f800000172b7423 */ /* 0x040fe2000000001c */
[----:B------:R-:W-:-:S04]  /*3e00*/  FMUL R28, R23, 0.79788458347320556641 ;  /* 0x3f4c422a171c7820 */ /* 0x000fc80000400000 */
[----:B------:R-:W-:Y:S01]  /*3e10*/  FMUL R28, R28, R43 ;  /* 0x0000002b1c1c7220 */ /* 0x000fe20000400000 */
[----:B0-----:R-:W-:-:S03]  /*3e20*/  FADD R43, R40, 1 ;  /* 0x3f800000282b7421 */ /* 0x001fc60000000000 */
[----:B------:R-:W-:Y:S01]  /*3e30*/  FMUL R44, |R28|, 2.8853900432586669922 ;  /* 0x4038aa3b1c2c7820 */ /* 0x000fe20000400200 */
        /* <DEDUP_REMOVED lines=9> */
[----:B------:R0:W1:Y:S01]  /*3ed0*/  MUFU.RCP R42, R45 ;  /* 0x0000002d002a7308 */ /* 0x0000620000001000 */
[----:B------:R-:W-:Y:S02]  /*3ee0*/  FSETP.GE.AND P1, PT, |R28|, 0.60000002384185791016, PT ;  /* 0x3f19999a1c00780b */ /* 0x000fe40003f26200 */
[----:B------:R-:W-:-:S04]  /*3ef0*/  FFMA R18, R41, R13, -0.052303962409496307373 ;  /* 0xbd563cae29127423 */ /* 0x000fc8000000000d */
[----:B------:R-:W-:-:S04]  /*3f00*/  FFMA R18, R41, R18, 0.1331529766321182251 ;  /* 0x3e08594129127423 */ /* 0x000fc80000000012 */
[----:B------:R-:W-:-:S04]  /*3f10*/  FFMA R18, R41, R18, -0.33332768082618713379 ;  /* 0xbeaaa9ed29127423 */ /* 0x000fc80000000012 */
[----:B0-----:R-:W-:Y:S01]  /*3f20*/  FFMA R45, R41, R18, RZ ;  /* 0x00000012292d7223 */ /* 0x001fe200000000ff */
[----:B------:R-:W-:Y:S01]  /*3f30*/  LOP3.LUT R18, R37, 0xff, RZ, 0xc0, !PT ;  /* 0x000000ff25127812 */ /* 0x000fe200078ec0ff */
[----:B-1----:R-:W-:Y:S01]  /*3f40*/  FFMA R42, R42, -2, R35 ;  /* 0xc00000002a2a7823 */ /* 0x002fe20000000023 */
[----:B------:R-:W-:Y:S02]  /*3f50*/  LOP3.LUT R37, R24, 0xff, RZ, 0xc0, !PT ;  /* 0x000000ff18257812 */ /* 0x000fe400078ec0ff */
[----:B------:R-:W-:Y:S02]  /*3f60*/  LEA R25, R25, R18, 0x8 ;  /* 0x0000001219197211 */ /* 0x000fe400078e40ff */
[----:B------:R-:W-:Y:S02]  /*3f70*/  FSEL R43, R42, 1, !P0 ;  /* 0x3f8000002a2b7808 */ /* 0x000fe40004000000 */
[----:B------:R-:W-:Y:S02]  /*3f80*/  LEA R18, R20, R37, 0x8 ;  /* 0x0000002514127211 */ /* 0x000fe400078e40ff */
[--C-:B------:R-:W-:Y:S01]  /*3f90*/  LOP3.LUT R41, R43, 0x80000000, R28.reuse, 0xb8, !PT ;  /* 0x800000002b297812 */ /* 0x100fe200078eb81c */
[----:B------:R-:W-:Y:S01]  /*3fa0*/  @!P1 FFMA R41, R28, R45, R28 ;  /* 0x0000002d1c299223 */ /* 0x000fe2000000001c */
[----:B------:R-:W-:-:S02]  /*3fb0*/  SHF.L.U32 R28, R15, 0x10, RZ ;  /* 0x000000100f1c7819 */ /* 0x000fc400000006ff */
[----:B------:R-:W-:-:S03]  /*3fc0*/  PRMT R15, R15, 0x7632, R15 ;  /* 0x000076320f0f7816 */ /* 0x000fc6000000000f */
        /* <DEDUP_REMOVED lines=12> */
[----:B0-----:R-:W-:-:S03]  /*4090*/  FADD R44, R43, 1 ;  /* 0x3f8000002b2c7421 */ /* 0x001fc60000000000 */
[----:B------:R-:W-:Y:S01]  /*40a0*/  FFMA R43, R37, R20, RZ ;  /* 0x00000014252b7223 */ /* 0x000fe200000000ff */
[----:B------:R-:W0:Y:S02]  /*40b0*/  MUFU.RCP R24, R44 ;  /* 0x0000002c00187308 */ /* 0x000e240000001000 */
[----:B0-----:R-:W-:-:S05]  /*40c0*/  FFMA R24, R24, -2, R35 ;  /* 0xc000000018187823 */ /* 0x001fca0000000023 */
[----:B------:R-:W-:-:S04]  /*40d0*/  FSEL R37, R24, 1, !P0 ;  /* 0x3f80000018257808 */ /* 0x000fc80004000000 */
[--C-:B------:R-:W-:Y:S01]  /*40e0*/  LOP3.LUT R20, R37, 0x80000000, R42.reuse, 0xb8, !PT ;  /* 0x8000000025147812 */ /* 0x100fe200078eb82a */
[----:B------:R-:W-:Y:S01]  /*40f0*/  @!P1 FFMA R20, R42, R43, R42 ;  /* 0x0000002b2a149223 */ /* 0x000fe2000000002a */
[----:B------:R-:W-:Y:S02]  /*4100*/  SHF.L.U32 R37, R15, 0x10, RZ ;  /* 0x000000100f257819 */ /* 0x000fe400000006ff */
[----:B------:R-:W-:-:S03]  /*4110*/  LOP3.LUT R42, R34, 0xff, RZ, 0xc0, !PT ;  /* 0x000000ff222a7812 */ /* 0x000fc600078ec0ff */
[----:B------:R-:W-:Y:S02]  /*4120*/  FMUL R24, R37, 0.044714998453855514526 ;  /* 0x3d37271325187820 */ /* 0x000fe40000400000 */
[----:B------:R-:W-:Y:S02]  /*4130*/  IMAD R42, R39, 0x100, R42 ;  /* 0x00000100272a7824 */ /* 0x000fe400078e022a */
[C---:B------:R-:W-:Y:S01]  /*4140*/  FFMA R15, R37.reuse, R24, 1 ;  /* 0x3f800000250f7423 */ /* 0x040fe20000000018 */
[----:B------:R-:W-:Y:S02]  /*4150*/  FMUL R24, R37, 0.79788458347320556641 ;  /* 0x3f4c422a25187820 */ /* 0x000fe40000400000 */
[----:B------:R-:W-:Y:S02]  /*4160*/  LOP3.LUT R42, R17, 0xffff, R42, 0xf8, !PT ;  /* 0x0000ffff112a7812 */ /* 0x000fe400078ef82a */
        /* <DEDUP_REMOVED lines=29> */
[----:B0-----:R-:W-:-:S03]  /*4340*/  FADD R34, R43, 1 ;  /* 0x3f8000002b227421 */ /* 0x001fc60000000000 */
[----:B------:R-:W-:-:S03]  /*4350*/  FFMA R43, R44, R17, RZ ;  /* 0x000000112c2b7223 */ /* 0x000fc600000000ff */
[----:B------:R-:W0:Y:S02]  /*4360*/  MUFU.RCP R34, R34 ;  /* 0x0000002200227308 */ /* 0x000e240000001000 */
        /* <DEDUP_REMOVED lines=8> */
[----:B------:R-:W-:Y:S01]  /*43f0*/  FFMA R24, R34, R17, 1 ;  /* 0x3f80000022187423 */ /* 0x000fe20000000011 */
[----:B------:R-:W-:Y:S02]  /*4400*/  LOP3.LUT R17, R18, 0xffff, RZ, 0xc0, !PT ;  /* 0x0000ffff12117812 */ /* 0x000fe400078ec0ff */
[----:B------:R-:W-:Y:S01]  /*4410*/  LOP3.LUT R18, R5, 0xff0000, RZ, 0xc0, !PT ;  /* 0x00ff000005127812 */ /* 0x000fe200078ec0ff */
[----:B------:R-:W-:Y:S01]  /*4420*/  FMUL R21, R21, R24 ;  /* 0x0000001815157220 */ /* 0x000fe20000400000 */
[----:B------:R-:W-:Y:S02]  /*4430*/  LOP3.LUT R5, R27, 0xffff, RZ, 0xc0, !PT ;  /* 0x0000ffff1b057812 */ /* 0x000fe400078ec0ff */
[----:B------:R-:W-:Y:S01]  /*4440*/  LOP3.LUT R12, R17, 0xff0000, R12, 0xf8, !PT ;  /* 0x00ff0000110c7812 */ /* 0x000fe200078ef80c */
[----:B------:R-:W-:Y:S01]  /*4450*/  FMUL R43, |R21|, 2.8853900432586669922 ;  /* 0x4038aa3b152b7820 */ /* 0x000fe20000400200 */
[----:B------:R-:W-:Y:S02]  /*4460*/  SHF.L.U32 R17, R5, 0x18, RZ ;  /* 0x0000001805117819 */ /* 0x000fe400000006ff */
[----:B------:R-:W-:Y:S01]  /*4470*/  LOP3.LUT R25, R18, 0xffff, R25, 0xf8, !PT ;  /* 0x0000ffff12197812 */ /* 0x000fe200078ef819 */
[----:B------:R0:W1:Y:S01]  /*4480*/  MUFU.EX2 R27, R43 ;  /* 0x0000002b001b7308 */ /* 0x0000620000000800 */
[----:B------:R-:W-:-:S02]  /*4490*/  SHF.L.U32 R5, R2, 0x4, RZ ;  /* 0x0000000402057819 */ /* 0x000fc400000006ff */
[----:B------:R-:W-:Y:S02]  /*44a0*/  LOP3.LUT R16, R25, R16, RZ, 0xfc, !PT ;  /* 0x0000001019107212 */ /* 0x000fe400078efcff */
[----:B------:R-:W-:Y:S01]  /*44b0*/  LOP3.LUT R17, R42, R17, RZ, 0xfc, !PT ;  /* 0x000000112a117212 */ /* 0x000fe200078efcff */
[C---:B------:R-:W-:Y:S01]  /*44c0*/  IMAD R45, R5.reuse, UR30, RZ ;  /* 0x0000001e052d7c24 */ /* 0x040fe2000f8e02ff */
[----:B------:R-:W-:Y:S01]  /*44d0*/  LOP3.LUT R7, R12, R7, RZ, 0xfc, !PT ;  /* 0x000000070c077212 */ /* 0x000fe200078efcff */
[----:B------:R-:W-:-:S04]  /*44e0*/  IMAD.WIDE.U32 R24, R5, UR29, RZ ;  /* 0x0000001d05187c25 */ /* 0x000fc8000f8e00ff */
[C---:B------:R-:W-:Y:S01]  /*44f0*/  FMUL R12, R21.reuse, R21 ;  /* 0x00000015150c7220 */ /* 0x040fe20000400000 */
[----:B------:R-:W-:Y:S01]  /*4500*/  FSETP.GE.AND P1, PT, |R21|, 0.60000002384185791016, PT ;  /* 0x3f19999a1500780b */ /* 0x000fe20003f26200 */
[----:B0-----:R-:W-:Y:S01]  /*4510*/  FMUL R43, R23, 0.5 ;  /* 0x3f000000172b7820 */ /* 0x001fe20000400000 */
[----:B------:R-:W-:Y:S01]  /*4520*/  IMAD.IADD R18, R25, 0x1, R45 ;  /* 0x0000000119127824 */ /* 0x000fe200078e022d */
[----:B------:R-:W-:Y:S01]  /*4530*/  LOP3.LUT R25, R26, 0xff0000, R11, 0xf8, !PT ;  /* 0x00ff00001a197812 */ /* 0x000fe200078ef80b */
[C---:B------:R-:W-:Y:S01]  /*4540*/  FFMA R11, R12.reuse, R13, -0.052303962409496307373 ;  /* 0xbd563cae0c0b7423 */ /* 0x040fe2000000000d */
[----:B------:R-:W-:Y:S01]  /*4550*/  FSETP.GE.AND P0, PT, |R21|, 9.010913848876953125, PT ;  /* 0x41102cb41500780b */ /* 0x000fe20003f06200 */
[----:B-1----:R-:W-:Y:S02]  /*4560*/  FADD R27, R27, 1 ;  /* 0x3f8000001b1b7421 */ /* 0x002fe40000000000 */
[C---:B------:R-:W-:Y:S01]  /*4570*/  FFMA R11, R12.reuse, R11, 0.1331529766321182251 ;  /* 0x3e0859410c0b7423 */ /* 0x040fe2000000000b */
[----:B------:R-:W-:Y:S01]  /*4580*/  LOP3.LUT R8, R25, R8, RZ, 0xfc, !PT ;  /* 0x0000000819087212 */ /* 0x000fe200078efcff */
[----:B------:R-:W0:Y:S02]  /*4590*/  MUFU.RCP R42, R27 ;  /* 0x0000001b002a7308 */ /* 0x000e240000001000 */
[----:B------:R-:W-:Y:S01]  /*45a0*/  FFMA R11, R12, R11, -0.33332768082618713379 ;  /* 0xbeaaa9ed0c0b7423 */ /* 0x000fe2000000000b */
[----:B------:R-:W-:-:S02]  /*45b0*/  IADD3 R25, PT, PT, R3, 0x3, RZ ;  /* 0x0000000303197810 */ /* 0x000fc40007ffe0ff */
[----:B------:R-:W-:Y:S01]  /*45c0*/  IADD3 R24, P2, PT, R24, UR9, RZ ;  /* 0x0000000918187c10 */ /* 0x000fe2000ff5e0ff */
[----:B------:R-:W-:Y:S01]  /*45d0*/  FFMA R26, R12, R11, RZ ;  /* 0x0000000b0c1a7223 */ /* 0x000fe200000000ff */
[----:B------:R-:W-:-:S05]  /*45e0*/  VIADD R11, R4, 0x1d ;  /* 0x0000001d040b7836 */ /* 0x000fca0000000000 */
[----:B------:R-:W-:Y:S01]  /*45f0*/  LOP3.LUT R11, R11, 0x1f, RZ, 0xc0, !PT ;  /* 0x0000001f0b0b7812 */ /* 0x000fe200078ec0ff */
[----:B0-----:R-:W-:-:S05]  /*4600*/  FFMA R42, R42, -2, R35 ;  /* 0xc00000002a2a7823 */ /* 0x001fca0000000023 */
[----:B------:R-:W-:Y:S02]  /*4610*/  FSEL R42, R42, 1, !P0 ;  /* 0x3f8000002a2a7808 */ /* 0x000fe40004000000 */
[----:B------:R-:W-:Y:S01]  /*4620*/  ISETP.GE.U32.AND P0, PT, R25, UR7, PT ;  /* 0x0000000719007c0c */ /* 0x000fe2000bf06070 */
[----:B------:R-:W-:Y:S01]  /*4630*/  FMUL R25, R22, 0.10703222453594207764 ;  /* 0x3ddb33b616197820 */ /* 0x000fe20000400000 */
[--C-:B------:R-:W-:Y:S01]  /*4640*/  LOP3.LUT R12, R42, 0x80000000, R21.reuse, 0xb8, !PT ;  /* 0x800000002a0c7812 */ /* 0x100fe200078eb815 */
[----:B------:R-:W-:Y:S01]  /*4650*/  @!P1 FFMA R12, R21, R26, R21 ;  /* 0x0000001a150c9223 */ /* 0x000fe20000000015 */
[----:B------:R-:W-:Y:S01]  /*4660*/  ISETP.LT.U32.AND P0, PT, R11, UR14, !P0 ;  /* 0x0000000e0b007c0c */ /* 0x000fe2000c701070 */
[----:B------:R-:W-:Y:S01]  /*4670*/  FFMA R25, R22, R25, 0.79788458347320556641 ;  /* 0x3f4c422a16197423 */ /* 0x000fe20000000019 */
[----:B------:R-:W-:Y:S01]  /*4680*/  IADD3.X R21, PT, PT, R18, UR10, RZ, P2, !PT ;  /* 0x0000000a12157c10 */ /* 0x000fe200097fe4ff */
[----:B------:R-:W-:Y:S01]  /*4690*/  FMUL R26, R23, 0.10703222453594207764 ;  /* 0x3ddb33b6171a7820 */ /* 0x000fe20000400000 */
[----:B------:R-:W-:Y:S01]  /*46a0*/  IADD3 R18, P1, PT, R24, UR9, RZ ;  /* 0x0000000918127c10 */ /* 0x000fe2000ff3e0ff */
[----:B------:R-:W-:-:S02]  /*46b0*/  FFMA R24, -R40, R40, 1 ;  /* 0x3f80000028187423 */ /* 0x000fc40000000128 */
[----:B------:R-:W-:Y:S01]  /*46c0*/  FFMA R27, R23, R26, 0.79788458347320556641 ;  /* 0x3f4c422a171b7423 */ /* 0x000fe2000000001a */
[----:B------:R-:W-:Y:S01]  /*46d0*/  IADD3.X R21, PT, PT, R21, UR10, RZ, P1, !PT ;  /* 0x0000000a15157c10 */ /* 0x000fe20008ffe4ff */
[----:B------:R-:W-:Y:S01]  /*46e0*/  FMUL R24, R24, R25 ;  /* 0x0000001918187220 */ /* 0x000fe20000400000 */
[----:B------:R-:W-:Y:S01]  /*46f0*/  FMUL R25, R22, 0.5 ;  /* 0x3f00000016197820 */ /* 0x000fe20000400000 */
[----:B------:R-:W-:Y:S01]  /*4700*/  IADD3 R22, P1, PT, R11, R18, RZ ;  /* 0x000000120b167210 */ /* 0x000fe20007f3e0ff */
[----:B------:R-:W-:Y:S01]  /*4710*/  FFMA R26, -R41, R41, 1 ;  /* 0x3f800000291a7423 */ /* 0x000fe20000000129 */
[----:B------:R-:W-:Y:S01]  /*4720*/  VOTEU.ANY UP0, P0 ;  /* 0x0000000000ff7886 */ /* 0x000fe20000000100 */
[----:B------:R-:W-:Y:S01]  /*4730*/  FMUL R42, R25, R24 ;  /* 0x00000018192a7220 */ /* 0x000fe20000400000 */
[----:B------:R-:W-:Y:S01]  /*4740*/  IADD3.X R23, PT, PT, RZ, R21, RZ, P1, !PT ;  /* 0x00000015ff177210 */ /* 0x000fe20000ffe4ff */
[----:B------:R-:W-:Y:S01]  /*4750*/  FMUL R26, R26, R27 ;  /* 0x0000001b1a1a7220 */ /* 0x000fe20000400000 */
[----:B------:R-:W-:Y:S01]  /*4760*/  MOV R25, UR29 ;  /* 0x0000001d00197c02 */ /* 0x000fe20008000f00 */
[----:B------:R-:W-:Y:S01]  /*4770*/  @UP0 UIMAD UR5, UR30, 0x5, URZ ;  /* 0x000000051e0508a4 */ /* 0x000fe2000f8e02ff */
[----:B------:R-:W-:Y:S01]  /*4780*/  @!P0 CS2R R44, SRZ ;  /* 0x00000000002c8805 */ /* 0x000fe2000001ff00 */
[----:B------:R-:W-:-:S02]  /*4790*/  FMUL R43, R43, R26 ;  /* 0x0000001a2b2b7220 */ /* 0x000fc40000400000 */
[----:B------:R-:W-:-:S05]  /*47a0*/  @P0 IMAD.WIDE.U32 R24, R25, 0x5, R22 ;  /* 0x0000000519180825 */ /* 0x000fca00078e0016 */
[----:B------:R-:W-:Y:S01]  /*47b0*/  @P0 IADD3 R27, PT, PT, R25, UR5, RZ ;  /* 0x00000005191b0c10 */ /* 0x000fe2000fffe0ff */
[----:B------:R-:W-:Y:S01]  /*47c0*/  FADD R25, R40, 1 ;  /* 0x3f80000028197421 */ /* 0x000fe20000000000 */
[C---:B------:R-:W-:Y:S01]  /*47d0*/  @P0 SHF.L.U32 R26, R24.reuse, 0x2, RZ ;  /* 0x00000002181a0819 */ /* 0x040fe200000006ff */
[----:B------:R-:W-:Y:S01]  /*47e0*/  IMAD.U32 R40, R29, 0x10000, RZ ;  /* 0x000100001d287824 */ /* 0x000fe200078e00ff */
[----:B------:R-:W-:Y:S01]  /*47f0*/  @P0 SHF.L.U64.HI R27, R24, 0x2, R27 ;  /* 0x00000002181b0819 */ /* 0x000fe2000001021b */
[----:B------:R-:W-:Y:S01]  /*4800*/  FADD R24, R41, 1 ;  /* 0x3f80000029187421 */ /* 0x000fe20000000000 */
[----:B------:R-:W-:Y:S01]  /*4810*/  PRMT R41, R29, 0x7632, R41 ;  /* 0x000076321d297816 */ /* 0x000fe20000000029 */
[----:B------:R-:W-:Y:S01]  /*4820*/  FFMA R25, R25, 0.5, R42 ;  /* 0x3f00000019197823 */ /* 0x000fe2000000002a */
[----:B------:R-:W-:Y:S01]  /*4830*/  FMUL R42, R28, 0.5 ;  /* 0x3f0000001c2a7820 */ /* 0x000fe20000400000 */
[----:B------:R-:W-:Y:S01]  /*4840*/  FFMA R24, R24, 0.5, R43 ;  /* 0x3f00000018187823 */ /* 0x000fe2000000002b */
[----:B------:R-:W-:Y:S01]  /*4850*/  SHF.L.U32 R41, R41, 0x10, RZ ;  /* 0x0000001029297819 */ /* 0x000fe200000006ff */
[----:B------:R-:W-:Y:S01]  /*4860*/  FMUL R40, R40, R25 ;  /* 0x0000001928287220 */ /* 0x000fe20000400000 */
[----:B------:R-:W-:Y:S01]  /*4870*/  FMUL R25, R28, 0.10703222453594207764 ;  /* 0x3ddb33b61c197820 */ /* 0x000fe20000400000 */
[----:B------:R-:W-:-:S02]  /*4880*/  FFMA R43, -R39, R39, 1 ;  /* 0x3f800000272b7423 */ /* 0x000fc40000000127 */
[----:B------:R-:W-:Y:S01]  /*4890*/  FMUL R41, R41, R24 ;  /* 0x0000001829297220 */ /* 0x000fe20000400000 */
[----:B------:R-:W-:Y:S01]  /*48a0*/  FFMA R25, R28, R25, 0.79788458347320556641 ;  /* 0x3f4c422a1c197423 */ /* 0x000fe20000000019 */
[----:B------:R-:W-:-:S04]  /*48b0*/  FFMA R24, -R20, R20, 1 ;  /* 0x3f80000014187423 */ /* 0x000fc80000000114 */
[----:B------:R-:W-:Y:S01]  /*48c0*/  FMUL R25, R24, R25 ;  /* 0x0000001918197220 */ /* 0x000fe20000400000 */
[----:B------:R-:W-:-:S03]  /*48d0*/  FMUL R24, R37, 0.10703222453594207764 ;  /* 0x3ddb33b625187820 */ /* 0x000fc60000400000 */
[----:B------:R-:W-:Y:S01]  /*48e0*/  FMUL R42, R42, R25 ;  /* 0x000000192a2a7220 */ /* 0x000fe20000400000 */
[----:B------:R-:W-:Y:S01]  /*48f0*/  FFMA R28, R37, R24, 0.79788458347320556641 ;  /* 0x3f4c422a251c7423 */ /* 0x000fe20000000018 */
[----:B------:R-:W-:Y:S02]  /*4900*/  @P0 IADD3 R24, P1, PT, R26, UR17, RZ ;  /* 0x000000111a180c10 */ /* 0x000fe4000ff3e0ff */
[----:B------:R-:W-:Y:S01]  /*4910*/  @P0 MOV R29, R23 ;  /* 0x00000017001d0202 */ /* 0x000fe20000000f00 */
[----:B------:R-:W-:Y:S01]  /*4920*/  FMUL R43, R43, R28 ;  /* 0x0000001c2b2b7220 */ /* 0x000fe20000400000 */
[----:B------:R-:W-:Y:S02]  /*4930*/  @P0 IADD3.X R25, PT, PT, R27, UR19, RZ, P1, !PT ;  /* 0x000000131b190c10 */ /* 0x000fe40008ffe4ff */
[----:B------:R-:W-:-:S03]  /*4940*/  @P0 MOV R28, R22 ;  /* 0x00000016001c0202 */ /* 0x000fc60000000f00 */
[----:B------:R0:W2:Y:S01]  /*4950*/  @P0 LDG.E R44, desc[UR26][R24.64] ;  /* 0x0000001a182c0981 */ /* 0x0000a2000c1e1900 */
[----:B------:R-:W-:Y:S01]  /*4960*/  @P0 IADD3 R26, P1, PT, R26, UR20, RZ ;  /* 0x000000141a1a0c10 */ /* 0x000fe2000ff3e0ff */
[----:B------:R-:W-:-:S03]  /*4970*/  @UP0 UIMAD UR5, UR30, 0x6, URZ ;  /* 0x000000061e0508a4 */ /* 0x000fc6000f8e02ff */
[----:B------:R-:W-:Y:S02]  /*4980*/  @P0 IADD3.X R27, PT, PT, R27, UR24, RZ, P1, !PT ;  /* 0x000000181b1b0c10 */ /* 0x000fe40008ffe4ff */
[----:B0-----:R-:W-:Y:S01]  /*4990*/  MOV R25, UR29 ;  /* 0x0000001d00197c02 */ /* 0x001fe20008000f00 */
[----:B------:R-:W-:Y:S02]  /*49a0*/  FADD R39, R39, 1 ;  /* 0x3f80000027277421 */ /* 0x000fe40000000000 */
[----:B------:R0:W3:Y:S02]  /*49b0*/  @P0 LDG.E R45, desc[UR26][R26.64] ;  /* 0x0000001a1a2d0981 */ /* 0x0000e4000c1e1900 */
[----:B------:R-:W-:-:S04]  /*49c0*/  @P0 IMAD.WIDE.U32 R28, R25, 0x6, R28 ;  /* 0x00000006191c0825 */ /* 0x000fc800078e001c */
[----:B------:R-:W-:Y:S01]  /*49d0*/  FADD R25, R20, 1 ;  /* 0x3f80000014197421 */ /* 0x000fe20000000000 */
[----:B------:R-:W-:Y:S01]  /*49e0*/  FMUL R20, R37, 0.5 ;  /* 0x3f00000025147820 */ /* 0x000fe20000400000 */
[----:B------:R-:W-:Y:S01]  /*49f0*/  PRMT R37, R14, 0x7632, R37 ;  /* 0x000076320e257816 */ /* 0x000fe20000000025 */
[----:B------:R-:W-:Y:S02]  /*4a00*/  @P0 VIADD R29, R29, UR5 ;  /* 0x000000051d1d0c36 */ /* 0x000fe40008000000 */
[----:B------:R-:W-:Y:S01]  /*4a10*/  FFMA R42, R25, 0.5, R42 ;  /* 0x3f000000192a7823 */ /* 0x000fe2000000002a */
[----:B------:R-:W-:Y:S01]  /*4a20*/  FMUL R20, R20, R43 ;  /* 0x0000002b14147220 */ /* 0x000fe20000400000 */
[----:B0-----:R-:W-:Y:S01]  /*4a30*/  SHF.L.U32 R27, R14, 0x10, RZ ;  /* 0x000000100e1b7819 */ /* 0x001fe200000006ff */
[----:B------:R-:W-:Y:S01]  /*4a40*/  FMUL R25, R30, 0.10703222453594207764 ;  /* 0x3ddb33b61e197820 */ /* 0x000fe20000400000 */
[----:B------:R-:W-:Y:S01]  /*4a50*/  SHF.L.U32 R37, R37, 0x10, RZ ;  /* 0x0000001025257819 */ /* 0x000fe200000006ff */
[----:B------:R-:W-:Y:S01]  /*4a60*/  FFMA R20, R39, 0.5, R20 ;  /* 0x3f00000027147823 */ /* 0x000fe20000000014 */
[----:B------:R-:W-:Y:S01]  /*4a70*/  @P0 SHF.L.U32 R24, R28, 0x2, RZ ;  /* 0x000000021c180819 */ /* 0x000fe200000006ff */
[----:B------:R-:W-:Y:S01]  /*4a80*/  FMUL R14, R27, R42 ;  /* 0x0000002a1b0e7220 */ /* 0x000fe20000400000 */
[----:B------:R-:W-:Y:S01]  /*4a90*/  FFMA R25, R30, R25, 0.79788458347320556641 ;  /* 0x3f4c422a1e197423 */ /* 0x000fe20000000019 */
[----:B------:R-:W-:Y:S01]  /*4aa0*/  FMUL R37, R37, R20 ;  /* 0x0000001425257220 */ /* 0x000fe20000400000 */
[----:B------:R-:W-:Y:S01]  /*4ab0*/  FFMA R42, -R19, R19, 1 ;  /* 0x3f800000132a7423 */ /* 0x000fe20000000113 */
[----:B------:R-:W-:Y:S01]  /*4ac0*/  @P0 SHF.L.U64.HI R29, R28, 0x2, R29 ;  /* 0x000000021c1d0819 */ /* 0x000fe2000001021d */
[C---:B------:R-:W-:Y:S01]  /*4ad0*/  FMUL R20, R31.reuse, 0.10703222453594207764 ;  /* 0x3ddb33b61f147820 */ /* 0x040fe20000400000 */
[----:B------:R-:W-:Y:S01]  /*4ae0*/  @P0 IADD3 R26, P1, PT, R24, UR17, RZ ;  /* 0x00000011181a0c10 */ /* 0x000fe2000ff3e0ff */
[----:B------:R-:W-:Y:S01]  /*4af0*/  FMUL R42, R42, R25 ;  /* 0x000000192a2a7220 */ /* 0x000fe20000400000 */
[----:B------:R-:W-:Y:S01]  /*4b00*/  FFMA R28, -R32, R32, 1 ;  /* 0x3f800000201c7423 */ /* 0x000fe20000000120 */
[----:B------:R-:W-:Y:S01]  /*4b10*/  FFMA R25, R31, R20, 0.79788458347320556641 ;  /* 0x3f4c422a1f197423 */ /* 0x000fe20000000014 */
[----:B------:R-:W-:-:S02]  /*4b20*/  @P0 IADD3.X R27, PT, PT, R29, UR19, RZ, P1, !PT ;  /* 0x000000131d1b0c10 */ /* 0x000fc40008ffe4ff */
[----:B------:R-:W-:Y:S01]  /*4b30*/  @P0 IADD3 R24, P1, PT, R24, UR20, RZ ;  /* 0x0000001418180c10 */ /* 0x000fe2000ff3e0ff */
[----:B------:R-:W-:Y:S01]  /*4b40*/  FMUL R28, R28, R25 ;  /* 0x000000191c1c7220 */ /* 0x000fe20000400000 */
[----:B------:R-:W-:Y:S02]  /*4b50*/  @!P0 MOV R20, RZ ;  /* 0x000000ff00148202 */ /* 0x000fe40000000f00 */
[----:B------:R-:W-:Y:S01]  /*4b60*/  @P0 IADD3.X R25, PT, PT, R29, UR24, RZ, P1, !PT ;  /* 0x000000181d190c10 */ /* 0x000fe20008ffe4ff */
[----:B------:R-:W-:Y:S01]  /*4b70*/  FMUL R29, R30, 0.5 ;  /* 0x3f0000001e1d7820 */ /* 0x000fe20000400000 */
[----:B------:R-:W-:Y:S01]  /*4b80*/  @P0 IADD3 R30, P1, PT, R22, UR9, RZ ;  /* 0x00000009161e0c10 */ /* 0x000fe2000ff3e0ff */
[----:B------:R-:W-:Y:S01]  /*4b90*/  FMUL R31, R31, 0.5 ;  /* 0x3f0000001f1f7820 */ /* 0x000fe20000400000 */
[----:B------:R0:W4:Y:S01]  /*4ba0*/  @P0 LDG.E R20, desc[UR26][R26.64] ;  /* 0x0000001a1a140981 */ /* 0x000122000c1e1900 */
[----:B------:R-:W-:Y:S01]  /*4bb0*/  FMUL R42, R29, R42 ;  /* 0x0000002a1d2a7220 */ /* 0x000fe20000400000 */
[----:B------:R-:W-:Y:S01]  /*4bc0*/  @P0 IADD3.X R29, PT, PT, R23, UR10, RZ, P1, !PT ;  /* 0x0000000a171d0c10 */ /* 0x000fe20008ffe4ff */
[----:B------:R-:W-:Y:S01]  /*4bd0*/  FMUL R31, R31, R28 ;  /* 0x0000001c1f1f7220 */ /* 0x000fe20000400000 */
[----:B------:R-:W-:Y:S01]  /*4be0*/  @!P0 MOV R43, RZ ;  /* 0x000000ff002b8202 */ /* 0x000fe20000000f00 */
[----:B------:R-:W-:Y:S01]  /*4bf0*/  @!P0 IMAD.MOV.U32 R39, RZ, RZ, RZ ;  /* 0x000000ffff278224 */ /* 0x000fe200078e00ff */
[----:B0-----:R-:W-:-:S05]  /*4c00*/  @P0 SHF.L.U32 R26, R30, 0x2, RZ ;  /* 0x000000021e1a0819 */ /* 0x001fca00000006ff */
[----:B------:R0:W2:Y:S01]  /*4c10*/  @P0 LDG.E R39, desc[UR26][R24.64] ;  /* 0x0000001a18270981 */ /* 0x0000a2000c1e1900 */
[----:B------:R-:W-:Y:S02]  /*4c20*/  @P0 SHF.L.U64.HI R27, R30, 0x2, R29 ;  /* 0x000000021e1b0819 */ /* 0x000fe4000001021d */
[C---:B------:R-:W-:Y:S01]  /*4c30*/  @P0 IADD3 R28, P1, PT, R26.reuse, UR17, RZ ;  /* 0x000000111a1c0c10 */ /* 0x040fe2000ff3e0ff */
[----:B------:R-:W-:Y:S01]  /*4c40*/  @UP0 UIMAD UR5, UR30, 0x7, URZ ;  /* 0x000000071e0508a4 */ /* 0x000fe2000f8e02ff */
[----:B------:R-:W-:Y:S02]  /*4c50*/  @!P0 MOV R30, RZ ;  /* 0x000000ff001e8202 */ /* 0x000fe40000000f00 */
[C---:B------:R-:W-:Y:S02]  /*4c60*/  @P0 IADD3.X R29, PT, PT, R27.reuse, UR19, RZ, P1, !PT ;  /* 0x000000131b1d0c10 */ /* 0x040fe40008ffe4ff */
[----:B------:R-:W-:Y:S01]  /*4c70*/  @P0 IADD3 R26, P1, PT, R26, UR20, RZ ;  /* 0x000000141a1a0c10 */ /* 0x000fe2000ff3e0ff */
[----:B0-----:R-:W-:Y:S01]  /*4c80*/  @P0 IMAD.MOV.U32 R24, RZ, RZ, R22 ;  /* 0x000000ffff180224 */ /* 0x001fe200078e0016 */
[----:B------:R-:W-:Y:S01]  /*4c90*/  @P0 MOV R25, R23 ;  /* 0x0000001700190202 */ /* 0x000fe20000000f00 */
[----:B------:R0:W4:Y:S01]  /*4ca0*/  @P0 LDG.E R30, desc[UR26][R28.64] ;  /* 0x0000001a1c1e0981 */ /* 0x000122000c1e1900 */
[----:B------:R-:W-:-:S05]  /*4cb0*/  @P0 IADD3.X R27, PT, PT, R27, UR24, RZ, P1, !PT ;  /* 0x000000181b1b0c10 */ /* 0x000fca0008ffe4ff */
[----:B------:R1:W3:Y:S01]  /*4cc0*/  @P0 LDG.E R43, desc[UR26][R26.64] ;  /* 0x0000001a1a2b0981 */ /* 0x0002e2000c1e1900 */
[----:B------:R-:W-:Y:S01]  /*4cd0*/  FADD R32, R32, 1 ;  /* 0x3f80000020207421 */ /* 0x000fe20000000000 */
[----:B------:R-:W-:Y:S01]  /*4ce0*/  FADD R19, R19, 1 ;  /* 0x3f80000013137421 */ /* 0x000fe20000000000 */
[----:B0-----:R-:W-:Y:S02]  /*4cf0*/  PRMT R28, R38, 0x7632, R28 ;  /* 0x00007632261c7816 */ /* 0x001fe4000000001c */
[----:B------:R-:W-:Y:S01]  /*4d00*/  FFMA R31, R32, 0.5, R31 ;  /* 0x3f000000201f7823 */ /* 0x000fe2000000001f */
[----:B------:R-:W-:Y:S01]  /*4d10*/  FFMA R42, R19, 0.5, R42 ;  /* 0x3f000000132a7823 */ /* 0x000fe2000000002a */
[----:B------:R-:W-:Y:S01]  /*4d20*/  @!P0 MOV R19, RZ ;  /* 0x000000ff00138202 */ /* 0x000fe20000000f00 */
[----:B------:R-:W-:Y:S01]  /*4d30*/  IMAD.U32 R28, R28, 0x10000, RZ ;  /* 0x000100001c1c7824 */ /* 0x000fe200078e00ff */
[----:B-1----:R-:W-:Y:S01]  /*4d40*/  MOV R27, UR29 ;  /* 0x0000001d001b7c02 */ /* 0x002fe20008000f00 */
[----:B------:R-:W-:Y:S01]  /*4d50*/  FMUL R26, R15, 0.10703222453594207764 ;  /* 0x3ddb33b60f1a7820 */ /* 0x000fe20000400000 */
[----:B------:R-:W-:Y:S01]  /*4d60*/  SHF.L.U32 R29, R38, 0x10, RZ ;  /* 0x00000010261d7819 */ /* 0x000fe200000006ff */
[----:B------:R-:W-:Y:S01]  /*4d70*/  FMUL R28, R28, R31 ;  /* 0x0000001f1c1c7220 */ /* 0x000fe20000400000 */
[----:B------:R-:W-:Y:S01]  /*4d80*/  FFMA R31, -R36, R36, 1 ;  /* 0x3f800000241f7423 */ /* 0x000fe20000000124 */
[----:B------:R-:W-:-:S04]  /*4d90*/  @P0 IMAD.WIDE.U32 R24, R27, 0x7, R24 ;  /* 0x000000071b180825 */ /* 0x000fc800078e0018 */
[----:B------:R-:W-:Y:S01]  /*4da0*/  FFMA R32, R15, R26, 0.79788458347320556641 ;  /* 0x3f4c422a0f207423 */ /* 0x000fe2000000001a */
[----:B------:R-:W-:Y:S01]  /*4db0*/  IADD3 R38, PT, PT, R3, 0x2, RZ ;  /* 0x0000000203267810 */ /* 0x000fe20007ffe0ff */
[----:B------:R-:W-:Y:S01]  /*4dc0*/  FMUL R29, R29, R42 ;  /* 0x0000002a1d1d7220 */ /* 0x000fe20000400000 */
[----:B------:R-:W-:Y:S01]  /*4dd0*/  @P0 IADD3 R25, PT, PT, R25, UR5, RZ ;  /* 0x0000000519190c10 */ /* 0x000fe2000fffe0ff */
[----:B------:R-:W-:-:S03]  /*4de0*/  FMUL R31, R31, R32 ;  /* 0x000000201f1f7220 */ /* 0x000fc60000400000 */
[C---:B------:R-:W-:Y:S02]  /*4df0*/  @P0 SHF.L.U64.HI R25, R24.reuse, 0x2, R25 ;  /* 0x0000000218190819 */ /* 0x040fe40000010219 */
[----:B------:R-:W-:-:S04]  /*4e00*/  @P0 SHF.L.U32 R24, R24, 0x2, RZ ;  /* 0x0000000218180819 */ /* 0x000fc800000006ff */
[----:B------:R-:W-:-:S04]  /*4e10*/  @P0 IADD3 R26, P1, PT, R24, UR17, RZ ;  /* 0x00000011181a0c10 */ /* 0x000fc8000ff3e0ff */
[C---:B------:R-:W-:Y:S02]  /*4e20*/  @P0 IADD3.X R27, PT, PT, R25.reuse, UR19, RZ, P1, !PT ;  /* 0x00000013191b0c10 */ /* 0x040fe40008ffe4ff */
[----:B------:R-:W-:Y:S02]  /*4e30*/  @P0 IADD3 R24, P1, PT, R24, UR20, RZ ;  /* 0x0000001418180c10 */ /* 0x000fe4000ff3e0ff */
[----:B------:R-:W-:Y:S01]  /*4e40*/  @!P0 MOV R32, RZ ;  /* 0x000000ff00208202 */ /* 0x000fe20000000f00 */
[----:B------:R0:W4:Y:S01]  /*4e50*/  @P0 LDG.E R19, desc[UR26][R26.64] ;  /* 0x0000001a1a130981 */ /* 0x000122000c1e1900 */
[----:B------:R-:W-:-:S05]  /*4e60*/  @P0 IADD3.X R25, PT, PT, R25, UR24, RZ, P1, !PT ;  /* 0x0000001819190c10 */ /* 0x000fca0008ffe4ff */
[----:B------:R1:W4:Y:S01]  /*4e70*/  @P0 LDG.E R32, desc[UR26][R24.64] ;  /* 0x0000001a18200981 */ /* 0x000322000c1e1900 */
[C---:B------:R-:W-:Y:S01]  /*4e80*/  ISETP.GE.U32.AND P0, PT, R38.reuse, UR7, PT ;  /* 0x0000000726007c0c */ /* 0x040fe2000bf06070 */
[----:B------:R-:W-:Y:S01]  /*4e90*/  BSSY.RECONVERGENT B0, `(.L_x_24097) ;  /* 0x0000170000007945 */ /* 0x000fe20003800200 */
[----:B------:R-:W-:Y:S02]  /*4ea0*/  IADD3 R38, PT, PT, -R38, R0, RZ ;  /* 0x0000000026267210 */ /* 0x000fe40007ffe1ff */
[C---:B------:R-:W-:Y:S02]  /*4eb0*/  ISETP.GE.U32.OR P0, PT, R9.reuse, UR14, P0 ;  /* 0x0000000e09007c0c */ /* 0x040fe40008706470 */
[----:B0-----:R-:W-:Y:S01]  /*4ec0*/  IADD3 R26, P1, PT, R9, R18, RZ ;  /* 0x00000012091a7210 */ /* 0x001fe20007f3e0ff */
[C---:B------:R-:W-:Y:S01]  /*4ed0*/  FMUL R9, R29.reuse, UR31 ;  /* 0x0000001f1d097c20 */ /* 0x040fe20008400000 */
[----:B------:R-:W-:Y:S01]  /*4ee0*/  FMNMX3 R18, |R29|, R10, |R28|, !PT ;  /* 0x0000000a1d127276 */ /* 0x000fe2000780061c */
[----:B------:R-:W-:Y:S01]  /*4ef0*/  FMUL R10, R28, UR31 ;  /* 0x0000001f1c0a7c20 */ /* 0x000fe20008400000 */
[----:B------:R-:W-:Y:S01]  /*4f00*/  IADD3.X R27, PT, PT, RZ, R21, RZ, P1, !PT ;  /* 0x00000015ff1b7210 */ /* 0x000fe20000ffe4ff */
[----:B-1----:R-:W-:Y:S01]  /*4f10*/  FMUL R24, R15, 0.5 ;  /* 0x3f0000000f187820 */ /* 0x002fe20000400000 */
[C---:B------:R-:W-:Y:S01]  /*4f20*/  FMNMX3 R15, |R40|.reuse, R18, |R41|, !PT ;  /* 0x00000012280f7276 */ /* 0x040fe20007800629 */
[----:B------:R-:W-:Y:S01]  /*4f30*/  FMUL R40, R40, UR31 ;  /* 0x0000001f28287c20 */ /* 0x000fe20008400000 */
[----:B------:R-:W-:Y:S01]  /*4f40*/  F2FP.SATFINITE.E4M3.F32.PACK_AB_MERGE_C R9, RZ, R9, RZ ;  /* 0x00000009ff09723e */ /* 0x000fe200048070ff */
[----:B------:R-:W-:Y:S01]  /*4f50*/  FMUL R18, R41, UR31 ;  /* 0x0000001f29127c20 */ /* 0x000fe20008400000 */
[----:B------:R-:W-:Y:S01]  /*4f60*/  F2FP.SATFINITE.E4M3.F32.PACK_AB_MERGE_C R10, RZ, R10, RZ ;  /* 0x0000000aff0a723e */ /* 0x000fe200048070ff */
[----:B------:R-:W-:Y:S01]  /*4f70*/  FMUL R31, R24, R31 ;  /* 0x0000001f181f7220 */ /* 0x000fe20000400000 */
[----:B------:R-:W-:-:S02]  /*4f80*/  @!P0 LEA R28, P1, R26, UR18, 0x1 ;  /* 0x000000121a1c8c11 */ /* 0x000fc4000f8208ff */
[----:B------:R-:W-:Y:S02]  /*4f90*/  @!P0 PRMT R21, R10, 0x7604, R9 ;  /* 0x000076040a158816 */ /* 0x000fe40000000009 */
[C---:B------:R-:W-:Y:S02]  /*4fa0*/  @!P0 LEA.HI.X R29, R26.reuse, UR16, R27, 0x1, P1 ;  /* 0x000000101a1d8c11 */ /* 0x040fe400088f0c1b */
[----:B------:R-:W-:Y:S02]  /*4fb0*/  @!P0 IADD3 R25, P1, PT, R26, UR29, RZ ;  /* 0x0000001d1a198c10 */ /* 0x000fe4000ff3e0ff */
[----:B------:R-:W-:Y:S01]  /*4fc0*/  F2FP.SATFINITE.E4M3.F32.PACK_AB_MERGE_C R41, RZ, R40, RZ ;  /* 0x00000028ff29723e */ /* 0x000fe200048070ff */
[----:B------:R0:W-:Y:S01]  /*4fd0*/  @!P0 STG.E.U16 desc[UR26][R28.64], R21 ;  /* 0x000000151c008986 */ /* 0x0001e2000c10151a */
[----:B------:R-:W-:Y:S02]  /*4fe0*/  @!P0 IADD3.X R40, PT, PT, R27, UR30, RZ, P1, !PT ;  /* 0x0000001e1b288c10 */ /* 0x000fe40008ffe4ff */
[----:B------:R-:W-:-:S02]  /*4ff0*/  F2FP.SATFINITE.E4M3.F32.PACK_AB_MERGE_C R18, RZ, R18, RZ ;  /* 0x00000012ff12723e */ /* 0x000fc400048070ff */
[----:B------:R-:W-:-:S04]  /*5000*/  @!P0 LEA R24, P1, R25, UR18, 0x1 ;  /* 0x0000001219188c11 */ /* 0x000fc8000f8208ff */
[----:B------:R-:W-:Y:S02]  /*5010*/  @!P0 LEA.HI.X R25, R25, UR16, R40, 0x1, P1 ;  /* 0x0000001019198c11 */ /* 0x000fe400088f0c28 */
[----:B0-----:R-:W-:-:S05]  /*5020*/  @!P0 PRMT R21, R18, 0x7604, R41 ;  /* 0x0000760412158816 */ /* 0x001fca0000000029 */
[----:B------:R3:W-:Y:S02]  /*5030*/  @!P0 STG.E.U16 desc[UR26][R24.64], R21 ;  /* 0x0000001518008986 */ /* 0x0007e4000c10151a */
[----:B---3--:R-:W-:-:S04]  /*5040*/  IMAD.U32 R21, R43, 0x10000, RZ ;  /* 0x000100002b157824 */ /* 0x008fc800078e00ff */
[----:B------:R-:W-:-:S04]  /*5050*/  FMUL R28, R21, 0.044714998453855514526 ;  /* 0x3d372713151c7820 */ /* 0x000fc80000400000 */
[C---:B------:R-:W-:Y:S01]  /*5060*/  FFMA R29, R21.reuse, R28, 1 ;  /* 0x3f800000151d7423 */ /* 0x040fe2000000001c */
[----:B------:R-:W-:-:S04]  /*5070*/  FMUL R28, R21, 0.79788458347320556641 ;  /* 0x3f4c422a151c7820 */ /* 0x000fc80000400000 */
        /* <DEDUP_REMOVED lines=34> */
[----:B------:R-:W-:Y:S01]  /*52a0*/  LOP3.LUT R42, R9, 0xff, RZ, 0xc0, !PT ;  /* 0x000000ff092a7812 */ /* 0x000fe200078ec0ff */
[----:B------:R-:W-:-:S03]  /*52b0*/  FMUL R9, R34, 0.10703222453594207764 ;  /* 0x3ddb33b622097820 */ /* 0x000fc60000400000 */
[----:B------:R-:W-:-:S04]  /*52c0*/  FSEL R28, R28, 1, !P1 ;  /* 0x3f8000001c1c7808 */ /* 0x000fc80004800000 */
[--C-:B------:R-:W-:Y:S01]  /*52d0*/  LOP3.LUT R28, R28, 0x80000000, R29.reuse, 0xb8, !PT ;  /* 0x800000001c1c7812 */ /* 0x100fe200078eb81d */
[----:B------:R-:W-:Y:S01]  /*52e0*/  @!P2 FFMA R28, R29, R40, R29 ;  /* 0x000000281d1ca223 */ /* 0x000fe2000000001d */
[----:B------:R-:W-:Y:S01]  /*52f0*/  FADD R40, R36, 1 ;  /* 0x3f80000024287421 */ /* 0x000fe20000000000 */
[----:B------:R-:W-:Y:S01]  /*5300*/  FFMA R29, -R12, R12, 1 ;  /* 0x3f8000000c1d7423 */ /* 0x000fe2000000010c */
[----:B------:R-:W-:Y:S02]  /*5310*/  LEA R36, R41, R42, 0x8 ;  /* 0x0000002a29247211 */ /* 0x000fe400078e40ff */
[----:B------:R-:W-:Y:S01]  /*5320*/  FFMA R31, R40, 0.5, R31 ;  /* 0x3f000000281f7823 */ /* 0x000fe2000000001f */
[C---:B------:R-:W-:Y:S01]  /*5330*/  FFMA R40, R34.reuse, R9, 0.79788458347320556641 ;  /* 0x3f4c422a22287423 */ /* 0x040fe20000000009 */
[C---:B------:R-:W-:Y:S01]  /*5340*/  SHF.L.U32 R9, R45.reuse, 0x10, RZ ;  /* 0x000000102d097819 */ /* 0x040fe200000006ff */
[----:B------:R-:W-:Y:S01]  /*5350*/  FMUL R34, R34, 0.5 ;  /* 0x3f00000022227820 */ /* 0x000fe20000400000 */
[----:B------:R-:W-:Y:S01]  /*5360*/  PRMT R45, R45, 0x7632, R45 ;  /* 0x000076322d2d7816 */ /* 0x000fe2000000002d */
[----:B------:R-:W-:-:S02]  /*5370*/  FMUL R29, R29, R40 ;  /* 0x000000281d1d7220 */ /* 0x000fc40000400000 */
[C---:B------:R-:W-:Y:S02]  /*5380*/  FMUL R40, R9.reuse, 0.044714998453855514526 ;  /* 0x3d37271309287820 */ /* 0x040fe40000400000 */
[----:B------:R-:W-:Y:S02]  /*5390*/  FMUL R34, R34, R29 ;  /* 0x0000001d22227220 */ /* 0x000fe40000400000 */
        /* <DEDUP_REMOVED lines=18> */
[----:B------:R-:W-:Y:S01]  /*54c0*/  FADD R41, R12, 1 ;  /* 0x3f8000000c297421 */ /* 0x000fe20000000000 */
[----:B------:R-:W-:-:S03]  /*54d0*/  SHF.L.U32 R12, R45, 0x10, RZ ;  /* 0x000000102d0c7819 */ /* 0x000fc600000006ff */
[----:B------:R-:W-:Y:S02]  /*54e0*/  FFMA R40, R41, 0.5, R34 ;  /* 0x3f00000029287823 */ /* 0x000fe40000000022 */
[----:B------:R-:W-:-:S04]  /*54f0*/  FMUL R41, R12, 0.044714998453855514526 ;  /* 0x3d3727130c297820 */ /* 0x000fc80000400000 */
[C---:B------:R-:W-:Y:S01]  /*5500*/  FFMA R34, R12.reuse, R41, 1 ;  /* 0x3f8000000c227423 */ /* 0x040fe20000000029 */
[----:B------:R-:W-:-:S04]  /*5510*/  FMUL R41, R12, 0.79788458347320556641 ;  /* 0x3f4c422a0c297820 */ /* 0x000fc80000400000 */
[----:B------:R-:W-:Y:S01]  /*5520*/  FMUL R41, R41, R34 ;  /* 0x0000002229297220 */ /* 0x000fe20000400000 */
[----:B------:R-:W-:-:S03]  /*5530*/  IMAD.U32 R34, R33, 0x10000, RZ ;  /* 0x0001000021227824 */ /* 0x000fc600078e00ff */
[C---:B------:R-:W-:Y:S01]  /*5540*/  FMUL R45, |R41|.reuse, 2.8853900432586669922 ;  /* 0x4038aa3b292d7820 */ /* 0x040fe20000400200 */
[C---:B------:R-:W-:Y:S01]  /*5550*/  FMUL R42, R41.reuse, R41 ;  /* 0x00000029292a7220 */ /* 0x040fe20000400000 */
[----:B------:R-:W-:Y:S01]  /*5560*/  FMUL R34, R34, R31 ;  /* 0x0000001f22227220 */ /* 0x000fe20000400000 */
[C---:B------:R-:W-:Y:S02]  /*5570*/  FSETP.GE.AND P2, PT, |R41|.reuse, 0.60000002384185791016, PT ;  /* 0x3f19999a2900780b */ /* 0x040fe40003f46200 */
[C---:B------:R-:W-:Y:S01]  /*5580*/  FFMA R31, R42.reuse, R13, -0.052303962409496307373 ;  /* 0xbd563cae2a1f7423 */ /* 0x040fe2000000000d */
[----:B------:R-:W0:Y:S01]  /*5590*/  MUFU.EX2 R45, R45 ;  /* 0x0000002d002d7308 */ /* 0x000e220000000800 */
[----:B------:R-:W-:Y:S02]  /*55a0*/  FSETP.GE.AND P1, PT, |R41|, 9.010913848876953125, PT ;  /* 0x41102cb42900780b */ /* 0x000fe40003f26200 */
        /* <DEDUP_REMOVED lines=8> */
[--C-:B------:R-:W-:Y:S01]  /*5630*/  @!P2 FFMA R31, R41, R42, R41.reuse ;  /* 0x0000002a291fa223 */ /* 0x100fe20000000029 */
[----:B------:R-:W-:Y:S02]  /*5640*/  PRMT R41, R33, 0x7632, R41 ;  /* 0x0000763221297816 */ /* 0x000fe40000000029 */
[C---:B------:R-:W-:Y:S01]  /*5650*/  FMNMX3 R33, |R14|.reuse, R15, |R37|, !PT ;  /* 0x0000000f0e217276 */ /* 0x040fe20007800625 */
[----:B------:R-:W-:Y:S01]  /*5660*/  FMUL R14, R14, UR31 ;  /* 0x0000001f0e0e7c20 */ /* 0x000fe20008400000 */
[----:B------:R-:W-:Y:S02]  /*5670*/  SHF.L.U32 R15, R41, 0x10, RZ ;  /* 0x00000010290f7819 */ /* 0x000fe400000006ff */
[----:B------:R-:W-:Y:S01]  /*5680*/  LOP3.LUT R41, R10, 0xff, RZ, 0xc0, !PT ;  /* 0x000000ff0a297812 */ /* 0x000fe200078ec0ff */
[----:B------:R-:W-:Y:S01]  /*5690*/  FMUL R10, R34, UR31 ;  /* 0x0000001f220a7c20 */ /* 0x000fe20008400000 */
[----:B------:R-:W-:Y:S01]  /*56a0*/  F2FP.SATFINITE.E4M3.F32.PACK_AB_MERGE_C R14, RZ, R14, RZ ;  /* 0x0000000eff0e723e */ /* 0x000fe200048070ff */
[----:B------:R-:W-:Y:S01]  /*56b0*/  FMUL R15, R15, R40 ;  /* 0x000000280f0f7220 */ /* 0x000fe20000400000 */
[----:B------:R-:W-:-:S02]  /*56c0*/  LEA R18, R18, R41, 0x8 ;  /* 0x0000002912127211 */ /* 0x000fc400078e40ff */
[----:B------:R-:W-:Y:S02]  /*56d0*/  SHF.L.U32 R40, R14, 0x10, RZ ;  /* 0x000000100e287819 */ /* 0x000fe400000006ff */
[----:B------:R-:W-:Y:S01]  /*56e0*/  FMNMX3 R33, |R34|, R33, |R15|, !PT ;  /* 0x0000002122217276 */ /* 0x000fe2000780060f */
[C---:B------:R-:W-:Y:S01]  /*56f0*/  FMUL R34, R9.reuse, 0.10703222453594207764 ;  /* 0x3ddb33b609227820 */ /* 0x040fe20000400000 */
[----:B------:R-:W-:Y:S02]  /*5700*/  LOP3.LUT R43, R40, 0xff0000, RZ, 0xc0, !PT ;  /* 0x00ff0000282b7812 */ /* 0x000fe400078ec0ff */
[----:B------:R-:W-:Y:S01]  /*5710*/  F2FP.SATFINITE.E4M3.F32.PACK_AB_MERGE_C R10, RZ, R10, RZ ;  /* 0x0000000aff0a723e */ /* 0x000fe200048070ff */
[----:B------:R-:W-:Y:S01]  /*5720*/  FFMA R41, R9, R34, 0.79788458347320556641 ;  /* 0x3f4c422a09297423 */ /* 0x000fe20000000022 */
[----:B------:R-:W-:Y:S01]  /*5730*/  FFMA R34, -R29, R29, 1 ;  /* 0x3f8000001d227423 */ /* 0x000fe2000000011d */
[----:B------:R-:W-:Y:S01]  /*5740*/  LOP3.LUT R36, R43, 0xffff, R36, 0xf8, !PT ;  /* 0x0000ffff2b247812 */ /* 0x000fe200078ef824 */
[----:B------:R-:W-:-:S02]  /*5750*/  FADD R29, R29, 1 ;  /* 0x3f8000001d1d7421 */ /* 0x000fc40000000000 */
[----:B------:R-:W-:Y:S01]  /*5760*/  FMUL R43, R34, R41 ;  /* 0x00000029222b7220 */ /* 0x000fe20000400000 */
[----:B------:R-:W-:-:S04]  /*5770*/  LOP3.LUT R34, R10, 0xffff, RZ, 0xc0, !PT ;  /* 0x0000ffff0a227812 */ /* 0x000fc800078ec0ff */
[----:B------:R-:W-:Y:S01]  /*5780*/  SHF.L.U32 R41, R34, 0x18, RZ ;  /* 0x0000001822297819 */ /* 0x000fe200000006ff */
[----:B------:R-:W-:-:S03]  /*5790*/  FMUL R34, R9, 0.5 ;  /* 0x3f00000009227820 */ /* 0x000fc60000400000 */
[----:B------:R-:W-:Y:S01]  /*57a0*/  LOP3.LUT R9, R36, R41, RZ, 0xfc, !PT ;  /* 0x0000002924097212 */ /* 0x000fe200078efcff */
[----:B------:R-:W-:Y:S01]  /*57b0*/  FMUL R36, R34, R43 ;  /* 0x0000002b22247220 */ /* 0x000fe20000400000 */
[----:B--2---:R-:W-:-:S03]  /*57c0*/  IMAD.U32 R34, R39, 0x10000, RZ ;  /* 0x0001000027227824 */ /* 0x004fc600078e00ff */
[----:B------:R-:W-:Y:S01]  /*57d0*/  FFMA R36, R29, 0.5, R36 ;  /* 0x3f0000001d247823 */ /* 0x000fe20000000024 */
[C---:B------:R-:W-:Y:S01]  /*57e0*/  FMUL R29, R34.reuse, 0.044714998453855514526 ;  /* 0x3d372713221d7820 */ /* 0x040fe20000400000 */
[----:B------:R-:W-:-:S03]  /*57f0*/  FMUL R41, R34, 0.79788458347320556641 ;  /* 0x3f4c422a22297820 */ /* 0x000fc60000400000 */
[----:B------:R-:W-:Y:S01]  /*5800*/  FFMA R40, R34, R29, 1 ;  /* 0x3f80000022287423 */ /* 0x000fe2000000001d */
[----:B------:R-:W-:-:S03]  /*5810*/  FMUL R29, R12, 0.10703222453594207764 ;  /* 0x3ddb33b60c1d7820 */ /* 0x000fc60000400000 */
[----:B------:R-:W-:Y:S01]  /*5820*/  FMUL R41, R41, R40 ;  /* 0x0000002829297220 */ /* 0x000fe20000400000 */
[----:B------:R-:W-:Y:S01]  /*5830*/  FFMA R29, R12, R29, 0.79788458347320556641 ;  /* 0x3f4c422a0c1d7423 */ /* 0x000fe2000000001d */
[----:B------:R-:W-:Y:S02]  /*5840*/  FFMA R40, -R31, R31, 1 ;  /* 0x3f8000001f287423 */ /* 0x000fe4000000011f */
[C---:B------:R-:W-:Y:S01]  /*5850*/  FMUL R45, |R41|.reuse, 2.8853900432586669922 ;  /* 0x4038aa3b292d7820 */ /* 0x040fe20000400200 */
[C---:B------:R-:W-:Y:S01]  /*5860*/  FMUL R42, R41.reuse, R41 ;  /* 0x00000029292a7220 */ /* 0x040fe20000400000 */
[----:B------:R-:W-:Y:S01]  /*5870*/  FMUL R40, R40, R29 ;  /* 0x0000001d28287220 */ /* 0x000fe20000400000 */
[C---:B------:R-:W-:Y:S02]  /*5880*/  FSETP.GE.AND P2, PT, |R41|.reuse, 0.60000002384185791016, PT ;  /* 0x3f19999a2900780b */ /* 0x040fe40003f46200 */
[----:B------:R-:W-:Y:S01]  /*5890*/  FFMA R29, R42, R13, -0.052303962409496307373 ;  /* 0xbd563cae2a1d7423 */ /* 0x000fe2000000000d */
[----:B------:R-:W0:Y:S01]  /*58a0*/  MUFU.EX2 R45, R45 ;  /* 0x0000002d002d7308 */ /* 0x000e220000000800 */
[----:B------:R-:W-:-:S02]  /*58b0*/  FSETP.GE.AND P1, PT, |R41|, 9.010913848876953125, PT ;  /* 0x41102cb42900780b */ /* 0x000fc40003f26200 */
        /* <DEDUP_REMOVED lines=9> */
[----:B------:R-:W-:Y:S01]  /*5950*/  FMUL R41, R12, 0.5 ;  /* 0x3f0000000c297820 */ /* 0x000fe20000400000 */
[----:B------:R-:W-:Y:S01]  /*5960*/  FADD R42, R31, 1 ;  /* 0x3f8000001f2a7421 */ /* 0x000fe20000000000 */
[----:B------:R-:W-:Y:S02]  /*5970*/  SHF.L.U32 R31, R44, 0x10, RZ ;  /* 0x000000102c1f7819 */ /* 0x000fe400000006ff */
[----:B------:R-:W-:Y:S01]  /*5980*/  FMUL R41, R41, R40 ;  /* 0x0000002829297220 */ /* 0x000fe20000400000 */
[----:B------:R-:W-:Y:S02]  /*5990*/  PRMT R40, R39, 0x7632, R40 ;  /* 0x0000763227287816 */ /* 0x000fe40000000028 */
[----:B------:R-:W-:Y:S01]  /*59a0*/  FMUL R12, R31, R36 ;  /* 0x000000241f0c7220 */ /* 0x000fe20000400000 */
[----:B------:R-:W-:Y:S01]  /*59b0*/  FFMA R42, R42, 0.5, R41 ;  /* 0x3f0000002a2a7823 */ /* 0x000fe20000000029 */
[----:B------:R-:W-:Y:S01]  /*59c0*/  SHF.L.U32 R40, R40, 0x10, RZ ;  /* 0x0000001028287819 */ /* 0x000fe200000006ff */
[----:B------:R-:W-:Y:S01]  /*59d0*/  FMUL R31, R34, 0.10703222453594207764 ;  /* 0x3ddb33b6221f7820 */ /* 0x000fe20000400000 */
[----:B------:R-:W-:-:S03]  /*59e0*/  PRMT R44, R44, 0x7632, R44 ;  /* 0x000076322c2c7816 */ /* 0x000fc6000000002c */
[C---:B------:R-:W-:Y:S01]  /*59f0*/  FMUL R39, R40.reuse, 0.044714998453855514526 ;  /* 0x3d37271328277820 */ /* 0x040fe20000400000 */
[----:B------:R-:W-:Y:S01]  /*5a00*/  FMUL R41, R40, 0.79788458347320556641 ;  /* 0x3f4c422a28297820 */ /* 0x000fe20000400000 */
[----:B------:R-:W-:Y:S02]  /*5a10*/  FFMA R31, R34, R31, 0.79788458347320556641 ;  /* 0x3f4c422a221f7423 */ /* 0x000fe4000000001f */
[----:B------:R-:W-:-:S04]  /*5a20*/  FFMA R36, R40, R39, 1 ;  /* 0x3f80000028247423 */ /* 0x000fc80000000027 */
[----:B------:R-:W-:Y:S01]  /*5a30*/  FMUL R41, R41, R36 ;  /* 0x0000002429297220 */ /* 0x000fe20000400000 */
[C---:B------:R-:W-:Y:S01]  /*5a40*/  FFMA R36, -R29.reuse, R29, 1 ;  /* 0x3f8000001d247423 */ /* 0x040fe2000000011d */
[----:B------:R-:W-:Y:S02]  /*5a50*/  FADD R29, R29, 1 ;  /* 0x3f8000001d1d7421 */ /* 0x000fe40000000000 */
[C---:B------:R-:W-:Y:S01]  /*5a60*/  FMUL R45, |R41|.reuse, 2.8853900432586669922 ;  /* 0x4038aa3b292d7820 */ /* 0x040fe20000400200 */
[C---:B------:R-:W-:Y:S01]  /*5a70*/  FMUL R43, R41.reuse, R41 ;  /* 0x00000029292b7220 */ /* 0x040fe20000400000 */
[----:B------:R-:W-:Y:S01]  /*5a80*/  FMUL R36, R36, R31 ;  /* 0x0000001f24247220 */ /* 0x000fe20000400000 */
[----:B------:R-:W-:Y:S02]  /*5a90*/  FSETP.GE.AND P2, PT, |R41|, 0.60000002384185791016, PT ;  /* 0x3f19999a2900780b */ /* 0x000fe40003f46200 */
        /* <DEDUP_REMOVED lines=12> */
[C---:B----4-:R-:W-:Y:S02]  /*5b60*/  SHF.L.U32 R41, R32.reuse, 0x10, RZ ;  /* 0x0000001020297819 */ /* 0x050fe400000006ff */
[----:B------:R-:W-:-:S03]  /*5b70*/  PRMT R32, R32, 0x7632, R32 ;  /* 0x0000763220207816 */ /* 0x000fc60000000020 */
[C---:B------:R-:W-:Y:S01]  /*5b80*/  FMUL R31, R41.reuse, 0.044714998453855514526 ;  /* 0x3d372713291f7820 */ /* 0x040fe20000400000 */
[C---:B------:R-:W-:Y:S01]  /*5b90*/  FMUL R43, R41.reuse, 0.79788458347320556641 ;  /* 0x3f4c422a292b7820 */ /* 0x040fe20000400000 */
[----:B------:R-:W-:Y:S02]  /*5ba0*/  SHF.L.U32 R32, R32, 0x10, RZ ;  /* 0x0000001020207819 */ /* 0x000fe400000006ff */
[----:B------:R-:W-:-:S04]  /*5bb0*/  FFMA R31, R41, R31, 1 ;  /* 0x3f800000291f7423 */ /* 0x000fc8000000001f */
        /* <DEDUP_REMOVED lines=15> */
[----:B------:R-:W-:Y:S01]  /*5cb0*/  @!P2 FFMA R31, R43, R45, R43 ;  /* 0x0000002d2b1fa223 */ /* 0x000fe2000000002b */
[----:B------:R-:W-:-:S04]  /*5cc0*/  FMUL R43, R32, 0.044714998453855514526 ;  /* 0x3d372713202b7820 */ /* 0x000fc80000400000 */
[C---:B------:R-:W-:Y:S01]  /*5cd0*/  FFMA R45, R32.reuse, R43, 1 ;  /* 0x3f800000202d7423 */ /* 0x040fe2000000002b */
[----:B------:R-:W-:-:S04]  /*5ce0*/  FMUL R43, R32, 0.79788458347320556641 ;  /* 0x3f4c422a202b7820 */ /* 0x000fc80000400000 */
[----:B------:R-:W-:-:S04]  /*5cf0*/  FMUL R43, R43, R45 ;  /* 0x0000002d2b2b7220 */ /* 0x000fc80000400000 */
[C---:B------:R-:W-:Y:S01]  /*5d00*/  FMUL R45, |R43|.reuse, 2.8853900432586669922 ;  /* 0x4038aa3b2b2d7820 */ /* 0x040fe20000400200 */
[C---:B------:R-:W-:Y:S02]  /*5d10*/  FSETP.GE.AND P2, PT, |R43|.reuse, 0.60000002384185791016, PT ;  /* 0x3f19999a2b00780b */ /* 0x040fe40003f46200 */
[----:B------:R-:W-:-:S03]  /*5d20*/  FSETP.GE.AND P1, PT, |R43|, 9.010913848876953125, PT ;  /* 0x41102cb42b00780b */ /* 0x000fc60003f26200 */
[----:B------:R-:W0:Y:S02]  /*5d30*/  MUFU.EX2 R45, R45 ;  /* 0x0000002d002d7308 */ /* 0x000e240000000800 */
[----:B0-----:R-:W-:-:S06]  /*5d40*/  FADD R45, R45, 1 ;  /* 0x3f8000002d2d7421 */ /* 0x001fcc0000000000 */
[----:B------:R-:W0:Y:S02]  /*5d50*/  MUFU.RCP R45, R45 ;  /* 0x0000002d002d7308 */ /* 0x000e240000001000 */
[----:B0-----:R-:W-:Y:S01]  /*5d60*/  FFMA R35, R45, -2, R35 ;  /* 0xc00000002d237823 */ /* 0x001fe20000000023 */
[----:B------:R-:W-:-:S04]  /*5d70*/  FMUL R45, R43, R43 ;  /* 0x0000002b2b2d7220 */ /* 0x000fc80000400000 */
[----:B------:R-:W-:Y:S01]  /*5d80*/  FFMA R13, R45, R13, -0.052303962409496307373 ;  /* 0xbd563cae2d0d7423 */ /* 0x000fe2000000000d */
[----:B------:R-:W-:-:S03]  /*5d90*/  FSEL R35, R35, 1, !P1 ;  /* 0x3f80000023237808 */ /* 0x000fc60004800000 */
[----:B------:R-:W-:-:S04]  /*5da0*/  FFMA R13, R45, R13, 0.1331529766321182251 ;  /* 0x3e0859412d0d7423 */ /* 0x000fc8000000000d */
[----:B------:R-:W-:-:S04]  /*5db0*/  FFMA R13, R45, R13, -0.33332768082618713379 ;  /* 0xbeaaa9ed2d0d7423 */ /* 0x000fc8000000000d */
[----:B------:R-:W-:Y:S01]  /*5dc0*/  FFMA R45, R45, R13, RZ ;  /* 0x0000000d2d2d7223 */ /* 0x000fe200000000ff */
[--C-:B------:R-:W-:Y:S01]  /*5dd0*/  LOP3.LUT R13, R35, 0x80000000, R43.reuse, 0xb8, !PT ;  /* 0x80000000230d7812 */ /* 0x100fe200078eb82b */
[----:B------:R-:W-:Y:S02]  /*5de0*/  VIADD R35, R3, 0x3 ;  /* 0x0000000303237836 */ /* 0x000fe40000000000 */
[----:B------:R-:W-:Y:S01]  /*5df0*/  @!P2 FFMA R13, R43, R45, R43 ;  /* 0x0000002d2b0da223 */ /* 0x000fe2000000002b */
[----:B------:R-:W-:Y:S01]  /*5e00*/  FMUL R43, R34, 0.5 ;  /* 0x3f000000222b7820 */ /* 0x000fe20000400000 */
[----:B------:R-:W-:Y:S01]  /*5e10*/  FFMA R34, -R39, R39, 1 ;  /* 0x3f80000027227423 */ /* 0x000fe20000000127 */
[----:B------:R-:W-:Y:S01]  /*5e20*/  ISETP.GE.U32.AND P1, PT, R35, UR7, PT ;  /* 0x0000000723007c0c */ /* 0x000fe2000bf26070 */
[----:B------:R-:W-:Y:S01]  /*5e30*/  FADD R39, R39, 1 ;  /* 0x3f80000027277421 */ /* 0x000fe20000000000 */
[----:B------:R-:W-:Y:S01]  /*5e40*/  FMUL R36, R43, R36 ;  /* 0x000000242b247220 */ /* 0x000fe20000400000 */
[----:B------:R-:W-:Y:S01]  /*5e50*/  FMUL R43, R40, 0.10703222453594207764 ;  /* 0x3ddb33b6282b7820 */ /* 0x000fe20000400000 */
[----:B------:R-:W-:-:S02]  /*5e60*/  ISETP.GE.U32.OR P1, PT, R11, UR14, P1 ;  /* 0x0000000e0b007c0c */ /* 0x000fc40008f26470 */
[----:B------:R-:W-:Y:S01]  /*5e70*/  SHF.L.U32 R11, R44, 0x10, RZ ;  /* 0x000000102c0b7819 */ /* 0x000fe200000006ff */
[C---:B------:R-:W-:Y:S01]  /*5e80*/  FFMA R43, R40.reuse, R43, 0.79788458347320556641 ;  /* 0x3f4c422a282b7423 */ /* 0x040fe2000000002b */
[----:B------:R-:W-:Y:S01]  /*5e90*/  FMUL R40, R40, 0.5 ;  /* 0x3f00000028287820 */ /* 0x000fe20000400000 */
[----:B------:R-:W-:Y:S01]  /*5ea0*/  FFMA R29, R29, 0.5, R36 ;  /* 0x3f0000001d1d7823 */ /* 0x000fe20000000024 */
[----:B------:R-:W-:Y:S01]  /*5eb0*/  FMUL R36, R21, 0.10703222453594207764 ;  /* 0x3ddb33b615247820 */ /* 0x000fe20000400000 */
[----:B------:R-:W-:Y:S01]  /*5ec0*/  FMUL R43, R34, R43 ;  /* 0x0000002b222b7220 */ /* 0x000fe20000400000 */
[----:B------:R-:W-:Y:S01]  /*5ed0*/  FMUL R11, R11, R42 ;  /* 0x0000002a0b0b7220 */ /* 0x000fe20000400000 */
[----:B------:R-:W0:Y:S01]  /*5ee0*/  S2R R34, SR_CgaCtaId ;  /* 0x0000000000227919 */ /* 0x000e220000008800 */
[C---:B------:R-:W-:Y:S01]  /*5ef0*/  FMUL R42, R21.reuse, 0.5 ;  /* 0x3f000000152a7820 */ /* 0x040fe20000400000 */
[----:B------:R-:W-:Y:S01]  /*5f00*/  FMUL R40, R40, R43 ;  /* 0x0000002b28287220 */ /* 0x000fe20000400000 */
[----:B------:R-:W-:Y:S01]  /*5f10*/  FFMA R43, R21, R36, 0.79788458347320556641 ;  /* 0x3f4c422a152b7423 */ /* 0x000fe20000000024 */
[----:B------:R-:W-:Y:S01]  /*5f20*/  FFMA R36, -R24, R24, 1 ;  /* 0x3f80000018247423 */ /* 0x000fe20000000118 */
[----:B------:R-:W-:Y:S01]  /*5f30*/  MOV R21, 0x400 ;  /* 0x0000040000157802 */ /* 0x000fe20000000f00 */
[----:B------:R-:W-:Y:S01]  /*5f40*/  FFMA R40, R39, 0.5, R40 ;  /* 0x3f00000027287823 */ /* 0x000fe20000000028 */
[----:B------:R-:W-:Y:S01]  /*5f50*/  FFMA R44, -R28, R28, 1 ;  /* 0x3f8000001c2c7423 */ /* 0x000fe2000000011c */
[----:B------:R-:W-:Y:S01]  /*5f60*/  FMUL R43, R36, R43 ;  /* 0x0000002b242b7220 */ /* 0x000fe20000400000 */
[----:B------:R-:W-:Y:S01]  /*5f70*/  IADD3 R21, PT, PT, R21, 0x20, RZ ;  /* 0x0000002015157810 */ /* 0x000fe20007ffe0ff */
[----:B------:R-:W-:Y:S01]  /*5f80*/  FMUL R36, R25, 0.10703222453594207764 ;  /* 0x3ddb33b619247820 */ /* 0x000fe20000400000 */
[----:B------:R-:W-:Y:S01]  /*5f90*/  FADD R28, R28, 1 ;  /* 0x3f8000001c1c7421 */ /* 0x000fe20000000000 */
[----:B------:R-:W-:Y:S01]  /*5fa0*/  FMUL R42, R42, R43 ;  /* 0x0000002b2a2a7220 */ /* 0x000fe20000400000 */
[----:B------:R-:W-:-:S02]  /*5fb0*/  LOP3.LUT R43, RZ, R3, RZ, 0x33, !PT ;  /* 0x00000003ff2b7212 */ /* 0x000fc400078e33ff */
[----:B------:R-:W-:-:S03]  /*5fc0*/  IADD3 R35, PT, PT, -R35, R0, RZ ;  /* 0x0000000023237210 */ /* 0x000fc60007ffe1ff */
[----:B------:R-:W-:-:S05]  /*5fd0*/  IMAD.IADD R45, R43, 0x1, R0 ;  /* 0x000000012b2d7824 */ /* 0x000fca00078e0200 */
[----:B------:R-:W-:-:S04]  /*5fe0*/  SHF.L.U32 R45, R45, 0x2, RZ ;  /* 0x000000022d2d7819 */ /* 0x000fc800000006ff */
[----:B------:R-:W-:Y:S02]  /*5ff0*/  LOP3.LUT R45, R45, 0x7c, RZ, 0xc0, !PT ;  /* 0x0000007c2d2d7812 */ /* 0x000fe400078ec0ff */
[----:B0-----:R-:W-:Y:S01]  /*6000*/  LEA R39, R34, R21, 0x18 ;  /* 0x0000001522277211 */ /* 0x001fe200078ec0ff */
[C---:B------:R-:W-:Y:S01]  /*6010*/  FFMA R21, R25.reuse, R36, 0.79788458347320556641 ;  /* 0x3f4c422a19157423 */ /* 0x040fe20000000024 */
[----:B------:R-:W-:Y:S01]  /*6020*/  LOP3.LUT R36, R0, 0x1f, RZ, 0xc0, !PT ;  /* 0x0000001f00247812 */ /* 0x000fe200078ec0ff */
[----:B------:R-:W-:Y:S02]  /*6030*/  FMUL R25, R25, 0.5 ;  /* 0x3f00000019197820 */ /* 0x000fe40000400000 */
[----:B------:R-:W-:Y:S01]  /*6040*/  FMUL R44, R44, R21 ;  /* 0x000000152c2c7220 */ /* 0x000fe20000400000 */
[----:B------:R-:W-:Y:S01]  /*6050*/  IADD3 R21, PT, PT, -R3, R0, RZ ;  /* 0x0000000003157210 */ /* 0x000fe20007ffe1ff */
[----:B------:R-:W-:Y:S02]  /*6060*/  IMAD R34, R36, 0x84, R39 ;  /* 0x0000008424227824 */ /* 0x000fe400078e0227 */
[----:B------:R-:W-:Y:S01]  /*6070*/  FMUL R44, R25, R44 ;  /* 0x0000002c192c7220 */ /* 0x000fe20000400000 */
[----:B------:R-:W-:Y:S01]  /*6080*/  LOP3.LUT R21, R21, 0x1f, RZ, 0xc0, !PT ;  /* 0x0000001f15157812 */ /* 0x000fe200078ec0ff */
[----:B------:R-:W-:Y:S01]  /*6090*/  FADD R25, R24, 1 ;  /* 0x3f80000018197421 */ /* 0x000fe20000000000 */
[----:B------:R-:W-:Y:S01]  /*60a0*/  FMUL R24, R41, 0.10703222453594207764 ;  /* 0x3ddb33b629187820 */ /* 0x000fe20000400000 */
[----:B------:R-:W-:Y:S01]  /*60b0*/  FFMA R28, R28, 0.5, R44 ;  /* 0x3f0000001c1c7823 */ /* 0x000fe2000000002c */
[----:B------:R-:W-:Y:S01]  /*60c0*/  LEA R21, R21, R34, 0x2 ;  /* 0x0000002215157211 */ /* 0x000fe200078e10ff */
[----:B------:R-:W-:Y:S01]  /*60d0*/  FFMA R25, R25, 0.5, R42 ;  /* 0x3f00000019197823 */ /* 0x000fe2000000002a */
[C---:B------:R-:W-:Y:S01]  /*60e0*/  FFMA R24, R41.reuse, R24, 0.79788458347320556641 ;  /* 0x3f4c422a29187423 */ /* 0x040fe20000000018 */
[----:B------:R-:W-:-:S02]  /*60f0*/  FMUL R41, R41, 0.5 ;  /* 0x3f00000029297820 */ /* 0x000fc40000400000 */
[----:B------:R0:W-:Y:S02]  /*6100*/  STS [R21], R16 ;  /* 0x0000001015007388 */ /* 0x0001e40000000800 */
[----:B0-----:R-:W-:Y:S02]  /*6110*/  SHF.L.U32 R16, R38, 0x2, RZ ;  /* 0x0000000226107819 */ /* 0x001fe400000006ff */
[----:B------:R-:W-:Y:S02]  /*6120*/  IADD3 R38, PT, PT, R34, R45, RZ ;  /* 0x0000002d22267210 */ /* 0x000fe40007ffe0ff */
[----:B------:R-:W-:Y:S02]  /*6130*/  LOP3.LUT R45, R16, 0x7c, RZ, 0xc0, !PT ;  /* 0x0000007c102d7812 */ /* 0x000fe400078ec0ff */
[C---:B------:R-:W-:Y:S01]  /*6140*/  SHF.L.U32 R16, R30.reuse, 0x10, RZ ;  /* 0x000000101e107819 */ /* 0x040fe200000006ff */
[----:B------:R0:W-:Y:S01]  /*6150*/  STS [R38], R17 ;  /* 0x0000001126007388 */ /* 0x0001e20000000800 */
[----:B------:R-:W-:Y:S01]  /*6160*/  PRMT R30, R30, 0x7632, R30 ;  /* 0x000076321e1e7816 */ /* 0x000fe2000000001e */
[----:B------:R-:W-:-:S05]  /*6170*/  IMAD.IADD R45, R34, 0x1, R45 ;  /* 0x00000001222d7824 */ /* 0x000fca00078e022d */
[----:B------:R1:W-:Y:S01]  /*6180*/  STS [R45], R9 ;  /* 0x000000092d007388 */ /* 0x0003e20000000800 */
[----:B0-----:R-:W-:Y:S01]  /*6190*/  FMUL R17, R16, R25 ;  /* 0x0000001910117220 */ /* 0x001fe20000400000 */
[----:B------:R-:W-:Y:S02]  /*61a0*/  SHF.L.U32 R16, R30, 0x10, RZ ;  /* 0x000000101e107819 */ /* 0x000fe400000006ff */
[----:B------:R-:W-:-:S03]  /*61b0*/  SHF.L.U32 R25, R19, 0x10, RZ ;  /* 0x0000001013197819 */ /* 0x000fc600000006ff */
[----:B------:R-:W-:Y:S01]  /*61c0*/  FMUL R16, R16, R28 ;  /* 0x0000001c10107220 */ /* 0x000fe20000400000 */
[C---:B-1----:R-:W-:Y:S01]  /*61d0*/  FFMA R9, -R31.reuse, R31, 1 ;  /* 0x3f8000001f097423 */ /* 0x042fe2000000011f */
[----:B------:R-:W-:-:S03]  /*61e0*/  FADD R31, R31, 1 ;  /* 0x3f8000001f1f7421 */ /* 0x000fc60000000000 */
[----:B------:R-:W-:Y:S01]  /*61f0*/  FMUL R28, R9, R24 ;  /* 0x00000018091c7220 */ /* 0x000fe20000400000 */
[----:B------:R-:W-:Y:S01]  /*6200*/  SHF.L.U32 R24, R20, 0x10, RZ ;  /* 0x0000001014187819 */ /* 0x000fe200000006ff */
[----:B------:R-:W-:Y:S02]  /*6210*/  FMUL R9, R17, UR31 ;  /* 0x0000001f11097c20 */ /* 0x000fe40008400000 */
[----:B------:R-:W-:Y:S02]  /*6220*/  FMUL R28, R41, R28 ;  /* 0x0000001c291c7220 */ /* 0x000fe40000400000 */
[----:B------:R-:W-:Y:S01]  /*6230*/  FMUL R29, R24, R29 ;  /* 0x0000001d181d7220 */ /* 0x000fe20000400000 */
[----:B------:R-:W-:Y:S01]  /*6240*/  FMNMX3 R24, |R17|, R33, |R16|, !PT ;  /* 0x0000002111187276 */ /* 0x000fe20007800610 */
[----:B------:R-:W-:Y:S01]  /*6250*/  FFMA R30, R31, 0.5, R28 ;  /* 0x3f0000001f1e7823 */ /* 0x000fe2000000001c */
[C---:B------:R-:W-:Y:S01]  /*6260*/  FMUL R31, R12.reuse, UR31 ;  /* 0x0000001f0c1f7c20 */ /* 0x040fe20008400000 */
[----:B------:R-:W-:Y:S01]  /*6270*/  FMUL R28, R29, UR31 ;  /* 0x0000001f1d1c7c20 */ /* 0x000fe20008400000 */
[----:B------:R-:W-:Y:S01]  /*6280*/  F2FP.SATFINITE.E4M3.F32.PACK_AB_MERGE_C R33, RZ, R9, RZ ;  /* 0x00000009ff21723e */ /* 0x000fe200048070ff */
[----:B------:R-:W-:Y:S01]  /*6290*/  FMUL R25, R25, R30 ;  /* 0x0000001e19197220 */ /* 0x000fe20000400000 */
[----:B------:R-:W-:Y:S01]  /*62a0*/  FMNMX3 R24, |R12|, R24, |R11|, !PT ;  /* 0x000000180c187276 */ /* 0x000fe2000780060b */
[----:B------:R-:W-:Y:S01]  /*62b0*/  FMUL R16, R16, UR31 ;  /* 0x0000001f10107c20 */ /* 0x000fe20008400000 */
[----:B------:R-:W-:Y:S01]  /*62c0*/  F2FP.SATFINITE.E4M3.F32.PACK_AB_MERGE_C R28, RZ, R28, RZ ;  /* 0x0000001cff1c723e */ /* 0x000fe200048070ff */
[----:B------:R-:W-:Y:S01]  /*62d0*/  FMUL R11, R11, UR31 ;  /* 0x0000001f0b0b7c20 */ /* 0x000fe20008400000 */
[----:B------:R-:W-:-:S02]  /*62e0*/  LOP3.LUT R12, R33, 0xff, RZ, 0xc0, !PT ;  /* 0x000000ff210c7812 */ /* 0x000fc400078ec0ff */
[----:B------:R-:W-:Y:S01]  /*62f0*/  F2FP.SATFINITE.E4M3.F32.PACK_AB_MERGE_C R31, RZ, R31, RZ ;  /* 0x0000001fff1f723e */ /* 0x000fe200048070ff */
[----:B------:R-:W-:Y:S01]  /*6300*/  IMAD.U32 R9, R28, 0x10000, RZ ;  /* 0x000100001c097824 */ /* 0x000fe200078e00ff */
[----:B------:R-:W-:Y:S02]  /*6310*/  SHF.L.U32 R30, R35, 0x2, RZ ;  /* 0x00000002231e7819 */ /* 0x000fe400000006ff */
[----:B------:R-:W-:Y:S02]  /*6320*/  LEA R17, R31, R12, 0x8 ;  /* 0x0000000c1f117211 */ /* 0x000fe400078e40ff */
[----:B------:R-:W-:Y:S01]  /*6330*/  LOP3.LUT R12, R9, 0xff0000, RZ, 0xc0, !PT ;  /* 0x00ff0000090c7812 */ /* 0x000fe200078ec0ff */
[----:B------:R-:W-:Y:S01]  /*6340*/  FMUL R9, R25, UR31 ;  /* 0x0000001f19097c20 */ /* 0x000fe20008400000 */
[----:B------:R-:W-:Y:S02]  /*6350*/  F2FP.SATFINITE.E4M3.F32.PACK_AB_MERGE_C R16, RZ, R16, RZ ;  /* 0x00000010ff10723e */ /* 0x000fe400048070ff */
[----:B------:R-:W-:-:S02]  /*6360*/  LOP3.LUT R17, R12, 0xffff, R17, 0xf8, !PT ;  /* 0x0000ffff0c117812 */ /* 0x000fc400078ef811 */
[----:B------:R-:W-:Y:S02]  /*6370*/  F2FP.SATFINITE.E4M3.F32.PACK_AB_MERGE_C R9, RZ, R9, RZ ;  /* 0x00000009ff09723e */ /* 0x000fe400048070ff */
[----:B------:R-:W-:Y:S02]  /*6380*/  @!P1 PRMT R33, R16, 0x7604, R33 ;  /* 0x0000760410219816 */ /* 0x000fe40000000021 */
[----:B------:R-:W-:Y:S02]  /*6390*/  LOP3.LUT R12, R9, 0xffff, RZ, 0xc0, !PT ;  /* 0x0000ffff090c7812 */ /* 0x000fe400078ec0ff */
[----:B------:R-:W-:Y:S02]  /*63a0*/  F2FP.SATFINITE.E4M3.F32.PACK_AB_MERGE_C R11, RZ, R11, RZ ;  /* 0x0000000bff0b723e */ /* 0x000fe400048070ff */
[----:B------:R-:W-:Y:S02]  /*63b0*/  SHF.L.U32 R12, R12, 0x18, RZ ;  /* 0x000000180c0c7819 */ /* 0x000fe400000006ff */
[----:B------:R-:W-:-:S02]  /*63c0*/  @!P1 PRMT R31, R11, 0x7604, R31 ;  /* 0x000076040b1f9816 */ /* 0x000fc4000000001f */
[----:B------:R-:W-:Y:S02]  /*63d0*/  LOP3.LUT R35, R17, R12, RZ, 0xfc, !PT ;  /* 0x0000000c11237212 */ /* 0x000fe400078efcff */
[----:B------:R-:W-:Y:S02]  /*63e0*/  LOP3.LUT R17, R30, 0x7c, RZ, 0xc0, !PT ;  /* 0x0000007c1e117812 */ /* 0x000fe400078ec0ff */
[----:B------:R-:W-:Y:S02]  /*63f0*/  PRMT R12, R20, 0x7632, R12 ;  /* 0x00007632140c7816 */ /* 0x000fe4000000000c */
[----:B------:R-:W-:Y:S01]  /*6400*/  LOP3.LUT R30, R16, 0xff, RZ, 0xc0, !PT ;  /* 0x000000ff101e7812 */ /* 0x000fe200078ec0ff */
[----:B------:R-:W-:Y:S01]  /*6410*/  IMAD.IADD R20, R34, 0x1, R17 ;  /* 0x0000000122147824 */ /* 0x000fe200078e0211 */
[----:B------:R-:W-:Y:S01]  /*6420*/  SHF.L.U32 R17, R12, 0x10, RZ ;  /* 0x000000100c117819 */ /* 0x000fe200000006ff */
[----:B------:R-:W-:Y:S01]  /*6430*/  FFMA R12, -R13, R13, 1 ;  /* 0x3f8000000d0c7423 */ /* 0x000fe2000000010d */
[----:B------:R-:W-:-:S02]  /*6440*/  IADD3 R16, P2, PT, R22, UR9, RZ ;  /* 0x0000000916107c10 */ /* 0x000fc4000ff5e0ff */
[----:B------:R0:W-:Y:S01]  /*6450*/  STS [R20], R35 ;  /* 0x0000002314007388 */ /* 0x0001e20000000800 */
[----:B------:R-:W-:Y:S01]  /*6460*/  FMUL R40, R17, R40 ;  /* 0x0000002811287220 */ /* 0x000fe20000400000 */
[----:B------:R-:W-:Y:S01]  /*6470*/  FMUL R17, R32, 0.10703222453594207764 ;  /* 0x3ddb33b620117820 */ /* 0x000fe20000400000 */
[----:B------:R-:W-:Y:S02]  /*6480*/  LEA R30, R11, R30, 0x8 ;  /* 0x0000001e0b1e7211 */ /* 0x000fe400078e40ff */
[----:B------:R-:W-:Y:S01]  /*6490*/  @!P1 IADD3 R11, P3, PT, R16, UR29, RZ ;  /* 0x0000001d100b9c10 */ /* 0x000fe2000ff7e0ff */
[----:B------:R-:W-:Y:S01]  /*64a0*/  FFMA R17, R32, R17, 0.79788458347320556641 ;  /* 0x3f4c422a20117423 */ /* 0x000fe20000000011 */
[----:B0-----:R-:W-:-:S03]  /*64b0*/  FMUL R35, R37, UR31 ;  /* 0x0000001f25237c20 */ /* 0x001fc60008400000 */
[----:B------:R-:W-:Y:S01]  /*64c0*/  FMUL R12, R12, R17 ;  /* 0x000000110c0c7220 */ /* 0x000fe20000400000 */
[----:B------:R-:W-:Y:S01]  /*64d0*/  IADD3.X R17, PT, PT, R23, UR10, RZ, P2, !PT ;  /* 0x0000000a17117c10 */ /* 0x000fe200097fe4ff */
[----:B------:R-:W-:Y:S01]  /*64e0*/  FMUL R37, R32, 0.5 ;  /* 0x3f00000020257820 */ /* 0x000fe20000400000 */
[----:B------:R-:W-:Y:S01]  /*64f0*/  F2FP.SATFINITE.E4M3.F32.PACK_AB_MERGE_C R35, RZ, R35, RZ ;  /* 0x00000023ff23723e */ /* 0x000fe200048070ff */
        /* <DEDUP_REMOVED lines=9> */
.L_x_24098:
[----:B------:R-:W-:Y:S05]  /*6590*/  BSYNC.RECONVERGENT B0 ;  /* 0x0000000000007941 */ /* 0x000fea0003800200 */
.L_x_24097:
[----:B------:R-:W-:Y:S01]  /*65a0*/  FMUL R37, R37, R12 ;  /* 0x0000000c25257220 */ /* 0x000fe20000400000 */
[----:B------:R-:W-:Y:S01]  /*65b0*/  @!P1 IADD3.X R42, PT, PT, R17, UR30, RZ, P3, !PT ;  /* 0x0000001e112a9c10 */ /* 0x000fe20009ffe4ff */
[----:B0-----:R-:W-:Y:S01]  /*65c0*/  FADD R22, R13, 1 ;  /* 0x3f8000000d167421 */ /* 0x001fe20000000000 */
[----:B------:R-:W-:Y:S01]  /*65d0*/  PRMT R32, R19, 0x7632, R32 ;  /* 0x0000763213207816 */ /* 0x000fe20000000020 */
[----:B------:R-:W-:Y:S01]  /*65e0*/  FMUL R19, R15, UR31 ;  /* 0x0000001f0f137c20 */ /* 0x000fe20008400000 */
[C---:B------:R-:W-:Y:S01]  /*65f0*/  @!P1 LEA R12, P3, R11.reuse, UR18, 0x1 ;  /* 0x000000120b0c9c11 */ /* 0x040fe2000f8608ff */
[----:B------:R-:W-:Y:S01]  /*6600*/  BSSY.RECONVERGENT B0, `(.L_x_24099) ;  /* 0x0000010000007945 */ /* 0x000fe20003800200 */
[----:B------:R-:W-:Y:S02]  /*6610*/  @!P1 LEA R14, P2, R16, UR18, 0x1 ;  /* 0x00000012100e9c11 */ /* 0x000fe4000f8408ff */
[----:B------:R-:W-:Y:S01]  /*6620*/  @!P1 LEA.HI.X R13, R11, UR16, R42, 0x1, P3 ;  /* 0x000000100b0d9c11 */ /* 0x000fe200098f0c2a */
[----:B------:R-:W-:Y:S01]  /*6630*/  FFMA R11, R22, 0.5, R37 ;  /* 0x3f000000160b7823 */ /* 0x000fe20000000025 */
[----:B------:R-:W-:-:S02]  /*6640*/  @!P1 LEA.HI.X R15, R16, UR16, R17, 0x1, P2 ;  /* 0x00000010100f9c11 */ /* 0x000fc400090f0c11 */
[----:B------:R-:W-:Y:S02]  /*6650*/  SHF.L.U32 R32, R32, 0x10, RZ ;  /* 0x0000001020207819 */ /* 0x000fe400000006ff */
[----:B------:R-:W-:Y:S01]  /*6660*/  F2FP.SATFINITE.E4M3.F32.PACK_AB_MERGE_C R19, RZ, R19, RZ ;  /* 0x00000013ff13723e */ /* 0x000fe200048070ff */
[----:B------:R-:W-:Y:S06]  /*6670*/  @P0 BRA `(.L_x_24100) ;  /* 0x0000000000200947 */ /* 0x000fec0003800000 */
[----:B------:R-:W-:Y:S01]  /*6680*/  MOV R23, UR29 ;  /* 0x0000001d00177c02 */ /* 0x000fe20008000f00 */
[----:B------:R-:W-:-:S04]  /*6690*/  UIMAD UR5, UR30, 0x3, URZ ;  /* 0x000000031e0578a4 */ /* 0x000fc8000f8e02ff */
[----:B------:R-:W-:-:S04]  /*66a0*/  IMAD.WIDE.U32 R26, R23, 0x3, R26 ;  /* 0x00000003171a7825 */ /* 0x000fc800078e001a */
[----:B------:R-:W-:Y:S01]  /*66b0*/  VIADD R23, R27, UR5 ;  /* 0x000000051b177c36 */ /* 0x000fe20008000000 */
[C---:B------:R-:W-:Y:S02]  /*66c0*/  LEA R22, P0, R26.reuse, UR18, 0x1 ;  /* 0x000000121a167c11 */ /* 0x040fe4000f8008ff */
[----:B------:R-:W-:Y:S02]  /*66d0*/  PRMT R27, R19, 0x7604, R10 ;  /* 0x00007604131b7816 */ /* 0x000fe4000000000a */
[----:B------:R-:W-:-:S05]  /*66e0*/  LEA.HI.X R23, R26, UR16, R23, 0x1, P0 ;  /* 0x000000101a177c11 */ /* 0x000fca00080f0c17 */
[----:B------:R0:W-:Y:S04]  /*66f0*/  STG.E.U16 desc[UR26][R22.64], R27 ;  /* 0x0000001b16007986 */ /* 0x0001e8000c10151a */
.L_x_24100:
[----:B------:R-:W-:Y:S05]  /*6700*/  BSYNC.RECONVERGENT B0 ;  /* 0x0000000000007941 */ /* 0x000fea0003800200 */
.L_x_24099:
[----:B------:R1:W-:Y:S01]  /*6710*/  @!P1 STG.E.U16 desc[UR26][R14.64], R33 ;  /* 0x000000210e009986 */ /* 0x0003e2000c10151a */
[----:B0-----:R-:W-:Y:S01]  /*6720*/  FMUL R23, R40, UR31 ;  /* 0x0000001f28177c20 */ /* 0x001fe20008400000 */
[----:B------:R-:W-:Y:S01]  /*6730*/  FMUL R22, R32, R11 ;  /* 0x0000000b20167220 */ /* 0x000fe20000400000 */
[----:B------:R-:W-:Y:S01]  /*6740*/  BSSY.RECONVERGENT B0, `(.L_x_24101) ;  /* 0x000000d000007945 */ /* 0x000fe20003800200 */
[----:B------:R1:W-:Y:S02]  /*6750*/  @!P1 STG.E.U16 desc[UR26][R12.64], R31 ;  /* 0x0000001f0c009986 */ /* 0x0003e4000c10151a */
[----:B------:R-:W-:Y:S01]  /*6760*/  FMUL R26, R22, UR31 ;  /* 0x0000001f161a7c20 */ /* 0x000fe20008400000 */
        /* <DEDUP_REMOVED lines=10> */
.L_x_24102:
[----:B------:R-:W-:Y:S05]  /*6810*/  BSYNC.RECONVERGENT B0 ;  /* 0x0000000000007941 */ /* 0x000fea0003800200 */
.L_x_24101:
[----:B------:R-:W-:Y:S01]  /*6820*/  BSSY.RECONVERGENT B0, `(.L_x_24103) ;  /* 0x000000b000007945 */ /* 0x000fe20003800200 */
[----:B------:R-:W-:-:S03]  /*6830*/  F2FP.SATFINITE.E4M3.F32.PACK_AB_MERGE_C R26, RZ, R26, RZ ;  /* 0x0000001aff1a723e */ /* 0x000fc600048070ff */
[----:B------:R-:W-:Y:S05]  /*6840*/  @P1 BRA `(.L_x_24104) ;  /* 0x0000000000201947 */ /* 0x000fea0003800000 */
[----:B0-----:R-:W-:Y:S01]  /*6850*/  MOV R11, UR29 ;  /* 0x0000001d000b7c02 */ /* 0x001fe20008000f00 */
[----:B------:R-:W-:Y:S01]  /*6860*/  UIMAD UR5, UR30, 0x3, URZ ;  /* 0x000000031e0578a4 */ /* 0x000fe2000f8e02ff */
[----:B------:R-:W-:-:S03]  /*6870*/  PRMT R9, R26, 0x7604, R9 ;  /* 0x000076041a097816 */ /* 0x000fc60000000009 */
[----:B------:R-:W-:-:S05]  /*6880*/  IMAD.WIDE.U32 R16, R11, 0x3, R16 ;  /* 0x000000030b107825 */ /* 0x000fca00078e0010 */
[----:B------:R-:W-:Y:S02]  /*6890*/  IADD3 R11, PT, PT, R17, UR5, RZ ;  /* 0x00000005110b7c10 */ /* 0x000fe4000fffe0ff */
[----:B------:R-:W-:-:S04]  /*68a0*/  LEA R10, P0, R16, UR18, 0x1 ;  /* 0x00000012100a7c11 */ /* 0x000fc8000f8008ff */
[----:B------:R-:W-:-:S05]  /*68b0*/  LEA.HI.X R11, R16, UR16, R11, 0x1, P0 ;  /* 0x00000010100b7c11 */ /* 0x000fca00080f0c0b */
[----:B------:R2:W-:Y:S04]  /*68c0*/  STG.E.U16 desc[UR26][R10.64], R9 ;  /* 0x000000090a007986 */ /* 0x0005e8000c10151a */
.L_x_24104:
[----:B------:R-:W-:Y:S05]  /*68d0*/  BSYNC.RECONVERGENT B0 ;  /* 0x0000000000007941 */ /* 0x000fea0003800200 */
.L_x_24103:
        /* <DEDUP_REMOVED lines=8> */
[----:B------:R-:W-:Y:S02]  /*6960*/  SHF.L.U32 R23, R23, 0x10, RZ ;  /* 0x0000001017177819 */ /* 0x000fe400000006ff */
[----:B------:R-:W-:-:S02]  /*6970*/  LOP3.LUT R30, R30, 0xffff, RZ, 0xc0, !PT ;  /* 0x0000ffff1e1e7812 */ /* 0x000fc400078ec0ff */
[----:B--2---:R-:W-:Y:S02]  /*6980*/  LOP3.LUT R9, R26, 0xffff, RZ, 0xc0, !PT ;  /* 0x0000ffff1a097812 */ /* 0x004fe400078ec0ff */
[----:B------:R-:W-:Y:S01]  /*6990*/  LOP3.LUT R35, R18, 0xff0000, R35, 0xf8, !PT ;  /* 0x00ff000012237812 */ /* 0x000fe200078ef823 */
[----:B------:R-:W-:Y:S01]  /*69a0*/  IMAD.SHL.U32 R18, R19, 0x1000000, RZ ;  /* 0x0100000013127824 */ /* 0x000fe200078e00ff */
[----:B------:R-:W-:Y:S02]  /*69b0*/  FMNMX3 R24, |R29|, R24, |R40|, !PT ;  /* 0x000000181d187276 */ /* 0x000fe40007800628 */
[----:B------:R-:W-:Y:S02]  /*69c0*/  LOP3.LUT R30, R30, 0xff0000, R23, 0xf8, !PT ;  /* 0x00ff00001e1e7812 */ /* 0x000fe400078ef817 */
[----:B------:R-:W-:Y:S02]  /*69d0*/  SHF.L.U32 R9, R9, 0x18, RZ ;  /* 0x0000001809097819 */ /* 0x000fe400000006ff */
[----:B------:R-:W-:-:S02]  /*69e0*/  LOP3.LUT R18, R35, R18, RZ, 0xfc, !PT ;  /* 0x0000001223127212 */ /* 0x000fc400078efcff */
[----:B------:R-:W-:Y:S02]  /*69f0*/  FMNMX3 R25, |R25|, R24, |R22|, !PT ;  /* 0x0000001819197276 */ /* 0x000fe40007800616 */
[----:B------:R-:W-:Y:S02]  /*6a00*/  LOP3.LUT R9, R30, R9, RZ, 0xfc, !PT ;  /* 0x000000091e097212 */ /* 0x000fe400078efcff */
[----:B------:R-:W-:Y:S02]  /*6a10*/  IADD3 R43, PT, PT, R43, UR14, RZ ;  /* 0x0000000e2b2b7c10 */ /* 0x000fe4000fffe0ff */
[----:B------:R-:W-:Y:S01]  /*6a20*/  IADD3 R19, PT, PT, -R3, UR14, RZ ;  /* 0x0000000e03137c10 */ /* 0x000fe2000fffe1ff */
[----:B------:R-:W-:Y:S06]  /*6a30*/  @!P0 BRA `(.L_x_24106) ;  /* 0x0000000400988947 */ /* 0x000fec0003800000 */
[----:B------:R-:W-:Y:S01]  /*6a40*/  ISETP.GE.U32.AND P1, PT, R43, 0x3, PT ;  /* 0x000000032b00780c */ /* 0x000fe20003f26070 */
[----:B------:R-:W-:Y:S01]  /*6a50*/  BSSY.RECONVERGENT B1, `(.L_x_24107) ;  /* 0x0000041000017945 */ /* 0x000fe20003800200 */
[----:B0-----:R-:W-:Y:S01]  /*6a60*/  SHF.L.U32 R10, R2, 0x3, RZ ;  /* 0x00000003020a7819 */ /* 0x001fe200000006ff */
[----:B------:R-:W-:Y:S01]  /*6a70*/  HFMA2 R24, -RZ, RZ, 0, 0 ;  /* 0x00000000ff187431 */ /* 0x000fe200000001ff */
[----:B------:R-:W-:Y:S02]  /*6a80*/  MOV R22, UR14 ;  /* 0x0000000e00167c02 */ /* 0x000fe40008000f00 */
[----:B------:R-:W-:Y:S01]  /*6a90*/  MOV R27, R4 ;  /* 0x00000004001b7202 */ /* 0x000fe20000000f00 */
[----:B-1----:R-:W-:Y:S01]  /*6aa0*/  IMAD R13, R10, UR28, RZ ;  /* 0x0000001c0a0d7c24 */ /* 0x002fe2000f8e02ff */
        /* <DEDUP_REMOVED lines=11> */
.L_x_24109:
        /* <DEDUP_REMOVED lines=15> */
[----:B------:R-:W-:-:S03]  /*6c50*/  IADD3 R30, P5, PT, R30, UR5, RZ ;  /* 0x000000051e1e7c10 */ /* 0x000fc6000ffbe0ff */
[----:B------:R-:W2:Y:S01]  /*6c60*/  @!P2 LDS R33, [R23] ;  /* 0x000000001721a984 */ /* 0x000ea20000000800 */
[----:B------:R-:W-:Y:S01]  /*6c70*/  @!P4 IMAD.X R12, RZ, RZ, R28, P6 ;  /* 0x000000ffff0cc224 */ /* 0x000fe200030e061c */
[----:B------:R-:W-:Y:S02]  /*6c80*/  IADD3.X R28, PT, PT, R28, UR8, RZ, P5, !PT ;  /* 0x000000081c1c7c10 */ /* 0x000fe4000affe4ff */
[----:B------:R-:W-:Y:S02]  /*6c90*/  @!P4 LEA R10, P6, R11, UR6, 0x2 ;  /* 0x000000060b0acc11 */ /* 0x000fe4000f8c10ff */
[----:B------:R3:W4:Y:S01]  /*6ca0*/  @!P1 LDS R35, [R23+0x4] ;  /* 0x0000040017239984 */ /* 0x0007220000000800 */
[----:B------:R-:W-:Y:S02]  /*6cb0*/  @!P3 IADD3 R13, P5, PT, R15, R30, RZ ;  /* 0x0000001e0f0db210 */ /* 0x000fe40007fbe0ff */
[----:B------:R-:W-:Y:S02]  /*6cc0*/  @!P4 LEA.HI.X R11, R11, UR4, R12, 0x2, P6 ;  /* 0x000000040b0bcc11 */ /* 0x000fe4000b0f140c */
[----:B------:R-:W-:-:S02]  /*6cd0*/  @!P3 IADD3.X R16, PT, PT, RZ, R28, RZ, P5, !PT ;  /* 0x0000001cff10b210 */ /* 0x000fc40002ffe4ff */
        /* <DEDUP_REMOVED lines=9> */
[----:B------:R-:W-:Y:S01]  /*6d70*/  @!P2 LEA.HI.X R15, R15, UR4, R16, 0x2, P5 ;  /* 0x000000040f0fac11 */ /* 0x000fe2000a8f1410 */
[----:B0-----:R0:W-:Y:S01]  /*6d80*/  @!P4 STG.E desc[UR26][R10.64], R29 ;  /* 0x0000001d0a00c986 */ /* 0x0011e2000c10191a */
[C---:B------:R-:W-:Y:S01]  /*6d90*/  @!P1 IADD3 R17, P5, PT, R27.reuse, R30, RZ ;  /* 0x0000001e1b119210 */ /* 0x040fe20007fbe0ff */
[----:B------:R-:W-:Y:S01]  /*6da0*/  VIADD R27, R27, 0x1f ;  /* 0x0000001f1b1b7836 */ /* 0x000fe20000000000 */
[----:B---3--:R-:W-:Y:S01]  /*6db0*/  IADD3 R23, PT, PT, R23, 0x10, RZ ;  /* 0x0000001017177810 */ /* 0x008fe20007ffe0ff */
[----:B-1----:R0:W-:Y:S01]  /*6dc0*/  @!P3 STG.E desc[UR26][R12.64], R31 ;  /* 0x0000001f0c00b986 */ /* 0x0021e2000c10191a */
[----:B------:R-:W-:-:S02]  /*6dd0*/  @!P1 IADD3.X R28, PT, PT, RZ, R32, RZ, P5, !PT ;  /* 0x00000020ff1c9210 */ /* 0x000fc40002ffe4ff */
        /* <DEDUP_REMOVED lines=8> */
.L_x_24108:
[----:B------:R-:W-:Y:S05]  /*6e60*/  BSYNC.RECONVERGENT B1 ;  /* 0x0000000000017941 */ /* 0x000fea0003800200 */
.L_x_24107:
        /* <DEDUP_REMOVED lines=35> */
.L_x_24106:
[----:B------:R-:W-:Y:S05]  /*70a0*/  BSYNC.RECONVERGENT B0 ;  /* 0x0000000000007941 */ /* 0x000fea0003800200 */
.L_x_24105:
[----:B------:R-:W-:Y:S01]  /*70b0*/  BAR.SYNC.DEFER_BLOCKING 0x0 ;  /* 0x0000000000007b1d */ /* 0x000fe20000010000 */
[C---:B------:R-:W-:Y:S02]  /*70c0*/  ISETP.LT.U32.AND P0, PT, R3.reuse, UR14, PT ;  /* 0x0000000e03007c0c */ /* 0x040fe4000bf01070 */
[----:B------:R-:W-:-:S03]  /*70d0*/  IADD3 R6, PT, PT, R3, R6, RZ ;  /* 0x0000000603067210 */ /* 0x000fc60007ffe0ff */
[----:B------:R-:W-:Y:S02]  /*70e0*/  BSSY.RECONVERGENT B0, `(.L_x_24110) ;  /* 0x000006a000007945 */ /* 0x000fe40003800200 */
[C---:B012---:R-:W-:Y:S02]  /*70f0*/  IMAD R13, R6.reuse, UR28, RZ ;  /* 0x0000001c060d7c24 */ /* 0x047fe4000f8e02ff */
        /* <DEDUP_REMOVED lines=10> */
[----:B------:R-:W-:Y:S02]  /*71a0*/  HFMA2 R14, -RZ, RZ, 0, 0 ;  /* 0x00000000ff0e7431 */ /* 0x000fe400000001ff */
[----:B0-----:R-:W-:Y:S01]  /*71b0*/  IMAD.IADD R20, R11, 0x1, R13 ;  /* 0x000000010b147824 */ /* 0x001fe200078e020d */
[----:B------:R-:W-:Y:S02]  /*71c0*/  MOV R18, R10 ;  /* 0x0000000a00127202 */ /* 0x000fe40000000f00 */
[----:B------:R-:W-:-:S04]  /*71d0*/  LOP3.LUT R6, R6, 0x3, RZ, 0xc0, !PT ;  /* 0x0000000306067812 */ /* 0x000fc800078ec0ff */
[----:B------:R-:W-:Y:S01]  /*71e0*/  ISETP.NE.AND P0, PT, R6, RZ, PT ;  /* 0x000000ff0600720c */ /* 0x000fe20003f05270 */
[----:B------:R-:W-:-:S12]  /*71f0*/  @!P1 BRA `(.L_x_24113) ;  /* 0x0000000000d09947 */ /* 0x000fd80003800000 */
[----:B------:R-:W-:Y:S01]  /*7200*/  IMAD R8, R36, 0x84, R5 ;  /* 0x0000008424087824 */ /* 0x000fe200078e0205 */
[----:B------:R-:W-:-:S04]  /*7210*/  IADD3 R14, PT, PT, R19, -R6, RZ ;  /* 0x80000006130e7210 */ /* 0x000fc80007ffe0ff */
[----:B------:R-:W-:Y:S02]  /*7220*/  IADD3 R39, PT, PT, R8, 0x8, R39 ;  /* 0x0000000808277810 */ /* 0x000fe40007ffe027 */
[----:B------:R-:W-:-:S07]  /*7230*/  IADD3 R5, PT, PT, -R14, RZ, RZ ;  /* 0x000000ff0e057210 */ /* 0x000fce0007ffe1ff */
.L_x_24114:
[C---:B0-----:R-:W-:Y:S01]  /*7240*/  VIADD R7, R4.reuse, 0xffffffff ;  /* 0xffffffff04077836 */ /* 0x041fe20000000000 */
[C---:B------:R-:W-:Y:S02]  /*7250*/  LOP3.LUT R9, R4.reuse, 0x1f, RZ, 0xc0, !PT ;  /* 0x0000001f04097812 */ /* 0x040fe400078ec0ff */
[C---:B------:R-:W-:Y:S02]  /*7260*/  IADD3 R8, PT, PT, R4.reuse, 0x1d, RZ ;  /* 0x0000001d04087810 */ /* 0x040fe40007ffe0ff */
        /* <DEDUP_REMOVED lines=45> */
.L_x_24113:
[----:B------:R-:W-:Y:S05]  /*7540*/  BSYNC.RECONVERGENT B1 ;  /* 0x0000000000017941 */ /* 0x000fea0003800200 */
.L_x_24112:
[----:B------:R-:W-:Y:S05]  /*7550*/  @!P0 BRA `(.L_x_24111) ;  /* 0x0000000000888947 */ /* 0x000fea0003800000 */
[----:B------:R-:W-:Y:S01]  /*7560*/  LOP3.LUT R5, R4, 0x1f, RZ, 0xc0, !PT ;  /* 0x0000001f04057812 */ /* 0x000fe200078ec0ff */
[----:B------:R-:W-:-:S03]  /*7570*/  IMAD.IADD R3, R3, 0x1, R14 ;  /* 0x0000000103037824 */ /* 0x000fc600078e020e */
[----:B------:R-:W-:Y:S02]  /*7580*/  ISETP.GE.U32.AND P0, PT, R5, UR7, PT ;  /* 0x0000000705007c0c */ /* 0x000fe4000bf06070 */
[----:B------:R-:W-:-:S11]  /*7590*/  LEA R34, R3, R34, 0x2 ;  /* 0x0000002203227211 */ /* 0x000fd600078e10ff */
[----:B------:R-:W1:Y:S01]  /*75a0*/  @!P0 LDS R3, [R34] ;  /* 0x0000000022038984 */ /* 0x000e620000000800 */
[----:B------:R-:W-:-:S04]  /*75b0*/  @!P0 IADD3 R5, P1, PT, R5, R18, RZ ;  /* 0x0000001205058210 */ /* 0x000fc80007f3e0ff */
[----:B0-----:R-:W-:Y:S02]  /*75c0*/  @!P0 IADD3.X R10, PT, PT, RZ, R20, RZ, P1, !PT ;  /* 0x00000014ff0a8210 */ /* 0x001fe40000ffe4ff */
[----:B------:R-:W-:-:S04]  /*75d0*/  @!P0 LEA R8, P1, R5, UR6, 0x2 ;  /* 0x0000000605088c11 */ /* 0x000fc8000f8210ff */
        /* <DEDUP_REMOVED lines=26> */
.L_x_24111:
[----:B------:R-:W-:Y:S05]  /*7780*/  BSYNC.RECONVERGENT B0 ;  /* 0x0000000000007941 */ /* 0x000fea0003800200 */
.L_x_24110:
        /* <DEDUP_REMOVED lines=8> */
[----:B0-----:R-:W0:Y:S01]  /*7810*/  @!P0 S2R R10, SR_CgaCtaId ;  /* 0x00000000000a8919 */ /* 0x001e220000008800 */
        /* <DEDUP_REMOVED lines=30> */
.L_x_24123:
[----:B------:R-:W-:Y:S02]  /*7a00*/  ISETP.NE.AND P0, PT, R0, RZ, PT ;  /* 0x000000ff0000720c */ /* 0x000fe40003f05270 */
[----:B-1----:R-:W-:-:S11]  /*7a10*/  FMNMX R5, R4, R5, !PT ;  /* 0x0000000504057209 */ /* 0x002fd60007800000 */
[----:B------:R-:W-:Y:S05]  /*7a20*/  @P0 BRA `(.L_x_24116) ;  /* 0x0000000000080947 */ /* 0x000fea0003800000 */
[----:B------:R-:W1:Y:S02]  /*7a30*/  LDC.64 R2, c[0x0][0x3a8] ;  /* 0x0000ea00ff027b82 */ /* 0x000e640000000a00 */
[----:B-1----:R1:W-:Y:S02]  /*7a40*/  REDG.E.MAX.S32.STRONG.GPU desc[UR26][R2.64], R5 ;  /* 0x000000050200798e */ /* 0x0023e4000d12e31a */
.L_x_24116:
[----:B------:R-:W-:Y:S05]  /*7a50*/  BSYNC B0 ;  /* 0x0000000000007941 */ /* 0x000fea0003800000 */
.L_x_24115:
        /* <DEDUP_REMOVED lines=11> */
[----:B-1----:R-:W-:Y:S05]  /*7b10*/  CALL.REL.NOINC `($__internal_571_$__cuda_sm20_rcp_rn_f32_slowpath) ;  /* 0x0000000400987944 */ /* 0x002fea0003c00000 */
[----:B------:R-:W-:Y:S05]  /*7b20*/  BRA `(.L_x_24119) ;  /* 0x0000000000147947 */ /* 0x000fea0003800000 */
.L_x_24118:
[----:B-1----:R-:W1:Y:S01]  /*7b30*/  MUFU.RCP R5, UR31 ;  /* 0x0000001f00057d08 */ /* 0x002e620008001000 */
[----:B------:R-:W-:-:S04]  /*7b40*/  IMAD.U32 R0, RZ, RZ, UR31 ;  /* 0x0000001fff007e24 */ /* 0x000fc8000f8e00ff */
[----:B-1----:R-:W-:-:S04]  /*7b50*/  FFMA R0, R5, R0, -1 ;  /* 0xbf80000005007423 */ /* 0x002fc80000000000 */
[----:B------:R-:W-:-:S04]  /*7b60*/  FADD.FTZ R0, -R0, -RZ ;  /* 0x800000ff00007221 */ /* 0x000fc80000010100 */
[----:B------:R-:W-:-:S07]  /*7b70*/  FFMA R5, R5, R0, R5 ;  /* 0x0000000005057223 */ /* 0x000fce0000000005 */
.L_x_24119:
[----:B------:R-:W1:Y:S02]  /*7b80*/  LDC.64 R2, c[0x0][0x3b0] ;  /* 0x0000ec00ff027b82 */ /* 0x000e640000000a00 */
[----:B-1----:R-:W-:Y:S01]  /*7b90*/  STG.E desc[UR26][R2.64], R5 ;  /* 0x0000000502007986 */ /* 0x002fe2000c10191a */
[----:B------:R-:W-:Y:S05]  /*7ba0*/  EXIT ;  /* 0x000000000000794d */ /* 0x000fea0003800000 */
.L_x_24117:
[----:B------:R-:W-:Y:S01]  /*7bb0*/  HFMA2 R7, -RZ, RZ, 0, 2.384185791015625e-07 ;  /* 0x00000004ff077431 */ /* 0x000fe200000001ff */
[----:B------:R-:W-:Y:S02]  /*7bc0*/  MOV R9, 0x1f ;  /* 0x0000001f00097802 */ /* 0x000fe40000000f00 */
[----:B------:R-:W-:-:S07]  /*7bd0*/  MOV R6, 0xffffffff ;  /* 0xffffffff00067802 */ /* 0x000fce0000000f00 */
[----:B01----:R-:W-:Y:S05]  /*7be0*/  WARPSYNC.COLLECTIVE R6, `(.L_x_24120) ;  /* 0x0000000006087348 */ /* 0x003fea0003c00000 */
[----:B-1----:R1:W2:Y:S02]  /*7bf0*/  SHFL.DOWN P0, R5, R2, R7, R9 ;  /* 0x0800000702057389 */ /* 0x0022a40000000009 */
[----:B012---:R-:W-:Y:S05]  /*7c00*/  ENDCOLLECTIVE ;  /* 0x000000000000791b */ /* 0x007fea0003800000 */
.L_x_24120:
[----:B------:R-:W-:Y:S01]  /*7c10*/  HFMA2 R7, -RZ, RZ, 0, 1.1920928955078125e-07 ;  /* 0x00000002ff077431 */ /* 0x000fe200000001ff */
[----:B------:R-:W-:-:S04]  /*7c20*/  MOV R3, R5 ;  /* 0x0000000500037202 */ /* 0x000fc80000000f00 */
[----:B------:R-:W-:-:S05]  /*7c30*/  FMNMX R3, R3, R2, !PT ;  /* 0x0000000203037209 */ /* 0x000fca0007800000 */
[----:B------:R-:W-:-:S07]  /*7c40*/  IMAD.MOV.U32 R2, RZ, RZ, R3 ;  /* 0x000000ffff027224 */ /* 0x000fce00078e0003 */
[----:B------:R-:W-:Y:S05]  /*7c50*/  WARPSYNC.COLLECTIVE R6, `(.L_x_24121) ;  /* 0x0000000006087348 */ /* 0x000fea0003c00000 */
[----:B------:R0:W1:Y:S02]  /*7c60*/  SHFL.DOWN P0, R5, R2, R7, R9 ;  /* 0x0800000702057389 */ /* 0x0000640000000009 */
[----:B01----:R-:W-:Y:S05]  /*7c70*/  ENDCOLLECTIVE ;  /* 0x000000000000791b */ /* 0x003fea0003800000 */
.L_x_24121:
[----:B------:R-:W-:Y:S01]  /*7c80*/  HFMA2 R7, -RZ, RZ, 0, 5.9604644775390625e-08 ;  /* 0x00000001ff077431 */ /* 0x000fe200000001ff */
[----:B------:R-:W-:-:S04]  /*7c90*/  MOV R4, R5 ;  /* 0x0000000500047202 */ /* 0x000fc80000000f00 */
[----:B------:R-:W-:-:S04]  /*7ca0*/  FMNMX R4, R3, R4, !PT ;  /* 0x0000000403047209 */ /* 0x000fc80007800000 */
[----:B------:R-:W-:-:S07]  /*7cb0*/  MOV R2, R4 ;  /* 0x0000000400027202 */ /* 0x000fce0000000f00 */
[----:B------:R-:W-:Y:S05]  /*7cc0*/  WARPSYNC.COLLECTIVE R6, `(.L_x_24122) ;  /* 0x0000000006087348 */ /* 0x000fea0003c00000 */
[----:B------:R0:W1:Y:S02]  /*7cd0*/  SHFL.DOWN P0, R5, R2, R7, R9 ;  /* 0x0800000702057389 */ /* 0x0000640000000009 */
[----:B01----:R-:W-:Y:S05]  /*7ce0*/  ENDCOLLECTIVE ;  /* 0x000000000000791b */ /* 0x003fea0003800000 */
.L_x_24122:
[----:B------:R-:W-:Y:S05]  /*7cf0*/  BRA `(.L_x_24123) ;  /* 0xfffffffc00407947 */ /* 0x000fea000383ffff */
        .weak           $__internal_570_$__cuda_sm20_div_u64
        .type           $__internal_570_$__cuda_sm20_div_u64,@function
        .size           $__internal_570_$__cuda_sm20_div_u64,($__internal_571_$__cuda_sm20_rcp_rn_f32_slowpath - $__internal_570_$__cuda_sm20_div_u64)
$__internal_570_$__cuda_sm20_div_u64:
        /* <DEDUP_REMOVED lines=71> */
[----:B------:R-:W-:Y:S11]  /*8170*/  RET.REL.NODEC R4 `(_ZN18transformer_engine6detail38cast_transpose_fused_kernel_notalignedILb0ELb1ELb0EfNS_16CTDBiasDActParamI13__nv_bfloat16S3_13__nv_fp8_e4m3fEELi2ELi4ENS_5EmptyEXadL_ZNS_5dgeluIffEET_T0_RKS6_EEEEvT3_mmm) ;  /* 0xffffff7c04a07950 */ /* 0x000ff60003c3ffff */
        .weak           $__internal_571_$__cuda_sm20_rcp_rn_f32_slowpath
        .type           $__internal_571_$__cuda_sm20_rcp_rn_f32_slowpath,@function
        .size           $__internal_571_$__cuda_sm20_rcp_rn_f32_slowpath,(.L_x_29872 - $__internal_571_$__cuda_sm20_rcp_rn_f32_slowpath)
$__internal_571_$__cuda_sm20_rcp_rn_f32_slowpath:
        /* <DEDUP_REMOVED lines=15> */
.L_x_24124:
        /* <DEDUP_REMOVED lines=33> */
.L_x_24126:
[----:B------:R0:W1:Y:S02]  /*8480*/  MUFU.RCP R2, R0 ;  /* 0x0000000000027308 */ /* 0x0000640000001000 */
.L_x_24125:
[----:B------:R-:W-:Y:S01]  /*8490*/  HFMA2 R3, -RZ, RZ, 0, 0 ;  /* 0x00000000ff037431 */ /* 0x000fe200000001ff */
[----:B-1-3--:R-:W-:Y:S02]  /*84a0*/  MOV R5, R2 ;  /* 0x0000000200057202 */ /* 0x00afe40000000f00 */
[----:B------:R-:W-:-:S04]  /*84b0*/  MOV R2, R7 ;  /* 0x0000000700027202 */ /* 0x000fc80000000f00 */
[----:B0-2---:R-:W-:Y:S05]  /*84c0*/  RET.REL.NODEC R2 `(_ZN18transformer_engine6detail38cast_transpose_fused_kernel_notalignedILb0ELb1ELb0EfNS_16CTDBiasDActParamI13__nv_bfloat16S3_13__nv_fp8_e4m3fEELi2ELi4ENS_5EmptyEXadL_ZNS_5dgeluIffEET_T0_RKS6_EEEEvT3_mmm) ;  /* 0xffffff7802cc7950 */ /* 0x005fea0003c3ffff */
.L_x_24127:
        /* <DEDUP_REMOVED lines=11> */
.L_x_29872:


//--------------------- .text._ZN18transformer_engine6detail38cast_transpose_fused_kernel_notalignedILb0ELb1ELb0EfNS_16CTDBiasDActParamI13__nv_bfloat16S3_13__nv_fp8_e5m2fEELi2ELi4ENS_5EmptyEXadL_ZNS_5dgeluIffEET_T0_RKS6_EEEEvT3_mmm --------------------------
	.section	.text._ZN18transformer_engine6detail38cast_transpose_fused_kernel_notalignedILb0ELb1ELb0EfNS_16CTDBiasDActParamI13__nv_bfloat16S3_13__nv_fp8_e5m2fEELi2ELi4ENS_5EmptyEXadL_ZNS_5dgeluIffEET_T0_RKS6_EEEEvT3_mmm,"ax",@progbits
	.align	128
        .global         _ZN18transformer_engine6detail38cast_transpose_fused_kernel_notalignedILb0ELb1ELb0EfNS_16CTDBiasDActParamI13__nv_bfloat16S3_13__nv_fp8_e5m2fEELi2ELi4ENS_5EmptyEXadL_ZNS_5dgeluIffEET_T0_RKS6_EEEEvT3_mmm
        .type           _ZN18transformer_engine6detail38cast_transpose_fused_kernel_notalignedILb0ELb1ELb0EfNS_16CTDBiasDActParamI13__nv_bfloat16S3_13__nv_fp8_e5m2fEELi2ELi4ENS_5EmptyEXadL_ZNS_5dgeluIffEET_T0_RKS6_EEEEvT3_mmm,@function
        .size           _ZN18transformer_engine6detail38cast_transpose_fused_kernel_notalignedILb0ELb1ELb0EfNS_16CTDBiasDActParamI13__nv_bfloat16S3_13__nv_fp8_e5m2fEELi2ELi4ENS_5EmptyEXadL_ZNS_5dgeluIffEET_T0_RKS6_EEEEvT3_mmm,(.L_x_29874 - _ZN18transformer_engine6detail38cast_transpose_fused_kernel_notalignedILb0ELb1ELb0EfNS_16CTDBiasDActParamI13__nv_bfloat16S3_13__nv_fp8_e5m2fEELi2ELi4ENS_5EmptyEXadL_ZNS_5dgeluIffEET_T0_RKS6_EEEEvT3_mmm)
        .other          _ZN18transformer_engine6detail38cast_transpose_fused_kernel_notalignedILb0ELb1ELb0EfNS_16CTDBiasDActParamI13__nv_bfloat16S3_13__nv_fp8_e5m2fEELi2ELi4ENS_5EmptyEXadL_ZNS_5dgeluIffEET_T0_RKS6_EEEEvT3_mmm,@"STO_CUDA_ENTRY STV_DEFAULT"
_ZN18transformer_engine6detail38cast_transpose_fused_kernel_notalignedILb0ELb1ELb0EfNS_16CTDBiasDActParamI13__nv_bfloat16S3_13__nv_fp8_e5m2fEELi2ELi4ENS_5EmptyEXadL_ZNS_5dgeluIffEET_T0_RKS6_EEEEvT3_mmm:
.text._ZN18transformer_engine6detail38cast_transpose_fused_kernel_notalignedILb0ELb1ELb0EfNS_16CTDBiasDActParamI13__nv_bfloat16S3_13__nv_fp8_e5m2fEELi2ELi4ENS_5EmptyEXadL_ZNS_5dgeluIffEET_T0_RKS6_EEEEvT3_mmm:
        /* <DEDUP_REMOVED lines=43> */
.L_x_24128:
[----:B------:R-:W-:-:S07]  /*02b0*/  MOV R6, 0x2d0 ;  /* 0x000002d000067802 */ /* 0x000fce0000000f00 */
[----:B------:R-:W-:Y:S05]  /*02c0*/  CALL.REL.NOINC `($__internal_572_$__cuda_sm20_div_u64) ;  /* 0x00000078008c7944 */ /* 0x000fea0003c00000 */
        /* <DEDUP_REMOVED lines=11> */
.L_x_24129:
        /* <DEDUP_REMOVED lines=387> */
[----:B------:R-:W-:Y:S02]  /*1bb0*/  F2FP.SATFINITE.E5M2.F32.PACK_AB_MERGE_C R37, RZ, R37, RZ ;  /* 0x00000025ff25723e */ /* 0x000fe400048060ff */
[----:B------:R-:W-:Y:S02]  /*1bc0*/  @!P1 LEA R14, P2, R8, UR18, 0x1 ;  /* 0x00000012080e9c11 */ /* 0x000fe4000f8408ff */
[----:B------:R-:W-:Y:S01]  /*1bd0*/  F2FP.SATFINITE.E5M2.F32.PACK_AB_MERGE_C R24, RZ, R24, RZ ;  /* 0x00000018ff18723e */ /* 0x000fe200048060ff */
        /* <DEDUP_REMOVED lines=23> */
[----:B------:R-:W-:-:S03]  /*1d50*/  F2FP.SATFINITE.E5M2.F32.PACK_AB_MERGE_C R25, RZ, R25, RZ ;  /* 0x00000019ff19723e */ /* 0x000fc600048060ff */
[----:B------:R-:W0:Y:S01]  /*1d60*/  MUFU.EX2 R40, R40 ;  /* 0x0000002800287308 */ /* 0x000e220000000800 */
[----:B------:R-:W-:Y:S01]  /*1d70*/  F2FP.SATFINITE.E5M2.F32.PACK_AB_MERGE_C R20, RZ, R20, RZ ;  /* 0x00000014ff14723e */ /* 0x000fe200048060ff */
        /* <DEDUP_REMOVED lines=234> */
[----:B------:R-:W-:-:S02]  /*2c20*/  F2FP.SATFINITE.E5M2.F32.PACK_AB_MERGE_C R5, RZ, R5, RZ ;  /* 0x00000005ff05723e */ /* 0x000fc400048060ff */
[----:B------:R-:W-:Y:S01]  /*2c30*/  F2FP.SATFINITE.E5M2.F32.PACK_AB_MERGE_C R12, RZ, R12, RZ ;  /* 0x0000000cff0c723e */ /* 0x000fe200048060ff */
        /* <DEDUP_REMOVED lines=9> */
.L_x_24131:
[----:B------:R-:W-:Y:S05]  /*2cd0*/  BSYNC.RECONVERGENT B0 ;  /* 0x0000000000007941 */ /* 0x000fea0003800200 */
.L_x_24130:
[----:B------:R-:W-:Y:S01]  /*2ce0*/  BSSY.RECONVERGENT B0, `(.L_x_24132) ;  /* 0x000000f000007945 */ /* 0x000fe20003800200 */
[----:B------:R-:W-:Y:S01]  /*2cf0*/  FMUL R28, R14, R14 ;  /* 0x0000000e0e1c7220 */ /* 0x000fe20000400000 */
[----:B------:R-:W-:Y:S02]  /*2d00*/  F2FP.SATFINITE.E5M2.F32.PACK_AB_MERGE_C R16, RZ, R16, RZ ;  /* 0x00000010ff10723e */ /* 0x000fe400048060ff */
[----:B0-----:R-:W-:Y:S01]  /*2d10*/  F2FP.SATFINITE.E5M2.F32.PACK_AB_MERGE_C R7, RZ, R45, RZ ;  /* 0x0000002dff07723e */ /* 0x001fe200048060ff */
        /* <DEDUP_REMOVED lines=11> */
.L_x_24133:
[----:B------:R-:W-:Y:S05]  /*2dd0*/  BSYNC.RECONVERGENT B0 ;  /* 0x0000000000007941 */ /* 0x000fea0003800200 */
.L_x_24132:
        /* <DEDUP_REMOVED lines=128> */
[----:B------:R-:W-:Y:S02]  /*35e0*/  F2FP.SATFINITE.E5M2.F32.PACK_AB_MERGE_C R34, RZ, R34, RZ ;  /* 0x00000022ff22723e */ /* 0x000fe400048060ff */
[----:B0-----:R-:W-:Y:S01]  /*35f0*/  SHF.L.U32 R23, R32, 0x10, RZ ;  /* 0x0000001020177819 */ /* 0x001fe200000006ff */
[----:B------:R0:W5:Y:S01]  /*3600*/  @P1 LDG.E R21, desc[UR26][R10.64] ;  /* 0x0000001a0a151981 */ /* 0x000162000c1e1900 */
[----:B------:R-:W-:-:S02]  /*3610*/  @!P0 LEA R44, P2, R18, UR18, 0x1 ;  /* 0x00000012122c8c11 */ /* 0x000fc4000f8408ff */
[----:B------:R-:W-:Y:S01]  /*3620*/  F2FP.SATFINITE.E5M2.F32.PACK_AB_MERGE_C R17, RZ, R43, RZ ;  /* 0x0000002bff11723e */ /* 0x000fe200048060ff */
        /* <DEDUP_REMOVED lines=11> */
[----:B------:R-:W-:Y:S02]  /*36e0*/  F2FP.SATFINITE.E5M2.F32.PACK_AB_MERGE_C R26, RZ, R26, RZ ;  /* 0x0000001aff1a723e */ /* 0x000fe400048060ff */
[----:B------:R-:W-:Y:S02]  /*36f0*/  F2FP.SATFINITE.E5M2.F32.PACK_AB_MERGE_C R39, RZ, R40, RZ ;  /* 0x00000028ff27723e */ /* 0x000fe400048060ff */
        /* <DEDUP_REMOVED lines=8> */
[----:B------:R-:W-:Y:S01]  /*3780*/  F2FP.SATFINITE.E5M2.F32.PACK_AB_MERGE_C R36, RZ, R32, RZ ;  /* 0x00000020ff24723e */ /* 0x000fe200048060ff */
[----:B0-----:R-:W-:-:S05]  /*3790*/  FMUL R11, R41, UR31 ;  /* 0x0000001f290b7c20 */ /* 0x001fca0008400000 */
[----:B------:R-:W-:Y:S02]  /*37a0*/  F2FP.SATFINITE.E5M2.F32.PACK_AB_MERGE_C R11, RZ, R11, RZ ;  /* 0x0000000bff0b723e */ /* 0x000fe400048060ff */
        /* <DEDUP_REMOVED lines=19> */
.L_x_24135:
[----:B------:R-:W-:Y:S05]  /*38e0*/  BSYNC.RECONVERGENT B0 ;  /* 0x0000000000007941 */ /* 0x000fea0003800200 */
.L_x_24134:
        /* <DEDUP_REMOVED lines=8> */
[----:B------:R-:W-:Y:S02]  /*3970*/  F2FP.SATFINITE.E5M2.F32.PACK_AB_MERGE_C R27, RZ, R27, RZ ;  /* 0x0000001bff1b723e */ /* 0x000fe400048060ff */
[----:B------:R-:W-:Y:S01]  /*3980*/  FMUL R23, R23, R40 ;  /* 0x0000002817177220 */ /* 0x000fe20000400000 */
[----:B------:R-:W-:Y:S01]  /*3990*/  F2FP.SATFINITE.E5M2.F32.PACK_AB_MERGE_C R8, RZ, R8, RZ ;  /* 0x00000008ff08723e */ /* 0x000fe200048060ff */
        /* <DEDUP_REMOVED lines=9> */
.L_x_24137:
[----:B------:R-:W-:Y:S05]  /*3a30*/  BSYNC.RECONVERGENT B0 ;  /* 0x0000000000007941 */ /* 0x000fea0003800200 */
.L_x_24136:
        /* <DEDUP_REMOVED lines=336> */
[----:B------:R-:W-:Y:S01]  /*4f40*/  F2FP.SATFINITE.E5M2.F32.PACK_AB_MERGE_C R9, RZ, R9, RZ ;  /* 0x00000009ff09723e */ /* 0x000fe200048060ff */
[----:B------:R-:W-:Y:S01]  /*4f50*/  FMUL R18, R41, UR31 ;  /* 0x0000001f29127c20 */ /* 0x000fe20008400000 */
[----:B------:R-:W-:Y:S01]  /*4f60*/  F2FP.SATFINITE.E5M2.F32.PACK_AB_MERGE_C R10, RZ, R10, RZ ;  /* 0x0000000aff0a723e */ /* 0x000fe200048060ff */
[----:B------:R-:W-:Y:S01]  /*4f70*/  FMUL R31, R24, R31 ;  /* 0x0000001f181f7220 */ /* 0x000fe20000400000 */
[----:B------:R-:W-:-:S02]  /*4f80*/  @!P0 LEA R28, P1, R26, UR18, 0x1 ;  /* 0x000000121a1c8c11 */ /* 0x000fc4000f8208ff */
[----:B------:R-:W-:Y:S02]  /*4f90*/  @!P0 PRMT R21, R10, 0x7604, R9 ;  /* 0x000076040a158816 */ /* 0x000fe40000000009 */
[C---:B------:R-:W-:Y:S02]  /*4fa0*/  @!P0 LEA.HI.X R29, R26.reuse, UR16, R27, 0x1, P1 ;  /* 0x000000101a1d8c11 */ /* 0x040fe400088f0c1b */
[----:B------:R-:W-:Y:S02]  /*4fb0*/  @!P0 IADD3 R25, P1, PT, R26, UR29, RZ ;  /* 0x0000001d1a198c10 */ /* 0x000fe4000ff3e0ff */
[----:B------:R-:W-:Y:S01]  /*4fc0*/  F2FP.SATFINITE.E5M2.F32.PACK_AB_MERGE_C R41, RZ, R40, RZ ;  /* 0x00000028ff29723e */ /* 0x000fe200048060ff */
[----:B------:R0:W-:Y:S01]  /*4fd0*/  @!P0 STG.E.U16 desc[UR26][R28.64], R21 ;  /* 0x000000151c008986 */ /* 0x0001e2000c10151a */
[----:B------:R-:W-:Y:S02]  /*4fe0*/  @!P0 IADD3.X R40, PT, PT, R27, UR30, RZ, P1, !PT ;  /* 0x0000001e1b288c10 */ /* 0x000fe40008ffe4ff */
[----:B------:R-:W-:-:S02]  /*4ff0*/  F2FP.SATFINITE.E5M2.F32.PACK_AB_MERGE_C R18, RZ, R18, RZ ;  /* 0x00000012ff12723e */ /* 0x000fc400048060ff */
        /* <DEDUP_REMOVED lines=106> */
[----:B------:R-:W-:Y:S01]  /*56a0*/  F2FP.SATFINITE.E5M2.F32.PACK_AB_MERGE_C R14, RZ, R14, RZ ;  /* 0x0000000eff0e723e */ /* 0x000fe200048060ff */
[----:B------:R-:W-:Y:S01]  /*56b0*/  FMUL R15, R15, R40 ;  /* 0x000000280f0f7220 */ /* 0x000fe20000400000 */
[----:B------:R-:W-:-:S02]  /*56c0*/  LEA R18, R18, R41, 0x8 ;  /* 0x0000002912127211 */ /* 0x000fc400078e40ff */
[----:B------:R-:W-:Y:S02]  /*56d0*/  SHF.L.U32 R40, R14, 0x10, RZ ;  /* 0x000000100e287819 */ /* 0x000fe400000006ff */
[----:B------:R-:W-:Y:S01]  /*56e0*/  FMNMX3 R33, |R34|, R33, |R15|, !PT ;  /* 0x0000002122217276 */ /* 0x000fe2000780060f */
[C---:B------:R-:W-:Y:S01]  /*56f0*/  FMUL R34, R9.reuse, 0.10703222453594207764 ;  /* 0x3ddb33b609227820 */ /* 0x040fe20000400000 */
[----:B------:R-:W-:Y:S02]  /*5700*/  LOP3.LUT R43, R40, 0xff0000, RZ, 0xc0, !PT ;  /* 0x00ff0000282b7812 */ /* 0x000fe400078ec0ff */
[----:B------:R-:W-:Y:S01]  /*5710*/  F2FP.SATFINITE.E5M2.F32.PACK_AB_MERGE_C R10, RZ, R10, RZ ;  /* 0x0000000aff0a723e */ /* 0x000fe200048060ff */
        /* <DEDUP_REMOVED lines=182> */
[----:B------:R-:W-:Y:S01]  /*6280*/  F2FP.SATFINITE.E5M2.F32.PACK_AB_MERGE_C R33, RZ, R9, RZ ;  /* 0x00000009ff21723e */ /* 0x000fe200048060ff */
[----:B------:R-:W-:Y:S01]  /*6290*/  FMUL R25, R25, R30 ;  /* 0x0000001e19197220 */ /* 0x000fe20000400000 */
[----:B------:R-:W-:Y:S01]  /*62a0*/  FMNMX3 R24, |R12|, R24, |R11|, !PT ;  /* 0x000000180c187276 */ /* 0x000fe2000780060b */
[----:B------:R-:W-:Y:S01]  /*62b0*/  FMUL R16, R16, UR31 ;  /* 0x0000001f10107c20 */ /* 0x000fe20008400000 */
[----:B------:R-:W-:Y:S01]  /*62c0*/  F2FP.SATFINITE.E5M2.F32.PACK_AB_MERGE_C R28, RZ, R28, RZ ;  /* 0x0000001cff1c723e */ /* 0x000fe200048060ff */
[----:B------:R-:W-:Y:S01]  /*62d0*/  FMUL R11, R11, UR31 ;  /* 0x0000001f0b0b7c20 */ /* 0x000fe20008400000 */
[----:B------:R-:W-:-:S02]  /*62e0*/  LOP3.LUT R12, R33, 0xff, RZ, 0xc0, !PT ;  /* 0x000000ff210c7812 */ /* 0x000fc400078ec0ff */
[----:B------:R-:W-:Y:S01]  /*62f0*/  F2FP.SATFINITE.E5M2.F32.PACK_AB_MERGE_C R31, RZ, R31, RZ ;  /* 0x0000001fff1f723e */ /* 0x000fe200048060ff */
[----:B------:R-:W-:Y:S01]  /*6300*/  IMAD.U32 R9, R28, 0x10000, RZ ;  /* 0x000100001c097824 */ /* 0x000fe200078e00ff */
[----:B------:R-:W-:Y:S02]  /*6310*/  SHF.L.U32 R30, R35, 0x2, RZ ;  /* 0x00000002231e7819 */ /* 0x000fe400000006ff */
[----:B------:R-:W-:Y:S02]  /*6320*/  LEA R17, R31, R12, 0x8 ;  /* 0x0000000c1f117211 */ /* 0x000fe400078e40ff */
[----:B------:R-:W-:Y:S01]  /*6330*/  LOP3.LUT R12, R9, 0xff0000, RZ, 0xc0, !PT ;  /* 0x00ff0000090c7812 */ /* 0x000fe200078ec0ff */
[----:B------:R-:W-:Y:S01]  /*6340*/  FMUL R9, R25, UR31 ;  /* 0x0000001f19097c20 */ /* 0x000fe20008400000 */
[----:B------:R-:W-:Y:S02]  /*6350*/  F2FP.SATFINITE.E5M2.F32.PACK_AB_MERGE_C R16, RZ, R16, RZ ;  /* 0x00000010ff10723e */ /* 0x000fe400048060ff */
[----:B------:R-:W-:-:S02]  /*6360*/  LOP3.LUT R17, R12, 0xffff, R17, 0xf8, !PT ;  /* 0x0000ffff0c117812 */ /* 0x000fc400078ef811 */
[----:B------:R-:W-:Y:S02]  /*6370*/  F2FP.SATFINITE.E5M2.F32.PACK_AB_MERGE_C R9, RZ, R9, RZ ;  /* 0x00000009ff09723e */ /* 0x000fe400048060ff */
[----:B------:R-:W-:Y:S02]  /*6380*/  @!P1 PRMT R33, R16, 0x7604, R33 ;  /* 0x0000760410219816 */ /* 0x000fe40000000021 */
[----:B------:R-:W-:Y:S02]  /*6390*/  LOP3.LUT R12, R9, 0xffff, RZ, 0xc0, !PT ;  /* 0x0000ffff090c7812 */ /* 0x000fe400078ec0ff */
[----:B------:R-:W-:Y:S02]  /*63a0*/  F2FP.SATFINITE.E5M2.F32.PACK_AB_MERGE_C R11, RZ, R11, RZ ;  /* 0x0000000bff0b723e */ /* 0x000fe400048060ff */
        /* <DEDUP_REMOVED lines=20> */
[----:B------:R-:W-:Y:S01]  /*64f0*/  F2FP.SATFINITE.E5M2.F32.PACK_AB_MERGE_C R35, RZ, R35, RZ ;  /* 0x00000023ff23723e */ /* 0x000fe200048060ff */
        /* <DEDUP_REMOVED lines=9> */
.L_x_24139:
[----:B------:R-:W-:Y:S05]  /*6590*/  BSYNC.RECONVERGENT B0 ;  /* 0x0000000000007941 */ /* 0x000fea0003800200 */
.L_x_24138:
        /* <DEDUP_REMOVED lines=12> */
[----:B------:R-:W-:Y:S01]  /*6660*/  F2FP.SATFINITE.E5M2.F32.PACK_AB_MERGE_C R19, RZ, R19, RZ ;  /* 0x00000013ff13723e */ /* 0x000fe200048060ff */
        /* <DEDUP_REMOVED lines=9> */
.L_x_24141:
[----:B------:R-:W-:Y:S05]  /*6700*/  BSYNC.RECONVERGENT B0 ;  /* 0x0000000000007941 */ /* 0x000fea0003800200 */
.L_x_24140:
[----:B------:R1:W-:Y:S01]  /*6710*/  @!P1 STG.E.U16 desc[UR26][R14.64], R33 ;  /* 0x000000210e009986 */ /* 0x0003e2000c10151a */
[----:B0-----:R-:W-:Y:S01]  /*6720*/  FMUL R23, R40, UR31 ;  /* 0x0000001f28177c20 */ /* 0x001fe20008400000 */
[----:B------:R-:W-:Y:S01]  /*6730*/  FMUL R22, R32, R11 ;  /* 0x0000000b20167220 */ /* 0x000fe20000400000 */
[----:B------:R-:W-:Y:S01]  /*6740*/  BSSY.RECONVERGENT B0, `(.L_x_24142) ;  /* 0x000000d000007945 */ /* 0x000fe20003800200 */
[----:B------:R1:W-:Y:S02]  /*6750*/  @!P1 STG.E.U16 desc[UR26][R12.64], R31 ;  /* 0x0000001f0c009986 */ /* 0x0003e4000c10151a */
[----:B------:R-:W-:Y:S01]  /*6760*/  FMUL R26, R22, UR31 ;  /* 0x0000001f161a7c20 */ /* 0x000fe20008400000 */
        /* <DEDUP_REMOVED lines=10> */
.L_x_24143:
[----:B------:R-:W-:Y:S05]  /*6810*/  BSYNC.RECONVERGENT B0 ;  /* 0x0000000000007941 */ /* 0x000fea0003800200 */
.L_x_24142:
[----:B------:R-:W-:Y:S01]  /*6820*/  BSSY.RECONVERGENT B0, `(.L_x_24144) ;  /* 0x000000b000007945 */ /* 0x000fe20003800200 */
[----:B------:R-:W-:-:S03]  /*6830*/  F2FP.SATFINITE.E5M2.F32.PACK_AB_MERGE_C R26, RZ, R26, RZ ;  /* 0x0000001aff1a723e */ /* 0x000fc600048060ff */
        /* <DEDUP_REMOVED lines=9> */
.L_x_24145:
[----:B------:R-:W-:Y:S05]  /*68d0*/  BSYNC.RECONVERGENT B0 ;  /* 0x0000000000007941 */ /* 0x000fea0003800200 */
.L_x_24144:
        /* <DEDUP_REMOVED lines=40> */
.L_x_24150:
        /* <DEDUP_REMOVED lines=48> */
.L_x_24149:
[----:B------:R-:W-:Y:S05]  /*6e60*/  BSYNC.RECONVERGENT B1 ;  /* 0x0000000000017941 */ /* 0x000fea0003800200 */
.L_x_24148:
        /* <DEDUP_REMOVED lines=35> */
.L_x_24147:
[----:B------:R-:W-:Y:S05]  /*70a0*/  BSYNC.RECONVERGENT B0 ;  /* 0x0000000000007941 */ /* 0x000fea0003800200 */
.L_x_24146:
        /* <DEDUP_REMOVED lines=25> */
.L_x_24155:
        /* <DEDUP_REMOVED lines=48> */
.L_x_24154:
[----:B------:R-:W-:Y:S05]  /*7540*/  BSYNC.RECONVERGENT B1 ;  /* 0x0000000000017941 */ /* 0x000fea0003800200 */
.L_x_24153:
        /* <DEDUP_REMOVED lines=35> */
.L_x_24152:
[----:B------:R-:W-:Y:S05]  /*7780*/  BSYNC.RECONVERGENT B0 ;  /* 0x0000000000007941 */ /* 0x000fea0003800200 */
.L_x_24151:
        /* <DEDUP_REMOVED lines=39> */
.L_x_24164:
[----:B------:R-:W-:Y:S02]  /*7a00*/  ISETP.NE.AND P0, PT, R0, RZ, PT ;  /* 0x000000ff0000720c */ /* 0x000fe40003f05270 */
[----:B-1----:R-:W-:-:S11]  /*7a10*/  FMNMX R5, R4, R5, !PT ;  /* 0x0000000504057209 */ /* 0x002fd60007800000 */
[----:B------:R-:W-:Y:S05]  /*7a20*/  @P0 BRA `(.L_x_24157) ;  /* 0x0000000000080947 */ /* 0x000fea0003800000 */
[----:B------:R-:W1:Y:S02]  /*7a30*/  LDC.64 R2, c[0x0][0x3a8] ;  /* 0x0000ea00ff027b82 */ /* 0x000e640000000a00 */
[----:B-1----:R1:W-:Y:S02]  /*7a40*/  REDG.E.MAX.S32.STRONG.GPU desc[UR26][R2.64], R5 ;  /* 0x000000050200798e */ /* 0x0023e4000d12e31a */
.L_x_24157:
[----:B------:R-:W-:Y:S05]  /*7a50*/  BSYNC B0 ;  /* 0x0000000000007941 */ /* 0x000fea0003800000 */
.L_x_24156:
        /* <DEDUP_REMOVED lines=11> */
[----:B-1----:R-:W-:Y:S05]  /*7b10*/  CALL.REL.NOINC `($__internal_573_$__cuda_sm20_rcp_rn_f32_slowpath) ;  /* 0x0000000400987944 */ /* 0x002fea0003c00000 */
[----:B------:R-:W-:Y:S05]  /*7b20*/  BRA `(.L_x_24160) ;  /* 0x0000000000147947 */ /* 0x000fea0003800000 */
.L_x_24159:
[----:B-1----:R-:W1:Y:S01]  /*7b30*/  MUFU.RCP R5, UR31 ;  /* 0x0000001f00057d08 */ /* 0x002e620008001000 */
[----:B------:R-:W-:-:S04]  /*7b40*/  IMAD.U32 R0, RZ, RZ, UR31 ;  /* 0x0000001fff007e24 */ /* 0x000fc8000f8e00ff */
[----:B-1----:R-:W-:-:S04]  /*7b50*/  FFMA R0, R5, R0, -1 ;  /* 0xbf80000005007423 */ /* 0x002fc80000000000 */
[----:B------:R-:W-:-:S04]  /*7b60*/  FADD.FTZ R0, -R0, -RZ ;  /* 0x800000ff00007221 */ /* 0x000fc80000010100 */
[----:B------:R-:W-:-:S07]  /*7b70*/  FFMA R5, R5, R0, R5 ;  /* 0x0000000005057223 */ /* 0x000fce0000000005 */
.L_x_24160:
[----:B------:R-:W1:Y:S02]  /*7b80*/  LDC.64 R2, c[0x0][0x3b0] ;  /* 0x0000ec00ff027b82 */ /* 0x000e640000000a00 */
[----:B-1----:R-:W-:Y:S01]  /*7b90*/  STG.E desc[UR26][R2.64], R5 ;  /* 0x0000000502007986 */ /* 0x002fe2000c10191a */
[----:B------:R-:W-:Y:S05]  /*7ba0*/  EXIT ;  /* 0x000000000000794d */ /* 0x000fea0003800000 */
.L_x_24158:
[----:B------:R-:W-:Y:S01]  /*7bb0*/  HFMA2 R7, -RZ, RZ, 0, 2.384185791015625e-07 ;  /* 0x00000004ff077431 */ /* 0x000fe200000001ff */
[----:B------:R-:W-:Y:S02]  /*7bc0*/  MOV R9, 0x1f ;  /* 0x0000001f00097802 */ /* 0x000fe40000000f00 */
[----:B------:R-:W-:-:S07]  /*7bd0*/  MOV R6, 0xffffffff ;  /* 0xffffffff00067802 */ /* 0x000fce0000000f00 */
[----:B01----:R-:W-:Y:S05]  /*7be0*/  WARPSYNC.COLLECTIVE R6, `(.L_x_24161) ;  /* 0x0000000006087348 */ /* 0x003fea0003c00000 */
[----:B-1----:R1:W2:Y:S02]  /*7bf0*/  SHFL.DOWN P0, R5, R2, R7, R9 ;  /* 0x0800000702057389 */ /* 0x0022a40000000009 */
[----:B012---:R-:W-:Y:S05]  /*7c00*/  ENDCOLLECTIVE ;  /* 0x000000000000791b */ /* 0x007fea0003800000 */
.L_x_24161:
[----:B------:R-:W-:Y:S01]  /*7c10*/  HFMA2 R7, -RZ, RZ, 0, 1.1920928955078125e-07 ;  /* 0x00000002ff077431 */ /* 0x000fe200000001ff */
[----:B------:R-:W-:-:S04]  /*7c20*/  MOV R3, R5 ;  /* 0x0000000500037202 */ /* 0x000fc80000000f00 */
[----:B------:R-:W-:-:S05]  /*7c30*/  FMNMX R3, R3, R2, !PT ;  /* 0x0000000203037209 */ /* 0x000fca0007800000 */
[----:B------:R-:W-:-:S07]  /*7c40*/  IMAD.MOV.U32 R2, RZ, RZ, R3 ;  /* 0x000000ffff027224 */ /* 0x000fce00078e0003 */
[----:B------:R-:W-:Y:S05]  /*7c50*/  WARPSYNC.COLLECTIVE R6, `(.L_x_24162) ;  /* 0x0000000006087348 */ /* 0x000fea0003c00000 */
[----:B------:R0:W1:Y:S02]  /*7c60*/  SHFL.DOWN P0, R5, R2, R7, R9 ;  /* 0x0800000702057389 */ /* 0x0000640000000009 */
[----:B01----:R-:W-:Y:S05]  /*7c70*/  ENDCOLLECTIVE ;  /* 0x000000000000791b */ /* 0x003fea0003800000 */
.L_x_24162:
[----:B------:R-:W-:Y:S01]  /*7c80*/  HFMA2 R7, -RZ, RZ, 0, 5.9604644775390625e-08 ;  /* 0x00000001ff077431 */ /* 0x000fe200000001ff */
[----:B------:R-:W-:-:S04]  /*7c90*/  MOV R4, R5 ;  /* 0x0000000500047202 */ /* 0x000fc80000000f00 */
[----:B------:R-:W-:-:S04]  /*7ca0*/  FMNMX R4, R3, R4, !PT ;  /* 0x0000000403047209 */ /* 0x000fc80007800000 */
[----:B------:R-:W-:-:S07]  /*7cb0*/  MOV R2, R4 ;  /* 0x0000000400027202 */ /* 0x000fce0000000f00 */
[----:B------:R-:W-:Y:S05]  /*7cc0*/  WARPSYNC.COLLECTIVE R6, `(.L_x_24163) ;  /* 0x0000000006087348 */ /* 0x000fea0003c00000 */
[----:B------:R0:W1:Y:S02]  /*7cd0*/  SHFL.DOWN P0, R5, R2, R7, R9 ;  /* 0x0800000702057389 */ /* 0x0000640000000009 */
[----:B01----:R-:W-:Y:S05]  /*7ce0*/  ENDCOLLECTIVE ;  /* 0x000000000000791b */ /* 0x003fea0003800000 */
.L_x_24163:
[----:B------:R-:W-:Y:S05]  /*7cf0*/  BRA `(.L_x_24164) ;  /* 0xfffffffc00407947 */ /* 0x000fea000383ffff */
        .weak           $__internal_572_$__cuda_sm20_div_u64
        .type           $__internal_572_$__cuda_sm20_div_u64,@function
        .size           $__internal_572_$__cuda_sm20_div_u64,($__internal_573_$__cuda_sm20_rcp_rn_f32_slowpath - $__internal_572_$__cuda_sm20_div_u64)
$__internal_572_$__cuda_sm20_div_u64:
        /* <DEDUP_REMOVED lines=71> */
[----:B------:R-:W-:Y:S11]  /*8170*/  RET.REL.NODEC R4 `(_ZN18transformer_engine6detail38cast_transpose_fused_kernel_notalignedILb0ELb1ELb0EfNS_16CTDBiasDActParamI13__nv_bfloat16S3_13__nv_fp8_e5m2fEELi2ELi4ENS_5EmptyEXadL_ZNS_5dgeluIffEET_T0_RKS6_EEEEvT3_mmm) ;  /* 0xffffff7c04a07950 */ /* 0x000ff60003c3ffff */
        .weak           $__internal_573_$__cuda_sm20_rcp_rn_f32_slowpath
        .type           $__internal_573_$__cuda_sm20_rcp_rn_f32_slowpath,@function
        .size           $__internal_573_$__cuda_sm20_rcp_rn_f32_slowpath,(.L_x_29874 - $__internal_573_$__cuda_sm20_rcp_rn_f32_slowpath)
$__internal_573_$__cuda_sm20_rcp_rn_f32_slowpath:
        /* <DEDUP_REMOVED lines=15> */
.L_x_24165:
        /* <DEDUP_REMOVED lines=33> */
.L_x_24167:
[----:B------:R0:W1:Y:S02]  /*8480*/  MUFU.RCP R2, R0 ;  /* 0x0000000000027308 */ /* 0x0000640000001000 */
.L_x_24166:
[----:B------:R-:W-:Y:S01]  /*8490*/  HFMA2 R3, -RZ, RZ, 0, 0 ;  /* 0x00000000ff037431 */ /* 0x000fe200000001ff */
[----:B-1-3--:R-:W-:Y:S02]  /*84a0*/  MOV R5, R2 ;  /* 0x0000000200057202 */ /* 0x00afe40000000f00 */
[----:B------:R-:W-:-:S04]  /*84b0*/  MOV R2, R7 ;  /* 0x0000000700027202 */ /* 0x000fc80000000f00 */
[----:B0-2---:R-:W-:Y:S05]  /*84c0*/  RET.REL.NODEC R2 `(_ZN18transformer_engine6detail38cast_transpose_fused_kernel_notalignedILb0ELb1ELb0EfNS_16CTDBiasDActParamI13__nv_bfloat16S3_13__nv_fp8_e5m2fEELi2ELi4ENS_5EmptyEXadL_ZNS_5dgeluIffEET_T0_RKS6_EEEEvT3_mmm) ;  /* 0xffffff7802cc7950 */ /* 0x005fea0003c3ffff */
.L_x_24168:
        /* <DEDUP_REMOVED lines=11> */
.L_x_29874:


//--------------------- .text._ZN18transformer_engine6detail38cast_transpose_fused_kernel_notalignedILb0ELb1ELb0EfNS_16CTDBiasDActParamI13__nv_bfloat16S3_S3_fEELi2ELi2ENS_5EmptyEXadL_ZNS_5dgeluIffEET_T0_RKS5_EEEEvT3_mmm --------------------------
	.section	.text._ZN18transformer_engine6detail38cast_transpose_fused_kernel_notalignedILb0ELb1ELb0EfNS_16CTDBiasDActParamI13__nv_bfloat16S3_S3_fEELi2ELi2ENS_5EmptyEXadL_ZNS_5dgeluIffEET_T0_RKS5_EEEEvT3_mmm,"ax",@progbits
	.align	128
        .global         _ZN18transformer_engine6detail38cast_transpose_fused_kernel_notalignedILb0ELb1ELb0EfNS_16CTDBiasDActParamI13__nv_bfloat16S3_S3_fEELi2ELi2ENS_5EmptyEXadL_ZNS_5dgeluIffEET_T0_RKS5_EEEEvT3_mmm
        .type           _ZN18transformer_engine6detail38cast_transpose_fused_kernel_notalignedILb0ELb1ELb0EfNS_16CTDBiasDActParamI13__nv_bfloat16S3_S3_fEELi2ELi2ENS_5EmptyEXadL_ZNS_5dgeluIffEET_T0_RKS5_EEEEvT3_mmm,@function
        .size           _ZN18transformer_engine6detail38cast_transpose_fused_kernel_notalignedILb0ELb1ELb0EfNS_16CTDBiasDActParamI13__nv_bfloat16S3_S3_fEELi2ELi2ENS_5EmptyEXadL_ZNS_5dgeluIffEET_T0_RKS5_EEEEvT3_mmm,(.L_x_29876 - _ZN18transformer_engine6detail38cast_transpose_fused_kernel_notalignedILb0ELb1ELb0EfNS_16CTDBiasDActParamI13__nv_bfloat16S3_S3_fEELi2ELi2ENS_5EmptyEXadL_ZNS_5dgeluIffEET_T0_RKS5_EEEEvT3_mmm)
        .other          _ZN18transformer_engine6detail38cast_transpose_fused_kernel_notalignedILb0ELb1ELb0EfNS_16CTDBiasDActParamI13__nv_bfloat16S3_S3_fEELi2ELi2ENS_5EmptyEXadL_ZNS_5dgeluIffEET_T0_RKS5_EEEEvT3_mmm,@"STO_CUDA_ENTRY STV_DEFAULT"
_ZN18transformer_engine6detail38cast_transpose_fused_kernel_notalignedILb0ELb1ELb0EfNS_16CTDBiasDActParamI13__nv_bfloat16S3_S3_fEELi2ELi2ENS_5EmptyEXadL_ZNS_5dgeluIffEET_T0_RKS5_EEEEvT3_mmm:
.text._ZN18transformer_engine6detail38cast_transpose_fused_kernel_notalignedILb0ELb1ELb0EfNS_16CTDBiasDActParamI13__nv_bfloat16S3_S3_fEELi2ELi2ENS_5EmptyEXadL_ZNS_5dgeluIffEET_T0_RKS5_EEEEvT3_mmm:
        /* <DEDUP_REMOVED lines=43> */
.L_x_24169:
[----:B------:R-:W-:-:S07]  /*02b0*/  MOV R3, 0x2d0 ;  /* 0x000002d000037802 */ /* 0x000fce0000000f00 */
[----:B------:R-:W-:Y:S05]  /*02c0*/  CALL.REL.NOINC `($__internal_574_$__cuda_sm20_div_u64) ;  /* 0x0000004400d87944 */ /* 0x000fea0003c00000 */
        /* <DEDUP_REMOVED lines=11> */
.L_x_24170:
[----:B------:R-:W0:Y:S01]  /*0380*/  LDCU.64 UR12, c[0x0][0x3d0] ;  /* 0x00007a00ff0c77ac */ /* 0x000e220008000a00 */
[C---:B------:R-:W-:Y:S01]  /*0390*/  SHF.L.U32 R38, R39.reuse, 0x2, RZ ;  /* 0x0000000227267819 */ /* 0x040fe200000006ff */
[----:B------:R-:W-:Y:S01]  /*03a0*/  IMAD.SHL.U32 R4, R39, 0x8, RZ ;  /* 0x0000000827047824 */ /* 0x000fe200078e00ff */
[----:B------:R-:W1:Y:S02]  /*03b0*/  LDCU.64 UR14, c[0x0][0x3c8] ;  /* 0x00007900ff0e77ac */ /* 0x000e640008000a00 */
[----:B------:R-:W-:Y:S01]  /*03c0*/  IADD3 R5, PT, PT, R38, 0x1, RZ ;  /* 0x0000000126057810 */ /* 0x000fe20007ffe0ff */
[----:B------:R-:W-:Y:S01]  /*03d0*/  IMAD.IADD R3, R2, 0x1, -R38 ;  /* 0x0000000102037824 */ /* 0x000fe200078e0a26 */
[----:B------:R-:W-:Y:S01]  /*03e0*/  USHF.L.U64.HI UR20, UR24, 0x5, UR6 ;  /* 0x0000000518147899 */ /* 0x000fe20008010206 */
[----:B------:R-:W2:Y:S03]  /*03f0*/  LDCU.128 UR8, c[0x0][0x380] ;  /* 0x00007000ff0877ac */ /* 0x000ea60008000c00 */
[----:B------:R-:W-:Y:S01]  /*0400*/  IADD3 R29, PT, PT, R3, -0x1, RZ ;  /* 0xffffffff031d7810 */ /* 0x000fe20007ffe0ff */
[----:B------:R-:W-:-:S03]  /*0410*/  USHF.L.U32 UR22, UR24, 0x6, URZ ;  /* 0x0000000618167899 */ /* 0x000fc600080006ff */
[----:B------:R-:W-:Y:S01]  /*0420*/  LOP3.LUT R29, R29, 0x1f, RZ, 0xc0, !PT ;  /* 0x0000001f1d1d7812 */ /* 0x000fe200078ec0ff */
[----:B------:R-:W-:Y:S01]  /*0430*/  USHF.L.U64.HI UR23, UR24, 0x6, UR6 ;  /* 0x0000000618177899 */ /* 0x000fe20008010206 */
[----:B0-----:R-:W-:Y:S01]  /*0440*/  IMAD.U32 R0, RZ, RZ, UR13 ;  /* 0x0000000dff007e24 */ /* 0x001fe2000f8e00ff */
[----:B------:R-:W-:Y:S01]  /*0450*/  USHF.L.U64.HI UR13, UR4, 0x5, UR5 ;  /* 0x00000005040d7899 */ /* 0x000fe20008010205 */
[----:B------:R-:W0:Y:S03]  /*0460*/  LDCU.64 UR26, c[0x0][0x358] ;  /* 0x00006b00ff1a77ac */ /* 0x000e260008000a00 */
[----:B------:R-:W-:Y:S01]  /*0470*/  R2UR UR21, R0 ;  /* 0x00000000001572ca */ /* 0x000fe200000e0000 */
[----:B-1----:R-:W-:Y:S02]  /*0480*/  USHF.R.U64 UR31, UR14, 0x1, UR15 ;  /* 0x000000010e1f7899 */ /* 0x002fe4000800120f */
[----:B------:R-:W-:-:S02]  /*0490*/  USHF.R.U32.HI UR32, URZ, 0x1, UR15 ;  /* 0x00000001ff207899 */ /* 0x000fc4000801160f */
[----:B------:R-:W-:Y:S02]  /*04a0*/  ULEA UR19, UP0, -UR24, UR31, 0x5 ;  /* 0x0000001f18137291 */ /* 0x000fe4000f8029ff */
[----:B------:R-:W-:Y:S02]  /*04b0*/  UIMAD UR25, UR5, UR14, URZ ;  /* 0x0000000e051972a4 */ /* 0x000fe4000f8e02ff */
[----:B------:R-:W-:Y:S02]  /*04c0*/  UIADD3.X UR20, UPT, UPT, ~UR20, UR32, URZ, UP0, !UPT ;  /* 0x0000002014147290 */ /* 0x000fe400087fe5ff */
[----:B------:R-:W-:Y:S01]  /*04d0*/  IMAD R7, R4, UR32, RZ ;  /* 0x0000002004077c24 */ /* 0x000fe2000f8e02ff */
[----:B------:R-:W-:Y:S02]  /*04e0*/  UISETP.LT.U32.AND UP0, UPT, UR19, 0x20, UPT ;  /* 0x000000201300788c */ /* 0x000fe4000bf01070 */
[----:B------:R-:W-:Y:S02]  /*04f0*/  USHF.R.U64 UR30, UR12, 0x1, UR21 ;  /* 0x000000010c1e7899 */ /* 0x000fe40008001215 */
[----:B------:R-:W-:-:S02]  /*0500*/  USHF.R.U32.HI UR21, URZ, 0x1, UR21 ;  /* 0x00000001ff157899 */ /* 0x000fc40008011615 */
[----:B------:R-:W-:Y:S02]  /*0510*/  ULEA UR7, UP1, -UR4, UR30, 0x5 ;  /* 0x0000001e04077291 */ /* 0x000fe4000f8229ff */
[----:B------:R-:W-:Y:S02]  /*0520*/  UISETP.LT.U32.AND.EX UP0, UPT, UR20, URZ, UPT, UP0 ;  /* 0x000000ff1400728c */ /* 0x000fe4000bf01100 */
[----:B------:R-:W-:Y:S02]  /*0530*/  UIADD3.X UR13, UPT, UPT, ~UR13, UR21, URZ, UP1, !UPT ;  /* 0x000000150d0d7290 */ /* 0x000fe40008ffe5ff */
[----:B------:R-:W-:Y:S02]  /*0540*/  UISETP.LT.U32.AND UP1, UPT, UR7, 0x20, UPT ;  /* 0x000000200700788c */ /* 0x000fe4000bf21070 */
[----:B------:R-:W-:Y:S02]  /*0550*/  USEL UR28, UR19, 0x20, UP0 ;  /* 0x00000020131c7887 */ /* 0x000fe40008000000 */
[----:B------:R-:W-:-:S02]  /*0560*/  UISETP.LT.U32.AND.EX UP1, UPT, UR13, URZ, UPT, UP1 ;  /* 0x000000ff0d00728c */ /* 0x000fc4000bf21110 */
[----:B------:R-:W-:Y:S02]  /*0570*/  UIMAD.WIDE.U32 UR16, UR4, UR14, URZ ;  /* 0x0000000e041072a5 */ /* 0x000fe4000f8e00ff */
[----:B------:R-:W-:Y:S02]  /*0580*/  USEL UR29, UR7, 0x20, UP1 ;  /* 0x00000020071d7887 */ /* 0x000fe40008800000 */
[----:B------:R-:W-:Y:S02]  /*0590*/  UIMAD UR25, UR4, UR15, UR25 ;  /* 0x0000000f041972a4 */ /* 0x000fe4000f8e0219 */
[----:B------:R-:W-:Y:S02]  /*05a0*/  ULOP3.LUT UR14, UR14, 0xfffffffe, URZ, 0xc0, !UPT ;  /* 0xfffffffe0e0e7892 */ /* 0x000fe4000f8ec0ff */
[----:B------:R-:W-:Y:S01]  /*05b0*/  ISETP.GE.U32.AND P0, PT, R5, UR29, PT ;  /* 0x0000001d05007c0c */ /* 0x000fe2000bf06070 */
[----:B------:R-:W-:Y:S01]  /*05c0*/  IMAD.WIDE.U32 R4, R4, UR31, RZ ;  /* 0x0000001f04047c25 */ /* 0x000fe2000f8e00ff */
[----:B------:R-:W-:-:S02]  /*05d0*/  ULEA UR13, UP0, UR16, UR22, 0x6 ;  /* 0x00000016100d7291 */ /* 0x000fc4000f8030ff */
[----:B------:R-:W-:Y:S01]  /*05e0*/  ISETP.LT.U32.AND P0, PT, R29, UR28, !P0 ;  /* 0x0000001c1d007c0c */ /* 0x000fe2000c701070 */
[----:B------:R-:W-:Y:S01]  /*05f0*/  IMAD.IADD R26, R5, 0x1, R7 ;  /* 0x00000001051a7824 */ /* 0x000fe200078e0207 */
[----:B------:R-:W-:Y:S01]  /*0600*/  IADD3 R6, P1, PT, R29, R4, RZ ;  /* 0x000000041d067210 */ /* 0x000fe20007f3e0ff */
[----:B------:R-:W-:Y:S02]  /*0610*/  UIADD3 UR17, UPT, UPT, UR17, UR25, URZ ;  /* 0x0000001911117290 */ /* 0x000fe4000fffe0ff */
[----:B------:R-:W-:Y:S01]  /*0620*/  USHF.L.U32 UR7, UR13, 0x1, URZ ;  /* 0x000000010d077899 */ /* 0x000fe200080006ff */
[----:B------:R-:W-:Y:S01]  /*0630*/  IADD3.X R7, PT, PT, RZ, R26, RZ, P1, !PT ;  /* 0x0000001aff077210 */ /* 0x000fe20000ffe4ff */
[----:B------:R-:W-:Y:S01]  /*0640*/  ULEA.HI.X UR16, UR16, UR23, UR17, 0x6, UP0 ;  /* 0x0000001710107291 */ /* 0x000fe200080f3411 */
[----:B------:R-:W-:Y:S01]  /*0650*/  IADD3 R20, P1, PT, R6, UR14, RZ ;  /* 0x0000000e06147c10 */ /* 0x000fe2000ff3e0ff */
[----:B--2---:R-:W-:Y:S02]  /*0660*/  UIADD3 UR19, UP0, UPT, UR7, UR10, URZ ;  /* 0x0000000a07137290 */ /* 0x004fe4000ff1e0ff */
[----:B------:R-:W-:Y:S01]  /*0670*/  USHF.L.U64.HI UR13, UR13, 0x1, UR16 ;  /* 0x000000010d0d7899 */ /* 0x000fe20008010210 */
[----:B------:R-:W-:Y:S01]  /*0680*/  IADD3.X R21, PT, PT, R7, UR15, RZ, P1, !PT ;  /* 0x0000000f07157c10 */ /* 0x000fe20008ffe4ff */
[----:B------:R-:W-:-:S02]  /*0690*/  @P0 IMAD.SHL.U32 R14, R20, 0x4, RZ ;  /* 0x00000004140e0824 */ /* 0x000fc400078e00ff */
[----:B------:R-:W-:Y:S01]  /*06a0*/  UIADD3.X UR20, UPT, UPT, UR13, UR11, URZ, UP0, !UPT ;  /* 0x0000000b0d147290 */ /* 0x000fe200087fe4ff */
[----:B------:R-:W-:Y:S02]  /*06b0*/  @P0 SHF.L.U64.HI R11, R20, 0x2, R21 ;  /* 0x00000002140b0819 */ /* 0x000fe40000010215 */
[----:B------:R-:W-:-:S04]  /*06c0*/  @P0 IADD3 R8, P1, PT, R14, UR19, RZ ;  /* 0x000000130e080c10 */ /* 0x000fc8000ff3e0ff */
[----:B------:R-:W-:Y:S01]  /*06d0*/  @P0 IADD3.X R9, PT, PT, R11, UR20, RZ, P1, !PT ;  /* 0x000000140b090c10 */ /* 0x000fe20008ffe4ff */
[----:B------:R-:W-:-:S04]  /*06e0*/  VOTEU.ANY UP0, P0 ;  /* 0x0000000000ff7886 */ /* 0x000fc80000000100 */
[----:B0-----:R-:W2:Y:S01]  /*06f0*/  @P0 LDG.E R8, desc[UR26][R8.64] ;  /* 0x0000001a08080981 */ /* 0x001ea2000c1e1900 */
[----:B------:R-:W-:Y:S01]  /*0700*/  MOV R5, UR31 ;  /* 0x0000001f00057c02 */ /* 0x000fe20008000f00 */
[----:B------:R-:W-:-:S04]  /*0710*/  @UP0 UIMAD UR10, UR32, 0x3, URZ ;  /* 0x00000003200a08a4 */ /* 0x000fc8000f8e02ff */
[----:B------:R-:W-:-:S04]  /*0720*/  @P0 IMAD.WIDE.U32 R6, R5, 0x3, R6 ;  /* 0x0000000305060825 */ /* 0x000fc800078e0006 */
[----:B------:R-:W-:Y:S01]  /*0730*/  @P0 VIADD R5, R7, UR10 ;  /* 0x0000000a07050c36 */ /* 0x000fe20008000000 */
[----:B------:R-:W-:-:S04]  /*0740*/  @P0 SHF.L.U32 R12, R6, 0x2, RZ ;  /* 0x00000002060c0819 */ /* 0x000fc800000006ff */
[----:B------:R-:W-:Y:S01]  /*0750*/  @P0 SHF.L.U64.HI R5, R6, 0x2, R5 ;  /* 0x0000000206050819 */ /* 0x000fe20000010205 */
[----:B------:R-:W-:Y:S01]  /*0760*/  @!P0 IMAD.MOV.U32 R6, RZ, RZ, RZ ;  /* 0x000000ffff068224 */ /* 0x000fe200078e00ff */
[----:B------:R-:W-:-:S04]  /*0770*/  @P0 IADD3 R22, P1, PT, R12, UR19, RZ ;  /* 0x000000130c160c10 */ /* 0x000fc8000ff3e0ff */
[----:B------:R-:W-:-:S05]  /*0780*/  @P0 IADD3.X R23, PT, PT, R5, UR20, RZ, P1, !PT ;  /* 0x0000001405170c10 */ /* 0x000fca0008ffe4ff */
[----:B------:R-:W3:Y:S01]  /*0790*/  @P0 LDG.E R6, desc[UR26][R22.64] ;  /* 0x0000001a16060981 */ /* 0x000ee2000c1e1900 */
[----:B------:R-:W-:Y:S01]  /*07a0*/  UIADD3 UR16, UP0, UPT, UR7, UR8, URZ ;  /* 0x0000000807107290 */ /* 0x000fe2000ff1e0ff */
[----:B------:R-:W-:-:S03]  /*07b0*/  @!P0 IMAD.MOV.U32 R27, RZ, RZ, RZ ;  /* 0x000000ffff1b8224 */ /* 0x000fc600078e00ff */
[----:B------:R-:W-:Y:S02]  /*07c0*/  UIADD3.X UR17, UPT, UPT, UR13, UR9, URZ, UP0, !UPT ;  /* 0x000000090d117290 */ /* 0x000fe400087fe4ff */
[----:B------:R-:W-:Y:S01]  /*07d0*/  @P0 IADD3 R12, P1, PT, R12, UR16, RZ ;  /* 0x000000100c0c0c10 */ /* 0x000fe2000ff3e0ff */
[----:B------:R-:W0:Y:S01]  /*07e0*/  LDCU.64 UR8, c[0x0][0x3a0] ;  /* 0x00007400ff0877ac */ /* 0x000e220008000a00 */
[----:B------:R-:W-:-:S04]  /*07f0*/  @!P0 MOV R8, RZ ;  /* 0x000000ff00088202 */ /* 0x000fc80000000f00 */
[C---:B--2---:R-:W-:Y:S01]  /*0800*/  PRMT R19, R8.reuse, 0x7632, R19 ;  /* 0x0000763208137816 */ /* 0x044fe20000000013 */
[----:B------:R-:W-:-:S03]  /*0810*/  IMAD.U32 R17, R8, 0x10000, RZ ;  /* 0x0001000008117824 */ /* 0x000fc600078e00ff */
[----:B------:R-:W-:Y:S01]  /*0820*/  SHF.L.U32 R19, R19, 0x10, RZ ;  /* 0x0000001013137819 */ /* 0x000fe200000006ff */
[C---:B------:R-:W-:Y:S01]  /*0830*/  FMUL R10, R17.reuse, 0.044714998453855514526 ;  /* 0x3d372713110a7820 */ /* 0x040fe20000400000 */
[----:B------:R-:W-:-:S03]  /*0840*/  FMUL R7, R17, 0.79788458347320556641 ;  /* 0x3f4c422a11077820 */ /* 0x000fc60000400000 */
[----:B------:R-:W-:Y:S01]  /*0850*/  FFMA R10, R17, R10, 1 ;  /* 0x3f800000110a7423 */ /* 0x000fe2000000000a */
[----:B------:R-:W-:-:S03]  /*0860*/  FMUL R15, R19, 0.79788458347320556641 ;  /* 0x3f4c422a130f7820 */ /* 0x000fc60000400000 */
[----:B------:R-:W-:Y:S01]  /*0870*/  FMUL R7, R7, R10 ;  /* 0x0000000a07077220 */ /* 0x000fe20000400000 */
[----:B------:R-:W-:-:S03]  /*0880*/  FMUL R10, R19, 0.044714998453855514526 ;  /* 0x3d372713130a7820 */ /* 0x000fc60000400000 */
[----:B------:R-:W-:Y:S01]  /*0890*/  FMUL R8, |R7|, 2.8853900432586669922 ;  /* 0x4038aa3b07087820 */ /* 0x000fe20000400200 */
[----:B------:R-:W-:Y:S01]  /*08a0*/  FFMA R10, R19, R10, 1 ;  /* 0x3f800000130a7423 */ /* 0x000fe2000000000a */
[----:B---3--:R-:W-:-:S04]  /*08b0*/  IMAD.U32 R16, R6, 0x10000, RZ ;  /* 0x0001000006107824 */ /* 0x008fc800078e00ff */
[----:B------:R-:W1:Y:S01]  /*08c0*/  MUFU.EX2 R8, R8 ;  /* 0x0000000800087308 */ /* 0x000e620000000800 */
[----:B------:R-:W-:Y:S01]  /*08d0*/  FMUL R15, R15, R10 ;  /* 0x0000000a0f0f7220 */ /* 0x000fe20000400000 */
[----:B------:R-:W-:Y:S01]  /*08e0*/  PRMT R28, R6, 0x7632, R28 ;  /* 0x00007632061c7816 */ /* 0x000fe2000000001c */
[C---:B------:R-:W-:Y:S01]  /*08f0*/  FMUL R13, R16.reuse, 0.044714998453855514526 ;  /* 0x3d372713100d7820 */ /* 0x040fe20000400000 */
[C---:B------:R-:W-:Y:S01]  /*0900*/  FMUL R9, R16.reuse, 0.79788458347320556641 ;  /* 0x3f4c422a10097820 */ /* 0x040fe20000400000 */
[----:B------:R-:W-:Y:S02]  /*0910*/  FMUL R18, |R15|, 2.8853900432586669922 ;  /* 0x4038aa3b0f127820 */ /* 0x000fe40000400200 */
[----:B------:R-:W-:Y:S01]  /*0920*/  FFMA R10, R16, R13, 1 ;  /* 0x3f800000100a7423 */ /* 0x000fe2000000000d */
[----:B------:R-:W-:Y:S01]  /*0930*/  @P0 IADD3.X R13, PT, PT, R5, UR17, RZ, P1, !PT ;  /* 0x00000011050d0c10 */ /* 0x000fe20008ffe4ff */
[----:B------:R-:W-:Y:S02]  /*0940*/  HFMA2 R5, -RZ, RZ, 1.125, -9232 ;  /* 0x3c80f082ff057431 */ /* 0x000fe400000001ff */
[----:B------:R-:W-:Y:S01]  /*0950*/  FMUL R9, R9, R10 ;  /* 0x0000000a09097220 */ /* 0x000fe20000400000 */
[----:B------:R-:W2:Y:S01]  /*0960*/  MUFU.EX2 R18, R18 ;  /* 0x0000001200127308 */ /* 0x000ea20000000800 */
[----:B------:R-:W-:Y:S01]  /*0970*/  FMUL R10, R7, R7 ;  /* 0x00000007070a7220 */ /* 0x000fe20000400000 */
[----:B-1----:R-:W-:Y:S01]  /*0980*/  FADD R8, R8, 1 ;  /* 0x3f80000008087421 */ /* 0x002fe20000000000 */
[----:B------:R-:W-:Y:S01]  /*0990*/  FMUL R22, |R9|, 2.8853900432586669922 ;  /* 0x4038aa3b09167820 */ /* 0x000fe20000400200 */
[----:B------:R-:W-:Y:S01]  /*09a0*/  MOV R6, 0x3f800000 ;  /* 0x3f80000000067802 */ /* 0x000fe20000000f00 */
[----:B------:R-:W-:-:S03]  /*09b0*/  IMAD.U32 R28, R28, 0x10000, RZ ;  /* 0x000100001c1c7824 */ /* 0x000fc600078e00ff */
[----:B------:R-:W1:Y:S01]  /*09c0*/  MUFU.RCP R23, R8 ;  /* 0x0000000800177308 */ /* 0x000e620000001000 */
[C---:B------:R-:W-:Y:S01]  /*09d0*/  FFMA R25, R10.reuse, R5, -0.052303962409496307373 ;  /* 0xbd563cae0a197423 */ /* 0x040fe20000000005 */
[----:B------:R-:W-:Y:S01]  /*09e0*/  FSETP.GE.AND P2, PT, |R7|, 0.60000002384185791016, PT ;  /* 0x3f19999a0700780b */ /* 0x000fe20003f46200 */
[----:B------:R3:W4:Y:S05]  /*09f0*/  @P0 LDG.E R27, desc[UR26][R12.64] ;  /* 0x0000001a0c1b0981 */ /* 0x00072a000c1e1900 */
[----:B------:R-:W5:Y:S01]  /*0a00*/  MUFU.EX2 R22, R22 ;  /* 0x0000001600167308 */ /* 0x000f620000000800 */
[----:B------:R-:W-:Y:S01]  /*0a10*/  FFMA R25, R10, R25, 0.1331529766321182251 ;  /* 0x3e0859410a197423 */ /* 0x000fe20000000019 */
[----:B------:R-:W-:-:S03]  /*0a20*/  FMUL R33, R28, 0.044714998453855514526 ;  /* 0x3d3727131c217820 */ /* 0x000fc60000400000 */
[----:B------:R-:W-:Y:S01]  /*0a30*/  FFMA R25, R10, R25, -0.33332768082618713379 ;  /* 0xbeaaa9ed0a197423 */ /* 0x000fe20000000019 */
[----:B------:R-:W-:Y:S01]  /*0a40*/  FSETP.GE.AND P1, PT, |R7|, 9.010913848876953125, PT ;  /* 0x41102cb40700780b */ /* 0x000fe20003f26200 */
[----:B--2---:R-:W-:Y:S01]  /*0a50*/  FADD R18, R18, 1 ;  /* 0x3f80000012127421 */ /* 0x004fe20000000000 */
[----:B-1----:R-:W-:Y:S01]  /*0a60*/  FFMA R23, R23, -2, R6 ;  /* 0xc000000017177823 */ /* 0x002fe20000000006 */
[----:B---3--:R-:W-:Y:S01]  /*0a70*/  FFMA R12, R10, R25, RZ ;  /* 0x000000190a0c7223 */ /* 0x008fe200000000ff */
[----:B------:R-:W-:Y:S01]  /*0a80*/  FFMA R33, R28, R33, 1 ;  /* 0x3f8000001c217423 */ /* 0x000fe20000000021 */
[----:B------:R1:W2:Y:S02]  /*0a90*/  MUFU.RCP R13, R18 ;  /* 0x00000012000d7308 */ /* 0x0002a40000001000 */
[----:B------:R-:W-:Y:S01]  /*0aa0*/  FSEL R24, R23, 1, !P1 ;  /* 0x3f80000017187808 */ /* 0x000fe20004800000 */
[----:B-----5:R-:W-:Y:S01]  /*0ab0*/  FADD R25, R22, 1 ;  /* 0x3f80000016197421 */ /* 0x020fe20000000000 */
[----:B------:R-:W-:Y:S01]  /*0ac0*/  FMUL R22, R28, 0.79788458347320556641 ;  /* 0x3f4c422a1c167820 */ /* 0x000fe20000400000 */
[----:B------:R-:W-:-:S03]  /*0ad0*/  FMUL R8, R15, R15 ;  /* 0x0000000f0f087220 */ /* 0x000fc60000400000 */
[----:B------:R3:W5:Y:S01]  /*0ae0*/  MUFU.RCP R23, R25 ;  /* 0x0000001900177308 */ /* 0x0007620000001000 */
[----:B------:R-:W-:Y:S01]  /*0af0*/  FMUL R22, R22, R33 ;  /* 0x0000002116167220 */ /* 0x000fe20000400000 */
[--C-:B------:R-:W-:Y:S01]  /*0b00*/  LOP3.LUT R24, R24, 0x80000000, R7.reuse, 0xb8, !PT ;  /* 0x8000000018187812 */ /* 0x100fe200078eb807 */
[----:B------:R-:W-:Y:S01]  /*0b10*/  @!P2 FFMA R24, R7, R12, R7 ;  /* 0x0000000c0718a223 */ /* 0x000fe20000000007 */
[----:B------:R-:W-:Y:S01]  /*0b20*/  FFMA R31, R8, R5, -0.052303962409496307373 ;  /* 0xbd563cae081f7423 */ /* 0x000fe20000000005 */
[----:B------:R-:W-:Y:S01]  /*0b30*/  FMUL R12, |R22|, 2.8853900432586669922 ;  /* 0x4038aa3b160c7820 */ /* 0x000fe20000400200 */
[----:B-1----:R-:W-:Y:S01]  /*0b40*/  FMUL R18, R9, R9 ;  /* 0x0000000909127220 */ /* 0x002fe20000400000 */
[----:B------:R-:W-:Y:S01]  /*0b50*/  LOP3.LUT R7, R3, 0x1f, RZ, 0xc0, !PT ;  /* 0x0000001f03077812 */ /* 0x000fe200078ec0ff */
[----:B------:R-:W-:Y:S01]  /*0b60*/  FFMA R31, R8, R31, 0.1331529766321182251 ;  /* 0x3e085941081f7423 */ /* 0x000fe2000000001f */
[----:B------:R-:W-:Y:S01]  /*0b70*/  ISETP.GE.U32.AND P1, PT, R38, UR29, PT ;  /* 0x0000001d26007c0c */ /* 0x000fe2000bf26070 */
[----:B---3--:R-:W-:Y:S01]  /*0b80*/  FFMA R25, R18, R5, -0.052303962409496307373 ;  /* 0xbd563cae12197423 */ /* 0x008fe20000000005 */
[----:B------:R-:W1:Y:S01]  /*0b90*/  MUFU.EX2 R12, R12 ;  /* 0x0000000c000c7308 */ /* 0x000e620000000800 */
[----:B------:R-:W-:Y:S01]  /*0ba0*/  FFMA R31, R8, R31, -0.33332768082618713379 ;  /* 0xbeaaa9ed081f7423 */ /* 0x000fe2000000001f */
[----:B------:R-:W-:Y:S01]  /*0bb0*/  FSETP.GE.AND P2, PT, |R9|, 0.60000002384185791016, PT ;  /* 0x3f19999a0900780b */ /* 0x000fe20003f46200 */
[----:B------:R-:W-:Y:S01]  /*0bc0*/  FFMA R25, R18, R25, 0.1331529766321182251 ;  /* 0x3e08594112197423 */ /* 0x000fe20000000019 */
[----:B------:R-:W-:Y:S01]  /*0bd0*/  ISETP.LT.U32.AND P1, PT, R7, UR28, !P1 ;  /* 0x0000001c07007c0c */ /* 0x000fe2000cf21070 */
[--C-:B--2---:R-:W-:Y:S01]  /*0be0*/  FFMA R13, R13, -2, R6.reuse ;  /* 0xc00000000d0d7823 */ /* 0x104fe20000000006 */
[----:B------:R-:W-:Y:S01]  /*0bf0*/  FSETP.GE.AND P4, PT, |R15|, 9.010913848876953125, PT ;  /* 0x41102cb40f00780b */ /* 0x000fe20003f86200 */
[----:B-----5:R-:W-:Y:S01]  /*0c00*/  FFMA R23, R23, -2, R6 ;  /* 0xc000000017177823 */ /* 0x020fe20000000006 */
[----:B------:R-:W-:Y:S01]  /*0c10*/  FFMA R10, R8, R31, RZ ;  /* 0x0000001f080a7223 */ /* 0x000fe200000000ff */
[----:B------:R-:W-:Y:S01]  /*0c20*/  FSETP.GE.AND P3, PT, |R15|, 0.60000002384185791016, PT ;  /* 0x3f19999a0f00780b */ /* 0x000fe20003f66200 */
[----:B------:R-:W-:Y:S01]  /*0c30*/  FFMA R8, R18, R25, -0.33332768082618713379 ;  /* 0xbeaaa9ed12087423 */ /* 0x000fe20000000019 */
[----:B------:R-:W-:-:S02]  /*0c40*/  FSETP.GE.AND P5, PT, |R9|, 9.010913848876953125, PT ;  /* 0x41102cb40900780b */ /* 0x000fc40003fa6200 */
[----:B------:R-:W-:Y:S01]  /*0c50*/  FSEL R30, R13, 1, !P4 ;  /* 0x3f8000000d1e7808 */ /* 0x000fe20006000000 */
[----:B------:R-:W-:Y:S01]  /*0c60*/  FFMA R8, R18, R8, RZ ;  /* 0x0000000812087223 */ /* 0x000fe200000000ff */
[----:B------:R-:W-:Y:S02]  /*0c70*/  FSEL R32, R23, 1, !P5 ;  /* 0x3f80000017207808 */ /* 0x000fe40006800000 */
[----:B------:R-:W-:Y:S02]  /*0c80*/  IADD3 R23, P4, PT, R7, R4, RZ ;  /* 0x0000000407177210 */ /* 0x000fe40007f9e0ff */
[----:B------:R-:W-:Y:S02]  /*0c90*/  LOP3.LUT R25, R30, 0x80000000, R15, 0xb8, !PT ;  /* 0x800000001e197812 */ /* 0x000fe400078eb80f */
[--C-:B------:R-:W-:Y:S01]  /*0ca0*/  LOP3.LUT R30, R32, 0x80000000, R9.reuse, 0xb8, !PT ;  /* 0x80000000201e7812 */ /* 0x100fe200078eb809 */
[----:B------:R-:W-:Y:S01]  /*0cb0*/  @!P2 FFMA R30, R9, R8, R9 ;  /* 0x00000008091ea223 */ /* 0x000fe20000000009 */
[----:B-1----:R-:W-:Y:S01]  /*0cc0*/  FADD R33, R12, 1 ;  /* 0x3f8000000c217421 */ /* 0x002fe20000000000 */
[----:B------:R-:W-:Y:S01]  /*0cd0*/  @P1 IMAD.SHL.U32 R8, R23, 0x4, RZ ;  /* 0x0000000417081824 */ /* 0x000fe200078e00ff */
[----:B------:R-:W-:Y:S01]  /*0ce0*/  IADD3.X R12, PT, PT, RZ, R26, RZ, P4, !PT ;  /* 0x0000001aff0c7210 */ /* 0x000fe200027fe4ff */
[----:B------:R-:W-:Y:S01]  /*0cf0*/  @!P3 FFMA R25, R15, R10, R15 ;  /* 0x0000000a0f19b223 */ /* 0x000fe2000000000f */
[----:B------:R-:W-:-:S02]  /*0d00*/  @P0 IADD3 R14, P3, PT, R14, UR16, RZ ;  /* 0x000000100e0e0c10 */ /* 0x000fc4000ff7e0ff */
[----:B------:R-:W-:Y:S02]  /*0d10*/  @P1 SHF.L.U64.HI R9, R23, 0x2, R12 ;  /* 0x0000000217091819 */ /* 0x000fe4000001020c */
[C---:B------:R-:W-:Y:S02]  /*0d20*/  @P1 IADD3 R10, P2, PT, R8.reuse, UR16, RZ ;  /* 0x00000010080a1c10 */ /* 0x040fe4000ff5e0ff */
[----:B------:R-:W-:Y:S02]  /*0d30*/  @P0 IADD3.X R15, PT, PT, R11, UR17, RZ, P3, !PT ;  /* 0x000000110b0f0c10 */ /* 0x000fe40009ffe4ff */
[C---:B------:R-:W-:Y:S02]  /*0d40*/  @P1 IADD3.X R11, PT, PT, R9.reuse, UR17, RZ, P2, !PT ;  /* 0x00000011090b1c10 */ /* 0x040fe400097fe4ff */
[----:B------:R-:W-:Y:S01]  /*0d50*/  @P1 IADD3 R8, P2, PT, R8, UR19, RZ ;  /* 0x0000001308081c10 */ /* 0x000fe2000ff5e0ff */
[----:B------:R1:W2:Y:S03]  /*0d60*/  @P0 LDG.E R31, desc[UR26][R14.64] ;  /* 0x0000001a0e1f0981 */ /* 0x0002a6000c1e1900 */
[----:B------:R-:W-:Y:S01]  /*0d70*/  @P1 IADD3.X R9, PT, PT, R9, UR20, RZ, P2, !PT ;  /* 0x0000001409091c10 */ /* 0x000fe200097fe4ff */
[----:B------:R-:W3:Y:S01]  /*0d80*/  MUFU.RCP R33, R33 ;  /* 0x0000002100217308 */ /* 0x000ee20000001000 */
[C---:B------:R-:W-:Y:S01]  /*0d90*/  FMUL R32, R22.reuse, R22 ;  /* 0x0000001616207220 */ /* 0x040fe20000400000 */
[----:B------:R-:W-:Y:S01]  /*0da0*/  FSETP.GE.AND P3, PT, |R22|, 0.60000002384185791016, PT ;  /* 0x3f19999a1600780b */ /* 0x000fe20003f66200 */
[----:B------:R5:W4:Y:S04]  /*0db0*/  @P1 LDG.E R13, desc[UR26][R10.64] ;  /* 0x0000001a0a0d1981 */ /* 0x000b28000c1e1900 */
[----:B------:R0:W2:Y:S01]  /*0dc0*/  @P1 LDG.E R14, desc[UR26][R8.64] ;  /* 0x0000001a080e1981 */ /* 0x0000a2000c1e1900 */
[----:B------:R-:W-:Y:S01]  /*0dd0*/  FFMA R35, R32, R5, -0.052303962409496307373 ;  /* 0xbd563cae20237423 */ /* 0x000fe20000000005 */
[----:B------:R-:W-:-:S03]  /*0de0*/  FSETP.GE.AND P2, PT, |R22|, 9.010913848876953125, PT ;  /* 0x41102cb41600780b */ /* 0x000fc60003f46200 */
[----:B------:R-:W-:Y:S01]  /*0df0*/  FFMA R35, R32, R35, 0.1331529766321182251 ;  /* 0x3e08594120237423 */ /* 0x000fe20000000023 */
[----:B---3--:R-:W-:-:S03]  /*0e00*/  FFMA R33, R33, -2, R6 ;  /* 0xc000000021217823 */ /* 0x008fc60000000006 */
[C---:B-1----:R-:W-:Y:S01]  /*0e10*/  FFMA R15, R32.reuse, R35, -0.33332768082618713379 ;  /* 0xbeaaa9ed200f7423 */ /* 0x042fe20000000023 */
[----:B-----5:R-:W-:Y:S01]  /*0e20*/  FMUL R10, R17, 0.10703222453594207764 ;  /* 0x3ddb33b6110a7820 */ /* 0x020fe20000400000 */
[----:B------:R-:W-:Y:S02]  /*0e30*/  FSEL R33, R33, 1, !P2 ;  /* 0x3f80000021217808 */ /* 0x000fe40005000000 */
[----:B------:R-:W-:Y:S01]  /*0e40*/  FFMA R15, R32, R15, RZ ;  /* 0x0000000f200f7223 */ /* 0x000fe200000000ff */
[----:B------:R-:W-:Y:S01]  /*0e50*/  @P1 IADD3 R23, P2, PT, R23, UR31, RZ ;  /* 0x0000001f17171c10 */ /* 0x000fe2000ff5e0ff */
[----:B------:R-:W-:Y:S01]  /*0e60*/  FFMA R10, R17, R10, 0.79788458347320556641 ;  /* 0x3f4c422a110a7423 */ /* 0x000fe2000000000a */
[--C-:B------:R-:W-:Y:S01]  /*0e70*/  LOP3.LUT R18, R33, 0x80000000, R22.reuse, 0xb8, !PT ;  /* 0x8000000021127812 */ /* 0x100fe200078eb816 */
[----:B------:R-:W-:Y:S01]  /*0e80*/  @!P3 FFMA R18, R22, R15, R22 ;  /* 0x0000000f1612b223 */ /* 0x000fe20000000016 */
[----:B------:R-:W-:Y:S01]  /*0e90*/  FFMA R33, -R24, R24, 1 ;  /* 0x3f80000018217423 */ /* 0x000fe20000000118 */
[----:B------:R-:W-:-:S02]  /*0ea0*/  @P1 IADD3.X R22, PT, PT, R12, UR32, RZ, P2, !PT ;  /* 0x000000200c161c10 */ /* 0x000fc400097fe4ff */
[----:B0-----:R-:W-:Y:S01]  /*0eb0*/  @P1 SHF.L.U32 R8, R23, 0x2, RZ ;  /* 0x0000000217081819 */ /* 0x001fe200000006ff */
[----:B------:R-:W-:Y:S01]  /*0ec0*/  FMUL R32, R19, 0.10703222453594207764 ;  /* 0x3ddb33b613207820 */ /* 0x000fe20000400000 */
[----:B------:R-:W-:Y:S01]  /*0ed0*/  FMUL R33, R33, R10 ;  /* 0x0000000a21217220 */ /* 0x000fe20000400000 */
[----:B------:R-:W-:Y:S02]  /*0ee0*/  @P1 SHF.L.U64.HI R22, R23, 0x2, R22 ;  /* 0x0000000217161819 */ /* 0x000fe40000010216 */
[----:B------:R-:W-:Y:S01]  /*0ef0*/  @P1 IADD3 R10, P2, PT, R8, UR16, RZ ;  /* 0x00000010080a1c10 */ /* 0x000fe2000ff5e0ff */
[----:B------:R-:W-:Y:S01]  /*0f00*/  FFMA R9, R19, R32, 0.79788458347320556641 ;  /* 0x3f4c422a13097423 */ /* 0x000fe20000000020 */
[----:B------:R-:W-:Y:S02]  /*0f10*/  FFMA R32, -R25, R25, 1 ;  /* 0x3f80000019207423 */ /* 0x000fe40000000119 */
[----:B------:R-:W-:Y:S02]  /*0f20*/  @P1 IADD3.X R11, PT, PT, R22, UR17, RZ, P2, !PT ;  /* 0x00000011160b1c10 */ /* 0x000fe400097fe4ff */
[----:B------:R-:W-:Y:S01]  /*0f30*/  @P1 IADD3 R8, P2, PT, R8, UR19, RZ ;  /* 0x0000001308081c10 */ /* 0x000fe2000ff5e0ff */
[----:B------:R-:W-:-:S03]  /*0f40*/  FMUL R32, R32, R9 ;  /* 0x0000000920207220 */ /* 0x000fc60000400000 */
[----:B------:R-:W-:Y:S01]  /*0f50*/  @P1 IADD3.X R9, PT, PT, R22, UR20, RZ, P2, !PT ;  /* 0x0000001416091c10 */ /* 0x000fe200097fe4ff */
[----:B------:R-:W-:-:S06]  /*0f60*/  @!P1 IMAD.MOV.U32 R22, RZ, RZ, RZ ;  /* 0x000000ffff169224 */ /* 0x000fcc00078e00ff */
[----:B------:R-:W3:Y:S01]  /*0f70*/  @P1 LDG.E R22, desc[UR26][R8.64] ;  /* 0x0000001a08161981 */ /* 0x000ee2000c1e1900 */
[----:B------:R-:W-:-:S04]  /*0f80*/  FMUL R19, R19, 0.5 ;  /* 0x3f00000013137820 */ /* 0x000fc80000400000 */
[----:B------:R-:W-:Y:S01]  /*0f90*/  FMUL R32, R19, R32 ;  /* 0x0000002013207220 */ /* 0x000fe20000400000 */
[----:B------:R-:W-:-:S06]  /*0fa0*/  @!P1 CS2R R14, SRZ ;  /* 0x00000000000e9805 */ /* 0x000fcc000001ff00 */
[----:B------:R0:W5:Y:S01]  /*0fb0*/  @P1 LDG.E R15, desc[UR26][R10.64] ;  /* 0x0000001a0a0f1981 */ /* 0x000162000c1e1900 */
[----:B---3--:R-:W-:-:S05]  /*0fc0*/  SHF.L.U32 R23, R22, 0x10, RZ ;  /* 0x0000001016177819 */ /* 0x008fca00000006ff */
        /* <DEDUP_REMOVED lines=10> */
[----:B------:R-:W-:Y:S01]  /*1070*/  FMUL R10, R17, 0.5 ;  /* 0x3f000000110a7820 */ /* 0x000fe20000400000 */
[----:B------:R-:W-:Y:S02]  /*1080*/  FSETP.GE.AND P3, PT, |R34|, 0.60000002384185791016, PT ;  /* 0x3f19999a2200780b */ /* 0x000fe40003f66200 */
[C---:B------:R-:W-:Y:S01]  /*1090*/  FFMA R8, R9.reuse, R8, 0.1331529766321182251 ;  /* 0x3e08594109087423 */ /* 0x040fe20000000008 */
[----:B------:R-:W-:Y:S01]  /*10a0*/  FMUL R33, R10, R33 ;  /* 0x000000210a217220 */ /* 0x000fe20000400000 */
[----:B------:R-:W-:Y:S02]  /*10b0*/  FSETP.GE.AND P2, PT, |R34|, 9.010913848876953125, PT ;  /* 0x41102cb42200780b */ /* 0x000fe40003f46200 */
[----:B------:R-:W-:Y:S01]  /*10c0*/  FFMA R8, R9, R8, -0.33332768082618713379 ;  /* 0xbeaaa9ed09087423 */ /* 0x000fe20000000008 */
[----:B0-----:R-:W-:-:S03]  /*10d0*/  FFMA R10, R11, -2, R6 ;  /* 0xc00000000b0a7823 */ /* 0x001fc60000000006 */
[----:B------:R-:W-:Y:S02]  /*10e0*/  FFMA R9, R9, R8, RZ ;  /* 0x0000000809097223 */ /* 0x000fe400000000ff */
[----:B------:R-:W-:Y:S02]  /*10f0*/  FSEL R11, R10, 1, !P2 ;  /* 0x3f8000000a0b7808 */ /* 0x000fe40005000000 */
[----:B------:R-:W-:Y:S01]  /*1100*/  PRMT R10, R22, 0x7632, R10 ;  /* 0x00007632160a7816 */ /* 0x000fe2000000000a */
[----:B------:R-:W-:Y:S01]  /*1110*/  FMUL R22, R23, 0.10703222453594207764 ;  /* 0x3ddb33b617167820 */ /* 0x000fe20000400000 */
[--C-:B------:R-:W-:Y:S01]  /*1120*/  LOP3.LUT R8, R11, 0x80000000, R34.reuse, 0xb8, !PT ;  /* 0x800000000b087812 */ /* 0x100fe200078eb822 */
[----:B------:R-:W-:Y:S02]  /*1130*/  @!P3 FFMA R8, R34, R9, R34 ;  /* 0x000000092208b223 */ /* 0x000fe40000000022 */
        /* <DEDUP_REMOVED lines=8> */
[----:B------:R-:W-:-:S06]  /*11c0*/  FMUL R19, |R9|, 2.8853900432586669922 ;  /* 0x4038aa3b09137820 */ /* 0x000fcc0000400200 */
[----:B------:R-:W0:Y:S01]  /*11d0*/  MUFU.EX2 R19, R19 ;  /* 0x0000001300137308 */ /* 0x000e220000000800 */
[----:B------:R-:W-:-:S04]  /*11e0*/  FMUL R22, R23, 0.5 ;  /* 0x3f00000017167820 */ /* 0x000fc80000400000 */
[----:B------:R-:W-:Y:S01]  /*11f0*/  FMUL R22, R22, R11 ;  /* 0x0000000b16167220 */ /* 0x000fe20000400000 */
[----:B------:R-:W-:Y:S01]  /*1200*/  FADD R11, R8, 1 ;  /* 0x3f800000080b7421 */ /* 0x000fe20000000000 */
[----:B0-----:R-:W-:-:S06]  /*1210*/  FADD R17, R19, 1 ;  /* 0x3f80000013117421 */ /* 0x001fcc0000000000 */
[----:B------:R-:W0:Y:S01]  /*1220*/  MUFU.RCP R17, R17 ;  /* 0x0000001100117308 */ /* 0x000e220000001000 */
        /* <DEDUP_REMOVED lines=12> */
[----:B------:R-:W-:-:S04]  /*12f0*/  FMUL R9, R10, 0.10703222453594207764 ;  /* 0x3ddb33b60a097820 */ /* 0x000fc80000400000 */
[----:B------:R-:W-:Y:S01]  /*1300*/  FFMA R34, R10, R9, 0.79788458347320556641 ;  /* 0x3f4c422a0a227423 */ /* 0x000fe20000000009 */
[----:B------:R-:W-:-:S04]  /*1310*/  FFMA R9, -R8, R8, 1 ;  /* 0x3f80000008097423 */ /* 0x000fc80000000108 */
[----:B------:R-:W-:Y:S01]  /*1320*/  FMUL R34, R9, R34 ;  /* 0x0000002209227220 */ /* 0x000fe20000400000 */
[----:B--2---:R-:W-:Y:S01]  /*1330*/  SHF.L.U32 R9, R14, 0x10, RZ ;  /* 0x000000100e097819 */ /* 0x004fe200000006ff */
[----:B------:R-:W-:-:S04]  /*1340*/  FMUL R11, R10, 0.5 ;  /* 0x3f0000000a0b7820 */ /* 0x000fc80000400000 */
[----:B------:R-:W-:-:S04]  /*1350*/  FMUL R10, R9, 0.044714998453855514526 ;  /* 0x3d372713090a7820 */ /* 0x000fc80000400000 */
[C---:B------:R-:W-:Y:S01]  /*1360*/  FFMA R17, R9.reuse, R10, 1 ;  /* 0x3f80000009117423 */ /* 0x040fe2000000000a */
[----:B------:R-:W-:-:S04]  /*1370*/  FMUL R10, R9, 0.79788458347320556641 ;  /* 0x3f4c422a090a7820 */ /* 0x000fc80000400000 */
[----:B------:R-:W-:-:S04]  /*1380*/  FMUL R10, R10, R17 ;  /* 0x000000110a0a7220 */ /* 0x000fc80000400000 */
[----:B------:R-:W-:-:S06]  /*1390*/  FMUL R17, |R10|, 2.8853900432586669922 ;  /* 0x4038aa3b0a117820 */ /* 0x000fcc0000400200 */
[----:B------:R-:W0:Y:S01]  /*13a0*/  MUFU.EX2 R17, R17 ;  /* 0x0000001100117308 */ /* 0x000e220000000800 */
[----:B------:R-:W-:Y:S01]  /*13b0*/  FMUL R11, R11, R34 ;  /* 0x000000220b0b7220 */ /* 0x000fe20000400000 */
[----:B------:R-:W-:-:S04]  /*13c0*/  FADD R8, R8, 1 ;  /* 0x3f80000008087421 */ /* 0x000fc80000000000 */
[----:B------:R-:W-:Y:S01]  /*13d0*/  FFMA R19, R8, 0.5, R11 ;  /* 0x3f00000008137823 */ /* 0x000fe2000000000b */
[----:B0-----:R-:W-:-:S06]  /*13e0*/  FADD R11, R17, 1 ;  /* 0x3f800000110b7421 */ /* 0x001fcc0000000000 */
[----:B------:R-:W0:Y:S01]  /*13f0*/  MUFU.RCP R11, R11 ;  /* 0x0000000b000b7308 */ /* 0x000e220000001000 */
[C---:B------:R-:W-:Y:S02]  /*1400*/  FSETP.GE.AND P3, PT, |R10|.reuse, 0.60000002384185791016, PT ;  /* 0x3f19999a0a00780b */ /* 0x040fe40003f66200 */
[----:B------:R-:W-:Y:S01]  /*1410*/  FSETP.GE.AND P2, PT, |R10|, 9.010913848876953125, PT ;  /* 0x41102cb40a00780b */ /* 0x000fe20003f46200 */
[----:B0-----:R-:W-:-:S05]  /*1420*/  FFMA R17, R11, -2, R6 ;  /* 0xc00000000b117823 */ /* 0x001fca0000000006 */
[----:B------:R-:W-:Y:S02]  /*1430*/  FSEL R17, R17, 1, !P2 ;  /* 0x3f80000011117808 */ /* 0x000fe40005000000 */
[C---:B-----5:R-:W-:Y:S01]  /*1440*/  PRMT R8, R15.reuse, 0x7632, R8 ;  /* 0x000076320f087816 */ /* 0x060fe20000000008 */
[----:B------:R-:W-:-:S03]  /*1450*/  IMAD.U32 R15, R15, 0x10000, RZ ;  /* 0x000100000f0f7824 */ /* 0x000fc600078e00ff */
[----:B------:R-:W-:Y:S01]  /*1460*/  SHF.L.U32 R8, R8, 0x10, RZ ;  /* 0x0000001008087819 */ /* 0x000fe200000006ff */
[----:B------:R-:W-:Y:S01]  /*1470*/  FMUL R22, R15, R22 ;  /* 0x000000160f167220 */ /* 0x000fe20000400000 */
[----:B------:R-:W-:-:S03]  /*1480*/  FMUL R15, R10, R10 ;  /* 0x0000000a0a0f7220 */ /* 0x000fc60000400000 */
[----:B------:R-:W-:Y:S01]  /*1490*/  FMUL R19, R8, R19 ;  /* 0x0000001308137220 */ /* 0x000fe20000400000 */
[----:B------:R-:W-:-:S04]  /*14a0*/  FFMA R8, R15, R5, -0.052303962409496307373 ;  /* 0xbd563cae0f087423 */ /* 0x000fc80000000005 */
[----:B------:R-:W-:-:S04]  /*14b0*/  FFMA R8, R15, R8, 0.1331529766321182251 ;  /* 0x3e0859410f087423 */ /* 0x000fc80000000008 */
[----:B------:R-:W-:-:S04]  /*14c0*/  FFMA R8, R15, R8, -0.33332768082618713379 ;  /* 0xbeaaa9ed0f087423 */ /* 0x000fc80000000008 */
[----:B------:R-:W-:Y:S01]  /*14d0*/  FFMA R15, R15, R8, RZ ;  /* 0x000000080f0f7223 */ /* 0x000fe200000000ff */
[----:B------:R-:W-:-:S03]  /*14e0*/  LOP3.LUT R8, R17, 0x80000000, R10, 0xb8, !PT ;  /* 0x8000000011087812 */ /* 0x000fc600078eb80a */
[--C-:B------:R-:W-:Y:S01]  /*14f0*/  @!P3 FFMA R8, R10, R15, R10.reuse ;  /* 0x0000000f0a08b223 */ /* 0x100fe2000000000a */
[----:B------:R-:W-:Y:S01]  /*1500*/  PRMT R10, R14, 0x7632, R10 ;  /* 0x000076320e0a7816 */ /* 0x000fe2000000000a */
[----:B------:R-:W-:-:S04]  /*1510*/  FMUL R14, R9, 0.10703222453594207764 ;  /* 0x3ddb33b6090e7820 */ /* 0x000fc80000400000 */
[----:B------:R-:W-:Y:S01]  /*1520*/  FFMA R11, R9, R14, 0.79788458347320556641 ;  /* 0x3f4c422a090b7423 */ /* 0x000fe2000000000e */
[----:B------:R-:W-:Y:S01]  /*1530*/  FFMA R14, -R8, R8, 1 ;  /* 0x3f800000080e7423 */ /* 0x000fe20000000108 */
        /* <DEDUP_REMOVED lines=9> */
[----:B------:R-:W-:-:S03]  /*15d0*/  FADD R8, R8, 1 ;  /* 0x3f80000008087421 */ /* 0x000fc60000000000 */
[----:B------:R-:W-:Y:S01]  /*15e0*/  FMUL R9, R9, R14 ;  /* 0x0000000e09097220 */ /* 0x000fe20000400000 */
[----:B0-----:R-:W-:-:S06]  /*15f0*/  FADD R15, R17, 1 ;  /* 0x3f800000110f7421 */ /* 0x001fcc0000000000 */
        /* <DEDUP_REMOVED lines=21> */
[----:B-1----:R-:W2:Y:S01]  /*1750*/  @P2 LDG.E R8, desc[UR26][R8.64] ;  /* 0x0000001a08082981 */ /* 0x002ea2000c1e1900 */
[----:B------:R-:W-:Y:S02]  /*1760*/  @!P1 MOV R13, RZ ;  /* 0x000000ff000d9202 */ /* 0x000fe40000000f00 */
[----:B------:R-:W-:Y:S01]  /*1770*/  ISETP.GE.U32.AND P1, PT, R38, UR29, PT ;  /* 0x0000001d26007c0c */ /* 0x000fe2000bf26070 */
[----:B------:R-:W-:-:S03]  /*1780*/  FMUL R10, R10, 0.5 ;  /* 0x3f0000000a0a7820 */ /* 0x000fc60000400000 */
[----:B------:R-:W-:Y:S01]  /*1790*/  ISETP.GE.U32.OR P1, PT, R7, UR28, P1 ;  /* 0x0000001c07007c0c */ /* 0x000fe20008f26470 */
[----:B------:R-:W-:Y:S01]  /*17a0*/  UMOV UR22, 0x3f800000 ;  /* 0x3f80000000167882 */ /* 0x000fe20000000000 */
[----:B------:R-:W-:Y:S01]  /*17b0*/  FMUL R10, R10, R11 ;  /* 0x0000000b0a0a7220 */ /* 0x000fe20000400000 */
[----:B----4-:R-:W-:Y:S01]  /*17c0*/  PRMT R17, R13, 0x7632, R17 ;  /* 0x000076320d117816 */ /* 0x010fe20000000011 */
[----:B------:R-:W-:Y:S01]  /*17d0*/  FADD R11, R14, 1 ;  /* 0x3f8000000e0b7421 */ /* 0x000fe20000000000 */
[----:B0-----:R-:W-:Y:S02]  /*17e0*/  UIADD3 UR8, UP0, UPT, UR7, UR8, URZ ;  /* 0x0000000807087290 */ /* 0x001fe4000ff1e0ff */
[----:B------:R-:W-:Y:S01]  /*17f0*/  SHF.L.U32 R17, R17, 0x10, RZ ;  /* 0x0000001011117819 */ /* 0x000fe200000006ff */
[----:B------:R-:W-:Y:S01]  /*1800*/  FFMA R10, R11, 0.5, R10 ;  /* 0x3f0000000b0a7823 */ /* 0x000fe2000000000a */
[----:B------:R-:W-:-:S03]  /*1810*/  UIADD3.X UR9, UPT, UPT, UR13, UR9, URZ, UP0, !UPT ;  /* 0x000000090d097290 */ /* 0x000fc600087fe4ff */
[----:B------:R-:W-:Y:S01]  /*1820*/  FMUL R17, R17, R10 ;  /* 0x0000000a11117220 */ /* 0x000fe20000400000 */
[----:B------:R-:W-:Y:S01]  /*1830*/  IADD3 R34, P3, PT, R4, UR14, RZ ;  /* 0x0000000e04227c10 */ /* 0x000fe2000ff7e0ff */
[----:B------:R-:W-:Y:S01]  /*1840*/  FADD R36, R24, 1 ;  /* 0x3f80000018247421 */ /* 0x000fe20000000000 */
[----:B------:R-:W-:Y:S02]  /*1850*/  VIADD R24, R3, 0x1e ;  /* 0x0000001e03187836 */ /* 0x000fe40000000000 */
[----:B------:R-:W-:Y:S01]  /*1860*/  IADD3.X R26, PT, PT, R26, UR15, RZ, P3, !PT ;  /* 0x0000000f1a1a7c10 */ /* 0x000fe20009ffe4ff */
[----:B------:R-:W-:Y:S02]  /*1870*/  @!P0 IMAD.MOV.U32 R31, RZ, RZ, RZ ;  /* 0x000000ffff1f8224 */ /* 0x000fe400078e00ff */
[----:B------:R-:W-:-:S04]  /*1880*/  FADD R25, R25, 1 ;  /* 0x3f80000019197421 */ /* 0x000fc80000000000 */
[----:B------:R-:W-:Y:S01]  /*1890*/  FFMA R32, R25, 0.5, R32 ;  /* 0x3f00000019207823 */ /* 0x000fe20000000020 */
[----:B--2---:R-:W-:Y:S01]  /*18a0*/  @P2 R2UR UR22, R8 ;  /* 0x00000000081622ca */ /* 0x004fe200000e0000 */
[----:B------:R-:W-:Y:S02]  /*18b0*/  IMAD.U32 R8, R13, 0x10000, RZ ;  /* 0x000100000d087824 */ /* 0x000fe400078e00ff */
[----:B------:R-:W-:Y:S02]  /*18c0*/  IMAD.IADD R13, R7, 0x1, R4 ;  /* 0x00000001070d7824 */ /* 0x000fe400078e0204 */
[----:B------:R-:W-:-:S03]  /*18d0*/  FMUL R23, R8, R23 ;  /* 0x0000001708177220 */ /* 0x000fc60000400000 */
[----:B------:R-:W-:-:S04]  /*18e0*/  @!P1 LEA R14, P2, R13, UR8, 0x2 ;  /* 0x000000080d0e9c11 */ /* 0x000fc8000f8410ff */
[----:B------:R-:W-:Y:S01]  /*18f0*/  @!P1 LEA.HI.X R15, R13, UR9, R12, 0x2, P2 ;  /* 0x000000090d0f9c11 */ /* 0x000fe200090f140c */
[----:B------:R-:W-:Y:S01]  /*1900*/  FMUL R8, R23, UR22 ;  /* 0x0000001617087c20 */ /* 0x000fe20008400000 */
[----:B------:R-:W-:Y:S01]  /*1910*/  FMUL R9, R17, UR22 ;  /* 0x0000001611097c20 */ /* 0x000fe20008400000 */
[----:B------:R-:W-:Y:S01]  /*1920*/  FMUL R10, R22, UR22 ;  /* 0x00000016160a7c20 */ /* 0x000fe20008400000 */
[----:B------:R-:W-:Y:S01]  /*1930*/  FMUL R11, R19, UR22 ;  /* 0x00000016130b7c20 */ /* 0x000fe20008400000 */
[----:B------:R-:W-:Y:S02]  /*1940*/  @!P1 IADD3 R13, P2, PT, R13, UR31, RZ ;  /* 0x0000001f0d0d9c10 */ /* 0x000fe4000ff5e0ff */
[----:B------:R-:W-:Y:S02]  /*1950*/  F2FP.BF16.F32.PACK_AB R8, RZ, R8 ;  /* 0x00000008ff08723e */ /* 0x000fe400000010ff */
[----:B------:R-:W-:Y:S02]  /*1960*/  F2FP.BF16.F32.PACK_AB R9, RZ, R9 ;  /* 0x00000009ff09723e */ /* 0x000fe400000010ff */
[----:B------:R-:W-:-:S02]  /*1970*/  @!P1 IADD3.X R4, PT, PT, R12, UR32, RZ, P2, !PT ;  /* 0x000000200c049c10 */ /* 0x000fc400097fe4ff */
[----:B------:R-:W-:Y:S02]  /*1980*/  F2FP.BF16.F32.PACK_AB R10, RZ, R10 ;  /* 0x0000000aff0a723e */ /* 0x000fe400000010ff */
[----:B------:R-:W-:Y:S02]  /*1990*/  F2FP.BF16.F32.PACK_AB R11, RZ, R11 ;  /* 0x0000000bff0b723e */ /* 0x000fe400000010ff */
[C---:B------:R-:W-:Y:S02]  /*19a0*/  @!P1 LEA R12, P2, R13.reuse, UR8, 0x2 ;  /* 0x000000080d0c9c11 */ /* 0x040fe4000f8410ff */
[----:B------:R-:W-:Y:S02]  /*19b0*/  @!P1 PRMT R8, R8, 0x5410, R9 ;  /* 0x0000541008089816 */ /* 0x000fe40000000009 */
[----:B------:R-:W-:Y:S02]  /*19c0*/  @!P1 LEA.HI.X R13, R13, UR9, R4, 0x2, P2 ;  /* 0x000000090d0d9c11 */ /* 0x000fe400090f1404 */
[----:B------:R-:W-:-:S02]  /*19d0*/  @!P1 PRMT R10, R10, 0x5410, R11 ;  /* 0x000054100a0a9816 */ /* 0x000fc4000000000b */
[----:B------:R-:W-:Y:S01]  /*19e0*/  IADD3 R4, PT, PT, R38, 0x2, RZ ;  /* 0x0000000226047810 */ /* 0x000fe20007ffe0ff */
[----:B------:R0:W-:Y:S04]  /*19f0*/  @!P1 STG.E desc[UR26][R14.64], R8 ;  /* 0x000000080e009986 */ /* 0x0001e8000c10191a */
[----:B------:R1:W-:Y:S01]  /*1a00*/  @!P1 STG.E desc[UR26][R12.64], R10 ;  /* 0x0000000a0c009986 */ /* 0x0003e2000c10191a */
[----:B------:R-:W-:Y:S01]  /*1a10*/  ISETP.GE.U32.AND P1, PT, R4, UR29, PT ;  /* 0x0000001d04007c0c */ /* 0x000fe2000bf26070 */
[----:B------:R-:W-:Y:S01]  /*1a20*/  FFMA R4, R36, 0.5, R33 ;  /* 0x3f00000024047823 */ /* 0x000fe20000000021 */
[----:B------:R-:W-:-:S04]  /*1a30*/  LOP3.LUT R33, R24, 0x1f, RZ, 0xc0, !PT ;  /* 0x0000001f18217812 */ /* 0x000fc800078ec0ff */
[C---:B------:R-:W-:Y:S01]  /*1a40*/  ISETP.LT.U32.AND P1, PT, R33.reuse, UR28, !P1 ;  /* 0x0000001c21007c0c */ /* 0x040fe2000cf21070 */
[----:B0-----:R-:W-:Y:S01]  /*1a50*/  FMUL R15, R16, 0.10703222453594207764 ;  /* 0x3ddb33b6100f7820 */ /* 0x001fe20000400000 */
[----:B------:R-:W-:-:S03]  /*1a60*/  IADD3 R34, P2, PT, R33, R34, RZ ;  /* 0x0000002221227210 */ /* 0x000fc60007f5e0ff */
[----:B------:R-:W-:Y:S01]  /*1a70*/  FFMA R15, R16, R15, 0.79788458347320556641 ;  /* 0x3f4c422a100f7423 */ /* 0x000fe2000000000f */
[----:B-1----:R-:W-:Y:S01]  /*1a80*/  FFMA R12, -R30, R30, 1 ;  /* 0x3f8000001e0c7423 */ /* 0x002fe2000000011e */
[----:B------:R-:W-:-:S03]  /*1a90*/  IADD3.X R35, PT, PT, RZ, R26, RZ, P2, !PT ;  /* 0x0000001aff237210 */ /* 0x000fc600017fe4ff */
[----:B------:R-:W-:Y:S01]  /*1aa0*/  FMUL R15, R12, R15 ;  /* 0x0000000f0c0f7220 */ /* 0x000fe20000400000 */
[----:B------:R-:W-:-:S04]  /*1ab0*/  IADD3 R12, P2, PT, R34, UR14, RZ ;  /* 0x0000000e220c7c10 */ /* 0x000fc8000ff5e0ff */
[----:B------:R-:W-:Y:S02]  /*1ac0*/  IADD3.X R13, PT, PT, R35, UR15, RZ, P2, !PT ;  /* 0x0000000f230d7c10 */ /* 0x000fe400097fe4ff */
[C---:B------:R-:W-:Y:S02]  /*1ad0*/  @P1 SHF.L.U32 R40, R12.reuse, 0x2, RZ ;  /* 0x000000020c281819 */ /* 0x040fe400000006ff */
[----:B------:R-:W-:Y:S02]  /*1ae0*/  @P1 SHF.L.U64.HI R14, R12, 0x2, R13 ;  /* 0x000000020c0e1819 */ /* 0x000fe4000001020d */
[----:B------:R-:W-:-:S04]  /*1af0*/  @P1 IADD3 R36, P0, PT, R40, UR16, RZ ;  /* 0x0000001028241c10 */ /* 0x000fc8000ff1e0ff */
[----:B------:R-:W-:Y:S02]  /*1b00*/  @P1 IADD3.X R37, PT, PT, R14, UR17, RZ, P0, !PT ;  /* 0x000000110e251c10 */ /* 0x000fe400087fe4ff */
[----:B------:R-:W-:Y:S02]  /*1b10*/  @P1 IADD3 R40, P0, PT, R40, UR19, RZ ;  /* 0x0000001328281c10 */ /* 0x000fe4000ff1e0ff */
[----:B------:R-:W-:Y:S02]  /*1b20*/  @!P1 MOV R25, RZ ;  /* 0x000000ff00199202 */ /* 0x000fe40000000f00 */
[----:B------:R-:W-:-:S05]  /*1b30*/  @P1 IADD3.X R41, PT, PT, R14, UR20, RZ, P0, !PT ;  /* 0x000000140e291c10 */ /* 0x000fca00087fe4ff */
[----:B------:R-:W2:Y:S01]  /*1b40*/  @P1 LDG.E R25, desc[UR26][R40.64] ;  /* 0x0000001a28191981 */ /* 0x000ea2000c1e1900 */
[----:B------:R-:W-:-:S04]  /*1b50*/  FMUL R24, R16, 0.5 ;  /* 0x3f00000010187820 */ /* 0x000fc80000400000 */
[----:B------:R-:W-:Y:S01]  /*1b60*/  FMUL R24, R24, R15 ;  /* 0x0000000f18187220 */ /* 0x000fe20000400000 */
[----:B------:R-:W-:Y:S01]  /*1b70*/  IMAD.U32 R15, R31, 0x10000, RZ ;  /* 0x000100001f0f7824 */ /* 0x000fe200078e00ff */
[----:B------:R-:W-:-:S03]  /*1b80*/  VOTEU.ANY UP0, P1 ;  /* 0x0000000000ff7886 */ /* 0x000fc60000800100 */
[----:B------:R-:W-:Y:S01]  /*1b90*/  FMUL R4, R15, R4 ;  /* 0x000000040f047220 */ /* 0x000fe20000400000 */
[----:B------:R-:W-:Y:S01]  /*1ba0*/  IMAD.U32 R15, RZ, RZ, UR31 ;  /* 0x0000001fff0f7e24 */ /* 0x000fe2000f8e00ff */
[----:B------:R-:W-:-:S03]  /*1bb0*/  @UP0 UIMAD UR7, UR32, 0x3, URZ ;  /* 0x00000003200708a4 */ /* 0x000fc6000f8e02ff */
[----:B------:R-:W-:-:S04]  /*1bc0*/  @P1 IMAD.WIDE.U32 R34, R15, 0x3, R34 ;  /* 0x000000030f221825 */ /* 0x000fc800078e0022 */
[----:B------:R-:W-:Y:S01]  /*1bd0*/  @P1 IMAD.SHL.U32 R14, R34, 0x4, RZ ;  /* 0x00000004220e1824 */ /* 0x000fe200078e00ff */
[----:B------:R-:W-:-:S04]  /*1be0*/  @P1 IADD3 R15, PT, PT, R35, UR7, RZ ;  /* 0x00000007230f1c10 */ /* 0x000fc8000fffe0ff */
[----:B------:R-:W-:Y:S02]  /*1bf0*/  @P1 SHF.L.U64.HI R15, R34, 0x2, R15 ;  /* 0x00000002220f1819 */ /* 0x000fe4000001020f */
[C---:B------:R-:W-:Y:S02]  /*1c00*/  @P1 IADD3 R34, P0, PT, R14.reuse, UR16, RZ ;  /* 0x000000100e221c10 */ /* 0x040fe4000ff1e0ff */
[----:B------:R-:W-:Y:S02]  /*1c10*/  FMNMX R23, RZ, |R23|, !PT ;  /* 0x40000017ff177209 */ /* 0x000fe40007800000 */
[----:B------:R-:W-:Y:S02]  /*1c20*/  @P1 IADD3.X R35, PT, PT, R15, UR17, RZ, P0, !PT ;  /* 0x000000110f231c10 */ /* 0x000fe400087fe4ff */
[----:B------:R-:W-:Y:S02]  /*1c30*/  @P1 IADD3 R14, P0, PT, R14, UR19, RZ ;  /* 0x000000130e0e1c10 */ /* 0x000fe4000ff1e0ff */
[----:B------:R-:W-:-:S02]  /*1c40*/  FMNMX3 R22, |R17|, R23, |R22|, !PT ;  /* 0x0000001711167276 */ /* 0x000fc40007800616 */
[----:B------:R-:W-:Y:S02]  /*1c50*/  @!P1 CS2R R16, SRZ ;  /* 0x0000000000109805 */ /* 0x000fe4000001ff00 */
[----:B------:R-:W-:-:S05]  /*1c60*/  @P1 IADD3.X R15, PT, PT, R15, UR20, RZ, P0, !PT ;  /* 0x000000140f0f1c10 */ /* 0x000fca00087fe4ff */
[----:B------:R-:W3:Y:S04]  /*1c70*/  @P1 LDG.E R17, desc[UR26][R14.64] ;  /* 0x0000001a0e111981 */ /* 0x000ee8000c1e1900 */
[----:B------:R0:W4:Y:S02]  /*1c80*/  @P1 LDG.E R16, desc[UR26][R36.64] ;  /* 0x0000001a24101981 */ /* 0x000124000c1e1900 */
[----:B0-----:R-:W-:Y:S01]  /*1c90*/  VIADD R36, R38, 0x1 ;  /* 0x0000000126247836 */ /* 0x001fe20000000000 */
[----:B------:R-:W-:-:S04]  /*1ca0*/  @!P1 MOV R37, RZ ;  /* 0x000000ff00259202 */ /* 0x000fc80000000f00 */
[----:B------:R-:W-:Y:S02]  /*1cb0*/  ISETP.GE.U32.AND P0, PT, R36, UR29, PT ;  /* 0x0000001d24007c0c */ /* 0x000fe4000bf06070 */
[----:B------:R0:W5:Y:S01]  /*1cc0*/  @P1 LDG.E R37, desc[UR26][R34.64] ;  /* 0x0000001a22251981 */ /* 0x000162000c1e1900 */
[----:B------:R-:W-:Y:S02]  /*1cd0*/  PRMT R31, R31, 0x7632, R31 ;  /* 0x000076321f1f7816 */ /* 0x000fe4000000001f */
[----:B------:R-:W-:Y:S01]  /*1ce0*/  ISETP.GE.U32.OR P0, PT, R29, UR28, P0 ;  /* 0x0000001c1d007c0c */ /* 0x000fe20008706470 */
[----:B------:R-:W-:Y:S02]  /*1cf0*/  FADD R29, R30, 1 ;  /* 0x3f8000001e1d7421 */ /* 0x000fe40000000000 */
[----:B------:R-:W-:-:S04]  /*1d00*/  IMAD.U32 R15, R31, 0x10000, RZ ;  /* 0x000100001f0f7824 */ /* 0x000fc800078e00ff */
[----:B------:R-:W-:Y:S01]  /*1d10*/  FMUL R15, R15, R32 ;  /* 0x000000200f0f7220 */ /* 0x000fe20000400000 */
[----:B------:R-:W-:Y:S01]  /*1d20*/  FFMA R32, R29, 0.5, R24 ;  /* 0x3f0000001d207823 */ /* 0x000fe20000000018 */
[----:B------:R-:W-:-:S04]  /*1d30*/  FMUL R29, R28, 0.10703222453594207764 ;  /* 0x3ddb33b61c1d7820 */ /* 0x000fc80000400000 */
[----:B------:R-:W-:Y:S01]  /*1d40*/  FFMA R31, R28, R29, 0.79788458347320556641 ;  /* 0x3f4c422a1c1f7423 */ /* 0x000fe2000000001d */
[----:B------:R-:W-:-:S04]  /*1d50*/  FFMA R30, -R18, R18, 1 ;  /* 0x3f800000121e7423 */ /* 0x000fc80000000112 */
[----:B------:R-:W-:Y:S01]  /*1d60*/  FMUL R30, R30, R31 ;  /* 0x0000001f1e1e7220 */ /* 0x000fe20000400000 */
[----:B--2---:R-:W-:-:S05]  /*1d70*/  SHF.L.U32 R23, R25, 0x10, RZ ;  /* 0x0000001019177819 */ /* 0x004fca00000006ff */
[----:B------:R-:W-:-:S04]  /*1d80*/  FMUL R36, R23, 0.044714998453855514526 ;  /* 0x3d37271317247820 */ /* 0x000fc80000400000 */
[C---:B------:R-:W-:Y:S01]  /*1d90*/  FFMA R41, R23.reuse, R36, 1 ;  /* 0x3f80000017297423 */ /* 0x040fe20000000024 */
[----:B------:R-:W-:-:S04]  /*1da0*/  FMUL R36, R23, 0.79788458347320556641 ;  /* 0x3f4c422a17247820 */ /* 0x000fc80000400000 */
[----:B0-----:R-:W-:-:S04]  /*1db0*/  FMUL R34, R36, R41 ;  /* 0x0000002924227220 */ /* 0x001fc80000400000 */
[----:B------:R-:W-:-:S06]  /*1dc0*/  FMUL R35, |R34|, 2.8853900432586669922 ;  /* 0x4038aa3b22237820 */ /* 0x000fcc0000400200 */
[----:B------:R-:W0:Y:S01]  /*1dd0*/  MUFU.EX2 R35, R35 ;  /* 0x0000002300237308 */ /* 0x000e220000000800 */
[----:B------:R-:W-:-:S04]  /*1de0*/  FMUL R24, R34, R34 ;  /* 0x0000002222187220 */ /* 0x000fc80000400000 */
[----:B------:R-:W-:Y:S01]  /*1df0*/  FFMA R31, R24, R5, -0.052303962409496307373 ;  /* 0xbd563cae181f7423 */ /* 0x000fe20000000005 */
[----:B0-----:R-:W-:-:S04]  /*1e00*/  FADD R36, R35, 1 ;  /* 0x3f80000023247421 */ /* 0x001fc80000000000 */
[----:B------:R-:W0:Y:S01]  /*1e10*/  MUFU.RCP R29, R36 ;  /* 0x00000024001d7308 */ /* 0x000e220000001000 */
[----:B------:R-:W-:Y:S01]  /*1e20*/  FFMA R31, R24, R31, 0.1331529766321182251 ;  /* 0x3e085941181f7423 */ /* 0x000fe2000000001f */
[----:B------:R-:W-:Y:S02]  /*1e30*/  FSETP.GE.AND P2, PT, |R34|, 0.60000002384185791016, PT ;  /* 0x3f19999a2200780b */ /* 0x000fe40003f46200 */
[----:B------:R-:W-:Y:S01]  /*1e40*/  PRMT R25, R25, 0x7632, R25 ;  /* 0x0000763219197816 */ /* 0x000fe20000000019 */
[----:B------:R-:W-:Y:S01]  /*1e50*/  FFMA R14, R24, R31, -0.33332768082618713379 ;  /* 0xbeaaa9ed180e7423 */ /* 0x000fe2000000001f */
[----:B------:R-:W-:Y:S02]  /*1e60*/  FSETP.GE.AND P1, PT, |R34|, 9.010913848876953125, PT ;  /* 0x41102cb42200780b */ /* 0x000fe40003f26200 */
[----:B------:R-:W-:Y:S01]  /*1e70*/  SHF.L.U32 R25, R25, 0x10, RZ ;  /* 0x0000001019197819 */ /* 0x000fe200000006ff */
[----:B0-----:R-:W-:Y:S01]  /*1e80*/  FFMA R31, R29, -2, R6 ;  /* 0xc00000001d1f7823 */ /* 0x001fe20000000006 */
[----:B------:R-:W-:-:S03]  /*1e90*/  FFMA R29, R24, R14, RZ ;  /* 0x0000000e181d7223 */ /* 0x000fc600000000ff */
        /* <DEDUP_REMOVED lines=14> */
[----:B------:R-:W-:Y:S01]  /*1f80*/  FFMA R35, R28, R5, -0.052303962409496307373 ;  /* 0xbd563cae1c237423 */ /* 0x000fe20000000005 */
[----:B------:R-:W-:-:S03]  /*1f90*/  FSETP.GE.AND P2, PT, |R29|, 0.60000002384185791016, PT ;  /* 0x3f19999a1d00780b */ /* 0x000fc60003f46200 */
[----:B------:R-:W-:Y:S01]  /*1fa0*/  FFMA R41, R28, R35, 0.1331529766321182251 ;  /* 0x3e0859411c297423 */ /* 0x000fe20000000023 */
[----:B------:R-:W-:Y:S01]  /*1fb0*/  FADD R35, R18, 1 ;  /* 0x3f80000012237421 */ /* 0x000fe20000000000 */
[----:B------:R-:W-:Y:S02]  /*1fc0*/  FSETP.GE.AND P1, PT, |R29|, 9.010913848876953125, PT ;  /* 0x41102cb41d00780b */ /* 0x000fe40003f26200 */
[----:B------:R-:W-:Y:S01]  /*1fd0*/  FFMA R14, R28, R41, -0.33332768082618713379 ;  /* 0xbeaaa9ed1c0e7423 */ /* 0x000fe20000000029 */
[----:B------:R-:W-:-:S03]  /*1fe0*/  FFMA R18, R35, 0.5, R30 ;  /* 0x3f00000023127823 */ /* 0x000fc6000000001e */
[----:B------:R-:W-:Y:S01]  /*1ff0*/  FFMA R28, R28, R14, RZ ;  /* 0x0000000e1c1c7223 */ /* 0x000fe200000000ff */
[----:B0-----:R-:W-:Y:S01]  /*2000*/  FFMA R31, R31, -2, R6 ;  /* 0xc00000001f1f7823 */ /* 0x001fe20000000006 */
[----:B------:R-:W-:-:S04]  /*2010*/  PRMT R14, R27, 0x7632, R14 ;  /* 0x000076321b0e7816 */ /* 0x000fc8000000000e */
[----:B------:R-:W-:Y:S01]  /*2020*/  FSEL R30, R31, 1, !P1 ;  /* 0x3f8000001f1e7808 */ /* 0x000fe20004800000 */
[----:B------:R-:W-:Y:S01]  /*2030*/  IMAD.U32 R27, R27, 0x10000, RZ ;  /* 0x000100001b1b7824 */ /* 0x000fe200078e00ff */
[----:B------:R-:W-:Y:S02]  /*2040*/  SHF.L.U32 R31, R14, 0x10, RZ ;  /* 0x000000100e1f7819 */ /* 0x000fe400000006ff */
[--C-:B------:R-:W-:Y:S01]  /*2050*/  LOP3.LUT R14, R30, 0x80000000, R29.reuse, 0xb8, !PT ;  /* 0x800000001e0e7812 */ /* 0x100fe200078eb81d */
[----:B------:R-:W-:Y:S01]  /*2060*/  @!P2 FFMA R14, R29, R28, R29 ;  /* 0x0000001c1d0ea223 */ /* 0x000fe2000000001d */
[----:B------:R-:W-:Y:S01]  /*2070*/  FMUL R28, R23, 0.10703222453594207764 ;  /* 0x3ddb33b6171c7820 */ /* 0x000fe20000400000 */
[----:B------:R-:W-:Y:S01]  /*2080*/  FMUL R30, R25, 0.10703222453594207764 ;  /* 0x3ddb33b6191e7820 */ /* 0x000fe20000400000 */
[----:B------:R-:W-:Y:S01]  /*2090*/  FMUL R32, R27, R32 ;  /* 0x000000201b207220 */ /* 0x000fe20000400000 */
[----:B------:R-:W-:Y:S01]  /*20a0*/  FMNMX R27, |R19|, R22, !PT ;  /* 0x00000016131b7209 */ /* 0x000fe20007800200 */
[----:B------:R-:W-:Y:S01]  /*20b0*/  FFMA R28, R23, R28, 0.79788458347320556641 ;  /* 0x3f4c422a171c7423 */ /* 0x000fe2000000001c */
[----:B------:R-:W-:Y:S01]  /*20c0*/  FFMA R19, -R24, R24, 1 ;  /* 0x3f80000018137423 */ /* 0x000fe20000000118 */
[----:B------:R-:W-:Y:S01]  /*20d0*/  FFMA R29, R25, R30, 0.79788458347320556641 ;  /* 0x3f4c422a191d7423 */ /* 0x000fe2000000001e */
[----:B------:R-:W-:-:S02]  /*20e0*/  FFMA R22, -R14, R14, 1 ;  /* 0x3f8000000e167423 */ /* 0x000fc4000000010e */
[----:B------:R-:W-:Y:S02]  /*20f0*/  FMUL R19, R19, R28 ;  /* 0x0000001c13137220 */ /* 0x000fe40000400000 */
[----:B------:R-:W-:Y:S01]  /*2100*/  FMUL R28, R22, R29 ;  /* 0x0000001d161c7220 */ /* 0x000fe20000400000 */
[----:B------:R-:W-:Y:S01]  /*2110*/  FMUL R22, R23, 0.5 ;  /* 0x3f00000017167820 */ /* 0x000fe20000400000 */
[----:B------:R-:W-:Y:S01]  /*2120*/  FMUL R25, R25, 0.5 ;  /* 0x3f00000019197820 */ /* 0x000fe20000400000 */
[C---:B---3--:R-:W-:Y:S01]  /*2130*/  IMAD.U32 R29, R17.reuse, 0x10000, RZ ;  /* 0x00010000111d7824 */ /* 0x048fe200078e00ff */
[----:B------:R-:W-:Y:S01]  /*2140*/  PRMT R23, R17, 0x7632, R23 ;  /* 0x0000763211177816 */ /* 0x000fe20000000017 */
[----:B------:R-:W-:Y:S01]  /*2150*/  FMUL R17, R22, R19 ;  /* 0x0000001316117220 */ /* 0x000fe20000400000 */
[----:B------:R-:W-:Y:S01]  /*2160*/  FMUL R19, R25, R28 ;  /* 0x0000001c19137220 */ /* 0x000fe20000400000 */
[----:B------:R-:W-:Y:S01]  /*2170*/  FMUL R28, R29, 0.044714998453855514526 ;  /* 0x3d3727131d1c7820 */ /* 0x000fe20000400000 */
[----:B------:R-:W-:Y:S01]  /*2180*/  SHF.L.U32 R25, R23, 0x10, RZ ;  /* 0x0000001017197819 */ /* 0x000fe200000006ff */
[----:B------:R-:W-:Y:S01]  /*2190*/  FADD R14, R14, 1 ;  /* 0x3f8000000e0e7421 */ /* 0x000fe20000000000 */
[C---:B------:R-:W-:Y:S01]  /*21a0*/  FMUL R22, R29.reuse, 0.79788458347320556641 ;  /* 0x3f4c422a1d167820 */ /* 0x040fe20000400000 */
[----:B------:R-:W-:Y:S01]  /*21b0*/  FFMA R23, R29, R28, 1 ;  /* 0x3f8000001d177423 */ /* 0x000fe2000000001c */
[----:B------:R-:W-:Y:S01]  /*21c0*/  FADD R24, R24, 1 ;  /* 0x3f80000018187421 */ /* 0x000fe20000000000 */
[C---:B------:R-:W-:Y:S01]  /*21d0*/  FMUL R30, R25.reuse, 0.044714998453855514526 ;  /* 0x3d372713191e7820 */ /* 0x040fe20000400000 */
[----:B------:R-:W-:Y:S01]  /*21e0*/  FFMA R14, R14, 0.5, R19 ;  /* 0x3f0000000e0e7823 */ /* 0x000fe20000000013 */
[----:B------:R-:W-:Y:S01]  /*21f0*/  FMUL R19, R22, R23 ;  /* 0x0000001716137220 */ /* 0x000fe20000400000 */
[C---:B------:R-:W-:Y:S01]  /*2200*/  FMUL R28, R25.reuse, 0.79788458347320556641 ;  /* 0x3f4c422a191c7820 */ /* 0x040fe20000400000 */
[----:B------:R-:W-:Y:S01]  /*2210*/  FFMA R23, R25, R30, 1 ;  /* 0x3f80000019177423 */ /* 0x000fe2000000001e */
[----:B------:R-:W-:Y:S01]  /*2220*/  FFMA R17, R24, 0.5, R17 ;  /* 0x3f00000018117823 */ /* 0x000fe20000000011 */
[----:B----4-:R-:W-:-:S02]  /*2230*/  IMAD.U32 R24, R16, 0x10000, RZ ;  /* 0x0001000010187824 */ /* 0x010fc400078e00ff */
[----:B------:R-:W-:Y:S01]  /*2240*/  FMUL R28, R28, R23 ;  /* 0x000000171c1c7220 */ /* 0x000fe20000400000 */
[----:B------:R-:W-:Y:S01]  /*2250*/  FMUL R30, |R19|, 2.8853900432586669922 ;  /* 0x4038aa3b131e7820 */ /* 0x000fe20000400200 */
[----:B------:R-:W-:Y:S01]  /*2260*/  FMUL R24, R24, R17 ;  /* 0x0000001118187220 */ /* 0x000fe20000400000 */
[----:B------:R-:W-:Y:S01]  /*2270*/  FMNMX R27, R27, |R4|, !PT ;  /* 0x400000041b1b7209 */ /* 0x000fe20007800000 */
[----:B------:R-:W-:Y:S01]  /*2280*/  FMUL R17, R4, UR22 ;  /* 0x0000001604117c20 */ /* 0x000fe20008400000 */
[----:B------:R-:W-:Y:S02]  /*2290*/  FMUL R4, |R28|, 2.8853900432586669922 ;  /* 0x4038aa3b1c047820 */ /* 0x000fe40000400200 */
[----:B------:R-:W0:Y:S08]  /*22a0*/  MUFU.EX2 R30, R30 ;  /* 0x0000001e001e7308 */ /* 0x000e300000000800 */
[----:B------:R-:W1:Y:S01]  /*22b0*/  MUFU.EX2 R4, R4 ;  /* 0x0000000400047308 */ /* 0x000e620000000800 */
[----:B------:R-:W-:Y:S01]  /*22c0*/  PRMT R23, R16, 0x7632, R23 ;  /* 0x0000763210177816 */ /* 0x000fe20000000017 */
[----:B------:R-:W-:Y:S01]  /*22d0*/  FMUL R18, R31, R18 ;  /* 0x000000121f127220 */ /* 0x000fe20000400000 */
[C---:B------:R-:W-:Y:S01]  /*22e0*/  FMNMX3 R27, |R15|.reuse, R27, |R32|, !PT ;  /* 0x0000001b0f1b7276 */ /* 0x040fe20007800620 */
[----:B------:R-:W-:Y:S01]  /*22f0*/  FMUL R16, R15, UR22 ;  /* 0x000000160f107c20 */ /* 0x000fe20008400000 */
[----:B------:R-:W-:-:S02]  /*2300*/  SHF.L.U32 R23, R23, 0x10, RZ ;  /* 0x0000001017177819 */ /* 0x000fc400000006ff */
[----:B------:R-:W-:Y:S01]  /*2310*/  F2FP.BF16.F32.PACK_AB R15, RZ, R17 ;  /* 0x00000011ff0f723e */ /* 0x000fe200000010ff */
[----:B0-----:R-:W-:Y:S01]  /*2320*/  FADD R31, R30, 1 ;  /* 0x3f8000001e1f7421 */ /* 0x001fe20000000000 */
[C---:B------:R-:W-:Y:S02]  /*2330*/  @!P0 LEA R22, P1, R20.reuse, UR8, 0x2 ;  /* 0x0000000814168c11 */ /* 0x040fe4000f8210ff */
[----:B------:R-:W-:Y:S01]  /*2340*/  @!P0 IADD3 R17, P2, PT, R20, UR31, RZ ;  /* 0x0000001f14118c10 */ /* 0x000fe2000ff5e0ff */
[----:B------:R-:W-:Y:S01]  /*2350*/  FMUL R14, R23, R14 ;  /* 0x0000000e170e7220 */ /* 0x000fe20000400000 */
[----:B-1----:R-:W-:Y:S01]  /*2360*/  FADD R4, R4, 1 ;  /* 0x3f80000004047421 */ /* 0x002fe20000000000 */
[----:B------:R-:W-:Y:S01]  /*2370*/  @!P0 LEA.HI.X R23, R20, UR9, R21, 0x2, P1 ;  /* 0x0000000914178c11 */ /* 0x000fe200088f1415 */
[----:B------:R-:W0:Y:S01]  /*2380*/  MUFU.RCP R31, R31 ;  /* 0x0000001f001f7308 */ /* 0x000e220000001000 */
[----:B------:R-:W-:Y:S01]  /*2390*/  @!P0 IADD3.X R30, PT, PT, R21, UR32, RZ, P2, !PT ;  /* 0x00000020151e8c10 */ /* 0x000fe200097fe4ff */
[----:B------:R-:W-:Y:S01]  /*23a0*/  FMUL R32, R32, UR22 ;  /* 0x0000001620207c20 */ /* 0x000fe20008400000 */
[----:B------:R-:W-:-:S02]  /*23b0*/  @!P0 LEA R20, P1, R17, UR8, 0x2 ;  /* 0x0000000811148c11 */ /* 0x000fc4000f8210ff */
[----:B------:R-:W-:-:S03]  /*23c0*/  FMNMX R27, |R18|, R27, !PT ;  /* 0x0000001b121b7209 */ /* 0x000fc60007800200 */
[----:B------:R-:W1:Y:S01]  /*23d0*/  MUFU.RCP R35, R4 ;  /* 0x0000000400237308 */ /* 0x000e620000001000 */
[----:B------:R-:W-:Y:S01]  /*23e0*/  FMUL R18, R18, UR22 ;  /* 0x0000001612127c20 */ /* 0x000fe20008400000 */
[----:B------:R-:W-:Y:S01]  /*23f0*/  @!P0 LEA.HI.X R21, R17, UR9, R30, 0x2, P1 ;  /* 0x0000000911158c11 */ /* 0x000fe200088f141e */
[----:B------:R-:W-:Y:S01]  /*2400*/  FMUL R30, R28, R28 ;  /* 0x0000001c1c1e7220 */ /* 0x000fe20000400000 */
[----:B------:R-:W-:Y:S01]  /*2410*/  F2FP.BF16.F32.PACK_AB R17, RZ, R32 ;  /* 0x00000020ff11723e */ /* 0x000fe200000010ff */
[----:B------:R-:W-:Y:S01]  /*2420*/  FMUL R32, R19, R19 ;  /* 0x0000001313207220 */ /* 0x000fe20000400000 */
[----:B------:R-:W-:Y:S02]  /*2430*/  F2FP.BF16.F32.PACK_AB R16, RZ, R16 ;  /* 0x00000010ff10723e */ /* 0x000fe400000010ff */
[----:B------:R-:W-:Y:S01]  /*2440*/  F2FP.BF16.F32.PACK_AB R18, RZ, R18 ;  /* 0x00000012ff12723e */ /* 0x000fe200000010ff */
[-C--:B------:R-:W-:Y:S01]  /*2450*/  FFMA R41, R32, R5.reuse, -0.052303962409496307373 ;  /* 0xbd563cae20297423 */ /* 0x080fe20000000005 */
[----:B------:R-:W-:Y:S01]  /*2460*/  @!P0 PRMT R15, R15, 0x5410, R16 ;  /* 0x000054100f0f8816 */ /* 0x000fe20000000010 */
[----:B------:R-:W-:Y:S01]  /*2470*/  FFMA R43, R30, R5, -0.052303962409496307373 ;  /* 0xbd563cae1e2b7423 */ /* 0x000fe20000000005 */
[----:B------:R-:W-:Y:S01]  /*2480*/  @!P0 PRMT R17, R17, 0x5410, R18 ;  /* 0x0000541011118816 */ /* 0x000fe20000000012 */
[----:B------:R-:W-:Y:S01]  /*2490*/  FFMA R41, R32, R41, 0.1331529766321182251 ;  /* 0x3e08594120297423 */ /* 0x000fe20000000029 */
[----:B------:R-:W-:Y:S01]  /*24a0*/  FSETP.GE.AND P1, PT, |R19|, 0.60000002384185791016, PT ;  /* 0x3f19999a1300780b */ /* 0x000fe20003f26200 */
[----:B------:R-:W-:Y:S01]  /*24b0*/  FFMA R43, R30, R43, 0.1331529766321182251 ;  /* 0x3e0859411e2b7423 */ /* 0x000fe2000000002b */
[C---:B------:R-:W-:Y:S01]  /*24c0*/  FSETP.GE.AND P3, PT, |R28|.reuse, 0.60000002384185791016, PT ;  /* 0x3f19999a1c00780b */ /* 0x040fe20003f66200 */
[----:B------:R2:W-:Y:S01]  /*24d0*/  @!P0 STG.E desc[UR26][R22.64], R15 ;  /* 0x0000000f16008986 */ /* 0x0005e2000c10191a */
[--C-:B0-----:R-:W-:Y:S01]  /*24e0*/  FFMA R31, R31, -2, R6.reuse ;  /* 0xc00000001f1f7823 */ /* 0x101fe20000000006 */
[----:B-1----:R-:W-:Y:S01]  /*24f0*/  FFMA R35, R35, -2, R6 ;  /* 0xc000000023237823 */ /* 0x002fe20000000006 */
[----:B------:R-:W-:Y:S01]  /*2500*/  FSETP.GE.AND P2, PT, |R28|, 9.010913848876953125, PT ;  /* 0x41102cb41c00780b */ /* 0x000fe20003f46200 */
[----:B------:R0:W-:Y:S01]  /*2510*/  @!P0 STG.E desc[UR26][R20.64], R17 ;  /* 0x0000001114008986 */ /* 0x0001e2000c10191a */
[----:B------:R-:W-:Y:S01]  /*2520*/  FSETP.GE.AND P0, PT, |R19|, 9.010913848876953125, PT ;  /* 0x41102cb41300780b */ /* 0x000fe20003f06200 */
[----:B------:R-:W-:Y:S01]  /*2530*/  FFMA R41, R32, R41, -0.33332768082618713379 ;  /* 0xbeaaa9ed20297423 */ /* 0x000fe20000000029 */
[----:B------:R-:W-:Y:S01]  /*2540*/  FSEL R35, R35, 1, !P2 ;  /* 0x3f80000023237808 */ /* 0x000fe20005000000 */
[----:B------:R-:W-:Y:S01]  /*2550*/  IMAD.SHL.U32 R4, R39, 0x8, RZ ;  /* 0x0000000827047824 */ /* 0x000fe200078e00ff */
[----:B--2---:R-:W-:Y:S01]  /*2560*/  FSEL R22, R31, 1, !P0 ;  /* 0x3f8000001f167808 */ /* 0x004fe20004000000 */
[----:B0-----:R-:W-:Y:S01]  /*2570*/  FFMA R21, R30, R43, -0.33332768082618713379 ;  /* 0xbeaaa9ed1e157423 */ /* 0x001fe2000000002b */
[----:B------:R-:W-:-:S03]  /*2580*/  FFMA R20, R32, R41, RZ ;  /* 0x0000002920147223 */ /* 0x000fc600000000ff */
[----:B------:R-:W-:Y:S01]  /*2590*/  FFMA R21, R30, R21, RZ ;  /* 0x000000151e157223 */ /* 0x000fe200000000ff */
[--C-:B------:R-:W-:Y:S01]  /*25a0*/  LOP3.LUT R22, R22, 0x80000000, R19.reuse, 0xb8, !PT ;  /* 0x8000000016167812 */ /* 0x100fe200078eb813 */
[----:B------:R-:W-:Y:S01]  /*25b0*/  @!P1 FFMA R22, R19, R20, R19 ;  /* 0x0000001413169223 */ /* 0x000fe20000000013 */
[--C-:B------:R-:W-:Y:S01]  /*25c0*/  LOP3.LUT R32, R35, 0x80000000, R28.reuse, 0xb8, !PT ;  /* 0x8000000023207812 */ /* 0x100fe200078eb81c */
[----:B------:R-:W-:Y:S01]  /*25d0*/  @!P3 FFMA R32, R28, R21, R28 ;  /* 0x000000151c20b223 */ /* 0x000fe2000000001c */
[----:B------:R-:W-:Y:S02]  /*25e0*/  IADD3 R19, PT, PT, R3, 0x1d, RZ ;  /* 0x0000001d03137810 */ /* 0x000fe40007ffe0ff */
[----:B------:R-:W-:Y:S01]  /*25f0*/  IADD3 R21, PT, PT, R38, 0x3, RZ ;  /* 0x0000000326157810 */ /* 0x000fe20007ffe0ff */
[----:B------:R-:W-:Y:S01]  /*2600*/  FMUL R20, R29, 0.10703222453594207764 ;  /* 0x3ddb33b61d147820 */ /* 0x000fe20000400000 */
[----:B------:R-:W-:Y:S01]  /*2610*/  IMAD R31, R4, UR31, RZ ;  /* 0x0000001f041f7c24 */ /* 0x000fe2000f8e02ff */
[----:B------:R-:W-:-:S02]  /*2620*/  LOP3.LUT R19, R19, 0x1f, RZ, 0xc0, !PT ;  /* 0x0000001f13137812 */ /* 0x000fc400078ec0ff */
[----:B------:R-:W-:Y:S01]  /*2630*/  ISETP.GE.U32.AND P0, PT, R21, UR29, PT ;  /* 0x0000001d15007c0c */ /* 0x000fe2000bf06070 */
[----:B------:R-:W-:Y:S01]  /*2640*/  FFMA R23, R29, R20, 0.79788458347320556641 ;  /* 0x3f4c422a1d177423 */ /* 0x000fe20000000014 */
[----:B------:R-:W-:Y:S01]  /*2650*/  FFMA R30, -R22, R22, 1 ;  /* 0x3f800000161e7423 */ /* 0x000fe20000000116 */
[----:B------:R-:W-:Y:S02]  /*2660*/  VIADD R28, R31, UR14 ;  /* 0x0000000e1f1c7c36 */ /* 0x000fe40008000000 */
[----:B------:R-:W-:Y:S01]  /*2670*/  FMUL R20, R25, 0.10703222453594207764 ;  /* 0x3ddb33b619147820 */ /* 0x000fe20000400000 */
[----:B------:R-:W-:Y:S01]  /*2680*/  ISETP.LT.U32.AND P0, PT, R19, UR28, !P0 ;  /* 0x0000001c13007c0c */ /* 0x000fe2000c701070 */
[----:B------:R-:W-:Y:S01]  /*2690*/  FMUL R30, R30, R23 ;  /* 0x000000171e1e7220 */ /* 0x000fe20000400000 */
[----:B------:R-:W-:Y:S01]  /*26a0*/  FMUL R29, R29, 0.5 ;  /* 0x3f0000001d1d7820 */ /* 0x000fe20000400000 */
[----:B------:R-:W-:Y:S01]  /*26b0*/  IADD3 R28, P1, P2, R19, UR14, R28 ;  /* 0x0000000e131c7c10 */ /* 0x000fe2000fa3e01c */
[----:B------:R-:W-:Y:S01]  /*26c0*/  FFMA R20, R25, R20, 0.79788458347320556641 ;  /* 0x3f4c422a19147423 */ /* 0x000fe20000000014 */
[----:B------:R-:W-:Y:S01]  /*26d0*/  FFMA R31, -R32, R32, 1 ;  /* 0x3f800000201f7423 */ /* 0x000fe20000000120 */
[----:B------:R-:W-:Y:S01]  /*26e0*/  FMUL R30, R29, R30 ;  /* 0x0000001e1d1e7220 */ /* 0x000fe20000400000 */
[----:B------:R-:W-:-:S02]  /*26f0*/  IADD3.X R29, PT, PT, RZ, UR15, R26, P1, P2 ;  /* 0x0000000fff1d7c10 */ /* 0x000fc40008fe441a */
[----:B------:R-:W-:Y:S01]  /*2700*/  FMUL R31, R31, R20 ;  /* 0x000000141f1f7220 */ /* 0x000fe20000400000 */
[----:B------:R-:W-:Y:S01]  /*2710*/  IADD3 R20, P1, PT, R28, UR14, RZ ;  /* 0x0000000e1c147c10 */ /* 0x000fe2000ff3e0ff */
[----:B------:R-:W-:-:S03]  /*2720*/  FMUL R26, R25, 0.5 ;  /* 0x3f000000191a7820 */ /* 0x000fc60000400000 */
[----:B------:R-:W-:Y:S01]  /*2730*/  IADD3.X R25, PT, PT, R29, UR15, RZ, P1, !PT ;  /* 0x0000000f1d197c10 */ /* 0x000fe20008ffe4ff */
[C---:B------:R-:W-:Y:S01]  /*2740*/  @P0 IMAD.SHL.U32 R34, R20.reuse, 0x4, RZ ;  /* 0x0000000414220824 */ /* 0x040fe200078e00ff */
[----:B------:R-:W-:Y:S02]  /*2750*/  FMNMX R23, R27, |R24|, !PT ;  /* 0x400000181b177209 */ /* 0x000fe40007800000 */
[----:B------:R-:W-:Y:S02]  /*2760*/  @P0 SHF.L.U64.HI R27, R20, 0x2, R25 ;  /* 0x00000002141b0819 */ /* 0x000fe40000010219 */
[----:B------:R-:W-:Y:S01]  /*2770*/  @P0 IADD3 R42, P1, PT, R34, UR16, RZ ;  /* 0x00000010222a0c10 */ /* 0x000fe2000ff3e0ff */
[----:B------:R-:W-:-:S03]  /*2780*/  FADD R35, R22, 1 ;  /* 0x3f80000016237421 */ /* 0x000fc60000000000 */
[----:B------:R-:W-:Y:S02]  /*2790*/  @P0 IADD3.X R43, PT, PT, R27, UR17, RZ, P1, !PT ;  /* 0x000000111b2b0c10 */ /* 0x000fe40008ffe4ff */
[----:B------:R-:W-:Y:S01]  /*27a0*/  @P0 IADD3 R40, P1, PT, R34, UR19, RZ ;  /* 0x0000001322280c10 */ /* 0x000fe2000ff3e0ff */
[----:B------:R-:W-:Y:S01]  /*27b0*/  FFMA R30, R35, 0.5, R30 ;  /* 0x3f000000231e7823 */ /* 0x000fe2000000001e */
[----:B------:R-:W-:Y:S02]  /*27c0*/  @!P0 IMAD.MOV.U32 R35, RZ, RZ, RZ ;  /* 0x000000ffff238224 */ /* 0x000fe400078e00ff */
[----:B------:R-:W-:-:S05]  /*27d0*/  @P0 IADD3.X R41, PT, PT, R27, UR20, RZ, P1, !PT ;  /* 0x000000141b290c10 */ /* 0x000fca0008ffe4ff */
[----:B------:R0:W2:Y:S01]  /*27e0*/  @P0 LDG.E R35, desc[UR26][R40.64] ;  /* 0x0000001a28230981 */ /* 0x0000a2000c1e1900 */
[----:B------:R-:W-:Y:S01]  /*27f0*/  VOTEU.ANY UP0, P0 ;  /* 0x0000000000ff7886 */ /* 0x000fe20000000100 */
[----:B------:R-:W-:-:S04]  /*2800*/  MOV R45, UR31 ;  /* 0x0000001f002d7c02 */ /* 0x000fc80008000f00 */
[----:B------:R-:W-:Y:S01]  /*2810*/  @UP0 UIMAD UR7, UR32, 0x3, URZ ;  /* 0x00000003200708a4 */ /* 0x000fe2000f8e02ff */
[----:B------:R-:W-:-:S05]  /*2820*/  @P0 IMAD.WIDE.U32 R44, R45, 0x3, R28 ;  /* 0x000000032d2c0825 */ /* 0x000fca00078e001c */
[----:B------:R-:W-:Y:S01]  /*2830*/  @P0 VIADD R28, R45, UR7 ;  /* 0x000000072d1c0c36 */ /* 0x000fe20008000000 */
[----:B0-----:R-:W-:-:S04]  /*2840*/  @P0 SHF.L.U32 R40, R44, 0x2, RZ ;  /* 0x000000022c280819 */ /* 0x001fc800000006ff */
[----:B------:R-:W-:Y:S02]  /*2850*/  @P0 SHF.L.U64.HI R28, R44, 0x2, R28 ;  /* 0x000000022c1c0819 */ /* 0x000fe4000001021c */
[----:B------:R-:W-:-:S04]  /*2860*/  @P0 IADD3 R44, P1, PT, R40, UR16, RZ ;  /* 0x00000010282c0c10 */ /* 0x000fc8000ff3e0ff */
[----:B------:R-:W-:Y:S02]  /*2870*/  @P0 IADD3.X R45, PT, PT, R28, UR17, RZ, P1, !PT ;  /* 0x000000111c2d0c10 */ /* 0x000fe40008ffe4ff */
[----:B------:R-:W-:-:S04]  /*2880*/  @P0 IADD3 R40, P1, PT, R40, UR19, RZ ;  /* 0x0000001328280c10 */ /* 0x000fc8000ff3e0ff */
[----:B------:R-:W-:Y:S02]  /*2890*/  @P0 IADD3.X R41, PT, PT, R28, UR20, RZ, P1, !PT ;  /* 0x000000141c290c10 */ /* 0x000fe40008ffe4ff */
[----:B------:R-:W-:-:S06]  /*28a0*/  @!P0 MOV R28, RZ ;  /* 0x000000ff001c8202 */ /* 0x000fcc0000000f00 */
[----:B------:R-:W3:Y:S01]  /*28b0*/  @P0 LDG.E R28, desc[UR26][R40.64] ;  /* 0x0000001a281c0981 */ /* 0x000ee2000c1e1900 */
[----:B------:R-:W-:Y:S01]  /*28c0*/  FMUL R31, R26, R31 ;  /* 0x0000001f1a1f7220 */ /* 0x000fe20000400000 */
[----:B------:R-:W-:-:S06]  /*28d0*/  @!P0 MOV R26, RZ ;  /* 0x000000ff001a8202 */ /* 0x000fcc0000000f00 */
[----:B------:R0:W4:Y:S01]  /*28e0*/  @P0 LDG.E R26, desc[UR26][R42.64] ;  /* 0x0000001a2a1a0981 */ /* 0x000122000c1e1900 */
[----:B------:R-:W-:Y:S02]  /*28f0*/  @!P0 IMAD.MOV.U32 R27, RZ, RZ, RZ ;  /* 0x000000ffff1b8224 */ /* 0x000fe400078e00ff */
[----:B------:R-:W-:-:S04]  /*2900*/  VIADD R29, R38, 0x2 ;  /* 0x00000002261d7836 */ /* 0x000fc80000000000 */
[----:B------:R-:W4:Y:S01]  /*2910*/  @P0 LDG.E R27, desc[UR26][R44.64] ;  /* 0x0000001a2c1b0981 */ /* 0x000f22000c1e1900 */
[----:B------:R-:W-:-:S04]  /*2920*/  ISETP.GE.U32.AND P0, PT, R29, UR29, PT ;  /* 0x0000001d1d007c0c */ /* 0x000fc8000bf06070 */
[----:B------:R-:W-:Y:S01]  /*2930*/  ISETP.GE.U32.OR P0, PT, R33, UR28, P0 ;  /* 0x0000001c21007c0c */ /* 0x000fe20008706470 */
[----:B------:R-:W-:-:S04]  /*2940*/  FADD R32, R32, 1 ;  /* 0x3f80000020207421 */ /* 0x000fc80000000000 */
[----:B------:R-:W-:Y:S01]  /*2950*/  FFMA R31, R32, 0.5, R31 ;  /* 0x3f000000201f7823 */ /* 0x000fe2000000001f */
[C---:B-----5:R-:W-:Y:S01]  /*2960*/  PRMT R32, R37.reuse, 0x7632, R32 ;  /* 0x0000763225207816 */ /* 0x060fe20000000020 */
[----:B------:R-:W-:-:S04]  /*2970*/  IMAD.U32 R37, R37, 0x10000, RZ ;  /* 0x0001000025257824 */ /* 0x000fc800078e00ff */
[----:B------:R-:W-:Y:S01]  /*2980*/  FMUL R30, R37, R30 ;  /* 0x0000001e251e7220 */ /* 0x000fe20000400000 */
[----:B------:R-:W-:Y:S02]  /*2990*/  SHF.L.U32 R32, R32, 0x10, RZ ;  /* 0x0000001020207819 */ /* 0x000fe400000006ff */
[----:B0-----:R-:W-:-:S03]  /*29a0*/  @!P0 LEA R42, P1, R12, UR8, 0x2 ;  /* 0x000000080c2a8c11 */ /* 0x001fc6000f8210ff */
[----:B------:R-:W-:Y:S01]  /*29b0*/  FMUL R31, R32, R31 ;  /* 0x0000001f201f7220 */ /* 0x000fe20000400000 */
[----:B------:R-:W-:Y:S01]  /*29c0*/  @!P0 LEA.HI.X R43, R12, UR9, R13, 0x2, P1 ;  /* 0x000000090c2b8c11 */ /* 0x000fe200088f140d */
[----:B------:R-:W-:Y:S01]  /*29d0*/  FMUL R22, R24, UR22 ;  /* 0x0000001618167c20 */ /* 0x000fe20008400000 */
[C---:B------:R-:W-:Y:S01]  /*29e0*/  FMUL R24, R14.reuse, UR22 ;  /* 0x000000160e187c20 */ /* 0x040fe20008400000 */
[----:B------:R-:W-:-:S03]  /*29f0*/  FMNMX3 R14, |R14|, R23, |R30|, !PT ;  /* 0x000000170e0e7276 */ /* 0x000fc6000780061e */
[----:B------:R-:W-:Y:S02]  /*2a00*/  F2FP.BF16.F32.PACK_AB R22, RZ, R22 ;  /* 0x00000016ff16723e */ /* 0x000fe400000010ff */
[----:B------:R-:W-:-:S04]  /*2a10*/  F2FP.BF16.F32.PACK_AB R24, RZ, R24 ;  /* 0x00000018ff18723e */ /* 0x000fc800000010ff */
[----:B------:R-:W-:-:S05]  /*2a20*/  @!P0 PRMT R22, R22, 0x5410, R24 ;  /* 0x0000541016168816 */ /* 0x000fca0000000018 */
[----:B------:R0:W-:Y:S01]  /*2a30*/  @!P0 STG.E desc[UR26][R42.64], R22 ;  /* 0x000000162a008986 */ /* 0x0001e2000c10191a */
[----:B--2---:R-:W-:-:S05]  /*2a40*/  SHF.L.U32 R36, R35, 0x10, RZ ;  /* 0x0000001023247819 */ /* 0x004fca00000006ff */
[C---:B------:R-:W-:Y:S01]  /*2a50*/  FMUL R33, R36.reuse, 0.044714998453855514526 ;  /* 0x3d37271324217820 */ /* 0x040fe20000400000 */
[----:B------:R-:W-:-:S03]  /*2a60*/  FMUL R34, R36, 0.79788458347320556641 ;  /* 0x3f4c422a24227820 */ /* 0x000fc60000400000 */
[----:B------:R-:W-:-:S04]  /*2a70*/  FFMA R33, R36, R33, 1 ;  /* 0x3f80000024217423 */ /* 0x000fc80000000021 */
[----:B------:R-:W-:-:S04]  /*2a80*/  FMUL R33, R34, R33 ;  /* 0x0000002122217220 */ /* 0x000fc80000400000 */
[----:B------:R-:W-:-:S04]  /*2a90*/  FMUL R34, |R33|, 2.8853900432586669922 ;  /* 0x4038aa3b21227820 */ /* 0x000fc80000400200 */
        /* <DEDUP_REMOVED lines=11> */
[----:B------:R-:W-:-:S04]  /*2b50*/  FSEL R32, R32, 1, !P1 ;  /* 0x3f80000020207808 */ /* 0x000fc80004800000 */
[--C-:B------:R-:W-:Y:S01]  /*2b60*/  LOP3.LUT R32, R32, 0x80000000, R33.reuse, 0xb8, !PT ;  /* 0x8000000020207812 */ /* 0x100fe200078eb821 */
[--C-:B------:R-:W-:Y:S01]  /*2b70*/  @!P2 FFMA R32, R33, R34, R33.reuse ;  /* 0x000000222120a223 */ /* 0x100fe20000000021 */
        /* <DEDUP_REMOVED lines=11> */
[----:B------:R-:W1:Y:S01]  /*2c30*/  MUFU.EX2 R40, R41 ;  /* 0x0000002900287308 */ /* 0x000e620000000800 */
[----:B------:R-:W-:-:S04]  /*2c40*/  FMUL R36, R36, 0.5 ;  /* 0x3f00000024247820 */ /* 0x000fc80000400000 */
[----:B------:R-:W-:Y:S01]  /*2c50*/  FMUL R36, R36, R34 ;  /* 0x0000002224247220 */ /* 0x000fe20000400000 */
[----:B------:R-:W-:Y:S01]  /*2c60*/  FMUL R34, R35, R35 ;  /* 0x0000002323227220 */ /* 0x000fe20000400000 */
[----:B-1----:R-:W-:-:S04]  /*2c70*/  FADD R40, R40, 1 ;  /* 0x3f80000028287421 */ /* 0x002fc80000000000 */
[----:B------:R-:W1:Y:S01]  /*2c80*/  MUFU.RCP R37, R40 ;  /* 0x0000002800257308 */ /* 0x000e620000001000 */
[----:B------:R-:W-:Y:S01]  /*2c90*/  FFMA R23, R34, R5, -0.052303962409496307373 ;  /* 0xbd563cae22177423 */ /* 0x000fe20000000005 */
[----:B------:R-:W-:-:S03]  /*2ca0*/  FSETP.GE.AND P2, PT, |R35|, 0.60000002384185791016, PT ;  /* 0x3f19999a2300780b */ /* 0x000fc60003f46200 */
[----:B------:R-:W-:Y:S01]  /*2cb0*/  FFMA R23, R34, R23, 0.1331529766321182251 ;  /* 0x3e08594122177423 */ /* 0x000fe20000000017 */
[----:B------:R-:W-:-:S03]  /*2cc0*/  FSETP.GE.AND P1, PT, |R35|, 9.010913848876953125, PT ;  /* 0x41102cb42300780b */ /* 0x000fc60003f26200 */
[----:B------:R-:W-:Y:S01]  /*2cd0*/  FFMA R23, R34, R23, -0.33332768082618713379 ;  /* 0xbeaaa9ed22177423 */ /* 0x000fe20000000017 */
[----:B-1----:R-:W-:-:S03]  /*2ce0*/  FFMA R37, R37, -2, R6 ;  /* 0xc000000025257823 */ /* 0x002fc60000000006 */
[----:B0-----:R-:W-:Y:S02]  /*2cf0*/  FFMA R42, R34, R23, RZ ;  /* 0x00000017222a7223 */ /* 0x001fe400000000ff */
[----:B------:R-:W-:Y:S01]  /*2d00*/  FSEL R40, R37, 1, !P1 ;  /* 0x3f80000025287808 */ /* 0x000fe20004800000 */
[----:B------:R-:W-:-:S03]  /*2d10*/  FADD R23, R32, 1 ;  /* 0x3f80000020177421 */ /* 0x000fc60000000000 */
[--C-:B------:R-:W-:Y:S01]  /*2d20*/  LOP3.LUT R34, R40, 0x80000000, R35.reuse, 0xb8, !PT ;  /* 0x8000000028227812 */ /* 0x100fe200078eb823 */
[----:B------:R-:W-:Y:S01]  /*2d30*/  @!P2 FFMA R34, R35, R42, R35 ;  /* 0x0000002a2322a223 */ /* 0x000fe20000000023 */
[----:B------:R-:W-:Y:S01]  /*2d40*/  FMUL R40, R33, 0.10703222453594207764 ;  /* 0x3ddb33b621287820 */ /* 0x000fe20000400000 */
[----:B------:R-:W-:Y:S01]  /*2d50*/  FFMA R32, R23, 0.5, R36 ;  /* 0x3f00000017207823 */ /* 0x000fe20000000024 */
[----:B---3--:R-:W-:Y:S01]  /*2d60*/  SHF.L.U32 R23, R28, 0x10, RZ ;  /* 0x000000101c177819 */ /* 0x008fe200000006ff */
[----:B------:R-:W-:Y:S01]  /*2d70*/  FFMA R36, -R34, R34, 1 ;  /* 0x3f80000022247423 */ /* 0x000fe20000000122 */
[----:B------:R-:W-:-:S04]  /*2d80*/  FFMA R37, R33, R40, 0.79788458347320556641 ;  /* 0x3f4c422a21257423 */ /* 0x000fc80000000028 */
[----:B------:R-:W-:Y:S01]  /*2d90*/  FMUL R37, R36, R37 ;  /* 0x0000002524257220 */ /* 0x000fe20000400000 */
[----:B------:R-:W-:-:S04]  /*2da0*/  FMUL R36, R23, 0.044714998453855514526 ;  /* 0x3d37271317247820 */ /* 0x000fc80000400000 */
[C---:B------:R-:W-:Y:S01]  /*2db0*/  FFMA R35, R23.reuse, R36, 1 ;  /* 0x3f80000017237423 */ /* 0x040fe20000000024 */
[----:B------:R-:W-:-:S04]  /*2dc0*/  FMUL R36, R23, 0.79788458347320556641 ;  /* 0x3f4c422a17247820 */ /* 0x000fc80000400000 */
[----:B------:R-:W-:-:S04]  /*2dd0*/  FMUL R35, R36, R35 ;  /* 0x0000002324237220 */ /* 0x000fc80000400000 */
[----:B------:R-:W-:-:S04]  /*2de0*/  FMUL R40, |R35|, 2.8853900432586669922 ;  /* 0x4038aa3b23287820 */ /* 0x000fc80000400200 */
[----:B------:R-:W0:Y:S01]  /*2df0*/  MUFU.EX2 R36, R40 ;  /* 0x0000002800247308 */ /* 0x000e220000000800 */
[----:B------:R-:W-:Y:S01]  /*2e00*/  FMUL R42, R33, 0.5 ;  /* 0x3f000000212a7820 */ /* 0x000fe20000400000 */
[----:B------:R-:W-:-:S03]  /*2e10*/  FADD R34, R34, 1 ;  /* 0x3f80000022227421 */ /* 0x000fc60000000000 */
[----:B------:R-:W-:Y:S01]  /*2e20*/  FMUL R37, R42, R37 ;  /* 0x000000252a257220 */ /* 0x000fe20000400000 */
[----:B0-----:R-:W-:-:S06]  /*2e30*/  FADD R41, R36, 1 ;  /* 0x3f80000024297421 */ /* 0x001fcc0000000000 */
[----:B------:R-:W0:Y:S01]  /*2e40*/  MUFU.RCP R41, R41 ;  /* 0x0000002900297308 */ /* 0x000e220000001000 */
[----:B------:R-:W-:Y:S01]  /*2e50*/  FFMA R34, R34, 0.5, R37 ;  /* 0x3f00000022227823 */ /* 0x000fe20000000025 */
[----:B------:R-:W-:Y:S01]  /*2e60*/  FMUL R37, R35, R35 ;  /* 0x0000002323257220 */ /* 0x000fe20000400000 */
[----:B----4-:R-:W-:-:S03]  /*2e70*/  IMAD.U32 R33, R26, 0x10000, RZ ;  /* 0x000100001a217824 */ /* 0x010fc600078e00ff */
[----:B------:R-:W-:Y:S01]  /*2e80*/  FFMA R36, R37, R5, -0.052303962409496307373 ;  /* 0xbd563cae25247423 */ /* 0x000fe20000000005 */
[----:B------:R-:W-:Y:S01]  /*2e90*/  FSETP.GE.AND P2, PT, |R35|, 0.60000002384185791016, PT ;  /* 0x3f19999a2300780b */ /* 0x000fe20003f46200 */
[----:B------:R-:W-:Y:S02]  /*2ea0*/  FMUL R33, R33, R32 ;  /* 0x0000002021217220 */ /* 0x000fe40000400000 */
[----:B------:R-:W-:Y:S01]  /*2eb0*/  FFMA R36, R37, R36, 0.1331529766321182251 ;  /* 0x3e08594125247423 */ /* 0x000fe20000000024 */
[----:B------:R-:W-:-:S03]  /*2ec0*/  FSETP.GE.AND P1, PT, |R35|, 9.010913848876953125, PT ;  /* 0x41102cb42300780b */ /* 0x000fc60003f26200 */
[----:B------:R-:W-:Y:S01]  /*2ed0*/  FFMA R36, R37, R36, -0.33332768082618713379 ;  /* 0xbeaaa9ed25247423 */ /* 0x000fe20000000024 */
[----:B0-----:R-:W-:-:S03]  /*2ee0*/  FFMA R32, R41, -2, R6 ;  /* 0xc000000029207823 */ /* 0x001fc60000000006 */
[----:B------:R-:W-:Y:S02]  /*2ef0*/  FFMA R36, R37, R36, RZ ;  /* 0x0000002425247223 */ /* 0x000fe400000000ff */
[----:B------:R-:W-:Y:S02]  /*2f00*/  FSEL R32, R32, 1, !P1 ;  /* 0x3f80000020207808 */ /* 0x000fe40004800000 */
[----:B------:R-:W-:Y:S02]  /*2f10*/  PRMT R28, R28, 0x7632, R28 ;  /* 0x000076321c1c7816 */ /* 0x000fe4000000001c */
[--C-:B------:R-:W-:Y:S01]  /*2f20*/  LOP3.LUT R32, R32, 0x80000000, R35.reuse, 0xb8, !PT ;  /* 0x8000000020207812 */ /* 0x100fe200078eb823 */
[----:B------:R-:W-:Y:S01]  /*2f30*/  @!P2 FFMA R32, R35, R36, R35 ;  /* 0x000000242320a223 */ /* 0x000fe20000000023 */
[C---:B------:R-:W-:Y:S01]  /*2f40*/  FMUL R36, R23.reuse, 0.10703222453594207764 ;  /* 0x3ddb33b617247820 */ /* 0x040fe20000400000 */
[----:B------:R-:W-:Y:S02]  /*2f50*/  SHF.L.U32 R28, R28, 0x10, RZ ;  /* 0x000000101c1c7819 */ /* 0x000fe400000006ff */
[----:B------:R-:W-:Y:S01]  /*2f60*/  FFMA R35, -R32, R32, 1 ;  /* 0x3f80000020237423 */ /* 0x000fe20000000120 */
[----:B------:R-:W-:-:S04]  /*2f70*/  FFMA R36, R23, R36, 0.79788458347320556641 ;  /* 0x3f4c422a17247423 */ /* 0x000fc80000000024 */
[----:B------:R-:W-:Y:S01]  /*2f80*/  FMUL R36, R35, R36 ;  /* 0x0000002423247220 */ /* 0x000fe20000400000 */
[C---:B------:R-:W-:Y:S01]  /*2f90*/  FMUL R35, R28.reuse, 0.044714998453855514526 ;  /* 0x3d3727131c237820 */ /* 0x040fe20000400000 */
[----:B------:R-:W-:-:S03]  /*2fa0*/  FMUL R40, R28, 0.79788458347320556641 ;  /* 0x3f4c422a1c287820 */ /* 0x000fc60000400000 */
[----:B------:R-:W-:-:S04]  /*2fb0*/  FFMA R35, R28, R35, 1 ;  /* 0x3f8000001c237423 */ /* 0x000fc80000000023 */
[----:B------:R-:W-:-:S04]  /*2fc0*/  FMUL R35, R40, R35 ;  /* 0x0000002328237220 */ /* 0x000fc80000400000 */
[----:B------:R-:W-:-:S04]  /*2fd0*/  FMUL R41, |R35|, 2.8853900432586669922 ;  /* 0x4038aa3b23297820 */ /* 0x000fc80000400200 */
[----:B------:R-:W0:Y:S01]  /*2fe0*/  MUFU.EX2 R37, R41 ;  /* 0x0000002900257308 */ /* 0x000e220000000800 */
[----:B------:R-:W-:-:S04]  /*2ff0*/  FMUL R40, R35, R35 ;  /* 0x0000002323287220 */ /* 0x000fc80000400000 */
[----:B------:R-:W-:-:S04]  /*3000*/  FFMA R5, R40, R5, -0.052303962409496307373 ;  /* 0xbd563cae28057423 */ /* 0x000fc80000000005 */
[----:B------:R-:W-:Y:S01]  /*3010*/  FFMA R5, R40, R5, 0.1331529766321182251 ;  /* 0x3e08594128057423 */ /* 0x000fe20000000005 */
[----:B0-----:R-:W-:-:S03]  /*3020*/  FADD R37, R37, 1 ;  /* 0x3f80000025257421 */ /* 0x001fc60000000000 */
[----:B------:R-:W-:-:S03]  /*3030*/  FFMA R5, R40, R5, -0.33332768082618713379 ;  /* 0xbeaaa9ed28057423 */ /* 0x000fc60000000005 */
[----:B------:R-:W0:Y:S01]  /*3040*/  MUFU.RCP R37, R37 ;  /* 0x0000002500257308 */ /* 0x000e220000001000 */
[----:B------:R-:W-:Y:S02]  /*3050*/  FFMA R40, R40, R5, RZ ;  /* 0x0000000528287223 */ /* 0x000fe400000000ff */
[----:B------:R-:W1:Y:S01]  /*3060*/  S2R R5, SR_CgaCtaId ;  /* 0x0000000000057919 */ /* 0x000e620000008800 */
[C---:B------:R-:W-:Y:S02]  /*3070*/  FSETP.GE.AND P2, PT, |R35|.reuse, 0.60000002384185791016, PT ;  /* 0x3f19999a2300780b */ /* 0x040fe40003f46200 */
[----:B------:R-:W-:Y:S01]  /*3080*/  FSETP.GE.AND P1, PT, |R35|, 9.010913848876953125, PT ;  /* 0x41102cb42300780b */ /* 0x000fe20003f26200 */
[----:B0-----:R-:W-:-:S05]  /*3090*/  FFMA R6, R37, -2, R6 ;  /* 0xc000000025067823 */ /* 0x001fca0000000006 */
[----:B------:R-:W-:-:S04]  /*30a0*/  FSEL R6, R6, 1, !P1 ;  /* 0x3f80000006067808 */ /* 0x000fc80004800000 */
[--C-:B------:R-:W-:Y:S01]  /*30b0*/  LOP3.LUT R6, R6, 0x80000000, R35.reuse, 0xb8, !PT ;  /* 0x8000000006067812 */ /* 0x100fe200078eb823 */
[----:B------:R-:W-:Y:S01]  /*30c0*/  @!P2 FFMA R6, R35, R40, R35 ;  /* 0x000000282306a223 */ /* 0x000fe20000000023 */
[----:B------:R-:W-:Y:S02]  /*30d0*/  MOV R40, 0x400 ;  /* 0x0000040000287802 */ /* 0x000fe40000000f00 */
[----:B------:R-:W-:Y:S02]  /*30e0*/  ISETP.GE.U32.AND P1, PT, R21, UR29, PT ;  /* 0x0000001d15007c0c */ /* 0x000fe4000bf26070 */
[----:B------:R-:W-:Y:S01]  /*30f0*/  LOP3.LUT R35, R2, 0x1f, RZ, 0xc0, !PT ;  /* 0x0000001f02237812 */ /* 0x000fe200078ec0ff */
[----:B------:R-:W-:Y:S01]  /*3100*/  VIADD R40, R40, 0x20 ;  /* 0x0000002028287836 */ /* 0x000fe20000000000 */
[----:B------:R-:W-:Y:S02]  /*3110*/  ISETP.GE.U32.OR P1, PT, R19, UR28, P1 ;  /* 0x0000001c13007c0c */ /* 0x000fe40008f26470 */
[----:B------:R-:W-:-:S02]  /*3120*/  LOP3.LUT R19, RZ, R38, RZ, 0x33, !PT ;  /* 0x00000026ff137212 */ /* 0x000fc400078e33ff */
[----:B-1----:R-:W-:Y:S01]  /*3130*/  LEA R5, R5, R40, 0x18 ;  /* 0x0000002805057211 */ /* 0x002fe200078ec0ff */
[----:B------:R-:W-:Y:S01]  /*3140*/  IMAD R40, R35, 0x84, RZ ;  /* 0x0000008423287824 */ /* 0x000fe200078e02ff */
[----:B------:R-:W-:-:S05]  /*3150*/  IADD3 R35, PT, PT, R19, R2, RZ ;  /* 0x0000000213237210 */ /* 0x000fca0007ffe0ff */
[----:B------:R-:W-:Y:S01]  /*3160*/  IMAD.SHL.U32 R35, R35, 0x4, RZ ;  /* 0x0000000423237824 */ /* 0x000fe200078e00ff */
[----:B------:R-:W-:-:S04]  /*3170*/  IADD3 R42, PT, PT, R40, R5, RZ ;  /* 0x00000005282a7210 */ /* 0x000fc80007ffe0ff */
[----:B------:R-:W-:Y:S01]  /*3180*/  LOP3.LUT R35, R35, 0x7c, RZ, 0xc0, !PT ;  /* 0x0000007c23237812 */ /* 0x000fe200078ec0ff */
[----:B------:R-:W-:Y:S01]  /*3190*/  IMAD R7, R7, 0x4, R42 ;  /* 0x0000000407077824 */ /* 0x000fe200078e022a */
[----:B------:R-:W-:Y:S02]  /*31a0*/  PRMT R10, R8, 0x5410, R10 ;  /* 0x00005410080a7816 */ /* 0x000fe4000000000a */
[----:B------:R-:W-:Y:S02]  /*31b0*/  IADD3 R8, PT, PT, R42, R35, RZ ;  /* 0x000000232a087210 */ /* 0x000fe40007ffe0ff */
[----:B------:R-:W-:Y:S01]  /*31c0*/  PRMT R35, R15, 0x5410, R17 ;  /* 0x000054100f237816 */ /* 0x000fe20000000011 */
[----:B------:R-:W-:Y:S01]  /*31d0*/  FMUL R17, R28, 0.10703222453594207764 ;  /* 0x3ddb33b61c117820 */ /* 0x000fe20000400000 */
[----:B------:R-:W-:Y:S01]  /*31e0*/  PRMT R26, R26, 0x7632, R26 ;  /* 0x000076321a1a7816 */ /* 0x000fe2000000001a */
[----:B------:R0:W-:Y:S01]  /*31f0*/  STS [R7], R10 ;  /* 0x0000000a07007388 */ /* 0x0001e20000000800 */
[----:B------:R-:W-:-:S03]  /*3200*/  FMUL R23, R23, 0.5 ;  /* 0x3f00000017177820 */ /* 0x000fc60000400000 */
[----:B------:R-:W-:Y:S02]  /*3210*/  IMAD.U32 R15, R26, 0x10000, RZ ;  /* 0x000100001a0f7824 */ /* 0x000fe400078e00ff */
[----:B0-----:R-:W-:Y:S01]  /*3220*/  FFMA R10, R28, R17, 0.79788458347320556641 ;  /* 0x3f4c422a1c0a7423 */ /* 0x001fe20000000011 */
[----:B------:R-:W-:Y:S01]  /*3230*/  FFMA R17, -R6, R6, 1 ;  /* 0x3f80000006117423 */ /* 0x000fe20000000106 */
[----:B------:R-:W-:Y:S01]  /*3240*/  FMUL R34, R15, R34 ;  /* 0x000000220f227220 */ /* 0x000fe20000400000 */
[----:B------:R-:W-:Y:S02]  /*3250*/  FMUL R15, R23, R36 ;  /* 0x00000024170f7220 */ /* 0x000fe40000400000 */
[----:B------:R-:W-:Y:S01]  /*3260*/  FMUL R17, R17, R10 ;  /* 0x0000000a11117220 */ /* 0x000fe20000400000 */
[----:B------:R-:W-:Y:S01]  /*3270*/  @!P0 IADD3 R10, P2, PT, R12, UR31, RZ ;  /* 0x0000001f0c0a8c10 */ /* 0x000fe2000ff5e0ff */
[----:B------:R-:W-:Y:S01]  /*3280*/  FADD R32, R32, 1 ;  /* 0x3f80000020207421 */ /* 0x000fe20000000000 */
[----:B------:R-:W-:Y:S01]  /*3290*/  FMUL R28, R28, 0.5 ;  /* 0x3f0000001c1c7820 */ /* 0x000fe20000400000 */
[----:B------:R-:W-:-:S02]  /*32a0*/  SHF.L.U32 R26, R27, 0x10, RZ ;  /* 0x000000101b1a7819 */ /* 0x000fc400000006ff */
[----:B------:R-:W-:Y:S01]  /*32b0*/  @!P0 IADD3.X R13, PT, PT, R13, UR32, RZ, P2, !PT ;  /* 0x000000200d0d8c10 */ /* 0x000fe200097fe4ff */
[----:B------:R-:W-:Y:S01]  /*32c0*/  FFMA R15, R32, 0.5, R15 ;  /* 0x3f000000200f7823 */ /* 0x000fe2000000000f */
[----:B------:R-:W-:Y:S01]  /*32d0*/  @!P0 LEA R12, P2, R10, UR8, 0x2 ;  /* 0x000000080a0c8c11 */ /* 0x000fe2000f8410ff */
[----:B------:R-:W-:Y:S01]  /*32e0*/  FMUL R17, R28, R17 ;  /* 0x000000111c117220 */ /* 0x000fe20000400000 */
[----:B------:R-:W-:Y:S01]  /*32f0*/  FADD R28, R6, 1 ;  /* 0x3f800000061c7421 */ /* 0x000fe20000000000 */
[----:B------:R-:W-:Y:S01]  /*3300*/  FMUL R15, R26, R15 ;  /* 0x0000000f1a0f7220 */ /* 0x000fe20000400000 */
[----:B------:R-:W-:Y:S02]  /*3310*/  @!P0 LEA.HI.X R13, R10, UR9, R13, 0x2, P2 ;  /* 0x000000090a0d8c11 */ /* 0x000fe400090f140d */
[----:B------:R-:W-:Y:S01]  /*3320*/  @!P1 LEA R26, P2, R20, UR8, 0x2 ;  /* 0x00000008141a9c11 */ /* 0x000fe2000f8410ff */
[----:B------:R-:W-:Y:S01]  /*3330*/  FFMA R10, R28, 0.5, R17 ;  /* 0x3f0000001c0a7823 */ /* 0x000fe20000000011 */
[----:B------:R-:W-:Y:S01]  /*3340*/  PRMT R23, R27, 0x7632, R23 ;  /* 0x000076321b177816 */ /* 0x000fe20000000017 */
[----:B------:R-:W-:Y:S01]  /*3350*/  FMUL R6, R30, UR22 ;  /* 0x000000161e067c20 */ /* 0x000fe20008400000 */
[----:B------:R-:W-:-:S02]  /*3360*/  @!P1 IADD3 R17, P3, PT, R20, UR31, RZ ;  /* 0x0000001f14119c10 */ /* 0x000fc4000ff7e0ff */
[----:B------:R-:W-:Y:S01]  /*3370*/  @!P1 LEA.HI.X R27, R20, UR9, R25, 0x2, P2 ;  /* 0x00000009141b9c11 */ /* 0x000fe200090f1419 */
[----:B------:R-:W-:Y:S01]  /*3380*/  FMUL R20, R31, UR22 ;  /* 0x000000161f147c20 */ /* 0x000fe20008400000 */
[----:B------:R-:W-:Y:S01]  /*3390*/  @!P1 IADD3.X R28, PT, PT, R25, UR32, RZ, P3, !PT ;  /* 0x00000020191c9c10 */ /* 0x000fe20009ffe4ff */
[----:B------:R-:W-:Y:S01]  /*33a0*/  IMAD.U32 R23, R23, 0x10000, RZ ;  /* 0x0001000017177824 */ /* 0x000fe200078e00ff */
[C---:B------:R-:W-:Y:S01]  /*33b0*/  @!P1 LEA R36, P2, R17.reuse, UR8, 0x2 ;  /* 0x0000000811249c11 */ /* 0x040fe2000f8410ff */
[----:B------:R-:W-:Y:S01]  /*33c0*/  IMAD.IADD R21, R2, 0x1, -R21 ;  /* 0x0000000102157824 */ /* 0x000fe200078e0a15 */
[----:B------:R-:W-:Y:S02]  /*33d0*/  F2FP.BF16.F32.PACK_AB R6, RZ, R6 ;  /* 0x00000006ff06723e */ /* 0x000fe400000010ff */
[----:B------:R-:W-:Y:S02]  /*33e0*/  F2FP.BF16.F32.PACK_AB R20, RZ, R20 ;  /* 0x00000014ff14723e */ /* 0x000fe400000010ff */
[----:B------:R-:W-:Y:S01]  /*33f0*/  @!P1 LEA.HI.X R37, R17, UR9, R28, 0x2, P2 ;  /* 0x0000000911259c11 */ /* 0x000fe200090f141c */
[----:B------:R-:W-:Y:S01]  /*3400*/  FMUL R17, R23, R10 ;  /* 0x0000000a17117220 */ /* 0x000fe20000400000 */
[----:B------:R-:W-:-:S02]  /*3410*/  IADD3 R29, PT, PT, -R29, R2, RZ ;  /* 0x000000021d1d7210 */ /* 0x000fc40007ffe1ff */
[----:B------:R-:W-:Y:S02]  /*3420*/  R2UR UR9, R0 ;  /* 0x00000000000972ca */ /* 0x000fe400000e0000 */
[----:B------:R-:W-:Y:S02]  /*3430*/  @!P0 PRMT R23, R6, 0x5410, R20 ;  /* 0x0000541006178816 */ /* 0x000fe40000000014 */
[----:B------:R-:W-:Y:S01]  /*3440*/  PRMT R22, R22, 0x5410, R6 ;  /* 0x0000541016167816 */ /* 0x000fe20000000006 */
[----:B------:R-:W-:Y:S01]  /*3450*/  IMAD.SHL.U32 R6, R21, 0x4, RZ ;  /* 0x0000000415067824 */ /* 0x000fe200078e00ff */
[----:B------:R-:W-:Y:S01]  /*3460*/  SHF.L.U32 R29, R29, 0x2, RZ ;  /* 0x000000021d1d7819 */ /* 0x000fe200000006ff */
[----:B------:R-:W-:Y:S01]  /*3470*/  FMUL R10, R33, UR22 ;  /* 0x00000016210a7c20 */ /* 0x000fe20008400000 */
[----:B------:R-:W-:Y:S01]  /*3480*/  FMUL R21, R15, UR22 ;  /* 0x000000160f157c20 */ /* 0x000fe20008400000 */
[----:B------:R0:W-:Y:S01]  /*3490*/  @!P0 STG.E desc[UR26][R12.64], R23 ;  /* 0x000000170c008986 */ /* 0x0001e2000c10191a */
[----:B------:R-:W-:-:S02]  /*34a0*/  LOP3.LUT R29, R29, 0x7c, RZ, 0xc0, !PT ;  /* 0x0000007c1d1d7812 */ /* 0x000fc400078ec0ff */
[----:B------:R-:W-:Y:S01]  /*34b0*/  LOP3.LUT R25, R6, 0x7c, RZ, 0xc0, !PT ;  /* 0x0000007c06197812 */ /* 0x000fe200078ec0ff */
[----:B------:R-:W-:Y:S01]  /*34c0*/  UIMAD UR8, UR6, UR12, URZ ;  /* 0x0000000c060872a4 */ /* 0x000fe2000f8e02ff */
[----:B------:R-:W-:Y:S02]  /*34d0*/  F2FP.BF16.F32.PACK_AB R21, RZ, R21 ;  /* 0x00000015ff15723e */ /* 0x000fe400000010ff */
[----:B------:R-:W-:Y:S02]  /*34e0*/  IADD3 R6, PT, PT, R42, R29, RZ ;  /* 0x0000001d2a067210 */ /* 0x000fe40007ffe0ff */
[----:B0-----:R-:W-:Y:S01]  /*34f0*/  F2FP.BF16.F32.PACK_AB R13, RZ, R10 ;  /* 0x0000000aff0d723e */ /* 0x001fe200000010ff */
[----:B------:R-:W-:Y:S01]  /*3500*/  FMUL R12, R34, UR22 ;  /* 0x00000016220c7c20 */ /* 0x000fe20008400000 */
[----:B------:R-:W-:Y:S01]  /*3510*/  IMAD.IADD R10, R42, 0x1, R25 ;  /* 0x000000012a0a7824 */ /* 0x000fe200078e0219 */
[----:B------:R-:W-:Y:S01]  /*3520*/  UIMAD.WIDE.U32 UR6, UR24, UR12, URZ ;  /* 0x0000000c180672a5 */ /* 0x000fe2000f8e00ff */
[----:B------:R-:W-:Y:S01]  /*3530*/  PRMT R23, R13, 0x5410, R21 ;  /* 0x000054100d177816 */ /* 0x000fe20000000015 */
[----:B------:R-:W-:Y:S01]  /*3540*/  UIMAD UR9, UR24, UR9, UR8 ;  /* 0x00000009180972a4 */ /* 0x000fe2000f8e0208 */
[----:B------:R-:W-:Y:S01]  /*3550*/  F2FP.BF16.F32.PACK_AB R12, RZ, R12 ;  /* 0x0000000cff0c723e */ /* 0x000fe200000010ff */
[----:B------:R-:W-:Y:S01]  /*3560*/  FMUL R25, R17, UR22 ;  /* 0x0000001611197c20 */ /* 0x000fe20008400000 */
[----:B------:R-:W-:Y:S01]  /*3570*/  STS [R8], R35 ;  /* 0x0000002308007388 */ /* 0x000fe20000000800 */
[----:B------:R-:W-:Y:S01]  /*3580*/  USHF.L.U32 UR8, UR6, 0x6, URZ ;  /* 0x0000000606087899 */ /* 0x000fe200080006ff */
[----:B------:R-:W-:Y:S01]  /*3590*/  ISETP.LT.U32.AND P0, PT, R38, UR28, PT ;  /* 0x0000001c26007c0c */ /* 0x000fe2000bf01070 */
[----:B------:R-:W-:Y:S01]  /*35a0*/  UIADD3 UR9, UPT, UPT, UR7, UR9, URZ ;  /* 0x0000000907097290 */ /* 0x000fe2000fffe0ff */
[----:B------:R-:W-:Y:S01]  /*35b0*/  STS [R6], R22 ;  /* 0x0000001606007388 */ /* 0x000fe20000000800 */
[----:B------:R-:W-:-:S03]  /*35c0*/  FMNMX R14, |R31|, R14, !PT ;  /* 0x0000000e1f0e7209 */ /* 0x000fc60007800200 */
[----:B------:R0:W-:Y:S01]  /*35d0*/  STS [R10], R23 ;  /* 0x000000170a007388 */ /* 0x0001e20000000800 */
[----:B------:R-:W-:Y:S02]  /*35e0*/  ULEA UR7, UP0, UR4, UR8, 0x6 ;  /* 0x0000000804077291 */ /* 0x000fe4000f8030ff */
[----:B------:R-:W-:Y:S01]  /*35f0*/  USHF.L.U64.HI UR6, UR6, 0x6, UR9 ;  /* 0x0000000606067899 */ /* 0x000fe20008010209 */
[----:B------:R-:W-:Y:S02]  /*3600*/  FMNMX R14, R14, |R33|, !PT ;  /* 0x400000210e0e7209 */ /* 0x000fe40007800000 */
[----:B0-----:R-:W-:Y:S02]  /*3610*/  @!P1 PRMT R23, R13, 0x5410, R12 ;  /* 0x000054100d179816 */ /* 0x001fe4000000000c */
[----:B------:R-:W-:Y:S01]  /*3620*/  F2FP.BF16.F32.PACK_AB R13, RZ, R25 ;  /* 0x00000019ff0d723e */ /* 0x000fe200000010ff */
[----:B------:R-:W-:-:S03]  /*3630*/  ULEA UR10, UP1, UR7, UR10, 0x1 ;  /* 0x0000000a070a7291 */ /* 0x000fc6000f8208ff */
[----:B------:R-:W-:Y:S01]  /*3640*/  @!P1 PRMT R21, R21, 0x5410, R13 ;  /* 0x0000541015159816 */ /* 0x000fe2000000000d */
[----:B------:R-:W-:Y:S01]  /*3650*/  ULEA.HI.X UR4, UR4, UR6, UR5, 0x6, UP0 ;  /* 0x0000000604047291 */ /* 0x000fe200080f3405 */
[----:B------:R-:W-:Y:S01]  /*3660*/  @!P1 STG.E desc[UR26][R26.64], R23 ;  /* 0x000000171a009986 */ /* 0x000fe2000c10191a */
[----:B------:R-:W-:Y:S01]  /*3670*/  FMNMX3 R34, |R34|, R14, |R15|, !PT ;  /* 0x0000000e22227276 */ /* 0x000fe2000780060f */
[----:B------:R-:W-:Y:S01]  /*3680*/  ULOP3.LUT UR12, UR12, 0xfffffffe, URZ, 0xc0, !UPT ;  /* 0xfffffffe0c0c7892 */ /* 0x000fe2000f8ec0ff */
[----:B------:R-:W-:Y:S01]  /*3690*/  BSSY.RECONVERGENT B0, `(.L_x_24171) ;  /* 0x0000072000007945 */ /* 0x000fe20003800200 */
[----:B------:R0:W-:Y:S01]  /*36a0*/  @!P1 STG.E desc[UR26][R36.64], R21 ;  /* 0x0000001524009986 */ /* 0x0001e2000c10191a */
[----:B------:R-:W-:Y:S01]  /*36b0*/  ULEA.HI.X UR4, UR7, UR11, UR4, 0x1, UP1 ;  /* 0x0000000b07047291 */ /* 0x000fe200088f0c04 */
[----:B------:R-:W-:Y:S02]  /*36c0*/  PRMT R9, R9, 0x5410, R11 ;  /* 0x0000541009097816 */ /* 0x000fe4000000000b */
[----:B------:R-:W-:-:S02]  /*36d0*/  FMNMX R17, |R17|, R34, !PT ;  /* 0x0000002211117209 */ /* 0x000fc40007800200 */
[----:B------:R-:W-:Y:S02]  /*36e0*/  PRMT R16, R16, 0x5410, R18 ;  /* 0x0000541010107816 */ /* 0x000fe40000000012 */
[----:B------:R-:W-:Y:S02]  /*36f0*/  IADD3 R19, PT, PT, R19, UR28, RZ ;  /* 0x0000001c13137c10 */ /* 0x000fe4000fffe0ff */
[----:B------:R-:W-:Y:S02]  /*3700*/  IADD3 R11, PT, PT, -R38, UR28, RZ ;  /* 0x0000001c260b7c10 */ /* 0x000fe4000fffe1ff */
[----:B------:R-:W-:Y:S02]  /*3710*/  PRMT R24, R24, 0x5410, R20 ;  /* 0x0000541018187816 */ /* 0x000fe40000000014 */
[----:B0-----:R-:W-:Y:S01]  /*3720*/  PRMT R21, R12, 0x5410, R13 ;  /* 0x000054100c157816 */ /* 0x001fe2000000000d */
[----:B------:R-:W-:Y:S06]  /*3730*/  BAR.SYNC.DEFER_BLOCKING 0x0 ;  /* 0x0000000000007b1d */ /* 0x000fec0000010000 */
[----:B------:R-:W-:Y:S05]  /*3740*/  @!P0 BRA `(.L_x_24172) ;  /* 0x0000000400988947 */ /* 0x000fea0003800000 */
[----:B------:R-:W-:Y:S01]  /*3750*/  ISETP.GE.U32.AND P1, PT, R19, 0x3, PT ;  /* 0x000000031300780c */ /* 0x000fe20003f26070 */
[----:B------:R-:W-:Y:S01]  /*3760*/  IMAD.U32 R18, RZ, RZ, UR28 ;  /* 0x0000001cff127e24 */ /* 0x000fe2000f8e00ff */
[----:B------:R-:W-:Y:S01]  /*3770*/  BSSY.RECONVERGENT B1, `(.L_x_24173) ;  /* 0x0000040000017945 */ /* 0x000fe20003800200 */
[C---:B------:R-:W-:Y:S01]  /*3780*/  IMAD R25, R4.reuse, UR21, RZ ;  /* 0x0000001504197c24 */ /* 0x040fe2000f8e02ff */
[----:B------:R-:W-:Y:S01]  /*3790*/  MOV R23, RZ ;  /* 0x000000ff00177202 */ /* 0x000fe20000000f00 */
[----:B------:R-:W-:Y:S01]  /*37a0*/  IMAD.WIDE.U32 R12, R4, UR30, RZ ;  /* 0x0000001e040c7c25 */ /* 0x000fe2000f8e00ff */
[----:B------:R-:W-:-:S03]  /*37b0*/  LOP3.LUT R18, R18, 0x3, RZ, 0xc0, !PT ;  /* 0x0000000312127812 */ /* 0x000fc600078ec0ff */
[----:B------:R-:W-:Y:S01]  /*37c0*/  IMAD.MOV.U32 R28, RZ, RZ, R12 ;  /* 0x000000ffff1c7224 */ /* 0x000fe200078e000c */
[----:B------:R-:W-:Y:S01]  /*37d0*/  ISETP.NE.AND P0, PT, R18, RZ, PT ;  /* 0x000000ff1200720c */ /* 0x000fe20003f05270 */
[----:B------:R-:W-:Y:S01]  /*37e0*/  IMAD.MOV.U32 R22, RZ, RZ, R3 ;  /* 0x000000ffff167224 */ /* 0x000fe200078e0003 */
[----:B------:R-:W-:Y:S01]  /*37f0*/  IADD3 R25, PT, PT, R13, R25, RZ ;  /* 0x000000190d197210 */ /* 0x000fe20007ffe0ff */
[----:B------:R-:W-:Y:S10]  /*3800*/  @!P1 BRA `(.L_x_24174) ;  /* 0x0000000000d89947 */ /* 0x000ff40003800000 */
[----:B------:R-:W0:Y:S01]  /*3810*/  LDC R0, c[0x0][0x3d4] ;  /* 0x0000f500ff007b82 */ /* 0x000e220000000800 */
[----:B------:R-:W-:Y:S01]  /*3820*/  LEA R4, R39, R40, 0x4 ;  /* 0x0000002827047211 */ /* 0x000fe200078e20ff */
[----:B------:R-:W-:Y:S01]  /*3830*/  IMAD.IADD R23, R11, 0x1, -R18 ;  /* 0x000000010b177824 */ /* 0x000fe200078e0a12 */
[----:B------:R-:W-:Y:S02]  /*3840*/  MOV R22, R3 ;  /* 0x0000000300167202 */ /* 0x000fe40000000f00 */
[----:B------:R-:W-:Y:S01]  /*3850*/  IADD3 R4, PT, PT, R4, 0x8, R5 ;  /* 0x0000000804047810 */ /* 0x000fe20007ffe005 */
[----:B------:R-:W-:-:S07]  /*3860*/  IMAD.MOV R20, RZ, RZ, -R23 ;  /* 0x000000ffff147224 */ /* 0x000fce00078e0a17 */
.L_x_24175:
[C---:B------:R-:W-:Y:S02]  /*3870*/  LOP3.LUT R13, R22.reuse, 0x1f, RZ, 0xc0, !PT ;  /* 0x0000001f160d7812 */ /* 0x040fe400078ec0ff */
        /* <DEDUP_REMOVED lines=10> */
[----:B------:R-:W-:Y:S02]  /*3920*/  @!P4 LEA.HI.X R13, R13, UR4, R26, 0x2, P2 ;  /* 0x000000040d0dcc11 */ /* 0x000fe400090f141a */
[C---:B------:R-:W-:Y:S01]  /*3930*/  IADD3 R26, PT, PT, R22.reuse, 0x1e, RZ ;  /* 0x0000001e161a7810 */ /* 0x040fe20007ffe0ff */
[----:B------:R-:W-:-:S03]  /*3940*/  VIADD R22, R22, 0x1d ;  /* 0x0000001d16167836 */ /* 0x000fc60000000000 */
[----:B------:R-:W-:Y:S02]  /*3950*/  LOP3.LUT R26, R26, 0x1f, RZ, 0xc0, !PT ;  /* 0x0000001f1a1a7812 */ /* 0x000fe400078ec0ff */
[----:B------:R-:W-:Y:S02]  /*3960*/  LOP3.LUT R22, R22, 0x1f, RZ, 0xc0, !PT ;  /* 0x0000001f16167812 */ /* 0x000fe400078ec0ff */
[----:B------:R-:W-:Y:S02]  /*3970*/  ISETP.GE.U32.AND P3, PT, R26, UR29, PT ;  /* 0x0000001d1a007c0c */ /* 0x000fe4000bf66070 */
[----:B------:R-:W-:-:S11]  /*3980*/  ISETP.GE.U32.AND P2, PT, R22, UR29, PT ;  /* 0x0000001d16007c0c */ /* 0x000fd6000bf46070 */
[----:B------:R-:W3:Y:S04]  /*3990*/  @!P3 LDS R31, [R4] ;  /* 0x00000000041fb984 */ /* 0x000ee80000000800 */
[----:B------:R4:W5:Y:S04]  /*39a0*/  @!P2 LDS R29, [R4+0x4] ;  /* 0x00000400041da984 */ /* 0x0009680000000800 */
[----:B-1----:R1:W-:Y:S01]  /*39b0*/  @!P4 STG.E desc[UR26][R12.64], R33 ;  /* 0x000000210c00c986 */ /* 0x0023e2000c10191a */
[----:B------:R-:W-:Y:S01]  /*39c0*/  IADD3 R35, P4, PT, R28, UR12, RZ ;  /* 0x0000000c1c237c10 */ /* 0x000fe2000ff9e0ff */
[----:B----4-:R-:W-:-:S03]  /*39d0*/  VIADD R4, R4, 0x10 ;  /* 0x0000001004047836 */ /* 0x010fc60000000000 */
[----:B0-----:R-:W-:Y:S02]  /*39e0*/  IADD3.X R25, PT, PT, R25, R0, RZ, P4, !PT ;  /* 0x0000000019197210 */ /* 0x001fe400027fe4ff */
[----:B------:R-:W-:-:S05]  /*39f0*/  @!P1 IADD3 R15, P4, PT, R14, R35, RZ ;  /* 0x000000230e0f9210 */ /* 0x000fca0007f9e0ff */
[----:B------:R-:W-:Y:S01]  /*3a00*/  @!P1 IMAD.X R28, RZ, RZ, R25, P4 ;  /* 0x000000ffff1c9224 */ /* 0x000fe200020e0619 */
[----:B------:R-:W-:-:S04]  /*3a10*/  @!P1 LEA R14, P4, R15, UR10, 0x2 ;  /* 0x0000000a0f0e9c11 */ /* 0x000fc8000f8810ff */
[----:B------:R-:W-:-:S05]  /*3a20*/  @!P1 LEA.HI.X R15, R15, UR4, R28, 0x2, P4 ;  /* 0x000000040f0f9c11 */ /* 0x000fca000a0f141c */
[----:B--2---:R0:W-:Y:S01]  /*3a30*/  @!P1 STG.E desc[UR26][R14.64], R27 ;  /* 0x0000001b0e009986 */ /* 0x0041e2000c10191a */
[----:B-1----:R-:W-:-:S04]  /*3a40*/  IADD3 R13, P1, PT, R35, UR12, RZ ;  /* 0x0000000c230d7c10 */ /* 0x002fc8000ff3e0ff */
[----:B------:R-:W-:Y:S02]  /*3a50*/  IADD3.X R35, PT, PT, R25, R0, RZ, P1, !PT ;  /* 0x0000000019237210 */ /* 0x000fe40000ffe4ff */
[----:B------:R-:W-:Y:S02]  /*3a60*/  IADD3 R33, P4, PT, R13, UR12, RZ ;  /* 0x0000000c0d217c10 */ /* 0x000fe4000ff9e0ff */
[----:B------:R-:W-:-:S03]  /*3a70*/  @!P3 IADD3 R13, P1, PT, R26, R13, RZ ;  /* 0x0000000d1a0db210 */ /* 0x000fc60007f3e0ff */
[----:B------:R-:W-:Y:S01]  /*3a80*/  IMAD.X R25, R35, 0x1, R0, P4 ;  /* 0x0000000123197824 */ /* 0x000fe200020e0600 */
[----:B------:R-:W-:Y:S02]  /*3a90*/  @!P3 IADD3.X R28, PT, PT, RZ, R35, RZ, P1, !PT ;  /* 0x00000023ff1cb210 */ /* 0x000fe40000ffe4ff */
[C---:B------:R-:W-:Y:S01]  /*3aa0*/  @!P2 IADD3 R26, P4, PT, R22.reuse, R33, RZ ;  /* 0x00000021161aa210 */ /* 0x040fe20007f9e0ff */
[----:B------:R-:W-:Y:S01]  /*3ab0*/  VIADD R22, R22, 0x1f ;  /* 0x0000001f16167836 */ /* 0x000fe20000000000 */
[----:B------:R-:W-:-:S03]  /*3ac0*/  @!P3 LEA R12, P1, R13, UR10, 0x2 ;  /* 0x0000000a0d0cbc11 */ /* 0x000fc6000f8210ff */
[----:B------:R-:W-:Y:S01]  /*3ad0*/  @!P2 IMAD.X R35, RZ, RZ, R25, P4 ;  /* 0x000000ffff23a224 */ /* 0x000fe200020e0619 */
[----:B------:R-:W-:Y:S02]  /*3ae0*/  @!P3 LEA.HI.X R13, R13, UR4, R28, 0x2, P1 ;  /* 0x000000040d0dbc11 */ /* 0x000fe400088f141c */
[----:B0-----:R-:W-:-:S03]  /*3af0*/  @!P2 LEA R14, P1, R26, UR10, 0x2 ;  /* 0x0000000a1a0eac11 */ /* 0x001fc6000f8210ff */
[----:B---3--:R1:W-:Y:S01]  /*3b00*/  @!P3 STG.E desc[UR26][R12.64], R31 ;  /* 0x0000001f0c00b986 */ /* 0x0083e2000c10191a */
[----:B------:R-:W-:Y:S02]  /*3b10*/  @!P2 LEA.HI.X R15, R26, UR4, R35, 0x2, P1 ;  /* 0x000000041a0fac11 */ /* 0x000fe400088f1423 */
[----:B------:R-:W-:-:S03]  /*3b20*/  IADD3 R28, P1, PT, R33, UR12, RZ ;  /* 0x0000000c211c7c10 */ /* 0x000fc6000ff3e0ff */
[----:B-----5:R1:W-:Y:S01]  /*3b30*/  @!P2 STG.E desc[UR26][R14.64], R29 ;  /* 0x0000001d0e00a986 */ /* 0x0203e2000c10191a */
[----:B------:R-:W-:Y:S02]  /*3b40*/  ISETP.NE.AND P2, PT, R20, RZ, PT ;  /* 0x000000ff1400720c */ /* 0x000fe40003f45270 */
[----:B------:R-:W-:-:S11]  /*3b50*/  IADD3.X R25, PT, PT, R25, R0, RZ, P1, !PT ;  /* 0x0000000019197210 */ /* 0x000fd60000ffe4ff */
[----:B-1----:R-:W-:Y:S05]  /*3b60*/  @P2 BRA `(.L_x_24175) ;  /* 0xfffffffc00402947 */ /* 0x002fea000383ffff */
.L_x_24174:
[----:B------:R-:W-:Y:S05]  /*3b70*/  BSYNC.RECONVERGENT B1 ;  /* 0x0000000000017941 */ /* 0x000fea0003800200 */
.L_x_24173:
[----:B------:R-:W-:Y:S05]  /*3b80*/  @!P0 BRA `(.L_x_24172) ;  /* 0x0000000000888947 */ /* 0x000fea0003800000 */
[----:B------:R-:W-:Y:S02]  /*3b90*/  LOP3.LUT R13, R22, 0x1f, RZ, 0xc0, !PT ;  /* 0x0000001f160d7812 */ /* 0x000fe400078ec0ff */
        /* <DEDUP_REMOVED lines=33> */
.L_x_24172:
[----:B------:R-:W-:Y:S05]  /*3db0*/  BSYNC.RECONVERGENT B0 ;  /* 0x0000000000007941 */ /* 0x000fea0003800200 */
.L_x_24171:
[----:B------:R-:W-:Y:S01]  /*3dc0*/  BAR.SYNC.DEFER_BLOCKING 0x0 ;  /* 0x0000000000007b1d */ /* 0x000fe20000010000 */
[C---:B------:R-:W-:Y:S01]  /*3dd0*/  ISETP.LT.U32.AND P0, PT, R38.reuse, UR28, PT ;  /* 0x0000001c26007c0c */ /* 0x040fe2000bf01070 */
[----:B0-----:R-:W-:-:S04]  /*3de0*/  VIADD R13, R38, 0x1 ;  /* 0x00000001260d7836 */ /* 0x001fc80000000000 */
[----:B------:R-:W-:Y:S01]  /*3df0*/  BSSY.RECONVERGENT B0, `(.L_x_24176) ;  /* 0x000006c000007945 */ /* 0x000fe20003800200 */
[----:B------:R-:W-:-:S05]  /*3e00*/  IADD3 R14, PT, PT, R38, R13, RZ ;  /* 0x0000000d260e7210 */ /* 0x000fca0007ffe0ff */
        /* <DEDUP_REMOVED lines=10> */
[----:B------:R-:W-:Y:S01]  /*3eb0*/  IADD3 R19, PT, PT, R15, R13, RZ ;  /* 0x0000000d0f137210 */ /* 0x000fe20007ffe0ff */
[----:B------:R-:W-:Y:S01]  /*3ec0*/  BSSY.RECONVERGENT B1, `(.L_x_24178) ;  /* 0x000003b000017945 */ /* 0x000fe20003800200 */
[----:B------:R-:W-:Y:S02]  /*3ed0*/  HFMA2 R13, -RZ, RZ, 0, 0 ;  /* 0x00000000ff0d7431 */ /* 0x000fe400000001ff */
[----:B0-----:R-:W-:Y:S01]  /*3ee0*/  IMAD.MOV.U32 R16, RZ, RZ, R14 ;  /* 0x000000ffff107224 */ /* 0x001fe200078e000e */
[----:B------:R-:W-:-:S04]  /*3ef0*/  LOP3.LUT R12, R12, 0x3, RZ, 0xc0, !PT ;  /* 0x000000030c0c7812 */ /* 0x000fc800078ec0ff */
[----:B------:R-:W-:Y:S02]  /*3f00*/  ISETP.NE.AND P0, PT, R12, RZ, PT ;  /* 0x000000ff0c00720c */ /* 0x000fe40003f05270 */
[----:B------:R-:W-:Y:S11]  /*3f10*/  @!P1 BRA `(.L_x_24179) ;  /* 0x0000000000d49947 */ /* 0x000ff60003800000 */
[----:B------:R-:W0:Y:S01]  /*3f20*/  LDC R0, c[0x0][0x3d4] ;  /* 0x0000f500ff007b82 */ /* 0x000e220000000800 */
[----:B------:R-:W-:Y:S01]  /*3f30*/  IMAD R14, R39, 0x10, R40 ;  /* 0x00000010270e7824 */ /* 0x000fe200078e0228 */
[----:B------:R-:W-:-:S04]  /*3f40*/  IADD3 R13, PT, PT, R11, -R12, RZ ;  /* 0x8000000c0b0d7210 */ /* 0x000fc80007ffe0ff */
[----:B------:R-:W-:Y:S01]  /*3f50*/  IADD3 R14, PT, PT, R14, 0x8, R5 ;  /* 0x000000080e0e7810 */ /* 0x000fe20007ffe005 */
[----:B------:R-:W-:-:S07]  /*3f60*/  IMAD.MOV R15, RZ, RZ, -R13 ;  /* 0x000000ffff0f7224 */ /* 0x000fce00078e0a0d */
.L_x_24180:
[C---:B-1----:R-:W-:Y:S01]  /*3f70*/  IADD3 R4, PT, PT, R3.reuse, -0x1, RZ ;  /* 0xffffffff03047810 */ /* 0x042fe20007ffe0ff */
        /* <DEDUP_REMOVED lines=11> */
[----:B------:R-:W1:Y:S01]  /*4030*/  @!P4 LDS R21, [R14+-0x8] ;  /* 0xfffff8000e15c984 */ /* 0x000e620000000800 */
[----:B------:R-:W-:Y:S02]  /*4040*/  @!P4 IADD3 R5, P6, PT, R7, R16, RZ ;  /* 0x000000100705c210 */ /* 0x000fe40007fde0ff */
[----:B------:R-:W-:Y:S01]  /*4050*/  IADD3 R16, P5, PT, R16, UR12, RZ ;  /* 0x0000000c10107c10 */ /* 0x000fe2000ffbe0ff */
[----:B------:R-:W2:Y:S02]  /*4060*/  @!P3 LDS R23, [R14+-0x4] ;  /* 0xfffffc000e17b984 */ /* 0x000ea40000000800 */
[----:B------:R-:W-:Y:S01]  /*4070*/  @!P4 IMAD.X R6, RZ, RZ, R19, P6 ;  /* 0x000000ffff06c224 */ /* 0x000fe200030e0613 */
[----:B0-----:R-:W-:Y:S01]  /*4080*/  IADD3.X R19, PT, PT, R19, R0, RZ, P5, !PT ;  /* 0x0000000013137210 */ /* 0x001fe20002ffe4ff */
[----:B------:R-:W0:Y:S01]  /*4090*/  @!P2 LDS R27, [R14] ;  /* 0x000000000e1ba984 */ /* 0x000e220000000800 */
        /* <DEDUP_REMOVED lines=9> */
[----:B------:R-:W-:Y:S02]  /*4130*/  IADD3.X R19, PT, PT, R19, R0, RZ, P6, !PT ;  /* 0x0000000013137210 */ /* 0x000fe400037fe4ff */
[----:B------:R-:W-:Y:S02]  /*4140*/  @!P2 IADD3 R9, P5, PT, R11, R16, RZ ;  /* 0x000000100b09a210 */ /* 0x000fe40007fbe0ff */
[----:B------:R-:W-:-:S03]  /*4150*/  IADD3 R18, P6, PT, R16, UR12, RZ ;  /* 0x0000000c10127c10 */ /* 0x000fc6000ffde0ff */
[----:B------:R-:W-:Y:S01]  /*4160*/  @!P2 IMAD.X R10, RZ, RZ, R19, P5 ;  /* 0x000000ffff0aa224 */ /* 0x000fe200028e0613 */
[----:B------:R-:W-:Y:S02]  /*4170*/  @!P2 LEA R8, P5, R9, UR10, 0x2 ;  /* 0x0000000a0908ac11 */ /* 0x000fe4000f8a10ff */
[----:B------:R-:W-:Y:S02]  /*4180*/  IADD3.X R19, PT, PT, R19, R0, RZ, P6, !PT ;  /* 0x0000000013137210 */ /* 0x000fe400037fe4ff */
        /* <DEDUP_REMOVED lines=8> */
[----:B0-----:R1:W-:Y:S01]  /*4210*/  @!P2 STG.E desc[UR26][R8.64], R27 ;  /* 0x0000001b0800a986 */ /* 0x0013e2000c10191a */
[----:B------:R-:W-:-:S03]  /*4220*/  ISETP.NE.AND P2, PT, R15, RZ, PT ;  /* 0x000000ff0f00720c */ /* 0x000fc60003f45270 */
[----:B----4-:R1:W-:Y:S01]  /*4230*/  @!P1 STG.E desc[UR26][R10.64], R25 ;  /* 0x000000190a009986 */ /* 0x0103e2000c10191a */
[----:B------:R-:W-:-:S04]  /*4240*/  IADD3 R16, P1, PT, R18, UR12, RZ ;  /* 0x0000000c12107c10 */ /* 0x000fc8000ff3e0ff */
[----:B------:R-:W-:-:S05]  /*4250*/  IADD3.X R19, PT, PT, R19, R0, RZ, P1, !PT ;  /* 0x0000000013137210 */ /* 0x000fca0000ffe4ff */
[----:B------:R-:W-:Y:S05]  /*4260*/  @P2 BRA `(.L_x_24180) ;  /* 0xfffffffc00402947 */ /* 0x000fea000383ffff */
.L_x_24179:
[----:B------:R-:W-:Y:S05]  /*4270*/  BSYNC.RECONVERGENT B1 ;  /* 0x0000000000017941 */ /* 0x000fea0003800200 */
.L_x_24178:
        /* <DEDUP_REMOVED lines=35> */
.L_x_24177:
[----:B------:R-:W-:Y:S05]  /*44b0*/  BSYNC.RECONVERGENT B0 ;  /* 0x0000000000007941 */ /* 0x000fea0003800200 */
.L_x_24176:
[----:B------:R-:W3:Y:S02]  /*44c0*/  LDCU.64 UR4, c[0x0][0x3a8] ;  /* 0x00007500ff0477ac */ /* 0x000ee40008000a00 */
[----:B---3--:R-:W-:-:S04]  /*44d0*/  UISETP.NE.U32.AND UP0, UPT, UR4, URZ, UPT ;  /* 0x000000ff0400728c */ /* 0x008fc8000bf05070 */
[----:B------:R-:W-:Y:S01]  /*44e0*/  UISETP.NE.AND.EX UP0, UPT, UR5, URZ, UPT, UP0 ;  /* 0x000000ff0500728c */ /* 0x000fe2000bf05300 */
[----:B------:R-:W-:Y:S08]  /*44f0*/  BAR.SYNC.DEFER_BLOCKING 0x0 ;  /* 0x0000000000007b1d */ /* 0x000ff00000010000 */
[----:B------:R-:W-:Y:S05]  /*4500*/  BRA.U !UP0, `(.L_x_24181) ;  /* 0x0000000108a07547 */ /* 0x000fea000b800000 */
[----:B------:R-:W3:Y:S01]  /*4510*/  SHFL.DOWN PT, R0, R17, 0x10, 0x1f ;  /* 0x0a001f0011007f89 */ /* 0x000ee200000e0000 */
[----:B------:R-:W-:Y:S01]  /*4520*/  LOP3.LUT P0, RZ, R2, 0x1f, RZ, 0xc0, !PT ;  /* 0x0000001f02ff7812 */ /* 0x000fe2000780c0ff */
[----:B------:R-:W-:-:S12]  /*4530*/  BSSY B0, `(.L_x_24181) ;  /* 0x0000025000007945 */ /* 0x000fd80003800000 */
[----:B01----:R-:W0:Y:S01]  /*4540*/  @!P0 S2R R7, SR_CgaCtaId ;  /* 0x0000000000078919 */ /* 0x003e220000008800 */
[----:B------:R-:W-:Y:S02]  /*4550*/  @!P0 MOV R8, 0x400 ;  /* 0x0000040000088802 */ /* 0x000fe40000000f00 */
[----:B---3--:R-:W-:-:S05]  /*4560*/  FMNMX R0, R17, R0, !PT ;  /* 0x0000000011007209 */ /* 0x008fca0007800000 */
[----:B--2---:R-:W1:Y:S01]  /*4570*/  SHFL.DOWN PT, R3, R0, 0x8, 0x1f ;  /* 0x09001f0000037f89 */ /* 0x004e6200000e0000 */
        /* <DEDUP_REMOVED lines=27> */
.L_x_24189:
[----:B------:R-:W-:Y:S02]  /*4730*/  ISETP.NE.AND P0, PT, R2, RZ, PT ;  /* 0x000000ff0200720c */ /* 0x000fe40003f05270 */
[----:B-1----:R-:W-:-:S11]  /*4740*/  FMNMX R3, R4, R5, !PT ;  /* 0x0000000504037209 */ /* 0x002fd60007800000 */
[----:B------:R-:W-:Y:S05]  /*4750*/  @P0 BRA `(.L_x_24182) ;  /* 0x0000000000080947 */ /* 0x000fea0003800000 */
[----:B0-----:R-:W0:Y:S02]  /*4760*/  LDC.64 R4, c[0x0][0x3a8] ;  /* 0x0000ea00ff047b82 */ /* 0x001e240000000a00 */
[----:B0-----:R1:W-:Y:S02]  /*4770*/  REDG.E.MAX.S32.STRONG.GPU desc[UR26][R4.64], R3 ;  /* 0x000000030400798e */ /* 0x0013e4000d12e31a */
.L_x_24182:
[----:B------:R-:W-:Y:S05]  /*4780*/  BSYNC B0 ;  /* 0x0000000000007941 */ /* 0x000fea0003800000 */
.L_x_24181:
        /* <DEDUP_REMOVED lines=11> */
[----:B--2---:R-:W-:Y:S05]  /*4840*/  CALL.REL.NOINC `($__internal_575_$__cuda_sm20_rcp_rn_f32_slowpath) ;  /* 0x0000000400987944 */ /* 0x004fea0003c00000 */
[----:B------:R-:W-:Y:S05]  /*4850*/  BRA `(.L_x_24185) ;  /* 0x0000000000147947 */ /* 0x000fea0003800000 */
.L_x_24184:
[----:B-12---:R-:W1:Y:S01]  /*4860*/  MUFU.RCP R5, UR22 ;  /* 0x0000001600057d08 */ /* 0x006e620008001000 */
[----:B------:R-:W-:-:S04]  /*4870*/  IMAD.U32 R0, RZ, RZ, UR22 ;  /* 0x00000016ff007e24 */ /* 0x000fc8000f8e00ff */
[----:B-1----:R-:W-:-:S04]  /*4880*/  FFMA R0, R5, R0, -1 ;  /* 0xbf80000005007423 */ /* 0x002fc80000000000 */
[----:B------:R-:W-:-:S04]  /*4890*/  FADD.FTZ R0, -R0, -RZ ;  /* 0x800000ff00007221 */ /* 0x000fc80000010100 */
[----:B------:R-:W-:-:S07]  /*48a0*/  FFMA R5, R5, R0, R5 ;  /* 0x0000000005057223 */ /* 0x000fce0000000005 */
.L_x_24185:
[----:B------:R-:W1:Y:S02]  /*48b0*/  LDC.64 R2, c[0x0][0x3b0] ;  /* 0x0000ec00ff027b82 */ /* 0x000e640000000a00 */
[----:B-1----:R-:W-:Y:S01]  /*48c0*/  STG.E desc[UR26][R2.64], R5 ;  /* 0x0000000502007986 */ /* 0x002fe2000c10191a */
[----:B------:R-:W-:Y:S05]  /*48d0*/  EXIT ;  /* 0x000000000000794d */ /* 0x000fea0003800000 */
.L_x_24183:
[----:B------:R-:W-:Y:S02]  /*48e0*/  HFMA2 R7, -RZ, RZ, 0, 2.384185791015625e-07 ;  /* 0x00000004ff077431 */ /* 0x000fe400000001ff */
[----:B------:R-:W-:Y:S01]  /*48f0*/  IMAD.MOV.U32 R9, RZ, RZ, 0x1f ;  /* 0x0000001fff097424 */ /* 0x000fe200078e00ff */
[----:B------:R-:W-:-:S07]  /*4900*/  MOV R6, 0xffffffff ;  /* 0xffffffff00067802 */ /* 0x000fce0000000f00 */
[----:B01----:R-:W-:Y:S05]  /*4910*/  WARPSYNC.COLLECTIVE R6, `(.L_x_24186) ;  /* 0x0000000006087348 */ /* 0x003fea0003c00000 */
[----:B-1----:R1:W2:Y:S02]  /*4920*/  SHFL.DOWN P0, R5, R0, R7, R9 ;  /* 0x0800000700057389 */ /* 0x0022a40000000009 */
[----:B012---:R-:W-:Y:S05]  /*4930*/  ENDCOLLECTIVE ;  /* 0x000000000000791b */ /* 0x007fea0003800000 */
.L_x_24186:
[----:B------:R-:W-:Y:S02]  /*4940*/  IMAD.MOV.U32 R7, RZ, RZ, 0x2 ;  /* 0x00000002ff077424 */ /* 0x000fe400078e00ff */
[----:B------:R-:W-:-:S05]  /*4950*/  IMAD.MOV.U32 R3, RZ, RZ, R5 ;  /* 0x000000ffff037224 */ /* 0x000fca00078e0005 */
[----:B------:R-:W-:-:S04]  /*4960*/  FMNMX R3, R3, R0, !PT ;  /* 0x0000000003037209 */ /* 0x000fc80007800000 */
[----:B------:R-:W-:-:S07]  /*4970*/  MOV R0, R3 ;  /* 0x0000000300007202 */ /* 0x000fce0000000f00 */
[----:B------:R-:W-:Y:S05]  /*4980*/  WARPSYNC.COLLECTIVE R6, `(.L_x_24187) ;  /* 0x0000000006087348 */ /* 0x000fea0003c00000 */
[----:B------:R0:W1:Y:S02]  /*4990*/  SHFL.DOWN P0, R5, R0, R7, R9 ;  /* 0x0800000700057389 */ /* 0x0000640000000009 */
[----:B01----:R-:W-:Y:S05]  /*49a0*/  ENDCOLLECTIVE ;  /* 0x000000000000791b */ /* 0x003fea0003800000 */
.L_x_24187:
[----:B------:R-:W-:Y:S01]  /*49b0*/  HFMA2 R7, -RZ, RZ, 0, 5.9604644775390625e-08 ;  /* 0x00000001ff077431 */ /* 0x000fe200000001ff */
[----:B------:R-:W-:-:S04]  /*49c0*/  MOV R4, R5 ;  /* 0x0000000500047202 */ /* 0x000fc80000000f00 */
[----:B------:R-:W-:-:S05]  /*49d0*/  FMNMX R4, R3, R4, !PT ;  /* 0x0000000403047209 */ /* 0x000fca0007800000 */
[----:B------:R-:W-:-:S07]  /*49e0*/  IMAD.MOV.U32 R0, RZ, RZ, R4 ;  /* 0x000000ffff007224 */ /* 0x000fce00078e0004 */
[----:B------:R-:W-:Y:S05]  /*49f0*/  WARPSYNC.COLLECTIVE R6, `(.L_x_24188) ;  /* 0x0000000006087348 */ /* 0x000fea0003c00000 */
[----:B------:R0:W1:Y:S02]  /*4a00*/  SHFL.DOWN P0, R5, R0, R7, R9 ;  /* 0x0800000700057389 */ /* 0x0000640000000009 */
[----:B01----:R-:W-:Y:S05]  /*4a10*/  ENDCOLLECTIVE ;  /* 0x000000000000791b */ /* 0x003fea0003800000 */
.L_x_24188:
[----:B------:R-:W-:Y:S05]  /*4a20*/  BRA `(.L_x_24189) ;  /* 0xfffffffc00407947 */ /* 0x000fea000383ffff */
        .weak           $__internal_574_$__cuda_sm20_div_u64
        .type           $__internal_574_$__cuda_sm20_div_u64,@function
        .size           $__internal_574_$__cuda_sm20_div_u64,($__internal_575_$__cuda_sm20_rcp_rn_f32_slowpath - $__internal_574_$__cuda_sm20_div_u64)
$__internal_574_$__cuda_sm20_div_u64:
        /* <DEDUP_REMOVED lines=71> */
[----:B------:R-:W-:Y:S11]  /*4ea0*/  RET.REL.NODEC R4 `(_ZN18transformer_engine6detail38cast_transpose_fused_kernel_notalignedILb0ELb1ELb0EfNS_16CTDBiasDActParamI13__nv_bfloat16S3_S3_fEELi2ELi2ENS_5EmptyEXadL_ZNS_5dgeluIffEET_T0_RKS5_EEEEvT3_mmm) ;  /* 0xffffffb004547950 */ /* 0x000ff60003c3ffff */
        .weak           $__internal_575_$__cuda_sm20_rcp_rn_f32_slowpath
        .type           $__internal_575_$__cuda_sm20_rcp_rn_f32_slowpath,@function
        .size           $__internal_575_$__cuda_sm20_rcp_rn_f32_slowpath,(.L_x_29876 - $__internal_575_$__cuda_sm20_rcp_rn_f32_slowpath)
$__internal_575_$__cuda_sm20_rcp_rn_f32_slowpath:
        /* <DEDUP_REMOVED lines=15> */
.L_x_24190:
        /* <DEDUP_REMOVED lines=33> */
.L_x_24192:
[----:B------:R0:W1:Y:S02]  /*51b0*/  MUFU.RCP R2, R0 ;  /* 0x0000000000027308 */ /* 0x0000640000001000 */
.L_x_24191:
[----:B------:R-:W-:Y:S02]  /*51c0*/  HFMA2 R3, -RZ, RZ, 0, 0 ;  /* 0x00000000ff037431 */ /* 0x000fe400000001ff */
[----:B-1-3--:R-:W-:Y:S01]  /*51d0*/  IMAD.MOV.U32 R5, RZ, RZ, R2 ;  /* 0x000000ffff057224 */ /* 0x00afe200078e0002 */
[----:B------:R-:W-:-:S04]  /*51e0*/  MOV R2, R7 ;  /* 0x0000000700027202 */ /* 0x000fc80000000f00 */
[----:B0-2---:R-:W-:Y:S05]  /*51f0*/  RET.REL.NODEC R2 `(_ZN18transformer_engine6detail38cast_transpose_fused_kernel_notalignedILb0ELb1ELb0EfNS_16CTDBiasDActParamI13__nv_bfloat16S3_S3_fEELi2ELi2ENS_5EmptyEXadL_ZNS_5dgeluIffEET_T0_RKS5_EEEEvT3_mmm) ;  /* 0xffffffac02807950 */ /* 0x005fea0003c3ffff */
.L_x_24193:
        /* <DEDUP_REMOVED lines=16> */
.L_x_29876:


//--------------------- .text._ZN18transformer_engine6detail38cast_transpose_fused_kernel_notalignedILb0ELb1ELb0EfNS_16CTDBiasDActParamI13__nv_bfloat16S3_6__halffEELi2ELi2ENS_5EmptyEXadL_ZNS_5dgeluIffEET_T0_RKS6_EEEEvT3_mmm --------------------------
	.section	.text._ZN18transformer_engine6detail38cast_transpose_fused_kernel_notalignedILb0ELb1ELb0EfNS_16CTDBiasDActParamI13__nv_bfloat16S3_6__halffEELi2ELi2ENS_5EmptyEXadL_ZNS_5dgeluIffEET_T0_RKS6_EEEEvT3_mmm,"ax",@progbits
	.align	128
        .global         _ZN18transformer_engine6detail38cast_transpose_fused_kernel_notalignedILb0ELb1ELb0EfNS_16CTDBiasDActParamI13__nv_bfloat16S3_6__halffEELi2ELi2ENS_5EmptyEXadL_ZNS_5dgeluIffEET_T0_RKS6_EEEEvT3_mmm
        .type           _ZN18transformer_engine6detail38cast_transpose_fused_kernel_notalignedILb0ELb1ELb0EfNS_16CTDBiasDActParamI13__nv_bfloat16S3_6__halffEELi2ELi2ENS_5EmptyEXadL_ZNS_5dgeluIffEET_T0_RKS6_EEEEvT3_mmm,@function
        .size           _ZN18transformer_engine6detail38cast_transpose_fused_kernel_notalignedILb0ELb1ELb0EfNS_16CTDBiasDActParamI13__nv_bfloat16S3_6__halffEELi2ELi2ENS_5EmptyEXadL_ZNS_5dgeluIffEET_T0_RKS6_EEEEvT3_mmm,(.L_x_29878 - _ZN18transformer_engine6detail38cast_transpose_fused_kernel_notalignedILb0ELb1ELb0EfNS_16CTDBiasDActParamI13__nv_bfloat16S3_6__halffEELi2ELi2ENS_5EmptyEXadL_ZNS_5dgeluIffEET_T0_RKS6_EEEEvT3_mmm)
        .other          _ZN18transformer_engine6detail38cast_transpose_fused_kernel_notalignedILb0ELb1ELb0EfNS_16CTDBiasDActParamI13__nv_bfloat16S3_6__halffEELi2ELi2ENS_5EmptyEXadL_ZNS_5dgeluIffEET_T0_RKS6_EEEEvT3_mmm,@"STO_CUDA_ENTRY STV_DEFAULT"
_ZN18transformer_engine6detail38cast_transpose_fused_kernel_notalignedILb0ELb1ELb0EfNS_16CTDBiasDActParamI13__nv_bfloat16S3_6__halffEELi2ELi2ENS_5EmptyEXadL_ZNS_5dgeluIffEET_T0_RKS6_EEEEvT3_mmm:
.text._ZN18transformer_engine6detail38cast_transpose_fused_kernel_notalignedILb0ELb1ELb0EfNS_16CTDBiasDActParamI13__nv_bfloat16S3_6__halffEELi2ELi2ENS_5EmptyEXadL_ZNS_5dgeluIffEET_T0_RKS6_EEEEvT3_mmm:
        /* <DEDUP_REMOVED lines=43> */
.L_x_24194:
[----:B------:R-:W-:-:S07]  /*02b0*/  MOV R3, 0x2d0 ;  /* 0x000002d000037802 */ /* 0x000fce0000000f00 */
[----:B------:R-:W-:Y:S05]  /*02c0*/  CALL.REL.NOINC `($__internal_576_$__cuda_sm20_div_u64) ;  /* 0x0000004400d87944 */ /* 0x000fea0003c00000 */
        /* <DEDUP_REMOVED lines=11> */
.L_x_24195:
        /* <DEDUP_REMOVED lines=349> */
[----:B------:R-:W-:Y:S02]  /*1950*/  F2FP.F16.F32.PACK_AB R8, RZ, R8 ;  /* 0x00000008ff08723e */ /* 0x000fe400000000ff */
[----:B------:R-:W-:Y:S02]  /*1960*/  F2FP.F16.F32.PACK_AB R9, RZ, R9 ;  /* 0x00000009ff09723e */ /* 0x000fe400000000ff */
[----:B------:R-:W-:-:S02]  /*1970*/  @!P1 IADD3.X R4, PT, PT, R12, UR32, RZ, P2, !PT ;  /* 0x000000200c049c10 */ /* 0x000fc400097fe4ff */
[----:B------:R-:W-:Y:S02]  /*1980*/  F2FP.F16.F32.PACK_AB R10, RZ, R10 ;  /* 0x0000000aff0a723e */ /* 0x000fe400000000ff */
[----:B------:R-:W-:Y:S02]  /*1990*/  F2FP.F16.F32.PACK_AB R11, RZ, R11 ;  /* 0x0000000bff0b723e */ /* 0x000fe400000000ff */
        /* <DEDUP_REMOVED lines=151> */
[----:B------:R-:W-:Y:S01]  /*2310*/  F2FP.F16.F32.PACK_AB R15, RZ, R17 ;  /* 0x00000011ff0f723e */ /* 0x000fe200000000ff */
        /* <DEDUP_REMOVED lines=15> */
[----:B------:R-:W-:Y:S01]  /*2410*/  F2FP.F16.F32.PACK_AB R17, RZ, R32 ;  /* 0x00000020ff11723e */ /* 0x000fe200000000ff */
[----:B------:R-:W-:Y:S01]  /*2420*/  FMUL R32, R19, R19 ;  /* 0x0000001313207220 */ /* 0x000fe20000400000 */
[----:B------:R-:W-:Y:S02]  /*2430*/  F2FP.F16.F32.PACK_AB R16, RZ, R16 ;  /* 0x00000010ff10723e */ /* 0x000fe400000000ff */
[----:B------:R-:W-:Y:S01]  /*2440*/  F2FP.F16.F32.PACK_AB R18, RZ, R18 ;  /* 0x00000012ff12723e */ /* 0x000fe200000000ff */
        /* <DEDUP_REMOVED lines=91> */
[----:B------:R-:W-:Y:S02]  /*2a00*/  F2FP.F16.F32.PACK_AB R22, RZ, R22 ;  /* 0x00000016ff16723e */ /* 0x000fe400000000ff */
[----:B------:R-:W-:-:S04]  /*2a10*/  F2FP.F16.F32.PACK_AB R24, RZ, R24 ;  /* 0x00000018ff18723e */ /* 0x000fc800000000ff */
        /* <DEDUP_REMOVED lines=155> */
[----:B------:R-:W-:Y:S02]  /*33d0*/  F2FP.F16.F32.PACK_AB R6, RZ, R6 ;  /* 0x00000006ff06723e */ /* 0x000fe400000000ff */
[----:B------:R-:W-:Y:S02]  /*33e0*/  F2FP.F16.F32.PACK_AB R20, RZ, R20 ;  /* 0x00000014ff14723e */ /* 0x000fe400000000ff */
        /* <DEDUP_REMOVED lines=14> */
[----:B------:R-:W-:Y:S02]  /*34d0*/  F2FP.F16.F32.PACK_AB R21, RZ, R21 ;  /* 0x00000015ff15723e */ /* 0x000fe400000000ff */
[----:B------:R-:W-:Y:S02]  /*34e0*/  IADD3 R6, PT, PT, R42, R29, RZ ;  /* 0x0000001d2a067210 */ /* 0x000fe40007ffe0ff */
[----:B0-----:R-:W-:Y:S01]  /*34f0*/  F2FP.F16.F32.PACK_AB R13, RZ, R10 ;  /* 0x0000000aff0d723e */ /* 0x001fe200000000ff */
[----:B------:R-:W-:Y:S01]  /*3500*/  FMUL R12, R34, UR22 ;  /* 0x00000016220c7c20 */ /* 0x000fe20008400000 */
[----:B------:R-:W-:Y:S01]  /*3510*/  IMAD.IADD R10, R42, 0x1, R25 ;  /* 0x000000012a0a7824 */ /* 0x000fe200078e0219 */
[----:B------:R-:W-:Y:S01]  /*3520*/  UIMAD.WIDE.U32 UR6, UR24, UR12, URZ ;  /* 0x0000000c180672a5 */ /* 0x000fe2000f8e00ff */
[----:B------:R-:W-:Y:S01]  /*3530*/  PRMT R23, R13, 0x5410, R21 ;  /* 0x000054100d177816 */ /* 0x000fe20000000015 */
[----:B------:R-:W-:Y:S01]  /*3540*/  UIMAD UR9, UR24, UR9, UR8 ;  /* 0x00000009180972a4 */ /* 0x000fe2000f8e0208 */
[----:B------:R-:W-:Y:S01]  /*3550*/  F2FP.F16.F32.PACK_AB R12, RZ, R12 ;  /* 0x0000000cff0c723e */ /* 0x000fe200000000ff */
        /* <DEDUP_REMOVED lines=12> */
[----:B------:R-:W-:Y:S01]  /*3620*/  F2FP.F16.F32.PACK_AB R13, RZ, R25 ;  /* 0x00000019ff0d723e */ /* 0x000fe200000000ff */
        /* <DEDUP_REMOVED lines=36> */
.L_x_24200:
        /* <DEDUP_REMOVED lines=48> */
.L_x_24199:
[----:B------:R-:W-:Y:S05]  /*3b70*/  BSYNC.RECONVERGENT B1 ;  /* 0x0000000000017941 */ /* 0x000fea0003800200 */
.L_x_24198:
        /* <DEDUP_REMOVED lines=35> */
.L_x_24197:
[----:B------:R-:W-:Y:S05]  /*3db0*/  BSYNC.RECONVERGENT B0 ;  /* 0x0000000000007941 */ /* 0x000fea0003800200 */
.L_x_24196:
        /* <DEDUP_REMOVED lines=27> */
.L_x_24205:
        /* <DEDUP_REMOVED lines=48> */
.L_x_24204:
[----:B------:R-:W-:Y:S05]  /*4270*/  BSYNC.RECONVERGENT B1 ;  /* 0x0000000000017941 */ /* 0x000fea0003800200 */
.L_x_24203:
        /* <DEDUP_REMOVED lines=35> */
.L_x_24202:
[----:B------:R-:W-:Y:S05]  /*44b0*/  BSYNC.RECONVERGENT B0 ;  /* 0x0000000000007941 */ /* 0x000fea0003800200 */
.L_x_24201:
        /* <DEDUP_REMOVED lines=39> */
.L_x_24214:
[----:B------:R-:W-:Y:S02]  /*4730*/  ISETP.NE.AND P0, PT, R2, RZ, PT ;  /* 0x000000ff0200720c */ /* 0x000fe40003f05270 */
[----:B-1----:R-:W-:-:S11]  /*4740*/  FMNMX R3, R4, R5, !PT ;  /* 0x0000000504037209 */ /* 0x002fd60007800000 */
[----:B------:R-:W-:Y:S05]  /*4750*/  @P0 BRA `(.L_x_24207) ;  /* 0x0000000000080947 */ /* 0x000fea0003800000 */
[----:B0-----:R-:W0:Y:S02]  /*4760*/  LDC.64 R4, c[0x0][0x3a8] ;  /* 0x0000ea00ff047b82 */ /* 0x001e240000000a00 */
[----:B0-----:R1:W-:Y:S02]  /*4770*/  REDG.E.MAX.S32.STRONG.GPU desc[UR26][R4.64], R3 ;  /* 0x000000030400798e */ /* 0x0013e4000d12e31a */
.L_x_24207:
[----:B------:R-:W-:Y:S05]  /*4780*/  BSYNC B0 ;  /* 0x0000000000007941 */ /* 0x000fea0003800000 */
.L_x_24206:
        /* <DEDUP_REMOVED lines=11> */
[----:B--2---:R-:W-:Y:S05]  /*4840*/  CALL.REL.NOINC `($__internal_577_$__cuda_sm20_rcp_rn_f32_slowpath) ;  /* 0x0000000400987944 */ /* 0x004fea0003c00000 */
[----:B------:R-:W-:Y:S05]  /*4850*/  BRA `(.L_x_24210) ;  /* 0x0000000000147947 */ /* 0x000fea0003800000 */
.L_x_24209:
[----:B-12---:R-:W1:Y:S01]  /*4860*/  MUFU.RCP R5, UR22 ;  /* 0x0000001600057d08 */ /* 0x006e620008001000 */
[----:B------:R-:W-:-:S04]  /*4870*/  IMAD.U32 R0, RZ, RZ, UR22 ;  /* 0x00000016ff007e24 */ /* 0x000fc8000f8e00ff */
[----:B-1----:R-:W-:-:S04]  /*4880*/  FFMA R0, R5, R0, -1 ;  /* 0xbf80000005007423 */ /* 0x002fc80000000000 */
[----:B------:R-:W-:-:S04]  /*4890*/  FADD.FTZ R0, -R0, -RZ ;  /* 0x800000ff00007221 */ /* 0x000fc80000010100 */
[----:B------:R-:W-:-:S07]  /*48a0*/  FFMA R5, R5, R0, R5 ;  /* 0x0000000005057223 */ /* 0x000fce0000000005 */
.L_x_24210:
[----:B------:R-:W1:Y:S02]  /*48b0*/  LDC.64 R2, c[0x0][0x3b0] ;  /* 0x0000ec00ff027b82 */ /* 0x000e640000000a00 */
[----:B-1----:R-:W-:Y:S01]  /*48c0*/  STG.E desc[UR26][R2.64], R5 ;  /* 0x0000000502007986 */ /* 0x002fe2000c10191a */
[----:B------:R-:W-:Y:S05]  /*48d0*/  EXIT ;  /* 0x000000000000794d */ /* 0x000fea0003800000 */
.L_x_24208:
[----:B------:R-:W-:Y:S02]  /*48e0*/  HFMA2 R7, -RZ, RZ, 0, 2.384185791015625e-07 ;  /* 0x00000004ff077431 */ /* 0x000fe400000001ff */
[----:B------:R-:W-:Y:S01]  /*48f0*/  IMAD.MOV.U32 R9, RZ, RZ, 0x1f ;  /* 0x0000001fff097424 */ /* 0x000fe200078e00ff */
[----:B------:R-:W-:-:S07]  /*4900*/  MOV R6, 0xffffffff ;  /* 0xffffffff00067802 */ /* 0x000fce0000000f00 */
[----:B01----:R-:W-:Y:S05]  /*4910*/  WARPSYNC.COLLECTIVE R6, `(.L_x_24211) ;  /* 0x0000000006087348 */ /* 0x003fea0003c00000 */
[----:B-1----:R1:W2:Y:S02]  /*4920*/  SHFL.DOWN P0, R5, R0, R7, R9 ;  /* 0x0800000700057389 */ /* 0x0022a40000000009 */
[----:B012---:R-:W-:Y:S05]  /*4930*/  ENDCOLLECTIVE ;  /* 0x000000000000791b */ /* 0x007fea0003800000 */
.L_x_24211:
[----:B------:R-:W-:Y:S02]  /*4940*/  IMAD.MOV.U32 R7, RZ, RZ, 0x2 ;  /* 0x00000002ff077424 */ /* 0x000fe400078e00ff */
[----:B------:R-:W-:-:S05]  /*4950*/  IMAD.MOV.U32 R3, RZ, RZ, R5 ;  /* 0x000000ffff037224 */ /* 0x000fca00078e0005 */
[----:B------:R-:W-:-:S04]  /*4960*/  FMNMX R3, R3, R0, !PT ;  /* 0x0000000003037209 */ /* 0x000fc80007800000 */
[----:B------:R-:W-:-:S07]  /*4970*/  MOV R0, R3 ;  /* 0x0000000300007202 */ /* 0x000fce0000000f00 */
[----:B------:R-:W-:Y:S05]  /*4980*/  WARPSYNC.COLLECTIVE R6, `(.L_x_24212) ;  /* 0x0000000006087348 */ /* 0x000fea0003c00000 */
[----:B------:R0:W1:Y:S02]  /*4990*/  SHFL.DOWN P0, R5, R0, R7, R9 ;  /* 0x0800000700057389 */ /* 0x0000640000000009 */
[----:B01----:R-:W-:Y:S05]  /*49a0*/  ENDCOLLECTIVE ;  /* 0x000000000000791b */ /* 0x003fea0003800000 */
.L_x_24212:
[----:B------:R-:W-:Y:S01]  /*49b0*/  HFMA2 R7, -RZ, RZ, 0, 5.9604644775390625e-08 ;  /* 0x00000001ff077431 */ /* 0x000fe200000001ff */
[----:B------:R-:W-:-:S04]  /*49c0*/  MOV R4, R5 ;  /* 0x0000000500047202 */ /* 0x000fc80000000f00 */
[----:B------:R-:W-:-:S05]  /*49d0*/  FMNMX R4, R3, R4, !PT ;  /* 0x0000000403047209 */ /* 0x000fca0007800000 */
[----:B------:R-:W-:-:S07]  /*49e0*/  IMAD.MOV.U32 R0, RZ, RZ, R4 ;  /* 0x000000ffff007224 */ /* 0x000fce00078e0004 */
[----:B------:R-:W-:Y:S05]  /*49f0*/  WARPSYNC.COLLECTIVE R6, `(.L_x_24213) ;  /* 0x0000000006087348 */ /* 0x000fea0003c00000 */
[----:B------:R0:W1:Y:S02]  /*4a00*/  SHFL.DOWN P0, R5, R0, R7, R9 ;  /* 0x0800000700057389 */ /* 0x0000640000000009 */
[----:B01----:R-:W-:Y:S05]  /*4a10*/  ENDCOLLECTIVE ;  /* 0x000000000000791b */ /* 0x003fea0003800000 */
.L_x_24213:
[----:B------:R-:W-:Y:S05]  /*4a20*/  BRA `(.L_x_24214) ;  /* 0xfffffffc00407947 */ /* 0x000fea000383ffff */
        .weak           $__internal_576_$__cuda_sm20_div_u64
        .type           $__internal_576_$__cuda_sm20_div_u64,@function
        .size           $__internal_576_$__cuda_sm20_div_u64,($__internal_577_$__cuda_sm20_rcp_rn_f32_slowpath - $__internal_576_$__cuda_sm20_div_u64)
$__internal_576_$__cuda_sm20_div_u64:
        /* <DEDUP_REMOVED lines=71> */
[----:B------:R-:W-:Y:S11]  /*4ea0*/  RET.REL.NODEC R4 `(_ZN18transformer_engine6detail38cast_transpose_fused_kernel_notalignedILb0ELb1ELb0EfNS_16CTDBiasDActParamI13__nv_bfloat16S3_6__halffEELi2ELi2ENS_5EmptyEXadL_ZNS_5dgeluIffEET_T0_RKS6_EEEEvT3_mmm) ;  /* 0xffffffb004547950 */ /* 0x000ff60003c3ffff */
        .weak           $__internal_577_$__cuda_sm20_rcp_rn_f32_slowpath
        .type           $__internal_577_$__cuda_sm20_rcp_rn_f32_slowpath,@function
        .size           $__internal_577_$__cuda_sm20_rcp_rn_f32_slowpath,(.L_x_29878 - $__internal_577_$__cuda_sm20_rcp_rn_f32_slowpath)
$__internal_577_$__cuda_sm20_rcp_rn_f32_slowpath:
        /* <DEDUP_REMOVED lines=15> */
.L_x_24215:
        /* <DEDUP_REMOVED lines=33> */
.L_x_24217:
[----:B------:R0:W1:Y:S02]  /*51b0*/  MUFU.RCP R2, R0 ;  /* 0x0000000000027308 */ /* 0x0000640000001000 */
.L_x_24216:
[----:B------:R-:W-:Y:S02]  /*51c0*/  HFMA2 R3, -RZ, RZ, 0, 0 ;  /* 0x00000000ff037431 */ /* 0x000fe400000001ff */
[----:B-1-3--:R-:W-:Y:S01]  /*51d0*/  IMAD.MOV.U32 R5, RZ, RZ, R2 ;  /* 0x000000ffff057224 */ /* 0x00afe200078e0002 */
[----:B------:R-:W-:-:S04]  /*51e0*/  MOV R2, R7 ;  /* 0x0000000700027202 */ /* 0x000fc80000000f00 */
[----:B0-2---:R-:W-:Y:S05]  /*51f0*/  RET.REL.NODEC R2 `(_ZN18transformer_engine6detail38cast_transpose_fused_kernel_notalignedILb0ELb1ELb0EfNS_16CTDBiasDActParamI13__nv_bfloat16S3_6__halffEELi2ELi2ENS_5EmptyEXadL_ZNS_5dgeluIffEET_T0_RKS6_EEEEvT3_mmm) ;  /* 0xffffffac02807950 */ /* 0x005fea0003c3ffff */
.L_x_24218:
        /* <DEDUP_REMOVED lines=16> */
.L_x_29878:


//--------------------- .text._ZN18transformer_engine6detail38cast_transpose_fused_kernel_notalignedILb0ELb1ELb0EfNS_16CTDBiasDActParamI13__nv_bfloat16S3_ffEELi2ELi1ENS_5EmptyEXadL_ZNS_5dgeluIffEET_T0_RKS5_EEEEvT3_mmm --------------------------
	.section	.text._ZN18transformer_engine6detail38cast_transpose_fused_kernel_notalignedILb0ELb1ELb0EfNS_16CTDBiasDActParamI13__nv_bfloat16S3_ffEELi2ELi1ENS_5EmptyEXadL_ZNS_5dgeluIffEET_T0_RKS5_EEEEvT3_mmm,"ax",@progbits
	.align	128
        .global         _ZN18transformer_engine6detail38cast_transpose_fused_kernel_notalignedILb0ELb1ELb0EfNS_16CTDBiasDActParamI13__nv_bfloat16S3_ffEELi2ELi1ENS_5EmptyEXadL_ZNS_5dgeluIffEET_T0_RKS5_EEEEvT3_mmm
        .type           _ZN18transformer_engine6detail38cast_transpose_fused_kernel_notalignedILb0ELb1ELb0EfNS_16CTDBiasDActParamI13__nv_bfloat16S3_ffEELi2ELi1ENS_5EmptyEXadL_ZNS_5dgeluIffEET_T0_RKS5_EEEEvT3_mmm,@function
        .size           _ZN18transformer_engine6detail38cast_transpose_fused_kernel_notalignedILb0ELb1ELb0EfNS_16CTDBiasDActParamI13__nv_bfloat16S3_ffEELi2ELi1ENS_5EmptyEXadL_ZNS_5dgeluIffEET_T0_RKS5_EEEEvT3_mmm,(.L_x_29880 - _ZN18transformer_engine6detail38cast_transpose_fused_kernel_notalignedILb0ELb1ELb0EfNS_16CTDBiasDActParamI13__nv_bfloat16S3_ffEELi2ELi1ENS_5EmptyEXadL_ZNS_5dgeluIffEET_T0_RKS5_EEEEvT3_mmm)
        .other          _ZN18transformer_engine6detail38cast_transpose_fused_kernel_notalignedILb0ELb1ELb0EfNS_16CTDBiasDActParamI13__nv_bfloat16S3_ffEELi2ELi1ENS_5EmptyEXadL_ZNS_5dgeluIffEET_T0_RKS5_EEEEvT3_mmm,@"STO_CUDA_ENTRY STV_DEFAULT"
_ZN18transformer_engine6detail38cast_transpose_fused_kernel_notalignedILb0ELb1ELb0EfNS_16CTDBiasDActParamI13__nv_bfloat16S3_ffEELi2ELi1ENS_5EmptyEXadL_ZNS_5dgeluIffEET_T0_RKS5_EEEEvT3_mmm:
.text._ZN18transformer_engine6detail38cast_transpose_fused_kernel_notalignedILb0ELb1ELb0EfNS_16CTDBiasDActParamI13__nv_bfloat16S3_ffEELi2ELi1ENS_5EmptyEXadL_ZNS_5dgeluIffEET_T0_RKS5_EEEEvT3_mmm:
        /* <DEDUP_REMOVED lines=43> */
.L_x_24219:
[----:B------:R-:W-:-:S07]  /*02b0*/  MOV R2, 0x2d0 ;  /* 0x000002d000027802 */ /* 0x000fce0000000f00 */
[----:B------:R-:W-:Y:S05]  /*02c0*/  CALL.REL.NOINC `($__internal_578_$__cuda_sm20_div_u64) ;  /* 0x0000003000207944 */ /* 0x000fea0003c00000 */
        /* <DEDUP_REMOVED lines=11> */
.L_x_24220:
        /* <DEDUP_REMOVED lines=38> */
[----:B------:R-:W-:-:S03]  /*05e0*/  USHF.L.U64.HI UR5, UR7, 0x1, UR14 ;  /* 0x0000000107057899 */ /* 0x000fc6000801020e */
[----:B------:R-:W-:Y:S01]  /*05f0*/  @P0 IADD3.X R2, PT, PT, RZ, R9, RZ, P1, !PT ;  /* 0x00000009ff020210 */ /* 0x000fe20000ffe4ff */
[C---:B------:R-:W-:Y:S01]  /*0600*/  @P0 IMAD.SHL.U32 R16, R5.reuse, 0x4, RZ ;  /* 0x0000000405100824 */ /* 0x040fe200078e00ff */
[----:B------:R-:W-:Y:S02]  /*0610*/  UIADD3.X UR20, UPT, UPT, UR5, UR11, URZ, UP0, !UPT ;  /* 0x0000000b05147290 */ /* 0x000fe400087fe4ff */
[----:B------:R-:W-:Y:S01]  /*0620*/  @P0 SHF.L.U64.HI R5, R5, 0x2, R2 ;  /* 0x0000000205050819 */ /* 0x000fe20000010202 */
[----:B------:R-:W-:Y:S01]  /*0630*/  @!P0 IMAD.MOV.U32 R2, RZ, RZ, RZ ;  /* 0x000000ffff028224 */ /* 0x000fe200078e00ff */
[----:B------:R-:W-:Y:S01]  /*0640*/  @P0 IADD3 R10, P1, PT, R16, UR15, RZ ;  /* 0x0000000f100a0c10 */ /* 0x000fe2000ff3e0ff */
[----:B------:R-:W0:Y:S03]  /*0650*/  LDCU.64 UR10, c[0x0][0x3a0] ;  /* 0x00007400ff0a77ac */ /* 0x000e260008000a00 */
[----:B------:R-:W-:-:S05]  /*0660*/  @P0 IADD3.X R11, PT, PT, R5, UR20, RZ, P1, !PT ;  /* 0x00000014050b0c10 */ /* 0x000fca0008ffe4ff */
[----:B--2---:R1:W2:Y:S01]  /*0670*/  @P0 LDG.E R2, desc[UR24][R10.64] ;  /* 0x000000180a020981 */ /* 0x0042a2000c1e1900 */
[----:B------:R-:W-:-:S04]  /*0680*/  UIADD3 UR4, UP0, UPT, UR4, UR8, URZ ;  /* 0x0000000804047290 */ /* 0x000fc8000ff1e0ff */
[----:B------:R-:W-:Y:S02]  /*0690*/  UIADD3.X UR5, UPT, UPT, UR5, UR9, URZ, UP0, !UPT ;  /* 0x0000000905057290 */ /* 0x000fe400087fe4ff */
[----:B------:R-:W-:Y:S02]  /*06a0*/  @P0 IADD3 R16, P1, PT, R16, UR4, RZ ;  /* 0x0000000410100c10 */ /* 0x000fe4000ff3e0ff */
[----:B0-----:R-:W-:Y:S02]  /*06b0*/  ISETP.NE.U32.AND P2, PT, RZ, UR10, PT ;  /* 0x0000000aff007c0c */ /* 0x001fe4000bf45070 */
[----:B------:R-:W-:Y:S01]  /*06c0*/  @P0 IADD3.X R17, PT, PT, R5, UR5, RZ, P1, !PT ;  /* 0x0000000505110c10 */ /* 0x000fe20008ffe4ff */
[----:B------:R-:W-:Y:S01]  /*06d0*/  @!P0 IMAD.MOV.U32 R5, RZ, RZ, RZ ;  /* 0x000000ffff058224 */ /* 0x000fe200078e00ff */
[----:B------:R-:W-:Y:S01]  /*06e0*/  ISETP.NE.AND.EX P2, PT, RZ, UR11, PT, P2 ;  /* 0x0000000bff007c0c */ /* 0x000fe2000bf45320 */
[----:B-1----:R-:W-:Y:S01]  /*06f0*/  VIADD R10, R15, 0xffffffff ;  /* 0xffffffff0f0a7836 */ /* 0x002fe20000000000 */
[----:B------:R-:W-:Y:S01]  /*0700*/  IADD3 R0, PT, PT, R0, 0x1, RZ ;  /* 0x0000000100007810 */ /* 0x000fe20007ffe0ff */
[----:B------:R-:W-:Y:S01]  /*0710*/  IMAD.SHL.U32 R3, R3, 0x4, RZ ;  /* 0x0000000403037824 */ /* 0x000fe200078e00ff */
[----:B------:R-:W0:Y:S01]  /*0720*/  LDCU.128 UR8, c[0x0][0x390] ;  /* 0x00007200ff0877ac */ /* 0x000e220008000c00 */
[----:B------:R-:W3:Y:S08]  /*0730*/  @P0 LDG.E R5, desc[UR24][R16.64] ;  /* 0x0000001810050981 */ /* 0x000ef0000c1e1900 */
[----:B------:R-:W1:Y:S02]  /*0740*/  @P2 LDC.64 R12, c[0x0][0x3a0] ;  /* 0x0000e800ff0c2b82 */ /* 0x000e640000000a00 */
[----:B-1----:R1:W4:Y:S01]  /*0750*/  @P2 LDG.E R6, desc[UR24][R12.64] ;  /* 0x000000180c062981 */ /* 0x002322000c1e1900 */
[----:B------:R-:W-:-:S04]  /*0760*/  LOP3.LUT R10, R10, 0x1f, RZ, 0xc0, !PT ;  /* 0x0000001f0a0a7812 */ /* 0x000fc800078ec0ff */
[----:B------:R-:W-:-:S04]  /*0770*/  ISETP.GE.U32.AND P0, PT, R10, UR23, PT ;  /* 0x000000170a007c0c */ /* 0x000fc8000bf06070 */
[----:B------:R-:W-:-:S13]  /*0780*/  ISETP.GE.U32.OR P0, PT, R0, UR26, P0 ;  /* 0x0000001a00007c0c */ /* 0x000fda0008706470 */
[----:B------:R-:W-:-:S04]  /*0790*/  @!P0 IADD3 R8, P1, P3, R10, UR17, R4 ;  /* 0x000000110a088c10 */ /* 0x000fc8000fb3e004 */
[----:B------:R-:W-:Y:S01]  /*07a0*/  @!P0 IADD3.X R19, PT, PT, RZ, UR27, R9, P1, P3 ;  /* 0x0000001bff138c10 */ /* 0x000fe20008fe6409 */
[----:B-1----:R-:W-:-:S03]  /*07b0*/  @!P0 IMAD.SHL.U32 R12, R8, 0x4, RZ ;  /* 0x00000004080c8824 */ /* 0x002fc600078e00ff */
[----:B------:R-:W-:Y:S02]  /*07c0*/  @!P0 SHF.L.U64.HI R4, R8, 0x2, R19 ;  /* 0x0000000208048819 */ /* 0x000fe40000010213 */
[----:B------:R-:W-:Y:S02]  /*07d0*/  @!P0 IADD3 R16, P1, PT, R12, UR15, RZ ;  /* 0x0000000f0c108c10 */ /* 0x000fe4000ff3e0ff */
[C---:B------:R-:W-:Y:S01]  /*07e0*/  IADD3 R14, PT, PT, R3.reuse, 0x2, RZ ;  /* 0x00000002030e7810 */ /* 0x040fe20007ffe0ff */
[----:B------:R-:W-:Y:S01]  /*07f0*/  IMAD.MOV.U32 R23, RZ, RZ, 0x3c80f082 ;  /* 0x3c80f082ff177424 */ /* 0x000fe200078e00ff */
[----:B------:R-:W-:-:S04]  /*0800*/  ISETP.GE.U32.AND P3, PT, R3, UR26, PT ;  /* 0x0000001a03007c0c */ /* 0x000fc8000bf66070 */
[----:B------:R-:W-:Y:S01]  /*0810*/  ISETP.GE.U32.OR P3, PT, R7, UR23, P3 ;  /* 0x0000001707007c0c */ /* 0x000fe20009f66470 */
[----:B0-----:R-:W-:-:S04]  /*0820*/  ULEA UR8, UP0, UR7, UR8, 0x2 ;  /* 0x0000000807087291 */ /* 0x001fc8000f8010ff */
[----:B------:R-:W-:-:S03]  /*0830*/  ULEA.HI.X UR9, UR7, UR9, UR14, 0x2, UP0 ;  /* 0x0000000907097291 */ /* 0x000fc600080f140e */
[----:B------:R-:W-:Y:S01]  /*0840*/  UMOV UR7, 0x3f800000 ;  /* 0x3f80000000077882 */ /* 0x000fe20000000000 */
[C---:B--2---:R-:W-:Y:S01]  /*0850*/  IMAD.U32 R11, R2.reuse, 0x10000, RZ ;  /* 0x00010000020b7824 */ /* 0x044fe200078e00ff */
[----:B------:R-:W-:-:S03]  /*0860*/  PRMT R2, R2, 0x7632, R2 ;  /* 0x0000763202027816 */ /* 0x000fc60000000002 */
[C---:B------:R-:W-:Y:S02]  /*0870*/  FMUL R0, R11.reuse, 0.044714998453855514526 ;  /* 0x3d3727130b007820 */ /* 0x040fe40000400000 */
[----:B------:R-:W-:Y:S02]  /*0880*/  IMAD.U32 R13, R2, 0x10000, RZ ;  /* 0x00010000020d7824 */ /* 0x000fe400078e00ff */
[C---:B------:R-:W-:Y:S01]  /*0890*/  FMUL R18, R11.reuse, 0.79788458347320556641 ;  /* 0x3f4c422a0b127820 */ /* 0x040fe20000400000 */
[----:B------:R-:W-:Y:S01]  /*08a0*/  FFMA R17, R11, R0, 1 ;  /* 0x3f8000000b117423 */ /* 0x000fe20000000000 */
[C---:B------:R-:W-:Y:S01]  /*08b0*/  FMUL R0, R13.reuse, 0.044714998453855514526 ;  /* 0x3d3727130d007820 */ /* 0x040fe20000400000 */
[C---:B------:R-:W-:Y:S02]  /*08c0*/  FMUL R8, R13.reuse, 0.79788458347320556641 ;  /* 0x3f4c422a0d087820 */ /* 0x040fe40000400000 */
[----:B------:R-:W-:Y:S01]  /*08d0*/  FMUL R18, R18, R17 ;  /* 0x0000001112127220 */ /* 0x000fe20000400000 */
[----:B------:R-:W-:-:S04]  /*08e0*/  FFMA R17, R13, R0, 1 ;  /* 0x3f8000000d117423 */ /* 0x000fc80000000000 */
[----:B------:R-:W-:Y:S01]  /*08f0*/  FMUL R8, R8, R17 ;  /* 0x0000001108087220 */ /* 0x000fe20000400000 */
[----:B------:R-:W-:Y:S01]  /*0900*/  @!P0 IADD3.X R17, PT, PT, R4, UR20, RZ, P1, !PT ;  /* 0x0000001404118c10 */ /* 0x000fe20008ffe4ff */
[----:B------:R-:W-:-:S04]  /*0910*/  FMUL R0, |R18|, 2.8853900432586669922 ;  /* 0x4038aa3b12007820 */ /* 0x000fc80000400200 */
[----:B------:R0:W2:Y:S02]  /*0920*/  @!P0 LDG.E R19, desc[UR24][R16.64] ;  /* 0x0000001810138981 */ /* 0x0000a4000c1e1900 */
[----:B------:R-:W1:Y:S01]  /*0930*/  MUFU.EX2 R0, R0 ;  /* 0x0000000000007308 */ /* 0x000e620000000800 */
[----:B------:R-:W-:-:S07]  /*0940*/  FMUL R2, |R8|, 2.8853900432586669922 ;  /* 0x4038aa3b08027820 */ /* 0x000fce0000400200 */
[----:B------:R-:W5:Y:S01]  /*0950*/  MUFU.EX2 R2, R2 ;  /* 0x0000000200027308 */ /* 0x000f620000000800 */
[----:B-1----:R-:W-:-:S07]  /*0960*/  FADD R20, R0, 1 ;  /* 0x3f80000000147421 */ /* 0x002fce0000000000 */
[----:B------:R-:W1:Y:S01]  /*0970*/  MUFU.RCP R21, R20 ;  /* 0x0000001400157308 */ /* 0x000e620000001000 */
[----:B-----5:R-:W-:Y:S01]  /*0980*/  FADD R22, R2, 1 ;  /* 0x3f80000002167421 */ /* 0x020fe20000000000 */
[----:B------:R-:W-:-:S06]  /*0990*/  FMUL R2, R18, R18 ;  /* 0x0000001212027220 */ /* 0x000fcc0000400000 */
[----:B------:R-:W5:Y:S01]  /*09a0*/  MUFU.RCP R25, R22 ;  /* 0x0000001600197308 */ /* 0x000f620000001000 */
[----:B------:R-:W-:Y:S01]  /*09b0*/  ISETP.GE.U32.AND P1, PT, R14, UR26, PT ;  /* 0x0000001a0e007c0c */ /* 0x000fe2000bf26070 */
[----:B------:R-:W-:Y:S02]  /*09c0*/  IMAD.MOV.U32 R14, RZ, RZ, 0x3f800000 ;  /* 0x3f800000ff0e7424 */ /* 0x000fe400078e00ff */
[----:B0-----:R-:W-:Y:S01]  /*09d0*/  FFMA R17, R2, R23, -0.052303962409496307373 ;  /* 0xbd563cae02117423 */ /* 0x001fe20000000017 */
[----:B------:R-:W-:Y:S01]  /*09e0*/  FMUL R0, R8, R8 ;  /* 0x0000000808007220 */ /* 0x000fe20000400000 */
[C---:B------:R-:W-:Y:S02]  /*09f0*/  FSETP.GE.AND P6, PT, |R18|.reuse, 9.010913848876953125, PT ;  /* 0x41102cb41200780b */ /* 0x040fe40003fc6200 */
[----:B------:R-:W-:Y:S01]  /*0a00*/  FSETP.GE.AND P4, PT, |R18|, 0.60000002384185791016, PT ;  /* 0x3f19999a1200780b */ /* 0x000fe20003f86200 */
[----:B-1----:R-:W-:Y:S01]  /*0a10*/  FFMA R21, R21, -2, R14 ;  /* 0xc000000015157823 */ /* 0x002fe2000000000e */
[----:B------:R-:W-:Y:S01]  /*0a20*/  FFMA R17, R2, R17, 0.1331529766321182251 ;  /* 0x3e08594102117423 */ /* 0x000fe20000000011 */
[----:B------:R-:W-:-:S03]  /*0a30*/  FFMA R27, R0, R23, -0.052303962409496307373 ;  /* 0xbd563cae001b7423 */ /* 0x000fc60000000017 */
[----:B------:R-:W-:Y:S01]  /*0a40*/  FSEL R21, R21, 1, !P6 ;  /* 0x3f80000015157808 */ /* 0x000fe20007000000 */
[----:B------:R-:W-:Y:S01]  /*0a50*/  FFMA R17, R2, R17, -0.33332768082618713379 ;  /* 0xbeaaa9ed02117423 */ /* 0x000fe20000000011 */
[----:B------:R-:W-:Y:S01]  /*0a60*/  FSETP.GE.AND P6, PT, |R8|, 0.60000002384185791016, PT ;  /* 0x3f19999a0800780b */ /* 0x000fe20003fc6200 */
[----:B------:R-:W-:Y:S01]  /*0a70*/  FFMA R27, R0, R27, 0.1331529766321182251 ;  /* 0x3e085941001b7423 */ /* 0x000fe2000000001b */
[----:B-----5:R-:W-:Y:S01]  /*0a80*/  FFMA R25, R25, -2, R14 ;  /* 0xc000000019197823 */ /* 0x020fe2000000000e */
[----:B------:R-:W-:Y:S01]  /*0a90*/  FSETP.GE.AND P5, PT, |R8|, 9.010913848876953125, PT ;  /* 0x41102cb40800780b */ /* 0x000fe20003fa6200 */
[----:B------:R-:W-:Y:S01]  /*0aa0*/  FFMA R17, R2, R17, RZ ;  /* 0x0000001102117223 */ /* 0x000fe200000000ff */
[----:B------:R-:W-:Y:S01]  /*0ab0*/  FFMA R27, R0, R27, -0.33332768082618713379 ;  /* 0xbeaaa9ed001b7423 */ /* 0x000fe2000000001b */
[--C-:B------:R-:W-:Y:S02]  /*0ac0*/  LOP3.LUT R20, R21, 0x80000000, R18.reuse, 0xb8, !PT ;  /* 0x8000000015147812 */ /* 0x100fe400078eb812 */
[----:B------:R-:W-:Y:S01]  /*0ad0*/  FSEL R25, R25, 1, !P5 ;  /* 0x3f80000019197808 */ /* 0x000fe20006800000 */
[----:B------:R-:W-:Y:S01]  /*0ae0*/  @!P4 FFMA R20, R18, R17, R18 ;  /* 0x000000111214c223 */ /* 0x000fe20000000012 */
[----:B------:R-:W-:Y:S01]  /*0af0*/  FFMA R27, R0, R27, RZ ;  /* 0x0000001b001b7223 */ /* 0x000fe200000000ff */
[----:B------:R-:W-:-:S02]  /*0b00*/  VIADD R18, R15, 0x1e ;  /* 0x0000001e0f127836 */ /* 0x000fc40000000000 */
[----:B------:R-:W-:Y:S01]  /*0b10*/  FMUL R16, R11, 0.10703222453594207764 ;  /* 0x3ddb33b60b107820 */ /* 0x000fe20000400000 */
[--C-:B------:R-:W-:Y:S01]  /*0b20*/  LOP3.LUT R0, R25, 0x80000000, R8.reuse, 0xb8, !PT ;  /* 0x8000000019007812 */ /* 0x100fe200078eb808 */
[----:B------:R-:W-:Y:S01]  /*0b30*/  @!P6 FFMA R0, R8, R27, R8 ;  /* 0x0000001b0800e223 */ /* 0x000fe20000000008 */
[----:B------:R-:W-:Y:S02]  /*0b40*/  IMAD R2, R3, UR17, RZ ;  /* 0x0000001103027c24 */ /* 0x000fe4000f8e02ff */
[----:B------:R-:W-:Y:S01]  /*0b50*/  FFMA R17, R11, R16, 0.79788458347320556641 ;  /* 0x3f4c422a0b117423 */ /* 0x000fe20000000010 */
[----:B------:R-:W-:Y:S01]  /*0b60*/  LOP3.LUT R8, R18, 0x1f, RZ, 0xc0, !PT ;  /* 0x0000001f12087812 */ /* 0x000fe200078ec0ff */
[----:B------:R-:W-:-:S03]  /*0b70*/  FFMA R16, -R20, R20, 1 ;  /* 0x3f80000014107423 */ /* 0x000fc60000000114 */
[----:B------:R-:W-:Y:S01]  /*0b80*/  ISETP.LT.U32.AND P1, PT, R8, UR23, !P1 ;  /* 0x0000001708007c0c */ /* 0x000fe2000cf21070 */
[----:B------:R-:W-:Y:S01]  /*0b90*/  FMUL R18, R16, R17 ;  /* 0x0000001110127220 */ /* 0x000fe20000400000 */
[----:B------:R-:W-:Y:S01]  /*0ba0*/  @!P3 IADD3 R17, P4, PT, R7, R2, RZ ;  /* 0x000000020711b210 */ /* 0x000fe20007f9e0ff */
[----:B------:R-:W-:Y:S01]  /*0bb0*/  FMUL R22, R13, 0.10703222453594207764 ;  /* 0x3ddb33b60d167820 */ /* 0x000fe20000400000 */
[----:B------:R-:W-:Y:S01]  /*0bc0*/  FMUL R7, R11, 0.5 ;  /* 0x3f0000000b077820 */ /* 0x000fe20000400000 */
[----:B------:R-:W-:Y:S02]  /*0bd0*/  IADD3 R11, P5, PT, R2, UR17, RZ ;  /* 0x00000011020b7c10 */ /* 0x000fe4000ffbe0ff */
[----:B------:R-:W-:Y:S01]  /*0be0*/  @!P3 IMAD.X R24, RZ, RZ, R9, P4 ;  /* 0x000000ffff18b224 */ /* 0x000fe200020e0609 */
[----:B------:R-:W-:Y:S01]  /*0bf0*/  @!P3 LEA R16, P4, R17, UR8, 0x3 ;  /* 0x000000081110bc11 */ /* 0x000fe2000f8818ff */
[----:B------:R-:W-:Y:S01]  /*0c00*/  FFMA R22, R13, R22, 0.79788458347320556641 ;  /* 0x3f4c422a0d167423 */ /* 0x000fe20000000016 */
[----:B------:R-:W-:Y:S01]  /*0c10*/  FFMA R21, -R0, R0, 1 ;  /* 0x3f80000000157423 */ /* 0x000fe20000000100 */
[----:B------:R-:W-:Y:S01]  /*0c20*/  FMUL R7, R7, R18 ;  /* 0x0000001207077220 */ /* 0x000fe20000400000 */
[----:B------:R-:W-:Y:S01]  /*0c30*/  @!P3 LEA.HI.X R17, R17, UR9, R24, 0x3, P4 ;  /* 0x000000091111bc11 */ /* 0x000fe2000a0f1c18 */
[----:B------:R-:W-:Y:S01]  /*0c40*/  FADD R20, R20, 1 ;  /* 0x3f80000014147421 */ /* 0x000fe20000000000 */
[----:B------:R-:W-:Y:S01]  /*0c50*/  IADD3.X R9, PT, PT, R9, UR27, RZ, P5, !PT ;  /* 0x0000001b09097c10 */ /* 0x000fe2000affe4ff */
[----:B------:R-:W-:Y:S01]  /*0c60*/  FMUL R22, R21, R22 ;  /* 0x0000001615167220 */ /* 0x000fe20000400000 */
[----:B------:R-:W-:Y:S01]  /*0c70*/  @P1 IADD3 R26, P4, P5, R8, UR17, R11 ;  /* 0x00000011081a1c10 */ /* 0x000fe2000fd9e00b */
[----:B------:R-:W-:Y:S01]  /*0c80*/  FMUL R13, R13, 0.5 ;  /* 0x3f0000000d0d7820 */ /* 0x000fe20000400000 */
[----:B------:R-:W-:Y:S01]  /*0c90*/  FFMA R21, R20, 0.5, R7 ;  /* 0x3f00000014157823 */ /* 0x000fe20000000007 */
[----:B----4-:R-:W-:Y:S01]  /*0ca0*/  @P2 R2UR UR7, R6 ;  /* 0x00000000060722ca */ /* 0x010fe200000e0000 */
[----:B------:R-:W-:Y:S01]  /*0cb0*/  FADD R20, R0, 1 ;  /* 0x3f80000000147421 */ /* 0x000fe20000000000 */
[----:B------:R-:W-:Y:S01]  /*0cc0*/  @P1 IADD3.X R7, PT, PT, RZ, UR27, R9, P4, P5 ;  /* 0x0000001bff071c10 */ /* 0x000fe2000a7ea409 */
[----:B------:R-:W-:Y:S01]  /*0cd0*/  FMUL R13, R13, R22 ;  /* 0x000000160d0d7220 */ /* 0x000fe20000400000 */
[----:B---3--:R-:W-:-:S02]  /*0ce0*/  PRMT R6, R5, 0x7632, R6 ;  /* 0x0000763205067816 */ /* 0x008fc40000000006 */
[C---:B------:R-:W-:Y:S01]  /*0cf0*/  @P1 SHF.L.U64.HI R2, R26.reuse, 0x2, R7 ;  /* 0x000000021a021819 */ /* 0x040fe20000010207 */
[----:B------:R-:W-:Y:S01]  /*0d00*/  @P1 IMAD.SHL.U32 R26, R26, 0x4, RZ ;  /* 0x000000041a1a1824 */ /* 0x000fe200078e00ff */
[----:B------:R-:W-:Y:S01]  /*0d10*/  SHF.L.U32 R0, R5, 0x10, RZ ;  /* 0x0000001005007819 */ /* 0x000fe200000006ff */
[----:B------:R-:W-:Y:S02]  /*0d20*/  IMAD.U32 R18, R6, 0x10000, RZ ;  /* 0x0001000006127824 */ /* 0x000fe400078e00ff */
[----:B------:R-:W-:Y:S01]  /*0d30*/  FFMA R13, R20, 0.5, R13 ;  /* 0x3f000000140d7823 */ /* 0x000fe2000000000d */
[----:B------:R-:W-:Y:S01]  /*0d40*/  @!P0 IADD3 R12, P2, PT, R12, UR4, RZ ;  /* 0x000000040c0c8c10 */ /* 0x000fe2000ff5e0ff */
[----:B------:R-:W-:Y:S02]  /*0d50*/  FMUL R21, R0, R21 ;  /* 0x0000001500157220 */ /* 0x000fe40000400000 */
[----:B------:R-:W-:Y:S01]  /*0d60*/  FMUL R18, R18, R13 ;  /* 0x0000000d12127220 */ /* 0x000fe20000400000 */
[----:B------:R-:W-:Y:S01]  /*0d70*/  @P1 IADD3 R6, P4, PT, R26, UR15, RZ ;  /* 0x0000000f1a061c10 */ /* 0x000fe2000ff9e0ff */
[----:B------:R-:W-:Y:S01]  /*0d80*/  @!P1 IMAD.MOV.U32 R20, RZ, RZ, RZ ;  /* 0x000000ffff149224 */ /* 0x000fe200078e00ff */
[----:B------:R-:W-:Y:S01]  /*0d90*/  @!P0 IADD3.X R13, PT, PT, R4, UR5, RZ, P2, !PT ;  /* 0x00000005040d8c10 */ /* 0x000fe200097fe4ff */
[----:B------:R-:W-:Y:S01]  /*0da0*/  FMUL R4, R21, UR7 ;  /* 0x0000000715047c20 */ /* 0x000fe20008400000 */
[----:B------:R-:W-:Y:S01]  /*0db0*/  FMUL R5, R18, UR7 ;  /* 0x0000000712057c20 */ /* 0x000fe20008400000 */
[----:B------:R-:W-:-:S02]  /*0dc0*/  @P1 IADD3.X R7, PT, PT, R2, UR20, RZ, P4, !PT ;  /* 0x0000001402071c10 */ /* 0x000fc4000a7fe4ff */
[----:B------:R0:W3:Y:S04]  /*0dd0*/  @!P0 LDG.E R12, desc[UR24][R12.64] ;  /* 0x000000180c0c8981 */ /* 0x0000e8000c1e1900 */
[----:B------:R1:W-:Y:S04]  /*0de0*/  @!P3 STG.E.64 desc[UR24][R16.64], R4 ;  /* 0x000000041000b986 */ /* 0x0003e8000c101b18 */
[----:B------:R4:W5:Y:S01]  /*0df0*/  @P1 LDG.E R20, desc[UR24][R6.64] ;  /* 0x0000001806141981 */ /* 0x000962000c1e1900 */
[----:B------:R-:W-:Y:S01]  /*0e00*/  FMNMX3 R21, |R21|, RZ, |R18|, !PT ;  /* 0x000000ff15157276 */ /* 0x000fe20007800612 */
[----:B------:R-:W-:Y:S01]  /*0e10*/  VIADD R3, R3, 0x3 ;  /* 0x0000000303037836 */ /* 0x000fe20000000000 */
[----:B------:R-:W-:-:S05]  /*0e20*/  @P0 MOV R19, RZ ;  /* 0x000000ff00130202 */ /* 0x000fca0000000f00 */
[----:B--2---:R-:W-:-:S04]  /*0e30*/  IMAD.U32 R22, R19, 0x10000, RZ ;  /* 0x0001000013167824 */ /* 0x004fc800078e00ff */
[C---:B------:R-:W-:Y:S01]  /*0e40*/  FMUL R25, R22.reuse, 0.044714998453855514526 ;  /* 0x3d37271316197820 */ /* 0x040fe20000400000 */
[----:B------:R-:W-:-:S03]  /*0e50*/  FMUL R24, R22, 0.79788458347320556641 ;  /* 0x3f4c422a16187820 */ /* 0x000fc60000400000 */
[----:B------:R-:W-:Y:S01]  /*0e60*/  FFMA R25, R22, R25, 1 ;  /* 0x3f80000016197423 */ /* 0x000fe20000000019 */
[----:B------:R-:W-:-:S03]  /*0e70*/  PRMT R19, R19, 0x7632, R19 ;  /* 0x0000763213137816 */ /* 0x000fc60000000013 */
[----:B------:R-:W-:-:S04]  /*0e80*/  FMUL R24, R24, R25 ;  /* 0x0000001918187220 */ /* 0x000fc80000400000 */
[----:B------:R-:W-:Y:S01]  /*0e90*/  FMUL R0, |R24|, 2.8853900432586669922 ;  /* 0x4038aa3b18007820 */ /* 0x000fe20000400200 */
[----:B------:R-:W-:-:S05]  /*0ea0*/  IMAD.U32 R19, R19, 0x10000, RZ ;  /* 0x0001000013137824 */ /* 0x000fca00078e00ff */
[----:B------:R-:W4:Y:S01]  /*0eb0*/  MUFU.EX2 R0, R0 ;  /* 0x0000000000007308 */ /* 0x000f220000000800 */
[C---:B-1----:R-:W-:Y:S01]  /*0ec0*/  FMUL R16, R19.reuse, 0.044714998453855514526 ;  /* 0x3d37271313107820 */ /* 0x042fe20000400000 */
[----:B0-----:R-:W-:-:S03]  /*0ed0*/  FMUL R13, R19, 0.79788458347320556641 ;  /* 0x3f4c422a130d7820 */ /* 0x001fc60000400000 */
[----:B------:R-:W-:-:S04]  /*0ee0*/  FFMA R16, R19, R16, 1 ;  /* 0x3f80000013107423 */ /* 0x000fc80000000010 */
[----:B------:R-:W-:-:S04]  /*0ef0*/  FMUL R13, R13, R16 ;  /* 0x000000100d0d7220 */ /* 0x000fc80000400000 */
[----:B------:R-:W-:Y:S01]  /*0f00*/  FMUL R16, |R13|, 2.8853900432586669922 ;  /* 0x4038aa3b0d107820 */ /* 0x000fe20000400200 */
[----:B----4-:R-:W-:-:S05]  /*0f10*/  FADD R7, R0, 1 ;  /* 0x3f80000000077421 */ /* 0x010fca0000000000 */
[----:B------:R-:W0:Y:S08]  /*0f20*/  MUFU.EX2 R16, R16 ;  /* 0x0000001000107308 */ /* 0x000e300000000800 */
[----:B------:R-:W1:Y:S01]  /*0f30*/  MUFU.RCP R7, R7 ;  /* 0x0000000700077308 */ /* 0x000e620000001000 */
[C---:B------:R-:W-:Y:S01]  /*0f40*/  FMUL R6, R24.reuse, R24 ;  /* 0x0000001818067220 */ /* 0x040fe20000400000 */
[----:B------:R-:W-:-:S03]  /*0f50*/  FSETP.GE.AND P2, PT, |R24|, 9.010913848876953125, PT ;  /* 0x41102cb41800780b */ /* 0x000fc60003f46200 */
[----:B------:R-:W-:Y:S01]  /*0f60*/  FFMA R25, R6, R23, -0.052303962409496307373 ;  /* 0xbd563cae06197423 */ /* 0x000fe20000000017 */
[----:B0-----:R-:W-:Y:S01]  /*0f70*/  FADD R17, R16, 1 ;  /* 0x3f80000010117421 */ /* 0x001fe20000000000 */
[----:B------:R-:W-:Y:S02]  /*0f80*/  FSETP.GE.AND P3, PT, |R24|, 0.60000002384185791016, PT ;  /* 0x3f19999a1800780b */ /* 0x000fe40003f66200 */
[----:B------:R-:W-:Y:S01]  /*0f90*/  FFMA R27, R6, R25, 0.1331529766321182251 ;  /* 0x3e085941061b7423 */ /* 0x000fe20000000019 */
[----:B-1----:R-:W-:Y:S02]  /*0fa0*/  FFMA R0, R7, -2, R14 ;  /* 0xc000000007007823 */ /* 0x002fe4000000000e */
[----:B------:R-:W0:Y:S03]  /*0fb0*/  MUFU.RCP R17, R17 ;  /* 0x0000001100117308 */ /* 0x000e260000001000 */
[----:B------:R-:W-:Y:S01]  /*0fc0*/  FSEL R25, R0, 1, !P2 ;  /* 0x3f80000000197808 */ /* 0x000fe20005000000 */
[----:B------:R-:W-:Y:S01]  /*0fd0*/  FFMA R0, R6, R27, -0.33332768082618713379 ;  /* 0xbeaaa9ed06007423 */ /* 0x000fe2000000001b */
[----:B------:R-:W-:-:S02]  /*0fe0*/  FMUL R16, R13, R13 ;  /* 0x0000000d0d107220 */ /* 0x000fc40000400000 */
[----:B------:R-:W-:Y:S01]  /*0ff0*/  LOP3.LUT R7, R25, 0x80000000, R24, 0xb8, !PT ;  /* 0x8000000019077812 */ /* 0x000fe200078eb818 */
[----:B------:R-:W-:-:S04]  /*1000*/  FFMA R25, R6, R0, RZ ;  /* 0x0000000006197223 */ /* 0x000fc800000000ff */
[----:B------:R-:W-:Y:S01]  /*1010*/  @!P3 FFMA R7, R24, R25, R24 ;  /* 0x000000191807b223 */ /* 0x000fe20000000018 */
[C---:B------:R-:W-:Y:S01]  /*1020*/  FFMA R25, R16.reuse, R23, -0.052303962409496307373 ;  /* 0xbd563cae10197423 */ /* 0x040fe20000000017 */
[----:B------:R-:W-:Y:S01]  /*1030*/  FSETP.GE.AND P3, PT, |R13|, 0.60000002384185791016, PT ;  /* 0x3f19999a0d00780b */ /* 0x000fe20003f66200 */
[----:B0-----:R-:W-:Y:S02]  /*1040*/  FFMA R17, R17, -2, R14 ;  /* 0xc000000011117823 */ /* 0x001fe4000000000e */
[----:B------:R-:W-:Y:S01]  /*1050*/  FFMA R25, R16, R25, 0.1331529766321182251 ;  /* 0x3e08594110197423 */ /* 0x000fe20000000019 */
[----:B------:R-:W-:-:S03]  /*1060*/  FSETP.GE.AND P2, PT, |R13|, 9.010913848876953125, PT ;  /* 0x41102cb40d00780b */ /* 0x000fc60003f46200 */
[----:B------:R-:W-:Y:S01]  /*1070*/  FFMA R0, R16, R25, -0.33332768082618713379 ;  /* 0xbeaaa9ed10007423 */ /* 0x000fe20000000019 */
[----:B------:R-:W-:Y:S01]  /*1080*/  FSEL R6, R17, 1, !P2 ;  /* 0x3f80000011067808 */ /* 0x000fe20005000000 */
[----:B------:R-:W-:Y:S02]  /*1090*/  FMUL R17, R22, 0.10703222453594207764 ;  /* 0x3ddb33b616117820 */ /* 0x000fe40000400000 */
[----:B------:R-:W-:Y:S01]  /*10a0*/  FFMA R16, R16, R0, RZ ;  /* 0x0000000010107223 */ /* 0x000fe200000000ff */
[--C-:B------:R-:W-:Y:S01]  /*10b0*/  LOP3.LUT R6, R6, 0x80000000, R13.reuse, 0xb8, !PT ;  /* 0x8000000006067812 */ /* 0x100fe200078eb80d */
[----:B------:R-:W-:Y:S01]  /*10c0*/  FFMA R17, R22, R17, 0.79788458347320556641 ;  /* 0x3f4c422a16117423 */ /* 0x000fe20000000011 */
[----:B------:R-:W-:Y:S01]  /*10d0*/  FFMA R0, -R7, R7, 1 ;  /* 0x3f80000007007423 */ /* 0x000fe20000000107 */
[----:B------:R-:W-:Y:S01]  /*10e0*/  @!P3 FFMA R6, R13, R16, R13 ;  /* 0x000000100d06b223 */ /* 0x000fe2000000000d */
[C---:B------:R-:W-:Y:S02]  /*10f0*/  FMUL R16, R19.reuse, 0.10703222453594207764 ;  /* 0x3ddb33b613107820 */ /* 0x040fe40000400000 */
[----:B------:R-:W-:Y:S01]  /*1100*/  FMUL R17, R0, R17 ;  /* 0x0000001100117220 */ /* 0x000fe20000400000 */
[----:B------:R-:W-:Y:S01]  /*1110*/  FMUL R0, R22, 0.5 ;  /* 0x3f00000016007820 */ /* 0x000fe20000400000 */
[----:B------:R-:W-:Y:S01]  /*1120*/  FFMA R22, R19, R16, 0.79788458347320556641 ;  /* 0x3f4c422a13167423 */ /* 0x000fe20000000010 */
[----:B------:R-:W-:Y:S01]  /*1130*/  FFMA R13, -R6, R6, 1 ;  /* 0x3f800000060d7423 */ /* 0x000fe20000000106 */
[----:B------:R-:W-:Y:S01]  /*1140*/  FADD R7, R7, 1 ;  /* 0x3f80000007077421 */ /* 0x000fe20000000000 */
[----:B------:R-:W-:Y:S01]  /*1150*/  FMUL R0, R0, R17 ;  /* 0x0000001100007220 */ /* 0x000fe20000400000 */
[C---:B-----5:R-:W-:Y:S01]  /*1160*/  IMAD.U32 R16, R20.reuse, 0x10000, RZ ;  /* 0x0001000014107824 */ /* 0x060fe200078e00ff */
[----:B------:R-:W-:-:S03]  /*1170*/  PRMT R25, R20, 0x7632, R25 ;  /* 0x0000763214197816 */ /* 0x000fc60000000019 */
[C---:B------:R-:W-:Y:S01]  /*1180*/  FMUL R27, R16.reuse, 0.044714998453855514526 ;  /* 0x3d372713101b7820 */ /* 0x040fe20000400000 */
[----:B------:R-:W-:Y:S01]  /*1190*/  SHF.L.U32 R25, R25, 0x10, RZ ;  /* 0x0000001019197819 */ /* 0x000fe200000006ff */
[----:B------:R-:W-:Y:S01]  /*11a0*/  FMUL R17, R13, R22 ;  /* 0x000000160d117220 */ /* 0x000fe20000400000 */
[----:B------:R-:W-:Y:S01]  /*11b0*/  FMUL R20, R19, 0.5 ;  /* 0x3f00000013147820 */ /* 0x000fe20000400000 */
[C---:B------:R-:W-:Y:S01]  /*11c0*/  FMUL R13, R16.reuse, 0.79788458347320556641 ;  /* 0x3f4c422a100d7820 */ /* 0x040fe20000400000 */
[----:B------:R-:W-:Y:S01]  /*11d0*/  FFMA R22, R16, R27, 1 ;  /* 0x3f80000010167423 */ /* 0x000fe2000000001b */
[----:B------:R-:W-:Y:S01]  /*11e0*/  FFMA R7, R7, 0.5, R0 ;  /* 0x3f00000007077823 */ /* 0x000fe20000000000 */
[----:B------:R-:W-:Y:S01]  /*11f0*/  FMUL R0, R25, 0.044714998453855514526 ;  /* 0x3d37271319007820 */ /* 0x000fe20000400000 */
[----:B------:R-:W-:Y:S01]  /*1200*/  FMUL R17, R20, R17 ;  /* 0x0000001114117220 */ /* 0x000fe20000400000 */
[----:B------:R-:W-:Y:S02]  /*1210*/  FMUL R20, R13, R22 ;  /* 0x000000160d147220 */ /* 0x000fe40000400000 */
[C---:B------:R-:W-:Y:S01]  /*1220*/  FFMA R22, R25.reuse, R0, 1 ;  /* 0x3f80000019167423 */ /* 0x040fe20000000000 */
[----:B------:R-:W-:Y:S01]  /*1230*/  FMUL R19, R25, 0.79788458347320556641 ;  /* 0x3f4c422a19137820 */ /* 0x000fe20000400000 */
[----:B------:R-:W-:Y:S01]  /*1240*/  FMUL R0, |R20|, 2.8853900432586669922 ;  /* 0x4038aa3b14007820 */ /* 0x000fe20000400200 */
[----:B------:R-:W-:-:S02]  /*1250*/  @P0 IMAD.MOV.U32 R12, RZ, RZ, RZ ;  /* 0x000000ffff0c0224 */ /* 0x000fc400078e00ff */
[----:B------:R-:W-:Y:S01]  /*1260*/  FMUL R19, R19, R22 ;  /* 0x0000001613137220 */ /* 0x000fe20000400000 */
[----:B------:R-:W-:Y:S02]  /*1270*/  FADD R6, R6, 1 ;  /* 0x3f80000006067421 */ /* 0x000fe40000000000 */
[----:B------:R-:W0:Y:S01]  /*1280*/  MUFU.EX2 R0, R0 ;  /* 0x0000000000007308 */ /* 0x000e220000000800 */
[----:B---3--:R-:W-:Y:S02]  /*1290*/  IMAD.U32 R22, R12, 0x10000, RZ ;  /* 0x000100000c167824 */ /* 0x008fe400078e00ff */
[----:B------:R-:W-:Y:S01]  /*12a0*/  FMUL R24, |R19|, 2.8853900432586669922 ;  /* 0x4038aa3b13187820 */ /* 0x000fe20000400200 */
[----:B------:R-:W-:Y:S01]  /*12b0*/  FFMA R17, R6, 0.5, R17 ;  /* 0x3f00000006117823 */ /* 0x000fe20000000011 */
[----:B------:R-:W-:-:S03]  /*12c0*/  FMUL R6, R22, R7 ;  /* 0x0000000716067220 */ /* 0x000fc60000400000 */
[----:B------:R-:W1:Y:S01]  /*12d0*/  MUFU.EX2 R7, R24 ;  /* 0x0000001800077308 */ /* 0x000e620000000800 */
[----:B------:R-:W-:Y:S02]  /*12e0*/  @!P0 IADD3 R13, P3, PT, R10, R11, RZ ;  /* 0x0000000b0a0d8210 */ /* 0x000fe40007f7e0ff */
[----:B------:R-:W-:-:S04]  /*12f0*/  PRMT R10, R12, 0x7632, R10 ;  /* 0x000076320c0a7816 */ /* 0x000fc8000000000a */
[----:B------:R-:W-:Y:S01]  /*1300*/  SHF.L.U32 R18, R10, 0x10, RZ ;  /* 0x000000100a127819 */ /* 0x000fe200000006ff */
[----:B0-----:R-:W-:Y:S01]  /*1310*/  FADD R29, R0, 1 ;  /* 0x3f800000001d7421 */ /* 0x001fe20000000000 */
[----:B------:R-:W-:Y:S01]  /*1320*/  @!P0 IMAD.X R22, RZ, RZ, R9, P3 ;  /* 0x000000ffff168224 */ /* 0x000fe200018e0609 */
[----:B------:R-:W-:Y:S02]  /*1330*/  @!P0 LEA R12, P3, R13, UR8, 0x3 ;  /* 0x000000080d0c8c11 */ /* 0x000fe4000f8618ff */
[----:B------:R-:W-:Y:S01]  /*1340*/  FMUL R17, R18, R17 ;  /* 0x0000001112117220 */ /* 0x000fe20000400000 */
[----:B------:R-:W-:Y:S01]  /*1350*/  FMUL R18, R20, R20 ;  /* 0x0000001414127220 */ /* 0x000fe20000400000 */
[----:B------:R-:W0:Y:S01]  /*1360*/  MUFU.RCP R29, R29 ;  /* 0x0000001d001d7308 */ /* 0x000e220000001000 */
[----:B-1----:R-:W-:Y:S01]  /*1370*/  FADD R24, R7, 1 ;  /* 0x3f80000007187421 */ /* 0x002fe20000000000 */
[----:B------:R-:W-:Y:S01]  /*1380*/  @!P0 LEA.HI.X R13, R13, UR9, R22, 0x3, P3 ;  /* 0x000000090d0d8c11 */ /* 0x000fe200098f1c16 */
[----:B------:R-:W-:Y:S01]  /*1390*/  FFMA R7, R18, R23, -0.052303962409496307373 ;  /* 0xbd563cae12077423 */ /* 0x000fe20000000017 */
[----:B------:R-:W-:-:S02]  /*13a0*/  @P1 IADD3 R26, P2, PT, R26, UR4, RZ ;  /* 0x000000041a1a1c10 */ /* 0x000fc4000ff5e0ff */
[----:B------:R-:W-:Y:S02]  /*13b0*/  FMNMX3 R22, |R6|, R21, |R17|, !PT ;  /* 0x0000001506167276 */ /* 0x000fe40007800611 */
[----:B------:R-:W1:Y:S01]  /*13c0*/  MUFU.RCP R21, R24 ;  /* 0x0000001800157308 */ /* 0x000e620000001000 */
[----:B------:R-:W-:Y:S01]  /*13d0*/  @P1 IADD3.X R27, PT, PT, R2, UR5, RZ, P2, !PT ;  /* 0x00000005021b1c10 */ /* 0x000fe200097fe4ff */
[----:B------:R-:W-:Y:S02]  /*13e0*/  @!P1 IMAD.MOV.U32 R10, RZ, RZ, RZ ;  /* 0x000000ffff0a9224 */ /* 0x000fe400078e00ff */
[----:B------:R-:W-:Y:S01]  /*13f0*/  FFMA R2, R18, R7, 0.1331529766321182251 ;  /* 0x3e08594112027423 */ /* 0x000fe20000000007 */
[----:B------:R-:W-:Y:S02]  /*1400*/  VIADD R0, R15, 0x1d ;  /* 0x0000001d0f007836 */ /* 0x000fe40000000000 */
[----:B------:R-:W-:Y:S01]  /*1410*/  FMUL R7, R17, UR7 ;  /* 0x0000000711077c20 */ /* 0x000fe20008400000 */
[----:B------:R-:W-:Y:S01]  /*1420*/  FMUL R6, R6, UR7 ;  /* 0x0000000706067c20 */ /* 0x000fe20008400000 */
[----:B------:R-:W-:Y:S01]  /*1430*/  FFMA R2, R18, R2, -0.33332768082618713379 ;  /* 0xbeaaa9ed12027423 */ /* 0x000fe20000000002 */
[----:B------:R2:W3:Y:S01]  /*1440*/  @P1 LDG.E R10, desc[UR24][R26.64] ;  /* 0x000000181a0a1981 */ /* 0x0004e2000c1e1900 */
[----:B------:R-:W-:Y:S01]  /*1450*/  LOP3.LUT R17, R0, 0x1f, RZ, 0xc0, !PT ;  /* 0x0000001f00117812 */ /* 0x000fe200078ec0ff */
[----:B------:R-:W-:Y:S01]  /*1460*/  FMUL R0, R19, R19 ;  /* 0x0000001313007220 */ /* 0x000fe20000400000 */
[----:B------:R-:W-:Y:S01]  /*1470*/  ISETP.GE.U32.AND P1, PT, R3, UR26, PT ;  /* 0x0000001a03007c0c */ /* 0x000fe2000bf26070 */
[----:B0-----:R-:W-:Y:S01]  /*1480*/  FFMA R29, R29, -2, R14 ;  /* 0xc00000001d1d7823 */ /* 0x001fe2000000000e */
[----:B------:R0:W-:Y:S01]  /*1490*/  @!P0 STG.E.64 desc[UR24][R12.64], R6 ;  /* 0x000000060c008986 */ /* 0x0001e2000c101b18 */
[----:B------:R-:W-:-:S02]  /*14a0*/  FSETP.GE.AND P3, PT, |R20|, 9.010913848876953125, PT ;  /* 0x41102cb41400780b */ /* 0x000fc40003f66200 */
[----:B------:R-:W-:Y:S01]  /*14b0*/  FSETP.GE.AND P2, PT, |R20|, 0.60000002384185791016, PT ;  /* 0x3f19999a1400780b */ /* 0x000fe20003f46200 */
[----:B--2---:R-:W-:Y:S01]  /*14c0*/  FFMA R27, R18, R2, RZ ;  /* 0x00000002121b7223 */ /* 0x004fe200000000ff */
[C---:B------:R-:W-:Y:S01]  /*14d0*/  FFMA R2, R0.reuse, R23, -0.052303962409496307373 ;  /* 0xbd563cae00027423 */ /* 0x040fe20000000017 */
[----:B------:R-:W-:Y:S01]  /*14e0*/  ISETP.LT.U32.AND P0, PT, R17, UR23, !P1 ;  /* 0x0000001711007c0c */ /* 0x000fe2000cf01070 */
[----:B-1----:R-:W-:Y:S01]  /*14f0*/  FFMA R21, R21, -2, R14 ;  /* 0xc000000015157823 */ /* 0x002fe2000000000e */
[----:B------:R-:W-:Y:S01]  /*1500*/  FSETP.GE.AND P1, PT, |R19|, 0.60000002384185791016, PT ;  /* 0x3f19999a1300780b */ /* 0x000fe20003f26200 */
[C---:B------:R-:W-:Y:S01]  /*1510*/  FFMA R2, R0.reuse, R2, 0.1331529766321182251 ;  /* 0x3e08594100027423 */ /* 0x040fe20000000002 */
[----:B------:R-:W-:Y:S02]  /*1520*/  FSEL R29, R29, 1, !P3 ;  /* 0x3f8000001d1d7808 */ /* 0x000fe40005800000 */
[----:B------:R-:W-:Y:S02]  /*1530*/  FSETP.GE.AND P4, PT, |R19|, 9.010913848876953125, PT ;  /* 0x41102cb41300780b */ /* 0x000fe40003f86200 */
[----:B------:R-:W-:Y:S01]  /*1540*/  IADD3 R11, P3, PT, R11, UR17, RZ ;  /* 0x000000110b0b7c10 */ /* 0x000fe2000ff7e0ff */
[----:B0-----:R-:W-:Y:S01]  /*1550*/  FFMA R13, R0, R2, -0.33332768082618713379 ;  /* 0xbeaaa9ed000d7423 */ /* 0x001fe20000000002 */
[----:B------:R-:W-:-:S02]  /*1560*/  FSEL R18, R21, 1, !P4 ;  /* 0x3f80000015127808 */ /* 0x000fc40006000000 */
[----:B------:R-:W-:Y:S02]  /*1570*/  IADD3.X R9, PT, PT, R9, UR27, RZ, P3, !PT ;  /* 0x0000001b09097c10 */ /* 0x000fe40009ffe4ff */
[----:B------:R-:W-:Y:S01]  /*1580*/  IADD3 R2, P3, P4, R17, UR17, R11 ;  /* 0x0000001111027c10 */ /* 0x000fe2000fc7e00b */
[----:B------:R-:W-:Y:S01]  /*1590*/  FFMA R0, R0, R13, RZ ;  /* 0x0000000d00007223 */ /* 0x000fe200000000ff */
[--C-:B------:R-:W-:Y:S01]  /*15a0*/  LOP3.LUT R26, R29, 0x80000000, R20.reuse, 0xb8, !PT ;  /* 0x800000001d1a7812 */ /* 0x100fe200078eb814 */
[----:B------:R-:W-:Y:S01]  /*15b0*/  @!P2 FFMA R26, R20, R27, R20 ;  /* 0x0000001b141aa223 */ /* 0x000fe20000000014 */
[----:B------:R-:W-:Y:S01]  /*15c0*/  FMUL R13, R16, 0.10703222453594207764 ;  /* 0x3ddb33b6100d7820 */ /* 0x000fe20000400000 */
[----:B------:R-:W-:Y:S02]  /*15d0*/  IADD3.X R27, PT, PT, RZ, UR27, R9, P3, P4 ;  /* 0x0000001bff1b7c10 */ /* 0x000fe40009fe8409 */
[----:B------:R-:W-:Y:S02]  /*15e0*/  @P0 SHF.L.U32 R20, R2, 0x2, RZ ;  /* 0x0000000202140819 */ /* 0x000fe400000006ff */
[--C-:B------:R-:W-:Y:S01]  /*15f0*/  LOP3.LUT R18, R18, 0x80000000, R19.reuse, 0xb8, !PT ;  /* 0x8000000012127812 */ /* 0x100fe200078eb813 */
[----:B------:R-:W-:Y:S01]  /*1600*/  @!P1 FFMA R18, R19, R0, R19 ;  /* 0x0000000013129223 */ /* 0x000fe20000000013 */
[----:B------:R-:W-:Y:S01]  /*1610*/  FFMA R13, R16, R13, 0.79788458347320556641 ;  /* 0x3f4c422a100d7423 */ /* 0x000fe2000000000d */
[----:B------:R-:W-:Y:S01]  /*1620*/  FFMA R0, -R26, R26, 1 ;  /* 0x3f8000001a007423 */ /* 0x000fe2000000011a */
[----:B------:R-:W-:-:S02]  /*1630*/  @P0 SHF.L.U64.HI R21, R2, 0x2, R27 ;  /* 0x0000000202150819 */ /* 0x000fc4000001021b */
[----:B------:R-:W-:Y:S01]  /*1640*/  @P0 IADD3 R12, P1, PT, R20, UR4, RZ ;  /* 0x00000004140c0c10 */ /* 0x000fe2000ff3e0ff */
[----:B------:R-:W-:-:S03]  /*1650*/  FMUL R0, R0, R13 ;  /* 0x0000000d00007220 */ /* 0x000fc60000400000 */
[----:B------:R-:W-:Y:S02]  /*1660*/  @P0 IADD3.X R13, PT, PT, R21, UR5, RZ, P1, !PT ;  /* 0x00000005150d0c10 */ /* 0x000fe40008ffe4ff */
[----:B------:R-:W-:Y:S01]  /*1670*/  @P0 IADD3 R20, P1, PT, R20, UR15, RZ ;  /* 0x0000000f14140c10 */ /* 0x000fe2000ff3e0ff */
[----:B------:R-:W-:-:S03]  /*1680*/  @!P0 IMAD.MOV.U32 R28, RZ, RZ, RZ ;  /* 0x000000ffff1c8224 */ /* 0x000fc600078e00ff */
[----:B------:R-:W-:-:S05]  /*1690*/  @P0 IADD3.X R21, PT, PT, R21, UR20, RZ, P1, !PT ;  /* 0x0000001415150c10 */ /* 0x000fca0008ffe4ff */
[----:B------:R-:W2:Y:S01]  /*16a0*/  @P0 LDG.E R28, desc[UR24][R20.64] ;  /* 0x00000018141c0981 */ /* 0x000ea2000c1e1900 */
[----:B------:R-:W-:-:S06]  /*16b0*/  @!P0 IMAD.MOV.U32 R19, RZ, RZ, RZ ;  /* 0x000000ffff138224 */ /* 0x000fcc00078e00ff */
[----:B------:R0:W4:Y:S02]  /*16c0*/  @P0 LDG.E R19, desc[UR24][R12.64] ;  /* 0x000000180c130981 */ /* 0x000124000c1e1900 */
[----:B0-----:R-:W-:-:S04]  /*16d0*/  FMUL R13, R16, 0.5 ;  /* 0x3f000000100d7820 */ /* 0x001fc80000400000 */
[----:B------:R-:W-:Y:S01]  /*16e0*/  FMUL R13, R13, R0 ;  /* 0x000000000d0d7220 */ /* 0x000fe20000400000 */
[----:B------:R-:W-:-:S04]  /*16f0*/  FMUL R0, R25, 0.10703222453594207764 ;  /* 0x3ddb33b619007820 */ /* 0x000fc80000400000 */
[----:B------:R-:W-:Y:S01]  /*1700*/  FFMA R21, R25, R0, 0.79788458347320556641 ;  /* 0x3f4c422a19157423 */ /* 0x000fe20000000000 */
[----:B------:R-:W-:-:S04]  /*1710*/  FFMA R0, -R18, R18, 1 ;  /* 0x3f80000012007423 */ /* 0x000fc80000000112 */
[----:B------:R-:W-:Y:S01]  /*1720*/  FMUL R0, R0, R21 ;  /* 0x0000001500007220 */ /* 0x000fe20000400000 */
[----:B------:R-:W-:-:S04]  /*1730*/  FMUL R21, R25, 0.5 ;  /* 0x3f00000019157820 */ /* 0x000fc80000400000 */
[----:B------:R-:W-:Y:S01]  /*1740*/  FMUL R21, R21, R0 ;  /* 0x0000000015157220 */ /* 0x000fe20000400000 */
[----:B------:R-:W-:-:S04]  /*1750*/  FADD R26, R26, 1 ;  /* 0x3f8000001a1a7421 */ /* 0x000fc80000000000 */
[----:B------:R-:W-:Y:S01]  /*1760*/  FFMA R13, R26, 0.5, R13 ;  /* 0x3f0000001a0d7823 */ /* 0x000fe2000000000d */
[----:B------:R-:W-:Y:S02]  /*1770*/  UIMAD UR6, UR6, UR12, URZ ;  /* 0x0000000c060672a4 */ /* 0x000fe4000f8e02ff */
[----:B------:R-:W-:Y:S02]  /*1780*/  UIMAD.WIDE.U32 UR4, UR21, UR12, URZ ;  /* 0x0000000c150472a5 */ /* 0x000fe4000f8e00ff */
[----:B------:R-:W-:Y:S01]  /*1790*/  UIMAD UR21, UR21, UR13, UR6 ;  /* 0x0000000d151572a4 */ /* 0x000fe2000f8e0206 */
[----:B--2---:R-:W-:-:S04]  /*17a0*/  IMAD.U32 R24, R28, 0x10000, RZ ;  /* 0x000100001c187824 */ /* 0x004fc800078e00ff */
[----:B------:R-:W-:-:S04]  /*17b0*/  FMUL R29, R24, 0.044714998453855514526 ;  /* 0x3d372713181d7820 */ /* 0x000fc80000400000 */
[C---:B------:R-:W-:Y:S01]  /*17c0*/  FFMA R12, R24.reuse, R29, 1 ;  /* 0x3f800000180c7423 */ /* 0x040fe2000000001d */
[----:B------:R-:W-:-:S04]  /*17d0*/  FMUL R29, R24, 0.79788458347320556641 ;  /* 0x3f4c422a181d7820 */ /* 0x000fc80000400000 */
[----:B------:R-:W-:-:S04]  /*17e0*/  FMUL R29, R29, R12 ;  /* 0x0000000c1d1d7220 */ /* 0x000fc80000400000 */
[----:B------:R-:W-:-:S06]  /*17f0*/  FMUL R12, |R29|, 2.8853900432586669922 ;  /* 0x4038aa3b1d0c7820 */ /* 0x000fcc0000400200 */
[----:B------:R-:W0:Y:S02]  /*1800*/  MUFU.EX2 R12, R12 ;  /* 0x0000000c000c7308 */ /* 0x000e240000000800 */
[----:B0-----:R-:W-:Y:S01]  /*1810*/  FADD R16, R12, 1 ;  /* 0x3f8000000c107421 */ /* 0x001fe20000000000 */
[----:B------:R-:W-:-:S05]  /*1820*/  FMUL R12, R29, R29 ;  /* 0x0000001d1d0c7220 */ /* 0x000fca0000400000 */
[----:B------:R-:W0:Y:S01]  /*1830*/  MUFU.RCP R25, R16 ;  /* 0x0000001000197308 */ /* 0x000e220000001000 */
[----:B------:R-:W-:-:S04]  /*1840*/  FFMA R0, R12, R23, -0.052303962409496307373 ;  /* 0xbd563cae0c007423 */ /* 0x000fc80000000017 */
[----:B------:R-:W-:-:S04]  /*1850*/  FFMA R0, R12, R0, 0.1331529766321182251 ;  /* 0x3e0859410c007423 */ /* 0x000fc80000000000 */
[----:B------:R-:W-:Y:S01]  /*1860*/  FFMA R0, R12, R0, -0.33332768082618713379 ;  /* 0xbeaaa9ed0c007423 */ /* 0x000fe20000000000 */
[----:B------:R-:W-:-:S03]  /*1870*/  FSETP.GE.AND P1, PT, |R29|, 0.60000002384185791016, PT ;  /* 0x3f19999a1d00780b */ /* 0x000fc60003f26200 */
[----:B------:R-:W-:Y:S01]  /*1880*/  FFMA R0, R12, R0, RZ ;  /* 0x000000000c007223 */ /* 0x000fe200000000ff */
[----:B------:R-:W-:Y:S02]  /*1890*/  PRMT R12, R28, 0x7632, R12 ;  /* 0x000076321c0c7816 */ /* 0x000fe4000000000c */
[----:B------:R-:W-:Y:S01]  /*18a0*/  FSETP.GE.AND P0, PT, |R29|, 9.010913848876953125, PT ;  /* 0x41102cb41d00780b */ /* 0x000fe20003f06200 */
[----:B0-----:R-:W-:Y:S01]  /*18b0*/  FFMA R25, R25, -2, R14 ;  /* 0xc000000019197823 */ /* 0x001fe2000000000e */
[----:B------:R-:W-:-:S04]  /*18c0*/  SHF.L.U32 R12, R12, 0x10, RZ ;  /* 0x000000100c0c7819 */ /* 0x000fc800000006ff */
[----:B------:R-:W-:Y:S01]  /*18d0*/  FSEL R20, R25, 1, !P0 ;  /* 0x3f80000019147808 */ /* 0x000fe20004000000 */
[----:B------:R-:W-:-:S03]  /*18e0*/  FMUL R25, R12, 0.044714998453855514526 ;  /* 0x3d3727130c197820 */ /* 0x000fc60000400000 */
[--C-:B------:R-:W-:Y:S01]  /*18f0*/  LOP3.LUT R20, R20, 0x80000000, R29.reuse, 0xb8, !PT ;  /* 0x8000000014147812 */ /* 0x100fe200078eb81d */
[----:B------:R-:W-:Y:S01]  /*1900*/  @!P1 FFMA R20, R29, R0, R29 ;  /* 0x000000001d149223 */ /* 0x000fe2000000001d */
[C---:B------:R-:W-:Y:S01]  /*1910*/  FFMA R0, R12.reuse, R25, 1 ;  /* 0x3f8000000c007423 */ /* 0x040fe20000000019 */
[----:B------:R-:W-:-:S04]  /*1920*/  FMUL R25, R12, 0.79788458347320556641 ;  /* 0x3f4c422a0c197820 */ /* 0x000fc80000400000 */
[----:B------:R-:W-:-:S04]  /*1930*/  FMUL R25, R25, R0 ;  /* 0x0000000019197220 */ /* 0x000fc80000400000 */
[----:B------:R-:W-:-:S06]  /*1940*/  FMUL R26, |R25|, 2.8853900432586669922 ;  /* 0x4038aa3b191a7820 */ /* 0x000fcc0000400200 */
[----:B------:R-:W0:Y:S01]  /*1950*/  MUFU.EX2 R26, R26 ;  /* 0x0000001a001a7308 */ /* 0x000e220000000800 */
[----:B------:R-:W1:Y:S01]  /*1960*/  S2R R16, SR_TID.X ;  /* 0x0000000000107919 */ /* 0x000e620000002100 */
        /* <DEDUP_REMOVED lines=9> */
[----:B------:R-:W-:-:S04]  /*1a00*/  FFMA R0, R29, R0, -0.33332768082618713379 ;  /* 0xbeaaa9ed1d007423 */ /* 0x000fc80000000000 */
[----:B------:R-:W-:Y:S01]  /*1a10*/  FFMA R26, R29, R0, RZ ;  /* 0x000000001d1a7223 */ /* 0x000fe200000000ff */
[----:B------:R-:W-:Y:S01]  /*1a20*/  FADD R0, R18, 1 ;  /* 0x3f80000012007421 */ /* 0x000fe20000000000 */
[--C-:B------:R-:W-:Y:S02]  /*1a30*/  LOP3.LUT R18, R14, 0x80000000, R25.reuse, 0xb8, !PT ;  /* 0x800000000e127812 */ /* 0x100fe400078eb819 */
[----:B------:R-:W-:Y:S01]  /*1a40*/  @!P1 FFMA R18, R25, R26, R25 ;  /* 0x0000001a19129223 */ /* 0x000fe20000000019 */
[----:B---3--:R-:W-:Y:S01]  /*1a50*/  IMAD.U32 R26, R10, 0x10000, RZ ;  /* 0x000100000a1a7824 */ /* 0x008fe200078e00ff */
[----:B-1----:R-:W-:-:S03]  /*1a60*/  SHF.R.U32.HI R14, RZ, 0x5, R16 ;  /* 0x00000005ff0e7819 */ /* 0x002fc60000011610 */
[----:B------:R-:W-:Y:S02]  /*1a70*/  FMUL R23, R26, R13 ;  /* 0x0000000d1a177220 */ /* 0x000fe40000400000 */
[----:B------:R-:W-:Y:S02]  /*1a80*/  IMAD.SHL.U32 R13, R14, 0x4, RZ ;  /* 0x000000040e0d7824 */ /* 0x000fe400078e00ff */
[----:B------:R-:W-:Y:S01]  /*1a90*/  FFMA R0, R0, 0.5, R21 ;  /* 0x3f00000000007823 */ /* 0x000fe20000000015 */
[----:B------:R-:W-:Y:S01]  /*1aa0*/  FMUL R21, R24, 0.10703222453594207764 ;  /* 0x3ddb33b618157820 */ /* 0x000fe20000400000 */
[----:B------:R-:W-:-:S03]  /*1ab0*/  VIADD R29, R13, 0x2 ;  /* 0x000000020d1d7836 */ /* 0x000fc60000000000 */
[----:B------:R-:W-:Y:S01]  /*1ac0*/  FFMA R26, R24, R21, 0.79788458347320556641 ;  /* 0x3f4c422a181a7423 */ /* 0x000fe20000000015 */
[----:B------:R-:W-:Y:S01]  /*1ad0*/  FFMA R21, -R20, R20, 1 ;  /* 0x3f80000014157423 */ /* 0x000fe20000000114 */
[----:B------:R-:W-:Y:S01]  /*1ae0*/  ISETP.GE.U32.AND P0, PT, R29, UR26, PT ;  /* 0x0000001a1d007c0c */ /* 0x000fe2000bf06070 */
[----:B------:R-:W-:Y:S02]  /*1af0*/  FMUL R24, R24, 0.5 ;  /* 0x3f00000018187820 */ /* 0x000fe40000400000 */
[----:B------:R-:W-:Y:S01]  /*1b00*/  FMUL R21, R21, R26 ;  /* 0x0000001a15157220 */ /* 0x000fe20000400000 */
[----:B------:R-:W-:-:S03]  /*1b10*/  ISETP.GE.U32.OR P0, PT, R8, UR23, P0 ;  /* 0x0000001708007c0c */ /* 0x000fc60008706470 */
[----:B------:R-:W-:Y:S02]  /*1b20*/  FMUL R24, R24, R21 ;  /* 0x0000001518187220 */ /* 0x000fe40000400000 */
[----:B------:R-:W0:Y:S01]  /*1b30*/  S2R R21, SR_CgaCtaId ;  /* 0x0000000000157919 */ /* 0x000e220000008800 */
[----:B------:R-:W-:-:S07]  /*1b40*/  PRMT R10, R10, 0x7632, R10 ;  /* 0x000076320a0a7816 */ /* 0x000fce000000000a */
[----:B------:R-:W-:Y:S02]  /*1b50*/  @!P0 IADD3 R8, P1, PT, R8, R11, RZ ;  /* 0x0000000b08088210 */ /* 0x000fe40007f3e0ff */
[----:B------:R-:W-:Y:S01]  /*1b60*/  SHF.L.U32 R11, R10, 0x10, RZ ;  /* 0x000000100a0b7819 */ /* 0x000fe200000006ff */
[----:B------:R-:W-:-:S04]  /*1b70*/  FMUL R25, R12, 0.10703222453594207764 ;  /* 0x3ddb33b60c197820 */ /* 0x000fc80000400000 */
[----:B------:R-:W-:Y:S01]  /*1b80*/  FMUL R0, R11, R0 ;  /* 0x000000000b007220 */ /* 0x000fe20000400000 */
[----:B------:R-:W-:Y:S01]  /*1b90*/  FADD R11, R20, 1 ;  /* 0x3f800000140b7421 */ /* 0x000fe20000000000 */
[----:B------:R-:W-:-:S03]  /*1ba0*/  FFMA R20, R12, R25, 0.79788458347320556641 ;  /* 0x3f4c422a0c147423 */ /* 0x000fc60000000019 */
[----:B------:R-:W-:Y:S01]  /*1bb0*/  FFMA R24, R11, 0.5, R24 ;  /* 0x3f0000000b187823 */ /* 0x000fe20000000018 */
[----:B------:R-:W-:Y:S02]  /*1bc0*/  @!P0 IMAD.X R11, RZ, RZ, R9, P1 ;  /* 0x000000ffff0b8224 */ /* 0x000fe400008e0609 */
[----:B------:R-:W-:Y:S01]  /*1bd0*/  FFMA R9, -R18, R18, 1 ;  /* 0x3f80000012097423 */ /* 0x000fe20000000112 */
[----:B------:R-:W-:Y:S01]  /*1be0*/  FMUL R26, R12, 0.5 ;  /* 0x3f0000000c1a7820 */ /* 0x000fe20000400000 */
[----:B------:R-:W-:Y:S02]  /*1bf0*/  MOV R12, 0x400 ;  /* 0x00000400000c7802 */ /* 0x000fe40000000f00 */
[----:B------:R-:W-:-:S03]  /*1c00*/  FMUL R25, R9, R20 ;  /* 0x0000001409197220 */ /* 0x000fc60000400000 */
[----:B------:R-:W-:Y:S02]  /*1c10*/  VIADD R12, R12, 0x20 ;  /* 0x000000200c0c7836 */ /* 0x000fe40000000000 */
[----:B------:R-:W-:Y:S01]  /*1c20*/  FMUL R26, R26, R25 ;  /* 0x000000191a1a7220 */ /* 0x000fe20000400000 */
[----:B------:R-:W-:Y:S02]  /*1c30*/  LOP3.LUT R25, R16, 0x1f, RZ, 0xc0, !PT ;  /* 0x0000001f10197812 */ /* 0x000fe400078ec0ff */
[----:B------:R-:W-:Y:S02]  /*1c40*/  @!P0 LEA R10, P1, R8, UR8, 0x3 ;  /* 0x00000008080a8c11 */ /* 0x000fe4000f8218ff */
[----:B0-----:R-:W-:Y:S01]  /*1c50*/  LEA R20, R21, R12, 0x18 ;  /* 0x0000000c15147211 */ /* 0x001fe200078ec0ff */
[----:B------:R-:W-:Y:S02]  /*1c60*/  IMAD.IADD R12, R16, 0x1, -R13 ;  /* 0x00000001100c7824 */ /* 0x000fe400078e0a0d */
[----:B------:R-:W-:Y:S01]  /*1c70*/  IMAD R21, R25, 0x84, RZ ;  /* 0x0000008419157824 */ /* 0x000fe200078e02ff */
[----:B------:R-:W-:Y:S01]  /*1c80*/  @!P0 LEA.HI.X R11, R8, UR9, R11, 0x3, P1 ;  /* 0x00000009080b8c11 */ /* 0x000fe200088f1c0b */
[----:B------:R-:W-:Y:S01]  /*1c90*/  FMUL R8, R23, UR7 ;  /* 0x0000000717087c20 */ /* 0x000fe20008400000 */
[----:B------:R-:W-:Y:S01]  /*1ca0*/  FMUL R9, R0, UR7 ;  /* 0x0000000700097c20 */ /* 0x000fe20008400000 */
[----:B------:R-:W-:-:S02]  /*1cb0*/  LOP3.LUT R25, R12, 0x1f, RZ, 0xc0, !PT ;  /* 0x0000001f0c197812 */ /* 0x000fc400078ec0ff */
[----:B------:R-:W-:Y:S02]  /*1cc0*/  IADD3 R12, PT, PT, R21, R20, RZ ;  /* 0x00000014150c7210 */ /* 0x000fe40007ffe0ff */
[----:B------:R0:W-:Y:S01]  /*1cd0*/  @!P0 STG.E.64 desc[UR24][R10.64], R8 ;  /* 0x000000080a008986 */ /* 0x0001e2000c101b18 */
[----:B------:R-:W-:Y:S02]  /*1ce0*/  ISETP.GE.U32.AND P0, PT, R3, UR26, PT ;  /* 0x0000001a03007c0c */ /* 0x000fe4000bf06070 */
[----:B0-----:R-:W-:Y:S01]  /*1cf0*/  IMAD R10, R25, 0x4, R12 ;  /* 0x00000004190a7824 */ /* 0x001fe200078e020c */
[----:B------:R-:W-:-:S05]  /*1d00*/  LOP3.LUT R25, RZ, R13, RZ, 0x33, !PT ;  /* 0x0000000dff197212 */ /* 0x000fca00078e33ff */
[----:B------:R-:W-:Y:S01]  /*1d10*/  IMAD.IADD R11, R25, 0x1, R16 ;  /* 0x00000001190b7824 */ /* 0x000fe200078e0210 */
[----:B------:R-:W-:-:S03]  /*1d20*/  ISETP.GE.U32.OR P0, PT, R17, UR23, P0 ;  /* 0x0000001711007c0c */ /* 0x000fc60008706470 */
[----:B------:R-:W-:Y:S01]  /*1d30*/  IMAD.SHL.U32 R11, R11, 0x4, RZ ;  /* 0x000000040b0b7824 */ /* 0x000fe200078e00ff */
[----:B------:R4:W-:Y:S04]  /*1d40*/  STS [R10], R4 ;  /* 0x000000040a007388 */ /* 0x0009e80000000800 */
[----:B------:R-:W-:-:S04]  /*1d50*/  LOP3.LUT R11, R11, 0x7c, RZ, 0xc0, !PT ;  /* 0x0000007c0b0b7812 */ /* 0x000fc800078ec0ff */
[----:B------:R-:W-:Y:S01]  /*1d60*/  IADD3 R17, PT, PT, R12, R11, RZ ;  /* 0x0000000b0c117210 */ /* 0x000fe20007ffe0ff */
[----:B------:R-:W-:Y:S01]  /*1d70*/  FADD R11, R18, 1 ;  /* 0x3f800000120b7421 */ /* 0x000fe20000000000 */
[----:B----4-:R-:W-:Y:S01]  /*1d80*/  PRMT R10, R19, 0x7632, R10 ;  /* 0x00007632130a7816 */ /* 0x010fe2000000000a */
[----:B------:R-:W-:Y:S01]  /*1d90*/  IMAD.IADD R4, R16, 0x1, -R3 ;  /* 0x0000000110047824 */ /* 0x000fe200078e0a03 */
[----:B------:R-:W-:Y:S01]  /*1da0*/  @!P0 LEA R18, P1, R2, UR8, 0x3 ;  /* 0x0000000802128c11 */ /* 0x000fe2000f8218ff */
[----:B------:R-:W-:Y:S01]  /*1db0*/  FFMA R26, R11, 0.5, R26 ;  /* 0x3f0000000b1a7823 */ /* 0x000fe2000000001a */
[----:B------:R-:W-:Y:S01]  /*1dc0*/  SHF.L.U32 R3, R10, 0x10, RZ ;  /* 0x000000100a037819 */ /* 0x000fe200000006ff */
[----:B------:R-:W-:Y:S01]  /*1dd0*/  IMAD.U32 R11, R19, 0x10000, RZ ;  /* 0x00010000130b7824 */ /* 0x000fe200078e00ff */
[----:B------:R-:W-:Y:S01]  /*1de0*/  @!P0 LEA.HI.X R19, R2, UR9, R27, 0x3, P1 ;  /* 0x0000000902138c11 */ /* 0x000fe200088f1c1b */
[----:B------:R-:W-:Y:S02]  /*1df0*/  IMAD.IADD R29, R16, 0x1, -R29 ;  /* 0x00000001101d7824 */ /* 0x000fe400078e0a1d */
[----:B------:R-:W-:Y:S01]  /*1e00*/  FMUL R24, R11, R24 ;  /* 0x000000180b187220 */ /* 0x000fe20000400000 */
[----:B------:R-:W-:Y:S01]  /*1e10*/  FMUL R27, R3, R26 ;  /* 0x0000001a031b7220 */ /* 0x000fe20000400000 */
[----:B------:R-:W-:-:S02]  /*1e20*/  IMAD.SHL.U32 R29, R29, 0x4, RZ ;  /* 0x000000041d1d7824 */ /* 0x000fc400078e00ff */
[----:B------:R-:W-:Y:S01]  /*1e30*/  FMUL R10, R24, UR7 ;  /* 0x00000007180a7c20 */ /* 0x000fe20008400000 */
[----:B------:R-:W-:Y:S01]  /*1e40*/  FMUL R11, R27, UR7 ;  /* 0x000000071b0b7c20 */ /* 0x000fe20008400000 */
[----:B------:R-:W-:Y:S01]  /*1e50*/  IMAD.SHL.U32 R4, R4, 0x4, RZ ;  /* 0x0000000404047824 */ /* 0x000fe200078e00ff */
[----:B------:R-:W-:-:S03]  /*1e60*/  LOP3.LUT R29, R29, 0x7c, RZ, 0xc0, !PT ;  /* 0x0000007c1d1d7812 */ /* 0x000fc600078ec0ff */
[----:B------:R-:W-:Y:S01]  /*1e70*/  @!P0 STG.E.64 desc[UR24][R18.64], R10 ;  /* 0x0000000a12008986 */ /* 0x000fe2000c101b18 */
[----:B------:R-:W-:Y:S02]  /*1e80*/  LOP3.LUT R3, R4, 0x7c, RZ, 0xc0, !PT ;  /* 0x0000007c04037812 */ /* 0x000fe400078ec0ff */
[C---:B------:R-:W-:Y:S01]  /*1e90*/  ISETP.LT.U32.AND P0, PT, R13.reuse, UR23, PT ;  /* 0x000000170d007c0c */ /* 0x040fe2000bf01070 */
[----:B------:R0:W-:Y:S01]  /*1ea0*/  STS [R17], R6 ;  /* 0x0000000611007388 */ /* 0x0001e20000000800 */
[C---:B------:R-:W-:Y:S01]  /*1eb0*/  IADD3 R4, PT, PT, R12.reuse, R3, RZ ;  /* 0x000000030c047210 */ /* 0x040fe20007ffe0ff */
[----:B------:R-:W-:Y:S01]  /*1ec0*/  ULEA UR6, UP0, UR4, UR18, 0x6 ;  /* 0x0000001204067291 */ /* 0x000fe2000f8030ff */
[C---:B------:R-:W-:Y:S01]  /*1ed0*/  IMAD.WIDE.U32 R2, R13.reuse, UR12, RZ ;  /* 0x0000000c0d027c25 */ /* 0x040fe2000f8e00ff */
[----:B------:R-:W-:Y:S02]  /*1ee0*/  UIADD3 UR5, UPT, UPT, UR5, UR21, URZ ;  /* 0x0000001505057290 */ /* 0x000fe4000fffe0ff */
[----:B------:R-:W-:Y:S01]  /*1ef0*/  ULEA UR10, UP1, UR6, UR10, 0x2 ;  /* 0x0000000a060a7291 */ /* 0x000fe2000f8210ff */
[----:B0-----:R-:W-:Y:S01]  /*1f00*/  IMAD.IADD R6, R12, 0x1, R29 ;  /* 0x000000010c067824 */ /* 0x001fe200078e021d */
[----:B------:R-:W-:Y:S01]  /*1f10*/  ULEA.HI.X UR4, UR4, UR19, UR5, 0x6, UP0 ;  /* 0x0000001304047291 */ /* 0x000fe200080f3405 */
[----:B------:R-:W-:Y:S01]  /*1f20*/  IMAD R3, R13, UR13, R3 ;  /* 0x0000000d0d037c24 */ /* 0x000fe2000f8e0203 */
[----:B------:R-:W-:Y:S01]  /*1f30*/  FMNMX3 R22, |R23|, R22, |R0|, !PT ;  /* 0x0000001617167276 */ /* 0x000fe20007800600 */
[----:B------:R-:W-:Y:S01]  /*1f40*/  USHF.L.U64.HI UR13, UR12, 0x1, UR13 ;  /* 0x000000010c0d7899 */ /* 0x000fe2000801020d */
[----:B------:R0:W-:Y:S01]  /*1f50*/  STS [R6], R8 ;  /* 0x0000000806007388 */ /* 0x0001e20000000800 */
[----:B------:R-:W-:Y:S01]  /*1f60*/  ULEA.HI.X UR4, UR6, UR11, UR4, 0x2, UP1 ;  /* 0x0000000b06047291 */ /* 0x000fe200088f1404 */
[----:B------:R-:W-:Y:S01]  /*1f70*/  BSSY.RECONVERGENT B0, `(.L_x_24221) ;  /* 0x0000070000007945 */ /* 0x000fe20003800200 */
[----:B------:R-:W-:Y:S01]  /*1f80*/  USHF.L.U32 UR12, UR12, 0x1, URZ ;  /* 0x000000010c0c7899 */ /* 0x000fe200080006ff */
[----:B------:R1:W-:Y:S01]  /*1f90*/  STS [R4], R10 ;  /* 0x0000000a04007388 */ /* 0x0003e20000000800 */
[C---:B------:R-:W-:Y:S01]  /*1fa0*/  IMAD.SHL.U32 R0, R2.reuse, 0x2, RZ ;  /* 0x0000000202007824 */ /* 0x040fe200078e00ff */
[----:B------:R-:W-:-:S02]  /*1fb0*/  SHF.L.U64.HI R2, R2, 0x1, R3 ;  /* 0x0000000102027819 */ /* 0x000fc40000010203 */
[----:B------:R-:W-:Y:S01]  /*1fc0*/  FMNMX3 R3, |R24|, R22, |R27|, !PT ;  /* 0x0000001618037276 */ /* 0x000fe2000780061b */
[----:B0-----:R-:W-:Y:S01]  /*1fd0*/  VIADD R8, R25, UR23 ;  /* 0x0000001719087c36 */ /* 0x001fe20008000000 */
[----:B-1----:R-:W-:Y:S01]  /*1fe0*/  IADD3 R10, PT, PT, -R13, UR23, RZ ;  /* 0x000000170d0a7c10 */ /* 0x002fe2000fffe1ff */
[----:B------:R-:W-:Y:S06]  /*1ff0*/  BAR.SYNC.DEFER_BLOCKING 0x0 ;  /* 0x0000000000007b1d */ /* 0x000fec0000010000 */
[----:B------:R-:W-:Y:S05]  /*2000*/  @!P0 BRA `(.L_x_24222) ;  /* 0x0000000400988947 */ /* 0x000fea0003800000 */
[----:B------:R-:W-:Y:S01]  /*2010*/  ISETP.GE.U32.AND P0, PT, R8, 0x3, PT ;  /* 0x000000030800780c */ /* 0x000fe20003f06070 */
[----:B------:R-:W-:Y:S01]  /*2020*/  IMAD.U32 R19, RZ, RZ, UR23 ;  /* 0x00000017ff137e24 */ /* 0x000fe2000f8e00ff */
[----:B------:R-:W-:Y:S01]  /*2030*/  BSSY.RECONVERGENT B1, `(.L_x_24223) ;  /* 0x000003e000017945 */ /* 0x000fe20003800200 */
[----:B------:R-:W-:Y:S02]  /*2040*/  HFMA2 R24, -RZ, RZ, 0, 0 ;  /* 0x00000000ff187431 */ /* 0x000fe400000001ff */
[----:B------:R-:W-:Y:S02]  /*2050*/  IMAD.MOV.U32 R22, RZ, RZ, R15 ;  /* 0x000000ffff167224 */ /* 0x000fe400078e000f */
[----:B------:R-:W-:Y:S01]  /*2060*/  IMAD.MOV.U32 R26, RZ, RZ, R0 ;  /* 0x000000ffff1a7224 */ /* 0x000fe200078e0000 */
[----:B------:R-:W-:Y:S01]  /*2070*/  LOP3.LUT R19, R19, 0x3, RZ, 0xc0, !PT ;  /* 0x0000000313137812 */ /* 0x000fe200078ec0ff */
[----:B------:R-:W-:-:S04]  /*2080*/  IMAD.MOV.U32 R27, RZ, RZ, R2 ;  /* 0x000000ffff1b7224 */ /* 0x000fc800078e0002 */
[----:B------:R-:W-:Y:S05]  /*2090*/  @!P0 BRA `(.L_x_24224) ;  /* 0x0000000000dc8947 */ /* 0x000fea0003800000 */
[----:B------:R-:W-:Y:S01]  /*20a0*/  LEA R21, R14, R21, 0x4 ;  /* 0x000000150e157211 */ /* 0x000fe200078e20ff */
[----:B------:R-:W-:Y:S01]  /*20b0*/  IMAD.IADD R24, R10, 0x1, -R19 ;  /* 0x000000010a187824 */ /* 0x000fe200078e0a13 */
[----:B------:R-:W-:Y:S01]  /*20c0*/  MOV R27, R2 ;  /* 0x00000002001b7202 */ /* 0x000fe20000000f00 */
[----:B------:R-:W-:Y:S01]  /*20d0*/  IMAD.MOV.U32 R22, RZ, RZ, R15 ;  /* 0x000000ffff167224 */ /* 0x000fe200078e000f */
[----:B------:R-:W-:Y:S01]  /*20e0*/  IADD3 R23, PT, PT, R21, 0x8, R20 ;  /* 0x0000000815177810 */ /* 0x000fe20007ffe014 */
[----:B------:R-:W-:Y:S02]  /*20f0*/  IMAD.MOV.U32 R26, RZ, RZ, R0 ;  /* 0x000000ffff1a7224 */ /* 0x000fe400078e0000 */
[----:B------:R-:W-:-:S07]  /*2100*/  IMAD.MOV R25, RZ, RZ, -R24 ;  /* 0x000000ffff197224 */ /* 0x000fce00078e0a18 */
.L_x_24225:
        /* <DEDUP_REMOVED lines=15> */
[----:B------:R-:W-:Y:S01]  /*2200*/  @!P0 IADD3 R19, P1, PT, R19, R26, RZ ;  /* 0x0000001a13138210 */ /* 0x000fe20007f3e0ff */
[----:B------:R-:W-:Y:S01]  /*2210*/  VIADD R22, R22, 0x1d ;  /* 0x0000001d16167836 */ /* 0x000fe20000000000 */
[----:B------:R-:W-:Y:S02]  /*2220*/  LOP3.LUT R21, R20, 0x1f, RZ, 0xc0, !PT ;  /* 0x0000001f14157812 */ /* 0x000fe400078ec0ff */
[----:B------:R-:W-:Y:S02]  /*2230*/  @!P0 IADD3.X R28, PT, PT, RZ, R27, RZ, P1, !PT ;  /* 0x0000001bff1c8210 */ /* 0x000fe40000ffe4ff */
[C---:B------:R-:W-:Y:S02]  /*2240*/  @!P0 LEA R18, P1, R19.reuse, UR10, 0x2 ;  /* 0x0000000a13128c11 */ /* 0x040fe4000f8210ff */
[----:B------:R-:W-:Y:S02]  /*2250*/  LOP3.LUT R22, R22, 0x1f, RZ, 0xc0, !PT ;  /* 0x0000001f16167812 */ /* 0x000fe400078ec0ff */
[----:B------:R-:W-:-:S02]  /*2260*/  @!P0 LEA.HI.X R19, R19, UR4, R28, 0x2, P1 ;  /* 0x0000000413138c11 */ /* 0x000fc400088f141c */
[----:B------:R-:W0:Y:S01]  /*2270*/  @!P0 LDS R28, [R23+-0x4] ;  /* 0xfffffc00171c8984 */ /* 0x000e220000000800 */
        /* <DEDUP_REMOVED lines=16> */
[----:B------:R-:W-:-:S03]  /*2380*/  VIADD R22, R22, 0x1f ;  /* 0x0000001f16167836 */ /* 0x000fc60000000000 */
[----:B------:R-:W-:Y:S02]  /*2390*/  @!P1 IADD3.X R26, PT, PT, RZ, R27, RZ, P0, !PT ;  /* 0x0000001bff1a9210 */ /* 0x000fe400007fe4ff */
[----:B------:R-:W-:-:S04]  /*23a0*/  @!P1 LEA R18, P0, R19, UR10, 0x2 ;  /* 0x0000000a13129c11 */ /* 0x000fc8000f8010ff */
[----:B------:R-:W-:Y:S02]  /*23b0*/  @!P1 LEA.HI.X R19, R19, UR4, R26, 0x2, P0 ;  /* 0x0000000413139c11 */ /* 0x000fe400080f141a */
[----:B------:R-:W-:-:S03]  /*23c0*/  IADD3 R26, P0, PT, R21, UR12, RZ ;  /* 0x0000000c151a7c10 */ /* 0x000fc6000ff1e0ff */
[----:B--2---:R0:W-:Y:S01]  /*23d0*/  @!P1 STG.E desc[UR24][R18.64], R28 ;  /* 0x0000001c12009986 */ /* 0x0041e2000c101918 */
[----:B------:R-:W-:Y:S02]  /*23e0*/  ISETP.NE.AND P1, PT, R25, RZ, PT ;  /* 0x000000ff1900720c */ /* 0x000fe40003f25270 */
[----:B------:R-:W-:-:S11]  /*23f0*/  IADD3.X R27, PT, PT, R27, UR13, RZ, P0, !PT ;  /* 0x0000000d1b1b7c10 */ /* 0x000fd600087fe4ff */
[----:B0-----:R-:W-:Y:S05]  /*2400*/  @P1 BRA `(.L_x_24225) ;  /* 0xfffffffc00401947 */ /* 0x001fea000383ffff */
.L_x_24224:
[----:B------:R-:W-:Y:S05]  /*2410*/  BSYNC.RECONVERGENT B1 ;  /* 0x0000000000017941 */ /* 0x000fea0003800200 */
.L_x_24223:
[----:B------:R-:W-:-:S04]  /*2420*/  ULOP3.LUT UR5, UR23, 0x3, URZ, 0xc0, !UPT ;  /* 0x0000000317057892 */ /* 0x000fc8000f8ec0ff */
[----:B------:R-:W-:-:S09]  /*2430*/  UISETP.NE.AND UP0, UPT, UR5, URZ, UPT ;  /* 0x000000ff0500728c */ /* 0x000fd2000bf05270 */
[----:B------:R-:W-:Y:S05]  /*2440*/  BRA.U !UP0, `(.L_x_24222) ;  /* 0x0000000108887547 */ /* 0x000fea000b800000 */
[----:B------:R-:W-:Y:S01]  /*2450*/  LOP3.LUT R21, R22, 0x1f, RZ, 0xc0, !PT ;  /* 0x0000001f16157812 */ /* 0x000fe200078ec0ff */
[----:B------:R-:W-:Y:S01]  /*2460*/  UISETP.NE.AND UP0, UPT, UR5, 0x1, UPT ;  /* 0x000000010500788c */ /* 0x000fe2000bf05270 */
[----:B------:R-:W-:Y:S02]  /*2470*/  IADD3 R19, PT, PT, R13, R24, RZ ;  /* 0x000000180d137210 */ /* 0x000fe40007ffe0ff */
[----:B------:R-:W-:-:S03]  /*2480*/  ISETP.GE.U32.AND P0, PT, R21, UR26, PT ;  /* 0x0000001a15007c0c */ /* 0x000fc6000bf06070 */
[----:B------:R-:W-:-:S10]  /*2490*/  IMAD R20, R19, 0x4, R12 ;  /* 0x0000000413147824 */ /* 0x000fd400078e020c */
        /* <DEDUP_REMOVED lines=29> */
.L_x_24222:
[----:B------:R-:W-:Y:S05]  /*2670*/  BSYNC.RECONVERGENT B0 ;  /* 0x0000000000007941 */ /* 0x000fea0003800200 */
.L_x_24221:
[----:B------:R-:W-:Y:S01]  /*2680*/  BAR.SYNC.DEFER_BLOCKING 0x0 ;  /* 0x0000000000007b1d */ /* 0x000fe20000010000 */
[----:B012---:R-:W-:Y:S01]  /*2690*/  IMAD.IADD R18, R16, 0x1, -R13 ;  /* 0x0000000110127824 */ /* 0x007fe200078e0a0d */
[----:B------:R-:W-:-:S04]  /*26a0*/  ISETP.LT.U32.AND P1, PT, R13, UR23, PT ;  /* 0x000000170d007c0c */ /* 0x000fc8000bf21070 */
[----:B------:R-:W0:Y:S01]  /*26b0*/  LDCU.64 UR8, c[0x0][0x3d0] ;  /* 0x00007a00ff0877ac */ /* 0x000e220008000a00 */
[----:B------:R-:W-:Y:S01]  /*26c0*/  LOP3.LUT R19, R18, 0x1f, RZ, 0xc0, !PT ;  /* 0x0000001f12137812 */ /* 0x000fe200078ec0ff */
[----:B------:R-:W-:Y:S04]  /*26d0*/  BSSY.RECONVERGENT B0, `(.L_x_24226) ;  /* 0x0000070000007945 */ /* 0x000fe80003800200 */
[----:B------:R-:W-:-:S05]  /*26e0*/  IMAD R22, R19, 0x4, R12 ;  /* 0x0000000413167824 */ /* 0x000fca00078e020c */
[----:B------:R1:W-:Y:S01]  /*26f0*/  STS [R22], R5 ;  /* 0x0000000516007388 */ /* 0x0003e20000000800 */
[----:B0-----:R-:W-:Y:S02]  /*2700*/  IADD3 R18, P0, PT, R0, UR8, RZ ;  /* 0x0000000800127c10 */ /* 0x001fe4000ff1e0ff */
[----:B------:R-:W-:Y:S01]  /*2710*/  LOP3.LUT R0, R16, 0x1f, RZ, 0xc0, !PT ;  /* 0x0000001f10007812 */ /* 0x000fe200078ec0ff */
        /* <DEDUP_REMOVED lines=8> */
[----:B-1----:R-:W-:Y:S01]  /*27a0*/  MOV R17, UR23 ;  /* 0x0000001700117c02 */ /* 0x002fe20008000f00 */
[----:B------:R-:W-:Y:S02]  /*27b0*/  IMAD.MOV.U32 R5, RZ, RZ, R18 ;  /* 0x000000ffff057224 */ /* 0x000fe400078e0012 */
[----:B------:R-:W-:Y:S01]  /*27c0*/  IMAD.MOV.U32 R2, RZ, RZ, RZ ;  /* 0x000000ffff027224 */ /* 0x000fe200078e00ff */
[----:B------:R-:W-:-:S04]  /*27d0*/  LOP3.LUT R17, R17, 0x3, RZ, 0xc0, !PT ;  /* 0x0000000311117812 */ /* 0x000fc800078ec0ff */
[----:B------:R-:W-:-:S03]  /*27e0*/  ISETP.NE.AND P0, PT, R17, RZ, PT ;  /* 0x000000ff1100720c */ /* 0x000fc60003f05270 */
[----:B------:R-:W-:Y:S10]  /*27f0*/  @!P1 BRA `(.L_x_24229) ;  /* 0x0000000000e49947 */ /* 0x000ff40003800000 */
[----:B------:R-:W0:Y:S01]  /*2800*/  S2R R7, SR_CgaCtaId ;  /* 0x0000000000077919 */ /* 0x000e220000008800 */
[----:B------:R-:W-:Y:S01]  /*2810*/  MOV R2, 0x400 ;  /* 0x0000040000027802 */ /* 0x000fe20000000f00 */
[----:B------:R-:W-:-:S04]  /*2820*/  IMAD R9, R0, 0x84, RZ ;  /* 0x0000008400097824 */ /* 0x000fc800078e02ff */
[----:B------:R-:W-:Y:S01]  /*2830*/  VIADD R4, R2, 0x20 ;  /* 0x0000002002047836 */ /* 0x000fe20000000000 */
[----:B------:R-:W-:Y:S01]  /*2840*/  IADD3 R2, PT, PT, R10, -R17, RZ ;  /* 0x800000110a027210 */ /* 0x000fe20007ffe0ff */
[----:B------:R-:W-:-:S04]  /*2850*/  IMAD R18, R14, 0x10, R9 ;  /* 0x000000100e127824 */ /* 0x000fc800078e0209 */
[----:B------:R-:W-:Y:S01]  /*2860*/  IMAD.MOV R19, RZ, RZ, -R2 ;  /* 0x000000ffff137224 */ /* 0x000fe200078e0a02 */
[----:B0-----:R-:W-:-:S04]  /*2870*/  LEA R7, R7, R4, 0x18 ;  /* 0x0000000407077211 */ /* 0x001fc800078ec0ff */
[----:B------:R-:W-:-:S07]  /*2880*/  IADD3 R18, PT, PT, R18, 0x8, R7 ;  /* 0x0000000812127810 */ /* 0x000fce0007ffe007 */
.L_x_24230:
        /* <DEDUP_REMOVED lines=32> */
[----:B------:R-:W-:-:S04]  /*2a90*/  VIADD R15, R15, 0x1f ;  /* 0x0000001f0f0f7836 */ /* 0x000fc80000000000 */
        /* <DEDUP_REMOVED lines=15> */
.L_x_24229:
[----:B------:R-:W-:Y:S05]  /*2b90*/  BSYNC.RECONVERGENT B1 ;  /* 0x0000000000017941 */ /* 0x000fea0003800200 */
.L_x_24228:
        /* <DEDUP_REMOVED lines=35> */
.L_x_24227:
[----:B------:R-:W-:Y:S05]  /*2dd0*/  BSYNC.RECONVERGENT B0 ;  /* 0x0000000000007941 */ /* 0x000fea0003800200 */
.L_x_24226:
        /* <DEDUP_REMOVED lines=8> */
[----:B-1----:R-:W1:Y:S01]  /*2e60*/  @!P0 S2R R6, SR_CgaCtaId ;  /* 0x0000000000068919 */ /* 0x002e620000008800 */
[----:B--2---:R-:W-:Y:S02]  /*2e70*/  FMNMX R2, R3, R2, !PT ;  /* 0x0000000203027209 */ /* 0x004fe40007800000 */
[----:B------:R-:W-:-:S03]  /*2e80*/  @!P0 MOV R3, 0x400 ;  /* 0x0000040000038802 */ /* 0x000fc60000000f00 */
        /* <DEDUP_REMOVED lines=28> */
.L_x_24239:
[----:B------:R-:W-:Y:S02]  /*3050*/  ISETP.NE.AND P0, PT, R16, RZ, PT ;  /* 0x000000ff1000720c */ /* 0x000fe40003f05270 */
[----:B-1----:R-:W-:-:S11]  /*3060*/  FMNMX R5, R2, R5, !PT ;  /* 0x0000000502057209 */ /* 0x002fd60007800000 */
[----:B------:R-:W-:Y:S05]  /*3070*/  @P0 BRA `(.L_x_24232) ;  /* 0x0000000000080947 */ /* 0x000fea0003800000 */
[----:B0-----:R-:W0:Y:S02]  /*3080*/  LDC.64 R2, c[0x0][0x3a8] ;  /* 0x0000ea00ff027b82 */ /* 0x001e240000000a00 */
[----:B0-----:R1:W-:Y:S02]  /*3090*/  REDG.E.MAX.S32.STRONG.GPU desc[UR24][R2.64], R5 ;  /* 0x000000050200798e */ /* 0x0013e4000d12e318 */
.L_x_24232:
[----:B------:R-:W-:Y:S05]  /*30a0*/  BSYNC B0 ;  /* 0x0000000000007941 */ /* 0x000fea0003800000 */
.L_x_24231:
        /* <DEDUP_REMOVED lines=11> */
[----:B------:R-:W-:Y:S05]  /*3160*/  CALL.REL.NOINC `($__internal_579_$__cuda_sm20_rcp_rn_f32_slowpath) ;  /* 0x0000000400987944 */ /* 0x000fea0003c00000 */
[----:B------:R-:W-:Y:S05]  /*3170*/  BRA `(.L_x_24235) ;  /* 0x0000000000147947 */ /* 0x000fea0003800000 */
.L_x_24234:
[----:B01----:R-:W0:Y:S01]  /*3180*/  MUFU.RCP R5, UR7 ;  /* 0x0000000700057d08 */ /* 0x003e220008001000 */
[----:B------:R-:W-:-:S04]  /*3190*/  IMAD.U32 R0, RZ, RZ, UR7 ;  /* 0x00000007ff007e24 */ /* 0x000fc8000f8e00ff */
[----:B0-----:R-:W-:-:S04]  /*31a0*/  FFMA R0, R5, R0, -1 ;  /* 0xbf80000005007423 */ /* 0x001fc80000000000 */
[----:B------:R-:W-:-:S04]  /*31b0*/  FADD.FTZ R0, -R0, -RZ ;  /* 0x800000ff00007221 */ /* 0x000fc80000010100 */
[----:B------:R-:W-:-:S07]  /*31c0*/  FFMA R5, R5, R0, R5 ;  /* 0x0000000005057223 */ /* 0x000fce0000000005 */
.L_x_24235:
[----:B------:R-:W0:Y:S02]  /*31d0*/  LDC.64 R2, c[0x0][0x3b0] ;  /* 0x0000ec00ff027b82 */ /* 0x000e240000000a00 */
[----:B0-----:R-:W-:Y:S01]  /*31e0*/  STG.E desc[UR24][R2.64], R5 ;  /* 0x0000000502007986 */ /* 0x001fe2000c101918 */
[----:B------:R-:W-:Y:S05]  /*31f0*/  EXIT ;  /* 0x000000000000794d */ /* 0x000fea0003800000 */
.L_x_24233:
[----:B------:R-:W-:Y:S02]  /*3200*/  HFMA2 R7, -RZ, RZ, 0, 2.384185791015625e-07 ;  /* 0x00000004ff077431 */ /* 0x000fe400000001ff */
[----:B------:R-:W-:Y:S02]  /*3210*/  IMAD.MOV.U32 R9, RZ, RZ, 0x1f ;  /* 0x0000001fff097424 */ /* 0x000fe400078e00ff */
[----:B------:R-:W-:-:S07]  /*3220*/  IMAD.MOV.U32 R4, RZ, RZ, -0x1 ;  /* 0xffffffffff047424 */ /* 0x000fce00078e00ff */
[----:B01----:R-:W-:Y:S05]  /*3230*/  WARPSYNC.COLLECTIVE R4, `(.L_x_24236) ;  /* 0x0000000004087348 */ /* 0x003fea0003c00000 */
[----:B-1----:R1:W2:Y:S02]  /*3240*/  SHFL.DOWN P0, R5, R0, R7, R9 ;  /* 0x0800000700057389 */ /* 0x0022a40000000009 */
[----:B012---:R-:W-:Y:S05]  /*3250*/  ENDCOLLECTIVE ;  /* 0x000000000000791b */ /* 0x007fea0003800000 */
.L_x_24236:
[----:B------:R-:W-:Y:S02]  /*3260*/  IMAD.MOV.U32 R7, RZ, RZ, 0x2 ;  /* 0x00000002ff077424 */ /* 0x000fe400078e00ff */
[----:B------:R-:W-:-:S05]  /*3270*/  IMAD.MOV.U32 R3, RZ, RZ, R5 ;  /* 0x000000ffff037224 */ /* 0x000fca00078e0005 */
[----:B------:R-:W-:-:S04]  /*3280*/  FMNMX R3, R3, R0, !PT ;  /* 0x0000000003037209 */ /* 0x000fc80007800000 */
[----:B------:R-:W-:-:S07]  /*3290*/  MOV R0, R3 ;  /* 0x0000000300007202 */ /* 0x000fce0000000f00 */
[----:B------:R-:W-:Y:S05]  /*32a0*/  WARPSYNC.COLLECTIVE R4, `(.L_x_24237) ;  /* 0x0000000004087348 */ /* 0x000fea0003c00000 */
[----:B------:R0:W1:Y:S02]  /*32b0*/  SHFL.DOWN P0, R5, R0, R7, R9 ;  /* 0x0800000700057389 */ /* 0x0000640000000009 */
[----:B01----:R-:W-:Y:S05]  /*32c0*/  ENDCOLLECTIVE ;  /* 0x000000000000791b */ /* 0x003fea0003800000 */
.L_x_24237:
[----:B------:R-:W-:Y:S02]  /*32d0*/  HFMA2 R7, -RZ, RZ, 0, 5.9604644775390625e-08 ;  /* 0x00000001ff077431 */ /* 0x000fe400000001ff */
[----:B------:R-:W-:-:S05]  /*32e0*/  IMAD.MOV.U32 R2, RZ, RZ, R5 ;  /* 0x000000ffff027224 */ /* 0x000fca00078e0005 */
[----:B------:R-:W-:-:S05]  /*32f0*/  FMNMX R2, R3, R2, !PT ;  /* 0x0000000203027209 */ /* 0x000fca0007800000 */
[----:B------:R-:W-:-:S07]  /*3300*/  IMAD.MOV.U32 R0, RZ, RZ, R2 ;  /* 0x000000ffff007224 */ /* 0x000fce00078e0002 */
[----:B------:R-:W-:Y:S05]  /*3310*/  WARPSYNC.COLLECTIVE R4, `(.L_x_24238) ;  /* 0x0000000004087348 */ /* 0x000fea0003c00000 */
[----:B------:R0:W1:Y:S02]  /*3320*/  SHFL.DOWN P0, R5, R0, R7, R9 ;  /* 0x0800000700057389 */ /* 0x0000640000000009 */
[----:B01----:R-:W-:Y:S05]  /*3330*/  ENDCOLLECTIVE ;  /* 0x000000000000791b */ /* 0x003fea0003800000 */
.L_x_24238:
[----:B------:R-:W-:Y:S05]  /*3340*/  BRA `(.L_x_24239) ;  /* 0xfffffffc00407947 */ /* 0x000fea000383ffff */
        .weak           $__internal_578_$__cuda_sm20_div_u64
        .type           $__internal_578_$__cuda_sm20_div_u64,@function
        .size           $__internal_578_$__cuda_sm20_div_u64,($__internal_579_$__cuda_sm20_rcp_rn_f32_slowpath - $__internal_578_$__cuda_sm20_div_u64)
$__internal_578_$__cuda_sm20_div_u64:
        /* <DEDUP_REMOVED lines=71> */
[----:B------:R-:W-:Y:S11]  /*37c0*/  RET.REL.NODEC R4 `(_ZN18transformer_engine6detail38cast_transpose_fused_kernel_notalignedILb0ELb1ELb0EfNS_16CTDBiasDActParamI13__nv_bfloat16S3_ffEELi2ELi1ENS_5EmptyEXadL_ZNS_5dgeluIffEET_T0_RKS5_EEEEvT3_mmm) ;  /* 0xffffffc8040c7950 */ /* 0x000ff60003c3ffff */
        .weak           $__internal_579_$__cuda_sm20_rcp_rn_f32_slowpath
        .type           $__internal_579_$__cuda_sm20_rcp_rn_f32_slowpath,@function
        .size           $__internal_579_$__cuda_sm20_rcp_rn_f32_slowpath,(.L_x_29880 - $__internal_579_$__cuda_sm20_rcp_rn_f32_slowpath)
$__internal_579_$__cuda_sm20_rcp_rn_f32_slowpath:
        /* <DEDUP_REMOVED lines=15> */
.L_x_24240:
        /* <DEDUP_REMOVED lines=29> */
[----:B------:R-:W-:-:S05]  /*3a90*/  @!P0 VIADD R3, R3, 0x1 ;  /* 0x0000000103038836 */ /* 0x000fca0000000000 */
[----:B------:R-:W-:-:S04]  /*3aa0*/  @!P1 SHF.L.U32 R3, R3, 0x1, RZ ;  /* 0x0000000103039819 */ /* 0x000fc800000006ff */
[----:B------:R-:W-:Y:S01]  /*3ab0*/  LOP3.LUT R3, R3, 0x80000000, R0, 0xf8, !PT ;  /* 0x8000000003037812 */ /* 0x000fe200078ef800 */
[----:B------:R-:W-:Y:S06]  /*3ac0*/  BRA `(.L_x_24241) ;  /* 0x0000000000047947 */ /* 0x000fec0003800000 */
.L_x_24242:
[----:B------:R0:W1:Y:S02]  /*3ad0*/  MUFU.RCP R3, R0 ;  /* 0x0000000000037308 */ /* 0x0000640000001000 */
.L_x_24241:
[----:B-1-3--:R-:W-:Y:S02]  /*3ae0*/  IMAD.MOV.U32 R5, RZ, RZ, R3 ;  /* 0x000000ffff057224 */ /* 0x00afe400078e0003 */
[----:B------:R-:W-:-:S04]  /*3af0*/  IMAD.MOV.U32 R3, RZ, RZ, 0x0 ;  /* 0x00000000ff037424 */ /* 0x000fc800078e00ff */
[----:B0-2---:R-:W-:Y:S05]  /*3b00*/  RET.REL.NODEC R2 `(_ZN18transformer_engine6detail38cast_transpose_fused_kernel_notalignedILb0ELb1ELb0EfNS_16CTDBiasDActParamI13__nv_bfloat16S3_ffEELi2ELi1ENS_5EmptyEXadL_ZNS_5dgeluIffEET_T0_RKS5_EEEEvT3_mmm) ;  /* 0xffffffc4023c7950 */ /* 0x005fea0003c3ffff */
.L_x_24243:
        /* <DEDUP_REMOVED lines=15> */
.L_x_29880:


//--------------------- .text._ZN18transformer_engine6detail38cast_transpose_fused_kernel_notalignedILb0ELb1ELb0EfNS_16CTDBiasDActParamI6__halfS3_13__nv_fp8_e4m3fEELi2ELi4ENS_5EmptyEXadL_ZNS_5dgeluIffEET_T0_RKS6_EEEEvT3_mmm --------------------------
	.section	.text._ZN18transformer_engine6detail38cast_transpose_fused_kernel_notalignedILb0ELb1ELb0EfNS_16CTDBiasDActParamI6__halfS3_13__nv_fp8_e4m3fEELi2ELi4ENS_5EmptyEXadL_ZNS_5dgeluIffEET_T0_RKS6_EEEEvT3_mmm,"ax",@progbits
	.align	128
        .global         _ZN18transformer_engine6detail38cast_transpose_fused_kernel_notalignedILb0ELb1ELb0EfNS_16CTDBiasDActParamI6__halfS3_13__nv_fp8_e4m3fEELi2ELi4ENS_5EmptyEXadL_ZNS_5dgeluIffEET_T0_RKS6_EEEEvT3_mmm
        .type           _ZN18transformer_engine6detail38cast_transpose_fused_kernel_notalignedILb0ELb1ELb0EfNS_16CTDBiasDActParamI6__halfS3_13__nv_fp8_e4m3fEELi2ELi4ENS_5EmptyEXadL_ZNS_5dgeluIffEET_T0_RKS6_EEEEvT3_mmm,@function
        .size           _ZN18transformer_engine6detail38cast_transpose_fused_kernel_notalignedILb0ELb1ELb0EfNS_16CTDBiasDActParamI6__halfS3_13__nv_fp8_e4m3fEELi2ELi4ENS_5EmptyEXadL_ZNS_5dgeluIffEET_T0_RKS6_EEEEvT3_mmm,(.L_x_29882 - _ZN18transformer_engine6detail38cast_transpose_fused_kernel_notalignedILb0ELb1ELb0EfNS_16CTDBiasDActParamI6__halfS3_13__nv_fp8_e4m3fEELi2ELi4ENS_5EmptyEXadL_ZNS_5dgeluIffEET_T0_RKS6_EEEEvT3_mmm)
        .other          _ZN18transformer_engine6detail38cast_transpose_fused_kernel_notalignedILb0ELb1ELb0EfNS_16CTDBiasDActParamI6__halfS3_13__nv_fp8_e4m3fEELi2ELi4ENS_5EmptyEXadL_ZNS_5dgeluIffEET_T0_RKS6_EEEEvT3_mmm,@"STO_CUDA_ENTRY STV_DEFAULT"
_ZN18transformer_engine6detail38cast_transpose_fused_kernel_notalignedILb0ELb1ELb0EfNS_16CTDBiasDActParamI6__halfS3_13__nv_fp8_e4m3fEELi2ELi4ENS_5EmptyEXadL_ZNS_5dgeluIffEET_T0_RKS6_EEEEvT3_mmm:
.text._ZN18transformer_engine6detail38cast_transpose_fused_kernel_notalignedILb0ELb1ELb0EfNS_16CTDBiasDActParamI6__halfS3_13__nv_fp8_e4m3fEELi2ELi4ENS_5EmptyEXadL_ZNS_5dgeluIffEET_T0_RKS6_EEEEvT3_mmm:
        /* <DEDUP_REMOVED lines=43> */
.L_x_24244:
[----:B------:R-:W-:-:S07]  /*02b0*/  MOV R6, 0x2d0 ;  /* 0x000002d000067802 */ /* 0x000fce0000000f00 */
[----:B------:R-:W-:Y:S05]  /*02c0*/  CALL.REL.NOINC `($__internal_580_$__cuda_sm20_div_u64) ;  /* 0x0000007800387944 */ /* 0x000fea0003c00000 */
        /* <DEDUP_REMOVED lines=11> */
.L_x_24245:
        /* <DEDUP_REMOVED lines=42> */
[----:B------:R-:W-:Y:S01]  /*0620*/  @!P0 MOV R18, RZ ;  /* 0x000000ff00128202 */ /* 0x000fe20000000f00 */
[----:B------:R-:W-:Y:S01]  /*0630*/  USHF.L.U64.HI UR10, UR18, 0x1, UR16 ;  /* 0x00000001120a7899 */ /* 0x000fe20008010210 */
[----:B------:R-:W-:Y:S02]  /*0640*/  @P0 IADD3.X R8, PT, PT, R7, UR30, RZ, P1, !PT ;  /* 0x0000001e07080c10 */ /* 0x000fe40008ffe4ff */
[C---:B------:R-:W-:Y:S01]  /*0650*/  @P0 SHF.L.U32 R10, R9.reuse, 0x2, RZ ;  /* 0x00000002090a0819 */ /* 0x040fe200000006ff */
[----:B------:R-:W-:Y:S01]  /*0660*/  UIADD3.X UR24, UPT, UPT, UR10, UR11, URZ, UP0, !UPT ;  /* 0x0000000b0a187290 */ /* 0x000fe200087fe4ff */
[----:B------:R-:W-:Y:S02]  /*0670*/  @P0 SHF.L.U64.HI R9, R9, 0x2, R8 ;  /* 0x0000000209090819 */ /* 0x000fe40000010208 */
[----:B------:R-:W-:-:S04]  /*0680*/  @P0 IADD3 R14, P1, PT, R10, UR20, RZ ;  /* 0x000000140a0e0c10 */ /* 0x000fc8000ff3e0ff */
[----:B------:R-:W-:Y:S01]  /*0690*/  @P0 IADD3.X R15, PT, PT, R9, UR24, RZ, P1, !PT ;  /* 0x00000018090f0c10 */ /* 0x000fe20008ffe4ff */
[----:B------:R-:W-:-:S04]  /*06a0*/  VOTEU.ANY UP0, P0 ;  /* 0x0000000000ff7886 */ /* 0x000fc80000000100 */
[----:B--2---:R0:W2:Y:S01]  /*06b0*/  @P0 LDG.E R18, desc[UR26][R14.64] ;  /* 0x0000001a0e120981 */ /* 0x0040a2000c1e1900 */
[----:B------:R-:W-:Y:S01]  /*06c0*/  @UP0 ULOP3.LUT UR11, UR22, 0xfffffffe, URZ, 0xc0, !UPT ;  /* 0xfffffffe160b0892 */ /* 0x000fe2000f8ec0ff */
[----:B------:R-:W-:Y:S01]  /*06d0*/  @!P0 MOV R22, RZ ;  /* 0x000000ff00168202 */ /* 0x000fe20000000f00 */
[----:B------:R-:W-:-:S04]  /*06e0*/  @UP0 ULOP3.LUT UR19, UR23, 0x3fffffff, URZ, 0xc0, !UPT ;  /* 0x3fffffff17130892 */ /* 0x000fc8000f8ec0ff */
[----:B------:R-:W-:-:S04]  /*06f0*/  @P0 IADD3 R8, P1, PT, R6, UR11, RZ ;  /* 0x0000000b06080c10 */ /* 0x000fc8000ff3e0ff */
[----:B------:R-:W-:Y:S02]  /*0700*/  @P0 IADD3.X R11, PT, PT, R7, UR19, RZ, P1, !PT ;  /* 0x00000013070b0c10 */ /* 0x000fe40008ffe4ff */
[C---:B------:R-:W-:Y:S02]  /*0710*/  @P0 SHF.L.U32 R12, R8.reuse, 0x2, RZ ;  /* 0x00000002080c0819 */ /* 0x040fe400000006ff */
[----:B------:R-:W-:Y:S02]  /*0720*/  @P0 SHF.L.U64.HI R8, R8, 0x2, R11 ;  /* 0x0000000208080819 */ /* 0x000fe4000001020b */
[----:B------:R-:W-:-:S04]  /*0730*/  @P0 IADD3 R26, P1, PT, R12, UR20, RZ ;  /* 0x000000140c1a0c10 */ /* 0x000fc8000ff3e0ff */
[----:B------:R-:W-:-:S05]  /*0740*/  @P0 IADD3.X R27, PT, PT, R8, UR24, RZ, P1, !PT ;  /* 0x00000018081b0c10 */ /* 0x000fca0008ffe4ff */
[----:B------:R-:W3:Y:S01]  /*0750*/  @P0 LDG.E R22, desc[UR26][R26.64] ;  /* 0x0000001a1a160981 */ /* 0x000ee2000c1e1900 */
[C---:B0-----:R-:W-:Y:S02]  /*0760*/  @P0 SHF.L.U32 R14, R6.reuse, 0x2, RZ ;  /* 0x00000002060e0819 */ /* 0x041fe400000006ff */
[----:B------:R-:W-:Y:S02]  /*0770*/  @P0 SHF.L.U64.HI R15, R6, 0x2, R7 ;  /* 0x00000002060f0819 */ /* 0x000fe40000010207 */
[----:B------:R-:W-:-:S04]  /*0780*/  @P0 IADD3 R24, P1, PT, R14, UR20, RZ ;  /* 0x000000140e180c10 */ /* 0x000fc8000ff3e0ff */
[----:B------:R-:W-:-:S05]  /*0790*/  @P0 IADD3.X R25, PT, PT, R15, UR24, RZ, P1, !PT ;  /* 0x000000180f190c10 */ /* 0x000fca0008ffe4ff */
[----:B------:R-:W4:Y:S01]  /*07a0*/  @P0 LDG.E R17, desc[UR26][R24.64] ;  /* 0x0000001a18110981 */ /* 0x000f22000c1e1900 */
[----:B------:R-:W-:Y:S01]  /*07b0*/  MOV R11, UR29 ;  /* 0x0000001d000b7c02 */ /* 0x000fe20008000f00 */
[----:B------:R-:W-:Y:S01]  /*07c0*/  @UP0 UIMAD UR11, UR30, 0x3, URZ ;  /* 0x000000031e0b08a4 */ /* 0x000fe2000f8e02ff */
[----:B------:R-:W-:-:S03]  /*07d0*/  @!P0 MOV R36, RZ ;  /* 0x000000ff00248202 */ /* 0x000fc60000000f00 */
[----:B------:R-:W-:-:S05]  /*07e0*/  @P0 IMAD.WIDE.U32 R6, R11, 0x3, R6 ;  /* 0x000000030b060825 */ /* 0x000fca00078e0006 */
[----:B------:R-:W-:Y:S02]  /*07f0*/  @P0 IADD3 R11, PT, PT, R7, UR11, RZ ;  /* 0x0000000b070b0c10 */ /* 0x000fe4000fffe0ff */
[C---:B------:R-:W-:Y:S02]  /*0800*/  @P0 SHF.L.U32 R13, R6.reuse, 0x2, RZ ;  /* 0x00000002060d0819 */ /* 0x040fe400000006ff */
[----:B------:R-:W-:Y:S02]  /*0810*/  @P0 SHF.L.U64.HI R11, R6, 0x2, R11 ;  /* 0x00000002060b0819 */ /* 0x000fe4000001020b */
[----:B------:R-:W-:-:S04]  /*0820*/  @P0 IADD3 R6, P1, PT, R13, UR20, RZ ;  /* 0x000000140d060c10 */ /* 0x000fc8000ff3e0ff */
[----:B------:R-:W-:-:S05]  /*0830*/  @P0 IADD3.X R7, PT, PT, R11, UR24, RZ, P1, !PT ;  /* 0x000000180b070c10 */ /* 0x000fca0008ffe4ff */
[----:B------:R0:W4:Y:S01]  /*0840*/  @P0 LDG.E R36, desc[UR26][R6.64] ;  /* 0x0000001a06240981 */ /* 0x000122000c1e1900 */
[----:B------:R-:W-:-:S04]  /*0850*/  UIADD3 UR17, UP0, UPT, UR17, UR8, URZ ;  /* 0x0000000811117290 */ /* 0x000fc8000ff1e0ff */
[----:B------:R-:W-:Y:S02]  /*0860*/  UIADD3.X UR19, UPT, UPT, UR10, UR9, URZ, UP0, !UPT ;  /* 0x000000090a137290 */ /* 0x000fe400087fe4ff */
[----:B0-----:R-:W-:-:S04]  /*0870*/  @P0 IADD3 R6, P1, PT, R10, UR17, RZ ;  /* 0x000000110a060c10 */ /* 0x001fc8000ff3e0ff */
[----:B------:R-:W-:Y:S02]  /*0880*/  @P0 IADD3.X R7, PT, PT, R9, UR19, RZ, P1, !PT ;  /* 0x0000001309070c10 */ /* 0x000fe40008ffe4ff */
[----:B------:R-:W-:Y:S02]  /*0890*/  @P0 IADD3 R12, P1, PT, R12, UR17, RZ ;  /* 0x000000110c0c0c10 */ /* 0x000fe4000ff3e0ff */
[----:B------:R-:W-:Y:S02]  /*08a0*/  @!P0 MOV R29, RZ ;  /* 0x000000ff001d8202 */ /* 0x000fe40000000f00 */
[----:B------:R-:W-:Y:S02]  /*08b0*/  @!P0 MOV R9, RZ ;  /* 0x000000ff00098202 */ /* 0x000fe40000000f00 */
[----:B------:R-:W-:-:S04]  /*08c0*/  @P0 IADD3 R14, P3, PT, R14, UR17, RZ ;  /* 0x000000110e0e0c10 */ /* 0x000fc8000ff7e0ff */
[----:B------:R-:W-:Y:S01]  /*08d0*/  @P0 IADD3.X R15, PT, PT, R15, UR19, RZ, P3, !PT ;  /* 0x000000130f0f0c10 */ /* 0x000fe20009ffe4ff */
        /* <DEDUP_REMOVED lines=8> */
[----:B------:R-:W-:Y:S01]  /*0960*/  FFMA R10, R18, R19, 1 ;  /* 0x3f800000120a7423 */ /* 0x000fe20000000013 */
[----:B------:R-:W-:Y:S02]  /*0970*/  @!P0 MOV R24, RZ ;  /* 0x000000ff00188202 */ /* 0x000fe40000000f00 */
[----:B------:R-:W-:Y:S01]  /*0980*/  FMUL R27, |R25|, 2.8853900432586669922 ;  /* 0x4038aa3b191b7820 */ /* 0x000fe20000400200 */
[----:B------:R-:W-:-:S03]  /*0990*/  FMUL R23, R23, R10 ;  /* 0x0000000a17177220 */ /* 0x000fc60000400000 */
[----:B------:R0:W2:Y:S01]  /*09a0*/  @P0 LDG.E R24, desc[UR26][R6.64] ;  /* 0x0000001a06180981 */ /* 0x0000a2000c1e1900 */
[----:B------:R-:W-:Y:S01]  /*09b0*/  FMUL R21, |R23|, 2.8853900432586669922 ;  /* 0x4038aa3b17157820 */ /* 0x000fe20000400200 */
[----:B------:R-:W1:Y:S01]  /*09c0*/  MUFU.EX2 R27, R27 ;  /* 0x0000001b001b7308 */ /* 0x000e620000000800 */
[----:B---3--:R-:W-:Y:S01]  /*09d0*/  HADD2.F32 R19, -RZ, R22.H0_H0 ;  /* 0x20000016ff137230 */ /* 0x008fe20000004100 */
[----:B------:R-:W-:-:S06]  /*09e0*/  @P0 IADD3 R10, P2, PT, R13, UR17, RZ ;  /* 0x000000110d0a0c10 */ /* 0x000fcc000ff5e0ff */
[----:B------:R-:W3:Y:S01]  /*09f0*/  MUFU.EX2 R21, R21 ;  /* 0x0000001500157308 */ /* 0x000ee20000000800 */
[----:B------:R-:W-:Y:S01]  /*0a00*/  @P0 IADD3.X R13, PT, PT, R8, UR19, RZ, P1, !PT ;  /* 0x00000013080d0c10 */ /* 0x000fe20008ffe4ff */
[C---:B------:R-:W-:Y:S01]  /*0a10*/  FMUL R8, R19.reuse, 0.044714998453855514526 ;  /* 0x3d37271313087820 */ /* 0x040fe20000400000 */
[----:B------:R-:W-:-:S03]  /*0a20*/  FMUL R28, R19, 0.79788458347320556641 ;  /* 0x3f4c422a131c7820 */ /* 0x000fc60000400000 */
[----:B0-----:R-:W-:Y:S01]  /*0a30*/  FFMA R7, R19, R8, 1 ;  /* 0x3f80000013077423 */ /* 0x001fe20000000008 */
[----:B------:R-:W-:Y:S01]  /*0a40*/  @P0 IADD3.X R11, PT, PT, R11, UR19, RZ, P2, !PT ;  /* 0x000000130b0b0c10 */ /* 0x000fe200097fe4ff */
[----:B------:R-:W-:Y:S01]  /*0a50*/  FMUL R32, R25, R25 ;  /* 0x0000001919207220 */ /* 0x000fe20000400000 */
[----:B-1----:R-:W-:Y:S01]  /*0a60*/  FADD R27, R27, 1 ;  /* 0x3f8000001b1b7421 */ /* 0x002fe20000000000 */
[----:B------:R-:W-:Y:S01]  /*0a70*/  FMUL R28, R28, R7 ;  /* 0x000000071c1c7220 */ /* 0x000fe20000400000 */
[----:B------:R-:W-:Y:S01]  /*0a80*/  MOV R7, 0x3c80f082 ;  /* 0x3c80f08200077802 */ /* 0x000fe20000000f00 */
[----:B------:R0:W2:Y:S01]  /*0a90*/  @P0 LDG.E R29, desc[UR26][R10.64] ;  /* 0x0000001a0a1d0981 */ /* 0x0000a2000c1e1900 */
[----:B------:R-:W1:Y:S01]  /*0aa0*/  MUFU.RCP R31, R27 ;  /* 0x0000001b001f7308 */ /* 0x000e620000001000 */
[----:B---3--:R-:W-:Y:S02]  /*0ab0*/  FADD R33, R21, 1 ;  /* 0x3f80000015217421 */ /* 0x008fe40000000000 */
[----:B------:R-:W-:Y:S01]  /*0ac0*/  FFMA R21, R32, R7, -0.052303962409496307373 ;  /* 0xbd563cae20157423 */ /* 0x000fe20000000007 */
[----:B------:R-:W-:Y:S01]  /*0ad0*/  HFMA2 R6, -RZ, RZ, 1.875, 0 ;  /* 0x3f800000ff067431 */ /* 0x000fe200000001ff */
[----:B------:R-:W-:Y:S01]  /*0ae0*/  @!P0 MOV R17, RZ ;  /* 0x000000ff00118202 */ /* 0x000fe20000000f00 */
[----:B------:R3:W2:Y:S01]  /*0af0*/  @P0 LDG.E R9, desc[UR26][R12.64] ;  /* 0x0000001a0c090981 */ /* 0x0006a2000c1e1900 */
[----:B0-----:R-:W-:Y:S01]  /*0b00*/  FMUL R10, |R28|, 2.8853900432586669922 ;  /* 0x4038aa3b1c0a7820 */ /* 0x001fe20000400200 */
[----:B------:R-:W0:Y:S01]  /*0b10*/  MUFU.RCP R27, R33 ;  /* 0x00000021001b7308 */ /* 0x000e220000001000 */
[----:B------:R-:W-:Y:S01]  /*0b20*/  FFMA R11, R32, R21, 0.1331529766321182251 ;  /* 0x3e085941200b7423 */ /* 0x000fe20000000015 */
[----:B----4-:R-:W-:-:S03]  /*0b30*/  HADD2.F32 R21, -RZ, R17.H0_H0 ;  /* 0x20000011ff157230 */ /* 0x010fc60000004100 */
[----:B------:R-:W-:-:S03]  /*0b40*/  FFMA R8, R32, R11, -0.33332768082618713379 ;  /* 0xbeaaa9ed20087423 */ /* 0x000fc6000000000b */
[----:B------:R-:W4:Y:S01]  /*0b50*/  MUFU.EX2 R10, R10 ;  /* 0x0000000a000a7308 */ /* 0x000f220000000800 */
[----:B------:R-:W-:Y:S01]  /*0b60*/  FFMA R32, R32, R8, RZ ;  /* 0x0000000820207223 */ /* 0x000fe200000000ff */
[----:B------:R-:W-:Y:S01]  /*0b70*/  FMUL R8, R23, R23 ;  /* 0x0000001717087220 */ /* 0x000fe20000400000 */
[--C-:B-1----:R-:W-:Y:S01]  /*0b80*/  FFMA R31, R31, -2, R6.reuse ;  /* 0xc00000001f1f7823 */ /* 0x102fe20000000006 */
[----:B---3--:R-:W-:Y:S01]  /*0b90*/  FMUL R12, R21, 0.044714998453855514526 ;  /* 0x3d372713150c7820 */ /* 0x008fe20000400000 */
[C---:B------:R-:W-:Y:S01]  /*0ba0*/  FSETP.GE.AND P1, PT, |R25|.reuse, 9.010913848876953125, PT ;  /* 0x41102cb41900780b */ /* 0x040fe20003f26200 */
[C---:B------:R-:W-:Y:S01]  /*0bb0*/  FFMA R11, R8.reuse, R7, -0.052303962409496307373 ;  /* 0xbd563cae080b7423 */ /* 0x040fe20000000007 */
[----:B------:R-:W-:Y:S01]  /*0bc0*/  FSETP.GE.AND P2, PT, |R25|, 0.60000002384185791016, PT ;  /* 0x3f19999a1900780b */ /* 0x000fe20003f46200 */
[C---:B------:R-:W-:Y:S01]  /*0bd0*/  FFMA R12, R21.reuse, R12, 1 ;  /* 0x3f800000150c7423 */ /* 0x040fe2000000000c */
[----:B------:R-:W-:Y:S01]  /*0be0*/  FMUL R13, R21, 0.79788458347320556641 ;  /* 0x3f4c422a150d7820 */ /* 0x000fe20000400000 */
[----:B------:R-:W-:Y:S01]  /*0bf0*/  FSEL R30, R31, 1, !P1 ;  /* 0x3f8000001f1e7808 */ /* 0x000fe20004800000 */
[----:B0-----:R-:W-:Y:S01]  /*0c00*/  FFMA R27, R27, -2, R6 ;  /* 0xc00000001b1b7823 */ /* 0x001fe20000000006 */
[----:B------:R-:W-:Y:S01]  /*0c10*/  FSETP.GE.AND P1, PT, |R23|, 9.010913848876953125, PT ;  /* 0x41102cb41700780b */ /* 0x000fe20003f26200 */
[----:B------:R-:W-:Y:S01]  /*0c20*/  FFMA R11, R8, R11, 0.1331529766321182251 ;  /* 0x3e085941080b7423 */ /* 0x000fe2000000000b */
[----:B------:R-:W-:Y:S01]  /*0c30*/  FMUL R13, R13, R12 ;  /* 0x0000000c0d0d7220 */ /* 0x000fe20000400000 */
[----:B----4-:R-:W-:Y:S01]  /*0c40*/  FADD R31, R10, 1 ;  /* 0x3f8000000a1f7421 */ /* 0x010fe20000000000 */
[----:B------:R-:W-:Y:S01]  /*0c50*/  FSEL R10, R27, 1, !P1 ;  /* 0x3f8000001b0a7808 */ /* 0x000fe20004800000 */
[----:B------:R-:W-:Y:S01]  /*0c60*/  FFMA R27, R8, R11, -0.33332768082618713379 ;  /* 0xbeaaa9ed081b7423 */ /* 0x000fe2000000000b */
[----:B------:R-:W-:Y:S01]  /*0c70*/  FMUL R12, |R13|, 2.8853900432586669922 ;  /* 0x4038aa3b0d0c7820 */ /* 0x000fe20000400200 */
[----:B------:R-:W0:Y:S01]  /*0c80*/  MUFU.RCP R11, R31 ;  /* 0x0000001f000b7308 */ /* 0x000e220000001000 */
[--C-:B------:R-:W-:Y:S01]  /*0c90*/  LOP3.LUT R30, R30, 0x80000000, R25.reuse, 0xb8, !PT ;  /* 0x800000001e1e7812 */ /* 0x100fe200078eb819 */
[----:B------:R-:W-:Y:S01]  /*0ca0*/  @!P2 FFMA R30, R25, R32, R25 ;  /* 0x00000020191ea223 */ /* 0x000fe20000000019 */
[----:B------:R-:W-:-:S05]  /*0cb0*/  FSETP.GE.AND P2, PT, |R23|, 0.60000002384185791016, PT ;  /* 0x3f19999a1700780b */ /* 0x000fca0003f46200 */
[----:B------:R-:W1:Y:S01]  /*0cc0*/  MUFU.EX2 R12, R12 ;  /* 0x0000000c000c7308 */ /* 0x000e620000000800 */
[----:B------:R-:W-:Y:S01]  /*0cd0*/  LOP3.LUT R25, R10, 0x80000000, R23, 0xb8, !PT ;  /* 0x800000000a197812 */ /* 0x000fe200078eb817 */
[----:B------:R-:W-:Y:S01]  /*0ce0*/  FFMA R10, R8, R27, RZ ;  /* 0x0000001b080a7223 */ /* 0x000fe200000000ff */
[C---:B------:R-:W-:Y:S01]  /*0cf0*/  FMUL R8, R28.reuse, R28 ;  /* 0x0000001c1c087220 */ /* 0x040fe20000400000 */
[----:B------:R-:W-:-:S04]  /*0d00*/  FSETP.GE.AND P1, PT, |R28|, 9.010913848876953125, PT ;  /* 0x41102cb41c00780b */ /* 0x000fc80003f26200 */
[----:B------:R-:W-:Y:S01]  /*0d10*/  @!P2 FFMA R25, R23, R10, R23 ;  /* 0x0000000a1719a223 */ /* 0x000fe20000000017 */
[----:B------:R-:W-:Y:S01]  /*0d20*/  FFMA R23, R8, R7, -0.052303962409496307373 ;  /* 0xbd563cae08177423 */ /* 0x000fe20000000007 */
[----:B0-----:R-:W-:Y:S01]  /*0d30*/  FFMA R11, R11, -2, R6 ;  /* 0xc00000000b0b7823 */ /* 0x001fe20000000006 */
[----:B------:R-:W-:Y:S02]  /*0d40*/  FSETP.GE.AND P2, PT, |R28|, 0.60000002384185791016, PT ;  /* 0x3f19999a1c00780b */ /* 0x000fe40003f46200 */
[----:B------:R-:W-:Y:S02]  /*0d50*/  FFMA R23, R8, R23, 0.1331529766321182251 ;  /* 0x3e08594108177423 */ /* 0x000fe40000000017 */
[----:B------:R-:W-:Y:S01]  /*0d60*/  FSEL R27, R11, 1, !P1 ;  /* 0x3f8000000b1b7808 */ /* 0x000fe20004800000 */
[----:B------:R-:W-:Y:S02]  /*0d70*/  HADD2.F32 R10, -RZ, R22.H1_H1 ;  /* 0x30000016ff0a7230 */ /* 0x000fe40000004100 */
[----:B-1----:R-:W-:Y:S01]  /*0d80*/  FADD R11, R12, 1 ;  /* 0x3f8000000c0b7421 */ /* 0x002fe20000000000 */
[----:B------:R-:W-:-:S02]  /*0d90*/  FFMA R23, R8, R23, -0.33332768082618713379 ;  /* 0xbeaaa9ed08177423 */ /* 0x000fc40000000017 */
[----:B------:R-:W-:Y:S02]  /*0da0*/  FMUL R31, R10, 0.044714998453855514526 ;  /* 0x3d3727130a1f7820 */ /* 0x000fe40000400000 */
[----:B------:R-:W-:Y:S01]  /*0db0*/  FFMA R23, R8, R23, RZ ;  /* 0x0000001708177223 */ /* 0x000fe200000000ff */
[----:B------:R-:W0:Y:S01]  /*0dc0*/  MUFU.RCP R11, R11 ;  /* 0x0000000b000b7308 */ /* 0x000e220000001000 */
[--C-:B------:R-:W-:Y:S01]  /*0dd0*/  LOP3.LUT R22, R27, 0x80000000, R28.reuse, 0xb8, !PT ;  /* 0x800000001b167812 */ /* 0x100fe200078eb81c */
[C---:B------:R-:W-:Y:S01]  /*0de0*/  FFMA R31, R10.reuse, R31, 1 ;  /* 0x3f8000000a1f7423 */ /* 0x040fe2000000001f */
[----:B------:R-:W-:Y:S01]  /*0df0*/  FMUL R8, R10, 0.79788458347320556641 ;  /* 0x3f4c422a0a087820 */ /* 0x000fe20000400000 */
[----:B------:R-:W-:Y:S01]  /*0e00*/  @!P2 FFMA R22, R28, R23, R28 ;  /* 0x000000171c16a223 */ /* 0x000fe2000000001c */
[----:B------:R-:W-:Y:S02]  /*0e10*/  FMUL R28, R13, R13 ;  /* 0x0000000d0d1c7220 */ /* 0x000fe40000400000 */
[----:B------:R-:W-:-:S02]  /*0e20*/  FMUL R27, R8, R31 ;  /* 0x0000001f081b7220 */ /* 0x000fc40000400000 */
[----:B------:R-:W-:Y:S01]  /*0e30*/  FFMA R31, R28, R7, -0.052303962409496307373 ;  /* 0xbd563cae1c1f7423 */ /* 0x000fe20000000007 */
[----:B------:R-:W-:-:S03]  /*0e40*/  HADD2.F32 R12, -RZ, R17.H1_H1 ;  /* 0x30000011ff0c7230 */ /* 0x000fc60000004100 */
[----:B------:R-:W-:Y:S01]  /*0e50*/  FFMA R31, R28, R31, 0.1331529766321182251 ;  /* 0x3e0859411c1f7423 */ /* 0x000fe2000000001f */
[----:B------:R-:W-:Y:S01]  /*0e60*/  FSETP.GE.AND P1, PT, |R13|, 9.010913848876953125, PT ;  /* 0x41102cb40d00780b */ /* 0x000fe20003f26200 */
[----:B------:R-:W-:Y:S02]  /*0e70*/  FMUL R17, R12, 0.044714998453855514526 ;  /* 0x3d3727130c117820 */ /* 0x000fe40000400000 */
[----:B------:R-:W-:Y:S01]  /*0e80*/  FFMA R8, R28, R31, -0.33332768082618713379 ;  /* 0xbeaaa9ed1c087423 */ /* 0x000fe2000000001f */
[----:B0-----:R-:W-:Y:S01]  /*0e90*/  FFMA R11, R11, -2, R6 ;  /* 0xc00000000b0b7823 */ /* 0x001fe20000000006 */
[C---:B------:R-:W-:Y:S01]  /*0ea0*/  FFMA R32, R12.reuse, R17, 1 ;  /* 0x3f8000000c207423 */ /* 0x040fe20000000011 */
[----:B------:R-:W-:Y:S01]  /*0eb0*/  FMUL R17, R12, 0.79788458347320556641 ;  /* 0x3f4c422a0c117820 */ /* 0x000fe20000400000 */
[----:B------:R-:W-:Y:S02]  /*0ec0*/  FFMA R8, R28, R8, RZ ;  /* 0x000000081c087223 */ /* 0x000fe400000000ff */
[----:B------:R-:W-:-:S04]  /*0ed0*/  FSEL R28, R11, 1, !P1 ;  /* 0x3f8000000b1c7808 */ /* 0x000fc80004800000 */
[----:B------:R-:W-:Y:S01]  /*0ee0*/  LOP3.LUT R11, R28, 0x80000000, R13, 0xb8, !PT ;  /* 0x800000001c0b7812 */ /* 0x000fe200078eb80d */
[----:B------:R-:W-:Y:S02]  /*0ef0*/  FMUL R28, R17, R32 ;  /* 0x00000020111c7220 */ /* 0x000fe40000400000 */
[----:B------:R0:W3:Y:S01]  /*0f00*/  @P0 LDG.E R17, desc[UR26][R14.64] ;  /* 0x0000001a0e110981 */ /* 0x0000e2000c1e1900 */
[----:B------:R-:W-:-:S06]  /*0f10*/  FMUL R23, |R27|, 2.8853900432586669922 ;  /* 0x4038aa3b1b177820 */ /* 0x000fcc0000400200 */
[----:B------:R-:W1:Y:S01]  /*0f20*/  MUFU.EX2 R23, R23 ;  /* 0x0000001700177308 */ /* 0x000e620000000800 */
[----:B------:R-:W-:Y:S01]  /*0f30*/  FSETP.GE.AND P2, PT, |R13|, 0.60000002384185791016, PT ;  /* 0x3f19999a0d00780b */ /* 0x000fe20003f46200 */
[----:B------:R-:W-:-:S06]  /*0f40*/  FMUL R31, |R28|, 2.8853900432586669922 ;  /* 0x4038aa3b1c1f7820 */ /* 0x000fcc0000400200 */
[----:B------:R-:W0:Y:S01]  /*0f50*/  MUFU.EX2 R31, R31 ;  /* 0x0000001f001f7308 */ /* 0x000e220000000800 */
[----:B-1----:R-:W-:-:S07]  /*0f60*/  FADD R33, R23, 1 ;  /* 0x3f80000017217421 */ /* 0x002fce0000000000 */
[----:B------:R-:W1:Y:S01]  /*0f70*/  MUFU.RCP R23, R33 ;  /* 0x0000002100177308 */ /* 0x000e620000001000 */
[----:B------:R-:W-:Y:S01]  /*0f80*/  @!P2 FFMA R11, R13, R8, R13 ;  /* 0x000000080d0ba223 */ /* 0x000fe2000000000d */
[C---:B------:R-:W-:Y:S01]  /*0f90*/  FMUL R13, R27.reuse, R27 ;  /* 0x0000001b1b0d7220 */ /* 0x040fe20000400000 */
[----:B------:R-:W-:-:S03]  /*0fa0*/  FSETP.GE.AND P2, PT, |R27|, 0.60000002384185791016, PT ;  /* 0x3f19999a1b00780b */ /* 0x000fc60003f46200 */
[----:B------:R-:W-:Y:S01]  /*0fb0*/  FFMA R8, R13, R7, -0.052303962409496307373 ;  /* 0xbd563cae0d087423 */ /* 0x000fe20000000007 */
[----:B------:R-:W-:-:S03]  /*0fc0*/  FSETP.GE.AND P1, PT, |R27|, 9.010913848876953125, PT ;  /* 0x41102cb41b00780b */ /* 0x000fc60003f26200 */
[----:B------:R-:W-:Y:S01]  /*0fd0*/  FFMA R8, R13, R8, 0.1331529766321182251 ;  /* 0x3e0859410d087423 */ /* 0x000fe20000000008 */
[----:B0-----:R-:W-:-:S03]  /*0fe0*/  FADD R14, R31, 1 ;  /* 0x3f8000001f0e7421 */ /* 0x001fc60000000000 */
[----:B------:R-:W-:Y:S01]  /*0ff0*/  FFMA R8, R13, R8, -0.33332768082618713379 ;  /* 0xbeaaa9ed0d087423 */ /* 0x000fe20000000008 */
[----:B-1----:R-:W-:-:S03]  /*1000*/  FFMA R23, R23, -2, R6 ;  /* 0xc000000017177823 */ /* 0x002fc60000000006 */
[----:B------:R-:W-:Y:S01]  /*1010*/  FFMA R8, R13, R8, RZ ;  /* 0x000000080d087223 */ /* 0x000fe200000000ff */
[----:B------:R-:W0:Y:S01]  /*1020*/  MUFU.RCP R15, R14 ;  /* 0x0000000e000f7308 */ /* 0x000e220000001000 */
[----:B------:R-:W-:Y:S01]  /*1030*/  FMUL R31, R28, R28 ;  /* 0x0000001c1c1f7220 */ /* 0x000fe20000400000 */
[----:B------:R-:W-:-:S04]  /*1040*/  FSEL R32, R23, 1, !P1 ;  /* 0x3f80000017207808 */ /* 0x000fc80004800000 */
[--C-:B------:R-:W-:Y:S01]  /*1050*/  LOP3.LUT R23, R32, 0x80000000, R27.reuse, 0xb8, !PT ;  /* 0x8000000020177812 */ /* 0x100fe200078eb81b */
[----:B------:R-:W-:Y:S01]  /*1060*/  @!P2 FFMA R23, R27, R8, R27 ;  /* 0x000000081b17a223 */ /* 0x000fe2000000001b */
[----:B------:R-:W-:-:S04]  /*1070*/  FFMA R8, R31, R7, -0.052303962409496307373 ;  /* 0xbd563cae1f087423 */ /* 0x000fc80000000007 */
[----:B------:R-:W-:Y:S01]  /*1080*/  FFMA R8, R31, R8, 0.1331529766321182251 ;  /* 0x3e0859411f087423 */ /* 0x000fe20000000008 */
[----:B------:R-:W-:-:S03]  /*1090*/  HADD2.F32 R13, -RZ, R36.H0_H0 ;  /* 0x20000024ff0d7230 */ /* 0x000fc60000004100 */
[----:B------:R-:W-:Y:S01]  /*10a0*/  FFMA R8, R31, R8, -0.33332768082618713379 ;  /* 0xbeaaa9ed1f087423 */ /* 0x000fe20000000008 */
[----:B0-----:R-:W-:Y:S01]  /*10b0*/  FFMA R15, R15, -2, R6 ;  /* 0xc00000000f0f7823 */ /* 0x001fe20000000006 */
[C---:B------:R-:W-:Y:S02]  /*10c0*/  FSETP.GE.AND P2, PT, |R28|.reuse, 0.60000002384185791016, PT ;  /* 0x3f19999a1c00780b */ /* 0x040fe40003f46200 */
[----:B------:R-:W-:Y:S01]  /*10d0*/  FFMA R31, R31, R8, RZ ;  /* 0x000000081f1f7223 */ /* 0x000fe200000000ff */
[----:B------:R-:W-:Y:S01]  /*10e0*/  FSETP.GE.AND P1, PT, |R28|, 9.010913848876953125, PT ;  /* 0x41102cb41c00780b */ /* 0x000fe20003f26200 */
[----:B------:R-:W-:-:S03]  /*10f0*/  FMUL R8, R13, 0.044714998453855514526 ;  /* 0x3d3727130d087820 */ /* 0x000fc60000400000 */
[----:B------:R-:W-:Y:S01]  /*1100*/  FSEL R15, R15, 1, !P1 ;  /* 0x3f8000000f0f7808 */ /* 0x000fe20004800000 */
[C---:B------:R-:W-:Y:S01]  /*1110*/  FFMA R33, R13.reuse, R8, 1 ;  /* 0x3f8000000d217423 */ /* 0x040fe20000000008 */
[----:B------:R-:W-:Y:S02]  /*1120*/  FMUL R8, R13, 0.79788458347320556641 ;  /* 0x3f4c422a0d087820 */ /* 0x000fe40000400000 */
[--C-:B------:R-:W-:Y:S02]  /*1130*/  LOP3.LUT R27, R15, 0x80000000, R28.reuse, 0xb8, !PT ;  /* 0x800000000f1b7812 */ /* 0x100fe400078eb81c */
[----:B------:R-:W-:Y:S01]  /*1140*/  FMUL R15, R8, R33 ;  /* 0x00000021080f7220 */ /* 0x000fe20000400000 */
[----:B------:R-:W-:-:S03]  /*1150*/  @!P2 FFMA R27, R28, R31, R28 ;  /* 0x0000001f1c1ba223 */ /* 0x000fc6000000001c */
[----:B------:R-:W-:Y:S01]  /*1160*/  FMUL R28, |R15|, 2.8853900432586669922 ;  /* 0x4038aa3b0f1c7820 */ /* 0x000fe20000400200 */
[----:B------:R-:W-:-:S05]  /*1170*/  FMUL R31, R26, 0.10703222453594207764 ;  /* 0x3ddb33b61a1f7820 */ /* 0x000fca0000400000 */
[----:B------:R-:W0:Y:S01]  /*1180*/  MUFU.EX2 R28, R28 ;  /* 0x0000001c001c7308 */ /* 0x000e220000000800 */
[----:B------:R-:W-:Y:S01]  /*1190*/  FFMA R31, R26, R31, 0.79788458347320556641 ;  /* 0x3f4c422a1a1f7423 */ /* 0x000fe2000000001f */
[----:B------:R-:W-:Y:S01]  /*11a0*/  FFMA R8, -R30, R30, 1 ;  /* 0x3f8000001e087423 */ /* 0x000fe2000000011e */
[----:B------:R-:W-:-:S03]  /*11b0*/  FMUL R14, R26, 0.5 ;  /* 0x3f0000001a0e7820 */ /* 0x000fc60000400000 */
[----:B------:R-:W-:-:S04]  /*11c0*/  FMUL R31, R8, R31 ;  /* 0x0000001f081f7220 */ /* 0x000fc80000400000 */
[----:B------:R-:W-:Y:S01]  /*11d0*/  FMUL R14, R14, R31 ;  /* 0x0000001f0e0e7220 */ /* 0x000fe20000400000 */
[----:B0-----:R-:W-:Y:S01]  /*11e0*/  FADD R31, R28, 1 ;  /* 0x3f8000001c1f7421 */ /* 0x001fe20000000000 */
[----:B------:R-:W-:-:S05]  /*11f0*/  FMUL R33, R18, 0.10703222453594207764 ;  /* 0x3ddb33b612217820 */ /* 0x000fca0000400000 */
[----:B------:R-:W0:Y:S01]  /*1200*/  MUFU.RCP R31, R31 ;  /* 0x0000001f001f7308 */ /* 0x000e220000001000 */
[----:B------:R-:W-:Y:S01]  /*1210*/  FFMA R33, R18, R33, 0.79788458347320556641 ;  /* 0x3f4c422a12217423 */ /* 0x000fe20000000021 */
[----:B------:R-:W-:Y:S01]  /*1220*/  FFMA R28, -R25, R25, 1 ;  /* 0x3f800000191c7423 */ /* 0x000fe20000000119 */
[----:B------:R-:W-:-:S03]  /*1230*/  FMUL R26, R15, R15 ;  /* 0x0000000f0f1a7220 */ /* 0x000fc60000400000 */
[----:B------:R-:W-:Y:S01]  /*1240*/  FMUL R28, R28, R33 ;  /* 0x000000211c1c7220 */ /* 0x000fe20000400000 */
[----:B------:R-:W-:Y:S01]  /*1250*/  FFMA R33, R26, R7, -0.052303962409496307373 ;  /* 0xbd563cae1a217423 */ /* 0x000fe20000000007 */
[----:B------:R-:W-:-:S03]  /*1260*/  FSETP.GE.AND P2, PT, |R15|, 0.60000002384185791016, PT ;  /* 0x3f19999a0f00780b */ /* 0x000fc60003f46200 */
[----:B------:R-:W-:Y:S01]  /*1270*/  FFMA R33, R26, R33, 0.1331529766321182251 ;  /* 0x3e0859411a217423 */ /* 0x000fe20000000021 */
[----:B------:R-:W-:-:S03]  /*1280*/  FSETP.GE.AND P1, PT, |R15|, 9.010913848876953125, PT ;  /* 0x41102cb40f00780b */ /* 0x000fc60003f26200 */
[C---:B------:R-:W-:Y:S01]  /*1290*/  FFMA R8, R26.reuse, R33, -0.33332768082618713379 ;  /* 0xbeaaa9ed1a087423 */ /* 0x040fe20000000021 */
[----:B0-----:R-:W-:Y:S01]  /*12a0*/  FFMA R32, R31, -2, R6 ;  /* 0xc00000001f207823 */ /* 0x001fe20000000006 */
[----:B------:R-:W-:Y:S02]  /*12b0*/  HADD2.F32 R36, -RZ, R36.H1_H1 ;  /* 0x30000024ff247230 */ /* 0x000fe40000004100 */
[----:B------:R-:W-:Y:S02]  /*12c0*/  FFMA R8, R26, R8, RZ ;  /* 0x000000081a087223 */ /* 0x000fe400000000ff */
        /* <DEDUP_REMOVED lines=11> */
[----:B0-----:R-:W-:-:S06]  /*1380*/  FADD R33, R8, 1 ;  /* 0x3f80000008217421 */ /* 0x001fcc0000000000 */
[----:B------:R-:W0:Y:S01]  /*1390*/  MUFU.RCP R33, R33 ;  /* 0x0000002100217308 */ /* 0x000e220000001000 */
        /* <DEDUP_REMOVED lines=11> */
[----:B------:R-:W-:Y:S01]  /*1450*/  FADD R31, R30, 1 ;  /* 0x3f8000001e1f7421 */ /* 0x000fe20000000000 */
[----:B------:R-:W-:-:S03]  /*1460*/  IADD3 R8, PT, PT, R4, -0x1, RZ ;  /* 0xffffffff04087810 */ /* 0x000fc60007ffe0ff */
[----:B------:R-:W-:Y:S01]  /*1470*/  FFMA R31, R31, 0.5, R14 ;  /* 0x3f0000001f1f7823 */ /* 0x000fe2000000000e */
[----:B------:R-:W-:Y:S02]  /*1480*/  IADD3 R14, PT, PT, R3, 0x1, RZ ;  /* 0x00000001030e7810 */ /* 0x000fe40007ffe0ff */
[----:B------:R-:W-:Y:S02]  /*1490*/  LOP3.LUT R8, R8, 0x1f, RZ, 0xc0, !PT ;  /* 0x0000001f08087812 */ /* 0x000fe400078ec0ff */
[----:B------:R-:W-:Y:S01]  /*14a0*/  ISETP.GE.U32.AND P1, PT, R14, UR7, PT ;  /* 0x000000070e007c0c */ /* 0x000fe2000bf26070 */
[----:B------:R-:W-:Y:S01]  /*14b0*/  FMUL R14, R19, 0.10703222453594207764 ;  /* 0x3ddb33b6130e7820 */ /* 0x000fe20000400000 */
[----:B------:R-:W-:Y:S02]  /*14c0*/  FADD R30, R25, 1 ;  /* 0x3f800000191e7421 */ /* 0x000fe40000000000 */
[----:B------:R-:W-:Y:S01]  /*14d0*/  ISETP.LT.U32.AND P1, PT, R8, UR14, !P1 ;  /* 0x0000000e08007c0c */ /* 0x000fe2000cf21070 */
[----:B--2---:R-:W-:-:S02]  /*14e0*/  HADD2.F32 R34, -RZ, R24.H0_H0 ;  /* 0x20000018ff227230 */ /* 0x004fc40000004100 */
[C---:B------:R-:W-:Y:S01]  /*14f0*/  FFMA R25, R19.reuse, R14, 0.79788458347320556641 ;  /* 0x3f4c422a13197423 */ /* 0x040fe2000000000e */
[----:B------:R-:W-:Y:S02]  /*1500*/  HADD2.F32 R24, -RZ, R24.H1_H1 ;  /* 0x30000018ff187230 */ /* 0x000fe40000004100 */
[----:B------:R-:W-:Y:S01]  /*1510*/  FFMA R15, R30, 0.5, R15 ;  /* 0x3f0000001e0f7823 */ /* 0x000fe2000000000f */
[----:B------:R-:W-:Y:S01]  /*1520*/  FFMA R14, -R22, R22, 1 ;  /* 0x3f800000160e7423 */ /* 0x000fe20000000116 */
[----:B------:R-:W-:Y:S01]  /*1530*/  FMUL R34, R34, R31 ;  /* 0x0000001f22227220 */ /* 0x000fe20000400000 */
[----:B------:R-:W-:Y:S01]  /*1540*/  FMUL R19, R19, 0.5 ;  /* 0x3f00000013137820 */ /* 0x000fe20000400000 */
[----:B------:R-:W-:Y:S01]  /*1550*/  FMUL R31, R24, R15 ;  /* 0x0000000f181f7220 */ /* 0x000fe20000400000 */
[----:B------:R-:W-:Y:S01]  /*1560*/  FMUL R14, R14, R25 ;  /* 0x000000190e0e7220 */ /* 0x000fe20000400000 */
[----:B------:R-:W-:Y:S01]  /*1570*/  FMUL R15, R10, 0.10703222453594207764 ;  /* 0x3ddb33b60a0f7820 */ /* 0x000fe20000400000 */
[----:B------:R-:W-:-:S02]  /*1580*/  IADD3 R18, P2, PT, R8, R20, RZ ;  /* 0x0000001408127210 */ /* 0x000fc40007f5e0ff */
[----:B------:R-:W-:Y:S01]  /*1590*/  FMUL R24, R19, R14 ;  /* 0x0000000e13187220 */ /* 0x000fe20000400000 */
[----:B------:R-:W-:Y:S01]  /*15a0*/  VOTEU.ANY UP0, P1 ;  /* 0x0000000000ff7886 */ /* 0x000fe20000800100 */
[C---:B------:R-:W-:Y:S01]  /*15b0*/  FFMA R14, R10.reuse, R15, 0.79788458347320556641 ;  /* 0x3f4c422a0a0e7423 */ /* 0x040fe2000000000f */
[----:B------:R-:W-:Y:S01]  /*15c0*/  IADD3.X R19, PT, PT, RZ, R5, RZ, P2, !PT ;  /* 0x00000005ff137210 */ /* 0x000fe200017fe4ff */
[----:B------:R-:W-:Y:S01]  /*15d0*/  FFMA R25, -R23, R23, 1 ;  /* 0x3f80000017197423 */ /* 0x000fe20000000117 */
[----:B------:R-:W-:Y:S01]  /*15e0*/  MOV R15, UR29 ;  /* 0x0000001d000f7c02 */ /* 0x000fe20008000f00 */
[----:B------:R-:W-:Y:S01]  /*15f0*/  @UP0 UIMAD UR8, UR30, 0x5, URZ ;  /* 0x000000051e0808a4 */ /* 0x000fe2000f8e02ff */
[----:B------:R-:W-:Y:S01]  /*1600*/  FMUL R30, R10, 0.5 ;  /* 0x3f0000000a1e7820 */ /* 0x000fe20000400000 */
[----:B------:R-:W-:Y:S02]  /*1610*/  FMUL R25, R25, R14 ;  /* 0x0000000e19197220 */ /* 0x000fe40000400000 */
[----:B------:R-:W-:-:S04]  /*1620*/  @P1 IMAD.WIDE.U32 R14, R15, 0x5, R18 ;  /* 0x000000050f0e1825 */ /* 0x000fc800078e0012 */
[----:B------:R-:W-:Y:S01]  /*1630*/  FMUL R30, R30, R25 ;  /* 0x000000191e1e7220 */ /* 0x000fe20000400000 */
[----:B------:R-:W-:Y:S01]  /*1640*/  FADD R25, R22, 1 ;  /* 0x3f80000016197421 */ /* 0x000fe20000000000 */
[----:B------:R-:W-:Y:S01]  /*1650*/  @P1 IADD3 R15, PT, PT, R15, UR8, RZ ;  /* 0x000000080f0f1c10 */ /* 0x000fe2000fffe0ff */
[--C-:B------:R-:W-:Y:S02]  /*1660*/  HADD2.F32 R33, -RZ, R9.reuse.H0_H0 ;  /* 0x20000009ff217230 */ /* 0x100fe40000004100 */
[----:B------:R-:W-:Y:S01]  /*1670*/  FFMA R24, R25, 0.5, R24 ;  /* 0x3f00000019187823 */ /* 0x000fe20000000018 */
[----:B------:R-:W-:Y:S01]  /*1680*/  FADD R23, R23, 1 ;  /* 0x3f80000017177421 */ /* 0x000fe20000000000 */
[C---:B------:R-:W-:Y:S02]  /*1690*/  @P1 SHF.L.U64.HI R10, R14.reuse, 0x2, R15 ;  /* 0x000000020e0a1819 */ /* 0x040fe4000001020f */
[----:B------:R-:W-:Y:S01]  /*16a0*/  @P1 SHF.L.U32 R15, R14, 0x2, RZ ;  /* 0x000000020e0f1819 */ /* 0x000fe200000006ff */
[----:B------:R-:W-:Y:S01]  /*16b0*/  FMUL R14, R21, 0.10703222453594207764 ;  /* 0x3ddb33b6150e7820 */ /* 0x000fe20000400000 */
[----:B------:R-:W-:-:S02]  /*16c0*/  HADD2.F32 R32, -RZ, R9.H1_H1 ;  /* 0x30000009ff207230 */ /* 0x000fc40000004100 */
[----:B------:R-:W-:Y:S01]  /*16d0*/  FMUL R33, R33, R24 ;  /* 0x0000001821217220 */ /* 0x000fe20000400000 */
[----:B------:R-:W-:Y:S01]  /*16e0*/  FFMA R23, R23, 0.5, R30 ;  /* 0x3f00000017177823 */ /* 0x000fe2000000001e */
[----:B------:R-:W-:Y:S01]  /*16f0*/  @P1 IADD3 R24, P2, PT, R15, UR17, RZ ;  /* 0x000000110f181c10 */ /* 0x000fe2000ff5e0ff */
[----:B------:R-:W-:Y:S01]  /*1700*/  FFMA R9, R21, R14, 0.79788458347320556641 ;  /* 0x3f4c422a15097423 */ /* 0x000fe2000000000e */
[----:B------:R-:W-:Y:S01]  /*1710*/  IADD3 R20, P3, PT, R8, R20, RZ ;  /* 0x0000001408147210 */ /* 0x000fe20007f7e0ff */
[----:B------:R-:W-:Y:S01]  /*1720*/  FFMA R14, -R11, R11, 1 ;  /* 0x3f8000000b0e7423 */ /* 0x000fe2000000010b */
[----:B------:R-:W-:Y:S01]  /*1730*/  FMUL R32, R32, R23 ;  /* 0x0000001720207220 */ /* 0x000fe20000400000 */
[----:B------:R-:W-:Y:S01]  /*1740*/  @P1 IADD3.X R25, PT, PT, R10, UR19, RZ, P2, !PT ;  /* 0x000000130a191c10 */ /* 0x000fe200097fe4ff */
[----:B------:R-:W-:Y:S01]  /*1750*/  FMUL R23, R12, 0.10703222453594207764 ;  /* 0x3ddb33b60c177820 */ /* 0x000fe20000400000 */
[----:B------:R-:W-:Y:S01]  /*1760*/  @P1 IADD3 R22, P2, PT, R15, UR20, RZ ;  /* 0x000000140f161c10 */ /* 0x000fe2000ff5e0ff */
[----:B------:R-:W-:Y:S01]  /*1770*/  FMUL R37, R21, 0.5 ;  /* 0x3f00000015257820 */ /* 0x000fe20000400000 */
[----:B------:R-:W-:Y:S01]  /*1780*/  FMUL R14, R14, R9 ;  /* 0x000000090e0e7220 */ /* 0x000fe20000400000 */
[----:B------:R-:W-:-:S02]  /*1790*/  IADD3.X R21, PT, PT, RZ, R5, RZ, P3, !PT ;  /* 0x00000005ff157210 */ /* 0x000fc40001ffe4ff */
[----:B------:R-:W-:Y:S01]  /*17a0*/  MOV R15, UR29 ;  /* 0x0000001d000f7c02 */ /* 0x000fe20008000f00 */
[----:B------:R-:W-:Y:S01]  /*17b0*/  FFMA R23, R12, R23, 0.79788458347320556641 ;  /* 0x3f4c422a0c177423 */ /* 0x000fe20000000017 */
[----:B------:R-:W-:Y:S01]  /*17c0*/  FFMA R30, -R27, R27, 1 ;  /* 0x3f8000001b1e7423 */ /* 0x000fe2000000011b */
[----:B------:R-:W-:Y:S01]  /*17d0*/  @!P1 MOV R9, RZ ;  /* 0x000000ff00099202 */ /* 0x000fe20000000f00 */
[----:B------:R-:W-:Y:S01]  /*17e0*/  FMUL R37, R37, R14 ;  /* 0x0000000e25257220 */ /* 0x000fe20000400000 */
[----:B------:R-:W-:Y:S01]  /*17f0*/  @UP0 UIMAD UR8, UR30, 0x6, URZ ;  /* 0x000000061e0808a4 */ /* 0x000fe2000f8e02ff */
[----:B------:R-:W-:-:S04]  /*1800*/  @P1 IMAD.WIDE.U32 R14, R15, 0x6, R20 ;  /* 0x000000060f0e1825 */ /* 0x000fc800078e0014 */
[----:B------:R-:W-:Y:S01]  /*1810*/  FMUL R30, R30, R23 ;  /* 0x000000171e1e7220 */ /* 0x000fe20000400000 */
[----:B------:R-:W-:Y:S01]  /*1820*/  @P1 IADD3.X R23, PT, PT, R10, UR24, RZ, P2, !PT ;  /* 0x000000180a171c10 */ /* 0x000fe200097fe4ff */
[----:B------:R0:W5:Y:S01]  /*1830*/  @P1 LDG.E R9, desc[UR26][R24.64] ;  /* 0x0000001a18091981 */ /* 0x000162000c1e1900 */
[----:B------:R-:W-:-:S06]  /*1840*/  @!P1 MOV R10, RZ ;  /* 0x000000ff000a9202 */ /* 0x000fcc0000000f00 */
[----:B------:R1:W5:Y:S01]  /*1850*/  @P1 LDG.E R10, desc[UR26][R22.64] ;  /* 0x0000001a160a1981 */ /* 0x000362000c1e1900 */
[----:B0-----:R-:W-:Y:S01]  /*1860*/  @P1 IADD3 R25, PT, PT, R15, UR8, RZ ;  /* 0x000000080f191c10 */ /* 0x001fe2000fffe0ff */
[----:B------:R-:W-:Y:S01]  /*1870*/  FMUL R15, R12, 0.5 ;  /* 0x3f0000000c0f7820 */ /* 0x000fe20000400000 */
[----:B------:R-:W-:-:S03]  /*1880*/  FADD R24, R27, 1 ;  /* 0x3f8000001b187421 */ /* 0x000fc60000000000 */
[----:B------:R-:W-:Y:S01]  /*1890*/  FMUL R15, R15, R30 ;  /* 0x0000001e0f0f7220 */ /* 0x000fe20000400000 */
[----:B------:R-:W-:Y:S01]  /*18a0*/  @!P0 MOV R17, RZ ;  /* 0x000000ff00118202 */ /* 0x000fe20000000f00 */
[----:B-1----:R-:W-:Y:S02]  /*18b0*/  FADD R22, R11, 1 ;  /* 0x3f8000000b167421 */ /* 0x002fe40000000000 */
[----:B------:R-:W-:Y:S01]  /*18c0*/  FFMA R15, R24, 0.5, R15 ;  /* 0x3f000000180f7823 */ /* 0x000fe2000000000f */
[C---:B------:R-:W-:Y:S01]  /*18d0*/  FMUL R24, R13.reuse, 0.10703222453594207764 ;  /* 0x3ddb33b60d187820 */ /* 0x040fe20000400000 */
[--C-:B---3--:R-:W-:Y:S02]  /*18e0*/  HADD2.F32 R30, -RZ, R17.reuse.H1_H1 ;  /* 0x30000011ff1e7230 */ /* 0x108fe40000004100 */
[----:B------:R-:W-:Y:S01]  /*18f0*/  FFMA R22, R22, 0.5, R37 ;  /* 0x3f00000016167823 */ /* 0x000fe20000000025 */
[----:B------:R-:W-:Y:S01]  /*1900*/  HADD2.F32 R11, -RZ, R17.H0_H0 ;  /* 0x20000011ff0b7230 */ /* 0x000fe20000004100 */
[----:B------:R-:W-:Y:S01]  /*1910*/  @P1 SHF.L.U64.HI R12, R14, 0x2, R25 ;  /* 0x000000020e0c1819 */ /* 0x000fe20000010219 */
[----:B------:R-:W-:Y:S01]  /*1920*/  FFMA R24, R13, R24, 0.79788458347320556641 ;  /* 0x3f4c422a0d187423 */ /* 0x000fe20000000018 */
[----:B------:R-:W-:Y:S01]  /*1930*/  FMUL R30, R30, R15 ;  /* 0x0000000f1e1e7220 */ /* 0x000fe20000400000 */
[----:B------:R-:W-:Y:S01]  /*1940*/  FFMA R15, -R26, R26, 1 ;  /* 0x3f8000001a0f7423 */ /* 0x000fe2000000011a */
[----:B------:R-:W-:Y:S01]  /*1950*/  FMUL R17, R11, R22 ;  /* 0x000000160b117220 */ /* 0x000fe20000400000 */
[----:B------:R-:W-:Y:S01]  /*1960*/  @P1 SHF.L.U32 R14, R14, 0x2, RZ ;  /* 0x000000020e0e1819 */ /* 0x000fe200000006ff */
[----:B------:R-:W-:Y:S01]  /*1970*/  FMUL R11, R36, 0.10703222453594207764 ;  /* 0x3ddb33b6240b7820 */ /* 0x000fe20000400000 */
[----:B------:R-:W-:Y:S01]  /*1980*/  FMUL R15, R15, R24 ;  /* 0x000000180f0f7220 */ /* 0x000fe20000400000 */
[----:B------:R-:W-:Y:S01]  /*1990*/  FFMA R27, -R28, R28, 1 ;  /* 0x3f8000001c1b7423 */ /* 0x000fe2000000011c */
[----:B------:R-:W-:Y:S01]  /*19a0*/  @P1 IADD3 R24, P0, PT, R14, UR17, RZ ;  /* 0x000000110e181c10 */ /* 0x000fe2000ff1e0ff */
[----:B------:R-:W-:Y:S01]  /*19b0*/  FFMA R22, R36, R11, 0.79788458347320556641 ;  /* 0x3f4c422a24167423 */ /* 0x000fe2000000000b */
[----:B------:R-:W-:Y:S01]  /*19c0*/  @!P1 MOV R11, RZ ;  /* 0x000000ff000b9202 */ /* 0x000fe20000000f00 */
[----:B------:R-:W-:Y:S01]  /*19d0*/  USHF.L.U32 UR8, UR29, 0x2, URZ ;  /* 0x000000021d087899 */ /* 0x000fe200080006ff */
[----:B------:R-:W-:Y:S01]  /*19e0*/  @P1 IADD3.X R25, PT, PT, R12, UR19, RZ, P0, !PT ;  /* 0x000000130c191c10 */ /* 0x000fe200087fe4ff */
[----:B------:R-:W-:Y:S01]  /*19f0*/  FMUL R27, R27, R22 ;  /* 0x000000161b1b7220 */ /* 0x000fe20000400000 */
[----:B------:R-:W-:Y:S01]  /*1a00*/  @P1 IADD3 R22, P0, PT, R14, UR20, RZ ;  /* 0x000000140e161c10 */ /* 0x000fe2000ff1e0ff */
[----:B------:R-:W-:-:S02]  /*1a10*/  USHF.L.U64.HI UR9, UR29, 0x2, UR30 ;  /* 0x000000021d097899 */ /* 0x000fc4000801021e */
[----:B------:R-:W-:Y:S01]  /*1a20*/  MOV R37, UR29 ;  /* 0x0000001d00257c02 */ /* 0x000fe20008000f00 */
[----:B------:R0:W5:Y:S01]  /*1a30*/  @P1 LDG.E R11, desc[UR26][R24.64] ;  /* 0x0000001a180b1981 */ /* 0x000162000c1e1900 */
[----:B------:R-:W-:Y:S02]  /*1a40*/  @P1 IADD3.X R23, PT, PT, R12, UR24, RZ, P0, !PT ;  /* 0x000000180c171c10 */ /* 0x000fe400087fe4ff */
[----:B------:R-:W-:Y:S01]  /*1a50*/  @P1 IADD3 R14, P0, PT, R18, UR8, RZ ;  /* 0x00000008120e1c10 */ /* 0x000fe2000ff1e0ff */
[----:B------:R-:W-:Y:S01]  /*1a60*/  @UP0 UIMAD UR8, UR30, 0x7, URZ ;  /* 0x000000071e0808a4 */ /* 0x000fe2000f8e02ff */
[----:B0-----:R-:W-:Y:S02]  /*1a70*/  @P1 MOV R24, R20 ;  /* 0x0000001400181202 */ /* 0x001fe40000000f00 */
[----:B------:R-:W-:-:S03]  /*1a80*/  @P1 MOV R25, R21 ;  /* 0x0000001500191202 */ /* 0x000fc60000000f00 */
[----:B------:R-:W-:Y:S01]  /*1a90*/  @P1 IMAD.WIDE.U32 R24, R37, 0x7, R24 ;  /* 0x0000000725181825 */ /* 0x000fe200078e0018 */
[----:B------:R-:W-:-:S04]  /*1aa0*/  @P1 IADD3.X R21, PT, PT, R19, UR9, RZ, P0, !PT ;  /* 0x0000000913151c10 */ /* 0x000fc800087fe4ff */
[----:B------:R-:W-:Y:S01]  /*1ab0*/  @P1 IADD3 R19, PT, PT, R25, UR8, RZ ;  /* 0x0000000819131c10 */ /* 0x000fe2000fffe0ff */
[----:B------:R-:W0:Y:S01]  /*1ac0*/  LDCU.64 UR8, c[0x0][0x3a0] ;  /* 0x00007400ff0877ac */ /* 0x000e220008000a00 */
[C---:B------:R-:W-:Y:S02]  /*1ad0*/  @P1 SHF.L.U32 R20, R14.reuse, 0x2, RZ ;  /* 0x000000020e141819 */ /* 0x040fe400000006ff */
[----:B------:R-:W-:Y:S02]  /*1ae0*/  @!P1 MOV R12, RZ ;  /* 0x000000ff000c9202 */ /* 0x000fe40000000f00 */
[----:B------:R-:W-:Y:S02]  /*1af0*/  @P1 SHF.L.U64.HI R21, R14, 0x2, R21 ;  /* 0x000000020e151819 */ /* 0x000fe40000010215 */
[----:B------:R-:W-:Y:S02]  /*1b00*/  @P1 SHF.L.U64.HI R14, R24, 0x2, R19 ;  /* 0x00000002180e1819 */ /* 0x000fe40000010213 */
[----:B------:R-:W-:Y:S01]  /*1b10*/  @P1 IADD3 R18, P0, PT, R20, UR17, RZ ;  /* 0x0000001114121c10 */ /* 0x000fe2000ff1e0ff */
[----:B------:R1:W5:Y:S01]  /*1b20*/  @P1 LDG.E R12, desc[UR26][R22.64] ;  /* 0x0000001a160c1981 */ /* 0x000362000c1e1900 */
[----:B------:R-:W-:-:S02]  /*1b30*/  @P1 SHF.L.U32 R24, R24, 0x2, RZ ;  /* 0x0000000218181819 */ /* 0x000fc400000006ff */
[----:B------:R-:W-:Y:S02]  /*1b40*/  @P1 IADD3.X R19, PT, PT, R21, UR19, RZ, P0, !PT ;  /* 0x0000001315131c10 */ /* 0x000fe400087fe4ff */
[----:B------:R-:W-:-:S03]  /*1b50*/  @!P1 MOV R37, RZ ;  /* 0x000000ff00259202 */ /* 0x000fc60000000f00 */
[----:B------:R-:W5:Y:S01]  /*1b60*/  @P1 LDG.E R18, desc[UR26][R18.64] ;  /* 0x0000001a12121981 */ /* 0x000f62000c1e1900 */
[----:B-1----:R-:W-:-:S04]  /*1b70*/  @P1 IADD3 R22, P0, PT, R24, UR17, RZ ;  /* 0x0000001118161c10 */ /* 0x002fc8000ff1e0ff */
[----:B------:R-:W-:Y:S02]  /*1b80*/  @P1 IADD3.X R23, PT, PT, R14, UR19, RZ, P0, !PT ;  /* 0x000000130e171c10 */ /* 0x000fe400087fe4ff */
[----:B0-----:R-:W-:-:S03]  /*1b90*/  ISETP.NE.U32.AND P0, PT, RZ, UR8, PT ;  /* 0x00000008ff007c0c */ /* 0x001fc6000bf05070 */
[----:B------:R0:W5:Y:S01]  /*1ba0*/  @P1 LDG.E R37, desc[UR26][R22.64] ;  /* 0x0000001a16251981 */ /* 0x000162000c1e1900 */
[----:B------:R-:W-:Y:S01]  /*1bb0*/  ISETP.NE.AND.EX P0, PT, RZ, UR9, PT, P0 ;  /* 0x00000009ff007c0c */ /* 0x000fe2000bf05300 */
[----:B------:R-:W1:-:S12]  /*1bc0*/  LDCU.128 UR8, c[0x0][0x390] ;  /* 0x00007200ff0877ac */ /* 0x000e580008000c00 */
[----:B0-----:R-:W0:Y:S02]  /*1bd0*/  @P0 LDC.64 R22, c[0x0][0x3a0] ;  /* 0x0000e800ff160b82 */ /* 0x001e240000000a00 */
[----:B0-----:R0:W2:Y:S01]  /*1be0*/  @P0 LDG.E R19, desc[UR26][R22.64] ;  /* 0x0000001a16130981 */ /* 0x0010a2000c1e1900 */
[----:B------:R-:W-:-:S04]  /*1bf0*/  @P1 IADD3 R20, P2, PT, R20, UR20, RZ ;  /* 0x0000001414141c10 */ /* 0x000fc8000ff5e0ff */
[----:B------:R-:W-:-:S05]  /*1c00*/  @P1 IADD3.X R21, PT, PT, R21, UR24, RZ, P2, !PT ;  /* 0x0000001815151c10 */ /* 0x000fca00097fe4ff */
[----:B------:R3:W5:Y:S01]  /*1c10*/  @P1 LDG.E R20, desc[UR26][R20.64] ;  /* 0x0000001a14141981 */ /* 0x000762000c1e1900 */
[----:B------:R-:W-:Y:S01]  /*1c20*/  UMOV UR31, 0x3f800000 ;  /* 0x3f800000001f7882 */ /* 0x000fe20000000000 */
[----:B------:R-:W-:Y:S01]  /*1c30*/  @P1 IADD3 R24, P2, PT, R24, UR20, RZ ;  /* 0x0000001418181c10 */ /* 0x000fe2000ff5e0ff */
[----:B------:R-:W-:Y:S01]  /*1c40*/  FMUL R13, R13, 0.5 ;  /* 0x3f0000000d0d7820 */ /* 0x000fe20000400000 */
[----:B------:R-:W-:Y:S02]  /*1c50*/  IMAD R35, R35, UR29, RZ ;  /* 0x0000001d23237c24 */ /* 0x000fe4000f8e02ff */
[----:B------:R-:W-:Y:S01]  /*1c60*/  @P1 IADD3.X R25, PT, PT, R14, UR24, RZ, P2, !PT ;  /* 0x000000180e191c10 */ /* 0x000fe200097fe4ff */
[----:B------:R-:W-:Y:S01]  /*1c70*/  FMUL R15, R13, R15 ;  /* 0x0000000f0d0f7220 */ /* 0x000fe20000400000 */
[----:B------:R-:W-:Y:S01]  /*1c80*/  @!P1 MOV R14, RZ ;  /* 0x000000ff000e9202 */ /* 0x000fe20000000f00 */
[----:B-1----:R-:W-:-:S04]  /*1c90*/  UIADD3 UR18, UP0, UPT, UR18, UR8, URZ ;  /* 0x0000000812127290 */ /* 0x002fc8000ff1e0ff */
[----:B------:R-:W-:Y:S01]  /*1ca0*/  UIADD3.X UR16, UPT, UPT, UR16, UR9, URZ, UP0, !UPT ;  /* 0x0000000910107290 */ /* 0x000fe200087fe4ff */
[----:B------:R1:W5:Y:S01]  /*1cb0*/  @P1 LDG.E R14, desc[UR26][R24.64] ;  /* 0x0000001a180e1981 */ /* 0x000362000c1e1900 */
[----:B------:R-:W-:Y:S01]  /*1cc0*/  FADD R26, R26, 1 ;  /* 0x3f8000001a1a7421 */ /* 0x000fe20000000000 */
[----:B0-----:R-:W-:Y:S02]  /*1cd0*/  HADD2.F32 R23, -RZ, R29.H0_H0 ;  /* 0x2000001dff177230 */ /* 0x001fe40000004100 */
[----:B------:R-:W-:Y:S01]  /*1ce0*/  FMUL R36, R36, 0.5 ;  /* 0x3f00000024247820 */ /* 0x000fe20000400000 */
[----:B------:R-:W-:Y:S01]  /*1cf0*/  FFMA R26, R26, 0.5, R15 ;  /* 0x3f0000001a1a7823 */ /* 0x000fe2000000000f */
[----:B------:R-:W-:Y:S02]  /*1d00*/  FADD R28, R28, 1 ;  /* 0x3f8000001c1c7421 */ /* 0x000fe40000000000 */
[----:B------:R-:W-:Y:S01]  /*1d10*/  FMUL R27, R36, R27 ;  /* 0x0000001b241b7220 */ /* 0x000fe20000400000 */
[----:B------:R-:W-:-:S03]  /*1d20*/  FMUL R23, R23, R26 ;  /* 0x0000001a17177220 */ /* 0x000fc60000400000 */
[----:B------:R-:W-:Y:S01]  /*1d30*/  FFMA R28, R28, 0.5, R27 ;  /* 0x3f0000001c1c7823 */ /* 0x000fe2000000001b */
[----:B------:R-:W-:Y:S02]  /*1d40*/  UIMAD UR6, UR6, UR12, URZ ;  /* 0x0000000c060672a4 */ /* 0x000fe4000f8e02ff */
[----:B------:R-:W-:Y:S02]  /*1d50*/  UIMAD.WIDE.U32 UR8, UR21, UR12, URZ ;  /* 0x0000000c150872a5 */ /* 0x000fe4000f8e00ff */
[----:B------:R-:W-:Y:S02]  /*1d60*/  UIMAD UR13, UR21, UR13, UR6 ;  /* 0x0000000d150d72a4 */ /* 0x000fe4000f8e0206 */
[----:B------:R-:W-:Y:S02]  /*1d70*/  USHF.L.U32 UR6, UR8, 0x6, URZ ;  /* 0x0000000608067899 */ /* 0x000fe400080006ff */
[----:B------:R-:W-:Y:S01]  /*1d80*/  UIADD3 UR9, UPT, UPT, UR9, UR13, URZ ;  /* 0x0000000d09097290 */ /* 0x000fe2000fffe0ff */
[----:B------:R-:W-:Y:S01]  /*1d90*/  HADD2.F32 R29, -RZ, R29.H1_H1 ;  /* 0x3000001dff1d7230 */ /* 0x000fe20000004100 */
[----:B------:R-:W-:-:S02]  /*1da0*/  ULEA UR6, UP0, UR4, UR6, 0x7 ;  /* 0x0000000604067291 */ /* 0x000fc4000f8038ff */
[----:B------:R-:W-:Y:S02]  /*1db0*/  USHF.L.U64.HI UR8, UR8, 0x6, UR9 ;  /* 0x0000000608087899 */ /* 0x000fe40008010209 */
[----:B------:R-:W-:Y:S02]  /*1dc0*/  UIADD3 UR6, UP1, UPT, UR6, UR10, URZ ;  /* 0x0000000a06067290 */ /* 0x000fe4000ff3e0ff */
[----:B------:R-:W-:Y:S01]  /*1dd0*/  ULEA.HI.X UR4, UR4, UR8, UR5, 0x7, UP0 ;  /* 0x0000000804047291 */ /* 0x000fe200080f3c05 */
[----:B------:R-:W-:Y:S03]  /*1de0*/  BSSY.RECONVERGENT B0, `(.L_x_24246) ;  /* 0x000002d000007945 */ /* 0x000fe60003800200 */
[----:B------:R-:W-:Y:S01]  /*1df0*/  UIADD3.X UR4, UPT, UPT, UR4, UR11, URZ, UP1, !UPT ;  /* 0x0000000b04047290 */ /* 0x000fe20008ffe4ff */
[----:B--2---:R-:W-:Y:S02]  /*1e00*/  @P0 R2UR UR31, R19 ;  /* 0x00000000131f02ca */ /* 0x004fe400000e0000 */
[----:B------:R-:W-:-:S04]  /*1e10*/  ISETP.GE.U32.AND P0, PT, R3, UR7, PT ;  /* 0x0000000703007c0c */ /* 0x000fc8000bf06070 */
[C---:B------:R-:W-:Y:S02]  /*1e20*/  ISETP.GE.U32.OR P0, PT, R16.reuse, UR14, P0 ;  /* 0x0000000e10007c0c */ /* 0x040fe40008706470 */
[----:B------:R-:W-:-:S05]  /*1e30*/  IADD3 R16, P2, PT, R16, R35, RZ ;  /* 0x0000002310107210 */ /* 0x000fca0007f5e0ff */
[----:B------:R-:W-:Y:S01]  /*1e40*/  FMUL R13, R17, UR31 ;  /* 0x0000001f110d7c20 */ /* 0x000fe20008400000 */
[----:B------:R-:W-:Y:S01]  /*1e50*/  FMUL R22, R30, UR31 ;  /* 0x0000001f1e167c20 */ /* 0x000fe20008400000 */
[----:B---3--:R-:W-:-:S03]  /*1e60*/  IADD3.X R21, PT, PT, RZ, R5, RZ, P2, !PT ;  /* 0x00000005ff157210 */ /* 0x008fc600017fe4ff */
[----:B------:R-:W-:Y:S02]  /*1e70*/  F2FP.SATFINITE.E4M3.F32.PACK_AB_MERGE_C R13, RZ, R13, RZ ;  /* 0x0000000dff0d723e */ /* 0x000fe400048070ff */
[C---:B-1----:R-:W-:Y:S02]  /*1e80*/  @!P0 LEA R24, P3, R16.reuse, UR18, 0x1 ;  /* 0x0000001210188c11 */ /* 0x042fe4000f8608ff */
[----:B------:R-:W-:Y:S02]  /*1e90*/  F2FP.SATFINITE.E4M3.F32.PACK_AB_MERGE_C R22, RZ, R22, RZ ;  /* 0x00000016ff16723e */ /* 0x000fe400048070ff */
[----:B------:R-:W-:Y:S02]  /*1ea0*/  FMNMX3 R19, |R17|, RZ, |R30|, !PT ;  /* 0x000000ff11137276 */ /* 0x000fe4000780061e */
[----:B------:R-:W-:Y:S02]  /*1eb0*/  @!P0 LEA.HI.X R25, R16, UR16, R21, 0x1, P3 ;  /* 0x0000001010198c11 */ /* 0x000fe400098f0c15 */
[----:B------:R-:W-:Y:S01]  /*1ec0*/  @!P0 PRMT R30, R22, 0x7604, R13 ;  /* 0x00007604161e8816 */ /* 0x000fe2000000000d */
[----:B------:R-:W-:-:S04]  /*1ed0*/  FMUL R15, R31, UR31 ;  /* 0x0000001f1f0f7c20 */ /* 0x000fc80008400000 */
[----:B------:R0:W-:Y:S01]  /*1ee0*/  @!P0 STG.E.U16 desc[UR26][R24.64], R30 ;  /* 0x0000001e18008986 */ /* 0x0001e2000c10151a */
[----:B------:R-:W-:Y:S02]  /*1ef0*/  F2FP.SATFINITE.E4M3.F32.PACK_AB_MERGE_C R15, RZ, R15, RZ ;  /* 0x0000000fff0f723e */ /* 0x000fe400048070ff */
[----:B------:R-:W-:Y:S02]  /*1f00*/  FMNMX3 R19, |R34|, R19, |R31|, !PT ;  /* 0x0000001322137276 */ /* 0x000fe4000780061f */
[----:B0-----:R-:W-:Y:S01]  /*1f10*/  @!P0 IADD3 R25, P3, PT, R16, UR29, RZ ;  /* 0x0000001d10198c10 */ /* 0x001fe2000ff7e0ff */
[----:B------:R-:W-:-:S03]  /*1f20*/  FMUL R24, R34, UR31 ;  /* 0x0000001f22187c20 */ /* 0x000fc60008400000 */
[----:B------:R-:W-:Y:S02]  /*1f30*/  @!P0 IADD3.X R30, PT, PT, R21, UR30, RZ, P3, !PT ;  /* 0x0000001e151e8c10 */ /* 0x000fe40009ffe4ff */
[C---:B------:R-:W-:Y:S02]  /*1f40*/  @!P0 LEA R26, P3, R25.reuse, UR18, 0x1 ;  /* 0x00000012191a8c11 */ /* 0x040fe4000f8608ff */
[----:B------:R-:W-:Y:S02]  /*1f50*/  F2FP.SATFINITE.E4M3.F32.PACK_AB_MERGE_C R24, RZ, R24, RZ ;  /* 0x00000018ff18723e */ /* 0x000fe400048070ff */
[----:B------:R-:W-:Y:S02]  /*1f60*/  @!P0 LEA.HI.X R27, R25, UR16, R30, 0x1, P3 ;  /* 0x00000010191b8c11 */ /* 0x000fe400098f0c1e */
[----:B------:R-:W-:-:S05]  /*1f70*/  @!P0 PRMT R31, R15, 0x7604, R24 ;  /* 0x000076040f1f8816 */ /* 0x000fca0000000018 */
[----:B------:R0:W-:Y:S01]  /*1f80*/  @!P0 STG.E.U16 desc[UR26][R26.64], R31 ;  /* 0x0000001f1a008986 */ /* 0x0001e2000c10151a */
[----:B------:R-:W-:Y:S01]  /*1f90*/  FMUL R34, R29, R28 ;  /* 0x0000001c1d227220 */ /* 0x000fe20000400000 */
[C---:B------:R-:W-:Y:S01]  /*1fa0*/  FMNMX3 R25, |R33|.reuse, R19, |R32|, !PT ;  /* 0x0000001321197276 */ /* 0x040fe20007800620 */
[----:B------:R-:W-:Y:S01]  /*1fb0*/  FMUL R28, R32, UR31 ;  /* 0x0000001f201c7c20 */ /* 0x000fe20008400000 */
[----:B------:R-:W-:Y:S01]  /*1fc0*/  FMUL R19, R33, UR31 ;  /* 0x0000001f21137c20 */ /* 0x000fe20008400000 */
[----:B------:R-:W-:Y:S01]  /*1fd0*/  @!P1 MOV R20, RZ ;  /* 0x000000ff00149202 */ /* 0x000fe20000000f00 */
[----:B------:R-:W-:Y:S01]  /*1fe0*/  FMUL R30, R23, UR31 ;  /* 0x0000001f171e7c20 */ /* 0x000fe20008400000 */
[----:B------:R-:W-:Y:S01]  /*1ff0*/  FMUL R29, R34, UR31 ;  /* 0x0000001f221d7c20 */ /* 0x000fe20008400000 */
[----:B------:R-:W-:Y:S02]  /*2000*/  F2FP.SATFINITE.E4M3.F32.PACK_AB_MERGE_C R28, RZ, R28, RZ ;  /* 0x0000001cff1c723e */ /* 0x000fe400048070ff */
[----:B------:R-:W-:Y:S01]  /*2010*/  F2FP.SATFINITE.E4M3.F32.PACK_AB_MERGE_C R19, RZ, R19, RZ ;  /* 0x00000013ff13723e */ /* 0x000fe200048070ff */
[----:B------:R-:W-:Y:S06]  /*2020*/  @P0 BRA `(.L_x_24247) ;  /* 0x0000000000200947 */ /* 0x000fec0003800000 */
[----:B------:R-:W-:Y:S02]  /*2030*/  ULOP3.LUT UR8, UR22, 0xfffffffe, URZ, 0xc0, !UPT ;  /* 0xfffffffe16087892 */ /* 0x000fe4000f8ec0ff */
[----:B------:R-:W-:-:S04]  /*2040*/  ULOP3.LUT UR5, UR23, 0x7fffffff, URZ, 0xc0, !UPT ;  /* 0x7fffffff17057892 */ /* 0x000fc8000f8ec0ff */
[----:B------:R-:W-:-:S04]  /*2050*/  IADD3 R32, P3, PT, R16, UR8, RZ ;  /* 0x0000000810207c10 */ /* 0x000fc8000ff7e0ff */
[----:B------:R-:W-:Y:S02]  /*2060*/  IADD3.X R21, PT, PT, R21, UR5, RZ, P3, !PT ;  /* 0x0000000515157c10 */ /* 0x000fe40009ffe4ff */
[----:B0-----:R-:W-:-:S04]  /*2070*/  LEA R26, P3, R32, UR18, 0x1 ;  /* 0x00000012201a7c11 */ /* 0x001fc8000f8608ff */
[----:B------:R-:W-:Y:S02]  /*2080*/  LEA.HI.X R27, R32, UR16, R21, 0x1, P3 ;  /* 0x00000010201b7c11 */ /* 0x000fe400098f0c15 */
[----:B------:R-:W-:-:S05]  /*2090*/  PRMT R21, R28, 0x7604, R19 ;  /* 0x000076041c157816 */ /* 0x000fca0000000013 */
[----:B------:R1:W-:Y:S02]  /*20a0*/  STG.E.U16 desc[UR26][R26.64], R21 ;  /* 0x000000151a007986 */ /* 0x0003e4000c10151a */
.L_x_24247:
[----:B------:R-:W-:Y:S05]  /*20b0*/  BSYNC.RECONVERGENT B0 ;  /* 0x0000000000007941 */ /* 0x000fea0003800200 */
.L_x_24246:
[----:B------:R-:W-:Y:S01]  /*20c0*/  BSSY.RECONVERGENT B0, `(.L_x_24248) ;  /* 0x000000e000007945 */ /* 0x000fe20003800200 */
[----:B01---5:R-:W-:Y:S01]  /*20d0*/  HADD2.F32 R27, -RZ, R20.H0_H0 ;  /* 0x20000014ff1b7230 */ /* 0x023fe20000004100 */
[----:B------:R-:W-:Y:S02]  /*20e0*/  F2FP.SATFINITE.E4M3.F32.PACK_AB_MERGE_C R26, RZ, R30, RZ ;  /* 0x0000001eff1a723e */ /* 0x000fe400048070ff */
[----:B------:R-:W-:Y:S01]  /*20f0*/  F2FP.SATFINITE.E4M3.F32.PACK_AB_MERGE_C R21, RZ, R29, RZ ;  /* 0x0000001dff15723e */ /* 0x000fe200048070ff */
[----:B------:R-:W-:Y:S06]  /*2100*/  @P0 BRA `(.L_x_24249) ;  /* 0x0000000000240947 */ /* 0x000fec0003800000 */
[----:B------:R-:W-:Y:S01]  /*2110*/  IADD3.X R17, PT, PT, RZ, R5, RZ, P2, !PT ;  /* 0x00000005ff117210 */ /* 0x000fe200017fe4ff */
[----:B------:R-:W-:Y:S01]  /*2120*/  UIMAD UR5, UR30, 0x3, URZ ;  /* 0x000000031e0578a4 */ /* 0x000fe2000f8e02ff */
[----:B------:R-:W-:-:S05]  /*2130*/  MOV R29, UR29 ;  /* 0x0000001d001d7c02 */ /* 0x000fca0008000f00 */
[----:B------:R-:W-:-:S05]  /*2140*/  IMAD.WIDE.U32 R16, R29, 0x3, R16 ;  /* 0x000000031d107825 */ /* 0x000fca00078e0010 */
[----:B------:R-:W-:Y:S02]  /*2150*/  IADD3 R17, PT, PT, R17, UR5, RZ ;  /* 0x0000000511117c10 */ /* 0x000fe4000fffe0ff */
[----:B------:R-:W-:-:S04]  /*2160*/  LEA R30, P0, R16, UR18, 0x1 ;  /* 0x00000012101e7c11 */ /* 0x000fc8000f8008ff */
[----:B------:R-:W-:Y:S02]  /*2170*/  LEA.HI.X R31, R16, UR16, R17, 0x1, P0 ;  /* 0x00000010101f7c11 */ /* 0x000fe400080f0c11 */
[----:B------:R-:W-:-:S05]  /*2180*/  PRMT R17, R21, 0x7604, R26 ;  /* 0x0000760415117816 */ /* 0x000fca000000001a */
[----:B------:R0:W-:Y:S02]  /*2190*/  STG.E.U16 desc[UR26][R30.64], R17 ;  /* 0x000000111e007986 */ /* 0x0001e4000c10151a */
.L_x_24249:
[----:B------:R-:W-:Y:S05]  /*21a0*/  BSYNC.RECONVERGENT B0 ;  /* 0x0000000000007941 */ /* 0x000fea0003800200 */
.L_x_24248:
[C---:B------:R-:W-:Y:S01]  /*21b0*/  FMUL R16, R27.reuse, 0.044714998453855514526 ;  /* 0x3d3727131b107820 */ /* 0x040fe20000400000 */
[C---:B------:R-:W-:Y:S01]  /*21c0*/  FMUL R29, R27.reuse, 0.79788458347320556641 ;  /* 0x3f4c422a1b1d7820 */ /* 0x040fe20000400000 */
[----:B------:R-:W-:Y:S01]  /*21d0*/  HADD2.F32 R20, -RZ, R20.H1_H1 ;  /* 0x30000014ff147230 */ /* 0x000fe20000004100 */
[----:B------:R-:W-:Y:S01]  /*21e0*/  @!P1 MOV R18, RZ ;  /* 0x000000ff00129202 */ /* 0x000fe20000000f00 */
[----:B------:R-:W-:Y:S01]  /*21f0*/  FFMA R16, R27, R16, 1 ;  /* 0x3f8000001b107423 */ /* 0x000fe20000000010 */
[----:B------:R-:W-:Y:S02]  /*2200*/  USHF.L.U32 UR9, UR29, 0x2, URZ ;  /* 0x000000021d097899 */ /* 0x000fe400080006ff */
[C---:B0-----:R-:W-:Y:S01]  /*2210*/  FMUL R31, R20.reuse, 0.044714998453855514526 ;  /* 0x3d372713141f7820 */ /* 0x041fe20000400000 */
[----:B------:R-:W-:Y:S01]  /*2220*/  FMUL R29, R29, R16 ;  /* 0x000000101d1d7220 */ /* 0x000fe20000400000 */
[C---:B------:R-:W-:Y:S01]  /*2230*/  FMUL R30, R20.reuse, 0.79788458347320556641 ;  /* 0x3f4c422a141e7820 */ /* 0x040fe20000400000 */
[----:B------:R-:W-:Y:S01]  /*2240*/  FMNMX3 R16, |R23|, R25, |R34|, !PT ;  /* 0x0000001917107276 */ /* 0x000fe20007800622 */
[----:B------:R-:W-:Y:S01]  /*2250*/  FFMA R33, R20, R31, 1 ;  /* 0x3f80000014217423 */ /* 0x000fe2000000001f */
[C---:B------:R-:W-:Y:S01]  /*2260*/  FMUL R17, |R29|.reuse, 2.8853900432586669922 ;  /* 0x4038aa3b1d117820 */ /* 0x040fe20000400200 */
[C---:B------:R-:W-:Y:S01]  /*2270*/  FMUL R32, R29.reuse, R29 ;  /* 0x0000001d1d207220 */ /* 0x040fe20000400000 */
[C---:B------:R-:W-:Y:S01]  /*2280*/  FSETP.GE.AND P0, PT, |R29|.reuse, 9.010913848876953125, PT ;  /* 0x41102cb41d00780b */ /* 0x040fe20003f06200 */
[----:B------:R-:W-:Y:S01]  /*2290*/  FMUL R30, R30, R33 ;  /* 0x000000211e1e7220 */ /* 0x000fe20000400000 */
[----:B------:R-:W-:Y:S01]  /*22a0*/  FSETP.GE.AND P2, PT, |R29|, 0.60000002384185791016, PT ;  /* 0x3f19999a1d00780b */ /* 0x000fe20003f46200 */
[----:B------:R-:W-:Y:S01]  /*22b0*/  FMUL R33, R20, 0.5 ;  /* 0x3f00000014217820 */ /* 0x000fe20000400000 */
[----:B------:R-:W0:Y:S01]  /*22c0*/  MUFU.EX2 R17, R17 ;  /* 0x0000001100117308 */ /* 0x000e220000000800 */
[----:B------:R-:W-:Y:S01]  /*22d0*/  FMUL R23, |R30|, 2.8853900432586669922 ;  /* 0x4038aa3b1e177820 */ /* 0x000fe20000400200 */
[----:B------:R-:W-:Y:S01]  /*22e0*/  USHF.L.U64.HI UR8, UR29, 0x2, UR30 ;  /* 0x000000021d087899 */ /* 0x000fe2000801021e */
[----:B------:R-:W-:-:S05]  /*22f0*/  IADD3 R35, P1, PT, R35, UR9, RZ ;  /* 0x0000000923237c10 */ /* 0x000fca000ff3e0ff */
[----:B------:R-:W1:Y:S01]  /*2300*/  MUFU.EX2 R23, R23 ;  /* 0x0000001700177308 */ /* 0x000e620000000800 */
[----:B------:R-:W-:Y:S01]  /*2310*/  IADD3.X R5, PT, PT, R5, UR8, RZ, P1, !PT ;  /* 0x0000000805057c10 */ /* 0x000fe20008ffe4ff */
[----:B0-----:R-:W-:Y:S01]  /*2320*/  FADD R31, R17, 1 ;  /* 0x3f800000111f7421 */ /* 0x001fe20000000000 */
[----:B------:R-:W-:-:S04]  /*2330*/  FFMA R17, R32, R7, -0.052303962409496307373 ;  /* 0xbd563cae20117423 */ /* 0x000fc80000000007 */
[C---:B------:R-:W-:Y:S01]  /*2340*/  FFMA R17, R32.reuse, R17, 0.1331529766321182251 ;  /* 0x3e08594120117423 */ /* 0x040fe20000000011 */
[----:B------:R-:W0:Y:S01]  /*2350*/  MUFU.RCP R31, R31 ;  /* 0x0000001f001f7308 */ /* 0x000e220000001000 */
[----:B-1----:R-:W-:Y:S02]  /*2360*/  FADD R25, R23, 1 ;  /* 0x3f80000017197421 */ /* 0x002fe40000000000 */
[----:B------:R-:W-:-:S04]  /*2370*/  FFMA R17, R32, R17, -0.33332768082618713379 ;  /* 0xbeaaa9ed20117423 */ /* 0x000fc80000000011 */
[----:B------:R-:W-:Y:S01]  /*2380*/  FFMA R34, R32, R17, RZ ;  /* 0x0000001120227223 */ /* 0x000fe200000000ff */
[----:B------:R-:W1:Y:S01]  /*2390*/  MUFU.RCP R25, R25 ;  /* 0x0000001900197308 */ /* 0x000e620000001000 */
[----:B0-----:R-:W-:-:S05]  /*23a0*/  FFMA R17, R31, -2, R6 ;  /* 0xc00000001f117823 */ /* 0x001fca0000000006 */
[----:B------:R-:W-:Y:S02]  /*23b0*/  FSEL R32, R17, 1, !P0 ;  /* 0x3f80000011207808 */ /* 0x000fe40004000000 */
[----:B------:R-:W-:Y:S02]  /*23c0*/  FSETP.GE.AND P0, PT, |R30|, 9.010913848876953125, PT ;  /* 0x41102cb41e00780b */ /* 0x000fe40003f06200 */
[--C-:B------:R-:W-:Y:S01]  /*23d0*/  LOP3.LUT R23, R32, 0x80000000, R29.reuse, 0xb8, !PT ;  /* 0x8000000020177812 */ /* 0x100fe200078eb81d */
[C---:B------:R-:W-:Y:S01]  /*23e0*/  FMUL R32, R30.reuse, R30 ;  /* 0x0000001e1e207220 */ /* 0x040fe20000400000 */
[----:B------:R-:W-:Y:S01]  /*23f0*/  @!P2 FFMA R23, R29, R34, R29 ;  /* 0x000000221d17a223 */ /* 0x000fe2000000001d */
[----:B------:R-:W-:Y:S01]  /*2400*/  FSETP.GE.AND P2, PT, |R30|, 0.60000002384185791016, PT ;  /* 0x3f19999a1e00780b */ /* 0x000fe20003f46200 */
[----:B-1----:R-:W-:Y:S01]  /*2410*/  FFMA R29, R25, -2, R6 ;  /* 0xc0000000191d7823 */ /* 0x002fe20000000006 */
[----:B------:R-:W-:-:S04]  /*2420*/  FFMA R17, R32, R7, -0.052303962409496307373 ;  /* 0xbd563cae20117423 */ /* 0x000fc80000000007 */
[----:B------:R-:W-:Y:S01]  /*2430*/  FFMA R17, R32, R17, 0.1331529766321182251 ;  /* 0x3e08594120117423 */ /* 0x000fe20000000011 */
[----:B------:R-:W-:-:S03]  /*2440*/  FSEL R29, R29, 1, !P0 ;  /* 0x3f8000001d1d7808 */ /* 0x000fc60004000000 */
[C---:B------:R-:W-:Y:S01]  /*2450*/  FFMA R17, R32.reuse, R17, -0.33332768082618713379 ;  /* 0xbeaaa9ed20117423 */ /* 0x040fe20000000011 */
[----:B------:R-:W-:Y:S01]  /*2460*/  LOP3.LUT R25, R29, 0x80000000, R30, 0xb8, !PT ;  /* 0x800000001d197812 */ /* 0x000fe200078eb81e */
[----:B------:R-:W-:Y:S02]  /*2470*/  FFMA R29, -R23, R23, 1 ;  /* 0x3f800000171d7423 */ /* 0x000fe40000000117 */
[----:B------:R-:W-:Y:S01]  /*2480*/  FFMA R17, R32, R17, RZ ;  /* 0x0000001120117223 */ /* 0x000fe200000000ff */
[----:B------:R-:W-:-:S03]  /*2490*/  FMUL R32, R27, 0.10703222453594207764 ;  /* 0x3ddb33b61b207820 */ /* 0x000fc60000400000 */
[----:B------:R-:W-:Y:S01]  /*24a0*/  @!P2 FFMA R25, R30, R17, R30 ;  /* 0x000000111e19a223 */ /* 0x000fe2000000001e */
[----:B------:R-:W-:Y:S01]  /*24b0*/  FFMA R32, R27, R32, 0.79788458347320556641 ;  /* 0x3f4c422a1b207423 */ /* 0x000fe20000000020 */
[C---:B------:R-:W-:Y:S01]  /*24c0*/  FMUL R17, R20.reuse, 0.10703222453594207764 ;  /* 0x3ddb33b614117820 */ /* 0x040fe20000400000 */
[----:B------:R-:W-:Y:S02]  /*24d0*/  HADD2.F32 R30, -RZ, R10.H0_H0 ;  /* 0x2000000aff1e7230 */ /* 0x000fe40000004100 */
[----:B------:R-:W-:Y:S01]  /*24e0*/  FMUL R29, R29, R32 ;  /* 0x000000201d1d7220 */ /* 0x000fe20000400000 */
[----:B------:R-:W-:Y:S01]  /*24f0*/  FFMA R17, R20, R17, 0.79788458347320556641 ;  /* 0x3f4c422a14117423 */ /* 0x000fe20000000011 */
[----:B------:R-:W-:Y:S01]  /*2500*/  FFMA R32, -R25, R25, 1 ;  /* 0x3f80000019207423 */ /* 0x000fe20000000119 */
[----:B------:R-:W-:-:S03]  /*2510*/  FMUL R31, R30, 0.79788458347320556641 ;  /* 0x3f4c422a1e1f7820 */ /* 0x000fc60000400000 */
[----:B------:R-:W-:Y:S01]  /*2520*/  FMUL R32, R32, R17 ;  /* 0x0000001120207220 */ /* 0x000fe20000400000 */
[----:B------:R-:W-:-:S04]  /*2530*/  FMUL R17, R30, 0.044714998453855514526 ;  /* 0x3d3727131e117820 */ /* 0x000fc80000400000 */
[----:B------:R-:W-:-:S04]  /*2540*/  FFMA R34, R30, R17, 1 ;  /* 0x3f8000001e227423 */ /* 0x000fc80000000011 */
[----:B------:R-:W-:Y:S01]  /*2550*/  FMUL R31, R31, R34 ;  /* 0x000000221f1f7220 */ /* 0x000fe20000400000 */
[----:B------:R-:W-:-:S03]  /*2560*/  FMUL R34, R27, 0.5 ;  /* 0x3f0000001b227820 */ /* 0x000fc60000400000 */
[C---:B------:R-:W-:Y:S01]  /*2570*/  FMUL R36, |R31|.reuse, 2.8853900432586669922 ;  /* 0x4038aa3b1f247820 */ /* 0x040fe20000400200 */
[----:B------:R-:W-:Y:S01]  /*2580*/  FMUL R20, R31, R31 ;  /* 0x0000001f1f147220 */ /* 0x000fe20000400000 */
[----:B------:R-:W-:Y:S01]  /*2590*/  FMUL R27, R34, R29 ;  /* 0x0000001d221b7220 */ /* 0x000fe20000400000 */
[----:B------:R-:W-:Y:S01]  /*25a0*/  FMUL R29, R33, R32 ;  /* 0x00000020211d7220 */ /* 0x000fe20000400000 */
[C---:B------:R-:W-:Y:S01]  /*25b0*/  FSETP.GE.AND P2, PT, |R31|.reuse, 0.60000002384185791016, PT ;  /* 0x3f19999a1f00780b */ /* 0x040fe20003f46200 */
[C---:B------:R-:W-:Y:S01]  /*25c0*/  FFMA R33, R20.reuse, R7, -0.052303962409496307373 ;  /* 0xbd563cae14217423 */ /* 0x040fe20000000007 */
[----:B------:R-:W0:Y:S01]  /*25d0*/  MUFU.EX2 R36, R36 ;  /* 0x0000002400247308 */ /* 0x000e220000000800 */
[----:B------:R-:W-:Y:S02]  /*25e0*/  FSETP.GE.AND P0, PT, |R31|, 9.010913848876953125, PT ;  /* 0x41102cb41f00780b */ /* 0x000fe40003f06200 */
[----:B------:R-:W-:Y:S01]  /*25f0*/  FFMA R33, R20, R33, 0.1331529766321182251 ;  /* 0x3e08594114217423 */ /* 0x000fe20000000021 */
[----:B0-----:R-:W-:-:S06]  /*2600*/  FADD R17, R36, 1 ;  /* 0x3f80000024117421 */ /* 0x001fcc0000000000 */
[----:B------:R-:W0:Y:S02]  /*2610*/  MUFU.RCP R17, R17 ;  /* 0x0000001100117308 */ /* 0x000e240000001000 */
[----:B0-----:R-:W-:Y:S01]  /*2620*/  FFMA R32, R17, -2, R6 ;  /* 0xc000000011207823 */ /* 0x001fe20000000006 */
[----:B------:R-:W-:-:S04]  /*2630*/  FFMA R17, R20, R33, -0.33332768082618713379 ;  /* 0xbeaaa9ed14117423 */ /* 0x000fc80000000021 */
[----:B------:R-:W-:Y:S01]  /*2640*/  FSEL R32, R32, 1, !P0 ;  /* 0x3f80000020207808 */ /* 0x000fe20004000000 */
[----:B------:R-:W-:Y:S01]  /*2650*/  FFMA R20, R20, R17, RZ ;  /* 0x0000001114147223 */ /* 0x000fe200000000ff */
[----:B------:R-:W-:Y:S02]  /*2660*/  HADD2.F32 R17, -RZ, R10.H1_H1 ;  /* 0x3000000aff117230 */ /* 0x000fe40000004100 */
[--C-:B------:R-:W-:Y:S01]  /*2670*/  LOP3.LUT R32, R32, 0x80000000, R31.reuse, 0xb8, !PT ;  /* 0x8000000020207812 */ /* 0x100fe200078eb81f */
[----:B------:R-:W-:Y:S01]  /*2680*/  @!P2 FFMA R32, R31, R20, R31 ;  /* 0x000000141f20a223 */ /* 0x000fe2000000001f */
[----:B------:R-:W-:Y:S01]  /*2690*/  FMUL R31, R30, 0.10703222453594207764 ;  /* 0x3ddb33b61e1f7820 */ /* 0x000fe20000400000 */
[----:B------:R-:W-:Y:S02]  /*26a0*/  FMUL R20, R17, 0.044714998453855514526 ;  /* 0x3d37271311147820 */ /* 0x000fe40000400000 */
[----:B------:R-:W-:Y:S01]  /*26b0*/  FFMA R10, -R32, R32, 1 ;  /* 0x3f800000200a7423 */ /* 0x000fe20000000120 */
[----:B------:R-:W-:-:S04]  /*26c0*/  FFMA R31, R30, R31, 0.79788458347320556641 ;  /* 0x3f4c422a1e1f7423 */ /* 0x000fc8000000001f */
[----:B------:R-:W-:Y:S01]  /*26d0*/  FMUL R10, R10, R31 ;  /* 0x0000001f0a0a7220 */ /* 0x000fe20000400000 */
[C---:B------:R-:W-:Y:S01]  /*26e0*/  FFMA R31, R17.reuse, R20, 1 ;  /* 0x3f800000111f7423 */ /* 0x040fe20000000014 */
[----:B------:R-:W-:-:S04]  /*26f0*/  FMUL R20, R17, 0.79788458347320556641 ;  /* 0x3f4c422a11147820 */ /* 0x000fc80000400000 */
[----:B------:R-:W-:Y:S01]  /*2700*/  FMUL R20, R20, R31 ;  /* 0x0000001f14147220 */ /* 0x000fe20000400000 */
[----:B------:R-:W-:-:S03]  /*2710*/  FMUL R31, R30, 0.5 ;  /* 0x3f0000001e1f7820 */ /* 0x000fc60000400000 */
[----:B------:R-:W-:Y:S01]  /*2720*/  FMUL R34, |R20|, 2.8853900432586669922 ;  /* 0x4038aa3b14227820 */ /* 0x000fe20000400200 */
[----:B------:R-:W-:Y:S01]  /*2730*/  FMUL R10, R31, R10 ;  /* 0x0000000a1f0a7220 */ /* 0x000fe20000400000 */
[----:B------:R-:W-:Y:S01]  /*2740*/  FADD R31, R32, 1 ;  /* 0x3f800000201f7421 */ /* 0x000fe20000000000 */
[C---:B------:R-:W-:Y:S02]  /*2750*/  FSETP.GE.AND P2, PT, |R20|.reuse, 0.60000002384185791016, PT ;  /* 0x3f19999a1400780b */ /* 0x040fe40003f46200 */
[C---:B------:R-:W-:Y:S01]  /*2760*/  FSETP.GE.AND P0, PT, |R20|.reuse, 9.010913848876953125, PT ;  /* 0x41102cb41400780b */ /* 0x040fe20003f06200 */
[----:B------:R-:W0:Y:S01]  /*2770*/  MUFU.EX2 R34, R34 ;  /* 0x0000002200227308 */ /* 0x000e220000000800 */
[----:B------:R-:W-:Y:S01]  /*2780*/  FFMA R30, R31, 0.5, R10 ;  /* 0x3f0000001f1e7823 */ /* 0x000fe2000000000a */
[----:B------:R-:W-:-:S04]  /*2790*/  FMUL R31, R20, R20 ;  /* 0x00000014141f7220 */ /* 0x000fc80000400000 */
[----:B------:R-:W-:-:S04]  /*27a0*/  FFMA R10, R31, R7, -0.052303962409496307373 ;  /* 0xbd563cae1f0a7423 */ /* 0x000fc80000000007 */
[----:B------:R-:W-:-:S04]  /*27b0*/  FFMA R10, R31, R10, 0.1331529766321182251 ;  /* 0x3e0859411f0a7423 */ /* 0x000fc8000000000a */
[----:B------:R-:W-:Y:S01]  /*27c0*/  FFMA R10, R31, R10, -0.33332768082618713379 ;  /* 0xbeaaa9ed1f0a7423 */ /* 0x000fe2000000000a */
[----:B0-----:R-:W-:-:S03]  /*27d0*/  FADD R33, R34, 1 ;  /* 0x3f80000022217421 */ /* 0x001fc60000000000 */
[----:B------:R-:W-:-:S03]  /*27e0*/  FFMA R31, R31, R10, RZ ;  /* 0x0000000a1f1f7223 */ /* 0x000fc600000000ff */
[----:B------:R-:W0:Y:S02]  /*27f0*/  MUFU.RCP R33, R33 ;  /* 0x0000002100217308 */ /* 0x000e240000001000 */
[----:B0-----:R-:W-:-:S05]  /*2800*/  FFMA R32, R33, -2, R6 ;  /* 0xc000000021207823 */ /* 0x001fca0000000006 */
[----:B------:R-:W-:-:S04]  /*2810*/  FSEL R32, R32, 1, !P0 ;  /* 0x3f80000020207808 */ /* 0x000fc80004000000 */
[--C-:B------:R-:W-:Y:S01]  /*2820*/  LOP3.LUT R10, R32, 0x80000000, R20.reuse, 0xb8, !PT ;  /* 0x80000000200a7812 */ /* 0x100fe200078eb814 */
[----:B------:R-:W-:Y:S01]  /*2830*/  @!P2 FFMA R10, R20, R31, R20 ;  /* 0x0000001f140aa223 */ /* 0x000fe20000000014 */
[----:B------:R-:W-:-:S03]  /*2840*/  FMUL R20, R17, 0.10703222453594207764 ;  /* 0x3ddb33b611147820 */ /* 0x000fc60000400000 */
[C---:B------:R-:W-:Y:S01]  /*2850*/  FADD R33, R10.reuse, 1 ;  /* 0x3f8000000a217421 */ /* 0x040fe20000000000 */
[----:B------:R-:W-:Y:S01]  /*2860*/  FFMA R31, R17, R20, 0.79788458347320556641 ;  /* 0x3f4c422a111f7423 */ /* 0x000fe20000000014 */
[----:B------:R-:W-:-:S04]  /*2870*/  FFMA R20, -R10, R10, 1 ;  /* 0x3f8000000a147423 */ /* 0x000fc8000000010a */
[----:B------:R-:W-:Y:S01]  /*2880*/  FMUL R31, R20, R31 ;  /* 0x0000001f141f7220 */ /* 0x000fe20000400000 */
[----:B------:R-:W-:Y:S01]  /*2890*/  FMUL R20, R17, 0.5 ;  /* 0x3f00000011147820 */ /* 0x000fe20000400000 */
[--C-:B------:R-:W-:Y:S02]  /*28a0*/  HADD2.F32 R17, -RZ, R12.reuse.H0_H0 ;  /* 0x2000000cff117230 */ /* 0x100fe40000004100 */
[----:B------:R-:W-:Y:S02]  /*28b0*/  HADD2.F32 R12, -RZ, R12.H1_H1 ;  /* 0x3000000cff0c7230 */ /* 0x000fe40000004100 */
[----:B------:R-:W-:Y:S01]  /*28c0*/  FMUL R20, R20, R31 ;  /* 0x0000001f14147220 */ /* 0x000fe20000400000 */
[C---:B------:R-:W-:Y:S01]  /*28d0*/  FMUL R32, R17.reuse, 0.044714998453855514526 ;  /* 0x3d37271311207820 */ /* 0x040fe20000400000 */
[----:B------:R-:W-:Y:S02]  /*28e0*/  FMUL R31, R17, 0.79788458347320556641 ;  /* 0x3f4c422a111f7820 */ /* 0x000fe40000400000 */
[----:B------:R-:W-:Y:S01]  /*28f0*/  FFMA R10, R33, 0.5, R20 ;  /* 0x3f000000210a7823 */ /* 0x000fe20000000014 */
[----:B------:R-:W-:-:S02]  /*2900*/  HADD2.F32 R20, -RZ, R9.H0_H0 ;  /* 0x20000009ff147230 */ /* 0x000fc40000004100 */
[----:B------:R-:W-:Y:S01]  /*2910*/  FFMA R32, R17, R32, 1 ;  /* 0x3f80000011207423 */ /* 0x000fe20000000020 */
[----:B------:R-:W-:-:S03]  /*2920*/  HADD2.F32 R9, -RZ, R9.H1_H1 ;  /* 0x30000009ff097230 */ /* 0x000fc60000004100 */
        /* <DEDUP_REMOVED lines=15> */
[----:B------:R-:W-:Y:S01]  /*2a20*/  FSEL R32, R33, 1, !P0 ;  /* 0x3f80000021207808 */ /* 0x000fe20004000000 */
[----:B------:R-:W-:-:S03]  /*2a30*/  FMUL R33, R12, 0.044714998453855514526 ;  /* 0x3d3727130c217820 */ /* 0x000fc60000400000 */
[--C-:B------:R-:W-:Y:S01]  /*2a40*/  LOP3.LUT R10, R32, 0x80000000, R31.reuse, 0xb8, !PT ;  /* 0x80000000200a7812 */ /* 0x100fe200078eb81f */
[----:B------:R-:W-:Y:S01]  /*2a50*/  @!P2 FFMA R10, R31, R30, R31 ;  /* 0x0000001e1f0aa223 */ /* 0x000fe2000000001f */
[C---:B------:R-:W-:Y:S01]  /*2a60*/  FMUL R30, R17.reuse, 0.10703222453594207764 ;  /* 0x3ddb33b6111e7820 */ /* 0x040fe20000400000 */
[----:B------:R-:W-:Y:S01]  /*2a70*/  FFMA R33, R12, R33, 1 ;  /* 0x3f8000000c217423 */ /* 0x000fe20000000021 */
[C---:B------:R-:W-:Y:S01]  /*2a80*/  FMUL R32, R17.reuse, 0.5 ;  /* 0x3f00000011207820 */ /* 0x040fe20000400000 */
[C---:B------:R-:W-:Y:S01]  /*2a90*/  FFMA R31, -R10.reuse, R10, 1 ;  /* 0x3f8000000a1f7423 */ /* 0x040fe2000000010a */
[----:B------:R-:W-:Y:S01]  /*2aa0*/  FFMA R30, R17, R30, 0.79788458347320556641 ;  /* 0x3f4c422a111e7423 */ /* 0x000fe2000000001e */
[----:B------:R-:W-:-:S03]  /*2ab0*/  FADD R10, R10, 1 ;  /* 0x3f8000000a0a7421 */ /* 0x000fc60000000000 */
[----:B------:R-:W-:Y:S01]  /*2ac0*/  FMUL R31, R31, R30 ;  /* 0x0000001e1f1f7220 */ /* 0x000fe20000400000 */
[----:B------:R-:W-:-:S03]  /*2ad0*/  FMUL R30, R12, 0.79788458347320556641 ;  /* 0x3f4c422a0c1e7820 */ /* 0x000fc60000400000 */
[----:B------:R-:W-:Y:S01]  /*2ae0*/  FMUL R17, R32, R31 ;  /* 0x0000001f20117220 */ /* 0x000fe20000400000 */
[----:B------:R-:W-:-:S03]  /*2af0*/  FMUL R30, R30, R33 ;  /* 0x000000211e1e7220 */ /* 0x000fc60000400000 */
[----:B------:R-:W-:Y:S01]  /*2b00*/  FFMA R17, R10, 0.5, R17 ;  /* 0x3f0000000a117823 */ /* 0x000fe20000000011 */
        /* <DEDUP_REMOVED lines=20> */
[----:B------:R-:W-:-:S03]  /*2c50*/  HADD2.F32 R30, -RZ, R14.H0_H0 ;  /* 0x2000000eff1e7230 */ /* 0x000fc60000004100 */
[----:B------:R-:W-:Y:S02]  /*2c60*/  FMUL R12, R12, R31 ;  /* 0x0000001f0c0c7220 */ /* 0x000fe40000400000 */
[C---:B------:R-:W-:Y:S01]  /*2c70*/  FMUL R31, R30.reuse, 0.044714998453855514526 ;  /* 0x3d3727131e1f7820 */ /* 0x040fe20000400000 */
[----:B------:R-:W-:-:S03]  /*2c80*/  FMUL R32, R30, 0.79788458347320556641 ;  /* 0x3f4c422a1e207820 */ /* 0x000fc60000400000 */
[----:B------:R-:W-:-:S04]  /*2c90*/  FFMA R31, R30, R31, 1 ;  /* 0x3f8000001e1f7423 */ /* 0x000fc8000000001f */
[----:B------:R-:W-:Y:S01]  /*2ca0*/  FMUL R32, R32, R31 ;  /* 0x0000001f20207220 */ /* 0x000fe20000400000 */
[----:B------:R-:W-:-:S03]  /*2cb0*/  FADD R31, R10, 1 ;  /* 0x3f8000000a1f7421 */ /* 0x000fc60000000000 */
[C---:B------:R-:W-:Y:S01]  /*2cc0*/  FMUL R33, |R32|.reuse, 2.8853900432586669922 ;  /* 0x4038aa3b20217820 */ /* 0x040fe20000400200 */
[----:B------:R-:W-:Y:S01]  /*2cd0*/  FFMA R10, R31, 0.5, R12 ;  /* 0x3f0000001f0a7823 */ /* 0x000fe2000000000c */
[--C-:B------:R-:W-:Y:S01]  /*2ce0*/  HADD2.F32 R12, -RZ, R11.reuse.H0_H0 ;  /* 0x2000000bff0c7230 */ /* 0x100fe20000004100 */
[C---:B------:R-:W-:Y:S01]  /*2cf0*/  FSETP.GE.AND P0, PT, |R32|.reuse, 9.010913848876953125, PT ;  /* 0x41102cb42000780b */ /* 0x040fe20003f06200 */
[----:B------:R-:W-:Y:S01]  /*2d00*/  HADD2.F32 R11, -RZ, R11.H1_H1 ;  /* 0x3000000bff0b7230 */ /* 0x000fe20000004100 */
[----:B------:R-:W-:Y:S01]  /*2d10*/  FSETP.GE.AND P2, PT, |R32|, 0.60000002384185791016, PT ;  /* 0x3f19999a2000780b */ /* 0x000fe20003f46200 */
[----:B------:R-:W0:Y:S01]  /*2d20*/  MUFU.EX2 R33, R33 ;  /* 0x0000002100217308 */ /* 0x000e220000000800 */
[----:B------:R-:W-:Y:S02]  /*2d30*/  FMUL R12, R12, R17 ;  /* 0x000000110c0c7220 */ /* 0x000fe40000400000 */
[----:B------:R-:W-:Y:S01]  /*2d40*/  FMUL R17, R11, R10 ;  /* 0x0000000a0b117220 */ /* 0x000fe20000400000 */
[----:B------:R-:W-:-:S04]  /*2d50*/  FMUL R11, R32, R32 ;  /* 0x00000020200b7220 */ /* 0x000fc80000400000 */
[----:B------:R-:W-:-:S04]  /*2d60*/  FFMA R10, R11, R7, -0.052303962409496307373 ;  /* 0xbd563cae0b0a7423 */ /* 0x000fc80000000007 */
        /* <DEDUP_REMOVED lines=8> */
[----:B------:R-:W-:Y:S02]  /*2df0*/  HADD2.F32 R31, -RZ, R14.H1_H1 ;  /* 0x3000000eff1f7230 */ /* 0x000fe40000004100 */
[----:B------:R-:W-:-:S03]  /*2e00*/  @!P2 FFMA R11, R32, R33, R32 ;  /* 0x00000021200ba223 */ /* 0x000fc60000000020 */
[C---:B------:R-:W-:Y:S01]  /*2e10*/  FMUL R10, R31.reuse, 0.044714998453855514526 ;  /* 0x3d3727131f0a7820 */ /* 0x040fe20000400000 */
[----:B------:R-:W-:-:S03]  /*2e20*/  FMUL R14, R31, 0.79788458347320556641 ;  /* 0x3f4c422a1f0e7820 */ /* 0x000fc60000400000 */
[----:B------:R-:W-:Y:S01]  /*2e30*/  FFMA R33, R31, R10, 1 ;  /* 0x3f8000001f217423 */ /* 0x000fe2000000000a */
[----:B------:R-:W-:-:S03]  /*2e40*/  FADD R10, R23, 1 ;  /* 0x3f800000170a7421 */ /* 0x000fc60000000000 */
        /* <DEDUP_REMOVED lines=10> */
[----:B0-----:R-:W-:Y:S01]  /*2ef0*/  FADD R33, R32, 1 ;  /* 0x3f80000020217421 */ /* 0x001fe20000000000 */
[----:B------:R-:W-:-:S05]  /*2f00*/  HADD2.F32 R32, -RZ, R37.H1_H1 ;  /* 0x30000025ff207230 */ /* 0x000fca0000004100 */
[----:B------:R-:W0:Y:S02]  /*2f10*/  MUFU.RCP R33, R33 ;  /* 0x0000002100217308 */ /* 0x000e240000001000 */
[----:B0-----:R-:W-:Y:S01]  /*2f20*/  FFMA R34, R33, -2, R6 ;  /* 0xc000000021227823 */ /* 0x001fe20000000006 */
[----:B------:R-:W-:Y:S01]  /*2f30*/  FFMA R33, R27, R10, RZ ;  /* 0x0000000a1b217223 */ /* 0x000fe200000000ff */
[----:B------:R-:W-:-:S03]  /*2f40*/  FADD R10, R25, 1 ;  /* 0x3f800000190a7421 */ /* 0x000fc60000000000 */
[----:B------:R-:W-:Y:S01]  /*2f50*/  FSEL R34, R34, 1, !P0 ;  /* 0x3f80000022227808 */ /* 0x000fe20004000000 */
[----:B------:R-:W-:Y:S01]  /*2f60*/  FFMA R29, R10, 0.5, R29 ;  /* 0x3f0000000a1d7823 */ /* 0x000fe2000000001d */
[--C-:B------:R-:W-:Y:S02]  /*2f70*/  HADD2.F32 R10, -RZ, R18.reuse.H0_H0 ;  /* 0x20000012ff0a7230 */ /* 0x100fe40000004100 */
[--C-:B------:R-:W-:Y:S01]  /*2f80*/  LOP3.LUT R27, R34, 0x80000000, R14.reuse, 0xb8, !PT ;  /* 0x80000000221b7812 */ /* 0x100fe200078eb80e */
[----:B------:R-:W-:Y:S01]  /*2f90*/  @!P2 FFMA R27, R14, R33, R14 ;  /* 0x000000210e1ba223 */ /* 0x000fe2000000000e */
[----:B------:R-:W-:Y:S01]  /*2fa0*/  FMUL R33, R30, 0.10703222453594207764 ;  /* 0x3ddb33b61e217820 */ /* 0x000fe20000400000 */
[----:B------:R-:W-:Y:S01]  /*2fb0*/  FMUL R25, R10, R23 ;  /* 0x000000170a197220 */ /* 0x000fe20000400000 */
[----:B------:R-:W-:Y:S01]  /*2fc0*/  FFMA R10, -R11, R11, 1 ;  /* 0x3f8000000b0a7423 */ /* 0x000fe2000000010b */
[----:B------:R-:W-:Y:S01]  /*2fd0*/  IADD3 R14, PT, PT, R4, 0x1e, RZ ;  /* 0x0000001e040e7810 */ /* 0x000fe20007ffe0ff */
[----:B------:R-:W-:Y:S01]  /*2fe0*/  FFMA R33, R30, R33, 0.79788458347320556641 ;  /* 0x3f4c422a1e217423 */ /* 0x000fe20000000021 */
[----:B------:R-:W-:-:S02]  /*2ff0*/  HADD2.F32 R18, -RZ, R18.H1_H1 ;  /* 0x30000012ff127230 */ /* 0x000fc40000004100 */
[----:B------:R-:W-:Y:S01]  /*3000*/  FADD R11, R11, 1 ;  /* 0x3f8000000b0b7421 */ /* 0x000fe20000000000 */
[----:B------:R-:W-:Y:S01]  /*3010*/  LOP3.LUT R14, R14, 0x1f, RZ, 0xc0, !PT ;  /* 0x0000001f0e0e7812 */ /* 0x000fe200078ec0ff */
[----:B------:R-:W-:Y:S01]  /*3020*/  FMUL R33, R10, R33 ;  /* 0x000000210a217220 */ /* 0x000fe20000400000 */
[----:B------:R-:W-:Y:S01]  /*3030*/  IADD3 R10, PT, PT, R3, 0x2, RZ ;  /* 0x00000002030a7810 */ /* 0x000fe20007ffe0ff */
[----:B------:R-:W-:Y:S01]  /*3040*/  FMUL R23, R18, R29 ;  /* 0x0000001d12177220 */ /* 0x000fe20000400000 */
[----:B------:R-:W-:Y:S02]  /*3050*/  FMUL R18, R30, 0.5 ;  /* 0x3f0000001e127820 */ /* 0x000fe40000400000 */
[----:B------:R-:W-:Y:S01]  /*3060*/  ISETP.GE.U32.AND P0, PT, R10, UR7, PT ;  /* 0x000000070a007c0c */ /* 0x000fe2000bf06070 */
[C---:B------:R-:W-:Y:S01]  /*3070*/  FMUL R10, R31.reuse, 0.10703222453594207764 ;  /* 0x3ddb33b61f0a7820 */ /* 0x040fe20000400000 */
[----:B------:R-:W-:Y:S02]  /*3080*/  FMUL R18, R18, R33 ;  /* 0x0000002112127220 */ /* 0x000fe40000400000 */
[----:B------:R-:W-:Y:S01]  /*3090*/  ISETP.LT.U32.AND P0, PT, R14, UR14, !P0 ;  /* 0x0000000e0e007c0c */ /* 0x000fe2000c701070 */
[----:B------:R-:W-:Y:S01]  /*30a0*/  FFMA R29, R31, R10, 0.79788458347320556641 ;  /* 0x3f4c422a1f1d7423 */ /* 0x000fe2000000000a */
[----:B------:R-:W-:Y:S01]  /*30b0*/  FFMA R10, -R27, R27, 1 ;  /* 0x3f8000001b0a7423 */ /* 0x000fe2000000011b */
[----:B------:R-:W-:Y:S01]  /*30c0*/  FMUL R31, R31, 0.5 ;  /* 0x3f0000001f1f7820 */ /* 0x000fe20000400000 */
[----:B------:R-:W-:Y:S01]  /*30d0*/  FFMA R34, R11, 0.5, R18 ;  /* 0x3f0000000b227823 */ /* 0x000fe20000000012 */
[----:B------:R-:W-:Y:S01]  /*30e0*/  FADD R18, R27, 1 ;  /* 0x3f8000001b127421 */ /* 0x000fe20000000000 */
[----:B------:R-:W-:Y:S01]  /*30f0*/  FMUL R30, R10, R29 ;  /* 0x0000001d0a1e7220 */ /* 0x000fe20000400000 */
[----:B------:R-:W-:-:S03]  /*3100*/  IADD3 R10, P1, PT, R14, R35, RZ ;  /* 0x000000230e0a7210 */ /* 0x000fc60007f3e0ff */
[----:B------:R-:W-:Y:S01]  /*3110*/  FMUL R29, R31, R30 ;  /* 0x0000001e1f1d7220 */ /* 0x000fe20000400000 */
[----:B------:R-:W-:Y:S02]  /*3120*/  IADD3.X R11, PT, PT, RZ, R5, RZ, P1, !PT ;  /* 0x00000005ff0b7210 */ /* 0x000fe40000ffe4ff */
[----:B------:R-:W-:Y:S01]  /*3130*/  VOTEU.ANY UP0, P0 ;  /* 0x0000000000ff7886 */ /* 0x000fe20000000100 */
[----:B------:R-:W-:Y:S01]  /*3140*/  MOV R31, UR29 ;  /* 0x0000001d001f7c02 */ /* 0x000fe20008000f00 */
[----:B------:R-:W-:-:S03]  /*3150*/  FFMA R27, R18, 0.5, R29 ;  /* 0x3f000000121b7823 */ /* 0x000fc6000000001d */
[----:B------:R-:W-:Y:S01]  /*3160*/  @UP0 UIMAD UR5, UR30, 0x5, URZ ;  /* 0x000000051e0508a4 */ /* 0x000fe2000f8e02ff */
[----:B------:R-:W-:-:S05]  /*3170*/  @P0 IMAD.WIDE.U32 R30, R31, 0x5, R10 ;  /* 0x000000051f1e0825 */ /* 0x000fca00078e000a */
[----:B------:R-:W-:-:S04]  /*3180*/  @P0 IADD3 R29, PT, PT, R31, UR5, RZ ;  /* 0x000000051f1d0c10 */ /* 0x000fc8000fffe0ff */
[C---:B------:R-:W-:Y:S01]  /*3190*/  @P0 SHF.L.U64.HI R18, R30.reuse, 0x2, R29 ;  /* 0x000000021e120819 */ /* 0x040fe2000001021d */
[----:B------:R-:W-:Y:S01]  /*31a0*/  HADD2.F32 R29, -RZ, R37.H0_H0 ;  /* 0x20000025ff1d7230 */ /* 0x000fe20000004100 */
[----:B------:R-:W-:Y:S01]  /*31b0*/  @P0 SHF.L.U32 R30, R30, 0x2, RZ ;  /* 0x000000021e1e0819 */ /* 0x000fe200000006ff */
[----:B------:R-:W-:Y:S01]  /*31c0*/  FMUL R37, R32, R27 ;  /* 0x0000001b20257220 */ /* 0x000fe20000400000 */
[----:B------:R-:W-:Y:S02]  /*31d0*/  @!P0 MOV R27, RZ ;  /* 0x000000ff001b8202 */ /* 0x000fe40000000f00 */
[----:B------:R-:W-:Y:S01]  /*31e0*/  @P0 IADD3 R32, P1, PT, R30, UR17, RZ ;  /* 0x000000111e200c10 */ /* 0x000fe2000ff3e0ff */
[----:B------:R-:W-:-:S03]  /*31f0*/  FMUL R34, R29, R34 ;  /* 0x000000221d227220 */ /* 0x000fc60000400000 */
[----:B------:R-:W-:Y:S02]  /*3200*/  @P0 IADD3.X R33, PT, PT, R18, UR19, RZ, P1, !PT ;  /* 0x0000001312210c10 */ /* 0x000fe40008ffe4ff */
[----:B------:R-:W-:Y:S02]  /*3210*/  @P0 IADD3 R30, P1, PT, R30, UR20, RZ ;  /* 0x000000141e1e0c10 */ /* 0x000fe4000ff3e0ff */
[----:B------:R-:W-:Y:S01]  /*3220*/  @!P0 MOV R29, RZ ;  /* 0x000000ff001d8202 */ /* 0x000fe20000000f00 */
[----:B------:R0:W5:Y:S01]  /*3230*/  @P0 LDG.E R27, desc[UR26][R32.64] ;  /* 0x0000001a201b0981 */ /* 0x000162000c1e1900 */
[----:B------:R-:W-:-:S05]  /*3240*/  @P0 IADD3.X R31, PT, PT, R18, UR24, RZ, P1, !PT ;  /* 0x00000018121f0c10 */ /* 0x000fca0008ffe4ff */
[----:B------:R1:W2:Y:S01]  /*3250*/  @P0 LDG.E R29, desc[UR26][R30.64] ;  /* 0x0000001a1e1d0981 */ /* 0x0002a2000c1e1900 */
[----:B------:R-:W-:Y:S01]  /*3260*/  MOV R18, UR29 ;  /* 0x0000001d00127c02 */ /* 0x000fe20008000f00 */
[----:B------:R-:W-:Y:S01]  /*3270*/  @UP0 UIMAD UR5, UR30, 0x6, URZ ;  /* 0x000000061e0508a4 */ /* 0x000fe2000f8e02ff */
[----:B------:R-:W-:Y:S02]  /*3280*/  LOP3.LUT R22, R22, 0xff, RZ, 0xc0, !PT ;  /* 0x000000ff16167812 */ /* 0x000fe400078ec0ff */
[----:B0-----:R-:W-:Y:S02]  /*3290*/  @P0 MOV R32, R10 ;  /* 0x0000000a00200202 */ /* 0x001fe40000000f00 */
[----:B------:R-:W-:Y:S02]  /*32a0*/  @P0 MOV R33, R11 ;  /* 0x0000000b00210202 */ /* 0x000fe40000000f00 */
[----:B------:R-:W-:Y:S02]  /*32b0*/  LEA R22, R15, R22, 0x8 ;  /* 0x000000160f167211 */ /* 0x000fe400078e40ff */
[----:B------:R-:W-:Y:S01]  /*32c0*/  LOP3.LUT R13, R13, 0xff, RZ, 0xc0, !PT ;  /* 0x000000ff0d0d7812 */ /* 0x000fe200078ec0ff */
[----:B------:R-:W-:Y:S01]  /*32d0*/  @P0 IMAD.WIDE.U32 R32, R18, 0x6, R32 ;  /* 0x0000000612200825 */ /* 0x000fe200078e0020 */
[----:B------:R-:W-:-:S02]  /*32e0*/  @!P0 MOV R15, RZ ;  /* 0x000000ff000f8202 */ /* 0x000fc40000000f00 */
[----:B------:R-:W-:Y:S02]  /*32f0*/  LEA R24, R24, R13, 0x8 ;  /* 0x0000000d18187211 */ /* 0x000fe400078e40ff */
[----:B------:R-:W-:Y:S02]  /*3300*/  @P0 IADD3 R18, PT, PT, R33, UR5, RZ ;  /* 0x0000000521120c10 */ /* 0x000fe4000fffe0ff */
[C---:B------:R-:W-:Y:S02]  /*3310*/  @P0 SHF.L.U32 R36, R32.reuse, 0x2, RZ ;  /* 0x0000000220240819 */ /* 0x040fe400000006ff */
[----:B------:R-:W-:Y:S02]  /*3320*/  @P0 SHF.L.U64.HI R18, R32, 0x2, R18 ;  /* 0x0000000220120819 */ /* 0x000fe40000010212 */
[----:B------:R-:W-:Y:S02]  /*3330*/  @P0 IADD3 R32, P1, PT, R36, UR17, RZ ;  /* 0x0000001124200c10 */ /* 0x000fe4000ff3e0ff */
[----:B------:R-:W-:-:S02]  /*3340*/  SHF.L.U32 R19, R19, 0x10, RZ ;  /* 0x0000001013137819 */ /* 0x000fc400000006ff */
[----:B------:R-:W-:Y:S02]  /*3350*/  @P0 IADD3.X R33, PT, PT, R18, UR19, RZ, P1, !PT ;  /* 0x0000001312210c10 */ /* 0x000fe40008ffe4ff */
[----:B-1----:R-:W-:Y:S02]  /*3360*/  @P0 IADD3 R30, P1, PT, R36, UR20, RZ ;  /* 0x00000014241e0c10 */ /* 0x002fe4000ff3e0ff */
[----:B------:R-:W-:Y:S02]  /*3370*/  @!P0 MOV R13, RZ ;  /* 0x000000ff000d8202 */ /* 0x000fe40000000f00 */
[----:B------:R-:W-:Y:S02]  /*3380*/  @P0 IADD3.X R31, PT, PT, R18, UR24, RZ, P1, !PT ;  /* 0x00000018121f0c10 */ /* 0x000fe40008ffe4ff */
[----:B------:R-:W-:Y:S02]  /*3390*/  SHF.L.U32 R28, R28, 0x10, RZ ;  /* 0x000000101c1c7819 */ /* 0x000fe400000006ff */
[----:B------:R-:W-:Y:S01]  /*33a0*/  LOP3.LUT R19, R19, 0xff0000, RZ, 0xc0, !PT ;  /* 0x00ff000013137812 */ /* 0x000fe200078ec0ff */
[----:B------:R-:W3:Y:S01]  /*33b0*/  @P0 LDG.E R15, desc[UR26][R30.64] ;  /* 0x0000001a1e0f0981 */ /* 0x000ee2000c1e1900 */
[----:B------:R-:W-:-:S02]  /*33c0*/  LOP3.LUT R18, R22, 0xffff, RZ, 0xc0, !PT ;  /* 0x0000ffff16127812 */ /* 0x000fc400078ec0ff */
[----:B------:R-:W-:Y:S01]  /*33d0*/  @P0 IADD3 R22, P1, PT, R10, UR9, RZ ;  /* 0x000000090a160c10 */ /* 0x000fe2000ff3e0ff */
[----:B------:R0:W5:Y:S01]  /*33e0*/  @P0 LDG.E R13, desc[UR26][R32.64] ;  /* 0x0000001a200d0981 */ /* 0x000162000c1e1900 */
[----:B------:R-:W-:Y:S02]  /*33f0*/  LOP3.LUT R28, R18, 0xff0000, R28, 0xf8, !PT ;  /* 0x00ff0000121c7812 */ /* 0x000fe400078ef81c */
[----:B------:R-:W-:Y:S01]  /*3400*/  @P0 SHF.L.U32 R18, R22, 0x2, RZ ;  /* 0x0000000216120819 */ /* 0x000fe200000006ff */
[----:B------:R-:W-:Y:S01]  /*3410*/  @UP0 UIMAD UR5, UR30, 0x7, URZ ;  /* 0x000000071e0508a4 */ /* 0x000fe2000f8e02ff */
[----:B0-----:R-:W-:Y:S02]  /*3420*/  LOP3.LUT R32, R19, 0xffff, R24, 0xf8, !PT ;  /* 0x0000ffff13207812 */ /* 0x001fe400078ef818 */
[----:B------:R-:W-:Y:S02]  /*3430*/  MOV R33, UR29 ;  /* 0x0000001d00217c02 */ /* 0x000fe40008000f00 */
[----:B------:R-:W-:-:S02]  /*3440*/  @P0 IADD3.X R19, PT, PT, R11, UR8, RZ, P1, !PT ;  /* 0x000000080b130c10 */ /* 0x000fc40008ffe4ff */
[----:B------:R-:W-:Y:S01]  /*3450*/  @P0 IADD3 R30, P1, PT, R18, UR17, RZ ;  /* 0x00000011121e0c10 */ /* 0x000fe2000ff3e0ff */
[----:B------:R-:W-:Y:S01]  /*3460*/  @P0 IMAD.WIDE.U32 R10, R33, 0x7, R10 ;  /* 0x00000007210a0825 */ /* 0x000fe200078e000a */
[----:B------:R-:W-:Y:S02]  /*3470*/  @P0 SHF.L.U64.HI R19, R22, 0x2, R19 ;  /* 0x0000000216130819 */ /* 0x000fe40000010213 */
[----:B------:R-:W-:Y:S02]  /*3480*/  @!P0 MOV R24, RZ ;  /* 0x000000ff00188202 */ /* 0x000fe40000000f00 */
[----:B------:R-:W-:Y:S02]  /*3490*/  @P0 IADD3.X R31, PT, PT, R19, UR19, RZ, P1, !PT ;  /* 0x00000013131f0c10 */ /* 0x000fe40008ffe4ff */
[----:B------:R-:W-:Y:S02]  /*34a0*/  @P0 IADD3 R18, P1, PT, R18, UR20, RZ ;  /* 0x0000001412120c10 */ /* 0x000fe4000ff3e0ff */
[----:B------:R-:W-:Y:S01]  /*34b0*/  @P0 IADD3 R33, PT, PT, R11, UR5, RZ ;  /* 0x000000050b210c10 */ /* 0x000fe2000fffe0ff */
[----:B------:R0:W5:Y:S01]  /*34c0*/  @P0 LDG.E R24, desc[UR26][R30.64] ;  /* 0x0000001a1e180981 */ /* 0x000162000c1e1900 */
[----:B------:R-:W-:-:S02]  /*34d0*/  @P0 SHF.L.U32 R11, R10, 0x2, RZ ;  /* 0x000000020a0b0819 */ /* 0x000fc400000006ff */
[----:B------:R-:W-:Y:S02]  /*34e0*/  @P0 IADD3.X R19, PT, PT, R19, UR24, RZ, P1, !PT ;  /* 0x0000001813130c10 */ /* 0x000fe40008ffe4ff */
[----:B------:R-:W-:Y:S02]  /*34f0*/  @P0 SHF.L.U64.HI R36, R10, 0x2, R33 ;  /* 0x000000020a240819 */ /* 0x000fe40000010221 */
[----:B------:R-:W-:Y:S02]  /*3500*/  @!P0 MOV R22, RZ ;  /* 0x000000ff00168202 */ /* 0x000fe40000000f00 */
[----:B0-----:R-:W-:Y:S02]  /*3510*/  @P0 IADD3 R30, P1, PT, R11, UR17, RZ ;  /* 0x000000110b1e0c10 */ /* 0x001fe4000ff3e0ff */
[----:B------:R-:W-:Y:S02]  /*3520*/  @!P0 MOV R33, RZ ;  /* 0x000000ff00218202 */ /* 0x000fe40000000f00 */
[----:B------:R0:W5:Y:S01]  /*3530*/  @P0 LDG.E R22, desc[UR26][R18.64] ;  /* 0x0000001a12160981 */ /* 0x000162000c1e1900 */
[----:B------:R-:W-:-:S02]  /*3540*/  @P0 IADD3.X R31, PT, PT, R36, UR19, RZ, P1, !PT ;  /* 0x00000013241f0c10 */ /* 0x000fc40008ffe4ff */
[----:B------:R-:W-:-:S03]  /*3550*/  @P0 IADD3 R10, P1, PT, R11, UR20, RZ ;  /* 0x000000140b0a0c10 */ /* 0x000fc6000ff3e0ff */
[----:B------:R1:W5:Y:S01]  /*3560*/  @P0 LDG.E R33, desc[UR26][R30.64] ;  /* 0x0000001a1e210981 */ /* 0x000362000c1e1900 */
[----:B------:R-:W-:Y:S02]  /*3570*/  @P0 IADD3.X R11, PT, PT, R36, UR24, RZ, P1, !PT ;  /* 0x00000018240b0c10 */ /* 0x000fe40008ffe4ff */
[----:B------:R-:W-:Y:S02]  /*3580*/  @!P0 MOV R18, RZ ;  /* 0x000000ff00128202 */ /* 0x000fe40000000f00 */
[----:B0-----:R-:W-:-:S04]  /*3590*/  IADD3 R19, PT, PT, R3, 0x1, RZ ;  /* 0x0000000103137810 */ /* 0x001fc80007ffe0ff */
[----:B------:R0:W5:Y:S01]  /*35a0*/  @P0 LDG.E R18, desc[UR26][R10.64] ;  /* 0x0000001a0a120981 */ /* 0x000162000c1e1900 */
[----:B------:R-:W-:-:S04]  /*35b0*/  ISETP.GE.U32.AND P0, PT, R19, UR7, PT ;  /* 0x0000000713007c0c */ /* 0x000fc8000bf06070 */
[----:B------:R-:W-:Y:S02]  /*35c0*/  ISETP.GE.U32.OR P0, PT, R8, UR14, P0 ;  /* 0x0000000e08007c0c */ /* 0x000fe40008706470 */
[C---:B------:R-:W-:Y:S01]  /*35d0*/  FMNMX3 R19, |R25|.reuse, R16, |R23|, !PT ;  /* 0x0000001019137276 */ /* 0x040fe20007800617 */
[----:B------:R-:W-:Y:S01]  /*35e0*/  FMUL R25, R25, UR31 ;  /* 0x0000001f19197c20 */ /* 0x000fe20008400000 */
[----:B------:R-:W-:Y:S02]  /*35f0*/  FMUL R16, R23, UR31 ;  /* 0x0000001f17107c20 */ /* 0x000fe40008400000 */
[C---:B------:R-:W-:Y:S01]  /*3600*/  FMNMX3 R23, |R20|.reuse, R19, |R9|, !PT ;  /* 0x0000001314177276 */ /* 0x040fe20007800609 */
[----:B------:R-:W-:Y:S01]  /*3610*/  FMUL R20, R20, UR31 ;  /* 0x0000001f14147c20 */ /* 0x000fe20008400000 */
[----:B------:R-:W-:Y:S01]  /*3620*/  FMUL R9, R9, UR31 ;  /* 0x0000001f09097c20 */ /* 0x000fe20008400000 */
[----:B------:R-:W-:Y:S02]  /*3630*/  F2FP.SATFINITE.E4M3.F32.PACK_AB_MERGE_C R19, RZ, R25, RZ ;  /* 0x00000019ff13723e */ /* 0x000fe400048070ff */
[----:B-1----:R-:W-:-:S02]  /*3640*/  F2FP.SATFINITE.E4M3.F32.PACK_AB_MERGE_C R30, RZ, R16, RZ ;  /* 0x00000010ff1e723e */ /* 0x002fc400048070ff */
[----:B0-----:R-:W-:Y:S02]  /*3650*/  IADD3 R10, P1, PT, R8, R35, RZ ;  /* 0x00000023080a7210 */ /* 0x001fe40007f3e0ff */
[----:B------:R-:W-:Y:S02]  /*3660*/  F2FP.SATFINITE.E4M3.F32.PACK_AB_MERGE_C R35, RZ, R20, RZ ;  /* 0x00000014ff23723e */ /* 0x000fe400048070ff */
[----:B------:R-:W-:Y:S02]  /*3670*/  F2FP.SATFINITE.E4M3.F32.PACK_AB_MERGE_C R16, RZ, R9, RZ ;  /* 0x00000009ff10723e */ /* 0x000fe400048070ff */
[C---:B------:R-:W-:Y:S02]  /*3680*/  @!P0 PRMT R25, R30.reuse, 0x7604, R19 ;  /* 0x000076041e198816 */ /* 0x040fe40000000013 */
[----:B------:R-:W-:Y:S02]  /*3690*/  LOP3.LUT R8, R19, 0xff, RZ, 0xc0, !PT ;  /* 0x000000ff13087812 */ /* 0x000fe400078ec0ff */
[----:B------:R-:W-:-:S02]  /*36a0*/  LOP3.LUT R9, R30, 0xff, RZ, 0xc0, !PT ;  /* 0x000000ff1e097812 */ /* 0x000fc400078ec0ff */
[----:B------:R-:W-:Y:S02]  /*36b0*/  LEA R8, R35, R8, 0x8 ;  /* 0x0000000823087211 */ /* 0x000fe400078e40ff */
[C---:B------:R-:W-:Y:S02]  /*36c0*/  @!P0 PRMT R35, R16.reuse, 0x7604, R35 ;  /* 0x0000760410238816 */ /* 0x040fe40000000023 */
[----:B------:R-:W-:Y:S02]  /*36d0*/  LEA R9, R16, R9, 0x8 ;  /* 0x0000000910097211 */ /* 0x000fe400078e40ff */
[----:B------:R-:W-:Y:S02]  /*36e0*/  IADD3.X R11, PT, PT, RZ, R5, RZ, P1, !PT ;  /* 0x00000005ff0b7210 */ /* 0x000fe40000ffe4ff */
[----:B------:R-:W-:-:S04]  /*36f0*/  @!P0 LEA R30, P1, R10, UR18, 0x1 ;  /* 0x000000120a1e8c11 */ /* 0x000fc8000f8208ff */
[C---:B------:R-:W-:Y:S02]  /*3700*/  @!P0 LEA.HI.X R31, R10.reuse, UR16, R11, 0x1, P1 ;  /* 0x000000100a1f8c11 */ /* 0x040fe400088f0c0b */
[----:B------:R-:W-:-:S03]  /*3710*/  @!P0 IADD3 R20, P1, PT, R10, UR29, RZ ;  /* 0x0000001d0a148c10 */ /* 0x000fc6000ff3e0ff */
[----:B------:R0:W-:Y:S01]  /*3720*/  @!P0 STG.E.U16 desc[UR26][R30.64], R25 ;  /* 0x000000191e008986 */ /* 0x0001e2000c10151a */
[----:B------:R-:W-:-:S04]  /*3730*/  LOP3.LUT R21, R21, 0xffff, RZ, 0xc0, !PT ;  /* 0x0000ffff15157812 */ /* 0x000fc800078ec0ff */
[----:B------:R-:W-:-:S04]  /*3740*/  SHF.L.U32 R21, R21, 0x18, RZ ;  /* 0x0000001815157819 */ /* 0x000fc800000006ff */
[----:B------:R-:W-:Y:S02]  /*3750*/  LOP3.LUT R28, R28, R21, RZ, 0xfc, !PT ;  /* 0x000000151c1c7212 */ /* 0x000fe400078efcff */
[----:B------:R-:W-:Y:S01]  /*3760*/  LOP3.LUT R26, R26, 0xffff, RZ, 0xc0, !PT ;  /* 0x0000ffff1a1a7812 */ /* 0x000fe200078ec0ff */
[----:B--2---:R-:W-:-:S05]  /*3770*/  HADD2.F32 R19, -RZ, R29.H0_H0 ;  /* 0x2000001dff137230 */ /* 0x004fca0000004100 */
[----:B------:R-:W-:-:S04]  /*3780*/  FMUL R16, R19, 0.044714998453855514526 ;  /* 0x3d37271313107820 */ /* 0x000fc80000400000 */
[C---:B------:R-:W-:Y:S01]  /*3790*/  FFMA R5, R19.reuse, R16, 1 ;  /* 0x3f80000013057423 */ /* 0x040fe20000000010 */
[----:B------:R-:W-:-:S04]  /*37a0*/  FMUL R16, R19, 0.79788458347320556641 ;  /* 0x3f4c422a13107820 */ /* 0x000fc80000400000 */
[----:B------:R-:W-:Y:S01]  /*37b0*/  FMUL R16, R16, R5 ;  /* 0x0000000510107220 */ /* 0x000fe20000400000 */
[----:B------:R-:W-:Y:S02]  /*37c0*/  @!P0 IADD3.X R5, PT, PT, R11, UR30, RZ, P1, !PT ;  /* 0x0000001e0b058c10 */ /* 0x000fe40008ffe4ff */
[----:B0-----:R-:W-:-:S04]  /*37d0*/  @!P0 LEA R30, P1, R20, UR18, 0x1 ;  /* 0x00000012141e8c11 */ /* 0x001fc8000f8208ff */
[----:B------:R-:W-:Y:S01]  /*37e0*/  @!P0 LEA.HI.X R31, R20, UR16, R5, 0x1, P1 ;  /* 0x00000010141f8c11 */ /* 0x000fe200088f0c05 */
[----:B------:R-:W-:-:S06]  /*37f0*/  FMUL R20, |R16|, 2.8853900432586669922 ;  /* 0x4038aa3b10147820 */ /* 0x000fcc0000400200 */
[----:B------:R-:W0:Y:S02]  /*3800*/  MUFU.EX2 R20, R20 ;  /* 0x0000001400147308 */ /* 0x000e240000000800 */
        /* <DEDUP_REMOVED lines=20> */
[C---:B------:R-:W-:Y:S01]  /*3950*/  FMUL R5, R12.reuse, UR31 ;  /* 0x0000001f0c057c20 */ /* 0x040fe20008400000 */
[----:B------:R-:W-:-:S04]  /*3960*/  FMNMX3 R12, |R12|, R23, |R17|, !PT ;  /* 0x000000170c0c7276 */ /* 0x000fc80007800611 */
[----:B------:R-:W-:Y:S02]  /*3970*/  F2FP.SATFINITE.E4M3.F32.PACK_AB_MERGE_C R23, RZ, R5, RZ ;  /* 0x00000005ff17723e */ /* 0x000fe400048070ff */
[C---:B------:R-:W-:Y:S01]  /*3980*/  FMNMX3 R5, |R34|.reuse, R12, |R37|, !PT ;  /* 0x0000000c22057276 */ /* 0x040fe20007800625 */
[----:B------:R-:W-:Y:S01]  /*3990*/  FMUL R12, R34, UR31 ;  /* 0x0000001f220c7c20 */ /* 0x000fe20008400000 */
[----:B------:R1:W-:Y:S04]  /*39a0*/  @!P0 STG.E.U16 desc[UR26][R30.64], R35 ;  /* 0x000000231e008986 */ /* 0x0003e8000c10151a */
[----:B------:R-:W-:Y:S01]  /*39b0*/  F2FP.SATFINITE.E4M3.F32.PACK_AB_MERGE_C R12, RZ, R12, RZ ;  /* 0x0000000cff0c723e */ /* 0x000fe200048070ff */
[----:B0-----:R-:W-:-:S03]  /*39c0*/  FADD R25, R25, 1 ;  /* 0x3f80000019197421 */ /* 0x001fc60000000000 */
[----:B------:R-:W-:Y:S02]  /*39d0*/  LOP3.LUT R21, R12, 0xffff, RZ, 0xc0, !PT ;  /* 0x0000ffff0c157812 */ /* 0x000fe400078ec0ff */
[----:B-1----:R-:W-:Y:S01]  /*39e0*/  SHF.L.U32 R30, R23, 0x10, RZ ;  /* 0x00000010171e7819 */ /* 0x002fe200000006ff */
[----:B------:R-:W0:Y:S03]  /*39f0*/  MUFU.RCP R25, R25 ;  /* 0x0000001900197308 */ /* 0x000e260000001000 */
[----:B------:R-:W-:Y:S02]  /*3a00*/  LOP3.LUT R31, R30, 0xff0000, RZ, 0xc0, !PT ;  /* 0x00ff00001e1f7812 */ /* 0x000fe400078ec0ff */
[----:B------:R-:W-:Y:S02]  /*3a10*/  SHF.L.U32 R21, R21, 0x18, RZ ;  /* 0x0000001815157819 */ /* 0x000fe400000006ff */
[----:B------:R-:W-:Y:S01]  /*3a20*/  LOP3.LUT R8, R31, 0xffff, R8, 0xf8, !PT ;  /* 0x0000ffff1f087812 */ /* 0x000fe200078ef808 */
[----:B------:R-:W-:-:S03]  /*3a30*/  FMUL R30, R16, R16 ;  /* 0x00000010101e7220 */ /* 0x000fc60000400000 */
[----:B------:R-:W-:Y:S02]  /*3a40*/  LOP3.LUT R8, R8, R21, RZ, 0xfc, !PT ;  /* 0x0000001508087212 */ /* 0x000fe400078efcff */
[----:B------:R-:W-:-:S04]  /*3a50*/  SHF.L.U32 R21, R26, 0x18, RZ ;  /* 0x000000181a157819 */ /* 0x000fc800000006ff */
[----:B------:R-:W-:Y:S01]  /*3a60*/  LOP3.LUT R32, R32, R21, RZ, 0xfc, !PT ;  /* 0x0000001520207212 */ /* 0x000fe200078efcff */
[----:B------:R-:W-:Y:S01]  /*3a70*/  FFMA R21, R30, R7, -0.052303962409496307373 ;  /* 0xbd563cae1e157423 */ /* 0x000fe20000000007 */
[----:B0-----:R-:W-:Y:S01]  /*3a80*/  FFMA R26, R25, -2, R6 ;  /* 0xc0000000191a7823 */ /* 0x001fe20000000006 */
[C---:B------:R-:W-:Y:S02]  /*3a90*/  FSETP.GE.AND P1, PT, |R16|.reuse, 9.010913848876953125, PT ;  /* 0x41102cb41000780b */ /* 0x040fe40003f26200 */
[----:B------:R-:W-:Y:S01]  /*3aa0*/  FSETP.GE.AND P2, PT, |R16|, 0.60000002384185791016, PT ;  /* 0x3f19999a1000780b */ /* 0x000fe20003f46200 */
[----:B------:R-:W-:Y:S01]  /*3ab0*/  FFMA R21, R30, R21, 0.1331529766321182251 ;  /* 0x3e0859411e157423 */ /* 0x000fe20000000015 */
[----:B------:R-:W-:Y:S01]  /*3ac0*/  FSEL R25, R26, 1, !P1 ;  /* 0x3f8000001a197808 */ /* 0x000fe20004800000 */
[----:B------:R-:W-:Y:S01]  /*3ad0*/  FMUL R26, R17, UR31 ;  /* 0x0000001f111a7c20 */ /* 0x000fe20008400000 */
[----:B------:R-:W-:Y:S01]  /*3ae0*/  FMUL R31, R37, UR31 ;  /* 0x0000001f251f7c20 */ /* 0x000fe20008400000 */
[----:B------:R-:W-:Y:S01]  /*3af0*/  FFMA R21, R30, R21, -0.33332768082618713379 ;  /* 0xbeaaa9ed1e157423 */ /* 0x000fe20000000015 */
[----:B------:R-:W-:-:S02]  /*3b00*/  LOP3.LUT R25, R25, 0x80000000, R16, 0xb8, !PT ;  /* 0x8000000019197812 */ /* 0x000fc400078eb810 */
[----:B------:R-:W-:Y:S01]  /*3b10*/  F2FP.SATFINITE.E4M3.F32.PACK_AB_MERGE_C R26, RZ, R26, RZ ;  /* 0x0000001aff1a723e */ /* 0x000fe200048070ff */
[----:B------:R-:W-:Y:S01]  /*3b20*/  FFMA R21, R30, R21, RZ ;  /* 0x000000151e157223 */ /* 0x000fe200000000ff */
[----:B------:R-:W-:Y:S02]  /*3b30*/  F2FP.SATFINITE.E4M3.F32.PACK_AB_MERGE_C R31, RZ, R31, RZ ;  /* 0x0000001fff1f723e */ /* 0x000fe400048070ff */
[----:B------:R-:W-:Y:S01]  /*3b40*/  LOP3.LUT R9, R9, 0xffff, RZ, 0xc0, !PT ;  /* 0x0000ffff09097812 */ /* 0x000fe200078ec0ff */
[----:B------:R-:W-:Y:S01]  /*3b50*/  @!P2 FFMA R25, R16, R21, R16 ;  /* 0x000000151019a223 */ /* 0x000fe20000000010 */
[----:B------:R-:W-:Y:S01]  /*3b60*/  SHF.L.U32 R16, R26, 0x10, RZ ;  /* 0x000000101a107819 */ /* 0x000fe200000006ff */
[----:B---3--:R-:W-:Y:S01]  /*3b70*/  HADD2.F32 R21, -RZ, R15.H0_H0 ;  /* 0x2000000fff157230 */ /* 0x008fe20000004100 */
[----:B------:R-:W-:Y:S02]  /*3b80*/  LOP3.LUT R17, R31, 0xffff, RZ, 0xc0, !PT ;  /* 0x0000ffff1f117812 */ /* 0x000fe400078ec0ff */
[----:B------:R-:W-:-:S02]  /*3b90*/  LOP3.LUT R30, R9, 0xff0000, R16, 0xf8, !PT ;  /* 0x00ff0000091e7812 */ /* 0x000fc400078ef810 */
[----:B------:R-:W-:Y:S01]  /*3ba0*/  SHF.L.U32 R9, R17, 0x18, RZ ;  /* 0x0000001811097819 */ /* 0x000fe200000006ff */
[C---:B------:R-:W-:Y:S01]  /*3bb0*/  FMUL R16, R21.reuse, 0.044714998453855514526 ;  /* 0x3d37271315107820 */ /* 0x040fe20000400000 */
[----:B------:R-:W-:Y:S02]  /*3bc0*/  BSSY.RECONVERGENT B0, `(.L_x_24250) ;  /* 0x000000f000007945 */ /* 0x000fe40003800200 */
[----:B------:R-:W-:Y:S01]  /*3bd0*/  LOP3.LUT R9, R30, R9, RZ, 0xfc, !PT ;  /* 0x000000091e097212 */ /* 0x000fe200078efcff */
[C---:B------:R-:W-:Y:S01]  /*3be0*/  FFMA R17, R21.reuse, R16, 1 ;  /* 0x3f80000015117423 */ /* 0x040fe20000000010 */
[----:B------:R-:W-:Y:S01]  /*3bf0*/  FMUL R30, R21, 0.79788458347320556641 ;  /* 0x3f4c422a151e7820 */ /* 0x000fe20000400000 */
[----:B------:R-:W-:-:S03]  /*3c00*/  HADD2.F32 R15, -RZ, R15.H1_H1 ;  /* 0x3000000fff0f7230 */ /* 0x000fc60000004100 */
        /* <DEDUP_REMOVED lines=10> */
.L_x_24251:
[----:B------:R-:W-:Y:S05]  /*3cb0*/  BSYNC.RECONVERGENT B0 ;  /* 0x0000000000007941 */ /* 0x000fea0003800200 */
.L_x_24250:
[----:B------:R-:W-:Y:S04]  /*3cc0*/  BSSY.RECONVERGENT B0, `(.L_x_24252) ;  /* 0x000000a000007945 */ /* 0x000fe80003800200 */
        /* <DEDUP_REMOVED lines=9> */
.L_x_24253:
[----:B------:R-:W-:Y:S05]  /*3d60*/  BSYNC.RECONVERGENT B0 ;  /* 0x0000000000007941 */ /* 0x000fea0003800200 */
.L_x_24252:
[----:B-1----:R-:W-:Y:S01]  /*3d70*/  FMUL R10, R19, 0.10703222453594207764 ;  /* 0x3ddb33b6130a7820 */ /* 0x002fe20000400000 */
[----:B------:R-:W-:Y:S01]  /*3d80*/  FMUL R26, R15, 0.044714998453855514526 ;  /* 0x3d3727130f1a7820 */ /* 0x000fe20000400000 */
[----:B------:R-:W-:Y:S01]  /*3d90*/  FMUL R31, |R30|, 2.8853900432586669922 ;  /* 0x4038aa3b1e1f7820 */ /* 0x000fe20000400200 */
[----:B------:R-:W-:Y:S01]  /*3da0*/  FFMA R12, -R20, R20, 1 ;  /* 0x3f800000140c7423 */ /* 0x000fe20000000114 */
[----:B------:R-:W-:Y:S01]  /*3db0*/  FFMA R11, R19, R10, 0.79788458347320556641 ;  /* 0x3f4c422a130b7423 */ /* 0x000fe2000000000a */
[----:B0-----:R-:W-:Y:S01]  /*3dc0*/  FMUL R16, R29, 0.10703222453594207764 ;  /* 0x3ddb33b61d107820 */ /* 0x001fe20000400000 */
[C---:B------:R-:W-:Y:S01]  /*3dd0*/  FMUL R23, R15.reuse, 0.79788458347320556641 ;  /* 0x3f4c422a0f177820 */ /* 0x040fe20000400000 */
[----:B------:R-:W-:Y:S01]  /*3de0*/  FFMA R26, R15, R26, 1 ;  /* 0x3f8000000f1a7423 */ /* 0x000fe2000000001a */
[----:B------:R-:W0:Y:S01]  /*3df0*/  MUFU.EX2 R10, R31 ;  /* 0x0000001f000a7308 */ /* 0x000e220000000800 */
[----:B------:R-:W-:Y:S01]  /*3e00*/  FMUL R12, R12, R11 ;  /* 0x0000000b0c0c7220 */ /* 0x000fe20000400000 */
[----:B------:R-:W-:Y:S01]  /*3e10*/  FFMA R17, R29, R16, 0.79788458347320556641 ;  /* 0x3f4c422a1d117423 */ /* 0x000fe20000000010 */
[----:B------:R-:W-:Y:S01]  /*3e20*/  FMUL R11, R23, R26 ;  /* 0x0000001a170b7220 */ /* 0x000fe20000400000 */
[----:B------:R-:W-:Y:S01]  /*3e30*/  FFMA R16, -R25, R25, 1 ;  /* 0x3f80000019107423 */ /* 0x000fe20000000119 */
[----:B-----5:R-:W-:-:S02]  /*3e40*/  HADD2.F32 R26, -RZ, R22.H0_H0 ;  /* 0x20000016ff1a7230 */ /* 0x020fc40000004100 */
[----:B------:R-:W-:Y:S01]  /*3e50*/  FMUL R23, R29, 0.5 ;  /* 0x3f0000001d177820 */ /* 0x000fe20000400000 */
[----:B------:R-:W-:Y:S01]  /*3e60*/  FMUL R19, R19, 0.5 ;  /* 0x3f00000013137820 */ /* 0x000fe20000400000 */
[----:B------:R-:W-:Y:S01]  /*3e70*/  FMUL R16, R16, R17 ;  /* 0x0000001110107220 */ /* 0x000fe20000400000 */
[----:B------:R-:W-:Y:S01]  /*3e80*/  FMUL R34, |R11|, 2.8853900432586669922 ;  /* 0x4038aa3b0b227820 */ /* 0x000fe20000400200 */
[C---:B------:R-:W-:Y:S01]  /*3e90*/  FMUL R17, R26.reuse, 0.044714998453855514526 ;  /* 0x3d3727131a117820 */ /* 0x040fe20000400000 */
[----:B------:R-:W-:Y:S01]  /*3ea0*/  FMUL R19, R19, R12 ;  /* 0x0000000c13137220 */ /* 0x000fe20000400000 */
[----:B------:R-:W-:Y:S01]  /*3eb0*/  FMUL R23, R23, R16 ;  /* 0x0000001017177220 */ /* 0x000fe20000400000 */
[C---:B------:R-:W-:Y:S01]  /*3ec0*/  FMUL R16, R26.reuse, 0.79788458347320556641 ;  /* 0x3f4c422a1a107820 */ /* 0x040fe20000400000 */
[----:B------:R-:W-:Y:S01]  /*3ed0*/  FFMA R29, R26, R17, 1 ;  /* 0x3f8000001a1d7423 */ /* 0x000fe20000000011 */
[----:B------:R-:W-:Y:S01]  /*3ee0*/  FADD R20, R20, 1 ;  /* 0x3f80000014147421 */ /* 0x000fe20000000000 */
[----:B------:R1:W2:Y:S01]  /*3ef0*/  MUFU.EX2 R12, R34 ;  /* 0x00000022000c7308 */ /* 0x0002a20000000800 */
[----:B0-----:R-:W-:Y:S01]  /*3f00*/  FADD R31, R10, 1 ;  /* 0x3f8000000a1f7421 */ /* 0x001fe20000000000 */
[----:B------:R-:W-:Y:S01]  /*3f10*/  FMUL R16, R16, R29 ;  /* 0x0000001d10107220 */ /* 0x000fe20000400000 */
[----:B------:R-:W-:Y:S01]  /*3f20*/  FFMA R19, R20, 0.5, R19 ;  /* 0x3f00000014137823 */ /* 0x000fe20000000013 */
[C---:B------:R-:W-:Y:S01]  /*3f30*/  FMUL R17, R30.reuse, R30 ;  /* 0x0000001e1e117220 */ /* 0x040fe20000400000 */
[----:B------:R-:W-:Y:S01]  /*3f40*/  FSETP.GE.AND P0, PT, |R30|, 9.010913848876953125, PT ;  /* 0x41102cb41e00780b */ /* 0x000fe20003f06200 */
[----:B------:R-:W-:Y:S01]  /*3f50*/  FMUL R20, |R16|, 2.8853900432586669922 ;  /* 0x4038aa3b10147820 */ /* 0x000fe20000400200 */
[----:B------:R-:W-:Y:S01]  /*3f60*/  FSETP.GE.AND P1, PT, |R30|, 0.60000002384185791016, PT ;  /* 0x3f19999a1e00780b */ /* 0x000fe20003f26200 */
[----:B------:R2:W0:Y:S01]  /*3f70*/  MUFU.RCP R29, R31 ;  /* 0x0000001f001d7308 */ /* 0x0004220000001000 */
[----:B------:R-:W-:Y:S01]  /*3f80*/  FFMA R10, R17, R7, -0.052303962409496307373 ;  /* 0xbd563cae110a7423 */ /* 0x000fe20000000007 */
[----:B-1----:R-:W-:Y:S01]  /*3f90*/  FADD R34, R25, 1 ;  /* 0x3f80000019227421 */ /* 0x002fe20000000000 */
[----:B------:R-:W-:Y:S01]  /*3fa0*/  FSETP.GE.AND P2, PT, |R11|, 0.60000002384185791016, PT ;  /* 0x3f19999a0b00780b */ /* 0x000fe20003f46200 */
[----:B------:R-:W-:-:S02]  /*3fb0*/  HADD2.F32 R22, -RZ, R22.H1_H1 ;  /* 0x30000016ff167230 */ /* 0x000fc40000004100 */
[----:B------:R-:W-:Y:S01]  /*3fc0*/  FFMA R10, R17, R10, 0.1331529766321182251 ;  /* 0x3e085941110a7423 */ /* 0x000fe2000000000a */
[----:B------:R-:W-:Y:S01]  /*3fd0*/  FFMA R23, R34, 0.5, R23 ;  /* 0x3f00000022177823 */ /* 0x000fe20000000017 */
[----:B------:R-:W-:Y:S01]  /*3fe0*/  FMUL R34, R11, R11 ;  /* 0x0000000b0b227220 */ /* 0x000fe20000400000 */
[----:B------:R-:W1:Y:S01]  /*3ff0*/  MUFU.EX2 R20, R20 ;  /* 0x0000001400147308 */ /* 0x000e620000000800 */
[C---:B------:R-:W-:Y:S01]  /*4000*/  FFMA R10, R17.reuse, R10, -0.33332768082618713379 ;  /* 0xbeaaa9ed110a7423 */ /* 0x040fe2000000000a */
[----:B--2---:R-:W-:Y:S01]  /*4010*/  FADD R31, R12, 1 ;  /* 0x3f8000000c1f7421 */ /* 0x004fe20000000000 */
[----:B------:R-:W-:Y:S01]  /*4020*/  FMUL R12, R16, R16 ;  /* 0x00000010100c7220 */ /* 0x000fe20000400000 */
[----:B------:R-:W-:Y:S01]  /*4030*/  USHF.L.U32 UR9, UR29, 0x2, URZ ;  /* 0x000000021d097899 */ /* 0x000fe200080006ff */
[----:B------:R-:W-:Y:S01]  /*4040*/  FFMA R25, R17, R10, RZ ;  /* 0x0000000a11197223 */ /* 0x000fe200000000ff */
[C---:B------:R-:W-:Y:S01]  /*4050*/  FFMA R17, R34.reuse, R7, -0.052303962409496307373 ;  /* 0xbd563cae22117423 */ /* 0x040fe20000000007 */
[----:B------:R-:W-:Y:S01]  /*4060*/  USHF.L.U64.HI UR8, UR29, 0x2, UR30 ;  /* 0x000000021d087899 */ /* 0x000fe2000801021e */
[----:B------:R-:W2:Y:S01]  /*4070*/  MUFU.RCP R31, R31 ;  /* 0x0000001f001f7308 */ /* 0x000ea20000001000 */
[----:B0-----:R-:W-:Y:S01]  /*4080*/  FFMA R29, R29, -2, R6 ;  /* 0xc00000001d1d7823 */ /* 0x001fe20000000006 */
[----:B------:R-:W-:-:S04]  /*4090*/  FFMA R35, R34, R17, 0.1331529766321182251 ;  /* 0x3e08594122237423 */ /* 0x000fc80000000011 */
[----:B------:R-:W-:Y:S01]  /*40a0*/  FSEL R17, R29, 1, !P0 ;  /* 0x3f8000001d117808 */ /* 0x000fe20004000000 */
[----:B------:R-:W-:Y:S01]  /*40b0*/  FFMA R10, R34, R35, -0.33332768082618713379 ;  /* 0xbeaaa9ed220a7423 */ /* 0x000fe20000000023 */
[----:B------:R-:W-:Y:S01]  /*40c0*/  FSETP.GE.AND P0, PT, |R11|, 9.010913848876953125, PT ;  /* 0x41102cb40b00780b */ /* 0x000fe20003f06200 */
[----:B-1----:R-:W-:Y:S01]  /*40d0*/  FADD R29, R20, 1 ;  /* 0x3f800000141d7421 */ /* 0x002fe20000000000 */
[--C-:B------:R-:W-:Y:S01]  /*40e0*/  LOP3.LUT R17, R17, 0x80000000, R30.reuse, 0xb8, !PT ;  /* 0x8000000011117812 */ /* 0x100fe200078eb81e */
[----:B------:R-:W-:Y:S01]  /*40f0*/  FFMA R20, R34, R10, RZ ;  /* 0x0000000a22147223 */ /* 0x000fe200000000ff */
[----:B------:R-:W-:Y:S02]  /*4100*/  HADD2.F32 R10, -RZ, R27.H0_H0 ;  /* 0x2000001bff0a7230 */ /* 0x000fe40000004100 */
[----:B------:R-:W-:Y:S01]  /*4110*/  @!P1 FFMA R17, R30, R25, R30 ;  /* 0x000000191e119223 */ /* 0x000fe2000000001e */
[----:B------:R-:W-:Y:S01]  /*4120*/  FFMA R25, R12, R7, -0.052303962409496307373 ;  /* 0xbd563cae0c197423 */ /* 0x000fe20000000007 */
[----:B------:R-:W0:Y:S01]  /*4130*/  MUFU.RCP R29, R29 ;  /* 0x0000001d001d7308 */ /* 0x000e220000001000 */
[----:B------:R-:W-:Y:S01]  /*4140*/  FSETP.GE.AND P1, PT, |R16|, 0.60000002384185791016, PT ;  /* 0x3f19999a1000780b */ /* 0x000fe20003f26200 */
[----:B--2---:R-:W-:Y:S01]  /*4150*/  FFMA R31, R31, -2, R6 ;  /* 0xc00000001f1f7823 */ /* 0x004fe20000000006 */
[----:B------:R-:W-:Y:S01]  /*4160*/  FMUL R10, R10, R19 ;  /* 0x000000130a0a7220 */ /* 0x000fe20000400000 */
[----:B------:R-:W-:Y:S01]  /*4170*/  FFMA R19, R12, R25, 0.1331529766321182251 ;  /* 0x3e0859410c137423 */ /* 0x000fe20000000019 */
[----:B------:R-:W-:-:S02]  /*4180*/  HADD2.F32 R34, -RZ, R13.H0_H0 ;  /* 0x2000000dff227230 */ /* 0x000fc40000004100 */
[----:B------:R-:W-:Y:S01]  /*4190*/  FSEL R30, R31, 1, !P0 ;  /* 0x3f8000001f1e7808 */ /* 0x000fe20004000000 */
[----:B------:R-:W-:Y:S01]  /*41a0*/  FFMA R31, R12, R19, -0.33332768082618713379 ;  /* 0xbeaaa9ed0c1f7423 */ /* 0x000fe20000000013 */
[----:B------:R-:W-:Y:S02]  /*41b0*/  FSETP.GE.AND P0, PT, |R16|, 9.010913848876953125, PT ;  /* 0x41102cb41000780b */ /* 0x000fe40003f06200 */
[--C-:B------:R-:W-:Y:S01]  /*41c0*/  LOP3.LUT R25, R30, 0x80000000, R11.reuse, 0xb8, !PT ;  /* 0x800000001e197812 */ /* 0x100fe200078eb80b */
[----:B------:R-:W-:Y:S01]  /*41d0*/  @!P2 FFMA R25, R11, R20, R11 ;  /* 0x000000140b19a223 */ /* 0x000fe2000000000b */
[----:B------:R-:W-:Y:S01]  /*41e0*/  FMUL R11, R22, 0.044714998453855514526 ;  /* 0x3d372713160b7820 */ /* 0x000fe20000400000 */
[--C-:B------:R-:W-:Y:S02]  /*41f0*/  HADD2.F32 R20, -RZ, R18.reuse.H0_H0 ;  /* 0x20000012ff147230 */ /* 0x100fe40000004100 */
[----:B------:R-:W-:Y:S02]  /*4200*/  HADD2.F32 R30, -RZ, R27.H1_H1 ;  /* 0x3000001bff1e7230 */ /* 0x000fe40000004100 */
[----:B0-----:R-:W-:Y:S01]  /*4210*/  FFMA R19, R29, -2, R6 ;  /* 0xc00000001d137823 */ /* 0x001fe20000000006 */
[----:B------:R-:W-:Y:S01]  /*4220*/  FFMA R29, R12, R31, RZ ;  /* 0x0000001f0c1d7223 */ /* 0x000fe200000000ff */
[C---:B------:R-:W-:Y:S01]  /*4230*/  FMUL R12, R22.reuse, 0.79788458347320556641 ;  /* 0x3f4c422a160c7820 */ /* 0x040fe20000400000 */
[----:B------:R-:W-:Y:S01]  /*4240*/  FFMA R27, R22, R11, 1 ;  /* 0x3f800000161b7423 */ /* 0x000fe2000000000b */
[----:B------:R-:W-:Y:S01]  /*4250*/  FMUL R11, R30, R23 ;  /* 0x000000171e0b7220 */ /* 0x000fe20000400000 */
[----:B------:R-:W-:Y:S01]  /*4260*/  FSEL R19, R19, 1, !P0 ;  /* 0x3f80000013137808 */ /* 0x000fe20004000000 */
[----:B------:R-:W-:Y:S01]  /*4270*/  FMUL R30, R15, 0.10703222453594207764 ;  /* 0x3ddb33b60f1e7820 */ /* 0x000fe20000400000 */
[----:B------:R-:W-:Y:S01]  /*4280*/  FMUL R23, R12, R27 ;  /* 0x0000001b0c177220 */ /* 0x000fe20000400000 */
[----:B------:R-:W-:Y:S01]  /*4290*/  FMUL R12, R21, 0.10703222453594207764 ;  /* 0x3ddb33b6150c7820 */ /* 0x000fe20000400000 */
[--C-:B------:R-:W-:Y:S01]  /*42a0*/  LOP3.LUT R19, R19, 0x80000000, R16.reuse, 0xb8, !PT ;  /* 0x8000000013137812 */ /* 0x100fe200078eb810 */
[----:B------:R-:W-:Y:S01]  /*42b0*/  @!P1 FFMA R19, R16, R29, R16 ;  /* 0x0000001d10139223 */ /* 0x000fe20000000010 */
[C---:B------:R-:W-:Y:S01]  /*42c0*/  FMUL R29, R20.reuse, 0.044714998453855514526 ;  /* 0x3d372713141d7820 */ /* 0x040fe20000400000 */
[C---:B------:R-:W-:Y:S01]  /*42d0*/  FMUL R16, R20.reuse, 0.79788458347320556641 ;  /* 0x3f4c422a14107820 */ /* 0x040fe20000400000 */
[----:B------:R-:W-:Y:S01]  /*42e0*/  FFMA R27, R21, R12, 0.79788458347320556641 ;  /* 0x3f4c422a151b7423 */ /* 0x000fe2000000000c */
[----:B------:R-:W-:Y:S01]  /*42f0*/  FFMA R12, -R17, R17, 1 ;  /* 0x3f800000110c7423 */ /* 0x000fe20000000111 */
[----:B------:R-:W-:Y:S01]  /*4300*/  FFMA R29, R20, R29, 1 ;  /* 0x3f800000141d7423 */ /* 0x000fe2000000001d */
[----:B------:R-:W-:Y:S01]  /*4310*/  FFMA R30, R15, R30, 0.79788458347320556641 ;  /* 0x3f4c422a0f1e7423 */ /* 0x000fe2000000001e */
[----:B------:R-:W-:Y:S01]  /*4320*/  FMUL R21, R21, 0.5 ;  /* 0x3f00000015157820 */ /* 0x000fe20000400000 */
[----:B------:R-:W-:Y:S01]  /*4330*/  FMUL R12, R12, R27 ;  /* 0x0000001b0c0c7220 */ /* 0x000fe20000400000 */
[----:B------:R-:W-:Y:S01]  /*4340*/  FMUL R16, R16, R29 ;  /* 0x0000001d10107220 */ /* 0x000fe20000400000 */
[----:B------:R-:W-:Y:S01]  /*4350*/  FFMA R29, -R25, R25, 1 ;  /* 0x3f800000191d7423 */ /* 0x000fe20000000119 */
[----:B------:R-:W-:Y:S01]  /*4360*/  FMUL R27, |R23|, 2.8853900432586669922 ;  /* 0x4038aa3b171b7820 */ /* 0x000fe20000400200 */
[----:B------:R-:W-:Y:S01]  /*4370*/  FMUL R21, R21, R12 ;  /* 0x0000000c15157220 */ /* 0x000fe20000400000 */
[----:B------:R-:W-:Y:S01]  /*4380*/  FMUL R12, R23, R23 ;  /* 0x00000017170c7220 */ /* 0x000fe20000400000 */
[----:B------:R-:W-:Y:S01]  /*4390*/  FMUL R30, R29, R30 ;  /* 0x0000001e1d1e7220 */ /* 0x000fe20000400000 */
[----:B------:R-:W-:Y:S01]  /*43a0*/  FMUL R29, R15, 0.5 ;  /* 0x3f0000000f1d7820 */ /* 0x000fe20000400000 */
[----:B------:R-:W-:Y:S01]  /*43b0*/  FMUL R15, |R16|, 2.8853900432586669922 ;  /* 0x4038aa3b100f7820 */ /* 0x000fe20000400200 */
[----:B------:R-:W0:Y:S01]  /*43c0*/  MUFU.EX2 R27, R27 ;  /* 0x0000001b001b7308 */ /* 0x000e220000000800 */
[C---:B------:R-:W-:Y:S01]  /*43d0*/  FFMA R31, R12.reuse, R7, -0.052303962409496307373 ;  /* 0xbd563cae0c1f7423 */ /* 0x040fe20000000007 */
[----:B------:R-:W-:Y:S01]  /*43e0*/  FMUL R29, R29, R30 ;  /* 0x0000001e1d1d7220 */ /* 0x000fe20000400000 */
[----:B------:R-:W-:Y:S01]  /*43f0*/  FADD R30, R17, 1 ;  /* 0x3f800000111e7421 */ /* 0x000fe20000000000 */
[C---:B------:R-:W-:Y:S01]  /*4400*/  FSETP.GE.AND P3, PT, |R23|.reuse, 0.60000002384185791016, PT ;  /* 0x3f19999a1700780b */ /* 0x040fe20003f66200 */
[----:B------:R-:W-:Y:S01]  /*4410*/  FFMA R31, R12, R31, 0.1331529766321182251 ;  /* 0x3e0859410c1f7423 */ /* 0x000fe2000000001f */
[----:B------:R-:W-:Y:S01]  /*4420*/  FSETP.GE.AND P2, PT, |R23|, 9.010913848876953125, PT ;  /* 0x41102cb41700780b */ /* 0x000fe20003f46200 */
[----:B------:R-:W-:Y:S01]  /*4430*/  FFMA R17, R30, 0.5, R21 ;  /* 0x3f0000001e117823 */ /* 0x000fe20000000015 */
[----:B------:R-:W1:Y:S01]  /*4440*/  MUFU.EX2 R15, R15 ;  /* 0x0000000f000f7308 */ /* 0x000e620000000800 */
[----:B------:R-:W-:-:S02]  /*4450*/  HADD2.F32 R21, -RZ, R18.H1_H1 ;  /* 0x30000012ff157230 */ /* 0x000fc40000004100 */
[----:B------:R-:W-:Y:S01]  /*4460*/  FADD R18, R25, 1 ;  /* 0x3f80000019127421 */ /* 0x000fe20000000000 */
[----:B------:R-:W-:Y:S01]  /*4470*/  FFMA R31, R12, R31, -0.33332768082618713379 ;  /* 0xbeaaa9ed0c1f7423 */ /* 0x000fe2000000001f */
[----:B------:R-:W-:Y:S02]  /*4480*/  FSETP.GE.AND P5, PT, |R16|, 0.60000002384185791016, PT ;  /* 0x3f19999a1000780b */ /* 0x000fe40003fa6200 */
[----:B------:R-:W-:Y:S01]  /*4490*/  FFMA R25, R18, 0.5, R29 ;  /* 0x3f00000012197823 */ /* 0x000fe2000000001d */
[C---:B------:R-:W-:Y:S01]  /*44a0*/  FMUL R18, R21.reuse, 0.044714998453855514526 ;  /* 0x3d37271315127820 */ /* 0x040fe20000400000 */
[----:B------:R-:W-:Y:S01]  /*44b0*/  FMUL R29, R21, 0.79788458347320556641 ;  /* 0x3f4c422a151d7820 */ /* 0x000fe20000400000 */
[----:B0-----:R-:W-:Y:S01]  /*44c0*/  FADD R27, R27, 1 ;  /* 0x3f8000001b1b7421 */ /* 0x001fe20000000000 */
[----:B------:R-:W-:Y:S01]  /*44d0*/  FFMA R12, R12, R31, RZ ;  /* 0x0000001f0c0c7223 */ /* 0x000fe200000000ff */
[----:B------:R-:W-:Y:S01]  /*44e0*/  FFMA R30, R21, R18, 1 ;  /* 0x3f800000151e7423 */ /* 0x000fe20000000012 */
[C---:B------:R-:W-:Y:S01]  /*44f0*/  FMUL R18, R16.reuse, R16 ;  /* 0x0000001010127220 */ /* 0x040fe20000400000 */
[----:B------:R-:W-:-:S02]  /*4500*/  FSETP.GE.AND P4, PT, |R16|, 9.010913848876953125, PT ;  /* 0x41102cb41000780b */ /* 0x000fc40003f86200 */
[----:B------:R-:W0:Y:S01]  /*4510*/  MUFU.RCP R27, R27 ;  /* 0x0000001b001b7308 */ /* 0x000e220000001000 */
[C---:B------:R-:W-:Y:S01]  /*4520*/  FFMA R35, R18.reuse, R7, -0.052303962409496307373 ;  /* 0xbd563cae12237423 */ /* 0x040fe20000000007 */
[----:B-1----:R-:W-:Y:S01]  /*4530*/  FADD R31, R15, 1 ;  /* 0x3f8000000f1f7421 */ /* 0x002fe20000000000 */
[----:B------:R-:W-:Y:S01]  /*4540*/  FMUL R15, R29, R30 ;  /* 0x0000001e1d0f7220 */ /* 0x000fe20000400000 */
[----:B------:R-:W-:Y:S01]  /*4550*/  IADD3 R29, PT, PT, R3, 0x3, RZ ;  /* 0x00000003031d7810 */ /* 0x000fe20007ffe0ff */
[C---:B------:R-:W-:Y:S02]  /*4560*/  FFMA R35, R18.reuse, R35, 0.1331529766321182251 ;  /* 0x3e08594112237423 */ /* 0x040fe40000000023 */
[----:B------:R-:W-:Y:S01]  /*4570*/  FMUL R30, |R15|, 2.8853900432586669922 ;  /* 0x4038aa3b0f1e7820 */ /* 0x000fe20000400200 */
[----:B------:R-:W1:Y:S01]  /*4580*/  MUFU.RCP R31, R31 ;  /* 0x0000001f001f7308 */ /* 0x000e620000001000 */
[----:B------:R-:W-:Y:S02]  /*4590*/  ISETP.GE.U32.AND P1, PT, R29, UR7, PT ;  /* 0x000000071d007c0c */ /* 0x000fe4000bf26070 */
[----:B------:R-:W-:Y:S01]  /*45a0*/  IADD3 R29, PT, PT, R3, 0x2, RZ ;  /* 0x00000002031d7810 */ /* 0x000fe20007ffe0ff */
[----:B------:R-:W-:-:S03]  /*45b0*/  FFMA R3, R18, R35, -0.33332768082618713379 ;  /* 0xbeaaa9ed12037423 */ /* 0x000fc60000000023 */
[----:B------:R-:W-:Y:S01]  /*45c0*/  ISETP.GE.U32.AND P0, PT, R29, UR7, PT ;  /* 0x000000071d007c0c */ /* 0x000fe2000bf06070 */
[----:B------:R-:W2:Y:S01]  /*45d0*/  MUFU.EX2 R30, R30 ;  /* 0x0000001e001e7308 */ /* 0x000ea20000000800 */
[----:B0-----:R-:W-:Y:S01]  /*45e0*/  FFMA R27, R27, -2, R6 ;  /* 0xc00000001b1b7823 */ /* 0x001fe20000000006 */
[----:B------:R-:W-:-:S04]  /*45f0*/  FFMA R29, R18, R3, RZ ;  /* 0x00000003121d7223 */ /* 0x000fc800000000ff */
[----:B------:R-:W-:Y:S02]  /*4600*/  FSEL R18, R27, 1, !P2 ;  /* 0x3f8000001b127808 */ /* 0x000fe40005000000 */
[----:B------:R-:W-:Y:S01]  /*4610*/  FSETP.GE.AND P2, PT, |R15|, 9.010913848876953125, PT ;  /* 0x41102cb40f00780b */ /* 0x000fe20003f46200 */
[----:B-1----:R-:W-:Y:S01]  /*4620*/  FFMA R31, R31, -2, R6 ;  /* 0xc00000001f1f7823 */ /* 0x002fe20000000006 */
[--C-:B------:R-:W-:Y:S01]  /*4630*/  LOP3.LUT R18, R18, 0x80000000, R23.reuse, 0xb8, !PT ;  /* 0x8000000012127812 */ /* 0x100fe200078eb817 */
[----:B------:R-:W-:Y:S01]  /*4640*/  @!P3 FFMA R18, R23, R12, R23 ;  /* 0x0000000c1712b223 */ /* 0x000fe20000000017 */
[----:B------:R-:W-:Y:S02]  /*4650*/  IADD3 R12, PT, PT, R4, 0x1d, RZ ;  /* 0x0000001d040c7810 */ /* 0x000fe40007ffe0ff */
[----:B------:R-:W-:Y:S01]  /*4660*/  FSEL R31, R31, 1, !P4 ;  /* 0x3f8000001f1f7808 */ /* 0x000fe20006000000 */
[----:B------:R-:W-:Y:S01]  /*4670*/  FFMA R36, -R18, R18, 1 ;  /* 0x3f80000012247423 */ /* 0x000fe20000000112 */
[----:B------:R-:W-:Y:S01]  /*4680*/  FSETP.GE.AND P3, PT, |R15|, 0.60000002384185791016, PT ;  /* 0x3f19999a0f00780b */ /* 0x000fe20003f66200 */
[----:B--2---:R-:W-:Y:S01]  /*4690*/  FADD R27, R30, 1 ;  /* 0x3f8000001e1b7421 */ /* 0x004fe20000000000 */
[----:B------:R-:W-:Y:S01]  /*46a0*/  SHF.L.U32 R30, R2, 0x4, RZ ;  /* 0x00000004021e7819 */ /* 0x000fe200000006ff */
[----:B------:R-:W-:Y:S01]  /*46b0*/  FMUL R2, R34, R17 ;  /* 0x0000001122027220 */ /* 0x000fe20000400000 */
[--C-:B------:R-:W-:Y:S01]  /*46c0*/  LOP3.LUT R3, R31, 0x80000000, R16.reuse, 0xb8, !PT ;  /* 0x800000001f037812 */ /* 0x100fe200078eb810 */
[----:B------:R-:W0:Y:S01]  /*46d0*/  MUFU.RCP R23, R27 ;  /* 0x0000001b00177308 */ /* 0x000e220000001000 */
[----:B------:R-:W-:Y:S01]  /*46e0*/  @!P5 FFMA R3, R16, R29, R16 ;  /* 0x0000001d1003d223 */ /* 0x000fe20000000010 */
[----:B------:R-:W-:Y:S01]  /*46f0*/  IMAD R29, R30, UR30, RZ ;  /* 0x0000001e1e1d7c24 */ /* 0x000fe2000f8e02ff */
[----:B------:R-:W-:Y:S01]  /*4700*/  LOP3.LUT R12, R12, 0x1f, RZ, 0xc0, !PT ;  /* 0x0000001f0c0c7812 */ /* 0x000fe200078ec0ff */
[----:B------:R-:W-:-:S04]  /*4710*/  IMAD.WIDE.U32 R16, R30, UR29, RZ ;  /* 0x0000001d1e107c25 */ /* 0x000fc8000f8e00ff */
[----:B------:R-:W-:Y:S01]  /*4720*/  FMUL R30, R15, R15 ;  /* 0x0000000f0f1e7220 */ /* 0x000fe20000400000 */
[----:B------:R-:W-:Y:S01]  /*4730*/  ISETP.LT.U32.AND P1, PT, R12, UR14, !P1 ;  /* 0x0000000e0c007c0c */ /* 0x000fe2000cf21070 */
[----:B------:R-:W-:Y:S02]  /*4740*/  HADD2.F32 R34, -RZ, R13.H1_H1 ;  /* 0x3000000dff227230 */ /* 0x000fe40000004100 */
[----:B------:R-:W-:Y:S01]  /*4750*/  FFMA R31, R30, R7, -0.052303962409496307373 ;  /* 0xbd563cae1e1f7423 */ /* 0x000fe20000000007 */
[----:B------:R-:W-:Y:S01]  /*4760*/  IADD3 R13, PT, PT, R17, R29, RZ ;  /* 0x0000001d110d7210 */ /* 0x000fe20007ffe0ff */
[----:B------:R-:W-:Y:S01]  /*4770*/  FMUL R17, R26, 0.10703222453594207764 ;  /* 0x3ddb33b61a117820 */ /* 0x000fe20000400000 */
[----:B------:R-:W-:Y:S01]  /*4780*/  IADD3 R29, P4, PT, R16, UR9, RZ ;  /* 0x00000009101d7c10 */ /* 0x000fe2000ff9e0ff */
[----:B------:R-:W-:Y:S01]  /*4790*/  FFMA R31, R30, R31, 0.1331529766321182251 ;  /* 0x3e0859411e1f7423 */ /* 0x000fe2000000001f */
[----:B------:R-:W-:Y:S01]  /*47a0*/  FMUL R25, R34, R25 ;  /* 0x0000001922197220 */ /* 0x000fe20000400000 */
[----:B------:R-:W-:Y:S01]  /*47b0*/  FFMA R17, R26, R17, 0.79788458347320556641 ;  /* 0x3f4c422a1a117423 */ /* 0x000fe20000000011 */
[----:B------:R-:W-:Y:S01]  /*47c0*/  FFMA R34, -R19, R19, 1 ;  /* 0x3f80000013227423 */ /* 0x000fe20000000113 */
[----:B0-----:R-:W-:Y:S01]  /*47d0*/  FFMA R23, R23, -2, R6 ;  /* 0xc000000017177823 */ /* 0x001fe20000000006 */
[----:B------:R-:W-:-:S02]  /*47e0*/  FFMA R31, R30, R31, -0.33332768082618713379 ;  /* 0xbeaaa9ed1e1f7423 */ /* 0x000fc4000000001f */
[----:B------:R-:W-:Y:S01]  /*47f0*/  FMUL R34, R34, R17 ;  /* 0x0000001122227220 */ /* 0x000fe20000400000 */
[----:B------:R-:W-:Y:S01]  /*4800*/  VOTEU.ANY UP0, P1 ;  /* 0x0000000000ff7886 */ /* 0x000fe20000800100 */
[----:B------:R-:W-:Y:S01]  /*4810*/  FSEL R16, R23, 1, !P2 ;  /* 0x3f80000017107808 */ /* 0x000fe20005000000 */
[----:B------:R-:W-:Y:S01]  /*4820*/  FFMA R30, R30, R31, RZ ;  /* 0x0000001f1e1e7223 */ /* 0x000fe200000000ff */
[----:B------:R-:W-:Y:S02]  /*4830*/  IADD3 R29, P2, PT, R29, UR9, RZ ;  /* 0x000000091d1d7c10 */ /* 0x000fe4000ff5e0ff */
[--C-:B------:R-:W-:Y:S01]  /*4840*/  LOP3.LUT R23, R16, 0x80000000, R15.reuse, 0xb8, !PT ;  /* 0x8000000010177812 */ /* 0x100fe200078eb80f */
[----:B------:R-:W-:Y:S01]  /*4850*/  @!P3 FFMA R23, R15, R30, R15 ;  /* 0x0000001e0f17b223 */ /* 0x000fe2000000000f */
[----:B------:R-:W-:Y:S01]  /*4860*/  IADD3.X R16, PT, PT, R13, UR8, RZ, P4, !PT ;  /* 0x000000080d107c10 */ /* 0x000fe2000a7fe4ff */
[----:B------:R-:W-:Y:S01]  /*4870*/  FMUL R13, R22, 0.10703222453594207764 ;  /* 0x3ddb33b6160d7820 */ /* 0x000fe20000400000 */
[----:B------:R-:W-:Y:S01]  /*4880*/  MOV R31, UR29 ;  /* 0x0000001d001f7c02 */ /* 0x000fe20008000f00 */
[----:B------:R-:W-:Y:S01]  /*4890*/  @UP0 UIMAD UR5, UR30, 0x5, URZ ;  /* 0x000000051e0508a4 */ /* 0x000fe2000f8e02ff */
[----:B------:R-:W-:Y:S01]  /*48a0*/  IADD3.X R15, PT, PT, R16, UR8, RZ, P2, !PT ;  /* 0x00000008100f7c10 */ /* 0x000fe200097fe4ff */
[----:B------:R-:W-:Y:S01]  /*48b0*/  FFMA R13, R22, R13, 0.79788458347320556641 ;  /* 0x3f4c422a160d7423 */ /* 0x000fe2000000000d */
[----:B------:R-:W-:-:S03]  /*48c0*/  IADD3 R16, P2, PT, R12, R29, RZ ;  /* 0x0000001d0c107210 */ /* 0x000fc60007f5e0ff */
[----:B------:R-:W-:Y:S01]  /*48d0*/  FMUL R36, R36, R13 ;  /* 0x0000000d24247220 */ /* 0x000fe20000400000 */
[----:B------:R-:W-:Y:S01]  /*48e0*/  IADD3.X R17, PT, PT, RZ, R15, RZ, P2, !PT ;  /* 0x0000000fff117210 */ /* 0x000fe200017fe4ff */
[----:B------:R-:W-:Y:S02]  /*48f0*/  FMUL R13, R26, 0.5 ;  /* 0x3f0000001a0d7820 */ /* 0x000fe40000400000 */
[----:B------:R-:W-:-:S04]  /*4900*/  @P1 IMAD.WIDE.U32 R30, R31, 0x5, R16 ;  /* 0x000000051f1e1825 */ /* 0x000fc800078e0010 */
[----:B------:R-:W-:Y:S01]  /*4910*/  FMUL R34, R13, R34 ;  /* 0x000000220d227220 */ /* 0x000fe20000400000 */
[----:B------:R-:W-:Y:S01]  /*4920*/  FADD R19, R19, 1 ;  /* 0x3f80000013137421 */ /* 0x000fe20000000000 */
[----:B------:R-:W-:Y:S02]  /*4930*/  MOV R37, UR29 ;  /* 0x0000001d00257c02 */ /* 0x000fe40008000f00 */
[----:B------:R-:W-:Y:S01]  /*4940*/  @P1 IADD3 R27, PT, PT, R31, UR5, RZ ;  /* 0x000000051f1b1c10 */ /* 0x000fe2000fffe0ff */
[----:B------:R-:W-:Y:S01]  /*4950*/  FMUL R31, R22, 0.5 ;  /* 0x3f000000161f7820 */ /* 0x000fe20000400000 */
[C---:B------:R-:W-:Y:S02]  /*4960*/  @P1 SHF.L.U32 R35, R30.reuse, 0x2, RZ ;  /* 0x000000021e231819 */ /* 0x040fe400000006ff */
[----:B------:R-:W-:Y:S01]  /*4970*/  @P1 SHF.L.U64.HI R27, R30, 0x2, R27 ;  /* 0x000000021e1b1819 */ /* 0x000fe2000001021b */
[----:B------:R-:W-:Y:S01]  /*4980*/  FMUL R36, R31, R36 ;  /* 0x000000241f247220 */ /* 0x000fe20000400000 */
[----:B------:R-:W-:Y:S01]  /*4990*/  @P1 IADD3 R30, P2, PT, R35, UR17, RZ ;  /* 0x00000011231e1c10 */ /* 0x000fe2000ff5e0ff */
[----:B------:R-:W-:Y:S01]  /*49a0*/  FFMA R34, R19, 0.5, R34 ;  /* 0x3f00000013227823 */ /* 0x000fe20000000022 */
[----:B------:R-:W-:-:S02]  /*49b0*/  @!P1 MOV R13, RZ ;  /* 0x000000ff000d9202 */ /* 0x000fc40000000f00 */
[----:B------:R-:W-:Y:S02]  /*49c0*/  @P1 IADD3.X R31, PT, PT, R27, UR19, RZ, P2, !PT ;  /* 0x000000131b1f1c10 */ /* 0x000fe400097fe4ff */
[----:B------:R-:W-:Y:S01]  /*49d0*/  @P1 IADD3 R26, P2, PT, R35, UR20, RZ ;  /* 0x00000014231a1c10 */ /* 0x000fe2000ff5e0ff */
[----:B------:R-:W-:Y:S01]  /*49e0*/  FADD R35, R18, 1 ;  /* 0x3f80000012237421 */ /* 0x000fe20000000000 */
[----:B------:R-:W-:Y:S01]  /*49f0*/  @P1 MOV R18, R16 ;  /* 0x0000001000121202 */ /* 0x000fe20000000f00 */
[----:B------:R-:W-:Y:S01]  /*4a00*/  @UP0 UIMAD UR5, UR30, 0x6, URZ ;  /* 0x000000061e0508a4 */ /* 0x000fe2000f8e02ff */
[----:B------:R-:W-:Y:S01]  /*4a10*/  @P1 MOV R19, R17 ;  /* 0x0000001100131202 */ /* 0x000fe20000000f00 */
[----:B------:R0:W5:Y:S01]  /*4a20*/  @P1 LDG.E R13, desc[UR26][R30.64] ;  /* 0x0000001a1e0d1981 */ /* 0x000162000c1e1900 */
[----:B------:R-:W-:Y:S02]  /*4a30*/  @!P1 MOV R22, RZ ;  /* 0x000000ff00169202 */ /* 0x000fe40000000f00 */
[----:B------:R-:W-:Y:S01]  /*4a40*/  @P1 IADD3.X R27, PT, PT, R27, UR24, RZ, P2, !PT ;  /* 0x000000181b1b1c10 */ /* 0x000fe200097fe4ff */
[----:B------:R-:W-:-:S04]  /*4a50*/  @P1 IMAD.WIDE.U32 R18, R37, 0x6, R18 ;  /* 0x0000000625121825 */ /* 0x000fc800078e0012 */
[----:B------:R-:W-:Y:S01]  /*4a60*/  FFMA R35, R35, 0.5, R36 ;  /* 0x3f00000023237823 */ /* 0x000fe20000000024 */
[----:B------:R1:W5:Y:S01]  /*4a70*/  @P1 LDG.E R22, desc[UR26][R26.64] ;  /* 0x0000001a1a161981 */ /* 0x000362000c1e1900 */
[----:B------:R-:W-:Y:S01]  /*4a80*/  @P1 IADD3 R19, PT, PT, R19, UR5, RZ ;  /* 0x0000000513131c10 */ /* 0x000fe2000fffe0ff */
[--C-:B0-----:R-:W-:Y:S01]  /*4a90*/  HADD2.F32 R30, -RZ, R24.reuse.H1_H1 ;  /* 0x30000018ff1e7230 */ /* 0x101fe20000004100 */
[----:B------:R-:W-:Y:S01]  /*4aa0*/  ISETP.GE.U32.OR P0, PT, R14, UR14, P0 ;  /* 0x0000000e0e007c0c */ /* 0x000fe20008706470 */
[----:B------:R-:W-:Y:S01]  /*4ab0*/  HADD2.F32 R31, -RZ, R24.H0_H0 ;  /* 0x20000018ff1f7230 */ /* 0x000fe20000004100 */
[C---:B------:R-:W-:Y:S02]  /*4ac0*/  @P1 SHF.L.U64.HI R19, R18.reuse, 0x2, R19 ;  /* 0x0000000212131819 */ /* 0x040fe40000010213 */
[----:B------:R-:W-:Y:S02]  /*4ad0*/  @P1 SHF.L.U32 R18, R18, 0x2, RZ ;  /* 0x0000000212121819 */ /* 0x000fe400000006ff */
[----:B------:R-:W-:Y:S01]  /*4ae0*/  FMUL R24, R31, R34 ;  /* 0x000000221f187220 */ /* 0x000fe20000400000 */
[----:B-1----:R-:W-:Y:S01]  /*4af0*/  FMUL R27, R20, 0.10703222453594207764 ;  /* 0x3ddb33b6141b7820 */ /* 0x002fe20000400000 */
[----:B------:R-:W-:Y:S01]  /*4b00*/  FMUL R26, R30, R35 ;  /* 0x000000231e1a7220 */ /* 0x000fe20000400000 */
[----:B------:R-:W-:Y:S01]  /*4b10*/  FFMA R35, -R3, R3, 1 ;  /* 0x3f80000003237423 */ /* 0x000fe20000000103 */
[----:B------:R-:W-:Y:S01]  /*4b20*/  FMUL R34, R21, 0.10703222453594207764 ;  /* 0x3ddb33b615227820 */ /* 0x000fe20000400000 */
[----:B------:R-:W-:Y:S01]  /*4b30*/  FFMA R30, R20, R27, 0.79788458347320556641 ;  /* 0x3f4c422a141e7423 */ /* 0x000fe2000000001b */
[----:B------:R-:W-:-:S02]  /*4b40*/  IADD3 R14, P2, PT, R14, R29, RZ ;  /* 0x0000001d0e0e7210 */ /* 0x000fc40007f5e0ff */
[----:B------:R-:W-:Y:S01]  /*4b50*/  FFMA R27, R21, R34, 0.79788458347320556641 ;  /* 0x3f4c422a151b7423 */ /* 0x000fe20000000022 */
[----:B------:R-:W-:Y:S01]  /*4b60*/  FMUL R35, R35, R30 ;  /* 0x0000001e23237220 */ /* 0x000fe20000400000 */
[----:B------:R-:W-:Y:S01]  /*4b70*/  @P1 IADD3 R30, P3, PT, R18, UR17, RZ ;  /* 0x00000011121e1c10 */ /* 0x000fe2000ff7e0ff */
[----:B------:R-:W-:-:S03]  /*4b80*/  FFMA R34, -R23, R23, 1 ;  /* 0x3f80000017227423 */ /* 0x000fc60000000117 */
[----:B------:R-:W-:Y:S01]  /*4b90*/  @P1 IADD3.X R31, PT, PT, R19, UR19, RZ, P3, !PT ;  /* 0x00000013131f1c10 */ /* 0x000fe20009ffe4ff */
[----:B------:R-:W-:Y:S01]  /*4ba0*/  FMUL R34, R34, R27 ;  /* 0x0000001b22227220 */ /* 0x000fe20000400000 */
[----:B------:R-:W-:Y:S01]  /*4bb0*/  @P1 IADD3 R18, P3, PT, R18, UR20, RZ ;  /* 0x0000001412121c10 */ /* 0x000fe2000ff7e0ff */
[----:B------:R-:W-:Y:S01]  /*4bc0*/  FMUL R21, R21, 0.5 ;  /* 0x3f00000015157820 */ /* 0x000fe20000400000 */
[----:B------:R-:W-:Y:S01]  /*4bd0*/  FMUL R20, R20, 0.5 ;  /* 0x3f00000014147820 */ /* 0x000fe20000400000 */
[----:B------:R-:W-:Y:S02]  /*4be0*/  @!P1 MOV R29, RZ ;  /* 0x000000ff001d9202 */ /* 0x000fe40000000f00 */
[----:B------:R-:W-:Y:S02]  /*4bf0*/  @P1 IADD3.X R19, PT, PT, R19, UR24, RZ, P3, !PT ;  /* 0x0000001813131c10 */ /* 0x000fe40009ffe4ff */
[----:B------:R-:W-:Y:S01]  /*4c00*/  @P1 IADD3 R36, P3, PT, R16, UR9, RZ ;  /* 0x0000000910241c10 */ /* 0x000fe2000ff7e0ff */
[----:B------:R-:W-:Y:S01]  /*4c10*/  FMUL R34, R21, R34 ;  /* 0x0000002215227220 */ /* 0x000fe20000400000 */
[----:B------:R-:W-:Y:S01]  /*4c20*/  FMUL R35, R20, R35 ;  /* 0x0000002314237220 */ /* 0x000fe20000400000 */
[----:B------:R-:W-:Y:S01]  /*4c30*/  @!P1 MOV R27, RZ ;  /* 0x000000ff001b9202 */ /* 0x000fe20000000f00 */
[----:B------:R0:W5:Y:S01]  /*4c40*/  @P1 LDG.E R29, desc[UR26][R18.64] ;  /* 0x0000001a121d1981 */ /* 0x000162000c1e1900 */
[----:B------:R-:W-:-:S02]  /*4c50*/  @P1 IADD3.X R21, PT, PT, R17, UR8, RZ, P3, !PT ;  /* 0x0000000811151c10 */ /* 0x000fc40009ffe4ff */
[C---:B------:R-:W-:Y:S02]  /*4c60*/  @P1 SHF.L.U32 R20, R36.reuse, 0x2, RZ ;  /* 0x0000000224141819 */ /* 0x040fe400000006ff */
[----:B------:R-:W-:Y:S01]  /*4c70*/  @P1 SHF.L.U64.HI R21, R36, 0x2, R21 ;  /* 0x0000000224151819 */ /* 0x000fe20000010215 */
[----:B------:R-:W5:Y:S01]  /*4c80*/  @P1 LDG.E R27, desc[UR26][R30.64] ;  /* 0x0000001a1e1b1981 */ /* 0x000f62000c1e1900 */
[----:B------:R-:W-:-:S04]  /*4c90*/  @P1 IADD3 R36, P3, PT, R20, UR17, RZ ;  /* 0x0000001114241c10 */ /* 0x000fc8000ff7e0ff */
[C---:B------:R-:W-:Y:S02]  /*4ca0*/  @P1 IADD3.X R37, PT, PT, R21.reuse, UR19, RZ, P3, !PT ;  /* 0x0000001315251c10 */ /* 0x040fe40009ffe4ff */
[----:B0-----:R-:W-:Y:S02]  /*4cb0*/  @P1 IADD3 R18, P3, PT, R20, UR20, RZ ;  /* 0x0000001414121c10 */ /* 0x001fe4000ff7e0ff */
[----:B------:R-:W-:Y:S02]  /*4cc0*/  @!P1 CS2R R30, SRZ ;  /* 0x00000000001e9805 */ /* 0x000fe4000001ff00 */
[----:B------:R-:W-:Y:S02]  /*4cd0*/  @P1 IADD3.X R19, PT, PT, R21, UR24, RZ, P3, !PT ;  /* 0x0000001815131c10 */ /* 0x000fe40009ffe4ff */
[----:B------:R-:W-:Y:S02]  /*4ce0*/  @P1 MOV R20, R16 ;  /* 0x0000001000141202 */ /* 0x000fe40000000f00 */
[----:B------:R-:W-:Y:S01]  /*4cf0*/  @P1 MOV R21, R17 ;  /* 0x0000001100151202 */ /* 0x000fe20000000f00 */
[----:B------:R0:W5:Y:S01]  /*4d00*/  @P1 LDG.E R31, desc[UR26][R18.64] ;  /* 0x0000001a121f1981 */ /* 0x000162000c1e1900 */
[----:B------:R-:W-:Y:S01]  /*4d10*/  @UP0 UIMAD UR5, UR30, 0x7, URZ ;  /* 0x000000071e0508a4 */ /* 0x000fe2000f8e02ff */
[----:B------:R-:W-:-:S02]  /*4d20*/  FADD R23, R23, 1 ;  /* 0x3f80000017177421 */ /* 0x000fc40000000000 */
[----:B------:R1:W5:Y:S01]  /*4d30*/  @P1 LDG.E R30, desc[UR26][R36.64] ;  /* 0x0000001a241e1981 */ /* 0x000362000c1e1900 */
[----:B0-----:R-:W-:-:S05]  /*4d40*/  MOV R19, UR29 ;  /* 0x0000001d00137c02 */ /* 0x001fca0008000f00 */
[----:B------:R-:W-:-:S04]  /*4d50*/  @P1 IMAD.WIDE.U32 R20, R19, 0x7, R20 ;  /* 0x0000000713141825 */ /* 0x000fc800078e0014 */
[----:B-1----:R-:W-:Y:S01]  /*4d60*/  FADD R36, R3, 1 ;  /* 0x3f80000003247421 */ /* 0x002fe20000000000 */
[----:B------:R-:W-:-:S03]  /*4d70*/  @P1 IADD3 R21, PT, PT, R21, UR5, RZ ;  /* 0x0000000515151c10 */ /* 0x000fc6000fffe0ff */
[----:B------:R-:W-:Y:S01]  /*4d80*/  FFMA R35, R36, 0.5, R35 ;  /* 0x3f00000024237823 */ /* 0x000fe20000000023 */
[C---:B------:R-:W-:Y:S02]  /*4d90*/  @P1 SHF.L.U64.HI R21, R20.reuse, 0x2, R21 ;  /* 0x0000000214151819 */ /* 0x040fe40000010215 */
[----:B------:R-:W-:Y:S01]  /*4da0*/  @P1 SHF.L.U32 R20, R20, 0x2, RZ ;  /* 0x0000000214141819 */ /* 0x000fe200000006ff */
[----:B------:R-:W-:Y:S02]  /*4db0*/  HADD2.F32 R3, -RZ, R33.H0_H0 ;  /* 0x20000021ff037230 */ /* 0x000fe40000004100 */
[----:B------:R-:W-:Y:S01]  /*4dc0*/  FFMA R36, R23, 0.5, R34 ;  /* 0x3f00000017247823 */ /* 0x000fe20000000022 */
[----:B------:R-:W-:Y:S02]  /*4dd0*/  @P1 IADD3 R34, P3, PT, R20, UR17, RZ ;  /* 0x0000001114221c10 */ /* 0x000fe4000ff7e0ff */
[----:B------:R-:W-:Y:S02]  /*4de0*/  FMUL R3, R3, R35 ;  /* 0x0000002303037220 */ /* 0x000fe40000400000 */
[----:B------:R-:W-:-:S02]  /*4df0*/  @P1 IADD3.X R35, PT, PT, R21, UR19, RZ, P3, !PT ;  /* 0x0000001315231c10 */ /* 0x000fc40009ffe4ff */
[----:B------:R-:W-:-:S04]  /*4e00*/  @P1 IADD3 R18, P3, PT, R20, UR20, RZ ;  /* 0x0000001414121c10 */ /* 0x000fc8000ff7e0ff */
[----:B------:R-:W-:Y:S02]  /*4e10*/  @P1 IADD3.X R19, PT, PT, R21, UR24, RZ, P3, !PT ;  /* 0x0000001815131c10 */ /* 0x000fe40009ffe4ff */
[C---:B------:R-:W-:Y:S01]  /*4e20*/  FMNMX3 R21, |R24|.reuse, R5, |R26|, !PT ;  /* 0x0000000518157276 */ /* 0x040fe2000780061a */
[----:B------:R-:W-:Y:S01]  /*4e30*/  FMUL R24, R24, UR31 ;  /* 0x0000001f18187c20 */ /* 0x000fe20008400000 */
[----:B------:R-:W-:Y:S01]  /*4e40*/  FMUL R5, R26, UR31 ;  /* 0x0000001f1a057c20 */ /* 0x000fe20008400000 */
[----:B------:R-:W-:-:S03]  /*4e50*/  @!P1 MOV R20, RZ ;  /* 0x000000ff00149202 */ /* 0x000fc60000000f00 */
[----:B------:R-:W-:Y:S02]  /*4e60*/  F2FP.SATFINITE.E4M3.F32.PACK_AB_MERGE_C R26, RZ, R24, RZ ;  /* 0x00000018ff1a723e */ /* 0x000fe400048070ff */
[C---:B------:R-:W-:Y:S01]  /*4e70*/  FMNMX3 R24, |R10|.reuse, R21, |R11|, !PT ;  /* 0x000000150a187276 */ /* 0x040fe2000780060b */
[----:B------:R-:W-:Y:S01]  /*4e80*/  FMUL R10, R10, UR31 ;  /* 0x0000001f0a0a7c20 */ /* 0x000fe20008400000 */
[----:B------:R-:W-:Y:S01]  /*4e90*/  FMUL R21, R11, UR31 ;  /* 0x0000001f0b157c20 */ /* 0x000fe20008400000 */
[----:B------:R-:W-:Y:S01]  /*4ea0*/  @!P1 MOV R23, RZ ;  /* 0x000000ff00179202 */ /* 0x000fe20000000f00 */
[----:B------:R0:W5:Y:S01]  /*4eb0*/  @P1 LDG.E R20, desc[UR26][R18.64] ;  /* 0x0000001a12141981 */ /* 0x000162000c1e1900 */
[----:B------:R-:W-:Y:S02]  /*4ec0*/  F2FP.SATFINITE.E4M3.F32.PACK_AB_MERGE_C R5, RZ, R5, RZ ;  /* 0x00000005ff05723e */ /* 0x000fe400048070ff */
[----:B------:R-:W-:Y:S02]  /*4ed0*/  LOP3.LUT R11, R26, 0xff, RZ, 0xc0, !PT ;  /* 0x000000ff1a0b7812 */ /* 0x000fe400078ec0ff */
[----:B------:R-:W-:Y:S01]  /*4ee0*/  F2FP.SATFINITE.E4M3.F32.PACK_AB_MERGE_C R10, RZ, R10, RZ ;  /* 0x0000000aff0a723e */ /* 0x000fe200048070ff */
[----:B------:R1:W5:Y:S01]  /*4ef0*/  @P1 LDG.E R23, desc[UR26][R34.64] ;  /* 0x0000001a22171981 */ /* 0x000362000c1e1900 */
[----:B------:R-:W-:-:S02]  /*4f00*/  @!P0 PRMT R37, R5, 0x7604, R26 ;  /* 0x0000760405258816 */ /* 0x000fc4000000001a */
[----:B0-----:R-:W-:Y:S02]  /*4f10*/  F2FP.SATFINITE.E4M3.F32.PACK_AB_MERGE_C R18, RZ, R21, RZ ;  /* 0x00000015ff12723e */ /* 0x001fe400048070ff */
[----:B------:R-:W-:Y:S02]  /*4f20*/  LOP3.LUT R21, R5, 0xff, RZ, 0xc0, !PT ;  /* 0x000000ff05157812 */ /* 0x000fe400078ec0ff */
[----:B------:R-:W-:Y:S02]  /*4f30*/  LEA R5, R10, R11, 0x8 ;  /* 0x0000000b0a057211 */ /* 0x000fe400078e40ff */
[----:B-1----:R-:W-:Y:S02]  /*4f40*/  @!P0 PRMT R35, R18, 0x7604, R10 ;  /* 0x0000760412238816 */ /* 0x002fe4000000000a */
[----:B------:R-:W-:Y:S02]  /*4f50*/  IADD3.X R15, PT, PT, RZ, R15, RZ, P2, !PT ;  /* 0x0000000fff0f7210 */ /* 0x000fe400017fe4ff */
[----:B------:R-:W-:-:S04]  /*4f60*/  @!P0 LEA R10, P1, R14, UR18, 0x1 ;  /* 0x000000120e0a8c11 */ /* 0x000fc8000f8208ff */
[C---:B------:R-:W-:Y:S02]  /*4f70*/  @!P0 LEA.HI.X R11, R14.reuse, UR16, R15, 0x1, P1 ;  /* 0x000000100e0b8c11 */ /* 0x040fe400088f0c0f */
[----:B------:R-:W-:Y:S02]  /*4f80*/  @!P0 IADD3 R19, P1, PT, R14, UR29, RZ ;  /* 0x0000001d0e138c10 */ /* 0x000fe4000ff3e0ff */
[----:B------:R-:W-:Y:S02]  /*4f90*/  LEA R21, R18, R21, 0x8 ;  /* 0x0000001512157211 */ /* 0x000fe400078e40ff */
[----:B------:R-:W-:Y:S02]  /*4fa0*/  @!P0 IADD3.X R26, PT, PT, R15, UR30, RZ, P1, !PT ;  /* 0x0000001e0f1a8c10 */ /* 0x000fe40008ffe4ff */
[----:B------:R-:W-:-:S04]  /*4fb0*/  @!P0 LEA R18, P1, R19, UR18, 0x1 ;  /* 0x0000001213128c11 */ /* 0x000fc8000f8208ff */
[----:B------:R-:W-:Y:S01]  /*4fc0*/  @!P0 LEA.HI.X R19, R19, UR16, R26, 0x1, P1 ;  /* 0x0000001013138c11 */ /* 0x000fe200088f0c1a */
[----:B------:R0:W-:Y:S04]  /*4fd0*/  @!P0 STG.E.U16 desc[UR26][R10.64], R37 ;  /* 0x000000250a008986 */ /* 0x0001e8000c10151a */
[----:B------:R0:W-:Y:S01]  /*4fe0*/  @!P0 STG.E.U16 desc[UR26][R18.64], R35 ;  /* 0x0000002312008986 */ /* 0x0001e2000c10151a */
[----:B------:R-:W-:Y:S01]  /*4ff0*/  HADD2.F32 R33, -RZ, R33.H1_H1 ;  /* 0x30000021ff217230 */ /* 0x000fe20000004100 */
[C---:B------:R-:W-:Y:S01]  /*5000*/  FMNMX3 R24, |R2|.reuse, R24, |R25|, !PT ;  /* 0x0000001802187276 */ /* 0x040fe20007800619 */
[----:B------:R-:W-:Y:S01]  /*5010*/  FMUL R34, R25, UR31 ;  /* 0x0000001f19227c20 */ /* 0x000fe20008400000 */
[----:B------:R-:W-:Y:S01]  /*5020*/  FMUL R25, R2, UR31 ;  /* 0x0000001f02197c20 */ /* 0x000fe20008400000 */
[----:B------:R-:W-:Y:S01]  /*5030*/  BSSY.RECONVERGENT B0, `(.L_x_24254) ;  /* 0x000000f000007945 */ /* 0x000fe20003800200 */
[----:B------:R-:W-:Y:S01]  /*5040*/  FMUL R36, R33, R36 ;  /* 0x0000002421247220 */ /* 0x000fe20000400000 */
[----:B------:R-:W-:Y:S01]  /*5050*/  FMUL R33, R3, UR31 ;  /* 0x0000001f03217c20 */ /* 0x000fe20008400000 */
[----:B------:R-:W-:-:S02]  /*5060*/  F2FP.SATFINITE.E4M3.F32.PACK_AB_MERGE_C R2, RZ, R34, RZ ;  /* 0x00000022ff02723e */ /* 0x000fc400048070ff */
[----:B------:R-:W-:Y:S01]  /*5070*/  FMUL R26, R36, UR31 ;  /* 0x0000001f241a7c20 */ /* 0x000fe20008400000 */
        /* <DEDUP_REMOVED lines=10> */
.L_x_24255:
[----:B------:R-:W-:Y:S05]  /*5120*/  BSYNC.RECONVERGENT B0 ;  /* 0x0000000000007941 */ /* 0x000fea0003800200 */
.L_x_24254:
[----:B------:R-:W-:Y:S01]  /*5130*/  BSSY.RECONVERGENT B0, `(.L_x_24256) ;  /* 0x000000d000007945 */ /* 0x000fe20003800200 */
[----:B0----5:R-:W-:Y:S01]  /*5140*/  HADD2.F32 R19, -RZ, R31.H0_H0 ;  /* 0x2000001fff137230 */ /* 0x021fe20000004100 */
[----:B------:R-:W-:Y:S02]  /*5150*/  F2FP.SATFINITE.E4M3.F32.PACK_AB_MERGE_C R33, RZ, R33, RZ ;  /* 0x00000021ff21723e */ /* 0x000fe400048070ff */
        /* <DEDUP_REMOVED lines=10> */
.L_x_24257:
[----:B------:R-:W-:Y:S05]  /*5200*/  BSYNC.RECONVERGENT B0 ;  /* 0x0000000000007941 */ /* 0x000fea0003800200 */
.L_x_24256:
[C---:B0-----:R-:W-:Y:S01]  /*5210*/  FMUL R10, R19.reuse, 0.044714998453855514526 ;  /* 0x3d372713130a7820 */ /* 0x041fe20000400000 */
[----:B------:R-:W-:Y:S01]  /*5220*/  FMUL R11, R19, 0.79788458347320556641 ;  /* 0x3f4c422a130b7820 */ /* 0x000fe20000400000 */
[----:B------:R-:W-:Y:S01]  /*5230*/  HADD2.F32 R31, -RZ, R31.H1_H1 ;  /* 0x3000001fff1f7230 */ /* 0x000fe20000004100 */
[----:B------:R-:W-:Y:S01]  /*5240*/  FMNMX3 R24, |R3|, R24, |R36|, !PT ;  /* 0x0000001803187276 */ /* 0x000fe20007800624 */
[----:B------:R-:W-:Y:S01]  /*5250*/  FFMA R10, R19, R10, 1 ;  /* 0x3f800000130a7423 */ /* 0x000fe2000000000a */
[----:B------:R-:W-:Y:S01]  /*5260*/  SHF.L.U32 R25, R25, 0x10, RZ ;  /* 0x0000001019197819 */ /* 0x000fe200000006ff */
[----:B------:R-:W-:Y:S01]  /*5270*/  USHF.L.U32 UR5, UR29, 0x2, URZ ;  /* 0x000000021d057899 */ /* 0x000fe200080006ff */
[----:B------:R-:W-:Y:S01]  /*5280*/  FMUL R26, R31, 0.044714998453855514526 ;  /* 0x3d3727131f1a7820 */ /* 0x000fe20000400000 */
[----:B------:R-:W-:Y:S01]  /*5290*/  FMUL R11, R11, R10 ;  /* 0x0000000a0b0b7220 */ /* 0x000fe20000400000 */
[----:B------:R-:W-:Y:S01]  /*52a0*/  LOP3.LUT R33, R33, 0xffff, RZ, 0xc0, !PT ;  /* 0x0000ffff21217812 */ /* 0x000fe200078ec0ff */
[----:B------:R-:W-:Y:S01]  /*52b0*/  USHF.L.U64.HI UR8, UR29, 0x2, UR30 ;  /* 0x000000021d087899 */ /* 0x000fe2000801021e */
[----:B------:R-:W-:Y:S01]  /*52c0*/  FFMA R26, R31, R26, 1 ;  /* 0x3f8000001f1a7423 */ /* 0x000fe2000000001a */
[C---:B------:R-:W-:Y:S01]  /*52d0*/  FMUL R14, |R11|.reuse, 2.8853900432586669922 ;  /* 0x4038aa3b0b0e7820 */ /* 0x040fe20000400200 */
[C---:B------:R-:W-:Y:S01]  /*52e0*/  FMUL R10, R11.reuse, R11 ;  /* 0x0000000b0b0a7220 */ /* 0x040fe20000400000 */
[C---:B------:R-:W-:Y:S01]  /*52f0*/  FSETP.GE.AND P1, PT, |R11|.reuse, 0.60000002384185791016, PT ;  /* 0x3f19999a0b00780b */ /* 0x040fe20003f26200 */
[----:B------:R-:W-:Y:S01]  /*5300*/  BSSY.RECONVERGENT B0, `(.L_x_24258) ;  /* 0x000013c000007945 */ /* 0x000fe20003800200 */
[----:B------:R-:W-:Y:S01]  /*5310*/  FSETP.GE.AND P0, PT, |R11|, 9.010913848876953125, PT ;  /* 0x41102cb40b00780b */ /* 0x000fe20003f06200 */
[----:B------:R-:W-:Y:S01]  /*5320*/  FFMA R3, R10, R7, -0.052303962409496307373 ;  /* 0xbd563cae0a037423 */ /* 0x000fe20000000007 */
[----:B------:R-:W0:Y:S01]  /*5330*/  MUFU.EX2 R14, R14 ;  /* 0x0000000e000e7308 */ /* 0x000e220000000800 */
[----:B------:R-:W-:-:S02]  /*5340*/  LOP3.LUT R21, R21, 0xffff, RZ, 0xc0, !PT ;  /* 0x0000ffff15157812 */ /* 0x000fc400078ec0ff */
[----:B------:R-:W-:-:S04]  /*5350*/  FFMA R35, R10, R3, 0.1331529766321182251 ;  /* 0x3e0859410a237423 */ /* 0x000fc80000000003 */
[----:B------:R-:W-:Y:S01]  /*5360*/  FFMA R35, R10, R35, -0.33332768082618713379 ;  /* 0xbeaaa9ed0a237423 */ /* 0x000fe20000000023 */
[----:B0-----:R-:W-:-:S06]  /*5370*/  FADD R15, R14, 1 ;  /* 0x3f8000000e0f7421 */ /* 0x001fcc0000000000 */
[----:B------:R-:W0:Y:S02]  /*5380*/  MUFU.RCP R15, R15 ;  /* 0x0000000f000f7308 */ /* 0x000e240000001000 */
[----:B0-----:R-:W-:Y:S01]  /*5390*/  FFMA R3, R15, -2, R6 ;  /* 0xc00000000f037823 */ /* 0x001fe20000000006 */
[----:B------:R-:W-:-:S04]  /*53a0*/  FMUL R15, R31, 0.79788458347320556641 ;  /* 0x3f4c422a1f0f7820 */ /* 0x000fc80000400000 */
[----:B------:R-:W-:Y:S01]  /*53b0*/  FMUL R15, R15, R26 ;  /* 0x0000001a0f0f7220 */ /* 0x000fe20000400000 */
[----:B------:R-:W-:Y:S01]  /*53c0*/  FSEL R14, R3, 1, !P0 ;  /* 0x3f800000030e7808 */ /* 0x000fe20004000000 */
[----:B------:R-:W-:Y:S02]  /*53d0*/  FFMA R26, R10, R35, RZ ;  /* 0x000000230a1a7223 */ /* 0x000fe400000000ff */
[----:B------:R-:W-:Y:S01]  /*53e0*/  FMUL R34, R15, R15 ;  /* 0x0000000f0f227220 */ /* 0x000fe20000400000 */
[--C-:B------:R-:W-:Y:S01]  /*53f0*/  LOP3.LUT R10, R14, 0x80000000, R11.reuse, 0xb8, !PT ;  /* 0x800000000e0a7812 */ /* 0x100fe200078eb80b */
[----:B------:R-:W-:Y:S01]  /*5400*/  @!P1 FFMA R10, R11, R26, R11 ;  /* 0x0000001a0b0a9223 */ /* 0x000fe2000000000b */
[C---:B------:R-:W-:Y:S01]  /*5410*/  FMUL R11, |R15|.reuse, 2.8853900432586669922 ;  /* 0x4038aa3b0f0b7820 */ /* 0x040fe20000400200 */
[----:B------:R-:W-:Y:S01]  /*5420*/  FFMA R3, R34, R7, -0.052303962409496307373 ;  /* 0xbd563cae22037423 */ /* 0x000fe20000000007 */
[--C-:B------:R-:W-:Y:S01]  /*5430*/  HADD2.F32 R14, -RZ, R22.reuse.H0_H0 ;  /* 0x20000016ff0e7230 */ /* 0x100fe20000004100 */
[----:B------:R-:W-:Y:S01]  /*5440*/  FSETP.GE.AND P1, PT, |R15|, 0.60000002384185791016, PT ;  /* 0x3f19999a0f00780b */ /* 0x000fe20003f26200 */
[----:B------:R-:W-:-:S02]  /*5450*/  HADD2.F32 R22, -RZ, R22.H1_H1 ;  /* 0x30000016ff167230 */ /* 0x000fc40000004100 */
[----:B------:R-:W-:Y:S01]  /*5460*/  FFMA R3, R34, R3, 0.1331529766321182251 ;  /* 0x3e08594122037423 */ /* 0x000fe20000000003 */
[----:B------:R-:W0:Y:S01]  /*5470*/  MUFU.EX2 R11, R11 ;  /* 0x0000000b000b7308 */ /* 0x000e220000000800 */
[----:B------:R-:W-:Y:S01]  /*5480*/  FMUL R26, R14, 0.79788458347320556641 ;  /* 0x3f4c422a0e1a7820 */ /* 0x000fe20000400000 */
[----:B------:R-:W-:Y:S01]  /*5490*/  FSETP.GE.AND P0, PT, |R15|, 9.010913848876953125, PT ;  /* 0x41102cb40f00780b */ /* 0x000fe20003f06200 */
[----:B------:R-:W-:-:S04]  /*54a0*/  FFMA R3, R34, R3, -0.33332768082618713379 ;  /* 0xbeaaa9ed22037423 */ /* 0x000fc80000000003 */
[----:B------:R-:W-:Y:S01]  /*54b0*/  FFMA R34, R34, R3, RZ ;  /* 0x0000000322227223 */ /* 0x000fe200000000ff */
[----:B------:R-:W-:-:S04]  /*54c0*/  FMUL R3, R14, 0.044714998453855514526 ;  /* 0x3d3727130e037820 */ /* 0x000fc80000400000 */
[----:B------:R-:W-:-:S04]  /*54d0*/  FFMA R3, R14, R3, 1 ;  /* 0x3f8000000e037423 */ /* 0x000fc80000000003 */
        /* <DEDUP_REMOVED lines=14> */
[----:B------:R-:W-:Y:S01]  /*55c0*/  FFMA R15, R34, R7, -0.052303962409496307373 ;  /* 0xbd563cae220f7423 */ /* 0x000fe20000000007 */
[----:B------:R-:W-:Y:S01]  /*55d0*/  LOP3.LUT R36, R25, 0xff0000, RZ, 0xc0, !PT ;  /* 0x00ff000019247812 */ /* 0x000fe200078ec0ff */
[----:B------:R-:W-:-:S02]  /*55e0*/  FMUL R25, R14, 0.10703222453594207764 ;  /* 0x3ddb33b60e197820 */ /* 0x000fc40000400000 */
[----:B------:R-:W-:Y:S01]  /*55f0*/  FFMA R35, R34, R15, 0.1331529766321182251 ;  /* 0x3e08594122237423 */ /* 0x000fe2000000000f */
[----:B------:R-:W-:Y:S01]  /*5600*/  LOP3.LUT R36, R36, 0xffff, R5, 0xf8, !PT ;  /* 0x0000ffff24247812 */ /* 0x000fe200078ef805 */
[----:B0-----:R-:W-:Y:S02]  /*5610*/  FFMA R15, R3, -2, R6 ;  /* 0xc0000000030f7823 */ /* 0x001fe40000000006 */
[----:B------:R-:W-:-:S03]  /*5620*/  FFMA R3, R34, R35, -0.33332768082618713379 ;  /* 0xbeaaa9ed22037423 */ /* 0x000fc60000000023 */
[----:B------:R-:W-:Y:S01]  /*5630*/  FSEL R15, R15, 1, !P0 ;  /* 0x3f8000000f0f7808 */ /* 0x000fe20004000000 */
[----:B------:R-:W-:Y:S01]  /*5640*/  FFMA R3, R34, R3, RZ ;  /* 0x0000000322037223 */ /* 0x000fe200000000ff */
[----:B------:R-:W-:Y:S02]  /*5650*/  FMUL R34, R22, 0.79788458347320556641 ;  /* 0x3f4c422a16227820 */ /* 0x000fe40000400000 */
[--C-:B------:R-:W-:Y:S01]  /*5660*/  LOP3.LUT R15, R15, 0x80000000, R26.reuse, 0xb8, !PT ;  /* 0x800000000f0f7812 */ /* 0x100fe200078eb81a */
[----:B------:R-:W-:Y:S01]  /*5670*/  @!P1 FFMA R15, R26, R3, R26 ;  /* 0x000000031a0f9223 */ /* 0x000fe2000000001a */
[----:B------:R-:W-:-:S04]  /*5680*/  FMUL R3, R22, 0.044714998453855514526 ;  /* 0x3d37271316037820 */ /* 0x000fc80000400000 */
[----:B------:R-:W-:-:S04]  /*5690*/  FFMA R3, R22, R3, 1 ;  /* 0x3f80000016037423 */ /* 0x000fc80000000003 */
[----:B------:R-:W-:Y:S01]  /*56a0*/  FMUL R34, R34, R3 ;  /* 0x0000000322227220 */ /* 0x000fe20000400000 */
[----:B------:R-:W-:-:S03]  /*56b0*/  SHF.L.U32 R3, R33, 0x18, RZ ;  /* 0x0000001821037819 */ /* 0x000fc600000006ff */
[C---:B------:R-:W-:Y:S01]  /*56c0*/  FMUL R35, |R34|.reuse, 2.8853900432586669922 ;  /* 0x4038aa3b22237820 */ /* 0x040fe20000400200 */
[C---:B------:R-:W-:Y:S02]  /*56d0*/  FSETP.GE.AND P1, PT, |R34|.reuse, 0.60000002384185791016, PT ;  /* 0x3f19999a2200780b */ /* 0x040fe40003f26200 */
[----:B------:R-:W-:Y:S01]  /*56e0*/  FSETP.GE.AND P0, PT, |R34|, 9.010913848876953125, PT ;  /* 0x41102cb42200780b */ /* 0x000fe20003f06200 */
[----:B------:R-:W0:Y:S01]  /*56f0*/  MUFU.EX2 R26, R35 ;  /* 0x00000023001a7308 */ /* 0x000e220000000800 */
[----:B------:R-:W-:Y:S01]  /*5700*/  LOP3.LUT R3, R36, R3, RZ, 0xfc, !PT ;  /* 0x0000000324037212 */ /* 0x000fe200078efcff */
[----:B0-----:R-:W-:Y:S01]  /*5710*/  FADD R33, R26, 1 ;  /* 0x3f8000001a217421 */ /* 0x001fe20000000000 */
[----:B------:R-:W-:Y:S01]  /*5720*/  FFMA R26, R14, R25, 0.79788458347320556641 ;  /* 0x3f4c422a0e1a7423 */ /* 0x000fe20000000019 */
[C---:B------:R-:W-:Y:S01]  /*5730*/  FFMA R25, -R15.reuse, R15, 1 ;  /* 0x3f8000000f197423 */ /* 0x040fe2000000010f */
[----:B------:R-:W-:-:S03]  /*5740*/  FADD R15, R15, 1 ;  /* 0x3f8000000f0f7421 */ /* 0x000fc60000000000 */
[----:B------:R-:W0:Y:S01]  /*5750*/  MUFU.RCP R5, R33 ;  /* 0x0000002100057308 */ /* 0x000e220000001000 */
[----:B------:R-:W-:Y:S01]  /*5760*/  FMUL R25, R25, R26 ;  /* 0x0000001a19197220 */ /* 0x000fe20000400000 */
[----:B------:R-:W-:-:S04]  /*5770*/  FMUL R26, R34, R34 ;  /* 0x00000022221a7220 */ /* 0x000fc80000400000 */
        /* <DEDUP_REMOVED lines=8> */
[----:B------:R-:W-:Y:S01]  /*5800*/  FMUL R34, R14, 0.5 ;  /* 0x3f0000000e227820 */ /* 0x000fe20000400000 */
[----:B------:R-:W-:-:S02]  /*5810*/  FMUL R5, R22, 0.10703222453594207764 ;  /* 0x3ddb33b616057820 */ /* 0x000fc40000400000 */
[----:B------:R-:W-:Y:S01]  /*5820*/  FFMA R33, -R26, R26, 1 ;  /* 0x3f8000001a217423 */ /* 0x000fe2000000011a */
[----:B------:R-:W-:Y:S01]  /*5830*/  FMUL R34, R34, R25 ;  /* 0x0000001922227220 */ /* 0x000fe20000400000 */
[C---:B------:R-:W-:Y:S01]  /*5840*/  FFMA R14, R22.reuse, R5, 0.79788458347320556641 ;  /* 0x3f4c422a160e7423 */ /* 0x040fe20000000005 */
[--C-:B------:R-:W-:Y:S02]  /*5850*/  HADD2.F32 R25, -RZ, R29.reuse.H0_H0 ;  /* 0x2000001dff197230 */ /* 0x100fe40000004100 */
[----:B------:R-:W-:Y:S01]  /*5860*/  FMUL R22, R22, 0.5 ;  /* 0x3f00000016167820 */ /* 0x000fe20000400000 */
[----:B------:R-:W-:Y:S01]  /*5870*/  FFMA R15, R15, 0.5, R34 ;  /* 0x3f0000000f0f7823 */ /* 0x000fe20000000022 */
[----:B------:R-:W-:Y:S01]  /*5880*/  FMUL R33, R33, R14 ;  /* 0x0000000e21217220 */ /* 0x000fe20000400000 */
[----:B------:R-:W-:Y:S02]  /*5890*/  HADD2.F32 R29, -RZ, R29.H1_H1 ;  /* 0x3000001dff1d7230 */ /* 0x000fe40000004100 */
[----:B------:R-:W-:Y:S01]  /*58a0*/  FMUL R14, R25, 0.044714998453855514526 ;  /* 0x3d372713190e7820 */ /* 0x000fe20000400000 */
[----:B------:R-:W-:-:S03]  /*58b0*/  FMUL R33, R22, R33 ;  /* 0x0000002116217220 */ /* 0x000fc60000400000 */
        /* <DEDUP_REMOVED lines=15> */
[----:B------:R-:W-:Y:S01]  /*59b0*/  FFMA R5, R22, R5, RZ ;  /* 0x0000000516057223 */ /* 0x000fe200000000ff */
[----:B------:R-:W-:Y:S02]  /*59c0*/  FMUL R34, R29, 0.044714998453855514526 ;  /* 0x3d3727131d227820 */ /* 0x000fe40000400000 */
[--C-:B------:R-:W-:Y:S01]  /*59d0*/  LOP3.LUT R22, R35, 0x80000000, R14.reuse, 0xb8, !PT ;  /* 0x8000000023167812 */ /* 0x100fe200078eb80e */
[----:B------:R-:W-:Y:S01]  /*59e0*/  @!P1 FFMA R22, R14, R5, R14 ;  /* 0x000000050e169223 */ /* 0x000fe2000000000e */
[----:B------:R-:W-:Y:S01]  /*59f0*/  FADD R14, R26, 1 ;  /* 0x3f8000001a0e7421 */ /* 0x000fe20000000000 */
[C---:B------:R-:W-:Y:S01]  /*5a00*/  FFMA R34, R29.reuse, R34, 1 ;  /* 0x3f8000001d227423 */ /* 0x040fe20000000022 */
[--C-:B------:R-:W-:Y:S02]  /*5a10*/  HADD2.F32 R26, -RZ, R13.reuse.H0_H0 ;  /* 0x2000000dff1a7230 */ /* 0x100fe40000004100 */
[----:B------:R-:W-:Y:S01]  /*5a20*/  FFMA R14, R14, 0.5, R33 ;  /* 0x3f0000000e0e7823 */ /* 0x000fe20000000021 */
[----:B------:R-:W-:Y:S01]  /*5a30*/  FMUL R33, R29, 0.79788458347320556641 ;  /* 0x3f4c422a1d217820 */ /* 0x000fe20000400000 */
[----:B------:R-:W-:-:S02]  /*5a40*/  HADD2.F32 R13, -RZ, R13.H1_H1 ;  /* 0x3000000dff0d7230 */ /* 0x000fc40000004100 */
[----:B------:R-:W-:Y:S01]  /*5a50*/  FMUL R5, R26, R15 ;  /* 0x0000000f1a057220 */ /* 0x000fe20000400000 */
[----:B------:R-:W-:Y:S01]  /*5a60*/  FMUL R26, R25, 0.10703222453594207764 ;  /* 0x3ddb33b6191a7820 */ /* 0x000fe20000400000 */
[----:B------:R-:W-:Y:S01]  /*5a70*/  FMUL R33, R33, R34 ;  /* 0x0000002221217220 */ /* 0x000fe20000400000 */
[----:B------:R-:W-:Y:S01]  /*5a80*/  FMUL R34, R19, 0.5 ;  /* 0x3f00000013227820 */ /* 0x000fe20000400000 */
[----:B------:R-:W-:Y:S01]  /*5a90*/  FMUL R14, R13, R14 ;  /* 0x0000000e0d0e7220 */ /* 0x000fe20000400000 */
[----:B------:R-:W-:Y:S01]  /*5aa0*/  FFMA R26, R25, R26, 0.79788458347320556641 ;  /* 0x3f4c422a191a7423 */ /* 0x000fe2000000001a */
[C---:B------:R-:W-:Y:S01]  /*5ab0*/  FMUL R15, |R33|.reuse, 2.8853900432586669922 ;  /* 0x4038aa3b210f7820 */ /* 0x040fe20000400200 */
[C---:B------:R-:W-:Y:S01]  /*5ac0*/  FFMA R13, -R22.reuse, R22, 1 ;  /* 0x3f800000160d7423 */ /* 0x040fe20000000116 */
[C---:B------:R-:W-:Y:S01]  /*5ad0*/  FSETP.GE.AND P1, PT, |R33|.reuse, 0.60000002384185791016, PT ;  /* 0x3f19999a2100780b */ /* 0x040fe20003f26200 */
[----:B------:R-:W-:Y:S01]  /*5ae0*/  FADD R22, R22, 1 ;  /* 0x3f80000016167421 */ /* 0x000fe20000000000 */
[----:B------:R-:W-:Y:S01]  /*5af0*/  FSETP.GE.AND P0, PT, |R33|, 9.010913848876953125, PT ;  /* 0x41102cb42100780b */ /* 0x000fe20003f06200 */
[----:B------:R-:W-:Y:S01]  /*5b00*/  FMUL R13, R13, R26 ;  /* 0x0000001a0d0d7220 */ /* 0x000fe20000400000 */
[----:B------:R-:W0:Y:S01]  /*5b10*/  MUFU.EX2 R15, R15 ;  /* 0x0000000f000f7308 */ /* 0x000e220000000800 */
[----:B------:R-:W-:-:S04]  /*5b20*/  FMUL R26, R19, 0.10703222453594207764 ;  /* 0x3ddb33b6131a7820 */ /* 0x000fc80000400000 */
[----:B------:R-:W-:Y:S01]  /*5b30*/  FFMA R35, R19, R26, 0.79788458347320556641 ;  /* 0x3f4c422a13237423 */ /* 0x000fe2000000001a */
[----:B------:R-:W-:-:S04]  /*5b40*/  FFMA R26, -R10, R10, 1 ;  /* 0x3f8000000a1a7423 */ /* 0x000fc8000000010a */
[----:B------:R-:W-:Y:S01]  /*5b50*/  FMUL R35, R26, R35 ;  /* 0x000000231a237220 */ /* 0x000fe20000400000 */
[----:B------:R-:W-:-:S03]  /*5b60*/  FMUL R26, R25, 0.5 ;  /* 0x3f000000191a7820 */ /* 0x000fc60000400000 */
[----:B------:R-:W-:Y:S01]  /*5b70*/  FMUL R34, R34, R35 ;  /* 0x0000002322227220 */ /* 0x000fe20000400000 */
[----:B------:R-:W-:Y:S01]  /*5b80*/  FMUL R13, R26, R13 ;  /* 0x0000000d1a0d7220 */ /* 0x000fe20000400000 */
[----:B------:R-:W-:Y:S01]  /*5b90*/  FMUL R26, R31, 0.10703222453594207764 ;  /* 0x3ddb33b61f1a7820 */ /* 0x000fe20000400000 */
[----:B0-----:R-:W-:Y:S01]  /*5ba0*/  FADD R19, R15, 1 ;  /* 0x3f8000000f137421 */ /* 0x001fe20000000000 */
[C---:B------:R-:W-:Y:S01]  /*5bb0*/  FFMA R35, -R11.reuse, R11, 1 ;  /* 0x3f8000000b237423 */ /* 0x040fe2000000010b */
[----:B------:R-:W-:Y:S01]  /*5bc0*/  FADD R11, R11, 1 ;  /* 0x3f8000000b0b7421 */ /* 0x000fe20000000000 */
[----:B------:R-:W-:Y:S01]  /*5bd0*/  FFMA R26, R31, R26, 0.79788458347320556641 ;  /* 0x3f4c422a1f1a7423 */ /* 0x000fe2000000001a */
[----:B------:R-:W0:Y:S03]  /*5be0*/  MUFU.RCP R15, R19 ;  /* 0x00000013000f7308 */ /* 0x000e260000001000 */
        /* <DEDUP_REMOVED lines=10> */
[----:B------:R-:W-:Y:S01]  /*5c90*/  SHF.R.U32.HI R15, RZ, 0x5, R0 ;  /* 0x00000005ff0f7819 */ /* 0x000fe20000011600 */
[----:B------:R-:W-:-:S03]  /*5ca0*/  HADD2.F32 R33, -RZ, R30.H0_H0 ;  /* 0x2000001eff217230 */ /* 0x000fc60000004100 */
[----:B------:R-:W-:-:S04]  /*5cb0*/  SHF.L.U32 R19, R15, 0x2, RZ ;  /* 0x000000020f137819 */ /* 0x000fc800000006ff */
[----:B------:R-:W-:-:S04]  /*5cc0*/  IADD3 R25, PT, PT, R19, 0x3, RZ ;  /* 0x0000000313197810 */ /* 0x000fc80007ffe0ff */
[C---:B------:R-:W-:Y:S02]  /*5cd0*/  ISETP.GE.U32.AND P0, PT, R25.reuse, UR7, PT ;  /* 0x0000000719007c0c */ /* 0x040fe4000bf06070 */
[----:B------:R-:W-:Y:S02]  /*5ce0*/  IADD3 R25, PT, PT, -R25, R0, RZ ;  /* 0x0000000019197210 */ /* 0x000fe40007ffe1ff */
[----:B------:R-:W-:Y:S01]  /*5cf0*/  ISETP.GE.U32.OR P0, PT, R12, UR14, P0 ;  /* 0x0000000e0c007c0c */ /* 0x000fe20008706470 */
[----:B------:R-:W-:Y:S01]  /*5d00*/  FMUL R12, R31, 0.5 ;  /* 0x3f0000001f0c7820 */ /* 0x000fe20000400000 */
[----:B------:R-:W-:Y:S01]  /*5d10*/  FADD R31, R10, 1 ;  /* 0x3f8000000a1f7421 */ /* 0x000fe20000000000 */
[----:B------:R-:W-:Y:S02]  /*5d20*/  FMUL R10, R29, 0.10703222453594207764 ;  /* 0x3ddb33b61d0a7820 */ /* 0x000fe40000400000 */
[----:B------:R-:W-:Y:S01]  /*5d30*/  FMUL R12, R12, R35 ;  /* 0x000000230c0c7220 */ /* 0x000fe20000400000 */
[----:B------:R-:W-:Y:S01]  /*5d40*/  FFMA R34, R31, 0.5, R34 ;  /* 0x3f0000001f227823 */ /* 0x000fe20000000022 */
[----:B------:R-:W-:Y:S01]  /*5d50*/  FFMA R31, R29, R10, 0.79788458347320556641 ;  /* 0x3f4c422a1d1f7423 */ /* 0x000fe2000000000a */
[----:B------:R-:W-:Y:S01]  /*5d60*/  FFMA R10, -R26, R26, 1 ;  /* 0x3f8000001a0a7423 */ /* 0x000fe2000000011a */
[----:B------:R-:W-:Y:S01]  /*5d70*/  FFMA R11, R11, 0.5, R12 ;  /* 0x3f0000000b0b7823 */ /* 0x000fe2000000000c */
[----:B------:R-:W-:-:S02]  /*5d80*/  HADD2.F32 R12, -RZ, R30.H1_H1 ;  /* 0x3000001eff0c7230 */ /* 0x000fc40000004100 */
[----:B------:R-:W-:Y:S01]  /*5d90*/  FMUL R33, R33, R34 ;  /* 0x0000002221217220 */ /* 0x000fe20000400000 */
[----:B------:R-:W-:Y:S01]  /*5da0*/  FMUL R30, R10, R31 ;  /* 0x0000001f0a1e7220 */ /* 0x000fe20000400000 */
[----:B------:R-:W-:Y:S01]  /*5db0*/  IADD3 R10, P1, PT, R16, UR5, RZ ;  /* 0x00000005100a7c10 */ /* 0x000fe2000ff3e0ff */
[----:B------:R-:W-:Y:S01]  /*5dc0*/  FMUL R29, R29, 0.5 ;  /* 0x3f0000001d1d7820 */ /* 0x000fe20000400000 */
[----:B------:R-:W-:Y:S01]  /*5dd0*/  FMUL R12, R12, R11 ;  /* 0x0000000b0c0c7220 */ /* 0x000fe20000400000 */
[----:B------:R-:W-:Y:S01]  /*5de0*/  FMUL R34, R33, UR31 ;  /* 0x0000001f21227c20 */ /* 0x000fe20008400000 */
[----:B------:R-:W-:Y:S01]  /*5df0*/  IADD3.X R11, PT, PT, R17, UR8, RZ, P1, !PT ;  /* 0x00000008110b7c10 */ /* 0x000fe20008ffe4ff */
[----:B------:R-:W-:Y:S01]  /*5e00*/  FMUL R29, R29, R30 ;  /* 0x0000001e1d1d7220 */ /* 0x000fe20000400000 */
[----:B------:R-:W-:Y:S01]  /*5e10*/  FMUL R16, R12, UR31 ;  /* 0x0000001f0c107c20 */ /* 0x000fe20008400000 */
[----:B------:R-:W-:Y:S01]  /*5e20*/  @!P0 LEA R30, P1, R10, UR18, 0x1 ;  /* 0x000000120a1e8c11 */ /* 0x000fe2000f8208ff */
[----:B------:R-:W-:Y:S01]  /*5e30*/  FMUL R35, R5, UR31 ;  /* 0x0000001f05237c20 */ /* 0x000fe20008400000 */
[----:B------:R-:W-:Y:S01]  /*5e40*/  F2FP.SATFINITE.E4M3.F32.PACK_AB_MERGE_C R34, RZ, R34, RZ ;  /* 0x00000022ff22723e */ /* 0x000fe200048070ff */
[----:B------:R-:W-:Y:S01]  /*5e50*/  FADD R26, R26, 1 ;  /* 0x3f8000001a1a7421 */ /* 0x000fe20000000000 */
[----:B------:R-:W-:-:S02]  /*5e60*/  F2FP.SATFINITE.E4M3.F32.PACK_AB_MERGE_C R17, RZ, R16, RZ ;  /* 0x00000010ff11723e */ /* 0x000fc400048070ff */
[----:B------:R-:W-:Y:S01]  /*5e70*/  @!P0 LEA.HI.X R31, R10, UR16, R11, 0x1, P1 ;  /* 0x000000100a1f8c11 */ /* 0x000fe200088f0c0b */
[----:B------:R-:W-:Y:S01]  /*5e80*/  FFMA R26, R26, 0.5, R29 ;  /* 0x3f0000001a1a7823 */ /* 0x000fe2000000001d */
[----:B------:R-:W-:Y:S02]  /*5e90*/  @!P0 PRMT R37, R17, 0x7604, R34 ;  /* 0x0000760411258816 */ /* 0x000fe40000000022 */
[----:B------:R-:W-:Y:S01]  /*5ea0*/  FMNMX3 R16, |R33|, R24, |R12|, !PT ;  /* 0x0000001821107276 */ /* 0x000fe2000780060c */
[----:B------:R-:W-:Y:S01]  /*5eb0*/  FMUL R12, R14, UR31 ;  /* 0x0000001f0e0c7c20 */ /* 0x000fe20008400000 */
[----:B------:R-:W-:Y:S01]  /*5ec0*/  FFMA R24, R22, 0.5, R13 ;  /* 0x3f00000016187823 */ /* 0x000fe2000000000d */
[----:B------:R0:W-:Y:S01]  /*5ed0*/  @!P0 STG.E.U16 desc[UR26][R30.64], R37 ;  /* 0x000000251e008986 */ /* 0x0001e2000c10151a */
[----:B------:R-:W-:Y:S02]  /*5ee0*/  @!P0 IADD3 R13, P1, PT, R10, UR29, RZ ;  /* 0x0000001d0a0d8c10 */ /* 0x000fe4000ff3e0ff */
[----:B------:R-:W-:-:S02]  /*5ef0*/  F2FP.SATFINITE.E4M3.F32.PACK_AB_MERGE_C R22, RZ, R12, RZ ;  /* 0x0000000cff16723e */ /* 0x000fc400048070ff */
[----:B------:R-:W-:Y:S02]  /*5f00*/  @!P0 IADD3.X R36, PT, PT, R11, UR30, RZ, P1, !PT ;  /* 0x0000001e0b248c10 */ /* 0x000fe40008ffe4ff */
[C---:B------:R-:W-:Y:S02]  /*5f10*/  @!P0 LEA R12, P1, R13.reuse, UR18, 0x1 ;  /* 0x000000120d0c8c11 */ /* 0x040fe4000f8208ff */
[----:B------:R-:W-:Y:S02]  /*5f20*/  F2FP.SATFINITE.E4M3.F32.PACK_AB_MERGE_C R35, RZ, R35, RZ ;  /* 0x00000023ff23723e */ /* 0x000fe400048070ff */
[----:B------:R-:W-:Y:S01]  /*5f30*/  @!P0 LEA.HI.X R13, R13, UR16, R36, 0x1, P1 ;  /* 0x000000100d0d8c11 */ /* 0x000fe200088f0c24 */
[----:B0-----:R-:W-:Y:S01]  /*5f40*/  HADD2.F32 R30, -RZ, R20.H0_H0 ;  /* 0x20000014ff1e7230 */ /* 0x001fe20000004100 */
[----:B------:R-:W-:Y:S02]  /*5f50*/  @!P0 PRMT R37, R22, 0x7604, R35 ;  /* 0x0000760416258816 */ /* 0x000fe40000000023 */
[----:B------:R-:W-:-:S02]  /*5f60*/  LOP3.LUT R34, R34, 0xff, RZ, 0xc0, !PT ;  /* 0x000000ff22227812 */ /* 0x000fc400078ec0ff */
[C---:B------:R-:W-:Y:S01]  /*5f70*/  FMUL R31, R30.reuse, 0.044714998453855514526 ;  /* 0x3d3727131e1f7820 */ /* 0x040fe20000400000 */
[----:B------:R0:W-:Y:S01]  /*5f80*/  @!P0 STG.E.U16 desc[UR26][R12.64], R37 ;  /* 0x000000250c008986 */ /* 0x0001e2000c10151a */
[----:B------:R-:W-:Y:S02]  /*5f90*/  LEA R35, R35, R34, 0x8 ;  /* 0x0000002223237211 */ /* 0x000fe400078e40ff */
[C---:B------:R-:W-:Y:S01]  /*5fa0*/  FFMA R36, R30.reuse, R31, 1 ;  /* 0x3f8000001e247423 */ /* 0x040fe2000000001f */
[----:B------:R-:W-:Y:S01]  /*5fb0*/  FMUL R31, R30, 0.79788458347320556641 ;  /* 0x3f4c422a1e1f7820 */ /* 0x000fe20000400000 */
[----:B------:R-:W-:-:S03]  /*5fc0*/  LOP3.LUT R17, R17, 0xff, RZ, 0xc0, !PT ;  /* 0x000000ff11117812 */ /* 0x000fc600078ec0ff */
[----:B------:R-:W-:Y:S01]  /*5fd0*/  FMUL R31, R31, R36 ;  /* 0x000000241f1f7220 */ /* 0x000fe20000400000 */
[----:B------:R-:W-:-:S03]  /*5fe0*/  LEA R22, R22, R17, 0x8 ;  /* 0x0000001116167211 */ /* 0x000fc600078e40ff */
[C---:B------:R-:W-:Y:S01]  /*5ff0*/  FMUL R33, |R31|.reuse, 2.8853900432586669922 ;  /* 0x4038aa3b1f217820 */ /* 0x040fe20000400200 */
[--C-:B0-----:R-:W-:Y:S01]  /*6000*/  HADD2.F32 R13, -RZ, R27.reuse.H0_H0 ;  /* 0x2000001bff0d7230 */ /* 0x101fe20000004100 */
[C---:B------:R-:W-:Y:S01]  /*6010*/  FSETP.GE.AND P2, PT, |R31|.reuse, 0.60000002384185791016, PT ;  /* 0x3f19999a1f00780b */ /* 0x040fe20003f46200 */
[----:B------:R-:W-:Y:S01]  /*6020*/  HADD2.F32 R27, -RZ, R27.H1_H1 ;  /* 0x3000001bff1b7230 */ /* 0x000fe20000004100 */
[----:B------:R-:W-:Y:S02]  /*6030*/  FSETP.GE.AND P1, PT, |R31|, 9.010913848876953125, PT ;  /* 0x41102cb41f00780b */ /* 0x000fe40003f26200 */
[----:B------:R-:W0:Y:S01]  /*6040*/  MUFU.EX2 R33, R33 ;  /* 0x0000002100217308 */ /* 0x000e220000000800 */
[----:B------:R-:W-:Y:S01]  /*6050*/  FMUL R12, R13, R24 ;  /* 0x000000180d0c7220 */ /* 0x000fe20000400000 */
[----:B------:R-:W-:Y:S01]  /*6060*/  FMUL R13, R27, R26 ;  /* 0x0000001a1b0d7220 */ /* 0x000fe20000400000 */
[----:B------:R-:W-:-:S04]  /*6070*/  FMUL R27, R31, R31 ;  /* 0x0000001f1f1b7220 */ /* 0x000fc80000400000 */
[----:B------:R-:W-:-:S04]  /*6080*/  FFMA R24, R27, R7, -0.052303962409496307373 ;  /* 0xbd563cae1b187423 */ /* 0x000fc80000000007 */
[----:B------:R-:W-:-:S04]  /*6090*/  FFMA R24, R27, R24, 0.1331529766321182251 ;  /* 0x3e0859411b187423 */ /* 0x000fc80000000018 */
[----:B------:R-:W-:Y:S01]  /*60a0*/  FFMA R24, R27, R24, -0.33332768082618713379 ;  /* 0xbeaaa9ed1b187423 */ /* 0x000fe20000000018 */
[----:B0-----:R-:W-:Y:S01]  /*60b0*/  FADD R36, R33, 1 ;  /* 0x3f80000021247421 */ /* 0x001fe20000000000 */
[----:B------:R-:W-:Y:S02]  /*60c0*/  HADD2.F32 R33, -RZ, R20.H1_H1 ;  /* 0x30000014ff217230 */ /* 0x000fe40000004100 */
[----:B------:R-:W-:Y:S01]  /*60d0*/  FFMA R24, R27, R24, RZ ;  /* 0x000000181b187223 */ /* 0x000fe200000000ff */
[C---:B------:R-:W-:Y:S01]  /*60e0*/  FMUL R27, R30.reuse, 0.10703222453594207764 ;  /* 0x3ddb33b61e1b7820 */ /* 0x040fe20000400000 */
[----:B------:R-:W0:Y:S03]  /*60f0*/  MUFU.RCP R29, R36 ;  /* 0x00000024001d7308 */ /* 0x000e260000001000 */
[----:B------:R-:W-:Y:S01]  /*6100*/  FFMA R27, R30, R27, 0.79788458347320556641 ;  /* 0x3f4c422a1e1b7423 */ /* 0x000fe2000000001b */
[----:B0-----:R-:W-:-:S05]  /*6110*/  FFMA R29, R29, -2, R6 ;  /* 0xc00000001d1d7823 */ /* 0x001fca0000000006 */
[----:B------:R-:W-:Y:S01]  /*6120*/  FSEL R26, R29, 1, !P1 ;  /* 0x3f8000001d1a7808 */ /* 0x000fe20004800000 */
[----:B------:R-:W-:-:S03]  /*6130*/  FMUL R29, R30, 0.5 ;  /* 0x3f0000001e1d7820 */ /* 0x000fc60000400000 */
[--C-:B------:R-:W-:Y:S01]  /*6140*/  LOP3.LUT R26, R26, 0x80000000, R31.reuse, 0xb8, !PT ;  /* 0x800000001a1a7812 */ /* 0x100fe200078eb81f */
[----:B------:R-:W-:Y:S01]  /*6150*/  @!P2 FFMA R26, R31, R24, R31 ;  /* 0x000000181f1aa223 */ /* 0x000fe2000000001f */
[----:B------:R-:W-:-:S03]  /*6160*/  FMUL R24, R33, 0.044714998453855514526 ;  /* 0x3d37271321187820 */ /* 0x000fc60000400000 */
[C---:B------:R-:W-:Y:S01]  /*6170*/  FFMA R20, -R26.reuse, R26, 1 ;  /* 0x3f8000001a147423 */ /* 0x040fe2000000011a */
[----:B------:R-:W-:-:S03]  /*6180*/  FADD R26, R26, 1 ;  /* 0x3f8000001a1a7421 */ /* 0x000fc60000000000 */
[----:B------:R-:W-:Y:S01]  /*6190*/  FMUL R20, R20, R27 ;  /* 0x0000001b14147220 */ /* 0x000fe20000400000 */
[C---:B------:R-:W-:Y:S01]  /*61a0*/  FFMA R27, R33.reuse, R24, 1 ;  /* 0x3f800000211b7423 */ /* 0x040fe20000000018 */
[----:B------:R-:W-:Y:S02]  /*61b0*/  FMUL R24, R33, 0.79788458347320556641 ;  /* 0x3f4c422a21187820 */ /* 0x000fe40000400000 */
[----:B------:R-:W-:Y:S02]  /*61c0*/  FMUL R29, R29, R20 ;  /* 0x000000141d1d7220 */ /* 0x000fe40000400000 */
[----:B------:R-:W-:Y:S02]  /*61d0*/  FMUL R24, R24, R27 ;  /* 0x0000001b18187220 */ /* 0x000fe40000400000 */
[----:B------:R-:W-:Y:S01]  /*61e0*/  FFMA R29, R26, 0.5, R29 ;  /* 0x3f0000001a1d7823 */ /* 0x000fe2000000001d */
[--C-:B------:R-:W-:Y:S02]  /*61f0*/  HADD2.F32 R26, -RZ, R23.reuse.H0_H0 ;  /* 0x20000017ff1a7230 */ /* 0x100fe40000004100 */
[C---:B------:R-:W-:Y:S01]  /*6200*/  FMUL R31, |R24|.reuse, 2.8853900432586669922 ;  /* 0x4038aa3b181f7820 */ /* 0x040fe20000400200 */
[C---:B------:R-:W-:Y:S01]  /*6210*/  FMUL R20, R24.reuse, R24 ;  /* 0x0000001818147220 */ /* 0x040fe20000400000 */
[----:B------:R-:W-:Y:S01]  /*6220*/  FSETP.GE.AND P1, PT, |R24|, 9.010913848876953125, PT ;  /* 0x41102cb41800780b */ /* 0x000fe20003f26200 */
[----:B------:R-:W-:-:S02]  /*6230*/  HADD2.F32 R23, -RZ, R23.H1_H1 ;  /* 0x30000017ff177230 */ /* 0x000fc40000004100 */
[----:B------:R-:W-:Y:S01]  /*6240*/  FMUL R26, R26, R29 ;  /* 0x0000001d1a1a7220 */ /* 0x000fe20000400000 */
[----:B------:R-:W-:Y:S01]  /*6250*/  FFMA R7, R20, R7, -0.052303962409496307373 ;  /* 0xbd563cae14077423 */ /* 0x000fe20000000007 */
[----:B------:R-:W0:Y:S01]  /*6260*/  MUFU.EX2 R31, R31 ;  /* 0x0000001f001f7308 */ /* 0x000e220000000800 */
[----:B------:R-:W-:Y:S01]  /*6270*/  FMUL R29, R12, UR31 ;  /* 0x0000001f0c1d7c20 */ /* 0x000fe20008400000 */
[----:B------:R-:W-:Y:S01]  /*6280*/  FMUL R30, R26, UR31 ;  /* 0x0000001f1a1e7c20 */ /* 0x000fe20008400000 */
[----:B------:R-:W-:Y:S01]  /*6290*/  FFMA R7, R20, R7, 0.1331529766321182251 ;  /* 0x3e08594114077423 */ /* 0x000fe20000000007 */
[----:B------:R-:W-:Y:S02]  /*62a0*/  FSETP.GE.AND P2, PT, |R24|, 0.60000002384185791016, PT ;  /* 0x3f19999a1800780b */ /* 0x000fe40003f46200 */
[----:B------:R-:W-:Y:S02]  /*62b0*/  F2FP.SATFINITE.E4M3.F32.PACK_AB_MERGE_C R29, RZ, R29, RZ ;  /* 0x0000001dff1d723e */ /* 0x000fe400048070ff */
[----:B------:R-:W-:Y:S01]  /*62c0*/  F2FP.SATFINITE.E4M3.F32.PACK_AB_MERGE_C R30, RZ, R30, RZ ;  /* 0x0000001eff1e723e */ /* 0x000fe200048070ff */
[----:B0-----:R-:W-:-:S02]  /*62d0*/  FADD R27, R31, 1 ;  /* 0x3f8000001f1b7421 */ /* 0x001fc40000000000 */
[----:B------:R-:W0:Y:S04]  /*62e0*/  S2R R31, SR_CgaCtaId ;  /* 0x00000000001f7919 */ /* 0x000e280000008800 */
[----:B------:R-:W1:Y:S02]  /*62f0*/  MUFU.RCP R27, R27 ;  /* 0x0000001b001b7308 */ /* 0x000e640000001000 */
[----:B-1----:R-:W-:Y:S01]  /*6300*/  FFMA R6, R27, -2, R6 ;  /* 0xc00000001b067823 */ /* 0x002fe20000000006 */
[----:B------:R-:W-:-:S04]  /*6310*/  FFMA R27, R20, R7, -0.33332768082618713379 ;  /* 0xbeaaa9ed141b7423 */ /* 0x000fc80000000007 */
[----:B------:R-:W-:Y:S01]  /*6320*/  FSEL R7, R6, 1, !P1 ;  /* 0x3f80000006077808 */ /* 0x000fe20004800000 */
[----:B------:R-:W-:Y:S01]  /*6330*/  FFMA R27, R20, R27, RZ ;  /* 0x0000001b141b7223 */ /* 0x000fe200000000ff */
[----:B------:R-:W-:Y:S02]  /*6340*/  SHF.L.U32 R6, R29, 0x10, RZ ;  /* 0x000000101d067819 */ /* 0x000fe400000006ff */
[--C-:B------:R-:W-:Y:S01]  /*6350*/  LOP3.LUT R34, R7, 0x80000000, R24.reuse, 0xb8, !PT ;  /* 0x8000000007227812 */ /* 0x100fe200078eb818 */
[----:B------:R-:W-:Y:S01]  /*6360*/  @!P2 FFMA R34, R24, R27, R24 ;  /* 0x0000001b1822a223 */ /* 0x000fe20000000018 */
[----:B------:R-:W-:Y:S02]  /*6370*/  LOP3.LUT R20, R6, 0xff0000, RZ, 0xc0, !PT ;  /* 0x00ff000006147812 */ /* 0x000fe400078ec0ff */
[----:B------:R-:W-:Y:S01]  /*6380*/  LOP3.LUT R6, R30, 0xffff, RZ, 0xc0, !PT ;  /* 0x0000ffff1e067812 */ /* 0x000fe200078ec0ff */
[----:B------:R-:W-:Y:S01]  /*6390*/  FFMA R36, -R34, R34, 1 ;  /* 0x3f80000022247423 */ /* 0x000fe20000000122 */
[----:B------:R-:W-:Y:S01]  /*63a0*/  LOP3.LUT R35, R20, 0xffff, R35, 0xf8, !PT ;  /* 0x0000ffff14237812 */ /* 0x000fe200078ef823 */
[----:B------:R-:W-:Y:S01]  /*63b0*/  FADD R34, R34, 1 ;  /* 0x3f80000022227421 */ /* 0x000fe20000000000 */
[----:B------:R-:W-:-:S02]  /*63c0*/  SHF.L.U32 R6, R6, 0x18, RZ ;  /* 0x0000001806067819 */ /* 0x000fc400000006ff */
[----:B------:R-:W-:Y:S02]  /*63d0*/  MOV R7, 0x400 ;  /* 0x0000040000077802 */ /* 0x000fe40000000f00 */
[----:B------:R-:W-:Y:S01]  /*63e0*/  LOP3.LUT R35, R35, R6, RZ, 0xfc, !PT ;  /* 0x0000000623237212 */ /* 0x000fe200078efcff */
[----:B------:R-:W-:Y:S01]  /*63f0*/  FMUL R6, R33, 0.10703222453594207764 ;  /* 0x3ddb33b621067820 */ /* 0x000fe20000400000 */
[----:B------:R-:W-:Y:S02]  /*6400*/  LOP3.LUT R27, RZ, R19, RZ, 0x33, !PT ;  /* 0x00000013ff1b7212 */ /* 0x000fe400078e33ff */
[----:B------:R-:W-:Y:S01]  /*6410*/  IADD3 R20, PT, PT, R7, 0x20, RZ ;  /* 0x0000002007147810 */ /* 0x000fe20007ffe0ff */
[----:B------:R-:W-:Y:S01]  /*6420*/  FFMA R7, R33, R6, 0.79788458347320556641 ;  /* 0x3f4c422a21077423 */ /* 0x000fe20000000006 */
[----:B------:R-:W-:Y:S01]  /*6430*/  IADD3 R6, PT, PT, R27, R0, RZ ;  /* 0x000000001b067210 */ /* 0x000fe20007ffe0ff */
[----:B------:R-:W-:Y:S01]  /*6440*/  FMUL R33, R33, 0.5 ;  /* 0x3f00000021217820 */ /* 0x000fe20000400000 */
[----:B0-----:R-:W-:Y:S01]  /*6450*/  LEA R31, R31, R20, 0x18 ;  /* 0x000000141f1f7211 */ /* 0x001fe200078ec0ff */
[----:B------:R-:W-:Y:S01]  /*6460*/  FMUL R36, R36, R7 ;  /* 0x0000000724247220 */ /* 0x000fe20000400000 */
[----:B------:R-:W-:-:S02]  /*6470*/  LOP3.LUT R24, R0, 0x1f, RZ, 0xc0, !PT ;  /* 0x0000001f00187812 */ /* 0x000fc400078ec0ff */
[----:B------:R-:W-:Y:S01]  /*6480*/  SHF.L.U32 R6, R6, 0x2, RZ ;  /* 0x0000000206067819 */ /* 0x000fe200000006ff */
[----:B------:R-:W-:Y:S01]  /*6490*/  FMUL R33, R33, R36 ;  /* 0x0000002421217220 */ /* 0x000fe20000400000 */
[----:B------:R-:W-:Y:S01]  /*64a0*/  IADD3 R7, PT, PT, -R19, R0, RZ ;  /* 0x0000000013077210 */ /* 0x000fe20007ffe1ff */
[----:B------:R-:W-:Y:S01]  /*64b0*/  IMAD R20, R24, 0x84, R31 ;  /* 0x0000008418147824 */ /* 0x000fe200078e021f */
[----:B------:R-:W-:Y:S01]  /*64c0*/  LOP3.LUT R37, R6, 0x7c, RZ, 0xc0, !PT ;  /* 0x0000007c06257812 */ /* 0x000fe200078ec0ff */
[----:B------:R-:W-:Y:S01]  /*64d0*/  FFMA R34, R34, 0.5, R33 ;  /* 0x3f00000022227823 */ /* 0x000fe20000000021 */
[----:B------:R-:W-:Y:S02]  /*64e0*/  LOP3.LUT R7, R7, 0x1f, RZ, 0xc0, !PT ;  /* 0x0000001f07077812 */ /* 0x000fe400078ec0ff */
[----:B------:R-:W-:Y:S02]  /*64f0*/  IADD3 R6, PT, PT, R20, R37, RZ ;  /* 0x0000002514067210 */ /* 0x000fe40007ffe0ff */
[----:B------:R-:W-:-:S02]  /*6500*/  IADD3 R37, PT, PT, R19, 0x2, RZ ;  /* 0x0000000213257810 */ /* 0x000fc40007ffe0ff */
[----:B------:R-:W-:Y:S02]  /*6510*/  LEA R7, R7, R20, 0x2 ;  /* 0x0000001407077211 */ /* 0x000fe400078e10ff */
[----:B------:R-:W-:-:S03]  /*6520*/  IADD3 R37, PT, PT, -R37, R0, RZ ;  /* 0x0000000025257210 */ /* 0x000fc60007ffe1ff */
[----:B------:R0:W-:Y:S01]  /*6530*/  STS [R7], R32 ;  /* 0x0000002007007388 */ /* 0x0001e20000000800 */
[----:B------:R-:W-:-:S03]  /*6540*/  SHF.L.U32 R37, R37, 0x2, RZ ;  /* 0x0000000225257819 */ /* 0x000fc600000006ff */
[----:B------:R1:W-:Y:S01]  /*6550*/  STS [R6], R8 ;  /* 0x0000000806007388 */ /* 0x0003e20000000800 */
[----:B0-----:R-:W-:Y:S01]  /*6560*/  FMUL R32, R13, UR31 ;  /* 0x0000001f0d207c20 */ /* 0x001fe20008400000 */
[----:B-1----:R-:W-:Y:S02]  /*6570*/  SHF.L.U32 R8, R25, 0x2, RZ ;  /* 0x0000000219087819 */ /* 0x002fe400000006ff */
[----:B------:R-:W-:Y:S02]  /*6580*/  LOP3.LUT R25, R37, 0x7c, RZ, 0xc0, !PT ;  /* 0x0000007c25197812 */ /* 0x000fe400078ec0ff */
[----:B------:R-:W-:Y:S02]  /*6590*/  LOP3.LUT R37, R8, 0x7c, RZ, 0xc0, !PT ;  /* 0x0000007c08257812 */ /* 0x000fe400078ec0ff */
[C---:B------:R-:W-:Y:S02]  /*65a0*/  IADD3 R25, PT, PT, R20.reuse, R25, RZ ;  /* 0x0000001914197210 */ /* 0x040fe40007ffe0ff */
[----:B------:R-:W-:-:S02]  /*65b0*/  IADD3 R37, PT, PT, R20, R37, RZ ;  /* 0x0000002514257210 */ /* 0x000fc40007ffe0ff */
[----:B------:R-:W-:Y:S01]  /*65c0*/  SHF.L.U32 R8, R2, 0x10, RZ ;  /* 0x0000001002087819 */ /* 0x000fe200000006ff */
[----:B------:R0:W-:Y:S01]  /*65d0*/  STS [R25], R3 ;  /* 0x0000000319007388 */ /* 0x0001e20000000800 */
[----:B------:R-:W-:Y:S02]  /*65e0*/  F2FP.SATFINITE.E4M3.F32.PACK_AB_MERGE_C R32, RZ, R32, RZ ;  /* 0x00000020ff20723e */ /* 0x000fe400048070ff */
[----:B------:R-:W-:Y:S01]  /*65f0*/  LOP3.LUT R8, R21, 0xff0000, R8, 0xf8, !PT ;  /* 0x00ff000015087812 */ /* 0x000fe200078ef808 */
[----:B------:R0:W-:Y:S01]  /*6600*/  STS [R37], R35 ;  /* 0x0000002325007388 */ /* 0x0001e20000000800 */
[----:B------:R-:W-:-:S04]  /*6610*/  FMUL R21, R23, R34 ;  /* 0x0000002217157220 */ /* 0x000fc80000400000 */
[----:B------:R-:W-:Y:S01]  /*6620*/  FMUL R17, R21, UR31 ;  /* 0x0000001f15117c20 */ /* 0x000fe20008400000 */
[----:B------:R-:W-:Y:S06]  /*6630*/  @P0 BRA `(.L_x_24259) ;  /* 0x0000000000200947 */ /* 0x000fec0003800000 */
        /* <DEDUP_REMOVED lines=8> */
.L_x_24259:
[----:B------:R-:W-:Y:S05]  /*66c0*/  BSYNC.RECONVERGENT B0 ;  /* 0x0000000000007941 */ /* 0x000fea0003800200 */
.L_x_24258:
[----:B------:R-:W-:Y:S01]  /*66d0*/  BSSY.RECONVERGENT B0, `(.L_x_24260) ;  /* 0x000000c000007945 */ /* 0x000fe20003800200 */
[----:B------:R-:W-:Y:S02]  /*66e0*/  LOP3.LUT R18, R18, 0xffff, RZ, 0xc0, !PT ;  /* 0x0000ffff12127812 */ /* 0x000fe400078ec0ff */
[----:B------:R-:W-:Y:S01]  /*66f0*/  F2FP.SATFINITE.E4M3.F32.PACK_AB_MERGE_C R17, RZ, R17, RZ ;  /* 0x00000011ff11723e */ /* 0x000fe200048070ff */
[----:B------:R-:W-:Y:S06]  /*6700*/  @P0 BRA `(.L_x_24261) ;  /* 0x0000000000200947 */ /* 0x000fec0003800000 */
[----:B01----:R-:W-:Y:S01]  /*6710*/  MOV R3, UR29 ;  /* 0x0000001d00037c02 */ /* 0x003fe20008000f00 */
[----:B------:R-:W-:-:S04]  /*6720*/  UIMAD UR5, UR30, 0x3, URZ ;  /* 0x000000031e0578a4 */ /* 0x000fc8000f8e02ff */
[----:B------:R-:W-:-:S05]  /*6730*/  IMAD.WIDE.U32 R10, R3, 0x3, R10 ;  /* 0x00000003030a7825 */ /* 0x000fca00078e000a */
[----:B------:R-:W-:Y:S02]  /*6740*/  IADD3 R3, PT, PT, R11, UR5, RZ ;  /* 0x000000050b037c10 */ /* 0x000fe4000fffe0ff */
[C---:B------:R-:W-:Y:S02]  /*6750*/  LEA R2, P0, R10.reuse, UR18, 0x1 ;  /* 0x000000120a027c11 */ /* 0x040fe4000f8008ff */
[----:B------:R-:W-:Y:S02]  /*6760*/  PRMT R11, R17, 0x7604, R30 ;  /* 0x00007604110b7816 */ /* 0x000fe4000000001e */
[----:B------:R-:W-:-:S05]  /*6770*/  LEA.HI.X R3, R10, UR16, R3, 0x1, P0 ;  /* 0x000000100a037c11 */ /* 0x000fca00080f0c03 */
[----:B------:R2:W-:Y:S04]  /*6780*/  STG.E.U16 desc[UR26][R2.64], R11 ;  /* 0x0000000b02007986 */ /* 0x0005e8000c10151a */
.L_x_24261:
[----:B------:R-:W-:Y:S05]  /*6790*/  BSYNC.RECONVERGENT B0 ;  /* 0x0000000000007941 */ /* 0x000fea0003800200 */
.L_x_24260:
[----:B------:R-:W-:Y:S01]  /*67a0*/  ISETP.LT.U32.AND P0, PT, R19, UR14, PT ;  /* 0x0000000e13007c0c */ /* 0x000fe2000bf01070 */
[----:B------:R-:W-:Y:S01]  /*67b0*/  BAR.SYNC.DEFER_BLOCKING 0x0 ;  /* 0x0000000000007b1d */ /* 0x000fe20000010000 */
[----:B------:R-:W-:Y:S01]  /*67c0*/  FMNMX3 R16, |R5|, R16, |R14|, !PT ;  /* 0x0000001005107276 */ /* 0x000fe2000780060e */
[----:B------:R-:W-:Y:S01]  /*67d0*/  USHF.L.U64.HI UR8, UR25, 0x1, UR28 ;  /* 0x0000000119087899 */ /* 0x000fe2000801021c */
[----:B------:R-:W-:Y:S01]  /*67e0*/  SHF.L.U32 R32, R32, 0x10, RZ ;  /* 0x0000001020207819 */ /* 0x000fe200000006ff */
[----:B------:R-:W-:Y:S01]  /*67f0*/  USHF.L.U32 UR5, UR25, 0x1, URZ ;  /* 0x0000000119057899 */ /* 0x000fe200080006ff */
[----:B------:R-:W-:Y:S01]  /*6800*/  LOP3.LUT R5, R22, 0xffff, RZ, 0xc0, !PT ;  /* 0x0000ffff16057812 */ /* 0x000fe200078ec0ff */
[----:B------:R-:W-:Y:S01]  /*6810*/  BSSY.RECONVERGENT B0, `(.L_x_24262) ;  /* 0x0000073000007945 */ /* 0x000fe20003800200 */
[----:B------:R-:W-:Y:S02]  /*6820*/  LOP3.LUT R17, R17, 0xffff, RZ, 0xc0, !PT ;  /* 0x0000ffff11117812 */ /* 0x000fe400078ec0ff */
[----:B------:R-:W-:-:S02]  /*6830*/  FMNMX3 R16, |R12|, R16, |R13|, !PT ;  /* 0x000000100c107276 */ /* 0x000fc4000780060d */
[----:B------:R-:W-:Y:S02]  /*6840*/  LOP3.LUT R5, R5, 0xff0000, R32, 0xf8, !PT ;  /* 0x00ff000005057812 */ /* 0x000fe400078ef820 */
[----:B------:R-:W-:Y:S02]  /*6850*/  SHF.L.U32 R14, R17, 0x18, RZ ;  /* 0x00000018110e7819 */ /* 0x000fe400000006ff */
[----:B012---:R-:W-:Y:S02]  /*6860*/  SHF.L.U32 R3, R18, 0x18, RZ ;  /* 0x0000001812037819 */ /* 0x007fe400000006ff */
[----:B------:R-:W-:Y:S02]  /*6870*/  FMNMX3 R26, |R26|, R16, |R21|, !PT ;  /* 0x000000101a1a7276 */ /* 0x000fe40007800615 */
[----:B------:R-:W-:Y:S02]  /*6880*/  LOP3.LUT R14, R5, R14, RZ, 0xfc, !PT ;  /* 0x0000000e050e7212 */ /* 0x000fe400078efcff */
[----:B------:R-:W-:-:S02]  /*6890*/  LOP3.LUT R8, R8, R3, RZ, 0xfc, !PT ;  /* 0x0000000308087212 */ /* 0x000fc400078efcff */
[----:B------:R-:W-:Y:S02]  /*68a0*/  SHF.L.U32 R5, R15, 0x4, RZ ;  /* 0x000000040f057819 */ /* 0x000fe400000006ff */
[----:B------:R-:W-:Y:S02]  /*68b0*/  IADD3 R27, PT, PT, R27, UR14, RZ ;  /* 0x0000000e1b1b7c10 */ /* 0x000fe4000fffe0ff */
[----:B------:R-:W-:Y:S01]  /*68c0*/  IADD3 R16, PT, PT, -R19, UR14, RZ ;  /* 0x0000000e13107c10 */ /* 0x000fe2000fffe1ff */
[----:B------:R-:W-:Y:S06]  /*68d0*/  @!P0 BRA `(.L_x_24263) ;  /* 0x0000000400988947 */ /* 0x000fec0003800000 */
        /* <DEDUP_REMOVED lines=18> */
.L_x_24266:
[C---:B------:R-:W-:Y:S02]  /*6a00*/  LOP3.LUT R32, R23.reuse, 0x1f, RZ, 0xc0, !PT ;  /* 0x0000001f17207812 */ /* 0x040fe400078ec0ff */
[----:B-1----:R-:W-:Y:S02]  /*6a10*/  IADD3 R11, PT, PT, R23, -0x1, RZ ;  /* 0xffffffff170b7810 */ /* 0x002fe40007ffe0ff */
[----:B------:R-:W-:Y:S02]  /*6a20*/  ISETP.GE.U32.AND P4, PT, R32, UR7, PT ;  /* 0x0000000720007c0c */ /* 0x000fe4000bf86070 */
[----:B------:R-:W-:Y:S02]  /*6a30*/  LOP3.LUT R11, R11, 0x1f, RZ, 0xc0, !PT ;  /* 0x0000001f0b0b7812 */ /* 0x000fe400078ec0ff */
[----:B------:R-:W-:Y:S02]  /*6a40*/  IADD3 R10, PT, PT, R23, 0x1e, RZ ;  /* 0x0000001e170a7810 */ /* 0x000fe40007ffe0ff */
[----:B------:R-:W-:-:S02]  /*6a50*/  ISETP.GE.U32.AND P3, PT, R11, UR7, PT ;  /* 0x000000070b007c0c */ /* 0x000fc4000bf66070 */
[----:B------:R-:W-:Y:S02]  /*6a60*/  LOP3.LUT R10, R10, 0x1f, RZ, 0xc0, !PT ;  /* 0x0000001f0a0a7812 */ /* 0x000fe400078ec0ff */
[----:B------:R-:W-:Y:S02]  /*6a70*/  IADD3 R2, PT, PT, R23, 0x1d, RZ ;  /* 0x0000001d17027810 */ /* 0x000fe40007ffe0ff */
[----:B------:R-:W-:Y:S01]  /*6a80*/  ISETP.GE.U32.AND P2, PT, R10, UR7, PT ;  /* 0x000000070a007c0c */ /* 0x000fe2000bf46070 */
[----:B------:R-:W0:Y:S01]  /*6a90*/  @!P4 LDS R30, [R21+-0x8] ;  /* 0xfffff800151ec984 */ /* 0x000e220000000800 */
[----:B------:R-:W-:Y:S02]  /*6aa0*/  LOP3.LUT R23, R2, 0x1f, RZ, 0xc0, !PT ;  /* 0x0000001f02177812 */ /* 0x000fe400078ec0ff */
[----:B------:R-:W-:Y:S02]  /*6ab0*/  @!P4 IADD3 R3, P5, PT, R32, R13, RZ ;  /* 0x0000000d2003c210 */ /* 0x000fe40007fbe0ff */
[----:B------:R-:W-:Y:S01]  /*6ac0*/  ISETP.GE.U32.AND P1, PT, R23, UR7, PT ;  /* 0x0000000717007c0c */ /* 0x000fe2000bf26070 */
[----:B------:R-:W1:Y:S01]  /*6ad0*/  @!P3 LDS R35, [R21+-0x4] ;  /* 0xfffffc001523b984 */ /* 0x000e620000000800 */
[----:B------:R-:W-:-:S02]  /*6ae0*/  @!P4 IADD3.X R32, PT, PT, RZ, R12, RZ, P5, !PT ;  /* 0x0000000cff20c210 */ /* 0x000fc40002ffe4ff */
[C---:B------:R-:W-:Y:S02]  /*6af0*/  @!P4 LEA R2, P5, R3.reuse, UR6, 0x2 ;  /* 0x000000060302cc11 */ /* 0x040fe4000f8a10ff */
[----:B------:R-:W-:Y:S01]  /*6b00*/  IADD3 R22, PT, PT, R22, 0x4, RZ ;  /* 0x0000000416167810 */ /* 0x000fe20007ffe0ff */
        /* <DEDUP_REMOVED lines=16> */
[----:B------:R-:W-:Y:S02]  /*6c10*/  @!P2 IADD3.X R3, PT, PT, RZ, R34, RZ, P4, !PT ;  /* 0x00000022ff03a210 */ /* 0x000fe400027fe4ff */
[----:B------:R-:W-:Y:S02]  /*6c20*/  @!P2 LEA R2, P3, R10, UR6, 0x2 ;  /* 0x000000060a02ac11 */ /* 0x000fe4000f8610ff */
[----:B------:R-:W-:-:S02]  /*6c30*/  IADD3.X R32, PT, PT, R34, UR8, RZ, P5, !PT ;  /* 0x0000000822207c10 */ /* 0x000fc4000affe4ff */
[----:B------:R-:W-:Y:S02]  /*6c40*/  @!P2 LEA.HI.X R3, R10, UR4, R3, 0x2, P3 ;  /* 0x000000040a03ac11 */ /* 0x000fe400098f1403 */
[C---:B------:R-:W-:Y:S02]  /*6c50*/  @!P1 IADD3 R11, P4, PT, R23.reuse, R30, RZ ;  /* 0x0000001e170b9210 */ /* 0x040fe40007f9e0ff */
[----:B------:R-:W-:Y:S01]  /*6c60*/  IADD3 R23, PT, PT, R23, 0x1f, RZ ;  /* 0x0000001f17177810 */ /* 0x000fe20007ffe0ff */
[----:B--2---:R1:W-:Y:S01]  /*6c70*/  @!P2 STG.E desc[UR26][R2.64], R29 ;  /* 0x0000001d0200a986 */ /* 0x0043e2000c10191a */
[----:B------:R-:W-:Y:S02]  /*6c80*/  ISETP.NE.AND P2, PT, R22, RZ, PT ;  /* 0x000000ff1600720c */ /* 0x000fe40003f45270 */
[----:B------:R-:W-:Y:S02]  /*6c90*/  @!P1 IADD3.X R34, PT, PT, RZ, R32, RZ, P4, !PT ;  /* 0x00000020ff229210 */ /* 0x000fe400027fe4ff */
[----:B------:R-:W-:-:S04]  /*6ca0*/  @!P1 LEA R10, P3, R11, UR6, 0x2 ;  /* 0x000000060b0a9c11 */ /* 0x000fc8000f8610ff */
[----:B------:R-:W-:-:S05]  /*6cb0*/  @!P1 LEA.HI.X R11, R11, UR4, R34, 0x2, P3 ;  /* 0x000000040b0b9c11 */ /* 0x000fca00098f1422 */
[----:B----4-:R1:W-:Y:S01]  /*6cc0*/  @!P1 STG.E desc[UR26][R10.64], R33 ;  /* 0x000000210a009986 */ /* 0x0103e2000c10191a */
[----:B0-----:R-:W-:-:S04]  /*6cd0*/  IADD3 R13, P1, PT, R30, UR5, RZ ;  /* 0x000000051e0d7c10 */ /* 0x001fc8000ff3e0ff */
[----:B------:R-:W-:Y:S01]  /*6ce0*/  IADD3.X R12, PT, PT, R32, UR8, RZ, P1, !PT ;  /* 0x00000008200c7c10 */ /* 0x000fe20008ffe4ff */
[----:B------:R-:W-:Y:S08]  /*6cf0*/  @P2 BRA `(.L_x_24266) ;  /* 0xfffffffc00402947 */ /* 0x000ff0000383ffff */
.L_x_24265:
[----:B------:R-:W-:Y:S05]  /*6d00*/  BSYNC.RECONVERGENT B1 ;  /* 0x0000000000017941 */ /* 0x000fea0003800200 */
.L_x_24264:
        /* <DEDUP_REMOVED lines=35> */
.L_x_24263:
[----:B------:R-:W-:Y:S05]  /*6f40*/  BSYNC.RECONVERGENT B0 ;  /* 0x0000000000007941 */ /* 0x000fea0003800200 */
.L_x_24262:
[----:B------:R-:W-:Y:S01]  /*6f50*/  BAR.SYNC.DEFER_BLOCKING 0x0 ;  /* 0x0000000000007b1d */ /* 0x000fe20000010000 */
[C---:B------:R-:W-:Y:S02]  /*6f60*/  ISETP.LT.U32.AND P0, PT, R19.reuse, UR14, PT ;  /* 0x0000000e13007c0c */ /* 0x040fe4000bf01070 */
[----:B01----:R-:W-:-:S03]  /*6f70*/  IADD3 R2, PT, PT, R19, 0x1, RZ ;  /* 0x0000000113027810 */ /* 0x003fc60007ffe0ff */
        /* <DEDUP_REMOVED lines=23> */
.L_x_24271:
        /* <DEDUP_REMOVED lines=48> */
.L_x_24270:
[----:B------:R-:W-:Y:S05]  /*73f0*/  BSYNC.RECONVERGENT B1 ;  /* 0x0000000000017941 */ /* 0x000fea0003800200 */
.L_x_24269:
        /* <DEDUP_REMOVED lines=35> */
.L_x_24268:
[----:B------:R-:W-:Y:S05]  /*7630*/  BSYNC.RECONVERGENT B0 ;  /* 0x0000000000007941 */ /* 0x000fea0003800200 */
.L_x_24267:
        /* <DEDUP_REMOVED lines=39> */
.L_x_24280:
[----:B------:R-:W-:Y:S02]  /*78b0*/  ISETP.NE.AND P0, PT, R0, RZ, PT ;  /* 0x000000ff0000720c */ /* 0x000fe40003f05270 */
[----:B-1----:R-:W-:-:S11]  /*78c0*/  FMNMX R5, R4, R5, !PT ;  /* 0x0000000504057209 */ /* 0x002fd60007800000 */
[----:B------:R-:W-:Y:S05]  /*78d0*/  @P0 BRA `(.L_x_24273) ;  /* 0x0000000000080947 */ /* 0x000fea0003800000 */
[----:B------:R-:W1:Y:S02]  /*78e0*/  LDC.64 R2, c[0x0][0x3a8] ;  /* 0x0000ea00ff027b82 */ /* 0x000e640000000a00 */
[----:B-1----:R1:W-:Y:S02]  /*78f0*/  REDG.E.MAX.S32.STRONG.GPU desc[UR26][R2.64], R5 ;  /* 0x000000050200798e */ /* 0x0023e4000d12e31a */
.L_x_24273:
[----:B------:R-:W-:Y:S05]  /*7900*/  BSYNC B0 ;  /* 0x0000000000007941 */ /* 0x000fea0003800000 */
.L_x_24272:
        /* <DEDUP_REMOVED lines=11> */
[----:B-1----:R-:W-:Y:S05]  /*79c0*/  CALL.REL.NOINC `($__internal_581_$__cuda_sm20_rcp_rn_f32_slowpath) ;  /* 0x0000000400987944 */ /* 0x002fea0003c00000 */
[----:B------:R-:W-:Y:S05]  /*79d0*/  BRA `(.L_x_24276) ;  /* 0x0000000000147947 */ /* 0x000fea0003800000 */
.L_x_24275:
[----:B-1----:R-:W1:Y:S01]  /*79e0*/  MUFU.RCP R5, UR31 ;  /* 0x0000001f00057d08 */ /* 0x002e620008001000 */
[----:B------:R-:W-:-:S05]  /*79f0*/  MOV R0, UR31 ;  /* 0x0000001f00007c02 */ /* 0x000fca0008000f00 */
[----:B-1----:R-:W-:-:S04]  /*7a00*/  FFMA R0, R5, R0, -1 ;  /* 0xbf80000005007423 */ /* 0x002fc80000000000 */
[----:B------:R-:W-:-:S04]  /*7a10*/  FADD.FTZ R0, -R0, -RZ ;  /* 0x800000ff00007221 */ /* 0x000fc80000010100 */
[----:B------:R-:W-:-:S07]  /*7a20*/  FFMA R5, R5, R0, R5 ;  /* 0x0000000005057223 */ /* 0x000fce0000000005 */
.L_x_24276:
[----:B0-----:R-:W0:Y:S02]  /*7a30*/  LDC.64 R2, c[0x0][0x3b0] ;  /* 0x0000ec00ff027b82 */ /* 0x001e240000000a00 */
[----:B0-----:R-:W-:Y:S01]  /*7a40*/  STG.E desc[UR26][R2.64], R5 ;  /* 0x0000000502007986 */ /* 0x001fe2000c10191a */
[----:B------:R-:W-:Y:S05]  /*7a50*/  EXIT ;  /* 0x000000000000794d */ /* 0x000fea0003800000 */
.L_x_24274:
[----:B------:R-:W-:Y:S01]  /*7a60*/  HFMA2 R7, -RZ, RZ, 0, 2.384185791015625e-07 ;  /* 0x00000004ff077431 */ /* 0x000fe200000001ff */
[----:B------:R-:W-:Y:S02]  /*7a70*/  MOV R9, 0x1f ;  /* 0x0000001f00097802 */ /* 0x000fe40000000f00 */
[----:B------:R-:W-:-:S07]  /*7a80*/  MOV R6, 0xffffffff ;  /* 0xffffffff00067802 */ /* 0x000fce0000000f00 */
[----:B01----:R-:W-:Y:S05]  /*7a90*/  WARPSYNC.COLLECTIVE R6, `(.L_x_24277) ;  /* 0x0000000006087348 */ /* 0x003fea0003c00000 */
[----:B-1----:R1:W2:Y:S02]  /*7aa0*/  SHFL.DOWN P0, R5, R2, R7, R9 ;  /* 0x0800000702057389 */ /* 0x0022a40000000009 */
[----:B012---:R-:W-:Y:S05]  /*7ab0*/  ENDCOLLECTIVE ;  /* 0x000000000000791b */ /* 0x007fea0003800000 */
.L_x_24277:
[----:B------:R-:W-:Y:S01]  /*7ac0*/  HFMA2 R7, -RZ, RZ, 0, 1.1920928955078125e-07 ;  /* 0x00000002ff077431 */ /* 0x000fe200000001ff */
[----:B------:R-:W-:-:S04]  /*7ad0*/  MOV R3, R5 ;  /* 0x0000000500037202 */ /* 0x000fc80000000f00 */
[----:B------:R-:W-:-:S04]  /*7ae0*/  FMNMX R3, R3, R2, !PT ;  /* 0x0000000203037209 */ /* 0x000fc80007800000 */
[----:B------:R-:W-:-:S07]  /*7af0*/  MOV R2, R3 ;  /* 0x0000000300027202 */ /* 0x000fce0000000f00 */
[----:B------:R-:W-:Y:S05]  /*7b00*/  WARPSYNC.COLLECTIVE R6, `(.L_x_24278) ;  /* 0x0000000006087348 */ /* 0x000fea0003c00000 */
[----:B------:R0:W1:Y:S02]  /*7b10*/  SHFL.DOWN P0, R5, R2, R7, R9 ;  /* 0x0800000702057389 */ /* 0x0000640000000009 */
[----:B01----:R-:W-:Y:S05]  /*7b20*/  ENDCOLLECTIVE ;  /* 0x000000000000791b */ /* 0x003fea0003800000 */
.L_x_24278:
[----:B------:R-:W-:Y:S01]  /*7b30*/  HFMA2 R7, -RZ, RZ, 0, 5.9604644775390625e-08 ;  /* 0x00000001ff077431 */ /* 0x000fe200000001ff */
[----:B------:R-:W-:-:S04]  /*7b40*/  MOV R4, R5 ;  /* 0x0000000500047202 */ /* 0x000fc80000000f00 */
[----:B------:R-:W-:-:S04]  /*7b50*/  FMNMX R4, R3, R4, !PT ;  /* 0x0000000403047209 */ /* 0x000fc80007800000 */
[----:B------:R-:W-:-:S07]  /*7b60*/  MOV R2, R4 ;  /* 0x0000000400027202 */ /* 0x000fce0000000f00 */
[----:B------:R-:W-:Y:S05]  /*7b70*/  WARPSYNC.COLLECTIVE R6, `(.L_x_24279) ;  /* 0x0000000006087348 */ /* 0x000fea0003c00000 */
[----:B------:R0:W1:Y:S02]  /*7b80*/  SHFL.DOWN P0, R5, R2, R7, R9 ;  /* 0x0800000702057389 */ /* 0x0000640000000009 */
[----:B01----:R-:W-:Y:S05]  /*7b90*/  ENDCOLLECTIVE ;  /* 0x000000000000791b */ /* 0x003fea0003800000 */
.L_x_24279:
[----:B------:R-:W-:Y:S05]  /*7ba0*/  BRA `(.L_x_24280) ;  /* 0xfffffffc00407947 */ /* 0x000fea000383ffff */
        .weak           $__internal_580_$__cuda_sm20_div_u64
        .type           $__internal_580_$__cuda_sm20_div_u64,@function
        .size           $__internal_580_$__cuda_sm20_div_u64,($__internal_581_$__cuda_sm20_rcp_rn_f32_slowpath - $__internal_580_$__cuda_sm20_div_u64)
$__internal_580_$__cuda_sm20_div_u64:
        /* <DEDUP_REMOVED lines=71> */
[----:B------:R-:W-:Y:S11]  /*8020*/  RET.REL.NODEC R4 `(_ZN18transformer_engine6detail38cast_transpose_fused_kernel_notalignedILb0ELb1ELb0EfNS_16CTDBiasDActParamI6__halfS3_13__nv_fp8_e4m3fEELi2ELi4ENS_5EmptyEXadL_ZNS_5dgeluIffEET_T0_RKS6_EEEEvT3_mmm) ;  /* 0xffffff7c04f47950 */ /* 0x000ff60003c3ffff */
        .weak           $__internal_581_$__cuda_sm20_rcp_rn_f32_slowpath
        .type           $__internal_581_$__cuda_sm20_rcp_rn_f32_slowpath,@function
        .size           $__internal_581_$__cuda_sm20_rcp_rn_f32_slowpath,(.L_x_29882 - $__internal_581_$__cuda_sm20_rcp_rn_f32_slowpath)
$__internal_581_$__cuda_sm20_rcp_rn_f32_slowpath:
        /* <DEDUP_REMOVED lines=15> */
.L_x_24281:
        /* <DEDUP_REMOVED lines=33> */
.L_x_24283:
[----:B------:R0:W1:Y:S02]  /*8330*/  MUFU.RCP R2, R0 ;  /* 0x0000000000027308 */ /* 0x0000640000001000 */
.L_x_24282:
[----:B------:R-:W-:Y:S01]  /*8340*/  HFMA2 R3, -RZ, RZ, 0, 0 ;  /* 0x00000000ff037431 */ /* 0x000fe200000001ff */
[----:B-1-3--:R-:W-:Y:S02]  /*8350*/  MOV R5, R2 ;  /* 0x0000000200057202 */ /* 0x00afe40000000f00 */
[----:B------:R-:W-:-:S04]  /*8360*/  MOV R2, R7 ;  /* 0x0000000700027202 */ /* 0x000fc80000000f00 */
[----:B0-2---:R-:W-:Y:S05]  /*8370*/  RET.REL.NODEC R2 `(_ZN18transformer_engine6detail38cast_transpose_fused_kernel_notalignedILb0ELb1ELb0EfNS_16CTDBiasDActParamI6__halfS3_13__nv_fp8_e4m3fEELi2ELi4ENS_5EmptyEXadL_ZNS_5dgeluIffEET_T0_RKS6_EEEEvT3_mmm) ;  /* 0xffffff7c02207950 */ /* 0x005fea0003c3ffff */
.L_x_24284:
        /* <DEDUP_REMOVED lines=16> */
.L_x_29882:


//--------------------- .text._ZN18transformer_engine6detail38cast_transpose_fused_kernel_notalignedILb0ELb1ELb0EfNS_16CTDBiasDActParamI6__halfS3_13__nv_fp8_e5m2fEELi2ELi4ENS_5EmptyEXadL_ZNS_5dgeluIffEET_T0_RKS6_EEEEvT3_mmm --------------------------
	.section	.text._ZN18transformer_engine6detail38cast_transpose_fused_kernel_notalignedILb0ELb1ELb0EfNS_16CTDBiasDActParamI6__halfS3_13__nv_fp8_e5m2fEELi2ELi4ENS_5EmptyEXadL_ZNS_5dgeluIffEET_T0_RKS6_EEEEvT3_mmm,"ax",@progbits
	.align	128
        .global         _ZN18transformer_engine6detail38cast_transpose_fused_kernel_notalignedILb0ELb1ELb0EfNS_16CTDBiasDActParamI6__halfS3_13__nv_fp8_e5m2fEELi2ELi4ENS_5EmptyEXadL_ZNS_5dgeluIffEET_T0_RKS6_EEEEvT3_mmm
        .type           _ZN18transformer_engine6detail38cast_transpose_fused_kernel_notalignedILb0ELb1ELb0EfNS_16CTDBiasDActParamI6__halfS3_13__nv_fp8_e5m2fEELi2ELi4ENS_5EmptyEXadL_ZNS_5dgeluIffEET_T0_RKS6_EEEEvT3_mmm,@function
        .size           _ZN18transformer_engine6detail38cast_transpose_fused_kernel_notalignedILb0ELb1ELb0EfNS_16CTDBiasDActParamI6__halfS3_13__nv_fp8_e5m2fEELi2ELi4ENS_5EmptyEXadL_ZNS_5dgeluIffEET_T0_RKS6_EEEEvT3_mmm,(.L_x_29884 - _ZN18transformer_engine6detail38cast_transpose_fused_kernel_notalignedILb0ELb1ELb0EfNS_16CTDBiasDActParamI6__halfS3_13__nv_fp8_e5m2fEELi2ELi4ENS_5EmptyEXadL_ZNS_5dgeluIffEET_T0_RKS6_EEEEvT3_mmm)
        .other          _ZN18transformer_engine6detail38cast_transpose_fused_kernel_notalignedILb0ELb1ELb0EfNS_16CTDBiasDActParamI6__halfS3_13__nv_fp8_e5m2fEELi2ELi4ENS_5EmptyEXadL_ZNS_5dgeluIffEET_T0_RKS6_EEEEvT3_mmm,@"STO_CUDA_ENTRY STV_DEFAULT"
_ZN18transformer_engine6detail38cast_transpose_fused_kernel_notalignedILb0ELb1ELb0EfNS_16CTDBiasDActParamI6__halfS3_13__nv_fp8_e5m2fEELi2ELi4ENS_5EmptyEXadL_ZNS_5dgeluIffEET_T0_RKS6_EEEEvT3_mmm:
.text._ZN18transformer_engine6detail38cast_transpose_fused_kernel_notalignedILb0ELb1ELb0EfNS_16CTDBiasDActParamI6__halfS3_13__nv_fp8_e5m2fEELi2ELi4ENS_5EmptyEXadL_ZNS_5dgeluIffEET_T0_RKS6_EEEEvT3_mmm:
        /* <DEDUP_REMOVED lines=43> */
.L_x_24285:
[----:B------:R-:W-:-:S07]  /*02b0*/  MOV R6, 0x2d0 ;  /* 0x000002d000067802 */ /* 0x000fce0000000f00 */
[----:B------:R-:W-:Y:S05]  /*02c0*/  CALL.REL.NOINC `($__internal_582_$__cuda_sm20_div_u64) ;  /* 0x0000007800387944 */ /* 0x000fea0003c00000 */
        /* <DEDUP_REMOVED lines=11> */
.L_x_24286:
        /* <DEDUP_REMOVED lines=431> */
[----:B------:R-:W-:Y:S02]  /*1e70*/  F2FP.SATFINITE.E5M2.F32.PACK_AB_MERGE_C R13, RZ, R13, RZ ;  /* 0x0000000dff0d723e */ /* 0x000fe400048060ff */
[C---:B-1----:R-:W-:Y:S02]  /*1e80*/  @!P0 LEA R24, P3, R16.reuse, UR18, 0x1 ;  /* 0x0000001210188c11 */ /* 0x042fe4000f8608ff */
[----:B------:R-:W-:Y:S02]  /*1e90*/  F2FP.SATFINITE.E5M2.F32.PACK_AB_MERGE_C R22, RZ, R22, RZ ;  /* 0x00000016ff16723e */ /* 0x000fe400048060ff */
[----:B------:R-:W-:Y:S02]  /*1ea0*/  FMNMX3 R19, |R17|, RZ, |R30|, !PT ;  /* 0x000000ff11137276 */ /* 0x000fe4000780061e */
[----:B------:R-:W-:Y:S02]  /*1eb0*/  @!P0 LEA.HI.X R25, R16, UR16, R21, 0x1, P3 ;  /* 0x0000001010198c11 */ /* 0x000fe400098f0c15 */
[----:B------:R-:W-:Y:S01]  /*1ec0*/  @!P0 PRMT R30, R22, 0x7604, R13 ;  /* 0x00007604161e8816 */ /* 0x000fe2000000000d */
[----:B------:R-:W-:-:S04]  /*1ed0*/  FMUL R15, R31, UR31 ;  /* 0x0000001f1f0f7c20 */ /* 0x000fc80008400000 */
[----:B------:R0:W-:Y:S01]  /*1ee0*/  @!P0 STG.E.U16 desc[UR26][R24.64], R30 ;  /* 0x0000001e18008986 */ /* 0x0001e2000c10151a */
[----:B------:R-:W-:Y:S02]  /*1ef0*/  F2FP.SATFINITE.E5M2.F32.PACK_AB_MERGE_C R15, RZ, R15, RZ ;  /* 0x0000000fff0f723e */ /* 0x000fe400048060ff */
[----:B------:R-:W-:Y:S02]  /*1f00*/  FMNMX3 R19, |R34|, R19, |R31|, !PT ;  /* 0x0000001322137276 */ /* 0x000fe4000780061f */
[----:B0-----:R-:W-:Y:S01]  /*1f10*/  @!P0 IADD3 R25, P3, PT, R16, UR29, RZ ;  /* 0x0000001d10198c10 */ /* 0x001fe2000ff7e0ff */
[----:B------:R-:W-:-:S03]  /*1f20*/  FMUL R24, R34, UR31 ;  /* 0x0000001f22187c20 */ /* 0x000fc60008400000 */
[----:B------:R-:W-:Y:S02]  /*1f30*/  @!P0 IADD3.X R30, PT, PT, R21, UR30, RZ, P3, !PT ;  /* 0x0000001e151e8c10 */ /* 0x000fe40009ffe4ff */
[C---:B------:R-:W-:Y:S02]  /*1f40*/  @!P0 LEA R26, P3, R25.reuse, UR18, 0x1 ;  /* 0x00000012191a8c11 */ /* 0x040fe4000f8608ff */
[----:B------:R-:W-:Y:S02]  /*1f50*/  F2FP.SATFINITE.E5M2.F32.PACK_AB_MERGE_C R24, RZ, R24, RZ ;  /* 0x00000018ff18723e */ /* 0x000fe400048060ff */
        /* <DEDUP_REMOVED lines=10> */
[----:B------:R-:W-:Y:S02]  /*2000*/  F2FP.SATFINITE.E5M2.F32.PACK_AB_MERGE_C R28, RZ, R28, RZ ;  /* 0x0000001cff1c723e */ /* 0x000fe400048060ff */
[----:B------:R-:W-:Y:S01]  /*2010*/  F2FP.SATFINITE.E5M2.F32.PACK_AB_MERGE_C R19, RZ, R19, RZ ;  /* 0x00000013ff13723e */ /* 0x000fe200048060ff */
        /* <DEDUP_REMOVED lines=9> */
.L_x_24288:
[----:B------:R-:W-:Y:S05]  /*20b0*/  BSYNC.RECONVERGENT B0 ;  /* 0x0000000000007941 */ /* 0x000fea0003800200 */
.L_x_24287:
[----:B------:R-:W-:Y:S01]  /*20c0*/  BSSY.RECONVERGENT B0, `(.L_x_24289) ;  /* 0x000000e000007945 */ /* 0x000fe20003800200 */
[----:B01---5:R-:W-:Y:S01]  /*20d0*/  HADD2.F32 R27, -RZ, R20.H0_H0 ;  /* 0x20000014ff1b7230 */ /* 0x023fe20000004100 */
[----:B------:R-:W-:Y:S02]  /*20e0*/  F2FP.SATFINITE.E5M2.F32.PACK_AB_MERGE_C R26, RZ, R30, RZ ;  /* 0x0000001eff1a723e */ /* 0x000fe400048060ff */
[----:B------:R-:W-:Y:S01]  /*20f0*/  F2FP.SATFINITE.E5M2.F32.PACK_AB_MERGE_C R21, RZ, R29, RZ ;  /* 0x0000001dff15723e */ /* 0x000fe200048060ff */
        /* <DEDUP_REMOVED lines=10> */
.L_x_24290:
[----:B------:R-:W-:Y:S05]  /*21a0*/  BSYNC.RECONVERGENT B0 ;  /* 0x0000000000007941 */ /* 0x000fea0003800200 */
.L_x_24289:
        /* <DEDUP_REMOVED lines=328> */
[----:B------:R-:W-:Y:S02]  /*3630*/  F2FP.SATFINITE.E5M2.F32.PACK_AB_MERGE_C R19, RZ, R25, RZ ;  /* 0x00000019ff13723e */ /* 0x000fe400048060ff */
[----:B-1----:R-:W-:-:S02]  /*3640*/  F2FP.SATFINITE.E5M2.F32.PACK_AB_MERGE_C R30, RZ, R16, RZ ;  /* 0x00000010ff1e723e */ /* 0x002fc400048060ff */
[----:B0-----:R-:W-:Y:S02]  /*3650*/  IADD3 R10, P1, PT, R8, R35, RZ ;  /* 0x00000023080a7210 */ /* 0x001fe40007f3e0ff */
[----:B------:R-:W-:Y:S02]  /*3660*/  F2FP.SATFINITE.E5M2.F32.PACK_AB_MERGE_C R35, RZ, R20, RZ ;  /* 0x00000014ff23723e */ /* 0x000fe400048060ff */
[----:B------:R-:W-:Y:S02]  /*3670*/  F2FP.SATFINITE.E5M2.F32.PACK_AB_MERGE_C R16, RZ, R9, RZ ;  /* 0x00000009ff10723e */ /* 0x000fe400048060ff */
        /* <DEDUP_REMOVED lines=47> */
[----:B------:R-:W-:Y:S02]  /*3970*/  F2FP.SATFINITE.E5M2.F32.PACK_AB_MERGE_C R23, RZ, R5, RZ ;  /* 0x00000005ff17723e */ /* 0x000fe400048060ff */
[C---:B------:R-:W-:Y:S01]  /*3980*/  FMNMX3 R5, |R34|.reuse, R12, |R37|, !PT ;  /* 0x0000000c22057276 */ /* 0x040fe20007800625 */
[----:B------:R-:W-:Y:S01]  /*3990*/  FMUL R12, R34, UR31 ;  /* 0x0000001f220c7c20 */ /* 0x000fe20008400000 */
[----:B------:R1:W-:Y:S04]  /*39a0*/  @!P0 STG.E.U16 desc[UR26][R30.64], R35 ;  /* 0x000000231e008986 */ /* 0x0003e8000c10151a */
[----:B------:R-:W-:Y:S01]  /*39b0*/  F2FP.SATFINITE.E5M2.F32.PACK_AB_MERGE_C R12, RZ, R12, RZ ;  /* 0x0000000cff0c723e */ /* 0x000fe200048060ff */
        /* <DEDUP_REMOVED lines=21> */
[----:B------:R-:W-:Y:S01]  /*3b10*/  F2FP.SATFINITE.E5M2.F32.PACK_AB_MERGE_C R26, RZ, R26, RZ ;  /* 0x0000001aff1a723e */ /* 0x000fe200048060ff */
[----:B------:R-:W-:Y:S01]  /*3b20*/  FFMA R21, R30, R21, RZ ;  /* 0x000000151e157223 */ /* 0x000fe200000000ff */
[----:B------:R-:W-:Y:S02]  /*3b30*/  F2FP.SATFINITE.E5M2.F32.PACK_AB_MERGE_C R31, RZ, R31, RZ ;  /* 0x0000001fff1f723e */ /* 0x000fe400048060ff */
        /* <DEDUP_REMOVED lines=23> */
.L_x_24292:
[----:B------:R-:W-:Y:S05]  /*3cb0*/  BSYNC.RECONVERGENT B0 ;  /* 0x0000000000007941 */ /* 0x000fea0003800200 */
.L_x_24291:
        /* <DEDUP_REMOVED lines=10> */
.L_x_24294:
[----:B------:R-:W-:Y:S05]  /*3d60*/  BSYNC.RECONVERGENT B0 ;  /* 0x0000000000007941 */ /* 0x000fea0003800200 */
.L_x_24293:
        /* <DEDUP_REMOVED lines=271> */
[----:B------:R-:W-:Y:S02]  /*4e60*/  F2FP.SATFINITE.E5M2.F32.PACK_AB_MERGE_C R26, RZ, R24, RZ ;  /* 0x00000018ff1a723e */ /* 0x000fe400048060ff */
[C---:B------:R-:W-:Y:S01]  /*4e70*/  FMNMX3 R24, |R10|.reuse, R21, |R11|, !PT ;  /* 0x000000150a187276 */ /* 0x040fe2000780060b */
[----:B------:R-:W-:Y:S01]  /*4e80*/  FMUL R10, R10, UR31 ;  /* 0x0000001f0a0a7c20 */ /* 0x000fe20008400000 */
[----:B------:R-:W-:Y:S01]  /*4e90*/  FMUL R21, R11, UR31 ;  /* 0x0000001f0b157c20 */ /* 0x000fe20008400000 */
[----:B------:R-:W-:Y:S01]  /*4ea0*/  @!P1 MOV R23, RZ ;  /* 0x000000ff00179202 */ /* 0x000fe20000000f00 */
[----:B------:R0:W5:Y:S01]  /*4eb0*/  @P1 LDG.E R20, desc[UR26][R18.64] ;  /* 0x0000001a12141981 */ /* 0x000162000c1e1900 */
[----:B------:R-:W-:Y:S02]  /*4ec0*/  F2FP.SATFINITE.E5M2.F32.PACK_AB_MERGE_C R5, RZ, R5, RZ ;  /* 0x00000005ff05723e */ /* 0x000fe400048060ff */
[----:B------:R-:W-:Y:S02]  /*4ed0*/  LOP3.LUT R11, R26, 0xff, RZ, 0xc0, !PT ;  /* 0x000000ff1a0b7812 */ /* 0x000fe400078ec0ff */
[----:B------:R-:W-:Y:S01]  /*4ee0*/  F2FP.SATFINITE.E5M2.F32.PACK_AB_MERGE_C R10, RZ, R10, RZ ;  /* 0x0000000aff0a723e */ /* 0x000fe200048060ff */
[----:B------:R1:W5:Y:S01]  /*4ef0*/  @P1 LDG.E R23, desc[UR26][R34.64] ;  /* 0x0000001a22171981 */ /* 0x000362000c1e1900 */
[----:B------:R-:W-:-:S02]  /*4f00*/  @!P0 PRMT R37, R5, 0x7604, R26 ;  /* 0x0000760405258816 */ /* 0x000fc4000000001a */
[----:B0-----:R-:W-:Y:S02]  /*4f10*/  F2FP.SATFINITE.E5M2.F32.PACK_AB_MERGE_C R18, RZ, R21, RZ ;  /* 0x00000015ff12723e */ /* 0x001fe400048060ff */
        /* <DEDUP_REMOVED lines=20> */
[----:B------:R-:W-:-:S02]  /*5060*/  F2FP.SATFINITE.E5M2.F32.PACK_AB_MERGE_C R2, RZ, R34, RZ ;  /* 0x00000022ff02723e */ /* 0x000fc400048060ff */
[----:B------:R-:W-:Y:S01]  /*5070*/  FMUL R26, R36, UR31 ;  /* 0x0000001f241a7c20 */ /* 0x000fe20008400000 */
        /* <DEDUP_REMOVED lines=10> */
.L_x_24296:
[----:B------:R-:W-:Y:S05]  /*5120*/  BSYNC.RECONVERGENT B0 ;  /* 0x0000000000007941 */ /* 0x000fea0003800200 */
.L_x_24295:
[----:B------:R-:W-:Y:S01]  /*5130*/  BSSY.RECONVERGENT B0, `(.L_x_24297) ;  /* 0x000000d000007945 */ /* 0x000fe20003800200 */
[----:B0----5:R-:W-:Y:S01]  /*5140*/  HADD2.F32 R19, -RZ, R31.H0_H0 ;  /* 0x2000001fff137230 */ /* 0x021fe20000004100 */
[----:B------:R-:W-:Y:S02]  /*5150*/  F2FP.SATFINITE.E5M2.F32.PACK_AB_MERGE_C R33, RZ, R33, RZ ;  /* 0x00000021ff21723e */ /* 0x000fe400048060ff */
        /* <DEDUP_REMOVED lines=10> */
.L_x_24298:
[----:B------:R-:W-:Y:S05]  /*5200*/  BSYNC.RECONVERGENT B0 ;  /* 0x0000000000007941 */ /* 0x000fea0003800200 */
.L_x_24297:
        /* <DEDUP_REMOVED lines=195> */
[----:B------:R-:W-:Y:S01]  /*5e40*/  F2FP.SATFINITE.E5M2.F32.PACK_AB_MERGE_C R34, RZ, R34, RZ ;  /* 0x00000022ff22723e */ /* 0x000fe200048060ff */
[----:B------:R-:W-:Y:S01]  /*5e50*/  FADD R26, R26, 1 ;  /* 0x3f8000001a1a7421 */ /* 0x000fe20000000000 */
[----:B------:R-:W-:-:S02]  /*5e60*/  F2FP.SATFINITE.E5M2.F32.PACK_AB_MERGE_C R17, RZ, R16, RZ ;  /* 0x00000010ff11723e */ /* 0x000fc400048060ff */
        /* <DEDUP_REMOVED lines=8> */
[----:B------:R-:W-:-:S02]  /*5ef0*/  F2FP.SATFINITE.E5M2.F32.PACK_AB_MERGE_C R22, RZ, R12, RZ ;  /* 0x0000000cff16723e */ /* 0x000fc400048060ff */
[----:B------:R-:W-:Y:S02]  /*5f00*/  @!P0 IADD3.X R36, PT, PT, R11, UR30, RZ, P1, !PT ;  /* 0x0000001e0b248c10 */ /* 0x000fe40008ffe4ff */
[C---:B------:R-:W-:Y:S02]  /*5f10*/  @!P0 LEA R12, P1, R13.reuse, UR18, 0x1 ;  /* 0x000000120d0c8c11 */ /* 0x040fe4000f8208ff */
[----:B------:R-:W-:Y:S02]  /*5f20*/  F2FP.SATFINITE.E5M2.F32.PACK_AB_MERGE_C R35, RZ, R35, RZ ;  /* 0x00000023ff23723e */ /* 0x000fe400048060ff */
        /* <DEDUP_REMOVED lines=56> */
[----:B------:R-:W-:Y:S02]  /*62b0*/  F2FP.SATFINITE.E5M2.F32.PACK_AB_MERGE_C R29, RZ, R29, RZ ;  /* 0x0000001dff1d723e */ /* 0x000fe400048060ff */
[----:B------:R-:W-:Y:S01]  /*62c0*/  F2FP.SATFINITE.E5M2.F32.PACK_AB_MERGE_C R30, RZ, R30, RZ ;  /* 0x0000001eff1e723e */ /* 0x000fe200048060ff */
        /* <DEDUP_REMOVED lines=49> */
[----:B------:R-:W-:Y:S02]  /*65e0*/  F2FP.SATFINITE.E5M2.F32.PACK_AB_MERGE_C R32, RZ, R32, RZ ;  /* 0x00000020ff20723e */ /* 0x000fe400048060ff */
        /* <DEDUP_REMOVED lines=13> */
.L_x_24300:
[----:B------:R-:W-:Y:S05]  /*66c0*/  BSYNC.RECONVERGENT B0 ;  /* 0x0000000000007941 */ /* 0x000fea0003800200 */
.L_x_24299:
[----:B------:R-:W-:Y:S01]  /*66d0*/  BSSY.RECONVERGENT B0, `(.L_x_24301) ;  /* 0x000000c000007945 */ /* 0x000fe20003800200 */
[----:B------:R-:W-:Y:S02]  /*66e0*/  LOP3.LUT R18, R18, 0xffff, RZ, 0xc0, !PT ;  /* 0x0000ffff12127812 */ /* 0x000fe400078ec0ff */
[----:B------:R-:W-:Y:S01]  /*66f0*/  F2FP.SATFINITE.E5M2.F32.PACK_AB_MERGE_C R17, RZ, R17, RZ ;  /* 0x00000011ff11723e */ /* 0x000fe200048060ff */
        /* <DEDUP_REMOVED lines=9> */
.L_x_24302:
[----:B------:R-:W-:Y:S05]  /*6790*/  BSYNC.RECONVERGENT B0 ;  /* 0x0000000000007941 */ /* 0x000fea0003800200 */
.L_x_24301:
        /* <DEDUP_REMOVED lines=38> */
.L_x_24307:
        /* <DEDUP_REMOVED lines=48> */
.L_x_24306:
[----:B------:R-:W-:Y:S05]  /*6d00*/  BSYNC.RECONVERGENT B1 ;  /* 0x0000000000017941 */ /* 0x000fea0003800200 */
.L_x_24305:
        /* <DEDUP_REMOVED lines=35> */
.L_x_24304:
[----:B------:R-:W-:Y:S05]  /*6f40*/  BSYNC.RECONVERGENT B0 ;  /* 0x0000000000007941 */ /* 0x000fea0003800200 */
.L_x_24303:
        /* <DEDUP_REMOVED lines=26> */
.L_x_24312:
        /* <DEDUP_REMOVED lines=48> */
.L_x_24311:
[----:B------:R-:W-:Y:S05]  /*73f0*/  BSYNC.RECONVERGENT B1 ;  /* 0x0000000000017941 */ /* 0x000fea0003800200 */
.L_x_24310:
        /* <DEDUP_REMOVED lines=35> */
.L_x_24309:
[----:B------:R-:W-:Y:S05]  /*7630*/  BSYNC.RECONVERGENT B0 ;  /* 0x0000000000007941 */ /* 0x000fea0003800200 */
.L_x_24308:
        /* <DEDUP_REMOVED lines=39> */
.L_x_24321:
[----:B------:R-:W-:Y:S02]  /*78b0*/  ISETP.NE.AND P0, PT, R0, RZ, PT ;  /* 0x000000ff0000720c */ /* 0x000fe40003f05270 */
[----:B-1----:R-:W-:-:S11]  /*78c0*/  FMNMX R5, R4, R5, !PT ;  /* 0x0000000504057209 */ /* 0x002fd60007800000 */
[----:B------:R-:W-:Y:S05]  /*78d0*/  @P0 BRA `(.L_x_24314) ;  /* 0x0000000000080947 */ /* 0x000fea0003800000 */
[----:B------:R-:W1:Y:S02]  /*78e0*/  LDC.64 R2, c[0x0][0x3a8] ;  /* 0x0000ea00ff027b82 */ /* 0x000e640000000a00 */
[----:B-1----:R1:W-:Y:S02]  /*78f0*/  REDG.E.MAX.S32.STRONG.GPU desc[UR26][R2.64], R5 ;  /* 0x000000050200798e */ /* 0x0023e4000d12e31a */
.L_x_24314:
[----:B------:R-:W-:Y:S05]  /*7900*/  BSYNC B0 ;  /* 0x0000000000007941 */ /* 0x000fea0003800000 */
.L_x_24313:
        /* <DEDUP_REMOVED lines=11> */
[----:B-1----:R-:W-:Y:S05]  /*79c0*/  CALL.REL.NOINC `($__internal_583_$__cuda_sm20_rcp_rn_f32_slowpath) ;  /* 0x0000000400987944 */ /* 0x002fea0003c00000 */
[----:B------:R-:W-:Y:S05]  /*79d0*/  BRA `(.L_x_24317) ;  /* 0x0000000000147947 */ /* 0x000fea0003800000 */
.L_x_24316:
[----:B-1----:R-:W1:Y:S01]  /*79e0*/  MUFU.RCP R5, UR31 ;  /* 0x0000001f00057d08 */ /* 0x002e620008001000 */
[----:B------:R-:W-:-:S05]  /*79f0*/  MOV R0, UR31 ;  /* 0x0000001f00007c02 */ /* 0x000fca0008000f00 */
[----:B-1----:R-:W-:-:S04]  /*7a00*/  FFMA R0, R5, R0, -1 ;  /* 0xbf80000005007423 */ /* 0x002fc80000000000 */
[----:B------:R-:W-:-:S04]  /*7a10*/  FADD.FTZ R0, -R0, -RZ ;  /* 0x800000ff00007221 */ /* 0x000fc80000010100 */
[----:B------:R-:W-:-:S07]  /*7a20*/  FFMA R5, R5, R0, R5 ;  /* 0x0000000005057223 */ /* 0x000fce0000000005 */
.L_x_24317:
[----:B0-----:R-:W0:Y:S02]  /*7a30*/  LDC.64 R2, c[0x0][0x3b0] ;  /* 0x0000ec00ff027b82 */ /* 0x001e240000000a00 */
[----:B0-----:R-:W-:Y:S01]  /*7a40*/  STG.E desc[UR26][R2.64], R5 ;  /* 0x0000000502007986 */ /* 0x001fe2000c10191a */
[----:B------:R-:W-:Y:S05]  /*7a50*/  EXIT ;  /* 0x000000000000794d */ /* 0x000fea0003800000 */
.L_x_24315:
[----:B------:R-:W-:Y:S01]  /*7a60*/  HFMA2 R7, -RZ, RZ, 0, 2.384185791015625e-07 ;  /* 0x00000004ff077431 */ /* 0x000fe200000001ff */
[----:B------:R-:W-:Y:S02]  /*7a70*/  MOV R9, 0x1f ;  /* 0x0000001f00097802 */ /* 0x000fe40000000f00 */
[----:B------:R-:W-:-:S07]  /*7a80*/  MOV R6, 0xffffffff ;  /* 0xffffffff00067802 */ /* 0x000fce0000000f00 */
[----:B01----:R-:W-:Y:S05]  /*7a90*/  WARPSYNC.COLLECTIVE R6, `(.L_x_24318) ;  /* 0x0000000006087348 */ /* 0x003fea0003c00000 */
[----:B-1----:R1:W2:Y:S02]  /*7aa0*/  SHFL.DOWN P0, R5, R2, R7, R9 ;  /* 0x0800000702057389 */ /* 0x0022a40000000009 */
[----:B012---:R-:W-:Y:S05]  /*7ab0*/  ENDCOLLECTIVE ;  /* 0x000000000000791b */ /* 0x007fea0003800000 */
.L_x_24318:
[----:B------:R-:W-:Y:S01]  /*7ac0*/  HFMA2 R7, -RZ, RZ, 0, 1.1920928955078125e-07 ;  /* 0x00000002ff077431 */ /* 0x000fe200000001ff */
[----:B------:R-:W-:-:S04]  /*7ad0*/  MOV R3, R5 ;  /* 0x0000000500037202 */ /* 0x000fc80000000f00 */
[----:B------:R-:W-:-:S04]  /*7ae0*/  FMNMX R3, R3, R2, !PT ;  /* 0x0000000203037209 */ /* 0x000fc80007800000 */
[----:B------:R-:W-:-:S07]  /*7af0*/  MOV R2, R3 ;  /* 0x0000000300027202 */ /* 0x000fce0000000f00 */
[----:B------:R-:W-:Y:S05]  /*7b00*/  WARPSYNC.COLLECTIVE R6, `(.L_x_24319) ;  /* 0x0000000006087348 */ /* 0x000fea0003c00000 */
[----:B------:R0:W1:Y:S02]  /*7b10*/  SHFL.DOWN P0, R5, R2, R7, R9 ;  /* 0x0800000702057389 */ /* 0x0000640000000009 */
[----:B01----:R-:W-:Y:S05]  /*7b20*/  ENDCOLLECTIVE ;  /* 0x000000000000791b */ /* 0x003fea0003800000 */
.L_x_24319:
[----:B------:R-:W-:Y:S01]  /*7b30*/  HFMA2 R7, -RZ, RZ, 0, 5.9604644775390625e-08 ;  /* 0x00000001ff077431 */ /* 0x000fe200000001ff */
[----:B------:R-:W-:-:S04]  /*7b40*/  MOV R4, R5 ;  /* 0x0000000500047202 */ /* 0x000fc80000000f00 */
[----:B------:R-:W-:-:S04]  /*7b50*/  FMNMX R4, R3, R4, !PT ;  /* 0x0000000403047209 */ /* 0x000fc80007800000 */
[----:B------:R-:W-:-:S07]  /*7b60*/  MOV R2, R4 ;  /* 0x0000000400027202 */ /* 0x000fce0000000f00 */
[----:B------:R-:W-:Y:S05]  /*7b70*/  WARPSYNC.COLLECTIVE R6, `(.L_x_24320) ;  /* 0x0000000006087348 */ /* 0x000fea0003c00000 */
[----:B------:R0:W1:Y:S02]  /*7b80*/  SHFL.DOWN P0, R5, R2, R7, R9 ;  /* 0x0800000702057389 */ /* 0x0000640000000009 */
[----:B01----:R-:W-:Y:S05]  /*7b90*/  ENDCOLLECTIVE ;  /* 0x000000000000791b */ /* 0x003fea0003800000 */
.L_x_24320:
[----:B------:R-:W-:Y:S05]  /*7ba0*/  BRA `(.L_x_24321) ;  /* 0xfffffffc00407947 */ /* 0x000fea000383ffff */
        .weak           $__internal_582_$__cuda_sm20_div_u64
        .type           $__internal_582_$__cuda_sm20_div_u64,@function
        .size           $__internal_582_$__cuda_sm20_div_u64,($__internal_583_$__cuda_sm20_rcp_rn_f32_slowpath - $__internal_582_$__cuda_sm20_div_u64)
$__internal_582_$__cuda_sm20_div_u64:
        /* <DEDUP_REMOVED lines=71> */
[----:B------:R-:W-:Y:S11]  /*8020*/  RET.REL.NODEC R4 `(_ZN18transformer_engine6detail38cast_transpose_fused_kernel_notalignedILb0ELb1ELb0EfNS_16CTDBiasDActParamI6__halfS3_13__nv_fp8_e5m2fEELi2ELi4ENS_5EmptyEXadL_ZNS_5dgeluIffEET_T0_RKS6_EEEEvT3_mmm) ;  /* 0xffffff7c04f47950 */ /* 0x000ff60003c3ffff */
        .weak           $__internal_583_$__cuda_sm20_rcp_rn_f32_slowpath
        .type           $__internal_583_$__cuda_sm20_rcp_rn_f32_slowpath,@function
        .size           $__internal_583_$__cuda_sm20_rcp_rn_f32_slowpath,(.L_x_29884 - $__internal_583_$__cuda_sm20_rcp_rn_f32_slowpath)
$__internal_583_$__cuda_sm20_rcp_rn_f32_slowpath:
        /* <DEDUP_REMOVED lines=15> */
.L_x_24322:
        /* <DEDUP_REMOVED lines=33> */
.L_x_24324:
[----:B------:R0:W1:Y:S02]  /*8330*/  MUFU.RCP R2, R0 ;  /* 0x0000000000027308 */ /* 0x0000640000001000 */
.L_x_24323:
[----:B------:R-:W-:Y:S01]  /*8340*/  HFMA2 R3, -RZ, RZ, 0, 0 ;  /* 0x00000000ff037431 */ /* 0x000fe200000001ff */
[----:B-1-3--:R-:W-:Y:S02]  /*8350*/  MOV R5, R2 ;  /* 0x0000000200057202 */ /* 0x00afe40000000f00 */
[----:B------:R-:W-:-:S04]  /*8360*/  MOV R2, R7 ;  /* 0x0000000700027202 */ /* 0x000fc80000000f00 */
[----:B0-2---:R-:W-:Y:S05]  /*8370*/  RET.REL.NODEC R2 `(_ZN18transformer_engine6detail38cast_transpose_fused_kernel_notalignedILb0ELb1ELb0EfNS_16CTDBiasDActParamI6__halfS3_13__nv_fp8_e5m2fEELi2ELi4ENS_5EmptyEXadL_ZNS_5dgeluIffEET_T0_RKS6_EEEEvT3_mmm) ;  /* 0xffffff7c02207950 */ /* 0x005fea0003c3ffff */
.L_x_24325:
        /* <DEDUP_REMOVED lines=16> */
.L_x_29884:


//--------------------- .text._ZN18transformer_engine6detail38cast_transpose_fused_kernel_notalignedILb0ELb1ELb0EfNS_16CTDBiasDActParamI6__halfS3_13__nv_bfloat16fEELi2ELi2ENS_5EmptyEXadL_ZNS_5dgeluIffEET_T0_RKS6_EEEEvT3_mmm --------------------------
	.section	.text._ZN18transformer_engine6detail38cast_transpose_fused_kernel_notalignedILb0ELb1ELb0EfNS_16CTDBiasDActParamI6__halfS3_13__nv_bfloat16fEELi2ELi2ENS_5EmptyEXadL_ZNS_5dgeluIffEET_T0_RKS6_EEEEvT3_mmm,"ax",@progbits
	.align	128
        .global         _ZN18transformer_engine6detail38cast_transpose_fused_kernel_notalignedILb0ELb1ELb0EfNS_16CTDBiasDActParamI6__halfS3_13__nv_bfloat16fEELi2ELi2ENS_5EmptyEXadL_ZNS_5dgeluIffEET_T0_RKS6_EEEEvT3_mmm
        .type           _ZN18transformer_engine6detail38cast_transpose_fused_kernel_notalignedILb0ELb1ELb0EfNS_16CTDBiasDActParamI6__halfS3_13__nv_bfloat16fEELi2ELi2ENS_5EmptyEXadL_ZNS_5dgeluIffEET_T0_RKS6_EEEEvT3_mmm,@function
        .size           _ZN18transformer_engine6detail38cast_transpose_fused_kernel_notalignedILb0ELb1ELb0EfNS_16CTDBiasDActParamI6__halfS3_13__nv_bfloat16fEELi2ELi2ENS_5EmptyEXadL_ZNS_5dgeluIffEET_T0_RKS6_EEEEvT3_mmm,(.L_x_29886 - _ZN18transformer_engine6detail38cast_transpose_fused_kernel_notalignedILb0ELb1ELb0EfNS_16CTDBiasDActParamI6__halfS3_13__nv_bfloat16fEELi2ELi2ENS_5EmptyEXadL_ZNS_5dgeluIffEET_T0_RKS6_EEEEvT3_mmm)
        .other          _ZN18transformer_engine6detail38cast_transpose_fused_kernel_notalignedILb0ELb1ELb0EfNS_16CTDBiasDActParamI6__halfS3_13__nv_bfloat16fEELi2ELi2ENS_5EmptyEXadL_ZNS_5dgeluIffEET_T0_RKS6_EEEEvT3_mmm,@"STO_CUDA_ENTRY STV_DEFAULT"
_ZN18transformer_engine6detail38cast_transpose_fused_kernel_notalignedILb0ELb1ELb0EfNS_16CTDBiasDActParamI6__halfS3_13__nv_bfloat16fEELi2ELi2ENS_5EmptyEXadL_ZNS_5dgeluIffEET_T0_RKS6_EEEEvT3_mmm:
.text._ZN18transformer_engine6detail38cast_transpose_fused_kernel_notalignedILb0ELb1ELb0EfNS_16CTDBiasDActParamI6__halfS3_13__nv_bfloat16fEELi2ELi2ENS_5EmptyEXadL_ZNS_5dgeluIffEET_T0_RKS6_EEEEvT3_mmm:
        /* <DEDUP_REMOVED lines=43> */
.L_x_24326:
[----:B------:R-:W-:-:S07]  /*02b0*/  MOV R6, 0x2d0 ;  /* 0x000002d000067802 */ /* 0x000fce0000000f00 */
[----:B------:R-:W-:Y:S05]  /*02c0*/  CALL.REL.NOINC `($__internal_584_$__cuda_sm20_div_u64) ;  /* 0x0000004400947944 */ /* 0x000fea0003c00000 */
        /* <DEDUP_REMOVED lines=11> */
.L_x_24327:
[----:B------:R-:W0:Y:S01]  /*0380*/  LDCU.64 UR12, c[0x0][0x3d0] ;  /* 0x00007a00ff0c77ac */ /* 0x000e220008000a00 */
[C---:B------:R-:W-:Y:S02]  /*0390*/  IMAD.SHL.U32 R38, R4.reuse, 0x4, RZ ;  /* 0x0000000404267824 */ /* 0x040fe400078e00ff */
[----:B------:R-:W-:Y:S01]  /*03a0*/  IMAD.SHL.U32 R4, R4, 0x8, RZ ;  /* 0x0000000804047824 */ /* 0x000fe200078e00ff */
[----:B------:R-:W1:Y:S02]  /*03b0*/  LDCU.64 UR14, c[0x0][0x3c8] ;  /* 0x00007900ff0e77ac */ /* 0x000e640008000a00 */
[C---:B------:R-:W-:Y:S01]  /*03c0*/  IADD3 R2, PT, PT, -R38.reuse, R5, RZ ;  /* 0x0000000526027210 */ /* 0x040fe20007ffe1ff */
[----:B------:R-:W-:Y:S01]  /*03d0*/  USHF.L.U64.HI UR20, UR24, 0x5, UR6 ;  /* 0x0000000518147899 */ /* 0x000fe20008010206 */
[----:B------:R-:W-:Y:S01]  /*03e0*/  IADD3 R3, PT, PT, R38, 0x1, RZ ;  /* 0x0000000126037810 */ /* 0x000fe20007ffe0ff */
[----:B------:R-:W2:Y:S01]  /*03f0*/  LDCU.128 UR8, c[0x0][0x380] ;  /* 0x00007000ff0877ac */ /* 0x000ea20008000c00 */
[----:B------:R-:W-:Y:S01]  /*0400*/  IADD3 R20, PT, PT, R2, -0x1, RZ ;  /* 0xffffffff02147810 */ /* 0x000fe20007ffe0ff */
[----:B------:R-:W-:-:S03]  /*0410*/  USHF.L.U32 UR22, UR24, 0x6, URZ ;  /* 0x0000000618167899 */ /* 0x000fc600080006ff */
[----:B------:R-:W-:Y:S01]  /*0420*/  LOP3.LUT R20, R20, 0x1f, RZ, 0xc0, !PT ;  /* 0x0000001f14147812 */ /* 0x000fe200078ec0ff */
[----:B------:R-:W-:Y:S01]  /*0430*/  USHF.L.U64.HI UR23, UR24, 0x6, UR6 ;  /* 0x0000000618177899 */ /* 0x000fe20008010206 */
[----:B0-----:R-:W-:Y:S01]  /*0440*/  MOV R0, UR13 ;  /* 0x0000000d00007c02 */ /* 0x001fe20008000f00 */
[----:B------:R-:W-:Y:S01]  /*0450*/  USHF.L.U64.HI UR13, UR4, 0x5, UR5 ;  /* 0x00000005040d7899 */ /* 0x000fe20008010205 */
[----:B------:R-:W0:Y:S02]  /*0460*/  LDCU.64 UR26, c[0x0][0x358] ;  /* 0x00006b00ff1a77ac */ /* 0x000e240008000a00 */
[----:B------:R-:W-:Y:S01]  /*0470*/  R2UR UR21, R0 ;  /* 0x00000000001572ca */ /* 0x000fe200000e0000 */
[----:B-1----:R-:W-:Y:S02]  /*0480*/  USHF.R.U64 UR31, UR14, 0x1, UR15 ;  /* 0x000000010e1f7899 */ /* 0x002fe4000800120f */
[----:B------:R-:W-:Y:S02]  /*0490*/  USHF.R.U32.HI UR32, URZ, 0x1, UR15 ;  /* 0x00000001ff207899 */ /* 0x000fe4000801160f */
[----:B------:R-:W-:-:S02]  /*04a0*/  ULEA UR19, UP0, -UR24, UR31, 0x5 ;  /* 0x0000001f18137291 */ /* 0x000fc4000f8029ff */
[----:B------:R-:W-:Y:S01]  /*04b0*/  UIMAD UR25, UR5, UR14, URZ ;  /* 0x0000000e051972a4 */ /* 0x000fe2000f8e02ff */
[----:B------:R-:W-:Y:S01]  /*04c0*/  IMAD.WIDE.U32 R36, R4, UR31, RZ ;  /* 0x0000001f04247c25 */ /* 0x000fe2000f8e00ff */
[----:B------:R-:W-:-:S04]  /*04d0*/  UIADD3.X UR20, UPT, UPT, ~UR20, UR32, URZ, UP0, !UPT ;  /* 0x0000002014147290 */ /* 0x000fc800087fe5ff */
[----:B------:R-:W-:Y:S02]  /*04e0*/  USHF.R.U64 UR30, UR12, 0x1, UR21 ;  /* 0x000000010c1e7899 */ /* 0x000fe40008001215 */
[----:B------:R-:W-:Y:S02]  /*04f0*/  USHF.R.U32.HI UR21, URZ, 0x1, UR21 ;  /* 0x00000001ff157899 */ /* 0x000fe40008011615 */
[----:B------:R-:W-:Y:S02]  /*0500*/  ULEA UR7, UP1, -UR4, UR30, 0x5 ;  /* 0x0000001e04077291 */ /* 0x000fe4000f8229ff */
[----:B------:R-:W-:Y:S02]  /*0510*/  UISETP.LT.U32.AND UP0, UPT, UR19, 0x20, UPT ;  /* 0x000000201300788c */ /* 0x000fe4000bf01070 */
[----:B------:R-:W-:Y:S02]  /*0520*/  UIADD3.X UR13, UPT, UPT, ~UR13, UR21, URZ, UP1, !UPT ;  /* 0x000000150d0d7290 */ /* 0x000fe40008ffe5ff */
[----:B------:R-:W-:-:S02]  /*0530*/  UISETP.LT.U32.AND UP1, UPT, UR7, 0x20, UPT ;  /* 0x000000200700788c */ /* 0x000fc4000bf21070 */
[----:B------:R-:W-:Y:S02]  /*0540*/  UISETP.LT.U32.AND.EX UP0, UPT, UR20, URZ, UPT, UP0 ;  /* 0x000000ff1400728c */ /* 0x000fe4000bf01100 */
[----:B------:R-:W-:Y:S02]  /*0550*/  UISETP.LT.U32.AND.EX UP1, UPT, UR13, URZ, UPT, UP1 ;  /* 0x000000ff0d00728c */ /* 0x000fe4000bf21110 */
[----:B------:R-:W-:Y:S02]  /*0560*/  USEL UR28, UR19, 0x20, UP0 ;  /* 0x00000020131c7887 */ /* 0x000fe40008000000 */
[----:B------:R-:W-:Y:S02]  /*0570*/  USEL UR29, UR7, 0x20, UP1 ;  /* 0x00000020071d7887 */ /* 0x000fe40008800000 */
[----:B------:R-:W-:Y:S02]  /*0580*/  UIMAD.WIDE.U32 UR16, UR4, UR14, URZ ;  /* 0x0000000e041072a5 */ /* 0x000fe4000f8e00ff */
[----:B------:R-:W-:-:S02]  /*0590*/  UIMAD UR25, UR4, UR15, UR25 ;  /* 0x0000000f041972a4 */ /* 0x000fc4000f8e0219 */
[----:B------:R-:W-:Y:S01]  /*05a0*/  ISETP.GE.U32.AND P0, PT, R3, UR29, PT ;  /* 0x0000001d03007c0c */ /* 0x000fe2000bf06070 */
[----:B------:R-:W-:Y:S01]  /*05b0*/  IMAD R3, R4, UR32, RZ ;  /* 0x0000002004037c24 */ /* 0x000fe2000f8e02ff */
[----:B------:R-:W-:Y:S01]  /*05c0*/  ULOP3.LUT UR14, UR14, 0xfffffffe, URZ, 0xc0, !UPT ;  /* 0xfffffffe0e0e7892 */ /* 0x000fe2000f8ec0ff */
[C---:B------:R-:W-:Y:S01]  /*05d0*/  IADD3 R4, P1, PT, R20.reuse, R36, RZ ;  /* 0x0000002414047210 */ /* 0x040fe20007f3e0ff */
[----:B------:R-:W-:Y:S01]  /*05e0*/  ULEA UR13, UP0, UR16, UR22, 0x6 ;  /* 0x00000016100d7291 */ /* 0x000fe2000f8030ff */
[----:B------:R-:W-:Y:S01]  /*05f0*/  ISETP.LT.U32.AND P0, PT, R20, UR28, !P0 ;  /* 0x0000001c14007c0c */ /* 0x000fe2000c701070 */
[----:B------:R-:W-:Y:S01]  /*0600*/  UIADD3 UR17, UPT, UPT, UR17, UR25, URZ ;  /* 0x0000001911117290 */ /* 0x000fe2000fffe0ff */
[----:B------:R-:W-:Y:S01]  /*0610*/  IADD3 R22, PT, PT, R37, R3, RZ ;  /* 0x0000000325167210 */ /* 0x000fe20007ffe0ff */
[----:B------:R-:W-:Y:S02]  /*0620*/  USHF.L.U32 UR7, UR13, 0x1, URZ ;  /* 0x000000010d077899 */ /* 0x000fe400080006ff */
[----:B------:R-:W-:-:S02]  /*0630*/  ULEA.HI.X UR16, UR16, UR23, UR17, 0x6, UP0 ;  /* 0x0000001710107291 */ /* 0x000fc400080f3411 */
[----:B------:R-:W-:Y:S01]  /*0640*/  IMAD.X R5, RZ, RZ, R22, P1 ;  /* 0x000000ffff057224 */ /* 0x000fe200008e0616 */
[----:B------:R-:W-:Y:S01]  /*0650*/  IADD3 R17, P1, PT, R4, UR14, RZ ;  /* 0x0000000e04117c10 */ /* 0x000fe2000ff3e0ff */
[----:B--2---:R-:W-:Y:S02]  /*0660*/  UIADD3 UR19, UP0, UPT, UR7, UR10, URZ ;  /* 0x0000000a07137290 */ /* 0x004fe4000ff1e0ff */
[----:B------:R-:W-:Y:S01]  /*0670*/  USHF.L.U64.HI UR13, UR13, 0x1, UR16 ;  /* 0x000000010d0d7899 */ /* 0x000fe20008010210 */
[----:B------:R-:W-:Y:S02]  /*0680*/  IADD3.X R18, PT, PT, R5, UR15, RZ, P1, !PT ;  /* 0x0000000f05127c10 */ /* 0x000fe40008ffe4ff */
[C---:B------:R-:W-:Y:S01]  /*0690*/  @P0 SHF.L.U32 R29, R17.reuse, 0x2, RZ ;  /* 0x00000002111d0819 */ /* 0x040fe200000006ff */
[----:B------:R-:W-:Y:S01]  /*06a0*/  UIADD3.X UR20, UPT, UPT, UR13, UR11, URZ, UP0, !UPT ;  /* 0x0000000b0d147290 */ /* 0x000fe200087fe4ff */
[----:B------:R-:W-:Y:S02]  /*06b0*/  @P0 SHF.L.U64.HI R11, R17, 0x2, R18 ;  /* 0x00000002110b0819 */ /* 0x000fe40000010212 */
[----:B------:R-:W-:-:S04]  /*06c0*/  @P0 IADD3 R24, P1, PT, R29, UR19, RZ ;  /* 0x000000131d180c10 */ /* 0x000fc8000ff3e0ff */
[----:B------:R-:W-:-:S05]  /*06d0*/  @P0 IADD3.X R25, PT, PT, R11, UR20, RZ, P1, !PT ;  /* 0x000000140b190c10 */ /* 0x000fca0008ffe4ff */
[----:B0-----:R-:W2:Y:S01]  /*06e0*/  @P0 LDG.E R24, desc[UR26][R24.64] ;  /* 0x0000001a18180981 */ /* 0x001ea2000c1e1900 */
        /* <DEDUP_REMOVED lines=14> */
[----:B------:R-:W-:-:S03]  /*07d0*/  ISETP.LT.U32.AND P1, PT, R3, UR28, !P1 ;  /* 0x0000001c03007c0c */ /* 0x000fc6000cf21070 */
[----:B------:R-:W-:-:S10]  /*07e0*/  IMAD.X R16, RZ, RZ, R22, P2 ;  /* 0x000000ffff107224 */ /* 0x000fd400010e0616 */
[C---:B------:R-:W-:Y:S02]  /*07f0*/  @P1 SHF.L.U32 R26, R9.reuse, 0x2, RZ ;  /* 0x00000002091a1819 */ /* 0x040fe400000006ff */
[----:B------:R-:W-:Y:S02]  /*0800*/  @P1 SHF.L.U64.HI R19, R9, 0x2, R16 ;  /* 0x0000000209131819 */ /* 0x000fe40000010210 */
[----:B------:R-:W-:-:S04]  /*0810*/  @P1 IADD3 R4, P2, PT, R26, UR19, RZ ;  /* 0x000000131a041c10 */ /* 0x000fc8000ff5e0ff */
[----:B------:R-:W-:-:S05]  /*0820*/  @P1 IADD3.X R5, PT, PT, R19, UR20, RZ, P2, !PT ;  /* 0x0000001413051c10 */ /* 0x000fca00097fe4ff */
[----:B------:R0:W4:Y:S01]  /*0830*/  @P1 LDG.E R27, desc[UR26][R4.64] ;  /* 0x0000001a041b1981 */ /* 0x000122000c1e1900 */
[----:B------:R-:W-:-:S04]  /*0840*/  UIADD3 UR16, UP0, UPT, UR7, UR8, URZ ;  /* 0x0000000807107290 */ /* 0x000fc8000ff1e0ff */
[----:B------:R-:W-:Y:S01]  /*0850*/  UIADD3.X UR17, UPT, UPT, UR13, UR9, URZ, UP0, !UPT ;  /* 0x000000090d117290 */ /* 0x000fe200087fe4ff */
[----:B0-----:R-:W-:Y:S02]  /*0860*/  HFMA2 R4, -RZ, RZ, 1.875, 0 ;  /* 0x3f800000ff047431 */ /* 0x001fe400000001ff */
[----:B------:R-:W-:Y:S01]  /*0870*/  IMAD.MOV.U32 R5, RZ, RZ, 0x3c80f082 ;  /* 0x3c80f082ff057424 */ /* 0x000fe200078e00ff */
[----:B------:R-:W-:Y:S01]  /*0880*/  @P0 IADD3 R6, P2, PT, R6, UR16, RZ ;  /* 0x0000001006060c10 */ /* 0x000fe2000ff5e0ff */
[----:B------:R-:W0:Y:S03]  /*0890*/  LDCU.64 UR8, c[0x0][0x3a0] ;  /* 0x00007400ff0877ac */ /* 0x000e260008000a00 */
[----:B------:R-:W-:Y:S02]  /*08a0*/  @P0 IADD3.X R7, PT, PT, R7, UR17, RZ, P2, !PT ;  /* 0x0000001107070c10 */ /* 0x000fe400097fe4ff */
[----:B------:R-:W-:-:S06]  /*08b0*/  @!P0 CS2R R24, SRZ ;  /* 0x0000000000188805 */ /* 0x000fcc000001ff00 */
[----:B--2---:R-:W-:Y:S01]  /*08c0*/  HADD2.F32 R23, -RZ, R24.H0_H0 ;  /* 0x20000018ff177230 */ /* 0x004fe20000004100 */
[----:B------:R1:W2:Y:S04]  /*08d0*/  @P0 LDG.E R25, desc[UR26][R6.64] ;  /* 0x0000001a06190981 */ /* 0x0002a8000c1e1900 */
[C---:B------:R-:W-:Y:S01]  /*08e0*/  FMUL R8, R23.reuse, 0.044714998453855514526 ;  /* 0x3d37271317087820 */ /* 0x040fe20000400000 */
[----:B------:R-:W-:-:S03]  /*08f0*/  FMUL R12, R23, 0.79788458347320556641 ;  /* 0x3f4c422a170c7820 */ /* 0x000fc60000400000 */
[----:B------:R-:W-:-:S04]  /*0900*/  FFMA R13, R23, R8, 1 ;  /* 0x3f800000170d7423 */ /* 0x000fc80000000008 */
[----:B------:R-:W-:-:S04]  /*0910*/  FMUL R12, R12, R13 ;  /* 0x0000000d0c0c7220 */ /* 0x000fc80000400000 */
[----:B------:R-:W-:-:S06]  /*0920*/  FMUL R8, |R12|, 2.8853900432586669922 ;  /* 0x4038aa3b0c087820 */ /* 0x000fcc0000400200 */
[----:B------:R-:W5:Y:S01]  /*0930*/  MUFU.EX2 R8, R8 ;  /* 0x0000000800087308 */ /* 0x000f620000000800 */
[----:B------:R-:W-:-:S05]  /*0940*/  HADD2.F32 R24, -RZ, R24.H1_H1 ;  /* 0x30000018ff187230 */ /* 0x000fca0000004100 */
[C---:B------:R-:W-:Y:S01]  /*0950*/  FMUL R13, R24.reuse, 0.044714998453855514526 ;  /* 0x3d372713180d7820 */ /* 0x040fe20000400000 */
[----:B------:R-:W-:-:S03]  /*0960*/  FMUL R10, R24, 0.79788458347320556641 ;  /* 0x3f4c422a180a7820 */ /* 0x000fc60000400000 */
[----:B------:R-:W-:Y:S01]  /*0970*/  FFMA R13, R24, R13, 1 ;  /* 0x3f800000180d7423 */ /* 0x000fe2000000000d */
[----:B-----5:R-:W-:-:S04]  /*0980*/  FADD R14, R8, 1 ;  /* 0x3f800000080e7421 */ /* 0x020fc80000000000 */
[----:B------:R-:W5:Y:S01]  /*0990*/  MUFU.RCP R15, R14 ;  /* 0x0000000e000f7308 */ /* 0x000f620000001000 */
[----:B------:R-:W-:Y:S01]  /*09a0*/  FMUL R10, R10, R13 ;  /* 0x0000000d0a0a7220 */ /* 0x000fe20000400000 */
[----:B------:R-:W-:-:S03]  /*09b0*/  FMUL R13, R12, R12 ;  /* 0x0000000c0c0d7220 */ /* 0x000fc60000400000 */
[----:B------:R-:W-:Y:S01]  /*09c0*/  FMUL R28, |R10|, 2.8853900432586669922 ;  /* 0x4038aa3b0a1c7820 */ /* 0x000fe20000400200 */
[C---:B------:R-:W-:Y:S01]  /*09d0*/  FFMA R8, R13.reuse, R5, -0.052303962409496307373 ;  /* 0xbd563cae0d087423 */ /* 0x040fe20000000005 */
[C---:B------:R-:W-:Y:S01]  /*09e0*/  FSETP.GE.AND P3, PT, |R12|.reuse, 0.60000002384185791016, PT ;  /* 0x3f19999a0c00780b */ /* 0x040fe20003f66200 */
[----:B---3--:R-:W-:Y:S01]  /*09f0*/  HADD2.F32 R21, -RZ, R33.H0_H0 ;  /* 0x20000021ff157230 */ /* 0x008fe20000004100 */
[----:B------:R-:W3:Y:S01]  /*0a00*/  MUFU.EX2 R14, R28 ;  /* 0x0000001c000e7308 */ /* 0x000ee20000000800 */
[----:B------:R-:W-:Y:S01]  /*0a10*/  FFMA R8, R13, R8, 0.1331529766321182251 ;  /* 0x3e0859410d087423 */ /* 0x000fe20000000008 */
[----:B------:R-:W-:Y:S02]  /*0a20*/  FSETP.GE.AND P2, PT, |R12|, 9.010913848876953125, PT ;  /* 0x41102cb40c00780b */ /* 0x000fe40003f46200 */
[----:B------:R-:W-:Y:S01]  /*0a30*/  FMUL R30, R21, 0.044714998453855514526 ;  /* 0x3d372713151e7820 */ /* 0x000fe20000400000 */
[----:B------:R-:W-:Y:S01]  /*0a40*/  FFMA R8, R13, R8, -0.33332768082618713379 ;  /* 0xbeaaa9ed0d087423 */ /* 0x000fe20000000008 */
[----:B-----5:R-:W-:-:S03]  /*0a50*/  FFMA R15, R15, -2, R4 ;  /* 0xc00000000f0f7823 */ /* 0x020fc60000000004 */
[----:B------:R-:W-:Y:S01]  /*0a60*/  FFMA R13, R13, R8, RZ ;  /* 0x000000080d0d7223 */ /* 0x000fe200000000ff */
[C---:B-1----:R-:W-:Y:S01]  /*0a70*/  FMUL R6, R21.reuse, 0.79788458347320556641 ;  /* 0x3f4c422a15067820 */ /* 0x042fe20000400000 */
[----:B------:R-:W-:Y:S01]  /*0a80*/  FFMA R7, R21, R30, 1 ;  /* 0x3f80000015077423 */ /* 0x000fe2000000001e */
[----:B------:R-:W-:-:S04]  /*0a90*/  FSEL R15, R15, 1, !P2 ;  /* 0x3f8000000f0f7808 */ /* 0x000fc80005000000 */
[--C-:B------:R-:W-:Y:S01]  /*0aa0*/  LOP3.LUT R15, R15, 0x80000000, R12.reuse, 0xb8, !PT ;  /* 0x800000000f0f7812 */ /* 0x100fe200078eb80c */
[----:B------:R-:W-:Y:S01]  /*0ab0*/  @!P3 FFMA R15, R12, R13, R12 ;  /* 0x0000000d0c0fb223 */ /* 0x000fe2000000000c */
[----:B------:R-:W-:Y:S01]  /*0ac0*/  FMUL R12, R6, R7 ;  /* 0x00000007060c7220 */ /* 0x000fe20000400000 */
[----:B---3--:R-:W-:Y:S01]  /*0ad0*/  FADD R13, R14, 1 ;  /* 0x3f8000000e0d7421 */ /* 0x008fe20000000000 */
[----:B------:R-:W-:Y:S02]  /*0ae0*/  HADD2.F32 R33, -RZ, R33.H1_H1 ;  /* 0x30000021ff217230 */ /* 0x000fe40000004100 */
[----:B------:R-:W-:Y:S01]  /*0af0*/  FMUL R8, R10, R10 ;  /* 0x0000000a0a087220 */ /* 0x000fe20000400000 */
[----:B------:R-:W-:-:S03]  /*0b00*/  FMUL R14, |R12|, 2.8853900432586669922 ;  /* 0x4038aa3b0c0e7820 */ /* 0x000fc60000400200 */
[C---:B------:R-:W-:Y:S01]  /*0b10*/  FFMA R7, R8.reuse, R5, -0.052303962409496307373 ;  /* 0xbd563cae08077423 */ /* 0x040fe20000000005 */
[C---:B------:R-:W-:Y:S02]  /*0b20*/  FMUL R6, R33.reuse, 0.044714998453855514526 ;  /* 0x3d37271321067820 */ /* 0x040fe40000400000 */
[----:B------:R-:W1:Y:S01]  /*0b30*/  MUFU.EX2 R14, R14 ;  /* 0x0000000e000e7308 */ /* 0x000e620000000800 */
[----:B------:R-:W-:Y:S01]  /*0b40*/  FFMA R31, R8, R7, 0.1331529766321182251 ;  /* 0x3e085941081f7423 */ /* 0x000fe20000000007 */
[C---:B------:R-:W-:Y:S01]  /*0b50*/  FFMA R6, R33.reuse, R6, 1 ;  /* 0x3f80000021067423 */ /* 0x040fe20000000006 */
[----:B------:R-:W-:-:S05]  /*0b60*/  FMUL R7, R33, 0.79788458347320556641 ;  /* 0x3f4c422a21077820 */ /* 0x000fca0000400000 */
[----:B------:R-:W3:Y:S01]  /*0b70*/  MUFU.RCP R13, R13 ;  /* 0x0000000d000d7308 */ /* 0x000ee20000001000 */
[----:B------:R-:W-:Y:S01]  /*0b80*/  FMUL R7, R7, R6 ;  /* 0x0000000607077220 */ /* 0x000fe20000400000 */
[----:B------:R-:W-:-:S04]  /*0b90*/  FFMA R6, R8, R31, -0.33332768082618713379 ;  /* 0xbeaaa9ed08067423 */ /* 0x000fc8000000001f */
[----:B------:R-:W-:Y:S01]  /*0ba0*/  FFMA R31, R8, R6, RZ ;  /* 0x00000006081f7223 */ /* 0x000fe200000000ff */
[----:B------:R-:W-:Y:S01]  /*0bb0*/  FMUL R6, |R7|, 2.8853900432586669922 ;  /* 0x4038aa3b07067820 */ /* 0x000fe20000400200 */
[----:B------:R-:W-:Y:S01]  /*0bc0*/  FSETP.GE.AND P3, PT, |R10|, 0.60000002384185791016, PT ;  /* 0x3f19999a0a00780b */ /* 0x000fe20003f66200 */
[----:B-1----:R-:W-:Y:S01]  /*0bd0*/  FADD R35, R14, 1 ;  /* 0x3f8000000e237421 */ /* 0x002fe20000000000 */
[----:B------:R-:W-:-:S03]  /*0be0*/  FSETP.GE.AND P2, PT, |R10|, 9.010913848876953125, PT ;  /* 0x41102cb40a00780b */ /* 0x000fc60003f46200 */
[----:B------:R-:W1:Y:S01]  /*0bf0*/  MUFU.EX2 R6, R6 ;  /* 0x0000000600067308 */ /* 0x000e620000000800 */
[----:B---3--:R-:W-:-:S07]  /*0c00*/  FFMA R13, R13, -2, R4 ;  /* 0xc00000000d0d7823 */ /* 0x008fce0000000004 */
[----:B------:R-:W3:Y:S01]  /*0c10*/  MUFU.RCP R35, R35 ;  /* 0x0000002300237308 */ /* 0x000ee20000001000 */
[----:B------:R-:W-:-:S04]  /*0c20*/  FSEL R13, R13, 1, !P2 ;  /* 0x3f8000000d0d7808 */ /* 0x000fc80005000000 */
[--C-:B------:R-:W-:Y:S01]  /*0c30*/  LOP3.LUT R8, R13, 0x80000000, R10.reuse, 0xb8, !PT ;  /* 0x800000000d087812 */ /* 0x100fe200078eb80a */
[----:B------:R-:W-:Y:S01]  /*0c40*/  @!P3 FFMA R8, R10, R31, R10 ;  /* 0x0000001f0a08b223 */ /* 0x000fe2000000000a */
[C---:B------:R-:W-:Y:S01]  /*0c50*/  FMUL R10, R12.reuse, R12 ;  /* 0x0000000c0c0a7220 */ /* 0x040fe20000400000 */
[----:B------:R-:W-:Y:S01]  /*0c60*/  FSETP.GE.AND P3, PT, |R12|, 0.60000002384185791016, PT ;  /* 0x3f19999a0c00780b */ /* 0x000fe20003f66200 */
[----:B-1----:R-:W-:Y:S02]  /*0c70*/  FADD R28, R6, 1 ;  /* 0x3f800000061c7421 */ /* 0x002fe40000000000 */
[----:B------:R-:W-:Y:S01]  /*0c80*/  FFMA R13, R10, R5, -0.052303962409496307373 ;  /* 0xbd563cae0a0d7423 */ /* 0x000fe20000000005 */
[----:B------:R-:W-:-:S03]  /*0c90*/  FSETP.GE.AND P2, PT, |R12|, 9.010913848876953125, PT ;  /* 0x41102cb40c00780b */ /* 0x000fc60003f46200 */
[C---:B------:R-:W-:Y:S02]  /*0ca0*/  FFMA R31, R10.reuse, R13, 0.1331529766321182251 ;  /* 0x3e0859410a1f7423 */ /* 0x040fe4000000000d */
[----:B------:R-:W1:Y:S01]  /*0cb0*/  MUFU.RCP R13, R28 ;  /* 0x0000001c000d7308 */ /* 0x000e620000001000 */
[----:B---3--:R-:W-:Y:S01]  /*0cc0*/  FFMA R14, R35, -2, R4 ;  /* 0xc0000000230e7823 */ /* 0x008fe20000000004 */
[----:B------:R-:W-:-:S04]  /*0cd0*/  FFMA R6, R10, R31, -0.33332768082618713379 ;  /* 0xbeaaa9ed0a067423 */ /* 0x000fc8000000001f */
[----:B------:R-:W-:Y:S01]  /*0ce0*/  FSEL R31, R14, 1, !P2 ;  /* 0x3f8000000e1f7808 */ /* 0x000fe20005000000 */
[----:B------:R-:W-:Y:S01]  /*0cf0*/  FFMA R35, R10, R6, RZ ;  /* 0x000000060a237223 */ /* 0x000fe200000000ff */
[----:B------:R-:W-:Y:S02]  /*0d00*/  FMUL R10, R7, R7 ;  /* 0x00000007070a7220 */ /* 0x000fe40000400000 */
[--C-:B------:R-:W-:Y:S01]  /*0d10*/  LOP3.LUT R31, R31, 0x80000000, R12.reuse, 0xb8, !PT ;  /* 0x800000001f1f7812 */ /* 0x100fe200078eb80c */
[----:B------:R-:W-:Y:S01]  /*0d20*/  @!P3 FFMA R31, R12, R35, R12 ;  /* 0x000000230c1fb223 */ /* 0x000fe2000000000c */
[----:B------:R-:W-:Y:S01]  /*0d30*/  FFMA R35, R10, R5, -0.052303962409496307373 ;  /* 0xbd563cae0a237423 */ /* 0x000fe20000000005 */
[----:B------:R-:W-:-:S03]  /*0d40*/  FSETP.GE.AND P3, PT, |R7|, 0.60000002384185791016, PT ;  /* 0x3f19999a0700780b */ /* 0x000fc60003f66200 */
[C---:B------:R-:W-:Y:S01]  /*0d50*/  FFMA R35, R10.reuse, R35, 0.1331529766321182251 ;  /* 0x3e0859410a237423 */ /* 0x040fe20000000023 */
[----:B-1----:R-:W-:Y:S01]  /*0d60*/  FFMA R13, R13, -2, R4 ;  /* 0xc00000000d0d7823 */ /* 0x002fe20000000004 */
[----:B------:R-:W-:Y:S02]  /*0d70*/  FSETP.GE.AND P2, PT, |R7|, 9.010913848876953125, PT ;  /* 0x41102cb40700780b */ /* 0x000fe40003f46200 */
[C---:B------:R-:W-:Y:S02]  /*0d80*/  FFMA R6, R10.reuse, R35, -0.33332768082618713379 ;  /* 0xbeaaa9ed0a067423 */ /* 0x040fe40000000023 */
[----:B------:R-:W-:Y:S02]  /*0d90*/  FSEL R30, R13, 1, !P2 ;  /* 0x3f8000000d1e7808 */ /* 0x000fe40005000000 */
[----:B------:R-:W-:Y:S01]  /*0da0*/  FFMA R6, R10, R6, RZ ;  /* 0x000000060a067223 */ /* 0x000fe200000000ff */
[----:B------:R-:W-:Y:S02]  /*0db0*/  @P1 IADD3 R10, P2, PT, R9, UR31, RZ ;  /* 0x0000001f090a1c10 */ /* 0x000fe4000ff5e0ff */
[--C-:B------:R-:W-:Y:S01]  /*0dc0*/  LOP3.LUT R30, R30, 0x80000000, R7.reuse, 0xb8, !PT ;  /* 0x800000001e1e7812 */ /* 0x100fe200078eb807 */
[----:B------:R-:W-:Y:S01]  /*0dd0*/  @!P3 FFMA R30, R7, R6, R7 ;  /* 0x00000006071eb223 */ /* 0x000fe20000000007 */
[----:B------:R-:W-:-:S02]  /*0de0*/  @P1 IADD3.X R7, PT, PT, R16, UR32, RZ, P2, !PT ;  /* 0x0000002010071c10 */ /* 0x000fc400097fe4ff */
[C---:B------:R-:W-:Y:S02]  /*0df0*/  @P1 SHF.L.U32 R12, R10.reuse, 0x2, RZ ;  /* 0x000000020a0c1819 */ /* 0x040fe400000006ff */
[----:B------:R-:W-:Y:S02]  /*0e00*/  @P1 SHF.L.U64.HI R10, R10, 0x2, R7 ;  /* 0x000000020a0a1819 */ /* 0x000fe40000010207 */
[----:B------:R-:W-:Y:S02]  /*0e10*/  @P1 IADD3 R6, P2, PT, R12, UR19, RZ ;  /* 0x000000130c061c10 */ /* 0x000fe4000ff5e0ff */
[----:B------:R-:W-:Y:S02]  /*0e20*/  @!P1 MOV R14, RZ ;  /* 0x000000ff000e9202 */ /* 0x000fe40000000f00 */
[----:B------:R-:W-:-:S05]  /*0e30*/  @P1 IADD3.X R7, PT, PT, R10, UR20, RZ, P2, !PT ;  /* 0x000000140a071c10 */ /* 0x000fca00097fe4ff */
[----:B------:R1:W3:Y:S01]  /*0e40*/  @P1 LDG.E R14, desc[UR26][R6.64] ;  /* 0x0000001a060e1981 */ /* 0x0002e2000c1e1900 */
[----:B------:R-:W-:-:S05]  /*0e50*/  @!P1 IMAD.MOV.U32 R27, RZ, RZ, RZ ;  /* 0x000000ffff1b9224 */ /* 0x000fca00078e00ff */
[----:B----4-:R-:W-:-:S05]  /*0e60*/  HADD2.F32 R28, -RZ, R27.H0_H0 ;  /* 0x2000001bff1c7230 */ /* 0x010fca0000004100 */
[C---:B------:R-:W-:Y:S01]  /*0e70*/  FMUL R35, R28.reuse, 0.044714998453855514526 ;  /* 0x3d3727131c237820 */ /* 0x040fe20000400000 */
[----:B------:R-:W-:-:S03]  /*0e80*/  FMUL R32, R28, 0.79788458347320556641 ;  /* 0x3f4c422a1c207820 */ /* 0x000fc60000400000 */
[----:B------:R-:W-:-:S04]  /*0e90*/  FFMA R35, R28, R35, 1 ;  /* 0x3f8000001c237423 */ /* 0x000fc80000000023 */
[----:B------:R-:W-:-:S04]  /*0ea0*/  FMUL R32, R32, R35 ;  /* 0x0000002320207220 */ /* 0x000fc80000400000 */
[----:B------:R-:W-:Y:S01]  /*0eb0*/  FMUL R35, |R32|, 2.8853900432586669922 ;  /* 0x4038aa3b20237820 */ /* 0x000fe20000400200 */
[----:B------:R-:W-:-:S05]  /*0ec0*/  @P1 IADD3 R12, P2, PT, R12, UR16, RZ ;  /* 0x000000100c0c1c10 */ /* 0x000fca000ff5e0ff */
[----:B------:R-:W4:Y:S01]  /*0ed0*/  MUFU.EX2 R35, R35 ;  /* 0x0000002300237308 */ /* 0x000f220000000800 */
[----:B------:R-:W-:Y:S02]  /*0ee0*/  @P1 IADD3.X R13, PT, PT, R10, UR17, RZ, P2, !PT ;  /* 0x000000110a0d1c10 */ /* 0x000fe400097fe4ff */
[----:B------:R-:W-:-:S06]  /*0ef0*/  @!P1 MOV R10, RZ ;  /* 0x000000ff000a9202 */ /* 0x000fcc0000000f00 */
[----:B------:R4:W5:Y:S01]  /*0f00*/  @P1 LDG.E R10, desc[UR26][R12.64] ;  /* 0x0000001a0c0a1981 */ /* 0x000962000c1e1900 */
[----:B-1----:R-:W-:Y:S01]  /*0f10*/  @P0 IADD3 R6, P2, PT, R29, UR16, RZ ;  /* 0x000000101d060c10 */ /* 0x002fe2000ff5e0ff */
[----:B------:R-:W-:Y:S01]  /*0f20*/  FFMA R34, -R15, R15, 1 ;  /* 0x3f8000000f227423 */ /* 0x000fe2000000010f */
[----:B----4-:R-:W-:Y:S01]  /*0f30*/  FADD R13, R35, 1 ;  /* 0x3f800000230d7421 */ /* 0x010fe20000000000 */
[----:B------:R-:W-:-:S04]  /*0f40*/  FMUL R12, R23, 0.10703222453594207764 ;  /* 0x3ddb33b6170c7820 */ /* 0x000fc80000400000 */
[----:B------:R-:W-:Y:S01]  /*0f50*/  FFMA R29, R23, R12, 0.79788458347320556641 ;  /* 0x3f4c422a171d7423 */ /* 0x000fe2000000000c */
[----:B------:R-:W1:Y:S01]  /*0f60*/  MUFU.RCP R13, R13 ;  /* 0x0000000d000d7308 */ /* 0x000e620000001000 */
[----:B------:R-:W-:Y:S02]  /*0f70*/  FMUL R12, R32, R32 ;  /* 0x00000020200c7220 */ /* 0x000fe40000400000 */
[----:B------:R-:W-:Y:S02]  /*0f80*/  FMUL R34, R34, R29 ;  /* 0x0000001d22227220 */ /* 0x000fe40000400000 */
[----:B------:R-:W-:Y:S01]  /*0f90*/  FFMA R29, R12, R5, -0.052303962409496307373 ;  /* 0xbd563cae0c1d7423 */ /* 0x000fe20000000005 */
[----:B------:R-:W-:-:S03]  /*0fa0*/  @P0 IADD3.X R7, PT, PT, R11, UR17, RZ, P2, !PT ;  /* 0x000000110b070c10 */ /* 0x000fc600097fe4ff */
[----:B------:R-:W-:Y:S02]  /*0fb0*/  FFMA R29, R12, R29, 0.1331529766321182251 ;  /* 0x3e0859410c1d7423 */ /* 0x000fe4000000001d */
[----:B------:R4:W2:Y:S01]  /*0fc0*/  @P0 LDG.E R11, desc[UR26][R6.64] ;  /* 0x0000001a060b0981 */ /* 0x0008a2000c1e1900 */
[----:B------:R-:W-:Y:S01]  /*0fd0*/  FSETP.GE.AND P3, PT, |R32|, 0.60000002384185791016, PT ;  /* 0x3f19999a2000780b */ /* 0x000fe20003f66200 */
[C---:B----4-:R-:W-:Y:S01]  /*0fe0*/  FFMA R6, R12.reuse, R29, -0.33332768082618713379 ;  /* 0xbeaaa9ed0c067423 */ /* 0x050fe2000000001d */
[----:B------:R-:W-:Y:S02]  /*0ff0*/  HADD2.F32 R29, -RZ, R27.H1_H1 ;  /* 0x3000001bff1d7230 */ /* 0x000fe40000004100 */
[----:B-1----:R-:W-:Y:S01]  /*1000*/  FFMA R7, R13, -2, R4 ;  /* 0xc00000000d077823 */ /* 0x002fe20000000004 */
[----:B------:R-:W-:Y:S02]  /*1010*/  FFMA R13, R12, R6, RZ ;  /* 0x000000060c0d7223 */ /* 0x000fe400000000ff */
[C---:B------:R-:W-:Y:S01]  /*1020*/  FMUL R6, R29.reuse, 0.044714998453855514526 ;  /* 0x3d3727131d067820 */ /* 0x040fe20000400000 */
[----:B------:R-:W-:Y:S01]  /*1030*/  FSETP.GE.AND P2, PT, |R32|, 9.010913848876953125, PT ;  /* 0x41102cb42000780b */ /* 0x000fe20003f46200 */
[----:B------:R-:W-:-:S02]  /*1040*/  FMUL R27, R29, 0.79788458347320556641 ;  /* 0x3f4c422a1d1b7820 */ /* 0x000fc40000400000 */
[----:B------:R-:W-:Y:S01]  /*1050*/  FFMA R6, R29, R6, 1 ;  /* 0x3f8000001d067423 */ /* 0x000fe20000000006 */
[----:B------:R-:W-:-:S03]  /*1060*/  FSEL R7, R7, 1, !P2 ;  /* 0x3f80000007077808 */ /* 0x000fc60005000000 */
[----:B------:R-:W-:Y:S01]  /*1070*/  FMUL R27, R27, R6 ;  /* 0x000000061b1b7220 */ /* 0x000fe20000400000 */
[--C-:B------:R-:W-:Y:S01]  /*1080*/  LOP3.LUT R12, R7, 0x80000000, R32.reuse, 0xb8, !PT ;  /* 0x80000000070c7812 */ /* 0x100fe200078eb820 */
[----:B------:R-:W-:Y:S02]  /*1090*/  @!P3 FFMA R12, R32, R13, R32 ;  /* 0x0000000d200cb223 */ /* 0x000fe40000000020 */
[----:B------:R-:W-:-:S06]  /*10a0*/  FMUL R32, |R27|, 2.8853900432586669922 ;  /* 0x4038aa3b1b207820 */ /* 0x000fcc0000400200 */
[----:B------:R-:W1:Y:S01]  /*10b0*/  MUFU.EX2 R32, R32 ;  /* 0x0000002000207308 */ /* 0x000e620000000800 */
[----:B------:R-:W-:Y:S01]  /*10c0*/  FMUL R23, R23, 0.5 ;  /* 0x3f00000017177820 */ /* 0x000fe20000400000 */
[----:B------:R-:W-:-:S03]  /*10d0*/  @P1 IADD3 R6, P2, PT, R26, UR16, RZ ;  /* 0x000000101a061c10 */ /* 0x000fc6000ff5e0ff */
[----:B------:R-:W-:Y:S01]  /*10e0*/  FMUL R34, R23, R34 ;  /* 0x0000002217227220 */ /* 0x000fe20000400000 */
[----:B------:R-:W-:Y:S01]  /*10f0*/  @P1 IADD3.X R7, PT, PT, R19, UR17, RZ, P2, !PT ;  /* 0x0000001113071c10 */ /* 0x000fe200097fe4ff */
[----:B------:R-:W-:Y:S01]  /*1100*/  FMUL R19, R24, 0.10703222453594207764 ;  /* 0x3ddb33b618137820 */ /* 0x000fe20000400000 */
[----:B------:R-:W-:Y:S01]  /*1110*/  FFMA R26, -R8, R8, 1 ;  /* 0x3f800000081a7423 */ /* 0x000fe20000000108 */
[----:B-1----:R-:W-:Y:S02]  /*1120*/  FADD R23, R32, 1 ;  /* 0x3f80000020177421 */ /* 0x002fe40000000000 */
[----:B------:R-:W-:Y:S01]  /*1130*/  FFMA R19, R24, R19, 0.79788458347320556641 ;  /* 0x3f4c422a18137423 */ /* 0x000fe20000000013 */
[----:B------:R1:W4:Y:S03]  /*1140*/  @P1 LDG.E R13, desc[UR26][R6.64] ;  /* 0x0000001a060d1981 */ /* 0x000326000c1e1900 */
[----:B------:R-:W0:Y:S01]  /*1150*/  MUFU.RCP R23, R23 ;  /* 0x0000001700177308 */ /* 0x000e220000001000 */
[----:B------:R-:W-:Y:S01]  /*1160*/  FMUL R26, R26, R19 ;  /* 0x000000131a1a7220 */ /* 0x000fe20000400000 */
[C---:B------:R-:W-:Y:S01]  /*1170*/  FMUL R19, R27.reuse, R27 ;  /* 0x0000001b1b137220 */ /* 0x040fe20000400000 */
[----:B------:R-:W-:-:S03]  /*1180*/  FSETP.GE.AND P3, PT, |R27|, 0.60000002384185791016, PT ;  /* 0x3f19999a1b00780b */ /* 0x000fc60003f66200 */
[----:B------:R-:W-:Y:S01]  /*1190*/  FFMA R32, R19, R5, -0.052303962409496307373 ;  /* 0xbd563cae13207423 */ /* 0x000fe20000000005 */
[----:B------:R-:W-:-:S03]  /*11a0*/  FSETP.GE.AND P2, PT, |R27|, 9.010913848876953125, PT ;  /* 0x41102cb41b00780b */ /* 0x000fc60003f46200 */
[----:B-1----:R-:W-:-:S04]  /*11b0*/  FFMA R6, R19, R32, 0.1331529766321182251 ;  /* 0x3e08594113067423 */ /* 0x002fc80000000020 */
[----:B------:R-:W-:Y:S01]  /*11c0*/  FFMA R6, R19, R6, -0.33332768082618713379 ;  /* 0xbeaaa9ed13067423 */ /* 0x000fe20000000006 */
[----:B0-----:R-:W-:-:S03]  /*11d0*/  FFMA R7, R23, -2, R4 ;  /* 0xc000000017077823 */ /* 0x001fc60000000004 */
[----:B------:R-:W-:Y:S02]  /*11e0*/  FFMA R6, R19, R6, RZ ;  /* 0x0000000613067223 */ /* 0x000fe400000000ff */
[----:B------:R-:W-:-:S04]  /*11f0*/  FSEL R32, R7, 1, !P2 ;  /* 0x3f80000007207808 */ /* 0x000fc80005000000 */
[--C-:B------:R-:W-:Y:S01]  /*1200*/  LOP3.LUT R7, R32, 0x80000000, R27.reuse, 0xb8, !PT ;  /* 0x8000000020077812 */ /* 0x100fe200078eb81b */
[----:B------:R-:W-:Y:S01]  /*1210*/  @!P3 FFMA R7, R27, R6, R27 ;  /* 0x000000061b07b223 */ /* 0x000fe2000000001b */
[----:B------:R-:W-:Y:S01]  /*1220*/  FADD R27, R15, 1 ;  /* 0x3f8000000f1b7421 */ /* 0x000fe20000000000 */
[----:B------:R-:W-:Y:S01]  /*1230*/  FMUL R15, R28, 0.10703222453594207764 ;  /* 0x3ddb33b61c0f7820 */ /* 0x000fe20000400000 */
[----:B------:R-:W-:-:S03]  /*1240*/  FFMA R6, -R12, R12, 1 ;  /* 0x3f8000000c067423 */ /* 0x000fc6000000010c */
[----:B------:R-:W-:-:S04]  /*1250*/  FFMA R15, R28, R15, 0.79788458347320556641 ;  /* 0x3f4c422a1c0f7423 */ /* 0x000fc8000000000f */
[----:B------:R-:W-:Y:S01]  /*1260*/  FMUL R6, R6, R15 ;  /* 0x0000000f06067220 */ /* 0x000fe20000400000 */
[----:B------:R-:W-:Y:S01]  /*1270*/  FMUL R19, R24, 0.5 ;  /* 0x3f00000018137820 */ /* 0x000fe20000400000 */
[----:B------:R-:W-:-:S03]  /*1280*/  FMUL R24, R29, 0.10703222453594207764 ;  /* 0x3ddb33b61d187820 */ /* 0x000fc60000400000 */
[----:B------:R-:W-:Y:S01]  /*1290*/  FMUL R26, R19, R26 ;  /* 0x0000001a131a7220 */ /* 0x000fe20000400000 */
[----:B------:R-:W-:Y:S01]  /*12a0*/  FFMA R19, R29, R24, 0.79788458347320556641 ;  /* 0x3f4c422a1d137423 */ /* 0x000fe20000000018 */
[----:B------:R-:W-:-:S04]  /*12b0*/  FFMA R24, -R7, R7, 1 ;  /* 0x3f80000007187423 */ /* 0x000fc80000000107 */
[----:B------:R-:W-:Y:S01]  /*12c0*/  FMUL R24, R24, R19 ;  /* 0x0000001318187220 */ /* 0x000fe20000400000 */
[----:B------:R-:W-:Y:S01]  /*12d0*/  FMUL R29, R29, 0.5 ;  /* 0x3f0000001d1d7820 */ /* 0x000fe20000400000 */
[----:B------:R-:W-:-:S03]  /*12e0*/  FMUL R35, R28, 0.5 ;  /* 0x3f0000001c237820 */ /* 0x000fc60000400000 */
[----:B------:R-:W-:Y:S01]  /*12f0*/  FMUL R24, R29, R24 ;  /* 0x000000181d187220 */ /* 0x000fe20000400000 */
[----:B------:R-:W-:Y:S01]  /*1300*/  FMUL R28, R35, R6 ;  /* 0x00000006231c7220 */ /* 0x000fe20000400000 */
[----:B------:R-:W-:Y:S01]  /*1310*/  FADD R7, R7, 1 ;  /* 0x3f80000007077421 */ /* 0x000fe20000000000 */
[----:B---3--:R-:W-:-:S05]  /*1320*/  HADD2.F32 R15, -RZ, R14.H0_H0 ;  /* 0x2000000eff0f7230 */ /* 0x008fca0000004100 */
        /* <DEDUP_REMOVED lines=27> */
[----:B------:R-:W-:-:S03]  /*14e0*/  FMUL R6, R15, 0.10703222453594207764 ;  /* 0x3ddb33b60f067820 */ /* 0x000fc60000400000 */
[----:B------:R-:W-:Y:S01]  /*14f0*/  FFMA R12, R23, 0.5, R28 ;  /* 0x3f000000170c7823 */ /* 0x000fe2000000001c */
[----:B------:R-:W-:Y:S01]  /*1500*/  FFMA R23, R7, 0.5, R24 ;  /* 0x3f00000007177823 */ /* 0x000fe20000000018 */
[----:B------:R-:W-:Y:S01]  /*1510*/  FFMA R7, R15, R6, 0.79788458347320556641 ;  /* 0x3f4c422a0f077423 */ /* 0x000fe20000000006 */
[----:B------:R-:W-:Y:S01]  /*1520*/  FFMA R24, -R19, R19, 1 ;  /* 0x3f80000013187423 */ /* 0x000fe20000000113 */
[----:B0-----:R-:W-:-:S03]  /*1530*/  FADD R35, R32, 1 ;  /* 0x3f80000020237421 */ /* 0x001fc60000000000 */
[----:B------:R-:W-:-:S03]  /*1540*/  FMUL R24, R24, R7 ;  /* 0x0000000718187220 */ /* 0x000fc60000400000 */
        /* <DEDUP_REMOVED lines=16> */
[----:B0-----:R0:W3:Y:S01]  /*1650*/  @P2 LDG.E R6, desc[UR26][R6.64] ;  /* 0x0000001a06062981 */ /* 0x0010e2000c1e1900 */
[----:B------:R-:W-:Y:S01]  /*1660*/  FMUL R15, R15, 0.5 ;  /* 0x3f0000000f0f7820 */ /* 0x000fe20000400000 */
[----:B------:R-:W-:-:S03]  /*1670*/  ISETP.GE.U32.AND P3, PT, R38, UR29, PT ;  /* 0x0000001d26007c0c */ /* 0x000fc6000bf66070 */
[----:B------:R-:W-:Y:S01]  /*1680*/  FMUL R24, R15, R24 ;  /* 0x000000180f187220 */ /* 0x000fe20000400000 */
[----:B------:R-:W-:Y:S01]  /*1690*/  FMUL R15, R14, 0.10703222453594207764 ;  /* 0x3ddb33b60e0f7820 */ /* 0x000fe20000400000 */
[----:B------:R-:W-:-:S03]  /*16a0*/  ISETP.GE.U32.OR P3, PT, R3, UR28, P3 ;  /* 0x0000001c03007c0c */ /* 0x000fc60009f66470 */
[----:B------:R-:W-:Y:S01]  /*16b0*/  FFMA R32, R14, R15, 0.79788458347320556641 ;  /* 0x3f4c422a0e207423 */ /* 0x000fe2000000000f */
[----:B------:R-:W-:Y:S01]  /*16c0*/  FFMA R15, -R28, R28, 1 ;  /* 0x3f8000001c0f7423 */ /* 0x000fe2000000011c */
[----:B------:R-:W-:Y:S01]  /*16d0*/  FADD R19, R19, 1 ;  /* 0x3f80000013137421 */ /* 0x000fe20000000000 */
[----:B------:R-:W-:Y:S01]  /*16e0*/  @!P1 MOV R13, RZ ;  /* 0x000000ff000d9202 */ /* 0x000fe20000000f00 */
[----:B-1----:R-:W-:Y:S01]  /*16f0*/  UIADD3 UR8, UP0, UPT, UR7, UR8, URZ ;  /* 0x0000000807087290 */ /* 0x002fe2000ff1e0ff */
[----:B------:R-:W-:Y:S01]  /*1700*/  FMUL R15, R15, R32 ;  /* 0x000000200f0f7220 */ /* 0x000fe20000400000 */
[----:B------:R-:W-:Y:S01]  /*1710*/  FMUL R14, R14, 0.5 ;  /* 0x3f0000000e0e7820 */ /* 0x000fe20000400000 */
[----:B------:R-:W-:Y:S01]  /*1720*/  FFMA R24, R19, 0.5, R24 ;  /* 0x3f00000013187823 */ /* 0x000fe20000000018 */
[----:B------:R-:W-:Y:S01]  /*1730*/  UIADD3.X UR9, UPT, UPT, UR13, UR9, URZ, UP0, !UPT ;  /* 0x000000090d097290 */ /* 0x000fe200087fe4ff */
[----:B----4-:R-:W-:Y:S02]  /*1740*/  HADD2.F32 R19, -RZ, R13.H0_H0 ;  /* 0x2000000dff137230 */ /* 0x010fe40000004100 */
[----:B0-----:R-:W-:Y:S01]  /*1750*/  FMUL R7, R14, R15 ;  /* 0x0000000f0e077220 */ /* 0x001fe20000400000 */
[----:B------:R-:W-:Y:S01]  /*1760*/  UMOV UR22, 0x3f800000 ;  /* 0x3f80000000167882 */ /* 0x000fe20000000000 */
[----:B------:R-:W-:Y:S01]  /*1770*/  @!P3 LEA R14, P1, R9, UR8, 0x2 ;  /* 0x00000008090ebc11 */ /* 0x000fe2000f8210ff */
[----:B------:R-:W-:-:S03]  /*1780*/  FMUL R19, R19, R12 ;  /* 0x0000000c13137220 */ /* 0x000fc60000400000 */
[----:B------:R-:W-:Y:S01]  /*1790*/  @!P3 LEA.HI.X R15, R9, UR9, R16, 0x2, P1 ;  /* 0x00000009090fbc11 */ /* 0x000fe200088f1410 */
[----:B------:R-:W-:-:S04]  /*17a0*/  FADD R28, R28, 1 ;  /* 0x3f8000001c1c7421 */ /* 0x000fc80000000000 */
[----:B------:R-:W-:Y:S01]  /*17b0*/  FFMA R28, R28, 0.5, R7 ;  /* 0x3f0000001c1c7823 */ /* 0x000fe20000000007 */
[----:B-----5:R-:W-:Y:S01]  /*17c0*/  HADD2.F32 R7, -RZ, R10.H0_H0 ;  /* 0x2000000aff077230 */ /* 0x020fe20000004100 */
[----:B------:R-:W-:-:S04]  /*17d0*/  @!P0 MOV R11, RZ ;  /* 0x000000ff000b8202 */ /* 0x000fc80000000f00 */
[----:B------:R-:W-:Y:S01]  /*17e0*/  FMUL R24, R7, R24 ;  /* 0x0000001807187220 */ /* 0x000fe20000400000 */
[----:B------:R-:W-:Y:S01]  /*17f0*/  IADD3 R36, P4, PT, R36, UR14, RZ ;  /* 0x0000000e24247c10 */ /* 0x000fe2000ff9e0ff */
[----:B------:R-:W-:Y:S01]  /*1800*/  FFMA R27, R27, 0.5, R34 ;  /* 0x3f0000001b1b7823 */ /* 0x000fe20000000022 */
[----:B------:R-:W-:Y:S02]  /*1810*/  FMUL R34, R21, 0.10703222453594207764 ;  /* 0x3ddb33b615227820 */ /* 0x000fe40000400000 */
[----:B------:R-:W-:Y:S01]  /*1820*/  IADD3.X R22, PT, PT, R22, UR15, RZ, P4, !PT ;  /* 0x0000000f16167c10 */ /* 0x000fe2000a7fe4ff */
[----:B--2---:R-:W-:Y:S01]  /*1830*/  HADD2.F32 R32, -RZ, R11.H0_H0 ;  /* 0x2000000bff207230 */ /* 0x004fe20000004100 */
[----:B---3--:R-:W-:Y:S02]  /*1840*/  @P2 R2UR UR22, R6 ;  /* 0x00000000061622ca */ /* 0x008fe400000e0000 */
[----:B------:R-:W-:-:S04]  /*1850*/  @!P3 IADD3 R6, P2, PT, R9, UR31, RZ ;  /* 0x0000001f0906bc10 */ /* 0x000fc8000ff5e0ff */
[----:B------:R-:W-:Y:S02]  /*1860*/  @!P3 IADD3.X R29, PT, PT, R16, UR32, RZ, P2, !PT ;  /* 0x00000020101dbc10 */ /* 0x000fe400097fe4ff */
[----:B------:R-:W-:Y:S01]  /*1870*/  @!P3 LEA R12, P1, R6, UR8, 0x2 ;  /* 0x00000008060cbc11 */ /* 0x000fe2000f8210ff */
[----:B------:R-:W-:-:S03]  /*1880*/  HADD2.F32 R16, -RZ, R13.H1_H1 ;  /* 0x3000000dff107230 */ /* 0x000fc60000004100 */
[----:B------:R-:W-:Y:S01]  /*1890*/  @!P3 LEA.HI.X R13, R6, UR9, R29, 0x2, P1 ;  /* 0x00000009060dbc11 */ /* 0x000fe200088f141d */
[----:B------:R-:W-:Y:S01]  /*18a0*/  FADD R29, R8, 1 ;  /* 0x3f800000081d7421 */ /* 0x000fe20000000000 */
[----:B------:R-:W-:Y:S02]  /*18b0*/  HADD2.F32 R9, -RZ, R10.H1_H1 ;  /* 0x3000000aff097230 */ /* 0x000fe40000004100 */
[----:B------:R-:W-:Y:S01]  /*18c0*/  FMUL R23, R16, R23 ;  /* 0x0000001710177220 */ /* 0x000fe20000400000 */
[----:B------:R-:W-:Y:S01]  /*18d0*/  FFMA R16, R29, 0.5, R26 ;  /* 0x3f0000001d107823 */ /* 0x000fe2000000001a */
[----:B------:R-:W-:Y:S02]  /*18e0*/  VIADD R26, R2, 0x1e ;  /* 0x0000001e021a7836 */ /* 0x000fe40000000000 */
[----:B------:R-:W-:Y:S01]  /*18f0*/  FMUL R28, R9, R28 ;  /* 0x0000001c091c7220 */ /* 0x000fe20000400000 */
[----:B------:R-:W-:Y:S01]  /*1900*/  IADD3 R10, PT, PT, R38, 0x2, RZ ;  /* 0x00000002260a7810 */ /* 0x000fe20007ffe0ff */
[----:B------:R-:W-:Y:S01]  /*1910*/  FMUL R6, R19, UR22 ;  /* 0x0000001613067c20 */ /* 0x000fe20008400000 */
[----:B------:R-:W-:Y:S01]  /*1920*/  FMUL R7, R23, UR22 ;  /* 0x0000001617077c20 */ /* 0x000fe20008400000 */
[----:B------:R-:W-:Y:S01]  /*1930*/  FMUL R8, R24, UR22 ;  /* 0x0000001618087c20 */ /* 0x000fe20008400000 */
[----:B------:R-:W-:Y:S01]  /*1940*/  FMUL R9, R28, UR22 ;  /* 0x000000161c097c20 */ /* 0x000fe20008400000 */
[----:B------:R-:W-:-:S02]  /*1950*/  LOP3.LUT R26, R26, 0x1f, RZ, 0xc0, !PT ;  /* 0x0000001f1a1a7812 */ /* 0x000fc400078ec0ff */
[----:B------:R-:W-:Y:S02]  /*1960*/  ISETP.GE.U32.AND P0, PT, R10, UR29, PT ;  /* 0x0000001d0a007c0c */ /* 0x000fe4000bf06070 */
[----:B------:R-:W-:Y:S02]  /*1970*/  F2FP.BF16.F32.PACK_AB R6, RZ, R6 ;  /* 0x00000006ff06723e */ /* 0x000fe400000010ff */
[----:B------:R-:W-:Y:S02]  /*1980*/  F2FP.BF16.F32.PACK_AB R7, RZ, R7 ;  /* 0x00000007ff07723e */ /* 0x000fe400000010ff */
[----:B------:R-:W-:Y:S02]  /*1990*/  ISETP.LT.U32.AND P0, PT, R26, UR28, !P0 ;  /* 0x0000001c1a007c0c */ /* 0x000fe4000c701070 */
[----:B------:R-:W-:Y:S02]  /*19a0*/  F2FP.BF16.F32.PACK_AB R8, RZ, R8 ;  /* 0x00000008ff08723e */ /* 0x000fe400000010ff */
[----:B------:R-:W-:-:S02]  /*19b0*/  F2FP.BF16.F32.PACK_AB R9, RZ, R9 ;  /* 0x00000009ff09723e */ /* 0x000fc400000010ff */
[----:B------:R-:W-:Y:S02]  /*19c0*/  @!P3 PRMT R6, R6, 0x5410, R7 ;  /* 0x000054100606b816 */ /* 0x000fe40000000007 */
[----:B------:R-:W-:Y:S02]  /*19d0*/  IADD3 R40, P1, PT, R26, R36, RZ ;  /* 0x000000241a287210 */ /* 0x000fe40007f3e0ff */
[----:B------:R-:W-:Y:S01]  /*19e0*/  @!P3 PRMT R8, R8, 0x5410, R9 ;  /* 0x000054100808b816 */ /* 0x000fe20000000009 */
[----:B------:R0:W-:Y:S01]  /*19f0*/  @!P3 STG.E desc[UR26][R14.64], R6 ;  /* 0x000000060e00b986 */ /* 0x0001e2000c10191a */
[----:B------:R-:W-:Y:S01]  /*1a00*/  FFMA R29, R21, R34, 0.79788458347320556641 ;  /* 0x3f4c422a151d7423 */ /* 0x000fe20000000022 */
[----:B------:R-:W-:Y:S02]  /*1a10*/  IMAD.X R41, RZ, RZ, R22, P1 ;  /* 0x000000ffff297224 */ /* 0x000fe400008e0616 */
[----:B------:R1:W-:Y:S01]  /*1a20*/  @!P3 STG.E desc[UR26][R12.64], R8 ;  /* 0x000000080c00b986 */ /* 0x0003e2000c10191a */
[----:B0-----:R-:W-:Y:S01]  /*1a30*/  FFMA R14, -R31, R31, 1 ;  /* 0x3f8000001f0e7423 */ /* 0x001fe2000000011f */
[----:B------:R-:W-:Y:S01]  /*1a40*/  HADD2.F32 R15, -RZ, R11.H1_H1 ;  /* 0x3000000bff0f7230 */ /* 0x000fe20000004100 */
[----:B------:R-:W-:Y:S01]  /*1a50*/  IADD3 R11, P1, PT, R40, UR14, RZ ;  /* 0x0000000e280b7c10 */ /* 0x000fe2000ff3e0ff */
[----:B-1----:R-:W-:Y:S01]  /*1a60*/  FMUL R13, R32, R27 ;  /* 0x0000001b200d7220 */ /* 0x002fe20000400000 */
[----:B------:R-:W-:Y:S01]  /*1a70*/  FMUL R14, R14, R29 ;  /* 0x0000001d0e0e7220 */ /* 0x000fe20000400000 */
[----:B------:R-:W-:Y:S01]  /*1a80*/  FMUL R27, R21, 0.5 ;  /* 0x3f000000151b7820 */ /* 0x000fe20000400000 */
[----:B------:R-:W-:-:S02]  /*1a90*/  IADD3.X R12, PT, PT, R41, UR15, RZ, P1, !PT ;  /* 0x0000000f290c7c10 */ /* 0x000fc40008ffe4ff */
[----:B------:R-:W-:Y:S01]  /*1aa0*/  @P0 SHF.L.U32 R42, R11, 0x2, RZ ;  /* 0x000000020b2a0819 */ /* 0x000fe200000006ff */
[----:B------:R-:W-:Y:S01]  /*1ab0*/  FMUL R27, R27, R14 ;  /* 0x0000000e1b1b7220 */ /* 0x000fe20000400000 */
[----:B------:R-:W-:Y:S02]  /*1ac0*/  @P0 SHF.L.U64.HI R14, R11, 0x2, R12 ;  /* 0x000000020b0e0819 */ /* 0x000fe4000001020c */
[----:B------:R-:W-:Y:S02]  /*1ad0*/  @P0 IADD3 R44, P1, PT, R42, UR16, RZ ;  /* 0x000000102a2c0c10 */ /* 0x000fe4000ff3e0ff */
[----:B------:R-:W-:Y:S02]  /*1ae0*/  FMNMX R19, RZ, |R19|, !PT ;  /* 0x40000013ff137209 */ /* 0x000fe40007800000 */
[----:B------:R-:W-:Y:S02]  /*1af0*/  @P0 IADD3.X R45, PT, PT, R14, UR17, RZ, P1, !PT ;  /* 0x000000110e2d0c10 */ /* 0x000fe40008ffe4ff */
[----:B------:R-:W-:-:S02]  /*1b00*/  @P0 IADD3 R42, P1, PT, R42, UR19, RZ ;  /* 0x000000132a2a0c10 */ /* 0x000fc4000ff3e0ff */
[----:B------:R-:W-:Y:S01]  /*1b10*/  FMNMX3 R23, |R23|, R19, |R24|, !PT ;  /* 0x0000001317177276 */ /* 0x000fe20007800618 */
[----:B------:R-:W-:Y:S01]  /*1b20*/  @!P0 IMAD.MOV.U32 R24, RZ, RZ, RZ ;  /* 0x000000ffff188224 */ /* 0x000fe200078e00ff */
[----:B------:R-:W-:-:S05]  /*1b30*/  @P0 IADD3.X R43, PT, PT, R14, UR20, RZ, P1, !PT ;  /* 0x000000140e2b0c10 */ /* 0x000fca0008ffe4ff */
[----:B------:R-:W2:Y:S01]  /*1b40*/  @P0 LDG.E R24, desc[UR26][R42.64] ;  /* 0x0000001a2a180981 */ /* 0x000ea2000c1e1900 */
[----:B------:R-:W-:Y:S01]  /*1b50*/  FMUL R32, R33, 0.10703222453594207764 ;  /* 0x3ddb33b621207820 */ /* 0x000fe20000400000 */
[----:B------:R-:W-:Y:S01]  /*1b60*/  FMUL R16, R15, R16 ;  /* 0x000000100f107220 */ /* 0x000fe20000400000 */
[----:B------:R-:W-:Y:S02]  /*1b70*/  FFMA R34, -R30, R30, 1 ;  /* 0x3f8000001e227423 */ /* 0x000fe4000000011e */
[----:B------:R-:W-:Y:S01]  /*1b80*/  FFMA R15, R33, R32, 0.79788458347320556641 ;  /* 0x3f4c422a210f7423 */ /* 0x000fe20000000020 */
[----:B------:R-:W-:-:S03]  /*1b90*/  VOTEU.ANY UP0, P0 ;  /* 0x0000000000ff7886 */ /* 0x000fc60000000100 */
[----:B------:R-:W-:Y:S01]  /*1ba0*/  FMUL R34, R34, R15 ;  /* 0x0000000f22227220 */ /* 0x000fe20000400000 */
[----:B------:R-:W-:Y:S01]  /*1bb0*/  MOV R15, UR31 ;  /* 0x0000001f000f7c02 */ /* 0x000fe20008000f00 */
[----:B------:R-:W-:-:S04]  /*1bc0*/  @UP0 UIMAD UR7, UR32, 0x3, URZ ;  /* 0x00000003200708a4 */ /* 0x000fc8000f8e02ff */
[----:B------:R-:W-:-:S04]  /*1bd0*/  @P0 IMAD.WIDE.U32 R40, R15, 0x3, R40 ;  /* 0x000000030f280825 */ /* 0x000fc800078e0028 */
[----:B------:R-:W-:Y:S01]  /*1be0*/  @P0 IMAD.SHL.U32 R14, R40, 0x4, RZ ;  /* 0x00000004280e0824 */ /* 0x000fe200078e00ff */
[----:B------:R-:W-:-:S04]  /*1bf0*/  @P0 IADD3 R15, PT, PT, R41, UR7, RZ ;  /* 0x00000007290f0c10 */ /* 0x000fc8000fffe0ff */
[----:B------:R-:W-:Y:S02]  /*1c00*/  @P0 SHF.L.U64.HI R15, R40, 0x2, R15 ;  /* 0x00000002280f0819 */ /* 0x000fe4000001020f */
[----:B------:R-:W-:-:S04]  /*1c10*/  @P0 IADD3 R40, P1, PT, R14, UR16, RZ ;  /* 0x000000100e280c10 */ /* 0x000fc8000ff3e0ff */
[C---:B------:R-:W-:Y:S02]  /*1c20*/  @P0 IADD3.X R41, PT, PT, R15.reuse, UR17, RZ, P1, !PT ;  /* 0x000000110f290c10 */ /* 0x040fe40008ffe4ff */
[----:B------:R-:W-:Y:S02]  /*1c30*/  @P0 IADD3 R14, P1, PT, R14, UR19, RZ ;  /* 0x000000130e0e0c10 */ /* 0x000fe4000ff3e0ff */
[----:B------:R-:W-:Y:S02]  /*1c40*/  @!P0 MOV R32, RZ ;  /* 0x000000ff00208202 */ /* 0x000fe40000000f00 */
[----:B------:R-:W-:-:S05]  /*1c50*/  @P0 IADD3.X R15, PT, PT, R15, UR20, RZ, P1, !PT ;  /* 0x000000140f0f0c10 */ /* 0x000fca0008ffe4ff */
[----:B------:R0:W3:Y:S01]  /*1c60*/  @P0 LDG.E R32, desc[UR26][R14.64] ;  /* 0x0000001a0e200981 */ /* 0x0000e2000c1e1900 */
[----:B------:R-:W-:-:S06]  /*1c70*/  @!P0 MOV R19, RZ ;  /* 0x000000ff00138202 */ /* 0x000fcc0000000f00 */
[----:B------:R-:W4:Y:S01]  /*1c80*/  @P0 LDG.E R19, desc[UR26][R44.64] ;  /* 0x0000001a2c130981 */ /* 0x000f22000c1e1900 */
[----:B------:R-:W-:Y:S01]  /*1c90*/  @!P0 MOV R29, RZ ;  /* 0x000000ff001d8202 */ /* 0x000fe20000000f00 */
[----:B------:R-:W-:-:S05]  /*1ca0*/  VIADD R35, R38, 0x1 ;  /* 0x0000000126237836 */ /* 0x000fca0000000000 */
[----:B------:R1:W5:Y:S01]  /*1cb0*/  @P0 LDG.E R29, desc[UR26][R40.64] ;  /* 0x0000001a281d0981 */ /* 0x000362000c1e1900 */
[----:B------:R-:W-:Y:S01]  /*1cc0*/  ISETP.GE.U32.AND P0, PT, R35, UR29, PT ;  /* 0x0000001d23007c0c */ /* 0x000fe2000bf06070 */
[----:B------:R-:W-:-:S03]  /*1cd0*/  FMUL R33, R33, 0.5 ;  /* 0x3f00000021217820 */ /* 0x000fc60000400000 */
[----:B------:R-:W-:Y:S01]  /*1ce0*/  ISETP.GE.U32.OR P0, PT, R20, UR28, P0 ;  /* 0x0000001c14007c0c */ /* 0x000fe20008706470 */
[----:B------:R-:W-:Y:S01]  /*1cf0*/  FMUL R34, R33, R34 ;  /* 0x0000002221227220 */ /* 0x000fe20000400000 */
[----:B--2---:R-:W-:-:S05]  /*1d00*/  HADD2.F32 R21, -RZ, R24.H0_H0 ;  /* 0x20000018ff157230 */ /* 0x004fca0000004100 */
[C---:B------:R-:W-:Y:S01]  /*1d10*/  FMUL R42, R21.reuse, 0.044714998453855514526 ;  /* 0x3d372713152a7820 */ /* 0x040fe20000400000 */
[----:B------:R-:W-:-:S03]  /*1d20*/  FMUL R35, R21, 0.79788458347320556641 ;  /* 0x3f4c422a15237820 */ /* 0x000fc60000400000 */
[----:B------:R-:W-:-:S04]  /*1d30*/  FFMA R42, R21, R42, 1 ;  /* 0x3f800000152a7423 */ /* 0x000fc8000000002a */
[----:B------:R-:W-:-:S04]  /*1d40*/  FMUL R35, R35, R42 ;  /* 0x0000002a23237220 */ /* 0x000fc80000400000 */
[----:B------:R-:W-:-:S06]  /*1d50*/  FMUL R37, |R35|, 2.8853900432586669922 ;  /* 0x4038aa3b23257820 */ /* 0x000fcc0000400200 */
[----:B------:R-:W2:Y:S01]  /*1d60*/  MUFU.EX2 R37, R37 ;  /* 0x0000002500257308 */ /* 0x000ea20000000800 */
[----:B------:R-:W-:Y:S01]  /*1d70*/  FMUL R20, R35, R35 ;  /* 0x0000002323147220 */ /* 0x000fe20000400000 */
[----:B--2---:R-:W-:-:S06]  /*1d80*/  FADD R39, R37, 1 ;  /* 0x3f80000025277421 */ /* 0x004fcc0000000000 */
[----:B0-----:R-:W0:Y:S01]  /*1d90*/  MUFU.RCP R15, R39 ;  /* 0x00000027000f7308 */ /* 0x001e220000001000 */
[----:B------:R-:W-:Y:S01]  /*1da0*/  FFMA R33, R20, R5, -0.052303962409496307373 ;  /* 0xbd563cae14217423 */ /* 0x000fe20000000005 */
[----:B------:R-:W-:-:S03]  /*1db0*/  FSETP.GE.AND P2, PT, |R35|, 0.60000002384185791016, PT ;  /* 0x3f19999a2300780b */ /* 0x000fc60003f46200 */
[C---:B------:R-:W-:Y:S01]  /*1dc0*/  FFMA R33, R20.reuse, R33, 0.1331529766321182251 ;  /* 0x3e08594114217423 */ /* 0x040fe20000000021 */
[----:B------:R-:W-:Y:S01]  /*1dd0*/  FSETP.GE.AND P1, PT, |R35|, 9.010913848876953125, PT ;  /* 0x41102cb42300780b */ /* 0x000fe20003f26200 */
[----:B------:R-:W-:Y:S02]  /*1de0*/  HADD2.F32 R24, -RZ, R24.H1_H1 ;  /* 0x30000018ff187230 */ /* 0x000fe40000004100 */
[----:B------:R-:W-:Y:S01]  /*1df0*/  FFMA R14, R20, R33, -0.33332768082618713379 ;  /* 0xbeaaa9ed140e7423 */ /* 0x000fe20000000021 */
[----:B0-----:R-:W-:-:S03]  /*1e00*/  FFMA R15, R15, -2, R4 ;  /* 0xc00000000f0f7823 */ /* 0x001fc60000000004 */
[----:B------:R-:W-:Y:S02]  /*1e10*/  FFMA R14, R20, R14, RZ ;  /* 0x0000000e140e7223 */ /* 0x000fe400000000ff */
[----:B-1----:R-:W-:Y:S01]  /*1e20*/  FSEL R40, R15, 1, !P1 ;  /* 0x3f8000000f287808 */ /* 0x002fe20004800000 */
[----:B------:R-:W-:-:S03]  /*1e30*/  FMUL R15, R24, 0.044714998453855514526 ;  /* 0x3d372713180f7820 */ /* 0x000fc60000400000 */
[--C-:B------:R-:W-:Y:S01]  /*1e40*/  LOP3.LUT R20, R40, 0x80000000, R35.reuse, 0xb8, !PT ;  /* 0x8000000028147812 */ /* 0x100fe200078eb823 */
[----:B------:R-:W-:Y:S01]  /*1e50*/  @!P2 FFMA R20, R35, R14, R35 ;  /* 0x0000000e2314a223 */ /* 0x000fe20000000023 */
[C---:B------:R-:W-:Y:S01]  /*1e60*/  FFMA R14, R24.reuse, R15, 1 ;  /* 0x3f800000180e7423 */ /* 0x040fe2000000000f */
[----:B------:R-:W-:-:S04]  /*1e70*/  FMUL R15, R24, 0.79788458347320556641 ;  /* 0x3f4c422a180f7820 */ /* 0x000fc80000400000 */
[----:B------:R-:W-:-:S04]  /*1e80*/  FMUL R15, R15, R14 ;  /* 0x0000000e0f0f7220 */ /* 0x000fc80000400000 */
[----:B------:R-:W-:-:S04]  /*1e90*/  FMUL R33, |R15|, 2.8853900432586669922 ;  /* 0x4038aa3b0f217820 */ /* 0x000fc80000400200 */
[----:B------:R-:W0:Y:S01]  /*1ea0*/  MUFU.EX2 R14, R33 ;  /* 0x00000021000e7308 */ /* 0x000e220000000800 */
[----:B------:R-:W-:-:S04]  /*1eb0*/  FADD R40, R31, 1 ;  /* 0x3f8000001f287421 */ /* 0x000fc80000000000 */
[----:B------:R-:W-:Y:S01]  /*1ec0*/  FFMA R31, R40, 0.5, R27 ;  /* 0x3f000000281f7823 */ /* 0x000fe2000000001b */
[----:B------:R-:W-:-:S04]  /*1ed0*/  FADD R27, R30, 1 ;  /* 0x3f8000001e1b7421 */ /* 0x000fc80000000000 */
[----:B------:R-:W-:Y:S01]  /*1ee0*/  FFMA R34, R27, 0.5, R34 ;  /* 0x3f0000001b227823 */ /* 0x000fe20000000022 */
[----:B0-----:R-:W-:Y:S01]  /*1ef0*/  FADD R35, R14, 1 ;  /* 0x3f8000000e237421 */ /* 0x001fe20000000000 */
[----:B------:R-:W-:-:S03]  /*1f00*/  FMUL R14, R15, R15 ;  /* 0x0000000f0f0e7220 */ /* 0x000fc60000400000 */
[----:B------:R-:W0:Y:S01]  /*1f10*/  MUFU.RCP R27, R35 ;  /* 0x00000023001b7308 */ /* 0x000e220000001000 */
[----:B------:R-:W-:Y:S01]  /*1f20*/  FMNMX R30, |R28|, R23, !PT ;  /* 0x000000171c1e7209 */ /* 0x000fe20007800200 */
[----:B------:R-:W-:Y:S01]  /*1f30*/  FFMA R23, R14, R5, -0.052303962409496307373 ;  /* 0xbd563cae0e177423 */ /* 0x000fe20000000005 */
[----:B------:R-:W-:-:S03]  /*1f40*/  FSETP.GE.AND P2, PT, |R15|, 0.60000002384185791016, PT ;  /* 0x3f19999a0f00780b */ /* 0x000fc60003f46200 */
[----:B------:R-:W-:Y:S01]  /*1f50*/  FFMA R23, R14, R23, 0.1331529766321182251 ;  /* 0x3e0859410e177423 */ /* 0x000fe20000000017 */
[----:B------:R-:W-:-:S03]  /*1f60*/  HADD2.F32 R40, -RZ, R25.H0_H0 ;  /* 0x20000019ff287230 */ /* 0x000fc60000004100 */
[----:B------:R-:W-:Y:S01]  /*1f70*/  FFMA R23, R14, R23, -0.33332768082618713379 ;  /* 0xbeaaa9ed0e177423 */ /* 0x000fe20000000017 */
[----:B------:R-:W-:Y:S01]  /*1f80*/  FMNMX R33, R30, |R13|, !PT ;  /* 0x4000000d1e217209 */ /* 0x000fe20007800000 */
[----:B------:R-:W-:Y:S01]  /*1f90*/  HADD2.F32 R25, -RZ, R25.H1_H1 ;  /* 0x30000019ff197230 */ /* 0x000fe20000004100 */
[----:B------:R-:W-:Y:S01]  /*1fa0*/  FSETP.GE.AND P1, PT, |R15|, 9.010913848876953125, PT ;  /* 0x41102cb40f00780b */ /* 0x000fe20003f26200 */
[----:B------:R-:W-:Y:S01]  /*1fb0*/  FFMA R30, R14, R23, RZ ;  /* 0x000000170e1e7223 */ /* 0x000fe200000000ff */
[----:B0-----:R-:W-:Y:S01]  /*1fc0*/  FFMA R27, R27, -2, R4 ;  /* 0xc00000001b1b7823 */ /* 0x001fe20000000004 */
[----:B------:R-:W-:Y:S01]  /*1fd0*/  FMUL R31, R40, R31 ;  /* 0x0000001f281f7220 */ /* 0x000fe20000400000 */
[----:B------:R-:W-:Y:S01]  /*1fe0*/  FMUL R13, R13, UR22 ;  /* 0x000000160d0d7c20 */ /* 0x000fe20008400000 */
[----:B------:R-:W-:Y:S02]  /*1ff0*/  FMUL R14, R16, UR22 ;  /* 0x00000016100e7c20 */ /* 0x000fe40008400000 */
[----:B------:R-:W-:Y:S01]  /*2000*/  FSEL R40, R27, 1, !P1 ;  /* 0x3f8000001b287808 */ /* 0x000fe20004800000 */
[----:B------:R-:W-:Y:S01]  /*2010*/  FMUL R28, R25, R34 ;  /* 0x00000022191c7220 */ /* 0x000fe20000400000 */
[----:B------:R-:W-:-:S02]  /*2020*/  F2FP.BF16.F32.PACK_AB R13, RZ, R13 ;  /* 0x0000000dff0d723e */ /* 0x000fc400000010ff */
[----:B------:R-:W-:Y:S02]  /*2030*/  @!P0 LEA R34, P1, R17, UR8, 0x2 ;  /* 0x0000000811228c11 */ /* 0x000fe4000f8210ff */
[----:B------:R-:W-:Y:S02]  /*2040*/  F2FP.BF16.F32.PACK_AB R14, RZ, R14 ;  /* 0x0000000eff0e723e */ /* 0x000fe400000010ff */
[----:B------:R-:W-:Y:S01]  /*2050*/  FMNMX3 R33, |R16|, R33, |R31|, !PT ;  /* 0x0000002110217276 */ /* 0x000fe2000780061f */
[----:B------:R-:W-:Y:S01]  /*2060*/  FMUL R16, R21, 0.10703222453594207764 ;  /* 0x3ddb33b615107820 */ /* 0x000fe20000400000 */
[--C-:B------:R-:W-:Y:S01]  /*2070*/  LOP3.LUT R25, R40, 0x80000000, R15.reuse, 0xb8, !PT ;  /* 0x8000000028197812 */ /* 0x100fe200078eb80f */
[----:B------:R-:W-:Y:S01]  /*2080*/  @!P2 FFMA R25, R15, R30, R15 ;  /* 0x0000001e0f19a223 */ /* 0x000fe2000000000f */
[----:B------:R-:W-:Y:S01]  /*2090*/  FMUL R27, R24, 0.10703222453594207764 ;  /* 0x3ddb33b6181b7820 */ /* 0x000fe20000400000 */
[----:B------:R-:W-:Y:S01]  /*20a0*/  @!P0 LEA.HI.X R35, R17, UR9, R18, 0x2, P1 ;  /* 0x0000000911238c11 */ /* 0x000fe200088f1412 */
[--C-:B---3--:R-:W-:Y:S01]  /*20b0*/  HADD2.F32 R23, -RZ, R32.reuse.H0_H0 ;  /* 0x20000020ff177230 */ /* 0x108fe20000004100 */
[----:B------:R-:W-:Y:S01]  /*20c0*/  @!P0 PRMT R13, R13, 0x5410, R14 ;  /* 0x000054100d0d8816 */ /* 0x000fe2000000000e */
[----:B------:R-:W-:Y:S01]  /*20d0*/  FFMA R16, R21, R16, 0.79788458347320556641 ;  /* 0x3f4c422a15107423 */ /* 0x000fe20000000010 */
[----:B------:R-:W-:Y:S01]  /*20e0*/  FFMA R15, -R20, R20, 1 ;  /* 0x3f800000140f7423 */ /* 0x000fe20000000114 */
[----:B------:R-:W-:Y:S01]  /*20f0*/  FFMA R27, R24, R27, 0.79788458347320556641 ;  /* 0x3f4c422a181b7423 */ /* 0x000fe2000000001b */
[----:B------:R-:W-:Y:S01]  /*2100*/  FFMA R30, -R25, R25, 1 ;  /* 0x3f800000191e7423 */ /* 0x000fe20000000119 */
[----:B------:R0:W-:Y:S01]  /*2110*/  @!P0 STG.E desc[UR26][R34.64], R13 ;  /* 0x0000000d22008986 */ /* 0x0001e2000c10191a */
[----:B------:R-:W-:Y:S01]  /*2120*/  FMUL R15, R15, R16 ;  /* 0x000000100f0f7220 */ /* 0x000fe20000400000 */
[----:B------:R-:W-:Y:S01]  /*2130*/  FMUL R16, R23, 0.044714998453855514526 ;  /* 0x3d37271317107820 */ /* 0x000fe20000400000 */
[----:B------:R-:W-:Y:S01]  /*2140*/  FMUL R30, R30, R27 ;  /* 0x0000001b1e1e7220 */ /* 0x000fe20000400000 */
[----:B------:R-:W-:-:S02]  /*2150*/  HADD2.F32 R32, -RZ, R32.H1_H1 ;  /* 0x30000020ff207230 */ /* 0x000fc40000004100 */
[C---:B------:R-:W-:Y:S01]  /*2160*/  FMUL R27, R23.reuse, 0.79788458347320556641 ;  /* 0x3f4c422a171b7820 */ /* 0x040fe20000400000 */
[----:B0-----:R-:W-:Y:S01]  /*2170*/  FMUL R35, R24, 0.5 ;  /* 0x3f00000018237820 */ /* 0x001fe20000400000 */
[----:B------:R-:W-:Y:S01]  /*2180*/  FFMA R34, R23, R16, 1 ;  /* 0x3f80000017227423 */ /* 0x000fe20000000010 */
[----:B------:R-:W-:Y:S02]  /*2190*/  FMUL R16, R21, 0.5 ;  /* 0x3f00000015107820 */ /* 0x000fe40000400000 */
[----:B------:R-:W-:Y:S01]  /*21a0*/  FMUL R30, R35, R30 ;  /* 0x0000001e231e7220 */ /* 0x000fe20000400000 */
[----:B------:R-:W-:Y:S01]  /*21b0*/  FMUL R35, R32, 0.044714998453855514526 ;  /* 0x3d37271320237820 */ /* 0x000fe20000400000 */
[----:B------:R-:W-:Y:S01]  /*21c0*/  FMUL R27, R27, R34 ;  /* 0x000000221b1b7220 */ /* 0x000fe20000400000 */
[----:B------:R-:W-:Y:S01]  /*21d0*/  FMUL R21, R16, R15 ;  /* 0x0000000f10157220 */ /* 0x000fe20000400000 */
[----:B------:R-:W-:Y:S01]  /*21e0*/  FMNMX R15, |R28|, R33, !PT ;  /* 0x000000211c0f7209 */ /* 0x000fe20007800200 */
[C---:B------:R-:W-:Y:S01]  /*21f0*/  FFMA R24, R32.reuse, R35, 1 ;  /* 0x3f80000020187423 */ /* 0x040fe20000000023 */
[----:B------:R-:W-:Y:S01]  /*2200*/  FMUL R35, R32, 0.79788458347320556641 ;  /* 0x3f4c422a20237820 */ /* 0x000fe20000400000 */
[----:B------:R-:W-:Y:S01]  /*2210*/  FMUL R33, R28, UR22 ;  /* 0x000000161c217c20 */ /* 0x000fe20008400000 */
[----:B------:R-:W-:Y:S01]  /*2220*/  FMUL R37, |R27|, 2.8853900432586669922 ;  /* 0x4038aa3b1b257820 */ /* 0x000fe20000400200 */
[----:B------:R-:W-:Y:S01]  /*2230*/  @!P0 IADD3 R28, P1, PT, R17, UR31, RZ ;  /* 0x0000001f111c8c10 */ /* 0x000fe2000ff3e0ff */
[----:B------:R-:W-:Y:S01]  /*2240*/  FMUL R24, R35, R24 ;  /* 0x0000001823187220 */ /* 0x000fe20000400000 */
[----:B------:R-:W-:Y:S01]  /*2250*/  FMUL R16, R31, UR22 ;  /* 0x000000161f107c20 */ /* 0x000fe20008400000 */
[----:B------:R-:W-:Y:S01]  /*2260*/  F2FP.BF16.F32.PACK_AB R17, RZ, R33 ;  /* 0x00000021ff11723e */ /* 0x000fe200000010ff */
[----:B------:R-:W0:Y:S01]  /*2270*/  MUFU.EX2 R31, R37 ;  /* 0x00000025001f7308 */ /* 0x000e220000000800 */
[----:B------:R-:W-:Y:S01]  /*2280*/  @!P0 IADD3.X R33, PT, PT, R18, UR32, RZ, P1, !PT ;  /* 0x0000002012218c10 */ /* 0x000fe20008ffe4ff */
[----:B------:R-:W-:-:S06]  /*2290*/  FMUL R18, |R24|, 2.8853900432586669922 ;  /* 0x4038aa3b18127820 */ /* 0x000fcc0000400200 */
[----:B------:R-:W1:Y:S01]  /*22a0*/  MUFU.EX2 R18, R18 ;  /* 0x0000001200127308 */ /* 0x000e620000000800 */
[----:B------:R-:W-:Y:S01]  /*22b0*/  @!P0 LEA R34, P1, R28, UR8, 0x2 ;  /* 0x000000081c228c11 */ /* 0x000fe2000f8210ff */
[----:B------:R-:W-:-:S03]  /*22c0*/  FADD R20, R20, 1 ;  /* 0x3f80000014147421 */ /* 0x000fc60000000000 */
[----:B------:R-:W-:Y:S01]  /*22d0*/  @!P0 LEA.HI.X R35, R28, UR9, R33, 0x2, P1 ;  /* 0x000000091c238c11 */ /* 0x000fe200088f1421 */
[----:B------:R-:W-:Y:S01]  /*22e0*/  FADD R33, R25, 1 ;  /* 0x3f80000019217421 */ /* 0x000fe20000000000 */
[----:B0-----:R-:W-:Y:S01]  /*22f0*/  FADD R39, R31, 1 ;  /* 0x3f8000001f277421 */ /* 0x001fe20000000000 */
[----:B------:R-:W-:Y:S01]  /*2300*/  FFMA R25, R20, 0.5, R21 ;  /* 0x3f00000014197823 */ /* 0x000fe20000000015 */
[--C-:B----4-:R-:W-:Y:S02]  /*2310*/  HADD2.F32 R40, -RZ, R19.reuse.H0_H0 ;  /* 0x20000013ff287230 */ /* 0x110fe40000004100 */
[----:B------:R-:W0:Y:S01]  /*2320*/  MUFU.RCP R21, R39 ;  /* 0x0000002700157308 */ /* 0x000e220000001000 */
[----:B------:R-:W-:Y:S01]  /*2330*/  FMUL R20, R27, R27 ;  /* 0x0000001b1b147220 */ /* 0x000fe20000400000 */
[----:B------:R-:W-:Y:S01]  /*2340*/  F2FP.BF16.F32.PACK_AB R16, RZ, R16 ;  /* 0x00000010ff10723e */ /* 0x000fe200000010ff */
[----:B-1----:R-:W-:Y:S02]  /*2350*/  FADD R37, R18, 1 ;  /* 0x3f80000012257421 */ /* 0x002fe40000000000 */
[----:B------:R-:W-:Y:S01]  /*2360*/  FFMA R31, R20, R5, -0.052303962409496307373 ;  /* 0xbd563cae141f7423 */ /* 0x000fe20000000005 */
[----:B------:R-:W-:Y:S01]  /*2370*/  FMUL R18, R40, R25 ;  /* 0x0000001928127220 */ /* 0x000fe20000400000 */
[----:B------:R-:W-:Y:S01]  /*2380*/  @!P0 PRMT R16, R16, 0x5410, R17 ;  /* 0x0000541010108816 */ /* 0x000fe20000000011 */
[----:B------:R-:W1:Y:S01]  /*2390*/  MUFU.RCP R25, R37 ;  /* 0x0000002500197308 */ /* 0x000e620000001000 */
[----:B------:R-:W-:Y:S01]  /*23a0*/  FFMA R31, R20, R31, 0.1331529766321182251 ;  /* 0x3e085941141f7423 */ /* 0x000fe2000000001f */
[----:B------:R-:W-:-:S02]  /*23b0*/  HADD2.F32 R19, -RZ, R19.H1_H1 ;  /* 0x30000013ff137230 */ /* 0x000fc40000004100 */
[----:B------:R-:W-:Y:S01]  /*23c0*/  FFMA R30, R33, 0.5, R30 ;  /* 0x3f000000211e7823 */ /* 0x000fe2000000001e */
[----:B------:R2:W-:Y:S01]  /*23d0*/  @!P0 STG.E desc[UR26][R34.64], R16 ;  /* 0x0000001022008986 */ /* 0x0005e2000c10191a */
[----:B------:R-:W-:Y:S01]  /*23e0*/  FMUL R28, R24, R24 ;  /* 0x00000018181c7220 */ /* 0x000fe20000400000 */
[----:B------:R-:W-:Y:S01]  /*23f0*/  FSETP.GE.AND P2, PT, |R27|, 0.60000002384185791016, PT ;  /* 0x3f19999a1b00780b */ /* 0x000fe20003f46200 */
[----:B------:R-:W-:Y:S01]  /*2400*/  FMUL R19, R19, R30 ;  /* 0x0000001e13137220 */ /* 0x000fe20000400000 */
[----:B------:R-:W-:Y:S01]  /*2410*/  FSETP.GE.AND P0, PT, |R27|, 9.010913848876953125, PT ;  /* 0x41102cb41b00780b */ /* 0x000fe20003f06200 */
[----:B------:R-:W-:Y:S01]  /*2420*/  FFMA R33, R28, R5, -0.052303962409496307373 ;  /* 0xbd563cae1c217423 */ /* 0x000fe20000000005 */
[----:B--2---:R-:W-:Y:S01]  /*2430*/  FFMA R35, R20, R31, -0.33332768082618713379 ;  /* 0xbeaaa9ed14237423 */ /* 0x004fe2000000001f */
[--C-:B0-----:R-:W-:Y:S01]  /*2440*/  FFMA R31, R21, -2, R4.reuse ;  /* 0xc0000000151f7823 */ /* 0x101fe20000000004 */
[----:B------:R-:W-:Y:S02]  /*2450*/  IADD3 R21, PT, PT, R2, 0x1d, RZ ;  /* 0x0000001d02157810 */ /* 0x000fe40007ffe0ff */
[----:B------:R-:W-:Y:S01]  /*2460*/  FFMA R30, R20, R35, RZ ;  /* 0x00000023141e7223 */ /* 0x000fe200000000ff */
[----:B------:R-:W-:Y:S01]  /*2470*/  IADD3 R20, PT, PT, R38, 0x3, RZ ;  /* 0x0000000326147810 */ /* 0x000fe20007ffe0ff */
[----:B------:R-:W-:Y:S01]  /*2480*/  FFMA R33, R28, R33, 0.1331529766321182251 ;  /* 0x3e0859411c217423 */ /* 0x000fe20000000021 */
[----:B------:R-:W-:Y:S01]  /*2490*/  FSEL R34, R31, 1, !P0 ;  /* 0x3f8000001f227808 */ /* 0x000fe20004000000 */
[----:B-1----:R-:W-:Y:S01]  /*24a0*/  FFMA R25, R25, -2, R4 ;  /* 0xc000000019197823 */ /* 0x002fe20000000004 */
[----:B------:R-:W-:-:S02]  /*24b0*/  LOP3.LUT R21, R21, 0x1f, RZ, 0xc0, !PT ;  /* 0x0000001f15157812 */ /* 0x000fc400078ec0ff */
[----:B------:R-:W-:Y:S01]  /*24c0*/  ISETP.GE.U32.AND P0, PT, R20, UR29, PT ;  /* 0x0000001d14007c0c */ /* 0x000fe2000bf06070 */
[----:B------:R-:W-:Y:S01]  /*24d0*/  FFMA R33, R28, R33, -0.33332768082618713379 ;  /* 0xbeaaa9ed1c217423 */ /* 0x000fe20000000021 */
[----:B------:R-:W-:Y:S02]  /*24e0*/  FSETP.GE.AND P3, PT, |R24|, 9.010913848876953125, PT ;  /* 0x41102cb41800780b */ /* 0x000fe40003f66200 */
[----:B------:R-:W-:Y:S02]  /*24f0*/  ISETP.LT.U32.AND P0, PT, R21, UR28, !P0 ;  /* 0x0000001c15007c0c */ /* 0x000fe4000c701070 */
[--C-:B------:R-:W-:Y:S01]  /*2500*/  LOP3.LUT R35, R34, 0x80000000, R27.reuse, 0xb8, !PT ;  /* 0x8000000022237812 */ /* 0x100fe200078eb81b */
[----:B------:R-:W-:Y:S01]  /*2510*/  @!P2 FFMA R35, R27, R30, R27 ;  /* 0x0000001e1b23a223 */ /* 0x000fe2000000001b */
[----:B------:R-:W-:Y:S01]  /*2520*/  FSETP.GE.AND P1, PT, |R24|, 0.60000002384185791016, PT ;  /* 0x3f19999a1800780b */ /* 0x000fe20003f26200 */
[----:B------:R-:W-:Y:S01]  /*2530*/  FFMA R33, R28, R33, RZ ;  /* 0x000000211c217223 */ /* 0x000fe200000000ff */
[----:B------:R-:W-:Y:S01]  /*2540*/  FSEL R31, R25, 1, !P3 ;  /* 0x3f800000191f7808 */ /* 0x000fe20005800000 */
[----:B------:R-:W-:Y:S01]  /*2550*/  FMUL R28, R23, 0.10703222453594207764 ;  /* 0x3ddb33b6171c7820 */ /* 0x000fe20000400000 */
[----:B------:R-:W-:Y:S01]  /*2560*/  IADD3 R36, P2, P3, R21, UR14, R36 ;  /* 0x0000000e15247c10 */ /* 0x000fe2000fb5e024 */
[----:B------:R-:W-:-:S02]  /*2570*/  FFMA R25, -R35, R35, 1 ;  /* 0x3f80000023197423 */ /* 0x000fc40000000123 */
[----:B------:R-:W-:Y:S01]  /*2580*/  FFMA R28, R23, R28, 0.79788458347320556641 ;  /* 0x3f4c422a171c7423 */ /* 0x000fe2000000001c */
[----:B------:R-:W-:Y:S02]  /*2590*/  IADD3.X R37, PT, PT, RZ, UR15, R22, P2, P3 ;  /* 0x0000000fff257c10 */ /* 0x000fe400097e6416 */
[----:B------:R-:W-:Y:S01]  /*25a0*/  IADD3 R22, P2, PT, R36, UR14, RZ ;  /* 0x0000000e24167c10 */ /* 0x000fe2000ff5e0ff */
[----:B------:R-:W-:Y:S01]  /*25b0*/  FMUL R25, R25, R28 ;  /* 0x0000001c19197220 */ /* 0x000fe20000400000 */
[----:B------:R-:W-:Y:S01]  /*25c0*/  FMUL R28, R23, 0.5 ;  /* 0x3f000000171c7820 */ /* 0x000fe20000400000 */
[--C-:B------:R-:W-:Y:S02]  /*25d0*/  LOP3.LUT R31, R31, 0x80000000, R24.reuse, 0xb8, !PT ;  /* 0x800000001f1f7812 */ /* 0x100fe400078eb818 */
[----:B------:R-:W-:Y:S01]  /*25e0*/  @P0 IMAD.SHL.U32 R27, R22, 0x4, RZ ;  /* 0x00000004161b0824 */ /* 0x000fe200078e00ff */
[----:B------:R-:W-:Y:S01]  /*25f0*/  IADD3.X R23, PT, PT, R37, UR15, RZ, P2, !PT ;  /* 0x0000000f25177c10 */ /* 0x000fe200097fe4ff */
[----:B------:R-:W-:Y:S01]  /*2600*/  @!P1 FFMA R31, R24, R33, R24 ;  /* 0x00000021181f9223 */ /* 0x000fe20000000018 */
[----:B------:R-:W-:Y:S01]  /*2610*/  FMUL R33, R32, 0.10703222453594207764 ;  /* 0x3ddb33b620217820 */ /* 0x000fe20000400000 */
[----:B------:R-:W-:Y:S01]  /*2620*/  FMUL R28, R28, R25 ;  /* 0x000000191c1c7220 */ /* 0x000fe20000400000 */
[----:B------:R-:W-:-:S02]  /*2630*/  @P0 SHF.L.U64.HI R25, R22, 0x2, R23 ;  /* 0x0000000216190819 */ /* 0x000fc40000010217 */
[----:B------:R-:W-:Y:S01]  /*2640*/  @P0 IADD3 R40, P1, PT, R27, UR16, RZ ;  /* 0x000000101b280c10 */ /* 0x000fe2000ff3e0ff */
[----:B------:R-:W-:Y:S01]  /*2650*/  FFMA R30, R32, R33, 0.79788458347320556641 ;  /* 0x3f4c422a201e7423 */ /* 0x000fe20000000021 */
[----:B------:R-:W-:Y:S02]  /*2660*/  FFMA R33, -R31, R31, 1 ;  /* 0x3f8000001f217423 */ /* 0x000fe4000000011f */
[----:B------:R-:W-:Y:S02]  /*2670*/  @P0 IADD3.X R41, PT, PT, R25, UR17, RZ, P1, !PT ;  /* 0x0000001119290c10 */ /* 0x000fe40008ffe4ff */
[----:B------:R-:W-:Y:S01]  /*2680*/  @P0 IADD3 R42, P1, PT, R27, UR19, RZ ;  /* 0x000000131b2a0c10 */ /* 0x000fe2000ff3e0ff */
[----:B------:R-:W-:Y:S01]  /*2690*/  FMUL R30, R33, R30 ;  /* 0x0000001e211e7220 */ /* 0x000fe20000400000 */
[----:B------:R-:W-:Y:S02]  /*26a0*/  @!P0 MOV R33, RZ ;  /* 0x000000ff00218202 */ /* 0x000fe40000000f00 */
[----:B------:R-:W-:-:S05]  /*26b0*/  @P0 IADD3.X R43, PT, PT, R25, UR20, RZ, P1, !PT ;  /* 0x00000014192b0c10 */ /* 0x000fca0008ffe4ff */
[----:B------:R0:W2:Y:S01]  /*26c0*/  @P0 LDG.E R33, desc[UR26][R42.64] ;  /* 0x0000001a2a210981 */ /* 0x0000a2000c1e1900 */
[----:B------:R-:W-:Y:S01]  /*26d0*/  VOTEU.ANY UP0, P0 ;  /* 0x0000000000ff7886 */ /* 0x000fe20000000100 */
[----:B------:R-:W-:-:S04]  /*26e0*/  IMAD.U32 R25, RZ, RZ, UR31 ;  /* 0x0000001fff197e24 */ /* 0x000fc8000f8e00ff */
[----:B------:R-:W-:Y:S01]  /*26f0*/  @UP0 UIMAD UR7, UR32, 0x3, URZ ;  /* 0x00000003200708a4 */ /* 0x000fe2000f8e02ff */
[----:B------:R-:W-:-:S05]  /*2700*/  @P0 IMAD.WIDE.U32 R36, R25, 0x3, R36 ;  /* 0x0000000319240825 */ /* 0x000fca00078e0024 */
[----:B------:R-:W-:Y:S02]  /*2710*/  @P0 IADD3 R27, PT, PT, R37, UR7, RZ ;  /* 0x00000007251b0c10 */ /* 0x000fe4000fffe0ff */
[C---:B0-----:R-:W-:Y:S02]  /*2720*/  @P0 SHF.L.U32 R42, R36.reuse, 0x2, RZ ;  /* 0x00000002242a0819 */ /* 0x041fe400000006ff */
[----:B------:R-:W-:Y:S02]  /*2730*/  @P0 SHF.L.U64.HI R27, R36, 0x2, R27 ;  /* 0x00000002241b0819 */ /* 0x000fe4000001021b */
[----:B------:R-:W-:-:S04]  /*2740*/  @P0 IADD3 R44, P1, PT, R42, UR16, RZ ;  /* 0x000000102a2c0c10 */ /* 0x000fc8000ff3e0ff */
[C---:B------:R-:W-:Y:S02]  /*2750*/  @P0 IADD3.X R45, PT, PT, R27.reuse, UR17, RZ, P1, !PT ;  /* 0x000000111b2d0c10 */ /* 0x040fe40008ffe4ff */
[----:B------:R-:W-:Y:S02]  /*2760*/  @P0 IADD3 R42, P1, PT, R42, UR19, RZ ;  /* 0x000000132a2a0c10 */ /* 0x000fe4000ff3e0ff */
[----:B------:R-:W-:Y:S02]  /*2770*/  @!P0 MOV R34, RZ ;  /* 0x000000ff00228202 */ /* 0x000fe40000000f00 */
[----:B------:R-:W-:-:S05]  /*2780*/  @P0 IADD3.X R43, PT, PT, R27, UR20, RZ, P1, !PT ;  /* 0x000000141b2b0c10 */ /* 0x000fca0008ffe4ff */
[----:B------:R-:W3:Y:S01]  /*2790*/  @P0 LDG.E R34, desc[UR26][R42.64] ;  /* 0x0000001a2a220981 */ /* 0x000ee2000c1e1900 */
[----:B------:R-:W-:-:S06]  /*27a0*/  @!P0 MOV R24, RZ ;  /* 0x000000ff00188202 */ /* 0x000fcc0000000f00 */
[----:B------:R0:W4:Y:S01]  /*27b0*/  @P0 LDG.E R24, desc[UR26][R40.64] ;  /* 0x0000001a28180981 */ /* 0x000122000c1e1900 */
[----:B------:R-:W-:Y:S01]  /*27c0*/  FMUL R37, R32, 0.5 ;  /* 0x3f00000020257820 */ /* 0x000fe20000400000 */
[----:B------:R-:W-:-:S03]  /*27d0*/  @!P0 IMAD.MOV.U32 R25, RZ, RZ, RZ ;  /* 0x000000ffff198224 */ /* 0x000fc600078e00ff */
[----:B------:R-:W-:-:S03]  /*27e0*/  FMUL R30, R37, R30 ;  /* 0x0000001e251e7220 */ /* 0x000fc60000400000 */
[----:B------:R-:W4:Y:S01]  /*27f0*/  @P0 LDG.E R25, desc[UR26][R44.64] ;  /* 0x0000001a2c190981 */ /* 0x000f22000c1e1900 */
[----:B------:R-:W-:-:S04]  /*2800*/  ISETP.GE.U32.AND P0, PT, R10, UR29, PT ;  /* 0x0000001d0a007c0c */ /* 0x000fc8000bf06070 */
[----:B------:R-:W-:Y:S01]  /*2810*/  ISETP.GE.U32.OR P0, PT, R26, UR28, P0 ;  /* 0x0000001c1a007c0c */ /* 0x000fe20008706470 */
[----:B------:R-:W-:Y:S01]  /*2820*/  FADD R35, R35, 1 ;  /* 0x3f80000023237421 */ /* 0x000fe20000000000 */
[----:B------:R-:W-:-:S03]  /*2830*/  FADD R31, R31, 1 ;  /* 0x3f8000001f1f7421 */ /* 0x000fc60000000000 */
[----:B------:R-:W-:Y:S01]  /*2840*/  FFMA R28, R35, 0.5, R28 ;  /* 0x3f000000231c7823 */ /* 0x000fe2000000001c */
[----:B------:R-:W-:Y:S01]  /*2850*/  FFMA R30, R31, 0.5, R30 ;  /* 0x3f0000001f1e7823 */ /* 0x000fe2000000001e */
[--C-:B-----5:R-:W-:Y:S02]  /*2860*/  HADD2.F32 R31, -RZ, R29.reuse.H0_H0 ;  /* 0x2000001dff1f7230 */ /* 0x120fe40000004100 */
[----:B------:R-:W-:-:S03]  /*2870*/  HADD2.F32 R29, -RZ, R29.H1_H1 ;  /* 0x3000001dff1d7230 */ /* 0x000fc60000004100 */
[----:B------:R-:W-:Y:S02]  /*2880*/  FMUL R28, R31, R28 ;  /* 0x0000001c1f1c7220 */ /* 0x000fe40000400000 */
[----:B------:R-:W-:Y:S01]  /*2890*/  FMUL R29, R29, R30 ;  /* 0x0000001e1d1d7220 */ /* 0x000fe20000400000 */
[----:B--2---:R-:W-:-:S05]  /*28a0*/  HADD2.F32 R36, -RZ, R33.H0_H0 ;  /* 0x20000021ff247230 */ /* 0x004fca0000004100 */
[C---:B------:R-:W-:Y:S01]  /*28b0*/  FMUL R27, R36.reuse, 0.044714998453855514526 ;  /* 0x3d372713241b7820 */ /* 0x040fe20000400000 */
[----:B0-----:R-:W-:-:S03]  /*28c0*/  FMUL R40, R36, 0.79788458347320556641 ;  /* 0x3f4c422a24287820 */ /* 0x001fc60000400000 */
[----:B------:R-:W-:-:S04]  /*28d0*/  FFMA R27, R36, R27, 1 ;  /* 0x3f800000241b7423 */ /* 0x000fc8000000001b */
[----:B------:R-:W-:-:S04]  /*28e0*/  FMUL R27, R40, R27 ;  /* 0x0000001b281b7220 */ /* 0x000fc80000400000 */
[----:B------:R-:W-:-:S04]  /*28f0*/  FMUL R40, |R27|, 2.8853900432586669922 ;  /* 0x4038aa3b1b287820 */ /* 0x000fc80000400200 */
        /* <DEDUP_REMOVED lines=29> */
[----:B------:R-:W-:Y:S01]  /*2ad0*/  FMUL R31, R36, 0.10703222453594207764 ;  /* 0x3ddb33b6241f7820 */ /* 0x000fe20000400000 */
[----:B0-----:R-:W-:Y:S02]  /*2ae0*/  FFMA R27, R27, -2, R4 ;  /* 0xc00000001b1b7823 */ /* 0x001fe40000000004 */
[----:B------:R-:W-:-:S03]  /*2af0*/  FFMA R35, R40, R35, RZ ;  /* 0x0000002328237223 */ /* 0x000fc600000000ff */
[----:B------:R-:W-:Y:S01]  /*2b00*/  FSEL R27, R27, 1, !P1 ;  /* 0x3f8000001b1b7808 */ /* 0x000fe20004800000 */
[----:B------:R-:W-:Y:S01]  /*2b10*/  FFMA R30, R36, R31, 0.79788458347320556641 ;  /* 0x3f4c422a241e7423 */ /* 0x000fe2000000001f */
[----:B------:R-:W-:Y:S02]  /*2b20*/  FFMA R31, -R26, R26, 1 ;  /* 0x3f8000001a1f7423 */ /* 0x000fe4000000011a */
[--C-:B------:R-:W-:Y:S01]  /*2b30*/  LOP3.LUT R27, R27, 0x80000000, R32.reuse, 0xb8, !PT ;  /* 0x800000001b1b7812 */ /* 0x100fe200078eb820 */
[----:B------:R-:W-:Y:S01]  /*2b40*/  @!P2 FFMA R27, R32, R35, R32 ;  /* 0x00000023201ba223 */ /* 0x000fe20000000020 */
[----:B------:R-:W-:Y:S01]  /*2b50*/  FMUL R32, R33, 0.10703222453594207764 ;  /* 0x3ddb33b621207820 */ /* 0x000fe20000400000 */
[----:B------:R-:W-:Y:S01]  /*2b60*/  FMUL R31, R31, R30 ;  /* 0x0000001e1f1f7220 */ /* 0x000fe20000400000 */
[----:B---3--:R-:W-:Y:S02]  /*2b70*/  HADD2.F32 R30, -RZ, R34.H0_H0 ;  /* 0x20000022ff1e7230 */ /* 0x008fe40000004100 */
[----:B------:R-:W-:Y:S01]  /*2b80*/  FFMA R35, R33, R32, 0.79788458347320556641 ;  /* 0x3f4c422a21237423 */ /* 0x000fe20000000020 */
[----:B------:R-:W-:-:S04]  /*2b90*/  FFMA R32, -R27, R27, 1 ;  /* 0x3f8000001b207423 */ /* 0x000fc8000000011b */
[----:B------:R-:W-:Y:S01]  /*2ba0*/  FMUL R32, R32, R35 ;  /* 0x0000002320207220 */ /* 0x000fe20000400000 */
[C---:B------:R-:W-:Y:S01]  /*2bb0*/  FMUL R35, R30.reuse, 0.044714998453855514526 ;  /* 0x3d3727131e237820 */ /* 0x040fe20000400000 */
[----:B------:R-:W-:-:S03]  /*2bc0*/  FMUL R40, R30, 0.79788458347320556641 ;  /* 0x3f4c422a1e287820 */ /* 0x000fc60000400000 */
[----:B------:R-:W-:-:S04]  /*2bd0*/  FFMA R35, R30, R35, 1 ;  /* 0x3f8000001e237423 */ /* 0x000fc80000000023 */
[----:B------:R-:W-:-:S04]  /*2be0*/  FMUL R35, R40, R35 ;  /* 0x0000002328237220 */ /* 0x000fc80000400000 */
[----:B------:R-:W-:-:S04]  /*2bf0*/  FMUL R39, |R35|, 2.8853900432586669922 ;  /* 0x4038aa3b23277820 */ /* 0x000fc80000400200 */
[----:B------:R-:W0:Y:S01]  /*2c00*/  MUFU.EX2 R37, R39 ;  /* 0x0000002700257308 */ /* 0x000e220000000800 */
[----:B------:R-:W-:Y:S01]  /*2c10*/  FMUL R33, R33, 0.5 ;  /* 0x3f00000021217820 */ /* 0x000fe20000400000 */
[----:B------:R-:W-:-:S03]  /*2c20*/  FMUL R36, R36, 0.5 ;  /* 0x3f00000024247820 */ /* 0x000fc60000400000 */
[----:B------:R-:W-:Y:S01]  /*2c30*/  FMUL R32, R33, R32 ;  /* 0x0000002021207220 */ /* 0x000fe20000400000 */
[----:B0-----:R-:W-:-:S06]  /*2c40*/  FADD R37, R37, 1 ;  /* 0x3f80000025257421 */ /* 0x001fcc0000000000 */
[----:B------:R-:W0:Y:S01]  /*2c50*/  MUFU.RCP R37, R37 ;  /* 0x0000002500257308 */ /* 0x000e220000001000 */
        /* <DEDUP_REMOVED lines=19> */
[----:B------:R-:W-:-:S04]  /*2d90*/  FMUL R36, R35, R35 ;  /* 0x0000002323247220 */ /* 0x000fc80000400000 */
[----:B------:R-:W-:-:S04]  /*2da0*/  FFMA R5, R36, R5, -0.052303962409496307373 ;  /* 0xbd563cae24057423 */ /* 0x000fc80000000005 */
[----:B------:R-:W-:Y:S01]  /*2db0*/  FFMA R5, R36, R5, 0.1331529766321182251 ;  /* 0x3e08594124057423 */ /* 0x000fe20000000005 */
[----:B0-----:R-:W-:-:S04]  /*2dc0*/  FADD R40, R39, 1 ;  /* 0x3f80000027287421 */ /* 0x001fc80000000000 */
[----:B------:R-:W0:Y:S01]  /*2dd0*/  MUFU.RCP R37, R40 ;  /* 0x0000002800257308 */ /* 0x000e220000001000 */
[----:B------:R-:W-:-:S04]  /*2de0*/  FFMA R5, R36, R5, -0.33332768082618713379 ;  /* 0xbeaaa9ed24057423 */ /* 0x000fc80000000005 */
[----:B------:R-:W-:Y:S02]  /*2df0*/  FFMA R36, R36, R5, RZ ;  /* 0x0000000524247223 */ /* 0x000fe400000000ff */
[----:B------:R-:W1:Y:S01]  /*2e00*/  S2R R5, SR_TID.X ;  /* 0x0000000000057919 */ /* 0x000e620000002100 */
[----:B------:R-:W-:Y:S01]  /*2e10*/  FSETP.GE.AND P1, PT, |R35|, 9.010913848876953125, PT ;  /* 0x41102cb42300780b */ /* 0x000fe20003f26200 */
[----:B0-----:R-:W-:Y:S02]  /*2e20*/  FFMA R37, R37, -2, R4 ;  /* 0xc000000025257823 */ /* 0x001fe40000000004 */
[----:B------:R-:W0:Y:S01]  /*2e30*/  S2R R4, SR_CgaCtaId ;  /* 0x0000000000047919 */ /* 0x000e220000008800 */
[----:B------:R-:W-:Y:S02]  /*2e40*/  FSETP.GE.AND P2, PT, |R35|, 0.60000002384185791016, PT ;  /* 0x3f19999a2300780b */ /* 0x000fe40003f46200 */
[----:B------:R-:W-:Y:S02]  /*2e50*/  FSEL R40, R37, 1, !P1 ;  /* 0x3f80000025287808 */ /* 0x000fe40004800000 */
[----:B------:R-:W-:-:S04]  /*2e60*/  ISETP.GE.U32.AND P1, PT, R20, UR29, PT ;  /* 0x0000001d14007c0c */ /* 0x000fc8000bf26070 */
[----:B------:R-:W-:Y:S01]  /*2e70*/  ISETP.GE.U32.OR P1, PT, R21, UR28, P1 ;  /* 0x0000001c15007c0c */ /* 0x000fe20008f26470 */
[----:B------:R-:W-:Y:S01]  /*2e80*/  FMUL R21, R30, 0.10703222453594207764 ;  /* 0x3ddb33b61e157820 */ /* 0x000fe20000400000 */
[--C-:B------:R-:W-:Y:S02]  /*2e90*/  LOP3.LUT R37, R40, 0x80000000, R35.reuse, 0xb8, !PT ;  /* 0x8000000028257812 */ /* 0x100fe400078eb823 */
[----:B------:R-:W-:Y:S01]  /*2ea0*/  PRMT R40, R6, 0x5410, R8 ;  /* 0x0000541006287816 */ /* 0x000fe20000000008 */
[----:B------:R-:W-:Y:S01]  /*2eb0*/  FFMA R6, R30, R21, 0.79788458347320556641 ;  /* 0x3f4c422a1e067423 */ /* 0x000fe20000000015 */
[----:B------:R-:W-:Y:S01]  /*2ec0*/  FFMA R21, -R33, R33, 1 ;  /* 0x3f80000021157423 */ /* 0x000fe20000000121 */
[----:B------:R-:W-:Y:S02]  /*2ed0*/  MOV R39, 0x400 ;  /* 0x0000040000277802 */ /* 0x000fe40000000f00 */
[----:B------:R-:W-:Y:S01]  /*2ee0*/  LOP3.LUT R8, RZ, R38, RZ, 0x33, !PT ;  /* 0x00000026ff087212 */ /* 0x000fe200078e33ff */
[----:B------:R-:W-:Y:S01]  /*2ef0*/  @!P2 FFMA R37, R35, R36, R35 ;  /* 0x000000242325a223 */ /* 0x000fe20000000023 */
[----:B------:R-:W-:Y:S01]  /*2f00*/  FMUL R21, R21, R6 ;  /* 0x0000000615157220 */ /* 0x000fe20000400000 */
[----:B------:R-:W-:-:S02]  /*2f10*/  IADD3 R39, PT, PT, R39, 0x20, RZ ;  /* 0x0000002027277810 */ /* 0x000fc40007ffe0ff */
[----:B-1----:R-:W-:Y:S02]  /*2f20*/  LOP3.LUT R35, R5, 0x1f, RZ, 0xc0, !PT ;  /* 0x0000001f05237812 */ /* 0x002fe400078ec0ff */
[----:B------:R-:W-:-:S03]  /*2f30*/  IADD3 R6, PT, PT, R8, R5, RZ ;  /* 0x0000000508067210 */ /* 0x000fc60007ffe0ff */
[----:B------:R-:W-:Y:S02]  /*2f40*/  IMAD R35, R35, 0x84, RZ ;  /* 0x0000008423237824 */ /* 0x000fe400078e02ff */
[----:B------:R-:W-:Y:S01]  /*2f50*/  IMAD.SHL.U32 R6, R6, 0x4, RZ ;  /* 0x0000000406067824 */ /* 0x000fe200078e00ff */
[----:B0-----:R-:W-:-:S04]  /*2f60*/  LEA R4, R4, R39, 0x18 ;  /* 0x0000002704047211 */ /* 0x001fc800078ec0ff */
[----:B------:R-:W-:Y:S01]  /*2f70*/  LOP3.LUT R39, R6, 0x7c, RZ, 0xc0, !PT ;  /* 0x0000007c06277812 */ /* 0x000fe200078ec0ff */
[----:B------:R-:W-:-:S05]  /*2f80*/  IMAD.IADD R36, R35, 0x1, R4 ;  /* 0x0000000123247824 */ /* 0x000fca00078e0204 */
[----:B------:R-:W-:Y:S02]  /*2f90*/  IADD3 R6, PT, PT, R36, R39, RZ ;  /* 0x0000002724067210 */ /* 0x000fe40007ffe0ff */
[----:B------:R-:W-:Y:S01]  /*2fa0*/  PRMT R39, R13, 0x5410, R16 ;  /* 0x000054100d277816 */ /* 0x000fe20000000010 */
[----:B------:R-:W-:Y:S01]  /*2fb0*/  FMUL R13, R34, 0.10703222453594207764 ;  /* 0x3ddb33b6220d7820 */ /* 0x000fe20000400000 */
[----:B------:R-:W-:Y:S01]  /*2fc0*/  FADD R26, R26, 1 ;  /* 0x3f8000001a1a7421 */ /* 0x000fe20000000000 */
[----:B------:R-:W-:Y:S02]  /*2fd0*/  FADD R27, R27, 1 ;  /* 0x3f8000001b1b7421 */ /* 0x000fe40000000000 */
[----:B------:R-:W-:Y:S01]  /*2fe0*/  FFMA R16, R34, R13, 0.79788458347320556641 ;  /* 0x3f4c422a22107423 */ /* 0x000fe2000000000d */
[----:B------:R-:W-:Y:S01]  /*2ff0*/  FFMA R13, -R37, R37, 1 ;  /* 0x3f800000250d7423 */ /* 0x000fe20000000125 */
[----:B------:R-:W-:Y:S01]  /*3000*/  FFMA R31, R26, 0.5, R31 ;  /* 0x3f0000001a1f7823 */ /* 0x000fe2000000001f */
[----:B------:R-:W-:Y:S01]  /*3010*/  FMUL R26, R30, 0.5 ;  /* 0x3f0000001e1a7820 */ /* 0x000fe20000400000 */
[----:B------:R-:W-:Y:S01]  /*3020*/  FFMA R32, R27, 0.5, R32 ;  /* 0x3f0000001b207823 */ /* 0x000fe20000000020 */
[----:B------:R-:W-:Y:S01]  /*3030*/  FMUL R30, R13, R16 ;  /* 0x000000100d1e7220 */ /* 0x000fe20000400000 */
[----:B------:R-:W-:Y:S01]  /*3040*/  FMUL R27, R34, 0.5 ;  /* 0x3f000000221b7820 */ /* 0x000fe20000400000 */
[----:B----4-:R-:W-:-:S02]  /*3050*/  HADD2.F32 R16, -RZ, R24.H0_H0 ;  /* 0x20000018ff107230 */ /* 0x010fc40000004100 */
[----:B------:R-:W-:Y:S01]  /*3060*/  FMUL R26, R26, R21 ;  /* 0x000000151a1a7220 */ /* 0x000fe20000400000 */
[----:B------:R-:W-:Y:S02]  /*3070*/  HADD2.F32 R21, -RZ, R24.H1_H1 ;  /* 0x30000018ff157230 */ /* 0x000fe40000004100 */
[----:B------:R-:W-:Y:S01]  /*3080*/  FMUL R27, R27, R30 ;  /* 0x0000001e1b1b7220 */ /* 0x000fe20000400000 */
[----:B------:R-:W-:Y:S01]  /*3090*/  FMNMX R15, R15, |R18|, !PT ;  /* 0x400000120f0f7209 */ /* 0x000fe20007800000 */
[----:B------:R-:W-:Y:S01]  /*30a0*/  FADD R24, R37, 1 ;  /* 0x3f80000025187421 */ /* 0x000fe20000000000 */
[----:B------:R-:W-:Y:S01]  /*30b0*/  FMUL R30, R28, UR22 ;  /* 0x000000161c1e7c20 */ /* 0x000fe20008400000 */
[----:B------:R-:W-:Y:S01]  /*30c0*/  FADD R33, R33, 1 ;  /* 0x3f80000021217421 */ /* 0x000fe20000000000 */
[----:B------:R-:W-:Y:S01]  /*30d0*/  FMUL R13, R16, R31 ;  /* 0x0000001f100d7220 */ /* 0x000fe20000400000 */
[----:B------:R-:W-:Y:S01]  /*30e0*/  FMNMX3 R16, |R19|, R15, |R28|, !PT ;  /* 0x0000000f13107276 */ /* 0x000fe2000780061c */
[----:B------:R-:W-:Y:S01]  /*30f0*/  FFMA R15, R24, 0.5, R27 ;  /* 0x3f000000180f7823 */ /* 0x000fe2000000001b */
[----:B------:R-:W-:Y:S01]  /*3100*/  LEA R3, R3, R36, 0x2 ;  /* 0x0000002403037211 */ /* 0x000fe200078e10ff */
[----:B------:R-:W-:Y:S01]  /*3110*/  FFMA R28, R33, 0.5, R26 ;  /* 0x3f000000211c7823 */ /* 0x000fe2000000001a */
[----:B------:R-:W-:Y:S01]  /*3120*/  F2FP.BF16.F32.PACK_AB R24, RZ, R30 ;  /* 0x0000001eff18723e */ /* 0x000fe200000010ff */
[----:B------:R-:W-:Y:S01]  /*3130*/  FMUL R21, R21, R32 ;  /* 0x0000002015157220 */ /* 0x000fe20000400000 */
[----:B------:R-:W-:-:S02]  /*3140*/  IADD3 R30, PT, PT, -R10, R5, RZ ;  /* 0x000000050a1e7210 */ /* 0x000fc40007ffe1ff */
[C---:B------:R-:W-:Y:S02]  /*3150*/  @!P0 LEA R26, P2, R11.reuse, UR8, 0x2 ;  /* 0x000000080b1a8c11 */ /* 0x040fe4000f8410ff */
[C---:B------:R-:W-:Y:S01]  /*3160*/  @!P0 IADD3 R32, P3, PT, R11.reuse, UR31, RZ ;  /* 0x0000001f0b208c10 */ /* 0x040fe2000ff7e0ff */
[----:B------:R0:W-:Y:S01]  /*3170*/  STS [R3], R40 ;  /* 0x0000002803007388 */ /* 0x0001e20000000800 */
[----:B------:R-:W-:Y:S01]  /*3180*/  @!P1 LEA R10, P4, R22, UR8, 0x2 ;  /* 0x00000008160a9c11 */ /* 0x000fe2000f8810ff */
[----:B------:R-:W-:Y:S01]  /*3190*/  FMUL R18, R18, UR22 ;  /* 0x0000001612127c20 */ /* 0x000fe20008400000 */
[----:B------:R-:W-:Y:S01]  /*31a0*/  @!P0 LEA.HI.X R27, R11, UR9, R12, 0x2, P2 ;  /* 0x000000090b1b8c11 */ /* 0x000fe200090f140c */
[----:B------:R-:W-:Y:S01]  /*31b0*/  IMAD.SHL.U32 R30, R30, 0x4, RZ ;  /* 0x000000041e1e7824 */ /* 0x000fe200078e00ff */
[----:B------:R-:W-:Y:S02]  /*31c0*/  @!P1 IADD3 R31, P5, PT, R22, UR31, RZ ;  /* 0x0000001f161f9c10 */ /* 0x000fe4000ffbe0ff */
[----:B------:R-:W-:-:S02]  /*31d0*/  @!P0 IADD3.X R33, PT, PT, R12, UR32, RZ, P3, !PT ;  /* 0x000000200c218c10 */ /* 0x000fc40009ffe4ff */
[----:B0-----:R-:W-:Y:S02]  /*31e0*/  @!P0 LEA R40, P2, R32, UR8, 0x2 ;  /* 0x0000000820288c11 */ /* 0x001fe4000f8410ff */
[----:B------:R-:W-:Y:S02]  /*31f0*/  @!P1 LEA.HI.X R11, R22, UR9, R23, 0x2, P4 ;  /* 0x00000009160b9c11 */ /* 0x000fe4000a0f1417 */
[----:B------:R-:W-:Y:S02]  /*3200*/  @!P1 IADD3.X R12, PT, PT, R23, UR32, RZ, P5, !PT ;  /* 0x00000020170c9c10 */ /* 0x000fe4000affe4ff */
[----:B------:R-:W-:Y:S02]  /*3210*/  @!P1 LEA R22, P3, R31, UR8, 0x2 ;  /* 0x000000081f169c11 */ /* 0x000fe4000f8610ff */
[----:B------:R-:W-:Y:S01]  /*3220*/  @!P0 LEA.HI.X R41, R32, UR9, R33, 0x2, P2 ;  /* 0x0000000920298c11 */ /* 0x000fe200090f1421 */
[----:B------:R-:W-:Y:S01]  /*3230*/  FMUL R19, R19, UR22 ;  /* 0x0000001613137c20 */ /* 0x000fe20008400000 */
[----:B------:R-:W-:-:S02]  /*3240*/  F2FP.BF16.F32.PACK_AB R18, RZ, R18 ;  /* 0x00000012ff12723e */ /* 0x000fc400000010ff */
[----:B------:R-:W-:Y:S02]  /*3250*/  LOP3.LUT R33, R30, 0x7c, RZ, 0xc0, !PT ;  /* 0x0000007c1e217812 */ /* 0x000fe400078ec0ff */
[----:B------:R-:W-:Y:S02]  /*3260*/  @!P1 LEA.HI.X R23, R31, UR9, R12, 0x2, P3 ;  /* 0x000000091f179c11 */ /* 0x000fe400098f140c */
[C---:B------:R-:W-:Y:S01]  /*3270*/  FMNMX R30, |R29|.reuse, R16, !PT ;  /* 0x000000101d1e7209 */ /* 0x040fe20007800200 */
[----:B------:R-:W-:Y:S01]  /*3280*/  FMUL R29, R29, UR22 ;  /* 0x000000161d1d7c20 */ /* 0x000fe20008400000 */
[----:B------:R-:W-:Y:S01]  /*3290*/  IADD3 R12, PT, PT, R36, R33, RZ ;  /* 0x00000021240c7210 */ /* 0x000fe20007ffe0ff */
[--C-:B------:R-:W-:Y:S01]  /*32a0*/  HADD2.F32 R32, -RZ, R25.reuse.H1_H1 ;  /* 0x30000019ff207230 */ /* 0x100fe20000004100 */
[----:B------:R-:W-:Y:S02]  /*32b0*/  PRMT R18, R18, 0x5410, R24 ;  /* 0x0000541012127816 */ /* 0x000fe40000000018 */
[----:B------:R-:W-:Y:S01]  /*32c0*/  F2FP.BF16.F32.PACK_AB R16, RZ, R19 ;  /* 0x00000013ff10723e */ /* 0x000fe200000010ff */
[----:B------:R-:W-:Y:S01]  /*32d0*/  STS [R6], R39 ;  /* 0x0000002706007388 */ /* 0x000fe20000000800 */
[----:B------:R-:W-:Y:S01]  /*32e0*/  R2UR UR9, R0 ;  /* 0x00000000000972ca */ /* 0x000fe200000e0000 */
[----:B------:R-:W-:Y:S01]  /*32f0*/  HADD2.F32 R31, -RZ, R25.H0_H0 ;  /* 0x20000019ff1f7230 */ /* 0x000fe20000004100 */
[----:B------:R-:W-:Y:S01]  /*3300*/  F2FP.BF16.F32.PACK_AB R19, RZ, R29 ;  /* 0x0000001dff13723e */ /* 0x000fe200000010ff */
[----:B------:R0:W-:Y:S01]  /*3310*/  STS [R12], R18 ;  /* 0x000000120c007388 */ /* 0x0001e20000000800 */
[----:B------:R-:W-:Y:S01]  /*3320*/  FMUL R25, R32, R15 ;  /* 0x0000000f20197220 */ /* 0x000fe20000400000 */
[----:B------:R-:W-:Y:S01]  /*3330*/  IADD3 R29, PT, PT, -R20, R5, RZ ;  /* 0x00000005141d7210 */ /* 0x000fe20007ffe1ff */
[----:B------:R-:W-:Y:S01]  /*3340*/  FMUL R15, R13, UR22 ;  /* 0x000000160d0f7c20 */ /* 0x000fe20008400000 */
[----:B------:R-:W-:Y:S01]  /*3350*/  FMUL R20, R21, UR22 ;  /* 0x0000001615147c20 */ /* 0x000fe20008400000 */
[----:B0-----:R-:W-:Y:S01]  /*3360*/  @!P0 PRMT R18, R18, 0x5410, R16 ;  /* 0x0000541012128816 */ /* 0x001fe20000000010 */
[----:B------:R-:W-:-:S03]  /*3370*/  FMUL R28, R31, R28 ;  /* 0x0000001c1f1c7220 */ /* 0x000fc60000400000 */
[----:B------:R-:W-:Y:S01]  /*3380*/  F2FP.BF16.F32.PACK_AB R20, RZ, R20 ;  /* 0x00000014ff14723e */ /* 0x000fe200000010ff */
[----:B------:R-:W-:Y:S01]  /*3390*/  UIMAD UR8, UR6, UR12, URZ ;  /* 0x0000000c060872a4 */ /* 0x000fe2000f8e02ff */
[----:B------:R0:W-:Y:S01]  /*33a0*/  @!P0 STG.E desc[UR26][R26.64], R18 ;  /* 0x000000121a008986 */ /* 0x0001e2000c10191a */
[----:B------:R-:W-:Y:S01]  /*33b0*/  @!P0 PRMT R24, R24, 0x5410, R19 ;  /* 0x0000541018188816 */ /* 0x000fe20000000013 */
[----:B------:R-:W-:Y:S01]  /*33c0*/  IMAD.SHL.U32 R29, R29, 0x4, RZ ;  /* 0x000000041d1d7824 */ /* 0x000fe200078e00ff */
[----:B------:R-:W-:Y:S02]  /*33d0*/  UIMAD.WIDE.U32 UR6, UR24, UR12, URZ ;  /* 0x0000000c180672a5 */ /* 0x000fe4000f8e00ff */
[----:B------:R-:W-:Y:S01]  /*33e0*/  UIMAD UR9, UR24, UR9, UR8 ;  /* 0x00000009180972a4 */ /* 0x000fe2000f8e0208 */
[----:B0-----:R-:W-:Y:S01]  /*33f0*/  F2FP.BF16.F32.PACK_AB R27, RZ, R15 ;  /* 0x0000000fff1b723e */ /* 0x001fe200000010ff */
[----:B------:R-:W-:Y:S01]  /*3400*/  FMUL R15, R28, UR22 ;  /* 0x000000161c0f7c20 */ /* 0x000fe20008400000 */
[----:B------:R-:W-:-:S02]  /*3410*/  FMUL R18, R25, UR22 ;  /* 0x0000001619127c20 */ /* 0x000fc40008400000 */
[----:B------:R-:W-:Y:S01]  /*3420*/  @!P1 PRMT R27, R27, 0x5410, R20 ;  /* 0x000054101b1b9816 */ /* 0x000fe20000000014 */
[----:B------:R0:W-:Y:S01]  /*3430*/  @!P0 STG.E desc[UR26][R40.64], R24 ;  /* 0x0000001828008986 */ /* 0x0001e2000c10191a */
[----:B------:R-:W-:Y:S01]  /*3440*/  USHF.L.U32 UR8, UR6, 0x6, URZ ;  /* 0x0000000606087899 */ /* 0x000fe200080006ff */
[----:B------:R-:W-:Y:S01]  /*3450*/  ISETP.LT.U32.AND P0, PT, R38, UR28, PT ;  /* 0x0000001c26007c0c */ /* 0x000fe2000bf01070 */
[----:B------:R-:W-:Y:S01]  /*3460*/  UIADD3 UR9, UPT, UPT, UR7, UR9, URZ ;  /* 0x0000000907097290 */ /* 0x000fe2000fffe0ff */
[----:B------:R1:W-:Y:S01]  /*3470*/  @!P1 STG.E desc[UR26][R10.64], R27 ;  /* 0x0000001b0a009986 */ /* 0x0003e2000c10191a */
[----:B------:R-:W-:Y:S01]  /*3480*/  LOP3.LUT R29, R29, 0x7c, RZ, 0xc0, !PT ;  /* 0x0000007c1d1d7812 */ /* 0x000fe200078ec0ff */
[----:B------:R-:W-:Y:S02]  /*3490*/  ULEA UR7, UP0, UR4, UR8, 0x6 ;  /* 0x0000000804077291 */ /* 0x000fe4000f8030ff */
[----:B------:R-:W-:Y:S01]  /*34a0*/  USHF.L.U64.HI UR6, UR6, 0x6, UR9 ;  /* 0x0000000606067899 */ /* 0x000fe20008010209 */
[----:B0-----:R-:W-:-:S02]  /*34b0*/  F2FP.BF16.F32.PACK_AB R24, RZ, R18 ;  /* 0x00000012ff18723e */ /* 0x001fc400000010ff */
[----:B-1----:R-:W-:Y:S02]  /*34c0*/  F2FP.BF16.F32.PACK_AB R11, RZ, R15 ;  /* 0x0000000fff0b723e */ /* 0x002fe400000010ff */
[----:B------:R-:W-:Y:S02]  /*34d0*/  IADD3 R15, PT, PT, R36, R29, RZ ;  /* 0x0000001d240f7210 */ /* 0x000fe40007ffe0ff */
[----:B------:R-:W-:Y:S02]  /*34e0*/  PRMT R10, R27, 0x5410, R11 ;  /* 0x000054101b0a7816 */ /* 0x000fe4000000000b */
[----:B------:R-:W-:Y:S01]  /*34f0*/  @!P1 PRMT R11, R11, 0x5410, R24 ;  /* 0x000054100b0b9816 */ /* 0x000fe20000000018 */
[----:B------:R-:W-:Y:S01]  /*3500*/  ULEA UR10, UP1, UR7, UR10, 0x1 ;  /* 0x0000000a070a7291 */ /* 0x000fe2000f8208ff */
[----:B------:R-:W-:Y:S01]  /*3510*/  FMNMX R30, R30, |R13|, !PT ;  /* 0x4000000d1e1e7209 */ /* 0x000fe20007800000 */
[----:B------:R-:W-:Y:S01]  /*3520*/  ULEA.HI.X UR4, UR4, UR6, UR5, 0x6, UP0 ;  /* 0x0000000604047291 */ /* 0x000fe200080f3405 */
[----:B------:R0:W-:Y:S01]  /*3530*/  STS [R15], R10 ;  /* 0x0000000a0f007388 */ /* 0x0001e20000000800 */
[----:B------:R-:W-:Y:S01]  /*3540*/  ULOP3.LUT UR12, UR12, 0xfffffffe, URZ, 0xc0, !UPT ;  /* 0xfffffffe0c0c7892 */ /* 0x000fe2000f8ec0ff */
[----:B------:R-:W-:Y:S01]  /*3550*/  BSSY.RECONVERGENT B0, `(.L_x_24328) ;  /* 0x0000075000007945 */ /* 0x000fe20003800200 */
[----:B------:R-:W-:Y:S01]  /*3560*/  ULEA.HI.X UR4, UR7, UR11, UR4, 0x1, UP1 ;  /* 0x0000000b07047291 */ /* 0x000fe200088f0c04 */
[----:B------:R1:W-:Y:S01]  /*3570*/  @!P1 STG.E desc[UR26][R22.64], R11 ;  /* 0x0000000b16009986 */ /* 0x0003e2000c10191a */
[----:B------:R-:W-:-:S02]  /*3580*/  PRMT R7, R7, 0x5410, R9 ;  /* 0x0000541007077816 */ /* 0x000fc40000000009 */
[----:B0-----:R-:W-:Y:S02]  /*3590*/  FMNMX3 R10, |R21|, R30, |R28|, !PT ;  /* 0x0000001e150a7276 */ /* 0x001fe4000780061c */
[----:B------:R-:W-:Y:S02]  /*35a0*/  IADD3 R18, PT, PT, R8, UR28, RZ ;  /* 0x0000001c08127c10 */ /* 0x000fe4000fffe0ff */
[----:B------:R-:W-:Y:S02]  /*35b0*/  FMNMX R10, |R25|, R10, !PT ;  /* 0x0000000a190a7209 */ /* 0x000fe40007800200 */
[----:B-1----:R-:W-:Y:S02]  /*35c0*/  PRMT R11, R14, 0x5410, R17 ;  /* 0x000054100e0b7816 */ /* 0x002fe40000000011 */
[----:B------:R-:W-:Y:S02]  /*35d0*/  SHF.R.U32.HI R14, RZ, 0x5, R5 ;  /* 0x00000005ff0e7819 */ /* 0x000fe40000011605 */
[----:B------:R-:W-:-:S02]  /*35e0*/  IADD3 R13, PT, PT, -R38, UR28, RZ ;  /* 0x0000001c260d7c10 */ /* 0x000fc4000fffe1ff */
[----:B------:R-:W-:Y:S02]  /*35f0*/  PRMT R19, R16, 0x5410, R19 ;  /* 0x0000541010137816 */ /* 0x000fe40000000013 */
[----:B------:R-:W-:Y:S01]  /*3600*/  PRMT R20, R20, 0x5410, R24 ;  /* 0x0000541014147816 */ /* 0x000fe20000000018 */
[----:B------:R-:W-:Y:S06]  /*3610*/  BAR.SYNC.DEFER_BLOCKING 0x0 ;  /* 0x0000000000007b1d */ /* 0x000fec0000010000 */
[----:B------:R-:W-:Y:S05]  /*3620*/  @!P0 BRA `(.L_x_24329) ;  /* 0x00000004009c8947 */ /* 0x000fea0003800000 */
        /* <DEDUP_REMOVED lines=15> */
[----:B------:R-:W-:Y:S02]  /*3720*/  IADD3 R21, PT, PT, R13, -R22, RZ ;  /* 0x800000160d157210 */ /* 0x000fe40007ffe0ff */
[----:B------:R-:W-:Y:S02]  /*3730*/  MOV R25, R2 ;  /* 0x0000000200197202 */ /* 0x000fe40000000f00 */
[----:B------:R-:W-:Y:S01]  /*3740*/  IADD3 R23, PT, PT, R23, 0x8, R4 ;  /* 0x0000000817177810 */ /* 0x000fe20007ffe004 */
[----:B------:R-:W-:-:S07]  /*3750*/  IMAD.MOV R24, RZ, RZ, -R21 ;  /* 0x000000ffff187224 */ /* 0x000fce00078e0a15 */
.L_x_24332:
[C---:B------:R-:W-:Y:S02]  /*3760*/  LOP3.LUT R9, R25.reuse, 0x1f, RZ, 0xc0, !PT ;  /* 0x0000001f19097812 */ /* 0x040fe400078ec0ff */
[----:B------:R-:W-:Y:S02]  /*3770*/  IADD3 R16, PT, PT, R25, -0x1, RZ ;  /* 0xffffffff19107810 */ /* 0x000fe40007ffe0ff */
[----:B------:R-:W-:Y:S02]  /*3780*/  ISETP.GE.U32.AND P4, PT, R9, UR29, PT ;  /* 0x0000001d09007c0c */ /* 0x000fe4000bf86070 */
[----:B------:R-:W-:Y:S02]  /*3790*/  LOP3.LUT R16, R16, 0x1f, RZ, 0xc0, !PT ;  /* 0x0000001f10107812 */ /* 0x000fe400078ec0ff */
[----:B------:R-:W-:Y:S02]  /*37a0*/  IADD3 R24, PT, PT, R24, 0x4, RZ ;  /* 0x0000000418187810 */ /* 0x000fe40007ffe0ff */
[----:B------:R-:W-:-:S07]  /*37b0*/  ISETP.GE.U32.AND P1, PT, R16, UR29, PT ;  /* 0x0000001d10007c0c */ /* 0x000fce000bf26070 */
[----:B------:R-:W1:Y:S01]  /*37c0*/  @!P4 LDS R37, [R23+-0x8] ;  /* 0xfffff8001725c984 */ /* 0x000e620000000800 */
[----:B------:R-:W-:-:S04]  /*37d0*/  @!P4 IADD3 R9, P2, PT, R9, R28, RZ ;  /* 0x0000001c0909c210 */ /* 0x000fc80007f5e0ff */
[----:B------:R-:W-:Y:S01]  /*37e0*/  @!P4 IADD3.X R26, PT, PT, RZ, R27, RZ, P2, !PT ;  /* 0x0000001bff1ac210 */ /* 0x000fe200017fe4ff */
[----:B------:R-:W2:Y:S01]  /*37f0*/  @!P1 LDS R29, [R23+-0x4] ;  /* 0xfffffc00171d9984 */ /* 0x000ea20000000800 */
[----:B------:R-:W-:-:S04]  /*3800*/  @!P4 LEA R8, P2, R9, UR10, 0x2 ;  /* 0x0000000a0908cc11 */ /* 0x000fc8000f8410ff */
[----:B------:R-:W-:Y:S01]  /*3810*/  @!P4 LEA.HI.X R9, R9, UR4, R26, 0x2, P2 ;  /* 0x000000040909cc11 */ /* 0x000fe200090f141a */
        /* <DEDUP_REMOVED lines=10> */
[----:B----4-:R-:W-:-:S02]  /*38c0*/  IADD3 R23, PT, PT, R23, 0x10, RZ ;  /* 0x0000001017177810 */ /* 0x010fc40007ffe0ff */
[----:B0-----:R-:W-:Y:S02]  /*38d0*/  IADD3.X R27, PT, PT, R27, R0, RZ, P4, !PT ;  /* 0x000000001b1b7210 */ /* 0x001fe400027fe4ff */
[----:B------:R-:W-:-:S05]  /*38e0*/  @!P1 IADD3 R17, P4, PT, R16, R39, RZ ;  /* 0x0000002710119210 */ /* 0x000fca0007f9e0ff */
[----:B------:R-:W-:Y:S01]  /*38f0*/  @!P1 IMAD.X R28, RZ, RZ, R27, P4 ;  /* 0x000000ffff1c9224 */ /* 0x000fe200020e061b */
[----:B------:R-:W-:-:S04]  /*3900*/  @!P1 LEA R16, P4, R17, UR10, 0x2 ;  /* 0x0000000a11109c11 */ /* 0x000fc8000f8810ff */
[----:B------:R-:W-:-:S05]  /*3910*/  @!P1 LEA.HI.X R17, R17, UR4, R28, 0x2, P4 ;  /* 0x0000000411119c11 */ /* 0x000fca000a0f141c */
[----:B--2---:R0:W-:Y:S01]  /*3920*/  @!P1 STG.E desc[UR26][R16.64], R29 ;  /* 0x0000001d10009986 */ /* 0x0041e2000c10191a */
[----:B-1----:R-:W-:-:S04]  /*3930*/  IADD3 R9, P1, PT, R39, UR12, RZ ;  /* 0x0000000c27097c10 */ /* 0x002fc8000ff3e0ff */
[-C--:B------:R-:W-:Y:S02]  /*3940*/  IADD3.X R37, PT, PT, R27, R0.reuse, RZ, P1, !PT ;  /* 0x000000001b257210 */ /* 0x080fe40000ffe4ff */
[----:B------:R-:W-:Y:S02]  /*3950*/  IADD3 R28, P4, PT, R9, UR12, RZ ;  /* 0x0000000c091c7c10 */ /* 0x000fe4000ff9e0ff */
[----:B------:R-:W-:Y:S02]  /*3960*/  @!P3 IADD3 R9, P1, PT, R26, R9, RZ ;  /* 0x000000091a09b210 */ /* 0x000fe40007f3e0ff */
[----:B------:R-:W-:Y:S02]  /*3970*/  IADD3.X R27, PT, PT, R37, R0, RZ, P4, !PT ;  /* 0x00000000251b7210 */ /* 0x000fe400027fe4ff */
[----:B------:R-:W-:Y:S01]  /*3980*/  @!P2 IADD3 R26, P4, PT, R25, R28, RZ ;  /* 0x0000001c191aa210 */ /* 0x000fe20007f9e0ff */
[----:B------:R-:W-:Y:S01]  /*3990*/  @!P3 IMAD.X R30, RZ, RZ, R37, P1 ;  /* 0x000000ffff1eb224 */ /* 0x000fe200008e0625 */
[----:B------:R-:W-:Y:S01]  /*39a0*/  @!P3 LEA R8, P1, R9, UR10, 0x2 ;  /* 0x0000000a0908bc11 */ /* 0x000fe2000f8210ff */
[----:B------:R-:W-:Y:S01]  /*39b0*/  VIADD R25, R25, 0x1f ;  /* 0x0000001f19197836 */ /* 0x000fe20000000000 */
[----:B------:R-:W-:-:S02]  /*39c0*/  @!P2 IADD3.X R37, PT, PT, RZ, R27, RZ, P4, !PT ;  /* 0x0000001bff25a210 */ /* 0x000fc400027fe4ff */
        /* <DEDUP_REMOVED lines=9> */
.L_x_24331:
[----:B------:R-:W-:Y:S05]  /*3a60*/  BSYNC.RECONVERGENT B1 ;  /* 0x0000000000017941 */ /* 0x000fea0003800200 */
.L_x_24330:
[----:B------:R-:W-:Y:S05]  /*3a70*/  @!P0 BRA `(.L_x_24329) ;  /* 0x0000000000888947 */ /* 0x000fea0003800000 */
[----:B------:R-:W-:Y:S01]  /*3a80*/  LOP3.LUT R9, R25, 0x1f, RZ, 0xc0, !PT ;  /* 0x0000001f19097812 */ /* 0x000fe200078ec0ff */
        /* <DEDUP_REMOVED lines=33> */
.L_x_24329:
[----:B------:R-:W-:Y:S05]  /*3ca0*/  BSYNC.RECONVERGENT B0 ;  /* 0x0000000000007941 */ /* 0x000fea0003800200 */
.L_x_24328:
[----:B------:R-:W-:Y:S01]  /*3cb0*/  BAR.SYNC.DEFER_BLOCKING 0x0 ;  /* 0x0000000000007b1d */ /* 0x000fe20000010000 */
[C---:B------:R-:W-:Y:S02]  /*3cc0*/  ISETP.LT.U32.AND P0, PT, R38.reuse, UR28, PT ;  /* 0x0000001c26007c0c */ /* 0x040fe4000bf01070 */
[----:B0-----:R-:W-:-:S03]  /*3cd0*/  IADD3 R9, PT, PT, R38, 0x1, RZ ;  /* 0x0000000126097810 */ /* 0x001fc60007ffe0ff */
        /* <DEDUP_REMOVED lines=19> */
[----:B------:R-:W0:Y:S01]  /*3e10*/  LDC R0, c[0x0][0x3d4] ;  /* 0x0000f500ff007b82 */ /* 0x000e220000000800 */
[----:B------:R-:W-:Y:S02]  /*3e20*/  IADD3 R3, PT, PT, R13, -R20, RZ ;  /* 0x800000140d037210 */ /* 0x000fe40007ffe0ff */
[----:B------:R-:W-:-:S03]  /*3e30*/  LEA R35, R14, R35, 0x4 ;  /* 0x000000230e237211 */ /* 0x000fc600078e20ff */
[----:B------:R-:W-:Y:S01]  /*3e40*/  IMAD.MOV R11, RZ, RZ, -R3 ;  /* 0x000000ffff0b7224 */ /* 0x000fe200078e0a03 */
[----:B------:R-:W-:-:S07]  /*3e50*/  IADD3 R4, PT, PT, R35, 0x8, R4 ;  /* 0x0000000823047810 */ /* 0x000fce0007ffe004 */
.L_x_24337:
        /* <DEDUP_REMOVED lines=27> */
[----:B------:R-:W-:Y:S02]  /*4010*/  IADD3.X R15, PT, PT, R15, R0, RZ, P6, !PT ;  /* 0x000000000f0f7210 */ /* 0x000fe400037fe4ff */
[----:B------:R-:W-:Y:S02]  /*4020*/  @!P2 IADD3 R13, P5, PT, R17, R18, RZ ;  /* 0x00000012110da210 */ /* 0x000fe40007fbe0ff */
[----:B------:R-:W-:Y:S02]  /*4030*/  IADD3 R27, P6, PT, R18, UR12, RZ ;  /* 0x0000000c121b7c10 */ /* 0x000fe4000ffde0ff */
[----:B------:R-:W-:Y:S02]  /*4040*/  @!P2 IADD3.X R16, PT, PT, RZ, R15, RZ, P5, !PT ;  /* 0x0000000fff10a210 */ /* 0x000fe40002ffe4ff */
[----:B------:R-:W-:Y:S01]  /*4050*/  @!P2 LEA R12, P5, R13, UR10, 0x2 ;  /* 0x0000000a0d0cac11 */ /* 0x000fe2000f8a10ff */
[----:B------:R-:W-:Y:S01]  /*4060*/  IMAD.X R29, R15, 0x1, R0, P6 ;  /* 0x000000010f1d7824 */ /* 0x000fe200030e0600 */
[----:B0-----:R-:W-:-:S02]  /*4070*/  IADD3 R4, PT, PT, R4, 0x10, RZ ;  /* 0x0000001004047810 */ /* 0x001fc40007ffe0ff */
[----:B------:R-:W-:Y:S02]  /*4080*/  @!P2 LEA.HI.X R13, R13, UR4, R16, 0x2, P5 ;  /* 0x000000040d0dac11 */ /* 0x000fe4000a8f1410 */
[C---:B------:R-:W-:Y:S01]  /*4090*/  @!P1 IADD3 R15, P5, PT, R2.reuse, R27, RZ ;  /* 0x0000001b020f9210 */ /* 0x040fe20007fbe0ff */
[----:B-1----:R1:W-:Y:S01]  /*40a0*/  @!P4 STG.E desc[UR26][R6.64], R19 ;  /* 0x000000130600c986 */ /* 0x0023e2000c10191a */
[----:B------:R-:W-:Y:S02]  /*40b0*/  VIADD R2, R2, 0x1f ;  /* 0x0000001f02027836 */ /* 0x000fe40000000000 */
[----:B------:R-:W-:Y:S01]  /*40c0*/  @!P1 IADD3.X R18, PT, PT, RZ, R29, RZ, P5, !PT ;  /* 0x0000001dff129210 */ /* 0x000fe20002ffe4ff */
[----:B--2---:R1:W-:Y:S01]  /*40d0*/  @!P3 STG.E desc[UR26][R8.64], R21 ;  /* 0x000000150800b986 */ /* 0x0043e2000c10191a */
[----:B------:R-:W-:-:S03]  /*40e0*/  @!P1 LEA R16, P5, R15, UR10, 0x2 ;  /* 0x0000000a0f109c11 */ /* 0x000fc6000f8a10ff */
[----:B---3--:R1:W-:Y:S01]  /*40f0*/  @!P2 STG.E desc[UR26][R12.64], R25 ;  /* 0x000000190c00a986 */ /* 0x0083e2000c10191a */
[----:B------:R-:W-:Y:S02]  /*4100*/  ISETP.NE.AND P2, PT, R11, RZ, PT ;  /* 0x000000ff0b00720c */ /* 0x000fe40003f45270 */
[----:B------:R-:W-:-:S05]  /*4110*/  @!P1 LEA.HI.X R17, R15, UR4, R18, 0x2, P5 ;  /* 0x000000040f119c11 */ /* 0x000fca000a8f1412 */
[----:B----4-:R1:W-:Y:S01]  /*4120*/  @!P1 STG.E desc[UR26][R16.64], R23 ;  /* 0x0000001710009986 */ /* 0x0103e2000c10191a */
[----:B------:R-:W-:-:S04]  /*4130*/  IADD3 R18, P1, PT, R27, UR12, RZ ;  /* 0x0000000c1b127c10 */ /* 0x000fc8000ff3e0ff */
[----:B------:R-:W-:Y:S01]  /*4140*/  IADD3.X R15, PT, PT, R29, R0, RZ, P1, !PT ;  /* 0x000000001d0f7210 */ /* 0x000fe20000ffe4ff */
[----:B------:R-:W-:Y:S08]  /*4150*/  @P2 BRA `(.L_x_24337) ;  /* 0xfffffffc00402947 */ /* 0x000ff0000383ffff */
.L_x_24336:
[----:B------:R-:W-:Y:S05]  /*4160*/  BSYNC.RECONVERGENT B1 ;  /* 0x0000000000017941 */ /* 0x000fea0003800200 */
.L_x_24335:
[----:B------:R-:W-:Y:S05]  /*4170*/  @!P0 BRA `(.L_x_24334) ;  /* 0x0000000000888947 */ /* 0x000fea0003800000 */
[----:B-1----:R-:W-:Y:S01]  /*4180*/  LOP3.LUT R7, R2, 0x1f, RZ, 0xc0, !PT ;  /* 0x0000001f02077812 */ /* 0x002fe200078ec0ff */
        /* <DEDUP_REMOVED lines=33> */
.L_x_24334:
[----:B------:R-:W-:Y:S05]  /*43a0*/  BSYNC.RECONVERGENT B0 ;  /* 0x0000000000007941 */ /* 0x000fea0003800200 */
.L_x_24333:
[----:B------:R-:W3:Y:S02]  /*43b0*/  LDCU.64 UR4, c[0x0][0x3a8] ;  /* 0x00007500ff0477ac */ /* 0x000ee40008000a00 */
[----:B---3--:R-:W-:-:S04]  /*43c0*/  UISETP.NE.U32.AND UP0, UPT, UR4, URZ, UPT ;  /* 0x000000ff0400728c */ /* 0x008fc8000bf05070 */
[----:B------:R-:W-:Y:S01]  /*43d0*/  UISETP.NE.AND.EX UP0, UPT, UR5, URZ, UPT, UP0 ;  /* 0x000000ff0500728c */ /* 0x000fe2000bf05300 */
[----:B------:R-:W-:Y:S08]  /*43e0*/  BAR.SYNC.DEFER_BLOCKING 0x0 ;  /* 0x0000000000007b1d */ /* 0x000ff00000010000 */
[----:B------:R-:W-:Y:S05]  /*43f0*/  BRA.U !UP0, `(.L_x_24338) ;  /* 0x0000000108a07547 */ /* 0x000fea000b800000 */
[----:B0-2---:R-:W0:Y:S01]  /*4400*/  SHFL.DOWN PT, R3, R10, 0x10, 0x1f ;  /* 0x0a001f000a037f89 */ /* 0x005e2200000e0000 */
[----:B------:R-:W-:Y:S01]  /*4410*/  LOP3.LUT P0, RZ, R5, 0x1f, RZ, 0xc0, !PT ;  /* 0x0000001f05ff7812 */ /* 0x000fe2000780c0ff */
[----:B------:R-:W-:-:S12]  /*4420*/  BSSY B0, `(.L_x_24338) ;  /* 0x0000025000007945 */ /* 0x000fd80003800000 */
[----:B------:R-:W2:Y:S01]  /*4430*/  @!P0 S2R R4, SR_CgaCtaId ;  /* 0x0000000000048919 */ /* 0x000ea20000008800 */
[----:B------:R-:W-:Y:S02]  /*4440*/  @!P0 MOV R11, 0x400 ;  /* 0x00000400000b8802 */ /* 0x000fe40000000f00 */
[----:B0-----:R-:W-:-:S05]  /*4450*/  FMNMX R3, R10, R3, !PT ;  /* 0x000000030a037209 */ /* 0x001fca0007800000 */
[----:B------:R-:W0:Y:S01]  /*4460*/  SHFL.DOWN PT, R0, R3, 0x8, 0x1f ;  /* 0x09001f0003007f89 */ /* 0x000e2200000e0000 */
[----:B--2---:R-:W-:-:S04]  /*4470*/  @!P0 LEA R11, R4, R11, 0x18 ;  /* 0x0000000b040b8211 */ /* 0x004fc800078ec0ff */
[----:B------:R-:W-:Y:S02]  /*4480*/  @!P0 LEA R11, R14, R11, 0x2 ;  /* 0x0000000b0e0b8211 */ /* 0x000fe400078e10ff */
[----:B0-----:R-:W-:-:S05]  /*4490*/  FMNMX R0, R3, R0, !PT ;  /* 0x0000000003007209 */ /* 0x001fca0007800000 */
        /* <DEDUP_REMOVED lines=24> */
.L_x_24346:
[----:B------:R-:W-:Y:S02]  /*4620*/  ISETP.NE.AND P0, PT, R5, RZ, PT ;  /* 0x000000ff0500720c */ /* 0x000fe40003f05270 */
[----:B-1----:R-:W-:-:S11]  /*4630*/  FMNMX R7, R2, R7, !PT ;  /* 0x0000000702077209 */ /* 0x002fd60007800000 */
[----:B------:R-:W-:Y:S05]  /*4640*/  @P0 BRA `(.L_x_24339) ;  /* 0x0000000000080947 */ /* 0x000fea0003800000 */
[----:B0-----:R-:W0:Y:S02]  /*4650*/  LDC.64 R2, c[0x0][0x3a8] ;  /* 0x0000ea00ff027b82 */ /* 0x001e240000000a00 */
[----:B0-----:R1:W-:Y:S02]  /*4660*/  REDG.E.MAX.S32.STRONG.GPU desc[UR26][R2.64], R7 ;  /* 0x000000070200798e */ /* 0x0013e4000d12e31a */
.L_x_24339:
[----:B------:R-:W-:Y:S05]  /*4670*/  BSYNC B0 ;  /* 0x0000000000007941 */ /* 0x000fea0003800000 */
.L_x_24338:
        /* <DEDUP_REMOVED lines=10> */
[----:B012---:R-:W-:-:S07]  /*4720*/  MOV R7, 0x4740 ;  /* 0x0000474000077802 */ /* 0x007fce0000000f00 */
[----:B------:R-:W-:Y:S05]  /*4730*/  CALL.REL.NOINC `($__internal_585_$__cuda_sm20_rcp_rn_f32_slowpath) ;  /* 0x0000000400987944 */ /* 0x000fea0003c00000 */
[----:B------:R-:W-:Y:S05]  /*4740*/  BRA `(.L_x_24342) ;  /* 0x0000000000147947 */ /* 0x000fea0003800000 */
.L_x_24341:
[----:B------:R-:W3:Y:S01]  /*4750*/  MUFU.RCP R5, UR22 ;  /* 0x0000001600057d08 */ /* 0x000ee20008001000 */
[----:B------:R-:W-:-:S05]  /*4760*/  MOV R0, UR22 ;  /* 0x0000001600007c02 */ /* 0x000fca0008000f00 */
[----:B---3--:R-:W-:-:S04]  /*4770*/  FFMA R0, R5, R0, -1 ;  /* 0xbf80000005007423 */ /* 0x008fc80000000000 */
[----:B------:R-:W-:-:S04]  /*4780*/  FADD.FTZ R0, -R0, -RZ ;  /* 0x800000ff00007221 */ /* 0x000fc80000010100 */
[----:B------:R-:W-:-:S07]  /*4790*/  FFMA R5, R5, R0, R5 ;  /* 0x0000000005057223 */ /* 0x000fce0000000005 */
.L_x_24342:
[----:B012---:R-:W0:Y:S02]  /*47a0*/  LDC.64 R2, c[0x0][0x3b0] ;  /* 0x0000ec00ff027b82 */ /* 0x007e240000000a00 */
[----:B0-----:R-:W-:Y:S01]  /*47b0*/  STG.E desc[UR26][R2.64], R5 ;  /* 0x0000000502007986 */ /* 0x001fe2000c10191a */
[----:B------:R-:W-:Y:S05]  /*47c0*/  EXIT ;  /* 0x000000000000794d */ /* 0x000fea0003800000 */
.L_x_24340:
[----:B------:R-:W-:Y:S01]  /*47d0*/  IMAD.MOV.U32 R9, RZ, RZ, 0x4 ;  /* 0x00000004ff097424 */ /* 0x000fe200078e00ff */
[----:B------:R-:W-:Y:S02]  /*47e0*/  MOV R11, 0x1f ;  /* 0x0000001f000b7802 */ /* 0x000fe40000000f00 */
[----:B------:R-:W-:-:S07]  /*47f0*/  MOV R4, 0xffffffff ;  /* 0xffffffff00047802 */ /* 0x000fce0000000f00 */
[----:B01----:R-:W-:Y:S05]  /*4800*/  WARPSYNC.COLLECTIVE R4, `(.L_x_24343) ;  /* 0x0000000004087348 */ /* 0x003fea0003c00000 */
[----:B-1----:R1:W2:Y:S02]  /*4810*/  SHFL.DOWN P0, R7, R0, R9, R11 ;  /* 0x0800000900077389 */ /* 0x0022a4000000000b */
[----:B012---:R-:W-:Y:S05]  /*4820*/  ENDCOLLECTIVE ;  /* 0x000000000000791b */ /* 0x007fea0003800000 */
.L_x_24343:
[----:B------:R-:W-:Y:S01]  /*4830*/  MOV R9, 0x2 ;  /* 0x0000000200097802 */ /* 0x000fe20000000f00 */
[----:B------:R-:W-:-:S05]  /*4840*/  IMAD.MOV.U32 R3, RZ, RZ, R7 ;  /* 0x000000ffff037224 */ /* 0x000fca00078e0007 */
[----:B------:R-:W-:-:S04]  /*4850*/  FMNMX R3, R3, R0, !PT ;  /* 0x0000000003037209 */ /* 0x000fc80007800000 */
[----:B------:R-:W-:-:S07]  /*4860*/  MOV R0, R3 ;  /* 0x0000000300007202 */ /* 0x000fce0000000f00 */
[----:B------:R-:W-:Y:S05]  /*4870*/  WARPSYNC.COLLECTIVE R4, `(.L_x_24344) ;  /* 0x0000000004087348 */ /* 0x000fea0003c00000 */
[----:B------:R0:W1:Y:S02]  /*4880*/  SHFL.DOWN P0, R7, R0, R9, R11 ;  /* 0x0800000900077389 */ /* 0x000064000000000b */
[----:B01----:R-:W-:Y:S05]  /*4890*/  ENDCOLLECTIVE ;  /* 0x000000000000791b */ /* 0x003fea0003800000 */
.L_x_24344:
[----:B------:R-:W-:Y:S01]  /*48a0*/  MOV R9, 0x1 ;  /* 0x0000000100097802 */ /* 0x000fe20000000f00 */
[----:B------:R-:W-:-:S05]  /*48b0*/  IMAD.MOV.U32 R2, RZ, RZ, R7 ;  /* 0x000000ffff027224 */ /* 0x000fca00078e0007 */
[----:B------:R-:W-:-:S04]  /*48c0*/  FMNMX R2, R3, R2, !PT ;  /* 0x0000000203027209 */ /* 0x000fc80007800000 */
[----:B------:R-:W-:-:S07]  /*48d0*/  MOV R0, R2 ;  /* 0x0000000200007202 */ /* 0x000fce0000000f00 */
[----:B------:R-:W-:Y:S05]  /*48e0*/  WARPSYNC.COLLECTIVE R4, `(.L_x_24345) ;  /* 0x0000000004087348 */ /* 0x000fea0003c00000 */
[----:B------:R0:W1:Y:S02]  /*48f0*/  SHFL.DOWN P0, R7, R0, R9, R11 ;  /* 0x0800000900077389 */ /* 0x000064000000000b */
[----:B01----:R-:W-:Y:S05]  /*4900*/  ENDCOLLECTIVE ;  /* 0x000000000000791b */ /* 0x003fea0003800000 */
.L_x_24345:
[----:B------:R-:W-:Y:S05]  /*4910*/  BRA `(.L_x_24346) ;  /* 0xfffffffc00407947 */ /* 0x000fea000383ffff */
        .weak           $__internal_584_$__cuda_sm20_div_u64
        .type           $__internal_584_$__cuda_sm20_div_u64,@function
        .size           $__internal_584_$__cuda_sm20_div_u64,($__internal_585_$__cuda_sm20_rcp_rn_f32_slowpath - $__internal_584_$__cuda_sm20_div_u64)
$__internal_584_$__cuda_sm20_div_u64:
        /* <DEDUP_REMOVED lines=71> */
[----:B------:R-:W-:Y:S11]  /*4d90*/  RET.REL.NODEC R2 `(_ZN18transformer_engine6detail38cast_transpose_fused_kernel_notalignedILb0ELb1ELb0EfNS_16CTDBiasDActParamI6__halfS3_13__nv_bfloat16fEELi2ELi2ENS_5EmptyEXadL_ZNS_5dgeluIffEET_T0_RKS6_EEEEvT3_mmm) ;  /* 0xffffffb002987950 */ /* 0x000ff60003c3ffff */
        .weak           $__internal_585_$__cuda_sm20_rcp_rn_f32_slowpath
        .type           $__internal_585_$__cuda_sm20_rcp_rn_f32_slowpath,@function
        .size           $__internal_585_$__cuda_sm20_rcp_rn_f32_slowpath,(.L_x_29886 - $__internal_585_$__cuda_sm20_rcp_rn_f32_slowpath)
$__internal_585_$__cuda_sm20_rcp_rn_f32_slowpath:
        /* <DEDUP_REMOVED lines=15> */
.L_x_24347:
        /* <DEDUP_REMOVED lines=33> */
.L_x_24349:
[----:B------:R0:W1:Y:S02]  /*50a0*/  MUFU.RCP R2, R0 ;  /* 0x0000000000027308 */ /* 0x0000640000001000 */
.L_x_24348:
[----:B------:R-:W-:Y:S02]  /*50b0*/  HFMA2 R3, -RZ, RZ, 0, 0 ;  /* 0x00000000ff037431 */ /* 0x000fe400000001ff */
[----:B-1-3--:R-:W-:Y:S01]  /*50c0*/  IMAD.MOV.U32 R5, RZ, RZ, R2 ;  /* 0x000000ffff057224 */ /* 0x00afe200078e0002 */
[----:B------:R-:W-:-:S04]  /*50d0*/  MOV R2, R7 ;  /* 0x0000000700027202 */ /* 0x000fc80000000f00 */
[----:B0-2---:R-:W-:Y:S05]  /*50e0*/  RET.REL.NODEC R2 `(_ZN18transformer_engine6detail38cast_transpose_fused_kernel_notalignedILb0ELb1ELb0EfNS_16CTDBiasDActParamI6__halfS3_13__nv_bfloat16fEELi2ELi2ENS_5EmptyEXadL_ZNS_5dgeluIffEET_T0_RKS6_EEEEvT3_mmm) ;  /* 0xffffffac02c47950 */ /* 0x005fea0003c3ffff */
.L_x_24350:
        /* <DEDUP_REMOVED lines=9> */
.L_x_29886:


//--------------------- .text._ZN18transformer_engine6detail38cast_transpose_fused_kernel_notalignedILb0ELb1ELb0EfNS_16CTDBiasDActParamI6__halfS3_S3_fEELi2ELi2ENS_5EmptyEXadL_ZNS_5dgeluIffEET_T0_RKS5_EEEEvT3_mmm --------------------------
	.section	.text._ZN18transformer_engine6detail38cast_transpose_fused_kernel_notalignedILb0ELb1ELb0EfNS_16CTDBiasDActParamI6__halfS3_S3_fEELi2ELi2ENS_5EmptyEXadL_ZNS_5dgeluIffEET_T0_RKS5_EEEEvT3_mmm,"ax",@progbits
	.align	128
        .global         _ZN18transformer_engine6detail38cast_transpose_fused_kernel_notalignedILb0ELb1ELb0EfNS_16CTDBiasDActParamI6__halfS3_S3_fEELi2ELi2ENS_5EmptyEXadL_ZNS_5dgeluIffEET_T0_RKS5_EEEEvT3_mmm
        .type           _ZN18transformer_engine6detail38cast_transpose_fused_kernel_notalignedILb0ELb1ELb0EfNS_16CTDBiasDActParamI6__halfS3_S3_fEELi2ELi2ENS_5EmptyEXadL_ZNS_5dgeluIffEET_T0_RKS5_EEEEvT3_mmm,@function
        .size           _ZN18transformer_engine6detail38cast_transpose_fused_kernel_notalignedILb0ELb1ELb0EfNS_16CTDBiasDActParamI6__halfS3_S3_fEELi2ELi2ENS_5EmptyEXadL_ZNS_5dgeluIffEET_T0_RKS5_EEEEvT3_mmm,(.L_x_29888 - _ZN18transformer_engine6detail38cast_transpose_fused_kernel_notalignedILb0ELb1ELb0EfNS_16CTDBiasDActParamI6__halfS3_S3_fEELi2ELi2ENS_5EmptyEXadL_ZNS_5dgeluIffEET_T0_RKS5_EEEEvT3_mmm)
        .other          _ZN18transformer_engine6detail38cast_transpose_fused_kernel_notalignedILb0ELb1ELb0EfNS_16CTDBiasDActParamI6__halfS3_S3_fEELi2ELi2ENS_5EmptyEXadL_ZNS_5dgeluIffEET_T0_RKS5_EEEEvT3_mmm,@"STO_CUDA_ENTRY STV_DEFAULT"
_ZN18transformer_engine6detail38cast_transpose_fused_kernel_notalignedILb0ELb1ELb0EfNS_16CTDBiasDActParamI6__halfS3_S3_fEELi2ELi2ENS_5EmptyEXadL_ZNS_5dgeluIffEET_T0_RKS5_EEEEvT3_mmm:
.text._ZN18transformer_engine6detail38cast_transpose_fused_kernel_notalignedILb0ELb1ELb0EfNS_16CTDBiasDActParamI6__halfS3_S3_fEELi2ELi2ENS_5EmptyEXadL_ZNS_5dgeluIffEET_T0_RKS5_EEEEvT3_mmm:
        /* <DEDUP_REMOVED lines=43> */
.L_x_24351:
[----:B------:R-:W-:-:S07]  /*02b0*/  MOV R6, 0x2d0 ;  /* 0x000002d000067802 */ /* 0x000fce0000000f00 */
[----:B------:R-:W-:Y:S05]  /*02c0*/  CALL.REL.NOINC `($__internal_586_$__cuda_sm20_div_u64) ;  /* 0x0000004400947944 */ /* 0x000fea0003c00000 */
        /* <DEDUP_REMOVED lines=11> */
.L_x_24352:
        /* <DEDUP_REMOVED lines=351> */
[----:B------:R-:W-:Y:S02]  /*1970*/  F2FP.F16.F32.PACK_AB R6, RZ, R6 ;  /* 0x00000006ff06723e */ /* 0x000fe400000000ff */
[----:B------:R-:W-:Y:S02]  /*1980*/  F2FP.F16.F32.PACK_AB R7, RZ, R7 ;  /* 0x00000007ff07723e */ /* 0x000fe400000000ff */
[----:B------:R-:W-:Y:S02]  /*1990*/  ISETP.LT.U32.AND P0, PT, R26, UR28, !P0 ;  /* 0x0000001c1a007c0c */ /* 0x000fe4000c701070 */
[----:B------:R-:W-:Y:S02]  /*19a0*/  F2FP.F16.F32.PACK_AB R8, RZ, R8 ;  /* 0x00000008ff08723e */ /* 0x000fe400000000ff */
[----:B------:R-:W-:-:S02]  /*19b0*/  F2FP.F16.F32.PACK_AB R9, RZ, R9 ;  /* 0x00000009ff09723e */ /* 0x000fc400000000ff */
        /* <DEDUP_REMOVED lines=102> */
[----:B------:R-:W-:-:S02]  /*2020*/  F2FP.F16.F32.PACK_AB R13, RZ, R13 ;  /* 0x0000000dff0d723e */ /* 0x000fc400000000ff */
[----:B------:R-:W-:Y:S02]  /*2030*/  @!P0 LEA R34, P1, R17, UR8, 0x2 ;  /* 0x0000000811228c11 */ /* 0x000fe4000f8210ff */
[----:B------:R-:W-:Y:S02]  /*2040*/  F2FP.F16.F32.PACK_AB R14, RZ, R14 ;  /* 0x0000000eff0e723e */ /* 0x000fe400000000ff */
        /* <DEDUP_REMOVED lines=33> */
[----:B------:R-:W-:Y:S01]  /*2260*/  F2FP.F16.F32.PACK_AB R17, RZ, R33 ;  /* 0x00000021ff11723e */ /* 0x000fe200000000ff */
        /* <DEDUP_REMOVED lines=13> */
[----:B------:R-:W-:Y:S01]  /*2340*/  F2FP.F16.F32.PACK_AB R16, RZ, R16 ;  /* 0x00000010ff10723e */ /* 0x000fe200000000ff */
        /* <DEDUP_REMOVED lines=221> */
[----:B------:R-:W-:Y:S01]  /*3120*/  F2FP.F16.F32.PACK_AB R24, RZ, R30 ;  /* 0x0000001eff18723e */ /* 0x000fe200000000ff */
        /* <DEDUP_REMOVED lines=17> */
[----:B------:R-:W-:-:S02]  /*3240*/  F2FP.F16.F32.PACK_AB R18, RZ, R18 ;  /* 0x00000012ff12723e */ /* 0x000fc400000000ff */
[----:B------:R-:W-:Y:S02]  /*3250*/  LOP3.LUT R33, R30, 0x7c, RZ, 0xc0, !PT ;  /* 0x0000007c1e217812 */ /* 0x000fe400078ec0ff */
[----:B------:R-:W-:Y:S02]  /*3260*/  @!P1 LEA.HI.X R23, R31, UR9, R12, 0x2, P3 ;  /* 0x000000091f179c11 */ /* 0x000fe400098f140c */
[C---:B------:R-:W-:Y:S01]  /*3270*/  FMNMX R30, |R29|.reuse, R16, !PT ;  /* 0x000000101d1e7209 */ /* 0x040fe20007800200 */
[----:B------:R-:W-:Y:S01]  /*3280*/  FMUL R29, R29, UR22 ;  /* 0x000000161d1d7c20 */ /* 0x000fe20008400000 */
[----:B------:R-:W-:Y:S01]  /*3290*/  IADD3 R12, PT, PT, R36, R33, RZ ;  /* 0x00000021240c7210 */ /* 0x000fe20007ffe0ff */
[--C-:B------:R-:W-:Y:S01]  /*32a0*/  HADD2.F32 R32, -RZ, R25.reuse.H1_H1 ;  /* 0x30000019ff207230 */ /* 0x100fe20000004100 */
[----:B------:R-:W-:Y:S02]  /*32b0*/  PRMT R18, R18, 0x5410, R24 ;  /* 0x0000541012127816 */ /* 0x000fe40000000018 */
[----:B------:R-:W-:Y:S01]  /*32c0*/  F2FP.F16.F32.PACK_AB R16, RZ, R19 ;  /* 0x00000013ff10723e */ /* 0x000fe200000000ff */
[----:B------:R-:W-:Y:S01]  /*32d0*/  STS [R6], R39 ;  /* 0x0000002706007388 */ /* 0x000fe20000000800 */
[----:B------:R-:W-:Y:S01]  /*32e0*/  R2UR UR9, R0 ;  /* 0x00000000000972ca */ /* 0x000fe200000e0000 */
[----:B------:R-:W-:Y:S01]  /*32f0*/  HADD2.F32 R31, -RZ, R25.H0_H0 ;  /* 0x20000019ff1f7230 */ /* 0x000fe20000004100 */
[----:B------:R-:W-:Y:S01]  /*3300*/  F2FP.F16.F32.PACK_AB R19, RZ, R29 ;  /* 0x0000001dff13723e */ /* 0x000fe200000000ff */
[----:B------:R0:W-:Y:S01]  /*3310*/  STS [R12], R18 ;  /* 0x000000120c007388 */ /* 0x0001e20000000800 */
[----:B------:R-:W-:Y:S01]  /*3320*/  FMUL R25, R32, R15 ;  /* 0x0000000f20197220 */ /* 0x000fe20000400000 */
[----:B------:R-:W-:Y:S01]  /*3330*/  IADD3 R29, PT, PT, -R20, R5, RZ ;  /* 0x00000005141d7210 */ /* 0x000fe20007ffe1ff */
[----:B------:R-:W-:Y:S01]  /*3340*/  FMUL R15, R13, UR22 ;  /* 0x000000160d0f7c20 */ /* 0x000fe20008400000 */
[----:B------:R-:W-:Y:S01]  /*3350*/  FMUL R20, R21, UR22 ;  /* 0x0000001615147c20 */ /* 0x000fe20008400000 */
[----:B0-----:R-:W-:Y:S01]  /*3360*/  @!P0 PRMT R18, R18, 0x5410, R16 ;  /* 0x0000541012128816 */ /* 0x001fe20000000010 */
[----:B------:R-:W-:-:S03]  /*3370*/  FMUL R28, R31, R28 ;  /* 0x0000001c1f1c7220 */ /* 0x000fc60000400000 */
[----:B------:R-:W-:Y:S01]  /*3380*/  F2FP.F16.F32.PACK_AB R20, RZ, R20 ;  /* 0x00000014ff14723e */ /* 0x000fe200000000ff */
[----:B------:R-:W-:Y:S01]  /*3390*/  UIMAD UR8, UR6, UR12, URZ ;  /* 0x0000000c060872a4 */ /* 0x000fe2000f8e02ff */
[----:B------:R0:W-:Y:S01]  /*33a0*/  @!P0 STG.E desc[UR26][R26.64], R18 ;  /* 0x000000121a008986 */ /* 0x0001e2000c10191a */
[----:B------:R-:W-:Y:S01]  /*33b0*/  @!P0 PRMT R24, R24, 0x5410, R19 ;  /* 0x0000541018188816 */ /* 0x000fe20000000013 */
[----:B------:R-:W-:Y:S01]  /*33c0*/  IMAD.SHL.U32 R29, R29, 0x4, RZ ;  /* 0x000000041d1d7824 */ /* 0x000fe200078e00ff */
[----:B------:R-:W-:Y:S02]  /*33d0*/  UIMAD.WIDE.U32 UR6, UR24, UR12, URZ ;  /* 0x0000000c180672a5 */ /* 0x000fe4000f8e00ff */
[----:B------:R-:W-:Y:S01]  /*33e0*/  UIMAD UR9, UR24, UR9, UR8 ;  /* 0x00000009180972a4 */ /* 0x000fe2000f8e0208 */
[----:B0-----:R-:W-:Y:S01]  /*33f0*/  F2FP.F16.F32.PACK_AB R27, RZ, R15 ;  /* 0x0000000fff1b723e */ /* 0x001fe200000000ff */
        /* <DEDUP_REMOVED lines=11> */
[----:B0-----:R-:W-:-:S02]  /*34b0*/  F2FP.F16.F32.PACK_AB R24, RZ, R18 ;  /* 0x00000012ff18723e */ /* 0x001fc400000000ff */
[----:B-1----:R-:W-:Y:S02]  /*34c0*/  F2FP.F16.F32.PACK_AB R11, RZ, R15 ;  /* 0x0000000fff0b723e */ /* 0x002fe400000000ff */
        /* <DEDUP_REMOVED lines=41> */
.L_x_24357:
        /* <DEDUP_REMOVED lines=48> */
.L_x_24356:
[----:B------:R-:W-:Y:S05]  /*3a60*/  BSYNC.RECONVERGENT B1 ;  /* 0x0000000000017941 */ /* 0x000fea0003800200 */
.L_x_24355:
        /* <DEDUP_REMOVED lines=35> */
.L_x_24354:
[----:B------:R-:W-:Y:S05]  /*3ca0*/  BSYNC.RECONVERGENT B0 ;  /* 0x0000000000007941 */ /* 0x000fea0003800200 */
.L_x_24353:
        /* <DEDUP_REMOVED lines=27> */
.L_x_24362:
        /* <DEDUP_REMOVED lines=48> */
.L_x_24361:
[----:B------:R-:W-:Y:S05]  /*4160*/  BSYNC.RECONVERGENT B1 ;  /* 0x0000000000017941 */ /* 0x000fea0003800200 */
.L_x_24360:
        /* <DEDUP_REMOVED lines=35> */
.L_x_24359:
[----:B------:R-:W-:Y:S05]  /*43a0*/  BSYNC.RECONVERGENT B0 ;  /* 0x0000000000007941 */ /* 0x000fea0003800200 */
.L_x_24358:
        /* <DEDUP_REMOVED lines=39> */
.L_x_24371:
[----:B------:R-:W-:Y:S02]  /*4620*/  ISETP.NE.AND P0, PT, R5, RZ, PT ;  /* 0x000000ff0500720c */ /* 0x000fe40003f05270 */
[----:B-1----:R-:W-:-:S11]  /*4630*/  FMNMX R7, R2, R7, !PT ;  /* 0x0000000702077209 */ /* 0x002fd60007800000 */
[----:B------:R-:W-:Y:S05]  /*4640*/  @P0 BRA `(.L_x_24364) ;  /* 0x0000000000080947 */ /* 0x000fea0003800000 */
[----:B0-----:R-:W0:Y:S02]  /*4650*/  LDC.64 R2, c[0x0][0x3a8] ;  /* 0x0000ea00ff027b82 */ /* 0x001e240000000a00 */
[----:B0-----:R1:W-:Y:S02]  /*4660*/  REDG.E.MAX.S32.STRONG.GPU desc[UR26][R2.64], R7 ;  /* 0x000000070200798e */ /* 0x0013e4000d12e31a */
.L_x_24364:
[----:B------:R-:W-:Y:S05]  /*4670*/  BSYNC B0 ;  /* 0x0000000000007941 */ /* 0x000fea0003800000 */
.L_x_24363:
        /* <DEDUP_REMOVED lines=11> */
[----:B------:R-:W-:Y:S05]  /*4730*/  CALL.REL.NOINC `($__internal_587_$__cuda_sm20_rcp_rn_f32_slowpath) ;  /* 0x0000000400987944 */ /* 0x000fea0003c00000 */
[----:B------:R-:W-:Y:S05]  /*4740*/  BRA `(.L_x_24367) ;  /* 0x0000000000147947 */ /* 0x000fea0003800000 */
.L_x_24366:
[----:B------:R-:W3:Y:S01]  /*4750*/  MUFU.RCP R5, UR22 ;  /* 0x0000001600057d08 */ /* 0x000ee20008001000 */
[----:B------:R-:W-:-:S05]  /*4760*/  MOV R0, UR22 ;  /* 0x0000001600007c02 */ /* 0x000fca0008000f00 */
[----:B---3--:R-:W-:-:S04]  /*4770*/  FFMA R0, R5, R0, -1 ;  /* 0xbf80000005007423 */ /* 0x008fc80000000000 */
[----:B------:R-:W-:-:S04]  /*4780*/  FADD.FTZ R0, -R0, -RZ ;  /* 0x800000ff00007221 */ /* 0x000fc80000010100 */
[----:B------:R-:W-:-:S07]  /*4790*/  FFMA R5, R5, R0, R5 ;  /* 0x0000000005057223 */ /* 0x000fce0000000005 */
.L_x_24367:
[----:B012---:R-:W0:Y:S02]  /*47a0*/  LDC.64 R2, c[0x0][0x3b0] ;  /* 0x0000ec00ff027b82 */ /* 0x007e240000000a00 */
[----:B0-----:R-:W-:Y:S01]  /*47b0*/  STG.E desc[UR26][R2.64], R5 ;  /* 0x0000000502007986 */ /* 0x001fe2000c10191a */
[----:B------:R-:W-:Y:S05]  /*47c0*/  EXIT ;  /* 0x000000000000794d */ /* 0x000fea0003800000 */
.L_x_24365:
[----:B------:R-:W-:Y:S01]  /*47d0*/  IMAD.MOV.U32 R9, RZ, RZ, 0x4 ;  /* 0x00000004ff097424 */ /* 0x000fe200078e00ff */
[----:B------:R-:W-:Y:S02]  /*47e0*/  MOV R11, 0x1f ;  /* 0x0000001f000b7802 */ /* 0x000fe40000000f00 */
[----:B------:R-:W-:-:S07]  /*47f0*/  MOV R4, 0xffffffff ;  /* 0xffffffff00047802 */ /* 0x000fce0000000f00 */
[----:B01----:R-:W-:Y:S05]  /*4800*/  WARPSYNC.COLLECTIVE R4, `(.L_x_24368) ;  /* 0x0000000004087348 */ /* 0x003fea0003c00000 */
[----:B-1----:R1:W2:Y:S02]  /*4810*/  SHFL.DOWN P0, R7, R0, R9, R11 ;  /* 0x0800000900077389 */ /* 0x0022a4000000000b */
[----:B012---:R-:W-:Y:S05]  /*4820*/  ENDCOLLECTIVE ;  /* 0x000000000000791b */ /* 0x007fea0003800000 */
.L_x_24368:
[----:B------:R-:W-:Y:S01]  /*4830*/  MOV R9, 0x2 ;  /* 0x0000000200097802 */ /* 0x000fe20000000f00 */
[----:B------:R-:W-:-:S05]  /*4840*/  IMAD.MOV.U32 R3, RZ, RZ, R7 ;  /* 0x000000ffff037224 */ /* 0x000fca00078e0007 */
[----:B------:R-:W-:-:S04]  /*4850*/  FMNMX R3, R3, R0, !PT ;  /* 0x0000000003037209 */ /* 0x000fc80007800000 */
[----:B------:R-:W-:-:S07]  /*4860*/  MOV R0, R3 ;  /* 0x0000000300007202 */ /* 0x000fce0000000f00 */
[----:B------:R-:W-:Y:S05]  /*4870*/  WARPSYNC.COLLECTIVE R4, `(.L_x_24369) ;  /* 0x0000000004087348 */ /* 0x000fea0003c00000 */
[----:B------:R0:W1:Y:S02]  /*4880*/  SHFL.DOWN P0, R7, R0, R9, R11 ;  /* 0x0800000900077389 */ /* 0x000064000000000b */
[----:B01----:R-:W-:Y:S05]  /*4890*/  ENDCOLLECTIVE ;  /* 0x000000000000791b */ /* 0x003fea0003800000 */
.L_x_24369:
[----:B------:R-:W-:Y:S01]  /*48a0*/  MOV R9, 0x1 ;  /* 0x0000000100097802 */ /* 0x000fe20000000f00 */
[----:B------:R-:W-:-:S05]  /*48b0*/  IMAD.MOV.U32 R2, RZ, RZ, R7 ;  /* 0x000000ffff027224 */ /* 0x000fca00078e0007 */
[----:B------:R-:W-:-:S04]  /*48c0*/  FMNMX R2, R3, R2, !PT ;  /* 0x0000000203027209 */ /* 0x000fc80007800000 */
[----:B------:R-:W-:-:S07]  /*48d0*/  MOV R0, R2 ;  /* 0x0000000200007202 */ /* 0x000fce0000000f00 */
[----:B------:R-:W-:Y:S05]  /*48e0*/  WARPSYNC.COLLECTIVE R4, `(.L_x_24370) ;  /* 0x0000000004087348 */ /* 0x000fea0003c00000 */
[----:B------:R0:W1:Y:S02]  /*48f0*/  SHFL.DOWN P0, R7, R0, R9, R11 ;  /* 0x0800000900077389 */ /* 0x000064000000000b */
[----:B01----:R-:W-:Y:S05]  /*4900*/  ENDCOLLECTIVE ;  /* 0x000000000000791b */ /* 0x003fea0003800000 */
.L_x_24370:
[----:B------:R-:W-:Y:S05]  /*4910*/  BRA `(.L_x_24371) ;  /* 0xfffffffc00407947 */ /* 0x000fea000383ffff */
        .weak           $__internal_586_$__cuda_sm20_div_u64
        .type           $__internal_586_$__cuda_sm20_div_u64,@function
        .size           $__internal_586_$__cuda_sm20_div_u64,($__internal_587_$__cuda_sm20_rcp_rn_f32_slowpath - $__internal_586_$__cuda_sm20_div_u64)
$__internal_586_$__cuda_sm20_div_u64:
        /* <DEDUP_REMOVED lines=71> */
[----:B------:R-:W-:Y:S11]  /*4d90*/  RET.REL.NODEC R2 `(_ZN18transformer_engine6detail38cast_transpose_fused_kernel_notalignedILb0ELb1ELb0EfNS_16CTDBiasDActParamI6__halfS3_S3_fEELi2ELi2ENS_5EmptyEXadL_ZNS_5dgeluIffEET_T0_RKS5_EEEEvT3_mmm) ;  /* 0xffffffb002987950 */ /* 0x000ff60003c3ffff */
        .weak           $__internal_587_$__cuda_sm20_rcp_rn_f32_slowpath
        .type           $__internal_587_$__cuda_sm20_rcp_rn_f32_slowpath,@function
        .size           $__internal_587_$__cuda_sm20_rcp_rn_f32_slowpath,(.L_x_29888 - $__internal_587_$__cuda_sm20_rcp_rn_f32_slowpath)
$__internal_587_$__cuda_sm20_rcp_rn_f32_slowpath:
        /* <DEDUP_REMOVED lines=15> */
.L_x_24372:
        /* <DEDUP_REMOVED lines=33> */
.L_x_24374:
[----:B------:R0:W1:Y:S02]  /*50a0*/  MUFU.RCP R2, R0 ;  /* 0x0000000000027308 */ /* 0x0000640000001000 */
.L_x_24373:
[----:B------:R-:W-:Y:S02]  /*50b0*/  HFMA2 R3, -RZ, RZ, 0, 0 ;  /* 0x00000000ff037431 */ /* 0x000fe400000001ff */
[----:B-1-3--:R-:W-:Y:S01]  /*50c0*/  IMAD.MOV.U32 R5, RZ, RZ, R2 ;  /* 0x000000ffff057224 */ /* 0x00afe200078e0002 */
[----:B------:R-:W-:-:S04]  /*50d0*/  MOV R2, R7 ;  /* 0x0000000700027202 */ /* 0x000fc80000000f00 */
[----:B0-2---:R-:W-:Y:S05]  /*50e0*/  RET.REL.NODEC R2 `(_ZN18transformer_engine6detail38cast_transpose_fused_kernel_notalignedILb0ELb1ELb0EfNS_16CTDBiasDActParamI6__halfS3_S3_fEELi2ELi2ENS_5EmptyEXadL_ZNS_5dgeluIffEET_T0_RKS5_EEEEvT3_mmm) ;  /* 0xffffffac02c47950 */ /* 0x005fea0003c3ffff */
.L_x_24375:
        /* <DEDUP_REMOVED lines=9> */
.L_x_29888:


//--------------------- .text._ZN18transformer_engine6detail38cast_transpose_fused_kernel_notalignedILb0ELb1ELb0EfNS_16CTDBiasDActParamI6__halfS3_ffEELi2ELi1ENS_5EmptyEXadL_ZNS_5dgeluIffEET_T0_RKS5_EEEEvT3_mmm --------------------------
	.section	.text._ZN18transformer_engine6detail38cast_transpose_fused_kernel_notalignedILb0ELb1ELb0EfNS_16CTDBiasDActParamI6__halfS3_ffEELi2ELi1ENS_5EmptyEXadL_ZNS_5dgeluIffEET_T0_RKS5_EEEEvT3_mmm,"ax",@progbits
	.align	128
        .global         _ZN18transformer_engine6detail38cast_transpose_fused_kernel_notalignedILb0ELb1ELb0EfNS_16CTDBiasDActParamI6__halfS3_ffEELi2ELi1ENS_5EmptyEXadL_ZNS_5dgeluIffEET_T0_RKS5_EEEEvT3_mmm
        .type           _ZN18transformer_engine6detail38cast_transpose_fused_kernel_notalignedILb0ELb1ELb0EfNS_16CTDBiasDActParamI6__halfS3_ffEELi2ELi1ENS_5EmptyEXadL_ZNS_5dgeluIffEET_T0_RKS5_EEEEvT3_mmm,@function
        .size           _ZN18transformer_engine6detail38cast_transpose_fused_kernel_notalignedILb0ELb1ELb0EfNS_16CTDBiasDActParamI6__halfS3_ffEELi2ELi1ENS_5EmptyEXadL_ZNS_5dgeluIffEET_T0_RKS5_EEEEvT3_mmm,(.L_x_29890 - _ZN18transformer_engine6detail38cast_transpose_fused_kernel_notalignedILb0ELb1ELb0EfNS_16CTDBiasDActParamI6__halfS3_ffEELi2ELi1ENS_5EmptyEXadL_ZNS_5dgeluIffEET_T0_RKS5_EEEEvT3_mmm)
        .other          _ZN18transformer_engine6detail38cast_transpose_fused_kernel_notalignedILb0ELb1ELb0EfNS_16CTDBiasDActParamI6__halfS3_ffEELi2ELi1ENS_5EmptyEXadL_ZNS_5dgeluIffEET_T0_RKS5_EEEEvT3_mmm,@"STO_CUDA_ENTRY STV_DEFAULT"
_ZN18transformer_engine6detail38cast_transpose_fused_kernel_notalignedILb0ELb1ELb0EfNS_16CTDBiasDActParamI6__halfS3_ffEELi2ELi1ENS_5EmptyEXadL_ZNS_5dgeluIffEET_T0_RKS5_EEEEvT3_mmm:
.text._ZN18transformer_engine6detail38cast_transpose_fused_kernel_notalignedILb0ELb1ELb0EfNS_16CTDBiasDActParamI6__halfS3_ffEELi2ELi1ENS_5EmptyEXadL_ZNS_5dgeluIffEET_T0_RKS5_EEEEvT3_mmm:
        /* <DEDUP_REMOVED lines=43> */
.L_x_24376:
[----:B------:R-:W-:-:S07]  /*02b0*/  MOV R4, 0x2d0 ;  /* 0x000002d000047802 */ /* 0x000fce0000000f00 */
[----:B------:R-:W-:Y:S05]  /*02c0*/  CALL.REL.NOINC `($__internal_588_$__cuda_sm20_div_u64) ;  /* 0x00000030001c7944 */ /* 0x000fea0003c00000 */
        /* <DEDUP_REMOVED lines=11> */
.L_x_24377:
        /* <DEDUP_REMOVED lines=21> */
[----:B------:R-:W-:Y:S02]  /*04d0*/  UIADD3.X UR7, UPT, UPT, ~UR7, UR27, URZ, UP0, !UPT ;  /* 0x0000001b07077290 */ /* 0x000fe400087fe5ff */
[----:B------:R-:W-:Y:S01]  /*04e0*/  UISETP.LT.U32.AND UP0, UPT, UR5, 0x20, UPT ;  /* 0x000000200500788c */ /* 0x000fe2000bf01070 */
[----:B------:R-:W-:Y:S01]  /*04f0*/  IADD3 R20, PT, PT, R3, R5, RZ ;  /* 0x0000000503147210 */ /* 0x000fe20007ffe0ff */
        /* <DEDUP_REMOVED lines=23> */
[----:B--2---:R-:W2:Y:S01]  /*0670*/  @P0 LDG.E R9, desc[UR24][R10.64] ;  /* 0x000000180a090981 */ /* 0x004ea2000c1e1900 */
[----:B------:R-:W-:Y:S01]  /*0680*/  UIADD3 UR4, UP0, UPT, UR4, UR8, URZ ;  /* 0x0000000804047290 */ /* 0x000fe2000ff1e0ff */
[----:B------:R-:W-:Y:S02]  /*0690*/  @!P0 MOV R5, RZ ;  /* 0x000000ff00058202 */ /* 0x000fe40000000f00 */
[----:B0-----:R-:W-:Y:S01]  /*06a0*/  ISETP.NE.U32.AND P2, PT, RZ, UR10, PT ;  /* 0x0000000aff007c0c */ /* 0x001fe2000bf45070 */
[----:B------:R-:W-:Y:S02]  /*06b0*/  UIADD3.X UR5, UPT, UPT, UR5, UR9, URZ, UP0, !UPT ;  /* 0x0000000905057290 */ /* 0x000fe400087fe4ff */
[----:B------:R-:W-:Y:S02]  /*06c0*/  @P0 IADD3 R14, P1, PT, R14, UR4, RZ ;  /* 0x000000040e0e0c10 */ /* 0x000fe4000ff3e0ff */
[----:B------:R-:W-:Y:S01]  /*06d0*/  ISETP.NE.AND.EX P2, PT, RZ, UR11, PT, P2 ;  /* 0x0000000bff007c0c */ /* 0x000fe2000bf45320 */
[----:B------:R-:W-:Y:S01]  /*06e0*/  VIADD R26, R16, 0xffffffff ;  /* 0xffffffff101a7836 */ /* 0x000fe20000000000 */
[----:B------:R-:W0:Y:S01]  /*06f0*/  LDCU.128 UR8, c[0x0][0x390] ;  /* 0x00007200ff0877ac */ /* 0x000e220008000c00 */
[----:B------:R-:W-:-:S05]  /*0700*/  @P0 IADD3.X R15, PT, PT, R0, UR5, RZ, P1, !PT ;  /* 0x00000005000f0c10 */ /* 0x000fca0008ffe4ff */
[----:B------:R-:W3:Y:S05]  /*0710*/  @P0 LDG.E R5, desc[UR24][R14.64] ;  /* 0x000000180e050981 */ /* 0x000eea000c1e1900 */
[----:B------:R-:W1:Y:S02]  /*0720*/  @P2 LDC.64 R12, c[0x0][0x3a0] ;  /* 0x0000e800ff0c2b82 */ /* 0x000e640000000a00 */
[----:B-1----:R1:W4:Y:S01]  /*0730*/  @P2 LDG.E R8, desc[UR24][R12.64] ;  /* 0x000000180c082981 */ /* 0x002322000c1e1900 */
[----:B------:R-:W-:Y:S01]  /*0740*/  LOP3.LUT R26, R26, 0x1f, RZ, 0xc0, !PT ;  /* 0x0000001f1a1a7812 */ /* 0x000fe200078ec0ff */
[----:B------:R-:W-:-:S03]  /*0750*/  VIADD R0, R7, 0x1 ;  /* 0x0000000107007836 */ /* 0x000fc60000000000 */
[----:B------:R-:W-:-:S04]  /*0760*/  ISETP.GE.U32.AND P0, PT, R26, UR23, PT ;  /* 0x000000171a007c0c */ /* 0x000fc8000bf06070 */
[----:B------:R-:W-:-:S13]  /*0770*/  ISETP.GE.U32.OR P0, PT, R0, UR26, P0 ;  /* 0x0000001a00007c0c */ /* 0x000fda0008706470 */
[----:B------:R-:W-:-:S04]  /*0780*/  @!P0 IADD3 R2, P1, P3, R26, UR17, R2 ;  /* 0x000000111a028c10 */ /* 0x000fc8000fb3e002 */
[----:B-1----:R-:W-:Y:S01]  /*0790*/  @!P0 IADD3.X R13, PT, PT, RZ, UR27, R20, P1, P3 ;  /* 0x0000001bff0d8c10 */ /* 0x002fe20008fe6414 */
[----:B------:R-:W-:-:S05]  /*07a0*/  @!P0 IMAD.SHL.U32 R11, R2, 0x4, RZ ;  /* 0x00000004020b8824 */ /* 0x000fca00078e00ff */
[----:B------:R-:W-:Y:S02]  /*07b0*/  @!P0 IADD3 R14, P1, PT, R11, UR15, RZ ;  /* 0x0000000f0b0e8c10 */ /* 0x000fe4000ff3e0ff */
[----:B------:R-:W-:-:S04]  /*07c0*/  ISETP.GE.U32.AND P3, PT, R7, UR26, PT ;  /* 0x0000001a07007c0c */ /* 0x000fc8000bf66070 */
[----:B------:R-:W-:Y:S01]  /*07d0*/  ISETP.GE.U32.OR P3, PT, R6, UR23, P3 ;  /* 0x0000001706007c0c */ /* 0x000fe20009f66470 */
[----:B0-----:R-:W-:-:S04]  /*07e0*/  ULEA UR8, UP0, UR7, UR8, 0x2 ;  /* 0x0000000807087291 */ /* 0x001fc8000f8010ff */
[----:B------:R-:W-:-:S03]  /*07f0*/  ULEA.HI.X UR9, UR7, UR9, UR14, 0x2, UP0 ;  /* 0x0000000907097291 */ /* 0x000fc600080f140e */
[----:B------:R-:W-:Y:S01]  /*0800*/  UMOV UR7, 0x3f800000 ;  /* 0x3f80000000077882 */ /* 0x000fe20000000000 */
[--C-:B--2---:R-:W-:Y:S02]  /*0810*/  HADD2.F32 R10, -RZ, R9.reuse.H0_H0 ;  /* 0x20000009ff0a7230 */ /* 0x104fe40000004100 */
[----:B------:R-:W-:-:S03]  /*0820*/  HADD2.F32 R9, -RZ, R9.H1_H1 ;  /* 0x30000009ff097230 */ /* 0x000fc60000004100 */
[C---:B------:R-:W-:Y:S01]  /*0830*/  FMUL R3, R10.reuse, 0.044714998453855514526 ;  /* 0x3d3727130a037820 */ /* 0x040fe20000400000 */
[----:B------:R-:W-:-:S03]  /*0840*/  FMUL R17, R10, 0.79788458347320556641 ;  /* 0x3f4c422a0a117820 */ /* 0x000fc60000400000 */
[----:B------:R-:W-:Y:S01]  /*0850*/  FFMA R0, R10, R3, 1 ;  /* 0x3f8000000a007423 */ /* 0x000fe20000000003 */
[----:B------:R-:W-:-:S03]  /*0860*/  FMUL R4, R9, 0.044714998453855514526 ;  /* 0x3d37271309047820 */ /* 0x000fc60000400000 */
[----:B------:R-:W-:Y:S01]  /*0870*/  FMUL R17, R17, R0 ;  /* 0x0000000011117220 */ /* 0x000fe20000400000 */
[----:B------:R-:W-:Y:S01]  /*0880*/  FFMA R3, R9, R4, 1 ;  /* 0x3f80000009037423 */ /* 0x000fe20000000004 */
[----:B------:R-:W-:Y:S02]  /*0890*/  @!P0 SHF.L.U64.HI R4, R2, 0x2, R13 ;  /* 0x0000000202048819 */ /* 0x000fe4000001020d */
[----:B------:R-:W-:Y:S01]  /*08a0*/  FMUL R0, |R17|, 2.8853900432586669922 ;  /* 0x4038aa3b11007820 */ /* 0x000fe20000400200 */
[----:B------:R-:W-:Y:S01]  /*08b0*/  FMUL R12, R9, 0.79788458347320556641 ;  /* 0x3f4c422a090c7820 */ /* 0x000fe20000400000 */
[----:B------:R-:W-:-:S03]  /*08c0*/  @!P0 IADD3.X R15, PT, PT, R4, UR20, RZ, P1, !PT ;  /* 0x00000014040f8c10 */ /* 0x000fc60008ffe4ff */
[----:B------:R-:W-:Y:S01]  /*08d0*/  FMUL R12, R12, R3 ;  /* 0x000000030c0c7220 */ /* 0x000fe20000400000 */
[----:B------:R-:W0:Y:S01]  /*08e0*/  MUFU.EX2 R0, R0 ;  /* 0x0000000000007308 */ /* 0x000e220000000800 */
[----:B------:R1:W2:Y:S02]  /*08f0*/  @!P0 LDG.E R3, desc[UR24][R14.64] ;  /* 0x000000180e038981 */ /* 0x0002a4000c1e1900 */
[----:B------:R-:W-:-:S06]  /*0900*/  FMUL R18, |R12|, 2.8853900432586669922 ;  /* 0x4038aa3b0c127820 */ /* 0x000fcc0000400200 */
[----:B------:R-:W5:Y:S01]  /*0910*/  MUFU.EX2 R18, R18 ;  /* 0x0000001200127308 */ /* 0x000f620000000800 */
[----:B------:R-:W-:Y:S02]  /*0920*/  HFMA2 R13, -RZ, RZ, 1.125, -9232 ;  /* 0x3c80f082ff0d7431 */ /* 0x000fe400000001ff */
[----:B0-----:R-:W-:Y:S01]  /*0930*/  FADD R19, R0, 1 ;  /* 0x3f80000000137421 */ /* 0x001fe20000000000 */
[----:B------:R-:W-:-:S05]  /*0940*/  FMUL R2, R17, R17 ;  /* 0x0000001111027220 */ /* 0x000fca0000400000 */
[----:B------:R-:W0:Y:S01]  /*0950*/  MUFU.RCP R19, R19 ;  /* 0x0000001300137308 */ /* 0x000e220000001000 */
[----:B-----5:R-:W-:Y:S01]  /*0960*/  FADD R22, R18, 1 ;  /* 0x3f80000012167421 */ /* 0x020fe20000000000 */
[----:B------:R-:W-:Y:S01]  /*0970*/  FFMA R21, R2, R13, -0.052303962409496307373 ;  /* 0xbd563cae02157423 */ /* 0x000fe2000000000d */
[----:B------:R-:W-:-:S05]  /*0980*/  VIADD R0, R7, 0x2 ;  /* 0x0000000207007836 */ /* 0x000fca0000000000 */
[----:B------:R-:W5:Y:S01]  /*0990*/  MUFU.RCP R23, R22 ;  /* 0x0000001600177308 */ /* 0x000f620000001000 */
[----:B------:R-:W-:Y:S01]  /*09a0*/  FFMA R21, R2, R21, 0.1331529766321182251 ;  /* 0x3e08594102157423 */ /* 0x000fe20000000015 */
[----:B-1----:R-:W-:Y:S01]  /*09b0*/  IMAD.MOV.U32 R14, RZ, RZ, 0x3f800000 ;  /* 0x3f800000ff0e7424 */ /* 0x002fe200078e00ff */
[----:B------:R-:W-:Y:S01]  /*09c0*/  ISETP.GE.U32.AND P1, PT, R0, UR26, PT ;  /* 0x0000001a00007c0c */ /* 0x000fe2000bf26070 */
[----:B------:R-:W-:Y:S01]  /*09d0*/  FMUL R0, R12, R12 ;  /* 0x0000000c0c007220 */ /* 0x000fe20000400000 */
[----:B------:R-:W-:Y:S01]  /*09e0*/  FFMA R21, R2, R21, -0.33332768082618713379 ;  /* 0xbeaaa9ed02157423 */ /* 0x000fe20000000015 */
[C---:B------:R-:W-:Y:S02]  /*09f0*/  FSETP.GE.AND P6, PT, |R17|.reuse, 9.010913848876953125, PT ;  /* 0x41102cb41100780b */ /* 0x040fe40003fc6200 */
[----:B------:R-:W-:Y:S01]  /*0a00*/  FSETP.GE.AND P4, PT, |R17|, 0.60000002384185791016, PT ;  /* 0x3f19999a1100780b */ /* 0x000fe20003f86200 */
[----:B0-----:R-:W-:Y:S01]  /*0a10*/  FFMA R19, R19, -2, R14 ;  /* 0xc000000013137823 */ /* 0x001fe2000000000e */
[----:B------:R-:W-:Y:S01]  /*0a20*/  FFMA R15, R0, R13, -0.052303962409496307373 ;  /* 0xbd563cae000f7423 */ /* 0x000fe2000000000d */
[----:B------:R-:W-:-:S03]  /*0a30*/  FFMA R18, R2, R21, RZ ;  /* 0x0000001502127223 */ /* 0x000fc600000000ff */
[----:B------:R-:W-:Y:S01]  /*0a40*/  FSEL R2, R19, 1, !P6 ;  /* 0x3f80000013027808 */ /* 0x000fe20007000000 */
[----:B------:R-:W-:Y:S01]  /*0a50*/  FFMA R15, R0, R15, 0.1331529766321182251 ;  /* 0x3e085941000f7423 */ /* 0x000fe2000000000f */
[C---:B------:R-:W-:Y:S01]  /*0a60*/  FSETP.GE.AND P6, PT, |R12|.reuse, 0.60000002384185791016, PT ;  /* 0x3f19999a0c00780b */ /* 0x040fe20003fc6200 */
[----:B-----5:R-:W-:Y:S01]  /*0a70*/  FFMA R23, R23, -2, R14 ;  /* 0xc000000017177823 */ /* 0x020fe2000000000e */
[----:B------:R-:W-:Y:S01]  /*0a80*/  FSETP.GE.AND P5, PT, |R12|, 9.010913848876953125, PT ;  /* 0x41102cb40c00780b */ /* 0x000fe20003fa6200 */
[----:B------:R-:W-:Y:S01]  /*0a90*/  FFMA R15, R0, R15, -0.33332768082618713379 ;  /* 0xbeaaa9ed000f7423 */ /* 0x000fe2000000000f */
[--C-:B------:R-:W-:Y:S01]  /*0aa0*/  LOP3.LUT R2, R2, 0x80000000, R17.reuse, 0xb8, !PT ;  /* 0x8000000002027812 */ /* 0x100fe200078eb811 */
[----:B------:R-:W-:Y:S01]  /*0ab0*/  @!P4 FFMA R2, R17, R18, R17 ;  /* 0x000000121102c223 */ /* 0x000fe20000000011 */
[----:B------:R-:W-:Y:S01]  /*0ac0*/  FSEL R23, R23, 1, !P5 ;  /* 0x3f80000017177808 */ /* 0x000fe20006800000 */
[----:B------:R-:W-:Y:S01]  /*0ad0*/  FFMA R19, R0, R15, RZ ;  /* 0x0000000f00137223 */ /* 0x000fe200000000ff */
[----:B------:R-:W-:-:S02]  /*0ae0*/  VIADD R17, R16, 0x1e ;  /* 0x0000001e10117836 */ /* 0x000fc40000000000 */
[----:B------:R-:W-:Y:S01]  /*0af0*/  FMUL R15, R10, 0.10703222453594207764 ;  /* 0x3ddb33b60a0f7820 */ /* 0x000fe20000400000 */
[--C-:B------:R-:W-:Y:S02]  /*0b00*/  LOP3.LUT R0, R23, 0x80000000, R12.reuse, 0xb8, !PT ;  /* 0x8000000017007812 */ /* 0x100fe400078eb80c */
[----:B------:R-:W-:Y:S01]  /*0b10*/  @!P6 FFMA R0, R12, R19, R12 ;  /* 0x000000130c00e223 */ /* 0x000fe2000000000c */
[----:B------:R-:W-:Y:S01]  /*0b20*/  FFMA R18, R10, R15, 0.79788458347320556641 ;  /* 0x3f4c422a0a127423 */ /* 0x000fe2000000000f */
[----:B------:R-:W-:Y:S01]  /*0b30*/  LOP3.LUT R12, R17, 0x1f, RZ, 0xc0, !PT ;  /* 0x0000001f110c7812 */ /* 0x000fe200078ec0ff */
[----:B------:R-:W-:Y:S01]  /*0b40*/  FFMA R15, -R2, R2, 1 ;  /* 0x3f800000020f7423 */ /* 0x000fe20000000102 */
[----:B------:R-:W-:Y:S02]  /*0b50*/  IMAD R7, R7, UR17, RZ ;  /* 0x0000001107077c24 */ /* 0x000fe4000f8e02ff */
[----:B------:R-:W-:Y:S01]  /*0b60*/  ISETP.LT.U32.AND P1, PT, R12, UR23, !P1 ;  /* 0x000000170c007c0c */ /* 0x000fe2000cf21070 */
[----:B------:R-:W-:Y:S01]  /*0b70*/  FMUL R15, R15, R18 ;  /* 0x000000120f0f7220 */ /* 0x000fe20000400000 */
[C---:B------:R-:W-:Y:S01]  /*0b80*/  FMUL R18, R9.reuse, 0.10703222453594207764 ;  /* 0x3ddb33b609127820 */ /* 0x040fe20000400000 */
[----:B------:R-:W-:Y:S01]  /*0b90*/  @!P3 IADD3 R19, P4, PT, R6, R7, RZ ;  /* 0x000000070613b210 */ /* 0x000fe20007f9e0ff */
[----:B------:R-:W-:Y:S01]  /*0ba0*/  FMUL R10, R10, 0.5 ;  /* 0x3f0000000a0a7820 */ /* 0x000fe20000400000 */
[----:B------:R-:W-:Y:S01]  /*0bb0*/  FFMA R17, -R0, R0, 1 ;  /* 0x3f80000000117423 */ /* 0x000fe20000000100 */
[----:B------:R-:W-:Y:S01]  /*0bc0*/  FFMA R18, R9, R18, 0.79788458347320556641 ;  /* 0x3f4c422a09127423 */ /* 0x000fe20000000012 */
[----:B------:R-:W-:Y:S01]  /*0bd0*/  @!P3 IADD3.X R22, PT, PT, RZ, R20, RZ, P4, !PT ;  /* 0x00000014ff16b210 */ /* 0x000fe200027fe4ff */
[----:B------:R-:W-:Y:S01]  /*0be0*/  FMUL R10, R10, R15 ;  /* 0x0000000f0a0a7220 */ /* 0x000fe20000400000 */
[----:B------:R-:W-:-:S02]  /*0bf0*/  @!P3 LEA R6, P4, R19, UR8, 0x3 ;  /* 0x000000081306bc11 */ /* 0x000fc4000f8818ff */
[----:B------:R-:W-:Y:S01]  /*0c00*/  IADD3 R25, P5, PT, R7, UR17, RZ ;  /* 0x0000001107197c10 */ /* 0x000fe2000ffbe0ff */
[----:B------:R-:W-:Y:S01]  /*0c10*/  FMUL R18, R17, R18 ;  /* 0x0000001211127220 */ /* 0x000fe20000400000 */
[----:B------:R-:W-:Y:S01]  /*0c20*/  FMUL R15, R9, 0.5 ;  /* 0x3f000000090f7820 */ /* 0x000fe20000400000 */
[----:B------:R-:W-:Y:S01]  /*0c30*/  @!P3 LEA.HI.X R7, R19, UR9, R22, 0x3, P4 ;  /* 0x000000091307bc11 */ /* 0x000fe2000a0f1c16 */
[----:B------:R-:W-:Y:S01]  /*0c40*/  FADD R9, R2, 1 ;  /* 0x3f80000002097421 */ /* 0x000fe20000000000 */
[----:B------:R-:W-:Y:S01]  /*0c50*/  IADD3.X R20, PT, PT, R20, UR27, RZ, P5, !PT ;  /* 0x0000001b14147c10 */ /* 0x000fe2000affe4ff */
[----:B------:R-:W-:Y:S01]  /*0c60*/  FMUL R15, R15, R18 ;  /* 0x000000120f0f7220 */ /* 0x000fe20000400000 */
[----:B------:R-:W-:Y:S01]  /*0c70*/  @P1 IADD3 R17, P4, P5, R12, UR17, R25 ;  /* 0x000000110c111c10 */ /* 0x000fe2000fd9e019 */
[----:B------:R-:W-:Y:S01]  /*0c80*/  FADD R0, R0, 1 ;  /* 0x3f80000000007421 */ /* 0x000fe20000000000 */
[----:B----4-:R-:W-:Y:S01]  /*0c90*/  @P2 R2UR UR7, R8 ;  /* 0x00000000080722ca */ /* 0x010fe200000e0000 */
[----:B------:R-:W-:Y:S01]  /*0ca0*/  FFMA R9, R9, 0.5, R10 ;  /* 0x3f00000009097823 */ /* 0x000fe2000000000a */
[----:B---3--:R-:W-:-:S02]  /*0cb0*/  HADD2.F32 R18, -RZ, R5.H0_H0 ;  /* 0x20000005ff127230 */ /* 0x008fc40000004100 */
[----:B------:R-:W-:Y:S01]  /*0cc0*/  FFMA R15, R0, 0.5, R15 ;  /* 0x3f000000000f7823 */ /* 0x000fe2000000000f */
[----:B------:R-:W-:Y:S01]  /*0cd0*/  HADD2.F32 R22, -RZ, R5.H1_H1 ;  /* 0x30000005ff167230 */ /* 0x000fe20000004100 */
[----:B------:R-:W-:Y:S01]  /*0ce0*/  @P1 IADD3.X R2, PT, PT, RZ, UR27, R20, P4, P5 ;  /* 0x0000001bff021c10 */ /* 0x000fe2000a7ea414 */
[----:B------:R-:W-:Y:S01]  /*0cf0*/  @P1 IMAD.SHL.U32 R10, R17, 0x4, RZ ;  /* 0x00000004110a1824 */ /* 0x000fe200078e00ff */
[----:B------:R-:W-:Y:S01]  /*0d00*/  @!P0 IADD3 R8, P2, PT, R11, UR4, RZ ;  /* 0x000000040b088c10 */ /* 0x000fe2000ff5e0ff */
[----:B------:R-:W-:Y:S01]  /*0d10*/  FMUL R11, R18, R9 ;  /* 0x00000009120b7220 */ /* 0x000fe20000400000 */
[----:B------:R-:W-:Y:S01]  /*0d20*/  FMUL R22, R22, R15 ;  /* 0x0000000f16167220 */ /* 0x000fe20000400000 */
[----:B------:R-:W-:Y:S02]  /*0d30*/  @P1 SHF.L.U64.HI R2, R17, 0x2, R2 ;  /* 0x0000000211021819 */ /* 0x000fe40000010202 */
[----:B------:R-:W-:Y:S02]  /*0d40*/  @P1 IADD3 R18, P4, PT, R10, UR15, RZ ;  /* 0x0000000f0a121c10 */ /* 0x000fe4000ff9e0ff */
[----:B------:R-:W-:Y:S01]  /*0d50*/  @!P0 IADD3.X R9, PT, PT, R4, UR5, RZ, P2, !PT ;  /* 0x0000000504098c10 */ /* 0x000fe200097fe4ff */
[----:B------:R-:W-:-:S02]  /*0d60*/  @!P1 IMAD.MOV.U32 R21, RZ, RZ, RZ ;  /* 0x000000ffff159224 */ /* 0x000fc400078e00ff */
[----:B------:R-:W-:Y:S01]  /*0d70*/  FMUL R4, R11, UR7 ;  /* 0x000000070b047c20 */ /* 0x000fe20008400000 */
[----:B------:R-:W-:Y:S01]  /*0d80*/  FMUL R5, R22, UR7 ;  /* 0x0000000716057c20 */ /* 0x000fe20008400000 */
[----:B------:R-:W-:Y:S01]  /*0d90*/  @P1 IADD3.X R19, PT, PT, R2, UR20, RZ, P4, !PT ;  /* 0x0000001402131c10 */ /* 0x000fe2000a7fe4ff */
[----:B------:R0:W3:Y:S04]  /*0da0*/  @!P0 LDG.E R9, desc[UR24][R8.64] ;  /* 0x0000001808098981 */ /* 0x0000e8000c1e1900 */
[----:B------:R1:W-:Y:S04]  /*0db0*/  @!P3 STG.E.64 desc[UR24][R6.64], R4 ;  /* 0x000000040600b986 */ /* 0x0003e8000c101b18 */
[----:B------:R4:W5:Y:S01]  /*0dc0*/  @P1 LDG.E R21, desc[UR24][R18.64] ;  /* 0x0000001812151981 */ /* 0x000962000c1e1900 */
[----:B------:R-:W-:-:S05]  /*0dd0*/  @P0 IMAD.MOV.U32 R3, RZ, RZ, RZ ;  /* 0x000000ffff030224 */ /* 0x000fca00078e00ff */
[----:B--2---:R-:W-:-:S05]  /*0de0*/  HADD2.F32 R15, -RZ, R3.H0_H0 ;  /* 0x20000003ff0f7230 */ /* 0x004fca0000004100 */
[C---:B------:R-:W-:Y:S01]  /*0df0*/  FMUL R0, R15.reuse, 0.044714998453855514526 ;  /* 0x3d3727130f007820 */ /* 0x040fe20000400000 */
[C---:B------:R-:W-:Y:S01]  /*0e00*/  FMUL R23, R15.reuse, 0.79788458347320556641 ;  /* 0x3f4c422a0f177820 */ /* 0x040fe20000400000 */
[----:B------:R-:W-:Y:S02]  /*0e10*/  HADD2.F32 R17, -RZ, R3.H1_H1 ;  /* 0x30000003ff117230 */ /* 0x000fe40000004100 */
[----:B------:R-:W-:-:S04]  /*0e20*/  FFMA R0, R15, R0, 1 ;  /* 0x3f8000000f007423 */ /* 0x000fc80000000000 */
[----:B------:R-:W-:Y:S01]  /*0e30*/  FMUL R23, R23, R0 ;  /* 0x0000000017177220 */ /* 0x000fe20000400000 */
[C---:B------:R-:W-:Y:S01]  /*0e40*/  FMUL R24, R17.reuse, 0.044714998453855514526 ;  /* 0x3d37271311187820 */ /* 0x040fe20000400000 */
[----:B------:R-:W-:Y:S02]  /*0e50*/  FMUL R3, R17, 0.79788458347320556641 ;  /* 0x3f4c422a11037820 */ /* 0x000fe40000400000 */
[----:B------:R-:W-:Y:S01]  /*0e60*/  FMUL R0, |R23|, 2.8853900432586669922 ;  /* 0x4038aa3b17007820 */ /* 0x000fe20000400200 */
[----:B------:R-:W-:-:S04]  /*0e70*/  FFMA R24, R17, R24, 1 ;  /* 0x3f80000011187423 */ /* 0x000fc80000000018 */
[----:B------:R-:W-:Y:S01]  /*0e80*/  FMUL R3, R3, R24 ;  /* 0x0000001803037220 */ /* 0x000fe20000400000 */
[----:B------:R-:W0:Y:S03]  /*0e90*/  MUFU.EX2 R0, R0 ;  /* 0x0000000000007308 */ /* 0x000e260000000800 */
[----:B-1----:R-:W-:-:S06]  /*0ea0*/  FMUL R6, |R3|, 2.8853900432586669922 ;  /* 0x4038aa3b03067820 */ /* 0x002fcc0000400200 */
[----:B------:R-:W1:Y:S01]  /*0eb0*/  MUFU.EX2 R6, R6 ;  /* 0x0000000600067308 */ /* 0x000e620000000800 */
[----:B0-----:R-:W-:-:S07]  /*0ec0*/  FADD R8, R0, 1 ;  /* 0x3f80000000087421 */ /* 0x001fce0000000000 */
[----:B----4-:R-:W0:Y:S01]  /*0ed0*/  MUFU.RCP R19, R8 ;  /* 0x0000000800137308 */ /* 0x010e220000001000 */
[----:B------:R-:W-:Y:S01]  /*0ee0*/  FMUL R18, R23, R23 ;  /* 0x0000001717127220 */ /* 0x000fe20000400000 */
[----:B-1----:R-:W-:-:S03]  /*0ef0*/  FADD R7, R6, 1 ;  /* 0x3f80000006077421 */ /* 0x002fc60000000000 */
[----:B------:R-:W-:-:S03]  /*0f00*/  FFMA R27, R18, R13, -0.052303962409496307373 ;  /* 0xbd563cae121b7423 */ /* 0x000fc6000000000d */
[----:B------:R-:W1:Y:S01]  /*0f10*/  MUFU.RCP R7, R7 ;  /* 0x0000000700077308 */ /* 0x000e620000001000 */
[C---:B------:R-:W-:Y:S01]  /*0f20*/  FSETP.GE.AND P3, PT, |R23|.reuse, 0.60000002384185791016, PT ;  /* 0x3f19999a1700780b */ /* 0x040fe20003f66200 */
[C---:B------:R-:W-:Y:S01]  /*0f30*/  FFMA R27, R18.reuse, R27, 0.1331529766321182251 ;  /* 0x3e085941121b7423 */ /* 0x040fe2000000001b */
[----:B------:R-:W-:Y:S01]  /*0f40*/  FSETP.GE.AND P2, PT, |R23|, 9.010913848876953125, PT ;  /* 0x41102cb41700780b */ /* 0x000fe20003f46200 */
[----:B------:R-:W-:Y:S01]  /*0f50*/  FMUL R6, R3, R3 ;  /* 0x0000000303067220 */ /* 0x000fe20000400000 */
[----:B0-----:R-:W-:Y:S01]  /*0f60*/  FFMA R19, R19, -2, R14 ;  /* 0xc000000013137823 */ /* 0x001fe2000000000e */
[----:B------:R-:W-:-:S04]  /*0f70*/  FFMA R0, R18, R27, -0.33332768082618713379 ;  /* 0xbeaaa9ed12007423 */ /* 0x000fc8000000001b */
[----:B------:R-:W-:Y:S01]  /*0f80*/  FSEL R8, R19, 1, !P2 ;  /* 0x3f80000013087808 */ /* 0x000fe20005000000 */
[----:B------:R-:W-:Y:S01]  /*0f90*/  FFMA R19, R6, R13, -0.052303962409496307373 ;  /* 0xbd563cae06137423 */ /* 0x000fe2000000000d */
[----:B------:R-:W-:Y:S01]  /*0fa0*/  FFMA R0, R18, R0, RZ ;  /* 0x0000000012007223 */ /* 0x000fe200000000ff */
[----:B------:R-:W-:Y:S02]  /*0fb0*/  FSETP.GE.AND P4, PT, |R3|, 0.60000002384185791016, PT ;  /* 0x3f19999a0300780b */ /* 0x000fe40003f86200 */
[----:B------:R-:W-:Y:S01]  /*0fc0*/  FFMA R19, R6, R19, 0.1331529766321182251 ;  /* 0x3e08594106137423 */ /* 0x000fe20000000013 */
[--C-:B------:R-:W-:Y:S01]  /*0fd0*/  LOP3.LUT R8, R8, 0x80000000, R23.reuse, 0xb8, !PT ;  /* 0x8000000008087812 */ /* 0x100fe200078eb817 */
[----:B-1----:R-:W-:Y:S01]  /*0fe0*/  FFMA R7, R7, -2, R14 ;  /* 0xc000000007077823 */ /* 0x002fe2000000000e */
[----:B------:R-:W-:Y:S01]  /*0ff0*/  FSETP.GE.AND P2, PT, |R3|, 9.010913848876953125, PT ;  /* 0x41102cb40300780b */ /* 0x000fe20003f46200 */
[----:B------:R-:W-:Y:S01]  /*1000*/  @!P3 FFMA R8, R23, R0, R23 ;  /* 0x000000001708b223 */ /* 0x000fe20000000017 */
[----:B------:R-:W-:Y:S01]  /*1010*/  FFMA R0, R6, R19, -0.33332768082618713379 ;  /* 0xbeaaa9ed06007423 */ /* 0x000fe20000000013 */
[----:B------:R-:W-:Y:S01]  /*1020*/  FMUL R18, R15, 0.10703222453594207764 ;  /* 0x3ddb33b60f127820 */ /* 0x000fe20000400000 */
[----:B------:R-:W-:-:S02]  /*1030*/  FSEL R24, R7, 1, !P2 ;  /* 0x3f80000007187808 */ /* 0x000fc40005000000 */
[----:B------:R-:W-:Y:S01]  /*1040*/  FFMA R6, R6, R0, RZ ;  /* 0x0000000006067223 */ /* 0x000fe200000000ff */
[----:B------:R-:W-:Y:S01]  /*1050*/  FFMA R19, R15, R18, 0.79788458347320556641 ;  /* 0x3f4c422a0f137423 */ /* 0x000fe20000000012 */
[--C-:B------:R-:W-:Y:S01]  /*1060*/  LOP3.LUT R7, R24, 0x80000000, R3.reuse, 0xb8, !PT ;  /* 0x8000000018077812 */ /* 0x100fe200078eb803 */
[----:B------:R-:W-:Y:S01]  /*1070*/  FFMA R0, -R8, R8, 1 ;  /* 0x3f80000008007423 */ /* 0x000fe20000000108 */
[----:B------:R-:W-:Y:S01]  /*1080*/  FMUL R18, R17, 0.10703222453594207764 ;  /* 0x3ddb33b611127820 */ /* 0x000fe20000400000 */
[----:B------:R-:W-:Y:S02]  /*1090*/  @!P4 FFMA R7, R3, R6, R3 ;  /* 0x000000060307c223 */ /* 0x000fe40000000003 */
[----:B------:R-:W-:Y:S01]  /*10a0*/  FMUL R0, R0, R19 ;  /* 0x0000001300007220 */ /* 0x000fe20000400000 */
[----:B------:R-:W-:Y:S01]  /*10b0*/  FFMA R19, R17, R18, 0.79788458347320556641 ;  /* 0x3f4c422a11137423 */ /* 0x000fe20000000012 */
[----:B------:R-:W-:Y:S01]  /*10c0*/  FFMA R6, -R7, R7, 1 ;  /* 0x3f80000007067423 */ /* 0x000fe20000000107 */
[----:B------:R-:W-:Y:S01]  /*10d0*/  FMUL R15, R15, 0.5 ;  /* 0x3f0000000f0f7820 */ /* 0x000fe20000400000 */
[----:B------:R-:W-:-:S02]  /*10e0*/  FMUL R17, R17, 0.5 ;  /* 0x3f00000011117820 */ /* 0x000fc40000400000 */
[----:B------:R-:W-:Y:S01]  /*10f0*/  FMUL R6, R6, R19 ;  /* 0x0000001306067220 */ /* 0x000fe20000400000 */
[----:B------:R-:W-:Y:S01]  /*1100*/  FMUL R0, R15, R0 ;  /* 0x000000000f007220 */ /* 0x000fe20000400000 */
[----:B------:R-:W-:Y:S02]  /*1110*/  FADD R15, R8, 1 ;  /* 0x3f800000080f7421 */ /* 0x000fe40000000000 */
[----:B------:R-:W-:Y:S01]  /*1120*/  FMUL R6, R17, R6 ;  /* 0x0000000611067220 */ /* 0x000fe20000400000 */
[--C-:B-----5:R-:W-:Y:S02]  /*1130*/  HADD2.F32 R3, -RZ, R21.reuse.H0_H0 ;  /* 0x20000015ff037230 */ /* 0x120fe40000004100 */
[----:B------:R-:W-:-:S03]  /*1140*/  HADD2.F32 R21, -RZ, R21.H1_H1 ;  /* 0x30000015ff157230 */ /* 0x000fc60000004100 */
[C---:B------:R-:W-:Y:S01]  /*1150*/  FMUL R18, R3.reuse, 0.044714998453855514526 ;  /* 0x3d37271303127820 */ /* 0x040fe20000400000 */
[----:B------:R-:W-:Y:S01]  /*1160*/  FMUL R24, R3, 0.79788458347320556641 ;  /* 0x3f4c422a03187820 */ /* 0x000fe20000400000 */
[----:B------:R-:W-:Y:S02]  /*1170*/  FMUL R28, R21, 0.044714998453855514526 ;  /* 0x3d372713151c7820 */ /* 0x000fe40000400000 */
[----:B------:R-:W-:Y:S01]  /*1180*/  FFMA R17, R3, R18, 1 ;  /* 0x3f80000003117423 */ /* 0x000fe20000000012 */
[----:B------:R-:W-:Y:S01]  /*1190*/  FFMA R8, R15, 0.5, R0 ;  /* 0x3f0000000f087823 */ /* 0x000fe20000000000 */
[C---:B------:R-:W-:Y:S02]  /*11a0*/  FMUL R18, R21.reuse, 0.79788458347320556641 ;  /* 0x3f4c422a15127820 */ /* 0x040fe40000400000 */
[----:B------:R-:W-:Y:S01]  /*11b0*/  FMUL R24, R24, R17 ;  /* 0x0000001118187220 */ /* 0x000fe20000400000 */
[----:B------:R-:W0:Y:S01]  /*11c0*/  S2R R15, SR_TID.X ;  /* 0x00000000000f7919 */ /* 0x000e220000002100 */
[----:B------:R-:W-:-:S02]  /*11d0*/  FFMA R17, R21, R28, 1 ;  /* 0x3f80000015117423 */ /* 0x000fc4000000001c */
[----:B------:R-:W-:Y:S02]  /*11e0*/  FMUL R0, |R24|, 2.8853900432586669922 ;  /* 0x4038aa3b18007820 */ /* 0x000fe40000400200 */
[----:B------:R-:W-:-:S04]  /*11f0*/  FMUL R18, R18, R17 ;  /* 0x0000001112127220 */ /* 0x000fc80000400000 */
[----:B------:R-:W1:Y:S01]  /*1200*/  MUFU.EX2 R0, R0 ;  /* 0x0000000000007308 */ /* 0x000e620000000800 */
[----:B------:R-:W-:Y:S01]  /*1210*/  FMUL R17, |R18|, 2.8853900432586669922 ;  /* 0x4038aa3b12117820 */ /* 0x000fe20000400200 */
[----:B------:R-:W-:Y:S01]  /*1220*/  FADD R7, R7, 1 ;  /* 0x3f80000007077421 */ /* 0x000fe20000000000 */
[----:B------:R-:W-:-:S05]  /*1230*/  @P0 MOV R9, RZ ;  /* 0x000000ff00090202 */ /* 0x000fca0000000f00 */
[----:B------:R-:W2:Y:S01]  /*1240*/  MUFU.EX2 R17, R17 ;  /* 0x0000001100117308 */ /* 0x000ea20000000800 */
[----:B------:R-:W-:Y:S01]  /*1250*/  FFMA R6, R7, 0.5, R6 ;  /* 0x3f00000007067823 */ /* 0x000fe20000000006 */
[----:B---3--:R-:W-:Y:S01]  /*1260*/  HADD2.F32 R7, -RZ, R9.H0_H0 ;  /* 0x20000009ff077230 */ /* 0x008fe20000004100 */
[----:B------:R-:W-:-:S04]  /*1270*/  @!P0 IADD3 R26, P2, PT, R26, R25, RZ ;  /* 0x000000191a1a8210 */ /* 0x000fc80007f5e0ff */
[----:B------:R-:W-:Y:S01]  /*1280*/  FMUL R7, R7, R8 ;  /* 0x0000000807077220 */ /* 0x000fe20000400000 */
[----:B------:R-:W-:Y:S02]  /*1290*/  @!P0 IMAD.X R23, RZ, RZ, R20, P2 ;  /* 0x000000ffff178224 */ /* 0x000fe400010e0614 */
[----:B-1----:R-:W-:Y:S01]  /*12a0*/  FADD R29, R0, 1 ;  /* 0x3f800000001d7421 */ /* 0x002fe20000000000 */
[----:B------:R-:W-:Y:S01]  /*12b0*/  @!P0 LEA R8, P2, R26, UR8, 0x3 ;  /* 0x000000081a088c11 */ /* 0x000fe2000f8418ff */
[----:B------:R-:W-:-:S03]  /*12c0*/  HADD2.F32 R19, -RZ, R9.H1_H1 ;  /* 0x30000009ff137230 */ /* 0x000fc60000004100 */
[----:B------:R-:W-:Y:S01]  /*12d0*/  @!P0 LEA.HI.X R9, R26, UR9, R23, 0x3, P2 ;  /* 0x000000091a098c11 */ /* 0x000fe200090f1c17 */
[----:B------:R-:W1:Y:S01]  /*12e0*/  MUFU.RCP R29, R29 ;  /* 0x0000001d001d7308 */ /* 0x000e620000001000 */
[----:B------:R-:W-:Y:S01]  /*12f0*/  FMNMX3 R23, |R11|, RZ, |R22|, !PT ;  /* 0x000000ff0b177276 */ /* 0x000fe20007800616 */
[----:B--2---:R-:W-:Y:S01]  /*1300*/  FADD R27, R17, 1 ;  /* 0x3f800000111b7421 */ /* 0x004fe20000000000 */
[----:B0-----:R-:W-:Y:S01]  /*1310*/  SHF.R.U32.HI R22, RZ, 0x5, R15 ;  /* 0x00000005ff167819 */ /* 0x001fe2000001160f */
[----:B------:R-:W-:Y:S01]  /*1320*/  FMUL R26, R19, R6 ;  /* 0x00000006131a7220 */ /* 0x000fe20000400000 */
[----:B------:R-:W-:Y:S01]  /*1330*/  @P1 IADD3 R10, P2, PT, R10, UR4, RZ ;  /* 0x000000040a0a1c10 */ /* 0x000fe2000ff5e0ff */
[----:B------:R-:W-:Y:S02]  /*1340*/  @!P1 IMAD.MOV.U32 R19, RZ, RZ, RZ ;  /* 0x000000ffff139224 */ /* 0x000fe400078e00ff */
[----:B------:R-:W-:Y:S01]  /*1350*/  IMAD.SHL.U32 R17, R22, 0x4, RZ ;  /* 0x0000000416117824 */ /* 0x000fe200078e00ff */
[----:B------:R-:W-:Y:S01]  /*1360*/  @P1 IADD3.X R11, PT, PT, R2, UR5, RZ, P2, !PT ;  /* 0x00000005020b1c10 */ /* 0x000fe200097fe4ff */
[----:B------:R-:W0:Y:S01]  /*1370*/  MUFU.RCP R27, R27 ;  /* 0x0000001b001b7308 */ /* 0x000e220000001000 */
[----:B------:R-:W-:Y:S01]  /*1380*/  FMUL R2, R24, R24 ;  /* 0x0000001818027220 */ /* 0x000fe20000400000 */
[C---:B------:R-:W-:Y:S01]  /*1390*/  FMNMX3 R23, |R7|.reuse, R23, |R26|, !PT ;  /* 0x0000001707177276 */ /* 0x040fe2000780061a */
[----:B------:R-:W-:Y:S01]  /*13a0*/  FMUL R6, R7, UR7 ;  /* 0x0000000707067c20 */ /* 0x000fe20008400000 */
[----:B------:R-:W-:Y:S01]  /*13b0*/  FMUL R7, R26, UR7 ;  /* 0x000000071a077c20 */ /* 0x000fe20008400000 */
[----:B------:R-:W-:Y:S01]  /*13c0*/  FMUL R0, R18, R18 ;  /* 0x0000001212007220 */ /* 0x000fe20000400000 */
[-C--:B------:R-:W-:Y:S01]  /*13d0*/  FFMA R22, R2, R13.reuse, -0.052303962409496307373 ;  /* 0xbd563cae02167423 */ /* 0x080fe2000000000d */
[----:B------:R-:W-:Y:S01]  /*13e0*/  IADD3 R17, PT, PT, R17, 0x3, RZ ;  /* 0x0000000311117810 */ /* 0x000fe20007ffe0ff */
[----:B------:R2:W3:Y:S01]  /*13f0*/  @P1 LDG.E R19, desc[UR24][R10.64] ;  /* 0x000000180a131981 */ /* 0x0004e2000c1e1900 */
[----:B------:R-:W-:Y:S01]  /*1400*/  FFMA R26, R0, R13, -0.052303962409496307373 ;  /* 0xbd563cae001a7423 */ /* 0x000fe2000000000d */
[----:B------:R-:W-:-:S02]  /*1410*/  FSETP.GE.AND P2, PT, |R24|, 0.60000002384185791016, PT ;  /* 0x3f19999a1800780b */ /* 0x000fc40003f46200 */
[----:B------:R4:W-:Y:S01]  /*1420*/  @!P0 STG.E.64 desc[UR24][R8.64], R6 ;  /* 0x0000000608008986 */ /* 0x0009e2000c101b18 */
[----:B------:R-:W-:Y:S01]  /*1430*/  ISETP.GE.U32.AND P0, PT, R17, UR26, PT ;  /* 0x0000001a11007c0c */ /* 0x000fe2000bf06070 */
[----:B------:R-:W-:Y:S02]  /*1440*/  VIADD R17, R16, 0x1d ;  /* 0x0000001d10117836 */ /* 0x000fe40000000000 */
[----:B-1----:R-:W-:Y:S01]  /*1450*/  FFMA R29, R29, -2, R14 ;  /* 0xc00000001d1d7823 */ /* 0x002fe2000000000e */
[----:B------:R-:W-:Y:S01]  /*1460*/  FSETP.GE.AND P1, PT, |R24|, 9.010913848876953125, PT ;  /* 0x41102cb41800780b */ /* 0x000fe20003f26200 */
[----:B--2---:R-:W-:Y:S01]  /*1470*/  FFMA R11, R0, R26, 0.1331529766321182251 ;  /* 0x3e085941000b7423 */ /* 0x004fe2000000001a */
[----:B------:R-:W-:Y:S01]  /*1480*/  LOP3.LUT R17, R17, 0x1f, RZ, 0xc0, !PT ;  /* 0x0000001f11117812 */ /* 0x000fe200078ec0ff */
[----:B----4-:R-:W-:Y:S02]  /*1490*/  FFMA R9, R2, R22, 0.1331529766321182251 ;  /* 0x3e08594102097423 */ /* 0x010fe40000000016 */
[----:B------:R-:W-:-:S02]  /*14a0*/  FFMA R8, R0, R11, -0.33332768082618713379 ;  /* 0xbeaaa9ed00087423 */ /* 0x000fc4000000000b */
[----:B------:R-:W-:Y:S01]  /*14b0*/  FFMA R9, R2, R9, -0.33332768082618713379 ;  /* 0xbeaaa9ed02097423 */ /* 0x000fe20000000009 */
[----:B------:R-:W-:Y:S01]  /*14c0*/  FSEL R29, R29, 1, !P1 ;  /* 0x3f8000001d1d7808 */ /* 0x000fe20004800000 */
[----:B0-----:R-:W-:Y:S01]  /*14d0*/  FFMA R27, R27, -2, R14 ;  /* 0xc00000001b1b7823 */ /* 0x001fe2000000000e */
[----:B------:R-:W-:Y:S01]  /*14e0*/  FSETP.GE.AND P3, PT, |R18|, 9.010913848876953125, PT ;  /* 0x41102cb41200780b */ /* 0x000fe20003f66200 */
[----:B------:R-:W-:Y:S01]  /*14f0*/  FFMA R11, R2, R9, RZ ;  /* 0x00000009020b7223 */ /* 0x000fe200000000ff */
[----:B------:R-:W-:Y:S01]  /*1500*/  FFMA R9, R0, R8, RZ ;  /* 0x0000000800097223 */ /* 0x000fe200000000ff */
[----:B------:R-:W-:Y:S02]  /*1510*/  ISETP.LT.U32.AND P0, PT, R17, UR23, !P0 ;  /* 0x0000001711007c0c */ /* 0x000fe4000c701070 */
[--C-:B------:R-:W-:Y:S01]  /*1520*/  LOP3.LUT R0, R29, 0x80000000, R24.reuse, 0xb8, !PT ;  /* 0x800000001d007812 */ /* 0x100fe200078eb818 */
[----:B------:R-:W-:Y:S01]  /*1530*/  @!P2 FFMA R0, R24, R11, R24 ;  /* 0x0000000b1800a223 */ /* 0x000fe20000000018 */
[----:B------:R-:W-:Y:S01]  /*1540*/  FSETP.GE.AND P1, PT, |R18|, 0.60000002384185791016, PT ;  /* 0x3f19999a1200780b */ /* 0x000fe20003f26200 */
[----:B------:R-:W-:Y:S01]  /*1550*/  FMUL R2, R3, 0.10703222453594207764 ;  /* 0x3ddb33b603027820 */ /* 0x000fe20000400000 */
[----:B------:R-:W-:-:S02]  /*1560*/  FSEL R11, R27, 1, !P3 ;  /* 0x3f8000001b0b7808 */ /* 0x000fc40005800000 */
[----:B------:R-:W-:Y:S01]  /*1570*/  IADD3 R25, P2, PT, R25, UR17, RZ ;  /* 0x0000001119197c10 */ /* 0x000fe2000ff5e0ff */
[----:B------:R-:W-:Y:S01]  /*1580*/  FFMA R27, R3, R2, 0.79788458347320556641 ;  /* 0x3f4c422a031b7423 */ /* 0x000fe20000000002 */
[--C-:B------:R-:W-:Y:S01]  /*1590*/  LOP3.LUT R24, R11, 0x80000000, R18.reuse, 0xb8, !PT ;  /* 0x800000000b187812 */ /* 0x100fe200078eb812 */
[----:B------:R-:W-:Y:S01]  /*15a0*/  FFMA R2, -R0, R0, 1 ;  /* 0x3f80000000027423 */ /* 0x000fe20000000100 */
[----:B------:R-:W-:Y:S02]  /*15b0*/  IADD3.X R20, PT, PT, R20, UR27, RZ, P2, !PT ;  /* 0x0000001b14147c10 */ /* 0x000fe400097fe4ff */
[----:B------:R-:W-:Y:S01]  /*15c0*/  IADD3 R11, P2, P3, R17, UR17, R25 ;  /* 0x00000011110b7c10 */ /* 0x000fe2000fb5e019 */
[----:B------:R-:W-:Y:S01]  /*15d0*/  FMUL R27, R2, R27 ;  /* 0x0000001b021b7220 */ /* 0x000fe20000400000 */
[----:B------:R-:W-:Y:S01]  /*15e0*/  FMUL R2, R21, 0.10703222453594207764 ;  /* 0x3ddb33b615027820 */ /* 0x000fe20000400000 */
[----:B------:R-:W-:Y:S01]  /*15f0*/  @!P1 FFMA R24, R18, R9, R18 ;  /* 0x0000000912189223 */ /* 0x000fe20000000012 */
[----:B------:R-:W-:Y:S01]  /*1600*/  IADD3.X R10, PT, PT, RZ, UR27, R20, P2, P3 ;  /* 0x0000001bff0a7c10 */ /* 0x000fe200097e6414 */
[----:B------:R-:W-:-:S02]  /*1610*/  @P0 IMAD.SHL.U32 R22, R11, 0x4, RZ ;  /* 0x000000040b160824 */ /* 0x000fc400078e00ff */
[----:B------:R-:W-:Y:S01]  /*1620*/  FFMA R8, R21, R2, 0.79788458347320556641 ;  /* 0x3f4c422a15087423 */ /* 0x000fe20000000002 */
[----:B------:R-:W-:Y:S01]  /*1630*/  FFMA R29, -R24, R24, 1 ;  /* 0x3f800000181d7423 */ /* 0x000fe20000000118 */
[----:B------:R-:W-:Y:S02]  /*1640*/  @P0 SHF.L.U64.HI R9, R11, 0x2, R10 ;  /* 0x000000020b090819 */ /* 0x000fe4000001020a */
[C---:B------:R-:W-:Y:S01]  /*1650*/  @P0 IADD3 R2, P1, PT, R22.reuse, UR4, RZ ;  /* 0x0000000416020c10 */ /* 0x040fe2000ff3e0ff */
[----:B------:R-:W-:Y:S01]  /*1660*/  FMUL R26, R3, 0.5 ;  /* 0x3f000000031a7820 */ /* 0x000fe20000400000 */
[----:B------:R-:W-:Y:S02]  /*1670*/  FMUL R29, R29, R8 ;  /* 0x000000081d1d7220 */ /* 0x000fe40000400000 */
[----:B------:R-:W-:Y:S02]  /*1680*/  @P0 IADD3.X R3, PT, PT, R9, UR5, RZ, P1, !PT ;  /* 0x0000000509030c10 */ /* 0x000fe40008ffe4ff */
[----:B------:R-:W-:-:S02]  /*1690*/  @P0 IADD3 R8, P1, PT, R22, UR15, RZ ;  /* 0x0000000f16080c10 */ /* 0x000fc4000ff3e0ff */
[----:B------:R-:W-:Y:S02]  /*16a0*/  @!P0 MOV R22, RZ ;  /* 0x000000ff00168202 */ /* 0x000fe40000000f00 */
[----:B------:R-:W-:-:S05]  /*16b0*/  @P0 IADD3.X R9, PT, PT, R9, UR20, RZ, P1, !PT ;  /* 0x0000001409090c10 */ /* 0x000fca0008ffe4ff */
[----:B------:R-:W2:Y:S01]  /*16c0*/  @P0 LDG.E R22, desc[UR24][R8.64] ;  /* 0x0000001808160981 */ /* 0x000ea2000c1e1900 */
[----:B------:R-:W-:-:S06]  /*16d0*/  @!P0 IMAD.MOV.U32 R18, RZ, RZ, RZ ;  /* 0x000000ffff128224 */ /* 0x000fcc00078e00ff */
[----:B------:R0:W4:Y:S01]  /*16e0*/  @P0 LDG.E R18, desc[UR24][R2.64] ;  /* 0x0000001802120981 */ /* 0x000122000c1e1900 */
[----:B------:R-:W-:Y:S01]  /*16f0*/  FMUL R26, R26, R27 ;  /* 0x0000001b1a1a7220 */ /* 0x000fe20000400000 */
[----:B------:R-:W-:Y:S02]  /*1700*/  UIMAD UR6, UR6, UR12, URZ ;  /* 0x0000000c060672a4 */ /* 0x000fe4000f8e02ff */
[----:B------:R-:W-:Y:S02]  /*1710*/  UIMAD.WIDE.U32 UR4, UR21, UR12, URZ ;  /* 0x0000000c150472a5 */ /* 0x000fe4000f8e00ff */
[----:B------:R-:W-:Y:S02]  /*1720*/  UIMAD UR21, UR21, UR13, UR6 ;  /* 0x0000000d151572a4 */ /* 0x000fe4000f8e0206 */
[----:B------:R-:W-:Y:S02]  /*1730*/  ULEA UR6, UP0, UR4, UR18, 0x6 ;  /* 0x0000001204067291 */ /* 0x000fe4000f8030ff */
[----:B------:R-:W-:-:S02]  /*1740*/  UIADD3 UR5, UPT, UPT, UR5, UR21, URZ ;  /* 0x0000001505057290 */ /* 0x000fc4000fffe0ff */
[----:B------:R-:W-:Y:S02]  /*1750*/  ULEA UR10, UP1, UR6, UR10, 0x2 ;  /* 0x0000000a060a7291 */ /* 0x000fe4000f8210ff */
[----:B------:R-:W-:Y:S01]  /*1760*/  ULEA.HI.X UR4, UR4, UR19, UR5, 0x6, UP0 ;  /* 0x0000001304047291 */ /* 0x000fe200080f3405 */
[----:B------:R-:W-:Y:S03]  /*1770*/  BSSY.RECONVERGENT B0, `(.L_x_24378) ;  /* 0x00000ea000007945 */ /* 0x000fe60003800200 */
[----:B------:R-:W-:Y:S01]  /*1780*/  ULEA.HI.X UR4, UR6, UR11, UR4, 0x2, UP1 ;  /* 0x0000000b06047291 */ /* 0x000fe200088f1404 */
[----:B--2---:R-:W-:-:S05]  /*1790*/  HADD2.F32 R27, -RZ, R22.H0_H0 ;  /* 0x20000016ff1b7230 */ /* 0x004fca0000004100 */
[----:B------:R-:W-:-:S04]  /*17a0*/  FMUL R28, R27, 0.044714998453855514526 ;  /* 0x3d3727131b1c7820 */ /* 0x000fc80000400000 */
[C---:B0-----:R-:W-:Y:S01]  /*17b0*/  FFMA R3, R27.reuse, R28, 1 ;  /* 0x3f8000001b037423 */ /* 0x041fe2000000001c */
[----:B------:R-:W-:-:S04]  /*17c0*/  FMUL R28, R27, 0.79788458347320556641 ;  /* 0x3f4c422a1b1c7820 */ /* 0x000fc80000400000 */
[----:B------:R-:W-:-:S04]  /*17d0*/  FMUL R28, R28, R3 ;  /* 0x000000031c1c7220 */ /* 0x000fc80000400000 */
[----:B------:R-:W-:-:S04]  /*17e0*/  FMUL R8, |R28|, 2.8853900432586669922 ;  /* 0x4038aa3b1c087820 */ /* 0x000fc80000400200 */
[----:B------:R-:W0:Y:S02]  /*17f0*/  MUFU.EX2 R2, R8 ;  /* 0x0000000800027308 */ /* 0x000e240000000800 */
[----:B0-----:R-:W-:-:S06]  /*1800*/  FADD R9, R2, 1 ;  /* 0x3f80000002097421 */ /* 0x001fcc0000000000 */
[----:B------:R-:W0:Y:S01]  /*1810*/  MUFU.RCP R9, R9 ;  /* 0x0000000900097308 */ /* 0x000e220000001000 */
[----:B------:R-:W-:Y:S01]  /*1820*/  FMUL R8, R28, R28 ;  /* 0x0000001c1c087220 */ /* 0x000fe20000400000 */
[----:B------:R-:W-:-:S03]  /*1830*/  FMUL R2, R21, 0.5 ;  /* 0x3f00000015027820 */ /* 0x000fc60000400000 */
[----:B------:R-:W-:Y:S01]  /*1840*/  FFMA R21, R8, R13, -0.052303962409496307373 ;  /* 0xbd563cae08157423 */ /* 0x000fe2000000000d */
[----:B------:R-:W-:Y:S01]  /*1850*/  FMUL R2, R2, R29 ;  /* 0x0000001d02027220 */ /* 0x000fe20000400000 */
[----:B------:R-:W-:Y:S02]  /*1860*/  FSETP.GE.AND P0, PT, |R28|, 9.010913848876953125, PT ;  /* 0x41102cb41c00780b */ /* 0x000fe40003f06200 */
[----:B------:R-:W-:Y:S01]  /*1870*/  FFMA R29, R8, R21, 0.1331529766321182251 ;  /* 0x3e085941081d7423 */ /* 0x000fe20000000015 */
[----:B------:R-:W-:Y:S01]  /*1880*/  FADD R3, R0, 1 ;  /* 0x3f80000000037421 */ /* 0x000fe20000000000 */
[----:B------:R-:W-:Y:S01]  /*1890*/  FSETP.GE.AND P1, PT, |R28|, 0.60000002384185791016, PT ;  /* 0x3f19999a1c00780b */ /* 0x000fe20003f26200 */
[----:B0-----:R-:W-:Y:S02]  /*18a0*/  FFMA R21, R9, -2, R14 ;  /* 0xc000000009157823 */ /* 0x001fe4000000000e */
[----:B------:R-:W-:-:S03]  /*18b0*/  FFMA R3, R3, 0.5, R26 ;  /* 0x3f00000003037823 */ /* 0x000fc6000000001a */
[----:B------:R-:W-:Y:S01]  /*18c0*/  FSEL R21, R21, 1, !P0 ;  /* 0x3f80000015157808 */ /* 0x000fe20004000000 */
[----:B------:R-:W-:-:S03]  /*18d0*/  FFMA R0, R8, R29, -0.33332768082618713379 ;  /* 0xbeaaa9ed08007423 */ /* 0x000fc6000000001d */
[----:B------:R-:W-:Y:S01]  /*18e0*/  LOP3.LUT R26, R21, 0x80000000, R28, 0xb8, !PT ;  /* 0x80000000151a7812 */ /* 0x000fe200078eb81c */
[----:B------:R-:W-:Y:S02]  /*18f0*/  HADD2.F32 R21, -RZ, R22.H1_H1 ;  /* 0x30000016ff157230 */ /* 0x000fe40000004100 */
[----:B------:R-:W-:-:S03]  /*1900*/  FFMA R9, R8, R0, RZ ;  /* 0x0000000008097223 */ /* 0x000fc600000000ff */
[C---:B------:R-:W-:Y:S01]  /*1910*/  FMUL R0, R21.reuse, 0.044714998453855514526 ;  /* 0x3d37271315007820 */ /* 0x040fe20000400000 */
[----:B------:R-:W-:Y:S01]  /*1920*/  @!P1 FFMA R26, R28, R9, R28 ;  /* 0x000000091c1a9223 */ /* 0x000fe2000000001c */
[C---:B------:R-:W-:Y:S02]  /*1930*/  FMUL R8, R21.reuse, 0.79788458347320556641 ;  /* 0x3f4c422a15087820 */ /* 0x040fe40000400000 */
[----:B------:R-:W-:-:S04]  /*1940*/  FFMA R9, R21, R0, 1 ;  /* 0x3f80000015097423 */ /* 0x000fc80000000000 */
[----:B------:R-:W-:-:S04]  /*1950*/  FMUL R8, R8, R9 ;  /* 0x0000000908087220 */ /* 0x000fc80000400000 */
[----:B------:R-:W-:-:S06]  /*1960*/  FMUL R9, |R8|, 2.8853900432586669922 ;  /* 0x4038aa3b08097820 */ /* 0x000fcc0000400200 */
[----:B------:R-:W0:Y:S02]  /*1970*/  MUFU.EX2 R9, R9 ;  /* 0x0000000900097308 */ /* 0x000e240000000800 */
[----:B0-----:R-:W-:-:S06]  /*1980*/  FADD R22, R9, 1 ;  /* 0x3f80000009167421 */ /* 0x001fcc0000000000 */
[----:B------:R-:W0:Y:S02]  /*1990*/  MUFU.RCP R29, R22 ;  /* 0x00000016001d7308 */ /* 0x000e240000001000 */
[----:B0-----:R-:W-:Y:S01]  /*19a0*/  FFMA R29, R29, -2, R14 ;  /* 0xc00000001d1d7823 */ /* 0x001fe2000000000e */
[----:B------:R-:W-:-:S04]  /*19b0*/  FMUL R14, R8, R8 ;  /* 0x00000008080e7220 */ /* 0x000fc80000400000 */
[----:B------:R-:W-:-:S04]  /*19c0*/  FFMA R13, R14, R13, -0.052303962409496307373 ;  /* 0xbd563cae0e0d7423 */ /* 0x000fc8000000000d */
[----:B------:R-:W-:Y:S01]  /*19d0*/  FFMA R13, R14, R13, 0.1331529766321182251 ;  /* 0x3e0859410e0d7423 */ /* 0x000fe2000000000d */
[----:B------:R-:W-:-:S03]  /*19e0*/  SHF.R.U32.HI R22, RZ, 0x5, R15 ;  /* 0x00000005ff167819 */ /* 0x000fc6000001160f */
[----:B------:R-:W-:-:S04]  /*19f0*/  FFMA R0, R14, R13, -0.33332768082618713379 ;  /* 0xbeaaa9ed0e007423 */ /* 0x000fc8000000000d */
[----:B------:R-:W-:Y:S01]  /*1a00*/  FFMA R9, R14, R0, RZ ;  /* 0x000000000e097223 */ /* 0x000fe200000000ff */
[----:B------:R-:W-:Y:S01]  /*1a10*/  IMAD.SHL.U32 R14, R22, 0x4, RZ ;  /* 0x00000004160e7824 */ /* 0x000fe200078e00ff */
[----:B------:R-:W-:-:S03]  /*1a20*/  FSETP.GE.AND P0, PT, |R8|, 9.010913848876953125, PT ;  /* 0x41102cb40800780b */ /* 0x000fc60003f06200 */
[----:B------:R-:W-:Y:S01]  /*1a30*/  VIADD R28, R14, 0x2 ;  /* 0x000000020e1c7836 */ /* 0x000fe20000000000 */
[----:B------:R-:W-:Y:S02]  /*1a40*/  FSEL R29, R29, 1, !P0 ;  /* 0x3f8000001d1d7808 */ /* 0x000fe40004000000 */
[----:B------:R-:W-:Y:S02]  /*1a50*/  FSETP.GE.AND P1, PT, |R8|, 0.60000002384185791016, PT ;  /* 0x3f19999a0800780b */ /* 0x000fe40003f26200 */
[----:B------:R-:W-:-:S04]  /*1a60*/  ISETP.GE.U32.AND P0, PT, R28, UR26, PT ;  /* 0x0000001a1c007c0c */ /* 0x000fc8000bf06070 */
[----:B------:R-:W-:Y:S02]  /*1a70*/  ISETP.GE.U32.OR P0, PT, R12, UR23, P0 ;  /* 0x000000170c007c0c */ /* 0x000fe40008706470 */
[--C-:B------:R-:W-:Y:S01]  /*1a80*/  LOP3.LUT R0, R29, 0x80000000, R8.reuse, 0xb8, !PT ;  /* 0x800000001d007812 */ /* 0x100fe200078eb808 */
[----:B------:R-:W0:Y:S04]  /*1a90*/  S2R R13, SR_CgaCtaId ;  /* 0x00000000000d7919 */ /* 0x000e280000008800 */
[----:B------:R-:W-:Y:S01]  /*1aa0*/  @!P1 FFMA R0, R8, R9, R8 ;  /* 0x0000000908009223 */ /* 0x000fe20000000008 */
[----:B------:R-:W-:Y:S01]  /*1ab0*/  FADD R9, R24, 1 ;  /* 0x3f80000018097421 */ /* 0x000fe20000000000 */
[----:B---3--:R-:W-:-:S04]  /*1ac0*/  HADD2.F32 R24, -RZ, R19.H0_H0 ;  /* 0x20000013ff187230 */ /* 0x008fc80000004100 */
[----:B------:R-:W-:Y:S01]  /*1ad0*/  @!P0 IADD3 R8, P1, PT, R12, R25, RZ ;  /* 0x000000190c088210 */ /* 0x000fe20007f3e0ff */
[----:B------:R-:W-:Y:S02]  /*1ae0*/  HADD2.F32 R25, -RZ, R19.H1_H1 ;  /* 0x30000013ff197230 */ /* 0x000fe40000004100 */
[----:B------:R-:W-:Y:S01]  /*1af0*/  FFMA R2, R9, 0.5, R2 ;  /* 0x3f00000009027823 */ /* 0x000fe20000000002 */
[----:B------:R-:W-:Y:S01]  /*1b00*/  FMUL R12, R27, 0.10703222453594207764 ;  /* 0x3ddb33b61b0c7820 */ /* 0x000fe20000400000 */
[----:B------:R-:W-:Y:S02]  /*1b10*/  FMUL R24, R24, R3 ;  /* 0x0000000318187220 */ /* 0x000fe40000400000 */
[----:B------:R-:W-:Y:S01]  /*1b20*/  FMUL R25, R25, R2 ;  /* 0x0000000219197220 */ /* 0x000fe20000400000 */
[C---:B------:R-:W-:Y:S01]  /*1b30*/  FFMA R3, R27.reuse, R12, 0.79788458347320556641 ;  /* 0x3f4c422a1b037423 */ /* 0x040fe2000000000c */
[----:B------:R-:W-:Y:S01]  /*1b40*/  FFMA R2, -R26, R26, 1 ;  /* 0x3f8000001a027423 */ /* 0x000fe2000000011a */
[----:B------:R-:W-:-:S03]  /*1b50*/  FMUL R12, R27, 0.5 ;  /* 0x3f0000001b0c7820 */ /* 0x000fc60000400000 */
[----:B------:R-:W-:Y:S01]  /*1b60*/  FMUL R3, R2, R3 ;  /* 0x0000000302037220 */ /* 0x000fe20000400000 */
[C---:B------:R-:W-:Y:S01]  /*1b70*/  FMUL R2, R21.reuse, 0.10703222453594207764 ;  /* 0x3ddb33b615027820 */ /* 0x040fe20000400000 */
[----:B------:R-:W-:Y:S02]  /*1b80*/  FFMA R9, -R0, R0, 1 ;  /* 0x3f80000000097423 */ /* 0x000fe40000000100 */
[----:B------:R-:W-:Y:S01]  /*1b90*/  FMUL R12, R12, R3 ;  /* 0x000000030c0c7220 */ /* 0x000fe20000400000 */
[----:B------:R-:W-:Y:S02]  /*1ba0*/  @!P0 IMAD.X R3, RZ, RZ, R20, P1 ;  /* 0x000000ffff038224 */ /* 0x000fe400008e0614 */
[C---:B------:R-:W-:Y:S01]  /*1bb0*/  FFMA R20, R21.reuse, R2, 0.79788458347320556641 ;  /* 0x3f4c422a15147423 */ /* 0x040fe20000000002 */
[C---:B------:R-:W-:Y:S01]  /*1bc0*/  @!P0 LEA R2, P1, R8.reuse, UR8, 0x3 ;  /* 0x0000000808028c11 */ /* 0x040fe2000f8218ff */
[----:B------:R-:W-:Y:S01]  /*1bd0*/  FMUL R27, R21, 0.5 ;  /* 0x3f000000151b7820 */ /* 0x000fe20000400000 */
[----:B------:R-:W-:Y:S01]  /*1be0*/  MOV R19, 0x400 ;  /* 0x0000040000137802 */ /* 0x000fe20000000f00 */
[----:B------:R-:W-:Y:S01]  /*1bf0*/  FMUL R20, R9, R20 ;  /* 0x0000001409147220 */ /* 0x000fe20000400000 */
[----:B------:R-:W-:Y:S01]  /*1c00*/  @!P0 LEA.HI.X R3, R8, UR9, R3, 0x3, P1 ;  /* 0x0000000908038c11 */ /* 0x000fe200088f1c03 */
[----:B------:R-:W-:Y:S01]  /*1c10*/  FMUL R8, R24, UR7 ;  /* 0x0000000718087c20 */ /* 0x000fe20008400000 */
[----:B------:R-:W-:Y:S01]  /*1c20*/  FMUL R9, R25, UR7 ;  /* 0x0000000719097c20 */ /* 0x000fe20008400000 */
[----:B------:R-:W-:Y:S01]  /*1c30*/  FMUL R27, R27, R20 ;  /* 0x000000141b1b7220 */ /* 0x000fe20000400000 */
[----:B------:R-:W-:Y:S01]  /*1c40*/  IADD3 R20, PT, PT, R19, 0x20, RZ ;  /* 0x0000002013147810 */ /* 0x000fe20007ffe0ff */
[----:B------:R-:W-:Y:S01]  /*1c50*/  FADD R19, R26, 1 ;  /* 0x3f8000001a137421 */ /* 0x000fe20000000000 */
[----:B------:R-:W-:-:S02]  /*1c60*/  LOP3.LUT R21, R15, 0x1f, RZ, 0xc0, !PT ;  /* 0x0000001f0f157812 */ /* 0x000fc400078ec0ff */
[----:B------:R-:W-:Y:S01]  /*1c70*/  LOP3.LUT R26, RZ, R14, RZ, 0x33, !PT ;  /* 0x0000000eff1a7212 */ /* 0x000fe200078e33ff */
[----:B------:R1:W-:Y:S01]  /*1c80*/  @!P0 STG.E.64 desc[UR24][R2.64], R8 ;  /* 0x0000000802008986 */ /* 0x0003e2000c101b18 */
[----:B0-----:R-:W-:Y:S01]  /*1c90*/  LEA R20, R13, R20, 0x18 ;  /* 0x000000140d147211 */ /* 0x001fe200078ec0ff */
[----:B------:R-:W-:Y:S02]  /*1ca0*/  IMAD.IADD R13, R15, 0x1, -R14 ;  /* 0x000000010f0d7824 */ /* 0x000fe400078e0a0e */
[----:B------:R-:W-:Y:S02]  /*1cb0*/  IMAD R21, R21, 0x84, RZ ;  /* 0x0000008415157824 */ /* 0x000fe400078e02ff */
[----:B------:R-:W-:Y:S01]  /*1cc0*/  FFMA R19, R19, 0.5, R12 ;  /* 0x3f00000013137823 */ /* 0x000fe2000000000c */
[----:B------:R-:W-:Y:S01]  /*1cd0*/  LOP3.LUT R29, R13, 0x1f, RZ, 0xc0, !PT ;  /* 0x0000001f0d1d7812 */ /* 0x000fe200078ec0ff */
[----:B------:R-:W-:Y:S01]  /*1ce0*/  IMAD.IADD R12, R21, 0x1, R20 ;  /* 0x00000001150c7824 */ /* 0x000fe200078e0214 */
[----:B-1----:R-:W-:-:S03]  /*1cf0*/  IADD3 R2, PT, PT, R26, R15, RZ ;  /* 0x0000000f1a027210 */ /* 0x002fc60007ffe0ff */
[----:B------:R-:W-:Y:S02]  /*1d00*/  IMAD R29, R29, 0x4, R12 ;  /* 0x000000041d1d7824 */ /* 0x000fe400078e020c */
[----:B------:R-:W-:-:S03]  /*1d10*/  IMAD.SHL.U32 R2, R2, 0x4, RZ ;  /* 0x0000000402027824 */ /* 0x000fc600078e00ff */
[----:B------:R0:W-:Y:S02]  /*1d20*/  STS [R29], R4 ;  /* 0x000000041d007388 */ /* 0x0001e40000000800 */
[----:B------:R-:W-:-:S05]  /*1d30*/  LOP3.LUT R3, R2, 0x7c, RZ, 0xc0, !PT ;  /* 0x0000007c02037812 */ /* 0x000fca00078ec0ff */
[----:B0-----:R-:W-:Y:S02]  /*1d40*/  IMAD.IADD R29, R12, 0x1, R3 ;  /* 0x000000010c1d7824 */ /* 0x001fe400078e0203 */
[----:B------:R-:W-:-:S05]  /*1d50*/  VIADD R3, R14, 0x3 ;  /* 0x000000030e037836 */ /* 0x000fca0000000000 */
[----:B------:R-:W-:-:S04]  /*1d60*/  ISETP.GE.U32.AND P0, PT, R3, UR26, PT ;  /* 0x0000001a03007c0c */ /* 0x000fc8000bf06070 */
[----:B------:R-:W-:Y:S01]  /*1d70*/  ISETP.GE.U32.OR P0, PT, R17, UR23, P0 ;  /* 0x0000001711007c0c */ /* 0x000fe20008706470 */
[----:B------:R-:W-:Y:S01]  /*1d80*/  FADD R0, R0, 1 ;  /* 0x3f80000000007421 */ /* 0x000fe20000000000 */
[--C-:B----4-:R-:W-:Y:S02]  /*1d90*/  HADD2.F32 R4, -RZ, R18.reuse.H0_H0 ;  /* 0x20000012ff047230 */ /* 0x110fe40000004100 */
[----:B------:R-:W-:Y:S02]  /*1da0*/  HADD2.F32 R18, -RZ, R18.H1_H1 ;  /* 0x30000012ff127230 */ /* 0x000fe40000004100 */
[----:B------:R-:W-:Y:S01]  /*1db0*/  FFMA R27, R0, 0.5, R27 ;  /* 0x3f000000001b7823 */ /* 0x000fe2000000001b */
[----:B------:R-:W-:Y:S01]  /*1dc0*/  IADD3 R28, PT, PT, -R28, R15, RZ ;  /* 0x0000000f1c1c7210 */ /* 0x000fe20007ffe1ff */
[----:B------:R-:W-:Y:S01]  /*1dd0*/  FMUL R4, R4, R19 ;  /* 0x0000001304047220 */ /* 0x000fe20000400000 */
[----:B------:R-:W-:Y:S02]  /*1de0*/  IMAD.IADD R0, R15, 0x1, -R3 ;  /* 0x000000010f007824 */ /* 0x000fe400078e0a03 */
[----:B------:R-:W-:-:S02]  /*1df0*/  FMUL R27, R18, R27 ;  /* 0x0000001b121b7220 */ /* 0x000fc40000400000 */
[----:B------:R-:W-:Y:S01]  /*1e00*/  @!P0 LEA R2, P1, R11, UR8, 0x3 ;  /* 0x000000080b028c11 */ /* 0x000fe2000f8218ff */
[----:B------:R-:W-:-:S03]  /*1e10*/  IMAD.SHL.U32 R28, R28, 0x4, RZ ;  /* 0x000000041c1c7824 */ /* 0x000fc600078e00ff */
[----:B------:R-:W-:Y:S01]  /*1e20*/  @!P0 LEA.HI.X R3, R11, UR9, R10, 0x3, P1 ;  /* 0x000000090b038c11 */ /* 0x000fe200088f1c0a */
[----:B------:R-:W-:Y:S01]  /*1e30*/  FMUL R10, R4, UR7 ;  /* 0x00000007040a7c20 */ /* 0x000fe20008400000 */
[----:B------:R-:W-:Y:S01]  /*1e40*/  FMUL R11, R27, UR7 ;  /* 0x000000071b0b7c20 */ /* 0x000fe20008400000 */
[----:B------:R-:W-:Y:S02]  /*1e50*/  SHF.L.U32 R0, R0, 0x2, RZ ;  /* 0x0000000200007819 */ /* 0x000fe400000006ff */
[----:B------:R-:W-:Y:S02]  /*1e60*/  LOP3.LUT R17, R28, 0x7c, RZ, 0xc0, !PT ;  /* 0x0000007c1c117812 */ /* 0x000fe400078ec0ff */
[----:B------:R0:W-:Y:S01]  /*1e70*/  @!P0 STG.E.64 desc[UR24][R2.64], R10 ;  /* 0x0000000a02008986 */ /* 0x0001e2000c101b18 */
[----:B------:R-:W-:Y:S02]  /*1e80*/  LOP3.LUT R19, R0, 0x7c, RZ, 0xc0, !PT ;  /* 0x0000007c00137812 */ /* 0x000fe400078ec0ff */
[----:B------:R-:W-:Y:S01]  /*1e90*/  ISETP.LT.U32.AND P0, PT, R14, UR23, PT ;  /* 0x000000170e007c0c */ /* 0x000fe2000bf01070 */
[----:B------:R-:W-:-:S02]  /*1ea0*/  IMAD.IADD R17, R12, 0x1, R17 ;  /* 0x000000010c117824 */ /* 0x000fc400078e0211 */
[----:B------:R-:W-:Y:S02]  /*1eb0*/  IMAD.IADD R0, R12, 0x1, R19 ;  /* 0x000000010c007824 */ /* 0x000fe400078e0213 */
[----:B------:R-:W-:Y:S01]  /*1ec0*/  IMAD.WIDE.U32 R18, R14, UR12, RZ ;  /* 0x0000000c0e127c25 */ /* 0x000fe2000f8e00ff */
[----:B------:R1:W-:Y:S01]  /*1ed0*/  STS [R29], R6 ;  /* 0x000000061d007388 */ /* 0x0003e20000000800 */
[----:B------:R-:W-:Y:S02]  /*1ee0*/  FMNMX3 R23, |R24|, R23, |R25|, !PT ;  /* 0x0000001718177276 */ /* 0x000fe40007800619 */
[----:B------:R-:W-:Y:S01]  /*1ef0*/  IMAD R19, R14, UR13, R19 ;  /* 0x0000000d0e137c24 */ /* 0x000fe2000f8e0213 */
[----:B------:R2:W-:Y:S01]  /*1f00*/  STS [R17], R8 ;  /* 0x0000000811007388 */ /* 0x0005e20000000800 */
[----:B------:R-:W-:Y:S02]  /*1f10*/  USHF.L.U64.HI UR13, UR12, 0x1, UR13 ;  /* 0x000000010c0d7899 */ /* 0x000fe4000801020d */
[----:B------:R-:W-:Y:S01]  /*1f20*/  USHF.L.U32 UR12, UR12, 0x1, URZ ;  /* 0x000000010c0c7899 */ /* 0x000fe200080006ff */
[----:B------:R3:W-:Y:S01]  /*1f30*/  STS [R0], R10 ;  /* 0x0000000a00007388 */ /* 0x0007e20000000800 */
[C---:B0-----:R-:W-:Y:S01]  /*1f40*/  IMAD.SHL.U32 R2, R18.reuse, 0x2, RZ ;  /* 0x0000000212027824 */ /* 0x041fe200078e00ff */
[----:B------:R-:W-:Y:S01]  /*1f50*/  SHF.L.U64.HI R3, R18, 0x1, R19 ;  /* 0x0000000112037819 */ /* 0x000fe20000010213 */
[----:B-1----:R-:W-:Y:S01]  /*1f60*/  VIADD R6, R26, UR23 ;  /* 0x000000171a067c36 */ /* 0x002fe20008000000 */
[----:B------:R-:W-:-:S02]  /*1f70*/  FMNMX3 R4, |R4|, R23, |R27|, !PT ;  /* 0x0000001704047276 */ /* 0x000fc4000780061b */
[----:B--2---:R-:W-:Y:S01]  /*1f80*/  IADD3 R8, PT, PT, -R14, UR23, RZ ;  /* 0x000000170e087c10 */ /* 0x004fe2000fffe1ff */
[----:B------:R-:W-:Y:S06]  /*1f90*/  BAR.SYNC.DEFER_BLOCKING 0x0 ;  /* 0x0000000000007b1d */ /* 0x000fec0000010000 */
[----:B------:R-:W-:Y:S05]  /*1fa0*/  @!P0 BRA `(.L_x_24379) ;  /* 0x0000000400988947 */ /* 0x000fea0003800000 */
[----:B------:R-:W-:Y:S01]  /*1fb0*/  ISETP.GE.U32.AND P0, PT, R6, 0x3, PT ;  /* 0x000000030600780c */ /* 0x000fe20003f06070 */
[----:B------:R-:W-:Y:S01]  /*1fc0*/  BSSY.RECONVERGENT B1, `(.L_x_24380) ;  /* 0x000003f000017945 */ /* 0x000fe20003800200 */
[----:B------:R-:W-:Y:S01]  /*1fd0*/  MOV R19, UR23 ;  /* 0x0000001700137c02 */ /* 0x000fe20008000f00 */
[----:B------:R-:W-:Y:S01]  /*1fe0*/  IMAD.MOV.U32 R23, RZ, RZ, RZ ;  /* 0x000000ffff177224 */ /* 0x000fe200078e00ff */
[----:B------:R-:W-:Y:S01]  /*1ff0*/  MOV R26, R3 ;  /* 0x00000003001a7202 */ /* 0x000fe20000000f00 */
[----:B---3--:R-:W-:Y:S01]  /*2000*/  IMAD.MOV.U32 R10, RZ, RZ, R16 ;  /* 0x000000ffff0a7224 */ /* 0x008fe200078e0010 */
[----:B------:R-:W-:Y:S01]  /*2010*/  LOP3.LUT R19, R19, 0x3, RZ, 0xc0, !PT ;  /* 0x0000000313137812 */ /* 0x000fe200078ec0ff */
[----:B------:R-:W-:-:S06]  /*2020*/  IMAD.MOV.U32 R25, RZ, RZ, R2 ;  /* 0x000000ffff197224 */ /* 0x000fcc00078e0002 */
[----:B------:R-:W-:Y:S05]  /*2030*/  @!P0 BRA `(.L_x_24381) ;  /* 0x0000000000dc8947 */ /* 0x000fea0003800000 */
[----:B------:R-:W-:Y:S01]  /*2040*/  IMAD R21, R22, 0x10, R21 ;  /* 0x0000001016157824 */ /* 0x000fe200078e0215 */
[----:B------:R-:W-:Y:S01]  /*2050*/  MOV R25, R2 ;  /* 0x0000000200197202 */ /* 0x000fe20000000f00 */
[----:B------:R-:W-:Y:S02]  /*2060*/  IMAD.IADD R23, R8, 0x1, -R19 ;  /* 0x0000000108177824 */ /* 0x000fe400078e0a13 */
[----:B------:R-:W-:Y:S01]  /*2070*/  IMAD.MOV.U32 R10, RZ, RZ, R16 ;  /* 0x000000ffff0a7224 */ /* 0x000fe200078e0010 */
[----:B------:R-:W-:Y:S01]  /*2080*/  IADD3 R22, PT, PT, R21, 0x8, R20 ;  /* 0x0000000815167810 */ /* 0x000fe20007ffe014 */
[----:B------:R-:W-:Y:S02]  /*2090*/  IMAD.MOV.U32 R26, RZ, RZ, R3 ;  /* 0x000000ffff1a7224 */ /* 0x000fe400078e0003 */
[----:B------:R-:W-:-:S07]  /*20a0*/  IMAD.MOV R24, RZ, RZ, -R23 ;  /* 0x000000ffff187224 */ /* 0x000fce00078e0a17 */
.L_x_24382:
        /* <DEDUP_REMOVED lines=25> */
[----:B-1----:R-:W-:Y:S01]  /*2240*/  @!P1 STG.E desc[UR24][R18.64], R29 ;  /* 0x0000001d12009986 */ /* 0x002fe2000c101918 */
[----:B0-----:R-:W-:-:S04]  /*2250*/  IADD3 R28, P1, PT, R27, UR12, RZ ;  /* 0x0000000c1b1c7c10 */ /* 0x001fc8000ff3e0ff */
[----:B------:R-:W-:-:S05]  /*2260*/  IADD3.X R26, PT, PT, R26, UR13, RZ, P1, !PT ;  /* 0x0000000d1a1a7c10 */ /* 0x000fca0008ffe4ff */
[----:B------:R-:W0:Y:S01]  /*2270*/  @!P2 LDS R29, [R22] ;  /* 0x00000000161da984 */ /* 0x000e220000000800 */
[----:B------:R-:W-:-:S03]  /*2280*/  @!P2 IADD3 R25, P1, PT, R25, R28, RZ ;  /* 0x0000001c1919a210 */ /* 0x000fc60007f3e0ff */
[----:B------:R1:W2:Y:S01]  /*2290*/  @!P0 LDS R27, [R22+0x4] ;  /* 0x00000400161b8984 */ /* 0x0002a20000000800 */
[----:B------:R-:W-:Y:S02]  /*22a0*/  @!P2 IADD3.X R21, PT, PT, RZ, R26, RZ, P1, !PT ;  /* 0x0000001aff15a210 */ /* 0x000fe40000ffe4ff */
[----:B------:R-:W-:-:S04]  /*22b0*/  @!P2 LEA R20, P1, R25, UR10, 0x2 ;  /* 0x0000000a1914ac11 */ /* 0x000fc8000f8210ff */
[----:B------:R-:W-:Y:S02]  /*22c0*/  @!P2 LEA.HI.X R21, R25, UR4, R21, 0x2, P1 ;  /* 0x000000041915ac11 */ /* 0x000fe400088f1415 */
[----:B------:R-:W-:Y:S02]  /*22d0*/  IADD3 R25, P1, PT, R28, UR12, RZ ;  /* 0x0000000c1c197c10 */ /* 0x000fe4000ff3e0ff */
[----:B-1----:R-:W-:Y:S02]  /*22e0*/  IADD3 R22, PT, PT, R22, 0x10, RZ ;  /* 0x0000001016167810 */ /* 0x002fe40007ffe0ff */
[----:B------:R-:W-:Y:S02]  /*22f0*/  IADD3.X R28, PT, PT, R26, UR13, RZ, P1, !PT ;  /* 0x0000000d1a1c7c10 */ /* 0x000fe40008ffe4ff */
[C---:B------:R-:W-:Y:S01]  /*2300*/  @!P0 IADD3 R19, P1, PT, R10.reuse, R25, RZ ;  /* 0x000000190a138210 */ /* 0x040fe20007f3e0ff */
[----:B------:R-:W-:-:S04]  /*2310*/  VIADD R10, R10, 0x1f ;  /* 0x0000001f0a0a7836 */ /* 0x000fc80000000000 */
[----:B------:R-:W-:Y:S01]  /*2320*/  @!P0 IMAD.X R26, RZ, RZ, R28, P1 ;  /* 0x000000ffff1a8224 */ /* 0x000fe200008e061c */
[----:B------:R-:W-:-:S04]  /*2330*/  @!P0 LEA R18, P1, R19, UR10, 0x2 ;  /* 0x0000000a13128c11 */ /* 0x000fc8000f8210ff */
[----:B------:R-:W-:Y:S02]  /*2340*/  @!P0 LEA.HI.X R19, R19, UR4, R26, 0x2, P1 ;  /* 0x0000000413138c11 */ /* 0x000fe400088f141a */
[----:B------:R-:W-:Y:S01]  /*2350*/  ISETP.NE.AND P1, PT, R24, RZ, PT ;  /* 0x000000ff1800720c */ /* 0x000fe20003f25270 */
[----:B0-----:R0:W-:Y:S04]  /*2360*/  @!P2 STG.E desc[UR24][R20.64], R29 ;  /* 0x0000001d1400a986 */ /* 0x0011e8000c101918 */
[----:B--2---:R0:W-:Y:S01]  /*2370*/  @!P0 STG.E desc[UR24][R18.64], R27 ;  /* 0x0000001b12008986 */ /* 0x0041e2000c101918 */
[----:B------:R-:W-:-:S04]  /*2380*/  IADD3 R25, P0, PT, R25, UR12, RZ ;  /* 0x0000000c19197c10 */ /* 0x000fc8000ff1e0ff */
[----:B------:R-:W-:-:S03]  /*2390*/  IADD3.X R26, PT, PT, R28, UR13, RZ, P0, !PT ;  /* 0x0000000d1c1a7c10 */ /* 0x000fc600087fe4ff */
[----:B------:R-:W-:Y:S06]  /*23a0*/  @P1 BRA `(.L_x_24382) ;  /* 0xfffffffc00401947 */ /* 0x000fec000383ffff */
.L_x_24381:
[----:B------:R-:W-:Y:S05]  /*23b0*/  BSYNC.RECONVERGENT B1 ;  /* 0x0000000000017941 */ /* 0x000fea0003800200 */
.L_x_24380:
[----:B------:R-:W-:-:S04]  /*23c0*/  ULOP3.LUT UR5, UR23, 0x3, URZ, 0xc0, !UPT ;  /* 0x0000000317057892 */ /* 0x000fc8000f8ec0ff */
[----:B------:R-:W-:-:S09]  /*23d0*/  UISETP.NE.AND UP0, UPT, UR5, URZ, UPT ;  /* 0x000000ff0500728c */ /* 0x000fd2000bf05270 */
[----:B------:R-:W-:Y:S05]  /*23e0*/  BRA.U !UP0, `(.L_x_24379) ;  /* 0x0000000108887547 */ /* 0x000fea000b800000 */
[----:B0-----:R-:W-:Y:S01]  /*23f0*/  LOP3.LUT R18, R10, 0x1f, RZ, 0xc0, !PT ;  /* 0x0000001f0a127812 */ /* 0x001fe200078ec0ff */
[----:B------:R-:W-:Y:S01]  /*2400*/  IMAD.IADD R23, R14, 0x1, R23 ;  /* 0x000000010e177824 */ /* 0x000fe200078e0217 */
[----:B------:R-:W-:Y:S02]  /*2410*/  UISETP.NE.AND UP0, UPT, UR5, 0x1, UPT ;  /* 0x000000010500788c */ /* 0x000fe4000bf05270 */
[----:B------:R-:W-:Y:S01]  /*2420*/  ISETP.GE.U32.AND P0, PT, R18, UR26, PT ;  /* 0x0000001a12007c0c */ /* 0x000fe2000bf06070 */
[----:B------:R-:W-:-:S12]  /*2430*/  IMAD R20, R23, 0x4, R12 ;  /* 0x0000000417147824 */ /* 0x000fd800078e020c */
        /* <DEDUP_REMOVED lines=20> */
[----:B------:R-:W-:-:S04]  /*2580*/  IADD3 R10, PT, PT, R10, 0x1e, RZ ;  /* 0x0000001e0a0a7810 */ /* 0x000fc80007ffe0ff */
[----:B------:R-:W-:-:S04]  /*2590*/  LOP3.LUT R10, R10, 0x1f, RZ, 0xc0, !PT ;  /* 0x0000001f0a0a7812 */ /* 0x000fc800078ec0ff */
[----:B------:R-:W-:-:S13]  /*25a0*/  ISETP.GE.U32.AND P0, PT, R10, UR26, PT ;  /* 0x0000001a0a007c0c */ /* 0x000fda000bf06070 */
[----:B--2---:R-:W0:Y:S01]  /*25b0*/  @!P0 LDS R23, [R20+0x8] ;  /* 0x0000080014178984 */ /* 0x004e220000000800 */
[----:B------:R-:W-:-:S04]  /*25c0*/  @!P0 IADD3 R21, P1, P2, R10, UR12, R21 ;  /* 0x0000000c0a158c10 */ /* 0x000fc8000fa3e015 */
[----:B------:R-:W-:Y:S02]  /*25d0*/  @!P0 IADD3.X R22, PT, PT, RZ, UR13, R22, P1, P2 ;  /* 0x0000000dff168c10 */ /* 0x000fe40008fe4416 */
[----:B------:R-:W-:-:S04]  /*25e0*/  @!P0 LEA R18, P1, R21, UR10, 0x2 ;  /* 0x0000000a15128c11 */ /* 0x000fc8000f8210ff */
[----:B------:R-:W-:-:S05]  /*25f0*/  @!P0 LEA.HI.X R19, R21, UR4, R22, 0x2, P1 ;  /* 0x0000000415138c11 */ /* 0x000fca00088f1416 */
[----:B0-----:R4:W-:Y:S04]  /*2600*/  @!P0 STG.E desc[UR24][R18.64], R23 ;  /* 0x0000001712008986 */ /* 0x0019e8000c101918 */
.L_x_24379:
[----:B------:R-:W-:Y:S05]  /*2610*/  BSYNC.RECONVERGENT B0 ;  /* 0x0000000000007941 */ /* 0x000fea0003800200 */
.L_x_24378:
[----:B------:R-:W-:Y:S01]  /*2620*/  BAR.SYNC.DEFER_BLOCKING 0x0 ;  /* 0x0000000000007b1d */ /* 0x000fe20000010000 */
[----:B---3--:R-:W-:Y:S02]  /*2630*/  LOP3.LUT R10, RZ, R14, RZ, 0x33, !PT ;  /* 0x0000000eff0a7212 */ /* 0x008fe400078e33ff */
[----:B------:R-:W-:Y:S02]  /*2640*/  LOP3.LUT R13, R13, 0x1f, RZ, 0xc0, !PT ;  /* 0x0000001f0d0d7812 */ /* 0x000fe400078ec0ff */
[----:B------:R-:W-:Y:S01]  /*2650*/  ISETP.LT.U32.AND P1, PT, R14, UR23, PT ;  /* 0x000000170e007c0c */ /* 0x000fe2000bf21070 */
[----:B------:R-:W-:Y:S01]  /*2660*/  IMAD.IADD R10, R10, 0x1, R15 ;  /* 0x000000010a0a7824 */ /* 0x000fe200078e020f */
[----:B------:R-:W3:Y:S01]  /*2670*/  LDCU.64 UR8, c[0x0][0x3d0] ;  /* 0x00007a00ff0877ac */ /* 0x000ee20008000a00 */
[----:B------:R-:W-:Y:S01]  /*2680*/  BSSY.RECONVERGENT B0, `(.L_x_24383) ;  /* 0x0000074000007945 */ /* 0x000fe20003800200 */
[----:B012-4-:R-:W-:Y:S01]  /*2690*/  LOP3.LUT R18, R15, 0x1f, RZ, 0xc0, !PT ;  /* 0x0000001f0f127812 */ /* 0x017fe200078ec0ff */
[----:B------:R-:W-:-:S05]  /*26a0*/  IMAD.SHL.U32 R10, R10, 0x4, RZ ;  /* 0x000000040a0a7824 */ /* 0x000fca00078e00ff */
[----:B------:R-:W-:Y:S02]  /*26b0*/  LOP3.LUT R19, R10, 0x7c, RZ, 0xc0, !PT ;  /* 0x0000007c0a137812 */ /* 0x000fe400078ec0ff */
[----:B------:R-:W-:Y:S02]  /*26c0*/  LEA R10, R13, R12, 0x2 ;  /* 0x0000000c0d0a7211 */ /* 0x000fe400078e10ff */
[----:B------:R-:W-:Y:S01]  /*26d0*/  SHF.R.U32.HI R13, RZ, 0x5, R15 ;  /* 0x00000005ff0d7819 */ /* 0x000fe2000001160f */
[----:B------:R-:W-:Y:S02]  /*26e0*/  IMAD.IADD R22, R12, 0x1, R19 ;  /* 0x000000010c167824 */ /* 0x000fe400078e0213 */
[----:B------:R0:W-:Y:S01]  /*26f0*/  STS [R10], R5 ;  /* 0x000000050a007388 */ /* 0x0001e20000000800 */
[----:B---3--:R-:W-:-:S03]  /*2700*/  IADD3 R2, P0, PT, R2, UR8, RZ ;  /* 0x0000000802027c10 */ /* 0x008fc6000ff1e0ff */
        /* <DEDUP_REMOVED lines=9> */
[----:B------:R-:W-:Y:S01]  /*27a0*/  MOV R3, R2 ;  /* 0x0000000200037202 */ /* 0x000fe20000000f00 */
[----:B------:R-:W-:Y:S02]  /*27b0*/  IMAD.MOV.U32 R17, RZ, RZ, RZ ;  /* 0x000000ffff117224 */ /* 0x000fe400078e00ff */
[----:B------:R-:W-:-:S04]  /*27c0*/  LOP3.LUT R5, R5, 0x3, RZ, 0xc0, !PT ;  /* 0x0000000305057812 */ /* 0x000fc800078ec0ff */
[----:B------:R-:W-:-:S03]  /*27d0*/  ISETP.NE.AND P0, PT, R5, RZ, PT ;  /* 0x000000ff0500720c */ /* 0x000fc60003f05270 */
[----:B------:R-:W-:Y:S10]  /*27e0*/  @!P1 BRA `(.L_x_24386) ;  /* 0x0000000000e49947 */ /* 0x000ff40003800000 */
[----:B------:R-:W0:Y:S01]  /*27f0*/  S2R R7, SR_CgaCtaId ;  /* 0x0000000000077919 */ /* 0x000e220000008800 */
[----:B------:R-:W-:Y:S01]  /*2800*/  MOV R0, 0x400 ;  /* 0x0000040000007802 */ /* 0x000fe20000000f00 */
[----:B------:R-:W-:Y:S01]  /*2810*/  IMAD R6, R18, 0x84, RZ ;  /* 0x0000008412067824 */ /* 0x000fe200078e02ff */
[----:B------:R-:W-:-:S03]  /*2820*/  IADD3 R17, PT, PT, R8, -R5, RZ ;  /* 0x8000000508117210 */ /* 0x000fc60007ffe0ff */
[----:B------:R-:W-:Y:S02]  /*2830*/  VIADD R2, R0, 0x20 ;  /* 0x0000002000027836 */ /* 0x000fe40000000000 */
[----:B------:R-:W-:Y:S02]  /*2840*/  IMAD R0, R13, 0x10, R6 ;  /* 0x000000100d007824 */ /* 0x000fe400078e0206 */
[----:B------:R-:W-:Y:S01]  /*2850*/  IMAD.MOV R19, RZ, RZ, -R17 ;  /* 0x000000ffff137224 */ /* 0x000fe200078e0a11 */
[----:B0-----:R-:W-:-:S04]  /*2860*/  LEA R7, R7, R2, 0x18 ;  /* 0x0000000207077211 */ /* 0x001fc800078ec0ff */
[----:B------:R-:W-:-:S07]  /*2870*/  IADD3 R0, PT, PT, R0, 0x8, R7 ;  /* 0x0000000800007810 */ /* 0x000fce0007ffe007 */
.L_x_24387:
        /* <DEDUP_REMOVED lines=48> */
.L_x_24386:
[----:B------:R-:W-:Y:S05]  /*2b80*/  BSYNC.RECONVERGENT B1 ;  /* 0x0000000000017941 */ /* 0x000fea0003800200 */
.L_x_24385:
[----:B------:R-:W-:Y:S05]  /*2b90*/  @!P0 BRA `(.L_x_24384) ;  /* 0x0000000000888947 */ /* 0x000fea0003800000 */
[----:B------:R-:W-:Y:S01]  /*2ba0*/  LOP3.LUT R0, R16, 0x1f, RZ, 0xc0, !PT ;  /* 0x0000001f10007812 */ /* 0x000fe200078ec0ff */
[----:B------:R-:W-:-:S03]  /*2bb0*/  IMAD.IADD R17, R14, 0x1, R17 ;  /* 0x000000010e117824 */ /* 0x000fc600078e0211 */
[----:B------:R-:W-:Y:S01]  /*2bc0*/  ISETP.GE.U32.AND P0, PT, R0, UR26, PT ;  /* 0x0000001a00007c0c */ /* 0x000fe2000bf06070 */
[----:B------:R-:W-:-:S12]  /*2bd0*/  IMAD R17, R17, 0x4, R12 ;  /* 0x0000000411117824 */ /* 0x000fd800078e020c */
        /* <DEDUP_REMOVED lines=30> */
.L_x_24384:
[----:B------:R-:W-:Y:S05]  /*2dc0*/  BSYNC.RECONVERGENT B0 ;  /* 0x0000000000007941 */ /* 0x000fea0003800200 */
.L_x_24383:
        /* <DEDUP_REMOVED lines=9> */
[----:B--2---:R-:W-:Y:S02]  /*2e60*/  FMNMX R3, R4, R3, !PT ;  /* 0x0000000304037209 */ /* 0x004fe40007800000 */
[----:B------:R-:W-:-:S03]  /*2e70*/  @!P0 MOV R4, 0x400 ;  /* 0x0000040000048802 */ /* 0x000fc60000000f00 */
        /* <DEDUP_REMOVED lines=28> */
.L_x_24396:
[----:B------:R-:W-:Y:S02]  /*3040*/  ISETP.NE.AND P0, PT, R15, RZ, PT ;  /* 0x000000ff0f00720c */ /* 0x000fe40003f05270 */
[----:B-1----:R-:W-:-:S11]  /*3050*/  FMNMX R5, R2, R5, !PT ;  /* 0x0000000502057209 */ /* 0x002fd60007800000 */
[----:B------:R-:W-:Y:S05]  /*3060*/  @P0 BRA `(.L_x_24389) ;  /* 0x0000000000080947 */ /* 0x000fea0003800000 */
[----:B0-----:R-:W0:Y:S02]  /*3070*/  LDC.64 R2, c[0x0][0x3a8] ;  /* 0x0000ea00ff027b82 */ /* 0x001e240000000a00 */
[----:B0-----:R1:W-:Y:S02]  /*3080*/  REDG.E.MAX.S32.STRONG.GPU desc[UR24][R2.64], R5 ;  /* 0x000000050200798e */ /* 0x0013e4000d12e318 */
.L_x_24389:
[----:B------:R-:W-:Y:S05]  /*3090*/  BSYNC B0 ;  /* 0x0000000000007941 */ /* 0x000fea0003800000 */
.L_x_24388:
        /* <DEDUP_REMOVED lines=11> */
[----:B------:R-:W-:Y:S05]  /*3150*/  CALL.REL.NOINC `($__internal_589_$__cuda_sm20_rcp_rn_f32_slowpath) ;  /* 0x0000000400987944 */ /* 0x000fea0003c00000 */
[----:B------:R-:W-:Y:S05]  /*3160*/  BRA `(.L_x_24392) ;  /* 0x0000000000147947 */ /* 0x000fea0003800000 */
.L_x_24391:
[----:B012---:R-:W0:Y:S01]  /*3170*/  MUFU.RCP R5, UR7 ;  /* 0x0000000700057d08 */ /* 0x007e220008001000 */
[----:B------:R-:W-:-:S04]  /*3180*/  IMAD.U32 R0, RZ, RZ, UR7 ;  /* 0x00000007ff007e24 */ /* 0x000fc8000f8e00ff */
[----:B0-----:R-:W-:-:S04]  /*3190*/  FFMA R0, R5, R0, -1 ;  /* 0xbf80000005007423 */ /* 0x001fc80000000000 */
[----:B------:R-:W-:-:S04]  /*31a0*/  FADD.FTZ R0, -R0, -RZ ;  /* 0x800000ff00007221 */ /* 0x000fc80000010100 */
[----:B------:R-:W-:-:S07]  /*31b0*/  FFMA R5, R5, R0, R5 ;  /* 0x0000000005057223 */ /* 0x000fce0000000005 */
.L_x_24392:
[----:B------:R-:W0:Y:S02]  /*31c0*/  LDC.64 R2, c[0x0][0x3b0] ;  /* 0x0000ec00ff027b82 */ /* 0x000e240000000a00 */
[----:B0-----:R-:W-:Y:S01]  /*31d0*/  STG.E desc[UR24][R2.64], R5 ;  /* 0x0000000502007986 */ /* 0x001fe2000c101918 */
[----:B------:R-:W-:Y:S05]  /*31e0*/  EXIT ;  /* 0x000000000000794d */ /* 0x000fea0003800000 */
.L_x_24390:
[----:B------:R-:W-:Y:S02]  /*31f0*/  HFMA2 R7, -RZ, RZ, 0, 2.384185791015625e-07 ;  /* 0x00000004ff077431 */ /* 0x000fe400000001ff */
[----:B------:R-:W-:Y:S02]  /*3200*/  IMAD.MOV.U32 R9, RZ, RZ, 0x1f ;  /* 0x0000001fff097424 */ /* 0x000fe400078e00ff */
[----:B------:R-:W-:-:S07]  /*3210*/  IMAD.MOV.U32 R4, RZ, RZ, -0x1 ;  /* 0xffffffffff047424 */ /* 0x000fce00078e00ff */
[----:B01----:R-:W-:Y:S05]  /*3220*/  WARPSYNC.COLLECTIVE R4, `(.L_x_24393) ;  /* 0x0000000004087348 */ /* 0x003fea0003c00000 */
[----:B-1----:R1:W2:Y:S02]  /*3230*/  SHFL.DOWN P0, R5, R0, R7, R9 ;  /* 0x0800000700057389 */ /* 0x0022a40000000009 */
[----:B012---:R-:W-:Y:S05]  /*3240*/  ENDCOLLECTIVE ;  /* 0x000000000000791b */ /* 0x007fea0003800000 */
.L_x_24393:
[----:B------:R-:W-:Y:S01]  /*3250*/  IMAD.MOV.U32 R7, RZ, RZ, 0x2 ;  /* 0x00000002ff077424 */ /* 0x000fe200078e00ff */
[----:B------:R-:W-:-:S04]  /*3260*/  MOV R3, R5 ;  /* 0x0000000500037202 */ /* 0x000fc80000000f00 */
[----:B------:R-:W-:-:S05]  /*3270*/  FMNMX R3, R3, R0, !PT ;  /* 0x0000000003037209 */ /* 0x000fca0007800000 */
[----:B------:R-:W-:-:S07]  /*3280*/  IMAD.MOV.U32 R0, RZ, RZ, R3 ;  /* 0x000000ffff007224 */ /* 0x000fce00078e0003 */
[----:B------:R-:W-:Y:S05]  /*3290*/  WARPSYNC.COLLECTIVE R4, `(.L_x_24394) ;  /* 0x0000000004087348 */ /* 0x000fea0003c00000 */
[----:B------:R0:W1:Y:S02]  /*32a0*/  SHFL.DOWN P0, R5, R0, R7, R9 ;  /* 0x0800000700057389 */ /* 0x0000640000000009 */
[----:B01----:R-:W-:Y:S05]  /*32b0*/  ENDCOLLECTIVE ;  /* 0x000000000000791b */ /* 0x003fea0003800000 */
.L_x_24394:
[----:B------:R-:W-:Y:S01]  /*32c0*/  IMAD.MOV.U32 R7, RZ, RZ, 0x1 ;  /* 0x00000001ff077424 */ /* 0x000fe200078e00ff */
[----:B------:R-:W-:-:S04]  /*32d0*/  MOV R2, R5 ;  /* 0x0000000500027202 */ /* 0x000fc80000000f00 */
[----:B------:R-:W-:-:S05]  /*32e0*/  FMNMX R2, R3, R2, !PT ;  /* 0x0000000203027209 */ /* 0x000fca0007800000 */
[----:B------:R-:W-:-:S07]  /*32f0*/  IMAD.MOV.U32 R0, RZ, RZ, R2 ;  /* 0x000000ffff007224 */ /* 0x000fce00078e0002 */
[----:B------:R-:W-:Y:S05]  /*3300*/  WARPSYNC.COLLECTIVE R4, `(.L_x_24395) ;  /* 0x0000000004087348 */ /* 0x000fea0003c00000 */
[----:B------:R0:W1:Y:S02]  /*3310*/  SHFL.DOWN P0, R5, R0, R7, R9 ;  /* 0x0800000700057389 */ /* 0x0000640000000009 */
[----:B01----:R-:W-:Y:S05]  /*3320*/  ENDCOLLECTIVE ;  /* 0x000000000000791b */ /* 0x003fea0003800000 */
.L_x_24395:
[----:B------:R-:W-:Y:S05]  /*3330*/  BRA `(.L_x_24396) ;  /* 0xfffffffc00407947 */ /* 0x000fea000383ffff */
        .weak           $__internal_588_$__cuda_sm20_div_u64
        .type           $__internal_588_$__cuda_sm20_div_u64,@function
        .size           $__internal_588_$__cuda_sm20_div_u64,($__internal_589_$__cuda_sm20_rcp_rn_f32_slowpath - $__internal_588_$__cuda_sm20_div_u64)
$__internal_588_$__cuda_sm20_div_u64:
        /* <DEDUP_REMOVED lines=71> */
[----:B------:R-:W-:Y:S11]  /*37b0*/  RET.REL.NODEC R2 `(_ZN18transformer_engine6detail38cast_transpose_fused_kernel_notalignedILb0ELb1ELb0EfNS_16CTDBiasDActParamI6__halfS3_ffEELi2ELi1ENS_5EmptyEXadL_ZNS_5dgeluIffEET_T0_RKS5_EEEEvT3_mmm) ;  /* 0xffffffc802107950 */ /* 0x000ff60003c3ffff */
        .weak           $__internal_589_$__cuda_sm20_rcp_rn_f32_slowpath
        .type           $__internal_589_$__cuda_sm20_rcp_rn_f32_slowpath,@function
        .size           $__internal_589_$__cuda_sm20_rcp_rn_f32_slowpath,(.L_x_29890 - $__internal_589_$__cuda_sm20_rcp_rn_f32_slowpath)
$__internal_589_$__cuda_sm20_rcp_rn_f32_slowpath:
        /* <DEDUP_REMOVED lines=15> */
.L_x_24397:
        /* <DEDUP_REMOVED lines=33> */
.L_x_24399:
[----:B------:R0:W1:Y:S02]  /*3ac0*/  MUFU.RCP R3, R0 ;  /* 0x0000000000037308 */ /* 0x0000640000001000 */
.L_x_24398:
[----:B-1-3--:R-:W-:Y:S01]  /*3ad0*/  MOV R5, R3 ;  /* 0x0000000300057202 */ /* 0x00afe20000000f00 */
[----:B------:R-:W-:-:S04]  /*3ae0*/  IMAD.MOV.U32 R3, RZ, RZ, 0x0 ;  /* 0x00000000ff037424 */ /* 0x000fc800078e00ff */
[----:B0-2---:R-:W-:Y:S05]  /*3af0*/  RET.REL.NODEC R2 `(_ZN18transformer_engine6detail38cast_transpose_fused_kernel_notalignedILb0ELb1ELb0EfNS_16CTDBiasDActParamI6__halfS3_ffEELi2ELi1ENS_5EmptyEXadL_ZNS_5dgeluIffEET_T0_RKS5_EEEEvT3_mmm) ;  /* 0xffffffc402407950 */ /* 0x005fea0003c3ffff */
.L_x_24400:
        /* <DEDUP_REMOVED lines=16> */
.L_x_29890:


//--------------------- .text._ZN18transformer_engine6detail38cast_transpose_fused_kernel_notalignedILb0ELb1ELb0EfNS_16CTDBiasDActParamIff13__nv_fp8_e4m3fEELi1ELi4ENS_5EmptyEXadL_ZNS_5dgeluIffEET_T0_RKS5_EEEEvT3_mmm --------------------------
	.section	.text._ZN18transformer_engine6detail38cast_transpose_fused_kernel_notalignedILb0ELb1ELb0EfNS_16CTDBiasDActParamIff13__nv_fp8_e4m3fEELi1ELi4ENS_5EmptyEXadL_ZNS_5dgeluIffEET_T0_RKS5_EEEEvT3_mmm,"ax",@progbits
	.align	128
        .global         _ZN18transformer_engine6detail38cast_transpose_fused_kernel_notalignedILb0ELb1ELb0EfNS_16CTDBiasDActParamIff13__nv_fp8_e4m3fEELi1ELi4ENS_5EmptyEXadL_ZNS_5dgeluIffEET_T0_RKS5_EEEEvT3_mmm
        .type           _ZN18transformer_engine6detail38cast_transpose_fused_kernel_notalignedILb0ELb1ELb0EfNS_16CTDBiasDActParamIff13__nv_fp8_e4m3fEELi1ELi4ENS_5EmptyEXadL_ZNS_5dgeluIffEET_T0_RKS5_EEEEvT3_mmm,@function
        .size           _ZN18transformer_engine6detail38cast_transpose_fused_kernel_notalignedILb0ELb1ELb0EfNS_16CTDBiasDActParamIff13__nv_fp8_e4m3fEELi1ELi4ENS_5EmptyEXadL_ZNS_5dgeluIffEET_T0_RKS5_EEEEvT3_mmm,(.L_x_29892 - _ZN18transformer_engine6detail38cast_transpose_fused_kernel_notalignedILb0ELb1ELb0EfNS_16CTDBiasDActParamIff13__nv_fp8_e4m3fEELi1ELi4ENS_5EmptyEXadL_ZNS_5dgeluIffEET_T0_RKS5_EEEEvT3_mmm)
        .other          _ZN18transformer_engine6detail38cast_transpose_fused_kernel_notalignedILb0ELb1ELb0EfNS_16CTDBiasDActParamIff13__nv_fp8_e4m3fEELi1ELi4ENS_5EmptyEXadL_ZNS_5dgeluIffEET_T0_RKS5_EEEEvT3_mmm,@"STO_CUDA_ENTRY STV_DEFAULT"
_ZN18transformer_engine6detail38cast_transpose_fused_kernel_notalignedILb0ELb1ELb0EfNS_16CTDBiasDActParamIff13__nv_fp8_e4m3fEELi1ELi4ENS_5EmptyEXadL_ZNS_5dgeluIffEET_T0_RKS5_EEEEvT3_mmm:
.text._ZN18transformer_engine6detail38cast_transpose_fused_kernel_notalignedILb0ELb1ELb0EfNS_16CTDBiasDActParamIff13__nv_fp8_e4m3fEELi1ELi4ENS_5EmptyEXadL_ZNS_5dgeluIffEET_T0_RKS5_EEEEvT3_mmm:
        /* <DEDUP_REMOVED lines=43> */
.L_x_24401:
[----:B------:R-:W-:-:S07]  /*02b0*/  MOV R5, 0x2d0 ;  /* 0x000002d000057802 */ /* 0x000fce0000000f00 */
[----:B------:R-:W-:Y:S05]  /*02c0*/  CALL.REL.NOINC `($__internal_590_$__cuda_sm20_div_u64) ;  /* 0x0000004800e07944 */ /* 0x000fea0003c00000 */
        /* <DEDUP_REMOVED lines=11> */
.L_x_24402:
        /* <DEDUP_REMOVED lines=45> */
[----:B------:R-:W-:Y:S01]  /*0650*/  @P0 IADD3 R10, P1, PT, R4, UR22, RZ ;  /* 0x00000016040a0c10 */ /* 0x000fe2000ff3e0ff */
[----:B------:R-:W-:-:S03]  /*0660*/  IMAD.MOV.U32 R19, RZ, RZ, RZ ;  /* 0x000000ffff137224 */ /* 0x000fc600078e00ff */
[----:B------:R-:W-:Y:S02]  /*0670*/  @P0 IADD3.X R3, PT, PT, R5, UR23, RZ, P1, !PT ;  /* 0x0000001705030c10 */ /* 0x000fe40008ffe4ff */
[C---:B------:R-:W-:Y:S02]  /*0680*/  @P0 SHF.L.U32 R30, R10.reuse, 0x2, RZ ;  /* 0x000000020a1e0819 */ /* 0x040fe400000006ff */
[----:B------:R-:W-:Y:S02]  /*0690*/  @P0 SHF.L.U64.HI R10, R10, 0x2, R3 ;  /* 0x000000020a0a0819 */ /* 0x000fe40000010203 */
[----:B------:R-:W-:-:S04]  /*06a0*/  @P0 IADD3 R8, P1, PT, R30, UR18, RZ ;  /* 0x000000121e080c10 */ /* 0x000fc8000ff3e0ff */
[----:B------:R-:W-:-:S05]  /*06b0*/  @P0 IADD3.X R9, PT, PT, R10, UR20, RZ, P1, !PT ;  /* 0x000000140a090c10 */ /* 0x000fca0008ffe4ff */
[----:B------:R1:W3:Y:S01]  /*06c0*/  @P0 LDG.E R19, desc[UR26][R8.64] ;  /* 0x0000001a08130981 */ /* 0x0002e2000c1e1900 */
[----:B------:R-:W-:Y:S01]  /*06d0*/  UIMAD.WIDE.U32 UR30, UR22, 0x2, URZ ;  /* 0x00000002161e78a5 */ /* 0x000fe2000f8e00ff */
[----:B------:R-:W-:Y:S01]  /*06e0*/  CS2R R14, SRZ ;  /* 0x00000000000e7805 */ /* 0x000fe2000001ff00 */
[----:B------:R-:W-:-:S04]  /*06f0*/  USHF.L.U32 UR11, UR23, 0x1, URZ ;  /* 0x00000001170b7899 */ /* 0x000fc800080006ff */
[----:B------:R-:W-:Y:S02]  /*0700*/  @P0 IADD3 R3, P1, PT, R4, UR30, RZ ;  /* 0x0000001e04030c10 */ /* 0x000fe4000ff3e0ff */
[----:B0-----:R-:W-:-:S03]  /*0710*/  MOV R13, UR11 ;  /* 0x0000000b000d7c02 */ /* 0x001fc60008000f00 */
[----:B------:R-:W-:Y:S01]  /*0720*/  @P0 IMAD.SHL.U32 R34, R3, 0x4, RZ ;  /* 0x0000000403220824 */ /* 0x000fe200078e00ff */
[----:B------:R-:W-:-:S04]  /*0730*/  @P0 IADD3.X R12, PT, PT, R5, UR31, R13, P1, !PT ;  /* 0x0000001f050c0c10 */ /* 0x000fc80008ffe40d */
[----:B------:R-:W-:Y:S02]  /*0740*/  @P0 SHF.L.U64.HI R3, R3, 0x2, R12 ;  /* 0x0000000203030819 */ /* 0x000fe4000001020c */
[----:B------:R-:W-:-:S04]  /*0750*/  @P0 IADD3 R12, P1, PT, R34, UR18, RZ ;  /* 0x00000012220c0c10 */ /* 0x000fc8000ff3e0ff */
[----:B------:R-:W-:-:S05]  /*0760*/  @P0 IADD3.X R13, PT, PT, R3, UR20, RZ, P1, !PT ;  /* 0x00000014030d0c10 */ /* 0x000fca0008ffe4ff */
[----:B------:R0:W4:Y:S01]  /*0770*/  @P0 LDG.E R14, desc[UR26][R12.64] ;  /* 0x0000001a0c0e0981 */ /* 0x000122000c1e1900 */
[----:B------:R-:W-:Y:S01]  /*0780*/  UIADD3 UR15, UP0, UPT, UR7, UR8, URZ ;  /* 0x00000008070f7290 */ /* 0x000fe2000ff1e0ff */
[----:B------:R-:W-:-:S03]  /*0790*/  CS2R R22, SRZ ;  /* 0x0000000000167805 */ /* 0x000fc6000001ff00 */
[----:B------:R-:W-:Y:S02]  /*07a0*/  UIADD3.X UR17, UPT, UPT, UR10, UR9, URZ, UP0, !UPT ;  /* 0x000000090a117290 */ /* 0x000fe400087fe4ff */
[----:B-1----:R-:W-:Y:S01]  /*07b0*/  @P0 IADD3 R8, P1, PT, R6, UR15, RZ ;  /* 0x0000000f06080c10 */ /* 0x002fe2000ff3e0ff */
[----:B------:R-:W-:-:S03]  /*07c0*/  VOTEU.ANY UP0, P0 ;  /* 0x0000000000ff7886 */ /* 0x000fc60000000100 */
[----:B------:R-:W-:Y:S02]  /*07d0*/  @P0 IADD3.X R9, PT, PT, R11, UR17, RZ, P1, !PT ;  /* 0x000000110b090c10 */ /* 0x000fe40008ffe4ff */
[----:B------:R-:W-:Y:S01]  /*07e0*/  MOV R11, UR22 ;  /* 0x00000016000b7c02 */ /* 0x000fe20008000f00 */
[----:B------:R-:W-:Y:S02]  /*07f0*/  @UP0 UIMAD UR7, UR23, 0x3, URZ ;  /* 0x00000003170708a4 */ /* 0x000fe4000f8e02ff */
[----:B------:R1:W4:Y:S01]  /*0800*/  @P0 LDG.E R22, desc[UR26][R8.64] ;  /* 0x0000001a08160981 */ /* 0x000322000c1e1900 */
[----:B------:R-:W-:Y:S01]  /*0810*/  VIADD R6, R17, 0x1 ;  /* 0x0000000111067836 */ /* 0x000fe20000000000 */
[----:B0-----:R-:W-:Y:S01]  /*0820*/  IADD3 R12, PT, PT, R7, -0x1, RZ ;  /* 0xffffffff070c7810 */ /* 0x001fe20007ffe0ff */
[----:B------:R-:W-:-:S03]  /*0830*/  @P0 IMAD.WIDE.U32 R4, R11, 0x3, R4 ;  /* 0x000000030b040825 */ /* 0x000fc600078e0004 */
[----:B------:R-:W-:Y:S01]  /*0840*/  ISETP.GE.U32.AND P1, PT, R6, UR24, PT ;  /* 0x0000001806007c0c */ /* 0x000fe2000bf26070 */
[----:B------:R-:W-:Y:S01]  /*0850*/  @P0 VIADD R5, R5, UR7 ;  /* 0x0000000705050c36 */ /* 0x000fe20008000000 */
[----:B------:R-:W-:Y:S01]  /*0860*/  @P0 SHF.L.U32 R32, R4, 0x2, RZ ;  /* 0x0000000204200819 */ /* 0x000fe200000006ff */
[----:B-1----:R-:W-:Y:S01]  /*0870*/  IMAD.MOV.U32 R8, RZ, RZ, RZ ;  /* 0x000000ffff087224 */ /* 0x002fe200078e00ff */
[----:B------:R-:W-:Y:S02]  /*0880*/  LOP3.LUT R12, R12, 0x1f, RZ, 0xc0, !PT ;  /* 0x0000001f0c0c7812 */ /* 0x000fe400078ec0ff */
[----:B------:R-:W-:Y:S02]  /*0890*/  @P0 SHF.L.U64.HI R6, R4, 0x2, R5 ;  /* 0x0000000204060819 */ /* 0x000fe40000010205 */
[----:B------:R-:W-:Y:S02]  /*08a0*/  @P0 IADD3 R36, P2, PT, R32, UR18, RZ ;  /* 0x0000001220240c10 */ /* 0x000fe4000ff5e0ff */
[----:B------:R-:W-:-:S02]  /*08b0*/  ISETP.LT.U32.AND P1, PT, R12, UR21, !P1 ;  /* 0x000000150c007c0c */ /* 0x000fc4000cf21070 */
[----:B------:R-:W-:-:S05]  /*08c0*/  @P0 IADD3.X R37, PT, PT, R6, UR20, RZ, P2, !PT ;  /* 0x0000001406250c10 */ /* 0x000fca00097fe4ff */
[----:B------:R-:W4:Y:S01]  /*08d0*/  @P0 LDG.E R8, desc[UR26][R36.64] ;  /* 0x0000001a24080981 */ /* 0x000f22000c1e1900 */
[----:B------:R-:W-:Y:S01]  /*08e0*/  HFMA2 R16, -RZ, RZ, 0, 0 ;  /* 0x00000000ff107431 */ /* 0x000fe200000001ff */
[----:B------:R-:W-:Y:S01]  /*08f0*/  @P0 IADD3 R30, P2, PT, R30, UR15, RZ ;  /* 0x0000000f1e1e0c10 */ /* 0x000fe2000ff5e0ff */
[----:B------:R-:W-:-:S03]  /*0900*/  IMAD.U32 R9, RZ, RZ, UR22 ;  /* 0x00000016ff097e24 */ /* 0x000fc6000f8e00ff */
[----:B------:R-:W-:Y:S01]  /*0910*/  @P1 MOV R13, RZ ;  /* 0x000000ff000d1202 */ /* 0x000fe20000000f00 */
[--C-:B------:R-:W-:Y:S01]  /*0920*/  @P1 IMAD.MOV.U32 R4, RZ, RZ, R12.reuse ;  /* 0x000000ffff041224 */ /* 0x100fe200078e000c */
[----:B------:R-:W-:Y:S01]  /*0930*/  @P0 IADD3.X R31, PT, PT, R10, UR17, RZ, P2, !PT ;  /* 0x000000110a1f0c10 */ /* 0x000fe200097fe4ff */
[----:B------:R-:W-:Y:S01]  /*0940*/  VOTEU.ANY UP0, P1 ;  /* 0x0000000000ff7886 */ /* 0x000fe20000800100 */
[----:B------:R-:W-:Y:S01]  /*0950*/  @P1 MOV R5, RZ ;  /* 0x000000ff00051202 */ /* 0x000fe20000000f00 */
[C---:B------:R-:W-:Y:S01]  /*0960*/  @P1 IMAD.WIDE.U32 R28, R21.reuse, UR22, R12 ;  /* 0x00000016151c1c25 */ /* 0x040fe2000f8e000c */
[----:B------:R-:W-:Y:S01]  /*0970*/  @P0 IADD3 R34, P2, PT, R34, UR15, RZ ;  /* 0x0000000f22220c10 */ /* 0x000fe2000ff5e0ff */
[----:B------:R0:W4:Y:S02]  /*0980*/  @P0 LDG.E R16, desc[UR26][R30.64] ;  /* 0x0000001a1e100981 */ /* 0x000124000c1e1900 */
[----:B------:R-:W-:Y:S01]  /*0990*/  @P1 IMAD.WIDE.U32 R4, R21, UR22, R4 ;  /* 0x0000001615041c25 */ /* 0x000fe2000f8e0004 */
[----:B------:R-:W-:-:S03]  /*09a0*/  @UP0 UIMAD UR7, UR23, 0x5, URZ ;  /* 0x00000005170708a4 */ /* 0x000fc6000f8e02ff */
[C---:B------:R-:W-:Y:S01]  /*09b0*/  @P1 IMAD.IADD R29, R25.reuse, 0x1, R29 ;  /* 0x00000001191d1824 */ /* 0x040fe200078e021d */
[----:B------:R-:W-:Y:S01]  /*09c0*/  @P1 IADD3 R5, PT, PT, R25, R5, RZ ;  /* 0x0000000519051210 */ /* 0x000fe20007ffe0ff */
[----:B------:R-:W-:Y:S01]  /*09d0*/  @UP0 UIMAD UR8, UR23, 0x6, URZ ;  /* 0x00000006170808a4 */ /* 0x000fe2000f8e02ff */
[----:B------:R-:W-:Y:S01]  /*09e0*/  @P1 IMAD.WIDE.U32 R28, R11, 0x5, R28 ;  /* 0x000000050b1c1825 */ /* 0x000fe200078e001c */
[----:B------:R-:W-:-:S03]  /*09f0*/  @P0 IADD3 R32, P3, PT, R32, UR15, RZ ;  /* 0x0000000f20200c10 */ /* 0x000fc6000ff7e0ff */
[----:B------:R-:W-:Y:S01]  /*0a00*/  @P1 IMAD.WIDE.U32 R4, R9, 0x6, R4 ;  /* 0x0000000609041825 */ /* 0x000fe200078e0004 */
[----:B------:R-:W-:-:S03]  /*0a10*/  @P0 IADD3.X R35, PT, PT, R3, UR17, RZ, P2, !PT ;  /* 0x0000001103230c10 */ /* 0x000fc600097fe4ff */
[----:B------:R-:W-:Y:S01]  /*0a20*/  @P1 VIADD R9, R29, UR7 ;  /* 0x000000071d091c36 */ /* 0x000fe20008000000 */
[----:B------:R-:W-:Y:S01]  /*0a30*/  @P0 IADD3.X R33, PT, PT, R6, UR17, RZ, P3, !PT ;  /* 0x0000001106210c10 */ /* 0x000fe20009ffe4ff */
[----:B------:R-:W-:Y:S01]  /*0a40*/  IMAD.MOV.U32 R11, RZ, RZ, RZ ;  /* 0x000000ffff0b7224 */ /* 0x000fe200078e00ff */
[----:B------:R-:W-:Y:S01]  /*0a50*/  MOV R6, RZ ;  /* 0x000000ff00067202 */ /* 0x000fe20000000f00 */
[----:B------:R-:W-:Y:S01]  /*0a60*/  @P1 VIADD R3, R5, UR8 ;  /* 0x0000000805031c36 */ /* 0x000fe20008000000 */
[C---:B------:R-:W-:Y:S02]  /*0a70*/  @P1 SHF.L.U32 R10, R28.reuse, 0x2, RZ ;  /* 0x000000021c0a1819 */ /* 0x040fe400000006ff */
[----:B------:R-:W-:Y:S01]  /*0a80*/  @P1 SHF.L.U64.HI R5, R28, 0x2, R9 ;  /* 0x000000021c051819 */ /* 0x000fe20000010209 */
[----:B------:R-:W-:Y:S01]  /*0a90*/  @P1 IMAD.MOV.U32 R29, RZ, RZ, RZ ;  /* 0x000000ffff1d1224 */ /* 0x000fe200078e00ff */
[----:B------:R-:W-:Y:S01]  /*0aa0*/  @P1 MOV R28, R12 ;  /* 0x0000000c001c1202 */ /* 0x000fe20000000f00 */
[----:B------:R-:W4:Y:S01]  /*0ab0*/  @P0 LDG.E R11, desc[UR26][R34.64] ;  /* 0x0000001a220b0981 */ /* 0x000f22000c1e1900 */
[----:B------:R-:W-:-:S03]  /*0ac0*/  USHF.L.U32 UR7, UR22, 0x2, URZ ;  /* 0x0000000216077899 */ /* 0x000fc600080006ff */
[----:B------:R-:W4:Y:S01]  /*0ad0*/  @P0 LDG.E R6, desc[UR26][R32.64] ;  /* 0x0000001a20060981 */ /* 0x000f22000c1e1900 */
[----:B0-----:R-:W-:Y:S01]  /*0ae0*/  @P1 IADD3 R30, P0, PT, R10, UR15, RZ ;  /* 0x0000000f0a1e1c10 */ /* 0x001fe2000ff1e0ff */
[----:B------:R-:W-:Y:S01]  /*0af0*/  @P1 IMAD.WIDE.U32 R28, R21, UR22, R28 ;  /* 0x00000016151c1c25 */ /* 0x000fe2000f8e001c */
[C---:B------:R-:W-:Y:S01]  /*0b00*/  @P1 SHF.L.U32 R9, R4.reuse, 0x2, RZ ;  /* 0x0000000204091819 */ /* 0x040fe200000006ff */
[----:B------:R-:W-:Y:S01]  /*0b10*/  USHF.L.U64.HI UR30, UR22, 0x2, UR23 ;  /* 0x00000002161e7899 */ /* 0x000fe20008010217 */
[----:B------:R-:W-:Y:S02]  /*0b20*/  @P1 SHF.L.U64.HI R3, R4, 0x2, R3 ;  /* 0x0000000204031819 */ /* 0x000fe40000010203 */
[----:B------:R-:W-:Y:S02]  /*0b30*/  @P1 IADD3 R4, P2, PT, R10, UR18, RZ ;  /* 0x000000120a041c10 */ /* 0x000fe4000ff5e0ff */
[----:B------:R-:W-:Y:S02]  /*0b40*/  @P1 IADD3.X R31, PT, PT, R5, UR17, RZ, P0, !PT ;  /* 0x00000011051f1c10 */ /* 0x000fe400087fe4ff */
[----:B------:R-:W-:-:S02]  /*0b50*/  @P1 IADD3 R10, P0, PT, R28, UR7, RZ ;  /* 0x000000071c0a1c10 */ /* 0x000fc4000ff1e0ff */
[----:B------:R-:W-:Y:S02]  /*0b60*/  @P1 IADD3.X R5, PT, PT, R5, UR20, RZ, P2, !PT ;  /* 0x0000001405051c10 */ /* 0x000fe400097fe4ff */
[----:B------:R-:W-:Y:S02]  /*0b70*/  @P1 IADD3.X R13, PT, PT, R25, UR30, R29, P0, !PT ;  /* 0x0000001e190d1c10 */ /* 0x000fe400087fe41d */
[----:B------:R-:W-:Y:S01]  /*0b80*/  @P1 IADD3 R28, P2, PT, R9, UR15, RZ ;  /* 0x0000000f091c1c10 */ /* 0x000fe2000ff5e0ff */
[----:B------:R0:W4:Y:S03]  /*0b90*/  @P1 LDG.E R23, desc[UR26][R4.64] ;  /* 0x0000001a04171981 */ /* 0x000126000c1e1900 */
[----:B------:R-:W-:-:S05]  /*0ba0*/  @P1 IADD3.X R29, PT, PT, R3, UR17, RZ, P2, !PT ;  /* 0x00000011031d1c10 */ /* 0x000fca00097fe4ff */
[----:B------:R1:W4:Y:S01]  /*0bb0*/  @P1 LDG.E R15, desc[UR26][R28.64] ;  /* 0x0000001a1c0f1981 */ /* 0x000322000c1e1900 */
[C---:B0-----:R-:W-:Y:S01]  /*0bc0*/  @P1 SHF.L.U64.HI R5, R10.reuse, 0x2, R13 ;  /* 0x000000020a051819 */ /* 0x041fe2000001020d */
[----:B------:R-:W-:Y:S01]  /*0bd0*/  @P1 IMAD.MOV.U32 R13, RZ, RZ, RZ ;  /* 0x000000ffff0d1224 */ /* 0x000fe200078e00ff */
[----:B------:R-:W-:Y:S01]  /*0be0*/  @P1 SHF.L.U32 R4, R10, 0x2, RZ ;  /* 0x000000020a041819 */ /* 0x000fe200000006ff */
[----:B------:R-:W-:-:S03]  /*0bf0*/  @P1 IMAD.WIDE.U32 R12, R21, UR22, R12 ;  /* 0x00000016150c1c25 */ /* 0x000fc6000f8e000c */
[----:B------:R-:W-:Y:S01]  /*0c00*/  @P1 IADD3 R20, P0, PT, R4, UR15, RZ ;  /* 0x0000000f04141c10 */ /* 0x000fe2000ff1e0ff */
[----:B-1----:R-:W-:Y:S02]  /*0c10*/  HFMA2 R28, -RZ, RZ, 0, 0 ;  /* 0x00000000ff1c7431 */ /* 0x002fe400000001ff */
[----:B------:R-:W-:Y:S01]  /*0c20*/  @P1 IMAD.IADD R13, R25, 0x1, R13 ;  /* 0x00000001190d1824 */ /* 0x000fe200078e020d */
[----:B------:R-:W-:-:S05]  /*0c30*/  @P1 IADD3.X R21, PT, PT, R5, UR17, RZ, P0, !PT ;  /* 0x0000001105151c10 */ /* 0x000fca00087fe4ff */
[----:B------:R0:W4:Y:S01]  /*0c40*/  @P1 LDG.E R28, desc[UR26][R20.64] ;  /* 0x0000001a141c1981 */ /* 0x000122000c1e1900 */
[----:B------:R-:W-:Y:S02]  /*0c50*/  @P1 IADD3 R4, P0, PT, R4, UR18, RZ ;  /* 0x0000001204041c10 */ /* 0x000fe4000ff1e0ff */
[----:B------:R-:W-:Y:S02]  /*0c60*/  MOV R27, UR22 ;  /* 0x00000016001b7c02 */ /* 0x000fe40008000f00 */
[----:B------:R-:W-:Y:S01]  /*0c70*/  @P1 IADD3.X R5, PT, PT, R5, UR20, RZ, P0, !PT ;  /* 0x0000001405051c10 */ /* 0x000fe200087fe4ff */
[----:B------:R-:W-:Y:S01]  /*0c80*/  @UP0 UIMAD UR8, UR23, 0x7, URZ ;  /* 0x00000007170808a4 */ /* 0x000fe2000f8e02ff */
[----:B------:R-:W-:Y:S02]  /*0c90*/  IMAD.MOV.U32 R24, RZ, RZ, RZ ;  /* 0x000000ffff187224 */ /* 0x000fe400078e00ff */
[----:B------:R-:W-:-:S04]  /*0ca0*/  @P1 IMAD.WIDE.U32 R12, R27, 0x7, R12 ;  /* 0x000000071b0c1825 */ /* 0x000fc800078e000c */
[C---:B0-----:R-:W-:Y:S01]  /*0cb0*/  @P1 IMAD.SHL.U32 R21, R12.reuse, 0x4, RZ ;  /* 0x000000040c151824 */ /* 0x041fe200078e00ff */
[----:B------:R-:W-:Y:S01]  /*0cc0*/  @P1 IADD3 R13, PT, PT, R13, UR8, RZ ;  /* 0x000000080d0d1c10 */ /* 0x000fe2000fffe0ff */
[----:B------:R-:W4:Y:S02]  /*0cd0*/  @P1 LDG.E R24, desc[UR26][R30.64] ;  /* 0x0000001a1e181981 */ /* 0x000f24000c1e1900 */
[----:B------:R-:W0:Y:S01]  /*0ce0*/  LDCU.64 UR8, c[0x0][0x3a0] ;  /* 0x00007400ff0877ac */ /* 0x000e220008000a00 */
[----:B------:R-:W-:Y:S01]  /*0cf0*/  @P1 SHF.L.U64.HI R18, R12, 0x2, R13 ;  /* 0x000000020c121819 */ /* 0x000fe2000001020d */
[C---:B--2---:R-:W-:Y:S01]  /*0d00*/  FMUL R25, R26.reuse, 0.044714998453855514526 ;  /* 0x3d3727131a197820 */ /* 0x044fe20000400000 */
[----:B------:R-:W-:-:S03]  /*0d10*/  FMUL R10, R26, 0.79788458347320556641 ;  /* 0x3f4c422a1a0a7820 */ /* 0x000fc60000400000 */
[----:B------:R-:W-:-:S04]  /*0d20*/  FFMA R25, R25, R26, 1 ;  /* 0x3f80000019197423 */ /* 0x000fc8000000001a */
[----:B------:R-:W-:-:S04]  /*0d30*/  FMUL R20, R10, R25 ;  /* 0x000000190a147220 */ /* 0x000fc80000400000 */
[----:B------:R-:W-:-:S06]  /*0d40*/  FMUL R10, |R20|, 2.8853900432586669922 ;  /* 0x4038aa3b140a7820 */ /* 0x000fcc0000400200 */
[----:B------:R-:W1:Y:S01]  /*0d50*/  MUFU.EX2 R10, R10 ;  /* 0x0000000a000a7308 */ /* 0x000e620000000800 */
[----:B------:R-:W-:-:S06]  /*0d60*/  IMAD.MOV.U32 R25, RZ, RZ, RZ ;  /* 0x000000ffff197224 */ /* 0x000fcc00078e00ff */
[----:B------:R2:W4:Y:S02]  /*0d70*/  @P1 LDG.E R25, desc[UR26][R4.64] ;  /* 0x0000001a04191981 */ /* 0x000524000c1e1900 */
[----:B--2---:R-:W-:Y:S01]  /*0d80*/  @P1 IADD3 R4, P0, PT, R9, UR18, RZ ;  /* 0x0000001209041c10 */ /* 0x004fe2000ff1e0ff */
[----:B-1----:R-:W-:-:S03]  /*0d90*/  FADD R30, R10, 1 ;  /* 0x3f8000000a1e7421 */ /* 0x002fc60000000000 */
[----:B------:R-:W-:Y:S02]  /*0da0*/  @P1 IADD3.X R5, PT, PT, R3, UR20, RZ, P0, !PT ;  /* 0x0000001403051c10 */ /* 0x000fe400087fe4ff */
[----:B------:R-:W-:Y:S02]  /*0db0*/  MOV R3, RZ ;  /* 0x000000ff00037202 */ /* 0x000fe40000000f00 */
[----:B------:R-:W-:Y:S01]  /*0dc0*/  @P1 IADD3 R12, P0, PT, R21, UR15, RZ ;  /* 0x0000000f150c1c10 */ /* 0x000fe2000ff1e0ff */
[----:B------:R-:W1:Y:S01]  /*0dd0*/  MUFU.RCP R30, R30 ;  /* 0x0000001e001e7308 */ /* 0x000e620000001000 */
[----:B------:R-:W-:Y:S02]  /*0de0*/  HFMA2 R10, -RZ, RZ, 0, 0 ;  /* 0x00000000ff0a7431 */ /* 0x000fe400000001ff */
[----:B------:R2:W4:Y:S01]  /*0df0*/  @P1 LDG.E R3, desc[UR26][R4.64] ;  /* 0x0000001a04031981 */ /* 0x000522000c1e1900 */
[----:B------:R-:W-:Y:S01]  /*0e00*/  @P1 IADD3.X R13, PT, PT, R18, UR17, RZ, P0, !PT ;  /* 0x00000011120d1c10 */ /* 0x000fe200087fe4ff */
[----:B------:R-:W-:-:S02]  /*0e10*/  IMAD.MOV.U32 R9, RZ, RZ, RZ ;  /* 0x000000ffff097224 */ /* 0x000fc400078e00ff */
[----:B------:R-:W-:-:S04]  /*0e20*/  FMUL R27, R20, R20 ;  /* 0x00000014141b7220 */ /* 0x000fc80000400000 */
[----:B------:R1:W4:Y:S01]  /*0e30*/  @P1 LDG.E R9, desc[UR26][R12.64] ;  /* 0x0000001a0c091981 */ /* 0x000322000c1e1900 */
[----:B--2---:R-:W-:-:S04]  /*0e40*/  @P1 IADD3 R4, P0, PT, R21, UR18, RZ ;  /* 0x0000001215041c10 */ /* 0x004fc8000ff1e0ff */
[----:B------:R-:W-:Y:S01]  /*0e50*/  @P1 IADD3.X R5, PT, PT, R18, UR20, RZ, P0, !PT ;  /* 0x0000001412051c10 */ /* 0x000fe200087fe4ff */
[----:B------:R-:W-:Y:S01]  /*0e60*/  IMAD.MOV.U32 R18, RZ, RZ, 0x3c80f082 ;  /* 0x3c80f082ff127424 */ /* 0x000fe200078e00ff */
[----:B------:R-:W-:-:S03]  /*0e70*/  MOV R21, 0x3f800000 ;  /* 0x3f80000000157802 */ /* 0x000fc60000000f00 */
[C---:B------:R-:W-:Y:S01]  /*0e80*/  FFMA R32, R27.reuse, R18, -0.052303962409496307373 ;  /* 0xbd563cae1b207423 */ /* 0x040fe20000000012 */
[----:B------:R2:W4:Y:S01]  /*0e90*/  @P1 LDG.E R10, desc[UR26][R4.64] ;  /* 0x0000001a040a1981 */ /* 0x000522000c1e1900 */
[----:B------:R-:W-:Y:S02]  /*0ea0*/  FSETP.GE.AND P1, PT, |R20|, 0.60000002384185791016, PT ;  /* 0x3f19999a1400780b */ /* 0x000fe40003f26200 */
[C---:B------:R-:W-:Y:S01]  /*0eb0*/  FFMA R32, R27.reuse, R32, 0.1331529766321182251 ;  /* 0x3e0859411b207423 */ /* 0x040fe20000000020 */
[----:B-1----:R-:W-:Y:S01]  /*0ec0*/  FFMA R13, R30, -2, R21 ;  /* 0xc00000001e0d7823 */ /* 0x002fe20000000015 */
[----:B------:R-:W-:Y:S02]  /*0ed0*/  FSETP.GE.AND P0, PT, |R20|, 9.010913848876953125, PT ;  /* 0x41102cb41400780b */ /* 0x000fe40003f06200 */
[----:B------:R-:W-:Y:S02]  /*0ee0*/  FFMA R12, R27, R32, -0.33332768082618713379 ;  /* 0xbeaaa9ed1b0c7423 */ /* 0x000fe40000000020 */
[----:B------:R-:W-:-:S02]  /*0ef0*/  FSEL R13, R13, 1, !P0 ;  /* 0x3f8000000d0d7808 */ /* 0x000fc40004000000 */
[----:B------:R-:W-:Y:S01]  /*0f00*/  FFMA R27, R27, R12, RZ ;  /* 0x0000000c1b1b7223 */ /* 0x000fe200000000ff */
[----:B--2---:R-:W-:Y:S01]  /*0f10*/  FMUL R5, R26, 0.10703222453594207764 ;  /* 0x3ddb33b61a057820 */ /* 0x004fe20000400000 */
[--C-:B------:R-:W-:Y:S02]  /*0f20*/  LOP3.LUT R4, R13, 0x80000000, R20.reuse, 0xb8, !PT ;  /* 0x800000000d047812 */ /* 0x100fe400078eb814 */
[----:B------:R-:W-:Y:S01]  /*0f30*/  @!P1 FFMA R4, R20, R27, R20 ;  /* 0x0000001b14049223 */ /* 0x000fe20000000014 */
[----:B------:R-:W-:Y:S01]  /*0f40*/  FFMA R12, R5, R26, 0.79788458347320556641 ;  /* 0x3f4c422a050c7423 */ /* 0x000fe2000000001a */
[----:B---3--:R-:W-:Y:S02]  /*0f50*/  FMUL R20, R19, 0.044714998453855514526 ;  /* 0x3d37271313147820 */ /* 0x008fe40000400000 */
[----:B------:R-:W-:Y:S02]  /*0f60*/  FFMA R5, -R4, R4, 1 ;  /* 0x3f80000004057423 */ /* 0x000fe40000000104 */
[----:B------:R-:W-:-:S02]  /*0f70*/  FFMA R13, R20, R19, 1 ;  /* 0x3f800000140d7423 */ /* 0x000fc40000000013 */
[----:B------:R-:W-:Y:S01]  /*0f80*/  FMUL R5, R5, R12 ;  /* 0x0000000c05057220 */ /* 0x000fe20000400000 */
[----:B------:R-:W-:-:S04]  /*0f90*/  FMUL R12, R19, 0.79788458347320556641 ;  /* 0x3f4c422a130c7820 */ /* 0x000fc80000400000 */
[----:B------:R-:W-:-:S04]  /*0fa0*/  FMUL R12, R12, R13 ;  /* 0x0000000d0c0c7220 */ /* 0x000fc80000400000 */
[----:B------:R-:W-:-:S06]  /*0fb0*/  FMUL R27, |R12|, 2.8853900432586669922 ;  /* 0x4038aa3b0c1b7820 */ /* 0x000fcc0000400200 */
[----:B------:R-:W1:Y:S01]  /*0fc0*/  MUFU.EX2 R27, R27 ;  /* 0x0000001b001b7308 */ /* 0x000e620000000800 */
[----:B------:R-:W-:Y:S01]  /*0fd0*/  FMUL R26, R26, 0.5 ;  /* 0x3f0000001a1a7820 */ /* 0x000fe20000400000 */
[----:B------:R-:W-:-:S03]  /*0fe0*/  FADD R4, R4, 1 ;  /* 0x3f80000004047421 */ /* 0x000fc60000000000 */
[----:B------:R-:W-:Y:S01]  /*0ff0*/  FMUL R5, R26, R5 ;  /* 0x000000051a057220 */ /* 0x000fe20000400000 */
[----:B-1----:R-:W-:-:S06]  /*1000*/  FADD R20, R27, 1 ;  /* 0x3f8000001b147421 */ /* 0x002fcc0000000000 */
[----:B------:R-:W1:Y:S01]  /*1010*/  MUFU.RCP R20, R20 ;  /* 0x0000001400147308 */ /* 0x000e620000001000 */
[----:B------:R-:W-:Y:S01]  /*1020*/  FFMA R13, R4, 0.5, R5 ;  /* 0x3f000000040d7823 */ /* 0x000fe20000000005 */
[C---:B------:R-:W-:Y:S01]  /*1030*/  FMUL R5, R12.reuse, R12 ;  /* 0x0000000c0c057220 */ /* 0x040fe20000400000 */
[----:B------:R-:W-:-:S03]  /*1040*/  FSETP.GE.AND P1, PT, |R12|, 0.60000002384185791016, PT ;  /* 0x3f19999a0c00780b */ /* 0x000fc60003f26200 */
[----:B------:R-:W-:Y:S01]  /*1050*/  FFMA R4, R5, R18, -0.052303962409496307373 ;  /* 0xbd563cae05047423 */ /* 0x000fe20000000012 */
[----:B------:R-:W-:-:S03]  /*1060*/  FSETP.GE.AND P0, PT, |R12|, 9.010913848876953125, PT ;  /* 0x41102cb40c00780b */ /* 0x000fc60003f06200 */
[----:B------:R-:W-:-:S04]  /*1070*/  FFMA R4, R5, R4, 0.1331529766321182251 ;  /* 0x3e08594105047423 */ /* 0x000fc80000000004 */
[----:B------:R-:W-:Y:S01]  /*1080*/  FFMA R4, R5, R4, -0.33332768082618713379 ;  /* 0xbeaaa9ed05047423 */ /* 0x000fe20000000004 */
[----:B-1----:R-:W-:-:S03]  /*1090*/  FFMA R26, R20, -2, R21 ;  /* 0xc0000000141a7823 */ /* 0x002fc60000000015 */
[----:B------:R-:W-:Y:S02]  /*10a0*/  FFMA R29, R5, R4, RZ ;  /* 0x00000004051d7223 */ /* 0x000fe400000000ff */
[----:B------:R-:W-:-:S04]  /*10b0*/  FSEL R27, R26, 1, !P0 ;  /* 0x3f8000001a1b7808 */ /* 0x000fc80004000000 */
[--C-:B------:R-:W-:Y:S01]  /*10c0*/  LOP3.LUT R5, R27, 0x80000000, R12.reuse, 0xb8, !PT ;  /* 0x800000001b057812 */ /* 0x100fe200078eb80c */
[----:B------:R-:W-:Y:S01]  /*10d0*/  @!P1 FFMA R5, R12, R29, R12 ;  /* 0x0000001d0c059223 */ /* 0x000fe2000000000c */
[C---:B----4-:R-:W-:Y:S01]  /*10e0*/  FMUL R29, R14.reuse, 0.044714998453855514526 ;  /* 0x3d3727130e1d7820 */ /* 0x050fe20000400000 */
[----:B------:R-:W-:-:S03]  /*10f0*/  FMUL R12, R14, 0.79788458347320556641 ;  /* 0x3f4c422a0e0c7820 */ /* 0x000fc60000400000 */
[----:B------:R-:W-:-:S04]  /*1100*/  FFMA R29, R29, R14, 1 ;  /* 0x3f8000001d1d7423 */ /* 0x000fc8000000000e */
[----:B------:R-:W-:-:S04]  /*1110*/  FMUL R12, R12, R29 ;  /* 0x0000001d0c0c7220 */ /* 0x000fc80000400000 */
[----:B------:R-:W-:-:S06]  /*1120*/  FMUL R26, |R12|, 2.8853900432586669922 ;  /* 0x4038aa3b0c1a7820 */ /* 0x000fcc0000400200 */
[----:B------:R-:W1:Y:S01]  /*1130*/  MUFU.EX2 R26, R26 ;  /* 0x0000001a001a7308 */ /* 0x000e620000000800 */
[----:B------:R-:W-:Y:S01]  /*1140*/  FMUL R4, R19, 0.10703222453594207764 ;  /* 0x3ddb33b613047820 */ /* 0x000fe20000400000 */
[----:B------:R-:W-:-:S03]  /*1150*/  FFMA R20, -R5, R5, 1 ;  /* 0x3f80000005147423 */ /* 0x000fc60000000105 */
[----:B------:R-:W-:Y:S01]  /*1160*/  FFMA R27, R4, R19, 0.79788458347320556641 ;  /* 0x3f4c422a041b7423 */ /* 0x000fe20000000013 */
[----:B-1----:R-:W-:-:S04]  /*1170*/  FADD R29, R26, 1 ;  /* 0x3f8000001a1d7421 */ /* 0x002fc80000000000 */
[----:B------:R-:W1:Y:S01]  /*1180*/  MUFU.RCP R4, R29 ;  /* 0x0000001d00047308 */ /* 0x000e620000001000 */
[----:B------:R-:W-:Y:S01]  /*1190*/  FMUL R20, R20, R27 ;  /* 0x0000001b14147220 */ /* 0x000fe20000400000 */
[----:B------:R-:W-:Y:S01]  /*11a0*/  FMUL R27, R19, 0.5 ;  /* 0x3f000000131b7820 */ /* 0x000fe20000400000 */
[----:B------:R-:W-:Y:S01]  /*11b0*/  FMUL R19, R13, R22 ;  /* 0x000000160d137220 */ /* 0x000fe20000400000 */
[C---:B------:R-:W-:Y:S02]  /*11c0*/  FMUL R13, R12.reuse, R12 ;  /* 0x0000000c0c0d7220 */ /* 0x040fe40000400000 */
[----:B------:R-:W-:Y:S02]  /*11d0*/  FMUL R22, R27, R20 ;  /* 0x000000141b167220 */ /* 0x000fe40000400000 */
[----:B------:R-:W-:Y:S01]  /*11e0*/  FFMA R20, R13, R18, -0.052303962409496307373 ;  /* 0xbd563cae0d147423 */ /* 0x000fe20000000012 */
[----:B------:R-:W-:-:S03]  /*11f0*/  FSETP.GE.AND P0, PT, |R12|, 9.010913848876953125, PT ;  /* 0x41102cb40c00780b */ /* 0x000fc60003f06200 */
[----:B------:R-:W-:Y:S01]  /*1200*/  FFMA R30, R13, R20, 0.1331529766321182251 ;  /* 0x3e0859410d1e7423 */ /* 0x000fe20000000014 */
[----:B-1----:R-:W-:-:S03]  /*1210*/  FFMA R20, R4, -2, R21 ;  /* 0xc000000004147823 */ /* 0x002fc60000000015 */
[C---:B------:R-:W-:Y:S02]  /*1220*/  FFMA R4, R13.reuse, R30, -0.33332768082618713379 ;  /* 0xbeaaa9ed0d047423 */ /* 0x040fe4000000001e */
[----:B------:R-:W-:Y:S02]  /*1230*/  FSEL R27, R20, 1, !P0 ;  /* 0x3f800000141b7808 */ /* 0x000fe40004000000 */
[----:B------:R-:W-:Y:S02]  /*1240*/  FFMA R29, R13, R4, RZ ;  /* 0x000000040d1d7223 */ /* 0x000fe400000000ff */
[----:B------:R-:W-:Y:S01]  /*1250*/  LOP3.LUT R13, R27, 0x80000000, R12, 0xb8, !PT ;  /* 0x800000001b0d7812 */ /* 0x000fe200078eb80c */
[C---:B------:R-:W-:Y:S01]  /*1260*/  FMUL R27, R8.reuse, 0.044714998453855514526 ;  /* 0x3d372713081b7820 */ /* 0x040fe20000400000 */
[----:B------:R-:W-:-:S03]  /*1270*/  FMUL R20, R8, 0.79788458347320556641 ;  /* 0x3f4c422a08147820 */ /* 0x000fc60000400000 */
[----:B------:R-:W-:-:S04]  /*1280*/  FFMA R27, R27, R8, 1 ;  /* 0x3f8000001b1b7423 */ /* 0x000fc80000000008 */
[----:B------:R-:W-:-:S04]  /*1290*/  FMUL R20, R20, R27 ;  /* 0x0000001b14147220 */ /* 0x000fc80000400000 */
[----:B------:R-:W-:-:S06]  /*12a0*/  FMUL R26, |R20|, 2.8853900432586669922 ;  /* 0x4038aa3b141a7820 */ /* 0x000fcc0000400200 */
[----:B------:R-:W1:Y:S01]  /*12b0*/  MUFU.EX2 R26, R26 ;  /* 0x0000001a001a7308 */ /* 0x000e620000000800 */
[----:B------:R-:W-:Y:S01]  /*12c0*/  FSETP.GE.AND P1, PT, |R12|, 0.60000002384185791016, PT ;  /* 0x3f19999a0c00780b */ /* 0x000fe20003f26200 */
[----:B------:R-:W-:-:S04]  /*12d0*/  FADD R5, R5, 1 ;  /* 0x3f80000005057421 */ /* 0x000fc80000000000 */
[----:B------:R-:W-:Y:S01]  /*12e0*/  FFMA R5, R5, 0.5, R22 ;  /* 0x3f00000005057823 */ /* 0x000fe20000000016 */
[----:B-1----:R-:W-:-:S07]  /*12f0*/  FADD R4, R26, 1 ;  /* 0x3f8000001a047421 */ /* 0x002fce0000000000 */
[----:B------:R-:W-:Y:S01]  /*1300*/  @!P1 FFMA R13, R12, R29, R12 ;  /* 0x0000001d0c0d9223 */ /* 0x000fe2000000000c */
[----:B------:R-:W1:Y:S01]  /*1310*/  MUFU.RCP R4, R4 ;  /* 0x0000000400047308 */ /* 0x000e620000001000 */
[----:B------:R-:W-:Y:S01]  /*1320*/  FMUL R12, R5, R16 ;  /* 0x00000010050c7220 */ /* 0x000fe20000400000 */
[----:B------:R-:W-:Y:S01]  /*1330*/  FMUL R5, R20, R20 ;  /* 0x0000001414057220 */ /* 0x000fe20000400000 */
[----:B0-----:R-:W-:-:S03]  /*1340*/  ISETP.NE.U32.AND P0, PT, RZ, UR8, PT ;  /* 0x00000008ff007c0c */ /* 0x001fc6000bf05070 */
[C---:B------:R-:W-:Y:S01]  /*1350*/  FFMA R22, R5.reuse, R18, -0.052303962409496307373 ;  /* 0xbd563cae05167423 */ /* 0x040fe20000000012 */
[----:B------:R-:W-:Y:S01]  /*1360*/  FMUL R27, R14, 0.10703222453594207764 ;  /* 0x3ddb33b60e1b7820 */ /* 0x000fe20000400000 */
[C---:B------:R-:W-:Y:S02]  /*1370*/  FSETP.GE.AND P2, PT, |R20|.reuse, 0.60000002384185791016, PT ;  /* 0x3f19999a1400780b */ /* 0x040fe40003f46200 */
[----:B------:R-:W-:Y:S01]  /*1380*/  FFMA R26, R5, R22, 0.1331529766321182251 ;  /* 0x3e085941051a7423 */ /* 0x000fe20000000016 */
[----:B------:R-:W-:Y:S01]  /*1390*/  ISETP.NE.AND.EX P0, PT, RZ, UR9, PT, P0 ;  /* 0x00000009ff007c0c */ /* 0x000fe2000bf05300 */
[----:B------:R-:W-:Y:S01]  /*13a0*/  FFMA R27, R27, R14, 0.79788458347320556641 ;  /* 0x3f4c422a1b1b7423 */ /* 0x000fe2000000000e */
[----:B------:R-:W-:Y:S01]  /*13b0*/  FFMA R16, -R13, R13, 1 ;  /* 0x3f8000000d107423 */ /* 0x000fe2000000010d */
[----:B------:R-:W-:Y:S01]  /*13c0*/  FSETP.GE.AND P1, PT, |R20|, 9.010913848876953125, PT ;  /* 0x41102cb41400780b */ /* 0x000fe20003f26200 */
[----:B------:R-:W0:Y:S01]  /*13d0*/  LDCU.128 UR8, c[0x0][0x390] ;  /* 0x00007200ff0877ac */ /* 0x000e220008000c00 */
[----:B-1----:R-:W-:Y:S01]  /*13e0*/  FFMA R22, R4, -2, R21 ;  /* 0xc000000004167823 */ /* 0x002fe20000000015 */
[----:B------:R-:W-:Y:S01]  /*13f0*/  FFMA R4, R5, R26, -0.33332768082618713379 ;  /* 0xbeaaa9ed05047423 */ /* 0x000fe2000000001a */
[----:B------:R-:W-:-:S03]  /*1400*/  FMUL R16, R16, R27 ;  /* 0x0000001b10107220 */ /* 0x000fc60000400000 */
[----:B------:R-:W-:Y:S01]  /*1410*/  FSEL R27, R22, 1, !P1 ;  /* 0x3f800000161b7808 */ /* 0x000fe20004800000 */
[----:B------:R-:W-:-:S03]  /*1420*/  FFMA R5, R5, R4, RZ ;  /* 0x0000000405057223 */ /* 0x000fc600000000ff */
[--C-:B------:R-:W-:Y:S01]  /*1430*/  LOP3.LUT R26, R27, 0x80000000, R20.reuse, 0xb8, !PT ;  /* 0x800000001b1a7812 */ /* 0x100fe200078eb814 */
[----:B------:R-:W-:Y:S02]  /*1440*/  @!P2 FFMA R26, R20, R5, R20 ;  /* 0x00000005141aa223 */ /* 0x000fe40000000014 */
[----:B------:R-:W1:Y:S02]  /*1450*/  @P0 LDC.64 R4, c[0x0][0x3a0] ;  /* 0x0000e800ff040b82 */ /* 0x000e640000000a00 */
[----:B-1----:R1:W2:Y:S01]  /*1460*/  @P0 LDG.E R4, desc[UR26][R4.64] ;  /* 0x0000001a04040981 */ /* 0x0022a2000c1e1900 */
[----:B------:R-:W-:-:S04]  /*1470*/  FMUL R27, R14, 0.5 ;  /* 0x3f0000000e1b7820 */ /* 0x000fc80000400000 */
[----:B------:R-:W-:Y:S01]  /*1480*/  FMUL R14, R27, R16 ;  /* 0x000000101b0e7220 */ /* 0x000fe20000400000 */
[----:B------:R-:W-:Y:S01]  /*1490*/  FMUL R27, R8, 0.10703222453594207764 ;  /* 0x3ddb33b6081b7820 */ /* 0x000fe20000400000 */
[----:B------:R-:W-:-:S03]  /*14a0*/  FFMA R16, -R26, R26, 1 ;  /* 0x3f8000001a107423 */ /* 0x000fc6000000011a */
[----:B------:R-:W-:Y:S01]  /*14b0*/  FFMA R27, R27, R8, 0.79788458347320556641 ;  /* 0x3f4c422a1b1b7423 */ /* 0x000fe20000000008 */
[----:B-1----:R-:W-:Y:S01]  /*14c0*/  FMUL R5, R8, 0.5 ;  /* 0x3f00000008057820 */ /* 0x002fe20000400000 */
[----:B------:R-:W-:Y:S02]  /*14d0*/  UMOV UR29, 0x3f800000 ;  /* 0x3f800000001d7882 */ /* 0x000fe40000000000 */
[----:B------:R-:W-:Y:S01]  /*14e0*/  FMUL R16, R16, R27 ;  /* 0x0000001b10107220 */ /* 0x000fe20000400000 */
[----:B------:R-:W-:-:S03]  /*14f0*/  SHF.R.U32.HI R22, RZ, 0x1, R0 ;  /* 0x00000001ff167819 */ /* 0x000fc60000011600 */
[----:B------:R-:W-:Y:S01]  /*1500*/  FMUL R16, R5, R16 ;  /* 0x0000001005107220 */ /* 0x000fe20000400000 */
[----:B------:R-:W-:Y:S01]  /*1510*/  HFMA2 R5, -RZ, RZ, 0, 0 ;  /* 0x00000000ff057431 */ /* 0x000fe200000001ff */
[----:B------:R-:W-:Y:S01]  /*1520*/  LOP3.LUT R22, R22, 0x1f0, RZ, 0xc0, !PT ;  /* 0x000001f016167812 */ /* 0x000fe200078ec0ff */
[----:B------:R-:W-:Y:S01]  /*1530*/  FADD R13, R13, 1 ;  /* 0x3f8000000d0d7421 */ /* 0x000fe20000000000 */
[----:B0-----:R-:W-:-:S03]  /*1540*/  UIADD3 UR16, UP0, UPT, UR16, UR8, URZ ;  /* 0x0000000810107290 */ /* 0x001fc6000ff1e0ff */
[----:B------:R-:W-:Y:S02]  /*1550*/  IMAD R8, R22, UR23, RZ ;  /* 0x0000001716087c24 */ /* 0x000fe4000f8e02ff */
[----:B------:R-:W-:Y:S01]  /*1560*/  FFMA R14, R13, 0.5, R14 ;  /* 0x3f0000000d0e7823 */ /* 0x000fe2000000000e */
[----:B------:R-:W-:Y:S01]  /*1570*/  UIADD3.X UR14, UPT, UPT, UR14, UR9, URZ, UP0, !UPT ;  /* 0x000000090e0e7290 */ /* 0x000fe200087fe4ff */
[----:B------:R-:W-:Y:S02]  /*1580*/  FADD R27, R26, 1 ;  /* 0x3f8000001a1b7421 */ /* 0x000fe40000000000 */
[----:B------:R-:W-:Y:S02]  /*1590*/  FMUL R13, R14, R11 ;  /* 0x0000000b0e0d7220 */ /* 0x000fe40000400000 */
[----:B------:R-:W-:Y:S01]  /*15a0*/  FFMA R11, R27, 0.5, R16 ;  /* 0x3f0000001b0b7823 */ /* 0x000fe20000000010 */
[----:B------:R-:W-:-:S03]  /*15b0*/  MOV R29, UR16 ;  /* 0x00000010001d7c02 */ /* 0x000fc60008000f00 */
[----:B------:R-:W-:Y:S01]  /*15c0*/  FMUL R6, R11, R6 ;  /* 0x000000060b067220 */ /* 0x000fe20000400000 */
[----:B------:R-:W-:Y:S01]  /*15d0*/  IMAD.U32 R11, RZ, RZ, UR22 ;  /* 0x00000016ff0b7e24 */ /* 0x000fe2000f8e00ff */
[----:B------:R-:W-:Y:S02]  /*15e0*/  MOV R14, UR23 ;  /* 0x00000017000e7c02 */ /* 0x000fe40008000f00 */
[----:B------:R-:W-:Y:S01]  /*15f0*/  MOV R31, UR7 ;  /* 0x00000007001f7c02 */ /* 0x000fe20008000f00 */
[----:B------:R-:W-:-:S04]  /*1600*/  FMUL R30, R25, 0.044714998453855514526 ;  /* 0x3d372713191e7820 */ /* 0x000fc80000400000 */
[----:B------:R-:W-:Y:S01]  /*1610*/  FFMA R30, R30, R25, 1 ;  /* 0x3f8000001e1e7423 */ /* 0x000fe20000000019 */
[----:B--2---:R-:W-:Y:S02]  /*1620*/  @P0 R2UR UR29, R4 ;  /* 0x00000000041d02ca */ /* 0x004fe400000e0000 */
[----:B------:R-:W-:Y:S02]  /*1630*/  ISETP.GE.U32.AND P0, PT, R17, UR24, PT ;  /* 0x0000001811007c0c */ /* 0x000fe4000bf06070 */
[----:B------:R-:W-:-:S04]  /*1640*/  LOP3.LUT R4, R7, 0x1f, RZ, 0xc0, !PT ;  /* 0x0000001f07047812 */ /* 0x000fc800078ec0ff */
[----:B------:R-:W-:Y:S01]  /*1650*/  ISETP.GE.U32.OR P0, PT, R4, UR21, P0 ;  /* 0x0000001504007c0c */ /* 0x000fe20008706470 */
[----:B------:R-:W-:-:S04]  /*1660*/  IMAD.MOV.U32 R4, RZ, RZ, R2 ;  /* 0x000000ffff047224 */ /* 0x000fc800078e0002 */
[----:B------:R-:W-:-:S04]  /*1670*/  IMAD.WIDE.U32 R4, R22, UR22, R4 ;  /* 0x0000001616047c25 */ /* 0x000fc8000f8e0004 */
[----:B------:R-:W-:Y:S01]  /*1680*/  FMUL R20, R19, UR29 ;  /* 0x0000001d13147c20 */ /* 0x000fe20008400000 */
[----:B------:R-:W-:-:S03]  /*1690*/  IMAD.IADD R5, R5, 0x1, R8 ;  /* 0x0000000105057824 */ /* 0x000fc600078e0208 */
[----:B------:R-:W-:Y:S02]  /*16a0*/  @!P0 IADD3 R26, P1, PT, R4, UR16, RZ ;  /* 0x00000010041a8c10 */ /* 0x000fe4000ff3e0ff */
[----:B------:R-:W-:Y:S02]  /*16b0*/  F2FP.SATFINITE.E4M3.F32.PACK_AB_MERGE_C R20, RZ, R20, RZ ;  /* 0x00000014ff14723e */ /* 0x000fe400048070ff */
[----:B------:R-:W-:-:S05]  /*16c0*/  @!P0 IADD3.X R27, PT, PT, R5, UR14, RZ, P1, !PT ;  /* 0x0000000e051b8c10 */ /* 0x000fca0008ffe4ff */
[----:B------:R0:W-:Y:S01]  /*16d0*/  @!P0 STG.E.U8 desc[UR26][R26.64], R20 ;  /* 0x000000141a008986 */ /* 0x0001e2000c10111a */
[----:B------:R-:W-:Y:S01]  /*16e0*/  FMNMX3 R2, |R19|, RZ, |R12|, !PT ;  /* 0x000000ff13027276 */ /* 0x000fe2000780060c */
[----:B------:R-:W-:Y:S01]  /*16f0*/  FMUL R19, R12, UR29 ;  /* 0x0000001d0c137c20 */ /* 0x000fe20008400000 */
[----:B0-----:R-:W-:Y:S01]  /*1700*/  @!P0 IADD3 R26, P1, P2, R29, UR22, R4 ;  /* 0x000000161d1a8c10 */ /* 0x001fe2000fa3e004 */
[----:B------:R-:W-:-:S05]  /*1710*/  IMAD.U32 R29, RZ, RZ, UR14 ;  /* 0x0000000eff1d7e24 */ /* 0x000fca000f8e00ff */
[----:B------:R-:W-:Y:S02]  /*1720*/  @!P0 IADD3.X R27, PT, PT, R29, UR23, R5, P1, P2 ;  /* 0x000000171d1b8c10 */ /* 0x000fe40008fe4405 */
[----:B------:R-:W-:Y:S02]  /*1730*/  MOV R29, UR22 ;  /* 0x00000016001d7c02 */ /* 0x000fe40008000f00 */
[----:B------:R-:W-:Y:S02]  /*1740*/  F2FP.SATFINITE.E4M3.F32.PACK_AB_MERGE_C R19, RZ, R19, RZ ;  /* 0x00000013ff13723e */ /* 0x000fe400048070ff */
[----:B------:R-:W-:-:S03]  /*1750*/  @!P0 LEA R12, P1, R29, R4, 0x1 ;  /* 0x000000041d0c8211 */ /* 0x000fc600078208ff */
[----:B------:R0:W-:Y:S01]  /*1760*/  @!P0 STG.E.U8 desc[UR26][R26.64], R19 ;  /* 0x000000131a008986 */ /* 0x0001e2000c10111a */
[----:B------:R-:W-:Y:S01]  /*1770*/  @!P0 LEA.HI.X R11, R11, R5, R14, 0x1, P1 ;  /* 0x000000050b0b8211 */ /* 0x000fe200008f0c0e */
[----:B------:R-:W-:Y:S01]  /*1780*/  FMUL R14, R13, UR29 ;  /* 0x0000001d0d0e7c20 */ /* 0x000fe20008400000 */
[----:B------:R-:W-:-:S04]  /*1790*/  @!P0 IMAD.WIDE.U32 R4, R29, 0x3, R4 ;  /* 0x000000031d048825 */ /* 0x000fc800078e0004 */
[----:B------:R-:W-:Y:S02]  /*17a0*/  F2FP.SATFINITE.E4M3.F32.PACK_AB_MERGE_C R14, RZ, R14, RZ ;  /* 0x0000000eff0e723e */ /* 0x000fe400048070ff */
[----:B0-----:R-:W-:Y:S01]  /*17b0*/  @!P0 IADD3 R26, P1, PT, R12, UR16, RZ ;  /* 0x000000100c1a8c10 */ /* 0x001fe2000ff3e0ff */
[----:B------:R-:W-:-:S03]  /*17c0*/  IMAD.U32 R29, RZ, RZ, UR23 ;  /* 0x00000017ff1d7e24 */ /* 0x000fc6000f8e00ff */
[----:B------:R-:W-:Y:S01]  /*17d0*/  @!P0 IADD3.X R27, PT, PT, R11, UR14, RZ, P1, !PT ;  /* 0x0000000e0b1b8c10 */ /* 0x000fe20008ffe4ff */
[----:B------:R-:W-:-:S04]  /*17e0*/  @!P0 IMAD R29, R29, 0x3, RZ ;  /* 0x000000031d1d8824 */ /* 0x000fc800078e02ff */
[----:B------:R0:W-:Y:S01]  /*17f0*/  @!P0 STG.E.U8 desc[UR26][R26.64], R14 ;  /* 0x0000000e1a008986 */ /* 0x0001e2000c10111a */
[----:B------:R-:W-:Y:S01]  /*1800*/  FMUL R11, R6, UR29 ;  /* 0x0000001d060b7c20 */ /* 0x000fe20008400000 */
[----:B0-----:R-:W-:Y:S02]  /*1810*/  @!P0 IADD3 R26, P1, PT, R4, UR16, RZ ;  /* 0x00000010041a8c10 */ /* 0x001fe4000ff3e0ff */
[----:B------:R-:W-:Y:S02]  /*1820*/  IADD3 R4, PT, PT, R17, 0x2, RZ ;  /* 0x0000000211047810 */ /* 0x000fe40007ffe0ff */
[----:B------:R-:W-:Y:S01]  /*1830*/  @!P0 IADD3.X R27, PT, PT, R29, UR14, R5, P1, !PT ;  /* 0x0000000e1d1b8c10 */ /* 0x000fe20008ffe405 */
[----:B------:R-:W-:Y:S01]  /*1840*/  VIADD R29, R7, 0x1e ;  /* 0x0000001e071d7836 */ /* 0x000fe20000000000 */
[----:B------:R-:W-:Y:S02]  /*1850*/  F2FP.SATFINITE.E4M3.F32.PACK_AB_MERGE_C R11, RZ, R11, RZ ;  /* 0x0000000bff0b723e */ /* 0x000fe400048070ff */
[----:B------:R-:W-:-:S02]  /*1860*/  ISETP.GE.U32.AND P1, PT, R4, UR24, PT ;  /* 0x0000001804007c0c */ /* 0x000fc4000bf26070 */
[----:B------:R-:W-:Y:S01]  /*1870*/  LOP3.LUT R29, R29, 0x1f, RZ, 0xc0, !PT ;  /* 0x0000001f1d1d7812 */ /* 0x000fe200078ec0ff */
[----:B------:R0:W-:Y:S03]  /*1880*/  @!P0 STG.E.U8 desc[UR26][R26.64], R11 ;  /* 0x0000000b1a008986 */ /* 0x0001e6000c10111a */
[----:B------:R-:W-:Y:S01]  /*1890*/  ISETP.LT.U32.AND P0, PT, R29, UR21, !P1 ;  /* 0x000000151d007c0c */ /* 0x000fe2000cf01070 */
[----:B------:R-:W-:Y:S01]  /*18a0*/  IMAD.U32 R5, RZ, RZ, UR30 ;  /* 0x0000001eff057e24 */ /* 0x000fe2000f8e00ff */
[----:B------:R-:W-:-:S05]  /*18b0*/  MOV R4, UR7 ;  /* 0x0000000700047c02 */ /* 0x000fca0008000f00 */
[----:B------:R-:W-:-:S05]  /*18c0*/  IMAD.WIDE.U32 R4, R22, UR22, R4 ;  /* 0x0000001616047c25 */ /* 0x000fca000f8e0004 */
[----:B------:R-:W-:Y:S02]  /*18d0*/  IADD3 R8, PT, PT, R8, R5, RZ ;  /* 0x0000000508087210 */ /* 0x000fe40007ffe0ff */
[----:B------:R-:W-:-:S04]  /*18e0*/  @P0 IADD3 R4, P1, P2, R4, UR7, R29 ;  /* 0x0000000704040c10 */ /* 0x000fc8000fa3e01d */
[----:B------:R-:W-:Y:S01]  /*18f0*/  @P0 IADD3.X R5, PT, PT, R8, UR30, RZ, P1, P2 ;  /* 0x0000001e08050c10 */ /* 0x000fe20008fe44ff */
[----:B------:R-:W-:-:S03]  /*1900*/  @P0 IMAD.SHL.U32 R12, R4, 0x4, RZ ;  /* 0x00000004040c0824 */ /* 0x000fc600078e00ff */
[----:B------:R-:W-:Y:S02]  /*1910*/  @P0 SHF.L.U64.HI R16, R4, 0x2, R5 ;  /* 0x0000000204100819 */ /* 0x000fe40000010205 */
[----:B------:R-:W-:Y:S01]  /*1920*/  @P0 IADD3 R4, P1, PT, R12, UR15, RZ ;  /* 0x0000000f0c040c10 */ /* 0x000fe2000ff3e0ff */
[----:B0-----:R-:W-:Y:S01]  /*1930*/  VIADD R26, R7, 0x1e ;  /* 0x0000001e071a7836 */ /* 0x001fe20000000000 */
[----:B------:R-:W-:Y:S02]  /*1940*/  FMNMX R29, |R13|, R2, !PT ;  /* 0x000000020d1d7209 */ /* 0x000fe40007800200 */
[----:B------:R-:W-:Y:S02]  /*1950*/  @P0 IADD3.X R5, PT, PT, R16, UR17, RZ, P1, !PT ;  /* 0x0000001110050c10 */ /* 0x000fe40008ffe4ff */
[----:B------:R-:W-:Y:S02]  /*1960*/  @P0 IADD3 R12, P1, PT, R12, UR18, RZ ;  /* 0x000000120c0c0c10 */ /* 0x000fe4000ff3e0ff */
[----:B------:R-:W-:Y:S01]  /*1970*/  MOV R27, RZ ;  /* 0x000000ff001b7202 */ /* 0x000fe20000000f00 */
[----:B------:R-:W-:Y:S01]  /*1980*/  IMAD R2, R22, UR22, R31 ;  /* 0x0000001616027c24 */ /* 0x000fe2000f8e021f */
[----:B------:R-:W-:-:S02]  /*1990*/  FMNMX R6, |R6|, R29, !PT ;  /* 0x0000001d06067209 */ /* 0x000fc40007800200 */
[----:B------:R-:W-:Y:S01]  /*19a0*/  @P0 IADD3.X R13, PT, PT, R16, UR20, RZ, P1, !PT ;  /* 0x00000014100d0c10 */ /* 0x000fe20008ffe4ff */
[----:B------:R-:W-:Y:S01]  /*19b0*/  IMAD.MOV.U32 R16, RZ, RZ, RZ ;  /* 0x000000ffff107224 */ /* 0x000fe200078e00ff */
[----:B------:R-:W-:Y:S01]  /*19c0*/  LOP3.LUT R29, R26, 0x1f, RZ, 0xc0, !PT ;  /* 0x0000001f1a1d7812 */ /* 0x000fe200078ec0ff */
[----:B------:R0:W5:Y:S01]  /*19d0*/  @P0 LDG.E R27, desc[UR26][R4.64] ;  /* 0x0000001a041b0981 */ /* 0x000162000c1e1900 */
[----:B------:R-:W-:-:S03]  /*19e0*/  VOTEU.ANY UP0, P0 ;  /* 0x0000000000ff7886 */ /* 0x000fc60000000100 */
[----:B------:R1:W5:Y:S01]  /*19f0*/  @P0 LDG.E R16, desc[UR26][R12.64] ;  /* 0x0000001a0c100981 */ /* 0x000362000c1e1900 */
[----:B0-----:R-:W-:Y:S01]  /*1a00*/  @P0 IADD3 R4, P1, PT, R29, R2, RZ ;  /* 0x000000021d040210 */ /* 0x001fe20007f3e0ff */
[----:B------:R-:W-:Y:S01]  /*1a10*/  @UP0 UIMAD UR7, UR23, 0x5, URZ ;  /* 0x00000005170708a4 */ /* 0x000fe2000f8e02ff */
[----:B-1----:R-:W-:-:S03]  /*1a20*/  MOV R13, UR22 ;  /* 0x00000016000d7c02 */ /* 0x002fc60008000f00 */
[----:B------:R-:W-:Y:S02]  /*1a30*/  @P0 IMAD.X R5, RZ, RZ, R8, P1 ;  /* 0x000000ffff050224 */ /* 0x000fe400008e0608 */
[----:B------:R-:W-:-:S04]  /*1a40*/  @P0 IMAD.WIDE.U32 R4, R13, 0x5, R4 ;  /* 0x000000050d040825 */ /* 0x000fc800078e0004 */
[----:B------:R-:W-:-:S05]  /*1a50*/  @P0 VIADD R5, R5, UR7 ;  /* 0x0000000705050c36 */ /* 0x000fca0008000000 */
[C---:B------:R-:W-:Y:S01]  /*1a60*/  @P0 SHF.L.U64.HI R5, R4.reuse, 0x2, R5 ;  /* 0x0000000204050819 */ /* 0x040fe20000010205 */
[----:B------:R-:W-:Y:S02]  /*1a70*/  @P0 IMAD.SHL.U32 R4, R4, 0x4, RZ ;  /* 0x0000000404040824 */ /* 0x000fe400078e00ff */
[----:B------:R-:W-:-:S03]  /*1a80*/  IMAD.MOV.U32 R26, RZ, RZ, RZ ;  /* 0x000000ffff1a7224 */ /* 0x000fc600078e00ff */
[----:B------:R-:W-:Y:S02]  /*1a90*/  @P0 IADD3 R12, P1, PT, R4, UR15, RZ ;  /* 0x0000000f040c0c10 */ /* 0x000fe4000ff3e0ff */
[----:B------:R-:W-:Y:S02]  /*1aa0*/  LOP3.LUT R20, R20, 0xff, RZ, 0xc0, !PT ;  /* 0x000000ff14147812 */ /* 0x000fe400078ec0ff */
[----:B------:R-:W-:Y:S02]  /*1ab0*/  @P0 IADD3.X R13, PT, PT, R5, UR17, RZ, P1, !PT ;  /* 0x00000011050d0c10 */ /* 0x000fe40008ffe4ff */
[----:B------:R-:W-:Y:S02]  /*1ac0*/  SHF.L.U32 R14, R14, 0x10, RZ ;  /* 0x000000100e0e7819 */ /* 0x000fe400000006ff */
[----:B------:R-:W-:Y:S01]  /*1ad0*/  LEA R19, R19, R20, 0x8 ;  /* 0x0000001413137211 */ /* 0x000fe200078e40ff */
[----:B------:R0:W5:Y:S01]  /*1ae0*/  @P0 LDG.E R26, desc[UR26][R12.64] ;  /* 0x0000001a0c1a0981 */ /* 0x000162000c1e1900 */
[----:B------:R-:W-:-:S02]  /*1af0*/  LOP3.LUT R14, R14, 0xff0000, RZ, 0xc0, !PT ;  /* 0x00ff00000e0e7812 */ /* 0x000fc400078ec0ff */
[----:B------:R-:W-:Y:S02]  /*1b00*/  LOP3.LUT R11, R11, 0xffff, RZ, 0xc0, !PT ;  /* 0x0000ffff0b0b7812 */ /* 0x000fe400078ec0ff */
[----:B------:R-:W-:Y:S02]  /*1b10*/  LOP3.LUT R14, R14, 0xffff, R19, 0xf8, !PT ;  /* 0x0000ffff0e0e7812 */ /* 0x000fe400078ef813 */
[----:B0-----:R-:W-:Y:S02]  /*1b20*/  @P0 IADD3 R12, P1, PT, R4, UR18, RZ ;  /* 0x00000012040c0c10 */ /* 0x001fe4000ff3e0ff */
[----:B------:R-:W-:Y:S02]  /*1b30*/  SHF.L.U32 R11, R11, 0x18, RZ ;  /* 0x000000180b0b7819 */ /* 0x000fe400000006ff */
[----:B------:R-:W-:Y:S02]  /*1b40*/  @P0 IADD3.X R13, PT, PT, R5, UR20, RZ, P1, !PT ;  /* 0x00000014050d0c10 */ /* 0x000fe40008ffe4ff */
[----:B------:R-:W-:-:S02]  /*1b50*/  @P0 IADD3 R4, P1, PT, R29, R2, RZ ;  /* 0x000000021d040210 */ /* 0x000fc40007f3e0ff */
[----:B------:R-:W-:Y:S02]  /*1b60*/  LOP3.LUT R20, R14, R11, RZ, 0xfc, !PT ;  /* 0x0000000b0e147212 */ /* 0x000fe400078efcff */
[----:B------:R-:W-:Y:S01]  /*1b70*/  MOV R11, UR22 ;  /* 0x00000016000b7c02 */ /* 0x000fe20008000f00 */
[----:B------:R-:W-:Y:S01]  /*1b80*/  @P0 IMAD.X R5, RZ, RZ, R8, P1 ;  /* 0x000000ffff050224 */ /* 0x000fe200008e0608 */
[----:B------:R-:W-:-:S03]  /*1b90*/  @UP0 UIMAD UR7, UR23, 0x6, URZ ;  /* 0x00000006170708a4 */ /* 0x000fc6000f8e02ff */
[----:B------:R-:W-:-:S04]  /*1ba0*/  @P0 IMAD.WIDE.U32 R4, R11, 0x6, R4 ;  /* 0x000000060b040825 */ /* 0x000fc800078e0004 */
[----:B------:R-:W-:Y:S02]  /*1bb0*/  HFMA2 R19, -RZ, RZ, 0, 0 ;  /* 0x00000000ff137431 */ /* 0x000fe400000001ff */
[----:B------:R-:W-:-:S05]  /*1bc0*/  @P0 VIADD R5, R5, UR7 ;  /* 0x0000000705050c36 */ /* 0x000fca0008000000 */
[C---:B------:R-:W-:Y:S02]  /*1bd0*/  @P0 SHF.L.U64.HI R5, R4.reuse, 0x2, R5 ;  /* 0x0000000204050819 */ /* 0x040fe40000010205 */
[----:B------:R-:W-:Y:S01]  /*1be0*/  @P0 SHF.L.U32 R4, R4, 0x2, RZ ;  /* 0x0000000204040819 */ /* 0x000fe200000006ff */
[----:B------:R0:W5:Y:S03]  /*1bf0*/  @P0 LDG.E R19, desc[UR26][R12.64] ;  /* 0x0000001a0c130981 */ /* 0x000166000c1e1900 */
[----:B0-----:R-:W-:-:S04]  /*1c00*/  @P0 IADD3 R12, P1, PT, R4, UR15, RZ ;  /* 0x0000000f040c0c10 */ /* 0x001fc8000ff3e0ff */
[----:B------:R-:W-:Y:S02]  /*1c10*/  @P0 IADD3.X R13, PT, PT, R5, UR17, RZ, P1, !PT ;  /* 0x00000011050d0c10 */ /* 0x000fe40008ffe4ff */
[----:B------:R-:W-:-:S04]  /*1c20*/  @P0 IADD3 R4, P1, PT, R4, UR18, RZ ;  /* 0x0000001204040c10 */ /* 0x000fc8000ff3e0ff */
[----:B------:R-:W-:Y:S02]  /*1c30*/  @P0 IADD3.X R5, PT, PT, R5, UR20, RZ, P1, !PT ;  /* 0x0000001405050c10 */ /* 0x000fe40008ffe4ff */
[----:B------:R-:W-:Y:S01]  /*1c40*/  @P0 IADD3 R2, P1, PT, R29, R2, RZ ;  /* 0x000000021d020210 */ /* 0x000fe20007f3e0ff */
[----:B------:R-:W-:-:S04]  /*1c50*/  FMUL R29, R25, 0.79788458347320556641 ;  /* 0x3f4c422a191d7820 */ /* 0x000fc80000400000 */
[----:B------:R-:W-:-:S04]  /*1c60*/  FMUL R29, R29, R30 ;  /* 0x0000001e1d1d7220 */ /* 0x000fc80000400000 */
[----:B------:R-:W-:-:S06]  /*1c70*/  FMUL R30, |R29|, 2.8853900432586669922 ;  /* 0x4038aa3b1d1e7820 */ /* 0x000fcc0000400200 */
[----:B------:R-:W0:Y:S01]  /*1c80*/  MUFU.EX2 R30, R30 ;  /* 0x0000001e001e7308 */ /* 0x000e220000000800 */
[----:B------:R-:W-:-:S06]  /*1c90*/  IMAD.MOV.U32 R11, RZ, RZ, RZ ;  /* 0x000000ffff0b7224 */ /* 0x000fcc00078e00ff */
[----:B------:R0:W5:Y:S02]  /*1ca0*/  @P0 LDG.E R11, desc[UR26][R12.64] ;  /* 0x0000001a0c0b0981 */ /* 0x000164000c1e1900 */
[----:B0-----:R-:W-:Y:S01]  /*1cb0*/  FADD R12, R30, 1 ;  /* 0x3f8000001e0c7421 */ /* 0x001fe20000000000 */
[----:B------:R-:W-:-:S05]  /*1cc0*/  MOV R14, RZ ;  /* 0x000000ff000e7202 */ /* 0x000fca0000000f00 */
[----:B------:R-:W0:Y:S01]  /*1cd0*/  MUFU.RCP R12, R12 ;  /* 0x0000000c000c7308 */ /* 0x000e220000001000 */
[C---:B------:R-:W-:Y:S01]  /*1ce0*/  FMUL R13, R29.reuse, R29 ;  /* 0x0000001d1d0d7220 */ /* 0x040fe20000400000 */
[----:B------:R1:W5:Y:S01]  /*1cf0*/  @P0 LDG.E R14, desc[UR26][R4.64] ;  /* 0x0000001a040e0981 */ /* 0x000362000c1e1900 */
[C---:B------:R-:W-:Y:S02]  /*1d00*/  FSETP.GE.AND P3, PT, |R29|.reuse, 0.60000002384185791016, PT ;  /* 0x3f19999a1d00780b */ /* 0x040fe40003f66200 */
[----:B------:R-:W-:Y:S01]  /*1d10*/  FSETP.GE.AND P2, PT, |R29|, 9.010913848876953125, PT ;  /* 0x41102cb41d00780b */ /* 0x000fe20003f46200 */
[----:B-1----:R-:W-:-:S04]  /*1d20*/  FFMA R4, R13, R18, -0.052303962409496307373 ;  /* 0xbd563cae0d047423 */ /* 0x002fc80000000012 */
[----:B------:R-:W-:Y:S01]  /*1d30*/  FFMA R4, R13, R4, 0.1331529766321182251 ;  /* 0x3e0859410d047423 */ /* 0x000fe20000000004 */
[----:B0-----:R-:W-:-:S03]  /*1d40*/  FFMA R5, R12, -2, R21 ;  /* 0xc00000000c057823 */ /* 0x001fc60000000015 */
[----:B------:R-:W-:Y:S02]  /*1d50*/  FFMA R4, R13, R4, -0.33332768082618713379 ;  /* 0xbeaaa9ed0d047423 */ /* 0x000fe40000000004 */
[----:B------:R-:W-:Y:S02]  /*1d60*/  FSEL R30, R5, 1, !P2 ;  /* 0x3f800000051e7808 */ /* 0x000fe40005000000 */
[----:B------:R-:W-:Y:S02]  /*1d70*/  FFMA R4, R13, R4, RZ ;  /* 0x000000040d047223 */ /* 0x000fe400000000ff */
[--C-:B------:R-:W-:Y:S02]  /*1d80*/  LOP3.LUT R5, R30, 0x80000000, R29.reuse, 0xb8, !PT ;  /* 0x800000001e057812 */ /* 0x100fe400078eb81d */
[----:B------:R-:W-:Y:S01]  /*1d90*/  @!P3 FFMA R5, R29, R4, R29 ;  /* 0x000000041d05b223 */ /* 0x000fe2000000001d */
[----:B------:R-:W-:-:S04]  /*1da0*/  FMUL R4, R25, 0.10703222453594207764 ;  /* 0x3ddb33b619047820 */ /* 0x000fc80000400000 */
[----:B------:R-:W-:Y:S01]  /*1db0*/  FFMA R13, R4, R25, 0.79788458347320556641 ;  /* 0x3f4c422a040d7423 */ /* 0x000fe20000000019 */
[----:B------:R-:W-:Y:S01]  /*1dc0*/  FFMA R4, -R5, R5, 1 ;  /* 0x3f80000005047423 */ /* 0x000fe20000000105 */
[----:B------:R-:W-:-:S03]  /*1dd0*/  FMUL R25, R25, 0.5 ;  /* 0x3f00000019197820 */ /* 0x000fc60000400000 */
[----:B------:R-:W-:-:S04]  /*1de0*/  FMUL R4, R4, R13 ;  /* 0x0000000d04047220 */ /* 0x000fc80000400000 */
[----:B------:R-:W-:Y:S01]  /*1df0*/  FMUL R25, R25, R4 ;  /* 0x0000000419197220 */ /* 0x000fe20000400000 */
[----:B------:R-:W-:-:S04]  /*1e00*/  FADD R4, R5, 1 ;  /* 0x3f80000005047421 */ /* 0x000fc80000000000 */
[----:B------:R-:W-:Y:S01]  /*1e10*/  FFMA R25, R4, 0.5, R25 ;  /* 0x3f00000004197823 */ /* 0x000fe20000000019 */
        /* <DEDUP_REMOVED lines=10> */
[----:B------:R-:W-:Y:S01]  /*1ec0*/  FFMA R4, R13, R4, 0.1331529766321182251 ;  /* 0x3e0859410d047423 */ /* 0x000fe20000000004 */
[----:B------:R-:W-:-:S03]  /*1ed0*/  FSETP.GE.AND P3, PT, |R5|, 0.60000002384185791016, PT ;  /* 0x3f19999a0500780b */ /* 0x000fc60003f66200 */
[----:B------:R-:W-:Y:S01]  /*1ee0*/  FFMA R4, R13, R4, -0.33332768082618713379 ;  /* 0xbeaaa9ed0d047423 */ /* 0x000fe20000000004 */
[----:B------:R-:W-:-:S03]  /*1ef0*/  FSETP.GE.AND P2, PT, |R5|, 9.010913848876953125, PT ;  /* 0x41102cb40500780b */ /* 0x000fc60003f46200 */
[----:B------:R-:W-:Y:S01]  /*1f00*/  FFMA R4, R13, R4, RZ ;  /* 0x000000040d047223 */ /* 0x000fe200000000ff */
[----:B------:R-:W-:Y:S01]  /*1f10*/  FMUL R25, R25, R28 ;  /* 0x0000001c19197220 */ /* 0x000fe20000400000 */
[----:B0-----:R-:W-:-:S05]  /*1f20*/  FFMA R13, R12, -2, R21 ;  /* 0xc00000000c0d7823 */ /* 0x001fca0000000015 */
[----:B------:R-:W-:-:S04]  /*1f30*/  FSEL R28, R13, 1, !P2 ;  /* 0x3f8000000d1c7808 */ /* 0x000fc80005000000 */
[--C-:B------:R-:W-:Y:S01]  /*1f40*/  LOP3.LUT R13, R28, 0x80000000, R5.reuse, 0xb8, !PT ;  /* 0x800000001c0d7812 */ /* 0x100fe200078eb805 */
[----:B------:R-:W-:Y:S01]  /*1f50*/  @!P3 FFMA R13, R5, R4, R5 ;  /* 0x00000004050db223 */ /* 0x000fe20000000005 */
[----:B------:R-:W-:-:S04]  /*1f60*/  FMUL R4, R23, 0.10703222453594207764 ;  /* 0x3ddb33b617047820 */ /* 0x000fc80000400000 */
[----:B------:R-:W-:Y:S01]  /*1f70*/  FFMA R5, R4, R23, 0.79788458347320556641 ;  /* 0x3f4c422a04057423 */ /* 0x000fe20000000017 */
[----:B------:R-:W-:-:S04]  /*1f80*/  FFMA R4, -R13, R13, 1 ;  /* 0x3f8000000d047423 */ /* 0x000fc8000000010d */
[----:B------:R-:W-:Y:S01]  /*1f90*/  FMUL R4, R4, R5 ;  /* 0x0000000504047220 */ /* 0x000fe20000400000 */
[----:B------:R-:W-:-:S04]  /*1fa0*/  FMUL R5, R23, 0.5 ;  /* 0x3f00000017057820 */ /* 0x000fc80000400000 */
[----:B------:R-:W-:Y:S01]  /*1fb0*/  FMUL R5, R5, R4 ;  /* 0x0000000405057220 */ /* 0x000fe20000400000 */
[C---:B------:R-:W-:Y:S01]  /*1fc0*/  FMUL R4, R3.reuse, 0.044714998453855514526 ;  /* 0x3d37271303047820 */ /* 0x040fe20000400000 */
[----:B------:R-:W-:-:S03]  /*1fd0*/  FMUL R12, R3, 0.79788458347320556641 ;  /* 0x3f4c422a030c7820 */ /* 0x000fc60000400000 */
[----:B------:R-:W-:-:S04]  /*1fe0*/  FFMA R23, R4, R3, 1 ;  /* 0x3f80000004177423 */ /* 0x000fc80000000003 */
[----:B------:R-:W-:-:S04]  /*1ff0*/  FMUL R12, R12, R23 ;  /* 0x000000170c0c7220 */ /* 0x000fc80000400000 */
[----:B------:R-:W-:-:S06]  /*2000*/  FMUL R23, |R12|, 2.8853900432586669922 ;  /* 0x4038aa3b0c177820 */ /* 0x000fcc0000400200 */
[----:B------:R-:W0:Y:S01]  /*2010*/  MUFU.EX2 R23, R23 ;  /* 0x0000001700177308 */ /* 0x000e220000000800 */
[----:B------:R-:W-:Y:S01]  /*2020*/  FADD R28, R13, 1 ;  /* 0x3f8000000d1c7421 */ /* 0x000fe20000000000 */
[----:B------:R-:W-:-:S03]  /*2030*/  FMUL R13, R12, R12 ;  /* 0x0000000c0c0d7220 */ /* 0x000fc60000400000 */
[----:B------:R-:W-:Y:S01]  /*2040*/  FFMA R5, R28, 0.5, R5 ;  /* 0x3f0000001c057823 */ /* 0x000fe20000000005 */
        /* <DEDUP_REMOVED lines=14> */
[----:B------:R-:W-:Y:S01]  /*2130*/  FFMA R4, R4, R3, 0.79788458347320556641 ;  /* 0x3f4c422a04047423 */ /* 0x000fe20000000003 */
[----:B------:R-:W-:Y:S02]  /*2140*/  FMUL R29, R10, 0.044714998453855514526 ;  /* 0x3d3727130a1d7820 */ /* 0x000fe40000400000 */
[----:B------:R-:W-:Y:S02]  /*2150*/  FFMA R23, -R13, R13, 1 ;  /* 0x3f8000000d177423 */ /* 0x000fe4000000010d */
[----:B------:R-:W-:-:S02]  /*2160*/  FFMA R29, R29, R10, 1 ;  /* 0x3f8000001d1d7423 */ /* 0x000fc4000000000a */
[----:B------:R-:W-:Y:S01]  /*2170*/  FMUL R23, R23, R4 ;  /* 0x0000000417177220 */ /* 0x000fe20000400000 */
[----:B------:R-:W-:-:S04]  /*2180*/  FMUL R4, R10, 0.79788458347320556641 ;  /* 0x3f4c422a0a047820 */ /* 0x000fc80000400000 */
[----:B------:R-:W-:-:S04]  /*2190*/  FMUL R4, R4, R29 ;  /* 0x0000001d04047220 */ /* 0x000fc80000400000 */
[----:B------:R-:W-:-:S04]  /*21a0*/  FMUL R28, |R4|, 2.8853900432586669922 ;  /* 0x4038aa3b041c7820 */ /* 0x000fc80000400200 */
[----:B------:R-:W0:Y:S01]  /*21b0*/  MUFU.EX2 R12, R28 ;  /* 0x0000001c000c7308 */ /* 0x000e220000000800 */
[----:B------:R-:W-:Y:S01]  /*21c0*/  FMUL R24, R3, 0.5 ;  /* 0x3f00000003187820 */ /* 0x000fe20000400000 */
[----:B------:R-:W-:-:S03]  /*21d0*/  FADD R13, R13, 1 ;  /* 0x3f8000000d0d7421 */ /* 0x000fc60000000000 */
[----:B------:R-:W-:-:S04]  /*21e0*/  FMUL R24, R24, R23 ;  /* 0x0000001718187220 */ /* 0x000fc80000400000 */
[----:B------:R-:W-:Y:S01]  /*21f0*/  FFMA R24, R13, 0.5, R24 ;  /* 0x3f0000000d187823 */ /* 0x000fe20000000018 */
[----:B------:R-:W-:Y:S01]  /*2200*/  FMUL R13, R4, R4 ;  /* 0x00000004040d7220 */ /* 0x000fe20000400000 */
[----:B0-----:R-:W-:-:S03]  /*2210*/  FADD R12, R12, 1 ;  /* 0x3f8000000c0c7421 */ /* 0x001fc60000000000 */
[----:B------:R-:W-:-:S03]  /*2220*/  FFMA R30, R13, R18, -0.052303962409496307373 ;  /* 0xbd563cae0d1e7423 */ /* 0x000fc60000000012 */
[----:B------:R-:W0:Y:S01]  /*2230*/  MUFU.RCP R12, R12 ;  /* 0x0000000c000c7308 */ /* 0x000e220000001000 */
[----:B------:R-:W-:-:S04]  /*2240*/  FFMA R30, R13, R30, 0.1331529766321182251 ;  /* 0x3e0859410d1e7423 */ /* 0x000fc8000000001e */
[C---:B------:R-:W-:Y:S01]  /*2250*/  FFMA R3, R13.reuse, R30, -0.33332768082618713379 ;  /* 0xbeaaa9ed0d037423 */ /* 0x040fe2000000001e */
[C---:B------:R-:W-:Y:S02]  /*2260*/  FSETP.GE.AND P3, PT, |R4|.reuse, 0.60000002384185791016, PT ;  /* 0x3f19999a0400780b */ /* 0x040fe40003f66200 */
[----:B------:R-:W-:Y:S01]  /*2270*/  MOV R29, UR22 ;  /* 0x00000016001d7c02 */ /* 0x000fe20008000f00 */
[----:B------:R-:W-:Y:S01]  /*2280*/  FFMA R13, R13, R3, RZ ;  /* 0x000000030d0d7223 */ /* 0x000fe200000000ff */
[----:B------:R-:W-:Y:S01]  /*2290*/  @P0 IMAD.X R3, RZ, RZ, R8, P1 ;  /* 0x000000ffff030224 */ /* 0x000fe200008e0608 */
[----:B------:R-:W-:Y:S01]  /*22a0*/  @UP0 UIMAD UR7, UR23, 0x7, URZ ;  /* 0x00000007170708a4 */ /* 0x000fe2000f8e02ff */
[----:B------:R-:W-:Y:S01]  /*22b0*/  FSETP.GE.AND P2, PT, |R4|, 9.010913848876953125, PT ;  /* 0x41102cb40400780b */ /* 0x000fe20003f46200 */
[----:B------:R-:W-:-:S04]  /*22c0*/  @P0 IMAD.WIDE.U32 R2, R29, 0x7, R2 ;  /* 0x000000071d020825 */ /* 0x000fc800078e0002 */
[----:B0-----:R-:W-:Y:S01]  /*22d0*/  FFMA R23, R12, -2, R21 ;  /* 0xc00000000c177823 */ /* 0x001fe20000000015 */
[----:B------:R-:W-:-:S04]  /*22e0*/  @P0 VIADD R3, R3, UR7 ;  /* 0x0000000703030c36 */ /* 0x000fc80008000000 */
[----:B------:R-:W-:Y:S02]  /*22f0*/  FSEL R23, R23, 1, !P2 ;  /* 0x3f80000017177808 */ /* 0x000fe40005000000 */
[----:B------:R-:W-:Y:S02]  /*2300*/  @P0 SHF.L.U64.HI R3, R2, 0x2, R3 ;  /* 0x0000000202030819 */ /* 0x000fe40000010203 */
[--C-:B------:R-:W-:Y:S01]  /*2310*/  LOP3.LUT R23, R23, 0x80000000, R4.reuse, 0xb8, !PT ;  /* 0x8000000017177812 */ /* 0x100fe200078eb804 */
[----:B------:R-:W-:Y:S01]  /*2320*/  @!P3 FFMA R23, R4, R13, R4 ;  /* 0x0000000d0417b223 */ /* 0x000fe20000000004 */
[----:B------:R-:W-:Y:S01]  /*2330*/  FMUL R13, R10, 0.10703222453594207764 ;  /* 0x3ddb33b60a0d7820 */ /* 0x000fe20000400000 */
[----:B------:R-:W-:Y:S02]  /*2340*/  @P0 SHF.L.U32 R2, R2, 0x2, RZ ;  /* 0x0000000202020819 */ /* 0x000fe400000006ff */
[----:B------:R-:W-:Y:S01]  /*2350*/  FFMA R4, -R23, R23, 1 ;  /* 0x3f80000017047423 */ /* 0x000fe20000000117 */
[----:B------:R-:W-:Y:S01]  /*2360*/  FFMA R13, R13, R10, 0.79788458347320556641 ;  /* 0x3f4c422a0d0d7423 */ /* 0x000fe2000000000a */
[----:B------:R-:W-:Y:S01]  /*2370*/  @P0 IADD3 R28, P1, PT, R2, UR15, RZ ;  /* 0x0000000f021c0c10 */ /* 0x000fe2000ff3e0ff */
[----:B------:R-:W-:-:S02]  /*2380*/  FMUL R15, R24, R15 ;  /* 0x0000000f180f7220 */ /* 0x000fc40000400000 */
[----:B------:R-:W-:Y:S01]  /*2390*/  FMUL R13, R4, R13 ;  /* 0x0000000d040d7220 */ /* 0x000fe20000400000 */
[C---:B------:R-:W-:Y:S01]  /*23a0*/  @P0 IADD3.X R29, PT, PT, R3.reuse, UR17, RZ, P1, !PT ;  /* 0x00000011031d0c10 */ /* 0x040fe20008ffe4ff */
[----:B------:R-:W-:Y:S01]  /*23b0*/  HFMA2 R4, -RZ, RZ, 0, 0 ;  /* 0x00000000ff047431 */ /* 0x000fe200000001ff */
[----:B------:R-:W-:Y:S01]  /*23c0*/  @P0 IADD3 R2, P1, PT, R2, UR18, RZ ;  /* 0x0000001202020c10 */ /* 0x000fe2000ff3e0ff */
[----:B------:R-:W-:Y:S01]  /*23d0*/  FMUL R24, R10, 0.5 ;  /* 0x3f0000000a187820 */ /* 0x000fe20000400000 */
[----:B------:R-:W-:Y:S02]  /*23e0*/  IMAD.MOV.U32 R10, RZ, RZ, RZ ;  /* 0x000000ffff0a7224 */ /* 0x000fe400078e00ff */
[----:B------:R-:W-:Y:S01]  /*23f0*/  @P0 IADD3.X R3, PT, PT, R3, UR20, RZ, P1, !PT ;  /* 0x0000001403030c10 */ /* 0x000fe20008ffe4ff */
[----:B------:R-:W-:Y:S01]  /*2400*/  FMUL R24, R24, R13 ;  /* 0x0000000d18187220 */ /* 0x000fe20000400000 */
[----:B------:R-:W-:Y:S01]  /*2410*/  VIADD R12, R17, 0x1 ;  /* 0x00000001110c7836 */ /* 0x000fe20000000000 */
[----:B------:R-:W-:Y:S01]  /*2420*/  IADD3 R13, PT, PT, R7, -0x1, RZ ;  /* 0xffffffff070d7810 */ /* 0x000fe20007ffe0ff */
[----:B------:R0:W5:Y:S01]  /*2430*/  @P0 LDG.E R10, desc[UR26][R28.64] ;  /* 0x0000001a1c0a0981 */ /* 0x000162000c1e1900 */
[----:B------:R-:W-:-:S02]  /*2440*/  USHF.L.U32 UR30, UR22, 0x2, URZ ;  /* 0x00000002161e7899 */ /* 0x000fc400080006ff */
[----:B------:R-:W-:Y:S01]  /*2450*/  LOP3.LUT R13, R13, 0x1f, RZ, 0xc0, !PT ;  /* 0x0000001f0d0d7812 */ /* 0x000fe200078ec0ff */
[----:B------:R1:W5:Y:S01]  /*2460*/  @P0 LDG.E R4, desc[UR26][R2.64] ;  /* 0x0000001a02040981 */ /* 0x000362000c1e1900 */
[----:B------:R-:W-:-:S04]  /*2470*/  ISETP.GE.U32.AND P0, PT, R12, UR24, PT ;  /* 0x000000180c007c0c */ /* 0x000fc8000bf06070 */
[----:B------:R-:W-:Y:S01]  /*2480*/  ISETP.GE.U32.OR P0, PT, R13, UR21, P0 ;  /* 0x000000150d007c0c */ /* 0x000fe20008706470 */
[----:B0-----:R-:W-:-:S04]  /*2490*/  IMAD.U32 R29, RZ, RZ, UR30 ;  /* 0x0000001eff1d7e24 */ /* 0x001fc8000f8e00ff */
[----:B------:R-:W-:Y:S01]  /*24a0*/  IMAD R12, R22, UR22, R29 ;  /* 0x00000016160c7c24 */ /* 0x000fe2000f8e021d */
[----:B------:R-:W-:Y:S01]  /*24b0*/  FMNMX R22, R6, |R25|, !PT ;  /* 0x4000001906167209 */ /* 0x000fe20007800000 */
[----:B------:R-:W-:Y:S01]  /*24c0*/  FMUL R6, R25, UR29 ;  /* 0x0000001d19067c20 */ /* 0x000fe20008400000 */
[----:B------:R-:W-:-:S05]  /*24d0*/  FADD R23, R23, 1 ;  /* 0x3f80000017177421 */ /* 0x000fca0000000000 */
[--C-:B------:R-:W-:Y:S02]  /*24e0*/  @!P0 IADD3 R28, P1, P2, R12, UR16, R13.reuse ;  /* 0x000000100c1c8c10 */ /* 0x100fe4000fa3e00d */
[----:B------:R-:W-:Y:S02]  /*24f0*/  F2FP.SATFINITE.E4M3.F32.PACK_AB_MERGE_C R6, RZ, R6, RZ ;  /* 0x00000006ff06723e */ /* 0x000fe400048070ff */
[----:B------:R-:W-:Y:S02]  /*2500*/  @!P0 IADD3.X R29, PT, PT, R8, UR14, RZ, P1, P2 ;  /* 0x0000000e081d8c10 */ /* 0x000fe40008fe44ff */
[----:B-1----:R-:W-:Y:S01]  /*2510*/  @!P0 IADD3 R2, P1, P2, R12, UR22, R13 ;  /* 0x000000160c028c10 */ /* 0x002fe2000fa3e00d */
[----:B------:R-:W-:Y:S01]  /*2520*/  FFMA R24, R23, 0.5, R24 ;  /* 0x3f00000017187823 */ /* 0x000fe20000000018 */
[C---:B------:R-:W-:Y:S01]  /*2530*/  FMNMX R22, |R5|.reuse, R22, !PT ;  /* 0x0000001605167209 */ /* 0x040fe20007800200 */
[----:B------:R0:W-:Y:S01]  /*2540*/  @!P0 STG.E.U8 desc[UR26][R28.64], R6 ;  /* 0x000000061c008986 */ /* 0x0001e2000c10111a */
[----:B------:R-:W-:Y:S01]  /*2550*/  FMUL R5, R5, UR29 ;  /* 0x0000001d05057c20 */ /* 0x000fe20008400000 */
[----:B------:R-:W-:-:S02]  /*2560*/  @!P0 IADD3.X R3, PT, PT, R8, UR23, RZ, P1, P2 ;  /* 0x0000001708038c10 */ /* 0x000fc40008fe44ff */
[----:B------:R-:W-:Y:S02]  /*2570*/  @!P0 IADD3 R2, P3, PT, R2, UR16, RZ ;  /* 0x0000001002028c10 */ /* 0x000fe4000ff7e0ff */
[----:B------:R-:W-:Y:S01]  /*2580*/  @!P0 IADD3 R23, P1, PT, R13, R12, RZ ;  /* 0x0000000c0d178210 */ /* 0x000fe20007f3e0ff */
[----:B------:R-:W-:Y:S01]  /*2590*/  FMUL R24, R24, R9 ;  /* 0x0000000918187220 */ /* 0x000fe20000400000 */
[----:B------:R-:W-:Y:S01]  /*25a0*/  IMAD.U32 R9, RZ, RZ, UR23 ;  /* 0x00000017ff097e24 */ /* 0x000fe2000f8e00ff */
[----:B0-----:R-:W-:Y:S01]  /*25b0*/  MOV R28, UR22 ;  /* 0x00000016001c7c02 */ /* 0x001fe20008000f00 */
[----:B------:R-:W-:Y:S01]  /*25c0*/  UIMAD UR8, UR6, UR12, URZ ;  /* 0x0000000c060872a4 */ /* 0x000fe2000f8e02ff */
[----:B------:R-:W-:Y:S02]  /*25d0*/  @!P0 IADD3.X R3, PT, PT, R3, UR14, RZ, P3, !PT ;  /* 0x0000000e03038c10 */ /* 0x000fe40009ffe4ff */
[----:B------:R-:W-:Y:S02]  /*25e0*/  F2FP.SATFINITE.E4M3.F32.PACK_AB_MERGE_C R5, RZ, R5, RZ ;  /* 0x00000005ff05723e */ /* 0x000fe400048070ff */
[----:B------:R-:W-:-:S02]  /*25f0*/  @!P0 LEA R23, P2, R28, R23, 0x1 ;  /* 0x000000171c178211 */ /* 0x000fc400078408ff */
[----:B------:R-:W-:Y:S01]  /*2600*/  @!P0 IADD3.X R25, PT, PT, RZ, R8, RZ, P1, !PT ;  /* 0x00000008ff198210 */ /* 0x000fe20000ffe4ff */
[----:B------:R-:W-:Y:S01]  /*2610*/  UIMAD.WIDE.U32 UR6, UR19, UR12, URZ ;  /* 0x0000000c130672a5 */ /* 0x000fe2000f8e00ff */
[----:B------:R0:W-:Y:S01]  /*2620*/  @!P0 STG.E.U8 desc[UR26][R2.64], R5 ;  /* 0x0000000502008986 */ /* 0x0001e2000c10111a */
[----:B------:R-:W-:Y:S01]  /*2630*/  UIMAD UR9, UR19, UR13, UR8 ;  /* 0x0000000d130972a4 */ /* 0x000fe2000f8e0208 */
[----:B------:R-:W-:Y:S01]  /*2640*/  @!P0 LEA.HI.X R25, R28, R25, R9, 0x1, P2 ;  /* 0x000000191c198211 */ /* 0x000fe200010f0c09 */
[----:B------:R-:W-:Y:S01]  /*2650*/  FMUL R9, R15, UR29 ;  /* 0x0000001d0f097c20 */ /* 0x000fe20008400000 */
[----:B------:R-:W-:Y:S02]  /*2660*/  USHF.L.U32 UR8, UR6, 0x5, URZ ;  /* 0x0000000506087899 */ /* 0x000fe400080006ff */
[----:B------:R-:W-:Y:S02]  /*2670*/  UIADD3 UR9, UPT, UPT, UR7, UR9, URZ ;  /* 0x0000000907097290 */ /* 0x000fe4000fffe0ff */
[----:B------:R-:W-:-:S02]  /*2680*/  F2FP.SATFINITE.E4M3.F32.PACK_AB_MERGE_C R9, RZ, R9, RZ ;  /* 0x00000009ff09723e */ /* 0x000fc400048070ff */
[----:B0-----:R-:W-:Y:S01]  /*2690*/  @!P0 IADD3 R2, P1, PT, R23, UR16, RZ ;  /* 0x0000001017028c10 */ /* 0x001fe2000ff3e0ff */
[----:B------:R-:W-:Y:S01]  /*26a0*/  VIADD R23, R17, 0x3 ;  /* 0x0000000311177836 */ /* 0x000fe20000000000 */
[----:B------:R-:W-:Y:S02]  /*26b0*/  IADD3 R17, PT, PT, R7, 0x1d, RZ ;  /* 0x0000001d07117810 */ /* 0x000fe40007ffe0ff */
[----:B------:R-:W-:Y:S01]  /*26c0*/  @!P0 IADD3.X R3, PT, PT, R25, UR14, RZ, P1, !PT ;  /* 0x0000000e19038c10 */ /* 0x000fe20008ffe4ff */
[----:B------:R-:W-:Y:S02]  /*26d0*/  ULEA UR7, UP0, UR4, UR8, 0x7 ;  /* 0x0000000804077291 */ /* 0x000fe4000f8038ff */
[----:B------:R-:W-:Y:S02]  /*26e0*/  USHF.L.U64.HI UR6, UR6, 0x5, UR9 ;  /* 0x0000000506067899 */ /* 0x000fe40008010209 */
[----:B------:R0:W-:Y:S01]  /*26f0*/  @!P0 STG.E.U8 desc[UR26][R2.64], R9 ;  /* 0x0000000902008986 */ /* 0x0001e2000c10111a */
[----:B------:R-:W-:-:S02]  /*2700*/  UIADD3 UR7, UP1, UPT, UR7, UR10, URZ ;  /* 0x0000000a07077290 */ /* 0x000fc4000ff3e0ff */
[----:B------:R-:W-:Y:S01]  /*2710*/  ULEA.HI.X UR4, UR4, UR6, UR5, 0x7, UP0 ;  /* 0x0000000604047291 */ /* 0x000fe200080f3c05 */
[----:B------:R-:W-:Y:S01]  /*2720*/  ISETP.GE.U32.AND P1, PT, R23, UR24, PT ;  /* 0x0000001817007c0c */ /* 0x000fe2000bf26070 */
[----:B------:R-:W-:Y:S01]  /*2730*/  USHF.L.U64.HI UR12, UR22, 0x2, UR23 ;  /* 0x00000002160c7899 */ /* 0x000fe20008010217 */
[----:B------:R-:W-:Y:S01]  /*2740*/  IADD3 R23, P2, PT, R12, UR30, RZ ;  /* 0x0000001e0c177c10 */ /* 0x000fe2000ff5e0ff */
[----:B------:R-:W-:Y:S01]  /*2750*/  UIADD3.X UR4, UPT, UPT, UR4, UR11, URZ, UP1, !UPT ;  /* 0x0000000b04047290 */ /* 0x000fe20008ffe4ff */
[----:B------:R-:W-:Y:S01]  /*2760*/  BSSY.RECONVERGENT B0, `(.L_x_24403) ;  /* 0x0000013000007945 */ /* 0x000fe20003800200 */
[----:B0-----:R-:W-:Y:S02]  /*2770*/  LOP3.LUT R2, R17, 0x1f, RZ, 0xc0, !PT ;  /* 0x0000001f11027812 */ /* 0x001fe400078ec0ff */
[----:B------:R-:W-:Y:S01]  /*2780*/  FMNMX R17, |R15|, R22, !PT ;  /* 0x000000160f117209 */ /* 0x000fe20007800200 */
[----:B------:R-:W-:Y:S01]  /*2790*/  FMUL R22, R24, UR29 ;  /* 0x0000001d18167c20 */ /* 0x000fe20008400000 */
[----:B------:R-:W-:-:S02]  /*27a0*/  ISETP.LT.U32.AND P1, PT, R2, UR21, !P1 ;  /* 0x0000001502007c0c */ /* 0x000fc4000cf21070 */
[----:B------:R-:W-:Y:S02]  /*27b0*/  IADD3 R2, P3, PT, R2, R23, RZ ;  /* 0x0000001702027210 */ /* 0x000fe40007f7e0ff */
[----:B------:R-:W-:Y:S02]  /*27c0*/  FMNMX R17, |R24|, R17, !PT ;  /* 0x0000001118117209 */ /* 0x000fe40007800200 */
[----:B------:R-:W-:Y:S02]  /*27d0*/  IADD3.X R15, PT, PT, R8, UR12, RZ, P2, !PT ;  /* 0x0000000c080f7c10 */ /* 0x000fe400097fe4ff */
[----:B------:R-:W-:Y:S01]  /*27e0*/  F2FP.SATFINITE.E4M3.F32.PACK_AB_MERGE_C R22, RZ, R22, RZ ;  /* 0x00000016ff16723e */ /* 0x000fe200048070ff */
[----:B------:R-:W-:Y:S06]  /*27f0*/  @P0 BRA `(.L_x_24404) ;  /* 0x0000000000240947 */ /* 0x000fec0003800000 */
[----:B------:R-:W-:Y:S01]  /*2800*/  IADD3 R12, P0, PT, R13, R12, RZ ;  /* 0x0000000c0d0c7210 */ /* 0x000fe20007f1e0ff */
[----:B------:R-:W-:Y:S01]  /*2810*/  UIMAD UR5, UR23, 0x3, URZ ;  /* 0x00000003170578a4 */ /* 0x000fe2000f8e02ff */
[----:B------:R-:W-:-:S03]  /*2820*/  MOV R25, UR22 ;  /* 0x0000001600197c02 */ /* 0x000fc60008000f00 */
[----:B------:R-:W-:Y:S02]  /*2830*/  IMAD.X R13, RZ, RZ, R8, P0 ;  /* 0x000000ffff0d7224 */ /* 0x000fe400000e0608 */
[----:B------:R-:W-:-:S04]  /*2840*/  IMAD.WIDE.U32 R12, R25, 0x3, R12 ;  /* 0x00000003190c7825 */ /* 0x000fc800078e000c */
[----:B------:R-:W-:Y:S01]  /*2850*/  IMAD.U32 R25, RZ, RZ, UR14 ;  /* 0x0000000eff197e24 */ /* 0x000fe2000f8e00ff */
[----:B------:R-:W-:-:S04]  /*2860*/  IADD3 R12, P0, PT, R12, UR16, RZ ;  /* 0x000000100c0c7c10 */ /* 0x000fc8000ff1e0ff */
[----:B------:R-:W-:-:S05]  /*2870*/  IADD3.X R13, PT, PT, R25, UR5, R13, P0, !PT ;  /* 0x00000005190d7c10 */ /* 0x000fca00087fe40d */
[----:B------:R0:W-:Y:S04]  /*2880*/  STG.E.U8 desc[UR26][R12.64], R22 ;  /* 0x000000160c007986 */ /* 0x0001e8000c10111a */
.L_x_24404:
[----:B------:R-:W-:Y:S05]  /*2890*/  BSYNC.RECONVERGENT B0 ;  /* 0x0000000000007941 */ /* 0x000fea0003800200 */
.L_x_24403:
[----:B------:R-:W-:Y:S01]  /*28a0*/  VOTEU.ANY UP0, P1 ;  /* 0x0000000000ff7886 */ /* 0x000fe20000800100 */
[----:B------:R-:W-:Y:S01]  /*28b0*/  IADD3.X R3, PT, PT, RZ, R15, RZ, P3, !PT ;  /* 0x0000000fff037210 */ /* 0x000fe20001ffe4ff */
[----:B0-----:R-:W-:Y:S01]  /*28c0*/  IMAD.U32 R13, RZ, RZ, UR22 ;  /* 0x00000016ff0d7e24 */ /* 0x001fe2000f8e00ff */
[----:B------:R-:W-:Y:S02]  /*28d0*/  IADD3 R7, PT, PT, R7, 0x1e, RZ ;  /* 0x0000001e07077810 */ /* 0x000fe40007ffe0ff */
[----:B------:R-:W-:Y:S01]  /*28e0*/  @UP0 UIMAD UR5, UR23, 0x5, URZ ;  /* 0x00000005170508a4 */ /* 0x000fe2000f8e02ff */
[----:B------:R-:W-:Y:S01]  /*28f0*/  @P1 IMAD.WIDE.U32 R12, R13, 0x5, R2 ;  /* 0x000000050d0c1825 */ /* 0x000fe200078e0002 */
[----:B------:R-:W-:-:S03]  /*2900*/  LOP3.LUT R8, R7, 0x1f, RZ, 0xc0, !PT ;  /* 0x0000001f07087812 */ /* 0x000fc600078ec0ff */
[----:B------:R-:W-:Y:S01]  /*2910*/  @P1 IMAD.SHL.U32 R24, R12, 0x4, RZ ;  /* 0x000000040c181824 */ /* 0x000fe200078e00ff */
[----:B------:R-:W-:Y:S02]  /*2920*/  @P1 IADD3 R25, PT, PT, R13, UR5, RZ ;  /* 0x000000050d191c10 */ /* 0x000fe4000fffe0ff */
[----:B------:R-:W-:Y:S01]  /*2930*/  IADD3 RZ, P2, PT, R8, R23, RZ ;  /* 0x0000001708ff7210 */ /* 0x000fe20007f5e0ff */
[----:B------:R-:W-:Y:S01]  /*2940*/  IMAD.MOV.U32 R8, RZ, RZ, RZ ;  /* 0x000000ffff087224 */ /* 0x000fe200078e00ff */
[----:B------:R-:W-:Y:S02]  /*2950*/  @P1 SHF.L.U64.HI R25, R12, 0x2, R25 ;  /* 0x000000020c191819 */ /* 0x000fe40000010219 */
[----:B------:R-:W-:-:S04]  /*2960*/  @P1 IADD3 R12, P0, PT, R24, UR15, RZ ;  /* 0x0000000f180c1c10 */ /* 0x000fc8000ff1e0ff */
[C---:B------:R-:W-:Y:S01]  /*2970*/  @P1 IADD3.X R13, PT, PT, R25.reuse, UR17, RZ, P0, !PT ;  /* 0x00000011190d1c10 */ /* 0x040fe200087fe4ff */
[----:B------:R-:W-:Y:S01]  /*2980*/  IMAD.U32 R23, RZ, RZ, UR22 ;  /* 0x00000016ff177e24 */ /* 0x000fe2000f8e00ff */
[----:B------:R-:W-:Y:S01]  /*2990*/  @UP0 UIMAD UR5, UR23, 0x6, URZ ;  /* 0x00000006170508a4 */ /* 0x000fe2000f8e02ff */
[----:B------:R-:W-:Y:S02]  /*29a0*/  @P1 IADD3 R24, P0, PT, R24, UR18, RZ ;  /* 0x0000001218181c10 */ /* 0x000fe4000ff1e0ff */
[----:B------:R0:W2:Y:S01]  /*29b0*/  @P1 LDG.E R8, desc[UR26][R12.64] ;  /* 0x0000001a0c081981 */ /* 0x0000a2000c1e1900 */
[----:B------:R-:W-:Y:S02]  /*29c0*/  MOV R7, RZ ;  /* 0x000000ff00077202 */ /* 0x000fe40000000f00 */
[----:B------:R-:W-:-:S05]  /*29d0*/  @P1 IADD3.X R25, PT, PT, R25, UR20, RZ, P0, !PT ;  /* 0x0000001419191c10 */ /* 0x000fca00087fe4ff */
[----:B------:R1:W3:Y:S01]  /*29e0*/  @P1 LDG.E R7, desc[UR26][R24.64] ;  /* 0x0000001a18071981 */ /* 0x0002e2000c1e1900 */
[----:B------:R-:W-:Y:S01]  /*29f0*/  LOP3.LUT R6, R6, 0xff, RZ, 0xc0, !PT ;  /* 0x000000ff06067812 */ /* 0x000fe200078ec0ff */
[----:B0-----:R-:W-:Y:S01]  /*2a00*/  @P1 IMAD.MOV.U32 R13, RZ, RZ, R3 ;  /* 0x000000ffff0d1224 */ /* 0x001fe200078e0003 */
[----:B------:R-:W-:Y:S02]  /*2a10*/  @P1 MOV R12, R2 ;  /* 0x00000002000c1202 */ /* 0x000fe40000000f00 */
[----:B------:R-:W-:Y:S02]  /*2a20*/  SHF.L.U32 R9, R9, 0x10, RZ ;  /* 0x0000001009097819 */ /* 0x000fe400000006ff */
[----:B------:R-:W-:Y:S01]  /*2a30*/  LEA R6, R5, R6, 0x8 ;  /* 0x0000000605067211 */ /* 0x000fe200078e40ff */
[----:B------:R-:W-:Y:S01]  /*2a40*/  @P1 IMAD.WIDE.U32 R12, R23, 0x6, R12 ;  /* 0x00000006170c1825 */ /* 0x000fe200078e000c */
[----:B-1----:R-:W-:-:S03]  /*2a50*/  CS2R R24, SRZ ;  /* 0x0000000000187805 */ /* 0x002fc6000001ff00 */
[----:B------:R-:W-:Y:S01]  /*2a60*/  @P1 IMAD.SHL.U32 R28, R12, 0x4, RZ ;  /* 0x000000040c1c1824 */ /* 0x000fe200078e00ff */
[----:B------:R-:W-:-:S04]  /*2a70*/  @P1 IADD3 R23, PT, PT, R13, UR5, RZ ;  /* 0x000000050d171c10 */ /* 0x000fc8000fffe0ff */
[----:B------:R-:W-:Y:S02]  /*2a80*/  @P1 SHF.L.U64.HI R23, R12, 0x2, R23 ;  /* 0x000000020c171819 */ /* 0x000fe40000010217 */
[----:B------:R-:W-:-:S04]  /*2a90*/  @P1 IADD3 R12, P0, PT, R28, UR15, RZ ;  /* 0x0000000f1c0c1c10 */ /* 0x000fc8000ff1e0ff */
[C---:B------:R-:W-:Y:S02]  /*2aa0*/  @P1 IADD3.X R13, PT, PT, R23.reuse, UR17, RZ, P0, !PT ;  /* 0x00000011170d1c10 */ /* 0x040fe400087fe4ff */
[----:B------:R-:W-:Y:S01]  /*2ab0*/  @P1 IADD3 R28, P0, PT, R28, UR18, RZ ;  /* 0x000000121c1c1c10 */ /* 0x000fe2000ff1e0ff */
[----:B------:R-:W-:Y:S01]  /*2ac0*/  IMAD.MOV.U32 R5, RZ, RZ, RZ ;  /* 0x000000ffff057224 */ /* 0x000fe200078e00ff */
[----:B------:R-:W-:Y:S01]  /*2ad0*/  LOP3.LUT R22, R22, 0xffff, RZ, 0xc0, !PT ;  /* 0x0000ffff16167812 */ /* 0x000fe200078ec0ff */
[----:B------:R0:W4:Y:S01]  /*2ae0*/  @P1 LDG.E R24, desc[UR26][R12.64] ;  /* 0x0000001a0c181981 */ /* 0x000122000c1e1900 */
[----:B------:R-:W-:Y:S02]  /*2af0*/  @P1 IADD3.X R29, PT, PT, R23, UR20, RZ, P0, !PT ;  /* 0x00000014171d1c10 */ /* 0x000fe400087fe4ff */
[----:B------:R-:W-:Y:S01]  /*2b00*/  LOP3.LUT R9, R9, 0xff0000, RZ, 0xc0, !PT ;  /* 0x00ff000009097812 */ /* 0x000fe200078ec0ff */
[----:B------:R-:W-:Y:S02]  /*2b10*/  IMAD.SHL.U32 R22, R22, 0x1000000, RZ ;  /* 0x0100000016167824 */ /* 0x000fe400078e00ff */
[----:B------:R1:W2:Y:S01]  /*2b20*/  @P1 LDG.E R5, desc[UR26][R28.64] ;  /* 0x0000001a1c051981 */ /* 0x0002a2000c1e1900 */
[----:B------:R-:W-:-:S02]  /*2b30*/  LOP3.LUT R9, R9, 0xffff, R6, 0xf8, !PT ;  /* 0x0000ffff09097812 */ /* 0x000fc400078ef806 */
[----:B0-----:R-:W-:Y:S02]  /*2b40*/  IADD3 R12, P0, PT, R2, UR30, RZ ;  /* 0x0000001e020c7c10 */ /* 0x001fe4000ff1e0ff */
[----:B------:R-:W-:Y:S01]  /*2b50*/  LOP3.LUT R22, R9, R22, RZ, 0xfc, !PT ;  /* 0x0000001609167212 */ /* 0x000fe200078efcff */
[----:B------:R-:W-:Y:S01]  /*2b60*/  IMAD.MOV.U32 R9, RZ, RZ, RZ ;  /* 0x000000ffff097224 */ /* 0x000fe200078e00ff */
[----:B------:R-:W-:Y:S02]  /*2b70*/  IADD3.X R13, PT, PT, R3, UR12, RZ, P0, !PT ;  /* 0x0000000c030d7c10 */ /* 0x000fe400087fe4ff */
[C---:B------:R-:W-:Y:S02]  /*2b80*/  @P1 SHF.L.U32 R23, R12.reuse, 0x2, RZ ;  /* 0x000000020c171819 */ /* 0x040fe400000006ff */
[----:B------:R-:W-:Y:S02]  /*2b90*/  @P1 SHF.L.U64.HI R6, R12, 0x2, R13 ;  /* 0x000000020c061819 */ /* 0x000fe4000001020d */
[----:B-1----:R-:W-:Y:S01]  /*2ba0*/  @P1 IADD3 R28, P0, PT, R23, UR15, RZ ;  /* 0x0000000f171c1c10 */ /* 0x002fe2000ff1e0ff */
[----:B-----5:R-:W-:-:S03]  /*2bb0*/  FMUL R31, R16, 0.044714998453855514526 ;  /* 0x3d372713101f7820 */ /* 0x020fc60000400000 */
[----:B------:R-:W-:Y:S01]  /*2bc0*/  @P1 IADD3.X R29, PT, PT, R6, UR17, RZ, P0, !PT ;  /* 0x00000011061d1c10 */ /* 0x000fe200087fe4ff */
[----:B------:R-:W-:Y:S01]  /*2bd0*/  FFMA R31, R31, R16, 1 ;  /* 0x3f8000001f1f7423 */ /* 0x000fe20000000010 */
[----:B------:R-:W-:-:S03]  /*2be0*/  FMUL R30, R16, 0.79788458347320556641 ;  /* 0x3f4c422a101e7820 */ /* 0x000fc60000400000 */
[----:B------:R0:W4:Y:S01]  /*2bf0*/  @P1 LDG.E R9, desc[UR26][R28.64] ;  /* 0x0000001a1c091981 */ /* 0x000122000c1e1900 */
[----:B------:R-:W-:Y:S01]  /*2c00*/  FMUL R30, R30, R31 ;  /* 0x0000001f1e1e7220 */ /* 0x000fe20000400000 */
[----:B------:R-:W-:Y:S01]  /*2c10*/  @UP0 UIMAD UR5, UR23, 0x7, URZ ;  /* 0x00000007170508a4 */ /* 0x000fe2000f8e02ff */
[----:B0-----:R-:W-:Y:S02]  /*2c20*/  @P1 IADD3 R28, P0, PT, R23, UR18, RZ ;  /* 0x00000012171c1c10 */ /* 0x001fe4000ff1e0ff */
[----:B------:R-:W-:Y:S01]  /*2c30*/  MOV R23, UR22 ;  /* 0x0000001600177c02 */ /* 0x000fe20008000f00 */
[----:B------:R-:W-:Y:S01]  /*2c40*/  FMUL R31, |R30|, 2.8853900432586669922 ;  /* 0x4038aa3b1e1f7820 */ /* 0x000fe20000400200 */
[----:B------:R-:W-:-:S03]  /*2c50*/  @P1 IADD3.X R29, PT, PT, R6, UR20, RZ, P0, !PT ;  /* 0x00000014061d1c10 */ /* 0x000fc600087fe4ff */
[----:B------:R-:W-:Y:S02]  /*2c60*/  @P1 IMAD.WIDE.U32 R2, R23, 0x7, R2 ;  /* 0x0000000717021825 */ /* 0x000fe400078e0002 */
[----:B------:R-:W0:Y:S01]  /*2c70*/  MUFU.EX2 R31, R31 ;  /* 0x0000001f001f7308 */ /* 0x000e220000000800 */
[----:B------:R1:W3:Y:S01]  /*2c80*/  @P1 LDG.E R25, desc[UR26][R28.64] ;  /* 0x0000001a1c191981 */ /* 0x0002e2000c1e1900 */
[----:B------:R-:W-:Y:S02]  /*2c90*/  @P1 VIADD R3, R3, UR5 ;  /* 0x0000000503031c36 */ /* 0x000fe40008000000 */
[----:B------:R-:W-:-:S03]  /*2ca0*/  IMAD.MOV.U32 R6, RZ, RZ, RZ ;  /* 0x000000ffff067224 */ /* 0x000fc600078e00ff */
[C---:B------:R-:W-:Y:S02]  /*2cb0*/  @P1 SHF.L.U64.HI R3, R2.reuse, 0x2, R3 ;  /* 0x0000000202031819 */ /* 0x040fe40000010203 */
[----:B------:R-:W-:-:S04]  /*2cc0*/  @P1 SHF.L.U32 R2, R2, 0x2, RZ ;  /* 0x0000000202021819 */ /* 0x000fc800000006ff */
[----:B-1----:R-:W-:-:S04]  /*2cd0*/  @P1 IADD3 R28, P0, PT, R2, UR15, RZ ;  /* 0x0000000f021c1c10 */ /* 0x002fc8000ff1e0ff */
[----:B------:R-:W-:Y:S01]  /*2ce0*/  @P1 IADD3.X R29, PT, PT, R3, UR17, RZ, P0, !PT ;  /* 0x00000011031d1c10 */ /* 0x000fe200087fe4ff */
[----:B------:R-:W-:-:S04]  /*2cf0*/  HFMA2 R23, -RZ, RZ, 0, 0 ;  /* 0x00000000ff177431 */ /* 0x000fc800000001ff */
[----:B------:R0:W4:Y:S01]  /*2d00*/  @P1 LDG.E R6, desc[UR26][R28.64] ;  /* 0x0000001a1c061981 */ /* 0x000122000c1e1900 */
[----:B------:R-:W-:-:S04]  /*2d10*/  @P1 IADD3 R2, P0, PT, R2, UR18, RZ ;  /* 0x0000001202021c10 */ /* 0x000fc8000ff1e0ff */
[----:B------:R-:W-:Y:S01]  /*2d20*/  @P1 IADD3.X R3, PT, PT, R3, UR20, RZ, P0, !PT ;  /* 0x0000001403031c10 */ /* 0x000fe200087fe4ff */
[----:B0-----:R-:W-:Y:S01]  /*2d30*/  FADD R28, R31, 1 ;  /* 0x3f8000001f1c7421 */ /* 0x001fe20000000000 */
[----:B------:R-:W-:-:S03]  /*2d40*/  FMUL R29, R30, R30 ;  /* 0x0000001e1e1d7220 */ /* 0x000fc60000400000 */
[----:B------:R0:W4:Y:S01]  /*2d50*/  @P1 LDG.E R23, desc[UR26][R2.64] ;  /* 0x0000001a02171981 */ /* 0x000122000c1e1900 */
[C---:B------:R-:W-:Y:S01]  /*2d60*/  FSETP.GE.AND P1, PT, |R30|.reuse, 0.60000002384185791016, PT ;  /* 0x3f19999a1e00780b */ /* 0x040fe20003f26200 */
[----:B------:R-:W-:Y:S01]  /*2d70*/  USHF.L.U32 UR5, UR22, 0x2, URZ ;  /* 0x0000000216057899 */ /* 0x000fe200080006ff */
[C---:B------:R-:W-:Y:S01]  /*2d80*/  FFMA R32, R29.reuse, R18, -0.052303962409496307373 ;  /* 0xbd563cae1d207423 */ /* 0x040fe20000000012 */
[----:B------:R-:W1:Y:S01]  /*2d90*/  MUFU.RCP R28, R28 ;  /* 0x0000001c001c7308 */ /* 0x000e620000001000 */
[----:B------:R-:W-:Y:S01]  /*2da0*/  FSETP.GE.AND P0, PT, |R30|, 9.010913848876953125, PT ;  /* 0x41102cb41e00780b */ /* 0x000fe20003f06200 */
[----:B------:R-:W-:Y:S01]  /*2db0*/  IMAD.U32 R31, RZ, RZ, UR16 ;  /* 0x00000010ff1f7e24 */ /* 0x000fe2000f8e00ff */
[----:B------:R-:W-:Y:S01]  /*2dc0*/  IADD3.X R15, PT, PT, RZ, R15, RZ, P2, !PT ;  /* 0x0000000fff0f7210 */ /* 0x000fe200017fe4ff */
[----:B------:R-:W-:Y:S01]  /*2dd0*/  BSSY.RECONVERGENT B0, `(.L_x_24405) ;  /* 0x00001ad000007945 */ /* 0x000fe20003800200 */
[----:B0-----:R-:W-:-:S04]  /*2de0*/  FFMA R2, R29, R32, 0.1331529766321182251 ;  /* 0x3e0859411d027423 */ /* 0x001fc80000000020 */
[----:B------:R-:W-:-:S04]  /*2df0*/  FFMA R2, R29, R2, -0.33332768082618713379 ;  /* 0xbeaaa9ed1d027423 */ /* 0x000fc80000000002 */
[----:B------:R-:W-:Y:S01]  /*2e00*/  FFMA R3, R29, R2, RZ ;  /* 0x000000021d037223 */ /* 0x000fe200000000ff */
[----:B-1----:R-:W-:-:S05]  /*2e10*/  FFMA R2, R28, -2, R21 ;  /* 0xc00000001c027823 */ /* 0x002fca0000000015 */
[----:B------:R-:W-:-:S04]  /*2e20*/  FSEL R29, R2, 1, !P0 ;  /* 0x3f800000021d7808 */ /* 0x000fc80004000000 */
[--C-:B------:R-:W-:Y:S01]  /*2e30*/  LOP3.LUT R2, R29, 0x80000000, R30.reuse, 0xb8, !PT ;  /* 0x800000001d027812 */ /* 0x100fe200078eb81e */
[----:B------:R-:W-:Y:S01]  /*2e40*/  @!P1 FFMA R2, R30, R3, R30 ;  /* 0x000000031e029223 */ /* 0x000fe2000000001e */
[----:B------:R-:W-:-:S04]  /*2e50*/  FMUL R3, R16, 0.10703222453594207764 ;  /* 0x3ddb33b610037820 */ /* 0x000fc80000400000 */
[----:B------:R-:W-:Y:S01]  /*2e60*/  FFMA R28, R3, R16, 0.79788458347320556641 ;  /* 0x3f4c422a031c7423 */ /* 0x000fe20000000010 */
[----:B------:R-:W-:Y:S01]  /*2e70*/  FFMA R3, -R2, R2, 1 ;  /* 0x3f80000002037423 */ /* 0x000fe20000000102 */
[----:B------:R-:W-:Y:S01]  /*2e80*/  FMUL R16, R16, 0.5 ;  /* 0x3f00000010107820 */ /* 0x000fe20000400000 */
[----:B------:R-:W-:Y:S02]  /*2e90*/  FADD R2, R2, 1 ;  /* 0x3f80000002027421 */ /* 0x000fe40000000000 */
[----:B------:R-:W-:-:S04]  /*2ea0*/  FMUL R3, R3, R28 ;  /* 0x0000001c03037220 */ /* 0x000fc80000400000 */
[----:B------:R-:W-:-:S04]  /*2eb0*/  FMUL R3, R16, R3 ;  /* 0x0000000310037220 */ /* 0x000fc80000400000 */
[----:B------:R-:W-:Y:S01]  /*2ec0*/  FFMA R2, R2, 0.5, R3 ;  /* 0x3f00000002027823 */ /* 0x000fe20000000003 */
[----:B------:R-:W-:-:S03]  /*2ed0*/  FMUL R3, R19, 0.79788458347320556641 ;  /* 0x3f4c422a13037820 */ /* 0x000fc60000400000 */
[----:B------:R-:W-:Y:S01]  /*2ee0*/  FMUL R16, R2, R27 ;  /* 0x0000001b02107220 */ /* 0x000fe20000400000 */
[----:B------:R-:W-:-:S04]  /*2ef0*/  FMUL R2, R19, 0.044714998453855514526 ;  /* 0x3d37271313027820 */ /* 0x000fc80000400000 */
[----:B------:R-:W-:Y:S01]  /*2f00*/  FFMA R2, R2, R19, 1 ;  /* 0x3f80000002027423 */ /* 0x000fe20000000013 */
[----:B------:R-:W-:-:S03]  /*2f10*/  FMNMX R17, R17, |R16|, !PT ;  /* 0x4000001011117209 */ /* 0x000fc60007800000 */
        /* <DEDUP_REMOVED lines=16> */
[----:B------:R-:W-:-:S04]  /*3020*/  FMUL R2, R19, 0.10703222453594207764 ;  /* 0x3ddb33b613027820 */ /* 0x000fc80000400000 */
[----:B------:R-:W-:Y:S01]  /*3030*/  FFMA R3, R2, R19, 0.79788458347320556641 ;  /* 0x3f4c422a02037423 */ /* 0x000fe20000000013 */
[----:B------:R-:W-:Y:S01]  /*3040*/  FFMA R2, -R27, R27, 1 ;  /* 0x3f8000001b027423 */ /* 0x000fe2000000011b */
[----:B------:R-:W-:-:S03]  /*3050*/  FMUL R19, R19, 0.5 ;  /* 0x3f00000013137820 */ /* 0x000fc60000400000 */
[----:B------:R-:W-:Y:S01]  /*3060*/  FMUL R2, R2, R3 ;  /* 0x0000000302027220 */ /* 0x000fe20000400000 */
[----:B------:R-:W-:-:S03]  /*3070*/  FMUL R3, R14, 0.044714998453855514526 ;  /* 0x3d3727130e037820 */ /* 0x000fc60000400000 */
[----:B------:R-:W-:Y:S01]  /*3080*/  FMUL R19, R19, R2 ;  /* 0x0000000213137220 */ /* 0x000fe20000400000 */
[----:B------:R-:W-:-:S04]  /*3090*/  FADD R2, R27, 1 ;  /* 0x3f8000001b027421 */ /* 0x000fc80000000000 */
[----:B------:R-:W-:Y:S01]  /*30a0*/  FFMA R19, R2, 0.5, R19 ;  /* 0x3f00000002137823 */ /* 0x000fe20000000013 */
[----:B------:R-:W-:Y:S01]  /*30b0*/  FFMA R2, R3, R14, 1 ;  /* 0x3f80000003027423 */ /* 0x000fe2000000000e */
[----:B------:R-:W-:Y:S02]  /*30c0*/  FMUL R3, R14, 0.79788458347320556641 ;  /* 0x3f4c422a0e037820 */ /* 0x000fe40000400000 */
[----:B------:R-:W-:Y:S02]  /*30d0*/  FMUL R26, R19, R26 ;  /* 0x0000001a131a7220 */ /* 0x000fe40000400000 */
        /* <DEDUP_REMOVED lines=19> */
[----:B------:R-:W-:Y:S01]  /*3210*/  FFMA R3, -R2, R2, 1 ;  /* 0x3f80000002037423 */ /* 0x000fe20000000102 */
[----:B------:R-:W-:-:S03]  /*3220*/  FMUL R14, R14, 0.5 ;  /* 0x3f0000000e0e7820 */ /* 0x000fc60000400000 */
[----:B------:R-:W-:-:S04]  /*3230*/  FMUL R3, R3, R28 ;  /* 0x0000001c03037220 */ /* 0x000fc80000400000 */
[----:B------:R-:W-:Y:S01]  /*3240*/  FMUL R14, R14, R3 ;  /* 0x000000030e0e7220 */ /* 0x000fe20000400000 */
[----:B------:R-:W-:-:S03]  /*3250*/  FMUL R3, R4, 0.044714998453855514526 ;  /* 0x3d37271304037820 */ /* 0x000fc60000400000 */
        /* <DEDUP_REMOVED lines=18> */
[----:B------:R-:W-:Y:S02]  /*3380*/  MOV R19, UR5 ;  /* 0x0000000500137c02 */ /* 0x000fe40008000f00 */
        /* <DEDUP_REMOVED lines=8> */
[----:B------:R-:W-:Y:S01]  /*3410*/  FMUL R3, R4, R3 ;  /* 0x0000000304037220 */ /* 0x000fe20000400000 */
[----:B------:R-:W-:-:S03]  /*3420*/  SHF.R.U32.HI R4, RZ, 0x1, R0 ;  /* 0x00000001ff047819 */ /* 0x000fc60000011600 */
[----:B------:R-:W-:Y:S01]  /*3430*/  FFMA R3, R2, 0.5, R3 ;  /* 0x3f00000002037823 */ /* 0x000fe20000000003 */
[----:B------:R-:W-:-:S03]  /*3440*/  SHF.R.U32.HI R2, RZ, 0x5, R0 ;  /* 0x00000005ff027819 */ /* 0x000fc60000011600 */
[----:B------:R-:W-:Y:S02]  /*3450*/  FMUL R10, R3, R10 ;  /* 0x0000000a030a7220 */ /* 0x000fe40000400000 */
[----:B------:R-:W-:Y:S01]  /*3460*/  IMAD.SHL.U32 R3, R2, 0x4, RZ ;  /* 0x0000000402037824 */ /* 0x000fe200078e00ff */
[----:B------:R-:W-:-:S03]  /*3470*/  LOP3.LUT R2, R4, 0x1f0, RZ, 0xc0, !PT ;  /* 0x000001f004027812 */ /* 0x000fc600078ec0ff */
[----:B------:R-:W-:Y:S02]  /*3480*/  IMAD.IADD R4, R0, 0x1, -R3 ;  /* 0x0000000100047824 */ /* 0x000fe400078e0a03 */
[----:B------:R-:W-:Y:S02]  /*3490*/  IMAD R14, R2, UR22, R19 ;  /* 0x00000016020e7c24 */ /* 0x000fe4000f8e0213 */
[----:B------:R-:W-:Y:S01]  /*34a0*/  VIADD R19, R3, 0x2 ;  /* 0x0000000203137836 */ /* 0x000fe20000000000 */
[----:B------:R-:W-:Y:S02]  /*34b0*/  IADD3 R27, PT, PT, R4, 0x1e, RZ ;  /* 0x0000001e041b7810 */ /* 0x000fe40007ffe0ff */
[----:B------:R-:W-:Y:S02]  /*34c0*/  IADD3 R14, PT, PT, R14, UR5, RZ ;  /* 0x000000050e0e7c10 */ /* 0x000fe4000fffe0ff */
[----:B------:R-:W-:Y:S02]  /*34d0*/  LOP3.LUT R27, R27, 0x1f, RZ, 0xc0, !PT ;  /* 0x0000001f1b1b7812 */ /* 0x000fe400078ec0ff */
[----:B------:R-:W-:-:S03]  /*34e0*/  ISETP.GE.U32.AND P0, PT, R19, UR24, PT ;  /* 0x0000001813007c0c */ /* 0x000fc6000bf06070 */
[C---:B------:R-:W-:Y:S01]  /*34f0*/  IMAD.IADD R14, R27.reuse, 0x1, R14 ;  /* 0x000000011b0e7824 */ /* 0x040fe200078e020e */
[----:B------:R-:W-:Y:S01]  /*3500*/  ISETP.GE.U32.OR P0, PT, R27, UR21, P0 ;  /* 0x000000151b007c0c */ /* 0x000fe20008706470 */
[----:B------:R-:W-:-:S05]  /*3510*/  FMUL R27, R16, UR29 ;  /* 0x0000001d101b7c20 */ /* 0x000fca0008400000 */
[----:B------:R-:W-:-:S04]  /*3520*/  F2FP.SATFINITE.E4M3.F32.PACK_AB_MERGE_C R27, RZ, R27, RZ ;  /* 0x0000001bff1b723e */ /* 0x000fc800048070ff */
[----:B------:R-:W-:-:S03]  /*3530*/  LOP3.LUT R30, R27, 0xff, RZ, 0xc0, !PT ;  /* 0x000000ff1b1e7812 */ /* 0x000fc600078ec0ff */
[----:B------:R-:W-:-:S04]  /*3540*/  @!P0 IADD3 R28, P1, PT, R14, UR16, RZ ;  /* 0x000000100e1c8c10 */ /* 0x000fc8000ff3e0ff */
[----:B------:R-:W-:Y:S02]  /*3550*/  @!P0 IADD3.X R29, PT, PT, R15, UR14, RZ, P1, !PT ;  /* 0x0000000e0f1d8c10 */ /* 0x000fe40008ffe4ff */
[----:B------:R-:W-:Y:S01]  /*3560*/  @!P0 IADD3 R16, P1, P2, R31, UR22, R14 ;  /* 0x000000161f108c10 */ /* 0x000fe2000fa3e00e */
[----:B------:R-:W-:Y:S02]  /*3570*/  FMUL R31, R26, UR29 ;  /* 0x0000001d1a1f7c20 */ /* 0x000fe40008400000 */
[----:B------:R0:W-:Y:S03]  /*3580*/  @!P0 STG.E.U8 desc[UR26][R28.64], R27 ;  /* 0x0000001b1c008986 */ /* 0x0001e6000c10111a */
[----:B------:R-:W-:-:S05]  /*3590*/  F2FP.SATFINITE.E4M3.F32.PACK_AB_MERGE_C R31, RZ, R31, RZ ;  /* 0x0000001fff1f723e */ /* 0x000fca00048070ff */
[----:B------:R-:W-:Y:S01]  /*35a0*/  IMAD R30, R31, 0x100, R30 ;  /* 0x000001001f1e7824 */ /* 0x000fe200078e021e */
[----:B0-----:R-:W-:Y:S01]  /*35b0*/  FMNMX R28, |R26|, R17, !PT ;  /* 0x000000111a1c7209 */ /* 0x001fe20007800200 */
[----:B------:R-:W-:Y:S01]  /*35c0*/  IMAD.U32 R29, RZ, RZ, UR23 ;  /* 0x00000017ff1d7e24 */ /* 0x000fe2000f8e00ff */
[----:B------:R-:W-:Y:S02]  /*35d0*/  MOV R17, UR14 ;  /* 0x0000000e00117c02 */ /* 0x000fe40008000f00 */
[----:B------:R-:W-:Y:S02]  /*35e0*/  MOV R27, UR22 ;  /* 0x00000016001b7c02 */ /* 0x000fe40008000f00 */
[----:B------:R-:W-:Y:S02]  /*35f0*/  @!P0 IADD3.X R17, PT, PT, R17, UR23, R15, P1, P2 ;  /* 0x0000001711118c10 */ /* 0x000fe40008fe440f */
[----:B------:R-:W-:-:S03]  /*3600*/  @!P0 LEA R26, P1, R27, R14, 0x1 ;  /* 0x0000000e1b1a8211 */ /* 0x000fc600078208ff */
[----:B------:R0:W-:Y:S01]  /*3610*/  @!P0 STG.E.U8 desc[UR26][R16.64], R31 ;  /* 0x0000001f10008986 */ /* 0x0001e2000c10111a */
[----:B------:R-:W-:Y:S02]  /*3620*/  @!P0 LEA.HI.X R27, R27, R15, R29, 0x1, P1 ;  /* 0x0000000f1b1b8211 */ /* 0x000fe400008f0c1d */
[C---:B------:R-:W-:Y:S01]  /*3630*/  FMNMX R29, |R11|.reuse, R28, !PT ;  /* 0x0000001c0b1d7209 */ /* 0x040fe20007800200 */
[----:B------:R-:W-:Y:S01]  /*3640*/  FMUL R11, R11, UR29 ;  /* 0x0000001d0b0b7c20 */ /* 0x000fe20008400000 */
[----:B------:R-:W-:Y:S02]  /*3650*/  @!P0 IADD3 R26, P1, PT, R26, UR16, RZ ;  /* 0x000000101a1a8c10 */ /* 0x000fe4000ff3e0ff */
[----:B------:R-:W-:Y:S02]  /*3660*/  FMNMX R29, |R10|, R29, !PT ;  /* 0x0000001d0a1d7209 */ /* 0x000fe40007800200 */
[----:B------:R-:W-:Y:S02]  /*3670*/  F2FP.SATFINITE.E4M3.F32.PACK_AB_MERGE_C R33, RZ, R11, RZ ;  /* 0x0000000bff21723e */ /* 0x000fe400048070ff */
[----:B------:R-:W-:-:S02]  /*3680*/  @!P0 IADD3.X R27, PT, PT, R27, UR14, RZ, P1, !PT ;  /* 0x0000000e1b1b8c10 */ /* 0x000fc40008ffe4ff */
[----:B0-----:R-:W-:Y:S01]  /*3690*/  MOV R17, UR22 ;  /* 0x0000001600117c02 */ /* 0x001fe20008000f00 */
[----:B------:R-:W-:Y:S02]  /*36a0*/  IMAD.U32 R11, R33, 0x10000, RZ ;  /* 0x00010000210b7824 */ /* 0x000fe400078e00ff */
[----:B------:R0:W-:Y:S02]  /*36b0*/  @!P0 STG.E.U8 desc[UR26][R26.64], R33 ;  /* 0x000000211a008986 */ /* 0x0001e4000c10111a */
[----:B------:R-:W-:Y:S01]  /*36c0*/  @!P0 IMAD.WIDE.U32 R14, R17, 0x3, R14 ;  /* 0x00000003110e8825 */ /* 0x000fe200078e000e */
[----:B------:R-:W-:Y:S02]  /*36d0*/  LOP3.LUT R11, R11, 0xff0000, RZ, 0xc0, !PT ;  /* 0x00ff00000b0b7812 */ /* 0x000fe400078ec0ff */
[----:B------:R-:W-:Y:S02]  /*36e0*/  MOV R17, UR23 ;  /* 0x0000001700117c02 */ /* 0x000fe40008000f00 */
[----:B------:R-:W-:-:S02]  /*36f0*/  LOP3.LUT R16, R11, 0xffff, R30, 0xf8, !PT ;  /* 0x0000ffff0b107812 */ /* 0x000fc400078ef81e */
[----:B------:R-:W-:Y:S01]  /*3700*/  @!P0 IADD3 R14, P1, PT, R14, UR16, RZ ;  /* 0x000000100e0e8c10 */ /* 0x000fe2000ff3e0ff */
[----:B------:R-:W-:Y:S02]  /*3710*/  @!P0 IMAD R11, R17, 0x3, RZ ;  /* 0x00000003110b8824 */ /* 0x000fe400078e02ff */
[C---:B---3--:R-:W-:Y:S01]  /*3720*/  FMUL R17, R25.reuse, 0.79788458347320556641 ;  /* 0x3f4c422a19117820 */ /* 0x048fe20000400000 */
[----:B0-----:R-:W-:Y:S02]  /*3730*/  FMUL R26, R25, 0.044714998453855514526 ;  /* 0x3d372713191a7820 */ /* 0x001fe40000400000 */
[----:B------:R-:W-:Y:S02]  /*3740*/  @!P0 IADD3.X R15, PT, PT, R11, UR14, R15, P1, !PT ;  /* 0x0000000e0b0f8c10 */ /* 0x000fe40008ffe40f */
[----:B------:R-:W-:Y:S01]  /*3750*/  FFMA R26, R26, R25, 1 ;  /* 0x3f8000001a1a7423 */ /* 0x000fe20000000019 */
[----:B------:R-:W-:-:S03]  /*3760*/  FMUL R11, R10, UR29 ;  /* 0x0000001d0a0b7c20 */ /* 0x000fc60008400000 */
[----:B------:R-:W-:Y:S02]  /*3770*/  FMUL R17, R17, R26 ;  /* 0x0000001a11117220 */ /* 0x000fe40000400000 */
[----:B------:R-:W-:Y:S02]  /*3780*/  F2FP.SATFINITE.E4M3.F32.PACK_AB_MERGE_C R11, RZ, R11, RZ ;  /* 0x0000000bff0b723e */ /* 0x000fe400048070ff */
[C---:B------:R-:W-:Y:S01]  /*3790*/  FMUL R28, |R17|.reuse, 2.8853900432586669922 ;  /* 0x4038aa3b111c7820 */ /* 0x040fe20000400200 */
[----:B------:R-:W-:Y:S02]  /*37a0*/  FSETP.GE.AND P1, PT, |R17|, 0.60000002384185791016, PT ;  /* 0x3f19999a1100780b */ /* 0x000fe40003f26200 */
[----:B------:R0:W-:Y:S01]  /*37b0*/  @!P0 STG.E.U8 desc[UR26][R14.64], R11 ;  /* 0x0000000b0e008986 */ /* 0x0001e2000c10111a */
[----:B------:R-:W-:Y:S02]  /*37c0*/  LOP3.LUT R27, R11, 0xffff, RZ, 0xc0, !PT ;  /* 0x0000ffff0b1b7812 */ /* 0x000fe400078ec0ff */
[----:B------:R-:W1:Y:S01]  /*37d0*/  MUFU.EX2 R28, R28 ;  /* 0x0000001c001c7308 */ /* 0x000e620000000800 */
[----:B------:R-:W-:-:S02]  /*37e0*/  FSETP.GE.AND P0, PT, |R17|, 9.010913848876953125, PT ;  /* 0x41102cb41100780b */ /* 0x000fc40003f06200 */
[----:B------:R-:W-:-:S05]  /*37f0*/  IMAD.SHL.U32 R27, R27, 0x1000000, RZ ;  /* 0x010000001b1b7824 */ /* 0x000fca00078e00ff */
[----:B------:R-:W-:Y:S01]  /*3800*/  LOP3.LUT R16, R16, R27, RZ, 0xfc, !PT ;  /* 0x0000001b10107212 */ /* 0x000fe200078efcff */
[----:B0-----:R-:W-:-:S04]  /*3810*/  FMUL R14, R17, R17 ;  /* 0x00000011110e7220 */ /* 0x001fc80000400000 */
[----:B------:R-:W-:Y:S01]  /*3820*/  FFMA R11, R14, R18, -0.052303962409496307373 ;  /* 0xbd563cae0e0b7423 */ /* 0x000fe20000000012 */
[----:B-1----:R-:W-:-:S03]  /*3830*/  FADD R26, R28, 1 ;  /* 0x3f8000001c1a7421 */ /* 0x002fc60000000000 */
[----:B------:R-:W-:-:S04]  /*3840*/  FFMA R11, R14, R11, 0.1331529766321182251 ;  /* 0x3e0859410e0b7423 */ /* 0x000fc8000000000b */
[C---:B------:R-:W-:Y:S01]  /*3850*/  FFMA R11, R14.reuse, R11, -0.33332768082618713379 ;  /* 0xbeaaa9ed0e0b7423 */ /* 0x040fe2000000000b */
[----:B------:R-:W0:Y:S03]  /*3860*/  MUFU.RCP R26, R26 ;  /* 0x0000001a001a7308 */ /* 0x000e260000001000 */
[----:B------:R-:W-:Y:S01]  /*3870*/  FFMA R14, R14, R11, RZ ;  /* 0x0000000b0e0e7223 */ /* 0x000fe200000000ff */
[----:B0-----:R-:W-:Y:S01]  /*3880*/  FFMA R15, R26, -2, R21 ;  /* 0xc00000001a0f7823 */ /* 0x001fe20000000015 */
[----:B------:R-:W-:-:S04]  /*3890*/  FMUL R26, R7, 0.044714998453855514526 ;  /* 0x3d372713071a7820 */ /* 0x000fc80000400000 */
[----:B------:R-:W-:Y:S01]  /*38a0*/  FSEL R28, R15, 1, !P0 ;  /* 0x3f8000000f1c7808 */ /* 0x000fe20004000000 */
[----:B------:R-:W-:-:S03]  /*38b0*/  FFMA R26, R26, R7, 1 ;  /* 0x3f8000001a1a7423 */ /* 0x000fc60000000007 */
[--C-:B------:R-:W-:Y:S01]  /*38c0*/  LOP3.LUT R11, R28, 0x80000000, R17.reuse, 0xb8, !PT ;  /* 0x800000001c0b7812 */ /* 0x100fe200078eb811 */
[----:B------:R-:W-:Y:S01]  /*38d0*/  @!P1 FFMA R11, R17, R14, R17 ;  /* 0x0000000e110b9223 */ /* 0x000fe20000000011 */
[----:B------:R-:W-:-:S04]  /*38e0*/  FMUL R14, R25, 0.10703222453594207764 ;  /* 0x3ddb33b6190e7820 */ /* 0x000fc80000400000 */
[----:B------:R-:W-:Y:S01]  /*38f0*/  FFMA R15, R14, R25, 0.79788458347320556641 ;  /* 0x3f4c422a0e0f7423 */ /* 0x000fe20000000019 */
[----:B------:R-:W-:Y:S01]  /*3900*/  FFMA R14, -R11, R11, 1 ;  /* 0x3f8000000b0e7423 */ /* 0x000fe2000000010b */
[----:B------:R-:W-:Y:S01]  /*3910*/  FMUL R25, R25, 0.5 ;  /* 0x3f00000019197820 */ /* 0x000fe20000400000 */
[----:B------:R-:W-:Y:S02]  /*3920*/  FADD R11, R11, 1 ;  /* 0x3f8000000b0b7421 */ /* 0x000fe40000000000 */
        /* <DEDUP_REMOVED lines=19> */
[----:B--2---:R-:W-:Y:S01]  /*3a60*/  FMUL R28, R5, 0.044714998453855514526 ;  /* 0x3d372713051c7820 */ /* 0x004fe20000400000 */
[----:B------:R-:W-:Y:S01]  /*3a70*/  @!P1 FFMA R11, R15, R26, R15 ;  /* 0x0000001a0f0b9223 */ /* 0x000fe2000000000f */
[----:B------:R-:W-:Y:S01]  /*3a80*/  FMUL R15, R5, 0.79788458347320556641 ;  /* 0x3f4c422a050f7820 */ /* 0x000fe20000400000 */
[----:B------:R-:W-:Y:S01]  /*3a90*/  FMUL R26, R7, 0.10703222453594207764 ;  /* 0x3ddb33b6071a7820 */ /* 0x000fe20000400000 */
[----:B------:R-:W-:Y:S01]  /*3aa0*/  FFMA R28, R28, R5, 1 ;  /* 0x3f8000001c1c7423 */ /* 0x000fe20000000005 */
[----:B------:R-:W-:Y:S02]  /*3ab0*/  FFMA R17, -R11, R11, 1 ;  /* 0x3f8000000b117423 */ /* 0x000fe4000000010b */
[----:B------:R-:W-:Y:S01]  /*3ac0*/  FFMA R26, R26, R7, 0.79788458347320556641 ;  /* 0x3f4c422a1a1a7423 */ /* 0x000fe20000000007 */
[----:B------:R-:W-:Y:S01]  /*3ad0*/  FMUL R15, R15, R28 ;  /* 0x0000001c0f0f7220 */ /* 0x000fe20000400000 */
[----:B------:R-:W-:-:S02]  /*3ae0*/  FADD R28, R11, 1 ;  /* 0x3f8000000b1c7421 */ /* 0x000fc40000000000 */
[----:B------:R-:W-:Y:S01]  /*3af0*/  FMUL R17, R17, R26 ;  /* 0x0000001a11117220 */ /* 0x000fe20000400000 */
[----:B------:R-:W-:Y:S01]  /*3b00*/  FMUL R25, |R15|, 2.8853900432586669922 ;  /* 0x4038aa3b0f197820 */ /* 0x000fe20000400200 */
[----:B------:R-:W-:Y:S01]  /*3b10*/  FMUL R26, R7, 0.5 ;  /* 0x3f000000071a7820 */ /* 0x000fe20000400000 */
[C---:B------:R-:W-:Y:S01]  /*3b20*/  FMUL R11, R15.reuse, R15 ;  /* 0x0000000f0f0b7220 */ /* 0x040fe20000400000 */
[C---:B------:R-:W-:Y:S02]  /*3b30*/  FSETP.GE.AND P1, PT, |R15|.reuse, 0.60000002384185791016, PT ;  /* 0x3f19999a0f00780b */ /* 0x040fe40003f26200 */
[----:B------:R-:W-:Y:S01]  /*3b40*/  FMUL R17, R26, R17 ;  /* 0x000000111a117220 */ /* 0x000fe20000400000 */
[----:B------:R-:W0:Y:S01]  /*3b50*/  MUFU.EX2 R25, R25 ;  /* 0x0000001900197308 */ /* 0x000e220000000800 */
[----:B------:R-:W-:Y:S02]  /*3b60*/  FSETP.GE.AND P0, PT, |R15|, 9.010913848876953125, PT ;  /* 0x41102cb40f00780b */ /* 0x000fe40003f06200 */
[----:B------:R-:W-:Y:S01]  /*3b70*/  FFMA R17, R28, 0.5, R17 ;  /* 0x3f0000001c117823 */ /* 0x000fe20000000011 */
[----:B------:R-:W-:-:S03]  /*3b80*/  FFMA R28, R11, R18, -0.052303962409496307373 ;  /* 0xbd563cae0b1c7423 */ /* 0x000fc60000000012 */
[----:B------:R-:W-:Y:S01]  /*3b90*/  FMUL R17, R17, R8 ;  /* 0x0000000811117220 */ /* 0x000fe20000400000 */
        /* <DEDUP_REMOVED lines=8> */
[----:B----4-:R-:W-:Y:S01]  /*3c20*/  FMUL R26, R23, 0.044714998453855514526 ;  /* 0x3d372713171a7820 */ /* 0x010fe20000400000 */
[----:B------:R-:W-:Y:S01]  /*3c30*/  @!P1 FFMA R11, R15, R28, R15 ;  /* 0x0000001c0f0b9223 */ /* 0x000fe2000000000f */
[----:B------:R-:W-:Y:S02]  /*3c40*/  FMUL R15, R23, 0.79788458347320556641 ;  /* 0x3f4c422a170f7820 */ /* 0x000fe40000400000 */
        /* <DEDUP_REMOVED lines=11> */
[----:B------:R-:W-:-:S04]  /*3d00*/  IADD3 R7, PT, PT, R4, 0x1d, RZ ;  /* 0x0000001d04077810 */ /* 0x000fc80007ffe0ff */
[----:B------:R-:W-:Y:S01]  /*3d10*/  LOP3.LUT R25, R7, 0x1f, RZ, 0xc0, !PT ;  /* 0x0000001f07197812 */ /* 0x000fe200078ec0ff */
[----:B0-----:R-:W-:Y:S01]  /*3d20*/  FADD R27, R26, 1 ;  /* 0x3f8000001a1b7421 */ /* 0x001fe20000000000 */
[----:B------:R-:W-:-:S03]  /*3d30*/  FMUL R26, R5, 0.10703222453594207764 ;  /* 0x3ddb33b6051a7820 */ /* 0x000fc60000400000 */
[----:B------:R0:W1:Y:S01]  /*3d40*/  MUFU.RCP R28, R27 ;  /* 0x0000001b001c7308 */ /* 0x0000620000001000 */
[----:B------:R-:W-:Y:S01]  /*3d50*/  FFMA R26, R26, R5, 0.79788458347320556641 ;  /* 0x3f4c422a1a1a7423 */ /* 0x000fe20000000005 */
[----:B0-----:R-:W-:-:S04]  /*3d60*/  LOP3.LUT R27, RZ, R3, RZ, 0x33, !PT ;  /* 0x00000003ff1b7212 */ /* 0x001fc800078e33ff */
[----:B------:R-:W-:Y:S01]  /*3d70*/  IADD3 R27, PT, PT, R27, R0, RZ ;  /* 0x000000001b1b7210 */ /* 0x000fe20007ffe0ff */
[----:B-1----:R-:W-:Y:S01]  /*3d80*/  FFMA R28, R28, -2, R21 ;  /* 0xc00000001c1c7823 */ /* 0x002fe20000000015 */
[----:B------:R-:W-:-:S04]  /*3d90*/  VIADD R21, R3, 0x3 ;  /* 0x0000000303157836 */ /* 0x000fc80000000000 */
[----:B------:R-:W-:Y:S02]  /*3da0*/  FSEL R28, R28, 1, !P0 ;  /* 0x3f8000001c1c7808 */ /* 0x000fe40004000000 */
[----:B------:R-:W-:Y:S02]  /*3db0*/  ISETP.GE.U32.AND P0, PT, R21, UR24, PT ;  /* 0x0000001815007c0c */ /* 0x000fe4000bf06070 */
[--C-:B------:R-:W-:Y:S01]  /*3dc0*/  LOP3.LUT R7, R28, 0x80000000, R15.reuse, 0xb8, !PT ;  /* 0x800000001c077812 */ /* 0x100fe200078eb80f */
[----:B------:R-:W-:Y:S01]  /*3dd0*/  @!P1 FFMA R7, R15, R18, R15 ;  /* 0x000000120f079223 */ /* 0x000fe2000000000f */
[----:B------:R-:W-:Y:S01]  /*3de0*/  FMUL R18, R14, R9 ;  /* 0x000000090e127220 */ /* 0x000fe20000400000 */
[----:B------:R-:W-:Y:S01]  /*3df0*/  FFMA R9, -R11, R11, 1 ;  /* 0x3f8000000b097423 */ /* 0x000fe2000000010b */
[----:B------:R-:W-:Y:S01]  /*3e00*/  ISETP.GE.U32.OR P0, PT, R25, UR21, P0 ;  /* 0x0000001519007c0c */ /* 0x000fe20008706470 */
[----:B------:R-:W-:Y:S01]  /*3e10*/  FADD R11, R11, 1 ;  /* 0x3f8000000b0b7421 */ /* 0x000fe20000000000 */
[----:B------:R-:W-:Y:S01]  /*3e20*/  FMUL R25, R18, UR29 ;  /* 0x0000001d12197c20 */ /* 0x000fe20008400000 */
[----:B------:R-:W-:Y:S01]  /*3e30*/  FMUL R9, R9, R26 ;  /* 0x0000001a09097220 */ /* 0x000fe20000400000 */
[----:B------:R-:W-:Y:S01]  /*3e40*/  FMUL R26, R5, 0.5 ;  /* 0x3f000000051a7820 */ /* 0x000fe20000400000 */
[----:B------:R-:W-:-:S02]  /*3e50*/  MOV R5, UR16 ;  /* 0x0000001000057c02 */ /* 0x000fc40008000f00 */
[----:B------:R-:W-:Y:S01]  /*3e60*/  F2FP.SATFINITE.E4M3.F32.PACK_AB_MERGE_C R25, RZ, R25, RZ ;  /* 0x00000019ff19723e */ /* 0x000fe200048070ff */
[----:B------:R-:W-:Y:S01]  /*3e70*/  FMUL R26, R26, R9 ;  /* 0x000000091a1a7220 */ /* 0x000fe20000400000 */
[----:B------:R-:W-:Y:S01]  /*3e80*/  IMAD.U32 R9, RZ, RZ, UR14 ;  /* 0x0000000eff097e24 */ /* 0x000fe2000f8e00ff */
[----:B------:R-:W-:Y:S02]  /*3e90*/  FMNMX R18, R29, |R18|, !PT ;  /* 0x400000121d127209 */ /* 0x000fe40007800000 */
[----:B------:R-:W-:Y:S01]  /*3ea0*/  FFMA R11, R11, 0.5, R26 ;  /* 0x3f0000000b0b7823 */ /* 0x000fe2000000001a */
[----:B------:R-:W-:Y:S01]  /*3eb0*/  @!P0 IADD3 R14, P1, PT, R12, UR16, RZ ;  /* 0x000000100c0e8c10 */ /* 0x000fe2000ff3e0ff */
[----:B------:R-:W0:Y:S01]  /*3ec0*/  S2R R26, SR_CgaCtaId ;  /* 0x00000000001a7919 */ /* 0x000e220000008800 */
[----:B------:R-:W-:Y:S01]  /*3ed0*/  LOP3.LUT R28, R25, 0xff, RZ, 0xc0, !PT ;  /* 0x000000ff191c7812 */ /* 0x000fe200078ec0ff */
[----:B------:R-:W-:Y:S01]  /*3ee0*/  FMUL R24, R11, R24 ;  /* 0x000000180b187220 */ /* 0x000fe20000400000 */
[----:B------:R-:W-:Y:S01]  /*3ef0*/  @!P0 IADD3.X R15, PT, PT, R13, UR14, RZ, P1, !PT ;  /* 0x0000000e0d0f8c10 */ /* 0x000fe20008ffe4ff */
[----:B------:R-:W-:Y:S01]  /*3f00*/  IMAD.U32 R11, RZ, RZ, UR22 ;  /* 0x00000016ff0b7e24 */ /* 0x000fe2000f8e00ff */
[----:B------:R-:W-:Y:S01]  /*3f10*/  @!P0 IADD3 R8, P1, P2, R5, UR22, R12 ;  /* 0x0000001605088c10 */ /* 0x000fe2000fa3e00c */
[C---:B------:R-:W-:Y:S01]  /*3f20*/  FMUL R5, R17.reuse, UR29 ;  /* 0x0000001d11057c20 */ /* 0x040fe20008400000 */
[----:B------:R-:W-:Y:S01]  /*3f30*/  FMNMX R17, |R17|, R18, !PT ;  /* 0x0000001211117209 */ /* 0x000fe20007800200 */
[----:B------:R1:W-:Y:S01]  /*3f40*/  @!P0 STG.E.U8 desc[UR26][R14.64], R25 ;  /* 0x000000190e008986 */ /* 0x0003e2000c10111a */
[----:B------:R-:W-:-:S02]  /*3f50*/  @!P0 IADD3.X R9, PT, PT, R9, UR23, R13, P1, P2 ;  /* 0x0000001709098c10 */ /* 0x000fc40008fe440d */
[----:B------:R-:W-:-:S05]  /*3f60*/  F2FP.SATFINITE.E4M3.F32.PACK_AB_MERGE_C R5, RZ, R5, RZ ;  /* 0x00000005ff05723e */ /* 0x000fca00048070ff */
[----:B------:R2:W-:Y:S01]  /*3f70*/  @!P0 STG.E.U8 desc[UR26][R8.64], R5 ;  /* 0x0000000508008986 */ /* 0x0005e2000c10111a */
[----:B-1----:R-:W-:Y:S02]  /*3f80*/  MOV R15, UR22 ;  /* 0x00000016000f7c02 */ /* 0x002fe40008000f00 */
[----:B------:R-:W-:Y:S02]  /*3f90*/  LEA R25, R5, R28, 0x8 ;  /* 0x0000001c05197211 */ /* 0x000fe400078e40ff */
[----:B------:R-:W-:Y:S02]  /*3fa0*/  @!P0 LEA R14, P1, R15, R12, 0x1 ;  /* 0x0000000c0f0e8211 */ /* 0x000fe400078208ff */
[----:B------:R-:W-:Y:S02]  /*3fb0*/  MOV R15, UR23 ;  /* 0x00000017000f7c02 */ /* 0x000fe40008000f00 */
[----:B--2---:R-:W-:Y:S02]  /*3fc0*/  MOV R8, 0x400 ;  /* 0x0000040000087802 */ /* 0x004fe40000000f00 */
[----:B------:R-:W-:Y:S01]  /*3fd0*/  @!P0 LEA.HI.X R15, R11, R13, R15, 0x1, P1 ;  /* 0x0000000d0b0f8211 */ /* 0x000fe200008f0c0f */
[----:B------:R-:W-:Y:S01]  /*3fe0*/  FMUL R11, R24, UR29 ;  /* 0x0000001d180b7c20 */ /* 0x000fe20008400000 */
[----:B------:R-:W-:Y:S01]  /*3ff0*/  @!P0 IADD3 R14, P1, PT, R14, UR16, RZ ;  /* 0x000000100e0e8c10 */ /* 0x000fe2000ff3e0ff */
[----:B------:R-:W-:Y:S01]  /*4000*/  VIADD R9, R8, 0x20 ;  /* 0x0000002008097836 */ /* 0x000fe20000000000 */
[----:B------:R-:W-:-:S02]  /*4010*/  LOP3.LUT R5, R0, 0x1f, RZ, 0xc0, !PT ;  /* 0x0000001f00057812 */ /* 0x000fc400078ec0ff */
[----:B------:R-:W-:Y:S02]  /*4020*/  @!P0 IADD3.X R15, PT, PT, R15, UR14, RZ, P1, !PT ;  /* 0x0000000e0f0f8c10 */ /* 0x000fe40008ffe4ff */
[----:B------:R-:W-:Y:S02]  /*4030*/  F2FP.SATFINITE.E4M3.F32.PACK_AB_MERGE_C R11, RZ, R11, RZ ;  /* 0x0000000bff0b723e */ /* 0x000fe400048070ff */
[----:B0-----:R-:W-:Y:S01]  /*4040*/  LEA R8, R26, R9, 0x18 ;  /* 0x000000091a087211 */ /* 0x001fe200078ec0ff */
[----:B------:R-:W-:Y:S01]  /*4050*/  IMAD.IADD R26, R0, 0x1, -R19 ;  /* 0x00000001001a7824 */ /* 0x000fe200078e0a13 */
[----:B------:R-:W-:Y:S01]  /*4060*/  FMNMX R24, |R24|, R17, !PT ;  /* 0x0000001118187209 */ /* 0x000fe20007800200 */
[----:B------:R0:W-:Y:S01]  /*4070*/  @!P0 STG.E.U8 desc[UR26][R14.64], R11 ;  /* 0x0000000b0e008986 */ /* 0x0001e2000c10111a */
[----:B------:R-:W-:Y:S02]  /*4080*/  IMAD.SHL.U32 R19, R27, 0x4, RZ ;  /* 0x000000041b137824 */ /* 0x000fe400078e00ff */
[----:B------:R-:W-:-:S03]  /*4090*/  IMAD.SHL.U32 R9, R4, 0x4, RZ ;  /* 0x0000000404097824 */ /* 0x000fc600078e00ff */
[----:B------:R-:W-:Y:S02]  /*40a0*/  LOP3.LUT R19, R19, 0x7c, RZ, 0xc0, !PT ;  /* 0x0000007c13137812 */ /* 0x000fe400078ec0ff */
[----:B------:R-:W-:Y:S01]  /*40b0*/  LOP3.LUT R9, R9, 0x7c, RZ, 0xc0, !PT ;  /* 0x0000007c09097812 */ /* 0x000fe200078ec0ff */
[----:B0-----:R-:W-:Y:S01]  /*40c0*/  IMAD.U32 R11, R11, 0x10000, RZ ;  /* 0x000100000b0b7824 */ /* 0x001fe200078e00ff */
[----:B------:R-:W-:Y:S01]  /*40d0*/  IADD3 R15, PT, PT, -R21, R0, RZ ;  /* 0x00000000150f7210 */ /* 0x000fe20007ffe1ff */
[----:B------:R-:W-:Y:S01]  /*40e0*/  IMAD R14, R5, 0x84, R8 ;  /* 0x00000084050e7824 */ /* 0x000fe200078e0208 */
[----:B------:R-:W-:Y:S02]  /*40f0*/  SHF.L.U32 R21, R26, 0x2, RZ ;  /* 0x000000021a157819 */ /* 0x000fe400000006ff */
[----:B------:R-:W-:Y:S01]  /*4100*/  LOP3.LUT R26, R11, 0xff0000, RZ, 0xc0, !PT ;  /* 0x00ff00000b1a7812 */ /* 0x000fe200078ec0ff */
[----:B------:R-:W-:Y:S01]  /*4110*/  IMAD.SHL.U32 R15, R15, 0x4, RZ ;  /* 0x000000040f0f7824 */ /* 0x000fe200078e00ff */
[----:B------:R-:W-:Y:S01]  /*4120*/  IADD3 R11, PT, PT, R14, R19, RZ ;  /* 0x000000130e0b7210 */ /* 0x000fe20007ffe0ff */
[----:B------:R-:W-:Y:S01]  /*4130*/  FFMA R19, -R7, R7, 1 ;  /* 0x3f80000007137423 */ /* 0x000fe20000000107 */
[----:B------:R-:W-:Y:S01]  /*4140*/  LOP3.LUT R25, R26, 0xffff, R25, 0xf8, !PT ;  /* 0x0000ffff1a197812 */ /* 0x000fe200078ef819 */
[----:B------:R-:W-:Y:S01]  /*4150*/  FMUL R26, R23, 0.10703222453594207764 ;  /* 0x3ddb33b6171a7820 */ /* 0x000fe20000400000 */
[----:B------:R-:W-:-:S02]  /*4160*/  LOP3.LUT R21, R21, 0x7c, RZ, 0xc0, !PT ;  /* 0x0000007c15157812 */ /* 0x000fc400078ec0ff */
[----:B------:R-:W-:Y:S01]  /*4170*/  LOP3.LUT R27, R15, 0x7c, RZ, 0xc0, !PT ;  /* 0x0000007c0f1b7812 */ /* 0x000fe200078ec0ff */
[----:B------:R-:W-:Y:S01]  /*4180*/  FFMA R26, R26, R23, 0.79788458347320556641 ;  /* 0x3f4c422a1a1a7423 */ /* 0x000fe20000000017 */
[----:B------:R-:W-:Y:S01]  /*4190*/  FMUL R23, R23, 0.5 ;  /* 0x3f00000017177820 */ /* 0x000fe20000400000 */
[C---:B------:R-:W-:Y:S01]  /*41a0*/  IMAD.IADD R15, R14.reuse, 0x1, R21 ;  /* 0x000000010e0f7824 */ /* 0x040fe200078e0215 */
[C---:B------:R-:W-:Y:S01]  /*41b0*/  IADD3 R9, PT, PT, R14.reuse, R9, RZ ;  /* 0x000000090e097210 */ /* 0x040fe20007ffe0ff */
[----:B------:R-:W-:Y:S01]  /*41c0*/  FMUL R26, R19, R26 ;  /* 0x0000001a131a7220 */ /* 0x000fe20000400000 */
[----:B------:R-:W-:-:S03]  /*41d0*/  IADD3 R14, PT, PT, R14, R27, RZ ;  /* 0x0000001b0e0e7210 */ /* 0x000fc60007ffe0ff */
[----:B------:R-:W-:Y:S01]  /*41e0*/  FMUL R23, R23, R26 ;  /* 0x0000001a17177220 */ /* 0x000fe20000400000 */
[----:B------:R-:W-:Y:S01]  /*41f0*/  FADD R26, R7, 1 ;  /* 0x3f800000071a7421 */ /* 0x000fe20000000000 */
[----:B------:R-:W-:Y:S01]  /*4200*/  IMAD.U32 R7, RZ, RZ, UR22 ;  /* 0x00000016ff077e24 */ /* 0x000fe2000f8e00ff */
[----:B------:R0:W-:Y:S02]  /*4210*/  STS [R9], R20 ;  /* 0x0000001409007388 */ /* 0x0001e40000000800 */
[----:B------:R-:W-:Y:S01]  /*4220*/  FFMA R19, R26, 0.5, R23 ;  /* 0x3f0000001a137823 */ /* 0x000fe20000000017 */
[----:B------:R-:W-:Y:S01]  /*4230*/  MOV R23, UR23 ;  /* 0x0000001700177c02 */ /* 0x000fe20008000f00 */
[----:B------:R-:W-:Y:S01]  /*4240*/  @!P0 IMAD.WIDE.U32 R12, R7, 0x3, R12 ;  /* 0x00000003070c8825 */ /* 0x000fe200078e000c */
[----:B------:R1:W-:Y:S03]  /*4250*/  STS [R11], R22 ;  /* 0x000000160b007388 */ /* 0x0003e60000000800 */
[----:B------:R-:W-:Y:S01]  /*4260*/  FMUL R19, R19, R6 ;  /* 0x0000000613137220 */ /* 0x000fe20000400000 */
[----:B------:R-:W-:Y:S01]  /*4270*/  @!P0 IMAD R23, R23, 0x3, RZ ;  /* 0x0000000317178824 */ /* 0x000fe200078e02ff */
[----:B------:R-:W-:-:S02]  /*4280*/  @!P0 IADD3 R6, P1, PT, R12, UR16, RZ ;  /* 0x000000100c068c10 */ /* 0x000fc4000ff3e0ff */
[C---:B------:R-:W-:Y:S01]  /*4290*/  FMUL R7, R19.reuse, UR29 ;  /* 0x0000001d13077c20 */ /* 0x040fe20008400000 */
[----:B------:R1:W-:Y:S01]  /*42a0*/  STS [R15], R16 ;  /* 0x000000100f007388 */ /* 0x0003e20000000800 */
[----:B0-----:R-:W-:-:S03]  /*42b0*/  FMNMX R9, |R19|, R24, !PT ;  /* 0x0000001813097209 */ /* 0x001fc60007800200 */
[----:B------:R-:W-:Y:S02]  /*42c0*/  F2FP.SATFINITE.E4M3.F32.PACK_AB_MERGE_C R21, RZ, R7, RZ ;  /* 0x00000007ff15723e */ /* 0x000fe400048070ff */
[----:B------:R-:W-:Y:S02]  /*42d0*/  @!P0 IADD3.X R7, PT, PT, R23, UR14, R13, P1, !PT ;  /* 0x0000000e17078c10 */ /* 0x000fe40008ffe40d */
[----:B------:R-:W-:-:S03]  /*42e0*/  LOP3.LUT R12, R21, 0xffff, RZ, 0xc0, !PT ;  /* 0x0000ffff150c7812 */ /* 0x000fc600078ec0ff */
[----:B------:R1:W-:Y:S01]  /*42f0*/  @!P0 STG.E.U8 desc[UR26][R6.64], R21 ;  /* 0x0000001506008986 */ /* 0x0003e2000c10111a */
[----:B------:R-:W-:Y:S01]  /*4300*/  ISETP.GE.U32.AND P0, PT, R3, UR21, PT ;  /* 0x0000001503007c0c */ /* 0x000fe2000bf06070 */
[----:B------:R-:W-:-:S05]  /*4310*/  IMAD.SHL.U32 R12, R12, 0x1000000, RZ ;  /* 0x010000000c0c7824 */ /* 0x000fca00078e00ff */
[----:B------:R-:W-:-:S05]  /*4320*/  LOP3.LUT R25, R25, R12, RZ, 0xfc, !PT ;  /* 0x0000000c19197212 */ /* 0x000fca00078efcff */
[----:B------:R1:W-:Y:S01]  /*4330*/  STS [R14], R25 ;  /* 0x000000190e007388 */ /* 0x0003e20000000800 */
[----:B------:R-:W-:Y:S06]  /*4340*/  BAR.SYNC.DEFER_BLOCKING 0x0 ;  /* 0x0000000000007b1d */ /* 0x000fec0000010000 */
[----:B------:R-:W-:Y:S05]  /*4350*/  @P0 BRA `(.L_x_24406) ;  /* 0x0000000400500947 */ /* 0x000fea0003800000 */
[C---:B-1----:R-:W-:Y:S01]  /*4360*/  IADD3 R6, PT, PT, R3.reuse, -UR21, RZ ;  /* 0x8000001503067c10 */ /* 0x042fe2000fffe0ff */
[C---:B------:R-:W-:Y:S01]  /*4370*/  IMAD R7, R3.reuse, UR25, RZ ;  /* 0x0000001903077c24 */ /* 0x040fe2000f8e02ff */
[----:B------:R-:W-:Y:S01]  /*4380*/  MOV R16, UR21 ;  /* 0x0000001500107c02 */ /* 0x000fe20008000f00 */
[----:B------:R-:W-:Y:S01]  /*4390*/  IMAD.WIDE.U32 R20, R3, UR28, RZ ;  /* 0x0000001c03147c25 */ /* 0x000fe2000f8e00ff */
[----:B------:R-:W-:Y:S01]  /*43a0*/  ISETP.GT.U32.AND P1, PT, R6, -0x4, PT ;  /* 0xfffffffc0600780c */ /* 0x000fe20003f24070 */
[----:B------:R-:W-:Y:S01]  /*43b0*/  BSSY.RECONVERGENT B1, `(.L_x_24407) ;  /* 0x000003a000017945 */ /* 0x000fe20003800200 */
[----:B------:R-:W-:Y:S01]  /*43c0*/  LOP3.LUT R16, R16, 0x3, RZ, 0xc0, !PT ;  /* 0x0000000310107812 */ /* 0x000fe200078ec0ff */
[----:B------:R-:W-:Y:S01]  /*43d0*/  IMAD.IADD R18, R21, 0x1, R7 ;  /* 0x0000000115127824 */ /* 0x000fe200078e0207 */
[----:B------:R-:W-:Y:S02]  /*43e0*/  MOV R17, RZ ;  /* 0x000000ff00117202 */ /* 0x000fe40000000f00 */
[----:B------:R-:W-:-:S07]  /*43f0*/  ISETP.NE.AND P0, PT, R16, RZ, PT ;  /* 0x000000ff1000720c */ /* 0x000fce0003f05270 */
[----:B------:R-:W-:Y:S06]  /*4400*/  @P1 BRA `(.L_x_24408) ;  /* 0x0000000000d01947 */ /* 0x000fec0003800000 */
[----:B------:R-:W-:Y:S01]  /*4410*/  IMAD R7, R5, 0x84, R2 ;  /* 0x0000008405077824 */ /* 0x000fe200078e0202 */
[----:B------:R-:W-:-:S04]  /*4420*/  IADD3 R17, PT, PT, -R3, UR21, -R16 ;  /* 0x0000001503117c10 */ /* 0x000fc8000fffe910 */
[----:B------:R-:W-:Y:S02]  /*4430*/  IADD3 R3, PT, PT, R7, 0x8, R8 ;  /* 0x0000000807037810 */ /* 0x000fe40007ffe008 */
[----:B------:R-:W-:-:S07]  /*4440*/  IADD3 R19, PT, PT, -R17, RZ, RZ ;  /* 0x000000ff11137210 */ /* 0x000fce0007ffe1ff */
.L_x_24409:
        /* <DEDUP_REMOVED lines=24> */
[----:B------:R-:W-:Y:S01]  /*45d0*/  @!P3 LEA R10, P5, R11, UR7, 0x2 ;  /* 0x000000070b0abc11 */ /* 0x000fe2000f8a10ff */
[----:B---3--:R-:W-:Y:S01]  /*45e0*/  VIADD R3, R3, 0x10 ;  /* 0x0000001003037836 */ /* 0x008fe20000000000 */
        /* <DEDUP_REMOVED lines=10> */
[C---:B------:R-:W-:Y:S02]  /*4690*/  @!P1 IADD3 R15, P5, PT, R4.reuse, R29, RZ ;  /* 0x0000001d040f9210 */ /* 0x040fe40007fbe0ff */
[----:B------:R-:W-:Y:S01]  /*46a0*/  IADD3 R4, PT, PT, R4, 0x1f, RZ ;  /* 0x0000001f04047810 */ /* 0x000fe20007ffe0ff */
[----:B-1----:R0:W-:Y:S02]  /*46b0*/  @!P3 STG.E desc[UR26][R10.64], R23 ;  /* 0x000000170a00b986 */ /* 0x0021e4000c10191a */
[----:B------:R-:W-:Y:S01]  /*46c0*/  @!P1 IMAD.X R18, RZ, RZ, R22, P5 ;  /* 0x000000ffff129224 */ /* 0x000fe200028e0616 */
        /* <DEDUP_REMOVED lines=8> */
.L_x_24408:
[----:B------:R-:W-:Y:S05]  /*4750*/  BSYNC.RECONVERGENT B1 ;  /* 0x0000000000017941 */ /* 0x000fea0003800200 */
.L_x_24407:
[----:B------:R-:W-:Y:S05]  /*4760*/  @!P0 BRA `(.L_x_24406) ;  /* 0x00000000004c8947 */ /* 0x000fea0003800000 */
[----:B------:R-:W-:Y:S01]  /*4770*/  IMAD R2, R5, 0x84, R2 ;  /* 0x0000008405027824 */ /* 0x000fe200078e0202 */
[----:B------:R-:W-:-:S04]  /*4780*/  IADD3 R16, PT, PT, -R16, RZ, RZ ;  /* 0x000000ff10107210 */ /* 0x000fc80007ffe1ff */
[----:B------:R-:W-:-:S05]  /*4790*/  LEA R17, R17, R2, 0x2 ;  /* 0x0000000211117211 */ /* 0x000fca00078e10ff */
[----:B------:R-:W-:-:S07]  /*47a0*/  IMAD.IADD R8, R8, 0x1, R17 ;  /* 0x0000000108087824 */ /* 0x000fce00078e0211 */
.L_x_24410:
[----:B0-----:R-:W-:Y:S02]  /*47b0*/  LOP3.LUT R11, R4, 0x1f, RZ, 0xc0, !PT ;  /* 0x0000001f040b7812 */ /* 0x001fe400078ec0ff */
[----:B------:R-:W-:Y:S02]  /*47c0*/  IADD3 R16, PT, PT, R16, 0x1, RZ ;  /* 0x0000000110107810 */ /* 0x000fe40007ffe0ff */
[----:B------:R-:W-:-:S13]  /*47d0*/  ISETP.GE.U32.AND P0, PT, R11, UR24, PT ;  /* 0x000000180b007c0c */ /* 0x000fda000bf06070 */
[----:B--2---:R0:W1:Y:S01]  /*47e0*/  @!P0 LDS R7, [R8] ;  /* 0x0000000008078984 */ /* 0x0040620000000800 */
[----:B------:R-:W-:-:S04]  /*47f0*/  @!P0 IADD3 R3, P1, PT, R11, R20, RZ ;  /* 0x000000140b038210 */ /* 0x000fc80007f3e0ff */
[----:B------:R-:W-:Y:S02]  /*4800*/  @!P0 IADD3.X R4, PT, PT, RZ, R18, RZ, P1, !PT ;  /* 0x00000012ff048210 */ /* 0x000fe40000ffe4ff */
[C---:B------:R-:W-:Y:S02]  /*4810*/  @!P0 LEA R2, P1, R3.reuse, UR7, 0x2 ;  /* 0x0000000703028c11 */ /* 0x040fe4000f8210ff */
        /* <DEDUP_REMOVED lines=8> */
.L_x_24406:
[----:B------:R-:W-:Y:S05]  /*48a0*/  BSYNC.RECONVERGENT B0 ;  /* 0x0000000000007941 */ /* 0x000fea0003800200 */
.L_x_24405:
        /* <DEDUP_REMOVED lines=10> */
[----:B------:R-:W-:-:S04]  /*4950*/  @!P0 SHF.R.U32.HI R5, RZ, 0x3, R0 ;  /* 0x00000003ff058819 */ /* 0x000fc80000011600 */
[----:B------:R-:W-:Y:S02]  /*4960*/  @!P0 LOP3.LUT R5, R5, 0x7c, RZ, 0xc0, !PT ;  /* 0x0000007c05058812 */ /* 0x000fe400078ec0ff */
[----:B--2---:R-:W-:-:S05]  /*4970*/  FMNMX R2, R9, R2, !PT ;  /* 0x0000000209027209 */ /* 0x004fca0007800000 */
[----:B------:R-:W1:Y:S02]  /*4980*/  SHFL.DOWN PT, R3, R2, 0x8, 0x1f ;  /* 0x09001f0002037f89 */ /* 0x000e6400000e0000 */
[----:B-1----:R-:W-:Y:S02]  /*4990*/  FMNMX R3, R2, R3, !PT ;  /* 0x0000000302037209 */ /* 0x002fe40007800000 */
[----:B0-----:R-:W-:-:S03]  /*49a0*/  @!P0 LEA R2, R11, R8, 0x18 ;  /* 0x000000080b028211 */ /* 0x001fc600078ec0ff */
[----:B------:R-:W0:Y:S01]  /*49b0*/  SHFL.DOWN PT, R4, R3, 0x4, 0x1f ;  /* 0x08801f0003047f89 */ /* 0x000e2200000e0000 */
[----:B------:R-:W-:Y:S02]  /*49c0*/  @!P0 IADD3 R2, PT, PT, R5, R2, RZ ;  /* 0x0000000205028210 */ /* 0x000fe40007ffe0ff */
        /* <DEDUP_REMOVED lines=23> */
.L_x_24419:
[----:B------:R-:W-:Y:S02]  /*4b40*/  ISETP.NE.AND P0, PT, R0, RZ, PT ;  /* 0x000000ff0000720c */ /* 0x000fe40003f05270 */
[----:B-1----:R-:W-:-:S11]  /*4b50*/  FMNMX R5, R4, R5, !PT ;  /* 0x0000000504057209 */ /* 0x002fd60007800000 */
[----:B------:R-:W-:Y:S05]  /*4b60*/  @P0 BRA `(.L_x_24412) ;  /* 0x0000000000080947 */ /* 0x000fea0003800000 */
[----:B------:R-:W1:Y:S02]  /*4b70*/  LDC.64 R2, c[0x0][0x3a8] ;  /* 0x0000ea00ff027b82 */ /* 0x000e640000000a00 */
[----:B-1----:R1:W-:Y:S02]  /*4b80*/  REDG.E.MAX.S32.STRONG.GPU desc[UR26][R2.64], R5 ;  /* 0x000000050200798e */ /* 0x0023e4000d12e31a */
.L_x_24412:
[----:B------:R-:W-:Y:S05]  /*4b90*/  BSYNC B0 ;  /* 0x0000000000007941 */ /* 0x000fea0003800000 */
.L_x_24411:
        /* <DEDUP_REMOVED lines=10> */
[----:B------:R-:W-:Y:S02]  /*4c40*/  MOV R0, UR29 ;  /* 0x0000001d00007c02 */ /* 0x000fe40008000f00 */
[----:B-12---:R-:W-:-:S07]  /*4c50*/  MOV R2, 0x4c70 ;  /* 0x00004c7000027802 */ /* 0x006fce0000000f00 */
[----:B0-----:R-:W-:Y:S05]  /*4c60*/  CALL.REL.NOINC `($__internal_591_$__cuda_sm20_rcp_rn_f32_slowpath) ;  /* 0x0000000400987944 */ /* 0x001fea0003c00000 */
[----:B------:R-:W-:Y:S05]  /*4c70*/  BRA `(.L_x_24415) ;  /* 0x0000000000147947 */ /* 0x000fea0003800000 */
.L_x_24414:
[----:B-1----:R-:W1:Y:S01]  /*4c80*/  MUFU.RCP R5, UR29 ;  /* 0x0000001d00057d08 */ /* 0x002e620008001000 */
[----:B------:R-:W-:-:S04]  /*4c90*/  IMAD.U32 R0, RZ, RZ, UR29 ;  /* 0x0000001dff007e24 */ /* 0x000fc8000f8e00ff */
[----:B-1----:R-:W-:-:S04]  /*4ca0*/  FFMA R0, R5, R0, -1 ;  /* 0xbf80000005007423 */ /* 0x002fc80000000000 */
[----:B------:R-:W-:-:S04]  /*4cb0*/  FADD.FTZ R0, -R0, -RZ ;  /* 0x800000ff00007221 */ /* 0x000fc80000010100 */
[----:B------:R-:W-:-:S07]  /*4cc0*/  FFMA R5, R5, R0, R5 ;  /* 0x0000000005057223 */ /* 0x000fce0000000005 */
.L_x_24415:
[----:B--2---:R-:W1:Y:S02]  /*4cd0*/  LDC.64 R2, c[0x0][0x3b0] ;  /* 0x0000ec00ff027b82 */ /* 0x004e640000000a00 */
[----:B-1----:R-:W-:Y:S01]  /*4ce0*/  STG.E desc[UR26][R2.64], R5 ;  /* 0x0000000502007986 */ /* 0x002fe2000c10191a */
[----:B------:R-:W-:Y:S05]  /*4cf0*/  EXIT ;  /* 0x000000000000794d */ /* 0x000fea0003800000 */
.L_x_24413:
[----:B------:R-:W-:Y:S01]  /*4d00*/  HFMA2 R7, -RZ, RZ, 0, 2.384185791015625e-07 ;  /* 0x00000004ff077431 */ /* 0x000fe200000001ff */
[----:B------:R-:W-:Y:S01]  /*4d10*/  MOV R9, 0x1f ;  /* 0x0000001f00097802 */ /* 0x000fe20000000f00 */
[----:B------:R-:W-:-:S07]  /*4d20*/  IMAD.MOV.U32 R6, RZ, RZ, -0x1 ;  /* 0xffffffffff067424 */ /* 0x000fce00078e00ff */
[----:B01----:R-:W-:Y:S05]  /*4d30*/  WARPSYNC.COLLECTIVE R6, `(.L_x_24416) ;  /* 0x0000000006087348 */ /* 0x003fea0003c00000 */
[----:B-1----:R1:W2:Y:S02]  /*4d40*/  SHFL.DOWN P0, R5, R2, R7, R9 ;  /* 0x0800000702057389 */ /* 0x0022a40000000009 */
[----:B012---:R-:W-:Y:S05]  /*4d50*/  ENDCOLLECTIVE ;  /* 0x000000000000791b */ /* 0x007fea0003800000 */
.L_x_24416:
[----:B------:R-:W-:Y:S01]  /*4d60*/  IMAD.MOV.U32 R7, RZ, RZ, 0x2 ;  /* 0x00000002ff077424 */ /* 0x000fe200078e00ff */
[----:B------:R-:W-:-:S04]  /*4d70*/  MOV R3, R5 ;  /* 0x0000000500037202 */ /* 0x000fc80000000f00 */
[----:B------:R-:W-:-:S04]  /*4d80*/  FMNMX R3, R3, R2, !PT ;  /* 0x0000000203037209 */ /* 0x000fc80007800000 */
[----:B------:R-:W-:-:S07]  /*4d90*/  MOV R2, R3 ;  /* 0x0000000300027202 */ /* 0x000fce0000000f00 */
[----:B------:R-:W-:Y:S05]  /*4da0*/  WARPSYNC.COLLECTIVE R6, `(.L_x_24417) ;  /* 0x0000000006087348 */ /* 0x000fea0003c00000 */
[----:B------:R0:W1:Y:S02]  /*4db0*/  SHFL.DOWN P0, R5, R2, R7, R9 ;  /* 0x0800000702057389 */ /* 0x0000640000000009 */
[----:B01----:R-:W-:Y:S05]  /*4dc0*/  ENDCOLLECTIVE ;  /* 0x000000000000791b */ /* 0x003fea0003800000 */
.L_x_24417:
[----:B------:R-:W-:Y:S01]  /*4dd0*/  IMAD.MOV.U32 R7, RZ, RZ, 0x1 ;  /* 0x00000001ff077424 */ /* 0x000fe200078e00ff */
[----:B------:R-:W-:-:S04]  /*4de0*/  MOV R4, R5 ;  /* 0x0000000500047202 */ /* 0x000fc80000000f00 */
[----:B------:R-:W-:-:S04]  /*4df0*/  FMNMX R4, R3, R4, !PT ;  /* 0x0000000403047209 */ /* 0x000fc80007800000 */
[----:B------:R-:W-:-:S07]  /*4e00*/  MOV R2, R4 ;  /* 0x0000000400027202 */ /* 0x000fce0000000f00 */
[----:B------:R-:W-:Y:S05]  /*4e10*/  WARPSYNC.COLLECTIVE R6, `(.L_x_24418) ;  /* 0x0000000006087348 */ /* 0x000fea0003c00000 */
[----:B------:R0:W1:Y:S02]  /*4e20*/  SHFL.DOWN P0, R5, R2, R7, R9 ;  /* 0x0800000702057389 */ /* 0x0000640000000009 */
[----:B01----:R-:W-:Y:S05]  /*4e30*/  ENDCOLLECTIVE ;  /* 0x000000000000791b */ /* 0x003fea0003800000 */
.L_x_24418:
[----:B------:R-:W-:Y:S05]  /*4e40*/  BRA `(.L_x_24419) ;  /* 0xfffffffc003c7947 */ /* 0x000fea000383ffff */
        .weak           $__internal_590_$__cuda_sm20_div_u64
        .type           $__internal_590_$__cuda_sm20_div_u64,@function
        .size           $__internal_590_$__cuda_sm20_div_u64,($__internal_591_$__cuda_sm20_rcp_rn_f32_slowpath - $__internal_590_$__cuda_sm20_div_u64)
$__internal_590_$__cuda_sm20_div_u64:
        /* <DEDUP_REMOVED lines=71> */
[----:B------:R-:W-:Y:S11]  /*52c0*/  RET.REL.NODEC R2 `(_ZN18transformer_engine6detail38cast_transpose_fused_kernel_notalignedILb0ELb1ELb0EfNS_16CTDBiasDActParamIff13__nv_fp8_e4m3fEELi1ELi4ENS_5EmptyEXadL_ZNS_5dgeluIffEET_T0_RKS5_EEEEvT3_mmm) ;  /* 0xffffffac024c7950 */ /* 0x000ff60003c3ffff */
        .weak           $__internal_591_$__cuda_sm20_rcp_rn_f32_slowpath
        .type           $__internal_591_$__cuda_sm20_rcp_rn_f32_slowpath,@function
        .size           $__internal_591_$__cuda_sm20_rcp_rn_f32_slowpath,(.L_x_29892 - $__internal_591_$__cuda_sm20_rcp_rn_f32_slowpath)
$__internal_591_$__cuda_sm20_rcp_rn_f32_slowpath:
        /* <DEDUP_REMOVED lines=15> */
.L_x_24420:
        /* <DEDUP_REMOVED lines=33> */
.L_x_24422:
[----:B------:R0:W1:Y:S02]  /*55d0*/  MUFU.RCP R3, R0 ;  /* 0x0000000000037308 */ /* 0x0000640000001000 */
.L_x_24421:
[----:B-1-3--:R-:W-:Y:S02]  /*55e0*/  MOV R5, R3 ;  /* 0x0000000300057202 */ /* 0x00afe40000000f00 */
[----:B------:R-:W-:-:S04]  /*55f0*/  MOV R3, 0x0 ;  /* 0x0000000000037802 */ /* 0x000fc80000000f00 */
[----:B0-2---:R-:W-:Y:S05]  /*5600*/  RET.REL.NODEC R2 `(_ZN18transformer_engine6detail38cast_transpose_fused_kernel_notalignedILb0ELb1ELb0EfNS_16CTDBiasDActParamIff13__nv_fp8_e4m3fEELi1ELi4ENS_5EmptyEXadL_ZNS_5dgeluIffEET_T0_RKS5_EEEEvT3_mmm) ;  /* 0xffffffa8027c7950 */ /* 0x005fea0003c3ffff */
.L_x_24423:
        /* <DEDUP_REMOVED lines=15> */
.L_x_29892:


//--------------------- .text._ZN18transformer_engine6detail38cast_transpose_fused_kernel_notalignedILb0ELb1ELb0EfNS_16CTDBiasDActParamIff13__nv_fp8_e5m2fEELi1ELi4ENS_5EmptyEXadL_ZNS_5dgeluIffEET_T0_RKS5_EEEEvT3_mmm --------------------------
	.section	.text._ZN18transformer_engine6detail38cast_transpose_fused_kernel_notalignedILb0ELb1ELb0EfNS_16CTDBiasDActParamIff13__nv_fp8_e5m2fEELi1ELi4ENS_5EmptyEXadL_ZNS_5dgeluIffEET_T0_RKS5_EEEEvT3_mmm,"ax",@progbits
	.align	128
        .global         _ZN18transformer_engine6detail38cast_transpose_fused_kernel_notalignedILb0ELb1ELb0EfNS_16CTDBiasDActParamIff13__nv_fp8_e5m2fEELi1ELi4ENS_5EmptyEXadL_ZNS_5dgeluIffEET_T0_RKS5_EEEEvT3_mmm
        .type           _ZN18transformer_engine6detail38cast_transpose_fused_kernel_notalignedILb0ELb1ELb0EfNS_16CTDBiasDActParamIff13__nv_fp8_e5m2fEELi1ELi4ENS_5EmptyEXadL_ZNS_5dgeluIffEET_T0_RKS5_EEEEvT3_mmm,@function
        .size           _ZN18transformer_engine6detail38cast_transpose_fused_kernel_notalignedILb0ELb1ELb0EfNS_16CTDBiasDActParamIff13__nv_fp8_e5m2fEELi1ELi4ENS_5EmptyEXadL_ZNS_5dgeluIffEET_T0_RKS5_EEEEvT3_mmm,(.L_x_29894 - _ZN18transformer_engine6detail38cast_transpose_fused_kernel_notalignedILb0ELb1ELb0EfNS_16CTDBiasDActParamIff13__nv_fp8_e5m2fEELi1ELi4ENS_5EmptyEXadL_ZNS_5dgeluIffEET_T0_RKS5_EEEEvT3_mmm)
        .other          _ZN18transformer_engine6detail38cast_transpose_fused_kernel_notalignedILb0ELb1ELb0EfNS_16CTDBiasDActParamIff13__nv_fp8_e5m2fEELi1ELi4ENS_5EmptyEXadL_ZNS_5dgeluIffEET_T0_RKS5_EEEEvT3_mmm,@"STO_CUDA_ENTRY STV_DEFAULT"
_ZN18transformer_engine6detail38cast_transpose_fused_kernel_notalignedILb0ELb1ELb0EfNS_16CTDBiasDActParamIff13__nv_fp8_e5m2fEELi1ELi4ENS_5EmptyEXadL_ZNS_5dgeluIffEET_T0_RKS5_EEEEvT3_mmm:
.text._ZN18transformer_engine6detail38cast_transpose_fused_kernel_notalignedILb0ELb1ELb0EfNS_16CTDBiasDActParamIff13__nv_fp8_e5m2fEELi1ELi4ENS_5EmptyEXadL_ZNS_5dgeluIffEET_T0_RKS5_EEEEvT3_mmm:
        /* <DEDUP_REMOVED lines=43> */
.L_x_24424:
[----:B------:R-:W-:-:S07]  /*02b0*/  MOV R5, 0x2d0 ;  /* 0x000002d000057802 */ /* 0x000fce0000000f00 */
[----:B------:R-:W-:Y:S05]  /*02c0*/  CALL.REL.NOINC `($__internal_592_$__cuda_sm20_div_u64) ;  /* 0x0000004800e07944 */ /* 0x000fea0003c00000 */
        /* <DEDUP_REMOVED lines=11> */
.L_x_24425:
        /* <DEDUP_REMOVED lines=307> */
[----:B------:R-:W-:Y:S02]  /*16b0*/  F2FP.SATFINITE.E5M2.F32.PACK_AB_MERGE_C R20, RZ, R20, RZ ;  /* 0x00000014ff14723e */ /* 0x000fe400048060ff */
        /* <DEDUP_REMOVED lines=8> */
[----:B------:R-:W-:Y:S02]  /*1740*/  F2FP.SATFINITE.E5M2.F32.PACK_AB_MERGE_C R19, RZ, R19, RZ ;  /* 0x00000013ff13723e */ /* 0x000fe400048060ff */
[----:B------:R-:W-:-:S03]  /*1750*/  @!P0 LEA R12, P1, R29, R4, 0x1 ;  /* 0x000000041d0c8211 */ /* 0x000fc600078208ff */
[----:B------:R0:W-:Y:S01]  /*1760*/  @!P0 STG.E.U8 desc[UR26][R26.64], R19 ;  /* 0x000000131a008986 */ /* 0x0001e2000c10111a */
[----:B------:R-:W-:Y:S01]  /*1770*/  @!P0 LEA.HI.X R11, R11, R5, R14, 0x1, P1 ;  /* 0x000000050b0b8211 */ /* 0x000fe200008f0c0e */
[----:B------:R-:W-:Y:S01]  /*1780*/  FMUL R14, R13, UR29 ;  /* 0x0000001d0d0e7c20 */ /* 0x000fe20008400000 */
[----:B------:R-:W-:-:S04]  /*1790*/  @!P0 IMAD.WIDE.U32 R4, R29, 0x3, R4 ;  /* 0x000000031d048825 */ /* 0x000fc800078e0004 */
[----:B------:R-:W-:Y:S02]  /*17a0*/  F2FP.SATFINITE.E5M2.F32.PACK_AB_MERGE_C R14, RZ, R14, RZ ;  /* 0x0000000eff0e723e */ /* 0x000fe400048060ff */
        /* <DEDUP_REMOVED lines=10> */
[----:B------:R-:W-:Y:S02]  /*1850*/  F2FP.SATFINITE.E5M2.F32.PACK_AB_MERGE_C R11, RZ, R11, RZ ;  /* 0x0000000bff0b723e */ /* 0x000fe400048060ff */
        /* <DEDUP_REMOVED lines=201> */
[----:B------:R-:W-:Y:S02]  /*24f0*/  F2FP.SATFINITE.E5M2.F32.PACK_AB_MERGE_C R6, RZ, R6, RZ ;  /* 0x00000006ff06723e */ /* 0x000fe400048060ff */
        /* <DEDUP_REMOVED lines=14> */
[----:B------:R-:W-:Y:S02]  /*25e0*/  F2FP.SATFINITE.E5M2.F32.PACK_AB_MERGE_C R5, RZ, R5, RZ ;  /* 0x00000005ff05723e */ /* 0x000fe400048060ff */
        /* <DEDUP_REMOVED lines=9> */
[----:B------:R-:W-:-:S02]  /*2680*/  F2FP.SATFINITE.E5M2.F32.PACK_AB_MERGE_C R9, RZ, R9, RZ ;  /* 0x00000009ff09723e */ /* 0x000fc400048060ff */
        /* <DEDUP_REMOVED lines=21> */
[----:B------:R-:W-:Y:S01]  /*27e0*/  F2FP.SATFINITE.E5M2.F32.PACK_AB_MERGE_C R22, RZ, R22, RZ ;  /* 0x00000016ff16723e */ /* 0x000fe200048060ff */
        /* <DEDUP_REMOVED lines=10> */
.L_x_24427:
[----:B------:R-:W-:Y:S05]  /*2890*/  BSYNC.RECONVERGENT B0 ;  /* 0x0000000000007941 */ /* 0x000fea0003800200 */
.L_x_24426:
        /* <DEDUP_REMOVED lines=200> */
[----:B------:R-:W-:-:S04]  /*3520*/  F2FP.SATFINITE.E5M2.F32.PACK_AB_MERGE_C R27, RZ, R27, RZ ;  /* 0x0000001bff1b723e */ /* 0x000fc800048060ff */
[----:B------:R-:W-:-:S03]  /*3530*/  LOP3.LUT R30, R27, 0xff, RZ, 0xc0, !PT ;  /* 0x000000ff1b1e7812 */ /* 0x000fc600078ec0ff */
[----:B------:R-:W-:-:S04]  /*3540*/  @!P0 IADD3 R28, P1, PT, R14, UR16, RZ ;  /* 0x000000100e1c8c10 */ /* 0x000fc8000ff3e0ff */
[----:B------:R-:W-:Y:S02]  /*3550*/  @!P0 IADD3.X R29, PT, PT, R15, UR14, RZ, P1, !PT ;  /* 0x0000000e0f1d8c10 */ /* 0x000fe40008ffe4ff */
[----:B------:R-:W-:Y:S01]  /*3560*/  @!P0 IADD3 R16, P1, P2, R31, UR22, R14 ;  /* 0x000000161f108c10 */ /* 0x000fe2000fa3e00e */
[----:B------:R-:W-:Y:S02]  /*3570*/  FMUL R31, R26, UR29 ;  /* 0x0000001d1a1f7c20 */ /* 0x000fe40008400000 */
[----:B------:R0:W-:Y:S03]  /*3580*/  @!P0 STG.E.U8 desc[UR26][R28.64], R27 ;  /* 0x0000001b1c008986 */ /* 0x0001e6000c10111a */
[----:B------:R-:W-:-:S05]  /*3590*/  F2FP.SATFINITE.E5M2.F32.PACK_AB_MERGE_C R31, RZ, R31, RZ ;  /* 0x0000001fff1f723e */ /* 0x000fca00048060ff */
        /* <DEDUP_REMOVED lines=13> */
[----:B------:R-:W-:Y:S02]  /*3670*/  F2FP.SATFINITE.E5M2.F32.PACK_AB_MERGE_C R33, RZ, R11, RZ ;  /* 0x0000000bff21723e */ /* 0x000fe400048060ff */
        /* <DEDUP_REMOVED lines=16> */
[----:B------:R-:W-:Y:S02]  /*3780*/  F2FP.SATFINITE.E5M2.F32.PACK_AB_MERGE_C R11, RZ, R11, RZ ;  /* 0x0000000bff0b723e */ /* 0x000fe400048060ff */
        /* <DEDUP_REMOVED lines=109> */
[----:B------:R-:W-:Y:S01]  /*3e60*/  F2FP.SATFINITE.E5M2.F32.PACK_AB_MERGE_C R25, RZ, R25, RZ ;  /* 0x00000019ff19723e */ /* 0x000fe200048060ff */
        /* <DEDUP_REMOVED lines=15> */
[----:B------:R-:W-:-:S05]  /*3f60*/  F2FP.SATFINITE.E5M2.F32.PACK_AB_MERGE_C R5, RZ, R5, RZ ;  /* 0x00000005ff05723e */ /* 0x000fca00048060ff */
        /* <DEDUP_REMOVED lines=12> */
[----:B------:R-:W-:Y:S02]  /*4030*/  F2FP.SATFINITE.E5M2.F32.PACK_AB_MERGE_C R11, RZ, R11, RZ ;  /* 0x0000000bff0b723e */ /* 0x000fe400048060ff */
        /* <DEDUP_REMOVED lines=40> */
[----:B------:R-:W-:Y:S02]  /*42c0*/  F2FP.SATFINITE.E5M2.F32.PACK_AB_MERGE_C R21, RZ, R7, RZ ;  /* 0x00000007ff15723e */ /* 0x000fe400048060ff */
        /* <DEDUP_REMOVED lines=24> */
.L_x_24432:
        /* <DEDUP_REMOVED lines=48> */
.L_x_24431:
[----:B------:R-:W-:Y:S05]  /*4750*/  BSYNC.RECONVERGENT B1 ;  /* 0x0000000000017941 */ /* 0x000fea0003800200 */
.L_x_24430:
[----:B------:R-:W-:Y:S05]  /*4760*/  @!P0 BRA `(.L_x_24429) ;  /* 0x00000000004c8947 */ /* 0x000fea0003800000 */
[----:B------:R-:W-:Y:S01]  /*4770*/  IMAD R2, R5, 0x84, R2 ;  /* 0x0000008405027824 */ /* 0x000fe200078e0202 */
[----:B------:R-:W-:-:S04]  /*4780*/  IADD3 R16, PT, PT, -R16, RZ, RZ ;  /* 0x000000ff10107210 */ /* 0x000fc80007ffe1ff */
[----:B------:R-:W-:-:S05]  /*4790*/  LEA R17, R17, R2, 0x2 ;  /* 0x0000000211117211 */ /* 0x000fca00078e10ff */
[----:B------:R-:W-:-:S07]  /*47a0*/  IMAD.IADD R8, R8, 0x1, R17 ;  /* 0x0000000108087824 */ /* 0x000fce00078e0211 */
.L_x_24433:
        /* <DEDUP_REMOVED lines=15> */
.L_x_24429:
[----:B------:R-:W-:Y:S05]  /*48a0*/  BSYNC.RECONVERGENT B0 ;  /* 0x0000000000007941 */ /* 0x000fea0003800200 */
.L_x_24428:
        /* <DEDUP_REMOVED lines=41> */
.L_x_24442:
[----:B------:R-:W-:Y:S02]  /*4b40*/  ISETP.NE.AND P0, PT, R0, RZ, PT ;  /* 0x000000ff0000720c */ /* 0x000fe40003f05270 */
[----:B-1----:R-:W-:-:S11]  /*4b50*/  FMNMX R5, R4, R5, !PT ;  /* 0x0000000504057209 */ /* 0x002fd60007800000 */
[----:B------:R-:W-:Y:S05]  /*4b60*/  @P0 BRA `(.L_x_24435) ;  /* 0x0000000000080947 */ /* 0x000fea0003800000 */
[----:B------:R-:W1:Y:S02]  /*4b70*/  LDC.64 R2, c[0x0][0x3a8] ;  /* 0x0000ea00ff027b82 */ /* 0x000e640000000a00 */
[----:B-1----:R1:W-:Y:S02]  /*4b80*/  REDG.E.MAX.S32.STRONG.GPU desc[UR26][R2.64], R5 ;  /* 0x000000050200798e */ /* 0x0023e4000d12e31a */
.L_x_24435:
[----:B------:R-:W-:Y:S05]  /*4b90*/  BSYNC B0 ;  /* 0x0000000000007941 */ /* 0x000fea0003800000 */
.L_x_24434:
        /* <DEDUP_REMOVED lines=12> */
[----:B0-----:R-:W-:Y:S05]  /*4c60*/  CALL.REL.NOINC `($__internal_593_$__cuda_sm20_rcp_rn_f32_slowpath) ;  /* 0x0000000400987944 */ /* 0x001fea0003c00000 */
[----:B------:R-:W-:Y:S05]  /*4c70*/  BRA `(.L_x_24438) ;  /* 0x0000000000147947 */ /* 0x000fea0003800000 */
.L_x_24437:
[----:B-1----:R-:W1:Y:S01]  /*4c80*/  MUFU.RCP R5, UR29 ;  /* 0x0000001d00057d08 */ /* 0x002e620008001000 */
[----:B------:R-:W-:-:S04]  /*4c90*/  IMAD.U32 R0, RZ, RZ, UR29 ;  /* 0x0000001dff007e24 */ /* 0x000fc8000f8e00ff */
[----:B-1----:R-:W-:-:S04]  /*4ca0*/  FFMA R0, R5, R0, -1 ;  /* 0xbf80000005007423 */ /* 0x002fc80000000000 */
[----:B------:R-:W-:-:S04]  /*4cb0*/  FADD.FTZ R0, -R0, -RZ ;  /* 0x800000ff00007221 */ /* 0x000fc80000010100 */
[----:B------:R-:W-:-:S07]  /*4cc0*/  FFMA R5, R5, R0, R5 ;  /* 0x0000000005057223 */ /* 0x000fce0000000005 */
.L_x_24438:
[----:B--2---:R-:W1:Y:S02]  /*4cd0*/  LDC.64 R2, c[0x0][0x3b0] ;  /* 0x0000ec00ff027b82 */ /* 0x004e640000000a00 */
[----:B-1----:R-:W-:Y:S01]  /*4ce0*/  STG.E desc[UR26][R2.64], R5 ;  /* 0x0000000502007986 */ /* 0x002fe2000c10191a */
[----:B------:R-:W-:Y:S05]  /*4cf0*/  EXIT ;  /* 0x000000000000794d */ /* 0x000fea0003800000 */
.L_x_24436:
[----:B------:R-:W-:Y:S01]  /*4d00*/  HFMA2 R7, -RZ, RZ, 0, 2.384185791015625e-07 ;  /* 0x00000004ff077431 */ /* 0x000fe200000001ff */
[----:B------:R-:W-:Y:S01]  /*4d10*/  MOV R9, 0x1f ;  /* 0x0000001f00097802 */ /* 0x000fe20000000f00 */
[----:B------:R-:W-:-:S07]  /*4d20*/  IMAD.MOV.U32 R6, RZ, RZ, -0x1 ;  /* 0xffffffffff067424 */ /* 0x000fce00078e00ff */
[----:B01----:R-:W-:Y:S05]  /*4d30*/  WARPSYNC.COLLECTIVE R6, `(.L_x_24439) ;  /* 0x0000000006087348 */ /* 0x003fea0003c00000 */
[----:B-1----:R1:W2:Y:S02]  /*4d40*/  SHFL.DOWN P0, R5, R2, R7, R9 ;  /* 0x0800000702057389 */ /* 0x0022a40000000009 */
[----:B012---:R-:W-:Y:S05]  /*4d50*/  ENDCOLLECTIVE ;  /* 0x000000000000791b */ /* 0x007fea0003800000 */
.L_x_24439:
[----:B------:R-:W-:Y:S01]  /*4d60*/  IMAD.MOV.U32 R7, RZ, RZ, 0x2 ;  /* 0x00000002ff077424 */ /* 0x000fe200078e00ff */
[----:B------:R-:W-:-:S04]  /*4d70*/  MOV R3, R5 ;  /* 0x0000000500037202 */ /* 0x000fc80000000f00 */
[----:B------:R-:W-:-:S04]  /*4d80*/  FMNMX R3, R3, R2, !PT ;  /* 0x0000000203037209 */ /* 0x000fc80007800000 */
[----:B------:R-:W-:-:S07]  /*4d90*/  MOV R2, R3 ;  /* 0x0000000300027202 */ /* 0x000fce0000000f00 */
[----:B------:R-:W-:Y:S05]  /*4da0*/  WARPSYNC.COLLECTIVE R6, `(.L_x_24440) ;  /* 0x0000000006087348 */ /* 0x000fea0003c00000 */
[----:B------:R0:W1:Y:S02]  /*4db0*/  SHFL.DOWN P0, R5, R2, R7, R9 ;  /* 0x0800000702057389 */ /* 0x0000640000000009 */
[----:B01----:R-:W-:Y:S05]  /*4dc0*/  ENDCOLLECTIVE ;  /* 0x000000000000791b */ /* 0x003fea0003800000 */
.L_x_24440:
[----:B------:R-:W-:Y:S01]  /*4dd0*/  IMAD.MOV.U32 R7, RZ, RZ, 0x1 ;  /* 0x00000001ff077424 */ /* 0x000fe200078e00ff */
[----:B------:R-:W-:-:S04]  /*4de0*/  MOV R4, R5 ;  /* 0x0000000500047202 */ /* 0x000fc80000000f00 */
[----:B------:R-:W-:-:S04]  /*4df0*/  FMNMX R4, R3, R4, !PT ;  /* 0x0000000403047209 */ /* 0x000fc80007800000 */
[----:B------:R-:W-:-:S07]  /*4e00*/  MOV R2, R4 ;  /* 0x0000000400027202 */ /* 0x000fce0000000f00 */
[----:B------:R-:W-:Y:S05]  /*4e10*/  WARPSYNC.COLLECTIVE R6, `(.L_x_24441) ;  /* 0x0000000006087348 */ /* 0x000fea0003c00000 */
[----:B------:R0:W1:Y:S02]  /*4e20*/  SHFL.DOWN P0, R5, R2, R7, R9 ;  /* 0x0800000702057389 */ /* 0x0000640000000009 */
[----:B01----:R-:W-:Y:S05]  /*4e30*/  ENDCOLLECTIVE ;  /* 0x000000000000791b */ /* 0x003fea0003800000 */
.L_x_24441:
[----:B------:R-:W-:Y:S05]  /*4e40*/  BRA `(.L_x_24442) ;  /* 0xfffffffc003c7947 */ /* 0x000fea000383ffff */
        .weak           $__internal_592_$__cuda_sm20_div_u64
        .type           $__internal_592_$__cuda_sm20_div_u64,@function
        .size           $__internal_592_$__cuda_sm20_div_u64,($__internal_593_$__cuda_sm20_rcp_rn_f32_slowpath - $__internal_592_$__cuda_sm20_div_u64)
$__internal_592_$__cuda_sm20_div_u64:
        /* <DEDUP_REMOVED lines=71> */
[----:B------:R-:W-:Y:S11]  /*52c0*/  RET.REL.NODEC R2 `(_ZN18transformer_engine6detail38cast_transpose_fused_kernel_notalignedILb0ELb1ELb0EfNS_16CTDBiasDActParamIff13__nv_fp8_e5m2fEELi1ELi4ENS_5EmptyEXadL_ZNS_5dgeluIffEET_T0_RKS5_EEEEvT3_mmm) ;  /* 0xffffffac024c7950 */ /* 0x000ff60003c3ffff */
        .weak           $__internal_593_$__cuda_sm20_rcp_rn_f32_slowpath
        .type           $__internal_593_$__cuda_sm20_rcp_rn_f32_slowpath,@function
        .size           $__internal_593_$__cuda_sm20_rcp_rn_f32_slowpath,(.L_x_29894 - $__internal_593_$__cuda_sm20_rcp_rn_f32_slowpath)
$__internal_593_$__cuda_sm20_rcp_rn_f32_slowpath:
        /* <DEDUP_REMOVED lines=15> */
.L_x_24443:
        /* <DEDUP_REMOVED lines=33> */
.L_x_24445:
[----:B------:R0:W1:Y:S02]  /*55d0*/  MUFU.RCP R3, R0 ;  /* 0x0000000000037308 */ /* 0x0000640000001000 */
.L_x_24444:
[----:B-1-3--:R-:W-:Y:S02]  /*55e0*/  MOV R5, R3 ;  /* 0x0000000300057202 */ /* 0x00afe40000000f00 */
[----:B------:R-:W-:-:S04]  /*55f0*/  MOV R3, 0x0 ;  /* 0x0000000000037802 */ /* 0x000fc80000000f00 */
[----:B0-2---:R-:W-:Y:S05]  /*5600*/  RET.REL.NODEC R2 `(_ZN18transformer_engine6detail38cast_transpose_fused_kernel_notalignedILb0ELb1ELb0EfNS_16CTDBiasDActParamIff13__nv_fp8_e5m2fEELi1ELi4ENS_5EmptyEXadL_ZNS_5dgeluIffEET_T0_RKS5_EEEEvT3_mmm) ;  /* 0xffffffa8027c7950 */ /* 0x005fea0003c3ffff */
.L_x_24446:
        /* <DEDUP_REMOVED lines=15> */
.L_x_29894:


//--------------------- .text._ZN18transformer_engine6detail38cast_transpose_fused_kernel_notalignedILb0ELb1ELb0EfNS_16CTDBiasDActParamIff13__nv_bfloat16fEELi1ELi2ENS_5EmptyEXadL_ZNS_5dgeluIffEET_T0_RKS5_EEEEvT3_mmm --------------------------
	.section	.text._ZN18transformer_engine6detail38cast_transpose_fused_kernel_notalignedILb0ELb1ELb0EfNS_16CTDBiasDActParamIff13__nv_bfloat16fEELi1ELi2ENS_5EmptyEXadL_ZNS_5dgeluIffEET_T0_RKS5_EEEEvT3_mmm,"ax",@progbits
	.align	128
        .global         _ZN18transformer_engine6detail38cast_transpose_fused_kernel_notalignedILb0ELb1ELb0EfNS_16CTDBiasDActParamIff13__nv_bfloat16fEELi1ELi2ENS_5EmptyEXadL_ZNS_5dgeluIffEET_T0_RKS5_EEEEvT3_mmm
        .type           _ZN18transformer_engine6detail38cast_transpose_fused_kernel_notalignedILb0ELb1ELb0EfNS_16CTDBiasDActParamIff13__nv_bfloat16fEELi1ELi2ENS_5EmptyEXadL_ZNS_5dgeluIffEET_T0_RKS5_EEEEvT3_mmm,@function
        .size           _ZN18transformer_engine6detail38cast_transpose_fused_kernel_notalignedILb0ELb1ELb0EfNS_16CTDBiasDActParamIff13__nv_bfloat16fEELi1ELi2ENS_5EmptyEXadL_ZNS_5dgeluIffEET_T0_RKS5_EEEEvT3_mmm,(.L_x_29896 - _ZN18transformer_engine6detail38cast_transpose_fused_kernel_notalignedILb0ELb1ELb0EfNS_16CTDBiasDActParamIff13__nv_bfloat16fEELi1ELi2ENS_5EmptyEXadL_ZNS_5dgeluIffEET_T0_RKS5_EEEEvT3_mmm)
        .other          _ZN18transformer_engine6detail38cast_transpose_fused_kernel_notalignedILb0ELb1ELb0EfNS_16CTDBiasDActParamIff13__nv_bfloat16fEELi1ELi2ENS_5EmptyEXadL_ZNS_5dgeluIffEET_T0_RKS5_EEEEvT3_mmm,@"STO_CUDA_ENTRY STV_DEFAULT"
_ZN18transformer_engine6detail38cast_transpose_fused_kernel_notalignedILb0ELb1ELb0EfNS_16CTDBiasDActParamIff13__nv_bfloat16fEELi1ELi2ENS_5EmptyEXadL_ZNS_5dgeluIffEET_T0_RKS5_EEEEvT3_mmm:
.text._ZN18transformer_engine6detail38cast_transpose_fused_kernel_notalignedILb0ELb1ELb0EfNS_16CTDBiasDActParamIff13__nv_bfloat16fEELi1ELi2ENS_5EmptyEXadL_ZNS_5dgeluIffEET_T0_RKS5_EEEEvT3_mmm:
        /* <DEDUP_REMOVED lines=43> */
.L_x_24447:
[----:B------:R-:W-:-:S07]  /*02b0*/  MOV R4, 0x2d0 ;  /* 0x000002d000047802 */ /* 0x000fce0000000f00 */
[----:B------:R-:W-:Y:S05]  /*02c0*/  CALL.REL.NOINC `($__internal_594_$__cuda_sm20_div_u64) ;  /* 0x0000002c001c7944 */ /* 0x000fea0003c00000 */
        /* <DEDUP_REMOVED lines=11> */
.L_x_24448:
[----:B------:R-:W0:Y:S01]  /*0380*/  LDCU.64 UR12, c[0x0][0x3d0] ;  /* 0x00007a00ff0c77ac */ /* 0x000e220008000a00 */
[C---:B------:R-:W-:Y:S01]  /*0390*/  IMAD.SHL.U32 R9, R25.reuse, 0x4, RZ ;  /* 0x0000000419097824 */ /* 0x040fe200078e00ff */
[----:B------:R-:W-:Y:S01]  /*03a0*/  SHF.L.U32 R25, R25, 0x3, RZ ;  /* 0x0000000319197819 */ /* 0x000fe200000006ff */
[----:B------:R-:W-:Y:S01]  /*03b0*/  IMAD.MOV.U32 R7, RZ, RZ, RZ ;  /* 0x000000ffff077224 */ /* 0x000fe200078e00ff */
[----:B------:R-:W1:Y:S01]  /*03c0*/  LDCU.64 UR26, c[0x0][0x3c8] ;  /* 0x00007900ff1a77ac */ /* 0x000e620008000a00 */
[----:B------:R-:W-:Y:S01]  /*03d0*/  IMAD.IADD R0, R8, 0x1, -R9 ;  /* 0x0000000108007824 */ /* 0x000fe200078e0a09 */
[----:B------:R-:W-:Y:S01]  /*03e0*/  CS2R R18, SRZ ;  /* 0x0000000000127805 */ /* 0x000fe2000001ff00 */
        /* <DEDUP_REMOVED lines=46> */
[----:B------:R-:W-:Y:S02]  /*06d0*/  VIADD R10, R9, 0x1 ;  /* 0x00000001090a7836 */ /* 0x000fe40000000000 */
[----:B0-----:R-:W-:Y:S02]  /*06e0*/  HFMA2 R3, -RZ, RZ, 0, 0 ;  /* 0x00000000ff037431 */ /* 0x001fe400000001ff */
[----:B------:R-:W-:Y:S01]  /*06f0*/  VIADD R16, R0, 0xffffffff ;  /* 0xffffffff00107836 */ /* 0x000fe20000000000 */
[----:B------:R-:W-:Y:S01]  /*0700*/  USHF.L.U32 UR11, UR26, 0x1, URZ ;  /* 0x000000011a0b7899 */ /* 0x000fe200080006ff */
[----:B------:R-:W-:Y:S01]  /*0710*/  ISETP.GE.U32.AND P0, PT, R10, UR22, PT ;  /* 0x000000160a007c0c */ /* 0x000fe2000bf06070 */
[----:B------:R-:W-:Y:S02]  /*0720*/  USHF.L.U64.HI UR28, UR26, 0x1, UR27 ;  /* 0x000000011a1c7899 */ /* 0x000fe4000801021b */
[----:B------:R-:W-:Y:S01]  /*0730*/  LOP3.LUT R2, R16, 0x1f, RZ, 0xc0, !PT ;  /* 0x0000001f10027812 */ /* 0x000fe200078ec0ff */
[----:B------:R-:W-:Y:S01]  /*0740*/  UIADD3 UR7, UP0, UPT, UR7, UR8, URZ ;  /* 0x0000000807077290 */ /* 0x000fe2000ff1e0ff */
[----:B-1----:R-:W-:-:S02]  /*0750*/  IMAD.U32 R15, RZ, RZ, UR26 ;  /* 0x0000001aff0f7e24 */ /* 0x002fc4000f8e00ff */
[----:B------:R-:W-:Y:S01]  /*0760*/  ISETP.LT.U32.AND P0, PT, R2, UR21, !P0 ;  /* 0x0000001502007c0c */ /* 0x000fe2000c701070 */
[----:B------:R-:W-:Y:S01]  /*0770*/  IMAD.WIDE.U32 R16, R25, UR26, R2 ;  /* 0x0000001a19107c25 */ /* 0x000fe2000f8e0002 */
[----:B------:R-:W-:-:S03]  /*0780*/  UIADD3.X UR15, UPT, UPT, UR10, UR9, URZ, UP0, !UPT ;  /* 0x000000090a0f7290 */ /* 0x000fc600087fe4ff */
[----:B------:R-:W-:-:S08]  /*0790*/  IMAD.IADD R17, R13, 0x1, R17 ;  /* 0x000000010d117824 */ /* 0x000fd000078e0211 */
[----:B------:R-:W-:Y:S01]  /*07a0*/  @P0 IADD3 R28, P2, PT, R16, UR11, RZ ;  /* 0x0000000b101c0c10 */ /* 0x000fe2000ff5e0ff */
[----:B------:R-:W-:Y:S01]  /*07b0*/  VOTEU.ANY UP0, P0 ;  /* 0x0000000000ff7886 */ /* 0x000fe20000000100 */
[----:B------:R-:W-:Y:S02]  /*07c0*/  @P0 IMAD.WIDE.U32 R14, R15, 0x3, R16 ;  /* 0x000000030f0e0825 */ /* 0x000fe400078e0010 */
[----:B------:R-:W-:Y:S02]  /*07d0*/  @P0 IADD3.X R3, PT, PT, R17, UR28, RZ, P2, !PT ;  /* 0x0000001c11030c10 */ /* 0x000fe400097fe4ff */
[----:B------:R-:W-:Y:S01]  /*07e0*/  @P1 IADD3 R22, P2, PT, R22, UR7, RZ ;  /* 0x0000000716161c10 */ /* 0x000fe2000ff5e0ff */
[----:B------:R-:W-:Y:S01]  /*07f0*/  @UP0 UIMAD UR8, UR27, 0x3, URZ ;  /* 0x000000031b0808a4 */ /* 0x000fe2000f8e02ff */
[C---:B------:R-:W-:Y:S01]  /*0800*/  @P0 SHF.L.U64.HI R3, R28.reuse, 0x2, R3 ;  /* 0x000000021c030819 */ /* 0x040fe20000010203 */
[----:B------:R-:W-:Y:S01]  /*0810*/  @P0 IMAD.SHL.U32 R28, R28, 0x4, RZ ;  /* 0x000000041c1c0824 */ /* 0x000fe200078e00ff */
[----:B------:R-:W-:-:S04]  /*0820*/  @P1 IADD3.X R23, PT, PT, R5, UR15, RZ, P2, !PT ;  /* 0x0000000f05171c10 */ /* 0x000fc800097fe4ff */
[C---:B------:R-:W-:Y:S01]  /*0830*/  @P0 IADD3 R30, P2, PT, R28.reuse, UR7, RZ ;  /* 0x000000071c1e0c10 */ /* 0x040fe2000ff5e0ff */
[----:B------:R0:W4:Y:S03]  /*0840*/  @P1 LDG.E R18, desc[UR24][R22.64] ;  /* 0x0000001816121981 */ /* 0x000126000c1e1900 */
[----:B------:R-:W-:Y:S02]  /*0850*/  @P0 IADD3.X R31, PT, PT, R3, UR15, RZ, P2, !PT ;  /* 0x0000000f031f0c10 */ /* 0x000fe400097fe4ff */
[----:B------:R-:W-:-:S04]  /*0860*/  @P0 IADD3 R28, P2, PT, R28, UR18, RZ ;  /* 0x000000121c1c0c10 */ /* 0x000fc8000ff5e0ff */
[----:B------:R-:W-:Y:S01]  /*0870*/  @P0 IADD3.X R29, PT, PT, R3, UR19, RZ, P2, !PT ;  /* 0x00000013031d0c10 */ /* 0x000fe200097fe4ff */
[----:B------:R-:W-:Y:S01]  /*0880*/  @P0 IMAD.SHL.U32 R17, R14, 0x4, RZ ;  /* 0x000000040e110824 */ /* 0x000fe200078e00ff */
[----:B------:R-:W-:Y:S01]  /*0890*/  @P0 IADD3 R15, PT, PT, R15, UR8, RZ ;  /* 0x000000080f0f0c10 */ /* 0x000fe2000fffe0ff */
[----:B0-----:R-:W-:Y:S01]  /*08a0*/  IMAD.MOV.U32 R23, RZ, RZ, RZ ;  /* 0x000000ffff177224 */ /* 0x001fe200078e00ff */
[----:B------:R-:W-:Y:S02]  /*08b0*/  @P1 IADD3 R26, P2, PT, R26, UR7, RZ ;  /* 0x000000071a1a1c10 */ /* 0x000fe4000ff5e0ff */
[----:B------:R-:W-:Y:S02]  /*08c0*/  CS2R R20, SRZ ;  /* 0x0000000000147805 */ /* 0x000fe4000001ff00 */
[----:B------:R-:W-:Y:S01]  /*08d0*/  @P0 SHF.L.U64.HI R16, R14, 0x2, R15 ;  /* 0x000000020e100819 */ /* 0x000fe2000001020f */
[----:B------:R-:W-:Y:S01]  /*08e0*/  IMAD.MOV.U32 R15, RZ, RZ, RZ ;  /* 0x000000ffff0f7224 */ /* 0x000fe200078e00ff */
[----:B------:R-:W-:Y:S01]  /*08f0*/  @P1 IADD3.X R27, PT, PT, R11, UR15, RZ, P2, !PT ;  /* 0x0000000f0b1b1c10 */ /* 0x000fe200097fe4ff */
[----:B------:R3:W5:Y:S01]  /*0900*/  @P0 LDG.E R23, desc[UR24][R28.64] ;  /* 0x000000181c170981 */ /* 0x000762000c1e1900 */
[----:B------:R-:W-:Y:S01]  /*0910*/  MOV R14, 0x3c80f082 ;  /* 0x3c80f082000e7802 */ /* 0x000fe20000000f00 */
[----:B------:R-:W0:Y:S02]  /*0920*/  LDCU.64 UR8, c[0x0][0x3a0] ;  /* 0x00007400ff0877ac */ /* 0x000e240008000a00 */
[----:B------:R1:W5:Y:S01]  /*0930*/  @P1 LDG.E R15, desc[UR24][R26.64] ;  /* 0x000000181a0f1981 */ /* 0x000362000c1e1900 */
[----:B------:R-:W-:Y:S01]  /*0940*/  USHF.L.U32 UR31, UR26, 0x1, URZ ;  /* 0x000000011a1f7899 */ /* 0x000fe200080006ff */
[----:B------:R-:W-:-:S02]  /*0950*/  UMOV UR23, 0x3f800000 ;  /* 0x3f80000000177882 */ /* 0x000fc40000000000 */
[----:B------:R-:W5:Y:S01]  /*0960*/  @P0 LDG.E R20, desc[UR24][R30.64] ;  /* 0x000000181e140981 */ /* 0x000f62000c1e1900 */
[C---:B--2---:R-:W-:Y:S01]  /*0970*/  FMUL R10, R19.reuse, 0.044714998453855514526 ;  /* 0x3d372713130a7820 */ /* 0x044fe20000400000 */
[----:B------:R-:W-:-:S03]  /*0980*/  FMUL R5, R19, 0.79788458347320556641 ;  /* 0x3f4c422a13057820 */ /* 0x000fc60000400000 */
[----:B------:R-:W-:-:S04]  /*0990*/  FFMA R10, R10, R19, 1 ;  /* 0x3f8000000a0a7423 */ /* 0x000fc80000000013 */
[----:B------:R-:W-:-:S04]  /*09a0*/  FMUL R5, R5, R10 ;  /* 0x0000000a05057220 */ /* 0x000fc80000400000 */
[----:B------:R-:W-:-:S04]  /*09b0*/  FMUL R24, |R5|, 2.8853900432586669922 ;  /* 0x4038aa3b05187820 */ /* 0x000fc80000400200 */
[----:B------:R-:W2:Y:S01]  /*09c0*/  MUFU.EX2 R3, R24 ;  /* 0x0000001800037308 */ /* 0x000ea20000000800 */
[----:B------:R-:W-:Y:S01]  /*09d0*/  @P0 IADD3 R10, P3, PT, R17, UR18, RZ ;  /* 0x00000012110a0c10 */ /* 0x000fe2000ff7e0ff */
[----:B------:R-:W-:Y:S01]  /*09e0*/  FMUL R22, R5, R5 ;  /* 0x0000000505167220 */ /* 0x000fe20000400000 */
[----:B---3--:R-:W-:Y:S02]  /*09f0*/  FMUL R29, R12, 0.044714998453855514526 ;  /* 0x3d3727130c1d7820 */ /* 0x008fe40000400000 */
[----:B------:R-:W-:Y:S01]  /*0a00*/  @P0 IADD3.X R11, PT, PT, R16, UR19, RZ, P3, !PT ;  /* 0x00000013100b0c10 */ /* 0x000fe20009ffe4ff */
[----:B-1----:R-:W-:Y:S01]  /*0a10*/  FMUL R26, R12, 0.79788458347320556641 ;  /* 0x3f4c422a0c1a7820 */ /* 0x002fe20000400000 */
[----:B------:R-:W-:-:S03]  /*0a20*/  FFMA R29, R29, R12, 1 ;  /* 0x3f8000001d1d7423 */ /* 0x000fc6000000000c */
[----:B------:R1:W3:Y:S01]  /*0a30*/  @P0 LDG.E R21, desc[UR24][R10.64] ;  /* 0x000000180a150981 */ /* 0x0002e2000c1e1900 */
[----:B--2---:R-:W-:Y:S01]  /*0a40*/  FADD R24, R3, 1 ;  /* 0x3f80000003187421 */ /* 0x004fe20000000000 */
[----:B------:R-:W-:Y:S01]  /*0a50*/  FFMA R3, R22, R14, -0.052303962409496307373 ;  /* 0xbd563cae16037423 */ /* 0x000fe2000000000e */
[----:B-1----:R-:W-:-:S04]  /*0a60*/  FMUL R10, R26, R29 ;  /* 0x0000001d1a0a7220 */ /* 0x002fc80000400000 */
[----:B------:R-:W1:Y:S01]  /*0a70*/  MUFU.RCP R24, R24 ;  /* 0x0000001800187308 */ /* 0x000e620000001000 */
[----:B------:R-:W-:Y:S01]  /*0a80*/  FFMA R3, R22, R3, 0.1331529766321182251 ;  /* 0x3e08594116037423 */ /* 0x000fe20000000003 */
[----:B------:R-:W-:-:S03]  /*0a90*/  FMUL R11, |R10|, 2.8853900432586669922 ;  /* 0x4038aa3b0a0b7820 */ /* 0x000fc60000400200 */
[C---:B------:R-:W-:Y:S01]  /*0aa0*/  FFMA R3, R22.reuse, R3, -0.33332768082618713379 ;  /* 0xbeaaa9ed16037423 */ /* 0x040fe20000000003 */
[C---:B------:R-:W-:Y:S02]  /*0ab0*/  FSETP.GE.AND P2, PT, |R5|.reuse, 0.60000002384185791016, PT ;  /* 0x3f19999a0500780b */ /* 0x040fe40003f46200 */
[----:B------:R-:W2:Y:S01]  /*0ac0*/  MUFU.EX2 R11, R11 ;  /* 0x0000000b000b7308 */ /* 0x000ea20000000800 */
[----:B------:R-:W-:Y:S01]  /*0ad0*/  FFMA R22, R22, R3, RZ ;  /* 0x0000000316167223 */ /* 0x000fe200000000ff */
[----:B------:R-:W-:Y:S01]  /*0ae0*/  IMAD.MOV.U32 R3, RZ, RZ, 0x3f800000 ;  /* 0x3f800000ff037424 */ /* 0x000fe200078e00ff */
[----:B------:R-:W-:-:S03]  /*0af0*/  FSETP.GE.AND P1, PT, |R5|, 9.010913848876953125, PT ;  /* 0x41102cb40500780b */ /* 0x000fc60003f26200 */
[----:B-1----:R-:W-:-:S05]  /*0b00*/  FFMA R24, R24, -2, R3 ;  /* 0xc000000018187823 */ /* 0x002fca0000000003 */
[----:B------:R-:W-:-:S04]  /*0b10*/  FSEL R24, R24, 1, !P1 ;  /* 0x3f80000018187808 */ /* 0x000fc80004800000 */
[--C-:B------:R-:W-:Y:S01]  /*0b20*/  LOP3.LUT R24, R24, 0x80000000, R5.reuse, 0xb8, !PT ;  /* 0x8000000018187812 */ /* 0x100fe200078eb805 */
[----:B------:R-:W-:Y:S01]  /*0b30*/  @!P2 FFMA R24, R5, R22, R5 ;  /* 0x000000160518a223 */ /* 0x000fe20000000005 */
[----:B------:R-:W-:Y:S01]  /*0b40*/  FMUL R22, R19, 0.10703222453594207764 ;  /* 0x3ddb33b613167820 */ /* 0x000fe20000400000 */
[----:B--2---:R-:W-:-:S03]  /*0b50*/  FADD R27, R11, 1 ;  /* 0x3f8000000b1b7421 */ /* 0x004fc60000000000 */
[----:B------:R-:W-:Y:S02]  /*0b60*/  FFMA R26, R22, R19, 0.79788458347320556641 ;  /* 0x3f4c422a161a7423 */ /* 0x000fe40000000013 */
[----:B------:R-:W1:Y:S01]  /*0b70*/  MUFU.RCP R22, R27 ;  /* 0x0000001b00167308 */ /* 0x000e620000001000 */
[----:B------:R-:W-:Y:S01]  /*0b80*/  FFMA R5, -R24, R24, 1 ;  /* 0x3f80000018057423 */ /* 0x000fe20000000118 */
[----:B------:R-:W-:Y:S01]  /*0b90*/  FMUL R19, R19, 0.5 ;  /* 0x3f00000013137820 */ /* 0x000fe20000400000 */
[----:B------:R-:W-:Y:S02]  /*0ba0*/  FMUL R11, R10, R10 ;  /* 0x0000000a0a0b7220 */ /* 0x000fe40000400000 */
[----:B------:R-:W-:Y:S01]  /*0bb0*/  FMUL R26, R5, R26 ;  /* 0x0000001a051a7220 */ /* 0x000fe20000400000 */
[----:B0-----:R-:W-:-:S03]  /*0bc0*/  ISETP.NE.U32.AND P1, PT, RZ, UR8, PT ;  /* 0x00000008ff007c0c */ /* 0x001fc6000bf25070 */
[----:B------:R-:W-:Y:S01]  /*0bd0*/  FMUL R19, R19, R26 ;  /* 0x0000001a13137220 */ /* 0x000fe20000400000 */
[C---:B------:R-:W-:Y:S01]  /*0be0*/  FFMA R26, R11.reuse, R14, -0.052303962409496307373 ;  /* 0xbd563cae0b1a7423 */ /* 0x040fe2000000000e */
[----:B------:R-:W-:Y:S01]  /*0bf0*/  ISETP.NE.AND.EX P1, PT, RZ, UR9, PT, P1 ;  /* 0x00000009ff007c0c */ /* 0x000fe2000bf25310 */
[----:B------:R-:W0:Y:S01]  /*0c00*/  LDCU.128 UR8, c[0x0][0x390] ;  /* 0x00007200ff0877ac */ /* 0x000e220008000c00 */
[----:B------:R-:W-:Y:S01]  /*0c10*/  FSETP.GE.AND P2, PT, |R10|, 9.010913848876953125, PT ;  /* 0x41102cb40a00780b */ /* 0x000fe20003f46200 */
[----:B------:R-:W-:Y:S01]  /*0c20*/  FFMA R26, R11, R26, 0.1331529766321182251 ;  /* 0x3e0859410b1a7423 */ /* 0x000fe2000000001a */
[----:B-1----:R-:W-:-:S03]  /*0c30*/  FFMA R22, R22, -2, R3 ;  /* 0xc000000016167823 */ /* 0x002fc60000000003 */
[C---:B------:R-:W-:Y:S02]  /*0c40*/  FFMA R5, R11.reuse, R26, -0.33332768082618713379 ;  /* 0xbeaaa9ed0b057423 */ /* 0x040fe4000000001a */
[----:B------:R-:W-:Y:S02]  /*0c50*/  FSEL R27, R22, 1, !P2 ;  /* 0x3f800000161b7808 */ /* 0x000fe40005000000 */
[----:B------:R-:W-:Y:S02]  /*0c60*/  FFMA R11, R11, R5, RZ ;  /* 0x000000050b0b7223 */ /* 0x000fe400000000ff */
[----:B------:R-:W-:Y:S02]  /*0c70*/  LOP3.LUT R5, R27, 0x80000000, R10, 0xb8, !PT ;  /* 0x800000001b057812 */ /* 0x000fe400078eb80a */
[----:B------:R-:W1:Y:S02]  /*0c80*/  @P1 LDC.64 R26, c[0x0][0x3a0] ;  /* 0x0000e800ff1a1b82 */ /* 0x000e640000000a00 */
[----:B-1----:R-:W2:Y:S01]  /*0c90*/  @P1 LDG.E R22, desc[UR24][R26.64] ;  /* 0x000000181a161981 */ /* 0x002ea2000c1e1900 */
[----:B------:R-:W-:Y:S01]  /*0ca0*/  FSETP.GE.AND P3, PT, |R10|, 0.60000002384185791016, PT ;  /* 0x3f19999a0a00780b */ /* 0x000fe20003f66200 */
[----:B------:R-:W-:-:S12]  /*0cb0*/  FADD R24, R24, 1 ;  /* 0x3f80000018187421 */ /* 0x000fd80000000000 */
[----:B------:R-:W-:Y:S01]  /*0cc0*/  @!P3 FFMA R5, R10, R11, R10 ;  /* 0x0000000b0a05b223 */ /* 0x000fe2000000000a */
[----:B------:R-:W-:Y:S02]  /*0cd0*/  IMAD.U32 R10, RZ, RZ, UR31 ;  /* 0x0000001fff0a7e24 */ /* 0x000fe4000f8e00ff */
[----:B------:R-:W-:Y:S02]  /*0ce0*/  IMAD.U32 R11, RZ, RZ, UR28 ;  /* 0x0000001cff0b7e24 */ /* 0x000fe4000f8e00ff */
[----:B------:R-:W-:-:S04]  /*0cf0*/  IMAD.WIDE.U32 R10, R25, UR26, R10 ;  /* 0x0000001a190a7c25 */ /* 0x000fc8000f8e000a */
[----:B------:R-:W-:Y:S01]  /*0d00*/  FMUL R25, R12, 0.10703222453594207764 ;  /* 0x3ddb33b60c197820 */ /* 0x000fe20000400000 */
[----:B------:R-:W-:-:S03]  /*0d10*/  FFMA R19, R24, 0.5, R19 ;  /* 0x3f00000018137823 */ /* 0x000fc60000000013 */
[----:B------:R-:W-:Y:S01]  /*0d20*/  FFMA R25, R25, R12, 0.79788458347320556641 ;  /* 0x3f4c422a19197423 */ /* 0x000fe2000000000c */
[----:B------:R-:W-:Y:S01]  /*0d30*/  @P0 IADD3 R24, P3, PT, R17, UR7, RZ ;  /* 0x0000000711180c10 */ /* 0x000fe2000ff7e0ff */
[----:B------:R-:W-:Y:S01]  /*0d40*/  FMUL R12, R12, 0.5 ;  /* 0x3f0000000c0c7820 */ /* 0x000fe20000400000 */
[----:B------:R-:W-:Y:S01]  /*0d50*/  VIADD R30, R0, 0x1e ;  /* 0x0000001e001e7836 */ /* 0x000fe20000000000 */
[----:B0-----:R-:W-:-:S04]  /*0d60*/  ULEA UR8, UP0, UR17, UR8, 0x1 ;  /* 0x0000000811087291 */ /* 0x001fc8000f8008ff */
[----:B------:R-:W-:Y:S01]  /*0d70*/  LOP3.LUT R30, R30, 0x1f, RZ, 0xc0, !PT ;  /* 0x0000001f1e1e7812 */ /* 0x000fe200078ec0ff */
[----:B------:R-:W-:Y:S01]  /*0d80*/  ULEA.HI.X UR9, UR17, UR9, UR14, 0x1, UP0 ;  /* 0x0000000911097291 */ /* 0x000fe200080f0c0e */
[----:B------:R-:W-:Y:S02]  /*0d90*/  IMAD.IADD R28, R13, 0x1, R11 ;  /* 0x000000010d1c7824 */ /* 0x000fe400078e020b */
[----:B----4-:R-:W-:Y:S01]  /*0da0*/  FMUL R18, R19, R18 ;  /* 0x0000001213127220 */ /* 0x010fe20000400000 */
[----:B--2---:R-:W-:Y:S02]  /*0db0*/  @P1 R2UR UR23, R22 ;  /* 0x00000000161712ca */ /* 0x004fe400000e0000 */
[C---:B------:R-:W-:Y:S02]  /*0dc0*/  IADD3 R22, PT, PT, R9.reuse, 0x2, RZ ;  /* 0x0000000209167810 */ /* 0x040fe40007ffe0ff */
[----:B------:R-:W-:Y:S02]  /*0dd0*/  ISETP.GE.U32.AND P1, PT, R9, UR22, PT ;  /* 0x0000001609007c0c */ /* 0x000fe4000bf26070 */
[----:B------:R-:W-:Y:S01]  /*0de0*/  ISETP.GE.U32.AND P2, PT, R22, UR22, PT ;  /* 0x0000001616007c0c */ /* 0x000fe2000bf46070 */
[----:B------:R-:W-:Y:S01]  /*0df0*/  FFMA R22, -R5, R5, 1 ;  /* 0x3f80000005167423 */ /* 0x000fe20000000105 */
[----:B------:R-:W-:-:S03]  /*0e00*/  ISETP.GE.U32.OR P1, PT, R6, UR21, P1 ;  /* 0x0000001506007c0c */ /* 0x000fc60008f26470 */
[----:B------:R-:W-:Y:S01]  /*0e10*/  FMUL R17, R22, R25 ;  /* 0x0000001916117220 */ /* 0x000fe20000400000 */
[----:B------:R-:W-:-:S03]  /*0e20*/  @P0 IADD3.X R25, PT, PT, R16, UR15, RZ, P3, !PT ;  /* 0x0000000f10190c10 */ /* 0x000fc60009ffe4ff */
[----:B------:R-:W-:Y:S01]  /*0e30*/  FMUL R6, R12, R17 ;  /* 0x000000110c067220 */ /* 0x000fe20000400000 */
[----:B------:R-:W-:Y:S02]  /*0e40*/  IMAD.MOV.U32 R17, RZ, RZ, RZ ;  /* 0x000000ffff117224 */ /* 0x000fe400078e00ff */
[----:B-----5:R-:W-:Y:S01]  /*0e50*/  FMUL R12, R23, 0.044714998453855514526 ;  /* 0x3d372713170c7820 */ /* 0x020fe20000400000 */
[----:B------:R-:W-:-:S03]  /*0e60*/  FADD R5, R5, 1 ;  /* 0x3f80000005057421 */ /* 0x000fc60000000000 */
[----:B------:R0:W2:Y:S01]  /*0e70*/  @P0 LDG.E R17, desc[UR24][R24.64] ;  /* 0x0000001818110981 */ /* 0x0000a2000c1e1900 */
[----:B------:R-:W-:Y:S01]  /*0e80*/  ISETP.LT.U32.AND P0, PT, R30, UR21, !P2 ;  /* 0x000000151e007c0c */ /* 0x000fe2000d701070 */
[----:B------:R-:W-:Y:S01]  /*0e90*/  FFMA R29, R12, R23, 1 ;  /* 0x3f8000000c1d7423 */ /* 0x000fe20000000017 */
[C---:B------:R-:W-:Y:S01]  /*0ea0*/  @!P1 LEA R26, P2, R4.reuse, UR8, 0x1 ;  /* 0x00000008041a9c11 */ /* 0x040fe2000f8408ff */
[----:B------:R-:W-:Y:S01]  /*0eb0*/  FMUL R12, R23, 0.79788458347320556641 ;  /* 0x3f4c422a170c7820 */ /* 0x000fe20000400000 */
[----:B------:R-:W-:Y:S01]  /*0ec0*/  FFMA R6, R5, 0.5, R6 ;  /* 0x3f00000005067823 */ /* 0x000fe20000000006 */
[C---:B------:R-:W-:Y:S02]  /*0ed0*/  @!P1 IADD3 R5, P5, PT, R4.reuse, UR26, RZ ;  /* 0x0000001a04059c10 */ /* 0x040fe4000ffbe0ff */
[----:B------:R-:W-:Y:S01]  /*0ee0*/  @!P1 LEA.HI.X R27, R4, UR9, R7, 0x1, P2 ;  /* 0x00000009041b9c11 */ /* 0x000fe200090f0c07 */
[----:B------:R-:W-:-:S04]  /*0ef0*/  FMUL R4, R12, R29 ;  /* 0x0000001d0c047220 */ /* 0x000fc80000400000 */
[----:B------:R-:W-:-:S04]  /*0f00*/  FMUL R22, |R4|, 2.8853900432586669922 ;  /* 0x4038aa3b04167820 */ /* 0x000fc80000400200 */
[----:B------:R-:W1:Y:S01]  /*0f10*/  MUFU.EX2 R11, R22 ;  /* 0x00000016000b7308 */ /* 0x000e620000000800 */
[----:B------:R-:W-:-:S05]  /*0f20*/  FMUL R19, R18, UR23 ;  /* 0x0000001712137c20 */ /* 0x000fca0008400000 */
[----:B------:R-:W-:-:S05]  /*0f30*/  F2FP.BF16.F32.PACK_AB R19, RZ, R19 ;  /* 0x00000013ff13723e */ /* 0x000fca00000010ff */
[----:B------:R1:W-:Y:S01]  /*0f40*/  @!P1 STG.E.U16 desc[UR24][R26.64], R19 ;  /* 0x000000131a009986 */ /* 0x0003e2000c101518 */
[----:B------:R-:W-:Y:S01]  /*0f50*/  FMUL R15, R6, R15 ;  /* 0x0000000f060f7220 */ /* 0x000fe20000400000 */
[----:B------:R-:W-:Y:S01]  /*0f60*/  @P0 IADD3 R6, P3, P4, R10, UR31, R30 ;  /* 0x0000001f0a060c10 */ /* 0x000fe2000fc7e01e */
[----:B-1----:R-:W-:Y:S02]  /*0f70*/  FADD R26, R11, 1 ;  /* 0x3f8000000b1a7421 */ /* 0x002fe40000000000 */
[----:B------:R-:W-:Y:S01]  /*0f80*/  FMUL R12, R15, UR23 ;  /* 0x000000170f0c7c20 */ /* 0x000fe20008400000 */
[----:B------:R-:W-:-:S03]  /*0f90*/  @!P1 IADD3.X R32, PT, PT, R7, UR27, RZ, P5, !PT ;  /* 0x0000001b07209c10 */ /* 0x000fc6000affe4ff */
[----:B------:R-:W1:Y:S01]  /*0fa0*/  MUFU.RCP R26, R26 ;  /* 0x0000001a001a7308 */ /* 0x000e620000001000 */
[C---:B0-----:R-:W-:Y:S02]  /*0fb0*/  @!P1 LEA R24, P2, R5.reuse, UR8, 0x1 ;  /* 0x0000000805189c11 */ /* 0x041fe4000f8408ff */
[----:B------:R-:W-:Y:S02]  /*0fc0*/  @P0 IADD3.X R13, PT, PT, R28, UR28, RZ, P3, P4 ;  /* 0x0000001c1c0d0c10 */ /* 0x000fe40009fe84ff */
[----:B------:R-:W-:Y:S01]  /*0fd0*/  @P0 SHF.L.U32 R16, R6, 0x2, RZ ;  /* 0x0000000206100819 */ /* 0x000fe200000006ff */
[----:B------:R-:W-:Y:S01]  /*0fe0*/  FMUL R22, R4, R4 ;  /* 0x0000000404167220 */ /* 0x000fe20000400000 */
[----:B------:R-:W-:Y:S02]  /*0ff0*/  F2FP.BF16.F32.PACK_AB R7, RZ, R12 ;  /* 0x0000000cff07723e */ /* 0x000fe400000010ff */
[----:B------:R-:W-:Y:S02]  /*1000*/  @!P1 LEA.HI.X R25, R5, UR9, R32, 0x1, P2 ;  /* 0x0000000905199c11 */ /* 0x000fe400090f0c20 */
[----:B------:R-:W-:-:S02]  /*1010*/  @P0 SHF.L.U64.HI R5, R6, 0x2, R13 ;  /* 0x0000000206050819 */ /* 0x000fc4000001020d */
[----:B------:R-:W-:Y:S01]  /*1020*/  @P0 IADD3 R12, P2, PT, R16, UR18, RZ ;  /* 0x00000012100c0c10 */ /* 0x000fe2000ff5e0ff */
[C---:B------:R-:W-:Y:S01]  /*1030*/  FFMA R11, R22.reuse, R14, -0.052303962409496307373 ;  /* 0xbd563cae160b7423 */ /* 0x040fe2000000000e */
[----:B------:R-:W-:Y:S01]  /*1040*/  IMAD.MOV.U32 R6, RZ, RZ, RZ ;  /* 0x000000ffff067224 */ /* 0x000fe200078e00ff */
[----:B------:R0:W-:Y:S01]  /*1050*/  @!P1 STG.E.U16 desc[UR24][R24.64], R7 ;  /* 0x0000000718009986 */ /* 0x0001e2000c101518 */
[----:B------:R-:W-:Y:S01]  /*1060*/  @P0 IADD3.X R13, PT, PT, R5, UR19, RZ, P2, !PT ;  /* 0x00000013050d0c10 */ /* 0x000fe200097fe4ff */
[----:B------:R-:W-:Y:S01]  /*1070*/  FFMA R11, R22, R11, 0.1331529766321182251 ;  /* 0x3e085941160b7423 */ /* 0x000fe2000000000b */
[----:B------:R-:W-:Y:S01]  /*1080*/  FSETP.GE.AND P2, PT, |R4|, 0.60000002384185791016, PT ;  /* 0x3f19999a0400780b */ /* 0x000fe20003f46200 */
[----:B------:R-:W-:Y:S01]  /*1090*/  VOTEU.ANY UP0, P0 ;  /* 0x0000000000ff7886 */ /* 0x000fe20000000100 */
[----:B-1----:R-:W-:Y:S01]  /*10a0*/  FFMA R27, R26, -2, R3 ;  /* 0xc00000001a1b7823 */ /* 0x002fe20000000003 */
[----:B------:R1:W4:Y:S01]  /*10b0*/  @P0 LDG.E R6, desc[UR24][R12.64] ;  /* 0x000000180c060981 */ /* 0x000322000c1e1900 */
[----:B------:R-:W-:-:S02]  /*10c0*/  FSETP.GE.AND P1, PT, |R4|, 9.010913848876953125, PT ;  /* 0x41102cb40400780b */ /* 0x000fc40003f26200 */
[----:B0-----:R-:W-:Y:S01]  /*10d0*/  @P0 IADD3 R24, P3, PT, R30, R10, RZ ;  /* 0x0000000a1e180210 */ /* 0x001fe20007f7e0ff */
[----:B------:R-:W-:Y:S01]  /*10e0*/  FFMA R11, R22, R11, -0.33332768082618713379 ;  /* 0xbeaaa9ed160b7423 */ /* 0x000fe2000000000b */
[----:B-1----:R-:W-:-:S03]  /*10f0*/  IMAD.U32 R13, RZ, RZ, UR26 ;  /* 0x0000001aff0d7e24 */ /* 0x002fc6000f8e00ff */
[----:B------:R-:W-:Y:S01]  /*1100*/  @P0 IMAD.X R25, RZ, RZ, R28, P3 ;  /* 0x000000ffff190224 */ /* 0x000fe200018e061c */
[----:B------:R-:W-:Y:S01]  /*1110*/  FSEL R27, R27, 1, !P1 ;  /* 0x3f8000001b1b7808 */ /* 0x000fe20004800000 */
[----:B------:R-:W-:Y:S01]  /*1120*/  @UP0 UIMAD UR14, UR27, 0x3, URZ ;  /* 0x000000031b0e08a4 */ /* 0x000fe2000f8e02ff */
[----:B------:R-:W-:Y:S01]  /*1130*/  FFMA R11, R22, R11, RZ ;  /* 0x0000000b160b7223 */ /* 0x000fe200000000ff */
[----:B------:R-:W-:Y:S01]  /*1140*/  @P0 IMAD.WIDE.U32 R12, R13, 0x3, R24 ;  /* 0x000000030d0c0825 */ /* 0x000fe200078e0018 */
[----:B------:R-:W-:-:S03]  /*1150*/  LOP3.LUT R22, R27, 0x80000000, R4, 0xb8, !PT ;  /* 0x800000001b167812 */ /* 0x000fc600078eb804 */
[----:B------:R-:W-:Y:S01]  /*1160*/  @!P2 FFMA R22, R4, R11, R4 ;  /* 0x0000000b0416a223 */ /* 0x000fe20000000004 */
[----:B------:R-:W-:Y:S01]  /*1170*/  @P0 IADD3 R11, PT, PT, R13, UR14, RZ ;  /* 0x0000000e0d0b0c10 */ /* 0x000fe2000fffe0ff */
[----:B------:R-:W-:-:S03]  /*1180*/  FMUL R24, R23, 0.10703222453594207764 ;  /* 0x3ddb33b617187820 */ /* 0x000fc60000400000 */
[C---:B------:R-:W-:Y:S01]  /*1190*/  @P0 SHF.L.U64.HI R4, R12.reuse, 0x2, R11 ;  /* 0x000000020c040819 */ /* 0x040fe2000001020b */
[----:B------:R-:W-:Y:S02]  /*11a0*/  @P0 IMAD.SHL.U32 R11, R12, 0x4, RZ ;  /* 0x000000040c0b0824 */ /* 0x000fe400078e00ff */
[----:B------:R-:W-:Y:S01]  /*11b0*/  FFMA R13, R24, R23, 0.79788458347320556641 ;  /* 0x3f4c422a180d7423 */ /* 0x000fe20000000017 */
[----:B------:R-:W-:Y:S01]  /*11c0*/  FFMA R12, -R22, R22, 1 ;  /* 0x3f800000160c7423 */ /* 0x000fe20000000116 */
[----:B------:R-:W-:-:S03]  /*11d0*/  FMUL R23, R23, 0.5 ;  /* 0x3f00000017177820 */ /* 0x000fc60000400000 */
[----:B------:R-:W-:Y:S01]  /*11e0*/  FMUL R24, R12, R13 ;  /* 0x0000000d0c187220 */ /* 0x000fe20000400000 */
[----:B------:R-:W-:-:S03]  /*11f0*/  @P0 IADD3 R12, P1, PT, R11, UR18, RZ ;  /* 0x000000120b0c0c10 */ /* 0x000fc6000ff3e0ff */
[----:B------:R-:W-:Y:S01]  /*1200*/  FMUL R23, R23, R24 ;  /* 0x0000001817177220 */ /* 0x000fe20000400000 */
[----:B------:R-:W-:Y:S01]  /*1210*/  IMAD.MOV.U32 R24, RZ, RZ, RZ ;  /* 0x000000ffff187224 */ /* 0x000fe200078e00ff */
[----:B------:R-:W-:-:S05]  /*1220*/  @P0 IADD3.X R13, PT, PT, R4, UR19, RZ, P1, !PT ;  /* 0x00000013040d0c10 */ /* 0x000fca0008ffe4ff */
[----:B------:R0:W5:Y:S01]  /*1230*/  @P0 LDG.E R24, desc[UR24][R12.64] ;  /* 0x000000180c180981 */ /* 0x000162000c1e1900 */
[C---:B---3--:R-:W-:Y:S01]  /*1240*/  FMUL R26, R21.reuse, 0.044714998453855514526 ;  /* 0x3d372713151a7820 */ /* 0x048fe20000400000 */
[----:B------:R-:W-:-:S03]  /*1250*/  FMUL R25, R21, 0.79788458347320556641 ;  /* 0x3f4c422a15197820 */ /* 0x000fc60000400000 */
[----:B------:R-:W-:-:S04]  /*1260*/  FFMA R26, R26, R21, 1 ;  /* 0x3f8000001a1a7423 */ /* 0x000fc80000000015 */
[----:B------:R-:W-:-:S04]  /*1270*/  FMUL R25, R25, R26 ;  /* 0x0000001a19197220 */ /* 0x000fc80000400000 */
[----:B------:R-:W-:-:S06]  /*1280*/  FMUL R27, |R25|, 2.8853900432586669922 ;  /* 0x4038aa3b191b7820 */ /* 0x000fcc0000400200 */
[----:B------:R-:W1:Y:S02]  /*1290*/  MUFU.EX2 R27, R27 ;  /* 0x0000001b001b7308 */ /* 0x000e640000000800 */
[----:B-1----:R-:W-:-:S06]  /*12a0*/  FADD R29, R27, 1 ;  /* 0x3f8000001b1d7421 */ /* 0x002fcc0000000000 */
[----:B------:R-:W1:Y:S01]  /*12b0*/  MUFU.RCP R26, R29 ;  /* 0x0000001d001a7308 */ /* 0x000e620000001000 */
[C---:B0-----:R-:W-:Y:S01]  /*12c0*/  FMUL R12, R25.reuse, R25 ;  /* 0x00000019190c7220 */ /* 0x041fe20000400000 */
[C---:B------:R-:W-:Y:S02]  /*12d0*/  FSETP.GE.AND P2, PT, |R25|.reuse, 0.60000002384185791016, PT ;  /* 0x3f19999a1900780b */ /* 0x040fe40003f46200 */
[----:B------:R-:W-:Y:S01]  /*12e0*/  FSETP.GE.AND P1, PT, |R25|, 9.010913848876953125, PT ;  /* 0x41102cb41900780b */ /* 0x000fe20003f26200 */
[----:B-1----:R-:W-:Y:S01]  /*12f0*/  FFMA R26, R26, -2, R3 ;  /* 0xc00000001a1a7823 */ /* 0x002fe20000000003 */
[----:B------:R-:W-:-:S04]  /*1300*/  FFMA R3, R12, R14, -0.052303962409496307373 ;  /* 0xbd563cae0c037423 */ /* 0x000fc8000000000e */
[----:B------:R-:W-:Y:S01]  /*1310*/  FFMA R3, R12, R3, 0.1331529766321182251 ;  /* 0x3e0859410c037423 */ /* 0x000fe20000000003 */
[----:B------:R-:W-:-:S03]  /*1320*/  FSEL R26, R26, 1, !P1 ;  /* 0x3f8000001a1a7808 */ /* 0x000fc60004800000 */
[----:B------:R-:W-:Y:S01]  /*1330*/  FFMA R3, R12, R3, -0.33332768082618713379 ;  /* 0xbeaaa9ed0c037423 */ /* 0x000fe20000000003 */
[----:B------:R-:W-:-:S03]  /*1340*/  LOP3.LUT R13, R26, 0x80000000, R25, 0xb8, !PT ;  /* 0x800000001a0d7812 */ /* 0x000fc600078eb819 */
[----:B------:R-:W-:Y:S01]  /*1350*/  FFMA R12, R12, R3, RZ ;  /* 0x000000030c0c7223 */ /* 0x000fe200000000ff */
[----:B------:R-:W-:-:S03]  /*1360*/  VIADD R9, R9, 0x1 ;  /* 0x0000000109097836 */ /* 0x000fc60000000000 */
[----:B------:R-:W-:Y:S01]  /*1370*/  @!P2 FFMA R13, R25, R12, R25 ;  /* 0x0000000c190da223 */ /* 0x000fe20000000019 */
[----:B------:R-:W-:Y:S01]  /*1380*/  USHF.L.U32 UR14, UR26, 0x1, URZ ;  /* 0x000000011a0e7899 */ /* 0x000fe200080006ff */
[----:B------:R-:W-:Y:S02]  /*1390*/  ISETP.GE.U32.AND P1, PT, R9, UR22, PT ;  /* 0x0000001609007c0c */ /* 0x000fe4000bf26070 */
[----:B------:R-:W-:-:S03]  /*13a0*/  IADD3 R3, P3, PT, R2, R10, RZ ;  /* 0x0000000a02037210 */ /* 0x000fc60007f7e0ff */
[----:B------:R-:W-:Y:S01]  /*13b0*/  IADD3 R27, P2, PT, R10, UR14, RZ ;  /* 0x0000000e0a1b7c10 */ /* 0x000fe2000ff5e0ff */
[----:B------:R-:W-:Y:S01]  /*13c0*/  FMUL R10, R21, 0.10703222453594207764 ;  /* 0x3ddb33b6150a7820 */ /* 0x000fe20000400000 */
[----:B------:R-:W-:Y:S02]  /*13d0*/  @P0 IADD3 R16, P4, PT, R16, UR7, RZ ;  /* 0x0000000710100c10 */ /* 0x000fe4000ff9e0ff */
[----:B------:R-:W-:Y:S01]  /*13e0*/  ISETP.GE.U32.OR P1, PT, R2, UR21, P1 ;  /* 0x0000001502007c0c */ /* 0x000fe20008f26470 */
[----:B------:R-:W-:Y:S01]  /*13f0*/  FADD R22, R22, 1 ;  /* 0x3f80000016167421 */ /* 0x000fe20000000000 */
[----:B------:R-:W-:Y:S01]  /*1400*/  FMNMX3 R15, |R18|, RZ, |R15|, !PT ;  /* 0x000000ff120f7276 */ /* 0x000fe2000780060f */
[----:B------:R-:W-:Y:S02]  /*1410*/  IMAD.X R26, RZ, RZ, R28, P3 ;  /* 0x000000ffff1a7224 */ /* 0x000fe400018e061c */
[----:B------:R-:W-:Y:S01]  /*1420*/  FFMA R23, R22, 0.5, R23 ;  /* 0x3f00000016177823 */ /* 0x000fe20000000017 */
[----:B------:R-:W-:-:S03]  /*1430*/  IMAD.MOV.U32 R22, RZ, RZ, 0x3f800000 ;  /* 0x3f800000ff167424 */ /* 0x000fc600078e00ff */
[----:B------:R-:W-:Y:S01]  /*1440*/  FMUL R20, R23, R20 ;  /* 0x0000001417147220 */ /* 0x000fe20000400000 */
[----:B------:R-:W-:-:S04]  /*1450*/  SHF.R.U32.HI R8, RZ, 0x5, R8 ;  /* 0x00000005ff087819 */ /* 0x000fc80000011608 */
[----:B------:R-:W-:Y:S02]  /*1460*/  SHF.L.U32 R8, R8, 0x2, RZ ;  /* 0x0000000208087819 */ /* 0x000fe400000006ff */
[----:B------:R-:W-:Y:S01]  /*1470*/  IADD3.X R28, PT, PT, R28, UR28, RZ, P2, !PT ;  /* 0x0000001c1c1c7c10 */ /* 0x000fe200097fe4ff */
[C---:B----4-:R-:W-:Y:S01]  /*1480*/  FMUL R25, R6.reuse, 0.044714998453855514526 ;  /* 0x3d37271306197820 */ /* 0x050fe20000400000 */
[----:B------:R-:W-:-:S03]  /*1490*/  FMUL R9, R6, 0.79788458347320556641 ;  /* 0x3f4c422a06097820 */ /* 0x000fc60000400000 */
[----:B------:R-:W-:-:S04]  /*14a0*/  FFMA R12, R25, R6, 1 ;  /* 0x3f800000190c7423 */ /* 0x000fc80000000006 */
[----:B------:R-:W-:Y:S01]  /*14b0*/  FMUL R9, R9, R12 ;  /* 0x0000000c09097220 */ /* 0x000fe20000400000 */
[----:B------:R-:W-:-:S03]  /*14c0*/  FFMA R25, R10, R21, 0.79788458347320556641 ;  /* 0x3f4c422a0a197423 */ /* 0x000fc60000000015 */
[----:B------:R-:W-:Y:S01]  /*14d0*/  FMUL R12, |R9|, 2.8853900432586669922 ;  /* 0x4038aa3b090c7820 */ /* 0x000fe20000400200 */
[----:B------:R-:W-:Y:S01]  /*14e0*/  FFMA R10, -R13, R13, 1 ;  /* 0x3f8000000d0a7423 */ /* 0x000fe2000000010d */
[----:B------:R-:W-:-:S04]  /*14f0*/  FMUL R21, R21, 0.5 ;  /* 0x3f00000015157820 */ /* 0x000fc80000400000 */
[----:B------:R-:W0:Y:S01]  /*1500*/  MUFU.EX2 R12, R12 ;  /* 0x0000000c000c7308 */ /* 0x000e220000000800 */
[----:B------:R-:W-:Y:S01]  /*1510*/  FMUL R10, R10, R25 ;  /* 0x000000190a0a7220 */ /* 0x000fe20000400000 */
[----:B------:R-:W-:-:S03]  /*1520*/  FADD R13, R13, 1 ;  /* 0x3f8000000d0d7421 */ /* 0x000fc60000000000 */
[----:B------:R-:W-:-:S04]  /*1530*/  FMUL R10, R21, R10 ;  /* 0x0000000a150a7220 */ /* 0x000fc80000400000 */
[----:B------:R-:W-:-:S04]  /*1540*/  FFMA R10, R13, 0.5, R10 ;  /* 0x3f0000000d0a7823 */ /* 0x000fc8000000000a */
[----:B--2---:R-:W-:Y:S01]  /*1550*/  FMUL R13, R10, R17 ;  /* 0x000000110a0d7220 */ /* 0x004fe20000400000 */
[----:B------:R-:W-:Y:S02]  /*1560*/  @P0 IADD3.X R17, PT, PT, R5, UR15, RZ, P4, !PT ;  /* 0x0000000f05110c10 */ /* 0x000fe4000a7fe4ff */
[----:B------:R-:W-:Y:S01]  /*1570*/  @P0 IADD3 R32, P4, PT, R11, UR7, RZ ;  /* 0x000000070b200c10 */ /* 0x000fe2000ff9e0ff */
[----:B0-----:R-:W-:Y:S01]  /*1580*/  FADD R11, R12, 1 ;  /* 0x3f8000000c0b7421 */ /* 0x001fe20000000000 */
[C---:B-----5:R-:W-:Y:S01]  /*1590*/  FMUL R21, R24.reuse, 0.044714998453855514526 ;  /* 0x3d37271318157820 */ /* 0x060fe20000400000 */
[----:B------:R-:W-:-:S03]  /*15a0*/  FMUL R2, R24, 0.79788458347320556641 ;  /* 0x3f4c422a18027820 */ /* 0x000fc60000400000 */
[----:B------:R-:W-:Y:S01]  /*15b0*/  FFMA R21, R21, R24, 1 ;  /* 0x3f80000015157423 */ /* 0x000fe20000000018 */
[----:B------:R-:W-:-:S03]  /*15c0*/  FMUL R5, R9, R9 ;  /* 0x0000000909057220 */ /* 0x000fc60000400000 */
[----:B------:R-:W-:Y:S01]  /*15d0*/  FMUL R2, R2, R21 ;  /* 0x0000001502027220 */ /* 0x000fe20000400000 */
[----:B------:R-:W0:Y:S01]  /*15e0*/  MUFU.RCP R11, R11 ;  /* 0x0000000b000b7308 */ /* 0x000e220000001000 */
[----:B------:R-:W-:Y:S01]  /*15f0*/  HFMA2 R10, -RZ, RZ, 0, 0 ;  /* 0x00000000ff0a7431 */ /* 0x000fe200000001ff */
[----:B------:R-:W-:Y:S01]  /*1600*/  @P0 IADD3.X R33, PT, PT, R4, UR15, RZ, P4, !PT ;  /* 0x0000000f04210c10 */ /* 0x000fe2000a7fe4ff */
[----:B------:R-:W-:Y:S01]  /*1610*/  FMUL R21, |R2|, 2.8853900432586669922 ;  /* 0x4038aa3b02157820 */ /* 0x000fe20000400200 */
[----:B------:R-:W-:Y:S01]  /*1620*/  FFMA R4, R5, R14, -0.052303962409496307373 ;  /* 0xbd563cae05047423 */ /* 0x000fe2000000000e */
[----:B------:R-:W-:-:S03]  /*1630*/  IMAD.MOV.U32 R12, RZ, RZ, RZ ;  /* 0x000000ffff0c7224 */ /* 0x000fc600078e00ff */
[C---:B------:R-:W-:Y:S01]  /*1640*/  FFMA R4, R5.reuse, R4, 0.1331529766321182251 ;  /* 0x3e08594105047423 */ /* 0x040fe20000000004 */
[----:B------:R-:W1:Y:S01]  /*1650*/  MUFU.EX2 R21, R21 ;  /* 0x0000001500157308 */ /* 0x000e620000000800 */
[----:B------:R-:W2:Y:S02]  /*1660*/  @P0 LDG.E R10, desc[UR24][R16.64] ;  /* 0x00000018100a0981 */ /* 0x000ea4000c1e1900 */
[----:B------:R-:W-:Y:S02]  /*1670*/  FFMA R18, R5, R4, -0.33332768082618713379 ;  /* 0xbeaaa9ed05127423 */ /* 0x000fe40000000004 */
[----:B------:R3:W4:Y:S01]  /*1680*/  @P0 LDG.E R12, desc[UR24][R32.64] ;  /* 0x00000018200c0981 */ /* 0x000722000c1e1900 */
[----:B------:R-:W-:Y:S01]  /*1690*/  @!P1 LEA R4, P0, R3, UR8, 0x1 ;  /* 0x0000000803049c11 */ /* 0x000fe2000f8008ff */
[----:B------:R-:W-:Y:S01]  /*16a0*/  FFMA R18, R5, R18, RZ ;  /* 0x0000001205127223 */ /* 0x000fe200000000ff */
[C---:B------:R-:W-:Y:S02]  /*16b0*/  @!P1 IADD3 R23, P4, PT, R3.reuse, UR26, RZ ;  /* 0x0000001a03179c10 */ /* 0x040fe4000ff9e0ff */
[----:B------:R-:W-:Y:S01]  /*16c0*/  @!P1 LEA.HI.X R5, R3, UR9, R26, 0x1, P0 ;  /* 0x0000000903059c11 */ /* 0x000fe200080f0c1a */
[----:B0-----:R-:W-:Y:S01]  /*16d0*/  FFMA R3, R11, -2, R22 ;  /* 0xc00000000b037823 */ /* 0x001fe20000000016 */
[----:B------:R-:W-:-:S02]  /*16e0*/  FSETP.GE.AND P0, PT, |R9|, 9.010913848876953125, PT ;  /* 0x41102cb40900780b */ /* 0x000fc40003f06200 */
[----:B------:R-:W-:Y:S02]  /*16f0*/  @!P1 IADD3.X R26, PT, PT, R26, UR27, RZ, P4, !PT ;  /* 0x0000001b1a1a9c10 */ /* 0x000fe4000a7fe4ff */
[----:B---3--:R-:W-:Y:S01]  /*1700*/  FSEL R32, R3, 1, !P0 ;  /* 0x3f80000003207808 */ /* 0x008fe20004000000 */
[----:B-1----:R-:W-:Y:S01]  /*1710*/  FADD R25, R21, 1 ;  /* 0x3f80000015197421 */ /* 0x002fe20000000000 */
[----:B------:R-:W-:Y:S02]  /*1720*/  @!P1 LEA R16, P0, R23, UR8, 0x1 ;  /* 0x0000000817109c11 */ /* 0x000fe4000f8008ff */
[----:B------:R-:W-:Y:S02]  /*1730*/  FSETP.GE.AND P3, PT, |R9|, 0.60000002384185791016, PT ;  /* 0x3f19999a0900780b */ /* 0x000fe40003f66200 */
[----:B------:R-:W-:Y:S02]  /*1740*/  @!P1 LEA.HI.X R17, R23, UR9, R26, 0x1, P0 ;  /* 0x0000000917119c11 */ /* 0x000fe400080f0c1a */
[----:B------:R-:W0:Y:S01]  /*1750*/  MUFU.RCP R23, R25 ;  /* 0x0000001900177308 */ /* 0x000e220000001000 */
[----:B------:R-:W-:Y:S01]  /*1760*/  LOP3.LUT R3, R32, 0x80000000, R9, 0xb8, !PT ;  /* 0x8000000020037812 */ /* 0x000fe200078eb809 */
[----:B------:R-:W-:Y:S01]  /*1770*/  VIADD R26, R0, 0x1d ;  /* 0x0000001d001a7836 */ /* 0x000fe20000000000 */
[C---:B------:R-:W-:Y:S01]  /*1780*/  FMNMX3 R11, |R20|.reuse, R15, |R13|, !PT ;  /* 0x0000000f140b7276 */ /* 0x040fe2000780060d */
[----:B------:R-:W-:Y:S01]  /*1790*/  FMUL R20, R20, UR23 ;  /* 0x0000001714147c20 */ /* 0x000fe20008400000 */
[----:B------:R-:W-:-:S04]  /*17a0*/  VIADD R15, R8, 0x3 ;  /* 0x00000003080f7836 */ /* 0x000fc80000000000 */
[----:B------:R-:W-:Y:S01]  /*17b0*/  @!P3 FFMA R3, R9, R18, R9 ;  /* 0x000000120903b223 */ /* 0x000fe20000000009 */
[----:B------:R-:W-:Y:S01]  /*17c0*/  FMUL R9, R13, UR23 ;  /* 0x000000170d097c20 */ /* 0x000fe20008400000 */
[----:B------:R-:W-:Y:S01]  /*17d0*/  FMUL R13, R2, R2 ;  /* 0x00000002020d7220 */ /* 0x000fe20000400000 */
[----:B------:R-:W-:Y:S02]  /*17e0*/  F2FP.BF16.F32.PACK_AB R21, RZ, R20 ;  /* 0x00000014ff15723e */ /* 0x000fe400000010ff */
[----:B------:R-:W-:Y:S01]  /*17f0*/  LOP3.LUT R26, R26, 0x1f, RZ, 0xc0, !PT ;  /* 0x0000001f1a1a7812 */ /* 0x000fe200078ec0ff */
[----:B------:R-:W-:Y:S01]  /*1800*/  FFMA R8, R13, R14, -0.052303962409496307373 ;  /* 0xbd563cae0d087423 */ /* 0x000fe2000000000e */
[----:B------:R-:W-:Y:S01]  /*1810*/  ISETP.GE.U32.AND P0, PT, R15, UR22, PT ;  /* 0x000000160f007c0c */ /* 0x000fe2000bf06070 */
[----:B0-----:R-:W-:Y:S01]  /*1820*/  FFMA R23, R23, -2, R22 ;  /* 0xc000000017177823 */ /* 0x001fe20000000016 */
[----:B------:R-:W-:Y:S01]  /*1830*/  F2FP.BF16.F32.PACK_AB R9, RZ, R9 ;  /* 0x00000009ff09723e */ /* 0x000fe200000010ff */
[----:B------:R-:W-:Y:S01]  /*1840*/  FFMA R8, R13, R8, 0.1331529766321182251 ;  /* 0x3e0859410d087423 */ /* 0x000fe20000000008 */
[----:B------:R-:W-:-:S02]  /*1850*/  FSETP.GE.AND P4, PT, |R2|, 9.010913848876953125, PT ;  /* 0x41102cb40200780b */ /* 0x000fc40003f86200 */
[----:B------:R-:W-:Y:S01]  /*1860*/  FSETP.GE.AND P3, PT, |R2|, 0.60000002384185791016, PT ;  /* 0x3f19999a0200780b */ /* 0x000fe20003f66200 */
[----:B------:R0:W-:Y:S01]  /*1870*/  @!P1 STG.E.U16 desc[UR24][R4.64], R21 ;  /* 0x0000001504009986 */ /* 0x0001e2000c101518 */
[C---:B------:R-:W-:Y:S01]  /*1880*/  ISETP.LT.U32.AND P0, PT, R26.reuse, UR21, !P0 ;  /* 0x000000151a007c0c */ /* 0x040fe2000c701070 */
[----:B------:R-:W-:Y:S01]  /*1890*/  FFMA R8, R13, R8, -0.33332768082618713379 ;  /* 0xbeaaa9ed0d087423 */ /* 0x000fe20000000008 */
[----:B------:R-:W-:Y:S01]  /*18a0*/  FSEL R23, R23, 1, !P4 ;  /* 0x3f80000017177808 */ /* 0x000fe20006000000 */
[----:B------:R1:W-:Y:S01]  /*18b0*/  @!P1 STG.E.U16 desc[UR24][R16.64], R9 ;  /* 0x0000000910009986 */ /* 0x0003e2000c101518 */
[----:B------:R-:W-:-:S04]  /*18c0*/  IADD3 R32, P1, PT, R26, R27, RZ ;  /* 0x0000001b1a207210 */ /* 0x000fc80007f3e0ff */
[----:B------:R-:W-:Y:S02]  /*18d0*/  IADD3.X R33, PT, PT, RZ, R28, RZ, P1, !PT ;  /* 0x0000001cff217210 */ /* 0x000fe40000ffe4ff */
[----:B------:R-:W-:Y:S02]  /*18e0*/  IADD3 R20, P1, PT, R32, UR14, RZ ;  /* 0x0000000e20147c10 */ /* 0x000fe4000ff3e0ff */
[--C-:B0-----:R-:W-:Y:S01]  /*18f0*/  LOP3.LUT R5, R23, 0x80000000, R2.reuse, 0xb8, !PT ;  /* 0x8000000017057812 */ /* 0x101fe200078eb802 */
[----:B------:R-:W-:Y:S01]  /*1900*/  FFMA R23, R13, R8, RZ ;  /* 0x000000080d177223 */ /* 0x000fe200000000ff */
[----:B------:R-:W-:Y:S01]  /*1910*/  FMUL R13, R6, 0.10703222453594207764 ;  /* 0x3ddb33b6060d7820 */ /* 0x000fe20000400000 */
[----:B------:R-:W-:Y:S02]  /*1920*/  @P0 IMAD.SHL.U32 R34, R20, 0x4, RZ ;  /* 0x0000000414220824 */ /* 0x000fe400078e00ff */
[----:B------:R-:W-:Y:S01]  /*1930*/  @!P3 FFMA R5, R2, R23, R2 ;  /* 0x000000170205b223 */ /* 0x000fe20000000002 */
[----:B-1----:R-:W-:Y:S01]  /*1940*/  FFMA R17, R13, R6, 0.79788458347320556641 ;  /* 0x3f4c422a0d117423 */ /* 0x002fe20000000006 */
[----:B------:R-:W-:Y:S01]  /*1950*/  FFMA R2, -R3, R3, 1 ;  /* 0x3f80000003027423 */ /* 0x000fe20000000103 */
[----:B------:R-:W-:-:S02]  /*1960*/  IADD3.X R13, PT, PT, R33, UR28, RZ, P1, !PT ;  /* 0x0000001c210d7c10 */ /* 0x000fc40008ffe4ff */
[----:B------:R-:W-:Y:S01]  /*1970*/  @P0 IADD3 R36, P1, PT, R34, UR7, RZ ;  /* 0x0000000722240c10 */ /* 0x000fe2000ff3e0ff */
[----:B------:R-:W-:Y:S01]  /*1980*/  FMUL R17, R2, R17 ;  /* 0x0000001102117220 */ /* 0x000fe20000400000 */
[----:B------:R-:W-:-:S04]  /*1990*/  @P0 SHF.L.U64.HI R2, R20, 0x2, R13 ;  /* 0x0000000214020819 */ /* 0x000fc8000001020d */
[----:B------:R-:W-:Y:S02]  /*19a0*/  @P0 IADD3.X R37, PT, PT, R2, UR15, RZ, P1, !PT ;  /* 0x0000000f02250c10 */ /* 0x000fe40008ffe4ff */
[----:B------:R-:W-:Y:S02]  /*19b0*/  @P0 IADD3 R34, P1, PT, R34, UR18, RZ ;  /* 0x0000001222220c10 */ /* 0x000fe4000ff3e0ff */
[----:B------:R-:W-:Y:S02]  /*19c0*/  MOV R25, RZ ;  /* 0x000000ff00197202 */ /* 0x000fe40000000f00 */
[----:B------:R-:W-:-:S05]  /*19d0*/  @P0 IADD3.X R35, PT, PT, R2, UR19, RZ, P1, !PT ;  /* 0x0000001302230c10 */ /* 0x000fca0008ffe4ff */
[----:B------:R-:W3:Y:S01]  /*19e0*/  @P0 LDG.E R25, desc[UR24][R34.64] ;  /* 0x0000001822190981 */ /* 0x000ee2000c1e1900 */
[----:B------:R-:W-:Y:S01]  /*19f0*/  FMUL R4, R6, 0.5 ;  /* 0x3f00000006047820 */ /* 0x000fe20000400000 */
[----:B------:R-:W-:-:S03]  /*1a00*/  VOTEU.ANY UP0, P0 ;  /* 0x0000000000ff7886 */ /* 0x000fc60000000100 */
[----:B------:R-:W-:Y:S01]  /*1a10*/  FMUL R4, R4, R17 ;  /* 0x0000001104047220 */ /* 0x000fe20000400000 */
[----:B------:R-:W-:Y:S01]  /*1a20*/  IMAD.U32 R17, RZ, RZ, UR26 ;  /* 0x0000001aff117e24 */ /* 0x000fe2000f8e00ff */
[----:B------:R-:W-:-:S03]  /*1a30*/  @UP0 UIMAD UR14, UR27, 0x3, URZ ;  /* 0x000000031b0e08a4 */ /* 0x000fc6000f8e02ff */
[----:B------:R-:W-:-:S04]  /*1a40*/  @P0 IMAD.WIDE.U32 R32, R17, 0x3, R32 ;  /* 0x0000000311200825 */ /* 0x000fc800078e0020 */
[----:B------:R-:W-:Y:S01]  /*1a50*/  @P0 VIADD R17, R33, UR14 ;  /* 0x0000000e21110c36 */ /* 0x000fe20008000000 */
[----:B------:R-:W-:-:S04]  /*1a60*/  @P0 SHF.L.U32 R16, R32, 0x2, RZ ;  /* 0x0000000220100819 */ /* 0x000fc800000006ff */
[----:B------:R-:W-:Y:S02]  /*1a70*/  @P0 SHF.L.U64.HI R2, R32, 0x2, R17 ;  /* 0x0000000220020819 */ /* 0x000fe40000010211 */
[----:B------:R-:W-:-:S04]  /*1a80*/  @P0 IADD3 R32, P1, PT, R16, UR7, RZ ;  /* 0x0000000710200c10 */ /* 0x000fc8000ff3e0ff */
[----:B------:R-:W-:Y:S02]  /*1a90*/  @P0 IADD3.X R33, PT, PT, R2, UR15, RZ, P1, !PT ;  /* 0x0000000f02210c10 */ /* 0x000fe40008ffe4ff */
[----:B------:R-:W-:Y:S01]  /*1aa0*/  @P0 IADD3 R16, P1, PT, R16, UR18, RZ ;  /* 0x0000001210100c10 */ /* 0x000fe2000ff3e0ff */
[----:B------:R-:W-:-:S03]  /*1ab0*/  IMAD.MOV.U32 R8, RZ, RZ, RZ ;  /* 0x000000ffff087224 */ /* 0x000fc600078e00ff */
[----:B------:R-:W-:-:S05]  /*1ac0*/  @P0 IADD3.X R17, PT, PT, R2, UR19, RZ, P1, !PT ;  /* 0x0000001302110c10 */ /* 0x000fca0008ffe4ff */
[----:B------:R-:W5:Y:S01]  /*1ad0*/  @P0 LDG.E R8, desc[UR24][R16.64] ;  /* 0x0000001810080981 */ /* 0x000f62000c1e1900 */
[----:B------:R-:W-:-:S06]  /*1ae0*/  IMAD.MOV.U32 R6, RZ, RZ, RZ ;  /* 0x000000ffff067224 */ /* 0x000fcc00078e00ff */
[----:B------:R-:W5:Y:S01]  /*1af0*/  @P0 LDG.E R6, desc[UR24][R36.64] ;  /* 0x0000001824060981 */ /* 0x000f62000c1e1900 */
[----:B------:R-:W-:-:S06]  /*1b00*/  IMAD.MOV.U32 R18, RZ, RZ, RZ ;  /* 0x000000ffff127224 */ /* 0x000fcc00078e00ff */
[----:B------:R0:W5:Y:S01]  /*1b10*/  @P0 LDG.E R18, desc[UR24][R32.64] ;  /* 0x0000001820120981 */ /* 0x000162000c1e1900 */
[----:B------:R-:W1:Y:S01]  /*1b20*/  S2R R2, SR_TID.X ;  /* 0x0000000000027919 */ /* 0x000e620000002100 */
[----:B------:R-:W-:-:S04]  /*1b30*/  FADD R3, R3, 1 ;  /* 0x3f80000003037421 */ /* 0x000fc80000000000 */
[----:B------:R-:W-:Y:S01]  /*1b40*/  FFMA R3, R3, 0.5, R4 ;  /* 0x3f00000003037823 */ /* 0x000fe20000000004 */
[----:B------:R-:W-:Y:S01]  /*1b50*/  FMUL R23, R24, 0.10703222453594207764 ;  /* 0x3ddb33b618177820 */ /* 0x000fe20000400000 */
[----:B------:R-:W-:-:S03]  /*1b60*/  FFMA R29, -R5, R5, 1 ;  /* 0x3f800000051d7423 */ /* 0x000fc60000000105 */
[----:B0-----:R-:W-:Y:S01]  /*1b70*/  FFMA R32, R23, R24, 0.79788458347320556641 ;  /* 0x3f4c422a17207423 */ /* 0x001fe20000000018 */
[----:B------:R-:W-:-:S03]  /*1b80*/  FMUL R24, R24, 0.5 ;  /* 0x3f00000018187820 */ /* 0x000fc60000400000 */
[----:B------:R-:W-:Y:S01]  /*1b90*/  FMUL R29, R29, R32 ;  /* 0x000000201d1d7220 */ /* 0x000fe20000400000 */
[----:B------:R-:W-:-:S03]  /*1ba0*/  FADD R5, R5, 1 ;  /* 0x3f80000005057421 */ /* 0x000fc60000000000 */
[----:B------:R-:W-:-:S04]  /*1bb0*/  FMUL R24, R24, R29 ;  /* 0x0000001d18187220 */ /* 0x000fc80000400000 */
[----:B------:R-:W-:Y:S01]  /*1bc0*/  FFMA R5, R5, 0.5, R24 ;  /* 0x3f00000005057823 */ /* 0x000fe20000000018 */
[----:B------:R-:W-:-:S05]  /*1bd0*/  IADD3 R27, P1, PT, R30, R27, RZ ;  /* 0x0000001b1e1b7210 */ /* 0x000fca0007f3e0ff */
[----:B------:R-:W-:Y:S02]  /*1be0*/  IMAD.X R28, RZ, RZ, R28, P1 ;  /* 0x000000ffff1c7224 */ /* 0x000fe400008e061c */
[----:B--2---:R-:W-:Y:S01]  /*1bf0*/  FMUL R10, R3, R10 ;  /* 0x0000000a030a7220 */ /* 0x004fe20000400000 */
[----:B-1----:R-:W-:-:S04]  /*1c00*/  SHF.R.U32.HI R3, RZ, 0x5, R2 ;  /* 0x00000005ff037819 */ /* 0x002fc80000011602 */
[----:B------:R-:W-:-:S05]  /*1c10*/  SHF.L.U32 R4, R3, 0x2, RZ ;  /* 0x0000000203047819 */ /* 0x000fca00000006ff */
[----:B------:R-:W-:-:S05]  /*1c20*/  VIADD R23, R4, 0x2 ;  /* 0x0000000204177836 */ /* 0x000fca0000000000 */
[----:B------:R-:W-:-:S04]  /*1c30*/  ISETP.GE.U32.AND P0, PT, R23, UR22, PT ;  /* 0x0000001617007c0c */ /* 0x000fc8000bf06070 */
[----:B------:R-:W-:Y:S01]  /*1c40*/  ISETP.GE.U32.OR P0, PT, R30, UR21, P0 ;  /* 0x000000151e007c0c */ /* 0x000fe20008706470 */
[----:B----4-:R-:W-:Y:S01]  /*1c50*/  FMUL R12, R5, R12 ;  /* 0x0000000c050c7220 */ /* 0x010fe20000400000 */
[----:B------:R-:W-:-:S05]  /*1c60*/  FMUL R16, R10, UR23 ;  /* 0x000000170a107c20 */ /* 0x000fca0008400000 */
[----:B------:R-:W-:-:S06]  /*1c70*/  F2FP.BF16.F32.PACK_AB R16, RZ, R16 ;  /* 0x00000010ff10723e */ /* 0x000fcc00000010ff */
[----:B------:R-:W-:-:S04]  /*1c80*/  @!P0 LEA R30, P1, R27, UR8, 0x1 ;  /* 0x000000081b1e8c11 */ /* 0x000fc8000f8208ff */
[C---:B------:R-:W-:Y:S02]  /*1c90*/  @!P0 LEA.HI.X R31, R27.reuse, UR9, R28, 0x1, P1 ;  /* 0x000000091b1f8c11 */ /* 0x040fe400088f0c1c */
[----:B------:R-:W-:-:S03]  /*1ca0*/  @!P0 IADD3 R27, P1, PT, R27, UR26, RZ ;  /* 0x0000001a1b1b8c10 */ /* 0x000fc6000ff3e0ff */
[----:B------:R0:W-:Y:S01]  /*1cb0*/  @!P0 STG.E.U16 desc[UR24][R30.64], R16 ;  /* 0x000000101e008986 */ /* 0x0001e2000c101518 */
[----:B------:R-:W-:Y:S02]  /*1cc0*/  @!P0 IADD3.X R28, PT, PT, R28, UR27, RZ, P1, !PT ;  /* 0x0000001b1c1c8c10 */ /* 0x000fe40008ffe4ff */
[----:B0-----:R-:W-:-:S04]  /*1cd0*/  @!P0 LEA R30, P1, R27, UR8, 0x1 ;  /* 0x000000081b1e8c11 */ /* 0x001fc8000f8208ff */
[----:B------:R-:W-:Y:S01]  /*1ce0*/  @!P0 LEA.HI.X R31, R27, UR9, R28, 0x1, P1 ;  /* 0x000000091b1f8c11 */ /* 0x000fe200088f0c1c */
[C---:B---3--:R-:W-:Y:S01]  /*1cf0*/  FMUL R24, R25.reuse, 0.044714998453855514526 ;  /* 0x3d37271319187820 */ /* 0x048fe20000400000 */
[----:B------:R-:W-:-:S03]  /*1d00*/  FMUL R5, R25, 0.79788458347320556641 ;  /* 0x3f4c422a19057820 */ /* 0x000fc60000400000 */
[----:B------:R-:W-:-:S04]  /*1d10*/  FFMA R24, R24, R25, 1 ;  /* 0x3f80000018187423 */ /* 0x000fc80000000019 */
[----:B------:R-:W-:-:S04]  /*1d20*/  FMUL R5, R5, R24 ;  /* 0x0000001805057220 */ /* 0x000fc80000400000 */
[----:B------:R-:W-:-:S04]  /*1d30*/  FMUL R32, |R5|, 2.8853900432586669922 ;  /* 0x4038aa3b05207820 */ /* 0x000fc80000400200 */
[----:B------:R-:W0:Y:S01]  /*1d40*/  MUFU.EX2 R24, R32 ;  /* 0x0000002000187308 */ /* 0x000e220000000800 */
[----:B------:R-:W-:-:S04]  /*1d50*/  FMUL R27, R5, R5 ;  /* 0x00000005051b7220 */ /* 0x000fc80000400000 */
[----:B------:R-:W-:Y:S01]  /*1d60*/  FFMA R28, R27, R14, -0.052303962409496307373 ;  /* 0xbd563cae1b1c7423 */ /* 0x000fe2000000000e */
[----:B0-----:R-:W-:-:S03]  /*1d70*/  FADD R29, R24, 1 ;  /* 0x3f800000181d7421 */ /* 0x001fc60000000000 */
[----:B------:R-:W-:-:S04]  /*1d80*/  FFMA R24, R27, R28, 0.1331529766321182251 ;  /* 0x3e0859411b187423 */ /* 0x000fc8000000001c */
[C---:B------:R-:W-:Y:S01]  /*1d90*/  FFMA R24, R27.reuse, R24, -0.33332768082618713379 ;  /* 0xbeaaa9ed1b187423 */ /* 0x040fe20000000018 */
[----:B------:R-:W0:Y:S03]  /*1da0*/  MUFU.RCP R29, R29 ;  /* 0x0000001d001d7308 */ /* 0x000e260000001000 */
[----:B------:R-:W-:Y:S01]  /*1db0*/  FFMA R28, R27, R24, RZ ;  /* 0x000000181b1c7223 */ /* 0x000fe200000000ff */
[----:B-----5:R-:W-:Y:S01]  /*1dc0*/  FMUL R27, R8, 0.044714998453855514526 ;  /* 0x3d372713081b7820 */ /* 0x020fe20000400000 */
[----:B------:R-:W-:-:S03]  /*1dd0*/  FMUL R17, R12, UR23 ;  /* 0x000000170c117c20 */ /* 0x000fc60008400000 */
[----:B------:R-:W-:Y:S01]  /*1de0*/  FFMA R24, R27, R8, 1 ;  /* 0x3f8000001b187423 */ /* 0x000fe20000000008 */
[----:B------:R-:W-:Y:S01]  /*1df0*/  FMUL R27, R8, 0.79788458347320556641 ;  /* 0x3f4c422a081b7820 */ /* 0x000fe20000400000 */
[----:B------:R-:W-:-:S03]  /*1e00*/  F2FP.BF16.F32.PACK_AB R17, RZ, R17 ;  /* 0x00000011ff11723e */ /* 0x000fc600000010ff */
[----:B------:R-:W-:Y:S02]  /*1e10*/  FMUL R27, R27, R24 ;  /* 0x000000181b1b7220 */ /* 0x000fe40000400000 */
[----:B------:R1:W-:Y:S01]  /*1e20*/  @!P0 STG.E.U16 desc[UR24][R30.64], R17 ;  /* 0x000000111e008986 */ /* 0x0003e2000c101518 */
[----:B0-----:R-:W-:Y:S01]  /*1e30*/  FFMA R24, R29, -2, R22 ;  /* 0xc00000001d187823 */ /* 0x001fe20000000016 */
[----:B------:R-:W-:Y:S01]  /*1e40*/  FSETP.GE.AND P1, PT, |R5|, 0.60000002384185791016, PT ;  /* 0x3f19999a0500780b */ /* 0x000fe20003f26200 */
[----:B-1----:R-:W-:-:S04]  /*1e50*/  FMUL R30, |R27|, 2.8853900432586669922 ;  /* 0x4038aa3b1b1e7820 */ /* 0x002fc80000400200 */
[----:B------:R-:W0:Y:S01]  /*1e60*/  MUFU.EX2 R29, R30 ;  /* 0x0000001e001d7308 */ /* 0x000e220000000800 */
[----:B------:R-:W-:-:S04]  /*1e70*/  FSETP.GE.AND P0, PT, |R5|, 9.010913848876953125, PT ;  /* 0x41102cb40500780b */ /* 0x000fc80003f06200 */
[----:B------:R-:W-:Y:S02]  /*1e80*/  FSEL R24, R24, 1, !P0 ;  /* 0x3f80000018187808 */ /* 0x000fe40004000000 */
[----:B------:R-:W-:Y:S02]  /*1e90*/  ISETP.GE.U32.AND P0, PT, R15, UR22, PT ;  /* 0x000000160f007c0c */ /* 0x000fe4000bf06070 */
[--C-:B------:R-:W-:Y:S01]  /*1ea0*/  LOP3.LUT R24, R24, 0x80000000, R5.reuse, 0xb8, !PT ;  /* 0x8000000018187812 */ /* 0x100fe200078eb805 */
[----:B------:R-:W-:Y:S01]  /*1eb0*/  @!P1 FFMA R24, R5, R28, R5 ;  /* 0x0000001c05189223 */ /* 0x000fe20000000005 */
[----:B------:R-:W-:Y:S01]  /*1ec0*/  FMUL R28, R25, 0.10703222453594207764 ;  /* 0x3ddb33b6191c7820 */ /* 0x000fe20000400000 */
[----:B------:R-:W-:Y:S01]  /*1ed0*/  ISETP.GE.U32.OR P0, PT, R26, UR21, P0 ;  /* 0x000000151a007c0c */ /* 0x000fe20008706470 */
[----:B0-----:R-:W-:Y:S02]  /*1ee0*/  FADD R33, R29, 1 ;  /* 0x3f8000001d217421 */ /* 0x001fe40000000000 */
[----:B------:R-:W-:Y:S01]  /*1ef0*/  FFMA R5, R28, R25, 0.79788458347320556641 ;  /* 0x3f4c422a1c057423 */ /* 0x000fe20000000019 */
[----:B------:R-:W-:Y:S01]  /*1f00*/  FFMA R26, -R24, R24, 1 ;  /* 0x3f800000181a7423 */ /* 0x000fe20000000118 */
[----:B------:R-:W-:-:S02]  /*1f10*/  FMUL R31, R27, R27 ;  /* 0x0000001b1b1f7220 */ /* 0x000fc40000400000 */
[----:B------:R-:W0:Y:S01]  /*1f20*/  MUFU.RCP R33, R33 ;  /* 0x0000002100217308 */ /* 0x000e220000001000 */
[----:B------:R-:W-:Y:S02]  /*1f30*/  FMUL R26, R26, R5 ;  /* 0x000000051a1a7220 */ /* 0x000fe40000400000 */
[----:B------:R-:W1:Y:S01]  /*1f40*/  S2R R5, SR_CgaCtaId ;  /* 0x0000000000057919 */ /* 0x000e620000008800 */
[----:B------:R-:W-:Y:S01]  /*1f50*/  FMUL R25, R25, 0.5 ;  /* 0x3f00000019197820 */ /* 0x000fe20000400000 */
[----:B------:R-:W-:-:S03]  /*1f60*/  FFMA R14, R31, R14, -0.052303962409496307373 ;  /* 0xbd563cae1f0e7423 */ /* 0x000fc6000000000e */
[----:B------:R-:W-:Y:S01]  /*1f70*/  FMUL R25, R25, R26 ;  /* 0x0000001a19197220 */ /* 0x000fe20000400000 */
[----:B------:R-:W-:Y:S01]  /*1f80*/  FFMA R26, R31, R14, 0.1331529766321182251 ;  /* 0x3e0859411f1a7423 */ /* 0x000fe2000000000e */
[----:B------:R-:W-:-:S03]  /*1f90*/  FADD R14, R24, 1 ;  /* 0x3f800000180e7421 */ /* 0x000fc60000000000 */
[----:B------:R-:W-:Y:S01]  /*1fa0*/  FFMA R24, R31, R26, -0.33332768082618713379 ;  /* 0xbeaaa9ed1f187423 */ /* 0x000fe2000000001a */
[----:B------:R-:W-:Y:S01]  /*1fb0*/  FFMA R29, R14, 0.5, R25 ;  /* 0x3f0000000e1d7823 */ /* 0x000fe20000000019 */
[----:B------:R-:W-:Y:S01]  /*1fc0*/  FSETP.GE.AND P2, PT, |R27|, 0.60000002384185791016, PT ;  /* 0x3f19999a1b00780b */ /* 0x000fe20003f46200 */
[----:B0-----:R-:W-:Y:S01]  /*1fd0*/  FFMA R14, R33, -2, R22 ;  /* 0xc0000000210e7823 */ /* 0x001fe20000000016 */
[----:B------:R-:W-:Y:S01]  /*1fe0*/  FFMA R22, R31, R24, RZ ;  /* 0x000000181f167223 */ /* 0x000fe200000000ff */
[C---:B------:R-:W-:Y:S02]  /*1ff0*/  @!P0 LEA R24, P3, R20.reuse, UR8, 0x1 ;  /* 0x0000000814188c11 */ /* 0x040fe4000f8608ff */
[----:B------:R-:W-:Y:S02]  /*2000*/  FSETP.GE.AND P1, PT, |R27|, 9.010913848876953125, PT ;  /* 0x41102cb41b00780b */ /* 0x000fe40003f26200 */
[----:B------:R-:W-:Y:S02]  /*2010*/  @!P0 IADD3 R26, P4, PT, R20, UR26, RZ ;  /* 0x0000001a141a8c10 */ /* 0x000fe4000ff9e0ff */
[----:B------:R-:W-:-:S02]  /*2020*/  FSEL R14, R14, 1, !P1 ;  /* 0x3f8000000e0e7808 */ /* 0x000fc40004800000 */
[----:B------:R-:W-:Y:S02]  /*2030*/  @!P0 LEA.HI.X R25, R20, UR9, R13, 0x1, P3 ;  /* 0x0000000914198c11 */ /* 0x000fe400098f0c0d */
[----:B------:R-:W-:Y:S02]  /*2040*/  @!P0 IADD3.X R13, PT, PT, R13, UR27, RZ, P4, !PT ;  /* 0x0000001b0d0d8c10 */ /* 0x000fe4000a7fe4ff */
[C---:B------:R-:W-:Y:S02]  /*2050*/  @!P0 LEA R30, P1, R26.reuse, UR8, 0x1 ;  /* 0x000000081a1e8c11 */ /* 0x040fe4000f8208ff */
[----:B------:R-:W-:Y:S02]  /*2060*/  MOV R28, 0x400 ;  /* 0x00000400001c7802 */ /* 0x000fe40000000f00 */
[----:B------:R-:W-:Y:S01]  /*2070*/  @!P0 LEA.HI.X R31, R26, UR9, R13, 0x1, P1 ;  /* 0x000000091a1f8c11 */ /* 0x000fe200088f0c0d */
[----:B------:R-:W-:Y:S01]  /*2080*/  FMUL R13, R8, 0.10703222453594207764 ;  /* 0x3ddb33b6080d7820 */ /* 0x000fe20000400000 */
[--C-:B------:R-:W-:Y:S01]  /*2090*/  LOP3.LUT R14, R14, 0x80000000, R27.reuse, 0xb8, !PT ;  /* 0x800000000e0e7812 */ /* 0x100fe200078eb81b */
[----:B------:R-:W-:Y:S01]  /*20a0*/  @!P2 FFMA R14, R27, R22, R27 ;  /* 0x000000161b0ea223 */ /* 0x000fe2000000001b */
[----:B------:R-:W-:-:S02]  /*20b0*/  IADD3 R28, PT, PT, R28, 0x20, RZ ;  /* 0x000000201c1c7810 */ /* 0x000fc40007ffe0ff */
[----:B------:R-:W-:Y:S01]  /*20c0*/  LOP3.LUT R20, R2, 0x1f, RZ, 0xc0, !PT ;  /* 0x0000001f02147812 */ /* 0x000fe200078ec0ff */
[----:B------:R-:W-:Y:S01]  /*20d0*/  FFMA R26, R13, R8, 0.79788458347320556641 ;  /* 0x3f4c422a0d1a7423 */ /* 0x000fe20000000008 */
[----:B------:R-:W-:Y:S02]  /*20e0*/  IMAD.SHL.U32 R22, R0, 0x4, RZ ;  /* 0x0000000400167824 */ /* 0x000fe400078e00ff */
[----:B------:R-:W-:Y:S01]  /*20f0*/  FFMA R13, -R14, R14, 1 ;  /* 0x3f8000000e0d7423 */ /* 0x000fe2000000010e */
[----:B-1----:R-:W-:Y:S01]  /*2100*/  LEA R5, R5, R28, 0x18 ;  /* 0x0000001c05057211 */ /* 0x002fe200078ec0ff */
[----:B------:R-:W-:Y:S01]  /*2110*/  FMUL R29, R29, R6 ;  /* 0x000000061d1d7220 */ /* 0x000fe20000400000 */
[----:B------:R-:W-:Y:S01]  /*2120*/  IMAD R6, R20, 0x84, RZ ;  /* 0x0000008414067824 */ /* 0x000fe200078e02ff */
[----:B------:R-:W-:Y:S01]  /*2130*/  PRMT R19, R19, 0x5410, R7 ;  /* 0x0000541013137816 */ /* 0x000fe20000000007 */
[----:B------:R-:W-:Y:S01]  /*2140*/  FMUL R13, R13, R26 ;  /* 0x0000001a0d0d7220 */ /* 0x000fe20000400000 */
[----:B------:R-:W-:Y:S01]  /*2150*/  FMUL R8, R8, 0.5 ;  /* 0x3f00000008087820 */ /* 0x000fe20000400000 */
[----:B------:R-:W-:-:S02]  /*2160*/  LOP3.LUT R7, RZ, R4, RZ, 0x33, !PT ;  /* 0x00000004ff077212 */ /* 0x000fc400078e33ff */
[----:B------:R-:W-:Y:S01]  /*2170*/  LOP3.LUT R27, R22, 0x7c, RZ, 0xc0, !PT ;  /* 0x0000007c161b7812 */ /* 0x000fe200078ec0ff */
[----:B------:R-:W-:Y:S02]  /*2180*/  IMAD.IADD R22, R6, 0x1, R5 ;  /* 0x0000000106167824 */ /* 0x000fe400078e0205 */
[----:B------:R-:W-:Y:S01]  /*2190*/  FMUL R13, R8, R13 ;  /* 0x0000000d080d7220 */ /* 0x000fe20000400000 */
[----:B------:R-:W-:Y:S02]  /*21a0*/  IMAD.IADD R15, R2, 0x1, -R15 ;  /* 0x00000001020f7824 */ /* 0x000fe400078e0a0f */
[----:B------:R-:W-:Y:S01]  /*21b0*/  FADD R14, R14, 1 ;  /* 0x3f8000000e0e7421 */ /* 0x000fe20000000000 */
[----:B------:R-:W-:Y:S01]  /*21c0*/  IMAD.IADD R7, R7, 0x1, R2 ;  /* 0x0000000107077824 */ /* 0x000fe200078e0202 */
[----:B------:R-:W-:Y:S01]  /*21d0*/  IADD3 R26, PT, PT, R22, R27, RZ ;  /* 0x0000001b161a7210 */ /* 0x000fe20007ffe0ff */
[----:B------:R-:W-:Y:S02]  /*21e0*/  IMAD.SHL.U32 R15, R15, 0x4, RZ ;  /* 0x000000040f0f7824 */ /* 0x000fe400078e00ff */
[----:B------:R-:W-:Y:S01]  /*21f0*/  FFMA R13, R14, 0.5, R13 ;  /* 0x3f0000000e0d7823 */ /* 0x000fe2000000000d */
[----:B------:R-:W-:-:S02]  /*2200*/  IMAD.SHL.U32 R7, R7, 0x4, RZ ;  /* 0x0000000407077824 */ /* 0x000fc400078e00ff */
[----:B------:R-:W-:Y:S01]  /*2210*/  FMUL R8, R29, UR23 ;  /* 0x000000171d087c20 */ /* 0x000fe20008400000 */
[----:B------:R0:W-:Y:S01]  /*2220*/  STS [R26], R19 ;  /* 0x000000131a007388 */ /* 0x0001e20000000800 */
[----:B------:R-:W-:Y:S01]  /*2230*/  FMUL R18, R13, R18 ;  /* 0x000000120d127220 */ /* 0x000fe20000400000 */
[----:B------:R-:W-:Y:S02]  /*2240*/  PRMT R21, R21, 0x5410, R9 ;  /* 0x0000541015157816 */ /* 0x000fe40000000009 */
[----:B------:R-:W-:Y:S01]  /*2250*/  F2FP.BF16.F32.PACK_AB R9, RZ, R8 ;  /* 0x00000008ff09723e */ /* 0x000fe200000010ff */
[----:B------:R-:W-:Y:S01]  /*2260*/  FMUL R8, R18, UR23 ;  /* 0x0000001712087c20 */ /* 0x000fe20008400000 */
[----:B0-----:R-:W-:Y:S02]  /*2270*/  LOP3.LUT R19, R15, 0x7c, RZ, 0xc0, !PT ;  /* 0x0000007c0f137812 */ /* 0x001fe400078ec0ff */
[----:B------:R-:W-:Y:S02]  /*2280*/  LOP3.LUT R15, R7, 0x7c, RZ, 0xc0, !PT ;  /* 0x0000007c070f7812 */ /* 0x000fe400078ec0ff */
[----:B------:R-:W-:-:S03]  /*2290*/  F2FP.BF16.F32.PACK_AB R8, RZ, R8 ;  /* 0x00000008ff08723e */ /* 0x000fc600000010ff */
[----:B------:R-:W-:Y:S01]  /*22a0*/  IMAD.IADD R15, R22, 0x1, R15 ;  /* 0x00000001160f7824 */ /* 0x000fe200078e020f */
[----:B------:R-:W-:Y:S01]  /*22b0*/  UIMAD UR8, UR6, UR12, URZ ;  /* 0x0000000c060872a4 */ /* 0x000fe2000f8e02ff */
[----:B------:R-:W-:-:S03]  /*22c0*/  IADD3 R23, PT, PT, -R23, R2, RZ ;  /* 0x0000000217177210 */ /* 0x000fc60007ffe1ff */
[----:B------:R0:W-:Y:S01]  /*22d0*/  STS [R15], R21 ;  /* 0x000000150f007388 */ /* 0x0001e20000000800 */
[----:B------:R-:W-:Y:S01]  /*22e0*/  UIMAD.WIDE.U32 UR6, UR20, UR12, URZ ;  /* 0x0000000c140672a5 */ /* 0x000fe2000f8e00ff */
[----:B------:R-:W-:Y:S01]  /*22f0*/  SHF.L.U32 R23, R23, 0x2, RZ ;  /* 0x0000000217177819 */ /* 0x000fe200000006ff */
[----:B------:R-:W-:Y:S01]  /*2300*/  UIMAD UR9, UR20, UR13, UR8 ;  /* 0x0000000d140972a4 */ /* 0x000fe2000f8e0208 */
[----:B------:R1:W-:Y:S01]  /*2310*/  @!P0 STG.E.U16 desc[UR24][R24.64], R9 ;  /* 0x0000000918008986 */ /* 0x0003e2000c101518 */
[----:B0-----:R-:W-:Y:S01]  /*2320*/  PRMT R15, R8, 0x7610, R15 ;  /* 0x00007610080f7816 */ /* 0x001fe2000000000f */
[----:B------:R-:W-:Y:S01]  /*2330*/  USHF.L.U32 UR8, UR6, 0x5, URZ ;  /* 0x0000000506087899 */ /* 0x000fe200080006ff */
[----:B------:R-:W-:Y:S01]  /*2340*/  LOP3.LUT R23, R23, 0x7c, RZ, 0xc0, !PT ;  /* 0x0000007c17177812 */ /* 0x000fe200078ec0ff */
[----:B------:R-:W-:Y:S02]  /*2350*/  UIADD3 UR9, UPT, UPT, UR7, UR9, URZ ;  /* 0x0000000907097290 */ /* 0x000fe4000fffe0ff */
[----:B------:R1:W-:Y:S01]  /*2360*/  @!P0 STG.E.U16 desc[UR24][R30.64], R15 ;  /* 0x0000000f1e008986 */ /* 0x0003e2000c101518 */
[----:B------:R-:W-:Y:S01]  /*2370*/  ISETP.GE.U32.AND P0, PT, R4, UR21, PT ;  /* 0x0000001504007c0c */ /* 0x000fe2000bf06070 */
[C---:B------:R-:W-:Y:S01]  /*2380*/  IMAD.IADD R7, R22.reuse, 0x1, R19 ;  /* 0x0000000116077824 */ /* 0x040fe200078e0213 */
[----:B------:R-:W-:Y:S01]  /*2390*/  ULEA UR7, UP0, UR4, UR8, 0x6 ;  /* 0x0000000804077291 */ /* 0x000fe2000f8030ff */
[----:B------:R-:W-:Y:S01]  /*23a0*/  IADD3 R22, PT, PT, R22, R23, RZ ;  /* 0x0000001716167210 */ /* 0x000fe20007ffe0ff */
[----:B------:R-:W-:Y:S01]  /*23b0*/  USHF.L.U64.HI UR6, UR6, 0x5, UR9 ;  /* 0x0000000506067899 */ /* 0x000fe20008010209 */
[----:B------:R-:W-:-:S02]  /*23c0*/  PRMT R16, R16, 0x5410, R17 ;  /* 0x0000541010107816 */ /* 0x000fc40000000011 */
[----:B------:R-:W-:Y:S01]  /*23d0*/  PRMT R8, R9, 0x5410, R8 ;  /* 0x0000541009087816 */ /* 0x000fe20000000008 */
[----:B------:R-:W-:Y:S02]  /*23e0*/  ULEA UR10, UP1, UR7, UR10, 0x1 ;  /* 0x0000000a070a7291 */ /* 0x000fe4000f8208ff */
[----:B------:R-:W-:Y:S01]  /*23f0*/  ULEA.HI.X UR4, UR4, UR6, UR5, 0x6, UP0 ;  /* 0x0000000604047291 */ /* 0x000fe200080f3405 */
[----:B------:R1:W-:Y:S01]  /*2400*/  STS [R22], R16 ;  /* 0x0000001016007388 */ /* 0x0003e20000000800 */
[----:B------:R-:W-:Y:S01]  /*2410*/  FMNMX3 R11, |R10|, R11, |R12|, !PT ;  /* 0x0000000b0a0b7276 */ /* 0x000fe2000780060c */
[----:B------:R-:W-:Y:S01]  /*2420*/  BSSY.RECONVERGENT B0, `(.L_x_24449) ;  /* 0x000005a000007945 */ /* 0x000fe20003800200 */
[----:B------:R-:W-:Y:S01]  /*2430*/  ULEA.HI.X UR4, UR7, UR11, UR4, 0x1, UP1 ;  /* 0x0000000b07047291 */ /* 0x000fe200088f0c04 */
[----:B------:R1:W-:Y:S01]  /*2440*/  STS [R7], R8 ;  /* 0x0000000807007388 */ /* 0x0003e20000000800 */
[----:B------:R-:W-:Y:S01]  /*2450*/  FMNMX3 R29, |R29|, R11, |R18|, !PT ;  /* 0x0000000b1d1d7276 */ /* 0x000fe20007800612 */
[----:B------:R-:W-:Y:S06]  /*2460*/  BAR.SYNC.DEFER_BLOCKING 0x0 ;  /* 0x0000000000007b1d */ /* 0x000fec0000010000 */
[----:B------:R-:W-:Y:S05]  /*2470*/  @P0 BRA `(.L_x_24450) ;  /* 0x0000000400500947 */ /* 0x000fea0003800000 */
[C---:B-1----:R-:W-:Y:S01]  /*2480*/  VIADD R8, R4.reuse, -UR21 ;  /* 0x8000001504087c36 */ /* 0x042fe20008000000 */
[----:B------:R-:W-:Y:S01]  /*2490*/  BSSY.RECONVERGENT B1, `(.L_x_24451) ;  /* 0x000003e000017945 */ /* 0x000fe20003800200 */
[----:B------:R-:W-:Y:S02]  /*24a0*/  IMAD.U32 R7, RZ, RZ, UR21 ;  /* 0x00000015ff077e24 */ /* 0x000fe4000f8e00ff */
[----:B------:R-:W-:Y:S01]  /*24b0*/  IMAD R9, R4, UR30, RZ ;  /* 0x0000001e04097c24 */ /* 0x000fe2000f8e02ff */
        /* <DEDUP_REMOVED lines=11> */
.L_x_24453:
        /* <DEDUP_REMOVED lines=33> */
[----:B0-----:R0:W-:Y:S01]  /*2780*/  @!P4 STG.E desc[UR24][R8.64], R25 ;  /* 0x000000190800c986 */ /* 0x0011e2000c101918 */
[----:B------:R-:W-:-:S04]  /*2790*/  @!P2 IADD3 R13, P4, PT, R12, R13, RZ ;  /* 0x0000000d0c0da210 */ /* 0x000fc80007f9e0ff */
[----:B------:R-:W-:Y:S01]  /*27a0*/  @!P2 IADD3.X R22, PT, PT, RZ, R18, RZ, P4, !PT ;  /* 0x00000012ff16a210 */ /* 0x000fe200027fe4ff */
[----:B-1----:R0:W-:Y:S01]  /*27b0*/  @!P3 STG.E desc[UR24][R10.64], R23 ;  /* 0x000000170a00b986 */ /* 0x0021e2000c101918 */
[----:B------:R-:W-:Y:S01]  /*27c0*/  @!P2 LEA R12, P4, R13, UR10, 0x2 ;  /* 0x0000000a0d0cac11 */ /* 0x000fe2000f8810ff */
        /* <DEDUP_REMOVED lines=10> */
.L_x_24452:
[----:B------:R-:W-:Y:S05]  /*2870*/  BSYNC.RECONVERGENT B1 ;  /* 0x0000000000017941 */ /* 0x000fea0003800200 */
.L_x_24451:
[----:B------:R-:W-:Y:S05]  /*2880*/  @!P0 BRA `(.L_x_24450) ;  /* 0x00000000004c8947 */ /* 0x000fea0003800000 */
[----:B0-----:R-:W-:Y:S02]  /*2890*/  IMAD R9, R3, 0x10, R6 ;  /* 0x0000001003097824 */ /* 0x001fe400078e0206 */
[----:B------:R-:W-:-:S03]  /*28a0*/  IMAD.MOV R7, RZ, RZ, -R7 ;  /* 0x000000ffff077224 */ /* 0x000fc600078e0a07 */
[----:B------:R-:W-:-:S05]  /*28b0*/  LEA R16, R16, R9, 0x2 ;  /* 0x0000000910107211 */ /* 0x000fca00078e10ff */
[----:B------:R-:W-:-:S07]  /*28c0*/  IMAD.IADD R16, R5, 0x1, R16 ;  /* 0x0000000105107824 */ /* 0x000fce00078e0210 */
.L_x_24454:
[----:B------:R-:W-:Y:S01]  /*28d0*/  LOP3.LUT R11, R0, 0x1f, RZ, 0xc0, !PT ;  /* 0x0000001f000b7812 */ /* 0x000fe200078ec0ff */
[----:B------:R-:W-:-:S03]  /*28e0*/  VIADD R7, R7, 0x1 ;  /* 0x0000000107077836 */ /* 0x000fc60000000000 */
[----:B------:R-:W-:-:S13]  /*28f0*/  ISETP.GE.U32.AND P0, PT, R11, UR22, PT ;  /* 0x000000160b007c0c */ /* 0x000fda000bf06070 */
[----:B--2---:R0:W1:Y:S01]  /*2900*/  @!P0 LDS R9, [R16] ;  /* 0x0000000010098984 */ /* 0x0040620000000800 */
        /* <DEDUP_REMOVED lines=11> */
.L_x_24450:
[----:B------:R-:W-:Y:S05]  /*29c0*/  BSYNC.RECONVERGENT B0 ;  /* 0x0000000000007941 */ /* 0x000fea0003800200 */
.L_x_24449:
        /* <DEDUP_REMOVED lines=39> */
.L_x_24463:
[----:B------:R-:W-:Y:S02]  /*2c40*/  ISETP.NE.AND P0, PT, R2, RZ, PT ;  /* 0x000000ff0200720c */ /* 0x000fe40003f05270 */
[----:B-1----:R-:W-:-:S11]  /*2c50*/  FMNMX R3, R4, R5, !PT ;  /* 0x0000000504037209 */ /* 0x002fd60007800000 */
[----:B------:R-:W-:Y:S05]  /*2c60*/  @P0 BRA `(.L_x_24456) ;  /* 0x0000000000080947 */ /* 0x000fea0003800000 */
[----:B0-----:R-:W0:Y:S02]  /*2c70*/  LDC.64 R4, c[0x0][0x3a8] ;  /* 0x0000ea00ff047b82 */ /* 0x001e240000000a00 */
[----:B0-----:R1:W-:Y:S02]  /*2c80*/  REDG.E.MAX.S32.STRONG.GPU desc[UR24][R4.64], R3 ;  /* 0x000000030400798e */ /* 0x0013e4000d12e318 */
.L_x_24456:
[----:B------:R-:W-:Y:S05]  /*2c90*/  BSYNC B0 ;  /* 0x0000000000007941 */ /* 0x000fea0003800000 */
.L_x_24455:
        /* <DEDUP_REMOVED lines=11> */
[----:B012---:R-:W-:Y:S05]  /*2d50*/  CALL.REL.NOINC `($__internal_595_$__cuda_sm20_rcp_rn_f32_slowpath) ;  /* 0x0000000400987944 */ /* 0x007fea0003c00000 */
[----:B------:R-:W-:Y:S05]  /*2d60*/  BRA `(.L_x_24459) ;  /* 0x0000000000147947 */ /* 0x000fea0003800000 */
.L_x_24458:
[----:B-12---:R-:W1:Y:S01]  /*2d70*/  MUFU.RCP R5, UR23 ;  /* 0x0000001700057d08 */ /* 0x006e620008001000 */
[----:B------:R-:W-:-:S04]  /*2d80*/  IMAD.U32 R0, RZ, RZ, UR23 ;  /* 0x00000017ff007e24 */ /* 0x000fc8000f8e00ff */
[----:B-1----:R-:W-:-:S04]  /*2d90*/  FFMA R0, R5, R0, -1 ;  /* 0xbf80000005007423 */ /* 0x002fc80000000000 */
[----:B------:R-:W-:-:S04]  /*2da0*/  FADD.FTZ R0, -R0, -RZ ;  /* 0x800000ff00007221 */ /* 0x000fc80000010100 */
[----:B------:R-:W-:-:S07]  /*2db0*/  FFMA R5, R5, R0, R5 ;  /* 0x0000000005057223 */ /* 0x000fce0000000005 */
.L_x_24459:
[----:B------:R-:W1:Y:S02]  /*2dc0*/  LDC.64 R2, c[0x0][0x3b0] ;  /* 0x0000ec00ff027b82 */ /* 0x000e640000000a00 */
[----:B-1----:R-:W-:Y:S01]  /*2dd0*/  STG.E desc[UR24][R2.64], R5 ;  /* 0x0000000502007986 */ /* 0x002fe2000c101918 */
[----:B------:R-:W-:Y:S05]  /*2de0*/  EXIT ;  /* 0x000000000000794d */ /* 0x000fea0003800000 */
.L_x_24457:
[----:B------:R-:W-:Y:S02]  /*2df0*/  HFMA2 R7, -RZ, RZ, 0, 2.384185791015625e-07 ;  /* 0x00000004ff077431 */ /* 0x000fe400000001ff */
[----:B------:R-:W-:Y:S02]  /*2e00*/  IMAD.MOV.U32 R9, RZ, RZ, 0x1f ;  /* 0x0000001fff097424 */ /* 0x000fe400078e00ff */
[----:B------:R-:W-:-:S07]  /*2e10*/  IMAD.MOV.U32 R6, RZ, RZ, -0x1 ;  /* 0xffffffffff067424 */ /* 0x000fce00078e00ff */
[----:B01----:R-:W-:Y:S05]  /*2e20*/  WARPSYNC.COLLECTIVE R6, `(.L_x_24460) ;  /* 0x0000000006087348 */ /* 0x003fea0003c00000 */
[----:B-1----:R1:W2:Y:S02]  /*2e30*/  SHFL.DOWN P0, R5, R0, R7, R9 ;  /* 0x0800000700057389 */ /* 0x0022a40000000009 */
[----:B012---:R-:W-:Y:S05]  /*2e40*/  ENDCOLLECTIVE ;  /* 0x000000000000791b */ /* 0x007fea0003800000 */
.L_x_24460:
[----:B------:R-:W-:Y:S01]  /*2e50*/  IMAD.MOV.U32 R7, RZ, RZ, 0x2 ;  /* 0x00000002ff077424 */ /* 0x000fe200078e00ff */
[----:B------:R-:W-:-:S04]  /*2e60*/  MOV R3, R5 ;  /* 0x0000000500037202 */ /* 0x000fc80000000f00 */
[----:B------:R-:W-:-:S05]  /*2e70*/  FMNMX R3, R3, R0, !PT ;  /* 0x0000000003037209 */ /* 0x000fca0007800000 */
[----:B------:R-:W-:-:S07]  /*2e80*/  IMAD.MOV.U32 R0, RZ, RZ, R3 ;  /* 0x000000ffff007224 */ /* 0x000fce00078e0003 */
[----:B------:R-:W-:Y:S05]  /*2e90*/  WARPSYNC.COLLECTIVE R6, `(.L_x_24461) ;  /* 0x0000000006087348 */ /* 0x000fea0003c00000 */
[----:B------:R0:W1:Y:S02]  /*2ea0*/  SHFL.DOWN P0, R5, R0, R7, R9 ;  /* 0x0800000700057389 */ /* 0x0000640000000009 */
[----:B01----:R-:W-:Y:S05]  /*2eb0*/  ENDCOLLECTIVE ;  /* 0x000000000000791b */ /* 0x003fea0003800000 */
.L_x_24461:
[----:B------:R-:W-:Y:S01]  /*2ec0*/  IMAD.MOV.U32 R7, RZ, RZ, 0x1 ;  /* 0x00000001ff077424 */ /* 0x000fe200078e00ff */
[----:B------:R-:W-:-:S04]  /*2ed0*/  MOV R4, R5 ;  /* 0x0000000500047202 */ /* 0x000fc80000000f00 */
[----:B------:R-:W-:-:S05]  /*2ee0*/  FMNMX R4, R3, R4, !PT ;  /* 0x0000000403047209 */ /* 0x000fca0007800000 */
[----:B------:R-:W-:-:S07]  /*2ef0*/  IMAD.MOV.U32 R0, RZ, RZ, R4 ;  /* 0x000000ffff007224 */ /* 0x000fce00078e0004 */
[----:B------:R-:W-:Y:S05]  /*2f00*/  WARPSYNC.COLLECTIVE R6, `(.L_x_24462) ;  /* 0x0000000006087348 */ /* 0x000fea0003c00000 */
[----:B------:R0:W1:Y:S02]  /*2f10*/  SHFL.DOWN P0, R5, R0, R7, R9 ;  /* 0x0800000700057389 */ /* 0x0000640000000009 */
[----:B01----:R-:W-:Y:S05]  /*2f20*/  ENDCOLLECTIVE ;  /* 0x000000000000791b */ /* 0x003fea0003800000 */
.L_x_24462:
[----:B------:R-:W-:Y:S05]  /*2f30*/  BRA `(.L_x_24463) ;  /* 0xfffffffc00407947 */ /* 0x000fea000383ffff */
        .weak           $__internal_594_$__cuda_sm20_div_u64
        .type           $__internal_594_$__cuda_sm20_div_u64,@function
        .size           $__internal_594_$__cuda_sm20_div_u64,($__internal_595_$__cuda_sm20_rcp_rn_f32_slowpath - $__internal_594_$__cuda_sm20_div_u64)
$__internal_594_$__cuda_sm20_div_u64:
        /* <DEDUP_REMOVED lines=71> */
[----:B------:R-:W-:Y:S11]  /*33b0*/  RET.REL.NODEC R2 `(_ZN18transformer_engine6detail38cast_transpose_fused_kernel_notalignedILb0ELb1ELb0EfNS_16CTDBiasDActParamIff13__nv_bfloat16fEELi1ELi2ENS_5EmptyEXadL_ZNS_5dgeluIffEET_T0_RKS5_EEEEvT3_mmm) ;  /* 0xffffffcc02107950 */ /* 0x000ff60003c3ffff */
        .weak           $__internal_595_$__cuda_sm20_rcp_rn_f32_slowpath
        .type           $__internal_595_$__cuda_sm20_rcp_rn_f32_slowpath,@function
        .size           $__internal_595_$__cuda_sm20_rcp_rn_f32_slowpath,(.L_x_29896 - $__internal_595_$__cuda_sm20_rcp_rn_f32_slowpath)
$__internal_595_$__cuda_sm20_rcp_rn_f32_slowpath:
        /* <DEDUP_REMOVED lines=15> */
.L_x_24464:
        /* <DEDUP_REMOVED lines=33> */
.L_x_24466:
[----:B------:R0:W1:Y:S02]  /*36c0*/  MUFU.RCP R3, R0 ;  /* 0x0000000000037308 */ /* 0x0000640000001000 */
.L_x_24465:
[----:B-1-3--:R-:W-:Y:S01]  /*36d0*/  MOV R5, R3 ;  /* 0x0000000300057202 */ /* 0x00afe20000000f00 */
[----:B------:R-:W-:-:S04]  /*36e0*/  IMAD.MOV.U32 R3, RZ, RZ, 0x0 ;  /* 0x00000000ff037424 */ /* 0x000fc800078e00ff */
[----:B0-2---:R-:W-:Y:S05]  /*36f0*/  RET.REL.NODEC R2 `(_ZN18transformer_engine6detail38cast_transpose_fused_kernel_notalignedILb0ELb1ELb0EfNS_16CTDBiasDActParamIff13__nv_bfloat16fEELi1ELi2ENS_5EmptyEXadL_ZNS_5dgeluIffEET_T0_RKS5_EEEEvT3_mmm) ;  /* 0xffffffc802407950 */ /* 0x005fea0003c3ffff */
.L_x_24467:
        /* <DEDUP_REMOVED lines=16> */
.L_x_29896:


//--------------------- .text._ZN18transformer_engine6detail38cast_transpose_fused_kernel_notalignedILb0ELb1ELb0EfNS_16CTDBiasDActParamIff6__halffEELi1ELi2ENS_5EmptyEXadL_ZNS_5dgeluIffEET_T0_RKS5_EEEEvT3_mmm --------------------------
	.section	.text._ZN18transformer_engine6detail38cast_transpose_fused_kernel_notalignedILb0ELb1ELb0EfNS_16CTDBiasDActParamIff6__halffEELi1ELi2ENS_5EmptyEXadL_ZNS_5dgeluIffEET_T0_RKS5_EEEEvT3_mmm,"ax",@progbits
	.align	128
        .global         _ZN18transformer_engine6detail38cast_transpose_fused_kernel_notalignedILb0ELb1ELb0EfNS_16CTDBiasDActParamIff6__halffEELi1ELi2ENS_5EmptyEXadL_ZNS_5dgeluIffEET_T0_RKS5_EEEEvT3_mmm
        .type           _ZN18transformer_engine6detail38cast_transpose_fused_kernel_notalignedILb0ELb1ELb0EfNS_16CTDBiasDActParamIff6__halffEELi1ELi2ENS_5EmptyEXadL_ZNS_5dgeluIffEET_T0_RKS5_EEEEvT3_mmm,@function
        .size           _ZN18transformer_engine6detail38cast_transpose_fused_kernel_notalignedILb0ELb1ELb0EfNS_16CTDBiasDActParamIff6__halffEELi1ELi2ENS_5EmptyEXadL_ZNS_5dgeluIffEET_T0_RKS5_EEEEvT3_mmm,(.L_x_29898 - _ZN18transformer_engine6detail38cast_transpose_fused_kernel_notalignedILb0ELb1ELb0EfNS_16CTDBiasDActParamIff6__halffEELi1ELi2ENS_5EmptyEXadL_ZNS_5dgeluIffEET_T0_RKS5_EEEEvT3_mmm)
        .other          _ZN18transformer_engine6detail38cast_transpose_fused_kernel_notalignedILb0ELb1ELb0EfNS_16CTDBiasDActParamIff6__halffEELi1ELi2ENS_5EmptyEXadL_ZNS_5dgeluIffEET_T0_RKS5_EEEEvT3_mmm,@"STO_CUDA_ENTRY STV_DEFAULT"
_ZN18transformer_engine6detail38cast_transpose_fused_kernel_notalignedILb0ELb1ELb0EfNS_16CTDBiasDActParamIff6__halffEELi1ELi2ENS_5EmptyEXadL_ZNS_5dgeluIffEET_T0_RKS5_EEEEvT3_mmm:
.text._ZN18transformer_engine6detail38cast_transpose_fused_kernel_notalignedILb0ELb1ELb0EfNS_16CTDBiasDActParamIff6__halffEELi1ELi2ENS_5EmptyEXadL_ZNS_5dgeluIffEET_T0_RKS5_EEEEvT3_mmm:
        /* <DEDUP_REMOVED lines=43> */
.L_x_24468:
[----:B------:R-:W-:-:S07]  /*02b0*/  MOV R4, 0x2d0 ;  /* 0x000002d000047802 */ /* 0x000fce0000000f00 */
[----:B------:R-:W-:Y:S05]  /*02c0*/  CALL.REL.NOINC `($__internal_596_$__cuda_sm20_div_u64) ;  /* 0x0000002c001c7944 */ /* 0x000fea0003c00000 */
        /* <DEDUP_REMOVED lines=11> */
.L_x_24469:
        /* <DEDUP_REMOVED lines=187> */
[----:B------:R-:W-:-:S05]  /*0f30*/  F2FP.F16.F32.PACK_AB R19, RZ, R19 ;  /* 0x00000013ff13723e */ /* 0x000fca00000000ff */
        /* <DEDUP_REMOVED lines=11> */
[----:B------:R-:W-:Y:S02]  /*0ff0*/  F2FP.F16.F32.PACK_AB R7, RZ, R12 ;  /* 0x0000000cff07723e */ /* 0x000fe400000000ff */
        /* <DEDUP_REMOVED lines=126> */
[----:B------:R-:W-:Y:S02]  /*17e0*/  F2FP.F16.F32.PACK_AB R21, RZ, R20 ;  /* 0x00000014ff15723e */ /* 0x000fe400000000ff */
[----:B------:R-:W-:Y:S01]  /*17f0*/  LOP3.LUT R26, R26, 0x1f, RZ, 0xc0, !PT ;  /* 0x0000001f1a1a7812 */ /* 0x000fe200078ec0ff */
[----:B------:R-:W-:Y:S01]  /*1800*/  FFMA R8, R13, R14, -0.052303962409496307373 ;  /* 0xbd563cae0d087423 */ /* 0x000fe2000000000e */
[----:B------:R-:W-:Y:S01]  /*1810*/  ISETP.GE.U32.AND P0, PT, R15, UR22, PT ;  /* 0x000000160f007c0c */ /* 0x000fe2000bf06070 */
[----:B0-----:R-:W-:Y:S01]  /*1820*/  FFMA R23, R23, -2, R22 ;  /* 0xc000000017177823 */ /* 0x001fe20000000016 */
[----:B------:R-:W-:Y:S01]  /*1830*/  F2FP.F16.F32.PACK_AB R9, RZ, R9 ;  /* 0x00000009ff09723e */ /* 0x000fe200000000ff */
        /* <DEDUP_REMOVED lines=67> */
[----:B------:R-:W-:-:S06]  /*1c70*/  F2FP.F16.F32.PACK_AB R16, RZ, R16 ;  /* 0x00000010ff10723e */ /* 0x000fcc00000000ff */
        /* <DEDUP_REMOVED lines=24> */
[----:B------:R-:W-:-:S03]  /*1e00*/  F2FP.F16.F32.PACK_AB R17, RZ, R17 ;  /* 0x00000011ff11723e */ /* 0x000fc600000000ff */
        /* <DEDUP_REMOVED lines=68> */
[----:B------:R-:W-:Y:S01]  /*2250*/  F2FP.F16.F32.PACK_AB R9, RZ, R8 ;  /* 0x00000008ff09723e */ /* 0x000fe200000000ff */
[----:B------:R-:W-:Y:S01]  /*2260*/  FMUL R8, R18, UR23 ;  /* 0x0000001712087c20 */ /* 0x000fe20008400000 */
[----:B0-----:R-:W-:Y:S02]  /*2270*/  LOP3.LUT R19, R15, 0x7c, RZ, 0xc0, !PT ;  /* 0x0000007c0f137812 */ /* 0x001fe400078ec0ff */
[----:B------:R-:W-:Y:S02]  /*2280*/  LOP3.LUT R15, R7, 0x7c, RZ, 0xc0, !PT ;  /* 0x0000007c070f7812 */ /* 0x000fe400078ec0ff */
[----:B------:R-:W-:-:S03]  /*2290*/  F2FP.F16.F32.PACK_AB R8, RZ, R8 ;  /* 0x00000008ff08723e */ /* 0x000fc600000000ff */
        /* <DEDUP_REMOVED lines=45> */
.L_x_24474:
        /* <DEDUP_REMOVED lines=48> */
.L_x_24473:
[----:B------:R-:W-:Y:S05]  /*2870*/  BSYNC.RECONVERGENT B1 ;  /* 0x0000000000017941 */ /* 0x000fea0003800200 */
.L_x_24472:
[----:B------:R-:W-:Y:S05]  /*2880*/  @!P0 BRA `(.L_x_24471) ;  /* 0x00000000004c8947 */ /* 0x000fea0003800000 */
[----:B0-----:R-:W-:Y:S02]  /*2890*/  IMAD R9, R3, 0x10, R6 ;  /* 0x0000001003097824 */ /* 0x001fe400078e0206 */
[----:B------:R-:W-:-:S03]  /*28a0*/  IMAD.MOV R7, RZ, RZ, -R7 ;  /* 0x000000ffff077224 */ /* 0x000fc600078e0a07 */
[----:B------:R-:W-:-:S05]  /*28b0*/  LEA R16, R16, R9, 0x2 ;  /* 0x0000000910107211 */ /* 0x000fca00078e10ff */
[----:B------:R-:W-:-:S07]  /*28c0*/  IMAD.IADD R16, R5, 0x1, R16 ;  /* 0x0000000105107824 */ /* 0x000fce00078e0210 */
.L_x_24475:
        /* <DEDUP_REMOVED lines=15> */
.L_x_24471:
[----:B------:R-:W-:Y:S05]  /*29c0*/  BSYNC.RECONVERGENT B0 ;  /* 0x0000000000007941 */ /* 0x000fea0003800200 */
.L_x_24470:
        /* <DEDUP_REMOVED lines=39> */
.L_x_24484:
[----:B------:R-:W-:Y:S02]  /*2c40*/  ISETP.NE.AND P0, PT, R2, RZ, PT ;  /* 0x000000ff0200720c */ /* 0x000fe40003f05270 */
[----:B-1----:R-:W-:-:S11]  /*2c50*/  FMNMX R3, R4, R5, !PT ;  /* 0x0000000504037209 */ /* 0x002fd60007800000 */
[----:B------:R-:W-:Y:S05]  /*2c60*/  @P0 BRA `(.L_x_24477) ;  /* 0x0000000000080947 */ /* 0x000fea0003800000 */
[----:B0-----:R-:W0:Y:S02]  /*2c70*/  LDC.64 R4, c[0x0][0x3a8] ;  /* 0x0000ea00ff047b82 */ /* 0x001e240000000a00 */
[----:B0-----:R1:W-:Y:S02]  /*2c80*/  REDG.E.MAX.S32.STRONG.GPU desc[UR24][R4.64], R3 ;  /* 0x000000030400798e */ /* 0x0013e4000d12e318 */
.L_x_24477:
[----:B------:R-:W-:Y:S05]  /*2c90*/  BSYNC B0 ;  /* 0x0000000000007941 */ /* 0x000fea0003800000 */
.L_x_24476:
        /* <DEDUP_REMOVED lines=11> */
[----:B012---:R-:W-:Y:S05]  /*2d50*/  CALL.REL.NOINC `($__internal_597_$__cuda_sm20_rcp_rn_f32_slowpath) ;  /* 0x0000000400987944 */ /* 0x007fea0003c00000 */
[----:B------:R-:W-:Y:S05]  /*2d60*/  BRA `(.L_x_24480) ;  /* 0x0000000000147947 */ /* 0x000fea0003800000 */
.L_x_24479:
[----:B-12---:R-:W1:Y:S01]  /*2d70*/  MUFU.RCP R5, UR23 ;  /* 0x0000001700057d08 */ /* 0x006e620008001000 */
[----:B------:R-:W-:-:S04]  /*2d80*/  IMAD.U32 R0, RZ, RZ, UR23 ;  /* 0x00000017ff007e24 */ /* 0x000fc8000f8e00ff */
[----:B-1----:R-:W-:-:S04]  /*2d90*/  FFMA R0, R5, R0, -1 ;  /* 0xbf80000005007423 */ /* 0x002fc80000000000 */
[----:B------:R-:W-:-:S04]  /*2da0*/  FADD.FTZ R0, -R0, -RZ ;  /* 0x800000ff00007221 */ /* 0x000fc80000010100 */
[----:B------:R-:W-:-:S07]  /*2db0*/  FFMA R5, R5, R0, R5 ;  /* 0x0000000005057223 */ /* 0x000fce0000000005 */
.L_x_24480:
[----:B------:R-:W1:Y:S02]  /*2dc0*/  LDC.64 R2, c[0x0][0x3b0] ;  /* 0x0000ec00ff027b82 */ /* 0x000e640000000a00 */
[----:B-1----:R-:W-:Y:S01]  /*2dd0*/  STG.E desc[UR24][R2.64], R5 ;  /* 0x0000000502007986 */ /* 0x002fe2000c101918 */
[----:B------:R-:W-:Y:S05]  /*2de0*/  EXIT ;  /* 0x000000000000794d */ /* 0x000fea0003800000 */
.L_x_24478:
[----:B------:R-:W-:Y:S02]  /*2df0*/  HFMA2 R7, -RZ, RZ, 0, 2.384185791015625e-07 ;  /* 0x00000004ff077431 */ /* 0x000fe400000001ff */
[----:B------:R-:W-:Y:S02]  /*2e00*/  IMAD.MOV.U32 R9, RZ, RZ, 0x1f ;  /* 0x0000001fff097424 */ /* 0x000fe400078e00ff */
[----:B------:R-:W-:-:S07]  /*2e10*/  IMAD.MOV.U32 R6, RZ, RZ, -0x1 ;  /* 0xffffffffff067424 */ /* 0x000fce00078e00ff */
[----:B01----:R-:W-:Y:S05]  /*2e20*/  WARPSYNC.COLLECTIVE R6, `(.L_x_24481) ;  /* 0x0000000006087348 */ /* 0x003fea0003c00000 */
[----:B-1----:R1:W2:Y:S02]  /*2e30*/  SHFL.DOWN P0, R5, R0, R7, R9 ;  /* 0x0800000700057389 */ /* 0x0022a40000000009 */
[----:B012---:R-:W-:Y:S05]  /*2e40*/  ENDCOLLECTIVE ;  /* 0x000000000000791b */ /* 0x007fea0003800000 */
.L_x_24481:
[----:B------:R-:W-:Y:S01]  /*2e50*/  IMAD.MOV.U32 R7, RZ, RZ, 0x2 ;  /* 0x00000002ff077424 */ /* 0x000fe200078e00ff */
[----:B------:R-:W-:-:S04]  /*2e60*/  MOV R3, R5 ;  /* 0x0000000500037202 */ /* 0x000fc80000000f00 */
[----:B------:R-:W-:-:S05]  /*2e70*/  FMNMX R3, R3, R0, !PT ;  /* 0x0000000003037209 */ /* 0x000fca0007800000 */
[----:B------:R-:W-:-:S07]  /*2e80*/  IMAD.MOV.U32 R0, RZ, RZ, R3 ;  /* 0x000000ffff007224 */ /* 0x000fce00078e0003 */
[----:B------:R-:W-:Y:S05]  /*2e90*/  WARPSYNC.COLLECTIVE R6, `(.L_x_24482) ;  /* 0x0000000006087348 */ /* 0x000fea0003c00000 */
[----:B------:R0:W1:Y:S02]  /*2ea0*/  SHFL.DOWN P0, R5, R0, R7, R9 ;  /* 0x0800000700057389 */ /* 0x0000640000000009 */
[----:B01----:R-:W-:Y:S05]  /*2eb0*/  ENDCOLLECTIVE ;  /* 0x000000000000791b */ /* 0x003fea0003800000 */
.L_x_24482:
[----:B------:R-:W-:Y:S01]  /*2ec0*/  IMAD.MOV.U32 R7, RZ, RZ, 0x1 ;  /* 0x00000001ff077424 */ /* 0x000fe200078e00ff */
[----:B------:R-:W-:-:S04]  /*2ed0*/  MOV R4, R5 ;  /* 0x0000000500047202 */ /* 0x000fc80000000f00 */
[----:B------:R-:W-:-:S05]  /*2ee0*/  FMNMX R4, R3, R4, !PT ;  /* 0x0000000403047209 */ /* 0x000fca0007800000 */
[----:B------:R-:W-:-:S07]  /*2ef0*/  IMAD.MOV.U32 R0, RZ, RZ, R4 ;  /* 0x000000ffff007224 */ /* 0x000fce00078e0004 */
[----:B------:R-:W-:Y:S05]  /*2f00*/  WARPSYNC.COLLECTIVE R6, `(.L_x_24483) ;  /* 0x0000000006087348 */ /* 0x000fea0003c00000 */
[----:B------:R0:W1:Y:S02]  /*2f10*/  SHFL.DOWN P0, R5, R0, R7, R9 ;  /* 0x0800000700057389 */ /* 0x0000640000000009 */
[----:B01----:R-:W-:Y:S05]  /*2f20*/  ENDCOLLECTIVE ;  /* 0x000000000000791b */ /* 0x003fea0003800000 */
.L_x_24483:
[----:B------:R-:W-:Y:S05]  /*2f30*/  BRA `(.L_x_24484) ;  /* 0xfffffffc00407947 */ /* 0x000fea000383ffff */
        .weak           $__internal_596_$__cuda_sm20_div_u64
        .type           $__internal_596_$__cuda_sm20_div_u64,@function
        .size           $__internal_596_$__cuda_sm20_div_u64,($__internal_597_$__cuda_sm20_rcp_rn_f32_slowpath - $__internal_596_$__cuda_sm20_div_u64)
$__internal_596_$__cuda_sm20_div_u64:
        /* <DEDUP_REMOVED lines=71> */
[----:B------:R-:W-:Y:S11]  /*33b0*/  RET.REL.NODEC R2 `(_ZN18transformer_engine6detail38cast_transpose_fused_kernel_notalignedILb0ELb1ELb0EfNS_16CTDBiasDActParamIff6__halffEELi1ELi2ENS_5EmptyEXadL_ZNS_5dgeluIffEET_T0_RKS5_EEEEvT3_mmm) ;  /* 0xffffffcc02107950 */ /* 0x000ff60003c3ffff */
        .weak           $__internal_597_$__cuda_sm20_rcp_rn_f32_slowpath
        .type           $__internal_597_$__cuda_sm20_rcp_rn_f32_slowpath,@function
        .size           $__internal_597_$__cuda_sm20_rcp_rn_f32_slowpath,(.L_x_29898 - $__internal_597_$__cuda_sm20_rcp_rn_f32_slowpath)
$__internal_597_$__cuda_sm20_rcp_rn_f32_slowpath:
        /* <DEDUP_REMOVED lines=15> */
.L_x_24485:
        /* <DEDUP_REMOVED lines=33> */
.L_x_24487:
[----:B------:R0:W1:Y:S02]  /*36c0*/  MUFU.RCP R3, R0 ;  /* 0x0000000000037308 */ /* 0x0000640000001000 */
.L_x_24486:
[----:B-1-3--:R-:W-:Y:S01]  /*36d0*/  MOV R5, R3 ;  /* 0x0000000300057202 */ /* 0x00afe20000000f00 */
[----:B------:R-:W-:-:S04]  /*36e0*/  IMAD.MOV.U32 R3, RZ, RZ, 0x0 ;  /* 0x00000000ff037424 */ /* 0x000fc800078e00ff */
[----:B0-2---:R-:W-:Y:S05]  /*36f0*/  RET.REL.NODEC R2 `(_ZN18transformer_engine6detail38cast_transpose_fused_kernel_notalignedILb0ELb1ELb0EfNS_16CTDBiasDActParamIff6__halffEELi1ELi2ENS_5EmptyEXadL_ZNS_5dgeluIffEET_T0_RKS5_EEEEvT3_mmm) ;  /* 0xffffffc802407950 */ /* 0x005fea0003c3ffff */
.L_x_24488:
        /* <DEDUP_REMOVED lines=16> */
.L_x_29898:


//--------------------- .text._ZN18transformer_engine6detail38cast_transpose_fused_kernel_notalignedILb0ELb1ELb0EfNS_16CTDBiasDActParamIffffEELi1ELi1ENS_5EmptyEXadL_ZNS_5dgeluIffEET_T0_RKS4_EEEEvT3_mmm --------------------------
	.section	.text._ZN18transformer_engine6detail38cast_transpose_fused_kernel_notalignedILb0ELb1ELb0EfNS_16CTDBiasDActParamIffffEELi1ELi1ENS_5EmptyEXadL_ZNS_5dgeluIffEET_T0_RKS4_EEEEvT3_mmm,"ax",@progbits
	.align	128
        .global         _ZN18transformer_engine6detail38cast_transpose_fused_kernel_notalignedILb0ELb1ELb0EfNS_16CTDBiasDActParamIffffEELi1ELi1ENS_5EmptyEXadL_ZNS_5dgeluIffEET_T0_RKS4_EEEEvT3_mmm
        .type           _ZN18transformer_engine6detail38cast_transpose_fused_kernel_notalignedILb0ELb1ELb0EfNS_16CTDBiasDActParamIffffEELi1ELi1ENS_5EmptyEXadL_ZNS_5dgeluIffEET_T0_RKS4_EEEEvT3_mmm,@function
        .size           _ZN18transformer_engine6detail38cast_transpose_fused_kernel_notalignedILb0ELb1ELb0EfNS_16CTDBiasDActParamIffffEELi1ELi1ENS_5EmptyEXadL_ZNS_5dgeluIffEET_T0_RKS4_EEEEvT3_mmm,(.L_x_29900 - _ZN18transformer_engine6detail38cast_transpose_fused_kernel_notalignedILb0ELb1ELb0EfNS_16CTDBiasDActParamIffffEELi1ELi1ENS_5EmptyEXadL_ZNS_5dgeluIffEET_T0_RKS4_EEEEvT3_mmm)
        .other          _ZN18transformer_engine6detail38cast_transpose_fused_kernel_notalignedILb0ELb1ELb0EfNS_16CTDBiasDActParamIffffEELi1ELi1ENS_5EmptyEXadL_ZNS_5dgeluIffEET_T0_RKS4_EEEEvT3_mmm,@"STO_CUDA_ENTRY STV_DEFAULT"
_ZN18transformer_engine6detail38cast_transpose_fused_kernel_notalignedILb0ELb1ELb0EfNS_16CTDBiasDActParamIffffEELi1ELi1ENS_5EmptyEXadL_ZNS_5dgeluIffEET_T0_RKS4_EEEEvT3_mmm:
.text._ZN18transformer_engine6detail38cast_transpose_fused_kernel_notalignedILb0ELb1ELb0EfNS_16CTDBiasDActParamIffffEELi1ELi1ENS_5EmptyEXadL_ZNS_5dgeluIffEET_T0_RKS4_EEEEvT3_mmm:
        /* <DEDUP_REMOVED lines=43> */
.L_x_24489:
[----:B------:R-:W-:-:S07]  /*02b0*/  MOV R4, 0x2d0 ;  /* 0x000002d000047802 */ /* 0x000fce0000000f00 */
[----:B------:R-:W-:Y:S05]  /*02c0*/  CALL.REL.NOINC `($__internal_598_$__cuda_sm20_div_u64) ;  /* 0x0000001c00787944 */ /* 0x000fea0003c00000 */
        /* <DEDUP_REMOVED lines=11> */
.L_x_24490:
        /* <DEDUP_REMOVED lines=18> */
[----:B--2---:R-:W-:Y:S01]  /*04a0*/  IMAD.U32 R4, RZ, RZ, UR26 ;  /* 0x0000001aff047e24 */ /* 0x004fe2000f8e00ff */
[----:B------:R-:W-:Y:S01]  /*04b0*/  UISETP.LT.U32.AND.EX UP0, UPT, UR10, URZ, UPT, UP0 ;  /* 0x000000ff0a00728c */ /* 0x000fe2000bf01100 */
[----:B------:R-:W-:Y:S01]  /*04c0*/  IMAD.U32 R5, RZ, RZ, UR27 ;  /* 0x0000001bff057e24 */ /* 0x000fe2000f8e00ff */
[----:B------:R-:W-:-:S02]  /*04d0*/  UISETP.LT.U32.AND.EX UP1, UPT, UR8, URZ, UPT, UP1 ;  /* 0x000000ff0800728c */ /* 0x000fc4000bf21110 */
[----:B------:R-:W-:Y:S01]  /*04e0*/  USEL UR19, UR9, 0x20, UP0 ;  /* 0x0000002009137887 */ /* 0x000fe20008000000 */
[C---:B------:R-:W-:Y:S01]  /*04f0*/  IMAD.WIDE.U32 R4, R7.reuse, UR28, R4 ;  /* 0x0000001c07047c25 */ /* 0x040fe2000f8e0004 */
[----:B------:R-:W-:Y:S01]  /*0500*/  USEL UR20, UR6, 0x20, UP1 ;  /* 0x0000002006147887 */ /* 0x000fe20008800000 */
[----:B------:R-:W0:Y:S02]  /*0510*/  LDCU.128 UR8, c[0x0][0x380] ;  /* 0x00007000ff0877ac */ /* 0x000e240008000c00 */
[----:B------:R-:W-:Y:S01]  /*0520*/  IMAD R23, R7, UR29, R5 ;  /* 0x0000001d07177c24 */ /* 0x000fe2000f8e0205 */
[----:B------:R-:W-:Y:S02]  /*0530*/  ISETP.GE.U32.AND P0, PT, R2, UR19, PT ;  /* 0x0000001302007c0c */ /* 0x000fe4000bf06070 */
[----:B------:R-:W-:Y:S01]  /*0540*/  ISETP.GE.U32.AND P1, PT, R17, UR19, PT ;  /* 0x0000001311007c0c */ /* 0x000fe2000bf26070 */
[----:B------:R-:W-:Y:S01]  /*0550*/  UIMAD UR16, UR5, UR28, URZ ;  /* 0x0000001c051072a4 */ /* 0x000fe2000f8e02ff */
[----:B------:R-:W-:Y:S01]  /*0560*/  ISETP.GE.U32.OR P0, PT, R7, UR20, P0 ;  /* 0x0000001407007c0c */ /* 0x000fe20008706470 */
[----:B------:R-:W-:Y:S01]  /*0570*/  UMOV UR6, UR15 ;  /* 0x0000000f00067c82 */ /* 0x000fe20008000000 */
[----:B------:R-:W-:Y:S01]  /*0580*/  ISETP.GE.U32.OR P1, PT, R0, UR20, P1 ;  /* 0x0000001400007c0c */ /* 0x000fe20008f26470 */
[----:B------:R-:W-:-:S02]  /*0590*/  UIMAD.WIDE.U32 UR12, UR4, UR28, UR6 ;  /* 0x0000001c040c72a5 */ /* 0x000fc4000f8e0006 */
[----:B------:R-:W-:Y:S02]  /*05a0*/  UIMAD UR16, UR4, UR29, UR16 ;  /* 0x0000001d041072a4 */ /* 0x000fe4000f8e0210 */
[----:B------:R-:W-:Y:S02]  /*05b0*/  USHF.L.U32 UR6, UR12, 0x7, URZ ;  /* 0x000000070c067899 */ /* 0x000fe400080006ff */
[----:B------:R-:W-:Y:S02]  /*05c0*/  UIADD3 UR13, UPT, UPT, UR13, UR16, URZ ;  /* 0x000000100d0d7290 */ /* 0x000fe4000fffe0ff */
[----:B0-----:R-:W-:Y:S02]  /*05d0*/  UIADD3 UR17, UP0, UPT, UR6, UR10, URZ ;  /* 0x0000000a06117290 */ /* 0x001fe4000ff1e0ff */
[----:B------:R-:W-:Y:S01]  /*05e0*/  @!P0 MOV R3, RZ ;  /* 0x000000ff00038202 */ /* 0x000fe20000000f00 */
[----:B------:R-:W-:Y:S01]  /*05f0*/  USHF.L.U64.HI UR12, UR12, 0x7, UR13 ;  /* 0x000000070c0c7899 */ /* 0x000fe2000801020d */
[----:B------:R-:W-:Y:S01]  /*0600*/  @!P1 IADD3 R5, P3, PT, R17, R4, RZ ;  /* 0x0000000411059210 */ /* 0x000fe20007f7e0ff */
[----:B------:R-:W-:-:S02]  /*0610*/  @!P0 IMAD.WIDE.U32 R10, R7, UR28, R2 ;  /* 0x0000001c070a8c25 */ /* 0x000fc4000f8e0002 */
[----:B------:R-:W-:Y:S01]  /*0620*/  UIADD3.X UR18, UPT, UPT, UR12, UR11, URZ, UP0, !UPT ;  /* 0x0000000b0c127290 */ /* 0x000fe200087fe4ff */
[----:B------:R-:W-:Y:S01]  /*0630*/  @!P1 IADD3.X R6, PT, PT, RZ, R23, RZ, P3, !PT ;  /* 0x00000017ff069210 */ /* 0x000fe20001ffe4ff */
[----:B------:R-:W0:Y:S01]  /*0640*/  LDCU.64 UR10, c[0x0][0x3a0] ;  /* 0x00007400ff0a77ac */ /* 0x000e220008000a00 */
[----:B------:R-:W-:Y:S02]  /*0650*/  @!P0 IMAD R3, R7, UR29, R11 ;  /* 0x0000001d07038c24 */ /* 0x000fe4000f8e020b */
[----:B------:R-:W-:-:S03]  /*0660*/  @!P0 IMAD.SHL.U32 R13, R10, 0x4, RZ ;  /* 0x000000040a0d8824 */ /* 0x000fc600078e00ff */
[----:B------:R-:W-:Y:S01]  /*0670*/  @!P0 SHF.L.U64.HI R16, R10, 0x2, R3 ;  /* 0x000000020a108819 */ /* 0x000fe20000010203 */
[----:B------:R-:W-:Y:S01]  /*0680*/  IMAD.MOV.U32 R3, RZ, RZ, RZ ;  /* 0x000000ffff037224 */ /* 0x000fe200078e00ff */
[----:B------:R-:W-:Y:S01]  /*0690*/  @!P0 IADD3 R10, P2, PT, R13, UR17, RZ ;  /* 0x000000110d0a8c10 */ /* 0x000fe2000ff5e0ff */
[----:B------:R-:W-:-:S03]  /*06a0*/  @!P1 IMAD.SHL.U32 R0, R5, 0x4, RZ ;  /* 0x0000000405009824 */ /* 0x000fc600078e00ff */
[----:B------:R-:W-:Y:S02]  /*06b0*/  @!P0 IADD3.X R11, PT, PT, R16, UR18, RZ, P2, !PT ;  /* 0x00000012100b8c10 */ /* 0x000fe400097fe4ff */
[----:B------:R-:W-:Y:S02]  /*06c0*/  @!P1 SHF.L.U64.HI R5, R5, 0x2, R6 ;  /* 0x0000000205059819 */ /* 0x000fe40000010206 */
[----:B------:R-:W-:Y:S01]  /*06d0*/  @!P1 IADD3 R18, P2, PT, R0, UR17, RZ ;  /* 0x0000001100129c10 */ /* 0x000fe2000ff5e0ff */
[----:B---3--:R1:W2:Y:S01]  /*06e0*/  @!P0 LDG.E R3, desc[UR24][R10.64] ;  /* 0x000000180a038981 */ /* 0x0082a2000c1e1900 */
[----:B------:R-:W-:Y:S02]  /*06f0*/  IMAD.MOV.U32 R6, RZ, RZ, RZ ;  /* 0x000000ffff067224 */ /* 0x000fe400078e00ff */
[----:B------:R-:W-:-:S05]  /*0700*/  @!P1 IADD3.X R19, PT, PT, R5, UR18, RZ, P2, !PT ;  /* 0x0000001205139c10 */ /* 0x000fca00097fe4ff */
[----:B------:R3:W4:Y:S01]  /*0710*/  @!P1 LDG.E R6, desc[UR24][R18.64] ;  /* 0x0000001812069981 */ /* 0x000722000c1e1900 */
[----:B0-----:R-:W-:-:S04]  /*0720*/  ISETP.NE.U32.AND P3, PT, RZ, UR10, PT ;  /* 0x0000000aff007c0c */ /* 0x001fc8000bf65070 */
[----:B------:R-:W-:-:S13]  /*0730*/  ISETP.NE.AND.EX P3, PT, RZ, UR11, PT, P3 ;  /* 0x0000000bff007c0c */ /* 0x000fda000bf65330 */
[----:B------:R-:W0:Y:S01]  /*0740*/  @P3 LDC.64 R14, c[0x0][0x3a0] ;  /* 0x0000e800ff0e3b82 */ /* 0x000e220000000a00 */
[----:B------:R-:W-:-:S04]  /*0750*/  UIADD3 UR13, UP0, UPT, UR6, UR8, URZ ;  /* 0x00000008060d7290 */ /* 0x000fc8000ff1e0ff */
[----:B------:R-:W-:Y:S02]  /*0760*/  UIADD3.X UR16, UPT, UPT, UR12, UR9, URZ, UP0, !UPT ;  /* 0x000000090c107290 */ /* 0x000fe400087fe4ff */
[----:B-1----:R-:W-:Y:S01]  /*0770*/  @!P0 IADD3 R10, P2, PT, R13, UR13, RZ ;  /* 0x0000000d0d0a8c10 */ /* 0x002fe2000ff5e0ff */
[----:B------:R-:W1:Y:S03]  /*0780*/  LDCU.128 UR8, c[0x0][0x390] ;  /* 0x00007200ff0877ac */ /* 0x000e660008000c00 */
[----:B------:R-:W-:Y:S01]  /*0790*/  @!P0 IADD3.X R11, PT, PT, R16, UR16, RZ, P2, !PT ;  /* 0x00000010100b8c10 */ /* 0x000fe200097fe4ff */
[----:B0-----:R0:W5:Y:S01]  /*07a0*/  @P3 LDG.E R12, desc[UR24][R14.64] ;  /* 0x000000180e0c3981 */ /* 0x001162000c1e1900 */
[----:B------:R-:W-:-:S06]  /*07b0*/  IMAD.MOV.U32 R16, RZ, RZ, RZ ;  /* 0x000000ffff107224 */ /* 0x000fcc00078e00ff */
[----:B------:R1:W5:Y:S01]  /*07c0*/  @!P0 LDG.E R16, desc[UR24][R10.64] ;  /* 0x000000180a108981 */ /* 0x000362000c1e1900 */
[----:B---3--:R-:W-:Y:S01]  /*07d0*/  @!P1 IADD3 R18, P2, PT, R0, UR13, RZ ;  /* 0x0000000d00129c10 */ /* 0x008fe2000ff5e0ff */
[----:B------:R-:W-:-:S03]  /*07e0*/  IMAD.MOV.U32 R13, RZ, RZ, RZ ;  /* 0x000000ffff0d7224 */ /* 0x000fc600078e00ff */
[----:B------:R-:W-:-:S05]  /*07f0*/  @!P1 IADD3.X R19, PT, PT, R5, UR16, RZ, P2, !PT ;  /* 0x0000001005139c10 */ /* 0x000fca00097fe4ff */
[----:B------:R3:W5:Y:S01]  /*0800*/  @!P1 LDG.E R13, desc[UR24][R18.64] ;  /* 0x00000018120d9981 */ /* 0x000762000c1e1900 */
[----:B0-----:R-:W-:Y:S02]  /*0810*/  HFMA2 R14, -RZ, RZ, 1.875, 0 ;  /* 0x3f800000ff0e7431 */ /* 0x001fe400000001ff */
[----:B-1----:R-:W-:Y:S01]  /*0820*/  IMAD.MOV.U32 R11, RZ, RZ, 0x3c80f082 ;  /* 0x3c80f082ff0b7424 */ /* 0x002fe200078e00ff */
[----:B------:R-:W-:Y:S01]  /*0830*/  UMOV UR21, 0x3f800000 ;  /* 0x3f80000000157882 */ /* 0x000fe20000000000 */
[----:B------:R-:W-:Y:S01]  /*0840*/  UIADD3 UR8, UP0, UPT, UR6, UR8, URZ ;  /* 0x0000000806087290 */ /* 0x000fe2000ff1e0ff */
[----:B------:R-:W-:-:S03]  /*0850*/  IADD3 R24, PT, PT, R9, 0x1d, RZ ;  /* 0x0000001d09187810 */ /* 0x000fc60007ffe0ff */
[----:B------:R-:W-:Y:S01]  /*0860*/  UIADD3.X UR9, UPT, UPT, UR12, UR9, URZ, UP0, !UPT ;  /* 0x000000090c097290 */ /* 0x000fe200087fe4ff */
[----:B------:R-:W-:Y:S01]  /*0870*/  LOP3.LUT R24, R24, 0x1f, RZ, 0xc0, !PT ;  /* 0x0000001f18187812 */ /* 0x000fe200078ec0ff */
[----:B---3--:R-:W-:Y:S02]  /*0880*/  VIADD R18, R9, 0x1e ;  /* 0x0000001e09127836 */ /* 0x008fe40000000000 */
[----:B------:R-:W-:Y:S02]  /*0890*/  IMAD.MOV.U32 R26, RZ, RZ, RZ ;  /* 0x000000ffff1a7224 */ /* 0x000fe400078e00ff */
[----:B------:R-:W-:Y:S02]  /*08a0*/  IMAD.MOV.U32 R28, RZ, RZ, RZ ;  /* 0x000000ffff1c7224 */ /* 0x000fe400078e00ff */
[C---:B--2---:R-:W-:Y:S01]  /*08b0*/  FMUL R0, R3.reuse, 0.044714998453855514526 ;  /* 0x3d37271303007820 */ /* 0x044fe20000400000 */
[----:B------:R-:W-:-:S03]  /*08c0*/  FMUL R5, R3, 0.79788458347320556641 ;  /* 0x3f4c422a03057820 */ /* 0x000fc60000400000 */
[----:B------:R-:W-:-:S04]  /*08d0*/  FFMA R0, R0, R3, 1 ;  /* 0x3f80000000007423 */ /* 0x000fc80000000003 */
[----:B------:R-:W-:Y:S01]  /*08e0*/  FMUL R5, R5, R0 ;  /* 0x0000000005057220 */ /* 0x000fe20000400000 */
[C---:B----4-:R-:W-:Y:S01]  /*08f0*/  FMUL R21, R6.reuse, 0.044714998453855514526 ;  /* 0x3d37271306157820 */ /* 0x050fe20000400000 */
[----:B------:R-:W-:Y:S02]  /*0900*/  FMUL R15, R6, 0.79788458347320556641 ;  /* 0x3f4c422a060f7820 */ /* 0x000fe40000400000 */
[----:B------:R-:W-:Y:S01]  /*0910*/  FMUL R20, |R5|, 2.8853900432586669922 ;  /* 0x4038aa3b05147820 */ /* 0x000fe20000400200 */
[----:B------:R-:W-:Y:S01]  /*0920*/  FFMA R0, R21, R6, 1 ;  /* 0x3f80000015007423 */ /* 0x000fe20000000006 */
[C---:B------:R-:W-:Y:S02]  /*0930*/  FSETP.GE.AND P4, PT, |R5|.reuse, 0.60000002384185791016, PT ;  /* 0x3f19999a0500780b */ /* 0x040fe40003f86200 */
[----:B------:R-:W-:Y:S01]  /*0940*/  FSETP.GE.AND P2, PT, |R5|, 9.010913848876953125, PT ;  /* 0x41102cb40500780b */ /* 0x000fe20003f46200 */
[----:B------:R-:W-:Y:S01]  /*0950*/  FMUL R15, R15, R0 ;  /* 0x000000000f0f7220 */ /* 0x000fe20000400000 */
[----:B------:R-:W0:Y:S01]  /*0960*/  MUFU.EX2 R20, R20 ;  /* 0x0000001400147308 */ /* 0x000e220000000800 */
[----:B------:R-:W-:-:S02]  /*0970*/  FMUL R0, R5, R5 ;  /* 0x0000000505007220 */ /* 0x000fc40000400000 */
[C---:B------:R-:W-:Y:S01]  /*0980*/  FMUL R22, |R15|.reuse, 2.8853900432586669922 ;  /* 0x4038aa3b0f167820 */ /* 0x040fe20000400200 */
[----:B------:R-:W-:Y:S01]  /*0990*/  FSETP.GE.AND P5, PT, |R15|, 0.60000002384185791016, PT ;  /* 0x3f19999a0f00780b */ /* 0x000fe20003fa6200 */
[----:B------:R-:W-:-:S04]  /*09a0*/  FFMA R25, R0, R11, -0.052303962409496307373 ;  /* 0xbd563cae00197423 */ /* 0x000fc8000000000b */
[----:B------:R-:W1:Y:S01]  /*09b0*/  MUFU.EX2 R22, R22 ;  /* 0x0000001600167308 */ /* 0x000e620000000800 */
[----:B------:R-:W-:-:S04]  /*09c0*/  FFMA R25, R0, R25, 0.1331529766321182251 ;  /* 0x3e08594100197423 */ /* 0x000fc80000000019 */
[----:B------:R-:W-:Y:S01]  /*09d0*/  FFMA R25, R0, R25, -0.33332768082618713379 ;  /* 0xbeaaa9ed00197423 */ /* 0x000fe20000000019 */
[----:B0-----:R-:W-:-:S03]  /*09e0*/  FADD R10, R20, 1 ;  /* 0x3f800000140a7421 */ /* 0x001fc60000000000 */
[----:B------:R-:W-:Y:S01]  /*09f0*/  FFMA R20, R0, R25, RZ ;  /* 0x0000001900147223 */ /* 0x000fe200000000ff */
[----:B------:R-:W-:Y:S01]  /*0a00*/  FMUL R0, R15, R15 ;  /* 0x0000000f0f007220 */ /* 0x000fe20000400000 */
[----:B------:R0:W2:Y:S01]  /*0a10*/  MUFU.RCP R21, R10 ;  /* 0x0000000a00157308 */ /* 0x0000a20000001000 */
[----:B-1----:R-:W-:Y:S01]  /*0a20*/  FADD R19, R22, 1 ;  /* 0x3f80000016137421 */ /* 0x002fe20000000000 */
[----:B0-----:R-:W-:-:S06]  /*0a30*/  LOP3.LUT R10, R18, 0x1f, RZ, 0xc0, !PT ;  /* 0x0000001f120a7812 */ /* 0x001fcc00078ec0ff */
[----:B------:R-:W0:Y:S01]  /*0a40*/  MUFU.RCP R19, R19 ;  /* 0x0000001300137308 */ /* 0x000e220000001000 */
[----:B-----5:R-:W-:Y:S01]  /*0a50*/  @P3 R2UR UR21, R12 ;  /* 0x000000000c1532ca */ /* 0x020fe200000e0000 */
[----:B--2---:R-:W-:-:S05]  /*0a60*/  FFMA R21, R21, -2, R14 ;  /* 0xc000000015157823 */ /* 0x004fca000000000e */
[----:B------:R-:W-:Y:S01]  /*0a70*/  FSEL R18, R21, 1, !P2 ;  /* 0x3f80000015127808 */ /* 0x000fe20005000000 */
[----:B------:R-:W-:Y:S01]  /*0a80*/  VIADD R21, R7, 0x2 ;  /* 0x0000000207157836 */ /* 0x000fe20000000000 */
[----:B------:R-:W-:Y:S02]  /*0a90*/  ISETP.GE.U32.AND P2, PT, R10, UR19, PT ;  /* 0x000000130a007c0c */ /* 0x000fe4000bf46070 */
[--C-:B------:R-:W-:Y:S01]  /*0aa0*/  LOP3.LUT R18, R18, 0x80000000, R5.reuse, 0xb8, !PT ;  /* 0x8000000012127812 */ /* 0x100fe200078eb805 */
[----:B------:R-:W-:Y:S01]  /*0ab0*/  @!P4 FFMA R18, R5, R20, R5 ;  /* 0x000000140512c223 */ /* 0x000fe20000000005 */
[----:B0-----:R-:W-:Y:S01]  /*0ac0*/  FFMA R19, R19, -2, R14 ;  /* 0xc000000013137823 */ /* 0x001fe2000000000e */
[----:B------:R-:W-:Y:S01]  /*0ad0*/  FSETP.GE.AND P4, PT, |R15|, 9.010913848876953125, PT ;  /* 0x41102cb40f00780b */ /* 0x000fe20003f86200 */
[----:B------:R-:W-:Y:S01]  /*0ae0*/  FMUL R20, R3, 0.10703222453594207764 ;  /* 0x3ddb33b603147820 */ /* 0x000fe20000400000 */
[----:B------:R-:W-:Y:S01]  /*0af0*/  FFMA R5, R0, R11, -0.052303962409496307373 ;  /* 0xbd563cae00057423 */ /* 0x000fe2000000000b */
[----:B------:R-:W-:-:S02]  /*0b00*/  ISETP.GE.U32.OR P2, PT, R21, UR20, P2 ;  /* 0x0000001415007c0c */ /* 0x000fc40009746470 */
[----:B------:R-:W-:Y:S01]  /*0b10*/  FSEL R22, R19, 1, !P4 ;  /* 0x3f80000013167808 */ /* 0x000fe20006000000 */
[----:B------:R-:W-:Y:S01]  /*0b20*/  FFMA R20, R20, R3, 0.79788458347320556641 ;  /* 0x3f4c422a14147423 */ /* 0x000fe20000000003 */
[----:B------:R-:W-:Y:S01]  /*0b30*/  FFMA R19, -R18, R18, 1 ;  /* 0x3f80000012137423 */ /* 0x000fe20000000112 */
[----:B------:R-:W-:Y:S01]  /*0b40*/  FFMA R5, R0, R5, 0.1331529766321182251 ;  /* 0x3e08594100057423 */ /* 0x000fe20000000005 */
[----:B------:R-:W-:Y:S01]  /*0b50*/  FMUL R3, R3, 0.5 ;  /* 0x3f00000003037820 */ /* 0x000fe20000400000 */
[----:B------:R-:W-:Y:S01]  /*0b60*/  FADD R18, R18, 1 ;  /* 0x3f80000012127421 */ /* 0x000fe20000000000 */
[----:B------:R-:W-:Y:S01]  /*0b70*/  FMUL R20, R19, R20 ;  /* 0x0000001413147220 */ /* 0x000fe20000400000 */
[----:B------:R-:W-:Y:S01]  /*0b80*/  FFMA R21, R0, R5, -0.33332768082618713379 ;  /* 0xbeaaa9ed00157423 */ /* 0x000fe20000000005 */
[----:B------:R-:W-:Y:S02]  /*0b90*/  LOP3.LUT R5, R22, 0x80000000, R15, 0xb8, !PT ;  /* 0x8000000016057812 */ /* 0x000fe400078eb80f */
[----:B------:R-:W-:Y:S01]  /*0ba0*/  FMUL R3, R3, R20 ;  /* 0x0000001403037220 */ /* 0x000fe20000400000 */
[----:B------:R-:W-:Y:S01]  /*0bb0*/  FFMA R0, R0, R21, RZ ;  /* 0x0000001500007223 */ /* 0x000fe200000000ff */
[----:B------:R-:W-:Y:S01]  /*0bc0*/  FMUL R21, R6, 0.10703222453594207764 ;  /* 0x3ddb33b606157820 */ /* 0x000fe20000400000 */
[----:B------:R-:W-:Y:S01]  /*0bd0*/  IADD3 R19, P4, PT, R4, UR28, RZ ;  /* 0x0000001c04137c10 */ /* 0x000fe2000ff9e0ff */
[----:B------:R-:W-:Y:S01]  /*0be0*/  FFMA R25, R18, 0.5, R3 ;  /* 0x3f00000012197823 */ /* 0x000fe20000000003 */
[----:B------:R-:W-:-:S02]  /*0bf0*/  @!P0 IMAD.MOV.U32 R3, RZ, RZ, RZ ;  /* 0x000000ffff038224 */ /* 0x000fc400078e00ff */
[----:B------:R-:W-:Y:S01]  /*0c00*/  @!P5 FFMA R5, R15, R0, R15 ;  /* 0x000000000f05d223 */ /* 0x000fe2000000000f */
[----:B------:R-:W-:Y:S01]  /*0c10*/  SHF.R.U32.HI R15, RZ, 0x5, R8 ;  /* 0x00000005ff0f7819 */ /* 0x000fe20000011608 */
[----:B------:R-:W-:Y:S01]  /*0c20*/  FFMA R21, R21, R6, 0.79788458347320556641 ;  /* 0x3f4c422a15157423 */ /* 0x000fe20000000006 */
[----:B------:R-:W-:Y:S01]  /*0c30*/  @!P1 IADD3 R0, P5, PT, R17, R4, RZ ;  /* 0x0000000411009210 */ /* 0x000fe20007fbe0ff */
[----:B------:R-:W-:Y:S01]  /*0c40*/  @!P0 IMAD.WIDE.U32 R2, R7, UR28, R2 ;  /* 0x0000001c07028c25 */ /* 0x000fe2000f8e0002 */
[----:B------:R-:W-:-:S03]  /*0c50*/  @!P2 IADD3 R4, P3, P6, R10, UR28, R4 ;  /* 0x0000001c0a04ac10 */ /* 0x000fc6000fe7e004 */
[----:B------:R-:W-:Y:S01]  /*0c60*/  FFMA R18, -R5, R5, 1 ;  /* 0x3f80000005127423 */ /* 0x000fe20000000105 */
[----:B------:R-:W-:Y:S01]  /*0c70*/  FMUL R6, R6, 0.5 ;  /* 0x3f00000006067820 */ /* 0x000fe20000400000 */
[----:B------:R-:W-:Y:S01]  /*0c80*/  IMAD.SHL.U32 R17, R15, 0x4, RZ ;  /* 0x000000040f117824 */ /* 0x000fe200078e00ff */
[----:B------:R-:W-:Y:S01]  /*0c90*/  @!P2 IADD3.X R27, PT, PT, RZ, UR29, R23, P3, P6 ;  /* 0x0000001dff1bac10 */ /* 0x000fe20009fec417 */
[----:B------:R-:W-:Y:S01]  /*0ca0*/  @!P0 IMAD R7, R7, UR29, R3 ;  /* 0x0000001d07078c24 */ /* 0x000fe2000f8e0203 */
[----:B------:R-:W-:Y:S01]  /*0cb0*/  @!P0 LEA R20, P6, R2, UR8, 0x2 ;  /* 0x0000000802148c11 */ /* 0x000fe2000f8c10ff */
[----:B------:R-:W-:Y:S01]  /*0cc0*/  FMUL R3, R18, R21 ;  /* 0x0000001512037220 */ /* 0x000fe20000400000 */
[----:B------:R-:W-:Y:S01]  /*0cd0*/  VIADD R12, R17, 0x3 ;  /* 0x00000003110c7836 */ /* 0x000fe20000000000 */
[----:B------:R-:W-:Y:S01]  /*0ce0*/  ISETP.GE.U32.AND P3, PT, R24, UR19, PT ;  /* 0x0000001318007c0c */ /* 0x000fe2000bf66070 */
[----:B------:R-:W-:Y:S01]  /*0cf0*/  FADD R22, R5, 1 ;  /* 0x3f80000005167421 */ /* 0x000fe20000000000 */
[----:B------:R-:W-:Y:S01]  /*0d00*/  @!P0 LEA.HI.X R21, R2, UR9, R7, 0x2, P6 ;  /* 0x0000000902158c11 */ /* 0x000fe2000b0f1407 */
[----:B------:R-:W-:Y:S01]  /*0d10*/  FMUL R7, R6, R3 ;  /* 0x0000000306077220 */ /* 0x000fe20000400000 */
[----:B------:R-:W-:Y:S01]  /*0d20*/  @!P1 IMAD.X R3, RZ, RZ, R23, P5 ;  /* 0x000000ffff039224 */ /* 0x000fe200028e0617 */
[----:B------:R-:W-:Y:S01]  /*0d30*/  ISETP.GE.U32.OR P3, PT, R12, UR20, P3 ;  /* 0x000000140c007c0c */ /* 0x000fe20009f66470 */
[----:B------:R-:W-:Y:S01]  /*0d40*/  FMUL R16, R25, R16 ;  /* 0x0000001019107220 */ /* 0x000fe20000400000 */
[----:B------:R-:W-:-:S02]  /*0d50*/  @!P1 LEA R2, P5, R0, UR8, 0x2 ;  /* 0x0000000800029c11 */ /* 0x000fc4000f8a10ff */
[C---:B------:R-:W-:Y:S01]  /*0d60*/  @!P2 SHF.L.U64.HI R12, R4.reuse, 0x2, R27 ;  /* 0x00000002040ca819 */ /* 0x040fe2000001021b */
[----:B------:R-:W-:Y:S01]  /*0d70*/  @!P2 IMAD.SHL.U32 R4, R4, 0x4, RZ ;  /* 0x000000040404a824 */ /* 0x000fe200078e00ff */
[----:B------:R-:W-:Y:S01]  /*0d80*/  @!P1 LEA.HI.X R3, R0, UR9, R3, 0x2, P5 ;  /* 0x0000000900039c11 */ /* 0x000fe2000a8f1403 */
[----:B------:R-:W-:Y:S01]  /*0d90*/  FFMA R0, R22, 0.5, R7 ;  /* 0x3f00000016007823 */ /* 0x000fe20000000007 */
[----:B------:R-:W-:Y:S02]  /*0da0*/  HFMA2 R22, -RZ, RZ, 0, 0 ;  /* 0x00000000ff167431 */ /* 0x000fe400000001ff */
[----:B------:R-:W-:Y:S01]  /*0db0*/  FMUL R18, R16, UR21 ;  /* 0x0000001510127c20 */ /* 0x000fe20008400000 */
[----:B------:R-:W-:Y:S02]  /*0dc0*/  @!P2 IADD3 R6, P5, PT, R4, UR17, RZ ;  /* 0x000000110406ac10 */ /* 0x000fe4000ffbe0ff */
[----:B------:R-:W-:Y:S02]  /*0dd0*/  IADD3.X R23, PT, PT, R23, UR29, RZ, P4, !PT ;  /* 0x0000001d17177c10 */ /* 0x000fe4000a7fe4ff */
[----:B------:R-:W-:Y:S01]  /*0de0*/  @!P2 IADD3.X R7, PT, PT, R12, UR18, RZ, P5, !PT ;  /* 0x000000120c07ac10 */ /* 0x000fe2000affe4ff */
[----:B------:R0:W-:Y:S01]  /*0df0*/  @!P0 STG.E desc[UR24][R20.64], R18 ;  /* 0x0000001214008986 */ /* 0x0001e2000c101918 */
[----:B------:R-:W-:-:S02]  /*0e00*/  IADD3 R24, P4, P5, R24, UR28, R19 ;  /* 0x0000001c18187c10 */ /* 0x000fc4000fd9e013 */
[----:B------:R-:W-:Y:S01]  /*0e10*/  @!P2 IADD3 R4, P0, PT, R4, UR13, RZ ;  /* 0x0000000d0404ac10 */ /* 0x000fe2000ff1e0ff */
[----:B------:R1:W2:Y:S01]  /*0e20*/  @!P2 LDG.E R22, desc[UR24][R6.64] ;  /* 0x000000180616a981 */ /* 0x0002a2000c1e1900 */
[----:B------:R-:W-:Y:S01]  /*0e30*/  IADD3.X R25, PT, PT, RZ, UR29, R23, P4, P5 ;  /* 0x0000001dff197c10 */ /* 0x000fe2000a7ea417 */
[----:B------:R-:W-:Y:S01]  /*0e40*/  @!P3 IMAD.SHL.U32 R29, R24, 0x4, RZ ;  /* 0x00000004181db824 */ /* 0x000fe200078e00ff */
[----:B------:R-:W-:-:S04]  /*0e50*/  @!P2 IADD3.X R5, PT, PT, R12, UR16, RZ, P0, !PT ;  /* 0x000000100c05ac10 */ /* 0x000fc800087fe4ff */
[----:B------:R-:W-:Y:S01]  /*0e60*/  @!P3 IADD3 R12, P0, PT, R29, UR17, RZ ;  /* 0x000000111d0cbc10 */ /* 0x000fe2000ff1e0ff */
[----:B0-----:R-:W-:Y:S01]  /*0e70*/  FMUL R21, R0, R13 ;  /* 0x0000000d00157220 */ /* 0x001fe20000400000 */
[----:B------:R-:W-:Y:S01]  /*0e80*/  @!P3 SHF.L.U64.HI R20, R24, 0x2, R25 ;  /* 0x000000021814b819 */ /* 0x000fe20000010219 */
[----:B------:R0:W3:Y:S02]  /*0e90*/  @!P2 LDG.E R26, desc[UR24][R4.64] ;  /* 0x00000018041aa981 */ /* 0x0000e4000c1e1900 */
[----:B------:R-:W-:Y:S01]  /*0ea0*/  FMUL R27, R21, UR21 ;  /* 0x00000015151b7c20 */ /* 0x000fe20008400000 */
[----:B------:R-:W-:-:S04]  /*0eb0*/  @!P3 IADD3.X R13, PT, PT, R20, UR18, RZ, P0, !PT ;  /* 0x00000012140dbc10 */ /* 0x000fc800087fe4ff */
[----:B------:R4:W-:Y:S04]  /*0ec0*/  @!P1 STG.E desc[UR24][R2.64], R27 ;  /* 0x0000001b02009986 */ /* 0x0009e8000c101918 */
[----:B------:R5:W4:Y:S01]  /*0ed0*/  @!P3 LDG.E R28, desc[UR24][R12.64] ;  /* 0x000000180c1cb981 */ /* 0x000b22000c1e1900 */
[----:B-1----:R-:W-:-:S04]  /*0ee0*/  @!P3 IADD3 R6, P0, PT, R29, UR13, RZ ;  /* 0x0000000d1d06bc10 */ /* 0x002fc8000ff1e0ff */
[----:B------:R-:W-:Y:S01]  /*0ef0*/  @!P3 IADD3.X R7, PT, PT, R20, UR16, RZ, P0, !PT ;  /* 0x000000101407bc10 */ /* 0x000fe200087fe4ff */
[----:B------:R-:W-:-:S06]  /*0f00*/  IMAD.MOV.U32 R20, RZ, RZ, RZ ;  /* 0x000000ffff147224 */ /* 0x000fcc00078e00ff */
[----:B------:R1:W3:Y:S01]  /*0f10*/  @!P3 LDG.E R20, desc[UR24][R6.64] ;  /* 0x000000180614b981 */ /* 0x0002e2000c1e1900 */
[----:B------:R-:W-:Y:S01]  /*0f20*/  UIMAD UR7, UR7, UR22, URZ ;  /* 0x00000016070772a4 */ /* 0x000fe2000f8e02ff */
[----:B------:R-:W-:Y:S01]  /*0f30*/  FMNMX3 R21, |R16|, RZ, |R21|, !PT ;  /* 0x000000ff10157276 */ /* 0x000fe20007800615 */
[----:B------:R-:W-:Y:S01]  /*0f40*/  UIMAD.WIDE.U32 UR4, UR15, UR22, UR4 ;  /* 0x000000160f0472a5 */ /* 0x000fe2000f8e0004 */
[----:B------:R-:W-:Y:S01]  /*0f50*/  BSSY.RECONVERGENT B0, `(.L_x_24491) ;  /* 0x00000be000007945 */ /* 0x000fe20003800200 */
[----:B------:R-:W-:Y:S02]  /*0f60*/  UIMAD UR7, UR15, UR23, UR7 ;  /* 0x000000170f0772a4 */ /* 0x000fe4000f8e0207 */
[----:B------:R-:W-:Y:S02]  /*0f70*/  ULEA UR10, UP0, UR4, UR10, 0x7 ;  /* 0x0000000a040a7291 */ /* 0x000fe4000f8038ff */
[----:B------:R-:W-:-:S04]  /*0f80*/  UIADD3 UR5, UPT, UPT, UR5, UR7, URZ ;  /* 0x0000000705057290 */ /* 0x000fc8000fffe0ff */
[----:B------:R-:W-:Y:S01]  /*0f90*/  ULEA.HI.X UR5, UR4, UR11, UR5, 0x7, UP0 ;  /* 0x0000000b04057291 */ /* 0x000fe200080f3c05 */
[C---:B--2---:R-:W-:Y:S01]  /*0fa0*/  FMUL R29, R22.reuse, 0.044714998453855514526 ;  /* 0x3d372713161d7820 */ /* 0x044fe20000400000 */
[----:B0-----:R-:W-:-:S03]  /*0fb0*/  FMUL R4, R22, 0.79788458347320556641 ;  /* 0x3f4c422a16047820 */ /* 0x001fc60000400000 */
[----:B------:R-:W-:-:S04]  /*0fc0*/  FFMA R29, R29, R22, 1 ;  /* 0x3f8000001d1d7423 */ /* 0x000fc80000000016 */
[----:B------:R-:W-:-:S04]  /*0fd0*/  FMUL R4, R4, R29 ;  /* 0x0000001d04047220 */ /* 0x000fc80000400000 */
[C---:B------:R-:W-:Y:S01]  /*0fe0*/  FMUL R0, |R4|.reuse, 2.8853900432586669922 ;  /* 0x4038aa3b04007820 */ /* 0x040fe20000400200 */
[C---:B------:R-:W-:Y:S01]  /*0ff0*/  FMUL R5, R4.reuse, R4 ;  /* 0x0000000404057220 */ /* 0x040fe20000400000 */
[C---:B------:R-:W-:Y:S02]  /*1000*/  FSETP.GE.AND P1, PT, |R4|.reuse, 0.60000002384185791016, PT ;  /* 0x3f19999a0400780b */ /* 0x040fe40003f26200 */
[----:B------:R-:W-:Y:S01]  /*1010*/  FSETP.GE.AND P0, PT, |R4|, 9.010913848876953125, PT ;  /* 0x41102cb40400780b */ /* 0x000fe20003f06200 */
[----:B-----5:R-:W-:Y:S01]  /*1020*/  FFMA R12, R5, R11, -0.052303962409496307373 ;  /* 0xbd563cae050c7423 */ /* 0x020fe2000000000b */
[----:B------:R-:W1:Y:S01]  /*1030*/  MUFU.EX2 R0, R0 ;  /* 0x0000000000007308 */ /* 0x000e620000000800 */
[C---:B----4-:R-:W-:Y:S01]  /*1040*/  FMUL R3, R28.reuse, 0.044714998453855514526 ;  /* 0x3d3727131c037820 */ /* 0x050fe20000400000 */
[----:B------:R-:W-:-:S03]  /*1050*/  FMUL R2, R28, 0.79788458347320556641 ;  /* 0x3f4c422a1c027820 */ /* 0x000fc60000400000 */
[----:B------:R-:W-:-:S04]  /*1060*/  FFMA R3, R3, R28, 1 ;  /* 0x3f80000003037423 */ /* 0x000fc8000000001c */
[----:B------:R-:W-:-:S04]  /*1070*/  FMUL R2, R2, R3 ;  /* 0x0000000302027220 */ /* 0x000fc80000400000 */
[----:B------:R-:W-:Y:S01]  /*1080*/  FMUL R13, |R2|, 2.8853900432586669922 ;  /* 0x4038aa3b020d7820 */ /* 0x000fe20000400200 */
[----:B-1----:R-:W-:Y:S01]  /*1090*/  FADD R6, R0, 1 ;  /* 0x3f80000000067421 */ /* 0x002fe20000000000 */
[----:B------:R-:W-:-:S04]  /*10a0*/  FFMA R0, R5, R12, 0.1331529766321182251 ;  /* 0x3e08594105007423 */ /* 0x000fc8000000000c */
[----:B------:R-:W0:Y:S01]  /*10b0*/  MUFU.EX2 R13, R13 ;  /* 0x0000000d000d7308 */ /* 0x000e220000000800 */
[----:B------:R-:W-:-:S07]  /*10c0*/  FFMA R0, R5, R0, -0.33332768082618713379 ;  /* 0xbeaaa9ed05007423 */ /* 0x000fce0000000000 */
[----:B------:R1:W2:Y:S01]  /*10d0*/  MUFU.RCP R3, R6 ;  /* 0x0000000600037308 */ /* 0x0002a20000001000 */
[----:B0-----:R-:W-:Y:S01]  /*10e0*/  FADD R29, R13, 1 ;  /* 0x3f8000000d1d7421 */ /* 0x001fe20000000000 */
[----:B------:R-:W-:Y:S01]  /*10f0*/  FFMA R13, R5, R0, RZ ;  /* 0x00000000050d7223 */ /* 0x000fe200000000ff */
[----:B-1----:R-:W0:Y:S01]  /*1100*/  S2R R6, SR_CgaCtaId ;  /* 0x0000000000067919 */ /* 0x002e220000008800 */
[----:B--2---:R-:W-:-:S04]  /*1110*/  FFMA R7, R3, -2, R14 ;  /* 0xc000000003077823 */ /* 0x004fc8000000000e */
[----:B------:R-:W1:Y:S01]  /*1120*/  MUFU.RCP R3, R29 ;  /* 0x0000001d00037308 */ /* 0x000e620000001000 */
[----:B------:R-:W-:Y:S02]  /*1130*/  FSEL R7, R7, 1, !P0 ;  /* 0x3f80000007077808 */ /* 0x000fe40004000000 */
[----:B------:R-:W-:Y:S02]  /*1140*/  FSETP.GE.AND P0, PT, |R2|, 9.010913848876953125, PT ;  /* 0x41102cb40200780b */ /* 0x000fe40003f06200 */
[--C-:B------:R-:W-:Y:S01]  /*1150*/  LOP3.LUT R5, R7, 0x80000000, R4.reuse, 0xb8, !PT ;  /* 0x8000000007057812 */ /* 0x100fe200078eb804 */
[----:B------:R-:W-:Y:S01]  /*1160*/  @!P1 FFMA R5, R4, R13, R4 ;  /* 0x0000000d04059223 */ /* 0x000fe20000000004 */
[----:B------:R-:W-:Y:S01]  /*1170*/  FMUL R4, R2, R2 ;  /* 0x0000000202047220 */ /* 0x000fe20000400000 */
[----:B------:R-:W-:Y:S01]  /*1180*/  FMUL R7, R22, 0.10703222453594207764 ;  /* 0x3ddb33b616077820 */ /* 0x000fe20000400000 */
[----:B------:R-:W-:Y:S01]  /*1190*/  FSETP.GE.AND P1, PT, |R2|, 0.60000002384185791016, PT ;  /* 0x3f19999a0200780b */ /* 0x000fe20003f26200 */
[----:B------:R-:W-:Y:S01]  /*11a0*/  FFMA R0, -R5, R5, 1 ;  /* 0x3f80000005007423 */ /* 0x000fe20000000105 */
[----:B------:R-:W-:Y:S01]  /*11b0*/  FFMA R11, R4, R11, -0.052303962409496307373 ;  /* 0xbd563cae040b7423 */ /* 0x000fe2000000000b */
[----:B------:R-:W-:Y:S01]  /*11c0*/  FFMA R7, R7, R22, 0.79788458347320556641 ;  /* 0x3f4c422a07077423 */ /* 0x000fe20000000016 */
[----:B------:R-:W-:-:S02]  /*11d0*/  FMUL R13, R28, 0.10703222453594207764 ;  /* 0x3ddb33b61c0d7820 */ /* 0x000fc40000400000 */
[----:B------:R-:W-:Y:S01]  /*11e0*/  FFMA R11, R4, R11, 0.1331529766321182251 ;  /* 0x3e085941040b7423 */ /* 0x000fe2000000000b */
[----:B-1----:R-:W-:Y:S01]  /*11f0*/  FFMA R3, R3, -2, R14 ;  /* 0xc000000003037823 */ /* 0x002fe2000000000e */
[----:B------:R-:W-:Y:S01]  /*1200*/  FMUL R12, R0, R7 ;  /* 0x00000007000c7220 */ /* 0x000fe20000400000 */
[----:B------:R-:W-:Y:S01]  /*1210*/  FMUL R7, R22, 0.5 ;  /* 0x3f00000016077820 */ /* 0x000fe20000400000 */
[C---:B------:R-:W-:Y:S01]  /*1220*/  FFMA R0, R4.reuse, R11, -0.33332768082618713379 ;  /* 0xbeaaa9ed04007423 */ /* 0x040fe2000000000b */
[----:B------:R-:W-:Y:S01]  /*1230*/  FFMA R13, R13, R28, 0.79788458347320556641 ;  /* 0x3f4c422a0d0d7423 */ /* 0x000fe2000000001c */
[----:B------:R-:W-:Y:S01]  /*1240*/  FSEL R3, R3, 1, !P0 ;  /* 0x3f80000003037808 */ /* 0x000fe20004000000 */
[----:B------:R-:W-:Y:S01]  /*1250*/  FMUL R7, R7, R12 ;  /* 0x0000000c07077220 */ /* 0x000fe20000400000 */
[----:B------:R-:W-:Y:S01]  /*1260*/  FFMA R11, R4, R0, RZ ;  /* 0x00000000040b7223 */ /* 0x000fe200000000ff */
[----:B------:R-:W-:Y:S02]  /*1270*/  MOV R0, 0x400 ;  /* 0x0000040000007802 */ /* 0x000fe40000000f00 */
[--C-:B------:R-:W-:Y:S01]  /*1280*/  LOP3.LUT R3, R3, 0x80000000, R2.reuse, 0xb8, !PT ;  /* 0x8000000003037812 */ /* 0x100fe200078eb802 */
[----:B------:R-:W-:Y:S01]  /*1290*/  @!P1 FFMA R3, R2, R11, R2 ;  /* 0x0000000b02039223 */ /* 0x000fe20000000002 */
[----:B------:R-:W-:Y:S01]  /*12a0*/  FADD R2, R5, 1 ;  /* 0x3f80000005027421 */ /* 0x000fe20000000000 */
[----:B------:R-:W-:-:S02]  /*12b0*/  IADD3 R11, PT, PT, R0, 0x20, RZ ;  /* 0x00000020000b7810 */ /* 0x000fc40007ffe0ff */
[----:B------:R-:W-:Y:S01]  /*12c0*/  FFMA R4, -R3, R3, 1 ;  /* 0x3f80000003047423 */ /* 0x000fe20000000103 */
[----:B------:R-:W-:Y:S01]  /*12d0*/  FFMA R5, R2, 0.5, R7 ;  /* 0x3f00000002057823 */ /* 0x000fe20000000007 */
[----:B0-----:R-:W-:Y:S02]  /*12e0*/  LEA R0, R6, R11, 0x18 ;  /* 0x0000000b06007211 */ /* 0x001fe400078ec0ff */
[----:B------:R-:W-:Y:S01]  /*12f0*/  FMUL R2, R4, R13 ;  /* 0x0000000d04027220 */ /* 0x000fe20000400000 */
[----:B------:R-:W-:Y:S01]  /*1300*/  LOP3.LUT R7, RZ, R17, RZ, 0x33, !PT ;  /* 0x00000011ff077212 */ /* 0x000fe200078e33ff */
[C---:B------:R-:W-:Y:S01]  /*1310*/  VIADD R13, R17.reuse, 0x2 ;  /* 0x00000002110d7836 */ /* 0x040fe20000000000 */
[C---:B------:R-:W-:Y:S01]  /*1320*/  LOP3.LUT R11, R8.reuse, 0x1f, RZ, 0xc0, !PT ;  /* 0x0000001f080b7812 */ /* 0x040fe200078ec0ff */
[----:B------:R-:W-:Y:S01]  /*1330*/  IMAD.IADD R4, R8, 0x1, -R17 ;  /* 0x0000000108047824 */ /* 0x000fe200078e0a11 */
[----:B------:R-:W-:Y:S01]  /*1340*/  @!P2 IADD3 R10, P0, PT, R10, R19, RZ ;  /* 0x000000130a0aa210 */ /* 0x000fe20007f1e0ff */
[----:B------:R-:W-:Y:S01]  /*1350*/  VIADD R19, R17, 0x3 ;  /* 0x0000000311137836 */ /* 0x000fe20000000000 */
[----:B------:R-:W-:Y:S01]  /*1360*/  IADD3 R14, PT, PT, -R13, R8, RZ ;  /* 0x000000080d0e7210 */ /* 0x000fe20007ffe1ff */
[----:B------:R-:W-:Y:S01]  /*1370*/  IMAD.IADD R7, R7, 0x1, R8 ;  /* 0x0000000107077824 */ /* 0x000fe200078e0208 */
[----:B------:R-:W-:Y:S01]  /*1380*/  LOP3.LUT R4, R4, 0x1f, RZ, 0xc0, !PT ;  /* 0x0000001f04047812 */ /* 0x000fe200078ec0ff */
[----:B------:R-:W-:Y:S01]  /*1390*/  IMAD R6, R11, 0x84, RZ ;  /* 0x000000840b067824 */ /* 0x000fe200078e02ff */
[----:B------:R-:W-:Y:S01]  /*13a0*/  @!P2 IADD3.X R23, PT, PT, RZ, R23, RZ, P0, !PT ;  /* 0x00000017ff17a210 */ /* 0x000fe200007fe4ff */
[----:B------:R-:W-:-:S02]  /*13b0*/  IMAD.IADD R19, R8, 0x1, -R19 ;  /* 0x0000000108137824 */ /* 0x000fc400078e0a13 */
[----:B---3--:R-:W-:Y:S01]  /*13c0*/  FMUL R26, R5, R26 ;  /* 0x0000001a051a7220 */ /* 0x008fe20000400000 */
[----:B------:R-:W-:Y:S02]  /*13d0*/  IMAD.SHL.U32 R12, R7, 0x4, RZ ;  /* 0x00000004070c7824 */ /* 0x000fe400078e00ff */
[----:B------:R-:W-:Y:S01]  /*13e0*/  IMAD.IADD R13, R6, 0x1, R0 ;  /* 0x00000001060d7824 */ /* 0x000fe200078e0200 */
[----:B------:R-:W-:Y:S01]  /*13f0*/  SHF.L.U32 R19, R19, 0x2, RZ ;  /* 0x0000000213137819 */ /* 0x000fe200000006ff */
[----:B------:R-:W-:Y:S01]  /*1400*/  IMAD.SHL.U32 R14, R14, 0x4, RZ ;  /* 0x000000040e0e7824 */ /* 0x000fe200078e00ff */
[----:B------:R-:W-:Y:S01]  /*1410*/  LOP3.LUT R12, R12, 0x7c, RZ, 0xc0, !PT ;  /* 0x0000007c0c0c7812 */ /* 0x000fe200078ec0ff */
[----:B------:R-:W-:Y:S01]  /*1420*/  IMAD R7, R4, 0x4, R13 ;  /* 0x0000000404077824 */ /* 0x000fe200078e020d */
[----:B------:R-:W-:Y:S01]  /*1430*/  LOP3.LUT R22, R19, 0x7c, RZ, 0xc0, !PT ;  /* 0x0000007c13167812 */ /* 0x000fe200078ec0ff */
[----:B------:R-:W-:Y:S01]  /*1440*/  FMUL R19, R28, 0.5 ;  /* 0x3f0000001c137820 */ /* 0x000fe20000400000 */
[----:B------:R-:W-:Y:S01]  /*1450*/  LOP3.LUT R4, R14, 0x7c, RZ, 0xc0, !PT ;  /* 0x0000007c0e047812 */ /* 0x000fe200078ec0ff */
[----:B------:R-:W-:Y:S01]  /*1460*/  IMAD.IADD R14, R13, 0x1, R12 ;  /* 0x000000010d0e7824 */ /* 0x000fe200078e020c */
[----:B------:R0:W-:Y:S01]  /*1470*/  STS [R7], R18 ;  /* 0x0000001207007388 */ /* 0x0001e20000000800 */
[----:B------:R-:W-:Y:S01]  /*1480*/  FMUL R19, R19, R2 ;  /* 0x0000000213137220 */ /* 0x000fe20000400000 */
[----:B------:R-:W-:Y:S01]  /*1490*/  @!P3 LEA R2, P1, R24, UR8, 0x2 ;  /* 0x000000081802bc11 */ /* 0x000fe2000f8210ff */
[----:B------:R-:W-:-:S02]  /*14a0*/  IMAD.IADD R12, R13, 0x1, R4 ;  /* 0x000000010d0c7824 */ /* 0x000fc400078e0204 */
[----:B------:R-:W-:Y:S01]  /*14b0*/  FADD R4, R3, 1 ;  /* 0x3f80000003047421 */ /* 0x000fe20000000000 */
[----:B------:R-:W-:Y:S01]  /*14c0*/  IMAD.IADD R13, R13, 0x1, R22 ;  /* 0x000000010d0d7824 */ /* 0x000fe200078e0216 */
[----:B------:R-:W-:Y:S01]  /*14d0*/  @!P3 LEA.HI.X R3, R24, UR9, R25, 0x2, P1 ;  /* 0x000000091803bc11 */ /* 0x000fe200088f1419 */
[----:B------:R-:W-:Y:S01]  /*14e0*/  FMUL R25, R26, UR21 ;  /* 0x000000151a197c20 */ /* 0x000fe20008400000 */
[----:B------:R-:W-:Y:S01]  /*14f0*/  FFMA R19, R4, 0.5, R19 ;  /* 0x3f00000004137823 */ /* 0x000fe20000000013 */
[C---:B------:R-:W-:Y:S01]  /*1500*/  @!P2 LEA R4, P0, R10.reuse, UR8, 0x2 ;  /* 0x000000080a04ac11 */ /* 0x040fe2000f8010ff */
[----:B------:R1:W-:Y:S01]  /*1510*/  STS [R14], R27 ;  /* 0x0000001b0e007388 */ /* 0x0003e20000000800 */
[----:B------:R-:W-:Y:S01]  /*1520*/  FMNMX R26, R21, |R26|, !PT ;  /* 0x4000001a151a7209 */ /* 0x000fe20007800000 */
[----:B------:R-:W-:Y:S01]  /*1530*/  FMUL R19, R19, R20 ;  /* 0x0000001413137220 */ /* 0x000fe20000400000 */
[----:B------:R-:W-:Y:S01]  /*1540*/  @!P2 LEA.HI.X R5, R10, UR9, R23, 0x2, P0 ;  /* 0x000000090a05ac11 */ /* 0x000fe200080f1417 */
[----:B------:R1:W-:Y:S01]  /*1550*/  STS [R12], R25 ;  /* 0x000000190c007388 */ /* 0x0003e20000000800 */
[----:B------:R-:W-:Y:S01]  /*1560*/  ISETP.GE.U32.AND P0, PT, R17, UR19, PT ;  /* 0x0000001311007c0c */ /* 0x000fe2000bf06070 */
[----:B------:R-:W-:Y:S01]  /*1570*/  FMUL R10, R19, UR21 ;  /* 0x00000015130a7c20 */ /* 0x000fe20008400000 */
[----:B------:R-:W2:Y:S01]  /*1580*/  LDCU.64 UR8, c[0x0][0x3d0] ;  /* 0x00007a00ff0877ac */ /* 0x000ea20008000a00 */
[----:B------:R1:W-:Y:S01]  /*1590*/  @!P2 STG.E desc[UR24][R4.64], R25 ;  /* 0x000000190400a986 */ /* 0x0003e2000c101918 */
[----:B0-----:R-:W-:-:S03]  /*15a0*/  FMNMX R7, R26, |R19|, !PT ;  /* 0x400000131a077209 */ /* 0x001fc60007800000 */
[----:B------:R1:W-:Y:S04]  /*15b0*/  @!P3 STG.E desc[UR24][R2.64], R10 ;  /* 0x0000000a0200b986 */ /* 0x0003e8000c101918 */
[----:B------:R1:W-:Y:S01]  /*15c0*/  STS [R13], R10 ;  /* 0x0000000a0d007388 */ /* 0x0003e20000000800 */
[----:B------:R-:W-:Y:S06]  /*15d0*/  BAR.SYNC.DEFER_BLOCKING 0x0 ;  /* 0x0000000000007b1d */ /* 0x000fec0000010000 */
[----:B------:R-:W-:Y:S05]  /*15e0*/  @P0 BRA `(.L_x_24492) ;  /* 0x0000000400500947 */ /* 0x000fea0003800000 */
[C---:B-1----:R-:W-:Y:S01]  /*15f0*/  VIADD R2, R17.reuse, -UR19 ;  /* 0x8000001311027c36 */ /* 0x042fe20008000000 */
        /* <DEDUP_REMOVED lines=11> */
[----:B------:R-:W-:Y:S02]  /*16b0*/  IADD3 R18, PT, PT, R3, 0x8, R0 ;  /* 0x0000000803127810 */ /* 0x000fe40007ffe000 */
[----:B------:R-:W-:-:S07]  /*16c0*/  IADD3 R19, PT, PT, -R14, RZ, RZ ;  /* 0x000000ff0e137210 */ /* 0x000fce0007ffe1ff */
.L_x_24495:
        /* <DEDUP_REMOVED lines=14> */
[----:B--2---:R-:W-:Y:S01]  /*17b0*/  IADD3 R22, P6, PT, R22, UR8, RZ ;  /* 0x0000000816167c10 */ /* 0x004fe2000ffde0ff */
        /* <DEDUP_REMOVED lines=13> */
[----:B------:R-:W-:Y:S02]  /*1890*/  IADD3 R22, P5, PT, R13, UR8, RZ ;  /* 0x000000080d167c10 */ /* 0x000fe4000ffbe0ff */
[----:B---3--:R-:W-:Y:S02]  /*18a0*/  IADD3 R18, PT, PT, R18, 0x10, RZ ;  /* 0x0000001012127810 */ /* 0x008fe40007ffe0ff */
        /* <DEDUP_REMOVED lines=18> */
.L_x_24494:
[----:B--2---:R-:W-:Y:S05]  /*19d0*/  BSYNC.RECONVERGENT B1 ;  /* 0x0000000000017941 */ /* 0x004fea0003800200 */
.L_x_24493:
[----:B------:R-:W-:Y:S05]  /*19e0*/  @!P0 BRA `(.L_x_24492) ;  /* 0x0000000000508947 */ /* 0x000fea0003800000 */
[----:B0-----:R-:W-:Y:S01]  /*19f0*/  IMAD R3, R15, 0x10, R6 ;  /* 0x000000100f037824 */ /* 0x001fe200078e0206 */
[----:B------:R-:W0:Y:S01]  /*1a00*/  LDCU.64 UR6, c[0x0][0x3d0] ;  /* 0x00007a00ff0677ac */ /* 0x000e220008000a00 */
[----:B------:R-:W-:Y:S02]  /*1a10*/  IMAD.MOV R10, RZ, RZ, -R10 ;  /* 0x000000ffff0a7224 */ /* 0x000fe400078e0a0a */
[----:B------:R-:W-:-:S04]  /*1a20*/  IMAD R3, R14, 0x4, R3 ;  /* 0x000000040e037824 */ /* 0x000fc800078e0203 */
[----:B------:R-:W-:-:S07]  /*1a30*/  IMAD.IADD R0, R0, 0x1, R3 ;  /* 0x0000000100007824 */ /* 0x000fce00078e0203 */
.L_x_24496:
[----:B------:R-:W-:Y:S01]  /*1a40*/  LOP3.LUT R9, R9, 0x1f, RZ, 0xc0, !PT ;  /* 0x0000001f09097812 */ /* 0x000fe200078ec0ff */
[----:B------:R-:W-:-:S03]  /*1a50*/  VIADD R10, R10, 0x1 ;  /* 0x000000010a0a7836 */ /* 0x000fc60000000000 */
[----:B------:R-:W-:-:S13]  /*1a60*/  ISETP.GE.U32.AND P0, PT, R9, UR20, PT ;  /* 0x0000001409007c0c */ /* 0x000fda000bf06070 */
[----:B---3--:R1:W2:Y:S01]  /*1a70*/  @!P0 LDS R5, [R0] ;  /* 0x0000000000058984 */ /* 0x0082a20000000800 */
[C---:B------:R-:W-:Y:S01]  /*1a80*/  @!P0 IADD3 R3, P1, PT, R9.reuse, R22, RZ ;  /* 0x0000001609038210 */ /* 0x040fe20007f3e0ff */
[----:B------:R-:W-:-:S03]  /*1a90*/  VIADD R9, R9, 0x1f ;  /* 0x0000001f09097836 */ /* 0x000fc60000000000 */
[----:B------:R-:W-:Y:S02]  /*1aa0*/  @!P0 IADD3.X R4, PT, PT, RZ, R20, RZ, P1, !PT ;  /* 0x00000014ff048210 */ /* 0x000fe40000ffe4ff */
        /* <DEDUP_REMOVED lines=8> */
.L_x_24492:
[----:B--2---:R-:W-:Y:S05]  /*1b30*/  BSYNC.RECONVERGENT B0 ;  /* 0x0000000000007941 */ /* 0x004fea0003800200 */
.L_x_24491:
        /* <DEDUP_REMOVED lines=8> */
[----:B------:R-:W4:Y:S01]  /*1bc0*/  @!P0 S2R R9, SR_CgaCtaId ;  /* 0x0000000000098919 */ /* 0x000f220000008800 */
[----:B------:R-:W-:Y:S02]  /*1bd0*/  @!P0 MOV R6, 0x400 ;  /* 0x0000040000068802 */ /* 0x000fe40000000f00 */
[----:B--2---:R-:W-:-:S05]  /*1be0*/  FMNMX R0, R7, R0, !PT ;  /* 0x0000000007007209 */ /* 0x004fca0007800000 */
[----:B01-3--:R-:W0:Y:S01]  /*1bf0*/  SHFL.DOWN PT, R3, R0, 0x8, 0x1f ;  /* 0x09001f0000037f89 */ /* 0x00be2200000e0000 */
        /* <DEDUP_REMOVED lines=27> */
.L_x_24505:
[----:B------:R-:W-:Y:S02]  /*1db0*/  ISETP.NE.AND P0, PT, R8, RZ, PT ;  /* 0x000000ff0800720c */ /* 0x000fe40003f05270 */
[----:B-1----:R-:W-:-:S11]  /*1dc0*/  FMNMX R5, R2, R5, !PT ;  /* 0x0000000502057209 */ /* 0x002fd60007800000 */
[----:B------:R-:W-:Y:S05]  /*1dd0*/  @P0 BRA `(.L_x_24498) ;  /* 0x0000000000080947 */ /* 0x000fea0003800000 */
[----:B0-----:R-:W0:Y:S02]  /*1de0*/  LDC.64 R2, c[0x0][0x3a8] ;  /* 0x0000ea00ff027b82 */ /* 0x001e240000000a00 */
[----:B0-----:R1:W-:Y:S02]  /*1df0*/  REDG.E.MAX.S32.STRONG.GPU desc[UR24][R2.64], R5 ;  /* 0x000000050200798e */ /* 0x0013e4000d12e318 */
.L_x_24498:
[----:B------:R-:W-:Y:S05]  /*1e00*/  BSYNC B0 ;  /* 0x0000000000007941 */ /* 0x000fea0003800000 */
.L_x_24497:
        /* <DEDUP_REMOVED lines=11> */
[----:B------:R-:W-:Y:S05]  /*1ec0*/  CALL.REL.NOINC `($__internal_599_$__cuda_sm20_rcp_rn_f32_slowpath) ;  /* 0x0000000400987944 */ /* 0x000fea0003c00000 */
[----:B------:R-:W-:Y:S05]  /*1ed0*/  BRA `(.L_x_24501) ;  /* 0x0000000000147947 */ /* 0x000fea0003800000 */
.L_x_24500:
[----:B01-3--:R-:W0:Y:S01]  /*1ee0*/  MUFU.RCP R5, UR21 ;  /* 0x0000001500057d08 */ /* 0x00be220008001000 */
[----:B------:R-:W-:-:S04]  /*1ef0*/  IMAD.U32 R0, RZ, RZ, UR21 ;  /* 0x00000015ff007e24 */ /* 0x000fc8000f8e00ff */
[----:B0-----:R-:W-:-:S04]  /*1f00*/  FFMA R0, R5, R0, -1 ;  /* 0xbf80000005007423 */ /* 0x001fc80000000000 */
[----:B------:R-:W-:-:S04]  /*1f10*/  FADD.FTZ R0, -R0, -RZ ;  /* 0x800000ff00007221 */ /* 0x000fc80000010100 */
[----:B------:R-:W-:-:S07]  /*1f20*/  FFMA R5, R5, R0, R5 ;  /* 0x0000000005057223 */ /* 0x000fce0000000005 */
.L_x_24501:
[----:B------:R-:W0:Y:S02]  /*1f30*/  LDC.64 R2, c[0x0][0x3b0] ;  /* 0x0000ec00ff027b82 */ /* 0x000e240000000a00 */
[----:B0-----:R-:W-:Y:S01]  /*1f40*/  STG.E desc[UR24][R2.64], R5 ;  /* 0x0000000502007986 */ /* 0x001fe2000c101918 */
[----:B------:R-:W-:Y:S05]  /*1f50*/  EXIT ;  /* 0x000000000000794d */ /* 0x000fea0003800000 */
.L_x_24499:
[----:B------:R-:W-:Y:S02]  /*1f60*/  HFMA2 R9, -RZ, RZ, 0, 1.847743988037109375e-06 ;  /* 0x0000001fff097431 */ /* 0x000fe400000001ff */
[----:B------:R-:W-:Y:S02]  /*1f70*/  IMAD.MOV.U32 R7, RZ, RZ, 0x4 ;  /* 0x00000004ff077424 */ /* 0x000fe400078e00ff */
[----:B------:R-:W-:-:S07]  /*1f80*/  IMAD.MOV.U32 R4, RZ, RZ, -0x1 ;  /* 0xffffffffff047424 */ /* 0x000fce00078e00ff */
[----:B01----:R-:W-:Y:S05]  /*1f90*/  WARPSYNC.COLLECTIVE R4, `(.L_x_24502) ;  /* 0x0000000004087348 */ /* 0x003fea0003c00000 */
[----:B-1----:R1:W2:Y:S02]  /*1fa0*/  SHFL.DOWN P0, R5, R0, R7, R9 ;  /* 0x0800000700057389 */ /* 0x0022a40000000009 */
[----:B012---:R-:W-:Y:S05]  /*1fb0*/  ENDCOLLECTIVE ;  /* 0x000000000000791b */ /* 0x007fea0003800000 */
.L_x_24502:
[----:B------:R-:W-:Y:S02]  /*1fc0*/  IMAD.MOV.U32 R7, RZ, RZ, 0x2 ;  /* 0x00000002ff077424 */ /* 0x000fe400078e00ff */
[----:B------:R-:W-:-:S05]  /*1fd0*/  IMAD.MOV.U32 R3, RZ, RZ, R5 ;  /* 0x000000ffff037224 */ /* 0x000fca00078e0005 */
[----:B------:R-:W-:-:S05]  /*1fe0*/  FMNMX R3, R3, R0, !PT ;  /* 0x0000000003037209 */ /* 0x000fca0007800000 */
[----:B------:R-:W-:-:S07]  /*1ff0*/  IMAD.MOV.U32 R0, RZ, RZ, R3 ;  /* 0x000000ffff007224 */ /* 0x000fce00078e0003 */
[----:B------:R-:W-:Y:S05]  /*2000*/  WARPSYNC.COLLECTIVE R4, `(.L_x_24503) ;  /* 0x0000000004087348 */ /* 0x000fea0003c00000 */
[----:B------:R0:W1:Y:S02]  /*2010*/  SHFL.DOWN P0, R5, R0, R7, R9 ;  /* 0x0800000700057389 */ /* 0x0000640000000009 */
[----:B01----:R-:W-:Y:S05]  /*2020*/  ENDCOLLECTIVE ;  /* 0x000000000000791b */ /* 0x003fea0003800000 */
.L_x_24503:
[----:B------:R-:W-:Y:S01]  /*2030*/  IMAD.MOV.U32 R7, RZ, RZ, 0x1 ;  /* 0x00000001ff077424 */ /* 0x000fe200078e00ff */
[----:B------:R-:W-:-:S04]  /*2040*/  MOV R2, R5 ;  /* 0x0000000500027202 */ /* 0x000fc80000000f00 */
[----:B------:R-:W-:-:S05]  /*2050*/  FMNMX R2, R3, R2, !PT ;  /* 0x0000000203027209 */ /* 0x000fca0007800000 */
[----:B------:R-:W-:-:S07]  /*2060*/  IMAD.MOV.U32 R0, RZ, RZ, R2 ;  /* 0x000000ffff007224 */ /* 0x000fce00078e0002 */
[----:B------:R-:W-:Y:S05]  /*2070*/  WARPSYNC.COLLECTIVE R4, `(.L_x_24504) ;  /* 0x0000000004087348 */ /* 0x000fea0003c00000 */
[----:B------:R0:W1:Y:S02]  /*2080*/  SHFL.DOWN P0, R5, R0, R7, R9 ;  /* 0x0800000700057389 */ /* 0x0000640000000009 */
[----:B01----:R-:W-:Y:S05]  /*2090*/  ENDCOLLECTIVE ;  /* 0x000000000000791b */ /* 0x003fea0003800000 */
.L_x_24504:
[----:B------:R-:W-:Y:S05]  /*20a0*/  BRA `(.L_x_24505) ;  /* 0xfffffffc00407947 */ /* 0x000fea000383ffff */
        .weak           $__internal_598_$__cuda_sm20_div_u64
        .type           $__internal_598_$__cuda_sm20_div_u64,@function
        .size           $__internal_598_$__cuda_sm20_div_u64,($__internal_599_$__cuda_sm20_rcp_rn_f32_slowpath - $__internal_598_$__cuda_sm20_div_u64)
$__internal_598_$__cuda_sm20_div_u64:
        /* <DEDUP_REMOVED lines=71> */
[----:B------:R-:W-:Y:S11]  /*2520*/  RET.REL.NODEC R2 `(_ZN18transformer_engine6detail38cast_transpose_fused_kernel_notalignedILb0ELb1ELb0EfNS_16CTDBiasDActParamIffffEELi1ELi1ENS_5EmptyEXadL_ZNS_5dgeluIffEET_T0_RKS4_EEEEvT3_mmm) ;  /* 0xffffffd802b47950 */ /* 0x000ff60003c3ffff */
        .weak           $__internal_599_$__cuda_sm20_rcp_rn_f32_slowpath
        .type           $__internal_599_$__cuda_sm20_rcp_rn_f32_slowpath,@function
        .size           $__internal_599_$__cuda_sm20_rcp_rn_f32_slowpath,(.L_x_29900 - $__internal_599_$__cuda_sm20_rcp_rn_f32_slowpath)
$__internal_599_$__cuda_sm20_rcp_rn_f32_slowpath:
        /* <DEDUP_REMOVED lines=15> */
.L_x_24506:
        /* <DEDUP_REMOVED lines=33> */
.L_x_24508:
[----:B------:R0:W1:Y:S02]  /*2830*/  MUFU.RCP R3, R0 ;  /* 0x0000000000037308 */ /* 0x0000640000001000 */
.L_x_24507:
[----:B-1-3--:R-:W-:Y:S02]  /*2840*/  IMAD.MOV.U32 R5, RZ, RZ, R3 ;  /* 0x000000ffff057224 */ /* 0x00afe400078e0003 */
[----:B------:R-:W-:-:S04]  /*2850*/  IMAD.MOV.U32 R3, RZ, RZ, 0x0 ;  /* 0x00000000ff037424 */ /* 0x000fc800078e00ff */
[----:B0-2---:R-:W-:Y:S05]  /*2860*/  RET.REL.NODEC R2 `(_ZN18transformer_engine6detail38cast_transpose_fused_kernel_notalignedILb0ELb1ELb0EfNS_16CTDBiasDActParamIffffEELi1ELi1ENS_5EmptyEXadL_ZNS_5dgeluIffEET_T0_RKS4_EEEEvT3_mmm) ;  /* 0xffffffd402e47950 */ /* 0x005fea0003c3ffff */
.L_x_24509:
        /* <DEDUP_REMOVED lines=9> */
.L_x_29900:


//--------------------- .text._ZN18transformer_engine6detail38cast_transpose_fused_kernel_notalignedILb0ELb0ELb1EfNS_16CTDBiasDActParamI13__nv_bfloat16S3_13__nv_fp8_e4m3fEELi4ELi8ENS_5EmptyEXadL_ZNS_4geluIffEET_T0_RKS6_EEEEvT3_mmm --------------------------
	.section	.text._ZN18transformer_engine6detail38cast_transpose_fused_kernel_notalignedILb0ELb0ELb1EfNS_16CTDBiasDActParamI13__nv_bfloat16S3_13__nv_fp8_e4m3fEELi4ELi8ENS_5EmptyEXadL_ZNS_4geluIffEET_T0_RKS6_EEEEvT3_mmm,"ax",@progbits
	.align	128
        .global         _ZN18transformer_engine6detail38cast_transpose_fused_kernel_notalignedILb0ELb0ELb1EfNS_16CTDBiasDActParamI13__nv_bfloat16S3_13__nv_fp8_e4m3fEELi4ELi8ENS_5EmptyEXadL_ZNS_4geluIffEET_T0_RKS6_EEEEvT3_mmm
        .type           _ZN18transformer_engine6detail38cast_transpose_fused_kernel_notalignedILb0ELb0ELb1EfNS_16CTDBiasDActParamI13__nv_bfloat16S3_13__nv_fp8_e4m3fEELi4ELi8ENS_5EmptyEXadL_ZNS_4geluIffEET_T0_RKS6_EEEEvT3_mmm,@function
        .size           _ZN18transformer_engine6detail38cast_transpose_fused_kernel_notalignedILb0ELb0ELb1EfNS_16CTDBiasDActParamI13__nv_bfloat16S3_13__nv_fp8_e4m3fEELi4ELi8ENS_5EmptyEXadL_ZNS_4geluIffEET_T0_RKS6_EEEEvT3_mmm,(.L_x_29902 - _ZN18transformer_engine6detail38cast_transpose_fused_kernel_notalignedILb0ELb0ELb1EfNS_16CTDBiasDActParamI13__nv_bfloat16S3_13__nv_fp8_e4m3fEELi4ELi8ENS_5EmptyEXadL_ZNS_4geluIffEET_T0_RKS6_EEEEvT3_mmm)
        .other          _ZN18transformer_engine6detail38cast_transpose_fused_kernel_notalignedILb0ELb0ELb1EfNS_16CTDBiasDActParamI13__nv_bfloat16S3_13__nv_fp8_e4m3fEELi4ELi8ENS_5EmptyEXadL_ZNS_4geluIffEET_T0_RKS6_EEEEvT3_mmm,@"STO_CUDA_ENTRY STV_DEFAULT"
_ZN18transformer_engine6detail38cast_transpose_fused_kernel_notalignedILb0ELb0ELb1EfNS_16CTDBiasDActParamI13__nv_bfloat16S3_13__nv_fp8_e4m3fEELi4ELi8ENS_5EmptyEXadL_ZNS_4geluIffEET_T0_RKS6_EEEEvT3_mmm:
.text._ZN18transformer_engine6detail38cast_transpose_fused_kernel_notalignedILb0ELb0ELb1EfNS_16CTDBiasDActParamI13__nv_bfloat16S3_13__nv_fp8_e4m3fEELi4ELi8ENS_5EmptyEXadL_ZNS_4geluIffEET_T0_RKS6_EEEEvT3_mmm:
        /* <DEDUP_REMOVED lines=43> */
.L_x_24510:
[----:B------:R-:W-:-:S07]  /*02b0*/  MOV R6, 0x2d0 ;  /* 0x000002d000067802 */ /* 0x000fce0000000f00 */
[----:B------:R-:W-:Y:S05]  /*02c0*/  CALL.REL.NOINC `($__internal_600_$__cuda_sm20_div_u64) ;  /* 0x00000130008c7944 */ /* 0x000fea0003c00000 */
        /* <DEDUP_REMOVED lines=11> */
.L_x_24511:
[----:B------:R-:W0:Y:S01]  /*0380*/  LDCU.64 UR12, c[0x0][0x3d0] ;  /* 0x00007a00ff0c77ac */ /* 0x000e220008000a00 */
[----:B------:R-:W-:Y:S02]  /*0390*/  SHF.L.U32 R3, R4, 0x2, RZ ;  /* 0x0000000204037819 */ /* 0x000fe400000006ff */
[----:B------:R-:W-:Y:S01]  /*03a0*/  LOP3.LUT R52, R0, 0xe0, RZ, 0xc0, !PT ;  /* 0x000000e000347812 */ /* 0x000fe200078ec0ff */
[----:B------:R-:W1:Y:S01]  /*03b0*/  LDCU.64 UR24, c[0x0][0x3c8] ;  /* 0x00007900ff1877ac */ /* 0x000e620008000a00 */
[----:B------:R-:W-:Y:S01]  /*03c0*/  IADD3 R2, PT, PT, -R3, R0, RZ ;  /* 0x0000000003027210 */ /* 0x000fe20007ffe1ff */
[----:B------:R-:W-:-:S03]  /*03d0*/  USHF.L.U64.HI UR8, UR4, 0x5, UR5 ;  /* 0x0000000504087899 */ /* 0x000fc60008010205 */
[----:B------:R-:W-:Y:S01]  /*03e0*/  LOP3.LUT R42, R2, 0x1f, RZ, 0xc0, !PT ;  /* 0x0000001f022a7812 */ /* 0x000fe200078ec0ff */
[----:B------:R-:W-:Y:S01]  /*03f0*/  USHF.L.U64.HI UR9, UR21, 0x5, UR6 ;  /* 0x0000000515097899 */ /* 0x000fe20008010206 */
[----:B------:R-:W2:Y:S01]  /*0400*/  LDCU.64 UR18, c[0x0][0x380] ;  /* 0x00007000ff1277ac */ /* 0x000ea20008000a00 */
        /* <DEDUP_REMOVED lines=8> */
[----:B------:R-:W-:Y:S01]  /*0490*/  UIADD3.X UR8, UPT, UPT, ~UR8, UR27, URZ, UP1, !UPT ;  /* 0x0000001b08087290 */ /* 0x000fe20008ffe5ff */
[----:B------:R-:W-:Y:S01]  /*04a0*/  MOV R7, UR28 ;  /* 0x0000001c00077c02 */ /* 0x000fe20008000f00 */
[----:B------:R-:W-:Y:S01]  /*04b0*/  UISETP.LT.U32.AND UP1, UPT, UR7, 0x20, UPT ;  /* 0x000000200700788c */ /* 0x000fe2000bf21070 */
[----:B------:R-:W-:Y:S01]  /*04c0*/  IMAD R27, R52, UR29, RZ ;  /* 0x0000001d341b7c24 */ /* 0x000fe2000f8e02ff */
[----:B------:R-:W-:Y:S01]  /*04d0*/  UIADD3.X UR9, UPT, UPT, ~UR9, UR29, URZ, UP0, !UPT ;  /* 0x0000001d09097290 */ /* 0x000fe200087fe5ff */
[----:B------:R-:W-:Y:S01]  /*04e0*/  IADD3 R54, P0, PT, R42, R12, RZ ;  /* 0x0000000c2a367210 */ /* 0x000fe20007f1e0ff */
[----:B------:R-:W-:Y:S01]  /*04f0*/  UISETP.LT.U32.AND UP0, UPT, UR14, 0x20, UPT ;  /* 0x000000200e00788c */ /* 0x000fe2000bf01070 */
[----:B------:R-:W-:Y:S01]  /*0500*/  IMAD.U32 R5, RZ, RZ, UR28 ;  /* 0x0000001cff057e24 */ /* 0x000fe2000f8e00ff */
[----:B------:R-:W-:Y:S01]  /*0510*/  UISETP.LT.U32.AND.EX UP1, UPT, UR8, URZ, UPT, UP1 ;  /* 0x000000ff0800728c */ /* 0x000fe2000bf21110 */
[----:B------:R-:W-:Y:S01]  /*0520*/  IADD3 R13, PT, PT, R13, R27, RZ ;  /* 0x0000001b0d0d7210 */ /* 0x000fe20007ffe0ff */
[----:B------:R-:W-:Y:S01]  /*0530*/  UISETP.LT.U32.AND.EX UP0, UPT, UR9, URZ, UPT, UP0 ;  /* 0x000000ff0900728c */ /* 0x000fe2000bf01100 */
[----:B------:R-:W-:Y:S01]  /*0540*/  MOV R8, UR29 ;  /* 0x0000001d00087c02 */ /* 0x000fe20008000f00 */
[----:B------:R-:W-:-:S02]  /*0550*/  USEL UR7, UR7, 0x20, UP1 ;  /* 0x0000002007077887 */ /* 0x000fc40008800000 */
[----:B------:R-:W-:Y:S01]  /*0560*/  USEL UR14, UR14, 0x20, UP0 ;  /* 0x000000200e0e7887 */ /* 0x000fe20008000000 */
[----:B------:R-:W-:Y:S01]  /*0570*/  IMAD.X R55, RZ, RZ, R13, P0 ;  /* 0x000000ffff377224 */ /* 0x000fe200000e060d */
[----:B------:R-:W-:Y:S02]  /*0580*/  UIMAD UR10, UR5, UR24, URZ ;  /* 0x00000018050a72a4 */ /* 0x000fe4000f8e02ff */
[----:B------:R-:W-:Y:S01]  /*0590*/  ISETP.GE.U32.AND P1, PT, R3, UR7, PT ;  /* 0x0000000703007c0c */ /* 0x000fe2000bf26070 */
[----:B------:R-:W-:Y:S02]  /*05a0*/  UIMAD.WIDE.U32 UR8, UR4, UR24, URZ ;  /* 0x00000018040872a5 */ /* 0x000fe4000f8e00ff */
[----:B------:R-:W-:Y:S01]  /*05b0*/  UIMAD UR10, UR4, UR25, UR10 ;  /* 0x00000019040a72a4 */ /* 0x000fe2000f8e020a */
[----:B------:R-:W-:Y:S01]  /*05c0*/  ISETP.LT.U32.AND P1, PT, R42, UR14, !P1 ;  /* 0x0000000e2a007c0c */ /* 0x000fe2000cf21070 */
[----:B------:R-:W-:Y:S02]  /*05d0*/  USHF.L.U64.HI UR20, UR21, 0x7, UR6 ;  /* 0x0000000715147899 */ /* 0x000fe40008010206 */
[----:B------:R-:W-:-:S02]  /*05e0*/  ULEA UR17, UP0, UR8, UR17, 0x8 ;  /* 0x0000001108117291 */ /* 0x000fc4000f8040ff */
[----:B------:R-:W-:Y:S01]  /*05f0*/  UIADD3 UR9, UPT, UPT, UR9, UR10, URZ ;  /* 0x0000000a09097290 */ /* 0x000fe2000fffe0ff */
[----:B------:R-:W0:Y:S01]  /*0600*/  LDCU.64 UR22, c[0x0][0x358] ;  /* 0x00006b00ff1677ac */ /* 0x000e220008000a00 */
[----:B--2---:R-:W-:Y:S02]  /*0610*/  ULEA UR15, UP1, UR17, UR18, 0x1 ;  /* 0x00000012110f7291 */ /* 0x004fe4000f8208ff */
[----:B------:R-:W-:-:S04]  /*0620*/  ULEA.HI.X UR20, UR8, UR20, UR9, 0x8, UP0 ;  /* 0x0000001408147291 */ /* 0x000fc800080f4409 */
[----:B------:R-:W-:Y:S01]  /*0630*/  @P1 LEA R5, P0, R5, R54, 0x1 ;  /* 0x0000003605051211 */ /* 0x000fe200078008ff */
[----:B------:R-:W-:-:S03]  /*0640*/  ULEA.HI.X UR16, UR17, UR19, UR20, 0x1, UP1 ;  /* 0x0000001311107291 */ /* 0x000fc600088f0c14 */
[----:B------:R-:W-:Y:S02]  /*0650*/  @P1 LEA.HI.X R8, R7, R55, R8, 0x1, P0 ;  /* 0x0000003707081211 */ /* 0x000fe400000f0c08 */
[----:B------:R-:W-:-:S04]  /*0660*/  @P1 LEA R6, P0, R5, UR15, 0x3 ;  /* 0x0000000f05061c11 */ /* 0x000fc8000f8018ff */
[----:B------:R-:W-:Y:S02]  /*0670*/  @P1 LEA.HI.X R7, R5, UR16, R8, 0x3, P0 ;  /* 0x0000001005071c11 */ /* 0x000fe400080f1c08 */
[----:B------:R-:W-:-:S06]  /*0680*/  @!P1 CS2R R4, SRZ ;  /* 0x0000000000049805 */ /* 0x000fcc000001ff00 */
[----:B0-----:R0:W2:Y:S01]  /*0690*/  @P1 LDG.E.64 R4, desc[UR22][R6.64] ;  /* 0x0000001606041981 */ /* 0x0010a2000c1e1b00 */
[----:B------:R-:W-:-:S04]  /*06a0*/  @P1 LEA R10, P0, R54, UR15, 0x3 ;  /* 0x0000000f360a1c11 */ /* 0x000fc8000f8018ff */
[----:B------:R-:W-:-:S06]  /*06b0*/  @P1 LEA.HI.X R11, R54, UR16, R55, 0x3, P0 ;  /* 0x00000010360b1c11 */ /* 0x000fcc00080f1c37 */
[----:B------:R-:W3:Y:S01]  /*06c0*/  @P1 LDG.E.64 R10, desc[UR22][R10.64] ;  /* 0x000000160a0a1981 */ /* 0x000ee2000c1e1b00 */
[----:B------:R-:W-:Y:S01]  /*06d0*/  VOTEU.ANY UP0, P1 ;  /* 0x0000000000ff7886 */ /* 0x000fe20000800100 */
[----:B------:R-:W-:Y:S02]  /*06e0*/  MOV R9, UR28 ;  /* 0x0000001c00097c02 */ /* 0x000fe40008000f00 */
[----:B------:R-:W-:Y:S02]  /*06f0*/  @!P1 CS2R R30, SRZ ;  /* 0x00000000001e9805 */ /* 0x000fe4000001ff00 */
[----:B------:R-:W-:Y:S01]  /*0700*/  @UP0 UIMAD UR8, UR29, 0x3, URZ ;  /* 0x000000031d0808a4 */ /* 0x000fe2000f8e02ff */
[----:B------:R-:W-:-:S05]  /*0710*/  @P1 IMAD.WIDE.U32 R8, R9, 0x3, R54 ;  /* 0x0000000309081825 */ /* 0x000fca00078e0036 */
[----:B------:R-:W-:Y:S02]  /*0720*/  @P1 IADD3 R9, PT, PT, R9, UR8, RZ ;  /* 0x0000000809091c10 */ /* 0x000fe4000fffe0ff */
[----:B------:R-:W-:-:S04]  /*0730*/  @P1 LEA R14, P0, R8, UR15, 0x3 ;  /* 0x0000000f080e1c11 */ /* 0x000fc8000f8018ff */
[----:B------:R-:W-:-:S05]  /*0740*/  @P1 LEA.HI.X R15, R8, UR16, R9, 0x3, P0 ;  /* 0x00000010080f1c11 */ /* 0x000fca00080f1c09 */
[----:B------:R-:W4:Y:S01]  /*0750*/  @P1 LDG.E.64 R30, desc[UR22][R14.64] ;  /* 0x000000160e1e1981 */ /* 0x000f22000c1e1b00 */
[----:B------:R-:W-:Y:S01]  /*0760*/  MOV R9, UR28 ;  /* 0x0000001c00097c02 */ /* 0x000fe20008000f00 */
[----:B0-----:R-:W-:Y:S01]  /*0770*/  @P1 IMAD.MOV.U32 R6, RZ, RZ, R54 ;  /* 0x000000ffff061224 */ /* 0x001fe200078e0036 */
[----:B------:R-:W-:Y:S01]  /*0780*/  @P1 MOV R7, R55 ;  /* 0x0000003700071202 */ /* 0x000fe20000000f00 */
[----:B------:R-:W-:Y:S01]  /*0790*/  @UP0 UIMAD UR8, UR29, 0x5, URZ ;  /* 0x000000051d0808a4 */ /* 0x000fe2000f8e02ff */
[----:B------:R-:W-:Y:S01]  /*07a0*/  @!P1 CS2R R48, SRZ ;  /* 0x0000000000309805 */ /* 0x000fe2000001ff00 */
[----:B------:R-:W-:-:S05]  /*07b0*/  @P1 IMAD.WIDE.U32 R6, R9, 0x5, R6 ;  /* 0x0000000509061825 */ /* 0x000fca00078e0006 */
[----:B------:R-:W-:Y:S02]  /*07c0*/  @P1 IADD3 R7, PT, PT, R7, UR8, RZ ;  /* 0x0000000807071c10 */ /* 0x000fe4000fffe0ff */
[----:B------:R-:W-:-:S04]  /*07d0*/  @P1 LEA R8, P0, R6, UR15, 0x3 ;  /* 0x0000000f06081c11 */ /* 0x000fc8000f8018ff */
[----:B------:R-:W-:-:S05]  /*07e0*/  @P1 LEA.HI.X R9, R6, UR16, R7, 0x3, P0 ;  /* 0x0000001006091c11 */ /* 0x000fca00080f1c07 */
[----:B------:R0:W4:Y:S01]  /*07f0*/  @P1 LDG.E.64 R48, desc[UR22][R8.64] ;  /* 0x0000001608301981 */ /* 0x000122000c1e1b00 */
[----:B------:R-:W-:Y:S01]  /*0800*/  VIADD R46, R3, 0x1 ;  /* 0x00000001032e7836 */ /* 0x000fe20000000000 */
[----:B------:R-:W-:Y:S01]  /*0810*/  IADD3 R44, PT, PT, R2, -0x1, RZ ;  /* 0xffffffff022c7810 */ /* 0x000fe20007ffe0ff */
[----:B------:R-:W-:Y:S01]  /*0820*/  @P1 IMAD.MOV.U32 R6, RZ, RZ, R54 ;  /* 0x000000ffff061224 */ /* 0x000fe200078e0036 */
[----:B------:R-:W-:Y:S01]  /*0830*/  MOV R7, UR28 ;  /* 0x0000001c00077c02 */ /* 0x000fe20008000f00 */
[----:B------:R-:W-:Y:S01]  /*0840*/  @UP0 UIMAD UR8, UR29, 0x6, URZ ;  /* 0x000000061d0808a4 */ /* 0x000fe2000f8e02ff */
[----:B------:R-:W-:Y:S01]  /*0850*/  LOP3.LUT R44, R44, 0x1f, RZ, 0xc0, !PT ;  /* 0x0000001f2c2c7812 */ /* 0x000fe200078ec0ff */
[----:B------:R-:W-:Y:S01]  /*0860*/  @UP0 UIMAD UR9, UR29, 0x7, URZ ;  /* 0x000000071d0908a4 */ /* 0x000fe2000f8e02ff */
[----:B------:R-:W-:Y:S02]  /*0870*/  ISETP.GE.U32.AND P0, PT, R46, UR7, PT ;  /* 0x000000072e007c0c */ /* 0x000fe4000bf06070 */
[C---:B------:R-:W-:Y:S01]  /*0880*/  IADD3 R12, P2, PT, R44.reuse, R12, RZ ;  /* 0x0000000c2c0c7210 */ /* 0x040fe20007f5e0ff */
[----:B0-----:R-:W-:Y:S01]  /*0890*/  IMAD.U32 R9, RZ, RZ, UR28 ;  /* 0x0000001cff097e24 */ /* 0x001fe2000f8e00ff */
[----:B------:R-:W-:-:S02]  /*08a0*/  ISETP.LT.U32.AND P0, PT, R44, UR14, !P0 ;  /* 0x0000000e2c007c0c */ /* 0x000fc4000c701070 */
[----:B------:R-:W-:Y:S02]  /*08b0*/  IADD3.X R13, PT, PT, RZ, R13, RZ, P2, !PT ;  /* 0x0000000dff0d7210 */ /* 0x000fe400017fe4ff */
[----:B------:R-:W-:Y:S02]  /*08c0*/  @P1 MOV R22, R54 ;  /* 0x0000003600161202 */ /* 0x000fe40000000f00 */
[----:B------:R-:W-:Y:S02]  /*08d0*/  @P1 MOV R23, R55 ;  /* 0x0000003700171202 */ /* 0x000fe40000000f00 */
[----:B------:R-:W-:Y:S02]  /*08e0*/  MOV R25, UR28 ;  /* 0x0000001c00197c02 */ /* 0x000fe40008000f00 */
[----:B------:R-:W-:Y:S01]  /*08f0*/  @P1 IADD3 R8, P2, PT, R54, UR28, RZ ;  /* 0x0000001c36081c10 */ /* 0x000fe2000ff5e0ff */
[----:B------:R-:W-:Y:S01]  /*0900*/  @P1 IMAD.WIDE.U32 R22, R7, 0x7, R22 ;  /* 0x0000000707161825 */ /* 0x000fe200078e0016 */
[----:B------:R-:W-:Y:S01]  /*0910*/  MOV R15, UR28 ;  /* 0x0000001c000f7c02 */ /* 0x000fe20008000f00 */
[----:B------:R-:W-:Y:S01]  /*0920*/  VOTEU.ANY UP1, P0 ;  /* 0x0000000000ff7886 */ /* 0x000fe20000020100 */
[-C--:B------:R-:W-:Y:S01]  /*0930*/  @P0 MOV R28, R12.reuse ;  /* 0x0000000c001c0202 */ /* 0x080fe20000000f00 */
[--C-:B------:R-:W-:Y:S01]  /*0940*/  @P0 IMAD.MOV.U32 R17, RZ, RZ, R13.reuse ;  /* 0x000000ffff110224 */ /* 0x100fe200078e000d */
[----:B------:R-:W-:Y:S01]  /*0950*/  @P0 MOV R29, R13 ;  /* 0x0000000d001d0202 */ /* 0x000fe20000000f00 */
[----:B------:R-:W-:Y:S01]  /*0960*/  @P0 IMAD.WIDE.U32 R24, R25, 0x9, R12 ;  /* 0x0000000919180825 */ /* 0x000fe200078e000c */
[----:B------:R-:W-:Y:S01]  /*0970*/  @P0 MOV R16, R12 ;  /* 0x0000000c00100202 */ /* 0x000fe20000000f00 */
[----:B------:R-:W-:Y:S01]  /*0980*/  @UP1 UIMAD UR10, UR29, 0x9, URZ ;  /* 0x000000091d0a18a4 */ /* 0x000fe2000f8e02ff */
[----:B------:R-:W-:Y:S01]  /*0990*/  @P1 IADD3 R23, PT, PT, R23, UR9, RZ ;  /* 0x0000000917171c10 */ /* 0x000fe2000fffe0ff */
[----:B------:R-:W-:Y:S01]  /*09a0*/  @P0 IMAD.WIDE.U32 R28, R7, 0xa, R28 ;  /* 0x0000000a071c0825 */ /* 0x000fe200078e001c */
[----:B------:R-:W-:Y:S01]  /*09b0*/  @P1 MOV R7, R55 ;  /* 0x0000003700071202 */ /* 0x000fe20000000f00 */
[----:B------:R-:W-:Y:S01]  /*09c0*/  @UP1 UIMAD UR11, UR29, 0xa, URZ ;  /* 0x0000000a1d0b18a4 */ /* 0x000fe2000f8e02ff */
[----:B------:R-:W-:Y:S01]  /*09d0*/  @P0 LEA R20, P3, R24, UR15, 0x3 ;  /* 0x0000000f18140c11 */ /* 0x000fe2000f8618ff */
[----:B------:R-:W-:Y:S01]  /*09e0*/  @P0 IMAD.WIDE.U32 R16, R9, 0xb, R16 ;  /* 0x0000000b09100825 */ /* 0x000fe200078e0010 */
[----:B------:R-:W-:-:S02]  /*09f0*/  @P1 IADD3.X R9, PT, PT, R55, UR29, RZ, P2, !PT ;  /* 0x0000001d37091c10 */ /* 0x000fc400097fe4ff */
[C---:B------:R-:W-:Y:S01]  /*0a00*/  @P1 LEA R14, P2, R8.reuse, UR15, 0x3 ;  /* 0x0000000f080e1c11 */ /* 0x040fe2000f8418ff */
[----:B------:R-:W-:Y:S01]  /*0a10*/  @P1 IMAD.WIDE.U32 R6, R15, 0x6, R6 ;  /* 0x000000060f061825 */ /* 0x000fe200078e0006 */
[----:B------:R-:W-:Y:S02]  /*0a20*/  @P0 IADD3 R19, PT, PT, R25, UR10, RZ ;  /* 0x0000000a19130c10 */ /* 0x000fe4000fffe0ff */
[----:B------:R-:W-:Y:S02]  /*0a30*/  @P1 LEA.HI.X R15, R8, UR16, R9, 0x3, P2 ;  /* 0x00000010080f1c11 */ /* 0x000fe400090f1c09 */
[----:B------:R-:W-:Y:S02]  /*0a40*/  @P0 IADD3 R9, PT, PT, R29, UR11, RZ ;  /* 0x0000000b1d090c10 */ /* 0x000fe4000fffe0ff */
[----:B------:R-:W-:Y:S02]  /*0a50*/  @P0 LEA R18, P4, R28, UR15, 0x3 ;  /* 0x0000000f1c120c11 */ /* 0x000fe4000f8818ff */
[----:B------:R-:W-:-:S02]  /*0a60*/  @P1 IADD3 R25, PT, PT, R7, UR8, RZ ;  /* 0x0000000807191c10 */ /* 0x000fc4000fffe0ff */
[----:B------:R-:W-:Y:S02]  /*0a70*/  @P1 LEA R8, P2, R6, UR15, 0x3 ;  /* 0x0000000f06081c11 */ /* 0x000fe4000f8418ff */
[----:B------:R-:W-:Y:S02]  /*0a80*/  @P0 LEA.HI.X R21, R24, UR16, R19, 0x3, P3 ;  /* 0x0000001018150c11 */ /* 0x000fe400098f1c13 */
[----:B------:R-:W-:Y:S02]  /*0a90*/  @P0 LEA.HI.X R19, R28, UR16, R9, 0x3, P4 ;  /* 0x000000101c130c11 */ /* 0x000fe4000a0f1c09 */
[----:B------:R-:W-:Y:S02]  /*0aa0*/  @P1 LEA.HI.X R9, R6, UR16, R25, 0x3, P2 ;  /* 0x0000001006091c11 */ /* 0x000fe400090f1c19 */
[----:B------:R-:W-:Y:S02]  /*0ab0*/  @!P1 CS2R R24, SRZ ;  /* 0x0000000000189805 */ /* 0x000fe4000001ff00 */
[----:B------:R-:W-:-:S04]  /*0ac0*/  @P1 LEA R32, P2, R22, UR15, 0x3 ;  /* 0x0000000f16201c11 */ /* 0x000fc8000f8418ff */
[----:B------:R-:W-:Y:S01]  /*0ad0*/  @P1 LEA.HI.X R33, R22, UR16, R23, 0x3, P2 ;  /* 0x0000001016211c11 */ /* 0x000fe200090f1c17 */
[----:B------:R0:W4:Y:S01]  /*0ae0*/  @P1 LDG.E.64 R24, desc[UR22][R8.64] ;  /* 0x0000001608181981 */ /* 0x000122000c1e1b00 */
[----:B------:R-:W-:Y:S02]  /*0af0*/  @UP0 ULOP3.LUT UR8, UR24, 0xfffffffc, URZ, 0xc0, !UPT ;  /* 0xfffffffc18080892 */ /* 0x000fe4000f8ec0ff */
[----:B------:R-:W-:-:S04]  /*0b00*/  @UP0 ULOP3.LUT UR9, UR25, 0x1fffffff, URZ, 0xc0, !UPT ;  /* 0x1fffffff19090892 */ /* 0x000fc8000f8ec0ff */
[----:B------:R-:W-:-:S04]  /*0b10*/  @P1 IADD3 R56, P2, PT, R54, UR8, RZ ;  /* 0x0000000836381c10 */ /* 0x000fc8000ff5e0ff */
[----:B------:R-:W-:Y:S02]  /*0b20*/  @P1 IADD3.X R57, PT, PT, R55, UR9, RZ, P2, !PT ;  /* 0x0000000937391c10 */ /* 0x000fe400097fe4ff */
[----:B------:R-:W-:Y:S01]  /*0b30*/  @P1 LEA R50, P4, R56, UR15, 0x3 ;  /* 0x0000000f38321c11 */ /* 0x000fe2000f8818ff */
[----:B--2---:R-:W-:Y:S01]  /*0b40*/  IMAD.U32 R34, R4, 0x10000, RZ ;  /* 0x0001000004227824 */ /* 0x004fe200078e00ff */
[----:B------:R-:W-:-:S03]  /*0b50*/  SHF.L.U32 R105, R5, 0x10, RZ ;  /* 0x0000001005697819 */ /* 0x000fc600000006ff */
[----:B------:R-:W-:-:S04]  /*0b60*/  FMUL R7, R34, 0.035677410662174224854 ;  /* 0x3d12227a22077820 */ /* 0x000fc80000400000 */
[----:B------:R-:W-:-:S04]  /*0b70*/  FFMA R7, R34, R7, 0.79788458347320556641 ;  /* 0x3f4c422a22077423 */ /* 0x000fc80000000007 */
[----:B------:R-:W-:-:S04]  /*0b80*/  FMUL R28, R34, R7 ;  /* 0x00000007221c7220 */ /* 0x000fc80000400000 */
[----:B------:R-:W-:-:S06]  /*0b90*/  FMUL R6, |R28|, 2.8853900432586669922 ;  /* 0x4038aa3b1c067820 */ /* 0x000fcc0000400200 */
[----:B------:R-:W0:Y:S01]  /*0ba0*/  MUFU.EX2 R6, R6 ;  /* 0x0000000600067308 */ /* 0x000e220000000800 */
[----:B------:R-:W-:Y:S01]  /*0bb0*/  @!P1 CS2R R10, SRZ ;  /* 0x00000000000a9805 */ /* 0x000fe2000001ff00 */
[----:B------:R-:W-:Y:S01]  /*0bc0*/  FMUL R22, R105, 0.035677410662174224854 ;  /* 0x3d12227a69167820 */ /* 0x000fe20000400000 */
[----:B------:R-:W-:-:S03]  /*0bd0*/  SHF.R.U64 R29, R4, 0x10, R5 ;  /* 0x00000010041d7819 */ /* 0x000fc60000001205 */
[----:B------:R-:W-:Y:S01]  /*0be0*/  FFMA R22, R105, R22, 0.79788458347320556641 ;  /* 0x3f4c422a69167423 */ /* 0x000fe20000000016 */
[----:B---3--:R-:W-:Y:S02]  /*0bf0*/  SHF.L.U32 R36, R10, 0x10, RZ ;  /* 0x000000100a247819 */ /* 0x008fe400000006ff */
[----:B------:R-:W-:Y:S01]  /*0c00*/  SHF.L.U32 R35, R11, 0x10, RZ ;  /* 0x000000100b237819 */ /* 0x000fe200000006ff */
[----:B------:R-:W-:Y:S01]  /*0c10*/  FMUL R47, R105, R22 ;  /* 0x00000016692f7220 */ /* 0x000fe20000400000 */
[----:B------:R-:W-:Y:S01]  /*0c20*/  SHF.R.U32.HI R80, RZ, 0x10, R5 ;  /* 0x00000010ff507819 */ /* 0x000fe20000011605 */
[----:B------:R-:W-:Y:S02]  /*0c30*/  HFMA2 R5, -RZ, RZ, 1.125, -9232 ;  /* 0x3c80f082ff057431 */ /* 0x000fe400000001ff */
[----:B------:R-:W-:Y:S01]  /*0c40*/  FMUL R7, R36, 0.035677410662174224854 ;  /* 0x3d12227a24077820 */ /* 0x000fe20000400000 */
[----:B------:R-:W-:Y:S02]  /*0c50*/  IMAD.U32 R29, R29, 0x10000, RZ ;  /* 0x000100001d1d7824 */ /* 0x000fe400078e00ff */
[----:B0-----:R-:W-:Y:S01]  /*0c60*/  FADD R8, R6, 1 ;  /* 0x3f80000006087421 */ /* 0x001fe20000000000 */
[----:B------:R-:W-:Y:S01]  /*0c70*/  FMUL R6, R35, 0.035677410662174224854 ;  /* 0x3d12227a23067820 */ /* 0x000fe20000400000 */
[----:B------:R-:W-:Y:S01]  /*0c80*/  SHF.L.U32 R80, R80, 0x10, RZ ;  /* 0x0000001050507819 */ /* 0x000fe200000006ff */
[----:B------:R-:W-:Y:S01]  /*0c90*/  FMUL R9, |R47|, 2.8853900432586669922 ;  /* 0x4038aa3b2f097820 */ /* 0x000fe20000400200 */
[----:B------:R-:W-:Y:S01]  /*0ca0*/  FFMA R7, R36, R7, 0.79788458347320556641 ;  /* 0x3f4c422a24077423 */ /* 0x000fe20000000007 */
[----:B------:R0:W1:Y:S01]  /*0cb0*/  MUFU.RCP R37, R8 ;  /* 0x0000000800257308 */ /* 0x0000620000001000 */
[----:B------:R-:W-:Y:S01]  /*0cc0*/  FFMA R6, R35, R6, 0.79788458347320556641 ;  /* 0x3f4c422a23067423 */ /* 0x000fe20000000006 */
[----:B------:R-:W-:Y:S01]  /*0cd0*/  FMUL R38, R29, 0.035677410662174224854 ;  /* 0x3d12227a1d267820 */ /* 0x000fe20000400000 */
[----:B------:R-:W-:Y:S01]  /*0ce0*/  FMUL R23, R80, 0.035677410662174224854 ;  /* 0x3d12227a50177820 */ /* 0x000fe20000400000 */
[----:B------:R-:W-:Y:S01]  /*0cf0*/  FMUL R7, R36, R7 ;  /* 0x0000000724077220 */ /* 0x000fe20000400000 */
[----:B0-----:R-:W-:-:S03]  /*0d00*/  FMUL R8, R47, R47 ;  /* 0x0000002f2f087220 */ /* 0x001fc60000400000 */
[----:B------:R0:W2:Y:S01]  /*0d10*/  MUFU.EX2 R45, R9 ;  /* 0x00000009002d7308 */ /* 0x0000a20000000800 */
[----:B------:R-:W-:Y:S01]  /*0d20*/  FFMA R38, R29, R38, 0.79788458347320556641 ;  /* 0x3f4c422a1d267423 */ /* 0x000fe20000000026 */
[----:B------:R-:W-:Y:S01]  /*0d30*/  FFMA R51, R8, R5, -0.052303962409496307373 ;  /* 0xbd563cae08337423 */ /* 0x000fe20000000005 */
[----:B------:R-:W-:Y:S01]  /*0d40*/  FFMA R43, R80, R23, 0.79788458347320556641 ;  /* 0x3f4c422a502b7423 */ /* 0x000fe20000000017 */
[----:B------:R-:W-:Y:S01]  /*0d50*/  FMUL R22, |R7|, 2.8853900432586669922 ;  /* 0x4038aa3b07167820 */ /* 0x000fe20000400200 */
[----:B0-----:R-:W-:Y:S01]  /*0d60*/  FMUL R9, R35, R6 ;  /* 0x0000000623097220 */ /* 0x001fe20000400000 */
[----:B------:R-:W-:Y:S01]  /*0d70*/  FMUL R40, R29, R38 ;  /* 0x000000261d287220 */ /* 0x000fe20000400000 */
[----:B------:R-:W-:Y:S02]  /*0d80*/  FFMA R51, R8, R51, 0.1331529766321182251 ;  /* 0x3e08594108337423 */ /* 0x000fe40000000033 */
[----:B------:R-:W-:Y:S01]  /*0d90*/  FMUL R23, |R9|, 2.8853900432586669922 ;  /* 0x4038aa3b09177820 */ /* 0x000fe20000400200 */
[----:B------:R0:W-:Y:S01]  /*0da0*/  MUFU.EX2 R26, R22 ;  /* 0x00000016001a7308 */ /* 0x0001e20000000800 */
[----:B------:R-:W-:-:S07]  /*0db0*/  FMUL R59, R80, R43 ;  /* 0x0000002b503b7220 */ /* 0x000fce0000400000 */
[----:B------:R3:W-:Y:S01]  /*0dc0*/  MUFU.EX2 R39, R23 ;  /* 0x0000001700277308 */ /* 0x0007e20000000800 */
[----:B0-----:R-:W-:Y:S01]  /*0dd0*/  FMUL R22, |R40|, 2.8853900432586669922 ;  /* 0x4038aa3b28167820 */ /* 0x001fe20000400200 */
[----:B---3--:R-:W-:-:S06]  /*0de0*/  FFMA R23, R8, R51, -0.33332768082618713379 ;  /* 0xbeaaa9ed08177423 */ /* 0x008fcc0000000033 */
[----:B------:R0:W3:Y:S01]  /*0df0*/  MUFU.EX2 R43, R22 ;  /* 0x00000016002b7308 */ /* 0x0000e20000000800 */
[----:B------:R-:W-:Y:S01]  /*0e00*/  FFMA R58, R8, R23, RZ ;  /* 0x00000017083a7223 */ /* 0x000fe200000000ff */
[----:B0-----:R-:W-:Y:S01]  /*0e10*/  @!P1 CS2R R22, SRZ ;  /* 0x0000000000169805 */ /* 0x001fe2000001ff00 */
[----:B------:R-:W-:-:S05]  /*0e20*/  FMUL R6, R28, R28 ;  /* 0x0000001c1c067220 */ /* 0x000fca0000400000 */
[----:B------:R0:W4:Y:S01]  /*0e30*/  @P1 LDG.E.64 R22, desc[UR22][R14.64] ;  /* 0x000000160e161981 */ /* 0x000122000c1e1b00 */
[----:B------:R-:W-:Y:S01]  /*0e40*/  FFMA R41, R6, R5, -0.052303962409496307373 ;  /* 0xbd563cae06297423 */ /* 0x000fe20000000005 */
[----:B------:R-:W-:Y:S01]  /*0e50*/  IMAD.MOV.U32 R4, RZ, RZ, 0x3f800000 ;  /* 0x3f800000ff047424 */ /* 0x000fe200078e00ff */
[----:B------:R-:W-:Y:S02]  /*0e60*/  FSETP.GE.AND P3, PT, |R28|, 0.60000002384185791016, PT ;  /* 0x3f19999a1c00780b */ /* 0x000fe40003f66200 */
[----:B------:R-:W-:Y:S01]  /*0e70*/  FFMA R41, R6, R41, 0.1331529766321182251 ;  /* 0x3e08594106297423 */ /* 0x000fe20000000029 */
[----:B-1----:R-:W-:Y:S01]  /*0e80*/  FFMA R37, R37, -2, R4 ;  /* 0xc000000025257823 */ /* 0x002fe20000000004 */
[----:B------:R-:W-:Y:S02]  /*0e90*/  FSETP.GE.AND P2, PT, |R28|, 9.010913848876953125, PT ;  /* 0x41102cb41c00780b */ /* 0x000fe40003f46200 */
[----:B------:R-:W-:Y:S02]  /*0ea0*/  FFMA R41, R6, R41, -0.33332768082618713379 ;  /* 0xbeaaa9ed06297423 */ /* 0x000fe40000000029 */
[----:B------:R-:W-:-:S02]  /*0eb0*/  FSEL R37, R37, 1, !P2 ;  /* 0x3f80000025257808 */ /* 0x000fc40005000000 */
[----:B------:R-:W-:Y:S02]  /*0ec0*/  FFMA R41, R6, R41, RZ ;  /* 0x0000002906297223 */ /* 0x000fe400000000ff */
[--C-:B------:R-:W-:Y:S02]  /*0ed0*/  LOP3.LUT R65, R37, 0x80000000, R28.reuse, 0xb8, !PT ;  /* 0x8000000025417812 */ /* 0x100fe400078eb81c */
[----:B------:R-:W-:Y:S01]  /*0ee0*/  @!P3 FFMA R65, R28, R41, R28 ;  /* 0x000000291c41b223 */ /* 0x000fe2000000001c */
[----:B------:R-:W-:Y:S01]  /*0ef0*/  SHF.R.U64 R41, R10, 0x10, R11 ;  /* 0x000000100a297819 */ /* 0x000fe2000000120b */
[----:B--2---:R-:W-:Y:S01]  /*0f00*/  FADD R45, R45, 1 ;  /* 0x3f8000002d2d7421 */ /* 0x004fe20000000000 */
[----:B------:R-:W-:Y:S02]  /*0f10*/  FMUL R53, |R59|, 2.8853900432586669922 ;  /* 0x4038aa3b3b357820 */ /* 0x000fe40000400200 */
[----:B------:R-:W-:-:S03]  /*0f20*/  SHF.L.U32 R41, R41, 0x10, RZ ;  /* 0x0000001029297819 */ /* 0x000fc600000006ff */
[----:B------:R-:W1:Y:S02]  /*0f30*/  MUFU.RCP R45, R45 ;  /* 0x0000002d002d7308 */ /* 0x000e640000001000 */
[----:B------:R-:W-:Y:S01]  /*0f40*/  FMUL R6, R41, 0.035677410662174224854 ;  /* 0x3d12227a29067820 */ /* 0x000fe20000400000 */
[----:B------:R-:W-:-:S03]  /*0f50*/  SHF.R.U32.HI R38, RZ, 0x10, R11 ;  /* 0x00000010ff267819 */ /* 0x000fc6000001160b */
[----:B------:R-:W-:Y:S02]  /*0f60*/  FFMA R6, R41, R6, 0.79788458347320556641 ;  /* 0x3f4c422a29067423 */ /* 0x000fe40000000006 */
[----:B------:R-:W2:Y:S01]  /*0f70*/  MUFU.EX2 R53, R53 ;  /* 0x0000003500357308 */ /* 0x000ea20000000800 */
[----:B---3--:R-:W-:Y:S01]  /*0f80*/  FADD R43, R43, 1 ;  /* 0x3f8000002b2b7421 */ /* 0x008fe20000000000 */
[----:B------:R-:W-:Y:S01]  /*0f90*/  FMUL R28, R41, R6 ;  /* 0x00000006291c7220 */ /* 0x000fe20000400000 */
[----:B------:R-:W-:Y:S01]  /*0fa0*/  SHF.L.U32 R38, R38, 0x10, RZ ;  /* 0x0000001026267819 */ /* 0x000fe200000006ff */
[----:B------:R-:W-:-:S04]  /*0fb0*/  FMUL R6, R40, R40 ;  /* 0x0000002828067220 */ /* 0x000fc80000400000 */
[----:B0-----:R-:W-:Y:S01]  /*0fc0*/  FFMA R15, R6, R5, -0.052303962409496307373 ;  /* 0xbd563cae060f7423 */ /* 0x001fe20000000005 */
[----:B------:R-:W-:Y:S01]  /*0fd0*/  FMUL R11, R38, 0.035677410662174224854 ;  /* 0x3d12227a260b7820 */ /* 0x000fe20000400000 */
[----:B------:R-:W0:Y:S01]  /*0fe0*/  MUFU.RCP R43, R43 ;  /* 0x0000002b002b7308 */ /* 0x000e220000001000 */
[----:B-1----:R-:W-:Y:S01]  /*0ff0*/  FFMA R45, R45, -2, R4 ;  /* 0xc00000002d2d7823 */ /* 0x002fe20000000004 */
[----:B------:R-:W-:Y:S01]  /*1000*/  FSETP.GE.AND P5, PT, |R47|, 9.010913848876953125, PT ;  /* 0x41102cb42f00780b */ /* 0x000fe20003fa6200 */
[----:B------:R-:W-:Y:S01]  /*1010*/  FFMA R15, R6, R15, 0.1331529766321182251 ;  /* 0x3e085941060f7423 */ /* 0x000fe2000000000f */
[----:B------:R-:W-:Y:S01]  /*1020*/  @P1 LEA.HI.X R51, R56, UR16, R57, 0x3, P4 ;  /* 0x0000001038331c11 */ /* 0x000fe2000a0f1c39 */
[----:B------:R-:W-:Y:S01]  /*1030*/  FFMA R11, R38, R11, 0.79788458347320556641 ;  /* 0x3f4c422a260b7423 */ /* 0x000fe2000000000b */
[----:B--2---:R-:W-:Y:S01]  /*1040*/  FADD R56, R53, 1 ;  /* 0x3f80000035387421 */ /* 0x004fe20000000000 */
[----:B------:R-:W-:Y:S01]  /*1050*/  FSEL R14, R45, 1, !P5 ;  /* 0x3f8000002d0e7808 */ /* 0x000fe20006800000 */
[----:B------:R-:W-:Y:S01]  /*1060*/  FFMA R15, R6, R15, -0.33332768082618713379 ;  /* 0xbeaaa9ed060f7423 */ /* 0x000fe2000000000f */
[----:B------:R-:W-:Y:S01]  /*1070*/  FMUL R53, R38, R11 ;  /* 0x0000000b26357220 */ /* 0x000fe20000400000 */
[----:B------:R-:W1:Y:S01]  /*1080*/  MUFU.RCP R57, R56 ;  /* 0x0000003800397308 */ /* 0x000e620000001000 */
[----:B------:R-:W-:Y:S01]  /*1090*/  LOP3.LUT R63, R14, 0x80000000, R47, 0xb8, !PT ;  /* 0x800000000e3f7812 */ /* 0x000fe200078eb82f */
[----:B------:R-:W-:Y:S01]  /*10a0*/  FFMA R45, R6, R15, RZ ;  /* 0x0000000f062d7223 */ /* 0x000fe200000000ff */
[----:B------:R-:W-:Y:S01]  /*10b0*/  FMUL R11, |R53|, 2.8853900432586669922 ;  /* 0x4038aa3b350b7820 */ /* 0x000fe20000400200 */
[----:B------:R-:W-:-:S02]  /*10c0*/  @!P1 CS2R R14, SRZ ;  /* 0x00000000000e9805 */ /* 0x000fc4000001ff00 */
[----:B------:R-:W-:Y:S01]  /*10d0*/  FSETP.GE.AND P2, PT, |R40|, 0.60000002384185791016, PT ;  /* 0x3f19999a2800780b */ /* 0x000fe20003f46200 */
[----:B------:R-:W-:Y:S01]  /*10e0*/  FMUL R10, |R28|, 2.8853900432586669922 ;  /* 0x4038aa3b1c0a7820 */ /* 0x000fe20000400200 */
[----:B0-----:R-:W-:Y:S01]  /*10f0*/  FFMA R43, R43, -2, R4 ;  /* 0xc00000002b2b7823 */ /* 0x001fe20000000004 */
[----:B------:R-:W0:Y:S01]  /*1100*/  MUFU.EX2 R56, R11 ;  /* 0x0000000b00387308 */ /* 0x000e220000000800 */
[----:B------:R-:W-:Y:S01]  /*1110*/  FSETP.GE.AND P4, PT, |R40|, 9.010913848876953125, PT ;  /* 0x41102cb42800780b */ /* 0x000fe20003f86200 */
[----:B------:R-:W-:Y:S01]  /*1120*/  FMUL R8, R59, R59 ;  /* 0x0000003b3b087220 */ /* 0x000fe20000400000 */
[----:B------:R2:W3:Y:S02]  /*1130*/  @P1 LDG.E.64 R14, desc[UR22][R50.64] ;  /* 0x00000016320e1981 */ /* 0x0004e4000c1e1b00 */
[----:B------:R-:W-:-:S03]  /*1140*/  FSEL R43, R43, 1, !P4 ;  /* 0x3f8000002b2b7808 */ /* 0x000fc60006000000 */
[----:B------:R-:W2:Y:S01]  /*1150*/  MUFU.EX2 R37, R10 ;  /* 0x0000000a00257308 */ /* 0x000ea20000000800 */
[C---:B------:R-:W-:Y:S01]  /*1160*/  FFMA R61, R8.reuse, R5, -0.052303962409496307373 ;  /* 0xbd563cae083d7423 */ /* 0x040fe20000000005 */
[----:B------:R-:W-:Y:S01]  /*1170*/  FSETP.GE.AND P4, PT, |R59|, 0.60000002384185791016, PT ;  /* 0x3f19999a3b00780b */ /* 0x000fe20003f86200 */
[----:B-1----:R-:W-:Y:S01]  /*1180*/  FFMA R57, R57, -2, R4 ;  /* 0xc000000039397823 */ /* 0x002fe20000000004 */
[--C-:B------:R-:W-:Y:S01]  /*1190*/  LOP3.LUT R91, R43, 0x80000000, R40.reuse, 0xb8, !PT ;  /* 0x800000002b5b7812 */ /* 0x100fe200078eb828 */
[----:B------:R-:W-:Y:S01]  /*11a0*/  FFMA R61, R8, R61, 0.1331529766321182251 ;  /* 0x3e085941083d7423 */ /* 0x000fe2000000003d */
[----:B------:R-:W-:Y:S01]  /*11b0*/  FSETP.GE.AND P3, PT, |R47|, 0.60000002384185791016, PT ;  /* 0x3f19999a2f00780b */ /* 0x000fe20003f66200 */
[----:B------:R-:W-:Y:S01]  /*11c0*/  @!P2 FFMA R91, R40, R45, R40 ;  /* 0x0000002d285ba223 */ /* 0x000fe20000000028 */
[----:B------:R-:W-:Y:S01]  /*11d0*/  FSETP.GE.AND P5, PT, |R59|, 9.010913848876953125, PT ;  /* 0x41102cb43b00780b */ /* 0x000fe20003fa6200 */
[----:B------:R-:W-:Y:S01]  /*11e0*/  FADD R40, R39, 1 ;  /* 0x3f80000027287421 */ /* 0x000fe20000000000 */
[----:B------:R-:W-:Y:S01]  /*11f0*/  FFMA R61, R8, R61, -0.33332768082618713379 ;  /* 0xbeaaa9ed083d7423 */ /* 0x000fe2000000003d */
[----:B------:R-:W-:Y:S01]  /*1200*/  FADD R26, R26, 1 ;  /* 0x3f8000001a1a7421 */ /* 0x000fe20000000000 */
[----:B------:R-:W-:Y:S01]  /*1210*/  FSEL R6, R57, 1, !P5 ;  /* 0x3f80000039067808 */ /* 0x000fe20006800000 */
[----:B------:R-:W1:Y:S01]  /*1220*/  MUFU.RCP R45, R40 ;  /* 0x00000028002d7308 */ /* 0x000e620000001000 */
[----:B0-----:R-:W-:Y:S01]  /*1230*/  FADD R56, R56, 1 ;  /* 0x3f80000038387421 */ /* 0x001fe20000000000 */
[----:B------:R-:W-:Y:S01]  /*1240*/  FFMA R8, R8, R61, RZ ;  /* 0x0000003d08087223 */ /* 0x000fe200000000ff */
[----:B------:R-:W-:Y:S01]  /*1250*/  LOP3.LUT R57, R6, 0x80000000, R59, 0xb8, !PT ;  /* 0x8000000006397812 */ /* 0x000fe200078eb83b */
[----:B------:R-:W-:Y:S01]  /*1260*/  FMUL R6, R7, R7 ;  /* 0x0000000707067220 */ /* 0x000fe20000400000 */
[----:B--2---:R-:W-:-:S03]  /*1270*/  FADD R39, R37, 1 ;  /* 0x3f80000025277421 */ /* 0x004fc60000000000 */
[----:B------:R-:W0:Y:S01]  /*1280*/  MUFU.RCP R11, R26 ;  /* 0x0000001a000b7308 */ /* 0x000e220000001000 */
[----:B------:R-:W-:Y:S01]  /*1290*/  FMUL R10, R9, R9 ;  /* 0x00000009090a7220 */ /* 0x000fe20000400000 */
[----:B------:R-:W-:Y:S01]  /*12a0*/  @!P4 FFMA R57, R59, R8, R59 ;  /* 0x000000083b39c223 */ /* 0x000fe2000000003b */
[----:B------:R-:W-:Y:S01]  /*12b0*/  FMUL R8, R28, R28 ;  /* 0x0000001c1c087220 */ /* 0x000fe20000400000 */
[----:B------:R-:W-:Y:S01]  /*12c0*/  @!P3 FFMA R63, R47, R58, R47 ;  /* 0x0000003a2f3fb223 */ /* 0x000fe2000000002f */
[----:B------:R-:W-:-:S03]  /*12d0*/  FFMA R37, R6, R5, -0.052303962409496307373 ;  /* 0xbd563cae06257423 */ /* 0x000fc60000000005 */
[----:B------:R-:W2:Y:S01]  /*12e0*/  MUFU.RCP R51, R56 ;  /* 0x0000003800337308 */ /* 0x000ea20000001000 */
[-C--:B------:R-:W-:Y:S01]  /*12f0*/  FFMA R47, R10, R5.reuse, -0.052303962409496307373 ;  /* 0xbd563cae0a2f7423 */ /* 0x080fe20000000005 */
[----:B------:R-:W-:Y:S01]  /*1300*/  FFMA R43, R8, R5, -0.052303962409496307373 ;  /* 0xbd563cae082b7423 */ /* 0x000fe20000000005 */
[----:B------:R-:W-:Y:S02]  /*1310*/  FFMA R37, R6, R37, 0.1331529766321182251 ;  /* 0x3e08594106257423 */ /* 0x000fe40000000025 */
[----:B------:R-:W-:-:S03]  /*1320*/  FFMA R47, R10, R47, 0.1331529766321182251 ;  /* 0x3e0859410a2f7423 */ /* 0x000fc6000000002f */
[----:B------:R-:W4:Y:S01]  /*1330*/  MUFU.RCP R39, R39 ;  /* 0x0000002700277308 */ /* 0x000f220000001000 */
[----:B------:R-:W-:Y:S01]  /*1340*/  FFMA R43, R8, R43, 0.1331529766321182251 ;  /* 0x3e085941082b7423 */ /* 0x000fe2000000002b */
[----:B------:R-:W-:Y:S01]  /*1350*/  FFMA R37, R6, R37, -0.33332768082618713379 ;  /* 0xbeaaa9ed06257423 */ /* 0x000fe20000000025 */
[----:B------:R-:W-:Y:S01]  /*1360*/  FSETP.GE.AND P2, PT, |R7|, 0.60000002384185791016, PT ;  /* 0x3f19999a0700780b */ /* 0x000fe20003f46200 */
[----:B------:R-:W-:Y:S01]  /*1370*/  FFMA R47, R10, R47, -0.33332768082618713379 ;  /* 0xbeaaa9ed0a2f7423 */ /* 0x000fe2000000002f */
[--C-:B-1----:R-:W-:Y:S01]  /*1380*/  FFMA R45, R45, -2, R4.reuse ;  /* 0xc00000002d2d7823 */ /* 0x102fe20000000004 */
[----:B------:R-:W-:Y:S01]  /*1390*/  FSETP.GE.AND P5, PT, |R9|, 9.010913848876953125, PT ;  /* 0x41102cb40900780b */ /* 0x000fe20003fa6200 */
[----:B------:R-:W-:Y:S01]  /*13a0*/  FFMA R43, R8, R43, -0.33332768082618713379 ;  /* 0xbeaaa9ed082b7423 */ /* 0x000fe2000000002b */
[--C-:B0-----:R-:W-:Y:S01]  /*13b0*/  FFMA R11, R11, -2, R4.reuse ;  /* 0xc00000000b0b7823 */ /* 0x101fe20000000004 */
[----:B------:R-:W-:Y:S01]  /*13c0*/  FFMA R26, R6, R37, RZ ;  /* 0x00000025061a7223 */ /* 0x000fe200000000ff */
[----:B------:R-:W-:Y:S01]  /*13d0*/  FSETP.GE.AND P4, PT, |R7|, 9.010913848876953125, PT ;  /* 0x41102cb40700780b */ /* 0x000fe20003f86200 */
[----:B------:R-:W-:Y:S01]  /*13e0*/  FFMA R40, R10, R47, RZ ;  /* 0x0000002f0a287223 */ /* 0x000fe200000000ff */
[----:B------:R-:W-:Y:S01]  /*13f0*/  FMUL R6, R53, R53 ;  /* 0x0000003535067220 */ /* 0x000fe20000400000 */
[----:B------:R-:W-:Y:S01]  /*1400*/  FSEL R10, R45, 1, !P5 ;  /* 0x3f8000002d0a7808 */ /* 0x000fe20006800000 */
[----:B--2---:R-:W-:Y:S01]  /*1410*/  FFMA R51, R51, -2, R4 ;  /* 0xc000000033337823 */ /* 0x004fe20000000004 */
[----:B------:R-:W-:Y:S01]  /*1420*/  FFMA R37, R8, R43, RZ ;  /* 0x0000002b08257223 */ /* 0x000fe200000000ff */
[----:B------:R-:W-:Y:S01]  /*1430*/  FSETP.GE.AND P5, PT, |R53|, 9.010913848876953125, PT ;  /* 0x41102cb43500780b */ /* 0x000fe20003fa6200 */
[----:B------:R-:W-:Y:S01]  /*1440*/  FFMA R43, R6, R5, -0.052303962409496307373 ;  /* 0xbd563cae062b7423 */ /* 0x000fe20000000005 */
[----:B------:R-:W-:Y:S01]  /*1450*/  FSEL R8, R11, 1, !P4 ;  /* 0x3f8000000b087808 */ /* 0x000fe20006000000 */
[----:B----4-:R-:W-:-:S02]  /*1460*/  IMAD.U32 R50, R30, 0x10000, RZ ;  /* 0x000100001e327824 */ /* 0x010fc400078e00ff */
[----:B------:R-:W-:Y:S01]  /*1470*/  FFMA R39, R39, -2, R4 ;  /* 0xc000000027277823 */ /* 0x000fe20000000004 */
[----:B------:R-:W-:Y:S01]  /*1480*/  FSEL R56, R51, 1, !P5 ;  /* 0x3f80000033387808 */ /* 0x000fe20006800000 */
[----:B------:R-:W-:Y:S01]  /*1490*/  FFMA R43, R6, R43, 0.1331529766321182251 ;  /* 0x3e085941062b7423 */ /* 0x000fe2000000002b */
[----:B------:R-:W-:Y:S02]  /*14a0*/  FSETP.GE.AND P4, PT, |R28|, 9.010913848876953125, PT ;  /* 0x41102cb41c00780b */ /* 0x000fe40003f86200 */
[----:B------:R-:W-:Y:S02]  /*14b0*/  FSETP.GE.AND P5, PT, |R53|, 0.60000002384185791016, PT ;  /* 0x3f19999a3500780b */ /* 0x000fe40003fa6200 */
[--C-:B------:R-:W-:Y:S01]  /*14c0*/  LOP3.LUT R103, R8, 0x80000000, R7.reuse, 0xb8, !PT ;  /* 0x8000000008677812 */ /* 0x100fe200078eb807 */
[----:B------:R-:W-:Y:S01]  /*14d0*/  @!P2 FFMA R103, R7, R26, R7 ;  /* 0x0000001a0767a223 */ /* 0x000fe20000000007 */
[----:B------:R-:W-:Y:S01]  /*14e0*/  FMUL R7, R50, 0.035677410662174224854 ;  /* 0x3d12227a32077820 */ /* 0x000fe20000400000 */
[----:B------:R-:W-:Y:S01]  /*14f0*/  FSEL R39, R39, 1, !P4 ;  /* 0x3f80000027277808 */ /* 0x000fe20006000000 */
[----:B------:R-:W-:Y:S01]  /*1500*/  FFMA R43, R6, R43, -0.33332768082618713379 ;  /* 0xbeaaa9ed062b7423 */ /* 0x000fe2000000002b */
[----:B------:R-:W-:Y:S01]  /*1510*/  FSETP.GE.AND P4, PT, |R28|, 0.60000002384185791016, PT ;  /* 0x3f19999a1c00780b */ /* 0x000fe20003f86200 */
[----:B------:R-:W-:Y:S01]  /*1520*/  FFMA R7, R50, R7, 0.79788458347320556641 ;  /* 0x3f4c422a32077423 */ /* 0x000fe20000000007 */
[----:B------:R-:W-:Y:S01]  /*1530*/  SHF.R.U64 R62, R30, 0x10, R31 ;  /* 0x000000101e3e7819 */ /* 0x000fe2000000121f */
[----:B------:R-:W-:-:S02]  /*1540*/  FFMA R6, R6, R43, RZ ;  /* 0x0000002b06067223 */ /* 0x000fc400000000ff */
[----:B------:R-:W-:Y:S01]  /*1550*/  FMUL R7, R50, R7 ;  /* 0x0000000732077220 */ /* 0x000fe20000400000 */
[--C-:B------:R-:W-:Y:S01]  /*1560*/  LOP3.LUT R93, R56, 0x80000000, R53.reuse, 0xb8, !PT ;  /* 0x80000000385d7812 */ /* 0x100fe200078eb835 */
[----:B------:R-:W-:Y:S01]  /*1570*/  @!P5 FFMA R93, R53, R6, R53 ;  /* 0x00000006355dd223 */ /* 0x000fe20000000035 */
[----:B------:R-:W-:Y:S01]  /*1580*/  SHF.L.U32 R62, R62, 0x10, RZ ;  /* 0x000000103e3e7819 */ /* 0x000fe200000006ff */
[----:B------:R-:W-:Y:S01]  /*1590*/  FMUL R6, R7, R7 ;  /* 0x0000000707067220 */ /* 0x000fe20000400000 */
[----:B------:R-:W-:Y:S02]  /*15a0*/  FSETP.GE.AND P3, PT, |R9|, 0.60000002384185791016, PT ;  /* 0x3f19999a0900780b */ /* 0x000fe40003f66200 */
[--C-:B------:R-:W-:Y:S01]  /*15b0*/  LOP3.LUT R43, R39, 0x80000000, R28.reuse, 0xb8, !PT ;  /* 0x80000000272b7812 */ /* 0x100fe200078eb81c */
[----:B------:R-:W-:Y:S01]  /*15c0*/  @!P4 FFMA R43, R28, R37, R28 ;  /* 0x000000251c2bc223 */ /* 0x000fe2000000001c */
[----:B------:R-:W-:Y:S02]  /*15d0*/  SHF.L.U32 R66, R31, 0x10, RZ ;  /* 0x000000101f427819 */ /* 0x000fe400000006ff */
[----:B------:R-:W-:Y:S01]  /*15e0*/  SHF.R.U32.HI R72, RZ, 0x10, R31 ;  /* 0x00000010ff487819 */ /* 0x000fe2000001161f */
[----:B------:R-:W-:Y:S01]  /*15f0*/  FFMA R31, R6, R5, -0.052303962409496307373 ;  /* 0xbd563cae061f7423 */ /* 0x000fe20000000005 */
[----:B------:R-:W-:-:S03]  /*1600*/  FMUL R37, R62, 0.035677410662174224854 ;  /* 0x3d12227a3e257820 */ /* 0x000fc60000400000 */
[----:B------:R-:W-:Y:S01]  /*1610*/  FFMA R31, R6, R31, 0.1331529766321182251 ;  /* 0x3e085941061f7423 */ /* 0x000fe2000000001f */
[----:B------:R-:W-:-:S03]  /*1620*/  FFMA R37, R62, R37, 0.79788458347320556641 ;  /* 0x3f4c422a3e257423 */ /* 0x000fc60000000025 */
[----:B------:R-:W-:Y:S01]  /*1630*/  FFMA R31, R6, R31, -0.33332768082618713379 ;  /* 0xbeaaa9ed061f7423 */ /* 0x000fe2000000001f */
[----:B------:R-:W-:Y:S01]  /*1640*/  FMUL R28, R62, R37 ;  /* 0x000000253e1c7220 */ /* 0x000fe20000400000 */
[--C-:B------:R-:W-:Y:S01]  /*1650*/  LOP3.LUT R87, R10, 0x80000000, R9.reuse, 0xb8, !PT ;  /* 0x800000000a577812 */ /* 0x100fe200078eb809 */
[----:B------:R-:W-:Y:S01]  /*1660*/  @!P3 FFMA R87, R9, R40, R9 ;  /* 0x000000280957b223 */ /* 0x000fe20000000009 */
[----:B------:R-:W-:Y:S01]  /*1670*/  FFMA R56, R6, R31, RZ ;  /* 0x0000001f06387223 */ /* 0x000fe200000000ff */
[----:B------:R-:W-:Y:S01]  /*1680*/  FMUL R9, R66, 0.035677410662174224854 ;  /* 0x3d12227a42097820 */ /* 0x000fe20000400000 */
[----:B------:R-:W-:-:S03]  /*1690*/  FMUL R6, R28, R28 ;  /* 0x0000001c1c067220 */ /* 0x000fc60000400000 */
[----:B------:R-:W-:Y:S01]  /*16a0*/  FFMA R9, R66, R9, 0.79788458347320556641 ;  /* 0x3f4c422a42097423 */ /* 0x000fe20000000009 */
[----:B------:R-:W-:Y:S01]  /*16b0*/  FFMA R31, R6, R5, -0.052303962409496307373 ;  /* 0xbd563cae061f7423 */ /* 0x000fe20000000005 */
[----:B------:R-:W-:Y:S02]  /*16c0*/  SHF.L.U32 R72, R72, 0x10, RZ ;  /* 0x0000001048487819 */ /* 0x000fe400000006ff */
[----:B------:R-:W-:Y:S01]  /*16d0*/  FMUL R9, R66, R9 ;  /* 0x0000000942097220 */ /* 0x000fe20000400000 */
[----:B------:R-:W-:-:S03]  /*16e0*/  FFMA R31, R6, R31, 0.1331529766321182251 ;  /* 0x3e085941061f7423 */ /* 0x000fc6000000001f */
[----:B------:R-:W-:Y:S01]  /*16f0*/  FMUL R30, |R9|, 2.8853900432586669922 ;  /* 0x4038aa3b091e7820 */ /* 0x000fe20000400200 */
[----:B------:R-:W-:Y:S01]  /*1700*/  FFMA R31, R6, R31, -0.33332768082618713379 ;  /* 0xbeaaa9ed061f7423 */ /* 0x000fe2000000001f */
[----:B------:R-:W-:Y:S02]  /*1710*/  FMUL R39, R72, 0.035677410662174224854 ;  /* 0x3d12227a48277820 */ /* 0x000fe40000400000 */
[----:B------:R0:W-:Y:S01]  /*1720*/  MUFU.EX2 R37, R30 ;  /* 0x0000001e00257308 */ /* 0x0001e20000000800 */
[----:B------:R-:W-:Y:S01]  /*1730*/  FFMA R47, R6, R31, RZ ;  /* 0x0000001f062f7223 */ /* 0x000fe200000000ff */
[C---:B------:R-:W-:Y:S01]  /*1740*/  FFMA R39, R72.reuse, R39, 0.79788458347320556641 ;  /* 0x3f4c422a48277423 */ /* 0x040fe20000000027 */
[----:B------:R-:W-:Y:S01]  /*1750*/  FMUL R8, |R7|, 2.8853900432586669922 ;  /* 0x4038aa3b07087820 */ /* 0x000fe20000400200 */
[----:B0-----:R-:W-:Y:S02]  /*1760*/  @!P1 CS2R R30, SRZ ;  /* 0x00000000001e9805 */ /* 0x001fe4000001ff00 */
[----:B------:R-:W-:Y:S01]  /*1770*/  FMUL R51, R72, R39 ;  /* 0x0000002748337220 */ /* 0x000fe20000400000 */
[----:B------:R-:W-:Y:S01]  /*1780*/  FMUL R26, |R28|, 2.8853900432586669922 ;  /* 0x4038aa3b1c1a7820 */ /* 0x000fe20000400200 */
[----:B------:R0:W1:Y:S02]  /*1790*/  MUFU.EX2 R11, R8 ;  /* 0x00000008000b7308 */ /* 0x0000640000000800 */
[----:B------:R2:W4:Y:S01]  /*17a0*/  @P1 LDG.E.64 R30, desc[UR22][R32.64] ;  /* 0x00000016201e1981 */ /* 0x000522000c1e1b00 */
[----:B------:R-:W-:Y:S01]  /*17b0*/  FMUL R10, R51, R51 ;  /* 0x00000033330a7220 */ /* 0x000fe20000400000 */
[----:B0-----:R-:W-:-:S04]  /*17c0*/  FMUL R8, R9, R9 ;  /* 0x0000000909087220 */ /* 0x001fc80000400000 */
[----:B------:R-:W0:Y:S01]  /*17d0*/  MUFU.EX2 R26, R26 ;  /* 0x0000001a001a7308 */ /* 0x000e220000000800 */
[-C--:B------:R-:W-:Y:S01]  /*17e0*/  FFMA R45, R10, R5.reuse, -0.052303962409496307373 ;  /* 0xbd563cae0a2d7423 */ /* 0x080fe20000000005 */
[----:B------:R-:W-:Y:S01]  /*17f0*/  FMUL R40, |R51|, 2.8853900432586669922 ;  /* 0x4038aa3b33287820 */ /* 0x000fe20000400200 */
[----:B------:R-:W-:Y:S02]  /*1800*/  FFMA R39, R8, R5, -0.052303962409496307373 ;  /* 0xbd563cae08277423 */ /* 0x000fe40000000005 */
[----:B------:R-:W-:Y:S02]  /*1810*/  FFMA R45, R10, R45, 0.1331529766321182251 ;  /* 0x3e0859410a2d7423 */ /* 0x000fe4000000002d */
[----:B------:R-:W-:Y:S01]  /*1820*/  FFMA R39, R8, R39, 0.1331529766321182251 ;  /* 0x3e08594108277423 */ /* 0x000fe20000000027 */
[----:B------:R-:W2:Y:S01]  /*1830*/  MUFU.EX2 R40, R40 ;  /* 0x0000002800287308 */ /* 0x000ea20000000800 */
[----:B------:R-:W-:Y:S01]  /*1840*/  FFMA R45, R10, R45, -0.33332768082618713379 ;  /* 0xbeaaa9ed0a2d7423 */ /* 0x000fe2000000002d */
[----:B------:R-:W-:-:S02]  /*1850*/  IMAD.U32 R74, R48, 0x10000, RZ ;  /* 0x00010000304a7824 */ /* 0x000fc400078e00ff */
[----:B------:R-:W-:Y:S01]  /*1860*/  FFMA R39, R8, R39, -0.33332768082618713379 ;  /* 0xbeaaa9ed08277423 */ /* 0x000fe20000000027 */
[--C-:B------:R-:W-:Y:S01]  /*1870*/  SHF.R.U64 R6, R48, 0x10, R49.reuse ;  /* 0x0000001030067819 */ /* 0x100fe20000001231 */
[----:B------:R-:W-:Y:S01]  /*1880*/  FFMA R10, R10, R45, RZ ;  /* 0x0000002d0a0a7223 */ /* 0x000fe200000000ff */
[----:B-1----:R-:W-:Y:S01]  /*1890*/  FADD R11, R11, 1 ;  /* 0x3f8000000b0b7421 */ /* 0x002fe20000000000 */
[----:B------:R-:W-:Y:S01]  /*18a0*/  FFMA R58, R8, R39, RZ ;  /* 0x00000027083a7223 */ /* 0x000fe200000000ff */
[----:B------:R-:W-:Y:S01]  /*18b0*/  FADD R8, R37, 1 ;  /* 0x3f80000025087421 */ /* 0x000fe20000000000 */
[----:B------:R-:W-:Y:S01]  /*18c0*/  SHF.L.U32 R70, R49, 0x10, RZ ;  /* 0x0000001031467819 */ /* 0x000fe200000006ff */
[----:B------:R-:W-:Y:S01]  /*18d0*/  FMUL R45, R74, 0.035677410662174224854 ;  /* 0x3d12227a4a2d7820 */ /* 0x000fe20000400000 */
[----:B------:R-:W-:Y:S01]  /*18e0*/  SHF.L.U32 R37, R6, 0x10, RZ ;  /* 0x0000001006257819 */ /* 0x000fe200000006ff */
[----:B0-----:R-:W-:Y:S01]  /*18f0*/  FADD R6, R26, 1 ;  /* 0x3f8000001a067421 */ /* 0x001fe20000000000 */
[----:B------:R0:W-:Y:S01]  /*1900*/  MUFU.RCP R39, R11 ;  /* 0x0000000b00277308 */ /* 0x0001e20000001000 */
[----:B------:R-:W-:Y:S01]  /*1910*/  SHF.R.U32.HI R48, RZ, 0x10, R49 ;  /* 0x00000010ff307819 */ /* 0x000fe20000011631 */
[----:B------:R-:W-:-:S03]  /*1920*/  FMUL R53, R70, 0.035677410662174224854 ;  /* 0x3d12227a46357820 */ /* 0x000fc60000400000 */
[----:B------:R-:W-:Y:S01]  /*1930*/  SHF.L.U32 R26, R48, 0x10, RZ ;  /* 0x00000010301a7819 */ /* 0x000fe200000006ff */
[----:B0-----:R-:W-:Y:S02]  /*1940*/  FFMA R11, R74, R45, 0.79788458347320556641 ;  /* 0x3f4c422a4a0b7423 */ /* 0x001fe4000000002d */
[----:B------:R-:W0:Y:S01]  /*1950*/  MUFU.RCP R45, R6 ;  /* 0x00000006002d7308 */ /* 0x000e220000001000 */
[----:B------:R-:W-:Y:S01]  /*1960*/  FFMA R53, R70, R53, 0.79788458347320556641 ;  /* 0x3f4c422a46357423 */ /* 0x000fe20000000035 */
[----:B------:R-:W-:Y:S01]  /*1970*/  FMUL R48, R37, 0.035677410662174224854 ;  /* 0x3d12227a25307820 */ /* 0x000fe20000400000 */
[----:B--2---:R-:W-:Y:S01]  /*1980*/  FMUL R33, R74, R11 ;  /* 0x0000000b4a217220 */ /* 0x004fe20000400000 */
[----:B------:R-:W-:-:S04]  /*1990*/  FMUL R59, R26, 0.035677410662174224854 ;  /* 0x3d12227a1a3b7820 */ /* 0x000fc80000400000 */
[----:B------:R1:W2:Y:S01]  /*19a0*/  MUFU.RCP R49, R8 ;  /* 0x0000000800317308 */ /* 0x0002a20000001000 */
[----:B------:R-:W-:Y:S01]  /*19b0*/  FFMA R32, R37, R48, 0.79788458347320556641 ;  /* 0x3f4c422a25207423 */ /* 0x000fe20000000030 */
[----:B------:R-:W-:Y:S01]  /*19c0*/  FMUL R48, |R33|, 2.8853900432586669922 ;  /* 0x4038aa3b21307820 */ /* 0x000fe20000400200 */
[----:B-1----:R-:W-:Y:S01]  /*19d0*/  FADD R8, R40, 1 ;  /* 0x3f80000028087421 */ /* 0x002fe20000000000 */
[----:B------:R-:W-:-:S04]  /*19e0*/  FMUL R40, R70, R53 ;  /* 0x0000003546287220 */ /* 0x000fc80000400000 */
[----:B------:R-:W1:Y:S01]  /*19f0*/  MUFU.RCP R53, R8 ;  /* 0x0000000800357308 */ /* 0x000e620000001000 */
[C---:B------:R-:W-:Y:S01]  /*1a00*/  FFMA R59, R26.reuse, R59, 0.79788458347320556641 ;  /* 0x3f4c422a1a3b7423 */ /* 0x040fe2000000003b */
[----:B------:R-:W-:Y:S01]  /*1a10*/  FMUL R11, R37, R32 ;  /* 0x00000020250b7220 */ /* 0x000fe20000400000 */
[--C-:B0-----:R-:W-:Y:S02]  /*1a20*/  FFMA R45, R45, -2, R4.reuse ;  /* 0xc00000002d2d7823 */ /* 0x101fe40000000004 */
[----:B------:R-:W-:Y:S01]  /*1a30*/  FMUL R32, R26, R59 ;  /* 0x0000003b1a207220 */ /* 0x000fe20000400000 */
[----:B------:R-:W-:Y:S01]  /*1a40*/  FMUL R59, |R40|, 2.8853900432586669922 ;  /* 0x4038aa3b283b7820 */ /* 0x000fe20000400200 */
[----:B------:R-:W-:Y:S01]  /*1a50*/  FSETP.GE.AND P3, PT, |R28|, 9.010913848876953125, PT ;  /* 0x41102cb41c00780b */ /* 0x000fe20003f66200 */
[----:B------:R-:W0:Y:S01]  /*1a60*/  MUFU.EX2 R48, R48 ;  /* 0x0000003000307308 */ /* 0x000e220000000800 */
[--C-:B------:R-:W-:Y:S01]  /*1a70*/  FFMA R39, R39, -2, R4.reuse ;  /* 0xc000000027277823 */ /* 0x100fe20000000004 */
[----:B--2---:R-:W-:Y:S01]  /*1a80*/  FFMA R49, R49, -2, R4 ;  /* 0xc000000031317823 */ /* 0x004fe20000000004 */
[----:B------:R-:W-:-:S02]  /*1a90*/  FSETP.GE.AND P4, PT, |R7|, 9.010913848876953125, PT ;  /* 0x41102cb40700780b */ /* 0x000fc40003f86200 */
[----:B------:R-:W-:Y:S02]  /*1aa0*/  FSETP.GE.AND P5, PT, |R9|, 9.010913848876953125, PT ;  /* 0x41102cb40900780b */ /* 0x000fe40003fa6200 */
[----:B------:R-:W-:Y:S01]  /*1ab0*/  FSEL R45, R45, 1, !P3 ;  /* 0x3f8000002d2d7808 */ /* 0x000fe20005800000 */
[----:B------:R-:W2:Y:S01]  /*1ac0*/  MUFU.EX2 R59, R59 ;  /* 0x0000003b003b7308 */ /* 0x000ea20000000800 */
[----:B------:R-:W-:Y:S02]  /*1ad0*/  FSETP.GE.AND P3, PT, |R51|, 0.60000002384185791016, PT ;  /* 0x3f19999a3300780b */ /* 0x000fe40003f66200 */
[----:B------:R-:W-:Y:S01]  /*1ae0*/  FSETP.GE.AND P2, PT, |R7|, 0.60000002384185791016, PT ;  /* 0x3f19999a0700780b */ /* 0x000fe20003f46200 */
[----:B-1----:R-:W-:Y:S01]  /*1af0*/  FFMA R53, R53, -2, R4 ;  /* 0xc000000035357823 */ /* 0x002fe20000000004 */
[----:B------:R-:W-:Y:S02]  /*1b00*/  FSEL R6, R39, 1, !P4 ;  /* 0x3f80000027067808 */ /* 0x000fe40006000000 */
[----:B------:R-:W-:-:S02]  /*1b10*/  FSEL R8, R49, 1, !P5 ;  /* 0x3f80000031087808 */ /* 0x000fc40006800000 */
[----:B------:R-:W-:Y:S02]  /*1b20*/  FSETP.GE.AND P4, PT, |R28|, 0.60000002384185791016, PT ;  /* 0x3f19999a1c00780b */ /* 0x000fe40003f86200 */
[----:B------:R-:W-:Y:S02]  /*1b30*/  FSETP.GE.AND P5, PT, |R51|, 9.010913848876953125, PT ;  /* 0x41102cb43300780b */ /* 0x000fe40003fa6200 */
[----:B------:R-:W-:Y:S01]  /*1b40*/  LOP3.LUT R81, R6, 0x80000000, R7, 0xb8, !PT ;  /* 0x8000000006517812 */ /* 0x000fe200078eb807 */
[----:B------:R-:W-:Y:S01]  /*1b50*/  FMUL R39, |R11|, 2.8853900432586669922 ;  /* 0x4038aa3b0b277820 */ /* 0x000fe20000400200 */
[----:B------:R-:W-:Y:S02]  /*1b60*/  FSETP.GE.AND P1, PT, |R9|, 0.60000002384185791016, PT ;  /* 0x3f19999a0900780b */ /* 0x000fe40003f26200 */
[----:B------:R-:W-:Y:S01]  /*1b70*/  FSEL R6, R53, 1, !P5 ;  /* 0x3f80000035067808 */ /* 0x000fe20006800000 */
[----:B0-----:R-:W-:Y:S01]  /*1b80*/  FADD R48, R48, 1 ;  /* 0x3f80000030307421 */ /* 0x001fe20000000000 */
[----:B------:R-:W-:-:S02]  /*1b90*/  LOP3.LUT R89, R45, 0x80000000, R28, 0xb8, !PT ;  /* 0x800000002d597812 */ /* 0x000fc400078eb81c */
[--C-:B------:R-:W-:Y:S01]  /*1ba0*/  LOP3.LUT R85, R6, 0x80000000, R51.reuse, 0xb8, !PT ;  /* 0x8000000006557812 */ /* 0x100fe200078eb833 */
[----:B------:R-:W-:Y:S01]  /*1bb0*/  @!P3 FFMA R85, R51, R10, R51 ;  /* 0x0000000a3355b223 */ /* 0x000fe20000000033 */
[----:B------:R-:W-:Y:S01]  /*1bc0*/  LOP3.LUT R83, R8, 0x80000000, R9, 0xb8, !PT ;  /* 0x8000000008537812 */ /* 0x000fe200078eb809 */
[----:B------:R-:W-:Y:S01]  /*1bd0*/  @!P2 FFMA R81, R7, R56, R7 ;  /* 0x000000380751a223 */ /* 0x000fe20000000007 */
[----:B------:R-:W-:Y:S01]  /*1be0*/  FMUL R45, |R32|, 2.8853900432586669922 ;  /* 0x4038aa3b202d7820 */ /* 0x000fe20000400200 */
[----:B------:R-:W-:Y:S01]  /*1bf0*/  FMUL R10, R40, R40 ;  /* 0x00000028280a7220 */ /* 0x000fe20000400000 */
[----:B------:R-:W0:Y:S01]  /*1c00*/  MUFU.EX2 R39, R39 ;  /* 0x0000002700277308 */ /* 0x000e220000000800 */
[----:B------:R-:W-:Y:S01]  /*1c10*/  FMUL R8, R11, R11 ;  /* 0x0000000b0b087220 */ /* 0x000fe20000400000 */
[----:B------:R-:W-:Y:S01]  /*1c20*/  @!P4 FFMA R89, R28, R47, R28 ;  /* 0x0000002f1c59c223 */ /* 0x000fe2000000001c */
[----:B--2---:R-:W-:Y:S01]  /*1c30*/  FADD R59, R59, 1 ;  /* 0x3f8000003b3b7421 */ /* 0x004fe20000000000 */
[----:B------:R-:W-:Y:S01]  /*1c40*/  FMUL R6, R33, R33 ;  /* 0x0000002121067220 */ /* 0x000fe20000400000 */
[----:B------:R-:W-:-:S03]  /*1c50*/  FFMA R47, R10, R5, -0.052303962409496307373 ;  /* 0xbd563cae0a2f7423 */ /* 0x000fc60000000005 */
[----:B------:R-:W1:Y:S01]  /*1c60*/  MUFU.RCP R7, R48 ;  /* 0x0000003000077308 */ /* 0x000e620000001000 */
[----:B------:R-:W-:Y:S01]  /*1c70*/  @!P1 FFMA R83, R9, R58, R9 ;  /* 0x0000003a09539223 */ /* 0x000fe20000000009 */
[----:B------:R-:W-:Y:S01]  /*1c80*/  FFMA R9, R6, R5, -0.052303962409496307373 ;  /* 0xbd563cae06097423 */ /* 0x000fe20000000005 */
[----:B------:R-:W-:-:S05]  /*1c90*/  FFMA R47, R10, R47, 0.1331529766321182251 ;  /* 0x3e0859410a2f7423 */ /* 0x000fca000000002f */
[----:B------:R2:W1:Y:S01]  /*1ca0*/  MUFU.EX2 R49, R45 ;  /* 0x0000002d00317308 */ /* 0x0004620000000800 */
[----:B------:R-:W-:Y:S01]  /*1cb0*/  FMUL R28, R32, R32 ;  /* 0x00000020201c7220 */ /* 0x000fe20000400000 */
[----:B------:R-:W-:Y:S01]  /*1cc0*/  FFMA R9, R6, R9, 0.1331529766321182251 ;  /* 0x3e08594106097423 */ /* 0x000fe20000000009 */
[----:B--2---:R-:W-:-:S05]  /*1cd0*/  FFMA R45, R8, R5, -0.052303962409496307373 ;  /* 0xbd563cae082d7423 */ /* 0x004fca0000000005 */
[----:B------:R-:W2:Y:S01]  /*1ce0*/  MUFU.RCP R59, R59 ;  /* 0x0000003b003b7308 */ /* 0x000ea20000001000 */
[----:B------:R-:W-:Y:S01]  /*1cf0*/  FFMA R45, R8, R45, 0.1331529766321182251 ;  /* 0x3e085941082d7423 */ /* 0x000fe2000000002d */
[----:B------:R-:W-:-:S03]  /*1d00*/  FFMA R47, R10, R47, -0.33332768082618713379 ;  /* 0xbeaaa9ed0a2f7423 */ /* 0x000fc6000000002f */
[----:B------:R-:W-:Y:S01]  /*1d10*/  FFMA R45, R8, R45, -0.33332768082618713379 ;  /* 0xbeaaa9ed082d7423 */ /* 0x000fe2000000002d */
[----:B------:R-:W-:Y:S01]  /*1d20*/  FFMA R51, R28, R5, -0.052303962409496307373 ;  /* 0xbd563cae1c337423 */ /* 0x000fe20000000005 */
[----:B------:R-:W-:Y:S01]  /*1d30*/  FFMA R9, R6, R9, -0.33332768082618713379 ;  /* 0xbeaaa9ed06097423 */ /* 0x000fe20000000009 */
[----:B------:R-:W-:Y:S01]  /*1d40*/  FFMA R47, R10, R47, RZ ;  /* 0x0000002f0a2f7223 */ /* 0x000fe200000000ff */
[----:B------:R-:W-:Y:S01]  /*1d50*/  FFMA R10, R8, R45, RZ ;  /* 0x0000002d080a7223 */ /* 0x000fe200000000ff */
[----:B0-----:R-:W-:Y:S01]  /*1d60*/  FADD R8, R39, 1 ;  /* 0x3f80000027087421 */ /* 0x001fe20000000000 */
[--C-:B-1----:R-:W-:Y:S01]  /*1d70*/  FFMA R7, R7, -2, R4.reuse ;  /* 0xc000000007077823 */ /* 0x102fe20000000004 */
[----:B------:R-:W-:Y:S01]  /*1d80*/  FSETP.GE.AND P1, PT, |R33|, 9.010913848876953125, PT ;  /* 0x41102cb42100780b */ /* 0x000fe20003f26200 */
[----:B------:R-:W-:Y:S01]  /*1d90*/  FFMA R51, R28, R51, 0.1331529766321182251 ;  /* 0x3e0859411c337423 */ /* 0x000fe20000000033 */
[----:B------:R-:W-:Y:S01]  /*1da0*/  IMAD.U32 R64, R24, 0x10000, RZ ;  /* 0x0001000018407824 */ /* 0x000fe200078e00ff */
[----:B------:R-:W-:Y:S01]  /*1db0*/  SHF.L.U32 R67, R25, 0x10, RZ ;  /* 0x0000001019437819 */ /* 0x000fe200000006ff */
[----:B------:R-:W-:Y:S01]  /*1dc0*/  FFMA R48, R6, R9, RZ ;  /* 0x0000000906307223 */ /* 0x000fe200000000ff */
[----:B------:R-:W-:Y:S01]  /*1dd0*/  FSETP.GE.AND P4, PT, |R40|, 0.60000002384185791016, PT ;  /* 0x3f19999a2800780b */ /* 0x000fe20003f86200 */
[----:B------:R0:W1:Y:S01]  /*1de0*/  MUFU.RCP R9, R8 ;  /* 0x0000000800097308 */ /* 0x0000620000001000 */
[----:B------:R-:W-:Y:S01]  /*1df0*/  FSEL R6, R7, 1, !P1 ;  /* 0x3f80000007067808 */ /* 0x000fe20004800000 */
[----:B------:R-:W-:Y:S01]  /*1e00*/  FADD R49, R49, 1 ;  /* 0x3f80000031317421 */ /* 0x000fe20000000000 */
[----:B------:R-:W-:Y:S01]  /*1e10*/  FFMA R51, R28, R51, -0.33332768082618713379 ;  /* 0xbeaaa9ed1c337423 */ /* 0x000fe20000000033 */
[----:B------:R-:W-:Y:S01]  /*1e20*/  FMUL R7, R64, 0.035677410662174224854 ;  /* 0x3d12227a40077820 */ /* 0x000fe20000400000 */
[----:B------:R-:W-:Y:S01]  /*1e30*/  SHF.R.U64 R24, R24, 0x10, R25 ;  /* 0x0000001018187819 */ /* 0x000fe20000001219 */
[----:B--2---:R-:W-:Y:S01]  /*1e40*/  FFMA R59, R59, -2, R4 ;  /* 0xc00000003b3b7823 */ /* 0x004fe20000000004 */
[----:B------:R-:W-:Y:S01]  /*1e50*/  FSETP.GE.AND P2, PT, |R33|, 0.60000002384185791016, PT ;  /* 0x3f19999a2100780b */ /* 0x000fe20003f46200 */
[C---:B0-----:R-:W-:Y:S01]  /*1e60*/  FMUL R8, R67.reuse, 0.035677410662174224854 ;  /* 0x3d12227a43087820 */ /* 0x041fe20000400000 */
[----:B------:R-:W-:Y:S01]  /*1e70*/  FSETP.GE.AND P3, PT, |R40|, 9.010913848876953125, PT ;  /* 0x41102cb42800780b */ /* 0x000fe20003f66200 */
[----:B------:R-:W-:Y:S01]  /*1e80*/  FFMA R45, R28, R51, RZ ;  /* 0x000000331c2d7223 */ /* 0x000fe200000000ff */
[----:B------:R-:W-:Y:S01]  /*1e90*/  FFMA R7, R64, R7, 0.79788458347320556641 ;  /* 0x3f4c422a40077423 */ /* 0x000fe20000000007 */
[----:B------:R-:W-:Y:S01]  /*1ea0*/  SHF.L.U32 R39, R24, 0x10, RZ ;  /* 0x0000001018277819 */ /* 0x000fe200000006ff */
[----:B------:R-:W0:Y:S01]  /*1eb0*/  MUFU.RCP R49, R49 ;  /* 0x0000003100317308 */ /* 0x000e220000001000 */
[----:B------:R-:W-:Y:S01]  /*1ec0*/  FFMA R28, R67, R8, 0.79788458347320556641 ;  /* 0x3f4c422a431c7423 */ /* 0x000fe20000000008 */
[----:B------:R-:W-:Y:S01]  /*1ed0*/  FSEL R59, R59, 1, !P3 ;  /* 0x3f8000003b3b7808 */ /* 0x000fe20005800000 */
[----:B------:R-:W-:Y:S01]  /*1ee0*/  FMUL R24, R64, R7 ;  /* 0x0000000740187220 */ /* 0x000fe20000400000 */
[--C-:B------:R-:W-:Y:S01]  /*1ef0*/  LOP3.LUT R79, R6, 0x80000000, R33.reuse, 0xb8, !PT ;  /* 0x80000000064f7812 */ /* 0x100fe200078eb821 */
[----:B------:R-:W-:Y:S01]  /*1f00*/  FMUL R7, R67, R28 ;  /* 0x0000001c43077220 */ /* 0x000fe20000400000 */
[----:B------:R-:W-:Y:S01]  /*1f10*/  FMUL R6, R39, 0.035677410662174224854 ;  /* 0x3d12227a27067820 */ /* 0x000fe20000400000 */
[--C-:B------:R-:W-:Y:S01]  /*1f20*/  LOP3.LUT R77, R59, 0x80000000, R40.reuse, 0xb8, !PT ;  /* 0x800000003b4d7812 */ /* 0x100fe200078eb828 */
[----:B------:R-:W-:Y:S01]  /*1f30*/  @!P4 FFMA R77, R40, R47, R40 ;  /* 0x0000002f284dc223 */ /* 0x000fe20000000028 */
[----:B------:R-:W-:Y:S01]  /*1f40*/  FMUL R40, |R7|, 2.8853900432586669922 ;  /* 0x4038aa3b07287820 */ /* 0x000fe20000400200 */
[----:B------:R-:W-:Y:S01]  /*1f50*/  FFMA R8, R39, R6, 0.79788458347320556641 ;  /* 0x3f4c422a27087423 */ /* 0x000fe20000000006 */
[----:B------:R-:W-:Y:S01]  /*1f60*/  @!P2 FFMA R79, R33, R48, R33 ;  /* 0x00000030214fa223 */ /* 0x000fe20000000021 */
[----:B-1----:R-:W-:Y:S01]  /*1f70*/  FFMA R6, R9, -2, R4 ;  /* 0xc000000009067823 */ /* 0x002fe20000000004 */
[----:B------:R-:W-:-:S02]  /*1f80*/  FSETP.GE.AND P1, PT, |R11|, 9.010913848876953125, PT ;  /* 0x41102cb40b00780b */ /* 0x000fc40003f26200 */
[----:B------:R-:W-:Y:S01]  /*1f90*/  FSETP.GE.AND P2, PT, |R11|, 0.60000002384185791016, PT ;  /* 0x3f19999a0b00780b */ /* 0x000fe20003f46200 */
[----:B------:R-:W-:Y:S01]  /*1fa0*/  FMUL R9, R39, R8 ;  /* 0x0000000827097220 */ /* 0x000fe20000400000 */
[----:B------:R-:W-:Y:S01]  /*1fb0*/  SHF.R.U32.HI R33, RZ, 0x10, R25 ;  /* 0x00000010ff217819 */ /* 0x000fe20000011619 */
[----:B------:R-:W-:Y:S01]  /*1fc0*/  FMUL R25, |R24|, 2.8853900432586669922 ;  /* 0x4038aa3b18197820 */ /* 0x000fe20000400200 */
[----:B------:R-:W-:Y:S01]  /*1fd0*/  FSETP.GE.AND P4, PT, |R32|, 0.60000002384185791016, PT ;  /* 0x3f19999a2000780b */ /* 0x000fe20003f86200 */
[----:B------:R-:W1:Y:S01]  /*1fe0*/  MUFU.EX2 R40, R40 ;  /* 0x0000002800287308 */ /* 0x000e620000000800 */
[----:B------:R-:W-:Y:S01]  /*1ff0*/  FSEL R8, R6, 1, !P1 ;  /* 0x3f80000006087808 */ /* 0x000fe20004800000 */
[----:B------:R-:W-:Y:S01]  /*2000*/  FMUL R6, R24, R24 ;  /* 0x0000001818067220 */ /* 0x000fe20000400000 */
[----:B0-----:R-:W-:Y:S01]  /*2010*/  FFMA R49, R49, -2, R4 ;  /* 0xc000000031317823 */ /* 0x001fe20000000004 */
[----:B------:R-:W-:Y:S02]  /*2020*/  FSETP.GE.AND P3, PT, |R32|, 9.010913848876953125, PT ;  /* 0x41102cb42000780b */ /* 0x000fe40003f66200 */
[----:B------:R-:W-:Y:S01]  /*2030*/  SHF.L.U32 R28, R33, 0x10, RZ ;  /* 0x00000010211c7819 */ /* 0x000fe200000006ff */
[----:B------:R-:W-:Y:S01]  /*2040*/  FFMA R33, R6, R5, -0.052303962409496307373 ;  /* 0xbd563cae06217423 */ /* 0x000fe20000000005 */
[----:B------:R-:W0:Y:S01]  /*2050*/  MUFU.EX2 R25, R25 ;  /* 0x0000001900197308 */ /* 0x000e220000000800 */
[----:B------:R-:W-:-:S02]  /*2060*/  FSEL R49, R49, 1, !P3 ;  /* 0x3f80000031317808 */ /* 0x000fc40005800000 */
[--C-:B------:R-:W-:Y:S01]  /*2070*/  LOP3.LUT R59, R8, 0x80000000, R11.reuse, 0xb8, !PT ;  /* 0x80000000083b7812 */ /* 0x100fe200078eb80b */
[----:B------:R-:W-:Y:S01]  /*2080*/  @!P2 FFMA R59, R11, R10, R11 ;  /* 0x0000000a0b3ba223 */ /* 0x000fe2000000000b */
[----:B------:R-:W-:Y:S01]  /*2090*/  FFMA R33, R6, R33, 0.1331529766321182251 ;  /* 0x3e08594106217423 */ /* 0x000fe20000000021 */
[----:B------:R-:W-:Y:S01]  /*20a0*/  FMUL R8, R7, R7 ;  /* 0x0000000707087220 */ /* 0x000fe20000400000 */
[----:B------:R-:W-:Y:S01]  /*20b0*/  FMUL R11, R28, 0.035677410662174224854 ;  /* 0x3d12227a1c0b7820 */ /* 0x000fe20000400000 */
[--C-:B------:R-:W-:Y:S01]  /*20c0*/  LOP3.LUT R51, R49, 0x80000000, R32.reuse, 0xb8, !PT ;  /* 0x8000000031337812 */ /* 0x100fe200078eb820 */
[----:B------:R-:W-:Y:S01]  /*20d0*/  @!P4 FFMA R51, R32, R45, R32 ;  /* 0x0000002d2033c223 */ /* 0x000fe20000000020 */
[----:B------:R-:W-:Y:S01]  /*20e0*/  FFMA R33, R6, R33, -0.33332768082618713379 ;  /* 0xbeaaa9ed06217423 */ /* 0x000fe20000000021 */
[----:B------:R-:W-:Y:S01]  /*20f0*/  FFMA R45, R8, R5, -0.052303962409496307373 ;  /* 0xbd563cae082d7423 */ /* 0x000fe20000000005 */
[----:B------:R-:W-:Y:S01]  /*2100*/  FFMA R11, R28, R11, 0.79788458347320556641 ;  /* 0x3f4c422a1c0b7423 */ /* 0x000fe2000000000b */
[----:B-1----:R-:W-:Y:S01]  /*2110*/  FADD R40, R40, 1 ;  /* 0x3f80000028287421 */ /* 0x002fe20000000000 */
[C---:B------:R-:W-:Y:S01]  /*2120*/  FMUL R10, |R9|.reuse, 2.8853900432586669922 ;  /* 0x4038aa3b090a7820 */ /* 0x040fe20000400200 */
[----:B------:R-:W-:Y:S01]  /*2130*/  FFMA R33, R6, R33, RZ ;  /* 0x0000002106217223 */ /* 0x000fe200000000ff */
[----:B------:R-:W-:Y:S01]  /*2140*/  FFMA R45, R8, R45, 0.1331529766321182251 ;  /* 0x3e085941082d7423 */ /* 0x000fe2000000002d */
[----:B------:R-:W-:Y:S01]  /*2150*/  FMUL R11, R28, R11 ;  /* 0x0000000b1c0b7220 */ /* 0x000fe20000400000 */
[----:B------:R-:W-:Y:S01]  /*2160*/  FMUL R6, R9, R9 ;  /* 0x0000000909067220 */ /* 0x000fe20000400000 */
[----:B------:R-:W-:Y:S01]  /*2170*/  MUFU.RCP R49, R40 ;  /* 0x0000002800317308 */ /* 0x000fe20000001000 */
[----:B------:R-:W-:Y:S01]  /*2180*/  FFMA R47, R8, R45, -0.33332768082618713379 ;  /* 0xbeaaa9ed082f7423 */ /* 0x000fe2000000002d */
[----:B0-----:R-:W-:Y:S01]  /*2190*/  FADD R25, R25, 1 ;  /* 0x3f80000019197421 */ /* 0x001fe20000000000 */
[----:B------:R-:W-:-:S05]  /*21a0*/  FFMA R45, R6, R5, -0.052303962409496307373 ;  /* 0xbd563cae062d7423 */ /* 0x000fca0000000005 */
[----:B------:R0:W1:Y:S01]  /*21b0*/  MUFU.EX2 R32, R10 ;  /* 0x0000000a00207308 */ /* 0x0000620000000800 */
[----:B------:R-:W-:Y:S01]  /*21c0*/  FFMA R58, R8, R47, RZ ;  /* 0x0000002f083a7223 */ /* 0x000fe200000000ff */
[----:B------:R-:W-:Y:S01]  /*21d0*/  FFMA R47, R6, R45, 0.1331529766321182251 ;  /* 0x3e085941062f7423 */ /* 0x000fe2000000002d */
[----:B0-----:R-:W-:-:S05]  /*21e0*/  FMUL R10, R11, R11 ;  /* 0x0000000b0b0a7220 */ /* 0x001fca0000400000 */
[----:B------:R-:W0:Y:S01]  /*21f0*/  MUFU.RCP R25, R25 ;  /* 0x0000001900197308 */ /* 0x000e220000001000 */
[----:B------:R-:W-:Y:S01]  /*2200*/  FFMA R53, R10, R5, -0.052303962409496307373 ;  /* 0xbd563cae0a357423 */ /* 0x000fe20000000005 */
[----:B------:R-:W-:Y:S01]  /*2210*/  FFMA R47, R6, R47, -0.33332768082618713379 ;  /* 0xbeaaa9ed062f7423 */ /* 0x000fe2000000002f */
[----:B------:R-:W-:Y:S02]  /*2220*/  IMAD.U32 R45, R22, 0x10000, RZ ;  /* 0x00010000162d7824 */ /* 0x000fe400078e00ff */
[----:B------:R-:W-:Y:S01]  /*2230*/  FFMA R53, R10, R53, 0.1331529766321182251 ;  /* 0x3e0859410a357423 */ /* 0x000fe20000000035 */
[----:B------:R-:W-:Y:S01]  /*2240*/  FMUL R8, |R11|, 2.8853900432586669922 ;  /* 0x4038aa3b0b087820 */ /* 0x000fe20000400200 */
[----:B------:R-:W-:Y:S01]  /*2250*/  FFMA R56, R6, R47, RZ ;  /* 0x0000002f06387223 */ /* 0x000fe200000000ff */
[----:B------:R-:W-:Y:S01]  /*2260*/  FMUL R6, R45, 0.035677410662174224854 ;  /* 0x3d12227a2d067820 */ /* 0x000fe20000400000 */
[----:B------:R-:W-:Y:S02]  /*2270*/  FFMA R61, R10, R53, -0.33332768082618713379 ;  /* 0xbeaaa9ed0a3d7423 */ /* 0x000fe40000000035 */
[----:B------:R2:W-:Y:S01]  /*2280*/  MUFU.EX2 R53, R8 ;  /* 0x0000000800357308 */ /* 0x0005e20000000800 */
[----:B-1----:R-:W-:Y:S01]  /*2290*/  FADD R32, R32, 1 ;  /* 0x3f80000020207421 */ /* 0x002fe20000000000 */
[----:B------:R-:W-:Y:S01]  /*22a0*/  FSETP.GE.AND P3, PT, |R7|, 9.010913848876953125, PT ;  /* 0x41102cb40700780b */ /* 0x000fe20003f66200 */
[----:B------:R-:W-:Y:S01]  /*22b0*/  FFMA R6, R45, R6, 0.79788458347320556641 ;  /* 0x3f4c422a2d067423 */ /* 0x000fe20000000006 */
[----:B------:R-:W-:Y:S01]  /*22c0*/  FFMA R60, R10, R61, RZ ;  /* 0x0000003d0a3c7223 */ /* 0x000fe200000000ff */
[----:B--2---:R-:W-:Y:S01]  /*22d0*/  FFMA R8, R49, -2, R4 ;  /* 0xc000000031087823 */ /* 0x004fe20000000004 */
[----:B------:R-:W-:-:S02]  /*22e0*/  SHF.R.U64 R22, R22, 0x10, R23 ;  /* 0x0000001016167819 */ /* 0x000fc40000001217 */
[----:B------:R-:W1:Y:S01]  /*22f0*/  MUFU.RCP R49, R32 ;  /* 0x0000002000317308 */ /* 0x000e620000001000 */
[----:B------:R-:W-:Y:S02]  /*2300*/  FSETP.GE.AND P2, PT, |R24|, 0.60000002384185791016, PT ;  /* 0x3f19999a1800780b */ /* 0x000fe40003f46200 */
[----:B------:R-:W-:Y:S01]  /*2310*/  FSEL R10, R8, 1, !P3 ;  /* 0x3f800000080a7808 */ /* 0x000fe20005800000 */
[----:B------:R-:W-:Y:S01]  /*2320*/  FMUL R8, R45, R6 ;  /* 0x000000062d087220 */ /* 0x000fe20000400000 */
[----:B0-----:R-:W-:Y:S01]  /*2330*/  FFMA R25, R25, -2, R4 ;  /* 0xc000000019197823 */ /* 0x001fe20000000004 */
[----:B------:R-:W-:Y:S02]  /*2340*/  SHF.L.U32 R47, R22, 0x10, RZ ;  /* 0x00000010162f7819 */ /* 0x000fe400000006ff */
[----:B------:R-:W-:Y:S01]  /*2350*/  FSETP.GE.AND P1, PT, |R24|, 9.010913848876953125, PT ;  /* 0x41102cb41800780b */ /* 0x000fe20003f26200 */
[----:B------:R-:W-:Y:S01]  /*2360*/  FMUL R22, |R8|, 2.8853900432586669922 ;  /* 0x4038aa3b08167820 */ /* 0x000fe20000400200 */
[----:B------:R-:W-:-:S02]  /*2370*/  FSETP.GE.AND P4, PT, |R7|, 0.60000002384185791016, PT ;  /* 0x3f19999a0700780b */ /* 0x000fc40003f86200 */
[----:B------:R-:W-:Y:S02]  /*2380*/  FSEL R25, R25, 1, !P1 ;  /* 0x3f80000019197808 */ /* 0x000fe40004800000 */
[----:B------:R-:W-:Y:S01]  /*2390*/  SHF.L.U32 R48, R23, 0x10, RZ ;  /* 0x0000001017307819 */ /* 0x000fe200000006ff */
[----:B------:R-:W0:Y:S01]  /*23a0*/  MUFU.EX2 R22, R22 ;  /* 0x0000001600167308 */ /* 0x000e220000000800 */
[--C-:B------:R-:W-:Y:S01]  /*23b0*/  LOP3.LUT R71, R25, 0x80000000, R24.reuse, 0xb8, !PT ;  /* 0x8000000019477812 */ /* 0x100fe200078eb818 */
[----:B------:R-:W-:Y:S01]  /*23c0*/  @!P2 FFMA R71, R24, R33, R24 ;  /* 0x000000211847a223 */ /* 0x000fe20000000018 */
[----:B------:R-:W-:Y:S01]  /*23d0*/  FMUL R6, R47, 0.035677410662174224854 ;  /* 0x3d12227a2f067820 */ /* 0x000fe20000400000 */
[C---:B------:R-:W-:Y:S01]  /*23e0*/  FMUL R25, R48.reuse, 0.035677410662174224854 ;  /* 0x3d12227a30197820 */ /* 0x040fe20000400000 */
[----:B------:R-:W-:Y:S01]  /*23f0*/  FSETP.GE.AND P2, PT, |R9|, 0.60000002384185791016, PT ;  /* 0x3f19999a0900780b */ /* 0x000fe20003f46200 */
[----:B-1----:R-:W-:Y:S01]  /*2400*/  FFMA R49, R49, -2, R4 ;  /* 0xc000000031317823 */ /* 0x002fe20000000004 */
[----:B------:R-:W-:Y:S01]  /*2410*/  FFMA R6, R47, R6, 0.79788458347320556641 ;  /* 0x3f4c422a2f067423 */ /* 0x000fe20000000006 */
[----:B------:R-:W-:Y:S01]  /*2420*/  FFMA R25, R48, R25, 0.79788458347320556641 ;  /* 0x3f4c422a30197423 */ /* 0x000fe20000000019 */
[----:B------:R-:W-:Y:S01]  /*2430*/  FSETP.GE.AND P1, PT, |R9|, 9.010913848876953125, PT ;  /* 0x41102cb40900780b */ /* 0x000fe20003f26200 */
[----:B------:R-:W-:Y:S01]  /*2440*/  FADD R53, R53, 1 ;  /* 0x3f80000035357421 */ /* 0x000fe20000000000 */
[--C-:B------:R-:W-:Y:S01]  /*2450*/  LOP3.LUT R69, R10, 0x80000000, R7.reuse, 0xb8, !PT ;  /* 0x800000000a457812 */ /* 0x100fe200078eb807 */
[----:B------:R-:W-:Y:S01]  /*2460*/  @!P4 FFMA R69, R7, R58, R7 ;  /* 0x0000003a0745c223 */ /* 0x000fe20000000007 */
[----:B------:R-:W-:Y:S01]  /*2470*/  FMUL R7, R47, R6 ;  /* 0x000000062f077220 */ /* 0x000fe20000400000 */
[----:B------:R-:W-:Y:S01]  /*2480*/  FMUL R10, R48, R25 ;  /* 0x00000019300a7220 */ /* 0x000fe20000400000 */
[----:B------:R-:W-:Y:S01]  /*2490*/  FMUL R6, R8, R8 ;  /* 0x0000000808067220 */ /* 0x000fe20000400000 */
[----:B------:R-:W-:Y:S01]  /*24a0*/  FSEL R40, R49, 1, !P1 ;  /* 0x3f80000031287808 */ /* 0x000fe20004800000 */
[----:B------:R-:W1:Y:S01]  /*24b0*/  MUFU.RCP R53, R53 ;  /* 0x0000003500357308 */ /* 0x000e620000001000 */
[----:B------:R-:W-:Y:S01]  /*24c0*/  SHF.R.U32.HI R68, RZ, 0x10, R23 ;  /* 0x00000010ff447819 */ /* 0x000fe20000011617 */
[----:B------:R-:W-:Y:S01]  /*24d0*/  FMUL R25, |R10|, 2.8853900432586669922 ;  /* 0x4038aa3b0a197820 */ /* 0x000fe20000400200 */
[--C-:B------:R-:W-:Y:S01]  /*24e0*/  LOP3.LUT R61, R40, 0x80000000, R9.reuse, 0xb8, !PT ;  /* 0x80000000283d7812 */ /* 0x100fe200078eb809 */
[----:B------:R-:W-:Y:S01]  /*24f0*/  FFMA R23, R6, R5, -0.052303962409496307373 ;  /* 0xbd563cae06177423 */ /* 0x000fe20000000005 */
[----:B------:R-:W-:Y:S01]  /*2500*/  @!P2 FFMA R61, R9, R56, R9 ;  /* 0x00000038093da223 */ /* 0x000fe20000000009 */
[----:B0-----:R-:W-:-:S02]  /*2510*/  FADD R9, R22, 1 ;  /* 0x3f80000016097421 */ /* 0x001fc40000000000 */
[----:B------:R0:W2:Y:S02]  /*2520*/  MUFU.EX2 R32, R25 ;  /* 0x0000001900207308 */ /* 0x0000a40000000800 */
[----:B0-----:R-:W-:-:S06]  /*2530*/  FFMA R25, R6, R23, 0.1331529766321182251 ;  /* 0x3e08594106197423 */ /* 0x001fcc0000000017 */
[----:B------:R-:W0:Y:S01]  /*2540*/  MUFU.RCP R23, R9 ;  /* 0x0000000900177308 */ /* 0x000e220000001000 */
[----:B------:R-:W-:Y:S01]  /*2550*/  FSETP.GE.AND P3, PT, |R11|, 0.60000002384185791016, PT ;  /* 0x3f19999a0b00780b */ /* 0x000fe20003f66200 */
[----:B------:R-:W-:Y:S01]  /*2560*/  FMUL R24, |R7|, 2.8853900432586669922 ;  /* 0x4038aa3b07187820 */ /* 0x000fe20000400200 */
[--C-:B-1----:R-:W-:Y:S01]  /*2570*/  FFMA R53, R53, -2, R4.reuse ;  /* 0xc000000035357823 */ /* 0x102fe20000000004 */
[----:B------:R-:W-:Y:S02]  /*2580*/  FSETP.GE.AND P1, PT, |R11|, 9.010913848876953125, PT ;  /* 0x41102cb40b00780b */ /* 0x000fe40003f26200 */
[----:B------:R-:W-:Y:S02]  /*2590*/  SHF.L.U32 R68, R68, 0x10, RZ ;  /* 0x0000001044447819 */ /* 0x000fe400000006ff */
[----:B------:R-:W-:Y:S01]  /*25a0*/  FSEL R40, R53, 1, !P1 ;  /* 0x3f80000035287808 */ /* 0x000fe20004800000 */
[----:B------:R-:W1:Y:S01]  /*25b0*/  MUFU.EX2 R24, R24 ;  /* 0x0000001800187308 */ /* 0x000e620000000800 */
[----:B------:R-:W-:Y:S01]  /*25c0*/  FSETP.GE.AND P1, PT, |R8|, 9.010913848876953125, PT ;  /* 0x41102cb40800780b */ /* 0x000fe20003f26200 */
[----:B--2---:R-:W-:Y:S01]  /*25d0*/  FADD R32, R32, 1 ;  /* 0x3f80000020207421 */ /* 0x004fe20000000000 */
[--C-:B------:R-:W-:Y:S01]  /*25e0*/  LOP3.LUT R53, R40, 0x80000000, R11.reuse, 0xb8, !PT ;  /* 0x8000000028357812 */ /* 0x100fe200078eb80b */
[----:B------:R-:W-:Y:S01]  /*25f0*/  FMUL R33, R68, 0.035677410662174224854 ;  /* 0x3d12227a44217820 */ /* 0x000fe20000400000 */
[----:B0-----:R-:W-:Y:S01]  /*2600*/  FFMA R23, R23, -2, R4 ;  /* 0xc000000017177823 */ /* 0x001fe20000000004 */
[----:B------:R-:W-:Y:S01]  /*2610*/  @!P3 FFMA R53, R11, R60, R11 ;  /* 0x0000003c0b35b223 */ /* 0x000fe2000000000b */
[----:B---3--:R-:W-:Y:S01]  /*2620*/  IMAD.U32 R49, R14, 0x10000, RZ ;  /* 0x000100000e317824 */ /* 0x008fe200078e00ff */
[----:B------:R-:W-:Y:S01]  /*2630*/  SHF.L.U32 R60, R15, 0x10, RZ ;  /* 0x000000100f3c7819 */ /* 0x000fe200000006ff */
[----:B------:R0:W2:Y:S01]  /*2640*/  MUFU.RCP R11, R32 ;  /* 0x00000020000b7308 */ /* 0x0000a20000001000 */
[----:B------:R-:W-:Y:S01]  /*2650*/  FSEL R23, R23, 1, !P1 ;  /* 0x3f80000017177808 */ /* 0x000fe20004800000 */
[----:B------:R-:W-:Y:S01]  /*2660*/  FFMA R33, R68, R33, 0.79788458347320556641 ;  /* 0x3f4c422a44217423 */ /* 0x000fe20000000021 */
[----:B------:R-:W-:Y:S01]  /*2670*/  FSETP.GE.AND P2, PT, |R8|, 0.60000002384185791016, PT ;  /* 0x3f19999a0800780b */ /* 0x000fe20003f46200 */
[----:B------:R-:W-:Y:S01]  /*2680*/  FMUL R40, R49, 0.035677410662174224854 ;  /* 0x3d12227a31287820 */ /* 0x000fe20000400000 */
[--C-:B------:R-:W-:Y:S01]  /*2690*/  LOP3.LUT R73, R23, 0x80000000, R8.reuse, 0xb8, !PT ;  /* 0x8000000017497812 */ /* 0x100fe200078eb808 */
[----:B------:R-:W-:Y:S01]  /*26a0*/  FMUL R23, R60, 0.035677410662174224854 ;  /* 0x3d12227a3c177820 */ /* 0x000fe20000400000 */
[----:B------:R-:W-:Y:S01]  /*26b0*/  FFMA R25, R6, R25, -0.33332768082618713379 ;  /* 0xbeaaa9ed06197423 */ /* 0x000fe20000000019 */
[----:B------:R-:W-:Y:S01]  /*26c0*/  FMUL R22, R68, R33 ;  /* 0x0000002144167220 */ /* 0x000fe20000400000 */
[C---:B------:R-:W-:Y:S01]  /*26d0*/  FFMA R56, R49.reuse, R40, 0.79788458347320556641 ;  /* 0x3f4c422a31387423 */ /* 0x040fe20000000028 */
[----:B------:R-:W-:Y:S01]  /*26e0*/  FFMA R23, R60, R23, 0.79788458347320556641 ;  /* 0x3f4c422a3c177423 */ /* 0x000fe20000000017 */
[----:B------:R-:W-:Y:S01]  /*26f0*/  FFMA R25, R6, R25, RZ ;  /* 0x0000001906197223 */ /* 0x000fe200000000ff */
[----:B------:R-:W-:Y:S01]  /*2700*/  FMUL R6, R10, R10 ;  /* 0x0000000a0a067220 */ /* 0x000fe20000400000 */
[----:B------:R-:W-:Y:S01]  /*2710*/  FMUL R40, |R22|, 2.8853900432586669922 ;  /* 0x4038aa3b16287820 */ /* 0x000fe20000400200 */
[----:B------:R-:W-:Y:S01]  /*2720*/  FMUL R9, R49, R56 ;  /* 0x0000003831097220 */ /* 0x000fe20000400000 */
[----:B-1----:R-:W-:Y:S01]  /*2730*/  FADD R24, R24, 1 ;  /* 0x3f80000018187421 */ /* 0x002fe20000000000 */
[----:B------:R-:W-:Y:S01]  /*2740*/  FMUL R23, R60, R23 ;  /* 0x000000173c177220 */ /* 0x000fe20000400000 */
[----:B------:R-:W-:Y:S01]  /*2750*/  FFMA R33, R6, R5, -0.052303962409496307373 ;  /* 0xbd563cae06217423 */ /* 0x000fe20000000005 */
[----:B------:R-:W-:Y:S01]  /*2760*/  @!P2 FFMA R73, R8, R25, R8 ;  /* 0x000000190849a223 */ /* 0x000fe20000000008 */
[----:B0-----:R-:W-:Y:S01]  /*2770*/  FMUL R32, |R9|, 2.8853900432586669922 ;  /* 0x4038aa3b09207820 */ /* 0x001fe20000400200 */
[----:B------:R0:W-:Y:S01]  /*2780*/  MUFU.RCP R25, R24 ;  /* 0x0000001800197308 */ /* 0x0001e20000001000 */
[C---:B------:R-:W-:Y:S01]  /*2790*/  FSETP.GE.AND P4, PT, |R10|.reuse, 0.60000002384185791016, PT ;  /* 0x3f19999a0a00780b */ /* 0x040fe20003f86200 */
[----:B--2---:R-:W-:Y:S01]  /*27a0*/  FFMA R11, R11, -2, R4 ;  /* 0xc00000000b0b7823 */ /* 0x004fe20000000004 */
[----:B------:R-:W-:Y:S01]  /*27b0*/  FSETP.GE.AND P3, PT, |R10|, 9.010913848876953125, PT ;  /* 0x41102cb40a00780b */ /* 0x000fe20003f66200 */
[----:B------:R-:W-:-:S04]  /*27c0*/  FFMA R33, R6, R33, 0.1331529766321182251 ;  /* 0x3e08594106217423 */ /* 0x000fc80000000021 */
[----:B------:R-:W1:Y:S01]  /*27d0*/  MUFU.EX2 R40, R40 ;  /* 0x0000002800287308 */ /* 0x000e620000000800 */
[----:B0-----:R-:W-:Y:S01]  /*27e0*/  FMUL R24, |R23|, 2.8853900432586669922 ;  /* 0x4038aa3b17187820 */ /* 0x001fe20000400200 */
[----:B------:R-:W-:Y:S01]  /*27f0*/  FFMA R33, R6, R33, -0.33332768082618713379 ;  /* 0xbeaaa9ed06217423 */ /* 0x000fe20000000021 */
[----:B------:R-:W-:-:S05]  /*2800*/  FSEL R11, R11, 1, !P3 ;  /* 0x3f8000000b0b7808 */ /* 0x000fca0005800000 */
[----:B------:R0:W2:Y:S01]  /*2810*/  MUFU.EX2 R56, R32 ;  /* 0x0000002000387308 */ /* 0x0000a20000000800 */
[----:B------:R-:W-:Y:S01]  /*2820*/  @UP1 UIMAD UR8, UR29, 0xb, URZ ;  /* 0x0000000b1d0818a4 */ /* 0x000fe2000f8e02ff */
[----:B------:R-:W-:Y:S01]  /*2830*/  FFMA R33, R6, R33, RZ ;  /* 0x0000002106217223 */ /* 0x000fe200000000ff */
[----:B------:R-:W-:-:S05]  /*2840*/  LOP3.LUT R75, R11, 0x80000000, R10, 0xb8, !PT ;  /* 0x800000000b4b7812 */ /* 0x000fca00078eb80a */
[----:B------:R-:W3:Y:S01]  /*2850*/  MUFU.EX2 R24, R24 ;  /* 0x0000001800187308 */ /* 0x000ee20000000800 */
[----:B0-----:R-:W-:Y:S01]  /*2860*/  FMUL R32, R7, R7 ;  /* 0x0000000707207220 */ /* 0x001fe20000400000 */
[----:B------:R-:W-:-:S03]  /*2870*/  @!P4 FFMA R75, R10, R33, R10 ;  /* 0x000000210a4bc223 */ /* 0x000fc6000000000a */
[----:B------:R-:W-:Y:S01]  /*2880*/  FFMA R11, R32, R5, -0.052303962409496307373 ;  /* 0xbd563cae200b7423 */ /* 0x000fe20000000005 */
[----:B------:R-:W-:Y:S02]  /*2890*/  @P0 IADD3 R95, PT, PT, R17, UR8, RZ ;  /* 0x00000008115f0c10 */ /* 0x000fe4000fffe0ff */
[----:B------:R-:W-:Y:S01]  /*28a0*/  @P0 LEA R10, P1, R16, UR15, 0x3 ;  /* 0x0000000f100a0c11 */ /* 0x000fe2000f8218ff */
[----:B------:R-:W-:Y:S01]  /*28b0*/  FFMA R17, R32, R11, 0.1331529766321182251 ;  /* 0x3e08594120117423 */ /* 0x000fe2000000000b */
[----:B-1----:R-:W-:Y:S01]  /*28c0*/  FADD R40, R40, 1 ;  /* 0x3f80000028287421 */ /* 0x002fe20000000000 */
[----:B------:R-:W-:Y:S01]  /*28d0*/  FSETP.GE.AND P2, PT, |R7|, 0.60000002384185791016, PT ;  /* 0x3f19999a0700780b */ /* 0x000fe20003f46200 */
[----:B------:R-:W-:Y:S01]  /*28e0*/  FFMA R25, R25, -2, R4 ;  /* 0xc000000019197823 */ /* 0x000fe20000000004 */
[----:B------:R-:W-:Y:S01]  /*28f0*/  @P0 LEA.HI.X R11, R16, UR16, R95, 0x3, P1 ;  /* 0x00000010100b0c11 */ /* 0x000fe200088f1c5f */
[----:B------:R-:W-:Y:S01]  /*2900*/  FFMA R6, R32, R17, -0.33332768082618713379 ;  /* 0xbeaaa9ed20067423 */ /* 0x000fe20000000011 */
[----:B------:R-:W-:Y:S01]  /*2910*/  FSETP.GE.AND P1, PT, |R7|, 9.010913848876953125, PT ;  /* 0x41102cb40700780b */ /* 0x000fe20003f26200 */
[----:B--2---:R-:W-:Y:S01]  /*2920*/  FADD R56, R56, 1 ;  /* 0x3f80000038387421 */ /* 0x004fe20000000000 */
[----:B------:R-:W0:Y:S01]  /*2930*/  MUFU.RCP R33, R40 ;  /* 0x0000002800217308 */ /* 0x000e220000001000 */
[----:B------:R-:W-:Y:S01]  /*2940*/  FFMA R32, R32, R6, RZ ;  /* 0x0000000620207223 */ /* 0x000fe200000000ff */
[----:B---3--:R-:W-:Y:S01]  /*2950*/  FADD R24, R24, 1 ;  /* 0x3f80000018187421 */ /* 0x008fe20000000000 */
[----:B------:R-:W-:Y:S01]  /*2960*/  FSEL R6, R25, 1, !P1 ;  /* 0x3f80000019067808 */ /* 0x000fe20004800000 */
[----:B------:R-:W-:-:S04]  /*2970*/  FMUL R8, R22, R22 ;  /* 0x0000001616087220 */ /* 0x000fc80000400000 */
[----:B------:R-:W1:Y:S01]  /*2980*/  MUFU.RCP R99, R56 ;  /* 0x0000003800637308 */ /* 0x000e620000001000 */
[----:B------:R-:W-:Y:S01]  /*2990*/  LOP3.LUT R95, R6, 0x80000000, R7, 0xb8, !PT ;  /* 0x80000000065f7812 */ /* 0x000fe200078eb807 */
[----:B------:R-:W-:Y:S01]  /*29a0*/  FMUL R6, R9, R9 ;  /* 0x0000000909067220 */ /* 0x000fe20000400000 */
[----:B------:R-:W-:-:S05]  /*29b0*/  FFMA R17, R8, R5, -0.052303962409496307373 ;  /* 0xbd563cae08117423 */ /* 0x000fca0000000005 */
[----:B------:R-:W2:Y:S01]  /*29c0*/  MUFU.RCP R25, R24 ;  /* 0x0000001800197308 */ /* 0x000ea20000001000 */
[----:B------:R-:W-:Y:S01]  /*29d0*/  @!P2 FFMA R95, R7, R32, R7 ;  /* 0x00000020075fa223 */ /* 0x000fe20000000007 */
[----:B------:R-:W-:Y:S01]  /*29e0*/  FFMA R7, R6, R5, -0.052303962409496307373 ;  /* 0xbd563cae06077423 */ /* 0x000fe20000000005 */
[----:B------:R-:W-:Y:S01]  /*29f0*/  FSETP.GE.AND P4, PT, |R22|, 0.60000002384185791016, PT ;  /* 0x3f19999a1600780b */ /* 0x000fe20003f86200 */
[----:B------:R-:W-:Y:S01]  /*2a00*/  FFMA R17, R8, R17, 0.1331529766321182251 ;  /* 0x3e08594108117423 */ /* 0x000fe20000000011 */
[--C-:B0-----:R-:W-:Y:S01]  /*2a10*/  FFMA R33, R33, -2, R4.reuse ;  /* 0xc000000021217823 */ /* 0x101fe20000000004 */
[----:B------:R-:W-:Y:S01]  /*2a20*/  FFMA R7, R6, R7, 0.1331529766321182251 ;  /* 0x3e08594106077423 */ /* 0x000fe20000000007 */
[----:B------:R-:W-:Y:S01]  /*2a30*/  FSETP.GE.AND P3, PT, |R22|, 9.010913848876953125, PT ;  /* 0x41102cb41600780b */ /* 0x000fe20003f66200 */
[----:B------:R-:W-:Y:S01]  /*2a40*/  FFMA R17, R8, R17, -0.33332768082618713379 ;  /* 0xbeaaa9ed08117423 */ /* 0x000fe20000000011 */
[--C-:B-1----:R-:W-:Y:S01]  /*2a50*/  FFMA R99, R99, -2, R4.reuse ;  /* 0xc000000063637823 */ /* 0x102fe20000000004 */
[----:B------:R-:W-:Y:S01]  /*2a60*/  FFMA R7, R6, R7, -0.33332768082618713379 ;  /* 0xbeaaa9ed06077423 */ /* 0x000fe20000000007 */
[----:B------:R-:W-:Y:S01]  /*2a70*/  FSETP.GE.AND P1, PT, |R9|, 9.010913848876953125, PT ;  /* 0x41102cb40900780b */ /* 0x000fe20003f26200 */
[----:B------:R-:W-:Y:S01]  /*2a80*/  FFMA R17, R8, R17, RZ ;  /* 0x0000001108117223 */ /* 0x000fe200000000ff */
[----:B------:R-:W-:Y:S01]  /*2a90*/  FSEL R33, R33, 1, !P3 ;  /* 0x3f80000021217808 */ /* 0x000fe20005800000 */
[----:B------:R-:W-:Y:S01]  /*2aa0*/  FFMA R16, R6, R7, RZ ;  /* 0x0000000706107223 */ /* 0x000fe200000000ff */
[----:B------:R-:W-:Y:S01]  /*2ab0*/  FSETP.GE.AND P3, PT, |R23|, 9.010913848876953125, PT ;  /* 0x41102cb41700780b */ /* 0x000fe20003f66200 */
[----:B--2---:R-:W-:Y:S01]  /*2ac0*/  FFMA R25, R25, -2, R4 ;  /* 0xc000000019197823 */ /* 0x004fe20000000004 */
[----:B------:R-:W-:-:S02]  /*2ad0*/  FSEL R6, R99, 1, !P1 ;  /* 0x3f80000063067808 */ /* 0x000fc40004800000 */
[--C-:B------:R-:W-:Y:S01]  /*2ae0*/  LOP3.LUT R97, R33, 0x80000000, R22.reuse, 0xb8, !PT ;  /* 0x8000000021617812 */ /* 0x100fe200078eb816 */
[----:B------:R-:W-:Y:S01]  /*2af0*/  @!P4 FFMA R97, R22, R17, R22 ;  /* 0x000000111661c223 */ /* 0x000fe20000000016 */
[----:B------:R-:W-:Y:S02]  /*2b00*/  FSEL R22, R25, 1, !P3 ;  /* 0x3f80000019167808 */ /* 0x000fe40005800000 */
[----:B------:R-:W-:Y:S02]  /*2b10*/  MOV R25, UR28 ;  /* 0x0000001c00197c02 */ /* 0x000fe40008000f00 */
[----:B------:R-:W-:Y:S01]  /*2b20*/  LOP3.LUT R99, R6, 0x80000000, R9, 0xb8, !PT ;  /* 0x8000000006637812 */ /* 0x000fe200078eb809 */
[----:B------:R-:W-:Y:S01]  /*2b30*/  @P0 IMAD.MOV.U32 R6, RZ, RZ, R12 ;  /* 0x000000ffff060224 */ /* 0x000fe200078e000c */
[----:B------:R-:W-:Y:S01]  /*2b40*/  @P0 MOV R7, R13 ;  /* 0x0000000d00070202 */ /* 0x000fe20000000f00 */
[----:B------:R-:W-:Y:S02]  /*2b50*/  FMUL R8, R23, R23 ;  /* 0x0000001717087220 */ /* 0x000fe40000400000 */
[----:B------:R-:W-:Y:S01]  /*2b60*/  @P0 IMAD.WIDE.U32 R6, R25, 0xc, R6 ;  /* 0x0000000c19060825 */ /* 0x000fe200078e0006 */
[----:B------:R-:W-:-:S03]  /*2b70*/  @!P0 CS2R R24, SRZ ;  /* 0x0000000000188805 */ /* 0x000fc6000001ff00 */
[C---:B------:R-:W-:Y:S01]  /*2b80*/  FFMA R17, R8.reuse, R5, -0.052303962409496307373 ;  /* 0xbd563cae08117423 */ /* 0x040fe20000000005 */
[----:B------:R-:W-:Y:S02]  /*2b90*/  FSETP.GE.AND P2, PT, |R9|, 0.60000002384185791016, PT ;  /* 0x3f19999a0900780b */ /* 0x000fe40003f46200 */
[----:B------:R0:W2:Y:S01]  /*2ba0*/  @P0 LDG.E.64 R24, desc[UR22][R20.64] ;  /* 0x0000001614180981 */ /* 0x0000a2000c1e1b00 */
[----:B------:R-:W-:Y:S01]  /*2bb0*/  FSETP.GE.AND P4, PT, |R23|, 0.60000002384185791016, PT ;  /* 0x3f19999a1700780b */ /* 0x000fe20003f86200 */
[----:B------:R-:W-:Y:S01]  /*2bc0*/  FFMA R17, R8, R17, 0.1331529766321182251 ;  /* 0x3e08594108117423 */ /* 0x000fe20000000011 */
[----:B------:R-:W-:-:S03]  /*2bd0*/  @UP1 UIMAD UR8, UR29, 0xc, URZ ;  /* 0x0000000c1d0818a4 */ /* 0x000fc6000f8e02ff */
[----:B------:R-:W-:Y:S01]  /*2be0*/  FFMA R17, R8, R17, -0.33332768082618713379 ;  /* 0xbeaaa9ed08117423 */ /* 0x000fe20000000011 */
[----:B------:R-:W-:-:S03]  /*2bf0*/  LOP3.LUT R101, R22, 0x80000000, R23, 0xb8, !PT ;  /* 0x8000000016657812 */ /* 0x000fc600078eb817 */
[----:B------:R-:W-:Y:S01]  /*2c00*/  FFMA R8, R8, R17, RZ ;  /* 0x0000001108087223 */ /* 0x000fe200000000ff */
[----:B------:R-:W-:Y:S01]  /*2c10*/  @!P2 FFMA R99, R9, R16, R9 ;  /* 0x000000100963a223 */ /* 0x000fe20000000009 */
[----:B------:R-:W-:Y:S01]  /*2c20*/  MOV R9, UR28 ;  /* 0x0000001c00097c02 */ /* 0x000fe20008000f00 */
[----:B------:R-:W-:Y:S01]  /*2c30*/  @P0 IMAD.MOV.U32 R33, RZ, RZ, R13 ;  /* 0x000000ffff210224 */ /* 0x000fe200078e000d */
[----:B------:R-:W-:Y:S01]  /*2c40*/  @P0 MOV R32, R12 ;  /* 0x0000000c00200202 */ /* 0x000fe20000000f00 */
[----:B------:R-:W-:Y:S01]  /*2c50*/  @!P4 FFMA R101, R23, R8, R23 ;  /* 0x000000081765c223 */ /* 0x000fe20000000017 */
[----:B------:R-:W-:Y:S02]  /*2c60*/  @P0 IADD3 R7, PT, PT, R7, UR8, RZ ;  /* 0x0000000807070c10 */ /* 0x000fe4000fffe0ff */
[----:B------:R-:W-:Y:S02]  /*2c70*/  @P0 LEA R8, P1, R6, UR15, 0x3 ;  /* 0x0000000f06080c11 */ /* 0x000fe4000f8218ff */
[----:B----4-:R-:W-:Y:S01]  /*2c80*/  SHF.L.U32 R56, R30, 0x10, RZ ;  /* 0x000000101e387819 */ /* 0x010fe200000006ff */
[----:B------:R-:W-:Y:S01]  /*2c90*/  @P0 IMAD.WIDE.U32 R32, R9, 0xd, R32 ;  /* 0x0000000d09200825 */ /* 0x000fe200078e0020 */
[----:B------:R-:W-:-:S03]  /*2ca0*/  @P0 LEA.HI.X R9, R6, UR16, R7, 0x3, P1 ;  /* 0x0000001006090c11 */ /* 0x000fc600088f1c07 */
[----:B------:R-:W-:-:S04]  /*2cb0*/  FMUL R7, R56, 0.035677410662174224854 ;  /* 0x3d12227a38077820 */ /* 0x000fc80000400000 */
[----:B------:R-:W-:-:S04]  /*2cc0*/  FFMA R7, R56, R7, 0.79788458347320556641 ;  /* 0x3f4c422a38077423 */ /* 0x000fc80000000007 */
[----:B------:R-:W-:Y:S01]  /*2cd0*/  FMUL R40, R56, R7 ;  /* 0x0000000738287220 */ /* 0x000fe20000400000 */
[----:B------:R-:W-:-:S03]  /*2ce0*/  @UP1 UIMAD UR8, UR29, 0xd, URZ ;  /* 0x0000000d1d0818a4 */ /* 0x000fc6000f8e02ff */
[----:B------:R-:W-:Y:S01]  /*2cf0*/  FMUL R58, |R40|, 2.8853900432586669922 ;  /* 0x4038aa3b283a7820 */ /* 0x000fe20000400200 */
[----:B------:R-:W-:Y:S02]  /*2d00*/  @!P0 CS2R R22, SRZ ;  /* 0x0000000000168805 */ /* 0x000fe4000001ff00 */
[----:B------:R-:W-:Y:S01]  /*2d10*/  @P0 MOV R6, R12 ;  /* 0x0000000c00060202 */ /* 0x000fe20000000f00 */
[----:B0-----:R-:W-:Y:S01]  /*2d20*/  IMAD.U32 R21, RZ, RZ, UR28 ;  /* 0x0000001cff157e24 */ /* 0x001fe2000f8e00ff */
[-C--:B------:R-:W-:Y:S01]  /*2d30*/  @P0 MOV R7, R13.reuse ;  /* 0x0000000d00070202 */ /* 0x080fe20000000f00 */
[----:B------:R-:W0:Y:S01]  /*2d40*/  MUFU.EX2 R58, R58 ;  /* 0x0000003a003a7308 */ /* 0x000e220000000800 */
[----:B------:R-:W-:Y:S01]  /*2d50*/  @P0 IADD3 R17, PT, PT, R33, UR8, RZ ;  /* 0x0000000821110c10 */ /* 0x000fe2000fffe0ff */
[----:B------:R1:W3:Y:S01]  /*2d60*/  @P0 LDG.E.64 R22, desc[UR22][R18.64] ;  /* 0x0000001612160981 */ /* 0x0002e2000c1e1b00 */
[----:B------:R-:W-:Y:S01]  /*2d70*/  @P0 LEA R16, P1, R32, UR15, 0x3 ;  /* 0x0000000f20100c11 */ /* 0x000fe2000f8218ff */
[----:B------:R-:W-:Y:S01]  /*2d80*/  @UP1 UIMAD UR8, UR29, 0xe, URZ ;  /* 0x0000000e1d0818a4 */ /* 0x000fe2000f8e02ff */
[----:B------:R-:W-:Y:S01]  /*2d90*/  @P0 IMAD.WIDE.U32 R6, R21, 0xe, R6 ;  /* 0x0000000e15060825 */ /* 0x000fe200078e0006 */
[----:B------:R-:W-:-:S02]  /*2da0*/  @P0 MOV R33, R13 ;  /* 0x0000000d00210202 */ /* 0x000fc40000000f00 */
[----:B------:R-:W-:Y:S01]  /*2db0*/  @P0 LEA.HI.X R17, R32, UR16, R17, 0x3, P1 ;  /* 0x0000001020110c11 */ /* 0x000fe200088f1c11 */
[----:B------:R-:W-:Y:S01]  /*2dc0*/  @P0 IMAD.MOV.U32 R32, RZ, RZ, R12 ;  /* 0x000000ffff200224 */ /* 0x000fe200078e000c */
[----:B-1----:R-:W-:Y:S01]  /*2dd0*/  MOV R19, UR28 ;  /* 0x0000001c00137c02 */ /* 0x002fe20008000f00 */
[----:B------:R-:W-:Y:S01]  /*2de0*/  @UP1 UIMAD UR9, UR29, 0xf, URZ ;  /* 0x0000000f1d0918a4 */ /* 0x000fe2000f8e02ff */
[----:B------:R-:W-:Y:S02]  /*2df0*/  @P0 IADD3 R7, PT, PT, R7, UR8, RZ ;  /* 0x0000000807070c10 */ /* 0x000fe4000fffe0ff */
[----:B------:R-:W-:Y:S01]  /*2e00*/  @P0 LEA R18, P1, R6, UR15, 0x3 ;  /* 0x0000000f06120c11 */ /* 0x000fe2000f8218ff */
[----:B------:R-:W-:-:S03]  /*2e10*/  @P0 IMAD.WIDE.U32 R32, R19, 0xf, R32 ;  /* 0x0000000f13200825 */ /* 0x000fc600078e0020 */
[----:B------:R-:W-:Y:S02]  /*2e20*/  @P0 LEA.HI.X R19, R6, UR16, R7, 0x3, P1 ;  /* 0x0000001006130c11 */ /* 0x000fe400088f1c07 */
[----:B------:R-:W-:Y:S01]  /*2e30*/  @P0 IADD3 R7, PT, PT, R33, UR9, RZ ;  /* 0x0000000921070c10 */ /* 0x000fe2000fffe0ff */
[----:B0-----:R-:W-:Y:S01]  /*2e40*/  FADD R33, R58, 1 ;  /* 0x3f8000003a217421 */ /* 0x001fe20000000000 */
[----:B------:R-:W-:Y:S01]  /*2e50*/  @P0 LEA R20, P1, R32, UR15, 0x3 ;  /* 0x0000000f20140c11 */ /* 0x000fe2000f8218ff */
[----:B------:R-:W-:Y:S01]  /*2e60*/  IMAD.MOV.U32 R6, RZ, RZ, 0x3f000000 ;  /* 0x3f000000ff067424 */ /* 0x000fe200078e00ff */
[C---:B------:R-:W-:Y:S01]  /*2e70*/  FSETP.GE.AND P2, PT, |R40|.reuse, 0.60000002384185791016, PT ;  /* 0x3f19999a2800780b */ /* 0x040fe20003f46200 */
[----:B------:R-:W0:Y:S02]  /*2e80*/  LDCU.64 UR8, c[0x0][0x3a0] ;  /* 0x00007400ff0877ac */ /* 0x000e240008000a00 */
[----:B------:R-:W1:Y:S01]  /*2e90*/  MUFU.RCP R33, R33 ;  /* 0x0000002100217308 */ /* 0x000e620000001000 */
[----:B------:R-:W-:Y:S01]  /*2ea0*/  FMUL R58, R40, R40 ;  /* 0x00000028283a7220 */ /* 0x000fe20000400000 */
[----:B------:R-:W-:Y:S01]  /*2eb0*/  @P0 LEA.HI.X R21, R32, UR16, R7, 0x3, P1 ;  /* 0x0000001020150c11 */ /* 0x000fe200088f1c07 */
[----:B------:R-:W-:-:S02]  /*2ec0*/  FFMA R7, R65, R6, 0.5 ;  /* 0x3f00000041077423 */ /* 0x000fc40000000006 */
[----:B------:R-:W-:Y:S02]  /*2ed0*/  FFMA R65, R58, R5, -0.052303962409496307373 ;  /* 0xbd563cae3a417423 */ /* 0x000fe40000000005 */
[----:B------:R-:W-:Y:S02]  /*2ee0*/  FMUL R7, R34, R7 ;  /* 0x0000000722077220 */ /* 0x000fe40000400000 */
[----:B------:R-:W-:Y:S01]  /*2ef0*/  FFMA R65, R58, R65, 0.1331529766321182251 ;  /* 0x3e0859413a417423 */ /* 0x000fe20000000041 */
[----:B------:R-:W-:-:S03]  /*2f00*/  FSETP.GE.AND P1, PT, |R40|, 9.010913848876953125, PT ;  /* 0x41102cb42800780b */ /* 0x000fc60003f26200 */
[----:B------:R-:W-:Y:S01]  /*2f10*/  FFMA R32, R58, R65, -0.33332768082618713379 ;  /* 0xbeaaa9ed3a207423 */ /* 0x000fe20000000041 */
[----:B-1----:R-:W-:-:S03]  /*2f20*/  FFMA R34, R33, -2, R4 ;  /* 0xc000000021227823 */ /* 0x002fc60000000004 */
[----:B------:R-:W-:Y:S02]  /*2f30*/  FFMA R33, R58, R32, RZ ;  /* 0x000000203a217223 */ /* 0x000fe400000000ff */
[----:B------:R-:W-:-:S04]  /*2f40*/  FSEL R65, R34, 1, !P1 ;  /* 0x3f80000022417808 */ /* 0x000fc80004800000 */
[--C-:B------:R-:W-:Y:S01]  /*2f50*/  LOP3.LUT R107, R65, 0x80000000, R40.reuse, 0xb8, !PT ;  /* 0x80000000416b7812 */ /* 0x100fe200078eb828 */
[----:B------:R-:W-:Y:S01]  /*2f60*/  @!P2 FFMA R107, R40, R33, R40 ;  /* 0x00000021286ba223 */ /* 0x000fe20000000028 */
[----:B------:R-:W-:-:S04]  /*2f70*/  SHF.R.U64 R40, R30, 0x10, R31 ;  /* 0x000000101e287819 */ /* 0x000fc8000000121f */
[----:B------:R-:W-:-:S05]  /*2f80*/  SHF.L.U32 R40, R40, 0x10, RZ ;  /* 0x0000001028287819 */ /* 0x000fca00000006ff */
[----:B------:R-:W-:-:S04]  /*2f90*/  FMUL R33, R40, 0.035677410662174224854 ;  /* 0x3d12227a28217820 */ /* 0x000fc80000400000 */
[----:B------:R-:W-:-:S04]  /*2fa0*/  FFMA R33, R40, R33, 0.79788458347320556641 ;  /* 0x3f4c422a28217423 */ /* 0x000fc80000000021 */
[----:B------:R-:W-:-:S04]  /*2fb0*/  FMUL R33, R40, R33 ;  /* 0x0000002128217220 */ /* 0x000fc80000400000 */
[----:B------:R-:W-:-:S06]  /*2fc0*/  FMUL R32, |R33|, 2.8853900432586669922 ;  /* 0x4038aa3b21207820 */ /* 0x000fcc0000400200 */
[----:B------:R-:W1:Y:S01]  /*2fd0*/  MUFU.EX2 R32, R32 ;  /* 0x0000002000207308 */ /* 0x000e620000000800 */
[----:B------:R-:W-:Y:S01]  /*2fe0*/  FMUL R58, R33, R33 ;  /* 0x00000021213a7220 */ /* 0x000fe20000400000 */
[----:B------:R-:W-:Y:S01]  /*2ff0*/  FFMA R30, R63, R6, 0.5 ;  /* 0x3f0000003f1e7423 */ /* 0x000fe20000000006 */
[----:B-1----:R-:W-:-:S05]  /*3000*/  FADD R34, R32, 1 ;  /* 0x3f80000020227421 */ /* 0x002fca0000000000 */
[----:B------:R1:W4:Y:S01]  /*3010*/  MUFU.RCP R65, R34 ;  /* 0x0000002200417308 */ /* 0x0003220000001000 */
[----:B------:R-:W-:Y:S01]  /*3020*/  FFMA R63, R58, R5, -0.052303962409496307373 ;  /* 0xbd563cae3a3f7423 */ /* 0x000fe20000000005 */
[----:B------:R-:W-:-:S03]  /*3030*/  FSETP.GE.AND P2, PT, |R33|, 0.60000002384185791016, PT ;  /* 0x3f19999a2100780b */ /* 0x000fc60003f46200 */
[C---:B------:R-:W-:Y:S01]  /*3040*/  FFMA R63, R58.reuse, R63, 0.1331529766321182251 ;  /* 0x3e0859413a3f7423 */ /* 0x040fe2000000003f */
[----:B------:R-:W-:Y:S01]  /*3050*/  FMUL R105, R105, R30 ;  /* 0x0000001e69697220 */ /* 0x000fe20000400000 */
[----:B------:R-:W-:Y:S02]  /*3060*/  FSETP.GE.AND P1, PT, |R33|, 9.010913848876953125, PT ;  /* 0x41102cb42100780b */ /* 0x000fe40003f26200 */
[C---:B------:R-:W-:Y:S01]  /*3070*/  FFMA R30, R58.reuse, R63, -0.33332768082618713379 ;  /* 0xbeaaa9ed3a1e7423 */ /* 0x040fe2000000003f */
[----:B-1----:R-:W-:Y:S01]  /*3080*/  SHF.L.U32 R34, R31, 0x10, RZ ;  /* 0x000000101f227819 */ /* 0x002fe200000006ff */
[----:B----4-:R-:W-:Y:S02]  /*3090*/  FFMA R65, R65, -2, R4 ;  /* 0xc000000041417823 */ /* 0x010fe40000000004 */
[----:B------:R-:W-:-:S03]  /*30a0*/  FFMA R30, R58, R30, RZ ;  /* 0x0000001e3a1e7223 */ /* 0x000fc600000000ff */
[----:B------:R-:W-:-:S04]  /*30b0*/  FSEL R32, R65, 1, !P1 ;  /* 0x3f80000041207808 */ /* 0x000fc80004800000 */
[--C-:B------:R-:W-:Y:S01]  /*30c0*/  LOP3.LUT R65, R32, 0x80000000, R33.reuse, 0xb8, !PT ;  /* 0x8000000020417812 */ /* 0x100fe200078eb821 */
[----:B------:R-:W-:Y:S01]  /*30d0*/  @!P2 FFMA R65, R33, R30, R33 ;  /* 0x0000001e2141a223 */ /* 0x000fe20000000021 */
[----:B------:R-:W-:Y:S01]  /*30e0*/  FMUL R33, R34, 0.035677410662174224854 ;  /* 0x3d12227a22217820 */ /* 0x000fe20000400000 */
[----:B------:R-:W-:-:S03]  /*30f0*/  FFMA R30, R91, R6, 0.5 ;  /* 0x3f0000005b1e7423 */ /* 0x000fc60000000006 */
[----:B------:R-:W-:Y:S01]  /*3100*/  FFMA R33, R34, R33, 0.79788458347320556641 ;  /* 0x3f4c422a22217423 */ /* 0x000fe20000000021 */
[----:B------:R-:W-:-:S03]  /*3110*/  FMUL R30, R29, R30 ;  /* 0x0000001e1d1e7220 */ /* 0x000fc60000400000 */
[----:B------:R-:W-:-:S04]  /*3120*/  FMUL R58, R34, R33 ;  /* 0x00000021223a7220 */ /* 0x000fc80000400000 */
[----:B------:R-:W-:-:S06]  /*3130*/  FMUL R29, |R58|, 2.8853900432586669922 ;  /* 0x4038aa3b3a1d7820 */ /* 0x000fcc0000400200 */
[----:B------:R-:W1:Y:S01]  /*3140*/  MUFU.EX2 R29, R29 ;  /* 0x0000001d001d7308 */ /* 0x000e620000000800 */
[----:B------:R-:W-:-:S04]  /*3150*/  FFMA R57, R57, R6, 0.5 ;  /* 0x3f00000039397423 */ /* 0x000fc80000000006 */
[----:B------:R-:W-:Y:S01]  /*3160*/  FMUL R80, R80, R57 ;  /* 0x0000003950507220 */ /* 0x000fe20000400000 */
[----:B-1----:R-:W-:-:S06]  /*3170*/  FADD R57, R29, 1 ;  /* 0x3f8000001d397421 */ /* 0x002fcc0000000000 */
[----:B------:R-:W1:Y:S01]  /*3180*/  MUFU.RCP R57, R57 ;  /* 0x0000003900397308 */ /* 0x000e620000001000 */
        /* <DEDUP_REMOVED lines=11> */
[----:B------:R-:W-:Y:S02]  /*3240*/  SHF.R.U32.HI R58, RZ, 0x10, R31 ;  /* 0x00000010ff3a7819 */ /* 0x000fe4000001161f */
[----:B0-----:R-:W-:Y:S02]  /*3250*/  ISETP.NE.U32.AND P2, PT, RZ, UR8, PT ;  /* 0x00000008ff007c0c */ /* 0x001fe4000bf45070 */
[----:B------:R-:W-:Y:S02]  /*3260*/  SHF.L.U32 R58, R58, 0x10, RZ ;  /* 0x000000103a3a7819 */ /* 0x000fe400000006ff */
[----:B------:R-:W-:Y:S01]  /*3270*/  ISETP.NE.AND.EX P2, PT, RZ, UR9, PT, P2 ;  /* 0x00000009ff007c0c */ /* 0x000fe2000bf45320 */
[-C--:B------:R-:W-:Y:S01]  /*3280*/  FFMA R57, R63, R6.reuse, 0.5 ;  /* 0x3f0000003f397423 */ /* 0x080fe20000000006 */
[-C--:B------:R-:W-:Y:S01]  /*3290*/  FFMA R107, R107, R6.reuse, 0.5 ;  /* 0x3f0000006b6b7423 */ /* 0x080fe20000000006 */
[C---:B------:R-:W-:Y:S01]  /*32a0*/  FMUL R29, R58.reuse, 0.035677410662174224854 ;  /* 0x3d12227a3a1d7820 */ /* 0x040fe20000400000 */
[-C--:B------:R-:W-:Y:S01]  /*32b0*/  FFMA R84, R87, R6.reuse, 0.5 ;  /* 0x3f00000057547423 */ /* 0x080fe20000000006 */
[-C--:B------:R-:W-:Y:S01]  /*32c0*/  FFMA R86, R43, R6.reuse, 0.5 ;  /* 0x3f0000002b567423 */ /* 0x080fe20000000006 */
[-C--:B------:R-:W-:Y:S01]  /*32d0*/  FFMA R93, R93, R6.reuse, 0.5 ;  /* 0x3f0000005d5d7423 */ /* 0x080fe20000000006 */
[C---:B------:R-:W-:Y:S01]  /*32e0*/  FFMA R29, R58.reuse, R29, 0.79788458347320556641 ;  /* 0x3f4c422a3a1d7423 */ /* 0x040fe2000000001d */
[----:B------:R-:W-:Y:S01]  /*32f0*/  UMOV UR30, 0x3f800000 ;  /* 0x3f800000001e7882 */ /* 0x000fe20000000000 */
[-C--:B------:R-:W-:Y:S01]  /*3300*/  FFMA R81, R81, R6.reuse, 0.5 ;  /* 0x3f00000051517423 */ /* 0x080fe20000000006 */
[-C--:B------:R-:W-:Y:S01]  /*3310*/  FFMA R83, R83, R6.reuse, 0.5 ;  /* 0x3f00000053537423 */ /* 0x080fe20000000006 */
[----:B------:R-:W-:Y:S01]  /*3320*/  FMUL R31, R58, R29 ;  /* 0x0000001d3a1f7220 */ /* 0x000fe20000400000 */
[-C--:B------:R-:W-:Y:S01]  /*3330*/  FFMA R77, R77, R6.reuse, 0.5 ;  /* 0x3f0000004d4d7423 */ /* 0x080fe20000000006 */
[----:B------:R-:W0:Y:S01]  /*3340*/  @P2 LDC.64 R32, c[0x0][0x3a0] ;  /* 0x0000e800ff202b82 */ /* 0x000e220000000a00 */
[-C--:B------:R-:W-:Y:S01]  /*3350*/  FFMA R71, R71, R6.reuse, 0.5 ;  /* 0x3f00000047477423 */ /* 0x080fe20000000006 */
[----:B------:R-:W-:Y:S01]  /*3360*/  FMUL R29, |R31|, 2.8853900432586669922 ;  /* 0x4038aa3b1f1d7820 */ /* 0x000fe20000400200 */
[-C--:B------:R-:W-:Y:S01]  /*3370*/  FFMA R89, R89, R6.reuse, 0.5 ;  /* 0x3f00000059597423 */ /* 0x080fe20000000006 */
[-C--:B------:R-:W-:Y:S01]  /*3380*/  FFMA R75, R75, R6.reuse, 0.5 ;  /* 0x3f0000004b4b7423 */ /* 0x080fe20000000006 */
[-C--:B------:R-:W-:Y:S01]  /*3390*/  FFMA R79, R79, R6.reuse, 0.5 ;  /* 0x3f0000004f4f7423 */ /* 0x080fe20000000006 */
[----:B------:R-:W-:Y:S01]  /*33a0*/  FFMA R101, R101, R6, 0.5 ;  /* 0x3f00000065657423 */ /* 0x000fe20000000006 */
[----:B------:R-:W-:Y:S01]  /*33b0*/  UIMAD.WIDE.U32 UR18, UR21, UR12, URZ ;  /* 0x0000000c151272a5 */ /* 0x000fe2000f8e00ff */
[----:B------:R-:W1:Y:S01]  /*33c0*/  MUFU.EX2 R29, R29 ;  /* 0x0000001d001d7308 */ /* 0x000e620000000800 */
[----:B------:R-:W-:Y:S01]  /*33d0*/  FMUL R78, R31, R31 ;  /* 0x0000001f1f4e7220 */ /* 0x000fe20000400000 */
[----:B------:R-:W-:Y:S01]  /*33e0*/  UIMAD UR6, UR6, UR12, URZ ;  /* 0x0000000c060672a4 */ /* 0x000fe2000f8e02ff */
[----:B------:R-:W4:Y:S01]  /*33f0*/  LDCU.128 UR8, c[0x0][0x390] ;  /* 0x00007200ff0877ac */ /* 0x000f220008000c00 */
[----:B0-----:R1:W4:Y:S02]  /*3400*/  @P2 LDG.E R76, desc[UR22][R32.64] ;  /* 0x00000016204c2981 */ /* 0x001324000c1e1900 */
[----:B-1----:R-:W-:-:S04]  /*3410*/  FADD R32, R29, 1 ;  /* 0x3f8000001d207421 */ /* 0x002fc80000000000 */
[----:B------:R2:W0:Y:S01]  /*3420*/  MUFU.RCP R33, R32 ;  /* 0x0000002000217308 */ /* 0x0004220000001000 */
[----:B------:R-:W-:Y:S01]  /*3430*/  FFMA R63, R78, R5, -0.052303962409496307373 ;  /* 0xbd563cae4e3f7423 */ /* 0x000fe20000000005 */
[----:B------:R-:W-:-:S03]  /*3440*/  FSETP.GE.AND P3, PT, |R31|, 0.60000002384185791016, PT ;  /* 0x3f19999a1f00780b */ /* 0x000fc60003f66200 */
[----:B------:R-:W-:Y:S01]  /*3450*/  FFMA R63, R78, R63, 0.1331529766321182251 ;  /* 0x3e0859414e3f7423 */ /* 0x000fe2000000003f */
[----:B------:R-:W-:-:S03]  /*3460*/  FSETP.GE.AND P1, PT, |R31|, 9.010913848876953125, PT ;  /* 0x41102cb41f00780b */ /* 0x000fc60003f26200 */
[----:B------:R-:W-:Y:S01]  /*3470*/  FFMA R29, R78, R63, -0.33332768082618713379 ;  /* 0xbeaaa9ed4e1d7423 */ /* 0x000fe2000000003f */
[----:B--2---:R-:W-:Y:S02]  /*3480*/  IMAD.U32 R32, R24, 0x10000, RZ ;  /* 0x0001000018207824 */ /* 0x004fe400078e00ff */
[----:B------:R-:W-:Y:S01]  /*3490*/  FMUL R57, R34, R57 ;  /* 0x0000003922397220 */ /* 0x000fe20000400000 */
[----:B------:R-:W-:Y:S01]  /*34a0*/  FFMA R78, R78, R29, RZ ;  /* 0x0000001d4e4e7223 */ /* 0x000fe200000000ff */
[----:B------:R-:W-:Y:S01]  /*34b0*/  FMUL R29, R32, 0.035677410662174224854 ;  /* 0x3d12227a201d7820 */ /* 0x000fe20000400000 */
[----:B0-----:R-:W-:-:S03]  /*34c0*/  FFMA R33, R33, -2, R4 ;  /* 0xc000000021217823 */ /* 0x001fc60000000004 */
[----:B------:R-:W-:Y:S02]  /*34d0*/  FFMA R29, R32, R29, 0.79788458347320556641 ;  /* 0x3f4c422a201d7423 */ /* 0x000fe4000000001d */
[----:B------:R-:W-:-:S04]  /*34e0*/  FSEL R34, R33, 1, !P1 ;  /* 0x3f80000021227808 */ /* 0x000fc80004800000 */
[--C-:B------:R-:W-:Y:S01]  /*34f0*/  LOP3.LUT R63, R34, 0x80000000, R31.reuse, 0xb8, !PT ;  /* 0x80000000223f7812 */ /* 0x100fe200078eb81f */
[----:B------:R-:W-:Y:S01]  /*3500*/  @!P3 FFMA R63, R31, R78, R31 ;  /* 0x0000004e1f3fb223 */ /* 0x000fe2000000001f */
[----:B------:R-:W-:-:S04]  /*3510*/  FMUL R31, R32, R29 ;  /* 0x0000001d201f7220 */ /* 0x000fc80000400000 */
[----:B------:R-:W-:-:S06]  /*3520*/  FMUL R33, |R31|, 2.8853900432586669922 ;  /* 0x4038aa3b1f217820 */ /* 0x000fcc0000400200 */
[----:B------:R-:W0:Y:S01]  /*3530*/  MUFU.EX2 R33, R33 ;  /* 0x0000002100217308 */ /* 0x000e220000000800 */
[----:B------:R-:W-:Y:S01]  /*3540*/  FMUL R78, R31, R31 ;  /* 0x0000001f1f4e7220 */ /* 0x000fe20000400000 */
[----:B0-----:R-:W-:-:S06]  /*3550*/  FADD R34, R33, 1 ;  /* 0x3f80000021227421 */ /* 0x001fcc0000000000 */
[----:B------:R0:W1:Y:S01]  /*3560*/  MUFU.RCP R91, R34 ;  /* 0x00000022005b7308 */ /* 0x0000620000001000 */
[----:B------:R-:W-:Y:S01]  /*3570*/  FFMA R29, R78, R5, -0.052303962409496307373 ;  /* 0xbd563cae4e1d7423 */ /* 0x000fe20000000005 */
[----:B------:R-:W-:-:S03]  /*3580*/  FSETP.GE.AND P3, PT, |R31|, 0.60000002384185791016, PT ;  /* 0x3f19999a1f00780b */ /* 0x000fc60003f66200 */
[----:B------:R-:W-:Y:S01]  /*3590*/  FFMA R29, R78, R29, 0.1331529766321182251 ;  /* 0x3e0859414e1d7423 */ /* 0x000fe2000000001d */
[----:B------:R-:W-:-:S03]  /*35a0*/  FSETP.GE.AND P1, PT, |R31|, 9.010913848876953125, PT ;  /* 0x41102cb41f00780b */ /* 0x000fc60003f26200 */
[----:B------:R-:W-:Y:S01]  /*35b0*/  FFMA R29, R78, R29, -0.33332768082618713379 ;  /* 0xbeaaa9ed4e1d7423 */ /* 0x000fe2000000001d */
[----:B0-----:R-:W-:-:S03]  /*35c0*/  SHF.R.U64 R34, R24, 0x10, R25 ;  /* 0x0000001018227819 */ /* 0x001fc60000001219 */
[----:B------:R-:W-:Y:S01]  /*35d0*/  FFMA R82, R78, R29, RZ ;  /* 0x0000001d4e527223 */ /* 0x000fe200000000ff */
[----:B-1----:R-:W-:Y:S01]  /*35e0*/  FFMA R91, R91, -2, R4 ;  /* 0xc00000005b5b7823 */ /* 0x002fe20000000004 */
[----:B------:R-:W-:-:S04]  /*35f0*/  SHF.L.U32 R34, R34, 0x10, RZ ;  /* 0x0000001022227819 */ /* 0x000fc800000006ff */
        /* <DEDUP_REMOVED lines=8> */
[----:B------:R-:W-:Y:S01]  /*3680*/  FMUL R82, R31, R31 ;  /* 0x0000001f1f527220 */ /* 0x000fe20000400000 */
[----:B------:R-:W-:Y:S01]  /*3690*/  FMUL R56, R56, R107 ;  /* 0x0000006b38387220 */ /* 0x000fe20000400000 */
[----:B0-----:R-:W-:-:S05]  /*36a0*/  FADD R78, R33, 1 ;  /* 0x3f800000214e7421 */ /* 0x001fca0000000000 */
[----:B------:R-:W0:Y:S01]  /*36b0*/  MUFU.RCP R91, R78 ;  /* 0x0000004e005b7308 */ /* 0x000e220000001000 */
[----:B------:R-:W-:-:S04]  /*36c0*/  FFMA R107, R82, R5, -0.052303962409496307373 ;  /* 0xbd563cae526b7423 */ /* 0x000fc80000000005 */
[----:B------:R-:W-:Y:S01]  /*36d0*/  FFMA R107, R82, R107, 0.1331529766321182251 ;  /* 0x3e085941526b7423 */ /* 0x000fe2000000006b */
[----:B------:R-:W-:-:S03]  /*36e0*/  FSETP.GE.AND P1, PT, |R31|, 9.010913848876953125, PT ;  /* 0x41102cb41f00780b */ /* 0x000fc60003f26200 */
[----:B------:R-:W-:Y:S01]  /*36f0*/  FFMA R24, R82, R107, -0.33332768082618713379 ;  /* 0xbeaaa9ed52187423 */ /* 0x000fe2000000006b */
[----:B------:R-:W-:-:S03]  /*3700*/  FSETP.GE.AND P3, PT, |R31|, 0.60000002384185791016, PT ;  /* 0x3f19999a1f00780b */ /* 0x000fc60003f66200 */
[----:B------:R-:W-:Y:S01]  /*3710*/  FFMA R82, R82, R24, RZ ;  /* 0x0000001852527223 */ /* 0x000fe200000000ff */
[----:B0-----:R-:W-:-:S05]  /*3720*/  FFMA R91, R91, -2, R4 ;  /* 0xc00000005b5b7823 */ /* 0x001fca0000000004 */
[----:B------:R-:W-:Y:S02]  /*3730*/  FSEL R24, R91, 1, !P1 ;  /* 0x3f8000005b187808 */ /* 0x000fe40004800000 */
[----:B------:R-:W-:-:S04]  /*3740*/  ISETP.GE.U32.AND P1, PT, R3, UR7, PT ;  /* 0x0000000703007c0c */ /* 0x000fc8000bf26070 */
[----:B------:R-:W-:Y:S02]  /*3750*/  ISETP.GE.U32.OR P1, PT, R42, UR14, P1 ;  /* 0x0000000e2a007c0c */ /* 0x000fe40008f26470 */
[----:B------:R-:W-:Y:S02]  /*3760*/  SHF.L.U32 R42, R25, 0x10, RZ ;  /* 0x00000010192a7819 */ /* 0x000fe400000006ff */
[--C-:B------:R-:W-:Y:S01]  /*3770*/  LOP3.LUT R91, R24, 0x80000000, R31.reuse, 0xb8, !PT ;  /* 0x80000000185b7812 */ /* 0x100fe200078eb81f */
[----:B------:R-:W-:Y:S02]  /*3780*/  @!P3 FFMA R91, R31, R82, R31 ;  /* 0x000000521f5bb223 */ /* 0x000fe4000000001f */
[----:B------:R-:W-:Y:S01]  /*3790*/  FMUL R33, R42, 0.035677410662174224854 ;  /* 0x3d12227a2a217820 */ /* 0x000fe20000400000 */
[----:B------:R-:W-:-:S03]  /*37a0*/  FFMA R31, R103, R6, 0.5 ;  /* 0x3f000000671f7423 */ /* 0x000fc60000000006 */
[----:B------:R-:W-:Y:S01]  /*37b0*/  FFMA R33, R42, R33, 0.79788458347320556641 ;  /* 0x3f4c422a2a217423 */ /* 0x000fe20000000021 */
[----:B------:R-:W-:-:S03]  /*37c0*/  FMUL R31, R36, R31 ;  /* 0x0000001f241f7220 */ /* 0x000fc60000400000 */
        /* <DEDUP_REMOVED lines=16> */
[----:B------:R-:W-:-:S04]  /*38d0*/  SHF.R.U32.HI R36, RZ, 0x10, R25 ;  /* 0x00000010ff247819 */ /* 0x000fc80000011619 */
[----:B------:R-:W-:-:S05]  /*38e0*/  SHF.L.U32 R36, R36, 0x10, RZ ;  /* 0x0000001024247819 */ /* 0x000fca00000006ff */
[----:B------:R-:W-:-:S04]  /*38f0*/  FMUL R25, R36, 0.035677410662174224854 ;  /* 0x3d12227a24197820 */ /* 0x000fc80000400000 */
        /* <DEDUP_REMOVED lines=11> */
[C---:B------:R-:W-:Y:S01]  /*39b0*/  FFMA R24, R82.reuse, R103, -0.33332768082618713379 ;  /* 0xbeaaa9ed52187423 */ /* 0x040fe20000000067 */
[----:B------:R-:W-:Y:S01]  /*39c0*/  FSETP.GE.AND P4, PT, |R25|, 0.60000002384185791016, PT ;  /* 0x3f19999a1900780b */ /* 0x000fe20003f86200 */
[----:B------:R-:W-:Y:S02]  /*39d0*/  FMUL R86, R41, R86 ;  /* 0x0000005629567220 */ /* 0x000fe40000400000 */
[----:B------:R-:W-:Y:S01]  /*39e0*/  FFMA R82, R82, R24, RZ ;  /* 0x0000001852527223 */ /* 0x000fe200000000ff */
[----:B0-----:R-:W-:Y:S01]  /*39f0*/  FFMA R87, R87, -2, R4 ;  /* 0xc000000057577823 */ /* 0x001fe20000000004 */
[----:B---3--:R-:W-:-:S04]  /*3a00*/  IMAD.U32 R41, R22, 0x10000, RZ ;  /* 0x0001000016297824 */ /* 0x008fc800078e00ff */
[----:B------:R-:W-:-:S04]  /*3a10*/  FSEL R24, R87, 1, !P3 ;  /* 0x3f80000057187808 */ /* 0x000fc80005800000 */
[--C-:B------:R-:W-:Y:S01]  /*3a20*/  LOP3.LUT R87, R24, 0x80000000, R25.reuse, 0xb8, !PT ;  /* 0x8000000018577812 */ /* 0x100fe200078eb819 */
[----:B------:R-:W-:Y:S01]  /*3a30*/  FMUL R24, R41, 0.035677410662174224854 ;  /* 0x3d12227a29187820 */ /* 0x000fe20000400000 */
[----:B------:R-:W-:-:S03]  /*3a40*/  @!P4 FFMA R87, R25, R82, R25 ;  /* 0x000000521957c223 */ /* 0x000fc60000000019 */
[----:B------:R-:W-:-:S04]  /*3a50*/  FFMA R24, R41, R24, 0.79788458347320556641 ;  /* 0x3f4c422a29187423 */ /* 0x000fc80000000018 */
[----:B------:R-:W-:-:S04]  /*3a60*/  FMUL R25, R41, R24 ;  /* 0x0000001829197220 */ /* 0x000fc80000400000 */
[----:B------:R-:W-:-:S06]  /*3a70*/  FMUL R35, |R25|, 2.8853900432586669922 ;  /* 0x4038aa3b19237820 */ /* 0x000fcc0000400200 */
[----:B------:R-:W0:Y:S01]  /*3a80*/  MUFU.EX2 R35, R35 ;  /* 0x0000002300237308 */ /* 0x000e220000000800 */
[----:B------:R-:W-:Y:S01]  /*3a90*/  FMUL R103, R38, R93 ;  /* 0x0000005d26677220 */ /* 0x000fe20000400000 */
[----:B------:R-:W-:Y:S01]  /*3aa0*/  FMUL R78, R25, R25 ;  /* 0x00000019194e7220 */ /* 0x000fe20000400000 */
[----:B0-----:R-:W-:-:S05]  /*3ab0*/  FADD R38, R35, 1 ;  /* 0x3f80000023267421 */ /* 0x001fca0000000000 */
        /* <DEDUP_REMOVED lines=18> */
[----:B----4-:R-:W-:Y:S01]  /*3be0*/  @P2 R2UR UR30, R76 ;  /* 0x000000004c1e22ca */ /* 0x010fe200000e0000 */
[----:B------:R-:W-:Y:S01]  /*3bf0*/  FMUL R78, R25, R25 ;  /* 0x00000019194e7220 */ /* 0x000fe20000400000 */
[----:B0-----:R-:W-:-:S05]  /*3c00*/  FADD R76, R24, 1 ;  /* 0x3f800000184c7421 */ /* 0x001fca0000000000 */
[----:B------:R-:W0:Y:S01]  /*3c10*/  MUFU.RCP R43, R76 ;  /* 0x0000004c002b7308 */ /* 0x000e220000001000 */
[----:B------:R-:W-:Y:S01]  /*3c20*/  FFMA R93, R78, R5, -0.052303962409496307373 ;  /* 0xbd563cae4e5d7423 */ /* 0x000fe20000000005 */
[----:B------:R-:W-:Y:S01]  /*3c30*/  FMUL R107, R50, R81 ;  /* 0x00000051326b7220 */ /* 0x000fe20000400000 */
[--C-:B------:R-:W-:Y:S02]  /*3c40*/  SHF.R.U64 R81, R14, 0x10, R15.reuse ;  /* 0x000000100e517819 */ /* 0x100fe4000000120f */
[C---:B------:R-:W-:Y:S01]  /*3c50*/  FFMA R93, R78.reuse, R93, 0.1331529766321182251 ;  /* 0x3e0859414e5d7423 */ /* 0x040fe2000000005d */
[----:B------:R-:W-:Y:S02]  /*3c60*/  FSETP.GE.AND P2, PT, |R25|, 9.010913848876953125, PT ;  /* 0x41102cb41900780b */ /* 0x000fe40003f46200 */
[----:B------:R-:W-:Y:S01]  /*3c70*/  SHF.L.U32 R81, R81, 0x10, RZ ;  /* 0x0000001051517819 */ /* 0x000fe200000006ff */
[----:B------:R-:W-:Y:S01]  /*3c80*/  FFMA R22, R78, R93, -0.33332768082618713379 ;  /* 0xbeaaa9ed4e167423 */ /* 0x000fe2000000005d */
[----:B------:R-:W-:-:S03]  /*3c90*/  SHF.R.U32.HI R93, RZ, 0x10, R15 ;  /* 0x00000010ff5d7819 */ /* 0x000fc6000001160f */
[----:B------:R-:W-:Y:S01]  /*3ca0*/  FFMA R78, R78, R22, RZ ;  /* 0x000000164e4e7223 */ /* 0x000fe200000000ff */
[----:B0-----:R-:W-:Y:S01]  /*3cb0*/  FFMA R43, R43, -2, R4 ;  /* 0xc00000002b2b7823 */ /* 0x001fe20000000004 */
[----:B------:R-:W-:Y:S01]  /*3cc0*/  FMUL R14, R81, 0.035677410662174224854 ;  /* 0x3d12227a510e7820 */ /* 0x000fe20000400000 */
[----:B------:R-:W-:-:S03]  /*3cd0*/  SHF.L.U32 R93, R93, 0x10, RZ ;  /* 0x000000105d5d7819 */ /* 0x000fc600000006ff */
[----:B------:R-:W-:Y:S01]  /*3ce0*/  FSEL R22, R43, 1, !P2 ;  /* 0x3f8000002b167808 */ /* 0x000fe20005000000 */
[----:B------:R-:W-:-:S03]  /*3cf0*/  FFMA R14, R81, R14, 0.79788458347320556641 ;  /* 0x3f4c422a510e7423 */ /* 0x000fc6000000000e */
[----:B------:R-:W-:Y:S01]  /*3d00*/  LOP3.LUT R43, R22, 0x80000000, R25, 0xb8, !PT ;  /* 0x80000000162b7812 */ /* 0x000fe200078eb819 */
[----:B------:R-:W-:Y:S01]  /*3d10*/  FMUL R22, R93, 0.035677410662174224854 ;  /* 0x3d12227a5d167820 */ /* 0x000fe20000400000 */
[----:B------:R-:W-:Y:S01]  /*3d20*/  FMUL R24, R81, R14 ;  /* 0x0000000e51187220 */ /* 0x000fe20000400000 */
[----:B------:R-:W-:Y:S02]  /*3d30*/  FMUL R88, R66, R83 ;  /* 0x0000005342587220 */ /* 0x000fe40000400000 */
[----:B------:R-:W-:Y:S01]  /*3d40*/  FFMA R14, R93, R22, 0.79788458347320556641 ;  /* 0x3f4c422a5d0e7423 */ /* 0x000fe20000000016 */
[----:B------:R-:W-:-:S03]  /*3d50*/  FMUL R66, R70, R77 ;  /* 0x0000004d46427220 */ /* 0x000fc60000400000 */
[----:B------:R-:W-:Y:S01]  /*3d60*/  FMUL R70, R93, R14 ;  /* 0x0000000e5d467220 */ /* 0x000fe20000400000 */
[----:B------:R-:W-:-:S03]  /*3d70*/  FMUL R64, R64, R71 ;  /* 0x0000004740407220 */ /* 0x000fc60000400000 */
[----:B------:R-:W-:Y:S01]  /*3d80*/  FMUL R71, |R70|, 2.8853900432586669922 ;  /* 0x4038aa3b46477820 */ /* 0x000fe20000400200 */
[----:B------:R-:W-:-:S05]  /*3d90*/  FMUL R22, |R24|, 2.8853900432586669922 ;  /* 0x4038aa3b18167820 */ /* 0x000fca0000400200 */
[----:B------:R-:W0:Y:S01]  /*3da0*/  MUFU.EX2 R71, R71 ;  /* 0x0000004700477308 */ /* 0x000e220000000800 */
[----:B------:R-:W-:Y:S01]  /*3db0*/  FSETP.GE.AND P3, PT, |R25|, 0.60000002384185791016, PT ;  /* 0x3f19999a1900780b */ /* 0x000fe20003f66200 */
[----:B------:R-:W-:-:S06]  /*3dc0*/  FFMA R14, R73, R6, 0.5 ;  /* 0x3f000000490e7423 */ /* 0x000fcc0000000006 */
[----:B------:R-:W1:Y:S01]  /*3dd0*/  MUFU.EX2 R22, R22 ;  /* 0x0000001600167308 */ /* 0x000e620000000800 */
[----:B------:R-:W-:Y:S01]  /*3de0*/  FMUL R15, R45, R14 ;  /* 0x0000000e2d0f7220 */ /* 0x000fe20000400000 */
[----:B------:R-:W-:Y:S01]  /*3df0*/  FFMA R14, R95, R6, 0.5 ;  /* 0x3f0000005f0e7423 */ /* 0x000fe20000000006 */
[----:B------:R-:W-:-:S03]  /*3e00*/  FMUL R45, R24, R24 ;  /* 0x00000018182d7220 */ /* 0x000fc60000400000 */
[----:B------:R-:W-:Y:S01]  /*3e10*/  @!P3 FFMA R43, R25, R78, R25 ;  /* 0x0000004e192bb223 */ /* 0x000fe20000000019 */
[----:B0-----:R-:W-:Y:S01]  /*3e20*/  FADD R71, R71, 1 ;  /* 0x3f80000047477421 */ /* 0x001fe20000000000 */
[----:B------:R-:W-:Y:S01]  /*3e30*/  FFMA R25, R85, R6, 0.5 ;  /* 0x3f00000055197423 */ /* 0x000fe20000000006 */
[----:B------:R-:W-:Y:S01]  /*3e40*/  FMUL R85, R62, R89 ;  /* 0x000000593e557220 */ /* 0x000fe20000400000 */
[----:B------:R-:W-:Y:S01]  /*3e50*/  FMUL R89, R48, R75 ;  /* 0x0000004b30597220 */ /* 0x000fe20000400000 */
[----:B------:R-:W-:Y:S02]  /*3e60*/  FMUL R48, R47, R14 ;  /* 0x0000000e2f307220 */ /* 0x000fe40000400000 */
[----:B------:R-:W0:Y:S01]  /*3e70*/  MUFU.RCP R71, R71 ;  /* 0x0000004700477308 */ /* 0x000e220000001000 */
[----:B------:R-:W-:Y:S01]  /*3e80*/  FMUL R50, R72, R25 ;  /* 0x0000001948327220 */ /* 0x000fe20000400000 */
[----:B------:R-:W-:Y:S01]  /*3e90*/  FFMA R14, R45, R5, -0.052303962409496307373 ;  /* 0xbd563cae2d0e7423 */ /* 0x000fe20000000005 */
[----:B-1----:R-:W-:Y:S01]  /*3ea0*/  FADD R25, R22, 1 ;  /* 0x3f80000016197421 */ /* 0x002fe20000000000 */
[----:B------:R-:W-:-:S02]  /*3eb0*/  FMUL R22, R70, R70 ;  /* 0x0000004646167220 */ /* 0x000fc40000400000 */
[----:B------:R-:W-:-:S03]  /*3ec0*/  FFMA R14, R45, R14, 0.1331529766321182251 ;  /* 0x3e0859412d0e7423 */ /* 0x000fc6000000000e */
[----:B------:R-:W1:Y:S01]  /*3ed0*/  MUFU.RCP R25, R25 ;  /* 0x0000001900197308 */ /* 0x000e620000001000 */
[C---:B------:R-:W-:Y:S01]  /*3ee0*/  FFMA R14, R45.reuse, R14, -0.33332768082618713379 ;  /* 0xbeaaa9ed2d0e7423 */ /* 0x040fe2000000000e */
[----:B------:R-:W-:Y:S01]  /*3ef0*/  FFMA R47, R22, R5, -0.052303962409496307373 ;  /* 0xbd563cae162f7423 */ /* 0x000fe20000000005 */
[----:B------:R-:W-:Y:S02]  /*3f00*/  FSETP.GE.AND P5, PT, |R70|, 0.60000002384185791016, PT ;  /* 0x3f19999a4600780b */ /* 0x000fe40003fa6200 */
[----:B------:R-:W-:Y:S01]  /*3f10*/  FFMA R45, R45, R14, RZ ;  /* 0x0000000e2d2d7223 */ /* 0x000fe200000000ff */
[----:B------:R-:W-:Y:S01]  /*3f20*/  FFMA R47, R22, R47, 0.1331529766321182251 ;  /* 0x3e085941162f7423 */ /* 0x000fe2000000002f */
[----:B------:R-:W-:Y:S01]  /*3f30*/  FFMA R14, R99, R6, 0.5 ;  /* 0x3f000000630e7423 */ /* 0x000fe20000000006 */
[----:B0-----:R-:W-:Y:S01]  /*3f40*/  FFMA R71, R71, -2, R4 ;  /* 0xc000000047477823 */ /* 0x001fe20000000004 */
[----:B------:R-:W-:Y:S01]  /*3f50*/  FSETP.GE.AND P4, PT, |R70|, 9.010913848876953125, PT ;  /* 0x41102cb44600780b */ /* 0x000fe20003f86200 */
[----:B------:R-:W-:Y:S01]  /*3f60*/  FFMA R47, R22, R47, -0.33332768082618713379 ;  /* 0xbeaaa9ed162f7423 */ /* 0x000fe2000000002f */
[----:B------:R-:W-:Y:S01]  /*3f70*/  FMUL R83, R49, R14 ;  /* 0x0000000e31537220 */ /* 0x000fe20000400000 */
[----:B------:R-:W-:-:S02]  /*3f80*/  FSETP.GE.AND P3, PT, |R24|, 0.60000002384185791016, PT ;  /* 0x3f19999a1800780b */ /* 0x000fc40003f66200 */
[----:B------:R-:W-:Y:S01]  /*3f90*/  FSEL R71, R71, 1, !P4 ;  /* 0x3f80000047477808 */ /* 0x000fe20006000000 */
[----:B------:R-:W-:Y:S01]  /*3fa0*/  FFMA R47, R22, R47, RZ ;  /* 0x0000002f162f7223 */ /* 0x000fe200000000ff */
[----:B------:R-:W-:Y:S01]  /*3fb0*/  FMUL R14, R83, UR30 ;  /* 0x0000001e530e7c20 */ /* 0x000fe20008400000 */
[----:B------:R-:W-:Y:S01]  /*3fc0*/  FMUL R62, R74, R79 ;  /* 0x0000004f4a3e7220 */ /* 0x000fe20000400000 */
[----:B-1----:R-:W-:Y:S01]  /*3fd0*/  FFMA R25, R25, -2, R4 ;  /* 0xc000000019197823 */ /* 0x002fe20000000004 */
[--C-:B------:R-:W-:Y:S01]  /*3fe0*/  LOP3.LUT R49, R71, 0x80000000, R70.reuse, 0xb8, !PT ;  /* 0x8000000047317812 */ /* 0x100fe200078eb846 */
[----:B------:R-:W-:Y:S01]  /*3ff0*/  @!P5 FFMA R49, R70, R47, R70 ;  /* 0x0000002f4631d223 */ /* 0x000fe20000000046 */
[----:B------:R-:W-:Y:S01]  /*4000*/  FSETP.GE.AND P2, PT, |R24|, 9.010913848876953125, PT ;  /* 0x41102cb41800780b */ /* 0x000fe20003f46200 */
[----:B------:R-:W-:Y:S01]  /*4010*/  FMUL R22, R56, UR30 ;  /* 0x0000001e38167c20 */ /* 0x000fe20008400000 */
[----:B------:R-:W-:Y:S01]  /*4020*/  FMUL R79, R62, UR30 ;  /* 0x0000001e3e4f7c20 */ /* 0x000fe20008400000 */
[----:B------:R-:W-:Y:S01]  /*4030*/  F2FP.SATFINITE.E4M3.F32.PACK_AB_MERGE_C R47, RZ, R14, RZ ;  /* 0x0000000eff2f723e */ /* 0x000fe200048070ff */
[----:B------:R-:W-:Y:S01]  /*4040*/  FMUL R14, R64, UR30 ;  /* 0x0000001e400e7c20 */ /* 0x000fe20008400000 */
[----:B------:R-:W-:Y:S01]  /*4050*/  FSEL R25, R25, 1, !P2 ;  /* 0x3f80000019197808 */ /* 0x000fe20005000000 */
[----:B------:R-:W-:Y:S01]  /*4060*/  FMUL R82, R60, R101 ;  /* 0x000000653c527220 */ /* 0x000fe20000400000 */
[----:B------:R-:W-:-:S02]  /*4070*/  F2FP.SATFINITE.E4M3.F32.PACK_AB_MERGE_C R60, RZ, R22, RZ ;  /* 0x00000016ff3c723e */ /* 0x000fc400048070ff */
[----:B------:R-:W-:Y:S02]  /*4080*/  F2FP.SATFINITE.E4M3.F32.PACK_AB_MERGE_C R79, RZ, R79, RZ ;  /* 0x0000004fff4f723e */ /* 0x000fe400048070ff */
[----:B------:R-:W-:Y:S02]  /*4090*/  @!P0 CS2R R70, SRZ ;  /* 0x0000000000468805 */ /* 0x000fe4000001ff00 */
[----:B------:R-:W-:Y:S01]  /*40a0*/  F2FP.SATFINITE.E4M3.F32.PACK_AB_MERGE_C R14, RZ, R14, RZ ;  /* 0x0000000eff0e723e */ /* 0x000fe200048070ff */
[----:B------:R-:W-:Y:S01]  /*40b0*/  USHF.L.U32 UR12, UR28, 0x3, URZ ;  /* 0x000000031c0c7899 */ /* 0x000fe200080006ff */
[--C-:B------:R-:W-:Y:S01]  /*40c0*/  LOP3.LUT R25, R25, 0x80000000, R24.reuse, 0xb8, !PT ;  /* 0x8000000019197812 */ /* 0x100fe200078eb818 */
[----:B------:R-:W-:Y:S01]  /*40d0*/  @!P3 FFMA R25, R24, R45, R24 ;  /* 0x0000002d1819b223 */ /* 0x000fe20000000018 */
[----:B------:R-:W-:Y:S01]  /*40e0*/  LOP3.LUT R22, R60, 0xffff, RZ, 0xc0, !PT ;  /* 0x0000ffff3c167812 */ /* 0x000fe200078ec0ff */
[----:B------:R-:W-:Y:S01]  /*40f0*/  UIMAD UR13, UR21, UR13, UR6 ;  /* 0x0000000d150d72a4 */ /* 0x000fe2000f8e0206 */
[----:B------:R-:W-:Y:S01]  /*4100*/  PRMT R24, R79, 0x7104, RZ ;  /* 0x000071044f187816 */ /* 0x000fe200000000ff */
[----:B------:R0:W5:Y:S01]  /*4110*/  @P0 LDG.E.64 R70, desc[UR22][R8.64] ;  /* 0x0000001608460981 */ /* 0x000162000c1e1b00 */
[----:B------:R-:W-:-:S02]  /*4120*/  LOP3.LUT R45, R47, 0xff, RZ, 0xc0, !PT ;  /* 0x000000ff2f2d7812 */ /* 0x000fc400078ec0ff */
[----:B------:R-:W-:Y:S01]  /*4130*/  LOP3.LUT R78, R14, 0xff, RZ, 0xc0, !PT ;  /* 0x000000ff0e4e7812 */ /* 0x000fe200078ec0ff */
[----:B------:R-:W-:Y:S01]  /*4140*/  USHF.L.U64.HI UR21, UR28, 0x3, UR29 ;  /* 0x000000031c157899 */ /* 0x000fe2000801021d */
[----:B------:R-:W-:Y:S01]  /*4150*/  LOP3.LUT R24, R45, 0xff00, R24, 0xf8, !PT ;  /* 0x0000ff002d187812 */ /* 0x000fe200078ef818 */
[----:B------:R-:W-:Y:S01]  /*4160*/  IMAD.SHL.U32 R22, R22, 0x1000000, RZ ;  /* 0x0100000016167824 */ /* 0x000fe200078e00ff */
[----:B------:R-:W-:Y:S02]  /*4170*/  SHF.L.U32 R45, R78, 0x10, RZ ;  /* 0x000000104e2d7819 */ /* 0x000fe400000006ff */
[----:B0-----:R-:W-:Y:S02]  /*4180*/  @P0 IADD3 R9, P2, PT, R12, UR12, RZ ;  /* 0x0000000c0c090c10 */ /* 0x001fe4000ff5e0ff */
[----:B------:R-:W-:Y:S02]  /*4190*/  LOP3.LUT R45, R22, R24, R45, 0xfe, !PT ;  /* 0x00000018162d7212 */ /* 0x000fe400078efe2d */
[----:B------:R-:W-:-:S02]  /*41a0*/  @P0 IADD3.X R12, PT, PT, R13, UR21, RZ, P2, !PT ;  /* 0x000000150d0c0c10 */ /* 0x000fc400097fe4ff */
[----:B------:R-:W-:Y:S01]  /*41b0*/  @P0 LEA R24, P2, R9, UR15, 0x3 ;  /* 0x0000000f09180c11 */ /* 0x000fe2000f8418ff */
[----:B------:R-:W-:-:S03]  /*41c0*/  FFMA R14, R25, R6, 0.5 ;  /* 0x3f000000190e7423 */ /* 0x000fc60000000006 */
[----:B------:R-:W-:-:S06]  /*41d0*/  @P0 LEA.HI.X R25, R9, UR16, R12, 0x3, P2 ;  /* 0x0000001009190c11 */ /* 0x000fcc00090f1c0c */
[----:B------:R-:W5:Y:S01]  /*41e0*/  @P0 LDG.E.64 R24, desc[UR22][R24.64] ;  /* 0x0000001618180981 */ /* 0x000f62000c1e1b00 */
[----:B------:R-:W-:Y:S01]  /*41f0*/  FMNMX3 R8, |R31|, RZ, |R86|, !PT ;  /* 0x000000ff1f087276 */ /* 0x000fe20007800656 */
[----:B------:R-:W-:-:S03]  /*4200*/  FFMA R72, R69, R6, 0.5 ;  /* 0x3f00000045487423 */ /* 0x000fc60000000006 */
[----:B------:R-:W-:Y:S01]  /*4210*/  FMNMX3 R8, |R84|, R8, |R103|, !PT ;  /* 0x0000000854087276 */ /* 0x000fe20007800667 */
[----:B------:R-:W-:Y:S01]  /*4220*/  FFMA R97, R97, R6, 0.5 ;  /* 0x3f00000061617423 */ /* 0x000fe20000000006 */
[----:B------:R-:W-:Y:S01]  /*4230*/  FMUL R67, R67, R72 ;  /* 0x0000004843437220 */ /* 0x000fe20000400000 */
[----:B------:R-:W-:Y:S02]  /*4240*/  @!P0 CS2R R72, SRZ ;  /* 0x0000000000488805 */ /* 0x000fe4000001ff00 */
[----:B------:R-:W-:Y:S01]  /*4250*/  FMNMX3 R8, |R15|, R8, |R48|, !PT ;  /* 0x000000080f087276 */ /* 0x000fe20007800630 */
[----:B------:R-:W-:-:S03]  /*4260*/  FMUL R90, R68, R97 ;  /* 0x00000061445a7220 */ /* 0x000fc60000400000 */
[----:B------:R-:W-:Y:S01]  /*4270*/  FMNMX R8, |R89|, R8, !PT ;  /* 0x0000000859087209 */ /* 0x000fe20007800200 */
[----:B------:R0:W5:Y:S01]  /*4280*/  @P0 LDG.E.64 R72, desc[UR22][R16.64] ;  /* 0x0000001610480981 */ /* 0x000162000c1e1b00 */
[----:B------:R-:W-:Y:S01]  /*4290*/  UIADD3 UR17, UP1, UPT, UR17, UR8, URZ ;  /* 0x0000000811117290 */ /* 0x000fe2000ff3e0ff */
[----:B------:R-:W-:Y:S01]  /*42a0*/  FMUL R81, R81, R14 ;  /* 0x0000000e51517220 */ /* 0x000fe20000400000 */
[----:B------:R-:W-:Y:S01]  /*42b0*/  USHF.L.U32 UR6, UR18, 0x7, URZ ;  /* 0x0000000712067899 */ /* 0x000fe200080006ff */
[----:B------:R-:W-:Y:S01]  /*42c0*/  @!P0 CS2R R68, SRZ ;  /* 0x0000000000448805 */ /* 0x000fe2000001ff00 */
[----:B------:R-:W-:Y:S01]  /*42d0*/  UIADD3 UR8, UPT, UPT, UR19, UR13, URZ ;  /* 0x0000000d13087290 */ /* 0x000fe2000fffe0ff */
[----:B0-----:R-:W-:Y:S01]  /*42e0*/  FMNMX3 R16, |R90|, R8, |R7|, !PT ;  /* 0x000000085a107276 */ /* 0x001fe20007800607 */
[----:B------:R-:W-:Y:S01]  /*42f0*/  FFMA R14, R49, R6, 0.5 ;  /* 0x3f000000310e7423 */ /* 0x000fe20000000006 */
[----:B------:R-:W-:Y:S02]  /*4300*/  @!P0 CS2R R76, SRZ ;  /* 0x00000000004c8805 */ /* 0x000fe4000001ff00 */
[----:B------:R-:W-:-:S02]  /*4310*/  @!P0 CS2R R74, SRZ ;  /* 0x00000000004a8805 */ /* 0x000fc4000001ff00 */
[----:B------:R-:W-:Y:S01]  /*4320*/  FMNMX3 R16, |R30|, R16, |R105|, !PT ;  /* 0x000000101e107276 */ /* 0x000fe20007800669 */
[----:B------:R-:W-:Y:S01]  /*4330*/  ULEA UR6, UP0, UR4, UR6, 0x8 ;  /* 0x0000000604067291 */ /* 0x000fe2000f8040ff */
[----:B------:R-:W-:Y:S01]  /*4340*/  FMUL R8, R84, UR30 ;  /* 0x0000001e54087c20 */ /* 0x000fe20008400000 */
[----:B------:R-:W-:Y:S01]  /*4350*/  USHF.L.U64.HI UR18, UR18, 0x7, UR8 ;  /* 0x0000000712127899 */ /* 0x000fe20008010208 */
[----:B------:R-:W-:Y:S01]  /*4360*/  FMNMX3 R84, |R80|, R16, |R107|, !PT ;  /* 0x0000001050547276 */ /* 0x000fe2000780066b */
[----:B------:R-:W-:Y:S01]  /*4370*/  FMUL R93, R93, R14 ;  /* 0x0000000e5d5d7220 */ /* 0x000fe20000400000 */
[----:B------:R-:W-:Y:S01]  /*4380*/  FMUL R48, R48, UR30 ;  /* 0x0000001e30307c20 */ /* 0x000fe20008400000 */
[----:B------:R0:W5:Y:S01]  /*4390*/  @P0 LDG.E.64 R68, desc[UR22][R10.64] ;  /* 0x000000160a440981 */ /* 0x000162000c1e1b00 */
[----:B------:R-:W-:Y:S01]  /*43a0*/  UIADD3 UR6, UP2, UPT, UR6, UR10, URZ ;  /* 0x0000000a06067290 */ /* 0x000fe2000ff5e0ff */
[----:B------:R-:W-:Y:S01]  /*43b0*/  FMUL R13, R86, UR30 ;  /* 0x0000001e560d7c20 */ /* 0x000fe20008400000 */
[----:B------:R-:W-:Y:S01]  /*43c0*/  ULEA.HI.X UR4, UR4, UR18, UR5, 0x8, UP0 ;  /* 0x0000001204047291 */ /* 0x000fe200080f4405 */
[----:B------:R1:W5:Y:S01]  /*43d0*/  @P0 LDG.E.64 R76, desc[UR22][R18.64] ;  /* 0x00000016124c0981 */ /* 0x000362000c1e1b00 */
[----:B------:R-:W-:Y:S01]  /*43e0*/  FMNMX3 R84, |R85|, R84, |R88|, !PT ;  /* 0x0000005455547276 */ /* 0x000fe20007800658 */
[----:B------:R-:W-:Y:S01]  /*43f0*/  FMUL R31, R31, UR30 ;  /* 0x0000001e1f1f7c20 */ /* 0x000fe20008400000 */
[----:B------:R-:W-:Y:S01]  /*4400*/  FMUL R9, R7, UR30 ;  /* 0x0000001e07097c20 */ /* 0x000fe20008400000 */
[----:B------:R2:W5:Y:S01]  /*4410*/  @P0 LDG.E.64 R74, desc[UR22][R20.64] ;  /* 0x00000016144a0981 */ /* 0x000562000c1e1b00 */
[----:B0-----:R-:W-:Y:S01]  /*4420*/  FMUL R11, R15, UR30 ;  /* 0x0000001e0f0b7c20 */ /* 0x001fe20008400000 */
[----:B------:R-:W-:Y:S01]  /*4430*/  FMUL R15, R80, UR30 ;  /* 0x0000001e500f7c20 */ /* 0x000fe20008400000 */
[----:B------:R-:W-:Y:S01]  /*4440*/  FMUL R10, R105, UR30 ;  /* 0x0000001e690a7c20 */ /* 0x000fe20008400000 */
[----:B------:R-:W-:Y:S01]  /*4450*/  FMUL R12, R89, UR30 ;  /* 0x0000001e590c7c20 */ /* 0x000fe20008400000 */
[----:B-1----:R-:W-:Y:S01]  /*4460*/  FMUL R19, R85, UR30 ;  /* 0x0000001e55137c20 */ /* 0x002fe20008400000 */
[----:B------:R-:W-:Y:S01]  /*4470*/  FMUL R14, R30, UR30 ;  /* 0x0000001e1e0e7c20 */ /* 0x000fe20008400000 */
[----:B------:R-:W-:Y:S01]  /*4480*/  FMUL R16, R107, UR30 ;  /* 0x0000001e6b107c20 */ /* 0x000fe20008400000 */
[----:B------:R-:W-:Y:S01]  /*4490*/  FMUL R17, R88, UR30 ;  /* 0x0000001e58117c20 */ /* 0x000fe20008400000 */
[----:B--2---:R-:W-:Y:S01]  /*44a0*/  FMUL R21, R103, UR30 ;  /* 0x0000001e67157c20 */ /* 0x004fe20008400000 */
[----:B------:R-:W-:Y:S01]  /*44b0*/  FMUL R18, R90, UR30 ;  /* 0x0000001e5a127c20 */ /* 0x000fe20008400000 */
[----:B------:R-:W-:Y:S01]  /*44c0*/  FMUL R20, R50, UR30 ;  /* 0x0000001e32147c20 */ /* 0x000fe20008400000 */
[----:B------:R-:W-:Y:S01]  /*44d0*/  FMUL R86, R82, UR30 ;  /* 0x0000001e52567c20 */ /* 0x000fe20008400000 */
[----:B------:R-:W-:Y:S01]  /*44e0*/  FMUL R85, R81, UR30 ;  /* 0x0000001e51557c20 */ /* 0x000fe20008400000 */
[----:B------:R-:W-:Y:S01]  /*44f0*/  FMUL R80, R93, UR30 ;  /* 0x0000001e5d507c20 */ /* 0x000fe20008400000 */
[----:B------:R-:W-:Y:S01]  /*4500*/  F2FP.SATFINITE.E4M3.F32.PACK_AB_MERGE_C R22, RZ, R48, RZ ;  /* 0x00000030ff16723e */ /* 0x000fe200048070ff */
[----:B------:R-:W-:Y:S01]  /*4510*/  UIADD3.X UR9, UPT, UPT, UR20, UR9, URZ, UP1, !UPT ;  /* 0x0000000914097290 */ /* 0x000fe20008ffe4ff */
[----:B------:R-:W-:Y:S01]  /*4520*/  BSSY.RECONVERGENT B0, `(.L_x_24512) ;  /* 0x0000020000007945 */ /* 0x000fe20003800200 */
[----:B------:R-:W-:Y:S01]  /*4530*/  UIADD3.X UR4, UPT, UPT, UR4, UR11, URZ, UP2, !UPT ;  /* 0x0000000b04047290 */ /* 0x000fe200097fe4ff */
        /* <DEDUP_REMOVED lines=14> */
[----:B------:R-:W-:Y:S02]  /*4620*/  SHF.L.U32 R22, R22, 0x8, RZ ;  /* 0x0000000816167819 */ /* 0x000fe400000006ff */
        /* <DEDUP_REMOVED lines=11> */
[----:B------:R-:W-:Y:S02]  /*46e0*/  LEA R30, P2, R54, UR17, 0x2 ;  /* 0x00000011361e7c11 */ /* 0x000fe4000f8410ff */
[----:B------:R-:W-:Y:S02]  /*46f0*/  LOP3.LUT R49, R48, 0xff, R7, 0xf8, !PT ;  /* 0x000000ff30317812 */ /* 0x000fe400078ef807 */
[----:B------:R-:W-:-:S05]  /*4700*/  LEA.HI.X R31, R54, UR9, R55, 0x2, P2 ;  /* 0x00000009361f7c11 */ /* 0x000fca00090f1437 */
[----:B------:R0:W-:Y:S04]  /*4710*/  STG.E desc[UR22][R30.64], R49 ;  /* 0x000000311e007986 */ /* 0x0001e8000c101916 */
.L_x_24513:
[----:B------:R-:W-:Y:S05]  /*4720*/  BSYNC.RECONVERGENT B0 ;  /* 0x0000000000007941 */ /* 0x000fea0003800200 */
.L_x_24512:
[----:B------:R-:W-:Y:S04]  /*4730*/  BSSY.RECONVERGENT B0, `(.L_x_24514) ;  /* 0x000000d000007945 */ /* 0x000fe80003800200 */
[----:B------:R-:W-:Y:S05]  /*4740*/  @P1 BRA `(.L_x_24515) ;  /* 0x00000000002c1947 */ /* 0x000fea0003800000 */
[----:B0-----:R-:W-:Y:S02]  /*4750*/  SHF.L.U32 R30, R12, 0x10, RZ ;  /* 0x000000100c1e7819 */ /* 0x001fe400000006ff */
[----:B------:R-:W-:Y:S02]  /*4760*/  IADD3 R49, P2, PT, R54, UR28, RZ ;  /* 0x0000001c36317c10 */ /* 0x000fe4000ff5e0ff */
[----:B------:R-:W-:Y:S02]  /*4770*/  LOP3.LUT R31, R30, 0xff0000, RZ, 0xc0, !PT ;  /* 0x00ff00001e1f7812 */ /* 0x000fe400078ec0ff */
[----:B------:R-:W-:Y:S02]  /*4780*/  LOP3.LUT R30, R18, 0xffff, RZ, 0xc0, !PT ;  /* 0x0000ffff121e7812 */ /* 0x000fe400078ec0ff */
[----:B------:R-:W-:Y:S02]  /*4790*/  IADD3.X R88, PT, PT, R55, UR29, RZ, P2, !PT ;  /* 0x0000001d37587c10 */ /* 0x000fe400097fe4ff */
[----:B------:R-:W-:-:S02]  /*47a0*/  LEA R31, R30, R31, 0x18 ;  /* 0x0000001f1e1f7211 */ /* 0x000fc400078ec0ff */
[----:B------:R-:W-:Y:S02]  /*47b0*/  LEA R30, P2, R49, UR17, 0x2 ;  /* 0x00000011311e7c11 */ /* 0x000fe4000f8410ff */
[----:B------:R-:W-:Y:S02]  /*47c0*/  LOP3.LUT R48, R31, 0xffff, R22, 0xf8, !PT ;  /* 0x0000ffff1f307812 */ /* 0x000fe400078ef816 */
[----:B------:R-:W-:Y:S02]  /*47d0*/  LEA.HI.X R31, R49, UR9, R88, 0x2, P2 ;  /* 0x00000009311f7c11 */ /* 0x000fe400090f1458 */
[----:B------:R-:W-:-:S05]  /*47e0*/  LOP3.LUT R49, R48, 0xff, R11, 0xf8, !PT ;  /* 0x000000ff30317812 */ /* 0x000fca00078ef80b */
[----:B------:R1:W-:Y:S02]  /*47f0*/  STG.E desc[UR22][R30.64], R49 ;  /* 0x000000311e007986 */ /* 0x0003e4000c101916 */
.L_x_24515:
[----:B------:R-:W-:Y:S05]  /*4800*/  BSYNC.RECONVERGENT B0 ;  /* 0x0000000000007941 */ /* 0x000fea0003800200 */
.L_x_24514:
[----:B------:R-:W-:Y:S04]  /*4810*/  BSSY.RECONVERGENT B0, `(.L_x_24516) ;  /* 0x0000011000007945 */ /* 0x000fe80003800200 */
[----:B------:R-:W-:Y:S05]  /*4820*/  @P1 BRA `(.L_x_24517) ;  /* 0x00000000003c1947 */ /* 0x000fea0003800000 */
[----:B01----:R-:W-:Y:S01]  /*4830*/  IMAD.U32 R30, R10, 0x10000, RZ ;  /* 0x000100000a1e7824 */ /* 0x003fe200078e00ff */
[----:B------:R-:W-:Y:S01]  /*4840*/  MOV R88, UR29 ;  /* 0x0000001d00587c02 */ /* 0x000fe20008000f00 */
[----:B------:R-:W-:-:S03]  /*4850*/  IMAD.U32 R49, RZ, RZ, UR28 ;  /* 0x0000001cff317e24 */ /* 0x000fc6000f8e00ff */
[----:B------:R-:W-:Y:S02]  /*4860*/  LOP3.LUT R31, R30, 0xff0000, RZ, 0xc0, !PT ;  /* 0x00ff00001e1f7812 */ /* 0x000fe400078ec0ff */
[----:B------:R-:W-:-:S04]  /*4870*/  LOP3.LUT R30, R15, 0xffff, RZ, 0xc0, !PT ;  /* 0x0000ffff0f1e7812 */ /* 0x000fc800078ec0ff */
[----:B------:R-:W-:Y:S02]  /*4880*/  LEA R30, R30, R31, 0x18 ;  /* 0x0000001f1e1e7211 */ /* 0x000fe400078ec0ff */
[----:B------:R-:W-:-:S04]  /*4890*/  SHF.L.U32 R31, R14, 0x8, RZ ;  /* 0x000000080e1f7819 */ /* 0x000fc800000006ff */
[----:B------:R-:W-:Y:S02]  /*48a0*/  LOP3.LUT R48, R30, 0xffff, R31, 0xf8, !PT ;  /* 0x0000ffff1e307812 */ /* 0x000fe400078ef81f */
[----:B------:R-:W-:-:S04]  /*48b0*/  MOV R31, UR28 ;  /* 0x0000001c001f7c02 */ /* 0x000fc80008000f00 */
[----:B------:R-:W-:-:S04]  /*48c0*/  LEA R31, P2, R31, R54, 0x1 ;  /* 0x000000361f1f7211 */ /* 0x000fc800078408ff */
[----:B------:R-:W-:Y:S02]  /*48d0*/  LEA.HI.X R88, R49, R55, R88, 0x1, P2 ;  /* 0x0000003731587211 */ /* 0x000fe400010f0c58 */
[C---:B------:R-:W-:Y:S02]  /*48e0*/  LEA R30, P2, R31.reuse, UR17, 0x2 ;  /* 0x000000111f1e7c11 */ /* 0x040fe4000f8410ff */
[----:B------:R-:W-:Y:S02]  /*48f0*/  LOP3.LUT R49, R48, 0xff, R9, 0xf8, !PT ;  /* 0x000000ff30317812 */ /* 0x000fe400078ef809 */
[----:B------:R-:W-:-:S05]  /*4900*/  LEA.HI.X R31, R31, UR9, R88, 0x2, P2 ;  /* 0x000000091f1f7c11 */ /* 0x000fca00090f1458 */
[----:B------:R2:W-:Y:S04]  /*4910*/  STG.E desc[UR22][R30.64], R49 ;  /* 0x000000311e007986 */ /* 0x0005e8000c101916 */
.L_x_24517:
[----:B------:R-:W-:Y:S05]  /*4920*/  BSYNC.RECONVERGENT B0 ;  /* 0x0000000000007941 */ /* 0x000fea0003800200 */
.L_x_24516:
[----:B------:R-:W-:Y:S04]  /*4930*/  BSSY.RECONVERGENT B0, `(.L_x_24518) ;  /* 0x0000012000007945 */ /* 0x000fe80003800200 */
[----:B------:R-:W-:Y:S05]  /*4940*/  @P1 BRA `(.L_x_24519) ;  /* 0x0000000000401947 */ /* 0x000fea0003800000 */
[----:B012---:R-:W-:Y:S01]  /*4950*/  MOV R49, UR28 ;  /* 0x0000001c00317c02 */ /* 0x007fe20008000f00 */
[----:B------:R-:W-:Y:S01]  /*4960*/  IMAD.MOV.U32 R31, RZ, RZ, R55 ;  /* 0x000000ffff1f7224 */ /* 0x000fe200078e0037 */
[----:B------:R-:W-:Y:S01]  /*4970*/  MOV R30, R54 ;  /* 0x00000036001e7202 */ /* 0x000fe20000000f00 */
[----:B------:R-:W-:-:S04]  /*4980*/  UIMAD UR5, UR29, 0x3, URZ ;  /* 0x000000031d0578a4 */ /* 0x000fc8000f8e02ff */
[----:B------:R-:W-:-:S05]  /*4990*/  IMAD.WIDE.U32 R30, R49, 0x3, R30 ;  /* 0x00000003311e7825 */ /* 0x000fca00078e001e */
[----:B------:R-:W-:Y:S02]  /*49a0*/  IADD3 R31, PT, PT, R31, UR5, RZ ;  /* 0x000000051f1f7c10 */ /* 0x000fe4000fffe0ff */
[----:B------:R-:W-:-:S04]  /*49b0*/  LEA R48, P2, R30, UR17, 0x2 ;  /* 0x000000111e307c11 */ /* 0x000fc8000f8410ff */
[----:B------:R-:W-:Y:S02]  /*49c0*/  LEA.HI.X R49, R30, UR9, R31, 0x2, P2 ;  /* 0x000000091e317c11 */ /* 0x000fe400090f141f */
[----:B------:R-:W-:-:S04]  /*49d0*/  SHF.L.U32 R30, R17, 0x10, RZ ;  /* 0x00000010111e7819 */ /* 0x000fc800000006ff */
[----:B------:R-:W-:Y:S02]  /*49e0*/  LOP3.LUT R31, R30, 0xff0000, RZ, 0xc0, !PT ;  /* 0x00ff00001e1f7812 */ /* 0x000fe400078ec0ff */
[----:B------:R-:W-:-:S04]  /*49f0*/  LOP3.LUT R30, R20, 0xffff, RZ, 0xc0, !PT ;  /* 0x0000ffff141e7812 */ /* 0x000fc800078ec0ff */
[----:B------:R-:W-:Y:S01]  /*4a00*/  LEA R30, R30, R31, 0x18 ;  /* 0x0000001f1e1e7211 */ /* 0x000fe200078ec0ff */
[----:B------:R-:W-:-:S05]  /*4a10*/  IMAD.SHL.U32 R31, R19, 0x100, RZ ;  /* 0x00000100131f7824 */ /* 0x000fca00078e00ff */
[----:B------:R-:W-:-:S04]  /*4a20*/  LOP3.LUT R31, R30, 0xffff, R31, 0xf8, !PT ;  /* 0x0000ffff1e1f7812 */ /* 0x000fc800078ef81f */
[----:B------:R-:W-:-:S05]  /*4a30*/  LOP3.LUT R31, R31, 0xff, R16, 0xf8, !PT ;  /* 0x000000ff1f1f7812 */ /* 0x000fca00078ef810 */
[----:B------:R3:W-:Y:S02]  /*4a40*/  STG.E desc[UR22][R48.64], R31 ;  /* 0x0000001f30007986 */ /* 0x0007e4000c101916 */
.L_x_24519:
[----:B------:R-:W-:Y:S05]  /*4a50*/  BSYNC.RECONVERGENT B0 ;  /* 0x0000000000007941 */ /* 0x000fea0003800200 */
.L_x_24518:
[----:B------:R-:W-:Y:S04]  /*4a60*/  BSSY.RECONVERGENT B0, `(.L_x_24520) ;  /* 0x0000010000007945 */ /* 0x000fe80003800200 */
[----:B------:R-:W-:Y:S05]  /*4a70*/  @P1 BRA `(.L_x_24521) ;  /* 0x0000000000381947 */ /* 0x000fea0003800000 */
[----:B012---:R-:W-:Y:S01]  /*4a80*/  SHF.L.U32 R30, R86, 0x10, RZ ;  /* 0x00000010561e7819 */ /* 0x007fe200000006ff */
[----:B------:R-:W-:Y:S02]  /*4a90*/  ULOP3.LUT UR8, UR24, 0xfffffffc, URZ, 0xc0, !UPT ;  /* 0xfffffffc18087892 */ /* 0x000fe4000f8ec0ff */
[----:B------:R-:W-:Y:S01]  /*4aa0*/  ULOP3.LUT UR5, UR25, 0x3fffffff, URZ, 0xc0, !UPT ;  /* 0x3fffffff19057892 */ /* 0x000fe2000f8ec0ff */
[----:B---3--:R-:W-:Y:S02]  /*4ab0*/  LOP3.LUT R31, R30, 0xff0000, RZ, 0xc0, !PT ;  /* 0x00ff00001e1f7812 */ /* 0x008fe400078ec0ff */
[----:B------:R-:W-:Y:S02]  /*4ac0*/  LOP3.LUT R30, R80, 0xffff, RZ, 0xc0, !PT ;  /* 0x0000ffff501e7812 */ /* 0x000fe400078ec0ff */
[----:B------:R-:W-:Y:S02]  /*4ad0*/  IADD3 R88, P2, PT, R54, UR8, RZ ;  /* 0x0000000836587c10 */ /* 0x000fe4000ff5e0ff */
[----:B------:R-:W-:-:S02]  /*4ae0*/  LEA R30, R30, R31, 0x18 ;  /* 0x0000001f1e1e7211 */ /* 0x000fc400078ec0ff */
[----:B------:R-:W-:-:S04]  /*4af0*/  SHF.L.U32 R31, R85, 0x8, RZ ;  /* 0x00000008551f7819 */ /* 0x000fc800000006ff */
[----:B------:R-:W-:Y:S02]  /*4b00*/  LOP3.LUT R48, R30, 0xffff, R31, 0xf8, !PT ;  /* 0x0000ffff1e307812 */ /* 0x000fe400078ef81f */
[----:B------:R-:W-:Y:S02]  /*4b10*/  IADD3.X R31, PT, PT, R55, UR5, RZ, P2, !PT ;  /* 0x00000005371f7c10 */ /* 0x000fe400097fe4ff */
[----:B------:R-:W-:Y:S02]  /*4b20*/  LEA R30, P2, R88, UR17, 0x2 ;  /* 0x00000011581e7c11 */ /* 0x000fe4000f8410ff */
[----:B------:R-:W-:Y:S02]  /*4b30*/  LOP3.LUT R47, R48, 0xff, R47, 0xf8, !PT ;  /* 0x000000ff302f7812 */ /* 0x000fe400078ef82f */
[----:B------:R-:W-:-:S05]  /*4b40*/  LEA.HI.X R31, R88, UR9, R31, 0x2, P2 ;  /* 0x00000009581f7c11 */ /* 0x000fca00090f141f */
[----:B------:R4:W-:Y:S04]  /*4b50*/  STG.E desc[UR22][R30.64], R47 ;  /* 0x0000002f1e007986 */ /* 0x0009e8000c101916 */
.L_x_24521:
[----:B------:R-:W-:Y:S05]  /*4b60*/  BSYNC.RECONVERGENT B0 ;  /* 0x0000000000007941 */ /* 0x000fea0003800200 */
.L_x_24520:
[----:B012-4-:R-:W-:Y:S01]  /*4b70*/  FMUL R30, R57, UR30 ;  /* 0x0000001e391e7c20 */ /* 0x017fe20008400000 */
[----:B---3--:R-:W-:Y:S01]  /*4b80*/  FMUL R31, R66, UR30 ;  /* 0x0000001e421f7c20 */ /* 0x008fe20008400000 */
[----:B------:R-:W-:Y:S01]  /*4b90*/  LOP3.LUT R48, R86, 0xff, RZ, 0xc0, !PT ;  /* 0x000000ff56307812 */ /* 0x000fe200078ec0ff */
[-C--:B------:R-:W-:Y:S01]  /*4ba0*/  FFMA R65, R65, R6.reuse, 0.5 ;  /* 0x3f00000041417423 */ /* 0x080fe20000000006 */
[----:B------:R-:W-:Y:S01]  /*4bb0*/  LOP3.LUT R85, R85, 0xff, RZ, 0xc0, !PT ;  /* 0x000000ff55557812 */ /* 0x000fe200078ec0ff */
[----:B------:R-:W-:Y:S01]  /*4bc0*/  FFMA R51, R51, R6, 0.5 ;  /* 0x3f00000033337423 */ /* 0x000fe20000000006 */
[----:B------:R-:W-:Y:S01]  /*4bd0*/  F2FP.SATFINITE.E4M3.F32.PACK_AB_MERGE_C R88, RZ, R30, RZ ;  /* 0x0000001eff58723e */ /* 0x000fe200048070ff */
[----:B------:R-:W-:Y:S01]  /*4be0*/  FMUL R30, R67, UR30 ;  /* 0x0000001e431e7c20 */ /* 0x000fe20008400000 */
[----:B------:R-:W-:Y:S01]  /*4bf0*/  F2FP.SATFINITE.E4M3.F32.PACK_AB_MERGE_C R31, RZ, R31, RZ ;  /* 0x0000001fff1f723e */ /* 0x000fe200048070ff */
[----:B------:R-:W-:Y:S01]  /*4c00*/  FMUL R65, R40, R65 ;  /* 0x0000004128417220 */ /* 0x000fe20000400000 */
[----:B------:R-:W-:Y:S01]  /*4c10*/  FMNMX3 R84, |R50|, R84, |R83|, !PT ;  /* 0x0000005432547276 */ /* 0x000fe20007800653 */
[----:B------:R-:W-:Y:S01]  /*4c20*/  FFMA R53, R53, R6, 0.5 ;  /* 0x3f00000035357423 */ /* 0x000fe20000000006 */
[----:B------:R-:W-:Y:S01]  /*4c30*/  F2FP.SATFINITE.E4M3.F32.PACK_AB_MERGE_C R86, RZ, R30, RZ ;  /* 0x0000001eff56723e */ /* 0x000fe200048070ff */
[----:B------:R-:W-:Y:S01]  /*4c40*/  FFMA R63, R63, R6, 0.5 ;  /* 0x3f0000003f3f7423 */ /* 0x000fe20000000006 */
[----:B------:R-:W-:Y:S01]  /*4c50*/  PRMT R47, R31, 0x7104, RZ ;  /* 0x000071041f2f7816 */ /* 0x000fe200000000ff */
[----:B------:R-:W-:Y:S01]  /*4c60*/  FMUL R53, R28, R53 ;  /* 0x000000351c357220 */ /* 0x000fe20000400000 */
[----:B------:R-:W-:Y:S01]  /*4c70*/  SHF.R.U32.HI R50, RZ, 0x10, R23 ;  /* 0x00000010ff327819 */ /* 0x000fe20000011617 */
[----:B------:R-:W-:Y:S01]  /*4c80*/  IMAD.U32 R30, R86, 0x10000, RZ ;  /* 0x00010000561e7824 */ /* 0x000fe200078e00ff */
[----:B------:R-:W-:-:S02]  /*4c90*/  LOP3.LUT R49, R48, 0xff00, R47, 0xf8, !PT ;  /* 0x0000ff0030317812 */ /* 0x000fc400078ef82f */
[----:B-----5:R-:W-:Y:S02]  /*4ca0*/  @!P0 CS2R R24, SRZ ;  /* 0x0000000000188805 */ /* 0x020fe4000001ff00 */
[----:B------:R-:W-:Y:S01]  /*4cb0*/  LOP3.LUT R48, R88, 0xffff, RZ, 0xc0, !PT ;  /* 0x0000ffff58307812 */ /* 0x000fe200078ec0ff */
[----:B------:R-:W-:Y:S01]  /*4cc0*/  BSSY.RECONVERGENT B0, `(.L_x_24522) ;  /* 0x000007b000007945 */ /* 0x000fe20003800200 */
[----:B------:R-:W-:Y:S02]  /*4cd0*/  LOP3.LUT R30, R30, 0xff0000, RZ, 0xc0, !PT ;  /* 0x00ff00001e1e7812 */ /* 0x000fe400078ec0ff */
[----:B------:R-:W-:Y:S02]  /*4ce0*/  SHF.L.U32 R47, R48, 0x18, RZ ;  /* 0x00000018302f7819 */ /* 0x000fe400000006ff */
[----:B------:R-:W-:Y:S02]  /*4cf0*/  SHF.L.U32 R50, R50, 0x10, RZ ;  /* 0x0000001032327819 */ /* 0x000fe400000006ff */
[----:B------:R-:W-:Y:S01]  /*4d00*/  LOP3.LUT R47, R47, R49, R30, 0xfe, !PT ;  /* 0x000000312f2f7212 */ /* 0x000fe200078efe1e */
[----:B------:R-:W-:Y:S01]  /*4d10*/  FFMA R30, R59, R6, 0.5 ;  /* 0x3f0000003b1e7423 */ /* 0x000fe20000000006 */
[----:B------:R-:W-:-:S03]  /*4d20*/  LOP3.LUT R80, R80, 0xff, RZ, 0xc0, !PT ;  /* 0x000000ff50507812 */ /* 0x000fc600078ec0ff */
[----:B------:R-:W-:Y:S01]  /*4d30*/  FMUL R97, R37, R30 ;  /* 0x0000001e25617220 */ /* 0x000fe20000400000 */
[----:B------:R-:W-:Y:S01]  /*4d40*/  FFMA R30, R61, R6, 0.5 ;  /* 0x3f0000003d1e7423 */ /* 0x000fe20000000006 */
[----:B------:R-:W-:Y:S02]  /*4d50*/  FMUL R61, R65, UR30 ;  /* 0x0000001e413d7c20 */ /* 0x000fe40008400000 */
[----:B------:R-:W-:Y:S01]  /*4d60*/  FMUL R59, R97, UR30 ;  /* 0x0000001e613b7c20 */ /* 0x000fe20008400000 */
[----:B------:R-:W-:Y:S02]  /*4d70*/  FMUL R95, R39, R30 ;  /* 0x0000001e275f7220 */ /* 0x000fe40000400000 */
[----:B------:R-:W-:Y:S02]  /*4d80*/  F2FP.SATFINITE.E4M3.F32.PACK_AB_MERGE_C R61, RZ, R61, RZ ;  /* 0x0000003dff3d723e */ /* 0x000fe400048070ff */
[----:B------:R-:W-:Y:S01]  /*4d90*/  F2FP.SATFINITE.E4M3.F32.PACK_AB_MERGE_C R59, RZ, R59, RZ ;  /* 0x0000003bff3b723e */ /* 0x000fe200048070ff */
[----:B------:R-:W-:Y:S01]  /*4da0*/  FMUL R88, R95, UR30 ;  /* 0x0000001e5f587c20 */ /* 0x000fe20008400000 */
[----:B------:R-:W-:-:S02]  /*4db0*/  LOP3.LUT R37, R61, 0xffff, RZ, 0xc0, !PT ;  /* 0x0000ffff3d257812 */ /* 0x000fc400078ec0ff */
[----:B------:R-:W-:Y:S02]  /*4dc0*/  PRMT R30, R59, 0x7104, RZ ;  /* 0x000071043b1e7816 */ /* 0x000fe400000000ff */
[----:B------:R-:W-:Y:S02]  /*4dd0*/  F2FP.SATFINITE.E4M3.F32.PACK_AB_MERGE_C R88, RZ, R88, RZ ;  /* 0x00000058ff58723e */ /* 0x000fe400048070ff */
[----:B------:R-:W-:Y:S02]  /*4de0*/  LOP3.LUT R85, R85, 0xff00, R30, 0xf8, !PT ;  /* 0x0000ff0055557812 */ /* 0x000fe400078ef81e */
[----:B------:R-:W-:Y:S02]  /*4df0*/  SHF.L.U32 R30, R88, 0x10, RZ ;  /* 0x00000010581e7819 */ /* 0x000fe400000006ff */
[----:B------:R-:W-:Y:S02]  /*4e00*/  SHF.L.U32 R37, R37, 0x18, RZ ;  /* 0x0000001825257819 */ /* 0x000fe400000006ff */
[----:B------:R-:W-:-:S04]  /*4e10*/  LOP3.LUT R30, R30, 0xff0000, RZ, 0xc0, !PT ;  /* 0x00ff00001e1e7812 */ /* 0x000fc800078ec0ff */
[----:B------:R-:W-:Y:S01]  /*4e20*/  LOP3.LUT R49, R37, R85, R30, 0xfe, !PT ;  /* 0x0000005525317212 */ /* 0x000fe200078efe1e */
[----:B------:R-:W-:Y:S02]  /*4e30*/  IMAD.U32 R37, R23, 0x10000, RZ ;  /* 0x0001000017257824 */ /* 0x000fe400078e00ff */
[C---:B------:R-:W-:Y:S02]  /*4e40*/  FMUL R23, R50.reuse, 0.035677410662174224854 ;  /* 0x3d12227a32177820 */ /* 0x040fe40000400000 */
[C---:B------:R-:W-:Y:S02]  /*4e50*/  FMUL R30, R37.reuse, 0.035677410662174224854 ;  /* 0x3d12227a251e7820 */ /* 0x040fe40000400000 */
[----:B------:R-:W-:Y:S02]  /*4e60*/  FFMA R23, R50, R23, 0.79788458347320556641 ;  /* 0x3f4c422a32177423 */ /* 0x000fe40000000017 */
        /* <DEDUP_REMOVED lines=27> */
[----:B------:R-:W-:-:S04]  /*5020*/  FMNMX3 R90, |R81|, R84, |R82|, !PT ;  /* 0x00000054515a7276 */ /* 0x000fc80007800652 */
[----:B------:R-:W-:Y:S01]  /*5030*/  FMNMX3 R93, |R93|, R90, |R62|, !PT ;  /* 0x0000005a5d5d7276 */ /* 0x000fe2000780063e */
[----:B0-----:R-:W-:Y:S01]  /*5040*/  FADD R40, R39, 1 ;  /* 0x3f80000027287421 */ /* 0x001fe20000000000 */
[----:B------:R-:W-:Y:S02]  /*5050*/  FMUL R62, R58, R63 ;  /* 0x0000003f3a3e7220 */ /* 0x000fe40000400000 */
[----:B------:R-:W-:Y:S01]  /*5060*/  FMNMX3 R93, |R97|, R93, |R66|, !PT ;  /* 0x0000005d615d7276 */ /* 0x000fe20007800642 */
[----:B------:R0:W1:Y:S01]  /*5070*/  MUFU.RCP R83, R40 ;  /* 0x0000002800537308 */ /* 0x0000620000001000 */
[----:B------:R-:W-:-:S05]  /*5080*/  FMUL R28, R62, UR30 ;  /* 0x0000001e3e1c7c20 */ /* 0x000fca0008400000 */
[----:B------:R-:W-:Y:S02]  /*5090*/  F2FP.SATFINITE.E4M3.F32.PACK_AB_MERGE_C R28, RZ, R28, RZ ;  /* 0x0000001cff1c723e */ /* 0x000fe400048070ff */
[----:B0-----:R-:W-:Y:S02]  /*50a0*/  SHF.L.U32 R40, R68, 0x10, RZ ;  /* 0x0000001044287819 */ /* 0x001fe400000006ff */
[----:B------:R-:W-:Y:S02]  /*50b0*/  LOP3.LUT R63, R28, 0xffff, RZ, 0xc0, !PT ;  /* 0x0000ffff1c3f7812 */ /* 0x000fe400078ec0ff */
[----:B------:R-:W-:Y:S01]  /*50c0*/  SHF.L.U32 R28, R24, 0x10, RZ ;  /* 0x00000010181c7819 */ /* 0x000fe200000006ff */
[----:B-1----:R-:W-:-:S05]  /*50d0*/  FFMA R83, R83, -2, R4 ;  /* 0xc000000053537823 */ /* 0x002fca0000000004 */
        /* <DEDUP_REMOVED lines=15> */
[----:B------:R-:W-:Y:S01]  /*51d0*/  SHF.R.U64 R84, R24, 0x10, R25 ;  /* 0x0000001018547819 */ /* 0x000fe20000001219 */
[----:B0-----:R-:W-:-:S04]  /*51e0*/  FADD R82, R81, 1 ;  /* 0x3f80000051527421 */ /* 0x001fc80000000000 */
[----:B------:R-:W0:Y:S02]  /*51f0*/  MUFU.RCP R83, R82 ;  /* 0x0000005200537308 */ /* 0x000e240000001000 */
[----:B0-----:R-:W-:-:S05]  /*5200*/  FFMA R83, R83, -2, R4 ;  /* 0xc000000053537823 */ /* 0x001fca0000000004 */
[----:B------:R-:W-:-:S04]  /*5210*/  FSEL R83, R83, 1, !P2 ;  /* 0x3f80000053537808 */ /* 0x000fc80005000000 */
[--C-:B------:R-:W-:Y:S01]  /*5220*/  LOP3.LUT R85, R83, 0x80000000, R30.reuse, 0xb8, !PT ;  /* 0x8000000053557812 */ /* 0x100fe200078eb81e */
[----:B------:R-:W-:Y:S01]  /*5230*/  @!P3 FFMA R85, R30, R23, R30 ;  /* 0x000000171e55b223 */ /* 0x000fe2000000001e */
[----:B------:R-:W-:Y:S01]  /*5240*/  FMUL R30, R26, R51 ;  /* 0x000000331a1e7220 */ /* 0x000fe20000400000 */
[----:B------:R-:W-:Y:S01]  /*5250*/  FMUL R26, R53, UR30 ;  /* 0x0000001e351a7c20 */ /* 0x000fe20008400000 */
[----:B------:R-:W-:Y:S02]  /*5260*/  IMAD.SHL.U32 R51, R63, 0x1000000, RZ ;  /* 0x010000003f337824 */ /* 0x000fe400078e00ff */
[C---:B------:R-:W-:Y:S01]  /*5270*/  FMUL R23, R30.reuse, UR30 ;  /* 0x0000001e1e177c20 */ /* 0x040fe20008400000 */
[----:B------:R-:W-:Y:S02]  /*5280*/  FMNMX R93, |R30|, R93, !PT ;  /* 0x0000005d1e5d7209 */ /* 0x000fe40007800200 */
[----:B------:R-:W-:Y:S02]  /*5290*/  F2FP.SATFINITE.E4M3.F32.PACK_AB_MERGE_C R26, RZ, R26, RZ ;  /* 0x0000001aff1a723e */ /* 0x000fe400048070ff */
[----:B------:R-:W-:-:S02]  /*52a0*/  F2FP.SATFINITE.E4M3.F32.PACK_AB_MERGE_C R58, RZ, R23, RZ ;  /* 0x00000017ff3a723e */ /* 0x000fc400048070ff */
[----:B------:R-:W-:Y:S02]  /*52b0*/  LOP3.LUT R81, R26, 0xffff, RZ, 0xc0, !PT ;  /* 0x0000ffff1a517812 */ /* 0x000fe400078ec0ff */
[----:B------:R-:W-:Y:S02]  /*52c0*/  PRMT R23, R58, 0x7104, RZ ;  /* 0x000071043a177816 */ /* 0x000fe400000000ff */
[----:B------:R-:W-:Y:S02]  /*52d0*/  FMNMX3 R64, |R64|, R93, |R95|, !PT ;  /* 0x0000005d40407276 */ /* 0x000fe4000780065f */
[----:B------:R-:W-:Y:S02]  /*52e0*/  LOP3.LUT R80, R80, 0xff00, R23, 0xf8, !PT ;  /* 0x0000ff0050507812 */ /* 0x000fe400078ef817 */
[----:B------:R-:W-:Y:S02]  /*52f0*/  SHF.L.U32 R23, R81, 0x10, RZ ;  /* 0x0000001051177819 */ /* 0x000fe400000006ff */
[----:B------:R-:W-:-:S02]  /*5300*/  FMNMX3 R67, |R67|, R64, |R53|, !PT ;  /* 0x0000004043437276 */ /* 0x000fc40007800635 */
[----:B------:R-:W-:Y:S01]  /*5310*/  LOP3.LUT R26, R23, 0xff0000, RZ, 0xc0, !PT ;  /* 0x00ff0000171a7812 */ /* 0x000fe200078ec0ff */
[----:B------:R-:W-:-:S03]  /*5320*/  FMUL R23, R28, 0.035677410662174224854 ;  /* 0x3d12227a1c177820 */ /* 0x000fc60000400000 */
[----:B------:R-:W-:Y:S01]  /*5330*/  LOP3.LUT R51, R51, R80, R26, 0xfe, !PT ;  /* 0x0000005033337212 */ /* 0x000fe200078efe1a */
[----:B------:R-:W-:Y:S01]  /*5340*/  FFMA R53, R28, R23, 0.79788458347320556641 ;  /* 0x3f4c422a1c357423 */ /* 0x000fe20000000017 */
[----:B------:R-:W-:Y:S01]  /*5350*/  SHF.L.U32 R26, R25, 0x10, RZ ;  /* 0x00000010191a7819 */ /* 0x000fe200000006ff */
[----:B------:R-:W-:Y:S06]  /*5360*/  @P1 BRA `(.L_x_24523) ;  /* 0x0000000000401947 */ /* 0x000fec0003800000 */
[----:B------:R-:W-:Y:S01]  /*5370*/  SHF.L.U32 R31, R31, 0x10, RZ ;  /* 0x000000101f1f7819 */ /* 0x000fe200000006ff */
[----:B------:R-:W-:Y:S01]  /*5380*/  IMAD.U32 R83, RZ, RZ, UR28 ;  /* 0x0000001cff537e24 */ /* 0x000fe2000f8e00ff */
[----:B------:R-:W-:Y:S01]  /*5390*/  LOP3.LUT R23, R58, 0xffff, RZ, 0xc0, !PT ;  /* 0x0000ffff3a177812 */ /* 0x000fe200078ec0ff */
[----:B------:R-:W-:Y:S01]  /*53a0*/  UIMAD UR5, UR29, 0x5, URZ ;  /* 0x000000051d0578a4 */ /* 0x000fe2000f8e02ff */
[----:B------:R-:W-:Y:S02]  /*53b0*/  LOP3.LUT R24, R31, 0xff0000, RZ, 0xc0, !PT ;  /* 0x00ff00001f187812 */ /* 0x000fe400078ec0ff */
[----:B------:R-:W-:Y:S02]  /*53c0*/  MOV R30, R54 ;  /* 0x00000036001e7202 */ /* 0x000fe40000000f00 */
[----:B------:R-:W-:Y:S02]  /*53d0*/  MOV R31, R55 ;  /* 0x00000037001f7202 */ /* 0x000fe40000000f00 */
[----:B------:R-:W-:Y:S01]  /*53e0*/  LEA R23, R23, R24, 0x18 ;  /* 0x0000001817177211 */ /* 0x000fe200078ec0ff */
[----:B------:R-:W-:-:S02]  /*53f0*/  IMAD.SHL.U32 R24, R59, 0x100, RZ ;  /* 0x000001003b187824 */ /* 0x000fc400078e00ff */
[----:B------:R-:W-:-:S03]  /*5400*/  IMAD.WIDE.U32 R30, R83, 0x5, R30 ;  /* 0x00000005531e7825 */ /* 0x000fc600078e001e */
[----:B------:R-:W-:Y:S02]  /*5410*/  LOP3.LUT R24, R23, 0xffff, R24, 0xf8, !PT ;  /* 0x0000ffff17187812 */ /* 0x000fe400078ef818 */
[----:B------:R-:W-:Y:S02]  /*5420*/  IADD3 R23, PT, PT, R31, UR5, RZ ;  /* 0x000000051f177c10 */ /* 0x000fe4000fffe0ff */
[----:B------:R-:W-:Y:S02]  /*5430*/  LEA R58, P0, R30, UR17, 0x2 ;  /* 0x000000111e3a7c11 */ /* 0x000fe4000f8010ff */
[----:B------:R-:W-:Y:S02]  /*5440*/  LOP3.LUT R79, R24, 0xff, R79, 0xf8, !PT ;  /* 0x000000ff184f7812 */ /* 0x000fe400078ef84f */
[----:B------:R-:W-:-:S05]  /*5450*/  LEA.HI.X R59, R30, UR9, R23, 0x2, P0 ;  /* 0x000000091e3b7c11 */ /* 0x000fca00080f1417 */
[----:B------:R0:W-:Y:S04]  /*5460*/  STG.E desc[UR22][R58.64], R79 ;  /* 0x0000004f3a007986 */ /* 0x0001e8000c101916 */
.L_x_24523:
[----:B------:R-:W-:Y:S05]  /*5470*/  BSYNC.RECONVERGENT B0 ;  /* 0x0000000000007941 */ /* 0x000fea0003800200 */
.L_x_24522:
[----:B------:R-:W-:Y:S04]  /*5480*/  BSSY.RECONVERGENT B0, `(.L_x_24524) ;  /* 0x0000010000007945 */ /* 0x000fe80003800200 */
[----:B------:R-:W-:Y:S05]  /*5490*/  @P1 BRA `(.L_x_24525) ;  /* 0x0000000000381947 */ /* 0x000fea0003800000 */
[----:B------:R-:W-:Y:S01]  /*54a0*/  MOV R23, UR28 ;  /* 0x0000001c00177c02 */ /* 0x000fe20008000f00 */
[----:B------:R-:W-:Y:S01]  /*54b0*/  IMAD.MOV.U32 R31, RZ, RZ, R55 ;  /* 0x000000ffff1f7224 */ /* 0x000fe200078e0037 */
[----:B------:R-:W-:Y:S01]  /*54c0*/  MOV R30, R54 ;  /* 0x00000036001e7202 */ /* 0x000fe20000000f00 */
[----:B------:R-:W-:Y:S01]  /*54d0*/  UIMAD UR5, UR29, 0x6, URZ ;  /* 0x000000061d0578a4 */ /* 0x000fe2000f8e02ff */
[----:B------:R-:W-:-:S03]  /*54e0*/  PRMT R86, R86, 0x7054, RZ ;  /* 0x0000705456567816 */ /* 0x000fc600000000ff */
[----:B------:R-:W-:Y:S01]  /*54f0*/  IMAD.WIDE.U32 R30, R23, 0x6, R30 ;  /* 0x00000006171e7825 */ /* 0x000fe200078e001e */
[----:B------:R-:W-:Y:S02]  /*5500*/  LEA R86, R81, R86, 0x18 ;  /* 0x0000005651567211 */ /* 0x000fe400078ec0ff */
[----:B------:R-:W-:Y:S02]  /*5510*/  SHF.L.U32 R23, R88, 0x8, RZ ;  /* 0x0000000858177819 */ /* 0x000fe400000006ff */
[----:B------:R-:W-:Y:S02]  /*5520*/  IADD3 R31, PT, PT, R31, UR5, RZ ;  /* 0x000000051f1f7c10 */ /* 0x000fe4000fffe0ff */
[----:B0-----:R-:W-:Y:S02]  /*5530*/  LEA R58, P0, R30, UR17, 0x2 ;  /* 0x000000111e3a7c11 */ /* 0x001fe4000f8010ff */
[----:B------:R-:W-:Y:S02]  /*5540*/  LOP3.LUT R23, R86, 0xffff, R23, 0xf8, !PT ;  /* 0x0000ffff56177812 */ /* 0x000fe400078ef817 */
[----:B------:R-:W-:-:S02]  /*5550*/  LEA.HI.X R59, R30, UR9, R31, 0x2, P0 ;  /* 0x000000091e3b7c11 */ /* 0x000fc400080f141f */
[----:B------:R-:W-:-:S05]  /*5560*/  LOP3.LUT R23, R23, R78, RZ, 0xfc, !PT ;  /* 0x0000004e17177212 */ /* 0x000fca00078efcff */
[----:B------:R1:W-:Y:S02]  /*5570*/  STG.E desc[UR22][R58.64], R23 ;  /* 0x000000173a007986 */ /* 0x0003e4000c101916 */
.L_x_24525:
[----:B------:R-:W-:Y:S05]  /*5580*/  BSYNC.RECONVERGENT B0 ;  /* 0x0000000000007941 */ /* 0x000fea0003800200 */
.L_x_24524:
[----:B------:R-:W-:Y:S01]  /*5590*/  SHF.R.U32.HI R30, RZ, 0x10, R25 ;  /* 0x00000010ff1e7819 */ /* 0x000fe20000011619 */
[----:B------:R-:W-:Y:S02]  /*55a0*/  IMAD.U32 R84, R84, 0x10000, RZ ;  /* 0x0001000054547824 */ /* 0x000fe400078e00ff */
[----:B-1----:R-:W-:Y:S01]  /*55b0*/  FMUL R23, R26, 0.035677410662174224854 ;  /* 0x3d12227a1a177820 */ /* 0x002fe20000400000 */
[----:B------:R-:W-:Y:S01]  /*55c0*/  FMUL R31, R28, R53 ;  /* 0x000000351c1f7220 */ /* 0x000fe20000400000 */
[----:B------:R-:W-:Y:S01]  /*55d0*/  SHF.L.U32 R30, R30, 0x10, RZ ;  /* 0x000000101e1e7819 */ /* 0x000fe200000006ff */
[----:B------:R-:W-:Y:S01]  /*55e0*/  FMUL R25, R84, 0.035677410662174224854 ;  /* 0x3d12227a54197820 */ /* 0x000fe20000400000 */
[----:B------:R-:W-:Y:S01]  /*55f0*/  FFMA R23, R26, R23, 0.79788458347320556641 ;  /* 0x3f4c422a1a177423 */ /* 0x000fe20000000017 */
[----:B------:R-:W-:Y:S01]  /*5600*/  FMUL R53, |R31|, 2.8853900432586669922 ;  /* 0x4038aa3b1f357820 */ /* 0x000fe20000400200 */
[----:B------:R-:W-:Y:S02]  /*5610*/  IMAD.U32 R24, RZ, RZ, UR12 ;  /* 0x0000000cff187e24 */ /* 0x000fe4000f8e00ff */
[----:B0-----:R-:W-:Y:S01]  /*5620*/  FMUL R59, R30, 0.035677410662174224854 ;  /* 0x3d12227a1e3b7820 */ /* 0x001fe20000400000 */
[----:B------:R-:W-:Y:S01]  /*5630*/  FFMA R25, R84, R25, 0.79788458347320556641 ;  /* 0x3f4c422a54197423 */ /* 0x000fe20000000019 */
[----:B------:R-:W-:Y:S01]  /*5640*/  FMUL R80, R26, R23 ;  /* 0x000000171a507220 */ /* 0x000fe20000400000 */
[----:B------:R-:W-:Y:S01]  /*5650*/  IADD3 R58, PT, PT, R3, 0x2, RZ ;  /* 0x00000002033a7810 */ /* 0x000fe20007ffe0ff */
[----:B------:R-:W-:Y:S01]  /*5660*/  FFMA R59, R30, R59, 0.79788458347320556641 ;  /* 0x3f4c422a1e3b7423 */ /* 0x000fe2000000003b */
[----:B------:R-:W-:Y:S01]  /*5670*/  FMUL R64, R84, R25 ;  /* 0x0000001954407220 */ /* 0x000fe20000400000 */
[----:B------:R-:W-:Y:S01]  /*5680*/  MOV R25, UR21 ;  /* 0x0000001500197c02 */ /* 0x000fe20008000f00 */
[----:B------:R0:W1:Y:S01]  /*5690*/  MUFU.EX2 R83, R53 ;  /* 0x0000003500537308 */ /* 0x0000620000000800 */
[----:B------:R-:W-:Y:S01]  /*56a0*/  FMUL R66, R30, R59 ;  /* 0x0000003b1e427220 */ /* 0x000fe20000400000 */
[----:B------:R-:W-:Y:S01]  /*56b0*/  IADD3 R23, PT, PT, R2, 0x1e, RZ ;  /* 0x0000001e02177810 */ /* 0x000fe20007ffe0ff */
[----:B------:R-:W-:Y:S01]  /*56c0*/  FMUL R82, |R80|, 2.8853900432586669922 ;  /* 0x4038aa3b50527820 */ /* 0x000fe20000400200 */
[----:B------:R-:W-:Y:S01]  /*56d0*/  FMUL R81, |R64|, 2.8853900432586669922 ;  /* 0x4038aa3b40517820 */ /* 0x000fe20000400200 */
[----:B------:R-:W-:Y:S01]  /*56e0*/  ISETP.GE.U32.AND P0, PT, R58, UR7, PT ;  /* 0x000000073a007c0c */ /* 0x000fe2000bf06070 */
[----:B------:R-:W-:Y:S01]  /*56f0*/  BSSY.RECONVERGENT B0, `(.L_x_24526) ;  /* 0x000001d000007945 */ /* 0x000fe20003800200 */
[----:B------:R-:W-:Y:S01]  /*5700*/  LOP3.LUT R79, R23, 0x1f, RZ, 0xc0, !PT ;  /* 0x0000001f174f7812 */ /* 0x000fe200078ec0ff */
[----:B0-----:R-:W-:-:S04]  /*5710*/  IMAD.WIDE.U32 R52, R52, UR28, R24 ;  /* 0x0000001c34347c25 */ /* 0x001fc8000f8e0018 */
[----:B------:R-:W-:Y:S01]  /*5720*/  FMUL R25, |R66|, 2.8853900432586669922 ;  /* 0x4038aa3b42197820 */ /* 0x000fe20000400200 */
[----:B------:R-:W-:Y:S01]  /*5730*/  ISETP.LT.U32.AND P0, PT, R79, UR14, !P0 ;  /* 0x0000000e4f007c0c */ /* 0x000fe2000c701070 */
[----:B------:R-:W0:Y:S01]  /*5740*/  MUFU.EX2 R82, R82 ;  /* 0x0000005200527308 */ /* 0x000e220000000800 */
[----:B------:R-:W-:Y:S02]  /*5750*/  FMNMX3 R24, |R56|, R67, |R65|, !PT ;  /* 0x0000004338187276 */ /* 0x000fe40007800641 */
[----:B------:R-:W-:Y:S01]  /*5760*/  IADD3 R23, PT, PT, R27, R53, RZ ;  /* 0x000000351b177210 */ /* 0x000fe20007ffe0ff */
[----:B------:R-:W-:Y:S01]  /*5770*/  IMAD.U32 R27, RZ, RZ, UR28 ;  /* 0x0000001cff1b7e24 */ /* 0x000fe2000f8e00ff */
[----:B------:R-:W-:Y:S02]  /*5780*/  IADD3 R78, P2, PT, R79, R52, RZ ;  /* 0x000000344f4e7210 */ /* 0x000fe40007f5e0ff */
[----:B------:R-:W-:Y:S01]  /*5790*/  FMNMX3 R24, |R57|, R24, |R62|, !PT ;  /* 0x0000001839187276 */ /* 0x000fe2000780063e */
[----:B------:R-:W2:Y:S01]  /*57a0*/  MUFU.EX2 R81, R81 ;  /* 0x0000005100517308 */ /* 0x000ea20000000800 */
[----:B------:R-:W-:-:S03]  /*57b0*/  IADD3.X R79, PT, PT, RZ, R23, RZ, P2, !PT ;  /* 0x00000017ff4f7210 */ /* 0x000fc600017fe4ff */
[----:B------:R-:W-:-:S04]  /*57c0*/  @P0 IMAD.WIDE.U32 R56, R27, 0x9, R78 ;  /* 0x000000091b380825 */ /* 0x000fc800078e004e */
[----:B------:R-:W3:Y:S01]  /*57d0*/  MUFU.EX2 R25, R25 ;  /* 0x0000001900197308 */ /* 0x000ee20000000800 */
[----:B01----:R-:W-:Y:S05]  /*57e0*/  @P1 BRA `(.L_x_24527) ;  /* 0x0000000000341947 */ /* 0x003fea0003800000 */
[----:B------:R-:W-:Y:S01]  /*57f0*/  SHF.L.U32 R27, R48, 0x10, RZ ;  /* 0x00000010301b7819 */ /* 0x000fe200000006ff */
[----:B------:R-:W-:Y:S01]  /*5800*/  UIMAD UR5, UR29, 0x7, URZ ;  /* 0x000000071d0578a4 */ /* 0x000fe2000f8e02ff */
[----:B------:R-:W-:Y:S01]  /*5810*/  MOV R59, UR28 ;  /* 0x0000001c003b7c02 */ /* 0x000fe20008000f00 */
[----:B------:R-:W-:Y:S01]  /*5820*/  IMAD.SHL.U32 R62, R61, 0x100, RZ ;  /* 0x000001003d3e7824 */ /* 0x000fe200078e00ff */
[----:B------:R-:W-:-:S03]  /*5830*/  LOP3.LUT R58, R27, 0xff0000, RZ, 0xc0, !PT ;  /* 0x00ff00001b3a7812 */ /* 0x000fc600078ec0ff */
[----:B------:R-:W-:Y:S01]  /*5840*/  IMAD.WIDE.U32 R54, R59, 0x7, R54 ;  /* 0x000000073b367825 */ /* 0x000fe200078e0036 */
[----:B------:R-:W-:-:S04]  /*5850*/  LEA R63, R63, R58, 0x18 ;  /* 0x0000003a3f3f7211 */ /* 0x000fc800078ec0ff */
[----:B------:R-:W-:Y:S02]  /*5860*/  IADD3 R27, PT, PT, R55, UR5, RZ ;  /* 0x00000005371b7c10 */ /* 0x000fe4000fffe0ff */
[C---:B------:R-:W-:Y:S02]  /*5870*/  LEA R58, P1, R54.reuse, UR17, 0x2 ;  /* 0x00000011363a7c11 */ /* 0x040fe4000f8210ff */
[----:B------:R-:W-:Y:S02]  /*5880*/  LOP3.LUT R63, R63, 0xffff, R62, 0xf8, !PT ;  /* 0x0000ffff3f3f7812 */ /* 0x000fe400078ef83e */
[----:B------:R-:W-:Y:S02]  /*5890*/  LEA.HI.X R59, R54, UR9, R27, 0x2, P1 ;  /* 0x00000009363b7c11 */ /* 0x000fe400088f141b */
[----:B------:R-:W-:-:S05]  /*58a0*/  LOP3.LUT R63, R63, 0xff, R60, 0xf8, !PT ;  /* 0x000000ff3f3f7812 */ /* 0x000fca00078ef83c */
[----:B------:R0:W-:Y:S02]  /*58b0*/  STG.E desc[UR22][R58.64], R63 ;  /* 0x0000003f3a007986 */ /* 0x0001e4000c101916 */
.L_x_24527:
[----:B------:R-:W-:Y:S05]  /*58c0*/  BSYNC.RECONVERGENT B0 ;  /* 0x0000000000007941 */ /* 0x000fea0003800200 */
.L_x_24526:
[----:B------:R-:W-:Y:S01]  /*58d0*/  FADD R83, R83, 1 ;  /* 0x3f80000053537421 */ /* 0x000fe20000000000 */
[----:B------:R-:W-:Y:S01]  /*58e0*/  FMUL R60, R80, R80 ;  /* 0x00000050503c7220 */ /* 0x000fe20000400000 */
[----:B0-----:R-:W-:Y:S01]  /*58f0*/  FMUL R58, R64, R64 ;  /* 0x00000040403a7220 */ /* 0x001fe20000400000 */
[----:B------:R-:W-:Y:S01]  /*5900*/  FMUL R54, R31, R31 ;  /* 0x0000001f1f367220 */ /* 0x000fe20000400000 */
[----:B--2---:R-:W-:Y:S01]  /*5910*/  FADD R81, R81, 1 ;  /* 0x3f80000051517421 */ /* 0x004fe20000000000 */
[-C--:B------:R-:W-:Y:S01]  /*5920*/  FFMA R59, R60, R5.reuse, -0.052303962409496307373 ;  /* 0xbd563cae3c3b7423 */ /* 0x080fe20000000005 */
[----:B------:R-:W0:Y:S01]  /*5930*/  MUFU.RCP R83, R83 ;  /* 0x0000005300537308 */ /* 0x000e220000001000 */
[----:B------:R-:W-:Y:S01]  /*5940*/  FFMA R55, R58, R5, -0.052303962409496307373 ;  /* 0xbd563cae3a377423 */ /* 0x000fe20000000005 */
[----:B------:R-:W-:Y:S01]  /*5950*/  FADD R82, R82, 1 ;  /* 0x3f80000052527421 */ /* 0x000fe20000000000 */
[----:B------:R-:W-:Y:S01]  /*5960*/  FFMA R59, R60, R59, 0.1331529766321182251 ;  /* 0x3e0859413c3b7423 */ /* 0x000fe2000000003b */
[----:B------:R-:W-:Y:S01]  /*5970*/  FFMA R27, R54, R5, -0.052303962409496307373 ;  /* 0xbd563cae361b7423 */ /* 0x000fe20000000005 */
[----:B------:R-:W-:Y:S01]  /*5980*/  FFMA R55, R58, R55, 0.1331529766321182251 ;  /* 0x3e0859413a377423 */ /* 0x000fe20000000037 */
[----:B---3--:R-:W-:Y:S01]  /*5990*/  FADD R25, R25, 1 ;  /* 0x3f80000019197421 */ /* 0x008fe20000000000 */
[----:B------:R-:W-:Y:S01]  /*59a0*/  FFMA R59, R60, R59, -0.33332768082618713379 ;  /* 0xbeaaa9ed3c3b7423 */ /* 0x000fe2000000003b */
[----:B------:R-:W1:Y:S01]  /*59b0*/  MUFU.RCP R61, R82 ;  /* 0x00000052003d7308 */ /* 0x000e620000001000 */
[----:B------:R-:W-:Y:S01]  /*59c0*/  FFMA R27, R54, R27, 0.1331529766321182251 ;  /* 0x3e085941361b7423 */ /* 0x000fe2000000001b */
[----:B------:R-:W-:Y:S01]  /*59d0*/  FFMA R55, R58, R55, -0.33332768082618713379 ;  /* 0xbeaaa9ed3a377423 */ /* 0x000fe20000000037 */
[----:B------:R-:W-:Y:S01]  /*59e0*/  FFMA R63, R60, R59, RZ ;  /* 0x0000003b3c3f7223 */ /* 0x000fe200000000ff */
[----:B------:R-:W-:Y:S01]  /*59f0*/  FSETP.GE.AND P2, PT, |R31|, 0.60000002384185791016, PT ;  /* 0x3f19999a1f00780b */ /* 0x000fe20003f46200 */
[----:B------:R-:W-:Y:S01]  /*5a00*/  FFMA R27, R54, R27, -0.33332768082618713379 ;  /* 0xbeaaa9ed361b7423 */ /* 0x000fe2000000001b */
[----:B------:R-:W-:Y:S01]  /*5a10*/  FFMA R59, R58, R55, RZ ;  /* 0x000000373a3b7223 */ /* 0x000fe200000000ff */
[----:B------:R-:W-:Y:S01]  /*5a20*/  FMUL R58, R66, R66 ;  /* 0x00000042423a7220 */ /* 0x000fe20000400000 */
[----:B------:R-:W2:Y:S01]  /*5a30*/  MUFU.RCP R81, R81 ;  /* 0x0000005100517308 */ /* 0x000ea20000001000 */
[--C-:B0-----:R-:W-:Y:S01]  /*5a40*/  FFMA R83, R83, -2, R4.reuse ;  /* 0xc000000053537823 */ /* 0x101fe20000000004 */
[----:B------:R-:W-:Y:S01]  /*5a50*/  FSETP.GE.AND P1, PT, |R31|, 9.010913848876953125, PT ;  /* 0x41102cb41f00780b */ /* 0x000fe20003f26200 */
[----:B------:R-:W-:Y:S01]  /*5a60*/  FFMA R62, R54, R27, RZ ;  /* 0x0000001b363e7223 */ /* 0x000fe200000000ff */
[----:B------:R-:W-:Y:S01]  /*5a70*/  FFMA R27, R58, R5, -0.052303962409496307373 ;  /* 0xbd563cae3a1b7423 */ /* 0x000fe20000000005 */
[----:B------:R-:W-:Y:S01]  /*5a80*/  FSETP.GE.AND P5, PT, |R80|, 0.60000002384185791016, PT ;  /* 0x3f19999a5000780b */ /* 0x000fe20003fa6200 */
[----:B------:R-:W-:Y:S01]  /*5a90*/  VOTEU.ANY UP0, P0 ;  /* 0x0000000000ff7886 */ /* 0x000fe20000000100 */
[----:B------:R-:W-:Y:S01]  /*5aa0*/  FSEL R54, R83, 1, !P1 ;  /* 0x3f80000053367808 */ /* 0x000fe20004800000 */
[----:B------:R-:W0:Y:S01]  /*5ab0*/  MUFU.RCP R25, R25 ;  /* 0x0000001900197308 */ /* 0x000e220000001000 */
[----:B------:R-:W-:Y:S01]  /*5ac0*/  FSETP.GE.AND P1, PT, |R64|, 0.60000002384185791016, PT ;  /* 0x3f19999a4000780b */ /* 0x000fe20003f26200 */
[----:B------:R-:W-:Y:S01]  /*5ad0*/  FFMA R27, R58, R27, 0.1331529766321182251 ;  /* 0x3e0859413a1b7423 */ /* 0x000fe2000000001b */
[--C-:B-1----:R-:W-:Y:S01]  /*5ae0*/  FFMA R61, R61, -2, R4.reuse ;  /* 0xc00000003d3d7823 */ /* 0x102fe20000000004 */
[--C-:B------:R-:W-:Y:S01]  /*5af0*/  LOP3.LUT R93, R54, 0x80000000, R31.reuse, 0xb8, !PT ;  /* 0x80000000365d7812 */ /* 0x100fe200078eb81f */
[----:B------:R-:W-:Y:S01]  /*5b00*/  @!P2 FFMA R93, R31, R62, R31 ;  /* 0x0000003e1f5da223 */ /* 0x000fe2000000001f */
[----:B------:R-:W-:Y:S01]  /*5b10*/  FSETP.GE.AND P4, PT, |R80|, 9.010913848876953125, PT ;  /* 0x41102cb45000780b */ /* 0x000fe20003f86200 */
[----:B------:R-:W-:Y:S01]  /*5b20*/  FFMA R65, R58, R27, -0.33332768082618713379 ;  /* 0xbeaaa9ed3a417423 */ /* 0x000fe2000000001b */
[----:B------:R-:W-:Y:S01]  /*5b30*/  FSETP.GE.AND P3, PT, |R64|, 9.010913848876953125, PT ;  /* 0x41102cb44000780b */ /* 0x000fe20003f66200 */
[--C-:B--2---:R-:W-:Y:S01]  /*5b40*/  FFMA R81, R81, -2, R4.reuse ;  /* 0xc000000051517823 */ /* 0x104fe20000000004 */
[----:B------:R-:W-:Y:S01]  /*5b50*/  MOV R67, UR28 ;  /* 0x0000001c00437c02 */ /* 0x000fe20008000f00 */
[----:B------:R-:W-:Y:S01]  /*5b60*/  @P0 IMAD.MOV.U32 R55, RZ, RZ, R79 ;  /* 0x000000ffff370224 */ /* 0x000fe200078e004f */
[----:B------:R-:W-:Y:S01]  /*5b70*/  @P0 MOV R54, R78 ;  /* 0x0000004e00360202 */ /* 0x000fe20000000f00 */
[----:B------:R-:W-:Y:S01]  /*5b80*/  FFMA R65, R58, R65, RZ ;  /* 0x000000413a417223 */ /* 0x000fe200000000ff */
[C---:B------:R-:W-:Y:S01]  /*5b90*/  FSETP.GE.AND P2, PT, |R66|.reuse, 0.60000002384185791016, PT ;  /* 0x3f19999a4200780b */ /* 0x040fe20003f46200 */
[----:B------:R-:W-:Y:S01]  /*5ba0*/  @UP0 UIMAD UR8, UR29, 0xa, URZ ;  /* 0x0000000a1d0808a4 */ /* 0x000fe2000f8e02ff */
[----:B------:R-:W-:Y:S01]  /*5bb0*/  FSEL R61, R61, 1, !P4 ;  /* 0x3f8000003d3d7808 */ /* 0x000fe20006000000 */
[----:B0-----:R-:W-:Y:S01]  /*5bc0*/  FFMA R25, R25, -2, R4 ;  /* 0xc000000019197823 */ /* 0x001fe20000000004 */
[----:B------:R-:W-:Y:S01]  /*5bd0*/  FSEL R81, R81, 1, !P3 ;  /* 0x3f80000051517808 */ /* 0x000fe20005800000 */
[----:B------:R-:W-:Y:S01]  /*5be0*/  @P0 IMAD.WIDE.U32 R54, R67, 0xa, R54 ;  /* 0x0000000a43360825 */ /* 0x000fe200078e0036 */
[----:B------:R-:W-:Y:S01]  /*5bf0*/  FSETP.GE.AND P3, PT, |R66|, 9.010913848876953125, PT ;  /* 0x41102cb44200780b */ /* 0x000fe20003f66200 */
[----:B------:R-:W-:Y:S01]  /*5c00*/  @UP0 UIMAD UR5, UR29, 0x9, URZ ;  /* 0x000000091d0508a4 */ /* 0x000fe2000f8e02ff */
[----:B------:R-:W-:Y:S01]  /*5c10*/  @P0 IADD3 R58, P4, PT, R78, UR12, RZ ;  /* 0x0000000c4e3a0c10 */ /* 0x000fe2000ff9e0ff */
[----:B------:R-:W-:Y:S01]  /*5c20*/  @P0 IMAD.MOV.U32 R60, RZ, RZ, R78 ;  /* 0x000000ffff3c0224 */ /* 0x000fe200078e004e */
[--C-:B------:R-:W-:Y:S01]  /*5c30*/  LOP3.LUT R27, R61, 0x80000000, R80.reuse, 0xb8, !PT ;  /* 0x800000003d1b7812 */ /* 0x100fe200078eb850 */
[----:B------:R-:W-:Y:S01]  /*5c40*/  @!P5 FFMA R27, R80, R63, R80 ;  /* 0x0000003f501bd223 */ /* 0x000fe20000000050 */
[--C-:B------:R-:W-:Y:S01]  /*5c50*/  LOP3.LUT R31, R81, 0x80000000, R64.reuse, 0xb8, !PT ;  /* 0x80000000511f7812 */ /* 0x100fe200078eb840 */
[----:B------:R-:W-:Y:S01]  /*5c60*/  @!P1 FFMA R31, R64, R59, R64 ;  /* 0x0000003b401f9223 */ /* 0x000fe20000000040 */
[----:B------:R-:W-:-:S02]  /*5c70*/  FSEL R25, R25, 1, !P3 ;  /* 0x3f80000019197808 */ /* 0x000fc40005800000 */
[----:B------:R-:W-:Y:S02]  /*5c80*/  @P0 IADD3.X R59, PT, PT, R79, UR21, RZ, P4, !PT ;  /* 0x000000154f3b0c10 */ /* 0x000fe4000a7fe4ff */
[----:B------:R-:W-:Y:S02]  /*5c90*/  @P0 LEA R80, P1, R58, UR15, 0x3 ;  /* 0x0000000f3a500c11 */ /* 0x000fe4000f8218ff */
[----:B------:R-:W-:Y:S02]  /*5ca0*/  @P0 LEA R64, P4, R54, UR15, 0x3 ;  /* 0x0000000f36400c11 */ /* 0x000fe4000f8818ff */
[----:B------:R-:W-:Y:S02]  /*5cb0*/  @P0 IADD3 R55, PT, PT, R55, UR8, RZ ;  /* 0x0000000837370c10 */ /* 0x000fe4000fffe0ff */
[--C-:B------:R-:W-:Y:S01]  /*5cc0*/  LOP3.LUT R25, R25, 0x80000000, R66.reuse, 0xb8, !PT ;  /* 0x8000000019197812 */ /* 0x100fe200078eb842 */
[----:B------:R-:W-:Y:S01]  /*5cd0*/  @!P2 FFMA R25, R66, R65, R66 ;  /* 0x000000414219a223 */ /* 0x000fe20000000042 */
[----:B------:R-:W-:-:S02]  /*5ce0*/  @P0 MOV R62, R78 ;  /* 0x0000004e003e0202 */ /* 0x000fc40000000f00 */
[-C--:B------:R-:W-:Y:S02]  /*5cf0*/  @P0 MOV R63, R79.reuse ;  /* 0x0000004f003f0202 */ /* 0x080fe40000000f00 */
[----:B------:R-:W-:Y:S02]  /*5d00*/  @P0 LEA.HI.X R81, R58, UR16, R59, 0x3, P1 ;  /* 0x000000103a510c11 */ /* 0x000fe400088f1c3b */
[----:B------:R-:W-:Y:S02]  /*5d10*/  @P0 LEA.HI.X R65, R54, UR16, R55, 0x3, P4 ;  /* 0x0000001036410c11 */ /* 0x000fe4000a0f1c37 */
[----:B------:R-:W-:Y:S02]  /*5d20*/  @!P0 CS2R R54, SRZ ;  /* 0x0000000000368805 */ /* 0x000fe4000001ff00 */
[----:B------:R-:W-:Y:S02]  /*5d30*/  MOV R59, UR28 ;  /* 0x0000001c003b7c02 */ /* 0x000fe40008000f00 */
[----:B------:R-:W-:Y:S01]  /*5d40*/  @P0 MOV R61, R79 ;  /* 0x0000004f003d0202 */ /* 0x000fe20000000f00 */
[----:B------:R-:W-:Y:S01]  /*5d50*/  @UP0 UIMAD UR8, UR29, 0xc, URZ ;  /* 0x0000000c1d0808a4 */ /* 0x000fe2000f8e02ff */
[----:B------:R-:W-:Y:S01]  /*5d60*/  @P0 IMAD.WIDE.U32 R62, R67, 0xc, R62 ;  /* 0x0000000c433e0825 */ /* 0x000fe200078e003e */
[----:B------:R0:W5:Y:S01]  /*5d70*/  @P0 LDG.E.64 R54, desc[UR22][R80.64] ;  /* 0x0000001650360981 */ /* 0x000162000c1e1b00 */
[----:B------:R-:W-:-:S02]  /*5d80*/  @P0 IADD3 R57, PT, PT, R57, UR5, RZ ;  /* 0x0000000539390c10 */ /* 0x000fc4000fffe0ff */
[----:B------:R-:W-:Y:S01]  /*5d90*/  @P0 IMAD.WIDE.U32 R60, R59, 0xb, R60 ;  /* 0x0000000b3b3c0825 */ /* 0x000fe200078e003c */
[----:B------:R-:W-:Y:S02]  /*5da0*/  @!P0 CS2R R58, SRZ ;  /* 0x00000000003a8805 */ /* 0x000fe4000001ff00 */
[----:B------:R-:W-:Y:S01]  /*5db0*/  @P0 IADD3 R63, PT, PT, R63, UR8, RZ ;  /* 0x000000083f3f0c10 */ /* 0x000fe2000fffe0ff */
[----:B------:R-:W-:Y:S01]  /*5dc0*/  @UP0 UIMAD UR5, UR29, 0xb, URZ ;  /* 0x0000000b1d0508a4 */ /* 0x000fe2000f8e02ff */
[----:B------:R-:W-:Y:S02]  /*5dd0*/  @P0 LEA R82, P3, R56, UR15, 0x3 ;  /* 0x0000000f38520c11 */ /* 0x000fe4000f8618ff */
[----:B0-----:R-:W-:Y:S01]  /*5de0*/  @P0 LEA R80, P2, R62, UR15, 0x3 ;  /* 0x0000000f3e500c11 */ /* 0x001fe2000f8418ff */
[----:B------:R0:W5:Y:S01]  /*5df0*/  @P0 LDG.E.64 R58, desc[UR22][R64.64] ;  /* 0x00000016403a0981 */ /* 0x000162000c1e1b00 */
[----:B------:R-:W-:Y:S02]  /*5e00*/  @P0 LEA.HI.X R83, R56, UR16, R57, 0x3, P3 ;  /* 0x0000001038530c11 */ /* 0x000fe400098f1c39 */
[----:B------:R-:W-:-:S02]  /*5e10*/  @!P0 CS2R R56, SRZ ;  /* 0x0000000000388805 */ /* 0x000fc4000001ff00 */
[----:B------:R-:W-:Y:S02]  /*5e20*/  @P0 LEA.HI.X R81, R62, UR16, R63, 0x3, P2 ;  /* 0x000000103e510c11 */ /* 0x000fe400090f1c3f */
[----:B------:R-:W-:Y:S01]  /*5e30*/  MOV R63, UR28 ;  /* 0x0000001c003f7c02 */ /* 0x000fe20008000f00 */
[----:B------:R-:W-:Y:S01]  /*5e40*/  @P0 VIADD R61, R61, UR5 ;  /* 0x000000053d3d0c36 */ /* 0x000fe20008000000 */
[----:B0-----:R-:W-:Y:S01]  /*5e50*/  @P0 MOV R64, R78 ;  /* 0x0000004e00400202 */ /* 0x001fe20000000f00 */
[----:B------:R-:W-:Y:S01]  /*5e60*/  @P0 IMAD.MOV.U32 R65, RZ, RZ, R79 ;  /* 0x000000ffff410224 */ /* 0x000fe200078e004f */
[----:B------:R-:W-:Y:S01]  /*5e70*/  @UP0 UIMAD UR5, UR29, 0xd, URZ ;  /* 0x0000000d1d0508a4 */ /* 0x000fe2000f8e02ff */
[C---:B------:R-:W-:Y:S01]  /*5e80*/  @P0 LEA R66, P1, R60.reuse, UR15, 0x3 ;  /* 0x0000000f3c420c11 */ /* 0x040fe2000f8218ff */
[----:B------:R0:W5:Y:S01]  /*5e90*/  @P0 LDG.E.64 R56, desc[UR22][R82.64] ;  /* 0x0000001652380981 */ /* 0x000162000c1e1b00 */
[----:B------:R-:W-:Y:S02]  /*5ea0*/  @P0 IMAD.WIDE.U32 R64, R63, 0xd, R64 ;  /* 0x0000000d3f400825 */ /* 0x000fe400078e0040 */
[----:B------:R-:W-:-:S03]  /*5eb0*/  @P0 LEA.HI.X R67, R60, UR16, R61, 0x3, P1 ;  /* 0x000000103c430c11 */ /* 0x000fc600088f1c3d */
[----:B------:R-:W-:Y:S02]  /*5ec0*/  @P0 IADD3 R65, PT, PT, R65, UR5, RZ ;  /* 0x0000000541410c10 */ /* 0x000fe4000fffe0ff */
[----:B0-----:R-:W-:Y:S02]  /*5ed0*/  @P0 LEA R82, P1, R64, UR15, 0x3 ;  /* 0x0000000f40520c11 */ /* 0x001fe4000f8218ff */
[----:B------:R-:W-:Y:S02]  /*5ee0*/  @!P0 CS2R R60, SRZ ;  /* 0x00000000003c8805 */ /* 0x000fe4000001ff00 */
[----:B------:R-:W-:Y:S02]  /*5ef0*/  SHF.R.U64 R86, R68, 0x10, R69 ;  /* 0x0000001044567819 */ /* 0x000fe40000001245 */
[----:B------:R-:W-:Y:S02]  /*5f00*/  @P0 LEA.HI.X R83, R64, UR16, R65, 0x3, P1 ;  /* 0x0000001040530c11 */ /* 0x000fe400088f1c41 */
[----:B------:R-:W-:-:S02]  /*5f10*/  @!P0 CS2R R64, SRZ ;  /* 0x0000000000408805 */ /* 0x000fc4000001ff00 */
[----:B------:R-:W-:Y:S01]  /*5f20*/  SHF.L.U32 R86, R86, 0x10, RZ ;  /* 0x0000001056567819 */ /* 0x000fe200000006ff */
[----:B------:R0:W5:Y:S01]  /*5f30*/  @P0 LDG.E.64 R60, desc[UR22][R66.64] ;  /* 0x00000016423c0981 */ /* 0x000162000c1e1b00 */
[----:B------:R-:W-:-:S03]  /*5f40*/  MOV R95, UR28 ;  /* 0x0000001c005f7c02 */ /* 0x000fc60008000f00 */
[----:B------:R1:W5:Y:S01]  /*5f50*/  @P0 LDG.E.64 R64, desc[UR22][R82.64] ;  /* 0x0000001652400981 */ /* 0x000362000c1e1b00 */
[----:B------:R-:W-:Y:S01]  /*5f60*/  @!P0 CS2R R62, SRZ ;  /* 0x00000000003e8805 */ /* 0x000fe2000001ff00 */
[----:B------:R-:W-:Y:S01]  /*5f70*/  @UP0 UIMAD UR5, UR29, 0xf, URZ ;  /* 0x0000000f1d0508a4 */ /* 0x000fe2000f8e02ff */
[----:B0-----:R-:W-:Y:S01]  /*5f80*/  @P0 MOV R66, R78 ;  /* 0x0000004e00420202 */ /* 0x001fe20000000f00 */
[----:B------:R-:W-:-:S03]  /*5f90*/  @P0 IMAD.MOV.U32 R67, RZ, RZ, R79 ;  /* 0x000000ffff430224 */ /* 0x000fc600078e004f */
[----:B------:R0:W5:Y:S01]  /*5fa0*/  @P0 LDG.E.64 R62, desc[UR22][R80.64] ;  /* 0x00000016503e0981 */ /* 0x000162000c1e1b00 */
[----:B-1----:R-:W-:Y:S01]  /*5fb0*/  FMUL R83, R86, 0.035677410662174224854 ;  /* 0x3d12227a56537820 */ /* 0x002fe20000400000 */
[----:B------:R-:W-:-:S04]  /*5fc0*/  @P0 IMAD.WIDE.U32 R66, R95, 0xf, R66 ;  /* 0x0000000f5f420825 */ /* 0x000fc800078e0042 */
[C---:B------:R-:W-:Y:S01]  /*5fd0*/  FFMA R83, R86.reuse, R83, 0.79788458347320556641 ;  /* 0x3f4c422a56537423 */ /* 0x040fe20000000053 */
[----:B------:R-:W-:Y:S02]  /*5fe0*/  @P0 MOV R82, R78 ;  /* 0x0000004e00520202 */ /* 0x000fe40000000f00 */
[----:B------:R-:W-:Y:S01]  /*5ff0*/  @P0 IADD3 R67, PT, PT, R67, UR5, RZ ;  /* 0x0000000543430c10 */ /* 0x000fe2000fffe0ff */
[----:B------:R-:W-:Y:S01]  /*6000*/  FMUL R88, R86, R83 ;  /* 0x0000005356587220 */ /* 0x000fe20000400000 */
[----:B0-----:R-:W-:Y:S01]  /*6010*/  @P0 LEA R80, P1, R66, UR15, 0x3 ;  /* 0x0000000f42500c11 */ /* 0x001fe2000f8218ff */
[----:B------:R-:W-:Y:S01]  /*6020*/  @P0 IMAD.MOV.U32 R83, RZ, RZ, R79 ;  /* 0x000000ffff530224 */ /* 0x000fe200078e004f */
[----:B------:R-:W-:Y:S01]  /*6030*/  @UP0 UIMAD UR5, UR29, 0xe, URZ ;  /* 0x0000000e1d0508a4 */ /* 0x000fe2000f8e02ff */
[----:B------:R-:W-:Y:S01]  /*6040*/  FMUL R68, |R88|, 2.8853900432586669922 ;  /* 0x4038aa3b58447820 */ /* 0x000fe20000400200 */
[----:B------:R-:W-:Y:S01]  /*6050*/  @P0 LEA.HI.X R81, R66, UR16, R67, 0x3, P1 ;  /* 0x0000001042510c11 */ /* 0x000fe200088f1c43 */
[----:B------:R-:W-:Y:S01]  /*6060*/  @P0 IMAD.WIDE.U32 R82, R95, 0xe, R82 ;  /* 0x0000000e5f520825 */ /* 0x000fe200078e0052 */
[----:B------:R-:W-:-:S03]  /*6070*/  @!P0 CS2R R66, SRZ ;  /* 0x0000000000428805 */ /* 0x000fc6000001ff00 */
[----:B------:R-:W0:Y:S01]  /*6080*/  MUFU.EX2 R68, R68 ;  /* 0x0000004400447308 */ /* 0x000e220000000800 */
[C---:B------:R-:W-:Y:S02]  /*6090*/  @P0 LEA R78, P1, R82.reuse, UR15, 0x3 ;  /* 0x0000000f524e0c11 */ /* 0x040fe4000f8218ff */
[----:B------:R-:W-:Y:S01]  /*60a0*/  @P0 IADD3 R79, PT, PT, R83, UR5, RZ ;  /* 0x00000005534f0c10 */ /* 0x000fe2000fffe0ff */
[----:B------:R-:W5:Y:S03]  /*60b0*/  @P0 LDG.E.64 R66, desc[UR22][R80.64] ;  /* 0x0000001650420981 */ /* 0x000f66000c1e1b00 */
[----:B------:R-:W-:Y:S02]  /*60c0*/  @P0 LEA.HI.X R79, R82, UR16, R79, 0x3, P1 ;  /* 0x00000010524f0c11 */ /* 0x000fe400088f1c4f */
[----:B------:R-:W-:-:S06]  /*60d0*/  @!P0 CS2R R80, SRZ ;  /* 0x0000000000508805 */ /* 0x000fcc000001ff00 */
[----:B------:R1:W5:Y:S01]  /*60e0*/  @P0 LDG.E.64 R80, desc[UR22][R78.64] ;  /* 0x000000164e500981 */ /* 0x000362000c1e1b00 */
[----:B0-----:R-:W-:Y:S01]  /*60f0*/  FADD R82, R68, 1 ;  /* 0x3f80000044527421 */ /* 0x001fe20000000000 */
[----:B-1----:R-:W-:-:S05]  /*6100*/  SHF.L.U32 R78, R69, 0x10, RZ ;  /* 0x00000010454e7819 */ /* 0x002fca00000006ff */
[C---:B------:R-:W-:Y:S01]  /*6110*/  FMUL R79, R78.reuse, 0.035677410662174224854 ;  /* 0x3d12227a4e4f7820 */ /* 0x040fe20000400000 */
[----:B------:R0:W1:Y:S03]  /*6120*/  MUFU.RCP R83, R82 ;  /* 0x0000005200537308 */ /* 0x0000660000001000 */
[----:B------:R-:W-:-:S04]  /*6130*/  FFMA R79, R78, R79, 0.79788458347320556641 ;  /* 0x3f4c422a4e4f7423 */ /* 0x000fc8000000004f */
[----:B------:R-:W-:Y:S01]  /*6140*/  FMUL R79, R78, R79 ;  /* 0x0000004f4e4f7220 */ /* 0x000fe20000400000 */
[----:B------:R-:W-:-:S03]  /*6150*/  FMUL R90, R88, R88 ;  /* 0x00000058585a7220 */ /* 0x000fc60000400000 */
[----:B0-----:R-:W-:Y:S01]  /*6160*/  FMUL R82, |R79|, 2.8853900432586669922 ;  /* 0x4038aa3b4f527820 */ /* 0x001fe20000400200 */
[----:B------:R-:W-:Y:S01]  /*6170*/  FFMA R95, R90, R5, -0.052303962409496307373 ;  /* 0xbd563cae5a5f7423 */ /* 0x000fe20000000005 */
[----:B------:R-:W-:-:S04]  /*6180*/  FSETP.GE.AND P1, PT, |R88|, 0.60000002384185791016, PT ;  /* 0x3f19999a5800780b */ /* 0x000fc80003f26200 */
[----:B------:R-:W0:Y:S01]  /*6190*/  MUFU.EX2 R82, R82 ;  /* 0x0000005200527308 */ /* 0x000e220000000800 */
        /* <DEDUP_REMOVED lines=8> */
[----:B0-----:R-:W-:-:S04]  /*6220*/  FADD R88, R82, 1 ;  /* 0x3f80000052587421 */ /* 0x001fc80000000000 */
[----:B------:R-:W0:Y:S01]  /*6230*/  MUFU.RCP R95, R88 ;  /* 0x00000058005f7308 */ /* 0x000e220000001000 */
[C---:B------:R-:W-:Y:S01]  /*6240*/  FMUL R90, R79.reuse, R79 ;  /* 0x0000004f4f5a7220 */ /* 0x040fe20000400000 */
[----:B------:R-:W-:-:S03]  /*6250*/  FSETP.GE.AND P1, PT, |R79|, 9.010913848876953125, PT ;  /* 0x41102cb44f00780b */ /* 0x000fc60003f26200 */
[----:B------:R-:W-:-:S04]  /*6260*/  FFMA R97, R90, R5, -0.052303962409496307373 ;  /* 0xbd563cae5a617423 */ /* 0x000fc80000000005 */
[----:B------:R-:W-:Y:S01]  /*6270*/  FFMA R97, R90, R97, 0.1331529766321182251 ;  /* 0x3e0859415a617423 */ /* 0x000fe20000000061 */
[----:B0-----:R-:W-:-:S03]  /*6280*/  FFMA R95, R95, -2, R4 ;  /* 0xc00000005f5f7823 */ /* 0x001fc60000000004 */
[----:B------:R-:W-:Y:S02]  /*6290*/  FFMA R68, R90, R97, -0.33332768082618713379 ;  /* 0xbeaaa9ed5a447423 */ /* 0x000fe40000000061 */
[----:B------:R-:W-:-:S04]  /*62a0*/  FSEL R82, R95, 1, !P1 ;  /* 0x3f8000005f527808 */ /* 0x000fc80004800000 */
[----:B------:R-:W-:Y:S02]  /*62b0*/  LOP3.LUT R97, R82, 0x80000000, R79, 0xb8, !PT ;  /* 0x8000000052617812 */ /* 0x000fe400078eb84f */
[----:B------:R-:W-:-:S04]  /*62c0*/  SHF.R.U32.HI R82, RZ, 0x10, R69 ;  /* 0x00000010ff527819 */ /* 0x000fc80000011645 */
[----:B------:R-:W-:Y:S02]  /*62d0*/  SHF.L.U32 R82, R82, 0x10, RZ ;  /* 0x0000001052527819 */ /* 0x000fe400000006ff */
[----:B------:R-:W-:-:S03]  /*62e0*/  FSETP.GE.AND P2, PT, |R79|, 0.60000002384185791016, PT ;  /* 0x3f19999a4f00780b */ /* 0x000fc60003f46200 */
[----:B------:R-:W-:Y:S01]  /*62f0*/  FMUL R69, R82, 0.035677410662174224854 ;  /* 0x3d12227a52457820 */ /* 0x000fe20000400000 */
[----:B------:R-:W-:-:S03]  /*6300*/  FFMA R68, R90, R68, RZ ;  /* 0x000000445a447223 */ /* 0x000fc600000000ff */
[----:B------:R-:W-:-:S04]  /*6310*/  FFMA R69, R82, R69, 0.79788458347320556641 ;  /* 0x3f4c422a52457423 */ /* 0x000fc80000000045 */
[----:B------:R-:W-:Y:S02]  /*6320*/  FMUL R69, R82, R69 ;  /* 0x0000004552457220 */ /* 0x000fe40000400000 */
[----:B------:R-:W-:Y:S02]  /*6330*/  @!P2 FFMA R97, R79, R68, R79 ;  /* 0x000000444f61a223 */ /* 0x000fe4000000004f */
        /* <DEDUP_REMOVED lines=10> */
[----:B------:R-:W-:Y:S02]  /*63e0*/  IMAD.U32 R79, R70, 0x10000, RZ ;  /* 0x00010000464f7824 */ /* 0x000fe400078e00ff */
[----:B0-----:R-:W-:Y:S01]  /*63f0*/  FFMA R95, R95, -2, R4 ;  /* 0xc00000005f5f7823 */ /* 0x001fe20000000004 */
[----:B------:R-:W-:-:S04]  /*6400*/  FFMA R68, R92, R68, RZ ;  /* 0x000000445c447223 */ /* 0x000fc800000000ff */
        /* <DEDUP_REMOVED lines=16> */
[----:B------:R-:W-:Y:S02]  /*6510*/  FSETP.GE.AND P1, PT, |R68|, 9.010913848876953125, PT ;  /* 0x41102cb44400780b */ /* 0x000fe40003f26200 */
[----:B------:R-:W-:Y:S01]  /*6520*/  SHF.R.U64 R70, R70, 0x10, R71 ;  /* 0x0000001046467819 */ /* 0x000fe20000001247 */
[----:B------:R-:W-:Y:S01]  /*6530*/  FFMA R29, R90, R29, -0.33332768082618713379 ;  /* 0xbeaaa9ed5a1d7423 */ /* 0x000fe2000000001d */
[----:B0-----:R-:W-:-:S03]  /*6540*/  FFMA R99, R99, -2, R4 ;  /* 0xc000000063637823 */ /* 0x001fc60000000004 */
[----:B------:R-:W-:Y:S01]  /*6550*/  FFMA R29, R90, R29, RZ ;  /* 0x0000001d5a1d7223 */ /* 0x000fe200000000ff */
[----:B------:R-:W-:Y:S02]  /*6560*/  SHF.L.U32 R70, R70, 0x10, RZ ;  /* 0x0000001046467819 */ /* 0x000fe400000006ff */
        /* <DEDUP_REMOVED lines=13> */
[----:B------:R-:W-:Y:S01]  /*6640*/  FFMA R33, R91, R6, 0.5 ;  /* 0x3f0000005b217423 */ /* 0x000fe20000000006 */
[----:B------:R-:W-:Y:S01]  /*6650*/  FFMA R91, R88, R5, -0.052303962409496307373 ;  /* 0xbd563cae585b7423 */ /* 0x000fe20000000005 */
[----:B------:R-:W-:-:S03]  /*6660*/  FSETP.GE.AND P2, PT, |R68|, 0.60000002384185791016, PT ;  /* 0x3f19999a4400780b */ /* 0x000fc60003f46200 */
[----:B------:R-:W-:Y:S01]  /*6670*/  FFMA R91, R88, R91, 0.1331529766321182251 ;  /* 0x3e085941585b7423 */ /* 0x000fe2000000005b */
[----:B------:R-:W-:Y:S01]  /*6680*/  FMUL R33, R34, R33 ;  /* 0x0000002122217220 */ /* 0x000fe20000400000 */
[----:B------:R-:W-:Y:S02]  /*6690*/  FSETP.GE.AND P1, PT, |R68|, 9.010913848876953125, PT ;  /* 0x41102cb44400780b */ /* 0x000fe40003f26200 */
        /* <DEDUP_REMOVED lines=13> */
[----:B0-----:R-:W-:-:S06]  /*6770*/  FADD R69, R29, 1 ;  /* 0x3f8000001d457421 */ /* 0x001fcc0000000000 */
[----:B------:R-:W0:Y:S01]  /*6780*/  MUFU.RCP R69, R69 ;  /* 0x0000004500457308 */ /* 0x000e220000001000 */
[----:B------:R-:W-:Y:S01]  /*6790*/  FFMA R34, R35, R6, 0.5 ;  /* 0x3f00000023227423 */ /* 0x000fe20000000006 */
[----:B------:R-:W-:Y:S01]  /*67a0*/  FMUL R36, R36, R87 ;  /* 0x0000005724247220 */ /* 0x000fe20000400000 */
[C---:B------:R-:W-:Y:S01]  /*67b0*/  FMUL R90, R68.reuse, R68 ;  /* 0x00000044445a7220 */ /* 0x040fe20000400000 */
[----:B------:R-:W-:Y:S01]  /*67c0*/  SHF.R.U32.HI R87, RZ, 0x10, R71 ;  /* 0x00000010ff577819 */ /* 0x000fe20000011647 */
[----:B------:R-:W-:Y:S01]  /*67d0*/  FMUL R41, R41, R34 ;  /* 0x0000002229297220 */ /* 0x000fe20000400000 */
[----:B------:R-:W-:Y:S01]  /*67e0*/  FSETP.GE.AND P1, PT, |R68|, 9.010913848876953125, PT ;  /* 0x41102cb44400780b */ /* 0x000fe20003f26200 */
[----:B------:R-:W-:Y:S01]  /*67f0*/  FFMA R35, R90, R5, -0.052303962409496307373 ;  /* 0xbd563cae5a237423 */ /* 0x000fe20000000005 */
[----:B------:R-:W-:Y:S02]  /*6800*/  SHF.L.U32 R87, R87, 0x10, RZ ;  /* 0x0000001057577819 */ /* 0x000fe400000006ff */
[----:B------:R-:W-:Y:S01]  /*6810*/  FSETP.GE.AND P2, PT, |R68|, 0.60000002384185791016, PT ;  /* 0x3f19999a4400780b */ /* 0x000fe20003f46200 */
[----:B------:R-:W-:Y:S01]  /*6820*/  FFMA R35, R90, R35, 0.1331529766321182251 ;  /* 0x3e0859415a237423 */ /* 0x000fe20000000023 */
[----:B0-----:R-:W-:-:S03]  /*6830*/  FFMA R34, R69, -2, R4 ;  /* 0xc000000045227823 */ /* 0x001fc60000000004 */
[----:B------:R-:W-:Y:S02]  /*6840*/  FFMA R29, R90, R35, -0.33332768082618713379 ;  /* 0xbeaaa9ed5a1d7423 */ /* 0x000fe40000000023 */
[----:B------:R-:W-:Y:S01]  /*6850*/  FSEL R103, R34, 1, !P1 ;  /* 0x3f80000022677808 */ /* 0x000fe20004800000 */
[----:B------:R-:W-:Y:S01]  /*6860*/  FMUL R34, R87, 0.035677410662174224854 ;  /* 0x3d12227a57227820 */ /* 0x000fe20000400000 */
[----:B------:R-:W-:-:S03]  /*6870*/  FFMA R29, R90, R29, RZ ;  /* 0x0000001d5a1d7223 */ /* 0x000fc600000000ff */
[----:B------:R-:W-:Y:S01]  /*6880*/  FFMA R34, R87, R34, 0.79788458347320556641 ;  /* 0x3f4c422a57227423 */ /* 0x000fe20000000022 */
[----:B------:R-:W-:-:S03]  /*6890*/  LOP3.LUT R103, R103, 0x80000000, R68, 0xb8, !PT ;  /* 0x8000000067677812 */ /* 0x000fc600078eb844 */
[----:B------:R-:W-:Y:S01]  /*68a0*/  FMUL R35, R87, R34 ;  /* 0x0000002257237220 */ /* 0x000fe20000400000 */
[----:B------:R-:W-:-:S03]  /*68b0*/  @!P2 FFMA R103, R68, R29, R68 ;  /* 0x0000001d4467a223 */ /* 0x000fc60000000044 */
[----:B------:R-:W-:-:S06]  /*68c0*/  FMUL R29, |R35|, 2.8853900432586669922 ;  /* 0x4038aa3b231d7820 */ /* 0x000fcc0000400200 */
[----:B------:R-:W0:Y:S02]  /*68d0*/  MUFU.EX2 R29, R29 ;  /* 0x0000001d001d7308 */ /* 0x000e240000000800 */
[----:B0-----:R-:W-:-:S06]  /*68e0*/  FADD R68, R29, 1 ;  /* 0x3f8000001d447421 */ /* 0x001fcc0000000000 */
[----:B------:R-:W0:Y:S01]  /*68f0*/  MUFU.RCP R69, R68 ;  /* 0x0000004400457308 */ /* 0x000e220000001000 */
[----:B------:R-:W-:Y:S01]  /*6900*/  FMUL R90, R35, R35 ;  /* 0x00000023235a7220 */ /* 0x000fe20000400000 */
[----:B------:R-:W-:Y:S01]  /*6910*/  FFMA R34, R89, R6, 0.5 ;  /* 0x3f00000059227423 */ /* 0x000fe20000000006 */
[----:B------:R-:W-:Y:S02]  /*6920*/  FSETP.GE.AND P1, PT, |R35|, 9.010913848876953125, PT ;  /* 0x41102cb42300780b */ /* 0x000fe40003f26200 */
[----:B------:R-:W-:Y:S01]  /*6930*/  FFMA R71, R90, R5, -0.052303962409496307373 ;  /* 0xbd563cae5a477423 */ /* 0x000fe20000000005 */
[----:B------:R-:W-:Y:S01]  /*6940*/  FMUL R37, R37, R34 ;  /* 0x0000002225257220 */ /* 0x000fe20000400000 */
[----:B------:R-:W-:Y:S01]  /*6950*/  FSETP.GE.AND P2, PT, |R35|, 0.60000002384185791016, PT ;  /* 0x3f19999a2300780b */ /* 0x000fe20003f46200 */
[----:B------:R-:W-:Y:S02]  /*6960*/  IMAD.U32 R89, R72, 0x10000, RZ ;  /* 0x0001000048597824 */ /* 0x000fe400078e00ff */
[----:B------:R-:W-:Y:S01]  /*6970*/  FFMA R71, R90, R71, 0.1331529766321182251 ;  /* 0x3e0859415a477423 */ /* 0x000fe20000000047 */
[----:B0-----:R-:W-:-:S03]  /*6980*/  FFMA R69, R69, -2, R4 ;  /* 0xc000000045457823 */ /* 0x001fc60000000004 */
[----:B------:R-:W-:Y:S02]  /*6990*/  FFMA R29, R90, R71, -0.33332768082618713379 ;  /* 0xbeaaa9ed5a1d7423 */ /* 0x000fe40000000047 */
[----:B------:R-:W-:-:S04]  /*69a0*/  FSEL R34, R69, 1, !P1 ;  /* 0x3f80000045227808 */ /* 0x000fc80004800000 */
[----:B------:R-:W-:Y:S01]  /*69b0*/  LOP3.LUT R101, R34, 0x80000000, R35, 0xb8, !PT ;  /* 0x8000000022657812 */ /* 0x000fe200078eb823 */
[----:B------:R-:W-:Y:S01]  /*69c0*/  FMUL R34, R89, 0.035677410662174224854 ;  /* 0x3d12227a59227820 */ /* 0x000fe20000400000 */
[----:B------:R-:W-:-:S03]  /*69d0*/  FFMA R90, R90, R29, RZ ;  /* 0x0000001d5a5a7223 */ /* 0x000fc600000000ff */
[----:B------:R-:W-:Y:S01]  /*69e0*/  FFMA R34, R89, R34, 0.79788458347320556641 ;  /* 0x3f4c422a59227423 */ /* 0x000fe20000000022 */
[----:B------:R-:W-:-:S03]  /*69f0*/  @!P2 FFMA R101, R35, R90, R35 ;  /* 0x0000005a2365a223 */ /* 0x000fc60000000023 */
        /* <DEDUP_REMOVED lines=9> */
[----:B------:R-:W-:-:S03]  /*6a90*/  FFMA R43, R43, R6, 0.5 ;  /* 0x3f0000002b2b7423 */ /* 0x000fc60000000006 */
[----:B------:R-:W-:Y:S01]  /*6aa0*/  FFMA R39, R90, R39, 0.1331529766321182251 ;  /* 0x3e0859415a277423 */ /* 0x000fe20000000027 */
[----:B------:R-:W-:Y:S01]  /*6ab0*/  FMUL R68, R38, R43 ;  /* 0x0000002b26447220 */ /* 0x000fe20000400000 */
[----:B------:R-:W-:Y:S02]  /*6ac0*/  FSETP.GE.AND P1, PT, |R35|, 9.010913848876953125, PT ;  /* 0x41102cb42300780b */ /* 0x000fe40003f26200 */
[----:B------:R-:W-:Y:S01]  /*6ad0*/  FFMA R29, R90, R39, -0.33332768082618713379 ;  /* 0xbeaaa9ed5a1d7423 */ /* 0x000fe20000000027 */
[----:B------:R-:W-:Y:S01]  /*6ae0*/  SHF.R.U64 R39, R72, 0x10, R73 ;  /* 0x0000001048277819 */ /* 0x000fe20000001249 */
[----:B0-----:R-:W-:-:S03]  /*6af0*/  FFMA R38, R69, -2, R4 ;  /* 0xc000000045267823 */ /* 0x001fc60000000004 */
[----:B------:R-:W-:Y:S02]  /*6b00*/  SHF.L.U32 R39, R39, 0x10, RZ ;  /* 0x0000001027277819 */ /* 0x000fe400000006ff */
[----:B------:R-:W-:-:S04]  /*6b10*/  FSEL R38, R38, 1, !P1 ;  /* 0x3f80000026267808 */ /* 0x000fc80004800000 */
[----:B------:R-:W-:Y:S01]  /*6b20*/  LOP3.LUT R107, R38, 0x80000000, R35, 0xb8, !PT ;  /* 0x80000000266b7812 */ /* 0x000fe200078eb823 */
[----:B------:R-:W-:-:S04]  /*6b30*/  FMUL R38, R39, 0.035677410662174224854 ;  /* 0x3d12227a27267820 */ /* 0x000fc80000400000 */
[----:B------:R-:W-:Y:S01]  /*6b40*/  FFMA R38, R39, R38, 0.79788458347320556641 ;  /* 0x3f4c422a27267423 */ /* 0x000fe20000000026 */
[----:B------:R-:W-:-:S03]  /*6b50*/  FFMA R90, R90, R29, RZ ;  /* 0x0000001d5a5a7223 */ /* 0x000fc600000000ff */
[----:B------:R-:W-:-:S04]  /*6b60*/  FMUL R38, R39, R38 ;  /* 0x0000002627267220 */ /* 0x000fc80000400000 */
[----:B------:R-:W-:Y:S01]  /*6b70*/  FMUL R29, |R38|, 2.8853900432586669922 ;  /* 0x4038aa3b261d7820 */ /* 0x000fe20000400200 */
[----:B------:R-:W-:-:S05]  /*6b80*/  FSETP.GE.AND P2, PT, |R35|, 0.60000002384185791016, PT ;  /* 0x3f19999a2300780b */ /* 0x000fca0003f46200 */
[----:B------:R-:W0:Y:S08]  /*6b90*/  MUFU.EX2 R29, R29 ;  /* 0x0000001d001d7308 */ /* 0x000e300000000800 */
[----:B------:R-:W-:Y:S01]  /*6ba0*/  @!P2 FFMA R107, R35, R90, R35 ;  /* 0x0000005a236ba223 */ /* 0x000fe20000000023 */
[----:B0-----:R-:W-:-:S06]  /*6bb0*/  FADD R35, R29, 1 ;  /* 0x3f8000001d237421 */ /* 0x001fcc0000000000 */
[----:B------:R-:W0:Y:S01]  /*6bc0*/  MUFU.RCP R35, R35 ;  /* 0x0000002300237308 */ /* 0x000e220000001000 */
[----:B------:R-:W-:Y:S01]  /*6bd0*/  FMUL R72, R38, R38 ;  /* 0x0000002626487220 */ /* 0x000fe20000400000 */
[----:B------:R-:W-:-:S03]  /*6be0*/  FFMA R69, R85, R6, 0.5 ;  /* 0x3f00000055457423 */ /* 0x000fc60000000006 */
[----:B------:R-:W-:Y:S01]  /*6bf0*/  FFMA R43, R72, R5, -0.052303962409496307373 ;  /* 0xbd563cae482b7423 */ /* 0x000fe20000000005 */
[----:B------:R-:W-:Y:S01]  /*6c00*/  FSETP.GE.AND P2, PT, |R38|, 0.60000002384185791016, PT ;  /* 0x3f19999a2600780b */ /* 0x000fe20003f46200 */
[----:B------:R-:W-:Y:S02]  /*6c10*/  FMUL R69, R40, R69 ;  /* 0x0000004528457220 */ /* 0x000fe40000400000 */
[----:B------:R-:W-:Y:S01]  /*6c20*/  FFMA R43, R72, R43, 0.1331529766321182251 ;  /* 0x3e085941482b7423 */ /* 0x000fe2000000002b */
[----:B------:R-:W-:-:S03]  /*6c30*/  FSETP.GE.AND P1, PT, |R38|, 9.010913848876953125, PT ;  /* 0x41102cb42600780b */ /* 0x000fc60003f26200 */
        /* <DEDUP_REMOVED lines=18> */
[----:B------:R-:W-:Y:S02]  /*6d60*/  FSETP.GE.AND P1, PT, |R38|, 9.010913848876953125, PT ;  /* 0x41102cb42600780b */ /* 0x000fe40003f26200 */
[----:B------:R-:W-:Y:S01]  /*6d70*/  SHF.R.U32.HI R92, RZ, 0x10, R73 ;  /* 0x00000010ff5c7819 */ /* 0x000fe20000011649 */
        /* <DEDUP_REMOVED lines=25> */
[----:B------:R-:W-:-:S04]  /*6f10*/  IMAD.U32 R38, R76, 0x10000, RZ ;  /* 0x000100004c267824 */ /* 0x000fc800078e00ff */
[----:B------:R-:W-:-:S04]  /*6f20*/  FMUL R29, R38, 0.035677410662174224854 ;  /* 0x3d12227a261d7820 */ /* 0x000fc80000400000 */
[----:B------:R-:W-:-:S04]  /*6f30*/  FFMA R29, R38, R29, 0.79788458347320556641 ;  /* 0x3f4c422a261d7423 */ /* 0x000fc8000000001d */
[----:B------:R-:W-:-:S04]  /*6f40*/  FMUL R71, R38, R29 ;  /* 0x0000001d26477220 */ /* 0x000fc80000400000 */
[----:B------:R-:W-:-:S06]  /*6f50*/  FMUL R29, |R71|, 2.8853900432586669922 ;  /* 0x4038aa3b471d7820 */ /* 0x000fcc0000400200 */
[----:B------:R-:W0:Y:S02]  /*6f60*/  MUFU.EX2 R29, R29 ;  /* 0x0000001d001d7308 */ /* 0x000e240000000800 */
[----:B0-----:R-:W-:-:S06]  /*6f70*/  FADD R72, R29, 1 ;  /* 0x3f8000001d487421 */ /* 0x001fcc0000000000 */
[----:B------:R-:W0:Y:S01]  /*6f80*/  MUFU.RCP R73, R72 ;  /* 0x0000004800497308 */ /* 0x000e220000001000 */
[-C--:B------:R-:W-:Y:S01]  /*6f90*/  FFMA R35, R83, R6.reuse, 0.5 ;  /* 0x3f00000053237423 */ /* 0x080fe20000000006 */
[----:B------:R-:W-:Y:S02]  /*6fa0*/  FSETP.GE.AND P1, PT, |R71|, 9.010913848876953125, PT ;  /* 0x41102cb44700780b */ /* 0x000fe40003f26200 */
[----:B------:R-:W-:Y:S01]  /*6fb0*/  SHF.R.U64 R85, R76, 0x10, R77 ;  /* 0x000000104c557819 */ /* 0x000fe2000000124d */
[----:B------:R-:W-:Y:S01]  /*6fc0*/  FMUL R35, R86, R35 ;  /* 0x0000002356237220 */ /* 0x000fe20000400000 */
[----:B------:R-:W-:Y:S01]  /*6fd0*/  FFMA R40, R99, R6, 0.5 ;  /* 0x3f00000063287423 */ /* 0x000fe20000000006 */
[----:B------:R-:W-:Y:S01]  /*6fe0*/  FMUL R86, R71, R71 ;  /* 0x0000004747567220 */ /* 0x000fe20000400000 */
[----:B------:R-:W-:Y:S01]  /*6ff0*/  SHF.L.U32 R85, R85, 0x10, RZ ;  /* 0x0000001055557819 */ /* 0x000fe200000006ff */
[----:B0-----:R-:W-:Y:S01]  /*7000*/  FFMA R73, R73, -2, R4 ;  /* 0xc000000049497823 */ /* 0x001fe20000000004 */
        /* <DEDUP_REMOVED lines=19> */
[----:B------:R-:W-:Y:S01]  /*7140*/  FMUL R79, R70, R79 ;  /* 0x0000004f464f7220 */ /* 0x000fe20000400000 */
[----:B------:R-:W-:Y:S02]  /*7150*/  FSETP.GE.AND P1, PT, |R72|, 9.010913848876953125, PT ;  /* 0x41102cb44800780b */ /* 0x000fe40003f26200 */
[----:B------:R-:W-:-:S04]  /*7160*/  FFMA R73, R76, R73, 0.1331529766321182251 ;  /* 0x3e0859414c497423 */ /* 0x000fc80000000049 */
[----:B------:R-:W-:Y:S01]  /*7170*/  FFMA R29, R76, R73, -0.33332768082618713379 ;  /* 0xbeaaa9ed4c1d7423 */ /* 0x000fe20000000049 */
[----:B0-----:R-:W-:Y:S01]  /*7180*/  FFMA R70, R71, -2, R4 ;  /* 0xc000000047467823 */ /* 0x001fe20000000004 */
[----:B------:R-:W-:-:S04]  /*7190*/  FSETP.GE.AND P2, PT, |R72|, 0.60000002384185791016, PT ;  /* 0x3f19999a4800780b */ /* 0x000fc80003f46200 */
[----:B------:R-:W-:-:S04]  /*71a0*/  FSEL R73, R70, 1, !P1 ;  /* 0x3f80000046497808 */ /* 0x000fc80004800000 */
[----:B------:R-:W-:Y:S02]  /*71b0*/  LOP3.LUT R71, R73, 0x80000000, R72, 0xb8, !PT ;  /* 0x8000000049477812 */ /* 0x000fe400078eb848 */
[----:B------:R-:W-:Y:S01]  /*71c0*/  SHF.L.U32 R73, R77, 0x10, RZ ;  /* 0x000000104d497819 */ /* 0x000fe200000006ff */
[----:B------:R-:W-:-:S04]  /*71d0*/  FFMA R29, R76, R29, RZ ;  /* 0x0000001d4c1d7223 */ /* 0x000fc800000000ff */
[----:B------:R-:W-:Y:S01]  /*71e0*/  FMUL R70, R73, 0.035677410662174224854 ;  /* 0x3d12227a49467820 */ /* 0x000fe20000400000 */
[----:B------:R-:W-:-:S03]  /*71f0*/  @!P2 FFMA R71, R72, R29, R72 ;  /* 0x0000001d4847a223 */ /* 0x000fc60000000048 */
[----:B------:R-:W-:-:S04]  /*7200*/  FFMA R70, R73, R70, 0.79788458347320556641 ;  /* 0x3f4c422a49467423 */ /* 0x000fc80000000046 */
[----:B------:R-:W-:-:S04]  /*7210*/  FMUL R72, R73, R70 ;  /* 0x0000004649487220 */ /* 0x000fc80000400000 */
[----:B------:R-:W-:-:S06]  /*7220*/  FMUL R29, |R72|, 2.8853900432586669922 ;  /* 0x4038aa3b481d7820 */ /* 0x000fcc0000400200 */
[----:B------:R-:W0:Y:S01]  /*7230*/  MUFU.EX2 R29, R29 ;  /* 0x0000001d001d7308 */ /* 0x000e220000000800 */
[-C--:B------:R-:W-:Y:S01]  /*7240*/  FFMA R43, R95, R6.reuse, 0.5 ;  /* 0x3f0000005f2b7423 */ /* 0x080fe20000000006 */
[-C--:B------:R-:W-:Y:S01]  /*7250*/  FFMA R70, R107, R6.reuse, 0.5 ;  /* 0x3f0000006b467423 */ /* 0x080fe20000000006 */
[----:B------:R-:W-:-:S03]  /*7260*/  FFMA R86, R101, R6, 0.5 ;  /* 0x3f00000065567423 */ /* 0x000fc60000000006 */
[----:B------:R-:W-:Y:S01]  /*7270*/  FMUL R91, R89, R70 ;  /* 0x00000046595b7220 */ /* 0x000fe20000400000 */
[----:B0-----:R-:W-:-:S04]  /*7280*/  FADD R76, R29, 1 ;  /* 0x3f8000001d4c7421 */ /* 0x001fc80000000000 */
[----:B------:R-:W0:Y:S01]  /*7290*/  MUFU.RCP R95, R76 ;  /* 0x0000004c005f7308 */ /* 0x000e220000001000 */
[----:B------:R-:W-:Y:S01]  /*72a0*/  FMUL R70, R72, R72 ;  /* 0x0000004848467220 */ /* 0x000fe20000400000 */
[----:B------:R-:W-:-:S03]  /*72b0*/  FMUL R86, R87, R86 ;  /* 0x0000005657567220 */ /* 0x000fc60000400000 */
        /* <DEDUP_REMOVED lines=9> */
[----:B------:R-:W-:-:S04]  /*7350*/  FSEL R95, R95, 1, !P1 ;  /* 0x3f8000005f5f7808 */ /* 0x000fc80004800000 */
[--C-:B------:R-:W-:Y:S01]  /*7360*/  LOP3.LUT R97, R95, 0x80000000, R72.reuse, 0xb8, !PT ;  /* 0x800000005f617812 */ /* 0x100fe200078eb848 */
[----:B------:R-:W-:Y:S01]  /*7370*/  @!P2 FFMA R97, R72, R29, R72 ;  /* 0x0000001d4861a223 */ /* 0x000fe20000000048 */
[----:B------:R-:W-:-:S04]  /*7380*/  SHF.R.U32.HI R72, RZ, 0x10, R77 ;  /* 0x00000010ff487819 */ /* 0x000fc8000001164d */
[----:B------:R-:W-:-:S05]  /*7390*/  SHF.L.U32 R72, R72, 0x10, RZ ;  /* 0x0000001048487819 */ /* 0x000fca00000006ff */
[----:B------:R-:W-:-:S04]  /*73a0*/  FMUL R29, R72, 0.035677410662174224854 ;  /* 0x3d12227a481d7820 */ /* 0x000fc80000400000 */
[----:B------:R-:W-:-:S04]  /*73b0*/  FFMA R29, R72, R29, 0.79788458347320556641 ;  /* 0x3f4c422a481d7423 */ /* 0x000fc8000000001d */
[----:B------:R-:W-:-:S04]  /*73c0*/  FMUL R70, R72, R29 ;  /* 0x0000001d48467220 */ /* 0x000fc80000400000 */
[----:B------:R-:W-:-:S06]  /*73d0*/  FMUL R29, |R70|, 2.8853900432586669922 ;  /* 0x4038aa3b461d7820 */ /* 0x000fcc0000400200 */
[----:B------:R-:W0:Y:S01]  /*73e0*/  MUFU.EX2 R29, R29 ;  /* 0x0000001d001d7308 */ /* 0x000e220000000800 */
[----:B------:R-:W-:Y:S01]  /*73f0*/  FFMA R103, R103, R6, 0.5 ;  /* 0x3f00000067677423 */ /* 0x000fe20000000006 */
[----:B------:R-:W-:-:S03]  /*7400*/  FMUL R43, R82, R43 ;  /* 0x0000002b522b7220 */ /* 0x000fc60000400000 */
        /* <DEDUP_REMOVED lines=19> */
[----:B------:R-:W0:Y:S01]  /*7540*/  MUFU.EX2 R29, R29 ;  /* 0x0000001d001d7308 */ /* 0x000e220000000800 */
[-C--:B------:R-:W-:Y:S01]  /*7550*/  FFMA R95, R109, R6.reuse, 0.5 ;  /* 0x3f0000006d5f7423 */ /* 0x080fe20000000006 */
[----:B------:R-:W-:-:S03]  /*7560*/  FFMA R88, R105, R6, 0.5 ;  /* 0x3f00000069587423 */ /* 0x000fc60000000006 */
[----:B------:R-:W-:Y:S01]  /*7570*/  FMUL R95, R90, R95 ;  /* 0x0000005f5a5f7220 */ /* 0x000fe20000400000 */
[----:B------:R-:W-:Y:S01]  /*7580*/  FMUL R90, R76, R76 ;  /* 0x0000004c4c5a7220 */ /* 0x000fe20000400000 */
        /* <DEDUP_REMOVED lines=9> */
[----:B------:R-:W-:Y:S01]  /*7620*/  SHF.R.U64 R90, R74, 0x10, R75 ;  /* 0x000000104a5a7819 */ /* 0x000fe2000000124b */
[----:B0-----:R-:W-:-:S03]  /*7630*/  FFMA R39, R87, -2, R4 ;  /* 0xc000000057277823 */ /* 0x001fc60000000004 */
        /* <DEDUP_REMOVED lines=10> */
[----:B------:R-:W-:Y:S01]  /*76e0*/  FFMA R29, R93, R6, 0.5 ;  /* 0x3f0000005d1d7423 */ /* 0x000fe20000000006 */
[----:B0-----:R-:W-:-:S06]  /*76f0*/  FADD R87, R76, 1 ;  /* 0x3f8000004c577421 */ /* 0x001fcc0000000000 */
[----:B------:R-:W0:Y:S01]  /*7700*/  MUFU.RCP R87, R87 ;  /* 0x0000005700577308 */ /* 0x000e220000001000 */
[----:B------:R-:W-:Y:S01]  /*7710*/  FFMA R93, R94, R5, -0.052303962409496307373 ;  /* 0xbd563cae5e5d7423 */ /* 0x000fe20000000005 */
[----:B------:R-:W-:Y:S01]  /*7720*/  FFMA R89, R111, R6, 0.5 ;  /* 0x3f0000006f597423 */ /* 0x000fe20000000006 */
[----:B------:R-:W-:Y:S02]  /*7730*/  FSETP.GE.AND P2, PT, |R74|, 0.60000002384185791016, PT ;  /* 0x3f19999a4a00780b */ /* 0x000fe40003f46200 */
[----:B------:R-:W-:Y:S01]  /*7740*/  FFMA R93, R94, R93, 0.1331529766321182251 ;  /* 0x3e0859415e5d7423 */ /* 0x000fe2000000005d */
[----:B------:R-:W-:Y:S01]  /*7750*/  FMUL R89, R92, R89 ;  /* 0x000000595c597220 */ /* 0x000fe20000400000 */
[----:B------:R-:W-:Y:S01]  /*7760*/  FMUL R29, R28, R29 ;  /* 0x0000001d1c1d7220 */ /* 0x000fe20000400000 */
[----:B------:R-:W-:Y:S01]  /*7770*/  FSETP.GE.AND P1, PT, |R74|, 9.010913848876953125, PT ;  /* 0x41102cb44a00780b */ /* 0x000fe20003f26200 */
        /* <DEDUP_REMOVED lines=43> */
[C---:B------:R-:W-:Y:S01]  /*7a30*/  FFMA R25, R92.reuse, R25, 0.1331529766321182251 ;  /* 0x3e0859415c197423 */ /* 0x040fe20000000019 */
[----:B------:R-:W-:Y:S02]  /*7a40*/  FSETP.GE.AND P1, PT, |R75|, 9.010913848876953125, PT ;  /* 0x41102cb44b00780b */ /* 0x000fe40003f26200 */
[----:B------:R-:W-:Y:S01]  /*7a50*/  FMNMX3 R24, |R29|, R24, |R84|, !PT ;  /* 0x000000181d187276 */ /* 0x000fe20007800654 */
[----:B------:R-:W-:Y:S01]  /*7a60*/  FFMA R25, R92, R25, -0.33332768082618713379 ;  /* 0xbeaaa9ed5c197423 */ /* 0x000fe20000000019 */
[----:B0-----:R-:W-:-:S03]  /*7a70*/  FFMA R87, R87, -2, R4 ;  /* 0xc000000057577823 */ /* 0x001fc60000000004 */
[----:B------:R-:W-:Y:S01]  /*7a80*/  FFMA R92, R92, R25, RZ ;  /* 0x000000195c5c7223 */ /* 0x000fe200000000ff */
[----:B------:R-:W-:Y:S02]  /*7a90*/  FMNMX3 R24, |R27|, R24, |R30|, !PT ;  /* 0x000000181b187276 */ /* 0x000fe4000780061e */
[----:B------:R-:W-:-:S04]  /*7aa0*/  FSEL R74, R87, 1, !P1 ;  /* 0x3f800000574a7808 */ /* 0x000fc80004800000 */
[--C-:B------:R-:W-:Y:S01]  /*7ab0*/  LOP3.LUT R25, R74, 0x80000000, R75.reuse, 0xb8, !PT ;  /* 0x800000004a197812 */ /* 0x100fe200078eb84b */
[----:B------:R-:W-:Y:S01]  /*7ac0*/  @!P2 FFMA R25, R75, R92, R75 ;  /* 0x0000005c4b19a223 */ /* 0x000fe2000000004b */
[----:B------:R-:W-:-:S04]  /*7ad0*/  FMNMX3 R75, |R32|, R24, |R33|, !PT ;  /* 0x00000018204b7276 */ /* 0x000fc80007800621 */
[----:B------:R-:W-:-:S04]  /*7ae0*/  FMNMX R75, |R42|, R75, !PT ;  /* 0x0000004b2a4b7209 */ /* 0x000fc80007800200 */
[----:B------:R-:W-:-:S04]  /*7af0*/  FMNMX3 R24, |R36|, R75, |R41|, !PT ;  /* 0x0000004b24187276 */ /* 0x000fc80007800629 */
[----:B------:R-:W-:Y:S01]  /*7b00*/  FMNMX3 R24, |R68|, R24, |R37|, !PT ;  /* 0x0000001844187276 */ /* 0x000fe20007800625 */
[----:B------:R-:W-:-:S03]  /*7b10*/  FFMA R83, R83, R6, 0.5 ;  /* 0x3f00000053537423 */ /* 0x000fc60000000006 */
[----:B------:R-:W-:Y:S01]  /*7b20*/  FMNMX3 R24, |R34|, R24, |R69|, !PT ;  /* 0x0000001822187276 */ /* 0x000fe20007800645 */
[----:B------:R-:W-:-:S03]  /*7b30*/  FMUL R92, R38, R83 ;  /* 0x00000053265c7220 */ /* 0x000fc60000400000 */
[----:B------:R-:W-:-:S04]  /*7b40*/  FMNMX3 R24, |R35|, R24, |R78|, !PT ;  /* 0x0000001823187276 */ /* 0x000fc8000780064e */
[----:B------:R-:W-:Y:S01]  /*7b50*/  FMNMX3 R75, |R43|, R24, |R40|, !PT ;  /* 0x000000182b4b7276 */ /* 0x000fe20007800628 */
[----:B------:R-:W-:Y:S01]  /*7b60*/  FMUL R24, R92, UR30 ;  /* 0x0000001e5c187c20 */ /* 0x000fe20008400000 */
[----:B------:R-:W-:Y:S01]  /*7b70*/  FFMA R39, R39, R6, 0.5 ;  /* 0x3f00000027277423 */ /* 0x000fe20000000006 */
[----:B------:R-:W-:Y:S01]  /*7b80*/  FMUL R87, R40, UR30 ;  /* 0x0000001e28577c20 */ /* 0x000fe20008400000 */
[----:B------:R-:W-:Y:S02]  /*7b90*/  FMUL R83, R91, UR30 ;  /* 0x0000001e5b537c20 */ /* 0x000fe40008400000 */
[----:B------:R-:W-:Y:S01]  /*7ba0*/  F2FP.SATFINITE.E4M3.F32.PACK_AB_MERGE_C R24, RZ, R24, RZ ;  /* 0x00000018ff18723e */ /* 0x000fe200048070ff */
[----:B------:R-:W-:Y:S01]  /*7bb0*/  FMUL R38, R70, R39 ;  /* 0x0000002746267220 */ /* 0x000fe20000400000 */
[----:B------:R-:W-:Y:S02]  /*7bc0*/  F2FP.SATFINITE.E4M3.F32.PACK_AB_MERGE_C R87, RZ, R87, RZ ;  /* 0x00000057ff57723e */ /* 0x000fe400048070ff */
[----:B------:R-:W-:Y:S01]  /*7bd0*/  LOP3.LUT R76, R24, 0xff, RZ, 0xc0, !PT ;  /* 0x000000ff184c7812 */ /* 0x000fe200078ec0ff */
[----:B------:R-:W-:Y:S01]  /*7be0*/  FMUL R70, R38, UR30 ;  /* 0x0000001e26467c20 */ /* 0x000fe20008400000 */
[----:B------:R-:W-:Y:S01]  /*7bf0*/  F2FP.SATFINITE.E4M3.F32.PACK_AB_MERGE_C R83, RZ, R83, RZ ;  /* 0x00000053ff53723e */ /* 0x000fe200048070ff */
[----:B------:R-:W0:Y:S01]  /*7c00*/  S2R R24, SR_TID.X ;  /* 0x0000000000187919 */ /* 0x000e220000002100 */
[----:B------:R-:W-:-:S02]  /*7c10*/  LOP3.LUT R40, R87, 0xff, RZ, 0xc0, !PT ;  /* 0x000000ff57287812 */ /* 0x000fc400078ec0ff */
[----:B------:R-:W-:Y:S02]  /*7c20*/  PRMT R39, R83, 0x7104, RZ ;  /* 0x0000710453277816 */ /* 0x000fe400000000ff */
[----:B------:R-:W-:Y:S02]  /*7c30*/  F2FP.SATFINITE.E4M3.F32.PACK_AB_MERGE_C R70, RZ, R70, RZ ;  /* 0x00000046ff46723e */ /* 0x000fe400048070ff */
[----:B------:R-:W-:Y:S02]  /*7c40*/  LOP3.LUT R74, R40, 0xff00, R39, 0xf8, !PT ;  /* 0x0000ff00284a7812 */ /* 0x000fe400078ef827 */
[----:B------:R-:W-:Y:S02]  /*7c50*/  LOP3.LUT R39, R70, 0xffff, RZ, 0xc0, !PT ;  /* 0x0000ffff46277812 */ /* 0x000fe400078ec0ff */
[----:B------:R-:W-:-:S03]  /*7c60*/  SHF.L.U32 R40, R76, 0x10, RZ ;  /* 0x000000104c287819 */ /* 0x000fc600000006ff */
[----:B------:R-:W-:-:S05]  /*7c70*/  IMAD.SHL.U32 R39, R39, 0x1000000, RZ ;  /* 0x0100000027277824 */ /* 0x000fca00078e00ff */
[----:B------:R-:W-:Y:S01]  /*7c80*/  LOP3.LUT R39, R39, R74, R40, 0xfe, !PT ;  /* 0x0000004a27277212 */ /* 0x000fe200078efe28 */
[-C--:B------:R-:W-:Y:S01]  /*7c90*/  FFMA R40, R71, R6.reuse, 0.5 ;  /* 0x3f00000047287423 */ /* 0x080fe20000000006 */
[----:B------:R-:W-:-:S03]  /*7ca0*/  FFMA R31, R31, R6, 0.5 ;  /* 0x3f0000001f1f7423 */ /* 0x000fc60000000006 */
[----:B------:R-:W-:Y:S01]  /*7cb0*/  FMUL R85, R85, R40 ;  /* 0x0000002855557220 */ /* 0x000fe20000400000 */
[----:B------:R-:W-:Y:S01]  /*7cc0*/  FMNMX3 R40, |R79|, R75, |R82|, !PT ;  /* 0x0000004b4f287276 */ /* 0x000fe20007800652 */
[----:B------:R-:W-:Y:S01]  /*7cd0*/  FFMA R74, R97, R6, 0.5 ;  /* 0x3f000000614a7423 */ /* 0x000fe20000000006 */
[----:B------:R-:W-:Y:S02]  /*7ce0*/  ISETP.GE.U32.AND P0, PT, R46, UR7, PT ;  /* 0x000000072e007c0c */ /* 0x000fe4000bf06070 */
[----:B------:R-:W-:Y:S01]  /*7cf0*/  FMNMX3 R40, |R86|, R40, |R91|, !PT ;  /* 0x0000002856287276 */ /* 0x000fe2000780065b */
[----:B------:R-:W-:Y:S01]  /*7d00*/  FMUL R91, R28, R31 ;  /* 0x0000001f1c5b7220 */ /* 0x000fe20000400000 */
[-C--:B------:R-:W-:Y:S01]  /*7d10*/  FFMA R77, R77, R6.reuse, 0.5 ;  /* 0x3f0000004d4d7423 */ /* 0x080fe20000000006 */
[----:B------:R-:W-:Y:S01]  /*7d20*/  FFMA R31, R25, R6, 0.5 ;  /* 0x3f000000191f7423 */ /* 0x000fe20000000006 */
[----:B0-----:R-:W-:Y:S01]  /*7d30*/  SHF.R.U32.HI R25, RZ, 0x3, R24 ;  /* 0x00000003ff197819 */ /* 0x001fe20000011618 */
[----:B------:R-:W-:Y:S01]  /*7d40*/  FMUL R73, R73, R74 ;  /* 0x0000004a49497220 */ /* 0x000fe20000400000 */
[----:B------:R-:W-:Y:S01]  /*7d50*/  ISETP.GE.U32.OR P0, PT, R44, UR14, P0 ;  /* 0x0000000e2c007c0c */ /* 0x000fe20008706470 */
[----:B------:R-:W-:Y:S01]  /*7d60*/  FMUL R74, R72, R77 ;  /* 0x0000004d484a7220 */ /* 0x000fe20000400000 */
[----:B------:R-:W-:Y:S01]  /*7d70*/  LOP3.LUT R77, R25, 0x7c, RZ, 0xc0, !PT ;  /* 0x0000007c194d7812 */ /* 0x000fe200078ec0ff */
[----:B------:R-:W-:Y:S01]  /*7d80*/  FMUL R72, R26, R31 ;  /* 0x0000001f1a487220 */ /* 0x000fe20000400000 */
[----:B------:R-:W-:-:S02]  /*7d90*/  FMNMX3 R40, |R88|, R40, |R95|, !PT ;  /* 0x0000002858287276 */ /* 0x000fc4000780065f */
[----:B------:R-:W-:Y:S01]  /*7da0*/  LOP3.LUT R31, RZ, R77, RZ, 0x33, !PT ;  /* 0x0000004dff1f7212 */ /* 0x000fe200078e33ff */
[----:B------:R-:W-:Y:S01]  /*7db0*/  FMUL R26, R27, UR30 ;  /* 0x0000001e1b1a7c20 */ /* 0x000fe20008400000 */
[----:B------:R-:W-:Y:S01]  /*7dc0*/  FMUL R29, R29, UR30 ;  /* 0x0000001e1d1d7c20 */ /* 0x000fe20008400000 */
[----:B------:R-:W-:Y:S01]  /*7dd0*/  FMUL R28, R84, UR30 ;  /* 0x0000001e541c7c20 */ /* 0x000fe20008400000 */
[----:B------:R-:W-:Y:S01]  /*7de0*/  FMUL R27, R30, UR30 ;  /* 0x0000001e1e1b7c20 */ /* 0x000fe20008400000 */
[----:B------:R-:W-:Y:S01]  /*7df0*/  FFMA R71, R93, R6, 0.5 ;  /* 0x3f0000005d477423 */ /* 0x000fe20000000006 */
[----:B------:R-:W-:Y:S01]  /*7e00*/  FMNMX R40, |R89|, R40, !PT ;  /* 0x0000002859287209 */ /* 0x000fe20007800200 */
[----:B------:R-:W-:Y:S01]  /*7e10*/  BSSY.RECONVERGENT B0, `(.L_x_24528) ;  /* 0x000001a000007945 */ /* 0x000fe20003800200 */
[----:B------:R-:W-:Y:S01]  /*7e20*/  IADD3 R31, PT, PT, R31, R24, RZ ;  /* 0x000000181f1f7210 */ /* 0x000fe20007ffe0ff */
[----:B------:R-:W-:Y:S01]  /*7e30*/  FMUL R71, R90, R71 ;  /* 0x000000475a477220 */ /* 0x000fe20000400000 */
[----:B------:R-:W-:-:S02]  /*7e40*/  FMNMX3 R75, |R92|, R40, |R85|, !PT ;  /* 0x000000285c4b7276 */ /* 0x000fc40007800655 */
[----:B------:R-:W-:Y:S02]  /*7e50*/  LOP3.LUT R97, R31, 0x1f, RZ, 0xc0, !PT ;  /* 0x0000001f1f617812 */ /* 0x000fe400078ec0ff */
[----:B------:R-:W-:Y:S02]  /*7e60*/  F2FP.SATFINITE.E4M3.F32.PACK_AB_MERGE_C R29, RZ, R29, RZ ;  /* 0x0000001dff1d723e */ /* 0x000fe400048070ff */
[----:B------:R-:W-:Y:S02]  /*7e70*/  F2FP.SATFINITE.E4M3.F32.PACK_AB_MERGE_C R26, RZ, R26, RZ ;  /* 0x0000001aff1a723e */ /* 0x000fe400048070ff */
[----:B------:R-:W-:Y:S02]  /*7e80*/  F2FP.SATFINITE.E4M3.F32.PACK_AB_MERGE_C R28, RZ, R28, RZ ;  /* 0x0000001cff1c723e */ /* 0x000fe400048070ff */
[----:B------:R-:W-:Y:S01]  /*7e90*/  F2FP.SATFINITE.E4M3.F32.PACK_AB_MERGE_C R27, RZ, R27, RZ ;  /* 0x0000001bff1b723e */ /* 0x000fe200048070ff */
[----:B------:R-:W-:Y:S06]  /*7ea0*/  @P0 BRA `(.L_x_24529) ;  /* 0x0000000000400947 */ /* 0x000fec0003800000 */
[----:B------:R-:W-:-:S04]  /*7eb0*/  SHF.R.U32.HI R30, RZ, 0x3, R0 ;  /* 0x00000003ff1e7819 */ /* 0x000fc80000011600 */
[----:B------:R-:W-:-:S04]  /*7ec0*/  LOP3.LUT R31, R30, 0x3, RZ, 0xcf, !PT ;  /* 0x000000031e1f7812 */ /* 0x000fc800078ecfff */
[----:B------:R-:W-:Y:S01]  /*7ed0*/  IADD3 R30, PT, PT, R31, R0, RZ ;  /* 0x000000001f1e7210 */ /* 0x000fe20007ffe0ff */
[----:B------:R-:W-:-:S03]  /*7ee0*/  IMAD.U32 R0, R26, 0x10000, RZ ;  /* 0x000100001a007824 */ /* 0x000fc600078e00ff */
[----:B------:R-:W-:Y:S02]  /*7ef0*/  LOP3.LUT R93, R30, 0x1f, RZ, 0xc0, !PT ;  /* 0x0000001f1e5d7812 */ /* 0x000fe400078ec0ff */
[----:B------:R-:W-:Y:S02]  /*7f00*/  LOP3.LUT R31, R0, 0xff0000, RZ, 0xc0, !PT ;  /* 0x00ff0000001f7812 */ /* 0x000fe400078ec0ff */
[----:B------:R-:W-:Y:S02]  /*7f10*/  LOP3.LUT R0, R27, 0xffff, RZ, 0xc0, !PT ;  /* 0x0000ffff1b007812 */ /* 0x000fe400078ec0ff */
[----:B------:R-:W-:Y:S02]  /*7f20*/  IADD3 R93, P1, PT, R93, R52, RZ ;  /* 0x000000345d5d7210 */ /* 0x000fe40007f3e0ff */
[----:B------:R-:W-:Y:S02]  /*7f30*/  LEA R0, R0, R31, 0x18 ;  /* 0x0000001f00007211 */ /* 0x000fe400078ec0ff */
[----:B------:R-:W-:-:S02]  /*7f40*/  SHF.L.U32 R31, R28, 0x8, RZ ;  /* 0x000000081c1f7819 */ /* 0x000fc400000006ff */
[----:B------:R-:W-:Y:S02]  /*7f50*/  IADD3.X R40, PT, PT, RZ, R23, RZ, P1, !PT ;  /* 0x00000017ff287210 */ /* 0x000fe40000ffe4ff */
[C---:B------:R-:W-:Y:S02]  /*7f60*/  LEA R30, P1, R93.reuse, UR17, 0x2 ;  /* 0x000000115d1e7c11 */ /* 0x040fe4000f8210ff */
[----:B------:R-:W-:Y:S02]  /*7f70*/  LOP3.LUT R0, R0, 0xffff, R31, 0xf8, !PT ;  /* 0x0000ffff00007812 */ /* 0x000fe400078ef81f */
[----:B------:R-:W-:Y:S02]  /*7f80*/  LEA.HI.X R31, R93, UR9, R40, 0x2, P1 ;  /* 0x000000095d1f7c11 */ /* 0x000fe400088f1428 */
[----:B------:R-:W-:-:S05]  /*7f90*/  LOP3.LUT R93, R0, 0xff, R29, 0xf8, !PT ;  /* 0x000000ff005d7812 */ /* 0x000fca00078ef81d */
[----:B------:R0:W-:Y:S02]  /*7fa0*/  STG.E desc[UR22][R30.64], R93 ;  /* 0x0000005d1e007986 */ /* 0x0001e4000c101916 */
.L_x_24529:
[----:B------:R-:W-:Y:S05]  /*7fb0*/  BSYNC.RECONVERGENT B0 ;  /* 0x0000000000007941 */ /* 0x000fea0003800200 */
.L_x_24528:
[----:B0-----:R-:W-:Y:S01]  /*7fc0*/  FMUL R30, R41, UR30 ;  /* 0x0000001e291e7c20 */ /* 0x001fe20008400000 */
[----:B------:R-:W-:Y:S01]  /*7fd0*/  FMUL R78, R78, UR30 ;  /* 0x0000001e4e4e7c20 */ /* 0x000fe20008400000 */
[----:B------:R-:W-:Y:S01]  /*7fe0*/  FMUL R31, R82, UR30 ;  /* 0x0000001e521f7c20 */ /* 0x000fe20008400000 */
[----:B------:R-:W-:Y:S01]  /*7ff0*/  FMUL R33, R33, UR30 ;  /* 0x0000001e21217c20 */ /* 0x000fe20008400000 */
[----:B------:R-:W-:Y:S01]  /*8000*/  FMUL R90, R32, UR30 ;  /* 0x0000001e205a7c20 */ /* 0x000fe20008400000 */
[----:B------:R-:W-:Y:S01]  /*8010*/  F2FP.SATFINITE.E4M3.F32.PACK_AB_MERGE_C R82, RZ, R30, RZ ;  /* 0x0000001eff52723e */ /* 0x000fe200048070ff */
[----:B------:R-:W-:Y:S01]  /*8020*/  FMUL R30, R35, UR30 ;  /* 0x0000001e231e7c20 */ /* 0x000fe20008400000 */
[----:B------:R-:W-:Y:S01]  /*8030*/  F2FP.SATFINITE.E4M3.F32.PACK_AB_MERGE_C R35, RZ, R78, RZ ;  /* 0x0000004eff23723e */ /* 0x000fe200048070ff */
[----:B------:R-:W-:Y:S01]  /*8040*/  FMUL R84, R42, UR30 ;  /* 0x0000001e2a547c20 */ /* 0x000fe20008400000 */
[----:B------:R-:W-:Y:S01]  /*8050*/  FMUL R0, R36, UR30 ;  /* 0x0000001e24007c20 */ /* 0x000fe20008400000 */
[----:B------:R-:W-:Y:S01]  /*8060*/  F2FP.SATFINITE.E4M3.F32.PACK_AB_MERGE_C R78, RZ, R31, RZ ;  /* 0x0000001fff4e723e */ /* 0x000fe200048070ff */
[----:B------:R-:W-:Y:S01]  /*8070*/  FMUL R37, R37, UR30 ;  /* 0x0000001e25257c20 */ /* 0x000fe20008400000 */
[----:B------:R-:W-:Y:S01]  /*8080*/  FMUL R69, R69, UR30 ;  /* 0x0000001e45457c20 */ /* 0x000fe20008400000 */
[----:B------:R-:W-:Y:S01]  /*8090*/  FMUL R68, R68, UR30 ;  /* 0x0000001e44447c20 */ /* 0x000fe20008400000 */
[----:B------:R-:W-:Y:S01]  /*80a0*/  FMUL R32, R34, UR30 ;  /* 0x0000001e22207c20 */ /* 0x000fe20008400000 */
[----:B------:R-:W-:Y:S01]  /*80b0*/  FMUL R43, R43, UR30 ;  /* 0x0000001e2b2b7c20 */ /* 0x000fe20008400000 */
[----:B------:R-:W-:Y:S01]  /*80c0*/  FMUL R94, R79, UR30 ;  /* 0x0000001e4f5e7c20 */ /* 0x000fe20008400000 */
[----:B------:R-:W-:Y:S01]  /*80d0*/  FMUL R42, R86, UR30 ;  /* 0x0000001e562a7c20 */ /* 0x000fe20008400000 */
[----:B------:R-:W-:Y:S01]  /*80e0*/  F2FP.SATFINITE.E4M3.F32.PACK_AB_MERGE_C R31, RZ, R33, RZ ;  /* 0x00000021ff1f723e */ /* 0x000fe200048070ff */
[----:B------:R-:W-:Y:S01]  /*80f0*/  BSSY.RECONVERGENT B0, `(.L_x_24530) ;  /* 0x0000022000007945 */ /* 0x000fe20003800200 */
[----:B------:R-:W-:Y:S01]  /*8100*/  FMUL R86, R88, UR30 ;  /* 0x0000001e58567c20 */ /* 0x000fe20008400000 */
[----:B------:R-:W-:Y:S01]  /*8110*/  F2FP.SATFINITE.E4M3.F32.PACK_AB_MERGE_C R34, RZ, R0, RZ ;  /* 0x00000000ff22723e */ /* 0x000fe200048070ff */
[----:B------:R-:W-:Y:S01]  /*8120*/  FMUL R95, R95, UR30 ;  /* 0x0000001e5f5f7c20 */ /* 0x000fe20008400000 */
[----:B------:R-:W-:Y:S01]  /*8130*/  IADD3 R40, P1, PT, R97, R52, RZ ;  /* 0x0000003461287210 */ /* 0x000fe20007f3e0ff */
[----:B------:R-:W-:Y:S01]  /*8140*/  FMUL R89, R89, UR30 ;  /* 0x0000001e59597c20 */ /* 0x000fe20008400000 */
[----:B------:R-:W-:Y:S01]  /*8150*/  F2FP.SATFINITE.E4M3.F32.PACK_AB_MERGE_C R90, RZ, R90, RZ ;  /* 0x0000005aff5a723e */ /* 0x000fe200048070ff */
[----:B------:R-:W-:Y:S01]  /*8160*/  IMAD.SHL.U32 R31, R31, 0x100, RZ ;  /* 0x000001001f1f7824 */ /* 0x000fe200078e00ff */
        /* <DEDUP_REMOVED lines=10> */
[----:B------:R-:W0:Y:S02]  /*8210*/  S2R R42, SR_TID.X ;  /* 0x00000000002a7919 */ /* 0x000e240000002100 */
[----:B0-----:R-:W-:-:S04]  /*8220*/  SHF.R.U32.HI R43, RZ, 0x3, R42 ;  /* 0x00000003ff2b7819 */ /* 0x001fc8000001162a */
[----:B------:R-:W-:-:S04]  /*8230*/  LOP3.LUT R43, R43, 0x3, RZ, 0xcf, !PT ;  /* 0x000000032b2b7812 */ /* 0x000fc800078ecfff */
[----:B------:R-:W-:Y:S02]  /*8240*/  IADD3 R68, PT, PT, R43, R42, RZ ;  /* 0x0000002a2b447210 */ /* 0x000fe40007ffe0ff */
[----:B------:R-:W-:Y:S02]  /*8250*/  SHF.L.U32 R42, R84, 0x10, RZ ;  /* 0x00000010542a7819 */ /* 0x000fe400000006ff */
[----:B------:R-:W-:Y:S02]  /*8260*/  LOP3.LUT R69, R68, 0x1f, RZ, 0xc0, !PT ;  /* 0x0000001f44457812 */ /* 0x000fe400078ec0ff */
[----:B------:R-:W-:Y:S02]  /*8270*/  LOP3.LUT R43, R42, 0xff0000, RZ, 0xc0, !PT ;  /* 0x00ff00002a2b7812 */ /* 0x000fe400078ec0ff */
[----:B------:R-:W-:-:S04]  /*8280*/  LOP3.LUT R42, R34, 0xffff, RZ, 0xc0, !PT ;  /* 0x0000ffff222a7812 */ /* 0x000fc800078ec0ff */
[----:B------:R-:W-:Y:S02]  /*8290*/  LEA R42, R42, R43, 0x18 ;  /* 0x0000002b2a2a7211 */ /* 0x000fe400078ec0ff */
[----:B------:R-:W-:Y:S02]  /*82a0*/  IADD3 R43, P2, P3, R52, UR28, R69 ;  /* 0x0000001c342b7c10 */ /* 0x000fe4000fb5e045 */
[----:B------:R-:W-:Y:S02]  /*82b0*/  LOP3.LUT R69, R42, 0xffff, R31, 0xf8, !PT ;  /* 0x0000ffff2a457812 */ /* 0x000fe400078ef81f */
[----:B------:R-:W-:Y:S02]  /*82c0*/  IADD3.X R68, PT, PT, R23, UR29, RZ, P2, P3 ;  /* 0x0000001d17447c10 */ /* 0x000fe400097e64ff */
[----:B------:R-:W-:Y:S02]  /*82d0*/  LEA R42, P2, R43, UR17, 0x2 ;  /* 0x000000112b2a7c11 */ /* 0x000fe4000f8410ff */
[----:B------:R-:W-:-:S02]  /*82e0*/  LOP3.LUT R69, R69, 0xff, R90, 0xf8, !PT ;  /* 0x000000ff45457812 */ /* 0x000fc400078ef85a */
[----:B------:R-:W-:-:S05]  /*82f0*/  LEA.HI.X R43, R43, UR9, R68, 0x2, P2 ;  /* 0x000000092b2b7c11 */ /* 0x000fca00090f1444 */
[----:B------:R0:W-:Y:S04]  /*8300*/  STG.E desc[UR22][R42.64], R69 ;  /* 0x000000452a007986 */ /* 0x0001e8000c101916 */
.L_x_24531:
[----:B------:R-:W-:Y:S05]  /*8310*/  BSYNC.RECONVERGENT B0 ;  /* 0x0000000000007941 */ /* 0x000fea0003800200 */
.L_x_24530:
[----:B------:R-:W-:Y:S04]  /*8320*/  BSSY.RECONVERGENT B0, `(.L_x_24532) ;  /* 0x0000018000007945 */ /* 0x000fe80003800200 */
[----:B------:R-:W-:Y:S05]  /*8330*/  @P0 BRA `(.L_x_24533) ;  /* 0x0000000000580947 */ /* 0x000fea0003800000 */
[----:B0-----:R-:W0:Y:S01]  /*8340*/  S2R R42, SR_TID.X ;  /* 0x00000000002a7919 */ /* 0x001e220000002100 */
[----:B------:R-:W-:Y:S02]  /*8350*/  MOV R68, UR28 ;  /* 0x0000001c00447c02 */ /* 0x000fe40008000f00 */
[----:B0-----:R-:W-:-:S04]  /*8360*/  SHF.R.U32.HI R43, RZ, 0x3, R42 ;  /* 0x00000003ff2b7819 */ /* 0x001fc8000001162a */
[----:B------:R-:W-:-:S05]  /*8370*/  LOP3.LUT R43, R43, 0x3, RZ, 0xcf, !PT ;  /* 0x000000032b2b7812 */ /* 0x000fca00078ecfff */
[----:B------:R-:W-:Y:S01]  /*8380*/  IMAD.IADD R43, R43, 0x1, R42 ;  /* 0x000000012b2b7824 */ /* 0x000fe200078e022a */
[----:B------:R-:W-:-:S04]  /*8390*/  MOV R42, UR28 ;  /* 0x0000001c002a7c02 */ /* 0x000fc80008000f00 */
[----:B------:R-:W-:-:S04]  /*83a0*/  LOP3.LUT R43, R43, 0x1f, RZ, 0xc0, !PT ;  /* 0x0000001f2b2b7812 */ /* 0x000fc800078ec0ff */
[----:B------:R-:W-:-:S04]  /*83b0*/  IADD3 R43, P3, PT, R43, R52, RZ ;  /* 0x000000342b2b7210 */ /* 0x000fc80007f7e0ff */
[----:B------:R-:W-:Y:S01]  /*83c0*/  LEA R68, P2, R68, R43, 0x1 ;  /* 0x0000002b44447211 */ /* 0x000fe200078408ff */
[----:B------:R-:W-:Y:S01]  /*83d0*/  IMAD.X R79, RZ, RZ, R23, P3 ;  /* 0x000000ffff4f7224 */ /* 0x000fe200018e0617 */
[----:B------:R-:W-:-:S04]  /*83e0*/  MOV R43, UR29 ;  /* 0x0000001d002b7c02 */ /* 0x000fc80008000f00 */
[----:B------:R-:W-:Y:S02]  /*83f0*/  LEA.HI.X R79, R42, R79, R43, 0x1, P2 ;  /* 0x0000004f2a4f7211 */ /* 0x000fe400010f0c2b */
[----:B------:R-:W-:-:S04]  /*8400*/  SHF.L.U32 R42, R37, 0x10, RZ ;  /* 0x00000010252a7819 */ /* 0x000fc800000006ff */
[----:B------:R-:W-:Y:S02]  /*8410*/  LOP3.LUT R43, R42, 0xff0000, RZ, 0xc0, !PT ;  /* 0x00ff00002a2b7812 */ /* 0x000fe400078ec0ff */
[----:B------:R-:W-:-:S04]  /*8420*/  LOP3.LUT R42, R32, 0xffff, RZ, 0xc0, !PT ;  /* 0x0000ffff202a7812 */ /* 0x000fc800078ec0ff */
[----:B------:R-:W-:Y:S02]  /*8430*/  LEA R42, R42, R43, 0x18 ;  /* 0x0000002b2a2a7211 */ /* 0x000fe400078ec0ff */
[----:B------:R-:W-:-:S04]  /*8440*/  SHF.L.U32 R43, R33, 0x8, RZ ;  /* 0x00000008212b7819 */ /* 0x000fc800000006ff */
[----:B------:R-:W-:Y:S02]  /*8450*/  LOP3.LUT R69, R42, 0xffff, R43, 0xf8, !PT ;  /* 0x0000ffff2a457812 */ /* 0x000fe400078ef82b */
[C---:B------:R-:W-:Y:S02]  /*8460*/  LEA R42, P2, R68.reuse, UR17, 0x2 ;  /* 0x00000011442a7c11 */ /* 0x040fe4000f8410ff */
[----:B------:R-:W-:Y:S02]  /*8470*/  LOP3.LUT R69, R69, 0xff, R82, 0xf8, !PT ;  /* 0x000000ff45457812 */ /* 0x000fe400078ef852 */
[----:B------:R-:W-:-:S05]  /*8480*/  LEA.HI.X R43, R68, UR9, R79, 0x2, P2 ;  /* 0x00000009442b7c11 */ /* 0x000fca00090f144f */
[----:B------:R1:W-:Y:S04]  /*8490*/  STG.E desc[UR22][R42.64], R69 ;  /* 0x000000452a007986 */ /* 0x0003e8000c101916 */
.L_x_24533:
[----:B------:R-:W-:Y:S05]  /*84a0*/  BSYNC.RECONVERGENT B0 ;  /* 0x0000000000007941 */ /* 0x000fea0003800200 */
.L_x_24532:
[----:B------:R-:W-:Y:S04]  /*84b0*/  BSSY.RECONVERGENT B0, `(.L_x_24534) ;  /* 0x0000016000007945 */ /* 0x000fe80003800200 */
[----:B------:R-:W-:Y:S05]  /*84c0*/  @P0 BRA `(.L_x_24535) ;  /* 0x0000000000500947 */ /* 0x000fea0003800000 */
[----:B01----:R-:W-:Y:S01]  /*84d0*/  SHF.R.U32.HI R42, RZ, 0x3, R24 ;  /* 0x00000003ff2a7819 */ /* 0x003fe20000011618 */
[----:B------:R-:W-:Y:S01]  /*84e0*/  IMAD.U32 R69, RZ, RZ, UR28 ;  /* 0x0000001cff457e24 */ /* 0x000fe2000f8e00ff */
[----:B------:R-:W-:Y:S02]  /*84f0*/  UIMAD UR5, UR29, 0x3, URZ ;  /* 0x000000031d0578a4 */ /* 0x000fe4000f8e02ff */
[----:B------:R-:W-:Y:S02]  /*8500*/  LOP3.LUT R43, R42, 0x3, RZ, 0xcf, !PT ;  /* 0x000000032a2b7812 */ /* 0x000fe400078ecfff */
[----:B------:R-:W-:-:S03]  /*8510*/  SHF.L.U32 R42, R35, 0x10, RZ ;  /* 0x00000010232a7819 */ /* 0x000fc600000006ff */
[----:B------:R-:W-:Y:S01]  /*8520*/  IMAD.IADD R43, R43, 0x1, R24 ;  /* 0x000000012b2b7824 */ /* 0x000fe200078e0218 */
[----:B------:R-:W-:-:S04]  /*8530*/  LOP3.LUT R68, R42, 0xff0000, RZ, 0xc0, !PT ;  /* 0x00ff00002a447812 */ /* 0x000fc800078ec0ff */
[----:B------:R-:W-:-:S04]  /*8540*/  LOP3.LUT R43, R43, 0x1f, RZ, 0xc0, !PT ;  /* 0x0000001f2b2b7812 */ /* 0x000fc800078ec0ff */
[----:B------:R-:W-:Y:S02]  /*8550*/  IADD3 R42, P2, PT, R43, R52, RZ ;  /* 0x000000342b2a7210 */ /* 0x000fe40007f5e0ff */
[----:B------:R-:W-:-:S04]  /*8560*/  LOP3.LUT R43, R0, 0xffff, RZ, 0xc0, !PT ;  /* 0x0000ffff002b7812 */ /* 0x000fc800078ec0ff */
[----:B------:R-:W-:Y:S02]  /*8570*/  LEA R68, R43, R68, 0x18 ;  /* 0x000000442b447211 */ /* 0x000fe400078ec0ff */
[----:B------:R-:W-:-:S03]  /*8580*/  IADD3.X R43, PT, PT, RZ, R23, RZ, P2, !PT ;  /* 0x00000017ff2b7210 */ /* 0x000fc600017fe4ff */
[----:B------:R-:W-:Y:S01]  /*8590*/  IMAD.WIDE.U32 R42, R69, 0x3, R42 ;  /* 0x00000003452a7825 */ /* 0x000fe200078e002a */
[----:B------:R-:W-:-:S04]  /*85a0*/  SHF.L.U32 R69, R30, 0x8, RZ ;  /* 0x000000081e457819 */ /* 0x000fc800000006ff */
[----:B------:R-:W-:Y:S02]  /*85b0*/  LOP3.LUT R79, R68, 0xffff, R69, 0xf8, !PT ;  /* 0x0000ffff444f7812 */ /* 0x000fe400078ef845 */
[----:B------:R-:W-:Y:S02]  /*85c0*/  IADD3 R43, PT, PT, R43, UR5, RZ ;  /* 0x000000052b2b7c10 */ /* 0x000fe4000fffe0ff */
[C---:B------:R-:W-:Y:S02]  /*85d0*/  LEA R68, P2, R42.reuse, UR17, 0x2 ;  /* 0x000000112a447c11 */ /* 0x040fe4000f8410ff */
[----:B------:R-:W-:Y:S02]  /*85e0*/  LOP3.LUT R79, R79, 0xff, R36, 0xf8, !PT ;  /* 0x000000ff4f4f7812 */ /* 0x000fe400078ef824 */
[----:B------:R-:W-:-:S05]  /*85f0*/  LEA.HI.X R69, R42, UR9, R43, 0x2, P2 ;  /* 0x000000092a457c11 */ /* 0x000fca00090f142b */
[----:B------:R2:W-:Y:S04]  /*8600*/  STG.E desc[UR22][R68.64], R79 ;  /* 0x0000004f44007986 */ /* 0x0005e8000c101916 */
.L_x_24535:
[----:B------:R-:W-:Y:S05]  /*8610*/  BSYNC.RECONVERGENT B0 ;  /* 0x0000000000007941 */ /* 0x000fea0003800200 */
.L_x_24534:
[----:B------:R-:W-:Y:S04]  /*8620*/  BSSY.RECONVERGENT B0, `(.L_x_24536) ;  /* 0x0000013000007945 */ /* 0x000fe80003800200 */
[----:B------:R-:W-:Y:S05]  /*8630*/  @P0 BRA `(.L_x_24537) ;  /* 0x0000000000440947 */ /* 0x000fea0003800000 */
[----:B01----:R-:W-:Y:S01]  /*8640*/  LOP3.LUT R43, RZ, R77, RZ, 0x33, !PT ;  /* 0x0000004dff2b7212 */ /* 0x003fe200078e33ff */
[----:B------:R-:W-:Y:S01]  /*8650*/  ULOP3.LUT UR5, UR24, 0xfffffffc, URZ, 0xc0, !UPT ;  /* 0xfffffffc18057892 */ /* 0x000fe2000f8ec0ff */
[----:B------:R-:W-:Y:S01]  /*8660*/  SHF.L.U32 R42, R78, 0x10, RZ ;  /* 0x000000104e2a7819 */ /* 0x000fe200000006ff */
[----:B------:R-:W-:Y:S01]  /*8670*/  ULOP3.LUT UR8, UR25, 0x3fffffff, URZ, 0xc0, !UPT ;  /* 0x3fffffff19087892 */ /* 0x000fe2000f8ec0ff */
[----:B------:R-:W-:Y:S02]  /*8680*/  IADD3 R43, PT, PT, R43, R24, RZ ;  /* 0x000000182b2b7210 */ /* 0x000fe40007ffe0ff */
[----:B--2---:R-:W-:Y:S02]  /*8690*/  LOP3.LUT R69, R42, 0xff0000, RZ, 0xc0, !PT ;  /* 0x00ff00002a457812 */ /* 0x004fe400078ec0ff */
[----:B------:R-:W-:Y:S02]  /*86a0*/  LOP3.LUT R42, R88, 0xffff, RZ, 0xc0, !PT ;  /* 0x0000ffff582a7812 */ /* 0x000fe400078ec0ff */
[----:B------:R-:W-:-:S03]  /*86b0*/  LOP3.LUT R43, R43, 0x1f, RZ, 0xc0, !PT ;  /* 0x0000001f2b2b7812 */ /* 0x000fc600078ec0ff */
[----:B------:R-:W-:Y:S01]  /*86c0*/  IMAD R42, R42, 0x1000000, R69 ;  /* 0x010000002a2a7824 */ /* 0x000fe200078e0245 */
[----:B------:R-:W-:Y:S02]  /*86d0*/  IADD3 R69, P2, P3, R52, UR5, R43 ;  /* 0x0000000534457c10 */ /* 0x000fe4000fb5e02b */
[----:B------:R-:W-:Y:S02]  /*86e0*/  SHF.L.U32 R43, R94, 0x8, RZ ;  /* 0x000000085e2b7819 */ /* 0x000fe400000006ff */
[----:B------:R-:W-:Y:S02]  /*86f0*/  IADD3.X R92, PT, PT, R23, UR8, RZ, P2, P3 ;  /* 0x00000008175c7c10 */ /* 0x000fe400097e64ff */
[----:B------:R-:W-:Y:S02]  /*8700*/  LOP3.LUT R68, R42, 0xffff, R43, 0xf8, !PT ;  /* 0x0000ffff2a447812 */ /* 0x000fe400078ef82b */
[----:B------:R-:W-:Y:S02]  /*8710*/  LEA R42, P2, R69, UR17, 0x2 ;  /* 0x00000011452a7c11 */ /* 0x000fe4000f8410ff */
[----:B------:R-:W-:-:S02]  /*8720*/  LOP3.LUT R87, R68, 0xff, R87, 0xf8, !PT ;  /* 0x000000ff44577812 */ /* 0x000fc400078ef857 */
[----:B------:R-:W-:-:S05]  /*8730*/  LEA.HI.X R43, R69, UR9, R92, 0x2, P2 ;  /* 0x00000009452b7c11 */ /* 0x000fca00090f145c */
[----:B------:R3:W-:Y:S04]  /*8740*/  STG.E desc[UR22][R42.64], R87 ;  /* 0x000000572a007986 */ /* 0x0007e8000c101916 */
.L_x_24537:
[----:B------:R-:W-:Y:S05]  /*8750*/  BSYNC.RECONVERGENT B0 ;  /* 0x0000000000007941 */ /* 0x000fea0003800200 */
.L_x_24536:
[----:B------:R-:W-:Y:S01]  /*8760*/  BSSY.RECONVERGENT B0, `(.L_x_24538) ;  /* 0x0000014000007945 */ /* 0x000fe20003800200 */
[----:B--2---:R-:W-:Y:S02]  /*8770*/  F2FP.SATFINITE.E4M3.F32.PACK_AB_MERGE_C R79, RZ, R95, RZ ;  /* 0x0000005fff4f723e */ /* 0x004fe400048070ff */
[----:B------:R-:W-:Y:S02]  /*8780*/  IADD3.X R41, PT, PT, RZ, R23, RZ, P1, !PT ;  /* 0x00000017ff297210 */ /* 0x000fe40000ffe4ff */
[----:B------:R-:W-:Y:S02]  /*8790*/  F2FP.SATFINITE.E4M3.F32.PACK_AB_MERGE_C R95, RZ, R86, RZ ;  /* 0x00000056ff5f723e */ /* 0x000fe400048070ff */
[----:B------:R-:W-:Y:S01]  /*87a0*/  F2FP.SATFINITE.E4M3.F32.PACK_AB_MERGE_C R89, RZ, R89, RZ ;  /* 0x00000059ff59723e */ /* 0x000fe200048070ff */
[----:B------:R-:W-:Y:S06]  /*87b0*/  @P0 BRA `(.L_x_24539) ;  /* 0x0000000000380947 */ /* 0x000fec0003800000 */
[----:B01-3--:R-:W-:Y:S01]  /*87c0*/  SHF.L.U32 R42, R79, 0x10, RZ ;  /* 0x000000104f2a7819 */ /* 0x00bfe200000006ff */
[----:B------:R-:W-:Y:S01]  /*87d0*/  UIMAD UR5, UR29, 0x5, URZ ;  /* 0x000000051d0578a4 */ /* 0x000fe2000f8e02ff */
[----:B------:R-:W-:Y:S02]  /*87e0*/  MOV R69, UR28 ;  /* 0x0000001c00457c02 */ /* 0x000fe40008000f00 */
[----:B------:R-:W-:Y:S02]  /*87f0*/  LOP3.LUT R43, R42, 0xff0000, RZ, 0xc0, !PT ;  /* 0x00ff00002a2b7812 */ /* 0x000fe400078ec0ff */
[----:B------:R-:W-:Y:S01]  /*8800*/  LOP3.LUT R42, R89, 0xffff, RZ, 0xc0, !PT ;  /* 0x0000ffff592a7812 */ /* 0x000fe200078ec0ff */
[----:B------:R-:W-:-:S04]  /*8810*/  IMAD.WIDE.U32 R68, R69, 0x5, R40 ;  /* 0x0000000545447825 */ /* 0x000fc800078e0028 */
[----:B------:R-:W-:Y:S01]  /*8820*/  IMAD R42, R42, 0x1000000, R43 ;  /* 0x010000002a2a7824 */ /* 0x000fe200078e022b */
[----:B------:R-:W-:-:S04]  /*8830*/  SHF.L.U32 R43, R95, 0x8, RZ ;  /* 0x000000085f2b7819 */ /* 0x000fc800000006ff */
[----:B------:R-:W-:Y:S02]  /*8840*/  LOP3.LUT R86, R42, 0xffff, R43, 0xf8, !PT ;  /* 0x0000ffff2a567812 */ /* 0x000fe400078ef82b */
[----:B------:R-:W-:Y:S02]  /*8850*/  IADD3 R43, PT, PT, R69, UR5, RZ ;  /* 0x00000005452b7c10 */ /* 0x000fe4000fffe0ff */
[----:B------:R-:W-:Y:S02]  /*8860*/  LEA R42, P1, R68, UR17, 0x2 ;  /* 0x00000011442a7c11 */ /* 0x000fe4000f8210ff */
[----:B------:R-:W-:Y:S02]  /*8870*/  LOP3.LUT R83, R86, 0xff, R83, 0xf8, !PT ;  /* 0x000000ff56537812 */ /* 0x000fe400078ef853 */
[----:B------:R-:W-:-:S05]  /*8880*/  LEA.HI.X R43, R68, UR9, R43, 0x2, P1 ;  /* 0x00000009442b7c11 */ /* 0x000fca00088f142b */
[----:B------:R2:W-:Y:S04]  /*8890*/  STG.E desc[UR22][R42.64], R83 ;  /* 0x000000532a007986 */ /* 0x0005e8000c101916 */
.L_x_24539:
[----:B------:R-:W-:Y:S05]  /*88a0*/  BSYNC.RECONVERGENT B0 ;  /* 0x0000000000007941 */ /* 0x000fea0003800200 */
.L_x_24538:
[----:B------:R-:W-:Y:S01]  /*88b0*/  FMUL R86, R85, UR30 ;  /* 0x0000001e55567c20 */ /* 0x000fe20008400000 */
[----:B---3--:R-:W-:Y:S01]  /*88c0*/  FMUL R87, R73, UR30 ;  /* 0x0000001e49577c20 */ /* 0x008fe20008400000 */
[----:B------:R-:W-:Y:S01]  /*88d0*/  FMUL R85, R74, UR30 ;  /* 0x0000001e4a557c20 */ /* 0x000fe20008400000 */
[----:B------:R-:W-:Y:S02]  /*88e0*/  BSSY.RECONVERGENT B0, `(.L_x_24540) ;  /* 0x0000014000007945 */ /* 0x000fe40003800200 */
[----:B------:R-:W-:Y:S02]  /*88f0*/  F2FP.SATFINITE.E4M3.F32.PACK_AB_MERGE_C R86, RZ, R86, RZ ;  /* 0x00000056ff56723e */ /* 0x000fe400048070ff */
[----:B------:R-:W-:Y:S02]  /*8900*/  F2FP.SATFINITE.E4M3.F32.PACK_AB_MERGE_C R87, RZ, R87, RZ ;  /* 0x00000057ff57723e */ /* 0x000fe400048070ff */
[----:B------:R-:W-:Y:S01]  /*8910*/  F2FP.SATFINITE.E4M3.F32.PACK_AB_MERGE_C R85, RZ, R85, RZ ;  /* 0x00000055ff55723e */ /* 0x000fe200048070ff */
[----:B------:R-:W-:Y:S06]  /*8920*/  @P0 BRA `(.L_x_24541) ;  /* 0x00000000003c0947 */ /* 0x000fec0003800000 */
[----:B012---:R-:W-:Y:S01]  /*8930*/  MOV R43, UR28 ;  /* 0x0000001c002b7c02 */ /* 0x007fe20008000f00 */
[----:B------:R-:W-:Y:S01]  /*8940*/  IMAD.MOV.U32 R69, RZ, RZ, R41 ;  /* 0x000000ffff457224 */ /* 0x000fe200078e0029 */
[----:B------:R-:W-:Y:S01]  /*8950*/  MOV R68, R40 ;  /* 0x0000002800447202 */ /* 0x000fe20000000f00 */
[----:B------:R-:W-:-:S04]  /*8960*/  UIMAD UR5, UR29, 0x6, URZ ;  /* 0x000000061d0578a4 */ /* 0x000fc8000f8e02ff */
[----:B------:R-:W-:-:S05]  /*8970*/  IMAD.WIDE.U32 R68, R43, 0x6, R68 ;  /* 0x000000062b447825 */ /* 0x000fca00078e0044 */
[----:B------:R-:W-:Y:S02]  /*8980*/  IADD3 R43, PT, PT, R69, UR5, RZ ;  /* 0x00000005452b7c10 */ /* 0x000fe4000fffe0ff */
[C---:B------:R-:W-:Y:S02]  /*8990*/  LEA R42, P1, R68.reuse, UR17, 0x2 ;  /* 0x00000011442a7c11 */ /* 0x040fe4000f8210ff */
[----:B------:R-:W-:Y:S02]  /*89a0*/  PRMT R69, R87, 0x7054, RZ ;  /* 0x0000705457457816 */ /* 0x000fe400000000ff */
[----:B------:R-:W-:Y:S02]  /*89b0*/  LEA.HI.X R43, R68, UR9, R43, 0x2, P1 ;  /* 0x00000009442b7c11 */ /* 0x000fe400088f142b */
[----:B------:R-:W-:-:S04]  /*89c0*/  LOP3.LUT R68, R85, 0xffff, RZ, 0xc0, !PT ;  /* 0x0000ffff55447812 */ /* 0x000fc800078ec0ff */
[----:B------:R-:W-:Y:S02]  /*89d0*/  LEA R68, R68, R69, 0x18 ;  /* 0x0000004544447211 */ /* 0x000fe400078ec0ff */
[----:B------:R-:W-:-:S04]  /*89e0*/  SHF.L.U32 R69, R86, 0x8, RZ ;  /* 0x0000000856457819 */ /* 0x000fc800000006ff */
[----:B------:R-:W-:-:S04]  /*89f0*/  LOP3.LUT R69, R68, 0xffff, R69, 0xf8, !PT ;  /* 0x0000ffff44457812 */ /* 0x000fc800078ef845 */
[----:B------:R-:W-:-:S05]  /*8a00*/  LOP3.LUT R69, R69, R76, RZ, 0xfc, !PT ;  /* 0x0000004c45457212 */ /* 0x000fca00078efcff */
[----:B------:R3:W-:Y:S02]  /*8a10*/  STG.E desc[UR22][R42.64], R69 ;  /* 0x000000452a007986 */ /* 0x0007e4000c101916 */
.L_x_24541:
[----:B------:R-:W-:Y:S05]  /*8a20*/  BSYNC.RECONVERGENT B0 ;  /* 0x0000000000007941 */ /* 0x000fea0003800200 */
.L_x_24540:
[----:B0123--:R-:W-:Y:S01]  /*8a30*/  FMUL R42, R91, UR30 ;  /* 0x0000001e5b2a7c20 */ /* 0x00ffe20008400000 */
[----:B------:R-:W-:Y:S01]  /*8a40*/  FMUL R43, R72, UR30 ;  /* 0x0000001e482b7c20 */ /* 0x000fe20008400000 */
[----:B------:R-:W-:Y:S01]  /*8a50*/  FMUL R83, R71, UR30 ;  /* 0x0000001e47537c20 */ /* 0x000fe20008400000 */
[----:B------:R-:W-:Y:S02]  /*8a60*/  BSSY.RECONVERGENT B0, `(.L_x_24542) ;  /* 0x0000014000007945 */ /* 0x000fe40003800200 */
[----:B------:R-:W-:Y:S02]  /*8a70*/  F2FP.SATFINITE.E4M3.F32.PACK_AB_MERGE_C R42, RZ, R42, RZ ;  /* 0x0000002aff2a723e */ /* 0x000fe400048070ff */
[----:B------:R-:W-:Y:S02]  /*8a80*/  F2FP.SATFINITE.E4M3.F32.PACK_AB_MERGE_C R43, RZ, R43, RZ ;  /* 0x0000002bff2b723e */ /* 0x000fe400048070ff */
[----:B------:R-:W-:Y:S02]  /*8a90*/  F2FP.SATFINITE.E4M3.F32.PACK_AB_MERGE_C R83, RZ, R83, RZ ;  /* 0x00000053ff53723e */ /* 0x000fe400048070ff */
[----:B------:R-:W-:-:S02]  /*8aa0*/  LOP3.LUT R93, R42, 0xffff, RZ, 0xc0, !PT ;  /* 0x0000ffff2a5d7812 */ /* 0x000fc400078ec0ff */
[----:B------:R-:W-:Y:S01]  /*8ab0*/  LOP3.LUT R92, R43, 0xffff, RZ, 0xc0, !PT ;  /* 0x0000ffff2b5c7812 */ /* 0x000fe200078ec0ff */
[----:B------:R-:W-:Y:S06]  /*8ac0*/  @P0 BRA `(.L_x_24543) ;  /* 0x0000000000340947 */ /* 0x000fec0003800000 */
[----:B------:R-:W-:Y:S01]  /*8ad0*/  SHF.L.U32 R42, R93, 0x10, RZ ;  /* 0x000000105d2a7819 */ /* 0x000fe200000006ff */
[----:B------:R-:W-:Y:S01]  /*8ae0*/  IMAD.U32 R69, RZ, RZ, UR28 ;  /* 0x0000001cff457e24 */ /* 0x000fe2000f8e00ff */
[----:B------:R-:W-:Y:S02]  /*8af0*/  UIMAD UR5, UR29, 0x7, URZ ;  /* 0x000000071d0578a4 */ /* 0x000fe4000f8e02ff */
[----:B------:R-:W-:Y:S01]  /*8b00*/  LOP3.LUT R43, R42, 0xff0000, RZ, 0xc0, !PT ;  /* 0x00ff00002a2b7812 */ /* 0x000fe200078ec0ff */
[----:B------:R-:W-:Y:S01]  /*8b10*/  IMAD.WIDE.U32 R40, R69, 0x7, R40 ;  /* 0x0000000745287825 */ /* 0x000fe200078e0028 */
[----:B------:R-:W-:Y:S02]  /*8b20*/  SHF.L.U32 R42, R83, 0x8, RZ ;  /* 0x00000008532a7819 */ /* 0x000fe400000006ff */
[----:B------:R-:W-:Y:S02]  /*8b30*/  LEA R43, R92, R43, 0x18 ;  /* 0x0000002b5c2b7211 */ /* 0x000fe400078ec0ff */
[----:B------:R-:W-:-:S02]  /*8b40*/  IADD3 R41, PT, PT, R41, UR5, RZ ;  /* 0x0000000529297c10 */ /* 0x000fc4000fffe0ff */
[----:B------:R-:W-:Y:S02]  /*8b50*/  LOP3.LUT R69, R43, 0xffff, R42, 0xf8, !PT ;  /* 0x0000ffff2b457812 */ /* 0x000fe400078ef82a */
[C---:B------:R-:W-:Y:S02]  /*8b60*/  LEA R42, P0, R40.reuse, UR17, 0x2 ;  /* 0x00000011282a7c11 */ /* 0x040fe4000f8010ff */
[----:B------:R-:W-:Y:S02]  /*8b70*/  LOP3.LUT R69, R69, 0xff, R70, 0xf8, !PT ;  /* 0x000000ff45457812 */ /* 0x000fe400078ef846 */
[----:B------:R-:W-:-:S05]  /*8b80*/  LEA.HI.X R43, R40, UR9, R41, 0x2, P0 ;  /* 0x00000009282b7c11 */ /* 0x000fca00080f1429 */
[----:B------:R0:W-:Y:S04]  /*8b90*/  STG.E desc[UR22][R42.64], R69 ;  /* 0x000000452a007986 */ /* 0x0001e8000c101916 */
.L_x_24543:
[----:B------:R-:W-:Y:S05]  /*8ba0*/  BSYNC.RECONVERGENT B0 ;  /* 0x0000000000007941 */ /* 0x000fea0003800200 */
.L_x_24542:
[----:B------:R-:W-:Y:S01]  /*8bb0*/  IADD3 R40, PT, PT, R77, 0x3, RZ ;  /* 0x000000034d287810 */ /* 0x000fe20007ffe0ff */
[----:B------:R-:W-:Y:S01]  /*8bc0*/  IMAD.IADD R44, R24, 0x1, -R77 ;  /* 0x00000001182c7824 */ /* 0x000fe200078e0a4d */
[----:B0-----:R-:W-:Y:S02]  /*8bd0*/  FMNMX3 R42, |R73|, R75, |R74|, !PT ;  /* 0x0000004b492a7276 */ /* 0x001fe4000780064a */
[----:B------:R-:W-:Y:S02]  /*8be0*/  ISETP.GE.U32.AND P1, PT, R40, UR7, PT ;  /* 0x0000000728007c0c */ /* 0x000fe4000bf26070 */
[----:B------:R-:W-:Y:S02]  /*8bf0*/  IADD3 R40, PT, PT, R44, 0x1d, RZ ;  /* 0x0000001d2c287810 */ /* 0x000fe40007ffe0ff */
[----:B------:R-:W-:Y:S02]  /*8c00*/  FMNMX3 R42, |R38|, R42, |R71|, !PT ;  /* 0x0000002a262a7276 */ /* 0x000fe40007800647 */
[----:B------:R-:W-:-:S02]  /*8c10*/  LOP3.LUT R41, R40, 0x1f, RZ, 0xc0, !PT ;  /* 0x0000001f28297812 */ /* 0x000fc400078ec0ff */
[----:B------:R-:W-:Y:S02]  /*8c20*/  FMNMX3 R91, |R91|, R42, |R72|, !PT ;  /* 0x0000002a5b5b7276 */ /* 0x000fe40007800648 */
[C---:B------:R-:W-:Y:S02]  /*8c30*/  ISETP.LT.U32.AND P1, PT, R41.reuse, UR14, !P1 ;  /* 0x0000000e29007c0c */ /* 0x040fe4000cf21070 */
[----:B------:R-:W-:Y:S02]  /*8c40*/  IADD3 R70, P0, P2, R41, UR12, R52 ;  /* 0x0000000c29467c10 */ /* 0x000fe4000fa1e034 */
[----:B------:R-:W-:Y:S02]  /*8c50*/  MOV R41, UR28 ;  /* 0x0000001c00297c02 */ /* 0x000fe40008000f00 */
[----:B------:R-:W-:-:S07]  /*8c60*/  IADD3.X R71, PT, PT, RZ, UR21, R23, P0, P2 ;  /* 0x00000015ff477c10 */ /* 0x000fce00087e4417 */
[----:B------:R-:W-:Y:S01]  /*8c70*/  VOTEU.ANY UP0, P1 ;  /* 0x0000000000ff7886 */ /* 0x000fe20000800100 */
[----:B------:R-:W-:Y:S01]  /*8c80*/  @P1 IMAD.WIDE.U32 R40, R41, 0x9, R70 ;  /* 0x0000000929281825 */ /* 0x000fe200078e0046 */
[----:B------:R-:W-:-:S03]  /*8c90*/  MOV R73, UR28 ;  /* 0x0000001c00497c02 */ /* 0x000fc60008000f00 */
[----:B------:R-:W-:Y:S01]  /*8ca0*/  @UP0 UIMAD UR5, UR29, 0x9, URZ ;  /* 0x000000091d0508a4 */ /* 0x000fe2000f8e02ff */
[----:B------:R-:W-:Y:S01]  /*8cb0*/  @P1 MOV R43, R71 ;  /* 0x00000047002b1202 */ /* 0x000fe20000000f00 */
[----:B------:R-:W-:Y:S01]  /*8cc0*/  @P1 IMAD.MOV.U32 R42, RZ, RZ, R70 ;  /* 0x000000ffff2a1224 */ /* 0x000fe200078e0046 */
[----:B------:R-:W-:-:S03]  /*8cd0*/  @P1 LEA R68, P0, R40, UR15, 0x3 ;  /* 0x0000000f28441c11 */ /* 0x000fc6000f8018ff */
[----:B------:R-:W-:Y:S01]  /*8ce0*/  @P1 IADD3 R41, PT, PT, R41, UR5, RZ ;  /* 0x0000000529291c10 */ /* 0x000fe2000fffe0ff */
[----:B------:R-:W-:Y:S01]  /*8cf0*/  @UP0 UIMAD UR5, UR29, 0xa, URZ ;  /* 0x0000000a1d0508a4 */ /* 0x000fe2000f8e02ff */
[----:B------:R-:W-:Y:S02]  /*8d00*/  @P1 IMAD.WIDE.U32 R42, R73, 0xa, R42 ;  /* 0x0000000a492a1825 */ /* 0x000fe400078e002a */
[----:B------:R-:W-:Y:S02]  /*8d10*/  @P1 LEA.HI.X R69, R40, UR16, R41, 0x3, P0 ;  /* 0x0000001028451c11 */ /* 0x000fe400080f1c29 */
[----:B------:R-:W-:Y:S02]  /*8d20*/  @!P1 CS2R R40, SRZ ;  /* 0x0000000000289805 */ /* 0x000fe4000001ff00 */
[----:B------:R-:W-:Y:S02]  /*8d30*/  @P1 LEA R72, P0, R42, UR15, 0x3 ;  /* 0x0000000f2a481c11 */ /* 0x000fe4000f8018ff */
[----:B------:R-:W-:-:S02]  /*8d40*/  @P1 IADD3 R43, PT, PT, R43, UR5, RZ ;  /* 0x000000052b2b1c10 */ /* 0x000fc4000fffe0ff */
[----:B------:R-:W-:Y:S01]  /*8d50*/  MOV R97, UR28 ;  /* 0x0000001c00617c02 */ /* 0x000fe20008000f00 */
[----:B------:R0:W5:Y:S01]  /*8d60*/  @P1 LDG.E.64 R40, desc[UR22][R68.64] ;  /* 0x0000001644281981 */ /* 0x000162000c1e1b00 */
[----:B------:R-:W-:Y:S02]  /*8d70*/  @P1 LEA.HI.X R73, R42, UR16, R43, 0x3, P0 ;  /* 0x000000102a491c11 */ /* 0x000fe400080f1c2b */
[----:B------:R-:W-:Y:S02]  /*8d80*/  @!P1 CS2R R42, SRZ ;  /* 0x00000000002a9805 */ /* 0x000fe4000001ff00 */
[----:B------:R-:W-:Y:S01]  /*8d90*/  @P1 IADD3 R46, P0, PT, R70, UR12, RZ ;  /* 0x0000000c462e1c10 */ /* 0x000fe2000ff1e0ff */
[----:B------:R-:W-:Y:S01]  /*8da0*/  @UP0 UIMAD UR5, UR29, 0xb, URZ ;  /* 0x0000000b1d0508a4 */ /* 0x000fe2000f8e02ff */
[----:B------:R-:W-:Y:S02]  /*8db0*/  VIADD R77, R77, 0x2 ;  /* 0x000000024d4d7836 */ /* 0x000fe40000000000 */
[----:B------:R1:W5:Y:S01]  /*8dc0*/  @P1 LDG.E.64 R42, desc[UR22][R72.64] ;  /* 0x00000016482a1981 */ /* 0x000362000c1e1b00 */
[----:B0-----:R-:W-:Y:S01]  /*8dd0*/  @P1 IADD3.X R69, PT, PT, R71, UR21, RZ, P0, !PT ;  /* 0x0000001547451c10 */ /* 0x001fe200087fe4ff */
[----:B------:R-:W-:Y:S01]  /*8de0*/  @P1 IMAD.WIDE.U32 R70, R97, 0xb, R70 ;  /* 0x0000000b61461825 */ /* 0x000fe200078e0046 */
[----:B------:R-:W-:-:S04]  /*8df0*/  @P1 LEA R74, P0, R46, UR15, 0x3 ;  /* 0x0000000f2e4a1c11 */ /* 0x000fc8000f8018ff */
[----:B------:R-:W-:Y:S02]  /*8e00*/  @P1 LEA.HI.X R75, R46, UR16, R69, 0x3, P0 ;  /* 0x000000102e4b1c11 */ /* 0x000fe400080f1c45 */
[----:B------:R-:W-:Y:S02]  /*8e10*/  @!P1 CS2R R68, SRZ ;  /* 0x0000000000449805 */ /* 0x000fe4000001ff00 */
[----:B-1----:R-:W-:Y:S02]  /*8e20*/  @P1 LEA R72, P0, R70, UR15, 0x3 ;  /* 0x0000000f46481c11 */ /* 0x002fe4000f8018ff */
[----:B------:R-:W-:Y:S02]  /*8e30*/  @P1 IADD3 R71, PT, PT, R71, UR5, RZ ;  /* 0x0000000547471c10 */ /* 0x000fe4000fffe0ff */
[----:B------:R-:W-:Y:S01]  /*8e40*/  IADD3 R46, PT, PT, R44, 0x1d, RZ ;  /* 0x0000001d2c2e7810 */ /* 0x000fe20007ffe0ff */
[----:B------:R0:W5:Y:S01]  /*8e50*/  @P1 LDG.E.64 R68, desc[UR22][R74.64] ;  /* 0x000000164a441981 */ /* 0x000162000c1e1b00 */
[----:B------:R-:W-:-:S02]  /*8e60*/  @P1 LEA.HI.X R73, R70, UR16, R71, 0x3, P0 ;  /* 0x0000001046491c11 */ /* 0x000fc400080f1c47 */
[----:B------:R-:W-:Y:S02]  /*8e70*/  @!P1 CS2R R70, SRZ ;  /* 0x0000000000469805 */ /* 0x000fe4000001ff00 */
[----:B------:R-:W-:Y:S02]  /*8e80*/  ISETP.GE.U32.AND P0, PT, R77, UR7, PT ;  /* 0x000000074d007c0c */ /* 0x000fe4000bf06070 */
[----:B------:R-:W-:Y:S02]  /*8e90*/  LOP3.LUT R77, R46, 0x1f, RZ, 0xc0, !PT ;  /* 0x0000001f2e4d7812 */ /* 0x000fe400078ec0ff */
[----:B------:R-:W-:Y:S01]  /*8ea0*/  LOP3.LUT R94, R94, 0xff, RZ, 0xc0, !PT ;  /* 0x000000ff5e5e7812 */ /* 0x000fe200078ec0ff */
[----:B------:R1:W5:Y:S01]  /*8eb0*/  @P1 LDG.E.64 R70, desc[UR22][R72.64] ;  /* 0x0000001648461981 */ /* 0x000362000c1e1b00 */
[----:B------:R-:W-:Y:S01]  /*8ec0*/  IADD3 R76, P3, P2, R77, UR12, R52 ;  /* 0x0000000c4d4c7c10 */ /* 0x000fe2000fa7e034 */
[----:B------:R-:W-:Y:S01]  /*8ed0*/  @UP0 UIMAD UR5, UR29, 0xc, URZ ;  /* 0x0000000c1d0508a4 */ /* 0x000fe2000f8e02ff */
[----:B0-----:R-:W-:-:S02]  /*8ee0*/  MOV R75, UR28 ;  /* 0x0000001c004b7c02 */ /* 0x001fc40008000f00 */
[----:B------:R-:W-:Y:S02]  /*8ef0*/  IADD3.X R77, PT, PT, RZ, UR21, R23, P3, P2 ;  /* 0x00000015ff4d7c10 */ /* 0x000fe40009fe4417 */
[----:B------:R-:W-:Y:S02]  /*8f00*/  PRMT R95, R95, 0x7104, RZ ;  /* 0x000071045f5f7816 */ /* 0x000fe400000000ff */
[----:B------:R-:W-:Y:S01]  /*8f10*/  @P1 MOV R74, R76 ;  /* 0x0000004c004a1202 */ /* 0x000fe20000000f00 */
[----:B-1----:R-:W-:Y:S01]  /*8f20*/  @P1 IMAD.WIDE.U32 R72, R75, 0xc, R76 ;  /* 0x0000000c4b481825 */ /* 0x002fe200078e004c */
[----:B------:R-:W-:Y:S02]  /*8f30*/  LOP3.LUT R97, R94, 0xff00, R95, 0xf8, !PT ;  /* 0x0000ff005e617812 */ /* 0x000fe400078ef85f */
[----:B------:R-:W-:Y:S01]  /*8f40*/  @P1 MOV R75, R77 ;  /* 0x0000004d004b1202 */ /* 0x000fe20000000f00 */
[----:B------:R-:W-:Y:S01]  /*8f50*/  IMAD.U32 R95, RZ, RZ, UR28 ;  /* 0x0000001cff5f7e24 */ /* 0x000fe2000f8e00ff */
[----:B------:R-:W-:-:S02]  /*8f60*/  LOP3.LUT R78, R78, 0xff, RZ, 0xc0, !PT ;  /* 0x000000ff4e4e7812 */ /* 0x000fc400078ec0ff */
[----:B------:R-:W-:Y:S01]  /*8f70*/  PRMT R79, R79, 0x7104, RZ ;  /* 0x000071044f4f7816 */ /* 0x000fe200000000ff */
[----:B------:R-:W-:Y:S01]  /*8f80*/  @P1 IMAD.WIDE.U32 R74, R95, 0xd, R74 ;  /* 0x0000000d5f4a1825 */ /* 0x000fe200078e004a */
[----:B------:R-:W-:Y:S02]  /*8f90*/  LOP3.LUT R95, R88, 0xff, RZ, 0xc0, !PT ;  /* 0x000000ff585f7812 */ /* 0x000fe400078ec0ff */
[----:B------:R-:W-:Y:S02]  /*8fa0*/  PRMT R46, R89, 0x7104, RZ ;  /* 0x00007104592e7816 */ /* 0x000fe400000000ff */
[----:B-----5:R-:W-:Y:S02]  /*8fb0*/  SHF.L.U32 R94, R54, 0x10, RZ ;  /* 0x00000010365e7819 */ /* 0x020fe400000006ff */
[----:B------:R-:W-:Y:S02]  /*8fc0*/  LOP3.LUT R99, R78, 0xff00, R79, 0xf8, !PT ;  /* 0x0000ff004e637812 */ /* 0x000fe400078ef84f */
[----:B------:R-:W-:Y:S01]  /*8fd0*/  LOP3.LUT R46, R95, 0xff00, R46, 0xf8, !PT ;  /* 0x0000ff005f2e7812 */ /* 0x000fe200078ef82e */
[----:B------:R-:W-:Y:S01]  /*8fe0*/  FMUL R95, R94, 0.035677410662174224854 ;  /* 0x3d12227a5e5f7820 */ /* 0x000fe20000400000 */
[----:B------:R-:W-:-:S02]  /*8ff0*/  @P1 LEA R78, P2, R72, UR15, 0x3 ;  /* 0x0000000f484e1c11 */ /* 0x000fc4000f8418ff */
[----:B------:R-:W-:Y:S01]  /*9000*/  @P1 IADD3 R73, PT, PT, R73, UR5, RZ ;  /* 0x0000000549491c10 */ /* 0x000fe2000fffe0ff */
[----:B------:R-:W-:Y:S01]  /*9010*/  FFMA R95, R94, R95, 0.79788458347320556641 ;  /* 0x3f4c422a5e5f7423 */ /* 0x000fe2000000005f */
[----:B------:R-:W-:Y:S02]  /*9020*/  IADD3 R44, PT, PT, R44, 0x1e, RZ ;  /* 0x0000001e2c2c7810 */ /* 0x000fe40007ffe0ff */
[----:B------:R-:W-:Y:S02]  /*9030*/  @P1 LEA.HI.X R79, R72, UR16, R73, 0x3, P2 ;  /* 0x00000010484f1c11 */ /* 0x000fe400090f1c49 */
[----:B------:R-:W-:Y:S02]  /*9040*/  @!P1 CS2R R72, SRZ ;  /* 0x0000000000489805 */ /* 0x000fe4000001ff00 */
[----:B------:R-:W-:Y:S01]  /*9050*/  SHF.L.U32 R86, R86, 0x10, RZ ;  /* 0x0000001056567819 */ /* 0x000fe200000006ff */
[----:B------:R-:W-:Y:S01]  /*9060*/  FMUL R95, R94, R95 ;  /* 0x0000005f5e5f7220 */ /* 0x000fe20000400000 */
[----:B------:R-:W-:-:S02]  /*9070*/  LOP3.LUT R44, R44, 0x1f, RZ, 0xc0, !PT ;  /* 0x0000001f2c2c7812 */ /* 0x000fc400078ec0ff */
[----:B------:R-:W-:Y:S01]  /*9080*/  SHF.L.U32 R85, R85, 0x10, RZ ;  /* 0x0000001055557819 */ /* 0x000fe200000006ff */
[----:B------:R-:W-:Y:S01]  /*9090*/  @UP0 UIMAD UR5, UR29, 0xd, URZ ;  /* 0x0000000d1d0508a4 */ /* 0x000fe2000f8e02ff */
[----:B------:R-:W-:Y:S01]  /*90a0*/  LOP3.LUT R50, R97, 0xff0000, R86, 0xf8, !PT ;  /* 0x00ff000061327812 */ /* 0x000fe200078ef856 */
[----:B------:R0:W5:Y:S01]  /*90b0*/  @P1 LDG.E.64 R72, desc[UR22][R78.64] ;  /* 0x000000164e481981 */ /* 0x000162000c1e1b00 */
[----:B------:R-:W-:Y:S02]  /*90c0*/  ISETP.GE.U32.OR P0, PT, R44, UR14, P0 ;  /* 0x0000000e2c007c0c */ /* 0x000fe40008706470 */
[----:B------:R-:W-:Y:S01]  /*90d0*/  LOP3.LUT R97, R46, 0xff0000, R85, 0xf8, !PT ;  /* 0x00ff00002e617812 */ /* 0x000fe200078ef855 */
[----:B------:R-:W-:Y:S01]  /*90e0*/  FMUL R46, |R95|, 2.8853900432586669922 ;  /* 0x4038aa3b5f2e7820 */ /* 0x000fe20000400200 */
[----:B------:R-:W-:Y:S01]  /*90f0*/  SHF.L.U32 R44, R87, 0x10, RZ ;  /* 0x00000010572c7819 */ /* 0x000fe200000006ff */
[----:B------:R-:W-:Y:S01]  /*9100*/  IMAD.U32 R87, RZ, RZ, UR28 ;  /* 0x0000001cff577e24 */ /* 0x000fe2000f8e00ff */
[----:B------:R-:W-:-:S02]  /*9110*/  @P1 IADD3 R75, PT, PT, R75, UR5, RZ ;  /* 0x000000054b4b1c10 */ /* 0x000fc4000fffe0ff */
[----:B0-----:R-:W-:Y:S02]  /*9120*/  @P1 MOV R78, R76 ;  /* 0x0000004c004e1202 */ /* 0x001fe40000000f00 */
[----:B------:R-:W-:Y:S01]  /*9130*/  @P1 MOV R79, R77 ;  /* 0x0000004d004f1202 */ /* 0x000fe20000000f00 */
[----:B------:R-:W-:Y:S01]  /*9140*/  @UP0 UIMAD UR5, UR29, 0xe, URZ ;  /* 0x0000000e1d0508a4 */ /* 0x000fe2000f8e02ff */
[C---:B------:R-:W-:Y:S01]  /*9150*/  @P1 LEA R88, P2, R74.reuse, UR15, 0x3 ;  /* 0x0000000f4a581c11 */ /* 0x040fe2000f8418ff */
[----:B------:R-:W0:Y:S01]  /*9160*/  MUFU.EX2 R46, R46 ;  /* 0x0000002e002e7308 */ /* 0x000e220000000800 */
[----:B------:R-:W-:Y:S02]  /*9170*/  @P1 IMAD.WIDE.U32 R78, R87, 0xe, R78 ;  /* 0x0000000e574e1825 */ /* 0x000fe400078e004e */
[----:B------:R-:W-:Y:S02]  /*9180*/  @P1 LEA.HI.X R89, R74, UR16, R75, 0x3, P2 ;  /* 0x000000104a591c11 */ /* 0x000fe400090f1c4b */
[----:B------:R-:W-:-:S02]  /*9190*/  @P1 LEA R86, P2, R78, UR15, 0x3 ;  /* 0x0000000f4e561c11 */ /* 0x000fc4000f8418ff */
[----:B------:R-:W-:-:S04]  /*91a0*/  @P1 IADD3 R79, PT, PT, R79, UR5, RZ ;  /* 0x000000054f4f1c10 */ /* 0x000fc8000fffe0ff */
[----:B------:R-:W-:Y:S01]  /*91b0*/  @P1 LEA.HI.X R87, R78, UR16, R79, 0x3, P2 ;  /* 0x000000104e571c11 */ /* 0x000fe200090f1c4f */
[----:B------:R-:W-:-:S04]  /*91c0*/  IMAD.U32 R79, RZ, RZ, UR28 ;  /* 0x0000001cff4f7e24 */ /* 0x000fc8000f8e00ff */
[----:B------:R-:W-:Y:S01]  /*91d0*/  @P1 IMAD.WIDE.U32 R76, R79, 0xf, R76 ;  /* 0x0000000f4f4c1825 */ /* 0x000fe200078e004c */
[----:B------:R-:W-:-:S03]  /*91e0*/  @!P1 CS2R R78, SRZ ;  /* 0x00000000004e9805 */ /* 0x000fc6000001ff00 */
[----:B0-----:R-:W-:Y:S01]  /*91f0*/  FADD R48, R46, 1 ;  /* 0x3f8000002e307421 */ /* 0x001fe20000000000 */
[----:B------:R-:W-:Y:S01]  /*9200*/  @!P1 CS2R R74, SRZ ;  /* 0x00000000004a9805 */ /* 0x000fe2000001ff00 */
[----:B------:R-:W-:Y:S01]  /*9210*/  @UP0 UIMAD UR5, UR29, 0xf, URZ ;  /* 0x0000000f1d0508a4 */ /* 0x000fe2000f8e02ff */
[----:B------:R0:W5:Y:S01]  /*9220*/  @P1 LDG.E.64 R78, desc[UR22][R86.64] ;  /* 0x00000016564e1981 */ /* 0x000162000c1e1b00 */
[----:B------:R-:W-:-:S04]  /*9230*/  LOP3.LUT R83, R83, 0xffff, RZ, 0xc0, !PT ;  /* 0x0000ffff53537812 */ /* 0x000fc800078ec0ff */
[----:B------:R-:W-:Y:S01]  /*9240*/  @P1 IADD3 R77, PT, PT, R77, UR5, RZ ;  /* 0x000000054d4d1c10 */ /* 0x000fe2000fffe0ff */
[----:B------:R1:W5:Y:S01]  /*9250*/  @P1 LDG.E.64 R74, desc[UR22][R88.64] ;  /* 0x00000016584a1981 */ /* 0x000362000c1e1b00 */
[----:B0-----:R-:W0:Y:S01]  /*9260*/  MUFU.RCP R87, R48 ;  /* 0x0000003000577308 */ /* 0x001e220000001000 */
[----:B------:R-:W-:Y:S01]  /*9270*/  IMAD.SHL.U32 R85, R83, 0x1000000, RZ ;  /* 0x0100000053557824 */ /* 0x000fe200078e00ff */
[----:B-1----:R-:W-:-:S04]  /*9280*/  @P1 LEA R88, P2, R76, UR15, 0x3 ;  /* 0x0000000f4c581c11 */ /* 0x002fc8000f8418ff */
[----:B------:R-:W-:Y:S02]  /*9290*/  @P1 LEA.HI.X R89, R76, UR16, R77, 0x3, P2 ;  /* 0x000000104c591c11 */ /* 0x000fe400090f1c4d */
[----:B------:R-:W-:Y:S02]  /*92a0*/  @!P1 CS2R R76, SRZ ;  /* 0x00000000004c9805 */ /* 0x000fe4000001ff00 */
[----:B------:R-:W-:Y:S01]  /*92b0*/  LOP3.LUT R85, R50, R85, RZ, 0xfc, !PT ;  /* 0x0000005532557212 */ /* 0x000fe200078efcff */
[C---:B------:R-:W-:Y:S01]  /*92c0*/  FMUL R50, R95.reuse, R95 ;  /* 0x0000005f5f327220 */ /* 0x040fe20000400000 */
[----:B------:R-:W-:Y:S02]  /*92d0*/  SHF.R.U64 R54, R54, 0x10, R55 ;  /* 0x0000001036367819 */ /* 0x000fe40000001237 */
[----:B------:R1:W5:Y:S01]  /*92e0*/  @P1 LDG.E.64 R76, desc[UR22][R88.64] ;  /* 0x00000016584c1981 */ /* 0x000362000c1e1b00 */
[----:B------:R-:W-:Y:S01]  /*92f0*/  FSETP.GE.AND P1, PT, |R95|, 9.010913848876953125, PT ;  /* 0x41102cb45f00780b */ /* 0x000fe20003f26200 */
[----:B0-----:R-:W-:Y:S01]  /*9300*/  FFMA R87, R87, -2, R4 ;  /* 0xc000000057577823 */ /* 0x001fe20000000004 */
[----:B------:R-:W-:-:S02]  /*9310*/  SHF.L.U32 R54, R54, 0x10, RZ ;  /* 0x0000001036367819 */ /* 0x000fc400000006ff */
[----:B------:R-:W-:Y:S02]  /*9320*/  LOP3.LUT R44, R99, 0xff0000, R44, 0xf8, !PT ;  /* 0x00ff0000632c7812 */ /* 0x000fe400078ef82c */
[----:B------:R-:W-:Y:S01]  /*9330*/  SHF.L.U32 R93, R93, 0x18, RZ ;  /* 0x000000185d5d7819 */ /* 0x000fe200000006ff */
[C---:B-1----:R-:W-:Y:S01]  /*9340*/  FFMA R89, R50.reuse, R5, -0.052303962409496307373 ;  /* 0xbd563cae32597423 */ /* 0x042fe20000000005 */
[----:B------:R-:W-:Y:S02]  /*9350*/  FSETP.GE.AND P2, PT, |R95|, 0.60000002384185791016, PT ;  /* 0x3f19999a5f00780b */ /* 0x000fe40003f46200 */
[----:B------:R-:W-:Y:S01]  /*9360*/  FSEL R46, R87, 1, !P1 ;  /* 0x3f800000572e7808 */ /* 0x000fe20004800000 */
[----:B------:R-:W-:Y:S01]  /*9370*/  FFMA R89, R50, R89, 0.1331529766321182251 ;  /* 0x3e08594132597423 */ /* 0x000fe20000000059 */
[----:B------:R-:W-:Y:S01]  /*9380*/  FMUL R87, R54, 0.035677410662174224854 ;  /* 0x3d12227a36577820 */ /* 0x000fe20000400000 */
[----:B------:R-:W-:Y:S02]  /*9390*/  LOP3.LUT R83, R44, R93, RZ, 0xfc, !PT ;  /* 0x0000005d2c537212 */ /* 0x000fe400078efcff */
[----:B------:R-:W-:Y:S01]  /*93a0*/  FFMA R44, R50, R89, -0.33332768082618713379 ;  /* 0xbeaaa9ed322c7423 */ /* 0x000fe20000000059 */
[----:B------:R-:W-:Y:S01]  /*93b0*/  FFMA R87, R54, R87, 0.79788458347320556641 ;  /* 0x3f4c422a36577423 */ /* 0x000fe20000000057 */
[----:B------:R-:W-:-:S02]  /*93c0*/  LOP3.LUT R89, R46, 0x80000000, R95, 0xb8, !PT ;  /* 0x800000002e597812 */ /* 0x000fc400078eb85f */
[----:B------:R-:W-:Y:S01]  /*93d0*/  FFMA R44, R50, R44, RZ ;  /* 0x0000002c322c7223 */ /* 0x000fe200000000ff */
[----:B------:R-:W-:-:S03]  /*93e0*/  FMUL R46, R54, R87 ;  /* 0x00000057362e7220 */ /* 0x000fc60000400000 */
[----:B------:R-:W-:Y:S01]  /*93f0*/  @!P2 FFMA R89, R95, R44, R95 ;  /* 0x0000002c5f59a223 */ /* 0x000fe2000000005f */
        /* <DEDUP_REMOVED lines=9> */
[C---:B------:R-:W-:Y:S01]  /*9490*/  FFMA R44, R50.reuse, R95, -0.33332768082618713379 ;  /* 0xbeaaa9ed322c7423 */ /* 0x040fe2000000005f */
[----:B------:R-:W-:Y:S01]  /*94a0*/  SHF.L.U32 R88, R55, 0x10, RZ ;  /* 0x0000001037587819 */ /* 0x000fe200000006ff */
[----:B0-----:R-:W-:Y:S02]  /*94b0*/  FFMA R93, R93, -2, R4 ;  /* 0xc00000005d5d7823 */ /* 0x001fe40000000004 */
[----:B------:R-:W-:-:S03]  /*94c0*/  FFMA R95, R50, R44, RZ ;  /* 0x0000002c325f7223 */ /* 0x000fc600000000ff */
[----:B------:R-:W-:-:S04]  /*94d0*/  FSEL R93, R93, 1, !P1 ;  /* 0x3f8000005d5d7808 */ /* 0x000fc80004800000 */
[--C-:B------:R-:W-:Y:S01]  /*94e0*/  LOP3.LUT R93, R93, 0x80000000, R46.reuse, 0xb8, !PT ;  /* 0x800000005d5d7812 */ /* 0x100fe200078eb82e */
[----:B------:R-:W-:Y:S01]  /*94f0*/  @!P2 FFMA R93, R46, R95, R46 ;  /* 0x0000005f2e5da223 */ /* 0x000fe2000000002e */
[----:B------:R-:W-:Y:S01]  /*9500*/  FMUL R95, R88, 0.035677410662174224854 ;  /* 0x3d12227a585f7820 */ /* 0x000fe20000400000 */
[----:B------:R-:W-:-:S03]  /*9510*/  LOP3.LUT R44, R7, 0xff, RZ, 0xc0, !PT ;  /* 0x000000ff072c7812 */ /* 0x000fc600078ec0ff */
[----:B------:R-:W-:Y:S01]  /*9520*/  FFMA R95, R88, R95, 0.79788458347320556641 ;  /* 0x3f4c422a585f7423 */ /* 0x000fe2000000005f */
[----:B------:R-:W-:-:S03]  /*9530*/  LOP3.LUT R7, R8, 0xff, RZ, 0xc0, !PT ;  /* 0x000000ff08077812 */ /* 0x000fc600078ec0ff */
[----:B------:R-:W-:Y:S02]  /*9540*/  FMUL R46, R88, R95 ;  /* 0x0000005f582e7220 */ /* 0x000fe40000400000 */
[----:B------:R-:W-:Y:S02]  /*9550*/  IMAD R8, R12, 0x100, R7 ;  /* 0x000001000c087824 */ /* 0x000fe400078e0207 */
[C---:B------:R-:W-:Y:S01]  /*9560*/  FMUL R12, R46.reuse, R46 ;  /* 0x0000002e2e0c7220 */ /* 0x040fe20000400000 */
[----:B------:R-:W-:-:S03]  /*9570*/  FMUL R48, |R46|, 2.8853900432586669922 ;  /* 0x4038aa3b2e307820 */ /* 0x000fc60000400200 */
[C---:B------:R-:W-:Y:S01]  /*9580*/  FFMA R7, R12.reuse, R5, -0.052303962409496307373 ;  /* 0xbd563cae0c077423 */ /* 0x040fe20000000005 */
[----:B------:R-:W-:Y:S02]  /*9590*/  LEA R44, R11, R44, 0x8 ;  /* 0x0000002c0b2c7211 */ /* 0x000fe400078e40ff */
[----:B------:R-:W0:Y:S01]  /*95a0*/  MUFU.EX2 R48, R48 ;  /* 0x0000003000307308 */ /* 0x000e220000000800 */
[----:B------:R-:W-:Y:S01]  /*95b0*/  FFMA R7, R12, R7, 0.1331529766321182251 ;  /* 0x3e0859410c077423 */ /* 0x000fe20000000007 */
[----:B------:R-:W-:-:S03]  /*95c0*/  SHF.R.U32.HI R11, RZ, 0x10, R55 ;  /* 0x00000010ff0b7819 */ /* 0x000fc60000011637 */
[----:B------:R-:W-:Y:S01]  /*95d0*/  FFMA R7, R12, R7, -0.33332768082618713379 ;  /* 0xbeaaa9ed0c077423 */ /* 0x000fe20000000007 */
[----:B------:R-:W-:-:S03]  /*95e0*/  SHF.L.U32 R11, R11, 0x10, RZ ;  /* 0x000000100b0b7819 */ /* 0x000fc600000006ff */
[----:B------:R-:W-:Y:S02]  /*95f0*/  FFMA R7, R12, R7, RZ ;  /* 0x000000070c077223 */ /* 0x000fe400000000ff */
[----:B------:R-:W-:-:S04]  /*9600*/  FMUL R12, R11, 0.035677410662174224854 ;  /* 0x3d12227a0b0c7820 */ /* 0x000fc80000400000 */
[----:B------:R-:W-:Y:S01]  /*9610*/  FFMA R12, R11, R12, 0.79788458347320556641 ;  /* 0x3f4c422a0b0c7423 */ /* 0x000fe2000000000c */
[----:B0-----:R-:W-:-:S03]  /*9620*/  FADD R50, R48, 1 ;  /* 0x3f80000030327421 */ /* 0x001fc60000000000 */
[----:B------:R-:W-:Y:S01]  /*9630*/  FMUL R12, R11, R12 ;  /* 0x0000000c0b0c7220 */ /* 0x000fe20000400000 */
[----:B------:R-:W0:Y:S03]  /*9640*/  MUFU.RCP R95, R50 ;  /* 0x00000032005f7308 */ /* 0x000e260000001000 */
[----:B------:R-:W-:-:S06]  /*9650*/  FMUL R48, |R12|, 2.8853900432586669922 ;  /* 0x4038aa3b0c307820 */ /* 0x000fcc0000400200 */
[----:B------:R-:W1:Y:S01]  /*9660*/  MUFU.EX2 R48, R48 ;  /* 0x0000003000307308 */ /* 0x000e620000000800 */
[C---:B------:R-:W-:Y:S02]  /*9670*/  FSETP.GE.AND P2, PT, |R46|.reuse, 0.60000002384185791016, PT ;  /* 0x3f19999a2e00780b */ /* 0x040fe40003f46200 */
[----:B------:R-:W-:Y:S01]  /*9680*/  FSETP.GE.AND P1, PT, |R46|, 9.010913848876953125, PT ;  /* 0x41102cb42e00780b */ /* 0x000fe20003f26200 */
[----:B0-----:R-:W-:-:S05]  /*9690*/  FFMA R95, R95, -2, R4 ;  /* 0xc00000005f5f7823 */ /* 0x001fca0000000004 */
[----:B------:R-:W-:Y:S01]  /*96a0*/  FSEL R95, R95, 1, !P1 ;  /* 0x3f8000005f5f7808 */ /* 0x000fe20004800000 */
[----:B-1----:R-:W-:-:S03]  /*96b0*/  FADD R50, R48, 1 ;  /* 0x3f80000030327421 */ /* 0x002fc60000000000 */
[--C-:B------:R-:W-:Y:S01]  /*96c0*/  LOP3.LUT R95, R95, 0x80000000, R46.reuse, 0xb8, !PT ;  /* 0x800000005f5f7812 */ /* 0x100fe200078eb82e */
[----:B------:R-:W-:Y:S02]  /*96d0*/  @!P2 FFMA R95, R46, R7, R46 ;  /* 0x000000072e5fa223 */ /* 0x000fe4000000002e */
[----:B------:R-:W0:Y:S01]  /*96e0*/  MUFU.RCP R7, R50 ;  /* 0x0000003200077308 */ /* 0x000e220000001000 */
[----:B------:R-:W-:Y:S01]  /*96f0*/  LOP3.LUT R46, R22, 0xff, R13, 0xf8, !PT ;  /* 0x000000ff162e7812 */ /* 0x000fe200078ef80d */
        /* <DEDUP_REMOVED lines=11> */
[----:B------:R-:W-:-:S05]  /*97b0*/  SHF.L.U32 R12, R56, 0x10, RZ ;  /* 0x00000010380c7819 */ /* 0x000fca00000006ff */
[----:B------:R-:W-:-:S04]  /*97c0*/  FMUL R7, R12, 0.035677410662174224854 ;  /* 0x3d12227a0c077820 */ /* 0x000fc80000400000 */
[----:B------:R-:W-:-:S04]  /*97d0*/  FFMA R7, R12, R7, 0.79788458347320556641 ;  /* 0x3f4c422a0c077423 */ /* 0x000fc80000000007 */
[----:B------:R-:W-:-:S04]  /*97e0*/  FMUL R22, R12, R7 ;  /* 0x000000070c167220 */ /* 0x000fc80000400000 */
[----:B------:R-:W-:-:S06]  /*97f0*/  FMUL R7, |R22|, 2.8853900432586669922 ;  /* 0x4038aa3b16077820 */ /* 0x000fcc0000400200 */
[----:B------:R-:W0:Y:S01]  /*9800*/  MUFU.EX2 R7, R7 ;  /* 0x0000000700077308 */ /* 0x000e220000000800 */
[----:B------:R-:W-:Y:S02]  /*9810*/  SHF.L.U32 R50, R9, 0x10, RZ ;  /* 0x0000001009327819 */ /* 0x000fe400000006ff */
[----:B------:R-:W-:Y:S02]  /*9820*/  LOP3.LUT R21, R21, 0xff, RZ, 0xc0, !PT ;  /* 0x000000ff15157812 */ /* 0x000fe400078ec0ff */
[----:B------:R-:W-:Y:S01]  /*9830*/  LOP3.LUT R55, R50, 0xff0000, RZ, 0xc0, !PT ;  /* 0x00ff000032377812 */ /* 0x000fe200078ec0ff */
[----:B------:R-:W-:Y:S01]  /*9840*/  FMUL R50, R22, R22 ;  /* 0x0000001616327220 */ /* 0x000fe20000400000 */
[----:B0-----:R-:W-:-:S04]  /*9850*/  FADD R48, R7, 1 ;  /* 0x3f80000007307421 */ /* 0x001fc80000000000 */
[----:B------:R-:W0:Y:S01]  /*9860*/  MUFU.RCP R9, R48 ;  /* 0x0000003000097308 */ /* 0x000e220000001000 */
[----:B------:R-:W-:Y:S01]  /*9870*/  LEA R18, R18, R21, 0x8 ;  /* 0x0000001512127211 */ /* 0x000fe200078e40ff */
        /* <DEDUP_REMOVED lines=10> */
[----:B------:R-:W-:-:S05]  /*9920*/  SHF.R.U64 R22, R56, 0x10, R57 ;  /* 0x0000001038167819 */ /* 0x000fca0000001239 */
[----:B------:R-:W-:-:S04]  /*9930*/  IMAD.U32 R22, R22, 0x10000, RZ ;  /* 0x0001000016167824 */ /* 0x000fc800078e00ff */
[----:B------:R-:W-:-:S04]  /*9940*/  FMUL R7, R22, 0.035677410662174224854 ;  /* 0x3d12227a16077820 */ /* 0x000fc80000400000 */
[----:B------:R-:W-:-:S04]  /*9950*/  FFMA R7, R22, R7, 0.79788458347320556641 ;  /* 0x3f4c422a16077423 */ /* 0x000fc80000000007 */
[----:B------:R-:W-:-:S04]  /*9960*/  FMUL R48, R22, R7 ;  /* 0x0000000716307220 */ /* 0x000fc80000400000 */
[----:B------:R-:W-:-:S06]  /*9970*/  FMUL R7, |R48|, 2.8853900432586669922 ;  /* 0x4038aa3b30077820 */ /* 0x000fcc0000400200 */
[----:B------:R-:W0:Y:S01]  /*9980*/  MUFU.EX2 R7, R7 ;  /* 0x0000000700077308 */ /* 0x000e220000000800 */
[----:B------:R-:W-:Y:S01]  /*9990*/  LOP3.LUT R44, R55, 0xffff, R44, 0xf8, !PT ;  /* 0x0000ffff372c7812 */ /* 0x000fe200078ef82c */
[----:B------:R-:W-:Y:S01]  /*99a0*/  FMUL R50, R48, R48 ;  /* 0x0000003030327220 */ /* 0x000fe20000400000 */
[----:B------:R-:W-:Y:S02]  /*99b0*/  SHF.L.U32 R10, R10, 0x10, RZ ;  /* 0x000000100a0a7819 */ /* 0x000fe400000006ff */
        /* <DEDUP_REMOVED lines=12> */
[----:B------:R-:W-:Y:S02]  /*9a80*/  SHF.L.U32 R10, R57, 0x10, RZ ;  /* 0x00000010390a7819 */ /* 0x000fe400000006ff */
[--C-:B------:R-:W-:Y:S01]  /*9a90*/  LOP3.LUT R21, R21, 0x80000000, R48.reuse, 0xb8, !PT ;  /* 0x8000000015157812 */ /* 0x100fe200078eb830 */
[----:B------:R-:W-:Y:S02]  /*9aa0*/  @!P2 FFMA R21, R48, R7, R48 ;  /* 0x000000073015a223 */ /* 0x000fe40000000030 */
[----:B------:R-:W-:-:S04]  /*9ab0*/  FMUL R7, R10, 0.035677410662174224854 ;  /* 0x3d12227a0a077820 */ /* 0x000fc80000400000 */
[----:B------:R-:W-:-:S04]  /*9ac0*/  FFMA R7, R10, R7, 0.79788458347320556641 ;  /* 0x3f4c422a0a077423 */ /* 0x000fc80000000007 */
[----:B------:R-:W-:-:S04]  /*9ad0*/  FMUL R48, R10, R7 ;  /* 0x000000070a307220 */ /* 0x000fc80000400000 */
[----:B------:R-:W-:-:S06]  /*9ae0*/  FMUL R7, |R48|, 2.8853900432586669922 ;  /* 0x4038aa3b30077820 */ /* 0x000fcc0000400200 */
[----:B------:R-:W0:Y:S01]  /*9af0*/  MUFU.EX2 R7, R7 ;  /* 0x0000000700077308 */ /* 0x000e220000000800 */
[----:B------:R-:W-:Y:S02]  /*9b00*/  SHF.L.U32 R86, R92, 0x18, RZ ;  /* 0x000000185c567819 */ /* 0x000fe400000006ff */
[----:B------:R-:W-:Y:S02]  /*9b10*/  LOP3.LUT R16, R16, 0xffff, RZ, 0xc0, !PT ;  /* 0x0000ffff10107812 */ /* 0x000fe400078ec0ff */
[----:B------:R-:W-:Y:S02]  /*9b20*/  SHF.L.U32 R56, R15, 0x10, RZ ;  /* 0x000000100f387819 */ /* 0x000fe400000006ff */
[----:B------:R-:W-:Y:S01]  /*9b30*/  LOP3.LUT R87, R97, R86, RZ, 0xfc, !PT ;  /* 0x0000005661577212 */ /* 0x000fe200078efcff */
[----:B0-----:R-:W-:-:S04]  /*9b40*/  FADD R50, R7, 1 ;  /* 0x3f80000007327421 */ /* 0x001fc80000000000 */
[----:B------:R-:W0:Y:S01]  /*9b50*/  MUFU.RCP R55, R50 ;  /* 0x0000003200377308 */ /* 0x000e220000001000 */
[----:B------:R-:W-:Y:S01]  /*9b60*/  SHF.L.U32 R15, R16, 0x18, RZ ;  /* 0x00000018100f7819 */ /* 0x000fe200000006ff */
[----:B------:R-:W-:Y:S01]  /*9b70*/  FMUL R16, R48, R48 ;  /* 0x0000003030107220 */ /* 0x000fe20000400000 */
[----:B------:R-:W-:Y:S02]  /*9b80*/  LOP3.LUT R97, R56, 0xff0000, RZ, 0xc0, !PT ;  /* 0x00ff000038617812 */ /* 0x000fe400078ec0ff */
[----:B------:R-:W-:Y:S02]  /*9b90*/  LOP3.LUT R44, R44, 0xff000000, R15, 0xf8, !PT ;  /* 0xff0000002c2c7812 */ /* 0x000fe400078ef80f */
[----:B------:R-:W-:Y:S01]  /*9ba0*/  LOP3.LUT R15, R97, 0xffff, R18, 0xf8, !PT ;  /* 0x0000ffff610f7812 */ /* 0x000fe200078ef812 */
[----:B------:R-:W-:Y:S01]  /*9bb0*/  FFMA R97, R16, R5, -0.052303962409496307373 ;  /* 0xbd563cae10617423 */ /* 0x000fe20000000005 */
[----:B------:R-:W-:-:S03]  /*9bc0*/  FSETP.GE.AND P2, PT, |R48|, 0.60000002384185791016, PT ;  /* 0x3f19999a3000780b */ /* 0x000fc60003f46200 */
[----:B------:R-:W-:Y:S01]  /*9bd0*/  FFMA R7, R16, R97, 0.1331529766321182251 ;  /* 0x3e08594110077423 */ /* 0x000fe20000000061 */
[----:B------:R-:W-:Y:S02]  /*9be0*/  FSETP.GE.AND P1, PT, |R48|, 9.010913848876953125, PT ;  /* 0x41102cb43000780b */ /* 0x000fe40003f26200 */
[----:B------:R-:W-:Y:S01]  /*9bf0*/  SHF.R.U32.HI R18, RZ, 0x10, R57 ;  /* 0x00000010ff127819 */ /* 0x000fe20000011639 */
[----:B0-----:R-:W-:Y:S01]  /*9c00*/  FFMA R55, R55, -2, R4 ;  /* 0xc000000037377823 */ /* 0x001fe20000000004 */
[----:B------:R-:W-:-:S03]  /*9c10*/  FFMA R7, R16, R7, -0.33332768082618713379 ;  /* 0xbeaaa9ed10077423 */ /* 0x000fc60000000007 */
[----:B------:R-:W-:Y:S01]  /*9c20*/  IMAD.U32 R18, R18, 0x10000, RZ ;  /* 0x0001000012127824 */ /* 0x000fe200078e00ff */
        /* <DEDUP_REMOVED lines=9> */
[----:B------:R-:W-:Y:S01]  /*9cc0*/  SHF.L.U32 R16, R14, 0x10, RZ ;  /* 0x000000100e107819 */ /* 0x000fe200000006ff */
[----:B------:R-:W-:Y:S01]  /*9cd0*/  FMUL R14, R48, R48 ;  /* 0x00000030300e7220 */ /* 0x000fe20000400000 */
[----:B------:R-:W-:Y:S01]  /*9ce0*/  LOP3.LUT R97, R46, 0xffff, RZ, 0xc0, !PT ;  /* 0x0000ffff2e617812 */ /* 0x000fe200078ec0ff */
[----:B0-----:R-:W-:-:S04]  /*9cf0*/  FADD R50, R7, 1 ;  /* 0x3f80000007327421 */ /* 0x001fc80000000000 */
        /* <DEDUP_REMOVED lines=18> */
[----:B------:R-:W-:Y:S02]  /*9e20*/  LOP3.LUT R97, R17, 0xffff, RZ, 0xc0, !PT ;  /* 0x0000ffff11617812 */ /* 0x000fe400078ec0ff */
[----:B------:R-:W-:Y:S02]  /*9e30*/  LOP3.LUT R20, R20, 0xffff, RZ, 0xc0, !PT ;  /* 0x0000ffff14147812 */ /* 0x000fe400078ec0ff */
[----:B------:R-:W-:Y:S02]  /*9e40*/  SHF.L.U32 R97, R97, 0x18, RZ ;  /* 0x0000001861617819 */ /* 0x000fe400000006ff */
[----:B------:R-:W-:Y:S02]  /*9e50*/  SHF.L.U32 R20, R20, 0x18, RZ ;  /* 0x0000001814147819 */ /* 0x000fe400000006ff */
[----:B------:R-:W-:Y:S01]  /*9e60*/  LOP3.LUT R46, R8, 0xff000000, R97, 0xf8, !PT ;  /* 0xff000000082e7812 */ /* 0x000fe200078ef861 */
[----:B------:R-:W-:Y:S01]  /*9e70*/  FMUL R8, R48, R48 ;  /* 0x0000003030087220 */ /* 0x000fe20000400000 */
[----:B------:R-:W-:Y:S01]  /*9e80*/  LOP3.LUT R50, R15, 0xff000000, R20, 0xf8, !PT ;  /* 0xff0000000f327812 */ /* 0x000fe200078ef814 */
[----:B0-----:R-:W-:-:S02]  /*9e90*/  FADD R56, R7, 1 ;  /* 0x3f80000007387421 */ /* 0x001fc40000000000 */
[C---:B------:R-:W-:Y:S02]  /*9ea0*/  FFMA R15, R8.reuse, R5, -0.052303962409496307373 ;  /* 0xbd563cae080f7423 */ /* 0x040fe40000000005 */
[----:B------:R-:W0:Y:S02]  /*9eb0*/  MUFU.RCP R17, R56 ;  /* 0x0000003800117308 */ /* 0x000e240000001000 */
[----:B------:R-:W-:Y:S01]  /*9ec0*/  FFMA R7, R8, R15, 0.1331529766321182251 ;  /* 0x3e08594108077423 */ /* 0x000fe2000000000f */
[----:B------:R-:W-:-:S03]  /*9ed0*/  SHF.R.U64 R15, R58, 0x10, R59 ;  /* 0x000000103a0f7819 */ /* 0x000fc6000000123b */
[----:B------:R-:W-:Y:S02]  /*9ee0*/  FFMA R7, R8, R7, -0.33332768082618713379 ;  /* 0xbeaaa9ed08077423 */ /* 0x000fe40000000007 */
[----:B------:R-:W-:Y:S01]  /*9ef0*/  IMAD.U32 R15, R15, 0x10000, RZ ;  /* 0x000100000f0f7824 */ /* 0x000fe200078e00ff */
[----:B------:R-:W-:Y:S01]  /*9f00*/  FSETP.GE.AND P2, PT, |R48|, 0.60000002384185791016, PT ;  /* 0x3f19999a3000780b */ /* 0x000fe20003f46200 */
[----:B------:R-:W-:Y:S02]  /*9f10*/  FFMA R7, R8, R7, RZ ;  /* 0x0000000708077223 */ /* 0x000fe400000000ff */
[----:B------:R-:W-:Y:S01]  /*9f20*/  FMUL R8, R15, 0.035677410662174224854 ;  /* 0x3d12227a0f087820 */ /* 0x000fe20000400000 */
[----:B------:R-:W-:Y:S01]  /*9f30*/  FSETP.GE.AND P1, PT, |R48|, 9.010913848876953125, PT ;  /* 0x41102cb43000780b */ /* 0x000fe20003f26200 */
[----:B0-----:R-:W-:Y:S02]  /*9f40*/  FFMA R17, R17, -2, R4 ;  /* 0xc000000011117823 */ /* 0x001fe40000000004 */
[----:B------:R-:W-:-:S03]  /*9f50*/  FFMA R8, R15, R8, 0.79788458347320556641 ;  /* 0x3f4c422a0f087423 */ /* 0x000fc60000000008 */
[----:B------:R-:W-:Y:S01]  /*9f60*/  FSEL R17, R17, 1, !P1 ;  /* 0x3f80000011117808 */ /* 0x000fe20004800000 */
[----:B------:R-:W-:-:S03]  /*9f70*/  FMUL R8, R15, R8 ;  /* 0x000000080f087220 */ /* 0x000fc60000400000 */
[--C-:B------:R-:W-:Y:S01]  /*9f80*/  LOP3.LUT R17, R17, 0x80000000, R48.reuse, 0xb8, !PT ;  /* 0x8000000011117812 */ /* 0x100fe200078eb830 */
[----:B------:R-:W-:Y:S01]  /*9f90*/  @!P2 FFMA R17, R48, R7, R48 ;  /* 0x000000073011a223 */ /* 0x000fe20000000030 */
[----:B------:R-:W-:-:S06]  /*9fa0*/  FMUL R7, |R8|, 2.8853900432586669922 ;  /* 0x4038aa3b08077820 */ /* 0x000fcc0000400200 */
[----:B------:R-:W0:Y:S01]  /*9fb0*/  MUFU.EX2 R7, R7 ;  /* 0x0000000700077308 */ /* 0x000e220000000800 */
[----:B------:R-:W-:-:S04]  /*9fc0*/  LOP3.LUT R48, R19, 0xffff, RZ, 0xc0, !PT ;  /* 0x0000ffff13307812 */ /* 0x000fc800078ec0ff */
[----:B------:R-:W-:Y:S01]  /*9fd0*/  SHF.L.U32 R97, R48, 0x18, RZ ;  /* 0x0000001830617819 */ /* 0x000fe200000006ff */
[----:B0-----:R-:W-:-:S04]  /*9fe0*/  FADD R20, R7, 1 ;  /* 0x3f80000007147421 */ /* 0x001fc80000000000 */
[----:B------:R-:W0:Y:S01]  /*9ff0*/  MUFU.RCP R19, R20 ;  /* 0x0000001400137308 */ /* 0x000e220000001000 */
[----:B------:R-:W-:Y:S01]  /*a000*/  LOP3.LUT R48, R16, 0xff000000, R97, 0xf8, !PT ;  /* 0xff00000010307812 */ /* 0x000fe200078ef861 */
        /* <DEDUP_REMOVED lines=19> */
[----:B------:R-:W-:Y:S01]  /*a140*/  LOP3.LUT R7, R26, 0xff, RZ, 0xc0, !PT ;  /* 0x000000ff1a077812 */ /* 0x000fe200078ec0ff */
[C---:B------:R-:W-:Y:S01]  /*a150*/  FMUL R26, R19.reuse, R19 ;  /* 0x00000013131a7220 */ /* 0x040fe20000400000 */
[----:B------:R-:W-:Y:S02]  /*a160*/  FSETP.GE.AND P1, PT, |R19|, 9.010913848876953125, PT ;  /* 0x41102cb41300780b */ /* 0x000fe40003f26200 */
[----:B------:R-:W-:Y:S02]  /*a170*/  LOP3.LUT R29, R29, 0xff, RZ, 0xc0, !PT ;  /* 0x000000ff1d1d7812 */ /* 0x000fe400078ec0ff */
[----:B------:R-:W-:Y:S01]  /*a180*/  LEA R8, R84, R7, 0x8 ;  /* 0x0000000754087211 */ /* 0x000fe200078e40ff */
[----:B------:R-:W-:Y:S01]  /*a190*/  FFMA R7, R26, R5, -0.052303962409496307373 ;  /* 0xbd563cae1a077423 */ /* 0x000fe20000000005 */
[----:B------:R-:W-:Y:S01]  /*a1a0*/  LEA R90, R90, R29, 0x8 ;  /* 0x0000001d5a5a7211 */ /* 0x000fe200078e40ff */
[----:B0-----:R-:W-:-:S05]  /*a1b0*/  FFMA R99, R99, -2, R4 ;  /* 0xc000000063637823 */ /* 0x001fca0000000004 */
[----:B------:R-:W-:Y:S01]  /*a1c0*/  FSEL R20, R99, 1, !P1 ;  /* 0x3f80000063147808 */ /* 0x000fe20004800000 */
[----:B------:R-:W-:-:S03]  /*a1d0*/  FFMA R7, R26, R7, 0.1331529766321182251 ;  /* 0x3e0859411a077423 */ /* 0x000fc60000000007 */
[----:B------:R-:W-:Y:S02]  /*a1e0*/  LOP3.LUT R29, R20, 0x80000000, R19, 0xb8, !PT ;  /* 0x80000000141d7812 */ /* 0x000fe400078eb813 */
[----:B------:R-:W-:Y:S01]  /*a1f0*/  SHF.R.U32.HI R20, RZ, 0x10, R59 ;  /* 0x00000010ff147819 */ /* 0x000fe2000001163b */
[----:B------:R-:W-:Y:S01]  /*a200*/  FFMA R7, R26, R7, -0.33332768082618713379 ;  /* 0xbeaaa9ed1a077423 */ /* 0x000fe20000000007 */
[----:B------:R-:W-:-:S03]  /*a210*/  FSETP.GE.AND P2, PT, |R19|, 0.60000002384185791016, PT ;  /* 0x3f19999a1300780b */ /* 0x000fc60003f46200 */
[----:B------:R-:W-:Y:S02]  /*a220*/  IMAD.U32 R20, R20, 0x10000, RZ ;  /* 0x0001000014147824 */ /* 0x000fe400078e00ff */
[----:B------:R-:W-:Y:S02]  /*a230*/  FFMA R26, R26, R7, RZ ;  /* 0x000000071a1a7223 */ /* 0x000fe400000000ff */
[----:B------:R-:W-:-:S04]  /*a240*/  FMUL R7, R20, 0.035677410662174224854 ;  /* 0x3d12227a14077820 */ /* 0x000fc80000400000 */
[C---:B------:R-:W-:Y:S02]  /*a250*/  FFMA R7, R20.reuse, R7, 0.79788458347320556641 ;  /* 0x3f4c422a14077423 */ /* 0x040fe40000000007 */
[----:B------:R-:W-:Y:S02]  /*a260*/  @!P2 FFMA R29, R19, R26, R19 ;  /* 0x0000001a131da223 */ /* 0x000fe40000000013 */
[----:B------:R-:W-:-:S04]  /*a270*/  FMUL R19, R20, R7 ;  /* 0x0000000714137220 */ /* 0x000fc80000400000 */
[----:B------:R-:W-:-:S06]  /*a280*/  FMUL R26, |R19|, 2.8853900432586669922 ;  /* 0x4038aa3b131a7820 */ /* 0x000fcc0000400200 */
[----:B------:R-:W0:Y:S01]  /*a290*/  MUFU.EX2 R26, R26 ;  /* 0x0000001a001a7308 */ /* 0x000e220000000800 */
[----:B------:R-:W-:Y:S01]  /*a2a0*/  FMUL R58, R19, R19 ;  /* 0x00000013133a7220 */ /* 0x000fe20000400000 */
[----:B------:R-:W-:Y:S01]  /*a2b0*/  LOP3.LUT R28, R31, 0xff, R28, 0xf8, !PT ;  /* 0x000000ff1f1c7812 */ /* 0x000fe200078ef81c */
[----:B0-----:R-:W-:-:S05]  /*a2c0*/  FADD R56, R26, 1 ;  /* 0x3f8000001a387421 */ /* 0x001fca0000000000 */
[----:B------:R0:W1:Y:S01]  /*a2d0*/  MUFU.RCP R7, R56 ;  /* 0x0000003800077308 */ /* 0x0000620000001000 */
[----:B------:R-:W-:Y:S01]  /*a2e0*/  FFMA R31, R58, R5, -0.052303962409496307373 ;  /* 0xbd563cae3a1f7423 */ /* 0x000fe20000000005 */
[----:B------:R-:W-:-:S03]  /*a2f0*/  FSETP.GE.AND P2, PT, |R19|, 0.60000002384185791016, PT ;  /* 0x3f19999a1300780b */ /* 0x000fc60003f46200 */
[----:B------:R-:W-:Y:S01]  /*a300*/  FFMA R59, R58, R31, 0.1331529766321182251 ;  /* 0x3e0859413a3b7423 */ /* 0x000fe2000000001f */
[----:B------:R-:W-:Y:S02]  /*a310*/  FSETP.GE.AND P1, PT, |R19|, 9.010913848876953125, PT ;  /* 0x41102cb41300780b */ /* 0x000fe40003f26200 */
[----:B0-----:R-:W-:Y:S01]  /*a320*/  SHF.L.U32 R56, R60, 0x10, RZ ;  /* 0x000000103c387819 */ /* 0x001fe200000006ff */
[----:B-1----:R-:W-:Y:S01]  /*a330*/  FFMA R31, R7, -2, R4 ;  /* 0xc0000000071f7823 */ /* 0x002fe20000000004 */
[----:B------:R-:W-:-:S04]  /*a340*/  FFMA R7, R58, R59, -0.33332768082618713379 ;  /* 0xbeaaa9ed3a077423 */ /* 0x000fc8000000003b */
        /* <DEDUP_REMOVED lines=9> */
[----:B------:R-:W-:Y:S01]  /*a3e0*/  LOP3.LUT R27, R27, 0xff, RZ, 0xc0, !PT ;  /* 0x000000ff1b1b7812 */ /* 0x000fe200078ec0ff */
[----:B0-----:R-:W-:-:S06]  /*a3f0*/  FADD R26, R7, 1 ;  /* 0x3f800000071a7421 */ /* 0x001fcc0000000000 */
[----:B------:R-:W0:Y:S01]  /*a400*/  MUFU.RCP R59, R26 ;  /* 0x0000001a003b7308 */ /* 0x000e220000001000 */
[----:B------:R-:W-:Y:S01]  /*a410*/  FMUL R58, R19, R19 ;  /* 0x00000013133a7220 */ /* 0x000fe20000400000 */
[----:B------:R-:W-:Y:S01]  /*a420*/  LEA R34, R34, R27, 0x8 ;  /* 0x0000001b22227211 */ /* 0x000fe200078e40ff */
[----:B------:R-:W-:Y:S01]  /*a430*/  FFMA R9, R9, R6, 0.5 ;  /* 0x3f00000009097423 */ /* 0x000fe20000000006 */
[----:B------:R-:W-:Y:S01]  /*a440*/  FSETP.GE.AND P1, PT, |R19|, 9.010913848876953125, PT ;  /* 0x41102cb41300780b */ /* 0x000fe20003f26200 */
[----:B------:R-:W-:Y:S02]  /*a450*/  FFMA R27, R58, R5, -0.052303962409496307373 ;  /* 0xbd563cae3a1b7423 */ /* 0x000fe40000000005 */
[----:B------:R-:W-:Y:S02]  /*a460*/  FMUL R9, R12, R9 ;  /* 0x000000090c097220 */ /* 0x000fe40000400000 */
[----:B------:R-:W-:Y:S01]  /*a470*/  FFMA R27, R58, R27, 0.1331529766321182251 ;  /* 0x3e0859413a1b7423 */ /* 0x000fe2000000001b */
[----:B0-----:R-:W-:-:S03]  /*a480*/  FFMA R59, R59, -2, R4 ;  /* 0xc00000003b3b7823 */ /* 0x001fc60000000004 */
[----:B------:R-:W-:Y:S02]  /*a490*/  FFMA R7, R58, R27, -0.33332768082618713379 ;  /* 0xbeaaa9ed3a077423 */ /* 0x000fe4000000001b */
[----:B------:R-:W-:-:S04]  /*a4a0*/  FSEL R12, R59, 1, !P1 ;  /* 0x3f8000003b0c7808 */ /* 0x000fc80004800000 */
[----:B------:R-:W-:Y:S02]  /*a4b0*/  LOP3.LUT R27, R12, 0x80000000, R19, 0xb8, !PT ;  /* 0x800000000c1b7812 */ /* 0x000fe400078eb813 */
[----:B------:R-:W-:Y:S02]  /*a4c0*/  SHF.R.U64 R12, R60, 0x10, R61 ;  /* 0x000000103c0c7819 */ /* 0x000fe4000000123d */
[----:B------:R-:W-:Y:S02]  /*a4d0*/  FSETP.GE.AND P2, PT, |R19|, 0.60000002384185791016, PT ;  /* 0x3f19999a1300780b */ /* 0x000fe40003f46200 */
[----:B------:R-:W-:Y:S01]  /*a4e0*/  SHF.L.U32 R12, R12, 0x10, RZ ;  /* 0x000000100c0c7819 */ /* 0x000fe200000006ff */
[----:B------:R-:W-:-:S04]  /*a4f0*/  FFMA R58, R58, R7, RZ ;  /* 0x000000073a3a7223 */ /* 0x000fc800000000ff */
[----:B------:R-:W-:-:S04]  /*a500*/  FMUL R7, R12, 0.035677410662174224854 ;  /* 0x3d12227a0c077820 */ /* 0x000fc80000400000 */
[C---:B------:R-:W-:Y:S02]  /*a510*/  FFMA R7, R12.reuse, R7, 0.79788458347320556641 ;  /* 0x3f4c422a0c077423 */ /* 0x040fe40000000007 */
[----:B------:R-:W-:Y:S02]  /*a520*/  @!P2 FFMA R27, R19, R58, R19 ;  /* 0x0000003a131ba223 */ /* 0x000fe40000000013 */
[----:B------:R-:W-:-:S04]  /*a530*/  FMUL R19, R12, R7 ;  /* 0x000000070c137220 */ /* 0x000fc80000400000 */
[----:B------:R-:W-:-:S06]  /*a540*/  FMUL R7, |R19|, 2.8853900432586669922 ;  /* 0x4038aa3b13077820 */ /* 0x000fcc0000400200 */
[----:B------:R-:W0:Y:S01]  /*a550*/  MUFU.EX2 R7, R7 ;  /* 0x0000000700077308 */ /* 0x000e220000000800 */
[----:B------:R-:W-:Y:S01]  /*a560*/  FFMA R55, R55, R6, 0.5 ;  /* 0x3f00000037377423 */ /* 0x000fe20000000006 */
[----:B0-----:R-:W-:-:S06]  /*a570*/  FADD R26, R7, 1 ;  /* 0x3f800000071a7421 */ /* 0x001fcc0000000000 */
[----:B------:R-:W0:Y:S01]  /*a580*/  MUFU.RCP R59, R26 ;  /* 0x0000001a003b7308 */ /* 0x000e220000001000 */
[C---:B------:R-:W-:Y:S01]  /*a590*/  FMUL R60, R19.reuse, R19 ;  /* 0x00000013133c7220 */ /* 0x040fe20000400000 */
[----:B------:R-:W-:Y:S01]  /*a5a0*/  FMUL R10, R10, R55 ;  /* 0x000000370a0a7220 */ /* 0x000fe20000400000 */
[----:B------:R-:W-:Y:S02]  /*a5b0*/  FSETP.GE.AND P1, PT, |R19|, 9.010913848876953125, PT ;  /* 0x41102cb41300780b */ /* 0x000fe40003f26200 */
[----:B------:R-:W-:-:S04]  /*a5c0*/  FFMA R55, R60, R5, -0.052303962409496307373 ;  /* 0xbd563cae3c377423 */ /* 0x000fc80000000005 */
[----:B------:R-:W-:Y:S01]  /*a5d0*/  FFMA R55, R60, R55, 0.1331529766321182251 ;  /* 0x3e0859413c377423 */ /* 0x000fe20000000037 */
[----:B0-----:R-:W-:-:S03]  /*a5e0*/  FFMA R59, R59, -2, R4 ;  /* 0xc00000003b3b7823 */ /* 0x001fc60000000004 */
[----:B------:R-:W-:Y:S02]  /*a5f0*/  FFMA R7, R60, R55, -0.33332768082618713379 ;  /* 0xbeaaa9ed3c077423 */ /* 0x000fe40000000037 */
[----:B------:R-:W-:Y:S02]  /*a600*/  FSEL R58, R59, 1, !P1 ;  /* 0x3f8000003b3a7808 */ /* 0x000fe40004800000 */
[----:B------:R-:W-:Y:S02]  /*a610*/  FSETP.GE.AND P2, PT, |R19|, 0.60000002384185791016, PT ;  /* 0x3f19999a1300780b */ /* 0x000fe40003f46200 */
[----:B------:R-:W-:Y:S02]  /*a620*/  LOP3.LUT R55, R58, 0x80000000, R19, 0xb8, !PT ;  /* 0x800000003a377812 */ /* 0x000fe400078eb813 */
[----:B------:R-:W-:Y:S01]  /*a630*/  SHF.L.U32 R58, R61, 0x10, RZ ;  /* 0x000000103d3a7819 */ /* 0x000fe200000006ff */
[----:B------:R-:W-:-:S04]  /*a640*/  FFMA R60, R60, R7, RZ ;  /* 0x000000073c3c7223 */ /* 0x000fc800000000ff */
[----:B------:R-:W-:-:S04]  /*a650*/  FMUL R7, R58, 0.035677410662174224854 ;  /* 0x3d12227a3a077820 */ /* 0x000fc80000400000 */
[----:B------:R-:W-:Y:S01]  /*a660*/  FFMA R7, R58, R7, 0.79788458347320556641 ;  /* 0x3f4c422a3a077423 */ /* 0x000fe20000000007 */
[----:B------:R-:W-:-:S03]  /*a670*/  @!P2 FFMA R55, R19, R60, R19 ;  /* 0x0000003c1337a223 */ /* 0x000fc60000000013 */
[----:B------:R-:W-:-:S04]  /*a680*/  FMUL R19, R58, R7 ;  /* 0x000000073a137220 */ /* 0x000fc80000400000 */
[----:B------:R-:W-:-:S06]  /*a690*/  FMUL R7, |R19|, 2.8853900432586669922 ;  /* 0x4038aa3b13077820 */ /* 0x000fcc0000400200 */
[----:B------:R-:W0:Y:S02]  /*a6a0*/  MUFU.EX2 R7, R7 ;  /* 0x0000000700077308 */ /* 0x000e240000000800 */
[----:B0-----:R-:W-:-:S06]  /*a6b0*/  FADD R26, R7, 1 ;  /* 0x3f800000071a7421 */ /* 0x001fcc0000000000 */
[----:B------:R-:W0:Y:S01]  /*a6c0*/  MUFU.RCP R59, R26 ;  /* 0x0000001a003b7308 */ /* 0x000e220000001000 */
[----:B------:R-:W-:Y:S01]  /*a6d0*/  FFMA R21, R21, R6, 0.5 ;  /* 0x3f00000015157423 */ /* 0x000fe20000000006 */
[C---:B------:R-:W-:Y:S01]  /*a6e0*/  FMUL R60, R19.reuse, R19 ;  /* 0x00000013133c7220 */ /* 0x040fe20000400000 */
[----:B------:R-:W-:Y:S02]  /*a6f0*/  FSETP.GE.AND P1, PT, |R19|, 9.010913848876953125, PT ;  /* 0x41102cb41300780b */ /* 0x000fe40003f26200 */
[----:B------:R-:W-:Y:S01]  /*a700*/  FMUL R22, R22, R21 ;  /* 0x0000001516167220 */ /* 0x000fe20000400000 */
[----:B------:R-:W-:Y:S01]  /*a710*/  FFMA R21, R60, R5, -0.052303962409496307373 ;  /* 0xbd563cae3c157423 */ /* 0x000fe20000000005 */
[----:B0-----:R-:W-:-:S03]  /*a720*/  FFMA R59, R59, -2, R4 ;  /* 0xc00000003b3b7823 */ /* 0x001fc60000000004 */
[C---:B------:R-:W-:Y:S02]  /*a730*/  FFMA R21, R60.reuse, R21, 0.1331529766321182251 ;  /* 0x3e0859413c157423 */ /* 0x040fe40000000015 */
[----:B------:R-:W-:Y:S02]  /*a740*/  FSEL R26, R59, 1, !P1 ;  /* 0x3f8000003b1a7808 */ /* 0x000fe40004800000 */
[----:B------:R-:W-:Y:S01]  /*a750*/  SHF.R.U32.HI R59, RZ, 0x10, R61 ;  /* 0x00000010ff3b7819 */ /* 0x000fe2000001163d */
[----:B------:R-:W-:Y:S01]  /*a760*/  FFMA R7, R60, R21, -0.33332768082618713379 ;  /* 0xbeaaa9ed3c077423 */ /* 0x000fe20000000015 */
[----:B------:R-:W-:-:S03]  /*a770*/  LOP3.LUT R21, R26, 0x80000000, R19, 0xb8, !PT ;  /* 0x800000001a157812 */ /* 0x000fc600078eb813 */
[----:B------:R-:W-:-:S04]  /*a780*/  IMAD.U32 R59, R59, 0x10000, RZ ;  /* 0x000100003b3b7824 */ /* 0x000fc800078e00ff */
[----:B------:R-:W-:-:S04]  /*a790*/  FMUL R26, R59, 0.035677410662174224854 ;  /* 0x3d12227a3b1a7820 */ /* 0x000fc80000400000 */
[----:B------:R-:W-:Y:S01]  /*a7a0*/  FFMA R26, R59, R26, 0.79788458347320556641 ;  /* 0x3f4c422a3b1a7423 */ /* 0x000fe2000000001a */
[----:B------:R-:W-:-:S03]  /*a7b0*/  FFMA R60, R60, R7, RZ ;  /* 0x000000073c3c7223 */ /* 0x000fc600000000ff */
[----:B------:R-:W-:-:S04]  /*a7c0*/  FMUL R26, R59, R26 ;  /* 0x0000001a3b1a7220 */ /* 0x000fc80000400000 */
[----:B------:R-:W-:-:S06]  /*a7d0*/  FMUL R7, |R26|, 2.8853900432586669922 ;  /* 0x4038aa3b1a077820 */ /* 0x000fcc0000400200 */
[----:B------:R-:W0:Y:S01]  /*a7e0*/  MUFU.EX2 R7, R7 ;  /* 0x0000000700077308 */ /* 0x000e220000000800 */
[----:B------:R-:W-:Y:S01]  /*a7f0*/  FFMA R57, R57, R6, 0.5 ;  /* 0x3f00000039397423 */ /* 0x000fe20000000006 */
[----:B------:R-:W-:-:S03]  /*a800*/  FSETP.GE.AND P2, PT, |R19|, 0.60000002384185791016, PT ;  /* 0x3f19999a1300780b */ /* 0x000fc60003f46200 */
[----:B------:R-:W-:Y:S01]  /*a810*/  FMUL R18, R18, R57 ;  /* 0x0000003912127220 */ /* 0x000fe20000400000 */
[----:B0-----:R-:W-:-:S06]  /*a820*/  FADD R57, R7, 1 ;  /* 0x3f80000007397421 */ /* 0x001fcc0000000000 */
[----:B------:R-:W0:Y:S03]  /*a830*/  MUFU.RCP R57, R57 ;  /* 0x0000003900397308 */ /* 0x000e260000001000 */
[----:B------:R-:W-:Y:S01]  /*a840*/  @!P2 FFMA R21, R19, R60, R19 ;  /* 0x0000003c1315a223 */ /* 0x000fe20000000013 */
[----:B------:R-:W-:Y:S01]  /*a850*/  FFMA R17, R17, R6, 0.5 ;  /* 0x3f00000011117423 */ /* 0x000fe20000000006 */
[----:B------:R-:W-:-:S03]  /*a860*/  FMUL R60, R26, R26 ;  /* 0x0000001a1a3c7220 */ /* 0x000fc60000400000 */
[----:B------:R-:W-:Y:S01]  /*a870*/  FMUL R19, R14, R17 ;  /* 0x000000110e137220 */ /* 0x000fe20000400000 */
[----:B------:R-:W-:Y:S01]  /*a880*/  FFMA R17, R60, R5, -0.052303962409496307373 ;  /* 0xbd563cae3c117423 */ /* 0x000fe20000000005 */
[----:B------:R-:W-:-:S03]  /*a890*/  FSETP.GE.AND P2, PT, |R26|, 0.60000002384185791016, PT ;  /* 0x3f19999a1a00780b */ /* 0x000fc60003f46200 */
[----:B------:R-:W-:Y:S01]  /*a8a0*/  FFMA R17, R60, R17, 0.1331529766321182251 ;  /* 0x3e0859413c117423 */ /* 0x000fe20000000011 */
[----:B------:R-:W-:-:S03]  /*a8b0*/  FSETP.GE.AND P1, PT, |R26|, 9.010913848876953125, PT ;  /* 0x41102cb41a00780b */ /* 0x000fc60003f26200 */
[----:B------:R-:W-:Y:S01]  /*a8c0*/  FFMA R7, R60, R17, -0.33332768082618713379 ;  /* 0xbeaaa9ed3c077423 */ /* 0x000fe20000000011 */
[----:B0-----:R-:W-:Y:S01]  /*a8d0*/  FFMA R14, R57, -2, R4 ;  /* 0xc0000000390e7823 */ /* 0x001fe20000000004 */
[----:B------:R-:W-:Y:S02]  /*a8e0*/  SHF.L.U32 R98, R62, 0x10, RZ ;  /* 0x000000103e627819 */ /* 0x000fe400000006ff */
        /* <DEDUP_REMOVED lines=21> */
[----:B------:R-:W-:Y:S01]  /*aa40*/  SHF.R.U64 R61, R62, 0x10, R63 ;  /* 0x000000103e3d7819 */ /* 0x000fe2000000123f */
[----:B0-----:R-:W-:Y:S02]  /*aa50*/  FFMA R15, R57, -2, R4 ;  /* 0xc0000000390f7823 */ /* 0x001fe40000000004 */
        /* <DEDUP_REMOVED lines=67> */
[----:B------:R-:W-:Y:S01]  /*ae90*/  IMAD.U32 R12, R64, 0x10000, RZ ;  /* 0x00010000400c7824 */ /* 0x000fe200078e00ff */
        /* <DEDUP_REMOVED lines=13> */
[----:B------:R0:W1:Y:S01]  /*af70*/  MUFU.RCP R63, R20 ;  /* 0x00000014003f7308 */ /* 0x0000620000001000 */
[----:B------:R-:W-:Y:S01]  /*af80*/  FMUL R98, R98, R15 ;  /* 0x0000000f62627220 */ /* 0x000fe20000400000 */
[----:B------:R-:W-:Y:S01]  /*af90*/  FFMA R15, R14, R5, -0.052303962409496307373 ;  /* 0xbd563cae0e0f7423 */ /* 0x000fe20000000005 */
[----:B------:R-:W-:-:S03]  /*afa0*/  FSETP.GE.AND P2, PT, |R16|, 0.60000002384185791016, PT ;  /* 0x3f19999a1000780b */ /* 0x000fc60003f46200 */
[----:B------:R-:W-:Y:S01]  /*afb0*/  FFMA R15, R14, R15, 0.1331529766321182251 ;  /* 0x3e0859410e0f7423 */ /* 0x000fe2000000000f */
[----:B------:R-:W-:Y:S02]  /*afc0*/  FSETP.GE.AND P1, PT, |R16|, 9.010913848876953125, PT ;  /* 0x41102cb41000780b */ /* 0x000fe40003f26200 */
[----:B0-----:R-:W-:Y:S01]  /*afd0*/  SHF.R.U64 R20, R64, 0x10, R65 ;  /* 0x0000001040147819 */ /* 0x001fe20000001241 */
[----:B------:R-:W-:Y:S01]  /*afe0*/  FFMA R7, R14, R15, -0.33332768082618713379 ;  /* 0xbeaaa9ed0e077423 */ /* 0x000fe2000000000f */
[----:B-1----:R-:W-:-:S03]  /*aff0*/  FFMA R63, R63, -2, R4 ;  /* 0xc00000003f3f7823 */ /* 0x002fc60000000004 */
        /* <DEDUP_REMOVED lines=79> */
[----:B------:R-:W-:Y:S01]  /*b4f0*/  FMUL R62, R16, R16 ;  /* 0x00000010103e7220 */ /* 0x000fe20000400000 */
[----:B------:R-:W-:Y:S01]  /*b500*/  FFMA R14, R63, R6, 0.5 ;  /* 0x3f0000003f0e7423 */ /* 0x000fe20000000006 */
[----:B------:R-:W-:Y:S02]  /*b510*/  FMUL R20, R20, R17 ;  /* 0x0000001114147220 */ /* 0x000fe40000400000 */
        /* <DEDUP_REMOVED lines=8> */
[----:B------:R-:W-:Y:S01]  /*b5a0*/  SHF.R.U64 R14, R80, 0x10, R81 ;  /* 0x00000010500e7819 */ /* 0x000fe20000001251 */
[----:B------:R-:W-:Y:S01]  /*b5b0*/  FFMA R7, R62, R7, RZ ;  /* 0x000000073e077223 */ /* 0x000fe200000000ff */
[----:B------:R-:W-:-:S03]  /*b5c0*/  LOP3.LUT R15, R15, 0x80000000, R16, 0xb8, !PT ;  /* 0x800000000f0f7812 */ /* 0x000fc600078eb810 */
[----:B------:R-:W-:Y:S02]  /*b5d0*/  IMAD.U32 R14, R14, 0x10000, RZ ;  /* 0x000100000e0e7824 */ /* 0x000fe400078e00ff */
[----:B------:R-:W-:Y:S02]  /*b5e0*/  @!P2 FFMA R15, R16, R7, R16 ;  /* 0x00000007100fa223 */ /* 0x000fe40000000010 */
        /* <DEDUP_REMOVED lines=11> */
[----:B------:R-:W-:-:S03]  /*b6a0*/  FSETP.GE.AND P1, PT, |R16|, 9.010913848876953125, PT ;  /* 0x41102cb41000780b */ /* 0x000fc60003f26200 */
[----:B------:R-:W-:Y:S01]  /*b6b0*/  FFMA R63, R62, R27, 0.1331529766321182251 ;  /* 0x3e0859413e3f7423 */ /* 0x000fe2000000001b */
[----:B------:R-:W-:-:S03]  /*b6c0*/  FSETP.GE.AND P2, PT, |R16|, 0.60000002384185791016, PT ;  /* 0x3f19999a1000780b */ /* 0x000fc60003f46200 */
[----:B------:R-:W-:Y:S01]  /*b6d0*/  FFMA R7, R62, R63, -0.33332768082618713379 ;  /* 0xbeaaa9ed3e077423 */ /* 0x000fe2000000003f */
[----:B0-----:R-:W-:-:S05]  /*b6e0*/  FFMA R27, R17, -2, R4 ;  /* 0xc0000000111b7823 */ /* 0x001fca0000000004 */
[----:B------:R-:W-:Y:S01]  /*b6f0*/  FSEL R27, R27, 1, !P1 ;  /* 0x3f8000001b1b7808 */ /* 0x000fe20004800000 */
[----:B------:R-:W-:-:S03]  /*b700*/  FFMA R7, R62, R7, RZ ;  /* 0x000000073e077223 */ /* 0x000fc600000000ff */
[--C-:B------:R-:W-:Y:S02]  /*b710*/  LOP3.LUT R17, R27, 0x80000000, R16.reuse, 0xb8, !PT ;  /* 0x800000001b117812 */ /* 0x100fe400078eb810 */
[----:B------:R-:W-:Y:S01]  /*b720*/  SHF.L.U32 R27, R81, 0x10, RZ ;  /* 0x00000010511b7819 */ /* 0x000fe200000006ff */
[----:B------:R-:W-:-:S04]  /*b730*/  @!P2 FFMA R17, R16, R7, R16 ;  /* 0x000000071011a223 */ /* 0x000fc80000000010 */
        /* <DEDUP_REMOVED lines=33> */
[----:B0-----:R-:W-:Y:S01]  /*b950*/  SHF.L.U32 R64, R66, 0x10, RZ ;  /* 0x0000001042407819 */ /* 0x001fe200000006ff */
[----:B-1----:R-:W-:Y:S02]  /*b960*/  FFMA R65, R65, -2, R4 ;  /* 0xc000000041417823 */ /* 0x002fe40000000004 */
        /* <DEDUP_REMOVED lines=13> */
[----:B------:R-:W-:Y:S01]  /*ba40*/  FMUL R16, R80, R80 ;  /* 0x0000005050107220 */ /* 0x000fe20000400000 */
[-C--:B------:R-:W-:Y:S01]  /*ba50*/  FFMA R89, R89, R6.reuse, 0.5 ;  /* 0x3f00000059597423 */ /* 0x080fe20000000006 */
[----:B------:R-:W-:Y:S02]  /*ba60*/  FFMA R15, R15, R6, 0.5 ;  /* 0x3f0000000f0f7423 */ /* 0x000fe40000000006 */
[----:B------:R-:W-:Y:S01]  /*ba70*/  FFMA R13, R16, R5, -0.052303962409496307373 ;  /* 0xbd563cae100d7423 */ /* 0x000fe20000000005 */
[----:B------:R-:W-:Y:S01]  /*ba80*/  FMUL R94, R94, R89 ;  /* 0x000000595e5e7220 */ /* 0x000fe20000400000 */
[----:B------:R-:W-:Y:S01]  /*ba90*/  FMUL R89, R12, R15 ;  /* 0x0000000f0c597220 */ /* 0x000fe20000400000 */
[----:B------:R-:W-:Y:S01]  /*baa0*/  FSETP.GE.AND P1, PT, |R80|, 9.010913848876953125, PT ;  /* 0x41102cb45000780b */ /* 0x000fe20003f26200 */
[----:B------:R-:W-:Y:S01]  /*bab0*/  FFMA R13, R16, R13, 0.1331529766321182251 ;  /* 0x3e085941100d7423 */ /* 0x000fe2000000000d */
[----:B0-----:R-:W-:-:S03]  /*bac0*/  FFMA R12, R81, -2, R4 ;  /* 0xc0000000510c7823 */ /* 0x001fc60000000004 */
[----:B------:R-:W-:Y:S02]  /*bad0*/  FFMA R7, R16, R13, -0.33332768082618713379 ;  /* 0xbeaaa9ed10077423 */ /* 0x000fe4000000000d */
[----:B------:R-:W-:Y:S02]  /*bae0*/  FSEL R13, R12, 1, !P1 ;  /* 0x3f8000000c0d7808 */ /* 0x000fe40004800000 */
[----:B------:R-:W-:Y:S02]  /*baf0*/  FFMA R15, R16, R7, RZ ;  /* 0x00000007100f7223 */ /* 0x000fe400000000ff */
[----:B------:R-:W-:Y:S02]  /*bb00*/  LOP3.LUT R7, R13, 0x80000000, R80, 0xb8, !PT ;  /* 0x800000000d077812 */ /* 0x000fe400078eb850 */
[----:B------:R-:W-:-:S04]  /*bb10*/  SHF.R.U64 R13, R66, 0x10, R67 ;  /* 0x00000010420d7819 */ /* 0x000fc80000001243 */
[----:B------:R-:W-:Y:S02]  /*bb20*/  SHF.L.U32 R13, R13, 0x10, RZ ;  /* 0x000000100d0d7819 */ /* 0x000fe400000006ff */
[----:B------:R-:W-:-:S03]  /*bb30*/  FSETP.GE.AND P2, PT, |R80|, 0.60000002384185791016, PT ;  /* 0x3f19999a5000780b */ /* 0x000fc60003f46200 */
[----:B------:R-:W-:-:S04]  /*bb40*/  FMUL R12, R13, 0.035677410662174224854 ;  /* 0x3d12227a0d0c7820 */ /* 0x000fc80000400000 */
[----:B------:R-:W-:-:S04]  /*bb50*/  FFMA R12, R13, R12, 0.79788458347320556641 ;  /* 0x3f4c422a0d0c7423 */ /* 0x000fc8000000000c */
[----:B------:R-:W-:Y:S02]  /*bb60*/  FMUL R16, R13, R12 ;  /* 0x0000000c0d107220 */ /* 0x000fe40000400000 */
[----:B------:R-:W-:Y:S02]  /*bb70*/  @!P2 FFMA R7, R80, R15, R80 ;  /* 0x0000000f5007a223 */ /* 0x000fe40000000050 */
        /* <DEDUP_REMOVED lines=27> */
[----:B------:R-:W-:Y:S01]  /*bd30*/  FMUL R14, R66, R66 ;  /* 0x00000042420e7220 */ /* 0x000fe20000400000 */
[----:B0-----:R-:W-:-:S04]  /*bd40*/  FADD R80, R7, 1 ;  /* 0x3f80000007507421 */ /* 0x001fc80000000000 */
[----:B------:R-:W0:Y:S01]  /*bd50*/  MUFU.RCP R81, R80 ;  /* 0x0000005000517308 */ /* 0x000e220000001000 */
[----:B------:R-:W-:-:S04]  /*bd60*/  FFMA R17, R14, R5, -0.052303962409496307373 ;  /* 0xbd563cae0e117423 */ /* 0x000fc80000000005 */
[----:B------:R-:W-:Y:S01]  /*bd70*/  FFMA R17, R14, R17, 0.1331529766321182251 ;  /* 0x3e0859410e117423 */ /* 0x000fe20000000011 */
[----:B------:R-:W-:-:S03]  /*bd80*/  FSETP.GE.AND P2, PT, |R66|, 0.60000002384185791016, PT ;  /* 0x3f19999a4200780b */ /* 0x000fc60003f46200 */
[----:B------:R-:W-:Y:S01]  /*bd90*/  FFMA R7, R14, R17, -0.33332768082618713379 ;  /* 0xbeaaa9ed0e077423 */ /* 0x000fe20000000011 */
[----:B------:R-:W-:Y:S01]  /*bda0*/  FSETP.GE.AND P1, PT, |R66|, 9.010913848876953125, PT ;  /* 0x41102cb44200780b */ /* 0x000fe20003f26200 */
[-C--:B------:R-:W-:Y:S02]  /*bdb0*/  FFMA R93, R93, R6.reuse, 0.5 ;  /* 0x3f0000005d5d7423 */ /* 0x080fe40000000006 */
[----:B------:R-:W-:Y:S01]  /*bdc0*/  FFMA R7, R14, R7, RZ ;  /* 0x000000070e077223 */ /* 0x000fe200000000ff */
[----:B------:R-:W-:Y:S01]  /*bdd0*/  SHF.R.U32.HI R14, RZ, 0x10, R67 ;  /* 0x00000010ff0e7819 */ /* 0x000fe20000011643 */
[----:B0-----:R-:W-:Y:S01]  /*bde0*/  FFMA R81, R81, -2, R4 ;  /* 0xc000000051517823 */ /* 0x001fe20000000004 */
[----:B------:R-:W-:Y:S02]  /*bdf0*/  FFMA R64, R63, R6, 0.5 ;  /* 0x3f0000003f407423 */ /* 0x000fe40000000006 */
[----:B------:R-:W-:Y:S01]  /*be00*/  SHF.L.U32 R14, R14, 0x10, RZ ;  /* 0x000000100e0e7819 */ /* 0x000fe200000006ff */
[----:B------:R-:W-:Y:S01]  /*be10*/  FMUL R54, R54, R93 ;  /* 0x0000005d36367220 */ /* 0x000fe20000400000 */
[----:B------:R-:W-:Y:S01]  /*be20*/  FSEL R81, R81, 1, !P1 ;  /* 0x3f80000051517808 */ /* 0x000fe20004800000 */
[----:B------:R-:W-:-:S03]  /*be30*/  FMUL R93, R27, R64 ;  /* 0x000000401b5d7220 */ /* 0x000fc60000400000 */
[--C-:B------:R-:W-:Y:S01]  /*be40*/  LOP3.LUT R27, R81, 0x80000000, R66.reuse, 0xb8, !PT ;  /* 0x80000000511b7812 */ /* 0x100fe200078eb842 */
[----:B------:R-:W-:Y:S01]  /*be50*/  @!P2 FFMA R27, R66, R7, R66 ;  /* 0x00000007421ba223 */ /* 0x000fe20000000042 */
[----:B------:R-:W-:-:S04]  /*be60*/  FMUL R7, R14, 0.035677410662174224854 ;  /* 0x3d12227a0e077820 */ /* 0x000fc80000400000 */
[----:B------:R-:W-:-:S04]  /*be70*/  FFMA R7, R14, R7, 0.79788458347320556641 ;  /* 0x3f4c422a0e077423 */ /* 0x000fc80000000007 */
[----:B------:R-:W-:-:S04]  /*be80*/  FMUL R63, R14, R7 ;  /* 0x000000070e3f7220 */ /* 0x000fc80000400000 */
[----:B------:R-:W-:Y:S01]  /*be90*/  FMUL R7, |R63|, 2.8853900432586669922 ;  /* 0x4038aa3b3f077820 */ /* 0x000fe20000400200 */
[----:B------:R-:W-:-:S05]  /*bea0*/  FFMA R65, R65, R6, 0.5 ;  /* 0x3f00000041417423 */ /* 0x000fca0000000006 */
[----:B------:R-:W0:Y:S01]  /*beb0*/  MUFU.EX2 R7, R7 ;  /* 0x0000000700077308 */ /* 0x000e220000000800 */
[----:B------:R-:W-:Y:S01]  /*bec0*/  FMUL R66, R63, R63 ;  /* 0x0000003f3f427220 */ /* 0x000fe20000400000 */
[----:B------:R-:W-:-:S03]  /*bed0*/  FMUL R96, R96, R65 ;  /* 0x0000004160607220 */ /* 0x000fc60000400000 */
[----:B------:R-:W-:-:S04]  /*bee0*/  FFMA R65, R66, R5, -0.052303962409496307373 ;  /* 0xbd563cae42417423 */ /* 0x000fc80000000005 */
[----:B------:R-:W-:Y:S01]  /*bef0*/  FFMA R65, R66, R65, 0.1331529766321182251 ;  /* 0x3e08594142417423 */ /* 0x000fe20000000041 */
[----:B------:R-:W-:Y:S01]  /*bf00*/  FMNMX3 R91, |R94|, R91, |R54|, !PT ;  /* 0x0000005b5e5b7276 */ /* 0x000fe20007800636 */
[----:B0-----:R-:W-:Y:S02]  /*bf10*/  FADD R17, R7, 1 ;  /* 0x3f80000007117421 */ /* 0x001fe40000000000 */
[----:B------:R-:W-:-:S04]  /*bf20*/  FFMA R7, R66, R65, -0.33332768082618713379 ;  /* 0xbeaaa9ed42077423 */ /* 0x000fc80000000041 */
[----:B------:R-:W-:Y:S01]  /*bf30*/  FFMA R66, R66, R7, RZ ;  /* 0x0000000742427223 */ /* 0x000fe200000000ff */
[----:B------:R-:W-:Y:S01]  /*bf40*/  FMNMX3 R7, |R62|, R91, |R11|, !PT ;  /* 0x0000005b3e077276 */ /* 0x000fe2000780060b */
[----:B------:R-:W0:Y:S03]  /*bf50*/  MUFU.RCP R17, R17 ;  /* 0x0000001100117308 */ /* 0x000e260000001000 */
[----:B------:R-:W-:-:S04]  /*bf60*/  FMNMX3 R7, |R9|, R7, |R22|, !PT ;  /* 0x0000000709077276 */ /* 0x000fc80007800616 */
[----:B------:R-:W-:-:S04]  /*bf70*/  FMNMX R7, |R10|, R7, !PT ;  /* 0x000000070a077209 */ /* 0x000fc80007800200 */
[----:B------:R-:W-:Y:S02]  /*bf80*/  FMNMX3 R7, |R18|, R7, |R19|, !PT ;  /* 0x0000000712077276 */ /* 0x000fe40007800613 */
[----:B------:R-:W-:Y:S02]  /*bf90*/  FSETP.GE.AND P2, PT, |R63|, 0.60000002384185791016, PT ;  /* 0x3f19999a3f00780b */ /* 0x000fe40003f46200 */
[----:B------:R-:W-:Y:S01]  /*bfa0*/  FMNMX3 R7, |R26|, R7, |R29|, !PT ;  /* 0x000000071a077276 */ /* 0x000fe2000780061d */
[----:B0-----:R-:W-:Y:S01]  /*bfb0*/  FFMA R64, R17, -2, R4 ;  /* 0xc000000011407823 */ /* 0x001fe20000000004 */
[----:B------:R-:W-:Y:S02]  /*bfc0*/  FSETP.GE.AND P1, PT, |R63|, 9.010913848876953125, PT ;  /* 0x41102cb43f00780b */ /* 0x000fe40003f26200 */
[----:B------:R-:W-:Y:S02]  /*bfd0*/  FMNMX3 R7, |R31|, R7, |R56|, !PT ;  /* 0x000000071f077276 */ /* 0x000fe40007800638 */
[----:B------:R-:W-:-:S02]  /*bfe0*/  FSEL R64, R64, 1, !P1 ;  /* 0x3f80000040407808 */ /* 0x000fc40004800000 */
[----:B------:R-:W-:Y:S02]  /*bff0*/  FMNMX3 R7, |R55|, R7, |R58|, !PT ;  /* 0x0000000737077276 */ /* 0x000fe4000780063a */
[--C-:B------:R-:W-:Y:S02]  /*c000*/  LOP3.LUT R17, R64, 0x80000000, R63.reuse, 0xb8, !PT ;  /* 0x8000000040117812 */ /* 0x100fe400078eb83f */
[----:B------:R-:W-:Y:S01]  /*c010*/  FMNMX3 R7, |R59|, R7, |R98|, !PT ;  /* 0x000000073b077276 */ /* 0x000fe20007800662 */
[----:B------:R-:W-:Y:S01]  /*c020*/  @!P2 FFMA R17, R63, R66, R63 ;  /* 0x000000423f11a223 */ /* 0x000fe2000000003f */
[----:B------:R-:W-:Y:S01]  /*c030*/  FMUL R66, R9, UR30 ;  /* 0x0000001e09427c20 */ /* 0x000fe20008400000 */
[----:B------:R-:W-:Y:S01]  /*c040*/  FMUL R64, R62, UR30 ;  /* 0x0000001e3e407c20 */ /* 0x000fe20008400000 */
[----:B------:R-:W-:Y:S01]  /*c050*/  FMUL R63, R10, UR30 ;  /* 0x0000001e0a3f7c20 */ /* 0x000fe20008400000 */
[----:B------:R-:W-:Y:S01]  /*c060*/  FMUL R9, R29, UR30 ;  /* 0x0000001e1d097c20 */ /* 0x000fe20008400000 */
[----:B------:R-:W-:Y:S01]  /*c070*/  FMNMX3 R7, |R61|, R7, |R100|, !PT ;  /* 0x000000073d077276 */ /* 0x000fe20007800664 */
[----:B------:R-:W-:Y:S01]  /*c080*/  FMUL R67, R94, UR30 ;  /* 0x0000001e5e437c20 */ /* 0x000fe20008400000 */
[----:B------:R-:W-:Y:S01]  /*c090*/  FMUL R62, R54, UR30 ;  /* 0x0000001e363e7c20 */ /* 0x000fe20008400000 */
[----:B------:R-:W-:Y:S01]  /*c0a0*/  FMUL R11, R11, UR30 ;  /* 0x0000001e0b0b7c20 */ /* 0x000fe20008400000 */
[----:B------:R-:W-:Y:S01]  /*c0b0*/  FMUL R19, R19, UR30 ;  /* 0x0000001e13137c20 */ /* 0x000fe20008400000 */
[----:B------:R-:W-:Y:S01]  /*c0c0*/  FMUL R56, R56, UR30 ;  /* 0x0000001e38387c20 */ /* 0x000fe20008400000 */
[----:B------:R-:W-:Y:S01]  /*c0d0*/  FMUL R10, R58, UR30 ;  /* 0x0000001e3a0a7c20 */ /* 0x000fe20008400000 */
[----:B------:R-:W-:Y:S01]  /*c0e0*/  FMUL R98, R98, UR30 ;  /* 0x0000001e62627c20 */ /* 0x000fe20008400000 */
[----:B------:R-:W-:Y:S01]  /*c0f0*/  BSSY.RECONVERGENT B0, `(.L_x_24544) ;  /* 0x0000026000007945 */ /* 0x000fe20003800200 */
[----:B------:R-:W-:Y:S01]  /*c100*/  FMNMX3 R7, |R60|, R7, |R57|, !PT ;  /* 0x000000073c077276 */ /* 0x000fe20007800639 */
[----:B------:R-:W-:Y:S01]  /*c110*/  FMUL R91, R57, UR30 ;  /* 0x0000001e395b7c20 */ /* 0x000fe20008400000 */
[----:B------:R-:W-:Y:S01]  /*c120*/  FMUL R54, R26, UR30 ;  /* 0x0000001e1a367c20 */ /* 0x000fe20008400000 */
[----:B------:R-:W-:Y:S01]  /*c130*/  F2FP.SATFINITE.E4M3.F32.PACK_AB_MERGE_C R57, RZ, R9, RZ ;  /* 0x00000009ff39723e */ /* 0x000fe200048070ff */
        /* <DEDUP_REMOVED lines=12> */
[----:B------:R-:W-:-:S02]  /*c200*/  F2FP.SATFINITE.E4M3.F32.PACK_AB_MERGE_C R58, RZ, R19, RZ ;  /* 0x00000013ff3a723e */ /* 0x000fc400048070ff */
[----:B------:R-:W-:Y:S02]  /*c210*/  F2FP.SATFINITE.E4M3.F32.PACK_AB_MERGE_C R56, RZ, R56, RZ ;  /* 0x00000038ff38723e */ /* 0x000fe400048070ff */
[----:B------:R-:W-:Y:S02]  /*c220*/  F2FP.SATFINITE.E4M3.F32.PACK_AB_MERGE_C R55, RZ, R10, RZ ;  /* 0x0000000aff37723e */ /* 0x000fe400048070ff */
[----:B------:R-:W-:Y:S02]  /*c230*/  F2FP.SATFINITE.E4M3.F32.PACK_AB_MERGE_C R9, RZ, R98, RZ ;  /* 0x00000062ff09723e */ /* 0x000fe400048070ff */
[----:B------:R-:W-:Y:S01]  /*c240*/  F2FP.SATFINITE.E4M3.F32.PACK_AB_MERGE_C R61, RZ, R11, RZ ;  /* 0x0000000bff3d723e */ /* 0x000fe200048070ff */
[----:B------:R-:W-:Y:S06]  /*c250*/  @P0 BRA `(.L_x_24545) ;  /* 0x00000000003c0947 */ /* 0x000fec0003800000 */
[----:B------:R-:W-:Y:S02]  /*c260*/  LOP3.LUT R11, R25, 0x1c, RZ, 0xc0, !PT ;  /* 0x0000001c190b7812 */ /* 0x000fe400078ec0ff */
[----:B------:R-:W-:Y:S02]  /*c270*/  SHF.L.U32 R10, R64, 0x10, RZ ;  /* 0x00000010400a7819 */ /* 0x000fe400000006ff */
[----:B------:R-:W-:Y:S02]  /*c280*/  IADD3 R18, PT, PT, R24, 0x1e, -R11 ;  /* 0x0000001e18127810 */ /* 0x000fe40007ffe80b */
[----:B------:R-:W-:Y:S02]  /*c290*/  LOP3.LUT R11, R10, 0xff0000, RZ, 0xc0, !PT ;  /* 0x00ff00000a0b7812 */ /* 0x000fe400078ec0ff */
[----:B------:R-:W-:Y:S02]  /*c2a0*/  LOP3.LUT R10, R61, 0xffff, RZ, 0xc0, !PT ;  /* 0x0000ffff3d0a7812 */ /* 0x000fe400078ec0ff */
[----:B------:R-:W-:-:S02]  /*c2b0*/  LOP3.LUT R19, R18, 0x1f, RZ, 0xc0, !PT ;  /* 0x0000001f12137812 */ /* 0x000fc400078ec0ff */
[----:B------:R-:W-:Y:S02]  /*c2c0*/  LEA R10, R10, R11, 0x18 ;  /* 0x0000000b0a0a7211 */ /* 0x000fe400078ec0ff */
[----:B------:R-:W-:Y:S02]  /*c2d0*/  IADD3 R19, P1, P2, R19, UR12, R52 ;  /* 0x0000000c13137c10 */ /* 0x000fe4000fa3e034 */
[----:B------:R-:W-:Y:S02]  /*c2e0*/  SHF.L.U32 R11, R62, 0x8, RZ ;  /* 0x000000083e0b7819 */ /* 0x000fe400000006ff */
[----:B------:R-:W-:Y:S02]  /*c2f0*/  IADD3.X R94, PT, PT, RZ, UR21, R23, P1, P2 ;  /* 0x00000015ff5e7c10 */ /* 0x000fe40008fe4417 */
[----:B------:R-:W-:Y:S02]  /*c300*/  LOP3.LUT R18, R10, 0xffff, R11, 0xf8, !PT ;  /* 0x0000ffff0a127812 */ /* 0x000fe400078ef80b */
[----:B------:R-:W-:-:S04]  /*c310*/  LEA R10, P1, R19, UR17, 0x2 ;  /* 0x00000011130a7c11 */ /* 0x000fc8000f8210ff */
[----:B------:R-:W-:Y:S02]  /*c320*/  LEA.HI.X R11, R19, UR9, R94, 0x2, P1 ;  /* 0x00000009130b7c11 */ /* 0x000fe400088f145e */
[----:B------:R-:W-:-:S05]  /*c330*/  LOP3.LUT R19, R18, 0xff, R67, 0xf8, !PT ;  /* 0x000000ff12137812 */ /* 0x000fca00078ef843 */
[----:B------:R0:W-:Y:S02]  /*c340*/  STG.E desc[UR22][R10.64], R19 ;  /* 0x000000130a007986 */ /* 0x0001e4000c101916 */
.L_x_24545:
[----:B------:R-:W-:Y:S05]  /*c350*/  BSYNC.RECONVERGENT B0 ;  /* 0x0000000000007941 */ /* 0x000fea0003800200 */
.L_x_24544:
[----:B------:R-:W-:Y:S01]  /*c360*/  FMUL R94, R89, UR30 ;  /* 0x0000001e595e7c20 */ /* 0x000fe20008400000 */
[----:B------:R-:W-:Y:S01]  /*c370*/  FMUL R65, R60, UR30 ;  /* 0x0000001e3c417c20 */ /* 0x000fe20008400000 */
[----:B------:R-:W-:Y:S01]  /*c380*/  F2FP.SATFINITE.E4M3.F32.PACK_AB_MERGE_C R22, RZ, R22, RZ ;  /* 0x00000016ff16723e */ /* 0x000fe200048070ff */
[----:B------:R-:W-:Y:S01]  /*c390*/  BSSY.RECONVERGENT B0, `(.L_x_24546) ;  /* 0x000001d000007945 */ /* 0x000fe20003800200 */
[----:B------:R-:W-:Y:S02]  /*c3a0*/  F2FP.SATFINITE.E4M3.F32.PACK_AB_MERGE_C R60, RZ, R29, RZ ;  /* 0x0000001dff3c723e */ /* 0x000fe400048070ff */
[----:B------:R-:W-:Y:S02]  /*c3b0*/  F2FP.SATFINITE.E4M3.F32.PACK_AB_MERGE_C R29, RZ, R26, RZ ;  /* 0x0000001aff1d723e */ /* 0x000fe400048070ff */
        /* <DEDUP_REMOVED lines=10> */
[----:B0-----:R-:W-:-:S04]  /*c460*/  SHF.L.U32 R10, R63, 0x10, RZ ;  /* 0x000000103f0a7819 */ /* 0x001fc800000006ff */
[----:B------:R-:W-:Y:S02]  /*c470*/  LOP3.LUT R11, R10, 0xff0000, RZ, 0xc0, !PT ;  /* 0x00ff00000a0b7812 */ /* 0x000fe400078ec0ff */
[----:B------:R-:W-:-:S04]  /*c480*/  LOP3.LUT R10, R60, 0xffff, RZ, 0xc0, !PT ;  /* 0x0000ffff3c0a7812 */ /* 0x000fc800078ec0ff */
[----:B------:R-:W-:Y:S02]  /*c490*/  LEA R10, R10, R11, 0x18 ;  /* 0x0000000b0a0a7211 */ /* 0x000fe400078ec0ff */
[----:B------:R-:W-:Y:S02]  /*c4a0*/  LOP3.LUT R11, R25, 0x1c, RZ, 0xc0, !PT ;  /* 0x0000001c190b7812 */ /* 0x000fe400078ec0ff */
[----:B------:R-:W-:Y:S02]  /*c4b0*/  LOP3.LUT R19, R10, 0xffff, R59, 0xf8, !PT ;  /* 0x0000ffff0a137812 */ /* 0x000fe400078ef83b */
[----:B------:R-:W-:Y:S02]  /*c4c0*/  IADD3 R11, PT, PT, R24, 0x1e, -R11 ;  /* 0x0000001e180b7810 */ /* 0x000fe40007ffe80b */
[----:B------:R-:W-:Y:S02]  /*c4d0*/  LOP3.LUT R19, R19, 0xff, R66, 0xf8, !PT ;  /* 0x000000ff13137812 */ /* 0x000fe400078ef842 */
[----:B------:R-:W-:-:S04]  /*c4e0*/  LOP3.LUT R11, R11, 0x1f, RZ, 0xc0, !PT ;  /* 0x0000001f0b0b7812 */ /* 0x000fc800078ec0ff */
[----:B------:R-:W-:-:S04]  /*c4f0*/  IADD3 R11, P2, P3, R11, UR12, R52 ;  /* 0x0000000c0b0b7c10 */ /* 0x000fc8000fb5e034 */
[----:B------:R-:W-:Y:S02]  /*c500*/  IADD3 R11, P1, PT, R11, UR28, RZ ;  /* 0x0000001c0b0b7c10 */ /* 0x000fe4000ff3e0ff */
[----:B------:R-:W-:-:S04]  /*c510*/  IADD3.X R18, PT, PT, RZ, UR21, R23, P2, P3 ;  /* 0x00000015ff127c10 */ /* 0x000fc800097e6417 */
[----:B------:R-:W-:Y:S02]  /*c520*/  IADD3.X R18, PT, PT, R18, UR29, RZ, P1, !PT ;  /* 0x0000001d12127c10 */ /* 0x000fe40008ffe4ff */
[----:B------:R-:W-:-:S04]  /*c530*/  LEA R10, P1, R11, UR17, 0x2 ;  /* 0x000000110b0a7c11 */ /* 0x000fc8000f8210ff */
[----:B------:R-:W-:-:S05]  /*c540*/  LEA.HI.X R11, R11, UR9, R18, 0x2, P1 ;  /* 0x000000090b0b7c11 */ /* 0x000fca00088f1412 */
[----:B------:R1:W-:Y:S04]  /*c550*/  STG.E desc[UR22][R10.64], R19 ;  /* 0x000000130a007986 */ /* 0x0003e8000c101916 */
.L_x_24547:
[----:B------:R-:W-:Y:S05]  /*c560*/  BSYNC.RECONVERGENT B0 ;  /* 0x0000000000007941 */ /* 0x000fea0003800200 */
.L_x_24546:
[----:B------:R-:W-:Y:S04]  /*c570*/  BSSY.RECONVERGENT B0, `(.L_x_24548) ;  /* 0x0000016000007945 */ /* 0x000fe80003800200 */
[----:B------:R-:W-:Y:S05]  /*c580*/  @P0 BRA `(.L_x_24549) ;  /* 0x0000000000500947 */ /* 0x000fea0003800000 */
[----:B01----:R-:W-:Y:S02]  /*c590*/  LOP3.LUT R11, R25, 0x1c, RZ, 0xc0, !PT ;  /* 0x0000001c190b7812 */ /* 0x003fe400078ec0ff */
[----:B------:R-:W-:Y:S02]  /*c5a0*/  MOV R18, UR28 ;  /* 0x0000001c00127c02 */ /* 0x000fe40008000f00 */
[----:B------:R-:W-:Y:S02]  /*c5b0*/  IADD3 R11, PT, PT, R24, 0x1e, -R11 ;  /* 0x0000001e180b7810 */ /* 0x000fe40007ffe80b */
[----:B------:R-:W-:Y:S02]  /*c5c0*/  SHF.L.U32 R10, R57, 0x10, RZ ;  /* 0x00000010390a7819 */ /* 0x000fe400000006ff */
[----:B------:R-:W-:Y:S02]  /*c5d0*/  LOP3.LUT R11, R11, 0x1f, RZ, 0xc0, !PT ;  /* 0x0000001f0b0b7812 */ /* 0x000fe400078ec0ff */
[----:B------:R-:W-:-:S02]  /*c5e0*/  MOV R22, UR29 ;  /* 0x0000001d00167c02 */ /* 0x000fc40008000f00 */
[----:B------:R-:W-:-:S04]  /*c5f0*/  IADD3 R11, P2, P3, R11, UR12, R52 ;  /* 0x0000000c0b0b7c10 */ /* 0x000fc8000fb5e034 */
[----:B------:R-:W-:Y:S02]  /*c600*/  LEA R18, P1, R18, R11, 0x1 ;  /* 0x0000000b12127211 */ /* 0x000fe400078208ff */
[----:B------:R-:W-:Y:S02]  /*c610*/  LOP3.LUT R11, R10, 0xff0000, RZ, 0xc0, !PT ;  /* 0x00ff00000a0b7812 */ /* 0x000fe400078ec0ff */
[----:B------:R-:W-:-:S05]  /*c620*/  LOP3.LUT R10, R31, 0xffff, RZ, 0xc0, !PT ;  /* 0x0000ffff1f0a7812 */ /* 0x000fca00078ec0ff */
[----:B------:R-:W-:Y:S01]  /*c630*/  IMAD R10, R10, 0x1000000, R11 ;  /* 0x010000000a0a7824 */ /* 0x000fe200078e020b */
[----:B------:R-:W-:-:S04]  /*c640*/  SHF.L.U32 R11, R54, 0x8, RZ ;  /* 0x00000008360b7819 */ /* 0x000fc800000006ff */
[----:B------:R-:W-:Y:S02]  /*c650*/  LOP3.LUT R19, R10, 0xffff, R11, 0xf8, !PT ;  /* 0x0000ffff0a137812 */ /* 0x000fe400078ef80b */
[----:B------:R-:W-:Y:S02]  /*c660*/  MOV R10, UR28 ;  /* 0x0000001c000a7c02 */ /* 0x000fe40008000f00 */
[----:B------:R-:W-:Y:S02]  /*c670*/  IADD3.X R11, PT, PT, RZ, UR21, R23, P2, P3 ;  /* 0x00000015ff0b7c10 */ /* 0x000fe400097e6417 */
[----:B------:R-:W-:Y:S02]  /*c680*/  LOP3.LUT R19, R19, 0xff, R58, 0xf8, !PT ;  /* 0x000000ff13137812 */ /* 0x000fe400078ef83a */
[----:B------:R-:W-:Y:S02]  /*c690*/  LEA.HI.X R11, R10, R11, R22, 0x1, P1 ;  /* 0x0000000b0a0b7211 */ /* 0x000fe400008f0c16 */
[----:B------:R-:W-:-:S04]  /*c6a0*/  LEA R10, P1, R18, UR17, 0x2 ;  /* 0x00000011120a7c11 */ /* 0x000fc8000f8210ff */
[----:B------:R-:W-:-:S05]  /*c6b0*/  LEA.HI.X R11, R18, UR9, R11, 0x2, P1 ;  /* 0x00000009120b7c11 */ /* 0x000fca00088f140b */
[----:B------:R2:W-:Y:S04]  /*c6c0*/  STG.E desc[UR22][R10.64], R19 ;  /* 0x000000130a007986 */ /* 0x0005e8000c101916 */
.L_x_24549:
[----:B------:R-:W-:Y:S05]  /*c6d0*/  BSYNC.RECONVERGENT B0 ;  /* 0x0000000000007941 */ /* 0x000fea0003800200 */
.L_x_24548:
[----:B------:R-:W-:Y:S04]  /*c6e0*/  BSSY.RECONVERGENT B0, `(.L_x_24550) ;  /* 0x0000015000007945 */ /* 0x000fe80003800200 */
[----:B------:R-:W-:Y:S05]  /*c6f0*/  @P0 BRA `(.L_x_24551) ;  /* 0x00000000004c0947 */ /* 0x000fea0003800000 */
[----:B012---:R-:W-:Y:S01]  /*c700*/  LOP3.LUT R11, R25, 0x1c, RZ, 0xc0, !PT ;  /* 0x0000001c190b7812 */ /* 0x007fe200078ec0ff */
[----:B------:R-:W-:Y:S01]  /*c710*/  UIMAD UR5, UR29, 0x3, URZ ;  /* 0x000000031d0578a4 */ /* 0x000fe2000f8e02ff */
[----:B------:R-:W-:Y:S02]  /*c720*/  MOV R19, UR28 ;  /* 0x0000001c00137c02 */ /* 0x000fe40008000f00 */
[----:B------:R-:W-:-:S04]  /*c730*/  IADD3 R11, PT, PT, R24, 0x1e, -R11 ;  /* 0x0000001e180b7810 */ /* 0x000fc80007ffe80b */
[----:B------:R-:W-:-:S04]  /*c740*/  LOP3.LUT R11, R11, 0x1f, RZ, 0xc0, !PT ;  /* 0x0000001f0b0b7812 */ /* 0x000fc800078ec0ff */
[----:B------:R-:W-:-:S04]  /*c750*/  IADD3 R10, P1, P2, R11, UR12, R52 ;  /* 0x0000000c0b0a7c10 */ /* 0x000fc8000fa3e034 */
[----:B------:R-:W-:-:S03]  /*c760*/  IADD3.X R11, PT, PT, RZ, UR21, R23, P1, P2 ;  /* 0x00000015ff0b7c10 */ /* 0x000fc60008fe4417 */
[----:B------:R-:W-:-:S04]  /*c770*/  IMAD.WIDE.U32 R10, R19, 0x3, R10 ;  /* 0x00000003130a7825 */ /* 0x000fc800078e000a */
[----:B------:R-:W-:Y:S01]  /*c780*/  VIADD R11, R11, UR5 ;  /* 0x000000050b0b7c36 */ /* 0x000fe20008000000 */
[----:B------:R-:W-:-:S04]  /*c790*/  LEA R18, P1, R10, UR17, 0x2 ;  /* 0x000000110a127c11 */ /* 0x000fc8000f8210ff */
[----:B------:R-:W-:Y:S02]  /*c7a0*/  LEA.HI.X R19, R10, UR9, R11, 0x2, P1 ;  /* 0x000000090a137c11 */ /* 0x000fe400088f140b */
[----:B------:R-:W-:-:S04]  /*c7b0*/  SHF.L.U32 R10, R55, 0x10, RZ ;  /* 0x00000010370a7819 */ /* 0x000fc800000006ff */
[----:B------:R-:W-:Y:S02]  /*c7c0*/  LOP3.LUT R11, R10, 0xff0000, RZ, 0xc0, !PT ;  /* 0x00ff00000a0b7812 */ /* 0x000fe400078ec0ff */
[----:B------:R-:W-:-:S04]  /*c7d0*/  LOP3.LUT R10, R26, 0xffff, RZ, 0xc0, !PT ;  /* 0x0000ffff1a0a7812 */ /* 0x000fc800078ec0ff */
[----:B------:R-:W-:Y:S02]  /*c7e0*/  LEA R10, R10, R11, 0x18 ;  /* 0x0000000b0a0a7211 */ /* 0x000fe400078ec0ff */
[----:B------:R-:W-:-:S04]  /*c7f0*/  SHF.L.U32 R11, R29, 0x8, RZ ;  /* 0x000000081d0b7819 */ /* 0x000fc800000006ff */
[----:B------:R-:W-:-:S04]  /*c800*/  LOP3.LUT R11, R10, 0xffff, R11, 0xf8, !PT ;  /* 0x0000ffff0a0b7812 */ /* 0x000fc800078ef80b */
[----:B------:R-:W-:-:S05]  /*c810*/  LOP3.LUT R11, R11, 0xff, R56, 0xf8, !PT ;  /* 0x000000ff0b0b7812 */ /* 0x000fca00078ef838 */
[----:B------:R3:W-:Y:S02]  /*c820*/  STG.E desc[UR22][R18.64], R11 ;  /* 0x0000000b12007986 */ /* 0x0007e4000c101916 */
.L_x_24551:
[----:B------:R-:W-:Y:S05]  /*c830*/  BSYNC.RECONVERGENT B0 ;  /* 0x0000000000007941 */ /* 0x000fea0003800200 */
.L_x_24550:
[----:B------:R-:W-:Y:S04]  /*c840*/  BSSY.RECONVERGENT B0, `(.L_x_24552) ;  /* 0x0000015000007945 */ /* 0x000fe80003800200 */
[----:B------:R-:W-:Y:S05]  /*c850*/  @P0 BRA `(.L_x_24553) ;  /* 0x00000000004c0947 */ /* 0x000fea0003800000 */
[----:B012---:R-:W-:Y:S01]  /*c860*/  SHF.L.U32 R10, R81, 0x10, RZ ;  /* 0x00000010510a7819 */ /* 0x007fe200000006ff */
[----:B------:R-:W-:Y:S02]  /*c870*/  ULOP3.LUT UR5, UR24, 0xfffffffc, URZ, 0xc0, !UPT ;  /* 0xfffffffc18057892 */ /* 0x000fe4000f8ec0ff */
[----:B------:R-:W-:Y:S01]  /*c880*/  ULOP3.LUT UR8, UR25, 0x3fffffff, URZ, 0xc0, !UPT ;  /* 0x3fffffff19087892 */ /* 0x000fe2000f8ec0ff */
[----:B---3--:R-:W-:Y:S02]  /*c890*/  LOP3.LUT R11, R10, 0xff0000, RZ, 0xc0, !PT ;  /* 0x00ff00000a0b7812 */ /* 0x008fe400078ec0ff */
[----:B------:R-:W-:-:S05]  /*c8a0*/  LOP3.LUT R10, R65, 0xffff, RZ, 0xc0, !PT ;  /* 0x0000ffff410a7812 */ /* 0x000fca00078ec0ff */
[----:B------:R-:W-:Y:S01]  /*c8b0*/  IMAD R10, R10, 0x1000000, R11 ;  /* 0x010000000a0a7824 */ /* 0x000fe200078e020b */
[----:B------:R-:W-:-:S04]  /*c8c0*/  SHF.L.U32 R11, R80, 0x8, RZ ;  /* 0x00000008500b7819 */ /* 0x000fc800000006ff */
[----:B------:R-:W-:Y:S02]  /*c8d0*/  LOP3.LUT R18, R10, 0xffff, R11, 0xf8, !PT ;  /* 0x0000ffff0a127812 */ /* 0x000fe400078ef80b */
[----:B------:R-:W-:Y:S02]  /*c8e0*/  LOP3.LUT R11, R25, 0x1c, RZ, 0xc0, !PT ;  /* 0x0000001c190b7812 */ /* 0x000fe400078ec0ff */
[----:B------:R-:W-:Y:S02]  /*c8f0*/  LOP3.LUT R19, R18, 0xff, R9, 0xf8, !PT ;  /* 0x000000ff12137812 */ /* 0x000fe400078ef809 */
[----:B------:R-:W-:-:S04]  /*c900*/  IADD3 R11, PT, PT, R24, 0x1e, -R11 ;  /* 0x0000001e180b7810 */ /* 0x000fc80007ffe80b */
        /* <DEDUP_REMOVED lines=8> */
.L_x_24553:
[----:B------:R-:W-:Y:S05]  /*c990*/  BSYNC.RECONVERGENT B0 ;  /* 0x0000000000007941 */ /* 0x000fea0003800200 */
.L_x_24552:
[----:B------:R-:W-:Y:S01]  /*c9a0*/  FMUL R22, R12, UR30 ;  /* 0x0000001e0c167c20 */ /* 0x000fe20008400000 */
[----:B012-4-:R-:W-:Y:S01]  /*c9b0*/  LOP3.LUT R10, R9, 0xff, RZ, 0xc0, !PT ;  /* 0x000000ff090a7812 */ /* 0x017fe200078ec0ff */
[----:B------:R-:W-:Y:S01]  /*c9c0*/  FMUL R95, R21, UR30 ;  /* 0x0000001e155f7c20 */ /* 0x000fe20008400000 */
[----:B------:R-:W-:Y:S01]  /*c9d0*/  PRMT R9, R91, 0x7104, RZ ;  /* 0x000071045b097816 */ /* 0x000fe200000000ff */
[----:B------:R-:W-:Y:S01]  /*c9e0*/  BSSY.RECONVERGENT B0, `(.L_x_24554) ;  /* 0x0000026000007945 */ /* 0x000fe20003800200 */
[----:B------:R-:W-:Y:S02]  /*c9f0*/  F2FP.SATFINITE.E4M3.F32.PACK_AB_MERGE_C R22, RZ, R22, RZ ;  /* 0x00000016ff16723e */ /* 0x000fe400048070ff */
[----:B------:R-:W-:Y:S02]  /*ca00*/  LOP3.LUT R25, R25, 0x1c, RZ, 0xc0, !PT ;  /* 0x0000001c19197812 */ /* 0x000fe400078ec0ff */
[----:B---3--:R-:W-:Y:S02]  /*ca10*/  LOP3.LUT R11, R10, 0xff00, R9, 0xf8, !PT ;  /* 0x0000ff000a0b7812 */ /* 0x008fe400078ef809 */
[----:B------:R-:W-:Y:S01]  /*ca20*/  LOP3.LUT R97, R94, 0xff, RZ, 0xc0, !PT ;  /* 0x000000ff5e617812 */ /* 0x000fe200078ec0ff */
[----:B------:R-:W-:Y:S01]  /*ca30*/  FMUL R94, R20, UR30 ;  /* 0x0000001e145e7c20 */ /* 0x000fe20008400000 */
[----:B------:R-:W-:-:S02]  /*ca40*/  LOP3.LUT R9, R22, 0xffff, RZ, 0xc0, !PT ;  /* 0x0000ffff16097812 */ /* 0x000fc400078ec0ff */
[----:B------:R-:W-:Y:S02]  /*ca50*/  IADD3 R25, PT, PT, R24, 0x1e, -R25 ;  /* 0x0000001e18197810 */ /* 0x000fe40007ffe819 */
[----:B------:R-:W-:Y:S02]  /*ca60*/  FMNMX3 R7, |R20|, R7, |R21|, !PT ;  /* 0x0000000714077276 */ /* 0x000fe40007800615 */
[----:B------:R-:W-:Y:S02]  /*ca70*/  SHF.L.U32 R9, R9, 0x18, RZ ;  /* 0x0000001809097819 */ /* 0x000fe400000006ff */
[----:B------:R-:W-:Y:S02]  /*ca80*/  SHF.L.U32 R10, R97, 0x10, RZ ;  /* 0x00000010610a7819 */ /* 0x000fe400000006ff */
[----:B------:R-:W-:Y:S02]  /*ca90*/  IADD3 R52, P1, PT, R52, UR12, RZ ;  /* 0x0000000c34347c10 */ /* 0x000fe4000ff3e0ff */
[----:B------:R-:W-:-:S02]  /*caa0*/  LOP3.LUT R25, R25, 0x1f, RZ, 0xc0, !PT ;  /* 0x0000001f19197812 */ /* 0x000fc400078ec0ff */
[C---:B------:R-:W-:Y:S01]  /*cab0*/  FMNMX R7, |R92|.reuse, R7, !PT ;  /* 0x000000075c077209 */ /* 0x040fe20007800200 */
[----:B------:R-:W-:Y:S01]  /*cac0*/  FMUL R92, R92, UR30 ;  /* 0x0000001e5c5c7c20 */ /* 0x000fe20008400000 */
[----:B------:R-:W-:Y:S02]  /*cad0*/  LOP3.LUT R9, R9, R11, R10, 0xfe, !PT ;  /* 0x0000000b09097212 */ /* 0x000fe400078efe0a */
[----:B------:R-:W-:Y:S02]  /*cae0*/  IADD3.X R23, PT, PT, R23, UR21, RZ, P1, !PT ;  /* 0x0000001517177c10 */ /* 0x000fe40008ffe4ff */
[----:B------:R-:W-:Y:S02]  /*caf0*/  IADD3 R10, P1, PT, R25, R52, RZ ;  /* 0x00000034190a7210 */ /* 0x000fe40007f3e0ff */
[----:B------:R-:W-:Y:S02]  /*cb00*/  FMNMX3 R89, |R89|, R7, |R88|, !PT ;  /* 0x0000000759597276 */ /* 0x000fe40007800658 */
[----:B------:R-:W-:-:S02]  /*cb10*/  F2FP.SATFINITE.E4M3.F32.PACK_AB_MERGE_C R95, RZ, R95, RZ ;  /* 0x0000005fff5f723e */ /* 0x000fc400048070ff */
[----:B------:R-:W-:Y:S02]  /*cb20*/  F2FP.SATFINITE.E4M3.F32.PACK_AB_MERGE_C R94, RZ, R94, RZ ;  /* 0x0000005eff5e723e */ /* 0x000fe400048070ff */
[----:B------:R-:W-:Y:S02]  /*cb30*/  F2FP.SATFINITE.E4M3.F32.PACK_AB_MERGE_C R92, RZ, R92, RZ ;  /* 0x0000005cff5c723e */ /* 0x000fe400048070ff */
[----:B------:R-:W-:Y:S01]  /*cb40*/  IADD3.X R11, PT, PT, RZ, R23, RZ, P1, !PT ;  /* 0x00000017ff0b7210 */ /* 0x000fe20000ffe4ff */
[----:B------:R-:W-:Y:S06]  /*cb50*/  @P0 BRA `(.L_x_24555) ;  /* 0x0000000000380947 */ /* 0x000fec0003800000 */
[----:B------:R-:W-:Y:S01]  /*cb60*/  IMAD.U32 R19, RZ, RZ, UR28 ;  /* 0x0000001cff137e24 */ /* 0x000fe2000f8e00ff */
[----:B------:R-:W-:-:S03]  /*cb70*/  UIMAD UR5, UR29, 0x5, URZ ;  /* 0x000000051d0578a4 */ /* 0x000fc6000f8e02ff */
[----:B------:R-:W-:-:S05]  /*cb80*/  IMAD.WIDE.U32 R18, R19, 0x5, R10 ;  /* 0x0000000513127825 */ /* 0x000fca00078e000a */
[----:B------:R-:W-:Y:S02]  /*cb90*/  IADD3 R7, PT, PT, R19, UR5, RZ ;  /* 0x0000000513077c10 */ /* 0x000fe4000fffe0ff */
        /* <DEDUP_REMOVED lines=10> */
.L_x_24555:
[----:B------:R-:W-:Y:S05]  /*cc40*/  BSYNC.RECONVERGENT B0 ;  /* 0x0000000000007941 */ /* 0x000fea0003800200 */
.L_x_24554:
[C---:B------:R-:W-:Y:S01]  /*cc50*/  FMNMX3 R89, |R93|.reuse, R89, |R96|, !PT ;  /* 0x000000595d597276 */ /* 0x040fe20007800660 */
[----:B------:R-:W-:Y:S01]  /*cc60*/  FMUL R93, R93, UR30 ;  /* 0x0000001e5d5d7c20 */ /* 0x000fe20008400000 */
        /* <DEDUP_REMOVED lines=8> */
[----:B------:R-:W-:Y:S01]  /*ccf0*/  IMAD.U32 R7, RZ, RZ, UR28 ;  /* 0x0000001cff077e24 */ /* 0x000fe2000f8e00ff */
[----:B------:R-:W-:Y:S01]  /*cd00*/  MOV R19, R11 ;  /* 0x0000000b00137202 */ /* 0x000fe20000000f00 */
[----:B------:R-:W-:Y:S02]  /*cd10*/  UIMAD UR5, UR29, 0x6, URZ ;  /* 0x000000061d0578a4 */ /* 0x000fe4000f8e02ff */
[----:B------:R-:W-:-:S05]  /*cd20*/  IMAD.WIDE.U32 R18, R7, 0x6, R18 ;  /* 0x0000000607127825 */ /* 0x000fca00078e0012 */
[----:B------:R-:W-:Y:S02]  /*cd30*/  IADD3 R7, PT, PT, R19, UR5, RZ ;  /* 0x0000000513077c10 */ /* 0x000fe4000fffe0ff */
[----:B0-----:R-:W-:-:S04]  /*cd40*/  LEA R20, P1, R18, UR17, 0x2 ;  /* 0x0000001112147c11 */ /* 0x001fc8000f8210ff */
[----:B------:R-:W-:Y:S02]  /*cd50*/  LEA.HI.X R21, R18, UR9, R7, 0x2, P1 ;  /* 0x0000000912157c11 */ /* 0x000fe400088f1407 */
[----:B------:R-:W-:Y:S02]  /*cd60*/  LOP3.LUT R7, R53, 0xffff, RZ, 0xc0, !PT ;  /* 0x0000ffff35077812 */ /* 0x000fe400078ec0ff */
[----:B------:R-:W-:-:S04]  /*cd70*/  PRMT R18, R88, 0x7054, RZ ;  /* 0x0000705458127816 */ /* 0x000fc800000000ff */
[----:B------:R-:W-:Y:S01]  /*cd80*/  LEA R7, R7, R18, 0x18 ;  /* 0x0000001207077211 */ /* 0x000fe200078ec0ff */
[----:B------:R-:W-:-:S05]  /*cd90*/  IMAD.SHL.U32 R18, R25, 0x100, RZ ;  /* 0x0000010019127824 */ /* 0x000fca00078e00ff */
[----:B------:R-:W-:-:S04]  /*cda0*/  LOP3.LUT R18, R7, 0xffff, R18, 0xf8, !PT ;  /* 0x0000ffff07127812 */ /* 0x000fc800078ef812 */
[----:B------:R-:W-:-:S05]  /*cdb0*/  LOP3.LUT R97, R18, R97, RZ, 0xfc, !PT ;  /* 0x0000006112617212 */ /* 0x000fca00078efcff */
[----:B------:R1:W-:Y:S02]  /*cdc0*/  STG.E desc[UR22][R20.64], R97 ;  /* 0x0000006114007986 */ /* 0x0003e4000c101916 */
.L_x_24557:
[----:B------:R-:W-:Y:S05]  /*cdd0*/  BSYNC.RECONVERGENT B0 ;  /* 0x0000000000007941 */ /* 0x000fea0003800200 */
.L_x_24556:
[----:B-----5:R-:W-:Y:S01]  /*cde0*/  SHF.R.U32.HI R19, RZ, 0x10, R77 ;  /* 0x00000010ff137819 */ /* 0x020fe2000001164d */
[----:B------:R-:W-:Y:S01]  /*cdf0*/  IMAD.U32 R33, R33, 0x10000, RZ ;  /* 0x0001000021217824 */ /* 0x000fe200078e00ff */
[----:B------:R-:W-:Y:S01]  /*ce00*/  SHF.L.U32 R82, R82, 0x10, RZ ;  /* 0x0000001052527819 */ /* 0x000fe200000006ff */
[-C--:B------:R-:W-:Y:S01]  /*ce10*/  FFMA R27, R27, R6.reuse, 0.5 ;  /* 0x3f0000001b1b7423 */ /* 0x080fe20000000006 */
[----:B------:R-:W-:Y:S01]  /*ce20*/  SHF.L.U32 R19, R19, 0x10, RZ ;  /* 0x0000001013137819 */ /* 0x000fe200000006ff */
[----:B------:R-:W-:Y:S01]  /*ce30*/  FFMA R17, R17, R6, 0.5 ;  /* 0x3f00000011117423 */ /* 0x000fe20000000006 */
[----:B-1----:R-:W-:Y:S01]  /*ce40*/  LOP3.LUT R97, R82, 0xff0000, RZ, 0xc0, !PT ;  /* 0x00ff000052617812 */ /* 0x002fe200078ec0ff */
[----:B------:R-:W-:Y:S01]  /*ce50*/  FMUL R16, R16, R27 ;  /* 0x0000001b10107220 */ /* 0x000fe20000400000 */
[----:B------:R-:W-:Y:S01]  /*ce60*/  LOP3.LUT R36, R36, 0xffff, RZ, 0xc0, !PT ;  /* 0x0000ffff24247812 */ /* 0x000fe200078ec0ff */
[----:B------:R-:W-:Y:S01]  /*ce70*/  FMUL R18, R19, 0.035677410662174224854 ;  /* 0x3d12227a13127820 */ /* 0x000fe20000400000 */
[----:B------:R-:W-:Y:S01]  /*ce80*/  LOP3.LUT R97, R97, 0xffff, R90, 0xf8, !PT ;  /* 0x0000ffff61617812 */ /* 0x000fe200078ef85a */
[----:B------:R-:W-:Y:S01]  /*ce90*/  FMUL R17, R14, R17 ;  /* 0x000000110e117220 */ /* 0x000fe20000400000 */
[----:B------:R-:W-:Y:S01]  /*cea0*/  SHF.L.U32 R36, R36, 0x18, RZ ;  /* 0x0000001824247819 */ /* 0x000fe200000006ff */
[----:B------:R-:W-:Y:S01]  /*ceb0*/  FFMA R18, R19, R18, 0.79788458347320556641 ;  /* 0x3f4c422a13127423 */ /* 0x000fe20000000012 */
[----:B------:R-:W-:Y:S01]  /*cec0*/  SHF.L.U32 R32, R32, 0x10, RZ ;  /* 0x0000001020207819 */ /* 0x000fe200000006ff */
[----:B------:R-:W-:Y:S01]  /*ced0*/  IMAD.U32 R14, R73, 0x10000, RZ ;  /* 0x00010000490e7824 */ /* 0x000fe200078e00ff */
[----:B------:R-:W-:Y:S01]  /*cee0*/  LOP3.LUT R28, R28, 0xffff, RZ, 0xc0, !PT ;  /* 0x0000ffff1c1c7812 */ /* 0x000fe200078ec0ff */
[----:B------:R-:W-:Y:S01]  /*cef0*/  FMUL R18, R19, R18 ;  /* 0x0000001213127220 */ /* 0x000fe20000400000 */
[----:B------:R-:W-:Y:S01]  /*cf00*/  LOP3.LUT R30, R30, 0xffff, RZ, 0xc0, !PT ;  /* 0x0000ffff1e1e7812 */ /* 0x000fe200078ec0ff */
[----:B------:R-:W1:Y:S01]  /*cf10*/  S2R R98, SR_CgaCtaId ;  /* 0x0000000000627919 */ /* 0x000e620000008800 */
[----:B------:R-:W-:Y:S01]  /*cf20*/  LOP3.LUT R28, R28, 0xff0000, R33, 0xf8, !PT ;  /* 0x00ff00001c1c7812 */ /* 0x000fe200078ef821 */
[C---:B0-----:R-:W-:Y:S01]  /*cf30*/  FMUL R20, |R18|.reuse, 2.8853900432586669922 ;  /* 0x4038aa3b12147820 */ /* 0x041fe20000400200 */
[C---:B------:R-:W-:Y:S01]  /*cf40*/  FMUL R84, R18.reuse, R18 ;  /* 0x0000001212547220 */ /* 0x040fe20000400000 */
[C---:B------:R-:W-:Y:S01]  /*cf50*/  FSETP.GE.AND P2, PT, |R18|.reuse, 0.60000002384185791016, PT ;  /* 0x3f19999a1200780b */ /* 0x040fe20003f46200 */
[----:B------:R-:W-:Y:S01]  /*cf60*/  BSSY.RECONVERGENT B0, `(.L_x_24558) ;  /* 0x000039d000007945 */ /* 0x000fe20003800200 */
[----:B------:R-:W-:Y:S01]  /*cf70*/  FSETP.GE.AND P1, PT, |R18|, 9.010913848876953125, PT ;  /* 0x41102cb41200780b */ /* 0x000fe20003f26200 */
[----:B------:R-:W-:Y:S01]  /*cf80*/  FFMA R7, R84, R5, -0.052303962409496307373 ;  /* 0xbd563cae54077423 */ /* 0x000fe20000000005 */
[----:B------:R-:W0:Y:S01]  /*cf90*/  MUFU.EX2 R20, R20 ;  /* 0x0000001400147308 */ /* 0x000e220000000800 */
[----:B------:R-:W-:-:S02]  /*cfa0*/  SHF.L.U32 R33, R40, 0x10, RZ ;  /* 0x0000001028217819 */ /* 0x000fc400000006ff */
[C---:B------:R-:W-:Y:S01]  /*cfb0*/  FFMA R7, R84.reuse, R7, 0.1331529766321182251 ;  /* 0x3e08594154077423 */ /* 0x040fe20000000007 */
[----:B------:R-:W-:Y:S02]  /*cfc0*/  LOP3.LUT R81, R81, 0xff, RZ, 0xc0, !PT ;  /* 0x000000ff51517812 */ /* 0x000fe400078ec0ff */
[----:B------:R-:W-:Y:S01]  /*cfd0*/  PRMT R90, R95, 0x7104, RZ ;  /* 0x000071045f5a7816 */ /* 0x000fe200000000ff */
[C---:B------:R-:W-:Y:S01]  /*cfe0*/  FFMA R7, R84.reuse, R7, -0.33332768082618713379 ;  /* 0xbeaaa9ed54077423 */ /* 0x040fe20000000007 */
[----:B------:R-:W-:Y:S02]  /*cff0*/  LOP3.LUT R65, R65, 0xff, RZ, 0xc0, !PT ;  /* 0x000000ff41417812 */ /* 0x000fe400078ec0ff */
[----:B------:R-:W-:Y:S01]  /*d000*/  LOP3.LUT R90, R81, 0xff00, R90, 0xf8, !PT ;  /* 0x0000ff00515a7812 */ /* 0x000fe200078ef85a */
[----:B------:R-:W-:Y:S01]  /*d010*/  FFMA R7, R84, R7, RZ ;  /* 0x0000000754077223 */ /* 0x000fe200000000ff */
[----:B------:R-:W-:Y:S02]  /*d020*/  PRMT R92, R92, 0x7104, RZ ;  /* 0x000071045c5c7816 */ /* 0x000fe400000000ff */
[----:B------:R-:W-:-:S02]  /*d030*/  LOP3.LUT R67, R67, 0xff, RZ, 0xc0, !PT ;  /* 0x000000ff43437812 */ /* 0x000fc400078ec0ff */
[----:B------:R-:W-:Y:S01]  /*d040*/  LOP3.LUT R92, R65, 0xff00, R92, 0xf8, !PT ;  /* 0x0000ff00415c7812 */ /* 0x000fe200078ef85c */
[----:B0-----:R-:W-:Y:S01]  /*d050*/  FADD R38, R20, 1 ;  /* 0x3f80000014267421 */ /* 0x001fe20000000000 */
[C---:B------:R-:W-:Y:S02]  /*d060*/  SHF.L.U32 R20, R68.reuse, 0x10, RZ ;  /* 0x0000001044147819 */ /* 0x040fe400000006ff */
[----:B------:R-:W-:Y:S01]  /*d070*/  SHF.R.U64 R68, R68, 0x10, R69 ;  /* 0x0000001044447819 */ /* 0x000fe20000001245 */
[----:B------:R-:W0:Y:S01]  /*d080*/  MUFU.RCP R21, R38 ;  /* 0x0000002600157308 */ /* 0x000e220000001000 */
[----:B------:R-:W-:Y:S02]  /*d090*/  SHF.L.U32 R65, R42, 0x10, RZ ;  /* 0x000000102a417819 */ /* 0x000fe400000006ff */
[----:B------:R-:W-:Y:S02]  /*d0a0*/  SHF.L.U32 R68, R68, 0x10, RZ ;  /* 0x0000001044447819 */ /* 0x000fe400000006ff */
[----:B------:R-:W-:-:S02]  /*d0b0*/  LEA R66, R66, R67, 0x8 ;  /* 0x0000004342427211 */ /* 0x000fc400078e40ff */
[----:B------:R-:W-:Y:S02]  /*d0c0*/  SHF.R.U64 R42, R42, 0x10, R43 ;  /* 0x000000102a2a7819 */ /* 0x000fe4000000122b */
[----:B------:R-:W-:Y:S02]  /*d0d0*/  LOP3.LUT R62, R59, 0xff, R62, 0xf8, !PT ;  /* 0x000000ff3b3e7812 */ /* 0x000fe400078ef83e */
[----:B------:R-:W-:Y:S01]  /*d0e0*/  SHF.L.U32 R59, R43, 0x10, RZ ;  /* 0x000000102b3b7819 */ /* 0x000fe200000006ff */
[----:B------:R-:W-:Y:S01]  /*d0f0*/  IMAD.U32 R42, R42, 0x10000, RZ ;  /* 0x000100002a2a7824 */ /* 0x000fe200078e00ff */
[----:B------:R-:W-:Y:S02]  /*d100*/  LOP3.LUT R61, R61, 0xff, RZ, 0xc0, !PT ;  /* 0x000000ff3d3d7812 */ /* 0x000fe400078ec0ff */
[----:B------:R-:W-:Y:S01]  /*d110*/  SHF.L.U32 R58, R58, 0x10, RZ ;  /* 0x000000103a3a7819 */ /* 0x000fe200000006ff */
[----:B0-----:R-:W-:Y:S01]  /*d120*/  FFMA R21, R21, -2, R4 ;  /* 0xc000000015157823 */ /* 0x001fe20000000004 */
[----:B------:R-:W-:-:S02]  /*d130*/  LEA R60, R60, R61, 0x8 ;  /* 0x0000003d3c3c7211 */ /* 0x000fc400078e40ff */
[----:B------:R-:W-:Y:S02]  /*d140*/  SHF.R.U32.HI R43, RZ, 0x10, R43 ;  /* 0x00000010ff2b7819 */ /* 0x000fe4000001162b */
[----:B------:R-:W-:Y:S02]  /*d150*/  FSEL R21, R21, 1, !P1 ;  /* 0x3f80000015157808 */ /* 0x000fe40004800000 */
[----:B------:R-:W-:Y:S01]  /*d160*/  LOP3.LUT R99, R58, 0xff0000, RZ, 0xc0, !PT ;  /* 0x00ff00003a637812 */ /* 0x000fe200078ec0ff */
[----:B------:R-:W-:Y:S01]  /*d170*/  IMAD.U32 R58, R43, 0x10000, RZ ;  /* 0x000100002b3a7824 */ /* 0x000fe200078e00ff */
[--C-:B------:R-:W-:Y:S01]  /*d180*/  LOP3.LUT R21, R21, 0x80000000, R18.reuse, 0xb8, !PT ;  /* 0x8000000015157812 */ /* 0x100fe200078eb812 */
[----:B------:R-:W-:Y:S01]  /*d190*/  @!P2 FFMA R21, R18, R7, R18 ;  /* 0x000000071215a223 */ /* 0x000fe20000000012 */
[----:B------:R-:W-:Y:S01]  /*d1a0*/  FMUL R7, R20, 0.035677410662174224854 ;  /* 0x3d12227a14077820 */ /* 0x000fe20000400000 */
[----:B------:R-:W-:Y:S01]  /*d1b0*/  FMUL R43, R58, 0.035677410662174224854 ;  /* 0x3d12227a3a2b7820 */ /* 0x000fe20000400000 */
[----:B------:R-:W-:-:S02]  /*d1c0*/  LOP3.LUT R56, R56, 0xffff, RZ, 0xc0, !PT ;  /* 0x0000ffff38387812 */ /* 0x000fc400078ec0ff */
[----:B------:R-:W-:Y:S01]  /*d1d0*/  FFMA R7, R20, R7, 0.79788458347320556641 ;  /* 0x3f4c422a14077423 */ /* 0x000fe20000000007 */
[----:B------:R-:W-:Y:S01]  /*d1e0*/  FFMA R43, R58, R43, 0.79788458347320556641 ;  /* 0x3f4c422a3a2b7423 */ /* 0x000fe2000000002b */
[----:B------:R-:W-:Y:S02]  /*d1f0*/  SHF.L.U32 R57, R57, 0x10, RZ ;  /* 0x0000001039397819 */ /* 0x000fe400000006ff */
[----:B------:R-:W-:Y:S01]  /*d200*/  FMUL R18, R20, R7 ;  /* 0x0000000714127220 */ /* 0x000fe20000400000 */
[----:B------:R-:W-:Y:S01]  /*d210*/  FMUL R43, R58, R43 ;  /* 0x0000002b3a2b7220 */ /* 0x000fe20000400000 */
[----:B------:R-:W-:Y:S02]  /*d220*/  LOP3.LUT R99, R99, 0xffff, R66, 0xf8, !PT ;  /* 0x0000ffff63637812 */ /* 0x000fe400078ef842 */
[C---:B------:R-:W-:Y:S01]  /*d230*/  FMUL R38, |R18|.reuse, 2.8853900432586669922 ;  /* 0x4038aa3b12267820 */ /* 0x040fe20000400200 */
[C---:B------:R-:W-:Y:S01]  /*d240*/  FMUL R86, R18.reuse, R18 ;  /* 0x0000001212567220 */ /* 0x040fe20000400000 */
[----:B------:R-:W-:-:S02]  /*d250*/  FSETP.GE.AND P2, PT, |R18|, 0.60000002384185791016, PT ;  /* 0x3f19999a1200780b */ /* 0x000fc40003f46200 */
[----:B------:R-:W-:Y:S01]  /*d260*/  FSETP.GE.AND P1, PT, |R18|, 9.010913848876953125, PT ;  /* 0x41102cb41200780b */ /* 0x000fe20003f26200 */
[----:B------:R-:W-:Y:S01]  /*d270*/  FFMA R7, R86, R5, -0.052303962409496307373 ;  /* 0xbd563cae56077423 */ /* 0x000fe20000000005 */
[----:B------:R-:W0:Y:S01]  /*d280*/  MUFU.EX2 R38, R38 ;  /* 0x0000002600267308 */ /* 0x000e220000000800 */
[----:B------:R-:W-:Y:S02]  /*d290*/  SHF.L.U32 R56, R56, 0x18, RZ ;  /* 0x0000001838387819 */ /* 0x000fe400000006ff */
[----:B------:R-:W-:Y:S01]  /*d2a0*/  FFMA R7, R86, R7, 0.1331529766321182251 ;  /* 0x3e08594156077423 */ /* 0x000fe20000000007 */
[----:B------:R-:W-:Y:S02]  /*d2b0*/  SHF.L.U32 R31, R31, 0x10, RZ ;  /* 0x000000101f1f7819 */ /* 0x000fe400000006ff */
[----:B------:R-:W-:Y:S01]  /*d2c0*/  SHF.L.U32 R27, R72, 0x10, RZ ;  /* 0x00000010481b7819 */ /* 0x000fe200000006ff */
[----:B------:R-:W-:Y:S01]  /*d2d0*/  FFMA R7, R86, R7, -0.33332768082618713379 ;  /* 0xbeaaa9ed56077423 */ /* 0x000fe20000000007 */
[----:B------:R-:W-:-:S02]  /*d2e0*/  LOP3.LUT R31, R31, 0xff0000, RZ, 0xc0, !PT ;  /* 0x00ff00001f1f7812 */ /* 0x000fc400078ec0ff */
[----:B------:R-:W-:Y:S01]  /*d2f0*/  LOP3.LUT R29, R29, 0xffff, RZ, 0xc0, !PT ;  /* 0x0000ffff1d1d7812 */ /* 0x000fe200078ec0ff */
[----:B------:R-:W-:Y:S01]  /*d300*/  FFMA R7, R86, R7, RZ ;  /* 0x0000000756077223 */ /* 0x000fe200000000ff */
[----:B------:R-:W-:Y:S02]  /*d310*/  LOP3.LUT R103, R31, 0xffff, R60, 0xf8, !PT ;  /* 0x0000ffff1f677812 */ /* 0x000fe400078ef83c */
[----:B------:R-:W-:Y:S02]  /*d320*/  SHF.L.U32 R31, R71, 0x10, RZ ;  /* 0x00000010471f7819 */ /* 0x000fe400000006ff */
[----:B------:R-:W-:Y:S01]  /*d330*/  SHF.L.U32 R29, R29, 0x18, RZ ;  /* 0x000000181d1d7819 */ /* 0x000fe200000006ff */
[----:B0-----:R-:W-:Y:S01]  /*d340*/  FADD R84, R38, 1 ;  /* 0x3f80000026547421 */ /* 0x001fe20000000000 */
[----:B------:R-:W-:Y:S02]  /*d350*/  LOP3.LUT R26, R26, 0xffff, RZ, 0xc0, !PT ;  /* 0x0000ffff1a1a7812 */ /* 0x000fe400078ec0ff */
[----:B------:R-:W-:Y:S01]  /*d360*/  SHF.R.U64 R72, R72, 0x10, R73 ;  /* 0x0000001048487819 */ /* 0x000fe20000001249 */
[----:B------:R-:W0:Y:S01]  /*d370*/  MUFU.RCP R91, R84 ;  /* 0x00000054005b7308 */ /* 0x000e220000001000 */
[----:B------:R-:W-:-:S02]  /*d380*/  SHF.L.U32 R26, R26, 0x18, RZ ;  /* 0x000000181a1a7819 */ /* 0x000fc400000006ff */
[----:B------:R-:W-:Y:S02]  /*d390*/  SHF.L.U32 R25, R25, 0x10, RZ ;  /* 0x0000001019197819 */ /* 0x000fe400000006ff */
[----:B------:R-:W-:Y:S02]  /*d3a0*/  LOP3.LUT R26, R103, 0xff000000, R26, 0xf8, !PT ;  /* 0xff000000671a7812 */ /* 0x000fe400078ef81a */
[----:B------:R-:W-:-:S04]  /*d3b0*/  SHF.L.U32 R53, R53, 0x10, RZ ;  /* 0x0000001035357819 */ /* 0x000fc800000006ff */
[----:B------:R-:W-:Y:S01]  /*d3c0*/  LOP3.LUT R92, R92, 0xff0000, R53, 0xf8, !PT ;  /* 0x00ff00005c5c7812 */ /* 0x000fe200078ef835 */
[----:B0-----:R-:W-:-:S05]  /*d3d0*/  FFMA R91, R91, -2, R4 ;  /* 0xc00000005b5b7823 */ /* 0x001fca0000000004 */
[----:B------:R-:W-:-:S04]  /*d3e0*/  FSEL R91, R91, 1, !P1 ;  /* 0x3f8000005b5b7808 */ /* 0x000fc80004800000 */
[--C-:B------:R-:W-:Y:S01]  /*d3f0*/  LOP3.LUT R91, R91, 0x80000000, R18.reuse, 0xb8, !PT ;  /* 0x800000005b5b7812 */ /* 0x100fe200078eb812 */
[----:B------:R-:W-:Y:S01]  /*d400*/  @!P2 FFMA R91, R18, R7, R18 ;  /* 0x00000007125ba223 */ /* 0x000fe20000000012 */
[----:B------:R-:W-:-:S03]  /*d410*/  FMUL R7, R68, 0.035677410662174224854 ;  /* 0x3d12227a44077820 */ /* 0x000fc60000400000 */
[----:B------:R-:W-:Y:S01]  /*d420*/  FFMA R91, R91, R6, 0.5 ;  /* 0x3f0000005b5b7423 */ /* 0x000fe20000000006 */
        /* <DEDUP_REMOVED lines=13> */
[----:B------:R-:W-:Y:S02]  /*d500*/  LOP3.LUT R38, R97, 0xff000000, R36, 0xf8, !PT ;  /* 0xff00000061267812 */ /* 0x000fe400078ef824 */
[----:B------:R-:W-:Y:S01]  /*d510*/  SHF.L.U32 R36, R69, 0x10, RZ ;  /* 0x0000001045247819 */ /* 0x000fe200000006ff */
[----:B------:R-:W0:Y:S01]  /*d520*/  MUFU.RCP R93, R82 ;  /* 0x00000052005d7308 */ /* 0x000e220000001000 */
[----:B------:R-:W-:Y:S01]  /*d530*/  SHF.R.U32.HI R69, RZ, 0x10, R69 ;  /* 0x00000010ff457819 */ /* 0x000fe20000011645 */
[----:B0-----:R-:W-:-:S05]  /*d540*/  FFMA R93, R93, -2, R4 ;  /* 0xc00000005d5d7823 */ /* 0x001fca0000000004 */
[----:B------:R-:W-:-:S04]  /*d550*/  FSEL R93, R93, 1, !P1 ;  /* 0x3f8000005d5d7808 */ /* 0x000fc80004800000 */
[--C-:B------:R-:W-:Y:S01]  /*d560*/  LOP3.LUT R93, R93, 0x80000000, R18.reuse, 0xb8, !PT ;  /* 0x800000005d5d7812 */ /* 0x100fe200078eb812 */
[----:B------:R-:W-:Y:S01]  /*d570*/  @!P2 FFMA R93, R18, R7, R18 ;  /* 0x00000007125da223 */ /* 0x000fe20000000012 */
[----:B------:R-:W-:Y:S01]  /*d580*/  IMAD.U32 R18, R37, 0x10000, RZ ;  /* 0x0001000025127824 */ /* 0x000fe200078e00ff */
[----:B------:R-:W-:Y:S02]  /*d590*/  LOP3.LUT R7, R8, 0xffff, RZ, 0xc0, !PT ;  /* 0x0000ffff08077812 */ /* 0x000fe400078ec0ff */
[----:B------:R-:W-:Y:S02]  /*d5a0*/  FFMA R93, R93, R6, 0.5 ;  /* 0x3f0000005d5d7423 */ /* 0x000fe40000000006 */
[----:B------:R-:W-:Y:S01]  /*d5b0*/  LOP3.LUT R18, R7, 0xff0000, R18, 0xf8, !PT ;  /* 0x00ff000007127812 */ /* 0x000fe200078ef812 */
        /* <DEDUP_REMOVED lines=18> */
[----:B------:R-:W-:Y:S02]  /*d6e0*/  LOP3.LUT R7, R32, 0xff0000, RZ, 0xc0, !PT ;  /* 0x00ff000020077812 */ /* 0x000fe400078ec0ff */
[----:B------:R-:W-:Y:S01]  /*d6f0*/  SHF.L.U32 R32, R69, 0x10, RZ ;  /* 0x0000001045207819 */ /* 0x000fe200000006ff */
[----:B------:R-:W-:Y:S01]  /*d700*/  FFMA R37, R37, R6, 0.5 ;  /* 0x3f00000025257423 */ /* 0x000fe20000000006 */
[----:B------:R-:W-:-:S03]  /*d710*/  LOP3.LUT R8, R7, 0xffff, R34, 0xf8, !PT ;  /* 0x0000ffff07087812 */ /* 0x000fc600078ef822 */
        /* <DEDUP_REMOVED lines=18> */
[----:B------:R-:W-:-:S04]  /*d840*/  LOP3.LUT R7, R35, 0xffff, RZ, 0xc0, !PT ;  /* 0x0000ffff23077812 */ /* 0x000fc800078ec0ff */
[----:B------:R-:W-:-:S04]  /*d850*/  SHF.L.U32 R7, R7, 0x18, RZ ;  /* 0x0000001807077819 */ /* 0x000fc800000006ff */
        /* <DEDUP_REMOVED lines=14> */
[----:B------:R-:W-:-:S04]  /*d940*/  SHF.R.U64 R34, R40, 0x10, R41 ;  /* 0x0000001028227819 */ /* 0x000fc80000001229 */
[----:B------:R-:W-:Y:S01]  /*d950*/  SHF.L.U32 R34, R34, 0x10, RZ ;  /* 0x0000001022227819 */ /* 0x000fe200000006ff */
[----:B------:R-:W0:Y:S02]  /*d960*/  MUFU.RCP R35, R35 ;  /* 0x0000002300237308 */ /* 0x000e240000001000 */
[----:B0-----:R-:W-:Y:S01]  /*d970*/  FFMA R7, R35, -2, R4 ;  /* 0xc000000023077823 */ /* 0x001fe20000000004 */
[----:B------:R-:W-:-:S04]  /*d980*/  LOP3.LUT R35, R0, 0xffff, RZ, 0xc0, !PT ;  /* 0x0000ffff00237812 */ /* 0x000fc800078ec0ff */
[----:B------:R-:W-:Y:S02]  /*d990*/  SHF.L.U32 R35, R35, 0x18, RZ ;  /* 0x0000001823237819 */ /* 0x000fe400000006ff */
[----:B------:R-:W-:Y:S02]  /*d9a0*/  FSEL R7, R7, 1, !P1 ;  /* 0x3f80000007077808 */ /* 0x000fe40004800000 */
[----:B------:R-:W-:Y:S01]  /*d9b0*/  LOP3.LUT R86, R8, 0xff000000, R35, 0xf8, !PT ;  /* 0xff00000008567812 */ /* 0x000fe200078ef823 */
        /* <DEDUP_REMOVED lines=20> */
[----:B------:R-:W-:Y:S01]  /*db00*/  IMAD.SHL.U32 R97, R30, 0x1000000, RZ ;  /* 0x010000001e617824 */ /* 0x000fe200078e00ff */
[----:B------:R-:W-:Y:S02]  /*db10*/  SHF.L.U32 R30, R41, 0x10, RZ ;  /* 0x00000010291e7819 */ /* 0x000fe400000006ff */
        /* <DEDUP_REMOVED lines=14> */
[----:B------:R-:W-:Y:S02]  /*dc00*/  SHF.R.U32.HI R40, RZ, 0x10, R41 ;  /* 0x00000010ff287819 */ /* 0x000fe40000011629 */
[----:B------:R-:W-:Y:S02]  /*dc10*/  LOP3.LUT R41, R80, 0xff, RZ, 0xc0, !PT ;  /* 0x000000ff50297812 */ /* 0x000fe400078ec0ff */
[----:B------:R-:W-:Y:S01]  /*dc20*/  PRMT R80, R94, 0x7104, RZ ;  /* 0x000071045e507816 */ /* 0x000fe200000000ff */
[----:B0-----:R-:W-:Y:S01]  /*dc30*/  FADD R28, R18, 1 ;  /* 0x3f800000121c7421 */ /* 0x001fe20000000000 */
[----:B------:R-:W-:Y:S02]  /*dc40*/  SHF.L.U32 R40, R40, 0x10, RZ ;  /* 0x0000001028287819 */ /* 0x000fe400000006ff */
[----:B------:R-:W-:Y:S01]  /*dc50*/  LOP3.LUT R80, R41, 0xff00, R80, 0xf8, !PT ;  /* 0x0000ff0029507812 */ /* 0x000fe200078ef850 */
[----:B------:R-:W0:Y:S02]  /*dc60*/  MUFU.RCP R81, R28 ;  /* 0x0000001c00517308 */ /* 0x000e240000001000 */
[----:B------:R-:W-:Y:S01]  /*dc70*/  FMUL R41, R40, 0.035677410662174224854 ;  /* 0x3d12227a28297820 */ /* 0x000fe20000400000 */
[----:B------:R-:W-:-:S03]  /*dc80*/  LOP3.LUT R25, R80, 0xff0000, R25, 0xf8, !PT ;  /* 0x00ff000050197812 */ /* 0x000fc600078ef819 */
[----:B------:R-:W-:Y:S01]  /*dc90*/  FFMA R41, R40, R41, 0.79788458347320556641 ;  /* 0x3f4c422a28297423 */ /* 0x000fe20000000029 */
[----:B0-----:R-:W-:-:S05]  /*dca0*/  FFMA R81, R81, -2, R4 ;  /* 0xc000000051517823 */ /* 0x001fca0000000004 */
[----:B------:R-:W-:-:S04]  /*dcb0*/  FSEL R81, R81, 1, !P1 ;  /* 0x3f80000051517808 */ /* 0x000fc80004800000 */
[--C-:B------:R-:W-:Y:S01]  /*dcc0*/  LOP3.LUT R81, R81, 0x80000000, R8.reuse, 0xb8, !PT ;  /* 0x8000000051517812 */ /* 0x100fe200078eb808 */
[----:B------:R-:W-:Y:S01]  /*dcd0*/  @!P2 FFMA R81, R8, R95, R8 ;  /* 0x0000005f0851a223 */ /* 0x000fe20000000008 */
[----:B------:R-:W-:-:S03]  /*dce0*/  FMUL R8, R40, R41 ;  /* 0x0000002928087220 */ /* 0x000fc60000400000 */
[----:B------:R-:W-:Y:S01]  /*dcf0*/  FFMA R81, R81, R6, 0.5 ;  /* 0x3f00000051517423 */ /* 0x000fe20000000006 */
        /* <DEDUP_REMOVED lines=11> */
[----:B0-----:R-:W-:-:S04]  /*ddb0*/  FADD R28, R18, 1 ;  /* 0x3f800000121c7421 */ /* 0x001fc80000000000 */
[----:B------:R-:W0:Y:S02]  /*ddc0*/  MUFU.RCP R41, R28 ;  /* 0x0000001c00297308 */ /* 0x000e240000001000 */
        /* <DEDUP_REMOVED lines=8> */
[----:B------:R-:W-:Y:S01]  /*de50*/  FSETP.GE.AND P2, PT, |R8|, 0.60000002384185791016, PT ;  /* 0x3f19999a0800780b */ /* 0x000fe20003f46200 */
[----:B------:R-:W-:Y:S01]  /*de60*/  FMUL R40, R40, R41 ;  /* 0x0000002928287220 */ /* 0x000fe20000400000 */
        /* <DEDUP_REMOVED lines=13> */
[----:B------:R-:W-:Y:S01]  /*df40*/  LEA R8, R63, R8, 0x8 ;  /* 0x000000083f087211 */ /* 0x000fe200078e40ff */
[----:B------:R-:W-:-:S03]  /*df50*/  FMUL R63, R42, 0.035677410662174224854 ;  /* 0x3d12227a2a3f7820 */ /* 0x000fc60000400000 */
[----:B------:R-:W-:Y:S01]  /*df60*/  LOP3.LUT R8, R8, 0xffff, RZ, 0xc0, !PT ;  /* 0x0000ffff08087812 */ /* 0x000fe200078ec0ff */
[----:B------:R-:W-:-:S03]  /*df70*/  FFMA R63, R42, R63, 0.79788458347320556641 ;  /* 0x3f4c422a2a3f7423 */ /* 0x000fc6000000003f */
[----:B------:R-:W-:Y:S01]  /*df80*/  LOP3.LUT R101, R8, 0xff0000, R57, 0xf8, !PT ;  /* 0x00ff000008657812 */ /* 0x000fe200078ef839 */
        /* <DEDUP_REMOVED lines=31> */
[----:B------:R0:W2:Y:S02]  /*e180*/  MUFU.RCP R61, R64 ;  /* 0x00000040003d7308 */ /* 0x0000a40000001000 */
[----:B0-----:R-:W-:-:S04]  /*e190*/  FMUL R64, R43, R43 ;  /* 0x0000002b2b407220 */ /* 0x001fc80000400000 */
[----:B------:R-:W-:Y:S01]  /*e1a0*/  FFMA R97, R64, R5, -0.052303962409496307373 ;  /* 0xbd563cae40617423 */ /* 0x000fe20000000005 */
[----:B--2---:R-:W-:-:S03]  /*e1b0*/  FFMA R61, R61, -2, R4 ;  /* 0xc00000003d3d7823 */ /* 0x004fc60000000004 */
[C---:B------:R-:W-:Y:S02]  /*e1c0*/  FFMA R97, R64.reuse, R97, 0.1331529766321182251 ;  /* 0x3e08594140617423 */ /* 0x040fe40000000061 */
[----:B------:R-:W-:Y:S02]  /*e1d0*/  FSEL R61, R61, 1, !P1 ;  /* 0x3f8000003d3d7808 */ /* 0x000fe40004800000 */
[----:B------:R-:W-:Y:S01]  /*e1e0*/  FFMA R0, R64, R97, -0.33332768082618713379 ;  /* 0xbeaaa9ed40007423 */ /* 0x000fe20000000061 */
[----:B------:R-:W-:Y:S02]  /*e1f0*/  FSETP.GE.AND P1, PT, |R43|, 9.010913848876953125, PT ;  /* 0x41102cb42b00780b */ /* 0x000fe40003f26200 */
[--C-:B------:R-:W-:Y:S01]  /*e200*/  LOP3.LUT R61, R61, 0x80000000, R18.reuse, 0xb8, !PT ;  /* 0x800000003d3d7812 */ /* 0x100fe200078eb812 */
[----:B------:R-:W-:Y:S01]  /*e210*/  @!P2 FFMA R61, R18, R95, R18 ;  /* 0x0000005f123da223 */ /* 0x000fe20000000012 */
[C---:B------:R-:W-:Y:S01]  /*e220*/  FMUL R18, |R43|.reuse, 2.8853900432586669922 ;  /* 0x4038aa3b2b127820 */ /* 0x040fe20000400200 */
[----:B------:R-:W-:Y:S01]  /*e230*/  FSETP.GE.AND P2, PT, |R43|, 0.60000002384185791016, PT ;  /* 0x3f19999a2b00780b */ /* 0x000fe20003f46200 */
[----:B------:R-:W-:-:S04]  /*e240*/  FFMA R64, R64, R0, RZ ;  /* 0x0000000040407223 */ /* 0x000fc800000000ff */
[----:B------:R-:W0:Y:S02]  /*e250*/  MUFU.EX2 R18, R18 ;  /* 0x0000001200127308 */ /* 0x000e240000000800 */
[----:B0-----:R-:W-:-:S06]  /*e260*/  FADD R28, R18, 1 ;  /* 0x3f800000121c7421 */ /* 0x001fcc0000000000 */
[----:B------:R-:W0:Y:S02]  /*e270*/  MUFU.RCP R95, R28 ;  /* 0x0000001c005f7308 */ /* 0x000e240000001000 */
[----:B0-----:R-:W-:-:S05]  /*e280*/  FFMA R95, R95, -2, R4 ;  /* 0xc00000005f5f7823 */ /* 0x001fca0000000004 */
[----:B------:R-:W-:-:S04]  /*e290*/  FSEL R0, R95, 1, !P1 ;  /* 0x3f8000005f007808 */ /* 0x000fc80004800000 */
[--C-:B------:R-:W-:Y:S01]  /*e2a0*/  LOP3.LUT R95, R0, 0x80000000, R43.reuse, 0xb8, !PT ;  /* 0x80000000005f7812 */ /* 0x100fe200078eb82b */
[----:B------:R-:W-:Y:S01]  /*e2b0*/  @!P2 FFMA R95, R43, R64, R43 ;  /* 0x000000402b5fa223 */ /* 0x000fe2000000002b */
[----:B------:R-:W-:-:S03]  /*e2c0*/  SHF.L.U32 R43, R70, 0x10, RZ ;  /* 0x00000010462b7819 */ /* 0x000fc600000006ff */
[----:B------:R-:W-:Y:S02]  /*e2d0*/  FFMA R95, R95, R6, 0.5 ;  /* 0x3f0000005f5f7423 */ /* 0x000fe40000000006 */
        /* <DEDUP_REMOVED lines=19> */
[----:B------:R-:W-:Y:S02]  /*e410*/  SHF.R.U64 R55, R70, 0x10, R71 ;  /* 0x0000001046377819 */ /* 0x000fe40000001247 */
[----:B------:R-:W-:-:S03]  /*e420*/  SHF.L.U32 R18, R18, 0x18, RZ ;  /* 0x0000001812127819 */ /* 0x000fc600000006ff */
[----:B------:R-:W-:Y:S01]  /*e430*/  IMAD.U32 R55, R55, 0x10000, RZ ;  /* 0x0001000037377824 */ /* 0x000fe200078e00ff */
        /* <DEDUP_REMOVED lines=21> */
[----:B------:R-:W-:Y:S01]  /*e590*/  SHF.L.U32 R28, R54, 0x10, RZ ;  /* 0x00000010361c7819 */ /* 0x000fe200000006ff */
[----:B------:R-:W-:Y:S01]  /*e5a0*/  FMUL R54, R31, R0 ;  /* 0x000000001f367220 */ /* 0x000fe20000400000 */
[----:B------:R-:W-:-:S03]  /*e5b0*/  LOP3.LUT R99, R62, 0xffff, RZ, 0xc0, !PT ;  /* 0x0000ffff3e637812 */ /* 0x000fc600078ec0ff */
[C---:B------:R-:W-:Y:S01]  /*e5c0*/  FMUL R56, |R54|.reuse, 2.8853900432586669922 ;  /* 0x4038aa3b36387820 */ /* 0x040fe20000400200 */
[----:B------:R-:W-:Y:S01]  /*e5d0*/  LOP3.LUT R28, R99, 0xff0000, R28, 0xf8, !PT ;  /* 0x00ff0000631c7812 */ /* 0x000fe200078ef81c */
[C---:B------:R-:W-:Y:S01]  /*e5e0*/  FMUL R62, R54.reuse, R54 ;  /* 0x00000036363e7220 */ /* 0x040fe20000400000 */
[C---:B------:R-:W-:Y:S02]  /*e5f0*/  FSETP.GE.AND P2, PT, |R54|.reuse, 0.60000002384185791016, PT ;  /* 0x3f19999a3600780b */ /* 0x040fe40003f46200 */
[----:B------:R-:W-:Y:S01]  /*e600*/  FSETP.GE.AND P1, PT, |R54|, 9.010913848876953125, PT ;  /* 0x41102cb43600780b */ /* 0x000fe20003f26200 */
[----:B------:R-:W0:Y:S01]  /*e610*/  MUFU.EX2 R56, R56 ;  /* 0x0000003800387308 */ /* 0x000e220000000800 */
[----:B------:R-:W-:Y:S01]  /*e620*/  FFMA R101, R62, R5, -0.052303962409496307373 ;  /* 0xbd563cae3e657423 */ /* 0x000fe20000000005 */
[----:B------:R-:W-:-:S03]  /*e630*/  LOP3.LUT R28, R28, 0xff000000, R29, 0xf8, !PT ;  /* 0xff0000001c1c7812 */ /* 0x000fc600078ef81d */
        /* <DEDUP_REMOVED lines=9> */
[----:B------:R-:W-:-:S05]  /*e6d0*/  SHF.R.U32.HI R54, RZ, 0x10, R71 ;  /* 0x00000010ff367819 */ /* 0x000fca0000011647 */
[----:B------:R-:W-:-:S04]  /*e6e0*/  IMAD.U32 R54, R54, 0x10000, RZ ;  /* 0x0001000036367824 */ /* 0x000fc800078e00ff */
        /* <DEDUP_REMOVED lines=14> */
[----:B0-----:R-:W-:-:S03]  /*e7d0*/  FADD R62, R60, 1 ;  /* 0x3f8000003c3e7421 */ /* 0x001fc60000000000 */
[----:B------:R-:W-:Y:S01]  /*e7e0*/  FMUL R29, R27, R0 ;  /* 0x000000001b1d7220 */ /* 0x000fe20000400000 */
[----:B------:R0:W2:Y:S03]  /*e7f0*/  MUFU.RCP R71, R62 ;  /* 0x0000003e00477308 */ /* 0x0000a60000001000 */
        /* <DEDUP_REMOVED lines=11> */
[----:B------:R-:W-:Y:S01]  /*e8b0*/  FFMA R62, R62, R0, RZ ;  /* 0x000000003e3e7223 */ /* 0x000fe200000000ff */
[----:B------:R-:W-:-:S03]  /*e8c0*/  FFMA R71, R71, R6, 0.5 ;  /* 0x3f00000047477423 */ /* 0x000fc60000000006 */
[----:B------:R-:W0:Y:S01]  /*e8d0*/  MUFU.EX2 R56, R56 ;  /* 0x0000003800387308 */ /* 0x000e220000000800 */
[----:B------:R-:W-:Y:S01]  /*e8e0*/  FMUL R80, R54, R71 ;  /* 0x0000004736507220 */ /* 0x000fe20000400000 */
[----:B------:R-:W-:-:S05]  /*e8f0*/  FMUL R71, R20, UR30 ;  /* 0x0000001e14477c20 */ /* 0x000fca0008400000 */
[----:B------:R-:W-:Y:S01]  /*e900*/  F2FP.SATFINITE.E4M3.F32.PACK_AB_MERGE_C R71, RZ, R71, RZ ;  /* 0x00000047ff47723e */ /* 0x000fe200048070ff */
[----:B0-----:R-:W-:-:S04]  /*e910*/  FADD R60, R56, 1 ;  /* 0x3f800000383c7421 */ /* 0x001fc80000000000 */
[----:B------:R-:W0:Y:S02]  /*e920*/  MUFU.RCP R101, R60 ;  /* 0x0000003c00657308 */ /* 0x000e240000001000 */
[----:B0-----:R-:W-:-:S05]  /*e930*/  FFMA R101, R101, -2, R4 ;  /* 0xc000000065657823 */ /* 0x001fca0000000004 */
[----:B------:R-:W-:-:S04]  /*e940*/  FSEL R0, R101, 1, !P1 ;  /* 0x3f80000065007808 */ /* 0x000fc80004800000 */
[--C-:B------:R-:W-:Y:S01]  /*e950*/  LOP3.LUT R101, R0, 0x80000000, R29.reuse, 0xb8, !PT ;  /* 0x8000000000657812 */ /* 0x100fe200078eb81d */
[----:B------:R-:W-:Y:S01]  /*e960*/  FFMA R0, R15, R6, 0.5 ;  /* 0x3f0000000f007423 */ /* 0x000fe20000000006 */
[----:B------:R-:W-:Y:S01]  /*e970*/  SHF.L.U32 R15, R72, 0x10, RZ ;  /* 0x00000010480f7819 */ /* 0x000fe200000006ff */
[----:B------:R-:W-:Y:S02]  /*e980*/  @!P2 FFMA R101, R29, R62, R29 ;  /* 0x0000003e1d65a223 */ /* 0x000fe4000000001d */
[----:B------:R-:W-:Y:S02]  /*e990*/  FMUL R29, R13, R0 ;  /* 0x000000000d1d7220 */ /* 0x000fe40000400000 */
[----:B------:R-:W-:-:S03]  /*e9a0*/  FMUL R0, R15, 0.035677410662174224854 ;  /* 0x3d12227a0f007820 */ /* 0x000fc60000400000 */
[----:B------:R-:W-:Y:S01]  /*e9b0*/  FMNMX3 R89, |R12|, R89, |R29|, !PT ;  /* 0x000000590c597276 */ /* 0x000fe2000780061d */
[----:B------:R-:W-:-:S04]  /*e9c0*/  FFMA R0, R15, R0, 0.79788458347320556641 ;  /* 0x3f4c422a0f007423 */ /* 0x000fc80000000000 */
        /* <DEDUP_REMOVED lines=36> */
[----:B------:R-:W-:-:S03]  /*ec10*/  SHF.R.U32.HI R56, RZ, 0x10, R73 ;  /* 0x00000010ff387819 */ /* 0x000fc60000011649 */
[----:B------:R-:W-:Y:S01]  /*ec20*/  FFMA R103, R103, R6, 0.5 ;  /* 0x3f00000067677423 */ /* 0x000fe20000000006 */
[----:B------:R-:W-:-:S05]  /*ec30*/  SHF.L.U32 R56, R56, 0x10, RZ ;  /* 0x0000001038387819 */ /* 0x000fca00000006ff */
        /* <DEDUP_REMOVED lines=18> */
[----:B------:R-:W-:-:S03]  /*ed60*/  FMUL R12, R29, UR30 ;  /* 0x0000001e1d0c7c20 */ /* 0x000fc60008400000 */
[----:B------:R-:W-:Y:S02]  /*ed70*/  FFMA R73, R73, R6, 0.5 ;  /* 0x3f00000049497423 */ /* 0x000fe40000000006 */
[----:B------:R-:W-:Y:S02]  /*ed80*/  F2FP.SATFINITE.E4M3.F32.PACK_AB_MERGE_C R12, RZ, R12, RZ ;  /* 0x0000000cff0c723e */ /* 0x000fe400048070ff */
[----:B------:R-:W-:Y:S02]  /*ed90*/  FMUL R94, R56, R73 ;  /* 0x00000049385e7220 */ /* 0x000fe40000400000 */
[----:B------:R-:W-:-:S04]  /*eda0*/  LOP3.LUT R0, R12, 0xffff, RZ, 0xc0, !PT ;  /* 0x0000ffff0c007812 */ /* 0x000fc800078ec0ff */
[----:B------:R-:W-:-:S04]  /*edb0*/  SHF.L.U32 R0, R0, 0x18, RZ ;  /* 0x0000001800007819 */ /* 0x000fc800000006ff */
[----:B------:R-:W-:Y:S01]  /*edc0*/  LOP3.LUT R29, R25, R0, RZ, 0xfc, !PT ;  /* 0x00000000191d7212 */ /* 0x000fe200078efcff */
        /* <DEDUP_REMOVED lines=13> */
[----:B------:R-:W-:-:S04]  /*eea0*/  FFMA R0, R7, R6, 0.5 ;  /* 0x3f00000007007423 */ /* 0x000fc80000000006 */
[----:B------:R-:W-:Y:S01]  /*eeb0*/  FMUL R33, R33, R0 ;  /* 0x0000000021217220 */ /* 0x000fe20000400000 */
[----:B0-----:R-:W-:-:S04]  /*eec0*/  FADD R62, R53, 1 ;  /* 0x3f800000353e7421 */ /* 0x001fc80000000000 */
[----:B------:R-:W0:Y:S02]  /*eed0*/  MUFU.RCP R105, R62 ;  /* 0x0000003e00697308 */ /* 0x000e240000001000 */
[----:B0-----:R-:W-:-:S05]  /*eee0*/  FFMA R105, R105, -2, R4 ;  /* 0xc000000069697823 */ /* 0x001fca0000000004 */
[----:B------:R-:W-:-:S04]  /*eef0*/  FSEL R105, R105, 1, !P1 ;  /* 0x3f80000069697808 */ /* 0x000fc80004800000 */
[--C-:B------:R-:W-:Y:S01]  /*ef00*/  LOP3.LUT R53, R105, 0x80000000, R60.reuse, 0xb8, !PT ;  /* 0x8000000069357812 */ /* 0x100fe200078eb83c */
[----:B------:R-:W-:Y:S01]  /*ef10*/  @!P2 FFMA R53, R60, R107, R60 ;  /* 0x0000006b3c35a223 */ /* 0x000fe2000000003c */
[----:B------:R-:W-:-:S03]  /*ef20*/  SHF.R.U64 R60, R74, 0x10, R75 ;  /* 0x000000104a3c7819 */ /* 0x000fc6000000124b */
        /* <DEDUP_REMOVED lines=14> */
[----:B------:R-:W-:Y:S01]  /*f010*/  FMUL R66, R30, R81 ;  /* 0x000000511e427220 */ /* 0x000fe20000400000 */
[----:B------:R-:W-:Y:S01]  /*f020*/  SHF.L.U32 R30, R75, 0x10, RZ ;  /* 0x000000104b1e7819 */ /* 0x000fe200000006ff */
[----:B0-----:R-:W-:-:S04]  /*f030*/  FADD R64, R7, 1 ;  /* 0x3f80000007407421 */ /* 0x001fc80000000000 */
[----:B------:R0:W2:Y:S02]  /*f040*/  MUFU.RCP R105, R64 ;  /* 0x0000004000697308 */ /* 0x0000a40000001000 */
[----:B0-----:R-:W-:Y:S01]  /*f050*/  FMUL R64, R34, R35 ;  /* 0x0000002322407220 */ /* 0x001fe20000400000 */
[----:B------:R-:W-:-:S04]  /*f060*/  FMUL R35, R30, 0.035677410662174224854 ;  /* 0x3d12227a1e237820 */ /* 0x000fc80000400000 */
[----:B------:R-:W-:Y:S01]  /*f070*/  FFMA R35, R30, R35, 0.79788458347320556641 ;  /* 0x3f4c422a1e237423 */ /* 0x000fe20000000023 */
[----:B--2---:R-:W-:-:S03]  /*f080*/  FFMA R105, R105, -2, R4 ;  /* 0xc000000069697823 */ /* 0x004fc60000000004 */
[----:B------:R-:W-:-:S04]  /*f090*/  FMUL R34, R30, R35 ;  /* 0x000000231e227220 */ /* 0x000fc80000400000 */
[C---:B------:R-:W-:Y:S01]  /*f0a0*/  FMUL R35, |R34|.reuse, 2.8853900432586669922 ;  /* 0x4038aa3b22237820 */ /* 0x040fe20000400200 */
[----:B------:R-:W-:Y:S01]  /*f0b0*/  FSEL R105, R105, 1, !P1 ;  /* 0x3f80000069697808 */ /* 0x000fe20004800000 */
[C---:B------:R-:W-:Y:S01]  /*f0c0*/  FMUL R70, R34.reuse, R34 ;  /* 0x0000002222467220 */ /* 0x040fe20000400000 */
[----:B------:R-:W-:Y:S02]  /*f0d0*/  FSETP.GE.AND P1, PT, |R34|, 9.010913848876953125, PT ;  /* 0x41102cb42200780b */ /* 0x000fe40003f26200 */
[--C-:B------:R-:W-:Y:S01]  /*f0e0*/  LOP3.LUT R7, R105, 0x80000000, R62.reuse, 0xb8, !PT ;  /* 0x8000000069077812 */ /* 0x100fe200078eb83e */
[----:B------:R-:W0:Y:S01]  /*f0f0*/  MUFU.EX2 R35, R35 ;  /* 0x0000002300237308 */ /* 0x000e220000000800 */
[----:B------:R-:W-:Y:S01]  /*f100*/  @!P2 FFMA R7, R62, R107, R62 ;  /* 0x0000006b3e07a223 */ /* 0x000fe2000000003e */
[----:B------:R-:W-:Y:S01]  /*f110*/  FFMA R105, R70, R5, -0.052303962409496307373 ;  /* 0xbd563cae46697423 */ /* 0x000fe20000000005 */
[----:B------:R-:W-:Y:S02]  /*f120*/  FSETP.GE.AND P2, PT, |R34|, 0.60000002384185791016, PT ;  /* 0x3f19999a2200780b */ /* 0x000fe40003f46200 */
[----:B------:R-:W-:Y:S01]  /*f130*/  FFMA R7, R7, R6, 0.5 ;  /* 0x3f00000007077423 */ /* 0x000fe20000000006 */
[----:B------:R-:W-:-:S03]  /*f140*/  FFMA R105, R70, R105, 0.1331529766321182251 ;  /* 0x3e08594146697423 */ /* 0x000fc60000000069 */
[----:B------:R-:W-:Y:S01]  /*f150*/  FMUL R7, R60, R7 ;  /* 0x000000073c077220 */ /* 0x000fe20000400000 */
        /* <DEDUP_REMOVED lines=8> */
[----:B------:R-:W-:Y:S01]  /*f1e0*/  SHF.R.U32.HI R34, RZ, 0x10, R75 ;  /* 0x00000010ff227819 */ /* 0x000fe2000001164b */
[----:B------:R-:W-:Y:S02]  /*f1f0*/  FMUL R105, R42, R63 ;  /* 0x0000003f2a697220 */ /* 0x000fe40000400000 */
[----:B------:R-:W-:Y:S01]  /*f200*/  FFMA R35, R35, R6, 0.5 ;  /* 0x3f00000023237423 */ /* 0x000fe20000000006 */
[----:B------:R-:W-:-:S03]  /*f210*/  SHF.L.U32 R34, R34, 0x10, RZ ;  /* 0x0000001022227819 */ /* 0x000fc600000006ff */
[----:B------:R-:W-:Y:S02]  /*f220*/  FMUL R96, R30, R35 ;  /* 0x000000231e607220 */ /* 0x000fe40000400000 */
        /* <DEDUP_REMOVED lines=12> */
[----:B------:R-:W-:Y:S01]  /*f2f0*/  FFMA R0, R67, R6, 0.5 ;  /* 0x3f00000043007423 */ /* 0x000fe20000000006 */
[----:B------:R-:W-:Y:S01]  /*f300*/  FMUL R72, R58, R95 ;  /* 0x0000005f3a487220 */ /* 0x000fe20000400000 */
[----:B0-----:R-:W-:-:S04]  /*f310*/  FADD R70, R41, 1 ;  /* 0x3f80000029467421 */ /* 0x001fc80000000000 */
[----:B------:R0:W2:Y:S02]  /*f320*/  MUFU.RCP R75, R70 ;  /* 0x00000046004b7308 */ /* 0x0000a40000001000 */
[----:B0-----:R-:W-:-:S04]  /*f330*/  FFMA R70, R61, R6, 0.5 ;  /* 0x3f0000003d467423 */ /* 0x001fc80000000006 */
[----:B------:R-:W-:Y:S01]  /*f340*/  FMUL R70, R59, R70 ;  /* 0x000000463b467220 */ /* 0x000fe20000400000 */
[----:B------:R-:W-:Y:S01]  /*f350*/  SHF.L.U32 R59, R78, 0x10, RZ ;  /* 0x000000104e3b7819 */ /* 0x000fe200000006ff */
[----:B--2---:R-:W-:-:S05]  /*f360*/  FFMA R75, R75, -2, R4 ;  /* 0xc00000004b4b7823 */ /* 0x004fca0000000004 */
[----:B------:R-:W-:-:S04]  /*f370*/  FSEL R75, R75, 1, !P1 ;  /* 0x3f8000004b4b7808 */ /* 0x000fc80004800000 */
[--C-:B------:R-:W-:Y:S01]  /*f380*/  LOP3.LUT R41, R75, 0x80000000, R62.reuse, 0xb8, !PT ;  /* 0x800000004b297812 */ /* 0x100fe200078eb83e */
[----:B------:R-:W-:Y:S01]  /*f390*/  @!P2 FFMA R41, R62, R81, R62 ;  /* 0x000000513e29a223 */ /* 0x000fe2000000003e */
[----:B------:R-:W-:Y:S01]  /*f3a0*/  FMUL R81, R65, R0 ;  /* 0x0000000041517220 */ /* 0x000fe20000400000 */
[----:B------:R-:W-:Y:S02]  /*f3b0*/  FMUL R0, R59, 0.035677410662174224854 ;  /* 0x3d12227a3b007820 */ /* 0x000fe40000400000 */
[----:B------:R-:W-:Y:S02]  /*f3c0*/  FFMA R41, R41, R6, 0.5 ;  /* 0x3f00000029297423 */ /* 0x000fe40000000006 */
[----:B------:R-:W-:Y:S02]  /*f3d0*/  FFMA R0, R59, R0, 0.79788458347320556641 ;  /* 0x3f4c422a3b007423 */ /* 0x000fe40000000000 */
[----:B------:R-:W-:Y:S01]  /*f3e0*/  FMUL R60, R34, R41 ;  /* 0x00000029223c7220 */ /* 0x000fe20000400000 */
[----:B------:R-:W-:Y:S01]  /*f3f0*/  FFMA R34, R21, R6, 0.5 ;  /* 0x3f00000015227423 */ /* 0x000fe20000000006 */
        /* <DEDUP_REMOVED lines=36> */
[----:B------:R-:W-:-:S03]  /*f640*/  SHF.L.U32 R42, R79, 0x10, RZ ;  /* 0x000000104f2a7819 */ /* 0x000fc600000006ff */
[----:B------:R-:W-:Y:S01]  /*f650*/  FFMA R41, R63, R6, 0.5 ;  /* 0x3f0000003f297423 */ /* 0x000fe20000000006 */
[----:B------:R-:W-:Y:S01]  /*f660*/  FMUL R63, R94, UR30 ;  /* 0x0000001e5e3f7c20 */ /* 0x000fe20008400000 */
[----:B------:R-:W-:Y:S02]  /*f670*/  FMUL R65, R42, 0.035677410662174224854 ;  /* 0x3d12227a2a417820 */ /* 0x000fe40000400000 */
[----:B------:R-:W-:Y:S02]  /*f680*/  FMUL R41, R62, R41 ;  /* 0x000000293e297220 */ /* 0x000fe40000400000 */
[----:B------:R-:W-:Y:S01]  /*f690*/  FFMA R65, R42, R65, 0.79788458347320556641 ;  /* 0x3f4c422a2a417423 */ /* 0x000fe20000000041 */
[----:B------:R-:W-:-:S03]  /*f6a0*/  F2FP.SATFINITE.E4M3.F32.PACK_AB_MERGE_C R63, RZ, R63, RZ ;  /* 0x0000003fff3f723e */ /* 0x000fc600048070ff */
        /* <DEDUP_REMOVED lines=33> */
[----:B------:R-:W-:Y:S01]  /*f8c0*/  SHF.L.U32 R74, R76, 0x10, RZ ;  /* 0x000000104c4a7819 */ /* 0x000fe200000006ff */
[----:B0-----:R-:W-:-:S06]  /*f8d0*/  FADD R67, R37, 1 ;  /* 0x3f80000025437421 */ /* 0x001fcc0000000000 */
[----:B------:R-:W0:Y:S02]  /*f8e0*/  MUFU.RCP R67, R67 ;  /* 0x0000004300437308 */ /* 0x000e240000001000 */
[----:B0-----:R-:W-:Y:S01]  /*f8f0*/  FFMA R0, R67, -2, R4 ;  /* 0xc000000043007823 */ /* 0x001fe20000000004 */
[----:B------:R-:W-:Y:S01]  /*f900*/  FFMA R67, R69, R6, 0.5 ;  /* 0x3f00000045437423 */ /* 0x000fe20000000006 */
[----:B------:R-:W-:-:S03]  /*f910*/  FMUL R69, R68, R93 ;  /* 0x0000005d44457220 */ /* 0x000fc60000400000 */
[----:B------:R-:W-:Y:S01]  /*f920*/  FMUL R78, R32, R67 ;  /* 0x00000043204e7220 */ /* 0x000fe20000400000 */
[----:B------:R-:W-:Y:S01]  /*f930*/  FMUL R67, R74, 0.035677410662174224854 ;  /* 0x3d12227a4a437820 */ /* 0x000fe20000400000 */
[----:B------:R-:W-:-:S03]  /*f940*/  FSEL R37, R0, 1, !P1 ;  /* 0x3f80000000257808 */ /* 0x000fc60004800000 */
[----:B------:R-:W-:Y:S01]  /*f950*/  FFMA R67, R74, R67, 0.79788458347320556641 ;  /* 0x3f4c422a4a437423 */ /* 0x000fe20000000043 */
[--C-:B------:R-:W-:Y:S01]  /*f960*/  LOP3.LUT R37, R37, 0x80000000, R36.reuse, 0xb8, !PT ;  /* 0x8000000025257812 */ /* 0x100fe200078eb824 */
[----:B------:R-:W-:Y:S02]  /*f970*/  @!P2 FFMA R37, R36, R79, R36 ;  /* 0x0000004f2425a223 */ /* 0x000fe40000000024 */
[----:B------:R-:W-:Y:S02]  /*f980*/  FMUL R67, R74, R67 ;  /* 0x000000434a437220 */ /* 0x000fe40000400000 */
[----:B------:R-:W-:Y:S02]  /*f990*/  FFMA R37, R37, R6, 0.5 ;  /* 0x3f00000025257423 */ /* 0x000fe40000000006 */
        /* <DEDUP_REMOVED lines=12> */
[----:B0-----:R-:W-:Y:S01]  /*fa60*/  SHF.R.U64 R36, R76, 0x10, R77 ;  /* 0x000000104c247819 */ /* 0x001fe2000000124d */
[----:B------:R-:W-:-:S03]  /*fa70*/  IMAD.U32 R77, R77, 0x10000, RZ ;  /* 0x000100004d4d7824 */ /* 0x000fc600078e00ff */
[----:B------:R-:W-:Y:S01]  /*fa80*/  SHF.L.U32 R36, R36, 0x10, RZ ;  /* 0x0000001024247819 */ /* 0x000fe200000006ff */
[----:B--2---:R-:W-:-:S05]  /*fa90*/  FFMA R79, R79, -2, R4 ;  /* 0xc00000004f4f7823 */ /* 0x004fca0000000004 */
        /* <DEDUP_REMOVED lines=27> */
[C---:B------:R-:W-:Y:S02]  /*fc50*/  FSETP.GE.AND P1, PT, |R32|.reuse, 9.010913848876953125, PT ;  /* 0x41102cb42000780b */ /* 0x040fe40003f26200 */
[----:B------:R-:W-:-:S03]  /*fc60*/  FSETP.GE.AND P2, PT, |R32|, 0.60000002384185791016, PT ;  /* 0x3f19999a2000780b */ /* 0x000fc60003f46200 */
[----:B------:R-:W0:Y:S02]  /*fc70*/  MUFU.EX2 R68, R68 ;  /* 0x0000004400447308 */ /* 0x000e240000000800 */
[----:B0-----:R-:W-:-:S06]  /*fc80*/  FADD R76, R68, 1 ;  /* 0x3f800000444c7421 */ /* 0x001fcc0000000000 */
[----:B------:R0:W2:Y:S02]  /*fc90*/  MUFU.RCP R91, R76 ;  /* 0x0000004c005b7308 */ /* 0x0000a40000001000 */
[----:B0-----:R-:W-:Y:S01]  /*fca0*/  FFMA R76, R101, R6, 0.5 ;  /* 0x3f000000654c7423 */ /* 0x001fe20000000006 */
[----:B--2---:R-:W-:Y:S01]  /*fcb0*/  FFMA R91, R91, -2, R4 ;  /* 0xc00000005b5b7823 */ /* 0x004fe20000000004 */
[----:B------:R-:W-:-:S04]  /*fcc0*/  FMUL R4, R32, R32 ;  /* 0x0000002020047220 */ /* 0x000fc80000400000 */
[----:B------:R-:W-:Y:S01]  /*fcd0*/  FFMA R5, R4, R5, -0.052303962409496307373 ;  /* 0xbd563cae04057423 */ /* 0x000fe20000000005 */
[----:B------:R-:W-:-:S03]  /*fce0*/  FSEL R91, R91, 1, !P1 ;  /* 0x3f8000005b5b7808 */ /* 0x000fc60004800000 */
[----:B------:R-:W-:-:S04]  /*fcf0*/  FFMA R5, R4, R5, 0.1331529766321182251 ;  /* 0x3e08594104057423 */ /* 0x000fc80000000005 */
[----:B------:R-:W-:Y:S01]  /*fd00*/  FFMA R0, R4, R5, -0.33332768082618713379 ;  /* 0xbeaaa9ed04007423 */ /* 0x000fe20000000005 */
[----:B------:R-:W-:-:S03]  /*fd10*/  LOP3.LUT R5, R91, 0x80000000, R32, 0xb8, !PT ;  /* 0x800000005b057812 */ /* 0x000fc600078eb820 */
[----:B------:R-:W-:Y:S01]  /*fd20*/  FFMA R93, R4, R0, RZ ;  /* 0x00000000045d7223 */ /* 0x000fe200000000ff */
[----:B------:R-:W-:Y:S01]  /*fd30*/  FFMA R0, R57, R6, 0.5 ;  /* 0x3f00000039007423 */ /* 0x000fe20000000006 */
[----:B------:R-:W-:Y:S02]  /*fd40*/  FMUL R57, R75, UR30 ;  /* 0x0000001e4b397c20 */ /* 0x000fe40008400000 */
[----:B------:R-:W-:Y:S01]  /*fd50*/  @!P2 FFMA R5, R32, R93, R32 ;  /* 0x0000005d2005a223 */ /* 0x000fe20000000020 */
[----:B------:R-:W-:Y:S01]  /*fd60*/  FMUL R91, R43, R0 ;  /* 0x000000002b5b7220 */ /* 0x000fe20000400000 */
[--C-:B------:R-:W-:Y:S02]  /*fd70*/  SHF.R.U32.HI R0, RZ, 0x5, R24.reuse ;  /* 0x00000005ff007819 */ /* 0x100fe40000011618 */
[----:B------:R-:W-:Y:S01]  /*fd80*/  F2FP.SATFINITE.E4M3.F32.PACK_AB_MERGE_C R57, RZ, R57, RZ ;  /* 0x00000039ff39723e */ /* 0x000fe200048070ff */
[----:B------:R-:W-:Y:S01]  /*fd90*/  FMUL R68, R91, UR30 ;  /* 0x0000001e5b447c20 */ /* 0x000fe20008400000 */
[C---:B------:R-:W-:Y:S01]  /*fda0*/  LEA R32, R0.reuse, 0x3, 0x2 ;  /* 0x0000000300207811 */ /* 0x040fe200078e10ff */
[----:B------:R-:W-:-:S03]  /*fdb0*/  IMAD R4, R0, -0x4, R24 ;  /* 0xfffffffc00047824 */ /* 0x000fc600078e0218 */
[----:B------:R-:W-:Y:S01]  /*fdc0*/  ISETP.GE.U32.AND P1, PT, R32, UR7, PT ;  /* 0x0000000720007c0c */ /* 0x000fe2000bf26070 */
[----:B------:R-:W-:Y:S01]  /*fdd0*/  FFMA R32, R97, R6, 0.5 ;  /* 0x3f00000061207423 */ /* 0x000fe20000000006 */
[----:B------:R-:W-:Y:S01]  /*fde0*/  IADD3 R4, PT, PT, R4, 0x1d, RZ ;  /* 0x0000001d04047810 */ /* 0x000fe20007ffe0ff */
[----:B------:R-:W-:Y:S01]  /*fdf0*/  FMUL R97, R25, R88 ;  /* 0x0000005819617220 */ /* 0x000fe20000400000 */
[----:B------:R-:W-:Y:S02]  /*fe00*/  F2FP.SATFINITE.E4M3.F32.PACK_AB_MERGE_C R68, RZ, R68, RZ ;  /* 0x00000044ff44723e */ /* 0x000fe400048070ff */
[----:B------:R-:W-:Y:S01]  /*fe10*/  LOP3.LUT R43, R4, 0x1f, RZ, 0xc0, !PT ;  /* 0x0000001f042b7812 */ /* 0x000fe200078ec0ff */
[----:B------:R-:W-:-:S03]  /*fe20*/  FFMA R4, R99, R6, 0.5 ;  /* 0x3f00000063047423 */ /* 0x000fc60000000006 */
[----:B------:R-:W-:Y:S01]  /*fe30*/  IADD3 R52, P2, P3, R52, UR12, R43 ;  /* 0x0000000c34347c10 */ /* 0x000fe2000fb5e02b */
[----:B------:R-:W-:Y:S01]  /*fe40*/  FMUL R4, R31, R4 ;  /* 0x000000041f047220 */ /* 0x000fe20000400000 */
[----:B------:R-:W-:Y:S01]  /*fe50*/  FMNMX3 R31, |R16|, R89, |R17|, !PT ;  /* 0x00000059101f7276 */ /* 0x000fe20007800611 */
[----:B------:R-:W-:Y:S01]  /*fe60*/  FMUL R89, R55, R32 ;  /* 0x0000002037597220 */ /* 0x000fe20000400000 */
[----:B------:R-:W-:Y:S01]  /*fe70*/  FMUL R55, R70, UR30 ;  /* 0x0000001e46377c20 */ /* 0x000fe20008400000 */
[----:B------:R-:W-:Y:S01]  /*fe80*/  ISETP.GE.U32.OR P1, PT, R43, UR14, P1 ;  /* 0x0000000e2b007c0c */ /* 0x000fe20008f26470 */
[----:B------:R-:W-:Y:S01]  /*fe90*/  FMUL R43, R105, UR30 ;  /* 0x0000001e692b7c20 */ /* 0x000fe20008400000 */
[----:B------:R-:W-:Y:S02]  /*fea0*/  FMNMX3 R31, |R20|, R31, |R69|, !PT ;  /* 0x0000001f141f7276 */ /* 0x000fe40007800645 */
[----:B------:R-:W-:Y:S02]  /*feb0*/  F2FP.SATFINITE.E4M3.F32.PACK_AB_MERGE_C R55, RZ, R55, RZ ;  /* 0x00000037ff37723e */ /* 0x000fe400048070ff */
[----:B------:R-:W-:Y:S01]  /*fec0*/  FMNMX3 R31, |R75|, R31, |R78|, !PT ;  /* 0x0000001f4b1f7276 */ /* 0x000fe2000780064e */
[----:B------:R-:W-:Y:S01]  /*fed0*/  FMUL R75, R69, UR30 ;  /* 0x0000001e454b7c20 */ /* 0x000fe20008400000 */
[----:B------:R-:W-:Y:S01]  /*fee0*/  F2FP.SATFINITE.E4M3.F32.PACK_AB_MERGE_C R43, RZ, R43, RZ ;  /* 0x0000002bff2b723e */ /* 0x000fe200048070ff */
[----:B------:R-:W-:Y:S01]  /*fef0*/  FMUL R78, R78, UR30 ;  /* 0x0000001e4e4e7c20 */ /* 0x000fe20008400000 */
[----:B------:R-:W-:Y:S01]  /*ff00*/  FMNMX3 R31, |R33|, R31, |R64|, !PT ;  /* 0x0000001f211f7276 */ /* 0x000fe20007800640 */
[----:B------:R-:W-:Y:S01]  /*ff10*/  FMUL R64, R64, UR30 ;  /* 0x0000001e40407c20 */ /* 0x000fe20008400000 */
[----:B------:R-:W-:Y:S01]  /*ff20*/  F2FP.SATFINITE.E4M3.F32.PACK_AB_MERGE_C R75, RZ, R75, RZ ;  /* 0x0000004bff4b723e */ /* 0x000fe200048070ff */
[----:B------:R-:W-:Y:S01]  /*ff30*/  IMAD.U32 R20, R43, 0x10000, RZ ;  /* 0x000100002b147824 */ /* 0x000fe200078e00ff */
[----:B------:R-:W-:-:S02]  /*ff40*/  FMNMX R31, |R66|, R31, !PT ;  /* 0x0000001f421f7209 */ /* 0x000fc40007800200 */
[----:B------:R-:W-:Y:S01]  /*ff50*/  F2FP.SATFINITE.E4M3.F32.PACK_AB_MERGE_C R54, RZ, R64, RZ ;  /* 0x00000040ff36723e */ /* 0x000fe200048070ff */
[----:B------:R-:W-:Y:S01]  /*ff60*/  FMUL R64, R4, UR30 ;  /* 0x0000001e04407c20 */ /* 0x000fe20008400000 */
[----:B------:R-:W-:Y:S01]  /*ff70*/  FMNMX3 R32, |R40|, R31, |R81|, !PT ;  /* 0x0000001f28207276 */ /* 0x000fe20007800651 */
[----:B------:R-:W-:Y:S01]  /*ff80*/  FMUL R31, R66, UR30 ;  /* 0x0000001e421f7c20 */ /* 0x000fe20008400000 */
[----:B------:R-:W-:Y:S02]  /*ff90*/  SHF.L.U32 R54, R54, 0x8, RZ ;  /* 0x0000000836367819 */ /* 0x000fe400000006ff */
[----:B------:R-:W-:Y:S01]  /*ffa0*/  FMNMX3 R66, |R105|, R32, |R70|, !PT ;  /* 0x0000002069427276 */ /* 0x000fe20007800646 */
[----:B------:R-:W-:Y:S01]  /*ffb0*/  FMUL R70, R81, UR30 ;  /* 0x0000001e51467c20 */ /* 0x000fe20008400000 */
[----:B------:R-:W-:Y:S02]  /*ffc0*/  F2FP.SATFINITE.E4M3.F32.PACK_AB_MERGE_C R31, RZ, R31, RZ ;  /* 0x0000001fff1f723e */ /* 0x000fe400048070ff */
[----:B------:R-:W-:-:S02]  /*ffd0*/  LOP3.LUT R32, R57, 0xff, RZ, 0xc0, !PT ;  /* 0x000000ff39207812 */ /* 0x000fc400078ec0ff */
[----:B------:R-:W-:Y:S02]  /*ffe0*/  FMNMX3 R66, |R72|, R66, |R91|, !PT ;  /* 0x0000004248427276 */ /* 0x000fe4000780065b */
[----:B------:R-:W-:Y:S02]  /*fff0*/  LEA R32, R31, R32, 0x8 ;  /* 0x000000201f207211 */ /* 0x000fe400078e40ff */
[C---:B------:R-:W-:Y:S01]  /*10000*/  FMNMX3 R95, |R89|.reuse, R66, |R4|, !PT ;  /* 0x00000042595f7276 */ /* 0x040fe20007800604 */
[----:B------:R-:W-:Y:S01]  /*10010*/  FMUL R66, R89, UR30 ;  /* 0x0000001e59427c20 */ /* 0x000fe20008400000 */
[----:B------:R-:W-:Y:S02]  /*10020*/  LOP3.LUT R69, R32, 0xffff, RZ, 0xc0, !PT ;  /* 0x0000ffff20457812 */ /* 0x000fe400078ec0ff */
[----:B------:R-:W-:Y:S02]  /*10030*/  SHF.L.U32 R32, R55, 0x10, RZ ;  /* 0x0000001037207819 */ /* 0x000fe400000006ff */
[----:B------:R-:W-:-:S02]  /*10040*/  F2FP.SATFINITE.E4M3.F32.PACK_AB_MERGE_C R66, RZ, R66, RZ ;  /* 0x00000042ff42723e */ /* 0x000fc400048070ff */
[----:B------:R-:W-:Y:S02]  /*10050*/  LOP3.LUT R93, R69, 0xff0000, R32, 0xf8, !PT ;  /* 0x00ff0000455d7812 */ /* 0x000fe400078ef820 */
[----:B------:R-:W-:Y:S02]  /*10060*/  LOP3.LUT R32, R54, 0xff, R75, 0xf8, !PT ;  /* 0x000000ff36207812 */ /* 0x000fe400078ef84b */
[----:B------:R-:W-:Y:S02]  /*10070*/  F2FP.SATFINITE.E4M3.F32.PACK_AB_MERGE_C R70, RZ, R70, RZ ;  /* 0x00000046ff46723e */ /* 0x000fe400048070ff */
[----:B------:R-:W-:Y:S02]  /*10080*/  LOP3.LUT R69, R32, 0xffff, RZ, 0xc0, !PT ;  /* 0x0000ffff20457812 */ /* 0x000fe400078ec0ff */
[----:B------:R-:W-:Y:S02]  /*10090*/  LOP3.LUT R4, R66, 0xffff, RZ, 0xc0, !PT ;  /* 0x0000ffff42047812 */ /* 0x000fe400078ec0ff */
[----:B------:R-:W-:Y:S01]  /*100a0*/  LOP3.LUT R81, R69, 0xff0000, R20, 0xf8, !PT ;  /* 0x00ff000045517812 */ /* 0x000fe200078ef814 */
[----:B------:R-:W-:Y:S01]  /*100b0*/  FMUL R69, R33, UR30 ;  /* 0x0000001e21457c20 */ /* 0x000fe20008400000 */
[----:B------:R-:W-:-:S02]  /*100c0*/  LOP3.LUT R32, R71, 0xff, RZ, 0xc0, !PT ;  /* 0x000000ff47207812 */ /* 0x000fc400078ec0ff */
[----:B------:R-:W-:Y:S02]  /*100d0*/  SHF.L.U32 R20, R70, 0x10, RZ ;  /* 0x0000001046147819 */ /* 0x000fe400000006ff */
[----:B------:R-:W-:Y:S02]  /*100e0*/  F2FP.SATFINITE.E4M3.F32.PACK_AB_MERGE_C R69, RZ, R69, RZ ;  /* 0x00000045ff45723e */ /* 0x000fe400048070ff */
[----:B------:R-:W-:Y:S02]  /*100f0*/  SHF.L.U32 R4, R4, 0x18, RZ ;  /* 0x0000001804047819 */ /* 0x000fe400000006ff */
[----:B------:R-:W-:Y:S02]  /*10100*/  LEA R33, R69, R32, 0x8 ;  /* 0x0000002045217211 */ /* 0x000fe400078e40ff */
[----:B------:R-:W-:Y:S02]  /*10110*/  LOP3.LUT R20, R20, 0xff0000, RZ, 0xc0, !PT ;  /* 0x00ff000014147812 */ /* 0x000fe400078ec0ff */
[----:B------:R-:W-:Y:S01]  /*10120*/  LOP3.LUT R4, R81, 0xff000000, R4, 0xf8, !PT ;  /* 0xff00000051047812 */ /* 0x000fe200078ef804 */
[----:B------:R-:W-:Y:S01]  /*10130*/  FMUL R81, R27, R76 ;  /* 0x0000004c1b517220 */ /* 0x000fe20000400000 */
[----:B------:R-:W-:Y:S01]  /*10140*/  LOP3.LUT R33, R20, 0xffff, R33, 0xf8, !PT ;  /* 0x0000ffff14217812 */ /* 0x000fe200078ef821 */
[----:B------:R-:W-:Y:S01]  /*10150*/  FMUL R27, R14, R103 ;  /* 0x000000670e1b7220 */ /* 0x000fe20000400000 */
[----:B------:R-:W-:Y:S01]  /*10160*/  LOP3.LUT R20, R68, 0xffff, RZ, 0xc0, !PT ;  /* 0x0000ffff44147812 */ /* 0x000fe200078ec0ff */
[----:B------:R-:W-:Y:S01]  /*10170*/  FMUL R14, R72, UR30 ;  /* 0x0000001e480e7c20 */ /* 0x000fe20008400000 */
[----:B------:R-:W-:Y:S01]  /*10180*/  FMUL R72, R40, UR30 ;  /* 0x0000001e28487c20 */ /* 0x000fe20008400000 */
[----:B------:R-:W-:Y:S01]  /*10190*/  F2FP.SATFINITE.E4M3.F32.PACK_AB_MERGE_C R78, RZ, R78, RZ ;  /* 0x0000004eff4e723e */ /* 0x000fe200048070ff */
[----:B------:R-:W-:Y:S01]  /*101a0*/  FMUL R76, R80, UR30 ;  /* 0x0000001e504c7c20 */ /* 0x000fe20008400000 */
[----:B------:R-:W-:Y:S01]  /*101b0*/  SHF.L.U32 R20, R20, 0x18, RZ ;  /* 0x0000001814147819 */ /* 0x000fe200000006ff */
[----:B------:R-:W-:Y:S01]  /*101c0*/  FMUL R25, R81, UR30 ;  /* 0x0000001e51197c20 */ /* 0x000fe20008400000 */
[----:B------:R-:W-:-:S02]  /*101d0*/  F2FP.SATFINITE.E4M3.F32.PACK_AB_MERGE_C R40, RZ, R14, RZ ;  /* 0x0000000eff28723e */ /* 0x000fc400048070ff */
[----:B------:R-:W-:Y:S02]  /*101e0*/  LOP3.LUT R32, R33, 0xff000000, R20, 0xf8, !PT ;  /* 0xff00000021207812 */ /* 0x000fe400078ef814 */
[----:B------:R-:W-:Y:S02]  /*101f0*/  F2FP.SATFINITE.E4M3.F32.PACK_AB_MERGE_C R72, RZ, R72, RZ ;  /* 0x00000048ff48723e */ /* 0x000fe400048070ff */
[----:B------:R-:W-:Y:S02]  /*10200*/  LOP3.LUT R33, R78, 0xff, RZ, 0xc0, !PT ;  /* 0x000000ff4e217812 */ /* 0x000fe400078ec0ff */
[----:B------:R-:W-:Y:S02]  /*10210*/  SHF.L.U32 R14, R40, 0x10, RZ ;  /* 0x00000010280e7819 */ /* 0x000fe400000006ff */
[----:B------:R-:W-:Y:S01]  /*10220*/  FMNMX3 R95, |R80|, R95, |R81|, !PT ;  /* 0x0000005f505f7276 */ /* 0x000fe20007800651 */
[----:B------:R-:W-:Y:S01]  /*10230*/  FFMA R80, R61, R6, 0.5 ;  /* 0x3f0000003d507423 */ /* 0x000fe20000000006 */
[----:B------:R-:W-:Y:S01]  /*10240*/  LEA R33, R72, R33, 0x8 ;  /* 0x0000002148217211 */ /* 0x000fe200078e40ff */
[----:B------:R-:W-:Y:S01]  /*10250*/  FMUL R61, R74, UR30 ;  /* 0x0000001e4a3d7c20 */ /* 0x000fe20008400000 */
[----:B------:R-:W-:Y:S01]  /*10260*/  LOP3.LUT R14, R14, 0xff0000, RZ, 0xc0, !PT ;  /* 0x00ff00000e0e7812 */ /* 0x000fe200078ec0ff */
[----:B------:R-:W-:Y:S01]  /*10270*/  FMUL R80, R59, R80 ;  /* 0x000000503b507220 */ /* 0x000fe20000400000 */
[----:B------:R-:W-:Y:S01]  /*10280*/  F2FP.SATFINITE.E4M3.F32.PACK_AB_MERGE_C R76, RZ, R76, RZ ;  /* 0x0000004cff4c723e */ /* 0x000fe200048070ff */
[----:B------:R-:W-:Y:S01]  /*10290*/  FMUL R59, R97, UR30 ;  /* 0x0000001e613b7c20 */ /* 0x000fe20008400000 */
[----:B------:R-:W-:-:S02]  /*102a0*/  LOP3.LUT R33, R14, 0xffff, R33, 0xf8, !PT ;  /* 0x0000ffff0e217812 */ /* 0x000fc400078ef821 */
[----:B------:R-:W-:Y:S02]  /*102b0*/  LOP3.LUT R14, R76, 0xffff, RZ, 0xc0, !PT ;  /* 0x0000ffff4c0e7812 */ /* 0x000fe400078ec0ff */
[----:B------:R-:W-:Y:S02]  /*102c0*/  F2FP.SATFINITE.E4M3.F32.PACK_AB_MERGE_C R25, RZ, R25, RZ ;  /* 0x00000019ff19723e */ /* 0x000fe400048070ff */
[----:B------:R-:W-:Y:S02]  /*102d0*/  SHF.L.U32 R14, R14, 0x18, RZ ;  /* 0x000000180e0e7819 */ /* 0x000fe400000006ff */
[----:B------:R-:W-:Y:S02]  /*102e0*/  F2FP.SATFINITE.E4M3.F32.PACK_AB_MERGE_C R59, RZ, R59, RZ ;  /* 0x0000003bff3b723e */ /* 0x000fe400048070ff */
[----:B------:R-:W-:Y:S02]  /*102f0*/  LOP3.LUT R14, R33, 0xff000000, R14, 0xf8, !PT ;  /* 0xff000000210e7812 */ /* 0x000fe400078ef80e */
[----:B------:R-:W-:-:S02]  /*10300*/  LOP3.LUT R88, R25, 0xff, RZ, 0xc0, !PT ;  /* 0x000000ff19587812 */ /* 0x000fc400078ec0ff */
[----:B------:R-:W-:Y:S02]  /*10310*/  PRMT R33, R59, 0x7104, RZ ;  /* 0x000071043b217816 */ /* 0x000fe400000000ff */
[----:B------:R-:W-:Y:S02]  /*10320*/  F2FP.SATFINITE.E4M3.F32.PACK_AB_MERGE_C R61, RZ, R61, RZ ;  /* 0x0000003dff3d723e */ /* 0x000fe400048070ff */
[----:B------:R-:W-:Y:S01]  /*10330*/  LOP3.LUT R81, R88, 0xff00, R33, 0xf8, !PT ;  /* 0x0000ff0058517812 */ /* 0x000fe200078ef821 */
[----:B------:R-:W-:Y:S01]  /*10340*/  FMUL R33, R80, UR30 ;  /* 0x0000001e50217c20 */ /* 0x000fe20008400000 */
[----:B------:R-:W-:Y:S02]  /*10350*/  F2FP.SATFINITE.E4M3.F32.PACK_AB_MERGE_C R64, RZ, R64, RZ ;  /* 0x00000040ff40723e */ /* 0x000fe400048070ff */
[----:B------:R-:W-:Y:S02]  /*10360*/  LOP3.LUT R89, RZ, R3, RZ, 0x33, !PT ;  /* 0x00000003ff597212 */ /* 0x000fe400078e33ff */
[----:B------:R-:W-:-:S02]  /*10370*/  F2FP.SATFINITE.E4M3.F32.PACK_AB_MERGE_C R33, RZ, R33, RZ ;  /* 0x00000021ff21723e */ /* 0x000fc400048070ff */
[----:B------:R-:W-:Y:S01]  /*10380*/  LOP3.LUT R20, R64, 0xffff, RZ, 0xc0, !PT ;  /* 0x0000ffff40147812 */ /* 0x000fe200078ec0ff */
[----:B------:R-:W-:Y:S01]  /*10390*/  IMAD.IADD R73, R89, 0x1, R24 ;  /* 0x0000000159497824 */ /* 0x000fe200078e0218 */
[----:B------:R-:W-:Y:S02]  /*103a0*/  LOP3.LUT R79, R33, 0xff, RZ, 0xc0, !PT ;  /* 0x000000ff214f7812 */ /* 0x000fe400078ec0ff */
[----:B------:R-:W-:Y:S01]  /*103b0*/  LOP3.LUT R33, R61, 0xffff, RZ, 0xc0, !PT ;  /* 0x0000ffff3d217812 */ /* 0x000fe200078ec0ff */
[----:B------:R-:W-:Y:S01]  /*103c0*/  IMAD.SHL.U32 R20, R20, 0x1000000, RZ ;  /* 0x0100000014147824 */ /* 0x000fe200078e00ff */
[----:B------:R-:W-:Y:S01]  /*103d0*/  SHF.L.U32 R73, R73, 0x3, RZ ;  /* 0x0000000349497819 */ /* 0x000fe200000006ff */
[----:B------:R-:W-:Y:S01]  /*103e0*/  IMAD.U32 R88, R79, 0x10000, RZ ;  /* 0x000100004f587824 */ /* 0x000fe200078e00ff */
[----:B------:R-:W-:Y:S02]  /*103f0*/  SHF.L.U32 R33, R33, 0x18, RZ ;  /* 0x0000001821217819 */ /* 0x000fe400000006ff */
[----:B------:R-:W-:-:S02]  /*10400*/  LOP3.LUT R20, R93, 0xff000000, R20, 0xf8, !PT ;  /* 0xff0000005d147812 */ /* 0x000fc400078ef814 */
[----:B------:R-:W-:Y:S01]  /*10410*/  LOP3.LUT R33, R33, R81, R88, 0xfe, !PT ;  /* 0x0000005121217212 */ /* 0x000fe200078efe58 */
[----:B------:R-:W-:Y:S01]  /*10420*/  FFMA R88, R13, R6, 0.5 ;  /* 0x3f0000000d587423 */ /* 0x000fe20000000006 */
[----:B------:R-:W-:Y:S02]  /*10430*/  MOV R13, 0x400 ;  /* 0x00000400000d7802 */ /* 0x000fe40000000f00 */
[----:B------:R-:W-:Y:S01]  /*10440*/  LOP3.LUT R93, R24, 0x1f, RZ, 0xc0, !PT ;  /* 0x0000001f185d7812 */ /* 0x000fe200078ec0ff */
[----:B------:R-:W-:Y:S01]  /*10450*/  FMUL R88, R15, R88 ;  /* 0x000000580f587220 */ /* 0x000fe20000400000 */
[----:B------:R-:W-:Y:S02]  /*10460*/  IADD3 R13, PT, PT, R13, 0x20, RZ ;  /* 0x000000200d0d7810 */ /* 0x000fe40007ffe0ff */
[----:B------:R-:W-:Y:S01]  /*10470*/  IADD3 R81, PT, PT, R3, 0x2, RZ ;  /* 0x0000000203517810 */ /* 0x000fe20007ffe0ff */
[----:B------:R-:W-:Y:S01]  /*10480*/  IMAD R35, R93, 0x108, RZ ;  /* 0x000001085d237824 */ /* 0x000fe200078e02ff */
[----:B-1----:R-:W-:-:S02]  /*10490*/  LEA R56, R98, R13, 0x18 ;  /* 0x0000000d62387211 */ /* 0x002fc400078ec0ff */
[----:B------:R-:W-:Y:S02]  /*104a0*/  SHF.L.U32 R13, R2, 0x3, RZ ;  /* 0x00000003020d7819 */ /* 0x000fe400000006ff */
[----:B------:R-:W-:Y:S02]  /*104b0*/  IADD3 R91, PT, PT, -R81, R24, RZ ;  /* 0x00000018515b7210 */ /* 0x000fe40007ffe1ff */
[----:B------:R-:W-:Y:S02]  /*104c0*/  LOP3.LUT R13, R13, 0xf8, RZ, 0xc0, !PT ;  /* 0x000000f80d0d7812 */ /* 0x000fe400078ec0ff */
[----:B------:R-:W-:Y:S01]  /*104d0*/  IADD3 R30, PT, PT, R35, R56, RZ ;  /* 0x00000038231e7210 */ /* 0x000fe20007ffe0ff */
[----:B------:R-:W-:Y:S01]  /*104e0*/  IMAD.SHL.U32 R91, R91, 0x8, RZ ;  /* 0x000000085b5b7824 */ /* 0x000fe200078e00ff */
[----:B------:R-:W-:Y:S02]  /*104f0*/  LOP3.LUT R73, R73, 0xf8, RZ, 0xc0, !PT ;  /* 0x000000f849497812 */ /* 0x000fe400078ec0ff */
[----:B------:R-:W-:-:S02]  /*10500*/  IADD3 R13, PT, PT, R30, R13, RZ ;  /* 0x0000000d1e0d7210 */ /* 0x000fc40007ffe0ff */
[----:B------:R-:W-:Y:S02]  /*10510*/  LOP3.LUT R91, R91, 0xf8, RZ, 0xc0, !PT ;  /* 0x000000f85b5b7812 */ /* 0x000fe400078ec0ff */
[----:B------:R-:W-:Y:S01]  /*10520*/  IADD3 R73, PT, PT, R30, R73, RZ ;  /* 0x000000491e497210 */ /* 0x000fe20007ffe0ff */
[----:B------:R0:W-:Y:S01]  /*10530*/  STS.64 [R13], R44 ;  /* 0x0000002c0d007388 */ /* 0x0001e20000000a00 */
[C---:B------:R-:W-:Y:S01]  /*10540*/  FMNMX3 R95, |R88|.reuse, R95, |R27|, !PT ;  /* 0x0000005f585f7276 */ /* 0x040fe2000780061b */
[----:B------:R-:W-:Y:S02]  /*10550*/  FMUL R88, R88, UR30 ;  /* 0x0000001e58587c20 */ /* 0x000fe40008400000 */
[----:B------:R1:W-:Y:S01]  /*10560*/  STS.64 [R73], R38 ;  /* 0x0000002649007388 */ /* 0x0003e20000000a00 */
[----:B------:R-:W-:Y:S02]  /*10570*/  FMNMX3 R97, |R94|, R95, |R97|, !PT ;  /* 0x0000005f5e617276 */ /* 0x000fe40007800661 */
[----:B------:R-:W-:-:S02]  /*10580*/  F2FP.SATFINITE.E4M3.F32.PACK_AB_MERGE_C R62, RZ, R88, RZ ;  /* 0x00000058ff3e723e */ /* 0x000fc400048070ff */
[----:B------:R-:W-:Y:S02]  /*10590*/  FMNMX3 R97, |R7|, R97, |R96|, !PT ;  /* 0x0000006107617276 */ /* 0x000fe40007800660 */
[----:B0-----:R-:W-:Y:S02]  /*105a0*/  IADD3 R45, PT, PT, R30, R91, RZ ;  /* 0x0000005b1e2d7210 */ /* 0x001fe40007ffe0ff */
[----:B------:R-:W-:Y:S01]  /*105b0*/  IADD3 R91, PT, PT, R3, 0x3, RZ ;  /* 0x00000003035b7810 */ /* 0x000fe20007ffe0ff */
[----:B-1----:R-:W-:Y:S02]  /*105c0*/  FMUL R38, R27, UR30 ;  /* 0x0000001e1b267c20 */ /* 0x002fe40008400000 */
[----:B------:R0:W-:Y:S01]  /*105d0*/  STS.64 [R45], R8 ;  /* 0x000000082d007388 */ /* 0x0001e20000000a00 */
[----:B------:R-:W-:Y:S02]  /*105e0*/  IADD3 R44, PT, PT, -R91, R24, RZ ;  /* 0x000000185b2c7210 */ /* 0x000fe40007ffe1ff */
[C---:B------:R-:W-:Y:S01]  /*105f0*/  FMNMX R97, |R60|.reuse, R97, !PT ;  /* 0x000000613c617209 */ /* 0x040fe20007800200 */
[----:B------:R-:W-:Y:S01]  /*10600*/  FMUL R60, R60, UR30 ;  /* 0x0000001e3c3c7c20 */ /* 0x000fe20008400000 */
[----:B------:R-:W-:-:S02]  /*10610*/  SHF.L.U32 R44, R44, 0x3, RZ ;  /* 0x000000032c2c7819 */ /* 0x000fc400000006ff */
[----:B------:R-:W-:Y:S02]  /*10620*/  F2FP.SATFINITE.E4M3.F32.PACK_AB_MERGE_C R38, RZ, R38, RZ ;  /* 0x00000026ff26723e */ /* 0x000fe400048070ff */
[----:B------:R-:W-:Y:S01]  /*10630*/  LOP3.LUT R99, R44, 0xf8, RZ, 0xc0, !PT ;  /* 0x000000f82c637812 */ /* 0x000fe200078ec0ff */
[----:B------:R-:W-:Y:S01]  /*10640*/  FMUL R44, R7, UR30 ;  /* 0x0000001e072c7c20 */ /* 0x000fe20008400000 */
[----:B------:R-:W-:Y:S01]  /*10650*/  F2FP.SATFINITE.E4M3.F32.PACK_AB_MERGE_C R60, RZ, R60, RZ ;  /* 0x0000003cff3c723e */ /* 0x000fe200048070ff */
[----:B0-----:R-:W-:Y:S01]  /*10660*/  FMUL R8, R16, UR30 ;  /* 0x0000001e10087c20 */ /* 0x001fe20008400000 */
[----:B------:R-:W-:Y:S01]  /*10670*/  FFMA R16, R5, R6, 0.5 ;  /* 0x3f00000005107423 */ /* 0x000fe20000000006 */
[----:B------:R-:W-:Y:S01]  /*10680*/  IMAD.IADD R39, R30, 0x1, R99 ;  /* 0x000000011e277824 */ /* 0x000fe200078e0263 */
[----:B------:R-:W-:Y:S02]  /*10690*/  F2FP.SATFINITE.E4M3.F32.PACK_AB_MERGE_C R44, RZ, R44, RZ ;  /* 0x0000002cff2c723e */ /* 0x000fe400048070ff */
[----:B------:R-:W-:Y:S01]  /*106a0*/  F2FP.SATFINITE.E4M3.F32.PACK_AB_MERGE_C R9, RZ, R8, RZ ;  /* 0x00000008ff09723e */ /* 0x000fe200048070ff */
[----:B------:R-:W-:Y:S01]  /*106b0*/  FMUL R8, R17, UR30 ;  /* 0x0000001e11087c20 */ /* 0x000fe20008400000 */
[----:B------:R-:W-:Y:S01]  /*106c0*/  FFMA R17, R67, R6, 0.5 ;  /* 0x3f00000043117423 */ /* 0x000fe20000000006 */
[----:B------:R0:W-:Y:S01]  /*106d0*/  STS.64 [R39], R32 ;  /* 0x0000002027007388 */ /* 0x0001e20000000a00 */
[----:B------:R-:W-:Y:S01]  /*106e0*/  LOP3.LUT R9, R9, 0xffff, RZ, 0xc0, !PT ;  /* 0x0000ffff09097812 */ /* 0x000fe200078ec0ff */
[----:B------:R-:W-:Y:S01]  /*106f0*/  FMUL R77, R77, R16 ;  /* 0x000000104d4d7220 */ /* 0x000fe20000400000 */
[----:B------:R-:W-:Y:S01]  /*10700*/  FMUL R17, R36, R17 ;  /* 0x0000001124117220 */ /* 0x000fe20000400000 */
[----:B------:R-:W-:Y:S01]  /*10710*/  FMUL R36, R96, UR30 ;  /* 0x0000001e60247c20 */ /* 0x000fe20008400000 */
[----:B------:R-:W-:Y:S01]  /*10720*/  F2FP.SATFINITE.E4M3.F32.PACK_AB_MERGE_C R8, RZ, R8, RZ ;  /* 0x00000008ff08723e */ /* 0x000fe200048070ff */
[----:B------:R-:W-:Y:S01]  /*10730*/  FMUL R16, R19, R34 ;  /* 0x0000002213107220 */ /* 0x000fe20000400000 */
[----:B------:R-:W-:-:S02]  /*10740*/  SHF.L.U32 R19, R9, 0x18, RZ ;  /* 0x0000001809137819 */ /* 0x000fc400000006ff */
[----:B------:R-:W-:Y:S02]  /*10750*/  F2FP.SATFINITE.E4M3.F32.PACK_AB_MERGE_C R36, RZ, R36, RZ ;  /* 0x00000024ff24723e */ /* 0x000fe400048070ff */
[----:B------:R-:W-:Y:S02]  /*10760*/  LOP3.LUT R67, R8, 0xffff, RZ, 0xc0, !PT ;  /* 0x0000ffff08437812 */ /* 0x000fe400078ec0ff */
[----:B0-----:R-:W-:Y:S02]  /*10770*/  LOP3.LUT R33, R38, 0xff, RZ, 0xc0, !PT ;  /* 0x000000ff26217812 */ /* 0x001fe400078ec0ff */
[----:B------:R-:W-:Y:S02]  /*10780*/  PRMT R32, R36, 0x7104, RZ ;  /* 0x0000710424207816 */ /* 0x000fe400000000ff */
[----:B------:R-:W-:Y:S02]  /*10790*/  SHF.L.U32 R27, R67, 0x18, RZ ;  /* 0x00000018431b7819 */ /* 0x000fe400000006ff */
[----:B------:R-:W-:-:S02]  /*107a0*/  LOP3.LUT R32, R33, 0xff00, R32, 0xf8, !PT ;  /* 0x0000ff0021207812 */ /* 0x000fc400078ef820 */
[----:B------:R-:W-:Y:S02]  /*107b0*/  LOP3.LUT R6, R62, 0xff, RZ, 0xc0, !PT ;  /* 0x000000ff3e067812 */ /* 0x000fe400078ec0ff */
[----:B------:R-:W-:Y:S02]  /*107c0*/  LOP3.LUT R7, R63, 0xff, RZ, 0xc0, !PT ;  /* 0x000000ff3f077812 */ /* 0x000fe400078ec0ff */
[----:B------:R-:W-:Y:S02]  /*107d0*/  PRMT R33, R44, 0x7104, RZ ;  /* 0x000071042c217816 */ /* 0x000fe400000000ff */
[----:B------:R-:W-:Y:S02]  /*107e0*/  PRMT R34, R60, 0x7104, RZ ;  /* 0x000071043c227816 */ /* 0x000fe400000000ff */
[----:B------:R-:W-:Y:S02]  /*107f0*/  LOP3.LUT R19, R90, R19, RZ, 0xfc, !PT ;  /* 0x000000135a137212 */ /* 0x000fe400078efcff */
[----:B------:R-:W-:-:S02]  /*10800*/  LOP3.LUT R27, R92, R27, RZ, 0xfc, !PT ;  /* 0x0000001b5c1b7212 */ /* 0x000fc400078efcff */
[----:B------:R-:W-:Y:S02]  /*10810*/  LOP3.LUT R33, R6, 0xff00, R33, 0xf8, !PT ;  /* 0x0000ff0006217812 */ /* 0x000fe400078ef821 */
[----:B------:R-:W-:Y:S01]  /*10820*/  LOP3.LUT R34, R7, 0xff00, R34, 0xf8, !PT ;  /* 0x0000ff0007227812 */ /* 0x000fe200078ef822 */
[----:B------:R-:W-:Y:S06]  /*10830*/  @P0 BRA `(.L_x_24559) ;  /* 0x00000000003c0947 */ /* 0x000fec0003800000 */
[----:B------:R-:W-:Y:S01]  /*10840*/  SHF.L.U32 R8, R9, 0x10, RZ ;  /* 0x0000001009087819 */ /* 0x000fe200000006ff */
[----:B------:R-:W-:Y:S01]  /*10850*/  IMAD.MOV.U32 R6, RZ, RZ, R10 ;  /* 0x000000ffff067224 */ /* 0x000fe200078e000a */
[----:B------:R-:W-:Y:S01]  /*10860*/  MOV R9, UR28 ;  /* 0x0000001c00097c02 */ /* 0x000fe20008000f00 */
[----:B------:R-:W-:Y:S01]  /*10870*/  UIMAD UR5, UR29, 0x7, URZ ;  /* 0x000000071d0578a4 */ /* 0x000fe2000f8e02ff */
[----:B------:R-:W-:Y:S02]  /*10880*/  MOV R7, R11 ;  /* 0x0000000b00077202 */ /* 0x000fe40000000f00 */
[----:B------:R-:W-:Y:S02]  /*10890*/  LOP3.LUT R8, R8, 0xff0000, RZ, 0xc0, !PT ;  /* 0x00ff000008087812 */ /* 0x000fe400078ec0ff */
[----:B------:R-:W-:Y:S01]  /*108a0*/  SHF.L.U32 R12, R12, 0x8, RZ ;  /* 0x000000080c0c7819 */ /* 0x000fe200000006ff */
        /* <DEDUP_REMOVED lines=8> */
.L_x_24559:
[----:B------:R-:W-:Y:S05]  /*10930*/  BSYNC.RECONVERGENT B0 ;  /* 0x0000000000007941 */ /* 0x000fea0003800200 */
.L_x_24558:
[----:B------:R-:W-:Y:S01]  /*10940*/  BSSY.RECONVERGENT B0, `(.L_x_24560) ;  /* 0x000000f000007945 */ /* 0x000fe20003800200 */
[----:B------:R-:W-:Y:S01]  /*10950*/  FMNMX3 R80, |R80|, R97, |R41|, !PT ;  /* 0x0000006150507276 */ /* 0x000fe20007800629 */
[----:B0-----:R-:W-:Y:S01]  /*10960*/  FMUL R8, R77, UR30 ;  /* 0x0000001e4d087c20 */ /* 0x001fe20008400000 */
[----:B------:R-:W-:Y:S01]  /*10970*/  IADD3.X R53, PT, PT, R23, UR21, RZ, P2, P3 ;  /* 0x0000001517357c10 */ /* 0x000fe200097e64ff */
[----:B------:R-:W-:Y:S06]  /*10980*/  @P1 BRA `(.L_x_24561) ;  /* 0x0000000000281947 */ /* 0x000fec0003800000 */
[----:B------:R-:W-:Y:S01]  /*10990*/  IMAD.U32 R57, R57, 0x10000, RZ ;  /* 0x0001000039397824 */ /* 0x000fe200078e00ff */
[----:B------:R-:W-:Y:S02]  /*109a0*/  LOP3.LUT R78, R78, 0xffff, RZ, 0xc0, !PT ;  /* 0x0000ffff4e4e7812 */ /* 0x000fe400078ec0ff */
[----:B------:R-:W-:Y:S02]  /*109b0*/  SHF.L.U32 R10, R75, 0x8, RZ ;  /* 0x000000084b0a7819 */ /* 0x000fe400000006ff */
[----:B------:R-:W-:Y:S02]  /*109c0*/  LOP3.LUT R57, R57, 0xff0000, RZ, 0xc0, !PT ;  /* 0x00ff000039397812 */ /* 0x000fe400078ec0ff */
[----:B------:R-:W-:Y:S02]  /*109d0*/  LEA R6, P0, R52, UR17, 0x2 ;  /* 0x0000001134067c11 */ /* 0x000fe4000f8010ff */
[----:B------:R-:W-:Y:S02]  /*109e0*/  LEA R57, R78, R57, 0x18 ;  /* 0x000000394e397211 */ /* 0x000fe400078ec0ff */
[----:B------:R-:W-:-:S02]  /*109f0*/  LEA.HI.X R7, R52, UR9, R53, 0x2, P0 ;  /* 0x0000000934077c11 */ /* 0x000fc400080f1435 */
[----:B------:R-:W-:-:S04]  /*10a00*/  LOP3.LUT R10, R57, 0xffff, R10, 0xf8, !PT ;  /* 0x0000ffff390a7812 */ /* 0x000fc800078ef80a */
[----:B------:R-:W-:-:S05]  /*10a10*/  LOP3.LUT R71, R10, 0xff, R71, 0xf8, !PT ;  /* 0x000000ff0a477812 */ /* 0x000fca00078ef847 */
[----:B------:R0:W-:Y:S02]  /*10a20*/  STG.E desc[UR22][R6.64], R71 ;  /* 0x0000004706007986 */ /* 0x0001e4000c101916 */
.L_x_24561:
[----:B------:R-:W-:Y:S05]  /*10a30*/  BSYNC.RECONVERGENT B0 ;  /* 0x0000000000007941 */ /* 0x000fea0003800200 */
.L_x_24560:
[----:B------:R-:W-:Y:S04]  /*10a40*/  BSSY.RECONVERGENT B0, `(.L_x_24562) ;  /* 0x000000d000007945 */ /* 0x000fe80003800200 */
[----:B------:R-:W-:Y:S05]  /*10a50*/  @P1 BRA `(.L_x_24563) ;  /* 0x00000000002c1947 */ /* 0x000fea0003800000 */
[----:B------:R-:W-:Y:S02]  /*10a60*/  SHF.L.U32 R31, R31, 0x10, RZ ;  /* 0x000000101f1f7819 */ /* 0x000fe400000006ff */
[----:B------:R-:W-:Y:S02]  /*10a70*/  LOP3.LUT R72, R72, 0xffff, RZ, 0xc0, !PT ;  /* 0x0000ffff48487812 */ /* 0x000fe400078ec0ff */
[----:B------:R-:W-:Y:S02]  /*10a80*/  LOP3.LUT R31, R31, 0xff0000, RZ, 0xc0, !PT ;  /* 0x00ff00001f1f7812 */ /* 0x000fe400078ec0ff */
[----:B0-----:R-:W-:Y:S02]  /*10a90*/  IADD3 R7, P0, PT, R52, UR28, RZ ;  /* 0x0000001c34077c10 */ /* 0x001fe4000ff1e0ff */
[----:B------:R-:W-:Y:S02]  /*10aa0*/  LEA R31, R72, R31, 0x18 ;  /* 0x0000001f481f7211 */ /* 0x000fe400078ec0ff */
[----:B------:R-:W-:-:S02]  /*10ab0*/  IADD3.X R10, PT, PT, R53, UR29, RZ, P0, !PT ;  /* 0x0000001d350a7c10 */ /* 0x000fc400087fe4ff */
[----:B------:R-:W-:Y:S02]  /*10ac0*/  LEA R6, P0, R7, UR17, 0x2 ;  /* 0x0000001107067c11 */ /* 0x000fe4000f8010ff */
[----:B------:R-:W-:Y:S02]  /*10ad0*/  LOP3.LUT R54, R31, 0xffff, R54, 0xf8, !PT ;  /* 0x0000ffff1f367812 */ /* 0x000fe400078ef836 */
[----:B------:R-:W-:Y:S02]  /*10ae0*/  LEA.HI.X R7, R7, UR9, R10, 0x2, P0 ;  /* 0x0000000907077c11 */ /* 0x000fe400080f140a */
[----:B------:R-:W-:-:S05]  /*10af0*/  LOP3.LUT R69, R54, 0xff, R69, 0xf8, !PT ;  /* 0x000000ff36457812 */ /* 0x000fca00078ef845 */
[----:B------:R1:W-:Y:S02]  /*10b00*/  STG.E desc[UR22][R6.64], R69 ;  /* 0x0000004506007986 */ /* 0x0003e4000c101916 */
.L_x_24563:
[----:B------:R-:W-:Y:S05]  /*10b10*/  BSYNC.RECONVERGENT B0 ;  /* 0x0000000000007941 */ /* 0x000fea0003800200 */
.L_x_24562:
[----:B------:R-:W-:Y:S04]  /*10b20*/  BSSY.RECONVERGENT B0, `(.L_x_24564) ;  /* 0x0000011000007945 */ /* 0x000fe80003800200 */
[----:B------:R-:W-:Y:S05]  /*10b30*/  @P1 BRA `(.L_x_24565) ;  /* 0x00000000003c1947 */ /* 0x000fea0003800000 */
[----:B------:R-:W-:Y:S01]  /*10b40*/  IMAD.U32 R55, R55, 0x10000, RZ ;  /* 0x0001000037377824 */ /* 0x000fe200078e00ff */
[----:B01----:R-:W-:Y:S01]  /*10b50*/  MOV R7, UR28 ;  /* 0x0000001c00077c02 */ /* 0x003fe20008000f00 */
[----:B------:R-:W-:Y:S01]  /*10b60*/  IMAD.SHL.U32 R43, R43, 0x100, RZ ;  /* 0x000001002b2b7824 */ /* 0x000fe200078e00ff */
[----:B------:R-:W-:Y:S02]  /*10b70*/  LOP3.LUT R40, R40, 0xffff, RZ, 0xc0, !PT ;  /* 0x0000ffff28287812 */ /* 0x000fe400078ec0ff */
[----:B------:R-:W-:Y:S02]  /*10b80*/  LOP3.LUT R55, R55, 0xff0000, RZ, 0xc0, !PT ;  /* 0x00ff000037377812 */ /* 0x000fe400078ec0ff */
[----:B------:R-:W-:Y:S02]  /*10b90*/  MOV R9, UR28 ;  /* 0x0000001c00097c02 */ /* 0x000fe40008000f00 */
[----:B------:R-:W-:Y:S02]  /*10ba0*/  MOV R10, UR29 ;  /* 0x0000001d000a7c02 */ /* 0x000fe40008000f00 */
[----:B------:R-:W-:-:S02]  /*10bb0*/  LEA R7, P0, R7, R52, 0x1 ;  /* 0x0000003407077211 */ /* 0x000fc400078008ff */
[----:B------:R-:W-:Y:S02]  /*10bc0*/  LEA R40, R40, R55, 0x18 ;  /* 0x0000003728287211 */ /* 0x000fe400078ec0ff */
[----:B------:R-:W-:Y:S02]  /*10bd0*/  LEA.HI.X R10, R9, R53, R10, 0x1, P0 ;  /* 0x00000035090a7211 */ /* 0x000fe400000f0c0a */
[C---:B------:R-:W-:Y:S02]  /*10be0*/  LEA R6, P0, R7.reuse, UR17, 0x2 ;  /* 0x0000001107067c11 */ /* 0x040fe4000f8010ff */
[----:B------:R-:W-:Y:S02]  /*10bf0*/  LOP3.LUT R43, R40, 0xffff, R43, 0xf8, !PT ;  /* 0x0000ffff282b7812 */ /* 0x000fe400078ef82b */
[----:B------:R-:W-:Y:S02]  /*10c00*/  LEA.HI.X R7, R7, UR9, R10, 0x2, P0 ;  /* 0x0000000907077c11 */ /* 0x000fe400080f140a */
[----:B------:R-:W-:-:S05]  /*10c10*/  LOP3.LUT R43, R43, 0xff, R70, 0xf8, !PT ;  /* 0x000000ff2b2b7812 */ /* 0x000fca00078ef846 */
[----:B------:R2:W-:Y:S02]  /*10c20*/  STG.E desc[UR22][R6.64], R43 ;  /* 0x0000002b06007986 */ /* 0x0005e4000c101916 */
.L_x_24565:
[----:B------:R-:W-:Y:S05]  /*10c30*/  BSYNC.RECONVERGENT B0 ;  /* 0x0000000000007941 */ /* 0x000fea0003800200 */
.L_x_24564:
[----:B------:R-:W-:Y:S04]  /*10c40*/  BSSY.RECONVERGENT B0, `(.L_x_24566) ;  /* 0x0000010000007945 */ /* 0x000fe80003800200 */
[----:B------:R-:W-:Y:S05]  /*10c50*/  @P1 BRA `(.L_x_24567) ;  /* 0x0000000000381947 */ /* 0x000fea0003800000 */
[----:B------:R-:W-:Y:S01]  /*10c60*/  SHF.L.U32 R64, R64, 0x10, RZ ;  /* 0x0000001040407819 */ /* 0x000fe200000006ff */
[----:B------:R-:W-:Y:S01]  /*10c70*/  UIMAD UR5, UR29, 0x3, URZ ;  /* 0x000000031d0578a4 */ /* 0x000fe2000f8e02ff */
[----:B012---:R-:W-:Y:S02]  /*10c80*/  MOV R7, UR28 ;  /* 0x0000001c00077c02 */ /* 0x007fe40008000f00 */
[----:B------:R-:W-:Y:S02]  /*10c90*/  LOP3.LUT R76, R76, 0xffff, RZ, 0xc0, !PT ;  /* 0x0000ffff4c4c7812 */ /* 0x000fe400078ec0ff */
[----:B------:R-:W-:Y:S01]  /*10ca0*/  LOP3.LUT R9, R64, 0xff0000, RZ, 0xc0, !PT ;  /* 0x00ff000040097812 */ /* 0x000fe200078ec0ff */
[----:B------:R-:W-:Y:S01]  /*10cb0*/  IMAD.WIDE.U32 R6, R7, 0x3, R52 ;  /* 0x0000000307067825 */ /* 0x000fe200078e0034 */
[----:B------:R-:W-:Y:S02]  /*10cc0*/  SHF.L.U32 R66, R66, 0x8, RZ ;  /* 0x0000000842427819 */ /* 0x000fe400000006ff */
[----:B------:R-:W-:Y:S01]  /*10cd0*/  LEA R9, R76, R9, 0x18 ;  /* 0x000000094c097211 */ /* 0x000fe200078ec0ff */
[----:B------:R-:W-:Y:S01]  /*10ce0*/  VIADD R7, R7, UR5 ;  /* 0x0000000507077c36 */ /* 0x000fe20008000000 */
[----:B------:R-:W-:-:S02]  /*10cf0*/  LEA R10, P0, R6, UR17, 0x2 ;  /* 0x00000011060a7c11 */ /* 0x000fc4000f8010ff */
[----:B------:R-:W-:Y:S02]  /*10d00*/  LOP3.LUT R9, R9, 0xffff, R66, 0xf8, !PT ;  /* 0x0000ffff09097812 */ /* 0x000fe400078ef842 */
[----:B------:R-:W-:Y:S02]  /*10d10*/  LEA.HI.X R11, R6, UR9, R7, 0x2, P0 ;  /* 0x00000009060b7c11 */ /* 0x000fe400080f1407 */
[----:B------:R-:W-:-:S05]  /*10d20*/  LOP3.LUT R9, R9, 0xff, R68, 0xf8, !PT ;  /* 0x000000ff09097812 */ /* 0x000fca00078ef844 */
[----:B------:R3:W-:Y:S02]  /*10d30*/  STG.E desc[UR22][R10.64], R9 ;  /* 0x000000090a007986 */ /* 0x0007e4000c101916 */
.L_x_24567:
[----:B------:R-:W-:Y:S05]  /*10d40*/  BSYNC.RECONVERGENT B0 ;  /* 0x0000000000007941 */ /* 0x000fea0003800200 */
.L_x_24566:
[----:B------:R-:W-:Y:S04]  /*10d50*/  BSSY.RECONVERGENT B0, `(.L_x_24568) ;  /* 0x0000010000007945 */ /* 0x000fe80003800200 */
[----:B------:R-:W-:Y:S05]  /*10d60*/  @P1 BRA `(.L_x_24569) ;  /* 0x0000000000381947 */ /* 0x000fea0003800000 */
[----:B------:R-:W-:Y:S01]  /*10d70*/  SHF.L.U32 R38, R38, 0x10, RZ ;  /* 0x0000001026267819 */ /* 0x000fe200000006ff */
[----:B------:R-:W-:Y:S01]  /*10d80*/  ULOP3.LUT UR5, UR24, 0xfffffffc, URZ, 0xc0, !UPT ;  /* 0xfffffffc18057892 */ /* 0x000fe2000f8ec0ff */
[----:B------:R-:W-:Y:S01]  /*10d90*/  LOP3.LUT R63, R63, 0xffff, RZ, 0xc0, !PT ;  /* 0x0000ffff3f3f7812 */ /* 0x000fe200078ec0ff */
[----:B------:R-:W-:Y:S01]  /*10da0*/  ULOP3.LUT UR8, UR25, 0x3fffffff, URZ, 0xc0, !UPT ;  /* 0x3fffffff19087892 */ /* 0x000fe2000f8ec0ff */
[----:B------:R-:W-:Y:S02]  /*10db0*/  LOP3.LUT R38, R38, 0xff0000, RZ, 0xc0, !PT ;  /* 0x00ff000026267812 */ /* 0x000fe400078ec0ff */
[----:B012---:R-:W-:Y:S02]  /*10dc0*/  SHF.L.U32 R7, R62, 0x8, RZ ;  /* 0x000000083e077819 */ /* 0x007fe400000006ff */
[----:B---3--:R-:W-:Y:S02]  /*10dd0*/  IADD3 R9, P0, PT, R52, UR5, RZ ;  /* 0x0000000534097c10 */ /* 0x008fe4000ff1e0ff */
[----:B------:R-:W-:-:S02]  /*10de0*/  LEA R38, R63, R38, 0x18 ;  /* 0x000000263f267211 */ /* 0x000fc400078ec0ff */
[----:B------:R-:W-:Y:S02]  /*10df0*/  IADD3.X R10, PT, PT, R53, UR8, RZ, P0, !PT ;  /* 0x00000008350a7c10 */ /* 0x000fe400087fe4ff */
[C---:B------:R-:W-:Y:S02]  /*10e00*/  LEA R6, P0, R9.reuse, UR17, 0x2 ;  /* 0x0000001109067c11 */ /* 0x040fe4000f8010ff */
[----:B------:R-:W-:Y:S02]  /*10e10*/  LOP3.LUT R38, R38, 0xffff, R7, 0xf8, !PT ;  /* 0x0000ffff26267812 */ /* 0x000fe400078ef807 */
[----:B------:R-:W-:Y:S02]  /*10e20*/  LEA.HI.X R7, R9, UR9, R10, 0x2, P0 ;  /* 0x0000000909077c11 */ /* 0x000fe400080f140a */
[----:B------:R-:W-:-:S05]  /*10e30*/  LOP3.LUT R25, R38, 0xff, R25, 0xf8, !PT ;  /* 0x000000ff26197812 */ /* 0x000fca00078ef819 */
[----:B------:R4:W-:Y:S02]  /*10e40*/  STG.E desc[UR22][R6.64], R25 ;  /* 0x0000001906007986 */ /* 0x0009e4000c101916 */
.L_x_24569:
[----:B------:R-:W-:Y:S05]  /*10e50*/  BSYNC.RECONVERGENT B0 ;  /* 0x0000000000007941 */ /* 0x000fea0003800200 */
.L_x_24568:
[----:B------:R-:W-:Y:S04]  /*10e60*/  BSSY.RECONVERGENT B0, `(.L_x_24570) ;  /* 0x0000012000007945 */ /* 0x000fe80003800200 */
[----:B------:R-:W-:Y:S05]  /*10e70*/  @P1 BRA `(.L_x_24571) ;  /* 0x0000000000401947 */ /* 0x000fea0003800000 */
[----:B------:R-:W-:Y:S01]  /*10e80*/  SHF.L.U32 R36, R36, 0x10, RZ ;  /* 0x0000001024247819 */ /* 0x000fe200000006ff */
[----:B---3--:R-:W-:Y:S01]  /*10e90*/  IMAD.U32 R11, RZ, RZ, UR28 ;  /* 0x0000001cff0b7e24 */ /* 0x008fe2000f8e00ff */
[----:B012-4-:R-:W-:Y:S01]  /*10ea0*/  MOV R6, R52 ;  /* 0x0000003400067202 */ /* 0x017fe20000000f00 */
[----:B------:R-:W-:Y:S01]  /*10eb0*/  UIMAD UR5, UR29, 0x5, URZ ;  /* 0x000000051d0578a4 */ /* 0x000fe2000f8e02ff */
[----:B------:R-:W-:Y:S02]  /*10ec0*/  MOV R7, R53 ;  /* 0x0000003500077202 */ /* 0x000fe40000000f00 */
[----:B------:R-:W-:Y:S02]  /*10ed0*/  LOP3.LUT R60, R60, 0xffff, RZ, 0xc0, !PT ;  /* 0x0000ffff3c3c7812 */ /* 0x000fe400078ec0ff */
[----:B------:R-:W-:Y:S01]  /*10ee0*/  LOP3.LUT R9, R36, 0xff0000, RZ, 0xc0, !PT ;  /* 0x00ff000024097812 */ /* 0x000fe200078ec0ff */
[----:B------:R-:W-:Y:S01]  /*10ef0*/  IMAD.WIDE.U32 R6, R11, 0x5, R6 ;  /* 0x000000050b067825 */ /* 0x000fe200078e0006 */
[----:B------:R-:W-:-:S02]  /*10f00*/  SHF.L.U32 R44, R44, 0x8, RZ ;  /* 0x000000082c2c7819 */ /* 0x000fc400000006ff */
[----:B------:R-:W-:Y:S01]  /*10f10*/  LEA R9, R60, R9, 0x18 ;  /* 0x000000093c097211 */ /* 0x000fe200078ec0ff */
[----:B------:R-:W-:Y:S01]  /*10f20*/  VIADD R7, R7, UR5 ;  /* 0x0000000507077c36 */ /* 0x000fe20008000000 */
[C---:B------:R-:W-:Y:S02]  /*10f30*/  LEA R10, P0, R6.reuse, UR17, 0x2 ;  /* 0x00000011060a7c11 */ /* 0x040fe4000f8010ff */
[----:B------:R-:W-:Y:S02]  /*10f40*/  LOP3.LUT R44, R9, 0xffff, R44, 0xf8, !PT ;  /* 0x0000ffff092c7812 */ /* 0x000fe400078ef82c */
[----:B------:R-:W-:Y:S02]  /*10f50*/  LEA.HI.X R11, R6, UR9, R7, 0x2, P0 ;  /* 0x00000009060b7c11 */ /* 0x000fe400080f1407 */
[----:B------:R-:W-:-:S05]  /*10f60*/  LOP3.LUT R59, R44, 0xff, R59, 0xf8, !PT ;  /* 0x000000ff2c3b7812 */ /* 0x000fca00078ef83b */
[----:B------:R0:W-:Y:S02]  /*10f70*/  STG.E desc[UR22][R10.64], R59 ;  /* 0x0000003b0a007986 */ /* 0x0001e4000c101916 */
.L_x_24571:
[----:B------:R-:W-:Y:S05]  /*10f80*/  BSYNC.RECONVERGENT B0 ;  /* 0x0000000000007941 */ /* 0x000fea0003800200 */
.L_x_24570:
[----:B012-4-:R-:W-:Y:S01]  /*10f90*/  FMUL R7, R37, UR30 ;  /* 0x0000001e25077c20 */ /* 0x017fe20008400000 */
[----:B------:R-:W-:Y:S01]  /*10fa0*/  F2FP.SATFINITE.E4M3.F32.PACK_AB_MERGE_C R25, RZ, R8, RZ ;  /* 0x00000008ff19723e */ /* 0x000fe200048070ff */
[----:B------:R-:W-:Y:S01]  /*10fb0*/  FMUL R6, R42, UR30 ;  /* 0x0000001e2a067c20 */ /* 0x000fe20008400000 */
[----:B------:R-:W-:Y:S01]  /*10fc0*/  FMUL R8, R16, UR30 ;  /* 0x0000001e10087c20 */ /* 0x000fe20008400000 */
[----:B------:R-:W-:Y:S01]  /*10fd0*/  FMUL R41, R41, UR30 ;  /* 0x0000001e29297c20 */ /* 0x000fe20008400000 */
[----:B------:R-:W-:Y:S01]  /*10fe0*/  F2FP.SATFINITE.E4M3.F32.PACK_AB_MERGE_C R7, RZ, R7, RZ ;  /* 0x00000007ff07723e */ /* 0x000fe200048070ff */
[----:B------:R-:W-:Y:S01]  /*10ff0*/  BSSY.RECONVERGENT B0, `(.L_x_24572) ;  /* 0x0000015000007945 */ /* 0x000fe20003800200 */
[----:B---3--:R-:W-:Y:S01]  /*11000*/  FMUL R11, R17, UR30 ;  /* 0x0000001e110b7c20 */ /* 0x008fe20008400000 */
[----:B------:R-:W-:Y:S02]  /*11010*/  F2FP.SATFINITE.E4M3.F32.PACK_AB_MERGE_C R12, RZ, R6, RZ ;  /* 0x00000006ff0c723e */ /* 0x000fe400048070ff */
[----:B------:R-:W-:-:S02]  /*11020*/  F2FP.SATFINITE.E4M3.F32.PACK_AB_MERGE_C R31, RZ, R8, RZ ;  /* 0x00000008ff1f723e */ /* 0x000fc400048070ff */
[----:B------:R-:W-:Y:S02]  /*11030*/  F2FP.SATFINITE.E4M3.F32.PACK_AB_MERGE_C R41, RZ, R41, RZ ;  /* 0x00000029ff29723e */ /* 0x000fe400048070ff */
[----:B------:R-:W-:Y:S01]  /*11040*/  LOP3.LUT R23, R7, 0xffff, RZ, 0xc0, !PT ;  /* 0x0000ffff07177812 */ /* 0x000fe200078ec0ff */
[----:B------:R-:W-:Y:S06]  /*11050*/  @P1 BRA `(.L_x_24573) ;  /* 0x0000000000381947 */ /* 0x000fec0003800000 */
[----:B------:R-:W-:Y:S01]  /*11060*/  MOV R9, UR28 ;  /* 0x0000001c00097c02 */ /* 0x000fe20008000f00 */
[----:B------:R-:W-:Y:S01]  /*11070*/  UIMAD UR5, UR29, 0x6, URZ ;  /* 0x000000061d0578a4 */ /* 0x000fe2000f8e02ff */
[----:B------:R-:W-:Y:S02]  /*11080*/  MOV R6, R52 ;  /* 0x0000003400067202 */ /* 0x000fe40000000f00 */
[----:B------:R-:W-:Y:S02]  /*11090*/  MOV R7, R53 ;  /* 0x0000003500077202 */ /* 0x000fe40000000f00 */
[----:B------:R-:W-:Y:S02]  /*110a0*/  PRMT R8, R12, 0x7054, RZ ;  /* 0x000070540c087816 */ /* 0x000fe400000000ff */
[----:B------:R-:W-:Y:S01]  /*110b0*/  SHF.L.U32 R10, R41, 0x8, RZ ;  /* 0x00000008290a7819 */ /* 0x000fe200000006ff */
[----:B------:R-:W-:-:S04]  /*110c0*/  IMAD.WIDE.U32 R6, R9, 0x6, R6 ;  /* 0x0000000609067825 */ /* 0x000fc800078e0006 */
[----:B------:R-:W-:Y:S01]  /*110d0*/  IMAD R9, R23, 0x1000000, R8 ;  /* 0x0100000017097824 */ /* 0x000fe200078e0208 */
[----:B------:R-:W-:Y:S02]  /*110e0*/  IADD3 R7, PT, PT, R7, UR5, RZ ;  /* 0x0000000507077c10 */ /* 0x000fe4000fffe0ff */
[C---:B------:R-:W-:Y:S02]  /*110f0*/  LEA R8, P0, R6.reuse, UR17, 0x2 ;  /* 0x0000001106087c11 */ /* 0x040fe4000f8010ff */
[----:B------:R-:W-:Y:S02]  /*11100*/  LOP3.LUT R10, R9, 0xffff, R10, 0xf8, !PT ;  /* 0x0000ffff090a7812 */ /* 0x000fe400078ef80a */
[----:B------:R-:W-:Y:S02]  /*11110*/  LEA.HI.X R9, R6, UR9, R7, 0x2, P0 ;  /* 0x0000000906097c11 */ /* 0x000fe400080f1407 */
[----:B------:R-:W-:-:S05]  /*11120*/  LOP3.LUT R79, R10, R79, RZ, 0xfc, !PT ;  /* 0x0000004f0a4f7212 */ /* 0x000fca00078efcff */
[----:B------:R0:W-:Y:S02]  /*11130*/  STG.E desc[UR22][R8.64], R79 ;  /* 0x0000004f08007986 */ /* 0x0001e4000c101916 */
.L_x_24573:
[----:B------:R-:W-:Y:S05]  /*11140*/  BSYNC.RECONVERGENT B0 ;  /* 0x0000000000007941 */ /* 0x000fea0003800200 */
.L_x_24572:
[----:B------:R-:W-:Y:S01]  /*11150*/  BSSY.RECONVERGENT B0, `(.L_x_24574) ;  /* 0x0000014000007945 */ /* 0x000fe20003800200 */
[----:B------:R-:W-:Y:S02]  /*11160*/  F2FP.SATFINITE.E4M3.F32.PACK_AB_MERGE_C R22, RZ, R11, RZ ;  /* 0x0000000bff16723e */ /* 0x000fe400048070ff */
[----:B------:R-:W-:Y:S02]  /*11170*/  LOP3.LUT R11, R25, 0xffff, RZ, 0xc0, !PT ;  /* 0x0000ffff190b7812 */ /* 0x000fe400078ec0ff */
[----:B------:R-:W-:Y:S01]  /*11180*/  LOP3.LUT R25, R31, 0xffff, RZ, 0xc0, !PT ;  /* 0x0000ffff1f197812 */ /* 0x000fe200078ec0ff */
[----:B------:R-:W-:Y:S06]  /*11190*/  @P1 BRA `(.L_x_24575) ;  /* 0x00000000003c1947 */ /* 0x000fec0003800000 */
[----:B0-----:R-:W-:Y:S01]  /*111a0*/  SHF.L.U32 R8, R11, 0x10, RZ ;  /* 0x000000100b087819 */ /* 0x001fe200000006ff */
        /* <DEDUP_REMOVED lines=14> */
.L_x_24575:
[----:B------:R-:W-:Y:S05]  /*11290*/  BSYNC.RECONVERGENT B0 ;  /* 0x0000000000007941 */ /* 0x000fea0003800200 */
.L_x_24574:
[----:B------:R-:W-:Y:S01]  /*112a0*/  ISETP.LT.U32.AND P0, PT, R3, UR14, PT ;  /* 0x0000000e03007c0c */ /* 0x000fe2000bf01070 */
[----:B------:R-:W-:Y:S01]  /*112b0*/  IMAD.SHL.U32 R11, R11, 0x1000000, RZ ;  /* 0x010000000b0b7824 */ /* 0x000fe200078e00ff */
[----:B------:R-:W-:Y:S01]  /*112c0*/  SHF.L.U32 R6, R12, 0x10, RZ ;  /* 0x000000100c067819 */ /* 0x000fe200000006ff */
[----:B------:R-:W-:Y:S01]  /*112d0*/  BAR.SYNC.DEFER_BLOCKING 0x0 ;  /* 0x0000000000007b1d */ /* 0x000fe20000010000 */
[----:B------:R-:W-:Y:S01]  /*112e0*/  LOP3.LUT R7, R22, 0xffff, RZ, 0xc0, !PT ;  /* 0x0000ffff16077812 */ /* 0x000fe200078ec0ff */
[----:B------:R-:W-:Y:S01]  /*112f0*/  USHF.L.U64.HI UR8, UR26, 0x2, UR27 ;  /* 0x000000021a087899 */ /* 0x000fe2000801021b */
[----:B------:R-:W-:Y:S01]  /*11300*/  SHF.L.U32 R5, R41, 0x10, RZ ;  /* 0x0000001029057819 */ /* 0x000fe200000006ff */
[----:B------:R-:W-:Y:S01]  /*11310*/  USHF.L.U32 UR5, UR26, 0x2, URZ ;  /* 0x000000021a057899 */ /* 0x000fe200080006ff */
[----:B------:R-:W-:Y:S01]  /*11320*/  FMNMX3 R80, |R42|, R80, |R37|, !PT ;  /* 0x000000502a507276 */ /* 0x000fe20007800625 */
[----:B------:R-:W-:Y:S01]  /*11330*/  BSSY.RECONVERGENT B0, `(.L_x_24576) ;  /* 0x0000075000007945 */ /* 0x000fe20003800200 */
[----:B------:R-:W-:Y:S01]  /*11340*/  SHF.L.U32 R23, R23, 0x10, RZ ;  /* 0x0000001017177819 */ /* 0x000fe200000006ff */
[----:B------:R-:W-:Y:S01]  /*11350*/  VIADD R89, R89, UR14 ;  /* 0x0000000e59597c36 */ /* 0x000fe20008000000 */
[----:B01----:R-:W-:-:S02]  /*11360*/  LOP3.LUT R8, R6, 0xff0000, RZ, 0xc0, !PT ;  /* 0x00ff000006087812 */ /* 0x003fc400078ec0ff */
[----:B------:R-:W-:Y:S02]  /*11370*/  SHF.L.U32 R6, R7, 0x18, RZ ;  /* 0x0000001807067819 */ /* 0x000fe400000006ff */
[----:B------:R-:W-:Y:S02]  /*11380*/  LOP3.LUT R5, R5, 0xff0000, RZ, 0xc0, !PT ;  /* 0x00ff000005057812 */ /* 0x000fe400078ec0ff */
[----:B------:R-:W-:Y:S02]  /*11390*/  FMNMX3 R17, |R74|, R80, |R17|, !PT ;  /* 0x000000504a117276 */ /* 0x000fe40007800611 */
[----:B------:R-:W-:Y:S02]  /*113a0*/  SHF.L.U32 R25, R25, 0x18, RZ ;  /* 0x0000001819197819 */ /* 0x000fe400000006ff */
[----:B------:R-:W-:Y:S02]  /*113b0*/  LOP3.LUT R23, R23, 0xff0000, RZ, 0xc0, !PT ;  /* 0x00ff000017177812 */ /* 0x000fe400078ec0ff */
[----:B------:R-:W-:-:S02]  /*113c0*/  LOP3.LUT R5, R6, R33, R5, 0xfe, !PT ;  /* 0x0000002106057212 */ /* 0x000fc400078efe05 */
[----:B------:R-:W-:Y:S02]  /*113d0*/  LOP3.LUT R21, R11, R32, R8, 0xfe, !PT ;  /* 0x000000200b157212 */ /* 0x000fe400078efe08 */
[----:B------:R-:W-:Y:S02]  /*113e0*/  LOP3.LUT R15, R25, R34, R23, 0xfe, !PT ;  /* 0x00000022190f7212 */ /* 0x000fe400078efe17 */
[----:B------:R-:W-:Y:S02]  /*113f0*/  FMNMX3 R16, |R77|, R17, |R16|, !PT ;  /* 0x000000114d107276 */ /* 0x000fe40007800610 */
[----:B------:R-:W-:Y:S01]  /*11400*/  IADD3 R6, PT, PT, -R3, UR14, RZ ;  /* 0x0000000e03067c10 */ /* 0x000fe2000fffe1ff */
[----:B------:R-:W-:Y:S06]  /*11410*/  @!P0 BRA `(.L_x_24577) ;  /* 0x0000000400988947 */ /* 0x000fec0003800000 */
[----:B------:R-:W-:Y:S01]  /*11420*/  ISETP.GE.U32.AND P1, PT, R89, 0x3, PT ;  /* 0x000000035900780c */ /* 0x000fe20003f26070 */
[----:B------:R-:W-:Y:S01]  /*11430*/  BSSY.RECONVERGENT B1, `(.L_x_24578) ;  /* 0x0000041000017945 */ /* 0x000fe20003800200 */
[----:B------:R-:W-:Y:S01]  /*11440*/  SHF.L.U32 R8, R0, 0x4, RZ ;  /* 0x0000000400087819 */ /* 0x000fe200000006ff */
[----:B------:R-:W-:Y:S01]  /*11450*/  IMAD.MOV.U32 R12, RZ, RZ, RZ ;  /* 0x000000ffff0c7224 */ /* 0x000fe200078e00ff */
[----:B------:R-:W-:-:S03]  /*11460*/  MOV R55, UR14 ;  /* 0x0000000e00377c02 */ /* 0x000fc60008000f00 */
[C---:B------:R-:W-:Y:S01]  /*11470*/  IMAD R7, R8.reuse, UR27, RZ ;  /* 0x0000001b08077c24 */ /* 0x040fe2000f8e02ff */
[----:B------:R-:W-:Y:S01]  /*11480*/  LOP3.LUT R55, R55, 0x3, RZ, 0xc0, !PT ;  /* 0x0000000337377812 */ /* 0x000fe200078ec0ff */
[----:B------:R-:W-:-:S03]  /*11490*/  IMAD.WIDE.U32 R8, R8, UR26, RZ ;  /* 0x0000001a08087c25 */ /* 0x000fc6000f8e00ff */
[----:B------:R-:W-:Y:S02]  /*114a0*/  ISETP.NE.AND P0, PT, R55, RZ, PT ;  /* 0x000000ff3700720c */ /* 0x000fe40003f05270 */
[----:B------:R-:W-:Y:S02]  /*114b0*/  IADD3 R34, PT, PT, R9, R7, RZ ;  /* 0x0000000709227210 */ /* 0x000fe40007ffe0ff */
[----:B------:R-:W-:Y:S02]  /*114c0*/  MOV R31, R8 ;  /* 0x00000008001f7202 */ /* 0x000fe40000000f00 */
[----:B------:R-:W-:Y:S01]  /*114d0*/  MOV R7, R2 ;  /* 0x0000000200077202 */ /* 0x000fe20000000f00 */
[----:B------:R-:W-:Y:S06]  /*114e0*/  @!P1 BRA `(.L_x_24579) ;  /* 0x0000000000d49947 */ /* 0x000fec0003800000 */
[----:B------:R-:W-:Y:S02]  /*114f0*/  IADD3 R12, PT, PT, R6, -R55, RZ ;  /* 0x80000037060c7210 */ /* 0x000fe40007ffe0ff */
[----:B------:R-:W-:Y:S02]  /*11500*/  LEA R9, R0, R35, 0x5 ;  /* 0x0000002300097211 */ /* 0x000fe400078e28ff */
[----:B------:R-:W-:Y:S01]  /*11510*/  MOV R7, R2 ;  /* 0x0000000200077202 */ /* 0x000fe20000000f00 */
[----:B------:R-:W-:Y:S01]  /*11520*/  IMAD.MOV R17, RZ, RZ, -R12 ;  /* 0x000000ffff117224 */ /* 0x000fe200078e0a0c */
[----:B------:R-:W-:-:S07]  /*11530*/  IADD3 R25, PT, PT, R9, 0x10, R56 ;  /* 0x0000001009197810 */ /* 0x000fce0007ffe038 */
.L_x_24580:
[C---:B0-----:R-:W-:Y:S02]  /*11540*/  LOP3.LUT R10, R7.reuse, 0x1f, RZ, 0xc0, !PT ;  /* 0x0000001f070a7812 */ /* 0x041fe400078ec0ff */
[C---:B------:R-:W-:Y:S02]  /*11550*/  IADD3 R8, PT, PT, R7.reuse, -0x1, RZ ;  /* 0xffffffff07087810 */ /* 0x040fe40007ffe0ff */
[----:B------:R-:W-:Y:S02]  /*11560*/  ISETP.GE.U32.AND P4, PT, R10, UR7, PT ;  /* 0x000000070a007c0c */ /* 0x000fe4000bf86070 */
[C---:B------:R-:W-:Y:S02]  /*11570*/  IADD3 R9, PT, PT, R7.reuse, 0x1d, RZ ;  /* 0x0000001d07097810 */ /* 0x040fe40007ffe0ff */
[----:B------:R-:W-:Y:S02]  /*11580*/  IADD3 R7, PT, PT, R7, 0x1e, RZ ;  /* 0x0000001e07077810 */ /* 0x000fe40007ffe0ff */
[----:B------:R-:W-:-:S02]  /*11590*/  LOP3.LUT R40, R8, 0x1f, RZ, 0xc0, !PT ;  /* 0x0000001f08287812 */ /* 0x000fc400078ec0ff */
[----:B------:R-:W-:Y:S02]  /*115a0*/  LOP3.LUT R42, R7, 0x1f, RZ, 0xc0, !PT ;  /* 0x0000001f072a7812 */ /* 0x000fe400078ec0ff */
[----:B------:R-:W-:Y:S02]  /*115b0*/  ISETP.GE.U32.AND P3, PT, R40, UR7, PT ;  /* 0x0000000728007c0c */ /* 0x000fe4000bf66070 */
[----:B------:R-:W-:Y:S02]  /*115c0*/  ISETP.GE.U32.AND P2, PT, R42, UR7, PT ;  /* 0x000000072a007c0c */ /* 0x000fe4000bf46070 */
[----:B------:R-:W-:Y:S02]  /*115d0*/  @!P4 IADD3 R7, P6, PT, R10, R31, RZ ;  /* 0x0000001f0a07c210 */ /* 0x000fe40007fde0ff */
[----:B------:R-:W-:Y:S02]  /*115e0*/  LOP3.LUT R44, R9, 0x1f, RZ, 0xc0, !PT ;  /* 0x0000001f092c7812 */ /* 0x000fe400078ec0ff */
[----:B------:R-:W-:Y:S01]  /*115f0*/  @!P4 IADD3.X R22, PT, PT, RZ, R34, RZ, P6, !PT ;  /* 0x00000022ff16c210 */ /* 0x000fe200037fe4ff */
[----:B------:R-:W0:Y:S01]  /*11600*/  @!P4 LDS.64 R8, [R25+-0x10] ;  /* 0xfffff0001908c984 */ /* 0x000e220000000a00 */
[----:B------:R-:W-:-:S02]  /*11610*/  @!P4 LEA R36, P6, R7, UR6, 0x3 ;  /* 0x000000060724cc11 */ /* 0x000fc4000f8c18ff */
[----:B------:R-:W-:Y:S01]  /*11620*/  ISETP.GE.U32.AND P1, PT, R44, UR7, PT ;  /* 0x000000072c007c0c */ /* 0x000fe2000bf26070 */
[----:B------:R-:W1:Y:S01]  /*11630*/  @!P3 LDS.64 R10, [R25+-0x8] ;  /* 0xfffff800190ab984 */ /* 0x000e620000000a00 */
[----:B------:R-:W-:Y:S02]  /*11640*/  @!P4 LEA.HI.X R37, R7, UR4, R22, 0x3, P6 ;  /* 0x000000040725cc11 */ /* 0x000fe4000b0f1c16 */
[----:B------:R-:W-:Y:S01]  /*11650*/  IADD3 R31, P5, PT, R31, UR5, RZ ;  /* 0x000000051f1f7c10 */ /* 0x000fe2000ffbe0ff */
[----:B------:R-:W2:Y:S01]  /*11660*/  @!P2 LDS.64 R22, [R25] ;  /* 0x000000001916a984 */ /* 0x000ea20000000a00 */
[----:B------:R-:W-:Y:S02]  /*11670*/  IADD3 R17, PT, PT, R17, 0x4, RZ ;  /* 0x0000000411117810 */ /* 0x000fe40007ffe0ff */
[----:B------:R-:W-:Y:S02]  /*11680*/  IADD3.X R38, PT, PT, R34, UR8, RZ, P5, !PT ;  /* 0x0000000822267c10 */ /* 0x000fe4000affe4ff */
[----:B------:R-:W-:-:S02]  /*11690*/  @!P3 IADD3 R7, P5, PT, R40, R31, RZ ;  /* 0x0000001f2807b210 */ /* 0x000fc40007fbe0ff */
[----:B------:R-:W-:Y:S01]  /*116a0*/  IADD3 R31, P6, PT, R31, UR5, RZ ;  /* 0x000000051f1f7c10 */ /* 0x000fe2000ffde0ff */
[----:B------:R3:W4:Y:S02]  /*116b0*/  @!P1 LDS.64 R32, [R25+0x8] ;  /* 0x0000080019209984 */ /* 0x0007240000000a00 */
[----:B------:R-:W-:Y:S01]  /*116c0*/  @!P3 IMAD.X R34, RZ, RZ, R38, P5 ;  /* 0x000000ffff22b224 */ /* 0x000fe200028e0626 */
[C---:B------:R-:W-:Y:S02]  /*116d0*/  @!P3 LEA R40, P5, R7.reuse, UR6, 0x3 ;  /* 0x000000060728bc11 */ /* 0x040fe4000f8a18ff */
[----:B------:R-:W-:Y:S02]  /*116e0*/  IADD3.X R38, PT, PT, R38, UR8, RZ, P6, !PT ;  /* 0x0000000826267c10 */ /* 0x000fe4000b7fe4ff */
[----:B------:R-:W-:Y:S01]  /*116f0*/  @!P3 LEA.HI.X R41, R7, UR4, R34, 0x3, P5 ;  /* 0x000000040729bc11 */ /* 0x000fe2000a8f1c22 */
[----:B---3--:R-:W-:Y:S01]  /*11700*/  VIADD R25, R25, 0x20 ;  /* 0x0000002019197836 */ /* 0x008fe20000000000 */
[----:B------:R-:W-:-:S02]  /*11710*/  @!P2 IADD3 R7, P5, PT, R42, R31, RZ ;  /* 0x0000001f2a07a210 */ /* 0x000fc40007fbe0ff */
[----:B------:R-:W-:Y:S02]  /*11720*/  IADD3 R31, P6, PT, R31, UR5, RZ ;  /* 0x000000051f1f7c10 */ /* 0x000fe4000ffde0ff */
[----:B------:R-:W-:Y:S02]  /*11730*/  @!P2 IADD3.X R34, PT, PT, RZ, R38, RZ, P5, !PT ;  /* 0x00000026ff22a210 */ /* 0x000fe40002ffe4ff */
[C---:B------:R-:W-:Y:S02]  /*11740*/  @!P2 LEA R42, P5, R7.reuse, UR6, 0x3 ;  /* 0x00000006072aac11 */ /* 0x040fe4000f8a18ff */
        /* <DEDUP_REMOVED lines=15> */
.L_x_24579:
[----:B------:R-:W-:Y:S05]  /*11840*/  BSYNC.RECONVERGENT B1 ;  /* 0x0000000000017941 */ /* 0x000fea0003800200 */
.L_x_24578:
[----:B------:R-:W-:Y:S05]  /*11850*/  @!P0 BRA `(.L_x_24577) ;  /* 0x0000000000888947 */ /* 0x000fea0003800000 */
[----:B0-----:R-:W-:Y:S02]  /*11860*/  LOP3.LUT R10, R7, 0x1f, RZ, 0xc0, !PT ;  /* 0x0000001f070a7812 */ /* 0x001fe400078ec0ff */
[----:B------:R-:W-:Y:S02]  /*11870*/  IADD3 R9, PT, PT, R3, R12, RZ ;  /* 0x0000000c03097210 */ /* 0x000fe40007ffe0ff */
[----:B------:R-:W-:Y:S02]  /*11880*/  ISETP.GE.U32.AND P0, PT, R10, UR7, PT ;  /* 0x000000070a007c0c */ /* 0x000fe4000bf06070 */
[----:B------:R-:W-:-:S11]  /*11890*/  LEA R17, R9, R30, 0x3 ;  /* 0x0000001e09117211 */ /* 0x000fd600078e18ff */
        /* <DEDUP_REMOVED lines=30> */
.L_x_24577:
[----:B------:R-:W-:Y:S05]  /*11a80*/  BSYNC.RECONVERGENT B0 ;  /* 0x0000000000007941 */ /* 0x000fea0003800200 */
.L_x_24576:
[----:B------:R-:W-:Y:S01]  /*11a90*/  BAR.SYNC.DEFER_BLOCKING 0x0 ;  /* 0x0000000000007b1d */ /* 0x000fe20000010000 */
[----:B------:R-:W-:-:S05]  /*11aa0*/  ISETP.LT.U32.AND P0, PT, R3, UR14, PT ;  /* 0x0000000e03007c0c */ /* 0x000fca000bf01070 */
[----:B------:R-:W-:Y:S01]  /*11ab0*/  BSSY.RECONVERGENT B0, `(.L_x_24581) ;  /* 0x000006e000007945 */ /* 0x000fe20003800200 */
[----:B------:R2:W-:Y:S04]  /*11ac0*/  STS.64 [R13], R48 ;  /* 0x000000300d007388 */ /* 0x0005e80000000a00 */
[----:B------:R2:W-:Y:S04]  /*11ad0*/  STS.64 [R73], R84 ;  /* 0x0000005449007388 */ /* 0x0005e80000000a00 */
[----:B------:R2:W-:Y:S04]  /*11ae0*/  STS.64 [R45], R28 ;  /* 0x0000001c2d007388 */ /* 0x0005e80000000a00 */
[----:B------:R2:W-:Y:S01]  /*11af0*/  STS.64 [R39], R4 ;  /* 0x0000000427007388 */ /* 0x0005e20000000a00 */
[----:B------:R-:W-:Y:S06]  /*11b00*/  BAR.SYNC.DEFER_BLOCKING 0x0 ;  /* 0x0000000000007b1d */ /* 0x000fec0000010000 */
[----:B------:R-:W-:Y:S05]  /*11b10*/  @!P0 BRA `(.L_x_24582) ;  /* 0x00000004009c8947 */ /* 0x000fea0003800000 */
[----:B--2---:R-:W-:Y:S01]  /*11b20*/  IMAD R4, R0, 0xc, R3 ;  /* 0x0000000c00047824 */ /* 0x004fe200078e0203 */
[----:B------:R-:W-:Y:S01]  /*11b30*/  ISETP.GE.U32.AND P1, PT, R89, 0x3, PT ;  /* 0x000000035900780c */ /* 0x000fe20003f26070 */
[----:B------:R-:W-:Y:S01]  /*11b40*/  BSSY.RECONVERGENT B1, `(.L_x_24583) ;  /* 0x0000041000017945 */ /* 0x000fe20003800200 */
[----:B0-----:R-:W-:Y:S01]  /*11b50*/  MOV R43, UR14 ;  /* 0x0000000e002b7c02 */ /* 0x001fe20008000f00 */
[----:B------:R-:W-:Y:S01]  /*11b60*/  HFMA2 R12, -RZ, RZ, 0, 0 ;  /* 0x00000000ff0c7431 */ /* 0x000fe200000001ff */
[----:B------:R-:W-:Y:S02]  /*11b70*/  IADD3 R4, PT, PT, R4, 0x1, RZ ;  /* 0x0000000104047810 */ /* 0x000fe40007ffe0ff */
[----:B------:R-:W-:-:S03]  /*11b80*/  LOP3.LUT R43, R43, 0x3, RZ, 0xc0, !PT ;  /* 0x000000032b2b7812 */ /* 0x000fc600078ec0ff */
[C---:B------:R-:W-:Y:S01]  /*11b90*/  IMAD R7, R4.reuse, UR27, RZ ;  /* 0x0000001b04077c24 */ /* 0x040fe2000f8e02ff */
[----:B------:R-:W-:Y:S01]  /*11ba0*/  ISETP.NE.AND P0, PT, R43, RZ, PT ;  /* 0x000000ff2b00720c */ /* 0x000fe20003f05270 */
[----:B------:R-:W-:-:S04]  /*11bb0*/  IMAD.WIDE.U32 R4, R4, UR26, RZ ;  /* 0x0000001a04047c25 */ /* 0x000fc8000f8e00ff */
[----:B------:R-:W-:Y:S01]  /*11bc0*/  IMAD.MOV.U32 R31, RZ, RZ, R4 ;  /* 0x000000ffff1f7224 */ /* 0x000fe200078e0004 */
[----:B------:R-:W-:Y:S02]  /*11bd0*/  IADD3 R34, PT, PT, R5, R7, RZ ;  /* 0x0000000705227210 */ /* 0x000fe40007ffe0ff */
[----:B------:R-:W-:Y:S01]  /*11be0*/  MOV R7, R2 ;  /* 0x0000000200077202 */ /* 0x000fe20000000f00 */
[----:B------:R-:W-:Y:S06]  /*11bf0*/  @!P1 BRA `(.L_x_24584) ;  /* 0x0000000000d49947 */ /* 0x000fec0003800000 */
[----:B------:R-:W-:Y:S01]  /*11c00*/  LEA R25, R0, R35, 0x5 ;  /* 0x0000002300197211 */ /* 0x000fe200078e28ff */
[----:B------:R-:W-:Y:S01]  /*11c10*/  IMAD.MOV.U32 R7, RZ, RZ, R2 ;  /* 0x000000ffff077224 */ /* 0x000fe200078e0002 */
[----:B------:R-:W-:Y:S02]  /*11c20*/  IADD3 R12, PT, PT, R6, -R43, RZ ;  /* 0x8000002b060c7210 */ /* 0x000fe40007ffe0ff */
[----:B------:R-:W-:Y:S02]  /*11c30*/  IADD3 R25, PT, PT, R25, 0x10, R56 ;  /* 0x0000001019197810 */ /* 0x000fe40007ffe038 */
[----:B------:R-:W-:-:S07]  /*11c40*/  IADD3 R17, PT, PT, -R12, RZ, RZ ;  /* 0x000000ff0c117210 */ /* 0x000fce0007ffe1ff */
.L_x_24585:
[C---:B01----:R-:W-:Y:S02]  /*11c50*/  LOP3.LUT R10, R7.reuse, 0x1f, RZ, 0xc0, !PT ;  /* 0x0000001f070a7812 */ /* 0x043fe400078ec0ff */
[C---:B------:R-:W-:Y:S02]  /*11c60*/  IADD3 R4, PT, PT, R7.reuse, -0x1, RZ ;  /* 0xffffffff07047810 */ /* 0x040fe40007ffe0ff */
[----:B------:R-:W-:Y:S02]  /*11c70*/  ISETP.GE.U32.AND P4, PT, R10, UR7, PT ;  /* 0x000000070a007c0c */ /* 0x000fe4000bf86070 */
[----:B------:R-:W-:Y:S02]  /*11c80*/  IADD3 R5, PT, PT, R7, 0x1e, RZ ;  /* 0x0000001e07057810 */ /* 0x000fe40007ffe0ff */
[----:B------:R-:W-:Y:S02]  /*11c90*/  LOP3.LUT R32, R4, 0x1f, RZ, 0xc0, !PT ;  /* 0x0000001f04207812 */ /* 0x000fe400078ec0ff */
[----:B------:R-:W-:-:S02]  /*11ca0*/  LOP3.LUT R40, R5, 0x1f, RZ, 0xc0, !PT ;  /* 0x0000001f05287812 */ /* 0x000fc400078ec0ff */
[----:B------:R-:W-:Y:S02]  /*11cb0*/  ISETP.GE.U32.AND P3, PT, R32, UR7, PT ;  /* 0x0000000720007c0c */ /* 0x000fe4000bf66070 */
[----:B------:R-:W-:Y:S02]  /*11cc0*/  ISETP.GE.U32.AND P2, PT, R40, UR7, PT ;  /* 0x0000000728007c0c */ /* 0x000fe4000bf46070 */
[----:B------:R-:W-:Y:S01]  /*11cd0*/  IADD3 R8, PT, PT, R7, 0x1d, RZ ;  /* 0x0000001d07087810 */ /* 0x000fe20007ffe0ff */
[----:B------:R-:W0:Y:S01]  /*11ce0*/  @!P4 LDS.64 R4, [R25+-0x10] ;  /* 0xfffff0001904c984 */ /* 0x000e220000000a00 */
[----:B------:R-:W-:Y:S02]  /*11cf0*/  @!P4 IADD3 R7, P6, PT, R10, R31, RZ ;  /* 0x0000001f0a07c210 */ /* 0x000fe40007fde0ff */
[----:B------:R-:W-:Y:S02]  /*11d00*/  LOP3.LUT R42, R8, 0x1f, RZ, 0xc0, !PT ;  /* 0x0000001f082a7812 */ /* 0x000fe400078ec0ff */
[----:B------:R-:W-:Y:S01]  /*11d10*/  IADD3 R31, P5, PT, R31, UR5, RZ ;  /* 0x000000051f1f7c10 */ /* 0x000fe2000ffbe0ff */
[----:B------:R-:W-:Y:S01]  /*11d20*/  @!P4 IMAD.X R10, RZ, RZ, R34, P6 ;  /* 0x000000ffff0ac224 */ /* 0x000fe200030e0622 */
[----:B------:R-:W-:Y:S01]  /*11d30*/  @!P4 LEA R28, P6, R7, UR6, 0x3 ;  /* 0x00000006071ccc11 */ /* 0x000fe2000f8c18ff */
[----:B------:R-:W1:Y:S01]  /*11d40*/  @!P3 LDS.64 R8, [R25+-0x8] ;  /* 0xfffff8001908b984 */ /* 0x000e620000000a00 */
[----:B------:R-:W-:-:S02]  /*11d50*/  ISETP.GE.U32.AND P1, PT, R42, UR7, PT ;  /* 0x000000072a007c0c */ /* 0x000fc4000bf26070 */
[----:B------:R-:W-:Y:S02]  /*11d60*/  @!P4 LEA.HI.X R29, R7, UR4, R10, 0x3, P6 ;  /* 0x00000004071dcc11 */ /* 0x000fe4000b0f1c0a */
[----:B------:R-:W2:Y:S01]  /*11d70*/  @!P2 LDS.64 R10, [R25] ;  /* 0x00000000190aa984 */ /* 0x000ea20000000a00 */
[----:B------:R-:W-:Y:S02]  /*11d80*/  IADD3.X R36, PT, PT, R34, UR8, RZ, P5, !PT ;  /* 0x0000000822247c10 */ /* 0x000fe4000affe4ff */
[----:B------:R-:W-:Y:S02]  /*11d90*/  @!P3 IADD3 R7, P5, PT, R32, R31, RZ ;  /* 0x0000001f2007b210 */ /* 0x000fe40007fbe0ff */
[----:B------:R-:W-:Y:S02]  /*11da0*/  IADD3 R31, P6, PT, R31, UR5, RZ ;  /* 0x000000051f1f7c10 */ /* 0x000fe4000ffde0ff */
[----:B------:R-:W-:Y:S02]  /*11db0*/  @!P3 IADD3.X R34, PT, PT, RZ, R36, RZ, P5, !PT ;  /* 0x00000024ff22b210 */ /* 0x000fe40002ffe4ff */
[----:B------:R3:W4:Y:S01]  /*11dc0*/  @!P1 LDS.64 R22, [R25+0x8] ;  /* 0x0000080019169984 */ /* 0x0007220000000a00 */
[----:B------:R-:W-:-:S02]  /*11dd0*/  @!P3 LEA R32, P5, R7, UR6, 0x3 ;  /* 0x000000060720bc11 */ /* 0x000fc4000f8a18ff */
[----:B------:R-:W-:Y:S02]  /*11de0*/  IADD3.X R38, PT, PT, R36, UR8, RZ, P6, !PT ;  /* 0x0000000824267c10 */ /* 0x000fe4000b7fe4ff */
[----:B------:R-:W-:Y:S02]  /*11df0*/  @!P3 LEA.HI.X R33, R7, UR4, R34, 0x3, P5 ;  /* 0x000000040721bc11 */ /* 0x000fe4000a8f1c22 */
[----:B------:R-:W-:Y:S02]  /*11e00*/  @!P2 IADD3 R7, P5, PT, R40, R31, RZ ;  /* 0x0000001f2807a210 */ /* 0x000fe40007fbe0ff */
[----:B------:R-:W-:Y:S02]  /*11e10*/  IADD3 R31, P6, PT, R31, UR5, RZ ;  /* 0x000000051f1f7c10 */ /* 0x000fe4000ffde0ff */
[----:B------:R-:W-:Y:S02]  /*11e20*/  @!P2 IADD3.X R34, PT, PT, RZ, R38, RZ, P5, !PT ;  /* 0x00000026ff22a210 */ /* 0x000fe40002ffe4ff */
[----:B------:R-:W-:-:S02]  /*11e30*/  @!P2 LEA R36, P5, R7, UR6, 0x3 ;  /* 0x000000060724ac11 */ /* 0x000fc4000f8a18ff */
[----:B------:R-:W-:Y:S02]  /*11e40*/  IADD3.X R38, PT, PT, R38, UR8, RZ, P6, !PT ;  /* 0x0000000826267c10 */ /* 0x000fe4000b7fe4ff */
[----:B------:R-:W-:Y:S01]  /*11e50*/  @!P2 LEA.HI.X R37, R7, UR4, R34, 0x3, P5 ;  /* 0x000000040725ac11 */ /* 0x000fe2000a8f1c22 */
[----:B0-----:R0:W-:Y:S01]  /*11e60*/  @!P4 STG.E.64 desc[UR22][R28.64], R4 ;  /* 0x000000041c00c986 */ /* 0x0011e2000c101b16 */
[----:B------:R-:W-:Y:S02]  /*11e70*/  @!P1 IADD3 R7, P5, PT, R42, R31, RZ ;  /* 0x0000001f2a079210 */ /* 0x000fe40007fbe0ff */
[----:B------:R-:W-:Y:S02]  /*11e80*/  IADD3 R17, PT, PT, R17, 0x4, RZ ;  /* 0x0000000411117810 */ /* 0x000fe40007ffe0ff */
[----:B------:R-:W-:Y:S02]  /*11e90*/  @!P1 IADD3.X R34, PT, PT, RZ, R38, RZ, P5, !PT ;  /* 0x00000026ff229210 */ /* 0x000fe40002ffe4ff */
[----:B------:R-:W-:Y:S01]  /*11ea0*/  @!P1 LEA R40, P5, R7, UR6, 0x3 ;  /* 0x0000000607289c11 */ /* 0x000fe2000f8a18ff */
[----:B-1----:R0:W-:Y:S01]  /*11eb0*/  @!P3 STG.E.64 desc[UR22][R32.64], R8 ;  /* 0x000000082000b986 */ /* 0x0021e2000c101b16 */
[----:B---3--:R-:W-:-:S02]  /*11ec0*/  IADD3 R25, PT, PT, R25, 0x20, RZ ;  /* 0x0000002019197810 */ /* 0x008fc40007ffe0ff */
        /* <DEDUP_REMOVED lines=8> */
.L_x_24584:
[----:B------:R-:W-:Y:S05]  /*11f50*/  BSYNC.RECONVERGENT B1 ;  /* 0x0000000000017941 */ /* 0x000fea0003800200 */
.L_x_24583:
[----:B------:R-:W-:Y:S05]  /*11f60*/  @!P0 BRA `(.L_x_24582) ;  /* 0x0000000000888947 */ /* 0x000fea0003800000 */
[----:B01----:R-:W-:Y:S02]  /*11f70*/  LOP3.LUT R8, R7, 0x1f, RZ, 0xc0, !PT ;  /* 0x0000001f07087812 */ /* 0x003fe400078ec0ff */
        /* <DEDUP_REMOVED lines=33> */
.L_x_24582:
[----:B------:R-:W-:Y:S05]  /*12190*/  BSYNC.RECONVERGENT B0 ;  /* 0x0000000000007941 */ /* 0x000fea0003800200 */
.L_x_24581:
        /* <DEDUP_REMOVED lines=10> */
[----:B0-23--:R-:W-:Y:S01]  /*12240*/  IMAD R4, R0, 0xc, R81 ;  /* 0x0000000c00047824 */ /* 0x00dfe200078e0251 */
        /* <DEDUP_REMOVED lines=8> */
[----:B------:R-:W-:Y:S02]  /*122d0*/  IADD3 R34, PT, PT, R5, R7, RZ ;  /* 0x0000000705227210 */ /* 0x000fe40007ffe0ff */
[----:B------:R-:W-:Y:S01]  /*122e0*/  MOV R7, R2 ;  /* 0x0000000200077202 */ /* 0x000fe20000000f00 */
[----:B------:R-:W-:Y:S08]  /*122f0*/  @!P1 BRA `(.L_x_24589) ;  /* 0x0000000000d49947 */ /* 0x000ff00003800000 */
[----:B------:R-:W-:Y:S01]  /*12300*/  LEA R25, R0, R35, 0x5 ;  /* 0x0000002300197211 */ /* 0x000fe200078e28ff */
[----:B------:R-:W-:Y:S01]  /*12310*/  IMAD.MOV.U32 R7, RZ, RZ, R2 ;  /* 0x000000ffff077224 */ /* 0x000fe200078e0002 */
[----:B------:R-:W-:Y:S02]  /*12320*/  IADD3 R12, PT, PT, R6, -R37, RZ ;  /* 0x80000025060c7210 */ /* 0x000fe40007ffe0ff */
[----:B------:R-:W-:Y:S02]  /*12330*/  IADD3 R25, PT, PT, R25, 0x10, R56 ;  /* 0x0000001019197810 */ /* 0x000fe40007ffe038 */
[----:B------:R-:W-:-:S07]  /*12340*/  IADD3 R17, PT, PT, -R12, RZ, RZ ;  /* 0x000000ff0c117210 */ /* 0x000fce0007ffe1ff */
.L_x_24590:
        /* <DEDUP_REMOVED lines=14> */
[----:B----4-:R-:W-:Y:S01]  /*12430*/  @!P4 LEA R20, P6, R7, UR6, 0x3 ;  /* 0x000000060714cc11 */ /* 0x010fe2000f8c18ff */
        /* <DEDUP_REMOVED lines=33> */
.L_x_24589:
[----:B------:R-:W-:Y:S05]  /*12650*/  BSYNC.RECONVERGENT B1 ;  /* 0x0000000000017941 */ /* 0x000fea0003800200 */
.L_x_24588:
        /* <DEDUP_REMOVED lines=14> */
[----:B0-----:R-:W-:Y:S05]  /*12740*/  @!P0 BRA `(.L_x_24587) ;  /* 0x0000000000508947 */ /* 0x001fea0003800000 */
        /* <DEDUP_REMOVED lines=20> */
.L_x_24587:
[----:B------:R-:W-:Y:S05]  /*12890*/  BSYNC.RECONVERGENT B0 ;  /* 0x0000000000007941 */ /* 0x000fea0003800200 */
.L_x_24586:
[----:B------:R-:W-:Y:S01]  /*128a0*/  BAR.SYNC.DEFER_BLOCKING 0x0 ;  /* 0x0000000000007b1d */ /* 0x000fe20000010000 */
[----:B------:R-:W-:Y:S01]  /*128b0*/  ISETP.LT.U32.AND P0, PT, R3, UR14, PT ;  /* 0x0000000e03007c0c */ /* 0x000fe2000bf01070 */
[----:B0-23--:R-:W-:-:S04]  /*128c0*/  IMAD R4, R0, 0xc, R91 ;  /* 0x0000000c00047824 */ /* 0x00dfc800078e025b */
        /* <DEDUP_REMOVED lines=12> */
[----:B------:R-:W-:Y:S01]  /*12990*/  HFMA2 R22, -RZ, RZ, 0, 0 ;  /* 0x00000000ff167431 */ /* 0x000fe200000001ff */
[----:B------:R-:W-:Y:S01]  /*129a0*/  IADD3 R23, PT, PT, R5, R23, RZ ;  /* 0x0000001705177210 */ /* 0x000fe20007ffe0ff */
[----:B------:R-:W-:Y:S01]  /*129b0*/  IMAD.MOV.U32 R17, RZ, RZ, R4 ;  /* 0x000000ffff117224 */ /* 0x000fe200078e0004 */
[----:B------:R-:W-:-:S04]  /*129c0*/  LOP3.LUT R27, R27, 0x3, RZ, 0xc0, !PT ;  /* 0x000000031b1b7812 */ /* 0x000fc800078ec0ff */
[----:B------:R-:W-:-:S03]  /*129d0*/  ISETP.NE.AND P0, PT, R27, RZ, PT ;  /* 0x000000ff1b00720c */ /* 0x000fc60003f05270 */
[----:B------:R-:W-:Y:S10]  /*129e0*/  @!P1 BRA `(.L_x_24594) ;  /* 0x0000000000d09947 */ /* 0x000ff40003800000 */
[----:B------:R-:W-:Y:S02]  /*129f0*/  LEA R35, R0, R35, 0x5 ;  /* 0x0000002300237211 */ /* 0x000fe400078e28ff */
[----:B------:R-:W-:Y:S02]  /*12a00*/  IADD3 R22, PT, PT, R6, -R27, RZ ;  /* 0x8000001b06167210 */ /* 0x000fe40007ffe0ff */
[----:B------:R-:W-:Y:S02]  /*12a10*/  IADD3 R56, PT, PT, R35, 0x10, R56 ;  /* 0x0000001023387810 */ /* 0x000fe40007ffe038 */
[----:B------:R-:W-:-:S07]  /*12a20*/  IADD3 R0, PT, PT, -R22, RZ, RZ ;  /* 0x000000ff16007210 */ /* 0x000fce0007ffe1ff */
.L_x_24595:
[C---:B0-----:R-:W-:Y:S01]  /*12a30*/  LOP3.LUT R6, R2.reuse, 0x1f, RZ, 0xc0, !PT ;  /* 0x0000001f02067812 */ /* 0x041fe200078ec0ff */
[C---:B------:R-:W-:Y:S01]  /*12a40*/  VIADD R4, R2.reuse, 0xffffffff ;  /* 0xffffffff02047836 */ /* 0x040fe20000000000 */
[----:B------:R-:W-:Y:S02]  /*12a50*/  IADD3 R5, PT, PT, R2, 0x1d, RZ ;  /* 0x0000001d02057810 */ /* 0x000fe40007ffe0ff */
[----:B------:R-:W-:Y:S02]  /*12a60*/  ISETP.GE.U32.AND P4, PT, R6, UR7, PT ;  /* 0x0000000706007c0c */ /* 0x000fe4000bf86070 */
[----:B------:R-:W-:Y:S02]  /*12a70*/  IADD3 R2, PT, PT, R2, 0x1e, RZ ;  /* 0x0000001e02027810 */ /* 0x000fe40007ffe0ff */
[----:B------:R-:W-:Y:S02]  /*12a80*/  LOP3.LUT R14, R4, 0x1f, RZ, 0xc0, !PT ;  /* 0x0000001f040e7812 */ /* 0x000fe400078ec0ff */
[----:B----4-:R-:W-:-:S02]  /*12a90*/  LOP3.LUT R18, R2, 0x1f, RZ, 0xc0, !PT ;  /* 0x0000001f02127812 */ /* 0x010fc400078ec0ff */
[----:B------:R-:W-:Y:S02]  /*12aa0*/  ISETP.GE.U32.AND P3, PT, R14, UR7, PT ;  /* 0x000000070e007c0c */ /* 0x000fe4000bf66070 */
[----:B------:R-:W-:Y:S02]  /*12ab0*/  ISETP.GE.U32.AND P2, PT, R18, UR7, PT ;  /* 0x0000000712007c0c */ /* 0x000fe4000bf46070 */
[----:B------:R-:W-:Y:S02]  /*12ac0*/  LOP3.LUT R26, R5, 0x1f, RZ, 0xc0, !PT ;  /* 0x0000001f051a7812 */ /* 0x000fe400078ec0ff */
[----:B------:R-:W-:Y:S01]  /*12ad0*/  @!P4 IADD3 R2, P6, PT, R6, R17, RZ ;  /* 0x000000110602c210 */ /* 0x000fe20007fde0ff */
[----:B------:R-:W0:Y:S01]  /*12ae0*/  @!P4 LDS.64 R4, [R56+-0x10] ;  /* 0xfffff0003804c984 */ /* 0x000e220000000a00 */
[----:B------:R-:W-:Y:S02]  /*12af0*/  ISETP.GE.U32.AND P1, PT, R26, UR7, PT ;  /* 0x000000071a007c0c */ /* 0x000fe4000bf26070 */
[----:B-1----:R-:W-:-:S02]  /*12b00*/  @!P4 IADD3.X R9, PT, PT, RZ, R23, RZ, P6, !PT ;  /* 0x00000017ff09c210 */ /* 0x002fc400037fe4ff */
[C---:B------:R-:W-:Y:S01]  /*12b10*/  @!P4 LEA R12, P6, R2.reuse, UR6, 0x3 ;  /* 0x00000006020ccc11 */ /* 0x040fe2000f8c18ff */
        /* <DEDUP_REMOVED lines=9> */
[C---:B------:R-:W-:Y:S02]  /*12bb0*/  @!P3 LEA R14, P5, R2.reuse, UR6, 0x3 ;  /* 0x00000006020ebc11 */ /* 0x040fe4000f8a18ff */
[----:B------:R-:W-:Y:S02]  /*12bc0*/  IADD3.X R23, PT, PT, R23, UR8, RZ, P6, !PT ;  /* 0x0000000817177c10 */ /* 0x000fe4000b7fe4ff */
[----:B------:R-:W-:Y:S02]  /*12bd0*/  @!P3 LEA.HI.X R15, R2, UR4, R15, 0x3, P5 ;  /* 0x00000004020fbc11 */ /* 0x000fe4000a8f1c0f */
[----:B------:R-:W-:Y:S02]  /*12be0*/  @!P2 IADD3 R2, P5, PT, R18, R19, RZ ;  /* 0x000000131202a210 */ /* 0x000fe40007fbe0ff */
[----:B------:R-:W-:-:S02]  /*12bf0*/  IADD3 R25, P6, PT, R19, UR5, RZ ;  /* 0x0000000513197c10 */ /* 0x000fc4000ffde0ff */
[----:B------:R-:W-:Y:S01]  /*12c00*/  IADD3 R0, PT, PT, R0, 0x4, RZ ;  /* 0x0000000400007810 */ /* 0x000fe20007ffe0ff */
[----:B------:R-:W-:Y:S01]  /*12c10*/  @!P2 IMAD.X R17, RZ, RZ, R23, P5 ;  /* 0x000000ffff11a224 */ /* 0x000fe200028e0617 */
[C---:B------:R-:W-:Y:S02]  /*12c20*/  @!P2 LEA R18, P5, R2.reuse, UR6, 0x3 ;  /* 0x000000060212ac11 */ /* 0x040fe4000f8a18ff */
[----:B------:R-:W-:Y:S02]  /*12c30*/  IADD3.X R23, PT, PT, R23, UR8, RZ, P6, !PT ;  /* 0x0000000817177c10 */ /* 0x000fe4000b7fe4ff */
[----:B------:R-:W-:Y:S02]  /*12c40*/  @!P2 LEA.HI.X R19, R2, UR4, R17, 0x3, P5 ;  /* 0x000000040213ac11 */ /* 0x000fe4000a8f1c11 */
[----:B------:R-:W-:Y:S01]  /*12c50*/  @!P1 IADD3 R2, P5, PT, R26, R25, RZ ;  /* 0x000000191a029210 */ /* 0x000fe20007fbe0ff */
[----:B0-----:R0:W-:Y:S01]  /*12c60*/  @!P4 STG.E.64 desc[UR22][R12.64], R4 ;  /* 0x000000040c00c986 */ /* 0x0011e2000c101b16 */
[----:B---3--:R-:W-:-:S02]  /*12c70*/  IADD3 R56, PT, PT, R56, 0x20, RZ ;  /* 0x0000002038387810 */ /* 0x008fc40007ffe0ff */
[----:B------:R-:W-:Y:S02]  /*12c80*/  @!P1 IADD3.X R17, PT, PT, RZ, R23, RZ, P5, !PT ;  /* 0x00000017ff119210 */ /* 0x000fe40002ffe4ff */
        /* <DEDUP_REMOVED lines=10> */
.L_x_24594:
[----:B------:R-:W-:Y:S05]  /*12d30*/  BSYNC.RECONVERGENT B1 ;  /* 0x0000000000017941 */ /* 0x000fea0003800200 */
.L_x_24593:
[----:B------:R-:W-:Y:S05]  /*12d40*/  @!P0 BRA `(.L_x_24592) ;  /* 0x0000000000888947 */ /* 0x000fea0003800000 */
[----:B------:R-:W-:Y:S01]  /*12d50*/  LOP3.LUT R0, R2, 0x1f, RZ, 0xc0, !PT ;  /* 0x0000001f02007812 */ /* 0x000fe200078ec0ff */
[----:B0-----:R-:W-:-:S03]  /*12d60*/  IMAD.IADD R5, R3, 0x1, R22 ;  /* 0x0000000103057824 */ /* 0x001fc600078e0216 */
        /* <DEDUP_REMOVED lines=32> */
.L_x_24592:
[----:B------:R-:W-:Y:S05]  /*12f70*/  BSYNC.RECONVERGENT B0 ;  /* 0x0000000000007941 */ /* 0x000fea0003800200 */
.L_x_24591:
[----:B------:R-:W3:Y:S02]  /*12f80*/  LDCU.64 UR4, c[0x0][0x3a8] ;  /* 0x00007500ff0477ac */ /* 0x000ee40008000a00 */
[----:B---3--:R-:W-:-:S04]  /*12f90*/  UISETP.NE.U32.AND UP0, UPT, UR4, URZ, UPT ;  /* 0x000000ff0400728c */ /* 0x008fc8000bf05070 */
[----:B------:R-:W-:Y:S01]  /*12fa0*/  UISETP.NE.AND.EX UP0, UPT, UR5, URZ, UPT, UP0 ;  /* 0x000000ff0500728c */ /* 0x000fe2000bf05300 */
[----:B------:R-:W-:Y:S08]  /*12fb0*/  BAR.SYNC.DEFER_BLOCKING 0x0 ;  /* 0x0000000000007b1d */ /* 0x000ff00000010000 */
[----:B------:R-:W-:Y:S05]  /*12fc0*/  BRA.U !UP0, `(.L_x_24596) ;  /* 0x0000000108a07547 */ /* 0x000fea000b800000 */
[----:B0-2---:R-:W0:Y:S01]  /*12fd0*/  SHFL.DOWN PT, R5, R16, 0x10, 0x1f ;  /* 0x0a001f0010057f89 */ /* 0x005e2200000e0000 */
[----:B------:R-:W-:Y:S01]  /*12fe0*/  ISETP.NE.AND P0, PT, R93, RZ, PT ;  /* 0x000000ff5d00720c */ /* 0x000fe20003f05270 */
[----:B------:R-:W-:-:S12]  /*12ff0*/  BSSY B0, `(.L_x_24596) ;  /* 0x0000025000007945 */ /* 0x000fd80003800000 */
[----:B-1----:R-:W1:Y:S01]  /*13000*/  @!P0 S2R R11, SR_CgaCtaId ;  /* 0x00000000000b8919 */ /* 0x002e620000008800 */
[----:B------:R-:W-:Y:S02]  /*13010*/  @!P0 MOV R4, 0x400 ;  /* 0x0000040000048802 */ /* 0x000fe40000000f00 */
[----:B0-----:R-:W-:-:S05]  /*13020*/  FMNMX R5, R16, R5, !PT ;  /* 0x0000000510057209 */ /* 0x001fca0007800000 */
[----:B------:R-:W0:Y:S01]  /*13030*/  SHFL.DOWN PT, R0, R5, 0x8, 0x1f ;  /* 0x09001f0005007f89 */ /* 0x000e2200000e0000 */
[----:B-1----:R-:W-:-:S04]  /*13040*/  @!P0 LEA R4, R11, R4, 0x18 ;  /* 0x000000040b048211 */ /* 0x002fc800078ec0ff */
        /* <DEDUP_REMOVED lines=26> */
.L_x_24604:
[----:B------:R-:W-:Y:S02]  /*131f0*/  ISETP.NE.AND P0, PT, R24, RZ, PT ;  /* 0x000000ff1800720c */ /* 0x000fe40003f05270 */
[----:B-1----:R-:W-:-:S11]  /*13200*/  FMNMX R5, R2, R5, !PT ;  /* 0x0000000502057209 */ /* 0x002fd60007800000 */
[----:B------:R-:W-:Y:S05]  /*13210*/  @P0 BRA `(.L_x_24597) ;  /* 0x0000000000080947 */ /* 0x000fea0003800000 */
[----:B0-----:R-:W0:Y:S02]  /*13220*/  LDC.64 R2, c[0x0][0x3a8] ;  /* 0x0000ea00ff027b82 */ /* 0x001e240000000a00 */
[----:B0-----:R1:W-:Y:S02]  /*13230*/  REDG.E.MAX.S32.STRONG.GPU desc[UR22][R2.64], R5 ;  /* 0x000000050200798e */ /* 0x0013e4000d12e316 */
.L_x_24597:
[----:B------:R-:W-:Y:S05]  /*13240*/  BSYNC B0 ;  /* 0x0000000000007941 */ /* 0x000fea0003800000 */
.L_x_24596:
[----:B------:R-:W3:Y:S01]  /*13250*/  S2UR UR6, SR_CTAID.X ;  /* 0x00000000000679c3 */ /* 0x000ee20000002500 */
[----:B------:R-:W5:Y:S02]  /*13260*/  LDCU.64 UR4, c[0x0][0x3b0] ;  /* 0x00007600ff0477ac */ /* 0x000f640008000a00 */
[----:B-----5:R-:W-:Y:S02]  /*13270*/  ISETP.EQ.U32.AND P1, PT, RZ, UR4, PT ;  /* 0x00000004ff007c0c */ /* 0x020fe4000bf22070 */
        /* <DEDUP_REMOVED lines=8> */
[----:B0-2---:R-:W-:-:S07]  /*13300*/  MOV R7, 0x13320 ;  /* 0x0001332000077802 */ /* 0x005fce0000000f00 */
[----:B-1--4-:R-:W-:Y:S05]  /*13310*/  CALL.REL.NOINC `($__internal_601_$__cuda_sm20_rcp_rn_f32_slowpath) ;  /* 0x0000000400987944 */ /* 0x012fea0003c00000 */
[----:B------:R-:W-:Y:S05]  /*13320*/  BRA `(.L_x_24600) ;  /* 0x0000000000147947 */ /* 0x000fea0003800000 */
.L_x_24599:
[----:B012---:R-:W0:Y:S01]  /*13330*/  MUFU.RCP R5, UR30 ;  /* 0x0000001e00057d08 */ /* 0x007e220008001000 */
[----:B------:R-:W-:-:S04]  /*13340*/  IMAD.U32 R0, RZ, RZ, UR30 ;  /* 0x0000001eff007e24 */ /* 0x000fc8000f8e00ff */
[----:B0-----:R-:W-:-:S04]  /*13350*/  FFMA R0, R5, R0, -1 ;  /* 0xbf80000005007423 */ /* 0x001fc80000000000 */
[----:B------:R-:W-:-:S04]  /*13360*/  FADD.FTZ R0, -R0, -RZ ;  /* 0x800000ff00007221 */ /* 0x000fc80000010100 */
[----:B------:R-:W-:-:S07]  /*13370*/  FFMA R5, R5, R0, R5 ;  /* 0x0000000005057223 */ /* 0x000fce0000000005 */
.L_x_24600:
[----:B------:R-:W0:Y:S02]  /*13380*/  LDC.64 R2, c[0x0][0x3b0] ;  /* 0x0000ec00ff027b82 */ /* 0x000e240000000a00 */
[----:B0-----:R-:W-:Y:S01]  /*13390*/  STG.E desc[UR22][R2.64], R5 ;  /* 0x0000000502007986 */ /* 0x001fe2000c101916 */
[----:B------:R-:W-:Y:S05]  /*133a0*/  EXIT ;  /* 0x000000000000794d */ /* 0x000fea0003800000 */
.L_x_24598:
[----:B------:R-:W-:Y:S01]  /*133b0*/  HFMA2 R7, -RZ, RZ, 0, 2.384185791015625e-07 ;  /* 0x00000004ff077431 */ /* 0x000fe200000001ff */
[----:B------:R-:W-:Y:S02]  /*133c0*/  MOV R9, 0x1f ;  /* 0x0000001f00097802 */ /* 0x000fe40000000f00 */
[----:B------:R-:W-:-:S07]  /*133d0*/  MOV R4, 0xffffffff ;  /* 0xffffffff00047802 */ /* 0x000fce0000000f00 */
[----:B01--4-:R-:W-:Y:S05]  /*133e0*/  WARPSYNC.COLLECTIVE R4, `(.L_x_24601) ;  /* 0x0000000004087348 */ /* 0x013fea0003c00000 */
[----:B-1----:R1:W2:Y:S02]  /*133f0*/  SHFL.DOWN P0, R5, R0, R7, R9 ;  /* 0x0800000700057389 */ /* 0x0022a40000000009 */
[----:B012-4-:R-:W-:Y:S05]  /*13400*/  ENDCOLLECTIVE ;  /* 0x000000000000791b */ /* 0x017fea0003800000 */
.L_x_24601:
[----:B------:R-:W-:Y:S01]  /*13410*/  HFMA2 R7, -RZ, RZ, 0, 1.1920928955078125e-07 ;  /* 0x00000002ff077431 */ /* 0x000fe200000001ff */
[----:B------:R-:W-:-:S04]  /*13420*/  MOV R3, R5 ;  /* 0x0000000500037202 */ /* 0x000fc80000000f00 */
[----:B------:R-:W-:-:S05]  /*13430*/  FMNMX R3, R3, R0, !PT ;  /* 0x0000000003037209 */ /* 0x000fca0007800000 */
[----:B------:R-:W-:-:S07]  /*13440*/  IMAD.MOV.U32 R0, RZ, RZ, R3 ;  /* 0x000000ffff007224 */ /* 0x000fce00078e0003 */
[----:B------:R-:W-:Y:S05]  /*13450*/  WARPSYNC.COLLECTIVE R4, `(.L_x_24602) ;  /* 0x0000000004087348 */ /* 0x000fea0003c00000 */
[----:B------:R0:W1:Y:S02]  /*13460*/  SHFL.DOWN P0, R5, R0, R7, R9 ;  /* 0x0800000700057389 */ /* 0x0000640000000009 */
[----:B01----:R-:W-:Y:S05]  /*13470*/  ENDCOLLECTIVE ;  /* 0x000000000000791b */ /* 0x003fea0003800000 */
.L_x_24602:
[----:B------:R-:W-:Y:S01]  /*13480*/  HFMA2 R7, -RZ, RZ, 0, 5.9604644775390625e-08 ;  /* 0x00000001ff077431 */ /* 0x000fe200000001ff */
[----:B------:R-:W-:-:S04]  /*13490*/  MOV R2, R5 ;  /* 0x0000000500027202 */ /* 0x000fc80000000f00 */
[----:B------:R-:W-:-:S04]  /*134a0*/  FMNMX R2, R3, R2, !PT ;  /* 0x0000000203027209 */ /* 0x000fc80007800000 */
[----:B------:R-:W-:-:S07]  /*134b0*/  MOV R0, R2 ;  /* 0x0000000200007202 */ /* 0x000fce0000000f00 */
[----:B------:R-:W-:Y:S05]  /*134c0*/  WARPSYNC.COLLECTIVE R4, `(.L_x_24603) ;  /* 0x0000000004087348 */ /* 0x000fea0003c00000 */
[----:B------:R0:W1:Y:S02]  /*134d0*/  SHFL.DOWN P0, R5, R0, R7, R9 ;  /* 0x0800000700057389 */ /* 0x0000640000000009 */
[----:B01----:R-:W-:Y:S05]  /*134e0*/  ENDCOLLECTIVE ;  /* 0x000000000000791b */ /* 0x003fea0003800000 */
.L_x_24603:
[----:B------:R-:W-:Y:S05]  /*134f0*/  BRA `(.L_x_24604) ;  /* 0xfffffffc003c7947 */ /* 0x000fea000383ffff */
        .weak           $__internal_600_$__cuda_sm20_div_u64
        .type           $__internal_600_$__cuda_sm20_div_u64,@function
        .size           $__internal_600_$__cuda_sm20_div_u64,($__internal_601_$__cuda_sm20_rcp_rn_f32_slowpath - $__internal_600_$__cuda_sm20_div_u64)
$__internal_600_$__cuda_sm20_div_u64:
        /* <DEDUP_REMOVED lines=71> */
[----:B------:R-:W-:Y:S11]  /*13970*/  RET.REL.NODEC R2 `(_ZN18transformer_engine6detail38cast_transpose_fused_kernel_notalignedILb0ELb0ELb1EfNS_16CTDBiasDActParamI13__nv_bfloat16S3_13__nv_fp8_e4m3fEELi4ELi8ENS_5EmptyEXadL_ZNS_4geluIffEET_T0_RKS6_EEEEvT3_mmm) ;  /* 0xfffffec402a07950 */ /* 0x000ff60003c3ffff */
        .weak           $__internal_601_$__cuda_sm20_rcp_rn_f32_slowpath
        .type           $__internal_601_$__cuda_sm20_rcp_rn_f32_slowpath,@function
        .size           $__internal_601_$__cuda_sm20_rcp_rn_f32_slowpath,(.L_x_29902 - $__internal_601_$__cuda_sm20_rcp_rn_f32_slowpath)
$__internal_601_$__cuda_sm20_rcp_rn_f32_slowpath:
        /* <DEDUP_REMOVED lines=15> */
.L_x_24605:
        /* <DEDUP_REMOVED lines=33> */
.L_x_24607:
[----:B------:R0:W1:Y:S02]  /*13c80*/  MUFU.RCP R2, R0 ;  /* 0x0000000000027308 */ /* 0x0000640000001000 */
.L_x_24606:
[----:B------:R-:W-:Y:S01]  /*13c90*/  HFMA2 R3, -RZ, RZ, 0, 0 ;  /* 0x00000000ff037431 */ /* 0x000fe200000001ff */
[----:B-1-3--:R-:W-:Y:S02]  /*13ca0*/  MOV R5, R2 ;  /* 0x0000000200057202 */ /* 0x00afe40000000f00 */
[----:B------:R-:W-:-:S04]  /*13cb0*/  MOV R2, R7 ;  /* 0x0000000700027202 */ /* 0x000fc80000000f00 */
[----:B0-2---:R-:W-:Y:S05]  /*13cc0*/  RET.REL.NODEC R2 `(_ZN18transformer_engine6detail38cast_transpose_fused_kernel_notalignedILb0ELb0ELb1EfNS_16CTDBiasDActParamI13__nv_bfloat16S3_13__nv_fp8_e4m3fEELi4ELi8ENS_5EmptyEXadL_ZNS_4geluIffEET_T0_RKS6_EEEEvT3_mmm) ;  /* 0xfffffec002cc7950 */ /* 0x005fea0003c3ffff */
.L_x_24608:
        /* <DEDUP_REMOVED lines=11> */
.L_x_29902:


//--------------------- .text._ZN18transformer_engine6detail38cast_transpose_fused_kernel_notalignedILb0ELb0ELb1EfNS_16CTDBiasDActParamI13__nv_bfloat16S3_13__nv_fp8_e5m2fEELi4ELi8ENS_5EmptyEXadL_ZNS_4geluIffEET_T0_RKS6_EEEEvT3_mmm --------------------------
	.section	.text._ZN18transformer_engine6detail38cast_transpose_fused_kernel_notalignedILb0ELb0ELb1EfNS_16CTDBiasDActParamI13__nv_bfloat16S3_13__nv_fp8_e5m2fEELi4ELi8ENS_5EmptyEXadL_ZNS_4geluIffEET_T0_RKS6_EEEEvT3_mmm,"ax",@progbits
	.align	128
        .global         _ZN18transformer_engine6detail38cast_transpose_fused_kernel_notalignedILb0ELb0ELb1EfNS_16CTDBiasDActParamI13__nv_bfloat16S3_13__nv_fp8_e5m2fEELi4ELi8ENS_5EmptyEXadL_ZNS_4geluIffEET_T0_RKS6_EEEEvT3_mmm
        .type           _ZN18transformer_engine6detail38cast_transpose_fused_kernel_notalignedILb0ELb0ELb1EfNS_16CTDBiasDActParamI13__nv_bfloat16S3_13__nv_fp8_e5m2fEELi4ELi8ENS_5EmptyEXadL_ZNS_4geluIffEET_T0_RKS6_EEEEvT3_mmm,@function
        .size           _ZN18transformer_engine6detail38cast_transpose_fused_kernel_notalignedILb0ELb0ELb1EfNS_16CTDBiasDActParamI13__nv_bfloat16S3_13__nv_fp8_e5m2fEELi4ELi8ENS_5EmptyEXadL_ZNS_4geluIffEET_T0_RKS6_EEEEvT3_mmm,(.L_x_29904 - _ZN18transformer_engine6detail38cast_transpose_fused_kernel_notalignedILb0ELb0ELb1EfNS_16CTDBiasDActParamI13__nv_bfloat16S3_13__nv_fp8_e5m2fEELi4ELi8ENS_5EmptyEXadL_ZNS_4geluIffEET_T0_RKS6_EEEEvT3_mmm)
        .other          _ZN18transformer_engine6detail38cast_transpose_fused_kernel_notalignedILb0ELb0ELb1EfNS_16CTDBiasDActParamI13__nv_bfloat16S3_13__nv_fp8_e5m2fEELi4ELi8ENS_5EmptyEXadL_ZNS_4geluIffEET_T0_RKS6_EEEEvT3_mmm,@"STO_CUDA_ENTRY STV_DEFAULT"
_ZN18transformer_engine6detail38cast_transpose_fused_kernel_notalignedILb0ELb0ELb1EfNS_16CTDBiasDActParamI13__nv_bfloat16S3_13__nv_fp8_e5m2fEELi4ELi8ENS_5EmptyEXadL_ZNS_4geluIffEET_T0_RKS6_EEEEvT3_mmm:
.text._ZN18transformer_engine6detail38cast_transpose_fused_kernel_notalignedILb0ELb0ELb1EfNS_16CTDBiasDActParamI13__nv_bfloat16S3_13__nv_fp8_e5m2fEELi4ELi8ENS_5EmptyEXadL_ZNS_4geluIffEET_T0_RKS6_EEEEvT3_mmm:
        /* <DEDUP_REMOVED lines=43> */
.L_x_24609:
[----:B------:R-:W-:-:S07]  /*02b0*/  MOV R6, 0x2d0 ;  /* 0x000002d000067802 */ /* 0x000fce0000000f00 */
[----:B------:R-:W-:Y:S05]  /*02c0*/  CALL.REL.NOINC `($__internal_602_$__cuda_sm20_div_u64) ;  /* 0x00000130008c7944 */ /* 0x000fea0003c00000 */
        /* <DEDUP_REMOVED lines=11> */
.L_x_24610:
        /* <DEDUP_REMOVED lines=971> */
[----:B------:R-:W-:Y:S01]  /*4030*/  F2FP.SATFINITE.E5M2.F32.PACK_AB_MERGE_C R47, RZ, R14, RZ ;  /* 0x0000000eff2f723e */ /* 0x000fe200048060ff */
[----:B------:R-:W-:Y:S01]  /*4040*/  FMUL R14, R64, UR30 ;  /* 0x0000001e400e7c20 */ /* 0x000fe20008400000 */
[----:B------:R-:W-:Y:S01]  /*4050*/  FSEL R25, R25, 1, !P2 ;  /* 0x3f80000019197808 */ /* 0x000fe20005000000 */
[----:B------:R-:W-:Y:S01]  /*4060*/  FMUL R82, R60, R101 ;  /* 0x000000653c527220 */ /* 0x000fe20000400000 */
[----:B------:R-:W-:-:S02]  /*4070*/  F2FP.SATFINITE.E5M2.F32.PACK_AB_MERGE_C R60, RZ, R22, RZ ;  /* 0x00000016ff3c723e */ /* 0x000fc400048060ff */
[----:B------:R-:W-:Y:S02]  /*4080*/  F2FP.SATFINITE.E5M2.F32.PACK_AB_MERGE_C R79, RZ, R79, RZ ;  /* 0x0000004fff4f723e */ /* 0x000fe400048060ff */
[----:B------:R-:W-:Y:S02]  /*4090*/  @!P0 CS2R R70, SRZ ;  /* 0x0000000000468805 */ /* 0x000fe4000001ff00 */
[----:B------:R-:W-:Y:S01]  /*40a0*/  F2FP.SATFINITE.E5M2.F32.PACK_AB_MERGE_C R14, RZ, R14, RZ ;  /* 0x0000000eff0e723e */ /* 0x000fe200048060ff */
        /* <DEDUP_REMOVED lines=69> */
[----:B------:R-:W-:Y:S01]  /*4500*/  F2FP.SATFINITE.E5M2.F32.PACK_AB_MERGE_C R22, RZ, R48, RZ ;  /* 0x00000030ff16723e */ /* 0x000fe200048060ff */
[----:B------:R-:W-:Y:S01]  /*4510*/  UIADD3.X UR9, UPT, UPT, UR20, UR9, URZ, UP1, !UPT ;  /* 0x0000000914097290 */ /* 0x000fe20008ffe4ff */
[----:B------:R-:W-:Y:S01]  /*4520*/  BSSY.RECONVERGENT B0, `(.L_x_24611) ;  /* 0x0000020000007945 */ /* 0x000fe20003800200 */
[----:B------:R-:W-:Y:S01]  /*4530*/  UIADD3.X UR4, UPT, UPT, UR4, UR11, URZ, UP2, !UPT ;  /* 0x0000000b04047290 */ /* 0x000fe200097fe4ff */
        /* <DEDUP_REMOVED lines=14> */
[----:B------:R-:W-:Y:S02]  /*4620*/  SHF.L.U32 R22, R22, 0x8, RZ ;  /* 0x0000000816167819 */ /* 0x000fe400000006ff */
        /* <DEDUP_REMOVED lines=15> */
.L_x_24612:
[----:B------:R-:W-:Y:S05]  /*4720*/  BSYNC.RECONVERGENT B0 ;  /* 0x0000000000007941 */ /* 0x000fea0003800200 */
.L_x_24611:
        /* <DEDUP_REMOVED lines=13> */
.L_x_24614:
[----:B------:R-:W-:Y:S05]  /*4800*/  BSYNC.RECONVERGENT B0 ;  /* 0x0000000000007941 */ /* 0x000fea0003800200 */
.L_x_24613:
        /* <DEDUP_REMOVED lines=17> */
.L_x_24616:
[----:B------:R-:W-:Y:S05]  /*4920*/  BSYNC.RECONVERGENT B0 ;  /* 0x0000000000007941 */ /* 0x000fea0003800200 */
.L_x_24615:
        /* <DEDUP_REMOVED lines=18> */
.L_x_24618:
[----:B------:R-:W-:Y:S05]  /*4a50*/  BSYNC.RECONVERGENT B0 ;  /* 0x0000000000007941 */ /* 0x000fea0003800200 */
.L_x_24617:
        /* <DEDUP_REMOVED lines=16> */
.L_x_24620:
[----:B------:R-:W-:Y:S05]  /*4b60*/  BSYNC.RECONVERGENT B0 ;  /* 0x0000000000007941 */ /* 0x000fea0003800200 */
.L_x_24619:
[----:B012-4-:R-:W-:Y:S01]  /*4b70*/  FMUL R30, R57, UR30 ;  /* 0x0000001e391e7c20 */ /* 0x017fe20008400000 */
[----:B---3--:R-:W-:Y:S01]  /*4b80*/  FMUL R31, R66, UR30 ;  /* 0x0000001e421f7c20 */ /* 0x008fe20008400000 */
[----:B------:R-:W-:Y:S01]  /*4b90*/  LOP3.LUT R48, R86, 0xff, RZ, 0xc0, !PT ;  /* 0x000000ff56307812 */ /* 0x000fe200078ec0ff */
[-C--:B------:R-:W-:Y:S01]  /*4ba0*/  FFMA R65, R65, R6.reuse, 0.5 ;  /* 0x3f00000041417423 */ /* 0x080fe20000000006 */
[----:B------:R-:W-:Y:S01]  /*4bb0*/  LOP3.LUT R85, R85, 0xff, RZ, 0xc0, !PT ;  /* 0x000000ff55557812 */ /* 0x000fe200078ec0ff */
[----:B------:R-:W-:Y:S01]  /*4bc0*/  FFMA R51, R51, R6, 0.5 ;  /* 0x3f00000033337423 */ /* 0x000fe20000000006 */
[----:B------:R-:W-:Y:S01]  /*4bd0*/  F2FP.SATFINITE.E5M2.F32.PACK_AB_MERGE_C R88, RZ, R30, RZ ;  /* 0x0000001eff58723e */ /* 0x000fe200048060ff */
[----:B------:R-:W-:Y:S01]  /*4be0*/  FMUL R30, R67, UR30 ;  /* 0x0000001e431e7c20 */ /* 0x000fe20008400000 */
[----:B------:R-:W-:Y:S01]  /*4bf0*/  F2FP.SATFINITE.E5M2.F32.PACK_AB_MERGE_C R31, RZ, R31, RZ ;  /* 0x0000001fff1f723e */ /* 0x000fe200048060ff */
[----:B------:R-:W-:Y:S01]  /*4c00*/  FMUL R65, R40, R65 ;  /* 0x0000004128417220 */ /* 0x000fe20000400000 */
[----:B------:R-:W-:Y:S01]  /*4c10*/  FMNMX3 R84, |R50|, R84, |R83|, !PT ;  /* 0x0000005432547276 */ /* 0x000fe20007800653 */
[----:B------:R-:W-:Y:S01]  /*4c20*/  FFMA R53, R53, R6, 0.5 ;  /* 0x3f00000035357423 */ /* 0x000fe20000000006 */
[----:B------:R-:W-:Y:S01]  /*4c30*/  F2FP.SATFINITE.E5M2.F32.PACK_AB_MERGE_C R86, RZ, R30, RZ ;  /* 0x0000001eff56723e */ /* 0x000fe200048060ff */
        /* <DEDUP_REMOVED lines=20> */
[----:B------:R-:W-:Y:S02]  /*4d80*/  F2FP.SATFINITE.E5M2.F32.PACK_AB_MERGE_C R61, RZ, R61, RZ ;  /* 0x0000003dff3d723e */ /* 0x000fe400048060ff */
[----:B------:R-:W-:Y:S01]  /*4d90*/  F2FP.SATFINITE.E5M2.F32.PACK_AB_MERGE_C R59, RZ, R59, RZ ;  /* 0x0000003bff3b723e */ /* 0x000fe200048060ff */
[----:B------:R-:W-:Y:S01]  /*4da0*/  FMUL R88, R95, UR30 ;  /* 0x0000001e5f587c20 */ /* 0x000fe20008400000 */
[----:B------:R-:W-:-:S02]  /*4db0*/  LOP3.LUT R37, R61, 0xffff, RZ, 0xc0, !PT ;  /* 0x0000ffff3d257812 */ /* 0x000fc400078ec0ff */
[----:B------:R-:W-:Y:S02]  /*4dc0*/  PRMT R30, R59, 0x7104, RZ ;  /* 0x000071043b1e7816 */ /* 0x000fe400000000ff */
[----:B------:R-:W-:Y:S02]  /*4dd0*/  F2FP.SATFINITE.E5M2.F32.PACK_AB_MERGE_C R88, RZ, R88, RZ ;  /* 0x00000058ff58723e */ /* 0x000fe400048060ff */
        /* <DEDUP_REMOVED lines=43> */
[----:B------:R-:W-:Y:S02]  /*5090*/  F2FP.SATFINITE.E5M2.F32.PACK_AB_MERGE_C R28, RZ, R28, RZ ;  /* 0x0000001cff1c723e */ /* 0x000fe400048060ff */
        /* <DEDUP_REMOVED lines=31> */
[----:B------:R-:W-:Y:S02]  /*5290*/  F2FP.SATFINITE.E5M2.F32.PACK_AB_MERGE_C R26, RZ, R26, RZ ;  /* 0x0000001aff1a723e */ /* 0x000fe400048060ff */
[----:B------:R-:W-:-:S02]  /*52a0*/  F2FP.SATFINITE.E5M2.F32.PACK_AB_MERGE_C R58, RZ, R23, RZ ;  /* 0x00000017ff3a723e */ /* 0x000fc400048060ff */
        /* <DEDUP_REMOVED lines=28> */
.L_x_24622:
[----:B------:R-:W-:Y:S05]  /*5470*/  BSYNC.RECONVERGENT B0 ;  /* 0x0000000000007941 */ /* 0x000fea0003800200 */
.L_x_24621:
        /* <DEDUP_REMOVED lines=16> */
.L_x_24624:
[----:B------:R-:W-:Y:S05]  /*5580*/  BSYNC.RECONVERGENT B0 ;  /* 0x0000000000007941 */ /* 0x000fea0003800200 */
.L_x_24623:
        /* <DEDUP_REMOVED lines=51> */
.L_x_24626:
[----:B------:R-:W-:Y:S05]  /*58c0*/  BSYNC.RECONVERGENT B0 ;  /* 0x0000000000007941 */ /* 0x000fea0003800200 */
.L_x_24625:
        /* <DEDUP_REMOVED lines=557> */
[----:B------:R-:W-:Y:S01]  /*7ba0*/  F2FP.SATFINITE.E5M2.F32.PACK_AB_MERGE_C R24, RZ, R24, RZ ;  /* 0x00000018ff18723e */ /* 0x000fe200048060ff */
[----:B------:R-:W-:Y:S01]  /*7bb0*/  FMUL R38, R70, R39 ;  /* 0x0000002746267220 */ /* 0x000fe20000400000 */
[----:B------:R-:W-:Y:S02]  /*7bc0*/  F2FP.SATFINITE.E5M2.F32.PACK_AB_MERGE_C R87, RZ, R87, RZ ;  /* 0x00000057ff57723e */ /* 0x000fe400048060ff */
[----:B------:R-:W-:Y:S01]  /*7bd0*/  LOP3.LUT R76, R24, 0xff, RZ, 0xc0, !PT ;  /* 0x000000ff184c7812 */ /* 0x000fe200078ec0ff */
[----:B------:R-:W-:Y:S01]  /*7be0*/  FMUL R70, R38, UR30 ;  /* 0x0000001e26467c20 */ /* 0x000fe20008400000 */
[----:B------:R-:W-:Y:S01]  /*7bf0*/  F2FP.SATFINITE.E5M2.F32.PACK_AB_MERGE_C R83, RZ, R83, RZ ;  /* 0x00000053ff53723e */ /* 0x000fe200048060ff */
[----:B------:R-:W0:Y:S01]  /*7c00*/  S2R R24, SR_TID.X ;  /* 0x0000000000187919 */ /* 0x000e220000002100 */
[----:B------:R-:W-:-:S02]  /*7c10*/  LOP3.LUT R40, R87, 0xff, RZ, 0xc0, !PT ;  /* 0x000000ff57287812 */ /* 0x000fc400078ec0ff */
[----:B------:R-:W-:Y:S02]  /*7c20*/  PRMT R39, R83, 0x7104, RZ ;  /* 0x0000710453277816 */ /* 0x000fe400000000ff */
[----:B------:R-:W-:Y:S02]  /*7c30*/  F2FP.SATFINITE.E5M2.F32.PACK_AB_MERGE_C R70, RZ, R70, RZ ;  /* 0x00000046ff46723e */ /* 0x000fe400048060ff */
        /* <DEDUP_REMOVED lines=34> */
[----:B------:R-:W-:Y:S02]  /*7e60*/  F2FP.SATFINITE.E5M2.F32.PACK_AB_MERGE_C R29, RZ, R29, RZ ;  /* 0x0000001dff1d723e */ /* 0x000fe400048060ff */
[----:B------:R-:W-:Y:S02]  /*7e70*/  F2FP.SATFINITE.E5M2.F32.PACK_AB_MERGE_C R26, RZ, R26, RZ ;  /* 0x0000001aff1a723e */ /* 0x000fe400048060ff */
[----:B------:R-:W-:Y:S02]  /*7e80*/  F2FP.SATFINITE.E5M2.F32.PACK_AB_MERGE_C R28, RZ, R28, RZ ;  /* 0x0000001cff1c723e */ /* 0x000fe400048060ff */
[----:B------:R-:W-:Y:S01]  /*7e90*/  F2FP.SATFINITE.E5M2.F32.PACK_AB_MERGE_C R27, RZ, R27, RZ ;  /* 0x0000001bff1b723e */ /* 0x000fe200048060ff */
        /* <DEDUP_REMOVED lines=17> */
.L_x_24628:
[----:B------:R-:W-:Y:S05]  /*7fb0*/  BSYNC.RECONVERGENT B0 ;  /* 0x0000000000007941 */ /* 0x000fea0003800200 */
.L_x_24627:
[----:B0-----:R-:W-:Y:S01]  /*7fc0*/  FMUL R30, R41, UR30 ;  /* 0x0000001e291e7c20 */ /* 0x001fe20008400000 */
[----:B------:R-:W-:Y:S01]  /*7fd0*/  FMUL R78, R78, UR30 ;  /* 0x0000001e4e4e7c20 */ /* 0x000fe20008400000 */
[----:B------:R-:W-:Y:S01]  /*7fe0*/  FMUL R31, R82, UR30 ;  /* 0x0000001e521f7c20 */ /* 0x000fe20008400000 */
[----:B------:R-:W-:Y:S01]  /*7ff0*/  FMUL R33, R33, UR30 ;  /* 0x0000001e21217c20 */ /* 0x000fe20008400000 */
[----:B------:R-:W-:Y:S01]  /*8000*/  FMUL R90, R32, UR30 ;  /* 0x0000001e205a7c20 */ /* 0x000fe20008400000 */
[----:B------:R-:W-:Y:S01]  /*8010*/  F2FP.SATFINITE.E5M2.F32.PACK_AB_MERGE_C R82, RZ, R30, RZ ;  /* 0x0000001eff52723e */ /* 0x000fe200048060ff */
[----:B------:R-:W-:Y:S01]  /*8020*/  FMUL R30, R35, UR30 ;  /* 0x0000001e231e7c20 */ /* 0x000fe20008400000 */
[----:B------:R-:W-:Y:S01]  /*8030*/  F2FP.SATFINITE.E5M2.F32.PACK_AB_MERGE_C R35, RZ, R78, RZ ;  /* 0x0000004eff23723e */ /* 0x000fe200048060ff */
[----:B------:R-:W-:Y:S01]  /*8040*/  FMUL R84, R42, UR30 ;  /* 0x0000001e2a547c20 */ /* 0x000fe20008400000 */
[----:B------:R-:W-:Y:S01]  /*8050*/  FMUL R0, R36, UR30 ;  /* 0x0000001e24007c20 */ /* 0x000fe20008400000 */
[----:B------:R-:W-:Y:S01]  /*8060*/  F2FP.SATFINITE.E5M2.F32.PACK_AB_MERGE_C R78, RZ, R31, RZ ;  /* 0x0000001fff4e723e */ /* 0x000fe200048060ff */
[----:B------:R-:W-:Y:S01]  /*8070*/  FMUL R37, R37, UR30 ;  /* 0x0000001e25257c20 */ /* 0x000fe20008400000 */
[----:B------:R-:W-:Y:S01]  /*8080*/  FMUL R69, R69, UR30 ;  /* 0x0000001e45457c20 */ /* 0x000fe20008400000 */
[----:B------:R-:W-:Y:S01]  /*8090*/  FMUL R68, R68, UR30 ;  /* 0x0000001e44447c20 */ /* 0x000fe20008400000 */
[----:B------:R-:W-:Y:S01]  /*80a0*/  FMUL R32, R34, UR30 ;  /* 0x0000001e22207c20 */ /* 0x000fe20008400000 */
[----:B------:R-:W-:Y:S01]  /*80b0*/  FMUL R43, R43, UR30 ;  /* 0x0000001e2b2b7c20 */ /* 0x000fe20008400000 */
[----:B------:R-:W-:Y:S01]  /*80c0*/  FMUL R94, R79, UR30 ;  /* 0x0000001e4f5e7c20 */ /* 0x000fe20008400000 */
[----:B------:R-:W-:Y:S01]  /*80d0*/  FMUL R42, R86, UR30 ;  /* 0x0000001e562a7c20 */ /* 0x000fe20008400000 */
[----:B------:R-:W-:Y:S01]  /*80e0*/  F2FP.SATFINITE.E5M2.F32.PACK_AB_MERGE_C R31, RZ, R33, RZ ;  /* 0x00000021ff1f723e */ /* 0x000fe200048060ff */
[----:B------:R-:W-:Y:S01]  /*80f0*/  BSSY.RECONVERGENT B0, `(.L_x_24629) ;  /* 0x0000022000007945 */ /* 0x000fe20003800200 */
[----:B------:R-:W-:Y:S01]  /*8100*/  FMUL R86, R88, UR30 ;  /* 0x0000001e58567c20 */ /* 0x000fe20008400000 */
[----:B------:R-:W-:Y:S01]  /*8110*/  F2FP.SATFINITE.E5M2.F32.PACK_AB_MERGE_C R34, RZ, R0, RZ ;  /* 0x00000000ff22723e */ /* 0x000fe200048060ff */
[----:B------:R-:W-:Y:S01]  /*8120*/  FMUL R95, R95, UR30 ;  /* 0x0000001e5f5f7c20 */ /* 0x000fe20008400000 */
[----:B------:R-:W-:Y:S01]  /*8130*/  IADD3 R40, P1, PT, R97, R52, RZ ;  /* 0x0000003461287210 */ /* 0x000fe20007f3e0ff */
[----:B------:R-:W-:Y:S01]  /*8140*/  FMUL R89, R89, UR30 ;  /* 0x0000001e59597c20 */ /* 0x000fe20008400000 */
[----:B------:R-:W-:Y:S01]  /*8150*/  F2FP.SATFINITE.E5M2.F32.PACK_AB_MERGE_C R90, RZ, R90, RZ ;  /* 0x0000005aff5a723e */ /* 0x000fe200048060ff */
[----:B------:R-:W-:Y:S01]  /*8160*/  IMAD.SHL.U32 R31, R31, 0x100, RZ ;  /* 0x000001001f1f7824 */ /* 0x000fe200078e00ff */
        /* <DEDUP_REMOVED lines=26> */
.L_x_24630:
[----:B------:R-:W-:Y:S05]  /*8310*/  BSYNC.RECONVERGENT B0 ;  /* 0x0000000000007941 */ /* 0x000fea0003800200 */
.L_x_24629:
        /* <DEDUP_REMOVED lines=24> */
.L_x_24632:
[----:B------:R-:W-:Y:S05]  /*84a0*/  BSYNC.RECONVERGENT B0 ;  /* 0x0000000000007941 */ /* 0x000fea0003800200 */
.L_x_24631:
        /* <DEDUP_REMOVED lines=22> */
.L_x_24634:
[----:B------:R-:W-:Y:S05]  /*8610*/  BSYNC.RECONVERGENT B0 ;  /* 0x0000000000007941 */ /* 0x000fea0003800200 */
.L_x_24633:
        /* <DEDUP_REMOVED lines=19> */
.L_x_24636:
[----:B------:R-:W-:Y:S05]  /*8750*/  BSYNC.RECONVERGENT B0 ;  /* 0x0000000000007941 */ /* 0x000fea0003800200 */
.L_x_24635:
[----:B------:R-:W-:Y:S01]  /*8760*/  BSSY.RECONVERGENT B0, `(.L_x_24637) ;  /* 0x0000014000007945 */ /* 0x000fe20003800200 */
[----:B--2---:R-:W-:Y:S02]  /*8770*/  F2FP.SATFINITE.E5M2.F32.PACK_AB_MERGE_C R79, RZ, R95, RZ ;  /* 0x0000005fff4f723e */ /* 0x004fe400048060ff */
[----:B------:R-:W-:Y:S02]  /*8780*/  IADD3.X R41, PT, PT, RZ, R23, RZ, P1, !PT ;  /* 0x00000017ff297210 */ /* 0x000fe40000ffe4ff */
[----:B------:R-:W-:Y:S02]  /*8790*/  F2FP.SATFINITE.E5M2.F32.PACK_AB_MERGE_C R95, RZ, R86, RZ ;  /* 0x00000056ff5f723e */ /* 0x000fe400048060ff */
[----:B------:R-:W-:Y:S01]  /*87a0*/  F2FP.SATFINITE.E5M2.F32.PACK_AB_MERGE_C R89, RZ, R89, RZ ;  /* 0x00000059ff59723e */ /* 0x000fe200048060ff */
        /* <DEDUP_REMOVED lines=15> */
.L_x_24638:
[----:B------:R-:W-:Y:S05]  /*88a0*/  BSYNC.RECONVERGENT B0 ;  /* 0x0000000000007941 */ /* 0x000fea0003800200 */
.L_x_24637:
[----:B------:R-:W-:Y:S01]  /*88b0*/  FMUL R86, R85, UR30 ;  /* 0x0000001e55567c20 */ /* 0x000fe20008400000 */
[----:B---3--:R-:W-:Y:S01]  /*88c0*/  FMUL R87, R73, UR30 ;  /* 0x0000001e49577c20 */ /* 0x008fe20008400000 */
[----:B------:R-:W-:Y:S01]  /*88d0*/  FMUL R85, R74, UR30 ;  /* 0x0000001e4a557c20 */ /* 0x000fe20008400000 */
[----:B------:R-:W-:Y:S02]  /*88e0*/  BSSY.RECONVERGENT B0, `(.L_x_24639) ;  /* 0x0000014000007945 */ /* 0x000fe40003800200 */
[----:B------:R-:W-:Y:S02]  /*88f0*/  F2FP.SATFINITE.E5M2.F32.PACK_AB_MERGE_C R86, RZ, R86, RZ ;  /* 0x00000056ff56723e */ /* 0x000fe400048060ff */
[----:B------:R-:W-:Y:S02]  /*8900*/  F2FP.SATFINITE.E5M2.F32.PACK_AB_MERGE_C R87, RZ, R87, RZ ;  /* 0x00000057ff57723e */ /* 0x000fe400048060ff */
[----:B------:R-:W-:Y:S01]  /*8910*/  F2FP.SATFINITE.E5M2.F32.PACK_AB_MERGE_C R85, RZ, R85, RZ ;  /* 0x00000055ff55723e */ /* 0x000fe200048060ff */
        /* <DEDUP_REMOVED lines=16> */
.L_x_24640:
[----:B------:R-:W-:Y:S05]  /*8a20*/  BSYNC.RECONVERGENT B0 ;  /* 0x0000000000007941 */ /* 0x000fea0003800200 */
.L_x_24639:
[----:B0123--:R-:W-:Y:S01]  /*8a30*/  FMUL R42, R91, UR30 ;  /* 0x0000001e5b2a7c20 */ /* 0x00ffe20008400000 */
[----:B------:R-:W-:Y:S01]  /*8a40*/  FMUL R43, R72, UR30 ;  /* 0x0000001e482b7c20 */ /* 0x000fe20008400000 */
[----:B------:R-:W-:Y:S01]  /*8a50*/  FMUL R83, R71, UR30 ;  /* 0x0000001e47537c20 */ /* 0x000fe20008400000 */
[----:B------:R-:W-:Y:S02]  /*8a60*/  BSSY.RECONVERGENT B0, `(.L_x_24641) ;  /* 0x0000014000007945 */ /* 0x000fe40003800200 */
[----:B------:R-:W-:Y:S02]  /*8a70*/  F2FP.SATFINITE.E5M2.F32.PACK_AB_MERGE_C R42, RZ, R42, RZ ;  /* 0x0000002aff2a723e */ /* 0x000fe400048060ff */
[----:B------:R-:W-:Y:S02]  /*8a80*/  F2FP.SATFINITE.E5M2.F32.PACK_AB_MERGE_C R43, RZ, R43, RZ ;  /* 0x0000002bff2b723e */ /* 0x000fe400048060ff */
[----:B------:R-:W-:Y:S02]  /*8a90*/  F2FP.SATFINITE.E5M2.F32.PACK_AB_MERGE_C R83, RZ, R83, RZ ;  /* 0x00000053ff53723e */ /* 0x000fe400048060ff */
        /* <DEDUP_REMOVED lines=16> */
.L_x_24642:
[----:B------:R-:W-:Y:S05]  /*8ba0*/  BSYNC.RECONVERGENT B0 ;  /* 0x0000000000007941 */ /* 0x000fea0003800200 */
.L_x_24641:
        /* <DEDUP_REMOVED lines=856> */
[----:B------:R-:W-:Y:S01]  /*c130*/  F2FP.SATFINITE.E5M2.F32.PACK_AB_MERGE_C R57, RZ, R9, RZ ;  /* 0x00000009ff39723e */ /* 0x000fe200048060ff */
        /* <DEDUP_REMOVED lines=12> */
[----:B------:R-:W-:-:S02]  /*c200*/  F2FP.SATFINITE.E5M2.F32.PACK_AB_MERGE_C R58, RZ, R19, RZ ;  /* 0x00000013ff3a723e */ /* 0x000fc400048060ff */
[----:B------:R-:W-:Y:S02]  /*c210*/  F2FP.SATFINITE.E5M2.F32.PACK_AB_MERGE_C R56, RZ, R56, RZ ;  /* 0x00000038ff38723e */ /* 0x000fe400048060ff */
[----:B------:R-:W-:Y:S02]  /*c220*/  F2FP.SATFINITE.E5M2.F32.PACK_AB_MERGE_C R55, RZ, R10, RZ ;  /* 0x0000000aff37723e */ /* 0x000fe400048060ff */
[----:B------:R-:W-:Y:S02]  /*c230*/  F2FP.SATFINITE.E5M2.F32.PACK_AB_MERGE_C R9, RZ, R98, RZ ;  /* 0x00000062ff09723e */ /* 0x000fe400048060ff */
[----:B------:R-:W-:Y:S01]  /*c240*/  F2FP.SATFINITE.E5M2.F32.PACK_AB_MERGE_C R61, RZ, R11, RZ ;  /* 0x0000000bff3d723e */ /* 0x000fe200048060ff */
        /* <DEDUP_REMOVED lines=16> */
.L_x_24644:
[----:B------:R-:W-:Y:S05]  /*c350*/  BSYNC.RECONVERGENT B0 ;  /* 0x0000000000007941 */ /* 0x000fea0003800200 */
.L_x_24643:
[----:B------:R-:W-:Y:S01]  /*c360*/  FMUL R94, R89, UR30 ;  /* 0x0000001e595e7c20 */ /* 0x000fe20008400000 */
[----:B------:R-:W-:Y:S01]  /*c370*/  FMUL R65, R60, UR30 ;  /* 0x0000001e3c417c20 */ /* 0x000fe20008400000 */
[----:B------:R-:W-:Y:S01]  /*c380*/  F2FP.SATFINITE.E5M2.F32.PACK_AB_MERGE_C R22, RZ, R22, RZ ;  /* 0x00000016ff16723e */ /* 0x000fe200048060ff */
[----:B------:R-:W-:Y:S01]  /*c390*/  BSSY.RECONVERGENT B0, `(.L_x_24645) ;  /* 0x000001d000007945 */ /* 0x000fe20003800200 */
[----:B------:R-:W-:Y:S02]  /*c3a0*/  F2FP.SATFINITE.E5M2.F32.PACK_AB_MERGE_C R60, RZ, R29, RZ ;  /* 0x0000001dff3c723e */ /* 0x000fe400048060ff */
[----:B------:R-:W-:Y:S02]  /*c3b0*/  F2FP.SATFINITE.E5M2.F32.PACK_AB_MERGE_C R29, RZ, R26, RZ ;  /* 0x0000001aff1d723e */ /* 0x000fe400048060ff */
        /* <DEDUP_REMOVED lines=26> */
.L_x_24646:
[----:B------:R-:W-:Y:S05]  /*c560*/  BSYNC.RECONVERGENT B0 ;  /* 0x0000000000007941 */ /* 0x000fea0003800200 */
.L_x_24645:
        /* <DEDUP_REMOVED lines=22> */
.L_x_24648:
[----:B------:R-:W-:Y:S05]  /*c6d0*/  BSYNC.RECONVERGENT B0 ;  /* 0x0000000000007941 */ /* 0x000fea0003800200 */
.L_x_24647:
        /* <DEDUP_REMOVED lines=21> */
.L_x_24650:
[----:B------:R-:W-:Y:S05]  /*c830*/  BSYNC.RECONVERGENT B0 ;  /* 0x0000000000007941 */ /* 0x000fea0003800200 */
.L_x_24649:
        /* <DEDUP_REMOVED lines=21> */
.L_x_24652:
[----:B------:R-:W-:Y:S05]  /*c990*/  BSYNC.RECONVERGENT B0 ;  /* 0x0000000000007941 */ /* 0x000fea0003800200 */
.L_x_24651:
[----:B------:R-:W-:Y:S01]  /*c9a0*/  FMUL R22, R12, UR30 ;  /* 0x0000001e0c167c20 */ /* 0x000fe20008400000 */
[----:B012-4-:R-:W-:Y:S01]  /*c9b0*/  LOP3.LUT R10, R9, 0xff, RZ, 0xc0, !PT ;  /* 0x000000ff090a7812 */ /* 0x017fe200078ec0ff */
[----:B------:R-:W-:Y:S01]  /*c9c0*/  FMUL R95, R21, UR30 ;  /* 0x0000001e155f7c20 */ /* 0x000fe20008400000 */
[----:B------:R-:W-:Y:S01]  /*c9d0*/  PRMT R9, R91, 0x7104, RZ ;  /* 0x000071045b097816 */ /* 0x000fe200000000ff */
[----:B------:R-:W-:Y:S01]  /*c9e0*/  BSSY.RECONVERGENT B0, `(.L_x_24653) ;  /* 0x0000026000007945 */ /* 0x000fe20003800200 */
[----:B------:R-:W-:Y:S02]  /*c9f0*/  F2FP.SATFINITE.E5M2.F32.PACK_AB_MERGE_C R22, RZ, R22, RZ ;  /* 0x00000016ff16723e */ /* 0x000fe400048060ff */
        /* <DEDUP_REMOVED lines=17> */
[----:B------:R-:W-:-:S02]  /*cb10*/  F2FP.SATFINITE.E5M2.F32.PACK_AB_MERGE_C R95, RZ, R95, RZ ;  /* 0x0000005fff5f723e */ /* 0x000fc400048060ff */
[----:B------:R-:W-:Y:S02]  /*cb20*/  F2FP.SATFINITE.E5M2.F32.PACK_AB_MERGE_C R94, RZ, R94, RZ ;  /* 0x0000005eff5e723e */ /* 0x000fe400048060ff */
[----:B------:R-:W-:Y:S02]  /*cb30*/  F2FP.SATFINITE.E5M2.F32.PACK_AB_MERGE_C R92, RZ, R92, RZ ;  /* 0x0000005cff5c723e */ /* 0x000fe400048060ff */
        /* <DEDUP_REMOVED lines=16> */
.L_x_24654:
[----:B------:R-:W-:Y:S05]  /*cc40*/  BSYNC.RECONVERGENT B0 ;  /* 0x0000000000007941 */ /* 0x000fea0003800200 */
.L_x_24653:
[C---:B------:R-:W-:Y:S01]  /*cc50*/  FMNMX3 R89, |R93|.reuse, R89, |R96|, !PT ;  /* 0x000000595d597276 */ /* 0x040fe20007800660 */
[----:B------:R-:W-:Y:S01]  /*cc60*/  FMUL R93, R93, UR30 ;  /* 0x0000001e5d5d7c20 */ /* 0x000fe20008400000 */
        /* <DEDUP_REMOVED lines=22> */
.L_x_24656:
[----:B------:R-:W-:Y:S05]  /*cdd0*/  BSYNC.RECONVERGENT B0 ;  /* 0x0000000000007941 */ /* 0x000fea0003800200 */
.L_x_24655:
        /* <DEDUP_REMOVED lines=434> */
[----:B------:R-:W-:Y:S01]  /*e900*/  F2FP.SATFINITE.E5M2.F32.PACK_AB_MERGE_C R71, RZ, R71, RZ ;  /* 0x00000047ff47723e */ /* 0x000fe200048060ff */
        /* <DEDUP_REMOVED lines=71> */
[----:B------:R-:W-:Y:S02]  /*ed80*/  F2FP.SATFINITE.E5M2.F32.PACK_AB_MERGE_C R12, RZ, R12, RZ ;  /* 0x0000000cff0c723e */ /* 0x000fe400048060ff */
        /* <DEDUP_REMOVED lines=145> */
[----:B------:R-:W-:-:S03]  /*f6a0*/  F2FP.SATFINITE.E5M2.F32.PACK_AB_MERGE_C R63, RZ, R63, RZ ;  /* 0x0000003fff3f723e */ /* 0x000fc600048060ff */
        /* <DEDUP_REMOVED lines=109> */
[----:B------:R-:W-:Y:S01]  /*fd80*/  F2FP.SATFINITE.E5M2.F32.PACK_AB_MERGE_C R57, RZ, R57, RZ ;  /* 0x00000039ff39723e */ /* 0x000fe200048060ff */
[----:B------:R-:W-:Y:S01]  /*fd90*/  FMUL R68, R91, UR30 ;  /* 0x0000001e5b447c20 */ /* 0x000fe20008400000 */
[C---:B------:R-:W-:Y:S01]  /*fda0*/  LEA R32, R0.reuse, 0x3, 0x2 ;  /* 0x0000000300207811 */ /* 0x040fe200078e10ff */
[----:B------:R-:W-:-:S03]  /*fdb0*/  IMAD R4, R0, -0x4, R24 ;  /* 0xfffffffc00047824 */ /* 0x000fc600078e0218 */
[----:B------:R-:W-:Y:S01]  /*fdc0*/  ISETP.GE.U32.AND P1, PT, R32, UR7, PT ;  /* 0x0000000720007c0c */ /* 0x000fe2000bf26070 */
[----:B------:R-:W-:Y:S01]  /*fdd0*/  FFMA R32, R97, R6, 0.5 ;  /* 0x3f00000061207423 */ /* 0x000fe20000000006 */
[----:B------:R-:W-:Y:S01]  /*fde0*/  IADD3 R4, PT, PT, R4, 0x1d, RZ ;  /* 0x0000001d04047810 */ /* 0x000fe20007ffe0ff */
[----:B------:R-:W-:Y:S01]  /*fdf0*/  FMUL R97, R25, R88 ;  /* 0x0000005819617220 */ /* 0x000fe20000400000 */
[----:B------:R-:W-:Y:S02]  /*fe00*/  F2FP.SATFINITE.E5M2.F32.PACK_AB_MERGE_C R68, RZ, R68, RZ ;  /* 0x00000044ff44723e */ /* 0x000fe400048060ff */
        /* <DEDUP_REMOVED lines=10> */
[----:B------:R-:W-:Y:S02]  /*feb0*/  F2FP.SATFINITE.E5M2.F32.PACK_AB_MERGE_C R55, RZ, R55, RZ ;  /* 0x00000037ff37723e */ /* 0x000fe400048060ff */
[----:B------:R-:W-:Y:S01]  /*fec0*/  FMNMX3 R31, |R75|, R31, |R78|, !PT ;  /* 0x0000001f4b1f7276 */ /* 0x000fe2000780064e */
[----:B------:R-:W-:Y:S01]  /*fed0*/  FMUL R75, R69, UR30 ;  /* 0x0000001e454b7c20 */ /* 0x000fe20008400000 */
[----:B------:R-:W-:Y:S01]  /*fee0*/  F2FP.SATFINITE.E5M2.F32.PACK_AB_MERGE_C R43, RZ, R43, RZ ;  /* 0x0000002bff2b723e */ /* 0x000fe200048060ff */
[----:B------:R-:W-:Y:S01]  /*fef0*/  FMUL R78, R78, UR30 ;  /* 0x0000001e4e4e7c20 */ /* 0x000fe20008400000 */
[----:B------:R-:W-:Y:S01]  /*ff00*/  FMNMX3 R31, |R33|, R31, |R64|, !PT ;  /* 0x0000001f211f7276 */ /* 0x000fe20007800640 */
[----:B------:R-:W-:Y:S01]  /*ff10*/  FMUL R64, R64, UR30 ;  /* 0x0000001e40407c20 */ /* 0x000fe20008400000 */
[----:B------:R-:W-:Y:S01]  /*ff20*/  F2FP.SATFINITE.E5M2.F32.PACK_AB_MERGE_C R75, RZ, R75, RZ ;  /* 0x0000004bff4b723e */ /* 0x000fe200048060ff */
[----:B------:R-:W-:Y:S01]  /*ff30*/  IMAD.U32 R20, R43, 0x10000, RZ ;  /* 0x000100002b147824 */ /* 0x000fe200078e00ff */
[----:B------:R-:W-:-:S02]  /*ff40*/  FMNMX R31, |R66|, R31, !PT ;  /* 0x0000001f421f7209 */ /* 0x000fc40007800200 */
[----:B------:R-:W-:Y:S01]  /*ff50*/  F2FP.SATFINITE.E5M2.F32.PACK_AB_MERGE_C R54, RZ, R64, RZ ;  /* 0x00000040ff36723e */ /* 0x000fe200048060ff */
[----:B------:R-:W-:Y:S01]  /*ff60*/  FMUL R64, R4, UR30 ;  /* 0x0000001e04407c20 */ /* 0x000fe20008400000 */
[----:B------:R-:W-:Y:S01]  /*ff70*/  FMNMX3 R32, |R40|, R31, |R81|, !PT ;  /* 0x0000001f28207276 */ /* 0x000fe20007800651 */
[----:B------:R-:W-:Y:S01]  /*ff80*/  FMUL R31, R66, UR30 ;  /* 0x0000001e421f7c20 */ /* 0x000fe20008400000 */
[----:B------:R-:W-:Y:S02]  /*ff90*/  SHF.L.U32 R54, R54, 0x8, RZ ;  /* 0x0000000836367819 */ /* 0x000fe400000006ff */
[----:B------:R-:W-:Y:S01]  /*ffa0*/  FMNMX3 R66, |R105|, R32, |R70|, !PT ;  /* 0x0000002069427276 */ /* 0x000fe20007800646 */
[----:B------:R-:W-:Y:S01]  /*ffb0*/  FMUL R70, R81, UR30 ;  /* 0x0000001e51467c20 */ /* 0x000fe20008400000 */
[----:B------:R-:W-:Y:S02]  /*ffc0*/  F2FP.SATFINITE.E5M2.F32.PACK_AB_MERGE_C R31, RZ, R31, RZ ;  /* 0x0000001fff1f723e */ /* 0x000fe400048060ff */
[----:B------:R-:W-:-:S02]  /*ffd0*/  LOP3.LUT R32, R57, 0xff, RZ, 0xc0, !PT ;  /* 0x000000ff39207812 */ /* 0x000fc400078ec0ff */
[----:B------:R-:W-:Y:S02]  /*ffe0*/  FMNMX3 R66, |R72|, R66, |R91|, !PT ;  /* 0x0000004248427276 */ /* 0x000fe4000780065b */
[----:B------:R-:W-:Y:S02]  /*fff0*/  LEA R32, R31, R32, 0x8 ;  /* 0x000000201f207211 */ /* 0x000fe400078e40ff */
[C---:B------:R-:W-:Y:S01]  /*10000*/  FMNMX3 R95, |R89|.reuse, R66, |R4|, !PT ;  /* 0x00000042595f7276 */ /* 0x040fe20007800604 */
[----:B------:R-:W-:Y:S01]  /*10010*/  FMUL R66, R89, UR30 ;  /* 0x0000001e59427c20 */ /* 0x000fe20008400000 */
[----:B------:R-:W-:Y:S02]  /*10020*/  LOP3.LUT R69, R32, 0xffff, RZ, 0xc0, !PT ;  /* 0x0000ffff20457812 */ /* 0x000fe400078ec0ff */
[----:B------:R-:W-:Y:S02]  /*10030*/  SHF.L.U32 R32, R55, 0x10, RZ ;  /* 0x0000001037207819 */ /* 0x000fe400000006ff */
[----:B------:R-:W-:-:S02]  /*10040*/  F2FP.SATFINITE.E5M2.F32.PACK_AB_MERGE_C R66, RZ, R66, RZ ;  /* 0x00000042ff42723e */ /* 0x000fc400048060ff */
[----:B------:R-:W-:Y:S02]  /*10050*/  LOP3.LUT R93, R69, 0xff0000, R32, 0xf8, !PT ;  /* 0x00ff0000455d7812 */ /* 0x000fe400078ef820 */
[----:B------:R-:W-:Y:S02]  /*10060*/  LOP3.LUT R32, R54, 0xff, R75, 0xf8, !PT ;  /* 0x000000ff36207812 */ /* 0x000fe400078ef84b */
[----:B------:R-:W-:Y:S02]  /*10070*/  F2FP.SATFINITE.E5M2.F32.PACK_AB_MERGE_C R70, RZ, R70, RZ ;  /* 0x00000046ff46723e */ /* 0x000fe400048060ff */
[----:B------:R-:W-:Y:S02]  /*10080*/  LOP3.LUT R69, R32, 0xffff, RZ, 0xc0, !PT ;  /* 0x0000ffff20457812 */ /* 0x000fe400078ec0ff */
[----:B------:R-:W-:Y:S02]  /*10090*/  LOP3.LUT R4, R66, 0xffff, RZ, 0xc0, !PT ;  /* 0x0000ffff42047812 */ /* 0x000fe400078ec0ff */
[----:B------:R-:W-:Y:S01]  /*100a0*/  LOP3.LUT R81, R69, 0xff0000, R20, 0xf8, !PT ;  /* 0x00ff000045517812 */ /* 0x000fe200078ef814 */
[----:B------:R-:W-:Y:S01]  /*100b0*/  FMUL R69, R33, UR30 ;  /* 0x0000001e21457c20 */ /* 0x000fe20008400000 */
[----:B------:R-:W-:-:S02]  /*100c0*/  LOP3.LUT R32, R71, 0xff, RZ, 0xc0, !PT ;  /* 0x000000ff47207812 */ /* 0x000fc400078ec0ff */
[----:B------:R-:W-:Y:S02]  /*100d0*/  SHF.L.U32 R20, R70, 0x10, RZ ;  /* 0x0000001046147819 */ /* 0x000fe400000006ff */
[----:B------:R-:W-:Y:S02]  /*100e0*/  F2FP.SATFINITE.E5M2.F32.PACK_AB_MERGE_C R69, RZ, R69, RZ ;  /* 0x00000045ff45723e */ /* 0x000fe400048060ff */
        /* <DEDUP_REMOVED lines=10> */
[----:B------:R-:W-:Y:S01]  /*10190*/  F2FP.SATFINITE.E5M2.F32.PACK_AB_MERGE_C R78, RZ, R78, RZ ;  /* 0x0000004eff4e723e */ /* 0x000fe200048060ff */
[----:B------:R-:W-:Y:S01]  /*101a0*/  FMUL R76, R80, UR30 ;  /* 0x0000001e504c7c20 */ /* 0x000fe20008400000 */
[----:B------:R-:W-:Y:S01]  /*101b0*/  SHF.L.U32 R20, R20, 0x18, RZ ;  /* 0x0000001814147819 */ /* 0x000fe200000006ff */
[----:B------:R-:W-:Y:S01]  /*101c0*/  FMUL R25, R81, UR30 ;  /* 0x0000001e51197c20 */ /* 0x000fe20008400000 */
[----:B------:R-:W-:-:S02]  /*101d0*/  F2FP.SATFINITE.E5M2.F32.PACK_AB_MERGE_C R40, RZ, R14, RZ ;  /* 0x0000000eff28723e */ /* 0x000fc400048060ff */
[----:B------:R-:W-:Y:S02]  /*101e0*/  LOP3.LUT R32, R33, 0xff000000, R20, 0xf8, !PT ;  /* 0xff00000021207812 */ /* 0x000fe400078ef814 */
[----:B------:R-:W-:Y:S02]  /*101f0*/  F2FP.SATFINITE.E5M2.F32.PACK_AB_MERGE_C R72, RZ, R72, RZ ;  /* 0x00000048ff48723e */ /* 0x000fe400048060ff */
        /* <DEDUP_REMOVED lines=8> */
[----:B------:R-:W-:Y:S01]  /*10280*/  F2FP.SATFINITE.E5M2.F32.PACK_AB_MERGE_C R76, RZ, R76, RZ ;  /* 0x0000004cff4c723e */ /* 0x000fe200048060ff */
[----:B------:R-:W-:Y:S01]  /*10290*/  FMUL R59, R97, UR30 ;  /* 0x0000001e613b7c20 */ /* 0x000fe20008400000 */
[----:B------:R-:W-:-:S02]  /*102a0*/  LOP3.LUT R33, R14, 0xffff, R33, 0xf8, !PT ;  /* 0x0000ffff0e217812 */ /* 0x000fc400078ef821 */
[----:B------:R-:W-:Y:S02]  /*102b0*/  LOP3.LUT R14, R76, 0xffff, RZ, 0xc0, !PT ;  /* 0x0000ffff4c0e7812 */ /* 0x000fe400078ec0ff */
[----:B------:R-:W-:Y:S02]  /*102c0*/  F2FP.SATFINITE.E5M2.F32.PACK_AB_MERGE_C R25, RZ, R25, RZ ;  /* 0x00000019ff19723e */ /* 0x000fe400048060ff */
[----:B------:R-:W-:Y:S02]  /*102d0*/  SHF.L.U32 R14, R14, 0x18, RZ ;  /* 0x000000180e0e7819 */ /* 0x000fe400000006ff */
[----:B------:R-:W-:Y:S02]  /*102e0*/  F2FP.SATFINITE.E5M2.F32.PACK_AB_MERGE_C R59, RZ, R59, RZ ;  /* 0x0000003bff3b723e */ /* 0x000fe400048060ff */
[----:B------:R-:W-:Y:S02]  /*102f0*/  LOP3.LUT R14, R33, 0xff000000, R14, 0xf8, !PT ;  /* 0xff000000210e7812 */ /* 0x000fe400078ef80e */
[----:B------:R-:W-:-:S02]  /*10300*/  LOP3.LUT R88, R25, 0xff, RZ, 0xc0, !PT ;  /* 0x000000ff19587812 */ /* 0x000fc400078ec0ff */
[----:B------:R-:W-:Y:S02]  /*10310*/  PRMT R33, R59, 0x7104, RZ ;  /* 0x000071043b217816 */ /* 0x000fe400000000ff */
[----:B------:R-:W-:Y:S02]  /*10320*/  F2FP.SATFINITE.E5M2.F32.PACK_AB_MERGE_C R61, RZ, R61, RZ ;  /* 0x0000003dff3d723e */ /* 0x000fe400048060ff */
[----:B------:R-:W-:Y:S01]  /*10330*/  LOP3.LUT R81, R88, 0xff00, R33, 0xf8, !PT ;  /* 0x0000ff0058517812 */ /* 0x000fe200078ef821 */
[----:B------:R-:W-:Y:S01]  /*10340*/  FMUL R33, R80, UR30 ;  /* 0x0000001e50217c20 */ /* 0x000fe20008400000 */
[----:B------:R-:W-:Y:S02]  /*10350*/  F2FP.SATFINITE.E5M2.F32.PACK_AB_MERGE_C R64, RZ, R64, RZ ;  /* 0x00000040ff40723e */ /* 0x000fe400048060ff */
[----:B------:R-:W-:Y:S02]  /*10360*/  LOP3.LUT R89, RZ, R3, RZ, 0x33, !PT ;  /* 0x00000003ff597212 */ /* 0x000fe400078e33ff */
[----:B------:R-:W-:-:S02]  /*10370*/  F2FP.SATFINITE.E5M2.F32.PACK_AB_MERGE_C R33, RZ, R33, RZ ;  /* 0x00000021ff21723e */ /* 0x000fc400048060ff */
        /* <DEDUP_REMOVED lines=32> */
[----:B------:R-:W-:-:S02]  /*10580*/  F2FP.SATFINITE.E5M2.F32.PACK_AB_MERGE_C R62, RZ, R88, RZ ;  /* 0x00000058ff3e723e */ /* 0x000fc400048060ff */
        /* <DEDUP_REMOVED lines=9> */
[----:B------:R-:W-:Y:S02]  /*10620*/  F2FP.SATFINITE.E5M2.F32.PACK_AB_MERGE_C R38, RZ, R38, RZ ;  /* 0x00000026ff26723e */ /* 0x000fe400048060ff */
[----:B------:R-:W-:Y:S01]  /*10630*/  LOP3.LUT R99, R44, 0xf8, RZ, 0xc0, !PT ;  /* 0x000000f82c637812 */ /* 0x000fe200078ec0ff */
[----:B------:R-:W-:Y:S01]  /*10640*/  FMUL R44, R7, UR30 ;  /* 0x0000001e072c7c20 */ /* 0x000fe20008400000 */
[----:B------:R-:W-:Y:S01]  /*10650*/  F2FP.SATFINITE.E5M2.F32.PACK_AB_MERGE_C R60, RZ, R60, RZ ;  /* 0x0000003cff3c723e */ /* 0x000fe200048060ff */
[----:B0-----:R-:W-:Y:S01]  /*10660*/  FMUL R8, R16, UR30 ;  /* 0x0000001e10087c20 */ /* 0x001fe20008400000 */
[----:B------:R-:W-:Y:S01]  /*10670*/  FFMA R16, R5, R6, 0.5 ;  /* 0x3f00000005107423 */ /* 0x000fe20000000006 */
[----:B------:R-:W-:Y:S01]  /*10680*/  IMAD.IADD R39, R30, 0x1, R99 ;  /* 0x000000011e277824 */ /* 0x000fe200078e0263 */
[----:B------:R-:W-:Y:S02]  /*10690*/  F2FP.SATFINITE.E5M2.F32.PACK_AB_MERGE_C R44, RZ, R44, RZ ;  /* 0x0000002cff2c723e */ /* 0x000fe400048060ff */
[----:B------:R-:W-:Y:S01]  /*106a0*/  F2FP.SATFINITE.E5M2.F32.PACK_AB_MERGE_C R9, RZ, R8, RZ ;  /* 0x00000008ff09723e */ /* 0x000fe200048060ff */
[----:B------:R-:W-:Y:S01]  /*106b0*/  FMUL R8, R17, UR30 ;  /* 0x0000001e11087c20 */ /* 0x000fe20008400000 */
[----:B------:R-:W-:Y:S01]  /*106c0*/  FFMA R17, R67, R6, 0.5 ;  /* 0x3f00000043117423 */ /* 0x000fe20000000006 */
[----:B------:R0:W-:Y:S01]  /*106d0*/  STS.64 [R39], R32 ;  /* 0x0000002027007388 */ /* 0x0001e20000000a00 */
[----:B------:R-:W-:Y:S01]  /*106e0*/  LOP3.LUT R9, R9, 0xffff, RZ, 0xc0, !PT ;  /* 0x0000ffff09097812 */ /* 0x000fe200078ec0ff */
[----:B------:R-:W-:Y:S01]  /*106f0*/  FMUL R77, R77, R16 ;  /* 0x000000104d4d7220 */ /* 0x000fe20000400000 */
[----:B------:R-:W-:Y:S01]  /*10700*/  FMUL R17, R36, R17 ;  /* 0x0000001124117220 */ /* 0x000fe20000400000 */
[----:B------:R-:W-:Y:S01]  /*10710*/  FMUL R36, R96, UR30 ;  /* 0x0000001e60247c20 */ /* 0x000fe20008400000 */
[----:B------:R-:W-:Y:S01]  /*10720*/  F2FP.SATFINITE.E5M2.F32.PACK_AB_MERGE_C R8, RZ, R8, RZ ;  /* 0x00000008ff08723e */ /* 0x000fe200048060ff */
[----:B------:R-:W-:Y:S01]  /*10730*/  FMUL R16, R19, R34 ;  /* 0x0000002213107220 */ /* 0x000fe20000400000 */
[----:B------:R-:W-:-:S02]  /*10740*/  SHF.L.U32 R19, R9, 0x18, RZ ;  /* 0x0000001809137819 */ /* 0x000fc400000006ff */
[----:B------:R-:W-:Y:S02]  /*10750*/  F2FP.SATFINITE.E5M2.F32.PACK_AB_MERGE_C R36, RZ, R36, RZ ;  /* 0x00000024ff24723e */ /* 0x000fe400048060ff */
        /* <DEDUP_REMOVED lines=29> */
.L_x_24658:
[----:B------:R-:W-:Y:S05]  /*10930*/  BSYNC.RECONVERGENT B0 ;  /* 0x0000000000007941 */ /* 0x000fea0003800200 */
.L_x_24657:
        /* <DEDUP_REMOVED lines=15> */
.L_x_24660:
[----:B------:R-:W-:Y:S05]  /*10a30*/  BSYNC.RECONVERGENT B0 ;  /* 0x0000000000007941 */ /* 0x000fea0003800200 */
.L_x_24659:
        /* <DEDUP_REMOVED lines=13> */
.L_x_24662:
[----:B------:R-:W-:Y:S05]  /*10b10*/  BSYNC.RECONVERGENT B0 ;  /* 0x0000000000007941 */ /* 0x000fea0003800200 */
.L_x_24661:
        /* <DEDUP_REMOVED lines=17> */
.L_x_24664:
[----:B------:R-:W-:Y:S05]  /*10c30*/  BSYNC.RECONVERGENT B0 ;  /* 0x0000000000007941 */ /* 0x000fea0003800200 */
.L_x_24663:
        /* <DEDUP_REMOVED lines=16> */
.L_x_24666:
[----:B------:R-:W-:Y:S05]  /*10d40*/  BSYNC.RECONVERGENT B0 ;  /* 0x0000000000007941 */ /* 0x000fea0003800200 */
.L_x_24665:
        /* <DEDUP_REMOVED lines=16> */
.L_x_24668:
[----:B------:R-:W-:Y:S05]  /*10e50*/  BSYNC.RECONVERGENT B0 ;  /* 0x0000000000007941 */ /* 0x000fea0003800200 */
.L_x_24667:
        /* <DEDUP_REMOVED lines=18> */
.L_x_24670:
[----:B------:R-:W-:Y:S05]  /*10f80*/  BSYNC.RECONVERGENT B0 ;  /* 0x0000000000007941 */ /* 0x000fea0003800200 */
.L_x_24669:
[----:B012-4-:R-:W-:Y:S01]  /*10f90*/  FMUL R7, R37, UR30 ;  /* 0x0000001e25077c20 */ /* 0x017fe20008400000 */
[----:B------:R-:W-:Y:S01]  /*10fa0*/  F2FP.SATFINITE.E5M2.F32.PACK_AB_MERGE_C R25, RZ, R8, RZ ;  /* 0x00000008ff19723e */ /* 0x000fe200048060ff */
[----:B------:R-:W-:Y:S01]  /*10fb0*/  FMUL R6, R42, UR30 ;  /* 0x0000001e2a067c20 */ /* 0x000fe20008400000 */
[----:B------:R-:W-:Y:S01]  /*10fc0*/  FMUL R8, R16, UR30 ;  /* 0x0000001e10087c20 */ /* 0x000fe20008400000 */
[----:B------:R-:W-:Y:S01]  /*10fd0*/  FMUL R41, R41, UR30 ;  /* 0x0000001e29297c20 */ /* 0x000fe20008400000 */
[----:B------:R-:W-:Y:S01]  /*10fe0*/  F2FP.SATFINITE.E5M2.F32.PACK_AB_MERGE_C R7, RZ, R7, RZ ;  /* 0x00000007ff07723e */ /* 0x000fe200048060ff */
[----:B------:R-:W-:Y:S01]  /*10ff0*/  BSSY.RECONVERGENT B0, `(.L_x_24671) ;  /* 0x0000015000007945 */ /* 0x000fe20003800200 */
[----:B---3--:R-:W-:Y:S01]  /*11000*/  FMUL R11, R17, UR30 ;  /* 0x0000001e110b7c20 */ /* 0x008fe20008400000 */
[----:B------:R-:W-:Y:S02]  /*11010*/  F2FP.SATFINITE.E5M2.F32.PACK_AB_MERGE_C R12, RZ, R6, RZ ;  /* 0x00000006ff0c723e */ /* 0x000fe400048060ff */
[----:B------:R-:W-:-:S02]  /*11020*/  F2FP.SATFINITE.E5M2.F32.PACK_AB_MERGE_C R31, RZ, R8, RZ ;  /* 0x00000008ff1f723e */ /* 0x000fc400048060ff */
[----:B------:R-:W-:Y:S02]  /*11030*/  F2FP.SATFINITE.E5M2.F32.PACK_AB_MERGE_C R41, RZ, R41, RZ ;  /* 0x00000029ff29723e */ /* 0x000fe400048060ff */
        /* <DEDUP_REMOVED lines=16> */
.L_x_24672:
[----:B------:R-:W-:Y:S05]  /*11140*/  BSYNC.RECONVERGENT B0 ;  /* 0x0000000000007941 */ /* 0x000fea0003800200 */
.L_x_24671:
[----:B------:R-:W-:Y:S01]  /*11150*/  BSSY.RECONVERGENT B0, `(.L_x_24673) ;  /* 0x0000014000007945 */ /* 0x000fe20003800200 */
[----:B------:R-:W-:Y:S02]  /*11160*/  F2FP.SATFINITE.E5M2.F32.PACK_AB_MERGE_C R22, RZ, R11, RZ ;  /* 0x0000000bff16723e */ /* 0x000fe400048060ff */
        /* <DEDUP_REMOVED lines=18> */
.L_x_24674:
[----:B------:R-:W-:Y:S05]  /*11290*/  BSYNC.RECONVERGENT B0 ;  /* 0x0000000000007941 */ /* 0x000fea0003800200 */
.L_x_24673:
        /* <DEDUP_REMOVED lines=42> */
.L_x_24679:
        /* <DEDUP_REMOVED lines=48> */
.L_x_24678:
[----:B------:R-:W-:Y:S05]  /*11840*/  BSYNC.RECONVERGENT B1 ;  /* 0x0000000000017941 */ /* 0x000fea0003800200 */
.L_x_24677:
        /* <DEDUP_REMOVED lines=35> */
.L_x_24676:
[----:B------:R-:W-:Y:S05]  /*11a80*/  BSYNC.RECONVERGENT B0 ;  /* 0x0000000000007941 */ /* 0x000fea0003800200 */
.L_x_24675:
        /* <DEDUP_REMOVED lines=28> */
.L_x_24684:
        /* <DEDUP_REMOVED lines=48> */
.L_x_24683:
[----:B------:R-:W-:Y:S05]  /*11f50*/  BSYNC.RECONVERGENT B1 ;  /* 0x0000000000017941 */ /* 0x000fea0003800200 */
.L_x_24682:
        /* <DEDUP_REMOVED lines=35> */
.L_x_24681:
[----:B------:R-:W-:Y:S05]  /*12190*/  BSYNC.RECONVERGENT B0 ;  /* 0x0000000000007941 */ /* 0x000fea0003800200 */
.L_x_24680:
        /* <DEDUP_REMOVED lines=27> */
.L_x_24689:
        /* <DEDUP_REMOVED lines=48> */
.L_x_24688:
[----:B------:R-:W-:Y:S05]  /*12650*/  BSYNC.RECONVERGENT B1 ;  /* 0x0000000000017941 */ /* 0x000fea0003800200 */
.L_x_24687:
        /* <DEDUP_REMOVED lines=35> */
.L_x_24686:
[----:B------:R-:W-:Y:S05]  /*12890*/  BSYNC.RECONVERGENT B0 ;  /* 0x0000000000007941 */ /* 0x000fea0003800200 */
.L_x_24685:
        /* <DEDUP_REMOVED lines=25> */
.L_x_24694:
        /* <DEDUP_REMOVED lines=48> */
.L_x_24693:
[----:B------:R-:W-:Y:S05]  /*12d30*/  BSYNC.RECONVERGENT B1 ;  /* 0x0000000000017941 */ /* 0x000fea0003800200 */
.L_x_24692:
        /* <DEDUP_REMOVED lines=35> */
.L_x_24691:
[----:B------:R-:W-:Y:S05]  /*12f70*/  BSYNC.RECONVERGENT B0 ;  /* 0x0000000000007941 */ /* 0x000fea0003800200 */
.L_x_24690:
        /* <DEDUP_REMOVED lines=39> */
.L_x_24703:
[----:B------:R-:W-:Y:S02]  /*131f0*/  ISETP.NE.AND P0, PT, R24, RZ, PT ;  /* 0x000000ff1800720c */ /* 0x000fe40003f05270 */
[----:B-1----:R-:W-:-:S11]  /*13200*/  FMNMX R5, R2, R5, !PT ;  /* 0x0000000502057209 */ /* 0x002fd60007800000 */
[----:B------:R-:W-:Y:S05]  /*13210*/  @P0 BRA `(.L_x_24696) ;  /* 0x0000000000080947 */ /* 0x000fea0003800000 */
[----:B0-----:R-:W0:Y:S02]  /*13220*/  LDC.64 R2, c[0x0][0x3a8] ;  /* 0x0000ea00ff027b82 */ /* 0x001e240000000a00 */
[----:B0-----:R1:W-:Y:S02]  /*13230*/  REDG.E.MAX.S32.STRONG.GPU desc[UR22][R2.64], R5 ;  /* 0x000000050200798e */ /* 0x0013e4000d12e316 */
.L_x_24696:
[----:B------:R-:W-:Y:S05]  /*13240*/  BSYNC B0 ;  /* 0x0000000000007941 */ /* 0x000fea0003800000 */
.L_x_24695:
        /* <DEDUP_REMOVED lines=12> */
[----:B-1--4-:R-:W-:Y:S05]  /*13310*/  CALL.REL.NOINC `($__internal_603_$__cuda_sm20_rcp_rn_f32_slowpath) ;  /* 0x0000000400987944 */ /* 0x012fea0003c00000 */
[----:B------:R-:W-:Y:S05]  /*13320*/  BRA `(.L_x_24699) ;  /* 0x0000000000147947 */ /* 0x000fea0003800000 */
.L_x_24698:
[----:B012---:R-:W0:Y:S01]  /*13330*/  MUFU.RCP R5, UR30 ;  /* 0x0000001e00057d08 */ /* 0x007e220008001000 */
[----:B------:R-:W-:-:S04]  /*13340*/  IMAD.U32 R0, RZ, RZ, UR30 ;  /* 0x0000001eff007e24 */ /* 0x000fc8000f8e00ff */
[----:B0-----:R-:W-:-:S04]  /*13350*/  FFMA R0, R5, R0, -1 ;  /* 0xbf80000005007423 */ /* 0x001fc80000000000 */
[----:B------:R-:W-:-:S04]  /*13360*/  FADD.FTZ R0, -R0, -RZ ;  /* 0x800000ff00007221 */ /* 0x000fc80000010100 */
[----:B------:R-:W-:-:S07]  /*13370*/  FFMA R5, R5, R0, R5 ;  /* 0x0000000005057223 */ /* 0x000fce0000000005 */
.L_x_24699:
[----:B------:R-:W0:Y:S02]  /*13380*/  LDC.64 R2, c[0x0][0x3b0] ;  /* 0x0000ec00ff027b82 */ /* 0x000e240000000a00 */
[----:B0-----:R-:W-:Y:S01]  /*13390*/  STG.E desc[UR22][R2.64], R5 ;  /* 0x0000000502007986 */ /* 0x001fe2000c101916 */
[----:B------:R-:W-:Y:S05]  /*133a0*/  EXIT ;  /* 0x000000000000794d */ /* 0x000fea0003800000 */
.L_x_24697:
[----:B------:R-:W-:Y:S01]  /*133b0*/  HFMA2 R7, -RZ, RZ, 0, 2.384185791015625e-07 ;  /* 0x00000004ff077431 */ /* 0x000fe200000001ff */
[----:B------:R-:W-:Y:S02]  /*133c0*/  MOV R9, 0x1f ;  /* 0x0000001f00097802 */ /* 0x000fe40000000f00 */
[----:B------:R-:W-:-:S07]  /*133d0*/  MOV R4, 0xffffffff ;  /* 0xffffffff00047802 */ /* 0x000fce0000000f00 */
[----:B01--4-:R-:W-:Y:S05]  /*133e0*/  WARPSYNC.COLLECTIVE R4, `(.L_x_24700) ;  /* 0x0000000004087348 */ /* 0x013fea0003c00000 */
[----:B-1----:R1:W2:Y:S02]  /*133f0*/  SHFL.DOWN P0, R5, R0, R7, R9 ;  /* 0x0800000700057389 */ /* 0x0022a40000000009 */
[----:B012-4-:R-:W-:Y:S05]  /*13400*/  ENDCOLLECTIVE ;  /* 0x000000000000791b */ /* 0x017fea0003800000 */
.L_x_24700:
[----:B------:R-:W-:Y:S01]  /*13410*/  HFMA2 R7, -RZ, RZ, 0, 1.1920928955078125e-07 ;  /* 0x00000002ff077431 */ /* 0x000fe200000001ff */
[----:B------:R-:W-:-:S04]  /*13420*/  MOV R3, R5 ;  /* 0x0000000500037202 */ /* 0x000fc80000000f00 */
[----:B------:R-:W-:-:S05]  /*13430*/  FMNMX R3, R3, R0, !PT ;  /* 0x0000000003037209 */ /* 0x000fca0007800000 */
[----:B------:R-:W-:-:S07]  /*13440*/  IMAD.MOV.U32 R0, RZ, RZ, R3 ;  /* 0x000000ffff007224 */ /* 0x000fce00078e0003 */
[----:B------:R-:W-:Y:S05]  /*13450*/  WARPSYNC.COLLECTIVE R4, `(.L_x_24701) ;  /* 0x0000000004087348 */ /* 0x000fea0003c00000 */
[----:B------:R0:W1:Y:S02]  /*13460*/  SHFL.DOWN P0, R5, R0, R7, R9 ;  /* 0x0800000700057389 */ /* 0x0000640000000009 */
[----:B01----:R-:W-:Y:S05]  /*13470*/  ENDCOLLECTIVE ;  /* 0x000000000000791b */ /* 0x003fea0003800000 */
.L_x_24701:
[----:B------:R-:W-:Y:S01]  /*13480*/  HFMA2 R7, -RZ, RZ, 0, 5.9604644775390625e-08 ;  /* 0x00000001ff077431 */ /* 0x000fe200000001ff */
[----:B------:R-:W-:-:S04]  /*13490*/  MOV R2, R5 ;  /* 0x0000000500027202 */ /* 0x000fc80000000f00 */
[----:B------:R-:W-:-:S04]  /*134a0*/  FMNMX R2, R3, R2, !PT ;  /* 0x0000000203027209 */ /* 0x000fc80007800000 */
[----:B------:R-:W-:-:S07]  /*134b0*/  MOV R0, R2 ;  /* 0x0000000200007202 */ /* 0x000fce0000000f00 */
[----:B------:R-:W-:Y:S05]  /*134c0*/  WARPSYNC.COLLECTIVE R4, `(.L_x_24702) ;  /* 0x0000000004087348 */ /* 0x000fea0003c00000 */
[----:B------:R0:W1:Y:S02]  /*134d0*/  SHFL.DOWN P0, R5, R0, R7, R9 ;  /* 0x0800000700057389 */ /* 0x0000640000000009 */
[----:B01----:R-:W-:Y:S05]  /*134e0*/  ENDCOLLECTIVE ;  /* 0x000000000000791b */ /* 0x003fea0003800000 */
.L_x_24702:
[----:B------:R-:W-:Y:S05]  /*134f0*/  BRA `(.L_x_24703) ;  /* 0xfffffffc003c7947 */ /* 0x000fea000383ffff */
        .weak           $__internal_602_$__cuda_sm20_div_u64
        .type           $__internal_602_$__cuda_sm20_div_u64,@function
        .size           $__internal_602_$__cuda_sm20_div_u64,($__internal_603_$__cuda_sm20_rcp_rn_f32_slowpath - $__internal_602_$__cuda_sm20_div_u64)
$__internal_602_$__cuda_sm20_div_u64:
        /* <DEDUP_REMOVED lines=71> */
[----:B------:R-:W-:Y:S11]  /*13970*/  RET.REL.NODEC R2 `(_ZN18transformer_engine6detail38cast_transpose_fused_kernel_notalignedILb0ELb0ELb1EfNS_16CTDBiasDActParamI13__nv_bfloat16S3_13__nv_fp8_e5m2fEELi4ELi8ENS_5EmptyEXadL_ZNS_4geluIffEET_T0_RKS6_EEEEvT3_mmm) ;  /* 0xfffffec402a07950 */ /* 0x000ff60003c3ffff */
        .weak           $__internal_603_$__cuda_sm20_rcp_rn_f32_slowpath
        .type           $__internal_603_$__cuda_sm20_rcp_rn_f32_slowpath,@function
        .size           $__internal_603_$__cuda_sm20_rcp_rn_f32_slowpath,(.L_x_29904 - $__internal_603_$__cuda_sm20_rcp_rn_f32_slowpath)
$__internal_603_$__cuda_sm20_rcp_rn_f32_slowpath:
        /* <DEDUP_REMOVED lines=15> */
.L_x_24704:
        /* <DEDUP_REMOVED lines=33> */
.L_x_24706:
[----:B------:R0:W1:Y:S02]  /*13c80*/  MUFU.RCP R2, R0 ;  /* 0x0000000000027308 */ /* 0x0000640000001000 */
.L_x_24705:
[----:B------:R-:W-:Y:S01]  /*13c90*/  HFMA2 R3, -RZ, RZ, 0, 0 ;  /* 0x00000000ff037431 */ /* 0x000fe200000001ff */
[----:B-1-3--:R-:W-:Y:S02]  /*13ca0*/  MOV R5, R2 ;  /* 0x0000000200057202 */ /* 0x00afe40000000f00 */
[----:B------:R-:W-:-:S04]  /*13cb0*/  MOV R2, R7 ;  /* 0x0000000700027202 */ /* 0x000fc80000000f00 */
[----:B0-2---:R-:W-:Y:S05]  /*13cc0*/  RET.REL.NODEC R2 `(_ZN18transformer_engine6detail38cast_transpose_fused_kernel_notalignedILb0ELb0ELb1EfNS_16CTDBiasDActParamI13__nv_bfloat16S3_13__nv_fp8_e5m2fEELi4ELi8ENS_5EmptyEXadL_ZNS_4geluIffEET_T0_RKS6_EEEEvT3_mmm) ;  /* 0xfffffec002cc7950 */ /* 0x005fea0003c3ffff */
.L_x_24707:
        /* <DEDUP_REMOVED lines=11> */
.L_x_29904:


//--------------------- .text._ZN18transformer_engine6detail38cast_transpose_fused_kernel_notalignedILb0ELb0ELb1EfNS_16CTDBiasDActParamI13__nv_bfloat16S3_S3_fEELi4ELi4ENS_5EmptyEXadL_ZNS_4geluIffEET_T0_RKS5_EEEEvT3_mmm --------------------------
	.section	.text._ZN18transformer_engine6detail38cast_transpose_fused_kernel_notalignedILb0ELb0ELb1EfNS_16CTDBiasDActParamI13__nv_bfloat16S3_S3_fEELi4ELi4ENS_5EmptyEXadL_ZNS_4geluIffEET_T0_RKS5_EEEEvT3_mmm,"ax",@progbits
	.align	128
        .global         _ZN18transformer_engine6detail38cast_transpose_fused_kernel_notalignedILb0ELb0ELb1EfNS_16CTDBiasDActParamI13__nv_bfloat16S3_S3_fEELi4ELi4ENS_5EmptyEXadL_ZNS_4geluIffEET_T0_RKS5_EEEEvT3_mmm
        .type           _ZN18transformer_engine6detail38cast_transpose_fused_kernel_notalignedILb0ELb0ELb1EfNS_16CTDBiasDActParamI13__nv_bfloat16S3_S3_fEELi4ELi4ENS_5EmptyEXadL_ZNS_4geluIffEET_T0_RKS5_EEEEvT3_mmm,@function
        .size           _ZN18transformer_engine6detail38cast_transpose_fused_kernel_notalignedILb0ELb0ELb1EfNS_16CTDBiasDActParamI13__nv_bfloat16S3_S3_fEELi4ELi4ENS_5EmptyEXadL_ZNS_4geluIffEET_T0_RKS5_EEEEvT3_mmm,(.L_x_29906 - _ZN18transformer_engine6detail38cast_transpose_fused_kernel_notalignedILb0ELb0ELb1EfNS_16CTDBiasDActParamI13__nv_bfloat16S3_S3_fEELi4ELi4ENS_5EmptyEXadL_ZNS_4geluIffEET_T0_RKS5_EEEEvT3_mmm)
        .other          _ZN18transformer_engine6detail38cast_transpose_fused_kernel_notalignedILb0ELb0ELb1EfNS_16CTDBiasDActParamI13__nv_bfloat16S3_S3_fEELi4ELi4ENS_5EmptyEXadL_ZNS_4geluIffEET_T0_RKS5_EEEEvT3_mmm,@"STO_CUDA_ENTRY STV_DEFAULT"
_ZN18transformer_engine6detail38cast_transpose_fused_kernel_notalignedILb0ELb0ELb1EfNS_16CTDBiasDActParamI13__nv_bfloat16S3_S3_fEELi4ELi4ENS_5EmptyEXadL_ZNS_4geluIffEET_T0_RKS5_EEEEvT3_mmm:
.text._ZN18transformer_engine6detail38cast_transpose_fused_kernel_notalignedILb0ELb0ELb1EfNS_16CTDBiasDActParamI13__nv_bfloat16S3_S3_fEELi4ELi4ENS_5EmptyEXadL_ZNS_4geluIffEET_T0_RKS5_EEEEvT3_mmm:
        /* <DEDUP_REMOVED lines=43> */
.L_x_24708:
[----:B------:R-:W-:-:S07]  /*02b0*/  MOV R4, 0x2d0 ;  /* 0x000002d000047802 */ /* 0x000fce0000000f00 */
[----:B------:R-:W-:Y:S05]  /*02c0*/  CALL.REL.NOINC `($__internal_604_$__cuda_sm20_div_u64) ;  /* 0x000000a400547944 */ /* 0x000fea0003c00000 */
        /* <DEDUP_REMOVED lines=11> */
.L_x_24709:
[----:B------:R-:W0:Y:S01]  /*0380*/  LDCU.64 UR12, c[0x0][0x3d0] ;  /* 0x00007a00ff0c77ac */ /* 0x000e220008000a00 */
[C---:B------:R-:W-:Y:S01]  /*0390*/  SHF.L.U32 R22, R20.reuse, 0x2, RZ ;  /* 0x0000000214167819 */ /* 0x040fe200000006ff */
[----:B------:R-:W-:Y:S01]  /*03a0*/  IMAD.SHL.U32 R4, R20, 0x10, RZ ;  /* 0x0000001014047824 */ /* 0x000fe200078e00ff */
[----:B------:R-:W1:Y:S02]  /*03b0*/  LDCU.64 UR14, c[0x0][0x3c8] ;  /* 0x00007900ff0e77ac */ /* 0x000e640008000a00 */
[----:B------:R-:W-:Y:S01]  /*03c0*/  IADD3 R23, PT, PT, -R22, R23, RZ ;  /* 0x0000001716177210 */ /* 0x000fe20007ffe1ff */
[----:B------:R-:W-:-:S03]  /*03d0*/  USHF.L.U64.HI UR10, UR4, 0x5, UR5 ;  /* 0x00000005040a7899 */ /* 0x000fc60008010205 */
[----:B------:R-:W-:Y:S01]  /*03e0*/  LOP3.LUT R43, R23, 0x1f, RZ, 0xc0, !PT ;  /* 0x0000001f172b7812 */ /* 0x000fe200078ec0ff */
[----:B------:R-:W2:Y:S01]  /*03f0*/  LDCU.64 UR24, c[0x0][0x380] ;  /* 0x00007000ff1877ac */ /* 0x000ea20008000a00 */
[----:B------:R-:W-:Y:S02]  /*0400*/  USHF.L.U32 UR16, UR20, 0x7, URZ ;  /* 0x0000000714107899 */ /* 0x000fe400080006ff */
[----:B------:R-:W-:Y:S01]  /*0410*/  USHF.L.U64.HI UR17, UR20, 0x7, UR6 ;  /* 0x0000000714117899 */ /* 0x000fe20008010206 */
[----:B0-----:R-:W-:Y:S01]  /*0420*/  MOV R21, UR13 ;  /* 0x0000000d00157c02 */ /* 0x001fe20008000f00 */
[----:B------:R-:W-:Y:S01]  /*0430*/  USHF.L.U64.HI UR13, UR20, 0x5, UR6 ;  /* 0x00000005140d7899 */ /* 0x000fe20008010206 */
[----:B------:R-:W0:Y:S02]  /*0440*/  LDCU.64 UR22, c[0x0][0x358] ;  /* 0x00006b00ff1677ac */ /* 0x000e240008000a00 */
[----:B------:R-:W-:Y:S01]  /*0450*/  R2UR UR19, R21 ;  /* 0x00000000151372ca */ /* 0x000fe200000e0000 */
[----:B-1----:R-:W-:-:S02]  /*0460*/  USHF.R.U64 UR31, UR14, 0x2, UR15 ;  /* 0x000000020e1f7899 */ /* 0x002fc4000800120f */
[----:B------:R-:W-:Y:S02]  /*0470*/  USHF.R.U32.HI UR32, URZ, 0x2, UR15 ;  /* 0x00000002ff207899 */ /* 0x000fe4000801160f */
[----:B------:R-:W-:Y:S02]  /*0480*/  ULEA UR11, UP0, -UR20, UR31, 0x5 ;  /* 0x0000001f140b7291 */ /* 0x000fe4000f8029ff */
[----:B------:R-:W-:Y:S01]  /*0490*/  UIMAD.WIDE.U32 UR8, UR4, UR14, URZ ;  /* 0x0000000e040872a5 */ /* 0x000fe2000f8e00ff */
[----:B------:R-:W-:Y:S01]  /*04a0*/  MOV R7, UR31 ;  /* 0x0000001f00077c02 */ /* 0x000fe20008000f00 */
[----:B------:R-:W-:Y:S02]  /*04b0*/  UIADD3.X UR13, UPT, UPT, ~UR13, UR32, URZ, UP0, !UPT ;  /* 0x000000200d0d7290 */ /* 0x000fe400087fe5ff */
[C---:B------:R-:W-:Y:S02]  /*04c0*/  IMAD R3, R4.reuse, UR32, RZ ;  /* 0x0000002004037c24 */ /* 0x040fe4000f8e02ff */
[----:B------:R-:W-:Y:S01]  /*04d0*/  USHF.R.U64 UR29, UR12, 0x2, UR19 ;  /* 0x000000020c1d7899 */ /* 0x000fe20008001213 */
[----:B------:R-:W-:Y:S01]  /*04e0*/  IMAD.WIDE.U32 R4, R4, UR31, RZ ;  /* 0x0000001f04047c25 */ /* 0x000fe2000f8e00ff */
[----:B------:R-:W-:Y:S01]  /*04f0*/  USHF.R.U32.HI UR19, URZ, 0x2, UR19 ;  /* 0x00000002ff137899 */ /* 0x000fe20008011613 */
[----:B------:R-:W-:Y:S01]  /*0500*/  MOV R11, UR31 ;  /* 0x0000001f000b7c02 */ /* 0x000fe20008000f00 */
[----:B------:R-:W-:-:S02]  /*0510*/  ULEA UR7, UP1, -UR4, UR29, 0x5 ;  /* 0x0000001d04077291 */ /* 0x000fc4000f8229ff */
[----:B------:R-:W-:Y:S01]  /*0520*/  UISETP.LT.U32.AND UP0, UPT, UR11, 0x20, UPT ;  /* 0x000000200b00788c */ /* 0x000fe2000bf01070 */
[----:B------:R-:W-:Y:S01]  /*0530*/  IADD3 R24, PT, PT, R5, R3, RZ ;  /* 0x0000000305187210 */ /* 0x000fe20007ffe0ff */
[----:B------:R-:W-:Y:S01]  /*0540*/  UIADD3.X UR10, UPT, UPT, ~UR10, UR19, URZ, UP1, !UPT ;  /* 0x000000130a0a7290 */ /* 0x000fe20008ffe5ff */
[----:B------:R-:W-:Y:S01]  /*0550*/  IADD3 R8, P0, PT, R43, R4, RZ ;  /* 0x000000042b087210 */ /* 0x000fe20007f1e0ff */
[----:B------:R-:W-:Y:S01]  /*0560*/  UISETP.LT.U32.AND UP1, UPT, UR7, 0x20, UPT ;  /* 0x000000200700788c */ /* 0x000fe2000bf21070 */
[----:B------:R-:W-:Y:S01]  /*0570*/  MOV R3, UR32 ;  /* 0x0000002000037c02 */ /* 0x000fe20008000f00 */
[----:B------:R-:W-:Y:S02]  /*0580*/  UISETP.LT.U32.AND.EX UP0, UPT, UR13, URZ, UPT, UP0 ;  /* 0x000000ff0d00728c */ /* 0x000fe4000bf01100 */
[----:B------:R-:W-:Y:S01]  /*0590*/  UISETP.LT.U32.AND.EX UP1, UPT, UR10, URZ, UPT, UP1 ;  /* 0x000000ff0a00728c */ /* 0x000fe2000bf21110 */
[----:B------:R-:W-:Y:S01]  /*05a0*/  IMAD.X R9, RZ, RZ, R24, P0 ;  /* 0x000000ffff097224 */ /* 0x000fe200000e0618 */
[----:B------:R-:W-:-:S02]  /*05b0*/  USEL UR26, UR11, 0x20, UP0 ;  /* 0x000000200b1a7887 */ /* 0x000fc40008000000 */
[----:B------:R-:W-:Y:S02]  /*05c0*/  USEL UR27, UR7, 0x20, UP1 ;  /* 0x00000020071b7887 */ /* 0x000fe40008800000 */
[----:B------:R-:W-:Y:S02]  /*05d0*/  UIMAD UR10, UR5, UR14, URZ ;  /* 0x0000000e050a72a4 */ /* 0x000fe4000f8e02ff */
[----:B------:R-:W-:Y:S02]  /*05e0*/  ULEA UR13, UP0, UR8, UR16, 0x7 ;  /* 0x00000010080d7291 */ /* 0x000fe4000f8038ff */
[----:B------:R-:W-:Y:S01]  /*05f0*/  ISETP.GE.U32.AND P2, PT, R22, UR27, PT ;  /* 0x0000001b16007c0c */ /* 0x000fe2000bf46070 */
[----:B------:R-:W-:Y:S02]  /*0600*/  UIMAD UR10, UR4, UR15, UR10 ;  /* 0x0000000f040a72a4 */ /* 0x000fe4000f8e020a */
[----:B------:R-:W-:Y:S01]  /*0610*/  USHF.L.U32 UR7, UR13, 0x1, URZ ;  /* 0x000000010d077899 */ /* 0x000fe200080006ff */
[----:B------:R-:W-:Y:S01]  /*0620*/  ISETP.LT.U32.AND P2, PT, R43, UR26, !P2 ;  /* 0x0000001a2b007c0c */ /* 0x000fe2000d741070 */
[----:B------:R-:W-:-:S04]  /*0630*/  UIADD3 UR9, UPT, UPT, UR9, UR10, URZ ;  /* 0x0000000a09097290 */ /* 0x000fc8000fffe0ff */
[----:B------:R-:W-:Y:S02]  /*0640*/  ULEA.HI.X UR8, UR8, UR17, UR9, 0x7, UP0 ;  /* 0x0000001108087291 */ /* 0x000fe400080f3c09 */
[----:B--2---:R-:W-:Y:S02]  /*0650*/  UIADD3 UR24, UP0, UPT, UR7, UR24, URZ ;  /* 0x0000001807187290 */ /* 0x004fe4000ff1e0ff */
[----:B------:R-:W-:-:S04]  /*0660*/  USHF.L.U64.HI UR13, UR13, 0x1, UR8 ;  /* 0x000000010d0d7899 */ /* 0x000fc80008010208 */
[----:B------:R-:W-:Y:S01]  /*0670*/  @P2 LEA R0, P0, R7, R8, 0x1 ;  /* 0x0000000807002211 */ /* 0x000fe200078008ff */
[----:B------:R-:W-:-:S03]  /*0680*/  UIADD3.X UR25, UPT, UPT, UR13, UR25, URZ, UP0, !UPT ;  /* 0x000000190d197290 */ /* 0x000fc600087fe4ff */
[----:B------:R-:W-:Y:S02]  /*0690*/  @P2 LEA.HI.X R3, R11, R9, R3, 0x1, P0 ;  /* 0x000000090b032211 */ /* 0x000fe400000f0c03 */
[----:B------:R-:W-:-:S04]  /*06a0*/  @P2 LEA R10, P0, R0, UR24, 0x3 ;  /* 0x00000018000a2c11 */ /* 0x000fc8000f8018ff */
[----:B------:R-:W-:Y:S02]  /*06b0*/  @P2 LEA.HI.X R11, R0, UR25, R3, 0x3, P0 ;  /* 0x00000019000b2c11 */ /* 0x000fe400080f1c03 */
[----:B------:R-:W-:-:S06]  /*06c0*/  @!P2 CS2R R2, SRZ ;  /* 0x000000000002a805 */ /* 0x000fcc000001ff00 */
[----:B0-----:R0:W2:Y:S01]  /*06d0*/  @P2 LDG.E.64 R2, desc[UR22][R10.64] ;  /* 0x000000160a022981 */ /* 0x0010a2000c1e1b00 */
[----:B------:R-:W-:Y:S02]  /*06e0*/  @P2 IADD3 R0, P0, PT, R8, UR31, RZ ;  /* 0x0000001f08002c10 */ /* 0x000fe4000ff1e0ff */
[----:B------:R-:W-:Y:S02]  /*06f0*/  @!P2 CS2R R28, SRZ ;  /* 0x00000000001ca805 */ /* 0x000fe4000001ff00 */
[----:B------:R-:W-:Y:S02]  /*0700*/  @P2 IADD3.X R7, PT, PT, R9, UR32, RZ, P0, !PT ;  /* 0x0000002009072c10 */ /* 0x000fe400087fe4ff */
[----:B------:R-:W-:-:S04]  /*0710*/  @P2 LEA R6, P0, R0, UR24, 0x3 ;  /* 0x0000001800062c11 */ /* 0x000fc8000f8018ff */
[----:B------:R-:W-:-:S05]  /*0720*/  @P2 LEA.HI.X R7, R0, UR25, R7, 0x3, P0 ;  /* 0x0000001900072c11 */ /* 0x000fca00080f1c07 */
[----:B------:R1:W3:Y:S01]  /*0730*/  @P2 LDG.E.64 R28, desc[UR22][R6.64] ;  /* 0x00000016061c2981 */ /* 0x0002e2000c1e1b00 */
[----:B------:R-:W-:-:S04]  /*0740*/  @P2 LEA R16, P0, R8, UR24, 0x3 ;  /* 0x0000001808102c11 */ /* 0x000fc8000f8018ff */
[----:B------:R-:W-:-:S06]  /*0750*/  @P2 LEA.HI.X R17, R8, UR25, R9, 0x3, P0 ;  /* 0x0000001908112c11 */ /* 0x000fcc00080f1c09 */
[----:B------:R-:W4:Y:S01]  /*0760*/  @P2 LDG.E.64 R16, desc[UR22][R16.64] ;  /* 0x0000001610102981 */ /* 0x000f22000c1e1b00 */
[----:B------:R-:W-:Y:S01]  /*0770*/  VOTEU.ANY UP0, P2 ;  /* 0x0000000000ff7886 */ /* 0x000fe20001000100 */
[----:B0-----:R-:W-:Y:S02]  /*0780*/  MOV R11, UR31 ;  /* 0x0000001f000b7c02 */ /* 0x001fe40008000f00 */
[----:B------:R-:W-:Y:S02]  /*0790*/  @!P2 CS2R R14, SRZ ;  /* 0x00000000000ea805 */ /* 0x000fe4000001ff00 */
[----:B------:R-:W-:Y:S01]  /*07a0*/  @UP0 UIMAD UR8, UR32, 0x3, URZ ;  /* 0x00000003200808a4 */ /* 0x000fe2000f8e02ff */
[----:B------:R-:W-:-:S05]  /*07b0*/  @P2 IMAD.WIDE.U32 R10, R11, 0x3, R8 ;  /* 0x000000030b0a2825 */ /* 0x000fca00078e0008 */
[----:B------:R-:W-:Y:S02]  /*07c0*/  @P2 IADD3 R11, PT, PT, R11, UR8, RZ ;  /* 0x000000080b0b2c10 */ /* 0x000fe4000fffe0ff */
[----:B------:R-:W-:-:S03]  /*07d0*/  @P2 LEA R12, P0, R10, UR24, 0x3 ;  /* 0x000000180a0c2c11 */ /* 0x000fc6000f8018ff */
[----:B------:R-:W0:Y:S01]  /*07e0*/  LDCU.64 UR8, c[0x0][0x3a0] ;  /* 0x00007400ff0877ac */ /* 0x000e220008000a00 */
[----:B------:R-:W-:-:S05]  /*07f0*/  @P2 LEA.HI.X R13, R10, UR25, R11, 0x3, P0 ;  /* 0x000000190a0d2c11 */ /* 0x000fca00080f1c0b */
[----:B------:R1:W4:Y:S01]  /*0800*/  @P2 LDG.E.64 R14, desc[UR22][R12.64] ;  /* 0x000000160c0e2981 */ /* 0x000322000c1e1b00 */
[----:B------:R-:W-:Y:S01]  /*0810*/  IADD3 R0, PT, PT, R22, 0x1, RZ ;  /* 0x0000000116007810 */ /* 0x000fe20007ffe0ff */
[----:B------:R-:W-:Y:S01]  /*0820*/  ULOP3.LUT UR14, UR14, 0xfffffffc, URZ, 0xc0, !UPT ;  /* 0xfffffffc0e0e7892 */ /* 0x000fe2000f8ec0ff */
[----:B------:R-:W-:Y:S02]  /*0830*/  IADD3 R25, PT, PT, R23, -0x1, RZ ;  /* 0xffffffff17197810 */ /* 0x000fe40007ffe0ff */
[----:B------:R-:W-:Y:S02]  /*0840*/  ISETP.GE.U32.AND P0, PT, R0, UR27, PT ;  /* 0x0000001b00007c0c */ /* 0x000fe4000bf06070 */
[----:B------:R-:W-:Y:S02]  /*0850*/  LOP3.LUT R25, R25, 0x1f, RZ, 0xc0, !PT ;  /* 0x0000001f19197812 */ /* 0x000fe400078ec0ff */
[----:B------:R-:W-:Y:S02]  /*0860*/  MOV R11, UR31 ;  /* 0x0000001f000b7c02 */ /* 0x000fe40008000f00 */
[----:B------:R-:W-:-:S02]  /*0870*/  ISETP.LT.U32.AND P0, PT, R25, UR26, !P0 ;  /* 0x0000001a19007c0c */ /* 0x000fc4000c701070 */
[----:B0-----:R-:W-:Y:S02]  /*0880*/  ISETP.NE.U32.AND P1, PT, RZ, UR8, PT ;  /* 0x00000008ff007c0c */ /* 0x001fe4000bf25070 */
[----:B-1----:R-:W-:Y:S02]  /*0890*/  IADD3 R6, P3, PT, R25, R4, RZ ;  /* 0x0000000419067210 */ /* 0x002fe40007f7e0ff */
[----:B------:R-:W-:Y:S02]  /*08a0*/  ISETP.NE.AND.EX P1, PT, RZ, UR9, PT, P1 ;  /* 0x00000009ff007c0c */ /* 0x000fe4000bf25310 */
[----:B------:R-:W-:Y:S01]  /*08b0*/  MOV R13, UR31 ;  /* 0x0000001f000d7c02 */ /* 0x000fe20008000f00 */
[----:B------:R-:W-:-:S04]  /*08c0*/  IMAD.X R7, RZ, RZ, R24, P3 ;  /* 0x000000ffff077224 */ /* 0x000fc800018e0618 */
[----:B------:R-:W-:Y:S01]  /*08d0*/  @P0 MOV R34, R6 ;  /* 0x0000000600220202 */ /* 0x000fe20000000f00 */
[--C-:B------:R-:W-:Y:S01]  /*08e0*/  @P0 IMAD.MOV.U32 R35, RZ, RZ, R7.reuse ;  /* 0x000000ffff230224 */ /* 0x100fe200078e0007 */
[----:B------:R-:W-:Y:S01]  /*08f0*/  VOTEU.ANY UP0, P0 ;  /* 0x0000000000ff7886 */ /* 0x000fe20000000100 */
[----:B------:R-:W-:Y:S01]  /*0900*/  @P0 IADD3 R26, P3, PT, R6, UR14, RZ ;  /* 0x0000000e061a0c10 */ /* 0x000fe2000ff7e0ff */
[----:B------:R-:W-:Y:S02]  /*0910*/  @P0 IMAD.WIDE.U32 R10, R11, 0x5, R6 ;  /* 0x000000050b0a0825 */ /* 0x000fe400078e0006 */
[----:B------:R-:W0:Y:S01]  /*0920*/  @P1 LDC.64 R40, c[0x0][0x3a0] ;  /* 0x0000e800ff281b82 */ /* 0x000e220000000a00 */
[----:B------:R-:W-:Y:S01]  /*0930*/  @P0 IADD3.X R27, PT, PT, R7, UR15, RZ, P3, !PT ;  /* 0x0000000f071b0c10 */ /* 0x000fe20009ffe4ff */
[----:B------:R-:W-:Y:S01]  /*0940*/  @P0 IMAD.WIDE.U32 R34, R13, 0x6, R34 ;  /* 0x000000060d220825 */ /* 0x000fe200078e0022 */
[----:B------:R-:W-:Y:S01]  /*0950*/  @UP0 UIMAD UR8, UR32, 0x5, URZ ;  /* 0x00000005200808a4 */ /* 0x000fe2000f8e02ff */
[----:B------:R-:W-:-:S02]  /*0960*/  @P0 LEA R18, P3, R26, UR24, 0x3 ;  /* 0x000000181a120c11 */ /* 0x000fc4000f8618ff */
[----:B------:R-:W-:Y:S01]  /*0970*/  @P0 LEA R12, P4, R10, UR24, 0x3 ;  /* 0x000000180a0c0c11 */ /* 0x000fe2000f8818ff */
[----:B0-----:R0:W4:Y:S01]  /*0980*/  @P1 LDG.E R33, desc[UR22][R40.64] ;  /* 0x0000001628211981 */ /* 0x001122000c1e1900 */
[----:B--2---:R-:W-:Y:S02]  /*0990*/  SHF.L.U32 R32, R3, 0x10, RZ ;  /* 0x0000001003207819 */ /* 0x004fe400000006ff */
[C---:B------:R-:W-:Y:S02]  /*09a0*/  SHF.L.U32 R30, R2.reuse, 0x10, RZ ;  /* 0x00000010021e7819 */ /* 0x040fe400000006ff */
[----:B------:R-:W-:Y:S01]  /*09b0*/  SHF.R.U64 R39, R2, 0x10, R3 ;  /* 0x0000001002277819 */ /* 0x000fe20000001203 */
[----:B------:R-:W-:Y:S02]  /*09c0*/  FMUL R19, R32, 0.035677410662174224854 ;  /* 0x3d12227a20137820 */ /* 0x000fe40000400000 */
[----:B------:R-:W-:Y:S01]  /*09d0*/  FMUL R13, R30, 0.035677410662174224854 ;  /* 0x3d12227a1e0d7820 */ /* 0x000fe20000400000 */
[----:B------:R-:W-:Y:S01]  /*09e0*/  SHF.L.U32 R39, R39, 0x10, RZ ;  /* 0x0000001027277819 */ /* 0x000fe200000006ff */
[----:B------:R-:W-:-:S02]  /*09f0*/  FFMA R19, R32, R19, 0.79788458347320556641 ;  /* 0x3f4c422a20137423 */ /* 0x000fc40000000013 */
[----:B------:R-:W-:Y:S02]  /*0a00*/  FFMA R13, R30, R13, 0.79788458347320556641 ;  /* 0x3f4c422a1e0d7423 */ /* 0x000fe4000000000d */
[----:B------:R-:W-:Y:S01]  /*0a10*/  FMUL R38, R32, R19 ;  /* 0x0000001320267220 */ /* 0x000fe20000400000 */
[----:B------:R-:W-:Y:S01]  /*0a20*/  FMUL R2, R39, 0.035677410662174224854 ;  /* 0x3d12227a27027820 */ /* 0x000fe20000400000 */
[----:B------:R-:W-:Y:S01]  /*0a30*/  FMUL R31, R30, R13 ;  /* 0x0000000d1e1f7220 */ /* 0x000fe20000400000 */
[----:B------:R-:W-:Y:S01]  /*0a40*/  @P0 LEA.HI.X R19, R26, UR25, R27, 0x3, P3 ;  /* 0x000000191a130c11 */ /* 0x000fe200098f1c1b */
[C---:B------:R-:W-:Y:S01]  /*0a50*/  FMUL R42, |R38|.reuse, 2.8853900432586669922 ;  /* 0x4038aa3b262a7820 */ /* 0x040fe20000400200 */
[----:B------:R-:W-:Y:S01]  /*0a60*/  @P0 IADD3 R13, PT, PT, R11, UR8, RZ ;  /* 0x000000080b0d0c10 */ /* 0x000fe2000fffe0ff */
[----:B------:R-:W-:Y:S01]  /*0a70*/  FMUL R0, |R31|, 2.8853900432586669922 ;  /* 0x4038aa3b1f007820 */ /* 0x000fe20000400200 */
[----:B------:R-:W-:Y:S02]  /*0a80*/  HFMA2 R27, -RZ, RZ, 1.125, -9232 ;  /* 0x3c80f082ff1b7431 */ /* 0x000fe400000001ff */
[C---:B------:R-:W-:Y:S01]  /*0a90*/  FFMA R2, R39.reuse, R2, 0.79788458347320556641 ;  /* 0x3f4c422a27027423 */ /* 0x040fe20000000002 */
[----:B------:R-:W-:Y:S01]  /*0aa0*/  @UP0 UIMAD UR8, UR32, 0x6, URZ ;  /* 0x00000006200808a4 */ /* 0x000fe2000f8e02ff */
[----:B------:R1:W2:Y:S01]  /*0ab0*/  MUFU.EX2 R11, R0 ;  /* 0x00000000000b7308 */ /* 0x0002a20000000800 */
[----:B------:R-:W-:Y:S01]  /*0ac0*/  SHF.R.U32.HI R37, RZ, 0x10, R3 ;  /* 0x00000010ff257819 */ /* 0x000fe20000011603 */
[----:B------:R-:W-:Y:S01]  /*0ad0*/  FMUL R36, R39, R2 ;  /* 0x0000000227247220 */ /* 0x000fe20000400000 */
[----:B------:R-:W-:Y:S01]  /*0ae0*/  FMUL R2, R38, R38 ;  /* 0x0000002626027220 */ /* 0x000fe20000400000 */
[----:B------:R-:W-:-:S04]  /*0af0*/  @P0 LEA.HI.X R13, R10, UR25, R13, 0x3, P4 ;  /* 0x000000190a0d0c11 */ /* 0x000fc8000a0f1c0d */
[----:B------:R-:W3:Y:S01]  /*0b00*/  MUFU.EX2 R42, R42 ;  /* 0x0000002a002a7308 */ /* 0x000ee20000000800 */
[C---:B0-----:R-:W-:Y:S01]  /*0b10*/  FFMA R41, R2.reuse, R27, -0.052303962409496307373 ;  /* 0xbd563cae02297423 */ /* 0x041fe2000000001b */
[----:B-1----:R-:W-:Y:S01]  /*0b20*/  FMUL R0, R31, R31 ;  /* 0x0000001f1f007220 */ /* 0x002fe20000400000 */
[----:B------:R-:W-:Y:S01]  /*0b30*/  SHF.L.U32 R37, R37, 0x10, RZ ;  /* 0x0000001025257819 */ /* 0x000fe200000006ff */
[----:B------:R-:W-:Y:S02]  /*0b40*/  @P0 VIADD R45, R35, UR8 ;  /* 0x00000008232d0c36 */ /* 0x000fe40008000000 */
[----:B------:R-:W-:Y:S01]  /*0b50*/  FFMA R41, R2, R41, 0.1331529766321182251 ;  /* 0x3e08594102297423 */ /* 0x000fe20000000029 */
[----:B------:R-:W-:Y:S01]  /*0b60*/  FFMA R35, R0, R27, -0.052303962409496307373 ;  /* 0xbd563cae00237423 */ /* 0x000fe2000000001b */
[----:B------:R-:W-:Y:S01]  /*0b70*/  FMUL R26, |R36|, 2.8853900432586669922 ;  /* 0x4038aa3b241a7820 */ /* 0x000fe20000400200 */
[----:B------:R-:W-:Y:S01]  /*0b80*/  FMUL R46, R37, 0.035677410662174224854 ;  /* 0x3d12227a252e7820 */ /* 0x000fe20000400000 */
[----:B------:R-:W-:Y:S01]  /*0b90*/  FFMA R41, R2, R41, -0.33332768082618713379 ;  /* 0xbeaaa9ed02297423 */ /* 0x000fe20000000029 */
[----:B--2---:R-:W-:Y:S01]  /*0ba0*/  FADD R3, R11, 1 ;  /* 0x3f8000000b037421 */ /* 0x004fe20000000000 */
[----:B------:R-:W-:Y:S01]  /*0bb0*/  FFMA R35, R0, R35, 0.1331529766321182251 ;  /* 0x3e08594100237423 */ /* 0x000fe20000000023 */
[----:B------:R0:W1:Y:S01]  /*0bc0*/  MUFU.EX2 R44, R26 ;  /* 0x0000001a002c7308 */ /* 0x0000620000000800 */
[----:B------:R-:W-:Y:S01]  /*0bd0*/  @P0 LEA R10, P3, R34, UR24, 0x3 ;  /* 0x00000018220a0c11 */ /* 0x000fe2000f8618ff */
[----:B------:R-:W-:Y:S01]  /*0be0*/  FFMA R51, R2, R41, RZ ;  /* 0x0000002902337223 */ /* 0x000fe200000000ff */
[----:B---3--:R-:W-:Y:S01]  /*0bf0*/  FADD R40, R42, 1 ;  /* 0x3f8000002a287421 */ /* 0x008fe20000000000 */
[----:B------:R-:W-:Y:S01]  /*0c00*/  FFMA R42, R37, R46, 0.79788458347320556641 ;  /* 0x3f4c422a252a7423 */ /* 0x000fe2000000002e */
[----:B------:R-:W-:-:S03]  /*0c10*/  FFMA R35, R0, R35, -0.33332768082618713379 ;  /* 0xbeaaa9ed00237423 */ /* 0x000fc60000000023 */
[----:B------:R-:W2:Y:S01]  /*0c20*/  MUFU.RCP R3, R3 ;  /* 0x0000000300037308 */ /* 0x000ea20000001000 */
[----:B------:R-:W-:Y:S01]  /*0c30*/  @P0 LEA.HI.X R11, R34, UR25, R45, 0x3, P3 ;  /* 0x00000019220b0c11 */ /* 0x000fe200098f1c2d */
[----:B------:R-:W-:Y:S01]  /*0c40*/  FMUL R42, R37, R42 ;  /* 0x0000002a252a7220 */ /* 0x000fe20000400000 */
[----:B------:R-:W-:Y:S01]  /*0c50*/  FFMA R34, R0, R35, RZ ;  /* 0x0000002300227223 */ /* 0x000fe200000000ff */
[----:B------:R-:W-:-:S04]  /*0c60*/  FMUL R0, R36, R36 ;  /* 0x0000002424007220 */ /* 0x000fc80000400000 */
[----:B------:R-:W3:Y:S01]  /*0c70*/  MUFU.RCP R41, R40 ;  /* 0x0000002800297308 */ /* 0x000ee20000001000 */
[----:B------:R-:W-:Y:S01]  /*0c80*/  FMUL R45, |R42|, 2.8853900432586669922 ;  /* 0x4038aa3b2a2d7820 */ /* 0x000fe20000400200 */
[----:B------:R-:W-:Y:S01]  /*0c90*/  FFMA R35, R0, R27, -0.052303962409496307373 ;  /* 0xbd563cae00237423 */ /* 0x000fe2000000001b */
[----:B0-----:R-:W-:-:S05]  /*0ca0*/  MOV R26, 0x3f800000 ;  /* 0x3f800000001a7802 */ /* 0x001fca0000000f00 */
[----:B------:R0:W3:Y:S01]  /*0cb0*/  MUFU.EX2 R48, R45 ;  /* 0x0000002d00307308 */ /* 0x0000e20000000800 */
[----:B------:R-:W-:Y:S01]  /*0cc0*/  FFMA R35, R0, R35, 0.1331529766321182251 ;  /* 0x3e08594100237423 */ /* 0x000fe20000000023 */
[----:B-1----:R-:W-:Y:S01]  /*0cd0*/  FADD R44, R44, 1 ;  /* 0x3f8000002c2c7421 */ /* 0x002fe20000000000 */
[----:B------:R-:W-:Y:S02]  /*0ce0*/  FSETP.GE.AND P6, PT, |R38|, 0.60000002384185791016, PT ;  /* 0x3f19999a2600780b */ /* 0x000fe40003fc6200 */
[----:B------:R-:W-:Y:S01]  /*0cf0*/  FFMA R35, R0, R35, -0.33332768082618713379 ;  /* 0xbeaaa9ed00237423 */ /* 0x000fe20000000023 */
[----:B------:R-:W-:Y:S01]  /*0d00*/  FSETP.GE.AND P4, PT, |R31|, 0.60000002384185791016, PT ;  /* 0x3f19999a1f00780b */ /* 0x000fe20003f86200 */
[--C-:B--2---:R-:W-:Y:S01]  /*0d10*/  FFMA R3, R3, -2, R26.reuse ;  /* 0xc000000003037823 */ /* 0x104fe2000000001a */
[----:B0-----:R-:W-:Y:S01]  /*0d20*/  SHF.L.U32 R45, R28, 0x10, RZ ;  /* 0x000000101c2d7819 */ /* 0x001fe200000006ff */
[----:B---3--:R-:W-:Y:S01]  /*0d30*/  FFMA R40, R41, -2, R26 ;  /* 0xc000000029287823 */ /* 0x008fe2000000001a */
[----:B------:R-:W-:Y:S01]  /*0d40*/  FSETP.GE.AND P3, PT, |R31|, 9.010913848876953125, PT ;  /* 0x41102cb41f00780b */ /* 0x000fe20003f66200 */
[----:B------:R-:W0:Y:S01]  /*0d50*/  MUFU.RCP R41, R44 ;  /* 0x0000002c00297308 */ /* 0x000e220000001000 */
[----:B------:R-:W-:Y:S01]  /*0d60*/  FSETP.GE.AND P5, PT, |R38|, 9.010913848876953125, PT ;  /* 0x41102cb42600780b */ /* 0x000fe20003fa6200 */
[----:B------:R-:W-:Y:S01]  /*0d70*/  FFMA R49, R0, R35, RZ ;  /* 0x0000002300317223 */ /* 0x000fe200000000ff */
[----:B------:R-:W-:Y:S01]  /*0d80*/  FMUL R0, R45, 0.035677410662174224854 ;  /* 0x3d12227a2d007820 */ /* 0x000fe20000400000 */
[----:B------:R-:W-:Y:S01]  /*0d90*/  FMUL R2, R42, R42 ;  /* 0x0000002a2a027220 */ /* 0x000fe20000400000 */
[----:B------:R-:W-:-:S02]  /*0da0*/  FSEL R52, R3, 1, !P3 ;  /* 0x3f80000003347808 */ /* 0x000fc40005800000 */
[----:B------:R-:W-:Y:S01]  /*0db0*/  FSEL R3, R40, 1, !P5 ;  /* 0x3f80000028037808 */ /* 0x000fe20006800000 */
[----:B------:R-:W-:Y:S01]  /*0dc0*/  FFMA R0, R45, R0, 0.79788458347320556641 ;  /* 0x3f4c422a2d007423 */ /* 0x000fe20000000000 */
[----:B------:R-:W-:Y:S01]  /*0dd0*/  FADD R48, R48, 1 ;  /* 0x3f80000030307421 */ /* 0x000fe20000000000 */
[----:B------:R-:W-:Y:S01]  /*0de0*/  FFMA R47, R2, R27, -0.052303962409496307373 ;  /* 0xbd563cae022f7423 */ /* 0x000fe2000000001b */
[--C-:B------:R-:W-:Y:S01]  /*0df0*/  LOP3.LUT R46, R3, 0x80000000, R38.reuse, 0xb8, !PT ;  /* 0x80000000032e7812 */ /* 0x100fe200078eb826 */
[----:B------:R-:W-:Y:S01]  /*0e00*/  @!P6 FFMA R46, R38, R51, R38 ;  /* 0x00000033262ee223 */ /* 0x000fe20000000026 */
[----:B------:R-:W-:Y:S01]  /*0e10*/  FMUL R3, R45, R0 ;  /* 0x000000002d037220 */ /* 0x000fe20000400000 */
[--C-:B------:R-:W-:Y:S01]  /*0e20*/  LOP3.LUT R52, R52, 0x80000000, R31.reuse, 0xb8, !PT ;  /* 0x8000000034347812 */ /* 0x100fe200078eb81f */
[----:B------:R-:W1:Y:S01]  /*0e30*/  MUFU.RCP R51, R48 ;  /* 0x0000003000337308 */ /* 0x000e620000001000 */
[----:B------:R-:W-:Y:S01]  /*0e40*/  FFMA R47, R2, R47, 0.1331529766321182251 ;  /* 0x3e085941022f7423 */ /* 0x000fe2000000002f */
[----:B------:R-:W-:Y:S01]  /*0e50*/  @!P4 FFMA R52, R31, R34, R31 ;  /* 0x000000221f34c223 */ /* 0x000fe2000000001f */
[--C-:B------:R-:W-:Y:S01]  /*0e60*/  SHF.R.U64 R28, R28, 0x10, R29.reuse ;  /* 0x000000101c1c7819 */ /* 0x100fe2000000121d */
[----:B------:R-:W-:Y:S01]  /*0e70*/  FMUL R0, |R3|, 2.8853900432586669922 ;  /* 0x4038aa3b03007820 */ /* 0x000fe20000400200 */
[----:B------:R-:W-:Y:S01]  /*0e80*/  FSETP.GE.AND P4, PT, |R36|, 0.60000002384185791016, PT ;  /* 0x3f19999a2400780b */ /* 0x000fe20003f86200 */
[----:B------:R-:W-:Y:S01]  /*0e90*/  FFMA R47, R2, R47, -0.33332768082618713379 ;  /* 0xbeaaa9ed022f7423 */ /* 0x000fe2000000002f */
[----:B------:R-:W-:Y:S01]  /*0ea0*/  SHF.L.U32 R35, R29, 0x10, RZ ;  /* 0x000000101d237819 */ /* 0x000fe200000006ff */
[----:B0-----:R-:W-:Y:S01]  /*0eb0*/  FFMA R41, R41, -2, R26 ;  /* 0xc000000029297823 */ /* 0x001fe2000000001a */
[----:B------:R-:W-:Y:S01]  /*0ec0*/  IMAD.U32 R38, R28, 0x10000, RZ ;  /* 0x000100001c267824 */ /* 0x000fe200078e00ff */
[----:B------:R-:W-:Y:S01]  /*0ed0*/  FSETP.GE.AND P3, PT, |R36|, 9.010913848876953125, PT ;  /* 0x41102cb42400780b */ /* 0x000fe20003f66200 */
[----:B------:R0:W2:Y:S01]  /*0ee0*/  MUFU.EX2 R28, R0 ;  /* 0x00000000001c7308 */ /* 0x0000a20000000800 */
[----:B------:R-:W-:Y:S01]  /*0ef0*/  SHF.R.U32.HI R34, RZ, 0x10, R29 ;  /* 0x00000010ff227819 */ /* 0x000fe2000001161d */
[----:B------:R-:W-:Y:S01]  /*0f00*/  FFMA R47, R2, R47, RZ ;  /* 0x0000002f022f7223 */ /* 0x000fe200000000ff */
[----:B------:R-:W-:Y:S01]  /*0f10*/  FMUL R2, R35, 0.035677410662174224854 ;  /* 0x3d12227a23027820 */ /* 0x000fe20000400000 */
[----:B------:R-:W-:Y:S01]  /*0f20*/  FSEL R41, R41, 1, !P3 ;  /* 0x3f80000029297808 */ /* 0x000fe20005800000 */
[----:B------:R-:W-:Y:S01]  /*0f30*/  FMUL R29, R38, 0.035677410662174224854 ;  /* 0x3d12227a261d7820 */ /* 0x000fe20000400000 */
[----:B------:R-:W-:Y:S01]  /*0f40*/  SHF.L.U32 R34, R34, 0x10, RZ ;  /* 0x0000001022227819 */ /* 0x000fe200000006ff */
[----:B------:R-:W-:Y:S01]  /*0f50*/  FFMA R2, R35, R2, 0.79788458347320556641 ;  /* 0x3f4c422a23027423 */ /* 0x000fe20000000002 */
[--C-:B------:R-:W-:Y:S01]  /*0f60*/  LOP3.LUT R50, R41, 0x80000000, R36.reuse, 0xb8, !PT ;  /* 0x8000000029327812 */ /* 0x100fe200078eb824 */
[----:B------:R-:W-:Y:S01]  /*0f70*/  @!P4 FFMA R50, R36, R49, R36 ;  /* 0x000000312432c223 */ /* 0x000fe20000000024 */
[----:B------:R-:W-:Y:S01]  /*0f80*/  FFMA R29, R38, R29, 0.79788458347320556641 ;  /* 0x3f4c422a261d7423 */ /* 0x000fe2000000001d */
[----:B------:R-:W-:Y:S01]  /*0f90*/  FSETP.GE.AND P4, PT, |R42|, 0.60000002384185791016, PT ;  /* 0x3f19999a2a00780b */ /* 0x000fe20003f86200 */
[----:B------:R-:W-:Y:S01]  /*0fa0*/  FMUL R49, R34, 0.035677410662174224854 ;  /* 0x3d12227a22317820 */ /* 0x000fe20000400000 */
[----:B-1----:R-:W-:Y:S01]  /*0fb0*/  FFMA R51, R51, -2, R26 ;  /* 0xc000000033337823 */ /* 0x002fe2000000001a */
[----:B------:R-:W-:Y:S01]  /*0fc0*/  FMUL R31, R35, R2 ;  /* 0x00000002231f7220 */ /* 0x000fe20000400000 */
[----:B------:R-:W-:Y:S01]  /*0fd0*/  FSETP.GE.AND P3, PT, |R42|, 9.010913848876953125, PT ;  /* 0x41102cb42a00780b */ /* 0x000fe20003f66200 */
[----:B0-----:R-:W-:Y:S01]  /*0fe0*/  FMUL R0, R3, R3 ;  /* 0x0000000303007220 */ /* 0x001fe20000400000 */
[----:B------:R-:W-:Y:S01]  /*0ff0*/  FMUL R41, R38, R29 ;  /* 0x0000001d26297220 */ /* 0x000fe20000400000 */
[----:B------:R-:W-:Y:S01]  /*1000*/  FFMA R29, R34, R49, 0.79788458347320556641 ;  /* 0x3f4c422a221d7423 */ /* 0x000fe20000000031 */
[----:B------:R-:W-:Y:S01]  /*1010*/  FMUL R40, |R31|, 2.8853900432586669922 ;  /* 0x4038aa3b1f287820 */ /* 0x000fe20000400200 */
[----:B------:R-:W-:Y:S01]  /*1020*/  FSEL R49, R51, 1, !P3 ;  /* 0x3f80000033317808 */ /* 0x000fe20005800000 */
[----:B------:R-:W-:Y:S01]  /*1030*/  FFMA R51, R0, R27, -0.052303962409496307373 ;  /* 0xbd563cae00337423 */ /* 0x000fe2000000001b */
[----:B--2---:R-:W-:Y:S01]  /*1040*/  FADD R28, R28, 1 ;  /* 0x3f8000001c1c7421 */ /* 0x004fe20000000000 */
[----:B------:R0:W-:Y:S01]  /*1050*/  MUFU.EX2 R54, R40 ;  /* 0x0000002800367308 */ /* 0x0001e20000000800 */
[----:B------:R-:W-:Y:S01]  /*1060*/  FMUL R29, R34, R29 ;  /* 0x0000001d221d7220 */ /* 0x000fe20000400000 */
[----:B------:R-:W-:Y:S01]  /*1070*/  FFMA R51, R0, R51, 0.1331529766321182251 ;  /* 0x3e08594100337423 */ /* 0x000fe20000000033 */
[----:B------:R-:W-:Y:S01]  /*1080*/  @!P2 CS2R R16, SRZ ;  /* 0x000000000010a805 */ /* 0x000fe2000001ff00 */
[----:B------:R-:W-:Y:S01]  /*1090*/  FMUL R44, |R41|, 2.8853900432586669922 ;  /* 0x4038aa3b292c7820 */ /* 0x000fe20000400200 */
[--C-:B0-----:R-:W-:Y:S01]  /*10a0*/  LOP3.LUT R40, R49, 0x80000000, R42.reuse, 0xb8, !PT ;  /* 0x8000000031287812 */ /* 0x101fe200078eb82a */
[----:B------:R-:W-:-:S02]  /*10b0*/  @!P4 FFMA R40, R42, R47, R42 ;  /* 0x0000002f2a28c223 */ /* 0x000fc4000000002a */
[----:B------:R-:W0:Y:S01]  /*10c0*/  MUFU.RCP R49, R28 ;  /* 0x0000001c00317308 */ /* 0x000e220000001000 */
[----:B------:R-:W-:Y:S01]  /*10d0*/  FMUL R42, |R29|, 2.8853900432586669922 ;  /* 0x4038aa3b1d2a7820 */ /* 0x000fe20000400200 */
[----:B------:R-:W-:Y:S01]  /*10e0*/  FFMA R51, R0, R51, -0.33332768082618713379 ;  /* 0xbeaaa9ed00337423 */ /* 0x000fe20000000033 */
[----:B------:R-:W-:Y:S01]  /*10f0*/  FMUL R2, R31, R31 ;  /* 0x0000001f1f027220 */ /* 0x000fe20000400000 */
[----:B----4-:R-:W-:Y:S02]  /*1100*/  SHF.L.U32 R36, R16, 0x10, RZ ;  /* 0x0000001010247819 */ /* 0x010fe400000006ff */
[----:B------:R-:W-:Y:S02]  /*1110*/  FFMA R48, R0, R51, RZ ;  /* 0x0000003300307223 */ /* 0x000fe400000000ff */
[----:B------:R-:W1:Y:S01]  /*1120*/  MUFU.EX2 R56, R42 ;  /* 0x0000002a00387308 */ /* 0x000e620000000800 */
[----:B------:R-:W-:Y:S01]  /*1130*/  FFMA R55, R2, R27, -0.052303962409496307373 ;  /* 0xbd563cae02377423 */ /* 0x000fe2000000001b */
[----:B------:R-:W-:Y:S01]  /*1140*/  FMUL R0, R41, R41 ;  /* 0x0000002929007220 */ /* 0x000fe20000400000 */
[----:B------:R-:W-:-:S05]  /*1150*/  FMUL R47, R36, 0.035677410662174224854 ;  /* 0x3d12227a242f7820 */ /* 0x000fca0000400000 */
[----:B------:R2:W3:Y:S01]  /*1160*/  MUFU.EX2 R53, R44 ;  /* 0x0000002c00357308 */ /* 0x0004e20000000800 */
[----:B------:R-:W-:Y:S01]  /*1170*/  FFMA R55, R2, R55, 0.1331529766321182251 ;  /* 0x3e08594102377423 */ /* 0x000fe20000000037 */
[----:B------:R-:W-:Y:S01]  /*1180*/  FFMA R51, R0, R27, -0.052303962409496307373 ;  /* 0xbd563cae00337423 */ /* 0x000fe2000000001b */
[----:B------:R-:W-:Y:S01]  /*1190*/  FFMA R47, R36, R47, 0.79788458347320556641 ;  /* 0x3f4c422a242f7423 */ /* 0x000fe2000000002f */
[----:B0-----:R-:W-:Y:S01]  /*11a0*/  FFMA R49, R49, -2, R26 ;  /* 0xc000000031317823 */ /* 0x001fe2000000001a */
[----:B------:R-:W-:Y:S01]  /*11b0*/  FFMA R55, R2, R55, -0.33332768082618713379 ;  /* 0xbeaaa9ed02377423 */ /* 0x000fe20000000037 */
[----:B------:R-:W-:Y:S01]  /*11c0*/  FFMA R51, R0, R51, 0.1331529766321182251 ;  /* 0x3e08594100337423 */ /* 0x000fe20000000033 */
[----:B------:R-:W-:Y:S01]  /*11d0*/  FADD R54, R54, 1 ;  /* 0x3f80000036367421 */ /* 0x000fe20000000000 */
[----:B------:R-:W-:Y:S01]  /*11e0*/  FSETP.GE.AND P3, PT, |R3|, 9.010913848876953125, PT ;  /* 0x41102cb40300780b */ /* 0x000fe20003f66200 */
[----:B--2---:R-:W-:Y:S01]  /*11f0*/  FFMA R44, R2, R55, RZ ;  /* 0x00000037022c7223 */ /* 0x004fe200000000ff */
[----:B------:R-:W-:Y:S01]  /*1200*/  FFMA R51, R0, R51, -0.33332768082618713379 ;  /* 0xbeaaa9ed00337423 */ /* 0x000fe20000000033 */
[----:B------:R-:W-:Y:S01]  /*1210*/  FMUL R28, R36, R47 ;  /* 0x0000002f241c7220 */ /* 0x000fe20000400000 */
[----:B------:R-:W0:Y:S01]  /*1220*/  MUFU.RCP R55, R54 ;  /* 0x0000003600377308 */ /* 0x000e220000001000 */
[----:B------:R-:W-:Y:S01]  /*1230*/  FSEL R42, R49, 1, !P3 ;  /* 0x3f800000312a7808 */ /* 0x000fe20005800000 */
[----:B-1----:R-:W-:Y:S01]  /*1240*/  FADD R49, R56, 1 ;  /* 0x3f80000038317421 */ /* 0x002fe20000000000 */
[----:B------:R-:W-:Y:S01]  /*1250*/  FMUL R2, R29, R29 ;  /* 0x0000001d1d027220 */ /* 0x000fe20000400000 */
[----:B------:R-:W-:Y:S01]  /*1260*/  FFMA R56, R0, R51, RZ ;  /* 0x0000003300387223 */ /* 0x000fe200000000ff */
[----:B---3--:R-:W-:Y:S01]  /*1270*/  FADD R53, R53, 1 ;  /* 0x3f80000035357421 */ /* 0x008fe20000000000 */
[----:B------:R-:W-:Y:S01]  /*1280*/  FMUL R0, |R28|, 2.8853900432586669922 ;  /* 0x4038aa3b1c007820 */ /* 0x000fe20000400200 */
[----:B------:R-:W-:Y:S01]  /*1290*/  FSETP.GE.AND P4, PT, |R3|, 0.60000002384185791016, PT ;  /* 0x3f19999a0300780b */ /* 0x000fe20003f86200 */
[C---:B------:R-:W-:Y:S01]  /*12a0*/  FFMA R57, R2.reuse, R27, -0.052303962409496307373 ;  /* 0xbd563cae02397423 */ /* 0x040fe2000000001b */
[----:B------:R-:W-:Y:S03]  /*12b0*/  MUFU.RCP R49, R49 ;  /* 0x0000003100317308 */ /* 0x000fe60000001000 */
[----:B------:R-:W-:-:S05]  /*12c0*/  FFMA R57, R2, R57, 0.1331529766321182251 ;  /* 0x3e08594102397423 */ /* 0x000fca0000000039 */
[----:B------:R-:W1:Y:S01]  /*12d0*/  MUFU.RCP R53, R53 ;  /* 0x0000003500357308 */ /* 0x000e620000001000 */
[----:B------:R-:W-:-:S07]  /*12e0*/  FFMA R57, R2, R57, -0.33332768082618713379 ;  /* 0xbeaaa9ed02397423 */ /* 0x000fce0000000039 */
[----:B------:R-:W2:Y:S01]  /*12f0*/  MUFU.EX2 R0, R0 ;  /* 0x0000000000007308 */ /* 0x000ea20000000800 */
[--C-:B------:R-:W-:Y:S01]  /*1300*/  LOP3.LUT R42, R42, 0x80000000, R3.reuse, 0xb8, !PT ;  /* 0x800000002a2a7812 */ /* 0x100fe200078eb803 */
[----:B------:R-:W-:Y:S01]  /*1310*/  @!P4 FFMA R42, R3, R48, R3 ;  /* 0x00000030032ac223 */ /* 0x000fe20000000003 */
[----:B------:R-:W-:Y:S01]  /*1320*/  FSETP.GE.AND P3, PT, |R31|, 0.60000002384185791016, PT ;  /* 0x3f19999a1f00780b */ /* 0x000fe20003f66200 */
[----:B0-----:R-:W-:Y:S01]  /*1330*/  FFMA R55, R55, -2, R26 ;  /* 0xc000000037377823 */ /* 0x001fe2000000001a */
[----:B------:R-:W-:Y:S01]  /*1340*/  FFMA R58, R2, R57, RZ ;  /* 0x00000039023a7223 */ /* 0x000fe200000000ff */
[----:B------:R-:W-:Y:S01]  /*1350*/  FSETP.GE.AND P4, PT, |R31|, 9.010913848876953125, PT ;  /* 0x41102cb41f00780b */ /* 0x000fe20003f86200 */
[----:B------:R0:W5:Y:S03]  /*1360*/  @P0 LDG.E.64 R2, desc[UR22][R18.64] ;  /* 0x0000001612020981 */ /* 0x000166000c1e1b00 */
[----:B------:R-:W-:-:S02]  /*1370*/  FSEL R48, R55, 1, !P4 ;  /* 0x3f80000037307808 */ /* 0x000fc40006000000 */
[----:B------:R-:W-:Y:S02]  /*1380*/  FSETP.GE.AND P4, PT, |R41|, 0.60000002384185791016, PT ;  /* 0x3f19999a2900780b */ /* 0x000fe40003f86200 */
[----:B0-----:R-:W-:Y:S01]  /*1390*/  SHF.L.U32 R19, R17, 0x10, RZ ;  /* 0x0000001011137819 */ /* 0x001fe200000006ff */
[--C-:B-1----:R-:W-:Y:S01]  /*13a0*/  FFMA R53, R53, -2, R26.reuse ;  /* 0xc000000035357823 */ /* 0x102fe2000000001a */
[----:B------:R-:W-:Y:S01]  /*13b0*/  SHF.R.U64 R47, R16, 0x10, R17 ;  /* 0x00000010102f7819 */ /* 0x000fe20000001211 */
[----:B--2---:R-:W-:Y:S02]  /*13c0*/  FADD R16, R0, 1 ;  /* 0x3f80000000107421 */ /* 0x004fe40000000000 */
[----:B------:R-:W-:Y:S01]  /*13d0*/  FMUL R18, R19, 0.035677410662174224854 ;  /* 0x3d12227a13127820 */ /* 0x000fe20000400000 */
[----:B------:R-:W-:Y:S01]  /*13e0*/  FSETP.GE.AND P2, PT, |R41|, 9.010913848876953125, PT ;  /* 0x41102cb42900780b */ /* 0x000fe20003f46200 */
[----:B------:R-:W-:Y:S01]  /*13f0*/  FFMA R49, R49, -2, R26 ;  /* 0xc000000031317823 */ /* 0x000fe2000000001a */
[----:B------:R-:W-:Y:S01]  /*1400*/  FSETP.GE.AND P5, PT, |R29|, 9.010913848876953125, PT ;  /* 0x41102cb41d00780b */ /* 0x000fe20003fa6200 */
[----:B------:R-:W-:Y:S01]  /*1410*/  FFMA R18, R19, R18, 0.79788458347320556641 ;  /* 0x3f4c422a13127423 */ /* 0x000fe20000000012 */
[--C-:B------:R-:W-:Y:S01]  /*1420*/  LOP3.LUT R48, R48, 0x80000000, R31.reuse, 0xb8, !PT ;  /* 0x8000000030307812 */ /* 0x100fe200078eb81f */
[----:B------:R-:W-:Y:S01]  /*1430*/  @!P3 FFMA R48, R31, R44, R31 ;  /* 0x0000002c1f30b223 */ /* 0x000fe2000000001f */
[----:B------:R-:W-:Y:S01]  /*1440*/  FSEL R54, R53, 1, !P2 ;  /* 0x3f80000035367808 */ /* 0x000fe20005000000 */
[----:B------:R-:W0:Y:S01]  /*1450*/  MUFU.RCP R31, R16 ;  /* 0x00000010001f7308 */ /* 0x000e220000001000 */
[----:B------:R-:W-:Y:S01]  /*1460*/  FSEL R44, R49, 1, !P5 ;  /* 0x3f800000312c7808 */ /* 0x000fe20006800000 */
[----:B------:R-:W-:Y:S01]  /*1470*/  FMUL R49, R19, R18 ;  /* 0x0000001213317220 */ /* 0x000fe20000400000 */
[----:B------:R-:W-:-:S02]  /*1480*/  FSETP.GE.AND P2, PT, |R29|, 0.60000002384185791016, PT ;  /* 0x3f19999a1d00780b */ /* 0x000fc40003f46200 */
[--C-:B------:R-:W-:Y:S01]  /*1490*/  LOP3.LUT R54, R54, 0x80000000, R41.reuse, 0xb8, !PT ;  /* 0x8000000036367812 */ /* 0x100fe200078eb829 */
[----:B------:R-:W-:Y:S01]  /*14a0*/  @!P4 FFMA R54, R41, R56, R41 ;  /* 0x000000382936c223 */ /* 0x000fe20000000029 */
[----:B------:R-:W-:Y:S01]  /*14b0*/  SHF.L.U32 R41, R47, 0x10, RZ ;  /* 0x000000102f297819 */ /* 0x000fe200000006ff */
[----:B------:R-:W-:Y:S01]  /*14c0*/  FMUL R51, |R49|, 2.8853900432586669922 ;  /* 0x4038aa3b31337820 */ /* 0x000fe20000400200 */
[----:B------:R-:W-:-:S03]  /*14d0*/  SHF.R.U32.HI R47, RZ, 0x10, R17 ;  /* 0x00000010ff2f7819 */ /* 0x000fc60000011611 */
[C---:B------:R-:W-:Y:S02]  /*14e0*/  FMUL R18, R41.reuse, 0.035677410662174224854 ;  /* 0x3d12227a29127820 */ /* 0x040fe40000400000 */
[----:B------:R-:W1:Y:S01]  /*14f0*/  MUFU.EX2 R51, R51 ;  /* 0x0000003300337308 */ /* 0x000e620000000800 */
[--C-:B------:R-:W-:Y:S01]  /*1500*/  LOP3.LUT R44, R44, 0x80000000, R29.reuse, 0xb8, !PT ;  /* 0x800000002c2c7812 */ /* 0x100fe200078eb81d */
[----:B------:R-:W-:Y:S01]  /*1510*/  FFMA R56, R41, R18, 0.79788458347320556641 ;  /* 0x3f4c422a29387423 */ /* 0x000fe20000000012 */
[----:B------:R-:W-:Y:S01]  /*1520*/  @!P2 FFMA R44, R29, R58, R29 ;  /* 0x0000003a1d2ca223 */ /* 0x000fe2000000001d */
[----:B0-----:R-:W-:Y:S01]  /*1530*/  FFMA R31, R31, -2, R26 ;  /* 0xc00000001f1f7823 */ /* 0x001fe2000000001a */
[----:B------:R-:W-:Y:S01]  /*1540*/  @P0 MOV R16, R6 ;  /* 0x0000000600100202 */ /* 0x000fe20000000f00 */
[----:B------:R-:W-:Y:S01]  /*1550*/  IMAD.U32 R53, RZ, RZ, UR31 ;  /* 0x0000001fff357e24 */ /* 0x000fe2000f8e00ff */
[----:B------:R-:W-:Y:S02]  /*1560*/  @P0 MOV R17, R7 ;  /* 0x0000000700110202 */ /* 0x000fe40000000f00 */
[----:B------:R-:W-:-:S02]  /*1570*/  SHF.L.U32 R18, R47, 0x10, RZ ;  /* 0x000000102f127819 */ /* 0x000fc400000006ff */
[C---:B------:R-:W-:Y:S01]  /*1580*/  FSETP.GE.AND P2, PT, |R28|.reuse, 9.010913848876953125, PT ;  /* 0x41102cb41c00780b */ /* 0x040fe20003f46200 */
[----:B------:R-:W-:Y:S01]  /*1590*/  FMUL R0, R28, R28 ;  /* 0x0000001c1c007220 */ /* 0x000fe20000400000 */
[----:B------:R-:W-:Y:S01]  /*15a0*/  FMUL R47, R41, R56 ;  /* 0x00000038292f7220 */ /* 0x000fe20000400000 */
[----:B------:R-:W-:Y:S01]  /*15b0*/  @P0 IMAD.WIDE.U32 R16, R53, 0x7, R16 ;  /* 0x0000000735100825 */ /* 0x000fe200078e0010 */
[----:B------:R-:W-:-:S03]  /*15c0*/  FSEL R31, R31, 1, !P2 ;  /* 0x3f8000001f1f7808 */ /* 0x000fc60005000000 */
[----:B------:R-:W-:Y:S01]  /*15d0*/  FMUL R55, R18, 0.035677410662174224854 ;  /* 0x3d12227a12377820 */ /* 0x000fe20000400000 */
[----:B------:R-:W-:Y:S01]  /*15e0*/  FFMA R29, R0, R27, -0.052303962409496307373 ;  /* 0xbd563cae001d7423 */ /* 0x000fe2000000001b */
[----:B------:R-:W-:Y:S01]  /*15f0*/  FMUL R53, |R47|, 2.8853900432586669922 ;  /* 0x4038aa3b2f357820 */ /* 0x000fe20000400200 */
[----:B------:R-:W-:Y:S01]  /*1600*/  LOP3.LUT R58, R31, 0x80000000, R28, 0xb8, !PT ;  /* 0x800000001f3a7812 */ /* 0x000fe200078eb81c */
[----:B------:R-:W-:Y:S01]  /*1610*/  FFMA R31, R18, R55, 0.79788458347320556641 ;  /* 0x3f4c422a121f7423 */ /* 0x000fe20000000037 */
[----:B------:R-:W-:Y:S01]  /*1620*/  FSETP.GE.AND P3, PT, |R28|, 0.60000002384185791016, PT ;  /* 0x3f19999a1c00780b */ /* 0x000fe20003f66200 */
[----:B------:R-:W-:Y:S01]  /*1630*/  FFMA R29, R0, R29, 0.1331529766321182251 ;  /* 0x3e085941001d7423 */ /* 0x000fe2000000001d */
[----:B-1----:R-:W-:Y:S01]  /*1640*/  FADD R55, R51, 1 ;  /* 0x3f80000033377421 */ /* 0x002fe20000000000 */
[----:B------:R-:W0:Y:S01]  /*1650*/  MUFU.EX2 R53, R53 ;  /* 0x0000003500357308 */ /* 0x000e220000000800 */
[----:B------:R-:W-:Y:S01]  /*1660*/  FMUL R51, R18, R31 ;  /* 0x0000001f12337220 */ /* 0x000fe20000400000 */
[----:B------:R-:W-:Y:S01]  /*1670*/  FFMA R29, R0, R29, -0.33332768082618713379 ;  /* 0xbeaaa9ed001d7423 */ /* 0x000fe2000000001d */
[----:B------:R-:W-:-:S02]  /*1680*/  @UP0 UIMAD UR8, UR32, 0x7, URZ ;  /* 0x00000007200808a4 */ /* 0x000fc4000f8e02ff */
[----:B------:R-:W-:Y:S01]  /*1690*/  FMUL R56, |R51|, 2.8853900432586669922 ;  /* 0x4038aa3b33387820 */ /* 0x000fe20000400200 */
[----:B------:R-:W-:Y:S01]  /*16a0*/  FFMA R29, R0, R29, RZ ;  /* 0x0000001d001d7223 */ /* 0x000fe200000000ff */
[----:B------:R-:W-:Y:S02]  /*16b0*/  IMAD.MOV.U32 R31, RZ, RZ, 0x3f000000 ;  /* 0x3f000000ff1f7424 */ /* 0x000fe400078e00ff */
[----:B------:R-:W-:Y:S01]  /*16c0*/  @P0 IADD3 R17, PT, PT, R17, UR8, RZ ;  /* 0x0000000811110c10 */ /* 0x000fe2000fffe0ff */
[----:B------:R-:W-:Y:S01]  /*16d0*/  @!P3 FFMA R58, R28, R29, R28 ;  /* 0x0000001d1c3ab223 */ /* 0x000fe2000000001c */
[C---:B------:R-:W-:Y:S01]  /*16e0*/  @P0 LEA R28, P2, R16.reuse, UR24, 0x3 ;  /* 0x00000018101c0c11 */ /* 0x040fe2000f8418ff */
[----:B------:R-:W1:Y:S01]  /*16f0*/  MUFU.EX2 R56, R56 ;  /* 0x0000003800387308 */ /* 0x000e620000000800 */
[----:B------:R-:W-:Y:S01]  /*1700*/  FMUL R0, R49, R49 ;  /* 0x0000003131007220 */ /* 0x000fe20000400000 */
[----:B0-----:R-:W-:Y:S01]  /*1710*/  FADD R53, R53, 1 ;  /* 0x3f80000035357421 */ /* 0x001fe20000000000 */
[----:B------:R-:W-:Y:S01]  /*1720*/  @P0 LEA.HI.X R29, R16, UR25, R17, 0x3, P2 ;  /* 0x00000019101d0c11 */ /* 0x000fe200090f1c11 */
[----:B------:R-:W-:-:S04]  /*1730*/  FFMA R17, R52, R31, 0.5 ;  /* 0x3f00000034117423 */ /* 0x000fc8000000001f */
[----:B------:R-:W0:Y:S01]  /*1740*/  MUFU.RCP R55, R55 ;  /* 0x0000003700377308 */ /* 0x000e220000001000 */
[----:B------:R-:W-:Y:S02]  /*1750*/  FSETP.GE.AND P4, PT, |R49|, 0.60000002384185791016, PT ;  /* 0x3f19999a3100780b */ /* 0x000fe40003f86200 */
[----:B------:R-:W-:Y:S01]  /*1760*/  FSETP.GE.AND P5, PT, |R51|, 9.010913848876953125, PT ;  /* 0x41102cb43300780b */ /* 0x000fe20003fa6200 */
[----:B------:R-:W-:Y:S01]  /*1770*/  FMUL R30, R30, R17 ;  /* 0x000000111e1e7220 */ /* 0x000fe20000400000 */
[----:B------:R-:W-:Y:S01]  /*1780*/  FFMA R17, R0, R27, -0.052303962409496307373 ;  /* 0xbd563cae00117423 */ /* 0x000fe2000000001b */
[-C--:B------:R-:W-:Y:S01]  /*1790*/  FFMA R40, R40, R31.reuse, 0.5 ;  /* 0x3f00000028287423 */ /* 0x080fe2000000001f */
[----:B------:R-:W-:Y:S01]  /*17a0*/  FFMA R50, R50, R31, 0.5 ;  /* 0x3f00000032327423 */ /* 0x000fe2000000001f */
[----:B------:R-:W2:Y:S01]  /*17b0*/  MUFU.RCP R53, R53 ;  /* 0x0000003500357308 */ /* 0x000ea20000001000 */
[----:B------:R-:W-:Y:S01]  /*17c0*/  FFMA R17, R0, R17, 0.1331529766321182251 ;  /* 0x3e08594100117423 */ /* 0x000fe20000000011 */
[----:B------:R-:W-:Y:S01]  /*17d0*/  ISETP.GE.U32.AND P2, PT, R22, UR27, PT ;  /* 0x0000001b16007c0c */ /* 0x000fe2000bf46070 */
[----:B-1----:R-:W-:Y:S01]  /*17e0*/  FADD R56, R56, 1 ;  /* 0x3f80000038387421 */ /* 0x002fe20000000000 */
[----:B------:R-:W-:Y:S01]  /*17f0*/  FFMA R48, R48, R31, 0.5 ;  /* 0x3f00000030307423 */ /* 0x000fe2000000001f */
[C---:B------:R-:W-:Y:S01]  /*1800*/  FFMA R17, R0.reuse, R17, -0.33332768082618713379 ;  /* 0xbeaaa9ed00117423 */ /* 0x040fe20000000011 */
[----:B------:R-:W-:Y:S01]  /*1810*/  ISETP.GE.U32.OR P2, PT, R43, UR26, P2 ;  /* 0x0000001a2b007c0c */ /* 0x000fe20009746470 */
[----:B------:R-:W-:Y:S01]  /*1820*/  UMOV UR30, 0x3f800000 ;  /* 0x3f800000001e7882 */ /* 0x000fe20000000000 */
[----:B------:R-:W1:Y:S01]  /*1830*/  MUFU.RCP R43, R56 ;  /* 0x00000038002b7308 */ /* 0x000e620000001000 */
[--C-:B0-----:R-:W-:Y:S01]  /*1840*/  FFMA R55, R55, -2, R26.reuse ;  /* 0xc000000037377823 */ /* 0x101fe2000000001a */
[----:B------:R-:W-:Y:S01]  /*1850*/  FSETP.GE.AND P3, PT, |R49|, 9.010913848876953125, PT ;  /* 0x41102cb43100780b */ /* 0x000fe20003f66200 */
[----:B------:R-:W-:Y:S01]  /*1860*/  FFMA R16, R0, R17, RZ ;  /* 0x0000001100107223 */ /* 0x000fe200000000ff */
[----:B------:R-:W-:Y:S01]  /*1870*/  FMUL R0, R47, R47 ;  /* 0x0000002f2f007220 */ /* 0x000fe20000400000 */
[----:B------:R-:W0:Y:S01]  /*1880*/  LDCU.128 UR8, c[0x0][0x390] ;  /* 0x00007200ff0877ac */ /* 0x000e220008000c00 */
[----:B------:R-:W-:Y:S01]  /*1890*/  FSEL R60, R55, 1, !P3 ;  /* 0x3f800000373c7808 */ /* 0x000fe20005800000 */
[----:B------:R-:W-:Y:S01]  /*18a0*/  FFMA R55, R46, R31, 0.5 ;  /* 0x3f0000002e377423 */ /* 0x000fe2000000001f */
[----:B------:R-:W-:Y:S01]  /*18b0*/  FFMA R17, R0, R27, -0.052303962409496307373 ;  /* 0xbd563cae00117423 */ /* 0x000fe2000000001b */
[----:B------:R-:W-:Y:S01]  /*18c0*/  FMUL R46, R51, R51 ;  /* 0x00000033332e7220 */ /* 0x000fe20000400000 */
[----:B--2---:R-:W-:Y:S01]  /*18d0*/  FFMA R53, R53, -2, R26 ;  /* 0xc000000035357823 */ /* 0x004fe2000000001a */
[--C-:B------:R-:W-:Y:S01]  /*18e0*/  LOP3.LUT R60, R60, 0x80000000, R49.reuse, 0xb8, !PT ;  /* 0x800000003c3c7812 */ /* 0x100fe200078eb831 */
[----:B------:R-:W-:Y:S01]  /*18f0*/  @!P4 FFMA R60, R49, R16, R49 ;  /* 0x00000010313cc223 */ /* 0x000fe20000000031 */
[----:B------:R-:W-:Y:S01]  /*1900*/  FSETP.GE.AND P3, PT, |R47|, 9.010913848876953125, PT ;  /* 0x41102cb42f00780b */ /* 0x000fe20003f66200 */
[----:B------:R-:W-:Y:S01]  /*1910*/  FFMA R17, R0, R17, 0.1331529766321182251 ;  /* 0x3e08594100117423 */ /* 0x000fe20000000011 */
[----:B------:R-:W-:-:S02]  /*1920*/  FFMA R49, R46, R27, -0.052303962409496307373 ;  /* 0xbd563cae2e317423 */ /* 0x000fc4000000001b */
[----:B------:R-:W-:Y:S01]  /*1930*/  FSEL R62, R53, 1, !P3 ;  /* 0x3f800000353e7808 */ /* 0x000fe20005800000 */
[----:B------:R-:W-:Y:S01]  /*1940*/  FFMA R17, R0, R17, -0.33332768082618713379 ;  /* 0xbeaaa9ed00117423 */ /* 0x000fe20000000011 */
[----:B------:R-:W-:Y:S01]  /*1950*/  FSETP.GE.AND P3, PT, |R51|, 0.60000002384185791016, PT ;  /* 0x3f19999a3300780b */ /* 0x000fe20003f66200 */
[----:B------:R-:W-:Y:S01]  /*1960*/  FFMA R49, R46, R49, 0.1331529766321182251 ;  /* 0x3e0859412e317423 */ /* 0x000fe20000000031 */
[----:B-1----:R-:W-:Y:S01]  /*1970*/  FFMA R43, R43, -2, R26 ;  /* 0xc00000002b2b7823 */ /* 0x002fe2000000001a */
[----:B------:R-:W-:Y:S01]  /*1980*/  FFMA R16, R0, R17, RZ ;  /* 0x0000001100107223 */ /* 0x000fe200000000ff */
[----:B------:R-:W-:Y:S01]  /*1990*/  FSETP.GE.AND P4, PT, |R47|, 0.60000002384185791016, PT ;  /* 0x3f19999a2f00780b */ /* 0x000fe20003f86200 */
[----:B------:R-:W-:Y:S01]  /*19a0*/  FFMA R0, R46, R49, -0.33332768082618713379 ;  /* 0xbeaaa9ed2e007423 */ /* 0x000fe20000000031 */
[----:B------:R-:W-:Y:S02]  /*19b0*/  SHF.L.U32 R53, R14, 0x10, RZ ;  /* 0x000000100e357819 */ /* 0x000fe400000006ff */
[----:B------:R-:W-:Y:S01]  /*19c0*/  FSEL R56, R43, 1, !P5 ;  /* 0x3f8000002b387808 */ /* 0x000fe20006800000 */
[----:B------:R-:W-:Y:S01]  /*19d0*/  FFMA R0, R46, R0, RZ ;  /* 0x000000002e007223 */ /* 0x000fe200000000ff */
[----:B------:R-:W-:Y:S01]  /*19e0*/  SHF.L.U32 R52, R15, 0x10, RZ ;  /* 0x000000100f347819 */ /* 0x000fe200000006ff */
[----:B------:R-:W-:Y:S01]  /*19f0*/  FMUL R46, R53, 0.035677410662174224854 ;  /* 0x3d12227a352e7820 */ /* 0x000fe20000400000 */
[--C-:B------:R-:W-:Y:S01]  /*1a00*/  LOP3.LUT R56, R56, 0x80000000, R51.reuse, 0xb8, !PT ;  /* 0x8000000038387812 */ /* 0x100fe200078eb833 */
[----:B------:R-:W-:Y:S01]  /*1a10*/  @!P3 FFMA R56, R51, R0, R51 ;  /* 0x000000003338b223 */ /* 0x000fe20000000033 */
[----:B------:R-:W-:-:S02]  /*1a20*/  SHF.R.U32.HI R49, RZ, 0x10, R15 ;  /* 0x00000010ff317819 */ /* 0x000fc4000001160f */
[----:B------:R-:W-:Y:S01]  /*1a30*/  SHF.R.U64 R0, R14, 0x10, R15 ;  /* 0x000000100e007819 */ /* 0x000fe2000000120f */
[----:B------:R-:W-:Y:S01]  /*1a40*/  FMUL R15, R52, 0.035677410662174224854 ;  /* 0x3d12227a340f7820 */ /* 0x000fe20000400000 */
[----:B------:R-:W-:Y:S01]  /*1a50*/  FFMA R46, R53, R46, 0.79788458347320556641 ;  /* 0x3f4c422a352e7423 */ /* 0x000fe2000000002e */
[--C-:B------:R-:W-:Y:S01]  /*1a60*/  LOP3.LUT R62, R62, 0x80000000, R47.reuse, 0xb8, !PT ;  /* 0x800000003e3e7812 */ /* 0x100fe200078eb82f */
[----:B------:R-:W-:Y:S01]  /*1a70*/  @!P4 FFMA R62, R47, R16, R47 ;  /* 0x000000102f3ec223 */ /* 0x000fe2000000002f */
[----:B------:R-:W-:Y:S01]  /*1a80*/  SHF.L.U32 R49, R49, 0x10, RZ ;  /* 0x0000001031317819 */ /* 0x000fe200000006ff */
[----:B------:R-:W-:Y:S01]  /*1a90*/  FFMA R47, R52, R15, 0.79788458347320556641 ;  /* 0x3f4c422a342f7423 */ /* 0x000fe2000000000f */
[----:B------:R-:W-:Y:S01]  /*1aa0*/  FMUL R14, R53, R46 ;  /* 0x0000002e350e7220 */ /* 0x000fe20000400000 */
[----:B------:R-:W-:Y:S02]  /*1ab0*/  SHF.L.U32 R46, R0, 0x10, RZ ;  /* 0x00000010002e7819 */ /* 0x000fe400000006ff */
[----:B------:R-:W-:Y:S01]  /*1ac0*/  FMUL R16, R49, 0.035677410662174224854 ;  /* 0x3d12227a31107820 */ /* 0x000fe20000400000 */
[----:B------:R-:W-:Y:S01]  /*1ad0*/  FMUL R47, R52, R47 ;  /* 0x0000002f342f7220 */ /* 0x000fe20000400000 */
[----:B------:R-:W-:-:S02]  /*1ae0*/  FMUL R0, |R14|, 2.8853900432586669922 ;  /* 0x4038aa3b0e007820 */ /* 0x000fc40000400200 */
[----:B------:R-:W-:Y:S01]  /*1af0*/  FFMA R16, R49, R16, 0.79788458347320556641 ;  /* 0x3f4c422a31107423 */ /* 0x000fe20000000010 */
[----:B------:R-:W-:-:S03]  /*1b00*/  FMUL R51, |R47|, 2.8853900432586669922 ;  /* 0x4038aa3b2f337820 */ /* 0x000fc60000400200 */
[----:B------:R-:W1:Y:S01]  /*1b10*/  MUFU.EX2 R0, R0 ;  /* 0x0000000000007308 */ /* 0x000e620000000800 */
[----:B------:R-:W-:Y:S01]  /*1b20*/  FMUL R16, R49, R16 ;  /* 0x0000001031107220 */ /* 0x000fe20000400000 */
[----:B------:R-:W-:Y:S01]  /*1b30*/  FMUL R32, R32, R55 ;  /* 0x0000003720207220 */ /* 0x000fe20000400000 */
[----:B------:R-:W-:Y:S02]  /*1b40*/  FMUL R15, R46, 0.035677410662174224854 ;  /* 0x3d12227a2e0f7820 */ /* 0x000fe40000400000 */
[----:B------:R-:W-:-:S03]  /*1b50*/  FMUL R55, |R16|, 2.8853900432586669922 ;  /* 0x4038aa3b10377820 */ /* 0x000fc60000400200 */
[----:B------:R-:W2:Y:S01]  /*1b60*/  MUFU.EX2 R51, R51 ;  /* 0x0000003300337308 */ /* 0x000ea20000000800 */
[----:B------:R-:W-:-:S07]  /*1b70*/  FFMA R15, R46, R15, 0.79788458347320556641 ;  /* 0x3f4c422a2e0f7423 */ /* 0x000fce000000000f */
[----:B------:R-:W3:Y:S01]  /*1b80*/  MUFU.EX2 R57, R55 ;  /* 0x0000003700397308 */ /* 0x000ee20000000800 */
[----:B------:R-:W-:Y:S01]  /*1b90*/  FMUL R17, R46, R15 ;  /* 0x0000000f2e117220 */ /* 0x000fe20000400000 */
[----:B-1----:R-:W-:Y:S01]  /*1ba0*/  FADD R0, R0, 1 ;  /* 0x3f80000000007421 */ /* 0x002fe20000000000 */
[----:B------:R-:W-:Y:S02]  /*1bb0*/  FMUL R37, R37, R40 ;  /* 0x0000002825257220 */ /* 0x000fe40000400000 */
[----:B------:R-:W-:Y:S01]  /*1bc0*/  FMUL R43, |R17|, 2.8853900432586669922 ;  /* 0x4038aa3b112b7820 */ /* 0x000fe20000400200 */
[----:B------:R-:W-:Y:S02]  /*1bd0*/  FMUL R39, R39, R50 ;  /* 0x0000003227277220 */ /* 0x000fe40000400000 */
[----:B------:R1:W-:Y:S01]  /*1be0*/  MUFU.RCP R15, R0 ;  /* 0x00000000000f7308 */ /* 0x0003e20000001000 */
[----:B--2---:R-:W-:-:S07]  /*1bf0*/  FADD R40, R51, 1 ;  /* 0x3f80000033287421 */ /* 0x004fce0000000000 */
[----:B------:R-:W-:Y:S01]  /*1c00*/  MUFU.EX2 R50, R43 ;  /* 0x0000002b00327308 */ /* 0x000fe20000000800 */
[----:B-1----:R-:W-:-:S07]  /*1c10*/  FMUL R0, R14, R14 ;  /* 0x0000000e0e007220 */ /* 0x002fce0000400000 */
[----:B------:R3:W1:Y:S02]  /*1c20*/  MUFU.RCP R43, R40 ;  /* 0x00000028002b7308 */ /* 0x0006640000001000 */
[----:B---3--:R-:W-:Y:S01]  /*1c30*/  FADD R40, R57, 1 ;  /* 0x3f80000039287421 */ /* 0x008fe20000000000 */
[----:B------:R-:W-:-:S04]  /*1c40*/  FFMA R57, R0, R27, -0.052303962409496307373 ;  /* 0xbd563cae00397423 */ /* 0x000fc8000000001b */
[----:B------:R-:W-:Y:S01]  /*1c50*/  FFMA R57, R0, R57, 0.1331529766321182251 ;  /* 0x3e08594100397423 */ /* 0x000fe20000000039 */
[----:B------:R-:W-:-:S03]  /*1c60*/  FFMA R51, R54, R31, 0.5 ;  /* 0x3f00000036337423 */ /* 0x000fc6000000001f */
[----:B------:R-:W-:Y:S01]  /*1c70*/  FFMA R57, R0, R57, -0.33332768082618713379 ;  /* 0xbeaaa9ed00397423 */ /* 0x000fe20000000039 */
[-C--:B------:R-:W-:Y:S01]  /*1c80*/  FFMA R54, R60, R31.reuse, 0.5 ;  /* 0x3f0000003c367423 */ /* 0x080fe2000000001f */
[----:B------:R-:W-:Y:S02]  /*1c90*/  FFMA R62, R62, R31, 0.5 ;  /* 0x3f0000003e3e7423 */ /* 0x000fe4000000001f */
[----:B------:R-:W-:Y:S01]  /*1ca0*/  FFMA R57, R0, R57, RZ ;  /* 0x0000003900397223 */ /* 0x000fe200000000ff */
[----:B------:R-:W-:Y:S01]  /*1cb0*/  FMUL R0, R47, R47 ;  /* 0x0000002f2f007220 */ /* 0x000fe20000400000 */
[----:B------:R-:W-:Y:S01]  /*1cc0*/  FMUL R54, R19, R54 ;  /* 0x0000003613367220 */ /* 0x000fe20000400000 */
[----:B------:R-:W-:Y:S02]  /*1cd0*/  FMUL R19, R41, R62 ;  /* 0x0000003e29137220 */ /* 0x000fe40000400000 */
[----:B------:R-:W-:Y:S01]  /*1ce0*/  FFMA R41, R0, R27, -0.052303962409496307373 ;  /* 0xbd563cae00297423 */ /* 0x000fe2000000001b */
[----:B------:R-:W-:Y:S01]  /*1cf0*/  FSETP.GE.AND P5, PT, |R47|, 0.60000002384185791016, PT ;  /* 0x3f19999a2f00780b */ /* 0x000fe20003fa6200 */
[----:B-1----:R-:W-:-:S02]  /*1d00*/  FFMA R43, R43, -2, R26 ;  /* 0xc00000002b2b7823 */ /* 0x002fc4000000001a */
[C---:B------:R-:W-:Y:S01]  /*1d10*/  FFMA R41, R0.reuse, R41, 0.1331529766321182251 ;  /* 0x3e08594100297423 */ /* 0x040fe20000000029 */
[----:B------:R-:W-:Y:S01]  /*1d20*/  FSETP.GE.AND P4, PT, |R47|, 9.010913848876953125, PT ;  /* 0x41102cb42f00780b */ /* 0x000fe20003f86200 */
[----:B------:R-:W-:Y:S02]  /*1d30*/  FMUL R35, R35, R48 ;  /* 0x0000003023237220 */ /* 0x000fe40000400000 */
[----:B------:R-:W-:Y:S01]  /*1d40*/  FFMA R59, R0, R41, -0.33332768082618713379 ;  /* 0xbeaaa9ed003b7423 */ /* 0x000fe20000000029 */
[----:B------:R-:W-:Y:S01]  /*1d50*/  FADD R50, R50, 1 ;  /* 0x3f80000032327421 */ /* 0x000fe20000000000 */
[----:B------:R-:W-:Y:S02]  /*1d60*/  FSEL R48, R43, 1, !P4 ;  /* 0x3f8000002b307808 */ /* 0x000fe40006000000 */
[----:B------:R-:W-:Y:S01]  /*1d70*/  FFMA R0, R0, R59, RZ ;  /* 0x0000003b00007223 */ /* 0x000fe200000000ff */
[----:B------:R1:W2:Y:S01]  /*1d80*/  MUFU.RCP R55, R50 ;  /* 0x0000003200377308 */ /* 0x0002a20000001000 */
[----:B------:R-:W-:-:S02]  /*1d90*/  FSETP.GE.AND P3, PT, |R14|, 0.60000002384185791016, PT ;  /* 0x3f19999a0e00780b */ /* 0x000fc40003f66200 */
[--C-:B------:R-:W-:Y:S01]  /*1da0*/  LOP3.LUT R48, R48, 0x80000000, R47.reuse, 0xb8, !PT ;  /* 0x8000000030307812 */ /* 0x100fe200078eb82f */
[----:B------:R-:W-:Y:S01]  /*1db0*/  @!P5 FFMA R48, R47, R0, R47 ;  /* 0x000000002f30d223 */ /* 0x000fe2000000002f */
[----:B------:R-:W-:Y:S01]  /*1dc0*/  FMUL R47, R17, R17 ;  /* 0x00000011112f7220 */ /* 0x000fe20000400000 */
[----:B------:R-:W-:Y:S01]  /*1dd0*/  @P1 R2UR UR30, R33 ;  /* 0x00000000211e12ca */ /* 0x000fe200000e0000 */
[----:B------:R-:W-:Y:S01]  /*1de0*/  FFMA R15, R15, -2, R26 ;  /* 0xc00000000f0f7823 */ /* 0x000fe2000000001a */
[----:B------:R-:W-:Y:S01]  /*1df0*/  FSETP.GE.AND P1, PT, |R14|, 9.010913848876953125, PT ;  /* 0x41102cb40e00780b */ /* 0x000fe20003f26200 */
[----:B------:R-:W-:Y:S01]  /*1e00*/  FFMA R0, R47, R27, -0.052303962409496307373 ;  /* 0xbd563cae2f007423 */ /* 0x000fe2000000001b */
[----:B------:R-:W-:Y:S01]  /*1e10*/  FMUL R38, R38, R51 ;  /* 0x0000003326267220 */ /* 0x000fe20000400000 */
[----:B------:R-:W-:Y:S01]  /*1e20*/  FFMA R51, R44, R31, 0.5 ;  /* 0x3f0000002c337423 */ /* 0x000fe2000000001f */
[----:B------:R-:W-:Y:S01]  /*1e30*/  FSEL R15, R15, 1, !P1 ;  /* 0x3f8000000f0f7808 */ /* 0x000fe20004800000 */
[----:B------:R-:W-:-:S02]  /*1e40*/  FFMA R0, R47, R0, 0.1331529766321182251 ;  /* 0x3e0859412f007423 */ /* 0x000fc40000000000 */
[----:B------:R-:W-:Y:S01]  /*1e50*/  FMUL R34, R34, R51 ;  /* 0x0000003322227220 */ /* 0x000fe20000400000 */
[--C-:B-1----:R-:W-:Y:S01]  /*1e60*/  LOP3.LUT R50, R15, 0x80000000, R14.reuse, 0xb8, !PT ;  /* 0x800000000f327812 */ /* 0x102fe200078eb80e */
[----:B------:R-:W-:Y:S01]  /*1e70*/  @!P3 FFMA R50, R14, R57, R14 ;  /* 0x000000390e32b223 */ /* 0x000fe2000000000e */
[----:B------:R-:W1:Y:S01]  /*1e80*/  MUFU.RCP R51, R40 ;  /* 0x0000002800337308 */ /* 0x000e620000001000 */
[----:B------:R-:W-:Y:S01]  /*1e90*/  FSETP.GE.AND P3, PT, |R17|, 0.60000002384185791016, PT ;  /* 0x3f19999a1100780b */ /* 0x000fe20003f66200 */
[----:B------:R-:W-:Y:S01]  /*1ea0*/  FFMA R0, R47, R0, -0.33332768082618713379 ;  /* 0xbeaaa9ed2f007423 */ /* 0x000fe20000000000 */
[----:B------:R-:W-:Y:S01]  /*1eb0*/  @!P0 CS2R R14, SRZ ;  /* 0x00000000000e8805 */ /* 0x000fe2000001ff00 */
[----:B--2---:R-:W-:Y:S01]  /*1ec0*/  FFMA R55, R55, -2, R26 ;  /* 0xc000000037377823 */ /* 0x004fe2000000001a */
[-C--:B------:R-:W-:Y:S01]  /*1ed0*/  FFMA R57, R56, R31.reuse, 0.5 ;  /* 0x3f00000038397423 */ /* 0x080fe2000000001f */
[----:B------:R-:W-:Y:S01]  /*1ee0*/  FSETP.GE.AND P1, PT, |R17|, 9.010913848876953125, PT ;  /* 0x41102cb41100780b */ /* 0x000fe20003f26200 */
[----:B------:R-:W-:Y:S01]  /*1ef0*/  FFMA R56, R47, R0, RZ ;  /* 0x000000002f387223 */ /* 0x000fe200000000ff */
[----:B------:R-:W-:Y:S01]  /*1f00*/  FMUL R0, R16, R16 ;  /* 0x0000001010007220 */ /* 0x000fe20000400000 */
[----:B------:R-:W-:Y:S01]  /*1f10*/  FFMA R33, R58, R31, 0.5 ;  /* 0x3f0000003a217423 */ /* 0x000fe2000000001f */
[----:B------:R2:W5:Y:S03]  /*1f20*/  @P0 LDG.E.64 R14, desc[UR22][R12.64] ;  /* 0x000000160c0e0981 */ /* 0x000566000c1e1b00 */
[----:B------:R-:W-:Y:S01]  /*1f30*/  FMUL R44, R36, R33 ;  /* 0x00000021242c7220 */ /* 0x000fe20000400000 */
[----:B--2---:R-:W-:Y:S01]  /*1f40*/  FSEL R12, R55, 1, !P1 ;  /* 0x3f800000370c7808 */ /* 0x004fe20004800000 */
[----:B------:R-:W-:-:S03]  /*1f50*/  FFMA R13, R0, R27, -0.052303962409496307373 ;  /* 0xbd563cae000d7423 */ /* 0x000fc6000000001b */
[--C-:B------:R-:W-:Y:S01]  /*1f60*/  LOP3.LUT R12, R12, 0x80000000, R17.reuse, 0xb8, !PT ;  /* 0x800000000c0c7812 */ /* 0x100fe200078eb811 */
[----:B------:R-:W-:Y:S01]  /*1f70*/  @!P3 FFMA R12, R17, R56, R17 ;  /* 0x00000038110cb223 */ /* 0x000fe20000000011 */
[----:B------:R-:W-:Y:S01]  /*1f80*/  FFMA R13, R0, R13, 0.1331529766321182251 ;  /* 0x3e085941000d7423 */ /* 0x000fe2000000000d */
[----:B------:R-:W-:Y:S01]  /*1f90*/  FSETP.GE.AND P3, PT, |R16|, 0.60000002384185791016, PT ;  /* 0x3f19999a1000780b */ /* 0x000fe20003f66200 */
[----:B------:R-:W-:Y:S01]  /*1fa0*/  FMUL R57, R18, R57 ;  /* 0x0000003912397220 */ /* 0x000fe20000400000 */
[----:B------:R-:W-:Y:S01]  /*1fb0*/  FMNMX3 R17, |R44|, RZ, |R19|, !PT ;  /* 0x000000ff2c117276 */ /* 0x000fe20007800613 */
[----:B------:R-:W-:Y:S01]  /*1fc0*/  FFMA R13, R0, R13, -0.33332768082618713379 ;  /* 0xbeaaa9ed000d7423 */ /* 0x000fe2000000000d */
[----:B-1----:R-:W-:Y:S01]  /*1fd0*/  FFMA R51, R51, -2, R26 ;  /* 0xc000000033337823 */ /* 0x002fe2000000001a */
[----:B------:R-:W-:Y:S01]  /*1fe0*/  FSETP.GE.AND P1, PT, |R16|, 9.010913848876953125, PT ;  /* 0x41102cb41000780b */ /* 0x000fe20003f26200 */
[C---:B------:R-:W-:Y:S01]  /*1ff0*/  FMUL R36, R54.reuse, UR30 ;  /* 0x0000001e36247c20 */ /* 0x040fe20008400000 */
[----:B------:R-:W-:Y:S01]  /*2000*/  FMNMX3 R54, |R54|, R17, |R57|, !PT ;  /* 0x0000001136367276 */ /* 0x000fe20007800639 */
[----:B------:R-:W-:Y:S01]  /*2010*/  FFMA R17, R0, R13, RZ ;  /* 0x0000000d00117223 */ /* 0x000fe200000000ff */
[----:B------:R-:W-:-:S04]  /*2020*/  FSEL R13, R51, 1, !P1 ;  /* 0x3f800000330d7808 */ /* 0x000fc80004800000 */
[--C-:B------:R-:W-:Y:S01]  /*2030*/  LOP3.LUT R0, R13, 0x80000000, R16.reuse, 0xb8, !PT ;  /* 0x800000000d007812 */ /* 0x100fe200078eb810 */
[----:B------:R-:W-:Y:S01]  /*2040*/  @!P3 FFMA R0, R16, R17, R16 ;  /* 0x000000111000b223 */ /* 0x000fe20000000010 */
[----:B------:R-:W-:-:S03]  /*2050*/  FFMA R13, R48, R31, 0.5 ;  /* 0x3f000000300d7423 */ /* 0x000fc6000000001f */
[----:B------:R-:W-:Y:S01]  /*2060*/  FFMA R0, R0, R31, 0.5 ;  /* 0x3f00000000007423 */ /* 0x000fe2000000001f */
[----:B------:R-:W-:-:S03]  /*2070*/  FMUL R52, R52, R13 ;  /* 0x0000000d34347220 */ /* 0x000fc60000400000 */
[----:B------:R-:W-:Y:S01]  /*2080*/  FMUL R49, R49, R0 ;  /* 0x0000000031317220 */ /* 0x000fe20000400000 */
[----:B------:R-:W-:-:S03]  /*2090*/  FFMA R13, R12, R31, 0.5 ;  /* 0x3f0000000c0d7423 */ /* 0x000fc6000000001f */
[----:B------:R-:W-:Y:S01]  /*20a0*/  FMUL R17, R49, UR30 ;  /* 0x0000001e31117c20 */ /* 0x000fe20008400000 */
[----:B------:R-:W-:Y:S01]  /*20b0*/  FMUL R46, R46, R13 ;  /* 0x0000000d2e2e7220 */ /* 0x000fe20000400000 */
[----:B------:R-:W-:Y:S02]  /*20c0*/  @!P0 CS2R R12, SRZ ;  /* 0x00000000000c8805 */ /* 0x000fe4000001ff00 */
[----:B------:R1:W2:Y:S04]  /*20d0*/  F2F.BF16.F32 R58, R17 ;  /* 0x00000011003a7304 */ /* 0x0002a80000202000 */
[----:B------:R3:W5:Y:S01]  /*20e0*/  @P0 LDG.E.64 R12, desc[UR22][R10.64] ;  /* 0x000000160a0c0981 */ /* 0x000762000c1e1b00 */
[----:B-1----:R-:W-:-:S06]  /*20f0*/  @!P0 CS2R R16, SRZ ;  /* 0x0000000000108805 */ /* 0x002fcc000001ff00 */
[----:B------:R3:W5:Y:S01]  /*2100*/  @P0 LDG.E.64 R16, desc[UR22][R28.64] ;  /* 0x000000161c100981 */ /* 0x000762000c1e1b00 */
[----:B------:R-:W-:Y:S01]  /*2110*/  R2UR UR28, R21 ;  /* 0x00000000151c72ca */ /* 0x000fe200000e0000 */
[-C--:B------:R-:W-:Y:S01]  /*2120*/  FFMA R42, R42, R31.reuse, 0.5 ;  /* 0x3f0000002a2a7423 */ /* 0x080fe2000000001f */
[----:B------:R-:W-:Y:S01]  /*2130*/  FMUL R55, R34, UR30 ;  /* 0x0000001e22377c20 */ /* 0x000fe20008400000 */
[----:B------:R-:W-:Y:S02]  /*2140*/  FFMA R50, R50, R31, 0.5 ;  /* 0x3f00000032327423 */ /* 0x000fe4000000001f */
[----:B------:R-:W-:Y:S01]  /*2150*/  FMUL R45, R45, R42 ;  /* 0x0000002a2d2d7220 */ /* 0x000fe20000400000 */
[----:B------:R-:W-:Y:S01]  /*2160*/  FMUL R33, R44, UR30 ;  /* 0x0000001e2c217c20 */ /* 0x000fe20008400000 */
[----:B------:R-:W-:Y:S01]  /*2170*/  UIMAD UR21, UR6, UR12, URZ ;  /* 0x0000000c061572a4 */ /* 0x000fe2000f8e02ff */
[----:B------:R1:W-:Y:S01]  /*2180*/  F2F.BF16.F32 R44, R55 ;  /* 0x00000037002c7304 */ /* 0x0003e20000202000 */
[----:B------:R-:W-:Y:S01]  /*2190*/  FMUL R40, R45, UR30 ;  /* 0x0000001e2d287c20 */ /* 0x000fe20008400000 */
[----:B------:R-:W-:Y:S01]  /*21a0*/  FMUL R53, R53, R50 ;  /* 0x0000003235357220 */ /* 0x000fe20000400000 */
[----:B------:R-:W-:Y:S01]  /*21b0*/  FMUL R18, R38, UR30 ;  /* 0x0000001e26127c20 */ /* 0x000fe20008400000 */
[----:B------:R-:W-:Y:S01]  /*21c0*/  FMUL R0, R46, UR30 ;  /* 0x0000001e2e007c20 */ /* 0x000fe20008400000 */
[----:B------:R-:W-:Y:S01]  /*21d0*/  UIMAD.WIDE.U32 UR16, UR20, UR12, URZ ;  /* 0x0000000c141072a5 */ /* 0x000fe2000f8e00ff */
[----:B-1----:R-:W-:-:S02]  /*21e0*/  FMUL R55, R37, UR30 ;  /* 0x0000001e25377c20 */ /* 0x002fc40008400000 */
[----:B------:R1:W-:Y:S01]  /*21f0*/  F2F.BF16.F32 R41, R40 ;  /* 0x0000002800297304 */ /* 0x0003e20000202000 */
[----:B------:R-:W-:Y:S01]  /*2200*/  UIMAD UR21, UR20, UR28, UR21 ;  /* 0x0000001c141572a4 */ /* 0x000fe2000f8e0215 */
[----:B------:R-:W-:Y:S01]  /*2210*/  FMUL R43, R35, UR30 ;  /* 0x0000001e232b7c20 */ /* 0x000fe20008400000 */
[----:B------:R-:W-:Y:S01]  /*2220*/  FMUL R42, R30, UR30 ;  /* 0x0000001e1e2a7c20 */ /* 0x000fe20008400000 */
[----:B------:R-:W-:Y:S01]  /*2230*/  FMUL R47, R39, UR30 ;  /* 0x0000001e272f7c20 */ /* 0x000fe20008400000 */
[----:B------:R-:W-:Y:S01]  /*2240*/  FMUL R50, R53, UR30 ;  /* 0x0000001e35327c20 */ /* 0x000fe20008400000 */
[----:B------:R-:W-:Y:S01]  /*2250*/  FMUL R48, R52, UR30 ;  /* 0x0000001e34307c20 */ /* 0x000fe20008400000 */
[----:B------:R-:W-:Y:S01]  /*2260*/  FMUL R56, R57, UR30 ;  /* 0x0000001e39387c20 */ /* 0x000fe20008400000 */
[----:B------:R4:W-:Y:S01]  /*2270*/  F2F.BF16.F32 R51, R55 ;  /* 0x0000003700337304 */ /* 0x0009e20000202000 */
[----:B-1----:R-:W-:Y:S01]  /*2280*/  FMUL R40, R32, UR30 ;  /* 0x0000001e20287c20 */ /* 0x002fe20008400000 */
[----:B0-----:R-:W-:-:S02]  /*2290*/  UIADD3 UR8, UP1, UPT, UR7, UR8, URZ ;  /* 0x0000000807087290 */ /* 0x001fc4000ff3e0ff */
[----:B------:R-:W-:Y:S02]  /*22a0*/  USHF.L.U32 UR6, UR16, 0x7, URZ ;  /* 0x0000000710067899 */ /* 0x000fe400080006ff */
[----:B------:R-:W-:Y:S01]  /*22b0*/  UIADD3 UR7, UPT, UPT, UR17, UR21, URZ ;  /* 0x0000001511077290 */ /* 0x000fe2000fffe0ff */
[----:B----4-:R-:W-:Y:S01]  /*22c0*/  FMUL R55, R19, UR30 ;  /* 0x0000001e13377c20 */ /* 0x010fe20008400000 */
[----:B------:R-:W0:Y:S01]  /*22d0*/  F2F.BF16.F32 R18, R18 ;  /* 0x0000001200127304 */ /* 0x000e220000202000 */
[----:B------:R-:W-:Y:S02]  /*22e0*/  ULEA UR6, UP0, UR4, UR6, 0x7 ;  /* 0x0000000604067291 */ /* 0x000fe4000f8038ff */
[----:B------:R-:W-:-:S05]  /*22f0*/  USHF.L.U64.HI UR16, UR16, 0x7, UR7 ;  /* 0x0000000710107899 */ /* 0x000fca0008010207 */
[----:B------:R-:W1:Y:S01]  /*2300*/  F2F.BF16.F32 R0, R0 ;  /* 0x0000000000007304 */ /* 0x000e620000202000 */
[----:B------:R-:W-:Y:S02]  /*2310*/  ULEA UR10, UP2, UR6, UR10, 0x1 ;  /* 0x0000000a060a7291 */ /* 0x000fe4000f8408ff */
[----:B------:R-:W-:-:S05]  /*2320*/  ULEA.HI.X UR4, UR4, UR16, UR5, 0x7, UP0 ;  /* 0x0000001004047291 */ /* 0x000fca00080f3c05 */
        /* <DEDUP_REMOVED lines=8> */
[----:B------:R-:W1:Y:S08]  /*23b0*/  F2F.BF16.F32 R55, R55 ;  /* 0x0000003700377304 */ /* 0x000e700000202000 */
[----:B------:R-:W3:Y:S01]  /*23c0*/  F2F.BF16.F32 R56, R56 ;  /* 0x0000003800387304 */ /* 0x000ee20000202000 */
[----:B------:R-:W-:Y:S01]  /*23d0*/  UIADD3.X UR9, UPT, UPT, UR13, UR9, URZ, UP1, !UPT ;  /* 0x000000090d097290 */ /* 0x000fe20008ffe4ff */
[----:B------:R-:W-:Y:S01]  /*23e0*/  BSSY.RECONVERGENT B0, `(.L_x_24710) ;  /* 0x000000f000007945 */ /* 0x000fe20003800200 */
[----:B------:R-:W-:Y:S01]  /*23f0*/  ULEA.HI.X UR4, UR6, UR11, UR4, 0x1, UP2 ;  /* 0x0000000b06047291 */ /* 0x000fe200090f0c04 */
[----:B------:R-:W-:Y:S01]  /*2400*/  @!P0 IMAD.MOV.U32 R2, RZ, RZ, RZ ;  /* 0x000000ffff028224 */ /* 0x000fe200078e00ff */
[----:B--2---:R-:W-:Y:S01]  /*2410*/  SHF.L.U32 R57, R58, 0x10, RZ ;  /* 0x000000103a397819 */ /* 0x004fe200000006ff */
[----:B0-----:R-:W-:Y:S01]  /*2420*/  IMAD.WIDE.U32 R18, R18, 0x10000, RZ ;  /* 0x0001000012127825 */ /* 0x001fe200078e00ff */
[----:B-1----:R-:W-:Y:S01]  /*2430*/  SHF.L.U32 R59, R0, 0x10, RZ ;  /* 0x00000010003b7819 */ /* 0x002fe200000006ff */
[----:B----4-:R-:W-:Y:S07]  /*2440*/  @P2 BRA `(.L_x_24711) ;  /* 0x0000000000202947 */ /* 0x010fee0003800000 */
[----:B---3--:R-:W-:Y:S02]  /*2450*/  SHF.L.U32 R11, R56, 0x10, RZ ;  /* 0x00000010380b7819 */ /* 0x008fe400000006ff */
[----:B------:R-:W-:Y:S02]  /*2460*/  SHF.R.U32.HI R10, RZ, 0x10, R55 ;  /* 0x00000010ff0a7819 */ /* 0x000fe40000011637 */
[----:B------:R-:W-:Y:S02]  /*2470*/  LEA R28, P1, R8, UR8, 0x3 ;  /* 0x00000008081c7c11 */ /* 0x000fe4000f8218ff */
[----:B------:R-:W-:Y:S02]  /*2480*/  LOP3.LUT R11, R10, R11, R36, 0xfe, !PT ;  /* 0x0000000b0a0b7212 */ /* 0x000fe400078efe24 */
[----:B------:R-:W-:Y:S02]  /*2490*/  SHF.L.U32 R10, R55, 0x10, RZ ;  /* 0x00000010370a7819 */ /* 0x000fe400000006ff */
[----:B------:R-:W-:-:S02]  /*24a0*/  LEA.HI.X R29, R8, UR9, R9, 0x3, P1 ;  /* 0x00000009081d7c11 */ /* 0x000fc400088f1c09 */
[----:B------:R-:W-:-:S05]  /*24b0*/  LOP3.LUT R10, R10, R33, RZ, 0xfc, !PT ;  /* 0x000000210a0a7212 */ /* 0x000fca00078efcff */
[----:B------:R0:W-:Y:S02]  /*24c0*/  STG.E.64 desc[UR22][R28.64], R10 ;  /* 0x0000000a1c007986 */ /* 0x0001e4000c101b16 */
.L_x_24711:
[----:B------:R-:W-:Y:S05]  /*24d0*/  BSYNC.RECONVERGENT B0 ;  /* 0x0000000000007941 */ /* 0x000fea0003800200 */
.L_x_24710:
[----:B------:R-:W-:Y:S04]  /*24e0*/  BSSY.RECONVERGENT B0, `(.L_x_24712) ;  /* 0x000000a000007945 */ /* 0x000fe80003800200 */
[----:B------:R-:W-:Y:S05]  /*24f0*/  @P2 BRA `(.L_x_24713) ;  /* 0x0000000000202947 */ /* 0x000fea0003800000 */
[----:B0--3--:R-:W-:-:S04]  /*2500*/  IADD3 R11, P1, PT, R8, UR31, RZ ;  /* 0x0000001f080b7c10 */ /* 0x009fc8000ff3e0ff */
[----:B------:R-:W-:Y:S02]  /*2510*/  IADD3.X R28, PT, PT, R9, UR32, RZ, P1, !PT ;  /* 0x00000020091c7c10 */ /* 0x000fe40008ffe4ff */
[----:B------:R-:W-:-:S04]  /*2520*/  LEA R10, P1, R11, UR8, 0x3 ;  /* 0x000000080b0a7c11 */ /* 0x000fc8000f8218ff */
[----:B------:R-:W-:Y:S01]  /*2530*/  LEA.HI.X R11, R11, UR9, R28, 0x3, P1 ;  /* 0x000000090b0b7c11 */ /* 0x000fe200088f1c1c */
[----:B------:R-:W-:-:S05]  /*2540*/  IMAD.U32 R28, R44, 0x10000, RZ ;  /* 0x000100002c1c7824 */ /* 0x000fca00078e00ff */
[----:B------:R-:W-:Y:S02]  /*2550*/  LOP3.LUT R29, R19, R28, R43, 0xfe, !PT ;  /* 0x0000001c131d7212 */ /* 0x000fe400078efe2b */
[----:B------:R-:W-:-:S05]  /*2560*/  LOP3.LUT R28, R18, R41, RZ, 0xfc, !PT ;  /* 0x00000029121c7212 */ /* 0x000fca00078efcff */
[----:B------:R1:W-:Y:S02]  /*2570*/  STG.E.64 desc[UR22][R10.64], R28 ;  /* 0x0000001c0a007986 */ /* 0x0003e4000c101b16 */
.L_x_24713:
[----:B------:R-:W-:Y:S05]  /*2580*/  BSYNC.RECONVERGENT B0 ;  /* 0x0000000000007941 */ /* 0x000fea0003800200 */
.L_x_24712:
[----:B------:R-:W-:Y:S04]  /*2590*/  BSSY.RECONVERGENT B0, `(.L_x_24714) ;  /* 0x000000f000007945 */ /* 0x000fe80003800200 */
[----:B------:R-:W-:Y:S05]  /*25a0*/  @P2 BRA `(.L_x_24715) ;  /* 0x0000000000342947 */ /* 0x000fea0003800000 */
[----:B01-3--:R-:W-:Y:S02]  /*25b0*/  MOV R11, UR31 ;  /* 0x0000001f000b7c02 */ /* 0x00bfe40008000f00 */
[----:B------:R-:W-:Y:S02]  /*25c0*/  MOV R29, UR31 ;  /* 0x0000001f001d7c02 */ /* 0x000fe40008000f00 */
[----:B------:R-:W-:Y:S02]  /*25d0*/  LEA R11, P1, R11, R8, 0x1 ;  /* 0x000000080b0b7211 */ /* 0x000fe400078208ff */
[----:B------:R-:W-:-:S04]  /*25e0*/  MOV R28, UR32 ;  /* 0x00000020001c7c02 */ /* 0x000fc80008000f00 */
[----:B------:R-:W-:Y:S02]  /*25f0*/  LEA.HI.X R28, R29, R9, R28, 0x1, P1 ;  /* 0x000000091d1c7211 */ /* 0x000fe400008f0c1c */
[----:B------:R-:W-:Y:S02]  /*2600*/  LEA R10, P1, R11, UR8, 0x3 ;  /* 0x000000080b0a7c11 */ /* 0x000fe4000f8218ff */
[----:B------:R-:W-:Y:S02]  /*2610*/  SHF.L.U32 R29, R47, 0x10, RZ ;  /* 0x000000102f1d7819 */ /* 0x000fe400000006ff */
[----:B------:R-:W-:Y:S02]  /*2620*/  LEA.HI.X R11, R11, UR9, R28, 0x3, P1 ;  /* 0x000000090b0b7c11 */ /* 0x000fe400088f1c1c */
[----:B------:R-:W-:-:S04]  /*2630*/  SHF.R.U32.HI R28, RZ, 0x10, R47 ;  /* 0x00000010ff1c7819 */ /* 0x000fc8000001162f */
[----:B------:R-:W-:Y:S02]  /*2640*/  PRMT R61, R28, 0x5410, R51 ;  /* 0x000054101c3d7816 */ /* 0x000fe40000000033 */
[----:B------:R-:W-:Y:S02]  /*2650*/  LOP3.LUT R28, R29, R42, RZ, 0xfc, !PT ;  /* 0x0000002a1d1c7212 */ /* 0x000fe400078efcff */
[----:B------:R-:W-:-:S05]  /*2660*/  LOP3.LUT R29, R61, R40, RZ, 0xfc, !PT ;  /* 0x000000283d1d7212 */ /* 0x000fca00078efcff */
[----:B------:R2:W-:Y:S02]  /*2670*/  STG.E.64 desc[UR22][R10.64], R28 ;  /* 0x0000001c0a007986 */ /* 0x0005e4000c101b16 */
.L_x_24715:
[----:B------:R-:W-:Y:S05]  /*2680*/  BSYNC.RECONVERGENT B0 ;  /* 0x0000000000007941 */ /* 0x000fea0003800200 */
.L_x_24714:
[----:B------:R-:W-:Y:S04]  /*2690*/  BSSY.RECONVERGENT B0, `(.L_x_24716) ;  /* 0x000000e000007945 */ /* 0x000fe80003800200 */
[----:B------:R-:W-:Y:S05]  /*26a0*/  @P2 BRA `(.L_x_24717) ;  /* 0x0000000000302947 */ /* 0x000fea0003800000 */
[----:B0123--:R-:W-:Y:S01]  /*26b0*/  MOV R10, R8 ;  /* 0x00000008000a7202 */ /* 0x00ffe20000000f00 */
[----:B------:R-:W-:Y:S01]  /*26c0*/  IMAD.U32 R29, RZ, RZ, UR31 ;  /* 0x0000001fff1d7e24 */ /* 0x000fe2000f8e00ff */
[----:B------:R-:W-:Y:S01]  /*26d0*/  MOV R11, R9 ;  /* 0x00000009000b7202 */ /* 0x000fe20000000f00 */
[----:B------:R-:W-:Y:S01]  /*26e0*/  UIMAD UR5, UR32, 0x3, URZ ;  /* 0x00000003200578a4 */ /* 0x000fe2000f8e02ff */
[----:B------:R-:W-:Y:S01]  /*26f0*/  SHF.R.U32.HI R0, RZ, 0x10, R0 ;  /* 0x00000010ff007819 */ /* 0x000fe20000011600 */
[----:B------:R-:W-:-:S05]  /*2700*/  IMAD.WIDE.U32 R10, R29, 0x3, R10 ;  /* 0x000000031d0a7825 */ /* 0x000fca00078e000a */
[----:B------:R-:W-:Y:S02]  /*2710*/  IADD3 R9, PT, PT, R11, UR5, RZ ;  /* 0x000000050b097c10 */ /* 0x000fe4000fffe0ff */
[C---:B------:R-:W-:Y:S02]  /*2720*/  LEA R8, P1, R10.reuse, UR8, 0x3 ;  /* 0x000000080a087c11 */ /* 0x040fe4000f8218ff */
[----:B------:R-:W-:Y:S02]  /*2730*/  LOP3.LUT R11, R57, R48, R0, 0xfe, !PT ;  /* 0x00000030390b7212 */ /* 0x000fe400078efe00 */
[----:B------:R-:W-:Y:S02]  /*2740*/  LEA.HI.X R9, R10, UR9, R9, 0x3, P1 ;  /* 0x000000090a097c11 */ /* 0x000fe400088f1c09 */
[----:B------:R-:W-:-:S05]  /*2750*/  LOP3.LUT R10, R59, R50, RZ, 0xfc, !PT ;  /* 0x000000323b0a7212 */ /* 0x000fca00078efcff */
[----:B------:R4:W-:Y:S02]  /*2760*/  STG.E.64 desc[UR22][R8.64], R10 ;  /* 0x0000000a08007986 */ /* 0x0009e4000c101b16 */
.L_x_24717:
[----:B------:R-:W-:Y:S05]  /*2770*/  BSYNC.RECONVERGENT B0 ;  /* 0x0000000000007941 */ /* 0x000fea0003800200 */
.L_x_24716:
[----:B-----5:R-:W-:Y:S01]  /*2780*/  SHF.L.U32 R5, R2, 0x10, RZ ;  /* 0x0000001002057819 */ /* 0x020fe200000006ff */
[----:B------:R-:W-:Y:S01]  /*2790*/  @!P0 IMAD.MOV.U32 R3, RZ, RZ, RZ ;  /* 0x000000ffff038224 */ /* 0x000fe200078e00ff */
[----:B------:R-:W-:-:S03]  /*27a0*/  FMNMX3 R54, |R45|, R54, |R38|, !PT ;  /* 0x000000362d367276 */ /* 0x000fc60007800626 */
[----:B------:R-:W-:Y:S01]  /*27b0*/  FMUL R0, R5, 0.035677410662174224854 ;  /* 0x3d12227a05007820 */ /* 0x000fe20000400000 */
[----:B------:R-:W-:Y:S02]  /*27c0*/  SHF.R.U64 R2, R2, 0x10, R3 ;  /* 0x0000001002027819 */ /* 0x000fe40000001203 */
[----:B------:R-:W-:Y:S01]  /*27d0*/  FMNMX3 R54, |R35|, R54, |R34|, !PT ;  /* 0x0000003623367276 */ /* 0x000fe20007800622 */
[C---:B------:R-:W-:Y:S01]  /*27e0*/  FFMA R0, R5.reuse, R0, 0.79788458347320556641 ;  /* 0x3f4c422a05007423 */ /* 0x040fe20000000000 */
[----:B------:R-:W-:Y:S02]  /*27f0*/  SHF.L.U32 R2, R2, 0x10, RZ ;  /* 0x0000001002027819 */ /* 0x000fe400000006ff */
[----:B------:R-:W-:Y:S01]  /*2800*/  FMNMX3 R30, |R30|, R54, |R39|, !PT ;  /* 0x000000361e1e7276 */ /* 0x000fe20007800627 */
[----:B----4-:R-:W-:Y:S02]  /*2810*/  FMUL R8, R5, R0 ;  /* 0x0000000005087220 */ /* 0x010fe40000400000 */
[----:B------:R-:W-:Y:S01]  /*2820*/  FMUL R9, R2, 0.035677410662174224854 ;  /* 0x3d12227a02097820 */ /* 0x000fe20000400000 */
[----:B------:R-:W-:Y:S01]  /*2830*/  FMNMX3 R32, |R32|, R30, |R37|, !PT ;  /* 0x0000001e20207276 */ /* 0x000fe20007800625 */
[C---:B------:R-:W-:Y:S01]  /*2840*/  FMUL R0, |R8|.reuse, 2.8853900432586669922 ;  /* 0x4038aa3b08007820 */ /* 0x040fe20000400200 */
[----:B0123--:R-:W-:Y:S01]  /*2850*/  FMUL R10, R8, R8 ;  /* 0x00000008080a7220 */ /* 0x00ffe20000400000 */
[----:B------:R-:W-:Y:S01]  /*2860*/  FFMA R11, R2, R9, 0.79788458347320556641 ;  /* 0x3f4c422a020b7423 */ /* 0x000fe20000000009 */
[----:B------:R-:W-:-:S02]  /*2870*/  FSETP.GE.AND P1, PT, |R8|, 0.60000002384185791016, PT ;  /* 0x3f19999a0800780b */ /* 0x000fc40003f26200 */
[----:B------:R-:W-:Y:S01]  /*2880*/  FSETP.GE.AND P0, PT, |R8|, 9.010913848876953125, PT ;  /* 0x41102cb40800780b */ /* 0x000fe20003f06200 */
[----:B------:R-:W0:Y:S01]  /*2890*/  MUFU.EX2 R0, R0 ;  /* 0x0000000000007308 */ /* 0x000e220000000800 */
[----:B------:R-:W-:Y:S01]  /*28a0*/  FMUL R28, R2, R11 ;  /* 0x0000000b021c7220 */ /* 0x000fe20000400000 */
[----:B------:R-:W-:Y:S01]  /*28b0*/  FFMA R11, R10, R27, -0.052303962409496307373 ;  /* 0xbd563cae0a0b7423 */ /* 0x000fe2000000001b */
[----:B------:R-:W-:Y:S02]  /*28c0*/  FMNMX3 R32, |R53|, R32, |R46|, !PT ;  /* 0x0000002035207276 */ /* 0x000fe4000780062e */
[----:B------:R-:W-:Y:S01]  /*28d0*/  FMUL R29, |R28|, 2.8853900432586669922 ;  /* 0x4038aa3b1c1d7820 */ /* 0x000fe20000400200 */
[----:B------:R-:W-:Y:S01]  /*28e0*/  FFMA R11, R10, R11, 0.1331529766321182251 ;  /* 0x3e0859410a0b7423 */ /* 0x000fe2000000000b */
[----:B------:R-:W-:-:S04]  /*28f0*/  FMNMX3 R49, |R52|, R32, |R49|, !PT ;  /* 0x0000002034317276 */ /* 0x000fc80007800631 */
[----:B------:R-:W1:Y:S01]  /*2900*/  MUFU.EX2 R29, R29 ;  /* 0x0000001d001d7308 */ /* 0x000e620000000800 */
[----:B0-----:R-:W-:Y:S01]  /*2910*/  FADD R9, R0, 1 ;  /* 0x3f80000000097421 */ /* 0x001fe20000000000 */
[----:B------:R-:W-:-:S04]  /*2920*/  FFMA R0, R10, R11, -0.33332768082618713379 ;  /* 0xbeaaa9ed0a007423 */ /* 0x000fc8000000000b */
[----:B------:R-:W-:Y:S02]  /*2930*/  FFMA R11, R10, R0, RZ ;  /* 0x000000000a0b7223 */ /* 0x000fe400000000ff */
[----:B------:R-:W0:Y:S01]  /*2940*/  MUFU.RCP R9, R9 ;  /* 0x0000000900097308 */ /* 0x000e220000001000 */
[----:B-1----:R-:W-:-:S07]  /*2950*/  FADD R58, R29, 1 ;  /* 0x3f8000001d3a7421 */ /* 0x002fce0000000000 */
[----:B------:R-:W1:Y:S01]  /*2960*/  MUFU.RCP R61, R58 ;  /* 0x0000003a003d7308 */ /* 0x000e620000001000 */
[----:B0-----:R-:W-:-:S05]  /*2970*/  FFMA R0, R9, -2, R26 ;  /* 0xc000000009007823 */ /* 0x001fca000000001a */
[----:B------:R-:W-:Y:S02]  /*2980*/  FSEL R9, R0, 1, !P0 ;  /* 0x3f80000000097808 */ /* 0x000fe40004000000 */
[----:B------:R-:W-:Y:S02]  /*2990*/  FSETP.GE.AND P0, PT, |R28|, 9.010913848876953125, PT ;  /* 0x41102cb41c00780b */ /* 0x000fe40003f06200 */
[--C-:B------:R-:W-:Y:S01]  /*29a0*/  LOP3.LUT R10, R9, 0x80000000, R8.reuse, 0xb8, !PT ;  /* 0x80000000090a7812 */ /* 0x100fe200078eb808 */
[----:B------:R-:W-:Y:S01]  /*29b0*/  @!P1 FFMA R10, R8, R11, R8 ;  /* 0x0000000b080a9223 */ /* 0x000fe20000000008 */
[C---:B------:R-:W-:Y:S01]  /*29c0*/  FMUL R8, R28.reuse, R28 ;  /* 0x0000001c1c087220 */ /* 0x040fe20000400000 */
[----:B------:R-:W-:Y:S01]  /*29d0*/  FSETP.GE.AND P1, PT, |R28|, 0.60000002384185791016, PT ;  /* 0x3f19999a1c00780b */ /* 0x000fe20003f26200 */
[----:B-1----:R-:W-:Y:S02]  /*29e0*/  FFMA R61, R61, -2, R26 ;  /* 0xc00000003d3d7823 */ /* 0x002fe4000000001a */
[----:B------:R-:W-:-:S03]  /*29f0*/  FFMA R9, R8, R27, -0.052303962409496307373 ;  /* 0xbd563cae08097423 */ /* 0x000fc6000000001b */
[----:B------:R-:W-:Y:S01]  /*2a00*/  FSEL R61, R61, 1, !P0 ;  /* 0x3f8000003d3d7808 */ /* 0x000fe20004000000 */
[----:B------:R-:W-:-:S04]  /*2a10*/  FFMA R9, R8, R9, 0.1331529766321182251 ;  /* 0x3e08594108097423 */ /* 0x000fc80000000009 */
[----:B------:R-:W-:-:S04]  /*2a20*/  FFMA R0, R8, R9, -0.33332768082618713379 ;  /* 0xbeaaa9ed08007423 */ /* 0x000fc80000000009 */
[----:B------:R-:W-:Y:S01]  /*2a30*/  FFMA R9, R8, R0, RZ ;  /* 0x0000000008097223 */ /* 0x000fe200000000ff */
[----:B------:R-:W-:-:S03]  /*2a40*/  LOP3.LUT R8, R61, 0x80000000, R28, 0xb8, !PT ;  /* 0x800000003d087812 */ /* 0x000fc600078eb81c */
[----:B------:R-:W-:Y:S01]  /*2a50*/  @!P1 FFMA R8, R28, R9, R28 ;  /* 0x000000091c089223 */ /* 0x000fe2000000001c */
[----:B------:R-:W-:Y:S02]  /*2a60*/  SHF.L.U32 R9, R3, 0x10, RZ ;  /* 0x0000001003097819 */ /* 0x000fe400000006ff */
[----:B------:R-:W-:-:S03]  /*2a70*/  SHF.R.U32.HI R3, RZ, 0x10, R3 ;  /* 0x00000010ff037819 */ /* 0x000fc60000011603 */
[----:B------:R-:W-:Y:S01]  /*2a80*/  FMUL R0, R9, 0.035677410662174224854 ;  /* 0x3d12227a09007820 */ /* 0x000fe20000400000 */
[----:B------:R-:W-:-:S03]  /*2a90*/  SHF.L.U32 R3, R3, 0x10, RZ ;  /* 0x0000001003037819 */ /* 0x000fc600000006ff */
[----:B------:R-:W-:-:S04]  /*2aa0*/  FFMA R0, R9, R0, 0.79788458347320556641 ;  /* 0x3f4c422a09007423 */ /* 0x000fc80000000000 */
[----:B------:R-:W-:Y:S01]  /*2ab0*/  FMUL R11, R9, R0 ;  /* 0x00000000090b7220 */ /* 0x000fe20000400000 */
[----:B------:R-:W-:-:S03]  /*2ac0*/  FMUL R0, R3, 0.035677410662174224854 ;  /* 0x3d12227a03007820 */ /* 0x000fc60000400000 */
[C---:B------:R-:W-:Y:S01]  /*2ad0*/  FMUL R28, |R11|.reuse, 2.8853900432586669922 ;  /* 0x4038aa3b0b1c7820 */ /* 0x040fe20000400200 */
[----:B------:R-:W-:Y:S01]  /*2ae0*/  FMUL R38, R11, R11 ;  /* 0x0000000b0b267220 */ /* 0x000fe20000400000 */
[----:B------:R-:W-:Y:S01]  /*2af0*/  FFMA R58, R3, R0, 0.79788458347320556641 ;  /* 0x3f4c422a033a7423 */ /* 0x000fe20000000000 */
[----:B------:R-:W-:Y:S02]  /*2b00*/  FSETP.GE.AND P1, PT, |R11|, 0.60000002384185791016, PT ;  /* 0x3f19999a0b00780b */ /* 0x000fe40003f26200 */
[C---:B------:R-:W-:Y:S01]  /*2b10*/  FFMA R29, R38.reuse, R27, -0.052303962409496307373 ;  /* 0xbd563cae261d7423 */ /* 0x040fe2000000001b */
[----:B------:R-:W0:Y:S01]  /*2b20*/  MUFU.EX2 R28, R28 ;  /* 0x0000001c001c7308 */ /* 0x000e220000000800 */
[----:B------:R-:W-:Y:S01]  /*2b30*/  FMUL R58, R3, R58 ;  /* 0x0000003a033a7220 */ /* 0x000fe20000400000 */
[----:B------:R-:W-:Y:S01]  /*2b40*/  FSETP.GE.AND P0, PT, |R11|, 9.010913848876953125, PT ;  /* 0x41102cb40b00780b */ /* 0x000fe20003f06200 */
[----:B------:R-:W-:-:S04]  /*2b50*/  FFMA R45, R38, R29, 0.1331529766321182251 ;  /* 0x3e085941262d7423 */ /* 0x000fc8000000001d */
[----:B------:R-:W-:Y:S01]  /*2b60*/  FFMA R0, R38, R45, -0.33332768082618713379 ;  /* 0xbeaaa9ed26007423 */ /* 0x000fe2000000002d */
[----:B------:R-:W-:-:S06]  /*2b70*/  FMUL R45, |R58|, 2.8853900432586669922 ;  /* 0x4038aa3b3a2d7820 */ /* 0x000fcc0000400200 */
[----:B------:R-:W1:Y:S01]  /*2b80*/  MUFU.EX2 R45, R45 ;  /* 0x0000002d002d7308 */ /* 0x000e620000000800 */
[----:B0-----:R-:W-:Y:S01]  /*2b90*/  FADD R29, R28, 1 ;  /* 0x3f8000001c1d7421 */ /* 0x001fe20000000000 */
[----:B------:R-:W-:-:S06]  /*2ba0*/  FFMA R28, R38, R0, RZ ;  /* 0x00000000261c7223 */ /* 0x000fcc00000000ff */
[----:B------:R-:W0:Y:S01]  /*2bb0*/  MUFU.RCP R29, R29 ;  /* 0x0000001d001d7308 */ /* 0x000e220000001000 */
[----:B-1----:R-:W-:Y:S01]  /*2bc0*/  FADD R60, R45, 1 ;  /* 0x3f8000002d3c7421 */ /* 0x002fe20000000000 */
[----:B------:R-:W-:-:S06]  /*2bd0*/  SHF.L.U32 R45, R14, 0x10, RZ ;  /* 0x000000100e2d7819 */ /* 0x000fcc00000006ff */
        /* <DEDUP_REMOVED lines=11> */
[----:B------:R-:W-:-:S03]  /*2c90*/  FFMA R0, R11, R0, 0.1331529766321182251 ;  /* 0x3e0859410b007423 */ /* 0x000fc60000000000 */
[----:B------:R-:W-:Y:S01]  /*2ca0*/  LOP3.LUT R28, R61, 0x80000000, R58, 0xb8, !PT ;  /* 0x800000003d1c7812 */ /* 0x000fe200078eb83a */
[----:B------:R-:W-:-:S04]  /*2cb0*/  FFMA R0, R11, R0, -0.33332768082618713379 ;  /* 0xbeaaa9ed0b007423 */ /* 0x000fc80000000000 */
[----:B------:R-:W-:Y:S01]  /*2cc0*/  FFMA R11, R11, R0, RZ ;  /* 0x000000000b0b7223 */ /* 0x000fe200000000ff */
[----:B------:R-:W-:-:S03]  /*2cd0*/  FMUL R0, R45, 0.035677410662174224854 ;  /* 0x3d12227a2d007820 */ /* 0x000fc60000400000 */
[----:B------:R-:W-:Y:S01]  /*2ce0*/  @!P1 FFMA R28, R58, R11, R58 ;  /* 0x0000000b3a1c9223 */ /* 0x000fe2000000003a */
        /* <DEDUP_REMOVED lines=13> */
[----:B------:R-:W-:Y:S01]  /*2dc0*/  IMAD.U32 R35, R35, 0x10000, RZ ;  /* 0x0001000023237824 */ /* 0x000fe200078e00ff */
        /* <DEDUP_REMOVED lines=20> */
[----:B0-----:R-:W-:-:S05]  /*2f10*/  FFMA R39, R29, -2, R26 ;  /* 0xc00000001d277823 */ /* 0x001fca000000001a */
[----:B------:R-:W-:Y:S02]  /*2f20*/  FSEL R58, R39, 1, !P0 ;  /* 0x3f800000273a7808 */ /* 0x000fe40004000000 */
[----:B------:R-:W-:Y:S02]  /*2f30*/  SHF.R.U32.HI R39, RZ, 0x10, R15 ;  /* 0x00000010ff277819 */ /* 0x000fe4000001160f */
[--C-:B------:R-:W-:Y:S01]  /*2f40*/  LOP3.LUT R58, R58, 0x80000000, R11.reuse, 0xb8, !PT ;  /* 0x800000003a3a7812 */ /* 0x100fe200078eb80b */
[----:B------:R-:W-:Y:S01]  /*2f50*/  @!P1 FFMA R58, R11, R0, R11 ;  /* 0x000000000b3a9223 */ /* 0x000fe2000000000b */
[----:B------:R-:W-:Y:S01]  /*2f60*/  FMUL R11, R54, 0.035677410662174224854 ;  /* 0x3d12227a360b7820 */ /* 0x000fe20000400000 */
[----:B------:R-:W-:Y:S02]  /*2f70*/  SHF.L.U32 R39, R39, 0x10, RZ ;  /* 0x0000001027277819 */ /* 0x000fe400000006ff */
[----:B------:R-:W-:Y:S01]  /*2f80*/  FFMA R58, R58, R31, 0.5 ;  /* 0x3f0000003a3a7423 */ /* 0x000fe2000000001f */
[----:B------:R-:W-:-:S02]  /*2f90*/  FFMA R11, R54, R11, 0.79788458347320556641 ;  /* 0x3f4c422a360b7423 */ /* 0x000fc4000000000b */
[----:B------:R-:W-:Y:S01]  /*2fa0*/  FMUL R30, R39, 0.035677410662174224854 ;  /* 0x3d12227a271e7820 */ /* 0x000fe20000400000 */
[----:B------:R-:W-:Y:S01]  /*2fb0*/  FMUL R35, R35, R58 ;  /* 0x0000003a23237220 */ /* 0x000fe20000400000 */
[----:B------:R-:W-:Y:S02]  /*2fc0*/  FMUL R11, R54, R11 ;  /* 0x0000000b360b7220 */ /* 0x000fe40000400000 */
[----:B------:R-:W-:Y:S02]  /*2fd0*/  FFMA R30, R39, R30, 0.79788458347320556641 ;  /* 0x3f4c422a271e7423 */ /* 0x000fe4000000001e */
[C---:B------:R-:W-:Y:S01]  /*2fe0*/  FMUL R14, |R11|.reuse, 2.8853900432586669922 ;  /* 0x4038aa3b0b0e7820 */ /* 0x040fe20000400200 */
[----:B------:R-:W-:Y:S01]  /*2ff0*/  FMUL R29, R11, R11 ;  /* 0x0000000b0b1d7220 */ /* 0x000fe20000400000 */
[----:B------:R-:W-:Y:S01]  /*3000*/  FMUL R30, R39, R30 ;  /* 0x0000001e271e7220 */ /* 0x000fe20000400000 */
[----:B------:R-:W-:Y:S02]  /*3010*/  FSETP.GE.AND P1, PT, |R11|, 0.60000002384185791016, PT ;  /* 0x3f19999a0b00780b */ /* 0x000fe40003f26200 */
[----:B------:R-:W-:Y:S01]  /*3020*/  FFMA R0, R29, R27, -0.052303962409496307373 ;  /* 0xbd563cae1d007423 */ /* 0x000fe2000000001b */
[----:B------:R-:W0:Y:S01]  /*3030*/  MUFU.EX2 R14, R14 ;  /* 0x0000000e000e7308 */ /* 0x000e220000000800 */
[----:B------:R-:W-:-:S02]  /*3040*/  FSETP.GE.AND P0, PT, |R11|, 9.010913848876953125, PT ;  /* 0x41102cb40b00780b */ /* 0x000fc40003f06200 */
[----:B------:R-:W-:-:S04]  /*3050*/  FFMA R0, R29, R0, 0.1331529766321182251 ;  /* 0x3e0859411d007423 */ /* 0x000fc80000000000 */
[----:B------:R-:W-:Y:S01]  /*3060*/  FFMA R0, R29, R0, -0.33332768082618713379 ;  /* 0xbeaaa9ed1d007423 */ /* 0x000fe20000000000 */
[----:B0-----:R-:W-:-:S03]  /*3070*/  FADD R15, R14, 1 ;  /* 0x3f8000000e0f7421 */ /* 0x001fc60000000000 */
[----:B------:R-:W-:Y:S01]  /*3080*/  FFMA R14, R29, R0, RZ ;  /* 0x000000001d0e7223 */ /* 0x000fe200000000ff */
[----:B------:R-:W-:Y:S02]  /*3090*/  FMUL R29, |R30|, 2.8853900432586669922 ;  /* 0x4038aa3b1e1d7820 */ /* 0x000fe40000400200 */
        /* <DEDUP_REMOVED lines=11> */
[----:B------:R-:W-:-:S04]  /*3150*/  FFMA R11, R14, R27, -0.052303962409496307373 ;  /* 0xbd563cae0e0b7423 */ /* 0x000fc8000000001b */
[----:B------:R-:W-:-:S04]  /*3160*/  FFMA R15, R14, R11, 0.1331529766321182251 ;  /* 0x3e0859410e0f7423 */ /* 0x000fc8000000000b */
[----:B------:R-:W-:-:S04]  /*3170*/  FFMA R0, R14, R15, -0.33332768082618713379 ;  /* 0xbeaaa9ed0e007423 */ /* 0x000fc8000000000f */
[----:B------:R-:W-:Y:S01]  /*3180*/  FFMA R15, R14, R0, RZ ;  /* 0x000000000e0f7223 */ /* 0x000fe200000000ff */
[----:B------:R-:W-:Y:S01]  /*3190*/  SHF.L.U32 R14, R12, 0x10, RZ ;  /* 0x000000100c0e7819 */ /* 0x000fe200000006ff */
[----:B0-----:R-:W-:-:S05]  /*31a0*/  FFMA R11, R37, -2, R26 ;  /* 0xc0000000250b7823 */ /* 0x001fca000000001a */
[----:B------:R-:W-:-:S04]  /*31b0*/  FSEL R11, R11, 1, !P0 ;  /* 0x3f8000000b0b7808 */ /* 0x000fc80004000000 */
[--C-:B------:R-:W-:Y:S01]  /*31c0*/  LOP3.LUT R62, R11, 0x80000000, R30.reuse, 0xb8, !PT ;  /* 0x800000000b3e7812 */ /* 0x100fe200078eb81e */
[----:B------:R-:W-:Y:S01]  /*31d0*/  FMUL R11, R14, 0.035677410662174224854 ;  /* 0x3d12227a0e0b7820 */ /* 0x000fe20000400000 */
[----:B------:R-:W-:-:S03]  /*31e0*/  @!P1 FFMA R62, R30, R15, R30 ;  /* 0x0000000f1e3e9223 */ /* 0x000fc6000000001e */
[----:B------:R-:W-:Y:S01]  /*31f0*/  FFMA R11, R14, R11, 0.79788458347320556641 ;  /* 0x3f4c422a0e0b7423 */ /* 0x000fe2000000000b */
[----:B------:R-:W-:-:S03]  /*3200*/  FFMA R62, R62, R31, 0.5 ;  /* 0x3f0000003e3e7423 */ /* 0x000fc6000000001f */
        /* <DEDUP_REMOVED lines=34> */
[----:B------:R-:W-:-:S04]  /*3430*/  IADD3 R29, P2, PT, R4, UR14, RZ ;  /* 0x0000000e041d7c10 */ /* 0x000fc8000ff5e0ff */
[----:B------:R-:W-:-:S04]  /*3440*/  FSEL R30, R30, 1, !P0 ;  /* 0x3f8000001e1e7808 */ /* 0x000fc80004000000 */
[--C-:B------:R-:W-:Y:S01]  /*3450*/  LOP3.LUT R12, R30, 0x80000000, R15.reuse, 0xb8, !PT ;  /* 0x800000001e0c7812 */ /* 0x100fe200078eb80f */
[----:B------:R-:W-:Y:S01]  /*3460*/  @!P1 FFMA R12, R15, R0, R15 ;  /* 0x000000000f0c9223 */ /* 0x000fe2000000000f */
[----:B------:R-:W-:-:S04]  /*3470*/  IMAD.U32 R15, R13, 0x10000, RZ ;  /* 0x000100000d0f7824 */ /* 0x000fc800078e00ff */
[----:B------:R-:W-:-:S04]  /*3480*/  FMUL R0, R15, 0.035677410662174224854 ;  /* 0x3d12227a0f007820 */ /* 0x000fc80000400000 */
        /* <DEDUP_REMOVED lines=14> */
[----:B------:R-:W-:Y:S02]  /*3570*/  FSEL R53, R4, 1, !P0 ;  /* 0x3f80000004357808 */ /* 0x000fe40004000000 */
[----:B------:R-:W-:Y:S02]  /*3580*/  SHF.R.U32.HI R4, RZ, 0x10, R13 ;  /* 0x00000010ff047819 */ /* 0x000fe4000001160d */
[--C-:B------:R-:W-:Y:S01]  /*3590*/  LOP3.LUT R68, R53, 0x80000000, R30.reuse, 0xb8, !PT ;  /* 0x8000000035447812 */ /* 0x100fe200078eb81e */
[----:B------:R-:W-:Y:S01]  /*35a0*/  @!P1 FFMA R68, R30, R61, R30 ;  /* 0x0000003d1e449223 */ /* 0x000fe2000000001e */
[----:B------:R-:W-:Y:S01]  /*35b0*/  SHF.L.U32 R4, R4, 0x10, RZ ;  /* 0x0000001004047819 */ /* 0x000fe200000006ff */
[----:B------:R-:W-:-:S04]  /*35c0*/  FFMA R30, R34, R31, 0.5 ;  /* 0x3f000000221e7423 */ /* 0x000fc8000000001f */
[----:B------:R-:W-:Y:S01]  /*35d0*/  FMUL R13, R4, 0.035677410662174224854 ;  /* 0x3d12227a040d7820 */ /* 0x000fe20000400000 */
[----:B------:R-:W-:-:S03]  /*35e0*/  FMUL R30, R45, R30 ;  /* 0x0000001e2d1e7220 */ /* 0x000fc60000400000 */
        /* <DEDUP_REMOVED lines=10> */
[C---:B------:R-:W-:Y:S01]  /*3690*/  FFMA R0, R34.reuse, R45, -0.33332768082618713379 ;  /* 0xbeaaa9ed22007423 */ /* 0x040fe2000000002d */
[----:B------:R0:W1:Y:S03]  /*36a0*/  MUFU.RCP R37, R32 ;  /* 0x0000002000257308 */ /* 0x0000660000001000 */
[----:B------:R-:W-:Y:S01]  /*36b0*/  FFMA R0, R34, R0, RZ ;  /* 0x0000000022007223 */ /* 0x000fe200000000ff */
[----:B0-----:R-:W-:Y:S01]  /*36c0*/  SHF.L.U32 R32, R16, 0x10, RZ ;  /* 0x0000001010207819 */ /* 0x001fe200000006ff */
[----:B-1----:R-:W-:-:S05]  /*36d0*/  FFMA R37, R37, -2, R26 ;  /* 0xc000000025257823 */ /* 0x002fca000000001a */
[----:B------:R-:W-:-:S04]  /*36e0*/  FSEL R64, R37, 1, !P0 ;  /* 0x3f80000025407808 */ /* 0x000fc80004000000 */
[--C-:B------:R-:W-:Y:S01]  /*36f0*/  LOP3.LUT R64, R64, 0x80000000, R13.reuse, 0xb8, !PT ;  /* 0x8000000040407812 */ /* 0x100fe200078eb80d */
[----:B------:R-:W-:Y:S01]  /*3700*/  @!P1 FFMA R64, R13, R0, R13 ;  /* 0x000000000d409223 */ /* 0x000fe2000000000d */
[----:B------:R-:W-:-:S04]  /*3710*/  FMUL R13, R32, 0.035677410662174224854 ;  /* 0x3d12227a200d7820 */ /* 0x000fc80000400000 */
[----:B------:R-:W-:-:S04]  /*3720*/  FFMA R13, R32, R13, 0.79788458347320556641 ;  /* 0x3f4c422a200d7423 */ /* 0x000fc8000000000d */
[----:B------:R-:W-:Y:S01]  /*3730*/  FMUL R37, R32, R13 ;  /* 0x0000000d20257220 */ /* 0x000fe20000400000 */
[----:B------:R-:W-:-:S03]  /*3740*/  FFMA R13, R66, R31, 0.5 ;  /* 0x3f000000420d7423 */ /* 0x000fc6000000001f */
[C---:B------:R-:W-:Y:S01]  /*3750*/  FMUL R0, |R37|.reuse, 2.8853900432586669922 ;  /* 0x4038aa3b25007820 */ /* 0x040fe20000400200 */
[C---:B------:R-:W-:Y:S01]  /*3760*/  FMUL R52, R37.reuse, R37 ;  /* 0x0000002525347220 */ /* 0x040fe20000400000 */
[----:B------:R-:W-:Y:S01]  /*3770*/  FMUL R34, R54, R13 ;  /* 0x0000000d36227220 */ /* 0x000fe20000400000 */
[C---:B------:R-:W-:Y:S01]  /*3780*/  FSETP.GE.AND P1, PT, |R37|.reuse, 0.60000002384185791016, PT ;  /* 0x3f19999a2500780b */ /* 0x040fe20003f26200 */
[----:B------:R-:W-:Y:S01]  /*3790*/  FFMA R54, R68, R31, 0.5 ;  /* 0x3f00000044367423 */ /* 0x000fe2000000001f */
[C---:B------:R-:W-:Y:S01]  /*37a0*/  FFMA R13, R52.reuse, R27, -0.052303962409496307373 ;  /* 0xbd563cae340d7423 */ /* 0x040fe2000000001b */
[----:B------:R-:W0:Y:S01]  /*37b0*/  MUFU.EX2 R0, R0 ;  /* 0x0000000000007308 */ /* 0x000e220000000800 */
[----:B------:R-:W-:Y:S01]  /*37c0*/  FSETP.GE.AND P0, PT, |R37|, 9.010913848876953125, PT ;  /* 0x41102cb42500780b */ /* 0x000fe20003f06200 */
[----:B------:R-:W-:Y:S01]  /*37d0*/  FMUL R54, R15, R54 ;  /* 0x000000360f367220 */ /* 0x000fe20000400000 */
        /* <DEDUP_REMOVED lines=23> */
[----:B------:R-:W0:Y:S03]  /*3950*/  MUFU.RCP R45, R16 ;  /* 0x00000010002d7308 */ /* 0x000e260000001000 */
[----:B------:R-:W-:Y:S01]  /*3960*/  FFMA R0, R53, R0, RZ ;  /* 0x0000000035007223 */ /* 0x000fe200000000ff */
[----:B------:R-:W-:Y:S01]  /*3970*/  SHF.L.U32 R53, R17, 0x10, RZ ;  /* 0x0000001011357819 */ /* 0x000fe200000006ff */
[----:B0-----:R-:W-:-:S05]  /*3980*/  FFMA R45, R45, -2, R26 ;  /* 0xc00000002d2d7823 */ /* 0x001fca000000001a */
[----:B------:R-:W-:Y:S01]  /*3990*/  FSEL R52, R45, 1, !P0 ;  /* 0x3f8000002d347808 */ /* 0x000fe20004000000 */
[----:B------:R-:W-:Y:S01]  /*39a0*/  FFMA R45, R60, R31, 0.5 ;  /* 0x3f0000003c2d7423 */ /* 0x000fe2000000001f */
[----:B------:R-:W-:Y:S02]  /*39b0*/  SHF.R.U32.HI R60, RZ, 0x10, R17 ;  /* 0x00000010ff3c7819 */ /* 0x000fe40000011611 */
[--C-:B------:R-:W-:Y:S01]  /*39c0*/  LOP3.LUT R52, R52, 0x80000000, R13.reuse, 0xb8, !PT ;  /* 0x8000000034347812 */ /* 0x100fe200078eb80d */
[----:B------:R-:W-:Y:S01]  /*39d0*/  @!P1 FFMA R52, R13, R0, R13 ;  /* 0x000000000d349223 */ /* 0x000fe2000000000d */
[C---:B------:R-:W-:Y:S01]  /*39e0*/  FMUL R0, R53.reuse, 0.035677410662174224854 ;  /* 0x3d12227a35007820 */ /* 0x040fe20000400000 */
[----:B------:R-:W-:Y:S01]  /*39f0*/  FMUL R45, R14, R45 ;  /* 0x0000002d0e2d7220 */ /* 0x000fe20000400000 */
[----:B------:R-:W-:Y:S02]  /*3a00*/  IMAD.U32 R60, R60, 0x10000, RZ ;  /* 0x000100003c3c7824 */ /* 0x000fe400078e00ff */
        /* <DEDUP_REMOVED lines=35> */
[----:B------:R-:W-:Y:S02]  /*3c40*/  IADD3 R0, PT, PT, R22, 0x2, RZ ;  /* 0x0000000216007810 */ /* 0x000fe40007ffe0ff */
[----:B------:R-:W-:Y:S02]  /*3c50*/  IADD3 R26, PT, PT, R23, 0x1e, RZ ;  /* 0x0000001e171a7810 */ /* 0x000fe40007ffe0ff */
[----:B------:R-:W-:Y:S01]  /*3c60*/  ISETP.GE.U32.AND P0, PT, R0, UR27, PT ;  /* 0x0000001b00007c0c */ /* 0x000fe2000bf06070 */
[----:B------:R-:W-:Y:S01]  /*3c70*/  FFMA R0, R12, R31, 0.5 ;  /* 0x3f0000000c007423 */ /* 0x000fe2000000001f */
[----:B------:R-:W-:Y:S02]  /*3c80*/  LOP3.LUT R26, R26, 0x1f, RZ, 0xc0, !PT ;  /* 0x0000001f1a1a7812 */ /* 0x000fe400078ec0ff */
[----:B------:R-:W-:Y:S01]  /*3c90*/  IADD3 R22, PT, PT, R22, 0x1, RZ ;  /* 0x0000000116167810 */ /* 0x000fe20007ffe0ff */
[----:B------:R-:W-:Y:S01]  /*3ca0*/  FMUL R0, R11, R0 ;  /* 0x000000000b007220 */ /* 0x000fe20000400000 */
[----:B------:R-:W-:-:S02]  /*3cb0*/  ISETP.LT.U32.AND P0, PT, R26, UR26, !P0 ;  /* 0x0000001a1a007c0c */ /* 0x000fc4000c701070 */
[----:B------:R-:W-:Y:S02]  /*3cc0*/  ISETP.GE.U32.AND P1, PT, R22, UR27, PT ;  /* 0x0000001b16007c0c */ /* 0x000fe4000bf26070 */
[----:B------:R-:W-:Y:S02]  /*3cd0*/  IADD3.X R22, PT, PT, R24, UR15, RZ, P2, !PT ;  /* 0x0000000f18167c10 */ /* 0x000fe400097fe4ff */
[----:B------:R-:W-:Y:S02]  /*3ce0*/  IADD3 R12, P2, PT, R26, R29, RZ ;  /* 0x0000001d1a0c7210 */ /* 0x000fe40007f5e0ff */
[----:B------:R-:W-:Y:S02]  /*3cf0*/  ISETP.GE.U32.OR P1, PT, R25, UR26, P1 ;  /* 0x0000001a19007c0c */ /* 0x000fe40008f26470 */
[----:B------:R-:W-:-:S03]  /*3d00*/  IADD3.X R13, PT, PT, RZ, R22, RZ, P2, !PT ;  /* 0x00000016ff0d7210 */ /* 0x000fc600017fe4ff */
[----:B------:R-:W-:-:S04]  /*3d10*/  @P0 IADD3 R11, P2, PT, R12, UR14, RZ ;  /* 0x0000000e0c0b0c10 */ /* 0x000fc8000ff5e0ff */
[----:B------:R-:W-:Y:S02]  /*3d20*/  @P0 IADD3.X R14, PT, PT, R13, UR15, RZ, P2, !PT ;  /* 0x0000000f0d0e0c10 */ /* 0x000fe400097fe4ff */
[----:B------:R-:W-:-:S04]  /*3d30*/  @P0 LEA R24, P2, R11, UR24, 0x3 ;  /* 0x000000180b180c11 */ /* 0x000fc8000f8418ff */
[----:B------:R-:W-:Y:S02]  /*3d40*/  @P0 LEA.HI.X R25, R11, UR25, R14, 0x3, P2 ;  /* 0x000000190b190c11 */ /* 0x000fe400090f1c0e */
[----:B------:R-:W-:-:S06]  /*3d50*/  @!P0 CS2R R14, SRZ ;  /* 0x00000000000e8805 */ /* 0x000fcc000001ff00 */
[----:B------:R0:W2:Y:S01]  /*3d60*/  @P0 LDG.E.64 R14, desc[UR22][R24.64] ;  /* 0x00000016180e0981 */ /* 0x0000a2000c1e1b00 */
[----:B------:R-:W-:Y:S01]  /*3d70*/  VOTEU.ANY UP0, P0 ;  /* 0x0000000000ff7886 */ /* 0x000fe20000000100 */
[----:B------:R-:W-:-:S04]  /*3d80*/  IMAD.U32 R11, RZ, RZ, UR31 ;  /* 0x0000001fff0b7e24 */ /* 0x000fc8000f8e00ff */
[----:B------:R-:W-:Y:S01]  /*3d90*/  @UP0 UIMAD UR5, UR32, 0x5, URZ ;  /* 0x00000005200508a4 */ /* 0x000fe2000f8e02ff */
[----:B------:R-:W-:-:S04]  /*3da0*/  @P0 IMAD.WIDE.U32 R12, R11, 0x5, R12 ;  /* 0x000000050b0c0825 */ /* 0x000fc800078e000c */
[----:B------:R-:W-:Y:S01]  /*3db0*/  FFMA R38, R38, R31, 0.5 ;  /* 0x3f00000026267423 */ /* 0x000fe2000000001f */
[----:B------:R-:W-:Y:S02]  /*3dc0*/  @P0 LEA R16, P2, R12, UR24, 0x3 ;  /* 0x000000180c100c11 */ /* 0x000fe4000f8418ff */
[----:B------:R-:W-:Y:S01]  /*3dd0*/  @P0 IADD3 R11, PT, PT, R13, UR5, RZ ;  /* 0x000000050d0b0c10 */ /* 0x000fe2000fffe0ff */
[----:B------:R-:W-:-:S03]  /*3de0*/  FMUL R38, R9, R38 ;  /* 0x0000002609267220 */ /* 0x000fc60000400000 */
[----:B------:R-:W-:Y:S02]  /*3df0*/  @P0 LEA.HI.X R17, R12, UR25, R11, 0x3, P2 ;  /* 0x000000190c110c11 */ /* 0x000fe400090f1c0b */
[----:B------:R-:W-:Y:S01]  /*3e00*/  @!P0 CS2R R12, SRZ ;  /* 0x00000000000c8805 */ /* 0x000fe2000001ff00 */
[-C--:B------:R-:W-:Y:S01]  /*3e10*/  FFMA R10, R10, R31.reuse, 0.5 ;  /* 0x3f0000000a0a7423 */ /* 0x080fe2000000001f */
[-C--:B------:R-:W-:Y:S01]  /*3e20*/  FFMA R9, R8, R31.reuse, 0.5 ;  /* 0x3f00000008097423 */ /* 0x080fe2000000001f */
[----:B------:R-:W-:Y:S02]  /*3e30*/  FFMA R28, R28, R31, 0.5 ;  /* 0x3f0000001c1c7423 */ /* 0x000fe4000000001f */
[----:B------:R-:W-:Y:S01]  /*3e40*/  FMUL R61, R5, R10 ;  /* 0x0000000a053d7220 */ /* 0x000fe20000400000 */
[----:B------:R1:W5:Y:S01]  /*3e50*/  @P0 LDG.E.64 R12, desc[UR22][R16.64] ;  /* 0x00000016100c0981 */ /* 0x000362000c1e1b00 */
[----:B------:R-:W-:Y:S01]  /*3e60*/  IADD3 R10, P2, PT, R26, R29, RZ ;  /* 0x0000001d1a0a7210 */ /* 0x000fe20007f5e0ff */
[-C--:B0-----:R-:W-:Y:S01]  /*3e70*/  FFMA R25, R64, R31.reuse, 0.5 ;  /* 0x3f00000040197423 */ /* 0x081fe2000000001f */
[----:B------:R-:W-:Y:S01]  /*3e80*/  MOV R5, UR31 ;  /* 0x0000001f00057c02 */ /* 0x000fe20008000f00 */
[----:B------:R-:W-:Y:S01]  /*3e90*/  FFMA R27, R46, R31, 0.5 ;  /* 0x3f0000002e1b7423 */ /* 0x000fe2000000001f */
[----:B------:R-:W-:Y:S01]  /*3ea0*/  IADD3.X R11, PT, PT, RZ, R22, RZ, P2, !PT ;  /* 0x00000016ff0b7210 */ /* 0x000fe200017fe4ff */
[----:B------:R-:W-:Y:S01]  /*3eb0*/  FMUL R25, R4, R25 ;  /* 0x0000001904197220 */ /* 0x000fe20000400000 */
[----:B------:R-:W-:Y:S01]  /*3ec0*/  @UP0 UIMAD UR5, UR32, 0x6, URZ ;  /* 0x00000006200508a4 */ /* 0x000fe2000f8e02ff */
[----:B-1----:R-:W-:Y:S01]  /*3ed0*/  FMUL R16, R2, R9 ;  /* 0x0000000902107220 */ /* 0x002fe20000400000 */
[----:B------:R-:W-:Y:S01]  /*3ee0*/  FMUL R17, R3, R28 ;  /* 0x0000001c03117220 */ /* 0x000fe20000400000 */
[----:B------:R-:W-:-:S03]  /*3ef0*/  @P0 IMAD.WIDE.U32 R4, R5, 0x6, R10 ;  /* 0x0000000605040825 */ /* 0x000fc600078e000a */
[----:B------:R-:W-:Y:S01]  /*3f00*/  FMNMX3 R49, |R61|, R49, |R16|, !PT ;  /* 0x000000313d317276 */ /* 0x000fe20007800610 */
[----:B------:R-:W-:Y:S01]  /*3f10*/  FMUL R2, R32, R27 ;  /* 0x0000001b20027220 */ /* 0x000fe20000400000 */
[----:B------:R-:W-:Y:S02]  /*3f20*/  @P0 LEA R8, P2, R4, UR24, 0x3 ;  /* 0x0000001804080c11 */ /* 0x000fe4000f8418ff */
[----:B------:R-:W-:Y:S01]  /*3f30*/  FMNMX3 R49, |R38|, R49, |R17|, !PT ;  /* 0x0000003126317276 */ /* 0x000fe20007800611 */
[----:B------:R-:W-:Y:S01]  /*3f40*/  FMUL R32, R34, UR30 ;  /* 0x0000001e22207c20 */ /* 0x000fe20008400000 */
[----:B------:R-:W-:Y:S02]  /*3f50*/  @P0 IADD3 R5, PT, PT, R5, UR5, RZ ;  /* 0x0000000505050c10 */ /* 0x000fe4000fffe0ff */
[----:B------:R-:W-:Y:S01]  /*3f60*/  FMNMX3 R49, |R30|, R49, |R35|, !PT ;  /* 0x000000311e317276 */ /* 0x000fe20007800623 */
[-C--:B------:R-:W-:Y:S01]  /*3f70*/  FFMA R46, R58, R31.reuse, 0.5 ;  /* 0x3f0000003a2e7423 */ /* 0x080fe2000000001f */
[-C--:B------:R-:W-:Y:S01]  /*3f80*/  FFMA R52, R52, R31.reuse, 0.5 ;  /* 0x3f00000034347423 */ /* 0x080fe2000000001f */
[----:B------:R-:W-:Y:S01]  /*3f90*/  FFMA R3, R62, R31, 0.5 ;  /* 0x3f0000003e037423 */ /* 0x000fe2000000001f */
[----:B------:R-:W-:Y:S01]  /*3fa0*/  FMNMX3 R34, |R34|, R49, |R39|, !PT ;  /* 0x0000003122227276 */ /* 0x000fe20007800627 */
[----:B------:R-:W-:Y:S01]  /*3fb0*/  FMUL R31, R45, UR30 ;  /* 0x0000001e2d1f7c20 */ /* 0x000fe20008400000 */
[----:B------:R-:W-:-:S02]  /*3fc0*/  @P0 LEA.HI.X R9, R4, UR25, R5, 0x3, P2 ;  /* 0x0000001904090c11 */ /* 0x000fc400090f1c05 */
[----:B------:R-:W-:Y:S02]  /*3fd0*/  @!P0 CS2R R4, SRZ ;  /* 0x0000000000048805 */ /* 0x000fe4000001ff00 */
[----:B------:R-:W-:Y:S01]  /*3fe0*/  FMNMX3 R45, |R45|, R34, |R0|, !PT ;  /* 0x000000222d2d7276 */ /* 0x000fe20007800600 */
[----:B------:R-:W-:Y:S01]  /*3ff0*/  FMUL R49, R37, R52 ;  /* 0x0000003425317220 */ /* 0x000fe20000400000 */
[----:B------:R-:W-:Y:S02]  /*4000*/  FMUL R27, R38, UR30 ;  /* 0x0000001e261b7c20 */ /* 0x000fe40008400000 */
[----:B------:R-:W-:Y:S01]  /*4010*/  FMNMX3 R37, |R54|, R45, |R25|, !PT ;  /* 0x0000002d36257276 */ /* 0x000fe20007800619 */
[----:B------:R-:W-:Y:S01]  /*4020*/  FMUL R28, R30, UR30 ;  /* 0x0000001e1e1c7c20 */ /* 0x000fe20008400000 */
[----:B------:R-:W-:Y:S01]  /*4030*/  FMUL R38, R54, UR30 ;  /* 0x0000001e36267c20 */ /* 0x000fe20008400000 */
[----:B------:R-:W-:Y:S01]  /*4040*/  FMUL R30, R2, UR30 ;  /* 0x0000001e021e7c20 */ /* 0x000fe20008400000 */
[----:B------:R-:W-:Y:S01]  /*4050*/  FMUL R54, R60, R3 ;  /* 0x000000033c367220 */ /* 0x000fe20000400000 */
[----:B------:R-:W-:Y:S01]  /*4060*/  FMNMX3 R37, |R2|, R37, |R49|, !PT ;  /* 0x0000002502257276 */ /* 0x000fe20007800631 */
[----:B------:R0:W5:Y:S01]  /*4070*/  @P0 LDG.E.64 R4, desc[UR22][R8.64] ;  /* 0x0000001608040981 */ /* 0x000162000c1e1b00 */
[----:B------:R-:W-:Y:S01]  /*4080*/  @P0 MOV R2, R10 ;  /* 0x0000000a00020202 */ /* 0x000fe20000000f00 */
[----:B------:R-:W-:Y:S01]  /*4090*/  FMUL R46, R53, R46 ;  /* 0x0000002e352e7220 */ /* 0x000fe20000400000 */
[----:B------:R-:W-:Y:S01]  /*40a0*/  @P0 MOV R3, R11 ;  /* 0x0000000b00030202 */ /* 0x000fe20000000f00 */
[----:B------:R-:W-:Y:S01]  /*40b0*/  IMAD.WIDE.U32 R10, R43, 0x10000, RZ ;  /* 0x000100002b0a7825 */ /* 0x000fe200078e00ff */
[----:B------:R-:W-:-:S03]  /*40c0*/  @UP0 UIMAD UR5, UR32, 0x7, URZ ;  /* 0x00000007200508a4 */ /* 0x000fc6000f8e02ff */
[C---:B------:R-:W-:Y:S01]  /*40d0*/  FMUL R34, R46.reuse, UR30 ;  /* 0x0000001e2e227c20 */ /* 0x040fe20008400000 */
[----:B------:R-:W-:Y:S01]  /*40e0*/  FMNMX3 R46, |R46|, R37, |R54|, !PT ;  /* 0x000000252e2e7276 */ /* 0x000fe20007800636 */
[----:B------:R-:W-:Y:S01]  /*40f0*/  IMAD.WIDE.U32 R44, R44, 0x10000, RZ ;  /* 0x000100002c2c7825 */ /* 0x000fe200078e00ff */
[----:B------:R-:W-:-:S03]  /*4100*/  SHF.L.U32 R37, R50, 0x10, RZ ;  /* 0x0000001032257819 */ /* 0x000fc600000006ff */
[----:B------:R-:W-:Y:S01]  /*4110*/  FMUL R24, R61, UR30 ;  /* 0x0000001e3d187c20 */ /* 0x000fe20008400000 */
[----:B------:R-:W-:Y:S01]  /*4120*/  LOP3.LUT R36, R10, R36, RZ, 0xfc, !PT ;  /* 0x000000240a247212 */ /* 0x000fe200078efcff */
[----:B0-----:R-:W-:Y:S01]  /*4130*/  IMAD.U32 R9, RZ, RZ, UR31 ;  /* 0x0000001fff097e24 */ /* 0x001fe2000f8e00ff */
[----:B------:R-:W-:Y:S01]  /*4140*/  F2F.BF16.F32 R28, R28 ;  /* 0x0000001c001c7304 */ /* 0x000fe20000202000 */
[----:B------:R-:W-:Y:S01]  /*4150*/  LOP3.LUT R50, R45, R51, RZ, 0xfc, !PT ;  /* 0x000000332d327212 */ /* 0x000fe200078efcff */
[----:B------:R-:W-:Y:S01]  /*4160*/  FMUL R39, R39, UR30 ;  /* 0x0000001e27277c20 */ /* 0x000fe20008400000 */
[----:B------:R-:W-:-:S04]  /*4170*/  @P0 IMAD.WIDE.U32 R2, R9, 0x7, R2 ;  /* 0x0000000709020825 */ /* 0x000fc800078e0002 */
[----:B------:R-:W-:Y:S01]  /*4180*/  FMUL R25, R25, UR30 ;  /* 0x0000001e19197c20 */ /* 0x000fe20008400000 */
[----:B------:R-:W-:Y:S01]  /*4190*/  FMUL R54, R54, UR30 ;  /* 0x0000001e36367c20 */ /* 0x000fe20008400000 */
[----:B------:R-:W-:Y:S01]  /*41a0*/  FMUL R17, R17, UR30 ;  /* 0x0000001e11117c20 */ /* 0x000fe20008400000 */
[----:B------:R-:W-:-:S04]  /*41b0*/  IMAD.WIDE.U32 R8, R41, 0x10000, RZ ;  /* 0x0001000029087825 */ /* 0x000fc800078e00ff */
[----:B------:R-:W-:Y:S01]  /*41c0*/  FMUL R41, R49, UR30 ;  /* 0x0000001e31297c20 */ /* 0x000fe20008400000 */
[----:B------:R-:W-:Y:S01]  /*41d0*/  F2F.BF16.F32 R30, R30 ;  /* 0x0000001e001e7304 */ /* 0x000fe20000202000 */
[----:B------:R-:W-:Y:S01]  /*41e0*/  FMUL R16, R16, UR30 ;  /* 0x0000001e10107c20 */ /* 0x000fe20008400000 */
[----:B------:R-:W-:Y:S01]  /*41f0*/  BSSY.RECONVERGENT B0, `(.L_x_24718) ;  /* 0x000003f000007945 */ /* 0x000fe20003800200 */
[----:B------:R-:W-:Y:S02]  /*4200*/  LOP3.LUT R9, R37, R9, R42, 0xfe, !PT ;  /* 0x0000000925097212 */ /* 0x000fe400078efe2a */
[----:B------:R-:W-:Y:S02]  /*4210*/  LOP3.LUT R8, R8, R33, RZ, 0xfc, !PT ;  /* 0x0000002108087212 */ /* 0x000fe400078efcff */
[----:B------:R-:W-:Y:S01]  /*4220*/  SHF.L.U32 R37, R48, 0x10, RZ ;  /* 0x0000001030257819 */ /* 0x000fe200000006ff */
[----:B------:R-:W-:Y:S01]  /*4230*/  F2F.BF16.F32 R31, R31 ;  /* 0x0000001f001f7304 */ /* 0x000fe20000202000 */
[----:B------:R-:W-:-:S02]  /*4240*/  @P0 LEA R42, P2, R2, UR24, 0x3 ;  /* 0x00000018022a0c11 */ /* 0x000fc4000f8418ff */
[----:B------:R-:W-:Y:S02]  /*4250*/  LOP3.LUT R37, R40, R11, R37, 0xfe, !PT ;  /* 0x0000000b28257212 */ /* 0x000fe400078efe25 */
[----:B------:R-:W-:-:S03]  /*4260*/  LOP3.LUT R56, R44, R56, RZ, 0xfc, !PT ;  /* 0x000000382c387212 */ /* 0x000fc600078efcff */
[----:B------:R0:W-:Y:S08]  /*4270*/  F2F.BF16.F32 R48, R41 ;  /* 0x0000002900307304 */ /* 0x0001f00000202000 */
[----:B------:R-:W-:Y:S01]  /*4280*/  F2F.BF16.F32 R24, R24 ;  /* 0x0000001800187304 */ /* 0x000fe20000202000 */
[----:B0-----:R-:W-:-:S04]  /*4290*/  @P0 IADD3 R41, PT, PT, R3, UR5, RZ ;  /* 0x0000000503290c10 */ /* 0x001fc8000fffe0ff */
[----:B------:R-:W-:Y:S02]  /*42a0*/  @P0 LEA.HI.X R43, R2, UR25, R41, 0x3, P2 ;  /* 0x00000019022b0c11 */ /* 0x000fe400090f1c29 */
[----:B------:R-:W-:Y:S01]  /*42b0*/  @!P0 CS2R R40, SRZ ;  /* 0x0000000000288805 */ /* 0x000fe2000001ff00 */
[----:B------:R-:W-:Y:S05]  /*42c0*/  F2F.BF16.F32 R32, R32 ;  /* 0x0000002000207304 */ /* 0x000fea0000202000 */
[----:B------:R0:W5:Y:S03]  /*42d0*/  @P0 LDG.E.64 R40, desc[UR22][R42.64] ;  /* 0x000000162a280981 */ /* 0x000166000c1e1b00 */
[----:B------:R-:W1:Y:S08]  /*42e0*/  F2F.BF16.F32 R34, R34 ;  /* 0x0000002200227304 */ /* 0x000e700000202000 */
[----:B------:R-:W-:Y:S08]  /*42f0*/  F2F.BF16.F32 R27, R27 ;  /* 0x0000001b001b7304 */ /* 0x000ff00000202000 */
[----:B------:R-:W3:Y:S01]  /*4300*/  F2F.BF16.F32 R38, R38 ;  /* 0x0000002600267304 */ /* 0x000ee20000202000 */
[----:B-1----:R-:W-:-:S07]  /*4310*/  IMAD.U32 R45, R34, 0x10000, RZ ;  /* 0x00010000222d7824 */ /* 0x002fce00078e00ff */
[----:B------:R-:W1:Y:S08]  /*4320*/  F2F.BF16.F32 R39, R39 ;  /* 0x0000002700277304 */ /* 0x000e700000202000 */
[----:B------:R-:W4:Y:S08]  /*4330*/  F2F.BF16.F32 R25, R25 ;  /* 0x0000001900197304 */ /* 0x000f300000202000 */
[----:B------:R-:W0:Y:S08]  /*4340*/  F2F.BF16.F32 R54, R54 ;  /* 0x0000003600367304 */ /* 0x000e300000202000 */
[----:B------:R-:W1:Y:S08]  /*4350*/  F2F.BF16.F32 R17, R17 ;  /* 0x0000001100117304 */ /* 0x000e700000202000 */
[----:B0-----:R0:W0:Y:S01]  /*4360*/  F2F.BF16.F32 R43, R16 ;  /* 0x00000010002b7304 */ /* 0x0010220000202000 */
[----:B------:R-:W-:-:S04]  /*4370*/  IADD3 R6, P0, PT, R6, UR14, RZ ;  /* 0x0000000e06067c10 */ /* 0x000fc8000ff1e0ff */
[----:B------:R-:W-:Y:S02]  /*4380*/  IADD3.X R7, PT, PT, R7, UR15, RZ, P0, !PT ;  /* 0x0000000f07077c10 */ /* 0x000fe400087fe4ff */
[C---:B--2---:R-:W-:Y:S01]  /*4390*/  SHF.R.U64 R52, R14.reuse, 0x10, R15 ;  /* 0x000000100e347819 */ /* 0x044fe2000000120f */
[----:B------:R-:W-:Y:S01]  /*43a0*/  IMAD.U32 R33, R14, 0x10000, RZ ;  /* 0x000100000e217824 */ /* 0x000fe200078e00ff */
[----:B------:R-:W-:Y:S02]  /*43b0*/  SHF.L.U32 R49, R15, 0x10, RZ ;  /* 0x000000100f317819 */ /* 0x000fe400000006ff */
[----:B------:R-:W-:Y:S01]  /*43c0*/  SHF.L.U32 R52, R52, 0x10, RZ ;  /* 0x0000001034347819 */ /* 0x000fe200000006ff */
[----:B------:R-:W-:Y:S02]  /*43d0*/  FMUL R10, R33, 0.035677410662174224854 ;  /* 0x3d12227a210a7820 */ /* 0x000fe40000400000 */
[----:B------:R-:W-:Y:S02]  /*43e0*/  FMUL R14, R49, 0.035677410662174224854 ;  /* 0x3d12227a310e7820 */ /* 0x000fe40000400000 */
[----:B------:R-:W-:Y:S01]  /*43f0*/  FMUL R11, R52, 0.035677410662174224854 ;  /* 0x3d12227a340b7820 */ /* 0x000fe20000400000 */
[----:B------:R-:W-:Y:S01]  /*4400*/  FFMA R10, R33, R10, 0.79788458347320556641 ;  /* 0x3f4c422a210a7423 */ /* 0x000fe2000000000a */
[----:B------:R-:W-:-:S02]  /*4410*/  FFMA R14, R49, R14, 0.79788458347320556641 ;  /* 0x3f4c422a310e7423 */ /* 0x000fc4000000000e */
[C---:B------:R-:W-:Y:S01]  /*4420*/  FFMA R3, R52.reuse, R11, 0.79788458347320556641 ;  /* 0x3f4c422a34037423 */ /* 0x040fe2000000000b */
[----:B------:R-:W-:Y:S01]  /*4430*/  LOP3.LUT R11, R19, R47, R59, 0xfe, !PT ;  /* 0x0000002f130b7212 */ /* 0x000fe200078efe3b */
[----:B------:R-:W-:Y:S01]  /*4440*/  FMUL R51, R33, R10 ;  /* 0x0000000a21337220 */ /* 0x000fe20000400000 */
[----:B------:R-:W-:Y:S01]  /*4450*/  FMUL R53, R49, R14 ;  /* 0x0000000e31357220 */ /* 0x000fe20000400000 */
[----:B------:R-:W-:Y:S01]  /*4460*/  FMUL R47, R52, R3 ;  /* 0x00000003342f7220 */ /* 0x000fe20000400000 */
[----:B------:R-:W-:Y:S01]  /*4470*/  LOP3.LUT R10, R55, R18, RZ, 0xfc, !PT ;  /* 0x00000012370a7212 */ /* 0x000fe200078efcff */
[----:B------:R-:W-:Y:S01]  /*4480*/  FMUL R58, |R51|, 2.8853900432586669922 ;  /* 0x4038aa3b333a7820 */ /* 0x000fe20000400200 */
[----:B------:R-:W-:Y:S01]  /*4490*/  FMUL R14, |R53|, 2.8853900432586669922 ;  /* 0x4038aa3b350e7820 */ /* 0x000fe20000400200 */
[----:B------:R-:W-:Y:S01]  /*44a0*/  FMUL R55, |R47|, 2.8853900432586669922 ;  /* 0x4038aa3b2f377820 */ /* 0x000fe20000400200 */
[----:B------:R-:W-:Y:S01]  /*44b0*/  IMAD.WIDE.U32 R2, R28, 0x10000, RZ ;  /* 0x000100001c027825 */ /* 0x000fe200078e00ff */
[----:B------:R-:W-:Y:S01]  /*44c0*/  SHF.L.U32 R18, R30, 0x10, RZ ;  /* 0x000000101e127819 */ /* 0x000fe200000006ff */
[----:B------:R2:W0:Y:S03]  /*44d0*/  MUFU.EX2 R59, R14 ;  /* 0x0000000e003b7308 */ /* 0x0004260000000800 */
[----:B------:R-:W-:-:S02]  /*44e0*/  LOP3.LUT R19, R18, R3, R31, 0xfe, !PT ;  /* 0x0000000312137212 */ /* 0x000fc400078efe1f */
[----:B------:R-:W-:-:S03]  /*44f0*/  LOP3.LUT R18, R2, R24, RZ, 0xfc, !PT ;  /* 0x0000001802127212 */ /* 0x000fc600078efcff */
[----:B------:R-:W0:Y:S01]  /*4500*/  MUFU.EX2 R58, R58 ;  /* 0x0000003a003a7308 */ /* 0x000e220000000800 */
[----:B------:R-:W-:-:S07]  /*4510*/  IMAD.WIDE.U32 R2, R32, 0x10000, RZ ;  /* 0x0001000020027825 */ /* 0x000fce00078e00ff */
[----:B------:R-:W0:Y:S01]  /*4520*/  MUFU.EX2 R55, R55 ;  /* 0x0000003700377308 */ /* 0x000e220000000800 */
[----:B---3--:R-:W-:Y:S02]  /*4530*/  LOP3.LUT R45, R38, R3, R45, 0xfe, !PT ;  /* 0x00000003262d7212 */ /* 0x008fe400078efe2d */
[----:B------:R-:W-:Y:S02]  /*4540*/  LOP3.LUT R44, R2, R27, RZ, 0xfc, !PT ;  /* 0x0000001b022c7212 */ /* 0x000fe400078efcff */
[----:B------:R-:W-:Y:S01]  /*4550*/  SHF.R.U32.HI R60, RZ, 0x10, R15 ;  /* 0x00000010ff3c7819 */ /* 0x000fe2000001160f */
[----:B-12-4-:R-:W-:Y:S06]  /*4560*/  @P1 BRA `(.L_x_24719) ;  /* 0x00000000001c1947 */ /* 0x016fec0003800000 */
[----:B0-----:R-:W-:Y:S01]  /*4570*/  IMAD.WIDE.U32 R2, R43, 0x10000, RZ ;  /* 0x000100002b027825 */ /* 0x001fe200078e00ff */
[----:B------:R-:W-:-:S04]  /*4580*/  SHF.L.U32 R14, R17, 0x10, RZ ;  /* 0x00000010110e7819 */ /* 0x000fc800000006ff */
[----:B------:R-:W-:Y:S02]  /*4590*/  LOP3.LUT R3, R3, R14, R27, 0xfe, !PT ;  /* 0x0000000e03037212 */ /* 0x000fe400078efe1b */
[----:B------:R-:W-:Y:S02]  /*45a0*/  LEA R14, P0, R6, UR8, 0x3 ;  /* 0x00000008060e7c11 */ /* 0x000fe4000f8018ff */
[----:B------:R-:W-:Y:S02]  /*45b0*/  LOP3.LUT R2, R2, R24, RZ, 0xfc, !PT ;  /* 0x0000001802027212 */ /* 0x000fe400078efcff */
[----:B------:R-:W-:-:S05]  /*45c0*/  LEA.HI.X R15, R6, UR9, R7, 0x3, P0 ;  /* 0x00000009060f7c11 */ /* 0x000fca00080f1c07 */
[----:B------:R1:W-:Y:S04]  /*45d0*/  STG.E.64 desc[UR22][R14.64], R2 ;  /* 0x000000020e007986 */ /* 0x0003e8000c101b16 */
.L_x_24719:
[----:B------:R-:W-:Y:S05]  /*45e0*/  BSYNC.RECONVERGENT B0 ;  /* 0x0000000000007941 */ /* 0x000fea0003800200 */
.L_x_24718:
[----:B------:R-:W-:Y:S01]  /*45f0*/  FMUL R35, R35, UR30 ;  /* 0x0000001e23237c20 */ /* 0x000fe20008400000 */
[----:B-1----:R-:W-:Y:S01]  /*4600*/  SHF.L.U32 R15, R60, 0x10, RZ ;  /* 0x000000103c0f7819 */ /* 0x002fe200000006ff */
[----:B------:R-:W-:Y:S01]  /*4610*/  IMAD.WIDE.U32 R2, R39, 0x10000, RZ ;  /* 0x0001000027027825 */ /* 0x000fe200078e00ff */
[----:B------:R-:W-:Y:S03]  /*4620*/  BSSY.RECONVERGENT B0, `(.L_x_24720) ;  /* 0x0000011000007945 */ /* 0x000fe60003800200 */
[----:B------:R-:W-:Y:S01]  /*4630*/  FMUL R0, R0, UR30 ;  /* 0x0000001e00007c20 */ /* 0x000fe20008400000 */
[----:B------:R-:W1:Y:S01]  /*4640*/  F2F.BF16.F32 R35, R35 ;  /* 0x0000002300237304 */ /* 0x000e620000202000 */
[----:B0-----:R-:W-:Y:S01]  /*4650*/  FMUL R16, R15, 0.035677410662174224854 ;  /* 0x3d12227a0f107820 */ /* 0x001fe20000400000 */
[----:B------:R-:W-:Y:S02]  /*4660*/  LOP3.LUT R14, R2, R17, RZ, 0xfc, !PT ;  /* 0x00000011020e7212 */ /* 0x000fe400078efcff */
[----:B------:R-:W-:Y:S01]  /*4670*/  LOP3.LUT R24, R3, R25, RZ, 0xfc, !PT ;  /* 0x0000001903187212 */ /* 0x000fe200078efcff */
[----:B------:R-:W-:Y:S01]  /*4680*/  FFMA R42, R15, R16, 0.79788458347320556641 ;  /* 0x3f4c422a0f2a7423 */ /* 0x000fe20000000010 */
[----:B------:R-:W-:Y:S06]  /*4690*/  @P1 BRA `(.L_x_24721) ;  /* 0x0000000000241947 */ /* 0x000fec0003800000 */
[----:B-1----:R-:W-:Y:S01]  /*46a0*/  IMAD.WIDE.U32 R2, R35, 0x10000, RZ ;  /* 0x0001000023027825 */ /* 0x002fe200078e00ff */
[----:B------:R-:W-:Y:S02]  /*46b0*/  IADD3 R17, P0, PT, R6, UR31, RZ ;  /* 0x0000001f06117c10 */ /* 0x000fe4000ff1e0ff */
[----:B------:R-:W-:Y:S02]  /*46c0*/  SHF.L.U32 R39, R39, 0x10, RZ ;  /* 0x0000001027277819 */ /* 0x000fe400000006ff */
[----:B------:R-:W-:Y:S02]  /*46d0*/  LOP3.LUT R2, R2, R28, RZ, 0xfc, !PT ;  /* 0x0000001c02027212 */ /* 0x000fe400078efcff */
[----:B------:R-:W-:Y:S02]  /*46e0*/  IADD3.X R28, PT, PT, R7, UR32, RZ, P0, !PT ;  /* 0x00000020071c7c10 */ /* 0x000fe400087fe4ff */
[----:B------:R-:W-:Y:S02]  /*46f0*/  LEA R16, P0, R17, UR8, 0x3 ;  /* 0x0000000811107c11 */ /* 0x000fe4000f8018ff */
[----:B------:R-:W-:-:S02]  /*4700*/  LOP3.LUT R3, R3, R39, R32, 0xfe, !PT ;  /* 0x0000002703037212 */ /* 0x000fc400078efe20 */
[----:B------:R-:W-:-:S05]  /*4710*/  LEA.HI.X R17, R17, UR9, R28, 0x3, P0 ;  /* 0x0000000911117c11 */ /* 0x000fca00080f1c1c */
[----:B------:R0:W-:Y:S04]  /*4720*/  STG.E.64 desc[UR22][R16.64], R2 ;  /* 0x0000000210007986 */ /* 0x0001e8000c101b16 */
.L_x_24721:
[----:B------:R-:W-:Y:S05]  /*4730*/  BSYNC.RECONVERGENT B0 ;  /* 0x0000000000007941 */ /* 0x000fea0003800200 */
.L_x_24720:
[----:B------:R2:W3:Y:S01]  /*4740*/  F2F.BF16.F32 R60, R0 ;  /* 0x00000000003c7304 */ /* 0x0004e20000202000 */
[----:B------:R-:W-:Y:S01]  /*4750*/  BSSY.RECONVERGENT B0, `(.L_x_24722) ;  /* 0x0000011000007945 */ /* 0x000fe20003800200 */
[----:B01----:R-:W-:-:S04]  /*4760*/  IMAD.WIDE.U32 R2, R35, 0x10000, RZ ;  /* 0x0001000023027825 */ /* 0x003fc800078e00ff */
[----:B------:R-:W-:Y:S01]  /*4770*/  FMUL R27, R15, R42 ;  /* 0x0000002a0f1b7220 */ /* 0x000fe20000400000 */
[----:B------:R-:W-:Y:S06]  /*4780*/  @P1 BRA `(.L_x_24723) ;  /* 0x0000000000341947 */ /* 0x000fec0003800000 */
[----:B------:R-:W-:Y:S01]  /*4790*/  MOV R17, UR31 ;  /* 0x0000001f00117c02 */ /* 0x000fe20008000f00 */
[----:B------:R-:W-:Y:S01]  /*47a0*/  IMAD.U32 R35, RZ, RZ, UR31 ;  /* 0x0000001fff237e24 */ /* 0x000fe2000f8e00ff */
[----:B--23--:R-:W-:Y:S02]  /*47b0*/  SHF.R.U32.HI R0, RZ, 0x10, R60 ;  /* 0x00000010ff007819 */ /* 0x00cfe4000001163c */
[----:B------:R-:W-:Y:S02]  /*47c0*/  LEA R17, P0, R17, R6, 0x1 ;  /* 0x0000000611117211 */ /* 0x000fe400078008ff */
[----:B------:R-:W-:Y:S02]  /*47d0*/  MOV R28, UR32 ;  /* 0x00000020001c7c02 */ /* 0x000fe40008000f00 */
[----:B------:R-:W-:Y:S02]  /*47e0*/  PRMT R25, R0, 0x5410, R25 ;  /* 0x0000541000197816 */ /* 0x000fe40000000019 */
[----:B------:R-:W-:-:S02]  /*47f0*/  LEA.HI.X R28, R35, R7, R28, 0x1, P0 ;  /* 0x00000007231c7211 */ /* 0x000fc400000f0c1c */
[----:B------:R-:W-:Y:S02]  /*4800*/  SHF.L.U32 R0, R60, 0x10, RZ ;  /* 0x000000103c007819 */ /* 0x000fe400000006ff */
[----:B------:R-:W-:Y:S02]  /*4810*/  LEA R16, P0, R17, UR8, 0x3 ;  /* 0x0000000811107c11 */ /* 0x000fe4000f8018ff */
[----:B------:R-:W-:Y:S02]  /*4820*/  LOP3.LUT R39, R25, R38, RZ, 0xfc, !PT ;  /* 0x0000002619277212 */ /* 0x000fe400078efcff */
[----:B------:R-:W-:Y:S02]  /*4830*/  LOP3.LUT R38, R0, R31, RZ, 0xfc, !PT ;  /* 0x0000001f00267212 */ /* 0x000fe400078efcff */
[----:B------:R-:W-:-:S05]  /*4840*/  LEA.HI.X R17, R17, UR9, R28, 0x3, P0 ;  /* 0x0000000911117c11 */ /* 0x000fca00080f1c1c */
[----:B------:R0:W-:Y:S02]  /*4850*/  STG.E.64 desc[UR22][R16.64], R38 ;  /* 0x0000002610007986 */ /* 0x0001e4000c101b16 */
.L_x_24723:
[----:B------:R-:W-:Y:S05]  /*4860*/  BSYNC.RECONVERGENT B0 ;  /* 0x0000000000007941 */ /* 0x000fea0003800200 */
.L_x_24722:
[----:B------:R-:W-:Y:S02]  /*4870*/  HFMA2 R25, -RZ, RZ, 1.125, -9232 ;  /* 0x3c80f082ff197431 */ /* 0x000fe400000001ff */
[----:B------:R-:W-:Y:S01]  /*4880*/  FMUL R28, |R27|, 2.8853900432586669922 ;  /* 0x4038aa3b1b1c7820 */ /* 0x000fe20000400200 */
[----:B------:R-:W-:Y:S01]  /*4890*/  FADD R35, R58, 1 ;  /* 0x3f8000003a237421 */ /* 0x000fe20000000000 */
[----:B0-----:R-:W-:Y:S01]  /*48a0*/  SHF.L.U32 R39, R48, 0x10, RZ ;  /* 0x0000001030277819 */ /* 0x001fe200000006ff */
[----:B------:R-:W-:Y:S01]  /*48b0*/  FMUL R42, R51, R51 ;  /* 0x00000033332a7220 */ /* 0x000fe20000400000 */
[----:B------:R-:W-:Y:S01]  /*48c0*/  FMUL R32, R53, R53 ;  /* 0x0000003535207220 */ /* 0x000fe20000400000 */
[----:B------:R-:W-:Y:S01]  /*48d0*/  LOP3.LUT R16, R43, R2, RZ, 0xfc, !PT ;  /* 0x000000022b107212 */ /* 0x000fe200078efcff */
[----:B------:R-:W0:Y:S01]  /*48e0*/  MUFU.EX2 R28, R28 ;  /* 0x0000001c001c7308 */ /* 0x000e220000000800 */
[----:B---3--:R-:W-:Y:S01]  /*48f0*/  LOP3.LUT R17, R3, R60, R39, 0xfe, !PT ;  /* 0x0000003c03117212 */ /* 0x008fe200078efe27 */
[----:B------:R-:W-:Y:S01]  /*4900*/  BSSY.RECONVERGENT B0, `(.L_x_24724) ;  /* 0x0000016000007945 */ /* 0x000fe20003800200 */
[-C--:B------:R-:W-:Y:S01]  /*4910*/  FFMA R3, R42, R25.reuse, -0.052303962409496307373 ;  /* 0xbd563cae2a037423 */ /* 0x080fe20000000019 */
[----:B------:R-:W-:-:S03]  /*4920*/  FFMA R31, R32, R25, -0.052303962409496307373 ;  /* 0xbd563cae201f7423 */ /* 0x000fc60000000019 */
[----:B------:R-:W-:Y:S01]  /*4930*/  FFMA R3, R42, R3, 0.1331529766321182251 ;  /* 0x3e0859412a037423 */ /* 0x000fe20000000003 */
[----:B------:R-:W1:Y:S01]  /*4940*/  MUFU.RCP R35, R35 ;  /* 0x0000002300237308 */ /* 0x000e620000001000 */
[----:B------:R-:W-:Y:S02]  /*4950*/  FFMA R31, R32, R31, 0.1331529766321182251 ;  /* 0x3e085941201f7423 */ /* 0x000fe4000000001f */
[----:B--2---:R-:W-:Y:S01]  /*4960*/  FFMA R0, R42, R3, -0.33332768082618713379 ;  /* 0xbeaaa9ed2a007423 */ /* 0x004fe20000000003 */
[----:B------:R-:W-:Y:S02]  /*4970*/  IMAD.U32 R3, R54, 0x10000, RZ ;  /* 0x0001000036037824 */ /* 0x000fe400078e00ff */
[----:B------:R-:W-:Y:S01]  /*4980*/  FFMA R2, R32, R31, -0.33332768082618713379 ;  /* 0xbeaaa9ed20027423 */ /* 0x000fe2000000001f */
[----:B------:R-:W-:-:S03]  /*4990*/  FFMA R42, R42, R0, RZ ;  /* 0x000000002a2a7223 */ /* 0x000fc600000000ff */
[----:B------:R-:W-:Y:S01]  /*49a0*/  FFMA R32, R32, R2, RZ ;  /* 0x0000000220207223 */ /* 0x000fe200000000ff */
[----:B0-----:R-:W-:Y:S06]  /*49b0*/  @P1 BRA `(.L_x_24725) ;  /* 0x0000000000281947 */ /* 0x001fec0003800000 */
[----:B------:R-:W-:Y:S01]  /*49c0*/  MOV R31, UR31 ;  /* 0x0000001f001f7c02 */ /* 0x000fe20008000f00 */
[----:B------:R-:W-:Y:S01]  /*49d0*/  UIMAD UR5, UR32, 0x3, URZ ;  /* 0x00000003200578a4 */ /* 0x000fe2000f8e02ff */
[----:B------:R-:W-:Y:S02]  /*49e0*/  SHF.R.U32.HI R48, RZ, 0x10, R48 ;  /* 0x00000010ff307819 */ /* 0x000fe40000011630 */
[----:B------:R-:W-:Y:S01]  /*49f0*/  LOP3.LUT R30, R39, R30, RZ, 0xfc, !PT ;  /* 0x0000001e271e7212 */ /* 0x000fe200078efcff */
[----:B------:R-:W-:Y:S01]  /*4a00*/  IMAD.WIDE.U32 R6, R31, 0x3, R6 ;  /* 0x000000031f067825 */ /* 0x000fe200078e0006 */
[----:B------:R-:W-:-:S04]  /*4a10*/  LOP3.LUT R31, R3, R34, R48, 0xfe, !PT ;  /* 0x00000022031f7212 */ /* 0x000fc800078efe30 */
[----:B------:R-:W-:Y:S02]  /*4a20*/  IADD3 R7, PT, PT, R7, UR5, RZ ;  /* 0x0000000507077c10 */ /* 0x000fe4000fffe0ff */
[----:B------:R-:W-:-:S04]  /*4a30*/  LEA R38, P0, R6, UR8, 0x3 ;  /* 0x0000000806267c11 */ /* 0x000fc8000f8018ff */
[----:B------:R-:W-:-:S05]  /*4a40*/  LEA.HI.X R39, R6, UR9, R7, 0x3, P0 ;  /* 0x0000000906277c11 */ /* 0x000fca00080f1c07 */
[----:B------:R0:W-:Y:S04]  /*4a50*/  STG.E.64 desc[UR22][R38.64], R30 ;  /* 0x0000001e26007986 */ /* 0x0001e8000c101b16 */
.L_x_24725:
[----:B------:R-:W-:Y:S05]  /*4a60*/  BSYNC.RECONVERGENT B0 ;  /* 0x0000000000007941 */ /* 0x000fea0003800200 */
.L_x_24724:
[----:B-----5:R-:W-:Y:S01]  /*4a70*/  SHF.L.U32 R43, R12, 0x10, RZ ;  /* 0x000000100c2b7819 */ /* 0x020fe200000006ff */
[----:B------:R-:W-:Y:S01]  /*4a80*/  FMUL R0, R47, R47 ;  /* 0x0000002f2f007220 */ /* 0x000fe20000400000 */
[----:B0-----:R-:W-:Y:S01]  /*4a90*/  FADD R31, R59, 1 ;  /* 0x3f8000003b1f7421 */ /* 0x001fe20000000000 */
[----:B------:R-:W-:Y:S01]  /*4aa0*/  MOV R6, 0x3f800000 ;  /* 0x3f80000000067802 */ /* 0x000fe20000000f00 */
[----:B------:R-:W-:Y:S01]  /*4ab0*/  FADD R55, R55, 1 ;  /* 0x3f80000037377421 */ /* 0x000fe20000000000 */
[C---:B------:R-:W-:Y:S01]  /*4ac0*/  FMUL R30, R43.reuse, 0.035677410662174224854 ;  /* 0x3d12227a2b1e7820 */ /* 0x040fe20000400000 */
[----:B------:R-:W-:Y:S01]  /*4ad0*/  FFMA R39, R0, R25, -0.052303962409496307373 ;  /* 0xbd563cae00277423 */ /* 0x000fe20000000019 */
[----:B------:R-:W-:Y:S01]  /*4ae0*/  FADD R28, R28, 1 ;  /* 0x3f8000001c1c7421 */ /* 0x000fe20000000000 */
[----:B------:R-:W0:Y:S01]  /*4af0*/  MUFU.RCP R31, R31 ;  /* 0x0000001f001f7308 */ /* 0x000e220000001000 */
[----:B------:R-:W-:Y:S01]  /*4b00*/  FFMA R34, R43, R30, 0.79788458347320556641 ;  /* 0x3f4c422a2b227423 */ /* 0x000fe2000000001e */
[C---:B------:R-:W-:Y:S01]  /*4b10*/  FFMA R39, R0.reuse, R39, 0.1331529766321182251 ;  /* 0x3e08594100277423 */ /* 0x040fe20000000027 */
[--C-:B-1----:R-:W-:Y:S01]  /*4b20*/  FFMA R30, R35, -2, R6.reuse ;  /* 0xc0000000231e7823 */ /* 0x102fe20000000006 */
[----:B------:R-:W-:Y:S01]  /*4b30*/  FSETP.GE.AND P1, PT, |R51|, 0.60000002384185791016, PT ;  /* 0x3f19999a3300780b */ /* 0x000fe20003f26200 */
[----:B------:R-:W-:Y:S01]  /*4b40*/  FMUL R7, R43, R34 ;  /* 0x000000222b077220 */ /* 0x000fe20000400000 */
[C---:B------:R-:W-:Y:S01]  /*4b50*/  FFMA R39, R0.reuse, R39, -0.33332768082618713379 ;  /* 0xbeaaa9ed00277423 */ /* 0x040fe20000000027 */
[----:B------:R-:W-:Y:S01]  /*4b60*/  FSETP.GE.AND P0, PT, |R51|, 9.010913848876953125, PT ;  /* 0x41102cb43300780b */ /* 0x000fe20003f06200 */
[----:B------:R-:W1:Y:S01]  /*4b70*/  MUFU.RCP R35, R55 ;  /* 0x0000003700237308 */ /* 0x000e620000001000 */
[----:B------:R-:W-:Y:S01]  /*4b80*/  FMUL R34, |R7|, 2.8853900432586669922 ;  /* 0x4038aa3b07227820 */ /* 0x000fe20000400200 */
[----:B------:R-:W-:Y:S01]  /*4b90*/  FFMA R0, R0, R39, RZ ;  /* 0x0000002700007223 */ /* 0x000fe200000000ff */
[----:B------:R-:W-:Y:S01]  /*4ba0*/  FSEL R30, R30, 1, !P0 ;  /* 0x3f8000001e1e7808 */ /* 0x000fe20004000000 */
[----:B------:R-:W-:Y:S01]  /*4bb0*/  FMUL R2, R27, R27 ;  /* 0x0000001b1b027220 */ /* 0x000fe20000400000 */
[----:B------:R-:W-:Y:S01]  /*4bc0*/  SHF.R.U64 R48, R12, 0x10, R13 ;  /* 0x000000100c307819 */ /* 0x000fe2000000120d */
[----:B------:R-:W-:Y:S01]  /*4bd0*/  IMAD.U32 R12, R13, 0x10000, RZ ;  /* 0x000100000d0c7824 */ /* 0x000fe200078e00ff */
[----:B------:R-:W-:Y:S01]  /*4be0*/  LOP3.LUT R63, R30, 0x80000000, R51, 0xb8, !PT ;  /* 0x800000001e3f7812 */ /* 0x000fe200078eb833 */
[----:B------:R-:W2:Y:S01]  /*4bf0*/  MUFU.EX2 R34, R34 ;  /* 0x0000002200227308 */ /* 0x000ea20000000800 */
[----:B------:R-:W-:Y:S01]  /*4c00*/  SHF.R.U32.HI R30, RZ, 0x10, R13 ;  /* 0x00000010ff1e7819 */ /* 0x000fe2000001160d */
[----:B------:R-:W-:Y:S01]  /*4c10*/  FMUL R13, R12, 0.035677410662174224854 ;  /* 0x3d12227a0c0d7820 */ /* 0x000fe20000400000 */
[----:B------:R-:W-:Y:S01]  /*4c20*/  @!P1 FFMA R63, R51, R42, R51 ;  /* 0x0000002a333f9223 */ /* 0x000fe20000000033 */
[----:B------:R-:W-:Y:S01]  /*4c30*/  FFMA R59, R2, R25, -0.052303962409496307373 ;  /* 0xbd563cae023b7423 */ /* 0x000fe20000000019 */
[----:B------:R-:W-:Y:S01]  /*4c40*/  FSETP.GE.AND P1, PT, |R47|, 0.60000002384185791016, PT ;  /* 0x3f19999a2f00780b */ /* 0x000fe20003f26200 */
[----:B------:R-:W-:Y:S01]  /*4c50*/  FFMA R13, R12, R13, 0.79788458347320556641 ;  /* 0x3f4c422a0c0d7423 */ /* 0x000fe2000000000d */
[----:B------:R-:W-:Y:S01]  /*4c60*/  SHF.L.U32 R48, R48, 0x10, RZ ;  /* 0x0000001030307819 */ /* 0x000fe200000006ff */
[----:B------:R3:W4:Y:S01]  /*4c70*/  MUFU.RCP R39, R28 ;  /* 0x0000001c00277308 */ /* 0x0007220000001000 */
[--C-:B0-----:R-:W-:Y:S01]  /*4c80*/  FFMA R31, R31, -2, R6.reuse ;  /* 0xc00000001f1f7823 */ /* 0x101fe20000000006 */
[----:B------:R-:W-:Y:S01]  /*4c90*/  FSETP.GE.AND P2, PT, |R53|, 9.010913848876953125, PT ;  /* 0x41102cb43500780b */ /* 0x000fe20003f46200 */
[--C-:B-1----:R-:W-:Y:S01]  /*4ca0*/  FFMA R35, R35, -2, R6.reuse ;  /* 0xc000000023237823 */ /* 0x102fe20000000006 */
[----:B------:R-:W-:Y:S01]  /*4cb0*/  FSETP.GE.AND P5, PT, |R27|, 0.60000002384185791016, PT ;  /* 0x3f19999a1b00780b */ /* 0x000fe20003fa6200 */
[----:B------:R-:W-:Y:S01]  /*4cc0*/  FFMA R59, R2, R59, 0.1331529766321182251 ;  /* 0x3e085941023b7423 */ /* 0x000fe2000000003b */
[----:B------:R-:W-:Y:S01]  /*4cd0*/  FSETP.GE.AND P3, PT, |R53|, 0.60000002384185791016, PT ;  /* 0x3f19999a3500780b */ /* 0x000fe20003f66200 */
[----:B------:R-:W-:Y:S01]  /*4ce0*/  FMUL R13, R12, R13 ;  /* 0x0000000d0c0d7220 */ /* 0x000fe20000400000 */
[----:B------:R-:W-:Y:S01]  /*4cf0*/  FSETP.GE.AND P0, PT, |R47|, 9.010913848876953125, PT ;  /* 0x41102cb42f00780b */ /* 0x000fe20003f06200 */
[----:B--2---:R-:W-:Y:S01]  /*4d00*/  FADD R38, R34, 1 ;  /* 0x3f80000022267421 */ /* 0x004fe20000000000 */
[----:B------:R-:W-:Y:S01]  /*4d10*/  FSEL R34, R31, 1, !P2 ;  /* 0x3f8000001f227808 */ /* 0x000fe20005000000 */
[----:B------:R-:W-:Y:S01]  /*4d20*/  FMUL R55, R48, 0.035677410662174224854 ;  /* 0x3d12227a30377820 */ /* 0x000fe20000400000 */
[----:B------:R-:W-:Y:S01]  /*4d30*/  FSETP.GE.AND P4, PT, |R27|, 9.010913848876953125, PT ;  /* 0x41102cb41b00780b */ /* 0x000fe20003f86200 */
[----:B------:R-:W0:Y:S01]  /*4d40*/  MUFU.RCP R31, R38 ;  /* 0x00000026001f7308 */ /* 0x000e220000001000 */
[----:B---3--:R-:W-:Y:S01]  /*4d50*/  SHF.L.U32 R28, R30, 0x10, RZ ;  /* 0x000000101e1c7819 */ /* 0x008fe200000006ff */
[----:B------:R-:W-:Y:S01]  /*4d60*/  FFMA R59, R2, R59, -0.33332768082618713379 ;  /* 0xbeaaa9ed023b7423 */ /* 0x000fe2000000003b */
[----:B------:R-:W-:Y:S01]  /*4d70*/  FSEL R30, R35, 1, !P0 ;  /* 0x3f800000231e7808 */ /* 0x000fe20004000000 */
[--C-:B----4-:R-:W-:Y:S01]  /*4d80*/  FFMA R39, R39, -2, R6.reuse ;  /* 0xc000000027277823 */ /* 0x110fe20000000006 */
[----:B------:R-:W-:Y:S01]  /*4d90*/  FMUL R42, |R13|, 2.8853900432586669922 ;  /* 0x4038aa3b0d2a7820 */ /* 0x000fe20000400200 */
[----:B------:R-:W-:Y:S01]  /*4da0*/  LOP3.LUT R51, R34, 0x80000000, R53, 0xb8, !PT ;  /* 0x8000000022337812 */ /* 0x000fe200078eb835 */
[----:B------:R-:W-:Y:S01]  /*4db0*/  FFMA R55, R48, R55, 0.79788458347320556641 ;  /* 0x3f4c422a30377423 */ /* 0x000fe20000000037 */
[----:B------:R-:W-:Y:S01]  /*4dc0*/  FFMA R2, R2, R59, RZ ;  /* 0x0000003b02027223 */ /* 0x000fe200000000ff */
[----:B------:R-:W-:Y:S01]  /*4dd0*/  FSEL R34, R39, 1, !P4 ;  /* 0x3f80000027227808 */ /* 0x000fe20006000000 */
[----:B------:R-:W-:Y:S01]  /*4de0*/  FMUL R35, R28, 0.035677410662174224854 ;  /* 0x3d12227a1c237820 */ /* 0x000fe20000400000 */
[--C-:B------:R-:W-:Y:S01]  /*4df0*/  LOP3.LUT R65, R30, 0x80000000, R47.reuse, 0xb8, !PT ;  /* 0x800000001e417812 */ /* 0x100fe200078eb82f */
[----:B------:R-:W-:Y:S01]  /*4e00*/  @!P1 FFMA R65, R47, R0, R47 ;  /* 0x000000002f419223 */ /* 0x000fe2000000002f */
[----:B------:R-:W-:Y:S01]  /*4e10*/  FMUL R30, R48, R55 ;  /* 0x00000037301e7220 */ /* 0x000fe20000400000 */
[----:B------:R-:W-:Y:S01]  /*4e20*/  FMUL R0, R7, R7 ;  /* 0x0000000707007220 */ /* 0x000fe20000400000 */
[----:B------:R-:W1:Y:S01]  /*4e30*/  MUFU.EX2 R42, R42 ;  /* 0x0000002a002a7308 */ /* 0x000e620000000800 */
[--C-:B------:R-:W-:Y:S01]  /*4e40*/  LOP3.LUT R71, R34, 0x80000000, R27.reuse, 0xb8, !PT ;  /* 0x8000000022477812 */ /* 0x100fe200078eb81b */
[----:B------:R-:W-:Y:S01]  /*4e50*/  @!P5 FFMA R71, R27, R2, R27 ;  /* 0x000000021b47d223 */ /* 0x000fe2000000001b */
[----:B------:R-:W-:Y:S01]  /*4e60*/  @!P3 FFMA R51, R53, R32, R53 ;  /* 0x000000203533b223 */ /* 0x000fe20000000035 */
[----:B------:R-:W-:Y:S01]  /*4e70*/  FFMA R27, R28, R35, 0.79788458347320556641 ;  /* 0x3f4c422a1c1b7423 */ /* 0x000fe20000000023 */
[----:B------:R-:W-:Y:S01]  /*4e80*/  FMUL R32, |R30|, 2.8853900432586669922 ;  /* 0x4038aa3b1e207820 */ /* 0x000fe20000400200 */
[C---:B------:R-:W-:Y:S01]  /*4e90*/  FFMA R35, R0.reuse, R25, -0.052303962409496307373 ;  /* 0xbd563cae00237423 */ /* 0x040fe20000000019 */
[----:B------:R-:W-:Y:S01]  /*4ea0*/  FSETP.GE.AND P1, PT, |R7|, 0.60000002384185791016, PT ;  /* 0x3f19999a0700780b */ /* 0x000fe20003f26200 */
[----:B0-----:R-:W-:Y:S01]  /*4eb0*/  FFMA R31, R31, -2, R6 ;  /* 0xc00000001f1f7823 */ /* 0x001fe20000000006 */
[----:B------:R-:W-:Y:S01]  /*4ec0*/  FSETP.GE.AND P0, PT, |R7|, 9.010913848876953125, PT ;  /* 0x41102cb40700780b */ /* 0x000fe20003f06200 */
[----:B------:R-:W-:Y:S01]  /*4ed0*/  FFMA R35, R0, R35, 0.1331529766321182251 ;  /* 0x3e08594100237423 */ /* 0x000fe20000000023 */
[----:B------:R-:W0:Y:S01]  /*4ee0*/  MUFU.EX2 R32, R32 ;  /* 0x0000002000207308 */ /* 0x000e220000000800 */
[----:B------:R-:W-:Y:S01]  /*4ef0*/  FMUL R27, R28, R27 ;  /* 0x0000001b1c1b7220 */ /* 0x000fe20000400000 */
[----:B------:R-:W-:Y:S01]  /*4f00*/  FSEL R2, R31, 1, !P0 ;  /* 0x3f8000001f027808 */ /* 0x000fe20004000000 */
[----:B------:R-:W-:Y:S01]  /*4f10*/  FFMA R35, R0, R35, -0.33332768082618713379 ;  /* 0xbeaaa9ed00237423 */ /* 0x000fe20000000023 */
[----:B------:R-:W-:Y:S01]  /*4f20*/  FMUL R34, R13, R13 ;  /* 0x0000000d0d227220 */ /* 0x000fe20000400000 */
[----:B------:R-:W-:Y:S01]  /*4f30*/  FMUL R38, |R27|, 2.8853900432586669922 ;  /* 0x4038aa3b1b267820 */ /* 0x000fe20000400200 */
[----:B-1----:R-:W-:Y:S01]  /*4f40*/  FADD R42, R42, 1 ;  /* 0x3f8000002a2a7421 */ /* 0x002fe20000000000 */
[----:B------:R-:W-:Y:S01]  /*4f50*/  FFMA R0, R0, R35, RZ ;  /* 0x0000002300007223 */ /* 0x000fe200000000ff */
[--C-:B------:R-:W-:Y:S01]  /*4f60*/  LOP3.LUT R31, R2, 0x80000000, R7.reuse, 0xb8, !PT ;  /* 0x80000000021f7812 */ /* 0x100fe200078eb807 */
[----:B------:R-:W-:Y:S01]  /*4f70*/  FFMA R47, R34, R25, -0.052303962409496307373 ;  /* 0xbd563cae222f7423 */ /* 0x000fe20000000019 */
[----:B------:R-:W1:Y:S01]  /*4f80*/  MUFU.RCP R39, R42 ;  /* 0x0000002a00277308 */ /* 0x000e620000001000 */
[----:B------:R-:W-:Y:S01]  /*4f90*/  @!P1 FFMA R31, R7, R0, R7 ;  /* 0x00000000071f9223 */ /* 0x000fe20000000007 */
[----:B------:R-:W-:Y:S01]  /*4fa0*/  FMUL R0, R30, R30 ;  /* 0x0000001e1e007220 */ /* 0x000fe20000400000 */
[----:B------:R-:W-:Y:S01]  /*4fb0*/  FFMA R47, R34, R47, 0.1331529766321182251 ;  /* 0x3e085941222f7423 */ /* 0x000fe2000000002f */
[----:B------:R-:W-:-:S02]  /*4fc0*/  SHF.L.U32 R58, R4, 0x10, RZ ;  /* 0x00000010043a7819 */ /* 0x000fc400000006ff */
[----:B------:R-:W-:Y:S01]  /*4fd0*/  FFMA R7, R0, R25, -0.052303962409496307373 ;  /* 0xbd563cae00077423 */ /* 0x000fe20000000019 */
[----:B0-----:R-:W-:Y:S01]  /*4fe0*/  FADD R32, R32, 1 ;  /* 0x3f80000020207421 */ /* 0x001fe20000000000 */
[----:B------:R-:W0:Y:S01]  /*4ff0*/  MUFU.EX2 R38, R38 ;  /* 0x0000002600267308 */ /* 0x000e220000000800 */
[----:B------:R-:W-:Y:S01]  /*5000*/  FFMA R2, R34, R47, -0.33332768082618713379 ;  /* 0xbeaaa9ed22027423 */ /* 0x000fe2000000002f */
[----:B------:R-:W-:Y:S01]  /*5010*/  FFMA R35, R0, R7, 0.1331529766321182251 ;  /* 0x3e08594100237423 */ /* 0x000fe20000000007 */
[----:B------:R-:W-:Y:S01]  /*5020*/  FMUL R47, R58, 0.035677410662174224854 ;  /* 0x3d12227a3a2f7820 */ /* 0x000fe20000400000 */
[----:B------:R-:W-:Y:S01]  /*5030*/  FSETP.GE.AND P0, PT, |R13|, 9.010913848876953125, PT ;  /* 0x41102cb40d00780b */ /* 0x000fe20003f06200 */
[----:B------:R-:W-:Y:S01]  /*5040*/  FFMA R34, R34, R2, RZ ;  /* 0x0000000222227223 */ /* 0x000fe200000000ff */
[----:B------:R-:W-:Y:S01]  /*5050*/  FFMA R35, R0, R35, -0.33332768082618713379 ;  /* 0xbeaaa9ed00237423 */ /* 0x000fe20000000023 */
[C---:B------:R-:W-:Y:S01]  /*5060*/  FFMA R47, R58.reuse, R47, 0.79788458347320556641 ;  /* 0x3f4c422a3a2f7423 */ /* 0x040fe2000000002f */
[----:B------:R2:W3:Y:S01]  /*5070*/  MUFU.RCP R7, R32 ;  /* 0x0000002000077308 */ /* 0x0004e20000001000 */
[----:B-1----:R-:W-:Y:S01]  /*5080*/  FFMA R39, R39, -2, R6 ;  /* 0xc000000027277823 */ /* 0x002fe20000000006 */
[----:B------:R-:W-:Y:S01]  /*5090*/  FSETP.GE.AND P2, PT, |R13|, 0.60000002384185791016, PT ;  /* 0x3f19999a0d00780b */ /* 0x000fe20003f46200 */
[----:B------:R-:W-:Y:S01]  /*50a0*/  FMUL R2, R58, R47 ;  /* 0x0000002f3a027220 */ /* 0x000fe20000400000 */
[----:B------:R-:W-:Y:S01]  /*50b0*/  FFMA R35, R0, R35, RZ ;  /* 0x0000002300237223 */ /* 0x000fe200000000ff */
[----:B------:R-:W-:-:S02]  /*50c0*/  FSETP.GE.AND P1, PT, |R30|, 0.60000002384185791016, PT ;  /* 0x3f19999a1e00780b */ /* 0x000fc40003f26200 */
[----:B------:R-:W-:Y:S01]  /*50d0*/  FSEL R0, R39, 1, !P0 ;  /* 0x3f80000027007808 */ /* 0x000fe20004000000 */
[----:B0-----:R-:W-:Y:S01]  /*50e0*/  FADD R38, R38, 1 ;  /* 0x3f80000026267421 */ /* 0x001fe20000000000 */
[----:B--2---:R-:W-:Y:S02]  /*50f0*/  FMUL R32, |R2|, 2.8853900432586669922 ;  /* 0x4038aa3b02207820 */ /* 0x004fe40000400200 */
[--C-:B------:R-:W-:Y:S01]  /*5100*/  LOP3.LUT R47, R0, 0x80000000, R13.reuse, 0xb8, !PT ;  /* 0x80000000002f7812 */ /* 0x100fe200078eb80d */
[----:B------:R-:W-:Y:S01]  /*5110*/  FMUL R0, R27, R27 ;  /* 0x0000001b1b007220 */ /* 0x000fe20000400000 */
[----:B------:R-:W0:Y:S01]  /*5120*/  MUFU.RCP R39, R38 ;  /* 0x0000002600277308 */ /* 0x000e220000001000 */
[----:B------:R-:W-:Y:S01]  /*5130*/  FSETP.GE.AND P0, PT, |R30|, 9.010913848876953125, PT ;  /* 0x41102cb41e00780b */ /* 0x000fe20003f06200 */
[----:B------:R-:W-:Y:S01]  /*5140*/  @!P2 FFMA R47, R13, R34, R13 ;  /* 0x000000220d2fa223 */ /* 0x000fe2000000000d */
[----:B------:R-:W-:Y:S01]  /*5150*/  FFMA R13, R0, R25, -0.052303962409496307373 ;  /* 0xbd563cae000d7423 */ /* 0x000fe20000000019 */
[----:B---3--:R-:W-:Y:S01]  /*5160*/  FFMA R7, R7, -2, R6 ;  /* 0xc000000007077823 */ /* 0x008fe20000000006 */
[----:B------:R-:W-:-:S02]  /*5170*/  SHF.L.U32 R55, R5, 0x10, RZ ;  /* 0x0000001005377819 */ /* 0x000fc400000006ff */
[C---:B------:R-:W-:Y:S01]  /*5180*/  FFMA R13, R0.reuse, R13, 0.1331529766321182251 ;  /* 0x3e085941000d7423 */ /* 0x040fe2000000000d */
[----:B------:R-:W1:Y:S01]  /*5190*/  MUFU.EX2 R32, R32 ;  /* 0x0000002000207308 */ /* 0x000e620000000800 */
[----:B------:R-:W-:Y:S01]  /*51a0*/  FSEL R7, R7, 1, !P0 ;  /* 0x3f80000007077808 */ /* 0x000fe20004000000 */
[----:B------:R-:W-:Y:S01]  /*51b0*/  FMUL R34, R55, 0.035677410662174224854 ;  /* 0x3d12227a37227820 */ /* 0x000fe20000400000 */
[----:B------:R-:W-:Y:S01]  /*51c0*/  FFMA R13, R0, R13, -0.33332768082618713379 ;  /* 0xbeaaa9ed000d7423 */ /* 0x000fe2000000000d */
[----:B------:R-:W-:Y:S02]  /*51d0*/  FSETP.GE.AND P0, PT, |R27|, 9.010913848876953125, PT ;  /* 0x41102cb41b00780b */ /* 0x000fe40003f06200 */
[--C-:B------:R-:W-:Y:S01]  /*51e0*/  LOP3.LUT R69, R7, 0x80000000, R30.reuse, 0xb8, !PT ;  /* 0x8000000007457812 */ /* 0x100fe200078eb81e */
[----:B------:R-:W-:Y:S01]  /*51f0*/  @!P1 FFMA R69, R30, R35, R30 ;  /* 0x000000231e459223 */ /* 0x000fe2000000001e */
[----:B------:R-:W-:Y:S01]  /*5200*/  FSETP.GE.AND P1, PT, |R27|, 0.60000002384185791016, PT ;  /* 0x3f19999a1b00780b */ /* 0x000fe20003f26200 */
[----:B0-----:R-:W-:Y:S01]  /*5210*/  FFMA R39, R39, -2, R6 ;  /* 0xc000000027277823 */ /* 0x001fe20000000006 */
[----:B------:R-:W-:Y:S01]  /*5220*/  FFMA R34, R55, R34, 0.79788458347320556641 ;  /* 0x3f4c422a37227423 */ /* 0x000fe20000000022 */
[----:B------:R-:W-:Y:S01]  /*5230*/  FFMA R30, R0, R13, RZ ;  /* 0x0000000d001e7223 */ /* 0x000fe200000000ff */
[----:B------:R-:W-:-:S02]  /*5240*/  SHF.R.U64 R59, R4, 0x10, R5 ;  /* 0x00000010043b7819 */ /* 0x000fc40000001205 */
[----:B------:R-:W-:Y:S01]  /*5250*/  FSEL R0, R39, 1, !P0 ;  /* 0x3f80000027007808 */ /* 0x000fe20004000000 */
[----:B------:R-:W-:Y:S01]  /*5260*/  FMUL R7, R55, R34 ;  /* 0x0000002237077220 */ /* 0x000fe20000400000 */
[----:B------:R-:W-:Y:S01]  /*5270*/  FSETP.GE.AND P0, PT, |R2|, 9.010913848876953125, PT ;  /* 0x41102cb40200780b */ /* 0x000fe20003f06200 */
[----:B-1----:R-:W-:Y:S01]  /*5280*/  FADD R32, R32, 1 ;  /* 0x3f80000020207421 */ /* 0x002fe20000000000 */
[--C-:B------:R-:W-:Y:S01]  /*5290*/  LOP3.LUT R13, R0, 0x80000000, R27.reuse, 0xb8, !PT ;  /* 0x80000000000d7812 */ /* 0x100fe200078eb81b */
[----:B------:R-:W-:Y:S01]  /*52a0*/  FMUL R0, R2, R2 ;  /* 0x0000000202007220 */ /* 0x000fe20000400000 */
[----:B------:R-:W-:Y:S01]  /*52b0*/  IMAD.U32 R59, R59, 0x10000, RZ ;  /* 0x000100003b3b7824 */ /* 0x000fe200078e00ff */
[----:B------:R-:W0:Y:S01]  /*52c0*/  MUFU.RCP R35, R32 ;  /* 0x0000002000237308 */ /* 0x000e220000001000 */
[----:B------:R-:W-:Y:S01]  /*52d0*/  @!P1 FFMA R13, R27, R30, R27 ;  /* 0x0000001e1b0d9223 */ /* 0x000fe2000000001b */
[----:B------:R-:W-:Y:S01]  /*52e0*/  FMUL R30, |R7|, 2.8853900432586669922 ;  /* 0x4038aa3b071e7820 */ /* 0x000fe20000400200 */
[----:B------:R-:W-:Y:S01]  /*52f0*/  FFMA R27, R0, R25, -0.052303962409496307373 ;  /* 0xbd563cae001b7423 */ /* 0x000fe20000000019 */
[----:B------:R-:W-:-:S02]  /*5300*/  FSETP.GE.AND P1, PT, |R2|, 0.60000002384185791016, PT ;  /* 0x3f19999a0200780b */ /* 0x000fc40003f26200 */
[----:B------:R-:W-:Y:S01]  /*5310*/  SHF.R.U32.HI R60, RZ, 0x10, R5 ;  /* 0x00000010ff3c7819 */ /* 0x000fe20000011605 */
[----:B------:R-:W-:Y:S01]  /*5320*/  FFMA R27, R0, R27, 0.1331529766321182251 ;  /* 0x3e085941001b7423 */ /* 0x000fe2000000001b */
[----:B------:R-:W1:Y:S02]  /*5330*/  MUFU.EX2 R30, R30 ;  /* 0x0000001e001e7308 */ /* 0x000e640000000800 */
[----:B------:R-:W-:Y:S01]  /*5340*/  SHF.L.U32 R60, R60, 0x10, RZ ;  /* 0x000000103c3c7819 */ /* 0x000fe200000006ff */
[----:B------:R-:W-:-:S04]  /*5350*/  FFMA R27, R0, R27, -0.33332768082618713379 ;  /* 0xbeaaa9ed001b7423 */ /* 0x000fc8000000001b */
[----:B------:R-:W-:Y:S01]  /*5360*/  FFMA R27, R0, R27, RZ ;  /* 0x0000001b001b7223 */ /* 0x000fe200000000ff */
[----:B------:R-:W-:Y:S01]  /*5370*/  FMUL R0, R59, 0.035677410662174224854 ;  /* 0x3d12227a3b007820 */ /* 0x000fe20000400000 */
[----:B0-----:R-:W-:-:S03]  /*5380*/  FFMA R35, R35, -2, R6 ;  /* 0xc000000023237823 */ /* 0x001fc60000000006 */
[----:B------:R-:W-:Y:S02]  /*5390*/  FFMA R0, R59, R0, 0.79788458347320556641 ;  /* 0x3f4c422a3b007423 */ /* 0x000fe40000000000 */
[----:B------:R-:W-:Y:S02]  /*53a0*/  FSEL R35, R35, 1, !P0 ;  /* 0x3f80000023237808 */ /* 0x000fe40004000000 */
[----:B------:R-:W-:Y:S01]  /*53b0*/  FSETP.GE.AND P0, PT, |R7|, 9.010913848876953125, PT ;  /* 0x41102cb40700780b */ /* 0x000fe20003f06200 */
[----:B-1----:R-:W-:Y:S01]  /*53c0*/  FADD R30, R30, 1 ;  /* 0x3f8000001e1e7421 */ /* 0x002fe20000000000 */
[--C-:B------:R-:W-:Y:S01]  /*53d0*/  LOP3.LUT R35, R35, 0x80000000, R2.reuse, 0xb8, !PT ;  /* 0x8000000023237812 */ /* 0x100fe200078eb802 */
[----:B------:R-:W-:Y:S01]  /*53e0*/  @!P1 FFMA R35, R2, R27, R2 ;  /* 0x0000001b02239223 */ /* 0x000fe20000000002 */
[----:B------:R-:W-:Y:S01]  /*53f0*/  FMUL R2, R59, R0 ;  /* 0x000000003b027220 */ /* 0x000fe20000400000 */
[----:B------:R-:W0:Y:S01]  /*5400*/  MUFU.RCP R39, R30 ;  /* 0x0000001e00277308 */ /* 0x000e220000001000 */
[C---:B------:R-:W-:Y:S01]  /*5410*/  FMUL R27, R7.reuse, R7 ;  /* 0x00000007071b7220 */ /* 0x040fe20000400000 */
[----:B------:R-:W-:Y:S01]  /*5420*/  FSETP.GE.AND P1, PT, |R7|, 0.60000002384185791016, PT ;  /* 0x3f19999a0700780b */ /* 0x000fe20003f26200 */
[----:B------:R-:W-:-:S02]  /*5430*/  FMUL R4, |R2|, 2.8853900432586669922 ;  /* 0x4038aa3b02047820 */ /* 0x000fc40000400200 */
[----:B------:R-:W-:-:S04]  /*5440*/  FFMA R0, R27, R25, -0.052303962409496307373 ;  /* 0xbd563cae1b007423 */ /* 0x000fc80000000019 */
[----:B------:R-:W1:Y:S01]  /*5450*/  MUFU.EX2 R4, R4 ;  /* 0x0000000400047308 */ /* 0x000e620000000800 */
[----:B------:R-:W-:-:S04]  /*5460*/  FFMA R0, R27, R0, 0.1331529766321182251 ;  /* 0x3e0859411b007423 */ /* 0x000fc80000000000 */
[----:B------:R-:W-:Y:S01]  /*5470*/  FFMA R0, R27, R0, -0.33332768082618713379 ;  /* 0xbeaaa9ed1b007423 */ /* 0x000fe20000000000 */
[----:B0-----:R-:W-:-:S03]  /*5480*/  FFMA R39, R39, -2, R6 ;  /* 0xc000000027277823 */ /* 0x001fc60000000006 */
[----:B------:R-:W-:Y:S02]  /*5490*/  FFMA R30, R27, R0, RZ ;  /* 0x000000001b1e7223 */ /* 0x000fe400000000ff */
[----:B------:R-:W-:Y:S02]  /*54a0*/  FSEL R0, R39, 1, !P0 ;  /* 0x3f80000027007808 */ /* 0x000fe40004000000 */
[----:B------:R-:W-:Y:S02]  /*54b0*/  FSETP.GE.AND P0, PT, |R2|, 9.010913848876953125, PT ;  /* 0x41102cb40200780b */ /* 0x000fe40003f06200 */
[--C-:B------:R-:W-:Y:S01]  /*54c0*/  LOP3.LUT R67, R0, 0x80000000, R7.reuse, 0xb8, !PT ;  /* 0x8000000000437812 */ /* 0x100fe200078eb807 */
[----:B-1----:R-:W-:Y:S01]  /*54d0*/  FADD R0, R4, 1 ;  /* 0x3f80000004007421 */ /* 0x002fe20000000000 */
[----:B------:R-:W-:Y:S01]  /*54e0*/  @!P1 FFMA R67, R7, R30, R7 ;  /* 0x0000001e07439223 */ /* 0x000fe20000000007 */
[----:B------:R-:W-:Y:S01]  /*54f0*/  FMUL R7, R60, 0.035677410662174224854 ;  /* 0x3d12227a3c077820 */ /* 0x000fe20000400000 */
[----:B------:R-:W-:Y:S01]  /*5500*/  FSETP.GE.AND P1, PT, |R2|, 0.60000002384185791016, PT ;  /* 0x3f19999a0200780b */ /* 0x000fe20003f26200 */
[----:B------:R-:W0:Y:S02]  /*5510*/  MUFU.RCP R5, R0 ;  /* 0x0000000000057308 */ /* 0x000e240000001000 */
[----:B------:R-:W-:-:S04]  /*5520*/  FFMA R7, R60, R7, 0.79788458347320556641 ;  /* 0x3f4c422a3c077423 */ /* 0x000fc80000000007 */
[----:B------:R-:W-:Y:S01]  /*5530*/  FMUL R4, R60, R7 ;  /* 0x000000073c047220 */ /* 0x000fe20000400000 */
[----:B------:R-:W-:-:S03]  /*5540*/  FMUL R7, R2, R2 ;  /* 0x0000000202077220 */ /* 0x000fc60000400000 */
[----:B------:R-:W-:Y:S01]  /*5550*/  FMUL R27, |R4|, 2.8853900432586669922 ;  /* 0x4038aa3b041b7820 */ /* 0x000fe20000400200 */
[----:B------:R-:W-:-:S04]  /*5560*/  FFMA R30, R7, R25, -0.052303962409496307373 ;  /* 0xbd563cae071e7423 */ /* 0x000fc80000000019 */
[----:B------:R-:W-:Y:S01]  /*5570*/  FFMA R30, R7, R30, 0.1331529766321182251 ;  /* 0x3e085941071e7423 */ /* 0x000fe2000000001e */
[----:B------:R-:W1:Y:S01]  /*5580*/  MUFU.EX2 R27, R27 ;  /* 0x0000001b001b7308 */ /* 0x000e620000000800 */
[----:B0-----:R-:W-:Y:S02]  /*5590*/  FFMA R5, R5, -2, R6 ;  /* 0xc000000005057823 */ /* 0x001fe40000000006 */
[----:B------:R-:W-:Y:S01]  /*55a0*/  FFMA R0, R7, R30, -0.33332768082618713379 ;  /* 0xbeaaa9ed07007423 */ /* 0x000fe2000000001e */
[C---:B------:R-:W-:Y:S02]  /*55b0*/  FMUL R30, R4.reuse, R4 ;  /* 0x00000004041e7220 */ /* 0x040fe40000400000 */
[----:B------:R-:W-:Y:S01]  /*55c0*/  FSEL R5, R5, 1, !P0 ;  /* 0x3f80000005057808 */ /* 0x000fe20004000000 */
[----:B------:R-:W-:Y:S01]  /*55d0*/  FFMA R7, R7, R0, RZ ;  /* 0x0000000007077223 */ /* 0x000fe200000000ff */
[----:B------:R-:W-:Y:S02]  /*55e0*/  FSETP.GE.AND P0, PT, |R4|, 9.010913848876953125, PT ;  /* 0x41102cb40400780b */ /* 0x000fe40003f06200 */
[--C-:B------:R-:W-:Y:S01]  /*55f0*/  LOP3.LUT R39, R5, 0x80000000, R2.reuse, 0xb8, !PT ;  /* 0x8000000005277812 */ /* 0x100fe200078eb802 */
[----:B------:R-:W-:Y:S01]  /*5600*/  @!P1 FFMA R39, R2, R7, R2 ;  /* 0x0000000702279223 */ /* 0x000fe20000000002 */
[----:B------:R-:W-:Y:S01]  /*5610*/  SHF.L.U32 R7, R40, 0x10, RZ ;  /* 0x0000001028077819 */ /* 0x000fe200000006ff */
[----:B------:R-:W-:Y:S01]  /*5620*/  FFMA R5, R30, R25, -0.052303962409496307373 ;  /* 0xbd563cae1e057423 */ /* 0x000fe20000000019 */
[----:B------:R-:W-:-:S03]  /*5630*/  FSETP.GE.AND P1, PT, |R4|, 0.60000002384185791016, PT ;  /* 0x3f19999a0400780b */ /* 0x000fc60003f26200 */
[----:B------:R-:W-:Y:S01]  /*5640*/  FMUL R0, R7, 0.035677410662174224854 ;  /* 0x3d12227a07007820 */ /* 0x000fe20000400000 */
[----:B-1----:R-:W-:Y:S01]  /*5650*/  FADD R2, R27, 1 ;  /* 0x3f8000001b027421 */ /* 0x002fe20000000000 */
[C---:B------:R-:W-:Y:S02]  /*5660*/  FFMA R5, R30.reuse, R5, 0.1331529766321182251 ;  /* 0x3e0859411e057423 */ /* 0x040fe40000000005 */
[C---:B------:R-:W-:Y:S01]  /*5670*/  FFMA R32, R7.reuse, R0, 0.79788458347320556641 ;  /* 0x3f4c422a07207423 */ /* 0x040fe20000000000 */
[----:B------:R0:W1:Y:S01]  /*5680*/  MUFU.RCP R27, R2 ;  /* 0x00000002001b7308 */ /* 0x0000620000001000 */
[C---:B------:R-:W-:Y:S02]  /*5690*/  FFMA R0, R30.reuse, R5, -0.33332768082618713379 ;  /* 0xbeaaa9ed1e007423 */ /* 0x040fe40000000005 */
[----:B------:R-:W-:Y:S02]  /*56a0*/  FMUL R5, R7, R32 ;  /* 0x0000002007057220 */ /* 0x000fe40000400000 */
[----:B------:R-:W-:-:S02]  /*56b0*/  FFMA R53, R30, R0, RZ ;  /* 0x000000001e357223 */ /* 0x000fc400000000ff */
[C---:B------:R-:W-:Y:S01]  /*56c0*/  FMUL R30, |R5|.reuse, 2.8853900432586669922 ;  /* 0x4038aa3b051e7820 */ /* 0x040fe20000400200 */
[----:B------:R-:W-:Y:S01]  /*56d0*/  FMUL R32, R5, R5 ;  /* 0x0000000505207220 */ /* 0x000fe20000400000 */
[----:B0-----:R-:W-:-:S04]  /*56e0*/  HFMA2 R2, -RZ, RZ, 1.75, 0 ;  /* 0x3f000000ff027431 */ /* 0x001fc800000001ff */
[----:B------:R-:W0:Y:S01]  /*56f0*/  MUFU.EX2 R30, R30 ;  /* 0x0000001e001e7308 */ /* 0x000e220000000800 */
[----:B-1----:R-:W-:Y:S01]  /*5700*/  FFMA R27, R27, -2, R6 ;  /* 0xc00000001b1b7823 */ /* 0x002fe20000000006 */
[-C--:B------:R-:W-:Y:S01]  /*5710*/  FFMA R0, R63, R2.reuse, 0.5 ;  /* 0x3f0000003f007423 */ /* 0x080fe20000000002 */
[-C--:B------:R-:W-:Y:S01]  /*5720*/  FFMA R65, R65, R2.reuse, 0.5 ;  /* 0x3f00000041417423 */ /* 0x080fe20000000002 */
[----:B------:R-:W-:Y:S02]  /*5730*/  FFMA R13, R13, R2, 0.5 ;  /* 0x3f0000000d0d7423 */ /* 0x000fe40000000002 */
[----:B------:R-:W-:Y:S01]  /*5740*/  FSEL R27, R27, 1, !P0 ;  /* 0x3f8000001b1b7808 */ /* 0x000fe20004000000 */
[----:B------:R-:W-:Y:S01]  /*5750*/  FMUL R33, R33, R0 ;  /* 0x0000000021217220 */ /* 0x000fe20000400000 */
[----:B------:R-:W-:Y:S01]  /*5760*/  FSETP.GE.AND P0, PT, |R5|, 9.010913848876953125, PT ;  /* 0x41102cb40500780b */ /* 0x000fe20003f06200 */
[----:B------:R-:W-:Y:S01]  /*5770*/  FMUL R52, R52, R65 ;  /* 0x0000004134347220 */ /* 0x000fe20000400000 */
[--C-:B------:R-:W-:Y:S01]  /*5780*/  LOP3.LUT R61, R27, 0x80000000, R4.reuse, 0xb8, !PT ;  /* 0x800000001b3d7812 */ /* 0x100fe200078eb804 */
[----:B------:R-:W-:Y:S01]  /*5790*/  @!P1 FFMA R61, R4, R53, R4 ;  /* 0x00000035043d9223 */ /* 0x000fe20000000004 */
[----:B------:R-:W-:Y:S01]  /*57a0*/  FFMA R53, R32, R25, -0.052303962409496307373 ;  /* 0xbd563cae20357423 */ /* 0x000fe20000000019 */
[----:B------:R-:W-:Y:S01]  /*57b0*/  FSETP.GE.AND P1, PT, |R5|, 0.60000002384185791016, PT ;  /* 0x3f19999a0500780b */ /* 0x000fe20003f26200 */
[----:B0-----:R-:W-:Y:S01]  /*57c0*/  FADD R4, R30, 1 ;  /* 0x3f8000001e047421 */ /* 0x001fe20000000000 */
[----:B------:R-:W-:Y:S01]  /*57d0*/  FMUL R28, R28, R13 ;  /* 0x0000000d1c1c7220 */ /* 0x000fe20000400000 */
[C---:B------:R-:W-:Y:S01]  /*57e0*/  FFMA R53, R32.reuse, R53, 0.1331529766321182251 ;  /* 0x3e08594120357423 */ /* 0x040fe20000000035 */
[-C--:B------:R-:W-:Y:S01]  /*57f0*/  FFMA R47, R47, R2.reuse, 0.5 ;  /* 0x3f0000002f2f7423 */ /* 0x080fe20000000002 */
[----:B------:R-:W0:Y:S01]  /*5800*/  MUFU.RCP R27, R4 ;  /* 0x00000004001b7308 */ /* 0x000e220000001000 */
[-C--:B------:R-:W-:Y:S01]  /*5810*/  FFMA R35, R35, R2.reuse, 0.5 ;  /* 0x3f00000023237423 */ /* 0x080fe20000000002 */
[----:B------:R-:W-:Y:S01]  /*5820*/  FFMA R0, R32, R53, -0.33332768082618713379 ;  /* 0xbeaaa9ed20007423 */ /* 0x000fe20000000035 */
[----:B------:R-:W-:Y:S01]  /*5830*/  FMUL R47, R12, R47 ;  /* 0x0000002f0c2f7220 */ /* 0x000fe20000400000 */
[----:B------:R-:W-:Y:S01]  /*5840*/  FFMA R54, R71, R2, 0.5 ;  /* 0x3f00000047367423 */ /* 0x000fe20000000002 */
[----:B------:R-:W-:Y:S01]  /*5850*/  FMUL R58, R58, R35 ;  /* 0x000000233a3a7220 */ /* 0x000fe20000400000 */
[----:B------:R-:W-:Y:S01]  /*5860*/  FFMA R0, R32, R0, RZ ;  /* 0x0000000020007223 */ /* 0x000fe200000000ff */
[----:B------:R-:W-:Y:S01]  /*5870*/  FFMA R61, R61, R2, 0.5 ;  /* 0x3f0000003d3d7423 */ /* 0x000fe20000000002 */
[----:B------:R-:W-:Y:S01]  /*5880*/  FMUL R54, R15, R54 ;  /* 0x000000360f367220 */ /* 0x000fe20000400000 */
[----:B------:R-:W-:Y:S01]  /*5890*/  FFMA R69, R69, R2, 0.5 ;  /* 0x3f00000045457423 */ /* 0x000fe20000000002 */
[----:B0-----:R-:W-:Y:S01]  /*58a0*/  FFMA R27, R27, -2, R6 ;  /* 0xc00000001b1b7823 */ /* 0x001fe20000000006 */
[----:B------:R-:W-:Y:S01]  /*58b0*/  FMUL R60, R60, R61 ;  /* 0x0000003d3c3c7220 */ /* 0x000fe20000400000 */
[----:B------:R-:W-:Y:S01]  /*58c0*/  FMNMX3 R46, |R33|, R46, |R52|, !PT ;  /* 0x0000002e212e7276 */ /* 0x000fe20007800634 */
[----:B------:R-:W-:Y:S01]  /*58d0*/  BSSY.RECONVERGENT B0, `(.L_x_24726) ;  /* 0x000008c000007945 */ /* 0x000fe20003800200 */
[----:B------:R-:W-:Y:S01]  /*58e0*/  FMUL R48, R48, R69 ;  /* 0x0000004530307220 */ /* 0x000fe20000400000 */
[----:B------:R-:W-:-:S02]  /*58f0*/  FSEL R30, R27, 1, !P0 ;  /* 0x3f8000001b1e7808 */ /* 0x000fc40004000000 */
[----:B------:R-:W-:Y:S01]  /*5900*/  SHF.R.U64 R27, R40, 0x10, R41 ;  /* 0x00000010281b7819 */ /* 0x000fe20000001229 */
[----:B------:R-:W-:Y:S01]  /*5910*/  IMAD.U32 R40, R41, 0x10000, RZ ;  /* 0x0001000029287824 */ /* 0x000fe200078e00ff */
[--C-:B------:R-:W-:Y:S01]  /*5920*/  LOP3.LUT R63, R30, 0x80000000, R5.reuse, 0xb8, !PT ;  /* 0x800000001e3f7812 */ /* 0x100fe200078eb805 */
[----:B------:R-:W-:Y:S01]  /*5930*/  @!P1 FFMA R63, R5, R0, R5 ;  /* 0x00000000053f9223 */ /* 0x000fe20000000005 */
[----:B------:R-:W-:-:S05]  /*5940*/  SHF.L.U32 R27, R27, 0x10, RZ ;  /* 0x000000101b1b7819 */ /* 0x000fca00000006ff */
[----:B------:R-:W-:-:S04]  /*5950*/  FMUL R0, R27, 0.035677410662174224854 ;  /* 0x3d12227a1b007820 */ /* 0x000fc80000400000 */
[----:B------:R-:W-:-:S04]  /*5960*/  FFMA R0, R27, R0, 0.79788458347320556641 ;  /* 0x3f4c422a1b007423 */ /* 0x000fc80000000000 */
[----:B------:R-:W-:Y:S01]  /*5970*/  FMUL R4, R27, R0 ;  /* 0x000000001b047220 */ /* 0x000fe20000400000 */
[----:B------:R-:W-:-:S03]  /*5980*/  FFMA R0, R51, R2, 0.5 ;  /* 0x3f00000033007423 */ /* 0x000fc60000000002 */
        /* <DEDUP_REMOVED lines=8> */
[----:B------:R-:W-:Y:S01]  /*5a10*/  FFMA R0, R32, R51, -0.33332768082618713379 ;  /* 0xbeaaa9ed20007423 */ /* 0x000fe20000000033 */
[----:B0-----:R-:W-:-:S03]  /*5a20*/  FADD R30, R5, 1 ;  /* 0x3f800000051e7421 */ /* 0x001fc60000000000 */
[----:B------:R-:W-:Y:S01]  /*5a30*/  FFMA R5, R32, R0, RZ ;  /* 0x0000000020057223 */ /* 0x000fe200000000ff */
[----:B------:R-:W-:Y:S01]  /*5a40*/  SHF.R.U32.HI R32, RZ, 0x10, R41 ;  /* 0x00000010ff207819 */ /* 0x000fe20000011629 */
[----:B------:R-:W0:Y:S03]  /*5a50*/  MUFU.RCP R53, R30 ;  /* 0x0000001e00357308 */ /* 0x000e260000001000 */
[----:B------:R-:W-:Y:S01]  /*5a60*/  SHF.L.U32 R32, R32, 0x10, RZ ;  /* 0x0000001020207819 */ /* 0x000fe200000006ff */
        /* <DEDUP_REMOVED lines=19> */
[----:B------:R-:W-:Y:S02]  /*5ba0*/  FSEL R4, R53, 1, !P0 ;  /* 0x3f80000035047808 */ /* 0x000fe40004000000 */
[----:B------:R-:W-:Y:S02]  /*5bb0*/  SHF.L.U32 R53, R20, 0x2, RZ ;  /* 0x0000000214357819 */ /* 0x000fe400000006ff */
[--C-:B------:R-:W-:Y:S01]  /*5bc0*/  LOP3.LUT R65, R4, 0x80000000, R5.reuse, 0xb8, !PT ;  /* 0x8000000004417812 */ /* 0x100fe200078eb805 */
[----:B------:R-:W-:Y:S01]  /*5bd0*/  @!P1 FFMA R65, R5, R0, R5 ;  /* 0x0000000005419223 */ /* 0x000fe20000000005 */
[----:B------:R-:W-:Y:S02]  /*5be0*/  IADD3 R0, PT, PT, R53, 0x3, RZ ;  /* 0x0000000335007810 */ /* 0x000fe40007ffe0ff */
[----:B------:R-:W-:Y:S02]  /*5bf0*/  IADD3 R20, PT, PT, R23, 0x1d, RZ ;  /* 0x0000001d17147810 */ /* 0x000fe40007ffe0ff */
[----:B------:R-:W-:Y:S01]  /*5c00*/  ISETP.GE.U32.AND P0, PT, R0, UR27, PT ;  /* 0x0000001b00007c0c */ /* 0x000fe2000bf06070 */
[----:B------:R-:W-:Y:S01]  /*5c10*/  FFMA R0, R31, R2, 0.5 ;  /* 0x3f0000001f007423 */ /* 0x000fe20000000002 */
[----:B------:R-:W-:-:S02]  /*5c20*/  LOP3.LUT R20, R20, 0x1f, RZ, 0xc0, !PT ;  /* 0x0000001f14147812 */ /* 0x000fc400078ec0ff */
[----:B------:R-:W-:Y:S01]  /*5c30*/  MOV R31, UR31 ;  /* 0x0000001f001f7c02 */ /* 0x000fe20008000f00 */
[----:B------:R-:W-:Y:S01]  /*5c40*/  FMUL R43, R43, R0 ;  /* 0x000000002b2b7220 */ /* 0x000fe20000400000 */
[C---:B------:R-:W-:Y:S01]  /*5c50*/  ISETP.LT.U32.AND P0, PT, R20.reuse, UR26, !P0 ;  /* 0x0000001a14007c0c */ /* 0x040fe2000c701070 */
[----:B------:R-:W-:Y:S01]  /*5c60*/  FFMA R0, R67, R2, 0.5 ;  /* 0x3f00000043007423 */ /* 0x000fe20000000002 */
[----:B------:R-:W-:-:S03]  /*5c70*/  IADD3 R4, P1, P2, R20, UR14, R29 ;  /* 0x0000000e14047c10 */ /* 0x000fc6000fa3e01d */
[----:B------:R-:W-:Y:S01]  /*5c80*/  FMUL R55, R55, R0 ;  /* 0x0000000037377220 */ /* 0x000fe20000400000 */
[----:B------:R-:W-:-:S07]  /*5c90*/  IADD3.X R5, PT, PT, RZ, UR15, R22, P1, P2 ;  /* 0x0000000fff057c10 */ /* 0x000fce0008fe4416 */
[----:B------:R-:W-:Y:S01]  /*5ca0*/  VOTEU.ANY UP0, P0 ;  /* 0x0000000000ff7886 */ /* 0x000fe20000000100 */
[----:B------:R-:W-:Y:S01]  /*5cb0*/  @P0 IMAD.WIDE.U32 R30, R31, 0x5, R4 ;  /* 0x000000051f1e0825 */ /* 0x000fe200078e0004 */
[----:B------:R-:W-:-:S03]  /*5cc0*/  @!P0 CS2R R34, SRZ ;  /* 0x0000000000228805 */ /* 0x000fc6000001ff00 */
[----:B------:R-:W-:Y:S01]  /*5cd0*/  @UP0 UIMAD UR5, UR32, 0x5, URZ ;  /* 0x00000005200508a4 */ /* 0x000fe2000f8e02ff */
[----:B------:R-:W-:-:S05]  /*5ce0*/  @P0 LEA R12, P1, R30, UR24, 0x3 ;  /* 0x000000181e0c0c11 */ /* 0x000fca000f8218ff */
[----:B------:R-:W-:Y:S02]  /*5cf0*/  @P0 VIADD R13, R31, UR5 ;  /* 0x000000051f0d0c36 */ /* 0x000fe40008000000 */
[----:B------:R-:W-:-:S04]  /*5d00*/  FMUL R31, R32, 0.035677410662174224854 ;  /* 0x3d12227a201f7820 */ /* 0x000fc80000400000 */
[----:B------:R-:W-:Y:S01]  /*5d10*/  FFMA R31, R32, R31, 0.79788458347320556641 ;  /* 0x3f4c422a201f7423 */ /* 0x000fe2000000001f */
[----:B------:R-:W-:-:S03]  /*5d20*/  @P0 LEA.HI.X R13, R30, UR25, R13, 0x3, P1 ;  /* 0x000000191e0d0c11 */ /* 0x000fc600088f1c0d */
[----:B------:R-:W-:Y:S01]  /*5d30*/  FMUL R42, R32, R31 ;  /* 0x0000001f202a7220 */ /* 0x000fe20000400000 */
[----:B------:R-:W-:Y:S01]  /*5d40*/  FFMA R0, R39, R2, 0.5 ;  /* 0x3f00000027007423 */ /* 0x000fe20000000002 */
[----:B------:R-:W-:Y:S01]  /*5d50*/  @P0 MOV R38, R4 ;  /* 0x0000000400260202 */ /* 0x000fe20000000f00 */
[----:B------:R-:W-:Y:S01]  /*5d60*/  @UP0 UIMAD UR5, UR32, 0x6, URZ ;  /* 0x00000006200508a4 */ /* 0x000fe2000f8e02ff */
[----:B------:R-:W-:Y:S01]  /*5d70*/  FMUL R30, |R42|, 2.8853900432586669922 ;  /* 0x4038aa3b2a1e7820 */ /* 0x000fe20000400200 */
[----:B------:R0:W5:Y:S05]  /*5d80*/  @P0 LDG.E.64 R34, desc[UR22][R12.64] ;  /* 0x000000160c220981 */ /* 0x00016a000c1e1b00 */
[----:B------:R-:W1:Y:S01]  /*5d90*/  MUFU.EX2 R30, R30 ;  /* 0x0000001e001e7308 */ /* 0x000e620000000800 */
[----:B------:R-:W-:-:S02]  /*5da0*/  MOV R31, UR31 ;  /* 0x0000001f001f7c02 */ /* 0x000fc40008000f00 */
[----:B------:R-:W-:Y:S01]  /*5db0*/  @P0 MOV R39, R5 ;  /* 0x0000000500270202 */ /* 0x000fe20000000f00 */
[----:B------:R-:W-:Y:S02]  /*5dc0*/  FMUL R59, R59, R0 ;  /* 0x000000003b3b7220 */ /* 0x000fe40000400000 */
[----:B------:R-:W-:-:S04]  /*5dd0*/  @P0 IMAD.WIDE.U32 R38, R31, 0x6, R38 ;  /* 0x000000061f260825 */ /* 0x000fc800078e0026 */
[----:B0-----:R-:W-:Y:S02]  /*5de0*/  @P0 VIADD R13, R39, UR5 ;  /* 0x00000005270d0c36 */ /* 0x001fe40008000000 */
[----:B-1----:R-:W-:Y:S01]  /*5df0*/  FADD R0, R30, 1 ;  /* 0x3f8000001e007421 */ /* 0x002fe20000000000 */
[----:B------:R-:W-:-:S03]  /*5e00*/  @P0 LEA R30, P1, R38, UR24, 0x3 ;  /* 0x00000018261e0c11 */ /* 0x000fc6000f8218ff */
[----:B------:R0:W1:Y:S01]  /*5e10*/  MUFU.RCP R41, R0 ;  /* 0x0000000000297308 */ /* 0x0000620000001000 */
[----:B------:R-:W-:Y:S01]  /*5e20*/  @P0 LEA.HI.X R31, R38, UR25, R13, 0x3, P1 ;  /* 0x00000019261f0c11 */ /* 0x000fe200088f1c0d */
[----:B------:R-:W-:-:S04]  /*5e30*/  FMUL R38, R42, R42 ;  /* 0x0000002a2a267220 */ /* 0x000fc80000400000 */
[----:B------:R-:W-:-:S04]  /*5e40*/  FFMA R25, R38, R25, -0.052303962409496307373 ;  /* 0xbd563cae26197423 */ /* 0x000fc80000000019 */
[----:B------:R-:W-:-:S04]  /*5e50*/  FFMA R25, R38, R25, 0.1331529766321182251 ;  /* 0x3e08594126197423 */ /* 0x000fc80000000019 */
[C---:B0-----:R-:W-:Y:S01]  /*5e60*/  FFMA R0, R38.reuse, R25, -0.33332768082618713379 ;  /* 0xbeaaa9ed26007423 */ /* 0x041fe20000000019 */
[----:B-1----:R-:W-:Y:S01]  /*5e70*/  FFMA R61, R41, -2, R6 ;  /* 0xc0000000293d7823 */ /* 0x002fe20000000006 */
[----:B------:R-:W-:Y:S01]  /*5e80*/  FFMA R6, R63, R2, 0.5 ;  /* 0x3f0000003f067423 */ /* 0x000fe20000000002 */
[----:B------:R-:W-:Y:S01]  /*5e90*/  @!P0 CS2R R12, SRZ ;  /* 0x00000000000c8805 */ /* 0x000fe2000001ff00 */
[----:B------:R-:W-:Y:S02]  /*5ea0*/  FFMA R25, R38, R0, RZ ;  /* 0x0000000026197223 */ /* 0x000fe400000000ff */
[----:B------:R-:W-:Y:S01]  /*5eb0*/  FMUL R0, R7, R6 ;  /* 0x0000000607007220 */ /* 0x000fe20000400000 */
[----:B------:R-:W-:Y:S02]  /*5ec0*/  @P0 IADD3 R6, P1, PT, R4, UR14, RZ ;  /* 0x0000000e04060c10 */ /* 0x000fe4000ff3e0ff */
[----:B------:R0:W5:Y:S02]  /*5ed0*/  @P0 LDG.E.64 R12, desc[UR22][R30.64] ;  /* 0x000000161e0c0981 */ /* 0x000164000c1e1b00 */
[----:B------:R-:W-:Y:S01]  /*5ee0*/  @P0 IADD3.X R7, PT, PT, R5, UR15, RZ, P1, !PT ;  /* 0x0000000f05070c10 */ /* 0x000fe20008ffe4ff */
[----:B------:R-:W-:Y:S01]  /*5ef0*/  FFMA R65, R65, R2, 0.5 ;  /* 0x3f00000041417423 */ /* 0x000fe20000000002 */
[----:B------:R-:W-:-:S02]  /*5f00*/  MOV R41, UR31 ;  /* 0x0000001f00297c02 */ /* 0x000fc40008000f00 */
[----:B0-----:R-:W-:-:S04]  /*5f10*/  @P0 LEA R30, P1, R6, UR24, 0x3 ;  /* 0x00000018061e0c11 */ /* 0x001fc8000f8218ff */
[----:B------:R-:W-:Y:S02]  /*5f20*/  @P0 LEA.HI.X R31, R6, UR25, R7, 0x3, P1 ;  /* 0x00000019061f0c11 */ /* 0x000fe400088f1c07 */
[----:B------:R-:W-:Y:S02]  /*5f30*/  @P0 MOV R6, R4 ;  /* 0x0000000400060202 */ /* 0x000fe40000000f00 */
[----:B------:R-:W-:Y:S01]  /*5f40*/  @P0 MOV R7, R5 ;  /* 0x0000000500070202 */ /* 0x000fe20000000f00 */
[----:B------:R-:W-:Y:S01]  /*5f50*/  FMUL R62, R40, R65 ;  /* 0x00000041283e7220 */ /* 0x000fe20000400000 */
[----:B------:R-:W-:Y:S01]  /*5f60*/  @UP0 UIMAD UR5, UR32, 0x7, URZ ;  /* 0x00000007200508a4 */ /* 0x000fe2000f8e02ff */
[----:B------:R-:W-:Y:S01]  /*5f70*/  FFMA R40, R51, R2, 0.5 ;  /* 0x3f00000033287423 */ /* 0x000fe20000000002 */
[----:B------:R-:W-:-:S04]  /*5f80*/  @P0 IMAD.WIDE.U32 R6, R41, 0x7, R6 ;  /* 0x0000000729060825 */ /* 0x000fc800078e0006 */
[----:B------:R-:W-:Y:S01]  /*5f90*/  FMUL R51, R27, R40 ;  /* 0x000000281b337220 */ /* 0x000fe20000400000 */
[C---:B------:R-:W-:Y:S02]  /*5fa0*/  @P0 LEA R40, P1, R6.reuse, UR24, 0x3 ;  /* 0x0000001806280c11 */ /* 0x040fe4000f8218ff */
[----:B------:R-:W-:Y:S02]  /*5fb0*/  @P0 IADD3 R7, PT, PT, R7, UR5, RZ ;  /* 0x0000000507070c10 */ /* 0x000fe4000fffe0ff */
[----:B------:R-:W-:Y:S02]  /*5fc0*/  @!P0 CS2R R38, SRZ ;  /* 0x0000000000268805 */ /* 0x000fe4000001ff00 */
[----:B------:R-:W-:Y:S02]  /*5fd0*/  @P0 LEA.HI.X R41, R6, UR25, R7, 0x3, P1 ;  /* 0x0000001906290c11 */ /* 0x000fe400088f1c07 */
[----:B------:R-:W-:Y:S01]  /*5fe0*/  @!P0 CS2R R6, SRZ ;  /* 0x0000000000068805 */ /* 0x000fe2000001ff00 */
[----:B------:R-:W-:Y:S01]  /*5ff0*/  VIADD R53, R53, 0x2 ;  /* 0x0000000235357836 */ /* 0x000fe20000000000 */
[----:B------:R-:W5:Y:S01]  /*6000*/  @P0 LDG.E.64 R38, desc[UR22][R30.64] ;  /* 0x000000161e260981 */ /* 0x000f62000c1e1b00 */
[----:B------:R-:W-:Y:S01]  /*6010*/  FMUL R65, R33, UR30 ;  /* 0x0000001e21417c20 */ /* 0x000fe20008400000 */
[----:B------:R-:W-:-:S02]  /*6020*/  FMUL R33, R49, UR30 ;  /* 0x0000001e31217c20 */ /* 0x000fc40008400000 */
[----:B------:R0:W5:Y:S01]  /*6030*/  @P0 LDG.E.64 R6, desc[UR22][R40.64] ;  /* 0x0000001628060981 */ /* 0x000162000c1e1b00 */
[----:B------:R-:W-:Y:S01]  /*6040*/  ISETP.GE.U32.AND P0, PT, R53, UR27, PT ;  /* 0x0000001b35007c0c */ /* 0x000fe2000bf06070 */
[----:B------:R-:W-:Y:S01]  /*6050*/  FMUL R53, R54, UR30 ;  /* 0x0000001e36357c20 */ /* 0x000fe20008400000 */
[----:B------:R-:W-:Y:S02]  /*6060*/  FMUL R52, R52, UR30 ;  /* 0x0000001e34347c20 */ /* 0x000fe40008400000 */
[C---:B------:R-:W-:Y:S01]  /*6070*/  ISETP.GE.U32.OR P0, PT, R26.reuse, UR26, P0 ;  /* 0x0000001a1a007c0c */ /* 0x040fe20008706470 */
[----:B------:R-:W1:Y:S01]  /*6080*/  F2F.BF16.F32 R65, R65 ;  /* 0x0000004100417304 */ /* 0x000e620000202000 */
[----:B------:R-:W-:-:S07]  /*6090*/  IADD3 R27, P1, PT, R26, R29, RZ ;  /* 0x0000001d1a1b7210 */ /* 0x000fce0007f3e0ff */
[----:B------:R-:W2:Y:S01]  /*60a0*/  F2F.BF16.F32 R33, R33 ;  /* 0x0000002100217304 */ /* 0x000ea20000202000 */
[----:B------:R-:W-:-:S07]  /*60b0*/  IADD3.X R22, PT, PT, RZ, R22, RZ, P1, !PT ;  /* 0x00000016ff167210 */ /* 0x000fce0000ffe4ff */
[----:B------:R3:W4:Y:S08]  /*60c0*/  F2F.BF16.F32 R29, R52 ;  /* 0x00000034001d7304 */ /* 0x0007300000202000 */
[----:B------:R-:W1:Y:S01]  /*60d0*/  F2F.BF16.F32 R53, R53 ;  /* 0x0000003500357304 */ /* 0x000e620000202000 */
[----:B0-----:R-:W-:Y:S02]  /*60e0*/  IADD3 R40, P1, PT, R27, UR14, RZ ;  /* 0x0000000e1b287c10 */ /* 0x001fe4000ff3e0ff */
[----:B------:R-:W-:-:S02]  /*60f0*/  FMNMX3 R46, |R49|, R46, |R54|, !PT ;  /* 0x0000002e312e7276 */ /* 0x000fc40007800636 */
[----:B------:R-:W-:Y:S01]  /*6100*/  IADD3.X R41, PT, PT, R22, UR15, RZ, P1, !PT ;  /* 0x0000000f16297c10 */ /* 0x000fe20008ffe4ff */
[----:B--23--:R-:W-:Y:S08]  /*6110*/  @P0 BRA `(.L_x_24727) ;  /* 0x00000000001c0947 */ /* 0x00cff00003800000 */
[----:B----4-:R-:W-:Y:S01]  /*6120*/  IMAD.WIDE.U32 R26, R29, 0x10000, RZ ;  /* 0x000100001d1a7825 */ /* 0x010fe200078e00ff */
[----:B-1----:R-:W-:Y:S02]  /*6130*/  SHF.L.U32 R22, R53, 0x10, RZ ;  /* 0x0000001035167819 */ /* 0x002fe400000006ff */
[----:B------:R-:W-:Y:S02]  /*6140*/  LEA R30, P1, R40, UR8, 0x3 ;  /* 0x00000008281e7c11 */ /* 0x000fe4000f8218ff */
[----:B------:R-:W-:Y:S02]  /*6150*/  LOP3.LUT R27, R27, R22, R33, 0xfe, !PT ;  /* 0x000000161b1b7212 */ /* 0x000fe400078efe21 */
[----:B------:R-:W-:Y:S02]  /*6160*/  LOP3.LUT R26, R26, R65, RZ, 0xfc, !PT ;  /* 0x000000411a1a7212 */ /* 0x000fe400078efcff */
[----:B------:R-:W-:-:S05]  /*6170*/  LEA.HI.X R31, R40, UR9, R41, 0x3, P1 ;  /* 0x00000009281f7c11 */ /* 0x000fca00088f1c29 */
[----:B------:R0:W-:Y:S02]  /*6180*/  STG.E.64 desc[UR22][R30.64], R26 ;  /* 0x0000001a1e007986 */ /* 0x0001e4000c101b16 */
.L_x_24727:
[----:B------:R-:W-:Y:S05]  /*6190*/  BSYNC.RECONVERGENT B0 ;  /* 0x0000000000007941 */ /* 0x000fea0003800200 */
.L_x_24726:
[C---:B------:R-:W-:Y:S01]  /*61a0*/  FMUL R67, R43.reuse, UR30 ;  /* 0x0000001e2b437c20 */ /* 0x040fe20008400000 */
[----:B------:R-:W-:Y:S01]  /*61b0*/  FMUL R49, R0, UR30 ;  /* 0x0000001e00317c20 */ /* 0x000fe20008400000 */
[----:B------:R-:W-:Y:S01]  /*61c0*/  FMNMX3 R46, |R43|, R46, |R48|, !PT ;  /* 0x0000002e2b2e7276 */ /* 0x000fe20007800630 */
[----:B------:R-:W-:Y:S01]  /*61d0*/  FMUL R63, R58, UR30 ;  /* 0x0000001e3a3f7c20 */ /* 0x000fe20008400000 */
[C---:B------:R-:W-:Y:S01]  /*61e0*/  FMUL R43, R47.reuse, UR30 ;  /* 0x0000001e2f2b7c20 */ /* 0x040fe20008400000 */
[----:B------:R-:W-:Y:S01]  /*61f0*/  FMUL R52, R62, UR30 ;  /* 0x0000001e3e347c20 */ /* 0x000fe20008400000 */
[----:B------:R-:W0:Y:S01]  /*6200*/  F2F.BF16.F32 R67, R67 ;  /* 0x0000004300437304 */ /* 0x000e220000202000 */
[----:B------:R-:W-:Y:S01]  /*6210*/  FMNMX3 R47, |R47|, R46, |R28|, !PT ;  /* 0x0000002e2f2f7276 */ /* 0x000fe2000780061c */
[----:B------:R-:W-:Y:S01]  /*6220*/  FMUL R28, R28, UR30 ;  /* 0x0000001e1c1c7c20 */ /* 0x000fe20008400000 */
[----:B------:R-:W-:Y:S01]  /*6230*/  FMUL R48, R48, UR30 ;  /* 0x0000001e30307c20 */ /* 0x000fe20008400000 */
[----:B------:R-:W-:Y:S01]  /*6240*/  BSSY.RECONVERGENT B0, `(.L_x_24728) ;  /* 0x000001a000007945 */ /* 0x000fe20003800200 */
[----:B------:R-:W-:-:S03]  /*6250*/  FMNMX3 R47, |R58|, R47, |R59|, !PT ;  /* 0x0000002f3a2f7276 */ /* 0x000fc6000780063b */
[----:B------:R-:W2:Y:S01]  /*6260*/  F2F.BF16.F32 R49, R49 ;  /* 0x0000003100317304 */ /* 0x000ea20000202000 */
[----:B0-----:R-:W-:-:S07]  /*6270*/  IMAD.WIDE.U32 R26, R67, 0x10000, RZ ;  /* 0x00010000431a7825 */ /* 0x001fce00078e00ff */
[----:B------:R-:W0:Y:S01]  /*6280*/  F2F.BF16.F32 R63, R63 ;  /* 0x0000003f003f7304 */ /* 0x000e220000202000 */
[----:B-1----:R-:W-:Y:S01]  /*6290*/  LOP3.LUT R26, R26, R65, RZ, 0xfc, !PT ;  /* 0x000000411a1a7212 */ /* 0x002fe200078efcff */
[----:B------:R-:W-:Y:S01]  /*62a0*/  FMUL R65, R60, UR30 ;  /* 0x0000001e3c417c20 */ /* 0x000fe20008400000 */
[C---:B------:R-:W-:Y:S01]  /*62b0*/  FMNMX3 R60, |R55|.reuse, R47, |R60|, !PT ;  /* 0x0000002f373c7276 */ /* 0x040fe2000780063c */
[----:B------:R-:W-:-:S04]  /*62c0*/  FMUL R55, R55, UR30 ;  /* 0x0000001e37377c20 */ /* 0x000fc80008400000 */
[----:B------:R-:W1:Y:S01]  /*62d0*/  F2F.BF16.F32 R43, R43 ;  /* 0x0000002b002b7304 */ /* 0x000e620000202000 */
[----:B--2---:R-:W-:-:S04]  /*62e0*/  SHF.L.U32 R22, R49, 0x10, RZ ;  /* 0x0000001031167819 */ /* 0x004fc800000006ff */
[----:B0-----:R-:W-:-:S03]  /*62f0*/  LOP3.LUT R27, R22, R27, R63, 0xfe, !PT ;  /* 0x0000001b161b7212 */ /* 0x001fc600078efe3f */
[----:B------:R-:W0:Y:S08]  /*6300*/  F2F.BF16.F32 R52, R52 ;  /* 0x0000003400347304 */ /* 0x000e300000202000 */
[----:B------:R-:W2:Y:S08]  /*6310*/  F2F.BF16.F32 R65, R65 ;  /* 0x0000004100417304 */ /* 0x000eb00000202000 */
[----:B------:R-:W3:Y:S08]  /*6320*/  F2F.BF16.F32 R28, R28 ;  /* 0x0000001c001c7304 */ /* 0x000ef00000202000 */
[----:B------:R-:W0:Y:S01]  /*6330*/  F2F.BF16.F32 R48, R48 ;  /* 0x0000003000307304 */ /* 0x000e220000202000 */
[----:B-12---:R-:W-:Y:S05]  /*6340*/  @P0 BRA `(.L_x_24729) ;  /* 0x0000000000240947 */ /* 0x006fea0003800000 */
[----:B0-----:R-:W-:Y:S01]  /*6350*/  IMAD.WIDE.U32 R30, R48, 0x10000, RZ ;  /* 0x00010000301e7825 */ /* 0x001fe200078e00ff */
[----:B---3--:R-:W-:-:S04]  /*6360*/  SHF.L.U32 R22, R28, 0x10, RZ ;  /* 0x000000101c167819 */ /* 0x008fc800000006ff */
[----:B------:R-:W-:Y:S02]  /*6370*/  LOP3.LUT R31, R31, R22, R43, 0xfe, !PT ;  /* 0x000000161f1f7212 */ /* 0x000fe400078efe2b */
[----:B------:R-:W-:Y:S02]  /*6380*/  IADD3 R22, P1, PT, R40, UR31, RZ ;  /* 0x0000001f28167c10 */ /* 0x000fe4000ff3e0ff */
[----:B------:R-:W-:Y:S02]  /*6390*/  LOP3.LUT R30, R30, R67, RZ, 0xfc, !PT ;  /* 0x000000431e1e7212 */ /* 0x000fe400078efcff */
[----:B------:R-:W-:Y:S02]  /*63a0*/  IADD3.X R47, PT, PT, R41, UR32, RZ, P1, !PT ;  /* 0x00000020292f7c10 */ /* 0x000fe40008ffe4ff */
[----:B------:R-:W-:-:S04]  /*63b0*/  LEA R46, P1, R22, UR8, 0x3 ;  /* 0x00000008162e7c11 */ /* 0x000fc8000f8218ff */
[----:B------:R-:W-:-:S05]  /*63c0*/  LEA.HI.X R47, R22, UR9, R47, 0x3, P1 ;  /* 0x00000009162f7c11 */ /* 0x000fca00088f1c2f */
[----:B------:R1:W-:Y:S04]  /*63d0*/  STG.E.64 desc[UR22][R46.64], R30 ;  /* 0x0000001e2e007986 */ /* 0x0003e8000c101b16 */
.L_x_24729:
[----:B------:R-:W-:Y:S05]  /*63e0*/  BSYNC.RECONVERGENT B0 ;  /* 0x0000000000007941 */ /* 0x000fea0003800200 */
.L_x_24728:
[----:B-1-3--:R-:W-:-:S04]  /*63f0*/  IMAD.WIDE.U32 R30, R28, 0x10000, RZ ;  /* 0x000100001c1e7825 */ /* 0x00afc800078e00ff */
[----:B------:R-:W-:Y:S01]  /*6400*/  FMUL R59, R59, UR30 ;  /* 0x0000001e3b3b7c20 */ /* 0x000fe20008400000 */
[----:B------:R-:W1:Y:S01]  /*6410*/  F2F.BF16.F32 R55, R55 ;  /* 0x0000003700377304 */ /* 0x000e620000202000 */
[----:B------:R-:W-:Y:S01]  /*6420*/  BSSY.RECONVERGENT B0, `(.L_x_24730) ;  /* 0x0000012000007945 */ /* 0x000fe20003800200 */
[----:B------:R-:W-:Y:S02]  /*6430*/  LOP3.LUT R28, R30, R53, RZ, 0xfc, !PT ;  /* 0x000000351e1c7212 */ /* 0x000fe400078efcff */
[----:B------:R-:W-:-:S04]  /*6440*/  LOP3.LUT R22, R31, R65, RZ, 0xfc, !PT ;  /* 0x000000411f167212 */ /* 0x000fc800078efcff */
[----:B------:R2:W3:Y:S01]  /*6450*/  F2F.BF16.F32 R53, R59 ;  /* 0x0000003b00357304 */ /* 0x0004e20000202000 */
[----:B------:R-:W-:Y:S05]  /*6460*/  @P0 BRA `(.L_x_24731) ;  /* 0x0000000000340947 */ /* 0x000fea0003800000 */
[----:B------:R-:W-:Y:S01]  /*6470*/  IMAD.U32 R31, RZ, RZ, UR31 ;  /* 0x0000001fff1f7e24 */ /* 0x000fe2000f8e00ff */
[----:B---3--:R-:W-:Y:S02]  /*6480*/  SHF.R.U32.HI R30, RZ, 0x10, R53 ;  /* 0x00000010ff1e7819 */ /* 0x008fe40000011635 */
[----:B------:R-:W-:Y:S02]  /*6490*/  MOV R47, UR31 ;  /* 0x0000001f002f7c02 */ /* 0x000fe40008000f00 */
[----:B------:R-:W-:Y:S02]  /*64a0*/  LEA R31, P1, R31, R40, 0x1 ;  /* 0x000000281f1f7211 */ /* 0x000fe400078208ff */
[----:B------:R-:W-:Y:S02]  /*64b0*/  MOV R46, UR32 ;  /* 0x00000020002e7c02 */ /* 0x000fe40008000f00 */
[----:B------:R-:W-:Y:S02]  /*64c0*/  PRMT R54, R30, 0x5410, R65 ;  /* 0x000054101e367816 */ /* 0x000fe40000000041 */
[----:B------:R-:W-:-:S02]  /*64d0*/  LEA.HI.X R46, R47, R41, R46, 0x1, P1 ;  /* 0x000000292f2e7211 */ /* 0x000fc400008f0c2e */
[C---:B------:R-:W-:Y:S02]  /*64e0*/  LEA R30, P1, R31.reuse, UR8, 0x3 ;  /* 0x000000081f1e7c11 */ /* 0x040fe4000f8218ff */
[----:B-1----:R-:W-:Y:S02]  /*64f0*/  LOP3.LUT R47, R54, R55, RZ, 0xfc, !PT ;  /* 0x00000037362f7212 */ /* 0x002fe400078efcff */
[----:B------:R-:W-:Y:S02]  /*6500*/  LEA.HI.X R31, R31, UR9, R46, 0x3, P1 ;  /* 0x000000091f1f7c11 */ /* 0x000fe400088f1c2e */
[----:B------:R-:W-:-:S04]  /*6510*/  SHF.L.U32 R46, R53, 0x10, RZ ;  /* 0x00000010352e7819 */ /* 0x000fc800000006ff */
[----:B------:R-:W-:-:S05]  /*6520*/  LOP3.LUT R46, R46, R63, RZ, 0xfc, !PT ;  /* 0x0000003f2e2e7212 */ /* 0x000fca00078efcff */
[----:B------:R1:W-:Y:S02]  /*6530*/  STG.E.64 desc[UR22][R30.64], R46 ;  /* 0x0000002e1e007986 */ /* 0x0003e4000c101b16 */
.L_x_24731:
[----:B------:R-:W-:Y:S05]  /*6540*/  BSYNC.RECONVERGENT B0 ;  /* 0x0000000000007941 */ /* 0x000fea0003800200 */
.L_x_24730:
[----:B-1----:R-:W-:Y:S01]  /*6550*/  IMAD.WIDE.U32 R30, R43, 0x10000, RZ ;  /* 0x000100002b1e7825 */ /* 0x002fe200078e00ff */
[----:B0-----:R-:W-:-:S03]  /*6560*/  SHF.L.U32 R43, R52, 0x10, RZ ;  /* 0x00000010342b7819 */ /* 0x001fc600000006ff */
[----:B------:R-:W-:Y:S01]  /*6570*/  FMUL R54, R51, UR30 ;  /* 0x0000001e33367c20 */ /* 0x000fe20008400000 */
[----:B------:R-:W-:Y:S01]  /*6580*/  FSETP.GE.AND P2, PT, |R42|, 0.60000002384185791016, PT ;  /* 0x3f19999a2a00780b */ /* 0x000fe20003f46200 */
[----:B------:R-:W-:Y:S01]  /*6590*/  BSSY.RECONVERGENT B0, `(.L_x_24732) ;  /* 0x000002c000007945 */ /* 0x000fe20003800200 */
[----:B------:R-:W-:Y:S01]  /*65a0*/  LOP3.LUT R31, R55, R31, R43, 0xfe, !PT ;  /* 0x0000001f371f7212 */ /* 0x000fe200078efe2b */
[----:B-----5:R-:W-:Y:S01]  /*65b0*/  IMAD.U32 R43, R34, 0x10000, RZ ;  /* 0x00010000222b7824 */ /* 0x020fe200078e00ff */
[----:B------:R-:W-:Y:S01]  /*65c0*/  FSETP.GE.AND P1, PT, |R42|, 9.010913848876953125, PT ;  /* 0x41102cb42a00780b */ /* 0x000fe20003f26200 */
[----:B------:R-:W0:Y:S01]  /*65d0*/  F2F.BF16.F32 R54, R54 ;  /* 0x0000003600367304 */ /* 0x000e220000202000 */
[----:B------:R-:W-:Y:S01]  /*65e0*/  LOP3.LUT R30, R30, R33, RZ, 0xfc, !PT ;  /* 0x000000211e1e7212 */ /* 0x000fe200078efcff */
[----:B------:R-:W-:Y:S01]  /*65f0*/  FMUL R46, R43, 0.035677410662174224854 ;  /* 0x3d12227a2b2e7820 */ /* 0x000fe20000400000 */
[----:B------:R-:W-:-:S03]  /*6600*/  FSEL R61, R61, 1, !P1 ;  /* 0x3f8000003d3d7808 */ /* 0x000fc60004800000 */
[----:B------:R-:W-:Y:S01]  /*6610*/  FFMA R46, R43, R46, 0.79788458347320556641 ;  /* 0x3f4c422a2b2e7423 */ /* 0x000fe2000000002e */
[--C-:B------:R-:W-:Y:S01]  /*6620*/  LOP3.LUT R61, R61, 0x80000000, R42.reuse, 0xb8, !PT ;  /* 0x800000003d3d7812 */ /* 0x100fe200078eb82a */
[----:B------:R-:W-:Y:S01]  /*6630*/  @!P2 FFMA R61, R42, R25, R42 ;  /* 0x000000192a3da223 */ /* 0x000fe2000000002a */
[----:B------:R-:W-:Y:S01]  /*6640*/  SHF.L.U32 R42, R38, 0x10, RZ ;  /* 0x00000010262a7819 */ /* 0x000fe200000006ff */
[----:B------:R-:W-:Y:S01]  /*6650*/  FMUL R47, R43, R46 ;  /* 0x0000002e2b2f7220 */ /* 0x000fe20000400000 */
[----:B------:R-:W-:Y:S01]  /*6660*/  FMNMX3 R25, |R0|, R60, |R51|, !PT ;  /* 0x0000003c00197276 */ /* 0x000fe20007800633 */
[----:B------:R-:W-:Y:S02]  /*6670*/  FFMA R61, R61, R2, 0.5 ;  /* 0x3f0000003d3d7423 */ /* 0x000fe40000000002 */
[----:B------:R-:W-:Y:S01]  /*6680*/  FMUL R46, |R47|, 2.8853900432586669922 ;  /* 0x4038aa3b2f2e7820 */ /* 0x000fe20000400200 */
[----:B0-----:R-:W-:Y:S01]  /*6690*/  SHF.L.U32 R58, R54, 0x10, RZ ;  /* 0x00000010363a7819 */ /* 0x001fe200000006ff */
[----:B------:R-:W-:Y:S01]  /*66a0*/  FMUL R61, R32, R61 ;  /* 0x0000003d203d7220 */ /* 0x000fe20000400000 */
[----:B------:R-:W-:-:S03]  /*66b0*/  IMAD.WIDE.U32 R32, R48, 0x10000, RZ ;  /* 0x0001000030207825 */ /* 0x000fc600078e00ff */
[----:B------:R-:W0:Y:S01]  /*66c0*/  MUFU.EX2 R46, R46 ;  /* 0x0000002e002e7308 */ /* 0x000e220000000800 */
[----:B------:R-:W-:Y:S01]  /*66d0*/  FMUL R2, R61, UR30 ;  /* 0x0000001e3d027c20 */ /* 0x000fe20008400000 */
[----:B---3--:R-:W-:Y:S01]  /*66e0*/  LOP3.LUT R33, R33, R53, R58, 0xfe, !PT ;  /* 0x0000003521217212 */ /* 0x008fe200078efe3a */
[----:B------:R-:W-:Y:S01]  /*66f0*/  FMUL R53, R42, 0.035677410662174224854 ;  /* 0x3d12227a2a357820 */ /* 0x000fe20000400000 */
[----:B------:R-:W-:Y:S02]  /*6700*/  FMNMX3 R62, |R62|, R25, |R61|, !PT ;  /* 0x000000193e3e7276 */ /* 0x000fe4000780063d */
[----:B----4-:R-:W-:Y:S01]  /*6710*/  LOP3.LUT R32, R29, R32, RZ, 0xfc, !PT ;  /* 0x000000201d207212 */ /* 0x010fe200078efcff */
[C---:B------:R-:W-:Y:S01]  /*6720*/  FFMA R53, R42.reuse, R53, 0.79788458347320556641 ;  /* 0x3f4c422a2a357423 */ /* 0x040fe20000000035 */
[----:B------:R-:W1:Y:S03]  /*6730*/  F2F.BF16.F32 R2, R2 ;  /* 0x0000000200027304 */ /* 0x000e660000202000 */
[----:B------:R-:W-:Y:S01]  /*6740*/  FMUL R48, R42, R53 ;  /* 0x000000352a307220 */ /* 0x000fe20000400000 */
[----:B0-----:R-:W-:Y:S01]  /*6750*/  FADD R55, R46, 1 ;  /* 0x3f8000002e377421 */ /* 0x001fe20000000000 */
[----:B------:R-:W-:-:S03]  /*6760*/  SHF.L.U32 R46, R39, 0x10, RZ ;  /* 0x00000010272e7819 */ /* 0x000fc600000006ff */
[----:B------:R0:W3:Y:S02]  /*6770*/  MUFU.RCP R51, R55 ;  /* 0x0000003700337308 */ /* 0x0000e40000001000 */
[----:B------:R-:W-:Y:S01]  /*6780*/  FMUL R61, R46, 0.035677410662174224854 ;  /* 0x3d12227a2e3d7820 */ /* 0x000fe20000400000 */
[----:B-1----:R-:W-:Y:S01]  /*6790*/  SHF.L.U32 R25, R2, 0x10, RZ ;  /* 0x0000001002197819 */ /* 0x002fe200000006ff */
[----:B------:R-:W-:Y:S06]  /*67a0*/  @P0 BRA `(.L_x_24733) ;  /* 0x0000000000280947 */ /* 0x000fec0003800000 */
[----:B------:R-:W-:Y:S01]  /*67b0*/  IMAD.U32 R53, RZ, RZ, UR31 ;  /* 0x0000001fff357e24 */ /* 0x000fe2000f8e00ff */
[----:B------:R-:W-:Y:S01]  /*67c0*/  UIMAD UR5, UR32, 0x3, URZ ;  /* 0x00000003200578a4 */ /* 0x000fe2000f8e02ff */
[----:B------:R-:W-:Y:S02]  /*67d0*/  SHF.R.U32.HI R0, RZ, 0x10, R54 ;  /* 0x00000010ff007819 */ /* 0x000fe40000011636 */
[----:B------:R-:W-:Y:S01]  /*67e0*/  IMAD.WIDE.U32 R40, R53, 0x3, R40 ;  /* 0x0000000335287825 */ /* 0x000fe200078e0028 */
[----:B------:R-:W-:Y:S02]  /*67f0*/  LOP3.LUT R58, R58, R49, RZ, 0xfc, !PT ;  /* 0x000000313a3a7212 */ /* 0x000fe400078efcff */
[----:B--2---:R-:W-:Y:S02]  /*6800*/  LOP3.LUT R59, R25, R52, R0, 0xfe, !PT ;  /* 0x00000034193b7212 */ /* 0x004fe400078efe00 */
[----:B------:R-:W-:Y:S02]  /*6810*/  IADD3 R41, PT, PT, R41, UR5, RZ ;  /* 0x0000000529297c10 */ /* 0x000fe4000fffe0ff */
[----:B------:R-:W-:-:S04]  /*6820*/  LEA R54, P0, R40, UR8, 0x3 ;  /* 0x0000000828367c11 */ /* 0x000fc8000f8018ff */
[----:B0-----:R-:W-:-:S05]  /*6830*/  LEA.HI.X R55, R40, UR9, R41, 0x3, P0 ;  /* 0x0000000928377c11 */ /* 0x001fca00080f1c29 */
[----:B------:R1:W-:Y:S04]  /*6840*/  STG.E.64 desc[UR22][R54.64], R58 ;  /* 0x0000003a36007986 */ /* 0x0003e8000c101b16 */
.L_x_24733:
[----:B------:R-:W-:Y:S05]  /*6850*/  BSYNC.RECONVERGENT B0 ;  /* 0x0000000000007941 */ /* 0x000fea0003800200 */
.L_x_24732:
[----:B------:R-:W-:Y:S02]  /*6860*/  HFMA2 R41, -RZ, RZ, 1.125, -9232 ;  /* 0x3c80f082ff297431 */ /* 0x000fe400000001ff */
[----:B------:R-:W-:Y:S01]  /*6870*/  FFMA R53, R46, R61, 0.79788458347320556641 ;  /* 0x3f4c422a2e357423 */ /* 0x000fe2000000003d */
[----:B------:R-:W-:Y:S01]  /*6880*/  FMUL R2, |R48|, 2.8853900432586669922 ;  /* 0x4038aa3b30027820 */ /* 0x000fe20000400200 */
[C---:B------:R-:W-:Y:S01]  /*6890*/  FMUL R49, R47.reuse, R47 ;  /* 0x0000002f2f317220 */ /* 0x040fe20000400000 */
[----:B------:R-:W-:Y:S01]  /*68a0*/  MOV R40, 0x3f800000 ;  /* 0x3f80000000287802 */ /* 0x000fe20000000f00 */
[----:B------:R-:W-:Y:S01]  /*68b0*/  FMUL R53, R46, R53 ;  /* 0x000000352e357220 */ /* 0x000fe20000400000 */
[----:B------:R-:W-:Y:S01]  /*68c0*/  FSETP.GE.AND P1, PT, |R47|, 0.60000002384185791016, PT ;  /* 0x3f19999a2f00780b */ /* 0x000fe20003f26200 */
[----:B------:R-:W-:Y:S01]  /*68d0*/  BSSY.RECONVERGENT B0, `(.L_x_24734) ;  /* 0x000017c000007945 */ /* 0x000fe20003800200 */
[----:B------:R-:W4:Y:S01]  /*68e0*/  MUFU.EX2 R2, R2 ;  /* 0x0000000200027308 */ /* 0x000f220000000800 */
[----:B------:R-:W-:Y:S01]  /*68f0*/  FMUL R52, |R53|, 2.8853900432586669922 ;  /* 0x4038aa3b35347820 */ /* 0x000fe20000400200 */
[----:B------:R-:W-:Y:S01]  /*6900*/  FFMA R0, R49, R41, -0.052303962409496307373 ;  /* 0xbd563cae31007423 */ /* 0x000fe20000000029 */
[----:B---3--:R-:W-:Y:S01]  /*6910*/  FFMA R51, R51, -2, R40 ;  /* 0xc000000033337823 */ /* 0x008fe20000000028 */
[----:B------:R-:W-:-:S02]  /*6920*/  FSETP.GE.AND P0, PT, |R47|, 9.010913848876953125, PT ;  /* 0x41102cb42f00780b */ /* 0x000fc40003f06200 */
[----:B------:R-:W-:Y:S01]  /*6930*/  FFMA R0, R49, R0, 0.1331529766321182251 ;  /* 0x3e08594131007423 */ /* 0x000fe20000000000 */
[----:B------:R-:W-:Y:S01]  /*6940*/  SHF.R.U64 R38, R38, 0x10, R39 ;  /* 0x0000001026267819 */ /* 0x000fe20000001227 */
[----:B------:R-:W3:Y:S01]  /*6950*/  MUFU.EX2 R52, R52 ;  /* 0x0000003400347308 */ /* 0x000ee20000000800 */
[----:B-1----:R-:W-:Y:S01]  /*6960*/  FSEL R54, R51, 1, !P0 ;  /* 0x3f80000033367808 */ /* 0x002fe20004000000 */
[C---:B------:R-:W-:Y:S01]  /*6970*/  FFMA R0, R49.reuse, R0, -0.33332768082618713379 ;  /* 0xbeaaa9ed31007423 */ /* 0x040fe20000000000 */
[C---:B------:R-:W-:Y:S01]  /*6980*/  FMUL R51, R48.reuse, R48 ;  /* 0x0000003030337220 */ /* 0x040fe20000400000 */
[----:B------:R-:W-:Y:S02]  /*6990*/  FSETP.GE.AND P0, PT, |R48|, 9.010913848876953125, PT ;  /* 0x41102cb43000780b */ /* 0x000fe40003f06200 */
[----:B------:R-:W-:Y:S01]  /*69a0*/  FFMA R58, R49, R0, RZ ;  /* 0x00000000313a7223 */ /* 0x000fe200000000ff */
[--C-:B--2---:R-:W-:Y:S01]  /*69b0*/  LOP3.LUT R59, R54, 0x80000000, R47.reuse, 0xb8, !PT ;  /* 0x80000000363b7812 */ /* 0x104fe200078eb82f */
[----:B------:R-:W-:Y:S01]  /*69c0*/  FFMA R0, R51, R41, -0.052303962409496307373 ;  /* 0xbd563cae33007423 */ /* 0x000fe20000000029 */
[----:B----4-:R-:W-:Y:S01]  /*69d0*/  FADD R49, R2, 1 ;  /* 0x3f80000002317421 */ /* 0x010fe20000000000 */
[----:B------:R-:W-:Y:S01]  /*69e0*/  FMUL R2, R53, R53 ;  /* 0x0000003535027220 */ /* 0x000fe20000400000 */
[----:B------:R-:W-:Y:S01]  /*69f0*/  @!P1 FFMA R59, R47, R58, R47 ;  /* 0x0000003a2f3b9223 */ /* 0x000fe2000000002f */
[C---:B------:R-:W-:Y:S01]  /*6a00*/  FFMA R0, R51.reuse, R0, 0.1331529766321182251 ;  /* 0x3e08594133007423 */ /* 0x040fe20000000000 */
[----:B------:R-:W-:Y:S01]  /*6a10*/  FSETP.GE.AND P1, PT, |R48|, 0.60000002384185791016, PT ;  /* 0x3f19999a3000780b */ /* 0x000fe20003f26200 */
[----:B0-----:R-:W-:Y:S01]  /*6a20*/  FFMA R55, R2, R41, -0.052303962409496307373 ;  /* 0xbd563cae02377423 */ /* 0x001fe20000000029 */
[----:B------:R-:W0:Y:S01]  /*6a30*/  MUFU.RCP R49, R49 ;  /* 0x0000003100317308 */ /* 0x000e220000001000 */
[C---:B------:R-:W-:Y:S01]  /*6a40*/  FFMA R0, R51.reuse, R0, -0.33332768082618713379 ;  /* 0xbeaaa9ed33007423 */ /* 0x040fe20000000000 */
[----:B---3--:R-:W-:Y:S01]  /*6a50*/  FADD R47, R52, 1 ;  /* 0x3f800000342f7421 */ /* 0x008fe20000000000 */
[----:B------:R-:W-:Y:S01]  /*6a60*/  FFMA R61, R2, R55, 0.1331529766321182251 ;  /* 0x3e085941023d7423 */ /* 0x000fe20000000037 */
[----:B------:R-:W-:Y:S01]  /*6a70*/  SHF.R.U64 R52, R34, 0x10, R35 ;  /* 0x0000001022347819 */ /* 0x000fe20000001223 */
[----:B------:R-:W-:Y:S01]  /*6a80*/  FFMA R51, R51, R0, RZ ;  /* 0x0000000033337223 */ /* 0x000fe200000000ff */
[----:B------:R-:W-:Y:S01]  /*6a90*/  FSETP.GE.AND P2, PT, |R53|, 0.60000002384185791016, PT ;  /* 0x3f19999a3500780b */ /* 0x000fe20003f46200 */
[----:B------:R-:W-:Y:S01]  /*6aa0*/  FFMA R61, R2, R61, -0.33332768082618713379 ;  /* 0xbeaaa9ed023d7423 */ /* 0x000fe2000000003d */
[----:B------:R1:W2:Y:S01]  /*6ab0*/  MUFU.RCP R55, R47 ;  /* 0x0000002f00377308 */ /* 0x0002a20000001000 */
[----:B------:R-:W-:-:S02]  /*6ac0*/  SHF.L.U32 R52, R52, 0x10, RZ ;  /* 0x0000001034347819 */ /* 0x000fc400000006ff */
[----:B------:R-:W-:Y:S01]  /*6ad0*/  FFMA R54, R2, R61, RZ ;  /* 0x0000003d02367223 */ /* 0x000fe200000000ff */
[----:B------:R-:W-:Y:S02]  /*6ae0*/  SHF.R.U32.HI R39, RZ, 0x10, R39 ;  /* 0x00000010ff277819 */ /* 0x000fe40000011627 */
[----:B------:R-:W-:Y:S01]  /*6af0*/  FMUL R61, R52, 0.035677410662174224854 ;  /* 0x3d12227a343d7820 */ /* 0x000fe20000400000 */
[----:B0-----:R-:W-:-:S03]  /*6b00*/  FFMA R49, R49, -2, R40 ;  /* 0xc000000031317823 */ /* 0x001fc60000000028 */
[----:B------:R-:W-:Y:S01]  /*6b10*/  FFMA R61, R52, R61, 0.79788458347320556641 ;  /* 0x3f4c422a343d7423 */ /* 0x000fe2000000003d */
[----:B-1----:R-:W-:-:S03]  /*6b20*/  IMAD.U32 R47, R38, 0x10000, RZ ;  /* 0x00010000262f7824 */ /* 0x002fc600078e00ff */
[----:B------:R-:W-:Y:S01]  /*6b30*/  FMUL R2, R52, R61 ;  /* 0x0000003d34027220 */ /* 0x000fe20000400000 */
[----:B------:R-:W-:Y:S01]  /*6b40*/  FSEL R49, R49, 1, !P0 ;  /* 0x3f80000031317808 */ /* 0x000fe20004000000 */
[----:B------:R-:W-:Y:S01]  /*6b50*/  FMUL R0, R47, 0.035677410662174224854 ;  /* 0x3d12227a2f007820 */ /* 0x000fe20000400000 */
[----:B--2---:R-:W-:Y:S01]  /*6b60*/  FFMA R55, R55, -2, R40 ;  /* 0xc000000037377823 */ /* 0x004fe20000000028 */
[----:B------:R-:W-:Y:S01]  /*6b70*/  FSETP.GE.AND P0, PT, |R53|, 9.010913848876953125, PT ;  /* 0x41102cb43500780b */ /* 0x000fe20003f06200 */
[----:B------:R-:W-:Y:S01]  /*6b80*/  FMUL R38, |R2|, 2.8853900432586669922 ;  /* 0x4038aa3b02267820 */ /* 0x000fe20000400200 */
[----:B------:R-:W-:Y:S01]  /*6b90*/  FFMA R0, R47, R0, 0.79788458347320556641 ;  /* 0x3f4c422a2f007423 */ /* 0x000fe20000000000 */
[--C-:B------:R-:W-:Y:S01]  /*6ba0*/  LOP3.LUT R49, R49, 0x80000000, R48.reuse, 0xb8, !PT ;  /* 0x8000000031317812 */ /* 0x100fe200078eb830 */
[----:B------:R-:W-:Y:S01]  /*6bb0*/  @!P1 FFMA R49, R48, R51, R48 ;  /* 0x0000003330319223 */ /* 0x000fe20000000030 */
[----:B------:R-:W-:Y:S01]  /*6bc0*/  FSEL R34, R55, 1, !P0 ;  /* 0x3f80000037227808 */ /* 0x000fe20004000000 */
[C---:B------:R-:W-:Y:S01]  /*6bd0*/  FMUL R60, R2.reuse, R2 ;  /* 0x00000002023c7220 */ /* 0x040fe20000400000 */
[----:B------:R-:W0:Y:S01]  /*6be0*/  MUFU.EX2 R38, R38 ;  /* 0x0000002600267308 */ /* 0x000e220000000800 */
[----:B------:R-:W-:-:S02]  /*6bf0*/  FSETP.GE.AND P1, PT, |R2|, 0.60000002384185791016, PT ;  /* 0x3f19999a0200780b */ /* 0x000fc40003f26200 */
[--C-:B------:R-:W-:Y:S01]  /*6c00*/  LOP3.LUT R51, R34, 0x80000000, R53.reuse, 0xb8, !PT ;  /* 0x8000000022337812 */ /* 0x100fe200078eb835 */
[----:B------:R-:W-:Y:S01]  /*6c10*/  FMUL R34, R47, R0 ;  /* 0x000000002f227220 */ /* 0x000fe20000400000 */
[----:B------:R-:W-:Y:S01]  /*6c20*/  @!P2 FFMA R51, R53, R54, R53 ;  /* 0x000000363533a223 */ /* 0x000fe20000000035 */
[----:B------:R-:W-:Y:S02]  /*6c30*/  FSETP.GE.AND P0, PT, |R2|, 9.010913848876953125, PT ;  /* 0x41102cb40200780b */ /* 0x000fe40003f06200 */
[C---:B------:R-:W-:Y:S01]  /*6c40*/  FMUL R48, |R34|.reuse, 2.8853900432586669922 ;  /* 0x4038aa3b22307820 */ /* 0x040fe20000400200 */
[----:B------:R-:W-:-:S04]  /*6c50*/  FMUL R53, R34, R34 ;  /* 0x0000002222357220 */ /* 0x000fc80000400000 */
[----:B------:R-:W-:Y:S01]  /*6c60*/  FFMA R0, R53, R41, -0.052303962409496307373 ;  /* 0xbd563cae35007423 */ /* 0x000fe20000000029 */
[----:B------:R-:W1:Y:S01]  /*6c70*/  MUFU.EX2 R48, R48 ;  /* 0x0000003000307308 */ /* 0x000e620000000800 */
[----:B0-----:R-:W-:Y:S01]  /*6c80*/  FADD R58, R38, 1 ;  /* 0x3f800000263a7421 */ /* 0x001fe20000000000 */
[----:B------:R-:W-:Y:S01]  /*6c90*/  SHF.L.U32 R38, R39, 0x10, RZ ;  /* 0x0000001027267819 */ /* 0x000fe200000006ff */
[----:B------:R-:W-:-:S05]  /*6ca0*/  FFMA R0, R53, R0, 0.1331529766321182251 ;  /* 0x3e08594135007423 */ /* 0x000fca0000000000 */
[----:B------:R0:W2:Y:S01]  /*6cb0*/  MUFU.RCP R61, R58 ;  /* 0x0000003a003d7308 */ /* 0x0000a20000001000 */
[----:B------:R-:W-:Y:S01]  /*6cc0*/  FMUL R39, R38, 0.035677410662174224854 ;  /* 0x3d12227a26277820 */ /* 0x000fe20000400000 */
[----:B------:R-:W-:-:S03]  /*6cd0*/  FFMA R0, R53, R0, -0.33332768082618713379 ;  /* 0xbeaaa9ed35007423 */ /* 0x000fc60000000000 */
[----:B------:R-:W-:Y:S01]  /*6ce0*/  FFMA R39, R38, R39, 0.79788458347320556641 ;  /* 0x3f4c422a26277423 */ /* 0x000fe20000000027 */
[----:B------:R-:W-:Y:S01]  /*6cf0*/  FFMA R53, R53, R0, RZ ;  /* 0x0000000035357223 */ /* 0x000fe200000000ff */
[----:B-1----:R-:W-:Y:S02]  /*6d00*/  FADD R54, R48, 1 ;  /* 0x3f80000030367421 */ /* 0x002fe40000000000 */
[----:B------:R-:W-:Y:S01]  /*6d10*/  FMUL R48, R38, R39 ;  /* 0x0000002726307220 */ /* 0x000fe20000400000 */
[----:B------:R-:W-:Y:S01]  /*6d20*/  FFMA R39, R60, R41, -0.052303962409496307373 ;  /* 0xbd563cae3c277423 */ /* 0x000fe20000000029 */
[----:B------:R-:W1:Y:S02]  /*6d30*/  MUFU.RCP R55, R54 ;  /* 0x0000003600377308 */ /* 0x000e640000001000 */
[----:B0-----:R-:W-:Y:S01]  /*6d40*/  FMUL R58, |R48|, 2.8853900432586669922 ;  /* 0x4038aa3b303a7820 */ /* 0x001fe20000400200 */
[----:B------:R-:W-:Y:S01]  /*6d50*/  FFMA R39, R60, R39, 0.1331529766321182251 ;  /* 0x3e0859413c277423 */ /* 0x000fe20000000027 */
[----:B--2---:R-:W-:-:S03]  /*6d60*/  FFMA R61, R61, -2, R40 ;  /* 0xc00000003d3d7823 */ /* 0x004fc60000000028 */
[C---:B------:R-:W-:Y:S01]  /*6d70*/  FFMA R0, R60.reuse, R39, -0.33332768082618713379 ;  /* 0xbeaaa9ed3c007423 */ /* 0x040fe20000000027 */
[----:B------:R-:W0:Y:S01]  /*6d80*/  MUFU.EX2 R58, R58 ;  /* 0x0000003a003a7308 */ /* 0x000e220000000800 */
[----:B------:R-:W-:Y:S02]  /*6d90*/  FSEL R61, R61, 1, !P0 ;  /* 0x3f8000003d3d7808 */ /* 0x000fe40004000000 */
[----:B------:R-:W-:Y:S01]  /*6da0*/  FFMA R63, R60, R0, RZ ;  /* 0x000000003c3f7223 */ /* 0x000fe200000000ff */
[----:B------:R-:W-:Y:S02]  /*6db0*/  FSETP.GE.AND P0, PT, |R34|, 9.010913848876953125, PT ;  /* 0x41102cb42200780b */ /* 0x000fe40003f06200 */
[--C-:B------:R-:W-:Y:S01]  /*6dc0*/  LOP3.LUT R39, R61, 0x80000000, R2.reuse, 0xb8, !PT ;  /* 0x800000003d277812 */ /* 0x100fe200078eb802 */
[----:B------:R-:W-:Y:S01]  /*6dd0*/  @!P1 FFMA R39, R2, R63, R2 ;  /* 0x0000003f02279223 */ /* 0x000fe20000000002 */
[----:B------:R-:W-:Y:S02]  /*6de0*/  FSETP.GE.AND P1, PT, |R34|, 0.60000002384185791016, PT ;  /* 0x3f19999a2200780b */ /* 0x000fe40003f26200 */
[----:B------:R-:W-:Y:S01]  /*6df0*/  SHF.L.U32 R2, R35, 0x10, RZ ;  /* 0x0000001023027819 */ /* 0x000fe200000006ff */
[----:B-1----:R-:W-:-:S04]  /*6e00*/  FFMA R55, R55, -2, R40 ;  /* 0xc000000037377823 */ /* 0x002fc80000000028 */
[----:B------:R-:W-:Y:S01]  /*6e10*/  FMUL R63, R2, 0.035677410662174224854 ;  /* 0x3d12227a023f7820 */ /* 0x000fe20000400000 */
[----:B------:R-:W-:Y:S01]  /*6e20*/  FSEL R55, R55, 1, !P0 ;  /* 0x3f80000037377808 */ /* 0x000fe20004000000 */
[----:B0-----:R-:W-:Y:S02]  /*6e30*/  FADD R0, R58, 1 ;  /* 0x3f8000003a007421 */ /* 0x001fe40000000000 */
[----:B------:R-:W-:Y:S01]  /*6e40*/  FFMA R63, R2, R63, 0.79788458347320556641 ;  /* 0x3f4c422a023f7423 */ /* 0x000fe2000000003f */
[--C-:B------:R-:W-:Y:S01]  /*6e50*/  LOP3.LUT R55, R55, 0x80000000, R34.reuse, 0xb8, !PT ;  /* 0x8000000037377812 */ /* 0x100fe200078eb822 */
[----:B------:R-:W-:Y:S01]  /*6e60*/  @!P1 FFMA R55, R34, R53, R34 ;  /* 0x0000003522379223 */ /* 0x000fe20000000022 */
[----:B------:R0:W1:Y:S01]  /*6e70*/  MUFU.RCP R61, R0 ;  /* 0x00000000003d7308 */ /* 0x0000620000001000 */
[----:B------:R-:W-:Y:S01]  /*6e80*/  FMUL R34, R2, R63 ;  /* 0x0000003f02227220 */ /* 0x000fe20000400000 */
[C---:B------:R-:W-:Y:S01]  /*6e90*/  FMUL R53, R48.reuse, R48 ;  /* 0x0000003030357220 */ /* 0x040fe20000400000 */
[----:B------:R-:W-:-:S02]  /*6ea0*/  FSETP.GE.AND P1, PT, |R48|, 0.60000002384185791016, PT ;  /* 0x3f19999a3000780b */ /* 0x000fc40003f26200 */
[----:B------:R-:W-:Y:S01]  /*6eb0*/  FMUL R58, |R34|, 2.8853900432586669922 ;  /* 0x4038aa3b223a7820 */ /* 0x000fe20000400200 */
[CC--:B------:R-:W-:Y:S01]  /*6ec0*/  FFMA R54, R53.reuse, R41.reuse, -0.052303962409496307373 ;  /* 0xbd563cae35367423 */ /* 0x0c0fe20000000029 */
[----:B------:R-:W-:Y:S01]  /*6ed0*/  FSETP.GE.AND P0, PT, |R48|, 9.010913848876953125, PT ;  /* 0x41102cb43000780b */ /* 0x000fe20003f06200 */
[----:B------:R-:W-:Y:S02]  /*6ee0*/  FMUL R60, R34, R34 ;  /* 0x00000022223c7220 */ /* 0x000fe40000400000 */
[C---:B------:R-:W-:Y:S01]  /*6ef0*/  FFMA R54, R53.reuse, R54, 0.1331529766321182251 ;  /* 0x3e08594135367423 */ /* 0x040fe20000000036 */
[----:B------:R-:W2:Y:S03]  /*6f00*/  MUFU.EX2 R58, R58 ;  /* 0x0000003a003a7308 */ /* 0x000ea60000000800 */
[----:B0-----:R-:W-:Y:S01]  /*6f10*/  FFMA R0, R53, R54, -0.33332768082618713379 ;  /* 0xbeaaa9ed35007423 */ /* 0x001fe20000000036 */
[----:B------:R-:W-:Y:S01]  /*6f20*/  SHF.R.U32.HI R54, RZ, 0x10, R35 ;  /* 0x00000010ff367819 */ /* 0x000fe20000011623 */
[----:B------:R-:W-:Y:S01]  /*6f30*/  FFMA R35, R60, R41, -0.052303962409496307373 ;  /* 0xbd563cae3c237423 */ /* 0x000fe20000000029 */
[----:B-1----:R-:W-:Y:S01]  /*6f40*/  FFMA R61, R61, -2, R40 ;  /* 0xc00000003d3d7823 */ /* 0x002fe20000000028 */
[----:B------:R-:W-:Y:S01]  /*6f50*/  FFMA R63, R53, R0, RZ ;  /* 0x00000000353f7223 */ /* 0x000fe200000000ff */
[----:B------:R-:W-:Y:S01]  /*6f60*/  SHF.L.U32 R54, R54, 0x10, RZ ;  /* 0x0000001036367819 */ /* 0x000fe200000006ff */
[----:B------:R-:W-:-:S02]  /*6f70*/  FFMA R35, R60, R35, 0.1331529766321182251 ;  /* 0x3e0859413c237423 */ /* 0x000fc40000000023 */
[----:B------:R-:W-:Y:S02]  /*6f80*/  FSEL R61, R61, 1, !P0 ;  /* 0x3f8000003d3d7808 */ /* 0x000fe40004000000 */
[----:B------:R-:W-:Y:S01]  /*6f90*/  FFMA R0, R60, R35, -0.33332768082618713379 ;  /* 0xbeaaa9ed3c007423 */ /* 0x000fe20000000023 */
[----:B------:R-:W-:Y:S02]  /*6fa0*/  FSETP.GE.AND P0, PT, |R34|, 9.010913848876953125, PT ;  /* 0x41102cb42200780b */ /* 0x000fe40003f06200 */
[--C-:B------:R-:W-:Y:S01]  /*6fb0*/  LOP3.LUT R53, R61, 0x80000000, R48.reuse, 0xb8, !PT ;  /* 0x800000003d357812 */ /* 0x100fe200078eb830 */
[----:B------:R-:W-:Y:S01]  /*6fc0*/  @!P1 FFMA R53, R48, R63, R48 ;  /* 0x0000003f30359223 */ /* 0x000fe20000000030 */
[----:B--2---:R-:W-:Y:S01]  /*6fd0*/  FADD R48, R58, 1 ;  /* 0x3f8000003a307421 */ /* 0x004fe20000000000 */
[----:B------:R-:W-:Y:S01]  /*6fe0*/  FMUL R63, R54, 0.035677410662174224854 ;  /* 0x3d12227a363f7820 */ /* 0x000fe20000400000 */
[----:B------:R-:W-:Y:S02]  /*6ff0*/  FSETP.GE.AND P1, PT, |R34|, 0.60000002384185791016, PT ;  /* 0x3f19999a2200780b */ /* 0x000fe40003f26200 */
[----:B------:R-:W0:Y:S01]  /*7000*/  MUFU.RCP R61, R48 ;  /* 0x00000030003d7308 */ /* 0x000e220000001000 */
[----:B------:R-:W-:-:S04]  /*7010*/  FFMA R63, R54, R63, 0.79788458347320556641 ;  /* 0x3f4c422a363f7423 */ /* 0x000fc8000000003f */
[----:B------:R-:W-:Y:S01]  /*7020*/  FMUL R35, R54, R63 ;  /* 0x0000003f36237220 */ /* 0x000fe20000400000 */
[----:B------:R-:W-:-:S03]  /*7030*/  FFMA R63, R60, R0, RZ ;  /* 0x000000003c3f7223 */ /* 0x000fc600000000ff */
[----:B------:R-:W-:-:S06]  /*7040*/  FMUL R0, |R35|, 2.8853900432586669922 ;  /* 0x4038aa3b23007820 */ /* 0x000fcc0000400200 */
[----:B------:R-:W1:Y:S01]  /*7050*/  MUFU.EX2 R0, R0 ;  /* 0x0000000000007308 */ /* 0x000e620000000800 */
[----:B0-----:R-:W-:-:S05]  /*7060*/  FFMA R61, R61, -2, R40 ;  /* 0xc00000003d3d7823 */ /* 0x001fca0000000028 */
[----:B------:R-:W-:Y:S02]  /*7070*/  FSEL R61, R61, 1, !P0 ;  /* 0x3f8000003d3d7808 */ /* 0x000fe40004000000 */
[----:B------:R-:W-:Y:S02]  /*7080*/  FSETP.GE.AND P0, PT, |R35|, 9.010913848876953125, PT ;  /* 0x41102cb42300780b */ /* 0x000fe40003f06200 */
[--C-:B------:R-:W-:Y:S01]  /*7090*/  LOP3.LUT R61, R61, 0x80000000, R34.reuse, 0xb8, !PT ;  /* 0x800000003d3d7812 */ /* 0x100fe200078eb822 */
[----:B------:R-:W-:Y:S01]  /*70a0*/  @!P1 FFMA R61, R34, R63, R34 ;  /* 0x0000003f223d9223 */ /* 0x000fe20000000022 */
[----:B------:R-:W-:Y:S01]  /*70b0*/  HFMA2 R34, -RZ, RZ, 1.75, 0 ;  /* 0x3f000000ff227431 */ /* 0x000fe200000001ff */
[----:B------:R-:W-:Y:S01]  /*70c0*/  FSETP.GE.AND P1, PT, |R35|, 0.60000002384185791016, PT ;  /* 0x3f19999a2300780b */ /* 0x000fe20003f26200 */
[----:B-1----:R-:W-:-:S04]  /*70d0*/  FADD R58, R0, 1 ;  /* 0x3f800000003a7421 */ /* 0x002fc80000000000 */
[----:B------:R-:W0:Y:S01]  /*70e0*/  MUFU.RCP R63, R58 ;  /* 0x0000003a003f7308 */ /* 0x000e220000001000 */
[-C--:B------:R-:W-:Y:S01]  /*70f0*/  FFMA R48, R59, R34.reuse, 0.5 ;  /* 0x3f0000003b307423 */ /* 0x080fe20000000022 */
[-C--:B------:R-:W-:Y:S01]  /*7100*/  FFMA R61, R61, R34.reuse, 0.5 ;  /* 0x3f0000003d3d7423 */ /* 0x080fe20000000022 */
[-C--:B------:R-:W-:Y:S01]  /*7110*/  FFMA R69, R51, R34.reuse, 0.5 ;  /* 0x3f00000033457423 */ /* 0x080fe20000000022 */
[----:B------:R-:W-:Y:S01]  /*7120*/  FFMA R49, R49, R34, 0.5 ;  /* 0x3f00000031317423 */ /* 0x000fe20000000022 */
[----:B------:R-:W-:Y:S01]  /*7130*/  FMUL R48, R43, R48 ;  /* 0x000000302b307220 */ /* 0x000fe20000400000 */
[----:B------:R-:W-:Y:S01]  /*7140*/  FMUL R43, R35, R35 ;  /* 0x00000023232b7220 */ /* 0x000fe20000400000 */
[----:B------:R-:W-:Y:S01]  /*7150*/  FMUL R69, R46, R69 ;  /* 0x000000452e457220 */ /* 0x000fe20000400000 */
[----:B------:R-:W-:Y:S01]  /*7160*/  FMUL R51, R42, R49 ;  /* 0x000000312a337220 */ /* 0x000fe20000400000 */
[----:B------:R-:W-:Y:S01]  /*7170*/  FFMA R53, R53, R34, 0.5 ;  /* 0x3f00000035357423 */ /* 0x000fe20000000022 */
[----:B------:R-:W-:-:S04]  /*7180*/  FFMA R0, R43, R41, -0.052303962409496307373 ;  /* 0xbd563cae2b007423 */ /* 0x000fc80000000029 */
[----:B------:R-:W-:Y:S01]  /*7190*/  FFMA R0, R43, R0, 0.1331529766321182251 ;  /* 0x3e0859412b007423 */ /* 0x000fe20000000000 */
[----:B0-----:R-:W-:-:S03]  /*71a0*/  FFMA R63, R63, -2, R40 ;  /* 0xc00000003f3f7823 */ /* 0x001fc60000000028 */
[----:B------:R-:W-:Y:S02]  /*71b0*/  FFMA R0, R43, R0, -0.33332768082618713379 ;  /* 0xbeaaa9ed2b007423 */ /* 0x000fe40000000000 */
[----:B------:R-:W-:Y:S02]  /*71c0*/  FSEL R60, R63, 1, !P0 ;  /* 0x3f8000003f3c7808 */ /* 0x000fe40004000000 */
[----:B------:R-:W-:Y:S01]  /*71d0*/  FFMA R0, R43, R0, RZ ;  /* 0x000000002b007223 */ /* 0x000fe200000000ff */
[----:B------:R-:W-:Y:S01]  /*71e0*/  IMAD.U32 R43, R12, 0x10000, RZ ;  /* 0x000100000c2b7824 */ /* 0x000fe200078e00ff */
[--C-:B------:R-:W-:Y:S02]  /*71f0*/  LOP3.LUT R59, R60, 0x80000000, R35.reuse, 0xb8, !PT ;  /* 0x800000003c3b7812 */ /* 0x100fe400078eb823 */
[----:B------:R-:W-:Y:S01]  /*7200*/  @!P1 FFMA R59, R35, R0, R35 ;  /* 0x00000000233b9223 */ /* 0x000fe20000000023 */
[----:B------:R-:W-:Y:S01]  /*7210*/  FMUL R0, R43, 0.035677410662174224854 ;  /* 0x3d12227a2b007820 */ /* 0x000fe20000400000 */
[-C--:B------:R-:W-:Y:S01]  /*7220*/  FFMA R35, R39, R34.reuse, 0.5 ;  /* 0x3f00000027237423 */ /* 0x080fe20000000022 */
[----:B------:R-:W-:Y:S01]  /*7230*/  FMUL R39, R2, R61 ;  /* 0x0000003d02277220 */ /* 0x000fe20000400000 */
[----:B------:R-:W-:Y:S01]  /*7240*/  FFMA R59, R59, R34, 0.5 ;  /* 0x3f0000003b3b7423 */ /* 0x000fe20000000022 */
[----:B------:R-:W-:Y:S01]  /*7250*/  FFMA R0, R43, R0, 0.79788458347320556641 ;  /* 0x3f4c422a2b007423 */ /* 0x000fe20000000000 */
[----:B------:R-:W-:-:S03]  /*7260*/  FMUL R35, R52, R35 ;  /* 0x0000002334237220 */ /* 0x000fc60000400000 */
        /* <DEDUP_REMOVED lines=8> */
[----:B0-----:R-:W-:-:S03]  /*72f0*/  FADD R60, R0, 1 ;  /* 0x3f800000003c7421 */ /* 0x001fc60000000000 */
[C---:B------:R-:W-:Y:S01]  /*7300*/  FFMA R0, R2.reuse, R61, -0.33332768082618713379 ;  /* 0xbeaaa9ed02007423 */ /* 0x040fe2000000003d */
[----:B------:R-:W0:Y:S03]  /*7310*/  MUFU.RCP R63, R60 ;  /* 0x0000003c003f7308 */ /* 0x000e260000001000 */
[----:B------:R-:W-:Y:S01]  /*7320*/  FFMA R65, R2, R0, RZ ;  /* 0x0000000002417223 */ /* 0x000fe200000000ff */
[----:B------:R-:W-:Y:S01]  /*7330*/  SHF.R.U64 R2, R12, 0x10, R13 ;  /* 0x000000100c027819 */ /* 0x000fe2000000120d */
[----:B------:R-:W-:-:S03]  /*7340*/  FMUL R12, R54, R59 ;  /* 0x0000003b360c7220 */ /* 0x000fc60000400000 */
[----:B------:R-:W-:Y:S01]  /*7350*/  SHF.L.U32 R2, R2, 0x10, RZ ;  /* 0x0000001002027819 */ /* 0x000fe200000006ff */
        /* <DEDUP_REMOVED lines=16> */
[----:B------:R0:W1:Y:S03]  /*7460*/  MUFU.RCP R65, R52 ;  /* 0x0000003400417308 */ /* 0x0000660000001000 */
[----:B------:R-:W-:Y:S01]  /*7470*/  FFMA R0, R58, R0, RZ ;  /* 0x000000003a007223 */ /* 0x000fe200000000ff */
[----:B0-----:R-:W-:-:S04]  /*7480*/  FFMA R52, R61, R34, 0.5 ;  /* 0x3f0000003d347423 */ /* 0x001fc80000000022 */
[----:B------:R-:W-:Y:S01]  /*7490*/  FMUL R52, R43, R52 ;  /* 0x000000342b347220 */ /* 0x000fe20000400000 */
[----:B-1----:R-:W-:-:S05]  /*74a0*/  FFMA R65, R65, -2, R40 ;  /* 0xc000000041417823 */ /* 0x002fca0000000028 */
[----:B------:R-:W-:-:S04]  /*74b0*/  FSEL R54, R65, 1, !P0 ;  /* 0x3f80000041367808 */ /* 0x000fc80004000000 */
[--C-:B------:R-:W-:Y:S01]  /*74c0*/  LOP3.LUT R59, R54, 0x80000000, R63.reuse, 0xb8, !PT ;  /* 0x80000000363b7812 */ /* 0x100fe200078eb83f */
[----:B------:R-:W-:Y:S01]  /*74d0*/  @!P1 FFMA R59, R63, R0, R63 ;  /* 0x000000003f3b9223 */ /* 0x000fe2000000003f */
[----:B------:R-:W-:-:S03]  /*74e0*/  SHF.L.U32 R54, R13, 0x10, RZ ;  /* 0x000000100d367819 */ /* 0x000fc600000006ff */
[----:B------:R-:W-:Y:S02]  /*74f0*/  FFMA R59, R59, R34, 0.5 ;  /* 0x3f0000003b3b7423 */ /* 0x000fe40000000022 */
[----:B------:R-:W-:Y:S02]  /*7500*/  FMUL R63, R54, 0.035677410662174224854 ;  /* 0x3d12227a363f7820 */ /* 0x000fe40000400000 */
[----:B------:R-:W-:Y:S02]  /*7510*/  FMUL R43, R2, R59 ;  /* 0x0000003b022b7220 */ /* 0x000fe40000400000 */
        /* <DEDUP_REMOVED lines=13> */
[----:B0-----:R-:W-:-:S04]  /*75f0*/  SHF.R.U32.HI R58, RZ, 0x10, R13 ;  /* 0x00000010ff3a7819 */ /* 0x001fc8000001160d */
[----:B------:R-:W-:Y:S01]  /*7600*/  SHF.L.U32 R58, R58, 0x10, RZ ;  /* 0x000000103a3a7819 */ /* 0x000fe200000006ff */
[----:B-1----:R-:W-:-:S04]  /*7610*/  FFMA R65, R65, -2, R40 ;  /* 0xc000000041417823 */ /* 0x002fc80000000028 */
[----:B------:R-:W-:-:S04]  /*7620*/  FMUL R13, R58, 0.035677410662174224854 ;  /* 0x3d12227a3a0d7820 */ /* 0x000fc80000400000 */
[----:B------:R-:W-:Y:S01]  /*7630*/  FFMA R13, R58, R13, 0.79788458347320556641 ;  /* 0x3f4c422a3a0d7423 */ /* 0x000fe2000000000d */
[----:B------:R-:W-:-:S03]  /*7640*/  FSEL R2, R65, 1, !P0 ;  /* 0x3f80000041027808 */ /* 0x000fc60004000000 */
[----:B------:R-:W-:Y:S01]  /*7650*/  FMUL R13, R58, R13 ;  /* 0x0000000d3a0d7220 */ /* 0x000fe20000400000 */
[--C-:B------:R-:W-:Y:S01]  /*7660*/  LOP3.LUT R59, R2, 0x80000000, R63.reuse, 0xb8, !PT ;  /* 0x80000000023b7812 */ /* 0x100fe200078eb83f */
[----:B------:R-:W-:Y:S02]  /*7670*/  @!P1 FFMA R59, R63, R0, R63 ;  /* 0x000000003f3b9223 */ /* 0x000fe4000000003f */
[C---:B------:R-:W-:Y:S01]  /*7680*/  FMUL R0, |R13|.reuse, 2.8853900432586669922 ;  /* 0x4038aa3b0d007820 */ /* 0x040fe20000400200 */
[----:B------:R-:W-:Y:S01]  /*7690*/  FSETP.GE.AND P0, PT, |R13|, 9.010913848876953125, PT ;  /* 0x41102cb40d00780b */ /* 0x000fe20003f06200 */
[----:B------:R-:W-:Y:S01]  /*76a0*/  FFMA R59, R59, R34, 0.5 ;  /* 0x3f0000003b3b7423 */ /* 0x000fe20000000022 */
[----:B------:R-:W-:-:S03]  /*76b0*/  FSETP.GE.AND P1, PT, |R13|, 0.60000002384185791016, PT ;  /* 0x3f19999a0d00780b */ /* 0x000fc60003f26200 */
[----:B------:R-:W0:Y:S01]  /*76c0*/  MUFU.EX2 R0, R0 ;  /* 0x0000000000007308 */ /* 0x000e220000000800 */
[----:B------:R-:W-:Y:S01]  /*76d0*/  FMUL R2, R54, R59 ;  /* 0x0000003b36027220 */ /* 0x000fe20000400000 */
[----:B------:R-:W-:-:S04]  /*76e0*/  FMUL R59, R13, R13 ;  /* 0x0000000d0d3b7220 */ /* 0x000fc80000400000 */
[----:B------:R-:W-:-:S04]  /*76f0*/  FFMA R54, R59, R41, -0.052303962409496307373 ;  /* 0xbd563cae3b367423 */ /* 0x000fc80000000029 */
[----:B------:R-:W-:Y:S01]  /*7700*/  FFMA R54, R59, R54, 0.1331529766321182251 ;  /* 0x3e0859413b367423 */ /* 0x000fe20000000036 */
[----:B0-----:R-:W-:-:S03]  /*7710*/  FADD R60, R0, 1 ;  /* 0x3f800000003c7421 */ /* 0x001fc60000000000 */
[C---:B------:R-:W-:Y:S01]  /*7720*/  FFMA R0, R59.reuse, R54, -0.33332768082618713379 ;  /* 0xbeaaa9ed3b007423 */ /* 0x040fe20000000036 */
[----:B------:R0:W1:Y:S03]  /*7730*/  MUFU.RCP R61, R60 ;  /* 0x0000003c003d7308 */ /* 0x0000660000001000 */
[----:B------:R-:W-:Y:S01]  /*7740*/  FFMA R0, R59, R0, RZ ;  /* 0x000000003b007223 */ /* 0x000fe200000000ff */
[----:B0-----:R-:W-:Y:S01]  /*7750*/  FMUL R60, R12, UR30 ;  /* 0x0000001e0c3c7c20 */ /* 0x001fe20008400000 */
[----:B-1----:R-:W-:-:S05]  /*7760*/  FFMA R61, R61, -2, R40 ;  /* 0xc00000003d3d7823 */ /* 0x002fca0000000028 */
[----:B------:R-:W-:-:S04]  /*7770*/  FSEL R54, R61, 1, !P0 ;  /* 0x3f8000003d367808 */ /* 0x000fc80004000000 */
[--C-:B------:R-:W-:Y:S01]  /*7780*/  LOP3.LUT R65, R54, 0x80000000, R13.reuse, 0xb8, !PT ;  /* 0x8000000036417812 */ /* 0x100fe200078eb80d */
[----:B------:R-:W-:Y:S01]  /*7790*/  @!P1 FFMA R65, R13, R0, R13 ;  /* 0x000000000d419223 */ /* 0x000fe2000000000d */
        /* <DEDUP_REMOVED lines=12> */
[----:B------:R-:W-:Y:S01]  /*7860*/  FFMA R0, R46, R49, -0.33332768082618713379 ;  /* 0xbeaaa9ed2e007423 */ /* 0x000fe20000000031 */
[----:B------:R-:W-:Y:S01]  /*7870*/  SHF.R.U64 R49, R6, 0x10, R7 ;  /* 0x0000001006317819 */ /* 0x000fe20000001207 */
[----:B------:R-:W-:Y:S02]  /*7880*/  FFMA R6, R55, R34, 0.5 ;  /* 0x3f00000037067423 */ /* 0x000fe40000000022 */
[----:B------:R-:W-:Y:S01]  /*7890*/  FFMA R0, R46, R0, RZ ;  /* 0x000000002e007223 */ /* 0x000fe200000000ff */
[----:B------:R-:W0:Y:S01]  /*78a0*/  MUFU.RCP R59, R59 ;  /* 0x0000003b003b7308 */ /* 0x000e220000001000 */
[----:B------:R-:W-:Y:S02]  /*78b0*/  IMAD.U32 R49, R49, 0x10000, RZ ;  /* 0x0001000031317824 */ /* 0x000fe400078e00ff */
[----:B------:R-:W-:-:S05]  /*78c0*/  FMUL R6, R47, R6 ;  /* 0x000000062f067220 */ /* 0x000fca0000400000 */
[----:B------:R-:W-:Y:S01]  /*78d0*/  FMNMX3 R62, |R51|, R62, |R6|, !PT ;  /* 0x0000003e333e7276 */ /* 0x000fe20007800606 */
[----:B0-----:R-:W-:-:S05]  /*78e0*/  FFMA R42, R59, -2, R40 ;  /* 0xc00000003b2a7823 */ /* 0x001fca0000000028 */
[----:B------:R-:W-:-:S04]  /*78f0*/  FSEL R42, R42, 1, !P0 ;  /* 0x3f8000002a2a7808 */ /* 0x000fc80004000000 */
[--C-:B------:R-:W-:Y:S01]  /*7900*/  LOP3.LUT R59, R42, 0x80000000, R13.reuse, 0xb8, !PT ;  /* 0x800000002a3b7812 */ /* 0x100fe200078eb80d */
[----:B------:R-:W-:Y:S01]  /*7910*/  @!P1 FFMA R59, R13, R0, R13 ;  /* 0x000000000d3b9223 */ /* 0x000fe2000000000d */
[----:B------:R-:W-:-:S03]  /*7920*/  FMUL R0, R49, 0.035677410662174224854 ;  /* 0x3d12227a31007820 */ /* 0x000fc60000400000 */
[----:B------:R-:W-:Y:S01]  /*7930*/  FFMA R59, R59, R34, 0.5 ;  /* 0x3f0000003b3b7423 */ /* 0x000fe20000000022 */
        /* <DEDUP_REMOVED lines=13> */
[----:B0-----:R-:W-:Y:S01]  /*7a10*/  FMUL R42, R38, R53 ;  /* 0x00000035262a7220 */ /* 0x001fe20000400000 */
[----:B------:R-:W-:Y:S01]  /*7a20*/  FMUL R38, R54, R59 ;  /* 0x0000003b36267220 */ /* 0x000fe20000400000 */
[----:B------:R-:W-:-:S03]  /*7a30*/  FMUL R59, R48, UR30 ;  /* 0x0000001e303b7c20 */ /* 0x000fc60008400000 */
[----:B------:R-:W-:Y:S01]  /*7a40*/  FMNMX3 R62, |R69|, R62, |R42|, !PT ;  /* 0x0000003e453e7276 */ /* 0x000fe2000780062a */
[----:B------:R-:W-:Y:S01]  /*7a50*/  FMUL R42, R42, UR30 ;  /* 0x0000001e2a2a7c20 */ /* 0x000fe20008400000 */
[----:B-1----:R-:W-:Y:S01]  /*7a60*/  FFMA R61, R61, -2, R40 ;  /* 0xc00000003d3d7823 */ /* 0x002fe20000000028 */
[----:B------:R-:W-:Y:S04]  /*7a70*/  F2F.BF16.F32 R59, R59 ;  /* 0x0000003b003b7304 */ /* 0x000fe80000202000 */
[----:B------:R-:W-:Y:S01]  /*7a80*/  FSEL R46, R61, 1, !P0 ;  /* 0x3f8000003d2e7808 */ /* 0x000fe20004000000 */
[----:B------:R-:W-:Y:S01]  /*7a90*/  FMUL R61, R51, UR30 ;  /* 0x0000001e333d7c20 */ /* 0x000fe20008400000 */
[----:B------:R-:W-:Y:S02]  /*7aa0*/  FMUL R51, R2, UR30 ;  /* 0x0000001e02337c20 */ /* 0x000fe40008400000 */
[--C-:B------:R-:W-:Y:S01]  /*7ab0*/  LOP3.LUT R67, R46, 0x80000000, R13.reuse, 0xb8, !PT ;  /* 0x800000002e437812 */ /* 0x100fe200078eb80d */
[----:B------:R-:W-:Y:S01]  /*7ac0*/  @!P1 FFMA R67, R13, R0, R13 ;  /* 0x000000000d439223 */ /* 0x000fe2000000000d */
[----:B------:R-:W-:Y:S01]  /*7ad0*/  SHF.L.U32 R13, R7, 0x10, RZ ;  /* 0x00000010070d7819 */ /* 0x000fe200000006ff */
[----:B------:R-:W-:Y:S04]  /*7ae0*/  F2F.BF16.F32 R61, R61 ;  /* 0x0000003d003d7304 */ /* 0x000fe80000202000 */
[----:B------:R-:W-:-:S04]  /*7af0*/  FMUL R0, R13, 0.035677410662174224854 ;  /* 0x3d12227a0d007820 */ /* 0x000fc80000400000 */
[C---:B------:R-:W-:Y:S01]  /*7b00*/  FFMA R0, R13.reuse, R0, 0.79788458347320556641 ;  /* 0x3f4c422a0d007423 */ /* 0x040fe20000000000 */
[----:B------:R-:W-:Y:S03]  /*7b10*/  F2F.BF16.F32 R51, R51 ;  /* 0x0000003300337304 */ /* 0x000fe60000202000 */
[----:B------:R-:W-:-:S04]  /*7b20*/  FMUL R46, R13, R0 ;  /* 0x000000000d2e7220 */ /* 0x000fc80000400000 */
[C---:B------:R-:W-:Y:S01]  /*7b30*/  FMUL R0, |R46|.reuse, 2.8853900432586669922 ;  /* 0x4038aa3b2e007820 */ /* 0x040fe20000400200 */
[C---:B------:R-:W-:Y:S01]  /*7b40*/  FMUL R54, R46.reuse, R46 ;  /* 0x0000002e2e367220 */ /* 0x040fe20000400000 */
[C---:B------:R-:W-:Y:S01]  /*7b50*/  FSETP.GE.AND P0, PT, |R46|.reuse, 9.010913848876953125, PT ;  /* 0x41102cb42e00780b */ /* 0x040fe20003f06200 */
[----:B------:R-:W-:Y:S01]  /*7b60*/  F2F.BF16.F32 R42, R42 ;  /* 0x0000002a002a7304 */ /* 0x000fe20000202000 */
[----:B------:R-:W-:Y:S01]  /*7b70*/  FSETP.GE.AND P1, PT, |R46|, 0.60000002384185791016, PT ;  /* 0x3f19999a2e00780b */ /* 0x000fe20003f26200 */
[----:B------:R-:W-:-:S04]  /*7b80*/  FFMA R53, R54, R41, -0.052303962409496307373 ;  /* 0xbd563cae36357423 */ /* 0x000fc80000000029 */
[----:B------:R-:W-:Y:S02]  /*7b90*/  FFMA R55, R54, R53, 0.1331529766321182251 ;  /* 0x3e08594136377423 */ /* 0x000fe40000000035 */
[----:B------:R-:W0:Y:S02]  /*7ba0*/  MUFU.EX2 R0, R0 ;  /* 0x0000000000007308 */ /* 0x000e240000000800 */
[----:B0-----:R-:W-:Y:S01]  /*7bb0*/  FADD R47, R0, 1 ;  /* 0x3f800000002f7421 */ /* 0x001fe20000000000 */
[C---:B------:R-:W-:Y:S02]  /*7bc0*/  FFMA R0, R54.reuse, R55, -0.33332768082618713379 ;  /* 0xbeaaa9ed36007423 */ /* 0x040fe40000000037 */
[----:B------:R-:W0:Y:S03]  /*7bd0*/  S2R R55, SR_TID.X ;  /* 0x0000000000377919 */ /* 0x000e260000002100 */
[----:B------:R-:W1:Y:S02]  /*7be0*/  MUFU.RCP R47, R47 ;  /* 0x0000002f002f7308 */ /* 0x000e640000001000 */
[----:B-1----:R-:W-:Y:S01]  /*7bf0*/  FFMA R53, R47, -2, R40 ;  /* 0xc00000002f357823 */ /* 0x002fe20000000028 */
[----:B------:R-:W-:-:S04]  /*7c00*/  FFMA R47, R54, R0, RZ ;  /* 0x00000000362f7223 */ /* 0x000fc800000000ff */
[----:B------:R-:W-:-:S04]  /*7c10*/  FSEL R53, R53, 1, !P0 ;  /* 0x3f80000035357808 */ /* 0x000fc80004000000 */
[--C-:B------:R-:W-:Y:S01]  /*7c20*/  LOP3.LUT R63, R53, 0x80000000, R46.reuse, 0xb8, !PT ;  /* 0x80000000353f7812 */ /* 0x100fe200078eb82e */
[----:B------:R-:W-:Y:S01]  /*7c30*/  @!P1 FFMA R63, R46, R47, R46 ;  /* 0x0000002f2e3f9223 */ /* 0x000fe2000000002e */
[----:B------:R-:W-:Y:S02]  /*7c40*/  SHF.R.U32.HI R53, RZ, 0x10, R7 ;  /* 0x00000010ff357819 */ /* 0x000fe40000011607 */
[----:B0-----:R-:W-:Y:S02]  /*7c50*/  SHF.R.U32.HI R55, RZ, 0x5, R55 ;  /* 0x00000005ff377819 */ /* 0x001fe40000011637 */
[----:B------:R-:W-:Y:S02]  /*7c60*/  SHF.L.U32 R53, R53, 0x10, RZ ;  /* 0x0000001035357819 */ /* 0x000fe400000006ff */
[----:B------:R-:W-:-:S03]  /*7c70*/  SHF.L.U32 R55, R55, 0x2, RZ ;  /* 0x0000000237377819 */ /* 0x000fc600000006ff */
[----:B------:R-:W-:Y:S01]  /*7c80*/  FMUL R0, R53, 0.035677410662174224854 ;  /* 0x3d12227a35007820 */ /* 0x000fe20000400000 */
[----:B------:R-:W-:-:S03]  /*7c90*/  IADD3 R55, PT, PT, R55, 0x3, RZ ;  /* 0x0000000337377810 */ /* 0x000fc60007ffe0ff */
        /* <DEDUP_REMOVED lines=10> */
[----:B------:R-:W-:-:S03]  /*7d40*/  FFMA R41, R65, R34, 0.5 ;  /* 0x3f00000041297423 */ /* 0x000fc60000000022 */
[----:B------:R-:W-:Y:S01]  /*7d50*/  FFMA R0, R54, R0, RZ ;  /* 0x0000000036007223 */ /* 0x000fe200000000ff */
[----:B------:R-:W-:Y:S01]  /*7d60*/  FMUL R54, R38, UR30 ;  /* 0x0000001e26367c20 */ /* 0x000fe20008400000 */
[----:B------:R-:W-:Y:S01]  /*7d70*/  FMUL R41, R58, R41 ;  /* 0x000000293a297220 */ /* 0x000fe20000400000 */
[----:B0-----:R-:W-:-:S04]  /*7d80*/  FADD R47, R46, 1 ;  /* 0x3f8000002e2f7421 */ /* 0x001fc80000000000 */
[----:B------:R-:W-:Y:S01]  /*7d90*/  F2F.BF16.F32 R54, R54 ;  /* 0x0000003600367304 */ /* 0x000fe20000202000 */
[----:B------:R-:W-:-:S07]  /*7da0*/  FMUL R46, R43, UR30 ;  /* 0x0000001e2b2e7c20 */ /* 0x000fce0008400000 */
[----:B------:R-:W0:Y:S08]  /*7db0*/  MUFU.RCP R47, R47 ;  /* 0x0000002f002f7308 */ /* 0x000e300000001000 */
[----:B------:R-:W-:Y:S01]  /*7dc0*/  F2F.BF16.F32 R46, R46 ;  /* 0x0000002e002e7304 */ /* 0x000fe20000202000 */
[----:B0-----:R-:W-:Y:S01]  /*7dd0*/  FFMA R40, R47, -2, R40 ;  /* 0xc00000002f287823 */ /* 0x001fe20000000028 */
[----:B------:R-:W-:-:S04]  /*7de0*/  FMUL R47, R69, UR30 ;  /* 0x0000001e452f7c20 */ /* 0x000fc80008400000 */
[----:B------:R-:W-:Y:S02]  /*7df0*/  FSEL R40, R40, 1, !P0 ;  /* 0x3f80000028287808 */ /* 0x000fe40004000000 */
[----:B------:R-:W-:Y:S01]  /*7e00*/  ISETP.GE.U32.AND P0, PT, R55, UR27, PT ;  /* 0x0000001b37007c0c */ /* 0x000fe2000bf06070 */
[----:B------:R-:W-:Y:S01]  /*7e10*/  FMUL R55, R52, UR30 ;  /* 0x0000001e34377c20 */ /* 0x000fe20008400000 */
[--C-:B------:R-:W-:Y:S01]  /*7e20*/  LOP3.LUT R71, R40, 0x80000000, R7.reuse, 0xb8, !PT ;  /* 0x8000000028477812 */ /* 0x100fe200078eb807 */
[----:B------:R-:W-:Y:S01]  /*7e30*/  @!P1 FFMA R71, R7, R0, R7 ;  /* 0x0000000007479223 */ /* 0x000fe20000000007 */
[----:B------:R-:W-:Y:S01]  /*7e40*/  FMNMX3 R0, |R48|, R62, |R35|, !PT ;  /* 0x0000003e30007276 */ /* 0x000fe20007800623 */
[----:B------:R-:W-:Y:S01]  /*7e50*/  FMUL R40, R6, UR30 ;  /* 0x0000001e06287c20 */ /* 0x000fe20008400000 */
[----:B------:R-:W-:Y:S01]  /*7e60*/  IMAD.WIDE.U32 R6, R59, 0x10000, RZ ;  /* 0x000100003b067825 */ /* 0x000fe200078e00ff */
[----:B------:R-:W0:Y:S01]  /*7e70*/  F2F.BF16.F32 R55, R55 ;  /* 0x0000003700377304 */ /* 0x000e220000202000 */
[----:B------:R-:W-:-:S02]  /*7e80*/  FMNMX3 R0, |R39|, R0, |R12|, !PT ;  /* 0x0000000027007276 */ /* 0x000fc4000780060c */
[----:B------:R-:W-:Y:S01]  /*7e90*/  FMUL R39, R39, UR30 ;  /* 0x0000001e27277c20 */ /* 0x000fe20008400000 */
[----:B------:R-:W-:Y:S01]  /*7ea0*/  ISETP.GE.U32.OR P0, PT, R20, UR26, P0 ;  /* 0x0000001a14007c0c */ /* 0x000fe20008706470 */
[----:B------:R-:W-:Y:S01]  /*7eb0*/  FFMA R20, R71, R34, 0.5 ;  /* 0x3f00000047147423 */ /* 0x000fe20000000022 */
[----:B------:R-:W-:Y:S01]  /*7ec0*/  FMNMX3 R52, |R52|, R0, |R43|, !PT ;  /* 0x0000000034347276 */ /* 0x000fe2000780062b */
[----:B------:R-:W-:Y:S02]  /*7ed0*/  IMAD.U32 R0, R54, 0x10000, RZ ;  /* 0x0001000036007824 */ /* 0x000fe400078e00ff */
[----:B------:R-:W-:Y:S01]  /*7ee0*/  FMUL R48, R35, UR30 ;  /* 0x0000001e23307c20 */ /* 0x000fe20008400000 */
[----:B------:R-:W-:Y:S01]  /*7ef0*/  FMUL R43, R53, R20 ;  /* 0x00000014352b7220 */ /* 0x000fe20000400000 */
[----:B------:R-:W1:Y:S01]  /*7f00*/  F2F.BF16.F32 R47, R47 ;  /* 0x0000002f002f7304 */ /* 0x000e620000202000 */
[----:B------:R-:W-:Y:S01]  /*7f10*/  FFMA R20, R63, R34, 0.5 ;  /* 0x3f0000003f147423 */ /* 0x000fe20000000022 */
[----:B------:R-:W-:Y:S01]  /*7f20*/  IADD3 R4, P1, PT, R4, UR14, RZ ;  /* 0x0000000e04047c10 */ /* 0x000fe2000ff3e0ff */
[----:B------:R-:W-:Y:S01]  /*7f30*/  FMUL R58, R43, UR30 ;  /* 0x0000001e2b3a7c20 */ /* 0x000fe20008400000 */
[----:B------:R-:W-:Y:S01]  /*7f40*/  LOP3.LUT R6, R6, R61, RZ, 0xfc, !PT ;  /* 0x0000003d06067212 */ /* 0x000fe200078efcff */
[----:B------:R-:W-:Y:S01]  /*7f50*/  FMUL R20, R13, R20 ;  /* 0x000000140d147220 */ /* 0x000fe20000400000 */
[----:B0-----:R-:W-:Y:S01]  /*7f60*/  LOP3.LUT R7, R0, R7, R55, 0xfe, !PT ;  /* 0x0000000700077212 */ /* 0x001fe200078efe37 */
[----:B------:R-:W-:Y:S01]  /*7f70*/  FFMA R0, R67, R34, 0.5 ;  /* 0x3f00000043007423 */ /* 0x000fe20000000022 */
[----:B------:R-:W0:Y:S01]  /*7f80*/  F2F.BF16.F32 R40, R40 ;  /* 0x0000002800287304 */ /* 0x000e220000202000 */
[----:B------:R-:W-:-:S02]  /*7f90*/  IADD3.X R5, PT, PT, R5, UR15, RZ, P1, !PT ;  /* 0x0000000f05057c10 */ /* 0x000fc40008ffe4ff */
[----:B------:R-:W-:Y:S02]  /*7fa0*/  FMUL R49, R49, R0 ;  /* 0x0000000031317220 */ /* 0x000fe40000400000 */
[----:B------:R-:W2:Y:S02]  /*7fb0*/  S2R R0, SR_TID.X ;  /* 0x0000000000007919 */ /* 0x000ea40000002100 */
[----:B------:R-:W-:Y:S01]  /*7fc0*/  FMUL R53, R49, UR30 ;  /* 0x0000001e31357c20 */ /* 0x000fe20008400000 */
[----:B------:R-:W3:Y:S08]  /*7fd0*/  F2F.BF16.F32 R39, R39 ;  /* 0x0000002700277304 */ /* 0x000ef00000202000 */
[----:B------:R-:W4:Y:S08]  /*7fe0*/  F2F.BF16.F32 R48, R48 ;  /* 0x0000003000307304 */ /* 0x000f300000202000 */
[----:B------:R-:W0:Y:S08]  /*7ff0*/  F2F.BF16.F32 R53, R53 ;  /* 0x0000003500357304 */ /* 0x000e300000202000 */
[----:B------:R-:W0:Y:S01]  /*8000*/  F2F.BF16.F32 R58, R58 ;  /* 0x0000003a003a7304 */ /* 0x000e220000202000 */
[----:B-1-34-:R-:W-:Y:S05]  /*8010*/  @P0 BRA `(.L_x_24735) ;  /* 0x00000000001c0947 */ /* 0x01afea0003800000 */
[----:B0-----:R-:W-:Y:S01]  /*8020*/  IMAD.WIDE.U32 R12, R40, 0x10000, RZ ;  /* 0x00010000280c7825 */ /* 0x001fe200078e00ff */
[----:B------:R-:W-:-:S04]  /*8030*/  SHF.L.U32 R34, R42, 0x10, RZ ;  /* 0x000000102a227819 */ /* 0x000fc800000006ff */
[----:B------:R-:W-:Y:S02]  /*8040*/  LOP3.LUT R13, R13, R34, R47, 0xfe, !PT ;  /* 0x000000220d0d7212 */ /* 0x000fe400078efe2f */
[----:B------:R-:W-:Y:S02]  /*8050*/  LEA R34, P1, R4, UR8, 0x3 ;  /* 0x0000000804227c11 */ /* 0x000fe4000f8218ff */
[----:B------:R-:W-:Y:S02]  /*8060*/  LOP3.LUT R12, R12, R61, RZ, 0xfc, !PT ;  /* 0x0000003d0c0c7212 */ /* 0x000fe400078efcff */
[----:B------:R-:W-:-:S05]  /*8070*/  LEA.HI.X R35, R4, UR9, R5, 0x3, P1 ;  /* 0x0000000904237c11 */ /* 0x000fca00088f1c05 */
[----:B------:R1:W-:Y:S04]  /*8080*/  STG.E.64 desc[UR22][R34.64], R12 ;  /* 0x0000000c22007986 */ /* 0x0003e8000c101b16 */
.L_x_24735:
[----:B------:R-:W-:Y:S05]  /*8090*/  BSYNC.RECONVERGENT B0 ;  /* 0x0000000000007941 */ /* 0x000fea0003800200 */
.L_x_24734:
[----:B------:R-:W3:Y:S01]  /*80a0*/  F2F.BF16.F32 R60, R60 ;  /* 0x0000003c003c7304 */ /* 0x000ee20000202000 */
[----:B------:R-:W-:Y:S04]  /*80b0*/  BSSY.RECONVERGENT B0, `(.L_x_24736) ;  /* 0x000000b000007945 */ /* 0x000fe80003800200 */
[----:B------:R-:W-:Y:S05]  /*80c0*/  @P0 BRA `(.L_x_24737) ;  /* 0x0000000000240947 */ /* 0x000fea0003800000 */
[----:B-1----:R-:W-:Y:S01]  /*80d0*/  IMAD.WIDE.U32 R12, R48, 0x10000, RZ ;  /* 0x00010000300c7825 */ /* 0x002fe200078e00ff */
[----:B---3--:R-:W-:Y:S02]  /*80e0*/  SHF.L.U32 R34, R60, 0x10, RZ ;  /* 0x000000103c227819 */ /* 0x008fe400000006ff */
[----:B------:R-:W-:Y:S02]  /*80f0*/  IADD3 R35, P1, PT, R4, UR31, RZ ;  /* 0x0000001f04237c10 */ /* 0x000fe4000ff3e0ff */
[----:B------:R-:W-:Y:S02]  /*8100*/  LOP3.LUT R13, R13, R34, R39, 0xfe, !PT ;  /* 0x000000220d0d7212 */ /* 0x000fe400078efe27 */
[----:B------:R-:W-:Y:S02]  /*8110*/  IADD3.X R62, PT, PT, R5, UR32, RZ, P1, !PT ;  /* 0x00000020053e7c10 */ /* 0x000fe40008ffe4ff */
[----:B------:R-:W-:Y:S02]  /*8120*/  LEA R34, P1, R35, UR8, 0x3 ;  /* 0x0000000823227c11 */ /* 0x000fe4000f8218ff */
[----:B------:R-:W-:-:S02]  /*8130*/  LOP3.LUT R12, R12, R59, RZ, 0xfc, !PT ;  /* 0x0000003b0c0c7212 */ /* 0x000fc400078efcff */
[----:B------:R-:W-:-:S05]  /*8140*/  LEA.HI.X R35, R35, UR9, R62, 0x3, P1 ;  /* 0x0000000923237c11 */ /* 0x000fca00088f1c3e */
[----:B------:R4:W-:Y:S04]  /*8150*/  STG.E.64 desc[UR22][R34.64], R12 ;  /* 0x0000000c22007986 */ /* 0x0009e8000c101b16 */
.L_x_24737:
[----:B------:R-:W-:Y:S05]  /*8160*/  BSYNC.RECONVERGENT B0 ;  /* 0x0000000000007941 */ /* 0x000fea0003800200 */
.L_x_24736:
[----:B------:R-:W-:Y:S01]  /*8170*/  FMUL R61, R41, UR30 ;  /* 0x0000001e293d7c20 */ /* 0x000fe20008400000 */
[----:B------:R-:W-:Y:S01]  /*8180*/  BSSY.RECONVERGENT B0, `(.L_x_24738) ;  /* 0x0000011000007945 */ /* 0x000fe20003800200 */
[----:B------:R-:W-:-:S04]  /*8190*/  FMUL R59, R20, UR30 ;  /* 0x0000001e143b7c20 */ /* 0x000fc80008400000 */
[----:B------:R-:W0:Y:S01]  /*81a0*/  F2F.BF16.F32 R61, R61 ;  /* 0x0000003d003d7304 */ /* 0x000e220000202000 */
[----:B------:R-:W-:Y:S05]  /*81b0*/  @P0 BRA `(.L_x_24739) ;  /* 0x0000000000340947 */ /* 0x000fea0003800000 */
[----:B-1--4-:R-:W-:Y:S01]  /*81c0*/  MOV R13, UR31 ;  /* 0x0000001f000d7c02 */ /* 0x012fe20008000f00 */
[----:B------:R-:W-:Y:S01]  /*81d0*/  IMAD.U32 R34, RZ, RZ, UR32 ;  /* 0x00000020ff227e24 */ /* 0x000fe2000f8e00ff */
[----:B------:R-:W-:Y:S02]  /*81e0*/  MOV R35, UR31 ;  /* 0x0000001f00237c02 */ /* 0x000fe40008000f00 */
[----:B------:R-:W-:-:S04]  /*81f0*/  LEA R13, P1, R13, R4, 0x1 ;  /* 0x000000040d0d7211 */ /* 0x000fc800078208ff */
[----:B------:R-:W-:Y:S02]  /*8200*/  LEA.HI.X R34, R35, R5, R34, 0x1, P1 ;  /* 0x0000000523227211 */ /* 0x000fe400008f0c22 */
[----:B------:R-:W-:-:S04]  /*8210*/  LEA R12, P1, R13, UR8, 0x3 ;  /* 0x000000080d0c7c11 */ /* 0x000fc8000f8218ff */
[----:B------:R-:W-:Y:S02]  /*8220*/  LEA.HI.X R13, R13, UR9, R34, 0x3, P1 ;  /* 0x000000090d0d7c11 */ /* 0x000fe400088f1c22 */
[----:B------:R-:W-:-:S04]  /*8230*/  SHF.R.U32.HI R34, RZ, 0x10, R46 ;  /* 0x00000010ff227819 */ /* 0x000fc8000001162e */
[----:B0-----:R-:W-:Y:S02]  /*8240*/  PRMT R62, R34, 0x5410, R61 ;  /* 0x00005410223e7816 */ /* 0x001fe4000000003d */
[----:B------:R-:W-:Y:S02]  /*8250*/  SHF.L.U32 R34, R46, 0x10, RZ ;  /* 0x000000102e227819 */ /* 0x000fe400000006ff */
[----:B------:R-:W-:Y:S02]  /*8260*/  LOP3.LUT R35, R62, R51, RZ, 0xfc, !PT ;  /* 0x000000333e237212 */ /* 0x000fe400078efcff */
[----:B------:R-:W-:-:S05]  /*8270*/  LOP3.LUT R34, R34, R55, RZ, 0xfc, !PT ;  /* 0x0000003722227212 */ /* 0x000fca00078efcff */
[----:B------:R0:W-:Y:S02]  /*8280*/  STG.E.64 desc[UR22][R12.64], R34 ;  /* 0x000000220c007986 */ /* 0x0001e4000c101b16 */
.L_x_24739:
[----:B------:R-:W-:Y:S05]  /*8290*/  BSYNC.RECONVERGENT B0 ;  /* 0x0000000000007941 */ /* 0x000fea0003800200 */
.L_x_24738:
[----:B------:R-:W2:Y:S01]  /*82a0*/  F2F.BF16.F32 R59, R59 ;  /* 0x0000003b003b7304 */ /* 0x000ea20000202000 */
[----:B------:R-:W-:Y:S01]  /*82b0*/  BSSY.RECONVERGENT B0, `(.L_x_24740) ;  /* 0x000000e000007945 */ /* 0x000fe20003800200 */
[----:B0-----:R-:W-:Y:S02]  /*82c0*/  SHF.L.U32 R58, R58, 0x10, RZ ;  /* 0x000000103a3a7819 */ /* 0x001fe400000006ff */
[----:B-1--4-:R-:W-:Y:S01]  /*82d0*/  SHF.L.U32 R35, R53, 0x10, RZ ;  /* 0x0000001035237819 */ /* 0x012fe200000006ff */
        /* <DEDUP_REMOVED lines=11> */
.L_x_24741:
[----:B------:R-:W-:Y:S05]  /*8390*/  BSYNC.RECONVERGENT B0 ;  /* 0x0000000000007941 */ /* 0x000fea0003800200 */
.L_x_24740:
[----:B------:R-:W1:Y:S01]  /*83a0*/  S2R R53, SR_CgaCtaId ;  /* 0x0000000000357919 */ /* 0x000e620000008800 */
[----:B------:R-:W-:Y:S01]  /*83b0*/  MOV R4, 0x400 ;  /* 0x0000040000047802 */ /* 0x000fe20000000f00 */
[----:B------:R-:W-:Y:S01]  /*83c0*/  ULOP3.LUT UR12, UR12, 0xfffffffc, URZ, 0xc0, !UPT ;  /* 0xfffffffc0c0c7892 */ /* 0x000fe2000f8ec0ff */
[----:B--2---:R-:W-:Y:S01]  /*83d0*/  LOP3.LUT R62, R0, 0x1f, RZ, 0xc0, !PT ;  /* 0x0000001f003e7812 */ /* 0x004fe200078ec0ff */
[----:B------:R-:W-:Y:S01]  /*83e0*/  BSSY.RECONVERGENT B0, `(.L_x_24742) ;  /* 0x000009a000007945 */ /* 0x000fe20003800200 */
[----:B------:R-:W-:Y:S02]  /*83f0*/  IADD3 R4, PT, PT, R4, 0x20, RZ ;  /* 0x0000002004047810 */ /* 0x000fe40007ffe0ff */
[----:B0-----:R-:W-:Y:S01]  /*8400*/  SHF.R.U32.HI R55, RZ, 0x5, R0 ;  /* 0x00000005ff377819 */ /* 0x001fe20000011600 */
[----:B------:R-:W-:Y:S01]  /*8410*/  IMAD R34, R62, 0x108, RZ ;  /* 0x000001083e227824 */ /* 0x000fe200078e02ff */
[----:B------:R-:W-:Y:S02]  /*8420*/  FMNMX3 R52, |R2|, R52, |R41|, !PT ;  /* 0x0000003402347276 */ /* 0x000fe40007800629 */
[----:B------:R-:W-:-:S02]  /*8430*/  LOP3.LUT R29, R22, R25, RZ, 0xfc, !PT ;  /* 0x00000019161d7212 */ /* 0x000fc400078efcff */
[----:B------:R-:W-:Y:S02]  /*8440*/  SHF.L.U32 R59, R59, 0x10, RZ ;  /* 0x000000103b3b7819 */ /* 0x000fe400000006ff */
[----:B------:R-:W-:Y:S02]  /*8450*/  FMNMX3 R38, |R38|, R52, |R49|, !PT ;  /* 0x0000003426267276 */ /* 0x000fe40007800631 */
[----:B------:R-:W-:Y:S02]  /*8460*/  LOP3.LUT R57, R50, R57, RZ, 0xfc, !PT ;  /* 0x0000003932397212 */ /* 0x000fe400078efcff */
[----:B------:R-:W-:Y:S02]  /*8470*/  FMNMX3 R20, |R20|, R38, |R43|, !PT ;  /* 0x0000002614147276 */ /* 0x000fe4000780062b */
[----:B-1----:R-:W-:Y:S02]  /*8480*/  LEA R53, R53, R4, 0x18 ;  /* 0x0000000435357211 */ /* 0x002fe400078ec0ff */
[----:B------:R-:W-:-:S02]  /*8490*/  SHF.L.U32 R4, R23, 0x3, RZ ;  /* 0x0000000317047819 */ /* 0x000fc400000006ff */
[----:B------:R-:W-:Y:S02]  /*84a0*/  IADD3 R12, PT, PT, R34, R53, RZ ;  /* 0x00000035220c7210 */ /* 0x000fe40007ffe0ff */
[----:B------:R-:W-:Y:S01]  /*84b0*/  LOP3.LUT R13, R4, 0xf8, RZ, 0xc0, !PT ;  /* 0x000000f8040d7812 */ /* 0x000fe200078ec0ff */
[----:B---3--:R-:W-:-:S03]  /*84c0*/  IMAD.WIDE.U32 R4, R60, 0x10000, RZ ;  /* 0x000100003c047825 */ /* 0x008fc600078e00ff */
[----:B------:R-:W-:Y:S02]  /*84d0*/  IADD3 R13, PT, PT, R12, R13, RZ ;  /* 0x0000000d0c0d7210 */ /* 0x000fe40007ffe0ff */
[----:B------:R-:W-:Y:S01]  /*84e0*/  LOP3.LUT R4, R4, R42, RZ, 0xfc, !PT ;  /* 0x0000002a04047212 */ /* 0x000fe200078efcff */
[----:B------:R-:W-:Y:S01]  /*84f0*/  IMAD.SHL.U32 R42, R55, 0x4, RZ ;  /* 0x00000004372a7824 */ /* 0x000fe200078e00ff */
[----:B------:R-:W-:Y:S01]  /*8500*/  LOP3.LUT R5, R5, R61, RZ, 0xfc, !PT ;  /* 0x0000003d05057212 */ /* 0x000fe200078efcff */
[----:B------:R0:W-:Y:S03]  /*8510*/  STS.64 [R13], R8 ;  /* 0x000000080d007388 */ /* 0x0001e60000000a00 */
[----:B------:R-:W-:Y:S02]  /*8520*/  IADD3 R54, PT, PT, R42, 0x2, RZ ;  /* 0x000000022a367810 */ /* 0x000fe40007ffe0ff */
[----:B------:R-:W-:-:S02]  /*8530*/  LOP3.LUT R65, RZ, R42, RZ, 0x33, !PT ;  /* 0x0000002aff417212 */ /* 0x000fc400078e33ff */
[C---:B------:R-:W-:Y:S02]  /*8540*/  IADD3 R60, PT, PT, R42.reuse, 0x3, RZ ;  /* 0x000000032a3c7810 */ /* 0x040fe40007ffe0ff */
[----:B------:R-:W-:Y:S02]  /*8550*/  IADD3 R15, PT, PT, R65, R0, RZ ;  /* 0x00000000410f7210 */ /* 0x000fe40007ffe0ff */
[----:B------:R-:W-:Y:S01]  /*8560*/  ISETP.LT.U32.AND P0, PT, R42, UR26, PT ;  /* 0x0000001a2a007c0c */ /* 0x000fe2000bf01070 */
[----:B0-----:R-:W-:Y:S01]  /*8570*/  IMAD.IADD R8, R0, 0x1, -R54 ;  /* 0x0000000100087824 */ /* 0x001fe200078e0a36 */
[----:B------:R-:W-:Y:S02]  /*8580*/  SHF.L.U32 R15, R15, 0x3, RZ ;  /* 0x000000030f0f7819 */ /* 0x000fe400000006ff */
[----:B------:R-:W-:Y:S02]  /*8590*/  LOP3.LUT R5, R5, R58, RZ, 0xfc, !PT ;  /* 0x0000003a05057212 */ /* 0x000fe400078efcff */
[----:B------:R-:W-:-:S02]  /*85a0*/  SHF.L.U32 R8, R8, 0x3, RZ ;  /* 0x0000000308087819 */ /* 0x000fc400000006ff */
[----:B------:R-:W-:Y:S02]  /*85b0*/  LOP3.LUT R15, R15, 0xf8, RZ, 0xc0, !PT ;  /* 0x000000f80f0f7812 */ /* 0x000fe400078ec0ff */
[----:B------:R-:W-:Y:S02]  /*85c0*/  LOP3.LUT R63, R8, 0xf8, RZ, 0xc0, !PT ;  /* 0x000000f8083f7812 */ /* 0x000fe400078ec0ff */
[----:B------:R-:W-:Y:S02]  /*85d0*/  IADD3 R8, PT, PT, -R60, R0, RZ ;  /* 0x000000003c087210 */ /* 0x000fe40007ffe1ff */
[C---:B------:R-:W-:Y:S02]  /*85e0*/  IADD3 R61, PT, PT, R12.reuse, R15, RZ ;  /* 0x0000000f0c3d7210 */ /* 0x040fe40007ffe0ff */
[----:B------:R-:W-:Y:S01]  /*85f0*/  IADD3 R63, PT, PT, R12, R63, RZ ;  /* 0x0000003f0c3f7210 */ /* 0x000fe20007ffe0ff */
[----:B------:R-:W-:Y:S01]  /*8600*/  IMAD.SHL.U32 R8, R8, 0x8, RZ ;  /* 0x0000000808087824 */ /* 0x000fe200078e00ff */
[----:B------:R-:W-:Y:S01]  /*8610*/  LOP3.LUT R15, R24, R3, RZ, 0xfc, !PT ;  /* 0x00000003180f7212 */ /* 0x000fe200078efcff */
[----:B------:R0:W-:Y:S01]  /*8620*/  STS.64 [R61], R18 ;  /* 0x000000123d007388 */ /* 0x0001e20000000a00 */
[----:B------:R-:W-:-:S02]  /*8630*/  IMAD.WIDE.U32 R24, R48, 0x10000, RZ ;  /* 0x0001000030187825 */ /* 0x000fc400078e00ff */
[----:B------:R-:W-:Y:S01]  /*8640*/  LOP3.LUT R9, R8, 0xf8, RZ, 0xc0, !PT ;  /* 0x000000f808097812 */ /* 0x000fe200078ec0ff */
[----:B------:R-:W-:Y:S01]  /*8650*/  STS.64 [R63], R26 ;  /* 0x0000001a3f007388 */ /* 0x000fe20000000a00 */
[----:B------:R-:W-:Y:S02]  /*8660*/  LOP3.LUT R40, R40, R24, RZ, 0xfc, !PT ;  /* 0x0000001828287212 */ /* 0x000fe400078efcff */
[----:B------:R-:W-:Y:S02]  /*8670*/  LOP3.LUT R41, R25, R46, R35, 0xfe, !PT ;  /* 0x0000002e19297212 */ /* 0x000fe400078efe23 */
[----:B0-----:R-:W-:Y:S01]  /*8680*/  IADD3 R19, PT, PT, R12, R9, RZ ;  /* 0x000000090c137210 */ /* 0x001fe20007ffe0ff */
[----:B------:R-:W-:-:S04]  /*8690*/  IMAD.WIDE.U32 R8, R39, 0x10000, RZ ;  /* 0x0001000027087825 */ /* 0x000fc800078e00ff */
[----:B------:R0:W-:Y:S01]  /*86a0*/  STS.64 [R19], R6 ;  /* 0x0000000613007388 */ /* 0x0001e20000000a00 */
[----:B------:R-:W-:Y:S02]  /*86b0*/  LOP3.LUT R2, R8, R47, RZ, 0xfc, !PT ;  /* 0x0000002f08027212 */ /* 0x000fe400078efcff */
[----:B------:R-:W-:Y:S02]  /*86c0*/  LOP3.LUT R3, R51, R9, R59, 0xfe, !PT ;  /* 0x0000000933037212 */ /* 0x000fe400078efe3b */
[----:B0-----:R-:W-:Y:S02]  /*86d0*/  IADD3 R6, PT, PT, R65, UR26, RZ ;  /* 0x0000001a41067c10 */ /* 0x001fe4000fffe0ff */
        /* <DEDUP_REMOVED lines=8> */
[----:B------:R-:W-:Y:S01]  /*8760*/  IMAD R25, R8, UR19, RZ ;  /* 0x0000001308197c24 */ /* 0x000fe2000f8e02ff */
[----:B------:R-:W-:Y:S01]  /*8770*/  LOP3.LUT R18, R18, 0x3, RZ, 0xc0, !PT ;  /* 0x0000000312127812 */ /* 0x000fe200078ec0ff */
[----:B------:R-:W-:Y:S01]  /*8780*/  IMAD.WIDE.U32 R8, R8, UR29, RZ ;  /* 0x0000001d08087c25 */ /* 0x000fe2000f8e00ff */
[----:B------:R-:W-:Y:S02]  /*8790*/  MOV R24, R23 ;  /* 0x0000001700187202 */ /* 0x000fe40000000f00 */
[----:B------:R-:W-:-:S02]  /*87a0*/  ISETP.NE.AND P0, PT, R18, RZ, PT ;  /* 0x000000ff1200720c */ /* 0x000fc40003f05270 */
[----:B------:R-:W-:Y:S02]  /*87b0*/  IADD3 R46, PT, PT, R9, R25, RZ ;  /* 0x00000019092e7210 */ /* 0x000fe40007ffe0ff */
[----:B------:R-:W-:Y:S01]  /*87c0*/  MOV R47, R8 ;  /* 0x00000008002f7202 */ /* 0x000fe20000000f00 */
[----:B------:R-:W-:Y:S08]  /*87d0*/  @!P1 BRA `(.L_x_24745) ;  /* 0x0000000000d89947 */ /* 0x000ff00003800000 */
[----:B------:R-:W0:Y:S01]  /*87e0*/  LDC R21, c[0x0][0x3d4] ;  /* 0x0000f500ff157b82 */ /* 0x000e220000000800 */
[----:B------:R-:W-:Y:S01]  /*87f0*/  IMAD R22, R55, 0x20, R34 ;  /* 0x0000002037167824 */ /* 0x000fe200078e0222 */
[----:B------:R-:W-:Y:S02]  /*8800*/  IADD3 R35, PT, PT, R7, -R18, RZ ;  /* 0x8000001207237210 */ /* 0x000fe40007ffe0ff */
[----:B------:R-:W-:Y:S02]  /*8810*/  MOV R24, R23 ;  /* 0x0000001700187202 */ /* 0x000fe40000000f00 */
[----:B------:R-:W-:Y:S02]  /*8820*/  IADD3 R22, PT, PT, R22, 0x10, R53 ;  /* 0x0000001016167810 */ /* 0x000fe40007ffe035 */
[----:B------:R-:W-:-:S07]  /*8830*/  IADD3 R43, PT, PT, -R35, RZ, RZ ;  /* 0x000000ff232b7210 */ /* 0x000fce0007ffe1ff */
.L_x_24746:
[C---:B------:R-:W-:Y:S02]  /*8840*/  LOP3.LUT R38, R24.reuse, 0x1f, RZ, 0xc0, !PT ;  /* 0x0000001f18267812 */ /* 0x040fe400078ec0ff */
[----:B-1----:R-:W-:Y:S02]  /*8850*/  IADD3 R8, PT, PT, R24, -0x1, RZ ;  /* 0xffffffff18087810 */ /* 0x002fe40007ffe0ff */
[----:B------:R-:W-:Y:S02]  /*8860*/  ISETP.GE.U32.AND P3, PT, R38, UR27, PT ;  /* 0x0000001b26007c0c */ /* 0x000fe4000bf66070 */
[----:B------:R-:W-:Y:S01]  /*8870*/  LOP3.LUT R52, R8, 0x1f, RZ, 0xc0, !PT ;  /* 0x0000001f08347812 */ /* 0x000fe200078ec0ff */
[----:B------:R-:W-:Y:S01]  /*8880*/  VIADD R8, R24, 0x1e ;  /* 0x0000001e18087836 */ /* 0x000fe20000000000 */
[----:B------:R-:W-:Y:S02]  /*8890*/  IADD3 R43, PT, PT, R43, 0x4, RZ ;  /* 0x000000042b2b7810 */ /* 0x000fe40007ffe0ff */
[----:B------:R-:W-:-:S02]  /*88a0*/  ISETP.GE.U32.AND P1, PT, R52, UR27, PT ;  /* 0x0000001b34007c0c */ /* 0x000fc4000bf26070 */
[----:B------:R-:W-:-:S05]  /*88b0*/  LOP3.LUT R58, R8, 0x1f, RZ, 0xc0, !PT ;  /* 0x0000001f083a7812 */ /* 0x000fca00078ec0ff */
[----:B------:R-:W1:Y:S01]  /*88c0*/  @!P3 LDS.64 R26, [R22+-0x10] ;  /* 0xfffff000161ab984 */ /* 0x000e620000000a00 */
[----:B------:R-:W-:-:S04]  /*88d0*/  @!P3 IADD3 R25, P2, PT, R38, R47, RZ ;  /* 0x0000002f2619b210 */ /* 0x000fc80007f5e0ff */
[----:B------:R-:W-:Y:S01]  /*88e0*/  @!P3 IADD3.X R48, PT, PT, RZ, R46, RZ, P2, !PT ;  /* 0x0000002eff30b210 */ /* 0x000fe200017fe4ff */
[----:B------:R-:W2:Y:S01]  /*88f0*/  @!P1 LDS.64 R8, [R22+-0x8] ;  /* 0xfffff80016089984 */ /* 0x000ea20000000a00 */
[----:B------:R-:W-:-:S04]  /*8900*/  @!P3 LEA R38, P2, R25, UR10, 0x3 ;  /* 0x0000000a1926bc11 */ /* 0x000fc8000f8418ff */
[----:B------:R-:W-:Y:S02]  /*8910*/  @!P3 LEA.HI.X R39, R25, UR4, R48, 0x3, P2 ;  /* 0x000000041927bc11 */ /* 0x000fe400090f1c30 */
[----:B------:R-:W-:-:S03]  /*8920*/  ISETP.GE.U32.AND P2, PT, R58, UR27, PT ;  /* 0x0000001b3a007c0c */ /* 0x000fc6000bf46070 */
[----:B-1----:R-:W-:Y:S01]  /*8930*/  @!P3 STG.E.64 desc[UR22][R38.64], R26 ;  /* 0x0000001a2600b986 */ /* 0x002fe2000c101b16 */
[----:B------:R-:W-:Y:S02]  /*8940*/  IADD3 R49, P3, PT, R47, UR12, RZ ;  /* 0x0000000c2f317c10 */ /* 0x000fe4000ff7e0ff */
[----:B------:R-:W-:Y:S02]  /*8950*/  IADD3 R47, PT, PT, R24, 0x1d, RZ ;  /* 0x0000001d182f7810 */ /* 0x000fe40007ffe0ff */
[----:B0-----:R-:W-:-:S05]  /*8960*/  IADD3.X R50, PT, PT, R46, R21, RZ, P3, !PT ;  /* 0x000000152e327210 */ /* 0x001fca0001ffe4ff */
[----:B------:R-:W0:Y:S01]  /*8970*/  @!P2 LDS.64 R24, [R22] ;  /* 0x000000001618a984 */ /* 0x000e220000000a00 */
[----:B------:R-:W-:Y:S02]  /*8980*/  LOP3.LUT R64, R47, 0x1f, RZ, 0xc0, !PT ;  /* 0x0000001f2f407812 */ /* 0x000fe400078ec0ff */
[----:B------:R-:W-:Y:S02]  /*8990*/  @!P1 IADD3 R47, P4, PT, R52, R49, RZ ;  /* 0x00000031342f9210 */ /* 0x000fe40007f9e0ff */
[----:B------:R-:W-:Y:S02]  /*89a0*/  ISETP.GE.U32.AND P3, PT, R64, UR27, PT ;  /* 0x0000001b40007c0c */ /* 0x000fe4000bf66070 */
[----:B------:R-:W-:Y:S02]  /*89b0*/  @!P1 IADD3.X R48, PT, PT, RZ, R50, RZ, P4, !PT ;  /* 0x00000032ff309210 */ /* 0x000fe400027fe4ff */
[----:B------:R-:W-:-:S04]  /*89c0*/  @!P1 LEA R46, P4, R47, UR10, 0x3 ;  /* 0x0000000a2f2e9c11 */ /* 0x000fc8000f8818ff */
[----:B------:R-:W-:-:S05]  /*89d0*/  @!P1 LEA.HI.X R47, R47, UR4, R48, 0x3, P4 ;  /* 0x000000042f2f9c11 */ /* 0x000fca000a0f1c30 */
[----:B------:R1:W3:Y:S04]  /*89e0*/  @!P3 LDS.64 R26, [R22+0x8] ;  /* 0x00000800161ab984 */ /* 0x0002e80000000a00 */
[----:B--2---:R2:W-:Y:S01]  /*89f0*/  @!P1 STG.E.64 desc[UR22][R46.64], R8 ;  /* 0x000000082e009986 */ /* 0x0045e2000c101b16 */
[----:B------:R-:W-:Y:S01]  /*8a00*/  IADD3 R49, P1, PT, R49, UR12, RZ ;  /* 0x0000000c31317c10 */ /* 0x000fe2000ff3e0ff */
[----:B-1----:R-:W-:-:S03]  /*8a10*/  VIADD R22, R22, 0x20 ;  /* 0x0000002016167836 */ /* 0x002fc60000000000 */
[----:B------:R-:W-:Y:S02]  /*8a20*/  IADD3.X R50, PT, PT, R50, R21, RZ, P1, !PT ;  /* 0x0000001532327210 */ /* 0x000fe40000ffe4ff */
[----:B------:R-:W-:-:S05]  /*8a30*/  @!P2 IADD3 R39, P1, PT, R58, R49, RZ ;  /* 0x000000313a27a210 */ /* 0x000fca0007f3e0ff */
[----:B------:R-:W-:Y:S01]  /*8a40*/  @!P2 IMAD.X R48, RZ, RZ, R50, P1 ;  /* 0x000000ffff30a224 */ /* 0x000fe200008e0632 */
[----:B------:R-:W-:-:S04]  /*8a50*/  @!P2 LEA R38, P1, R39, UR10, 0x3 ;  /* 0x0000000a2726ac11 */ /* 0x000fc8000f8218ff */
[----:B------:R-:W-:Y:S02]  /*8a60*/  @!P2 LEA.HI.X R39, R39, UR4, R48, 0x3, P1 ;  /* 0x000000042727ac11 */ /* 0x000fe400088f1c30 */
[----:B------:R-:W-:-:S03]  /*8a70*/  IADD3 R49, P1, PT, R49, UR12, RZ ;  /* 0x0000000c31317c10 */ /* 0x000fc6000ff3e0ff */
[----:B0-----:R0:W-:Y:S01]  /*8a80*/  @!P2 STG.E.64 desc[UR22][R38.64], R24 ;  /* 0x000000182600a986 */ /* 0x0011e2000c101b16 */
[----:B------:R-:W-:Y:S02]  /*8a90*/  IADD3.X R50, PT, PT, R50, R21, RZ, P1, !PT ;  /* 0x0000001532327210 */ /* 0x000fe40000ffe4ff */
[----:B--2---:R-:W-:Y:S02]  /*8aa0*/  @!P3 IADD3 R9, P1, PT, R64, R49, RZ ;  /* 0x000000314009b210 */ /* 0x004fe40007f3e0ff */
[----:B------:R-:W-:Y:S02]  /*8ab0*/  ISETP.NE.AND P2, PT, R43, RZ, PT ;  /* 0x000000ff2b00720c */ /* 0x000fe40003f45270 */
[----:B------:R-:W-:Y:S02]  /*8ac0*/  @!P3 IADD3.X R46, PT, PT, RZ, R50, RZ, P1, !PT ;  /* 0x00000032ff2eb210 */ /* 0x000fe40000ffe4ff */
[----:B------:R-:W-:-:S04]  /*8ad0*/  @!P3 LEA R8, P1, R9, UR10, 0x3 ;  /* 0x0000000a0908bc11 */ /* 0x000fc8000f8218ff */
[----:B------:R-:W-:Y:S02]  /*8ae0*/  @!P3 LEA.HI.X R9, R9, UR4, R46, 0x3, P1 ;  /* 0x000000040909bc11 */ /* 0x000fe400088f1c2e */
[----:B------:R-:W-:Y:S02]  /*8af0*/  IADD3 R47, P1, PT, R49, UR12, RZ ;  /* 0x0000000c312f7c10 */ /* 0x000fe4000ff3e0ff */
[----:B0-----:R-:W-:Y:S01]  /*8b00*/  IADD3 R24, PT, PT, R64, 0x1f, RZ ;  /* 0x0000001f40187810 */ /* 0x001fe20007ffe0ff */
[----:B---3--:R1:W-:Y:S01]  /*8b10*/  @!P3 STG.E.64 desc[UR22][R8.64], R26 ;  /* 0x0000001a0800b986 */ /* 0x0083e2000c101b16 */
[----:B------:R-:W-:Y:S01]  /*8b20*/  IADD3.X R46, PT, PT, R50, R21, RZ, P1, !PT ;  /* 0x00000015322e7210 */ /* 0x000fe20000ffe4ff */
[----:B------:R-:W-:Y:S08]  /*8b30*/  @P2 BRA `(.L_x_24746) ;  /* 0xfffffffc00402947 */ /* 0x000ff0000383ffff */
.L_x_24745:
[----:B------:R-:W-:Y:S05]  /*8b40*/  BSYNC.RECONVERGENT B1 ;  /* 0x0000000000017941 */ /* 0x000fea0003800200 */
.L_x_24744:
[----:B------:R-:W-:Y:S05]  /*8b50*/  @!P0 BRA `(.L_x_24743) ;  /* 0x0000000000888947 */ /* 0x000fea0003800000 */
[----:B------:R-:W-:Y:S02]  /*8b60*/  LOP3.LUT R22, R24, 0x1f, RZ, 0xc0, !PT ;  /* 0x0000001f18167812 */ /* 0x000fe400078ec0ff */
[----:B------:R-:W-:Y:S02]  /*8b70*/  IADD3 R35, PT, PT, R42, R35, RZ ;  /* 0x000000232a237210 */ /* 0x000fe40007ffe0ff */
[----:B------:R-:W-:Y:S02]  /*8b80*/  ISETP.GE.U32.AND P0, PT, R22, UR27, PT ;  /* 0x0000001b16007c0c */ /* 0x000fe4000bf06070 */
[----:B------:R-:W-:-:S11]  /*8b90*/  LEA R35, R35, R12, 0x3 ;  /* 0x0000000c23237211 */ /* 0x000fd600078e18ff */
[----:B-1----:R-:W0:Y:S01]  /*8ba0*/  @!P0 LDS.64 R8, [R35] ;  /* 0x0000000023088984 */ /* 0x002e220000000a00 */
[----:B------:R-:W-:-:S04]  /*8bb0*/  @!P0 IADD3 R22, P1, PT, R22, R47, RZ ;  /* 0x0000002f16168210 */ /* 0x000fc80007f3e0ff */
[----:B------:R-:W-:Y:S02]  /*8bc0*/  @!P0 IADD3.X R25, PT, PT, RZ, R46, RZ, P1, !PT ;  /* 0x0000002eff198210 */ /* 0x000fe40000ffe4ff */
[----:B------:R-:W-:-:S04]  /*8bd0*/  @!P0 LEA R26, P1, R22, UR10, 0x3 ;  /* 0x0000000a161a8c11 */ /* 0x000fc8000f8218ff */
[----:B------:R-:W-:Y:S02]  /*8be0*/  @!P0 LEA.HI.X R27, R22, UR4, R25, 0x3, P1 ;  /* 0x00000004161b8c11 */ /* 0x000fe400088f1c19 */
[----:B------:R-:W-:-:S04]  /*8bf0*/  IADD3 R47, P1, PT, R47, UR12, RZ ;  /* 0x0000000c2f2f7c10 */ /* 0x000fc8000ff3e0ff */
[----:B------:R-:W-:Y:S01]  /*8c00*/  IADD3.X R46, PT, PT, R46, R21, RZ, P1, !PT ;  /* 0x000000152e2e7210 */ /* 0x000fe20000ffe4ff */
[----:B0-----:R0:W-:Y:S01]  /*8c10*/  @!P0 STG.E.64 desc[UR22][R26.64], R8 ;  /* 0x000000081a008986 */ /* 0x0011e2000c101b16 */
        /* <DEDUP_REMOVED lines=18> */
[----:B------:R-:W-:Y:S02]  /*8d40*/  @!P0 IADD3.X R25, PT, PT, RZ, R46, R21, P1, P2 ;  /* 0x0000002eff198210 */ /* 0x000fe40000fe4415 */
[----:B------:R-:W-:-:S04]  /*8d50*/  @!P0 LEA R24, P1, R18, UR10, 0x3 ;  /* 0x0000000a12188c11 */ /* 0x000fc8000f8218ff */
[----:B------:R-:W-:-:S05]  /*8d60*/  @!P0 LEA.HI.X R25, R18, UR4, R25, 0x3, P1 ;  /* 0x0000000412198c11 */ /* 0x000fca00088f1c19 */
[----:B0-----:R0:W-:Y:S04]  /*8d70*/  @!P0 STG.E.64 desc[UR22][R24.64], R8 ;  /* 0x0000000818008986 */ /* 0x0011e8000c101b16 */
.L_x_24743:
[----:B------:R-:W-:Y:S05]  /*8d80*/  BSYNC.RECONVERGENT B0 ;  /* 0x0000000000007941 */ /* 0x000fea0003800200 */
.L_x_24742:
        /* <DEDUP_REMOVED lines=9> */
[----:B01----:R-:W-:Y:S01]  /*8e20*/  IADD3 R8, PT, PT, R42, 0x1, RZ ;  /* 0x000000012a087810 */ /* 0x003fe20007ffe0ff */
[----:B------:R-:W-:Y:S01]  /*8e30*/  BSSY.RECONVERGENT B1, `(.L_x_24749) ;  /* 0x0000043000017945 */ /* 0x000fe20003800200 */
[----:B------:R-:W-:Y:S01]  /*8e40*/  ISETP.GE.U32.AND P1, PT, R6, 0x3, PT ;  /* 0x000000030600780c */ /* 0x000fe20003f26070 */
[----:B------:R-:W-:Y:S01]  /*8e50*/  IMAD.MOV.U32 R39, RZ, RZ, RZ ;  /* 0x000000ffff277224 */ /* 0x000fe200078e00ff */
[----:B------:R-:W-:Y:S01]  /*8e60*/  MOV R18, UR26 ;  /* 0x0000001a00127c02 */ /* 0x000fe20008000f00 */
[----:B------:R-:W-:Y:S01]  /*8e70*/  IMAD R8, R55, 0xc, R8 ;  /* 0x0000000c37087824 */ /* 0x000fe200078e0208 */
[----:B------:R-:W-:Y:S02]  /*8e80*/  MOV R38, R23 ;  /* 0x0000001700267202 */ /* 0x000fe40000000f00 */
[----:B------:R-:W-:Y:S01]  /*8e90*/  LOP3.LUT R18, R18, 0x3, RZ, 0xc0, !PT ;  /* 0x0000000312127812 */ /* 0x000fe200078ec0ff */
[C---:B--2---:R-:W-:Y:S02]  /*8ea0*/  IMAD R11, R8.reuse, UR19, RZ ;  /* 0x00000013080b7c24 */ /* 0x044fe4000f8e02ff */
[----:B------:R-:W-:Y:S01]  /*8eb0*/  IMAD.WIDE.U32 R8, R8, UR29, RZ ;  /* 0x0000001d08087c25 */ /* 0x000fe2000f8e00ff */
[----:B------:R-:W-:-:S04]  /*8ec0*/  ISETP.NE.AND P0, PT, R18, RZ, PT ;  /* 0x000000ff1200720c */ /* 0x000fc80003f05270 */
[----:B------:R-:W-:Y:S02]  /*8ed0*/  IADD3 R46, PT, PT, R9, R11, RZ ;  /* 0x0000000b092e7210 */ /* 0x000fe40007ffe0ff */
[----:B------:R-:W-:Y:S01]  /*8ee0*/  MOV R40, R8 ;  /* 0x0000000800287202 */ /* 0x000fe20000000f00 */
[----:B------:R-:W-:Y:S06]  /*8ef0*/  @!P1 BRA `(.L_x_24750) ;  /* 0x0000000000d89947 */ /* 0x000fec0003800000 */
[----:B------:R-:W0:Y:S01]  /*8f00*/  LDC R21, c[0x0][0x3d4] ;  /* 0x0000f500ff157b82 */ /* 0x000e220000000800 */
[----:B------:R-:W-:Y:S02]  /*8f10*/  LEA R8, R55, R34, 0x5 ;  /* 0x0000002237087211 */ /* 0x000fe400078e28ff */
[----:B------:R-:W-:Y:S02]  /*8f20*/  IADD3 R39, PT, PT, R7, -R18, RZ ;  /* 0x8000001207277210 */ /* 0x000fe40007ffe0ff */
[----:B------:R-:W-:Y:S02]  /*8f30*/  MOV R38, R23 ;  /* 0x0000001700267202 */ /* 0x000fe40000000f00 */
[----:B------:R-:W-:Y:S02]  /*8f40*/  IADD3 R35, PT, PT, R8, 0x10, R53 ;  /* 0x0000001008237810 */ /* 0x000fe40007ffe035 */
[----:B------:R-:W-:-:S07]  /*8f50*/  IADD3 R22, PT, PT, -R39, RZ, RZ ;  /* 0x000000ff27167210 */ /* 0x000fce0007ffe1ff */
.L_x_24751:
        /* <DEDUP_REMOVED lines=10> */
[----:B------:R-:W1:Y:S01]  /*9000*/  @!P4 LDS.64 R24, [R35+-0x10] ;  /* 0xfffff0002318c984 */ /* 0x000e620000000a00 */
[----:B------:R-:W-:Y:S02]  /*9010*/  LOP3.LUT R50, R10, 0x1f, RZ, 0xc0, !PT ;  /* 0x0000001f0a327812 */ /* 0x000fe400078ec0ff */
[----:B------:R-:W-:Y:S02]  /*9020*/  @!P4 IADD3 R26, P5, PT, R11, R40, RZ ;  /* 0x000000280b1ac210 */ /* 0x000fe40007fbe0ff */
[----:B------:R-:W-:Y:S01]  /*9030*/  ISETP.GE.U32.AND P1, PT, R50, UR27, PT ;  /* 0x0000001b32007c0c */ /* 0x000fe2000bf26070 */
[----:B------:R-:W2:Y:S01]  /*9040*/  @!P3 LDS.64 R8, [R35+-0x8] ;  /* 0xfffff8002308b984 */ /* 0x000ea20000000a00 */
[----:B------:R-:W-:-:S02]  /*9050*/  @!P4 IADD3.X R27, PT, PT, RZ, R46, RZ, P5, !PT ;  /* 0x0000002eff1bc210 */ /* 0x000fc40002ffe4ff */
[----:B------:R-:W-:Y:S01]  /*9060*/  @!P4 LEA R32, P5, R26, UR10, 0x3 ;  /* 0x0000000a1a20cc11 */ /* 0x000fe2000f8a18ff */
[----:B------:R-:W3:Y:S01]  /*9070*/  @!P2 LDS.64 R10, [R35] ;  /* 0x00000000230aa984 */ /* 0x000ee20000000a00 */
[----:B------:R-:W-:Y:S02]  /*9080*/  IADD3 R40, P6, PT, R40, UR12, RZ ;  /* 0x0000000c28287c10 */ /* 0x000fe4000ffde0ff */
[----:B------:R-:W-:Y:S02]  /*9090*/  @!P4 LEA.HI.X R33, R26, UR4, R27, 0x3, P5 ;  /* 0x000000041a21cc11 */ /* 0x000fe4000a8f1c1b */
[----:B0-----:R-:W-:Y:S02]  /*90a0*/  IADD3.X R46, PT, PT, R46, R21, RZ, P6, !PT ;  /* 0x000000152e2e7210 */ /* 0x001fe400037fe4ff */
[----:B------:R-:W-:Y:S01]  /*90b0*/  @!P3 IADD3 R27, P5, PT, R41, R40, RZ ;  /* 0x00000028291bb210 */ /* 0x000fe20007fbe0ff */
[----:B------:R0:W4:Y:S01]  /*90c0*/  @!P1 LDS.64 R16, [R35+0x8] ;  /* 0x0000080023109984 */ /* 0x0001220000000a00 */
[----:B------:R-:W-:-:S02]  /*90d0*/  IADD3 R40, P6, PT, R40, UR12, RZ ;  /* 0x0000000c28287c10 */ /* 0x000fc4000ffde0ff */
[----:B------:R-:W-:Y:S02]  /*90e0*/  @!P3 IADD3.X R38, PT, PT, RZ, R46, RZ, P5, !PT ;  /* 0x0000002eff26b210 */ /* 0x000fe40002ffe4ff */
[----:B------:R-:W-:Y:S01]  /*90f0*/  IADD3 R47, P5, PT, R40, UR12, RZ ;  /* 0x0000000c282f7c10 */ /* 0x000fe2000ffbe0ff */
[----:B------:R-:W-:Y:S01]  /*9100*/  IMAD.X R46, R46, 0x1, R21, P6 ;  /* 0x000000012e2e7824 */ /* 0x000fe200030e0615 */
[----:B0-----:R-:W-:-:S04]  /*9110*/  IADD3 R35, PT, PT, R35, 0x20, RZ ;  /* 0x0000002023237810 */ /* 0x001fc80007ffe0ff */
[----:B------:R-:W-:Y:S01]  /*9120*/  IADD3.X R48, PT, PT, R46, R21, RZ, P5, !PT ;  /* 0x000000152e307210 */ /* 0x000fe20002ffe4ff */
[----:B-1----:R0:W-:Y:S01]  /*9130*/  @!P4 STG.E.64 desc[UR22][R32.64], R24 ;  /* 0x000000182000c986 */ /* 0x0021e2000c101b16 */
[----:B------:R-:W-:-:S04]  /*9140*/  @!P3 LEA R26, P4, R27, UR10, 0x3 ;  /* 0x0000000a1b1abc11 */ /* 0x000fc8000f8818ff */
[----:B------:R-:W-:Y:S02]  /*9150*/  @!P3 LEA.HI.X R27, R27, UR4, R38, 0x3, P4 ;  /* 0x000000041b1bbc11 */ /* 0x000fe4000a0f1c26 */
[----:B------:R-:W-:Y:S02]  /*9160*/  @!P2 IADD3 R40, P4, PT, R43, R40, RZ ;  /* 0x000000282b28a210 */ /* 0x000fe40007f9e0ff */
[----:B------:R-:W-:Y:S01]  /*9170*/  @!P1 IADD3 R38, P5, PT, R50, R47, RZ ;  /* 0x0000002f32269210 */ /* 0x000fe20007fbe0ff */
[----:B--2---:R1:W-:Y:S01]  /*9180*/  @!P3 STG.E.64 desc[UR22][R26.64], R8 ;  /* 0x000000081a00b986 */ /* 0x0043e2000c101b16 */
[----:B------:R-:W-:Y:S02]  /*9190*/  @!P2 IADD3.X R41, PT, PT, RZ, R46, RZ, P4, !PT ;  /* 0x0000002eff29a210 */ /* 0x000fe400027fe4ff */
[----:B0-----:R-:W-:Y:S02]  /*91a0*/  @!P2 LEA R24, P4, R40, UR10, 0x3 ;  /* 0x0000000a2818ac11 */ /* 0x001fe4000f8818ff */
[----:B------:R-:W-:-:S02]  /*91b0*/  @!P1 IADD3.X R33, PT, PT, RZ, R48, RZ, P5, !PT ;  /* 0x00000030ff219210 */ /* 0x000fc40002ffe4ff */
[----:B------:R-:W-:Y:S02]  /*91c0*/  @!P2 LEA.HI.X R25, R40, UR4, R41, 0x3, P4 ;  /* 0x000000042819ac11 */ /* 0x000fe4000a0f1c29 */
[----:B------:R-:W-:-:S03]  /*91d0*/  @!P1 LEA R32, P5, R38, UR10, 0x3 ;  /* 0x0000000a26209c11 */ /* 0x000fc6000f8a18ff */
[----:B---3--:R1:W-:Y:S01]  /*91e0*/  @!P2 STG.E.64 desc[UR22][R24.64], R10 ;  /* 0x0000000a1800a986 */ /* 0x0083e2000c101b16 */
[----:B------:R-:W-:Y:S02]  /*91f0*/  ISETP.NE.AND P2, PT, R22, RZ, PT ;  /* 0x000000ff1600720c */ /* 0x000fe40003f45270 */
[----:B------:R-:W-:Y:S02]  /*9200*/  @!P1 LEA.HI.X R33, R38, UR4, R33, 0x3, P5 ;  /* 0x0000000426219c11 */ /* 0x000fe4000a8f1c21 */
[----:B------:R-:W-:-:S03]  /*9210*/  IADD3 R38, PT, PT, R50, 0x1f, RZ ;  /* 0x0000001f32267810 */ /* 0x000fc60007ffe0ff */
[----:B----4-:R1:W-:Y:S01]  /*9220*/  @!P1 STG.E.64 desc[UR22][R32.64], R16 ;  /* 0x0000001020009986 */ /* 0x0103e2000c101b16 */
[----:B------:R-:W-:-:S05]  /*9230*/  IADD3 R40, P1, PT, R47, UR12, RZ ;  /* 0x0000000c2f287c10 */ /* 0x000fca000ff3e0ff */
[----:B------:R-:W-:Y:S01]  /*9240*/  IMAD.X R46, R48, 0x1, R21, P1 ;  /* 0x00000001302e7824 */ /* 0x000fe200008e0615 */
[----:B------:R-:W-:Y:S07]  /*9250*/  @P2 BRA `(.L_x_24751) ;  /* 0xfffffffc00402947 */ /* 0x000fee000383ffff */
.L_x_24750:
[----:B------:R-:W-:Y:S05]  /*9260*/  BSYNC.RECONVERGENT B1 ;  /* 0x0000000000017941 */ /* 0x000fea0003800200 */
.L_x_24749:
[----:B------:R-:W-:Y:S05]  /*9270*/  @!P0 BRA `(.L_x_24748) ;  /* 0x0000000000888947 */ /* 0x000fea0003800000 */
[----:B-1----:R-:W-:Y:S02]  /*9280*/  LOP3.LUT R11, R38, 0x1f, RZ, 0xc0, !PT ;  /* 0x0000001f260b7812 */ /* 0x002fe400078ec0ff */
        /* <DEDUP_REMOVED lines=33> */
.L_x_24748:
[----:B------:R-:W-:Y:S05]  /*94a0*/  BSYNC.RECONVERGENT B0 ;  /* 0x0000000000007941 */ /* 0x000fea0003800200 */
.L_x_24747:
        /* <DEDUP_REMOVED lines=10> */
[----:B----4-:R-:W-:Y:S01]  /*9550*/  IMAD R2, R55, 0xc, R54 ;  /* 0x0000000c37027824 */ /* 0x010fe200078e0236 */
[----:B------:R-:W-:Y:S01]  /*9560*/  MOV R18, UR26 ;  /* 0x0000001a00127c02 */ /* 0x000fe20008000f00 */
[----:B------:R-:W-:Y:S01]  /*9570*/  BSSY.RECONVERGENT B1, `(.L_x_24754) ;  /* 0x0000040000017945 */ /* 0x000fe20003800200 */
[----:B------:R-:W-:Y:S01]  /*9580*/  IMAD.MOV.U32 R35, RZ, RZ, RZ ;  /* 0x000000ffff237224 */ /* 0x000fe200078e00ff */
[----:B------:R-:W-:Y:S01]  /*9590*/  MOV R22, R23 ;  /* 0x0000001700167202 */ /* 0x000fe20000000f00 */
[----:B01-3--:R-:W-:Y:S01]  /*95a0*/  IMAD R9, R2, UR19, RZ ;  /* 0x0000001302097c24 */ /* 0x00bfe2000f8e02ff */
[----:B------:R-:W-:Y:S01]  /*95b0*/  LOP3.LUT R18, R18, 0x3, RZ, 0xc0, !PT ;  /* 0x0000000312127812 */ /* 0x000fe200078ec0ff */
[----:B------:R-:W-:-:S03]  /*95c0*/  IMAD.WIDE.U32 R2, R2, UR29, RZ ;  /* 0x0000001d02027c25 */ /* 0x000fc6000f8e00ff */
[----:B------:R-:W-:Y:S02]  /*95d0*/  ISETP.NE.AND P0, PT, R18, RZ, PT ;  /* 0x000000ff1200720c */ /* 0x000fe40003f05270 */
[----:B--2---:R-:W-:Y:S02]  /*95e0*/  IADD3 R40, PT, PT, R3, R9, RZ ;  /* 0x0000000903287210 */ /* 0x004fe40007ffe0ff */
[----:B------:R-:W-:Y:S01]  /*95f0*/  MOV R38, R2 ;  /* 0x0000000200267202 */ /* 0x000fe20000000f00 */
[----:B------:R-:W-:Y:S08]  /*9600*/  @!P1 BRA `(.L_x_24755) ;  /* 0x0000000000d89947 */ /* 0x000ff00003800000 */
[----:B------:R-:W0:Y:S01]  /*9610*/  LDC R21, c[0x0][0x3d4] ;  /* 0x0000f500ff157b82 */ /* 0x000e220000000800 */
[----:B------:R-:W-:Y:S02]  /*9620*/  LEA R2, R55, R34, 0x5 ;  /* 0x0000002237027211 */ /* 0x000fe400078e28ff */
[----:B------:R-:W-:Y:S02]  /*9630*/  IADD3 R35, PT, PT, R7, -R18, RZ ;  /* 0x8000001207237210 */ /* 0x000fe40007ffe0ff */
[----:B------:R-:W-:Y:S02]  /*9640*/  MOV R22, R23 ;  /* 0x0000001700167202 */ /* 0x000fe40000000f00 */
[----:B------:R-:W-:Y:S02]  /*9650*/  IADD3 R37, PT, PT, R2, 0x10, R53 ;  /* 0x0000001002257810 */ /* 0x000fe40007ffe035 */
[----:B------:R-:W-:-:S07]  /*9660*/  IADD3 R36, PT, PT, -R35, RZ, RZ ;  /* 0x000000ff23247210 */ /* 0x000fce0007ffe1ff */
.L_x_24756:
[C---:B-1----:R-:W-:Y:S01]  /*9670*/  VIADD R2, R22.reuse, 0xffffffff ;  /* 0xffffffff16027836 */ /* 0x042fe20000000000 */
        /* <DEDUP_REMOVED lines=10> */
[----:B------:R-:W1:Y:S01]  /*9720*/  @!P4 LDS.64 R2, [R37+-0x10] ;  /* 0xfffff0002502c984 */ /* 0x000e620000000a00 */
[----:B------:R-:W-:Y:S02]  /*9730*/  ISETP.GE.U32.AND P1, PT, R39, UR27, PT ;  /* 0x0000001b27007c0c */ /* 0x000fe4000bf26070 */
[----:B------:R-:W-:Y:S01]  /*9740*/  @!P4 IADD3 R8, P6, PT, R9, R38, RZ ;  /* 0x000000260908c210 */ /* 0x000fe20007fde0ff */
[----:B------:R-:W2:Y:S01]  /*9750*/  @!P3 LDS.64 R24, [R37+-0x8] ;  /* 0xfffff8002518b984 */ /* 0x000ea20000000a00 */
[----:B------:R-:W-:Y:S02]  /*9760*/  IADD3 R38, P5, PT, R38, UR12, RZ ;  /* 0x0000000c26267c10 */ /* 0x000fe4000ffbe0ff */
[----:B------:R-:W-:Y:S01]  /*9770*/  @!P4 IADD3.X R9, PT, PT, RZ, R40, RZ, P6, !PT ;  /* 0x00000028ff09c210 */ /* 0x000fe200037fe4ff */
[----:B------:R-:W3:Y:S01]  /*9780*/  @!P2 LDS.64 R16, [R37] ;  /* 0x000000002510a984 */ /* 0x000ee20000000a00 */
[----:B------:R-:W-:Y:S02]  /*9790*/  @!P4 LEA R10, P6, R8, UR10, 0x3 ;  /* 0x0000000a080acc11 */ /* 0x000fe4000f8c18ff */
[----:B0-----:R-:W-:-:S02]  /*97a0*/  IADD3.X R40, PT, PT, R40, R21, RZ, P5, !PT ;  /* 0x0000001528287210 */ /* 0x001fc40002ffe4ff */
[----:B------:R-:W-:Y:S02]  /*97b0*/  @!P4 LEA.HI.X R11, R8, UR4, R9, 0x3, P6 ;  /* 0x00000004080bcc11 */ /* 0x000fe4000b0f1c09 */
[----:B------:R0:W4:Y:S01]  /*97c0*/  @!P1 LDS.64 R8, [R37+0x8] ;  /* 0x0000080025089984 */ /* 0x0001220000000a00 */
[----:B------:R-:W-:Y:S02]  /*97d0*/  @!P3 IADD3 R22, P5, PT, R27, R38, RZ ;  /* 0x000000261b16b210 */ /* 0x000fe40007fbe0ff */
[----:B------:R-:W-:Y:S02]  /*97e0*/  IADD3 R38, P6, PT, R38, UR12, RZ ;  /* 0x0000000c26267c10 */ /* 0x000fe4000ffde0ff */
[----:B------:R-:W-:Y:S02]  /*97f0*/  @!P3 IADD3.X R27, PT, PT, RZ, R40, RZ, P5, !PT ;  /* 0x00000028ff1bb210 */ /* 0x000fe40002ffe4ff */
[----:B------:R-:W-:Y:S01]  /*9800*/  @!P3 LEA R26, P5, R22, UR10, 0x3 ;  /* 0x0000000a161abc11 */ /* 0x000fe2000f8a18ff */
[----:B------:R-:W-:Y:S01]  /*9810*/  IMAD.X R40, R40, 0x1, R21, P6 ;  /* 0x0000000128287824 */ /* 0x000fe200030e0615 */
[----:B0-----:R-:W-:-:S02]  /*9820*/  IADD3 R37, PT, PT, R37, 0x20, RZ ;  /* 0x0000002025257810 */ /* 0x001fc40007ffe0ff */
[----:B------:R-:W-:Y:S02]  /*9830*/  @!P3 LEA.HI.X R27, R22, UR4, R27, 0x3, P5 ;  /* 0x00000004161bbc11 */ /* 0x000fe4000a8f1c1b */
[----:B------:R-:W-:Y:S02]  /*9840*/  @!P2 IADD3 R22, P5, PT, R31, R38, RZ ;  /* 0x000000261f16a210 */ /* 0x000fe40007fbe0ff */
[----:B------:R-:W-:Y:S02]  /*9850*/  IADD3 R38, P6, PT, R38, UR12, RZ ;  /* 0x0000000c26267c10 */ /* 0x000fe4000ffde0ff */
[----:B------:R-:W-:Y:S02]  /*9860*/  @!P2 IADD3.X R31, PT, PT, RZ, R40, RZ, P5, !PT ;  /* 0x00000028ff1fa210 */ /* 0x000fe40002ffe4ff */
[----:B------:R-:W-:Y:S02]  /*9870*/  @!P2 LEA R30, P5, R22, UR10, 0x3 ;  /* 0x0000000a161eac11 */ /* 0x000fe4000f8a18ff */
[----:B------:R-:W-:-:S02]  /*9880*/  IADD3.X R40, PT, PT, R40, R21, RZ, P6, !PT ;  /* 0x0000001528287210 */ /* 0x000fc400037fe4ff */
[----:B------:R-:W-:Y:S02]  /*9890*/  @!P2 LEA.HI.X R31, R22, UR4, R31, 0x3, P5 ;  /* 0x00000004161fac11 */ /* 0x000fe4000a8f1c1f */
[----:B------:R-:W-:Y:S01]  /*98a0*/  @!P1 IADD3 R22, P5, PT, R39, R38, RZ ;  /* 0x0000002627169210 */ /* 0x000fe20007fbe0ff */
[----:B-1----:R1:W-:Y:S03]  /*98b0*/  @!P4 STG.E.64 desc[UR22][R10.64], R2 ;  /* 0x000000020a00c986 */ /* 0x0023e6000c101b16 */
[----:B------:R-:W-:Y:S01]  /*98c0*/  @!P1 IADD3.X R33, PT, PT, RZ, R40, RZ, P5, !PT ;  /* 0x00000028ff219210 */ /* 0x000fe20002ffe4ff */
[----:B--2---:R1:W-:Y:S01]  /*98d0*/  @!P3 STG.E.64 desc[UR22][R26.64], R24 ;  /* 0x000000181a00b986 */ /* 0x0043e2000c101b16 */
        /* <DEDUP_REMOVED lines=9> */
.L_x_24755:
[----:B------:R-:W-:Y:S05]  /*9970*/  BSYNC.RECONVERGENT B1 ;  /* 0x0000000000017941 */ /* 0x000fea0003800200 */
.L_x_24754:
        /* <DEDUP_REMOVED lines=35> */
.L_x_24753:
[----:B------:R-:W-:Y:S05]  /*9bb0*/  BSYNC.RECONVERGENT B0 ;  /* 0x0000000000007941 */ /* 0x000fea0003800200 */
.L_x_24752:
[----:B------:R-:W-:Y:S01]  /*9bc0*/  BAR.SYNC.DEFER_BLOCKING 0x0 ;  /* 0x0000000000007b1d */ /* 0x000fe20000010000 */
[----:B------:R-:W-:Y:S01]  /*9bd0*/  ISETP.LT.U32.AND P0, PT, R42, UR26, PT ;  /* 0x0000001a2a007c0c */ /* 0x000fe2000bf01070 */
[----:B01-3--:R-:W-:-:S04]  /*9be0*/  IMAD R8, R55, 0xc, R60 ;  /* 0x0000000c37087824 */ /* 0x00bfc800078e023c */
[----:B------:R-:W-:Y:S01]  /*9bf0*/  BSSY.RECONVERGENT B0, `(.L_x_24757) ;  /* 0x000006b000007945 */ /* 0x000fe20003800200 */
[C---:B----4-:R-:W-:Y:S02]  /*9c00*/  IMAD R3, R8.reuse, UR19, RZ ;  /* 0x0000001308037c24 */ /* 0x050fe4000f8e02ff */
        /* <DEDUP_REMOVED lines=9> */
[----:B------:R-:W-:Y:S02]  /*9ca0*/  MOV R2, UR26 ;  /* 0x0000001a00027c02 */ /* 0x000fe40008000f00 */
[----:B------:R-:W-:Y:S01]  /*9cb0*/  IADD3 R26, PT, PT, R9, R3, RZ ;  /* 0x00000003091a7210 */ /* 0x000fe20007ffe0ff */
[----:B------:R-:W-:Y:S01]  /*9cc0*/  IMAD.MOV.U32 R3, RZ, RZ, RZ ;  /* 0x000000ffff037224 */ /* 0x000fe200078e00ff */
[----:B------:R-:W-:Y:S02]  /*9cd0*/  LOP3.LUT R2, R2, 0x3, RZ, 0xc0, !PT ;  /* 0x0000000302027812 */ /* 0x000fe400078ec0ff */
[----:B------:R-:W-:Y:S02]  /*9ce0*/  MOV R22, R8 ;  /* 0x0000000800167202 */ /* 0x000fe40000000f00 */
[----:B------:R-:W-:-:S03]  /*9cf0*/  ISETP.NE.AND P0, PT, R2, RZ, PT ;  /* 0x000000ff0200720c */ /* 0x000fc60003f05270 */
[----:B------:R-:W-:Y:S10]  /*9d00*/  @!P1 BRA `(.L_x_24760) ;  /* 0x0000000000d49947 */ /* 0x000ff40003800000 */
[----:B------:R-:W1:Y:S01]  /*9d10*/  LDC R21, c[0x0][0x3d4] ;  /* 0x0000f500ff157b82 */ /* 0x000e620000000800 */
[----:B------:R-:W-:Y:S02]  /*9d20*/  LEA R34, R55, R34, 0x5 ;  /* 0x0000002237227211 */ /* 0x000fe400078e28ff */
[----:B------:R-:W-:Y:S02]  /*9d30*/  IADD3 R3, PT, PT, R7, -R2, RZ ;  /* 0x8000000207037210 */ /* 0x000fe40007ffe0ff */
[----:B------:R-:W-:Y:S02]  /*9d40*/  IADD3 R53, PT, PT, R34, 0x10, R53 ;  /* 0x0000001022357810 */ /* 0x000fe40007ffe035 */
[----:B0-2---:R-:W-:-:S07]  /*9d50*/  IADD3 R13, PT, PT, -R3, RZ, RZ ;  /* 0x000000ff030d7210 */ /* 0x005fce0007ffe1ff */
.L_x_24761:
[C---:B0-----:R-:W-:Y:S02]  /*9d60*/  LOP3.LUT R7, R23.reuse, 0x1f, RZ, 0xc0, !PT ;  /* 0x0000001f17077812 */ /* 0x041fe400078ec0ff */
[----:B------:R-:W-:Y:S02]  /*9d70*/  IADD3 R4, PT, PT, R23, -0x1, RZ ;  /* 0xffffffff17047810 */ /* 0x000fe40007ffe0ff */
        /* <DEDUP_REMOVED lines=9> */
[----:B------:R-:W-:Y:S02]  /*9e10*/  @!P4 IADD3 R8, P6, PT, R7, R22, RZ ;  /* 0x000000160708c210 */ /* 0x000fe40007fde0ff */
[----:B------:R-:W-:Y:S02]  /*9e20*/  ISETP.GE.U32.AND P1, PT, R28, UR27, PT ;  /* 0x0000001b1c007c0c */ /* 0x000fe4000bf26070 */
[----:B------:R-:W-:-:S02]  /*9e30*/  @!P4 IADD3.X R9, PT, PT, RZ, R26, RZ, P6, !PT ;  /* 0x0000001aff09c210 */ /* 0x000fc400037fe4ff */
[----:B------:R-:W-:Y:S02]  /*9e40*/  @!P4 LEA R14, P6, R8, UR10, 0x3 ;  /* 0x0000000a080ecc11 */ /* 0x000fe4000f8c18ff */
[----:B------:R-:W-:Y:S01]  /*9e50*/  IADD3 R22, P5, PT, R22, UR12, RZ ;  /* 0x0000000c16167c10 */ /* 0x000fe2000ffbe0ff */
[----:B------:R-:W2:Y:S01]  /*9e60*/  @!P3 LDS.64 R6, [R53+-0x8] ;  /* 0xfffff8003506b984 */ /* 0x000ea20000000a00 */
[----:B------:R-:W-:Y:S02]  /*9e70*/  @!P4 LEA.HI.X R15, R8, UR4, R9, 0x3, P6 ;  /* 0x00000004080fcc11 */ /* 0x000fe4000b0f1c09 */
[----:B-1----:R-:W-:Y:S01]  /*9e80*/  IADD3.X R26, PT, PT, R26, R21, RZ, P5, !PT ;  /* 0x000000151a1a7210 */ /* 0x002fe20002ffe4ff */
[----:B------:R-:W1:Y:S01]  /*9e90*/  @!P2 LDS.64 R8, [R53] ;  /* 0x000000003508a984 */ /* 0x000e620000000a00 */
[----:B------:R-:W-:Y:S02]  /*9ea0*/  @!P3 IADD3 R17, P5, PT, R17, R22, RZ ;  /* 0x000000161111b210 */ /* 0x000fe40007fbe0ff */
[----:B------:R-:W-:Y:S01]  /*9eb0*/  IADD3 R23, P6, PT, R22, UR12, RZ ;  /* 0x0000000c16177c10 */ /* 0x000fe2000ffde0ff */
[----:B------:R3:W4:Y:S01]  /*9ec0*/  @!P1 LDS.64 R10, [R53+0x8] ;  /* 0x00000800350a9984 */ /* 0x0007220000000a00 */
[----:B------:R-:W-:-:S02]  /*9ed0*/  @!P3 IADD3.X R18, PT, PT, RZ, R26, RZ, P5, !PT ;  /* 0x0000001aff12b210 */ /* 0x000fc40002ffe4ff */
[C---:B------:R-:W-:Y:S02]  /*9ee0*/  @!P3 LEA R16, P5, R17.reuse, UR10, 0x3 ;  /* 0x0000000a1110bc11 */ /* 0x040fe4000f8a18ff */
[----:B------:R-:W-:Y:S02]  /*9ef0*/  IADD3.X R26, PT, PT, R26, R21, RZ, P6, !PT ;  /* 0x000000151a1a7210 */ /* 0x000fe400037fe4ff */
[----:B------:R-:W-:Y:S02]  /*9f00*/  @!P3 LEA.HI.X R17, R17, UR4, R18, 0x3, P5 ;  /* 0x000000041111bc11 */ /* 0x000fe4000a8f1c12 */
[----:B------:R-:W-:Y:S02]  /*9f10*/  @!P2 IADD3 R19, P5, PT, R24, R23, RZ ;  /* 0x000000171813a210 */ /* 0x000fe40007fbe0ff */
[----:B------:R-:W-:Y:S02]  /*9f20*/  IADD3 R27, P6, PT, R23, UR12, RZ ;  /* 0x0000000c171b7c10 */ /* 0x000fe4000ffde0ff */
[----:B------:R-:W-:-:S02]  /*9f30*/  @!P2 IADD3.X R22, PT, PT, RZ, R26, RZ, P5, !PT ;  /* 0x0000001aff16a210 */ /* 0x000fc40002ffe4ff */
[----:B------:R-:W-:Y:S01]  /*9f40*/  @!P2 LEA R18, P5, R19, UR10, 0x3 ;  /* 0x0000000a1312ac11 */ /* 0x000fe2000f8a18ff */
[----:B------:R-:W-:Y:S01]  /*9f50*/  IMAD.X R26, R26, 0x1, R21, P6 ;  /* 0x000000011a1a7824 */ /* 0x000fe200030e0615 */
[----:B------:R-:W-:Y:S02]  /*9f60*/  IADD3 R13, PT, PT, R13, 0x4, RZ ;  /* 0x000000040d0d7810 */ /* 0x000fe40007ffe0ff */
[----:B------:R-:W-:Y:S02]  /*9f70*/  @!P2 LEA.HI.X R19, R19, UR4, R22, 0x3, P5 ;  /* 0x000000041313ac11 */ /* 0x000fe4000a8f1c16 */
[----:B------:R-:W-:Y:S01]  /*9f80*/  @!P1 IADD3 R22, P5, PT, R28, R27, RZ ;  /* 0x0000001b1c169210 */ /* 0x000fe20007fbe0ff */
[----:B0-----:R0:W-:Y:S01]  /*9f90*/  @!P4 STG.E.64 desc[UR22][R14.64], R4 ;  /* 0x000000040e00c986 */ /* 0x0011e2000c101b16 */
[----:B---3--:R-:W-:Y:S02]  /*9fa0*/  IADD3 R53, PT, PT, R53, 0x20, RZ ;  /* 0x0000002035357810 */ /* 0x008fe40007ffe0ff */
[----:B------:R-:W-:-:S02]  /*9fb0*/  @!P1 IADD3.X R23, PT, PT, RZ, R26, RZ, P5, !PT ;  /* 0x0000001aff179210 */ /* 0x000fc40002ffe4ff */
[----:B------:R-:W-:-:S04]  /*9fc0*/  @!P1 LEA R24, P5, R22, UR10, 0x3 ;  /* 0x0000000a16189c11 */ /* 0x000fc8000f8a18ff */
[----:B------:R-:W-:Y:S01]  /*9fd0*/  @!P1 LEA.HI.X R25, R22, UR4, R23, 0x3, P5 ;  /* 0x0000000416199c11 */ /* 0x000fe2000a8f1c17 */
[----:B--2---:R0:W-:Y:S01]  /*9fe0*/  @!P3 STG.E.64 desc[UR22][R16.64], R6 ;  /* 0x000000061000b986 */ /* 0x0041e2000c101b16 */
[----:B------:R-:W-:-:S03]  /*9ff0*/  IADD3 R23, PT, PT, R28, 0x1f, RZ ;  /* 0x0000001f1c177810 */ /* 0x000fc60007ffe0ff */
[----:B-1----:R0:W-:Y:S01]  /*a000*/  @!P2 STG.E.64 desc[UR22][R18.64], R8 ;  /* 0x000000081200a986 */ /* 0x0021e2000c101b16 */
[----:B------:R-:W-:-:S03]  /*a010*/  ISETP.NE.AND P2, PT, R13, RZ, PT ;  /* 0x000000ff0d00720c */ /* 0x000fc60003f45270 */
[----:B----4-:R0:W-:Y:S01]  /*a020*/  @!P1 STG.E.64 desc[UR22][R24.64], R10 ;  /* 0x0000000a18009986 */ /* 0x0101e2000c101b16 */
[----:B------:R-:W-:-:S04]  /*a030*/  IADD3 R22, P1, PT, R27, UR12, RZ ;  /* 0x0000000c1b167c10 */ /* 0x000fc8000ff3e0ff */
[----:B------:R-:W-:-:S05]  /*a040*/  IADD3.X R26, PT, PT, R26, R21, RZ, P1, !PT ;  /* 0x000000151a1a7210 */ /* 0x000fca0000ffe4ff */
[----:B------:R-:W-:Y:S05]  /*a050*/  @P2 BRA `(.L_x_24761) ;  /* 0xfffffffc00402947 */ /* 0x000fea000383ffff */
.L_x_24760:
[----:B------:R-:W-:Y:S05]  /*a060*/  BSYNC.RECONVERGENT B1 ;  /* 0x0000000000017941 */ /* 0x000fea0003800200 */
.L_x_24759:
[----:B------:R-:W-:Y:S05]  /*a070*/  @!P0 BRA `(.L_x_24758) ;  /* 0x0000000000888947 */ /* 0x000fea0003800000 */
[----:B0-----:R-:W-:Y:S01]  /*a080*/  LOP3.LUT R7, R23, 0x1f, RZ, 0xc0, !PT ;  /* 0x0000001f17077812 */ /* 0x001fe200078ec0ff */
[----:B------:R-:W-:-:S03]  /*a090*/  IMAD.IADD R3, R42, 0x1, R3 ;  /* 0x000000012a037824 */ /* 0x000fc600078e0203 */
        /* <DEDUP_REMOVED lines=32> */
.L_x_24758:
[----:B------:R-:W-:Y:S05]  /*a2a0*/  BSYNC.RECONVERGENT B0 ;  /* 0x0000000000007941 */ /* 0x000fea0003800200 */
.L_x_24757:
[----:B------:R-:W3:Y:S02]  /*a2b0*/  LDCU.64 UR4, c[0x0][0x3a8] ;  /* 0x00007500ff0477ac */ /* 0x000ee40008000a00 */
[----:B---3--:R-:W-:-:S04]  /*a2c0*/  UISETP.NE.U32.AND UP0, UPT, UR4, URZ, UPT ;  /* 0x000000ff0400728c */ /* 0x008fc8000bf05070 */
        /* <DEDUP_REMOVED lines=37> */
.L_x_24770:
[----:B------:R-:W-:Y:S02]  /*a520*/  ISETP.NE.AND P0, PT, R0, RZ, PT ;  /* 0x000000ff0000720c */ /* 0x000fe40003f05270 */
[----:B-1----:R-:W-:-:S11]  /*a530*/  FMNMX R5, R4, R5, !PT ;  /* 0x0000000504057209 */ /* 0x002fd60007800000 */
[----:B------:R-:W-:Y:S05]  /*a540*/  @P0 BRA `(.L_x_24763) ;  /* 0x0000000000080947 */ /* 0x000fea0003800000 */
[----:B------:R-:W1:Y:S02]  /*a550*/  LDC.64 R2, c[0x0][0x3a8] ;  /* 0x0000ea00ff027b82 */ /* 0x000e640000000a00 */
[----:B-1----:R1:W-:Y:S02]  /*a560*/  REDG.E.MAX.S32.STRONG.GPU desc[UR22][R2.64], R5 ;  /* 0x000000050200798e */ /* 0x0023e4000d12e316 */
.L_x_24763:
[----:B------:R-:W-:Y:S05]  /*a570*/  BSYNC B0 ;  /* 0x0000000000007941 */ /* 0x000fea0003800000 */
.L_x_24762:
        /* <DEDUP_REMOVED lines=11> */
[----:B-12---:R-:W-:Y:S05]  /*a630*/  CALL.REL.NOINC `($__internal_605_$__cuda_sm20_rcp_rn_f32_slowpath) ;  /* 0x0000000400987944 */ /* 0x006fea0003c00000 */
[----:B------:R-:W-:Y:S05]  /*a640*/  BRA `(.L_x_24766) ;  /* 0x0000000000147947 */ /* 0x000fea0003800000 */
.L_x_24765:
[----:B01----:R-:W0:Y:S01]  /*a650*/  MUFU.RCP R5, UR30 ;  /* 0x0000001e00057d08 */ /* 0x003e220008001000 */
[----:B------:R-:W-:-:S05]  /*a660*/  MOV R0, UR30 ;  /* 0x0000001e00007c02 */ /* 0x000fca0008000f00 */
[----:B0-----:R-:W-:-:S04]  /*a670*/  FFMA R0, R5, R0, -1 ;  /* 0xbf80000005007423 */ /* 0x001fc80000000000 */
[----:B------:R-:W-:-:S04]  /*a680*/  FADD.FTZ R0, -R0, -RZ ;  /* 0x800000ff00007221 */ /* 0x000fc80000010100 */
[----:B------:R-:W-:-:S07]  /*a690*/  FFMA R5, R5, R0, R5 ;  /* 0x0000000005057223 */ /* 0x000fce0000000005 */
.L_x_24766:
[----:B------:R-:W0:Y:S02]  /*a6a0*/  LDC.64 R2, c[0x0][0x3b0] ;  /* 0x0000ec00ff027b82 */ /* 0x000e240000000a00 */
[----:B0-----:R-:W-:Y:S01]  /*a6b0*/  STG.E desc[UR22][R2.64], R5 ;  /* 0x0000000502007986 */ /* 0x001fe2000c101916 */
[----:B------:R-:W-:Y:S05]  /*a6c0*/  EXIT ;  /* 0x000000000000794d */ /* 0x000fea0003800000 */
.L_x_24764:
[----:B------:R-:W-:Y:S01]  /*a6d0*/  IMAD.MOV.U32 R7, RZ, RZ, 0x4 ;  /* 0x00000004ff077424 */ /* 0x000fe200078e00ff */
[----:B------:R-:W-:Y:S02]  /*a6e0*/  MOV R9, 0x1f ;  /* 0x0000001f00097802 */ /* 0x000fe40000000f00 */
[----:B------:R-:W-:-:S07]  /*a6f0*/  MOV R6, 0xffffffff ;  /* 0xffffffff00067802 */ /* 0x000fce0000000f00 */
[----:B012---:R-:W-:Y:S05]  /*a700*/  WARPSYNC.COLLECTIVE R6, `(.L_x_24767) ;  /* 0x0000000006087348 */ /* 0x007fea0003c00000 */
[----:B-1----:R1:W3:Y:S02]  /*a710*/  SHFL.DOWN P0, R5, R2, R7, R9 ;  /* 0x0800000702057389 */ /* 0x0022e40000000009 */
[----:B0123--:R-:W-:Y:S05]  /*a720*/  ENDCOLLECTIVE ;  /* 0x000000000000791b */ /* 0x00ffea0003800000 */
.L_x_24767:
[----:B------:R-:W-:Y:S02]  /*a730*/  MOV R7, 0x2 ;  /* 0x0000000200077802 */ /* 0x000fe40000000f00 */
[----:B------:R-:W-:-:S04]  /*a740*/  MOV R3, R5 ;  /* 0x0000000500037202 */ /* 0x000fc80000000f00 */
[----:B------:R-:W-:-:S04]  /*a750*/  FMNMX R3, R3, R2, !PT ;  /* 0x0000000203037209 */ /* 0x000fc80007800000 */
[----:B------:R-:W-:-:S07]  /*a760*/  MOV R2, R3 ;  /* 0x0000000300027202 */ /* 0x000fce0000000f00 */
[----:B------:R-:W-:Y:S05]  /*a770*/  WARPSYNC.COLLECTIVE R6, `(.L_x_24768) ;  /* 0x0000000006087348 */ /* 0x000fea0003c00000 */
[----:B------:R0:W1:Y:S02]  /*a780*/  SHFL.DOWN P0, R5, R2, R7, R9 ;  /* 0x0800000702057389 */ /* 0x0000640000000009 */
[----:B01----:R-:W-:Y:S05]  /*a790*/  ENDCOLLECTIVE ;  /* 0x000000000000791b */ /* 0x003fea0003800000 */
.L_x_24768:
[----:B------:R-:W-:Y:S01]  /*a7a0*/  MOV R7, 0x1 ;  /* 0x0000000100077802 */ /* 0x000fe20000000f00 */
[----:B------:R-:W-:-:S05]  /*a7b0*/  IMAD.MOV.U32 R4, RZ, RZ, R5 ;  /* 0x000000ffff047224 */ /* 0x000fca00078e0005 */
[----:B------:R-:W-:-:S04]  /*a7c0*/  FMNMX R4, R3, R4, !PT ;  /* 0x0000000403047209 */ /* 0x000fc80007800000 */
[----:B------:R-:W-:-:S07]  /*a7d0*/  MOV R2, R4 ;  /* 0x0000000400027202 */ /* 0x000fce0000000f00 */
[----:B------:R-:W-:Y:S05]  /*a7e0*/  WARPSYNC.COLLECTIVE R6, `(.L_x_24769) ;  /* 0x0000000006087348 */ /* 0x000fea0003c00000 */
[----:B------:R0:W1:Y:S02]  /*a7f0*/  SHFL.DOWN P0, R5, R2, R7, R9 ;  /* 0x0800000702057389 */ /* 0x0000640000000009 */
[----:B01----:R-:W-:Y:S05]  /*a800*/  ENDCOLLECTIVE ;  /* 0x000000000000791b */ /* 0x003fea0003800000 */
.L_x_24769:
[----:B------:R-:W-:Y:S05]  /*a810*/  BRA `(.L_x_24770) ;  /* 0xfffffffc00407947 */ /* 0x000fea000383ffff */
        .weak           $__internal_604_$__cuda_sm20_div_u64
        .type           $__internal_604_$__cuda_sm20_div_u64,@function
        .size           $__internal_604_$__cuda_sm20_div_u64,($__internal_605_$__cuda_sm20_rcp_rn_f32_slowpath - $__internal_604_$__cuda_sm20_div_u64)
$__internal_604_$__cuda_sm20_div_u64:
        /* <DEDUP_REMOVED lines=71> */
[----:B------:R-:W-:Y:S11]  /*ac90*/  RET.REL.NODEC R2 `(_ZN18transformer_engine6detail38cast_transpose_fused_kernel_notalignedILb0ELb0ELb1EfNS_16CTDBiasDActParamI13__nv_bfloat16S3_S3_fEELi4ELi4ENS_5EmptyEXadL_ZNS_4geluIffEET_T0_RKS5_EEEEvT3_mmm) ;  /* 0xffffff5002d87950 */ /* 0x000ff60003c3ffff */
        .weak           $__internal_605_$__cuda_sm20_rcp_rn_f32_slowpath
        .type           $__internal_605_$__cuda_sm20_rcp_rn_f32_slowpath,@function
        .size           $__internal_605_$__cuda_sm20_rcp_rn_f32_slowpath,(.L_x_29906 - $__internal_605_$__cuda_sm20_rcp_rn_f32_slowpath)
$__internal_605_$__cuda_sm20_rcp_rn_f32_slowpath:
        /* <DEDUP_REMOVED lines=15> */
.L_x_24771:
        /* <DEDUP_REMOVED lines=33> */
.L_x_24773:
[----:B------:R0:W1:Y:S02]  /*afa0*/  MUFU.RCP R2, R0 ;  /* 0x0000000000027308 */ /* 0x0000640000001000 */
.L_x_24772:
[----:B------:R-:W-:Y:S01]  /*afb0*/  HFMA2 R3, -RZ, RZ, 0, 0 ;  /* 0x00000000ff037431 */ /* 0x000fe200000001ff */
[----:B-1-3--:R-:W-:Y:S02]  /*afc0*/  MOV R5, R2 ;  /* 0x0000000200057202 */ /* 0x00afe40000000f00 */
[----:B------:R-:W-:-:S04]  /*afd0*/  MOV R2, R7 ;  /* 0x0000000700027202 */ /* 0x000fc80000000f00 */
[----:B0-2---:R-:W-:Y:S05]  /*afe0*/  RET.REL.NODEC R2 `(_ZN18transformer_engine6detail38cast_transpose_fused_kernel_notalignedILb0ELb0ELb1EfNS_16CTDBiasDActParamI13__nv_bfloat16S3_S3_fEELi4ELi4ENS_5EmptyEXadL_ZNS_4geluIffEET_T0_RKS5_EEEEvT3_mmm) ;  /* 0xffffff5002047950 */ /* 0x005fea0003c3ffff */
.L_x_24774:
        /* <DEDUP_REMOVED lines=9> */
.L_x_29906:


//--------------------- .text._ZN18transformer_engine6detail38cast_transpose_fused_kernel_notalignedILb0ELb0ELb1EfNS_16CTDBiasDActParamI13__nv_bfloat16S3_6__halffEELi4ELi4ENS_5EmptyEXadL_ZNS_4geluIffEET_T0_RKS6_EEEEvT3_mmm --------------------------
	.section	.text._ZN18transformer_engine6detail38cast_transpose_fused_kernel_notalignedILb0ELb0ELb1EfNS_16CTDBiasDActParamI13__nv_bfloat16S3_6__halffEELi4ELi4ENS_5EmptyEXadL_ZNS_4geluIffEET_T0_RKS6_EEEEvT3_mmm,"ax",@progbits
	.align	128
        .global         _ZN18transformer_engine6detail38cast_transpose_fused_kernel_notalignedILb0ELb0ELb1EfNS_16CTDBiasDActParamI13__nv_bfloat16S3_6__halffEELi4ELi4ENS_5EmptyEXadL_ZNS_4geluIffEET_T0_RKS6_EEEEvT3_mmm
        .type           _ZN18transformer_engine6detail38cast_transpose_fused_kernel_notalignedILb0ELb0ELb1EfNS_16CTDBiasDActParamI13__nv_bfloat16S3_6__halffEELi4ELi4ENS_5EmptyEXadL_ZNS_4geluIffEET_T0_RKS6_EEEEvT3_mmm,@function
        .size           _ZN18transformer_engine6detail38cast_transpose_fused_kernel_notalignedILb0ELb0ELb1EfNS_16CTDBiasDActParamI13__nv_bfloat16S3_6__halffEELi4ELi4ENS_5EmptyEXadL_ZNS_4geluIffEET_T0_RKS6_EEEEvT3_mmm,(.L_x_29908 - _ZN18transformer_engine6detail38cast_transpose_fused_kernel_notalignedILb0ELb0ELb1EfNS_16CTDBiasDActParamI13__nv_bfloat16S3_6__halffEELi4ELi4ENS_5EmptyEXadL_ZNS_4geluIffEET_T0_RKS6_EEEEvT3_mmm)
        .other          _ZN18transformer_engine6detail38cast_transpose_fused_kernel_notalignedILb0ELb0ELb1EfNS_16CTDBiasDActParamI13__nv_bfloat16S3_6__halffEELi4ELi4ENS_5EmptyEXadL_ZNS_4geluIffEET_T0_RKS6_EEEEvT3_mmm,@"STO_CUDA_ENTRY STV_DEFAULT"
_ZN18transformer_engine6detail38cast_transpose_fused_kernel_notalignedILb0ELb0ELb1EfNS_16CTDBiasDActParamI13__nv_bfloat16S3_6__halffEELi4ELi4ENS_5EmptyEXadL_ZNS_4geluIffEET_T0_RKS6_EEEEvT3_mmm:
.text._ZN18transformer_engine6detail38cast_transpose_fused_kernel_notalignedILb0ELb0ELb1EfNS_16CTDBiasDActParamI13__nv_bfloat16S3_6__halffEELi4ELi4ENS_5EmptyEXadL_ZNS_4geluIffEET_T0_RKS6_EEEEvT3_mmm:
        /* <DEDUP_REMOVED lines=43> */
.L_x_24775:
[----:B------:R-:W-:-:S07]  /*02b0*/  MOV R4, 0x2d0 ;  /* 0x000002d000047802 */ /* 0x000fce0000000f00 */
[----:B------:R-:W-:Y:S05]  /*02c0*/  CALL.REL.NOINC `($__internal_606_$__cuda_sm20_div_u64) ;  /* 0x000000a400547944 */ /* 0x000fea0003c00000 */
        /* <DEDUP_REMOVED lines=11> */
.L_x_24776:
        /* <DEDUP_REMOVED lines=469> */
[----:B------:R1:W2:Y:S04]  /*20d0*/  F2F.F16.F32 R58, R17 ;  /* 0x00000011003a7304 */ /* 0x0002a80000200800 */
        /* <DEDUP_REMOVED lines=10> */
[----:B------:R1:W-:Y:S01]  /*2180*/  F2F.F16.F32 R44, R55 ;  /* 0x00000037002c7304 */ /* 0x0003e20000200800 */
[----:B------:R-:W-:Y:S01]  /*2190*/  FMUL R40, R45, UR30 ;  /* 0x0000001e2d287c20 */ /* 0x000fe20008400000 */
[----:B------:R-:W-:Y:S01]  /*21a0*/  FMUL R53, R53, R50 ;  /* 0x0000003235357220 */ /* 0x000fe20000400000 */
[----:B------:R-:W-:Y:S01]  /*21b0*/  FMUL R18, R38, UR30 ;  /* 0x0000001e26127c20 */ /* 0x000fe20008400000 */
[----:B------:R-:W-:Y:S01]  /*21c0*/  FMUL R0, R46, UR30 ;  /* 0x0000001e2e007c20 */ /* 0x000fe20008400000 */
[----:B------:R-:W-:Y:S01]  /*21d0*/  UIMAD.WIDE.U32 UR16, UR20, UR12, URZ ;  /* 0x0000000c141072a5 */ /* 0x000fe2000f8e00ff */
[----:B-1----:R-:W-:-:S02]  /*21e0*/  FMUL R55, R37, UR30 ;  /* 0x0000001e25377c20 */ /* 0x002fc40008400000 */
[----:B------:R1:W-:Y:S01]  /*21f0*/  F2F.F16.F32 R41, R40 ;  /* 0x0000002800297304 */ /* 0x0003e20000200800 */
[----:B------:R-:W-:Y:S01]  /*2200*/  UIMAD UR21, UR20, UR28, UR21 ;  /* 0x0000001c141572a4 */ /* 0x000fe2000f8e0215 */
[----:B------:R-:W-:Y:S01]  /*2210*/  FMUL R43, R35, UR30 ;  /* 0x0000001e232b7c20 */ /* 0x000fe20008400000 */
[----:B------:R-:W-:Y:S01]  /*2220*/  FMUL R42, R30, UR30 ;  /* 0x0000001e1e2a7c20 */ /* 0x000fe20008400000 */
[----:B------:R-:W-:Y:S01]  /*2230*/  FMUL R47, R39, UR30 ;  /* 0x0000001e272f7c20 */ /* 0x000fe20008400000 */
[----:B------:R-:W-:Y:S01]  /*2240*/  FMUL R50, R53, UR30 ;  /* 0x0000001e35327c20 */ /* 0x000fe20008400000 */
[----:B------:R-:W-:Y:S01]  /*2250*/  FMUL R48, R52, UR30 ;  /* 0x0000001e34307c20 */ /* 0x000fe20008400000 */
[----:B------:R-:W-:Y:S01]  /*2260*/  FMUL R56, R57, UR30 ;  /* 0x0000001e39387c20 */ /* 0x000fe20008400000 */
[----:B------:R4:W-:Y:S01]  /*2270*/  F2F.F16.F32 R51, R55 ;  /* 0x0000003700337304 */ /* 0x0009e20000200800 */
[----:B-1----:R-:W-:Y:S01]  /*2280*/  FMUL R40, R32, UR30 ;  /* 0x0000001e20287c20 */ /* 0x002fe20008400000 */
[----:B0-----:R-:W-:-:S02]  /*2290*/  UIADD3 UR8, UP1, UPT, UR7, UR8, URZ ;  /* 0x0000000807087290 */ /* 0x001fc4000ff3e0ff */
[----:B------:R-:W-:Y:S02]  /*22a0*/  USHF.L.U32 UR6, UR16, 0x7, URZ ;  /* 0x0000000710067899 */ /* 0x000fe400080006ff */
[----:B------:R-:W-:Y:S01]  /*22b0*/  UIADD3 UR7, UPT, UPT, UR17, UR21, URZ ;  /* 0x0000001511077290 */ /* 0x000fe2000fffe0ff */
[----:B----4-:R-:W-:Y:S01]  /*22c0*/  FMUL R55, R19, UR30 ;  /* 0x0000001e13377c20 */ /* 0x010fe20008400000 */
[----:B------:R-:W0:Y:S01]  /*22d0*/  F2F.F16.F32 R18, R18 ;  /* 0x0000001200127304 */ /* 0x000e220000200800 */
[----:B------:R-:W-:Y:S02]  /*22e0*/  ULEA UR6, UP0, UR4, UR6, 0x7 ;  /* 0x0000000604067291 */ /* 0x000fe4000f8038ff */
[----:B------:R-:W-:-:S05]  /*22f0*/  USHF.L.U64.HI UR16, UR16, 0x7, UR7 ;  /* 0x0000000710107899 */ /* 0x000fca0008010207 */
[----:B------:R-:W1:Y:S01]  /*2300*/  F2F.F16.F32 R0, R0 ;  /* 0x0000000000007304 */ /* 0x000e620000200800 */
[----:B------:R-:W-:Y:S02]  /*2310*/  ULEA UR10, UP2, UR6, UR10, 0x1 ;  /* 0x0000000a060a7291 */ /* 0x000fe4000f8408ff */
[----:B------:R-:W-:-:S05]  /*2320*/  ULEA.HI.X UR4, UR4, UR16, UR5, 0x7, UP0 ;  /* 0x0000001004047291 */ /* 0x000fca00080f3c05 */
        /* <DEDUP_REMOVED lines=8> */
[----:B------:R-:W1:Y:S08]  /*23b0*/  F2F.F16.F32 R55, R55 ;  /* 0x0000003700377304 */ /* 0x000e700000200800 */
[----:B------:R-:W3:Y:S01]  /*23c0*/  F2F.F16.F32 R56, R56 ;  /* 0x0000003800387304 */ /* 0x000ee20000200800 */
        /* <DEDUP_REMOVED lines=16> */
.L_x_24778:
[----:B------:R-:W-:Y:S05]  /*24d0*/  BSYNC.RECONVERGENT B0 ;  /* 0x0000000000007941 */ /* 0x000fea0003800200 */
.L_x_24777:
        /* <DEDUP_REMOVED lines=10> */
.L_x_24780:
[----:B------:R-:W-:Y:S05]  /*2580*/  BSYNC.RECONVERGENT B0 ;  /* 0x0000000000007941 */ /* 0x000fea0003800200 */
.L_x_24779:
        /* <DEDUP_REMOVED lines=15> */
.L_x_24782:
[----:B------:R-:W-:Y:S05]  /*2680*/  BSYNC.RECONVERGENT B0 ;  /* 0x0000000000007941 */ /* 0x000fea0003800200 */
.L_x_24781:
        /* <DEDUP_REMOVED lines=14> */
.L_x_24784:
[----:B------:R-:W-:Y:S05]  /*2770*/  BSYNC.RECONVERGENT B0 ;  /* 0x0000000000007941 */ /* 0x000fea0003800200 */
.L_x_24783:
        /* <DEDUP_REMOVED lines=412> */
[----:B------:R-:W-:Y:S01]  /*4140*/  F2F.F16.F32 R28, R28 ;  /* 0x0000001c001c7304 */ /* 0x000fe20000200800 */
        /* <DEDUP_REMOVED lines=8> */
[----:B------:R-:W-:Y:S01]  /*41d0*/  F2F.F16.F32 R30, R30 ;  /* 0x0000001e001e7304 */ /* 0x000fe20000200800 */
[----:B------:R-:W-:Y:S01]  /*41e0*/  FMUL R16, R16, UR30 ;  /* 0x0000001e10107c20 */ /* 0x000fe20008400000 */
[----:B------:R-:W-:Y:S01]  /*41f0*/  BSSY.RECONVERGENT B0, `(.L_x_24785) ;  /* 0x000003f000007945 */ /* 0x000fe20003800200 */
[----:B------:R-:W-:Y:S02]  /*4200*/  LOP3.LUT R9, R37, R9, R42, 0xfe, !PT ;  /* 0x0000000925097212 */ /* 0x000fe400078efe2a */
[----:B------:R-:W-:Y:S02]  /*4210*/  LOP3.LUT R8, R8, R33, RZ, 0xfc, !PT ;  /* 0x0000002108087212 */ /* 0x000fe400078efcff */
[----:B------:R-:W-:Y:S01]  /*4220*/  SHF.L.U32 R37, R48, 0x10, RZ ;  /* 0x0000001030257819 */ /* 0x000fe200000006ff */
[----:B------:R-:W-:Y:S01]  /*4230*/  F2F.F16.F32 R31, R31 ;  /* 0x0000001f001f7304 */ /* 0x000fe20000200800 */
[----:B------:R-:W-:-:S02]  /*4240*/  @P0 LEA R42, P2, R2, UR24, 0x3 ;  /* 0x00000018022a0c11 */ /* 0x000fc4000f8418ff */
[----:B------:R-:W-:Y:S02]  /*4250*/  LOP3.LUT R37, R40, R11, R37, 0xfe, !PT ;  /* 0x0000000b28257212 */ /* 0x000fe400078efe25 */
[----:B------:R-:W-:-:S03]  /*4260*/  LOP3.LUT R56, R44, R56, RZ, 0xfc, !PT ;  /* 0x000000382c387212 */ /* 0x000fc600078efcff */
[----:B------:R0:W-:Y:S08]  /*4270*/  F2F.F16.F32 R48, R41 ;  /* 0x0000002900307304 */ /* 0x0001f00000200800 */
[----:B------:R-:W-:Y:S01]  /*4280*/  F2F.F16.F32 R24, R24 ;  /* 0x0000001800187304 */ /* 0x000fe20000200800 */
[----:B0-----:R-:W-:-:S04]  /*4290*/  @P0 IADD3 R41, PT, PT, R3, UR5, RZ ;  /* 0x0000000503290c10 */ /* 0x001fc8000fffe0ff */
[----:B------:R-:W-:Y:S02]  /*42a0*/  @P0 LEA.HI.X R43, R2, UR25, R41, 0x3, P2 ;  /* 0x00000019022b0c11 */ /* 0x000fe400090f1c29 */
[----:B------:R-:W-:Y:S01]  /*42b0*/  @!P0 CS2R R40, SRZ ;  /* 0x0000000000288805 */ /* 0x000fe2000001ff00 */
[----:B------:R-:W-:Y:S05]  /*42c0*/  F2F.F16.F32 R32, R32 ;  /* 0x0000002000207304 */ /* 0x000fea0000200800 */
[----:B------:R0:W5:Y:S03]  /*42d0*/  @P0 LDG.E.64 R40, desc[UR22][R42.64] ;  /* 0x000000162a280981 */ /* 0x000166000c1e1b00 */
[----:B------:R-:W1:Y:S08]  /*42e0*/  F2F.F16.F32 R34, R34 ;  /* 0x0000002200227304 */ /* 0x000e700000200800 */
[----:B------:R-:W-:Y:S08]  /*42f0*/  F2F.F16.F32 R27, R27 ;  /* 0x0000001b001b7304 */ /* 0x000ff00000200800 */
[----:B------:R-:W3:Y:S01]  /*4300*/  F2F.F16.F32 R38, R38 ;  /* 0x0000002600267304 */ /* 0x000ee20000200800 */
[----:B-1----:R-:W-:-:S07]  /*4310*/  IMAD.U32 R45, R34, 0x10000, RZ ;  /* 0x00010000222d7824 */ /* 0x002fce00078e00ff */
[----:B------:R-:W1:Y:S08]  /*4320*/  F2F.F16.F32 R39, R39 ;  /* 0x0000002700277304 */ /* 0x000e700000200800 */
[----:B------:R-:W4:Y:S08]  /*4330*/  F2F.F16.F32 R25, R25 ;  /* 0x0000001900197304 */ /* 0x000f300000200800 */
[----:B------:R-:W0:Y:S08]  /*4340*/  F2F.F16.F32 R54, R54 ;  /* 0x0000003600367304 */ /* 0x000e300000200800 */
[----:B------:R-:W1:Y:S08]  /*4350*/  F2F.F16.F32 R17, R17 ;  /* 0x0000001100117304 */ /* 0x000e700000200800 */
[----:B0-----:R0:W0:Y:S01]  /*4360*/  F2F.F16.F32 R43, R16 ;  /* 0x00000010002b7304 */ /* 0x0010220000200800 */
        /* <DEDUP_REMOVED lines=39> */
.L_x_24786:
[----:B------:R-:W-:Y:S05]  /*45e0*/  BSYNC.RECONVERGENT B0 ;  /* 0x0000000000007941 */ /* 0x000fea0003800200 */
.L_x_24785:
[----:B------:R-:W-:Y:S01]  /*45f0*/  FMUL R35, R35, UR30 ;  /* 0x0000001e23237c20 */ /* 0x000fe20008400000 */
[----:B-1----:R-:W-:Y:S01]  /*4600*/  SHF.L.U32 R15, R60, 0x10, RZ ;  /* 0x000000103c0f7819 */ /* 0x002fe200000006ff */
[----:B------:R-:W-:Y:S01]  /*4610*/  IMAD.WIDE.U32 R2, R39, 0x10000, RZ ;  /* 0x0001000027027825 */ /* 0x000fe200078e00ff */
[----:B------:R-:W-:Y:S03]  /*4620*/  BSSY.RECONVERGENT B0, `(.L_x_24787) ;  /* 0x0000011000007945 */ /* 0x000fe60003800200 */
[----:B------:R-:W-:Y:S01]  /*4630*/  FMUL R0, R0, UR30 ;  /* 0x0000001e00007c20 */ /* 0x000fe20008400000 */
[----:B------:R-:W1:Y:S01]  /*4640*/  F2F.F16.F32 R35, R35 ;  /* 0x0000002300237304 */ /* 0x000e620000200800 */
        /* <DEDUP_REMOVED lines=14> */
.L_x_24788:
[----:B------:R-:W-:Y:S05]  /*4730*/  BSYNC.RECONVERGENT B0 ;  /* 0x0000000000007941 */ /* 0x000fea0003800200 */
.L_x_24787:
[----:B------:R2:W3:Y:S01]  /*4740*/  F2F.F16.F32 R60, R0 ;  /* 0x00000000003c7304 */ /* 0x0004e20000200800 */
        /* <DEDUP_REMOVED lines=17> */
.L_x_24790:
[----:B------:R-:W-:Y:S05]  /*4860*/  BSYNC.RECONVERGENT B0 ;  /* 0x0000000000007941 */ /* 0x000fea0003800200 */
.L_x_24789:
        /* <DEDUP_REMOVED lines=31> */
.L_x_24792:
[----:B------:R-:W-:Y:S05]  /*4a60*/  BSYNC.RECONVERGENT B0 ;  /* 0x0000000000007941 */ /* 0x000fea0003800200 */
.L_x_24791:
        /* <DEDUP_REMOVED lines=353> */
[----:B------:R-:W1:Y:S01]  /*6080*/  F2F.F16.F32 R65, R65 ;  /* 0x0000004100417304 */ /* 0x000e620000200800 */
[----:B------:R-:W-:-:S07]  /*6090*/  IADD3 R27, P1, PT, R26, R29, RZ ;  /* 0x0000001d1a1b7210 */ /* 0x000fce0007f3e0ff */
[----:B------:R-:W2:Y:S01]  /*60a0*/  F2F.F16.F32 R33, R33 ;  /* 0x0000002100217304 */ /* 0x000ea20000200800 */
[----:B------:R-:W-:-:S07]  /*60b0*/  IADD3.X R22, PT, PT, RZ, R22, RZ, P1, !PT ;  /* 0x00000016ff167210 */ /* 0x000fce0000ffe4ff */
[----:B------:R3:W4:Y:S08]  /*60c0*/  F2F.F16.F32 R29, R52 ;  /* 0x00000034001d7304 */ /* 0x0007300000200800 */
[----:B------:R-:W1:Y:S01]  /*60d0*/  F2F.F16.F32 R53, R53 ;  /* 0x0000003500357304 */ /* 0x000e620000200800 */
        /* <DEDUP_REMOVED lines=11> */
.L_x_24794:
[----:B------:R-:W-:Y:S05]  /*6190*/  BSYNC.RECONVERGENT B0 ;  /* 0x0000000000007941 */ /* 0x000fea0003800200 */
.L_x_24793:
[C---:B------:R-:W-:Y:S01]  /*61a0*/  FMUL R67, R43.reuse, UR30 ;  /* 0x0000001e2b437c20 */ /* 0x040fe20008400000 */
[----:B------:R-:W-:Y:S01]  /*61b0*/  FMUL R49, R0, UR30 ;  /* 0x0000001e00317c20 */ /* 0x000fe20008400000 */
[----:B------:R-:W-:Y:S01]  /*61c0*/  FMNMX3 R46, |R43|, R46, |R48|, !PT ;  /* 0x0000002e2b2e7276 */ /* 0x000fe20007800630 */
[----:B------:R-:W-:Y:S01]  /*61d0*/  FMUL R63, R58, UR30 ;  /* 0x0000001e3a3f7c20 */ /* 0x000fe20008400000 */
[C---:B------:R-:W-:Y:S01]  /*61e0*/  FMUL R43, R47.reuse, UR30 ;  /* 0x0000001e2f2b7c20 */ /* 0x040fe20008400000 */
[----:B------:R-:W-:Y:S01]  /*61f0*/  FMUL R52, R62, UR30 ;  /* 0x0000001e3e347c20 */ /* 0x000fe20008400000 */
[----:B------:R-:W0:Y:S01]  /*6200*/  F2F.F16.F32 R67, R67 ;  /* 0x0000004300437304 */ /* 0x000e220000200800 */
[----:B------:R-:W-:Y:S01]  /*6210*/  FMNMX3 R47, |R47|, R46, |R28|, !PT ;  /* 0x0000002e2f2f7276 */ /* 0x000fe2000780061c */
[----:B------:R-:W-:Y:S01]  /*6220*/  FMUL R28, R28, UR30 ;  /* 0x0000001e1c1c7c20 */ /* 0x000fe20008400000 */
[----:B------:R-:W-:Y:S01]  /*6230*/  FMUL R48, R48, UR30 ;  /* 0x0000001e30307c20 */ /* 0x000fe20008400000 */
[----:B------:R-:W-:Y:S01]  /*6240*/  BSSY.RECONVERGENT B0, `(.L_x_24795) ;  /* 0x000001a000007945 */ /* 0x000fe20003800200 */
[----:B------:R-:W-:-:S03]  /*6250*/  FMNMX3 R47, |R58|, R47, |R59|, !PT ;  /* 0x0000002f3a2f7276 */ /* 0x000fc6000780063b */
[----:B------:R-:W2:Y:S01]  /*6260*/  F2F.F16.F32 R49, R49 ;  /* 0x0000003100317304 */ /* 0x000ea20000200800 */
[----:B0-----:R-:W-:-:S07]  /*6270*/  IMAD.WIDE.U32 R26, R67, 0x10000, RZ ;  /* 0x00010000431a7825 */ /* 0x001fce00078e00ff */
[----:B------:R-:W0:Y:S01]  /*6280*/  F2F.F16.F32 R63, R63 ;  /* 0x0000003f003f7304 */ /* 0x000e220000200800 */
[----:B-1----:R-:W-:Y:S01]  /*6290*/  LOP3.LUT R26, R26, R65, RZ, 0xfc, !PT ;  /* 0x000000411a1a7212 */ /* 0x002fe200078efcff */
[----:B------:R-:W-:Y:S01]  /*62a0*/  FMUL R65, R60, UR30 ;  /* 0x0000001e3c417c20 */ /* 0x000fe20008400000 */
[C---:B------:R-:W-:Y:S01]  /*62b0*/  FMNMX3 R60, |R55|.reuse, R47, |R60|, !PT ;  /* 0x0000002f373c7276 */ /* 0x040fe2000780063c */
[----:B------:R-:W-:-:S04]  /*62c0*/  FMUL R55, R55, UR30 ;  /* 0x0000001e37377c20 */ /* 0x000fc80008400000 */
[----:B------:R-:W1:Y:S01]  /*62d0*/  F2F.F16.F32 R43, R43 ;  /* 0x0000002b002b7304 */ /* 0x000e620000200800 */
[----:B--2---:R-:W-:-:S04]  /*62e0*/  SHF.L.U32 R22, R49, 0x10, RZ ;  /* 0x0000001031167819 */ /* 0x004fc800000006ff */
[----:B0-----:R-:W-:-:S03]  /*62f0*/  LOP3.LUT R27, R22, R27, R63, 0xfe, !PT ;  /* 0x0000001b161b7212 */ /* 0x001fc600078efe3f */
[----:B------:R-:W0:Y:S08]  /*6300*/  F2F.F16.F32 R52, R52 ;  /* 0x0000003400347304 */ /* 0x000e300000200800 */
[----:B------:R-:W2:Y:S08]  /*6310*/  F2F.F16.F32 R65, R65 ;  /* 0x0000004100417304 */ /* 0x000eb00000200800 */
[----:B------:R-:W3:Y:S08]  /*6320*/  F2F.F16.F32 R28, R28 ;  /* 0x0000001c001c7304 */ /* 0x000ef00000200800 */
[----:B------:R-:W0:Y:S01]  /*6330*/  F2F.F16.F32 R48, R48 ;  /* 0x0000003000307304 */ /* 0x000e220000200800 */
        /* <DEDUP_REMOVED lines=10> */
.L_x_24796:
[----:B------:R-:W-:Y:S05]  /*63e0*/  BSYNC.RECONVERGENT B0 ;  /* 0x0000000000007941 */ /* 0x000fea0003800200 */
.L_x_24795:
[----:B-1-3--:R-:W-:-:S04]  /*63f0*/  IMAD.WIDE.U32 R30, R28, 0x10000, RZ ;  /* 0x000100001c1e7825 */ /* 0x00afc800078e00ff */
[----:B------:R-:W-:Y:S01]  /*6400*/  FMUL R59, R59, UR30 ;  /* 0x0000001e3b3b7c20 */ /* 0x000fe20008400000 */
[----:B------:R-:W1:Y:S01]  /*6410*/  F2F.F16.F32 R55, R55 ;  /* 0x0000003700377304 */ /* 0x000e620000200800 */
[----:B------:R-:W-:Y:S01]  /*6420*/  BSSY.RECONVERGENT B0, `(.L_x_24797) ;  /* 0x0000012000007945 */ /* 0x000fe20003800200 */
[----:B------:R-:W-:Y:S02]  /*6430*/  LOP3.LUT R28, R30, R53, RZ, 0xfc, !PT ;  /* 0x000000351e1c7212 */ /* 0x000fe400078efcff */
[----:B------:R-:W-:-:S04]  /*6440*/  LOP3.LUT R22, R31, R65, RZ, 0xfc, !PT ;  /* 0x000000411f167212 */ /* 0x000fc800078efcff */
[----:B------:R2:W3:Y:S01]  /*6450*/  F2F.F16.F32 R53, R59 ;  /* 0x0000003b00357304 */ /* 0x0004e20000200800 */
        /* <DEDUP_REMOVED lines=14> */
.L_x_24798:
[----:B------:R-:W-:Y:S05]  /*6540*/  BSYNC.RECONVERGENT B0 ;  /* 0x0000000000007941 */ /* 0x000fea0003800200 */
.L_x_24797:
        /* <DEDUP_REMOVED lines=8> */
[----:B------:R-:W0:Y:S01]  /*65d0*/  F2F.F16.F32 R54, R54 ;  /* 0x0000003600367304 */ /* 0x000e220000200800 */
        /* <DEDUP_REMOVED lines=21> */
[----:B------:R-:W1:Y:S03]  /*6730*/  F2F.F16.F32 R2, R2 ;  /* 0x0000000200027304 */ /* 0x000e660000200800 */
        /* <DEDUP_REMOVED lines=17> */
.L_x_24800:
[----:B------:R-:W-:Y:S05]  /*6850*/  BSYNC.RECONVERGENT B0 ;  /* 0x0000000000007941 */ /* 0x000fea0003800200 */
.L_x_24799:
        /* <DEDUP_REMOVED lines=289> */
[----:B------:R-:W-:Y:S04]  /*7a70*/  F2F.F16.F32 R59, R59 ;  /* 0x0000003b003b7304 */ /* 0x000fe80000200800 */
[----:B------:R-:W-:Y:S01]  /*7a80*/  FSEL R46, R61, 1, !P0 ;  /* 0x3f8000003d2e7808 */ /* 0x000fe20004000000 */
[----:B------:R-:W-:Y:S01]  /*7a90*/  FMUL R61, R51, UR30 ;  /* 0x0000001e333d7c20 */ /* 0x000fe20008400000 */
[----:B------:R-:W-:Y:S02]  /*7aa0*/  FMUL R51, R2, UR30 ;  /* 0x0000001e02337c20 */ /* 0x000fe40008400000 */
[--C-:B------:R-:W-:Y:S01]  /*7ab0*/  LOP3.LUT R67, R46, 0x80000000, R13.reuse, 0xb8, !PT ;  /* 0x800000002e437812 */ /* 0x100fe200078eb80d */
[----:B------:R-:W-:Y:S01]  /*7ac0*/  @!P1 FFMA R67, R13, R0, R13 ;  /* 0x000000000d439223 */ /* 0x000fe2000000000d */
[----:B------:R-:W-:Y:S01]  /*7ad0*/  SHF.L.U32 R13, R7, 0x10, RZ ;  /* 0x00000010070d7819 */ /* 0x000fe200000006ff */
[----:B------:R-:W-:Y:S04]  /*7ae0*/  F2F.F16.F32 R61, R61 ;  /* 0x0000003d003d7304 */ /* 0x000fe80000200800 */
[----:B------:R-:W-:-:S04]  /*7af0*/  FMUL R0, R13, 0.035677410662174224854 ;  /* 0x3d12227a0d007820 */ /* 0x000fc80000400000 */
[C---:B------:R-:W-:Y:S01]  /*7b00*/  FFMA R0, R13.reuse, R0, 0.79788458347320556641 ;  /* 0x3f4c422a0d007423 */ /* 0x040fe20000000000 */
[----:B------:R-:W-:Y:S03]  /*7b10*/  F2F.F16.F32 R51, R51 ;  /* 0x0000003300337304 */ /* 0x000fe60000200800 */
[----:B------:R-:W-:-:S04]  /*7b20*/  FMUL R46, R13, R0 ;  /* 0x000000000d2e7220 */ /* 0x000fc80000400000 */
[C---:B------:R-:W-:Y:S01]  /*7b30*/  FMUL R0, |R46|.reuse, 2.8853900432586669922 ;  /* 0x4038aa3b2e007820 */ /* 0x040fe20000400200 */
[C---:B------:R-:W-:Y:S01]  /*7b40*/  FMUL R54, R46.reuse, R46 ;  /* 0x0000002e2e367220 */ /* 0x040fe20000400000 */
[C---:B------:R-:W-:Y:S01]  /*7b50*/  FSETP.GE.AND P0, PT, |R46|.reuse, 9.010913848876953125, PT ;  /* 0x41102cb42e00780b */ /* 0x040fe20003f06200 */
[----:B------:R-:W-:Y:S01]  /*7b60*/  F2F.F16.F32 R42, R42 ;  /* 0x0000002a002a7304 */ /* 0x000fe20000200800 */
        /* <DEDUP_REMOVED lines=34> */
[----:B------:R-:W-:Y:S01]  /*7d90*/  F2F.F16.F32 R54, R54 ;  /* 0x0000003600367304 */ /* 0x000fe20000200800 */
[----:B------:R-:W-:-:S07]  /*7da0*/  FMUL R46, R43, UR30 ;  /* 0x0000001e2b2e7c20 */ /* 0x000fce0008400000 */
[----:B------:R-:W0:Y:S08]  /*7db0*/  MUFU.RCP R47, R47 ;  /* 0x0000002f002f7308 */ /* 0x000e300000001000 */
[----:B------:R-:W-:Y:S01]  /*7dc0*/  F2F.F16.F32 R46, R46 ;  /* 0x0000002e002e7304 */ /* 0x000fe20000200800 */
        /* <DEDUP_REMOVED lines=10> */
[----:B------:R-:W0:Y:S01]  /*7e70*/  F2F.F16.F32 R55, R55 ;  /* 0x0000003700377304 */ /* 0x000e220000200800 */
        /* <DEDUP_REMOVED lines=8> */
[----:B------:R-:W1:Y:S01]  /*7f00*/  F2F.F16.F32 R47, R47 ;  /* 0x0000002f002f7304 */ /* 0x000e620000200800 */
[----:B------:R-:W-:Y:S01]  /*7f10*/  FFMA R20, R63, R34, 0.5 ;  /* 0x3f0000003f147423 */ /* 0x000fe20000000022 */
[----:B------:R-:W-:Y:S01]  /*7f20*/  IADD3 R4, P1, PT, R4, UR14, RZ ;  /* 0x0000000e04047c10 */ /* 0x000fe2000ff3e0ff */
[----:B------:R-:W-:Y:S01]  /*7f30*/  FMUL R58, R43, UR30 ;  /* 0x0000001e2b3a7c20 */ /* 0x000fe20008400000 */
[----:B------:R-:W-:Y:S01]  /*7f40*/  LOP3.LUT R6, R6, R61, RZ, 0xfc, !PT ;  /* 0x0000003d06067212 */ /* 0x000fe200078efcff */
[----:B------:R-:W-:Y:S01]  /*7f50*/  FMUL R20, R13, R20 ;  /* 0x000000140d147220 */ /* 0x000fe20000400000 */
[----:B0-----:R-:W-:Y:S01]  /*7f60*/  LOP3.LUT R7, R0, R7, R55, 0xfe, !PT ;  /* 0x0000000700077212 */ /* 0x001fe200078efe37 */
[----:B------:R-:W-:Y:S01]  /*7f70*/  FFMA R0, R67, R34, 0.5 ;  /* 0x3f00000043007423 */ /* 0x000fe20000000022 */
[----:B------:R-:W0:Y:S01]  /*7f80*/  F2F.F16.F32 R40, R40 ;  /* 0x0000002800287304 */ /* 0x000e220000200800 */
[----:B------:R-:W-:-:S02]  /*7f90*/  IADD3.X R5, PT, PT, R5, UR15, RZ, P1, !PT ;  /* 0x0000000f05057c10 */ /* 0x000fc40008ffe4ff */
[----:B------:R-:W-:Y:S02]  /*7fa0*/  FMUL R49, R49, R0 ;  /* 0x0000000031317220 */ /* 0x000fe40000400000 */
[----:B------:R-:W2:Y:S02]  /*7fb0*/  S2R R0, SR_TID.X ;  /* 0x0000000000007919 */ /* 0x000ea40000002100 */
[----:B------:R-:W-:Y:S01]  /*7fc0*/  FMUL R53, R49, UR30 ;  /* 0x0000001e31357c20 */ /* 0x000fe20008400000 */
[----:B------:R-:W3:Y:S08]  /*7fd0*/  F2F.F16.F32 R39, R39 ;  /* 0x0000002700277304 */ /* 0x000ef00000200800 */
[----:B------:R-:W4:Y:S08]  /*7fe0*/  F2F.F16.F32 R48, R48 ;  /* 0x0000003000307304 */ /* 0x000f300000200800 */
[----:B------:R-:W0:Y:S08]  /*7ff0*/  F2F.F16.F32 R53, R53 ;  /* 0x0000003500357304 */ /* 0x000e300000200800 */
[----:B------:R-:W0:Y:S01]  /*8000*/  F2F.F16.F32 R58, R58 ;  /* 0x0000003a003a7304 */ /* 0x000e220000200800 */
        /* <DEDUP_REMOVED lines=8> */
.L_x_24802:
[----:B------:R-:W-:Y:S05]  /*8090*/  BSYNC.RECONVERGENT B0 ;  /* 0x0000000000007941 */ /* 0x000fea0003800200 */
.L_x_24801:
[----:B------:R-:W3:Y:S01]  /*80a0*/  F2F.F16.F32 R60, R60 ;  /* 0x0000003c003c7304 */ /* 0x000ee20000200800 */
        /* <DEDUP_REMOVED lines=11> */
.L_x_24804:
[----:B------:R-:W-:Y:S05]  /*8160*/  BSYNC.RECONVERGENT B0 ;  /* 0x0000000000007941 */ /* 0x000fea0003800200 */
.L_x_24803:
[----:B------:R-:W-:Y:S01]  /*8170*/  FMUL R61, R41, UR30 ;  /* 0x0000001e293d7c20 */ /* 0x000fe20008400000 */
[----:B------:R-:W-:Y:S01]  /*8180*/  BSSY.RECONVERGENT B0, `(.L_x_24805) ;  /* 0x0000011000007945 */ /* 0x000fe20003800200 */
[----:B------:R-:W-:-:S04]  /*8190*/  FMUL R59, R20, UR30 ;  /* 0x0000001e143b7c20 */ /* 0x000fc80008400000 */
[----:B------:R-:W0:Y:S01]  /*81a0*/  F2F.F16.F32 R61, R61 ;  /* 0x0000003d003d7304 */ /* 0x000e220000200800 */
        /* <DEDUP_REMOVED lines=14> */
.L_x_24806:
[----:B------:R-:W-:Y:S05]  /*8290*/  BSYNC.RECONVERGENT B0 ;  /* 0x0000000000007941 */ /* 0x000fea0003800200 */
.L_x_24805:
[----:B------:R-:W2:Y:S01]  /*82a0*/  F2F.F16.F32 R59, R59 ;  /* 0x0000003b003b7304 */ /* 0x000ea20000200800 */
        /* <DEDUP_REMOVED lines=14> */
.L_x_24808:
[----:B------:R-:W-:Y:S05]  /*8390*/  BSYNC.RECONVERGENT B0 ;  /* 0x0000000000007941 */ /* 0x000fea0003800200 */
.L_x_24807:
        /* <DEDUP_REMOVED lines=74> */
.L_x_24813:
        /* <DEDUP_REMOVED lines=48> */
.L_x_24812:
[----:B------:R-:W-:Y:S05]  /*8b40*/  BSYNC.RECONVERGENT B1 ;  /* 0x0000000000017941 */ /* 0x000fea0003800200 */
.L_x_24811:
        /* <DEDUP_REMOVED lines=35> */
.L_x_24810:
[----:B------:R-:W-:Y:S05]  /*8d80*/  BSYNC.RECONVERGENT B0 ;  /* 0x0000000000007941 */ /* 0x000fea0003800200 */
.L_x_24809:
        /* <DEDUP_REMOVED lines=29> */
.L_x_24818:
        /* <DEDUP_REMOVED lines=48> */
.L_x_24817:
[----:B------:R-:W-:Y:S05]  /*9260*/  BSYNC.RECONVERGENT B1 ;  /* 0x0000000000017941 */ /* 0x000fea0003800200 */
.L_x_24816:
        /* <DEDUP_REMOVED lines=35> */
.L_x_24815:
[----:B------:R-:W-:Y:S05]  /*94a0*/  BSYNC.RECONVERGENT B0 ;  /* 0x0000000000007941 */ /* 0x000fea0003800200 */
.L_x_24814:
        /* <DEDUP_REMOVED lines=28> */
.L_x_24823:
        /* <DEDUP_REMOVED lines=48> */
.L_x_24822:
[----:B------:R-:W-:Y:S05]  /*9970*/  BSYNC.RECONVERGENT B1 ;  /* 0x0000000000017941 */ /* 0x000fea0003800200 */
.L_x_24821:
        /* <DEDUP_REMOVED lines=35> */
.L_x_24820:
[----:B------:R-:W-:Y:S05]  /*9bb0*/  BSYNC.RECONVERGENT B0 ;  /* 0x0000000000007941 */ /* 0x000fea0003800200 */
.L_x_24819:
        /* <DEDUP_REMOVED lines=26> */
.L_x_24828:
        /* <DEDUP_REMOVED lines=48> */
.L_x_24827:
[----:B------:R-:W-:Y:S05]  /*a060*/  BSYNC.RECONVERGENT B1 ;  /* 0x0000000000017941 */ /* 0x000fea0003800200 */
.L_x_24826:
        /* <DEDUP_REMOVED lines=35> */
.L_x_24825:
[----:B------:R-:W-:Y:S05]  /*a2a0*/  BSYNC.RECONVERGENT B0 ;  /* 0x0000000000007941 */ /* 0x000fea0003800200 */
.L_x_24824:
        /* <DEDUP_REMOVED lines=39> */
.L_x_24837:
[----:B------:R-:W-:Y:S02]  /*a520*/  ISETP.NE.AND P0, PT, R0, RZ, PT ;  /* 0x000000ff0000720c */ /* 0x000fe40003f05270 */
[----:B-1----:R-:W-:-:S11]  /*a530*/  FMNMX R5, R4, R5, !PT ;  /* 0x0000000504057209 */ /* 0x002fd60007800000 */
[----:B------:R-:W-:Y:S05]  /*a540*/  @P0 BRA `(.L_x_24830) ;  /* 0x0000000000080947 */ /* 0x000fea0003800000 */
[----:B------:R-:W1:Y:S02]  /*a550*/  LDC.64 R2, c[0x0][0x3a8] ;  /* 0x0000ea00ff027b82 */ /* 0x000e640000000a00 */
[----:B-1----:R1:W-:Y:S02]  /*a560*/  REDG.E.MAX.S32.STRONG.GPU desc[UR22][R2.64], R5 ;  /* 0x000000050200798e */ /* 0x0023e4000d12e316 */
.L_x_24830:
[----:B------:R-:W-:Y:S05]  /*a570*/  BSYNC B0 ;  /* 0x0000000000007941 */ /* 0x000fea0003800000 */
.L_x_24829:
        /* <DEDUP_REMOVED lines=11> */
[----:B-12---:R-:W-:Y:S05]  /*a630*/  CALL.REL.NOINC `($__internal_607_$__cuda_sm20_rcp_rn_f32_slowpath) ;  /* 0x0000000400987944 */ /* 0x006fea0003c00000 */
[----:B------:R-:W-:Y:S05]  /*a640*/  BRA `(.L_x_24833) ;  /* 0x0000000000147947 */ /* 0x000fea0003800000 */
.L_x_24832:
[----:B01----:R-:W0:Y:S01]  /*a650*/  MUFU.RCP R5, UR30 ;  /* 0x0000001e00057d08 */ /* 0x003e220008001000 */
[----:B------:R-:W-:-:S05]  /*a660*/  MOV R0, UR30 ;  /* 0x0000001e00007c02 */ /* 0x000fca0008000f00 */
[----:B0-----:R-:W-:-:S04]  /*a670*/  FFMA R0, R5, R0, -1 ;  /* 0xbf80000005007423 */ /* 0x001fc80000000000 */
[----:B------:R-:W-:-:S04]  /*a680*/  FADD.FTZ R0, -R0, -RZ ;  /* 0x800000ff00007221 */ /* 0x000fc80000010100 */
[----:B------:R-:W-:-:S07]  /*a690*/  FFMA R5, R5, R0, R5 ;  /* 0x0000000005057223 */ /* 0x000fce0000000005 */
.L_x_24833:
[----:B------:R-:W0:Y:S02]  /*a6a0*/  LDC.64 R2, c[0x0][0x3b0] ;  /* 0x0000ec00ff027b82 */ /* 0x000e240000000a00 */
[----:B0-----:R-:W-:Y:S01]  /*a6b0*/  STG.E desc[UR22][R2.64], R5 ;  /* 0x0000000502007986 */ /* 0x001fe2000c101916 */
[----:B------:R-:W-:Y:S05]  /*a6c0*/  EXIT ;  /* 0x000000000000794d */ /* 0x000fea0003800000 */
.L_x_24831:
[----:B------:R-:W-:Y:S01]  /*a6d0*/  IMAD.MOV.U32 R7, RZ, RZ, 0x4 ;  /* 0x00000004ff077424 */ /* 0x000fe200078e00ff */
[----:B------:R-:W-:Y:S02]  /*a6e0*/  MOV R9, 0x1f ;  /* 0x0000001f00097802 */ /* 0x000fe40000000f00 */
[----:B------:R-:W-:-:S07]  /*a6f0*/  MOV R6, 0xffffffff ;  /* 0xffffffff00067802 */ /* 0x000fce0000000f00 */
[----:B012---:R-:W-:Y:S05]  /*a700*/  WARPSYNC.COLLECTIVE R6, `(.L_x_24834) ;  /* 0x0000000006087348 */ /* 0x007fea0003c00000 */
[----:B-1----:R1:W3:Y:S02]  /*a710*/  SHFL.DOWN P0, R5, R2, R7, R9 ;  /* 0x0800000702057389 */ /* 0x0022e40000000009 */
[----:B0123--:R-:W-:Y:S05]  /*a720*/  ENDCOLLECTIVE ;  /* 0x000000000000791b */ /* 0x00ffea0003800000 */
.L_x_24834:
[----:B------:R-:W-:Y:S02]  /*a730*/  MOV R7, 0x2 ;  /* 0x0000000200077802 */ /* 0x000fe40000000f00 */
[----:B------:R-:W-:-:S04]  /*a740*/  MOV R3, R5 ;  /* 0x0000000500037202 */ /* 0x000fc80000000f00 */
[----:B------:R-:W-:-:S04]  /*a750*/  FMNMX R3, R3, R2, !PT ;  /* 0x0000000203037209 */ /* 0x000fc80007800000 */
[----:B------:R-:W-:-:S07]  /*a760*/  MOV R2, R3 ;  /* 0x0000000300027202 */ /* 0x000fce0000000f00 */
[----:B------:R-:W-:Y:S05]  /*a770*/  WARPSYNC.COLLECTIVE R6, `(.L_x_24835) ;  /* 0x0000000006087348 */ /* 0x000fea0003c00000 */
[----:B------:R0:W1:Y:S02]  /*a780*/  SHFL.DOWN P0, R5, R2, R7, R9 ;  /* 0x0800000702057389 */ /* 0x0000640000000009 */
[----:B01----:R-:W-:Y:S05]  /*a790*/  ENDCOLLECTIVE ;  /* 0x000000000000791b */ /* 0x003fea0003800000 */
.L_x_24835:
[----:B------:R-:W-:Y:S01]  /*a7a0*/  MOV R7, 0x1 ;  /* 0x0000000100077802 */ /* 0x000fe20000000f00 */
[----:B------:R-:W-:-:S05]  /*a7b0*/  IMAD.MOV.U32 R4, RZ, RZ, R5 ;  /* 0x000000ffff047224 */ /* 0x000fca00078e0005 */
[----:B------:R-:W-:-:S04]  /*a7c0*/  FMNMX R4, R3, R4, !PT ;  /* 0x0000000403047209 */ /* 0x000fc80007800000 */
[----:B------:R-:W-:-:S07]  /*a7d0*/  MOV R2, R4 ;  /* 0x0000000400027202 */ /* 0x000fce0000000f00 */
[----:B------:R-:W-:Y:S05]  /*a7e0*/  WARPSYNC.COLLECTIVE R6, `(.L_x_24836) ;  /* 0x0000000006087348 */ /* 0x000fea0003c00000 */
[----:B------:R0:W1:Y:S02]  /*a7f0*/  SHFL.DOWN P0, R5, R2, R7, R9 ;  /* 0x0800000702057389 */ /* 0x0000640000000009 */
[----:B01----:R-:W-:Y:S05]  /*a800*/  ENDCOLLECTIVE ;  /* 0x000000000000791b */ /* 0x003fea0003800000 */
.L_x_24836:
[----:B------:R-:W-:Y:S05]  /*a810*/  BRA `(.L_x_24837) ;  /* 0xfffffffc00407947 */ /* 0x000fea000383ffff */
        .weak           $__internal_606_$__cuda_sm20_div_u64
        .type           $__internal_606_$__cuda_sm20_div_u64,@function
        .size           $__internal_606_$__cuda_sm20_div_u64,($__internal_607_$__cuda_sm20_rcp_rn_f32_slowpath - $__internal_606_$__cuda_sm20_div_u64)
$__internal_606_$__cuda_sm20_div_u64:
        /* <DEDUP_REMOVED lines=71> */
[----:B------:R-:W-:Y:S11]  /*ac90*/  RET.REL.NODEC R2 `(_ZN18transformer_engine6detail38cast_transpose_fused_kernel_notalignedILb0ELb0ELb1EfNS_16CTDBiasDActParamI13__nv_bfloat16S3_6__halffEELi4ELi4ENS_5EmptyEXadL_ZNS_4geluIffEET_T0_RKS6_EEEEvT3_mmm) ;  /* 0xffffff5002d87950 */ /* 0x000ff60003c3ffff */
        .weak           $__internal_607_$__cuda_sm20_rcp_rn_f32_slowpath
        .type           $__internal_607_$__cuda_sm20_rcp_rn_f32_slowpath,@function
        .size           $__internal_607_$__cuda_sm20_rcp_rn_f32_slowpath,(.L_x_29908 - $__internal_607_$__cuda_sm20_rcp_rn_f32_slowpath)
$__internal_607_$__cuda_sm20_rcp_rn_f32_slowpath:
        /* <DEDUP_REMOVED lines=15> */
.L_x_24838:
        /* <DEDUP_REMOVED lines=33> */
.L_x_24840:
[----:B------:R0:W1:Y:S02]  /*afa0*/  MUFU.RCP R2, R0 ;  /* 0x0000000000027308 */ /* 0x0000640000001000 */
.L_x_24839:
[----:B------:R-:W-:Y:S01]  /*afb0*/  HFMA2 R3, -RZ, RZ, 0, 0 ;  /* 0x00000000ff037431 */ /* 0x000fe200000001ff */
[----:B-1-3--:R-:W-:Y:S02]  /*afc0*/  MOV R5, R2 ;  /* 0x0000000200057202 */ /* 0x00afe40000000f00 */
[----:B------:R-:W-:-:S04]  /*afd0*/  MOV R2, R7 ;  /* 0x0000000700027202 */ /* 0x000fc80000000f00 */
[----:B0-2---:R-:W-:Y:S05]  /*afe0*/  RET.REL.NODEC R2 `(_ZN18transformer_engine6detail38cast_transpose_fused_kernel_notalignedILb0ELb0ELb1EfNS_16CTDBiasDActParamI13__nv_bfloat16S3_6__halffEELi4ELi4ENS_5EmptyEXadL_ZNS_4geluIffEET_T0_RKS6_EEEEvT3_mmm) ;  /* 0xffffff5002047950 */ /* 0x005fea0003c3ffff */
.L_x_24841:
        /* <DEDUP_REMOVED lines=9> */
.L_x_29908:


//--------------------- .text._ZN18transformer_engine6detail38cast_transpose_fused_kernel_notalignedILb0ELb0ELb1EfNS_16CTDBiasDActParamI13__nv_bfloat16S3_ffEELi4ELi2ENS_5EmptyEXadL_ZNS_4geluIffEET_T0_RKS5_EEEEvT3_mmm --------------------------
	.section	.text._ZN18transformer_engine6detail38cast_transpose_fused_kernel_notalignedILb0ELb0ELb1EfNS_16CTDBiasDActParamI13__nv_bfloat16S3_ffEELi4ELi2ENS_5EmptyEXadL_ZNS_4geluIffEET_T0_RKS5_EEEEvT3_mmm,"ax",@progbits
	.align	128
        .global         _ZN18transformer_engine6detail38cast_transpose_fused_kernel_notalignedILb0ELb0ELb1EfNS_16CTDBiasDActParamI13__nv_bfloat16S3_ffEELi4ELi2ENS_5EmptyEXadL_ZNS_4geluIffEET_T0_RKS5_EEEEvT3_mmm
        .type           _ZN18transformer_engine6detail38cast_transpose_fused_kernel_notalignedILb0ELb0ELb1EfNS_16CTDBiasDActParamI13__nv_bfloat16S3_ffEELi4ELi2ENS_5EmptyEXadL_ZNS_4geluIffEET_T0_RKS5_EEEEvT3_mmm,@function
        .size           _ZN18transformer_engine6detail38cast_transpose_fused_kernel_notalignedILb0ELb0ELb1EfNS_16CTDBiasDActParamI13__nv_bfloat16S3_ffEELi4ELi2ENS_5EmptyEXadL_ZNS_4geluIffEET_T0_RKS5_EEEEvT3_mmm,(.L_x_29910 - _ZN18transformer_engine6detail38cast_transpose_fused_kernel_notalignedILb0ELb0ELb1EfNS_16CTDBiasDActParamI13__nv_bfloat16S3_ffEELi4ELi2ENS_5EmptyEXadL_ZNS_4geluIffEET_T0_RKS5_EEEEvT3_mmm)
        .other          _ZN18transformer_engine6detail38cast_transpose_fused_kernel_notalignedILb0ELb0ELb1EfNS_16CTDBiasDActParamI13__nv_bfloat16S3_ffEELi4ELi2ENS_5EmptyEXadL_ZNS_4geluIffEET_T0_RKS5_EEEEvT3_mmm,@"STO_CUDA_ENTRY STV_DEFAULT"
_ZN18transformer_engine6detail38cast_transpose_fused_kernel_notalignedILb0ELb0ELb1EfNS_16CTDBiasDActParamI13__nv_bfloat16S3_ffEELi4ELi2ENS_5EmptyEXadL_ZNS_4geluIffEET_T0_RKS5_EEEEvT3_mmm:
.text._ZN18transformer_engine6detail38cast_transpose_fused_kernel_notalignedILb0ELb0ELb1EfNS_16CTDBiasDActParamI13__nv_bfloat16S3_ffEELi4ELi2ENS_5EmptyEXadL_ZNS_4geluIffEET_T0_RKS5_EEEEvT3_mmm:
        /* <DEDUP_REMOVED lines=43> */
.L_x_24842:
[----:B------:R-:W-:-:S07]  /*02b0*/  MOV R4, 0x2d0 ;  /* 0x000002d000047802 */ /* 0x000fce0000000f00 */
[----:B------:R-:W-:Y:S05]  /*02c0*/  CALL.REL.NOINC `($__internal_608_$__cuda_sm20_div_u64) ;  /* 0x00000060001c7944 */ /* 0x000fea0003c00000 */
        /* <DEDUP_REMOVED lines=11> */
.L_x_24843:
        /* <DEDUP_REMOVED lines=9> */
[----:B------:R-:W2:Y:S01]  /*0410*/  LDCU.64 UR22, c[0x0][0x380] ;  /* 0x00007000ff1677ac */ /* 0x000ea20008000a00 */
[----:B------:R-:W-:-:S02]  /*0420*/  LOP3.LUT R19, R30, 0x1f, RZ, 0xc0, !PT ;  /* 0x0000001f1e137812 */ /* 0x000fc400078ec0ff */
[----:B------:R-:W-:Y:S01]  /*0430*/  LOP3.LUT R16, R16, 0x1f, RZ, 0xc0, !PT ;  /* 0x0000001f10107812 */ /* 0x000fe200078ec0ff */
[----:B------:R-:W-:Y:S02]  /*0440*/  USHF.L.U64.HI UR18, UR19, 0x7, UR6 ;  /* 0x0000000713127899 */ /* 0x000fe40008010206 */
[----:B0-----:R-:W-:Y:S02]  /*0450*/  UIMAD.WIDE.U32 UR8, UR4, UR16, URZ ;  /* 0x00000010040872a5 */ /* 0x001fe4000f8e00ff */
[----:B------:R-:W-:Y:S02]  /*0460*/  UIMAD UR7, UR5, UR16, URZ ;  /* 0x00000010050772a4 */ /* 0x000fe4000f8e02ff */
[----:B------:R-:W-:Y:S02]  /*0470*/  USHF.R.U64 UR16, UR16, 0x2, UR17 ;  /* 0x0000000210107899 */ /* 0x000fe40008001211 */
[----:B-1----:R-:W-:Y:S02]  /*0480*/  USHF.R.U64 UR26, UR12, 0x1, UR13 ;  /* 0x000000010c1a7899 */ /* 0x002fe4000800120d */
[----:B------:R-:W-:-:S02]  /*0490*/  USHF.R.U32.HI UR28, URZ, 0x2, UR17 ;  /* 0x00000002ff1c7899 */ /* 0x000fc40008011611 */
[----:B------:R-:W-:Y:S02]  /*04a0*/  UIMAD UR20, UR4, UR17, UR7 ;  /* 0x00000011041472a4 */ /* 0x000fe4000f8e0207 */
[----:B------:R-:W-:Y:S02]  /*04b0*/  ULEA UR11, UP0, -UR19, UR16, 0x5 ;  /* 0x00000010130b7291 */ /* 0x000fe4000f8029ff */
[----:B------:R-:W-:Y:S01]  /*04c0*/  USHF.R.U32.HI UR27, URZ, 0x1, UR13 ;  /* 0x00000001ff1b7899 */ /* 0x000fe2000801160d */
[C---:B------:R-:W-:Y:S01]  /*04d0*/  IMAD R3, R14.reuse, UR28, RZ ;  /* 0x0000001c0e037c24 */ /* 0x040fe2000f8e02ff */
[----:B------:R-:W-:Y:S01]  /*04e0*/  ULEA UR7, UP1, -UR4, UR26, 0x5 ;  /* 0x0000001a04077291 */ /* 0x000fe2000f8229ff */
[----:B------:R-:W-:Y:S01]  /*04f0*/  IMAD.WIDE.U32 R14, R14, UR16, RZ ;  /* 0x000000100e0e7c25 */ /* 0x000fe2000f8e00ff */
[----:B------:R-:W-:Y:S02]  /*0500*/  UIADD3.X UR15, UPT, UPT, ~UR15, UR28, URZ, UP0, !UPT ;  /* 0x0000001c0f0f7290 */ /* 0x000fe400087fe5ff */
[----:B------:R-:W-:Y:S01]  /*0510*/  UIADD3.X UR10, UPT, UPT, ~UR10, UR27, URZ, UP1, !UPT ;  /* 0x0000001b0a0a7290 */ /* 0x000fe20008ffe5ff */
[----:B------:R-:W-:Y:S01]  /*0520*/  IMAD.IADD R36, R15, 0x1, R3 ;  /* 0x000000010f247824 */ /* 0x000fe200078e0203 */
[----:B------:R-:W-:Y:S01]  /*0530*/  UISETP.LT.U32.AND UP0, UPT, UR7, 0x20, UPT ;  /* 0x000000200700788c */ /* 0x000fe2000bf01070 */
[-C--:B------:R-:W-:Y:S01]  /*0540*/  IADD3 R10, P0, PT, R19, R14.reuse, RZ ;  /* 0x0000000e130a7210 */ /* 0x080fe20007f1e0ff */
[----:B------:R-:W-:Y:S01]  /*0550*/  UISETP.LT.U32.AND UP1, UPT, UR11, 0x20, UPT ;  /* 0x000000200b00788c */ /* 0x000fe2000bf21070 */
[----:B------:R-:W-:Y:S01]  /*0560*/  IADD3 R22, P3, PT, R16, R14, RZ ;  /* 0x0000000e10167210 */ /* 0x000fe20007f7e0ff */
[----:B------:R-:W-:-:S02]  /*0570*/  UISETP.LT.U32.AND.EX UP0, UPT, UR10, URZ, UPT, UP0 ;  /* 0x000000ff0a00728c */ /* 0x000fc4000bf01100 */
[----:B------:R-:W-:Y:S01]  /*0580*/  UISETP.LT.U32.AND.EX UP1, UPT, UR15, URZ, UPT, UP1 ;  /* 0x000000ff0f00728c */ /* 0x000fe2000bf21110 */
[----:B------:R-:W-:Y:S01]  /*0590*/  IMAD.X R9, RZ, RZ, R36, P0 ;  /* 0x000000ffff097224 */ /* 0x000fe200000e0624 */
[----:B------:R-:W-:Y:S01]  /*05a0*/  USEL UR21, UR7, 0x20, UP0 ;  /* 0x0000002007157887 */ /* 0x000fe20008000000 */
[----:B------:R-:W-:Y:S01]  /*05b0*/  IADD3.X R23, PT, PT, RZ, R36, RZ, P3, !PT ;  /* 0x00000024ff177210 */ /* 0x000fe20001ffe4ff */
[----:B------:R-:W-:Y:S02]  /*05c0*/  USEL UR15, UR11, 0x20, UP1 ;  /* 0x000000200b0f7887 */ /* 0x000fe40008800000 */
[----:B------:R-:W-:Y:S02]  /*05d0*/  USHF.L.U32 UR17, UR19, 0x7, URZ ;  /* 0x0000000713117899 */ /* 0x000fe400080006ff */
[----:B------:R-:W-:Y:S01]  /*05e0*/  ISETP.GE.U32.AND P1, PT, R31, UR21, PT ;  /* 0x000000151f007c0c */ /* 0x000fe2000bf26070 */
[----:B------:R-:W-:Y:S01]  /*05f0*/  UIADD3 UR7, UPT, UPT, UR9, UR20, URZ ;  /* 0x0000001409077290 */ /* 0x000fe2000fffe0ff */
[----:B------:R-:W-:Y:S01]  /*0600*/  ISETP.GE.U32.AND P2, PT, R38, UR21, PT ;  /* 0x0000001526007c0c */ /* 0x000fe2000bf46070 */
[----:B------:R-:W-:Y:S01]  /*0610*/  ULEA UR17, UP2, UR8, UR17, 0x6 ;  /* 0x0000001108117291 */ /* 0x000fe2000f8430ff */
[----:B------:R-:W-:Y:S01]  /*0620*/  ISETP.LT.U32.AND P1, PT, R19, UR15, !P1 ;  /* 0x0000000f13007c0c */ /* 0x000fe2000cf21070 */
[----:B------:R-:W0:Y:S01]  /*0630*/  LDCU.64 UR24, c[0x0][0x358] ;  /* 0x00006b00ff1877ac */ /* 0x000e220008000a00 */
[----:B------:R-:W-:Y:S01]  /*0640*/  ISETP.LT.U32.AND P2, PT, R16, UR15, !P2 ;  /* 0x0000000f10007c0c */ /* 0x000fe2000d741070 */
[----:B--2---:R-:W-:-:S02]  /*0650*/  ULEA UR22, UP0, UR17, UR22, 0x1 ;  /* 0x0000001611167291 */ /* 0x004fc4000f8008ff */
[----:B------:R-:W-:Y:S02]  /*0660*/  ULEA.HI.X UR7, UR8, UR18, UR7, 0x6, UP2 ;  /* 0x0000001208077291 */ /* 0x000fe400090f3407 */
[----:B------:R-:W-:Y:S02]  /*0670*/  USHF.L.U32 UR18, UR16, 0x1, URZ ;  /* 0x0000000110127899 */ /* 0x000fe400080006ff */
[----:B------:R-:W-:Y:S02]  /*0680*/  ULEA.HI.X UR23, UR17, UR23, UR7, 0x1, UP0 ;  /* 0x0000001711177291 */ /* 0x000fe400080f0c07 */
[----:B------:R-:W-:Y:S02]  /*0690*/  USHF.L.U64.HI UR20, UR16, 0x1, UR28 ;  /* 0x0000000110147899 */ /* 0x000fe4000801021c */
[----:B------:R-:W-:Y:S01]  /*06a0*/  @P1 LEA R2, P0, R10, UR22, 0x3 ;  /* 0x000000160a021c11 */ /* 0x000fe2000f8018ff */
[----:B------:R-:W1:Y:S01]  /*06b0*/  LDCU.64 UR8, c[0x0][0x3a0] ;  /* 0x00007400ff0877ac */ /* 0x000e620008000a00 */
[----:B------:R-:W-:-:S02]  /*06c0*/  @P2 IADD3 R0, P3, PT, R22, UR18, RZ ;  /* 0x0000001216002c10 */ /* 0x000fc4000ff7e0ff */
[----:B------:R-:W-:Y:S02]  /*06d0*/  @P1 LEA.HI.X R3, R10, UR23, R9, 0x3, P0 ;  /* 0x000000170a031c11 */ /* 0x000fe400080f1c09 */
[----:B------:R-:W-:Y:S02]  /*06e0*/  @P2 IADD3.X R5, PT, PT, R23, UR20, RZ, P3, !PT ;  /* 0x0000001417052c10 */ /* 0x000fe40009ffe4ff */
[C---:B------:R-:W-:Y:S02]  /*06f0*/  @P2 LEA R4, P0, R0.reuse, UR22, 0x3 ;  /* 0x0000001600042c11 */ /* 0x040fe4000f8018ff */
[----:B0-----:R-:W2:Y:S02]  /*0700*/  @P1 LDG.E.64 R2, desc[UR24][R2.64] ;  /* 0x0000001802021981 */ /* 0x001ea4000c1e1b00 */
[----:B------:R-:W-:-:S06]  /*0710*/  @P2 LEA.HI.X R5, R0, UR23, R5, 0x3, P0 ;  /* 0x0000001700052c11 */ /* 0x000fcc00080f1c05 */
[----:B------:R-:W3:Y:S01]  /*0720*/  @P2 LDG.E.64 R4, desc[UR24][R4.64] ;  /* 0x0000001804042981 */ /* 0x000ee2000c1e1b00 */
[----:B------:R-:W-:-:S04]  /*0730*/  @P1 IADD3 R0, P0, PT, R10, UR16, RZ ;  /* 0x000000100a001c10 */ /* 0x000fc8000ff1e0ff */
[----:B------:R-:W-:Y:S02]  /*0740*/  @P1 IADD3.X R7, PT, PT, R9, UR28, RZ, P0, !PT ;  /* 0x0000001c09071c10 */ /* 0x000fe400087fe4ff */
[----:B------:R-:W-:-:S04]  /*0750*/  @P1 LEA R12, P0, R0, UR22, 0x3 ;  /* 0x00000016000c1c11 */ /* 0x000fc8000f8018ff */
[----:B------:R-:W-:Y:S02]  /*0760*/  @P1 LEA.HI.X R13, R0, UR23, R7, 0x3, P0 ;  /* 0x00000017000d1c11 */ /* 0x000fe400080f1c07 */
[----:B------:R-:W-:-:S06]  /*0770*/  @!P1 CS2R R6, SRZ ;  /* 0x0000000000069805 */ /* 0x000fcc000001ff00 */
[----:B------:R0:W4:Y:S01]  /*0780*/  @P1 LDG.E.64 R6, desc[UR24][R12.64] ;  /* 0x000000180c061981 */ /* 0x000122000c1e1b00 */
[----:B-1----:R-:W-:-:S04]  /*0790*/  ISETP.NE.U32.AND P0, PT, RZ, UR8, PT ;  /* 0x00000008ff007c0c */ /* 0x002fc8000bf05070 */
[----:B------:R-:W-:-:S13]  /*07a0*/  ISETP.NE.AND.EX P0, PT, RZ, UR9, PT, P0 ;  /* 0x00000009ff007c0c */ /* 0x000fda000bf05300 */
[----:B------:R-:W1:Y:S01]  /*07b0*/  @P0 LDC.64 R20, c[0x0][0x3a0] ;  /* 0x0000e800ff140b82 */ /* 0x000e620000000a00 */
[----:B------:R-:W-:Y:S01]  /*07c0*/  VOTEU.ANY UP0, P2 ;  /* 0x0000000000ff7886 */ /* 0x000fe20001000100 */
[----:B------:R-:W-:-:S04]  /*07d0*/  IMAD.U32 R11, RZ, RZ, UR16 ;  /* 0x00000010ff0b7e24 */ /* 0x000fc8000f8e00ff */
[----:B------:R-:W-:Y:S01]  /*07e0*/  @UP0 UIMAD UR8, UR28, 0x3, URZ ;  /* 0x000000031c0808a4 */ /* 0x000fe2000f8e02ff */
[----:B------:R-:W-:Y:S01]  /*07f0*/  @P2 IMAD.WIDE.U32 R22, R11, 0x3, R22 ;  /* 0x000000030b162825 */ /* 0x000fe200078e0016 */
[----:B-1----:R-:W5:Y:S04]  /*0800*/  @P0 LDG.E R8, desc[UR24][R20.64] ;  /* 0x0000001814080981 */ /* 0x002f68000c1e1900 */
[----:B------:R-:W-:Y:S01]  /*0810*/  @P2 VIADD R11, R23, UR8 ;  /* 0x00000008170b2c36 */ /* 0x000fe20008000000 */
[C---:B------:R-:W-:Y:S02]  /*0820*/  @P2 LEA R24, P3, R22.reuse, UR22, 0x3 ;  /* 0x0000001616182c11 */ /* 0x040fe4000f8618ff */
[----:B0-----:R-:W-:Y:S01]  /*0830*/  @!P2 CS2R R12, SRZ ;  /* 0x00000000000ca805 */ /* 0x001fe2000001ff00 */
[----:B------:R-:W-:Y:S01]  /*0840*/  IMAD.MOV.U32 R33, RZ, RZ, 0x3c80f082 ;  /* 0x3c80f082ff217424 */ /* 0x000fe200078e00ff */
[----:B------:R-:W0:Y:S01]  /*0850*/  LDCU.128 UR8, c[0x0][0x390] ;  /* 0x00007200ff0877ac */ /* 0x000e220008000c00 */
[----:B------:R-:W-:-:S05]  /*0860*/  @P2 LEA.HI.X R25, R22, UR23, R11, 0x3, P3 ;  /* 0x0000001716192c11 */ /* 0x000fca00098f1c0b */
[----:B------:R3:W5:Y:S01]  /*0870*/  @P2 LDG.E.64 R12, desc[UR24][R24.64] ;  /* 0x00000018180c2981 */ /* 0x000762000c1e1b00 */
[----:B0-----:R-:W-:-:S04]  /*0880*/  ULEA UR8, UP0, UR17, UR8, 0x2 ;  /* 0x0000000811087291 */ /* 0x001fc8000f8010ff */
[----:B------:R-:W-:Y:S01]  /*0890*/  ULEA.HI.X UR9, UR17, UR9, UR7, 0x2, UP0 ;  /* 0x0000000911097291 */ /* 0x000fe200080f1407 */
[----:B------:R-:W-:Y:S02]  /*08a0*/  @!P1 CS2R R2, SRZ ;  /* 0x0000000000029805 */ /* 0x000fe4000001ff00 */
[----:B------:R-:W-:-:S04]  /*08b0*/  @!P2 CS2R R4, SRZ ;  /* 0x000000000004a805 */ /* 0x000fc8000001ff00 */
[----:B--2---:R-:W-:Y:S02]  /*08c0*/  IMAD.U32 R40, R3, 0x10000, RZ ;  /* 0x0001000003287824 */ /* 0x004fe400078e00ff */
[C---:B---3--:R-:W-:Y:S01]  /*08d0*/  SHF.R.U64 R24, R4.reuse, 0x10, R5 ;  /* 0x0000001004187819 */ /* 0x048fe20000001205 */
[----:B------:R-:W-:Y:S02]  /*08e0*/  IMAD.U32 R23, R4, 0x10000, RZ ;  /* 0x0001000004177824 */ /* 0x000fe400078e00ff */
[----:B------:R-:W-:Y:S01]  /*08f0*/  FMUL R15, R40, 0.035677410662174224854 ;  /* 0x3d12227a280f7820 */ /* 0x000fe20000400000 */
[----:B------:R-:W-:Y:S01]  /*0900*/  SHF.L.U32 R24, R24, 0x10, RZ ;  /* 0x0000001018187819 */ /* 0x000fe200000006ff */
[C---:B------:R-:W-:Y:S02]  /*0910*/  FMUL R0, R23.reuse, 0.035677410662174224854 ;  /* 0x3d12227a17007820 */ /* 0x040fe40000400000 */
[----:B------:R-:W-:Y:S02]  /*0920*/  FFMA R15, R40, R15, 0.79788458347320556641 ;  /* 0x3f4c422a280f7423 */ /* 0x000fe4000000000f */
[----:B------:R-:W-:Y:S01]  /*0930*/  FFMA R0, R23, R0, 0.79788458347320556641 ;  /* 0x3f4c422a17007423 */ /* 0x000fe20000000000 */
[----:B------:R-:W-:Y:S01]  /*0940*/  FMUL R17, R24, 0.035677410662174224854 ;  /* 0x3d12227a18117820 */ /* 0x000fe20000400000 */
[----:B------:R-:W-:-:S02]  /*0950*/  FMUL R4, R40, R15 ;  /* 0x0000000f28047220 */ /* 0x000fc40000400000 */
[----:B------:R-:W-:Y:S01]  /*0960*/  FMUL R15, R23, R0 ;  /* 0x00000000170f7220 */ /* 0x000fe20000400000 */
[C---:B------:R-:W-:Y:S01]  /*0970*/  FFMA R17, R24.reuse, R17, 0.79788458347320556641 ;  /* 0x3f4c422a18117423 */ /* 0x040fe20000000011 */
[----:B------:R-:W-:Y:S02]  /*0980*/  IMAD.U32 R25, R5, 0x10000, RZ ;  /* 0x0001000005197824 */ /* 0x000fe400078e00ff */
[----:B------:R-:W-:Y:S01]  /*0990*/  FMUL R0, |R15|, 2.8853900432586669922 ;  /* 0x4038aa3b0f007820 */ /* 0x000fe20000400200 */
[----:B------:R-:W-:Y:S01]  /*09a0*/  FMUL R18, R24, R17 ;  /* 0x0000001118127220 */ /* 0x000fe20000400000 */
[----:B------:R-:W-:-:S03]  /*09b0*/  FMUL R20, R25, 0.035677410662174224854 ;  /* 0x3d12227a19147820 */ /* 0x000fc60000400000 */
[----:B------:R-:W-:Y:S01]  /*09c0*/  FMUL R32, |R18|, 2.8853900432586669922 ;  /* 0x4038aa3b12207820 */ /* 0x000fe20000400200 */
[----:B------:R-:W0:Y:S01]  /*09d0*/  MUFU.EX2 R0, R0 ;  /* 0x0000000000007308 */ /* 0x000e220000000800 */
[----:B------:R-:W-:Y:S01]  /*09e0*/  FFMA R20, R25, R20, 0.79788458347320556641 ;  /* 0x3f4c422a19147423 */ /* 0x000fe20000000014 */
[----:B------:R-:W-:-:S03]  /*09f0*/  SHF.L.U32 R42, R2, 0x10, RZ ;  /* 0x00000010022a7819 */ /* 0x000fc600000006ff */
[----:B------:R-:W-:-:S03]  /*0a00*/  FMUL R20, R25, R20 ;  /* 0x0000001419147220 */ /* 0x000fc60000400000 */
[----:B------:R-:W1:Y:S01]  /*0a10*/  MUFU.EX2 R32, R32 ;  /* 0x0000002000207308 */ /* 0x000e620000000800 */
[----:B------:R-:W-:Y:S01]  /*0a20*/  FMUL R11, R42, 0.035677410662174224854 ;  /* 0x3d12227a2a0b7820 */ /* 0x000fe20000400000 */
[----:B------:R-:W-:Y:S01]  /*0a30*/  FMUL R34, |R20|, 2.8853900432586669922 ;  /* 0x4038aa3b14227820 */ /* 0x000fe20000400200 */
[----:B------:R-:W-:Y:S01]  /*0a40*/  SHF.R.U64 R45, R2, 0x10, R3 ;  /* 0x00000010022d7819 */ /* 0x000fe20000001203 */
[----:B------:R-:W-:Y:S01]  /*0a50*/  FMUL R2, R20, R20 ;  /* 0x0000001414027220 */ /* 0x000fe20000400000 */
[C---:B------:R-:W-:Y:S02]  /*0a60*/  FFMA R11, R42.reuse, R11, 0.79788458347320556641 ;  /* 0x3f4c422a2a0b7423 */ /* 0x040fe4000000000b */
[----:B------:R-:W-:Y:S01]  /*0a70*/  SHF.L.U32 R45, R45, 0x10, RZ ;  /* 0x000000102d2d7819 */ /* 0x000fe200000006ff */
[----:B------:R-:W2:Y:S01]  /*0a80*/  MUFU.EX2 R34, R34 ;  /* 0x0000002200227308 */ /* 0x000ea20000000800 */
[----:B------:R-:W-:Y:S01]  /*0a90*/  ISETP.GE.U32.AND P1, PT, R31, UR21, PT ;  /* 0x000000151f007c0c */ /* 0x000fe2000bf26070 */
[----:B------:R-:W-:Y:S01]  /*0aa0*/  FMUL R11, R42, R11 ;  /* 0x0000000b2a0b7220 */ /* 0x000fe20000400000 */
[----:B------:R-:W-:Y:S01]  /*0ab0*/  FMUL R21, |R4|, 2.8853900432586669922 ;  /* 0x4038aa3b04157820 */ /* 0x000fe20000400200 */
[----:B0-----:R-:W-:Y:S01]  /*0ac0*/  FADD R26, R0, 1 ;  /* 0x3f800000001a7421 */ /* 0x001fe20000000000 */
[----:B------:R-:W-:Y:S01]  /*0ad0*/  IADD3 R17, P3, PT, R14, UR18, RZ ;  /* 0x000000120e117c10 */ /* 0x000fe2000ff7e0ff */
[----:B------:R-:W-:Y:S01]  /*0ae0*/  FFMA R37, R2, R33, -0.052303962409496307373 ;  /* 0xbd563cae02257423 */ /* 0x000fe20000000021 */
[----:B------:R-:W-:Y:S01]  /*0af0*/  FMUL R14, R45, 0.035677410662174224854 ;  /* 0x3d12227a2d0e7820 */ /* 0x000fe20000400000 */
[----:B------:R-:W-:Y:S01]  /*0b00*/  ISETP.GE.U32.OR P1, PT, R19, UR15, P1 ;  /* 0x0000000f13007c0c */ /* 0x000fe20008f26470 */
[----:B------:R-:W-:Y:S01]  /*0b10*/  FMUL R22, |R11|, 2.8853900432586669922 ;  /* 0x4038aa3b0b167820 */ /* 0x000fe20000400200 */
[----:B------:R0:W3:Y:S01]  /*0b20*/  MUFU.RCP R27, R26 ;  /* 0x0000001a001b7308 */ /* 0x0000e20000001000 */
[----:B-1----:R-:W-:Y:S01]  /*0b30*/  FADD R19, R32, 1 ;  /* 0x3f80000020137421 */ /* 0x002fe20000000000 */
[----:B------:R-:W-:Y:S01]  /*0b40*/  FMUL R0, R15, R15 ;  /* 0x0000000f0f007220 */ /* 0x000fe20000400000 */
[----:B------:R-:W-:Y:S01]  /*0b50*/  FFMA R37, R2, R37, 0.1331529766321182251 ;  /* 0x3e08594102257423 */ /* 0x000fe20000000025 */
[----:B------:R-:W-:-:S04]  /*0b60*/  FFMA R14, R45, R14, 0.79788458347320556641 ;  /* 0x3f4c422a2d0e7423 */ /* 0x000fc8000000000e */
[----:B------:R-:W1:Y:S01]  /*0b70*/  MUFU.EX2 R21, R21 ;  /* 0x0000001500157308 */ /* 0x000e620000000800 */
[----:B------:R-:W-:Y:S01]  /*0b80*/  FFMA R35, R0, R33, -0.052303962409496307373 ;  /* 0xbd563cae00237423 */ /* 0x000fe20000000021 */
[----:B------:R-:W-:Y:S01]  /*0b90*/  FFMA R39, R2, R37, -0.33332768082618713379 ;  /* 0xbeaaa9ed02277423 */ /* 0x000fe20000000025 */
[----:B------:R-:W-:Y:S02]  /*0ba0*/  FMUL R14, R45, R14 ;  /* 0x0000000e2d0e7220 */ /* 0x000fe40000400000 */
[----:B------:R-:W-:-:S03]  /*0bb0*/  FFMA R35, R0, R35, 0.1331529766321182251 ;  /* 0x3e08594100237423 */ /* 0x000fc60000000023 */
[----:B------:R-:W4:Y:S01]  /*0bc0*/  MUFU.EX2 R22, R22 ;  /* 0x0000001600167308 */ /* 0x000f220000000800 */
[----:B------:R-:W-:Y:S01]  /*0bd0*/  FFMA R47, R2, R39, RZ ;  /* 0x00000027022f7223 */ /* 0x000fe200000000ff */
[----:B------:R-:W-:Y:S01]  /*0be0*/  FMUL R2, |R14|, 2.8853900432586669922 ;  /* 0x4038aa3b0e027820 */ /* 0x000fe20000400200 */
[----:B--2---:R-:W-:-:S05]  /*0bf0*/  FADD R34, R34, 1 ;  /* 0x3f80000022227421 */ /* 0x004fca0000000000 */
[----:B------:R-:W2:Y:S01]  /*0c00*/  MUFU.RCP R19, R19 ;  /* 0x0000001300137308 */ /* 0x000ea20000001000 */
[C---:B------:R-:W-:Y:S01]  /*0c10*/  FFMA R35, R0.reuse, R35, -0.33332768082618713379 ;  /* 0xbeaaa9ed00237423 */ /* 0x040fe20000000023 */
[----:B------:R-:W-:Y:S01]  /*0c20*/  IMAD.MOV.U32 R32, RZ, RZ, 0x3f800000 ;  /* 0x3f800000ff207424 */ /* 0x000fe200078e00ff */
[----:B------:R-:W-:Y:S02]  /*0c30*/  FSETP.GE.AND P6, PT, |R15|, 9.010913848876953125, PT ;  /* 0x41102cb40f00780b */ /* 0x000fe40003fc6200 */
[----:B0-----:R-:W-:Y:S01]  /*0c40*/  FFMA R26, R0, R35, RZ ;  /* 0x00000023001a7223 */ /* 0x001fe200000000ff */
[----:B---3--:R-:W-:Y:S02]  /*0c50*/  FFMA R27, R27, -2, R32 ;  /* 0xc00000001b1b7823 */ /* 0x008fe40000000020 */
[----:B------:R0:W3:Y:S01]  /*0c60*/  MUFU.RCP R37, R34 ;  /* 0x0000002200257308 */ /* 0x0000e20000001000 */
[----:B------:R-:W-:Y:S01]  /*0c70*/  FMUL R0, R18, R18 ;  /* 0x0000001212007220 */ /* 0x000fe20000400000 */
[----:B-1----:R-:W-:-:S06]  /*0c80*/  FADD R21, R21, 1 ;  /* 0x3f80000015157421 */ /* 0x002fcc0000000000 */
[----:B------:R-:W1:Y:S01]  /*0c90*/  MUFU.EX2 R2, R2 ;  /* 0x0000000200027308 */ /* 0x000e620000000800 */
[----:B0-----:R-:W-:Y:S01]  /*0ca0*/  FSEL R34, R27, 1, !P6 ;  /* 0x3f8000001b227808 */ /* 0x001fe20007000000 */
[----:B------:R-:W-:Y:S01]  /*0cb0*/  FFMA R35, R0, R33, -0.052303962409496307373 ;  /* 0xbd563cae00237423 */ /* 0x000fe20000000021 */
[----:B------:R-:W-:Y:S01]  /*0cc0*/  SHF.R.U32.HI R43, RZ, 0x10, R3 ;  /* 0x00000010ff2b7819 */ /* 0x000fe20000011603 */
[----:B----4-:R-:W-:Y:S01]  /*0cd0*/  FADD R22, R22, 1 ;  /* 0x3f80000016167421 */ /* 0x010fe20000000000 */
[----:B--2---:R-:W-:Y:S01]  /*0ce0*/  FFMA R27, R19, -2, R32 ;  /* 0xc0000000131b7823 */ /* 0x004fe20000000020 */
[----:B------:R-:W-:Y:S02]  /*0cf0*/  FSETP.GE.AND P6, PT, |R18|, 9.010913848876953125, PT ;  /* 0x41102cb41200780b */ /* 0x000fe40003fc6200 */
[----:B------:R-:W0:Y:S01]  /*0d00*/  MUFU.RCP R3, R21 ;  /* 0x0000001500037308 */ /* 0x000e220000001000 */
[----:B------:R-:W-:Y:S01]  /*0d10*/  FSETP.GE.AND P5, PT, |R15|, 0.60000002384185791016, PT ;  /* 0x3f19999a0f00780b */ /* 0x000fe20003fa6200 */
[----:B------:R-:W-:Y:S01]  /*0d20*/  FFMA R35, R0, R35, 0.1331529766321182251 ;  /* 0x3e08594100237423 */ /* 0x000fe20000000023 */
[----:B------:R-:W-:-:S02]  /*0d30*/  FSEL R27, R27, 1, !P6 ;  /* 0x3f8000001b1b7808 */ /* 0x000fc40007000000 */
[----:B------:R-:W-:-:S03]  /*0d40*/  FSETP.GE.AND P6, PT, |R18|, 0.60000002384185791016, PT ;  /* 0x3f19999a1200780b */ /* 0x000fc60003fc6200 */
[----:B------:R-:W2:Y:S01]  /*0d50*/  MUFU.RCP R19, R22 ;  /* 0x0000001600137308 */ /* 0x000ea20000001000 */
[----:B------:R-:W-:Y:S01]  /*0d60*/  FFMA R35, R0, R35, -0.33332768082618713379 ;  /* 0xbeaaa9ed00237423 */ /* 0x000fe20000000023 */
[C---:B------:R-:W-:Y:S01]  /*0d70*/  FSETP.GE.AND P4, PT, |R20|.reuse, 0.60000002384185791016, PT ;  /* 0x3f19999a1400780b */ /* 0x040fe20003f86200 */
[----:B------:R-:W-:Y:S02]  /*0d80*/  IMAD.U32 R43, R43, 0x10000, RZ ;  /* 0x000100002b2b7824 */ /* 0x000fe400078e00ff */
[--C-:B---3--:R-:W-:Y:S01]  /*0d90*/  FFMA R37, R37, -2, R32.reuse ;  /* 0xc000000025257823 */ /* 0x108fe20000000020 */
[----:B------:R-:W-:Y:S01]  /*0da0*/  FSETP.GE.AND P2, PT, |R20|, 9.010913848876953125, PT ;  /* 0x41102cb41400780b */ /* 0x000fe20003f46200 */
[----:B-1----:R-:W-:Y:S01]  /*0db0*/  FADD R2, R2, 1 ;  /* 0x3f80000002027421 */ /* 0x002fe20000000000 */
[----:B------:R-:W-:Y:S01]  /*0dc0*/  FFMA R35, R0, R35, RZ ;  /* 0x0000002300237223 */ /* 0x000fe200000000ff */
[----:B------:R-:W-:Y:S01]  /*0dd0*/  FMUL R0, R43, 0.035677410662174224854 ;  /* 0x3d12227a2b007820 */ /* 0x000fe20000400000 */
[----:B------:R-:W-:Y:S01]  /*0de0*/  FSEL R41, R37, 1, !P2 ;  /* 0x3f80000025297808 */ /* 0x000fe20005000000 */
[----:B------:R1:W3:Y:S01]  /*0df0*/  MUFU.RCP R21, R2 ;  /* 0x0000000200157308 */ /* 0x0002e20000001000 */
[--C-:B------:R-:W-:Y:S01]  /*0e00*/  LOP3.LUT R37, R34, 0x80000000, R15.reuse, 0xb8, !PT ;  /* 0x8000000022257812 */ /* 0x100fe200078eb80f */
[----:B------:R-:W-:Y:S01]  /*0e10*/  @!P5 FFMA R37, R15, R26, R15 ;  /* 0x0000001a0f25d223 */ /* 0x000fe2000000000f */
[----:B------:R-:W-:Y:S01]  /*0e20*/  FFMA R0, R43, R0, 0.79788458347320556641 ;  /* 0x3f4c422a2b007423 */ /* 0x000fe20000000000 */
[----:B0-----:R-:W-:Y:S01]  /*0e30*/  FFMA R15, R3, -2, R32 ;  /* 0xc0000000030f7823 */ /* 0x001fe20000000020 */
[--C-:B------:R-:W-:Y:S01]  /*0e40*/  LOP3.LUT R39, R27, 0x80000000, R18.reuse, 0xb8, !PT ;  /* 0x800000001b277812 */ /* 0x100fe200078eb812 */
[----:B------:R-:W-:Y:S01]  /*0e50*/  FMUL R3, R4, R4 ;  /* 0x0000000404037220 */ /* 0x000fe20000400000 */
[----:B------:R-:W-:Y:S01]  /*0e60*/  @!P6 FFMA R39, R18, R35, R18 ;  /* 0x000000231227e223 */ /* 0x000fe20000000012 */
[--C-:B------:R-:W-:Y:S01]  /*0e70*/  LOP3.LUT R41, R41, 0x80000000, R20.reuse, 0xb8, !PT ;  /* 0x8000000029297812 */ /* 0x100fe200078eb814 */
[----:B------:R-:W-:Y:S01]  /*0e80*/  FMUL R18, R43, R0 ;  /* 0x000000002b127220 */ /* 0x000fe20000400000 */
[----:B------:R-:W-:Y:S01]  /*0e90*/  @!P4 FFMA R41, R20, R47, R20 ;  /* 0x0000002f1429c223 */ /* 0x000fe20000000014 */
[--C-:B--2---:R-:W-:Y:S01]  /*0ea0*/  FFMA R19, R19, -2, R32.reuse ;  /* 0xc000000013137823 */ /* 0x104fe20000000020 */
[----:B------:R-:W-:Y:S01]  /*0eb0*/  FSETP.GE.AND P4, PT, |R11|, 9.010913848876953125, PT ;  /* 0x41102cb40b00780b */ /* 0x000fe20003f86200 */
[-C--:B------:R-:W-:Y:S01]  /*0ec0*/  FFMA R22, R3, R33.reuse, -0.052303962409496307373 ;  /* 0xbd563cae03167423 */ /* 0x080fe20000000021 */
[----:B-1----:R-:W-:Y:S01]  /*0ed0*/  FMUL R2, R14, R14 ;  /* 0x0000000e0e027220 */ /* 0x002fe20000400000 */
[----:B------:R-:W-:Y:S01]  /*0ee0*/  FMUL R26, |R18|, 2.8853900432586669922 ;  /* 0x4038aa3b121a7820 */ /* 0x000fe20000400200 */
[----:B------:R-:W-:Y:S01]  /*0ef0*/  FSEL R20, R19, 1, !P4 ;  /* 0x3f80000013147808 */ /* 0x000fe20006000000 */
[----:B------:R-:W-:Y:S01]  /*0f00*/  FFMA R22, R3, R22, 0.1331529766321182251 ;  /* 0x3e08594103167423 */ /* 0x000fe20000000016 */
[----:B------:R-:W-:Y:S01]  /*0f10*/  FSETP.GE.AND P5, PT, |R4|, 9.010913848876953125, PT ;  /* 0x41102cb40400780b */ /* 0x000fe20003fa6200 */
[C---:B------:R-:W-:Y:S01]  /*0f20*/  FFMA R19, R2.reuse, R33, -0.052303962409496307373 ;  /* 0xbd563cae02137423 */ /* 0x040fe20000000021 */
[----:B---3--:R-:W-:Y:S01]  /*0f30*/  FFMA R21, R21, -2, R32 ;  /* 0xc000000015157823 */ /* 0x008fe20000000020 */
[----:B------:R-:W0:Y:S01]  /*0f40*/  MUFU.EX2 R26, R26 ;  /* 0x0000001a001a7308 */ /* 0x000e220000000800 */
[----:B------:R-:W-:Y:S01]  /*0f50*/  FFMA R22, R3, R22, -0.33332768082618713379 ;  /* 0xbeaaa9ed03167423 */ /* 0x000fe20000000016 */
[----:B------:R-:W-:Y:S01]  /*0f60*/  FSEL R27, R15, 1, !P5 ;  /* 0x3f8000000f1b7808 */ /* 0x000fe20006800000 */
[----:B------:R-:W-:Y:S01]  /*0f70*/  FFMA R19, R2, R19, 0.1331529766321182251 ;  /* 0x3e08594102137423 */ /* 0x000fe20000000013 */
[----:B------:R-:W-:Y:S01]  /*0f80*/  FSETP.GE.AND P5, PT, |R14|, 9.010913848876953125, PT ;  /* 0x41102cb40e00780b */ /* 0x000fe20003fa6200 */
[----:B------:R-:W-:Y:S01]  /*0f90*/  FFMA R35, R3, R22, RZ ;  /* 0x0000001603237223 */ /* 0x000fe200000000ff */
[----:B------:R-:W-:Y:S01]  /*0fa0*/  SHF.L.U32 R49, R6, 0x10, RZ ;  /* 0x0000001006317819 */ /* 0x000fe200000006ff */
[----:B------:R-:W-:Y:S01]  /*0fb0*/  FFMA R3, R2, R19, -0.33332768082618713379 ;  /* 0xbeaaa9ed02037423 */ /* 0x000fe20000000013 */
[----:B------:R-:W-:Y:S01]  /*0fc0*/  FMUL R0, R11, R11 ;  /* 0x0000000b0b007220 */ /* 0x000fe20000400000 */
[----:B------:R-:W-:-:S02]  /*0fd0*/  FSEL R21, R21, 1, !P5 ;  /* 0x3f80000015157808 */ /* 0x000fc40006800000 */
[----:B------:R-:W-:Y:S02]  /*0fe0*/  FSETP.GE.AND P4, PT, |R4|, 0.60000002384185791016, PT ;  /* 0x3f19999a0400780b */ /* 0x000fe40003f86200 */
[----:B------:R-:W-:Y:S01]  /*0ff0*/  FSETP.GE.AND P5, PT, |R14|, 0.60000002384185791016, PT ;  /* 0x3f19999a0e00780b */ /* 0x000fe20003fa6200 */
[----:B------:R-:W-:Y:S01]  /*1000*/  FFMA R3, R2, R3, RZ ;  /* 0x0000000302037223 */ /* 0x000fe200000000ff */
[C---:B------:R-:W-:Y:S01]  /*1010*/  FFMA R15, R0.reuse, R33, -0.052303962409496307373 ;  /* 0xbd563cae000f7423 */ /* 0x040fe20000000021 */
[----:B------:R-:W-:Y:S01]  /*1020*/  FMUL R2, R49, 0.035677410662174224854 ;  /* 0x3d12227a31027820 */ /* 0x000fe20000400000 */
[----:B------:R-:W-:Y:S02]  /*1030*/  FSETP.GE.AND P2, PT, |R11|, 0.60000002384185791016, PT ;  /* 0x3f19999a0b00780b */ /* 0x000fe40003f46200 */
[----:B------:R-:W-:Y:S01]  /*1040*/  FFMA R15, R0, R15, 0.1331529766321182251 ;  /* 0x3e085941000f7423 */ /* 0x000fe2000000000f */
[----:B------:R-:W-:Y:S01]  /*1050*/  FFMA R2, R49, R2, 0.79788458347320556641 ;  /* 0x3f4c422a31027423 */ /* 0x000fe20000000002 */
[----:B0-----:R-:W-:Y:S01]  /*1060*/  FADD R26, R26, 1 ;  /* 0x3f8000001a1a7421 */ /* 0x001fe20000000000 */
[----:B------:R-:W-:-:S02]  /*1070*/  IMAD.U32 R48, R7, 0x10000, RZ ;  /* 0x0001000007307824 */ /* 0x000fc400078e00ff */
[----:B------:R-:W-:Y:S01]  /*1080*/  FFMA R15, R0, R15, -0.33332768082618713379 ;  /* 0xbeaaa9ed000f7423 */ /* 0x000fe2000000000f */
[----:B------:R-:W-:Y:S01]  /*1090*/  LOP3.LUT R19, R27, 0x80000000, R4, 0xb8, !PT ;  /* 0x800000001b137812 */ /* 0x000fe200078eb804 */
[----:B------:R-:W-:Y:S01]  /*10a0*/  FMUL R2, R49, R2 ;  /* 0x0000000231027220 */ /* 0x000fe20000400000 */
[----:B------:R-:W-:Y:S01]  /*10b0*/  LOP3.LUT R27, R21, 0x80000000, R14, 0xb8, !PT ;  /* 0x80000000151b7812 */ /* 0x000fe200078eb80e */
[----:B------:R-:W-:Y:S01]  /*10c0*/  @!P4 FFMA R19, R4, R35, R4 ;  /* 0x000000230413c223 */ /* 0x000fe20000000004 */
[----:B------:R-:W-:Y:S01]  /*10d0*/  @!P5 FFMA R27, R14, R3, R14 ;  /* 0x000000030e1bd223 */ /* 0x000fe2000000000e */
[----:B------:R0:W1:Y:S01]  /*10e0*/  MUFU.RCP R35, R26 ;  /* 0x0000001a00237308 */ /* 0x0000620000001000 */
[----:B------:R-:W-:Y:S01]  /*10f0*/  FMUL R3, R48, 0.035677410662174224854 ;  /* 0x3d12227a30037820 */ /* 0x000fe20000400000 */
[----:B------:R-:W-:Y:S01]  /*1100*/  FFMA R0, R0, R15, RZ ;  /* 0x0000000f00007223 */ /* 0x000fe200000000ff */
[----:B------:R-:W-:Y:S01]  /*1110*/  FMUL R4, |R2|, 2.8853900432586669922 ;  /* 0x4038aa3b02047820 */ /* 0x000fe20000400200 */
[--C-:B------:R-:W-:Y:S01]  /*1120*/  LOP3.LUT R15, R20, 0x80000000, R11.reuse, 0xb8, !PT ;  /* 0x80000000140f7812 */ /* 0x100fe200078eb80b */
[----:B------:R-:W-:Y:S01]  /*1130*/  FFMA R3, R48, R3, 0.79788458347320556641 ;  /* 0x3f4c422a30037423 */ /* 0x000fe20000000003 */
[----:B------:R-:W-:Y:S01]  /*1140*/  @!P2 FFMA R15, R11, R0, R11 ;  /* 0x000000000b0fa223 */ /* 0x000fe2000000000b */
[----:B------:R-:W-:Y:S01]  /*1150*/  @!P1 LEA R20, P2, R10, UR8, 0x4 ;  /* 0x000000080a149c11 */ /* 0x000fe2000f8420ff */
[----:B------:R-:W-:Y:S01]  /*1160*/  FMUL R0, R18, R18 ;  /* 0x0000001212007220 */ /* 0x000fe20000400000 */
[----:B------:R-:W-:Y:S01]  /*1170*/  @!P1 IADD3 R11, P4, PT, R10, UR16, RZ ;  /* 0x000000100a0b9c10 */ /* 0x000fe2000ff9e0ff */
[----:B------:R-:W2:Y:S01]  /*1180*/  MUFU.EX2 R4, R4 ;  /* 0x0000000400047308 */ /* 0x000ea20000000800 */
[----:B------:R-:W-:Y:S01]  /*1190*/  SHF.R.U64 R46, R6, 0x10, R7 ;  /* 0x00000010062e7819 */ /* 0x000fe20000001207 */
[----:B------:R-:W-:Y:S01]  /*11a0*/  FMUL R3, R48, R3 ;  /* 0x0000000330037220 */ /* 0x000fe20000400000 */
[----:B------:R-:W-:-:S02]  /*11b0*/  @!P1 LEA.HI.X R21, R10, UR9, R9, 0x4, P2 ;  /* 0x000000090a159c11 */ /* 0x000fc400090f2409 */
[----:B0-----:R-:W-:Y:S01]  /*11c0*/  @!P1 IADD3.X R26, PT, PT, R9, UR28, RZ, P4, !PT ;  /* 0x0000001c091a9c10 */ /* 0x001fe2000a7fe4ff */
[----:B------:R-:W-:Y:S01]  /*11d0*/  FFMA R9, R0, R33, -0.052303962409496307373 ;  /* 0xbd563cae00097423 */ /* 0x000fe20000000021 */
[----:B------:R-:W-:Y:S01]  /*11e0*/  SHF.L.U32 R46, R46, 0x10, RZ ;  /* 0x000000102e2e7819 */ /* 0x000fe200000006ff */
[----:B------:R-:W-:Y:S01]  /*11f0*/  FMUL R6, |R3|, 2.8853900432586669922 ;  /* 0x4038aa3b03067820 */ /* 0x000fe20000400200 */
[----:B------:R-:W-:Y:S01]  /*1200*/  FSETP.GE.AND P4, PT, |R18|, 0.60000002384185791016, PT ;  /* 0x3f19999a1200780b */ /* 0x000fe20003f86200 */
[----:B------:R-:W-:Y:S01]  /*1210*/  FFMA R9, R0, R9, 0.1331529766321182251 ;  /* 0x3e08594100097423 */ /* 0x000fe20000000009 */
[----:B-1----:R-:W-:Y:S01]  /*1220*/  FFMA R35, R35, -2, R32 ;  /* 0xc000000023237823 */ /* 0x002fe20000000020 */
[----:B------:R-:W-:Y:S01]  /*1230*/  FMUL R47, R46, 0.035677410662174224854 ;  /* 0x3d12227a2e2f7820 */ /* 0x000fe20000400000 */
[----:B------:R-:W-:Y:S01]  /*1240*/  FSETP.GE.AND P2, PT, |R18|, 9.010913848876953125, PT ;  /* 0x41102cb41200780b */ /* 0x000fe20003f46200 */
[----:B------:R-:W0:Y:S01]  /*1250*/  MUFU.EX2 R6, R6 ;  /* 0x0000000600067308 */ /* 0x000e220000000800 */
[----:B------:R-:W-:Y:S01]  /*1260*/  FFMA R51, R0, R9, -0.33332768082618713379 ;  /* 0xbeaaa9ed00337423 */ /* 0x000fe20000000009 */
[----:B------:R-:W-:Y:S01]  /*1270*/  FFMA R47, R46, R47, 0.79788458347320556641 ;  /* 0x3f4c422a2e2f7423 */ /* 0x000fe2000000002f */
[----:B------:R-:W-:Y:S01]  /*1280*/  FSEL R35, R35, 1, !P2 ;  /* 0x3f80000023237808 */ /* 0x000fe20005000000 */
[----:B--2---:R-:W-:Y:S01]  /*1290*/  FADD R10, R4, 1 ;  /* 0x3f800000040a7421 */ /* 0x004fe20000000000 */
[----:B------:R-:W-:Y:S01]  /*12a0*/  FFMA R51, R0, R51, RZ ;  /* 0x0000003300337223 */ /* 0x000fe200000000ff */
[----:B------:R-:W-:Y:S01]  /*12b0*/  FMUL R4, R46, R47 ;  /* 0x0000002f2e047220 */ /* 0x000fe20000400000 */
[----:B------:R-:W-:Y:S01]  /*12c0*/  LOP3.LUT R47, R35, 0x80000000, R18, 0xb8, !PT ;  /* 0x80000000232f7812 */ /* 0x000fe200078eb812 */
[----:B------:R-:W-:-:S02]  /*12d0*/  IMAD.MOV.U32 R34, RZ, RZ, 0x3f000000 ;  /* 0x3f000000ff227424 */ /* 0x000fc400078e00ff */
[----:B------:R-:W-:Y:S01]  /*12e0*/  @!P4 FFMA R47, R18, R51, R18 ;  /* 0x00000033122fc223 */ /* 0x000fe20000000012 */
[----:B------:R-:W-:Y:S01]  /*12f0*/  SHF.R.U32.HI R7, RZ, 0x10, R7 ;  /* 0x00000010ff077819 */ /* 0x000fe20000011607 */
[----:B------:R-:W-:Y:S01]  /*1300*/  FMUL R22, |R4|, 2.8853900432586669922 ;  /* 0x4038aa3b04167820 */ /* 0x000fe20000400200 */
[----:B------:R1:W-:Y:S01]  /*1310*/  MUFU.RCP R9, R10 ;  /* 0x0000000a00097308 */ /* 0x0003e20000001000 */
[-C--:B------:R-:W-:Y:S01]  /*1320*/  FFMA R0, R27, R34.reuse, 0.5 ;  /* 0x3f0000001b007423 */ /* 0x080fe20000000022 */
[----:B0-----:R-:W-:Y:S01]  /*1330*/  FADD R18, R6, 1 ;  /* 0x3f80000006127421 */ /* 0x001fe20000000000 */
[----:B-1----:R-:W-:Y:S01]  /*1340*/  FFMA R10, R47, R34, 0.5 ;  /* 0x3f0000002f0a7423 */ /* 0x002fe20000000022 */
[----:B------:R-:W-:-:S04]  /*1350*/  IMAD.U32 R47, R7, 0x10000, RZ ;  /* 0x00010000072f7824 */ /* 0x000fc800078e00ff */
[----:B------:R-:W0:Y:S01]  /*1360*/  MUFU.EX2 R22, R22 ;  /* 0x0000001600167308 */ /* 0x000e220000000800 */
[----:B------:R-:W-:Y:S01]  /*1370*/  FMUL R6, R47, 0.035677410662174224854 ;  /* 0x3d12227a2f067820 */ /* 0x000fe20000400000 */
[----:B------:R-:W-:-:S03]  /*1380*/  FMUL R45, R45, R0 ;  /* 0x000000002d2d7220 */ /* 0x000fc60000400000 */
[----:B------:R-:W-:Y:S01]  /*1390*/  FFMA R6, R47, R6, 0.79788458347320556641 ;  /* 0x3f4c422a2f067423 */ /* 0x000fe20000000006 */
[----:B------:R-:W-:-:S03]  /*13a0*/  FMUL R0, R2, R2 ;  /* 0x0000000202007220 */ /* 0x000fc60000400000 */
[----:B------:R-:W-:Y:S01]  /*13b0*/  FMUL R6, R47, R6 ;  /* 0x000000062f067220 */ /* 0x000fe20000400000 */
[----:B------:R1:W2:Y:S01]  /*13c0*/  MUFU.RCP R27, R18 ;  /* 0x00000012001b7308 */ /* 0x0002a20000001000 */
[----:B------:R-:W-:Y:S01]  /*13d0*/  FFMA R7, R0, R33, -0.052303962409496307373 ;  /* 0xbd563cae00077423 */ /* 0x000fe20000000021 */
[----:B------:R-:W-:Y:S01]  /*13e0*/  FFMA R19, R19, R34, 0.5 ;  /* 0x3f00000013137423 */ /* 0x000fe20000000022 */
[----:B------:R-:W-:Y:S01]  /*13f0*/  @!P1 LEA R14, P5, R11, UR8, 0x4 ;  /* 0x000000080b0e9c11 */ /* 0x000fe2000f8a20ff */
[----:B------:R-:W-:Y:S01]  /*1400*/  FMUL R43, R43, R10 ;  /* 0x0000000a2b2b7220 */ /* 0x000fe20000400000 */
[----:B------:R-:W-:Y:S01]  /*1410*/  FSETP.GE.AND P4, PT, |R2|, 0.60000002384185791016, PT ;  /* 0x3f19999a0200780b */ /* 0x000fe20003f86200 */
[----:B-1----:R-:W-:Y:S01]  /*1420*/  FMUL R18, |R6|, 2.8853900432586669922 ;  /* 0x4038aa3b06127820 */ /* 0x002fe20000400200 */
[----:B------:R-:W-:Y:S01]  /*1430*/  FFMA R7, R0, R7, 0.1331529766321182251 ;  /* 0x3e08594100077423 */ /* 0x000fe20000000007 */
[----:B0-----:R-:W-:Y:S01]  /*1440*/  FADD R10, R22, 1 ;  /* 0x3f800000160a7421 */ /* 0x001fe20000000000 */
[----:B------:R-:W-:Y:S01]  /*1450*/  FFMA R35, R15, R34, 0.5 ;  /* 0x3f0000000f237423 */ /* 0x000fe20000000022 */
[----:B------:R-:W-:Y:S01]  /*1460*/  FFMA R9, R9, -2, R32 ;  /* 0xc000000009097823 */ /* 0x000fe20000000020 */
[----:B------:R-:W-:Y:S01]  /*1470*/  @!P1 LEA.HI.X R15, R11, UR9, R26, 0x4, P5 ;  /* 0x000000090b0f9c11 */ /* 0x000fe2000a8f241a */
[----:B------:R-:W0:Y:S01]  /*1480*/  MUFU.EX2 R18, R18 ;  /* 0x0000001200127308 */ /* 0x000e220000000800 */
[----:B------:R-:W-:Y:S01]  /*1490*/  FMUL R40, R40, R19 ;  /* 0x0000001328287220 */ /* 0x000fe20000400000 */
[----:B------:R-:W-:Y:S01]  /*14a0*/  FSETP.GE.AND P2, PT, |R2|, 9.010913848876953125, PT ;  /* 0x41102cb40200780b */ /* 0x000fe20003f46200 */
[----:B------:R-:W-:-:S05]  /*14b0*/  FFMA R11, R0, R7, -0.33332768082618713379 ;  /* 0xbeaaa9ed000b7423 */ /* 0x000fca0000000007 */
[----:B------:R-:W1:Y:S01]  /*14c0*/  MUFU.RCP R19, R10 ;  /* 0x0000000a00137308 */ /* 0x000e620000001000 */
[----:B------:R-:W-:Y:S01]  /*14d0*/  FSEL R9, R9, 1, !P2 ;  /* 0x3f80000009097808 */ /* 0x000fe20005000000 */
[----:B------:R-:W-:-:S03]  /*14e0*/  FFMA R11, R0, R11, RZ ;  /* 0x0000000b000b7223 */ /* 0x000fc600000000ff */
[--C-:B------:R-:W-:Y:S01]  /*14f0*/  LOP3.LUT R7, R9, 0x80000000, R2.reuse, 0xb8, !PT ;  /* 0x8000000009077812 */ /* 0x100fe200078eb802 */
[----:B------:R-:W-:Y:S01]  /*1500*/  @!P4 FFMA R7, R2, R11, R2 ;  /* 0x0000000b0207c223 */ /* 0x000fe20000000002 */
[----:B------:R-:W-:Y:S01]  /*1510*/  FMUL R2, R3, R3 ;  /* 0x0000000303027220 */ /* 0x000fe20000400000 */
[----:B------:R-:W-:Y:S01]  /*1520*/  FMUL R42, R42, R35 ;  /* 0x000000232a2a7220 */ /* 0x000fe20000400000 */
[----:B------:R-:W-:Y:S01]  /*1530*/  VIADD R22, R30, 0x1e ;  /* 0x0000001e1e167836 */ /* 0x000fe20000000000 */
[----:B------:R-:W-:Y:S01]  /*1540*/  IADD3 R35, PT, PT, R31, 0x2, RZ ;  /* 0x000000021f237810 */ /* 0x000fe20007ffe0ff */
[--C-:B--2---:R-:W-:Y:S01]  /*1550*/  FFMA R27, R27, -2, R32.reuse ;  /* 0xc00000001b1b7823 */ /* 0x104fe20000000020 */
[----:B------:R-:W-:Y:S01]  /*1560*/  FFMA R9, R2, R33, -0.052303962409496307373 ;  /* 0xbd563cae02097423 */ /* 0x000fe20000000021 */
[----:B------:R-:W-:Y:S01]  /*1570*/  FSETP.GE.AND P4, PT, |R3|, 9.010913848876953125, PT ;  /* 0x41102cb40300780b */ /* 0x000fe20003f86200 */
[----:B------:R-:W-:Y:S01]  /*1580*/  FMUL R0, R4, R4 ;  /* 0x0000000404007220 */ /* 0x000fe20000400000 */
[----:B0-----:R-:W-:Y:S01]  /*1590*/  FADD R26, R18, 1 ;  /* 0x3f800000121a7421 */ /* 0x001fe20000000000 */
[----:B------:R-:W-:Y:S01]  /*15a0*/  LOP3.LUT R22, R22, 0x1f, RZ, 0xc0, !PT ;  /* 0x0000001f16167812 */ /* 0x000fe200078ec0ff */
[----:B-1----:R-:W-:Y:S01]  /*15b0*/  FFMA R19, R19, -2, R32 ;  /* 0xc000000013137823 */ /* 0x002fe20000000020 */
[----:B------:R-:W-:Y:S01]  /*15c0*/  ISETP.GE.U32.AND P2, PT, R35, UR21, PT ;  /* 0x0000001523007c0c */ /* 0x000fe2000bf46070 */
[----:B------:R-:W-:Y:S01]  /*15d0*/  FFMA R11, R2, R9, 0.1331529766321182251 ;  /* 0x3e085941020b7423 */ /* 0x000fe20000000009 */
[----:B------:R-:W-:Y:S01]  /*15e0*/  FSETP.GE.AND P5, PT, |R4|, 9.010913848876953125, PT ;  /* 0x41102cb40400780b */ /* 0x000fe20003fa6200 */
[----:B------:R-:W-:Y:S01]  /*15f0*/  FFMA R9, R0, R33, -0.052303962409496307373 ;  /* 0xbd563cae00097423 */ /* 0x000fe20000000021 */
[----:B------:R-:W-:Y:S01]  /*1600*/  FSEL R10, R27, 1, !P4 ;  /* 0x3f8000001b0a7808 */ /* 0x000fe20006000000 */
[----:B------:R-:W0:Y:S01]  /*1610*/  MUFU.RCP R51, R26 ;  /* 0x0000001a00337308 */ /* 0x000e220000001000 */
[----:B------:R-:W-:-:S02]  /*1620*/  FSETP.GE.AND P4, PT, |R3|, 0.60000002384185791016, PT ;  /* 0x3f19999a0300780b */ /* 0x000fc40003f86200 */
[----:B------:R-:W-:Y:S01]  /*1630*/  ISETP.LT.U32.AND P2, PT, R22, UR15, !P2 ;  /* 0x0000000f16007c0c */ /* 0x000fe2000d741070 */
[----:B------:R-:W-:Y:S01]  /*1640*/  FFMA R9, R0, R9, 0.1331529766321182251 ;  /* 0x3e08594100097423 */ /* 0x000fe20000000009 */
[----:B------:R-:W-:Y:S01]  /*1650*/  FSEL R19, R19, 1, !P5 ;  /* 0x3f80000013137808 */ /* 0x000fe20006800000 */
[----:B------:R-:W-:Y:S01]  /*1660*/  FFMA R11, R2, R11, -0.33332768082618713379 ;  /* 0xbeaaa9ed020b7423 */ /* 0x000fe2000000000b */
[----:B------:R-:W-:Y:S01]  /*1670*/  FSETP.GE.AND P5, PT, |R4|, 0.60000002384185791016, PT ;  /* 0x3f19999a0400780b */ /* 0x000fe20003fa6200 */
[----:B------:R-:W-:Y:S01]  /*1680*/  FFMA R27, R0, R9, -0.33332768082618713379 ;  /* 0xbeaaa9ed001b7423 */ /* 0x000fe20000000009 */
[----:B------:R-:W-:Y:S01]  /*1690*/  IADD3.X R36, PT, PT, R36, UR20, RZ, P3, !PT ;  /* 0x0000001424247c10 */ /* 0x000fe20009ffe4ff */
[----:B------:R-:W-:Y:S01]  /*16a0*/  FFMA R2, R2, R11, RZ ;  /* 0x0000000b02027223 */ /* 0x000fe200000000ff */
[----:B------:R-:W-:Y:S01]  /*16b0*/  IADD3 R18, P3, PT, R22, R17, RZ ;  /* 0x0000001116127210 */ /* 0x000fe20007f7e0ff */
[----:B------:R-:W-:Y:S01]  /*16c0*/  FFMA R27, R0, R27, RZ ;  /* 0x0000001b001b7223 */ /* 0x000fe200000000ff */
[----:B------:R-:W-:Y:S01]  /*16d0*/  SHF.R.U32.HI R44, RZ, 0x10, R5 ;  /* 0x00000010ff2c7819 */ /* 0x000fe20000011605 */
[----:B------:R-:W-:Y:S01]  /*16e0*/  FMUL R0, R6, R6 ;  /* 0x0000000606007220 */ /* 0x000fe20000400000 */
[--C-:B------:R-:W-:Y:S01]  /*16f0*/  LOP3.LUT R11, R10, 0x80000000, R3.reuse, 0xb8, !PT ;  /* 0x800000000a0b7812 */ /* 0x100fe200078eb803 */
[----:B------:R-:W-:Y:S01]  /*1700*/  @!P4 FFMA R11, R3, R2, R3 ;  /* 0x00000002030bc223 */ /* 0x000fe20000000003 */
[----:B------:R-:W-:Y:S01]  /*1710*/  LOP3.LUT R9, R19, 0x80000000, R4, 0xb8, !PT ;  /* 0x8000000013097812 */ /* 0x000fe200078eb804 */
[----:B------:R-:W-:Y:S01]  /*1720*/  IMAD.X R19, RZ, RZ, R36, P3 ;  /* 0x000000ffff137224 */ /* 0x000fe200018e0624 */
[----:B------:R-:W-:Y:S01]  /*1730*/  @P2 IADD3 R2, P3, PT, R18, UR18, RZ ;  /* 0x0000001212022c10 */ /* 0x000fe2000ff7e0ff */
[----:B------:R-:W-:Y:S01]  /*1740*/  IMAD.U32 R44, R44, 0x10000, RZ ;  /* 0x000100002c2c7824 */ /* 0x000fe200078e00ff */
[----:B------:R-:W-:Y:S01]  /*1750*/  UMOV UR17, 0x3f800000 ;  /* 0x3f80000000117882 */ /* 0x000fe20000000000 */
[----:B------:R-:W-:Y:S01]  /*1760*/  FFMA R3, R0, R33, -0.052303962409496307373 ;  /* 0xbd563cae00037423 */ /* 0x000fe20000000021 */
[----:B------:R-:W-:Y:S01]  /*1770*/  @!P5 FFMA R9, R4, R27, R4 ;  /* 0x0000001b0409d223 */ /* 0x000fe20000000004 */
[----:B-----5:R-:W-:Y:S01]  /*1780*/  @P0 R2UR UR17, R8 ;  /* 0x00000000081102ca */ /* 0x020fe200000e0000 */
[----:B0-----:R-:W-:Y:S01]  /*1790*/  FFMA R51, R51, -2, R32 ;  /* 0xc000000033337823 */ /* 0x001fe20000000020 */
[----:B------:R-:W-:Y:S01]  /*17a0*/  @P2 IADD3.X R27, PT, PT, R19, UR20, RZ, P3, !PT ;  /* 0x00000014131b2c10 */ /* 0x000fe20009ffe4ff */
[----:B------:R-:W-:Y:S01]  /*17b0*/  FMUL R5, R44, 0.035677410662174224854 ;  /* 0x3d12227a2c057820 */ /* 0x000fe20000400000 */
[----:B------:R-:W-:Y:S01]  /*17c0*/  FSETP.GE.AND P0, PT, |R6|, 9.010913848876953125, PT ;  /* 0x41102cb40600780b */ /* 0x000fe20003f06200 */
[----:B------:R-:W-:Y:S01]  /*17d0*/  FFMA R3, R0, R3, 0.1331529766321182251 ;  /* 0x3e08594100037423 */ /* 0x000fe20000000003 */
[----:B------:R-:W-:Y:S01]  /*17e0*/  FSETP.GE.AND P3, PT, |R6|, 0.60000002384185791016, PT ;  /* 0x3f19999a0600780b */ /* 0x000fe20003f66200 */
[----:B------:R-:W-:Y:S01]  /*17f0*/  FFMA R53, R44, R5, 0.79788458347320556641 ;  /* 0x3f4c422a2c357423 */ /* 0x000fe20000000005 */
[----:B------:R-:W-:Y:S01]  /*1800*/  FSEL R51, R51, 1, !P0 ;  /* 0x3f80000033337808 */ /* 0x000fe20004000000 */
[----:B------:R-:W-:-:S03]  /*1810*/  FFMA R3, R0, R3, -0.33332768082618713379 ;  /* 0xbeaaa9ed00037423 */ /* 0x000fc60000000003 */
[--C-:B------:R-:W-:Y:S01]  /*1820*/  LOP3.LUT R5, R51, 0x80000000, R6.reuse, 0xb8, !PT ;  /* 0x8000000033057812 */ /* 0x100fe200078eb806 */
[----:B------:R-:W-:Y:S01]  /*1830*/  FMUL R51, R44, R53 ;  /* 0x000000352c337220 */ /* 0x000fe20000400000 */
[----:B------:R-:W-:Y:S01]  /*1840*/  FFMA R3, R0, R3, RZ ;  /* 0x0000000300037223 */ /* 0x000fe200000000ff */
[----:B------:R-:W-:Y:S02]  /*1850*/  FFMA R0, R7, R34, 0.5 ;  /* 0x3f00000007007423 */ /* 0x000fe40000000022 */
[----:B------:R-:W-:Y:S02]  /*1860*/  FMUL R50, |R51|, 2.8853900432586669922 ;  /* 0x4038aa3b33327820 */ /* 0x000fe40000400200 */
[----:B------:R-:W-:Y:S01]  /*1870*/  @!P3 FFMA R5, R6, R3, R6 ;  /* 0x000000030605b223 */ /* 0x000fe20000000006 */
[----:B------:R-:W-:Y:S01]  /*1880*/  FMUL R49, R49, R0 ;  /* 0x0000000031317220 */ /* 0x000fe20000400000 */
[----:B------:R0:W1:Y:S01]  /*1890*/  MUFU.EX2 R52, R50 ;  /* 0x0000003200347308 */ /* 0x0000620000000800 */
[-C--:B------:R-:W-:Y:S01]  /*18a0*/  FFMA R11, R11, R34.reuse, 0.5 ;  /* 0x3f0000000b0b7423 */ /* 0x080fe20000000022 */
[-C--:B------:R-:W-:Y:S01]  /*18b0*/  FFMA R3, R9, R34.reuse, 0.5 ;  /* 0x3f00000009037423 */ /* 0x080fe20000000022 */
[----:B------:R-:W-:Y:S01]  /*18c0*/  FFMA R0, R5, R34, 0.5 ;  /* 0x3f00000005007423 */ /* 0x000fe20000000022 */
[----:B------:R-:W-:Y:S01]  /*18d0*/  @P2 LEA R26, P4, R2, UR22, 0x3 ;  /* 0x00000016021a2c11 */ /* 0x000fe2000f8818ff */
[----:B------:R-:W-:Y:S01]  /*18e0*/  FMUL R48, R48, R11 ;  /* 0x0000000b30307220 */ /* 0x000fe20000400000 */
[----:B------:R-:W-:Y:S01]  /*18f0*/  FMUL R46, R46, R3 ;  /* 0x000000032e2e7220 */ /* 0x000fe20000400000 */
[----:B------:R-:W-:Y:S01]  /*1900*/  FMUL R47, R47, R0 ;  /* 0x000000002f2f7220 */ /* 0x000fe20000400000 */
[----:B------:R-:W-:Y:S01]  /*1910*/  @P2 LEA.HI.X R27, R2, UR23, R27, 0x3, P4 ;  /* 0x00000017021b2c11 */ /* 0x000fe2000a0f1c1b */
[----:B------:R-:W-:Y:S01]  /*1920*/  FMUL R8, R42, UR17 ;  /* 0x000000112a087c20 */ /* 0x000fe20008400000 */
[----:B------:R-:W-:Y:S01]  /*1930*/  FMUL R10, R40, UR17 ;  /* 0x00000011280a7c20 */ /* 0x000fe20008400000 */
[----:B------:R-:W-:Y:S01]  /*1940*/  FMUL R9, R45, UR17 ;  /* 0x000000112d097c20 */ /* 0x000fe20008400000 */
[----:B------:R-:W-:Y:S01]  /*1950*/  FMUL R11, R43, UR17 ;  /* 0x000000112b0b7c20 */ /* 0x000fe20008400000 */
[----:B------:R-:W-:Y:S01]  /*1960*/  FMUL R4, R49, UR17 ;  /* 0x0000001131047c20 */ /* 0x000fe20008400000 */
[----:B------:R-:W-:Y:S01]  /*1970*/  FMUL R6, R48, UR17 ;  /* 0x0000001130067c20 */ /* 0x000fe20008400000 */
[----:B------:R-:W-:Y:S01]  /*1980*/  FMUL R5, R46, UR17 ;  /* 0x000000112e057c20 */ /* 0x000fe20008400000 */
[----:B------:R-:W-:Y:S01]  /*1990*/  FMUL R7, R47, UR17 ;  /* 0x000000112f077c20 */ /* 0x000fe20008400000 */
[----:B------:R-:W-:-:S02]  /*19a0*/  @!P2 CS2R R2, SRZ ;  /* 0x000000000002a805 */ /* 0x000fc4000001ff00 */
[----:B0-----:R-:W-:Y:S01]  /*19b0*/  SHF.L.U32 R50, R12, 0x10, RZ ;  /* 0x000000100c327819 */ /* 0x001fe200000006ff */
[----:B------:R0:W-:Y:S01]  /*19c0*/  @!P1 STG.E.128 desc[UR24][R20.64], R8 ;  /* 0x0000000814009986 */ /* 0x0001e2000c101d18 */
[----:B-1----:R-:W-:-:S03]  /*19d0*/  FADD R52, R52, 1 ;  /* 0x3f80000034347421 */ /* 0x002fc60000000000 */
[----:B------:R1:W-:Y:S01]  /*19e0*/  @!P1 STG.E.128 desc[UR24][R14.64], R4 ;  /* 0x000000040e009986 */ /* 0x0003e2000c101d18 */
[----:B------:R-:W-:-:S03]  /*19f0*/  FMUL R55, R50, 0.035677410662174224854 ;  /* 0x3d12227a32377820 */ /* 0x000fc60000400000 */
[----:B------:R2:W3:Y:S01]  /*1a00*/  @P2 LDG.E.64 R2, desc[UR24][R26.64] ;  /* 0x000000181a022981 */ /* 0x0004e2000c1e1b00 */
[C---:B------:R-:W-:Y:S01]  /*1a10*/  FFMA R55, R50.reuse, R55, 0.79788458347320556641 ;  /* 0x3f4c422a32377423 */ /* 0x040fe20000000037 */
[----:B0-----:R-:W0:Y:S03]  /*1a20*/  MUFU.RCP R21, R52 ;  /* 0x0000003400157308 */ /* 0x001e260000001000 */
[----:B-1----:R-:W-:Y:S01]  /*1a30*/  FMUL R14, R50, R55 ;  /* 0x00000037320e7220 */ /* 0x002fe20000400000 */
[----:B------:R-:W-:-:S03]  /*1a40*/  FMUL R20, R51, R51 ;  /* 0x0000003333147220 */ /* 0x000fc60000400000 */
[----:B------:R-:W-:Y:S01]  /*1a50*/  FMUL R15, |R14|, 2.8853900432586669922 ;  /* 0x4038aa3b0e0f7820 */ /* 0x000fe20000400200 */
[----:B------:R-:W-:Y:S01]  /*1a60*/  FFMA R53, R20, R33, -0.052303962409496307373 ;  /* 0xbd563cae14357423 */ /* 0x000fe20000000021 */
[----:B------:R-:W-:-:S04]  /*1a70*/  FSETP.GE.AND P1, PT, |R51|, 0.60000002384185791016, PT ;  /* 0x3f19999a3300780b */ /* 0x000fc80003f26200 */
[----:B------:R-:W1:Y:S01]  /*1a80*/  MUFU.EX2 R15, R15 ;  /* 0x0000000f000f7308 */ /* 0x000e620000000800 */
[C---:B------:R-:W-:Y:S01]  /*1a90*/  FFMA R53, R20.reuse, R53, 0.1331529766321182251 ;  /* 0x3e08594114357423 */ /* 0x040fe20000000035 */
[----:B------:R-:W-:Y:S01]  /*1aa0*/  FSETP.GE.AND P0, PT, |R51|, 9.010913848876953125, PT ;  /* 0x41102cb43300780b */ /* 0x000fe20003f06200 */
[----:B0-----:R-:W-:Y:S02]  /*1ab0*/  FFMA R21, R21, -2, R32 ;  /* 0xc000000015157823 */ /* 0x001fe40000000020 */
[----:B------:R-:W-:-:S04]  /*1ac0*/  FFMA R0, R20, R53, -0.33332768082618713379 ;  /* 0xbeaaa9ed14007423 */ /* 0x000fc80000000035 */
[----:B------:R-:W-:Y:S01]  /*1ad0*/  FFMA R20, R20, R0, RZ ;  /* 0x0000000014147223 */ /* 0x000fe200000000ff */
[----:B------:R-:W-:-:S04]  /*1ae0*/  FSEL R0, R21, 1, !P0 ;  /* 0x3f80000015007808 */ /* 0x000fc80004000000 */
[--C-:B--2---:R-:W-:Y:S01]  /*1af0*/  LOP3.LUT R27, R0, 0x80000000, R51.reuse, 0xb8, !PT ;  /* 0x80000000001b7812 */ /* 0x104fe200078eb833 */
        /* <DEDUP_REMOVED lines=8> */
[----:B------:R-:W-:-:S03]  /*1b80*/  SHF.R.U64 R12, R12, 0x10, R13 ;  /* 0x000000100c0c7819 */ /* 0x000fc6000000120d */
        /* <DEDUP_REMOVED lines=19> */
[C---:B------:R-:W-:Y:S01]  /*1cc0*/  FSETP.GE.AND P1, PT, |R15|.reuse, 0.60000002384185791016, PT ;  /* 0x3f19999a0f00780b */ /* 0x040fe20003f26200 */
[----:B------:R-:W-:Y:S01]  /*1cd0*/  VOTEU.ANY UP0, P2 ;  /* 0x0000000000ff7886 */ /* 0x000fe20001000100 */
[----:B------:R-:W-:Y:S01]  /*1ce0*/  FSETP.GE.AND P0, PT, |R15|, 9.010913848876953125, PT ;  /* 0x41102cb40f00780b */ /* 0x000fe20003f06200 */
[----:B------:R-:W-:-:S03]  /*1cf0*/  IMAD.U32 R53, RZ, RZ, UR16 ;  /* 0x00000010ff357e24 */ /* 0x000fc6000f8e00ff */
[----:B------:R-:W-:Y:S01]  /*1d00*/  @UP0 UIMAD UR7, UR28, 0x3, URZ ;  /* 0x000000031c0708a4 */ /* 0x000fe2000f8e02ff */
[----:B------:R-:W-:-:S04]  /*1d10*/  @P2 IMAD.WIDE.U32 R18, R53, 0x3, R18 ;  /* 0x0000000335122825 */ /* 0x000fc800078e0012 */
[----:B0-----:R-:W-:-:S05]  /*1d20*/  FFMA R21, R21, -2, R32 ;  /* 0xc000000015157823 */ /* 0x001fca0000000020 */
[----:B------:R-:W-:Y:S02]  /*1d30*/  FSEL R20, R21, 1, !P0 ;  /* 0x3f80000015147808 */ /* 0x000fe40004000000 */
[----:B------:R-:W-:Y:S02]  /*1d40*/  @P2 LEA R14, P0, R18, UR22, 0x3 ;  /* 0x00000016120e2c11 */ /* 0x000fe4000f8018ff */
[--C-:B------:R-:W-:Y:S01]  /*1d50*/  LOP3.LUT R53, R20, 0x80000000, R15.reuse, 0xb8, !PT ;  /* 0x8000000014357812 */ /* 0x100fe200078eb80f */
[----:B------:R-:W-:Y:S01]  /*1d60*/  @!P1 FFMA R53, R15, R26, R15 ;  /* 0x0000001a0f359223 */ /* 0x000fe2000000000f */
[----:B------:R-:W-:Y:S02]  /*1d70*/  @P2 IADD3 R15, PT, PT, R19, UR7, RZ ;  /* 0x00000007130f2c10 */ /* 0x000fe4000fffe0ff */
[----:B------:R-:W-:Y:S02]  /*1d80*/  @!P2 CS2R R20, SRZ ;  /* 0x000000000014a805 */ /* 0x000fe4000001ff00 */
[----:B------:R-:W-:Y:S01]  /*1d90*/  @P2 LEA.HI.X R15, R18, UR23, R15, 0x3, P0 ;  /* 0x00000017120f2c11 */ /* 0x000fe200080f1c0f */
[----:B------:R-:W-:-:S04]  /*1da0*/  IMAD.U32 R18, R13, 0x10000, RZ ;  /* 0x000100000d127824 */ /* 0x000fc800078e00ff */
[----:B------:R0:W2:Y:S01]  /*1db0*/  @P2 LDG.E.64 R20, desc[UR24][R14.64] ;  /* 0x000000180e142981 */ /* 0x0000a2000c1e1b00 */
[----:B------:R-:W-:-:S04]  /*1dc0*/  FMUL R19, R18, 0.035677410662174224854 ;  /* 0x3d12227a12137820 */ /* 0x000fc80000400000 */
[----:B------:R-:W-:-:S04]  /*1dd0*/  FFMA R19, R18, R19, 0.79788458347320556641 ;  /* 0x3f4c422a12137423 */ /* 0x000fc80000000013 */
[----:B------:R-:W-:-:S04]  /*1de0*/  FMUL R19, R18, R19 ;  /* 0x0000001312137220 */ /* 0x000fc80000400000 */
[----:B------:R-:W-:-:S06]  /*1df0*/  FMUL R26, |R19|, 2.8853900432586669922 ;  /* 0x4038aa3b131a7820 */ /* 0x000fcc0000400200 */
[----:B------:R-:W1:Y:S01]  /*1e00*/  MUFU.EX2 R26, R26 ;  /* 0x0000001a001a7308 */ /* 0x000e620000000800 */
[----:B------:R-:W-:Y:S01]  /*1e10*/  FMNMX3 R42, |R42|, RZ, |R45|, !PT ;  /* 0x000000ff2a2a7276 */ /* 0x000fe2000780062d */
[----:B------:R-:W-:Y:S01]  /*1e20*/  FMUL R45, R19, R19 ;  /* 0x00000013132d7220 */ /* 0x000fe20000400000 */
[----:B-1----:R-:W-:-:S05]  /*1e30*/  FADD R52, R26, 1 ;  /* 0x3f8000001a347421 */ /* 0x002fca0000000000 */
[----:B------:R-:W1:Y:S01]  /*1e40*/  MUFU.RCP R55, R52 ;  /* 0x0000003400377308 */ /* 0x000e620000001000 */
[----:B------:R-:W-:Y:S01]  /*1e50*/  FFMA R0, R45, R33, -0.052303962409496307373 ;  /* 0xbd563cae2d007423 */ /* 0x000fe20000000021 */
[----:B------:R-:W-:-:S03]  /*1e60*/  FSETP.GE.AND P1, PT, |R19|, 0.60000002384185791016, PT ;  /* 0x3f19999a1300780b */ /* 0x000fc60003f26200 */
[----:B------:R-:W-:Y:S01]  /*1e70*/  FFMA R0, R45, R0, 0.1331529766321182251 ;  /* 0x3e0859412d007423 */ /* 0x000fe20000000000 */
[----:B------:R-:W-:Y:S02]  /*1e80*/  FSETP.GE.AND P0, PT, |R19|, 9.010913848876953125, PT ;  /* 0x41102cb41300780b */ /* 0x000fe40003f06200 */
[----:B0-----:R-:W-:Y:S01]  /*1e90*/  SHF.R.U32.HI R15, RZ, 0x10, R13 ;  /* 0x00000010ff0f7819 */ /* 0x001fe2000001160d */
[----:B------:R-:W-:Y:S01]  /*1ea0*/  FFMA R0, R45, R0, -0.33332768082618713379 ;  /* 0xbeaaa9ed2d007423 */ /* 0x000fe20000000000 */
[----:B-1----:R-:W-:-:S03]  /*1eb0*/  FFMA R55, R55, -2, R32 ;  /* 0xc000000037377823 */ /* 0x002fc60000000020 */
        /* <DEDUP_REMOVED lines=10> */
[----:B------:R-:W-:Y:S01]  /*1f60*/  FMNMX3 R40, |R40|, R42, |R43|, !PT ;  /* 0x0000002a28287276 */ /* 0x000fe2000780062b */
[----:B0-----:R-:W-:-:S06]  /*1f70*/  FADD R19, R14, 1 ;  /* 0x3f8000000e137421 */ /* 0x001fcc0000000000 */
[----:B------:R-:W0:Y:S01]  /*1f80*/  MUFU.RCP R19, R19 ;  /* 0x0000001300137308 */ /* 0x000e220000001000 */
[C---:B------:R-:W-:Y:S01]  /*1f90*/  FMUL R42, R13.reuse, R13 ;  /* 0x0000000d0d2a7220 */ /* 0x040fe20000400000 */
[----:B------:R-:W-:-:S03]  /*1fa0*/  FSETP.GE.AND P0, PT, |R13|, 9.010913848876953125, PT ;  /* 0x41102cb40d00780b */ /* 0x000fc60003f06200 */
[----:B------:R-:W-:Y:S01]  /*1fb0*/  FFMA R43, R42, R33, -0.052303962409496307373 ;  /* 0xbd563cae2a2b7423 */ /* 0x000fe20000000021 */
[----:B------:R-:W-:-:S03]  /*1fc0*/  FSETP.GE.AND P1, PT, |R13|, 0.60000002384185791016, PT ;  /* 0x3f19999a0d00780b */ /* 0x000fc60003f26200 */
[----:B------:R-:W-:Y:S01]  /*1fd0*/  FFMA R43, R42, R43, 0.1331529766321182251 ;  /* 0x3e0859412a2b7423 */ /* 0x000fe2000000002b */
[----:B0-----:R-:W-:-:S03]  /*1fe0*/  FFMA R26, R19, -2, R32 ;  /* 0xc0000000131a7823 */ /* 0x001fc60000000020 */
[----:B------:R-:W-:Y:S02]  /*1ff0*/  FFMA R0, R42, R43, -0.33332768082618713379 ;  /* 0xbeaaa9ed2a007423 */ /* 0x000fe4000000002b */
[----:B------:R-:W-:Y:S02]  /*2000*/  FSEL R26, R26, 1, !P0 ;  /* 0x3f8000001a1a7808 */ /* 0x000fe40004000000 */
[----:B------:R-:W-:Y:S02]  /*2010*/  FFMA R0, R42, R0, RZ ;  /* 0x000000002a007223 */ /* 0x000fe400000000ff */
[--C-:B------:R-:W-:Y:S02]  /*2020*/  LOP3.LUT R43, R26, 0x80000000, R13.reuse, 0xb8, !PT ;  /* 0x800000001a2b7812 */ /* 0x100fe400078eb80d */
[----:B---3--:R-:W-:Y:S01]  /*2030*/  SHF.L.U32 R26, R2, 0x10, RZ ;  /* 0x00000010021a7819 */ /* 0x008fe200000006ff */
[----:B------:R-:W-:-:S04]  /*2040*/  @!P1 FFMA R43, R13, R0, R13 ;  /* 0x000000000d2b9223 */ /* 0x000fc8000000000d */
[----:B------:R-:W-:-:S04]  /*2050*/  FMUL R13, R26, 0.035677410662174224854 ;  /* 0x3d12227a1a0d7820 */ /* 0x000fc80000400000 */
[----:B------:R-:W-:-:S04]  /*2060*/  FFMA R13, R26, R13, 0.79788458347320556641 ;  /* 0x3f4c422a1a0d7423 */ /* 0x000fc8000000000d */
[----:B------:R-:W-:Y:S01]  /*2070*/  FMUL R19, R26, R13 ;  /* 0x0000000d1a137220 */ /* 0x000fe20000400000 */
[----:B------:R-:W-:-:S03]  /*2080*/  FFMA R0, R37, R34, 0.5 ;  /* 0x3f00000025007423 */ /* 0x000fc60000000022 */
[----:B------:R-:W-:Y:S01]  /*2090*/  FMUL R42, |R19|, 2.8853900432586669922 ;  /* 0x4038aa3b132a7820 */ /* 0x000fe20000400200 */
[----:B------:R-:W-:Y:S01]  /*20a0*/  FFMA R39, R39, R34, 0.5 ;  /* 0x3f00000027277423 */ /* 0x000fe20000000022 */
[----:B------:R-:W-:Y:S01]  /*20b0*/  FMUL R13, R23, R0 ;  /* 0x00000000170d7220 */ /* 0x000fe20000400000 */
[----:B------:R-:W-:Y:S01]  /*20c0*/  ISETP.GE.U32.AND P0, PT, R38, UR21, PT ;  /* 0x0000001526007c0c */ /* 0x000fe2000bf06070 */
[----:B------:R-:W-:Y:S02]  /*20d0*/  IMAD.U32 R23, R3, 0x10000, RZ ;  /* 0x0001000003177824 */ /* 0x000fe400078e00ff */
[----:B------:R-:W0:Y:S01]  /*20e0*/  MUFU.EX2 R42, R42 ;  /* 0x0000002a002a7308 */ /* 0x000e220000000800 */
[----:B------:R-:W-:Y:S01]  /*20f0*/  FMUL R38, R24, R39 ;  /* 0x0000002718267220 */ /* 0x000fe20000400000 */
[----:B------:R-:W-:Y:S01]  /*2100*/  SHF.R.U64 R24, R2, 0x10, R3 ;  /* 0x0000001002187819 */ /* 0x000fe20000001203 */
[----:B------:R-:W-:Y:S01]  /*2110*/  FMUL R0, R23, 0.035677410662174224854 ;  /* 0x3d12227a17007820 */ /* 0x000fe20000400000 */
[-C--:B------:R-:W-:Y:S01]  /*2120*/  FFMA R27, R27, R34.reuse, 0.5 ;  /* 0x3f0000001b1b7423 */ /* 0x080fe20000000022 */
[----:B------:R-:W-:-:S02]  /*2130*/  FFMA R14, R41, R34, 0.5 ;  /* 0x3f000000290e7423 */ /* 0x000fc40000000022 */
[----:B------:R-:W-:Y:S02]  /*2140*/  IMAD.U32 R24, R24, 0x10000, RZ ;  /* 0x0001000018187824 */ /* 0x000fe400078e00ff */
[C---:B------:R-:W-:Y:S01]  /*2150*/  FFMA R0, R23.reuse, R0, 0.79788458347320556641 ;  /* 0x3f4c422a17007423 */ /* 0x040fe20000000000 */
[----:B------:R-:W-:Y:S01]  /*2160*/  FMUL R41, R44, R27 ;  /* 0x0000001b2c297220 */ /* 0x000fe20000400000 */
[C---:B------:R-:W-:Y:S02]  /*2170*/  FMUL R27, R24.reuse, 0.035677410662174224854 ;  /* 0x3d12227a181b7820 */ /* 0x040fe40000400000 */
[----:B------:R-:W-:Y:S01]  /*2180*/  FMUL R44, R23, R0 ;  /* 0x00000000172c7220 */ /* 0x000fe20000400000 */
[----:B------:R-:W-:Y:S01]  /*2190*/  FMUL R14, R25, R14 ;  /* 0x0000000e190e7220 */ /* 0x000fe20000400000 */
[----:B------:R-:W-:Y:S01]  /*21a0*/  FFMA R27, R24, R27, 0.79788458347320556641 ;  /* 0x3f4c422a181b7423 */ /* 0x000fe2000000001b */
[----:B0-----:R-:W-:Y:S01]  /*21b0*/  FADD R25, R42, 1 ;  /* 0x3f8000002a197421 */ /* 0x001fe20000000000 */
[----:B------:R-:W-:Y:S01]  /*21c0*/  FMUL R42, |R44|, 2.8853900432586669922 ;  /* 0x4038aa3b2c2a7820 */ /* 0x000fe20000400200 */
[----:B------:R-:W-:Y:S01]  /*21d0*/  FFMA R39, R45, R34, 0.5 ;  /* 0x3f0000002d277423 */ /* 0x000fe20000000022 */
[----:B------:R-:W-:-:S03]  /*21e0*/  FMUL R45, R24, R27 ;  /* 0x0000001b182d7220 */ /* 0x000fc60000400000 */
[----:B------:R-:W-:Y:S01]  /*21f0*/  FMUL R39, R18, R39 ;  /* 0x0000002712277220 */ /* 0x000fe20000400000 */
[----:B------:R-:W0:Y:S01]  /*2200*/  MUFU.EX2 R42, R42 ;  /* 0x0000002a002a7308 */ /* 0x000e220000000800 */
[----:B------:R-:W-:Y:S01]  /*2210*/  FMUL R18, |R45|, 2.8853900432586669922 ;  /* 0x4038aa3b2d127820 */ /* 0x000fe20000400200 */
[----:B------:R-:W-:Y:S01]  /*2220*/  FMNMX3 R40, |R49|, R40, |R46|, !PT ;  /* 0x0000002831287276 */ /* 0x000fe2000780062e */
[----:B------:R-:W-:-:S05]  /*2230*/  FMUL R2, R44, R44 ;  /* 0x0000002c2c027220 */ /* 0x000fca0000400000 */
[----:B------:R-:W1:Y:S01]  /*2240*/  MUFU.RCP R25, R25 ;  /* 0x0000001900197308 */ /* 0x000e620000001000 */
[----:B------:R-:W-:Y:S01]  /*2250*/  FMNMX3 R47, |R48|, R40, |R47|, !PT ;  /* 0x00000028302f7276 */ /* 0x000fe2000780062f */
[----:B------:R-:W-:Y:S01]  /*2260*/  FFMA R40, R43, R34, 0.5 ;  /* 0x3f0000002b287423 */ /* 0x000fe20000000022 */
[----:B------:R-:W-:-:S05]  /*2270*/  FFMA R43, R2, R33, -0.052303962409496307373 ;  /* 0xbd563cae022b7423 */ /* 0x000fca0000000021 */
[----:B------:R-:W3:Y:S01]  /*2280*/  MUFU.EX2 R18, R18 ;  /* 0x0000001200127308 */ /* 0x000ee20000000800 */
[C---:B------:R-:W-:Y:S01]  /*2290*/  FMUL R0, R19.reuse, R19 ;  /* 0x0000001313007220 */ /* 0x040fe20000400000 */
[----:B------:R-:W-:Y:S01]  /*22a0*/  FFMA R49, R2, R43, 0.1331529766321182251 ;  /* 0x3e08594102317423 */ /* 0x000fe2000000002b */
[----:B0-----:R-:W-:Y:S02]  /*22b0*/  FADD R42, R42, 1 ;  /* 0x3f8000002a2a7421 */ /* 0x001fe40000000000 */
[----:B------:R-:W-:Y:S01]  /*22c0*/  FFMA R27, R0, R33, -0.052303962409496307373 ;  /* 0xbd563cae001b7423 */ /* 0x000fe20000000021 */
[----:B------:R-:W-:Y:S01]  /*22d0*/  FSETP.GE.AND P2, PT, |R19|, 0.60000002384185791016, PT ;  /* 0x3f19999a1300780b */ /* 0x000fe20003f46200 */
[----:B------:R-:W-:Y:S01]  /*22e0*/  FFMA R49, R2, R49, -0.33332768082618713379 ;  /* 0xbeaaa9ed02317423 */ /* 0x000fe20000000031 */
[----:B------:R-:W-:Y:S01]  /*22f0*/  ISETP.GE.U32.OR P0, PT, R16, UR15, P0 ;  /* 0x0000000f10007c0c */ /* 0x000fe20008706470 */
[----:B------:R-:W-:Y:S01]  /*2300*/  FFMA R27, R0, R27, 0.1331529766321182251 ;  /* 0x3e085941001b7423 */ /* 0x000fe2000000001b */
[----:B------:R-:W0:Y:S01]  /*2310*/  MUFU.RCP R43, R42 ;  /* 0x0000002a002b7308 */ /* 0x000e220000001000 */
[----:B------:R-:W-:Y:S01]  /*2320*/  FFMA R37, R53, R34, 0.5 ;  /* 0x3f00000035257423 */ /* 0x000fe20000000022 */
[----:B-1----:R-:W-:Y:S01]  /*2330*/  FFMA R25, R25, -2, R32 ;  /* 0xc000000019197823 */ /* 0x002fe20000000020 */
[----:B------:R-:W-:Y:S01]  /*2340*/  FSETP.GE.AND P1, PT, |R19|, 9.010913848876953125, PT ;  /* 0x41102cb41300780b */ /* 0x000fe20003f26200 */
[----:B------:R-:W-:Y:S01]  /*2350*/  FFMA R53, R2, R49, RZ ;  /* 0x0000003102357223 */ /* 0x000fe200000000ff */
[----:B------:R-:W-:Y:S01]  /*2360*/  FFMA R27, R0, R27, -0.33332768082618713379 ;  /* 0xbeaaa9ed001b7423 */ /* 0x000fe2000000001b */
[----:B---3--:R-:W-:Y:S01]  /*2370*/  FADD R2, R18, 1 ;  /* 0x3f80000012027421 */ /* 0x008fe20000000000 */
[----:B------:R-:W-:Y:S01]  /*2380*/  FMUL R37, R12, R37 ;  /* 0x000000250c257220 */ /* 0x000fe20000400000 */
[----:B------:R-:W-:Y:S01]  /*2390*/  FSEL R12, R25, 1, !P1 ;  /* 0x3f800000190c7808 */ /* 0x000fe20004800000 */
[----:B------:R-:W-:Y:S01]  /*23a0*/  FMUL R40, R15, R40 ;  /* 0x000000280f287220 */ /* 0x000fe20000400000 */
[----:B------:R-:W-:Y:S01]  /*23b0*/  FFMA R0, R0, R27, RZ ;  /* 0x0000001b00007223 */ /* 0x000fe200000000ff */
[----:B------:R-:W1:Y:S01]  /*23c0*/  MUFU.RCP R15, R2 ;  /* 0x00000002000f7308 */ /* 0x000e620000001000 */
[----:B------:R-:W-:-:S02]  /*23d0*/  IADD3 R16, P1, PT, R16, R17, RZ ;  /* 0x0000001110107210 */ /* 0x000fc40007f3e0ff */
[--C-:B------:R-:W-:Y:S01]  /*23e0*/  LOP3.LUT R25, R12, 0x80000000, R19.reuse, 0xb8, !PT ;  /* 0x800000000c197812 */ /* 0x100fe200078eb813 */
[----:B------:R-:W-:Y:S01]  /*23f0*/  @!P2 FFMA R25, R19, R0, R19 ;  /* 0x000000001319a223 */ /* 0x000fe20000000013 */
[----:B------:R-:W-:Y:S01]  /*2400*/  IADD3.X R49, PT, PT, RZ, R36, RZ, P1, !PT ;  /* 0x00000024ff317210 */ /* 0x000fe20000ffe4ff */
[----:B------:R-:W-:Y:S01]  /*2410*/  FMUL R0, R45, R45 ;  /* 0x0000002d2d007220 */ /* 0x000fe20000400000 */
[C---:B------:R-:W-:Y:S02]  /*2420*/  @!P0 LEA R18, P1, R16.reuse, UR8, 0x4 ;  /* 0x0000000810128c11 */ /* 0x040fe4000f8220ff */
[----:B------:R-:W-:Y:S01]  /*2430*/  @!P0 IADD3 R12, P2, PT, R16, UR16, RZ ;  /* 0x00000010100c8c10 */ /* 0x000fe2000ff5e0ff */
[----:B------:R-:W-:Y:S01]  /*2440*/  FFMA R27, R0, R33, -0.052303962409496307373 ;  /* 0xbd563cae001b7423 */ /* 0x000fe20000000021 */
[----:B------:R-:W-:Y:S01]  /*2450*/  FFMA R51, R51, R34, 0.5 ;  /* 0x3f00000033337423 */ /* 0x000fe20000000022 */
[----:B------:R-:W-:Y:S01]  /*2460*/  @!P0 LEA.HI.X R19, R16, UR9, R49, 0x4, P1 ;  /* 0x0000000910138c11 */ /* 0x000fe200088f2431 */
[----:B0-----:R-:W-:Y:S01]  /*2470*/  FFMA R43, R43, -2, R32 ;  /* 0xc00000002b2b7823 */ /* 0x001fe20000000020 */
[----:B------:R-:W-:-:S02]  /*2480*/  SHF.R.U32.HI R46, RZ, 0x10, R3 ;  /* 0x00000010ff2e7819 */ /* 0x000fc40000011603 */
[----:B------:R-:W-:Y:S02]  /*2490*/  FSETP.GE.AND P1, PT, |R44|, 9.010913848876953125, PT ;  /* 0x41102cb42c00780b */ /* 0x000fe40003f26200 */
[----:B------:R-:W-:Y:S01]  /*24a0*/  @!P0 IADD3.X R49, PT, PT, R49, UR28, RZ, P2, !PT ;  /* 0x0000001c31318c10 */ /* 0x000fe200097fe4ff */
[----:B------:R-:W-:Y:S01]  /*24b0*/  FFMA R27, R0, R27, 0.1331529766321182251 ;  /* 0x3e085941001b7423 */ /* 0x000fe2000000001b */
[----:B------:R-:W-:Y:S01]  /*24c0*/  @!P0 LEA R42, P2, R12, UR8, 0x4 ;  /* 0x000000080c2a8c11 */ /* 0x000fe2000f8420ff */
[----:B------:R-:W-:Y:S01]  /*24d0*/  FMUL R50, R50, R51 ;  /* 0x0000003332327220 */ /* 0x000fe20000400000 */
[----:B------:R-:W-:Y:S01]  /*24e0*/  FSEL R51, R43, 1, !P1 ;  /* 0x3f8000002b337808 */ /* 0x000fe20004800000 */
[----:B------:R-:W-:Y:S01]  /*24f0*/  IMAD.U32 R46, R46, 0x10000, RZ ;  /* 0x000100002e2e7824 */ /* 0x000fe200078e00ff */
[----:B------:R-:W-:Y:S01]  /*2500*/  @!P0 LEA.HI.X R43, R12, UR9, R49, 0x4, P2 ;  /* 0x000000090c2b8c11 */ /* 0x000fe200090f2431 */
[----:B------:R-:W-:Y:S01]  /*2510*/  FFMA R49, R0, R27, -0.33332768082618713379 ;  /* 0xbeaaa9ed00317423 */ /* 0x000fe2000000001b */
[----:B-1----:R-:W-:Y:S01]  /*2520*/  FFMA R15, R15, -2, R32 ;  /* 0xc00000000f0f7823 */ /* 0x002fe20000000020 */
[----:B------:R-:W-:Y:S01]  /*2530*/  FSETP.GE.AND P1, PT, |R45|, 9.010913848876953125, PT ;  /* 0x41102cb42d00780b */ /* 0x000fe20003f26200 */
[----:B------:R-:W-:Y:S01]  /*2540*/  FMUL R3, R46, 0.035677410662174224854 ;  /* 0x3d12227a2e037820 */ /* 0x000fe20000400000 */
[----:B------:R-:W-:Y:S01]  /*2550*/  FMNMX3 R47, |R13|, R47, |R38|, !PT ;  /* 0x0000002f0d2f7276 */ /* 0x000fe20007800626 */
[----:B------:R-:W-:Y:S01]  /*2560*/  FFMA R2, R0, R49, RZ ;  /* 0x0000003100027223 */ /* 0x000fe200000000ff */
[----:B------:R-:W-:Y:S01]  /*2570*/  FSETP.GE.AND P2, PT, |R45|, 0.60000002384185791016, PT ;  /* 0x3f19999a2d00780b */ /* 0x000fe20003f46200 */
[----:B------:R-:W-:Y:S01]  /*2580*/  FMUL R12, R13, UR17 ;  /* 0x000000110d0c7c20 */ /* 0x000fe20008400000 */
[----:B------:R-:W-:Y:S01]  /*2590*/  FSEL R0, R15, 1, !P1 ;  /* 0x3f8000000f007808 */ /* 0x000fe20004800000 */
[----:B------:R-:W-:Y:S01]  /*25a0*/  FMUL R15, R41, UR17 ;  /* 0x00000011290f7c20 */ /* 0x000fe20008400000 */
[----:B------:R-:W-:Y:S01]  /*25b0*/  FMNMX3 R16, |R14|, R47, |R41|, !PT ;  /* 0x0000002f0e107276 */ /* 0x000fe20007800629 */
[----:B------:R-:W-:Y:S01]  /*25c0*/  FFMA R3, R46, R3, 0.79788458347320556641 ;  /* 0x3f4c422a2e037423 */ /* 0x000fe20000000003 */
[----:B------:R-:W-:Y:S01]  /*25d0*/  FMUL R13, R38, UR17 ;  /* 0x00000011260d7c20 */ /* 0x000fe20008400000 */
[----:B------:R-:W-:Y:S01]  /*25e0*/  VIADD R41, R30, 0x1d ;  /* 0x0000001d1e297836 */ /* 0x000fe20000000000 */
[----:B------:R-:W-:-:S02]  /*25f0*/  IADD3 R48, P1, PT, R17, UR18, RZ ;  /* 0x0000001211307c10 */ /* 0x000fc4000ff3e0ff */
[----:B------:R-:W-:Y:S02]  /*2600*/  IADD3 R38, PT, PT, R31, 0x3, RZ ;  /* 0x000000031f267810 */ /* 0x000fe40007ffe0ff */
[----:B------:R-:W-:Y:S01]  /*2610*/  LOP3.LUT R27, R51, 0x80000000, R44, 0xb8, !PT ;  /* 0x80000000331b7812 */ /* 0x000fe200078eb82c */
[----:B------:R-:W-:Y:S01]  /*2620*/  FMUL R51, R46, R3 ;  /* 0x000000032e337220 */ /* 0x000fe20000400000 */
[----:B------:R-:W-:Y:S01]  /*2630*/  IADD3.X R49, PT, PT, R36, UR20, RZ, P1, !PT ;  /* 0x0000001424317c10 */ /* 0x000fe20008ffe4ff */
[----:B------:R-:W-:Y:S01]  /*2640*/  FMUL R14, R14, UR17 ;  /* 0x000000110e0e7c20 */ /* 0x000fe20008400000 */
[----:B------:R-:W-:Y:S02]  /*2650*/  LOP3.LUT R41, R41, 0x1f, RZ, 0xc0, !PT ;  /* 0x0000001f29297812 */ /* 0x000fe400078ec0ff */
[----:B------:R-:W-:Y:S01]  /*2660*/  ISETP.GE.U32.AND P1, PT, R38, UR21, PT ;  /* 0x0000001526007c0c */ /* 0x000fe2000bf26070 */
[----:B------:R-:W-:Y:S01]  /*2670*/  FMUL R36, R51, R51 ;  /* 0x0000003333247220 */ /* 0x000fe20000400000 */
[----:B------:R-:W-:Y:S01]  /*2680*/  FSETP.GE.AND P3, PT, |R44|, 0.60000002384185791016, PT ;  /* 0x3f19999a2c00780b */ /* 0x000fe20003f66200 */
[----:B------:R0:W-:Y:S01]  /*2690*/  @!P0 STG.E.128 desc[UR24][R18.64], R12 ;  /* 0x0000000c12008986 */ /* 0x0001e2000c101d18 */
[--C-:B------:R-:W-:Y:S01]  /*26a0*/  LOP3.LUT R47, R0, 0x80000000, R45.reuse, 0xb8, !PT ;  /* 0x80000000002f7812 */ /* 0x100fe200078eb82d */
[----:B------:R-:W-:Y:S01]  /*26b0*/  @!P2 FFMA R47, R45, R2, R45 ;  /* 0x000000022d2fa223 */ /* 0x000fe2000000002d */
[----:B------:R-:W-:Y:S01]  /*26c0*/  ISETP.LT.U32.AND P1, PT, R41, UR15, !P1 ;  /* 0x0000000f29007c0c */ /* 0x000fe2000cf21070 */
[----:B------:R-:W-:Y:S01]  /*26d0*/  FMUL R17, R37, UR17 ;  /* 0x0000001125117c20 */ /* 0x000fe20008400000 */
[C---:B------:R-:W-:Y:S01]  /*26e0*/  FMNMX3 R0, |R50|.reuse, R16, |R37|, !PT ;  /* 0x0000001032007276 */ /* 0x040fe20007800625 */
[----:B------:R-:W-:Y:S01]  /*26f0*/  FMUL R16, R50, UR17 ;  /* 0x0000001132107c20 */ /* 0x000fe20008400000 */
[----:B------:R-:W-:Y:S01]  /*2700*/  IADD3 R2, P2, PT, R41, R48, RZ ;  /* 0x0000003029027210 */ /* 0x000fe20007f5e0ff */
[----:B------:R-:W-:Y:S01]  /*2710*/  FFMA R3, R36, R33, -0.052303962409496307373 ;  /* 0xbd563cae24037423 */ /* 0x000fe20000000021 */
[----:B------:R-:W-:-:S03]  /*2720*/  FMNMX3 R50, |R39|, R0, |R40|, !PT ;  /* 0x0000000027327276 */ /* 0x000fc60007800628 */
[----:B------:R-:W-:Y:S01]  /*2730*/  FFMA R37, R36, R3, 0.1331529766321182251 ;  /* 0x3e08594124257423 */ /* 0x000fe20000000003 */
[----:B------:R-:W-:Y:S02]  /*2740*/  IMAD.X R3, RZ, RZ, R49, P2 ;  /* 0x000000ffff037224 */ /* 0x000fe400010e0631 */
[----:B0-----:R-:W-:Y:S01]  /*2750*/  FMUL R18, R39, UR17 ;  /* 0x0000001127127c20 */ /* 0x001fe20008400000 */
[----:B------:R-:W-:Y:S01]  /*2760*/  FMUL R19, R40, UR17 ;  /* 0x0000001128137c20 */ /* 0x000fe20008400000 */
[----:B------:R-:W-:-:S04]  /*2770*/  FFMA R0, R36, R37, -0.33332768082618713379 ;  /* 0xbeaaa9ed24007423 */ /* 0x000fc80000000025 */
[----:B------:R0:W-:Y:S01]  /*2780*/  @!P0 STG.E.128 desc[UR24][R42.64], R16 ;  /* 0x000000102a008986 */ /* 0x0001e2000c101d18 */
[----:B------:R-:W-:Y:S01]  /*2790*/  IADD3 R39, P0, PT, R2, UR18, RZ ;  /* 0x0000001202277c10 */ /* 0x000fe2000ff1e0ff */
[----:B------:R-:W-:-:S03]  /*27a0*/  @!P3 FFMA R27, R44, R53, R44 ;  /* 0x000000352c1bb223 */ /* 0x000fc6000000002c */
[----:B------:R-:W-:Y:S02]  /*27b0*/  IADD3.X R40, PT, PT, R3, UR20, RZ, P0, !PT ;  /* 0x0000001403287c10 */ /* 0x000fe400087fe4ff */
[C---:B------:R-:W-:Y:S01]  /*27c0*/  @P1 LEA R44, P0, R39.reuse, UR22, 0x3 ;  /* 0x00000016272c1c11 */ /* 0x040fe2000f8018ff */
[----:B------:R-:W-:Y:S01]  /*27d0*/  FFMA R0, R36, R0, RZ ;  /* 0x0000000024007223 */ /* 0x000fe200000000ff */
[----:B------:R-:W-:Y:S02]  /*27e0*/  @!P1 CS2R R36, SRZ ;  /* 0x0000000000249805 */ /* 0x000fe4000001ff00 */
[----:B------:R-:W-:-:S05]  /*27f0*/  @P1 LEA.HI.X R45, R39, UR23, R40, 0x3, P0 ;  /* 0x00000017272d1c11 */ /* 0x000fca00080f1c28 */
[----:B------:R1:W3:Y:S01]  /*2800*/  @P1 LDG.E.64 R36, desc[UR24][R44.64] ;  /* 0x000000182c241981 */ /* 0x0002e2000c1e1b00 */
[----:B------:R-:W-:-:S06]  /*2810*/  FMUL R52, |R51|, 2.8853900432586669922 ;  /* 0x4038aa3b33347820 */ /* 0x000fcc0000400200 */
[----:B------:R-:W0:Y:S01]  /*2820*/  MUFU.EX2 R52, R52 ;  /* 0x0000003400347308 */ /* 0x000e220000000800 */
[----:B------:R-:W-:-:S04]  /*2830*/  IMAD.U32 R53, RZ, RZ, UR16 ;  /* 0x00000010ff357e24 */ /* 0x000fc8000f8e00ff */
[----:B------:R-:W-:-:S04]  /*2840*/  @P1 IMAD.WIDE.U32 R2, R53, 0x3, R2 ;  /* 0x0000000335021825 */ /* 0x000fc800078e0002 */
[----:B0-----:R-:W-:Y:S01]  /*2850*/  FADD R42, R52, 1 ;  /* 0x3f800000342a7421 */ /* 0x001fe20000000000 */
[----:B--2---:R-:W-:-:S05]  /*2860*/  SHF.L.U32 R52, R20, 0x10, RZ ;  /* 0x0000001014347819 */ /* 0x004fca00000006ff */
[C---:B------:R-:W-:Y:S01]  /*2870*/  FMUL R53, R52.reuse, 0.035677410662174224854 ;  /* 0x3d12227a34357820 */ /* 0x040fe20000400000 */
[----:B------:R-:W0:Y:S03]  /*2880*/  MUFU.RCP R43, R42 ;  /* 0x0000002a002b7308 */ /* 0x000e260000001000 */
[----:B------:R-:W-:-:S04]  /*2890*/  FFMA R53, R52, R53, 0.79788458347320556641 ;  /* 0x3f4c422a34357423 */ /* 0x000fc80000000035 */
[----:B------:R-:W-:-:S04]  /*28a0*/  FMUL R52, R52, R53 ;  /* 0x0000003534347220 */ /* 0x000fc80000400000 */
[----:B-1----:R-:W-:Y:S01]  /*28b0*/  FMUL R44, |R52|, 2.8853900432586669922 ;  /* 0x4038aa3b342c7820 */ /* 0x002fe20000400200 */
[----:B------:R-:W-:Y:S01]  /*28c0*/  VOTEU.ANY UP0, P1 ;  /* 0x0000000000ff7886 */ /* 0x000fe20000800100 */
[----:B------:R-:W-:-:S04]  /*28d0*/  FSETP.GE.AND P2, PT, |R51|, 0.60000002384185791016, PT ;  /* 0x3f19999a3300780b */ /* 0x000fc80003f46200 */
[----:B------:R-:W1:Y:S01]  /*28e0*/  MUFU.EX2 R44, R44 ;  /* 0x0000002c002c7308 */ /* 0x000e620000000800 */
[----:B0-----:R-:W-:Y:S01]  /*28f0*/  FFMA R43, R43, -2, R32 ;  /* 0xc00000002b2b7823 */ /* 0x001fe20000000020 */
[----:B------:R-:W-:Y:S01]  /*2900*/  FSETP.GE.AND P0, PT, |R51|, 9.010913848876953125, PT ;  /* 0x41102cb43300780b */ /* 0x000fe20003f06200 */
[----:B------:R-:W-:-:S03]  /*2910*/  @UP0 UIMAD UR7, UR28, 0x3, URZ ;  /* 0x000000031c0708a4 */ /* 0x000fc6000f8e02ff */
[----:B------:R-:W-:-:S03]  /*2920*/  FSEL R42, R43, 1, !P0 ;  /* 0x3f8000002b2a7808 */ /* 0x000fc60004000000 */
[----:B------:R-:W-:Y:S01]  /*2930*/  @P1 VIADD R3, R3, UR7 ;  /* 0x0000000703031c36 */ /* 0x000fe20008000000 */
[--C-:B------:R-:W-:Y:S02]  /*2940*/  LOP3.LUT R45, R42, 0x80000000, R51.reuse, 0xb8, !PT ;  /* 0x800000002a2d7812 */ /* 0x100fe400078eb833 */
[----:B------:R-:W-:Y:S01]  /*2950*/  @P1 LEA R42, P0, R2, UR22, 0x3 ;  /* 0x00000016022a1c11 */ /* 0x000fe2000f8018ff */
[----:B------:R-:W-:-:S03]  /*2960*/  @!P2 FFMA R45, R51, R0, R51 ;  /* 0x00000000332da223 */ /* 0x000fc60000000033 */
[----:B------:R-:W-:Y:S01]  /*2970*/  @P1 LEA.HI.X R43, R2, UR23, R3, 0x3, P0 ;  /* 0x00000017022b1c11 */ /* 0x000fe200080f1c03 */
[----:B-1----:R-:W-:Y:S01]  /*2980*/  FADD R51, R44, 1 ;  /* 0x3f8000002c337421 */ /* 0x002fe20000000000 */
[----:B------:R-:W-:-:S05]  /*2990*/  @!P1 CS2R R2, SRZ ;  /* 0x0000000000029805 */ /* 0x000fca000001ff00 */
[----:B------:R-:W0:Y:S01]  /*29a0*/  MUFU.RCP R51, R51 ;  /* 0x0000003300337308 */ /* 0x000e220000001000 */
[----:B------:R1:W2:Y:S01]  /*29b0*/  @P1 LDG.E.64 R2, desc[UR24][R42.64] ;  /* 0x000000182a021981 */ /* 0x0002a2000c1e1b00 */
[----:B------:R-:W-:Y:S01]  /*29c0*/  FMUL R54, R52, R52 ;  /* 0x0000003434367220 */ /* 0x000fe20000400000 */
[----:B-1----:R-:W-:-:S05]  /*29d0*/  SHF.R.U64 R42, R20, 0x10, R21 ;  /* 0x00000010142a7819 */ /* 0x002fca0000001215 */
[----:B------:R-:W-:Y:S02]  /*29e0*/  IMAD.U32 R42, R42, 0x10000, RZ ;  /* 0x000100002a2a7824 */ /* 0x000fe400078e00ff */
[----:B------:R-:W-:Y:S02]  /*29f0*/  FFMA R53, R54, R33, -0.052303962409496307373 ;  /* 0xbd563cae36357423 */ /* 0x000fe40000000021 */
[----:B------:R-:W-:Y:S02]  /*2a00*/  FMUL R43, R42, 0.035677410662174224854 ;  /* 0x3d12227a2a2b7820 */ /* 0x000fe40000400000 */
[----:B------:R-:W-:Y:S01]  /*2a10*/  FFMA R53, R54, R53, 0.1331529766321182251 ;  /* 0x3e08594136357423 */ /* 0x000fe20000000035 */
[----:B0-----:R-:W-:Y:S01]  /*2a20*/  FFMA R44, R51, -2, R32 ;  /* 0xc0000000332c7823 */ /* 0x001fe20000000020 */
[----:B------:R-:W-:Y:S01]  /*2a30*/  FFMA R43, R42, R43, 0.79788458347320556641 ;  /* 0x3f4c422a2a2b7423 */ /* 0x000fe2000000002b */
[----:B------:R-:W-:Y:S01]  /*2a40*/  FSETP.GE.AND P0, PT, |R52|, 9.010913848876953125, PT ;  /* 0x41102cb43400780b */ /* 0x000fe20003f06200 */
[----:B------:R-:W-:-:S02]  /*2a50*/  FFMA R0, R54, R53, -0.33332768082618713379 ;  /* 0xbeaaa9ed36007423 */ /* 0x000fc40000000035 */
[----:B------:R-:W-:Y:S01]  /*2a60*/  FMUL R43, R42, R43 ;  /* 0x0000002b2a2b7220 */ /* 0x000fe20000400000 */
[----:B------:R-:W-:-:S03]  /*2a70*/  FSEL R53, R44, 1, !P0 ;  /* 0x3f8000002c357808 */ /* 0x000fc60004000000 */
[----:B------:R-:W-:Y:S01]  /*2a80*/  FMUL R44, |R43|, 2.8853900432586669922 ;  /* 0x4038aa3b2b2c7820 */ /* 0x000fe20000400200 */
[----:B------:R-:W-:-:S05]  /*2a90*/  FSETP.GE.AND P1, PT, |R52|, 0.60000002384185791016, PT ;  /* 0x3f19999a3400780b */ /* 0x000fca0003f26200 */
[----:B------:R-:W0:Y:S01]  /*2aa0*/  MUFU.EX2 R44, R44 ;  /* 0x0000002c002c7308 */ /* 0x000e220000000800 */
[----:B------:R-:W-:Y:S01]  /*2ab0*/  FFMA R51, R54, R0, RZ ;  /* 0x0000000036337223 */ /* 0x000fe200000000ff */
[----:B------:R-:W-:-:S06]  /*2ac0*/  LOP3.LUT R53, R53, 0x80000000, R52, 0xb8, !PT ;  /* 0x8000000035357812 */ /* 0x000fcc00078eb834 */
[----:B------:R-:W-:Y:S01]  /*2ad0*/  @!P1 FFMA R53, R52, R51, R52 ;  /* 0x0000003334359223 */ /* 0x000fe20000000034 */
[----:B0-----:R-:W-:-:S06]  /*2ae0*/  FADD R51, R44, 1 ;  /* 0x3f8000002c337421 */ /* 0x001fcc0000000000 */
[----:B------:R-:W0:Y:S01]  /*2af0*/  MUFU.RCP R51, R51 ;  /* 0x0000003300337308 */ /* 0x000e220000001000 */
[-C--:B------:R-:W-:Y:S01]  /*2b00*/  FFMA R0, R27, R34.reuse, 0.5 ;  /* 0x3f0000001b007423 */ /* 0x080fe20000000022 */
[----:B------:R-:W-:Y:S01]  /*2b10*/  FMUL R27, R43, R43 ;  /* 0x0000002b2b1b7220 */ /* 0x000fe20000400000 */
[----:B------:R-:W-:Y:S02]  /*2b20*/  FFMA R25, R25, R34, 0.5 ;  /* 0x3f00000019197423 */ /* 0x000fe40000000022 */
[----:B------:R-:W-:Y:S01]  /*2b30*/  FMUL R23, R23, R0 ;  /* 0x0000000017177220 */ /* 0x000fe20000400000 */
[----:B------:R-:W-:Y:S01]  /*2b40*/  FFMA R0, R27, R33, -0.052303962409496307373 ;  /* 0xbd563cae1b007423 */ /* 0x000fe20000000021 */
[----:B------:R-:W-:Y:S01]  /*2b50*/  FMUL R25, R26, R25 ;  /* 0x000000191a197220 */ /* 0x000fe20000400000 */
[----:B------:R-:W-:Y:S02]  /*2b60*/  FSETP.GE.AND P0, PT, |R43|, 9.010913848876953125, PT ;  /* 0x41102cb42b00780b */ /* 0x000fe40003f06200 */
[----:B------:R-:W-:Y:S01]  /*2b70*/  FFMA R0, R27, R0, 0.1331529766321182251 ;  /* 0x3e0859411b007423 */ /* 0x000fe20000000000 */
[----:B------:R-:W-:Y:S01]  /*2b80*/  FSETP.GE.AND P1, PT, |R43|, 0.60000002384185791016, PT ;  /* 0x3f19999a2b00780b */ /* 0x000fe20003f26200 */
[----:B0-----:R-:W-:-:S02]  /*2b90*/  FFMA R26, R51, -2, R32 ;  /* 0xc0000000331a7823 */ /* 0x001fc40000000020 */
[----:B------:R-:W-:-:S03]  /*2ba0*/  FFMA R0, R27, R0, -0.33332768082618713379 ;  /* 0xbeaaa9ed1b007423 */ /* 0x000fc60000000000 */
        /* <DEDUP_REMOVED lines=32> */
[----:B------:R-:W-:-:S06]  /*2db0*/  FMUL R24, |R21|, 2.8853900432586669922 ;  /* 0x4038aa3b15187820 */ /* 0x000fcc0000400200 */
[----:B------:R-:W0:Y:S01]  /*2dc0*/  MUFU.EX2 R24, R24 ;  /* 0x0000001800187308 */ /* 0x000e220000000800 */
[----:B------:R-:W-:Y:S02]  /*2dd0*/  IMAD.U32 R45, R20, 0x10000, RZ ;  /* 0x00010000142d7824 */ /* 0x000fe400078e00ff */
[----:B------:R-:W-:-:S04]  /*2de0*/  FFMA R44, R53, R34, 0.5 ;  /* 0x3f000000352c7423 */ /* 0x000fc80000000022 */
[----:B------:R-:W-:Y:S01]  /*2df0*/  FMUL R44, R45, R44 ;  /* 0x0000002c2d2c7220 */ /* 0x000fe20000400000 */
[----:B------:R-:W-:Y:S01]  /*2e00*/  FMUL R47, R21, R21 ;  /* 0x00000015152f7220 */ /* 0x000fe20000400000 */
[----:B0-----:R-:W-:-:S04]  /*2e10*/  FADD R20, R24, 1 ;  /* 0x3f80000018147421 */ /* 0x001fc80000000000 */
[----:B------:R-:W0:Y:S01]  /*2e20*/  MUFU.RCP R45, R20 ;  /* 0x00000014002d7308 */ /* 0x000e220000001000 */
[----:B------:R-:W-:-:S04]  /*2e30*/  FFMA R0, R47, R33, -0.052303962409496307373 ;  /* 0xbd563cae2f007423 */ /* 0x000fc80000000021 */
[----:B------:R-:W-:Y:S01]  /*2e40*/  FFMA R0, R47, R0, 0.1331529766321182251 ;  /* 0x3e0859412f007423 */ /* 0x000fe20000000000 */
[----:B------:R-:W-:-:S03]  /*2e50*/  FSETP.GE.AND P1, PT, |R21|, 9.010913848876953125, PT ;  /* 0x41102cb41500780b */ /* 0x000fc60003f26200 */
[----:B------:R-:W-:Y:S01]  /*2e60*/  FFMA R0, R47, R0, -0.33332768082618713379 ;  /* 0xbeaaa9ed2f007423 */ /* 0x000fe20000000000 */
[----:B------:R-:W-:-:S03]  /*2e70*/  ISETP.GE.U32.AND P0, PT, R35, UR21, PT ;  /* 0x0000001523007c0c */ /* 0x000fc6000bf06070 */
[----:B------:R-:W-:Y:S01]  /*2e80*/  FFMA R54, R47, R0, RZ ;  /* 0x000000002f367223 */ /* 0x000fe200000000ff */
[----:B------:R-:W-:Y:S01]  /*2e90*/  FMNMX3 R47, |R25|, R50, |R52|, !PT ;  /* 0x00000032192f7276 */ /* 0x000fe20007800634 */
[----:B0-----:R-:W-:Y:S01]  /*2ea0*/  FFMA R45, R45, -2, R32 ;  /* 0xc00000002d2d7823 */ /* 0x001fe20000000020 */
[C---:B------:R-:W-:Y:S02]  /*2eb0*/  ISETP.GE.U32.OR P0, PT, R22.reuse, UR15, P0 ;  /* 0x0000000f16007c0c */ /* 0x040fe40008706470 */
[----:B------:R-:W-:Y:S02]  /*2ec0*/  FMNMX3 R47, |R23|, R47, |R46|, !PT ;  /* 0x0000002f172f7276 */ /* 0x000fe4000780062e */
[----:B------:R-:W-:Y:S02]  /*2ed0*/  FSEL R0, R45, 1, !P1 ;  /* 0x3f8000002d007808 */ /* 0x000fe40004800000 */
[----:B------:R-:W-:Y:S01]  /*2ee0*/  IADD3 R53, P1, PT, R22, R48, RZ ;  /* 0x0000003016357210 */ /* 0x000fe20007f3e0ff */
[----:B------:R-:W-:Y:S01]  /*2ef0*/  FMUL R22, R23, UR17 ;  /* 0x0000001117167c20 */ /* 0x000fe20008400000 */
[----:B------:R-:W-:Y:S01]  /*2f00*/  FMUL R23, R46, UR17 ;  /* 0x000000112e177c20 */ /* 0x000fe20008400000 */
[----:B---3--:R-:W-:Y:S01]  /*2f10*/  IMAD.U32 R46, R36, 0x10000, RZ ;  /* 0x00010000242e7824 */ /* 0x008fe200078e00ff */
[----:B------:R-:W-:-:S03]  /*2f20*/  IADD3.X R50, PT, PT, RZ, R49, RZ, P1, !PT ;  /* 0x00000031ff327210 */ /* 0x000fc60000ffe4ff */
[----:B------:R-:W-:-:S04]  /*2f30*/  FMUL R49, R46, 0.035677410662174224854 ;  /* 0x3d12227a2e317820 */ /* 0x000fc80000400000 */
[----:B------:R-:W-:Y:S01]  /*2f40*/  FFMA R49, R46, R49, 0.79788458347320556641 ;  /* 0x3f4c422a2e317423 */ /* 0x000fe20000000031 */
[----:B------:R-:W-:-:S03]  /*2f50*/  LOP3.LUT R45, R0, 0x80000000, R21, 0xb8, !PT ;  /* 0x80000000002d7812 */ /* 0x000fc600078eb815 */
[----:B------:R-:W-:-:S04]  /*2f60*/  FMUL R48, R46, R49 ;  /* 0x000000312e307220 */ /* 0x000fc80000400000 */
[----:B------:R-:W-:-:S06]  /*2f70*/  FMUL R0, |R48|, 2.8853900432586669922 ;  /* 0x4038aa3b30007820 */ /* 0x000fcc0000400200 */
[----:B------:R-:W0:Y:S01]  /*2f80*/  MUFU.EX2 R0, R0 ;  /* 0x0000000000007308 */ /* 0x000e220000000800 */
[----:B------:R-:W-:Y:S01]  /*2f90*/  FSETP.GE.AND P2, PT, |R21|, 0.60000002384185791016, PT ;  /* 0x3f19999a1500780b */ /* 0x000fe20003f46200 */
[----:B------:R-:W-:Y:S01]  /*2fa0*/  FFMA R51, R51, R34, 0.5 ;  /* 0x3f00000033337423 */ /* 0x000fe20000000022 */
[----:B------:R-:W-:Y:S01]  /*2fb0*/  @!P0 LEA R24, P1, R53, UR8, 0x4 ;  /* 0x0000000835188c11 */ /* 0x000fe2000f8220ff */
[----:B------:R-:W-:Y:S01]  /*2fc0*/  FMUL R20, R25, UR17 ;  /* 0x0000001119147c20 */ /* 0x000fe20008400000 */
[----:B0-----:R-:W-:-:S09]  /*2fd0*/  FADD R49, R0, 1 ;  /* 0x3f80000000317421 */ /* 0x001fd20000000000 */
[----:B------:R-:W-:Y:S01]  /*2fe0*/  @!P2 FFMA R45, R21, R54, R21 ;  /* 0x00000036152da223 */ /* 0x000fe20000000015 */
[----:B------:R-:W0:Y:S01]  /*2ff0*/  MUFU.RCP R49, R49 ;  /* 0x0000003100317308 */ /* 0x000e220000001000 */
[----:B------:R-:W-:Y:S01]  /*3000*/  FMUL R21, R52, UR17 ;  /* 0x0000001134157c20 */ /* 0x000fe20008400000 */
[----:B------:R-:W-:Y:S01]  /*3010*/  @!P0 LEA.HI.X R25, R53, UR9, R50, 0x4, P1 ;  /* 0x0000000935198c11 */ /* 0x000fe200088f2432 */
[----:B------:R-:W-:Y:S01]  /*3020*/  FMUL R26, R26, R51 ;  /* 0x000000331a1a7220 */ /* 0x000fe20000400000 */
[----:B------:R-:W-:-:S03]  /*3030*/  FMUL R51, R48, R48 ;  /* 0x0000003030337220 */ /* 0x000fc60000400000 */
[----:B------:R1:W-:Y:S01]  /*3040*/  @!P0 STG.E.128 desc[UR24][R24.64], R20 ;  /* 0x0000001418008986 */ /* 0x0003e2000c101d18 */
[C---:B------:R-:W-:Y:S02]  /*3050*/  FSETP.GE.AND P2, PT, |R48|.reuse, 0.60000002384185791016, PT ;  /* 0x3f19999a3000780b */ /* 0x040fe40003f46200 */
[----:B------:R-:W-:Y:S01]  /*3060*/  FSETP.GE.AND P1, PT, |R48|, 9.010913848876953125, PT ;  /* 0x41102cb43000780b */ /* 0x000fe20003f26200 */
[----:B-1----:R-:W-:-:S04]  /*3070*/  FFMA R24, R51, R33, -0.052303962409496307373 ;  /* 0xbd563cae33187423 */ /* 0x002fc80000000021 */
[----:B------:R-:W-:Y:S01]  /*3080*/  FFMA R52, R51, R24, 0.1331529766321182251 ;  /* 0x3e08594133347423 */ /* 0x000fe20000000018 */
[----:B0-----:R-:W-:-:S03]  /*3090*/  FFMA R24, R49, -2, R32 ;  /* 0xc000000031187823 */ /* 0x001fc60000000020 */
[C---:B------:R-:W-:Y:S02]  /*30a0*/  FFMA R0, R51.reuse, R52, -0.33332768082618713379 ;  /* 0xbeaaa9ed33007423 */ /* 0x040fe40000000034 */
[----:B------:R-:W-:Y:S02]  /*30b0*/  FSEL R25, R24, 1, !P1 ;  /* 0x3f80000018197808 */ /* 0x000fe40004800000 */
[----:B------:R-:W-:Y:S02]  /*30c0*/  FFMA R51, R51, R0, RZ ;  /* 0x0000000033337223 */ /* 0x000fe400000000ff */
[--C-:B------:R-:W-:Y:S02]  /*30d0*/  LOP3.LUT R49, R25, 0x80000000, R48.reuse, 0xb8, !PT ;  /* 0x8000000019317812 */ /* 0x100fe400078eb830 */
[----:B------:R-:W-:Y:S01]  /*30e0*/  @!P2 FFMA R49, R48, R51, R48 ;  /* 0x000000333031a223 */ /* 0x000fe20000000030 */
[----:B------:R-:W-:-:S04]  /*30f0*/  SHF.R.U64 R48, R36, 0x10, R37 ;  /* 0x0000001024307819 */ /* 0x000fc80000001225 */
        /* <DEDUP_REMOVED lines=27> */
[----:B------:R-:W-:Y:S01]  /*32b0*/  FFMA R0, R45, R34, 0.5 ;  /* 0x3f0000002d007423 */ /* 0x000fe20000000022 */
[----:B------:R-:W-:-:S04]  /*32c0*/  @!P0 IADD3 R53, P1, PT, R53, UR16, RZ ;  /* 0x0000001035358c10 */ /* 0x000fc8000ff3e0ff */
[----:B------:R-:W-:Y:S02]  /*32d0*/  @!P0 IADD3.X R50, PT, PT, R50, UR28, RZ, P1, !PT ;  /* 0x0000001c32328c10 */ /* 0x000fe40008ffe4ff */
[----:B------:R-:W-:Y:S01]  /*32e0*/  @!P0 LEA R42, P1, R53, UR8, 0x4 ;  /* 0x00000008352a8c11 */ /* 0x000fe2000f8220ff */
[----:B0-----:R-:W-:Y:S01]  /*32f0*/  FADD R45, R36, 1 ;  /* 0x3f800000242d7421 */ /* 0x001fe20000000000 */
[----:B------:R-:W-:-:S05]  /*3300*/  FMUL R27, R43, R0 ;  /* 0x000000002b1b7220 */ /* 0x000fca0000400000 */
[----:B------:R-:W0:Y:S01]  /*3310*/  MUFU.RCP R45, R45 ;  /* 0x0000002d002d7308 */ /* 0x000e220000001000 */
[----:B------:R-:W-:Y:S01]  /*3320*/  @!P0 LEA.HI.X R43, R53, UR9, R50, 0x4, P1 ;  /* 0x00000009352b8c11 */ /* 0x000fe200088f2432 */
        /* <DEDUP_REMOVED lines=16> */
[----:B------:R-:W-:Y:S01]  /*3430*/  FMUL R0, |R36|, 2.8853900432586669922 ;  /* 0x4038aa3b24007820 */ /* 0x000fe20000400200 */
[----:B------:R-:W-:-:S05]  /*3440*/  FMNMX3 R47, |R44|, R47, |R25|, !PT ;  /* 0x0000002f2c2f7276 */ /* 0x000fca0007800619 */
[----:B------:R-:W0:Y:S01]  /*3450*/  MUFU.EX2 R0, R0 ;  /* 0x0000000000007308 */ /* 0x000e220000000800 */
[----:B------:R-:W-:Y:S01]  /*3460*/  FMUL R24, R44, UR17 ;  /* 0x000000112c187c20 */ /* 0x000fe20008400000 */
[C---:B------:R-:W-:Y:S01]  /*3470*/  FMNMX3 R44, |R26|.reuse, R47, |R27|, !PT ;  /* 0x0000002f1a2c7276 */ /* 0x040fe2000780061b */
[----:B------:R-:W-:Y:S01]  /*3480*/  FMUL R26, R26, UR17 ;  /* 0x000000111a1a7c20 */ /* 0x000fe20008400000 */
[----:B------:R-:W-:Y:S01]  /*3490*/  FMUL R25, R25, UR17 ;  /* 0x0000001119197c20 */ /* 0x000fe20008400000 */
[----:B------:R-:W-:Y:S01]  /*34a0*/  FMUL R27, R27, UR17 ;  /* 0x000000111b1b7c20 */ /* 0x000fe20008400000 */
[----:B------:R-:W-:-:S04]  /*34b0*/  FMUL R47, R36, R36 ;  /* 0x00000024242f7220 */ /* 0x000fc80000400000 */
[----:B------:R2:W-:Y:S01]  /*34c0*/  @!P0 STG.E.128 desc[UR24][R42.64], R24 ;  /* 0x000000182a008986 */ /* 0x0005e2000c101d18 */
[----:B0-----:R-:W-:Y:S01]  /*34d0*/  FADD R50, R0, 1 ;  /* 0x3f80000000327421 */ /* 0x001fe20000000000 */
[----:B------:R-:W-:Y:S01]  /*34e0*/  FFMA R0, R47, R33, -0.052303962409496307373 ;  /* 0xbd563cae2f007423 */ /* 0x000fe20000000021 */
[----:B--2---:R-:W-:-:S03]  /*34f0*/  IMAD.U32 R42, R2, 0x10000, RZ ;  /* 0x00010000022a7824 */ /* 0x004fc600078e00ff */
[C---:B------:R-:W-:Y:S01]  /*3500*/  FFMA R0, R47.reuse, R0, 0.1331529766321182251 ;  /* 0x3e0859412f007423 */ /* 0x040fe20000000000 */
[C---:B------:R-:W-:Y:S01]  /*3510*/  FMUL R43, R42.reuse, 0.035677410662174224854 ;  /* 0x3d12227a2a2b7820 */ /* 0x040fe20000400000 */
[----:B------:R0:W1:Y:S03]  /*3520*/  MUFU.RCP R55, R50 ;  /* 0x0000003200377308 */ /* 0x0000660000001000 */
[----:B------:R-:W-:Y:S01]  /*3530*/  FFMA R43, R42, R43, 0.79788458347320556641 ;  /* 0x3f4c422a2a2b7423 */ /* 0x000fe2000000002b */
[----:B------:R-:W-:-:S03]  /*3540*/  FFMA R0, R47, R0, -0.33332768082618713379 ;  /* 0xbeaaa9ed2f007423 */ /* 0x000fc60000000000 */
[----:B0-----:R-:W-:Y:S01]  /*3550*/  FMUL R50, R42, R43 ;  /* 0x0000002b2a327220 */ /* 0x001fe20000400000 */
[----:B------:R-:W-:-:S03]  /*3560*/  FFMA R57, R47, R0, RZ ;  /* 0x000000002f397223 */ /* 0x000fc600000000ff */
[----:B------:R-:W-:-:S06]  /*3570*/  FMUL R0, |R50|, 2.8853900432586669922 ;  /* 0x4038aa3b32007820 */ /* 0x000fcc0000400200 */
[----:B------:R-:W0:Y:S01]  /*3580*/  MUFU.EX2 R0, R0 ;  /* 0x0000000000007308 */ /* 0x000e220000000800 */
[C---:B------:R-:W-:Y:S01]  /*3590*/  FSETP.GE.AND P1, PT, |R36|.reuse, 0.60000002384185791016, PT ;  /* 0x3f19999a2400780b */ /* 0x040fe20003f26200 */
[----:B-1----:R-:W-:Y:S01]  /*35a0*/  FFMA R55, R55, -2, R32 ;  /* 0xc000000037377823 */ /* 0x002fe20000000020 */
[----:B------:R-:W-:-:S04]  /*35b0*/  FSETP.GE.AND P0, PT, |R36|, 9.010913848876953125, PT ;  /* 0x41102cb42400780b */ /* 0x000fc80003f06200 */
[----:B------:R-:W-:Y:S02]  /*35c0*/  FSEL R55, R55, 1, !P0 ;  /* 0x3f80000037377808 */ /* 0x000fe40004000000 */
[----:B------:R-:W-:Y:S02]  /*35d0*/  SHF.L.U32 R37, R37, 0x10, RZ ;  /* 0x0000001025257819 */ /* 0x000fe400000006ff */
[--C-:B------:R-:W-:Y:S01]  /*35e0*/  LOP3.LUT R47, R55, 0x80000000, R36.reuse, 0xb8, !PT ;  /* 0x80000000372f7812 */ /* 0x100fe200078eb824 */
[----:B0-----:R-:W-:Y:S02]  /*35f0*/  FADD R52, R0, 1 ;  /* 0x3f80000000347421 */ /* 0x001fe40000000000 */
[----:B------:R-:W-:Y:S01]  /*3600*/  @!P1 FFMA R47, R36, R57, R36 ;  /* 0x00000039242f9223 */ /* 0x000fe20000000024 */
[-C--:B------:R-:W-:Y:S01]  /*3610*/  FFMA R36, R53, R34.reuse, 0.5 ;  /* 0x3f00000035247423 */ /* 0x080fe20000000022 */
[----:B------:R-:W0:Y:S01]  /*3620*/  MUFU.RCP R55, R52 ;  /* 0x0000003400377308 */ /* 0x000e220000001000 */
[----:B------:R-:W-:-:S02]  /*3630*/  FFMA R43, R49, R34, 0.5 ;  /* 0x3f000000312b7423 */ /* 0x000fc40000000022 */
        /* <DEDUP_REMOVED lines=28> */
[----:B------:R-:W-:-:S04]  /*3800*/  FFMA R0, R48, R51, -0.33332768082618713379 ;  /* 0xbeaaa9ed30007423 */ /* 0x000fc80000000033 */
[----:B------:R-:W-:Y:S01]  /*3810*/  FFMA R55, R48, R0, RZ ;  /* 0x0000000030377223 */ /* 0x000fe200000000ff */
[----:B0-----:R-:W-:Y:S01]  /*3820*/  FFMA R53, R53, -2, R32 ;  /* 0xc000000035357823 */ /* 0x001fe20000000020 */
[----:B------:R-:W-:-:S04]  /*3830*/  SHF.L.U32 R48, R3, 0x10, RZ ;  /* 0x0000001003307819 */ /* 0x000fc800000006ff */
[----:B------:R-:W-:-:S04]  /*3840*/  FSEL R53, R53, 1, !P0 ;  /* 0x3f80000035357808 */ /* 0x000fc80004000000 */
[----:B------:R-:W-:Y:S01]  /*3850*/  LOP3.LUT R51, R53, 0x80000000, R2, 0xb8, !PT ;  /* 0x8000000035337812 */ /* 0x000fe200078eb802 */
[----:B------:R-:W-:-:S04]  /*3860*/  FMUL R53, R48, 0.035677410662174224854 ;  /* 0x3d12227a30357820 */ /* 0x000fc80000400000 */
[----:B------:R-:W-:-:S04]  /*3870*/  FFMA R53, R48, R53, 0.79788458347320556641 ;  /* 0x3f4c422a30357423 */ /* 0x000fc80000000035 */
[----:B------:R-:W-:-:S04]  /*3880*/  FMUL R50, R48, R53 ;  /* 0x0000003530327220 */ /* 0x000fc80000400000 */
[----:B------:R-:W-:-:S06]  /*3890*/  FMUL R52, |R50|, 2.8853900432586669922 ;  /* 0x4038aa3b32347820 */ /* 0x000fcc0000400200 */
[----:B------:R-:W0:Y:S01]  /*38a0*/  MUFU.EX2 R52, R52 ;  /* 0x0000003400347308 */ /* 0x000e220000000800 */
[----:B------:R-:W-:Y:S01]  /*38b0*/  FSETP.GE.AND P1, PT, |R2|, 0.60000002384185791016, PT ;  /* 0x3f19999a0200780b */ /* 0x000fe20003f26200 */
[----:B0-----:R-:W-:-:S06]  /*38c0*/  FADD R53, R52, 1 ;  /* 0x3f80000034357421 */ /* 0x001fcc0000000000 */
[----:B------:R-:W0:Y:S01]  /*38d0*/  MUFU.RCP R53, R53 ;  /* 0x0000003500357308 */ /* 0x000e220000001000 */
[-C--:B------:R-:W-:Y:S01]  /*38e0*/  FFMA R0, R47, R34.reuse, 0.5 ;  /* 0x3f0000002f007423 */ /* 0x080fe20000000022 */
[----:B------:R-:W-:-:S04]  /*38f0*/  FFMA R47, R37, R34, 0.5 ;  /* 0x3f000000252f7423 */ /* 0x000fc80000000022 */
[----:B------:R-:W-:Y:S01]  /*3900*/  @!P1 FFMA R51, R2, R55, R2 ;  /* 0x0000003702339223 */ /* 0x000fe20000000002 */
[----:B------:R-:W-:Y:S01]  /*3910*/  FSETP.GE.AND P0, PT, |R50|, 9.010913848876953125, PT ;  /* 0x41102cb43200780b */ /* 0x000fe20003f06200 */
[----:B------:R-:W-:Y:S01]  /*3920*/  FMUL R2, R42, R47 ;  /* 0x0000002f2a027220 */ /* 0x000fe20000400000 */
[----:B------:R-:W-:Y:S01]  /*3930*/  FMUL R37, R45, R0 ;  /* 0x000000002d257220 */ /* 0x000fe20000400000 */
[----:B0-----:R-:W-:-:S05]  /*3940*/  FFMA R42, R53, -2, R32 ;  /* 0xc0000000352a7823 */ /* 0x001fca0000000020 */
[----:B------:R-:W-:Y:S02]  /*3950*/  FSEL R45, R42, 1, !P0 ;  /* 0x3f8000002a2d7808 */ /* 0x000fe40004000000 */
[----:B------:R-:W-:Y:S01]  /*3960*/  SHF.R.U32.HI R42, RZ, 0x10, R3 ;  /* 0x00000010ff2a7819 */ /* 0x000fe20000011603 */
[----:B------:R-:W-:-:S04]  /*3970*/  FMUL R47, R50, R50 ;  /* 0x00000032322f7220 */ /* 0x000fc80000400000 */
[----:B------:R-:W-:Y:S02]  /*3980*/  IMAD.U32 R42, R42, 0x10000, RZ ;  /* 0x000100002a2a7824 */ /* 0x000fe400078e00ff */
[C---:B------:R-:W-:Y:S02]  /*3990*/  FFMA R0, R47.reuse, R33, -0.052303962409496307373 ;  /* 0xbd563cae2f007423 */ /* 0x040fe40000000021 */
[C---:B------:R-:W-:Y:S02]  /*39a0*/  FMUL R3, R42.reuse, 0.035677410662174224854 ;  /* 0x3d12227a2a037820 */ /* 0x040fe40000400000 */
[C---:B------:R-:W-:Y:S02]  /*39b0*/  FFMA R0, R47.reuse, R0, 0.1331529766321182251 ;  /* 0x3e0859412f007423 */ /* 0x040fe40000000000 */
[----:B------:R-:W-:Y:S02]  /*39c0*/  FFMA R3, R42, R3, 0.79788458347320556641 ;  /* 0x3f4c422a2a037423 */ /* 0x000fe40000000003 */
[----:B------:R-:W-:-:S02]  /*39d0*/  FFMA R0, R47, R0, -0.33332768082618713379 ;  /* 0xbeaaa9ed2f007423 */ /* 0x000fc40000000000 */
[----:B------:R-:W-:Y:S02]  /*39e0*/  FMUL R3, R42, R3 ;  /* 0x000000032a037220 */ /* 0x000fe40000400000 */
[----:B------:R-:W-:Y:S02]  /*39f0*/  FFMA R47, R47, R0, RZ ;  /* 0x000000002f2f7223 */ /* 0x000fe400000000ff */
[----:B------:R-:W-:Y:S01]  /*3a00*/  FMUL R0, |R3|, 2.8853900432586669922 ;  /* 0x4038aa3b03007820 */ /* 0x000fe20000400200 */
[----:B------:R-:W-:-:S05]  /*3a10*/  FSETP.GE.AND P1, PT, |R50|, 0.60000002384185791016, PT ;  /* 0x3f19999a3200780b */ /* 0x000fca0003f26200 */
[----:B------:R-:W0:Y:S01]  /*3a20*/  MUFU.EX2 R0, R0 ;  /* 0x0000000000007308 */ /* 0x000e220000000800 */
[----:B------:R-:W-:-:S07]  /*3a30*/  LOP3.LUT R45, R45, 0x80000000, R50, 0xb8, !PT ;  /* 0x800000002d2d7812 */ /* 0x000fce00078eb832 */
[----:B------:R-:W-:Y:S01]  /*3a40*/  @!P1 FFMA R45, R50, R47, R50 ;  /* 0x0000002f322d9223 */ /* 0x000fe20000000032 */
[----:B------:R-:W-:Y:S01]  /*3a50*/  ISETP.GE.U32.AND P0, PT, R38, UR21, PT ;  /* 0x0000001526007c0c */ /* 0x000fe2000bf06070 */
[----:B0-----:R-:W-:-:S06]  /*3a60*/  FADD R47, R0, 1 ;  /* 0x3f800000002f7421 */ /* 0x001fcc0000000000 */
[----:B------:R-:W0:Y:S01]  /*3a70*/  MUFU.RCP R47, R47 ;  /* 0x0000002f002f7308 */ /* 0x000e220000001000 */
[----:B------:R-:W-:Y:S01]  /*3a80*/  ISETP.GE.U32.OR P0, PT, R41, UR15, P0 ;  /* 0x0000000f29007c0c */ /* 0x000fe20008706470 */
[C---:B------:R-:W-:Y:S01]  /*3a90*/  FMUL R41, R3.reuse, R3 ;  /* 0x0000000303297220 */ /* 0x040fe20000400000 */
[----:B------:R-:W-:-:S03]  /*3aa0*/  FSETP.GE.AND P2, PT, |R3|, 0.60000002384185791016, PT ;  /* 0x3f19999a0300780b */ /* 0x000fc60003f46200 */
[C---:B------:R-:W-:Y:S01]  /*3ab0*/  FFMA R50, R41.reuse, R33, -0.052303962409496307373 ;  /* 0xbd563cae29327423 */ /* 0x040fe20000000021 */
[----:B------:R-:W1:Y:S03]  /*3ac0*/  S2R R53, SR_CgaCtaId ;  /* 0x0000000000357919 */ /* 0x000e660000008800 */
[----:B------:R-:W-:Y:S01]  /*3ad0*/  FFMA R50, R41, R50, 0.1331529766321182251 ;  /* 0x3e08594129327423 */ /* 0x000fe20000000032 */
[----:B------:R-:W-:-:S03]  /*3ae0*/  FSETP.GE.AND P1, PT, |R3|, 9.010913848876953125, PT ;  /* 0x41102cb40300780b */ /* 0x000fc60003f26200 */
[----:B------:R-:W-:Y:S01]  /*3af0*/  FFMA R0, R41, R50, -0.33332768082618713379 ;  /* 0xbeaaa9ed29007423 */ /* 0x000fe20000000032 */
[----:B0-----:R-:W-:-:S03]  /*3b00*/  FFMA R32, R47, -2, R32 ;  /* 0xc00000002f207823 */ /* 0x001fc60000000020 */
[----:B------:R-:W-:Y:S02]  /*3b10*/  FFMA R0, R41, R0, RZ ;  /* 0x0000000029007223 */ /* 0x000fe400000000ff */
[----:B------:R-:W-:Y:S01]  /*3b20*/  FSEL R32, R32, 1, !P1 ;  /* 0x3f80000020207808 */ /* 0x000fe20004800000 */
[----:B------:R-:W-:-:S03]  /*3b30*/  FFMA R45, R45, R34, 0.5 ;  /* 0x3f0000002d2d7423 */ /* 0x000fc60000000022 */
[--C-:B------:R-:W-:Y:S01]  /*3b40*/  LOP3.LUT R33, R32, 0x80000000, R3.reuse, 0xb8, !PT ;  /* 0x8000000020217812 */ /* 0x100fe200078eb803 */
[----:B------:R-:W-:Y:S01]  /*3b50*/  @!P2 FFMA R33, R3, R0, R3 ;  /* 0x000000000321a223 */ /* 0x000fe20000000003 */
[-C--:B------:R-:W-:Y:S01]  /*3b60*/  FFMA R32, R51, R34.reuse, 0.5 ;  /* 0x3f00000033207423 */ /* 0x080fe20000000022 */
[----:B------:R-:W-:Y:S01]  /*3b70*/  FMUL R0, R48, R45 ;  /* 0x0000002d30007220 */ /* 0x000fe20000400000 */
[----:B------:R-:W-:Y:S01]  /*3b80*/  @!P0 LEA R48, P1, R39, UR8, 0x4 ;  /* 0x0000000827308c11 */ /* 0x000fe2000f8220ff */
[----:B------:R-:W-:Y:S01]  /*3b90*/  FFMA R33, R33, R34, 0.5 ;  /* 0x3f00000021217423 */ /* 0x000fe20000000022 */
[----:B------:R-:W-:Y:S01]  /*3ba0*/  @!P0 IADD3 R34, P2, PT, R39, UR16, RZ ;  /* 0x0000001027228c10 */ /* 0x000fe2000ff5e0ff */
[----:B------:R-:W-:Y:S01]  /*3bb0*/  FMUL R3, R49, R32 ;  /* 0x0000002031037220 */ /* 0x000fe20000400000 */
[----:B------:R-:W-:Y:S01]  /*3bc0*/  @!P0 LEA.HI.X R49, R39, UR9, R40, 0x4, P1 ;  /* 0x0000000927318c11 */ /* 0x000fe200088f2428 */
[----:B------:R-:W-:Y:S01]  /*3bd0*/  FMUL R51, R42, R33 ;  /* 0x000000212a337220 */ /* 0x000fe20000400000 */
[----:B------:R-:W-:-:S02]  /*3be0*/  @!P0 IADD3.X R33, PT, PT, R40, UR28, RZ, P2, !PT ;  /* 0x0000001c28218c10 */ /* 0x000fc400097fe4ff */
[----:B------:R-:W-:-:S04]  /*3bf0*/  @!P0 LEA R32, P1, R34, UR8, 0x4 ;  /* 0x0000000822208c11 */ /* 0x000fc8000f8220ff */
[----:B------:R-:W-:Y:S02]  /*3c00*/  @!P0 LEA.HI.X R33, R34, UR9, R33, 0x4, P1 ;  /* 0x0000000922218c11 */ /* 0x000fe400088f2421 */
[----:B------:R-:W-:Y:S02]  /*3c10*/  MOV R34, 0x400 ;  /* 0x0000040000227802 */ /* 0x000fe40000000f00 */
[----:B------:R-:W-:Y:S02]  /*3c20*/  LOP3.LUT R52, R28, 0x1f, RZ, 0xc0, !PT ;  /* 0x0000001f1c347812 */ /* 0x000fe400078ec0ff */
[----:B------:R-:W-:Y:S01]  /*3c30*/  IADD3 R34, PT, PT, R34, 0x20, RZ ;  /* 0x0000002022227810 */ /* 0x000fe20007ffe0ff */
[C---:B------:R-:W-:Y:S01]  /*3c40*/  FMUL R40, R43.reuse, UR17 ;  /* 0x000000112b287c20 */ /* 0x040fe20008400000 */
[----:B------:R-:W-:Y:S01]  /*3c50*/  FMNMX3 R39, |R43|, R44, |R46|, !PT ;  /* 0x0000002c2b277276 */ /* 0x000fe2000780062e */
[----:B------:R-:W-:Y:S01]  /*3c60*/  FMUL R42, R36, UR17 ;  /* 0x00000011242a7c20 */ /* 0x000fe20008400000 */
[----:B------:R-:W-:Y:S01]  /*3c70*/  FMUL R41, R46, UR17 ;  /* 0x000000112e297c20 */ /* 0x000fe20008400000 */
[----:B------:R-:W-:Y:S01]  /*3c80*/  FMUL R43, R37, UR17 ;  /* 0x00000011252b7c20 */ /* 0x000fe20008400000 */
[----:B-1----:R-:W-:Y:S01]  /*3c90*/  LEA R53, R53, R34, 0x18 ;  /* 0x0000002235357211 */ /* 0x002fe200078ec0ff */
[----:B------:R-:W-:-:S02]  /*3ca0*/  IMAD R52, R52, 0x108, RZ ;  /* 0x0000010834347824 */ /* 0x000fc400078e02ff */
[----:B------:R-:W-:Y:S01]  /*3cb0*/  IMAD.IADD R34, R28, 0x1, -R31 ;  /* 0x000000011c227824 */ /* 0x000fe200078e0a1f */
[----:B------:R0:W-:Y:S02]  /*3cc0*/  @!P0 STG.E.128 desc[UR24][R48.64], R40 ;  /* 0x0000002830008986 */ /* 0x0001e4000c101d18 */
[----:B------:R-:W-:Y:S02]  /*3cd0*/  IADD3 R50, PT, PT, R52, R53, RZ ;  /* 0x0000003534327210 */ /* 0x000fe40007ffe0ff */
[----:B------:R-:W-:Y:S01]  /*3ce0*/  LOP3.LUT R55, RZ, R31, RZ, 0x33, !PT ;  /* 0x0000001fff377212 */ /* 0x000fe200078e33ff */
[----:B------:R-:W-:Y:S01]  /*3cf0*/  FMUL R44, R2, UR17 ;  /* 0x00000011022c7c20 */ /* 0x000fe20008400000 */
[----:B------:R-:W-:Y:S01]  /*3d00*/  FMUL R46, R0, UR17 ;  /* 0x00000011002e7c20 */ /* 0x000fe20008400000 */
[----:B------:R-:W-:Y:S01]  /*3d10*/  FMUL R45, R3, UR17 ;  /* 0x00000011032d7c20 */ /* 0x000fe20008400000 */
[----:B0-----:R-:W-:-:S05]  /*3d20*/  LOP3.LUT R49, R34, 0x1f, RZ, 0xc0, !PT ;  /* 0x0000001f22317812 */ /* 0x001fca00078ec0ff */
[----:B------:R-:W-:Y:S02]  /*3d30*/  IMAD R34, R49, 0x8, R50 ;  /* 0x0000000831227824 */ /* 0x000fe400078e0232 */
[----:B------:R-:W-:Y:S01]  /*3d40*/  IMAD.MOV.U32 R49, RZ, RZ, R4 ;  /* 0x000000ffff317224 */ /* 0x000fe200078e0004 */
[----:B------:R-:W-:Y:S01]  /*3d50*/  IADD3 R4, PT, PT, R55, R28, RZ ;  /* 0x0000001c37047210 */ /* 0x000fe20007ffe0ff */
[----:B------:R-:W-:-:S04]  /*3d60*/  FMUL R47, R51, UR17 ;  /* 0x00000011332f7c20 */ /* 0x000fc80008400000 */
[----:B------:R-:W-:Y:S01]  /*3d70*/  IMAD.SHL.U32 R4, R4, 0x8, RZ ;  /* 0x0000000804047824 */ /* 0x000fe200078e00ff */
[----:B------:R0:W-:Y:S01]  /*3d80*/  @!P0 STG.E.128 desc[UR24][R32.64], R44 ;  /* 0x0000002c20008986 */ /* 0x0001e2000c101d18 */
[----:B------:R-:W-:Y:S01]  /*3d90*/  IMAD.IADD R35, R28, 0x1, -R35 ;  /* 0x000000011c237824 */ /* 0x000fe200078e0a23 */
[----:B------:R-:W-:Y:S01]  /*3da0*/  UIMAD UR8, UR6, UR12, URZ ;  /* 0x0000000c060872a4 */ /* 0x000fe2000f8e02ff */
[----:B------:R-:W-:Y:S01]  /*3db0*/  MOV R48, R8 ;  /* 0x0000000800307202 */ /* 0x000fe20000000f00 */
[----:B------:R-:W-:Y:S02]  /*3dc0*/  UIMAD.WIDE.U32 UR6, UR19, UR12, URZ ;  /* 0x0000000c130672a5 */ /* 0x000fe4000f8e00ff */
[----:B------:R-:W-:Y:S01]  /*3dd0*/  SHF.L.U32 R35, R35, 0x3, RZ ;  /* 0x0000000323237819 */ /* 0x000fe200000006ff */
[----:B------:R-:W-:Y:S01]  /*3de0*/  UIMAD UR9, UR19, UR13, UR8 ;  /* 0x0000000d130972a4 */ /* 0x000fe2000f8e0208 */
[----:B------:R1:W-:Y:S01]  /*3df0*/  STS.64 [R34], R48 ;  /* 0x0000003022007388 */ /* 0x0003e20000000a00 */
[----:B0-----:R-:W-:Y:S01]  /*3e00*/  LOP3.LUT R33, R4, 0xf8, RZ, 0xc0, !PT ;  /* 0x000000f804217812 */ /* 0x001fe200078ec0ff */
[----:B------:R-:W-:Y:S01]  /*3e10*/  IMAD.MOV.U32 R32, RZ, RZ, R12 ;  /* 0x000000ffff207224 */ /* 0x000fe200078e000c */
[----:B------:R-:W-:-:S02]  /*3e20*/  IADD3 R12, PT, PT, -R38, R28, RZ ;  /* 0x0000001c260c7210 */ /* 0x000fc40007ffe1ff */
[----:B------:R-:W-:Y:S02]  /*3e30*/  IADD3 R4, PT, PT, R50, R33, RZ ;  /* 0x0000002132047210 */ /* 0x000fe40007ffe0ff */
[----:B------:R-:W-:Y:S01]  /*3e40*/  MOV R33, R16 ;  /* 0x0000001000217202 */ /* 0x000fe20000000f00 */
[----:B------:R-:W-:Y:S01]  /*3e50*/  IMAD.SHL.U32 R12, R12, 0x8, RZ ;  /* 0x000000080c0c7824 */ /* 0x000fe200078e00ff */
[----:B------:R-:W-:Y:S01]  /*3e60*/  LOP3.LUT R35, R35, 0xf8, RZ, 0xc0, !PT ;  /* 0x000000f823237812 */ /* 0x000fe200078ec0ff */
[----:B------:R-:W-:Y:S01]  /*3e70*/  USHF.L.U32 UR8, UR6, 0x7, URZ ;  /* 0x0000000706087899 */ /* 0x000fe200080006ff */
[----:B------:R-:W-:Y:S01]  /*3e80*/  ISETP.LT.U32.AND P0, PT, R31, UR15, PT ;  /* 0x0000000f1f007c0c */ /* 0x000fe2000bf01070 */
[----:B------:R0:W-:Y:S01]  /*3e90*/  STS.64 [R4], R32 ;  /* 0x0000002004007388 */ /* 0x0001e20000000a00 */
[----:B------:R-:W-:Y:S01]  /*3ea0*/  UIADD3 UR9, UPT, UPT, UR7, UR9, URZ ;  /* 0x0000000907097290 */ /* 0x000fe2000fffe0ff */
[----:B------:R-:W-:Y:S01]  /*3eb0*/  IMAD.IADD R8, R50, 0x1, R35 ;  /* 0x0000000132087824 */ /* 0x000fe200078e0223 */
[----:B------:R-:W-:Y:S01]  /*3ec0*/  ULEA UR7, UP0, UR4, UR8, 0x6 ;  /* 0x0000000804077291 */ /* 0x000fe2000f8030ff */
[----:B-1----:R-:W-:Y:S01]  /*3ed0*/  MOV R34, R20 ;  /* 0x0000001400227202 */ /* 0x002fe20000000f00 */
[----:B------:R-:W-:Y:S01]  /*3ee0*/  USHF.L.U64.HI UR6, UR6, 0x7, UR9 ;  /* 0x0000000706067899 */ /* 0x000fe20008010209 */
[----:B------:R-:W-:Y:S01]  /*3ef0*/  IMAD.MOV.U32 R35, RZ, RZ, R24 ;  /* 0x000000ffff237224 */ /* 0x000fe200078e0018 */
[----:B0-----:R-:W-:Y:S01]  /*3f00*/  LOP3.LUT R33, R12, 0xf8, RZ, 0xc0, !PT ;  /* 0x000000f80c217812 */ /* 0x001fe200078ec0ff */
[----:B------:R-:W-:Y:S01]  /*3f10*/  IMAD.MOV.U32 R32, RZ, RZ, R40 ;  /* 0x000000ffff207224 */ /* 0x000fe200078e0028 */
[----:B------:R-:W-:-:S02]  /*3f20*/  FMNMX3 R39, |R36|, R39, |R37|, !PT ;  /* 0x0000002724277276 */ /* 0x000fc40007800625 */
[----:B------:R-:W-:Y:S02]  /*3f30*/  IADD3 R12, PT, PT, R50, R33, RZ ;  /* 0x00000021320c7210 */ /* 0x000fe40007ffe0ff */
[----:B------:R-:W-:Y:S01]  /*3f40*/  MOV R33, R44 ;  /* 0x0000002c00217202 */ /* 0x000fe20000000f00 */
[----:B------:R-:W-:Y:S02]  /*3f50*/  ULEA UR10, UP1, UR7, UR10, 0x2 ;  /* 0x0000000a070a7291 */ /* 0x000fe4000f8210ff */
[----:B------:R-:W-:Y:S01]  /*3f60*/  ULEA.HI.X UR4, UR4, UR6, UR5, 0x6, UP0 ;  /* 0x0000000604047291 */ /* 0x000fe200080f3405 */
[----:B------:R0:W-:Y:S01]  /*3f70*/  STS.64 [R8], R34 ;  /* 0x0000002208007388 */ /* 0x0001e20000000a00 */
[----:B------:R-:W-:Y:S01]  /*3f80*/  FMNMX3 R2, |R2|, R39, |R3|, !PT ;  /* 0x0000002702027276 */ /* 0x000fe20007800603 */
[----:B------:R-:W-:Y:S01]  /*3f90*/  USHF.L.U64.HI UR6, UR26, 0x2, UR27 ;  /* 0x000000021a067899 */ /* 0x000fe2000801021b */
[----:B------:R-:W-:Y:S01]  /*3fa0*/  BSSY.RECONVERGENT B0, `(.L_x_24844) ;  /* 0x0000070000007945 */ /* 0x000fe20003800200 */
[----:B------:R0:W-:Y:S01]  /*3fb0*/  STS.64 [R12], R32 ;  /* 0x000000200c007388 */ /* 0x0001e20000000a00 */
[----:B------:R-:W-:-:S02]  /*3fc0*/  ULEA.HI.X UR4, UR7, UR11, UR4, 0x2, UP1 ;  /* 0x0000000b07047291 */ /* 0x000fc400088f1404 */
[----:B------:R-:W-:Y:S01]  /*3fd0*/  USHF.L.U32 UR5, UR26, 0x2, URZ ;  /* 0x000000021a057899 */ /* 0x000fe200080006ff */
[----:B------:R-:W-:Y:S01]  /*3fe0*/  FMNMX3 R0, |R0|, R2, |R51|, !PT ;  /* 0x0000000200007276 */ /* 0x000fe20007800633 */
[----:B------:R-:W-:Y:S01]  /*3ff0*/  VIADD R16, R55, UR15 ;  /* 0x0000000f37107c36 */ /* 0x000fe20008000000 */
[----:B------:R-:W-:Y:S01]  /*4000*/  IADD3 R20, PT, PT, -R31, UR15, RZ ;  /* 0x0000000f1f147c10 */ /* 0x000fe2000fffe1ff */
[----:B------:R-:W-:Y:S06]  /*4010*/  BAR.SYNC.DEFER_BLOCKING 0x0 ;  /* 0x0000000000007b1d */ /* 0x000fec0000010000 */
[----:B------:R-:W-:Y:S05]  /*4020*/  @!P0 BRA `(.L_x_24845) ;  /* 0x00000004009c8947 */ /* 0x000fea0003800000 */
[----:B------:R-:W-:Y:S01]  /*4030*/  ISETP.GE.U32.AND P1, PT, R16, 0x3, PT ;  /* 0x000000031000780c */ /* 0x000fe20003f26070 */
[----:B0-----:R-:W-:Y:S01]  /*4040*/  IMAD.U32 R32, RZ, RZ, UR15 ;  /* 0x0000000fff207e24 */ /* 0x001fe2000f8e00ff */
[----:B------:R-:W-:Y:S01]  /*4050*/  SHF.L.U32 R2, R29, 0x4, RZ ;  /* 0x000000041d027819 */ /* 0x000fe200000006ff */
[----:B------:R-:W-:Y:S01]  /*4060*/  BSSY.RECONVERGENT B1, `(.L_x_24846) ;  /* 0x000003e000017945 */ /* 0x000fe20003800200 */
[----:B------:R-:W-:Y:S02]  /*4070*/  HFMA2 R24, -RZ, RZ, 0, 0 ;  /* 0x00000000ff187431 */ /* 0x000fe400000001ff */
[----:B------:R-:W-:Y:S02]  /*4080*/  IMAD.MOV.U32 R40, RZ, RZ, R30 ;  /* 0x000000ffff287224 */ /* 0x000fe400078e001e */
[C---:B------:R-:W-:Y:S02]  /*4090*/  IMAD R33, R2.reuse, UR27, RZ ;  /* 0x0000001b02217c24 */ /* 0x040fe4000f8e02ff */
[----:B------:R-:W-:-:S04]  /*40a0*/  IMAD.WIDE.U32 R2, R2, UR26, RZ ;  /* 0x0000001a02027c25 */ /* 0x000fc8000f8e00ff */
[----:B------:R-:W-:Y:S01]  /*40b0*/  IMAD.MOV.U32 R51, RZ, RZ, R2 ;  /* 0x000000ffff337224 */ /* 0x000fe200078e0002 */
[----:B------:R-:W-:Y:S02]  /*40c0*/  IADD3 R44, PT, PT, R3, R33, RZ ;  /* 0x00000021032c7210 */ /* 0x000fe40007ffe0ff */
[----:B------:R-:W-:Y:S01]  /*40d0*/  LOP3.LUT R3, R32, 0x3, RZ, 0xc0, !PT ;  /* 0x0000000320037812 */ /* 0x000fe200078ec0ff */
[----:B------:R-:W-:Y:S06]  /*40e0*/  @!P1 BRA `(.L_x_24847) ;  /* 0x0000000000d49947 */ /* 0x000fec0003800000 */
[----:B------:R-:W-:Y:S01]  /*40f0*/  LEA R52, R29, R52, 0x5 ;  /* 0x000000341d347211 */ /* 0x000fe200078e28ff */
[----:B------:R-:W-:Y:S01]  /*4100*/  IMAD.IADD R24, R20, 0x1, -R3 ;  /* 0x0000000114187824 */ /* 0x000fe200078e0a03 */
[----:B------:R-:W-:Y:S02]  /*4110*/  MOV R40, R30 ;  /* 0x0000001e00287202 */ /* 0x000fe40000000f00 */
[----:B------:R-:W-:Y:S01]  /*4120*/  IADD3 R53, PT, PT, R52, 0x10, R53 ;  /* 0x0000001034357810 */ /* 0x000fe20007ffe035 */
[----:B------:R-:W-:-:S07]  /*4130*/  IMAD.MOV R39, RZ, RZ, -R24 ;  /* 0x000000ffff277224 */ /* 0x000fce00078e0a18 */
.L_x_24848:
[C---:B0-----:R-:W-:Y:S01]  /*4140*/  LOP3.LUT R32, R40.reuse, 0x1f, RZ, 0xc0, !PT ;  /* 0x0000001f28207812 */ /* 0x041fe200078ec0ff */
[----:B------:R-:W-:Y:S01]  /*4150*/  VIADD R39, R39, 0x4 ;  /* 0x0000000427277836 */ /* 0x000fe20000000000 */
[----:B------:R-:W-:Y:S02]  /*4160*/  IADD3 R2, PT, PT, R40, -0x1, RZ ;  /* 0xffffffff28027810 */ /* 0x000fe40007ffe0ff */
[----:B------:R-:W-:Y:S02]  /*4170*/  ISETP.GE.U32.AND P2, PT, R32, UR21, PT ;  /* 0x0000001520007c0c */ /* 0x000fe4000bf46070 */
[----:B------:R-:W-:-:S04]  /*4180*/  LOP3.LUT R52, R2, 0x1f, RZ, 0xc0, !PT ;  /* 0x0000001f02347812 */ /* 0x000fc800078ec0ff */
[----:B------:R-:W-:-:S07]  /*4190*/  ISETP.GE.U32.AND P1, PT, R52, UR21, PT ;  /* 0x0000001534007c0c */ /* 0x000fce000bf26070 */
[----:B------:R-:W0:Y:S01]  /*41a0*/  @!P2 LDS.64 R34, [R53+-0x10] ;  /* 0xfffff0003522a984 */ /* 0x000e220000000a00 */
[----:B------:R-:W-:-:S05]  /*41b0*/  @!P2 IADD3 R2, P3, PT, R32, R51, RZ ;  /* 0x000000332002a210 */ /* 0x000fca0007f7e0ff */
[----:B------:R-:W1:Y:S01]  /*41c0*/  @!P1 LDS.64 R32, [R53+-0x8] ;  /* 0xfffff80035209984 */ /* 0x000e620000000a00 */
[----:B------:R-:W-:Y:S01]  /*41d0*/  @!P2 IMAD.X R3, RZ, RZ, R44, P3 ;  /* 0x000000ffff03a224 */ /* 0x000fe200018e062c */
[----:B------:R-:W-:-:S04]  /*41e0*/  @!P2 LEA R36, P3, R2, UR10, 0x3 ;  /* 0x0000000a0224ac11 */ /* 0x000fc8000f8618ff */
[----:B------:R-:W-:Y:S02]  /*41f0*/  @!P2 LEA.HI.X R37, R2, UR4, R3, 0x3, P3 ;  /* 0x000000040225ac11 */ /* 0x000fe400098f1c03 */
[C---:B------:R-:W-:Y:S01]  /*4200*/  IADD3 R2, PT, PT, R40.reuse, 0x1e, RZ ;  /* 0x0000001e28027810 */ /* 0x040fe20007ffe0ff */
[----:B------:R-:W-:Y:S01]  /*4210*/  VIADD R40, R40, 0x1d ;  /* 0x0000001d28287836 */ /* 0x000fe20000000000 */
[----:B------:R-:W-:Y:S02]  /*4220*/  IADD3 R51, P3, PT, R51, UR5, RZ ;  /* 0x0000000533337c10 */ /* 0x000fe4000ff7e0ff */
[----:B------:R-:W-:Y:S02]  /*4230*/  LOP3.LUT R54, R2, 0x1f, RZ, 0xc0, !PT ;  /* 0x0000001f02367812 */ /* 0x000fe400078ec0ff */
[----:B------:R-:W-:Y:S02]  /*4240*/  LOP3.LUT R40, R40, 0x1f, RZ, 0xc0, !PT ;  /* 0x0000001f28287812 */ /* 0x000fe400078ec0ff */
[----:B------:R-:W-:-:S02]  /*4250*/  IADD3.X R48, PT, PT, R44, UR6, RZ, P3, !PT ;  /* 0x000000062c307c10 */ /* 0x000fc40009ffe4ff */
[----:B------:R-:W-:Y:S02]  /*4260*/  ISETP.GE.U32.AND P3, PT, R40, UR21, PT ;  /* 0x0000001528007c0c */ /* 0x000fe4000bf66070 */
[----:B------:R-:W-:Y:S01]  /*4270*/  @!P1 IADD3 R44, P4, PT, R52, R51, RZ ;  /* 0x00000033342c9210 */ /* 0x000fe20007f9e0ff */
[----:B0-----:R0:W-:Y:S01]  /*4280*/  @!P2 STG.E.64 desc[UR24][R36.64], R34 ;  /* 0x000000222400a986 */ /* 0x0011e2000c101b18 */
[----:B------:R-:W-:-:S09]  /*4290*/  ISETP.GE.U32.AND P2, PT, R54, UR21, PT ;  /* 0x0000001536007c0c */ /* 0x000fd2000bf46070 */
[----:B------:R-:W-:Y:S01]  /*42a0*/  @!P3 LDS.64 R36, [R53+0x8] ;  /* 0x000008003524b984 */ /* 0x000fe20000000a00 */
[----:B0-----:R-:W-:-:S03]  /*42b0*/  @!P1 IADD3.X R35, PT, PT, RZ, R48, RZ, P4, !PT ;  /* 0x00000030ff239210 */ /* 0x001fc600027fe4ff */
[----:B------:R0:W2:Y:S01]  /*42c0*/  @!P2 LDS.64 R2, [R53] ;  /* 0x000000003502a984 */ /* 0x0000a20000000a00 */
[----:B------:R-:W-:-:S04]  /*42d0*/  @!P1 LEA R34, P4, R44, UR10, 0x3 ;  /* 0x0000000a2c229c11 */ /* 0x000fc8000f8818ff */
[----:B------:R-:W-:Y:S01]  /*42e0*/  @!P1 LEA.HI.X R35, R44, UR4, R35, 0x3, P4 ;  /* 0x000000042c239c11 */ /* 0x000fe2000a0f1c23 */
[----:B0-----:R-:W-:-:S04]  /*42f0*/  VIADD R53, R53, 0x20 ;  /* 0x0000002035357836 */ /* 0x001fc80000000000 */
[----:B-1----:R0:W-:Y:S01]  /*4300*/  @!P1 STG.E.64 desc[UR24][R34.64], R32 ;  /* 0x0000002022009986 */ /* 0x0021e2000c101b18 */
[----:B------:R-:W-:-:S04]  /*4310*/  IADD3 R51, P1, PT, R51, UR5, RZ ;  /* 0x0000000533337c10 */ /* 0x000fc8000ff3e0ff */
[----:B------:R-:W-:Y:S02]  /*4320*/  IADD3.X R52, PT, PT, R48, UR6, RZ, P1, !PT ;  /* 0x0000000630347c10 */ /* 0x000fe40008ffe4ff */
[----:B------:R-:W-:-:S05]  /*4330*/  @!P2 IADD3 R44, P1, PT, R54, R51, RZ ;  /* 0x00000033362ca210 */ /* 0x000fca0007f3e0ff */
[----:B------:R-:W-:Y:S01]  /*4340*/  @!P2 IMAD.X R49, RZ, RZ, R52, P1 ;  /* 0x000000ffff31a224 */ /* 0x000fe200008e0634 */
[----:B------:R-:W-:-:S04]  /*4350*/  @!P2 LEA R48, P1, R44, UR10, 0x3 ;  /* 0x0000000a2c30ac11 */ /* 0x000fc8000f8218ff */
[----:B------:R-:W-:Y:S02]  /*4360*/  @!P2 LEA.HI.X R49, R44, UR4, R49, 0x3, P1 ;  /* 0x000000042c31ac11 */ /* 0x000fe400088f1c31 */
[----:B------:R-:W-:-:S04]  /*4370*/  IADD3 R51, P1, PT, R51, UR5, RZ ;  /* 0x0000000533337c10 */ /* 0x000fc8000ff3e0ff */
[----:B------:R-:W-:Y:S02]  /*4380*/  IADD3.X R44, PT, PT, R52, UR6, RZ, P1, !PT ;  /* 0x00000006342c7c10 */ /* 0x000fe40008ffe4ff */
[C---:B0-----:R-:W-:Y:S02]  /*4390*/  @!P3 IADD3 R33, P1, PT, R40.reuse, R51, RZ ;  /* 0x000000332821b210 */ /* 0x041fe40007f3e0ff */
[----:B------:R-:W-:Y:S02]  /*43a0*/  IADD3 R40, PT, PT, R40, 0x1f, RZ ;  /* 0x0000001f28287810 */ /* 0x000fe40007ffe0ff */
[----:B------:R-:W-:Y:S01]  /*43b0*/  @!P3 IADD3.X R34, PT, PT, RZ, R44, RZ, P1, !PT ;  /* 0x0000002cff22b210 */ /* 0x000fe20000ffe4ff */
[----:B--2---:R0:W-:Y:S01]  /*43c0*/  @!P2 STG.E.64 desc[UR24][R48.64], R2 ;  /* 0x000000023000a986 */ /* 0x0041e2000c101b18 */
[----:B------:R-:W-:Y:S02]  /*43d0*/  @!P3 LEA R32, P1, R33, UR10, 0x3 ;  /* 0x0000000a2120bc11 */ /* 0x000fe4000f8218ff */
[----:B------:R-:W-:-:S02]  /*43e0*/  ISETP.NE.AND P2, PT, R39, RZ, PT ;  /* 0x000000ff2700720c */ /* 0x000fc40003f45270 */
[----:B------:R-:W-:Y:S02]  /*43f0*/  @!P3 LEA.HI.X R33, R33, UR4, R34, 0x3, P1 ;  /* 0x000000042121bc11 */ /* 0x000fe400088f1c22 */
[----:B------:R-:W-:-:S03]  /*4400*/  IADD3 R51, P1, PT, R51, UR5, RZ ;  /* 0x0000000533337c10 */ /* 0x000fc6000ff3e0ff */
[----:B------:R0:W-:Y:S01]  /*4410*/  @!P3 STG.E.64 desc[UR24][R32.64], R36 ;  /* 0x000000242000b986 */ /* 0x0001e2000c101b18 */
[----:B------:R-:W-:-:S05]  /*4420*/  IADD3.X R44, PT, PT, R44, UR6, RZ, P1, !PT ;  /* 0x000000062c2c7c10 */ /* 0x000fca0008ffe4ff */
[----:B------:R-:W-:Y:S05]  /*4430*/  @P2 BRA `(.L_x_24848) ;  /* 0xfffffffc00402947 */ /* 0x000fea000383ffff */
.L_x_24847:
[----:B------:R-:W-:Y:S05]  /*4440*/  BSYNC.RECONVERGENT B1 ;  /* 0x0000000000017941 */ /* 0x000fea0003800200 */
.L_x_24846:
[----:B------:R-:W-:-:S04]  /*4450*/  ULOP3.LUT UR7, UR15, 0x3, URZ, 0xc0, !UPT ;  /* 0x000000030f077892 */ /* 0x000fc8000f8ec0ff */
[----:B------:R-:W-:-:S09]  /*4460*/  UISETP.NE.AND UP0, UPT, UR7, URZ, UPT ;  /* 0x000000ff0700728c */ /* 0x000fd2000bf05270 */
[----:B------:R-:W-:Y:S05]  /*4470*/  BRA.U !UP0, `(.L_x_24845) ;  /* 0x0000000108887547 */ /* 0x000fea000b800000 */
[----:B0-----:R-:W-:Y:S01]  /*4480*/  LOP3.LUT R32, R40, 0x1f, RZ, 0xc0, !PT ;  /* 0x0000001f28207812 */ /* 0x001fe200078ec0ff */
[----:B------:R-:W-:Y:S01]  /*4490*/  UISETP.NE.AND UP0, UPT, UR7, 0x1, UPT ;  /* 0x000000010700788c */ /* 0x000fe2000bf05270 */
[----:B------:R-:W-:Y:S02]  /*44a0*/  IADD3 R3, PT, PT, R31, R24, RZ ;  /* 0x000000181f037210 */ /* 0x000fe40007ffe0ff */
[----:B------:R-:W-:-:S03]  /*44b0*/  ISETP.GE.U32.AND P1, PT, R32, UR21, PT ;  /* 0x0000001520007c0c */ /* 0x000fc6000bf26070 */
[----:B------:R-:W-:-:S10]  /*44c0*/  IMAD R34, R3, 0x8, R50 ;  /* 0x0000000803227824 */ /* 0x000fd400078e0232 */
[----:B------:R-:W0:Y:S01]  /*44d0*/  @!P1 LDS.64 R2, [R34] ;  /* 0x0000000022029984 */ /* 0x000e220000000a00 */
[----:B------:R-:W-:-:S04]  /*44e0*/  @!P1 IADD3 R24, P2, PT, R32, R51, RZ ;  /* 0x0000003320189210 */ /* 0x000fc80007f5e0ff */
[----:B------:R-:W-:Y:S02]  /*44f0*/  @!P1 IADD3.X R33, PT, PT, RZ, R44, RZ, P2, !PT ;  /* 0x0000002cff219210 */ /* 0x000fe400017fe4ff */
[----:B------:R-:W-:-:S04]  /*4500*/  @!P1 LEA R32, P2, R24, UR10, 0x3 ;  /* 0x0000000a18209c11 */ /* 0x000fc8000f8418ff */
[----:B------:R-:W-:-:S05]  /*4510*/  @!P1 LEA.HI.X R33, R24, UR4, R33, 0x3, P2 ;  /* 0x0000000418219c11 */ /* 0x000fca00090f1c21 */
[----:B0-----:R1:W-:Y:S01]  /*4520*/  @!P1 STG.E.64 desc[UR24][R32.64], R2 ;  /* 0x0000000220009986 */ /* 0x0013e2000c101b18 */
[----:B------:R-:W-:-:S04]  /*4530*/  IADD3 R51, P1, PT, R51, UR5, RZ ;  /* 0x0000000533337c10 */ /* 0x000fc8000ff3e0ff */
[----:B------:R-:W-:Y:S01]  /*4540*/  IADD3.X R44, PT, PT, R44, UR6, RZ, P1, !PT ;  /* 0x000000062c2c7c10 */ /* 0x000fe20008ffe4ff */
[----:B------:R-:W-:Y:S08]  /*4550*/  BRA.U !UP0, `(.L_x_24845) ;  /* 0x0000000108507547 */ /* 0x000ff0000b800000 */
[----:B-1----:R-:W-:Y:S01]  /*4560*/  VIADD R2, R40, 0xffffffff ;  /* 0xffffffff28027836 */ /* 0x002fe20000000000 */
[----:B------:R-:W-:-:S04]  /*4570*/  UISETP.NE.AND UP0, UPT, UR7, 0x2, UPT ;  /* 0x000000020700788c */ /* 0x000fc8000bf05270 */
        /* <DEDUP_REMOVED lines=8> */
[----:B------:R-:W-:Y:S05]  /*4600*/  BRA.U !UP0, `(.L_x_24845) ;  /* 0x0000000108247547 */ /* 0x000fea000b800000 */
[----:B--2---:R-:W-:-:S05]  /*4610*/  VIADD R2, R40, 0x1e ;  /* 0x0000001e28027836 */ /* 0x004fca0000000000 */
        /* <DEDUP_REMOVED lines=8> */
.L_x_24845:
[----:B------:R-:W-:Y:S05]  /*46a0*/  BSYNC.RECONVERGENT B0 ;  /* 0x0000000000007941 */ /* 0x000fea0003800200 */
.L_x_24844:
[----:B------:R-:W-:Y:S01]  /*46b0*/  BAR.SYNC.DEFER_BLOCKING 0x0 ;  /* 0x0000000000007b1d */ /* 0x000fe20000010000 */
[----:B------:R-:W-:Y:S01]  /*46c0*/  IADD3 R24, PT, PT, -R31, R28, RZ ;  /* 0x0000001c1f187210 */ /* 0x000fe20007ffe1ff */
[----:B0123--:R-:W-:Y:S01]  /*46d0*/  IMAD.MOV.U32 R2, RZ, RZ, R9 ;  /* 0x000000ffff027224 */ /* 0x00ffe200078e0009 */
[----:B------:R-:W-:Y:S01]  /*46e0*/  MOV R3, R5 ;  /* 0x0000000500037202 */ /* 0x000fe20000000f00 */
[----:B------:R-:W-:Y:S01]  /*46f0*/  IMAD.MOV.U32 R32, RZ, RZ, R13 ;  /* 0x000000ffff207224 */ /* 0x000fe200078e000d */
[----:B------:R-:W-:Y:S01]  /*4700*/  LOP3.LUT R5, R24, 0x1f, RZ, 0xc0, !PT ;  /* 0x0000001f18057812 */ /* 0x000fe200078ec0ff */
[----:B------:R-:W-:Y:S01]  /*4710*/  IMAD.MOV.U32 R24, RZ, RZ, R21 ;  /* 0x000000ffff187224 */ /* 0x000fe200078e0015 */
[----:B------:R-:W-:Y:S01]  /*4720*/  MOV R33, R17 ;  /* 0x0000001100217202 */ /* 0x000fe20000000f00 */
[----:B------:R-:W-:Y:S01]  /*4730*/  IMAD.MOV.U32 R44, RZ, RZ, R41 ;  /* 0x000000ffff2c7224 */ /* 0x000fe200078e0029 */
[----:B------:R-:W-:Y:S01]  /*4740*/  LEA R5, R5, R50, 0x3 ;  /* 0x0000003205057211 */ /* 0x000fe200078e18ff */
[----:B------:R-:W-:Y:S01]  /*4750*/  BSSY.RECONVERGENT B0, `(.L_x_24849) ;  /* 0x0000073000007945 */ /* 0x000fe20003800200 */
[----:B------:R-:W-:-:S05]  /*4760*/  LOP3.LUT R9, R28, 0x1f, RZ, 0xc0, !PT ;  /* 0x0000001f1c097812 */ /* 0x000fca00078ec0ff */
[----:B------:R-:W-:Y:S01]  /*4770*/  IMAD R52, R9, 0x108, RZ ;  /* 0x0000010809347824 */ /* 0x000fe200078e02ff */
[----:B------:R0:W-:Y:S04]  /*4780*/  STS.64 [R5], R2 ;  /* 0x0000000205007388 */ /* 0x0001e80000000a00 */
[----:B------:R0:W-:Y:S04]  /*4790*/  STS.64 [R4], R32 ;  /* 0x0000002004007388 */ /* 0x0001e80000000a00 */
[----:B------:R0:W-:Y:S04]  /*47a0*/  STS.64 [R8], R24 ;  /* 0x0000001808007388 */ /* 0x0001e80000000a00 */
[----:B------:R0:W-:Y:S01]  /*47b0*/  STS.64 [R12], R44 ;  /* 0x0000002c0c007388 */ /* 0x0001e20000000a00 */
[----:B------:R-:W-:Y:S06]  /*47c0*/  BAR.SYNC.DEFER_BLOCKING 0x0 ;  /* 0x0000000000007b1d */ /* 0x000fec0000010000 */
[----:B------:R-:W-:Y:S05]  /*47d0*/  @!P0 BRA `(.L_x_24850) ;  /* 0x0000000400a88947 */ /* 0x000fea0003800000 */
[----:B------:R-:W-:Y:S01]  /*47e0*/  IADD3 R40, PT, PT, R31, 0x1, RZ ;  /* 0x000000011f287810 */ /* 0x000fe20007ffe0ff */
[----:B------:R-:W-:Y:S01]  /*47f0*/  IMAD.U32 R13, RZ, RZ, UR15 ;  /* 0x0000000fff0d7e24 */ /* 0x000fe2000f8e00ff */
[----:B------:R-:W-:Y:S01]  /*4800*/  ISETP.GE.U32.AND P1, PT, R16, 0x3, PT ;  /* 0x000000031000780c */ /* 0x000fe20003f26070 */
[----:B------:R-:W-:Y:S01]  /*4810*/  BSSY.RECONVERGENT B1, `(.L_x_24851) ;  /* 0x0000043000017945 */ /* 0x000fe20003800200 */
[----:B0-----:R-:W-:Y:S01]  /*4820*/  IMAD.MOV.U32 R44, RZ, RZ, RZ ;  /* 0x000000ffff2c7224 */ /* 0x001fe200078e00ff */
[----:B------:R-:W-:Y:S01]  /*4830*/  MOV R45, R30 ;  /* 0x0000001e002d7202 */ /* 0x000fe20000000f00 */
[----:B------:R-:W-:Y:S01]  /*4840*/  IMAD R40, R29, 0xc, R40 ;  /* 0x0000000c1d287824 */ /* 0x000fe200078e0228 */
[----:B------:R-:W-:-:S03]  /*4850*/  LOP3.LUT R13, R13, 0x3, RZ, 0xc0, !PT ;  /* 0x000000030d0d7812 */ /* 0x000fc600078ec0ff */
[C---:B------:R-:W-:Y:S01]  /*4860*/  IMAD R17, R40.reuse, UR27, RZ ;  /* 0x0000001b28117c24 */ /* 0x040fe2000f8e02ff */
[----:B------:R-:W-:Y:S01]  /*4870*/  ISETP.NE.AND P0, PT, R13, RZ, PT ;  /* 0x000000ff0d00720c */ /* 0x000fe20003f05270 */
[----:B------:R-:W-:-:S05]  /*4880*/  IMAD.WIDE.U32 R40, R40, UR26, RZ ;  /* 0x0000001a28287c25 */ /* 0x000fca000f8e00ff */
[----:B------:R-:W-:Y:S01]  /*4890*/  IADD3 R17, PT, PT, R41, R17, RZ ;  /* 0x0000001129117210 */ /* 0x000fe20007ffe0ff */
[----:B------:R-:W-:Y:S06]  /*48a0*/  @!P1 BRA `(.L_x_24852) ;  /* 0x0000000000e49947 */ /* 0x000fec0003800000 */
[----:B------:R-:W0:Y:S01]  /*48b0*/  S2R R3, SR_CgaCtaId ;  /* 0x0000000000037919 */ /* 0x000e220000008800 */
[----:B------:R-:W-:Y:S01]  /*48c0*/  MOV R2, 0x400 ;  /* 0x0000040000027802 */ /* 0x000fe20000000f00 */
[----:B------:R-:W-:Y:S01]  /*48d0*/  IMAD.IADD R44, R20, 0x1, -R13 ;  /* 0x00000001142c7824 */ /* 0x000fe200078e0a0d */
[----:B------:R-:W-:Y:S02]  /*48e0*/  LEA R21, R29, R52, 0x5 ;  /* 0x000000341d157211 */ /* 0x000fe400078e28ff */
[----:B------:R-:W-:Y:S01]  /*48f0*/  MOV R45, R30 ;  /* 0x0000001e002d7202 */ /* 0x000fe20000000f00 */
[----:B------:R-:W-:Y:S02]  /*4900*/  VIADD R2, R2, 0x20 ;  /* 0x0000002002027836 */ /* 0x000fe40000000000 */
[----:B------:R-:W-:-:S03]  /*4910*/  IMAD.MOV R39, RZ, RZ, -R44 ;  /* 0x000000ffff277224 */ /* 0x000fc600078e0a2c */
[----:B0-----:R-:W-:-:S04]  /*4920*/  LEA R2, R3, R2, 0x18 ;  /* 0x0000000203027211 */ /* 0x001fc800078ec0ff */
[----:B------:R-:W-:-:S07]  /*4930*/  IADD3 R21, PT, PT, R21, 0x10, R2 ;  /* 0x0000001015157810 */ /* 0x000fce0007ffe002 */
.L_x_24853:
[C---:B0-----:R-:W-:Y:S01]  /*4940*/  LOP3.LUT R25, R45.reuse, 0x1f, RZ, 0xc0, !PT ;  /* 0x0000001f2d197812 */ /* 0x041fe200078ec0ff */
[C---:B------:R-:W-:Y:S01]  /*4950*/  VIADD R48, R45.reuse, 0x1e ;  /* 0x0000001e2d307836 */ /* 0x040fe20000000000 */
[----:B------:R-:W-:Y:S01]  /*4960*/  IADD3 R2, PT, PT, R45, -0x1, RZ ;  /* 0xffffffff2d027810 */ /* 0x000fe20007ffe0ff */
[----:B------:R-:W-:Y:S01]  /*4970*/  VIADD R39, R39, 0x4 ;  /* 0x0000000427277836 */ /* 0x000fe20000000000 */
[----:B------:R-:W-:Y:S02]  /*4980*/  ISETP.GE.U32.AND P4, PT, R25, UR21, PT ;  /* 0x0000001519007c0c */ /* 0x000fe4000bf86070 */
[----:B------:R-:W-:Y:S02]  /*4990*/  LOP3.LUT R54, R2, 0x1f, RZ, 0xc0, !PT ;  /* 0x0000001f02367812 */ /* 0x000fe400078ec0ff */
[----:B------:R-:W-:Y:S02]  /*49a0*/  LOP3.LUT R48, R48, 0x1f, RZ, 0xc0, !PT ;  /* 0x0000001f30307812 */ /* 0x000fe400078ec0ff */
[----:B------:R-:W-:-:S02]  /*49b0*/  ISETP.GE.U32.AND P3, PT, R54, UR21, PT ;  /* 0x0000001536007c0c */ /* 0x000fc4000bf66070 */
[----:B------:R-:W-:Y:S02]  /*49c0*/  ISETP.GE.U32.AND P2, PT, R48, UR21, PT ;  /* 0x0000001530007c0c */ /* 0x000fe4000bf46070 */
[----:B------:R-:W-:-:S03]  /*49d0*/  IADD3 R45, PT, PT, R45, 0x1d, RZ ;  /* 0x0000001d2d2d7810 */ /* 0x000fc60007ffe0ff */
[----:B------:R-:W0:Y:S01]  /*49e0*/  @!P4 LDS.64 R34, [R21+-0x10] ;  /* 0xfffff0001522c984 */ /* 0x000e220000000a00 */
[----:B------:R-:W-:Y:S02]  /*49f0*/  @!P4 IADD3 R24, P5, PT, R25, R40, RZ ;  /* 0x000000281918c210 */ /* 0x000fe40007fbe0ff */
[----:B------:R-:W-:-:S03]  /*4a00*/  LOP3.LUT R45, R45, 0x1f, RZ, 0xc0, !PT ;  /* 0x0000001f2d2d7812 */ /* 0x000fc600078ec0ff */
[----:B------:R-:W1:Y:S01]  /*4a10*/  @!P3 LDS.64 R2, [R21+-0x8] ;  /* 0xfffff8001502b984 */ /* 0x000e620000000a00 */
[----:B------:R-:W-:Y:S01]  /*4a20*/  @!P4 IMAD.X R25, RZ, RZ, R17, P5 ;  /* 0x000000ffff19c224 */ /* 0x000fe200028e0611 */
[C---:B------:R-:W-:Y:S02]  /*4a30*/  @!P4 LEA R36, P5, R24.reuse, UR10, 0x3 ;  /* 0x0000000a1824cc11 */ /* 0x040fe4000f8a18ff */
[----:B------:R-:W-:Y:S02]  /*4a40*/  ISETP.GE.U32.AND P1, PT, R45, UR21, PT ;  /* 0x000000152d007c0c */ /* 0x000fe4000bf26070 */
[----:B------:R-:W-:Y:S02]  /*4a50*/  @!P4 LEA.HI.X R37, R24, UR4, R25, 0x3, P5 ;  /* 0x000000041825cc11 */ /* 0x000fe4000a8f1c19 */
[----:B------:R-:W2:Y:S01]  /*4a60*/  @!P2 LDS.64 R24, [R21] ;  /* 0x000000001518a984 */ /* 0x000ea20000000a00 */
[----:B------:R-:W-:-:S04]  /*4a70*/  IADD3 R49, P5, PT, R40, UR5, RZ ;  /* 0x0000000528317c10 */ /* 0x000fc8000ffbe0ff */
[----:B------:R-:W-:-:S04]  /*4a80*/  IADD3.X R51, PT, PT, R17, UR6, RZ, P5, !PT ;  /* 0x0000000611337c10 */ /* 0x000fc8000affe4ff */
[----:B------:R3:W4:Y:S02]  /*4a90*/  @!P1 LDS.64 R32, [R21+0x8] ;  /* 0x0000080015209984 */ /* 0x0007240000000a00 */
[----:B---3--:R-:W-:Y:S02]  /*4aa0*/  VIADD R21, R21, 0x20 ;  /* 0x0000002015157836 */ /* 0x008fe40000000000 */
[----:B0-----:R0:W-:Y:S01]  /*4ab0*/  @!P4 STG.E.64 desc[UR24][R36.64], R34 ;  /* 0x000000222400c986 */ /* 0x0011e2000c101b18 */
[----:B------:R-:W-:-:S04]  /*4ac0*/  @!P3 IADD3 R17, P4, PT, R54, R49, RZ ;  /* 0x000000313611b210 */ /* 0x000fc80007f9e0ff */
[----:B------:R-:W-:Y:S02]  /*4ad0*/  @!P3 IADD3.X R54, PT, PT, RZ, R51, RZ, P4, !PT ;  /* 0x00000033ff36b210 */ /* 0x000fe400027fe4ff */
[----:B------:R-:W-:-:S04]  /*4ae0*/  @!P3 LEA R40, P4, R17, UR10, 0x3 ;  /* 0x0000000a1128bc11 */ /* 0x000fc8000f8818ff */
[----:B------:R-:W-:Y:S02]  /*4af0*/  @!P3 LEA.HI.X R41, R17, UR4, R54, 0x3, P4 ;  /* 0x000000041129bc11 */ /* 0x000fe4000a0f1c36 */
[----:B------:R-:W-:-:S03]  /*4b00*/  IADD3 R49, P4, PT, R49, UR5, RZ ;  /* 0x0000000531317c10 */ /* 0x000fc6000ff9e0ff */
[----:B-1----:R1:W-:Y:S01]  /*4b10*/  @!P3 STG.E.64 desc[UR24][R40.64], R2 ;  /* 0x000000022800b986 */ /* 0x0023e2000c101b18 */
[----:B------:R-:W-:Y:S02]  /*4b20*/  IADD3.X R51, PT, PT, R51, UR6, RZ, P4, !PT ;  /* 0x0000000633337c10 */ /* 0x000fe4000a7fe4ff */
[----:B0-----:R-:W-:Y:S02]  /*4b30*/  @!P2 IADD3 R35, P3, PT, R48, R49, RZ ;  /* 0x000000313023a210 */ /* 0x001fe40007f7e0ff */
[----:B------:R-:W-:-:S03]  /*4b40*/  IADD3 R56, P4, PT, R49, UR5, RZ ;  /* 0x0000000531387c10 */ /* 0x000fc6000ff9e0ff */
[----:B------:R-:W-:Y:S01]  /*4b50*/  @!P2 IMAD.X R54, RZ, RZ, R51, P3 ;  /* 0x000000ffff36a224 */ /* 0x000fe200018e0633 */
[----:B------:R-:W-:Y:S02]  /*4b60*/  @!P2 LEA R34, P3, R35, UR10, 0x3 ;  /* 0x0000000a2322ac11 */ /* 0x000fe4000f8618ff */
[----:B------:R-:W-:Y:S02]  /*4b70*/  IADD3.X R49, PT, PT, R51, UR6, RZ, P4, !PT ;  /* 0x0000000633317c10 */ /* 0x000fe4000a7fe4ff */
[----:B------:R-:W-:Y:S02]  /*4b80*/  @!P2 LEA.HI.X R35, R35, UR4, R54, 0x3, P3 ;  /* 0x000000042323ac11 */ /* 0x000fe400098f1c36 */
[C---:B------:R-:W-:Y:S02]  /*4b90*/  @!P1 IADD3 R17, P4, PT, R45.reuse, R56, RZ ;  /* 0x000000382d119210 */ /* 0x040fe40007f9e0ff */
[----:B------:R-:W-:Y:S01]  /*4ba0*/  IADD3 R45, PT, PT, R45, 0x1f, RZ ;  /* 0x0000001f2d2d7810 */ /* 0x000fe20007ffe0ff */
[----:B--2---:R0:W-:Y:S01]  /*4bb0*/  @!P2 STG.E.64 desc[UR24][R34.64], R24 ;  /* 0x000000182200a986 */ /* 0x0041e2000c101b18 */
[----:B------:R-:W-:-:S02]  /*4bc0*/  @!P1 IADD3.X R48, PT, PT, RZ, R49, RZ, P4, !PT ;  /* 0x00000031ff309210 */ /* 0x000fc400027fe4ff */
[----:B------:R-:W-:Y:S02]  /*4bd0*/  ISETP.NE.AND P2, PT, R39, RZ, PT ;  /* 0x000000ff2700720c */ /* 0x000fe40003f45270 */
[----:B------:R-:W-:-:S04]  /*4be0*/  @!P1 LEA R36, P4, R17, UR10, 0x3 ;  /* 0x0000000a11249c11 */ /* 0x000fc8000f8818ff */
[----:B------:R-:W-:-:S05]  /*4bf0*/  @!P1 LEA.HI.X R37, R17, UR4, R48, 0x3, P4 ;  /* 0x0000000411259c11 */ /* 0x000fca000a0f1c30 */
[----:B----4-:R0:W-:Y:S01]  /*4c00*/  @!P1 STG.E.64 desc[UR24][R36.64], R32 ;  /* 0x0000002024009986 */ /* 0x0101e2000c101b18 */
[----:B-1----:R-:W-:-:S04]  /*4c10*/  IADD3 R40, P1, PT, R56, UR5, RZ ;  /* 0x0000000538287c10 */ /* 0x002fc8000ff3e0ff */
[----:B------:R-:W-:Y:S01]  /*4c20*/  IADD3.X R17, PT, PT, R49, UR6, RZ, P1, !PT ;  /* 0x0000000631117c10 */ /* 0x000fe20008ffe4ff */
[----:B------:R-:W-:Y:S08]  /*4c30*/  @P2 BRA `(.L_x_24853) ;  /* 0xfffffffc00402947 */ /* 0x000ff0000383ffff */
.L_x_24852:
[----:B------:R-:W-:Y:S05]  /*4c40*/  BSYNC.RECONVERGENT B1 ;  /* 0x0000000000017941 */ /* 0x000fea0003800200 */
.L_x_24851:
[----:B------:R-:W-:Y:S05]  /*4c50*/  @!P0 BRA `(.L_x_24850) ;  /* 0x0000000000888947 */ /* 0x000fea0003800000 */
[----:B------:R-:W-:Y:S02]  /*4c60*/  LOP3.LUT R21, R45, 0x1f, RZ, 0xc0, !PT ;  /* 0x0000001f2d157812 */ /* 0x000fe400078ec0ff */
[----:B------:R-:W-:Y:S02]  /*4c70*/  IADD3 R3, PT, PT, R31, R44, RZ ;  /* 0x0000002c1f037210 */ /* 0x000fe40007ffe0ff */
[----:B------:R-:W-:-:S03]  /*4c80*/  ISETP.GE.U32.AND P0, PT, R21, UR21, PT ;  /* 0x0000001515007c0c */ /* 0x000fc6000bf06070 */
[----:B0-----:R-:W-:-:S10]  /*4c90*/  IMAD R33, R3, 0x8, R50 ;  /* 0x0000000803217824 */ /* 0x001fd400078e0232 */
        /* <DEDUP_REMOVED lines=30> */
.L_x_24850:
[----:B------:R-:W-:Y:S05]  /*4e80*/  BSYNC.RECONVERGENT B0 ;  /* 0x0000000000007941 */ /* 0x000fea0003800200 */
.L_x_24849:
[----:B------:R-:W-:Y:S01]  /*4e90*/  BAR.SYNC.DEFER_BLOCKING 0x0 ;  /* 0x0000000000007b1d */ /* 0x000fe20000010000 */
[----:B------:R-:W-:Y:S01]  /*4ea0*/  ISETP.LT.U32.AND P0, PT, R31, UR15, PT ;  /* 0x0000000f1f007c0c */ /* 0x000fe2000bf01070 */
[----:B01----:R-:W-:Y:S01]  /*4eb0*/  IMAD.MOV.U32 R3, RZ, RZ, R6 ;  /* 0x000000ffff037224 */ /* 0x003fe200078e0006 */
[----:B------:R-:W-:Y:S01]  /*4ec0*/  MOV R2, R10 ;  /* 0x0000000a00027202 */ /* 0x000fe20000000f00 */
[----:B------:R-:W-:Y:S01]  /*4ed0*/  IMAD.MOV.U32 R25, RZ, RZ, R18 ;  /* 0x000000ffff197224 */ /* 0x000fe200078e0012 */
        /* <DEDUP_REMOVED lines=12> */
[----:B0-----:R-:W-:Y:S01]  /*4fa0*/  IADD3 R2, PT, PT, R31, 0x2, RZ ;  /* 0x000000021f027810 */ /* 0x001fe20007ffe0ff */
[----:B------:R-:W-:Y:S01]  /*4fb0*/  IMAD.U32 R13, RZ, RZ, UR15 ;  /* 0x0000000fff0d7e24 */ /* 0x000fe2000f8e00ff */
[----:B------:R-:W-:Y:S01]  /*4fc0*/  ISETP.GE.U32.AND P1, PT, R16, 0x3, PT ;  /* 0x000000031000780c */ /* 0x000fe20003f26070 */
[----:B------:R-:W-:Y:S01]  /*4fd0*/  BSSY.RECONVERGENT B1, `(.L_x_24856) ;  /* 0x0000044000017945 */ /* 0x000fe20003800200 */
[----:B------:R-:W-:Y:S02]  /*4fe0*/  HFMA2 R10, -RZ, RZ, 0, 0 ;  /* 0x00000000ff0a7431 */ /* 0x000fe400000001ff */
[----:B------:R-:W-:Y:S01]  /*4ff0*/  IMAD R2, R29, 0xc, R2 ;  /* 0x0000000c1d027824 */ /* 0x000fe200078e0202 */
[----:B------:R-:W-:-:S03]  /*5000*/  LOP3.LUT R13, R13, 0x3, RZ, 0xc0, !PT ;  /* 0x000000030d0d7812 */ /* 0x000fc600078ec0ff */
[C---:B------:R-:W-:Y:S01]  /*5010*/  IMAD R17, R2.reuse, UR27, RZ ;  /* 0x0000001b02117c24 */ /* 0x040fe2000f8e02ff */
[----:B------:R-:W-:Y:S01]  /*5020*/  ISETP.NE.AND P0, PT, R13, RZ, PT ;  /* 0x000000ff0d00720c */ /* 0x000fe20003f05270 */
[----:B------:R-:W-:-:S04]  /*5030*/  IMAD.WIDE.U32 R2, R2, UR26, RZ ;  /* 0x0000001a02027c25 */ /* 0x000fc8000f8e00ff */
[----:B------:R-:W-:Y:S01]  /*5040*/  IMAD.MOV.U32 R22, RZ, RZ, R2 ;  /* 0x000000ffff167224 */ /* 0x000fe200078e0002 */
[----:B------:R-:W-:Y:S01]  /*5050*/  IADD3 R18, PT, PT, R3, R17, RZ ;  /* 0x0000001103127210 */ /* 0x000fe20007ffe0ff */
[----:B------:R-:W-:Y:S01]  /*5060*/  IMAD.MOV.U32 R17, RZ, RZ, R30 ;  /* 0x000000ffff117224 */ /* 0x000fe200078e001e */
[----:B------:R-:W-:Y:S06]  /*5070*/  @!P1 BRA `(.L_x_24857) ;  /* 0x0000000000e49947 */ /* 0x000fec0003800000 */
[----:B------:R-:W0:Y:S01]  /*5080*/  S2R R3, SR_CgaCtaId ;  /* 0x0000000000037919 */ /* 0x000e220000008800 */
[----:B------:R-:W-:Y:S01]  /*5090*/  MOV R2, 0x400 ;  /* 0x0000040000027802 */ /* 0x000fe20000000f00 */
[----:B------:R-:W-:Y:S01]  /*50a0*/  IMAD R6, R29, 0x20, R52 ;  /* 0x000000201d067824 */ /* 0x000fe200078e0234 */
[----:B------:R-:W-:Y:S01]  /*50b0*/  IADD3 R10, PT, PT, R20, -R13, RZ ;  /* 0x8000000d140a7210 */ /* 0x000fe20007ffe0ff */
[----:B------:R-:W-:Y:S01]  /*50c0*/  IMAD.MOV.U32 R17, RZ, RZ, R30 ;  /* 0x000000ffff117224 */ /* 0x000fe200078e001e */
[----:B------:R-:W-:Y:S02]  /*50d0*/  IADD3 R2, PT, PT, R2, 0x20, RZ ;  /* 0x0000002002027810 */ /* 0x000fe40007ffe0ff */
[----:B------:R-:W-:Y:S02]  /*50e0*/  IADD3 R14, PT, PT, -R10, RZ, RZ ;  /* 0x000000ff0a0e7210 */ /* 0x000fe40007ffe1ff */
[----:B0-----:R-:W-:-:S04]  /*50f0*/  LEA R3, R3, R2, 0x18 ;  /* 0x0000000203037211 */ /* 0x001fc800078ec0ff */
[----:B------:R-:W-:-:S07]  /*5100*/  IADD3 R6, PT, PT, R6, 0x10, R3 ;  /* 0x0000001006067810 */ /* 0x000fce0007ffe003 */
.L_x_24858:
        /* <DEDUP_REMOVED lines=12> */
[----:B------:R-:W-:Y:S02]  /*51d0*/  IADD3 R14, PT, PT, R14, 0x4, RZ ;  /* 0x000000040e0e7810 */ /* 0x000fe40007ffe0ff */
[----:B------:R-:W-:Y:S01]  /*51e0*/  @!P4 IADD3 R3, P6, PT, R25, R22, RZ ;  /* 0x000000161903c210 */ /* 0x000fe20007fde0ff */
[----:B------:R-:W-:Y:S03]  /*51f0*/  @!P3 LDS.64 R32, [R6+-0x8] ;  /* 0xfffff8000620b984 */ /* 0x000fe60000000a00 */
[----:B------:R-:W-:Y:S01]  /*5200*/  @!P4 IADD3.X R22, PT, PT, RZ, R18, RZ, P6, !PT ;  /* 0x00000012ff16c210 */ /* 0x000fe200037fe4ff */
[----:B------:R-:W0:Y:S01]  /*5210*/  @!P4 LDS.64 R24, [R6+-0x10] ;  /* 0xfffff0000618c984 */ /* 0x000e220000000a00 */
[----:B------:R-:W-:-:S03]  /*5220*/  @!P4 LEA R2, P6, R3, UR10, 0x3 ;  /* 0x0000000a0302cc11 */ /* 0x000fc6000f8c18ff */
[----:B------:R-:W1:Y:S01]  /*5230*/  @!P2 LDS.64 R34, [R6] ;  /* 0x000000000622a984 */ /* 0x000e620000000a00 */
[----:B------:R-:W-:Y:S02]  /*5240*/  @!P4 LEA.HI.X R3, R3, UR4, R22, 0x3, P6 ;  /* 0x000000040303cc11 */ /* 0x000fe4000b0f1c16 */
[----:B------:R-:W-:Y:S01]  /*5250*/  IADD3.X R22, PT, PT, R18, UR6, RZ, P5, !PT ;  /* 0x0000000612167c10 */ /* 0x000fe2000affe4ff */
[----:B------:R2:W3:Y:S01]  /*5260*/  @!P1 LDS.64 R36, [R6+0x8] ;  /* 0x0000080006249984 */ /* 0x0004e20000000a00 */
        /* <DEDUP_REMOVED lines=13> */
[----:B------:R-:W-:Y:S01]  /*5340*/  VIADD R17, R17, 0x1f ;  /* 0x0000001f11117836 */ /* 0x000fe20000000000 */
[----:B--2---:R-:W-:-:S03]  /*5350*/  IADD3 R6, PT, PT, R6, 0x20, RZ ;  /* 0x0000002006067810 */ /* 0x004fc60007ffe0ff */
[----:B------:R-:W-:Y:S01]  /*5360*/  @!P1 IMAD.X R21, RZ, RZ, R39, P5 ;  /* 0x000000ffff159224 */ /* 0x000fe200028e0627 */
[C---:B------:R-:W-:Y:S01]  /*5370*/  @!P1 LEA R48, P5, R18.reuse, UR10, 0x3 ;  /* 0x0000000a12309c11 */ /* 0x040fe2000f8a18ff */
[----:B0-----:R0:W-:Y:S03]  /*5380*/  @!P4 STG.E.64 desc[UR24][R2.64], R24 ;  /* 0x000000180200c986 */ /* 0x0011e6000c101b18 */
[----:B------:R-:W-:Y:S01]  /*5390*/  @!P1 LEA.HI.X R49, R18, UR4, R21, 0x3, P5 ;  /* 0x0000000412319c11 */ /* 0x000fe2000a8f1c15 */
[----:B------:R0:W-:Y:S04]  /*53a0*/  @!P3 STG.E.64 desc[UR24][R40.64], R32 ;  /* 0x000000202800b986 */ /* 0x0001e8000c101b18 */
[----:B-1----:R0:W-:Y:S01]  /*53b0*/  @!P2 STG.E.64 desc[UR24][R44.64], R34 ;  /* 0x000000222c00a986 */ /* 0x0021e2000c101b18 */
[----:B------:R-:W-:-:S03]  /*53c0*/  ISETP.NE.AND P2, PT, R14, RZ, PT ;  /* 0x000000ff0e00720c */ /* 0x000fc60003f45270 */
[----:B---3--:R0:W-:Y:S01]  /*53d0*/  @!P1 STG.E.64 desc[UR24][R48.64], R36 ;  /* 0x0000002430009986 */ /* 0x0081e2000c101b18 */
[----:B------:R-:W-:-:S04]  /*53e0*/  IADD3 R22, P1, PT, R26, UR5, RZ ;  /* 0x000000051a167c10 */ /* 0x000fc8000ff3e0ff */
[----:B------:R-:W-:-:S05]  /*53f0*/  IADD3.X R18, PT, PT, R39, UR6, RZ, P1, !PT ;  /* 0x0000000627127c10 */ /* 0x000fca0008ffe4ff */
[----:B------:R-:W-:Y:S05]  /*5400*/  @P2 BRA `(.L_x_24858) ;  /* 0xfffffffc00402947 */ /* 0x000fea000383ffff */
.L_x_24857:
[----:B------:R-:W-:Y:S05]  /*5410*/  BSYNC.RECONVERGENT B1 ;  /* 0x0000000000017941 */ /* 0x000fea0003800200 */
.L_x_24856:
[----:B------:R-:W-:Y:S05]  /*5420*/  @!P0 BRA `(.L_x_24855) ;  /* 0x0000000000888947 */ /* 0x000fea0003800000 */
[----:B------:R-:W-:Y:S01]  /*5430*/  LOP3.LUT R21, R17, 0x1f, RZ, 0xc0, !PT ;  /* 0x0000001f11157812 */ /* 0x000fe200078ec0ff */
[----:B0-----:R-:W-:-:S03]  /*5440*/  IMAD.IADD R3, R31, 0x1, R10 ;  /* 0x000000011f037824 */ /* 0x001fc600078e020a */
        /* <DEDUP_REMOVED lines=32> */
.L_x_24855:
[----:B------:R-:W-:Y:S05]  /*5650*/  BSYNC.RECONVERGENT B0 ;  /* 0x0000000000007941 */ /* 0x000fea0003800200 */
.L_x_24854:
[----:B------:R-:W-:Y:S01]  /*5660*/  BAR.SYNC.DEFER_BLOCKING 0x0 ;  /* 0x0000000000007b1d */ /* 0x000fe20000010000 */
[----:B------:R-:W-:Y:S01]  /*5670*/  ISETP.LT.U32.AND P0, PT, R31, UR15, PT ;  /* 0x0000000f1f007c0c */ /* 0x000fe2000bf01070 */
[----:B01----:R-:W-:Y:S01]  /*5680*/  IMAD.MOV.U32 R2, RZ, RZ, R11 ;  /* 0x000000ffff027224 */ /* 0x003fe200078e000b */
        /* <DEDUP_REMOVED lines=27> */
[----:B------:R-:W-:-:S04]  /*5840*/  IMAD.IADD R2, R20, 0x1, -R3 ;  /* 0x0000000114027824 */ /* 0x000fc800078e0a03 */
[----:B------:R-:W-:Y:S01]  /*5850*/  IMAD.MOV R8, RZ, RZ, -R2 ;  /* 0x000000ffff087224 */ /* 0x000fe200078e0a02 */
[----:B0-----:R-:W-:-:S04]  /*5860*/  LEA R5, R5, R4, 0x18 ;  /* 0x0000000405057211 */ /* 0x001fc800078ec0ff */
[----:B------:R-:W-:-:S07]  /*5870*/  IADD3 R22, PT, PT, R22, 0x10, R5 ;  /* 0x0000001016167810 */ /* 0x000fce0007ffe005 */
.L_x_24863:
        /* <DEDUP_REMOVED lines=15> */
[----:B------:R-:W1:Y:S02]  /*5970*/  @!P3 LDS.64 R10, [R22+-0x8] ;  /* 0xfffff800160ab984 */ /* 0x000e640000000a00 */
[----:B------:R-:W-:Y:S01]  /*5980*/  @!P4 IMAD.X R12, RZ, RZ, R24, P6 ;  /* 0x000000ffff0cc224 */ /* 0x000fe200030e0618 */
[C---:B------:R-:W-:Y:S01]  /*5990*/  @!P4 LEA R6, P6, R7.reuse, UR10, 0x3 ;  /* 0x0000000a0706cc11 */ /* 0x040fe2000f8c18ff */
[----:B------:R-:W2:Y:S01]  /*59a0*/  @!P2 LDS.64 R14, [R22] ;  /* 0x00000000160ea984 */ /* 0x000ea20000000a00 */
[----:B------:R-:W-:Y:S02]  /*59b0*/  IADD3.X R24, PT, PT, R24, UR6, RZ, P5, !PT ;  /* 0x0000000618187c10 */ /* 0x000fe4000affe4ff */
[----:B------:R-:W-:-:S02]  /*59c0*/  @!P4 LEA.HI.X R7, R7, UR4, R12, 0x3, P6 ;  /* 0x000000040707cc11 */ /* 0x000fc4000b0f1c0c */
[----:B------:R3:W4:Y:S01]  /*59d0*/  @!P1 LDS.64 R12, [R22+0x8] ;  /* 0x00000800160c9984 */ /* 0x0007220000000a00 */
[----:B------:R-:W-:Y:S02]  /*59e0*/  @!P3 IADD3 R17, P5, PT, R16, R23, RZ ;  /* 0x000000171011b210 */ /* 0x000fe40007fbe0ff */
[----:B------:R-:W-:Y:S02]  /*59f0*/  IADD3 R23, P6, PT, R23, UR5, RZ ;  /* 0x0000000517177c10 */ /* 0x000fe4000ffde0ff */
[----:B------:R-:W-:Y:S02]  /*5a00*/  @!P3 IADD3.X R18, PT, PT, RZ, R24, RZ, P5, !PT ;  /* 0x00000018ff12b210 */ /* 0x000fe40002ffe4ff */
[C---:B------:R-:W-:Y:S01]  /*5a10*/  @!P3 LEA R16, P5, R17.reuse, UR10, 0x3 ;  /* 0x0000000a1110bc11 */ /* 0x040fe2000f8a18ff */
[----:B---3--:R-:W-:Y:S01]  /*5a20*/  VIADD R22, R22, 0x20 ;  /* 0x0000002016167836 */ /* 0x008fe20000000000 */
[----:B------:R-:W-:Y:S02]  /*5a30*/  IADD3.X R24, PT, PT, R24, UR6, RZ, P6, !PT ;  /* 0x0000000618187c10 */ /* 0x000fe4000b7fe4ff */
[----:B------:R-:W-:-:S02]  /*5a40*/  @!P3 LEA.HI.X R17, R17, UR4, R18, 0x3, P5 ;  /* 0x000000041111bc11 */ /* 0x000fc4000a8f1c12 */
[----:B------:R-:W-:Y:S02]  /*5a50*/  @!P2 IADD3 R19, P5, PT, R30, R23, RZ ;  /* 0x000000171e13a210 */ /* 0x000fe40007fbe0ff */
[----:B------:R-:W-:Y:S02]  /*5a60*/  IADD3 R23, P6, PT, R23, UR5, RZ ;  /* 0x0000000517177c10 */ /* 0x000fe4000ffde0ff */
[----:B------:R-:W-:Y:S01]  /*5a70*/  IADD3 R30, PT, PT, R26, 0x1f, RZ ;  /* 0x0000001f1a1e7810 */ /* 0x000fe20007ffe0ff */
[----:B------:R-:W-:Y:S01]  /*5a80*/  @!P2 IMAD.X R20, RZ, RZ, R24, P5 ;  /* 0x000000ffff14a224 */ /* 0x000fe200028e0618 */
[C---:B------:R-:W-:Y:S02]  /*5a90*/  @!P2 LEA R18, P5, R19.reuse, UR10, 0x3 ;  /* 0x0000000a1312ac11 */ /* 0x040fe4000f8a18ff */
[----:B------:R-:W-:Y:S02]  /*5aa0*/  IADD3.X R25, PT, PT, R24, UR6, RZ, P6, !PT ;  /* 0x0000000618197c10 */ /* 0x000fe4000b7fe4ff */
[----:B------:R-:W-:-:S02]  /*5ab0*/  @!P2 LEA.HI.X R19, R19, UR4, R20, 0x3, P5 ;  /* 0x000000041313ac11 */ /* 0x000fc4000a8f1c14 */
[----:B------:R-:W-:Y:S01]  /*5ac0*/  @!P1 IADD3 R21, P5, PT, R26, R23, RZ ;  /* 0x000000171a159210 */ /* 0x000fe20007fbe0ff */
[----:B0-----:R0:W-:Y:S03]  /*5ad0*/  @!P4 STG.E.64 desc[UR24][R6.64], R4 ;  /* 0x000000040600c986 */ /* 0x0011e6000c101b18 */
[----:B------:R-:W-:Y:S01]  /*5ae0*/  @!P1 IADD3.X R24, PT, PT, RZ, R25, RZ, P5, !PT ;  /* 0x00000019ff189210 */ /* 0x000fe20002ffe4ff */
[----:B-1----:R0:W-:Y:S01]  /*5af0*/  @!P3 STG.E.64 desc[UR24][R16.64], R10 ;  /* 0x0000000a1000b986 */ /* 0x0021e2000c101b18 */
[----:B------:R-:W-:-:S03]  /*5b00*/  @!P1 LEA R20, P5, R21, UR10, 0x3 ;  /* 0x0000000a15149c11 */ /* 0x000fc6000f8a18ff */
[----:B--2---:R0:W-:Y:S01]  /*5b10*/  @!P2 STG.E.64 desc[UR24][R18.64], R14 ;  /* 0x0000000e1200a986 */ /* 0x0041e2000c101b18 */
[----:B------:R-:W-:Y:S02]  /*5b20*/  ISETP.NE.AND P2, PT, R8, RZ, PT ;  /* 0x000000ff0800720c */ /* 0x000fe40003f45270 */
[----:B------:R-:W-:-:S05]  /*5b30*/  @!P1 LEA.HI.X R21, R21, UR4, R24, 0x3, P5 ;  /* 0x0000000415159c11 */ /* 0x000fca000a8f1c18 */
[----:B----4-:R0:W-:Y:S01]  /*5b40*/  @!P1 STG.E.64 desc[UR24][R20.64], R12 ;  /* 0x0000000c14009986 */ /* 0x0101e2000c101b18 */
[----:B------:R-:W-:-:S04]  /*5b50*/  IADD3 R23, P1, PT, R23, UR5, RZ ;  /* 0x0000000517177c10 */ /* 0x000fc8000ff3e0ff */
[----:B------:R-:W-:Y:S01]  /*5b60*/  IADD3.X R24, PT, PT, R25, UR6, RZ, P1, !PT ;  /* 0x0000000619187c10 */ /* 0x000fe20008ffe4ff */
[----:B------:R-:W-:Y:S08]  /*5b70*/  @P2 BRA `(.L_x_24863) ;  /* 0xfffffffc00402947 */ /* 0x000ff0000383ffff */
.L_x_24862:
[----:B------:R-:W-:Y:S05]  /*5b80*/  BSYNC.RECONVERGENT B1 ;  /* 0x0000000000017941 */ /* 0x000fea0003800200 */
.L_x_24861:
        /* <DEDUP_REMOVED lines=35> */
.L_x_24860:
[----:B------:R-:W-:Y:S05]  /*5dc0*/  BSYNC.RECONVERGENT B0 ;  /* 0x0000000000007941 */ /* 0x000fea0003800200 */
.L_x_24859:
        /* <DEDUP_REMOVED lines=9> */
[----:B0-----:R-:W-:Y:S02]  /*5e60*/  FMNMX R3, R0, R3, !PT ;  /* 0x0000000300037209 */ /* 0x001fe40007800000 */
[----:B------:R-:W-:-:S03]  /*5e70*/  @!P0 MOV R0, 0x400 ;  /* 0x0000040000008802 */ /* 0x000fc60000000f00 */
        /* <DEDUP_REMOVED lines=28> */
.L_x_24872:
[----:B------:R-:W-:Y:S02]  /*6040*/  ISETP.NE.AND P0, PT, R28, RZ, PT ;  /* 0x000000ff1c00720c */ /* 0x000fe40003f05270 */
[----:B-1----:R-:W-:-:S11]  /*6050*/  FMNMX R5, R2, R5, !PT ;  /* 0x0000000502057209 */ /* 0x002fd60007800000 */
[----:B------:R-:W-:Y:S05]  /*6060*/  @P0 BRA `(.L_x_24865) ;  /* 0x0000000000080947 */ /* 0x000fea0003800000 */
[----:B0-----:R-:W0:Y:S02]  /*6070*/  LDC.64 R2, c[0x0][0x3a8] ;  /* 0x0000ea00ff027b82 */ /* 0x001e240000000a00 */
[----:B0-----:R1:W-:Y:S02]  /*6080*/  REDG.E.MAX.S32.STRONG.GPU desc[UR24][R2.64], R5 ;  /* 0x000000050200798e */ /* 0x0013e4000d12e318 */
.L_x_24865:
[----:B------:R-:W-:Y:S05]  /*6090*/  BSYNC B0 ;  /* 0x0000000000007941 */ /* 0x000fea0003800000 */
.L_x_24864:
        /* <DEDUP_REMOVED lines=11> */
[----:B-1----:R-:W-:Y:S05]  /*6150*/  CALL.REL.NOINC `($__internal_609_$__cuda_sm20_rcp_rn_f32_slowpath) ;  /* 0x0000000400987944 */ /* 0x002fea0003c00000 */
[----:B------:R-:W-:Y:S05]  /*6160*/  BRA `(.L_x_24868) ;  /* 0x0000000000147947 */ /* 0x000fea0003800000 */
.L_x_24867:
[----:B01----:R-:W0:Y:S01]  /*6170*/  MUFU.RCP R5, UR17 ;  /* 0x0000001100057d08 */ /* 0x003e220008001000 */
[----:B------:R-:W-:-:S05]  /*6180*/  MOV R0, UR17 ;  /* 0x0000001100007c02 */ /* 0x000fca0008000f00 */
[----:B0-----:R-:W-:-:S04]  /*6190*/  FFMA R0, R5, R0, -1 ;  /* 0xbf80000005007423 */ /* 0x001fc80000000000 */
[----:B------:R-:W-:-:S04]  /*61a0*/  FADD.FTZ R0, -R0, -RZ ;  /* 0x800000ff00007221 */ /* 0x000fc80000010100 */
[----:B------:R-:W-:-:S07]  /*61b0*/  FFMA R5, R5, R0, R5 ;  /* 0x0000000005057223 */ /* 0x000fce0000000005 */
.L_x_24868:
[----:B------:R-:W0:Y:S02]  /*61c0*/  LDC.64 R2, c[0x0][0x3b0] ;  /* 0x0000ec00ff027b82 */ /* 0x000e240000000a00 */
[----:B0-----:R-:W-:Y:S01]  /*61d0*/  STG.E desc[UR24][R2.64], R5 ;  /* 0x0000000502007986 */ /* 0x001fe2000c101918 */
[----:B------:R-:W-:Y:S05]  /*61e0*/  EXIT ;  /* 0x000000000000794d */ /* 0x000fea0003800000 */
.L_x_24866:
[----:B------:R-:W-:Y:S02]  /*61f0*/  HFMA2 R9, -RZ, RZ, 0, 1.847743988037109375e-06 ;  /* 0x0000001fff097431 */ /* 0x000fe400000001ff */
[----:B------:R-:W-:Y:S02]  /*6200*/  IMAD.MOV.U32 R7, RZ, RZ, 0x4 ;  /* 0x00000004ff077424 */ /* 0x000fe400078e00ff */
[----:B------:R-:W-:-:S07]  /*6210*/  IMAD.MOV.U32 R4, RZ, RZ, -0x1 ;  /* 0xffffffffff047424 */ /* 0x000fce00078e00ff */
[----:B01----:R-:W-:Y:S05]  /*6220*/  WARPSYNC.COLLECTIVE R4, `(.L_x_24869) ;  /* 0x0000000004087348 */ /* 0x003fea0003c00000 */
[----:B-1----:R1:W2:Y:S02]  /*6230*/  SHFL.DOWN P0, R5, R0, R7, R9 ;  /* 0x0800000700057389 */ /* 0x0022a40000000009 */
[----:B012---:R-:W-:Y:S05]  /*6240*/  ENDCOLLECTIVE ;  /* 0x000000000000791b */ /* 0x007fea0003800000 */
.L_x_24869:
[----:B------:R-:W-:Y:S01]  /*6250*/  HFMA2 R7, -RZ, RZ, 0, 1.1920928955078125e-07 ;  /* 0x00000002ff077431 */ /* 0x000fe200000001ff */
[----:B------:R-:W-:-:S04]  /*6260*/  MOV R3, R5 ;  /* 0x0000000500037202 */ /* 0x000fc80000000f00 */
[----:B------:R-:W-:-:S05]  /*6270*/  FMNMX R3, R3, R0, !PT ;  /* 0x0000000003037209 */ /* 0x000fca0007800000 */
[----:B------:R-:W-:-:S07]  /*6280*/  IMAD.MOV.U32 R0, RZ, RZ, R3 ;  /* 0x000000ffff007224 */ /* 0x000fce00078e0003 */
[----:B------:R-:W-:Y:S05]  /*6290*/  WARPSYNC.COLLECTIVE R4, `(.L_x_24870) ;  /* 0x0000000004087348 */ /* 0x000fea0003c00000 */
[----:B------:R0:W1:Y:S02]  /*62a0*/  SHFL.DOWN P0, R5, R0, R7, R9 ;  /* 0x0800000700057389 */ /* 0x0000640000000009 */
[----:B01----:R-:W-:Y:S05]  /*62b0*/  ENDCOLLECTIVE ;  /* 0x000000000000791b */ /* 0x003fea0003800000 */
.L_x_24870:
[----:B------:R-:W-:Y:S02]  /*62c0*/  IMAD.MOV.U32 R7, RZ, RZ, 0x1 ;  /* 0x00000001ff077424 */ /* 0x000fe400078e00ff */
[----:B------:R-:W-:-:S05]  /*62d0*/  IMAD.MOV.U32 R2, RZ, RZ, R5 ;  /* 0x000000ffff027224 */ /* 0x000fca00078e0005 */
[----:B------:R-:W-:-:S04]  /*62e0*/  FMNMX R2, R3, R2, !PT ;  /* 0x0000000203027209 */ /* 0x000fc80007800000 */
[----:B------:R-:W-:-:S07]  /*62f0*/  MOV R0, R2 ;  /* 0x0000000200007202 */ /* 0x000fce0000000f00 */
[----:B------:R-:W-:Y:S05]  /*6300*/  WARPSYNC.COLLECTIVE R4, `(.L_x_24871) ;  /* 0x0000000004087348 */ /* 0x000fea0003c00000 */
[----:B------:R0:W1:Y:S02]  /*6310*/  SHFL.DOWN P0, R5, R0, R7, R9 ;  /* 0x0800000700057389 */ /* 0x0000640000000009 */
[----:B01----:R-:W-:Y:S05]  /*6320*/  ENDCOLLECTIVE ;  /* 0x000000000000791b */ /* 0x003fea0003800000 */
.L_x_24871:
[----:B------:R-:W-:Y:S05]  /*6330*/  BRA `(.L_x_24872) ;  /* 0xfffffffc00407947 */ /* 0x000fea000383ffff */
        .weak           $__internal_608_$__cuda_sm20_div_u64
        .type           $__internal_608_$__cuda_sm20_div_u64,@function
        .size           $__internal_608_$__cuda_sm20_div_u64,($__internal_609_$__cuda_sm20_rcp_rn_f32_slowpath - $__internal_608_$__cuda_sm20_div_u64)
$__internal_608_$__cuda_sm20_div_u64:
        /* <DEDUP_REMOVED lines=71> */
[----:B------:R-:W-:Y:S11]  /*67b0*/  RET.REL.NODEC R2 `(_ZN18transformer_engine6detail38cast_transpose_fused_kernel_notalignedILb0ELb0ELb1EfNS_16CTDBiasDActParamI13__nv_bfloat16S3_ffEELi4ELi2ENS_5EmptyEXadL_ZNS_4geluIffEET_T0_RKS5_EEEEvT3_mmm) ;  /* 0xffffff9802107950 */ /* 0x000ff60003c3ffff */
        .weak           $__internal_609_$__cuda_sm20_rcp_rn_f32_slowpath
        .type           $__internal_609_$__cuda_sm20_rcp_rn_f32_slowpath,@function
        .size           $__internal_609_$__cuda_sm20_rcp_rn_f32_slowpath,(.L_x_29910 - $__internal_609_$__cuda_sm20_rcp_rn_f32_slowpath)
$__internal_609_$__cuda_sm20_rcp_rn_f32_slowpath:
        /* <DEDUP_REMOVED lines=15> */
.L_x_24873:
        /* <DEDUP_REMOVED lines=33> */
.L_x_24875:
[----:B------:R0:W1:Y:S02]  /*6ac0*/  MUFU.RCP R2, R0 ;  /* 0x0000000000027308 */ /* 0x0000640000001000 */
.L_x_24874:
[----:B------:R-:W-:Y:S01]  /*6ad0*/  HFMA2 R3, -RZ, RZ, 0, 0 ;  /* 0x00000000ff037431 */ /* 0x000fe200000001ff */
[----:B-1-3--:R-:W-:Y:S01]  /*6ae0*/  MOV R5, R2 ;  /* 0x0000000200057202 */ /* 0x00afe20000000f00 */
[----:B------:R-:W-:-:S04]  /*6af0*/  IMAD.MOV.U32 R2, RZ, RZ, R7 ;  /* 0x000000ffff027224 */ /* 0x000fc800078e0007 */
[----:B0-2---:R-:W-:Y:S05]  /*6b00*/  RET.REL.NODEC R2 `(_ZN18transformer_engine6detail38cast_transpose_fused_kernel_notalignedILb0ELb0ELb1EfNS_16CTDBiasDActParamI13__nv_bfloat16S3_ffEELi4ELi2ENS_5EmptyEXadL_ZNS_4geluIffEET_T0_RKS5_EEEEvT3_mmm) ;  /* 0xffffff94023c7950 */ /* 0x005fea0003c3ffff */
.L_x_24876:
        /* <DEDUP_REMOVED lines=15> */
.L_x_29910:


//--------------------- .text._ZN18transformer_engine6detail38cast_transpose_fused_kernel_notalignedILb0ELb0ELb1EfNS_16CTDBiasDActParamI6__halfS3_13__nv_fp8_e4m3fEELi4ELi8ENS_5EmptyEXadL_ZNS_4geluIffEET_T0_RKS6_EEEEvT3_mmm --------------------------
	.section	.text._ZN18transformer_engine6detail38cast_transpose_fused_kernel_notalignedILb0ELb0ELb1EfNS_16CTDBiasDActParamI6__halfS3_13__nv_fp8_e4m3fEELi4ELi8ENS_5EmptyEXadL_ZNS_4geluIffEET_T0_RKS6_EEEEvT3_mmm,"ax",@progbits
	.align	128
        .global         _ZN18transformer_engine6detail38cast_transpose_fused_kernel_notalignedILb0ELb0ELb1EfNS_16CTDBiasDActParamI6__halfS3_13__nv_fp8_e4m3fEELi4ELi8ENS_5EmptyEXadL_ZNS_4geluIffEET_T0_RKS6_EEEEvT3_mmm
        .type           _ZN18transformer_engine6detail38cast_transpose_fused_kernel_notalignedILb0ELb0ELb1EfNS_16CTDBiasDActParamI6__halfS3_13__nv_fp8_e4m3fEELi4ELi8ENS_5EmptyEXadL_ZNS_4geluIffEET_T0_RKS6_EEEEvT3_mmm,@function
        .size           _ZN18transformer_engine6detail38cast_transpose_fused_kernel_notalignedILb0ELb0ELb1EfNS_16CTDBiasDActParamI6__halfS3_13__nv_fp8_e4m3fEELi4ELi8ENS_5EmptyEXadL_ZNS_4geluIffEET_T0_RKS6_EEEEvT3_mmm,(.L_x_29912 - _ZN18transformer_engine6detail38cast_transpose_fused_kernel_notalignedILb0ELb0ELb1EfNS_16CTDBiasDActParamI6__halfS3_13__nv_fp8_e4m3fEELi4ELi8ENS_5EmptyEXadL_ZNS_4geluIffEET_T0_RKS6_EEEEvT3_mmm)
        .other          _ZN18transformer_engine6detail38cast_transpose_fused_kernel_notalignedILb0ELb0ELb1EfNS_16CTDBiasDActParamI6__halfS3_13__nv_fp8_e4m3fEELi4ELi8ENS_5EmptyEXadL_ZNS_4geluIffEET_T0_RKS6_EEEEvT3_mmm,@"STO_CUDA_ENTRY STV_DEFAULT"
_ZN18transformer_engine6detail38cast_transpose_fused_kernel_notalignedILb0ELb0ELb1EfNS_16CTDBiasDActParamI6__halfS3_13__nv_fp8_e4m3fEELi4ELi8ENS_5EmptyEXadL_ZNS_4geluIffEET_T0_RKS6_EEEEvT3_mmm:
.text._ZN18transformer_engine6detail38cast_transpose_fused_kernel_notalignedILb0ELb0ELb1EfNS_16CTDBiasDActParamI6__halfS3_13__nv_fp8_e4m3fEELi4ELi8ENS_5EmptyEXadL_ZNS_4geluIffEET_T0_RKS6_EEEEvT3_mmm:
        /* <DEDUP_REMOVED lines=43> */
.L_x_24877:
[----:B------:R-:W-:-:S07]  /*02b0*/  MOV R6, 0x2d0 ;  /* 0x000002d000067802 */ /* 0x000fce0000000f00 */
[----:B------:R-:W-:Y:S05]  /*02c0*/  CALL.REL.NOINC `($__internal_610_$__cuda_sm20_div_u64) ;  /* 0x00000130008c7944 */ /* 0x000fea0003c00000 */
        /* <DEDUP_REMOVED lines=11> */
.L_x_24878:
        /* <DEDUP_REMOVED lines=24> */
[----:B------:R-:W-:Y:S01]  /*0500*/  MOV R7, UR28 ;  /* 0x0000001c00077c02 */ /* 0x000fe20008000f00 */
[----:B------:R-:W-:Y:S01]  /*0510*/  UISETP.LT.U32.AND.EX UP1, UPT, UR8, URZ, UPT, UP1 ;  /* 0x000000ff0800728c */ /* 0x000fe2000bf21110 */
[----:B------:R-:W-:Y:S01]  /*0520*/  IADD3 R13, PT, PT, R13, R27, RZ ;  /* 0x0000001b0d0d7210 */ /* 0x000fe20007ffe0ff */
[----:B------:R-:W-:Y:S01]  /*0530*/  UISETP.LT.U32.AND.EX UP0, UPT, UR9, URZ, UPT, UP0 ;  /* 0x000000ff0900728c */ /* 0x000fe2000bf01100 */
[----:B------:R-:W-:Y:S01]  /*0540*/  MOV R8, UR29 ;  /* 0x0000001d00087c02 */ /* 0x000fe20008000f00 */
[----:B------:R-:W-:Y:S01]  /*0550*/  USEL UR7, UR7, 0x20, UP1 ;  /* 0x0000002007077887 */ /* 0x000fe20008800000 */
[----:B------:R-:W-:Y:S01]  /*0560*/  IADD3.X R55, PT, PT, RZ, R13, RZ, P0, !PT ;  /* 0x0000000dff377210 */ /* 0x000fe200007fe4ff */
[----:B------:R-:W-:-:S02]  /*0570*/  USEL UR14, UR14, 0x20, UP0 ;  /* 0x000000200e0e7887 */ /* 0x000fc40008000000 */
[----:B------:R-:W-:Y:S02]  /*0580*/  UIMAD UR10, UR5, UR24, URZ ;  /* 0x00000018050a72a4 */ /* 0x000fe4000f8e02ff */
[----:B------:R-:W-:Y:S01]  /*0590*/  ISETP.GE.U32.AND P1, PT, R3, UR7, PT ;  /* 0x0000000703007c0c */ /* 0x000fe2000bf26070 */
[----:B------:R-:W-:Y:S02]  /*05a0*/  UIMAD.WIDE.U32 UR8, UR4, UR24, URZ ;  /* 0x00000018040872a5 */ /* 0x000fe4000f8e00ff */
[----:B------:R-:W-:Y:S01]  /*05b0*/  UIMAD UR10, UR4, UR25, UR10 ;  /* 0x00000019040a72a4 */ /* 0x000fe2000f8e020a */
[----:B------:R-:W-:Y:S01]  /*05c0*/  ISETP.LT.U32.AND P1, PT, R35, UR14, !P1 ;  /* 0x0000000e23007c0c */ /* 0x000fe2000cf21070 */
[----:B------:R-:W-:Y:S02]  /*05d0*/  USHF.L.U64.HI UR20, UR21, 0x7, UR6 ;  /* 0x0000000715147899 */ /* 0x000fe40008010206 */
[----:B------:R-:W-:Y:S02]  /*05e0*/  ULEA UR17, UP0, UR8, UR17, 0x8 ;  /* 0x0000001108117291 */ /* 0x000fe4000f8040ff */
[----:B------:R-:W-:Y:S01]  /*05f0*/  UIADD3 UR9, UPT, UPT, UR9, UR10, URZ ;  /* 0x0000000a09097290 */ /* 0x000fe2000fffe0ff */
[----:B------:R-:W0:Y:S01]  /*0600*/  LDCU.64 UR22, c[0x0][0x358] ;  /* 0x00006b00ff1677ac */ /* 0x000e220008000a00 */
[----:B--2---:R-:W-:-:S02]  /*0610*/  ULEA UR15, UP1, UR17, UR18, 0x1 ;  /* 0x00000012110f7291 */ /* 0x004fc4000f8208ff */
[----:B------:R-:W-:-:S04]  /*0620*/  ULEA.HI.X UR20, UR8, UR20, UR9, 0x8, UP0 ;  /* 0x0000001408147291 */ /* 0x000fc800080f4409 */
[----:B------:R-:W-:Y:S01]  /*0630*/  @P1 LEA R5, P0, R5, R54, 0x1 ;  /* 0x0000003605051211 */ /* 0x000fe200078008ff */
[----:B------:R-:W-:-:S03]  /*0640*/  ULEA.HI.X UR16, UR17, UR19, UR20, 0x1, UP1 ;  /* 0x0000001311107291 */ /* 0x000fc600088f0c14 */
[----:B------:R-:W-:Y:S02]  /*0650*/  @P1 LEA.HI.X R8, R7, R55, R8, 0x1, P0 ;  /* 0x0000003707081211 */ /* 0x000fe400000f0c08 */
[----:B------:R-:W-:Y:S02]  /*0660*/  @!P1 CS2R R6, SRZ ;  /* 0x0000000000069805 */ /* 0x000fe4000001ff00 */
[----:B------:R-:W-:-:S04]  /*0670*/  @P1 LEA R4, P0, R5, UR15, 0x3 ;  /* 0x0000000f05041c11 */ /* 0x000fc8000f8018ff */
[----:B------:R-:W-:-:S05]  /*0680*/  @P1 LEA.HI.X R5, R5, UR16, R8, 0x3, P0 ;  /* 0x0000001005051c11 */ /* 0x000fca00080f1c08 */
        /* <DEDUP_REMOVED lines=14> */
[----:B------:R-:W-:Y:S01]  /*0770*/  @UP0 UIMAD UR8, UR29, 0x5, URZ ;  /* 0x000000051d0808a4 */ /* 0x000fe2000f8e02ff */
[----:B0-----:R-:W-:Y:S02]  /*0780*/  @P1 MOV R4, R54 ;  /* 0x0000003600041202 */ /* 0x001fe40000000f00 */
[----:B------:R-:W-:Y:S02]  /*0790*/  @!P1 CS2R R32, SRZ ;  /* 0x0000000000209805 */ /* 0x000fe4000001ff00 */
[----:B------:R-:W-:-:S03]  /*07a0*/  @P1 MOV R5, R55 ;  /* 0x0000003700051202 */ /* 0x000fc60000000f00 */
[----:B------:R-:W-:-:S05]  /*07b0*/  @P1 IMAD.WIDE.U32 R4, R9, 0x5, R4 ;  /* 0x0000000509041825 */ /* 0x000fca00078e0004 */
[----:B------:R-:W-:Y:S02]  /*07c0*/  @P1 IADD3 R5, PT, PT, R5, UR8, RZ ;  /* 0x0000000805051c10 */ /* 0x000fe4000fffe0ff */
[----:B------:R-:W-:-:S04]  /*07d0*/  @P1 LEA R8, P0, R4, UR15, 0x3 ;  /* 0x0000000f04081c11 */ /* 0x000fc8000f8018ff */
[----:B------:R-:W-:-:S05]  /*07e0*/  @P1 LEA.HI.X R9, R4, UR16, R5, 0x3, P0 ;  /* 0x0000001004091c11 */ /* 0x000fca00080f1c05 */
[----:B------:R0:W4:Y:S01]  /*07f0*/  @P1 LDG.E.64 R32, desc[UR22][R8.64] ;  /* 0x0000001608201981 */ /* 0x000122000c1e1b00 */
[----:B------:R-:W-:Y:S01]  /*0800*/  IADD3 R44, PT, PT, R2, -0x1, RZ ;  /* 0xffffffff022c7810 */ /* 0x000fe20007ffe0ff */
[----:B------:R-:W-:Y:S01]  /*0810*/  @UP0 UIMAD UR8, UR29, 0x6, URZ ;  /* 0x000000061d0808a4 */ /* 0x000fe2000f8e02ff */
[----:B------:R-:W-:Y:S02]  /*0820*/  IADD3 R46, PT, PT, R3, 0x1, RZ ;  /* 0x00000001032e7810 */ /* 0x000fe40007ffe0ff */
[----:B------:R-:W-:Y:S02]  /*0830*/  LOP3.LUT R44, R44, 0x1f, RZ, 0xc0, !PT ;  /* 0x0000001f2c2c7812 */ /* 0x000fe400078ec0ff */
[----:B------:R-:W-:Y:S02]  /*0840*/  ISETP.GE.U32.AND P0, PT, R46, UR7, PT ;  /* 0x000000072e007c0c */ /* 0x000fe4000bf06070 */
[C---:B------:R-:W-:Y:S02]  /*0850*/  IADD3 R12, P2, PT, R44.reuse, R12, RZ ;  /* 0x0000000c2c0c7210 */ /* 0x040fe40007f5e0ff */
[----:B------:R-:W-:-:S02]  /*0860*/  ISETP.LT.U32.AND P0, PT, R44, UR14, !P0 ;  /* 0x0000000e2c007c0c */ /* 0x000fc4000c701070 */
[----:B------:R-:W-:Y:S02]  /*0870*/  IADD3.X R13, PT, PT, RZ, R13, RZ, P2, !PT ;  /* 0x0000000dff0d7210 */ /* 0x000fe400017fe4ff */
[----:B------:R-:W-:Y:S02]  /*0880*/  MOV R5, UR28 ;  /* 0x0000001c00057c02 */ /* 0x000fe40008000f00 */
[----:B------:R-:W-:Y:S02]  /*0890*/  @P1 MOV R22, R54 ;  /* 0x0000003600161202 */ /* 0x000fe40000000f00 */
[----:B------:R-:W-:Y:S02]  /*08a0*/  @P1 MOV R23, R55 ;  /* 0x0000003700171202 */ /* 0x000fe40000000f00 */
[----:B------:R-:W-:Y:S02]  /*08b0*/  MOV R19, UR28 ;  /* 0x0000001c00137c02 */ /* 0x000fe40008000f00 */
[----:B0-----:R-:W-:Y:S01]  /*08c0*/  MOV R9, UR28 ;  /* 0x0000001c00097c02 */ /* 0x001fe20008000f00 */
[----:B------:R-:W-:Y:S01]  /*08d0*/  VOTEU.ANY UP1, P0 ;  /* 0x0000000000ff7886 */ /* 0x000fe20000020100 */
[----:B------:R-:W-:Y:S01]  /*08e0*/  @P0 MOV R28, R12 ;  /* 0x0000000c001c0202 */ /* 0x000fe20000000f00 */
[----:B------:R-:W-:Y:S01]  /*08f0*/  @P1 IMAD.WIDE.U32 R22, R5, 0x7, R22 ;  /* 0x0000000705161825 */ /* 0x000fe200078e0016 */
[----:B------:R-:W-:-:S02]  /*0900*/  @P0 MOV R29, R13 ;  /* 0x0000000d001d0202 */ /* 0x000fc40000000f00 */
[----:B------:R-:W-:Y:S01]  /*0910*/  @P1 MOV R4, R54 ;  /* 0x0000003600041202 */ /* 0x000fe20000000f00 */
[----:B------:R-:W-:Y:S01]  /*0920*/  @UP1 UIMAD UR9, UR29, 0x9, URZ ;  /* 0x000000091d0918a4 */ /* 0x000fe2000f8e02ff */
[----:B------:R-:W-:Y:S01]  /*0930*/  @P0 MOV R16, R12 ;  /* 0x0000000c00100202 */ /* 0x000fe20000000f00 */
[----:B------:R-:W-:Y:S01]  /*0940*/  @P0 IMAD.WIDE.U32 R28, R5, 0xa, R28 ;  /* 0x0000000a051c0825 */ /* 0x000fe200078e001c */
[----:B------:R-:W-:Y:S01]  /*0950*/  @P1 MOV R5, R55 ;  /* 0x0000003700051202 */ /* 0x000fe20000000f00 */
[----:B------:R-:W-:Y:S01]  /*0960*/  @UP1 UIMAD UR10, UR29, 0xa, URZ ;  /* 0x0000000a1d0a18a4 */ /* 0x000fe2000f8e02ff */
[----:B------:R-:W-:Y:S01]  /*0970*/  @P0 MOV R17, R13 ;  /* 0x0000000d00110202 */ /* 0x000fe20000000f00 */
[----:B------:R-:W-:Y:S01]  /*0980*/  @P0 IMAD.WIDE.U32 R18, R19, 0x9, R12 ;  /* 0x0000000913120825 */ /* 0x000fe200078e000c */
[----:B------:R-:W-:-:S03]  /*0990*/  @P1 IADD3 R15, P2, PT, R54, UR28, RZ ;  /* 0x0000001c360f1c10 */ /* 0x000fc6000ff5e0ff */
[----:B------:R-:W-:Y:S01]  /*09a0*/  @P1 IMAD.WIDE.U32 R4, R9, 0x6, R4 ;  /* 0x0000000609041825 */ /* 0x000fe200078e0004 */
[----:B------:R-:W-:Y:S02]  /*09b0*/  @P1 IADD3.X R24, PT, PT, R55, UR29, RZ, P2, !PT ;  /* 0x0000001d37181c10 */ /* 0x000fe400097fe4ff */
[----:B------:R-:W-:Y:S01]  /*09c0*/  @P1 LEA R14, P2, R15, UR15, 0x3 ;  /* 0x0000000f0f0e1c11 */ /* 0x000fe2000f8418ff */
[----:B------:R-:W-:Y:S01]  /*09d0*/  @P0 IMAD.WIDE.U32 R16, R9, 0xb, R16 ;  /* 0x0000000b09100825 */ /* 0x000fe200078e0010 */
[----:B------:R-:W-:Y:S01]  /*09e0*/  @P0 IADD3 R9, PT, PT, R19, UR9, RZ ;  /* 0x0000000913090c10 */ /* 0x000fe2000fffe0ff */
[----:B------:R-:W-:Y:S01]  /*09f0*/  @UP0 UIMAD UR9, UR29, 0x7, URZ ;  /* 0x000000071d0908a4 */ /* 0x000fe2000f8e02ff */
[----:B------:R-:W-:Y:S02]  /*0a00*/  @P0 LEA R20, P4, R18, UR15, 0x3 ;  /* 0x0000000f12140c11 */ /* 0x000fe4000f8818ff */
[----:B------:R-:W-:Y:S02]  /*0a10*/  @P1 IADD3 R5, PT, PT, R5, UR8, RZ ;  /* 0x0000000805051c10 */ /* 0x000fe4000fffe0ff */
[----:B------:R-:W-:-:S02]  /*0a20*/  @P1 LEA R8, P3, R4, UR15, 0x3 ;  /* 0x0000000f04081c11 */ /* 0x000fc4000f8618ff */
[----:B------:R-:W-:Y:S02]  /*0a30*/  @P1 LEA.HI.X R15, R15, UR16, R24, 0x3, P2 ;  /* 0x000000100f0f1c11 */ /* 0x000fe400090f1c18 */
[----:B------:R-:W-:Y:S02]  /*0a40*/  @!P1 CS2R R24, SRZ ;  /* 0x0000000000189805 */ /* 0x000fe4000001ff00 */
[----:B------:R-:W-:Y:S02]  /*0a50*/  @P0 LEA.HI.X R21, R18, UR16, R9, 0x3, P4 ;  /* 0x0000001012150c11 */ /* 0x000fe4000a0f1c09 */
[----:B------:R-:W-:Y:S02]  /*0a60*/  @P1 LEA.HI.X R9, R4, UR16, R5, 0x3, P3 ;  /* 0x0000001004091c11 */ /* 0x000fe400098f1c05 */
[----:B------:R-:W-:Y:S02]  /*0a70*/  @P0 IADD3 R19, PT, PT, R29, UR10, RZ ;  /* 0x0000000a1d130c10 */ /* 0x000fe4000fffe0ff */
[----:B------:R-:W-:Y:S01]  /*0a80*/  @P0 LEA R18, P2, R28, UR15, 0x3 ;  /* 0x0000000f1c120c11 */ /* 0x000fe2000f8418ff */
[----:B------:R0:W4:Y:S01]  /*0a90*/  @P1 LDG.E.64 R24, desc[UR22][R8.64] ;  /* 0x0000001608181981 */ /* 0x000122000c1e1b00 */
[----:B------:R-:W-:-:S02]  /*0aa0*/  @UP0 ULOP3.LUT UR8, UR24, 0xfffffffc, URZ, 0xc0, !UPT ;  /* 0xfffffffc18080892 */ /* 0x000fc4000f8ec0ff */
[----:B------:R-:W-:Y:S02]  /*0ab0*/  @P0 LEA.HI.X R19, R28, UR16, R19, 0x3, P2 ;  /* 0x000000101c130c11 */ /* 0x000fe400090f1c13 */
[----:B------:R-:W-:Y:S01]  /*0ac0*/  @P1 LEA R58, P2, R22, UR15, 0x3 ;  /* 0x0000000f163a1c11 */ /* 0x000fe2000f8418ff */
[----:B------:R-:W-:Y:S02]  /*0ad0*/  HFMA2 R4, -RZ, RZ, 1.125, -9232 ;  /* 0x3c80f082ff047431 */ /* 0x000fe400000001ff */
[----:B--2---:R-:W-:Y:S02]  /*0ae0*/  HADD2.F32 R82, -RZ, R6.H0_H0 ;  /* 0x20000006ff527230 */ /* 0x004fe40000004100 */
[----:B------:R-:W-:-:S03]  /*0af0*/  HADD2.F32 R111, -RZ, R7.H0_H0 ;  /* 0x20000007ff6f7230 */ /* 0x000fc60000004100 */
[----:B------:R-:W-:-:S04]  /*0b00*/  FMUL R5, R82, 0.035677410662174224854 ;  /* 0x3d12227a52057820 */ /* 0x000fc80000400000 */
[----:B------:R-:W-:Y:S01]  /*0b10*/  FFMA R5, R82, R5, 0.79788458347320556641 ;  /* 0x3f4c422a52057423 */ /* 0x000fe20000000005 */
[----:B0-----:R-:W-:-:S03]  /*0b20*/  FMUL R8, R111, 0.035677410662174224854 ;  /* 0x3d12227a6f087820 */ /* 0x001fc60000400000 */
[----:B------:R-:W-:Y:S01]  /*0b30*/  FMUL R26, R82, R5 ;  /* 0x00000005521a7220 */ /* 0x000fe20000400000 */
[----:B------:R-:W-:Y:S01]  /*0b40*/  @P1 IADD3 R5, PT, PT, R23, UR9, RZ ;  /* 0x0000000917051c10 */ /* 0x000fe2000fffe0ff */
[C---:B------:R-:W-:Y:S01]  /*0b50*/  FFMA R8, R111.reuse, R8, 0.79788458347320556641 ;  /* 0x3f4c422a6f087423 */ /* 0x040fe20000000008 */
[----:B------:R-:W-:Y:S01]  /*0b60*/  @UP0 ULOP3.LUT UR9, UR25, 0x1fffffff, URZ, 0xc0, !UPT ;  /* 0x1fffffff19090892 */ /* 0x000fe2000f8ec0ff */
[----:B------:R-:W-:Y:S02]  /*0b70*/  SHF.R.U64 R80, R6, 0x10, R7 ;  /* 0x0000001006507819 */ /* 0x000fe40000001207 */
[----:B------:R-:W-:Y:S01]  /*0b80*/  @P1 LEA.HI.X R59, R22, UR16, R5, 0x3, P2 ;  /* 0x00000010163b1c11 */ /* 0x000fe200090f1c05 */
[----:B------:R-:W-:Y:S01]  /*0b90*/  FMUL R38, R111, R8 ;  /* 0x000000086f267220 */ /* 0x000fe20000400000 */
[----:B------:R-:W-:Y:S01]  /*0ba0*/  @P1 IADD3 R22, P2, PT, R54, UR8, RZ ;  /* 0x0000000836161c10 */ /* 0x000fe2000ff5e0ff */
[----:B------:R-:W-:Y:S01]  /*0bb0*/  HADD2.F32 R80, -RZ, R80.H0_H0 ;  /* 0x20000050ff507230 */ /* 0x000fe20000004100 */
[----:B------:R-:W-:Y:S01]  /*0bc0*/  SHF.R.U32.HI R29, RZ, 0x10, R7 ;  /* 0x00000010ff1d7819 */ /* 0x000fe20000011607 */
[----:B------:R-:W-:Y:S01]  /*0bd0*/  FMUL R7, R38, R38 ;  /* 0x0000002626077220 */ /* 0x000fe20000400000 */
[----:B------:R-:W-:Y:S01]  /*0be0*/  @P1 IADD3.X R9, PT, PT, R55, UR9, RZ, P2, !PT ;  /* 0x0000000937091c10 */ /* 0x000fe200097fe4ff */
[----:B------:R-:W-:Y:S01]  /*0bf0*/  FMUL R23, |R26|, 2.8853900432586669922 ;  /* 0x4038aa3b1a177820 */ /* 0x000fe20000400200 */
[----:B------:R-:W-:Y:S01]  /*0c00*/  @P1 LEA R48, P2, R22, UR15, 0x3 ;  /* 0x0000000f16301c11 */ /* 0x000fe2000f8418ff */
[----:B------:R-:W-:-:S03]  /*0c10*/  FFMA R8, R7, R4, -0.052303962409496307373 ;  /* 0xbd563cae07087423 */ /* 0x000fc60000000004 */
[----:B------:R-:W-:Y:S01]  /*0c20*/  @P1 LEA.HI.X R49, R22, UR16, R9, 0x3, P2 ;  /* 0x0000001016311c11 */ /* 0x000fe200090f1c09 */
[C---:B------:R-:W-:Y:S01]  /*0c30*/  FMUL R9, R80.reuse, 0.035677410662174224854 ;  /* 0x3d12227a50097820 */ /* 0x040fe20000400000 */
[----:B------:R-:W0:Y:S01]  /*0c40*/  MUFU.EX2 R23, R23 ;  /* 0x0000001700177308 */ /* 0x000e220000000800 */
[----:B------:R-:W-:Y:S02]  /*0c50*/  HADD2.F32 R29, -RZ, R29.H0_H0 ;  /* 0x2000001dff1d7230 */ /* 0x000fe40000004100 */
[----:B------:R-:W-:Y:S01]  /*0c60*/  FFMA R8, R7, R8, 0.1331529766321182251 ;  /* 0x3e08594107087423 */ /* 0x000fe20000000008 */
[----:B------:R-:W-:Y:S01]  /*0c70*/  FFMA R9, R80, R9, 0.79788458347320556641 ;  /* 0x3f4c422a50097423 */ /* 0x000fe20000000009 */
[----:B------:R-:W-:Y:S01]  /*0c80*/  FMUL R5, R26, R26 ;  /* 0x0000001a1a057220 */ /* 0x000fe20000400000 */
[----:B------:R-:W-:Y:S01]  /*0c90*/  FMUL R22, R29, 0.035677410662174224854 ;  /* 0x3d12227a1d167820 */ /* 0x000fe20000400000 */
[----:B------:R-:W-:Y:S01]  /*0ca0*/  FFMA R8, R7, R8, -0.33332768082618713379 ;  /* 0xbeaaa9ed07087423 */ /* 0x000fe20000000008 */
[----:B------:R-:W-:Y:S01]  /*0cb0*/  FMUL R34, R80, R9 ;  /* 0x0000000950227220 */ /* 0x000fe20000400000 */
[----:B------:R-:W-:Y:S01]  /*0cc0*/  FFMA R6, R5, R4, -0.052303962409496307373 ;  /* 0xbd563cae05067423 */ /* 0x000fe20000000004 */
[----:B------:R-:W-:Y:S01]  /*0cd0*/  FFMA R22, R29, R22, 0.79788458347320556641 ;  /* 0x3f4c422a1d167423 */ /* 0x000fe20000000016 */
[----:B------:R-:W-:Y:S01]  /*0ce0*/  FFMA R45, R7, R8, RZ ;  /* 0x00000008072d7223 */ /* 0x000fe200000000ff */
[----:B------:R-:W-:Y:S01]  /*0cf0*/  FMUL R7, R34, R34 ;  /* 0x0000002222077220 */ /* 0x000fe20000400000 */
[----:B------:R-:W-:Y:S01]  /*0d00*/  FFMA R6, R5, R6, 0.1331529766321182251 ;  /* 0x3e08594105067423 */ /* 0x000fe20000000006 */
[----:B------:R-:W-:-:S02]  /*0d10*/  FMUL R40, R29, R22 ;  /* 0x000000161d287220 */ /* 0x000fc40000400000 */
[----:B------:R-:W-:Y:S01]  /*0d20*/  FFMA R22, R7, R4, -0.052303962409496307373 ;  /* 0xbd563cae07167423 */ /* 0x000fe20000000004 */
[----:B------:R-:W-:Y:S01]  /*0d30*/  FFMA R6, R5, R6, -0.33332768082618713379 ;  /* 0xbeaaa9ed05067423 */ /* 0x000fe20000000006 */
[----:B0-----:R-:W-:Y:S02]  /*0d40*/  FADD R23, R23, 1 ;  /* 0x3f80000017177421 */ /* 0x001fe40000000000 */
[----:B------:R-:W-:Y:S01]  /*0d50*/  FFMA R22, R7, R22, 0.1331529766321182251 ;  /* 0x3e08594107167423 */ /* 0x000fe20000000016 */
[----:B------:R-:W-:Y:S02]  /*0d60*/  FFMA R37, R5, R6, RZ ;  /* 0x0000000605257223 */ /* 0x000fe400000000ff */
[----:B------:R0:W1:Y:S01]  /*0d70*/  MUFU.RCP R6, R23 ;  /* 0x0000001700067308 */ /* 0x0000620000001000 */
[----:B------:R-:W-:-:S04]  /*0d80*/  FFMA R22, R7, R22, -0.33332768082618713379 ;  /* 0xbeaaa9ed07167423 */ /* 0x000fc80000000016 */
[----:B------:R-:W-:Y:S01]  /*0d90*/  FFMA R39, R7, R22, RZ ;  /* 0x0000001607277223 */ /* 0x000fe200000000ff */
[----:B0-----:R-:W-:-:S04]  /*0da0*/  FMUL R23, |R40|, 2.8853900432586669922 ;  /* 0x4038aa3b28177820 */ /* 0x001fc80000400200 */
[----:B------:R0:W-:Y:S02]  /*0db0*/  MUFU.EX2 R41, R23 ;  /* 0x0000001700297308 */ /* 0x0001e40000000800 */
[----:B0-----:R-:W-:-:S06]  /*0dc0*/  @!P1 CS2R R22, SRZ ;  /* 0x0000000000169805 */ /* 0x001fcc000001ff00 */
[----:B------:R-:W2:Y:S01]  /*0dd0*/  @P1 LDG.E.64 R22, desc[UR22][R14.64] ;  /* 0x000000160e161981 */ /* 0x000ea2000c1e1b00 */
[----:B------:R-:W-:-:S06]  /*0de0*/  FMUL R28, |R38|, 2.8853900432586669922 ;  /* 0x4038aa3b261c7820 */ /* 0x000fcc0000400200 */
[----:B------:R-:W0:Y:S01]  /*0df0*/  MUFU.EX2 R28, R28 ;  /* 0x0000001c001c7308 */ /* 0x000e220000000800 */
[----:B------:R-:W-:Y:S01]  /*0e00*/  FMUL R9, R40, R40 ;  /* 0x0000002828097220 */ /* 0x000fe20000400000 */
[----:B------:R-:W-:-:S03]  /*0e10*/  MOV R5, 0x3f800000 ;  /* 0x3f80000000057802 */ /* 0x000fc60000000f00 */
[C---:B------:R-:W-:Y:S01]  /*0e20*/  FFMA R36, R9.reuse, R4, -0.052303962409496307373 ;  /* 0xbd563cae09247423 */ /* 0x040fe20000000004 */
[----:B------:R-:W-:Y:S01]  /*0e30*/  FMUL R8, |R34|, 2.8853900432586669922 ;  /* 0x4038aa3b22087820 */ /* 0x000fe20000400200 */
[----:B-1----:R-:W-:Y:S01]  /*0e40*/  FFMA R6, R6, -2, R5 ;  /* 0xc000000006067823 */ /* 0x002fe20000000005 */
[----:B------:R-:W-:Y:S01]  /*0e50*/  FSETP.GE.AND P2, PT, |R26|, 9.010913848876953125, PT ;  /* 0x41102cb41a00780b */ /* 0x000fe20003f46200 */
[C---:B------:R-:W-:Y:S01]  /*0e60*/  FFMA R36, R9.reuse, R36, 0.1331529766321182251 ;  /* 0x3e08594109247423 */ /* 0x040fe20000000024 */
[----:B------:R-:W-:Y:S02]  /*0e70*/  @!P1 CS2R R10, SRZ ;  /* 0x00000000000a9805 */ /* 0x000fe4000001ff00 */
[----:B------:R-:W-:Y:S01]  /*0e80*/  FSEL R87, R6, 1, !P2 ;  /* 0x3f80000006577808 */ /* 0x000fe20005000000 */
[C---:B------:R-:W-:Y:S01]  /*0e90*/  FFMA R36, R9.reuse, R36, -0.33332768082618713379 ;  /* 0xbeaaa9ed09247423 */ /* 0x040fe20000000024 */
[----:B0-----:R-:W-:Y:S01]  /*0ea0*/  FADD R28, R28, 1 ;  /* 0x3f8000001c1c7421 */ /* 0x001fe20000000000 */
[----:B------:R-:W0:Y:S01]  /*0eb0*/  MUFU.EX2 R8, R8 ;  /* 0x0000000800087308 */ /* 0x000e220000000800 */
[----:B------:R-:W-:Y:S01]  /*0ec0*/  FSETP.GE.AND P3, PT, |R26|, 0.60000002384185791016, PT ;  /* 0x3f19999a1a00780b */ /* 0x000fe20003f66200 */
[----:B------:R-:W-:Y:S01]  /*0ed0*/  FFMA R47, R9, R36, RZ ;  /* 0x00000024092f7223 */ /* 0x000fe200000000ff */
[----:B---3--:R-:W-:-:S05]  /*0ee0*/  HADD2.F32 R36, -RZ, R10.H0_H0 ;  /* 0x2000000aff247230 */ /* 0x008fca0000004100 */
[----:B------:R-:W1:Y:S01]  /*0ef0*/  MUFU.RCP R6, R28 ;  /* 0x0000001c00067308 */ /* 0x000e620000001000 */
[----:B------:R-:W-:Y:S01]  /*0f00*/  @!P1 CS2R R14, SRZ ;  /* 0x00000000000e9805 */ /* 0x000fe2000001ff00 */
[----:B------:R-:W-:Y:S01]  /*0f10*/  FMUL R7, R36, 0.035677410662174224854 ;  /* 0x3d12227a24077820 */ /* 0x000fe20000400000 */
[--C-:B------:R-:W-:Y:S01]  /*0f20*/  LOP3.LUT R87, R87, 0x80000000, R26.reuse, 0xb8, !PT ;  /* 0x8000000057577812 */ /* 0x100fe200078eb81a */
[----:B------:R-:W-:Y:S02]  /*0f30*/  HADD2.F32 R43, -RZ, R11.H0_H0 ;  /* 0x2000000bff2b7230 */ /* 0x000fe40000004100 */
[----:B------:R-:W-:Y:S01]  /*0f40*/  @!P3 FFMA R87, R26, R37, R26 ;  /* 0x000000251a57b223 */ /* 0x000fe2000000001a */
[----:B------:R-:W-:Y:S01]  /*0f50*/  FFMA R7, R36, R7, 0.79788458347320556641 ;  /* 0x3f4c422a24077423 */ /* 0x000fe20000000007 */
[----:B------:R3:W2:Y:S01]  /*0f60*/  @P1 LDG.E.64 R14, desc[UR22][R48.64] ;  /* 0x00000016300e1981 */ /* 0x0006a2000c1e1b00 */
[----:B------:R-:W-:Y:S01]  /*0f70*/  FADD R26, R41, 1 ;  /* 0x3f800000291a7421 */ /* 0x000fe20000000000 */
[----:B------:R-:W-:-:S02]  /*0f80*/  SHF.R.U64 R37, R10, 0x10, R11 ;  /* 0x000000100a257819 */ /* 0x000fc4000000120b */
[----:B------:R-:W-:Y:S01]  /*0f90*/  FSETP.GE.AND P3, PT, |R38|, 0.60000002384185791016, PT ;  /* 0x3f19999a2600780b */ /* 0x000fe20003f66200 */
[----:B0-----:R-:W-:Y:S01]  /*0fa0*/  FADD R9, R8, 1 ;  /* 0x3f80000008097421 */ /* 0x001fe20000000000 */
[----:B------:R0:W4:Y:S01]  /*0fb0*/  MUFU.RCP R42, R26 ;  /* 0x0000001a002a7308 */ /* 0x0001220000001000 */
[----:B-1----:R-:W-:Y:S01]  /*0fc0*/  FFMA R10, R6, -2, R5 ;  /* 0xc0000000060a7823 */ /* 0x002fe20000000005 */
[----:B------:R-:W-:Y:S01]  /*0fd0*/  FMUL R6, R36, R7 ;  /* 0x0000000724067220 */ /* 0x000fe20000400000 */
[----:B------:R-:W-:Y:S01]  /*0fe0*/  FSETP.GE.AND P2, PT, |R38|, 9.010913848876953125, PT ;  /* 0x41102cb42600780b */ /* 0x000fe20003f46200 */
[----:B------:R-:W-:Y:S01]  /*0ff0*/  FMUL R8, R43, 0.035677410662174224854 ;  /* 0x3d12227a2b087820 */ /* 0x000fe20000400000 */
[----:B------:R-:W-:-:S03]  /*1000*/  HADD2.F32 R41, -RZ, R37.H0_H0 ;  /* 0x20000025ff297230 */ /* 0x000fc60000004100 */
[----:B------:R1:W3:Y:S01]  /*1010*/  MUFU.RCP R28, R9 ;  /* 0x00000009001c7308 */ /* 0x0002e20000001000 */
[----:B------:R-:W-:Y:S01]  /*1020*/  FMUL R7, |R6|, 2.8853900432586669922 ;  /* 0x4038aa3b06077820 */ /* 0x000fe20000400200 */
[----:B------:R-:W-:Y:S01]  /*1030*/  FSEL R65, R10, 1, !P2 ;  /* 0x3f8000000a417808 */ /* 0x000fe20005000000 */
[----:B------:R-:W-:Y:S01]  /*1040*/  FFMA R10, R43, R8, 0.79788458347320556641 ;  /* 0x3f4c422a2b0a7423 */ /* 0x000fe20000000008 */
[----:B------:R-:W-:Y:S01]  /*1050*/  SHF.R.U32.HI R11, RZ, 0x10, R11 ;  /* 0x00000010ff0b7819 */ /* 0x000fe2000001160b */
[----:B------:R-:W-:Y:S01]  /*1060*/  FMUL R8, R41, 0.035677410662174224854 ;  /* 0x3d12227a29087820 */ /* 0x000fe20000400000 */
[--C-:B------:R-:W-:Y:S01]  /*1070*/  LOP3.LUT R65, R65, 0x80000000, R38.reuse, 0xb8, !PT ;  /* 0x8000000041417812 */ /* 0x100fe200078eb826 */
[----:B------:R-:W-:Y:S01]  /*1080*/  @!P3 FFMA R65, R38, R45, R38 ;  /* 0x0000002d2641b223 */ /* 0x000fe20000000026 */
[----:B------:R-:W3:Y:S01]  /*1090*/  MUFU.EX2 R7, R7 ;  /* 0x0000000700077308 */ /* 0x000ee20000000800 */
[----:B------:R-:W-:Y:S01]  /*10a0*/  FFMA R8, R41, R8, 0.79788458347320556641 ;  /* 0x3f4c422a29087423 */ /* 0x000fe20000000008 */
[----:B------:R-:W-:Y:S01]  /*10b0*/  HADD2.F32 R38, -RZ, R11.H0_H0 ;  /* 0x2000000bff267230 */ /* 0x000fe20000004100 */
[----:B------:R-:W-:Y:S01]  /*10c0*/  FSETP.GE.AND P5, PT, |R40|, 0.60000002384185791016, PT ;  /* 0x3f19999a2800780b */ /* 0x000fe20003fa6200 */
[----:B------:R-:W-:Y:S01]  /*10d0*/  FMUL R37, R43, R10 ;  /* 0x0000000a2b257220 */ /* 0x000fe20000400000 */
[----:B0-----:R-:W-:Y:S01]  /*10e0*/  FMUL R26, R41, R8 ;  /* 0x00000008291a7220 */ /* 0x001fe20000400000 */
[--C-:B----4-:R-:W-:Y:S01]  /*10f0*/  FFMA R42, R42, -2, R5.reuse ;  /* 0xc00000002a2a7823 */ /* 0x110fe20000000005 */
[----:B------:R-:W-:Y:S01]  /*1100*/  FMUL R11, R38, 0.035677410662174224854 ;  /* 0x3d12227a260b7820 */ /* 0x000fe20000400000 */
[----:B------:R-:W-:Y:S01]  /*1110*/  FSETP.GE.AND P4, PT, |R40|, 9.010913848876953125, PT ;  /* 0x41102cb42800780b */ /* 0x000fe20003f86200 */
[----:B-1----:R-:W-:Y:S01]  /*1120*/  FMUL R9, |R26|, 2.8853900432586669922 ;  /* 0x4038aa3b1a097820 */ /* 0x002fe20000400200 */
[----:B------:R-:W-:Y:S01]  /*1130*/  FMUL R10, |R37|, 2.8853900432586669922 ;  /* 0x4038aa3b250a7820 */ /* 0x000fe20000400200 */
[----:B---3--:R-:W-:Y:S01]  /*1140*/  FFMA R8, R28, -2, R5 ;  /* 0xc00000001c087823 */ /* 0x008fe20000000005 */
[----:B------:R-:W-:Y:S01]  /*1150*/  FFMA R11, R38, R11, 0.79788458347320556641 ;  /* 0x3f4c422a260b7423 */ /* 0x000fe2000000000b */
[----:B------:R-:W-:Y:S01]  /*1160*/  FSETP.GE.AND P2, PT, |R34|, 9.010913848876953125, PT ;  /* 0x41102cb42200780b */ /* 0x000fe20003f46200 */
[----:B------:R-:W0:Y:S01]  /*1170*/  MUFU.EX2 R28, R9 ;  /* 0x00000009001c7308 */ /* 0x000e220000000800 */
[----:B------:R-:W-:Y:S01]  /*1180*/  FSEL R57, R42, 1, !P4 ;  /* 0x3f8000002a397808 */ /* 0x000fe20006000000 */
[----:B------:R-:W-:Y:S01]  /*1190*/  FMUL R45, R38, R11 ;  /* 0x0000000b262d7220 */ /* 0x000fe20000400000 */
[----:B------:R-:W-:Y:S01]  /*11a0*/  FSEL R63, R8, 1, !P2 ;  /* 0x3f800000083f7808 */ /* 0x000fe20005000000 */
[----:B------:R-:W-:Y:S01]  /*11b0*/  FADD R8, R7, 1 ;  /* 0x3f80000007087421 */ /* 0x000fe20000000000 */
[--C-:B------:R-:W-:Y:S01]  /*11c0*/  LOP3.LUT R57, R57, 0x80000000, R40.reuse, 0xb8, !PT ;  /* 0x8000000039397812 */ /* 0x100fe200078eb828 */
[----:B------:R-:W-:-:S02]  /*11d0*/  @!P5 FFMA R57, R40, R47, R40 ;  /* 0x0000002f2839d223 */ /* 0x000fc40000000028 */
[----:B------:R-:W1:Y:S01]  /*11e0*/  MUFU.EX2 R10, R10 ;  /* 0x0000000a000a7308 */ /* 0x000e620000000800 */
[----:B------:R-:W-:Y:S01]  /*11f0*/  FMUL R47, |R45|, 2.8853900432586669922 ;  /* 0x4038aa3b2d2f7820 */ /* 0x000fe20000400200 */
[----:B------:R-:W-:-:S06]  /*1200*/  FSETP.GE.AND P3, PT, |R34|, 0.60000002384185791016, PT ;  /* 0x3f19999a2200780b */ /* 0x000fcc0003f66200 */
[----:B------:R-:W3:Y:S01]  /*1210*/  MUFU.RCP R8, R8 ;  /* 0x0000000800087308 */ /* 0x000ee20000001000 */
[----:B------:R-:W-:Y:S01]  /*1220*/  FMUL R7, R6, R6 ;  /* 0x0000000606077220 */ /* 0x000fe20000400000 */
[----:B0-----:R-:W-:-:S06]  /*1230*/  FADD R28, R28, 1 ;  /* 0x3f8000001c1c7421 */ /* 0x001fcc0000000000 */
[----:B------:R-:W0:Y:S01]  /*1240*/  MUFU.EX2 R47, R47 ;  /* 0x0000002f002f7308 */ /* 0x000e220000000800 */
[--C-:B------:R-:W-:Y:S01]  /*1250*/  LOP3.LUT R63, R63, 0x80000000, R34.reuse, 0xb8, !PT ;  /* 0x800000003f3f7812 */ /* 0x100fe200078eb822 */
[----:B------:R-:W-:Y:S01]  /*1260*/  @!P3 FFMA R63, R34, R39, R34 ;  /* 0x00000027223fb223 */ /* 0x000fe20000000022 */
[----:B-1----:R-:W-:Y:S01]  /*1270*/  FADD R39, R10, 1 ;  /* 0x3f8000000a277421 */ /* 0x002fe20000000000 */
[----:B------:R-:W-:Y:S01]  /*1280*/  FFMA R10, R7, R4, -0.052303962409496307373 ;  /* 0xbd563cae070a7423 */ /* 0x000fe20000000004 */
[----:B------:R-:W-:-:S03]  /*1290*/  FSETP.GE.AND P3, PT, |R6|, 0.60000002384185791016, PT ;  /* 0x3f19999a0600780b */ /* 0x000fc60003f66200 */
[----:B------:R-:W1:Y:S01]  /*12a0*/  MUFU.RCP R28, R28 ;  /* 0x0000001c001c7308 */ /* 0x000e620000001000 */
[C---:B------:R-:W-:Y:S01]  /*12b0*/  FFMA R10, R7.reuse, R10, 0.1331529766321182251 ;  /* 0x3e085941070a7423 */ /* 0x040fe2000000000a */
[----:B---3--:R-:W-:Y:S01]  /*12c0*/  FFMA R8, R8, -2, R5 ;  /* 0xc000000008087823 */ /* 0x008fe20000000005 */
[----:B------:R-:W-:Y:S01]  /*12d0*/  FSETP.GE.AND P2, PT, |R6|, 9.010913848876953125, PT ;  /* 0x41102cb40600780b */ /* 0x000fe20003f46200 */
[----:B------:R-:W-:Y:S01]  /*12e0*/  FMUL R9, R26, R26 ;  /* 0x0000001a1a097220 */ /* 0x000fe20000400000 */
[----:B------:R-:W-:-:S03]  /*12f0*/  FFMA R10, R7, R10, -0.33332768082618713379 ;  /* 0xbeaaa9ed070a7423 */ /* 0x000fc6000000000a */
[----:B------:R-:W3:Y:S01]  /*1300*/  MUFU.RCP R40, R39 ;  /* 0x0000002700287308 */ /* 0x000ee20000001000 */
[----:B0-----:R-:W-:Y:S01]  /*1310*/  FADD R47, R47, 1 ;  /* 0x3f8000002f2f7421 */ /* 0x001fe20000000000 */
[----:B------:R-:W-:Y:S01]  /*1320*/  FSEL R81, R8, 1, !P2 ;  /* 0x3f80000008517808 */ /* 0x000fe20005000000 */
[----:B------:R-:W-:Y:S01]  /*1330*/  FFMA R7, R7, R10, RZ ;  /* 0x0000000a07077223 */ /* 0x000fe200000000ff */
[----:B------:R-:W-:-:S04]  /*1340*/  FFMA R34, R9, R4, -0.052303962409496307373 ;  /* 0xbd563cae09227423 */ /* 0x000fc80000000004 */
[----:B------:R-:W0:Y:S01]  /*1350*/  MUFU.RCP R8, R47 ;  /* 0x0000002f00087308 */ /* 0x000e220000001000 */
[--C-:B------:R-:W-:Y:S01]  /*1360*/  LOP3.LUT R81, R81, 0x80000000, R6.reuse, 0xb8, !PT ;  /* 0x8000000051517812 */ /* 0x100fe200078eb806 */
[----:B------:R-:W-:Y:S01]  /*1370*/  @!P3 FFMA R81, R6, R7, R6 ;  /* 0x000000070651b223 */ /* 0x000fe20000000006 */
[----:B------:R-:W-:Y:S01]  /*1380*/  FSETP.GE.AND P2, PT, |R26|, 0.60000002384185791016, PT ;  /* 0x3f19999a1a00780b */ /* 0x000fe20003f46200 */
[----:B------:R-:W-:Y:S01]  /*1390*/  FFMA R34, R9, R34, 0.1331529766321182251 ;  /* 0x3e08594109227423 */ /* 0x000fe20000000022 */
[----:B------:R-:W-:Y:S01]  /*13a0*/  FMUL R7, R45, R45 ;  /* 0x0000002d2d077220 */ /* 0x000fe20000400000 */
[--C-:B-1----:R-:W-:Y:S01]  /*13b0*/  FFMA R28, R28, -2, R5.reuse ;  /* 0xc00000001c1c7823 */ /* 0x102fe20000000005 */
[----:B------:R-:W-:Y:S01]  /*13c0*/  FSETP.GE.AND P4, PT, |R26|, 9.010913848876953125, PT ;  /* 0x41102cb41a00780b */ /* 0x000fe20003f86200 */
[----:B------:R-:W-:Y:S01]  /*13d0*/  FFMA R34, R9, R34, -0.33332768082618713379 ;  /* 0xbeaaa9ed09227423 */ /* 0x000fe20000000022 */
[----:B------:R-:W-:Y:S01]  /*13e0*/  FFMA R6, R7, R4, -0.052303962409496307373 ;  /* 0xbd563cae07067423 */ /* 0x000fe20000000004 */
[--C-:B---3--:R-:W-:Y:S01]  /*13f0*/  FFMA R40, R40, -2, R5.reuse ;  /* 0xc000000028287823 */ /* 0x108fe20000000005 */
[----:B------:R-:W-:Y:S01]  /*1400*/  FSETP.GE.AND P5, PT, |R37|, 9.010913848876953125, PT ;  /* 0x41102cb42500780b */ /* 0x000fe20003fa6200 */
[----:B------:R-:W-:Y:S01]  /*1410*/  FFMA R9, R9, R34, RZ ;  /* 0x0000002209097223 */ /* 0x000fe200000000ff */
[----:B------:R-:W-:Y:S01]  /*1420*/  FSEL R85, R28, 1, !P4 ;  /* 0x3f8000001c557808 */ /* 0x000fe20006000000 */
[----:B------:R-:W-:Y:S01]  /*1430*/  FFMA R6, R7, R6, 0.1331529766321182251 ;  /* 0x3e08594107067423 */ /* 0x000fe20000000006 */
[----:B------:R-:W-:Y:S01]  /*1440*/  HADD2.F32 R64, -RZ, R31.H0_H0 ;  /* 0x2000001fff407230 */ /* 0x000fe20000004100 */
[----:B------:R-:W-:Y:S01]  /*1450*/  FSEL R40, R40, 1, !P5 ;  /* 0x3f80000028287808 */ /* 0x000fe20006800000 */
[----:B0-----:R-:W-:Y:S01]  /*1460*/  FFMA R8, R8, -2, R5 ;  /* 0xc000000008087823 */ /* 0x001fe20000000005 */
[--C-:B------:R-:W-:Y:S01]  /*1470*/  LOP3.LUT R85, R85, 0x80000000, R26.reuse, 0xb8, !PT ;  /* 0x8000000055557812 */ /* 0x100fe200078eb81a */
[----:B------:R-:W-:Y:S01]  /*1480*/  HADD2.F32 R48, -RZ, R30.H0_H0 ;  /* 0x2000001eff307230 */ /* 0x000fe20000004100 */
[----:B------:R-:W-:Y:S01]  /*1490*/  FSETP.GE.AND P5, PT, |R45|, 9.010913848876953125, PT ;  /* 0x41102cb42d00780b */ /* 0x000fe20003fa6200 */
[C---:B------:R-:W-:Y:S01]  /*14a0*/  FFMA R6, R7.reuse, R6, -0.33332768082618713379 ;  /* 0xbeaaa9ed07067423 */ /* 0x040fe20000000006 */
[----:B------:R-:W-:Y:S01]  /*14b0*/  @!P2 FFMA R85, R26, R9, R26 ;  /* 0x000000091a55a223 */ /* 0x000fe2000000001a */
[--C-:B------:R-:W-:Y:S01]  /*14c0*/  SHF.R.U32.HI R62, RZ, 0x10, R31.reuse ;  /* 0x00000010ff3e7819 */ /* 0x100fe2000001161f */
[----:B------:R-:W-:Y:S01]  /*14d0*/  FMUL R9, R64, 0.035677410662174224854 ;  /* 0x3d12227a40097820 */ /* 0x000fe20000400000 */
[----:B------:R-:W-:Y:S01]  /*14e0*/  FFMA R10, R7, R6, RZ ;  /* 0x00000006070a7223 */ /* 0x000fe200000000ff */
[----:B------:R-:W-:Y:S01]  /*14f0*/  FSEL R8, R8, 1, !P5 ;  /* 0x3f80000008087808 */ /* 0x000fe20006800000 */
[----:B------:R-:W-:Y:S01]  /*1500*/  FMUL R11, R37, R37 ;  /* 0x00000025250b7220 */ /* 0x000fe20000400000 */
[----:B------:R-:W-:Y:S01]  /*1510*/  SHF.R.U64 R50, R30, 0x10, R31 ;  /* 0x000000101e327819 */ /* 0x000fe2000000121f */
[----:B------:R-:W-:Y:S01]  /*1520*/  FMUL R7, R48, 0.035677410662174224854 ;  /* 0x3d12227a30077820 */ /* 0x000fe20000400000 */
[----:B------:R-:W-:-:S02]  /*1530*/  HADD2.F32 R62, -RZ, R62.H0_H0 ;  /* 0x2000003eff3e7230 */ /* 0x000fc40000004100 */
[----:B------:R-:W-:Y:S01]  /*1540*/  FFMA R31, R64, R9, 0.79788458347320556641 ;  /* 0x3f4c422a401f7423 */ /* 0x000fe20000000009 */
[----:B------:R-:W-:Y:S01]  /*1550*/  LOP3.LUT R99, R8, 0x80000000, R45, 0xb8, !PT ;  /* 0x8000000008637812 */ /* 0x000fe200078eb82d */
[C---:B------:R-:W-:Y:S01]  /*1560*/  FFMA R42, R11.reuse, R4, -0.052303962409496307373 ;  /* 0xbd563cae0b2a7423 */ /* 0x040fe20000000004 */
[----:B------:R-:W-:Y:S01]  /*1570*/  FFMA R7, R48, R7, 0.79788458347320556641 ;  /* 0x3f4c422a30077423 */ /* 0x000fe20000000007 */
[----:B------:R-:W-:Y:S01]  /*1580*/  FMUL R8, R64, R31 ;  /* 0x0000001f40087220 */ /* 0x000fe20000400000 */
[----:B------:R-:W-:Y:S01]  /*1590*/  FMUL R31, R62, 0.035677410662174224854 ;  /* 0x3d12227a3e1f7820 */ /* 0x000fe20000400000 */
[C---:B------:R-:W-:Y:S01]  /*15a0*/  FFMA R42, R11.reuse, R42, 0.1331529766321182251 ;  /* 0x3e0859410b2a7423 */ /* 0x040fe2000000002a */
[----:B------:R-:W-:Y:S01]  /*15b0*/  FMUL R6, R48, R7 ;  /* 0x0000000730067220 */ /* 0x000fe20000400000 */
[----:B------:R-:W-:Y:S01]  /*15c0*/  FMUL R30, |R8|, 2.8853900432586669922 ;  /* 0x4038aa3b081e7820 */ /* 0x000fe20000400200 */
[----:B------:R-:W-:Y:S01]  /*15d0*/  FFMA R31, R62, R31, 0.79788458347320556641 ;  /* 0x3f4c422a3e1f7423 */ /* 0x000fe2000000001f */
[----:B------:R-:W-:Y:S01]  /*15e0*/  FFMA R42, R11, R42, -0.33332768082618713379 ;  /* 0xbeaaa9ed0b2a7423 */ /* 0x000fe2000000002a */
[----:B------:R-:W-:-:S02]  /*15f0*/  HADD2.F32 R50, -RZ, R50.H0_H0 ;  /* 0x20000032ff327230 */ /* 0x000fc40000004100 */
[----:B------:R-:W-:Y:S01]  /*1600*/  FMUL R7, R6, R6 ;  /* 0x0000000606077220 */ /* 0x000fe20000400000 */
[----:B------:R0:W-:Y:S01]  /*1610*/  MUFU.EX2 R34, R30 ;  /* 0x0000001e00227308 */ /* 0x0001e20000000800 */
[----:B------:R-:W-:Y:S01]  /*1620*/  FMUL R47, R62, R31 ;  /* 0x0000001f3e2f7220 */ /* 0x000fe20000400000 */
[----:B------:R-:W-:Y:S01]  /*1630*/  FSETP.GE.AND P4, PT, |R45|, 0.60000002384185791016, PT ;  /* 0x3f19999a2d00780b */ /* 0x000fe20003f86200 */
[----:B------:R-:W-:Y:S01]  /*1640*/  FFMA R42, R11, R42, RZ ;  /* 0x0000002a0b2a7223 */ /* 0x000fe200000000ff */
[----:B------:R-:W-:Y:S01]  /*1650*/  FFMA R26, R7, R4, -0.052303962409496307373 ;  /* 0xbd563cae071a7423 */ /* 0x000fe20000000004 */
[C---:B------:R-:W-:Y:S01]  /*1660*/  FMUL R11, R50.reuse, 0.035677410662174224854 ;  /* 0x3d12227a320b7820 */ /* 0x040fe20000400000 */
[----:B0-----:R-:W-:Y:S02]  /*1670*/  @!P1 CS2R R30, SRZ ;  /* 0x00000000001e9805 */ /* 0x001fe4000001ff00 */
[----:B------:R-:W-:Y:S01]  /*1680*/  FSETP.GE.AND P3, PT, |R37|, 0.60000002384185791016, PT ;  /* 0x3f19999a2500780b */ /* 0x000fe20003f66200 */
[----:B------:R-:W-:Y:S01]  /*1690*/  FFMA R26, R7, R26, 0.1331529766321182251 ;  /* 0x3e085941071a7423 */ /* 0x000fe2000000001a */
[----:B------:R-:W-:-:S02]  /*16a0*/  FFMA R11, R50, R11, 0.79788458347320556641 ;  /* 0x3f4c422a320b7423 */ /* 0x000fc4000000000b */
[----:B------:R0:W3:Y:S01]  /*16b0*/  @P1 LDG.E.64 R30, desc[UR22][R58.64] ;  /* 0x000000163a1e1981 */ /* 0x0000e2000c1e1b00 */
[----:B------:R-:W-:Y:S01]  /*16c0*/  FFMA R26, R7, R26, -0.33332768082618713379 ;  /* 0xbeaaa9ed071a7423 */ /* 0x000fe2000000001a */
[----:B------:R-:W-:Y:S01]  /*16d0*/  FMUL R9, |R6|, 2.8853900432586669922 ;  /* 0x4038aa3b06097820 */ /* 0x000fe20000400200 */
[----:B------:R-:W-:Y:S01]  /*16e0*/  FMUL R39, R50, R11 ;  /* 0x0000000b32277220 */ /* 0x000fe20000400000 */
[----:B------:R-:W-:Y:S01]  /*16f0*/  @!P4 FFMA R99, R45, R10, R45 ;  /* 0x0000000a2d63c223 */ /* 0x000fe2000000002d */
[----:B------:R-:W-:Y:S01]  /*1700*/  FFMA R45, R7, R26, RZ ;  /* 0x0000001a072d7223 */ /* 0x000fe200000000ff */
[----:B------:R-:W-:Y:S01]  /*1710*/  FMUL R11, R47, R47 ;  /* 0x0000002f2f0b7220 */ /* 0x000fe20000400000 */
[----:B------:R1:W4:Y:S01]  /*1720*/  MUFU.EX2 R10, R9 ;  /* 0x00000009000a7308 */ /* 0x0003220000000800 */
[----:B------:R-:W-:Y:S01]  /*1730*/  FMUL R26, |R39|, 2.8853900432586669922 ;  /* 0x4038aa3b271a7820 */ /* 0x000fe20000400200 */
[--C-:B------:R-:W-:Y:S01]  /*1740*/  LOP3.LUT R83, R40, 0x80000000, R37.reuse, 0xb8, !PT ;  /* 0x8000000028537812 */ /* 0x100fe200078eb825 */
[----:B------:R-:W-:Y:S01]  /*1750*/  @!P3 FFMA R83, R37, R42, R37 ;  /* 0x0000002a2553b223 */ /* 0x000fe20000000025 */
[----:B------:R-:W-:Y:S01]  /*1760*/  FFMA R42, R11, R4, -0.052303962409496307373 ;  /* 0xbd563cae0b2a7423 */ /* 0x000fe20000000004 */
[----:B------:R-:W-:Y:S01]  /*1770*/  FMUL R7, R39, R39 ;  /* 0x0000002727077220 */ /* 0x000fe20000400000 */
[----:B-1----:R-:W-:-:S02]  /*1780*/  FMUL R9, R8, R8 ;  /* 0x0000000808097220 */ /* 0x002fc40000400000 */
[----:B------:R-:W1:Y:S01]  /*1790*/  MUFU.EX2 R26, R26 ;  /* 0x0000001a001a7308 */ /* 0x000e620000000800 */
[----:B------:R-:W-:Y:S01]  /*17a0*/  FFMA R42, R11, R42, 0.1331529766321182251 ;  /* 0x3e0859410b2a7423 */ /* 0x000fe2000000002a */
[-C--:B------:R-:W-:Y:S01]  /*17b0*/  FFMA R28, R7, R4.reuse, -0.052303962409496307373 ;  /* 0xbd563cae071c7423 */ /* 0x080fe20000000004 */
[----:B------:R-:W-:Y:S01]  /*17c0*/  FFMA R40, R9, R4, -0.052303962409496307373 ;  /* 0xbd563cae09287423 */ /* 0x000fe20000000004 */
[----:B------:R-:W-:Y:S02]  /*17d0*/  HADD2.F32 R66, -RZ, R32.H0_H0 ;  /* 0x20000020ff427230 */ /* 0x000fe40000004100 */
[----:B------:R-:W-:Y:S01]  /*17e0*/  FFMA R42, R11, R42, -0.33332768082618713379 ;  /* 0xbeaaa9ed0b2a7423 */ /* 0x000fe2000000002a */
[----:B------:R-:W-:Y:S01]  /*17f0*/  FFMA R28, R7, R28, 0.1331529766321182251 ;  /* 0x3e085941071c7423 */ /* 0x000fe2000000001c */
[----:B------:R-:W-:Y:S01]  /*1800*/  FFMA R40, R9, R40, 0.1331529766321182251 ;  /* 0x3e08594109287423 */ /* 0x000fe20000000028 */
[----:B------:R-:W-:Y:S01]  /*1810*/  FMUL R37, |R47|, 2.8853900432586669922 ;  /* 0x4038aa3b2f257820 */ /* 0x000fe20000400200 */
[----:B------:R-:W-:Y:S01]  /*1820*/  FFMA R68, R11, R42, RZ ;  /* 0x0000002a0b447223 */ /* 0x000fe200000000ff */
[----:B------:R-:W-:Y:S01]  /*1830*/  FFMA R28, R7, R28, -0.33332768082618713379 ;  /* 0xbeaaa9ed071c7423 */ /* 0x000fe2000000001c */
[C---:B------:R-:W-:Y:S01]  /*1840*/  FFMA R40, R9.reuse, R40, -0.33332768082618713379 ;  /* 0xbeaaa9ed09287423 */ /* 0x040fe20000000028 */
[----:B------:R-:W-:Y:S01]  /*1850*/  FMUL R11, R66, 0.035677410662174224854 ;  /* 0x3d12227a420b7820 */ /* 0x000fe20000400000 */
[----:B----4-:R-:W-:Y:S01]  /*1860*/  FADD R10, R10, 1 ;  /* 0x3f8000000a0a7421 */ /* 0x010fe20000000000 */
[----:B------:R-:W-:Y:S01]  /*1870*/  HADD2.F32 R72, -RZ, R33.H0_H0 ;  /* 0x20000021ff487230 */ /* 0x000fe20000004100 */
[----:B------:R4:W-:Y:S01]  /*1880*/  MUFU.EX2 R49, R37 ;  /* 0x0000002500317308 */ /* 0x0009e20000000800 */
[----:B------:R-:W-:Y:S01]  /*1890*/  FFMA R9, R9, R40, RZ ;  /* 0x0000002809097223 */ /* 0x000fe200000000ff */
[----:B------:R-:W-:Y:S01]  /*18a0*/  FFMA R56, R7, R28, RZ ;  /* 0x0000001c07387223 */ /* 0x000fe200000000ff */
[----:B------:R-:W-:Y:S01]  /*18b0*/  FFMA R11, R66, R11, 0.79788458347320556641 ;  /* 0x3f4c422a420b7423 */ /* 0x000fe2000000000b */
[----:B------:R-:W-:Y:S01]  /*18c0*/  SHF.R.U32.HI R28, RZ, 0x10, R33 ;  /* 0x00000010ff1c7819 */ /* 0x000fe20000011621 */
[----:B-1----:R-:W-:-:S03]  /*18d0*/  FADD R7, R26, 1 ;  /* 0x3f8000001a077421 */ /* 0x002fc60000000000 */
[----:B------:R-:W1:Y:S01]  /*18e0*/  MUFU.RCP R40, R10 ;  /* 0x0000000a00287308 */ /* 0x000e620000001000 */
[----:B----4-:R-:W-:Y:S01]  /*18f0*/  SHF.R.U64 R37, R32, 0x10, R33 ;  /* 0x0000001020257819 */ /* 0x010fe20000001221 */
[----:B------:R-:W-:Y:S01]  /*1900*/  FMUL R33, R72, 0.035677410662174224854 ;  /* 0x3d12227a48217820 */ /* 0x000fe20000400000 */
[----:B------:R-:W-:Y:S01]  /*1910*/  FMUL R26, R66, R11 ;  /* 0x0000000b421a7220 */ /* 0x000fe20000400000 */
[----:B------:R-:W-:Y:S02]  /*1920*/  FADD R34, R34, 1 ;  /* 0x3f80000022227421 */ /* 0x000fe40000000000 */
[----:B------:R-:W-:Y:S02]  /*1930*/  FFMA R33, R72, R33, 0.79788458347320556641 ;  /* 0x3f4c422a48217423 */ /* 0x000fe40000000021 */
[----:B------:R4:W0:Y:S01]  /*1940*/  MUFU.RCP R42, R7 ;  /* 0x00000007002a7308 */ /* 0x0008220000001000 */
[----:B------:R-:W-:Y:S01]  /*1950*/  FSETP.GE.AND P2, PT, |R6|, 0.60000002384185791016, PT ;  /* 0x3f19999a0600780b */ /* 0x000fe20003f46200 */
[----:B----4-:R-:W-:-:S06]  /*1960*/  FMUL R7, |R26|, 2.8853900432586669922 ;  /* 0x4038aa3b1a077820 */ /* 0x010fcc0000400200 */
[----:B------:R4:W-:Y:S01]  /*1970*/  MUFU.RCP R60, R34 ;  /* 0x00000022003c7308 */ /* 0x0009e20000001000 */
[----:B-1----:R-:W-:Y:S01]  /*1980*/  FFMA R40, R40, -2, R5 ;  /* 0xc000000028287823 */ /* 0x002fe20000000005 */
[----:B----4-:R-:W-:-:S06]  /*1990*/  FMUL R34, R72, R33 ;  /* 0x0000002148227220 */ /* 0x010fcc0000400000 */
[----:B------:R-:W1:Y:S01]  /*19a0*/  MUFU.EX2 R33, R7 ;  /* 0x0000000700217308 */ /* 0x000e620000000800 */
[----:B------:R-:W-:Y:S01]  /*19b0*/  HADD2.F32 R37, -RZ, R37.H0_H0 ;  /* 0x20000025ff257230 */ /* 0x000fe20000004100 */
[----:B------:R-:W-:Y:S01]  /*19c0*/  FSETP.GE.AND P4, PT, |R6|, 9.010913848876953125, PT ;  /* 0x41102cb40600780b */ /* 0x000fe20003f86200 */
[----:B------:R-:W-:Y:S02]  /*19d0*/  HADD2.F32 R28, -RZ, R28.H0_H0 ;  /* 0x2000001cff1c7230 */ /* 0x000fe40000004100 */
[----:B------:R-:W-:Y:S01]  /*19e0*/  FADD R49, R49, 1 ;  /* 0x3f80000031317421 */ /* 0x000fe20000000000 */
[----:B------:R-:W-:Y:S01]  /*19f0*/  FSEL R89, R40, 1, !P4 ;  /* 0x3f80000028597808 */ /* 0x000fe20006000000 */
[----:B------:R-:W-:Y:S01]  /*1a00*/  FMUL R10, R37, 0.035677410662174224854 ;  /* 0x3d12227a250a7820 */ /* 0x000fe20000400000 */
[----:B------:R-:W-:Y:S01]  /*1a10*/  FMUL R51, R28, 0.035677410662174224854 ;  /* 0x3d12227a1c337820 */ /* 0x000fe20000400000 */
[----:B0-----:R0:W4:Y:S01]  /*1a20*/  MUFU.RCP R58, R49 ;  /* 0x00000031003a7308 */ /* 0x0011220000001000 */
[----:B------:R-:W-:Y:S01]  /*1a30*/  FSETP.GE.AND P4, PT, |R39|, 0.60000002384185791016, PT ;  /* 0x3f19999a2700780b */ /* 0x000fe20003f86200 */
[----:B------:R-:W-:Y:S01]  /*1a40*/  FFMA R42, R42, -2, R5 ;  /* 0xc00000002a2a7823 */ /* 0x000fe20000000005 */
[--C-:B------:R-:W-:Y:S01]  /*1a50*/  LOP3.LUT R89, R89, 0x80000000, R6.reuse, 0xb8, !PT ;  /* 0x8000000059597812 */ /* 0x100fe200078eb806 */
[----:B------:R-:W-:Y:S01]  /*1a60*/  FFMA R10, R37, R10, 0.79788458347320556641 ;  /* 0x3f4c422a250a7423 */ /* 0x000fe2000000000a */
[----:B------:R-:W-:Y:S01]  /*1a70*/  FSETP.GE.AND P3, PT, |R39|, 9.010913848876953125, PT ;  /* 0x41102cb42700780b */ /* 0x000fe20003f66200 */
[----:B------:R-:W-:Y:S01]  /*1a80*/  @!P2 FFMA R89, R6, R45, R6 ;  /* 0x0000002d0659a223 */ /* 0x000fe20000000006 */
[----:B------:R-:W-:Y:S01]  /*1a90*/  FFMA R51, R28, R51, 0.79788458347320556641 ;  /* 0x3f4c422a1c337423 */ /* 0x000fe20000000033 */
[----:B0-----:R-:W-:Y:S01]  /*1aa0*/  FMUL R49, |R34|, 2.8853900432586669922 ;  /* 0x4038aa3b22317820 */ /* 0x001fe20000400200 */
[----:B-1----:R-:W-:Y:S01]  /*1ab0*/  FADD R6, R33, 1 ;  /* 0x3f80000021067421 */ /* 0x002fe20000000000 */
[----:B------:R-:W-:Y:S01]  /*1ac0*/  FMUL R10, R37, R10 ;  /* 0x0000000a250a7220 */ /* 0x000fe20000400000 */
[----:B------:R-:W-:Y:S01]  /*1ad0*/  FSEL R42, R42, 1, !P3 ;  /* 0x3f8000002a2a7808 */ /* 0x000fe20005800000 */
[----:B------:R-:W-:-:S02]  /*1ae0*/  FMUL R32, R28, R51 ;  /* 0x000000331c207220 */ /* 0x000fc40000400000 */
[----:B------:R-:W0:Y:S01]  /*1af0*/  MUFU.EX2 R49, R49 ;  /* 0x0000003100317308 */ /* 0x000e220000000800 */
[----:B------:R-:W-:Y:S01]  /*1b00*/  FMUL R11, |R10|, 2.8853900432586669922 ;  /* 0x4038aa3b0a0b7820 */ /* 0x000fe20000400200 */
[----:B------:R-:W-:Y:S01]  /*1b10*/  LOP3.LUT R101, R42, 0x80000000, R39, 0xb8, !PT ;  /* 0x800000002a657812 */ /* 0x000fe200078eb827 */
[----:B------:R-:W-:Y:S01]  /*1b20*/  FMUL R42, |R32|, 2.8853900432586669922 ;  /* 0x4038aa3b202a7820 */ /* 0x000fe20000400200 */
[----:B------:R-:W-:-:S04]  /*1b30*/  FFMA R60, R60, -2, R5 ;  /* 0xc00000003c3c7823 */ /* 0x000fc80000000005 */
[----:B------:R-:W1:Y:S01]  /*1b40*/  MUFU.RCP R6, R6 ;  /* 0x0000000600067308 */ /* 0x000e620000001000 */
[C---:B------:R-:W-:Y:S01]  /*1b50*/  FSETP.GE.AND P5, PT, |R8|.reuse, 9.010913848876953125, PT ;  /* 0x41102cb40800780b */ /* 0x040fe20003fa6200 */
[----:B------:R-:W-:Y:S01]  /*1b60*/  @!P4 FFMA R101, R39, R56, R39 ;  /* 0x000000382765c223 */ /* 0x000fe20000000027 */
[----:B------:R-:W-:Y:S01]  /*1b70*/  FSETP.GE.AND P1, PT, |R8|, 0.60000002384185791016, PT ;  /* 0x3f19999a0800780b */ /* 0x000fe20003f26200 */
[----:B----4-:R-:W-:Y:S01]  /*1b80*/  FFMA R58, R58, -2, R5 ;  /* 0xc00000003a3a7823 */ /* 0x010fe20000000005 */
[----:B------:R-:W-:-:S03]  /*1b90*/  FSEL R97, R60, 1, !P5 ;  /* 0x3f8000003c617808 */ /* 0x000fc60006800000 */
[----:B------:R4:W1:Y:S01]  /*1ba0*/  MUFU.EX2 R40, R11 ;  /* 0x0000000b00287308 */ /* 0x0008620000000800 */
[----:B------:R-:W-:-:S07]  /*1bb0*/  FSETP.GE.AND P5, PT, |R47|, 9.010913848876953125, PT ;  /* 0x41102cb42f00780b */ /* 0x000fce0003fa6200 */
[----:B------:R-:W2:Y:S01]  /*1bc0*/  MUFU.EX2 R39, R42 ;  /* 0x0000002a00277308 */ /* 0x000ea20000000800 */
[----:B----4-:R-:W-:Y:S01]  /*1bd0*/  FMUL R11, R34, R34 ;  /* 0x00000022220b7220 */ /* 0x010fe20000400000 */
[----:B------:R-:W-:Y:S01]  /*1be0*/  FSEL R58, R58, 1, !P5 ;  /* 0x3f8000003a3a7808 */ /* 0x000fe20006800000 */
[----:B0-----:R-:W-:Y:S02]  /*1bf0*/  FADD R49, R49, 1 ;  /* 0x3f80000031317421 */ /* 0x001fe40000000000 */
[----:B------:R-:W-:Y:S01]  /*1c00*/  FFMA R56, R11, R4, -0.052303962409496307373 ;  /* 0xbd563cae0b387423 */ /* 0x000fe20000000004 */
[--C-:B------:R-:W-:Y:S01]  /*1c10*/  LOP3.LUT R97, R97, 0x80000000, R8.reuse, 0xb8, !PT ;  /* 0x8000000061617812 */ /* 0x100fe200078eb808 */
[----:B------:R-:W-:Y:S01]  /*1c20*/  @!P1 FFMA R97, R8, R9, R8 ;  /* 0x0000000908619223 */ /* 0x000fe20000000008 */
[----:B------:R-:W-:Y:S01]  /*1c30*/  LOP3.LUT R95, R58, 0x80000000, R47, 0xb8, !PT ;  /* 0x800000003a5f7812 */ /* 0x000fe200078eb82f */
[----:B-1----:R-:W-:Y:S01]  /*1c40*/  FFMA R6, R6, -2, R5 ;  /* 0xc000000006067823 */ /* 0x002fe20000000005 */
[----:B------:R-:W-:Y:S01]  /*1c50*/  FFMA R58, R11, R56, 0.1331529766321182251 ;  /* 0x3e0859410b3a7423 */ /* 0x000fe20000000038 */
[C---:B------:R-:W-:Y:S01]  /*1c60*/  FSETP.GE.AND P1, PT, |R26|.reuse, 9.010913848876953125, PT ;  /* 0x41102cb41a00780b */ /* 0x040fe20003f26200 */
[----:B------:R-:W0:Y:S01]  /*1c70*/  MUFU.RCP R56, R49 ;  /* 0x0000003100387308 */ /* 0x000e220000001000 */
[----:B------:R-:W-:Y:S01]  /*1c80*/  FMUL R7, R26, R26 ;  /* 0x0000001a1a077220 */ /* 0x000fe20000400000 */
[----:B------:R-:W-:Y:S01]  /*1c90*/  FADD R40, R40, 1 ;  /* 0x3f80000028287421 */ /* 0x000fe20000000000 */
[----:B------:R-:W-:Y:S01]  /*1ca0*/  FSEL R93, R6, 1, !P1 ;  /* 0x3f800000065d7808 */ /* 0x000fe20004800000 */
[----:B------:R-:W-:Y:S01]  /*1cb0*/  FMUL R33, R32, R32 ;  /* 0x0000002020217220 */ /* 0x000fe20000400000 */
[----:B------:R-:W-:Y:S01]  /*1cc0*/  FSETP.GE.AND P3, PT, |R47|, 0.60000002384185791016, PT ;  /* 0x3f19999a2f00780b */ /* 0x000fe20003f66200 */
[----:B--2---:R-:W-:Y:S01]  /*1cd0*/  FADD R6, R39, 1 ;  /* 0x3f80000027067421 */ /* 0x004fe20000000000 */
[-C--:B------:R-:W-:Y:S01]  /*1ce0*/  FFMA R8, R7, R4.reuse, -0.052303962409496307373 ;  /* 0xbd563cae07087423 */ /* 0x080fe20000000004 */
[----:B------:R-:W-:Y:S01]  /*1cf0*/  FFMA R60, R33, R4, -0.052303962409496307373 ;  /* 0xbd563cae213c7423 */ /* 0x000fe20000000004 */
[----:B------:R-:W-:Y:S01]  /*1d00*/  FSETP.GE.AND P2, PT, |R26|, 0.60000002384185791016, PT ;  /* 0x3f19999a1a00780b */ /* 0x000fe20003f46200 */
[----:B------:R-:W1:Y:S01]  /*1d10*/  MUFU.RCP R40, R40 ;  /* 0x0000002800287308 */ /* 0x000e620000001000 */
[----:B------:R-:W-:Y:S01]  /*1d20*/  FFMA R8, R7, R8, 0.1331529766321182251 ;  /* 0x3e08594107087423 */ /* 0x000fe20000000008 */
[----:B------:R-:W-:Y:S01]  /*1d30*/  HADD2.F32 R70, -RZ, R24.H0_H0 ;  /* 0x20000018ff467230 */ /* 0x000fe20000004100 */
[----:B------:R-:W-:Y:S01]  /*1d40*/  SHF.R.U64 R24, R24, 0x10, R25 ;  /* 0x0000001018187819 */ /* 0x000fe20000001219 */
[----:B------:R-:W-:Y:S01]  /*1d50*/  FFMA R60, R33, R60, 0.1331529766321182251 ;  /* 0x3e085941213c7423 */ /* 0x000fe2000000003c */
[----:B------:R-:W-:-:S03]  /*1d60*/  FFMA R8, R7, R8, -0.33332768082618713379 ;  /* 0xbeaaa9ed07087423 */ /* 0x000fc60000000008 */
[----:B------:R-:W2:Y:S01]  /*1d70*/  MUFU.RCP R6, R6 ;  /* 0x0000000600067308 */ /* 0x000ea20000001000 */
[----:B------:R-:W-:Y:S01]  /*1d80*/  HADD2.F32 R67, -RZ, R25.H0_H0 ;  /* 0x20000019ff437230 */ /* 0x000fe20000004100 */
[----:B------:R-:W-:Y:S01]  /*1d90*/  FSETP.GE.AND P4, PT, |R34|, 0.60000002384185791016, PT ;  /* 0x3f19999a2200780b */ /* 0x000fe20003f86200 */
[----:B------:R-:W-:Y:S01]  /*1da0*/  FMUL R9, R10, R10 ;  /* 0x0000000a0a097220 */ /* 0x000fe20000400000 */
[----:B------:R-:W-:Y:S01]  /*1db0*/  FFMA R60, R33, R60, -0.33332768082618713379 ;  /* 0xbeaaa9ed213c7423 */ /* 0x000fe2000000003c */
[----:B------:R-:W-:Y:S02]  /*1dc0*/  HADD2.F32 R39, -RZ, R24.H0_H0 ;  /* 0x20000018ff277230 */ /* 0x000fe40000004100 */
[----:B------:R-:W-:Y:S01]  /*1dd0*/  @!P3 FFMA R95, R47, R68, R47 ;  /* 0x000000442f5fb223 */ /* 0x000fe2000000002f */
[----:B------:R-:W-:Y:S01]  /*1de0*/  FFMA R7, R7, R8, RZ ;  /* 0x0000000807077223 */ /* 0x000fe200000000ff */
[--C-:B0-----:R-:W-:Y:S01]  /*1df0*/  FFMA R56, R56, -2, R5.reuse ;  /* 0xc000000038387823 */ /* 0x101fe20000000005 */
[----:B------:R-:W-:Y:S01]  /*1e00*/  FSETP.GE.AND P3, PT, |R34|, 9.010913848876953125, PT ;  /* 0x41102cb42200780b */ /* 0x000fe20003f66200 */
[----:B------:R-:W-:Y:S01]  /*1e10*/  FMUL R24, R67, 0.035677410662174224854 ;  /* 0x3d12227a43187820 */ /* 0x000fe20000400000 */
[----:B------:R-:W-:Y:S01]  /*1e20*/  FFMA R58, R11, R58, -0.33332768082618713379 ;  /* 0xbeaaa9ed0b3a7423 */ /* 0x000fe2000000003a */
[----:B------:R-:W-:Y:S01]  /*1e30*/  FFMA R42, R9, R4, -0.052303962409496307373 ;  /* 0xbd563cae092a7423 */ /* 0x000fe20000000004 */
[----:B------:R-:W-:Y:S01]  /*1e40*/  FFMA R45, R33, R60, RZ ;  /* 0x0000003c212d7223 */ /* 0x000fe200000000ff */
[--C-:B------:R-:W-:Y:S01]  /*1e50*/  LOP3.LUT R93, R93, 0x80000000, R26.reuse, 0xb8, !PT ;  /* 0x800000005d5d7812 */ /* 0x100fe200078eb81a */
[----:B------:R-:W-:Y:S01]  /*1e60*/  FMUL R33, R70, 0.035677410662174224854 ;  /* 0x3d12227a46217820 */ /* 0x000fe20000400000 */
[----:B------:R-:W-:Y:S01]  /*1e70*/  @!P2 FFMA R93, R26, R7, R26 ;  /* 0x000000071a5da223 */ /* 0x000fe2000000001a */
[----:B------:R-:W-:Y:S01]  /*1e80*/  FMUL R8, R39, 0.035677410662174224854 ;  /* 0x3d12227a27087820 */ /* 0x000fe20000400000 */
[----:B------:R-:W-:Y:S01]  /*1e90*/  FSEL R79, R56, 1, !P3 ;  /* 0x3f800000384f7808 */ /* 0x000fe20005800000 */
[----:B------:R-:W-:Y:S01]  /*1ea0*/  FFMA R26, R67, R24, 0.79788458347320556641 ;  /* 0x3f4c422a431a7423 */ /* 0x000fe20000000018 */
[----:B------:R-:W-:Y:S01]  /*1eb0*/  FFMA R11, R11, R58, RZ ;  /* 0x0000003a0b0b7223 */ /* 0x000fe200000000ff */
[----:B------:R-:W-:Y:S01]  /*1ec0*/  FSETP.GE.AND P2, PT, |R10|, 0.60000002384185791016, PT ;  /* 0x3f19999a0a00780b */ /* 0x000fe20003f46200 */
[----:B------:R-:W-:Y:S01]  /*1ed0*/  FFMA R42, R9, R42, 0.1331529766321182251 ;  /* 0x3e085941092a7423 */ /* 0x000fe2000000002a */
[----:B------:R-:W-:Y:S01]  /*1ee0*/  FFMA R33, R70, R33, 0.79788458347320556641 ;  /* 0x3f4c422a46217423 */ /* 0x000fe20000000021 */
[----:B------:R-:W-:Y:S01]  /*1ef0*/  FFMA R24, R39, R8, 0.79788458347320556641 ;  /* 0x3f4c422a27187423 */ /* 0x000fe20000000008 */
[--C-:B------:R-:W-:Y:S01]  /*1f00*/  LOP3.LUT R79, R79, 0x80000000, R34.reuse, 0xb8, !PT ;  /* 0x800000004f4f7812 */ /* 0x100fe200078eb822 */
[----:B------:R-:W-:Y:S01]  /*1f10*/  FMUL R8, R67, R26 ;  /* 0x0000001a43087220 */ /* 0x000fe20000400000 */
[--C-:B-1----:R-:W-:Y:S01]  /*1f20*/  FFMA R40, R40, -2, R5.reuse ;  /* 0xc000000028287823 */ /* 0x102fe20000000005 */
[----:B------:R-:W-:Y:S01]  /*1f30*/  @!P4 FFMA R79, R34, R11, R34 ;  /* 0x0000000b224fc223 */ /* 0x000fe20000000022 */
[----:B------:R-:W-:Y:S01]  /*1f40*/  FSETP.GE.AND P1, PT, |R10|, 9.010913848876953125, PT ;  /* 0x41102cb40a00780b */ /* 0x000fe20003f26200 */
[----:B--2---:R-:W-:Y:S01]  /*1f50*/  FFMA R7, R6, -2, R5 ;  /* 0xc000000006077823 */ /* 0x004fe20000000005 */
[C---:B------:R-:W-:Y:S01]  /*1f60*/  FFMA R42, R9.reuse, R42, -0.33332768082618713379 ;  /* 0xbeaaa9ed092a7423 */ /* 0x040fe2000000002a */
[----:B------:R-:W-:Y:S01]  /*1f70*/  FSETP.GE.AND P3, PT, |R32|, 9.010913848876953125, PT ;  /* 0x41102cb42000780b */ /* 0x000fe20003f66200 */
[----:B------:R-:W-:Y:S01]  /*1f80*/  FMUL R33, R70, R33 ;  /* 0x0000002146217220 */ /* 0x000fe20000400000 */
[----:B------:R-:W-:Y:S01]  /*1f90*/  FSETP.GE.AND P4, PT, |R32|, 0.60000002384185791016, PT ;  /* 0x3f19999a2000780b */ /* 0x000fe20003f86200 */
[----:B------:R-:W-:Y:S01]  /*1fa0*/  FMUL R34, |R8|, 2.8853900432586669922 ;  /* 0x4038aa3b08227820 */ /* 0x000fe20000400200 */
[----:B------:R-:W-:Y:S01]  /*1fb0*/  FSEL R59, R40, 1, !P1 ;  /* 0x3f800000283b7808 */ /* 0x000fe20004800000 */
[----:B------:R-:W-:Y:S01]  /*1fc0*/  FFMA R9, R9, R42, RZ ;  /* 0x0000002a09097223 */ /* 0x000fe200000000ff */
[----:B------:R-:W-:-:S02]  /*1fd0*/  SHF.R.U32.HI R25, RZ, 0x10, R25 ;  /* 0x00000010ff197819 */ /* 0x000fc40000011619 */
[----:B------:R-:W-:Y:S01]  /*1fe0*/  FSEL R53, R7, 1, !P3 ;  /* 0x3f80000007357808 */ /* 0x000fe20005800000 */
[----:B------:R-:W-:Y:S01]  /*1ff0*/  FMUL R7, R33, R33 ;  /* 0x0000002121077220 */ /* 0x000fe20000400000 */
[----:B------:R0:W1:Y:S01]  /*2000*/  MUFU.EX2 R40, R34 ;  /* 0x0000002200287308 */ /* 0x0000620000000800 */
[--C-:B------:R-:W-:Y:S01]  /*2010*/  LOP3.LUT R59, R59, 0x80000000, R10.reuse, 0xb8, !PT ;  /* 0x800000003b3b7812 */ /* 0x100fe200078eb80a */
[----:B------:R-:W-:Y:S01]  /*2020*/  FMUL R11, |R33|, 2.8853900432586669922 ;  /* 0x4038aa3b210b7820 */ /* 0x000fe20000400200 */
[----:B------:R-:W-:Y:S01]  /*2030*/  FMUL R6, R39, R24 ;  /* 0x0000001827067220 */ /* 0x000fe20000400000 */
[----:B------:R-:W-:Y:S01]  /*2040*/  @!P2 FFMA R59, R10, R9, R10 ;  /* 0x000000090a3ba223 */ /* 0x000fe2000000000a */
[----:B------:R-:W-:Y:S02]  /*2050*/  HADD2.F32 R26, -RZ, R25.H0_H0 ;  /* 0x20000019ff1a7230 */ /* 0x000fe40000004100 */
[----:B------:R-:W-:Y:S01]  /*2060*/  FFMA R24, R7, R4, -0.052303962409496307373 ;  /* 0xbd563cae07187423 */ /* 0x000fe20000000004 */
[----:B------:R-:W-:Y:S01]  /*2070*/  FMUL R9, R8, R8 ;  /* 0x0000000808097220 */ /* 0x000fe20000400000 */
[--C-:B------:R-:W-:Y:S01]  /*2080*/  LOP3.LUT R53, R53, 0x80000000, R32.reuse, 0xb8, !PT ;  /* 0x8000000035357812 */ /* 0x100fe200078eb820 */
[----:B------:R-:W-:Y:S01]  /*2090*/  @!P4 FFMA R53, R32, R45, R32 ;  /* 0x0000002d2035c223 */ /* 0x000fe20000000020 */
[----:B------:R-:W-:Y:S01]  /*20a0*/  FFMA R24, R7, R24, 0.1331529766321182251 ;  /* 0x3e08594107187423 */ /* 0x000fe20000000018 */
[----:B------:R-:W-:Y:S01]  /*20b0*/  FFMA R42, R9, R4, -0.052303962409496307373 ;  /* 0xbd563cae092a7423 */ /* 0x000fe20000000004 */
[----:B------:R-:W2:Y:S01]  /*20c0*/  MUFU.EX2 R11, R11 ;  /* 0x0000000b000b7308 */ /* 0x000ea20000000800 */
[----:B------:R-:W-:Y:S01]  /*20d0*/  FMUL R45, R26, 0.035677410662174224854 ;  /* 0x3d12227a1a2d7820 */ /* 0x000fe20000400000 */
[----:B------:R-:W-:Y:S01]  /*20e0*/  FFMA R24, R7, R24, -0.33332768082618713379 ;  /* 0xbeaaa9ed07187423 */ /* 0x000fe20000000018 */
[----:B------:R-:W-:-:S02]  /*20f0*/  FFMA R56, R9, R42, 0.1331529766321182251 ;  /* 0x3e08594109387423 */ /* 0x000fc4000000002a */
[----:B------:R-:W-:Y:S01]  /*2100*/  FFMA R45, R26, R45, 0.79788458347320556641 ;  /* 0x3f4c422a1a2d7423 */ /* 0x000fe2000000002d */
[----:B0-----:R-:W-:Y:S01]  /*2110*/  FFMA R34, R7, R24, RZ ;  /* 0x0000001807227223 */ /* 0x001fe200000000ff */
[C---:B------:R-:W-:Y:S01]  /*2120*/  FFMA R56, R9.reuse, R56, -0.33332768082618713379 ;  /* 0xbeaaa9ed09387423 */ /* 0x040fe20000000038 */
[----:B------:R-:W-:Y:S01]  /*2130*/  FMUL R25, |R6|, 2.8853900432586669922 ;  /* 0x4038aa3b06197820 */ /* 0x000fe20000400200 */
[----:B------:R-:W-:Y:S01]  /*2140*/  FMUL R24, R26, R45 ;  /* 0x0000002d1a187220 */ /* 0x000fe20000400000 */
[----:B-1----:R-:W-:Y:S01]  /*2150*/  FADD R42, R40, 1 ;  /* 0x3f800000282a7421 */ /* 0x002fe20000000000 */
[----:B------:R-:W-:Y:S02]  /*2160*/  FFMA R51, R9, R56, RZ ;  /* 0x0000003809337223 */ /* 0x000fe400000000ff */
[----:B------:R-:W-:Y:S01]  /*2170*/  FMUL R9, |R24|, 2.8853900432586669922 ;  /* 0x4038aa3b18097820 */ /* 0x000fe20000400200 */
[----:B------:R-:W0:Y:S01]  /*2180*/  MUFU.EX2 R25, R25 ;  /* 0x0000001900197308 */ /* 0x000e220000000800 */
[----:B------:R-:W-:Y:S01]  /*2190*/  FMUL R7, R6, R6 ;  /* 0x0000000606077220 */ /* 0x000fe20000400000 */
[----:B--2---:R-:W-:-:S06]  /*21a0*/  FADD R10, R11, 1 ;  /* 0x3f8000000b0a7421 */ /* 0x004fcc0000000000 */
[----:B------:R-:W1:Y:S01]  /*21b0*/  MUFU.RCP R42, R42 ;  /* 0x0000002a002a7308 */ /* 0x000e620000001000 */
[----:B------:R-:W-:Y:S01]  /*21c0*/  FFMA R40, R7, R4, -0.052303962409496307373 ;  /* 0xbd563cae07287423 */ /* 0x000fe20000000004 */
[----:B------:R-:W-:Y:S01]  /*21d0*/  FMUL R11, R24, R24 ;  /* 0x00000018180b7220 */ /* 0x000fe20000400000 */
[----:B------:R-:W-:-:S05]  /*21e0*/  HADD2.F32 R47, -RZ, R22.H0_H0 ;  /* 0x20000016ff2f7230 */ /* 0x000fca0000004100 */
[----:B------:R-:W2:Y:S01]  /*21f0*/  MUFU.EX2 R9, R9 ;  /* 0x0000000900097308 */ /* 0x000ea20000000800 */
[----:B------:R-:W-:Y:S01]  /*2200*/  FFMA R40, R7, R40, 0.1331529766321182251 ;  /* 0x3e08594107287423 */ /* 0x000fe20000000028 */
[----:B------:R-:W-:-:S06]  /*2210*/  FFMA R58, R11, R4, -0.052303962409496307373 ;  /* 0xbd563cae0b3a7423 */ /* 0x000fcc0000000004 */
[----:B------:R4:W2:Y:S01]  /*2220*/  MUFU.RCP R32, R10 ;  /* 0x0000000a00207308 */ /* 0x0008a20000001000 */
[----:B------:R-:W-:Y:S01]  /*2230*/  FSETP.GE.AND P4, PT, |R8|, 0.60000002384185791016, PT ;  /* 0x3f19999a0800780b */ /* 0x000fe20003f86200 */
[----:B------:R-:W-:Y:S01]  /*2240*/  FFMA R40, R7, R40, -0.33332768082618713379 ;  /* 0xbeaaa9ed07287423 */ /* 0x000fe20000000028 */
[----:B------:R-:W-:Y:S02]  /*2250*/  HADD2.F32 R60, -RZ, R23.H0_H0 ;  /* 0x20000017ff3c7230 */ /* 0x000fe40000004100 */
[----:B------:R-:W-:Y:S01]  /*2260*/  FFMA R58, R11, R58, 0.1331529766321182251 ;  /* 0x3e0859410b3a7423 */ /* 0x000fe2000000003a */
[----:B0-----:R-:W-:Y:S01]  /*2270*/  FADD R25, R25, 1 ;  /* 0x3f80000019197421 */ /* 0x001fe20000000000 */
[C---:B----4-:R-:W-:Y:S01]  /*2280*/  FMUL R10, R47.reuse, 0.035677410662174224854 ;  /* 0x3d12227a2f0a7820 */ /* 0x050fe20000400000 */
[----:B-1----:R-:W-:Y:S01]  /*2290*/  FFMA R42, R42, -2, R5 ;  /* 0xc00000002a2a7823 */ /* 0x002fe20000000005 */
[----:B------:R-:W-:Y:S02]  /*22a0*/  FSETP.GE.AND P3, PT, |R8|, 9.010913848876953125, PT ;  /* 0x41102cb40800780b */ /* 0x000fe40003f66200 */
[----:B------:R-:W-:Y:S01]  /*22b0*/  FFMA R10, R47, R10, 0.79788458347320556641 ;  /* 0x3f4c422a2f0a7423 */ /* 0x000fe2000000000a */
[----:B------:R-:W-:Y:S01]  /*22c0*/  SHF.R.U64 R49, R22, 0x10, R23 ;  /* 0x0000001016317819 */ /* 0x000fe20000001217 */
[----:B------:R-:W-:Y:S01]  /*22d0*/  FFMA R45, R7, R40, RZ ;  /* 0x00000028072d7223 */ /* 0x000fe200000000ff */
[----:B------:R-:W-:Y:S01]  /*22e0*/  FFMA R58, R11, R58, -0.33332768082618713379 ;  /* 0xbeaaa9ed0b3a7423 */ /* 0x000fe2000000003a */
[----:B------:R-:W-:Y:S01]  /*22f0*/  FSETP.GE.AND P2, PT, |R33|, 0.60000002384185791016, PT ;  /* 0x3f19999a2100780b */ /* 0x000fe20003f46200 */
[----:B------:R0:W1:Y:S01]  /*2300*/  MUFU.RCP R22, R25 ;  /* 0x0000001900167308 */ /* 0x0000620000001000 */
[----:B--2---:R-:W-:Y:S01]  /*2310*/  FADD R40, R9, 1 ;  /* 0x3f80000009287421 */ /* 0x004fe20000000000 */
[----:B------:R-:W-:Y:S01]  /*2320*/  FMUL R7, R60, 0.035677410662174224854 ;  /* 0x3d12227a3c077820 */ /* 0x000fe20000400000 */
[----:B------:R-:W-:Y:S01]  /*2330*/  FMUL R9, R47, R10 ;  /* 0x0000000a2f097220 */ /* 0x000fe20000400000 */
[----:B------:R-:W-:Y:S01]  /*2340*/  FSEL R71, R42, 1, !P3 ;  /* 0x3f8000002a477808 */ /* 0x000fe20005800000 */
[----:B------:R-:W-:Y:S01]  /*2350*/  FFMA R32, R32, -2, R5 ;  /* 0xc000000020207823 */ /* 0x000fe20000000005 */
[----:B------:R-:W-:Y:S01]  /*2360*/  FFMA R73, R11, R58, RZ ;  /* 0x0000003a0b497223 */ /* 0x000fe200000000ff */
[----:B------:R-:W-:Y:S01]  /*2370*/  FSETP.GE.AND P1, PT, |R33|, 9.010913848876953125, PT ;  /* 0x41102cb42100780b */ /* 0x000fe20003f26200 */
[----:B------:R-:W-:Y:S01]  /*2380*/  FFMA R7, R60, R7, 0.79788458347320556641 ;  /* 0x3f4c422a3c077423 */ /* 0x000fe20000000007 */
[----:B------:R-:W-:Y:S01]  /*2390*/  FMUL R11, |R9|, 2.8853900432586669922 ;  /* 0x4038aa3b090b7820 */ /* 0x000fe20000400200 */
[--C-:B------:R-:W-:Y:S01]  /*23a0*/  LOP3.LUT R71, R71, 0x80000000, R8.reuse, 0xb8, !PT ;  /* 0x8000000047477812 */ /* 0x100fe200078eb808 */
[----:B------:R-:W-:Y:S01]  /*23b0*/  @!P4 FFMA R71, R8, R51, R8 ;  /* 0x000000330847c223 */ /* 0x000fe20000000008 */
[----:B------:R-:W-:Y:S01]  /*23c0*/  FSEL R32, R32, 1, !P1 ;  /* 0x3f80000020207808 */ /* 0x000fe20004800000 */
[----:B------:R-:W-:-:S02]  /*23d0*/  FMUL R8, R60, R7 ;  /* 0x000000073c087220 */ /* 0x000fc40000400000 */
[----:B------:R-:W2:Y:S01]  /*23e0*/  MUFU.EX2 R11, R11 ;  /* 0x0000000b000b7308 */ /* 0x000ea20000000800 */
[--C-:B------:R-:W-:Y:S01]  /*23f0*/  LOP3.LUT R75, R32, 0x80000000, R33.reuse, 0xb8, !PT ;  /* 0x80000000204b7812 */ /* 0x100fe200078eb821 */
[----:B0-----:R-:W-:Y:S01]  /*2400*/  FMUL R25, |R8|, 2.8853900432586669922 ;  /* 0x4038aa3b08197820 */ /* 0x001fe20000400200 */
[----:B------:R-:W-:Y:S01]  /*2410*/  @!P2 FFMA R75, R33, R34, R33 ;  /* 0x00000022214ba223 */ /* 0x000fe20000000021 */
[----:B------:R-:W-:-:S04]  /*2420*/  FSETP.GE.AND P2, PT, |R6|, 0.60000002384185791016, PT ;  /* 0x3f19999a0600780b */ /* 0x000fc80003f46200 */
[----:B------:R-:W0:Y:S01]  /*2430*/  MUFU.RCP R40, R40 ;  /* 0x0000002800287308 */ /* 0x000e220000001000 */
[----:B------:R-:W-:Y:S01]  /*2440*/  SHF.R.U32.HI R69, RZ, 0x10, R23 ;  /* 0x00000010ff457819 */ /* 0x000fe20000011617 */
[----:B-1----:R-:W-:Y:S01]  /*2450*/  FFMA R22, R22, -2, R5 ;  /* 0xc000000016167823 */ /* 0x002fe20000000005 */
[----:B------:R-:W-:Y:S01]  /*2460*/  FSETP.GE.AND P1, PT, |R6|, 9.010913848876953125, PT ;  /* 0x41102cb40600780b */ /* 0x000fe20003f26200 */
[----:B------:R-:W-:-:S04]  /*2470*/  HADD2.F32 R49, -RZ, R49.H0_H0 ;  /* 0x20000031ff317230 */ /* 0x000fc80000004100 */
[----:B------:R-:W1:Y:S01]  /*2480*/  MUFU.EX2 R25, R25 ;  /* 0x0000001900197308 */ /* 0x000e620000000800 */
[----:B------:R-:W-:Y:S01]  /*2490*/  HADD2.F32 R69, -RZ, R69.H0_H0 ;  /* 0x20000045ff457230 */ /* 0x000fe20000004100 */
[----:B------:R-:W-:Y:S01]  /*24a0*/  FSEL R61, R22, 1, !P1 ;  /* 0x3f800000163d7808 */ /* 0x000fe20004800000 */
[----:B------:R-:W-:Y:S01]  /*24b0*/  FMUL R7, R9, R9 ;  /* 0x0000000909077220 */ /* 0x000fe20000400000 */
[----:B------:R-:W-:Y:S01]  /*24c0*/  FMUL R10, R49, 0.035677410662174224854 ;  /* 0x3d12227a310a7820 */ /* 0x000fe20000400000 */
[----:B------:R-:W-:Y:S01]  /*24d0*/  FSETP.GE.AND P3, PT, |R24|, 0.60000002384185791016, PT ;  /* 0x3f19999a1800780b */ /* 0x000fe20003f66200 */
[----:B------:R-:W-:Y:S01]  /*24e0*/  FMUL R32, R69, 0.035677410662174224854 ;  /* 0x3d12227a45207820 */ /* 0x000fe20000400000 */
[--C-:B------:R-:W-:Y:S01]  /*24f0*/  LOP3.LUT R61, R61, 0x80000000, R6.reuse, 0xb8, !PT ;  /* 0x800000003d3d7812 */ /* 0x100fe200078eb806 */
[----:B------:R-:W-:Y:S01]  /*2500*/  @!P2 FFMA R61, R6, R45, R6 ;  /* 0x0000002d063da223 */ /* 0x000fe20000000006 */
[----:B--2---:R-:W-:Y:S01]  /*2510*/  FADD R6, R11, 1 ;  /* 0x3f8000000b067421 */ /* 0x004fe20000000000 */
[----:B------:R-:W-:Y:S01]  /*2520*/  FFMA R22, R7, R4, -0.052303962409496307373 ;  /* 0xbd563cae07167423 */ /* 0x000fe20000000004 */
[----:B0-----:R-:W-:Y:S01]  /*2530*/  FFMA R40, R40, -2, R5 ;  /* 0xc000000028287823 */ /* 0x001fe20000000005 */
[----:B------:R-:W-:Y:S01]  /*2540*/  FFMA R32, R69, R32, 0.79788458347320556641 ;  /* 0x3f4c422a45207423 */ /* 0x000fe20000000020 */
[----:B------:R-:W-:Y:S01]  /*2550*/  FFMA R10, R49, R10, 0.79788458347320556641 ;  /* 0x3f4c422a310a7423 */ /* 0x000fe2000000000a */
[----:B------:R-:W-:Y:S01]  /*2560*/  FSETP.GE.AND P1, PT, |R24|, 9.010913848876953125, PT ;  /* 0x41102cb41800780b */ /* 0x000fe20003f26200 */
[----:B------:R-:W-:Y:S01]  /*2570*/  FFMA R22, R7, R22, 0.1331529766321182251 ;  /* 0x3e08594107167423 */ /* 0x000fe20000000016 */
[----:B------:R-:W0:Y:S01]  /*2580*/  MUFU.RCP R6, R6 ;  /* 0x0000000600067308 */ /* 0x000e220000001000 */
[----:B------:R-:W-:Y:S01]  /*2590*/  FMUL R11, R69, R32 ;  /* 0x00000020450b7220 */ /* 0x000fe20000400000 */
[----:B------:R-:W-:Y:S01]  /*25a0*/  FMUL R10, R49, R10 ;  /* 0x0000000a310a7220 */ /* 0x000fe20000400000 */
[----:B------:R-:W-:Y:S01]  /*25b0*/  FSEL R51, R40, 1, !P1 ;  /* 0x3f80000028337808 */ /* 0x000fe20004800000 */
[----:B-1----:R-:W-:Y:S01]  /*25c0*/  FADD R25, R25, 1 ;  /* 0x3f80000019197421 */ /* 0x002fe20000000000 */
[----:B------:R-:W-:-:S02]  /*25d0*/  HADD2.F32 R45, -RZ, R14.H0_H0 ;  /* 0x2000000eff2d7230 */ /* 0x000fc40000004100 */
[----:B------:R-:W-:Y:S01]  /*25e0*/  FFMA R22, R7, R22, -0.33332768082618713379 ;  /* 0xbeaaa9ed07167423 */ /* 0x000fe20000000016 */
[----:B------:R-:W-:Y:S01]  /*25f0*/  FMUL R33, |R11|, 2.8853900432586669922 ;  /* 0x4038aa3b0b217820 */ /* 0x000fe20000400200 */
[----:B------:R-:W-:Y:S01]  /*2600*/  FMUL R23, |R10|, 2.8853900432586669922 ;  /* 0x4038aa3b0a177820 */ /* 0x000fe20000400200 */
[--C-:B------:R-:W-:Y:S01]  /*2610*/  LOP3.LUT R51, R51, 0x80000000, R24.reuse, 0xb8, !PT ;  /* 0x8000000033337812 */ /* 0x100fe200078eb818 */
[----:B------:R1:W2:Y:S01]  /*2620*/  MUFU.RCP R32, R25 ;  /* 0x0000001900207308 */ /* 0x0002a20000001000 */
[----:B------:R-:W-:Y:S01]  /*2630*/  @!P3 FFMA R51, R24, R73, R24 ;  /* 0x000000491833b223 */ /* 0x000fe20000000018 */
[----:B------:R-:W-:Y:S01]  /*2640*/  FFMA R24, R7, R22, RZ ;  /* 0x0000001607187223 */ /* 0x000fe200000000ff */
[----:B------:R-:W-:Y:S01]  /*2650*/  FMUL R22, R45, 0.035677410662174224854 ;  /* 0x3d12227a2d167820 */ /* 0x000fe20000400000 */
[----:B------:R-:W-:-:S04]  /*2660*/  FMUL R7, R8, R8 ;  /* 0x0000000808077220 */ /* 0x000fc80000400000 */
[----:B------:R-:W4:Y:S01]  /*2670*/  MUFU.EX2 R33, R33 ;  /* 0x0000002100217308 */ /* 0x000f220000000800 */
[----:B------:R-:W-:Y:S01]  /*2680*/  FFMA R22, R45, R22, 0.79788458347320556641 ;  /* 0x3f4c422a2d167423 */ /* 0x000fe20000000016 */
[----:B------:R-:W-:Y:S01]  /*2690*/  FSETP.GE.AND P2, PT, |R9|, 0.60000002384185791016, PT ;  /* 0x3f19999a0900780b */ /* 0x000fe20003f46200 */
[----:B------:R-:W-:-:S05]  /*26a0*/  FFMA R34, R7, R4, -0.052303962409496307373 ;  /* 0xbd563cae07227423 */ /* 0x000fca0000000004 */
[----:B------:R-:W3:Y:S01]  /*26b0*/  MUFU.EX2 R23, R23 ;  /* 0x0000001700177308 */ /* 0x000ee20000000800 */
[----:B------:R-:W-:Y:S01]  /*26c0*/  FMUL R22, R45, R22 ;  /* 0x000000162d167220 */ /* 0x000fe20000400000 */
[--C-:B0-----:R-:W-:Y:S01]  /*26d0*/  FFMA R6, R6, -2, R5.reuse ;  /* 0xc000000006067823 */ /* 0x101fe20000000005 */
[----:B------:R-:W-:Y:S01]  /*26e0*/  FSETP.GE.AND P1, PT, |R9|, 9.010913848876953125, PT ;  /* 0x41102cb40900780b */ /* 0x000fe20003f26200 */
[----:B------:R-:W-:Y:S01]  /*26f0*/  FFMA R34, R7, R34, 0.1331529766321182251 ;  /* 0x3e08594107227423 */ /* 0x000fe20000000022 */
[----:B------:R-:W-:Y:S01]  /*2700*/  FSETP.GE.AND P4, PT, |R8|, 0.60000002384185791016, PT ;  /* 0x3f19999a0800780b */ /* 0x000fe20003f86200 */
[----:B-1----:R-:W-:Y:S01]  /*2710*/  FMUL R25, |R22|, 2.8853900432586669922 ;  /* 0x4038aa3b16197820 */ /* 0x002fe20000400200 */
[----:B------:R-:W-:Y:S01]  /*2720*/  FSEL R6, R6, 1, !P1 ;  /* 0x3f80000006067808 */ /* 0x000fe20004800000 */
[----:B--2---:R-:W-:Y:S01]  /*2730*/  FFMA R32, R32, -2, R5 ;  /* 0xc000000020207823 */ /* 0x004fe20000000005 */
[----:B------:R-:W-:Y:S01]  /*2740*/  FSETP.GE.AND P3, PT, |R8|, 9.010913848876953125, PT ;  /* 0x41102cb40800780b */ /* 0x000fe20003f66200 */
[----:B------:R-:W-:-:S02]  /*2750*/  HADD2.F32 R68, -RZ, R15.H0_H0 ;  /* 0x2000000fff447230 */ /* 0x000fc40000004100 */
[----:B------:R-:W-:Y:S01]  /*2760*/  FFMA R34, R7, R34, -0.33332768082618713379 ;  /* 0xbeaaa9ed07227423 */ /* 0x000fe20000000022 */
[----:B------:R0:W-:Y:S01]  /*2770*/  MUFU.EX2 R40, R25 ;  /* 0x0000001900287308 */ /* 0x0001e20000000800 */
[--C-:B------:R-:W-:Y:S01]  /*2780*/  LOP3.LUT R73, R6, 0x80000000, R9.reuse, 0xb8, !PT ;  /* 0x8000000006497812 */ /* 0x100fe200078eb809 */
[----:B------:R-:W-:Y:S01]  /*2790*/  @!P2 FFMA R73, R9, R24, R9 ;  /* 0x000000180949a223 */ /* 0x000fe20000000009 */
[----:B------:R-:W-:Y:S01]  /*27a0*/  FSEL R77, R32, 1, !P3 ;  /* 0x3f800000204d7808 */ /* 0x000fe20005800000 */
[----:B------:R-:W-:Y:S01]  /*27b0*/  @UP1 UIMAD UR8, UR29, 0xb, URZ ;  /* 0x0000000b1d0818a4 */ /* 0x000fe2000f8e02ff */
[----:B----4-:R-:W-:Y:S01]  /*27c0*/  FADD R33, R33, 1 ;  /* 0x3f80000021217421 */ /* 0x010fe20000000000 */
[----:B------:R-:W-:Y:S01]  /*27d0*/  FFMA R7, R7, R34, RZ ;  /* 0x0000002207077223 */ /* 0x000fe200000000ff */
[----:B0-----:R-:W-:Y:S01]  /*27e0*/  FMUL R25, R10, R10 ;  /* 0x0000000a0a197220 */ /* 0x001fe20000400000 */
[----:B---3--:R-:W-:Y:S01]  /*27f0*/  FADD R6, R23, 1 ;  /* 0x3f80000017067421 */ /* 0x008fe20000000000 */
[----:B------:R-:W-:-:S02]  /*2800*/  FMUL R9, R68, 0.035677410662174224854 ;  /* 0x3d12227a44097820 */ /* 0x000fc40000400000 */
[----:B------:R-:W-:Y:S01]  /*2810*/  FFMA R32, R25, R4, -0.052303962409496307373 ;  /* 0xbd563cae19207423 */ /* 0x000fe20000000004 */
[--C-:B------:R-:W-:Y:S01]  /*2820*/  LOP3.LUT R77, R77, 0x80000000, R8.reuse, 0xb8, !PT ;  /* 0x800000004d4d7812 */ /* 0x100fe200078eb808 */
[----:B------:R-:W0:Y:S01]  /*2830*/  MUFU.RCP R34, R33 ;  /* 0x0000002100227308 */ /* 0x000e220000001000 */
[----:B------:R-:W-:Y:S01]  /*2840*/  FFMA R9, R68, R9, 0.79788458347320556641 ;  /* 0x3f4c422a44097423 */ /* 0x000fe20000000009 */
[----:B------:R-:W-:Y:S01]  /*2850*/  @!P4 FFMA R77, R8, R7, R8 ;  /* 0x00000007084dc223 */ /* 0x000fe20000000008 */
[----:B------:R-:W-:Y:S02]  /*2860*/  @P0 IADD3 R7, PT, PT, R17, UR8, RZ ;  /* 0x0000000811070c10 */ /* 0x000fe4000fffe0ff */
[----:B------:R-:W-:-:S03]  /*2870*/  @P0 LEA R8, P1, R16, UR15, 0x3 ;  /* 0x0000000f10080c11 */ /* 0x000fc6000f8218ff */
[----:B------:R1:W2:Y:S01]  /*2880*/  MUFU.RCP R24, R6 ;  /* 0x0000000600187308 */ /* 0x0002a20000001000 */
[----:B------:R-:W-:Y:S01]  /*2890*/  FMUL R23, R68, R9 ;  /* 0x0000000944177220 */ /* 0x000fe20000400000 */
[----:B------:R-:W-:Y:S01]  /*28a0*/  @P0 LEA.HI.X R9, R16, UR16, R7, 0x3, P1 ;  /* 0x0000001010090c11 */ /* 0x000fe200088f1c07 */
[----:B------:R-:W-:Y:S01]  /*28b0*/  FMUL R7, R11, R11 ;  /* 0x0000000b0b077220 */ /* 0x000fe20000400000 */
[----:B-1----:R-:W-:-:S04]  /*28c0*/  FFMA R6, R25, R32, 0.1331529766321182251 ;  /* 0x3e08594119067423 */ /* 0x002fc80000000020 */
[----:B------:R-:W-:-:S04]  /*28d0*/  FFMA R6, R25, R6, -0.33332768082618713379 ;  /* 0xbeaaa9ed19067423 */ /* 0x000fc80000000006 */
[----:B------:R-:W-:Y:S01]  /*28e0*/  FFMA R25, R25, R6, RZ ;  /* 0x0000000619197223 */ /* 0x000fe200000000ff */
[----:B------:R-:W-:Y:S01]  /*28f0*/  FFMA R6, R7, R4, -0.052303962409496307373 ;  /* 0xbd563cae07067423 */ /* 0x000fe20000000004 */
[----:B------:R-:W-:Y:S01]  /*2900*/  FSETP.GE.AND P4, PT, |R11|, 0.60000002384185791016, PT ;  /* 0x3f19999a0b00780b */ /* 0x000fe20003f86200 */
[----:B------:R-:W-:Y:S02]  /*2910*/  FMUL R17, |R23|, 2.8853900432586669922 ;  /* 0x4038aa3b17117820 */ /* 0x000fe40000400200 */
[----:B------:R-:W-:Y:S01]  /*2920*/  FFMA R6, R7, R6, 0.1331529766321182251 ;  /* 0x3e08594107067423 */ /* 0x000fe20000000006 */
[----:B------:R-:W-:Y:S01]  /*2930*/  FSETP.GE.AND P2, PT, |R10|, 0.60000002384185791016, PT ;  /* 0x3f19999a0a00780b */ /* 0x000fe20003f46200 */
[--C-:B0-----:R-:W-:Y:S01]  /*2940*/  FFMA R34, R34, -2, R5.reuse ;  /* 0xc000000022227823 */ /* 0x101fe20000000005 */
[----:B------:R-:W-:Y:S01]  /*2950*/  FSETP.GE.AND P3, PT, |R11|, 9.010913848876953125, PT ;  /* 0x41102cb40b00780b */ /* 0x000fe20003f66200 */
[C---:B------:R-:W-:Y:S01]  /*2960*/  FFMA R6, R7.reuse, R6, -0.33332768082618713379 ;  /* 0xbeaaa9ed07067423 */ /* 0x040fe20000000006 */
[----:B--2---:R-:W-:Y:S01]  /*2970*/  FFMA R24, R24, -2, R5 ;  /* 0xc000000018187823 */ /* 0x004fe20000000005 */
[----:B------:R-:W0:Y:S01]  /*2980*/  MUFU.EX2 R17, R17 ;  /* 0x0000001100117308 */ /* 0x000e220000000800 */
[----:B------:R-:W-:Y:S01]  /*2990*/  FSETP.GE.AND P1, PT, |R10|, 9.010913848876953125, PT ;  /* 0x41102cb40a00780b */ /* 0x000fe20003f26200 */
[----:B------:R-:W-:Y:S01]  /*29a0*/  FFMA R6, R7, R6, RZ ;  /* 0x0000000607067223 */ /* 0x000fe200000000ff */
[----:B------:R-:W-:-:S02]  /*29b0*/  FSEL R34, R34, 1, !P3 ;  /* 0x3f80000022227808 */ /* 0x000fc40005800000 */
[----:B------:R-:W-:Y:S01]  /*29c0*/  FSEL R107, R24, 1, !P1 ;  /* 0x3f800000186b7808 */ /* 0x000fe20004800000 */
[----:B------:R-:W-:Y:S01]  /*29d0*/  FMUL R7, R22, R22 ;  /* 0x0000001616077220 */ /* 0x000fe20000400000 */
[--C-:B------:R-:W-:Y:S01]  /*29e0*/  LOP3.LUT R103, R34, 0x80000000, R11.reuse, 0xb8, !PT ;  /* 0x8000000022677812 */ /* 0x100fe200078eb80b */
[----:B------:R-:W-:Y:S01]  /*29f0*/  @!P4 FFMA R103, R11, R6, R11 ;  /* 0x000000060b67c223 */ /* 0x000fe2000000000b */
[----:B------:R-:W-:Y:S01]  /*2a00*/  FMUL R11, R23, R23 ;  /* 0x00000017170b7220 */ /* 0x000fe20000400000 */
[--C-:B------:R-:W-:Y:S01]  /*2a10*/  LOP3.LUT R107, R107, 0x80000000, R10.reuse, 0xb8, !PT ;  /* 0x800000006b6b7812 */ /* 0x100fe200078eb80a */
[----:B------:R-:W-:Y:S01]  /*2a20*/  @!P2 FFMA R107, R10, R25, R10 ;  /* 0x000000190a6ba223 */ /* 0x000fe2000000000a */
[-C--:B------:R-:W-:Y:S01]  /*2a30*/  FFMA R10, R7, R4.reuse, -0.052303962409496307373 ;  /* 0xbd563cae070a7423 */ /* 0x080fe20000000004 */
[----:B------:R-:W-:-:S03]  /*2a40*/  FFMA R6, R11, R4, -0.052303962409496307373 ;  /* 0xbd563cae0b067423 */ /* 0x000fc60000000004 */
[----:B------:R-:W-:Y:S01]  /*2a50*/  FFMA R10, R7, R10, 0.1331529766321182251 ;  /* 0x3e085941070a7423 */ /* 0x000fe2000000000a */
[----:B------:R-:W-:Y:S01]  /*2a60*/  FFMA R6, R11, R6, 0.1331529766321182251 ;  /* 0x3e0859410b067423 */ /* 0x000fe20000000006 */
[----:B0-----:R-:W-:Y:S02]  /*2a70*/  FADD R17, R17, 1 ;  /* 0x3f80000011117421 */ /* 0x001fe40000000000 */
[----:B------:R-:W-:Y:S01]  /*2a80*/  FFMA R10, R7, R10, -0.33332768082618713379 ;  /* 0xbeaaa9ed070a7423 */ /* 0x000fe2000000000a */
[----:B------:R-:W-:Y:S01]  /*2a90*/  FFMA R6, R11, R6, -0.33332768082618713379 ;  /* 0xbeaaa9ed0b067423 */ /* 0x000fe20000000006 */
[----:B------:R0:W1:Y:S01]  /*2aa0*/  MUFU.RCP R16, R17 ;  /* 0x0000001100107308 */ /* 0x0000620000001000 */
[----:B------:R-:W-:Y:S01]  /*2ab0*/  MOV R25, UR28 ;  /* 0x0000001c00197c02 */ /* 0x000fe20008000f00 */
[----:B------:R-:W-:Y:S01]  /*2ac0*/  FADD R40, R40, 1 ;  /* 0x3f80000028287421 */ /* 0x000fe20000000000 */
[----:B0-----:R-:W-:Y:S01]  /*2ad0*/  FFMA R17, R7, R10, RZ ;  /* 0x0000000a07117223 */ /* 0x001fe200000000ff */
[----:B------:R-:W-:Y:S01]  /*2ae0*/  FFMA R10, R11, R6, RZ ;  /* 0x000000060b0a7223 */ /* 0x000fe200000000ff */
[----:B------:R-:W-:-:S02]  /*2af0*/  @P0 MOV R6, R12 ;  /* 0x0000000c00060202 */ /* 0x000fc40000000f00 */
[----:B------:R-:W-:Y:S01]  /*2b00*/  @P0 MOV R7, R13 ;  /* 0x0000000d00070202 */ /* 0x000fe20000000f00 */
[----:B------:R-:W0:Y:S02]  /*2b10*/  MUFU.RCP R40, R40 ;  /* 0x0000002800287308 */ /* 0x000e240000001000 */
[----:B------:R-:W-:Y:S01]  /*2b20*/  @P0 IMAD.WIDE.U32 R6, R25, 0xc, R6 ;  /* 0x0000000c19060825 */ /* 0x000fe200078e0006 */
[----:B------:R-:W-:Y:S02]  /*2b30*/  @!P0 CS2R R24, SRZ ;  /* 0x0000000000188805 */ /* 0x000fe4000001ff00 */
[----:B------:R-:W-:-:S04]  /*2b40*/  FSETP.GE.AND P4, PT, |R23|, 0.60000002384185791016, PT ;  /* 0x3f19999a1700780b */ /* 0x000fc80003f86200 */
[----:B------:R2:W3:Y:S01]  /*2b50*/  @P0 LDG.E.64 R24, desc[UR22][R20.64] ;  /* 0x0000001614180981 */ /* 0x0004e2000c1e1b00 */
[--C-:B-1----:R-:W-:Y:S01]  /*2b60*/  FFMA R16, R16, -2, R5.reuse ;  /* 0xc000000010107823 */ /* 0x102fe20000000005 */
[C---:B------:R-:W-:Y:S01]  /*2b70*/  FSETP.GE.AND P3, PT, |R23|.reuse, 9.010913848876953125, PT ;  /* 0x41102cb41700780b */ /* 0x040fe20003f66200 */
[----:B------:R-:W-:Y:S01]  /*2b80*/  @UP1 UIMAD UR8, UR29, 0xc, URZ ;  /* 0x0000000c1d0818a4 */ /* 0x000fe2000f8e02ff */
[----:B------:R-:W-:Y:S01]  /*2b90*/  FSETP.GE.AND P1, PT, |R22|, 9.010913848876953125, PT ;  /* 0x41102cb41600780b */ /* 0x000fe20003f26200 */
[----:B0-----:R-:W-:Y:S01]  /*2ba0*/  FFMA R40, R40, -2, R5 ;  /* 0xc000000028287823 */ /* 0x001fe20000000005 */
[----:B------:R-:W-:Y:S02]  /*2bb0*/  FSEL R16, R16, 1, !P3 ;  /* 0x3f80000010107808 */ /* 0x000fe40005800000 */
[----:B------:R-:W-:Y:S02]  /*2bc0*/  MOV R11, UR28 ;  /* 0x0000001c000b7c02 */ /* 0x000fe40008000f00 */
[--C-:B------:R-:W-:Y:S01]  /*2bd0*/  LOP3.LUT R109, R16, 0x80000000, R23.reuse, 0xb8, !PT ;  /* 0x80000000106d7812 */ /* 0x100fe200078eb817 */
[----:B------:R-:W-:Y:S01]  /*2be0*/  @!P4 FFMA R109, R23, R10, R23 ;  /* 0x0000000a176dc223 */ /* 0x000fe20000000017 */
[----:B------:R-:W-:-:S02]  /*2bf0*/  @P0 MOV R32, R12 ;  /* 0x0000000c00200202 */ /* 0x000fc40000000f00 */
[----:B------:R-:W-:Y:S01]  /*2c00*/  @P0 MOV R33, R13 ;  /* 0x0000000d00210202 */ /* 0x000fe20000000f00 */
[----:B------:R-:W-:Y:S01]  /*2c10*/  HADD2.F32 R56, -RZ, R30.H0_H0 ;  /* 0x2000001eff387230 */ /* 0x000fe20000004100 */
[----:B------:R-:W-:Y:S02]  /*2c20*/  FSEL R105, R40, 1, !P1 ;  /* 0x3f80000028697808 */ /* 0x000fe40004800000 */
[----:B------:R-:W-:Y:S02]  /*2c30*/  @P0 IADD3 R7, PT, PT, R7, UR8, RZ ;  /* 0x0000000807070c10 */ /* 0x000fe4000fffe0ff */
[----:B------:R-:W-:Y:S01]  /*2c40*/  @P0 LEA R10, P1, R6, UR15, 0x3 ;  /* 0x0000000f060a0c11 */ /* 0x000fe2000f8218ff */
[----:B------:R-:W-:Y:S01]  /*2c50*/  @P0 IMAD.WIDE.U32 R32, R11, 0xd, R32 ;  /* 0x0000000d0b200825 */ /* 0x000fe200078e0020 */
[----:B------:R-:W-:Y:S02]  /*2c60*/  FSETP.GE.AND P2, PT, |R22|, 0.60000002384185791016, PT ;  /* 0x3f19999a1600780b */ /* 0x000fe40003f46200 */
[----:B------:R-:W-:Y:S01]  /*2c70*/  @P0 LEA.HI.X R11, R6, UR16, R7, 0x3, P1 ;  /* 0x00000010060b0c11 */ /* 0x000fe200088f1c07 */
[----:B------:R-:W-:-:S04]  /*2c80*/  FMUL R7, R56, 0.035677410662174224854 ;  /* 0x3d12227a38077820 */ /* 0x000fc80000400000 */
[----:B------:R-:W-:Y:S01]  /*2c90*/  FFMA R7, R56, R7, 0.79788458347320556641 ;  /* 0x3f4c422a38077423 */ /* 0x000fe20000000007 */
[----:B------:R-:W-:-:S03]  /*2ca0*/  @UP1 UIMAD UR8, UR29, 0xd, URZ ;  /* 0x0000000d1d0818a4 */ /* 0x000fc6000f8e02ff */
[----:B------:R-:W-:Y:S01]  /*2cb0*/  FMUL R34, R56, R7 ;  /* 0x0000000738227220 */ /* 0x000fe20000400000 */
[--C-:B------:R-:W-:Y:S01]  /*2cc0*/  LOP3.LUT R105, R105, 0x80000000, R22.reuse, 0xb8, !PT ;  /* 0x8000000069697812 */ /* 0x100fe200078eb816 */
[----:B------:R-:W-:Y:S01]  /*2cd0*/  @!P2 FFMA R105, R22, R17, R22 ;  /* 0x000000111669a223 */ /* 0x000fe20000000016 */
[----:B------:R-:W-:Y:S01]  /*2ce0*/  @!P0 CS2R R22, SRZ ;  /* 0x0000000000168805 */ /* 0x000fe2000001ff00 */
[----:B------:R-:W-:Y:S01]  /*2cf0*/  FMUL R40, |R34|, 2.8853900432586669922 ;  /* 0x4038aa3b22287820 */ /* 0x000fe20000400200 */
[----:B------:R-:W-:Y:S02]  /*2d00*/  @P0 IADD3 R17, PT, PT, R33, UR8, RZ ;  /* 0x0000000821110c10 */ /* 0x000fe4000fffe0ff */
[----:B------:R-:W-:Y:S02]  /*2d10*/  @P0 LEA R16, P1, R32, UR15, 0x3 ;  /* 0x0000000f20100c11 */ /* 0x000fe4000f8218ff */
[----:B--2---:R-:W-:Y:S02]  /*2d20*/  MOV R21, UR28 ;  /* 0x0000001c00157c02 */ /* 0x004fe40008000f00 */
[----:B------:R-:W-:-:S02]  /*2d30*/  @P0 MOV R6, R12 ;  /* 0x0000000c00060202 */ /* 0x000fc40000000f00 */
[-C--:B------:R-:W-:Y:S01]  /*2d40*/  @P0 MOV R7, R13.reuse ;  /* 0x0000000d00070202 */ /* 0x080fe20000000f00 */
[----:B------:R-:W0:Y:S01]  /*2d50*/  MUFU.EX2 R40, R40 ;  /* 0x0000002800287308 */ /* 0x000e220000000800 */
[----:B------:R1:W2:Y:S01]  /*2d60*/  @P0 LDG.E.64 R22, desc[UR22][R18.64] ;  /* 0x0000001612160981 */ /* 0x0002a2000c1e1b00 */
[----:B------:R-:W-:Y:S01]  /*2d70*/  @P0 LEA.HI.X R17, R32, UR16, R17, 0x3, P1 ;  /* 0x0000001020110c11 */ /* 0x000fe200088f1c11 */
[----:B------:R-:W-:Y:S01]  /*2d80*/  @UP1 UIMAD UR8, UR29, 0xe, URZ ;  /* 0x0000000e1d0818a4 */ /* 0x000fe2000f8e02ff */
[----:B------:R-:W-:Y:S01]  /*2d90*/  @P0 IMAD.WIDE.U32 R6, R21, 0xe, R6 ;  /* 0x0000000e15060825 */ /* 0x000fe200078e0006 */
[----:B------:R-:W-:Y:S02]  /*2da0*/  @P0 MOV R32, R12 ;  /* 0x0000000c00200202 */ /* 0x000fe40000000f00 */
[----:B------:R-:W-:Y:S02]  /*2db0*/  @P0 MOV R33, R13 ;  /* 0x0000000d00210202 */ /* 0x000fe40000000f00 */
[----:B-1----:R-:W-:Y:S01]  /*2dc0*/  MOV R19, UR28 ;  /* 0x0000001c00137c02 */ /* 0x002fe20008000f00 */
[----:B------:R-:W-:Y:S01]  /*2dd0*/  @UP1 UIMAD UR9, UR29, 0xf, URZ ;  /* 0x0000000f1d0918a4 */ /* 0x000fe2000f8e02ff */
[----:B------:R-:W-:-:S02]  /*2de0*/  @P0 IADD3 R7, PT, PT, R7, UR8, RZ ;  /* 0x0000000807070c10 */ /* 0x000fc4000fffe0ff */
[----:B------:R-:W-:Y:S01]  /*2df0*/  @P0 LEA R18, P1, R6, UR15, 0x3 ;  /* 0x0000000f06120c11 */ /* 0x000fe2000f8218ff */
[----:B------:R-:W-:-:S03]  /*2e00*/  @P0 IMAD.WIDE.U32 R32, R19, 0xf, R32 ;  /* 0x0000000f13200825 */ /* 0x000fc600078e0020 */
[----:B------:R-:W-:Y:S02]  /*2e10*/  @P0 LEA.HI.X R19, R6, UR16, R7, 0x3, P1 ;  /* 0x0000001006130c11 */ /* 0x000fe400088f1c07 */
[----:B------:R-:W-:Y:S02]  /*2e20*/  @P0 IADD3 R7, PT, PT, R33, UR9, RZ ;  /* 0x0000000921070c10 */ /* 0x000fe4000fffe0ff */
[----:B------:R-:W-:Y:S01]  /*2e30*/  @P0 LEA R20, P1, R32, UR15, 0x3 ;  /* 0x0000000f20140c11 */ /* 0x000fe2000f8218ff */
[----:B------:R-:W-:Y:S01]  /*2e40*/  HFMA2 R6, -RZ, RZ, 1.75, 0 ;  /* 0x3f000000ff067431 */ /* 0x000fe200000001ff */
[----:B------:R-:W-:Y:S01]  /*2e50*/  FSETP.GE.AND P2, PT, |R34|, 0.60000002384185791016, PT ;  /* 0x3f19999a2200780b */ /* 0x000fe20003f46200 */
[----:B------:R-:W1:Y:S01]  /*2e60*/  LDCU.64 UR8, c[0x0][0x3a0] ;  /* 0x00007400ff0877ac */ /* 0x000e620008000a00 */
[----:B------:R-:W-:Y:S01]  /*2e70*/  @P0 LEA.HI.X R21, R32, UR16, R7, 0x3, P1 ;  /* 0x0000001020150c11 */ /* 0x000fe200088f1c07 */
[----:B0-----:R-:W-:Y:S01]  /*2e80*/  FADD R32, R40, 1 ;  /* 0x3f80000028207421 */ /* 0x001fe20000000000 */
[----:B------:R-:W-:-:S05]  /*2e90*/  FMUL R40, R34, R34 ;  /* 0x0000002222287220 */ /* 0x000fca0000400000 */
[----:B------:R-:W0:Y:S01]  /*2ea0*/  MUFU.RCP R32, R32 ;  /* 0x0000002000207308 */ /* 0x000e220000001000 */
[----:B------:R-:W-:-:S04]  /*2eb0*/  FFMA R7, R40, R4, -0.052303962409496307373 ;  /* 0xbd563cae28077423 */ /* 0x000fc80000000004 */
[----:B------:R-:W-:-:S04]  /*2ec0*/  FFMA R7, R40, R7, 0.1331529766321182251 ;  /* 0x3e08594128077423 */ /* 0x000fc80000000007 */
[----:B------:R-:W-:Y:S01]  /*2ed0*/  FFMA R7, R40, R7, -0.33332768082618713379 ;  /* 0xbeaaa9ed28077423 */ /* 0x000fe20000000007 */
[----:B------:R-:W-:-:S03]  /*2ee0*/  FSETP.GE.AND P1, PT, |R34|, 9.010913848876953125, PT ;  /* 0x41102cb42200780b */ /* 0x000fc60003f26200 */
[----:B------:R-:W-:Y:S01]  /*2ef0*/  FFMA R7, R40, R7, RZ ;  /* 0x0000000728077223 */ /* 0x000fe200000000ff */
[----:B------:R-:W-:Y:S01]  /*2f00*/  SHF.R.U64 R40, R30, 0x10, R31 ;  /* 0x000000101e287819 */ /* 0x000fe2000000121f */
[----:B0-----:R-:W-:Y:S01]  /*2f10*/  FFMA R33, R32, -2, R5 ;  /* 0xc000000020217823 */ /* 0x001fe20000000005 */
[----:B------:R-:W-:-:S03]  /*2f20*/  FFMA R87, R87, R6, 0.5 ;  /* 0x3f00000057577423 */ /* 0x000fc60000000006 */
[----:B------:R-:W-:Y:S01]  /*2f30*/  HADD2.F32 R40, -RZ, R40.H0_H0 ;  /* 0x20000028ff287230 */ /* 0x000fe20000004100 */
[----:B------:R-:W-:Y:S01]  /*2f40*/  FSEL R33, R33, 1, !P1 ;  /* 0x3f80000021217808 */ /* 0x000fe20004800000 */
[----:B------:R-:W-:-:S03]  /*2f50*/  FMUL R82, R82, R87 ;  /* 0x0000005752527220 */ /* 0x000fc60000400000 */
        /* <DEDUP_REMOVED lines=19> */
[----:B------:R-:W-:Y:S01]  /*3090*/  FSEL R65, R34, 1, !P1 ;  /* 0x3f80000022417808 */ /* 0x000fe20004800000 */
[----:B------:R-:W-:-:S03]  /*30a0*/  HADD2.F32 R34, -RZ, R31.H0_H0 ;  /* 0x2000001fff227230 */ /* 0x000fc60000004100 */
        /* <DEDUP_REMOVED lines=9> */
[----:B0-----:R-:W-:-:S04]  /*3140*/  FADD R29, R7, 1 ;  /* 0x3f800000071d7421 */ /* 0x001fc80000000000 */
[----:B------:R-:W0:Y:S01]  /*3150*/  MUFU.RCP R58, R29 ;  /* 0x0000001d003a7308 */ /* 0x000e220000001000 */
[C---:B------:R-:W-:Y:S01]  /*3160*/  FMUL R57, R42.reuse, R42 ;  /* 0x0000002a2a397220 */ /* 0x040fe20000400000 */
[----:B------:R-:W-:-:S03]  /*3170*/  FSETP.GE.AND P1, PT, |R42|, 9.010913848876953125, PT ;  /* 0x41102cb42a00780b */ /* 0x000fc60003f26200 */
[----:B------:R-:W-:Y:S01]  /*3180*/  FFMA R76, R57, R4, -0.052303962409496307373 ;  /* 0xbd563cae394c7423 */ /* 0x000fe20000000004 */
[----:B------:R-:W-:-:S03]  /*3190*/  FSETP.GE.AND P3, PT, |R42|, 0.60000002384185791016, PT ;  /* 0x3f19999a2a00780b */ /* 0x000fc60003f66200 */
[----:B------:R-:W-:Y:S01]  /*31a0*/  FFMA R76, R57, R76, 0.1331529766321182251 ;  /* 0x3e085941394c7423 */ /* 0x000fe2000000004c */
[----:B0-----:R-:W-:-:S03]  /*31b0*/  FFMA R58, R58, -2, R5 ;  /* 0xc00000003a3a7823 */ /* 0x001fc60000000005 */
[C---:B------:R-:W-:Y:S02]  /*31c0*/  FFMA R7, R57.reuse, R76, -0.33332768082618713379 ;  /* 0xbeaaa9ed39077423 */ /* 0x040fe4000000004c */
[----:B------:R-:W-:Y:S02]  /*31d0*/  FSEL R29, R58, 1, !P1 ;  /* 0x3f8000003a1d7808 */ /* 0x000fe40004800000 */
[----:B------:R-:W-:Y:S02]  /*31e0*/  SHF.R.U32.HI R58, RZ, 0x10, R31 ;  /* 0x00000010ff3a7819 */ /* 0x000fe4000001161f */
[----:B-1----:R-:W-:Y:S01]  /*31f0*/  ISETP.NE.U32.AND P2, PT, RZ, UR8, PT ;  /* 0x00000008ff007c0c */ /* 0x002fe2000bf45070 */
[----:B------:R-:W-:Y:S02]  /*3200*/  FFMA R7, R57, R7, RZ ;  /* 0x0000000739077223 */ /* 0x000fe400000000ff */
[----:B------:R-:W-:Y:S01]  /*3210*/  HADD2.F32 R58, -RZ, R58.H0_H0 ;  /* 0x2000003aff3a7230 */ /* 0x000fe20000004100 */
[----:B------:R-:W-:Y:S01]  /*3220*/  ISETP.NE.AND.EX P2, PT, RZ, UR9, PT, P2 ;  /* 0x00000009ff007c0c */ /* 0x000fe2000bf45320 */
[-C--:B------:R-:W-:Y:S01]  /*3230*/  FFMA R63, R63, R6.reuse, 0.5 ;  /* 0x3f0000003f3f7423 */ /* 0x080fe20000000006 */
[--C-:B------:R-:W-:Y:S01]  /*3240*/  LOP3.LUT R29, R29, 0x80000000, R42.reuse, 0xb8, !PT ;  /* 0x800000001d1d7812 */ /* 0x100fe200078eb82a */
[----:B------:R-:W-:Y:S01]  /*3250*/  @!P3 FFMA R29, R42, R7, R42 ;  /* 0x000000072a1db223 */ /* 0x000fe2000000002a */
        /* <DEDUP_REMOVED lines=9> */
[----:B------:R-:W0:Y:S01]  /*32f0*/  @P2 LDC.64 R32, c[0x0][0x3a0] ;  /* 0x0000e800ff202b82 */ /* 0x000e220000000a00 */
[-C--:B------:R-:W-:Y:S01]  /*3300*/  FFMA R95, R95, R6.reuse, 0.5 ;  /* 0x3f0000005f5f7423 */ /* 0x080fe20000000006 */
[-C--:B------:R-:W-:Y:S01]  /*3310*/  FFMA R79, R79, R6.reuse, 0.5 ;  /* 0x3f0000004f4f7423 */ /* 0x080fe20000000006 */
[----:B------:R-:W-:Y:S01]  /*3320*/  FMUL R7, |R31|, 2.8853900432586669922 ;  /* 0x4038aa3b1f077820 */ /* 0x000fe20000400200 */
[-C--:B------:R-:W-:Y:S01]  /*3330*/  FFMA R89, R89, R6.reuse, 0.5 ;  /* 0x3f00000059597423 */ /* 0x080fe20000000006 */
[-C--:B------:R-:W-:Y:S01]  /*3340*/  FFMA R77, R77, R6.reuse, 0.5 ;  /* 0x3f0000004d4d7423 */ /* 0x080fe20000000006 */
[-C--:B------:R-:W-:Y:S01]  /*3350*/  FFMA R97, R97, R6.reuse, 0.5 ;  /* 0x3f00000061617423 */ /* 0x080fe20000000006 */
[-C--:B------:R-:W-:Y:S01]  /*3360*/  FFMA R75, R75, R6.reuse, 0.5 ;  /* 0x3f0000004b4b7423 */ /* 0x080fe20000000006 */
[-C--:B------:R-:W-:Y:S01]  /*3370*/  FFMA R109, R109, R6.reuse, 0.5 ;  /* 0x3f0000006d6d7423 */ /* 0x080fe20000000006 */
[----:B------:R-:W1:Y:S01]  /*3380*/  MUFU.EX2 R7, R7 ;  /* 0x0000000700077308 */ /* 0x000e620000000800 */
[----:B------:R-:W-:Y:S01]  /*3390*/  FFMA R29, R29, R6, 0.5 ;  /* 0x3f0000001d1d7423 */ /* 0x000fe20000000006 */
[----:B------:R-:W-:-:S02]  /*33a0*/  UIMAD.WIDE.U32 UR18, UR21, UR12, URZ ;  /* 0x0000000c151272a5 */ /* 0x000fc4000f8e00ff */
[----:B------:R-:W-:Y:S01]  /*33b0*/  UIMAD UR6, UR6, UR12, URZ ;  /* 0x0000000c060672a4 */ /* 0x000fe2000f8e02ff */
[----:B------:R-:W4:Y:S01]  /*33c0*/  LDCU.128 UR8, c[0x0][0x390] ;  /* 0x00007200ff0877ac */ /* 0x000f220008000c00 */
[----:B0-----:R1:W4:Y:S02]  /*33d0*/  @P2 LDG.E R74, desc[UR22][R32.64] ;  /* 0x00000016204a2981 */ /* 0x001324000c1e1900 */
[----:B-1----:R-:W-:-:S06]  /*33e0*/  FADD R32, R7, 1 ;  /* 0x3f80000007207421 */ /* 0x002fcc0000000000 */
        /* <DEDUP_REMOVED lines=10> */
[----:B------:R-:W-:Y:S01]  /*3490*/  FMUL R80, R80, R63 ;  /* 0x0000003f50507220 */ /* 0x000fe20000400000 */
[----:B------:R-:W-:-:S04]  /*34a0*/  FSEL R34, R29, 1, !P1 ;  /* 0x3f8000001d227808 */ /* 0x000fc80004800000 */
[--C-:B------:R-:W-:Y:S01]  /*34b0*/  LOP3.LUT R63, R34, 0x80000000, R31.reuse, 0xb8, !PT ;  /* 0x80000000223f7812 */ /* 0x100fe200078eb81f */
[----:B------:R-:W-:Y:S01]  /*34c0*/  @!P3 FFMA R63, R31, R32, R31 ;  /* 0x000000201f3fb223 */ /* 0x000fe2000000001f */
[----:B---3--:R-:W-:-:S05]  /*34d0*/  HADD2.F32 R32, -RZ, R24.H0_H0 ;  /* 0x20000018ff207230 */ /* 0x008fca0000004100 */
[----:B------:R-:W-:-:S04]  /*34e0*/  FMUL R7, R32, 0.035677410662174224854 ;  /* 0x3d12227a20077820 */ /* 0x000fc80000400000 */
[----:B------:R-:W-:-:S04]  /*34f0*/  FFMA R7, R32, R7, 0.79788458347320556641 ;  /* 0x3f4c422a20077423 */ /* 0x000fc80000000007 */
[----:B------:R-:W-:-:S04]  /*3500*/  FMUL R31, R32, R7 ;  /* 0x00000007201f7220 */ /* 0x000fc80000400000 */
[----:B------:R-:W-:-:S06]  /*3510*/  FMUL R29, |R31|, 2.8853900432586669922 ;  /* 0x4038aa3b1f1d7820 */ /* 0x000fcc0000400200 */
[----:B------:R-:W0:Y:S02]  /*3520*/  MUFU.EX2 R29, R29 ;  /* 0x0000001d001d7308 */ /* 0x000e240000000800 */
[----:B0-----:R-:W-:-:S06]  /*3530*/  FADD R33, R29, 1 ;  /* 0x3f8000001d217421 */ /* 0x001fcc0000000000 */
[----:B------:R-:W0:Y:S01]  /*3540*/  MUFU.RCP R34, R33 ;  /* 0x0000002100227308 */ /* 0x000e220000001000 */
[C---:B------:R-:W-:Y:S01]  /*3550*/  FSETP.GE.AND P1, PT, |R31|.reuse, 9.010913848876953125, PT ;  /* 0x41102cb41f00780b */ /* 0x040fe20003f26200 */
[----:B------:R-:W-:-:S04]  /*3560*/  FMUL R42, R31, R31 ;  /* 0x0000001f1f2a7220 */ /* 0x000fc80000400000 */
[----:B------:R-:W-:Y:S01]  /*3570*/  FFMA R7, R42, R4, -0.052303962409496307373 ;  /* 0xbd563cae2a077423 */ /* 0x000fe20000000004 */
[----:B0-----:R-:W-:-:S05]  /*3580*/  FFMA R34, R34, -2, R5 ;  /* 0xc000000022227823 */ /* 0x001fca0000000005 */
[----:B------:R-:W-:Y:S01]  /*3590*/  FSEL R34, R34, 1, !P1 ;  /* 0x3f80000022227808 */ /* 0x000fe20004800000 */
[----:B------:R-:W-:-:S03]  /*35a0*/  FFMA R7, R42, R7, 0.1331529766321182251 ;  /* 0x3e0859412a077423 */ /* 0x000fc60000000007 */
[----:B------:R-:W-:Y:S02]  /*35b0*/  LOP3.LUT R29, R34, 0x80000000, R31, 0xb8, !PT ;  /* 0x80000000221d7812 */ /* 0x000fe400078eb81f */
[----:B------:R-:W-:Y:S01]  /*35c0*/  SHF.R.U64 R34, R24, 0x10, R25 ;  /* 0x0000001018227819 */ /* 0x000fe20000001219 */
[----:B------:R-:W-:Y:S01]  /*35d0*/  FFMA R7, R42, R7, -0.33332768082618713379 ;  /* 0xbeaaa9ed2a077423 */ /* 0x000fe20000000007 */
[----:B------:R-:W-:-:S03]  /*35e0*/  FSETP.GE.AND P3, PT, |R31|, 0.60000002384185791016, PT ;  /* 0x3f19999a1f00780b */ /* 0x000fc60003f66200 */
[----:B------:R-:W-:Y:S02]  /*35f0*/  HADD2.F32 R34, -RZ, R34.H0_H0 ;  /* 0x20000022ff227230 */ /* 0x000fe40000004100 */
[----:B------:R-:W-:-:S03]  /*3600*/  FFMA R42, R42, R7, RZ ;  /* 0x000000072a2a7223 */ /* 0x000fc600000000ff */
[----:B------:R-:W-:-:S04]  /*3610*/  FMUL R7, R34, 0.035677410662174224854 ;  /* 0x3d12227a22077820 */ /* 0x000fc80000400000 */
[----:B------:R-:W-:Y:S01]  /*3620*/  FFMA R7, R34, R7, 0.79788458347320556641 ;  /* 0x3f4c422a22077423 */ /* 0x000fe20000000007 */
[----:B------:R-:W-:-:S03]  /*3630*/  @!P3 FFMA R29, R31, R42, R31 ;  /* 0x0000002a1f1db223 */ /* 0x000fc6000000001f */
        /* <DEDUP_REMOVED lines=22> */
[----:B------:R-:W-:Y:S01]  /*37a0*/  ISETP.GE.U32.AND P1, PT, R3, UR7, PT ;  /* 0x0000000703007c0c */ /* 0x000fe2000bf26070 */
[----:B------:R-:W-:-:S03]  /*37b0*/  FFMA R31, R81, R6, 0.5 ;  /* 0x3f000000511f7423 */ /* 0x000fc60000000006 */
[----:B------:R-:W-:Y:S01]  /*37c0*/  ISETP.GE.U32.OR P1, PT, R35, UR14, P1 ;  /* 0x0000000e23007c0c */ /* 0x000fe20008f26470 */
        /* <DEDUP_REMOVED lines=11> */
[----:B------:R-:W-:Y:S01]  /*3880*/  SHF.R.U32.HI R36, RZ, 0x10, R25 ;  /* 0x00000010ff247819 */ /* 0x000fe20000011619 */
[----:B------:R-:W-:Y:S01]  /*3890*/  FFMA R7, R76, R7, RZ ;  /* 0x000000074c077223 */ /* 0x000fe200000000ff */
[----:B------:R-:W-:-:S03]  /*38a0*/  LOP3.LUT R33, R33, 0x80000000, R24, 0xb8, !PT ;  /* 0x8000000021217812 */ /* 0x000fc600078eb818 */
[----:B------:R-:W-:Y:S02]  /*38b0*/  HADD2.F32 R36, -RZ, R36.H0_H0 ;  /* 0x20000024ff247230 */ /* 0x000fe40000004100 */
[----:B------:R-:W-:-:S03]  /*38c0*/  @!P4 FFMA R33, R24, R7, R24 ;  /* 0x000000071821c223 */ /* 0x000fc60000000018 */
        /* <DEDUP_REMOVED lines=11> */
[C---:B------:R-:W-:Y:S01]  /*3980*/  FFMA R78, R43.reuse, R78, 0.1331529766321182251 ;  /* 0x3e0859412b4e7423 */ /* 0x040fe2000000004e */
[----:B------:R-:W-:Y:S01]  /*3990*/  FSETP.GE.AND P3, PT, |R24|, 9.010913848876953125, PT ;  /* 0x41102cb41800780b */ /* 0x000fe20003f66200 */
[----:B------:R-:W-:Y:S02]  /*39a0*/  FMUL R56, R56, R87 ;  /* 0x0000005738387220 */ /* 0x000fe40000400000 */
[----:B------:R-:W-:Y:S01]  /*39b0*/  FFMA R7, R43, R78, -0.33332768082618713379 ;  /* 0xbeaaa9ed2b077423 */ /* 0x000fe2000000004e */
[----:B------:R-:W-:Y:S01]  /*39c0*/  FMUL R88, R41, R88 ;  /* 0x0000005829587220 */ /* 0x000fe20000400000 */
[----:B--2---:R-:W-:Y:S02]  /*39d0*/  HADD2.F32 R41, -RZ, R22.H0_H0 ;  /* 0x20000016ff297230 */ /* 0x004fe40000004100 */
        /* <DEDUP_REMOVED lines=13> */
[----:B0-----:R-:W-:-:S03]  /*3ab0*/  FADD R38, R25, 1 ;  /* 0x3f80000019267421 */ /* 0x001fc60000000000 */
[----:B------:R-:W-:-:S03]  /*3ac0*/  FFMA R76, R35, R4, -0.052303962409496307373 ;  /* 0xbd563cae234c7423 */ /* 0x000fc60000000004 */
[----:B------:R-:W0:Y:S01]  /*3ad0*/  MUFU.RCP R38, R38 ;  /* 0x0000002600267308 */ /* 0x000e220000001000 */
[----:B------:R-:W-:-:S04]  /*3ae0*/  FFMA R76, R35, R76, 0.1331529766321182251 ;  /* 0x3e085941234c7423 */ /* 0x000fc8000000004c */
[----:B------:R-:W-:Y:S01]  /*3af0*/  FFMA R7, R35, R76, -0.33332768082618713379 ;  /* 0xbeaaa9ed23077423 */ /* 0x000fe2000000004c */
[----:B------:R-:W-:-:S03]  /*3b00*/  FSETP.GE.AND P3, PT, |R24|, 9.010913848876953125, PT ;  /* 0x41102cb41800780b */ /* 0x000fc60003f66200 */
[----:B------:R-:W-:Y:S01]  /*3b10*/  FFMA R43, R35, R7, RZ ;  /* 0x00000007232b7223 */ /* 0x000fe200000000ff */
[----:B0-----:R-:W-:Y:S01]  /*3b20*/  FFMA R7, R38, -2, R5 ;  /* 0xc000000026077823 */ /* 0x001fe20000000005 */
[----:B------:R-:W-:-:S04]  /*3b30*/  SHF.R.U64 R38, R22, 0x10, R23 ;  /* 0x0000001016267819 */ /* 0x000fc80000001217 */
[----:B------:R-:W-:Y:S01]  /*3b40*/  FSEL R7, R7, 1, !P3 ;  /* 0x3f80000007077808 */ /* 0x000fe20005800000 */
[----:B------:R-:W-:Y:S01]  /*3b50*/  HADD2.F32 R38, -RZ, R38.H0_H0 ;  /* 0x20000026ff267230 */ /* 0x000fe20000004100 */
[----:B------:R-:W-:Y:S02]  /*3b60*/  FSETP.GE.AND P4, PT, |R24|, 0.60000002384185791016, PT ;  /* 0x3f19999a1800780b */ /* 0x000fe40003f86200 */
[----:B------:R-:W-:Y:S02]  /*3b70*/  LOP3.LUT R35, R7, 0x80000000, R24, 0xb8, !PT ;  /* 0x8000000007237812 */ /* 0x000fe400078eb818 */
[----:B------:R-:W-:-:S04]  /*3b80*/  FMUL R7, R38, 0.035677410662174224854 ;  /* 0x3d12227a26077820 */ /* 0x000fc80000400000 */
[----:B------:R-:W-:-:S04]  /*3b90*/  FFMA R7, R38, R7, 0.79788458347320556641 ;  /* 0x3f4c422a26077423 */ /* 0x000fc80000000007 */
[----:B------:R-:W-:Y:S01]  /*3ba0*/  FMUL R22, R38, R7 ;  /* 0x0000000726167220 */ /* 0x000fe20000400000 */
[----:B------:R-:W-:-:S03]  /*3bb0*/  @!P4 FFMA R35, R24, R43, R24 ;  /* 0x0000002b1823c223 */ /* 0x000fc60000000018 */
[----:B------:R-:W-:-:S06]  /*3bc0*/  FMUL R24, |R22|, 2.8853900432586669922 ;  /* 0x4038aa3b16187820 */ /* 0x000fcc0000400200 */
[----:B------:R-:W0:Y:S01]  /*3bd0*/  MUFU.EX2 R24, R24 ;  /* 0x0000001800187308 */ /* 0x000e220000000800 */
[----:B----4-:R-:W-:Y:S01]  /*3be0*/  @P2 R2UR UR30, R74 ;  /* 0x000000004a1e22ca */ /* 0x010fe200000e0000 */
[----:B------:R-:W-:Y:S01]  /*3bf0*/  FMUL R43, R22, R22 ;  /* 0x00000016162b7220 */ /* 0x000fe20000400000 */
[----:B0-----:R-:W-:-:S05]  /*3c00*/  FADD R25, R24, 1 ;  /* 0x3f80000018197421 */ /* 0x001fca0000000000 */
[----:B------:R-:W0:Y:S01]  /*3c10*/  MUFU.RCP R74, R25 ;  /* 0x00000019004a7308 */ /* 0x000e220000001000 */
[C---:B------:R-:W-:Y:S01]  /*3c20*/  FFMA R76, R43.reuse, R4, -0.052303962409496307373 ;  /* 0xbd563cae2b4c7423 */ /* 0x040fe20000000004 */
[----:B------:R-:W-:Y:S01]  /*3c30*/  FMUL R66, R66, R93 ;  /* 0x0000005d42427220 */ /* 0x000fe20000400000 */
[--C-:B------:R-:W-:Y:S02]  /*3c40*/  SHF.R.U32.HI R93, RZ, 0x10, R15.reuse ;  /* 0x00000010ff5d7819 */ /* 0x100fe4000001160f */
[C---:B------:R-:W-:Y:S01]  /*3c50*/  FFMA R76, R43.reuse, R76, 0.1331529766321182251 ;  /* 0x3e0859412b4c7423 */ /* 0x040fe2000000004c */
[C---:B------:R-:W-:Y:S02]  /*3c60*/  FSETP.GE.AND P3, PT, |R22|.reuse, 0.60000002384185791016, PT ;  /* 0x3f19999a1600780b */ /* 0x040fe40003f66200 */
[----:B------:R-:W-:Y:S01]  /*3c70*/  FSETP.GE.AND P2, PT, |R22|, 9.010913848876953125, PT ;  /* 0x41102cb41600780b */ /* 0x000fe20003f46200 */
[----:B------:R-:W-:Y:S01]  /*3c80*/  FFMA R7, R43, R76, -0.33332768082618713379 ;  /* 0xbeaaa9ed2b077423 */ /* 0x000fe2000000004c */
[----:B------:R-:W-:Y:S01]  /*3c90*/  SHF.R.U64 R81, R14, 0x10, R15 ;  /* 0x000000100e517819 */ /* 0x000fe2000000120f */
[----:B------:R-:W-:-:S02]  /*3ca0*/  HADD2.F32 R93, -RZ, R93.H0_H0 ;  /* 0x2000005dff5d7230 */ /* 0x000fc40000004100 */
[----:B------:R-:W-:Y:S01]  /*3cb0*/  FFMA R7, R43, R7, RZ ;  /* 0x000000072b077223 */ /* 0x000fe200000000ff */
[----:B0-----:R-:W-:Y:S01]  /*3cc0*/  FFMA R74, R74, -2, R5 ;  /* 0xc00000004a4a7823 */ /* 0x001fe20000000005 */
[----:B------:R-:W-:Y:S02]  /*3cd0*/  HADD2.F32 R81, -RZ, R81.H0_H0 ;  /* 0x20000051ff517230 */ /* 0x000fe40000004100 */
[C---:B------:R-:W-:Y:S02]  /*3ce0*/  FMUL R24, R93.reuse, 0.035677410662174224854 ;  /* 0x3d12227a5d187820 */ /* 0x040fe40000400000 */
[----:B------:R-:W-:Y:S02]  /*3cf0*/  FSEL R43, R74, 1, !P2 ;  /* 0x3f8000004a2b7808 */ /* 0x000fe40005000000 */
[----:B------:R-:W-:Y:S01]  /*3d00*/  FFMA R24, R93, R24, 0.79788458347320556641 ;  /* 0x3f4c422a5d187423 */ /* 0x000fe20000000018 */
[----:B------:R-:W-:Y:S01]  /*3d10*/  FMUL R14, R81, 0.035677410662174224854 ;  /* 0x3d12227a510e7820 */ /* 0x000fe20000400000 */
[--C-:B------:R-:W-:Y:S01]  /*3d20*/  LOP3.LUT R43, R43, 0x80000000, R22.reuse, 0xb8, !PT ;  /* 0x800000002b2b7812 */ /* 0x100fe200078eb816 */
[----:B------:R-:W-:Y:S01]  /*3d30*/  @!P3 FFMA R43, R22, R7, R22 ;  /* 0x00000007162bb223 */ /* 0x000fe20000000016 */
[----:B------:R-:W-:Y:S01]  /*3d40*/  FMUL R22, R50, R101 ;  /* 0x0000006532167220 */ /* 0x000fe20000400000 */
[----:B------:R-:W-:Y:S01]  /*3d50*/  FMUL R50, R62, R95 ;  /* 0x0000005f3e327220 */ /* 0x000fe20000400000 */
[----:B------:R-:W-:Y:S01]  /*3d60*/  FMUL R62, R72, R79 ;  /* 0x0000004f483e7220 */ /* 0x000fe20000400000 */
[----:B------:R-:W-:Y:S01]  /*3d70*/  FMUL R72, R93, R24 ;  /* 0x000000185d487220 */ /* 0x000fe20000400000 */
[----:B------:R-:W-:-:S03]  /*3d80*/  FFMA R14, R81, R14, 0.79788458347320556641 ;  /* 0x3f4c422a510e7423 */ /* 0x000fc6000000000e */
[----:B------:R-:W-:Y:S01]  /*3d90*/  FMUL R15, |R72|, 2.8853900432586669922 ;  /* 0x4038aa3b480f7820 */ /* 0x000fe20000400200 */
[----:B------:R-:W-:-:S04]  /*3da0*/  FMUL R25, R81, R14 ;  /* 0x0000000e51197220 */ /* 0x000fc80000400000 */
[----:B------:R-:W-:Y:S01]  /*3db0*/  FMUL R7, |R25|, 2.8853900432586669922 ;  /* 0x4038aa3b19077820 */ /* 0x000fe20000400200 */
[----:B------:R-:W0:Y:S08]  /*3dc0*/  MUFU.EX2 R15, R15 ;  /* 0x0000000f000f7308 */ /* 0x000e300000000800 */
[----:B------:R-:W1:Y:S01]  /*3dd0*/  MUFU.EX2 R7, R7 ;  /* 0x0000000700077308 */ /* 0x000e620000000800 */
[-C--:B------:R-:W-:Y:S01]  /*3de0*/  FFMA R24, R71, R6.reuse, 0.5 ;  /* 0x3f00000047187423 */ /* 0x080fe20000000006 */
[----:B------:R-:W-:-:S03]  /*3df0*/  FFMA R14, R73, R6, 0.5 ;  /* 0x3f000000490e7423 */ /* 0x000fc60000000006 */
[----:B------:R-:W-:Y:S01]  /*3e00*/  FMUL R67, R67, R24 ;  /* 0x0000001843437220 */ /* 0x000fe20000400000 */
[----:B0-----:R-:W-:Y:S01]  /*3e10*/  FADD R71, R15, 1 ;  /* 0x3f8000000f477421 */ /* 0x001fe20000000000 */
[----:B------:R-:W-:Y:S01]  /*3e20*/  FMUL R14, R47, R14 ;  /* 0x0000000e2f0e7220 */ /* 0x000fe20000400000 */
[----:B------:R-:W-:Y:S02]  /*3e30*/  FFMA R24, R107, R6, 0.5 ;  /* 0x3f0000006b187423 */ /* 0x000fe40000000006 */
[----:B------:R-:W0:Y:S01]  /*3e40*/  MUFU.RCP R74, R71 ;  /* 0x00000047004a7308 */ /* 0x000e220000001000 */
[----:B------:R-:W-:Y:S01]  /*3e50*/  FMUL R89, R48, R89 ;  /* 0x0000005930597220 */ /* 0x000fe20000400000 */
[----:B-1----:R-:W-:Y:S01]  /*3e60*/  FADD R47, R7, 1 ;  /* 0x3f800000072f7421 */ /* 0x002fe20000000000 */
[----:B------:R-:W-:Y:S01]  /*3e70*/  FMUL R48, R60, R77 ;  /* 0x0000004d3c307220 */ /* 0x000fe20000400000 */
[----:B------:R-:W-:Y:S01]  /*3e80*/  FMUL R49, R49, R24 ;  /* 0x0000001831317220 */ /* 0x000fe20000400000 */
[----:B------:R-:W-:-:S03]  /*3e90*/  FFMA R24, R103, R6, 0.5 ;  /* 0x3f00000067187423 */ /* 0x000fc60000000006 */
[----:B------:R-:W1:Y:S01]  /*3ea0*/  MUFU.RCP R60, R47 ;  /* 0x0000002f003c7308 */ /* 0x000e620000001000 */
[----:B------:R-:W-:Y:S01]  /*3eb0*/  FMUL R15, R72, R72 ;  /* 0x00000048480f7220 */ /* 0x000fe20000400000 */
[----:B------:R-:W-:-:S03]  /*3ec0*/  FMUL R95, R69, R24 ;  /* 0x00000018455f7220 */ /* 0x000fc60000400000 */
[----:B------:R-:W-:Y:S01]  /*3ed0*/  FFMA R24, R15, R4, -0.052303962409496307373 ;  /* 0xbd563cae0f187423 */ /* 0x000fe20000000004 */
[----:B------:R-:W-:Y:S01]  /*3ee0*/  FMUL R97, R64, R97 ;  /* 0x0000006140617220 */ /* 0x000fe20000400000 */
[----:B------:R-:W-:Y:S01]  /*3ef0*/  FMUL R64, R70, R75 ;  /* 0x0000004b46407220 */ /* 0x000fe20000400000 */
[----:B------:R-:W-:Y:S01]  /*3f00*/  FMUL R70, R25, R25 ;  /* 0x0000001919467220 */ /* 0x000fe20000400000 */
[C---:B------:R-:W-:Y:S01]  /*3f10*/  FFMA R24, R15.reuse, R24, 0.1331529766321182251 ;  /* 0x3e0859410f187423 */ /* 0x040fe20000000018 */
[--C-:B0-----:R-:W-:Y:S01]  /*3f20*/  FFMA R74, R74, -2, R5.reuse ;  /* 0xc00000004a4a7823 */ /* 0x101fe20000000005 */
[----:B------:R-:W-:Y:S01]  /*3f30*/  FSETP.GE.AND P4, PT, |R72|, 9.010913848876953125, PT ;  /* 0x41102cb44800780b */ /* 0x000fe20003f86200 */
[----:B------:R-:W-:Y:S01]  /*3f40*/  FFMA R7, R70, R4, -0.052303962409496307373 ;  /* 0xbd563cae46077423 */ /* 0x000fe20000000004 */
[----:B------:R-:W-:Y:S01]  /*3f50*/  FSETP.GE.AND P5, PT, |R72|, 0.60000002384185791016, PT ;  /* 0x3f19999a4800780b */ /* 0x000fe20003fa6200 */
[----:B------:R-:W-:Y:S01]  /*3f60*/  FFMA R76, R15, R24, -0.33332768082618713379 ;  /* 0xbeaaa9ed0f4c7423 */ /* 0x000fe20000000018 */
[----:B------:R-:W-:Y:S01]  /*3f70*/  FFMA R24, R105, R6, 0.5 ;  /* 0x3f00000069187423 */ /* 0x000fe20000000006 */
[----:B------:R-:W-:Y:S01]  /*3f80*/  FFMA R7, R70, R7, 0.1331529766321182251 ;  /* 0x3e08594146077423 */ /* 0x000fe20000000007 */
[----:B------:R-:W-:Y:S01]  /*3f90*/  FSETP.GE.AND P3, PT, |R25|, 0.60000002384185791016, PT ;  /* 0x3f19999a1900780b */ /* 0x000fe20003f66200 */
[----:B-1----:R-:W-:Y:S01]  /*3fa0*/  FFMA R60, R60, -2, R5 ;  /* 0xc00000003c3c7823 */ /* 0x002fe20000000005 */
[----:B------:R-:W-:Y:S01]  /*3fb0*/  FSEL R47, R74, 1, !P4 ;  /* 0x3f8000004a2f7808 */ /* 0x000fe20006000000 */
[----:B------:R-:W-:Y:S01]  /*3fc0*/  FMUL R83, R45, R24 ;  /* 0x000000182d537220 */ /* 0x000fe20000400000 */
[----:B------:R-:W-:Y:S01]  /*3fd0*/  FSETP.GE.AND P2, PT, |R25|, 9.010913848876953125, PT ;  /* 0x41102cb41900780b */ /* 0x000fe20003f46200 */
[----:B------:R-:W-:Y:S01]  /*3fe0*/  FFMA R7, R70, R7, -0.33332768082618713379 ;  /* 0xbeaaa9ed46077423 */ /* 0x000fe20000000007 */
[--C-:B------:R-:W-:Y:S01]  /*3ff0*/  LOP3.LUT R73, R47, 0x80000000, R72.reuse, 0xb8, !PT ;  /* 0x800000002f497812 */ /* 0x100fe200078eb848 */
[----:B------:R-:W-:Y:S01]  /*4000*/  FFMA R15, R15, R76, RZ ;  /* 0x0000004c0f0f7223 */ /* 0x000fe200000000ff */
[----:B------:R-:W-:Y:S01]  /*4010*/  FSEL R60, R60, 1, !P2 ;  /* 0x3f8000003c3c7808 */ /* 0x000fe20005000000 */
[----:B------:R-:W-:Y:S01]  /*4020*/  FMUL R79, R66, UR30 ;  /* 0x0000001e424f7c20 */ /* 0x000fe20008400000 */
[----:B------:R-:W-:Y:S01]  /*4030*/  FMUL R47, R83, UR30 ;  /* 0x0000001e532f7c20 */ /* 0x000fe20008400000 */
[----:B------:R-:W-:Y:S01]  /*4040*/  FFMA R70, R70, R7, RZ ;  /* 0x0000000746467223 */ /* 0x000fe200000000ff */
[--C-:B------:R-:W-:Y:S01]  /*4050*/  LOP3.LUT R7, R60, 0x80000000, R25.reuse, 0xb8, !PT ;  /* 0x800000003c077812 */ /* 0x100fe200078eb819 */
[----:B------:R-:W-:Y:S01]  /*4060*/  @!P5 FFMA R73, R72, R15, R72 ;  /* 0x0000000f4849d223 */ /* 0x000fe20000000048 */
[----:B------:R-:W-:Y:S01]  /*4070*/  FMUL R60, R56, UR30 ;  /* 0x0000001e383c7c20 */ /* 0x000fe20008400000 */
[----:B------:R-:W-:Y:S01]  /*4080*/  F2FP.SATFINITE.E4M3.F32.PACK_AB_MERGE_C R79, RZ, R79, RZ ;  /* 0x0000004fff4f723e */ /* 0x000fe200048070ff */
[----:B------:R-:W-:Y:S01]  /*4090*/  FMUL R15, R64, UR30 ;  /* 0x0000001e400f7c20 */ /* 0x000fe20008400000 */
[----:B------:R-:W-:Y:S01]  /*40a0*/  F2FP.SATFINITE.E4M3.F32.PACK_AB_MERGE_C R47, RZ, R47, RZ ;  /* 0x0000002fff2f723e */ /* 0x000fe200048070ff */
[----:B------:R-:W-:Y:S01]  /*40b0*/  @!P3 FFMA R7, R25, R70, R25 ;  /* 0x000000461907b223 */ /* 0x000fe20000000019 */
[----:B------:R-:W-:-:S02]  /*40c0*/  PRMT R24, R79, 0x7104, RZ ;  /* 0x000071044f187816 */ /* 0x000fc400000000ff */
[----:B------:R-:W-:Y:S02]  /*40d0*/  LOP3.LUT R25, R47, 0xff, RZ, 0xc0, !PT ;  /* 0x000000ff2f197812 */ /* 0x000fe400078ec0ff */
[----:B------:R-:W-:Y:S02]  /*40e0*/  F2FP.SATFINITE.E4M3.F32.PACK_AB_MERGE_C R60, RZ, R60, RZ ;  /* 0x0000003cff3c723e */ /* 0x000fe400048070ff */
[----:B------:R-:W-:Y:S02]  /*40f0*/  F2FP.SATFINITE.E4M3.F32.PACK_AB_MERGE_C R15, RZ, R15, RZ ;  /* 0x0000000fff0f723e */ /* 0x000fe400048070ff */
[----:B------:R-:W-:Y:S02]  /*4100*/  LOP3.LUT R45, R25, 0xff00, R24, 0xf8, !PT ;  /* 0x0000ff00192d7812 */ /* 0x000fe400078ef818 */
[----:B------:R-:W-:Y:S02]  /*4110*/  LOP3.LUT R25, R60, 0xffff, RZ, 0xc0, !PT ;  /* 0x0000ffff3c197812 */ /* 0x000fe400078ec0ff */
[----:B------:R-:W-:Y:S01]  /*4120*/  LOP3.LUT R78, R15, 0xff, RZ, 0xc0, !PT ;  /* 0x000000ff0f4e7812 */ /* 0x000fe200078ec0ff */
[----:B------:R-:W-:Y:S01]  /*4130*/  FMUL R84, R68, R109 ;  /* 0x0000006d44547220 */ /* 0x000fe20000400000 */
[----:B------:R-:W-:-:S02]  /*4140*/  SHF.L.U32 R25, R25, 0x18, RZ ;  /* 0x0000001819197819 */ /* 0x000fc400000006ff */
[----:B------:R-:W-:Y:S01]  /*4150*/  SHF.L.U32 R68, R78, 0x10, RZ ;  /* 0x000000104e447819 */ /* 0x000fe200000006ff */
[----:B------:R-:W-:-:S03]  /*4160*/  USHF.L.U32 UR12, UR28, 0x3, URZ ;  /* 0x000000031c0c7899 */ /* 0x000fc600080006ff */
[----:B------:R-:W-:Y:S02]  /*4170*/  LOP3.LUT R45, R25, R45, R68, 0xfe, !PT ;  /* 0x0000002d192d7212 */ /* 0x000fe400078efe44 */
[----:B------:R-:W-:Y:S01]  /*4180*/  @!P0 CS2R R68, SRZ ;  /* 0x0000000000448805 */ /* 0x000fe2000001ff00 */
[----:B------:R-:W-:Y:S01]  /*4190*/  FFMA R24, R7, R6, 0.5 ;  /* 0x3f00000007187423 */ /* 0x000fe20000000006 */
[----:B------:R-:W-:Y:S02]  /*41a0*/  UIMAD UR13, UR21, UR13, UR6 ;  /* 0x0000000d150d72a4 */ /* 0x000fe4000f8e0206 */
[----:B------:R-:W-:Y:S01]  /*41b0*/  USHF.L.U64.HI UR21, UR28, 0x3, UR29 ;  /* 0x000000031c157899 */ /* 0x000fe2000801021d */
[----:B------:R-:W-:Y:S01]  /*41c0*/  FMUL R81, R81, R24 ;  /* 0x0000001851517220 */ /* 0x000fe20000400000 */
[----:B------:R0:W5:Y:S01]  /*41d0*/  @P0 LDG.E.64 R68, desc[UR22][R8.64] ;  /* 0x0000001608440981 */ /* 0x000162000c1e1b00 */
[----:B------:R-:W-:-:S04]  /*41e0*/  FFMA R24, R73, R6, 0.5 ;  /* 0x3f00000049187423 */ /* 0x000fc80000000006 */
[----:B------:R-:W-:Y:S01]  /*41f0*/  FMUL R93, R93, R24 ;  /* 0x000000185d5d7220 */ /* 0x000fe20000400000 */
[----:B0-----:R-:W-:-:S04]  /*4200*/  @P0 IADD3 R8, P2, PT, R12, UR12, RZ ;  /* 0x0000000c0c080c10 */ /* 0x001fc8000ff5e0ff */
[----:B------:R-:W-:Y:S02]  /*4210*/  @P0 IADD3.X R13, PT, PT, R13, UR21, RZ, P2, !PT ;  /* 0x000000150d0d0c10 */ /* 0x000fe400097fe4ff */
[----:B------:R-:W-:-:S04]  /*4220*/  @P0 LEA R24, P2, R8, UR15, 0x3 ;  /* 0x0000000f08180c11 */ /* 0x000fc8000f8418ff */
[----:B------:R-:W-:-:S06]  /*4230*/  @P0 LEA.HI.X R25, R8, UR16, R13, 0x3, P2 ;  /* 0x0000001008190c11 */ /* 0x000fcc00090f1c0d */
[----:B------:R-:W5:Y:S01]  /*4240*/  @P0 LDG.E.64 R24, desc[UR22][R24.64] ;  /* 0x0000001618180981 */ /* 0x000f62000c1e1b00 */
[----:B------:R-:W-:-:S04]  /*4250*/  FMNMX3 R7, |R31|, RZ, |R88|, !PT ;  /* 0x000000ff1f077276 */ /* 0x000fc80007800658 */
[----:B------:R-:W-:-:S04]  /*4260*/  FMNMX3 R7, |R86|, R7, |R85|, !PT ;  /* 0x0000000756077276 */ /* 0x000fc80007800655 */
[----:B------:R-:W-:-:S04]  /*4270*/  FMNMX3 R7, |R14|, R7, |R49|, !PT ;  /* 0x000000070e077276 */ /* 0x000fc80007800631 */
[----:B------:R-:W-:Y:S02]  /*4280*/  FMNMX R7, |R48|, R7, !PT ;  /* 0x0000000730077209 */ /* 0x000fe40007800200 */
[----:B------:R-:W-:Y:S01]  /*4290*/  @!P0 CS2R R74, SRZ ;  /* 0x00000000004a8805 */ /* 0x000fe2000001ff00 */
[----:B------:R-:W-:Y:S01]  /*42a0*/  UIADD3 UR17, UP1, UPT, UR17, UR8, URZ ;  /* 0x0000000811117290 */ /* 0x000fe2000ff3e0ff */
[----:B------:R-:W-:Y:S01]  /*42b0*/  FMNMX3 R15, |R95|, R7, |R82|, !PT ;  /* 0x000000075f0f7276 */ /* 0x000fe20007800652 */
[----:B------:R-:W-:Y:S01]  /*42c0*/  USHF.L.U32 UR6, UR18, 0x7, URZ ;  /* 0x0000000712067899 */ /* 0x000fe200080006ff */
[----:B------:R-:W-:Y:S01]  /*42d0*/  @!P0 CS2R R70, SRZ ;  /* 0x0000000000468805 */ /* 0x000fe2000001ff00 */
[----:B------:R-:W-:Y:S01]  /*42e0*/  UIADD3 UR8, UPT, UPT, UR19, UR13, URZ ;  /* 0x0000000d13087290 */ /* 0x000fe2000fffe0ff */
[----:B------:R-:W-:Y:S02]  /*42f0*/  FMNMX3 R15, |R80|, R15, |R111|, !PT ;  /* 0x0000000f500f7276 */ /* 0x000fe4000780066f */
[----:B------:R-:W-:-:S02]  /*4300*/  @!P0 CS2R R72, SRZ ;  /* 0x0000000000488805 */ /* 0x000fc4000001ff00 */
[----:B------:R-:W-:Y:S01]  /*4310*/  @!P0 CS2R R76, SRZ ;  /* 0x00000000004c8805 */ /* 0x000fe2000001ff00 */
[----:B------:R-:W-:Y:S01]  /*4320*/  ULEA UR6, UP0, UR4, UR6, 0x8 ;  /* 0x0000000604067291 */ /* 0x000fe2000f8040ff */
[----:B------:R0:W5:Y:S01]  /*4330*/  @P0 LDG.E.64 R74, desc[UR22][R20.64] ;  /* 0x00000016144a0981 */ /* 0x000162000c1e1b00 */
[----:B------:R-:W-:Y:S01]  /*4340*/  USHF.L.U64.HI UR18, UR18, 0x7, UR8 ;  /* 0x0000000712127899 */ /* 0x000fe20008010208 */
[----:B------:R-:W-:Y:S01]  /*4350*/  FMUL R49, R49, UR30 ;  /* 0x0000001e31317c20 */ /* 0x000fe20008400000 */
[----:B------:R-:W-:Y:S01]  /*4360*/  UIADD3 UR6, UP2, UPT, UR6, UR10, URZ ;  /* 0x0000000a06067290 */ /* 0x000fe2000ff5e0ff */
[----:B------:R1:W5:Y:S01]  /*4370*/  @P0 LDG.E.64 R70, desc[UR22][R10.64] ;  /* 0x000000160a460981 */ /* 0x000362000c1e1b00 */
[----:B------:R-:W-:Y:S01]  /*4380*/  ULEA.HI.X UR4, UR4, UR18, UR5, 0x8, UP0 ;  /* 0x0000001204047291 */ /* 0x000fe200080f4405 */
[----:B------:R-:W-:Y:S01]  /*4390*/  FMUL R8, R86, UR30 ;  /* 0x0000001e56087c20 */ /* 0x000fe20008400000 */
[----:B------:R-:W-:Y:S01]  /*43a0*/  FMUL R9, R82, UR30 ;  /* 0x0000001e52097c20 */ /* 0x000fe20008400000 */
[----:B------:R2:W5:Y:S01]  /*43b0*/  @P0 LDG.E.64 R72, desc[UR22][R16.64] ;  /* 0x0000001610480981 */ /* 0x000562000c1e1b00 */
[----:B0-----:R-:W-:Y:S01]  /*43c0*/  FMUL R21, R85, UR30 ;  /* 0x0000001e55157c20 */ /* 0x001fe20008400000 */
[----:B------:R-:W-:-:S02]  /*43d0*/  FMNMX3 R85, |R30|, R15, |R89|, !PT ;  /* 0x0000000f1e557276 */ /* 0x000fc40007800659 */
[----:B------:R0:W5:Y:S01]  /*43e0*/  @P0 LDG.E.64 R76, desc[UR22][R18.64] ;  /* 0x00000016124c0981 */ /* 0x000162000c1e1b00 */
[----:B-1----:R-:W-:Y:S01]  /*43f0*/  FMUL R11, R14, UR30 ;  /* 0x0000001e0e0b7c20 */ /* 0x002fe20008400000 */
[----:B------:R-:W-:Y:S01]  /*4400*/  FMUL R14, R80, UR30 ;  /* 0x0000001e500e7c20 */ /* 0x000fe20008400000 */
[----:B------:R-:W-:Y:S01]  /*4410*/  FMUL R7, R31, UR30 ;  /* 0x0000001e1f077c20 */ /* 0x000fe20008400000 */
[----:B------:R-:W-:Y:S01]  /*4420*/  FMUL R10, R111, UR30 ;  /* 0x0000001e6f0a7c20 */ /* 0x000fe20008400000 */
[----:B------:R-:W-:Y:S01]  /*4430*/  FMUL R12, R48, UR30 ;  /* 0x0000001e300c7c20 */ /* 0x000fe20008400000 */
[----:B------:R-:W-:Y:S01]  /*4440*/  FMUL R13, R88, UR30 ;  /* 0x0000001e580d7c20 */ /* 0x000fe20008400000 */
[----:B------:R-:W-:Y:S01]  /*4450*/  FMUL R15, R30, UR30 ;  /* 0x0000001e1e0f7c20 */ /* 0x000fe20008400000 */
[----:B--2---:R-:W-:Y:S01]  /*4460*/  FMUL R16, R89, UR30 ;  /* 0x0000001e59107c20 */ /* 0x004fe20008400000 */
[C---:B------:R-:W-:Y:S01]  /*4470*/  FMNMX3 R85, |R22|.reuse, R85, |R97|, !PT ;  /* 0x0000005516557276 */ /* 0x040fe20007800661 */
[----:B------:R-:W-:Y:S01]  /*4480*/  FMUL R17, R97, UR30 ;  /* 0x0000001e61117c20 */ /* 0x000fe20008400000 */
[----:B0-----:R-:W-:Y:S01]  /*4490*/  FMUL R18, R95, UR30 ;  /* 0x0000001e5f127c20 */ /* 0x001fe20008400000 */
        /* <DEDUP_REMOVED lines=31> */
[----:B------:R-:W-:-:S04]  /*4690*/  LOP3.LUT R30, R21, 0xffff, RZ, 0xc0, !PT ;  /* 0x0000ffff151e7812 */ /* 0x000fc800078ec0ff */
[----:B------:R-:W-:Y:S02]  /*46a0*/  LEA R30, R30, R31, 0x18 ;  /* 0x0000001f1e1e7211 */ /* 0x000fe400078ec0ff */
[----:B------:R-:W-:-:S04]  /*46b0*/  SHF.L.U32 R31, R13, 0x8, RZ ;  /* 0x000000080d1f7819 */ /* 0x000fc800000006ff */
[----:B------:R-:W-:Y:S02]  /*46c0*/  LOP3.LUT R48, R30, 0xffff, R31, 0xf8, !PT ;  /* 0x0000ffff1e307812 */ /* 0x000fe400078ef81f */
[----:B------:R-:W-:Y:S02]  /*46d0*/  LEA R30, P2, R54, UR17, 0x2 ;  /* 0x00000011361e7c11 */ /* 0x000fe4000f8410ff */
[----:B------:R-:W-:Y:S02]  /*46e0*/  LOP3.LUT R49, R48, 0xff, R7, 0xf8, !PT ;  /* 0x000000ff30317812 */ /* 0x000fe400078ef807 */
[----:B------:R-:W-:-:S05]  /*46f0*/  LEA.HI.X R31, R54, UR9, R55, 0x2, P2 ;  /* 0x00000009361f7c11 */ /* 0x000fca00090f1437 */
[----:B------:R0:W-:Y:S04]  /*4700*/  STG.E desc[UR22][R30.64], R49 ;  /* 0x000000311e007986 */ /* 0x0001e8000c101916 */
.L_x_24880:
[----:B------:R-:W-:Y:S05]  /*4710*/  BSYNC.RECONVERGENT B0 ;  /* 0x0000000000007941 */ /* 0x000fea0003800200 */
.L_x_24879:
        /* <DEDUP_REMOVED lines=13> */
.L_x_24882:
[----:B------:R-:W-:Y:S05]  /*47f0*/  BSYNC.RECONVERGENT B0 ;  /* 0x0000000000007941 */ /* 0x000fea0003800200 */
.L_x_24881:
[----:B------:R-:W-:Y:S04]  /*4800*/  BSSY.RECONVERGENT B0, `(.L_x_24883) ;  /* 0x0000011000007945 */ /* 0x000fe80003800200 */
[----:B------:R-:W-:Y:S05]  /*4810*/  @P1 BRA `(.L_x_24884) ;  /* 0x00000000003c1947 */ /* 0x000fea0003800000 */
[----:B01----:R-:W-:Y:S02]  /*4820*/  SHF.L.U32 R30, R10, 0x10, RZ ;  /* 0x000000100a1e7819 */ /* 0x003fe400000006ff */
[----:B------:R-:W-:Y:S02]  /*4830*/  MOV R49, UR28 ;  /* 0x0000001c00317c02 */ /* 0x000fe40008000f00 */
[----:B------:R-:W-:Y:S02]  /*4840*/  LOP3.LUT R31, R30, 0xff0000, RZ, 0xc0, !PT ;  /* 0x00ff00001e1f7812 */ /* 0x000fe400078ec0ff */
[----:B------:R-:W-:Y:S02]  /*4850*/  LOP3.LUT R30, R15, 0xffff, RZ, 0xc0, !PT ;  /* 0x0000ffff0f1e7812 */ /* 0x000fe400078ec0ff */
[----:B------:R-:W-:Y:S02]  /*4860*/  MOV R88, UR29 ;  /* 0x0000001d00587c02 */ /* 0x000fe40008000f00 */
[----:B------:R-:W-:-:S02]  /*4870*/  LEA R30, R30, R31, 0x18 ;  /* 0x0000001f1e1e7211 */ /* 0x000fc400078ec0ff */
        /* <DEDUP_REMOVED lines=9> */
.L_x_24884:
[----:B------:R-:W-:Y:S05]  /*4910*/  BSYNC.RECONVERGENT B0 ;  /* 0x0000000000007941 */ /* 0x000fea0003800200 */
.L_x_24883:
[----:B------:R-:W-:Y:S04]  /*4920*/  BSSY.RECONVERGENT B0, `(.L_x_24885) ;  /* 0x0000012000007945 */ /* 0x000fe80003800200 */
[----:B------:R-:W-:Y:S05]  /*4930*/  @P1 BRA `(.L_x_24886) ;  /* 0x0000000000401947 */ /* 0x000fea0003800000 */
[----:B012---:R-:W-:Y:S01]  /*4940*/  MOV R49, UR28 ;  /* 0x0000001c00317c02 */ /* 0x007fe20008000f00 */
[----:B------:R-:W-:Y:S01]  /*4950*/  UIMAD UR5, UR29, 0x3, URZ ;  /* 0x000000031d0578a4 */ /* 0x000fe2000f8e02ff */
[----:B------:R-:W-:Y:S02]  /*4960*/  MOV R30, R54 ;  /* 0x00000036001e7202 */ /* 0x000fe40000000f00 */
[----:B------:R-:W-:-:S03]  /*4970*/  MOV R31, R55 ;  /* 0x00000037001f7202 */ /* 0x000fc60000000f00 */
        /* <DEDUP_REMOVED lines=12> */
.L_x_24886:
[----:B------:R-:W-:Y:S05]  /*4a40*/  BSYNC.RECONVERGENT B0 ;  /* 0x0000000000007941 */ /* 0x000fea0003800200 */
.L_x_24885:
        /* <DEDUP_REMOVED lines=16> */
.L_x_24888:
[----:B------:R-:W-:Y:S05]  /*4b50*/  BSYNC.RECONVERGENT B0 ;  /* 0x0000000000007941 */ /* 0x000fea0003800200 */
.L_x_24887:
[----:B012-4-:R-:W-:Y:S01]  /*4b60*/  FMUL R30, R57, UR30 ;  /* 0x0000001e391e7c20 */ /* 0x017fe20008400000 */
[----:B---3--:R-:W-:Y:S01]  /*4b70*/  FMUL R31, R62, UR30 ;  /* 0x0000001e3e1f7c20 */ /* 0x008fe20008400000 */
[----:B------:R-:W-:Y:S01]  /*4b80*/  LOP3.LUT R48, R82, 0xff, RZ, 0xc0, !PT ;  /* 0x000000ff52307812 */ /* 0x000fe200078ec0ff */
[-C--:B------:R-:W-:Y:S01]  /*4b90*/  FFMA R65, R65, R6.reuse, 0.5 ;  /* 0x3f00000041417423 */ /* 0x080fe20000000006 */
[----:B------:R-:W-:Y:S01]  /*4ba0*/  FMNMX3 R85, |R50|, R85, |R83|, !PT ;  /* 0x0000005532557276 */ /* 0x000fe20007800653 */
[----:B------:R-:W-:Y:S01]  /*4bb0*/  FFMA R53, R53, R6, 0.5 ;  /* 0x3f00000035357423 */ /* 0x000fe20000000006 */
[----:B------:R-:W-:Y:S01]  /*4bc0*/  F2FP.SATFINITE.E4M3.F32.PACK_AB_MERGE_C R88, RZ, R30, RZ ;  /* 0x0000001eff58723e */ /* 0x000fe200048070ff */
[----:B------:R-:W-:Y:S01]  /*4bd0*/  FMUL R30, R67, UR30 ;  /* 0x0000001e431e7c20 */ /* 0x000fe20008400000 */
[----:B------:R-:W-:Y:S01]  /*4be0*/  F2FP.SATFINITE.E4M3.F32.PACK_AB_MERGE_C R31, RZ, R31, RZ ;  /* 0x0000001fff1f723e */ /* 0x000fe200048070ff */
[----:B------:R-:W-:Y:S01]  /*4bf0*/  FMUL R65, R40, R65 ;  /* 0x0000004128417220 */ /* 0x000fe20000400000 */
[----:B------:R-:W-:Y:S01]  /*4c00*/  LOP3.LUT R40, R86, 0xff, RZ, 0xc0, !PT ;  /* 0x000000ff56287812 */ /* 0x000fe200078ec0ff */
[-C--:B------:R-:W-:Y:S01]  /*4c10*/  FFMA R63, R63, R6.reuse, 0.5 ;  /* 0x3f0000003f3f7423 */ /* 0x080fe20000000006 */
[----:B------:R-:W-:Y:S01]  /*4c20*/  PRMT R47, R31, 0x7104, RZ ;  /* 0x000071041f2f7816 */ /* 0x000fe200000000ff */
[----:B------:R-:W-:Y:S01]  /*4c30*/  FFMA R51, R51, R6, 0.5 ;  /* 0x3f00000033337423 */ /* 0x000fe20000000006 */
[----:B------:R-:W-:-:S02]  /*4c40*/  F2FP.SATFINITE.E4M3.F32.PACK_AB_MERGE_C R82, RZ, R30, RZ ;  /* 0x0000001eff52723e */ /* 0x000fc400048070ff */
[----:B-----5:R-:W-:Y:S02]  /*4c50*/  @!P0 CS2R R24, SRZ ;  /* 0x0000000000188805 */ /* 0x020fe4000001ff00 */
[----:B------:R-:W-:Y:S01]  /*4c60*/  LOP3.LUT R49, R48, 0xff00, R47, 0xf8, !PT ;  /* 0x0000ff0030317812 */ /* 0x000fe200078ef82f */
[----:B------:R-:W-:Y:S01]  /*4c70*/  BSSY.RECONVERGENT B0, `(.L_x_24889) ;  /* 0x000007f000007945 */ /* 0x000fe20003800200 */
[----:B------:R-:W-:Y:S02]  /*4c80*/  LOP3.LUT R48, R88, 0xffff, RZ, 0xc0, !PT ;  /* 0x0000ffff58307812 */ /* 0x000fe400078ec0ff */
[----:B------:R-:W-:Y:S02]  /*4c90*/  SHF.L.U32 R30, R82, 0x10, RZ ;  /* 0x00000010521e7819 */ /* 0x000fe400000006ff */
[----:B------:R-:W-:Y:S02]  /*4ca0*/  SHF.L.U32 R47, R48, 0x18, RZ ;  /* 0x00000018302f7819 */ /* 0x000fe400000006ff */
[----:B------:R-:W-:-:S02]  /*4cb0*/  LOP3.LUT R30, R30, 0xff0000, RZ, 0xc0, !PT ;  /* 0x00ff00001e1e7812 */ /* 0x000fc400078ec0ff */
[----:B------:R-:W-:Y:S02]  /*4cc0*/  SHF.R.U32.HI R50, RZ, 0x10, R23 ;  /* 0x00000010ff327819 */ /* 0x000fe40000011617 */
[----:B------:R-:W-:Y:S01]  /*4cd0*/  LOP3.LUT R47, R47, R49, R30, 0xfe, !PT ;  /* 0x000000312f2f7212 */ /* 0x000fe200078efe1e */
[----:B------:R-:W-:Y:S02]  /*4ce0*/  FFMA R30, R59, R6, 0.5 ;  /* 0x3f0000003b1e7423 */ /* 0x000fe40000000006 */
[----:B------:R-:W-:Y:S02]  /*4cf0*/  HADD2.F32 R50, -RZ, R50.H0_H0 ;  /* 0x20000032ff327230 */ /* 0x000fe40000004100 */
[----:B------:R-:W-:Y:S01]  /*4d00*/  FMUL R95, R37, R30 ;  /* 0x0000001e255f7220 */ /* 0x000fe20000400000 */
[----:B------:R-:W-:Y:S01]  /*4d10*/  FFMA R30, R61, R6, 0.5 ;  /* 0x3f0000003d1e7423 */ /* 0x000fe20000000006 */
[----:B------:R-:W-:Y:S02]  /*4d20*/  FMUL R61, R65, UR30 ;  /* 0x0000001e413d7c20 */ /* 0x000fe40008400000 */
[----:B------:R-:W-:Y:S01]  /*4d30*/  FMUL R59, R95, UR30 ;  /* 0x0000001e5f3b7c20 */ /* 0x000fe20008400000 */
[----:B------:R-:W-:-:S02]  /*4d40*/  FMUL R97, R39, R30 ;  /* 0x0000001e27617220 */ /* 0x000fc40000400000 */
[----:B------:R-:W-:Y:S02]  /*4d50*/  F2FP.SATFINITE.E4M3.F32.PACK_AB_MERGE_C R61, RZ, R61, RZ ;  /* 0x0000003dff3d723e */ /* 0x000fe400048070ff */
[----:B------:R-:W-:Y:S01]  /*4d60*/  F2FP.SATFINITE.E4M3.F32.PACK_AB_MERGE_C R59, RZ, R59, RZ ;  /* 0x0000003bff3b723e */ /* 0x000fe200048070ff */
[----:B------:R-:W-:-:S03]  /*4d70*/  FMUL R30, R97, UR30 ;  /* 0x0000001e611e7c20 */ /* 0x000fc60008400000 */
[----:B------:R-:W-:Y:S02]  /*4d80*/  PRMT R37, R59, 0x7104, RZ ;  /* 0x000071043b257816 */ /* 0x000fe400000000ff */
[----:B------:R-:W-:Y:S02]  /*4d90*/  F2FP.SATFINITE.E4M3.F32.PACK_AB_MERGE_C R86, RZ, R30, RZ ;  /* 0x0000001eff56723e */ /* 0x000fe400048070ff */
[----:B------:R-:W-:Y:S02]  /*4da0*/  LOP3.LUT R40, R40, 0xff00, R37, 0xf8, !PT ;  /* 0x0000ff0028287812 */ /* 0x000fe400078ef825 */
[----:B------:R-:W-:Y:S02]  /*4db0*/  LOP3.LUT R37, R61, 0xffff, RZ, 0xc0, !PT ;  /* 0x0000ffff3d257812 */ /* 0x000fe400078ec0ff */
[----:B------:R-:W-:Y:S02]  /*4dc0*/  SHF.L.U32 R30, R86, 0x10, RZ ;  /* 0x00000010561e7819 */ /* 0x000fe400000006ff */
[----:B------:R-:W-:-:S02]  /*4dd0*/  SHF.L.U32 R37, R37, 0x18, RZ ;  /* 0x0000001825257819 */ /* 0x000fc400000006ff */
[----:B------:R-:W-:-:S04]  /*4de0*/  LOP3.LUT R30, R30, 0xff0000, RZ, 0xc0, !PT ;  /* 0x00ff00001e1e7812 */ /* 0x000fc800078ec0ff */
[----:B------:R-:W-:Y:S01]  /*4df0*/  LOP3.LUT R49, R37, R40, R30, 0xfe, !PT ;  /* 0x0000002825317212 */ /* 0x000fe200078efe1e */
[----:B------:R-:W-:Y:S02]  /*4e00*/  HADD2.F32 R37, -RZ, R23.H0_H0 ;  /* 0x20000017ff257230 */ /* 0x000fe40000004100 */
[----:B------:R-:W-:-:S03]  /*4e10*/  FMUL R23, R50, 0.035677410662174224854 ;  /* 0x3d12227a32177820 */ /* 0x000fc60000400000 */
[----:B------:R-:W-:Y:S01]  /*4e20*/  FMUL R30, R37, 0.035677410662174224854 ;  /* 0x3d12227a251e7820 */ /* 0x000fe20000400000 */
[----:B------:R-:W-:-:S03]  /*4e30*/  FFMA R23, R50, R23, 0.79788458347320556641 ;  /* 0x3f4c422a32177423 */ /* 0x000fc60000000017 */
        /* <DEDUP_REMOVED lines=17> */
[----:B------:R-:W-:Y:S01]  /*4f50*/  @!P3 FFMA R89, R39, R90, R39 ;  /* 0x0000005a2759b223 */ /* 0x000fe20000000027 */
[----:B------:R-:W-:Y:S02]  /*4f60*/  FMNMX3 R90, |R81|, R85, |R84|, !PT ;  /* 0x00000055515a7276 */ /* 0x000fe40007800654 */
[C---:B------:R-:W-:Y:S01]  /*4f70*/  FMUL R39, |R30|.reuse, 2.8853900432586669922 ;  /* 0x4038aa3b1e277820 */ /* 0x040fe20000400200 */
[C---:B------:R-:W-:Y:S01]  /*4f80*/  FMUL R83, R30.reuse, R30 ;  /* 0x0000001e1e537220 */ /* 0x040fe20000400000 */
[C---:B------:R-:W-:Y:S02]  /*4f90*/  FSETP.GE.AND P2, PT, |R30|.reuse, 9.010913848876953125, PT ;  /* 0x41102cb41e00780b */ /* 0x040fe40003f46200 */
[----:B------:R-:W-:Y:S01]  /*4fa0*/  FSETP.GE.AND P3, PT, |R30|, 0.60000002384185791016, PT ;  /* 0x3f19999a1e00780b */ /* 0x000fe20003f66200 */
[----:B------:R-:W-:Y:S01]  /*4fb0*/  FFMA R88, R83, R4, -0.052303962409496307373 ;  /* 0xbd563cae53587423 */ /* 0x000fe20000000004 */
[----:B------:R-:W0:Y:S01]  /*4fc0*/  MUFU.EX2 R39, R39 ;  /* 0x0000002700277308 */ /* 0x000e220000000800 */
[----:B------:R-:W-:Y:S01]  /*4fd0*/  FMNMX3 R93, |R93|, R90, |R66|, !PT ;  /* 0x0000005a5d5d7276 */ /* 0x000fe20007800642 */
[----:B------:R-:W-:Y:S01]  /*4fe0*/  FMUL R66, R58, R63 ;  /* 0x0000003f3a427220 */ /* 0x000fe20000400000 */
[----:B------:R-:W-:Y:S01]  /*4ff0*/  FFMA R88, R83, R88, 0.1331529766321182251 ;  /* 0x3e08594153587423 */ /* 0x000fe20000000058 */
[----:B------:R-:W-:Y:S01]  /*5000*/  FMUL R58, R26, R51 ;  /* 0x000000331a3a7220 */ /* 0x000fe20000400000 */
[----:B------:R-:W-:-:S02]  /*5010*/  LOP3.LUT R51, R80, 0xff, RZ, 0xc0, !PT ;  /* 0x000000ff50337812 */ /* 0x000fc400078ec0ff */
[----:B------:R-:W-:Y:S01]  /*5020*/  FFMA R23, R83, R88, -0.33332768082618713379 ;  /* 0xbeaaa9ed53177423 */ /* 0x000fe20000000058 */
[----:B------:R-:W-:Y:S01]  /*5030*/  FMUL R26, R58, UR30 ;  /* 0x0000001e3a1a7c20 */ /* 0x000fe20008400000 */
[----:B------:R-:W-:Y:S02]  /*5040*/  FMNMX3 R93, |R95|, R93, |R62|, !PT ;  /* 0x0000005d5f5d7276 */ /* 0x000fe4000780063e */
[----:B------:R-:W-:Y:S01]  /*5050*/  FFMA R83, R83, R23, RZ ;  /* 0x0000001753537223 */ /* 0x000fe200000000ff */
[----:B0-----:R-:W-:-:S06]  /*5060*/  FADD R40, R39, 1 ;  /* 0x3f80000027287421 */ /* 0x001fcc0000000000 */
[----:B------:R-:W0:Y:S02]  /*5070*/  MUFU.RCP R40, R40 ;  /* 0x0000002800287308 */ /* 0x000e240000001000 */
[----:B0-----:R-:W-:Y:S01]  /*5080*/  FFMA R23, R40, -2, R5 ;  /* 0xc000000028177823 */ /* 0x001fe20000000005 */
[----:B------:R-:W-:-:S04]  /*5090*/  HADD2.F32 R40, -RZ, R68.H0_H0 ;  /* 0x20000044ff287230 */ /* 0x000fc80000004100 */
        /* <DEDUP_REMOVED lines=18> */
[----:B------:R-:W-:Y:S02]  /*51c0*/  FSEL R85, R84, 1, !P2 ;  /* 0x3f80000054557808 */ /* 0x000fe40005000000 */
[----:B------:R-:W-:Y:S02]  /*51d0*/  SHF.R.U64 R84, R24, 0x10, R25 ;  /* 0x0000001018547819 */ /* 0x000fe40000001219 */
[--C-:B------:R-:W-:Y:S01]  /*51e0*/  LOP3.LUT R85, R85, 0x80000000, R30.reuse, 0xb8, !PT ;  /* 0x8000000055557812 */ /* 0x100fe200078eb81e */
[----:B------:R-:W-:Y:S01]  /*51f0*/  @!P3 FFMA R85, R30, R23, R30 ;  /* 0x000000171e55b223 */ /* 0x000fe2000000001e */
[----:B------:R-:W-:Y:S01]  /*5200*/  FMUL R30, R28, R53 ;  /* 0x000000351c1e7220 */ /* 0x000fe20000400000 */
[----:B------:R-:W-:-:S03]  /*5210*/  FMUL R28, R66, UR30 ;  /* 0x0000001e421c7c20 */ /* 0x000fc60008400000 */
[C---:B------:R-:W-:Y:S01]  /*5220*/  FMUL R23, R30.reuse, UR30 ;  /* 0x0000001e1e177c20 */ /* 0x040fe20008400000 */
[----:B------:R-:W-:Y:S02]  /*5230*/  FMNMX R93, |R30|, R93, !PT ;  /* 0x0000005d1e5d7209 */ /* 0x000fe40007800200 */
[----:B------:R-:W-:Y:S02]  /*5240*/  F2FP.SATFINITE.E4M3.F32.PACK_AB_MERGE_C R63, RZ, R28, RZ ;  /* 0x0000001cff3f723e */ /* 0x000fe400048070ff */
[----:B------:R-:W-:Y:S02]  /*5250*/  F2FP.SATFINITE.E4M3.F32.PACK_AB_MERGE_C R81, RZ, R23, RZ ;  /* 0x00000017ff51723e */ /* 0x000fe400048070ff */
[----:B------:R-:W-:Y:S02]  /*5260*/  F2FP.SATFINITE.E4M3.F32.PACK_AB_MERGE_C R23, RZ, R26, RZ ;  /* 0x0000001aff17723e */ /* 0x000fe400048070ff */
[----:B------:R-:W-:Y:S02]  /*5270*/  PRMT R26, R81, 0x7104, RZ ;  /* 0x00007104511a7816 */ /* 0x000fe400000000ff */
[----:B------:R-:W-:-:S02]  /*5280*/  LOP3.LUT R23, R23, 0xffff, RZ, 0xc0, !PT ;  /* 0x0000ffff17177812 */ /* 0x000fc400078ec0ff */
[----:B------:R-:W-:Y:S02]  /*5290*/  LOP3.LUT R28, R51, 0xff00, R26, 0xf8, !PT ;  /* 0x0000ff00331c7812 */ /* 0x000fe400078ef81a */
[----:B------:R-:W-:Y:S02]  /*52a0*/  LOP3.LUT R63, R63, 0xffff, RZ, 0xc0, !PT ;  /* 0x0000ffff3f3f7812 */ /* 0x000fe400078ec0ff */
[----:B------:R-:W-:Y:S02]  /*52b0*/  SHF.L.U32 R26, R23, 0x10, RZ ;  /* 0x00000010171a7819 */ /* 0x000fe400000006ff */
[----:B------:R-:W-:Y:S02]  /*52c0*/  SHF.L.U32 R51, R63, 0x18, RZ ;  /* 0x000000183f337819 */ /* 0x000fe400000006ff */
[----:B------:R-:W-:Y:S02]  /*52d0*/  LOP3.LUT R26, R26, 0xff0000, RZ, 0xc0, !PT ;  /* 0x00ff00001a1a7812 */ /* 0x000fe400078ec0ff */
[----:B------:R-:W-:-:S02]  /*52e0*/  FMNMX3 R64, |R64|, R93, |R97|, !PT ;  /* 0x0000005d40407276 */ /* 0x000fc40007800661 */
[----:B------:R-:W-:Y:S01]  /*52f0*/  LOP3.LUT R51, R51, R28, R26, 0xfe, !PT ;  /* 0x0000001c33337212 */ /* 0x000fe200078efe1a */
[----:B------:R-:W-:Y:S01]  /*5300*/  HADD2.F32 R28, -RZ, R24.H0_H0 ;  /* 0x20000018ff1c7230 */ /* 0x000fe20000004100 */
[----:B------:R-:W-:Y:S01]  /*5310*/  FMNMX3 R67, |R67|, R64, |R58|, !PT ;  /* 0x0000004043437276 */ /* 0x000fe2000780063a */
[----:B------:R-:W-:-:S03]  /*5320*/  HADD2.F32 R26, -RZ, R25.H0_H0 ;  /* 0x20000019ff1a7230 */ /* 0x000fc60000004100 */
[----:B------:R-:W-:-:S04]  /*5330*/  FMUL R53, R28, 0.035677410662174224854 ;  /* 0x3d12227a1c357820 */ /* 0x000fc80000400000 */
[----:B------:R-:W-:Y:S01]  /*5340*/  FFMA R53, R28, R53, 0.79788458347320556641 ;  /* 0x3f4c422a1c357423 */ /* 0x000fe20000000035 */
[----:B------:R-:W-:Y:S06]  /*5350*/  @P1 BRA `(.L_x_24890) ;  /* 0x0000000000401947 */ /* 0x000fec0003800000 */
[----:B------:R-:W-:Y:S01]  /*5360*/  SHF.L.U32 R31, R31, 0x10, RZ ;  /* 0x000000101f1f7819 */ /* 0x000fe200000006ff */
[----:B------:R-:W-:Y:S01]  /*5370*/  UIMAD UR5, UR29, 0x5, URZ ;  /* 0x000000051d0578a4 */ /* 0x000fe2000f8e02ff */
[----:B------:R-:W-:Y:S02]  /*5380*/  LOP3.LUT R24, R81, 0xffff, RZ, 0xc0, !PT ;  /* 0x0000ffff51187812 */ /* 0x000fe400078ec0ff */
[----:B------:R-:W-:Y:S02]  /*5390*/  LOP3.LUT R31, R31, 0xff0000, RZ, 0xc0, !PT ;  /* 0x00ff00001f1f7812 */ /* 0x000fe400078ec0ff */
[----:B------:R-:W-:Y:S02]  /*53a0*/  MOV R81, UR28 ;  /* 0x0000001c00517c02 */ /* 0x000fe40008000f00 */
[----:B------:R-:W-:Y:S02]  /*53b0*/  LEA R24, R24, R31, 0x18 ;  /* 0x0000001f18187211 */ /* 0x000fe400078ec0ff */
[----:B------:R-:W-:-:S02]  /*53c0*/  MOV R30, R54 ;  /* 0x00000036001e7202 */ /* 0x000fc40000000f00 */
[----:B------:R-:W-:Y:S02]  /*53d0*/  MOV R31, R55 ;  /* 0x00000037001f7202 */ /* 0x000fe40000000f00 */
[----:B------:R-:W-:Y:S01]  /*53e0*/  SHF.L.U32 R59, R59, 0x8, RZ ;  /* 0x000000083b3b7819 */ /* 0x000fe200000006ff */
[----:B------:R-:W-:-:S03]  /*53f0*/  IMAD.WIDE.U32 R30, R81, 0x5, R30 ;  /* 0x00000005511e7825 */ /* 0x000fc600078e001e */
[----:B------:R-:W-:Y:S02]  /*5400*/  LOP3.LUT R24, R24, 0xffff, R59, 0xf8, !PT ;  /* 0x0000ffff18187812 */ /* 0x000fe400078ef83b */
[----:B------:R-:W-:Y:S02]  /*5410*/  IADD3 R31, PT, PT, R31, UR5, RZ ;  /* 0x000000051f1f7c10 */ /* 0x000fe4000fffe0ff */
[----:B------:R-:W-:Y:S02]  /*5420*/  LEA R58, P0, R30, UR17, 0x2 ;  /* 0x000000111e3a7c11 */ /* 0x000fe4000f8010ff */
[----:B------:R-:W-:Y:S02]  /*5430*/  LOP3.LUT R79, R24, 0xff, R79, 0xf8, !PT ;  /* 0x000000ff184f7812 */ /* 0x000fe400078ef84f */
[----:B------:R-:W-:-:S05]  /*5440*/  LEA.HI.X R59, R30, UR9, R31, 0x2, P0 ;  /* 0x000000091e3b7c11 */ /* 0x000fca00080f141f */
[----:B------:R0:W-:Y:S04]  /*5450*/  STG.E desc[UR22][R58.64], R79 ;  /* 0x0000004f3a007986 */ /* 0x0001e8000c101916 */
.L_x_24890:
[----:B------:R-:W-:Y:S05]  /*5460*/  BSYNC.RECONVERGENT B0 ;  /* 0x0000000000007941 */ /* 0x000fea0003800200 */
.L_x_24889:
[----:B------:R-:W-:Y:S04]  /*5470*/  BSSY.RECONVERGENT B0, `(.L_x_24891) ;  /* 0x0000010000007945 */ /* 0x000fe80003800200 */
[----:B------:R-:W-:Y:S05]  /*5480*/  @P1 BRA `(.L_x_24892) ;  /* 0x0000000000381947 */ /* 0x000fea0003800000 */
[----:B0-----:R-:W-:Y:S01]  /*5490*/  MOV R59, UR28 ;  /* 0x0000001c003b7c02 */ /* 0x001fe20008000f00 */
[----:B------:R-:W-:Y:S01]  /*54a0*/  UIMAD UR5, UR29, 0x6, URZ ;  /* 0x000000061d0578a4 */ /* 0x000fe2000f8e02ff */
[----:B------:R-:W-:Y:S02]  /*54b0*/  MOV R30, R54 ;  /* 0x00000036001e7202 */ /* 0x000fe40000000f00 */
[----:B------:R-:W-:Y:S02]  /*54c0*/  MOV R31, R55 ;  /* 0x00000037001f7202 */ /* 0x000fe40000000f00 */
[----:B------:R-:W-:Y:S01]  /*54d0*/  PRMT R82, R82, 0x7054, RZ ;  /* 0x0000705452527816 */ /* 0x000fe200000000ff */
[----:B------:R-:W-:-:S03]  /*54e0*/  IMAD.WIDE.U32 R30, R59, 0x6, R30 ;  /* 0x000000063b1e7825 */ /* 0x000fc600078e001e */
[----:B------:R-:W-:Y:S02]  /*54f0*/  LEA R82, R23, R82, 0x18 ;  /* 0x0000005217527211 */ /* 0x000fe400078ec0ff */
[----:B------:R-:W-:Y:S02]  /*5500*/  SHF.L.U32 R23, R86, 0x8, RZ ;  /* 0x0000000856177819 */ /* 0x000fe400000006ff */
[----:B------:R-:W-:Y:S02]  /*5510*/  IADD3 R31, PT, PT, R31, UR5, RZ ;  /* 0x000000051f1f7c10 */ /* 0x000fe4000fffe0ff */
[----:B------:R-:W-:Y:S02]  /*5520*/  LEA R58, P0, R30, UR17, 0x2 ;  /* 0x000000111e3a7c11 */ /* 0x000fe4000f8010ff */
[----:B------:R-:W-:Y:S02]  /*5530*/  LOP3.LUT R23, R82, 0xffff, R23, 0xf8, !PT ;  /* 0x0000ffff52177812 */ /* 0x000fe400078ef817 */
[----:B------:R-:W-:-:S02]  /*5540*/  LEA.HI.X R59, R30, UR9, R31, 0x2, P0 ;  /* 0x000000091e3b7c11 */ /* 0x000fc400080f141f */
[----:B------:R-:W-:-:S05]  /*5550*/  LOP3.LUT R23, R23, R78, RZ, 0xfc, !PT ;  /* 0x0000004e17177212 */ /* 0x000fca00078efcff */
[----:B------:R1:W-:Y:S02]  /*5560*/  STG.E desc[UR22][R58.64], R23 ;  /* 0x000000173a007986 */ /* 0x0003e4000c101916 */
.L_x_24892:
[----:B------:R-:W-:Y:S05]  /*5570*/  BSYNC.RECONVERGENT B0 ;  /* 0x0000000000007941 */ /* 0x000fea0003800200 */
.L_x_24891:
[----:B------:R-:W-:Y:S01]  /*5580*/  SHF.R.U32.HI R30, RZ, 0x10, R25 ;  /* 0x00000010ff1e7819 */ /* 0x000fe20000011619 */
[----:B------:R-:W-:Y:S02]  /*5590*/  HADD2.F32 R84, -RZ, R84.H0_H0 ;  /* 0x20000054ff547230 */ /* 0x000fe40000004100 */
[----:B------:R-:W-:Y:S01]  /*55a0*/  FMUL R64, R28, R53 ;  /* 0x000000351c407220 */ /* 0x000fe20000400000 */
[----:B-1----:R-:W-:Y:S01]  /*55b0*/  FMUL R23, R26, 0.035677410662174224854 ;  /* 0x3d12227a1a177820 */ /* 0x002fe20000400000 */
[----:B0-----:R-:W-:Y:S01]  /*55c0*/  IADD3 R58, PT, PT, R3, 0x2, RZ ;  /* 0x00000002033a7810 */ /* 0x001fe20007ffe0ff */
[----:B------:R-:W-:Y:S02]  /*55d0*/  HADD2.F32 R30, -RZ, R30.H0_H0 ;  /* 0x2000001eff1e7230 */ /* 0x000fe40000004100 */
[----:B------:R-:W-:Y:S01]  /*55e0*/  FMUL R25, R84, 0.035677410662174224854 ;  /* 0x3d12227a54197820 */ /* 0x000fe20000400000 */
[----:B------:R-:W-:Y:S01]  /*55f0*/  FFMA R23, R26, R23, 0.79788458347320556641 ;  /* 0x3f4c422a1a177423 */ /* 0x000fe20000000017 */
[----:B------:R-:W-:Y:S01]  /*5600*/  MOV R24, UR12 ;  /* 0x0000000c00187c02 */ /* 0x000fe20008000f00 */
[----:B------:R-:W-:Y:S01]  /*5610*/  FMUL R31, |R64|, 2.8853900432586669922 ;  /* 0x4038aa3b401f7820 */ /* 0x000fe20000400200 */
[----:B------:R-:W-:Y:S01]  /*5620*/  FMUL R53, R30, 0.035677410662174224854 ;  /* 0x3d12227a1e357820 */ /* 0x000fe20000400000 */
[----:B------:R-:W-:Y:S01]  /*5630*/  FFMA R25, R84, R25, 0.79788458347320556641 ;  /* 0x3f4c422a54197423 */ /* 0x000fe20000000019 */
[----:B------:R-:W-:Y:S01]  /*5640*/  FMUL R81, R26, R23 ;  /* 0x000000171a517220 */ /* 0x000fe20000400000 */
[----:B------:R-:W-:Y:S01]  /*5650*/  IADD3 R23, PT, PT, R2, 0x1e, RZ ;  /* 0x0000001e02177810 */ /* 0x000fe20007ffe0ff */
[----:B------:R-:W-:Y:S01]  /*5660*/  FFMA R53, R30, R53, 0.79788458347320556641 ;  /* 0x3f4c422a1e357423 */ /* 0x000fe20000000035 */
[----:B------:R-:W-:Y:S01]  /*5670*/  FMUL R80, R84, R25 ;  /* 0x0000001954507220 */ /* 0x000fe20000400000 */
[----:B------:R-:W-:Y:S01]  /*5680*/  MOV R25, UR21 ;  /* 0x0000001500197c02 */ /* 0x000fe20008000f00 */
[----:B------:R-:W-:Y:S01]  /*5690*/  FMUL R86, |R81|, 2.8853900432586669922 ;  /* 0x4038aa3b51567820 */ /* 0x000fe20000400200 */
[----:B------:R-:W-:Y:S01]  /*56a0*/  FMUL R62, R30, R53 ;  /* 0x000000351e3e7220 */ /* 0x000fe20000400000 */
[----:B------:R-:W-:Y:S01]  /*56b0*/  FMUL R82, |R80|, 2.8853900432586669922 ;  /* 0x4038aa3b50527820 */ /* 0x000fe20000400200 */
[----:B------:R-:W-:Y:S01]  /*56c0*/  ISETP.GE.U32.AND P0, PT, R58, UR7, PT ;  /* 0x000000073a007c0c */ /* 0x000fe2000bf06070 */
[----:B------:R-:W-:-:S04]  /*56d0*/  IMAD.WIDE.U32 R52, R52, UR28, R24 ;  /* 0x0000001c34347c25 */ /* 0x000fc8000f8e0018 */
[----:B------:R-:W-:Y:S01]  /*56e0*/  FMUL R83, |R62|, 2.8853900432586669922 ;  /* 0x4038aa3b3e537820 */ /* 0x000fe20000400200 */
[----:B------:R-:W-:Y:S01]  /*56f0*/  LOP3.LUT R79, R23, 0x1f, RZ, 0xc0, !PT ;  /* 0x0000001f174f7812 */ /* 0x000fe200078ec0ff */
[----:B------:R-:W0:Y:S01]  /*5700*/  MUFU.EX2 R31, R31 ;  /* 0x0000001f001f7308 */ /* 0x000e220000000800 */
[----:B------:R-:W-:Y:S01]  /*5710*/  FMNMX3 R24, |R56|, R67, |R65|, !PT ;  /* 0x0000004338187276 */ /* 0x000fe20007800641 */
[----:B------:R-:W-:Y:S01]  /*5720*/  BSSY.RECONVERGENT B0, `(.L_x_24893) ;  /* 0x0000019000007945 */ /* 0x000fe20003800200 */
[----:B------:R-:W-:Y:S02]  /*5730*/  ISETP.LT.U32.AND P0, PT, R79, UR14, !P0 ;  /* 0x0000000e4f007c0c */ /* 0x000fe4000c701070 */
[----:B------:R-:W-:Y:S02]  /*5740*/  IADD3 R23, PT, PT, R27, R53, RZ ;  /* 0x000000351b177210 */ /* 0x000fe40007ffe0ff */
[----:B------:R-:W-:Y:S01]  /*5750*/  IADD3 R78, P2, PT, R79, R52, RZ ;  /* 0x000000344f4e7210 */ /* 0x000fe20007f5e0ff */
[----:B------:R-:W1:Y:S01]  /*5760*/  MUFU.EX2 R86, R86 ;  /* 0x0000005600567308 */ /* 0x000e620000000800 */
[----:B------:R-:W-:-:S02]  /*5770*/  MOV R25, UR28 ;  /* 0x0000001c00197c02 */ /* 0x000fc40008000f00 */
[----:B------:R-:W-:Y:S02]  /*5780*/  IADD3.X R79, PT, PT, RZ, R23, RZ, P2, !PT ;  /* 0x00000017ff4f7210 */ /* 0x000fe400017fe4ff */
[----:B------:R-:W-:-:S03]  /*5790*/  FMNMX3 R24, |R57|, R24, |R66|, !PT ;  /* 0x0000001839187276 */ /* 0x000fc60007800642 */
[----:B------:R-:W2:Y:S01]  /*57a0*/  MUFU.EX2 R82, R82 ;  /* 0x0000005200527308 */ /* 0x000ea20000000800 */
[----:B------:R-:W-:-:S07]  /*57b0*/  @P0 IMAD.WIDE.U32 R56, R25, 0x9, R78 ;  /* 0x0000000919380825 */ /* 0x000fce00078e004e */
[----:B------:R-:W3:Y:S01]  /*57c0*/  MUFU.EX2 R83, R83 ;  /* 0x0000005300537308 */ /* 0x000ee20000000800 */
[----:B01----:R-:W-:Y:S05]  /*57d0*/  @P1 BRA `(.L_x_24894) ;  /* 0x0000000000341947 */ /* 0x003fea0003800000 */
[----:B------:R-:W-:Y:S01]  /*57e0*/  SHF.L.U32 R25, R48, 0x10, RZ ;  /* 0x0000001030197819 */ /* 0x000fe200000006ff */
[----:B------:R-:W-:Y:S01]  /*57f0*/  UIMAD UR5, UR29, 0x7, URZ ;  /* 0x000000071d0578a4 */ /* 0x000fe2000f8e02ff */
[----:B------:R-:W-:Y:S02]  /*5800*/  MOV R27, UR28 ;  /* 0x0000001c001b7c02 */ /* 0x000fe40008000f00 */
        /* <DEDUP_REMOVED lines=10> */
.L_x_24894:
[----:B------:R-:W-:Y:S05]  /*58b0*/  BSYNC.RECONVERGENT B0 ;  /* 0x0000000000007941 */ /* 0x000fea0003800200 */
.L_x_24893:
[----:B------:R-:W-:Y:S01]  /*58c0*/  FMUL R25, R64, R64 ;  /* 0x0000004040197220 */ /* 0x000fe20000400000 */
[----:B------:R-:W-:Y:S01]  /*58d0*/  FADD R54, R31, 1 ;  /* 0x3f8000001f367421 */ /* 0x000fe20000000000 */
[----:B------:R-:W-:Y:S01]  /*58e0*/  FMUL R27, R80, R80 ;  /* 0x00000050501b7220 */ /* 0x000fe20000400000 */
[----:B--2---:R-:W-:Y:S01]  /*58f0*/  FADD R82, R82, 1 ;  /* 0x3f80000052527421 */ /* 0x004fe20000000000 */
[-C--:B0-----:R-:W-:Y:S01]  /*5900*/  FFMA R58, R25, R4.reuse, -0.052303962409496307373 ;  /* 0xbd563cae193a7423 */ /* 0x081fe20000000004 */
[----:B------:R-:W-:Y:S01]  /*5910*/  FADD R86, R86, 1 ;  /* 0x3f80000056567421 */ /* 0x000fe20000000000 */
[----:B------:R-:W-:Y:S01]  /*5920*/  FFMA R60, R27, R4, -0.052303962409496307373 ;  /* 0xbd563cae1b3c7423 */ /* 0x000fe20000000004 */
[----:B------:R-:W0:Y:S01]  /*5930*/  MUFU.RCP R54, R54 ;  /* 0x0000003600367308 */ /* 0x000e220000001000 */
[----:B------:R-:W-:Y:S01]  /*5940*/  FFMA R58, R25, R58, 0.1331529766321182251 ;  /* 0x3e085941193a7423 */ /* 0x000fe2000000003a */
[----:B------:R-:W-:Y:S01]  /*5950*/  FMUL R31, R81, R81 ;  /* 0x00000051511f7220 */ /* 0x000fe20000400000 */
[----:B------:R-:W-:Y:S01]  /*5960*/  FFMA R60, R27, R60, 0.1331529766321182251 ;  /* 0x3e0859411b3c7423 */ /* 0x000fe2000000003c */
[----:B---3--:R-:W-:Y:S01]  /*5970*/  FADD R83, R83, 1 ;  /* 0x3f80000053537421 */ /* 0x008fe20000000000 */
[----:B------:R-:W-:Y:S01]  /*5980*/  FFMA R58, R25, R58, -0.33332768082618713379 ;  /* 0xbeaaa9ed193a7423 */ /* 0x000fe2000000003a */
[----:B------:R-:W-:Y:S01]  /*5990*/  FFMA R66, R31, R4, -0.052303962409496307373 ;  /* 0xbd563cae1f427423 */ /* 0x000fe20000000004 */
[----:B------:R-:W-:Y:S01]  /*59a0*/  FFMA R60, R27, R60, -0.33332768082618713379 ;  /* 0xbeaaa9ed1b3c7423 */ /* 0x000fe2000000003c */
[----:B------:R-:W1:Y:S01]  /*59b0*/  MUFU.RCP R82, R82 ;  /* 0x0000005200527308 */ /* 0x000e620000001000 */
[----:B------:R-:W-:Y:S01]  /*59c0*/  FFMA R59, R25, R58, RZ ;  /* 0x0000003a193b7223 */ /* 0x000fe200000000ff */
[----:B------:R-:W-:Y:S01]  /*59d0*/  FMUL R25, R62, R62 ;  /* 0x0000003e3e197220 */ /* 0x000fe20000400000 */
[----:B------:R-:W-:Y:S01]  /*59e0*/  FFMA R61, R27, R60, RZ ;  /* 0x0000003c1b3d7223 */ /* 0x000fe200000000ff */
[C---:B------:R-:W-:Y:S01]  /*59f0*/  FSETP.GE.AND P2, PT, |R64|.reuse, 0.60000002384185791016, PT ;  /* 0x3f19999a4000780b */ /* 0x040fe20003f46200 */
[----:B------:R-:W-:Y:S01]  /*5a00*/  FFMA R66, R31, R66, 0.1331529766321182251 ;  /* 0x3e0859411f427423 */ /* 0x000fe20000000042 */
[C---:B------:R-:W-:Y:S01]  /*5a10*/  FFMA R58, R25.reuse, R4, -0.052303962409496307373 ;  /* 0xbd563cae193a7423 */ /* 0x040fe20000000004 */
[----:B------:R-:W-:Y:S01]  /*5a20*/  FSETP.GE.AND P1, PT, |R64|, 9.010913848876953125, PT ;  /* 0x41102cb44000780b */ /* 0x000fe20003f26200 */
[----:B------:R-:W2:Y:S01]  /*5a30*/  MUFU.RCP R86, R86 ;  /* 0x0000005600567308 */ /* 0x000ea20000001000 */
[--C-:B0-----:R-:W-:Y:S01]  /*5a40*/  FFMA R54, R54, -2, R5.reuse ;  /* 0xc000000036367823 */ /* 0x101fe20000000005 */
[----:B------:R-:W-:Y:S01]  /*5a50*/  FFMA R60, R25, R58, 0.1331529766321182251 ;  /* 0x3e085941193c7423 */ /* 0x000fe2000000003a */
[C---:B------:R-:W-:Y:S01]  /*5a60*/  FFMA R66, R31.reuse, R66, -0.33332768082618713379 ;  /* 0xbeaaa9ed1f427423 */ /* 0x040fe20000000042 */
[----:B------:R-:W-:Y:S01]  /*5a70*/  @P0 MOV R55, R79 ;  /* 0x0000004f00370202 */ /* 0x000fe20000000f00 */
[----:B------:R-:W-:Y:S01]  /*5a80*/  VOTEU.ANY UP0, P0 ;  /* 0x0000000000ff7886 */ /* 0x000fe20000000100 */
[----:B------:R-:W-:Y:S01]  /*5a90*/  FSEL R93, R54, 1, !P1 ;  /* 0x3f800000365d7808 */ /* 0x000fe20004800000 */
[----:B------:R-:W-:Y:S01]  /*5aa0*/  FFMA R66, R31, R66, RZ ;  /* 0x000000421f427223 */ /* 0x000fe200000000ff */
[----:B------:R-:W0:Y:S01]  /*5ab0*/  MUFU.RCP R58, R83 ;  /* 0x00000053003a7308 */ /* 0x000e220000001000 */
[----:B------:R-:W-:Y:S01]  /*5ac0*/  MOV R31, UR28 ;  /* 0x0000001c001f7c02 */ /* 0x000fe20008000f00 */
[--C-:B-1----:R-:W-:Y:S01]  /*5ad0*/  FFMA R82, R82, -2, R5.reuse ;  /* 0xc000000052527823 */ /* 0x102fe20000000005 */
[----:B------:R-:W-:Y:S01]  /*5ae0*/  FSETP.GE.AND P1, PT, |R80|, 0.60000002384185791016, PT ;  /* 0x3f19999a5000780b */ /* 0x000fe20003f26200 */
[----:B------:R-:W-:Y:S01]  /*5af0*/  FFMA R60, R25, R60, -0.33332768082618713379 ;  /* 0xbeaaa9ed193c7423 */ /* 0x000fe2000000003c */
[----:B------:R-:W-:Y:S01]  /*5b00*/  @P0 MOV R54, R78 ;  /* 0x0000004e00360202 */ /* 0x000fe20000000f00 */
[----:B------:R-:W-:Y:S01]  /*5b10*/  @UP0 UIMAD UR8, UR29, 0xa, URZ ;  /* 0x0000000a1d0808a4 */ /* 0x000fe2000f8e02ff */
[--C-:B------:R-:W-:Y:S01]  /*5b20*/  LOP3.LUT R93, R93, 0x80000000, R64.reuse, 0xb8, !PT ;  /* 0x800000005d5d7812 */ /* 0x100fe200078eb840 */
[----:B------:R-:W-:Y:S01]  /*5b30*/  @!P2 FFMA R93, R64, R59, R64 ;  /* 0x0000003b405da223 */ /* 0x000fe20000000040 */
[----:B------:R-:W-:Y:S01]  /*5b40*/  FSETP.GE.AND P3, PT, |R80|, 9.010913848876953125, PT ;  /* 0x41102cb45000780b */ /* 0x000fe20003f66200 */
[----:B--2---:R-:W-:Y:S01]  /*5b50*/  FFMA R86, R86, -2, R5 ;  /* 0xc000000056567823 */ /* 0x004fe20000000005 */
[----:B------:R-:W-:Y:S01]  /*5b60*/  FSETP.GE.AND P2, PT, |R62|, 0.60000002384185791016, PT ;  /* 0x3f19999a3e00780b */ /* 0x000fe20003f46200 */
[----:B------:R-:W-:Y:S01]  /*5b70*/  @P0 IMAD.WIDE.U32 R54, R31, 0xa, R54 ;  /* 0x0000000a1f360825 */ /* 0x000fe200078e0036 */
[----:B------:R-:W-:-:S03]  /*5b80*/  FSETP.GE.AND P5, PT, |R81|, 0.60000002384185791016, PT ;  /* 0x3f19999a5100780b */ /* 0x000fc60003fa6200 */
[----:B------:R-:W-:Y:S01]  /*5b90*/  FFMA R63, R25, R60, RZ ;  /* 0x0000003c193f7223 */ /* 0x000fe200000000ff */
[----:B------:R-:W-:Y:S01]  /*5ba0*/  FSETP.GE.AND P4, PT, |R81|, 9.010913848876953125, PT ;  /* 0x41102cb45100780b */ /* 0x000fe20003f86200 */
[----:B------:R-:W-:Y:S01]  /*5bb0*/  @UP0 UIMAD UR5, UR29, 0x9, URZ ;  /* 0x000000091d0508a4 */ /* 0x000fe2000f8e02ff */
[----:B------:R-:W-:Y:S01]  /*5bc0*/  FSEL R31, R82, 1, !P3 ;  /* 0x3f800000521f7808 */ /* 0x000fe20005800000 */
[----:B0-----:R-:W-:Y:S01]  /*5bd0*/  FFMA R58, R58, -2, R5 ;  /* 0xc00000003a3a7823 */ /* 0x001fe20000000005 */
[----:B------:R-:W-:Y:S02]  /*5be0*/  FSETP.GE.AND P3, PT, |R62|, 9.010913848876953125, PT ;  /* 0x41102cb43e00780b */ /* 0x000fe40003f66200 */
[----:B------:R-:W-:Y:S02]  /*5bf0*/  FSEL R86, R86, 1, !P4 ;  /* 0x3f80000056567808 */ /* 0x000fe40006000000 */
[----:B------:R-:W-:Y:S02]  /*5c00*/  @P0 IADD3 R59, P4, PT, R78, UR12, RZ ;  /* 0x0000000c4e3b0c10 */ /* 0x000fe4000ff9e0ff */
[----:B------:R-:W-:-:S02]  /*5c10*/  FSEL R25, R58, 1, !P3 ;  /* 0x3f8000003a197808 */ /* 0x000fc40005800000 */
[--C-:B------:R-:W-:Y:S01]  /*5c20*/  LOP3.LUT R31, R31, 0x80000000, R80.reuse, 0xb8, !PT ;  /* 0x800000001f1f7812 */ /* 0x100fe200078eb850 */
[----:B------:R-:W-:Y:S01]  /*5c30*/  @!P1 FFMA R31, R80, R61, R80 ;  /* 0x0000003d501f9223 */ /* 0x000fe20000000050 */
[----:B------:R-:W-:Y:S02]  /*5c40*/  @P0 IADD3.X R60, PT, PT, R79, UR21, RZ, P4, !PT ;  /* 0x000000154f3c0c10 */ /* 0x000fe4000a7fe4ff */
[----:B------:R-:W-:Y:S02]  /*5c50*/  @P0 LEA R80, P1, R59, UR15, 0x3 ;  /* 0x0000000f3b500c11 */ /* 0x000fe4000f8218ff */
[--C-:B------:R-:W-:Y:S01]  /*5c60*/  LOP3.LUT R25, R25, 0x80000000, R62.reuse, 0xb8, !PT ;  /* 0x8000000019197812 */ /* 0x100fe200078eb83e */
[----:B------:R-:W-:Y:S01]  /*5c70*/  @!P2 FFMA R25, R62, R63, R62 ;  /* 0x0000003f3e19a223 */ /* 0x000fe2000000003e */
[----:B------:R-:W-:Y:S02]  /*5c80*/  @P0 LEA R64, P4, R54, UR15, 0x3 ;  /* 0x0000000f36400c11 */ /* 0x000fe4000f8818ff */
[----:B------:R-:W-:-:S02]  /*5c90*/  @P0 IADD3 R55, PT, PT, R55, UR8, RZ ;  /* 0x0000000837370c10 */ /* 0x000fc4000fffe0ff */
[--C-:B------:R-:W-:Y:S01]  /*5ca0*/  LOP3.LUT R27, R86, 0x80000000, R81.reuse, 0xb8, !PT ;  /* 0x80000000561b7812 */ /* 0x100fe200078eb851 */
[----:B------:R-:W-:Y:S01]  /*5cb0*/  @!P5 FFMA R27, R81, R66, R81 ;  /* 0x00000042511bd223 */ /* 0x000fe20000000051 */
[----:B------:R-:W-:Y:S02]  /*5cc0*/  MOV R67, UR28 ;  /* 0x0000001c00437c02 */ /* 0x000fe40008000f00 */
[----:B------:R-:W-:Y:S02]  /*5cd0*/  @P0 MOV R62, R78 ;  /* 0x0000004e003e0202 */ /* 0x000fe40000000f00 */
[----:B------:R-:W-:Y:S02]  /*5ce0*/  @P0 MOV R63, R79 ;  /* 0x0000004f003f0202 */ /* 0x000fe40000000f00 */
[----:B------:R-:W-:Y:S02]  /*5cf0*/  @P0 LEA.HI.X R81, R59, UR16, R60, 0x3, P1 ;  /* 0x000000103b510c11 */ /* 0x000fe400088f1c3c */
[----:B------:R-:W-:-:S02]  /*5d00*/  @P0 LEA.HI.X R65, R54, UR16, R55, 0x3, P4 ;  /* 0x0000001036410c11 */ /* 0x000fc4000a0f1c37 */
[----:B------:R-:W-:Y:S02]  /*5d10*/  @!P0 CS2R R54, SRZ ;  /* 0x0000000000368805 */ /* 0x000fe4000001ff00 */
[----:B------:R-:W-:Y:S02]  /*5d20*/  MOV R59, UR28 ;  /* 0x0000001c003b7c02 */ /* 0x000fe40008000f00 */
[----:B------:R-:W-:Y:S02]  /*5d30*/  @P0 MOV R60, R78 ;  /* 0x0000004e003c0202 */ /* 0x000fe40000000f00 */
        /* <DEDUP_REMOVED lines=15> */
[----:B------:R-:W-:Y:S02]  /*5e30*/  MOV R63, UR28 ;  /* 0x0000001c003f7c02 */ /* 0x000fe40008000f00 */
[----:B------:R-:W-:Y:S02]  /*5e40*/  @P0 IADD3 R61, PT, PT, R61, UR5, RZ ;  /* 0x000000053d3d0c10 */ /* 0x000fe4000fffe0ff */
[----:B0-----:R-:W-:Y:S02]  /*5e50*/  @P0 MOV R64, R78 ;  /* 0x0000004e00400202 */ /* 0x001fe40000000f00 */
[----:B------:R-:W-:Y:S01]  /*5e60*/  @P0 MOV R65, R79 ;  /* 0x0000004f00410202 */ /* 0x000fe20000000f00 */
[----:B------:R-:W-:Y:S01]  /*5e70*/  @UP0 UIMAD UR5, UR29, 0xd, URZ ;  /* 0x0000000d1d0508a4 */ /* 0x000fe2000f8e02ff */
[----:B------:R-:W-:Y:S01]  /*5e80*/  @P0 LEA R66, P1, R60, UR15, 0x3 ;  /* 0x0000000f3c420c11 */ /* 0x000fe2000f8218ff */
[----:B------:R0:W5:Y:S01]  /*5e90*/  @P0 LDG.E.64 R56, desc[UR22][R82.64] ;  /* 0x0000001652380981 */ /* 0x000162000c1e1b00 */
[----:B------:R-:W-:-:S02]  /*5ea0*/  @P0 IMAD.WIDE.U32 R64, R63, 0xd, R64 ;  /* 0x0000000d3f400825 */ /* 0x000fc400078e0040 */
[----:B------:R-:W-:Y:S02]  /*5eb0*/  @P0 LEA.HI.X R67, R60, UR16, R61, 0x3, P1 ;  /* 0x000000103c430c11 */ /* 0x000fe400088f1c3d */
[----:B------:R-:W-:Y:S02]  /*5ec0*/  SHF.R.U64 R86, R68, 0x10, R69 ;  /* 0x0000001044567819 */ /* 0x000fe40000001245 */
[----:B------:R-:W-:Y:S02]  /*5ed0*/  @P0 IADD3 R65, PT, PT, R65, UR5, RZ ;  /* 0x0000000541410c10 */ /* 0x000fe4000fffe0ff */
[----:B0-----:R-:W-:Y:S01]  /*5ee0*/  @P0 LEA R82, P1, R64, UR15, 0x3 ;  /* 0x0000000f40520c11 */ /* 0x001fe2000f8218ff */
[----:B------:R-:W-:-:S03]  /*5ef0*/  HADD2.F32 R86, -RZ, R86.H0_H0 ;  /* 0x20000056ff567230 */ /* 0x000fc60000004100 */
[----:B------:R-:W-:Y:S02]  /*5f00*/  @P0 LEA.HI.X R83, R64, UR16, R65, 0x3, P1 ;  /* 0x0000001040530c11 */ /* 0x000fe400088f1c41 */
[----:B------:R-:W-:-:S06]  /*5f10*/  @!P0 CS2R R64, SRZ ;  /* 0x0000000000408805 */ /* 0x000fcc000001ff00 */
[----:B------:R0:W5:Y:S01]  /*5f20*/  @P0 LDG.E.64 R64, desc[UR22][R82.64] ;  /* 0x0000001652400981 */ /* 0x000162000c1e1b00 */
[----:B------:R-:W-:Y:S02]  /*5f30*/  @!P0 CS2R R60, SRZ ;  /* 0x00000000003c8805 */ /* 0x000fe4000001ff00 */
[----:B------:R-:W-:-:S04]  /*5f40*/  MOV R95, UR28 ;  /* 0x0000001c005f7c02 */ /* 0x000fc80008000f00 */
[----:B------:R1:W5:Y:S01]  /*5f50*/  @P0 LDG.E.64 R60, desc[UR22][R66.64] ;  /* 0x00000016423c0981 */ /* 0x000362000c1e1b00 */
[----:B0-----:R-:W-:-:S04]  /*5f60*/  FMUL R83, R86, 0.035677410662174224854 ;  /* 0x3d12227a56537820 */ /* 0x001fc80000400000 */
[----:B------:R-:W-:-:S04]  /*5f70*/  FFMA R83, R86, R83, 0.79788458347320556641 ;  /* 0x3f4c422a56537423 */ /* 0x000fc80000000053 */
[----:B------:R-:W-:Y:S01]  /*5f80*/  FMUL R88, R86, R83 ;  /* 0x0000005356587220 */ /* 0x000fe20000400000 */
[----:B-1----:R-:W-:Y:S02]  /*5f90*/  @P0 MOV R66, R78 ;  /* 0x0000004e00420202 */ /* 0x002fe40000000f00 */
[----:B------:R-:W-:Y:S01]  /*5fa0*/  @P0 MOV R67, R79 ;  /* 0x0000004f00430202 */ /* 0x000fe20000000f00 */
[----:B------:R-:W-:Y:S01]  /*5fb0*/  FMUL R68, |R88|, 2.8853900432586669922 ;  /* 0x4038aa3b58447820 */ /* 0x000fe20000400200 */
[----:B------:R-:W-:Y:S01]  /*5fc0*/  @!P0 CS2R R62, SRZ ;  /* 0x00000000003e8805 */ /* 0x000fe2000001ff00 */
[----:B------:R-:W-:Y:S01]  /*5fd0*/  @UP0 UIMAD UR5, UR29, 0xf, URZ ;  /* 0x0000000f1d0508a4 */ /* 0x000fe2000f8e02ff */
[----:B------:R-:W-:-:S03]  /*5fe0*/  @P0 IMAD.WIDE.U32 R66, R95, 0xf, R66 ;  /* 0x0000000f5f420825 */ /* 0x000fc600078e0042 */
[----:B------:R-:W0:Y:S01]  /*5ff0*/  MUFU.EX2 R68, R68 ;  /* 0x0000004400447308 */ /* 0x000e220000000800 */
[----:B------:R-:W-:Y:S01]  /*6000*/  @P0 MOV R82, R78 ;  /* 0x0000004e00520202 */ /* 0x000fe20000000f00 */
[----:B------:R1:W5:Y:S01]  /*6010*/  @P0 LDG.E.64 R62, desc[UR22][R80.64] ;  /* 0x00000016503e0981 */ /* 0x000362000c1e1b00 */
[----:B------:R-:W-:Y:S02]  /*6020*/  @P0 MOV R83, R79 ;  /* 0x0000004f00530202 */ /* 0x000fe40000000f00 */
[----:B------:R-:W-:Y:S01]  /*6030*/  @P0 IADD3 R67, PT, PT, R67, UR5, RZ ;  /* 0x0000000543430c10 */ /* 0x000fe2000fffe0ff */
[----:B------:R-:W-:Y:S01]  /*6040*/  @UP0 UIMAD UR5, UR29, 0xe, URZ ;  /* 0x0000000e1d0508a4 */ /* 0x000fe2000f8e02ff */
[----:B------:R-:W-:Y:S01]  /*6050*/  @P0 IMAD.WIDE.U32 R82, R95, 0xe, R82 ;  /* 0x0000000e5f520825 */ /* 0x000fe200078e0052 */
[----:B-1----:R-:W-:-:S04]  /*6060*/  @P0 LEA R80, P1, R66, UR15, 0x3 ;  /* 0x0000000f42500c11 */ /* 0x002fc8000f8218ff */
[----:B------:R-:W-:Y:S01]  /*6070*/  @P0 VIADD R79, R83, UR5 ;  /* 0x00000005534f0c36 */ /* 0x000fe20008000000 */
[----:B------:R-:W-:Y:S02]  /*6080*/  @P0 LEA.HI.X R81, R66, UR16, R67, 0x3, P1 ;  /* 0x0000001042510c11 */ /* 0x000fe400088f1c43 */
[----:B------:R-:W-:Y:S02]  /*6090*/  @!P0 CS2R R66, SRZ ;  /* 0x0000000000428805 */ /* 0x000fe4000001ff00 */
[----:B------:R-:W-:-:S04]  /*60a0*/  @P0 LEA R78, P1, R82, UR15, 0x3 ;  /* 0x0000000f524e0c11 */ /* 0x000fc8000f8218ff */
[----:B------:R-:W-:Y:S01]  /*60b0*/  @P0 LEA.HI.X R79, R82, UR16, R79, 0x3, P1 ;  /* 0x00000010524f0c11 */ /* 0x000fe200088f1c4f */
[----:B------:R-:W5:Y:S01]  /*60c0*/  @P0 LDG.E.64 R66, desc[UR22][R80.64] ;  /* 0x0000001650420981 */ /* 0x000f62000c1e1b00 */
[----:B0-----:R-:W-:Y:S01]  /*60d0*/  FADD R82, R68, 1 ;  /* 0x3f80000044527421 */ /* 0x001fe20000000000 */
[----:B------:R-:W-:-:S05]  /*60e0*/  @!P0 CS2R R80, SRZ ;  /* 0x0000000000508805 */ /* 0x000fca000001ff00 */
[----:B------:R-:W0:Y:S01]  /*60f0*/  MUFU.RCP R82, R82 ;  /* 0x0000005200527308 */ /* 0x000e220000001000 */
[----:B------:R1:W5:Y:S02]  /*6100*/  @P0 LDG.E.64 R80, desc[UR22][R78.64] ;  /* 0x000000164e500981 */ /* 0x000364000c1e1b00 */
[----:B-1----:R-:W-:-:S05]  /*6110*/  HADD2.F32 R78, -RZ, R69.H0_H0 ;  /* 0x20000045ff4e7230 */ /* 0x002fca0000004100 */
[----:B------:R-:W-:-:S04]  /*6120*/  FMUL R79, R78, 0.035677410662174224854 ;  /* 0x3d12227a4e4f7820 */ /* 0x000fc80000400000 */
[----:B------:R-:W-:Y:S01]  /*6130*/  FFMA R79, R78, R79, 0.79788458347320556641 ;  /* 0x3f4c422a4e4f7423 */ /* 0x000fe2000000004f */
[----:B0-----:R-:W-:-:S03]  /*6140*/  FFMA R83, R82, -2, R5 ;  /* 0xc000000052537823 */ /* 0x001fc60000000005 */
[----:B------:R-:W-:Y:S01]  /*6150*/  FMUL R79, R78, R79 ;  /* 0x0000004f4e4f7220 */ /* 0x000fe20000400000 */
[----:B------:R-:W-:-:S03]  /*6160*/  FMUL R95, R88, R88 ;  /* 0x00000058585f7220 */ /* 0x000fc60000400000 */
[----:B------:R-:W-:Y:S01]  /*6170*/  FMUL R82, |R79|, 2.8853900432586669922 ;  /* 0x4038aa3b4f527820 */ /* 0x000fe20000400200 */
[----:B------:R-:W-:Y:S01]  /*6180*/  FFMA R68, R95, R4, -0.052303962409496307373 ;  /* 0xbd563cae5f447423 */ /* 0x000fe20000000004 */
[----:B------:R-:W-:-:S04]  /*6190*/  FSETP.GE.AND P1, PT, |R88|, 0.60000002384185791016, PT ;  /* 0x3f19999a5800780b */ /* 0x000fc80003f26200 */
[----:B------:R-:W0:Y:S01]  /*61a0*/  MUFU.EX2 R82, R82 ;  /* 0x0000005200527308 */ /* 0x000e220000000800 */
[----:B------:R-:W-:Y:S01]  /*61b0*/  FFMA R68, R95, R68, 0.1331529766321182251 ;  /* 0x3e0859415f447423 */ /* 0x000fe20000000044 */
[----:B------:R-:W-:-:S03]  /*61c0*/  FSETP.GE.AND P0, PT, |R88|, 9.010913848876953125, PT ;  /* 0x41102cb45800780b */ /* 0x000fc60003f06200 */
[----:B------:R-:W-:Y:S01]  /*61d0*/  FFMA R68, R95, R68, -0.33332768082618713379 ;  /* 0xbeaaa9ed5f447423 */ /* 0x000fe20000000044 */
[----:B------:R-:W-:-:S03]  /*61e0*/  FSEL R83, R83, 1, !P0 ;  /* 0x3f80000053537808 */ /* 0x000fc60004000000 */
[----:B------:R-:W-:Y:S01]  /*61f0*/  FFMA R95, R95, R68, RZ ;  /* 0x000000445f5f7223 */ /* 0x000fe200000000ff */
[----:B------:R-:W-:-:S03]  /*6200*/  LOP3.LUT R83, R83, 0x80000000, R88, 0xb8, !PT ;  /* 0x8000000053537812 */ /* 0x000fc600078eb858 */
[----:B------:R-:W-:Y:S01]  /*6210*/  @!P1 FFMA R83, R88, R95, R88 ;  /* 0x0000005f58539223 */ /* 0x000fe20000000058 */
[----:B0-----:R-:W-:-:S06]  /*6220*/  FADD R88, R82, 1 ;  /* 0x3f80000052587421 */ /* 0x001fcc0000000000 */
[----:B------:R-:W0:Y:S01]  /*6230*/  MUFU.RCP R88, R88 ;  /* 0x0000005800587308 */ /* 0x000e220000001000 */
[----:B------:R-:W-:Y:S01]  /*6240*/  SHF.R.U32.HI R82, RZ, 0x10, R69 ;  /* 0x00000010ff527819 */ /* 0x000fe20000011645 */
[C---:B------:R-:W-:Y:S01]  /*6250*/  FMUL R95, R79.reuse, R79 ;  /* 0x0000004f4f5f7220 */ /* 0x040fe20000400000 */
[----:B------:R-:W-:-:S03]  /*6260*/  FSETP.GE.AND P2, PT, |R79|, 0.60000002384185791016, PT ;  /* 0x3f19999a4f00780b */ /* 0x000fc60003f46200 */
[----:B------:R-:W-:Y:S01]  /*6270*/  FFMA R68, R95, R4, -0.052303962409496307373 ;  /* 0xbd563cae5f447423 */ /* 0x000fe20000000004 */
[----:B------:R-:W-:-:S03]  /*6280*/  HADD2.F32 R82, -RZ, R82.H0_H0 ;  /* 0x20000052ff527230 */ /* 0x000fc60000004100 */
[----:B------:R-:W-:Y:S02]  /*6290*/  FFMA R68, R95, R68, 0.1331529766321182251 ;  /* 0x3e0859415f447423 */ /* 0x000fe40000000044 */
[----:B------:R-:W-:Y:S01]  /*62a0*/  FMUL R69, R82, 0.035677410662174224854 ;  /* 0x3d12227a52457820 */ /* 0x000fe20000400000 */
[----:B------:R-:W-:Y:S01]  /*62b0*/  FSETP.GE.AND P1, PT, |R79|, 9.010913848876953125, PT ;  /* 0x41102cb44f00780b */ /* 0x000fe20003f26200 */
[C---:B------:R-:W-:Y:S01]  /*62c0*/  FFMA R68, R95.reuse, R68, -0.33332768082618713379 ;  /* 0xbeaaa9ed5f447423 */ /* 0x040fe20000000044 */
[----:B0-----:R-:W-:Y:S01]  /*62d0*/  FFMA R90, R88, -2, R5 ;  /* 0xc0000000585a7823 */ /* 0x001fe20000000005 */
[----:B------:R-:W-:Y:S02]  /*62e0*/  FFMA R69, R82, R69, 0.79788458347320556641 ;  /* 0x3f4c422a52457423 */ /* 0x000fe40000000045 */
[----:B------:R-:W-:Y:S02]  /*62f0*/  FFMA R68, R95, R68, RZ ;  /* 0x000000445f447223 */ /* 0x000fe400000000ff */
[----:B------:R-:W-:Y:S01]  /*6300*/  FSEL R90, R90, 1, !P1 ;  /* 0x3f8000005a5a7808 */ /* 0x000fe20004800000 */
[----:B------:R-:W-:-:S03]  /*6310*/  FMUL R69, R82, R69 ;  /* 0x0000004552457220 */ /* 0x000fc60000400000 */
[--C-:B------:R-:W-:Y:S01]  /*6320*/  LOP3.LUT R97, R90, 0x80000000, R79.reuse, 0xb8, !PT ;  /* 0x800000005a617812 */ /* 0x100fe200078eb84f */
        /* <DEDUP_REMOVED lines=11> */
[----:B------:R-:W-:Y:S02]  /*63e0*/  HADD2.F32 R79, -RZ, R70.H0_H0 ;  /* 0x20000046ff4f7230 */ /* 0x000fe40000004100 */
        /* <DEDUP_REMOVED lines=16> */
[----:B------:R-:W-:Y:S01]  /*64f0*/  FFMA R33, R33, R6, 0.5 ;  /* 0x3f00000021217423 */ /* 0x000fe20000000006 */
[----:B------:R-:W-:Y:S02]  /*6500*/  FSETP.GE.AND P2, PT, |R68|, 0.60000002384185791016, PT ;  /* 0x3f19999a4400780b */ /* 0x000fe40003f46200 */
[----:B------:R-:W-:Y:S01]  /*6510*/  FFMA R29, R90, R29, 0.1331529766321182251 ;  /* 0x3e0859415a1d7423 */ /* 0x000fe2000000001d */
[----:B------:R-:W-:Y:S01]  /*6520*/  FMUL R42, R42, R33 ;  /* 0x000000212a2a7220 */ /* 0x000fe20000400000 */
[----:B------:R-:W-:Y:S02]  /*6530*/  FSETP.GE.AND P1, PT, |R68|, 9.010913848876953125, PT ;  /* 0x41102cb44400780b */ /* 0x000fe40003f26200 */
[----:B------:R-:W-:Y:S01]  /*6540*/  SHF.R.U64 R70, R70, 0x10, R71 ;  /* 0x0000001046467819 */ /* 0x000fe20000001247 */
[----:B------:R-:W-:Y:S01]  /*6550*/  FFMA R29, R90, R29, -0.33332768082618713379 ;  /* 0xbeaaa9ed5a1d7423 */ /* 0x000fe2000000001d */
[----:B0-----:R-:W-:-:S03]  /*6560*/  FFMA R33, R88, -2, R5 ;  /* 0xc000000058217823 */ /* 0x001fc60000000005 */
[----:B------:R-:W-:Y:S01]  /*6570*/  FFMA R29, R90, R29, RZ ;  /* 0x0000001d5a1d7223 */ /* 0x000fe200000000ff */
[----:B------:R-:W-:Y:S01]  /*6580*/  HADD2.F32 R70, -RZ, R70.H0_H0 ;  /* 0x20000046ff467230 */ /* 0x000fe20000004100 */
        /* <DEDUP_REMOVED lines=33> */
[----:B------:R-:W-:-:S03]  /*67a0*/  FMUL R36, R36, R87 ;  /* 0x0000005724247220 */ /* 0x000fc60000400000 */
[----:B------:R-:W-:Y:S01]  /*67b0*/  FFMA R35, R34, R4, -0.052303962409496307373 ;  /* 0xbd563cae22237423 */ /* 0x000fe20000000004 */
[----:B0-----:R-:W-:-:S04]  /*67c0*/  FADD R69, R29, 1 ;  /* 0x3f8000001d457421 */ /* 0x001fc80000000000 */
[----:B------:R-:W0:Y:S01]  /*67d0*/  MUFU.RCP R90, R69 ;  /* 0x00000045005a7308 */ /* 0x000e220000001000 */
[----:B------:R-:W-:Y:S01]  /*67e0*/  SHF.R.U32.HI R87, RZ, 0x10, R71 ;  /* 0x00000010ff577819 */ /* 0x000fe20000011647 */
[----:B------:R-:W-:Y:S01]  /*67f0*/  FFMA R35, R34, R35, 0.1331529766321182251 ;  /* 0x3e08594122237423 */ /* 0x000fe20000000023 */
[----:B------:R-:W-:-:S03]  /*6800*/  FSETP.GE.AND P2, PT, |R68|, 0.60000002384185791016, PT ;  /* 0x3f19999a4400780b */ /* 0x000fc60003f46200 */
[----:B------:R-:W-:Y:S01]  /*6810*/  FFMA R29, R34, R35, -0.33332768082618713379 ;  /* 0xbeaaa9ed221d7423 */ /* 0x000fe20000000023 */
[----:B------:R-:W-:-:S03]  /*6820*/  HADD2.F32 R87, -RZ, R87.H0_H0 ;  /* 0x20000057ff577230 */ /* 0x000fc60000004100 */
[----:B------:R-:W-:Y:S02]  /*6830*/  FFMA R29, R34, R29, RZ ;  /* 0x0000001d221d7223 */ /* 0x000fe400000000ff */
[C---:B------:R-:W-:Y:S01]  /*6840*/  FMUL R34, R87.reuse, 0.035677410662174224854 ;  /* 0x3d12227a57227820 */ /* 0x040fe20000400000 */
        /* <DEDUP_REMOVED lines=17> */
[----:B------:R-:W-:Y:S01]  /*6960*/  FSETP.GE.AND P2, PT, |R35|, 0.60000002384185791016, PT ;  /* 0x3f19999a2300780b */ /* 0x000fe20003f46200 */
[----:B------:R-:W-:Y:S02]  /*6970*/  HADD2.F32 R89, -RZ, R72.H0_H0 ;  /* 0x20000048ff597230 */ /* 0x000fe40000004100 */
[----:B0-----:R-:W-:Y:S01]  /*6980*/  FFMA R34, R68, -2, R5 ;  /* 0xc000000044227823 */ /* 0x001fe20000000005 */
[----:B------:R-:W-:-:S04]  /*6990*/  FFMA R29, R69, R90, -0.33332768082618713379 ;  /* 0xbeaaa9ed451d7423 */ /* 0x000fc8000000005a */
        /* <DEDUP_REMOVED lines=21> */
[----:B------:R-:W-:Y:S01]  /*6af0*/  SHF.R.U64 R39, R72, 0x10, R73 ;  /* 0x0000001048277819 */ /* 0x000fe20000001249 */
[----:B0-----:R-:W-:Y:S02]  /*6b00*/  FFMA R90, R90, -2, R5 ;  /* 0xc00000005a5a7823 */ /* 0x001fe40000000005 */
[----:B------:R-:W-:Y:S02]  /*6b10*/  FFMA R38, R38, R29, RZ ;  /* 0x0000001d26267223 */ /* 0x000fe400000000ff */
        /* <DEDUP_REMOVED lines=35> */
[C---:B------:R-:W-:Y:S01]  /*6d50*/  FFMA R72, R71.reuse, R72, 0.1331529766321182251 ;  /* 0x3e08594147487423 */ /* 0x040fe20000000048 */
[----:B------:R-:W-:Y:S02]  /*6d60*/  FSETP.GE.AND P1, PT, |R38|, 9.010913848876953125, PT ;  /* 0x41102cb42600780b */ /* 0x000fe40003f26200 */
[----:B------:R-:W-:Y:S01]  /*6d70*/  SHF.R.U32.HI R92, RZ, 0x10, R73 ;  /* 0x00000010ff5c7819 */ /* 0x000fe20000011649 */
        /* <DEDUP_REMOVED lines=25> */
[----:B------:R-:W-:-:S05]  /*6f10*/  HADD2.F32 R38, -RZ, R76.H0_H0 ;  /* 0x2000004cff267230 */ /* 0x000fca0000004100 */
        /* <DEDUP_REMOVED lines=8> */
[----:B------:R-:W-:Y:S02]  /*6fa0*/  SHF.R.U64 R85, R76, 0x10, R77 ;  /* 0x000000104c557819 */ /* 0x000fe4000000124d */
[----:B------:R-:W-:Y:S01]  /*6fb0*/  FSETP.GE.AND P1, PT, |R71|, 9.010913848876953125, PT ;  /* 0x41102cb44700780b */ /* 0x000fe20003f26200 */
[----:B------:R-:W-:Y:S01]  /*6fc0*/  FFMA R35, R83, R6, 0.5 ;  /* 0x3f00000053237423 */ /* 0x000fe20000000006 */
[----:B------:R-:W-:Y:S01]  /*6fd0*/  FMUL R40, R79, R40 ;  /* 0x000000284f287220 */ /* 0x000fe20000400000 */
[----:B------:R-:W-:Y:S01]  /*6fe0*/  FMUL R79, R71, R71 ;  /* 0x00000047474f7220 */ /* 0x000fe20000400000 */
[----:B------:R-:W-:Y:S02]  /*6ff0*/  HADD2.F32 R85, -RZ, R85.H0_H0 ;  /* 0x20000055ff557230 */ /* 0x000fe40000004100 */
[----:B------:R-:W-:Y:S01]  /*7000*/  FMUL R35, R86, R35 ;  /* 0x0000002356237220 */ /* 0x000fe20000400000 */
[----:B0-----:R-:W-:Y:S01]  /*7010*/  FFMA R73, R72, -2, R5 ;  /* 0xc000000048497823 */ /* 0x001fe20000000005 */
[----:B------:R-:W-:-:S04]  /*7020*/  FFMA R86, R79, R4, -0.052303962409496307373 ;  /* 0xbd563cae4f567423 */ /* 0x000fc80000000004 */
[----:B------:R-:W-:-:S04]  /*7030*/  FSEL R72, R73, 1, !P1 ;  /* 0x3f80000049487808 */ /* 0x000fc80004800000 */
        /* <DEDUP_REMOVED lines=11> */
[----:B------:R-:W-:Y:S01]  /*70f0*/  FFMA R79, R91, R6, 0.5 ;  /* 0x3f0000005b4f7423 */ /* 0x000fe20000000006 */
[----:B0-----:R-:W-:-:S04]  /*7100*/  FADD R71, R29, 1 ;  /* 0x3f8000001d477421 */ /* 0x001fc80000000000 */
[----:B------:R-:W0:Y:S01]  /*7110*/  MUFU.RCP R76, R71 ;  /* 0x00000047004c7308 */ /* 0x000e220000001000 */
[----:B------:R-:W-:Y:S01]  /*7120*/  FMUL R79, R70, R79 ;  /* 0x0000004f464f7220 */ /* 0x000fe20000400000 */
[----:B------:R-:W-:-:S04]  /*7130*/  FMUL R70, R72, R72 ;  /* 0x0000004848467220 */ /* 0x000fc80000400000 */
[----:B------:R-:W-:Y:S01]  /*7140*/  FFMA R73, R70, R4, -0.052303962409496307373 ;  /* 0xbd563cae46497423 */ /* 0x000fe20000000004 */
[----:B------:R-:W-:-:S03]  /*7150*/  FSETP.GE.AND P1, PT, |R72|, 9.010913848876953125, PT ;  /* 0x41102cb44800780b */ /* 0x000fc60003f26200 */
[----:B------:R-:W-:Y:S01]  /*7160*/  FFMA R73, R70, R73, 0.1331529766321182251 ;  /* 0x3e08594146497423 */ /* 0x000fe20000000049 */
[----:B0-----:R-:W-:-:S03]  /*7170*/  FFMA R76, R76, -2, R5 ;  /* 0xc00000004c4c7823 */ /* 0x001fc60000000005 */
[----:B------:R-:W-:Y:S02]  /*7180*/  FFMA R29, R70, R73, -0.33332768082618713379 ;  /* 0xbeaaa9ed461d7423 */ /* 0x000fe40000000049 */
[----:B------:R-:W-:Y:S02]  /*7190*/  FSEL R73, R76, 1, !P1 ;  /* 0x3f8000004c497808 */ /* 0x000fe40004800000 */
[----:B------:R-:W-:Y:S02]  /*71a0*/  FSETP.GE.AND P2, PT, |R72|, 0.60000002384185791016, PT ;  /* 0x3f19999a4800780b */ /* 0x000fe40003f46200 */
[----:B------:R-:W-:Y:S01]  /*71b0*/  LOP3.LUT R71, R73, 0x80000000, R72, 0xb8, !PT ;  /* 0x8000000049477812 */ /* 0x000fe200078eb848 */
        /* <DEDUP_REMOVED lines=14> */
[-C--:B------:R-:W-:Y:S01]  /*72a0*/  FFMA R43, R95, R6.reuse, 0.5 ;  /* 0x3f0000005f2b7423 */ /* 0x080fe20000000006 */
[----:B------:R-:W-:Y:S01]  /*72b0*/  FFMA R103, R103, R6, 0.5 ;  /* 0x3f00000067677423 */ /* 0x000fe20000000006 */
[----:B------:R-:W-:Y:S01]  /*72c0*/  FMUL R91, R89, R70 ;  /* 0x00000046595b7220 */ /* 0x000fe20000400000 */
[C---:B------:R-:W-:Y:S01]  /*72d0*/  FFMA R70, R87.reuse, R4, -0.052303962409496307373 ;  /* 0xbd563cae57467423 */ /* 0x040fe20000000004 */
[----:B------:R-:W-:Y:S01]  /*72e0*/  FMUL R43, R82, R43 ;  /* 0x0000002b522b7220 */ /* 0x000fe20000400000 */
[----:B------:R-:W-:Y:S01]  /*72f0*/  FMUL R82, R88, R103 ;  /* 0x0000006758527220 */ /* 0x000fe20000400000 */
[C---:B------:R-:W-:Y:S01]  /*7300*/  FSETP.GE.AND P2, PT, |R72|.reuse, 0.60000002384185791016, PT ;  /* 0x3f19999a4800780b */ /* 0x040fe20003f46200 */
[----:B------:R-:W-:Y:S01]  /*7310*/  FFMA R88, R87, R70, 0.1331529766321182251 ;  /* 0x3e08594157587423 */ /* 0x000fe20000000046 */
[----:B------:R-:W-:Y:S01]  /*7320*/  FFMA R97, R97, R6, 0.5 ;  /* 0x3f00000061617423 */ /* 0x000fe20000000006 */
[----:B------:R-:W-:-:S02]  /*7330*/  FSETP.GE.AND P1, PT, |R72|, 9.010913848876953125, PT ;  /* 0x41102cb44800780b */ /* 0x000fc40003f26200 */
[C---:B------:R-:W-:Y:S01]  /*7340*/  FFMA R29, R87.reuse, R88, -0.33332768082618713379 ;  /* 0xbeaaa9ed571d7423 */ /* 0x040fe20000000058 */
[----:B0-----:R-:W-:Y:S01]  /*7350*/  FFMA R70, R76, -2, R5 ;  /* 0xc00000004c467823 */ /* 0x001fe20000000005 */
[----:B------:R-:W-:Y:S02]  /*7360*/  FMUL R78, R78, R97 ;  /* 0x000000614e4e7220 */ /* 0x000fe40000400000 */
[----:B------:R-:W-:Y:S02]  /*7370*/  FFMA R29, R87, R29, RZ ;  /* 0x0000001d571d7223 */ /* 0x000fe400000000ff */
[----:B------:R-:W-:-:S04]  /*7380*/  FSEL R97, R70, 1, !P1 ;  /* 0x3f80000046617808 */ /* 0x000fc80004800000 */
[--C-:B------:R-:W-:Y:S01]  /*7390*/  LOP3.LUT R97, R97, 0x80000000, R72.reuse, 0xb8, !PT ;  /* 0x8000000061617812 */ /* 0x100fe200078eb848 */
[----:B------:R-:W-:Y:S01]  /*73a0*/  @!P2 FFMA R97, R72, R29, R72 ;  /* 0x0000001d4861a223 */ /* 0x000fe20000000048 */
[----:B------:R-:W-:-:S05]  /*73b0*/  SHF.R.U32.HI R72, RZ, 0x10, R77 ;  /* 0x00000010ff487819 */ /* 0x000fca000001164d */
[----:B------:R-:W-:-:S05]  /*73c0*/  HADD2.F32 R72, -RZ, R72.H0_H0 ;  /* 0x20000048ff487230 */ /* 0x000fca0000004100 */
        /* <DEDUP_REMOVED lines=23> */
[----:B------:R-:W0:Y:S01]  /*7540*/  MUFU.EX2 R29, R29 ;  /* 0x0000001d001d7308 */ /* 0x000e220000000800 */
[----:B------:R-:W-:-:S04]  /*7550*/  FFMA R95, R109, R6, 0.5 ;  /* 0x3f0000006d5f7423 */ /* 0x000fc80000000006 */
[----:B------:R-:W-:Y:S01]  /*7560*/  FMUL R95, R90, R95 ;  /* 0x0000005f5a5f7220 */ /* 0x000fe20000400000 */
[----:B------:R-:W-:Y:S01]  /*7570*/  FFMA R89, R111, R6, 0.5 ;  /* 0x3f0000006f597423 */ /* 0x000fe20000000006 */
[----:B0-----:R-:W-:-:S04]  /*7580*/  FADD R87, R29, 1 ;  /* 0x3f8000001d577421 */ /* 0x001fc80000000000 */
[----:B------:R-:W0:Y:S01]  /*7590*/  MUFU.RCP R90, R87 ;  /* 0x00000057005a7308 */ /* 0x000e220000001000 */
[----:B------:R-:W-:Y:S01]  /*75a0*/  FFMA R88, R105, R6, 0.5 ;  /* 0x3f00000069587423 */ /* 0x000fe20000000006 */
[----:B------:R-:W-:Y:S01]  /*75b0*/  FMUL R89, R92, R89 ;  /* 0x000000595c597220 */ /* 0x000fe20000400000 */
[----:B------:R-:W-:Y:S02]  /*75c0*/  FMUL R92, R76, R76 ;  /* 0x0000004c4c5c7220 */ /* 0x000fe40000400000 */
[----:B------:R-:W-:Y:S02]  /*75d0*/  FMUL R88, R39, R88 ;  /* 0x0000005827587220 */ /* 0x000fe40000400000 */
[----:B------:R-:W-:Y:S01]  /*75e0*/  FFMA R39, R92, R4, -0.052303962409496307373 ;  /* 0xbd563cae5c277423 */ /* 0x000fe20000000004 */
[----:B------:R-:W-:-:S03]  /*75f0*/  FSETP.GE.AND P1, PT, |R76|, 9.010913848876953125, PT ;  /* 0x41102cb44c00780b */ /* 0x000fc60003f26200 */
[----:B------:R-:W-:Y:S01]  /*7600*/  FFMA R39, R92, R39, 0.1331529766321182251 ;  /* 0x3e0859415c277423 */ /* 0x000fe20000000027 */
[----:B------:R-:W-:Y:S01]  /*7610*/  FSETP.GE.AND P2, PT, |R76|, 0.60000002384185791016, PT ;  /* 0x3f19999a4c00780b */ /* 0x000fe20003f46200 */
[----:B0-----:R-:W-:Y:S02]  /*7620*/  FFMA R90, R90, -2, R5 ;  /* 0xc00000005a5a7823 */ /* 0x001fe40000000005 */
[----:B------:R-:W-:-:S03]  /*7630*/  FFMA R29, R92, R39, -0.33332768082618713379 ;  /* 0xbeaaa9ed5c1d7423 */ /* 0x000fc60000000027 */
[----:B------:R-:W-:Y:S02]  /*7640*/  FSEL R39, R90, 1, !P1 ;  /* 0x3f8000005a277808 */ /* 0x000fe40004800000 */
[----:B------:R-:W-:Y:S01]  /*7650*/  SHF.R.U64 R90, R74, 0x10, R75 ;  /* 0x000000104a5a7819 */ /* 0x000fe2000000124b */
        /* <DEDUP_REMOVED lines=12> */
[----:B------:R-:W-:-:S04]  /*7720*/  FFMA R28, R99, R4, -0.052303962409496307373 ;  /* 0xbd563cae631c7423 */ /* 0x000fc80000000004 */
[----:B------:R-:W-:Y:S01]  /*7730*/  FFMA R28, R99, R28, 0.1331529766321182251 ;  /* 0x3e085941631c7423 */ /* 0x000fe2000000001c */
[----:B0-----:R-:W-:-:S04]  /*7740*/  FADD R87, R76, 1 ;  /* 0x3f8000004c577421 */ /* 0x001fc80000000000 */
[----:B------:R0:W1:Y:S01]  /*7750*/  MUFU.RCP R92, R87 ;  /* 0x00000057005c7308 */ /* 0x0000620000001000 */
[----:B------:R-:W-:-:S04]  /*7760*/  FFMA R28, R99, R28, -0.33332768082618713379 ;  /* 0xbeaaa9ed631c7423 */ /* 0x000fc8000000001c */
[----:B------:R-:W-:Y:S01]  /*7770*/  FFMA R99, R99, R28, RZ ;  /* 0x0000001c63637223 */ /* 0x000fe200000000ff */
[----:B------:R-:W-:Y:S01]  /*7780*/  HADD2.F32 R28, -RZ, R75.H0_H0 ;  /* 0x2000004bff1c7230 */ /* 0x000fe20000004100 */
[C---:B------:R-:W-:Y:S02]  /*7790*/  FSETP.GE.AND P2, PT, |R74|.reuse, 0.60000002384185791016, PT ;  /* 0x3f19999a4a00780b */ /* 0x040fe40003f46200 */
[----:B------:R-:W-:Y:S02]  /*77a0*/  FSETP.GE.AND P1, PT, |R74|, 9.010913848876953125, PT ;  /* 0x41102cb44a00780b */ /* 0x000fe40003f26200 */
[----:B0-----:R-:W-:Y:S01]  /*77b0*/  FMUL R87, R28, 0.035677410662174224854 ;  /* 0x3d12227a1c577820 */ /* 0x001fe20000400000 */
[----:B-1----:R-:W-:-:S03]  /*77c0*/  FFMA R92, R92, -2, R5 ;  /* 0xc00000005c5c7823 */ /* 0x002fc60000000005 */
[----:B------:R-:W-:Y:S02]  /*77d0*/  FFMA R87, R28, R87, 0.79788458347320556641 ;  /* 0x3f4c422a1c577423 */ /* 0x000fe40000000057 */
[----:B------:R-:W-:Y:S02]  /*77e0*/  FSEL R93, R92, 1, !P1 ;  /* 0x3f8000005c5d7808 */ /* 0x000fe40004800000 */
[----:B------:R-:W-:Y:S02]  /*77f0*/  FMUL R87, R28, R87 ;  /* 0x000000571c577220 */ /* 0x000fe40000400000 */
        /* <DEDUP_REMOVED lines=56> */
[----:B------:R-:W-:-:S03]  /*7b80*/  FMUL R87, R40, UR30 ;  /* 0x0000001e28577c20 */ /* 0x000fc60008400000 */
[----:B------:R-:W-:Y:S01]  /*7b90*/  F2FP.SATFINITE.E4M3.F32.PACK_AB_MERGE_C R24, RZ, R24, RZ ;  /* 0x00000018ff18723e */ /* 0x000fe200048070ff */
[----:B------:R-:W-:Y:S01]  /*7ba0*/  FMUL R83, R91, UR30 ;  /* 0x0000001e5b537c20 */ /* 0x000fe20008400000 */
[----:B------:R-:W-:Y:S02]  /*7bb0*/  FMUL R38, R70, R39 ;  /* 0x0000002746267220 */ /* 0x000fe40000400000 */
[----:B------:R-:W-:Y:S02]  /*7bc0*/  LOP3.LUT R76, R24, 0xff, RZ, 0xc0, !PT ;  /* 0x000000ff184c7812 */ /* 0x000fe400078ec0ff */
[----:B------:R-:W0:Y:S01]  /*7bd0*/  S2R R24, SR_TID.X ;  /* 0x0000000000187919 */ /* 0x000e220000002100 */
[----:B------:R-:W-:Y:S01]  /*7be0*/  F2FP.SATFINITE.E4M3.F32.PACK_AB_MERGE_C R87, RZ, R87, RZ ;  /* 0x00000057ff57723e */ /* 0x000fe200048070ff */
[----:B------:R-:W-:Y:S01]  /*7bf0*/  FMUL R70, R38, UR30 ;  /* 0x0000001e26467c20 */ /* 0x000fe20008400000 */
[----:B------:R-:W-:Y:S02]  /*7c00*/  F2FP.SATFINITE.E4M3.F32.PACK_AB_MERGE_C R83, RZ, R83, RZ ;  /* 0x00000053ff53723e */ /* 0x000fe400048070ff */
[----:B------:R-:W-:-:S02]  /*7c10*/  LOP3.LUT R40, R87, 0xff, RZ, 0xc0, !PT ;  /* 0x000000ff57287812 */ /* 0x000fc400078ec0ff */
[----:B------:R-:W-:Y:S02]  /*7c20*/  PRMT R39, R83, 0x7104, RZ ;  /* 0x0000710453277816 */ /* 0x000fe400000000ff */
[----:B------:R-:W-:Y:S02]  /*7c30*/  F2FP.SATFINITE.E4M3.F32.PACK_AB_MERGE_C R70, RZ, R70, RZ ;  /* 0x00000046ff46723e */ /* 0x000fe400048070ff */
[----:B------:R-:W-:Y:S02]  /*7c40*/  LOP3.LUT R74, R40, 0xff00, R39, 0xf8, !PT ;  /* 0x0000ff00284a7812 */ /* 0x000fe400078ef827 */
[----:B------:R-:W-:Y:S02]  /*7c50*/  LOP3.LUT R39, R70, 0xffff, RZ, 0xc0, !PT ;  /* 0x0000ffff46277812 */ /* 0x000fe400078ec0ff */
[----:B------:R-:W-:Y:S02]  /*7c60*/  SHF.L.U32 R40, R76, 0x10, RZ ;  /* 0x000000104c287819 */ /* 0x000fe400000006ff */
[----:B------:R-:W-:-:S04]  /*7c70*/  SHF.L.U32 R39, R39, 0x18, RZ ;  /* 0x0000001827277819 */ /* 0x000fc800000006ff */
        /* <DEDUP_REMOVED lines=37> */
[----:B------:R-:W-:Y:S02]  /*7ed0*/  IADD3 R30, PT, PT, R31, R0, RZ ;  /* 0x000000001f1e7210 */ /* 0x000fe40007ffe0ff */
[----:B------:R-:W-:Y:S02]  /*7ee0*/  SHF.L.U32 R0, R26, 0x10, RZ ;  /* 0x000000101a007819 */ /* 0x000fe400000006ff */
[----:B------:R-:W-:Y:S02]  /*7ef0*/  LOP3.LUT R93, R30, 0x1f, RZ, 0xc0, !PT ;  /* 0x0000001f1e5d7812 */ /* 0x000fe400078ec0ff */
[----:B------:R-:W-:Y:S02]  /*7f00*/  LOP3.LUT R31, R0, 0xff0000, RZ, 0xc0, !PT ;  /* 0x00ff0000001f7812 */ /* 0x000fe400078ec0ff */
[----:B------:R-:W-:Y:S02]  /*7f10*/  LOP3.LUT R0, R27, 0xffff, RZ, 0xc0, !PT ;  /* 0x0000ffff1b007812 */ /* 0x000fe400078ec0ff */
[----:B------:R-:W-:-:S02]  /*7f20*/  IADD3 R93, P1, PT, R93, R52, RZ ;  /* 0x000000345d5d7210 */ /* 0x000fc40007f3e0ff */
[----:B------:R-:W-:Y:S02]  /*7f30*/  LEA R0, R0, R31, 0x18 ;  /* 0x0000001f00007211 */ /* 0x000fe400078ec0ff */
[----:B------:R-:W-:Y:S02]  /*7f40*/  SHF.L.U32 R31, R28, 0x8, RZ ;  /* 0x000000081c1f7819 */ /* 0x000fe400000006ff */
[----:B------:R-:W-:Y:S02]  /*7f50*/  IADD3.X R40, PT, PT, RZ, R23, RZ, P1, !PT ;  /* 0x00000017ff287210 */ /* 0x000fe40000ffe4ff */
[C---:B------:R-:W-:Y:S02]  /*7f60*/  LEA R30, P1, R93.reuse, UR17, 0x2 ;  /* 0x000000115d1e7c11 */ /* 0x040fe4000f8210ff */
[----:B------:R-:W-:Y:S02]  /*7f70*/  LOP3.LUT R0, R0, 0xffff, R31, 0xf8, !PT ;  /* 0x0000ffff00007812 */ /* 0x000fe400078ef81f */
[----:B------:R-:W-:-:S02]  /*7f80*/  LEA.HI.X R31, R93, UR9, R40, 0x2, P1 ;  /* 0x000000095d1f7c11 */ /* 0x000fc400088f1428 */
[----:B------:R-:W-:-:S05]  /*7f90*/  LOP3.LUT R93, R0, 0xff, R29, 0xf8, !PT ;  /* 0x000000ff005d7812 */ /* 0x000fca00078ef81d */
[----:B------:R0:W-:Y:S02]  /*7fa0*/  STG.E desc[UR22][R30.64], R93 ;  /* 0x0000005d1e007986 */ /* 0x0001e4000c101916 */
.L_x_24896:
[----:B------:R-:W-:Y:S05]  /*7fb0*/  BSYNC.RECONVERGENT B0 ;  /* 0x0000000000007941 */ /* 0x000fea0003800200 */
.L_x_24895:
[----:B0-----:R-:W-:Y:S01]  /*7fc0*/  FMUL R30, R41, UR30 ;  /* 0x0000001e291e7c20 */ /* 0x001fe20008400000 */
[----:B------:R-:W-:Y:S01]  /*7fd0*/  FMUL R78, R78, UR30 ;  /* 0x0000001e4e4e7c20 */ /* 0x000fe20008400000 */
[----:B------:R-:W-:Y:S01]  /*7fe0*/  FMUL R31, R82, UR30 ;  /* 0x0000001e521f7c20 */ /* 0x000fe20008400000 */
[----:B------:R-:W-:Y:S01]  /*7ff0*/  FMUL R33, R33, UR30 ;  /* 0x0000001e21217c20 */ /* 0x000fe20008400000 */
[----:B------:R-:W-:Y:S01]  /*8000*/  FMUL R90, R32, UR30 ;  /* 0x0000001e205a7c20 */ /* 0x000fe20008400000 */
[----:B------:R-:W-:Y:S01]  /*8010*/  F2FP.SATFINITE.E4M3.F32.PACK_AB_MERGE_C R82, RZ, R30, RZ ;  /* 0x0000001eff52723e */ /* 0x000fe200048070ff */
[----:B------:R-:W-:Y:S01]  /*8020*/  FMUL R30, R35, UR30 ;  /* 0x0000001e231e7c20 */ /* 0x000fe20008400000 */
        /* <DEDUP_REMOVED lines=9> */
[----:B------:R-:W-:Y:S01]  /*80c0*/  F2FP.SATFINITE.E4M3.F32.PACK_AB_MERGE_C R78, RZ, R31, RZ ;  /* 0x0000001fff4e723e */ /* 0x000fe200048070ff */
        /* <DEDUP_REMOVED lines=18> */
[----:B------:R-:W-:Y:S01]  /*81f0*/  SHF.L.U32 R31, R31, 0x8, RZ ;  /* 0x000000081f1f7819 */ /* 0x000fe200000006ff */
        /* <DEDUP_REMOVED lines=17> */
.L_x_24898:
[----:B------:R-:W-:Y:S05]  /*8310*/  BSYNC.RECONVERGENT B0 ;  /* 0x0000000000007941 */ /* 0x000fea0003800200 */
.L_x_24897:
[----:B------:R-:W-:Y:S04]  /*8320*/  BSSY.RECONVERGENT B0, `(.L_x_24899) ;  /* 0x0000018000007945 */ /* 0x000fe80003800200 */
[----:B------:R-:W-:Y:S05]  /*8330*/  @P0 BRA `(.L_x_24900) ;  /* 0x0000000000580947 */ /* 0x000fea0003800000 */
[----:B0-----:R-:W0:Y:S01]  /*8340*/  S2R R42, SR_TID.X ;  /* 0x00000000002a7919 */ /* 0x001e220000002100 */
[----:B------:R-:W-:Y:S02]  /*8350*/  MOV R68, UR28 ;  /* 0x0000001c00447c02 */ /* 0x000fe40008000f00 */
[----:B0-----:R-:W-:-:S04]  /*8360*/  SHF.R.U32.HI R43, RZ, 0x3, R42 ;  /* 0x00000003ff2b7819 */ /* 0x001fc8000001162a */
[----:B------:R-:W-:-:S04]  /*8370*/  LOP3.LUT R43, R43, 0x3, RZ, 0xcf, !PT ;  /* 0x000000032b2b7812 */ /* 0x000fc800078ecfff */
[----:B------:R-:W-:Y:S02]  /*8380*/  IADD3 R43, PT, PT, R43, R42, RZ ;  /* 0x0000002a2b2b7210 */ /* 0x000fe40007ffe0ff */
[----:B------:R-:W-:Y:S02]  /*8390*/  MOV R42, UR28 ;  /* 0x0000001c002a7c02 */ /* 0x000fe40008000f00 */
[----:B------:R-:W-:-:S04]  /*83a0*/  LOP3.LUT R43, R43, 0x1f, RZ, 0xc0, !PT ;  /* 0x0000001f2b2b7812 */ /* 0x000fc800078ec0ff */
[----:B------:R-:W-:-:S04]  /*83b0*/  IADD3 R43, P3, PT, R43, R52, RZ ;  /* 0x000000342b2b7210 */ /* 0x000fc80007f7e0ff */
[----:B------:R-:W-:Y:S02]  /*83c0*/  LEA R68, P2, R68, R43, 0x1 ;  /* 0x0000002b44447211 */ /* 0x000fe400078408ff */
[----:B------:R-:W-:Y:S02]  /*83d0*/  MOV R43, UR29 ;  /* 0x0000001d002b7c02 */ /* 0x000fe40008000f00 */
[----:B------:R-:W-:-:S04]  /*83e0*/  IADD3.X R79, PT, PT, RZ, R23, RZ, P3, !PT ;  /* 0x00000017ff4f7210 */ /* 0x000fc80001ffe4ff */
        /* <DEDUP_REMOVED lines=11> */
.L_x_24900:
[----:B------:R-:W-:Y:S05]  /*84a0*/  BSYNC.RECONVERGENT B0 ;  /* 0x0000000000007941 */ /* 0x000fea0003800200 */
.L_x_24899:
[----:B------:R-:W-:Y:S04]  /*84b0*/  BSSY.RECONVERGENT B0, `(.L_x_24901) ;  /* 0x0000016000007945 */ /* 0x000fe80003800200 */
[----:B------:R-:W-:Y:S05]  /*84c0*/  @P0 BRA `(.L_x_24902) ;  /* 0x0000000000500947 */ /* 0x000fea0003800000 */
[----:B01----:R-:W-:Y:S01]  /*84d0*/  SHF.R.U32.HI R42, RZ, 0x3, R24 ;  /* 0x00000003ff2a7819 */ /* 0x003fe20000011618 */
[----:B------:R-:W-:Y:S01]  /*84e0*/  UIMAD UR5, UR29, 0x3, URZ ;  /* 0x000000031d0578a4 */ /* 0x000fe2000f8e02ff */
[----:B------:R-:W-:Y:S02]  /*84f0*/  MOV R69, UR28 ;  /* 0x0000001c00457c02 */ /* 0x000fe40008000f00 */
[----:B------:R-:W-:Y:S02]  /*8500*/  LOP3.LUT R43, R42, 0x3, RZ, 0xcf, !PT ;  /* 0x000000032a2b7812 */ /* 0x000fe400078ecfff */
[----:B------:R-:W-:Y:S02]  /*8510*/  SHF.L.U32 R42, R35, 0x10, RZ ;  /* 0x00000010232a7819 */ /* 0x000fe400000006ff */
[----:B------:R-:W-:Y:S02]  /*8520*/  IADD3 R43, PT, PT, R43, R24, RZ ;  /* 0x000000182b2b7210 */ /* 0x000fe40007ffe0ff */
[----:B------:R-:W-:-:S02]  /*8530*/  LOP3.LUT R68, R42, 0xff0000, RZ, 0xc0, !PT ;  /* 0x00ff00002a447812 */ /* 0x000fc400078ec0ff */
        /* <DEDUP_REMOVED lines=13> */
.L_x_24902:
[----:B------:R-:W-:Y:S05]  /*8610*/  BSYNC.RECONVERGENT B0 ;  /* 0x0000000000007941 */ /* 0x000fea0003800200 */
.L_x_24901:
        /* <DEDUP_REMOVED lines=9> */
[----:B------:R-:W-:-:S02]  /*86b0*/  LOP3.LUT R43, R43, 0x1f, RZ, 0xc0, !PT ;  /* 0x0000001f2b2b7812 */ /* 0x000fc400078ec0ff */
[----:B------:R-:W-:Y:S02]  /*86c0*/  LEA R42, R42, R69, 0x18 ;  /* 0x000000452a2a7211 */ /* 0x000fe400078ec0ff */
[----:B------:R-:W-:Y:S02]  /*86d0*/  IADD3 R69, P2, P3, R52, UR5, R43 ;  /* 0x0000000534457c10 */ /* 0x000fe4000fb5e02b */
[----:B------:R-:W-:Y:S02]  /*86e0*/  SHF.L.U32 R43, R94, 0x8, RZ ;  /* 0x000000085e2b7819 */ /* 0x000fe400000006ff */
[----:B------:R-:W-:Y:S02]  /*86f0*/  IADD3.X R92, PT, PT, R23, UR8, RZ, P2, P3 ;  /* 0x00000008175c7c10 */ /* 0x000fe400097e64ff */
[----:B------:R-:W-:Y:S02]  /*8700*/  LOP3.LUT R68, R42, 0xffff, R43, 0xf8, !PT ;  /* 0x0000ffff2a447812 */ /* 0x000fe400078ef82b */
[----:B------:R-:W-:-:S02]  /*8710*/  LEA R42, P2, R69, UR17, 0x2 ;  /* 0x00000011452a7c11 */ /* 0x000fc4000f8410ff */
[----:B------:R-:W-:Y:S02]  /*8720*/  LOP3.LUT R87, R68, 0xff, R87, 0xf8, !PT ;  /* 0x000000ff44577812 */ /* 0x000fe400078ef857 */
[----:B------:R-:W-:-:S05]  /*8730*/  LEA.HI.X R43, R69, UR9, R92, 0x2, P2 ;  /* 0x00000009452b7c11 */ /* 0x000fca00090f145c */
[----:B------:R3:W-:Y:S04]  /*8740*/  STG.E desc[UR22][R42.64], R87 ;  /* 0x000000572a007986 */ /* 0x0007e8000c101916 */
.L_x_24904:
[----:B------:R-:W-:Y:S05]  /*8750*/  BSYNC.RECONVERGENT B0 ;  /* 0x0000000000007941 */ /* 0x000fea0003800200 */
.L_x_24903:
        /* <DEDUP_REMOVED lines=11> */
[----:B------:R-:W-:-:S03]  /*8810*/  IMAD.WIDE.U32 R68, R69, 0x5, R40 ;  /* 0x0000000545447825 */ /* 0x000fc600078e0028 */
[----:B------:R-:W-:Y:S02]  /*8820*/  LEA R42, R42, R43, 0x18 ;  /* 0x0000002b2a2a7211 */ /* 0x000fe400078ec0ff */
[----:B------:R-:W-:-:S04]  /*8830*/  SHF.L.U32 R43, R95, 0x8, RZ ;  /* 0x000000085f2b7819 */ /* 0x000fc800000006ff */
[----:B------:R-:W-:Y:S02]  /*8840*/  LOP3.LUT R86, R42, 0xffff, R43, 0xf8, !PT ;  /* 0x0000ffff2a567812 */ /* 0x000fe400078ef82b */
[----:B------:R-:W-:Y:S02]  /*8850*/  IADD3 R43, PT, PT, R69, UR5, RZ ;  /* 0x00000005452b7c10 */ /* 0x000fe4000fffe0ff */
[----:B------:R-:W-:Y:S02]  /*8860*/  LEA R42, P1, R68, UR17, 0x2 ;  /* 0x00000011442a7c11 */ /* 0x000fe4000f8210ff */
[----:B------:R-:W-:Y:S02]  /*8870*/  LOP3.LUT R83, R86, 0xff, R83, 0xf8, !PT ;  /* 0x000000ff56537812 */ /* 0x000fe400078ef853 */
[----:B------:R-:W-:-:S05]  /*8880*/  LEA.HI.X R43, R68, UR9, R43, 0x2, P1 ;  /* 0x00000009442b7c11 */ /* 0x000fca00088f142b */
[----:B------:R2:W-:Y:S04]  /*8890*/  STG.E desc[UR22][R42.64], R83 ;  /* 0x000000532a007986 */ /* 0x0005e8000c101916 */
.L_x_24906:
[----:B------:R-:W-:Y:S05]  /*88a0*/  BSYNC.RECONVERGENT B0 ;  /* 0x0000000000007941 */ /* 0x000fea0003800200 */
.L_x_24905:
        /* <DEDUP_REMOVED lines=9> */
[----:B------:R-:W-:Y:S01]  /*8940*/  UIMAD UR5, UR29, 0x6, URZ ;  /* 0x000000061d0578a4 */ /* 0x000fe2000f8e02ff */
[----:B------:R-:W-:Y:S02]  /*8950*/  MOV R68, R40 ;  /* 0x0000002800447202 */ /* 0x000fe40000000f00 */
[----:B------:R-:W-:-:S03]  /*8960*/  MOV R69, R41 ;  /* 0x0000002900457202 */ /* 0x000fc60000000f00 */
        /* <DEDUP_REMOVED lines=11> */
.L_x_24908:
[----:B------:R-:W-:Y:S05]  /*8a20*/  BSYNC.RECONVERGENT B0 ;  /* 0x0000000000007941 */ /* 0x000fea0003800200 */
.L_x_24907:
        /* <DEDUP_REMOVED lines=11> */
[----:B------:R-:W-:Y:S01]  /*8ae0*/  UIMAD UR5, UR29, 0x7, URZ ;  /* 0x000000071d0578a4 */ /* 0x000fe2000f8e02ff */
[----:B------:R-:W-:Y:S02]  /*8af0*/  MOV R69, UR28 ;  /* 0x0000001c00457c02 */ /* 0x000fe40008000f00 */
[----:B------:R-:W-:Y:S02]  /*8b00*/  LOP3.LUT R43, R42, 0xff0000, RZ, 0xc0, !PT ;  /* 0x00ff00002a2b7812 */ /* 0x000fe400078ec0ff */
[----:B------:R-:W-:Y:S01]  /*8b10*/  SHF.L.U32 R42, R83, 0x8, RZ ;  /* 0x00000008532a7819 */ /* 0x000fe200000006ff */
[----:B------:R-:W-:Y:S01]  /*8b20*/  IMAD.WIDE.U32 R40, R69, 0x7, R40 ;  /* 0x0000000745287825 */ /* 0x000fe200078e0028 */
[----:B------:R-:W-:-:S04]  /*8b30*/  LEA R43, R92, R43, 0x18 ;  /* 0x0000002b5c2b7211 */ /* 0x000fc800078ec0ff */
[----:B------:R-:W-:Y:S02]  /*8b40*/  LOP3.LUT R69, R43, 0xffff, R42, 0xf8, !PT ;  /* 0x0000ffff2b457812 */ /* 0x000fe400078ef82a */
[----:B------:R-:W-:Y:S02]  /*8b50*/  IADD3 R41, PT, PT, R41, UR5, RZ ;  /* 0x0000000529297c10 */ /* 0x000fe4000fffe0ff */
[C---:B------:R-:W-:Y:S02]  /*8b60*/  LEA R42, P0, R40.reuse, UR17, 0x2 ;  /* 0x00000011282a7c11 */ /* 0x040fe4000f8010ff */
[----:B------:R-:W-:Y:S02]  /*8b70*/  LOP3.LUT R69, R69, 0xff, R70, 0xf8, !PT ;  /* 0x000000ff45457812 */ /* 0x000fe400078ef846 */
[----:B------:R-:W-:-:S05]  /*8b80*/  LEA.HI.X R43, R40, UR9, R41, 0x2, P0 ;  /* 0x00000009282b7c11 */ /* 0x000fca00080f1429 */
[----:B------:R0:W-:Y:S04]  /*8b90*/  STG.E desc[UR22][R42.64], R69 ;  /* 0x000000452a007986 */ /* 0x0001e8000c101916 */
.L_x_24910:
[----:B------:R-:W-:Y:S05]  /*8ba0*/  BSYNC.RECONVERGENT B0 ;  /* 0x0000000000007941 */ /* 0x000fea0003800200 */
.L_x_24909:
[C---:B------:R-:W-:Y:S02]  /*8bb0*/  IADD3 R40, PT, PT, R77.reuse, 0x3, RZ ;  /* 0x000000034d287810 */ /* 0x040fe40007ffe0ff */
[----:B------:R-:W-:Y:S02]  /*8bc0*/  IADD3 R44, PT, PT, -R77, R24, RZ ;  /* 0x000000184d2c7210 */ /* 0x000fe40007ffe1ff */
[----:B------:R-:W-:Y:S02]  /*8bd0*/  ISETP.GE.U32.AND P1, PT, R40, UR7, PT ;  /* 0x0000000728007c0c */ /* 0x000fe4000bf26070 */
[----:B------:R-:W-:Y:S02]  /*8be0*/  IADD3 R40, PT, PT, R44, 0x1d, RZ ;  /* 0x0000001d2c287810 */ /* 0x000fe40007ffe0ff */
[----:B0-----:R-:W-:Y:S02]  /*8bf0*/  FMNMX3 R42, |R73|, R75, |R74|, !PT ;  /* 0x0000004b492a7276 */ /* 0x001fe4000780064a */
[----:B------:R-:W-:-:S02]  /*8c00*/  LOP3.LUT R41, R40, 0x1f, RZ, 0xc0, !PT ;  /* 0x0000001f28297812 */ /* 0x000fc400078ec0ff */
[----:B------:R-:W-:Y:S02]  /*8c10*/  FMNMX3 R42, |R38|, R42, |R71|, !PT ;  /* 0x0000002a262a7276 */ /* 0x000fe40007800647 */
[C---:B------:R-:W-:Y:S02]  /*8c20*/  ISETP.LT.U32.AND P1, PT, R41.reuse, UR14, !P1 ;  /* 0x0000000e29007c0c */ /* 0x040fe4000cf21070 */
[----:B------:R-:W-:Y:S02]  /*8c30*/  IADD3 R70, P0, P2, R41, UR12, R52 ;  /* 0x0000000c29467c10 */ /* 0x000fe4000fa1e034 */
[----:B------:R-:W-:Y:S02]  /*8c40*/  MOV R41, UR28 ;  /* 0x0000001c00297c02 */ /* 0x000fe40008000f00 */
[----:B------:R-:W-:Y:S02]  /*8c50*/  IADD3.X R71, PT, PT, RZ, UR21, R23, P0, P2 ;  /* 0x00000015ff477c10 */ /* 0x000fe400087e4417 */
[----:B------:R-:W-:-:S05]  /*8c60*/  FMNMX3 R91, |R91|, R42, |R72|, !PT ;  /* 0x0000002a5b5b7276 */ /* 0x000fca0007800648 */
[----:B------:R-:W-:Y:S01]  /*8c70*/  VOTEU.ANY UP0, P1 ;  /* 0x0000000000ff7886 */ /* 0x000fe20000800100 */
[----:B------:R-:W-:Y:S01]  /*8c80*/  @P1 IMAD.WIDE.U32 R40, R41, 0x9, R70 ;  /* 0x0000000929281825 */ /* 0x000fe200078e0046 */
[----:B------:R-:W-:-:S03]  /*8c90*/  MOV R73, UR28 ;  /* 0x0000001c00497c02 */ /* 0x000fc60008000f00 */
[----:B------:R-:W-:Y:S01]  /*8ca0*/  @UP0 UIMAD UR5, UR29, 0x9, URZ ;  /* 0x000000091d0508a4 */ /* 0x000fe2000f8e02ff */
[----:B------:R-:W-:Y:S02]  /*8cb0*/  @P1 MOV R42, R70 ;  /* 0x00000046002a1202 */ /* 0x000fe40000000f00 */
[----:B------:R-:W-:Y:S02]  /*8cc0*/  @P1 MOV R43, R71 ;  /* 0x00000047002b1202 */ /* 0x000fe40000000f00 */
[C---:B------:R-:W-:Y:S02]  /*8cd0*/  @P1 LEA R68, P0, R40.reuse, UR15, 0x3 ;  /* 0x0000000f28441c11 */ /* 0x040fe4000f8018ff */
[----:B------:R-:W-:Y:S01]  /*8ce0*/  @P1 IADD3 R41, PT, PT, R41, UR5, RZ ;  /* 0x0000000529291c10 */ /* 0x000fe2000fffe0ff */
[----:B------:R-:W-:Y:S01]  /*8cf0*/  @UP0 UIMAD UR5, UR29, 0xa, URZ ;  /* 0x0000000a1d0508a4 */ /* 0x000fe2000f8e02ff */
[----:B------:R-:W-:Y:S02]  /*8d00*/  @P1 IMAD.WIDE.U32 R42, R73, 0xa, R42 ;  /* 0x0000000a492a1825 */ /* 0x000fe400078e002a */
[----:B------:R-:W-:-:S02]  /*8d10*/  @P1 LEA.HI.X R69, R40, UR16, R41, 0x3, P0 ;  /* 0x0000001028451c11 */ /* 0x000fc400080f1c29 */
[----:B------:R-:W-:Y:S02]  /*8d20*/  @!P1 CS2R R40, SRZ ;  /* 0x0000000000289805 */ /* 0x000fe4000001ff00 */
[C---:B------:R-:W-:Y:S02]  /*8d30*/  @P1 LEA R72, P0, R42.reuse, UR15, 0x3 ;  /* 0x0000000f2a481c11 */ /* 0x040fe4000f8018ff */
[----:B------:R-:W-:Y:S02]  /*8d40*/  @P1 IADD3 R43, PT, PT, R43, UR5, RZ ;  /* 0x000000052b2b1c10 */ /* 0x000fe4000fffe0ff */
[----:B------:R-:W-:Y:S01]  /*8d50*/  MOV R97, UR28 ;  /* 0x0000001c00617c02 */ /* 0x000fe20008000f00 */
[----:B------:R0:W5:Y:S01]  /*8d60*/  @P1 LDG.E.64 R40, desc[UR22][R68.64] ;  /* 0x0000001644281981 */ /* 0x000162000c1e1b00 */
[----:B------:R-:W-:Y:S02]  /*8d70*/  @P1 LEA.HI.X R73, R42, UR16, R43, 0x3, P0 ;  /* 0x000000102a491c11 */ /* 0x000fe400080f1c2b */
[----:B------:R-:W-:-:S02]  /*8d80*/  @!P1 CS2R R42, SRZ ;  /* 0x00000000002a9805 */ /* 0x000fc4000001ff00 */
[----:B------:R-:W-:Y:S01]  /*8d90*/  @P1 IADD3 R46, P0, PT, R70, UR12, RZ ;  /* 0x0000000c462e1c10 */ /* 0x000fe2000ff1e0ff */
[----:B------:R-:W-:Y:S01]  /*8da0*/  @UP0 UIMAD UR5, UR29, 0xb, URZ ;  /* 0x0000000b1d0508a4 */ /* 0x000fe2000f8e02ff */
[----:B------:R-:W-:Y:S02]  /*8db0*/  IADD3 R77, PT, PT, R77, 0x2, RZ ;  /* 0x000000024d4d7810 */ /* 0x000fe40007ffe0ff */
[----:B------:R1:W5:Y:S01]  /*8dc0*/  @P1 LDG.E.64 R42, desc[UR22][R72.64] ;  /* 0x00000016482a1981 */ /* 0x000362000c1e1b00 */
[----:B0-----:R-:W-:Y:S01]  /*8dd0*/  @P1 IADD3.X R69, PT, PT, R71, UR21, RZ, P0, !PT ;  /* 0x0000001547451c10 */ /* 0x001fe200087fe4ff */
[----:B------:R-:W-:Y:S01]  /*8de0*/  @P1 IMAD.WIDE.U32 R70, R97, 0xb, R70 ;  /* 0x0000000b61461825 */ /* 0x000fe200078e0046 */
[----:B------:R-:W-:-:S04]  /*8df0*/  @P1 LEA R74, P0, R46, UR15, 0x3 ;  /* 0x0000000f2e4a1c11 */ /* 0x000fc8000f8018ff */
[----:B------:R-:W-:Y:S01]  /*8e00*/  @P1 LEA.HI.X R75, R46, UR16, R69, 0x3, P0 ;  /* 0x000000102e4b1c11 */ /* 0x000fe200080f1c45 */
[----:B------:R-:W-:Y:S01]  /*8e10*/  VIADD R46, R44, 0x1d ;  /* 0x0000001d2c2e7836 */ /* 0x000fe20000000000 */
[----:B-1----:R-:W-:Y:S02]  /*8e20*/  @P1 LEA R72, P0, R70, UR15, 0x3 ;  /* 0x0000000f46481c11 */ /* 0x002fe4000f8018ff */
[----:B------:R-:W-:Y:S02]  /*8e30*/  @!P1 CS2R R68, SRZ ;  /* 0x0000000000449805 */ /* 0x000fe4000001ff00 */
[----:B------:R-:W-:-:S04]  /*8e40*/  @P1 IADD3 R71, PT, PT, R71, UR5, RZ ;  /* 0x0000000547471c10 */ /* 0x000fc8000fffe0ff */
[----:B------:R-:W-:Y:S01]  /*8e50*/  @P1 LEA.HI.X R73, R70, UR16, R71, 0x3, P0 ;  /* 0x0000001046491c11 */ /* 0x000fe200080f1c47 */
[----:B------:R0:W5:Y:S01]  /*8e60*/  @P1 LDG.E.64 R68, desc[UR22][R74.64] ;  /* 0x000000164a441981 */ /* 0x000162000c1e1b00 */
[----:B------:R-:W-:Y:S02]  /*8e70*/  ISETP.GE.U32.AND P0, PT, R77, UR7, PT ;  /* 0x000000074d007c0c */ /* 0x000fe4000bf06070 */
[----:B------:R-:W-:Y:S02]  /*8e80*/  @!P1 CS2R R70, SRZ ;  /* 0x0000000000469805 */ /* 0x000fe4000001ff00 */
[----:B------:R-:W-:-:S04]  /*8e90*/  LOP3.LUT R77, R46, 0x1f, RZ, 0xc0, !PT ;  /* 0x0000001f2e4d7812 */ /* 0x000fc800078ec0ff */
[----:B------:R-:W-:Y:S01]  /*8ea0*/  IADD3 R76, P3, P2, R77, UR12, R52 ;  /* 0x0000000c4d4c7c10 */ /* 0x000fe2000fa7e034 */
[----:B------:R1:W5:Y:S01]  /*8eb0*/  @P1 LDG.E.64 R70, desc[UR22][R72.64] ;  /* 0x0000001648461981 */ /* 0x000362000c1e1b00 */
[----:B------:R-:W-:Y:S01]  /*8ec0*/  LOP3.LUT R94, R94, 0xff, RZ, 0xc0, !PT ;  /* 0x000000ff5e5e7812 */ /* 0x000fe200078ec0ff */
[----:B------:R-:W-:Y:S01]  /*8ed0*/  @UP0 UIMAD UR5, UR29, 0xc, URZ ;  /* 0x0000000c1d0508a4 */ /* 0x000fe2000f8e02ff */
[----:B------:R-:W-:Y:S02]  /*8ee0*/  IADD3.X R77, PT, PT, RZ, UR21, R23, P3, P2 ;  /* 0x00000015ff4d7c10 */ /* 0x000fe40009fe4417 */
[----:B0-----:R-:W-:Y:S02]  /*8ef0*/  MOV R75, UR28 ;  /* 0x0000001c004b7c02 */ /* 0x001fe40008000f00 */
[----:B------:R-:W-:Y:S02]  /*8f00*/  PRMT R95, R95, 0x7104, RZ ;  /* 0x000071045f5f7816 */ /* 0x000fe400000000ff */
[----:B------:R-:W-:Y:S01]  /*8f10*/  @P1 MOV R74, R76 ;  /* 0x0000004c004a1202 */ /* 0x000fe20000000f00 */
[----:B-1----:R-:W-:Y:S01]  /*8f20*/  @P1 IMAD.WIDE.U32 R72, R75, 0xc, R76 ;  /* 0x0000000c4b481825 */ /* 0x002fe200078e004c */
[----:B------:R-:W-:-:S02]  /*8f30*/  LOP3.LUT R97, R94, 0xff00, R95, 0xf8, !PT ;  /* 0x0000ff005e617812 */ /* 0x000fc400078ef85f */
[----:B------:R-:W-:Y:S02]  /*8f40*/  MOV R95, UR28 ;  /* 0x0000001c005f7c02 */ /* 0x000fe40008000f00 */
[----:B------:R-:W-:Y:S01]  /*8f50*/  @P1 MOV R75, R77 ;  /* 0x0000004d004b1202 */ /* 0x000fe20000000f00 */
[----:B-----5:R-:W-:Y:S01]  /*8f60*/  HADD2.F32 R94, -RZ, R54.H0_H0 ;  /* 0x20000036ff5e7230 */ /* 0x020fe20000004100 */
[----:B------:R-:W-:Y:S02]  /*8f70*/  PRMT R46, R89, 0x7104, RZ ;  /* 0x00007104592e7816 */ /* 0x000fe400000000ff */
[----:B------:R-:W-:Y:S01]  /*8f80*/  LOP3.LUT R78, R78, 0xff, RZ, 0xc0, !PT ;  /* 0x000000ff4e4e7812 */ /* 0x000fe200078ec0ff */
[----:B------:R-:W-:Y:S01]  /*8f90*/  @P1 IMAD.WIDE.U32 R74, R95, 0xd, R74 ;  /* 0x0000000d5f4a1825 */ /* 0x000fe200078e004a */
[----:B------:R-:W-:Y:S02]  /*8fa0*/  LOP3.LUT R95, R88, 0xff, RZ, 0xc0, !PT ;  /* 0x000000ff585f7812 */ /* 0x000fe400078ec0ff */
[----:B------:R-:W-:-:S02]  /*8fb0*/  PRMT R79, R79, 0x7104, RZ ;  /* 0x000071044f4f7816 */ /* 0x000fc400000000ff */
[----:B------:R-:W-:Y:S01]  /*8fc0*/  LOP3.LUT R46, R95, 0xff00, R46, 0xf8, !PT ;  /* 0x0000ff005f2e7812 */ /* 0x000fe200078ef82e */
[----:B------:R-:W-:Y:S01]  /*8fd0*/  FMUL R95, R94, 0.035677410662174224854 ;  /* 0x3d12227a5e5f7820 */ /* 0x000fe20000400000 */
[----:B------:R-:W-:Y:S02]  /*8fe0*/  LOP3.LUT R99, R78, 0xff00, R79, 0xf8, !PT ;  /* 0x0000ff004e637812 */ /* 0x000fe400078ef84f */
[----:B------:R-:W-:Y:S01]  /*8ff0*/  @P1 LEA R78, P2, R72, UR15, 0x3 ;  /* 0x0000000f484e1c11 */ /* 0x000fe2000f8418ff */
[----:B------:R-:W-:Y:S01]  /*9000*/  FFMA R95, R94, R95, 0.79788458347320556641 ;  /* 0x3f4c422a5e5f7423 */ /* 0x000fe2000000005f */
[----:B------:R-:W-:Y:S02]  /*9010*/  @P1 IADD3 R73, PT, PT, R73, UR5, RZ ;  /* 0x0000000549491c10 */ /* 0x000fe4000fffe0ff */
[----:B------:R-:W-:Y:S02]  /*9020*/  IADD3 R44, PT, PT, R44, 0x1e, RZ ;  /* 0x0000001e2c2c7810 */ /* 0x000fe40007ffe0ff */
[----:B------:R-:W-:Y:S01]  /*9030*/  SHF.L.U32 R86, R86, 0x10, RZ ;  /* 0x0000001056567819 */ /* 0x000fe200000006ff */
[----:B------:R-:W-:Y:S01]  /*9040*/  FMUL R95, R94, R95 ;  /* 0x0000005f5e5f7220 */ /* 0x000fe20000400000 */
[----:B------:R-:W-:-:S02]  /*9050*/  @P1 LEA.HI.X R79, R72, UR16, R73, 0x3, P2 ;  /* 0x00000010484f1c11 */ /* 0x000fc400090f1c49 */
[----:B------:R-:W-:Y:S02]  /*9060*/  @!P1 CS2R R72, SRZ ;  /* 0x0000000000489805 */ /* 0x000fe4000001ff00 */
[----:B------:R-:W-:Y:S02]  /*9070*/  SHF.L.U32 R85, R85, 0x10, RZ ;  /* 0x0000001055557819 */ /* 0x000fe400000006ff */
[----:B------:R-:W-:Y:S02]  /*9080*/  LOP3.LUT R44, R44, 0x1f, RZ, 0xc0, !PT ;  /* 0x0000001f2c2c7812 */ /* 0x000fe400078ec0ff */
[----:B------:R-:W-:Y:S01]  /*9090*/  LOP3.LUT R50, R97, 0xff0000, R86, 0xf8, !PT ;  /* 0x00ff000061327812 */ /* 0x000fe200078ef856 */
[----:B------:R-:W-:Y:S01]  /*90a0*/  @UP0 UIMAD UR5, UR29, 0xd, URZ ;  /* 0x0000000d1d0508a4 */ /* 0x000fe2000f8e02ff */
[----:B------:R-:W-:Y:S01]  /*90b0*/  LOP3.LUT R97, R46, 0xff0000, R85, 0xf8, !PT ;  /* 0x00ff00002e617812 */ /* 0x000fe200078ef855 */
[----:B------:R-:W-:Y:S01]  /*90c0*/  FMUL R46, |R95|, 2.8853900432586669922 ;  /* 0x4038aa3b5f2e7820 */ /* 0x000fe20000400200 */
[----:B------:R-:W-:Y:S01]  /*90d0*/  ISETP.GE.U32.OR P0, PT, R44, UR14, P0 ;  /* 0x0000000e2c007c0c */ /* 0x000fe20008706470 */
[----:B------:R0:W5:Y:S01]  /*90e0*/  @P1 LDG.E.64 R72, desc[UR22][R78.64] ;  /* 0x000000164e481981 */ /* 0x000162000c1e1b00 */
[----:B------:R-:W-:-:S02]  /*90f0*/  SHF.L.U32 R44, R87, 0x10, RZ ;  /* 0x00000010572c7819 */ /* 0x000fc400000006ff */
[----:B------:R-:W-:Y:S01]  /*9100*/  MOV R87, UR28 ;  /* 0x0000001c00577c02 */ /* 0x000fe20008000f00 */
[----:B------:R-:W1:Y:S01]  /*9110*/  MUFU.EX2 R46, R46 ;  /* 0x0000002e002e7308 */ /* 0x000e620000000800 */
[----:B------:R-:W-:Y:S01]  /*9120*/  @P1 IADD3 R75, PT, PT, R75, UR5, RZ ;  /* 0x000000054b4b1c10 */ /* 0x000fe2000fffe0ff */
[----:B------:R-:W-:Y:S01]  /*9130*/  @UP0 UIMAD UR5, UR29, 0xe, URZ ;  /* 0x0000000e1d0508a4 */ /* 0x000fe2000f8e02ff */
[C---:B------:R-:W-:Y:S02]  /*9140*/  @P1 LEA R88, P2, R74.reuse, UR15, 0x3 ;  /* 0x0000000f4a581c11 */ /* 0x040fe4000f8418ff */
[----:B0-----:R-:W-:Y:S02]  /*9150*/  @P1 MOV R78, R76 ;  /* 0x0000004c004e1202 */ /* 0x001fe40000000f00 */
[----:B------:R-:W-:Y:S02]  /*9160*/  @P1 MOV R79, R77 ;  /* 0x0000004d004f1202 */ /* 0x000fe40000000f00 */
[----:B------:R-:W-:-:S02]  /*9170*/  @P1 LEA.HI.X R89, R74, UR16, R75, 0x3, P2 ;  /* 0x000000104a591c11 */ /* 0x000fc400090f1c4b */
[----:B------:R-:W-:Y:S01]  /*9180*/  @!P1 CS2R R74, SRZ ;  /* 0x00000000004a9805 */ /* 0x000fe2000001ff00 */
[----:B------:R-:W-:-:S04]  /*9190*/  @P1 IMAD.WIDE.U32 R78, R87, 0xe, R78 ;  /* 0x0000000e574e1825 */ /* 0x000fc800078e004e */
[----:B-1----:R-:W-:Y:S01]  /*91a0*/  FADD R48, R46, 1 ;  /* 0x3f8000002e307421 */ /* 0x002fe20000000000 */
[C---:B------:R-:W-:Y:S01]  /*91b0*/  @P1 LEA R86, P2, R78.reuse, UR15, 0x3 ;  /* 0x0000000f4e561c11 */ /* 0x040fe2000f8418ff */
[----:B------:R0:W5:Y:S01]  /*91c0*/  @P1 LDG.E.64 R74, desc[UR22][R88.64] ;  /* 0x00000016584a1981 */ /* 0x000162000c1e1b00 */
[----:B------:R-:W-:Y:S01]  /*91d0*/  @P1 IADD3 R79, PT, PT, R79, UR5, RZ ;  /* 0x000000054f4f1c10 */ /* 0x000fe2000fffe0ff */
[----:B------:R-:W-:Y:S01]  /*91e0*/  @UP0 UIMAD UR5, UR29, 0xf, URZ ;  /* 0x0000000f1d0508a4 */ /* 0x000fe2000f8e02ff */
[----:B------:R-:W-:Y:S02]  /*91f0*/  LOP3.LUT R83, R83, 0xffff, RZ, 0xc0, !PT ;  /* 0x0000ffff53537812 */ /* 0x000fe400078ec0ff */
[----:B------:R-:W-:Y:S02]  /*9200*/  @P1 LEA.HI.X R87, R78, UR16, R79, 0x3, P2 ;  /* 0x000000104e571c11 */ /* 0x000fe400090f1c4f */
[----:B------:R-:W-:Y:S02]  /*9210*/  MOV R79, UR28 ;  /* 0x0000001c004f7c02 */ /* 0x000fe40008000f00 */
[----:B------:R-:W-:-:S03]  /*9220*/  LOP3.LUT R44, R99, 0xff0000, R44, 0xf8, !PT ;  /* 0x00ff0000632c7812 */ /* 0x000fc600078ef82c */
[----:B------:R-:W-:Y:S01]  /*9230*/  @P1 IMAD.WIDE.U32 R76, R79, 0xf, R76 ;  /* 0x0000000f4f4c1825 */ /* 0x000fe200078e004c */
[----:B------:R-:W-:Y:S01]  /*9240*/  @!P1 CS2R R78, SRZ ;  /* 0x00000000004e9805 */ /* 0x000fe2000001ff00 */
[----:B------:R-:W1:Y:S01]  /*9250*/  MUFU.RCP R48, R48 ;  /* 0x0000003000307308 */ /* 0x000e620000001000 */
[----:B------:R-:W-:Y:S02]  /*9260*/  SHF.L.U32 R93, R93, 0x18, RZ ;  /* 0x000000185d5d7819 */ /* 0x000fe400000006ff */
[----:B------:R-:W-:Y:S02]  /*9270*/  SHF.L.U32 R85, R83, 0x18, RZ ;  /* 0x0000001853557819 */ /* 0x000fe400000006ff */
[----:B------:R2:W5:Y:S01]  /*9280*/  @P1 LDG.E.64 R78, desc[UR22][R86.64] ;  /* 0x00000016564e1981 */ /* 0x000562000c1e1b00 */
[----:B------:R-:W-:Y:S02]  /*9290*/  LOP3.LUT R83, R44, R93, RZ, 0xfc, !PT ;  /* 0x0000005d2c537212 */ /* 0x000fe400078efcff */
[----:B0-----:R-:W-:-:S02]  /*92a0*/  @P1 LEA R88, P2, R76, UR15, 0x3 ;  /* 0x0000000f4c581c11 */ /* 0x001fc4000f8418ff */
[----:B------:R-:W-:Y:S02]  /*92b0*/  @P1 IADD3 R77, PT, PT, R77, UR5, RZ ;  /* 0x000000054d4d1c10 */ /* 0x000fe4000fffe0ff */
[----:B------:R-:W-:Y:S02]  /*92c0*/  SHF.R.U64 R54, R54, 0x10, R55 ;  /* 0x0000001036367819 */ /* 0x000fe40000001237 */
[----:B------:R-:W-:Y:S01]  /*92d0*/  @P1 LEA.HI.X R89, R76, UR16, R77, 0x3, P2 ;  /* 0x000000104c591c11 */ /* 0x000fe200090f1c4d */
[----:B--2---:R-:W-:Y:S01]  /*92e0*/  FMUL R87, R95, R95 ;  /* 0x0000005f5f577220 */ /* 0x004fe20000400000 */
[----:B------:R-:W-:-:S03]  /*92f0*/  @!P1 CS2R R76, SRZ ;  /* 0x00000000004c9805 */ /* 0x000fc6000001ff00 */
[C---:B------:R-:W-:Y:S01]  /*9300*/  FFMA R44, R87.reuse, R4, -0.052303962409496307373 ;  /* 0xbd563cae572c7423 */ /* 0x040fe20000000004 */
[----:B------:R-:W-:Y:S02]  /*9310*/  HADD2.F32 R54, -RZ, R54.H0_H0 ;  /* 0x20000036ff367230 */ /* 0x000fe40000004100 */
[----:B-1----:R-:W-:Y:S01]  /*9320*/  FFMA R46, R48, -2, R5 ;  /* 0xc0000000302e7823 */ /* 0x002fe20000000005 */
[----:B------:R0:W5:Y:S01]  /*9330*/  @P1 LDG.E.64 R76, desc[UR22][R88.64] ;  /* 0x00000016584c1981 */ /* 0x000162000c1e1b00 */
[----:B------:R-:W-:Y:S01]  /*9340*/  FFMA R44, R87, R44, 0.1331529766321182251 ;  /* 0x3e085941572c7423 */ /* 0x000fe2000000002c */
[----:B------:R-:W-:-:S03]  /*9350*/  FSETP.GE.AND P2, PT, |R95|, 0.60000002384185791016, PT ;  /* 0x3f19999a5f00780b */ /* 0x000fc60003f46200 */
[----:B------:R-:W-:Y:S01]  /*9360*/  FFMA R44, R87, R44, -0.33332768082618713379 ;  /* 0xbeaaa9ed572c7423 */ /* 0x000fe2000000002c */
[----:B------:R-:W-:-:S03]  /*9370*/  FSETP.GE.AND P1, PT, |R95|, 9.010913848876953125, PT ;  /* 0x41102cb45f00780b */ /* 0x000fc60003f26200 */
[----:B------:R-:W-:Y:S01]  /*9380*/  FFMA R44, R87, R44, RZ ;  /* 0x0000002c572c7223 */ /* 0x000fe200000000ff */
[----:B------:R-:W-:Y:S01]  /*9390*/  FMUL R87, R54, 0.035677410662174224854 ;  /* 0x3d12227a36577820 */ /* 0x000fe20000400000 */
[----:B------:R-:W-:-:S03]  /*93a0*/  FSEL R46, R46, 1, !P1 ;  /* 0x3f8000002e2e7808 */ /* 0x000fc60004800000 */
[----:B------:R-:W-:Y:S01]  /*93b0*/  FFMA R87, R54, R87, 0.79788458347320556641 ;  /* 0x3f4c422a36577423 */ /* 0x000fe20000000057 */
[----:B0-----:R-:W-:-:S03]  /*93c0*/  LOP3.LUT R89, R46, 0x80000000, R95, 0xb8, !PT ;  /* 0x800000002e597812 */ /* 0x001fc600078eb85f */
[----:B------:R-:W-:Y:S01]  /*93d0*/  FMUL R46, R54, R87 ;  /* 0x00000057362e7220 */ /* 0x000fe20000400000 */
[----:B------:R-:W-:-:S03]  /*93e0*/  @!P2 FFMA R89, R95, R44, R95 ;  /* 0x0000002c5f59a223 */ /* 0x000fc6000000005f */
[----:B------:R-:W-:-:S06]  /*93f0*/  FMUL R44, |R46|, 2.8853900432586669922 ;  /* 0x4038aa3b2e2c7820 */ /* 0x000fcc0000400200 */
[----:B------:R-:W0:Y:S01]  /*9400*/  MUFU.EX2 R44, R44 ;  /* 0x0000002c002c7308 */ /* 0x000e220000000800 */
[----:B------:R-:W-:Y:S01]  /*9410*/  FMUL R95, R46, R46 ;  /* 0x0000002e2e5f7220 */ /* 0x000fe20000400000 */
[----:B0-----:R-:W-:-:S06]  /*9420*/  FADD R48, R44, 1 ;  /* 0x3f8000002c307421 */ /* 0x001fcc0000000000 */
[----:B------:R-:W0:Y:S01]  /*9430*/  MUFU.RCP R48, R48 ;  /* 0x0000003000307308 */ /* 0x000e220000001000 */
[----:B------:R-:W-:Y:S01]  /*9440*/  LOP3.LUT R85, R50, R85, RZ, 0xfc, !PT ;  /* 0x0000005532557212 */ /* 0x000fe200078efcff */
        /* <DEDUP_REMOVED lines=18> */
[----:B------:R-:W-:Y:S02]  /*9570*/  LOP3.LUT R44, R7, 0xff, RZ, 0xc0, !PT ;  /* 0x000000ff072c7812 */ /* 0x000fe400078ec0ff */
[----:B------:R-:W-:Y:S02]  /*9580*/  LOP3.LUT R7, R8, 0xff, RZ, 0xc0, !PT ;  /* 0x000000ff08077812 */ /* 0x000fe400078ec0ff */
[----:B------:R-:W-:Y:S02]  /*9590*/  LEA R44, R11, R44, 0x8 ;  /* 0x0000002c0b2c7211 */ /* 0x000fe400078e40ff */
[----:B------:R-:W-:Y:S02]  /*95a0*/  FSETP.GE.AND P1, PT, |R46|, 9.010913848876953125, PT ;  /* 0x41102cb42e00780b */ /* 0x000fe40003f26200 */
[----:B------:R-:W-:Y:S01]  /*95b0*/  LEA R8, R12, R7, 0x8 ;  /* 0x000000070c087211 */ /* 0x000fe200078e40ff */
[----:B------:R-:W-:Y:S01]  /*95c0*/  FMUL R12, R46, R46 ;  /* 0x0000002e2e0c7220 */ /* 0x000fe20000400000 */
[----:B0-----:R-:W-:-:S03]  /*95d0*/  FFMA R11, R50, -2, R5 ;  /* 0xc0000000320b7823 */ /* 0x001fc60000000005 */
[C---:B------:R-:W-:Y:S02]  /*95e0*/  FFMA R7, R12.reuse, R4, -0.052303962409496307373 ;  /* 0xbd563cae0c077423 */ /* 0x040fe40000000004 */
[----:B------:R-:W-:Y:S02]  /*95f0*/  FSEL R11, R11, 1, !P1 ;  /* 0x3f8000000b0b7808 */ /* 0x000fe40004800000 */
[C---:B------:R-:W-:Y:S02]  /*9600*/  FFMA R7, R12.reuse, R7, 0.1331529766321182251 ;  /* 0x3e0859410c077423 */ /* 0x040fe40000000007 */
[----:B------:R-:W-:Y:S02]  /*9610*/  LOP3.LUT R95, R11, 0x80000000, R46, 0xb8, !PT ;  /* 0x800000000b5f7812 */ /* 0x000fe400078eb82e */
[----:B------:R-:W-:Y:S01]  /*9620*/  SHF.R.U32.HI R11, RZ, 0x10, R55 ;  /* 0x00000010ff0b7819 */ /* 0x000fe20000011637 */
[----:B------:R-:W-:-:S04]  /*9630*/  FFMA R7, R12, R7, -0.33332768082618713379 ;  /* 0xbeaaa9ed0c077423 */ /* 0x000fc80000000007 */
[----:B------:R-:W-:Y:S02]  /*9640*/  HADD2.F32 R11, -RZ, R11.H0_H0 ;  /* 0x2000000bff0b7230 */ /* 0x000fe40000004100 */
[----:B------:R-:W-:-:S03]  /*9650*/  FFMA R7, R12, R7, RZ ;  /* 0x000000070c077223 */ /* 0x000fc600000000ff */
[----:B------:R-:W-:-:S04]  /*9660*/  FMUL R12, R11, 0.035677410662174224854 ;  /* 0x3d12227a0b0c7820 */ /* 0x000fc80000400000 */
[----:B------:R-:W-:-:S04]  /*9670*/  FFMA R12, R11, R12, 0.79788458347320556641 ;  /* 0x3f4c422a0b0c7423 */ /* 0x000fc8000000000c */
[----:B------:R-:W-:-:S04]  /*9680*/  FMUL R12, R11, R12 ;  /* 0x0000000c0b0c7220 */ /* 0x000fc80000400000 */
[----:B------:R-:W-:-:S06]  /*9690*/  FMUL R48, |R12|, 2.8853900432586669922 ;  /* 0x4038aa3b0c307820 */ /* 0x000fcc0000400200 */
[----:B------:R-:W0:Y:S01]  /*96a0*/  MUFU.EX2 R48, R48 ;  /* 0x0000003000307308 */ /* 0x000e220000000800 */
[----:B------:R-:W-:Y:S01]  /*96b0*/  FSETP.GE.AND P2, PT, |R46|, 0.60000002384185791016, PT ;  /* 0x3f19999a2e00780b */ /* 0x000fe20003f46200 */
[----:B0-----:R-:W-:-:S12]  /*96c0*/  FADD R50, R48, 1 ;  /* 0x3f80000030327421 */ /* 0x001fd80000000000 */
[----:B------:R-:W-:Y:S01]  /*96d0*/  @!P2 FFMA R95, R46, R7, R46 ;  /* 0x000000072e5fa223 */ /* 0x000fe2000000002e */
        /* <DEDUP_REMOVED lines=19> */
[----:B------:R-:W-:Y:S02]  /*9810*/  LOP3.LUT R21, R21, 0xff, RZ, 0xc0, !PT ;  /* 0x000000ff15157812 */ /* 0x000fe400078ec0ff */
[----:B------:R-:W-:Y:S02]  /*9820*/  SHF.L.U32 R9, R9, 0x10, RZ ;  /* 0x0000001009097819 */ /* 0x000fe400000006ff */
[----:B------:R-:W-:Y:S01]  /*9830*/  LEA R18, R18, R21, 0x8 ;  /* 0x0000001512127211 */ /* 0x000fe200078e40ff */
[----:B0-----:R-:W-:-:S06]  /*9840*/  FADD R48, R7, 1 ;  /* 0x3f80000007307421 */ /* 0x001fcc0000000000 */
[----:B------:R-:W0:Y:S01]  /*9850*/  MUFU.RCP R48, R48 ;  /* 0x0000003000307308 */ /* 0x000e220000001000 */
[----:B------:R-:W-:Y:S01]  /*9860*/  FMUL R21, R22, R22 ;  /* 0x0000001616157220 */ /* 0x000fe20000400000 */
[----:B------:R-:W-:-:S03]  /*9870*/  LOP3.LUT R9, R9, 0xff0000, RZ, 0xc0, !PT ;  /* 0x00ff000009097812 */ /* 0x000fc600078ec0ff */
[----:B------:R-:W-:Y:S01]  /*9880*/  FFMA R50, R21, R4, -0.052303962409496307373 ;  /* 0xbd563cae15327423 */ /* 0x000fe20000000004 */
[C---:B------:R-:W-:Y:S02]  /*9890*/  FSETP.GE.AND P2, PT, |R22|.reuse, 0.60000002384185791016, PT ;  /* 0x3f19999a1600780b */ /* 0x040fe40003f46200 */
[----:B------:R-:W-:Y:S01]  /*98a0*/  LOP3.LUT R44, R9, 0xffff, R44, 0xf8, !PT ;  /* 0x0000ffff092c7812 */ /* 0x000fe200078ef82c */
        /* <DEDUP_REMOVED lines=9> */
[----:B------:R-:W-:-:S05]  /*9940*/  HADD2.F32 R22, -RZ, R22.H0_H0 ;  /* 0x20000016ff167230 */ /* 0x000fca0000004100 */
[----:B------:R-:W-:-:S04]  /*9950*/  FMUL R7, R22, 0.035677410662174224854 ;  /* 0x3d12227a16077820 */ /* 0x000fc80000400000 */
[----:B------:R-:W-:-:S04]  /*9960*/  FFMA R7, R22, R7, 0.79788458347320556641 ;  /* 0x3f4c422a16077423 */ /* 0x000fc80000000007 */
[----:B------:R-:W-:-:S04]  /*9970*/  FMUL R48, R22, R7 ;  /* 0x0000000716307220 */ /* 0x000fc80000400000 */
[----:B------:R-:W-:-:S06]  /*9980*/  FMUL R7, |R48|, 2.8853900432586669922 ;  /* 0x4038aa3b30077820 */ /* 0x000fcc0000400200 */
[----:B------:R-:W0:Y:S01]  /*9990*/  MUFU.EX2 R7, R7 ;  /* 0x0000000700077308 */ /* 0x000e220000000800 */
[----:B------:R-:W-:Y:S02]  /*99a0*/  SHF.L.U32 R10, R10, 0x10, RZ ;  /* 0x000000100a0a7819 */ /* 0x000fe400000006ff */
[----:B------:R-:W-:-:S04]  /*99b0*/  LOP3.LUT R55, R8, 0xffff, RZ, 0xc0, !PT ;  /* 0x0000ffff08377812 */ /* 0x000fc800078ec0ff */
[----:B------:R-:W-:Y:S01]  /*99c0*/  LOP3.LUT R8, R55, 0xff0000, R10, 0xf8, !PT ;  /* 0x00ff000037087812 */ /* 0x000fe200078ef80a */
        /* <DEDUP_REMOVED lines=20> */
[----:B------:R-:W-:Y:S02]  /*9b10*/  SHF.L.U32 R55, R15, 0x10, RZ ;  /* 0x000000100f377819 */ /* 0x000fe400000006ff */
[----:B------:R-:W-:Y:S02]  /*9b20*/  SHF.L.U32 R15, R16, 0x18, RZ ;  /* 0x00000018100f7819 */ /* 0x000fe400000006ff */
[----:B------:R-:W-:Y:S02]  /*9b30*/  LOP3.LUT R55, R55, 0xff0000, RZ, 0xc0, !PT ;  /* 0x00ff000037377812 */ /* 0x000fe400078ec0ff */
[----:B------:R-:W-:Y:S02]  /*9b40*/  LOP3.LUT R44, R44, 0xff000000, R15, 0xf8, !PT ;  /* 0xff0000002c2c7812 */ /* 0x000fe400078ef80f */
[----:B------:R-:W-:Y:S01]  /*9b50*/  LOP3.LUT R15, R55, 0xffff, R18, 0xf8, !PT ;  /* 0x0000ffff370f7812 */ /* 0x000fe200078ef812 */
        /* <DEDUP_REMOVED lines=9> */
[----:B------:R-:W-:Y:S01]  /*9bf0*/  SHF.R.U32.HI R18, RZ, 0x10, R57 ;  /* 0x00000010ff127819 */ /* 0x000fe20000011639 */
[----:B0-----:R-:W-:-:S04]  /*9c00*/  FFMA R16, R50, -2, R5 ;  /* 0xc000000032107823 */ /* 0x001fc80000000005 */
        /* <DEDUP_REMOVED lines=9> */
[----:B------:R-:W-:Y:S02]  /*9ca0*/  SHF.L.U32 R16, R14, 0x10, RZ ;  /* 0x000000100e107819 */ /* 0x000fe400000006ff */
[----:B------:R-:W-:Y:S01]  /*9cb0*/  LOP3.LUT R57, R46, 0xffff, RZ, 0xc0, !PT ;  /* 0x0000ffff2e397812 */ /* 0x000fe200078ec0ff */
[----:B------:R-:W-:Y:S01]  /*9cc0*/  FMUL R46, R48, R48 ;  /* 0x00000030302e7220 */ /* 0x000fe20000400000 */
        /* <DEDUP_REMOVED lines=27> */
[----:B------:R-:W-:-:S04]  /*9e80*/  FFMA R8, R15, R4, -0.052303962409496307373 ;  /* 0xbd563cae0f087423 */ /* 0x000fc80000000004 */
[----:B------:R-:W0:Y:S01]  /*9e90*/  MUFU.RCP R56, R56 ;  /* 0x0000003800387308 */ /* 0x000e220000001000 */
[----:B------:R-:W-:-:S04]  /*9ea0*/  FFMA R20, R15, R8, 0.1331529766321182251 ;  /* 0x3e0859410f147423 */ /* 0x000fc80000000008 */
[----:B------:R-:W-:-:S04]  /*9eb0*/  FFMA R7, R15, R20, -0.33332768082618713379 ;  /* 0xbeaaa9ed0f077423 */ /* 0x000fc80000000014 */
[----:B------:R-:W-:Y:S01]  /*9ec0*/  FFMA R7, R15, R7, RZ ;  /* 0x000000070f077223 */ /* 0x000fe200000000ff */
[----:B------:R-:W-:Y:S02]  /*9ed0*/  SHF.R.U64 R15, R58, 0x10, R59 ;  /* 0x000000103a0f7819 */ /* 0x000fe4000000123b */
[----:B------:R-:W-:-:S03]  /*9ee0*/  FSETP.GE.AND P1, PT, |R48|, 9.010913848876953125, PT ;  /* 0x41102cb43000780b */ /* 0x000fc60003f26200 */
[----:B------:R-:W-:Y:S02]  /*9ef0*/  HADD2.F32 R15, -RZ, R15.H0_H0 ;  /* 0x2000000fff0f7230 */ /* 0x000fe40000004100 */
[----:B0-----:R-:W-:Y:S01]  /*9f00*/  FFMA R8, R56, -2, R5 ;  /* 0xc000000038087823 */ /* 0x001fe20000000005 */
[----:B------:R-:W-:-:S04]  /*9f10*/  FSETP.GE.AND P2, PT, |R48|, 0.60000002384185791016, PT ;  /* 0x3f19999a3000780b */ /* 0x000fc80003f46200 */
[----:B------:R-:W-:Y:S01]  /*9f20*/  FSEL R17, R8, 1, !P1 ;  /* 0x3f80000008117808 */ /* 0x000fe20004800000 */
[----:B------:R-:W-:-:S04]  /*9f30*/  FMUL R8, R15, 0.035677410662174224854 ;  /* 0x3d12227a0f087820 */ /* 0x000fc80000400000 */
[----:B------:R-:W-:Y:S01]  /*9f40*/  FFMA R8, R15, R8, 0.79788458347320556641 ;  /* 0x3f4c422a0f087423 */ /* 0x000fe20000000008 */
[----:B------:R-:W-:-:S03]  /*9f50*/  LOP3.LUT R17, R17, 0x80000000, R48, 0xb8, !PT ;  /* 0x8000000011117812 */ /* 0x000fc600078eb830 */
[----:B------:R-:W-:Y:S01]  /*9f60*/  FMUL R8, R15, R8 ;  /* 0x000000080f087220 */ /* 0x000fe20000400000 */
[----:B------:R-:W-:-:S03]  /*9f70*/  @!P2 FFMA R17, R48, R7, R48 ;  /* 0x000000073011a223 */ /* 0x000fc60000000030 */
[----:B------:R-:W-:-:S06]  /*9f80*/  FMUL R7, |R8|, 2.8853900432586669922 ;  /* 0x4038aa3b08077820 */ /* 0x000fcc0000400200 */
[----:B------:R-:W0:Y:S01]  /*9f90*/  MUFU.EX2 R7, R7 ;  /* 0x0000000700077308 */ /* 0x000e220000000800 */
[----:B------:R-:W-:-:S04]  /*9fa0*/  LOP3.LUT R19, R19, 0xffff, RZ, 0xc0, !PT ;  /* 0x0000ffff13137812 */ /* 0x000fc800078ec0ff */
[----:B------:R-:W-:Y:S01]  /*9fb0*/  SHF.L.U32 R19, R19, 0x18, RZ ;  /* 0x0000001813137819 */ /* 0x000fe200000006ff */
[----:B0-----:R-:W-:-:S06]  /*9fc0*/  FADD R20, R7, 1 ;  /* 0x3f80000007147421 */ /* 0x001fcc0000000000 */
[----:B------:R-:W0:Y:S01]  /*9fd0*/  MUFU.RCP R20, R20 ;  /* 0x0000001400147308 */ /* 0x000e220000001000 */
[----:B------:R-:W-:Y:S01]  /*9fe0*/  LOP3.LUT R48, R16, 0xff000000, R19, 0xf8, !PT ;  /* 0xff00000010307812 */ /* 0x000fe200078ef813 */
[C---:B------:R-:W-:Y:S01]  /*9ff0*/  FMUL R19, R8.reuse, R8 ;  /* 0x0000000808137220 */ /* 0x040fe20000400000 */
[----:B------:R-:W-:-:S03]  /*a000*/  FSETP.GE.AND P2, PT, |R8|, 0.60000002384185791016, PT ;  /* 0x3f19999a0800780b */ /* 0x000fc60003f46200 */
[----:B------:R-:W-:Y:S01]  /*a010*/  FFMA R16, R19, R4, -0.052303962409496307373 ;  /* 0xbd563cae13107423 */ /* 0x000fe20000000004 */
[----:B------:R-:W-:-:S03]  /*a020*/  SHF.L.U32 R86, R92, 0x18, RZ ;  /* 0x000000185c567819 */ /* 0x000fc600000006ff */
[----:B------:R-:W-:Y:S01]  /*a030*/  FFMA R56, R19, R16, 0.1331529766321182251 ;  /* 0x3e08594113387423 */ /* 0x000fe20000000010 */
[----:B------:R-:W-:-:S03]  /*a040*/  FSETP.GE.AND P1, PT, |R8|, 9.010913848876953125, PT ;  /* 0x41102cb40800780b */ /* 0x000fc60003f26200 */
[----:B------:R-:W-:Y:S01]  /*a050*/  FFMA R7, R19, R56, -0.33332768082618713379 ;  /* 0xbeaaa9ed13077423 */ /* 0x000fe20000000038 */
[----:B0-----:R-:W-:Y:S01]  /*a060*/  FFMA R16, R20, -2, R5 ;  /* 0xc000000014107823 */ /* 0x001fe20000000005 */
[----:B------:R-:W-:Y:S02]  /*a070*/  LOP3.LUT R87, R97, R86, RZ, 0xfc, !PT ;  /* 0x0000005661577212 */ /* 0x000fe400078efcff */
        /* <DEDUP_REMOVED lines=12> */
[C---:B------:R-:W-:Y:S02]  /*a140*/  FSETP.GE.AND P1, PT, |R19|.reuse, 9.010913848876953125, PT ;  /* 0x41102cb41300780b */ /* 0x040fe40003f26200 */
[----:B------:R-:W-:Y:S01]  /*a150*/  LOP3.LUT R7, R26, 0xff, RZ, 0xc0, !PT ;  /* 0x000000ff1a077812 */ /* 0x000fe200078ec0ff */
[----:B------:R-:W-:Y:S01]  /*a160*/  FMUL R26, R19, R19 ;  /* 0x00000013131a7220 */ /* 0x000fe20000400000 */
        /* <DEDUP_REMOVED lines=23> */
[----:B------:R-:W-:-:S03]  /*a2e0*/  LOP3.LUT R28, R31, 0xff, R28, 0xf8, !PT ;  /* 0x000000ff1f1c7812 */ /* 0x000fc600078ef81c */
[----:B------:R-:W-:Y:S01]  /*a2f0*/  FFMA R7, R58, R7, 0.1331529766321182251 ;  /* 0x3e0859413a077423 */ /* 0x000fe20000000007 */
[----:B------:R-:W-:-:S03]  /*a300*/  FSETP.GE.AND P2, PT, |R19|, 0.60000002384185791016, PT ;  /* 0x3f19999a1300780b */ /* 0x000fc60003f46200 */
[----:B------:R-:W-:Y:S01]  /*a310*/  FFMA R7, R58, R7, -0.33332768082618713379 ;  /* 0xbeaaa9ed3a077423 */ /* 0x000fe20000000007 */
[----:B------:R-:W-:Y:S01]  /*a320*/  FSETP.GE.AND P1, PT, |R19|, 9.010913848876953125, PT ;  /* 0x41102cb41300780b */ /* 0x000fe20003f26200 */
[----:B0-----:R-:W-:Y:S01]  /*a330*/  FFMA R31, R56, -2, R5 ;  /* 0xc0000000381f7823 */ /* 0x001fe20000000005 */
[----:B------:R-:W-:Y:S02]  /*a340*/  HADD2.F32 R56, -RZ, R60.H0_H0 ;  /* 0x2000003cff387230 */ /* 0x000fe40000004100 */
[----:B------:R-:W-:-:S03]  /*a350*/  FFMA R58, R58, R7, RZ ;  /* 0x000000073a3a7223 */ /* 0x000fc600000000ff */
        /* <DEDUP_REMOVED lines=9> */
[----:B------:R-:W-:Y:S01]  /*a3f0*/  FFMA R9, R9, R6, 0.5 ;  /* 0x3f00000009097423 */ /* 0x000fe20000000006 */
[----:B0-----:R-:W-:-:S06]  /*a400*/  FADD R26, R7, 1 ;  /* 0x3f800000071a7421 */ /* 0x001fcc0000000000 */
[----:B------:R-:W0:Y:S01]  /*a410*/  MUFU.RCP R26, R26 ;  /* 0x0000001a001a7308 */ /* 0x000e220000001000 */
[----:B------:R-:W-:Y:S01]  /*a420*/  LEA R34, R34, R27, 0x8 ;  /* 0x0000001b22227211 */ /* 0x000fe200078e40ff */
[----:B------:R-:W-:Y:S01]  /*a430*/  FMUL R27, R19, R19 ;  /* 0x00000013131b7220 */ /* 0x000fe20000400000 */
[----:B------:R-:W-:-:S03]  /*a440*/  FMUL R9, R12, R9 ;  /* 0x000000090c097220 */ /* 0x000fc60000400000 */
        /* <DEDUP_REMOVED lines=8> */
[----:B------:R-:W-:Y:S02]  /*a4d0*/  SHF.R.U64 R12, R60, 0x10, R61 ;  /* 0x000000103c0c7819 */ /* 0x000fe4000000123d */
[----:B------:R-:W-:-:S03]  /*a4e0*/  FSETP.GE.AND P2, PT, |R19|, 0.60000002384185791016, PT ;  /* 0x3f19999a1300780b */ /* 0x000fc60003f46200 */
[----:B------:R-:W-:-:S05]  /*a4f0*/  HADD2.F32 R12, -RZ, R12.H0_H0 ;  /* 0x2000000cff0c7230 */ /* 0x000fca0000004100 */
        /* <DEDUP_REMOVED lines=11> */
[----:B------:R-:W-:Y:S02]  /*a5b0*/  FSETP.GE.AND P1, PT, |R19|, 9.010913848876953125, PT ;  /* 0x41102cb41300780b */ /* 0x000fe40003f26200 */
[----:B------:R-:W-:Y:S01]  /*a5c0*/  FMUL R10, R10, R55 ;  /* 0x000000370a0a7220 */ /* 0x000fe20000400000 */
[----:B------:R-:W-:-:S04]  /*a5d0*/  FFMA R58, R59, R58, 0.1331529766321182251 ;  /* 0x3e0859413b3a7423 */ /* 0x000fc8000000003a */
[----:B------:R-:W-:Y:S01]  /*a5e0*/  FFMA R7, R59, R58, -0.33332768082618713379 ;  /* 0xbeaaa9ed3b077423 */ /* 0x000fe2000000003a */
[----:B0-----:R-:W-:Y:S01]  /*a5f0*/  FFMA R55, R26, -2, R5 ;  /* 0xc00000001a377823 */ /* 0x001fe20000000005 */
[----:B------:R-:W-:-:S04]  /*a600*/  FSETP.GE.AND P2, PT, |R19|, 0.60000002384185791016, PT ;  /* 0x3f19999a1300780b */ /* 0x000fc80003f46200 */
[----:B------:R-:W-:-:S04]  /*a610*/  FSEL R58, R55, 1, !P1 ;  /* 0x3f800000373a7808 */ /* 0x000fc80004800000 */
[----:B------:R-:W-:Y:S01]  /*a620*/  LOP3.LUT R55, R58, 0x80000000, R19, 0xb8, !PT ;  /* 0x800000003a377812 */ /* 0x000fe200078eb813 */
[----:B------:R-:W-:Y:S02]  /*a630*/  HADD2.F32 R58, -RZ, R61.H0_H0 ;  /* 0x2000003dff3a7230 */ /* 0x000fe40000004100 */
[----:B------:R-:W-:-:S03]  /*a640*/  FFMA R26, R59, R7, RZ ;  /* 0x000000073b1a7223 */ /* 0x000fc600000000ff */
[----:B------:R-:W-:Y:S01]  /*a650*/  FMUL R7, R58, 0.035677410662174224854 ;  /* 0x3d12227a3a077820 */ /* 0x000fe20000400000 */
[----:B------:R-:W-:-:S03]  /*a660*/  @!P2 FFMA R55, R19, R26, R19 ;  /* 0x0000001a1337a223 */ /* 0x000fc60000000013 */
[----:B------:R-:W-:-:S04]  /*a670*/  FFMA R7, R58, R7, 0.79788458347320556641 ;  /* 0x3f4c422a3a077423 */ /* 0x000fc80000000007 */
[----:B------:R-:W-:-:S04]  /*a680*/  FMUL R19, R58, R7 ;  /* 0x000000073a137220 */ /* 0x000fc80000400000 */
[----:B------:R-:W-:-:S06]  /*a690*/  FMUL R7, |R19|, 2.8853900432586669922 ;  /* 0x4038aa3b13077820 */ /* 0x000fcc0000400200 */
[----:B------:R-:W0:Y:S02]  /*a6a0*/  MUFU.EX2 R7, R7 ;  /* 0x0000000700077308 */ /* 0x000e240000000800 */
[----:B0-----:R-:W-:-:S06]  /*a6b0*/  FADD R26, R7, 1 ;  /* 0x3f800000071a7421 */ /* 0x001fcc0000000000 */
[----:B------:R-:W0:Y:S01]  /*a6c0*/  MUFU.RCP R26, R26 ;  /* 0x0000001a001a7308 */ /* 0x000e220000001000 */
[-C--:B------:R-:W-:Y:S01]  /*a6d0*/  FFMA R21, R21, R6.reuse, 0.5 ;  /* 0x3f00000015157423 */ /* 0x080fe20000000006 */
[----:B------:R-:W-:Y:S01]  /*a6e0*/  FFMA R57, R57, R6, 0.5 ;  /* 0x3f00000039397423 */ /* 0x000fe20000000006 */
[----:B------:R-:W-:Y:S02]  /*a6f0*/  SHF.R.U32.HI R59, RZ, 0x10, R61 ;  /* 0x00000010ff3b7819 */ /* 0x000fe4000001163d */
[----:B------:R-:W-:Y:S01]  /*a700*/  FMUL R22, R22, R21 ;  /* 0x0000001516167220 */ /* 0x000fe20000400000 */
[C---:B------:R-:W-:Y:S01]  /*a710*/  FSETP.GE.AND P1, PT, |R19|.reuse, 9.010913848876953125, PT ;  /* 0x41102cb41300780b */ /* 0x040fe20003f26200 */
[----:B------:R-:W-:Y:S01]  /*a720*/  FMUL R18, R18, R57 ;  /* 0x0000003912127220 */ /* 0x000fe20000400000 */
[----:B------:R-:W-:Y:S01]  /*a730*/  FMUL R57, R19, R19 ;  /* 0x0000001313397220 */ /* 0x000fe20000400000 */
[----:B------:R-:W-:Y:S02]  /*a740*/  HADD2.F32 R59, -RZ, R59.H0_H0 ;  /* 0x2000003bff3b7230 */ /* 0x000fe40000004100 */
        /* <DEDUP_REMOVED lines=10> */
[----:B------:R-:W-:-:S06]  /*a7f0*/  FMUL R7, |R26|, 2.8853900432586669922 ;  /* 0x4038aa3b1a077820 */ /* 0x000fcc0000400200 */
[----:B------:R-:W0:Y:S01]  /*a800*/  MUFU.EX2 R7, R7 ;  /* 0x0000000700077308 */ /* 0x000e220000000800 */
[----:B------:R-:W-:Y:S01]  /*a810*/  FSETP.GE.AND P2, PT, |R19|, 0.60000002384185791016, PT ;  /* 0x3f19999a1300780b */ /* 0x000fe20003f46200 */
[----:B------:R-:W-:-:S12]  /*a820*/  FFMA R17, R17, R6, 0.5 ;  /* 0x3f00000011117423 */ /* 0x000fd80000000006 */
        /* <DEDUP_REMOVED lines=49> */
[----:B------:R-:W-:Y:S01]  /*ab40*/  FFMA R31, R31, R6, 0.5 ;  /* 0x3f0000001f1f7423 */ /* 0x000fe20000000006 */
[----:B------:R-:W-:Y:S02]  /*ab50*/  FSETP.GE.AND P2, PT, |R14|, 0.60000002384185791016, PT ;  /* 0x3f19999a0e00780b */ /* 0x000fe40003f46200 */
[----:B------:R-:W-:Y:S01]  /*ab60*/  FFMA R57, R60, R57, 0.1331529766321182251 ;  /* 0x3e0859413c397423 */ /* 0x000fe20000000039 */
[----:B------:R-:W-:Y:S01]  /*ab70*/  FMUL R31, R20, R31 ;  /* 0x0000001f141f7220 */ /* 0x000fe20000400000 */
[----:B------:R-:W-:Y:S02]  /*ab80*/  FSETP.GE.AND P1, PT, |R14|, 9.010913848876953125, PT ;  /* 0x41102cb40e00780b */ /* 0x000fe40003f26200 */
[----:B------:R-:W-:Y:S01]  /*ab90*/  FFMA R7, R60, R57, -0.33332768082618713379 ;  /* 0xbeaaa9ed3c077423 */ /* 0x000fe20000000039 */
[----:B------:R-:W-:-:S02]  /*aba0*/  HADD2.F32 R100, -RZ, R63.H0_H0 ;  /* 0x2000003fff647230 */ /* 0x000fc40000004100 */
        /* <DEDUP_REMOVED lines=13> */
[----:B0-----:R-:W-:-:S06]  /*ac80*/  FADD R16, R7, 1 ;  /* 0x3f80000007107421 */ /* 0x001fcc0000000000 */
[----:B------:R-:W0:Y:S01]  /*ac90*/  MUFU.RCP R16, R16 ;  /* 0x0000001000107308 */ /* 0x000e220000001000 */
[----:B------:R-:W-:Y:S01]  /*aca0*/  FFMA R20, R27, R4, -0.052303962409496307373 ;  /* 0xbd563cae1b147423 */ /* 0x000fe20000000004 */
[----:B------:R-:W-:-:S03]  /*acb0*/  FSETP.GE.AND P2, PT, |R14|, 0.60000002384185791016, PT ;  /* 0x3f19999a0e00780b */ /* 0x000fc60003f46200 */
[----:B------:R-:W-:Y:S01]  /*acc0*/  FFMA R60, R27, R20, 0.1331529766321182251 ;  /* 0x3e0859411b3c7423 */ /* 0x000fe20000000014 */
[----:B------:R-:W-:Y:S01]  /*acd0*/  FFMA R21, R21, R6, 0.5 ;  /* 0x3f00000015157423 */ /* 0x000fe20000000006 */
[----:B------:R-:W-:Y:S02]  /*ace0*/  FSETP.GE.AND P1, PT, |R14|, 9.010913848876953125, PT ;  /* 0x41102cb40e00780b */ /* 0x000fe40003f26200 */
[C---:B------:R-:W-:Y:S01]  /*acf0*/  FFMA R7, R27.reuse, R60, -0.33332768082618713379 ;  /* 0xbeaaa9ed1b077423 */ /* 0x040fe2000000003c */
[----:B------:R-:W-:Y:S01]  /*ad00*/  SHF.R.U32.HI R60, RZ, 0x10, R63 ;  /* 0x00000010ff3c7819 */ /* 0x000fe2000001163f */
[----:B------:R-:W-:Y:S01]  /*ad10*/  FMUL R58, R58, R21 ;  /* 0x000000153a3a7220 */ /* 0x000fe20000400000 */
[----:B0-----:R-:W-:Y:S01]  /*ad20*/  FFMA R20, R16, -2, R5 ;  /* 0xc000000010147823 */ /* 0x001fe20000000005 */
[----:B------:R-:W-:Y:S02]  /*ad30*/  FFMA R7, R27, R7, RZ ;  /* 0x000000071b077223 */ /* 0x000fe400000000ff */
[----:B------:R-:W-:-:S02]  /*ad40*/  HADD2.F32 R60, -RZ, R60.H0_H0 ;  /* 0x2000003cff3c7230 */ /* 0x000fc40000004100 */
        /* <DEDUP_REMOVED lines=35> */
[C---:B------:R-:W-:Y:S01]  /*af80*/  FSETP.GE.AND P2, PT, |R16|.reuse, 0.60000002384185791016, PT ;  /* 0x3f19999a1000780b */ /* 0x040fe20003f46200 */
[----:B------:R-:W-:Y:S02]  /*af90*/  FFMA R15, R15, R6, 0.5 ;  /* 0x3f0000000f0f7423 */ /* 0x000fe40000000006 */
[C---:B------:R-:W-:Y:S01]  /*afa0*/  FFMA R62, R17.reuse, R14, 0.1331529766321182251 ;  /* 0x3e085941113e7423 */ /* 0x040fe2000000000e */
[----:B------:R-:W-:Y:S01]  /*afb0*/  FSETP.GE.AND P1, PT, |R16|, 9.010913848876953125, PT ;  /* 0x41102cb41000780b */ /* 0x000fe20003f26200 */
[----:B------:R-:W-:Y:S02]  /*afc0*/  FMUL R98, R98, R15 ;  /* 0x0000000f62627220 */ /* 0x000fe40000400000 */
[----:B------:R-:W-:Y:S01]  /*afd0*/  FFMA R7, R17, R62, -0.33332768082618713379 ;  /* 0xbeaaa9ed11077423 */ /* 0x000fe2000000003e */
[----:B0-----:R-:W-:Y:S01]  /*afe0*/  FFMA R14, R20, -2, R5 ;  /* 0xc0000000140e7823 */ /* 0x001fe20000000005 */
[----:B------:R-:W-:-:S02]  /*aff0*/  SHF.R.U64 R20, R64, 0x10, R65 ;  /* 0x0000001040147819 */ /* 0x000fc40000001241 */
        /* <DEDUP_REMOVED lines=12> */
[----:B0-----:R-:W-:-:S06]  /*b0c0*/  FADD R16, R7, 1 ;  /* 0x3f80000007107421 */ /* 0x001fcc0000000000 */
        /* <DEDUP_REMOVED lines=27> */
[----:B------:R-:W-:Y:S02]  /*b280*/  FSETP.GE.AND P1, PT, |R16|, 9.010913848876953125, PT ;  /* 0x41102cb41000780b */ /* 0x000fe40003f26200 */
[----:B------:R-:W-:Y:S01]  /*b290*/  SHF.R.U32.HI R92, RZ, 0x10, R65 ;  /* 0x00000010ff5c7819 */ /* 0x000fe20000011641 */
[----:B------:R-:W-:Y:S01]  /*b2a0*/  FFMA R7, R57, R64, -0.33332768082618713379 ;  /* 0xbeaaa9ed39077423 */ /* 0x000fe20000000040 */
[----:B------:R-:W-:Y:S01]  /*b2b0*/  FMUL R60, R60, R27 ;  /* 0x0000001b3c3c7220 */ /* 0x000fe20000400000 */
[----:B0-----:R-:W-:-:S02]  /*b2c0*/  FFMA R14, R62, -2, R5 ;  /* 0xc00000003e0e7823 */ /* 0x001fc40000000005 */
[----:B------:R-:W-:Y:S01]  /*b2d0*/  FFMA R7, R57, R7, RZ ;  /* 0x0000000739077223 */ /* 0x000fe200000000ff */
[----:B------:R-:W-:Y:S02]  /*b2e0*/  HADD2.F32 R92, -RZ, R92.H0_H0 ;  /* 0x2000005cff5c7230 */ /* 0x000fe40000004100 */
        /* <DEDUP_REMOVED lines=65> */
[----:B------:R-:W-:Y:S02]  /*b700*/  FFMA R7, R63, R7, RZ ;  /* 0x000000073f077223 */ /* 0x000fe400000000ff */
[--C-:B------:R-:W-:Y:S01]  /*b710*/  LOP3.LUT R17, R27, 0x80000000, R16.reuse, 0xb8, !PT ;  /* 0x800000001b117812 */ /* 0x100fe200078eb810 */
        /* <DEDUP_REMOVED lines=48> */
[-C--:B------:R-:W-:Y:S01]  /*ba20*/  FFMA R89, R89, R6.reuse, 0.5 ;  /* 0x3f00000059597423 */ /* 0x080fe20000000006 */
[----:B------:R-:W-:Y:S01]  /*ba30*/  FFMA R15, R15, R6, 0.5 ;  /* 0x3f0000000f0f7423 */ /* 0x000fe20000000006 */
[----:B0-----:R-:W-:-:S04]  /*ba40*/  FADD R81, R7, 1 ;  /* 0x3f80000007517421 */ /* 0x001fc80000000000 */
[----:B------:R-:W0:Y:S01]  /*ba50*/  MUFU.RCP R88, R81 ;  /* 0x0000005100587308 */ /* 0x000e220000001000 */
[----:B------:R-:W-:Y:S01]  /*ba60*/  FMUL R94, R94, R89 ;  /* 0x000000595e5e7220 */ /* 0x000fe20000400000 */
[----:B------:R-:W-:Y:S01]  /*ba70*/  FMUL R89, R12, R15 ;  /* 0x0000000f0c597220 */ /* 0x000fe20000400000 */
[----:B------:R-:W-:Y:S01]  /*ba80*/  FMUL R12, R80, R80 ;  /* 0x00000050500c7220 */ /* 0x000fe20000400000 */
[----:B------:R-:W-:-:S03]  /*ba90*/  FFMA R16, R13, R6, 0.5 ;  /* 0x3f0000000d107423 */ /* 0x000fc60000000006 */
[----:B------:R-:W-:Y:S01]  /*baa0*/  FFMA R13, R12, R4, -0.052303962409496307373 ;  /* 0xbd563cae0c0d7423 */ /* 0x000fe20000000004 */
[----:B------:R-:W-:-:S03]  /*bab0*/  FSETP.GE.AND P1, PT, |R80|, 9.010913848876953125, PT ;  /* 0x41102cb45000780b */ /* 0x000fc60003f26200 */
[----:B------:R-:W-:Y:S01]  /*bac0*/  FFMA R13, R12, R13, 0.1331529766321182251 ;  /* 0x3e0859410c0d7423 */ /* 0x000fe2000000000d */
[----:B0-----:R-:W-:-:S03]  /*bad0*/  FFMA R88, R88, -2, R5 ;  /* 0xc000000058587823 */ /* 0x001fc60000000005 */
[----:B------:R-:W-:Y:S02]  /*bae0*/  FFMA R7, R12, R13, -0.33332768082618713379 ;  /* 0xbeaaa9ed0c077423 */ /* 0x000fe4000000000d */
[----:B------:R-:W-:Y:S02]  /*baf0*/  FSEL R13, R88, 1, !P1 ;  /* 0x3f800000580d7808 */ /* 0x000fe40004800000 */
[----:B------:R-:W-:Y:S02]  /*bb00*/  FFMA R15, R12, R7, RZ ;  /* 0x000000070c0f7223 */ /* 0x000fe400000000ff */
[----:B------:R-:W-:Y:S02]  /*bb10*/  LOP3.LUT R7, R13, 0x80000000, R80, 0xb8, !PT ;  /* 0x800000000d077812 */ /* 0x000fe400078eb850 */
[----:B------:R-:W-:Y:S02]  /*bb20*/  SHF.R.U64 R13, R66, 0x10, R67 ;  /* 0x00000010420d7819 */ /* 0x000fe40000001243 */
[----:B------:R-:W-:-:S03]  /*bb30*/  FSETP.GE.AND P2, PT, |R80|, 0.60000002384185791016, PT ;  /* 0x3f19999a5000780b */ /* 0x000fc60003f46200 */
[----:B------:R-:W-:-:S05]  /*bb40*/  HADD2.F32 R13, -RZ, R13.H0_H0 ;  /* 0x2000000dff0d7230 */ /* 0x000fca0000004100 */
[----:B------:R-:W-:Y:S01]  /*bb50*/  FMUL R12, R13, 0.035677410662174224854 ;  /* 0x3d12227a0d0c7820 */ /* 0x000fe20000400000 */
[----:B------:R-:W-:-:S03]  /*bb60*/  FMUL R11, R11, R16 ;  /* 0x000000100b0b7220 */ /* 0x000fc60000400000 */
        /* <DEDUP_REMOVED lines=35> */
[----:B------:R-:W-:Y:S02]  /*bda0*/  FMUL R93, R27, R64 ;  /* 0x000000401b5d7220 */ /* 0x000fe40000400000 */
[----:B------:R-:W-:Y:S01]  /*bdb0*/  FFMA R64, R17, R14, 0.1331529766321182251 ;  /* 0x3e08594111407423 */ /* 0x000fe2000000000e */
[----:B------:R-:W-:-:S02]  /*bdc0*/  FSETP.GE.AND P1, PT, |R66|, 9.010913848876953125, PT ;  /* 0x41102cb44200780b */ /* 0x000fc40003f26200 */
[----:B------:R-:W-:Y:S01]  /*bdd0*/  FSETP.GE.AND P2, PT, |R66|, 0.60000002384185791016, PT ;  /* 0x3f19999a4200780b */ /* 0x000fe20003f46200 */
[----:B0-----:R-:W-:Y:S01]  /*bde0*/  FFMA R14, R80, -2, R5 ;  /* 0xc0000000500e7823 */ /* 0x001fe20000000005 */
[----:B------:R-:W-:-:S04]  /*bdf0*/  FFMA R7, R17, R64, -0.33332768082618713379 ;  /* 0xbeaaa9ed11077423 */ /* 0x000fc80000000040 */
        /* <DEDUP_REMOVED lines=9> */
[----:B------:R-:W-:Y:S01]  /*be90*/  FMUL R7, |R63|, 2.8853900432586669922 ;  /* 0x4038aa3b3f077820 */ /* 0x000fe20000400200 */
[----:B------:R-:W-:-:S05]  /*bea0*/  FFMA R65, R65, R6, 0.5 ;  /* 0x3f00000041417423 */ /* 0x000fca0000000006 */
[----:B------:R-:W0:Y:S01]  /*beb0*/  MUFU.EX2 R7, R7 ;  /* 0x0000000700077308 */ /* 0x000e220000000800 */
[----:B------:R-:W-:Y:S01]  /*bec0*/  FMUL R96, R96, R65 ;  /* 0x0000004160607220 */ /* 0x000fe20000400000 */
[----:B------:R-:W-:-:S04]  /*bed0*/  FMUL R65, R63, R63 ;  /* 0x0000003f3f417220 */ /* 0x000fc80000400000 */
        /* <DEDUP_REMOVED lines=11> */
[C---:B------:R-:W-:Y:S02]  /*bf90*/  FSETP.GE.AND P2, PT, |R63|.reuse, 0.60000002384185791016, PT ;  /* 0x3f19999a3f00780b */ /* 0x040fe40003f46200 */
        /* <DEDUP_REMOVED lines=59> */
.L_x_24912:
[----:B------:R-:W-:Y:S05]  /*c350*/  BSYNC.RECONVERGENT B0 ;  /* 0x0000000000007941 */ /* 0x000fea0003800200 */
.L_x_24911:
[----:B------:R-:W-:Y:S01]  /*c360*/  FMUL R94, R89, UR30 ;  /* 0x0000001e595e7c20 */ /* 0x000fe20008400000 */
[----:B------:R-:W-:Y:S01]  /*c370*/  FMUL R65, R60, UR30 ;  /* 0x0000001e3c417c20 */ /* 0x000fe20008400000 */
[----:B------:R-:W-:Y:S01]  /*c380*/  F2FP.SATFINITE.E4M3.F32.PACK_AB_MERGE_C R22, RZ, R22, RZ ;  /* 0x00000016ff16723e */ /* 0x000fe200048070ff */
[----:B------:R-:W-:Y:S01]  /*c390*/  BSSY.RECONVERGENT B0, `(.L_x_24913) ;  /* 0x000001d000007945 */ /* 0x000fe20003800200 */
        /* <DEDUP_REMOVED lines=10> */
[----:B------:R-:W-:Y:S01]  /*c440*/  SHF.L.U32 R59, R22, 0x8, RZ ;  /* 0x00000008163b7819 */ /* 0x000fe200000006ff */
        /* <DEDUP_REMOVED lines=17> */
.L_x_24914:
[----:B------:R-:W-:Y:S05]  /*c560*/  BSYNC.RECONVERGENT B0 ;  /* 0x0000000000007941 */ /* 0x000fea0003800200 */
.L_x_24913:
        /* <DEDUP_REMOVED lines=11> */
[----:B------:R-:W-:-:S04]  /*c620*/  LOP3.LUT R10, R31, 0xffff, RZ, 0xc0, !PT ;  /* 0x0000ffff1f0a7812 */ /* 0x000fc800078ec0ff */
[----:B------:R-:W-:Y:S02]  /*c630*/  LEA R10, R10, R11, 0x18 ;  /* 0x0000000b0a0a7211 */ /* 0x000fe400078ec0ff */
        /* <DEDUP_REMOVED lines=9> */
.L_x_24916:
[----:B------:R-:W-:Y:S05]  /*c6d0*/  BSYNC.RECONVERGENT B0 ;  /* 0x0000000000007941 */ /* 0x000fea0003800200 */
.L_x_24915:
        /* <DEDUP_REMOVED lines=21> */
.L_x_24918:
[----:B------:R-:W-:Y:S05]  /*c830*/  BSYNC.RECONVERGENT B0 ;  /* 0x0000000000007941 */ /* 0x000fea0003800200 */
.L_x_24917:
[----:B------:R-:W-:Y:S04]  /*c840*/  BSSY.RECONVERGENT B0, `(.L_x_24919) ;  /* 0x0000015000007945 */ /* 0x000fe80003800200 */
[----:B------:R-:W-:Y:S05]  /*c850*/  @P0 BRA `(.L_x_24920) ;  /* 0x00000000004c0947 */ /* 0x000fea0003800000 */
[----:B012---:R-:W-:Y:S01]  /*c860*/  SHF.L.U32 R10, R81, 0x10, RZ ;  /* 0x00000010510a7819 */ /* 0x007fe200000006ff */
[----:B------:R-:W-:Y:S02]  /*c870*/  ULOP3.LUT UR5, UR24, 0xfffffffc, URZ, 0xc0, !UPT ;  /* 0xfffffffc18057892 */ /* 0x000fe4000f8ec0ff */
[----:B------:R-:W-:Y:S01]  /*c880*/  ULOP3.LUT UR8, UR25, 0x3fffffff, URZ, 0xc0, !UPT ;  /* 0x3fffffff19087892 */ /* 0x000fe2000f8ec0ff */
[----:B---3--:R-:W-:Y:S02]  /*c890*/  LOP3.LUT R11, R10, 0xff0000, RZ, 0xc0, !PT ;  /* 0x00ff00000a0b7812 */ /* 0x008fe400078ec0ff */
[----:B------:R-:W-:-:S04]  /*c8a0*/  LOP3.LUT R10, R65, 0xffff, RZ, 0xc0, !PT ;  /* 0x0000ffff410a7812 */ /* 0x000fc800078ec0ff */
[----:B------:R-:W-:Y:S02]  /*c8b0*/  LEA R10, R10, R11, 0x18 ;  /* 0x0000000b0a0a7211 */ /* 0x000fe400078ec0ff */
        /* <DEDUP_REMOVED lines=13> */
.L_x_24920:
[----:B------:R-:W-:Y:S05]  /*c990*/  BSYNC.RECONVERGENT B0 ;  /* 0x0000000000007941 */ /* 0x000fea0003800200 */
.L_x_24919:
        /* <DEDUP_REMOVED lines=28> */
[----:B------:R-:W-:Y:S01]  /*cb60*/  MOV R19, UR28 ;  /* 0x0000001c00137c02 */ /* 0x000fe20008000f00 */
        /* <DEDUP_REMOVED lines=13> */
.L_x_24922:
[----:B------:R-:W-:Y:S05]  /*cc40*/  BSYNC.RECONVERGENT B0 ;  /* 0x0000000000007941 */ /* 0x000fea0003800200 */
.L_x_24921:
        /* <DEDUP_REMOVED lines=9> */
[----:B------:R-:W-:Y:S01]  /*cce0*/  MOV R7, UR28 ;  /* 0x0000001c00077c02 */ /* 0x000fe20008000f00 */
[----:B------:R-:W-:Y:S01]  /*ccf0*/  UIMAD UR5, UR29, 0x6, URZ ;  /* 0x000000061d0578a4 */ /* 0x000fe2000f8e02ff */
[----:B------:R-:W-:Y:S02]  /*cd00*/  MOV R18, R10 ;  /* 0x0000000a00127202 */ /* 0x000fe40000000f00 */
[----:B------:R-:W-:-:S03]  /*cd10*/  MOV R19, R11 ;  /* 0x0000000b00137202 */ /* 0x000fc60000000f00 */
[----:B------:R-:W-:-:S05]  /*cd20*/  IMAD.WIDE.U32 R18, R7, 0x6, R18 ;  /* 0x0000000607127825 */ /* 0x000fca00078e0012 */
[----:B------:R-:W-:Y:S02]  /*cd30*/  IADD3 R7, PT, PT, R19, UR5, RZ ;  /* 0x0000000513077c10 */ /* 0x000fe4000fffe0ff */
[----:B0-----:R-:W-:-:S04]  /*cd40*/  LEA R20, P1, R18, UR17, 0x2 ;  /* 0x0000001112147c11 */ /* 0x001fc8000f8210ff */
[----:B------:R-:W-:Y:S02]  /*cd50*/  LEA.HI.X R21, R18, UR9, R7, 0x2, P1 ;  /* 0x0000000912157c11 */ /* 0x000fe400088f1407 */
[----:B------:R-:W-:Y:S02]  /*cd60*/  LOP3.LUT R7, R53, 0xffff, RZ, 0xc0, !PT ;  /* 0x0000ffff35077812 */ /* 0x000fe400078ec0ff */
[----:B------:R-:W-:-:S04]  /*cd70*/  PRMT R18, R88, 0x7054, RZ ;  /* 0x0000705458127816 */ /* 0x000fc800000000ff */
[----:B------:R-:W-:Y:S02]  /*cd80*/  LEA R7, R7, R18, 0x18 ;  /* 0x0000001207077211 */ /* 0x000fe400078ec0ff */
[----:B------:R-:W-:-:S04]  /*cd90*/  SHF.L.U32 R18, R25, 0x8, RZ ;  /* 0x0000000819127819 */ /* 0x000fc800000006ff */
[----:B------:R-:W-:-:S04]  /*cda0*/  LOP3.LUT R18, R7, 0xffff, R18, 0xf8, !PT ;  /* 0x0000ffff07127812 */ /* 0x000fc800078ef812 */
[----:B------:R-:W-:-:S05]  /*cdb0*/  LOP3.LUT R97, R18, R97, RZ, 0xfc, !PT ;  /* 0x0000006112617212 */ /* 0x000fca00078efcff */
[----:B------:R1:W-:Y:S02]  /*cdc0*/  STG.E desc[UR22][R20.64], R97 ;  /* 0x0000006114007986 */ /* 0x0003e4000c101916 */
.L_x_24924:
[----:B------:R-:W-:Y:S05]  /*cdd0*/  BSYNC.RECONVERGENT B0 ;  /* 0x0000000000007941 */ /* 0x000fea0003800200 */
.L_x_24923:
[----:B-----5:R-:W-:Y:S01]  /*cde0*/  SHF.R.U32.HI R19, RZ, 0x10, R77 ;  /* 0x00000010ff137819 */ /* 0x020fe2000001164d */
[-C--:B------:R-:W-:Y:S01]  /*cdf0*/  FFMA R27, R27, R6.reuse, 0.5 ;  /* 0x3f0000001b1b7423 */ /* 0x080fe20000000006 */
[----:B------:R-:W-:Y:S01]  /*ce00*/  SHF.L.U32 R82, R82, 0x10, RZ ;  /* 0x0000001052527819 */ /* 0x000fe200000006ff */
[----:B------:R-:W-:Y:S01]  /*ce10*/  FFMA R17, R17, R6, 0.5 ;  /* 0x3f00000011117423 */ /* 0x000fe20000000006 */
[----:B------:R-:W-:Y:S01]  /*ce20*/  LOP3.LUT R36, R36, 0xffff, RZ, 0xc0, !PT ;  /* 0x0000ffff24247812 */ /* 0x000fe200078ec0ff */
[----:B------:R-:W-:Y:S01]  /*ce30*/  HADD2.F32 R19, -RZ, R19.H0_H0 ;  /* 0x20000013ff137230 */ /* 0x000fe20000004100 */
[----:B------:R-:W-:Y:S01]  /*ce40*/  LOP3.LUT R99, R82, 0xff0000, RZ, 0xc0, !PT ;  /* 0x00ff000052637812 */ /* 0x000fe200078ec0ff */
[----:B------:R-:W-:Y:S01]  /*ce50*/  FMUL R16, R16, R27 ;  /* 0x0000001b10107220 */ /* 0x000fe20000400000 */
[----:B------:R-:W-:Y:S01]  /*ce60*/  SHF.L.U32 R36, R36, 0x18, RZ ;  /* 0x0000001824247819 */ /* 0x000fe200000006ff */
[----:B------:R-:W-:Y:S01]  /*ce70*/  FMUL R17, R14, R17 ;  /* 0x000000110e117220 */ /* 0x000fe20000400000 */
[----:B------:R-:W-:Y:S01]  /*ce80*/  FMUL R18, R19, 0.035677410662174224854 ;  /* 0x3d12227a13127820 */ /* 0x000fe20000400000 */
[----:B------:R-:W-:Y:S01]  /*ce90*/  LOP3.LUT R99, R99, 0xffff, R90, 0xf8, !PT ;  /* 0x0000ffff63637812 */ /* 0x000fe200078ef85a */
[----:B------:R-:W-:Y:S01]  /*cea0*/  HADD2.F32 R14, -RZ, R73.H0_H0 ;  /* 0x20000049ff0e7230 */ /* 0x000fe20000004100 */
[----:B------:R-:W-:Y:S01]  /*ceb0*/  SHF.L.U32 R32, R32, 0x10, RZ ;  /* 0x0000001020207819 */ /* 0x000fe200000006ff */
[----:B------:R-:W-:Y:S01]  /*cec0*/  FFMA R18, R19, R18, 0.79788458347320556641 ;  /* 0x3f4c422a13127423 */ /* 0x000fe20000000012 */
[----:B------:R-:W-:Y:S01]  /*ced0*/  SHF.L.U32 R33, R33, 0x10, RZ ;  /* 0x0000001021217819 */ /* 0x000fe200000006ff */
[----:B------:R-:W2:Y:S01]  /*cee0*/  S2R R98, SR_CgaCtaId ;  /* 0x0000000000627919 */ /* 0x000ea20000008800 */
[----:B------:R-:W-:Y:S01]  /*cef0*/  LOP3.LUT R28, R28, 0xffff, RZ, 0xc0, !PT ;  /* 0x0000ffff1c1c7812 */ /* 0x000fe200078ec0ff */
[----:B------:R-:W-:Y:S01]  /*cf00*/  FMUL R18, R19, R18 ;  /* 0x0000001213127220 */ /* 0x000fe20000400000 */
[----:B------:R-:W-:Y:S01]  /*cf10*/  LOP3.LUT R30, R30, 0xffff, RZ, 0xc0, !PT ;  /* 0x0000ffff1e1e7812 */ /* 0x000fe200078ec0ff */
[----:B------:R-:W-:Y:S01]  /*cf20*/  BSSY.RECONVERGENT B0, `(.L_x_24925) ;  /* 0x00003a1000007945 */ /* 0x000fe20003800200 */
[----:B------:R-:W-:Y:S01]  /*cf30*/  LOP3.LUT R28, R28, 0xff0000, R33, 0xf8, !PT ;  /* 0x00ff00001c1c7812 */ /* 0x000fe200078ef821 */
[C---:B01----:R-:W-:Y:S01]  /*cf40*/  FMUL R20, |R18|.reuse, 2.8853900432586669922 ;  /* 0x4038aa3b12147820 */ /* 0x043fe20000400200 */
[C---:B------:R-:W-:Y:S01]  /*cf50*/  FMUL R21, R18.reuse, R18 ;  /* 0x0000001212157220 */ /* 0x040fe20000400000 */
[C---:B------:R-:W-:Y:S01]  /*cf60*/  FSETP.GE.AND P1, PT, |R18|.reuse, 9.010913848876953125, PT ;  /* 0x41102cb41200780b */ /* 0x040fe20003f26200 */
[----:B------:R-:W-:Y:S01]  /*cf70*/  HADD2.F32 R33, -RZ, R40.H0_H0 ;  /* 0x20000028ff217230 */ /* 0x000fe20000004100 */
[----:B------:R-:W-:Y:S01]  /*cf80*/  FSETP.GE.AND P2, PT, |R18|, 0.60000002384185791016, PT ;  /* 0x3f19999a1200780b */ /* 0x000fe20003f46200 */
[----:B------:R-:W-:Y:S01]  /*cf90*/  FFMA R84, R21, R4, -0.052303962409496307373 ;  /* 0xbd563cae15547423 */ /* 0x000fe20000000004 */
[----:B------:R-:W0:Y:S01]  /*cfa0*/  MUFU.EX2 R20, R20 ;  /* 0x0000001400147308 */ /* 0x000e220000000800 */
[----:B------:R-:W-:-:S02]  /*cfb0*/  LOP3.LUT R81, R81, 0xff, RZ, 0xc0, !PT ;  /* 0x000000ff51517812 */ /* 0x000fc400078ec0ff */
[----:B------:R-:W-:Y:S01]  /*cfc0*/  FFMA R84, R21, R84, 0.1331529766321182251 ;  /* 0x3e08594115547423 */ /* 0x000fe20000000054 */
[----:B------:R-:W-:Y:S02]  /*cfd0*/  PRMT R90, R95, 0x7104, RZ ;  /* 0x000071045f5a7816 */ /* 0x000fe400000000ff */
[----:B------:R-:W-:Y:S01]  /*cfe0*/  LOP3.LUT R65, R65, 0xff, RZ, 0xc0, !PT ;  /* 0x000000ff41417812 */ /* 0x000fe200078ec0ff */
[----:B------:R-:W-:Y:S01]  /*cff0*/  FFMA R7, R21, R84, -0.33332768082618713379 ;  /* 0xbeaaa9ed15077423 */ /* 0x000fe20000000054 */
[----:B------:R-:W-:Y:S02]  /*d000*/  LOP3.LUT R90, R81, 0xff00, R90, 0xf8, !PT ;  /* 0x0000ff00515a7812 */ /* 0x000fe400078ef85a */
[----:B------:R-:W-:Y:S01]  /*d010*/  PRMT R92, R92, 0x7104, RZ ;  /* 0x000071045c5c7816 */ /* 0x000fe200000000ff */
[----:B------:R-:W-:Y:S01]  /*d020*/  FFMA R91, R21, R7, RZ ;  /* 0x00000007155b7223 */ /* 0x000fe200000000ff */
[----:B------:R-:W-:Y:S02]  /*d030*/  LOP3.LUT R67, R67, 0xff, RZ, 0xc0, !PT ;  /* 0x000000ff43437812 */ /* 0x000fe400078ec0ff */
[----:B------:R-:W-:Y:S01]  /*d040*/  LOP3.LUT R92, R65, 0xff00, R92, 0xf8, !PT ;  /* 0x0000ff00415c7812 */ /* 0x000fe200078ef85c */
[----:B------:R-:W-:Y:S01]  /*d050*/  HADD2.F32 R65, -RZ, R42.H0_H0 ;  /* 0x2000002aff417230 */ /* 0x000fe20000004100 */
[----:B------:R-:W-:Y:S01]  /*d060*/  LEA R66, R66, R67, 0x8 ;  /* 0x0000004342427211 */ /* 0x000fe200078e40ff */
[----:B0-----:R-:W-:Y:S01]  /*d070*/  FADD R38, R20, 1 ;  /* 0x3f80000014267421 */ /* 0x001fe20000000000 */
[----:B------:R-:W-:Y:S01]  /*d080*/  HADD2.F32 R20, -RZ, R68.H0_H0 ;  /* 0x20000044ff147230 */ /* 0x000fe20000004100 */
[----:B------:R-:W-:-:S02]  /*d090*/  SHF.R.U64 R68, R68, 0x10, R69 ;  /* 0x0000001044447819 */ /* 0x000fc40000001245 */
[--C-:B------:R-:W-:Y:S02]  /*d0a0*/  SHF.R.U64 R42, R42, 0x10, R43.reuse ;  /* 0x000000102a2a7819 */ /* 0x100fe4000000122b */
[----:B------:R-:W0:Y:S01]  /*d0b0*/  MUFU.RCP R38, R38 ;  /* 0x0000002600267308 */ /* 0x000e220000001000 */
[----:B------:R-:W-:Y:S01]  /*d0c0*/  HADD2.F32 R68, -RZ, R68.H0_H0 ;  /* 0x20000044ff447230 */ /* 0x000fe20000004100 */
[----:B------:R-:W-:Y:S01]  /*d0d0*/  LOP3.LUT R62, R59, 0xff, R62, 0xf8, !PT ;  /* 0x000000ff3b3e7812 */ /* 0x000fe200078ef83e */
[----:B------:R-:W-:Y:S01]  /*d0e0*/  HADD2.F32 R42, -RZ, R42.H0_H0 ;  /* 0x2000002aff2a7230 */ /* 0x000fe20000004100 */
[----:B------:R-:W-:Y:S01]  /*d0f0*/  LOP3.LUT R61, R61, 0xff, RZ, 0xc0, !PT ;  /* 0x000000ff3d3d7812 */ /* 0x000fe200078ec0ff */
[----:B------:R-:W-:Y:S01]  /*d100*/  HADD2.F32 R59, -RZ, R43.H0_H0 ;  /* 0x2000002bff3b7230 */ /* 0x000fe20000004100 */
[----:B------:R-:W-:Y:S02]  /*d110*/  SHF.R.U32.HI R43, RZ, 0x10, R43 ;  /* 0x00000010ff2b7819 */ /* 0x000fe4000001162b */
[----:B------:R-:W-:-:S02]  /*d120*/  LEA R60, R60, R61, 0x8 ;  /* 0x0000003d3c3c7211 */ /* 0x000fc400078e40ff */
[----:B------:R-:W-:Y:S02]  /*d130*/  SHF.L.U32 R58, R58, 0x10, RZ ;  /* 0x000000103a3a7819 */ /* 0x000fe400000006ff */
[----:B------:R-:W-:Y:S02]  /*d140*/  LOP3.LUT R56, R56, 0xffff, RZ, 0xc0, !PT ;  /* 0x0000ffff38387812 */ /* 0x000fe400078ec0ff */
[----:B------:R-:W-:Y:S02]  /*d150*/  SHF.L.U32 R57, R57, 0x10, RZ ;  /* 0x0000001039397819 */ /* 0x000fe400000006ff */
[----:B------:R-:W-:Y:S01]  /*d160*/  SHF.L.U32 R56, R56, 0x18, RZ ;  /* 0x0000001838387819 */ /* 0x000fe200000006ff */
[----:B0-----:R-:W-:Y:S01]  /*d170*/  FFMA R7, R38, -2, R5 ;  /* 0xc000000026077823 */ /* 0x001fe20000000005 */
[----:B------:R-:W-:Y:S02]  /*d180*/  SHF.L.U32 R31, R31, 0x10, RZ ;  /* 0x000000101f1f7819 */ /* 0x000fe400000006ff */
[----:B------:R-:W-:-:S02]  /*d190*/  SHF.L.U32 R54, R54, 0x10, RZ ;  /* 0x0000001036367819 */ /* 0x000fc400000006ff */
[----:B------:R-:W-:Y:S02]  /*d1a0*/  FSEL R7, R7, 1, !P1 ;  /* 0x3f80000007077808 */ /* 0x000fe40004800000 */
[----:B------:R-:W-:Y:S02]  /*d1b0*/  LOP3.LUT R31, R31, 0xff0000, RZ, 0xc0, !PT ;  /* 0x00ff00001f1f7812 */ /* 0x000fe400078ec0ff */
[--C-:B------:R-:W-:Y:S01]  /*d1c0*/  LOP3.LUT R21, R7, 0x80000000, R18.reuse, 0xb8, !PT ;  /* 0x8000000007157812 */ /* 0x100fe200078eb812 */
[----:B------:R-:W-:Y:S01]  /*d1d0*/  FMUL R7, R20, 0.035677410662174224854 ;  /* 0x3d12227a14077820 */ /* 0x000fe20000400000 */
[----:B------:R-:W-:Y:S01]  /*d1e0*/  @!P2 FFMA R21, R18, R91, R18 ;  /* 0x0000005b1215a223 */ /* 0x000fe20000000012 */
[----:B------:R-:W-:Y:S01]  /*d1f0*/  LOP3.LUT R103, R31, 0xffff, R60, 0xf8, !PT ;  /* 0x0000ffff1f677812 */ /* 0x000fe200078ef83c */
[----:B------:R-:W-:Y:S02]  /*d200*/  HADD2.F32 R31, -RZ, R71.H0_H0 ;  /* 0x20000047ff1f7230 */ /* 0x000fe40000004100 */
[----:B------:R-:W-:Y:S01]  /*d210*/  FFMA R7, R20, R7, 0.79788458347320556641 ;  /* 0x3f4c422a14077423 */ /* 0x000fe20000000007 */
[----:B------:R-:W-:-:S02]  /*d220*/  LOP3.LUT R26, R26, 0xffff, RZ, 0xc0, !PT ;  /* 0x0000ffff1a1a7812 */ /* 0x000fc400078ec0ff */
[----:B------:R-:W-:Y:S01]  /*d230*/  SHF.L.U32 R25, R25, 0x10, RZ ;  /* 0x0000001019197819 */ /* 0x000fe200000006ff */
[----:B------:R-:W-:Y:S01]  /*d240*/  FMUL R18, R20, R7 ;  /* 0x0000000714127220 */ /* 0x000fe20000400000 */
[----:B------:R-:W-:-:S03]  /*d250*/  SHF.L.U32 R53, R53, 0x10, RZ ;  /* 0x0000001035357819 */ /* 0x000fc600000006ff */
[C---:B------:R-:W-:Y:S01]  /*d260*/  FMUL R38, |R18|.reuse, 2.8853900432586669922 ;  /* 0x4038aa3b12267820 */ /* 0x040fe20000400200 */
[C---:B------:R-:W-:Y:S01]  /*d270*/  FMUL R86, R18.reuse, R18 ;  /* 0x0000001212567220 */ /* 0x040fe20000400000 */
[C---:B------:R-:W-:Y:S02]  /*d280*/  FSETP.GE.AND P1, PT, |R18|.reuse, 9.010913848876953125, PT ;  /* 0x41102cb41200780b */ /* 0x040fe40003f26200 */
[----:B------:R-:W-:Y:S01]  /*d290*/  FSETP.GE.AND P2, PT, |R18|, 0.60000002384185791016, PT ;  /* 0x3f19999a1200780b */ /* 0x000fe20003f46200 */
[----:B------:R-:W-:Y:S01]  /*d2a0*/  FFMA R7, R86, R4, -0.052303962409496307373 ;  /* 0xbd563cae56077423 */ /* 0x000fe20000000004 */
[----:B------:R-:W0:Y:S01]  /*d2b0*/  MUFU.EX2 R38, R38 ;  /* 0x0000002600267308 */ /* 0x000e220000000800 */
[----:B------:R-:W-:Y:S02]  /*d2c0*/  LOP3.LUT R92, R92, 0xff0000, R53, 0xf8, !PT ;  /* 0x00ff00005c5c7812 */ /* 0x000fe400078ef835 */
        /* <DEDUP_REMOVED lines=24> */
[----:B------:R-:W-:Y:S01]  /*d450*/  LOP3.LUT R38, R99, 0xff000000, R36, 0xf8, !PT ;  /* 0xff00000063267812 */ /* 0x000fe200078ef824 */
[----:B------:R-:W-:Y:S01]  /*d460*/  HADD2.F32 R36, -RZ, R69.H0_H0 ;  /* 0x20000045ff247230 */ /* 0x000fe20000004100 */
[----:B------:R-:W-:-:S03]  /*d470*/  SHF.R.U32.HI R69, RZ, 0x10, R69 ;  /* 0x00000010ff457819 */ /* 0x000fc60000011645 */
[----:B------:R-:W0:Y:S02]  /*d480*/  MUFU.RCP R82, R82 ;  /* 0x0000005200527308 */ /* 0x000e240000001000 */
[----:B0-----:R-:W-:-:S05]  /*d490*/  FFMA R7, R82, -2, R5 ;  /* 0xc000000052077823 */ /* 0x001fca0000000005 */
[----:B------:R-:W-:-:S04]  /*d4a0*/  FSEL R7, R7, 1, !P1 ;  /* 0x3f80000007077808 */ /* 0x000fc80004800000 */
[--C-:B------:R-:W-:Y:S01]  /*d4b0*/  LOP3.LUT R93, R7, 0x80000000, R18.reuse, 0xb8, !PT ;  /* 0x80000000075d7812 */ /* 0x100fe200078eb812 */
[----:B------:R-:W-:Y:S01]  /*d4c0*/  @!P2 FFMA R93, R18, R97, R18 ;  /* 0x00000061125da223 */ /* 0x000fe20000000012 */
[----:B------:R-:W-:Y:S02]  /*d4d0*/  SHF.L.U32 R18, R37, 0x10, RZ ;  /* 0x0000001025127819 */ /* 0x000fe400000006ff */
[----:B------:R-:W-:Y:S01]  /*d4e0*/  LOP3.LUT R7, R8, 0xffff, RZ, 0xc0, !PT ;  /* 0x0000ffff08077812 */ /* 0x000fe200078ec0ff */
[----:B------:R-:W-:-:S03]  /*d4f0*/  FFMA R93, R93, R6, 0.5 ;  /* 0x3f0000005d5d7423 */ /* 0x000fc60000000006 */
[----:B------:R-:W-:Y:S01]  /*d500*/  LOP3.LUT R18, R7, 0xff0000, R18, 0xf8, !PT ;  /* 0x00ff000007127812 */ /* 0x000fe200078ef812 */
        /* <DEDUP_REMOVED lines=18> */
[----:B------:R-:W-:Y:S01]  /*d630*/  LOP3.LUT R7, R32, 0xff0000, RZ, 0xc0, !PT ;  /* 0x00ff000020077812 */ /* 0x000fe200078ec0ff */
[----:B------:R-:W-:Y:S02]  /*d640*/  HADD2.F32 R32, -RZ, R69.H0_H0 ;  /* 0x20000045ff207230 */ /* 0x000fe40000004100 */
[----:B------:R-:W-:Y:S01]  /*d650*/  FFMA R37, R37, R6, 0.5 ;  /* 0x3f00000025257423 */ /* 0x000fe20000000006 */
[----:B------:R-:W-:Y:S02]  /*d660*/  LOP3.LUT R8, R7, 0xffff, R34, 0xf8, !PT ;  /* 0x0000ffff07087812 */ /* 0x000fe400078ef822 */
        /* <DEDUP_REMOVED lines=34> */
[----:B------:R-:W-:-:S03]  /*d890*/  SHF.R.U64 R34, R40, 0x10, R41 ;  /* 0x0000001028227819 */ /* 0x000fc60000001229 */
[----:B------:R0:W1:Y:S02]  /*d8a0*/  MUFU.RCP R84, R35 ;  /* 0x0000002300547308 */ /* 0x0000640000001000 */
[----:B------:R-:W-:Y:S01]  /*d8b0*/  HADD2.F32 R34, -RZ, R34.H0_H0 ;  /* 0x20000022ff227230 */ /* 0x000fe20000004100 */
[----:B0-----:R-:W-:-:S04]  /*d8c0*/  LOP3.LUT R35, R0, 0xffff, RZ, 0xc0, !PT ;  /* 0x0000ffff00237812 */ /* 0x001fc800078ec0ff */
[----:B------:R-:W-:-:S04]  /*d8d0*/  SHF.L.U32 R35, R35, 0x18, RZ ;  /* 0x0000001823237819 */ /* 0x000fc800000006ff */
[----:B------:R-:W-:Y:S01]  /*d8e0*/  LOP3.LUT R86, R8, 0xff000000, R35, 0xf8, !PT ;  /* 0xff00000008567812 */ /* 0x000fe200078ef823 */
[----:B------:R-:W-:Y:S01]  /*d8f0*/  FMUL R35, R34, 0.035677410662174224854 ;  /* 0x3d12227a22237820 */ /* 0x000fe20000400000 */
[----:B-1----:R-:W-:-:S03]  /*d900*/  FFMA R84, R84, -2, R5 ;  /* 0xc000000054547823 */ /* 0x002fc60000000005 */
[----:B------:R-:W-:Y:S02]  /*d910*/  FFMA R35, R34, R35, 0.79788458347320556641 ;  /* 0x3f4c422a22237423 */ /* 0x000fe40000000023 */
[----:B------:R-:W-:Y:S02]  /*d920*/  FSEL R7, R84, 1, !P1 ;  /* 0x3f80000054077808 */ /* 0x000fe40004800000 */
[----:B------:R-:W-:Y:S02]  /*d930*/  FMUL R8, R34, R35 ;  /* 0x0000002322087220 */ /* 0x000fe40000400000 */
[--C-:B------:R-:W-:Y:S01]  /*d940*/  LOP3.LUT R7, R7, 0x80000000, R18.reuse, 0xb8, !PT ;  /* 0x8000000007077812 */ /* 0x100fe200078eb812 */
[----:B------:R-:W-:Y:S01]  /*d950*/  @!P2 FFMA R7, R18, R97, R18 ;  /* 0x000000611207a223 */ /* 0x000fe20000000012 */
[C---:B------:R-:W-:Y:S01]  /*d960*/  FMUL R18, |R8|.reuse, 2.8853900432586669922 ;  /* 0x4038aa3b08127820 */ /* 0x040fe20000400200 */
[C---:B------:R-:W-:Y:S01]  /*d970*/  FMUL R35, R8.reuse, R8 ;  /* 0x0000000808237220 */ /* 0x040fe20000400000 */
[----:B------:R-:W-:-:S02]  /*d980*/  FSETP.GE.AND P2, PT, |R8|, 0.60000002384185791016, PT ;  /* 0x3f19999a0800780b */ /* 0x000fc40003f46200 */
        /* <DEDUP_REMOVED lines=9> */
[----:B------:R-:W-:-:S04]  /*da20*/  SHF.R.U32.HI R40, RZ, 0x10, R41 ;  /* 0x00000010ff287819 */ /* 0x000fc80000011629 */
[----:B------:R-:W-:Y:S01]  /*da30*/  FSEL R35, R0, 1, !P1 ;  /* 0x3f80000000237808 */ /* 0x000fe20004800000 */
[----:B------:R-:W-:-:S03]  /*da40*/  HADD2.F32 R40, -RZ, R40.H0_H0 ;  /* 0x20000028ff287230 */ /* 0x000fc60000004100 */
[--C-:B------:R-:W-:Y:S01]  /*da50*/  LOP3.LUT R35, R35, 0x80000000, R8.reuse, 0xb8, !PT ;  /* 0x8000000023237812 */ /* 0x100fe200078eb808 */
[----:B------:R-:W-:Y:S01]  /*da60*/  @!P2 FFMA R35, R8, R97, R8 ;  /* 0x000000610823a223 */ /* 0x000fe20000000008 */
[----:B------:R-:W-:Y:S01]  /*da70*/  SHF.L.U32 R97, R30, 0x18, RZ ;  /* 0x000000181e617819 */ /* 0x000fe200000006ff */
[----:B------:R-:W-:Y:S01]  /*da80*/  HADD2.F32 R30, -RZ, R41.H0_H0 ;  /* 0x20000029ff1e7230 */ /* 0x000fe20000004100 */
[----:B------:R-:W-:Y:S01]  /*da90*/  LOP3.LUT R41, R80, 0xff, RZ, 0xc0, !PT ;  /* 0x000000ff50297812 */ /* 0x000fe200078ec0ff */
[----:B------:R-:W-:Y:S01]  /*daa0*/  FFMA R35, R35, R6, 0.5 ;  /* 0x3f00000023237423 */ /* 0x000fe20000000006 */
[----:B------:R-:W-:Y:S02]  /*dab0*/  LOP3.LUT R84, R28, 0xff000000, R97, 0xf8, !PT ;  /* 0xff0000001c547812 */ /* 0x000fe400078ef861 */
[----:B------:R-:W-:Y:S01]  /*dac0*/  FMUL R81, R30, 0.035677410662174224854 ;  /* 0x3d12227a1e517820 */ /* 0x000fe20000400000 */
[----:B------:R-:W-:Y:S02]  /*dad0*/  PRMT R80, R94, 0x7104, RZ ;  /* 0x000071045e507816 */ /* 0x000fe400000000ff */
[----:B------:R-:W-:Y:S01]  /*dae0*/  LOP3.LUT R97, R58, 0xff0000, RZ, 0xc0, !PT ;  /* 0x00ff00003a617812 */ /* 0x000fe200078ec0ff */
[----:B------:R-:W-:Y:S01]  /*daf0*/  FFMA R81, R30, R81, 0.79788458347320556641 ;  /* 0x3f4c422a1e517423 */ /* 0x000fe20000000051 */
[----:B------:R-:W-:Y:S01]  /*db00*/  LOP3.LUT R80, R41, 0xff00, R80, 0xf8, !PT ;  /* 0x0000ff0029507812 */ /* 0x000fe200078ef850 */
[----:B------:R-:W-:Y:S01]  /*db10*/  FMUL R41, R40, 0.035677410662174224854 ;  /* 0x3d12227a28297820 */ /* 0x000fe20000400000 */
[----:B------:R-:W-:-:S02]  /*db20*/  HADD2.F32 R58, -RZ, R43.H0_H0 ;  /* 0x2000002bff3a7230 */ /* 0x000fc40000004100 */
[----:B------:R-:W-:Y:S01]  /*db30*/  FMUL R8, R30, R81 ;  /* 0x000000511e087220 */ /* 0x000fe20000400000 */
[----:B------:R-:W-:Y:S01]  /*db40*/  LOP3.LUT R97, R97, 0xffff, R66, 0xf8, !PT ;  /* 0x0000ffff61617812 */ /* 0x000fe200078ef842 */
[----:B------:R-:W-:Y:S01]  /*db50*/  FFMA R41, R40, R41, 0.79788458347320556641 ;  /* 0x3f4c422a28297423 */ /* 0x000fe20000000029 */
[----:B------:R-:W-:Y:S01]  /*db60*/  LOP3.LUT R25, R80, 0xff0000, R25, 0xf8, !PT ;  /* 0x00ff000050197812 */ /* 0x000fe200078ef819 */
[C---:B------:R-:W-:Y:S01]  /*db70*/  FMUL R18, |R8|.reuse, 2.8853900432586669922 ;  /* 0x4038aa3b08127820 */ /* 0x040fe20000400200 */
[C---:B------:R-:W-:Y:S01]  /*db80*/  FMUL R81, R8.reuse, R8 ;  /* 0x0000000808517220 */ /* 0x040fe20000400000 */
[----:B------:R-:W-:Y:S01]  /*db90*/  FSETP.GE.AND P2, PT, |R8|, 0.60000002384185791016, PT ;  /* 0x3f19999a0800780b */ /* 0x000fe20003f46200 */
[----:B------:R-:W-:Y:S01]  /*dba0*/  FMUL R43, R58, 0.035677410662174224854 ;  /* 0x3d12227a3a2b7820 */ /* 0x000fe20000400000 */
[----:B------:R-:W-:Y:S01]  /*dbb0*/  FSETP.GE.AND P1, PT, |R8|, 9.010913848876953125, PT ;  /* 0x41102cb40800780b */ /* 0x000fe20003f26200 */
[C---:B------:R-:W-:Y:S01]  /*dbc0*/  FFMA R0, R81.reuse, R4, -0.052303962409496307373 ;  /* 0xbd563cae51007423 */ /* 0x040fe20000000004 */
[----:B------:R-:W0:Y:S01]  /*dbd0*/  MUFU.EX2 R18, R18 ;  /* 0x0000001200127308 */ /* 0x000e220000000800 */
[----:B------:R-:W-:Y:S01]  /*dbe0*/  FFMA R43, R58, R43, 0.79788458347320556641 ;  /* 0x3f4c422a3a2b7423 */ /* 0x000fe2000000002b */
[----:B------:R-:W-:Y:S01]  /*dbf0*/  FMUL R66, R34, R35 ;  /* 0x0000002322427220 */ /* 0x000fe20000400000 */
[----:B------:R-:W-:-:S02]  /*dc00*/  FFMA R0, R81, R0, 0.1331529766321182251 ;  /* 0x3e08594151007423 */ /* 0x000fc40000000000 */
[----:B------:R-:W-:Y:S02]  /*dc10*/  FMUL R43, R58, R43 ;  /* 0x0000002b3a2b7220 */ /* 0x000fe40000400000 */
        /* <DEDUP_REMOVED lines=23> */
[----:B------:R-:W-:-:S03]  /*dd90*/  FMUL R0, R65, 0.035677410662174224854 ;  /* 0x3d12227a41007820 */ /* 0x000fc60000400000 */
[--C-:B------:R-:W-:Y:S01]  /*dda0*/  LOP3.LUT R41, R41, 0x80000000, R8.reuse, 0xb8, !PT ;  /* 0x8000000029297812 */ /* 0x100fe200078eb808 */
[----:B------:R-:W-:Y:S01]  /*ddb0*/  FFMA R0, R65, R0, 0.79788458347320556641 ;  /* 0x3f4c422a41007423 */ /* 0x000fe20000000000 */
[----:B------:R-:W-:-:S03]  /*ddc0*/  @!P2 FFMA R41, R8, R95, R8 ;  /* 0x0000005f0829a223 */ /* 0x000fc60000000008 */
[----:B------:R-:W-:Y:S01]  /*ddd0*/  FMUL R8, R65, R0 ;  /* 0x0000000041087220 */ /* 0x000fe20000400000 */
[----:B------:R-:W-:-:S03]  /*dde0*/  FFMA R41, R41, R6, 0.5 ;  /* 0x3f00000029297423 */ /* 0x000fc60000000006 */
        /* <DEDUP_REMOVED lines=56> */
[----:B------:R-:W-:Y:S02]  /*e170*/  FSETP.GE.AND P1, PT, |R43|, 9.010913848876953125, PT ;  /* 0x41102cb42b00780b */ /* 0x000fe40003f26200 */
[--C-:B------:R-:W-:Y:S01]  /*e180*/  LOP3.LUT R61, R61, 0x80000000, R18.reuse, 0xb8, !PT ;  /* 0x800000003d3d7812 */ /* 0x100fe200078eb812 */
[----:B------:R-:W-:Y:S01]  /*e190*/  @!P2 FFMA R61, R18, R95, R18 ;  /* 0x0000005f123da223 */ /* 0x000fe20000000012 */
[C---:B------:R-:W-:Y:S01]  /*e1a0*/  FMUL R18, |R43|.reuse, 2.8853900432586669922 ;  /* 0x4038aa3b2b127820 */ /* 0x040fe20000400200 */
[C---:B------:R-:W-:Y:S01]  /*e1b0*/  FMUL R95, R43.reuse, R43 ;  /* 0x0000002b2b5f7220 */ /* 0x040fe20000400000 */
[----:B------:R-:W-:-:S03]  /*e1c0*/  FSETP.GE.AND P2, PT, |R43|, 0.60000002384185791016, PT ;  /* 0x3f19999a2b00780b */ /* 0x000fc60003f46200 */
        /* <DEDUP_REMOVED lines=30> */
[----:B------:R-:W-:Y:S02]  /*e3b0*/  LOP3.LUT R18, R55, 0xffff, RZ, 0xc0, !PT ;  /* 0x0000ffff37127812 */ /* 0x000fe400078ec0ff */
[--C-:B------:R-:W-:Y:S02]  /*e3c0*/  SHF.R.U64 R55, R70, 0x10, R71.reuse ;  /* 0x0000001046377819 */ /* 0x100fe40000001247 */
[----:B------:R-:W-:Y:S02]  /*e3d0*/  SHF.L.U32 R18, R18, 0x18, RZ ;  /* 0x0000001812127819 */ /* 0x000fe400000006ff */
[----:B------:R-:W-:Y:S01]  /*e3e0*/  SHF.R.U32.HI R71, RZ, 0x10, R71 ;  /* 0x00000010ff477819 */ /* 0x000fe20000011647 */
[----:B------:R-:W-:Y:S01]  /*e3f0*/  HADD2.F32 R55, -RZ, R55.H0_H0 ;  /* 0x20000037ff377230 */ /* 0x000fe20000004100 */
[----:B------:R-:W-:-:S04]  /*e400*/  LOP3.LUT R18, R99, 0xff000000, R18, 0xf8, !PT ;  /* 0xff00000063127812 */ /* 0x000fc800078ef812 */
        /* <DEDUP_REMOVED lines=18> */
[C---:B------:R-:W-:Y:S01]  /*e530*/  FFMA R0, R31.reuse, R0, 0.79788458347320556641 ;  /* 0x3f4c422a1f007423 */ /* 0x040fe20000000000 */
[----:B------:R-:W-:Y:S01]  /*e540*/  @!P2 FFMA R97, R28, R99, R28 ;  /* 0x000000631c61a223 */ /* 0x000fe2000000001c */
[----:B------:R-:W-:Y:S02]  /*e550*/  LOP3.LUT R99, R62, 0xffff, RZ, 0xc0, !PT ;  /* 0x0000ffff3e637812 */ /* 0x000fe400078ec0ff */
[----:B------:R-:W-:Y:S02]  /*e560*/  FMUL R28, R31, R0 ;  /* 0x000000001f1c7220 */ /* 0x000fe40000400000 */
[----:B------:R-:W-:Y:S02]  /*e570*/  LOP3.LUT R54, R99, 0xff0000, R54, 0xf8, !PT ;  /* 0x00ff000063367812 */ /* 0x000fe400078ef836 */
        /* <DEDUP_REMOVED lines=16> */
[----:B------:R-:W-:-:S03]  /*e680*/  HADD2.F32 R29, -RZ, R71.H0_H0 ;  /* 0x20000047ff1d7230 */ /* 0x000fc60000004100 */
[----:B------:R-:W-:Y:S02]  /*e690*/  SHF.L.U32 R28, R28, 0x18, RZ ;  /* 0x000000181c1c7819 */ /* 0x000fe400000006ff */
[----:B------:R-:W-:Y:S02]  /*e6a0*/  FMUL R0, R29, 0.035677410662174224854 ;  /* 0x3d12227a1d007820 */ /* 0x000fe40000400000 */
[----:B------:R-:W-:Y:S02]  /*e6b0*/  LOP3.LUT R28, R103, 0xff000000, R28, 0xf8, !PT ;  /* 0xff000000671c7812 */ /* 0x000fe400078ef81c */
        /* <DEDUP_REMOVED lines=17> */
[----:B------:R-:W-:-:S04]  /*e7d0*/  SHF.L.U32 R101, R26, 0x18, RZ ;  /* 0x000000181a657819 */ /* 0x000fc800000006ff */
[----:B------:R-:W-:Y:S01]  /*e7e0*/  LOP3.LUT R26, R54, 0xff000000, R101, 0xf8, !PT ;  /* 0xff000000361a7812 */ /* 0x000fe200078ef865 */
[----:B------:R-:W-:Y:S01]  /*e7f0*/  HADD2.F32 R54, -RZ, R72.H0_H0 ;  /* 0x20000048ff367230 */ /* 0x000fe20000004100 */
[----:B------:R-:W-:-:S04]  /*e800*/  SHF.R.U64 R72, R72, 0x10, R73 ;  /* 0x0000001048487819 */ /* 0x000fc80000001249 */
        /* <DEDUP_REMOVED lines=17> */
[----:B------:R-:W-:Y:S01]  /*e920*/  FFMA R0, R15, R6, 0.5 ;  /* 0x3f0000000f007423 */ /* 0x000fe20000000006 */
[----:B------:R-:W-:Y:S02]  /*e930*/  HADD2.F32 R15, -RZ, R72.H0_H0 ;  /* 0x20000048ff0f7230 */ /* 0x000fe40000004100 */
[----:B------:R-:W-:Y:S01]  /*e940*/  @!P2 FFMA R101, R27, R62, R27 ;  /* 0x0000003e1b65a223 */ /* 0x000fe2000000001b */
[----:B------:R-:W-:Y:S02]  /*e950*/  FMUL R27, R13, R0 ;  /* 0x000000000d1b7220 */ /* 0x000fe40000400000 */
[----:B------:R-:W-:Y:S01]  /*e960*/  FMUL R0, R15, 0.035677410662174224854 ;  /* 0x3d12227a0f007820 */ /* 0x000fe20000400000 */
[----:B------:R-:W-:Y:S02]  /*e970*/  FFMA R101, R101, R6, 0.5 ;  /* 0x3f00000065657423 */ /* 0x000fe40000000006 */
[----:B------:R-:W-:Y:S01]  /*e980*/  FMNMX3 R89, |R12|, R89, |R27|, !PT ;  /* 0x000000590c597276 */ /* 0x000fe2000780061b */
[----:B------:R-:W-:Y:S01]  /*e990*/  FFMA R0, R15, R0, 0.79788458347320556641 ;  /* 0x3f4c422a0f007423 */ /* 0x000fe20000000000 */
[----:B------:R-:W-:Y:S01]  /*e9a0*/  FMUL R101, R54, R101 ;  /* 0x0000006536657220 */ /* 0x000fe20000400000 */
[----:B------:R-:W-:-:S02]  /*e9b0*/  FMUL R54, R40, UR30 ;  /* 0x0000001e28367c20 */ /* 0x000fc40008400000 */
[----:B------:R-:W-:-:S03]  /*e9c0*/  FMUL R56, R15, R0 ;  /* 0x000000000f387220 */ /* 0x000fc60000400000 */
[----:B------:R-:W-:Y:S01]  /*e9d0*/  F2FP.SATFINITE.E4M3.F32.PACK_AB_MERGE_C R54, RZ, R54, RZ ;  /* 0x00000036ff36723e */ /* 0x000fe200048070ff */
        /* <DEDUP_REMOVED lines=15> */
[----:B------:R-:W-:Y:S01]  /*ead0*/  SHF.L.U32 R103, R88, 0x10, RZ ;  /* 0x0000001058677819 */ /* 0x000fe200000006ff */
[----:B------:R-:W-:-:S03]  /*eae0*/  FFMA R88, R71, R6, 0.5 ;  /* 0x3f00000047587423 */ /* 0x000fc60000000006 */
[----:B------:R-:W-:Y:S01]  /*eaf0*/  LOP3.LUT R90, R90, 0xff0000, R103, 0xf8, !PT ;  /* 0x00ff00005a5a7812 */ /* 0x000fe200078ef867 */
        /* <DEDUP_REMOVED lines=63> */
[----:B------:R-:W-:-:S03]  /*eef0*/  FFMA R0, R7, R6, 0.5 ;  /* 0x3f00000007007423 */ /* 0x000fc60000000006 */
[--C-:B------:R-:W-:Y:S01]  /*ef00*/  LOP3.LUT R53, R53, 0x80000000, R60.reuse, 0xb8, !PT ;  /* 0x8000000035357812 */ /* 0x100fe200078eb83c */
[----:B------:R-:W-:Y:S01]  /*ef10*/  @!P2 FFMA R53, R60, R105, R60 ;  /* 0x000000693c35a223 */ /* 0x000fe2000000003c */
[----:B------:R-:W-:Y:S01]  /*ef20*/  SHF.R.U64 R60, R74, 0x10, R75 ;  /* 0x000000104a3c7819 */ /* 0x000fe2000000124b */
[----:B------:R-:W-:-:S04]  /*ef30*/  FMUL R33, R33, R0 ;  /* 0x0000000021217220 */ /* 0x000fc80000400000 */
        /* <DEDUP_REMOVED lines=16> */
[----:B------:R-:W-:Y:S01]  /*f040*/  FMUL R64, R30, R81 ;  /* 0x000000511e407220 */ /* 0x000fe20000400000 */
[----:B------:R-:W-:-:S03]  /*f050*/  HADD2.F32 R30, -RZ, R75.H0_H0 ;  /* 0x2000004bff1e7230 */ /* 0x000fc60000004100 */
[----:B------:R-:W-:Y:S02]  /*f060*/  FSEL R7, R0, 1, !P1 ;  /* 0x3f80000000077808 */ /* 0x000fe40004800000 */
[----:B------:R-:W-:Y:S02]  /*f070*/  FMUL R35, R30, 0.035677410662174224854 ;  /* 0x3d12227a1e237820 */ /* 0x000fe40000400000 */
[--C-:B------:R-:W-:Y:S01]  /*f080*/  LOP3.LUT R7, R7, 0x80000000, R62.reuse, 0xb8, !PT ;  /* 0x8000000007077812 */ /* 0x100fe200078eb83e */
[----:B------:R-:W-:Y:S01]  /*f090*/  @!P2 FFMA R7, R62, R105, R62 ;  /* 0x000000693e07a223 */ /* 0x000fe2000000003e */
[----:B------:R-:W-:Y:S01]  /*f0a0*/  FFMA R35, R30, R35, 0.79788458347320556641 ;  /* 0x3f4c422a1e237423 */ /* 0x000fe20000000023 */
[----:B------:R-:W-:Y:S02]  /*f0b0*/  FMUL R105, R42, R63 ;  /* 0x0000003f2a697220 */ /* 0x000fe40000400000 */
[----:B------:R-:W-:Y:S01]  /*f0c0*/  FFMA R7, R7, R6, 0.5 ;  /* 0x3f00000007077423 */ /* 0x000fe20000000006 */
        /* <DEDUP_REMOVED lines=17> */
[----:B------:R-:W-:-:S03]  /*f1e0*/  SHF.R.U32.HI R34, RZ, 0x10, R75 ;  /* 0x00000010ff227819 */ /* 0x000fc6000001164b */
[----:B------:R-:W-:Y:S02]  /*f1f0*/  FFMA R35, R35, R6, 0.5 ;  /* 0x3f00000023237423 */ /* 0x000fe40000000006 */
[----:B------:R-:W-:Y:S02]  /*f200*/  HADD2.F32 R34, -RZ, R34.H0_H0 ;  /* 0x20000022ff227230 */ /* 0x000fe40000004100 */
[----:B------:R-:W-:-:S03]  /*f210*/  FMUL R96, R30, R35 ;  /* 0x000000231e607220 */ /* 0x000fc60000400000 */
        /* <DEDUP_REMOVED lines=15> */
[----:B------:R-:W-:-:S04]  /*f310*/  FFMA R70, R61, R6, 0.5 ;  /* 0x3f0000003d467423 */ /* 0x000fc80000000006 */
[----:B------:R-:W-:Y:S01]  /*f320*/  FSEL R41, R0, 1, !P1 ;  /* 0x3f80000000297808 */ /* 0x000fe20004800000 */
[----:B------:R-:W-:Y:S01]  /*f330*/  FMUL R70, R59, R70 ;  /* 0x000000463b467220 */ /* 0x000fe20000400000 */
[----:B------:R-:W-:Y:S01]  /*f340*/  FFMA R0, R67, R6, 0.5 ;  /* 0x3f00000043007423 */ /* 0x000fe20000000006 */
[----:B------:R-:W-:Y:S01]  /*f350*/  HADD2.F32 R59, -RZ, R78.H0_H0 ;  /* 0x2000004eff3b7230 */ /* 0x000fe20000004100 */
[--C-:B------:R-:W-:Y:S01]  /*f360*/  LOP3.LUT R41, R41, 0x80000000, R62.reuse, 0xb8, !PT ;  /* 0x8000000029297812 */ /* 0x100fe200078eb83e */
[----:B------:R-:W-:Y:S01]  /*f370*/  @!P2 FFMA R41, R62, R75, R62 ;  /* 0x0000004b3e29a223 */ /* 0x000fe2000000003e */
[----:B------:R-:W-:Y:S01]  /*f380*/  FMUL R81, R65, R0 ;  /* 0x0000000041517220 */ /* 0x000fe20000400000 */
[-C--:B------:R-:W-:Y:S01]  /*f390*/  FFMA R75, R95, R6.reuse, 0.5 ;  /* 0x3f0000005f4b7423 */ /* 0x080fe20000000006 */
[----:B------:R-:W-:Y:S01]  /*f3a0*/  FMUL R0, R59, 0.035677410662174224854 ;  /* 0x3d12227a3b007820 */ /* 0x000fe20000400000 */
[----:B------:R-:W-:Y:S01]  /*f3b0*/  FFMA R41, R41, R6, 0.5 ;  /* 0x3f00000029297423 */ /* 0x000fe20000000006 */
[----:B------:R-:W-:Y:S01]  /*f3c0*/  FMUL R71, R81, UR30 ;  /* 0x0000001e51477c20 */ /* 0x000fe20008400000 */
[----:B------:R-:W-:Y:S01]  /*f3d0*/  FMUL R75, R58, R75 ;  /* 0x0000004b3a4b7220 */ /* 0x000fe20000400000 */
[----:B------:R-:W-:Y:S01]  /*f3e0*/  FFMA R0, R59, R0, 0.79788458347320556641 ;  /* 0x3f4c422a3b007423 */ /* 0x000fe20000000000 */
[----:B------:R-:W-:Y:S01]  /*f3f0*/  FMUL R60, R34, R41 ;  /* 0x00000029223c7220 */ /* 0x000fe20000400000 */
[----:B------:R-:W-:Y:S01]  /*f400*/  FFMA R34, R21, R6, 0.5 ;  /* 0x3f00000015227423 */ /* 0x000fe20000000006 */
[----:B------:R-:W-:Y:S01]  /*f410*/  F2FP.SATFINITE.E4M3.F32.PACK_AB_MERGE_C R71, RZ, R71, RZ ;  /* 0x00000047ff47723e */ /* 0x000fe200048070ff */
        /* <DEDUP_REMOVED lines=16> */
[----:B------:R-:W-:Y:S01]  /*f520*/  SHF.R.U64 R62, R78, 0x10, R79 ;  /* 0x000000104e3e7819 */ /* 0x000fe2000000124f */
[----:B------:R-:W-:-:S04]  /*f530*/  HADD2.F32 R78, -RZ, R76.H0_H0 ;  /* 0x2000004cff4e7230 */ /* 0x000fc80000004100 */
        /* <DEDUP_REMOVED lines=19> */
[----:B------:R-:W-:-:S03]  /*f670*/  HADD2.F32 R42, -RZ, R79.H0_H0 ;  /* 0x2000004fff2a7230 */ /* 0x000fc60000004100 */
        /* <DEDUP_REMOVED lines=41> */
[----:B0-----:R-:W-:Y:S01]  /*f910*/  FFMA R67, R69, R6, 0.5 ;  /* 0x3f00000045437423 */ /* 0x001fe20000000006 */
[----:B------:R-:W-:-:S03]  /*f920*/  FMUL R69, R68, R93 ;  /* 0x0000005d44457220 */ /* 0x000fc60000400000 */
[----:B------:R-:W-:Y:S01]  /*f930*/  FMUL R80, R32, R67 ;  /* 0x0000004320507220 */ /* 0x000fe20000400000 */
[----:B------:R-:W-:Y:S01]  /*f940*/  FMUL R67, R78, 0.035677410662174224854 ;  /* 0x3d12227a4e437820 */ /* 0x000fe20000400000 */
[----:B------:R-:W-:Y:S01]  /*f950*/  FMUL R74, R69, UR30 ;  /* 0x0000001e454a7c20 */ /* 0x000fe20008400000 */
[----:B-1----:R-:W-:Y:S02]  /*f960*/  FFMA R72, R72, -2, R5 ;  /* 0xc000000048487823 */ /* 0x002fe40000000005 */
[C---:B------:R-:W-:Y:S02]  /*f970*/  FFMA R67, R78.reuse, R67, 0.79788458347320556641 ;  /* 0x3f4c422a4e437423 */ /* 0x040fe40000000043 */
[----:B------:R-:W-:Y:S02]  /*f980*/  F2FP.SATFINITE.E4M3.F32.PACK_AB_MERGE_C R74, RZ, R74, RZ ;  /* 0x0000004aff4a723e */ /* 0x000fe400048070ff */
[----:B------:R-:W-:Y:S01]  /*f990*/  FMUL R67, R78, R67 ;  /* 0x000000434e437220 */ /* 0x000fe20000400000 */
[----:B------:R-:W-:-:S03]  /*f9a0*/  FSEL R37, R72, 1, !P1 ;  /* 0x3f80000048257808 */ /* 0x000fc60004800000 */
[----:B------:R-:W-:Y:S01]  /*f9b0*/  FMUL R32, |R67|, 2.8853900432586669922 ;  /* 0x4038aa3b43207820 */ /* 0x000fe20000400200 */
[--C-:B------:R-:W-:Y:S01]  /*f9c0*/  LOP3.LUT R37, R37, 0x80000000, R36.reuse, 0xb8, !PT ;  /* 0x8000000025257812 */ /* 0x100fe200078eb824 */
[----:B------:R-:W-:Y:S01]  /*f9d0*/  @!P2 FFMA R37, R36, R79, R36 ;  /* 0x0000004f2425a223 */ /* 0x000fe20000000024 */
[C---:B------:R-:W-:Y:S01]  /*f9e0*/  FMUL R79, R67.reuse, R67 ;  /* 0x00000043434f7220 */ /* 0x040fe20000400000 */
[----:B------:R-:W-:Y:S02]  /*f9f0*/  FSETP.GE.AND P2, PT, |R67|, 0.60000002384185791016, PT ;  /* 0x3f19999a4300780b */ /* 0x000fe40003f46200 */
[----:B------:R-:W0:Y:S01]  /*fa00*/  MUFU.EX2 R32, R32 ;  /* 0x0000002000207308 */ /* 0x000e220000000800 */
[----:B------:R-:W-:Y:S01]  /*fa10*/  FFMA R0, R79, R4, -0.052303962409496307373 ;  /* 0xbd563cae4f007423 */ /* 0x000fe20000000004 */
[----:B------:R-:W-:Y:S01]  /*fa20*/  FSETP.GE.AND P1, PT, |R67|, 9.010913848876953125, PT ;  /* 0x41102cb44300780b */ /* 0x000fe20003f26200 */
[----:B------:R-:W-:Y:S02]  /*fa30*/  FFMA R37, R37, R6, 0.5 ;  /* 0x3f00000025257423 */ /* 0x000fe40000000006 */
[----:B------:R-:W-:-:S02]  /*fa40*/  FFMA R0, R79, R0, 0.1331529766321182251 ;  /* 0x3e0859414f007423 */ /* 0x000fc40000000000 */
[----:B------:R-:W-:Y:S02]  /*fa50*/  FMUL R37, R58, R37 ;  /* 0x000000253a257220 */ /* 0x000fe40000400000 */
[----:B------:R-:W-:-:S04]  /*fa60*/  FFMA R0, R79, R0, -0.33332768082618713379 ;  /* 0xbeaaa9ed4f007423 */ /* 0x000fc80000000000 */
[----:B------:R-:W-:Y:S01]  /*fa70*/  FFMA R68, R79, R0, RZ ;  /* 0x000000004f447223 */ /* 0x000fe200000000ff */
[----:B0-----:R-:W-:-:S06]  /*fa80*/  FADD R36, R32, 1 ;  /* 0x3f80000020247421 */ /* 0x001fcc0000000000 */
[----:B------:R-:W0:Y:S02]  /*fa90*/  MUFU.RCP R36, R36 ;  /* 0x0000002400247308 */ /* 0x000e240000001000 */
[----:B0-----:R-:W-:Y:S01]  /*faa0*/  FFMA R0, R36, -2, R5 ;  /* 0xc000000024007823 */ /* 0x001fe20000000005 */
[----:B------:R-:W-:Y:S01]  /*fab0*/  SHF.R.U64 R36, R76, 0x10, R77 ;  /* 0x000000104c247819 */ /* 0x000fe2000000124d */
[----:B------:R-:W-:Y:S02]  /*fac0*/  HADD2.F32 R77, -RZ, R77.H0_H0 ;  /* 0x2000004dff4d7230 */ /* 0x000fe40000004100 */
[----:B------:R-:W-:Y:S01]  /*fad0*/  FMUL R76, R80, UR30 ;  /* 0x0000001e504c7c20 */ /* 0x000fe20008400000 */
[----:B------:R-:W-:Y:S01]  /*fae0*/  FSEL R0, R0, 1, !P1 ;  /* 0x3f80000000007808 */ /* 0x000fe20004800000 */
[----:B------:R-:W-:-:S03]  /*faf0*/  HADD2.F32 R36, -RZ, R36.H0_H0 ;  /* 0x20000024ff247230 */ /* 0x000fc60000004100 */
[----:B------:R-:W-:Y:S02]  /*fb00*/  F2FP.SATFINITE.E4M3.F32.PACK_AB_MERGE_C R76, RZ, R76, RZ ;  /* 0x0000004cff4c723e */ /* 0x000fe400048070ff */
        /* <DEDUP_REMOVED lines=34> */
[----:B------:R-:W-:Y:S01]  /*fd30*/  SHF.R.U32.HI R0, RZ, 0x5, R24 ;  /* 0x00000005ff007819 */ /* 0x000fe20000011618 */
[----:B0-----:R-:W-:-:S04]  /*fd40*/  FADD R72, R68, 1 ;  /* 0x3f80000044487421 */ /* 0x001fc80000000000 */
[----:B------:R-:W-:Y:S02]  /*fd50*/  IMAD R4, R0, -0x4, R24 ;  /* 0xfffffffc00047824 */ /* 0x000fe400078e0218 */
[----:B------:R-:W-:Y:S01]  /*fd60*/  FFMA R68, R97, R6, 0.5 ;  /* 0x3f00000061447423 */ /* 0x000fe20000000006 */
[----:B------:R-:W0:Y:S02]  /*fd70*/  MUFU.RCP R72, R72 ;  /* 0x0000004800487308 */ /* 0x000e240000001000 */
[----:B------:R-:W-:Y:S01]  /*fd80*/  IADD3 R4, PT, PT, R4, 0x1d, RZ ;  /* 0x0000001d04047810 */ /* 0x000fe20007ffe0ff */
[----:B0-----:R-:W-:Y:S01]  /*fd90*/  FFMA R5, R72, -2, R5 ;  /* 0xc000000048057823 */ /* 0x001fe20000000005 */
[----:B------:R-:W-:-:S04]  /*fda0*/  FMUL R72, R20, UR30 ;  /* 0x0000001e14487c20 */ /* 0x000fc80008400000 */
[----:B------:R-:W-:Y:S02]  /*fdb0*/  FSEL R5, R5, 1, !P1 ;  /* 0x3f80000005057808 */ /* 0x000fe40004800000 */
[----:B------:R-:W-:Y:S02]  /*fdc0*/  F2FP.SATFINITE.E4M3.F32.PACK_AB_MERGE_C R72, RZ, R72, RZ ;  /* 0x00000048ff48723e */ /* 0x000fe400048070ff */
[--C-:B------:R-:W-:Y:S01]  /*fdd0*/  LOP3.LUT R5, R5, 0x80000000, R32.reuse, 0xb8, !PT ;  /* 0x8000000005057812 */ /* 0x100fe200078eb820 */
[----:B------:R-:W-:Y:S01]  /*fde0*/  @!P2 FFMA R5, R32, R93, R32 ;  /* 0x0000005d2005a223 */ /* 0x000fe20000000020 */
[----:B------:R-:W-:Y:S01]  /*fdf0*/  FFMA R32, R57, R6, 0.5 ;  /* 0x3f00000039207423 */ /* 0x000fe20000000006 */
[----:B------:R-:W-:Y:S01]  /*fe00*/  FMUL R57, R70, UR30 ;  /* 0x0000001e46397c20 */ /* 0x000fe20008400000 */
[----:B------:R-:W-:Y:S02]  /*fe10*/  LOP3.LUT R93, R24, 0x1f, RZ, 0xc0, !PT ;  /* 0x0000001f185d7812 */ /* 0x000fe400078ec0ff */
[----:B------:R-:W-:Y:S01]  /*fe20*/  FMUL R32, R43, R32 ;  /* 0x000000202b207220 */ /* 0x000fe20000400000 */
[----:B------:R-:W-:-:S02]  /*fe30*/  LEA R43, R0, 0x3, 0x2 ;  /* 0x00000003002b7811 */ /* 0x000fc400078e10ff */
[----:B------:R-:W-:Y:S01]  /*fe40*/  F2FP.SATFINITE.E4M3.F32.PACK_AB_MERGE_C R57, RZ, R57, RZ ;  /* 0x00000039ff39723e */ /* 0x000fe200048070ff */
[----:B------:R-:W-:Y:S01]  /*fe50*/  IMAD R35, R93, 0x108, RZ ;  /* 0x000001085d237824 */ /* 0x000fe200078e02ff */
[----:B------:R-:W-:Y:S02]  /*fe60*/  ISETP.GE.U32.AND P1, PT, R43, UR7, PT ;  /* 0x000000072b007c0c */ /* 0x000fe4000bf26070 */
[----:B------:R-:W-:Y:S01]  /*fe70*/  LOP3.LUT R43, R4, 0x1f, RZ, 0xc0, !PT ;  /* 0x0000001f042b7812 */ /* 0x000fe200078ec0ff */
[----:B------:R-:W-:-:S03]  /*fe80*/  FFMA R4, R99, R6, 0.5 ;  /* 0x3f00000063047423 */ /* 0x000fc60000000006 */
[----:B------:R-:W-:Y:S01]  /*fe90*/  IADD3 R52, P2, P3, R52, UR12, R43 ;  /* 0x0000000c34347c10 */ /* 0x000fe2000fb5e02b */
[----:B------:R-:W-:Y:S01]  /*fea0*/  FMUL R4, R31, R4 ;  /* 0x000000041f047220 */ /* 0x000fe20000400000 */
[----:B------:R-:W-:Y:S01]  /*feb0*/  FMNMX3 R31, |R16|, R89, |R17|, !PT ;  /* 0x00000059101f7276 */ /* 0x000fe20007800611 */
[----:B------:R-:W-:Y:S01]  /*fec0*/  FMUL R89, R55, R68 ;  /* 0x0000004437597220 */ /* 0x000fe20000400000 */
[----:B------:R-:W-:Y:S01]  /*fed0*/  ISETP.GE.U32.OR P1, PT, R43, UR14, P1 ;  /* 0x0000000e2b007c0c */ /* 0x000fe20008f26470 */
[----:B------:R-:W-:Y:S01]  /*fee0*/  FMUL R43, R105, UR30 ;  /* 0x0000001e692b7c20 */ /* 0x000fe20008400000 */
[----:B------:R-:W-:-:S04]  /*fef0*/  FMNMX3 R31, |R20|, R31, |R69|, !PT ;  /* 0x0000001f141f7276 */ /* 0x000fc80007800645 */
[C---:B------:R-:W-:Y:S01]  /*ff00*/  FMNMX3 R31, |R91|.reuse, R31, |R80|, !PT ;  /* 0x0000001f5b1f7276 */ /* 0x040fe20007800650 */
[----:B------:R-:W-:Y:S01]  /*ff10*/  FMUL R91, R91, UR30 ;  /* 0x0000001e5b5b7c20 */ /* 0x000fe20008400000 */
[----:B------:R-:W-:Y:S01]  /*ff20*/  F2FP.SATFINITE.E4M3.F32.PACK_AB_MERGE_C R43, RZ, R43, RZ ;  /* 0x0000002bff2b723e */ /* 0x000fe200048070ff */
[----:B------:R-:W-:Y:S01]  /*ff30*/  FFMA R80, R53, R6, 0.5 ;  /* 0x3f00000035507423 */ /* 0x000fe20000000006 */
[----:B------:R-:W-:Y:S01]  /*ff40*/  FMNMX3 R31, |R33|, R31, |R66|, !PT ;  /* 0x0000001f211f7276 */ /* 0x000fe20007800642 */
[----:B------:R-:W-:Y:S01]  /*ff50*/  FMUL R66, R66, UR30 ;  /* 0x0000001e42427c20 */ /* 0x000fe20008400000 */
[----:B------:R-:W-:Y:S01]  /*ff60*/  SHF.L.U32 R20, R43, 0x10, RZ ;  /* 0x000000102b147819 */ /* 0x000fe200000006ff */
[----:B------:R-:W-:Y:S01]  /*ff70*/  FMUL R97, R25, R80 ;  /* 0x0000005019617220 */ /* 0x000fe20000400000 */
[----:B------:R-:W-:Y:S01]  /*ff80*/  FMNMX R31, |R64|, R31, !PT ;  /* 0x0000001f401f7209 */ /* 0x000fe20007800200 */
[----:B------:R-:W-:Y:S01]  /*ff90*/  FFMA R80, R61, R6, 0.5 ;  /* 0x3f0000003d507423 */ /* 0x000fe20000000006 */
[----:B------:R-:W-:Y:S01]  /*ffa0*/  F2FP.SATFINITE.E4M3.F32.PACK_AB_MERGE_C R55, RZ, R66, RZ ;  /* 0x00000042ff37723e */ /* 0x000fe200048070ff */
[----:B------:R-:W-:Y:S01]  /*ffb0*/  FMUL R66, R4, UR30 ;  /* 0x0000001e04427c20 */ /* 0x000fe20008400000 */
[----:B------:R-:W-:Y:S01]  /*ffc0*/  FMNMX3 R29, |R40|, R31, |R81|, !PT ;  /* 0x0000001f281d7276 */ /* 0x000fe20007800651 */
[----:B------:R-:W-:Y:S01]  /*ffd0*/  FMUL R31, R64, UR30 ;  /* 0x0000001e401f7c20 */ /* 0x000fe20008400000 */
[----:B------:R-:W-:Y:S01]  /*ffe0*/  F2FP.SATFINITE.E4M3.F32.PACK_AB_MERGE_C R64, RZ, R91, RZ ;  /* 0x0000005bff40723e */ /* 0x000fe200048070ff */
[----:B------:R-:W-:Y:S01]  /*fff0*/  FMUL R80, R59, R80 ;  /* 0x000000503b507220 */ /* 0x000fe20000400000 */
[----:B------:R-:W-:Y:S01]  /*10000*/  FMNMX3 R69, |R105|, R29, |R70|, !PT ;  /* 0x0000001d69457276 */ /* 0x000fe20007800646 */
[----:B------:R-:W-:Y:S01]  /*10010*/  FMUL R70, R33, UR30 ;  /* 0x0000001e21467c20 */ /* 0x000fe20008400000 */
[----:B------:R-:W-:Y:S01]  /*10020*/  F2FP.SATFINITE.E4M3.F32.PACK_AB_MERGE_C R31, RZ, R31, RZ ;  /* 0x0000001fff1f723e */ /* 0x000fe200048070ff */
[----:B------:R-:W-:Y:S01]  /*10030*/  FMUL R25, R101, UR30 ;  /* 0x0000001e65197c20 */ /* 0x000fe20008400000 */
[----:B------:R-:W-:Y:S01]  /*10040*/  LOP3.LUT R68, R64, 0xff, RZ, 0xc0, !PT ;  /* 0x000000ff40447812 */ /* 0x000fe200078ec0ff */
[----:B------:R-:W-:Y:S01]  /*10050*/  FMUL R59, R97, UR30 ;  /* 0x0000001e613b7c20 */ /* 0x000fe20008400000 */
[----:B------:R-:W-:Y:S01]  /*10060*/  SHF.L.U32 R29, R57, 0x10, RZ ;  /* 0x00000010391d7819 */ /* 0x000fe200000006ff */
[----:B------:R-:W-:Y:S01]  /*10070*/  FMUL R61, R78, UR30 ;  /* 0x0000001e4e3d7c20 */ /* 0x000fe20008400000 */
[----:B------:R-:W-:-:S02]  /*10080*/  LEA R68, R31, R68, 0x8 ;  /* 0x000000441f447211 */ /* 0x000fc400078e40ff */
[----:B------:R-:W-:Y:S02]  /*10090*/  SHF.L.U32 R55, R55, 0x8, RZ ;  /* 0x0000000837377819 */ /* 0x000fe400000006ff */
[----:B------:R-:W-:Y:S02]  /*100a0*/  LOP3.LUT R68, R68, 0xffff, RZ, 0xc0, !PT ;  /* 0x0000ffff44447812 */ /* 0x000fe400078ec0ff */
[----:B------:R-:W-:Y:S01]  /*100b0*/  FMNMX3 R95, |R75|, R69, |R32|, !PT ;  /* 0x000000454b5f7276 */ /* 0x000fe20007800620 */
[----:B------:R-:W-:Y:S01]  /*100c0*/  FMUL R69, R32, UR30 ;  /* 0x0000001e20457c20 */ /* 0x000fe20008400000 */
[----:B------:R-:W-:Y:S01]  /*100d0*/  LOP3.LUT R91, R68, 0xff0000, R29, 0xf8, !PT ;  /* 0x00ff0000445b7812 */ /* 0x000fe200078ef81d */
[----:B------:R-:W-:Y:S01]  /*100e0*/  FMUL R68, R89, UR30 ;  /* 0x0000001e59447c20 */ /* 0x000fe20008400000 */
[----:B------:R-:W-:Y:S01]  /*100f0*/  LOP3.LUT R29, R55, 0xff, R74, 0xf8, !PT ;  /* 0x000000ff371d7812 */ /* 0x000fe200078ef84a */
[----:B------:R-:W-:Y:S01]  /*10100*/  FMUL R75, R75, UR30 ;  /* 0x0000001e4b4b7c20 */ /* 0x000fe20008400000 */
[----:B------:R-:W-:-:S02]  /*10110*/  F2FP.SATFINITE.E4M3.F32.PACK_AB_MERGE_C R70, RZ, R70, RZ ;  /* 0x00000046ff46723e */ /* 0x000fc400048070ff */
[----:B------:R-:W-:Y:S02]  /*10120*/  LOP3.LUT R29, R29, 0xffff, RZ, 0xc0, !PT ;  /* 0x0000ffff1d1d7812 */ /* 0x000fe400078ec0ff */
[----:B------:R-:W-:Y:S02]  /*10130*/  LOP3.LUT R33, R72, 0xff, RZ, 0xc0, !PT ;  /* 0x000000ff48217812 */ /* 0x000fe400078ec0ff */
[----:B------:R-:W-:Y:S02]  /*10140*/  LOP3.LUT R29, R29, 0xff0000, R20, 0xf8, !PT ;  /* 0x00ff00001d1d7812 */ /* 0x000fe400078ef814 */
[----:B------:R-:W-:Y:S02]  /*10150*/  SHF.L.U32 R20, R71, 0x10, RZ ;  /* 0x0000001047147819 */ /* 0x000fe400000006ff */
[----:B------:R-:W-:Y:S02]  /*10160*/  F2FP.SATFINITE.E4M3.F32.PACK_AB_MERGE_C R68, RZ, R68, RZ ;  /* 0x00000044ff44723e */ /* 0x000fe400048070ff */
[----:B------:R-:W-:-:S02]  /*10170*/  FMNMX3 R95, |R89|, R95, |R4|, !PT ;  /* 0x0000005f595f7276 */ /* 0x000fc40007800604 */
[----:B------:R-:W-:Y:S02]  /*10180*/  LEA R33, R70, R33, 0x8 ;  /* 0x0000002146217211 */ /* 0x000fe400078e40ff */
[----:B------:R-:W-:Y:S02]  /*10190*/  LOP3.LUT R20, R20, 0xff0000, RZ, 0xc0, !PT ;  /* 0x00ff000014147812 */ /* 0x000fe400078ec0ff */
[----:B------:R-:W-:Y:S02]  /*101a0*/  LOP3.LUT R4, R68, 0xffff, RZ, 0xc0, !PT ;  /* 0x0000ffff44047812 */ /* 0x000fe400078ec0ff */
[----:B------:R-:W-:Y:S02]  /*101b0*/  F2FP.SATFINITE.E4M3.F32.PACK_AB_MERGE_C R69, RZ, R69, RZ ;  /* 0x00000045ff45723e */ /* 0x000fe400048070ff */
[----:B------:R-:W-:Y:S02]  /*101c0*/  LOP3.LUT R33, R20, 0xffff, R33, 0xf8, !PT ;  /* 0x0000ffff14217812 */ /* 0x000fe400078ef821 */
[----:B------:R-:W-:-:S02]  /*101d0*/  SHF.L.U32 R4, R4, 0x18, RZ ;  /* 0x0000001804047819 */ /* 0x000fc400000006ff */
[----:B------:R-:W-:Y:S02]  /*101e0*/  LOP3.LUT R20, R69, 0xffff, RZ, 0xc0, !PT ;  /* 0x0000ffff45147812 */ /* 0x000fe400078ec0ff */
[----:B------:R-:W-:Y:S01]  /*101f0*/  LOP3.LUT R4, R29, 0xff000000, R4, 0xf8, !PT ;  /* 0xff0000001d047812 */ /* 0x000fe200078ef804 */
[----:B------:R-:W-:Y:S01]  /*10200*/  FFMA R29, R103, R6, 0.5 ;  /* 0x3f000000671d7423 */ /* 0x000fe20000000006 */
[----:B------:R-:W-:Y:S02]  /*10210*/  SHF.L.U32 R20, R20, 0x18, RZ ;  /* 0x0000001814147819 */ /* 0x000fe400000006ff */
[----:B------:R-:W-:Y:S01]  /*10220*/  F2FP.SATFINITE.E4M3.F32.PACK_AB_MERGE_C R40, RZ, R75, RZ ;  /* 0x0000004bff28723e */ /* 0x000fe200048070ff */
[----:B------:R-:W-:Y:S01]  /*10230*/  FMUL R29, R14, R29 ;  /* 0x0000001d0e1d7220 */ /* 0x000fe20000400000 */
[----:B------:R-:W-:Y:S01]  /*10240*/  LOP3.LUT R32, R33, 0xff000000, R20, 0xf8, !PT ;  /* 0xff00000021207812 */ /* 0x000fe200078ef814 */
[----:B------:R-:W-:Y:S01]  /*10250*/  FMUL R75, R88, UR30 ;  /* 0x0000001e584b7c20 */ /* 0x000fe20008400000 */
[----:B------:R-:W-:-:S02]  /*10260*/  LOP3.LUT R33, R76, 0xff, RZ, 0xc0, !PT ;  /* 0x000000ff4c217812 */ /* 0x000fc400078ec0ff */
[----:B------:R-:W-:Y:S02]  /*10270*/  SHF.L.U32 R14, R40, 0x10, RZ ;  /* 0x00000010280e7819 */ /* 0x000fe400000006ff */
[----:B------:R-:W-:Y:S02]  /*10280*/  LEA R33, R54, R33, 0x8 ;  /* 0x0000002136217211 */ /* 0x000fe400078e40ff */
[----:B------:R-:W-:Y:S02]  /*10290*/  LOP3.LUT R14, R14, 0xff0000, RZ, 0xc0, !PT ;  /* 0x00ff00000e0e7812 */ /* 0x000fe400078ec0ff */
[----:B------:R-:W-:Y:S02]  /*102a0*/  F2FP.SATFINITE.E4M3.F32.PACK_AB_MERGE_C R75, RZ, R75, RZ ;  /* 0x0000004bff4b723e */ /* 0x000fe400048070ff */
[----:B------:R-:W-:Y:S02]  /*102b0*/  LOP3.LUT R33, R14, 0xffff, R33, 0xf8, !PT ;  /* 0x0000ffff0e217812 */ /* 0x000fe400078ef821 */
[----:B------:R-:W-:-:S02]  /*102c0*/  LOP3.LUT R14, R75, 0xffff, RZ, 0xc0, !PT ;  /* 0x0000ffff4b0e7812 */ /* 0x000fc400078ec0ff */
[----:B------:R-:W-:Y:S02]  /*102d0*/  F2FP.SATFINITE.E4M3.F32.PACK_AB_MERGE_C R25, RZ, R25, RZ ;  /* 0x00000019ff19723e */ /* 0x000fe400048070ff */
[----:B------:R-:W-:Y:S02]  /*102e0*/  SHF.L.U32 R14, R14, 0x18, RZ ;  /* 0x000000180e0e7819 */ /* 0x000fe400000006ff */
[----:B------:R-:W-:Y:S02]  /*102f0*/  F2FP.SATFINITE.E4M3.F32.PACK_AB_MERGE_C R59, RZ, R59, RZ ;  /* 0x0000003bff3b723e */ /* 0x000fe400048070ff */
[----:B------:R-:W-:Y:S02]  /*10300*/  LOP3.LUT R14, R33, 0xff000000, R14, 0xf8, !PT ;  /* 0xff000000210e7812 */ /* 0x000fe400078ef80e */
[----:B------:R-:W-:Y:S02]  /*10310*/  FMNMX3 R95, |R88|, R95, |R101|, !PT ;  /* 0x0000005f585f7276 */ /* 0x000fe40007800665 */
        /* <DEDUP_REMOVED lines=8> */
[----:B------:R-:W-:Y:S02]  /*103a0*/  LOP3.LUT R20, R66, 0xffff, RZ, 0xc0, !PT ;  /* 0x0000ffff42147812 */ /* 0x000fe400078ec0ff */
[----:B------:R-:W-:Y:S02]  /*103b0*/  LOP3.LUT R79, R33, 0xff, RZ, 0xc0, !PT ;  /* 0x000000ff214f7812 */ /* 0x000fe400078ec0ff */
[----:B------:R-:W-:Y:S02]  /*103c0*/  LOP3.LUT R33, R61, 0xffff, RZ, 0xc0, !PT ;  /* 0x0000ffff3d217812 */ /* 0x000fe400078ec0ff */
[----:B------:R-:W-:Y:S02]  /*103d0*/  SHF.L.U32 R88, R79, 0x10, RZ ;  /* 0x000000104f587819 */ /* 0x000fe400000006ff */
[----:B------:R-:W-:Y:S02]  /*103e0*/  SHF.L.U32 R33, R33, 0x18, RZ ;  /* 0x0000001821217819 */ /* 0x000fe400000006ff */
[----:B------:R-:W-:-:S02]  /*103f0*/  SHF.L.U32 R20, R20, 0x18, RZ ;  /* 0x0000001814147819 */ /* 0x000fc400000006ff */
[----:B------:R-:W-:Y:S01]  /*10400*/  LOP3.LUT R33, R33, R81, R88, 0xfe, !PT ;  /* 0x0000005121217212 */ /* 0x000fe200078efe58 */
[----:B------:R-:W-:Y:S01]  /*10410*/  FFMA R88, R13, R6, 0.5 ;  /* 0x3f0000000d587423 */ /* 0x000fe20000000006 */
[----:B------:R-:W-:Y:S02]  /*10420*/  MOV R13, 0x400 ;  /* 0x00000400000d7802 */ /* 0x000fe40000000f00 */
[----:B------:R-:W-:Y:S01]  /*10430*/  IADD3 R81, PT, PT, R3, 0x2, RZ ;  /* 0x0000000203517810 */ /* 0x000fe20007ffe0ff */
[----:B------:R-:W-:Y:S01]  /*10440*/  FMUL R88, R15, R88 ;  /* 0x000000580f587220 */ /* 0x000fe20000400000 */
[----:B------:R-:W-:Y:S02]  /*10450*/  IADD3 R13, PT, PT, R13, 0x20, RZ ;  /* 0x000000200d0d7810 */ /* 0x000fe40007ffe0ff */
[----:B------:R-:W-:Y:S02]  /*10460*/  LOP3.LUT R20, R91, 0xff000000, R20, 0xf8, !PT ;  /* 0xff0000005b147812 */ /* 0x000fe400078ef814 */
[----:B--2---:R-:W-:-:S02]  /*10470*/  LEA R56, R98, R13, 0x18 ;  /* 0x0000000d62387211 */ /* 0x004fc400078ec0ff */
[----:B------:R-:W-:Y:S02]  /*10480*/  SHF.L.U32 R13, R2, 0x3, RZ ;  /* 0x00000003020d7819 */ /* 0x000fe400000006ff */
[-C--:B------:R-:W-:Y:S02]  /*10490*/  IADD3 R73, PT, PT, R89, R24.reuse, RZ ;  /* 0x0000001859497210 */ /* 0x080fe40007ffe0ff */
[----:B------:R-:W-:Y:S02]  /*104a0*/  IADD3 R91, PT, PT, -R81, R24, RZ ;  /* 0x00000018515b7210 */ /* 0x000fe40007ffe1ff */
[----:B------:R-:W-:Y:S02]  /*104b0*/  LOP3.LUT R13, R13, 0xf8, RZ, 0xc0, !PT ;  /* 0x000000f80d0d7812 */ /* 0x000fe400078ec0ff */
[----:B------:R-:W-:Y:S02]  /*104c0*/  IADD3 R30, PT, PT, R35, R56, RZ ;  /* 0x00000038231e7210 */ /* 0x000fe40007ffe0ff */
[----:B------:R-:W-:-:S02]  /*104d0*/  SHF.L.U32 R73, R73, 0x3, RZ ;  /* 0x0000000349497819 */ /* 0x000fc400000006ff */
[----:B------:R-:W-:Y:S02]  /*104e0*/  SHF.L.U32 R91, R91, 0x3, RZ ;  /* 0x000000035b5b7819 */ /* 0x000fe400000006ff */
[C---:B------:R-:W-:Y:S02]  /*104f0*/  IADD3 R13, PT, PT, R30.reuse, R13, RZ ;  /* 0x0000000d1e0d7210 */ /* 0x040fe40007ffe0ff */
[----:B------:R-:W-:Y:S02]  /*10500*/  LOP3.LUT R73, R73, 0xf8, RZ, 0xc0, !PT ;  /* 0x000000f849497812 */ /* 0x000fe400078ec0ff */
[----:B------:R-:W-:Y:S01]  /*10510*/  LOP3.LUT R91, R91, 0xf8, RZ, 0xc0, !PT ;  /* 0x000000f85b5b7812 */ /* 0x000fe200078ec0ff */
[----:B------:R0:W-:Y:S01]  /*10520*/  STS.64 [R13], R44 ;  /* 0x0000002c0d007388 */ /* 0x0001e20000000a00 */
[----:B------:R-:W-:Y:S02]  /*10530*/  IADD3 R73, PT, PT, R30, R73, RZ ;  /* 0x000000491e497210 */ /* 0x000fe40007ffe0ff */
[C---:B------:R-:W-:Y:S01]  /*10540*/  FMNMX3 R95, |R88|.reuse, R95, |R29|, !PT ;  /* 0x0000005f585f7276 */ /* 0x040fe2000780061d */
[----:B------:R-:W-:-:S02]  /*10550*/  FMUL R88, R88, UR30 ;  /* 0x0000001e58587c20 */ /* 0x000fc40008400000 */
[----:B------:R1:W-:Y:S01]  /*10560*/  STS.64 [R73], R38 ;  /* 0x0000002649007388 */ /* 0x0003e20000000a00 */
[----:B------:R-:W-:Y:S02]  /*10570*/  FMNMX3 R97, |R94|, R95, |R97|, !PT ;  /* 0x0000005f5e617276 */ /* 0x000fe40007800661 */
[----:B------:R-:W-:Y:S02]  /*10580*/  F2FP.SATFINITE.E4M3.F32.PACK_AB_MERGE_C R62, RZ, R88, RZ ;  /* 0x00000058ff3e723e */ /* 0x000fe400048070ff */
[----:B------:R-:W-:Y:S02]  /*10590*/  FMNMX3 R97, |R7|, R97, |R96|, !PT ;  /* 0x0000006107617276 */ /* 0x000fe40007800660 */
[----:B0-----:R-:W-:Y:S02]  /*105a0*/  IADD3 R45, PT, PT, R30, R91, RZ ;  /* 0x0000005b1e2d7210 */ /* 0x001fe40007ffe0ff */
[----:B------:R-:W-:Y:S02]  /*105b0*/  IADD3 R91, PT, PT, R3, 0x3, RZ ;  /* 0x00000003035b7810 */ /* 0x000fe40007ffe0ff */
[C---:B------:R-:W-:Y:S01]  /*105c0*/  FMNMX R97, |R60|.reuse, R97, !PT ;  /* 0x000000613c617209 */ /* 0x040fe20007800200 */
[----:B------:R0:W-:Y:S01]  /*105d0*/  STS.64 [R45], R8 ;  /* 0x000000082d007388 */ /* 0x0001e20000000a00 */
[----:B------:R-:W-:Y:S01]  /*105e0*/  IADD3 R44, PT, PT, -R91, R24, RZ ;  /* 0x000000185b2c7210 */ /* 0x000fe20007ffe1ff */
[----:B-1----:R-:W-:Y:S01]  /*105f0*/  FMUL R38, R29, UR30 ;  /* 0x0000001e1d267c20 */ /* 0x002fe20008400000 */
[----:B------:R-:W-:-:S02]  /*10600*/  FMUL R60, R60, UR30 ;  /* 0x0000001e3c3c7c20 */ /* 0x000fc40008400000 */
[----:B------:R-:W-:Y:S02]  /*10610*/  SHF.L.U32 R44, R44, 0x3, RZ ;  /* 0x000000032c2c7819 */ /* 0x000fe400000006ff */
[----:B------:R-:W-:Y:S02]  /*10620*/  F2FP.SATFINITE.E4M3.F32.PACK_AB_MERGE_C R38, RZ, R38, RZ ;  /* 0x00000026ff26723e */ /* 0x000fe400048070ff */
[----:B------:R-:W-:Y:S01]  /*10630*/  LOP3.LUT R99, R44, 0xf8, RZ, 0xc0, !PT ;  /* 0x000000f82c637812 */ /* 0x000fe200078ec0ff */
[----:B------:R-:W-:Y:S01]  /*10640*/  FMUL R44, R7, UR30 ;  /* 0x0000001e072c7c20 */ /* 0x000fe20008400000 */
[----:B------:R-:W-:Y:S01]  /*10650*/  F2FP.SATFINITE.E4M3.F32.PACK_AB_MERGE_C R60, RZ, R60, RZ ;  /* 0x0000003cff3c723e */ /* 0x000fe200048070ff */
[----:B0-----:R-:W-:Y:S01]  /*10660*/  FMUL R8, R16, UR30 ;  /* 0x0000001e10087c20 */ /* 0x001fe20008400000 */
[----:B------:R-:W-:Y:S01]  /*10670*/  IADD3 R39, PT, PT, R30, R99, RZ ;  /* 0x000000631e277210 */ /* 0x000fe20007ffe0ff */
[----:B------:R-:W-:Y:S01]  /*10680*/  FFMA R16, R5, R6, 0.5 ;  /* 0x3f00000005107423 */ /* 0x000fe20000000006 */
[----:B------:R-:W-:-:S02]  /*10690*/  F2FP.SATFINITE.E4M3.F32.PACK_AB_MERGE_C R44, RZ, R44, RZ ;  /* 0x0000002cff2c723e */ /* 0x000fc400048070ff */
        /* <DEDUP_REMOVED lines=14> */
[----:B------:R-:W-:Y:S01]  /*10780*/  PRMT R32, R36, 0x7104, RZ ;  /* 0x0000710424207816 */ /* 0x000fe200000000ff */
[----:B------:R-:W-:Y:S01]  /*10790*/  IMAD.SHL.U32 R29, R67, 0x1000000, RZ ;  /* 0x01000000431d7824 */ /* 0x000fe200078e00ff */
[----:B------:R-:W-:Y:S02]  /*107a0*/  LOP3.LUT R6, R62, 0xff, RZ, 0xc0, !PT ;  /* 0x000000ff3e067812 */ /* 0x000fe400078ec0ff */
[----:B------:R-:W-:-:S02]  /*107b0*/  LOP3.LUT R32, R33, 0xff00, R32, 0xf8, !PT ;  /* 0x0000ff0021207812 */ /* 0x000fc400078ef820 */
[----:B------:R-:W-:Y:S02]  /*107c0*/  LOP3.LUT R7, R63, 0xff, RZ, 0xc0, !PT ;  /* 0x000000ff3f077812 */ /* 0x000fe400078ec0ff */
[----:B------:R-:W-:Y:S02]  /*107d0*/  PRMT R33, R44, 0x7104, RZ ;  /* 0x000071042c217816 */ /* 0x000fe400000000ff */
[----:B------:R-:W-:Y:S02]  /*107e0*/  PRMT R34, R60, 0x7104, RZ ;  /* 0x000071043c227816 */ /* 0x000fe400000000ff */
[----:B------:R-:W-:Y:S02]  /*107f0*/  LOP3.LUT R19, R90, R19, RZ, 0xfc, !PT ;  /* 0x000000135a137212 */ /* 0x000fe400078efcff */
[----:B------:R-:W-:Y:S02]  /*10800*/  LOP3.LUT R29, R92, R29, RZ, 0xfc, !PT ;  /* 0x0000001d5c1d7212 */ /* 0x000fe400078efcff */
[----:B------:R-:W-:-:S02]  /*10810*/  LOP3.LUT R33, R6, 0xff00, R33, 0xf8, !PT ;  /* 0x0000ff0006217812 */ /* 0x000fc400078ef821 */
[----:B------:R-:W-:Y:S01]  /*10820*/  LOP3.LUT R34, R7, 0xff00, R34, 0xf8, !PT ;  /* 0x0000ff0007227812 */ /* 0x000fe200078ef822 */
[----:B------:R-:W-:Y:S06]  /*10830*/  @P0 BRA `(.L_x_24926) ;  /* 0x00000000003c0947 */ /* 0x000fec0003800000 */
[----:B------:R-:W-:Y:S01]  /*10840*/  SHF.L.U32 R8, R9, 0x10, RZ ;  /* 0x0000001009087819 */ /* 0x000fe200000006ff */
[----:B------:R-:W-:Y:S01]  /*10850*/  UIMAD UR5, UR29, 0x7, URZ ;  /* 0x000000071d0578a4 */ /* 0x000fe2000f8e02ff */
[----:B------:R-:W-:Y:S02]  /*10860*/  MOV R9, UR28 ;  /* 0x0000001c00097c02 */ /* 0x000fe40008000f00 */
[----:B------:R-:W-:Y:S02]  /*10870*/  MOV R6, R10 ;  /* 0x0000000a00067202 */ /* 0x000fe40000000f00 */
        /* <DEDUP_REMOVED lines=11> */
.L_x_24926:
[----:B------:R-:W-:Y:S05]  /*10930*/  BSYNC.RECONVERGENT B0 ;  /* 0x0000000000007941 */ /* 0x000fea0003800200 */
.L_x_24925:
[----:B------:R-:W-:Y:S01]  /*10940*/  BSSY.RECONVERGENT B0, `(.L_x_24927) ;  /* 0x000000f000007945 */ /* 0x000fe20003800200 */
[----:B------:R-:W-:Y:S01]  /*10950*/  FMNMX3 R80, |R80|, R97, |R41|, !PT ;  /* 0x0000006150507276 */ /* 0x000fe20007800629 */
[----:B0-----:R-:W-:Y:S01]  /*10960*/  FMUL R8, R77, UR30 ;  /* 0x0000001e4d087c20 */ /* 0x001fe20008400000 */
[----:B------:R-:W-:Y:S01]  /*10970*/  IADD3.X R53, PT, PT, R23, UR21, RZ, P2, P3 ;  /* 0x0000001517357c10 */ /* 0x000fe200097e64ff */
[----:B------:R-:W-:Y:S06]  /*10980*/  @P1 BRA `(.L_x_24928) ;  /* 0x0000000000281947 */ /* 0x000fec0003800000 */
[----:B------:R-:W-:Y:S02]  /*10990*/  SHF.L.U32 R64, R64, 0x10, RZ ;  /* 0x0000001040407819 */ /* 0x000fe400000006ff */
[----:B------:R-:W-:Y:S02]  /*109a0*/  LOP3.LUT R76, R76, 0xffff, RZ, 0xc0, !PT ;  /* 0x0000ffff4c4c7812 */ /* 0x000fe400078ec0ff */
[----:B------:R-:W-:Y:S02]  /*109b0*/  LOP3.LUT R7, R64, 0xff0000, RZ, 0xc0, !PT ;  /* 0x00ff000040077812 */ /* 0x000fe400078ec0ff */
[----:B------:R-:W-:Y:S02]  /*109c0*/  SHF.L.U32 R74, R74, 0x8, RZ ;  /* 0x000000084a4a7819 */ /* 0x000fe400000006ff */
[----:B------:R-:W-:Y:S02]  /*109d0*/  LEA R7, R76, R7, 0x18 ;  /* 0x000000074c077211 */ /* 0x000fe400078ec0ff */
[----:B------:R-:W-:-:S02]  /*109e0*/  LEA R6, P0, R52, UR17, 0x2 ;  /* 0x0000001134067c11 */ /* 0x000fc4000f8010ff */
[----:B------:R-:W-:Y:S02]  /*109f0*/  LOP3.LUT R9, R7, 0xffff, R74, 0xf8, !PT ;  /* 0x0000ffff07097812 */ /* 0x000fe400078ef84a */
[----:B------:R-:W-:Y:S02]  /*10a00*/  LEA.HI.X R7, R52, UR9, R53, 0x2, P0 ;  /* 0x0000000934077c11 */ /* 0x000fe400080f1435 */
[----:B------:R-:W-:-:S05]  /*10a10*/  LOP3.LUT R9, R9, 0xff, R72, 0xf8, !PT ;  /* 0x000000ff09097812 */ /* 0x000fca00078ef848 */
[----:B------:R0:W-:Y:S02]  /*10a20*/  STG.E desc[UR22][R6.64], R9 ;  /* 0x0000000906007986 */ /* 0x0001e4000c101916 */
.L_x_24928:
[----:B------:R-:W-:Y:S05]  /*10a30*/  BSYNC.RECONVERGENT B0 ;  /* 0x0000000000007941 */ /* 0x000fea0003800200 */
.L_x_24927:
        /* <DEDUP_REMOVED lines=8> */
[C---:B------:R-:W-:Y:S02]  /*10ac0*/  LEA R6, P0, R7.reuse, UR17, 0x2 ;  /* 0x0000001107067c11 */ /* 0x040fe4000f8010ff */
[----:B------:R-:W-:Y:S02]  /*10ad0*/  LOP3.LUT R55, R54, 0xffff, R55, 0xf8, !PT ;  /* 0x0000ffff36377812 */ /* 0x000fe400078ef837 */
[----:B------:R-:W-:Y:S02]  /*10ae0*/  LEA.HI.X R7, R7, UR9, R10, 0x2, P0 ;  /* 0x0000000907077c11 */ /* 0x000fe400080f140a */
[----:B------:R-:W-:-:S05]  /*10af0*/  LOP3.LUT R55, R55, 0xff, R70, 0xf8, !PT ;  /* 0x000000ff37377812 */ /* 0x000fca00078ef846 */
[----:B------:R1:W-:Y:S02]  /*10b00*/  STG.E desc[UR22][R6.64], R55 ;  /* 0x0000003706007986 */ /* 0x0003e4000c101916 */
.L_x_24930:
[----:B------:R-:W-:Y:S05]  /*10b10*/  BSYNC.RECONVERGENT B0 ;  /* 0x0000000000007941 */ /* 0x000fea0003800200 */
.L_x_24929:
[----:B------:R-:W-:Y:S04]  /*10b20*/  BSSY.RECONVERGENT B0, `(.L_x_24931) ;  /* 0x0000011000007945 */ /* 0x000fe80003800200 */
[----:B------:R-:W-:Y:S05]  /*10b30*/  @P1 BRA `(.L_x_24932) ;  /* 0x00000000003c1947 */ /* 0x000fea0003800000 */
[----:B------:R-:W-:Y:S02]  /*10b40*/  SHF.L.U32 R57, R57, 0x10, RZ ;  /* 0x0000001039397819 */ /* 0x000fe400000006ff */
[----:B01----:R-:W-:Y:S02]  /*10b50*/  MOV R7, UR28 ;  /* 0x0000001c00077c02 */ /* 0x003fe40008000f00 */
[----:B------:R-:W-:Y:S02]  /*10b60*/  LOP3.LUT R40, R40, 0xffff, RZ, 0xc0, !PT ;  /* 0x0000ffff28287812 */ /* 0x000fe400078ec0ff */
[----:B------:R-:W-:Y:S02]  /*10b70*/  LOP3.LUT R57, R57, 0xff0000, RZ, 0xc0, !PT ;  /* 0x00ff000039397812 */ /* 0x000fe400078ec0ff */
[----:B------:R-:W-:Y:S02]  /*10b80*/  MOV R9, UR28 ;  /* 0x0000001c00097c02 */ /* 0x000fe40008000f00 */
[----:B------:R-:W-:-:S02]  /*10b90*/  MOV R10, UR29 ;  /* 0x0000001d000a7c02 */ /* 0x000fc40008000f00 */
[----:B------:R-:W-:Y:S02]  /*10ba0*/  LEA R7, P0, R7, R52, 0x1 ;  /* 0x0000003407077211 */ /* 0x000fe400078008ff */
[----:B------:R-:W-:Y:S02]  /*10bb0*/  LEA R40, R40, R57, 0x18 ;  /* 0x0000003928287211 */ /* 0x000fe400078ec0ff */
[----:B------:R-:W-:Y:S02]  /*10bc0*/  SHF.L.U32 R43, R43, 0x8, RZ ;  /* 0x000000082b2b7819 */ /* 0x000fe400000006ff */
[----:B------:R-:W-:Y:S02]  /*10bd0*/  LEA.HI.X R10, R9, R53, R10, 0x1, P0 ;  /* 0x00000035090a7211 */ /* 0x000fe400000f0c0a */
[----:B------:R-:W-:Y:S02]  /*10be0*/  LEA R6, P0, R7, UR17, 0x2 ;  /* 0x0000001107067c11 */ /* 0x000fe4000f8010ff */
[----:B------:R-:W-:-:S02]  /*10bf0*/  LOP3.LUT R40, R40, 0xffff, R43, 0xf8, !PT ;  /* 0x0000ffff28287812 */ /* 0x000fc400078ef82b */
[----:B------:R-:W-:Y:S02]  /*10c00*/  LEA.HI.X R7, R7, UR9, R10, 0x2, P0 ;  /* 0x0000000907077c11 */ /* 0x000fe400080f140a */
[----:B------:R-:W-:-:S05]  /*10c10*/  LOP3.LUT R71, R40, 0xff, R71, 0xf8, !PT ;  /* 0x000000ff28477812 */ /* 0x000fca00078ef847 */
[----:B------:R2:W-:Y:S02]  /*10c20*/  STG.E desc[UR22][R6.64], R71 ;  /* 0x0000004706007986 */ /* 0x0005e4000c101916 */
.L_x_24932:
[----:B------:R-:W-:Y:S05]  /*10c30*/  BSYNC.RECONVERGENT B0 ;  /* 0x0000000000007941 */ /* 0x000fea0003800200 */
.L_x_24931:
        /* <DEDUP_REMOVED lines=9> */
[----:B------:R-:W-:-:S02]  /*10cd0*/  LEA R66, R75, R66, 0x18 ;  /* 0x000000424b427211 */ /* 0x000fc400078ec0ff */
[----:B------:R-:W-:Y:S02]  /*10ce0*/  IADD3 R7, PT, PT, R7, UR5, RZ ;  /* 0x0000000507077c10 */ /* 0x000fe4000fffe0ff */
[----:B------:R-:W-:Y:S02]  /*10cf0*/  LEA R10, P0, R6, UR17, 0x2 ;  /* 0x00000011060a7c11 */ /* 0x000fe4000f8010ff */
[----:B------:R-:W-:Y:S02]  /*10d00*/  LOP3.LUT R66, R66, 0xffff, R9, 0xf8, !PT ;  /* 0x0000ffff42427812 */ /* 0x000fe400078ef809 */
[----:B------:R-:W-:Y:S02]  /*10d10*/  LEA.HI.X R11, R6, UR9, R7, 0x2, P0 ;  /* 0x00000009060b7c11 */ /* 0x000fe400080f1407 */
[----:B------:R-:W-:-:S05]  /*10d20*/  LOP3.LUT R69, R66, 0xff, R69, 0xf8, !PT ;  /* 0x000000ff42457812 */ /* 0x000fca00078ef845 */
[----:B------:R3:W-:Y:S02]  /*10d30*/  STG.E desc[UR22][R10.64], R69 ;  /* 0x000000450a007986 */ /* 0x0007e4000c101916 */
.L_x_24934:
[----:B------:R-:W-:Y:S05]  /*10d40*/  BSYNC.RECONVERGENT B0 ;  /* 0x0000000000007941 */ /* 0x000fea0003800200 */
.L_x_24933:
        /* <DEDUP_REMOVED lines=8> */
[----:B------:R-:W-:Y:S02]  /*10dd0*/  IADD3 R9, P0, PT, R52, UR5, RZ ;  /* 0x0000000534097c10 */ /* 0x000fe4000ff1e0ff */
[----:B------:R-:W-:-:S02]  /*10de0*/  LEA R38, R63, R38, 0x18 ;  /* 0x000000263f267211 */ /* 0x000fc400078ec0ff */
[----:B---3--:R-:W-:Y:S02]  /*10df0*/  IADD3.X R10, PT, PT, R53, UR8, RZ, P0, !PT ;  /* 0x00000008350a7c10 */ /* 0x008fe400087fe4ff */
[C---:B------:R-:W-:Y:S02]  /*10e00*/  LEA R6, P0, R9.reuse, UR17, 0x2 ;  /* 0x0000001109067c11 */ /* 0x040fe4000f8010ff */
[----:B------:R-:W-:Y:S02]  /*10e10*/  LOP3.LUT R38, R38, 0xffff, R7, 0xf8, !PT ;  /* 0x0000ffff26267812 */ /* 0x000fe400078ef807 */
[----:B------:R-:W-:Y:S02]  /*10e20*/  LEA.HI.X R7, R9, UR9, R10, 0x2, P0 ;  /* 0x0000000909077c11 */ /* 0x000fe400080f140a */
[----:B------:R-:W-:-:S05]  /*10e30*/  LOP3.LUT R25, R38, 0xff, R25, 0xf8, !PT ;  /* 0x000000ff26197812 */ /* 0x000fca00078ef819 */
[----:B------:R4:W-:Y:S02]  /*10e40*/  STG.E desc[UR22][R6.64], R25 ;  /* 0x0000001906007986 */ /* 0x0009e4000c101916 */
.L_x_24936:
[----:B------:R-:W-:Y:S05]  /*10e50*/  BSYNC.RECONVERGENT B0 ;  /* 0x0000000000007941 */ /* 0x000fea0003800200 */
.L_x_24935:
[----:B------:R-:W-:Y:S04]  /*10e60*/  BSSY.RECONVERGENT B0, `(.L_x_24937) ;  /* 0x0000012000007945 */ /* 0x000fe80003800200 */
[----:B------:R-:W-:Y:S05]  /*10e70*/  @P1 BRA `(.L_x_24938) ;  /* 0x0000000000401947 */ /* 0x000fea0003800000 */
[----:B------:R-:W-:Y:S01]  /*10e80*/  SHF.L.U32 R36, R36, 0x10, RZ ;  /* 0x0000001024247819 */ /* 0x000fe200000006ff */
[----:B------:R-:W-:Y:S01]  /*10e90*/  UIMAD UR5, UR29, 0x5, URZ ;  /* 0x000000051d0578a4 */ /* 0x000fe2000f8e02ff */
[----:B---3--:R-:W-:Y:S02]  /*10ea0*/  MOV R11, UR28 ;  /* 0x0000001c000b7c02 */ /* 0x008fe40008000f00 */
[----:B012-4-:R-:W-:Y:S02]  /*10eb0*/  MOV R6, R52 ;  /* 0x0000003400067202 */ /* 0x017fe40000000f00 */
[----:B------:R-:W-:Y:S02]  /*10ec0*/  MOV R7, R53 ;  /* 0x0000003500077202 */ /* 0x000fe40000000f00 */
[----:B------:R-:W-:Y:S02]  /*10ed0*/  LOP3.LUT R60, R60, 0xffff, RZ, 0xc0, !PT ;  /* 0x0000ffff3c3c7812 */ /* 0x000fe400078ec0ff */
[----:B------:R-:W-:Y:S01]  /*10ee0*/  LOP3.LUT R9, R36, 0xff0000, RZ, 0xc0, !PT ;  /* 0x00ff000024097812 */ /* 0x000fe200078ec0ff */
[----:B------:R-:W-:Y:S01]  /*10ef0*/  IMAD.WIDE.U32 R6, R11, 0x5, R6 ;  /* 0x000000050b067825 */ /* 0x000fe200078e0006 */
[----:B------:R-:W-:-:S02]  /*10f00*/  SHF.L.U32 R44, R44, 0x8, RZ ;  /* 0x000000082c2c7819 */ /* 0x000fc400000006ff */
[----:B------:R-:W-:Y:S02]  /*10f10*/  LEA R9, R60, R9, 0x18 ;  /* 0x000000093c097211 */ /* 0x000fe400078ec0ff */
[----:B------:R-:W-:Y:S02]  /*10f20*/  IADD3 R7, PT, PT, R7, UR5, RZ ;  /* 0x0000000507077c10 */ /* 0x000fe4000fffe0ff */
[C---:B------:R-:W-:Y:S02]  /*10f30*/  LEA R10, P0, R6.reuse, UR17, 0x2 ;  /* 0x00000011060a7c11 */ /* 0x040fe4000f8010ff */
[----:B------:R-:W-:Y:S02]  /*10f40*/  LOP3.LUT R44, R9, 0xffff, R44, 0xf8, !PT ;  /* 0x0000ffff092c7812 */ /* 0x000fe400078ef82c */
[----:B------:R-:W-:Y:S02]  /*10f50*/  LEA.HI.X R11, R6, UR9, R7, 0x2, P0 ;  /* 0x00000009060b7c11 */ /* 0x000fe400080f1407 */
[----:B------:R-:W-:-:S05]  /*10f60*/  LOP3.LUT R59, R44, 0xff, R59, 0xf8, !PT ;  /* 0x000000ff2c3b7812 */ /* 0x000fca00078ef83b */
[----:B------:R0:W-:Y:S02]  /*10f70*/  STG.E desc[UR22][R10.64], R59 ;  /* 0x0000003b0a007986 */ /* 0x0001e4000c101916 */
.L_x_24938:
[----:B------:R-:W-:Y:S05]  /*10f80*/  BSYNC.RECONVERGENT B0 ;  /* 0x0000000000007941 */ /* 0x000fea0003800200 */
.L_x_24937:
        /* <DEDUP_REMOVED lines=19> */
[----:B------:R-:W-:Y:S01]  /*110c0*/  IMAD.WIDE.U32 R6, R9, 0x6, R6 ;  /* 0x0000000609067825 */ /* 0x000fe200078e0006 */
[----:B------:R-:W-:-:S04]  /*110d0*/  LEA R9, R23, R8, 0x18 ;  /* 0x0000000817097211 */ /* 0x000fc800078ec0ff */
[----:B------:R-:W-:Y:S02]  /*110e0*/  IADD3 R7, PT, PT, R7, UR5, RZ ;  /* 0x0000000507077c10 */ /* 0x000fe4000fffe0ff */
[C---:B------:R-:W-:Y:S02]  /*110f0*/  LEA R8, P0, R6.reuse, UR17, 0x2 ;  /* 0x0000001106087c11 */ /* 0x040fe4000f8010ff */
[----:B------:R-:W-:Y:S02]  /*11100*/  LOP3.LUT R10, R9, 0xffff, R10, 0xf8, !PT ;  /* 0x0000ffff090a7812 */ /* 0x000fe400078ef80a */
[----:B------:R-:W-:Y:S02]  /*11110*/  LEA.HI.X R9, R6, UR9, R7, 0x2, P0 ;  /* 0x0000000906097c11 */ /* 0x000fe400080f1407 */
[----:B------:R-:W-:-:S05]  /*11120*/  LOP3.LUT R79, R10, R79, RZ, 0xfc, !PT ;  /* 0x0000004f0a4f7212 */ /* 0x000fca00078efcff */
[----:B------:R0:W-:Y:S02]  /*11130*/  STG.E desc[UR22][R8.64], R79 ;  /* 0x0000004f08007986 */ /* 0x0001e4000c101916 */
.L_x_24940:
[----:B------:R-:W-:Y:S05]  /*11140*/  BSYNC.RECONVERGENT B0 ;  /* 0x0000000000007941 */ /* 0x000fea0003800200 */
.L_x_24939:
[----:B------:R-:W-:Y:S01]  /*11150*/  BSSY.RECONVERGENT B0, `(.L_x_24941) ;  /* 0x0000014000007945 */ /* 0x000fe20003800200 */
[----:B------:R-:W-:Y:S02]  /*11160*/  F2FP.SATFINITE.E4M3.F32.PACK_AB_MERGE_C R22, RZ, R11, RZ ;  /* 0x0000000bff16723e */ /* 0x000fe400048070ff */
[----:B------:R-:W-:Y:S02]  /*11170*/  LOP3.LUT R11, R25, 0xffff, RZ, 0xc0, !PT ;  /* 0x0000ffff190b7812 */ /* 0x000fe400078ec0ff */
[----:B------:R-:W-:Y:S01]  /*11180*/  LOP3.LUT R25, R31, 0xffff, RZ, 0xc0, !PT ;  /* 0x0000ffff1f197812 */ /* 0x000fe200078ec0ff */
[----:B------:R-:W-:Y:S06]  /*11190*/  @P1 BRA `(.L_x_24942) ;  /* 0x00000000003c1947 */ /* 0x000fec0003800000 */
[----:B0-----:R-:W-:Y:S01]  /*111a0*/  SHF.L.U32 R8, R11, 0x10, RZ ;  /* 0x000000100b087819 */ /* 0x001fe200000006ff */
        /* <DEDUP_REMOVED lines=14> */
.L_x_24942:
[----:B------:R-:W-:Y:S05]  /*11290*/  BSYNC.RECONVERGENT B0 ;  /* 0x0000000000007941 */ /* 0x000fea0003800200 */
.L_x_24941:
[----:B------:R-:W-:Y:S01]  /*112a0*/  ISETP.LT.U32.AND P0, PT, R3, UR14, PT ;  /* 0x0000000e03007c0c */ /* 0x000fe2000bf01070 */
[----:B------:R-:W-:Y:S01]  /*112b0*/  BAR.SYNC.DEFER_BLOCKING 0x0 ;  /* 0x0000000000007b1d */ /* 0x000fe20000010000 */
[----:B------:R-:W-:Y:S01]  /*112c0*/  SHF.L.U32 R6, R12, 0x10, RZ ;  /* 0x000000100c067819 */ /* 0x000fe200000006ff */
[----:B------:R-:W-:Y:S01]  /*112d0*/  USHF.L.U64.HI UR8, UR26, 0x2, UR27 ;  /* 0x000000021a087899 */ /* 0x000fe2000801021b */
[----:B------:R-:W-:Y:S01]  /*112e0*/  LOP3.LUT R7, R22, 0xffff, RZ, 0xc0, !PT ;  /* 0x0000ffff16077812 */ /* 0x000fe200078ec0ff */
[----:B------:R-:W-:Y:S01]  /*112f0*/  USHF.L.U32 UR5, UR26, 0x2, URZ ;  /* 0x000000021a057899 */ /* 0x000fe200080006ff */
[----:B------:R-:W-:Y:S01]  /*11300*/  SHF.L.U32 R5, R41, 0x10, RZ ;  /* 0x0000001029057819 */ /* 0x000fe200000006ff */
[----:B------:R-:W-:Y:S01]  /*11310*/  BSSY.RECONVERGENT B0, `(.L_x_24943) ;  /* 0x0000077000007945 */ /* 0x000fe20003800200 */
[----:B------:R-:W-:Y:S02]  /*11320*/  FMNMX3 R80, |R42|, R80, |R37|, !PT ;  /* 0x000000502a507276 */ /* 0x000fe40007800625 */
[----:B------:R-:W-:-:S02]  /*11330*/  SHF.L.U32 R23, R23, 0x10, RZ ;  /* 0x0000001017177819 */ /* 0x000fc400000006ff */
[----:B01----:R-:W-:Y:S02]  /*11340*/  LOP3.LUT R8, R6, 0xff0000, RZ, 0xc0, !PT ;  /* 0x00ff000006087812 */ /* 0x003fe400078ec0ff */
[----:B------:R-:W-:Y:S02]  /*11350*/  SHF.L.U32 R6, R7, 0x18, RZ ;  /* 0x0000001807067819 */ /* 0x000fe400000006ff */
[----:B------:R-:W-:Y:S02]  /*11360*/  LOP3.LUT R5, R5, 0xff0000, RZ, 0xc0, !PT ;  /* 0x00ff000005057812 */ /* 0x000fe400078ec0ff */
[----:B------:R-:W-:Y:S02]  /*11370*/  SHF.L.U32 R11, R11, 0x18, RZ ;  /* 0x000000180b0b7819 */ /* 0x000fe400000006ff */
[----:B------:R-:W-:Y:S02]  /*11380*/  FMNMX3 R17, |R78|, R80, |R17|, !PT ;  /* 0x000000504e117276 */ /* 0x000fe40007800611 */
[----:B------:R-:W-:-:S02]  /*11390*/  SHF.L.U32 R25, R25, 0x18, RZ ;  /* 0x0000001819197819 */ /* 0x000fc400000006ff */
[----:B------:R-:W-:Y:S02]  /*113a0*/  LOP3.LUT R23, R23, 0xff0000, RZ, 0xc0, !PT ;  /* 0x00ff000017177812 */ /* 0x000fe400078ec0ff */
[----:B------:R-:W-:Y:S02]  /*113b0*/  LOP3.LUT R5, R6, R33, R5, 0xfe, !PT ;  /* 0x0000002106057212 */ /* 0x000fe400078efe05 */
[----:B------:R-:W-:Y:S02]  /*113c0*/  LOP3.LUT R21, R11, R32, R8, 0xfe, !PT ;  /* 0x000000200b157212 */ /* 0x000fe400078efe08 */
[----:B------:R-:W-:Y:S02]  /*113d0*/  LOP3.LUT R15, R25, R34, R23, 0xfe, !PT ;  /* 0x00000022190f7212 */ /* 0x000fe400078efe17 */
[----:B------:R-:W-:Y:S02]  /*113e0*/  FMNMX3 R16, |R77|, R17, |R16|, !PT ;  /* 0x000000114d107276 */ /* 0x000fe40007800610 */
[----:B------:R-:W-:-:S02]  /*113f0*/  IADD3 R89, PT, PT, R89, UR14, RZ ;  /* 0x0000000e59597c10 */ /* 0x000fc4000fffe0ff */
[----:B------:R-:W-:Y:S01]  /*11400*/  IADD3 R6, PT, PT, -R3, UR14, RZ ;  /* 0x0000000e03067c10 */ /* 0x000fe2000fffe1ff */
[----:B------:R-:W-:Y:S06]  /*11410*/  @!P0 BRA `(.L_x_24944) ;  /* 0x0000000400988947 */ /* 0x000fec0003800000 */
[----:B------:R-:W-:Y:S01]  /*11420*/  ISETP.GE.U32.AND P1, PT, R89, 0x3, PT ;  /* 0x000000035900780c */ /* 0x000fe20003f26070 */
[----:B------:R-:W-:Y:S01]  /*11430*/  BSSY.RECONVERGENT B1, `(.L_x_24945) ;  /* 0x0000041000017945 */ /* 0x000fe20003800200 */
[----:B------:R-:W-:Y:S01]  /*11440*/  SHF.L.U32 R8, R0, 0x4, RZ ;  /* 0x0000000400087819 */ /* 0x000fe200000006ff */
[----:B------:R-:W-:Y:S01]  /*11450*/  HFMA2 R12, -RZ, RZ, 0, 0 ;  /* 0x00000000ff0c7431 */ /* 0x000fe200000001ff */
        /* <DEDUP_REMOVED lines=9> */
[----:B------:R-:W-:Y:S01]  /*114f0*/  IMAD.IADD R12, R6, 0x1, -R55 ;  /* 0x00000001060c7824 */ /* 0x000fe200078e0a37 */
[----:B------:R-:W-:Y:S02]  /*11500*/  LEA R9, R0, R35, 0x5 ;  /* 0x0000002300097211 */ /* 0x000fe400078e28ff */
[----:B------:R-:W-:Y:S02]  /*11510*/  MOV R7, R2 ;  /* 0x0000000200077202 */ /* 0x000fe40000000f00 */
[----:B------:R-:W-:Y:S02]  /*11520*/  IADD3 R25, PT, PT, R9, 0x10, R56 ;  /* 0x0000001009197810 */ /* 0x000fe40007ffe038 */
[----:B------:R-:W-:-:S07]  /*11530*/  IADD3 R17, PT, PT, -R12, RZ, RZ ;  /* 0x000000ff0c117210 */ /* 0x000fce0007ffe1ff */
.L_x_24947:
        /* <DEDUP_REMOVED lines=23> */
[----:B------:R3:W4:Y:S01]  /*116b0*/  @!P1 LDS.64 R32, [R25+0x8] ;  /* 0x0000080019209984 */ /* 0x0007220000000a00 */
[----:B------:R-:W-:Y:S02]  /*116c0*/  @!P3 IADD3.X R34, PT, PT, RZ, R38, RZ, P5, !PT ;  /* 0x00000026ff22b210 */ /* 0x000fe40002ffe4ff */
[C---:B------:R-:W-:Y:S02]  /*116d0*/  @!P3 LEA R40, P5, R7.reuse, UR6, 0x3 ;  /* 0x000000060728bc11 */ /* 0x040fe4000f8a18ff */
        /* <DEDUP_REMOVED lines=10> */
[----:B0-----:R0:W-:Y:S01]  /*11780*/  @!P4 STG.E.64 desc[UR22][R36.64], R8 ;  /* 0x000000082400c986 */ /* 0x0011e2000c101b16 */
[----:B------:R-:W-:Y:S02]  /*11790*/  @!P1 IADD3.X R34, PT, PT, RZ, R38, RZ, P5, !PT ;  /* 0x00000026ff229210 */ /* 0x000fe40002ffe4ff */
[C---:B------:R-:W-:Y:S01]  /*117a0*/  @!P1 LEA R52, P5, R7.reuse, UR6, 0x3 ;  /* 0x0000000607349c11 */ /* 0x040fe2000f8a18ff */
[----:B-1----:R0:W-:Y:S03]  /*117b0*/  @!P3 STG.E.64 desc[UR22][R40.64], R10 ;  /* 0x0000000a2800b986 */ /* 0x0021e6000c101b16 */
[----:B------:R-:W-:Y:S01]  /*117c0*/  @!P1 LEA.HI.X R53, R7, UR4, R34, 0x3, P5 ;  /* 0x0000000407359c11 */ /* 0x000fe2000a8f1c22 */
[----:B--2---:R0:W-:Y:S01]  /*117d0*/  @!P2 STG.E.64 desc[UR22][R42.64], R22 ;  /* 0x000000162a00a986 */ /* 0x0041e2000c101b16 */
[----:B------:R-:W-:-:S02]  /*117e0*/  ISETP.NE.AND P2, PT, R17, RZ, PT ;  /* 0x000000ff1100720c */ /* 0x000fc40003f45270 */
[----:B------:R-:W-:Y:S01]  /*117f0*/  IADD3 R7, PT, PT, R44, 0x1f, RZ ;  /* 0x0000001f2c077810 */ /* 0x000fe20007ffe0ff */
[----:B----4-:R0:W-:Y:S01]  /*11800*/  @!P1 STG.E.64 desc[UR22][R52.64], R32 ;  /* 0x0000002034009986 */ /* 0x0101e2000c101b16 */
[----:B------:R-:W-:-:S04]  /*11810*/  IADD3 R31, P1, PT, R31, UR5, RZ ;  /* 0x000000051f1f7c10 */ /* 0x000fc8000ff3e0ff */
[----:B------:R-:W-:-:S05]  /*11820*/  IADD3.X R34, PT, PT, R38, UR8, RZ, P1, !PT ;  /* 0x0000000826227c10 */ /* 0x000fca0008ffe4ff */
[----:B------:R-:W-:Y:S05]  /*11830*/  @P2 BRA `(.L_x_24947) ;  /* 0xfffffffc00402947 */ /* 0x000fea000383ffff */
.L_x_24946:
[----:B------:R-:W-:Y:S05]  /*11840*/  BSYNC.RECONVERGENT B1 ;  /* 0x0000000000017941 */ /* 0x000fea0003800200 */
.L_x_24945:
        /* <DEDUP_REMOVED lines=35> */
.L_x_24944:
[----:B------:R-:W-:Y:S05]  /*11a80*/  BSYNC.RECONVERGENT B0 ;  /* 0x0000000000007941 */ /* 0x000fea0003800200 */
.L_x_24943:
        /* <DEDUP_REMOVED lines=18> */
[----:B------:R-:W-:-:S05]  /*11bb0*/  IMAD.WIDE.U32 R4, R4, UR26, RZ ;  /* 0x0000001a04047c25 */ /* 0x000fca000f8e00ff */
[----:B------:R-:W-:Y:S02]  /*11bc0*/  IADD3 R34, PT, PT, R5, R7, RZ ;  /* 0x0000000705227210 */ /* 0x000fe40007ffe0ff */
[----:B------:R-:W-:Y:S02]  /*11bd0*/  MOV R31, R4 ;  /* 0x00000004001f7202 */ /* 0x000fe40000000f00 */
[----:B------:R-:W-:Y:S01]  /*11be0*/  MOV R7, R2 ;  /* 0x0000000200077202 */ /* 0x000fe20000000f00 */
[----:B------:R-:W-:Y:S06]  /*11bf0*/  @!P1 BRA `(.L_x_24951) ;  /* 0x0000000000d49947 */ /* 0x000fec0003800000 */
[----:B------:R-:W-:Y:S02]  /*11c00*/  LEA R25, R0, R35, 0x5 ;  /* 0x0000002300197211 */ /* 0x000fe400078e28ff */
[----:B------:R-:W-:Y:S02]  /*11c10*/  IADD3 R12, PT, PT, R6, -R43, RZ ;  /* 0x8000002b060c7210 */ /* 0x000fe40007ffe0ff */
[----:B------:R-:W-:Y:S02]  /*11c20*/  MOV R7, R2 ;  /* 0x0000000200077202 */ /* 0x000fe40000000f00 */
[----:B------:R-:W-:Y:S02]  /*11c30*/  IADD3 R25, PT, PT, R25, 0x10, R56 ;  /* 0x0000001019197810 */ /* 0x000fe40007ffe038 */
[----:B------:R-:W-:-:S07]  /*11c40*/  IADD3 R17, PT, PT, -R12, RZ, RZ ;  /* 0x000000ff0c117210 */ /* 0x000fce0007ffe1ff */
.L_x_24952:
        /* <DEDUP_REMOVED lines=12> */
[----:B------:R-:W-:-:S02]  /*11d10*/  @!P4 IADD3.X R10, PT, PT, RZ, R34, RZ, P6, !PT ;  /* 0x00000022ff0ac210 */ /* 0x000fc400037fe4ff */
[C---:B------:R-:W-:Y:S01]  /*11d20*/  @!P4 LEA R26, P6, R7.reuse, UR6, 0x3 ;  /* 0x00000006071acc11 */ /* 0x040fe2000f8c18ff */
[----:B------:R-:W1:Y:S01]  /*11d30*/  @!P3 LDS.64 R8, [R25+-0x8] ;  /* 0xfffff8001908b984 */ /* 0x000e620000000a00 */
[----:B------:R-:W-:Y:S02]  /*11d40*/  ISETP.GE.U32.AND P1, PT, R42, UR7, PT ;  /* 0x000000072a007c0c */ /* 0x000fe4000bf26070 */
[----:B------:R-:W-:Y:S02]  /*11d50*/  @!P4 LEA.HI.X R27, R7, UR4, R10, 0x3, P6 ;  /* 0x00000004071bcc11 */ /* 0x000fe4000b0f1c0a */
[----:B------:R-:W2:Y:S01]  /*11d60*/  @!P2 LDS.64 R10, [R25] ;  /* 0x00000000190aa984 */ /* 0x000ea20000000a00 */
[----:B------:R-:W-:Y:S02]  /*11d70*/  IADD3 R31, P5, PT, R31, UR5, RZ ;  /* 0x000000051f1f7c10 */ /* 0x000fe4000ffbe0ff */
[----:B------:R-:W-:Y:S02]  /*11d80*/  IADD3 R17, PT, PT, R17, 0x4, RZ ;  /* 0x0000000411117810 */ /* 0x000fe40007ffe0ff */
[----:B------:R-:W-:-:S02]  /*11d90*/  IADD3.X R36, PT, PT, R34, UR8, RZ, P5, !PT ;  /* 0x0000000822247c10 */ /* 0x000fc4000affe4ff */
[----:B------:R-:W-:Y:S02]  /*11da0*/  @!P3 IADD3 R7, P5, PT, R32, R31, RZ ;  /* 0x0000001f2007b210 */ /* 0x000fe40007fbe0ff */
[----:B------:R3:W4:Y:S01]  /*11db0*/  @!P1 LDS.64 R22, [R25+0x8] ;  /* 0x0000080019169984 */ /* 0x0007220000000a00 */
[----:B------:R-:W-:Y:S02]  /*11dc0*/  IADD3 R31, P6, PT, R31, UR5, RZ ;  /* 0x000000051f1f7c10 */ /* 0x000fe4000ffde0ff */
[----:B------:R-:W-:Y:S02]  /*11dd0*/  @!P3 IADD3.X R34, PT, PT, RZ, R36, RZ, P5, !PT ;  /* 0x00000024ff22b210 */ /* 0x000fe40002ffe4ff */
[C---:B------:R-:W-:Y:S02]  /*11de0*/  @!P3 LEA R32, P5, R7.reuse, UR6, 0x3 ;  /* 0x000000060720bc11 */ /* 0x040fe4000f8a18ff */
[----:B------:R-:W-:Y:S02]  /*11df0*/  IADD3.X R38, PT, PT, R36, UR8, RZ, P6, !PT ;  /* 0x0000000824267c10 */ /* 0x000fe4000b7fe4ff */
[----:B------:R-:W-:-:S02]  /*11e00*/  @!P3 LEA.HI.X R33, R7, UR4, R34, 0x3, P5 ;  /* 0x000000040721bc11 */ /* 0x000fc4000a8f1c22 */
[----:B------:R-:W-:Y:S02]  /*11e10*/  @!P2 IADD3 R7, P5, PT, R40, R31, RZ ;  /* 0x0000001f2807a210 */ /* 0x000fe40007fbe0ff */
[----:B------:R-:W-:Y:S02]  /*11e20*/  IADD3 R31, P6, PT, R31, UR5, RZ ;  /* 0x000000051f1f7c10 */ /* 0x000fe4000ffde0ff */
[----:B------:R-:W-:Y:S02]  /*11e30*/  @!P2 IADD3.X R34, PT, PT, RZ, R38, RZ, P5, !PT ;  /* 0x00000026ff22a210 */ /* 0x000fe40002ffe4ff */
[C---:B------:R-:W-:Y:S01]  /*11e40*/  @!P2 LEA R36, P5, R7.reuse, UR6, 0x3 ;  /* 0x000000060724ac11 */ /* 0x040fe2000f8a18ff */
[----:B0-----:R0:W-:Y:S01]  /*11e50*/  @!P4 STG.E.64 desc[UR22][R26.64], R4 ;  /* 0x000000041a00c986 */ /* 0x0011e2000c101b16 */
[----:B------:R-:W-:Y:S02]  /*11e60*/  IADD3.X R38, PT, PT, R38, UR8, RZ, P6, !PT ;  /* 0x0000000826267c10 */ /* 0x000fe4000b7fe4ff */
[----:B------:R-:W-:-:S02]  /*11e70*/  @!P2 LEA.HI.X R37, R7, UR4, R34, 0x3, P5 ;  /* 0x000000040725ac11 */ /* 0x000fc4000a8f1c22 */
[----:B------:R-:W-:Y:S02]  /*11e80*/  @!P1 IADD3 R7, P5, PT, R42, R31, RZ ;  /* 0x0000001f2a079210 */ /* 0x000fe40007fbe0ff */
[----:B---3--:R-:W-:Y:S01]  /*11e90*/  IADD3 R25, PT, PT, R25, 0x20, RZ ;  /* 0x0000002019197810 */ /* 0x008fe20007ffe0ff */
[----:B-1----:R0:W-:Y:S01]  /*11ea0*/  @!P3 STG.E.64 desc[UR22][R32.64], R8 ;  /* 0x000000082000b986 */ /* 0x0021e2000c101b16 */
[----:B------:R-:W-:Y:S02]  /*11eb0*/  @!P1 IADD3.X R34, PT, PT, RZ, R38, RZ, P5, !PT ;  /* 0x00000026ff229210 */ /* 0x000fe40002ffe4ff */
[----:B------:R-:W-:Y:S01]  /*11ec0*/  @!P1 LEA R40, P5, R7, UR6, 0x3 ;  /* 0x0000000607289c11 */ /* 0x000fe2000f8a18ff */
[----:B--2---:R0:W-:Y:S01]  /*11ed0*/  @!P2 STG.E.64 desc[UR22][R36.64], R10 ;  /* 0x0000000a2400a986 */ /* 0x0041e2000c101b16 */
[----:B------:R-:W-:Y:S02]  /*11ee0*/  ISETP.NE.AND P2, PT, R17, RZ, PT ;  /* 0x000000ff1100720c */ /* 0x000fe40003f45270 */
[----:B------:R-:W-:-:S02]  /*11ef0*/  @!P1 LEA.HI.X R41, R7, UR4, R34, 0x3, P5 ;  /* 0x0000000407299c11 */ /* 0x000fc4000a8f1c22 */
[----:B------:R-:W-:-:S03]  /*11f00*/  IADD3 R7, PT, PT, R42, 0x1f, RZ ;  /* 0x0000001f2a077810 */ /* 0x000fc60007ffe0ff */
[----:B----4-:R0:W-:Y:S01]  /*11f10*/  @!P1 STG.E.64 desc[UR22][R40.64], R22 ;  /* 0x0000001628009986 */ /* 0x0101e2000c101b16 */
[----:B------:R-:W-:-:S04]  /*11f20*/  IADD3 R31, P1, PT, R31, UR5, RZ ;  /* 0x000000051f1f7c10 */ /* 0x000fc8000ff3e0ff */
[----:B------:R-:W-:Y:S01]  /*11f30*/  IADD3.X R34, PT, PT, R38, UR8, RZ, P1, !PT ;  /* 0x0000000826227c10 */ /* 0x000fe20008ffe4ff */
[----:B------:R-:W-:Y:S08]  /*11f40*/  @P2 BRA `(.L_x_24952) ;  /* 0xfffffffc00402947 */ /* 0x000ff0000383ffff */
.L_x_24951:
[----:B------:R-:W-:Y:S05]  /*11f50*/  BSYNC.RECONVERGENT B1 ;  /* 0x0000000000017941 */ /* 0x000fea0003800200 */
.L_x_24950:
        /* <DEDUP_REMOVED lines=35> */
.L_x_24949:
[----:B------:R-:W-:Y:S05]  /*12190*/  BSYNC.RECONVERGENT B0 ;  /* 0x0000000000007941 */ /* 0x000fea0003800200 */
.L_x_24948:
        /* <DEDUP_REMOVED lines=27> */
.L_x_24957:
[----:B01----:R-:W-:Y:S01]  /*12350*/  LOP3.LUT R10, R7, 0x1f, RZ, 0xc0, !PT ;  /* 0x0000001f070a7812 */ /* 0x003fe200078ec0ff */
[----:B------:R-:W-:Y:S01]  /*12360*/  VIADD R17, R17, 0x4 ;  /* 0x0000000411117836 */ /* 0x000fe20000000000 */
        /* <DEDUP_REMOVED lines=12> */
[C---:B----4-:R-:W-:Y:S01]  /*12430*/  @!P4 LEA R20, P6, R7.reuse, UR6, 0x3 ;  /* 0x000000060714cc11 */ /* 0x050fe2000f8c18ff */
[----:B------:R-:W1:Y:S01]  /*12440*/  @!P3 LDS.64 R8, [R25+-0x8] ;  /* 0xfffff8001908b984 */ /* 0x000e620000000a00 */
[----:B------:R-:W-:Y:S02]  /*12450*/  ISETP.GE.U32.AND P1, PT, R38, UR7, PT ;  /* 0x0000000726007c0c */ /* 0x000fe4000bf26070 */
        /* <DEDUP_REMOVED lines=14> */
[----:B------:R-:W-:Y:S01]  /*12540*/  @!P2 LEA R26, P5, R7, UR6, 0x3 ;  /* 0x00000006071aac11 */ /* 0x000fe2000f8a18ff */
[----:B0-----:R0:W-:Y:S01]  /*12550*/  @!P4 STG.E.64 desc[UR22][R20.64], R4 ;  /* 0x000000041400c986 */ /* 0x0011e2000c101b16 */
[----:B------:R-:W-:-:S02]  /*12560*/  IADD3.X R36, PT, PT, R34, UR8, RZ, P6, !PT ;  /* 0x0000000822247c10 */ /* 0x000fc4000b7fe4ff */
[----:B------:R-:W-:Y:S02]  /*12570*/  @!P2 LEA.HI.X R27, R7, UR4, R32, 0x3, P5 ;  /* 0x00000004071bac11 */ /* 0x000fe4000a8f1c20 */
[----:B------:R-:W-:Y:S02]  /*12580*/  @!P1 IADD3 R7, P5, PT, R38, R31, RZ ;  /* 0x0000001f26079210 */ /* 0x000fe40007fbe0ff */
[----:B---3--:R-:W-:Y:S01]  /*12590*/  IADD3 R25, PT, PT, R25, 0x20, RZ ;  /* 0x0000002019197810 */ /* 0x008fe20007ffe0ff */
[----:B-1----:R0:W-:Y:S01]  /*125a0*/  @!P3 STG.E.64 desc[UR22][R22.64], R8 ;  /* 0x000000081600b986 */ /* 0x0021e2000c101b16 */
[----:B------:R-:W-:Y:S02]  /*125b0*/  @!P1 IADD3.X R34, PT, PT, RZ, R36, RZ, P5, !PT ;  /* 0x00000024ff229210 */ /* 0x000fe40002ffe4ff */
[----:B------:R-:W-:Y:S01]  /*125c0*/  @!P1 LEA R32, P5, R7, UR6, 0x3 ;  /* 0x0000000607209c11 */ /* 0x000fe2000f8a18ff */
[----:B--2---:R0:W-:Y:S01]  /*125d0*/  @!P2 STG.E.64 desc[UR22][R26.64], R10 ;  /* 0x0000000a1a00a986 */ /* 0x0041e2000c101b16 */
[----:B------:R-:W-:-:S02]  /*125e0*/  ISETP.NE.AND P2, PT, R17, RZ, PT ;  /* 0x000000ff1100720c */ /* 0x000fc40003f45270 */
[----:B------:R-:W-:Y:S02]  /*125f0*/  @!P1 LEA.HI.X R33, R7, UR4, R34, 0x3, P5 ;  /* 0x0000000407219c11 */ /* 0x000fe4000a8f1c22 */
[----:B------:R-:W-:-:S03]  /*12600*/  IADD3 R7, PT, PT, R38, 0x1f, RZ ;  /* 0x0000001f26077810 */ /* 0x000fc60007ffe0ff */
[----:B----4-:R0:W-:Y:S01]  /*12610*/  @!P1 STG.E.64 desc[UR22][R32.64], R18 ;  /* 0x0000001220009986 */ /* 0x0101e2000c101b16 */
[----:B------:R-:W-:-:S04]  /*12620*/  IADD3 R31, P1, PT, R31, UR5, RZ ;  /* 0x000000051f1f7c10 */ /* 0x000fc8000ff3e0ff */
[----:B------:R-:W-:Y:S01]  /*12630*/  IADD3.X R34, PT, PT, R36, UR8, RZ, P1, !PT ;  /* 0x0000000824227c10 */ /* 0x000fe20008ffe4ff */
[----:B------:R-:W-:Y:S08]  /*12640*/  @P2 BRA `(.L_x_24957) ;  /* 0xfffffffc00402947 */ /* 0x000ff0000383ffff */
.L_x_24956:
[----:B------:R-:W-:Y:S05]  /*12650*/  BSYNC.RECONVERGENT B1 ;  /* 0x0000000000017941 */ /* 0x000fea0003800200 */
.L_x_24955:
        /* <DEDUP_REMOVED lines=35> */
.L_x_24954:
[----:B------:R-:W-:Y:S05]  /*12890*/  BSYNC.RECONVERGENT B0 ;  /* 0x0000000000007941 */ /* 0x000fea0003800200 */
.L_x_24953:
        /* <DEDUP_REMOVED lines=21> */
[----:B------:R-:W-:Y:S02]  /*129f0*/  LEA R35, R0, R35, 0x5 ;  /* 0x0000002300237211 */ /* 0x000fe400078e28ff */
[----:B------:R-:W-:Y:S02]  /*12a00*/  IADD3 R22, PT, PT, R6, -R27, RZ ;  /* 0x8000001b06167210 */ /* 0x000fe40007ffe0ff */
[----:B------:R-:W-:Y:S02]  /*12a10*/  IADD3 R56, PT, PT, R35, 0x10, R56 ;  /* 0x0000001023387810 */ /* 0x000fe40007ffe038 */
[----:B------:R-:W-:-:S07]  /*12a20*/  IADD3 R0, PT, PT, -R22, RZ, RZ ;  /* 0x000000ff16007210 */ /* 0x000fce0007ffe1ff */
.L_x_24962:
[C---:B---3--:R-:W-:Y:S02]  /*12a30*/  LOP3.LUT R6, R2.reuse, 0x1f, RZ, 0xc0, !PT ;  /* 0x0000001f02067812 */ /* 0x048fe400078ec0ff */
[----:B------:R-:W-:Y:S02]  /*12a40*/  IADD3 R4, PT, PT, R2, -0x1, RZ ;  /* 0xffffffff02047810 */ /* 0x000fe40007ffe0ff */
[----:B------:R-:W-:Y:S02]  /*12a50*/  ISETP.GE.U32.AND P4, PT, R6, UR7, PT ;  /* 0x0000000706007c0c */ /* 0x000fe4000bf86070 */
[C---:B------:R-:W-:Y:S02]  /*12a60*/  IADD3 R5, PT, PT, R2.reuse, 0x1d, RZ ;  /* 0x0000001d02057810 */ /* 0x040fe40007ffe0ff */
[----:B------:R-:W-:Y:S02]  /*12a70*/  IADD3 R2, PT, PT, R2, 0x1e, RZ ;  /* 0x0000001e02027810 */ /* 0x000fe40007ffe0ff */
[----:B0-----:R-:W-:-:S02]  /*12a80*/  LOP3.LUT R14, R4, 0x1f, RZ, 0xc0, !PT ;  /* 0x0000001f040e7812 */ /* 0x001fc400078ec0ff */
[----:B----4-:R-:W-:Y:S02]  /*12a90*/  LOP3.LUT R18, R2, 0x1f, RZ, 0xc0, !PT ;  /* 0x0000001f02127812 */ /* 0x010fe400078ec0ff */
[----:B------:R-:W-:Y:S02]  /*12aa0*/  ISETP.GE.U32.AND P3, PT, R14, UR7, PT ;  /* 0x000000070e007c0c */ /* 0x000fe4000bf66070 */
[----:B------:R-:W-:Y:S02]  /*12ab0*/  ISETP.GE.U32.AND P2, PT, R18, UR7, PT ;  /* 0x0000000712007c0c */ /* 0x000fe4000bf46070 */
[----:B------:R-:W-:Y:S02]  /*12ac0*/  @!P4 IADD3 R2, P6, PT, R6, R17, RZ ;  /* 0x000000110602c210 */ /* 0x000fe40007fde0ff */
[----:B------:R-:W-:Y:S02]  /*12ad0*/  LOP3.LUT R26, R5, 0x1f, RZ, 0xc0, !PT ;  /* 0x0000001f051a7812 */ /* 0x000fe400078ec0ff */
[----:B-1----:R-:W-:Y:S01]  /*12ae0*/  @!P4 IADD3.X R9, PT, PT, RZ, R23, RZ, P6, !PT ;  /* 0x00000017ff09c210 */ /* 0x002fe200037fe4ff */
        /* <DEDUP_REMOVED lines=36> */
.L_x_24961:
[----:B------:R-:W-:Y:S05]  /*12d30*/  BSYNC.RECONVERGENT B1 ;  /* 0x0000000000017941 */ /* 0x000fea0003800200 */
.L_x_24960:
[----:B------:R-:W-:Y:S05]  /*12d40*/  @!P0 BRA `(.L_x_24959) ;  /* 0x0000000000888947 */ /* 0x000fea0003800000 */
[----:B------:R-:W-:Y:S02]  /*12d50*/  LOP3.LUT R0, R2, 0x1f, RZ, 0xc0, !PT ;  /* 0x0000001f02007812 */ /* 0x000fe400078ec0ff */
[----:B---3--:R-:W-:Y:S02]  /*12d60*/  IADD3 R5, PT, PT, R3, R22, RZ ;  /* 0x0000001603057210 */ /* 0x008fe40007ffe0ff */
[----:B------:R-:W-:Y:S02]  /*12d70*/  ISETP.GE.U32.AND P0, PT, R0, UR7, PT ;  /* 0x0000000700007c0c */ /* 0x000fe4000bf06070 */
[----:B------:R-:W-:-:S11]  /*12d80*/  LEA R30, R5, R30, 0x3 ;  /* 0x0000001e051e7211 */ /* 0x000fd600078e18ff */
[----:B------:R-:W2:Y:S01]  /*12d90*/  @!P0 LDS.64 R4, [R30] ;  /* 0x000000001e048984 */ /* 0x000ea20000000a00 */
[----:B------:R-:W-:-:S04]  /*12da0*/  @!P0 IADD3 R0, P1, PT, R0, R17, RZ ;  /* 0x0000001100008210 */ /* 0x000fc80007f3e0ff */
[----:B------:R-:W-:Y:S02]  /*12db0*/  @!P0 IADD3.X R7, PT, PT, RZ, R23, RZ, P1, !PT ;  /* 0x00000017ff078210 */ /* 0x000fe40000ffe4ff */
[----:B------:R-:W-:-:S04]  /*12dc0*/  @!P0 LEA R6, P1, R0, UR6, 0x3 ;  /* 0x0000000600068c11 */ /* 0x000fc8000f8218ff */
[----:B------:R-:W-:Y:S02]  /*12dd0*/  @!P0 LEA.HI.X R7, R0, UR4, R7, 0x3, P1 ;  /* 0x0000000400078c11 */ /* 0x000fe400088f1c07 */
[----:B------:R-:W-:-:S04]  /*12de0*/  IADD3 R17, P1, PT, R17, UR5, RZ ;  /* 0x0000000511117c10 */ /* 0x000fc8000ff3e0ff */
[----:B------:R-:W-:Y:S01]  /*12df0*/  IADD3.X R23, PT, PT, R23, UR8, RZ, P1, !PT ;  /* 0x0000000817177c10 */ /* 0x000fe20008ffe4ff */
[----:B--2---:R2:W-:Y:S01]  /*12e00*/  @!P0 STG.E.64 desc[UR22][R6.64], R4 ;  /* 0x0000000406008986 */ /* 0x0045e2000c101b16 */
[----:B------:R-:W-:-:S13]  /*12e10*/  ISETP.NE.AND P0, PT, R27, 0x1, PT ;  /* 0x000000011b00780c */ /* 0x000fda0003f05270 */
[----:B--2---:R-:W-:Y:S05]  /*12e20*/  @!P0 BRA `(.L_x_24959) ;  /* 0x0000000000508947 */ /* 0x004fea0003800000 */
[----:B------:R-:W-:-:S04]  /*12e30*/  IADD3 R0, PT, PT, R2, -0x1, RZ ;  /* 0xffffffff02007810 */ /* 0x000fc80007ffe0ff */
[----:B------:R-:W-:-:S04]  /*12e40*/  LOP3.LUT R0, R0, 0x1f, RZ, 0xc0, !PT ;  /* 0x0000001f00007812 */ /* 0x000fc800078ec0ff */
[----:B------:R-:W-:-:S13]  /*12e50*/  ISETP.GE.U32.AND P0, PT, R0, UR7, PT ;  /* 0x0000000700007c0c */ /* 0x000fda000bf06070 */
[----:B------:R-:W2:Y:S01]  /*12e60*/  @!P0 LDS.64 R4, [R30+0x8] ;  /* 0x000008001e048984 */ /* 0x000ea20000000a00 */
[----:B------:R-:W-:-:S04]  /*12e70*/  @!P0 IADD3 R0, P1, PT, R0, R17, RZ ;  /* 0x0000001100008210 */ /* 0x000fc80007f3e0ff */
[----:B------:R-:W-:Y:S02]  /*12e80*/  @!P0 IADD3.X R7, PT, PT, RZ, R23, RZ, P1, !PT ;  /* 0x00000017ff078210 */ /* 0x000fe40000ffe4ff */
[----:B------:R-:W-:-:S04]  /*12e90*/  @!P0 LEA R6, P1, R0, UR6, 0x3 ;  /* 0x0000000600068c11 */ /* 0x000fc8000f8218ff */
[----:B------:R-:W-:-:S05]  /*12ea0*/  @!P0 LEA.HI.X R7, R0, UR4, R7, 0x3, P1 ;  /* 0x0000000400078c11 */ /* 0x000fca00088f1c07 */
[----:B--2---:R2:W-:Y:S01]  /*12eb0*/  @!P0 STG.E.64 desc[UR22][R6.64], R4 ;  /* 0x0000000406008986 */ /* 0x0045e2000c101b16 */
[----:B------:R-:W-:-:S13]  /*12ec0*/  ISETP.NE.AND P0, PT, R27, 0x2, PT ;  /* 0x000000021b00780c */ /* 0x000fda0003f05270 */
[----:B--2---:R-:W-:Y:S05]  /*12ed0*/  @!P0 BRA `(.L_x_24959) ;  /* 0x0000000000248947 */ /* 0x004fea0003800000 */
[----:B------:R-:W-:-:S04]  /*12ee0*/  IADD3 R2, PT, PT, R2, 0x1e, RZ ;  /* 0x0000001e02027810 */ /* 0x000fc80007ffe0ff */
[----:B------:R-:W-:-:S04]  /*12ef0*/  LOP3.LUT R2, R2, 0x1f, RZ, 0xc0, !PT ;  /* 0x0000001f02027812 */ /* 0x000fc800078ec0ff */
[----:B------:R-:W-:-:S13]  /*12f00*/  ISETP.GE.U32.AND P0, PT, R2, UR7, PT ;  /* 0x0000000702007c0c */ /* 0x000fda000bf06070 */
[----:B------:R-:W2:Y:S01]  /*12f10*/  @!P0 LDS.64 R4, [R30+0x10] ;  /* 0x000010001e048984 */ /* 0x000ea20000000a00 */
[----:B------:R-:W-:-:S04]  /*12f20*/  @!P0 IADD3 R0, P1, P2, R2, UR5, R17 ;  /* 0x0000000502008c10 */ /* 0x000fc8000fa3e011 */
[----:B------:R-:W-:Y:S02]  /*12f30*/  @!P0 IADD3.X R7, PT, PT, RZ, UR8, R23, P1, P2 ;  /* 0x00000008ff078c10 */ /* 0x000fe40008fe4417 */
[----:B------:R-:W-:-:S04]  /*12f40*/  @!P0 LEA R6, P1, R0, UR6, 0x3 ;  /* 0x0000000600068c11 */ /* 0x000fc8000f8218ff */
[----:B------:R-:W-:-:S05]  /*12f50*/  @!P0 LEA.HI.X R7, R0, UR4, R7, 0x3, P1 ;  /* 0x0000000400078c11 */ /* 0x000fca00088f1c07 */
[----:B--2---:R2:W-:Y:S04]  /*12f60*/  @!P0 STG.E.64 desc[UR22][R6.64], R4 ;  /* 0x0000000406008986 */ /* 0x0045e8000c101b16 */
.L_x_24959:
[----:B------:R-:W-:Y:S05]  /*12f70*/  BSYNC.RECONVERGENT B0 ;  /* 0x0000000000007941 */ /* 0x000fea0003800200 */
.L_x_24958:
        /* <DEDUP_REMOVED lines=8> */
[----:B-1----:R-:W1:Y:S01]  /*13000*/  @!P0 S2R R11, SR_CgaCtaId ;  /* 0x00000000000b8919 */ /* 0x002e620000008800 */
[----:B------:R-:W-:Y:S02]  /*13010*/  @!P0 MOV R4, 0x400 ;  /* 0x0000040000048802 */ /* 0x000fe40000000f00 */
[----:B--2---:R-:W-:-:S05]  /*13020*/  FMNMX R5, R16, R5, !PT ;  /* 0x0000000510057209 */ /* 0x004fca0007800000 */
[----:B------:R-:W2:Y:S01]  /*13030*/  SHFL.DOWN PT, R0, R5, 0x8, 0x1f ;  /* 0x09001f0005007f89 */ /* 0x000ea200000e0000 */
[----:B-1----:R-:W-:-:S04]  /*13040*/  @!P0 LEA R4, R11, R4, 0x18 ;  /* 0x000000040b048211 */ /* 0x002fc800078ec0ff */
[----:B------:R-:W-:Y:S02]  /*13050*/  @!P0 IADD3 R4, PT, PT, R3, R4, RZ ;  /* 0x0000000403048210 */ /* 0x000fe40007ffe0ff */
[----:B--2---:R-:W-:-:S05]  /*13060*/  FMNMX R0, R5, R0, !PT ;  /* 0x0000000005007209 */ /* 0x004fca0007800000 */
        /* <DEDUP_REMOVED lines=24> */
.L_x_24971:
[----:B------:R-:W-:Y:S02]  /*131f0*/  ISETP.NE.AND P0, PT, R24, RZ, PT ;  /* 0x000000ff1800720c */ /* 0x000fe40003f05270 */
[----:B--2---:R-:W-:-:S11]  /*13200*/  FMNMX R5, R2, R5, !PT ;  /* 0x0000000502057209 */ /* 0x004fd60007800000 */
[----:B------:R-:W-:Y:S05]  /*13210*/  @P0 BRA `(.L_x_24964) ;  /* 0x0000000000080947 */ /* 0x000fea0003800000 */
[----:B-1----:R-:W1:Y:S02]  /*13220*/  LDC.64 R2, c[0x0][0x3a8] ;  /* 0x0000ea00ff027b82 */ /* 0x002e640000000a00 */
[----:B-1----:R2:W-:Y:S02]  /*13230*/  REDG.E.MAX.S32.STRONG.GPU desc[UR22][R2.64], R5 ;  /* 0x000000050200798e */ /* 0x0025e4000d12e316 */
.L_x_24964:
[----:B------:R-:W-:Y:S05]  /*13240*/  BSYNC B0 ;  /* 0x0000000000007941 */ /* 0x000fea0003800000 */
.L_x_24963:
        /* <DEDUP_REMOVED lines=12> */
[----:B-1--4-:R-:W-:Y:S05]  /*13310*/  CALL.REL.NOINC `($__internal_611_$__cuda_sm20_rcp_rn_f32_slowpath) ;  /* 0x0000000400987944 */ /* 0x012fea0003c00000 */
[----:B------:R-:W-:Y:S05]  /*13320*/  BRA `(.L_x_24967) ;  /* 0x0000000000147947 */ /* 0x000fea0003800000 */
.L_x_24966:
[----:B--23--:R-:W0:Y:S01]  /*13330*/  MUFU.RCP R5, UR30 ;  /* 0x0000001e00057d08 */ /* 0x00ce220008001000 */
[----:B------:R-:W-:-:S05]  /*13340*/  MOV R0, UR30 ;  /* 0x0000001e00007c02 */ /* 0x000fca0008000f00 */
[----:B0-----:R-:W-:-:S04]  /*13350*/  FFMA R0, R5, R0, -1 ;  /* 0xbf80000005007423 */ /* 0x001fc80000000000 */
[----:B------:R-:W-:-:S04]  /*13360*/  FADD.FTZ R0, -R0, -RZ ;  /* 0x800000ff00007221 */ /* 0x000fc80000010100 */
[----:B------:R-:W-:-:S07]  /*13370*/  FFMA R5, R5, R0, R5 ;  /* 0x0000000005057223 */ /* 0x000fce0000000005 */
.L_x_24967:
[----:B-1----:R-:W0:Y:S02]  /*13380*/  LDC.64 R2, c[0x0][0x3b0] ;  /* 0x0000ec00ff027b82 */ /* 0x002e240000000a00 */
[----:B0-----:R-:W-:Y:S01]  /*13390*/  STG.E desc[UR22][R2.64], R5 ;  /* 0x0000000502007986 */ /* 0x001fe2000c101916 */
[----:B------:R-:W-:Y:S05]  /*133a0*/  EXIT ;  /* 0x000000000000794d */ /* 0x000fea0003800000 */
.L_x_24965:
[----:B------:R-:W-:Y:S01]  /*133b0*/  HFMA2 R7, -RZ, RZ, 0, 2.384185791015625e-07 ;  /* 0x00000004ff077431 */ /* 0x000fe200000001ff */
[----:B------:R-:W-:Y:S02]  /*133c0*/  MOV R9, 0x1f ;  /* 0x0000001f00097802 */ /* 0x000fe40000000f00 */
[----:B------:R-:W-:-:S07]  /*133d0*/  MOV R4, 0xffffffff ;  /* 0xffffffff00047802 */ /* 0x000fce0000000f00 */
[----:B012-4-:R-:W-:Y:S05]  /*133e0*/  WARPSYNC.COLLECTIVE R4, `(.L_x_24968) ;  /* 0x0000000004087348 */ /* 0x017fea0003c00000 */
[----:B--2---:R2:W3:Y:S02]  /*133f0*/  SHFL.DOWN P0, R5, R0, R7, R9 ;  /* 0x0800000700057389 */ /* 0x0044e40000000009 */
[----:B01234-:R-:W-:Y:S05]  /*13400*/  ENDCOLLECTIVE ;  /* 0x000000000000791b */ /* 0x01ffea0003800000 */
.L_x_24968:
[----:B------:R-:W-:Y:S01]  /*13410*/  HFMA2 R7, -RZ, RZ, 0, 1.1920928955078125e-07 ;  /* 0x00000002ff077431 */ /* 0x000fe200000001ff */
[----:B------:R-:W-:-:S04]  /*13420*/  MOV R3, R5 ;  /* 0x0000000500037202 */ /* 0x000fc80000000f00 */
[----:B------:R-:W-:-:S04]  /*13430*/  FMNMX R3, R3, R0, !PT ;  /* 0x0000000003037209 */ /* 0x000fc80007800000 */
[----:B------:R-:W-:-:S07]  /*13440*/  MOV R0, R3 ;  /* 0x0000000300007202 */ /* 0x000fce0000000f00 */
[----:B------:R-:W-:Y:S05]  /*13450*/  WARPSYNC.COLLECTIVE R4, `(.L_x_24969) ;  /* 0x0000000004087348 */ /* 0x000fea0003c00000 */
[----:B------:R0:W1:Y:S02]  /*13460*/  SHFL.DOWN P0, R5, R0, R7, R9 ;  /* 0x0800000700057389 */ /* 0x0000640000000009 */
[----:B01----:R-:W-:Y:S05]  /*13470*/  ENDCOLLECTIVE ;  /* 0x000000000000791b */ /* 0x003fea0003800000 */
.L_x_24969:
[----:B------:R-:W-:Y:S01]  /*13480*/  HFMA2 R7, -RZ, RZ, 0, 5.9604644775390625e-08 ;  /* 0x00000001ff077431 */ /* 0x000fe200000001ff */
[----:B------:R-:W-:-:S04]  /*13490*/  MOV R2, R5 ;  /* 0x0000000500027202 */ /* 0x000fc80000000f00 */
[----:B------:R-:W-:-:S04]  /*134a0*/  FMNMX R2, R3, R2, !PT ;  /* 0x0000000203027209 */ /* 0x000fc80007800000 */
[----:B------:R-:W-:-:S07]  /*134b0*/  MOV R0, R2 ;  /* 0x0000000200007202 */ /* 0x000fce0000000f00 */
[----:B------:R-:W-:Y:S05]  /*134c0*/  WARPSYNC.COLLECTIVE R4, `(.L_x_24970) ;  /* 0x0000000004087348 */ /* 0x000fea0003c00000 */
[----:B------:R0:W1:Y:S02]  /*134d0*/  SHFL.DOWN P0, R5, R0, R7, R9 ;  /* 0x0800000700057389 */ /* 0x0000640000000009 */
[----:B01----:R-:W-:Y:S05]  /*134e0*/  ENDCOLLECTIVE ;  /* 0x000000000000791b */ /* 0x003fea0003800000 */
.L_x_24970:
[----:B------:R-:W-:Y:S05]  /*134f0*/  BRA `(.L_x_24971) ;  /* 0xfffffffc003c7947 */ /* 0x000fea000383ffff */
        .weak           $__internal_610_$__cuda_sm20_div_u64
        .type           $__internal_610_$__cuda_sm20_div_u64,@function
        .size           $__internal_610_$__cuda_sm20_div_u64,($__internal_611_$__cuda_sm20_rcp_rn_f32_slowpath - $__internal_610_$__cuda_sm20_div_u64)
$__internal_610_$__cuda_sm20_div_u64:
        /* <DEDUP_REMOVED lines=71> */
[----:B------:R-:W-:Y:S11]  /*13970*/  RET.REL.NODEC R2 `(_ZN18transformer_engine6detail38cast_transpose_fused_kernel_notalignedILb0ELb0ELb1EfNS_16CTDBiasDActParamI6__halfS3_13__nv_fp8_e4m3fEELi4ELi8ENS_5EmptyEXadL_ZNS_4geluIffEET_T0_RKS6_EEEEvT3_mmm) ;  /* 0xfffffec402a07950 */ /* 0x000ff60003c3ffff */
        .weak           $__internal_611_$__cuda_sm20_rcp_rn_f32_slowpath
        .type           $__internal_611_$__cuda_sm20_rcp_rn_f32_slowpath,@function
        .size           $__internal_611_$__cuda_sm20_rcp_rn_f32_slowpath,(.L_x_29912 - $__internal_611_$__cuda_sm20_rcp_rn_f32_slowpath)
$__internal_611_$__cuda_sm20_rcp_rn_f32_slowpath:
        /* <DEDUP_REMOVED lines=15> */
.L_x_24972:
        /* <DEDUP_REMOVED lines=33> */
.L_x_24974:
[----:B------:R0:W1:Y:S02]  /*13c80*/  MUFU.RCP R2, R0 ;  /* 0x0000000000027308 */ /* 0x0000640000001000 */
.L_x_24973:
[----:B------:R-:W-:Y:S01]  /*13c90*/  HFMA2 R3, -RZ, RZ, 0, 0 ;  /* 0x00000000ff037431 */ /* 0x000fe200000001ff */
[----:B-1-3--:R-:W-:Y:S02]  /*13ca0*/  MOV R5, R2 ;  /* 0x0000000200057202 */ /* 0x00afe40000000f00 */
[----:B------:R-:W-:-:S04]  /*13cb0*/  MOV R2, R7 ;  /* 0x0000000700027202 */ /* 0x000fc80000000f00 */
[----:B0-2---:R-:W-:Y:S05]  /*13cc0*/  RET.REL.NODEC R2 `(_ZN18transformer_engine6detail38cast_transpose_fused_kernel_notalignedILb0ELb0ELb1EfNS_16CTDBiasDActParamI6__halfS3_13__nv_fp8_e4m3fEELi4ELi8ENS_5EmptyEXadL_ZNS_4geluIffEET_T0_RKS6_EEEEvT3_mmm) ;  /* 0xfffffec002cc7950 */ /* 0x005fea0003c3ffff */
.L_x_24975:
        /* <DEDUP_REMOVED lines=11> */
.L_x_29912:


//--------------------- .text._ZN18transformer_engine6detail38cast_transpose_fused_kernel_notalignedILb0ELb0ELb1EfNS_16CTDBiasDActParamI6__halfS3_13__nv_fp8_e5m2fEELi4ELi8ENS_5EmptyEXadL_ZNS_4geluIffEET_T0_RKS6_EEEEvT3_mmm --------------------------
	.section	.text._ZN18transformer_engine6detail38cast_transpose_fused_kernel_notalignedILb0ELb0ELb1EfNS_16CTDBiasDActParamI6__halfS3_13__nv_fp8_e5m2fEELi4ELi8ENS_5EmptyEXadL_ZNS_4geluIffEET_T0_RKS6_EEEEvT3_mmm,"ax",@progbits
	.align	128
        .global         _ZN18transformer_engine6detail38cast_transpose_fused_kernel_notalignedILb0ELb0ELb1EfNS_16CTDBiasDActParamI6__halfS3_13__nv_fp8_e5m2fEELi4ELi8ENS_5EmptyEXadL_ZNS_4geluIffEET_T0_RKS6_EEEEvT3_mmm
        .type           _ZN18transformer_engine6detail38cast_transpose_fused_kernel_notalignedILb0ELb0ELb1EfNS_16CTDBiasDActParamI6__halfS3_13__nv_fp8_e5m2fEELi4ELi8ENS_5EmptyEXadL_ZNS_4geluIffEET_T0_RKS6_EEEEvT3_mmm,@function
        .size           _ZN18transformer_engine6detail38cast_transpose_fused_kernel_notalignedILb0ELb0ELb1EfNS_16CTDBiasDActParamI6__halfS3_13__nv_fp8_e5m2fEELi4ELi8ENS_5EmptyEXadL_ZNS_4geluIffEET_T0_RKS6_EEEEvT3_mmm,(.L_x_29914 - _ZN18transformer_engine6detail38cast_transpose_fused_kernel_notalignedILb0ELb0ELb1EfNS_16CTDBiasDActParamI6__halfS3_13__nv_fp8_e5m2fEELi4ELi8ENS_5EmptyEXadL_ZNS_4geluIffEET_T0_RKS6_EEEEvT3_mmm)
        .other          _ZN18transformer_engine6detail38cast_transpose_fused_kernel_notalignedILb0ELb0ELb1EfNS_16CTDBiasDActParamI6__halfS3_13__nv_fp8_e5m2fEELi4ELi8ENS_5EmptyEXadL_ZNS_4geluIffEET_T0_RKS6_EEEEvT3_mmm,@"STO_CUDA_ENTRY STV_DEFAULT"
_ZN18transformer_engine6detail38cast_transpose_fused_kernel_notalignedILb0ELb0ELb1EfNS_16CTDBiasDActParamI6__halfS3_13__nv_fp8_e5m2fEELi4ELi8ENS_5EmptyEXadL_ZNS_4geluIffEET_T0_RKS6_EEEEvT3_mmm:
.text._ZN18transformer_engine6detail38cast_transpose_fused_kernel_notalignedILb0ELb0ELb1EfNS_16CTDBiasDActParamI6__halfS3_13__nv_fp8_e5m2fEELi4ELi8ENS_5EmptyEXadL_ZNS_4geluIffEET_T0_RKS6_EEEEvT3_mmm:
        /* <DEDUP_REMOVED lines=43> */
.L_x_24976:
[----:B------:R-:W-:-:S07]  /*02b0*/  MOV R6, 0x2d0 ;  /* 0x000002d000067802 */ /* 0x000fce0000000f00 */
[----:B------:R-:W-:Y:S05]  /*02c0*/  CALL.REL.NOINC `($__internal_612_$__cuda_sm20_div_u64) ;  /* 0x00000130008c7944 */ /* 0x000fea0003c00000 */
        /* <DEDUP_REMOVED lines=11> */
.L_x_24977:
        /* <DEDUP_REMOVED lines=976> */
[----:B------:R-:W-:Y:S01]  /*4080*/  F2FP.SATFINITE.E5M2.F32.PACK_AB_MERGE_C R79, RZ, R79, RZ ;  /* 0x0000004fff4f723e */ /* 0x000fe200048060ff */
[----:B------:R-:W-:Y:S01]  /*4090*/  FMUL R15, R64, UR30 ;  /* 0x0000001e400f7c20 */ /* 0x000fe20008400000 */
[----:B------:R-:W-:Y:S01]  /*40a0*/  F2FP.SATFINITE.E5M2.F32.PACK_AB_MERGE_C R47, RZ, R47, RZ ;  /* 0x0000002fff2f723e */ /* 0x000fe200048060ff */
[----:B------:R-:W-:Y:S01]  /*40b0*/  @!P3 FFMA R7, R25, R70, R25 ;  /* 0x000000461907b223 */ /* 0x000fe20000000019 */
[----:B------:R-:W-:-:S02]  /*40c0*/  PRMT R24, R79, 0x7104, RZ ;  /* 0x000071044f187816 */ /* 0x000fc400000000ff */
[----:B------:R-:W-:Y:S02]  /*40d0*/  LOP3.LUT R25, R47, 0xff, RZ, 0xc0, !PT ;  /* 0x000000ff2f197812 */ /* 0x000fe400078ec0ff */
[----:B------:R-:W-:Y:S02]  /*40e0*/  F2FP.SATFINITE.E5M2.F32.PACK_AB_MERGE_C R60, RZ, R60, RZ ;  /* 0x0000003cff3c723e */ /* 0x000fe400048060ff */
[----:B------:R-:W-:Y:S02]  /*40f0*/  F2FP.SATFINITE.E5M2.F32.PACK_AB_MERGE_C R15, RZ, R15, RZ ;  /* 0x0000000fff0f723e */ /* 0x000fe400048060ff */
        /* <DEDUP_REMOVED lines=97> */
.L_x_24979:
[----:B------:R-:W-:Y:S05]  /*4710*/  BSYNC.RECONVERGENT B0 ;  /* 0x0000000000007941 */ /* 0x000fea0003800200 */
.L_x_24978:
        /* <DEDUP_REMOVED lines=13> */
.L_x_24981:
[----:B------:R-:W-:Y:S05]  /*47f0*/  BSYNC.RECONVERGENT B0 ;  /* 0x0000000000007941 */ /* 0x000fea0003800200 */
.L_x_24980:
        /* <DEDUP_REMOVED lines=17> */
.L_x_24983:
[----:B------:R-:W-:Y:S05]  /*4910*/  BSYNC.RECONVERGENT B0 ;  /* 0x0000000000007941 */ /* 0x000fea0003800200 */
.L_x_24982:
        /* <DEDUP_REMOVED lines=18> */
.L_x_24985:
[----:B------:R-:W-:Y:S05]  /*4a40*/  BSYNC.RECONVERGENT B0 ;  /* 0x0000000000007941 */ /* 0x000fea0003800200 */
.L_x_24984:
        /* <DEDUP_REMOVED lines=16> */
.L_x_24987:
[----:B------:R-:W-:Y:S05]  /*4b50*/  BSYNC.RECONVERGENT B0 ;  /* 0x0000000000007941 */ /* 0x000fea0003800200 */
.L_x_24986:
[----:B012-4-:R-:W-:Y:S01]  /*4b60*/  FMUL R30, R57, UR30 ;  /* 0x0000001e391e7c20 */ /* 0x017fe20008400000 */
[----:B---3--:R-:W-:Y:S01]  /*4b70*/  FMUL R31, R62, UR30 ;  /* 0x0000001e3e1f7c20 */ /* 0x008fe20008400000 */
[----:B------:R-:W-:Y:S01]  /*4b80*/  LOP3.LUT R48, R82, 0xff, RZ, 0xc0, !PT ;  /* 0x000000ff52307812 */ /* 0x000fe200078ec0ff */
[-C--:B------:R-:W-:Y:S01]  /*4b90*/  FFMA R65, R65, R6.reuse, 0.5 ;  /* 0x3f00000041417423 */ /* 0x080fe20000000006 */
[----:B------:R-:W-:Y:S01]  /*4ba0*/  FMNMX3 R85, |R50|, R85, |R83|, !PT ;  /* 0x0000005532557276 */ /* 0x000fe20007800653 */
[----:B------:R-:W-:Y:S01]  /*4bb0*/  FFMA R53, R53, R6, 0.5 ;  /* 0x3f00000035357423 */ /* 0x000fe20000000006 */
[----:B------:R-:W-:Y:S01]  /*4bc0*/  F2FP.SATFINITE.E5M2.F32.PACK_AB_MERGE_C R88, RZ, R30, RZ ;  /* 0x0000001eff58723e */ /* 0x000fe200048060ff */
[----:B------:R-:W-:Y:S01]  /*4bd0*/  FMUL R30, R67, UR30 ;  /* 0x0000001e431e7c20 */ /* 0x000fe20008400000 */
[----:B------:R-:W-:Y:S01]  /*4be0*/  F2FP.SATFINITE.E5M2.F32.PACK_AB_MERGE_C R31, RZ, R31, RZ ;  /* 0x0000001fff1f723e */ /* 0x000fe200048060ff */
[----:B------:R-:W-:Y:S01]  /*4bf0*/  FMUL R65, R40, R65 ;  /* 0x0000004128417220 */ /* 0x000fe20000400000 */
[----:B------:R-:W-:Y:S01]  /*4c00*/  LOP3.LUT R40, R86, 0xff, RZ, 0xc0, !PT ;  /* 0x000000ff56287812 */ /* 0x000fe200078ec0ff */
[-C--:B------:R-:W-:Y:S01]  /*4c10*/  FFMA R63, R63, R6.reuse, 0.5 ;  /* 0x3f0000003f3f7423 */ /* 0x080fe20000000006 */
[----:B------:R-:W-:Y:S01]  /*4c20*/  PRMT R47, R31, 0x7104, RZ ;  /* 0x000071041f2f7816 */ /* 0x000fe200000000ff */
[----:B------:R-:W-:Y:S01]  /*4c30*/  FFMA R51, R51, R6, 0.5 ;  /* 0x3f00000033337423 */ /* 0x000fe20000000006 */
[----:B------:R-:W-:-:S02]  /*4c40*/  F2FP.SATFINITE.E5M2.F32.PACK_AB_MERGE_C R82, RZ, R30, RZ ;  /* 0x0000001eff52723e */ /* 0x000fc400048060ff */
        /* <DEDUP_REMOVED lines=16> */
[----:B------:R-:W-:Y:S02]  /*4d50*/  F2FP.SATFINITE.E5M2.F32.PACK_AB_MERGE_C R61, RZ, R61, RZ ;  /* 0x0000003dff3d723e */ /* 0x000fe400048060ff */
[----:B------:R-:W-:Y:S01]  /*4d60*/  F2FP.SATFINITE.E5M2.F32.PACK_AB_MERGE_C R59, RZ, R59, RZ ;  /* 0x0000003bff3b723e */ /* 0x000fe200048060ff */
[----:B------:R-:W-:-:S03]  /*4d70*/  FMUL R30, R97, UR30 ;  /* 0x0000001e611e7c20 */ /* 0x000fc60008400000 */
[----:B------:R-:W-:Y:S02]  /*4d80*/  PRMT R37, R59, 0x7104, RZ ;  /* 0x000071043b257816 */ /* 0x000fe400000000ff */
[----:B------:R-:W-:Y:S02]  /*4d90*/  F2FP.SATFINITE.E5M2.F32.PACK_AB_MERGE_C R86, RZ, R30, RZ ;  /* 0x0000001eff56723e */ /* 0x000fe400048060ff */
        /* <DEDUP_REMOVED lines=74> */
[----:B------:R-:W-:Y:S02]  /*5240*/  F2FP.SATFINITE.E5M2.F32.PACK_AB_MERGE_C R63, RZ, R28, RZ ;  /* 0x0000001cff3f723e */ /* 0x000fe400048060ff */
[----:B------:R-:W-:Y:S02]  /*5250*/  F2FP.SATFINITE.E5M2.F32.PACK_AB_MERGE_C R81, RZ, R23, RZ ;  /* 0x00000017ff51723e */ /* 0x000fe400048060ff */
[----:B------:R-:W-:Y:S02]  /*5260*/  F2FP.SATFINITE.E5M2.F32.PACK_AB_MERGE_C R23, RZ, R26, RZ ;  /* 0x0000001aff17723e */ /* 0x000fe400048060ff */
        /* <DEDUP_REMOVED lines=31> */
.L_x_24989:
[----:B------:R-:W-:Y:S05]  /*5460*/  BSYNC.RECONVERGENT B0 ;  /* 0x0000000000007941 */ /* 0x000fea0003800200 */
.L_x_24988:
        /* <DEDUP_REMOVED lines=16> */
.L_x_24991:
[----:B------:R-:W-:Y:S05]  /*5570*/  BSYNC.RECONVERGENT B0 ;  /* 0x0000000000007941 */ /* 0x000fea0003800200 */
.L_x_24990:
        /* <DEDUP_REMOVED lines=51> */
.L_x_24993:
[----:B------:R-:W-:Y:S05]  /*58b0*/  BSYNC.RECONVERGENT B0 ;  /* 0x0000000000007941 */ /* 0x000fea0003800200 */
.L_x_24992:
        /* <DEDUP_REMOVED lines=557> */
[----:B------:R-:W-:Y:S01]  /*7b90*/  F2FP.SATFINITE.E5M2.F32.PACK_AB_MERGE_C R24, RZ, R24, RZ ;  /* 0x00000018ff18723e */ /* 0x000fe200048060ff */
[----:B------:R-:W-:Y:S01]  /*7ba0*/  FMUL R83, R91, UR30 ;  /* 0x0000001e5b537c20 */ /* 0x000fe20008400000 */
[----:B------:R-:W-:Y:S02]  /*7bb0*/  FMUL R38, R70, R39 ;  /* 0x0000002746267220 */ /* 0x000fe40000400000 */
[----:B------:R-:W-:Y:S02]  /*7bc0*/  LOP3.LUT R76, R24, 0xff, RZ, 0xc0, !PT ;  /* 0x000000ff184c7812 */ /* 0x000fe400078ec0ff */
[----:B------:R-:W0:Y:S01]  /*7bd0*/  S2R R24, SR_TID.X ;  /* 0x0000000000187919 */ /* 0x000e220000002100 */
[----:B------:R-:W-:Y:S01]  /*7be0*/  F2FP.SATFINITE.E5M2.F32.PACK_AB_MERGE_C R87, RZ, R87, RZ ;  /* 0x00000057ff57723e */ /* 0x000fe200048060ff */
[----:B------:R-:W-:Y:S01]  /*7bf0*/  FMUL R70, R38, UR30 ;  /* 0x0000001e26467c20 */ /* 0x000fe20008400000 */
[----:B------:R-:W-:Y:S02]  /*7c00*/  F2FP.SATFINITE.E5M2.F32.PACK_AB_MERGE_C R83, RZ, R83, RZ ;  /* 0x00000053ff53723e */ /* 0x000fe400048060ff */
[----:B------:R-:W-:-:S02]  /*7c10*/  LOP3.LUT R40, R87, 0xff, RZ, 0xc0, !PT ;  /* 0x000000ff57287812 */ /* 0x000fc400078ec0ff */
[----:B------:R-:W-:Y:S02]  /*7c20*/  PRMT R39, R83, 0x7104, RZ ;  /* 0x0000710453277816 */ /* 0x000fe400000000ff */
[----:B------:R-:W-:Y:S02]  /*7c30*/  F2FP.SATFINITE.E5M2.F32.PACK_AB_MERGE_C R70, RZ, R70, RZ ;  /* 0x00000046ff46723e */ /* 0x000fe400048060ff */
        /* <DEDUP_REMOVED lines=55> */
.L_x_24995:
[----:B------:R-:W-:Y:S05]  /*7fb0*/  BSYNC.RECONVERGENT B0 ;  /* 0x0000000000007941 */ /* 0x000fea0003800200 */
.L_x_24994:
[----:B0-----:R-:W-:Y:S01]  /*7fc0*/  FMUL R30, R41, UR30 ;  /* 0x0000001e291e7c20 */ /* 0x001fe20008400000 */
[----:B------:R-:W-:Y:S01]  /*7fd0*/  FMUL R78, R78, UR30 ;  /* 0x0000001e4e4e7c20 */ /* 0x000fe20008400000 */
[----:B------:R-:W-:Y:S01]  /*7fe0*/  FMUL R31, R82, UR30 ;  /* 0x0000001e521f7c20 */ /* 0x000fe20008400000 */
[----:B------:R-:W-:Y:S01]  /*7ff0*/  FMUL R33, R33, UR30 ;  /* 0x0000001e21217c20 */ /* 0x000fe20008400000 */
[----:B------:R-:W-:Y:S01]  /*8000*/  FMUL R90, R32, UR30 ;  /* 0x0000001e205a7c20 */ /* 0x000fe20008400000 */
[----:B------:R-:W-:Y:S01]  /*8010*/  F2FP.SATFINITE.E5M2.F32.PACK_AB_MERGE_C R82, RZ, R30, RZ ;  /* 0x0000001eff52723e */ /* 0x000fe200048060ff */
[----:B------:R-:W-:Y:S01]  /*8020*/  FMUL R30, R35, UR30 ;  /* 0x0000001e231e7c20 */ /* 0x000fe20008400000 */
        /* <DEDUP_REMOVED lines=9> */
[----:B------:R-:W-:Y:S01]  /*80c0*/  F2FP.SATFINITE.E5M2.F32.PACK_AB_MERGE_C R78, RZ, R31, RZ ;  /* 0x0000001fff4e723e */ /* 0x000fe200048060ff */
        /* <DEDUP_REMOVED lines=36> */
.L_x_24997:
[----:B------:R-:W-:Y:S05]  /*8310*/  BSYNC.RECONVERGENT B0 ;  /* 0x0000000000007941 */ /* 0x000fea0003800200 */
.L_x_24996:
        /* <DEDUP_REMOVED lines=24> */
.L_x_24999:
[----:B------:R-:W-:Y:S05]  /*84a0*/  BSYNC.RECONVERGENT B0 ;  /* 0x0000000000007941 */ /* 0x000fea0003800200 */
.L_x_24998:
        /* <DEDUP_REMOVED lines=22> */
.L_x_25001:
[----:B------:R-:W-:Y:S05]  /*8610*/  BSYNC.RECONVERGENT B0 ;  /* 0x0000000000007941 */ /* 0x000fea0003800200 */
.L_x_25000:
        /* <DEDUP_REMOVED lines=19> */
.L_x_25003:
[----:B------:R-:W-:Y:S05]  /*8750*/  BSYNC.RECONVERGENT B0 ;  /* 0x0000000000007941 */ /* 0x000fea0003800200 */
.L_x_25002:
        /* <DEDUP_REMOVED lines=20> */
.L_x_25005:
[----:B------:R-:W-:Y:S05]  /*88a0*/  BSYNC.RECONVERGENT B0 ;  /* 0x0000000000007941 */ /* 0x000fea0003800200 */
.L_x_25004:
        /* <DEDUP_REMOVED lines=23> */
.L_x_25007:
[----:B------:R-:W-:Y:S05]  /*8a20*/  BSYNC.RECONVERGENT B0 ;  /* 0x0000000000007941 */ /* 0x000fea0003800200 */
.L_x_25006:
        /* <DEDUP_REMOVED lines=23> */
.L_x_25009:
[----:B------:R-:W-:Y:S05]  /*8ba0*/  BSYNC.RECONVERGENT B0 ;  /* 0x0000000000007941 */ /* 0x000fea0003800200 */
.L_x_25008:
        /* <DEDUP_REMOVED lines=890> */
.L_x_25011:
[----:B------:R-:W-:Y:S05]  /*c350*/  BSYNC.RECONVERGENT B0 ;  /* 0x0000000000007941 */ /* 0x000fea0003800200 */
.L_x_25010:
[----:B------:R-:W-:Y:S01]  /*c360*/  FMUL R94, R89, UR30 ;  /* 0x0000001e595e7c20 */ /* 0x000fe20008400000 */
[----:B------:R-:W-:Y:S01]  /*c370*/  FMUL R65, R60, UR30 ;  /* 0x0000001e3c417c20 */ /* 0x000fe20008400000 */
[----:B------:R-:W-:Y:S01]  /*c380*/  F2FP.SATFINITE.E5M2.F32.PACK_AB_MERGE_C R22, RZ, R22, RZ ;  /* 0x00000016ff16723e */ /* 0x000fe200048060ff */
[----:B------:R-:W-:Y:S01]  /*c390*/  BSSY.RECONVERGENT B0, `(.L_x_25012) ;  /* 0x000001d000007945 */ /* 0x000fe20003800200 */
        /* <DEDUP_REMOVED lines=28> */
.L_x_25013:
[----:B------:R-:W-:Y:S05]  /*c560*/  BSYNC.RECONVERGENT B0 ;  /* 0x0000000000007941 */ /* 0x000fea0003800200 */
.L_x_25012:
        /* <DEDUP_REMOVED lines=22> */
.L_x_25015:
[----:B------:R-:W-:Y:S05]  /*c6d0*/  BSYNC.RECONVERGENT B0 ;  /* 0x0000000000007941 */ /* 0x000fea0003800200 */
.L_x_25014:
        /* <DEDUP_REMOVED lines=21> */
.L_x_25017:
[----:B------:R-:W-:Y:S05]  /*c830*/  BSYNC.RECONVERGENT B0 ;  /* 0x0000000000007941 */ /* 0x000fea0003800200 */
.L_x_25016:
        /* <DEDUP_REMOVED lines=21> */
.L_x_25019:
[----:B------:R-:W-:Y:S05]  /*c990*/  BSYNC.RECONVERGENT B0 ;  /* 0x0000000000007941 */ /* 0x000fea0003800200 */
.L_x_25018:
        /* <DEDUP_REMOVED lines=42> */
.L_x_25021:
[----:B------:R-:W-:Y:S05]  /*cc40*/  BSYNC.RECONVERGENT B0 ;  /* 0x0000000000007941 */ /* 0x000fea0003800200 */
.L_x_25020:
        /* <DEDUP_REMOVED lines=24> */
.L_x_25023:
[----:B------:R-:W-:Y:S05]  /*cdd0*/  BSYNC.RECONVERGENT B0 ;  /* 0x0000000000007941 */ /* 0x000fea0003800200 */
.L_x_25022:
        /* <DEDUP_REMOVED lines=447> */
[----:B------:R-:W-:Y:S01]  /*e9d0*/  F2FP.SATFINITE.E5M2.F32.PACK_AB_MERGE_C R54, RZ, R54, RZ ;  /* 0x00000036ff36723e */ /* 0x000fe200048060ff */
        /* <DEDUP_REMOVED lines=163> */
[----:B------:R-:W-:Y:S01]  /*f410*/  F2FP.SATFINITE.E5M2.F32.PACK_AB_MERGE_C R71, RZ, R71, RZ ;  /* 0x00000047ff47723e */ /* 0x000fe200048060ff */
        /* <DEDUP_REMOVED lines=86> */
[----:B------:R-:W-:Y:S02]  /*f980*/  F2FP.SATFINITE.E5M2.F32.PACK_AB_MERGE_C R74, RZ, R74, RZ ;  /* 0x0000004aff4a723e */ /* 0x000fe400048060ff */
        /* <DEDUP_REMOVED lines=23> */
[----:B------:R-:W-:Y:S02]  /*fb00*/  F2FP.SATFINITE.E5M2.F32.PACK_AB_MERGE_C R76, RZ, R76, RZ ;  /* 0x0000004cff4c723e */ /* 0x000fe400048060ff */
        /* <DEDUP_REMOVED lines=43> */
[----:B------:R-:W-:Y:S02]  /*fdc0*/  F2FP.SATFINITE.E5M2.F32.PACK_AB_MERGE_C R72, RZ, R72, RZ ;  /* 0x00000048ff48723e */ /* 0x000fe400048060ff */
[--C-:B------:R-:W-:Y:S01]  /*fdd0*/  LOP3.LUT R5, R5, 0x80000000, R32.reuse, 0xb8, !PT ;  /* 0x8000000005057812 */ /* 0x100fe200078eb820 */
[----:B------:R-:W-:Y:S01]  /*fde0*/  @!P2 FFMA R5, R32, R93, R32 ;  /* 0x0000005d2005a223 */ /* 0x000fe20000000020 */
[----:B------:R-:W-:Y:S01]  /*fdf0*/  FFMA R32, R57, R6, 0.5 ;  /* 0x3f00000039207423 */ /* 0x000fe20000000006 */
[----:B------:R-:W-:Y:S01]  /*fe00*/  FMUL R57, R70, UR30 ;  /* 0x0000001e46397c20 */ /* 0x000fe20008400000 */
[----:B------:R-:W-:Y:S02]  /*fe10*/  LOP3.LUT R93, R24, 0x1f, RZ, 0xc0, !PT ;  /* 0x0000001f185d7812 */ /* 0x000fe400078ec0ff */
[----:B------:R-:W-:Y:S01]  /*fe20*/  FMUL R32, R43, R32 ;  /* 0x000000202b207220 */ /* 0x000fe20000400000 */
[----:B------:R-:W-:-:S02]  /*fe30*/  LEA R43, R0, 0x3, 0x2 ;  /* 0x00000003002b7811 */ /* 0x000fc400078e10ff */
[----:B------:R-:W-:Y:S01]  /*fe40*/  F2FP.SATFINITE.E5M2.F32.PACK_AB_MERGE_C R57, RZ, R57, RZ ;  /* 0x00000039ff39723e */ /* 0x000fe200048060ff */
        /* <DEDUP_REMOVED lines=13> */
[----:B------:R-:W-:Y:S01]  /*ff20*/  F2FP.SATFINITE.E5M2.F32.PACK_AB_MERGE_C R43, RZ, R43, RZ ;  /* 0x0000002bff2b723e */ /* 0x000fe200048060ff */
[----:B------:R-:W-:Y:S01]  /*ff30*/  FFMA R80, R53, R6, 0.5 ;  /* 0x3f00000035507423 */ /* 0x000fe20000000006 */
[----:B------:R-:W-:Y:S01]  /*ff40*/  FMNMX3 R31, |R33|, R31, |R66|, !PT ;  /* 0x0000001f211f7276 */ /* 0x000fe20007800642 */
[----:B------:R-:W-:Y:S01]  /*ff50*/  FMUL R66, R66, UR30 ;  /* 0x0000001e42427c20 */ /* 0x000fe20008400000 */
[----:B------:R-:W-:Y:S01]  /*ff60*/  SHF.L.U32 R20, R43, 0x10, RZ ;  /* 0x000000102b147819 */ /* 0x000fe200000006ff */
[----:B------:R-:W-:Y:S01]  /*ff70*/  FMUL R97, R25, R80 ;  /* 0x0000005019617220 */ /* 0x000fe20000400000 */
[----:B------:R-:W-:Y:S01]  /*ff80*/  FMNMX R31, |R64|, R31, !PT ;  /* 0x0000001f401f7209 */ /* 0x000fe20007800200 */
[----:B------:R-:W-:Y:S01]  /*ff90*/  FFMA R80, R61, R6, 0.5 ;  /* 0x3f0000003d507423 */ /* 0x000fe20000000006 */
[----:B------:R-:W-:Y:S01]  /*ffa0*/  F2FP.SATFINITE.E5M2.F32.PACK_AB_MERGE_C R55, RZ, R66, RZ ;  /* 0x00000042ff37723e */ /* 0x000fe200048060ff */
[----:B------:R-:W-:Y:S01]  /*ffb0*/  FMUL R66, R4, UR30 ;  /* 0x0000001e04427c20 */ /* 0x000fe20008400000 */
[----:B------:R-:W-:Y:S01]  /*ffc0*/  FMNMX3 R29, |R40|, R31, |R81|, !PT ;  /* 0x0000001f281d7276 */ /* 0x000fe20007800651 */
[----:B------:R-:W-:Y:S01]  /*ffd0*/  FMUL R31, R64, UR30 ;  /* 0x0000001e401f7c20 */ /* 0x000fe20008400000 */
[----:B------:R-:W-:Y:S01]  /*ffe0*/  F2FP.SATFINITE.E5M2.F32.PACK_AB_MERGE_C R64, RZ, R91, RZ ;  /* 0x0000005bff40723e */ /* 0x000fe200048060ff */
[----:B------:R-:W-:Y:S01]  /*fff0*/  FMUL R80, R59, R80 ;  /* 0x000000503b507220 */ /* 0x000fe20000400000 */
[----:B------:R-:W-:Y:S01]  /*10000*/  FMNMX3 R69, |R105|, R29, |R70|, !PT ;  /* 0x0000001d69457276 */ /* 0x000fe20007800646 */
[----:B------:R-:W-:Y:S01]  /*10010*/  FMUL R70, R33, UR30 ;  /* 0x0000001e21467c20 */ /* 0x000fe20008400000 */
[----:B------:R-:W-:Y:S01]  /*10020*/  F2FP.SATFINITE.E5M2.F32.PACK_AB_MERGE_C R31, RZ, R31, RZ ;  /* 0x0000001fff1f723e */ /* 0x000fe200048060ff */
        /* <DEDUP_REMOVED lines=14> */
[----:B------:R-:W-:-:S02]  /*10110*/  F2FP.SATFINITE.E5M2.F32.PACK_AB_MERGE_C R70, RZ, R70, RZ ;  /* 0x00000046ff46723e */ /* 0x000fc400048060ff */
[----:B------:R-:W-:Y:S02]  /*10120*/  LOP3.LUT R29, R29, 0xffff, RZ, 0xc0, !PT ;  /* 0x0000ffff1d1d7812 */ /* 0x000fe400078ec0ff */
[----:B------:R-:W-:Y:S02]  /*10130*/  LOP3.LUT R33, R72, 0xff, RZ, 0xc0, !PT ;  /* 0x000000ff48217812 */ /* 0x000fe400078ec0ff */
[----:B------:R-:W-:Y:S02]  /*10140*/  LOP3.LUT R29, R29, 0xff0000, R20, 0xf8, !PT ;  /* 0x00ff00001d1d7812 */ /* 0x000fe400078ef814 */
[----:B------:R-:W-:Y:S02]  /*10150*/  SHF.L.U32 R20, R71, 0x10, RZ ;  /* 0x0000001047147819 */ /* 0x000fe400000006ff */
[----:B------:R-:W-:Y:S02]  /*10160*/  F2FP.SATFINITE.E5M2.F32.PACK_AB_MERGE_C R68, RZ, R68, RZ ;  /* 0x00000044ff44723e */ /* 0x000fe400048060ff */
[----:B------:R-:W-:-:S02]  /*10170*/  FMNMX3 R95, |R89|, R95, |R4|, !PT ;  /* 0x0000005f595f7276 */ /* 0x000fc40007800604 */
[----:B------:R-:W-:Y:S02]  /*10180*/  LEA R33, R70, R33, 0x8 ;  /* 0x0000002146217211 */ /* 0x000fe400078e40ff */
[----:B------:R-:W-:Y:S02]  /*10190*/  LOP3.LUT R20, R20, 0xff0000, RZ, 0xc0, !PT ;  /* 0x00ff000014147812 */ /* 0x000fe400078ec0ff */
[----:B------:R-:W-:Y:S02]  /*101a0*/  LOP3.LUT R4, R68, 0xffff, RZ, 0xc0, !PT ;  /* 0x0000ffff44047812 */ /* 0x000fe400078ec0ff */
[----:B------:R-:W-:Y:S02]  /*101b0*/  F2FP.SATFINITE.E5M2.F32.PACK_AB_MERGE_C R69, RZ, R69, RZ ;  /* 0x00000045ff45723e */ /* 0x000fe400048060ff */
[----:B------:R-:W-:Y:S02]  /*101c0*/  LOP3.LUT R33, R20, 0xffff, R33, 0xf8, !PT ;  /* 0x0000ffff14217812 */ /* 0x000fe400078ef821 */
[----:B------:R-:W-:-:S02]  /*101d0*/  SHF.L.U32 R4, R4, 0x18, RZ ;  /* 0x0000001804047819 */ /* 0x000fc400000006ff */
[----:B------:R-:W-:Y:S02]  /*101e0*/  LOP3.LUT R20, R69, 0xffff, RZ, 0xc0, !PT ;  /* 0x0000ffff45147812 */ /* 0x000fe400078ec0ff */
[----:B------:R-:W-:Y:S01]  /*101f0*/  LOP3.LUT R4, R29, 0xff000000, R4, 0xf8, !PT ;  /* 0xff0000001d047812 */ /* 0x000fe200078ef804 */
[----:B------:R-:W-:Y:S01]  /*10200*/  FFMA R29, R103, R6, 0.5 ;  /* 0x3f000000671d7423 */ /* 0x000fe20000000006 */
[----:B------:R-:W-:Y:S02]  /*10210*/  SHF.L.U32 R20, R20, 0x18, RZ ;  /* 0x0000001814147819 */ /* 0x000fe400000006ff */
[----:B------:R-:W-:Y:S01]  /*10220*/  F2FP.SATFINITE.E5M2.F32.PACK_AB_MERGE_C R40, RZ, R75, RZ ;  /* 0x0000004bff28723e */ /* 0x000fe200048060ff */
[----:B------:R-:W-:Y:S01]  /*10230*/  FMUL R29, R14, R29 ;  /* 0x0000001d0e1d7220 */ /* 0x000fe20000400000 */
[----:B------:R-:W-:Y:S01]  /*10240*/  LOP3.LUT R32, R33, 0xff000000, R20, 0xf8, !PT ;  /* 0xff00000021207812 */ /* 0x000fe200078ef814 */
[----:B------:R-:W-:Y:S01]  /*10250*/  FMUL R75, R88, UR30 ;  /* 0x0000001e584b7c20 */ /* 0x000fe20008400000 */
[----:B------:R-:W-:-:S02]  /*10260*/  LOP3.LUT R33, R76, 0xff, RZ, 0xc0, !PT ;  /* 0x000000ff4c217812 */ /* 0x000fc400078ec0ff */
[----:B------:R-:W-:Y:S02]  /*10270*/  SHF.L.U32 R14, R40, 0x10, RZ ;  /* 0x00000010280e7819 */ /* 0x000fe400000006ff */
[----:B------:R-:W-:Y:S02]  /*10280*/  LEA R33, R54, R33, 0x8 ;  /* 0x0000002136217211 */ /* 0x000fe400078e40ff */
[----:B------:R-:W-:Y:S02]  /*10290*/  LOP3.LUT R14, R14, 0xff0000, RZ, 0xc0, !PT ;  /* 0x00ff00000e0e7812 */ /* 0x000fe400078ec0ff */
[----:B------:R-:W-:Y:S02]  /*102a0*/  F2FP.SATFINITE.E5M2.F32.PACK_AB_MERGE_C R75, RZ, R75, RZ ;  /* 0x0000004bff4b723e */ /* 0x000fe400048060ff */
[----:B------:R-:W-:Y:S02]  /*102b0*/  LOP3.LUT R33, R14, 0xffff, R33, 0xf8, !PT ;  /* 0x0000ffff0e217812 */ /* 0x000fe400078ef821 */
[----:B------:R-:W-:-:S02]  /*102c0*/  LOP3.LUT R14, R75, 0xffff, RZ, 0xc0, !PT ;  /* 0x0000ffff4b0e7812 */ /* 0x000fc400078ec0ff */
[----:B------:R-:W-:Y:S02]  /*102d0*/  F2FP.SATFINITE.E5M2.F32.PACK_AB_MERGE_C R25, RZ, R25, RZ ;  /* 0x00000019ff19723e */ /* 0x000fe400048060ff */
[----:B------:R-:W-:Y:S02]  /*102e0*/  SHF.L.U32 R14, R14, 0x18, RZ ;  /* 0x000000180e0e7819 */ /* 0x000fe400000006ff */
[----:B------:R-:W-:Y:S02]  /*102f0*/  F2FP.SATFINITE.E5M2.F32.PACK_AB_MERGE_C R59, RZ, R59, RZ ;  /* 0x0000003bff3b723e */ /* 0x000fe400048060ff */
[----:B------:R-:W-:Y:S02]  /*10300*/  LOP3.LUT R14, R33, 0xff000000, R14, 0xf8, !PT ;  /* 0xff000000210e7812 */ /* 0x000fe400078ef80e */
[----:B------:R-:W-:Y:S02]  /*10310*/  FMNMX3 R95, |R88|, R95, |R101|, !PT ;  /* 0x0000005f585f7276 */ /* 0x000fe40007800665 */
        /* <DEDUP_REMOVED lines=38> */
[----:B------:R-:W-:Y:S02]  /*10580*/  F2FP.SATFINITE.E5M2.F32.PACK_AB_MERGE_C R62, RZ, R88, RZ ;  /* 0x00000058ff3e723e */ /* 0x000fe400048060ff */
        /* <DEDUP_REMOVED lines=9> */
[----:B------:R-:W-:Y:S02]  /*10620*/  F2FP.SATFINITE.E5M2.F32.PACK_AB_MERGE_C R38, RZ, R38, RZ ;  /* 0x00000026ff26723e */ /* 0x000fe400048060ff */
[----:B------:R-:W-:Y:S01]  /*10630*/  LOP3.LUT R99, R44, 0xf8, RZ, 0xc0, !PT ;  /* 0x000000f82c637812 */ /* 0x000fe200078ec0ff */
[----:B------:R-:W-:Y:S01]  /*10640*/  FMUL R44, R7, UR30 ;  /* 0x0000001e072c7c20 */ /* 0x000fe20008400000 */
[----:B------:R-:W-:Y:S01]  /*10650*/  F2FP.SATFINITE.E5M2.F32.PACK_AB_MERGE_C R60, RZ, R60, RZ ;  /* 0x0000003cff3c723e */ /* 0x000fe200048060ff */
[----:B0-----:R-:W-:Y:S01]  /*10660*/  FMUL R8, R16, UR30 ;  /* 0x0000001e10087c20 */ /* 0x001fe20008400000 */
[----:B------:R-:W-:Y:S01]  /*10670*/  IADD3 R39, PT, PT, R30, R99, RZ ;  /* 0x000000631e277210 */ /* 0x000fe20007ffe0ff */
[----:B------:R-:W-:Y:S01]  /*10680*/  FFMA R16, R5, R6, 0.5 ;  /* 0x3f00000005107423 */ /* 0x000fe20000000006 */
[----:B------:R-:W-:-:S02]  /*10690*/  F2FP.SATFINITE.E5M2.F32.PACK_AB_MERGE_C R44, RZ, R44, RZ ;  /* 0x0000002cff2c723e */ /* 0x000fc400048060ff */
        /* <DEDUP_REMOVED lines=41> */
.L_x_25025:
[----:B------:R-:W-:Y:S05]  /*10930*/  BSYNC.RECONVERGENT B0 ;  /* 0x0000000000007941 */ /* 0x000fea0003800200 */
.L_x_25024:
        /* <DEDUP_REMOVED lines=15> */
.L_x_25027:
[----:B------:R-:W-:Y:S05]  /*10a30*/  BSYNC.RECONVERGENT B0 ;  /* 0x0000000000007941 */ /* 0x000fea0003800200 */
.L_x_25026:
        /* <DEDUP_REMOVED lines=13> */
.L_x_25029:
[----:B------:R-:W-:Y:S05]  /*10b10*/  BSYNC.RECONVERGENT B0 ;  /* 0x0000000000007941 */ /* 0x000fea0003800200 */
.L_x_25028:
        /* <DEDUP_REMOVED lines=17> */
.L_x_25031:
[----:B------:R-:W-:Y:S05]  /*10c30*/  BSYNC.RECONVERGENT B0 ;  /* 0x0000000000007941 */ /* 0x000fea0003800200 */
.L_x_25030:
        /* <DEDUP_REMOVED lines=16> */
.L_x_25033:
[----:B------:R-:W-:Y:S05]  /*10d40*/  BSYNC.RECONVERGENT B0 ;  /* 0x0000000000007941 */ /* 0x000fea0003800200 */
.L_x_25032:
        /* <DEDUP_REMOVED lines=16> */
.L_x_25035:
[----:B------:R-:W-:Y:S05]  /*10e50*/  BSYNC.RECONVERGENT B0 ;  /* 0x0000000000007941 */ /* 0x000fea0003800200 */
.L_x_25034:
        /* <DEDUP_REMOVED lines=18> */
.L_x_25037:
[----:B------:R-:W-:Y:S05]  /*10f80*/  BSYNC.RECONVERGENT B0 ;  /* 0x0000000000007941 */ /* 0x000fea0003800200 */
.L_x_25036:
        /* <DEDUP_REMOVED lines=27> */
.L_x_25039:
[----:B------:R-:W-:Y:S05]  /*11140*/  BSYNC.RECONVERGENT B0 ;  /* 0x0000000000007941 */ /* 0x000fea0003800200 */
.L_x_25038:
[----:B------:R-:W-:Y:S01]  /*11150*/  BSSY.RECONVERGENT B0, `(.L_x_25040) ;  /* 0x0000014000007945 */ /* 0x000fe20003800200 */
[----:B------:R-:W-:Y:S02]  /*11160*/  F2FP.SATFINITE.E5M2.F32.PACK_AB_MERGE_C R22, RZ, R11, RZ ;  /* 0x0000000bff16723e */ /* 0x000fe400048060ff */
        /* <DEDUP_REMOVED lines=18> */
.L_x_25041:
[----:B------:R-:W-:Y:S05]  /*11290*/  BSYNC.RECONVERGENT B0 ;  /* 0x0000000000007941 */ /* 0x000fea0003800200 */
.L_x_25040:
        /* <DEDUP_REMOVED lines=42> */
.L_x_25046:
        /* <DEDUP_REMOVED lines=48> */
.L_x_25045:
[----:B------:R-:W-:Y:S05]  /*11840*/  BSYNC.RECONVERGENT B1 ;  /* 0x0000000000017941 */ /* 0x000fea0003800200 */
.L_x_25044:
        /* <DEDUP_REMOVED lines=35> */
.L_x_25043:
[----:B------:R-:W-:Y:S05]  /*11a80*/  BSYNC.RECONVERGENT B0 ;  /* 0x0000000000007941 */ /* 0x000fea0003800200 */
.L_x_25042:
        /* <DEDUP_REMOVED lines=28> */
.L_x_25051:
        /* <DEDUP_REMOVED lines=48> */
.L_x_25050:
[----:B------:R-:W-:Y:S05]  /*11f50*/  BSYNC.RECONVERGENT B1 ;  /* 0x0000000000017941 */ /* 0x000fea0003800200 */
.L_x_25049:
        /* <DEDUP_REMOVED lines=35> */
.L_x_25048:
[----:B------:R-:W-:Y:S05]  /*12190*/  BSYNC.RECONVERGENT B0 ;  /* 0x0000000000007941 */ /* 0x000fea0003800200 */
.L_x_25047:
        /* <DEDUP_REMOVED lines=27> */
.L_x_25056:
        /* <DEDUP_REMOVED lines=48> */
.L_x_25055:
[----:B------:R-:W-:Y:S05]  /*12650*/  BSYNC.RECONVERGENT B1 ;  /* 0x0000000000017941 */ /* 0x000fea0003800200 */
.L_x_25054:
        /* <DEDUP_REMOVED lines=35> */
.L_x_25053:
[----:B------:R-:W-:Y:S05]  /*12890*/  BSYNC.RECONVERGENT B0 ;  /* 0x0000000000007941 */ /* 0x000fea0003800200 */
.L_x_25052:
        /* <DEDUP_REMOVED lines=25> */
.L_x_25061:
        /* <DEDUP_REMOVED lines=48> */
.L_x_25060:
[----:B------:R-:W-:Y:S05]  /*12d30*/  BSYNC.RECONVERGENT B1 ;  /* 0x0000000000017941 */ /* 0x000fea0003800200 */
.L_x_25059:
        /* <DEDUP_REMOVED lines=35> */
.L_x_25058:
[----:B------:R-:W-:Y:S05]  /*12f70*/  BSYNC.RECONVERGENT B0 ;  /* 0x0000000000007941 */ /* 0x000fea0003800200 */
.L_x_25057:
        /* <DEDUP_REMOVED lines=39> */
.L_x_25070:
[----:B------:R-:W-:Y:S02]  /*131f0*/  ISETP.NE.AND P0, PT, R24, RZ, PT ;  /* 0x000000ff1800720c */ /* 0x000fe40003f05270 */
[----:B--2---:R-:W-:-:S11]  /*13200*/  FMNMX R5, R2, R5, !PT ;  /* 0x0000000502057209 */ /* 0x004fd60007800000 */
[----:B------:R-:W-:Y:S05]  /*13210*/  @P0 BRA `(.L_x_25063) ;  /* 0x0000000000080947 */ /* 0x000fea0003800000 */
[----:B-1----:R-:W1:Y:S02]  /*13220*/  LDC.64 R2, c[0x0][0x3a8] ;  /* 0x0000ea00ff027b82 */ /* 0x002e640000000a00 */
[----:B-1----:R2:W-:Y:S02]  /*13230*/  REDG.E.MAX.S32.STRONG.GPU desc[UR22][R2.64], R5 ;  /* 0x000000050200798e */ /* 0x0025e4000d12e316 */
.L_x_25063:
[----:B------:R-:W-:Y:S05]  /*13240*/  BSYNC B0 ;  /* 0x0000000000007941 */ /* 0x000fea0003800000 */
.L_x_25062:
        /* <DEDUP_REMOVED lines=12> */
[----:B-1--4-:R-:W-:Y:S05]  /*13310*/  CALL.REL.NOINC `($__internal_613_$__cuda_sm20_rcp_rn_f32_slowpath) ;  /* 0x0000000400987944 */ /* 0x012fea0003c00000 */
[----:B------:R-:W-:Y:S05]  /*13320*/  BRA `(.L_x_25066) ;  /* 0x0000000000147947 */ /* 0x000fea0003800000 */
.L_x_25065:
[----:B--23--:R-:W0:Y:S01]  /*13330*/  MUFU.RCP R5, UR30 ;  /* 0x0000001e00057d08 */ /* 0x00ce220008001000 */
[----:B------:R-:W-:-:S05]  /*13340*/  MOV R0, UR30 ;  /* 0x0000001e00007c02 */ /* 0x000fca0008000f00 */
[----:B0-----:R-:W-:-:S04]  /*13350*/  FFMA R0, R5, R0, -1 ;  /* 0xbf80000005007423 */ /* 0x001fc80000000000 */
[----:B------:R-:W-:-:S04]  /*13360*/  FADD.FTZ R0, -R0, -RZ ;  /* 0x800000ff00007221 */ /* 0x000fc80000010100 */
[----:B------:R-:W-:-:S07]  /*13370*/  FFMA R5, R5, R0, R5 ;  /* 0x0000000005057223 */ /* 0x000fce0000000005 */
.L_x_25066:
[----:B-1----:R-:W0:Y:S02]  /*13380*/  LDC.64 R2, c[0x0][0x3b0] ;  /* 0x0000ec00ff027b82 */ /* 0x002e240000000a00 */
[----:B0-----:R-:W-:Y:S01]  /*13390*/  STG.E desc[UR22][R2.64], R5 ;  /* 0x0000000502007986 */ /* 0x001fe2000c101916 */
[----:B------:R-:W-:Y:S05]  /*133a0*/  EXIT ;  /* 0x000000000000794d */ /* 0x000fea0003800000 */
.L_x_25064:
[----:B------:R-:W-:Y:S01]  /*133b0*/  HFMA2 R7, -RZ, RZ, 0, 2.384185791015625e-07 ;  /* 0x00000004ff077431 */ /* 0x000fe200000001ff */
[----:B------:R-:W-:Y:S02]  /*133c0*/  MOV R9, 0x1f ;  /* 0x0000001f00097802 */ /* 0x000fe40000000f00 */
[----:B------:R-:W-:-:S07]  /*133d0*/  MOV R4, 0xffffffff ;  /* 0xffffffff00047802 */ /* 0x000fce0000000f00 */
[----:B012-4-:R-:W-:Y:S05]  /*133e0*/  WARPSYNC.COLLECTIVE R4, `(.L_x_25067) ;  /* 0x0000000004087348 */ /* 0x017fea0003c00000 */
[----:B--2---:R2:W3:Y:S02]  /*133f0*/  SHFL.DOWN P0, R5, R0, R7, R9 ;  /* 0x0800000700057389 */ /* 0x0044e40000000009 */
[----:B01234-:R-:W-:Y:S05]  /*13400*/  ENDCOLLECTIVE ;  /* 0x000000000000791b */ /* 0x01ffea0003800000 */
.L_x_25067:
[----:B------:R-:W-:Y:S01]  /*13410*/  HFMA2 R7, -RZ, RZ, 0, 1.1920928955078125e-07 ;  /* 0x00000002ff077431 */ /* 0x000fe200000001ff */
[----:B------:R-:W-:-:S04]  /*13420*/  MOV R3, R5 ;  /* 0x0000000500037202 */ /* 0x000fc80000000f00 */
[----:B------:R-:W-:-:S04]  /*13430*/  FMNMX R3, R3, R0, !PT ;  /* 0x0000000003037209 */ /* 0x000fc80007800000 */
[----:B------:R-:W-:-:S07]  /*13440*/  MOV R0, R3 ;  /* 0x0000000300007202 */ /* 0x000fce0000000f00 */
[----:B------:R-:W-:Y:S05]  /*13450*/  WARPSYNC.COLLECTIVE R4, `(.L_x_25068) ;  /* 0x0000000004087348 */ /* 0x000fea0003c00000 */
[----:B------:R0:W1:Y:S02]  /*13460*/  SHFL.DOWN P0, R5, R0, R7, R9 ;  /* 0x0800000700057389 */ /* 0x0000640000000009 */
[----:B01----:R-:W-:Y:S05]  /*13470*/  ENDCOLLECTIVE ;  /* 0x000000000000791b */ /* 0x003fea0003800000 */
.L_x_25068:
[----:B------:R-:W-:Y:S01]  /*13480*/  HFMA2 R7, -RZ, RZ, 0, 5.9604644775390625e-08 ;  /* 0x00000001ff077431 */ /* 0x000fe200000001ff */
[----:B------:R-:W-:-:S04]  /*13490*/  MOV R2, R5 ;  /* 0x0000000500027202 */ /* 0x000fc80000000f00 */
[----:B------:R-:W-:-:S04]  /*134a0*/  FMNMX R2, R3, R2, !PT ;  /* 0x0000000203027209 */ /* 0x000fc80007800000 */
[----:B------:R-:W-:-:S07]  /*134b0*/  MOV R0, R2 ;  /* 0x0000000200007202 */ /* 0x000fce0000000f00 */
[----:B------:R-:W-:Y:S05]  /*134c0*/  WARPSYNC.COLLECTIVE R4, `(.L_x_25069) ;  /* 0x0000000004087348 */ /* 0x000fea0003c00000 */
[----:B------:R0:W1:Y:S02]  /*134d0*/  SHFL.DOWN P0, R5, R0, R7, R9 ;  /* 0x0800000700057389 */ /* 0x0000640000000009 */
[----:B01----:R-:W-:Y:S05]  /*134e0*/  ENDCOLLECTIVE ;  /* 0x000000000000791b */ /* 0x003fea0003800000 */
.L_x_25069:
[----:B------:R-:W-:Y:S05]  /*134f0*/  BRA `(.L_x_25070) ;  /* 0xfffffffc003c7947 */ /* 0x000fea000383ffff */
        .weak           $__internal_612_$__cuda_sm20_div_u64
        .type           $__internal_612_$__cuda_sm20_div_u64,@function
        .size           $__internal_612_$__cuda_sm20_div_u64,($__internal_613_$__cuda_sm20_rcp_rn_f32_slowpath - $__internal_612_$__cuda_sm20_div_u64)
$__internal_612_$__cuda_sm20_div_u64:
        /* <DEDUP_REMOVED lines=71> */
[----:B------:R-:W-:Y:S11]  /*13970*/  RET.REL.NODEC R2 `(_ZN18transformer_engine6detail38cast_transpose_fused_kernel_notalignedILb0ELb0ELb1EfNS_16CTDBiasDActParamI6__halfS3_13__nv_fp8_e5m2fEELi4ELi8ENS_5EmptyEXadL_ZNS_4geluIffEET_T0_RKS6_EEEEvT3_mmm) ;  /* 0xfffffec402a07950 */ /* 0x000ff60003c3ffff */
        .weak           $__internal_613_$__cuda_sm20_rcp_rn_f32_slowpath
        .type           $__internal_613_$__cuda_sm20_rcp_rn_f32_slowpath,@function
        .size           $__internal_613_$__cuda_sm20_rcp_rn_f32_slowpath,(.L_x_29914 - $__internal_613_$__cuda_sm20_rcp_rn_f32_slowpath)
$__internal_613_$__cuda_sm20_rcp_rn_f32_slowpath:
        /* <DEDUP_REMOVED lines=15> */
.L_x_25071:
        /* <DEDUP_REMOVED lines=33> */
.L_x_25073:
[----:B------:R0:W1:Y:S02]  /*13c80*/  MUFU.RCP R2, R0 ;  /* 0x0000000000027308 */ /* 0x0000640000001000 */
.L_x_25072:
[----:B------:R-:W-:Y:S01]  /*13c90*/  HFMA2 R3, -RZ, RZ, 0, 0 ;  /* 0x00000000ff037431 */ /* 0x000fe200000001ff */
[----:B-1-3--:R-:W-:Y:S02]  /*13ca0*/  MOV R5, R2 ;  /* 0x0000000200057202 */ /* 0x00afe40000000f00 */
[----:B------:R-:W-:-:S04]  /*13cb0*/  MOV R2, R7 ;  /* 0x0000000700027202 */ /* 0x000fc80000000f00 */
[----:B0-2---:R-:W-:Y:S05]  /*13cc0*/  RET.REL.NODEC R2 `(_ZN18transformer_engine6detail38cast_transpose_fused_kernel_notalignedILb0ELb0ELb1EfNS_16CTDBiasDActParamI6__halfS3_13__nv_fp8_e5m2fEELi4ELi8ENS_5EmptyEXadL_ZNS_4geluIffEET_T0_RKS6_EEEEvT3_mmm) ;  /* 0xfffffec002cc7950 */ /* 0x005fea0003c3ffff */
.L_x_25074:
        /* <DEDUP_REMOVED lines=11> */
.L_x_29914:


//--------------------- .text._ZN18transformer_engine6detail38cast_transpose_fused_kernel_notalignedILb0ELb0ELb1EfNS_16CTDBiasDActParamI6__halfS3_13__nv_bfloat16fEELi4ELi4ENS_5EmptyEXadL_ZNS_4geluIffEET_T0_RKS6_EEEEvT3_mmm --------------------------
	.section	.text._ZN18transformer_engine6detail38cast_transpose_fused_kernel_notalignedILb0ELb0ELb1EfNS_16CTDBiasDActParamI6__halfS3_13__nv_bfloat16fEELi4ELi4ENS_5EmptyEXadL_ZNS_4geluIffEET_T0_RKS6_EEEEvT3_mmm,"ax",@progbits
	.align	128
        .global         _ZN18transformer_engine6detail38cast_transpose_fused_kernel_notalignedILb0ELb0ELb1EfNS_16CTDBiasDActParamI6__halfS3_13__nv_bfloat16fEELi4ELi4ENS_5EmptyEXadL_ZNS_4geluIffEET_T0_RKS6_EEEEvT3_mmm
        .type           _ZN18transformer_engine6detail38cast_transpose_fused_kernel_notalignedILb0ELb0ELb1EfNS_16CTDBiasDActParamI6__halfS3_13__nv_bfloat16fEELi4ELi4ENS_5EmptyEXadL_ZNS_4geluIffEET_T0_RKS6_EEEEvT3_mmm,@function
        .size           _ZN18transformer_engine6detail38cast_transpose_fused_kernel_notalignedILb0ELb0ELb1EfNS_16CTDBiasDActParamI6__halfS3_13__nv_bfloat16fEELi4ELi4ENS_5EmptyEXadL_ZNS_4geluIffEET_T0_RKS6_EEEEvT3_mmm,(.L_x_29916 - _ZN18transformer_engine6detail38cast_transpose_fused_kernel_notalignedILb0ELb0ELb1EfNS_16CTDBiasDActParamI6__halfS3_13__nv_bfloat16fEELi4ELi4ENS_5EmptyEXadL_ZNS_4geluIffEET_T0_RKS6_EEEEvT3_mmm)
        .other          _ZN18transformer_engine6detail38cast_transpose_fused_kernel_notalignedILb0ELb0ELb1EfNS_16CTDBiasDActParamI6__halfS3_13__nv_bfloat16fEELi4ELi4ENS_5EmptyEXadL_ZNS_4geluIffEET_T0_RKS6_EEEEvT3_mmm,@"STO_CUDA_ENTRY STV_DEFAULT"
_ZN18transformer_engine6detail38cast_transpose_fused_kernel_notalignedILb0ELb0ELb1EfNS_16CTDBiasDActParamI6__halfS3_13__nv_bfloat16fEELi4ELi4ENS_5EmptyEXadL_ZNS_4geluIffEET_T0_RKS6_EEEEvT3_mmm:
.text._ZN18transformer_engine6detail38cast_transpose_fused_kernel_notalignedILb0ELb0ELb1EfNS_16CTDBiasDActParamI6__halfS3_13__nv_bfloat16fEELi4ELi4ENS_5EmptyEXadL_ZNS_4geluIffEET_T0_RKS6_EEEEvT3_mmm:
        /* <DEDUP_REMOVED lines=43> */
.L_x_25075:
[----:B------:R-:W-:-:S07]  /*02b0*/  MOV R4, 0x2d0 ;  /* 0x000002d000047802 */ /* 0x000fce0000000f00 */
[----:B------:R-:W-:Y:S05]  /*02c0*/  CALL.REL.NOINC `($__internal_614_$__cuda_sm20_div_u64) ;  /* 0x000000a400547944 */ /* 0x000fea0003c00000 */
        /* <DEDUP_REMOVED lines=11> */
.L_x_25076:
[----:B------:R-:W0:Y:S01]  /*0380*/  LDCU.64 UR12, c[0x0][0x3d0] ;  /* 0x00007a00ff0c77ac */ /* 0x000e220008000a00 */
[C---:B------:R-:W-:Y:S02]  /*0390*/  SHF.L.U32 R22, R20.reuse, 0x2, RZ ;  /* 0x0000000214167819 */ /* 0x040fe400000006ff */
[----:B------:R-:W-:Y:S01]  /*03a0*/  SHF.L.U32 R6, R20, 0x4, RZ ;  /* 0x0000000414067819 */ /* 0x000fe200000006ff */
[----:B------:R-:W1:Y:S01]  /*03b0*/  LDCU.64 UR14, c[0x0][0x3c8] ;  /* 0x00007900ff0e77ac */ /* 0x000e620008000a00 */
        /* <DEDUP_REMOVED lines=28> */
[----:B------:R-:W-:Y:S01]  /*0580*/  UISETP.LT.U32.AND.EX UP0, UPT, UR13, URZ, UPT, UP0 ;  /* 0x000000ff0d00728c */ /* 0x000fe2000bf01100 */
[----:B------:R-:W-:Y:S01]  /*0590*/  IADD3.X R11, PT, PT, RZ, R24, RZ, P0, !PT ;  /* 0x00000018ff0b7210 */ /* 0x000fe200007fe4ff */
[----:B------:R-:W-:Y:S02]  /*05a0*/  UISETP.LT.U32.AND.EX UP1, UPT, UR10, URZ, UPT, UP1 ;  /* 0x000000ff0a00728c */ /* 0x000fe4000bf21110 */
        /* <DEDUP_REMOVED lines=13> */
[----:B------:R-:W-:Y:S01]  /*0680*/  UIADD3.X UR25, UPT, UPT, UR13, UR25, URZ, UP0, !UPT ;  /* 0x000000190d197290 */ /* 0x000fe200087fe4ff */
[----:B------:R-:W-:Y:S02]  /*0690*/  @!P2 CS2R R36, SRZ ;  /* 0x000000000024a805 */ /* 0x000fe4000001ff00 */
[----:B------:R-:W-:Y:S02]  /*06a0*/  @P2 LEA.HI.X R3, R9, R11, R3, 0x1, P0 ;  /* 0x0000000b09032211 */ /* 0x000fe400000f0c03 */
[----:B------:R-:W-:-:S04]  /*06b0*/  @P2 LEA R4, P0, R0, UR24, 0x3 ;  /* 0x0000001800042c11 */ /* 0x000fc8000f8018ff */
[----:B------:R-:W-:-:S05]  /*06c0*/  @P2 LEA.HI.X R5, R0, UR25, R3, 0x3, P0 ;  /* 0x0000001900052c11 */ /* 0x000fca00080f1c03 */
        /* <DEDUP_REMOVED lines=25> */
[----:B-1----:R-:W-:Y:S02]  /*0860*/  MOV R3, UR31 ;  /* 0x0000001f00037c02 */ /* 0x002fe40008000f00 */
[----:B------:R-:W-:-:S02]  /*0870*/  ISETP.LT.U32.AND P0, PT, R25, UR26, !P0 ;  /* 0x0000001a19007c0c */ /* 0x000fc4000c701070 */
[----:B0-----:R-:W-:Y:S02]  /*0880*/  ISETP.NE.U32.AND P1, PT, RZ, UR8, PT ;  /* 0x00000008ff007c0c */ /* 0x001fe4000bf25070 */
[----:B------:R-:W-:Y:S02]  /*0890*/  IADD3 R8, P3, PT, R25, R6, RZ ;  /* 0x0000000619087210 */ /* 0x000fe40007f7e0ff */
[----:B------:R-:W-:Y:S02]  /*08a0*/  ISETP.NE.AND.EX P1, PT, RZ, UR9, PT, P1 ;  /* 0x00000009ff007c0c */ /* 0x000fe4000bf25310 */
[----:B------:R-:W-:Y:S02]  /*08b0*/  IADD3.X R9, PT, PT, RZ, R24, RZ, P3, !PT ;  /* 0x00000018ff097210 */ /* 0x000fe40001ffe4ff */
[----:B------:R-:W-:-:S03]  /*08c0*/  MOV R5, UR31 ;  /* 0x0000001f00057c02 */ /* 0x000fc60008000f00 */
[----:B------:R-:W-:Y:S01]  /*08d0*/  @P0 IMAD.WIDE.U32 R12, R3, 0x5, R8 ;  /* 0x00000005030c0825 */ /* 0x000fe200078e0008 */
[----:B------:R-:W-:Y:S01]  /*08e0*/  @P0 MOV R2, R8 ;  /* 0x0000000800020202 */ /* 0x000fe20000000f00 */
[----:B------:R-:W-:Y:S01]  /*08f0*/  VOTEU.ANY UP0, P0 ;  /* 0x0000000000ff7886 */ /* 0x000fe20000000100 */
[----:B------:R-:W-:Y:S02]  /*0900*/  @P0 MOV R3, R9 ;  /* 0x0000000900030202 */ /* 0x000fe40000000f00 */
[----:B------:R-:W-:Y:S01]  /*0910*/  @P0 IADD3 R14, P3, PT, R8, UR14, RZ ;  /* 0x0000000e080e0c10 */ /* 0x000fe2000ff7e0ff */
[----:B------:R-:W0:Y:S01]  /*0920*/  @P1 LDC.64 R42, c[0x0][0x3a0] ;  /* 0x0000e800ff2a1b82 */ /* 0x000e220000000a00 */
[----:B------:R-:W-:Y:S01]  /*0930*/  @UP0 UIMAD UR8, UR32, 0x5, URZ ;  /* 0x00000005200808a4 */ /* 0x000fe2000f8e02ff */
[----:B------:R-:W-:Y:S01]  /*0940*/  @P0 IMAD.WIDE.U32 R2, R5, 0x6, R2 ;  /* 0x0000000605020825 */ /* 0x000fe200078e0002 */
[----:B------:R-:W-:Y:S01]  /*0950*/  @P0 IADD3.X R29, PT, PT, R9, UR15, RZ, P3, !PT ;  /* 0x0000000f091d0c10 */ /* 0x000fe20009ffe4ff */
[----:B------:R-:W-:Y:S01]  /*0960*/  @UP0 UIMAD UR9, UR32, 0x6, URZ ;  /* 0x00000006200908a4 */ /* 0x000fe2000f8e02ff */
[----:B------:R-:W-:-:S02]  /*0970*/  @P0 LEA R28, P3, R14, UR24, 0x3 ;  /* 0x000000180e1c0c11 */ /* 0x000fc4000f8618ff */
[----:B------:R-:W-:Y:S02]  /*0980*/  @P0 IADD3 R13, PT, PT, R13, UR8, RZ ;  /* 0x000000080d0d0c10 */ /* 0x000fe4000fffe0ff */
[----:B------:R-:W-:Y:S01]  /*0990*/  @P0 LEA.HI.X R29, R14, UR25, R29, 0x3, P3 ;  /* 0x000000190e1d0c11 */ /* 0x000fe200098f1c1d */
[----:B0-----:R0:W4:Y:S01]  /*09a0*/  @P1 LDG.E R33, desc[UR22][R42.64] ;  /* 0x000000162a211981 */ /* 0x001122000c1e1900 */
[----:B------:R-:W-:Y:S01]  /*09b0*/  @P0 IADD3 R3, PT, PT, R3, UR9, RZ ;  /* 0x0000000903030c10 */ /* 0x000fe2000fffe0ff */
[----:B------:R-:W-:Y:S01]  /*09c0*/  @UP0 UIMAD UR8, UR32, 0x7, URZ ;  /* 0x00000007200808a4 */ /* 0x000fe2000f8e02ff */
[----:B--2---:R-:W-:Y:S01]  /*09d0*/  HADD2.F32 R44, -RZ, R36.H0_H0 ;  /* 0x20000024ff2c7230 */ /* 0x004fe20000004100 */
[--C-:B------:R-:W-:Y:S01]  /*09e0*/  SHF.R.U64 R36, R36, 0x10, R37.reuse ;  /* 0x0000001024247819 */ /* 0x100fe20000001225 */
[----:B------:R-:W-:Y:S01]  /*09f0*/  HADD2.F32 R30, -RZ, R37.H0_H0 ;  /* 0x20000025ff1e7230 */ /* 0x000fe20000004100 */
[----:B------:R-:W-:Y:S02]  /*0a00*/  SHF.R.U32.HI R37, RZ, 0x10, R37 ;  /* 0x00000010ff257819 */ /* 0x000fe40000011625 */
[----:B------:R-:W-:Y:S01]  /*0a10*/  FMUL R5, R44, 0.035677410662174224854 ;  /* 0x3d12227a2c057820 */ /* 0x000fe20000400000 */
[----:B------:R-:W-:-:S02]  /*0a20*/  HADD2.F32 R36, -RZ, R36.H0_H0 ;  /* 0x20000024ff247230 */ /* 0x000fc40000004100 */
[----:B------:R-:W-:Y:S01]  /*0a30*/  FMUL R15, R30, 0.035677410662174224854 ;  /* 0x3d12227a1e0f7820 */ /* 0x000fe20000400000 */
[----:B------:R-:W-:Y:S02]  /*0a40*/  HADD2.F32 R37, -RZ, R37.H0_H0 ;  /* 0x20000025ff257230 */ /* 0x000fe40000004100 */
[----:B------:R-:W-:Y:S01]  /*0a50*/  FFMA R5, R44, R5, 0.79788458347320556641 ;  /* 0x3f4c422a2c057423 */ /* 0x000fe20000000005 */
[----:B------:R-:W-:-:S03]  /*0a60*/  FFMA R15, R30, R15, 0.79788458347320556641 ;  /* 0x3f4c422a1e0f7423 */ /* 0x000fc6000000000f */
[----:B------:R-:W-:Y:S01]  /*0a70*/  FMUL R34, R44, R5 ;  /* 0x000000052c227220 */ /* 0x000fe20000400000 */
[----:B------:R-:W-:Y:S01]  /*0a80*/  FMUL R5, R36, 0.035677410662174224854 ;  /* 0x3d12227a24057820 */ /* 0x000fe20000400000 */
[----:B------:R-:W-:Y:S01]  /*0a90*/  FMUL R41, R30, R15 ;  /* 0x0000000f1e297220 */ /* 0x000fe20000400000 */
[----:B------:R-:W-:Y:S01]  /*0aa0*/  FMUL R14, R37, 0.035677410662174224854 ;  /* 0x3d12227a250e7820 */ /* 0x000fe20000400000 */
[----:B------:R-:W-:Y:S01]  /*0ab0*/  FMUL R0, |R34|, 2.8853900432586669922 ;  /* 0x4038aa3b22007820 */ /* 0x000fe20000400200 */
[C---:B------:R-:W-:Y:S01]  /*0ac0*/  FFMA R5, R36.reuse, R5, 0.79788458347320556641 ;  /* 0x3f4c422a24057423 */ /* 0x040fe20000000005 */
[----:B------:R-:W-:Y:S01]  /*0ad0*/  FMUL R27, |R41|, 2.8853900432586669922 ;  /* 0x4038aa3b291b7820 */ /* 0x000fe20000400200 */
[----:B------:R-:W-:Y:S01]  /*0ae0*/  FFMA R32, R37, R14, 0.79788458347320556641 ;  /* 0x3f4c422a25207423 */ /* 0x000fe2000000000e */
[----:B------:R-:W-:Y:S01]  /*0af0*/  MUFU.EX2 R4, R0 ;  /* 0x0000000000047308 */ /* 0x000fe20000000800 */
[----:B------:R-:W-:Y:S01]  /*0b00*/  FMUL R5, R36, R5 ;  /* 0x0000000524057220 */ /* 0x000fe20000400000 */
[----:B------:R-:W-:-:S03]  /*0b10*/  @P0 LEA R14, P3, R12, UR24, 0x3 ;  /* 0x000000180c0e0c11 */ /* 0x000fc6000f8618ff */
[----:B------:R-:W-:-:S03]  /*0b20*/  FMUL R26, |R5|, 2.8853900432586669922 ;  /* 0x4038aa3b051a7820 */ /* 0x000fc60000400200 */
[----:B------:R1:W0:Y:S01]  /*0b30*/  MUFU.EX2 R45, R27 ;  /* 0x0000001b002d7308 */ /* 0x0002220000000800 */
[----:B------:R-:W-:Y:S02]  /*0b40*/  @P0 LEA.HI.X R15, R12, UR25, R13, 0x3, P3 ;  /* 0x000000190c0f0c11 */ /* 0x000fe400098f1c0d */
[----:B------:R-:W-:Y:S01]  /*0b50*/  @P0 LEA R12, P3, R2, UR24, 0x3 ;  /* 0x00000018020c0c11 */ /* 0x000fe2000f8618ff */
[----:B------:R-:W-:Y:S01]  /*0b60*/  FMUL R32, R37, R32 ;  /* 0x0000002025207220 */ /* 0x000fe20000400000 */
[----:B-1----:R-:W-:-:S03]  /*0b70*/  HFMA2 R27, -RZ, RZ, 1.125, -9232 ;  /* 0x3c80f082ff1b7431 */ /* 0x002fc600000001ff */
[----:B------:R1:W2:Y:S01]  /*0b80*/  MUFU.EX2 R40, R26 ;  /* 0x0000001a00287308 */ /* 0x0002a20000000800 */
[----:B------:R-:W-:Y:S01]  /*0b90*/  @P0 LEA.HI.X R13, R2, UR25, R3, 0x3, P3 ;  /* 0x00000019020d0c11 */ /* 0x000fe200098f1c03 */
[----:B------:R-:W-:Y:S01]  /*0ba0*/  FMUL R2, R5, R5 ;  /* 0x0000000505027220 */ /* 0x000fe20000400000 */
[----:B------:R-:W-:Y:S01]  /*0bb0*/  FMUL R48, |R32|, 2.8853900432586669922 ;  /* 0x4038aa3b20307820 */ /* 0x000fe20000400200 */
[----:B------:R-:W-:Y:S01]  /*0bc0*/  FMUL R0, R34, R34 ;  /* 0x0000002222007220 */ /* 0x000fe20000400000 */
[----:B0-----:R-:W-:Y:S01]  /*0bd0*/  FADD R42, R45, 1 ;  /* 0x3f8000002d2a7421 */ /* 0x001fe20000000000 */
[-C--:B------:R-:W-:Y:S01]  /*0be0*/  FFMA R43, R2, R27.reuse, -0.052303962409496307373 ;  /* 0xbd563cae022b7423 */ /* 0x080fe2000000001b */
[----:B-1----:R-:W-:Y:S01]  /*0bf0*/  FADD R26, R4, 1 ;  /* 0x3f800000041a7421 */ /* 0x002fe20000000000 */
[----:B------:R-:W-:Y:S01]  /*0c00*/  FFMA R35, R0, R27, -0.052303962409496307373 ;  /* 0xbd563cae00237423 */ /* 0x000fe2000000001b */
[----:B------:R-:W0:Y:S01]  /*0c10*/  MUFU.EX2 R48, R48 ;  /* 0x0000003000307308 */ /* 0x000e220000000800 */
[----:B------:R-:W-:Y:S01]  /*0c20*/  FMUL R4, R32, R32 ;  /* 0x0000002020047220 */ /* 0x000fe20000400000 */
[----:B------:R-:W-:Y:S01]  /*0c30*/  FFMA R43, R2, R43, 0.1331529766321182251 ;  /* 0x3e085941022b7423 */ /* 0x000fe2000000002b */
[----:B------:R-:W-:Y:S01]  /*0c40*/  FFMA R35, R0, R35, 0.1331529766321182251 ;  /* 0x3e08594100237423 */ /* 0x000fe20000000023 */
[----:B------:R-:W-:Y:S01]  /*0c50*/  FMUL R3, R41, R41 ;  /* 0x0000002929037220 */ /* 0x000fe20000400000 */
[----:B------:R-:W-:-:S03]  /*0c60*/  FFMA R45, R4, R27, -0.052303962409496307373 ;  /* 0xbd563cae042d7423 */ /* 0x000fc6000000001b */
[----:B------:R1:W0:Y:S01]  /*0c70*/  MUFU.RCP R47, R26 ;  /* 0x0000001a002f7308 */ /* 0x0002220000001000 */
[----:B------:R-:W-:Y:S01]  /*0c80*/  FFMA R43, R2, R43, -0.33332768082618713379 ;  /* 0xbeaaa9ed022b7423 */ /* 0x000fe2000000002b */
[----:B------:R-:W-:Y:S01]  /*0c90*/  FFMA R35, R0, R35, -0.33332768082618713379 ;  /* 0xbeaaa9ed00237423 */ /* 0x000fe20000000023 */
[----:B--2---:R-:W-:-:S05]  /*0ca0*/  FADD R40, R40, 1 ;  /* 0x3f80000028287421 */ /* 0x004fca0000000000 */
[----:B------:R-:W2:Y:S01]  /*0cb0*/  MUFU.RCP R49, R42 ;  /* 0x0000002a00317308 */ /* 0x000ea20000001000 */
[----:B------:R-:W-:Y:S01]  /*0cc0*/  FFMA R45, R4, R45, 0.1331529766321182251 ;  /* 0x3e085941042d7423 */ /* 0x000fe2000000002d */
[----:B------:R-:W-:Y:S01]  /*0cd0*/  FFMA R2, R2, R43, RZ ;  /* 0x0000002b02027223 */ /* 0x000fe200000000ff */
[C---:B------:R-:W-:Y:S01]  /*0ce0*/  FFMA R46, R3.reuse, R27, -0.052303962409496307373 ;  /* 0xbd563cae032e7423 */ /* 0x040fe2000000001b */
[----:B---3--:R-:W-:Y:S02]  /*0cf0*/  HADD2.F32 R43, -RZ, R38.H0_H0 ;  /* 0x20000026ff2b7230 */ /* 0x008fe40000004100 */
[----:B------:R-:W-:Y:S01]  /*0d00*/  FFMA R51, R0, R35, RZ ;  /* 0x0000002300337223 */ /* 0x000fe200000000ff */
[----:B------:R-:W-:Y:S01]  /*0d10*/  FFMA R45, R4, R45, -0.33332768082618713379 ;  /* 0xbeaaa9ed042d7423 */ /* 0x000fe2000000002d */
[----:B------:R-:W-:Y:S01]  /*0d20*/  HADD2.F32 R35, -RZ, R39.H0_H0 ;  /* 0x20000027ff237230 */ /* 0x000fe20000004100 */
[----:B------:R3:W3:Y:S01]  /*0d30*/  MUFU.RCP R55, R40 ;  /* 0x0000002800377308 */ /* 0x0006e20000001000 */
[----:B------:R-:W-:Y:S01]  /*0d40*/  FFMA R46, R3, R46, 0.1331529766321182251 ;  /* 0x3e085941032e7423 */ /* 0x000fe2000000002e */
[----:B-1----:R-:W-:Y:S01]  /*0d50*/  MOV R26, 0x3f800000 ;  /* 0x3f800000001a7802 */ /* 0x002fe20000000f00 */
[----:B------:R-:W-:Y:S01]  /*0d60*/  FMUL R0, R43, 0.035677410662174224854 ;  /* 0x3d12227a2b007820 */ /* 0x000fe20000400000 */
[----:B------:R-:W-:Y:S01]  /*0d70*/  FSETP.GE.AND P4, PT, |R34|, 0.60000002384185791016, PT ;  /* 0x3f19999a2200780b */ /* 0x000fe20003f86200 */
[----:B------:R-:W-:Y:S01]  /*0d80*/  FFMA R45, R4, R45, RZ ;  /* 0x0000002d042d7223 */ /* 0x000fe200000000ff */
[----:B------:R-:W-:Y:S01]  /*0d90*/  FSETP.GE.AND P6, PT, |R41|, 0.60000002384185791016, PT ;  /* 0x3f19999a2900780b */ /* 0x000fe20003fc6200 */
[----:B------:R-:W-:Y:S01]  /*0da0*/  FFMA R46, R3, R46, -0.33332768082618713379 ;  /* 0xbeaaa9ed032e7423 */ /* 0x000fe2000000002e */
[----:B0-----:R-:W-:Y:S01]  /*0db0*/  FADD R48, R48, 1 ;  /* 0x3f80000030307421 */ /* 0x001fe20000000000 */
[----:B------:R-:W-:Y:S01]  /*0dc0*/  FMUL R4, R35, 0.035677410662174224854 ;  /* 0x3d12227a23047820 */ /* 0x000fe20000400000 */
[--C-:B------:R-:W-:Y:S01]  /*0dd0*/  FFMA R47, R47, -2, R26.reuse ;  /* 0xc00000002f2f7823 */ /* 0x100fe2000000001a */
[----:B------:R-:W-:Y:S01]  /*0de0*/  FFMA R0, R43, R0, 0.79788458347320556641 ;  /* 0x3f4c422a2b007423 */ /* 0x000fe20000000000 */
[----:B------:R-:W-:Y:S01]  /*0df0*/  FSETP.GE.AND P3, PT, |R34|, 9.010913848876953125, PT ;  /* 0x41102cb42200780b */ /* 0x000fe20003f66200 */
[----:B--2---:R-:W-:Y:S01]  /*0e00*/  FFMA R49, R49, -2, R26 ;  /* 0xc000000031317823 */ /* 0x004fe2000000001a */
[----:B------:R-:W-:Y:S01]  /*0e10*/  FSETP.GE.AND P5, PT, |R41|, 9.010913848876953125, PT ;  /* 0x41102cb42900780b */ /* 0x000fe20003fa6200 */
[----:B------:R-:W-:Y:S01]  /*0e20*/  FFMA R46, R3, R46, RZ ;  /* 0x0000002e032e7223 */ /* 0x000fe200000000ff */
[----:B------:R0:W1:Y:S01]  /*0e30*/  MUFU.RCP R57, R48 ;  /* 0x0000003000397308 */ /* 0x0000620000001000 */
[----:B------:R-:W-:Y:S01]  /*0e40*/  FFMA R42, R35, R4, 0.79788458347320556641 ;  /* 0x3f4c422a232a7423 */ /* 0x000fe20000000004 */
[----:B------:R-:W-:Y:S01]  /*0e50*/  SHF.R.U64 R3, R38, 0x10, R39 ;  /* 0x0000001026037819 */ /* 0x000fe20000001227 */
[----:B------:R-:W-:Y:S01]  /*0e60*/  FMUL R4, R43, R0 ;  /* 0x000000002b047220 */ /* 0x000fe20000400000 */
[----:B------:R-:W-:-:S02]  /*0e70*/  FSEL R47, R47, 1, !P3 ;  /* 0x3f8000002f2f7808 */ /* 0x000fc40005800000 */
[----:B------:R-:W-:Y:S01]  /*0e80*/  FSEL R38, R49, 1, !P5 ;  /* 0x3f80000031267808 */ /* 0x000fe20006800000 */
[----:B------:R-:W-:Y:S01]  /*0e90*/  FMUL R0, |R4|, 2.8853900432586669922 ;  /* 0x4038aa3b04007820 */ /* 0x000fe20000400200 */
[--C-:B------:R-:W-:Y:S01]  /*0ea0*/  LOP3.LUT R49, R47, 0x80000000, R34.reuse, 0xb8, !PT ;  /* 0x800000002f317812 */ /* 0x100fe200078eb822 */
[----:B---3--:R-:W-:Y:S01]  /*0eb0*/  HADD2.F32 R40, -RZ, R3.H0_H0 ;  /* 0x20000003ff287230 */ /* 0x008fe20000004100 */
[--C-:B------:R-:W-:Y:S01]  /*0ec0*/  LOP3.LUT R53, R38, 0x80000000, R41.reuse, 0xb8, !PT ;  /* 0x8000000026357812 */ /* 0x100fe200078eb829 */
[----:B------:R-:W-:Y:S01]  /*0ed0*/  @!P4 FFMA R49, R34, R51, R34 ;  /* 0x000000332231c223 */ /* 0x000fe20000000022 */
[----:B------:R-:W-:Y:S01]  /*0ee0*/  FFMA R55, R55, -2, R26 ;  /* 0xc000000037377823 */ /* 0x000fe2000000001a */
[----:B------:R-:W-:Y:S01]  /*0ef0*/  @!P6 FFMA R53, R41, R46, R41 ;  /* 0x0000002e2935e223 */ /* 0x000fe20000000029 */
[----:B------:R-:W-:Y:S01]  /*0f00*/  FMUL R42, R35, R42 ;  /* 0x0000002a232a7220 */ /* 0x000fe20000400000 */
[C---:B------:R-:W-:Y:S01]  /*0f10*/  FSETP.GE.AND P3, PT, |R5|.reuse, 9.010913848876953125, PT ;  /* 0x41102cb40500780b */ /* 0x040fe20003f66200 */
[----:B------:R-:W2:Y:S01]  /*0f20*/  MUFU.EX2 R46, R0 ;  /* 0x00000000002e7308 */ /* 0x000ea20000000800 */
[----:B------:R-:W-:Y:S01]  /*0f30*/  FSETP.GE.AND P4, PT, |R5|, 0.60000002384185791016, PT ;  /* 0x3f19999a0500780b */ /* 0x000fe20003f86200 */
[----:B------:R-:W-:Y:S01]  /*0f40*/  FMUL R3, R40, 0.035677410662174224854 ;  /* 0x3d12227a28037820 */ /* 0x000fe20000400000 */
[----:B------:R-:W-:Y:S01]  /*0f50*/  FSEL R34, R55, 1, !P3 ;  /* 0x3f80000037227808 */ /* 0x000fe20005800000 */
[----:B0-----:R-:W-:-:S02]  /*0f60*/  FMUL R48, |R42|, 2.8853900432586669922 ;  /* 0x4038aa3b2a307820 */ /* 0x001fc40000400200 */
[----:B------:R-:W-:Y:S01]  /*0f70*/  FFMA R3, R40, R3, 0.79788458347320556641 ;  /* 0x3f4c422a28037423 */ /* 0x000fe20000000003 */
[----:B------:R-:W-:Y:S01]  /*0f80*/  LOP3.LUT R51, R34, 0x80000000, R5, 0xb8, !PT ;  /* 0x8000000022337812 */ /* 0x000fe200078eb805 */
[----:B-1----:R-:W-:Y:S01]  /*0f90*/  FFMA R57, R57, -2, R26 ;  /* 0xc000000039397823 */ /* 0x002fe2000000001a */
[----:B------:R-:W-:Y:S01]  /*0fa0*/  SHF.R.U32.HI R34, RZ, 0x10, R39 ;  /* 0x00000010ff227819 */ /* 0x000fe20000011627 */
[----:B------:R-:W0:Y:S01]  /*0fb0*/  MUFU.EX2 R48, R48 ;  /* 0x0000003000307308 */ /* 0x000e220000000800 */
[----:B------:R-:W-:Y:S01]  /*0fc0*/  FSETP.GE.AND P5, PT, |R32|, 9.010913848876953125, PT ;  /* 0x41102cb42000780b */ /* 0x000fe20003fa6200 */
[----:B------:R-:W-:Y:S01]  /*0fd0*/  FMUL R3, R40, R3 ;  /* 0x0000000328037220 */ /* 0x000fe20000400000 */
[----:B------:R-:W-:Y:S02]  /*0fe0*/  FSETP.GE.AND P3, PT, |R32|, 0.60000002384185791016, PT ;  /* 0x3f19999a2000780b */ /* 0x000fe40003f66200 */
[----:B------:R-:W-:Y:S01]  /*0ff0*/  @!P2 CS2R R18, SRZ ;  /* 0x000000000012a805 */ /* 0x000fe2000001ff00 */
[----:B------:R-:W-:Y:S01]  /*1000*/  @!P4 FFMA R51, R5, R2, R5 ;  /* 0x000000020533c223 */ /* 0x000fe20000000005 */
[----:B------:R-:W-:Y:S01]  /*1010*/  FSEL R57, R57, 1, !P5 ;  /* 0x3f80000039397808 */ /* 0x000fe20006800000 */
[----:B------:R-:W-:-:S02]  /*1020*/  HADD2.F32 R34, -RZ, R34.H0_H0 ;  /* 0x20000022ff227230 */ /* 0x000fc40000004100 */
[----:B------:R-:W-:Y:S01]  /*1030*/  FMUL R2, R42, R42 ;  /* 0x0000002a2a027220 */ /* 0x000fe20000400000 */
[----:B------:R-:W-:Y:S01]  /*1040*/  FMUL R47, |R3|, 2.8853900432586669922 ;  /* 0x4038aa3b032f7820 */ /* 0x000fe20000400200 */
[--C-:B------:R-:W-:Y:S01]  /*1050*/  LOP3.LUT R41, R57, 0x80000000, R32.reuse, 0xb8, !PT ;  /* 0x8000000039297812 */ /* 0x100fe200078eb820 */
[----:B----4-:R-:W-:Y:S02]  /*1060*/  HADD2.F32 R38, -RZ, R18.H0_H0 ;  /* 0x20000012ff267230 */ /* 0x010fe40000004100 */
[----:B--2---:R-:W-:Y:S01]  /*1070*/  FADD R46, R46, 1 ;  /* 0x3f8000002e2e7421 */ /* 0x004fe20000000000 */
[----:B------:R-:W-:Y:S01]  /*1080*/  FFMA R55, R2, R27, -0.052303962409496307373 ;  /* 0xbd563cae02377423 */ /* 0x000fe2000000001b */
[----:B------:R-:W1:Y:S01]  /*1090*/  MUFU.EX2 R50, R47 ;  /* 0x0000002f00327308 */ /* 0x000e620000000800 */
[----:B------:R-:W-:Y:S01]  /*10a0*/  FMUL R57, R34, 0.035677410662174224854 ;  /* 0x3d12227a22397820 */ /* 0x000fe20000400000 */
[----:B------:R-:W-:Y:S01]  /*10b0*/  FMUL R0, R4, R4 ;  /* 0x0000000404007220 */ /* 0x000fe20000400000 */
[----:B------:R-:W-:Y:S01]  /*10c0*/  FFMA R55, R2, R55, 0.1331529766321182251 ;  /* 0x3e08594102377423 */ /* 0x000fe20000000037 */
[----:B------:R-:W-:Y:S01]  /*10d0*/  FMUL R5, R38, 0.035677410662174224854 ;  /* 0x3d12227a26057820 */ /* 0x000fe20000400000 */
[----:B------:R-:W-:Y:S01]  /*10e0*/  FFMA R57, R34, R57, 0.79788458347320556641 ;  /* 0x3f4c422a22397423 */ /* 0x000fe20000000039 */
[----:B------:R-:W-:-:S02]  /*10f0*/  @!P3 FFMA R41, R32, R45, R32 ;  /* 0x0000002d2029b223 */ /* 0x000fc40000000020 */
[----:B------:R2:W3:Y:S01]  /*1100*/  MUFU.RCP R39, R46 ;  /* 0x0000002e00277308 */ /* 0x0004e20000001000 */
[----:B------:R-:W-:Y:S01]  /*1110*/  FFMA R45, R0, R27, -0.052303962409496307373 ;  /* 0xbd563cae002d7423 */ /* 0x000fe2000000001b */
[----:B------:R-:W-:Y:S01]  /*1120*/  FFMA R55, R2, R55, -0.33332768082618713379 ;  /* 0xbeaaa9ed02377423 */ /* 0x000fe20000000037 */
[----:B0-----:R-:W-:Y:S01]  /*1130*/  FADD R52, R48, 1 ;  /* 0x3f80000030347421 */ /* 0x001fe20000000000 */
[----:B------:R-:W-:Y:S01]  /*1140*/  FMUL R32, R34, R57 ;  /* 0x0000003922207220 */ /* 0x000fe20000400000 */
[----:B------:R-:W-:Y:S01]  /*1150*/  FFMA R5, R38, R5, 0.79788458347320556641 ;  /* 0x3f4c422a26057423 */ /* 0x000fe20000000005 */
[----:B------:R-:W-:Y:S01]  /*1160*/  FFMA R45, R0, R45, 0.1331529766321182251 ;  /* 0x3e085941002d7423 */ /* 0x000fe2000000002d */
[----:B------:R-:W-:Y:S01]  /*1170*/  FFMA R59, R2, R55, RZ ;  /* 0x00000037023b7223 */ /* 0x000fe200000000ff */
[----:B------:R-:W0:Y:S01]  /*1180*/  MUFU.RCP R57, R52 ;  /* 0x0000003400397308 */ /* 0x000e220000001000 */
[----:B------:R-:W-:Y:S01]  /*1190*/  FMUL R2, |R32|, 2.8853900432586669922 ;  /* 0x4038aa3b20027820 */ /* 0x000fe20000400200 */
[----:B------:R-:W-:Y:S01]  /*11a0*/  FMUL R48, R38, R5 ;  /* 0x0000000526307220 */ /* 0x000fe20000400000 */
[----:B------:R-:W-:Y:S01]  /*11b0*/  FFMA R45, R0, R45, -0.33332768082618713379 ;  /* 0xbeaaa9ed002d7423 */ /* 0x000fe2000000002d */
[----:B-1----:R-:W-:-:S02]  /*11c0*/  FADD R50, R50, 1 ;  /* 0x3f80000032327421 */ /* 0x002fc40000000000 */
[----:B--2---:R-:W-:Y:S02]  /*11d0*/  FMUL R46, |R48|, 2.8853900432586669922 ;  /* 0x4038aa3b302e7820 */ /* 0x004fe40000400200 */
[----:B------:R-:W1:Y:S01]  /*11e0*/  MUFU.EX2 R54, R2 ;  /* 0x0000000200367308 */ /* 0x000e620000000800 */
[----:B------:R-:W-:Y:S01]  /*11f0*/  FFMA R47, R0, R45, RZ ;  /* 0x0000002d002f7223 */ /* 0x000fe200000000ff */
[----:B------:R-:W-:Y:S01]  /*1200*/  FMUL R0, R3, R3 ;  /* 0x0000000303007220 */ /* 0x000fe20000400000 */
[----:B---3--:R-:W-:Y:S01]  /*1210*/  FFMA R39, R39, -2, R26 ;  /* 0xc000000027277823 */ /* 0x008fe2000000001a */
[----:B------:R-:W-:Y:S02]  /*1220*/  FSETP.GE.AND P3, PT, |R4|, 9.010913848876953125, PT ;  /* 0x41102cb40400780b */ /* 0x000fe40003f66200 */
[----:B------:R-:W-:Y:S02]  /*1230*/  FFMA R5, R0, R27, -0.052303962409496307373 ;  /* 0xbd563cae00057423 */ /* 0x000fe4000000001b */
[----:B------:R-:W2:Y:S01]  /*1240*/  MUFU.RCP R55, R50 ;  /* 0x0000003200377308 */ /* 0x000ea20000001000 */
[----:B------:R-:W-:-:S02]  /*1250*/  FSETP.GE.AND P4, PT, |R4|, 0.60000002384185791016, PT ;  /* 0x3f19999a0400780b */ /* 0x000fc40003f86200 */
[----:B------:R-:W-:-:S05]  /*1260*/  FSEL R39, R39, 1, !P3 ;  /* 0x3f80000027277808 */ /* 0x000fca0005800000 */
[----:B------:R-:W3:Y:S01]  /*1270*/  MUFU.EX2 R46, R46 ;  /* 0x0000002e002e7308 */ /* 0x000ee20000000800 */
[----:B------:R-:W-:Y:S01]  /*1280*/  FSETP.GE.AND P3, PT, |R42|, 0.60000002384185791016, PT ;  /* 0x3f19999a2a00780b */ /* 0x000fe20003f66200 */
[----:B------:R-:W-:Y:S01]  /*1290*/  FFMA R5, R0, R5, 0.1331529766321182251 ;  /* 0x3e08594100057423 */ /* 0x000fe20000000005 */
[----:B0-----:R-:W-:Y:S01]  /*12a0*/  FFMA R57, R57, -2, R26 ;  /* 0xc000000039397823 */ /* 0x001fe2000000001a */
[----:B------:R-:W-:Y:S02]  /*12b0*/  FSETP.GE.AND P5, PT, |R42|, 9.010913848876953125, PT ;  /* 0x41102cb42a00780b */ /* 0x000fe40003fa6200 */
[--C-:B------:R-:W-:Y:S01]  /*12c0*/  LOP3.LUT R45, R39, 0x80000000, R4.reuse, 0xb8, !PT ;  /* 0x80000000272d7812 */ /* 0x100fe200078eb804 */
[----:B------:R-:W-:Y:S01]  /*12d0*/  FFMA R5, R0, R5, -0.33332768082618713379 ;  /* 0xbeaaa9ed00057423 */ /* 0x000fe20000000005 */
[----:B------:R-:W-:Y:S02]  /*12e0*/  HADD2.F32 R39, -RZ, R19.H0_H0 ;  /* 0x20000013ff277230 */ /* 0x000fe40000004100 */
[----:B-1----:R-:W-:Y:S01]  /*12f0*/  FADD R54, R54, 1 ;  /* 0x3f80000036367421 */ /* 0x002fe20000000000 */
[----:B------:R-:W-:Y:S01]  /*1300*/  FSEL R57, R57, 1, !P5 ;  /* 0x3f80000039397808 */ /* 0x000fe20006800000 */
[----:B------:R-:W-:Y:S01]  /*1310*/  FFMA R52, R0, R5, RZ ;  /* 0x0000000500347223 */ /* 0x000fe200000000ff */
[----:B------:R-:W-:Y:S01]  /*1320*/  @!P4 FFMA R45, R4, R47, R4 ;  /* 0x0000002f042dc223 */ /* 0x000fe20000000004 */
[----:B------:R-:W-:Y:S01]  /*1330*/  FMUL R0, R39, 0.035677410662174224854 ;  /* 0x3d12227a27007820 */ /* 0x000fe20000400000 */
[----:B------:R-:W-:Y:S01]  /*1340*/  FMUL R2, R32, R32 ;  /* 0x0000002020027220 */ /* 0x000fe20000400000 */
[----:B------:R-:W0:Y:S01]  /*1350*/  MUFU.RCP R61, R54 ;  /* 0x00000036003d7308 */ /* 0x000e220000001000 */
[----:B------:R-:W-:Y:S01]  /*1360*/  LOP3.LUT R47, R57, 0x80000000, R42, 0xb8, !PT ;  /* 0x80000000392f7812 */ /* 0x000fe200078eb82a */
[----:B------:R3:W5:Y:S01]  /*1370*/  @P0 LDG.E.64 R4, desc[UR22][R28.64] ;  /* 0x000000161c040981 */ /* 0x000762000c1e1b00 */
[----:B--2---:R-:W-:Y:S01]  /*1380*/  FFMA R55, R55, -2, R26 ;  /* 0xc000000037377823 */ /* 0x004fe2000000001a */
[----:B------:R-:W-:Y:S01]  /*1390*/  @!P3 FFMA R47, R42, R59, R42 ;  /* 0x0000003b2a2fb223 */ /* 0x000fe2000000002a */
[----:B------:R-:W-:Y:S01]  /*13a0*/  FSETP.GE.AND P2, PT, |R3|, 9.010913848876953125, PT ;  /* 0x41102cb40300780b */ /* 0x000fe20003f46200 */
[----:B------:R-:W-:Y:S01]  /*13b0*/  FFMA R42, R39, R0, 0.79788458347320556641 ;  /* 0x3f4c422a272a7423 */ /* 0x000fe20000000000 */
[----:B------:R-:W-:Y:S01]  /*13c0*/  FFMA R57, R2, R27, -0.052303962409496307373 ;  /* 0xbd563cae02397423 */ /* 0x000fe2000000001b */
[----:B------:R-:W-:Y:S01]  /*13d0*/  FSETP.GE.AND P3, PT, |R3|, 0.60000002384185791016, PT ;  /* 0x3f19999a0300780b */ /* 0x000fe20003f66200 */
[----:B---3--:R-:W-:Y:S01]  /*13e0*/  FADD R28, R46, 1 ;  /* 0x3f8000002e1c7421 */ /* 0x008fe20000000000 */
[----:B------:R-:W-:Y:S01]  /*13f0*/  FSEL R50, R55, 1, !P2 ;  /* 0x3f80000037327808 */ /* 0x000fe20005000000 */
[----:B------:R-:W-:-:S02]  /*1400*/  FMUL R46, R39, R42 ;  /* 0x0000002a272e7220 */ /* 0x000fc40000400000 */
[----:B------:R-:W1:Y:S01]  /*1410*/  MUFU.RCP R29, R28 ;  /* 0x0000001c001d7308 */ /* 0x000e620000001000 */
[----:B------:R-:W-:Y:S01]  /*1420*/  FFMA R57, R2, R57, 0.1331529766321182251 ;  /* 0x3e08594102397423 */ /* 0x000fe20000000039 */
[----:B------:R-:W-:Y:S01]  /*1430*/  FMUL R0, R48, R48 ;  /* 0x0000003030007220 */ /* 0x000fe20000400000 */
[----:B------:R-:W-:Y:S01]  /*1440*/  LOP3.LUT R55, R50, 0x80000000, R3, 0xb8, !PT ;  /* 0x8000000032377812 */ /* 0x000fe200078eb803 */
[----:B------:R-:W-:Y:S01]  /*1450*/  FMUL R50, |R46|, 2.8853900432586669922 ;  /* 0x4038aa3b2e327820 */ /* 0x000fe20000400200 */
[----:B------:R-:W-:Y:S01]  /*1460*/  FFMA R59, R2, R57, -0.33332768082618713379 ;  /* 0xbeaaa9ed023b7423 */ /* 0x000fe20000000039 */
[----:B------:R-:W-:Y:S01]  /*1470*/  FFMA R57, R0, R27, -0.052303962409496307373 ;  /* 0xbd563cae00397423 */ /* 0x000fe2000000001b */
[----:B------:R-:W-:Y:S01]  /*1480*/  SHF.R.U64 R42, R18, 0x10, R19 ;  /* 0x00000010122a7819 */ /* 0x000fe20000001213 */
[----:B0-----:R-:W-:Y:S01]  /*1490*/  FFMA R61, R61, -2, R26 ;  /* 0xc00000003d3d7823 */ /* 0x001fe2000000001a */
[----:B------:R-:W-:Y:S01]  /*14a0*/  FFMA R63, R2, R59, RZ ;  /* 0x0000003b023f7223 */ /* 0x000fe200000000ff */
[----:B------:R-:W-:Y:S01]  /*14b0*/  FFMA R57, R0, R57, 0.1331529766321182251 ;  /* 0x3e08594100397423 */ /* 0x000fe20000000039 */
[----:B------:R-:W0:Y:S01]  /*14c0*/  MUFU.EX2 R50, R50 ;  /* 0x0000003200327308 */ /* 0x000e220000000800 */
[----:B------:R-:W-:Y:S01]  /*14d0*/  @!P3 FFMA R55, R3, R52, R3 ;  /* 0x000000340337b223 */ /* 0x000fe20000000003 */
[----:B------:R-:W-:-:S02]  /*14e0*/  FSETP.GE.AND P4, PT, |R32|, 9.010913848876953125, PT ;  /* 0x41102cb42000780b */ /* 0x000fc40003f86200 */
[----:B------:R-:W-:Y:S02]  /*14f0*/  MOV R59, UR31 ;  /* 0x0000001f003b7c02 */ /* 0x000fe40008000f00 */
[----:B------:R-:W-:Y:S02]  /*1500*/  @P0 MOV R2, R8 ;  /* 0x0000000800020202 */ /* 0x000fe40000000f00 */
[----:B------:R-:W-:Y:S01]  /*1510*/  @P0 MOV R3, R9 ;  /* 0x0000000900030202 */ /* 0x000fe20000000f00 */
[----:B------:R-:W-:Y:S01]  /*1520*/  FFMA R57, R0, R57, -0.33332768082618713379 ;  /* 0xbeaaa9ed00397423 */ /* 0x000fe20000000039 */
[----:B------:R-:W-:Y:S01]  /*1530*/  HADD2.F32 R42, -RZ, R42.H0_H0 ;  /* 0x2000002aff2a7230 */ /* 0x000fe20000004100 */
[----:B------:R-:W-:Y:S01]  /*1540*/  FSEL R61, R61, 1, !P4 ;  /* 0x3f8000003d3d7808 */ /* 0x000fe20006000000 */
[----:B-1----:R-:W-:Y:S01]  /*1550*/  FFMA R29, R29, -2, R26 ;  /* 0xc00000001d1d7823 */ /* 0x002fe2000000001a */
[----:B------:R-:W-:Y:S01]  /*1560*/  FSETP.GE.AND P3, PT, |R48|, 0.60000002384185791016, PT ;  /* 0x3f19999a3000780b */ /* 0x000fe20003f66200 */
[----:B------:R-:W-:Y:S01]  /*1570*/  @P0 IMAD.WIDE.U32 R2, R59, 0x7, R2 ;  /* 0x000000073b020825 */ /* 0x000fe200078e0002 */
[----:B------:R-:W-:-:S03]  /*1580*/  SHF.R.U32.HI R18, RZ, 0x10, R19 ;  /* 0x00000010ff127819 */ /* 0x000fc60000011613 */
[----:B------:R-:W-:Y:S01]  /*1590*/  FFMA R59, R0, R57, RZ ;  /* 0x00000039003b7223 */ /* 0x000fe200000000ff */
[----:B------:R-:W-:Y:S02]  /*15a0*/  FSETP.GE.AND P5, PT, |R32|, 0.60000002384185791016, PT ;  /* 0x3f19999a2000780b */ /* 0x000fe40003fa6200 */
[----:B------:R-:W-:Y:S02]  /*15b0*/  FSETP.GE.AND P2, PT, |R48|, 9.010913848876953125, PT ;  /* 0x41102cb43000780b */ /* 0x000fe40003f46200 */
[----:B------:R-:W-:Y:S01]  /*15c0*/  LOP3.LUT R57, R61, 0x80000000, R32, 0xb8, !PT ;  /* 0x800000003d397812 */ /* 0x000fe200078eb820 */
[C---:B------:R-:W-:Y:S01]  /*15d0*/  FMUL R61, R42.reuse, 0.035677410662174224854 ;  /* 0x3d12227a2a3d7820 */ /* 0x040fe20000400000 */
[----:B------:R-:W-:Y:S01]  /*15e0*/  FSEL R29, R29, 1, !P2 ;  /* 0x3f8000001d1d7808 */ /* 0x000fe20005000000 */
[----:B------:R-:W-:Y:S02]  /*15f0*/  HADD2.F32 R18, -RZ, R18.H0_H0 ;  /* 0x20000012ff127230 */ /* 0x000fe40000004100 */
[----:B------:R-:W-:Y:S01]  /*1600*/  FFMA R61, R42, R61, 0.79788458347320556641 ;  /* 0x3f4c422a2a3d7423 */ /* 0x000fe2000000003d */
[--C-:B------:R-:W-:Y:S01]  /*1610*/  LOP3.LUT R19, R29, 0x80000000, R48.reuse, 0xb8, !PT ;  /* 0x800000001d137812 */ /* 0x100fe200078eb830 */
[----:B0-----:R-:W-:Y:S01]  /*1620*/  FADD R0, R50, 1 ;  /* 0x3f80000032007421 */ /* 0x001fe20000000000 */
[----:B------:R-:W-:Y:S01]  /*1630*/  FMUL R29, R18, 0.035677410662174224854 ;  /* 0x3d12227a121d7820 */ /* 0x000fe20000400000 */
[----:B------:R-:W-:Y:S01]  /*1640*/  FMUL R50, R42, R61 ;  /* 0x0000003d2a327220 */ /* 0x000fe20000400000 */
[----:B------:R-:W-:Y:S01]  /*1650*/  @!P3 FFMA R19, R48, R59, R48 ;  /* 0x0000003b3013b223 */ /* 0x000fe20000000030 */
[----:B------:R-:W-:Y:S01]  /*1660*/  @!P5 FFMA R57, R32, R63, R32 ;  /* 0x0000003f2039d223 */ /* 0x000fe20000000020 */
[----:B------:R-:W-:Y:S01]  /*1670*/  FFMA R59, R18, R29, 0.79788458347320556641 ;  /* 0x3f4c422a123b7423 */ /* 0x000fe2000000001d */
[----:B------:R0:W1:Y:S01]  /*1680*/  MUFU.RCP R63, R0 ;  /* 0x00000000003f7308 */ /* 0x0000620000001000 */
[----:B------:R-:W-:-:S02]  /*1690*/  FMUL R32, |R50|, 2.8853900432586669922 ;  /* 0x4038aa3b32207820 */ /* 0x000fc40000400200 */
[----:B------:R-:W-:Y:S01]  /*16a0*/  FMUL R48, R18, R59 ;  /* 0x0000003b12307220 */ /* 0x000fe20000400000 */
[----:B------:R-:W-:Y:S01]  /*16b0*/  @P0 IADD3 R65, PT, PT, R3, UR8, RZ ;  /* 0x0000000803410c10 */ /* 0x000fe2000fffe0ff */
[----:B------:R-:W-:Y:S01]  /*16c0*/  FMUL R3, R46, R46 ;  /* 0x0000002e2e037220 */ /* 0x000fe20000400000 */
[----:B------:R-:W-:Y:S01]  /*16d0*/  @P0 LEA R28, P2, R2, UR24, 0x3 ;  /* 0x00000018021c0c11 */ /* 0x000fe2000f8418ff */
[----:B------:R-:W-:Y:S01]  /*16e0*/  FMUL R52, |R48|, 2.8853900432586669922 ;  /* 0x4038aa3b30347820 */ /* 0x000fe20000400200 */
[----:B------:R-:W2:Y:S01]  /*16f0*/  MUFU.EX2 R32, R32 ;  /* 0x0000002000207308 */ /* 0x000ea20000000800 */
[----:B0-----:R-:W-:Y:S01]  /*1700*/  FFMA R0, R3, R27, -0.052303962409496307373 ;  /* 0xbd563cae03007423 */ /* 0x001fe2000000001b */
[----:B------:R-:W-:Y:S01]  /*1710*/  FSETP.GE.AND P3, PT, |R46|, 0.60000002384185791016, PT ;  /* 0x3f19999a2e00780b */ /* 0x000fe20003f66200 */
[----:B------:R-:W-:Y:S01]  /*1720*/  UMOV UR30, 0x3f800000 ;  /* 0x3f800000001e7882 */ /* 0x000fe20000000000 */
[----:B-1----:R-:W-:-:S04]  /*1730*/  FFMA R63, R63, -2, R26 ;  /* 0xc00000003f3f7823 */ /* 0x002fc8000000001a */
[----:B------:R-:W0:Y:S01]  /*1740*/  MUFU.EX2 R52, R52 ;  /* 0x0000003400347308 */ /* 0x000e220000000800 */
[C---:B------:R-:W-:Y:S01]  /*1750*/  FFMA R0, R3.reuse, R0, 0.1331529766321182251 ;  /* 0x3e08594103007423 */ /* 0x040fe20000000000 */
[----:B------:R-:W-:Y:S01]  /*1760*/  @P0 LEA.HI.X R29, R2, UR25, R65, 0x3, P2 ;  /* 0x00000019021d0c11 */ /* 0x000fe200090f1c41 */
[----:B------:R-:W1:Y:S01]  /*1770*/  LDCU.128 UR8, c[0x0][0x390] ;  /* 0x00007200ff0877ac */ /* 0x000e620008000c00 */
[----:B------:R-:W-:Y:S01]  /*1780*/  FSETP.GE.AND P2, PT, |R46|, 9.010913848876953125, PT ;  /* 0x41102cb42e00780b */ /* 0x000fe20003f46200 */
[----:B------:R-:W-:-:S03]  /*1790*/  FFMA R0, R3, R0, -0.33332768082618713379 ;  /* 0xbeaaa9ed03007423 */ /* 0x000fc60000000000 */
[----:B------:R-:W-:Y:S01]  /*17a0*/  FSEL R63, R63, 1, !P2 ;  /* 0x3f8000003f3f7808 */ /* 0x000fe20005000000 */
[----:B------:R-:W-:Y:S01]  /*17b0*/  FFMA R59, R3, R0, RZ ;  /* 0x00000000033b7223 */ /* 0x000fe200000000ff */
[----:B--2---:R-:W-:Y:S01]  /*17c0*/  FADD R2, R32, 1 ;  /* 0x3f80000020027421 */ /* 0x004fe20000000000 */
[----:B------:R-:W-:Y:S01]  /*17d0*/  HFMA2 R32, -RZ, RZ, 1.75, 0 ;  /* 0x3f000000ff207431 */ /* 0x000fe200000001ff */
[--C-:B------:R-:W-:Y:S01]  /*17e0*/  LOP3.LUT R3, R63, 0x80000000, R46.reuse, 0xb8, !PT ;  /* 0x800000003f037812 */ /* 0x100fe200078eb82e */
[----:B------:R-:W-:Y:S02]  /*17f0*/  @!P3 FFMA R3, R46, R59, R46 ;  /* 0x0000003b2e03b223 */ /* 0x000fe4000000002e */
[----:B------:R2:W3:Y:S01]  /*1800*/  MUFU.RCP R59, R2 ;  /* 0x00000002003b7308 */ /* 0x0004e20000001000 */
[----:B0-----:R-:W-:Y:S01]  /*1810*/  FADD R52, R52, 1 ;  /* 0x3f80000034347421 */ /* 0x001fe20000000000 */
[----:B------:R-:W-:-:S06]  /*1820*/  FMUL R0, R50, R50 ;  /* 0x0000003232007220 */ /* 0x000fcc0000400000 */
[----:B------:R-:W0:Y:S01]  /*1830*/  MUFU.RCP R63, R52 ;  /* 0x00000034003f7308 */ /* 0x000e220000001000 */
[----:B------:R-:W-:Y:S01]  /*1840*/  FFMA R53, R53, R32, 0.5 ;  /* 0x3f00000035357423 */ /* 0x000fe20000000020 */
[----:B--2---:R-:W-:Y:S01]  /*1850*/  FMUL R2, R48, R48 ;  /* 0x0000003030027220 */ /* 0x004fe20000400000 */
[----:B------:R-:W-:Y:S01]  /*1860*/  FFMA R61, R0, R27, -0.052303962409496307373 ;  /* 0xbd563cae003d7423 */ /* 0x000fe2000000001b */
[----:B------:R-:W-:Y:S01]  /*1870*/  FSETP.GE.AND P4, PT, |R50|, 0.60000002384185791016, PT ;  /* 0x3f19999a3200780b */ /* 0x000fe20003f86200 */
[----:B------:R-:W-:Y:S01]  /*1880*/  FMUL R30, R30, R53 ;  /* 0x000000351e1e7220 */ /* 0x000fe20000400000 */
[----:B------:R-:W-:Y:S01]  /*1890*/  FFMA R53, R2, R27, -0.052303962409496307373 ;  /* 0xbd563cae02357423 */ /* 0x000fe2000000001b */
[----:B------:R-:W-:Y:S01]  /*18a0*/  FFMA R61, R0, R61, 0.1331529766321182251 ;  /* 0x3e085941003d7423 */ /* 0x000fe2000000003d */
[----:B------:R-:W-:Y:S01]  /*18b0*/  ISETP.GE.U32.AND P2, PT, R22, UR27, PT ;  /* 0x0000001b16007c0c */ /* 0x000fe2000bf46070 */
[--C-:B---3--:R-:W-:Y:S01]  /*18c0*/  FFMA R59, R59, -2, R26.reuse ;  /* 0xc00000003b3b7823 */ /* 0x108fe2000000001a */
[----:B------:R-:W-:Y:S01]  /*18d0*/  FSETP.GE.AND P3, PT, |R50|, 9.010913848876953125, PT ;  /* 0x41102cb43200780b */ /* 0x000fe20003f66200 */
[----:B------:R-:W-:Y:S01]  /*18e0*/  FFMA R53, R2, R53, 0.1331529766321182251 ;  /* 0x3e08594102357423 */ /* 0x000fe20000000035 */
[----:B------:R-:W-:Y:S01]  /*18f0*/  FFMA R61, R0, R61, -0.33332768082618713379 ;  /* 0xbeaaa9ed003d7423 */ /* 0x000fe2000000003d */
[----:B------:R-:W-:Y:S01]  /*1900*/  ISETP.GE.U32.OR P2, PT, R31, UR26, P2 ;  /* 0x0000001a1f007c0c */ /* 0x000fe20009746470 */
[----:B------:R-:W-:Y:S01]  /*1910*/  FFMA R31, R49, R32, 0.5 ;  /* 0x3f000000311f7423 */ /* 0x000fe20000000020 */
[----:B------:R-:W-:Y:S01]  /*1920*/  FSEL R59, R59, 1, !P3 ;  /* 0x3f8000003b3b7808 */ /* 0x000fe20005800000 */
[----:B------:R-:W-:Y:S01]  /*1930*/  FFMA R65, R2, R53, -0.33332768082618713379 ;  /* 0xbeaaa9ed02417423 */ /* 0x000fe20000000035 */
[----:B------:R-:W-:Y:S01]  /*1940*/  FFMA R49, R0, R61, RZ ;  /* 0x0000003d00317223 */ /* 0x000fe200000000ff */
[----:B0-----:R-:W-:Y:S01]  /*1950*/  FFMA R63, R63, -2, R26 ;  /* 0xc00000003f3f7823 */ /* 0x001fe2000000001a */
[----:B------:R-:W-:Y:S01]  /*1960*/  HADD2.F32 R53, -RZ, R16.H0_H0 ;  /* 0x20000010ff357230 */ /* 0x000fe20000004100 */
[----:B------:R-:W-:Y:S01]  /*1970*/  FSETP.GE.AND P5, PT, |R48|, 9.010913848876953125, PT ;  /* 0x41102cb43000780b */ /* 0x000fe20003fa6200 */
[----:B------:R-:W-:Y:S01]  /*1980*/  HADD2.F32 R52, -RZ, R17.H0_H0 ;  /* 0x20000011ff347230 */ /* 0x000fe20000004100 */
[--C-:B------:R-:W-:Y:S01]  /*1990*/  LOP3.LUT R61, R59, 0x80000000, R50.reuse, 0xb8, !PT ;  /* 0x800000003b3d7812 */ /* 0x100fe200078eb832 */
[----:B------:R-:W-:Y:S01]  /*19a0*/  @!P4 FFMA R61, R50, R49, R50 ;  /* 0x00000031323dc223 */ /* 0x000fe20000000032 */
[----:B------:R-:W-:Y:S01]  /*19b0*/  FSEL R63, R63, 1, !P5 ;  /* 0x3f8000003f3f7808 */ /* 0x000fe20006800000 */
[----:B------:R-:W-:Y:S01]  /*19c0*/  FMUL R0, R53, 0.035677410662174224854 ;  /* 0x3d12227a35007820 */ /* 0x000fe20000400000 */
[----:B------:R-:W-:-:S02]  /*19d0*/  SHF.R.U64 R46, R16, 0x10, R17 ;  /* 0x00000010102e7819 */ /* 0x000fc40000001211 */
[----:B------:R-:W-:Y:S01]  /*19e0*/  SHF.R.U32.HI R49, RZ, 0x10, R17 ;  /* 0x00000010ff317819 */ /* 0x000fe20000011611 */
[----:B------:R-:W-:Y:S01]  /*19f0*/  FMUL R17, R52, 0.035677410662174224854 ;  /* 0x3d12227a34117820 */ /* 0x000fe20000400000 */
[----:B------:R-:W-:Y:S01]  /*1a00*/  FSETP.GE.AND P3, PT, |R48|, 0.60000002384185791016, PT ;  /* 0x3f19999a3000780b */ /* 0x000fe20003f66200 */
[----:B------:R-:W-:Y:S01]  /*1a10*/  FFMA R0, R53, R0, 0.79788458347320556641 ;  /* 0x3f4c422a35007423 */ /* 0x000fe20000000000 */
[----:B------:R-:W-:Y:S01]  /*1a20*/  LOP3.LUT R59, R63, 0x80000000, R48, 0xb8, !PT ;  /* 0x800000003f3b7812 */ /* 0x000fe200078eb830 */
[----:B------:R-:W-:Y:S01]  /*1a30*/  FFMA R63, R52, R17, 0.79788458347320556641 ;  /* 0x3f4c422a343f7423 */ /* 0x000fe20000000011 */
[----:B------:R-:W-:Y:S01]  /*1a40*/  FFMA R65, R2, R65, RZ ;  /* 0x0000004102417223 */ /* 0x000fe200000000ff */
[----:B------:R-:W-:Y:S02]  /*1a50*/  HADD2.F32 R46, -RZ, R46.H0_H0 ;  /* 0x2000002eff2e7230 */ /* 0x000fe40000004100 */
[----:B------:R-:W-:Y:S01]  /*1a60*/  FMUL R31, R44, R31 ;  /* 0x0000001f2c1f7220 */ /* 0x000fe20000400000 */
[----:B------:R-:W-:Y:S01]  /*1a70*/  FMUL R2, R53, R0 ;  /* 0x0000000035027220 */ /* 0x000fe20000400000 */
[----:B------:R-:W-:-:S02]  /*1a80*/  HADD2.F32 R49, -RZ, R49.H0_H0 ;  /* 0x20000031ff317230 */ /* 0x000fc40000004100 */
[----:B------:R-:W-:Y:S01]  /*1a90*/  FFMA R51, R51, R32, 0.5 ;  /* 0x3f00000033337423 */ /* 0x000fe20000000020 */
[----:B------:R-:W-:Y:S01]  /*1aa0*/  FMUL R44, R52, R63 ;  /* 0x0000003f342c7220 */ /* 0x000fe20000400000 */
[----:B------:R-:W-:Y:S01]  /*1ab0*/  FMUL R0, |R2|, 2.8853900432586669922 ;  /* 0x4038aa3b02007820 */ /* 0x000fe20000400200 */
[----:B------:R-:W-:Y:S01]  /*1ac0*/  FMUL R17, R46, 0.035677410662174224854 ;  /* 0x3d12227a2e117820 */ /* 0x000fe20000400000 */
[----:B------:R-:W-:Y:S01]  /*1ad0*/  FMUL R36, R36, R51 ;  /* 0x0000003324247220 */ /* 0x000fe20000400000 */
[----:B------:R-:W-:Y:S01]  /*1ae0*/  FMUL R51, |R44|, 2.8853900432586669922 ;  /* 0x4038aa3b2c337820 */ /* 0x000fe20000400200 */
[C---:B------:R-:W-:Y:S01]  /*1af0*/  FMUL R16, R49.reuse, 0.035677410662174224854 ;  /* 0x3d12227a31107820 */ /* 0x040fe20000400000 */
[----:B------:R-:W-:Y:S01]  /*1b00*/  @!P3 FFMA R59, R48, R65, R48 ;  /* 0x00000041303bb223 */ /* 0x000fe20000000030 */
[----:B------:R-:W-:Y:S01]  /*1b10*/  FFMA R17, R46, R17, 0.79788458347320556641 ;  /* 0x3f4c422a2e117423 */ /* 0x000fe20000000011 */
[----:B------:R0:W2:Y:S01]  /*1b20*/  MUFU.EX2 R48, R0 ;  /* 0x0000000000307308 */ /* 0x0000a20000000800 */
[----:B------:R-:W-:-:S02]  /*1b30*/  FFMA R16, R49, R16, 0.79788458347320556641 ;  /* 0x3f4c422a31107423 */ /* 0x000fc40000000010 */
[----:B------:R-:W-:Y:S02]  /*1b40*/  FMUL R17, R46, R17 ;  /* 0x000000112e117220 */ /* 0x000fe40000400000 */
[----:B------:R-:W-:-:S03]  /*1b50*/  FMUL R16, R49, R16 ;  /* 0x0000001031107220 */ /* 0x000fc60000400000 */
[----:B------:R-:W3:Y:S01]  /*1b60*/  MUFU.EX2 R51, R51 ;  /* 0x0000003300337308 */ /* 0x000ee20000000800 */
[----:B0-----:R-:W-:Y:S01]  /*1b70*/  FFMA R0, R41, R32, 0.5 ;  /* 0x3f00000029007423 */ /* 0x001fe20000000020 */
[----:B------:R-:W-:Y:S01]  /*1b80*/  FMUL R50, |R17|, 2.8853900432586669922 ;  /* 0x4038aa3b11327820 */ /* 0x000fe20000400200 */
[----:B------:R-:W-:Y:S02]  /*1b90*/  FMUL R54, |R16|, 2.8853900432586669922 ;  /* 0x4038aa3b10367820 */ /* 0x000fe40000400200 */
[----:B------:R-:W-:Y:S01]  /*1ba0*/  FMUL R37, R37, R0 ;  /* 0x0000000025257220 */ /* 0x000fe20000400000 */
[----:B------:R-:W-:Y:S02]  /*1bb0*/  FFMA R0, R45, R32, 0.5 ;  /* 0x3f0000002d007423 */ /* 0x000fe40000000020 */
[----:B------:R-:W0:Y:S01]  /*1bc0*/  MUFU.EX2 R50, R50 ;  /* 0x0000003200327308 */ /* 0x000e220000000800 */
[----:B--2---:R-:W-:Y:S01]  /*1bd0*/  FADD R41, R48, 1 ;  /* 0x3f80000030297421 */ /* 0x004fe20000000000 */
[----:B------:R-:W-:Y:S01]  /*1be0*/  FMUL R43, R43, R0 ;  /* 0x000000002b2b7220 */ /* 0x000fe20000400000 */
[----:B------:R-:W-:-:S05]  /*1bf0*/  FFMA R0, R47, R32, 0.5 ;  /* 0x3f0000002f007423 */ /* 0x000fca0000000020 */
[----:B------:R-:W2:Y:S01]  /*1c00*/  MUFU.EX2 R54, R54 ;  /* 0x0000003600367308 */ /* 0x000ea20000000800 */
[----:B---3--:R-:W-:Y:S01]  /*1c10*/  FADD R51, R51, 1 ;  /* 0x3f80000033337421 */ /* 0x008fe20000000000 */
[----:B------:R-:W-:Y:S01]  /*1c20*/  FMUL R35, R35, R0 ;  /* 0x0000000023237220 */ /* 0x000fe20000400000 */
[----:B------:R-:W-:Y:S01]  /*1c30*/  FMUL R0, R2, R2 ;  /* 0x0000000202007220 */ /* 0x000fe20000400000 */
[----:B------:R-:W-:-:S04]  /*1c40*/  @P1 R2UR UR30, R33 ;  /* 0x00000000211e12ca */ /* 0x000fc800000e0000 */
[----:B------:R-:W3:Y:S01]  /*1c50*/  MUFU.RCP R41, R41 ;  /* 0x0000002900297308 */ /* 0x000ee20000001000 */
[----:B------:R-:W-:Y:S01]  /*1c60*/  FFMA R33, R0, R27, -0.052303962409496307373 ;  /* 0xbd563cae00217423 */ /* 0x000fe2000000001b */
[----:B0-----:R-:W-:Y:S01]  /*1c70*/  FADD R45, R50, 1 ;  /* 0x3f800000322d7421 */ /* 0x001fe20000000000 */
[----:B------:R-:W-:-:S05]  /*1c80*/  FFMA R19, R19, R32, 0.5 ;  /* 0x3f00000013137423 */ /* 0x000fca0000000020 */
[----:B------:R-:W0:Y:S01]  /*1c90*/  MUFU.RCP R51, R51 ;  /* 0x0000003300337308 */ /* 0x000e220000001000 */
[----:B------:R-:W-:Y:S01]  /*1ca0*/  FFMA R33, R0, R33, 0.1331529766321182251 ;  /* 0x3e08594100217423 */ /* 0x000fe20000000021 */
[----:B--2---:R-:W-:Y:S01]  /*1cb0*/  FADD R47, R54, 1 ;  /* 0x3f800000362f7421 */ /* 0x004fe20000000000 */
[----:B------:R-:W-:Y:S01]  /*1cc0*/  FFMA R54, R3, R32, 0.5 ;  /* 0x3f00000003367423 */ /* 0x000fe20000000020 */
[----:B------:R-:W-:Y:S01]  /*1cd0*/  FMUL R48, R38, R19 ;  /* 0x0000001326307220 */ /* 0x000fe20000400000 */
[----:B------:R-:W-:Y:S01]  /*1ce0*/  FFMA R3, R0, R33, -0.33332768082618713379 ;  /* 0xbeaaa9ed00037423 */ /* 0x000fe20000000021 */
[----:B------:R-:W-:Y:S02]  /*1cf0*/  FSETP.GE.AND P3, PT, |R2|, 0.60000002384185791016, PT ;  /* 0x3f19999a0200780b */ /* 0x000fe40003f66200 */
[----:B------:R-:W2:Y:S01]  /*1d00*/  MUFU.RCP R45, R45 ;  /* 0x0000002d002d7308 */ /* 0x000ea20000001000 */
[----:B------:R-:W-:Y:S01]  /*1d10*/  FFMA R3, R0, R3, RZ ;  /* 0x0000000300037223 */ /* 0x000fe200000000ff */
[----:B------:R-:W-:Y:S01]  /*1d20*/  FMUL R50, R48, UR30 ;  /* 0x0000001e30327c20 */ /* 0x000fe20008400000 */
[----:B------:R-:W-:Y:S01]  /*1d30*/  FMUL R0, R44, R44 ;  /* 0x0000002c2c007220 */ /* 0x000fe20000400000 */
[--C-:B---3--:R-:W-:Y:S01]  /*1d40*/  FFMA R41, R41, -2, R26.reuse ;  /* 0xc000000029297823 */ /* 0x108fe2000000001a */
[----:B------:R-:W-:Y:S01]  /*1d50*/  FSETP.GE.AND P1, PT, |R2|, 9.010913848876953125, PT ;  /* 0x41102cb40200780b */ /* 0x000fe20003f26200 */
[----:B------:R-:W-:Y:S01]  /*1d60*/  FMUL R54, R39, R54 ;  /* 0x0000003627367220 */ /* 0x000fe20000400000 */
[-C--:B------:R-:W-:Y:S01]  /*1d70*/  FFMA R55, R55, R32.reuse, 0.5 ;  /* 0x3f00000037377423 */ /* 0x080fe20000000020 */
[----:B------:R3:W-:Y:S01]  /*1d80*/  F2F.BF16.F32 R33, R50 ;  /* 0x0000003200217304 */ /* 0x0007e20000202000 */
[----:B------:R-:W-:Y:S01]  /*1d90*/  FFMA R39, R0, R27, -0.052303962409496307373 ;  /* 0xbd563cae00277423 */ /* 0x000fe2000000001b */
[----:B0-----:R-:W-:Y:S01]  /*1da0*/  FFMA R51, R51, -2, R26 ;  /* 0xc000000033337823 */ /* 0x001fe2000000001a */
[----:B------:R-:W-:Y:S01]  /*1db0*/  FSETP.GE.AND P4, PT, |R44|, 9.010913848876953125, PT ;  /* 0x41102cb42c00780b */ /* 0x000fe20003f86200 */
[-C--:B------:R-:W-:Y:S01]  /*1dc0*/  FFMA R57, R57, R32.reuse, 0.5 ;  /* 0x3f00000039397423 */ /* 0x080fe20000000020 */
[----:B------:R-:W-:Y:S01]  /*1dd0*/  FSEL R41, R41, 1, !P1 ;  /* 0x3f80000029297808 */ /* 0x000fe20004800000 */
[----:B------:R-:W-:Y:S01]  /*1de0*/  FMUL R40, R40, R55 ;  /* 0x0000003728287220 */ /* 0x000fe20000400000 */
[----:B---3--:R-:W-:Y:S01]  /*1df0*/  FMUL R50, R17, R17 ;  /* 0x0000001111327220 */ /* 0x008fe20000400000 */
[----:B------:R-:W-:Y:S01]  /*1e00*/  FFMA R19, R61, R32, 0.5 ;  /* 0x3f0000003d137423 */ /* 0x000fe20000000020 */
[----:B------:R-:W-:Y:S01]  /*1e10*/  FFMA R39, R0, R39, 0.1331529766321182251 ;  /* 0x3e08594100277423 */ /* 0x000fe20000000027 */
[----:B------:R-:W-:Y:S01]  /*1e20*/  FSEL R55, R51, 1, !P4 ;  /* 0x3f80000033377808 */ /* 0x000fe20006000000 */
[----:B------:R-:W-:Y:S01]  /*1e30*/  FFMA R61, R50, R27, -0.052303962409496307373 ;  /* 0xbd563cae323d7423 */ /* 0x000fe2000000001b */
[--C-:B------:R-:W-:Y:S01]  /*1e40*/  LOP3.LUT R51, R41, 0x80000000, R2.reuse, 0xb8, !PT ;  /* 0x8000000029337812 */ /* 0x100fe200078eb802 */
[----:B------:R-:W-:Y:S01]  /*1e50*/  FMUL R34, R34, R57 ;  /* 0x0000003922227220 */ /* 0x000fe20000400000 */
[----:B------:R-:W-:Y:S01]  /*1e60*/  @!P3 FFMA R51, R2, R3, R2 ;  /* 0x000000030233b223 */ /* 0x000fe20000000002 */
[----:B------:R-:W-:Y:S01]  /*1e70*/  FFMA R57, R0, R39, -0.33332768082618713379 ;  /* 0xbeaaa9ed00397423 */ /* 0x000fe20000000027 */
[----:B------:R-:W-:-:S02]  /*1e80*/  FSETP.GE.AND P3, PT, |R17|, 0.60000002384185791016, PT ;  /* 0x3f19999a1100780b */ /* 0x000fc40003f66200 */
[----:B------:R-:W-:Y:S01]  /*1e90*/  @!P0 CS2R R2, SRZ ;  /* 0x0000000000028805 */ /* 0x000fe2000001ff00 */
[----:B------:R-:W-:Y:S01]  /*1ea0*/  FFMA R61, R50, R61, 0.1331529766321182251 ;  /* 0x3e085941323d7423 */ /* 0x000fe2000000003d */
[----:B--2---:R-:W-:Y:S01]  /*1eb0*/  FFMA R45, R45, -2, R26 ;  /* 0xc00000002d2d7823 */ /* 0x004fe2000000001a */
[----:B------:R-:W-:Y:S01]  /*1ec0*/  FFMA R57, R0, R57, RZ ;  /* 0x0000003900397223 */ /* 0x000fe200000000ff */
[----:B------:R-:W-:Y:S01]  /*1ed0*/  FSETP.GE.AND P1, PT, |R17|, 9.010913848876953125, PT ;  /* 0x41102cb41100780b */ /* 0x000fe20003f26200 */
[----:B------:R-:W-:Y:S01]  /*1ee0*/  FFMA R0, R50, R61, -0.33332768082618713379 ;  /* 0xbeaaa9ed32007423 */ /* 0x000fe2000000003d */
[----:B------:R-:W0:Y:S01]  /*1ef0*/  MUFU.RCP R47, R47 ;  /* 0x0000002f002f7308 */ /* 0x000e220000001000 */
[----:B------:R-:W-:Y:S01]  /*1f00*/  FSETP.GE.AND P5, PT, |R44|, 0.60000002384185791016, PT ;  /* 0x3f19999a2c00780b */ /* 0x000fe20003fa6200 */
[----:B------:R2:W5:Y:S01]  /*1f10*/  @P0 LDG.E.64 R2, desc[UR22][R14.64] ;  /* 0x000000160e020981 */ /* 0x000562000c1e1b00 */
[----:B------:R-:W-:Y:S01]  /*1f20*/  FFMA R50, R50, R0, RZ ;  /* 0x0000000032327223 */ /* 0x000fe200000000ff */
[----:B------:R-:W-:Y:S01]  /*1f30*/  FMUL R0, R16, R16 ;  /* 0x0000001010007220 */ /* 0x000fe20000400000 */
[----:B--2---:R-:W-:-:S04]  /*1f40*/  FSEL R14, R45, 1, !P1 ;  /* 0x3f8000002d0e7808 */ /* 0x004fc80004800000 */
[--C-:B------:R-:W-:Y:S01]  /*1f50*/  LOP3.LUT R15, R14, 0x80000000, R17.reuse, 0xb8, !PT ;  /* 0x800000000e0f7812 */ /* 0x100fe200078eb811 */
[----:B------:R-:W-:Y:S01]  /*1f60*/  @!P3 FFMA R15, R17, R50, R17 ;  /* 0x00000032110fb223 */ /* 0x000fe20000000011 */
[----:B------:R-:W-:Y:S01]  /*1f70*/  FFMA R17, R0, R27, -0.052303962409496307373 ;  /* 0xbd563cae00117423 */ /* 0x000fe2000000001b */
[--C-:B------:R-:W-:Y:S02]  /*1f80*/  LOP3.LUT R55, R55, 0x80000000, R44.reuse, 0xb8, !PT ;  /* 0x8000000037377812 */ /* 0x100fe400078eb82c */
[----:B------:R-:W-:Y:S01]  /*1f90*/  @!P5 FFMA R55, R44, R57, R44 ;  /* 0x000000392c37d223 */ /* 0x000fe2000000002c */
[----:B------:R-:W-:Y:S01]  /*1fa0*/  FFMA R17, R0, R17, 0.1331529766321182251 ;  /* 0x3e08594100117423 */ /* 0x000fe20000000011 */
[----:B------:R-:W-:Y:S01]  /*1fb0*/  FSETP.GE.AND P3, PT, |R16|, 0.60000002384185791016, PT ;  /* 0x3f19999a1000780b */ /* 0x000fe20003f66200 */
[----:B------:R-:W-:Y:S02]  /*1fc0*/  FFMA R57, R59, R32, 0.5 ;  /* 0x3f0000003b397423 */ /* 0x000fe40000000020 */
[----:B------:R-:W-:Y:S01]  /*1fd0*/  FFMA R59, R0, R17, -0.33332768082618713379 ;  /* 0xbeaaa9ed003b7423 */ /* 0x000fe20000000011 */
[----:B0-----:R-:W-:Y:S01]  /*1fe0*/  FFMA R17, R47, -2, R26 ;  /* 0xc00000002f117823 */ /* 0x001fe2000000001a */
[----:B------:R-:W-:-:S02]  /*1ff0*/  FSETP.GE.AND P1, PT, |R16|, 9.010913848876953125, PT ;  /* 0x41102cb41000780b */ /* 0x000fc40003f26200 */
[----:B------:R-:W-:Y:S02]  /*2000*/  FFMA R59, R0, R59, RZ ;  /* 0x0000003b003b7223 */ /* 0x000fe400000000ff */
[----:B------:R-:W-:-:S04]  /*2010*/  FSEL R17, R17, 1, !P1 ;  /* 0x3f80000011117808 */ /* 0x000fc80004800000 */
[--C-:B------:R-:W-:Y:S01]  /*2020*/  LOP3.LUT R17, R17, 0x80000000, R16.reuse, 0xb8, !PT ;  /* 0x8000000011117812 */ /* 0x100fe200078eb810 */
[----:B------:R-:W-:-:S04]  /*2030*/  @!P3 FFMA R17, R16, R59, R16 ;  /* 0x0000003b1011b223 */ /* 0x000fc80000000010 */
[----:B------:R-:W-:-:S04]  /*2040*/  FFMA R0, R17, R32, 0.5 ;  /* 0x3f00000011007423 */ /* 0x000fc80000000020 */
[----:B------:R-:W-:Y:S01]  /*2050*/  FMUL R49, R49, R0 ;  /* 0x0000000031317220 */ /* 0x000fe20000400000 */
[-C--:B------:R-:W-:Y:S01]  /*2060*/  FFMA R14, R51, R32.reuse, 0.5 ;  /* 0x3f000000330e7423 */ /* 0x080fe20000000020 */
[----:B------:R-:W-:Y:S02]  /*2070*/  FFMA R15, R15, R32, 0.5 ;  /* 0x3f0000000f0f7423 */ /* 0x000fe40000000020 */
[----:B------:R-:W-:Y:S01]  /*2080*/  FMUL R17, R49, UR30 ;  /* 0x0000001e31117c20 */ /* 0x000fe20008400000 */
[----:B------:R-:W-:Y:S01]  /*2090*/  FMUL R53, R53, R14 ;  /* 0x0000000e35357220 */ /* 0x000fe20000400000 */
[----:B------:R-:W-:Y:S01]  /*20a0*/  FMUL R46, R46, R15 ;  /* 0x0000000f2e2e7220 */ /* 0x000fe20000400000 */
[----:B------:R-:W-:Y:S01]  /*20b0*/  @!P0 CS2R R14, SRZ ;  /* 0x00000000000e8805 */ /* 0x000fe2000001ff00 */
[----:B------:R0:W-:Y:S05]  /*20c0*/  F2F.BF16.F32 R58, R17 ;  /* 0x00000011003a7304 */ /* 0x0001ea0000202000 */
[----:B------:R2:W5:Y:S01]  /*20d0*/  @P0 LDG.E.64 R14, desc[UR22][R12.64] ;  /* 0x000000160c0e0981 */ /* 0x000562000c1e1b00 */
[----:B0-----:R-:W-:-:S06]  /*20e0*/  @!P0 CS2R R16, SRZ ;  /* 0x0000000000108805 */ /* 0x001fcc000001ff00 */
[----:B------:R2:W5:Y:S01]  /*20f0*/  @P0 LDG.E.64 R16, desc[UR22][R28.64] ;  /* 0x000000161c100981 */ /* 0x000562000c1e1b00 */
[----:B------:R-:W-:Y:S01]  /*2100*/  FMUL R19, R42, R19 ;  /* 0x000000132a137220 */ /* 0x000fe20000400000 */
[----:B------:R-:W-:Y:S01]  /*2110*/  R2UR UR28, R21 ;  /* 0x00000000151c72ca */ /* 0x000fe200000e0000 */
[----:B------:R-:W-:Y:S01]  /*2120*/  FMUL R57, R18, R57 ;  /* 0x0000003912397220 */ /* 0x000fe20000400000 */
[----:B------:R-:W-:Y:S02]  /*2130*/  FFMA R55, R55, R32, 0.5 ;  /* 0x3f00000037377423 */ /* 0x000fe40000000020 */
[----:B------:R-:W-:Y:S01]  /*2140*/  FMNMX3 R48, |R48|, RZ, |R19|, !PT ;  /* 0x000000ff30307276 */ /* 0x000fe20007800613 */
[C---:B------:R-:W-:Y:S01]  /*2150*/  FMUL R38, R54.reuse, UR30 ;  /* 0x0000001e36267c20 */ /* 0x040fe20008400000 */
[----:B------:R-:W-:Y:S01]  /*2160*/  FMUL R42, R43, UR30 ;  /* 0x0000001e2b2a7c20 */ /* 0x000fe20008400000 */
[----:B------:R-:W-:Y:S01]  /*2170*/  UIMAD UR21, UR6, UR12, URZ ;  /* 0x0000000c061572a4 */ /* 0x000fe2000f8e02ff */
[----:B------:R-:W-:Y:S01]  /*2180*/  FMNMX3 R54, |R54|, R48, |R57|, !PT ;  /* 0x0000003036367276 */ /* 0x000fe20007800639 */
[----:B------:R-:W-:Y:S01]  /*2190*/  FMUL R48, R36, UR30 ;  /* 0x0000001e24307c20 */ /* 0x000fe20008400000 */
[----:B------:R-:W-:Y:S01]  /*21a0*/  FMUL R52, R52, R55 ;  /* 0x0000003734347220 */ /* 0x000fe20000400000 */
[----:B------:R-:W-:Y:S01]  /*21b0*/  FMUL R18, R40, UR30 ;  /* 0x0000001e28127c20 */ /* 0x000fe20008400000 */
[----:B------:R-:W-:Y:S01]  /*21c0*/  FMUL R0, R46, UR30 ;  /* 0x0000001e2e007c20 */ /* 0x000fe20008400000 */
[----:B------:R0:W-:Y:S01]  /*21d0*/  F2F.BF16.F32 R39, R42 ;  /* 0x0000002a00277304 */ /* 0x0001e20000202000 */
[----:B------:R-:W-:Y:S01]  /*21e0*/  UIMAD.WIDE.U32 UR16, UR20, UR12, URZ ;  /* 0x0000000c141072a5 */ /* 0x000fe2000f8e00ff */
[----:B------:R-:W-:Y:S01]  /*21f0*/  FMUL R41, R35, UR30 ;  /* 0x0000001e23297c20 */ /* 0x000fe20008400000 */
[----:B------:R-:W-:Y:S01]  /*2200*/  UIMAD UR21, UR20, UR28, UR21 ;  /* 0x0000001c141572a4 */ /* 0x000fe2000f8e0215 */
[----:B------:R-:W-:Y:S01]  /*2210*/  FMUL R44, R31, UR30 ;  /* 0x0000001e1f2c7c20 */ /* 0x000fe20008400000 */
[----:B------:R-:W-:Y:S01]  /*2220*/  FMUL R45, R34, UR30 ;  /* 0x0000001e222d7c20 */ /* 0x000fe20008400000 */
[----:B------:R-:W-:Y:S01]  /*2230*/  FMUL R51, R37, UR30 ;  /* 0x0000001e25337c20 */ /* 0x000fe20008400000 */
[----:B------:R-:W-:Y:S01]  /*2240*/  FMUL R50, R53, UR30 ;  /* 0x0000001e35327c20 */ /* 0x000fe20008400000 */
[----:B------:R3:W-:Y:S01]  /*2250*/  F2F.BF16.F32 R47, R48 ;  /* 0x00000030002f7304 */ /* 0x0007e20000202000 */
[----:B0-----:R-:W-:Y:S01]  /*2260*/  FMUL R42, R30, UR30 ;  /* 0x0000001e1e2a7c20 */ /* 0x001fe20008400000 */
[----:B------:R-:W-:Y:S01]  /*2270*/  FMUL R55, R19, UR30 ;  /* 0x0000001e13377c20 */ /* 0x000fe20008400000 */
[----:B------:R-:W-:Y:S01]  /*2280*/  FMUL R56, R57, UR30 ;  /* 0x0000001e39387c20 */ /* 0x000fe20008400000 */
[----:B-1----:R-:W-:-:S02]  /*2290*/  UIADD3 UR8, UP1, UPT, UR7, UR8, URZ ;  /* 0x0000000807087290 */ /* 0x002fc4000ff3e0ff */
[----:B------:R-:W-:Y:S01]  /*22a0*/  USHF.L.U32 UR6, UR16, 0x7, URZ ;  /* 0x0000000710067899 */ /* 0x000fe200080006ff */
[----:B---3--:R-:W-:Y:S01]  /*22b0*/  FMUL R48, R52, UR30 ;  /* 0x0000001e34307c20 */ /* 0x008fe20008400000 */
[----:B------:R-:W0:Y:S01]  /*22c0*/  F2F.BF16.F32 R18, R18 ;  /* 0x0000001200127304 */ /* 0x000e220000202000 */
[----:B------:R-:W-:Y:S02]  /*22d0*/  UIADD3 UR7, UPT, UPT, UR17, UR21, URZ ;  /* 0x0000001511077290 */ /* 0x000fe4000fffe0ff */
[----:B------:R-:W-:-:S05]  /*22e0*/  ULEA UR6, UP0, UR4, UR6, 0x7 ;  /* 0x0000000604067291 */ /* 0x000fca000f8038ff */
[----:B------:R-:W1:Y:S01]  /*22f0*/  F2F.BF16.F32 R0, R0 ;  /* 0x0000000000007304 */ /* 0x000e620000202000 */
[----:B------:R-:W-:Y:S02]  /*2300*/  USHF.L.U64.HI UR16, UR16, 0x7, UR7 ;  /* 0x0000000710107899 */ /* 0x000fe40008010207 */
[----:B------:R-:W-:-:S05]  /*2310*/  ULEA UR10, UP2, UR6, UR10, 0x1 ;  /* 0x0000000a060a7291 */ /* 0x000fca000f8408ff */
[----:B------:R-:W3:Y:S01]  /*2320*/  F2F.BF16.F32 R38, R38 ;  /* 0x0000002600267304 */ /* 0x000ee20000202000 */
[----:B------:R-:W-:-:S07]  /*2330*/  ULEA.HI.X UR4, UR4, UR16, UR5, 0x7, UP0 ;  /* 0x0000001004047291 */ /* 0x000fce00080f3c05 */
[----:B------:R-:W4:Y:S08]  /*2340*/  F2F.BF16.F32 R41, R41 ;  /* 0x0000002900297304 */ /* 0x000f300000202000 */
[----:B------:R-:W0:Y:S08]  /*2350*/  F2F.BF16.F32 R44, R44 ;  /* 0x0000002c002c7304 */ /* 0x000e300000202000 */
[----:B------:R-:W0:Y:S08]  /*2360*/  F2F.BF16.F32 R42, R42 ;  /* 0x0000002a002a7304 */ /* 0x000e300000202000 */
[----:B------:R-:W0:Y:S08]  /*2370*/  F2F.BF16.F32 R45, R45 ;  /* 0x0000002d002d7304 */ /* 0x000e300000202000 */
[----:B------:R-:W0:Y:S08]  /*2380*/  F2F.BF16.F32 R51, R51 ;  /* 0x0000003300337304 */ /* 0x000e300000202000 */
[----:B------:R-:W0:Y:S08]  /*2390*/  F2F.BF16.F32 R50, R50 ;  /* 0x0000003200327304 */ /* 0x000e300000202000 */
[----:B------:R-:W0:Y:S08]  /*23a0*/  F2F.BF16.F32 R48, R48 ;  /* 0x0000003000307304 */ /* 0x000e300000202000 */
[----:B------:R-:W1:Y:S08]  /*23b0*/  F2F.BF16.F32 R55, R55 ;  /* 0x0000003700377304 */ /* 0x000e700000202000 */
[----:B------:R-:W2:Y:S01]  /*23c0*/  F2F.BF16.F32 R56, R56 ;  /* 0x0000003800387304 */ /* 0x000ea20000202000 */
[----:B------:R-:W-:Y:S01]  /*23d0*/  UIADD3.X UR9, UPT, UPT, UR13, UR9, URZ, UP1, !UPT ;  /* 0x000000090d097290 */ /* 0x000fe20008ffe4ff */
[----:B------:R-:W-:Y:S01]  /*23e0*/  BSSY.RECONVERGENT B0, `(.L_x_25077) ;  /* 0x000000f000007945 */ /* 0x000fe20003800200 */
[----:B------:R-:W-:Y:S01]  /*23f0*/  ULEA.HI.X UR4, UR6, UR11, UR4, 0x1, UP2 ;  /* 0x0000000b06047291 */ /* 0x000fe200090f0c04 */
[----:B------:R-:W-:Y:S01]  /*2400*/  @!P0 MOV R4, RZ ;  /* 0x000000ff00048202 */ /* 0x000fe20000000f00 */
[----:B0-----:R-:W-:Y:S01]  /*2410*/  IMAD.WIDE.U32 R18, R18, 0x10000, RZ ;  /* 0x0001000012127825 */ /* 0x001fe200078e00ff */
[----:B------:R-:W-:-:S02]  /*2420*/  SHF.L.U32 R57, R58, 0x10, RZ ;  /* 0x000000103a397819 */ /* 0x000fc400000006ff */
[----:B-1----:R-:W-:Y:S01]  /*2430*/  SHF.L.U32 R59, R0, 0x10, RZ ;  /* 0x00000010003b7819 */ /* 0x002fe200000006ff */
[----:B---34-:R-:W-:Y:S06]  /*2440*/  @P2 BRA `(.L_x_25078) ;  /* 0x0000000000202947 */ /* 0x018fec0003800000 */
[----:B--2---:R-:W-:Y:S02]  /*2450*/  SHF.L.U32 R13, R56, 0x10, RZ ;  /* 0x00000010380d7819 */ /* 0x004fe400000006ff */
[----:B------:R-:W-:Y:S02]  /*2460*/  SHF.R.U32.HI R12, RZ, 0x10, R55 ;  /* 0x00000010ff0c7819 */ /* 0x000fe40000011637 */
[----:B------:R-:W-:Y:S02]  /*2470*/  LEA R28, P1, R10, UR8, 0x3 ;  /* 0x000000080a1c7c11 */ /* 0x000fe4000f8218ff */
[----:B------:R-:W-:Y:S02]  /*2480*/  LOP3.LUT R13, R12, R13, R38, 0xfe, !PT ;  /* 0x0000000d0c0d7212 */ /* 0x000fe400078efe26 */
[----:B------:R-:W-:Y:S02]  /*2490*/  SHF.L.U32 R12, R55, 0x10, RZ ;  /* 0x00000010370c7819 */ /* 0x000fe400000006ff */
[----:B------:R-:W-:-:S02]  /*24a0*/  LEA.HI.X R29, R10, UR9, R11, 0x3, P1 ;  /* 0x000000090a1d7c11 */ /* 0x000fc400088f1c0b */
[----:B------:R-:W-:-:S05]  /*24b0*/  LOP3.LUT R12, R12, R33, RZ, 0xfc, !PT ;  /* 0x000000210c0c7212 */ /* 0x000fca00078efcff */
[----:B------:R0:W-:Y:S02]  /*24c0*/  STG.E.64 desc[UR22][R28.64], R12 ;  /* 0x0000000c1c007986 */ /* 0x0001e4000c101b16 */
.L_x_25078:
[----:B------:R-:W-:Y:S05]  /*24d0*/  BSYNC.RECONVERGENT B0 ;  /* 0x0000000000007941 */ /* 0x000fea0003800200 */
.L_x_25077:
[----:B------:R-:W-:Y:S04]  /*24e0*/  BSSY.RECONVERGENT B0, `(.L_x_25079) ;  /* 0x000000a000007945 */ /* 0x000fe80003800200 */
[----:B------:R-:W-:Y:S05]  /*24f0*/  @P2 BRA `(.L_x_25080) ;  /* 0x0000000000202947 */ /* 0x000fea0003800000 */
[----:B0-2---:R-:W-:-:S04]  /*2500*/  IADD3 R13, P1, PT, R10, UR31, RZ ;  /* 0x0000001f0a0d7c10 */ /* 0x005fc8000ff3e0ff */
[----:B------:R-:W-:Y:S02]  /*2510*/  IADD3.X R28, PT, PT, R11, UR32, RZ, P1, !PT ;  /* 0x000000200b1c7c10 */ /* 0x000fe40008ffe4ff */
[----:B------:R-:W-:-:S04]  /*2520*/  LEA R12, P1, R13, UR8, 0x3 ;  /* 0x000000080d0c7c11 */ /* 0x000fc8000f8218ff */
[----:B------:R-:W-:Y:S02]  /*2530*/  LEA.HI.X R13, R13, UR9, R28, 0x3, P1 ;  /* 0x000000090d0d7c11 */ /* 0x000fe400088f1c1c */
[----:B------:R-:W-:-:S04]  /*2540*/  SHF.L.U32 R28, R45, 0x10, RZ ;  /* 0x000000102d1c7819 */ /* 0x000fc800000006ff */
[----:B------:R-:W-:Y:S02]  /*2550*/  LOP3.LUT R29, R19, R28, R41, 0xfe, !PT ;  /* 0x0000001c131d7212 */ /* 0x000fe400078efe29 */
[----:B------:R-:W-:-:S05]  /*2560*/  LOP3.LUT R28, R18, R39, RZ, 0xfc, !PT ;  /* 0x00000027121c7212 */ /* 0x000fca00078efcff */
[----:B------:R1:W-:Y:S02]  /*2570*/  STG.E.64 desc[UR22][R12.64], R28 ;  /* 0x0000001c0c007986 */ /* 0x0003e4000c101b16 */
.L_x_25080:
[----:B------:R-:W-:Y:S05]  /*2580*/  BSYNC.RECONVERGENT B0 ;  /* 0x0000000000007941 */ /* 0x000fea0003800200 */
.L_x_25079:
[----:B------:R-:W-:Y:S04]  /*2590*/  BSSY.RECONVERGENT B0, `(.L_x_25081) ;  /* 0x000000f000007945 */ /* 0x000fe80003800200 */
[----:B------:R-:W-:Y:S05]  /*25a0*/  @P2 BRA `(.L_x_25082) ;  /* 0x0000000000342947 */ /* 0x000fea0003800000 */
[----:B012---:R-:W-:Y:S02]  /*25b0*/  MOV R13, UR31 ;  /* 0x0000001f000d7c02 */ /* 0x007fe40008000f00 */
        /* <DEDUP_REMOVED lines=12> */
.L_x_25082:
[----:B------:R-:W-:Y:S05]  /*2680*/  BSYNC.RECONVERGENT B0 ;  /* 0x0000000000007941 */ /* 0x000fea0003800200 */
.L_x_25081:
[----:B------:R-:W-:Y:S04]  /*2690*/  BSSY.RECONVERGENT B0, `(.L_x_25083) ;  /* 0x000000e000007945 */ /* 0x000fe80003800200 */
[----:B------:R-:W-:Y:S05]  /*26a0*/  @P2 BRA `(.L_x_25084) ;  /* 0x0000000000302947 */ /* 0x000fea0003800000 */
[----:B0123--:R-:W-:Y:S01]  /*26b0*/  MOV R29, UR31 ;  /* 0x0000001f001d7c02 */ /* 0x00ffe20008000f00 */
[----:B------:R-:W-:Y:S01]  /*26c0*/  UIMAD UR5, UR32, 0x3, URZ ;  /* 0x00000003200578a4 */ /* 0x000fe2000f8e02ff */
[----:B------:R-:W-:Y:S02]  /*26d0*/  MOV R12, R10 ;  /* 0x0000000a000c7202 */ /* 0x000fe40000000f00 */
[----:B------:R-:W-:Y:S02]  /*26e0*/  MOV R13, R11 ;  /* 0x0000000b000d7202 */ /* 0x000fe40000000f00 */
        /* <DEDUP_REMOVED lines=8> */
.L_x_25084:
[----:B------:R-:W-:Y:S05]  /*2770*/  BSYNC.RECONVERGENT B0 ;  /* 0x0000000000007941 */ /* 0x000fea0003800200 */
.L_x_25083:
[----:B-----5:R-:W-:Y:S01]  /*2780*/  HADD2.F32 R7, -RZ, R4.H0_H0 ;  /* 0x20000004ff077230 */ /* 0x020fe20000004100 */
[----:B------:R-:W-:Y:S02]  /*2790*/  @!P0 MOV R5, RZ ;  /* 0x000000ff00058202 */ /* 0x000fe40000000f00 */
[----:B------:R-:W-:Y:S02]  /*27a0*/  FMNMX3 R54, |R43|, R54, |R40|, !PT ;  /* 0x000000362b367276 */ /* 0x000fe40007800628 */
[----:B------:R-:W-:Y:S01]  /*27b0*/  FMUL R0, R7, 0.035677410662174224854 ;  /* 0x3d12227a07007820 */ /* 0x000fe20000400000 */
[----:B------:R-:W-:Y:S02]  /*27c0*/  SHF.R.U64 R4, R4, 0x10, R5 ;  /* 0x0000001004047819 */ /* 0x000fe40000001205 */
[----:B------:R-:W-:Y:S01]  /*27d0*/  FMNMX3 R54, |R35|, R54, |R34|, !PT ;  /* 0x0000003623367276 */ /* 0x000fe20007800622 */
[----:B------:R-:W-:Y:S02]  /*27e0*/  FFMA R0, R7, R0, 0.79788458347320556641 ;  /* 0x3f4c422a07007423 */ /* 0x000fe40000000000 */
[----:B------:R-:W-:Y:S01]  /*27f0*/  HADD2.F32 R4, -RZ, R4.H0_H0 ;  /* 0x20000004ff047230 */ /* 0x000fe20000004100 */
[----:B------:R-:W-:Y:S01]  /*2800*/  FMNMX3 R54, |R31|, R54, |R36|, !PT ;  /* 0x000000361f367276 */ /* 0x000fe20007800624 */
[----:B----4-:R-:W-:-:S03]  /*2810*/  FMUL R10, R7, R0 ;  /* 0x00000000070a7220 */ /* 0x010fc60000400000 */
[----:B------:R-:W-:Y:S01]  /*2820*/  FMUL R11, R4, 0.035677410662174224854 ;  /* 0x3d12227a040b7820 */ /* 0x000fe20000400000 */
[C---:B------:R-:W-:Y:S01]  /*2830*/  FMUL R0, |R10|.reuse, 2.8853900432586669922 ;  /* 0x4038aa3b0a007820 */ /* 0x040fe20000400200 */
[C---:B0123--:R-:W-:Y:S01]  /*2840*/  FMUL R12, R10.reuse, R10 ;  /* 0x0000000a0a0c7220 */ /* 0x04ffe20000400000 */
[----:B------:R-:W-:Y:S01]  /*2850*/  FSETP.GE.AND P1, PT, |R10|, 0.60000002384185791016, PT ;  /* 0x3f19999a0a00780b */ /* 0x000fe20003f26200 */
[----:B------:R-:W-:Y:S01]  /*2860*/  FFMA R13, R4, R11, 0.79788458347320556641 ;  /* 0x3f4c422a040d7423 */ /* 0x000fe2000000000b */
[----:B------:R-:W-:Y:S02]  /*2870*/  FSETP.GE.AND P0, PT, |R10|, 9.010913848876953125, PT ;  /* 0x41102cb40a00780b */ /* 0x000fe40003f06200 */
[----:B------:R-:W0:Y:S01]  /*2880*/  MUFU.EX2 R0, R0 ;  /* 0x0000000000007308 */ /* 0x000e220000000800 */
[----:B------:R-:W-:Y:S01]  /*2890*/  FMUL R28, R4, R13 ;  /* 0x0000000d041c7220 */ /* 0x000fe20000400000 */
[----:B------:R-:W-:Y:S01]  /*28a0*/  FFMA R13, R12, R27, -0.052303962409496307373 ;  /* 0xbd563cae0c0d7423 */ /* 0x000fe2000000001b */
[----:B------:R-:W-:-:S02]  /*28b0*/  FMNMX3 R30, |R30|, R54, |R37|, !PT ;  /* 0x000000361e1e7276 */ /* 0x000fc40007800625 */
[----:B------:R-:W-:Y:S01]  /*28c0*/  FMUL R58, |R28|, 2.8853900432586669922 ;  /* 0x4038aa3b1c3a7820 */ /* 0x000fe20000400200 */
[----:B------:R-:W-:Y:S01]  /*28d0*/  FFMA R13, R12, R13, 0.1331529766321182251 ;  /* 0x3e0859410c0d7423 */ /* 0x000fe2000000000d */
[----:B------:R-:W-:-:S04]  /*28e0*/  FMNMX3 R30, |R53|, R30, |R46|, !PT ;  /* 0x0000001e351e7276 */ /* 0x000fc8000780062e */
[----:B------:R-:W-:Y:S01]  /*28f0*/  MUFU.EX2 R58, R58 ;  /* 0x0000003a003a7308 */ /* 0x000fe20000000800 */
[----:B------:R-:W-:Y:S01]  /*2900*/  FMNMX3 R49, |R52|, R30, |R49|, !PT ;  /* 0x0000001e34317276 */ /* 0x000fe20007800631 */
[----:B------:R-:W-:Y:S02]  /*2910*/  HADD2.F32 R52, -RZ, R17.H0_H0 ;  /* 0x20000011ff347230 */ /* 0x000fe40000004100 */
[----:B0-----:R-:W-:Y:S01]  /*2920*/  FADD R11, R0, 1 ;  /* 0x3f800000000b7421 */ /* 0x001fe20000000000 */
[----:B------:R-:W-:-:S04]  /*2930*/  FFMA R0, R12, R13, -0.33332768082618713379 ;  /* 0xbeaaa9ed0c007423 */ /* 0x000fc8000000000d */
[----:B------:R-:W-:Y:S01]  /*2940*/  FFMA R29, R12, R0, RZ ;  /* 0x000000000c1d7223 */ /* 0x000fe200000000ff */
[----:B------:R-:W0:Y:S01]  /*2950*/  MUFU.RCP R11, R11 ;  /* 0x0000000b000b7308 */ /* 0x000e220000001000 */
[----:B------:R-:W-:Y:S01]  /*2960*/  FMUL R12, R28, R28 ;  /* 0x0000001c1c0c7220 */ /* 0x000fe20000400000 */
[----:B0-----:R-:W-:Y:S01]  /*2970*/  FFMA R0, R11, -2, R26 ;  /* 0xc00000000b007823 */ /* 0x001fe2000000001a */
[----:B------:R-:W-:-:S04]  /*2980*/  FADD R11, R58, 1 ;  /* 0x3f8000003a0b7421 */ /* 0x000fc80000000000 */
[----:B------:R-:W-:Y:S02]  /*2990*/  FSEL R13, R0, 1, !P0 ;  /* 0x3f800000000d7808 */ /* 0x000fe40004000000 */
[----:B------:R-:W0:Y:S01]  /*29a0*/  MUFU.RCP R11, R11 ;  /* 0x0000000b000b7308 */ /* 0x000e220000001000 */
[----:B------:R-:W-:Y:S02]  /*29b0*/  FSETP.GE.AND P0, PT, |R28|, 9.010913848876953125, PT ;  /* 0x41102cb41c00780b */ /* 0x000fe40003f06200 */
[--C-:B------:R-:W-:Y:S01]  /*29c0*/  LOP3.LUT R13, R13, 0x80000000, R10.reuse, 0xb8, !PT ;  /* 0x800000000d0d7812 */ /* 0x100fe200078eb80a */
[----:B------:R-:W-:Y:S01]  /*29d0*/  @!P1 FFMA R13, R10, R29, R10 ;  /* 0x0000001d0a0d9223 */ /* 0x000fe2000000000a */
[----:B------:R-:W-:Y:S01]  /*29e0*/  FFMA R29, R12, R27, -0.052303962409496307373 ;  /* 0xbd563cae0c1d7423 */ /* 0x000fe2000000001b */
[----:B------:R-:W-:-:S03]  /*29f0*/  FSETP.GE.AND P1, PT, |R28|, 0.60000002384185791016, PT ;  /* 0x3f19999a1c00780b */ /* 0x000fc60003f26200 */
[----:B------:R-:W-:-:S04]  /*2a00*/  FFMA R29, R12, R29, 0.1331529766321182251 ;  /* 0x3e0859410c1d7423 */ /* 0x000fc8000000001d */
[----:B------:R-:W-:Y:S01]  /*2a10*/  FFMA R0, R12, R29, -0.33332768082618713379 ;  /* 0xbeaaa9ed0c007423 */ /* 0x000fe2000000001d */
[----:B0-----:R-:W-:-:S03]  /*2a20*/  FFMA R10, R11, -2, R26 ;  /* 0xc00000000b0a7823 */ /* 0x001fc6000000001a */
[----:B------:R-:W-:Y:S02]  /*2a30*/  FFMA R61, R12, R0, RZ ;  /* 0x000000000c3d7223 */ /* 0x000fe400000000ff */
[----:B------:R-:W-:Y:S01]  /*2a40*/  FSEL R29, R10, 1, !P0 ;  /* 0x3f8000000a1d7808 */ /* 0x000fe20004000000 */
[----:B------:R-:W-:Y:S01]  /*2a50*/  HADD2.F32 R10, -RZ, R5.H0_H0 ;  /* 0x20000005ff0a7230 */ /* 0x000fe20000004100 */
[----:B------:R-:W-:Y:S02]  /*2a60*/  SHF.R.U32.HI R5, RZ, 0x10, R5 ;  /* 0x00000010ff057819 */ /* 0x000fe40000011605 */
[--C-:B------:R-:W-:Y:S01]  /*2a70*/  LOP3.LUT R11, R29, 0x80000000, R28.reuse, 0xb8, !PT ;  /* 0x800000001d0b7812 */ /* 0x100fe200078eb81c */
[----:B------:R-:W-:Y:S01]  /*2a80*/  @!P1 FFMA R11, R28, R61, R28 ;  /* 0x0000003d1c0b9223 */ /* 0x000fe2000000001c */
[----:B------:R-:W-:Y:S01]  /*2a90*/  FMUL R29, R10, 0.035677410662174224854 ;  /* 0x3d12227a0a1d7820 */ /* 0x000fe20000400000 */
[----:B------:R-:W-:-:S03]  /*2aa0*/  HADD2.F32 R5, -RZ, R5.H0_H0 ;  /* 0x20000005ff057230 */ /* 0x000fc60000004100 */
[C---:B------:R-:W-:Y:S02]  /*2ab0*/  FFMA R29, R10.reuse, R29, 0.79788458347320556641 ;  /* 0x3f4c422a0a1d7423 */ /* 0x040fe4000000001d */
[C---:B------:R-:W-:Y:S02]  /*2ac0*/  FMUL R0, R5.reuse, 0.035677410662174224854 ;  /* 0x3d12227a05007820 */ /* 0x040fe40000400000 */
[----:B------:R-:W-:Y:S02]  /*2ad0*/  FMUL R29, R10, R29 ;  /* 0x0000001d0a1d7220 */ /* 0x000fe40000400000 */
[----:B------:R-:W-:Y:S02]  /*2ae0*/  FFMA R58, R5, R0, 0.79788458347320556641 ;  /* 0x3f4c422a053a7423 */ /* 0x000fe40000000000 */
[C---:B------:R-:W-:Y:S01]  /*2af0*/  FMUL R12, |R29|.reuse, 2.8853900432586669922 ;  /* 0x4038aa3b1d0c7820 */ /* 0x040fe20000400200 */
[----:B------:R-:W-:Y:S01]  /*2b00*/  FMUL R40, R29, R29 ;  /* 0x0000001d1d287220 */ /* 0x000fe20000400000 */
[----:B------:R-:W-:Y:S01]  /*2b10*/  FMUL R58, R5, R58 ;  /* 0x0000003a053a7220 */ /* 0x000fe20000400000 */
[----:B------:R-:W-:-:S02]  /*2b20*/  FSETP.GE.AND P1, PT, |R29|, 0.60000002384185791016, PT ;  /* 0x3f19999a1d00780b */ /* 0x000fc40003f26200 */
[C---:B------:R-:W-:Y:S01]  /*2b30*/  FFMA R43, R40.reuse, R27, -0.052303962409496307373 ;  /* 0xbd563cae282b7423 */ /* 0x040fe2000000001b */
[----:B------:R-:W0:Y:S01]  /*2b40*/  MUFU.EX2 R12, R12 ;  /* 0x0000000c000c7308 */ /* 0x000e220000000800 */
[----:B------:R-:W-:Y:S02]  /*2b50*/  FSETP.GE.AND P0, PT, |R29|, 9.010913848876953125, PT ;  /* 0x41102cb41d00780b */ /* 0x000fe40003f06200 */
[----:B------:R-:W-:-:S04]  /*2b60*/  FFMA R43, R40, R43, 0.1331529766321182251 ;  /* 0x3e085941282b7423 */ /* 0x000fc8000000002b */
[----:B------:R-:W-:-:S04]  /*2b70*/  FFMA R0, R40, R43, -0.33332768082618713379 ;  /* 0xbeaaa9ed28007423 */ /* 0x000fc8000000002b */
[----:B------:R-:W-:Y:S01]  /*2b80*/  FFMA R40, R40, R0, RZ ;  /* 0x0000000028287223 */ /* 0x000fe200000000ff */
[----:B0-----:R-:W-:Y:S01]  /*2b90*/  FADD R28, R12, 1 ;  /* 0x3f8000000c1c7421 */ /* 0x001fe20000000000 */
[----:B------:R-:W-:-:S03]  /*2ba0*/  FMUL R12, |R58|, 2.8853900432586669922 ;  /* 0x4038aa3b3a0c7820 */ /* 0x000fc60000400200 */
[----:B------:R0:W1:Y:S08]  /*2bb0*/  MUFU.RCP R43, R28 ;  /* 0x0000001c002b7308 */ /* 0x0000700000001000 */
[----:B------:R-:W2:Y:S01]  /*2bc0*/  MUFU.EX2 R12, R12 ;  /* 0x0000000c000c7308 */ /* 0x000ea20000000800 */
[----:B0-----:R-:W-:Y:S01]  /*2bd0*/  FMUL R28, R58, R58 ;  /* 0x0000003a3a1c7220 */ /* 0x001fe20000400000 */
[----:B-1----:R-:W-:-:S05]  /*2be0*/  FFMA R43, R43, -2, R26 ;  /* 0xc00000002b2b7823 */ /* 0x002fca000000001a */
[----:B------:R-:W-:Y:S02]  /*2bf0*/  FSEL R0, R43, 1, !P0 ;  /* 0x3f8000002b007808 */ /* 0x000fe40004000000 */
[----:B------:R-:W-:Y:S01]  /*2c00*/  FSETP.GE.AND P0, PT, |R58|, 9.010913848876953125, PT ;  /* 0x41102cb43a00780b */ /* 0x000fe20003f06200 */
[----:B--2---:R-:W-:Y:S01]  /*2c10*/  FADD R60, R12, 1 ;  /* 0x3f8000000c3c7421 */ /* 0x004fe20000000000 */
[--C-:B------:R-:W-:Y:S01]  /*2c20*/  LOP3.LUT R43, R0, 0x80000000, R29.reuse, 0xb8, !PT ;  /* 0x80000000002b7812 */ /* 0x100fe200078eb81d */
[----:B------:R-:W-:Y:S01]  /*2c30*/  @!P1 FFMA R43, R29, R40, R29 ;  /* 0x000000281d2b9223 */ /* 0x000fe2000000001d */
[----:B------:R-:W-:Y:S01]  /*2c40*/  FFMA R29, R28, R27, -0.052303962409496307373 ;  /* 0xbd563cae1c1d7423 */ /* 0x000fe2000000001b */
[----:B------:R-:W0:Y:S01]  /*2c50*/  MUFU.RCP R61, R60 ;  /* 0x0000003c003d7308 */ /* 0x000e220000001000 */
[----:B------:R-:W-:Y:S01]  /*2c60*/  HADD2.F32 R12, -RZ, R2.H0_H0 ;  /* 0x20000002ff0c7230 */ /* 0x000fe20000004100 */
[----:B------:R-:W-:Y:S01]  /*2c70*/  FSETP.GE.AND P1, PT, |R58|, 0.60000002384185791016, PT ;  /* 0x3f19999a3a00780b */ /* 0x000fe20003f26200 */
[----:B------:R-:W-:Y:S01]  /*2c80*/  FFMA R29, R28, R29, 0.1331529766321182251 ;  /* 0x3e0859411c1d7423 */ /* 0x000fe2000000001d */
[----:B------:R-:W-:-:S03]  /*2c90*/  SHF.R.U64 R2, R2, 0x10, R3 ;  /* 0x0000001002027819 */ /* 0x000fc60000001203 */
[C---:B------:R-:W-:Y:S02]  /*2ca0*/  FFMA R0, R28.reuse, R29, -0.33332768082618713379 ;  /* 0xbeaaa9ed1c007423 */ /* 0x040fe4000000001d */
[----:B------:R-:W-:Y:S02]  /*2cb0*/  HADD2.F32 R2, -RZ, R2.H0_H0 ;  /* 0x20000002ff027230 */ /* 0x000fe40000004100 */
[----:B------:R-:W-:Y:S01]  /*2cc0*/  FFMA R63, R28, R0, RZ ;  /* 0x000000001c3f7223 */ /* 0x000fe200000000ff */
[----:B0-----:R-:W-:-:S05]  /*2cd0*/  FFMA R61, R61, -2, R26 ;  /* 0xc00000003d3d7823 */ /* 0x001fca000000001a */
[----:B------:R-:W-:-:S04]  /*2ce0*/  FSEL R61, R61, 1, !P0 ;  /* 0x3f8000003d3d7808 */ /* 0x000fc80004000000 */
[--C-:B------:R-:W-:Y:S01]  /*2cf0*/  LOP3.LUT R29, R61, 0x80000000, R58.reuse, 0xb8, !PT ;  /* 0x800000003d1d7812 */ /* 0x100fe200078eb83a */
[----:B------:R-:W-:Y:S01]  /*2d00*/  FMUL R61, R12, 0.035677410662174224854 ;  /* 0x3d12227a0c3d7820 */ /* 0x000fe20000400000 */
[----:B------:R-:W-:Y:S01]  /*2d10*/  @!P1 FFMA R29, R58, R63, R58 ;  /* 0x0000003f3a1d9223 */ /* 0x000fe2000000003a */
[----:B------:R-:W-:Y:S02]  /*2d20*/  SHF.R.U32.HI R58, RZ, 0x10, R17 ;  /* 0x00000010ff3a7819 */ /* 0x000fe40000011611 */
[----:B------:R-:W-:-:S03]  /*2d30*/  FFMA R61, R12, R61, 0.79788458347320556641 ;  /* 0x3f4c422a0c3d7423 */ /* 0x000fc6000000003d */
[----:B------:R-:W-:Y:S02]  /*2d40*/  HADD2.F32 R58, -RZ, R58.H0_H0 ;  /* 0x2000003aff3a7230 */ /* 0x000fe40000004100 */
        /* <DEDUP_REMOVED lines=31> */
[----:B0-----:R-:W-:-:S05]  /*2f40*/  SHF.R.U32.HI R40, RZ, 0x10, R3 ;  /* 0x00000010ff287819 */ /* 0x001fca0000011603 */
[----:B------:R-:W-:Y:S02]  /*2f50*/  HADD2.F32 R40, -RZ, R40.H0_H0 ;  /* 0x20000028ff287230 */ /* 0x000fe40000004100 */
[----:B-1----:R-:W-:-:S03]  /*2f60*/  FFMA R61, R61, -2, R26 ;  /* 0xc00000003d3d7823 */ /* 0x002fc6000000001a */
[C---:B------:R-:W-:Y:S02]  /*2f70*/  FMUL R63, R40.reuse, 0.035677410662174224854 ;  /* 0x3d12227a283f7820 */ /* 0x040fe40000400000 */
[----:B------:R-:W-:Y:S02]  /*2f80*/  FSEL R61, R61, 1, !P0 ;  /* 0x3f8000003d3d7808 */ /* 0x000fe40004000000 */
[----:B------:R-:W-:Y:S02]  /*2f90*/  FFMA R63, R40, R63, 0.79788458347320556641 ;  /* 0x3f4c422a283f7423 */ /* 0x000fe4000000003f */
[--C-:B------:R-:W-:Y:S01]  /*2fa0*/  LOP3.LUT R61, R61, 0x80000000, R28.reuse, 0xb8, !PT ;  /* 0x800000003d3d7812 */ /* 0x100fe200078eb81c */
[----:B------:R-:W-:Y:S01]  /*2fb0*/  @!P1 FFMA R61, R28, R31, R28 ;  /* 0x0000001f1c3d9223 */ /* 0x000fe2000000001c */
[----:B------:R-:W-:Y:S02]  /*2fc0*/  HADD2.F32 R31, -RZ, R3.H0_H0 ;  /* 0x20000003ff1f7230 */ /* 0x000fe40000004100 */
[----:B------:R-:W-:Y:S01]  /*2fd0*/  FMUL R54, R40, R63 ;  /* 0x0000003f28367220 */ /* 0x000fe20000400000 */
[----:B------:R-:W-:-:S02]  /*2fe0*/  FFMA R61, R61, R32, 0.5 ;  /* 0x3f0000003d3d7423 */ /* 0x000fc40000000020 */
        /* <DEDUP_REMOVED lines=13> */
[----:B------:R-:W-:-:S05]  /*30c0*/  FMUL R34, |R54|, 2.8853900432586669922 ;  /* 0x4038aa3b36227820 */ /* 0x000fca0000400200 */
[----:B------:R-:W0:Y:S08]  /*30d0*/  MUFU.RCP R3, R3 ;  /* 0x0000000300037308 */ /* 0x000e300000001000 */
[----:B------:R-:W1:Y:S01]  /*30e0*/  MUFU.EX2 R34, R34 ;  /* 0x0000002200227308 */ /* 0x000e620000000800 */
[----:B0-----:R-:W-:Y:S01]  /*30f0*/  FFMA R0, R3, -2, R26 ;  /* 0xc000000003007823 */ /* 0x001fe2000000001a */
[----:B------:R-:W-:-:S04]  /*3100*/  FMUL R3, R54, R54 ;  /* 0x0000003636037220 */ /* 0x000fc80000400000 */
[----:B------:R-:W-:Y:S01]  /*3110*/  FSEL R37, R0, 1, !P0 ;  /* 0x3f80000000257808 */ /* 0x000fe20004000000 */
[----:B------:R-:W-:Y:S01]  /*3120*/  FFMA R0, R3, R27, -0.052303962409496307373 ;  /* 0xbd563cae03007423 */ /* 0x000fe2000000001b */
[----:B------:R-:W-:Y:S01]  /*3130*/  FSETP.GE.AND P0, PT, |R54|, 9.010913848876953125, PT ;  /* 0x41102cb43600780b */ /* 0x000fe20003f06200 */
[----:B-1----:R-:W-:Y:S01]  /*3140*/  FADD R36, R34, 1 ;  /* 0x3f80000022247421 */ /* 0x002fe20000000000 */
[--C-:B------:R-:W-:Y:S01]  /*3150*/  LOP3.LUT R37, R37, 0x80000000, R28.reuse, 0xb8, !PT ;  /* 0x8000000025257812 */ /* 0x100fe200078eb81c */
[----:B------:R-:W-:Y:S01]  /*3160*/  @!P1 FFMA R37, R28, R63, R28 ;  /* 0x0000003f1c259223 */ /* 0x000fe2000000001c */
[----:B------:R-:W-:Y:S01]  /*3170*/  FSETP.GE.AND P1, PT, |R54|, 0.60000002384185791016, PT ;  /* 0x3f19999a3600780b */ /* 0x000fe20003f26200 */
[----:B------:R-:W0:Y:S01]  /*3180*/  MUFU.RCP R65, R36 ;  /* 0x0000002400417308 */ /* 0x000e220000001000 */
[----:B------:R-:W-:-:S04]  /*3190*/  FFMA R0, R3, R0, 0.1331529766321182251 ;  /* 0x3e08594103007423 */ /* 0x000fc80000000000 */
[----:B------:R-:W-:-:S04]  /*31a0*/  FFMA R0, R3, R0, -0.33332768082618713379 ;  /* 0xbeaaa9ed03007423 */ /* 0x000fc80000000000 */
[----:B------:R-:W-:Y:S01]  /*31b0*/  FFMA R3, R3, R0, RZ ;  /* 0x0000000003037223 */ /* 0x000fe200000000ff */
[----:B0-----:R-:W-:-:S05]  /*31c0*/  FFMA R65, R65, -2, R26 ;  /* 0xc000000041417823 */ /* 0x001fca000000001a */
[----:B------:R-:W-:-:S04]  /*31d0*/  FSEL R65, R65, 1, !P0 ;  /* 0x3f80000041417808 */ /* 0x000fc80004000000 */
[--C-:B------:R-:W-:Y:S01]  /*31e0*/  LOP3.LUT R69, R65, 0x80000000, R54.reuse, 0xb8, !PT ;  /* 0x8000000041457812 */ /* 0x100fe200078eb836 */
[----:B------:R-:W-:Y:S01]  /*31f0*/  @!P1 FFMA R69, R54, R3, R54 ;  /* 0x0000000336459223 */ /* 0x000fe20000000036 */
[----:B------:R-:W-:Y:S02]  /*3200*/  HADD2.F32 R54, -RZ, R14.H0_H0 ;  /* 0x2000000eff367230 */ /* 0x000fe40000004100 */
[-C--:B------:R-:W-:Y:S01]  /*3210*/  FFMA R60, R13, R32.reuse, 0.5 ;  /* 0x3f0000000d3c7423 */ /* 0x080fe20000000020 */
[-C--:B------:R-:W-:Y:S01]  /*3220*/  FFMA R11, R11, R32.reuse, 0.5 ;  /* 0x3f0000000b0b7423 */ /* 0x080fe20000000020 */
[-C--:B------:R-:W-:Y:S01]  /*3230*/  FFMA R43, R43, R32.reuse, 0.5 ;  /* 0x3f0000002b2b7423 */ /* 0x080fe20000000020 */
[----:B------:R-:W-:Y:S01]  /*3240*/  FFMA R69, R69, R32, 0.5 ;  /* 0x3f00000045457423 */ /* 0x000fe20000000020 */
[----:B------:R-:W-:Y:S01]  /*3250*/  FMUL R3, R54, 0.035677410662174224854 ;  /* 0x3d12227a36037820 */ /* 0x000fe20000400000 */
[----:B------:R-:W-:Y:S01]  /*3260*/  FMUL R60, R7, R60 ;  /* 0x0000003c073c7220 */ /* 0x000fe20000400000 */
[----:B------:R-:W-:Y:S01]  /*3270*/  FMUL R43, R10, R43 ;  /* 0x0000002b0a2b7220 */ /* 0x000fe20000400000 */
[----:B------:R-:W-:Y:S01]  /*3280*/  FMUL R40, R40, R69 ;  /* 0x0000004528287220 */ /* 0x000fe20000400000 */
        /* <DEDUP_REMOVED lines=17> */
[----:B------:R-:W-:Y:S02]  /*33a0*/  @!P1 FFMA R65, R3, R0, R3 ;  /* 0x0000000003419223 */ /* 0x000fe40000000003 */
[----:B------:R-:W-:Y:S02]  /*33b0*/  HADD2.F32 R63, -RZ, R63.H0_H0 ;  /* 0x2000003fff3f7230 */ /* 0x000fe40000004100 */
[----:B------:R-:W-:-:S03]  /*33c0*/  FFMA R65, R65, R32, 0.5 ;  /* 0x3f00000041417423 */ /* 0x000fc60000000020 */
        /* <DEDUP_REMOVED lines=15> */
[----:B0-----:R-:W-:Y:S01]  /*34c0*/  IADD3 R28, P2, PT, R6, UR14, RZ ;  /* 0x0000000e061c7c10 */ /* 0x001fe2000ff5e0ff */
[----:B-1----:R-:W-:-:S05]  /*34d0*/  FFMA R53, R53, -2, R26 ;  /* 0xc000000035357823 */ /* 0x002fca000000001a */
        /* <DEDUP_REMOVED lines=16> */
[----:B0-----:R-:W-:Y:S01]  /*35e0*/  FADD R34, R30, 1 ;  /* 0x3f8000001e227421 */ /* 0x001fe20000000000 */
[----:B------:R-:W-:-:S03]  /*35f0*/  FMUL R30, R12, R35 ;  /* 0x000000230c1e7220 */ /* 0x000fc60000400000 */
        /* <DEDUP_REMOVED lines=23> */
[----:B0-----:R-:W-:Y:S02]  /*3770*/  HADD2.F32 R34, -RZ, R16.H0_H0 ;  /* 0x20000010ff227230 */ /* 0x001fe40000004100 */
[----:B-1----:R-:W-:-:S05]  /*3780*/  FFMA R53, R53, -2, R26 ;  /* 0xc000000035357823 */ /* 0x002fca000000001a */
[----:B------:R-:W-:-:S04]  /*3790*/  FSEL R12, R53, 1, !P0 ;  /* 0x3f800000350c7808 */ /* 0x000fc80004000000 */
[--C-:B------:R-:W-:Y:S01]  /*37a0*/  LOP3.LUT R67, R12, 0x80000000, R15.reuse, 0xb8, !PT ;  /* 0x800000000c437812 */ /* 0x100fe200078eb80f */
[----:B------:R-:W-:Y:S01]  /*37b0*/  @!P1 FFMA R67, R15, R0, R15 ;  /* 0x000000000f439223 */ /* 0x000fe2000000000f */
[----:B------:R-:W-:Y:S01]  /*37c0*/  FMUL R15, R34, 0.035677410662174224854 ;  /* 0x3d12227a220f7820 */ /* 0x000fe20000400000 */
[----:B------:R-:W-:-:S03]  /*37d0*/  FFMA R0, R37, R32, 0.5 ;  /* 0x3f00000025007423 */ /* 0x000fc60000000020 */
[----:B------:R-:W-:Y:S01]  /*37e0*/  FFMA R15, R34, R15, 0.79788458347320556641 ;  /* 0x3f4c422a220f7423 */ /* 0x000fe2000000000f */
[----:B------:R-:W-:Y:S01]  /*37f0*/  FMUL R35, R31, R0 ;  /* 0x000000001f237220 */ /* 0x000fe20000400000 */
        /* <DEDUP_REMOVED lines=13> */
[----:B0-----:R-:W-:-:S05]  /*38d0*/  SHF.R.U64 R36, R16, 0x10, R17 ;  /* 0x0000001010247819 */ /* 0x001fca0000001211 */
[----:B------:R-:W-:Y:S02]  /*38e0*/  HADD2.F32 R36, -RZ, R36.H0_H0 ;  /* 0x20000024ff247230 */ /* 0x000fe40000004100 */
        /* <DEDUP_REMOVED lines=51> */
[----:B------:R-:W-:-:S03]  /*3c20*/  IADD3 R27, PT, PT, R23, 0x1e, RZ ;  /* 0x0000001e171b7810 */ /* 0x000fc60007ffe0ff */
[----:B------:R-:W-:Y:S01]  /*3c30*/  FFMA R0, R16, R0, RZ ;  /* 0x0000000010007223 */ /* 0x000fe200000000ff */
[----:B------:R-:W-:Y:S01]  /*3c40*/  LOP3.LUT R27, R27, 0x1f, RZ, 0xc0, !PT ;  /* 0x0000001f1b1b7812 */ /* 0x000fe200078ec0ff */
[----:B0-----:R-:W-:-:S04]  /*3c50*/  FADD R12, R2, 1 ;  /* 0x3f800000020c7421 */ /* 0x001fc80000000000 */
[----:B------:R-:W0:Y:S02]  /*3c60*/  MUFU.RCP R17, R12 ;  /* 0x0000000c00117308 */ /* 0x000e240000001000 */
[----:B0-----:R-:W-:-:S05]  /*3c70*/  FFMA R17, R17, -2, R26 ;  /* 0xc000000011117823 */ /* 0x001fca000000001a */
[----:B------:R-:W-:-:S04]  /*3c80*/  FSEL R14, R17, 1, !P0 ;  /* 0x3f800000110e7808 */ /* 0x000fc80004000000 */
[--C-:B------:R-:W-:Y:S01]  /*3c90*/  LOP3.LUT R65, R14, 0x80000000, R15.reuse, 0xb8, !PT ;  /* 0x800000000e417812 */ /* 0x100fe200078eb80f */
[----:B------:R-:W-:Y:S01]  /*3ca0*/  @!P1 FFMA R65, R15, R0, R15 ;  /* 0x000000000f419223 */ /* 0x000fe2000000000f */
[C---:B------:R-:W-:Y:S02]  /*3cb0*/  IADD3 R0, PT, PT, R22.reuse, 0x2, RZ ;  /* 0x0000000216007810 */ /* 0x040fe40007ffe0ff */
[----:B------:R-:W-:Y:S02]  /*3cc0*/  IADD3 R22, PT, PT, R22, 0x1, RZ ;  /* 0x0000000116167810 */ /* 0x000fe40007ffe0ff */
[----:B------:R-:W-:Y:S01]  /*3cd0*/  ISETP.GE.U32.AND P0, PT, R0, UR27, PT ;  /* 0x0000001b00007c0c */ /* 0x000fe2000bf06070 */
[----:B------:R-:W-:Y:S01]  /*3ce0*/  FFMA R0, R3, R32, 0.5 ;  /* 0x3f00000003007423 */ /* 0x000fe20000000020 */
[----:B------:R-:W-:Y:S02]  /*3cf0*/  ISETP.GE.U32.AND P1, PT, R22, UR27, PT ;  /* 0x0000001b16007c0c */ /* 0x000fe4000bf26070 */
[----:B------:R-:W-:Y:S01]  /*3d00*/  ISETP.LT.U32.AND P0, PT, R27, UR26, !P0 ;  /* 0x0000001a1b007c0c */ /* 0x000fe2000c701070 */
[----:B------:R-:W-:Y:S01]  /*3d10*/  FMUL R63, R63, R0 ;  /* 0x000000003f3f7220 */ /* 0x000fe20000400000 */
[----:B------:R-:W-:-:S02]  /*3d20*/  IADD3.X R22, PT, PT, R24, UR15, RZ, P2, !PT ;  /* 0x0000000f18167c10 */ /* 0x000fc400097fe4ff */
[----:B------:R-:W-:Y:S02]  /*3d30*/  IADD3 R14, P2, PT, R27, R28, RZ ;  /* 0x0000001c1b0e7210 */ /* 0x000fe40007f5e0ff */
[----:B------:R-:W-:Y:S02]  /*3d40*/  ISETP.GE.U32.OR P1, PT, R25, UR26, P1 ;  /* 0x0000001a19007c0c */ /* 0x000fe40008f26470 */
[----:B------:R-:W-:-:S05]  /*3d50*/  IADD3.X R15, PT, PT, RZ, R22, RZ, P2, !PT ;  /* 0x00000016ff0f7210 */ /* 0x000fca00017fe4ff */
[----:B------:R-:W-:-:S04]  /*3d60*/  @P0 IADD3 R0, P2, PT, R14, UR14, RZ ;  /* 0x0000000e0e000c10 */ /* 0x000fc8000ff5e0ff */
[----:B------:R-:W-:Y:S02]  /*3d70*/  @P0 IADD3.X R3, PT, PT, R15, UR15, RZ, P2, !PT ;  /* 0x0000000f0f030c10 */ /* 0x000fe400097fe4ff */
[----:B------:R-:W-:-:S04]  /*3d80*/  @P0 LEA R24, P2, R0, UR24, 0x3 ;  /* 0x0000001800180c11 */ /* 0x000fc8000f8418ff */
[----:B------:R-:W-:Y:S02]  /*3d90*/  @P0 LEA.HI.X R25, R0, UR25, R3, 0x3, P2 ;  /* 0x0000001900190c11 */ /* 0x000fe400090f1c03 */
[----:B------:R-:W-:-:S06]  /*3da0*/  @!P0 CS2R R2, SRZ ;  /* 0x0000000000028805 */ /* 0x000fcc000001ff00 */
[----:B------:R0:W2:Y:S01]  /*3db0*/  @P0 LDG.E.64 R2, desc[UR22][R24.64] ;  /* 0x0000001618020981 */ /* 0x0000a2000c1e1b00 */
[----:B------:R-:W-:Y:S01]  /*3dc0*/  VOTEU.ANY UP0, P0 ;  /* 0x0000000000ff7886 */ /* 0x000fe20000000100 */
[----:B------:R-:W-:-:S04]  /*3dd0*/  MOV R17, UR31 ;  /* 0x0000001f00117c02 */ /* 0x000fc80008000f00 */
[----:B------:R-:W-:Y:S01]  /*3de0*/  @UP0 UIMAD UR5, UR32, 0x5, URZ ;  /* 0x00000005200508a4 */ /* 0x000fe2000f8e02ff */
[----:B------:R-:W-:-:S03]  /*3df0*/  @P0 IMAD.WIDE.U32 R14, R17, 0x5, R14 ;  /* 0x00000005110e0825 */ /* 0x000fc600078e000e */
[----:B------:R-:W-:Y:S02]  /*3e00*/  @P0 LEA R16, P2, R14, UR24, 0x3 ;  /* 0x000000180e100c11 */ /* 0x000fe4000f8418ff */
[----:B------:R-:W-:-:S04]  /*3e10*/  @P0 IADD3 R15, PT, PT, R15, UR5, RZ ;  /* 0x000000050f0f0c10 */ /* 0x000fc8000fffe0ff */
[----:B------:R-:W-:Y:S02]  /*3e20*/  @P0 LEA.HI.X R17, R14, UR25, R15, 0x3, P2 ;  /* 0x000000190e110c11 */ /* 0x000fe400090f1c0f */
[----:B------:R-:W-:Y:S01]  /*3e30*/  @!P0 CS2R R14, SRZ ;  /* 0x00000000000e8805 */ /* 0x000fe2000001ff00 */
[----:B------:R-:W-:-:S05]  /*3e40*/  FMUL R0, R4, R11 ;  /* 0x0000000b04007220 */ /* 0x000fca0000400000 */
[----:B------:R1:W5:Y:S01]  /*3e50*/  @P0 LDG.E.64 R14, desc[UR22][R16.64] ;  /* 0x00000016100e0981 */ /* 0x000362000c1e1b00 */
[----:B------:R-:W-:Y:S01]  /*3e60*/  IADD3 R12, P2, PT, R27, R28, RZ ;  /* 0x0000001c1b0c7210 */ /* 0x000fe20007f5e0ff */
[-C--:B0-----:R-:W-:Y:S01]  /*3e70*/  FFMA R25, R67, R32.reuse, 0.5 ;  /* 0x3f00000043197423 */ /* 0x081fe20000000020 */
[----:B------:R-:W-:Y:S02]  /*3e80*/  FMNMX3 R49, |R60|, R49, |R0|, !PT ;  /* 0x000000313c317276 */ /* 0x000fe40007800600 */
[----:B------:R-:W-:Y:S01]  /*3e90*/  MOV R7, UR31 ;  /* 0x0000001f00077c02 */ /* 0x000fe20008000f00 */
[----:B------:R-:W-:Y:S01]  /*3ea0*/  FFMA R37, R37, R32, 0.5 ;  /* 0x3f00000025257423 */ /* 0x000fe20000000020 */
[----:B------:R-:W-:Y:S01]  /*3eb0*/  IADD3.X R13, PT, PT, RZ, R22, RZ, P2, !PT ;  /* 0x00000016ff0d7210 */ /* 0x000fe200017fe4ff */
[----:B------:R-:W-:Y:S01]  /*3ec0*/  FMUL R25, R6, R25 ;  /* 0x0000001906197220 */ /* 0x000fe20000400000 */
[----:B------:R-:W-:Y:S01]  /*3ed0*/  @UP0 UIMAD UR5, UR32, 0x6, URZ ;  /* 0x00000006200508a4 */ /* 0x000fe2000f8e02ff */
[----:B-1----:R-:W-:Y:S01]  /*3ee0*/  FFMA R16, R29, R32, 0.5 ;  /* 0x3f0000001d107423 */ /* 0x002fe20000000020 */
[----:B------:R-:W-:-:S04]  /*3ef0*/  @P0 IMAD.WIDE.U32 R6, R7, 0x6, R12 ;  /* 0x0000000607060825 */ /* 0x000fc800078e000c */
[----:B------:R-:W-:Y:S01]  /*3f00*/  FMUL R16, R5, R16 ;  /* 0x0000001005107220 */ /* 0x000fe20000400000 */
[----:B------:R-:W-:Y:S01]  /*3f10*/  FMUL R4, R34, R37 ;  /* 0x0000002522047220 */ /* 0x000fe20000400000 */
[-C--:B------:R-:W-:Y:S01]  /*3f20*/  FFMA R61, R61, R32.reuse, 0.5 ;  /* 0x3f0000003d3d7423 */ /* 0x080fe20000000020 */
[----:B------:R-:W-:Y:S02]  /*3f30*/  @P0 LEA R10, P2, R6, UR24, 0x3 ;  /* 0x00000018060a0c11 */ /* 0x000fe4000f8418ff */
[----:B------:R-:W-:Y:S01]  /*3f40*/  FMNMX3 R49, |R43|, R49, |R16|, !PT ;  /* 0x000000312b317276 */ /* 0x000fe20007800610 */
[----:B------:R-:W-:Y:S01]  /*3f50*/  FMUL R34, R35, UR30 ;  /* 0x0000001e23227c20 */ /* 0x000fe20008400000 */
[----:B------:R-:W-:Y:S02]  /*3f60*/  @P0 IADD3 R7, PT, PT, R7, UR5, RZ ;  /* 0x0000000507070c10 */ /* 0x000fe4000fffe0ff */
[----:B------:R-:W-:Y:S01]  /*3f70*/  FMNMX3 R49, |R30|, R49, |R31|, !PT ;  /* 0x000000311e317276 */ /* 0x000fe2000780061f */
[-C--:B------:R-:W-:Y:S01]  /*3f80*/  FFMA R53, R53, R32.reuse, 0.5 ;  /* 0x3f00000035357423 */ /* 0x080fe20000000020 */
[----:B------:R-:W-:Y:S01]  /*3f90*/  FFMA R65, R65, R32, 0.5 ;  /* 0x3f00000041417423 */ /* 0x000fe20000000020 */
[----:B------:R-:W-:-:S02]  /*3fa0*/  @P0 LEA.HI.X R11, R6, UR25, R7, 0x3, P2 ;  /* 0x00000019060b0c11 */ /* 0x000fc400090f1c07 */
[----:B------:R-:W-:Y:S01]  /*3fb0*/  FMNMX3 R35, |R35|, R49, |R40|, !PT ;  /* 0x0000003123237276 */ /* 0x000fe20007800628 */
[C---:B------:R-:W-:Y:S01]  /*3fc0*/  FMUL R32, R46.reuse, UR30 ;  /* 0x0000001e2e207c20 */ /* 0x040fe20008400000 */
[----:B------:R-:W-:Y:S02]  /*3fd0*/  @!P0 CS2R R6, SRZ ;  /* 0x0000000000068805 */ /* 0x000fe4000001ff00 */
[----:B------:R-:W-:Y:S01]  /*3fe0*/  FMNMX3 R46, |R46|, R35, |R63|, !PT ;  /* 0x000000232e2e7276 */ /* 0x000fe2000780063f */
[----:B------:R-:W-:Y:S01]  /*3ff0*/  FMUL R24, R43, UR30 ;  /* 0x0000001e2b187c20 */ /* 0x000fe20008400000 */
[----:B------:R-:W-:Y:S02]  /*4000*/  FMUL R53, R36, R53 ;  /* 0x0000003524357220 */ /* 0x000fe40000400000 */
[----:B------:R-:W-:Y:S01]  /*4010*/  FMNMX3 R43, |R54|, R46, |R25|, !PT ;  /* 0x0000002e362b7276 */ /* 0x000fe20007800619 */
[----:B------:R0:W5:Y:S01]  /*4020*/  @P0 LDG.E.64 R6, desc[UR22][R10.64] ;  /* 0x000000160a060981 */ /* 0x000162000c1e1b00 */
[----:B------:R-:W-:Y:S01]  /*4030*/  FMUL R29, R4, UR30 ;  /* 0x0000001e041d7c20 */ /* 0x000fe20008400000 */
[----:B------:R-:W-:Y:S01]  /*4040*/  @P0 MOV R5, R13 ;  /* 0x0000000d00050202 */ /* 0x000fe20000000f00 */
[----:B------:R-:W-:Y:S01]  /*4050*/  FMUL R26, R30, UR30 ;  /* 0x0000001e1e1a7c20 */ /* 0x000fe20008400000 */
[----:B------:R-:W-:Y:S01]  /*4060*/  FMNMX3 R43, |R4|, R43, |R53|, !PT ;  /* 0x0000002b042b7276 */ /* 0x000fe20007800635 */
[----:B------:R-:W-:Y:S01]  /*4070*/  FMUL R52, R52, R61 ;  /* 0x0000003d34347220 */ /* 0x000fe20000400000 */
[----:B------:R-:W-:Y:S01]  /*4080*/  @P0 MOV R4, R12 ;  /* 0x0000000c00040202 */ /* 0x000fe20000000f00 */
[----:B------:R-:W-:Y:S01]  /*4090*/  IMAD.WIDE.U32 R12, R41, 0x10000, RZ ;  /* 0x00010000290c7825 */ /* 0x000fe200078e00ff */
[----:B------:R-:W-:Y:S01]  /*40a0*/  SHF.L.U32 R37, R50, 0x10, RZ ;  /* 0x0000001032257819 */ /* 0x000fe200000006ff */
[----:B------:R-:W1:Y:S01]  /*40b0*/  F2F.BF16.F32 R26, R26 ;  /* 0x0000001a001a7304 */ /* 0x000e620000202000 */
[----:B0-----:R-:W-:Y:S01]  /*40c0*/  MOV R11, UR31 ;  /* 0x0000001f000b7c02 */ /* 0x001fe20008000f00 */
[----:B------:R-:W-:Y:S01]  /*40d0*/  FMUL R35, R52, UR30 ;  /* 0x0000001e34237c20 */ /* 0x000fe20008400000 */
[----:B------:R-:W-:Y:S01]  /*40e0*/  FMUL R65, R58, R65 ;  /* 0x000000413a417220 */ /* 0x000fe20000400000 */
[----:B------:R-:W-:Y:S01]  /*40f0*/  @UP0 UIMAD UR5, UR32, 0x7, URZ ;  /* 0x00000007200508a4 */ /* 0x000fe2000f8e02ff */
[----:B------:R-:W-:Y:S01]  /*4100*/  FMUL R17, R60, UR30 ;  /* 0x0000001e3c117c20 */ /* 0x000fe20008400000 */
[----:B------:R-:W-:-:S04]  /*4110*/  @P0 IMAD.WIDE.U32 R4, R11, 0x7, R4 ;  /* 0x000000070b040825 */ /* 0x000fc800078e0004 */
[----:B------:R-:W-:Y:S01]  /*4120*/  FMUL R30, R54, UR30 ;  /* 0x0000001e361e7c20 */ /* 0x000fe20008400000 */
[----:B------:R-:W0:Y:S01]  /*4130*/  F2F.BF16.F32 R29, R29 ;  /* 0x0000001d001d7304 */ /* 0x000e220000202000 */
[----:B------:R-:W-:Y:S01]  /*4140*/  FMNMX3 R43, |R52|, R43, |R65|, !PT ;  /* 0x0000002b342b7276 */ /* 0x000fe20007800641 */
[----:B------:R-:W-:Y:S01]  /*4150*/  IMAD.WIDE.U32 R10, R39, 0x10000, RZ ;  /* 0x00010000270a7825 */ /* 0x000fe200078e00ff */
[----:B------:R-:W-:-:S03]  /*4160*/  SHF.L.U32 R39, R48, 0x10, RZ ;  /* 0x0000001030277819 */ /* 0x000fc600000006ff */
[----:B------:R-:W-:Y:S01]  /*4170*/  FMUL R41, R53, UR30 ;  /* 0x0000001e35297c20 */ /* 0x000fe20008400000 */
[----:B------:R-:W-:Y:S01]  /*4180*/  FMUL R40, R40, UR30 ;  /* 0x0000001e28287c20 */ /* 0x000fe20008400000 */
[----:B------:R-:W-:Y:S01]  /*4190*/  FMUL R25, R25, UR30 ;  /* 0x0000001e19197c20 */ /* 0x000fe20008400000 */
[----:B------:R-:W-:Y:S01]  /*41a0*/  LOP3.LUT R10, R10, R33, RZ, 0xfc, !PT ;  /* 0x000000210a0a7212 */ /* 0x000fe200078efcff */
[----:B------:R-:W3:Y:S01]  /*41b0*/  F2F.BF16.F32 R32, R32 ;  /* 0x0000002000207304 */ /* 0x000ee20000202000 */
[----:B------:R-:W-:Y:S02]  /*41c0*/  LOP3.LUT R39, R42, R13, R39, 0xfe, !PT ;  /* 0x0000000d2a277212 */ /* 0x000fe400078efe27 */
[----:B------:R-:W-:Y:S01]  /*41d0*/  LOP3.LUT R11, R37, R11, R44, 0xfe, !PT ;  /* 0x0000000b250b7212 */ /* 0x000fe200078efe2c */
[----:B------:R-:W-:Y:S01]  /*41e0*/  IMAD.WIDE.U32 R36, R45, 0x10000, RZ ;  /* 0x000100002d247825 */ /* 0x000fe200078e00ff */
[----:B------:R-:W-:-:S03]  /*41f0*/  LOP3.LUT R38, R12, R38, RZ, 0xfc, !PT ;  /* 0x000000260c267212 */ /* 0x000fc600078efcff */
[----:B------:R-:W-:Y:S01]  /*4200*/  FMUL R12, R65, UR30 ;  /* 0x0000001e410c7c20 */ /* 0x000fe20008400000 */
[----:B------:R-:W-:Y:S01]  /*4210*/  @P0 IADD3 R5, PT, PT, R5, UR5, RZ ;  /* 0x0000000505050c10 */ /* 0x000fe2000fffe0ff */
[----:B------:R-:W-:Y:S01]  /*4220*/  F2F.BF16.F32 R34, R34 ;  /* 0x0000002200227304 */ /* 0x000fe20000202000 */
[----:B------:R-:W-:Y:S01]  /*4230*/  LOP3.LUT R56, R36, R56, RZ, 0xfc, !PT ;  /* 0x0000003824387212 */ /* 0x000fe200078efcff */
[----:B------:R-:W-:Y:S01]  /*4240*/  FMUL R16, R16, UR30 ;  /* 0x0000001e10107c20 */ /* 0x000fe20008400000 */
[C---:B------:R-:W-:Y:S02]  /*4250*/  @P0 LEA R36, P2, R4.reuse, UR24, 0x3 ;  /* 0x0000001804240c11 */ /* 0x040fe4000f8418ff */
[----:B------:R-:W-:Y:S02]  /*4260*/  LOP3.LUT R42, R37, R51, RZ, 0xfc, !PT ;  /* 0x00000033252a7212 */ /* 0x000fe400078efcff */
[----:B------:R-:W-:Y:S01]  /*4270*/  @P0 LEA.HI.X R37, R4, UR25, R5, 0x3, P2 ;  /* 0x0000001904250c11 */ /* 0x000fe200090f1c05 */
[----:B------:R-:W-:Y:S01]  /*4280*/  F2F.BF16.F32 R35, R35 ;  /* 0x0000002300237304 */ /* 0x000fe20000202000 */
[----:B-1----:R-:W-:Y:S01]  /*4290*/  IMAD.WIDE.U32 R4, R26, 0x10000, RZ ;  /* 0x000100001a047825 */ /* 0x002fe200078e00ff */
[----:B0-----:R-:W-:Y:S01]  /*42a0*/  SHF.L.U32 R45, R29, 0x10, RZ ;  /* 0x000000101d2d7819 */ /* 0x001fe200000006ff */
[----:B------:R-:W-:Y:S03]  /*42b0*/  BSSY.RECONVERGENT B0, `(.L_x_25085) ;  /* 0x0000033000007945 */ /* 0x000fe60003800200 */
[----:B---3--:R-:W-:-:S02]  /*42c0*/  LOP3.LUT R5, R45, R5, R32, 0xfe, !PT ;  /* 0x000000052d057212 */ /* 0x008fc400078efe20 */
[----:B------:R-:W0:Y:S08]  /*42d0*/  F2F.BF16.F32 R17, R17 ;  /* 0x0000001100117304 */ /* 0x000e300000202000 */
[----:B------:R-:W-:Y:S01]  /*42e0*/  F2F.BF16.F32 R24, R24 ;  /* 0x0000001800187304 */ /* 0x000fe20000202000 */
[----:B0-----:R-:W-:-:S07]  /*42f0*/  LOP3.LUT R4, R4, R17, RZ, 0xfc, !PT ;  /* 0x0000001104047212 */ /* 0x001fce00078efcff */
[----:B------:R-:W0:Y:S08]  /*4300*/  F2F.BF16.F32 R30, R30 ;  /* 0x0000001e001e7304 */ /* 0x000e300000202000 */
[----:B------:R1:W3:Y:S08]  /*4310*/  F2F.BF16.F32 R51, R12 ;  /* 0x0000000c00337304 */ /* 0x0002f00000202000 */
[----:B------:R-:W4:Y:S01]  /*4320*/  F2F.BF16.F32 R40, R40 ;  /* 0x0000002800287304 */ /* 0x000f220000202000 */
[----:B-1----:R-:W-:-:S07]  /*4330*/  LOP3.LUT R12, R55, R18, RZ, 0xfc, !PT ;  /* 0x00000012370c7212 */ /* 0x002fce00078efcff */
[----:B------:R-:W1:Y:S08]  /*4340*/  F2F.BF16.F32 R25, R25 ;  /* 0x0000001900197304 */ /* 0x000e700000202000 */
[----:B------:R-:W0:Y:S08]  /*4350*/  F2F.BF16.F32 R41, R41 ;  /* 0x0000002900297304 */ /* 0x000e300000202000 */
[----:B------:R0:W0:Y:S01]  /*4360*/  F2F.BF16.F32 R61, R16 ;  /* 0x00000010003d7304 */ /* 0x0000220000202000 */
[----:B------:R-:W-:-:S02]  /*4370*/  SHF.L.U32 R55, R35, 0x10, RZ ;  /* 0x0000001023377819 */ /* 0x000fc400000006ff */
[----:B--2---:R-:W-:Y:S01]  /*4380*/  SHF.R.U64 R49, R2, 0x10, R3 ;  /* 0x0000001002317819 */ /* 0x004fe20000001203 */
[----:B------:R-:W-:Y:S02]  /*4390*/  HADD2.F32 R46, -RZ, R3.H0_H0 ;  /* 0x20000003ff2e7230 */ /* 0x000fe40000004100 */
[----:B------:R-:W-:Y:S02]  /*43a0*/  HADD2.F32 R33, -RZ, R2.H0_H0 ;  /* 0x20000002ff217230 */ /* 0x000fe40000004100 */
[----:B------:R-:W-:Y:S02]  /*43b0*/  HADD2.F32 R49, -RZ, R49.H0_H0 ;  /* 0x20000031ff317230 */ /* 0x000fe40000004100 */
[C---:B------:R-:W-:Y:S01]  /*43c0*/  FMUL R13, R46.reuse, 0.035677410662174224854 ;  /* 0x3d12227a2e0d7820 */ /* 0x040fe20000400000 */
[----:B------:R-:W-:Y:S02]  /*43d0*/  FMUL R44, R33, 0.035677410662174224854 ;  /* 0x3d12227a212c7820 */ /* 0x000fe40000400000 */
[----:B------:R-:W-:Y:S01]  /*43e0*/  FMUL R2, R49, 0.035677410662174224854 ;  /* 0x3d12227a31027820 */ /* 0x000fe20000400000 */
[----:B------:R-:W-:Y:S01]  /*43f0*/  FFMA R13, R46, R13, 0.79788458347320556641 ;  /* 0x3f4c422a2e0d7423 */ /* 0x000fe2000000000d */
[----:B------:R-:W-:-:S02]  /*4400*/  FFMA R44, R33, R44, 0.79788458347320556641 ;  /* 0x3f4c422a212c7423 */ /* 0x000fc4000000002c */
[----:B------:R-:W-:Y:S01]  /*4410*/  FFMA R2, R49, R2, 0.79788458347320556641 ;  /* 0x3f4c422a31027423 */ /* 0x000fe20000000002 */
[----:B------:R-:W-:Y:S01]  /*4420*/  FMUL R50, R46, R13 ;  /* 0x0000000d2e327220 */ /* 0x000fe20000400000 */
[----:B------:R-:W-:Y:S01]  /*4430*/  LOP3.LUT R13, R19, R47, R59, 0xfe, !PT ;  /* 0x0000002f130d7212 */ /* 0x000fe200078efe3b */
[----:B------:R-:W-:Y:S01]  /*4440*/  FMUL R48, R33, R44 ;  /* 0x0000002c21307220 */ /* 0x000fe20000400000 */
[----:B------:R-:W-:Y:S01]  /*4450*/  FMUL R47, R49, R2 ;  /* 0x00000002312f7220 */ /* 0x000fe20000400000 */
[----:B------:R-:W-:Y:S01]  /*4460*/  FMUL R54, |R50|, 2.8853900432586669922 ;  /* 0x4038aa3b32367820 */ /* 0x000fe20000400200 */
[----:B------:R-:W-:Y:S01]  /*4470*/  FMUL R59, R0, UR30 ;  /* 0x0000001e003b7c20 */ /* 0x000fe20008400000 */
[----:B------:R-:W-:Y:S01]  /*4480*/  FMUL R52, |R48|, 2.8853900432586669922 ;  /* 0x4038aa3b30347820 */ /* 0x000fe20000400200 */
[----:B------:R-:W-:Y:S01]  /*4490*/  FMUL R53, |R47|, 2.8853900432586669922 ;  /* 0x4038aa3b2f357820 */ /* 0x000fe20000400200 */
[----:B------:R-:W-:Y:S02]  /*44a0*/  @!P0 CS2R R18, SRZ ;  /* 0x0000000000128805 */ /* 0x000fe4000001ff00 */
[----:B------:R-:W2:Y:S01]  /*44b0*/  MUFU.EX2 R54, R54 ;  /* 0x0000003600367308 */ /* 0x000ea20000000800 */
[----:B------:R-:W-:-:S03]  /*44c0*/  IMAD.WIDE.U32 R44, R34, 0x10000, RZ ;  /* 0x00010000222c7825 */ /* 0x000fc600078e00ff */
[----:B------:R0:W5:Y:S04]  /*44d0*/  @P0 LDG.E.64 R18, desc[UR22][R36.64] ;  /* 0x0000001624120981 */ /* 0x000168000c1e1b00 */
[----:B------:R-:W0:Y:S08]  /*44e0*/  MUFU.EX2 R52, R52 ;  /* 0x0000003400347308 */ /* 0x000e300000000800 */
[----:B------:R-:W1:Y:S08]  /*44f0*/  MUFU.EX2 R53, R53 ;  /* 0x0000003500357308 */ /* 0x000e700000000800 */
[----:B------:R-:W1:Y:S01]  /*4500*/  F2F.BF16.F32 R59, R59 ;  /* 0x0000003b003b7304 */ /* 0x000e620000202000 */
[----:B------:R-:W-:-:S02]  /*4510*/  IADD3 R8, P0, PT, R8, UR14, RZ ;  /* 0x0000000e08087c10 */ /* 0x000fc4000ff1e0ff */
[----:B0-----:R-:W-:Y:S02]  /*4520*/  LOP3.LUT R45, R30, R45, R55, 0xfe, !PT ;  /* 0x0000002d1e2d7212 */ /* 0x001fe400078efe37 */
[----:B------:R-:W-:Y:S02]  /*4530*/  LOP3.LUT R44, R44, R24, RZ, 0xfc, !PT ;  /* 0x000000182c2c7212 */ /* 0x000fe400078efcff */
[----:B------:R-:W-:Y:S02]  /*4540*/  SHF.R.U32.HI R0, RZ, 0x10, R3 ;  /* 0x00000010ff007819 */ /* 0x000fe40000011603 */
[----:B------:R-:W-:Y:S01]  /*4550*/  IADD3.X R9, PT, PT, R9, UR15, RZ, P0, !PT ;  /* 0x0000000f09097c10 */ /* 0x000fe200087fe4ff */
[----:B--234-:R-:W-:Y:S06]  /*4560*/  @P1 BRA `(.L_x_25086) ;  /* 0x00000000001c1947 */ /* 0x01cfec0003800000 */
[----:B-1----:R-:W-:Y:S01]  /*4570*/  IMAD.WIDE.U32 R2, R59, 0x10000, RZ ;  /* 0x000100003b027825 */ /* 0x002fe200078e00ff */
[----:B------:R-:W-:Y:S02]  /*4580*/  SHF.L.U32 R37, R61, 0x10, RZ ;  /* 0x000000103d257819 */ /* 0x000fe400000006ff */
[----:B------:R-:W-:Y:S02]  /*4590*/  LEA R16, P0, R8, UR8, 0x3 ;  /* 0x0000000808107c11 */ /* 0x000fe4000f8018ff */
[----:B------:R-:W-:Y:S02]  /*45a0*/  LOP3.LUT R2, R2, R17, RZ, 0xfc, !PT ;  /* 0x0000001102027212 */ /* 0x000fe400078efcff */
[----:B------:R-:W-:Y:S02]  /*45b0*/  LOP3.LUT R3, R3, R37, R24, 0xfe, !PT ;  /* 0x0000002503037212 */ /* 0x000fe400078efe18 */
[----:B------:R-:W-:-:S05]  /*45c0*/  LEA.HI.X R17, R8, UR9, R9, 0x3, P0 ;  /* 0x0000000908117c11 */ /* 0x000fca00080f1c09 */
[----:B------:R0:W-:Y:S02]  /*45d0*/  STG.E.64 desc[UR22][R16.64], R2 ;  /* 0x0000000210007986 */ /* 0x0001e4000c101b16 */
.L_x_25086:
[----:B------:R-:W-:Y:S05]  /*45e0*/  BSYNC.RECONVERGENT B0 ;  /* 0x0000000000007941 */ /* 0x000fea0003800200 */
.L_x_25085:
[----:B------:R-:W-:Y:S01]  /*45f0*/  FMUL R31, R31, UR30 ;  /* 0x0000001e1f1f7c20 */ /* 0x000fe20008400000 */
[----:B0-----:R-:W-:Y:S01]  /*4600*/  HADD2.F32 R17, -RZ, R0.H0_H0 ;  /* 0x20000000ff117230 */ /* 0x001fe20000004100 */
[----:B------:R-:W-:Y:S01]  /*4610*/  BSSY.RECONVERGENT B0, `(.L_x_25087) ;  /* 0x0000012000007945 */ /* 0x000fe20003800200 */
[----:B------:R-:W-:Y:S01]  /*4620*/  IMAD.WIDE.U32 R2, R40, 0x10000, RZ ;  /* 0x0001000028027825 */ /* 0x000fe200078e00ff */
[----:B------:R0:W2:Y:S03]  /*4630*/  F2F.BF16.F32 R58, R31 ;  /* 0x0000001f003a7304 */ /* 0x0000a60000202000 */
[----:B------:R-:W-:Y:S01]  /*4640*/  FMUL R63, R63, UR30 ;  /* 0x0000001e3f3f7c20 */ /* 0x000fe20008400000 */
[----:B------:R-:W-:Y:S01]  /*4650*/  FMUL R0, R17, 0.035677410662174224854 ;  /* 0x3d12227a11007820 */ /* 0x000fe20000400000 */
[----:B------:R-:W-:Y:S02]  /*4660*/  LOP3.LUT R16, R2, R61, RZ, 0xfc, !PT ;  /* 0x0000003d02107212 */ /* 0x000fe400078efcff */
[----:B-1----:R-:W-:Y:S01]  /*4670*/  LOP3.LUT R55, R3, R25, RZ, 0xfc, !PT ;  /* 0x0000001903377212 */ /* 0x002fe200078efcff */
[----:B------:R-:W-:Y:S01]  /*4680*/  FFMA R0, R17, R0, 0.79788458347320556641 ;  /* 0x3f4c422a11007423 */ /* 0x000fe20000000000 */
[----:B0-----:R-:W-:Y:S06]  /*4690*/  @P1 BRA `(.L_x_25088) ;  /* 0x0000000000241947 */ /* 0x001fec0003800000 */
[----:B--2---:R-:W-:Y:S01]  /*46a0*/  IMAD.WIDE.U32 R2, R58, 0x10000, RZ ;  /* 0x000100003a027825 */ /* 0x004fe200078e00ff */
[----:B------:R-:W-:Y:S02]  /*46b0*/  SHF.L.U32 R31, R40, 0x10, RZ ;  /* 0x00000010281f7819 */ /* 0x000fe400000006ff */
[----:B------:R-:W-:Y:S02]  /*46c0*/  IADD3 R24, P0, PT, R8, UR31, RZ ;  /* 0x0000001f08187c10 */ /* 0x000fe4000ff1e0ff */
[----:B------:R-:W-:Y:S02]  /*46d0*/  LOP3.LUT R3, R3, R31, R34, 0xfe, !PT ;  /* 0x0000001f03037212 */ /* 0x000fe400078efe22 */
[----:B------:R-:W-:Y:S02]  /*46e0*/  IADD3.X R31, PT, PT, R9, UR32, RZ, P0, !PT ;  /* 0x00000020091f7c10 */ /* 0x000fe400087fe4ff */
[----:B------:R-:W-:Y:S02]  /*46f0*/  LEA R36, P0, R24, UR8, 0x3 ;  /* 0x0000000818247c11 */ /* 0x000fe4000f8018ff */
[----:B------:R-:W-:-:S02]  /*4700*/  LOP3.LUT R2, R2, R26, RZ, 0xfc, !PT ;  /* 0x0000001a02027212 */ /* 0x000fc400078efcff */
[----:B------:R-:W-:-:S05]  /*4710*/  LEA.HI.X R37, R24, UR9, R31, 0x3, P0 ;  /* 0x0000000918257c11 */ /* 0x000fca00080f1c1f */
[----:B------:R0:W-:Y:S04]  /*4720*/  STG.E.64 desc[UR22][R36.64], R2 ;  /* 0x0000000224007986 */ /* 0x0001e8000c101b16 */
.L_x_25088:
[----:B------:R-:W-:Y:S05]  /*4730*/  BSYNC.RECONVERGENT B0 ;  /* 0x0000000000007941 */ /* 0x000fea0003800200 */
.L_x_25087:
[----:B------:R-:W1:Y:S01]  /*4740*/  F2F.BF16.F32 R63, R63 ;  /* 0x0000003f003f7304 */ /* 0x000e620000202000 */
[----:B------:R-:W-:Y:S01]  /*4750*/  BSSY.RECONVERGENT B0, `(.L_x_25089) ;  /* 0x0000011000007945 */ /* 0x000fe20003800200 */
[----:B0-2---:R-:W-:-:S04]  /*4760*/  IMAD.WIDE.U32 R2, R58, 0x10000, RZ ;  /* 0x000100003a027825 */ /* 0x005fc800078e00ff */
[----:B------:R-:W-:Y:S01]  /*4770*/  FMUL R34, R17, R0 ;  /* 0x0000000011227220 */ /* 0x000fe20000400000 */
[----:B------:R-:W-:Y:S06]  /*4780*/  @P1 BRA `(.L_x_25090) ;  /* 0x0000000000341947 */ /* 0x000fec0003800000 */
[----:B-1----:R-:W-:Y:S02]  /*4790*/  SHF.R.U32.HI R0, RZ, 0x10, R63 ;  /* 0x00000010ff007819 */ /* 0x002fe4000001163f */
[----:B------:R-:W-:Y:S02]  /*47a0*/  MOV R31, UR31 ;  /* 0x0000001f001f7c02 */ /* 0x000fe40008000f00 */
[----:B------:R-:W-:Y:S02]  /*47b0*/  PRMT R25, R0, 0x5410, R25 ;  /* 0x0000541000197816 */ /* 0x000fe40000000019 */
[----:B------:R-:W-:Y:S02]  /*47c0*/  MOV R37, UR31 ;  /* 0x0000001f00257c02 */ /* 0x000fe40008000f00 */
[----:B------:R-:W-:Y:S02]  /*47d0*/  LEA R0, P0, R31, R8, 0x1 ;  /* 0x000000081f007211 */ /* 0x000fe400078008ff */
[----:B------:R-:W-:-:S02]  /*47e0*/  MOV R24, UR32 ;  /* 0x0000002000187c02 */ /* 0x000fc40008000f00 */
[----:B------:R-:W-:Y:S02]  /*47f0*/  LOP3.LUT R31, R25, R30, RZ, 0xfc, !PT ;  /* 0x0000001e191f7212 */ /* 0x000fe400078efcff */
[----:B------:R-:W-:Y:S02]  /*4800*/  LEA.HI.X R37, R37, R9, R24, 0x1, P0 ;  /* 0x0000000925257211 */ /* 0x000fe400000f0c18 */
[----:B------:R-:W-:Y:S02]  /*4810*/  SHF.L.U32 R25, R63, 0x10, RZ ;  /* 0x000000103f197819 */ /* 0x000fe400000006ff */
[C---:B------:R-:W-:Y:S02]  /*4820*/  LEA R24, P0, R0.reuse, UR8, 0x3 ;  /* 0x0000000800187c11 */ /* 0x040fe4000f8018ff */
[----:B------:R-:W-:Y:S02]  /*4830*/  LOP3.LUT R30, R25, R32, RZ, 0xfc, !PT ;  /* 0x00000020191e7212 */ /* 0x000fe400078efcff */
[----:B------:R-:W-:-:S05]  /*4840*/  LEA.HI.X R25, R0, UR9, R37, 0x3, P0 ;  /* 0x0000000900197c11 */ /* 0x000fca00080f1c25 */
[----:B------:R0:W-:Y:S04]  /*4850*/  STG.E.64 desc[UR22][R24.64], R30 ;  /* 0x0000001e18007986 */ /* 0x0001e8000c101b16 */
.L_x_25090:
[----:B------:R-:W-:Y:S05]  /*4860*/  BSYNC.RECONVERGENT B0 ;  /* 0x0000000000007941 */ /* 0x000fea0003800200 */
.L_x_25089:
[----:B0-----:R-:W-:Y:S02]  /*4870*/  HFMA2 R31, -RZ, RZ, 1.125, -9232 ;  /* 0x3c80f082ff1f7431 */ /* 0x001fe400000001ff */
[----:B------:R-:W-:Y:S01]  /*4880*/  FMUL R30, |R34|, 2.8853900432586669922 ;  /* 0x4038aa3b221e7820 */ /* 0x000fe20000400200 */
[----:B------:R-:W-:Y:S01]  /*4890*/  SHF.L.U32 R36, R41, 0x10, RZ ;  /* 0x0000001029247819 */ /* 0x000fe200000006ff */
[----:B------:R-:W-:Y:S01]  /*48a0*/  FMUL R61, R50, R50 ;  /* 0x00000032323d7220 */ /* 0x000fe20000400000 */
[----:B------:R-:W-:Y:S01]  /*48b0*/  LOP3.LUT R24, R59, R2, RZ, 0xfc, !PT ;  /* 0x000000023b187212 */ /* 0x000fe200078efcff */
[----:B------:R-:W-:Y:S01]  /*48c0*/  FMUL R59, R48, R48 ;  /* 0x00000030303b7220 */ /* 0x000fe20000400000 */
[----:B------:R-:W-:Y:S01]  /*48d0*/  FADD R52, R52, 1 ;  /* 0x3f80000034347421 */ /* 0x000fe20000000000 */
[----:B-1----:R-:W-:Y:S01]  /*48e0*/  LOP3.LUT R25, R3, R63, R36, 0xfe, !PT ;  /* 0x0000003f03197212 */ /* 0x002fe200078efe24 */
[----:B------:R-:W0:Y:S01]  /*48f0*/  MUFU.EX2 R30, R30 ;  /* 0x0000001e001e7308 */ /* 0x000e220000000800 */
[----:B------:R-:W-:Y:S01]  /*4900*/  BSSY.RECONVERGENT B0, `(.L_x_25091) ;  /* 0x0000016000007945 */ /* 0x000fe20003800200 */
[-C--:B------:R-:W-:Y:S01]  /*4910*/  FFMA R0, R59, R31.reuse, -0.052303962409496307373 ;  /* 0xbd563cae3b007423 */ /* 0x080fe2000000001f */
[----:B------:R-:W-:Y:S01]  /*4920*/  FFMA R2, R61, R31, -0.052303962409496307373 ;  /* 0xbd563cae3d027423 */ /* 0x000fe2000000001f */
[----:B------:R-:W-:-:S02]  /*4930*/  SHF.L.U32 R26, R51, 0x10, RZ ;  /* 0x00000010331a7819 */ /* 0x000fc400000006ff */
[----:B------:R-:W-:Y:S01]  /*4940*/  FFMA R0, R59, R0, 0.1331529766321182251 ;  /* 0x3e0859413b007423 */ /* 0x000fe20000000000 */
[----:B------:R-:W-:Y:S01]  /*4950*/  FFMA R2, R61, R2, 0.1331529766321182251 ;  /* 0x3e0859413d027423 */ /* 0x000fe20000000002 */
[----:B------:R1:W2:Y:S02]  /*4960*/  MUFU.RCP R63, R52 ;  /* 0x00000034003f7308 */ /* 0x0002a40000001000 */
[----:B------:R-:W-:Y:S01]  /*4970*/  FFMA R0, R59, R0, -0.33332768082618713379 ;  /* 0xbeaaa9ed3b007423 */ /* 0x000fe20000000000 */
[----:B------:R-:W-:-:S03]  /*4980*/  FFMA R2, R61, R2, -0.33332768082618713379 ;  /* 0xbeaaa9ed3d027423 */ /* 0x000fc60000000002 */
[----:B------:R-:W-:Y:S01]  /*4990*/  FFMA R59, R59, R0, RZ ;  /* 0x000000003b3b7223 */ /* 0x000fe200000000ff */
[----:B------:R-:W-:Y:S01]  /*49a0*/  FFMA R61, R61, R2, RZ ;  /* 0x000000023d3d7223 */ /* 0x000fe200000000ff */
[----:B------:R-:W-:Y:S06]  /*49b0*/  @P1 BRA `(.L_x_25092) ;  /* 0x0000000000281947 */ /* 0x000fec0003800000 */
        /* <DEDUP_REMOVED lines=10> */
.L_x_25092:
[----:B------:R-:W-:Y:S05]  /*4a60*/  BSYNC.RECONVERGENT B0 ;  /* 0x0000000000007941 */ /* 0x000fea0003800200 */
.L_x_25091:
[----:B---3-5:R-:W-:Y:S02]  /*4a70*/  HADD2.F32 R3, -RZ, R14.H0_H0 ;  /* 0x2000000eff037230 */ /* 0x028fe40000004100 */
[----:B------:R-:W-:Y:S01]  /*4a80*/  FMUL R0, R47, R47 ;  /* 0x0000002f2f007220 */ /* 0x000fe20000400000 */
[----:B------:R-:W-:Y:S01]  /*4a90*/  FMUL R2, R34, R34 ;  /* 0x0000002222027220 */ /* 0x000fe20000400000 */
[----:B------:R-:W-:Y:S01]  /*4aa0*/  MOV R8, 0x3f800000 ;  /* 0x3f80000000087802 */ /* 0x000fe20000000f00 */
[----:B------:R-:W-:Y:S01]  /*4ab0*/  FADD R41, R53, 1 ;  /* 0x3f80000035297421 */ /* 0x000fe20000000000 */
[C---:B------:R-:W-:Y:S01]  /*4ac0*/  FMUL R32, R3.reuse, 0.035677410662174224854 ;  /* 0x3d12227a03207820 */ /* 0x040fe20000400000 */
[----:B------:R-:W-:Y:S01]  /*4ad0*/  FSETP.GE.AND P1, PT, |R48|, 0.60000002384185791016, PT ;  /* 0x3f19999a3000780b */ /* 0x000fe20003f26200 */
[-C--:B------:R-:W-:Y:S01]  /*4ae0*/  FFMA R29, R0, R31.reuse, -0.052303962409496307373 ;  /* 0xbd563cae001d7423 */ /* 0x080fe2000000001f */
[----:B------:R-:W-:Y:S01]  /*4af0*/  FFMA R37, R2, R31, -0.052303962409496307373 ;  /* 0xbd563cae02257423 */ /* 0x000fe2000000001f */
[----:B------:R-:W-:Y:S01]  /*4b00*/  FFMA R32, R3, R32, 0.79788458347320556641 ;  /* 0x3f4c422a03207423 */ /* 0x000fe20000000020 */
[----:B--2---:R-:W-:Y:S01]  /*4b10*/  FFMA R63, R63, -2, R8 ;  /* 0xc00000003f3f7823 */ /* 0x004fe20000000008 */
[----:B------:R-:W-:Y:S01]  /*4b20*/  FSETP.GE.AND P0, PT, |R48|, 9.010913848876953125, PT ;  /* 0x41102cb43000780b */ /* 0x000fe20003f06200 */
[----:B------:R-:W-:Y:S01]  /*4b30*/  FFMA R29, R0, R29, 0.1331529766321182251 ;  /* 0x3e085941001d7423 */ /* 0x000fe2000000001d */
[----:B------:R-:W-:Y:S01]  /*4b40*/  FMUL R9, R3, R32 ;  /* 0x0000002003097220 */ /* 0x000fe20000400000 */
[----:B------:R-:W-:Y:S01]  /*4b50*/  FFMA R51, R2, R37, 0.1331529766321182251 ;  /* 0x3e08594102337423 */ /* 0x000fe20000000025 */
[----:B------:R-:W-:Y:S01]  /*4b60*/  FSEL R63, R63, 1, !P0 ;  /* 0x3f8000003f3f7808 */ /* 0x000fe20004000000 */
[----:B------:R-:W-:Y:S01]  /*4b70*/  FFMA R37, R0, R29, -0.33332768082618713379 ;  /* 0xbeaaa9ed00257423 */ /* 0x000fe2000000001d */
[----:B------:R-:W-:Y:S01]  /*4b80*/  FMUL R32, |R9|, 2.8853900432586669922 ;  /* 0x4038aa3b09207820 */ /* 0x000fe20000400200 */
[----:B------:R-:W-:Y:S01]  /*4b90*/  FFMA R51, R2, R51, -0.33332768082618713379 ;  /* 0xbeaaa9ed02337423 */ /* 0x000fe20000000033 */
[----:B------:R-:W-:Y:S01]  /*4ba0*/  FADD R35, R54, 1 ;  /* 0x3f80000036237421 */ /* 0x000fe20000000000 */
[----:B------:R-:W2:Y:S01]  /*4bb0*/  MUFU.RCP R41, R41 ;  /* 0x0000002900297308 */ /* 0x000ea20000001000 */
[----:B0-----:R-:W-:Y:S01]  /*4bc0*/  FADD R30, R30, 1 ;  /* 0x3f8000001e1e7421 */ /* 0x001fe20000000000 */
[----:B-1----:R-:W-:Y:S01]  /*4bd0*/  HADD2.F32 R52, -RZ, R15.H0_H0 ;  /* 0x2000000fff347230 */ /* 0x002fe20000004100 */
[--C-:B------:R-:W-:Y:S01]  /*4be0*/  LOP3.LUT R29, R63, 0x80000000, R48.reuse, 0xb8, !PT ;  /* 0x800000003f1d7812 */ /* 0x100fe200078eb830 */
[----:B------:R-:W-:Y:S01]  /*4bf0*/  FFMA R0, R0, R37, RZ ;  /* 0x0000002500007223 */ /* 0x000fe200000000ff */
[----:B------:R-:W-:Y:S01]  /*4c00*/  @!P1 FFMA R29, R48, R59, R48 ;  /* 0x0000003b301d9223 */ /* 0x000fe20000000030 */
[----:B------:R-:W-:Y:S01]  /*4c10*/  FFMA R37, R2, R51, RZ ;  /* 0x0000003302257223 */ /* 0x000fe200000000ff */
[--C-:B------:R-:W-:Y:S01]  /*4c20*/  SHF.R.U64 R59, R14, 0x10, R15.reuse ;  /* 0x000000100e3b7819 */ /* 0x100fe2000000120f */
[----:B------:R-:W0:Y:S01]  /*4c30*/  MUFU.EX2 R32, R32 ;  /* 0x0000002000207308 */ /* 0x000e220000000800 */
[----:B------:R-:W-:Y:S01]  /*4c40*/  SHF.R.U32.HI R14, RZ, 0x10, R15 ;  /* 0x00000010ff0e7819 */ /* 0x000fe2000001160f */
[C---:B------:R-:W-:Y:S01]  /*4c50*/  FMUL R15, R52.reuse, 0.035677410662174224854 ;  /* 0x3d12227a340f7820 */ /* 0x040fe20000400000 */
[C---:B------:R-:W-:Y:S01]  /*4c60*/  FSETP.GE.AND P1, PT, |R47|.reuse, 0.60000002384185791016, PT ;  /* 0x3f19999a2f00780b */ /* 0x040fe20003f26200 */
[----:B------:R-:W-:Y:S01]  /*4c70*/  HADD2.F32 R59, -RZ, R59.H0_H0 ;  /* 0x2000003bff3b7230 */ /* 0x000fe20000004100 */
[----:B------:R-:W-:Y:S01]  /*4c80*/  FSETP.GE.AND P0, PT, |R47|, 9.010913848876953125, PT ;  /* 0x41102cb42f00780b */ /* 0x000fe20003f06200 */
[----:B------:R-:W-:Y:S01]  /*4c90*/  FFMA R15, R52, R15, 0.79788458347320556641 ;  /* 0x3f4c422a340f7423 */ /* 0x000fe2000000000f */
[----:B------:R-:W-:Y:S01]  /*4ca0*/  FSETP.GE.AND P5, PT, |R34|, 0.60000002384185791016, PT ;  /* 0x3f19999a2200780b */ /* 0x000fe20003fa6200 */
[----:B------:R1:W3:Y:S01]  /*4cb0*/  MUFU.RCP R51, R30 ;  /* 0x0000001e00337308 */ /* 0x0002e20000001000 */
[--C-:B--2---:R-:W-:Y:S01]  /*4cc0*/  FFMA R41, R41, -2, R8.reuse ;  /* 0xc000000029297823 */ /* 0x104fe20000000008 */
[----:B------:R-:W-:Y:S01]  /*4cd0*/  FMUL R15, R52, R15 ;  /* 0x0000000f340f7220 */ /* 0x000fe20000400000 */
[----:B------:R-:W-:Y:S01]  /*4ce0*/  FSETP.GE.AND P3, PT, |R50|, 0.60000002384185791016, PT ;  /* 0x3f19999a3200780b */ /* 0x000fe20003f66200 */
[----:B------:R-:W-:Y:S01]  /*4cf0*/  HADD2.F32 R14, -RZ, R14.H0_H0 ;  /* 0x2000000eff0e7230 */ /* 0x000fe20000004100 */
[----:B------:R-:W-:Y:S01]  /*4d00*/  FSETP.GE.AND P4, PT, |R34|, 9.010913848876953125, PT ;  /* 0x41102cb42200780b */ /* 0x000fe20003f86200 */
[----:B------:R-:W-:Y:S01]  /*4d10*/  FMUL R36, |R15|, 2.8853900432586669922 ;  /* 0x4038aa3b0f247820 */ /* 0x000fe20000400200 */
[----:B------:R-:W-:Y:S01]  /*4d20*/  FSEL R2, R41, 1, !P0 ;  /* 0x3f80000029027808 */ /* 0x000fe20004000000 */
[----:B------:R-:W2:Y:S01]  /*4d30*/  MUFU.RCP R35, R35 ;  /* 0x0000002300237308 */ /* 0x000ea20000001000 */
[----:B0-----:R-:W-:Y:S01]  /*4d40*/  FADD R32, R32, 1 ;  /* 0x3f80000020207421 */ /* 0x001fe20000000000 */
[----:B-1----:R-:W-:Y:S01]  /*4d50*/  FMUL R30, R59, 0.035677410662174224854 ;  /* 0x3d12227a3b1e7820 */ /* 0x002fe20000400000 */
[----:B------:R-:W-:Y:S01]  /*4d60*/  FSETP.GE.AND P2, PT, |R50|, 9.010913848876953125, PT ;  /* 0x41102cb43200780b */ /* 0x000fe20003f46200 */
[----:B------:R-:W-:Y:S01]  /*4d70*/  FMUL R40, R15, R15 ;  /* 0x0000000f0f287220 */ /* 0x000fe20000400000 */
[--C-:B------:R-:W-:Y:S01]  /*4d80*/  LOP3.LUT R41, R2, 0x80000000, R47.reuse, 0xb8, !PT ;  /* 0x8000000002297812 */ /* 0x100fe200078eb82f */
[----:B------:R-:W-:Y:S01]  /*4d90*/  FFMA R30, R59, R30, 0.79788458347320556641 ;  /* 0x3f4c422a3b1e7423 */ /* 0x000fe2000000001e */
[----:B------:R-:W-:Y:S01]  /*4da0*/  @!P1 FFMA R41, R47, R0, R47 ;  /* 0x000000002f299223 */ /* 0x000fe2000000002f */
[----:B------:R0:W1:Y:S01]  /*4db0*/  MUFU.RCP R53, R32 ;  /* 0x0000002000357308 */ /* 0x0000620000001000 */
[----:B---3--:R-:W-:Y:S01]  /*4dc0*/  FFMA R51, R51, -2, R8 ;  /* 0xc000000033337823 */ /* 0x008fe20000000008 */
[----:B------:R-:W-:Y:S01]  /*4dd0*/  FMUL R30, R59, R30 ;  /* 0x0000001e3b1e7220 */ /* 0x000fe20000400000 */
[C---:B------:R-:W-:Y:S01]  /*4de0*/  FMUL R0, R9.reuse, R9 ;  /* 0x0000000909007220 */ /* 0x040fe20000400000 */
[----:B------:R-:W-:Y:S01]  /*4df0*/  FSETP.GE.AND P1, PT, |R9|, 0.60000002384185791016, PT ;  /* 0x3f19999a0900780b */ /* 0x000fe20003f26200 */
[----:B------:R-:W-:Y:S01]  /*4e00*/  HADD2.F32 R54, -RZ, R6.H0_H0 ;  /* 0x20000006ff367230 */ /* 0x000fe20000004100 */
[----:B------:R-:W-:-:S02]  /*4e10*/  FSEL R51, R51, 1, !P4 ;  /* 0x3f80000033337808 */ /* 0x000fc40006000000 */
[----:B------:R-:W3:Y:S01]  /*4e20*/  MUFU.EX2 R36, R36 ;  /* 0x0000002400247308 */ /* 0x000ee20000000800 */
[----:B--2---:R-:W-:Y:S01]  /*4e30*/  FFMA R35, R35, -2, R8 ;  /* 0xc000000023237823 */ /* 0x004fe20000000008 */
[--C-:B------:R-:W-:Y:S01]  /*4e40*/  LOP3.LUT R51, R51, 0x80000000, R34.reuse, 0xb8, !PT ;  /* 0x8000000033337812 */ /* 0x100fe200078eb822 */
[----:B------:R-:W-:Y:S01]  /*4e50*/  @!P5 FFMA R51, R34, R37, R34 ;  /* 0x000000252233d223 */ /* 0x000fe20000000022 */
[----:B0-----:R-:W-:Y:S01]  /*4e60*/  FMUL R32, |R30|, 2.8853900432586669922 ;  /* 0x4038aa3b1e207820 */ /* 0x001fe20000400200 */
[C---:B------:R-:W-:Y:S01]  /*4e70*/  FFMA R37, R0.reuse, R31, -0.052303962409496307373 ;  /* 0xbd563cae00257423 */ /* 0x040fe2000000001f */
[----:B------:R-:W-:Y:S02]  /*4e80*/  FSEL R35, R35, 1, !P2 ;  /* 0x3f80000023237808 */ /* 0x000fe40005000000 */
[----:B------:R-:W-:Y:S01]  /*4e90*/  FSETP.GE.AND P0, PT, |R9|, 9.010913848876953125, PT ;  /* 0x41102cb40900780b */ /* 0x000fe20003f06200 */
[----:B------:R-:W-:Y:S01]  /*4ea0*/  FFMA R37, R0, R37, 0.1331529766321182251 ;  /* 0x3e08594100257423 */ /* 0x000fe20000000025 */
[--C-:B------:R-:W-:Y:S01]  /*4eb0*/  LOP3.LUT R35, R35, 0x80000000, R50.reuse, 0xb8, !PT ;  /* 0x8000000023237812 */ /* 0x100fe200078eb832 */
[----:B------:R-:W-:Y:S01]  /*4ec0*/  @!P3 FFMA R35, R50, R61, R50 ;  /* 0x0000003d3223b223 */ /* 0x000fe20000000032 */
[----:B------:R-:W-:Y:S01]  /*4ed0*/  FMUL R61, R14, 0.035677410662174224854 ;  /* 0x3d12227a0e3d7820 */ /* 0x000fe20000400000 */
[----:B------:R-:W0:Y:S01]  /*4ee0*/  MUFU.EX2 R32, R32 ;  /* 0x0000002000207308 */ /* 0x000e220000000800 */
[--C-:B-1----:R-:W-:Y:S01]  /*4ef0*/  FFMA R53, R53, -2, R8.reuse ;  /* 0xc000000035357823 */ /* 0x102fe20000000008 */
[----:B------:R-:W-:Y:S01]  /*4f00*/  FFMA R37, R0, R37, -0.33332768082618713379 ;  /* 0xbeaaa9ed00257423 */ /* 0x000fe20000000025 */
[----:B------:R-:W-:Y:S01]  /*4f10*/  FFMA R61, R14, R61, 0.79788458347320556641 ;  /* 0x3f4c422a0e3d7423 */ /* 0x000fe2000000003d */
[----:B---3--:R-:W-:Y:S01]  /*4f20*/  FADD R36, R36, 1 ;  /* 0x3f80000024247421 */ /* 0x008fe20000000000 */
[----:B------:R-:W-:Y:S01]  /*4f30*/  FSETP.GE.AND P2, PT, |R15|, 0.60000002384185791016, PT ;  /* 0x3f19999a0f00780b */ /* 0x000fe20003f46200 */
[----:B------:R-:W-:Y:S01]  /*4f40*/  FFMA R0, R0, R37, RZ ;  /* 0x0000002500007223 */ /* 0x000fe200000000ff */
[----:B------:R-:W-:Y:S01]  /*4f50*/  FMUL R34, R14, R61 ;  /* 0x0000003d0e227220 */ /* 0x000fe20000400000 */
[----:B------:R-:W-:Y:S01]  /*4f60*/  FSEL R2, R53, 1, !P0 ;  /* 0x3f80000035027808 */ /* 0x000fe20004000000 */
[----:B------:R-:W1:Y:S01]  /*4f70*/  MUFU.RCP R47, R36 ;  /* 0x00000024002f7308 */ /* 0x000e620000001000 */
[----:B------:R-:W-:Y:S01]  /*4f80*/  FFMA R53, R40, R31, -0.052303962409496307373 ;  /* 0xbd563cae28357423 */ /* 0x000fe2000000001f */
[----:B------:R-:W-:Y:S01]  /*4f90*/  FMUL R48, |R34|, 2.8853900432586669922 ;  /* 0x4038aa3b22307820 */ /* 0x000fe20000400200 */
[--C-:B------:R-:W-:Y:S01]  /*4fa0*/  LOP3.LUT R67, R2, 0x80000000, R9.reuse, 0xb8, !PT ;  /* 0x8000000002437812 */ /* 0x100fe200078eb809 */
[----:B------:R-:W-:Y:S01]  /*4fb0*/  @!P1 FFMA R67, R9, R0, R9 ;  /* 0x0000000009439223 */ /* 0x000fe20000000009 */
[----:B------:R-:W-:Y:S01]  /*4fc0*/  FMUL R0, R30, R30 ;  /* 0x0000001e1e007220 */ /* 0x000fe20000400000 */
[----:B------:R-:W-:Y:S01]  /*4fd0*/  FFMA R53, R40, R53, 0.1331529766321182251 ;  /* 0x3e08594128357423 */ /* 0x000fe20000000035 */
[----:B------:R-:W-:Y:S01]  /*4fe0*/  FSETP.GE.AND P0, PT, |R15|, 9.010913848876953125, PT ;  /* 0x41102cb40f00780b */ /* 0x000fe20003f06200 */
[----:B------:R-:W2:Y:S01]  /*4ff0*/  MUFU.EX2 R48, R48 ;  /* 0x0000003000307308 */ /* 0x000ea20000000800 */
[----:B------:R-:W-:Y:S01]  /*5000*/  FFMA R9, R0, R31, -0.052303962409496307373 ;  /* 0xbd563cae00097423 */ /* 0x000fe2000000001f */
[----:B0-----:R-:W-:Y:S01]  /*5010*/  FADD R32, R32, 1 ;  /* 0x3f80000020207421 */ /* 0x001fe20000000000 */
[----:B------:R-:W-:Y:S01]  /*5020*/  FFMA R2, R40, R53, -0.33332768082618713379 ;  /* 0xbeaaa9ed28027423 */ /* 0x000fe20000000035 */
[----:B------:R-:W-:Y:S01]  /*5030*/  FMUL R53, R54, 0.035677410662174224854 ;  /* 0x3d12227a36357820 */ /* 0x000fe20000400000 */
[----:B------:R-:W-:Y:S01]  /*5040*/  FFMA R37, R0, R9, 0.1331529766321182251 ;  /* 0x3e08594100257423 */ /* 0x000fe20000000009 */
[----:B------:R-:W-:Y:S01]  /*5050*/  FSETP.GE.AND P1, PT, |R30|, 0.60000002384185791016, PT ;  /* 0x3f19999a1e00780b */ /* 0x000fe20003f26200 */
[----:B------:R-:W-:Y:S01]  /*5060*/  FFMA R40, R40, R2, RZ ;  /* 0x0000000228287223 */ /* 0x000fe200000000ff */
[----:B------:R0:W3:Y:S01]  /*5070*/  MUFU.RCP R9, R32 ;  /* 0x0000002000097308 */ /* 0x0000e20000001000 */
[----:B------:R-:W-:Y:S01]  /*5080*/  FFMA R37, R0, R37, -0.33332768082618713379 ;  /* 0xbeaaa9ed00257423 */ /* 0x000fe20000000025 */
[----:B-1----:R-:W-:Y:S01]  /*5090*/  FFMA R47, R47, -2, R8 ;  /* 0xc00000002f2f7823 */ /* 0x002fe20000000008 */
[----:B------:R-:W-:Y:S01]  /*50a0*/  FFMA R53, R54, R53, 0.79788458347320556641 ;  /* 0x3f4c422a36357423 */ /* 0x000fe20000000035 */
[----:B------:R-:W-:Y:S01]  /*50b0*/  SHF.R.U64 R58, R6, 0x10, R7 ;  /* 0x00000010063a7819 */ /* 0x000fe20000001207 */
[----:B------:R-:W-:Y:S01]  /*50c0*/  FFMA R37, R0, R37, RZ ;  /* 0x0000002500257223 */ /* 0x000fe200000000ff */
[----:B------:R-:W-:Y:S01]  /*50d0*/  SHF.L.U32 R20, R20, 0x2, RZ ;  /* 0x0000000214147819 */ /* 0x000fe200000006ff */
[----:B------:R-:W-:Y:S01]  /*50e0*/  FMUL R2, R54, R53 ;  /* 0x0000003536027220 */ /* 0x000fe20000400000 */
[----:B------:R-:W-:Y:S01]  /*50f0*/  FSEL R0, R47, 1, !P0 ;  /* 0x3f8000002f007808 */ /* 0x000fe20004000000 */
[----:B--2---:R-:W-:Y:S01]  /*5100*/  FADD R48, R48, 1 ;  /* 0x3f80000030307421 */ /* 0x004fe20000000000 */
[----:B------:R-:W-:Y:S01]  /*5110*/  FSETP.GE.AND P0, PT, |R30|, 9.010913848876953125, PT ;  /* 0x41102cb41e00780b */ /* 0x000fe20003f06200 */
[----:B------:R-:W-:Y:S01]  /*5120*/  FMUL R36, |R2|, 2.8853900432586669922 ;  /* 0x4038aa3b02247820 */ /* 0x000fe20000400200 */
[--C-:B------:R-:W-:Y:S01]  /*5130*/  LOP3.LUT R69, R0, 0x80000000, R15.reuse, 0xb8, !PT ;  /* 0x8000000000457812 */ /* 0x100fe200078eb80f */
[----:B------:R-:W-:Y:S01]  /*5140*/  FMUL R0, R34, R34 ;  /* 0x0000002222007220 */ /* 0x000fe20000400000 */
[----:B------:R-:W1:Y:S01]  /*5150*/  MUFU.RCP R47, R48 ;  /* 0x00000030002f7308 */ /* 0x000e620000001000 */
[----:B------:R-:W-:Y:S01]  /*5160*/  @!P2 FFMA R69, R15, R40, R15 ;  /* 0x000000280f45a223 */ /* 0x000fe2000000000f */
[----:B0-----:R-:W-:-:S02]  /*5170*/  HADD2.F32 R32, -RZ, R7.H0_H0 ;  /* 0x20000007ff207230 */ /* 0x001fc40000004100 */
[C---:B------:R-:W-:Y:S01]  /*5180*/  FFMA R15, R0.reuse, R31, -0.052303962409496307373 ;  /* 0xbd563cae000f7423 */ /* 0x040fe2000000001f */
[----:B---3--:R-:W-:Y:S01]  /*5190*/  FFMA R9, R9, -2, R8 ;  /* 0xc000000009097823 */ /* 0x008fe20000000008 */
[----:B------:R-:W-:Y:S02]  /*51a0*/  HADD2.F32 R58, -RZ, R58.H0_H0 ;  /* 0x2000003aff3a7230 */ /* 0x000fe40000004100 */
[C---:B------:R-:W-:Y:S01]  /*51b0*/  FFMA R15, R0.reuse, R15, 0.1331529766321182251 ;  /* 0x3e085941000f7423 */ /* 0x040fe2000000000f */
[----:B------:R-:W0:Y:S01]  /*51c0*/  MUFU.EX2 R36, R36 ;  /* 0x0000002400247308 */ /* 0x000e220000000800 */
[----:B------:R-:W-:Y:S02]  /*51d0*/  FSEL R9, R9, 1, !P0 ;  /* 0x3f80000009097808 */ /* 0x000fe40004000000 */
[----:B------:R-:W-:Y:S01]  /*51e0*/  FFMA R15, R0, R15, -0.33332768082618713379 ;  /* 0xbeaaa9ed000f7423 */ /* 0x000fe2000000000f */
[----:B------:R-:W-:Y:S02]  /*51f0*/  FSETP.GE.AND P0, PT, |R34|, 9.010913848876953125, PT ;  /* 0x41102cb42200780b */ /* 0x000fe40003f06200 */
[--C-:B------:R-:W-:Y:S01]  /*5200*/  LOP3.LUT R9, R9, 0x80000000, R30.reuse, 0xb8, !PT ;  /* 0x8000000009097812 */ /* 0x100fe200078eb81e */
[----:B------:R-:W-:Y:S01]  /*5210*/  @!P1 FFMA R9, R30, R37, R30 ;  /* 0x000000251e099223 */ /* 0x000fe2000000001e */
[----:B------:R-:W-:Y:S01]  /*5220*/  FFMA R37, R0, R15, RZ ;  /* 0x0000000f00257223 */ /* 0x000fe200000000ff */
[----:B------:R-:W-:Y:S01]  /*5230*/  FMUL R15, R32, 0.035677410662174224854 ;  /* 0x3d12227a200f7820 */ /* 0x000fe20000400000 */
[----:B-1----:R-:W-:Y:S01]  /*5240*/  FFMA R47, R47, -2, R8 ;  /* 0xc00000002f2f7823 */ /* 0x002fe20000000008 */
[----:B------:R-:W-:-:S02]  /*5250*/  FSETP.GE.AND P1, PT, |R34|, 0.60000002384185791016, PT ;  /* 0x3f19999a2200780b */ /* 0x000fc40003f26200 */
[----:B------:R-:W-:Y:S01]  /*5260*/  FFMA R53, R32, R15, 0.79788458347320556641 ;  /* 0x3f4c422a20357423 */ /* 0x000fe2000000000f */
[----:B------:R-:W-:Y:S02]  /*5270*/  SHF.R.U32.HI R48, RZ, 0x10, R7 ;  /* 0x00000010ff307819 */ /* 0x000fe40000011607 */
[----:B------:R-:W-:Y:S01]  /*5280*/  FSEL R47, R47, 1, !P0 ;  /* 0x3f8000002f2f7808 */ /* 0x000fe20004000000 */
[----:B0-----:R-:W-:Y:S01]  /*5290*/  FADD R36, R36, 1 ;  /* 0x3f80000024247421 */ /* 0x001fe20000000000 */
[----:B------:R-:W-:Y:S01]  /*52a0*/  FMUL R30, R32, R53 ;  /* 0x00000035201e7220 */ /* 0x000fe20000400000 */
[----:B------:R-:W-:Y:S01]  /*52b0*/  FMUL R53, R58, 0.035677410662174224854 ;  /* 0x3d12227a3a357820 */ /* 0x000fe20000400000 */
[--C-:B------:R-:W-:Y:S01]  /*52c0*/  LOP3.LUT R15, R47, 0x80000000, R34.reuse, 0xb8, !PT ;  /* 0x800000002f0f7812 */ /* 0x100fe200078eb822 */
[----:B------:R-:W-:Y:S01]  /*52d0*/  HADD2.F32 R48, -RZ, R48.H0_H0 ;  /* 0x20000030ff307230 */ /* 0x000fe20000004100 */
[----:B------:R0:W1:Y:S01]  /*52e0*/  MUFU.RCP R47, R36 ;  /* 0x00000024002f7308 */ /* 0x0000620000001000 */
[----:B------:R-:W-:Y:S01]  /*52f0*/  FMUL R40, |R30|, 2.8853900432586669922 ;  /* 0x4038aa3b1e287820 */ /* 0x000fe20000400200 */
[----:B------:R-:W-:Y:S01]  /*5300*/  @!P1 FFMA R15, R34, R37, R34 ;  /* 0x00000025220f9223 */ /* 0x000fe20000000022 */
[C---:B------:R-:W-:Y:S01]  /*5310*/  FMUL R34, R2.reuse, R2 ;  /* 0x0000000202227220 */ /* 0x040fe20000400000 */
[----:B------:R-:W-:Y:S01]  /*5320*/  FSETP.GE.AND P1, PT, |R2|, 0.60000002384185791016, PT ;  /* 0x3f19999a0200780b */ /* 0x000fe20003f26200 */
[----:B------:R-:W-:Y:S01]  /*5330*/  FFMA R53, R58, R53, 0.79788458347320556641 ;  /* 0x3f4c422a3a357423 */ /* 0x000fe20000000035 */
[----:B------:R-:W-:Y:S01]  /*5340*/  FSETP.GE.AND P0, PT, |R2|, 9.010913848876953125, PT ;  /* 0x41102cb40200780b */ /* 0x000fe20003f06200 */
[----:B------:R-:W-:Y:S01]  /*5350*/  FFMA R37, R34, R31, -0.052303962409496307373 ;  /* 0xbd563cae22257423 */ /* 0x000fe2000000001f */
[----:B------:R-:W2:Y:S01]  /*5360*/  MUFU.EX2 R40, R40 ;  /* 0x0000002800287308 */ /* 0x000ea20000000800 */
[----:B------:R-:W-:Y:S01]  /*5370*/  FMUL R6, R58, R53 ;  /* 0x000000353a067220 */ /* 0x000fe20000400000 */
[----:B0-----:R-:W-:-:S02]  /*5380*/  HADD2.F32 R36, -RZ, R18.H0_H0 ;  /* 0x20000012ff247230 */ /* 0x001fc40000004100 */
[----:B------:R-:W-:-:S04]  /*5390*/  FFMA R37, R34, R37, 0.1331529766321182251 ;  /* 0x3e08594122257423 */ /* 0x000fc80000000025 */
[----:B------:R-:W-:Y:S01]  /*53a0*/  FFMA R0, R34, R37, -0.33332768082618713379 ;  /* 0xbeaaa9ed22007423 */ /* 0x000fe20000000025 */
[----:B-1----:R-:W-:-:S03]  /*53b0*/  FFMA R47, R47, -2, R8 ;  /* 0xc00000002f2f7823 */ /* 0x002fc60000000008 */
[----:B------:R-:W-:Y:S01]  /*53c0*/  FFMA R37, R34, R0, RZ ;  /* 0x0000000022257223 */ /* 0x000fe200000000ff */
[C---:B------:R-:W-:Y:S01]  /*53d0*/  FMUL R34, R30.reuse, R30 ;  /* 0x0000001e1e227220 */ /* 0x040fe20000400000 */
[----:B------:R-:W-:Y:S02]  /*53e0*/  FSEL R47, R47, 1, !P0 ;  /* 0x3f8000002f2f7808 */ /* 0x000fe40004000000 */
[----:B------:R-:W-:Y:S01]  /*53f0*/  FSETP.GE.AND P0, PT, |R30|, 9.010913848876953125, PT ;  /* 0x41102cb41e00780b */ /* 0x000fe20003f06200 */
[----:B--2---:R-:W-:Y:S01]  /*5400*/  FADD R0, R40, 1 ;  /* 0x3f80000028007421 */ /* 0x004fe20000000000 */
[--C-:B------:R-:W-:Y:S01]  /*5410*/  LOP3.LUT R65, R47, 0x80000000, R2.reuse, 0xb8, !PT ;  /* 0x800000002f417812 */ /* 0x100fe200078eb802 */
[----:B------:R-:W-:Y:S01]  /*5420*/  @!P1 FFMA R65, R2, R37, R2 ;  /* 0x0000002502419223 */ /* 0x000fe20000000002 */
[----:B------:R-:W-:Y:S01]  /*5430*/  FMUL R2, |R6|, 2.8853900432586669922 ;  /* 0x4038aa3b06027820 */ /* 0x000fe20000400200 */
[----:B------:R0:W1:Y:S01]  /*5440*/  MUFU.RCP R61, R0 ;  /* 0x00000000003d7308 */ /* 0x0000620000001000 */
[----:B------:R-:W-:Y:S01]  /*5450*/  FFMA R37, R34, R31, -0.052303962409496307373 ;  /* 0xbd563cae22257423 */ /* 0x000fe2000000001f */
[----:B------:R-:W-:Y:S01]  /*5460*/  FSETP.GE.AND P1, PT, |R30|, 0.60000002384185791016, PT ;  /* 0x3f19999a1e00780b */ /* 0x000fe20003f26200 */
[----:B------:R-:W-:-:S02]  /*5470*/  FMUL R47, R36, 0.035677410662174224854 ;  /* 0x3d12227a242f7820 */ /* 0x000fc40000400000 */
[----:B------:R-:W-:Y:S02]  /*5480*/  FFMA R37, R34, R37, 0.1331529766321182251 ;  /* 0x3e08594122257423 */ /* 0x000fe40000000025 */
[----:B------:R-:W-:Y:S01]  /*5490*/  FFMA R47, R36, R47, 0.79788458347320556641 ;  /* 0x3f4c422a242f7423 */ /* 0x000fe2000000002f */
[----:B------:R-:W2:Y:S01]  /*54a0*/  MUFU.EX2 R2, R2 ;  /* 0x0000000200027308 */ /* 0x000ea20000000800 */
[----:B0-----:R-:W-:Y:S01]  /*54b0*/  FFMA R0, R34, R37, -0.33332768082618713379 ;  /* 0xbeaaa9ed22007423 */ /* 0x001fe20000000025 */
[----:B------:R-:W-:-:S03]  /*54c0*/  FMUL R37, R48, 0.035677410662174224854 ;  /* 0x3d12227a30257820 */ /* 0x000fc60000400000 */
[----:B------:R-:W-:Y:S01]  /*54d0*/  FFMA R7, R34, R0, RZ ;  /* 0x0000000022077223 */ /* 0x000fe200000000ff */
[----:B------:R-:W-:Y:S01]  /*54e0*/  FFMA R37, R48, R37, 0.79788458347320556641 ;  /* 0x3f4c422a30257423 */ /* 0x000fe20000000025 */
[----:B-1----:R-:W-:-:S05]  /*54f0*/  FFMA R61, R61, -2, R8 ;  /* 0xc00000003d3d7823 */ /* 0x002fca0000000008 */
[----:B------:R-:W-:Y:S02]  /*5500*/  FSEL R61, R61, 1, !P0 ;  /* 0x3f8000003d3d7808 */ /* 0x000fe40004000000 */
[----:B------:R-:W-:Y:S01]  /*5510*/  FSETP.GE.AND P0, PT, |R6|, 9.010913848876953125, PT ;  /* 0x41102cb40600780b */ /* 0x000fe20003f06200 */
[----:B--2---:R-:W-:Y:S01]  /*5520*/  FADD R0, R2, 1 ;  /* 0x3f80000002007421 */ /* 0x004fe20000000000 */
[--C-:B------:R-:W-:Y:S01]  /*5530*/  LOP3.LUT R61, R61, 0x80000000, R30.reuse, 0xb8, !PT ;  /* 0x800000003d3d7812 */ /* 0x100fe200078eb81e */
[----:B------:R-:W-:Y:S01]  /*5540*/  @!P1 FFMA R61, R30, R7, R30 ;  /* 0x000000071e3d9223 */ /* 0x000fe2000000001e */
[----:B------:R-:W-:Y:S01]  /*5550*/  FMUL R2, R48, R37 ;  /* 0x0000002530027220 */ /* 0x000fe20000400000 */
[----:B------:R0:W1:Y:S01]  /*5560*/  MUFU.RCP R7, R0 ;  /* 0x0000000000077308 */ /* 0x0000620000001000 */
[C---:B------:R-:W-:Y:S01]  /*5570*/  FMUL R30, R6.reuse, R6 ;  /* 0x00000006061e7220 */ /* 0x040fe20000400000 */
[----:B------:R-:W-:Y:S01]  /*5580*/  FSETP.GE.AND P1, PT, |R6|, 0.60000002384185791016, PT ;  /* 0x3f19999a0600780b */ /* 0x000fe20003f26200 */
[----:B------:R-:W-:-:S02]  /*5590*/  FMUL R34, |R2|, 2.8853900432586669922 ;  /* 0x4038aa3b02227820 */ /* 0x000fc40000400200 */
[----:B------:R-:W-:-:S04]  /*55a0*/  FFMA R37, R30, R31, -0.052303962409496307373 ;  /* 0xbd563cae1e257423 */ /* 0x000fc8000000001f */
[----:B------:R-:W2:Y:S01]  /*55b0*/  MUFU.EX2 R34, R34 ;  /* 0x0000002200227308 */ /* 0x000ea20000000800 */
[----:B------:R-:W-:-:S04]  /*55c0*/  FFMA R37, R30, R37, 0.1331529766321182251 ;  /* 0x3e0859411e257423 */ /* 0x000fc80000000025 */
[----:B0-----:R-:W-:Y:S01]  /*55d0*/  FFMA R0, R30, R37, -0.33332768082618713379 ;  /* 0xbeaaa9ed1e007423 */ /* 0x001fe20000000025 */
[----:B-1----:R-:W-:-:S03]  /*55e0*/  FFMA R7, R7, -2, R8 ;  /* 0xc000000007077823 */ /* 0x002fc60000000008 */
[----:B------:R-:W-:Y:S01]  /*55f0*/  FFMA R37, R30, R0, RZ ;  /* 0x000000001e257223 */ /* 0x000fe200000000ff */
[C---:B------:R-:W-:Y:S01]  /*5600*/  FMUL R30, R2.reuse, R2 ;  /* 0x00000002021e7220 */ /* 0x040fe20000400000 */
[----:B------:R-:W-:Y:S02]  /*5610*/  FSEL R7, R7, 1, !P0 ;  /* 0x3f80000007077808 */ /* 0x000fe40004000000 */
[----:B------:R-:W-:Y:S02]  /*5620*/  FSETP.GE.AND P0, PT, |R2|, 9.010913848876953125, PT ;  /* 0x41102cb40200780b */ /* 0x000fe40003f06200 */
[--C-:B------:R-:W-:Y:S01]  /*5630*/  LOP3.LUT R63, R7, 0x80000000, R6.reuse, 0xb8, !PT ;  /* 0x80000000073f7812 */ /* 0x100fe200078eb806 */
[----:B--2---:R-:W-:Y:S01]  /*5640*/  FADD R7, R34, 1 ;  /* 0x3f80000022077421 */ /* 0x004fe20000000000 */
[----:B------:R-:W-:Y:S01]  /*5650*/  @!P1 FFMA R63, R6, R37, R6 ;  /* 0x00000025063f9223 */ /* 0x000fe20000000006 */
[----:B------:R-:W-:Y:S01]  /*5660*/  FMUL R6, R36, R47 ;  /* 0x0000002f24067220 */ /* 0x000fe20000400000 */
[----:B------:R-:W-:Y:S01]  /*5670*/  FFMA R37, R30, R31, -0.052303962409496307373 ;  /* 0xbd563cae1e257423 */ /* 0x000fe2000000001f */
[----:B------:R-:W-:-:S02]  /*5680*/  FSETP.GE.AND P1, PT, |R2|, 0.60000002384185791016, PT ;  /* 0x3f19999a0200780b */ /* 0x000fc40003f26200 */
[----:B------:R-:W0:Y:S01]  /*5690*/  MUFU.RCP R7, R7 ;  /* 0x0000000700077308 */ /* 0x000e220000001000 */
[----:B------:R-:W-:Y:S01]  /*56a0*/  FMUL R34, |R6|, 2.8853900432586669922 ;  /* 0x4038aa3b06227820 */ /* 0x000fe20000400200 */
[----:B------:R-:W-:-:S04]  /*56b0*/  FFMA R37, R30, R37, 0.1331529766321182251 ;  /* 0x3e0859411e257423 */ /* 0x000fc80000000025 */
[C---:B------:R-:W-:Y:S02]  /*56c0*/  FFMA R0, R30.reuse, R37, -0.33332768082618713379 ;  /* 0xbeaaa9ed1e007423 */ /* 0x040fe40000000025 */
[----:B------:R-:W1:Y:S02]  /*56d0*/  MUFU.EX2 R34, R34 ;  /* 0x0000002200227308 */ /* 0x000e640000000800 */
[----:B------:R-:W-:Y:S01]  /*56e0*/  FFMA R37, R30, R0, RZ ;  /* 0x000000001e257223 */ /* 0x000fe200000000ff */
[----:B------:R-:W-:Y:S02]  /*56f0*/  HFMA2 R0, -RZ, RZ, 1.75, 0 ;  /* 0x3f000000ff007431 */ /* 0x000fe400000001ff */
[----:B0-----:R-:W-:-:S03]  /*5700*/  FFMA R7, R7, -2, R8 ;  /* 0xc000000007077823 */ /* 0x001fc60000000008 */
[-C--:B------:R-:W-:Y:S02]  /*5710*/  FFMA R30, R29, R0.reuse, 0.5 ;  /* 0x3f0000001d1e7423 */ /* 0x080fe40000000000 */
[----:B------:R-:W-:Y:S01]  /*5720*/  FSEL R7, R7, 1, !P0 ;  /* 0x3f80000007077808 */ /* 0x000fe20004000000 */
[----:B------:R-:W-:Y:S01]  /*5730*/  FFMA R35, R35, R0, 0.5 ;  /* 0x3f00000023237423 */ /* 0x000fe20000000000 */
[----:B------:R-:W-:Y:S01]  /*5740*/  FSETP.GE.AND P0, PT, |R6|, 9.010913848876953125, PT ;  /* 0x41102cb40600780b */ /* 0x000fe20003f06200 */
[----:B------:R-:W-:Y:S01]  /*5750*/  FMUL R30, R33, R30 ;  /* 0x0000001e211e7220 */ /* 0x000fe20000400000 */
[--C-:B------:R-:W-:Y:S01]  /*5760*/  LOP3.LUT R53, R7, 0x80000000, R2.reuse, 0xb8, !PT ;  /* 0x8000000007357812 */ /* 0x100fe200078eb802 */
[----:B-1----:R-:W-:Y:S01]  /*5770*/  FADD R7, R34, 1 ;  /* 0x3f80000022077421 */ /* 0x002fe20000000000 */
[----:B------:R-:W-:Y:S01]  /*5780*/  FMUL R33, R6, R6 ;  /* 0x0000000606217220 */ /* 0x000fe20000400000 */
[----:B------:R-:W-:Y:S01]  /*5790*/  @!P1 FFMA R53, R2, R37, R2 ;  /* 0x0000002502359223 */ /* 0x000fe20000000002 */
[----:B------:R-:W-:Y:S01]  /*57a0*/  FSETP.GE.AND P1, PT, |R6|, 0.60000002384185791016, PT ;  /* 0x3f19999a0600780b */ /* 0x000fe20003f26200 */
[----:B------:R-:W-:Y:S01]  /*57b0*/  FMUL R46, R46, R35 ;  /* 0x000000232e2e7220 */ /* 0x000fe20000400000 */
[----:B------:R-:W-:Y:S01]  /*57c0*/  FFMA R2, R33, R31, -0.052303962409496307373 ;  /* 0xbd563cae21027423 */ /* 0x000fe2000000001f */
[----:B------:R-:W0:Y:S01]  /*57d0*/  MUFU.RCP R7, R7 ;  /* 0x0000000700077308 */ /* 0x000e220000001000 */
[-C--:B------:R-:W-:Y:S01]  /*57e0*/  FFMA R50, R67, R0.reuse, 0.5 ;  /* 0x3f00000043327423 */ /* 0x080fe20000000000 */
[----:B------:R-:W-:Y:S01]  /*57f0*/  FFMA R15, R15, R0, 0.5 ;  /* 0x3f0000000f0f7423 */ /* 0x000fe20000000000 */
[----:B------:R-:W-:Y:S01]  /*5800*/  FFMA R2, R33, R2, 0.1331529766321182251 ;  /* 0x3e08594121027423 */ /* 0x000fe20000000002 */
[----:B------:R-:W-:Y:S01]  /*5810*/  FFMA R69, R69, R0, 0.5 ;  /* 0x3f00000045457423 */ /* 0x000fe20000000000 */
[----:B------:R-:W-:Y:S01]  /*5820*/  FMUL R50, R3, R50 ;  /* 0x0000003203327220 */ /* 0x000fe20000400000 */
[----:B------:R-:W-:Y:S01]  /*5830*/  MOV R3, UR31 ;  /* 0x0000001f00037c02 */ /* 0x000fe20008000f00 */
[----:B------:R-:W-:Y:S01]  /*5840*/  FFMA R2, R33, R2, -0.33332768082618713379 ;  /* 0xbeaaa9ed21027423 */ /* 0x000fe20000000002 */
[----:B0-----:R-:W-:-:S03]  /*5850*/  FFMA R29, R7, -2, R8 ;  /* 0xc0000000071d7823 */ /* 0x001fc60000000008 */
[----:B------:R-:W-:Y:S01]  /*5860*/  FFMA R33, R33, R2, RZ ;  /* 0x0000000221217223 */ /* 0x000fe200000000ff */
[----:B------:R-:W-:Y:S01]  /*5870*/  FMUL R67, R14, R15 ;  /* 0x0000000f0e437220 */ /* 0x000fe20000400000 */
[-C--:B------:R-:W-:Y:S01]  /*5880*/  FFMA R53, R53, R0.reuse, 0.5 ;  /* 0x3f00000035357423 */ /* 0x080fe20000000000 */
[----:B------:R-:W-:Y:S01]  /*5890*/  FFMA R65, R65, R0, 0.5 ;  /* 0x3f00000041417423 */ /* 0x000fe20000000000 */
[----:B------:R-:W-:Y:S01]  /*58a0*/  FSEL R29, R29, 1, !P0 ;  /* 0x3f8000001d1d7808 */ /* 0x000fe20004000000 */
[----:B------:R-:W-:-:S03]  /*58b0*/  FMUL R52, R52, R69 ;  /* 0x0000004534347220 */ /* 0x000fc60000400000 */
[--C-:B------:R-:W-:Y:S01]  /*58c0*/  LOP3.LUT R37, R29, 0x80000000, R6.reuse, 0xb8, !PT ;  /* 0x800000001d257812 */ /* 0x100fe200078eb806 */
[----:B------:R-:W-:Y:S01]  /*58d0*/  @!P1 FFMA R37, R6, R33, R6 ;  /* 0x0000002106259223 */ /* 0x000fe20000000006 */
[----:B------:R-:W-:-:S05]  /*58e0*/  SHF.R.U64 R29, R18, 0x10, R19 ;  /* 0x00000010121d7819 */ /* 0x000fca0000001213 */
        /* <DEDUP_REMOVED lines=12> */
[----:B------:R-:W-:Y:S01]  /*59b0*/  FFMA R2, R33, R34, -0.33332768082618713379 ;  /* 0xbeaaa9ed21027423 */ /* 0x000fe20000000022 */
[----:B------:R-:W-:-:S03]  /*59c0*/  HADD2.F32 R34, -RZ, R19.H0_H0 ;  /* 0x20000013ff227230 */ /* 0x000fc60000004100 */
[----:B------:R-:W-:Y:S01]  /*59d0*/  FFMA R33, R33, R2, RZ ;  /* 0x0000000221217223 */ /* 0x000fe200000000ff */
[----:B------:R-:W0:Y:S01]  /*59e0*/  MUFU.RCP R7, R7 ;  /* 0x0000000700077308 */ /* 0x000e220000001000 */
[----:B------:R-:W-:-:S04]  /*59f0*/  FFMA R2, R41, R0, 0.5 ;  /* 0x3f00000029027423 */ /* 0x000fc80000000000 */
[----:B------:R-:W-:Y:S01]  /*5a00*/  FMUL R49, R49, R2 ;  /* 0x0000000231317220 */ /* 0x000fe20000400000 */
[----:B0-----:R-:W-:Y:S01]  /*5a10*/  FFMA R18, R7, -2, R8 ;  /* 0xc000000007127823 */ /* 0x001fe20000000008 */
[----:B------:R-:W-:-:S04]  /*5a20*/  FMUL R7, R34, 0.035677410662174224854 ;  /* 0x3d12227a22077820 */ /* 0x000fc80000400000 */
[----:B------:R-:W-:Y:S01]  /*5a30*/  FFMA R7, R34, R7, 0.79788458347320556641 ;  /* 0x3f4c422a22077423 */ /* 0x000fe20000000007 */
[----:B------:R-:W-:-:S03]  /*5a40*/  FSEL R35, R18, 1, !P0 ;  /* 0x3f80000012237808 */ /* 0x000fc60004000000 */
[----:B------:R-:W-:Y:S01]  /*5a50*/  FMUL R7, R34, R7 ;  /* 0x0000000722077220 */ /* 0x000fe20000400000 */
[--C-:B------:R-:W-:Y:S01]  /*5a60*/  LOP3.LUT R35, R35, 0x80000000, R6.reuse, 0xb8, !PT ;  /* 0x8000000023237812 */ /* 0x100fe200078eb806 */
[----:B------:R-:W-:Y:S01]  /*5a70*/  @!P1 FFMA R35, R6, R33, R6 ;  /* 0x0000002106239223 */ /* 0x000fe20000000006 */
[----:B------:R-:W-:Y:S01]  /*5a80*/  FFMA R6, R51, R0, 0.5 ;  /* 0x3f00000033067423 */ /* 0x000fe20000000000 */
[C---:B------:R-:W-:Y:S01]  /*5a90*/  FMUL R18, |R7|.reuse, 2.8853900432586669922 ;  /* 0x4038aa3b07127820 */ /* 0x040fe20000400200 */
[C---:B------:R-:W-:Y:S01]  /*5aa0*/  FMUL R40, R7.reuse, R7 ;  /* 0x0000000707287220 */ /* 0x040fe20000400000 */
[----:B------:R-:W-:Y:S01]  /*5ab0*/  FSETP.GE.AND P1, PT, |R7|, 0.60000002384185791016, PT ;  /* 0x3f19999a0700780b */ /* 0x000fe20003f26200 */
[----:B------:R-:W-:Y:S01]  /*5ac0*/  FMUL R47, R17, R6 ;  /* 0x00000006112f7220 */ /* 0x000fe20000400000 */
[----:B------:R-:W-:Y:S01]  /*5ad0*/  FSETP.GE.AND P0, PT, |R7|, 9.010913848876953125, PT ;  /* 0x41102cb40700780b */ /* 0x000fe20003f06200 */
[----:B------:R-:W-:Y:S01]  /*5ae0*/  FFMA R41, R40, R31, -0.052303962409496307373 ;  /* 0xbd563cae28297423 */ /* 0x000fe2000000001f */
[----:B------:R-:W0:Y:S01]  /*5af0*/  MUFU.EX2 R18, R18 ;  /* 0x0000001200127308 */ /* 0x000e220000000800 */
[----:B------:R-:W-:-:S02]  /*5b00*/  IADD3 R51, PT, PT, R23, 0x1d, RZ ;  /* 0x0000001d17337810 */ /* 0x000fc40007ffe0ff */
[C---:B------:R-:W-:Y:S02]  /*5b10*/  FFMA R41, R40.reuse, R41, 0.1331529766321182251 ;  /* 0x3e08594128297423 */ /* 0x040fe40000000029 */
[----:B------:R-:W-:Y:S02]  /*5b20*/  LOP3.LUT R51, R51, 0x1f, RZ, 0xc0, !PT ;  /* 0x0000001f33337812 */ /* 0x000fe400078ec0ff */
[----:B------:R-:W-:-:S04]  /*5b30*/  FFMA R2, R40, R41, -0.33332768082618713379 ;  /* 0xbeaaa9ed28027423 */ /* 0x000fc80000000029 */
[----:B------:R-:W-:Y:S01]  /*5b40*/  FFMA R2, R40, R2, RZ ;  /* 0x0000000228027223 */ /* 0x000fe200000000ff */
[----:B------:R-:W-:Y:S01]  /*5b50*/  SHF.R.U32.HI R40, RZ, 0x10, R19 ;  /* 0x00000010ff287819 */ /* 0x000fe20000011613 */
[----:B0-----:R-:W-:-:S04]  /*5b60*/  FADD R33, R18, 1 ;  /* 0x3f80000012217421 */ /* 0x001fc80000000000 */
[----:B------:R-:W-:Y:S02]  /*5b70*/  HADD2.F32 R40, -RZ, R40.H0_H0 ;  /* 0x20000028ff287230 */ /* 0x000fe40000004100 */
        /* <DEDUP_REMOVED lines=23> */
[----:B------:R-:W-:Y:S01]  /*5cf0*/  IADD3 R2, PT, PT, R20, 0x3, RZ ;  /* 0x0000000314027810 */ /* 0x000fe20007ffe0ff */
[----:B------:R-:W-:Y:S01]  /*5d00*/  FFMA R8, R9, R0, 0.5 ;  /* 0x3f00000009087423 */ /* 0x000fe20000000000 */
[----:B------:R-:W-:Y:S02]  /*5d10*/  IADD3 R6, P1, P2, R51, UR14, R28 ;  /* 0x0000000e33067c10 */ /* 0x000fe4000fa3e01c */
[----:B------:R-:W-:Y:S01]  /*5d20*/  ISETP.GE.U32.AND P0, PT, R2, UR27, PT ;  /* 0x0000001b02007c0c */ /* 0x000fe2000bf06070 */
[----:B------:R-:W-:Y:S01]  /*5d30*/  FMUL R59, R59, R8 ;  /* 0x000000083b3b7220 */ /* 0x000fe20000400000 */
[----:B------:R-:W-:Y:S02]  /*5d40*/  IADD3.X R7, PT, PT, RZ, UR15, R22, P1, P2 ;  /* 0x0000000fff077c10 */ /* 0x000fe40008fe4416 */
[----:B------:R-:W-:-:S02]  /*5d50*/  ISETP.LT.U32.AND P0, PT, R51, UR26, !P0 ;  /* 0x0000001a33007c0c */ /* 0x000fc4000c701070 */
[----:B------:R-:W-:-:S11]  /*5d60*/  MOV R19, UR31 ;  /* 0x0000001f00137c02 */ /* 0x000fd60008000f00 */
[----:B------:R-:W-:Y:S01]  /*5d70*/  VOTEU.ANY UP0, P0 ;  /* 0x0000000000ff7886 */ /* 0x000fe20000000100 */
[----:B------:R-:W-:-:S04]  /*5d80*/  @P0 IMAD.WIDE.U32 R2, R3, 0x5, R6 ;  /* 0x0000000503020825 */ /* 0x000fc800078e0006 */
        /* <DEDUP_REMOVED lines=9> */
[----:B------:R-:W-:Y:S02]  /*5e20*/  @P0 LEA R18, P1, R14, UR24, 0x3 ;  /* 0x000000180e120c11 */ /* 0x000fe4000f8218ff */
[----:B------:R-:W-:Y:S02]  /*5e30*/  @P0 IADD3 R15, PT, PT, R15, UR5, RZ ;  /* 0x000000050f0f0c10 */ /* 0x000fe4000fffe0ff */
[----:B------:R-:W5:Y:S01]  /*5e40*/  @P0 LDG.E.64 R2, desc[UR22][R8.64] ;  /* 0x0000001608020981 */ /* 0x000f62000c1e1b00 */
[----:B------:R-:W-:Y:S01]  /*5e50*/  FMUL R53, R48, R53 ;  /* 0x0000003530357220 */ /* 0x000fe20000400000 */
[----:B------:R-:W-:Y:S01]  /*5e60*/  @P0 LEA.HI.X R19, R14, UR25, R15, 0x3, P1 ;  /* 0x000000190e130c11 */ /* 0x000fe200088f1c0f */
[-C--:B------:R-:W-:Y:S01]  /*5e70*/  FFMA R15, R61, R0.reuse, 0.5 ;  /* 0x3f0000003d0f7423 */ /* 0x080fe20000000000 */
[----:B------:R-:W-:Y:S01]  /*5e80*/  FFMA R61, R63, R0, 0.5 ;  /* 0x3f0000003f3d7423 */ /* 0x000fe20000000000 */
[----:B------:R-:W-:Y:S01]  /*5e90*/  FMUL R54, R54, R65 ;  /* 0x0000004136367220 */ /* 0x000fe20000400000 */
[----:B------:R-:W-:-:S02]  /*5ea0*/  @!P0 CS2R R8, SRZ ;  /* 0x0000000000088805 */ /* 0x000fc4000001ff00 */
[----:B------:R-:W-:Y:S02]  /*5eb0*/  @P0 IADD3 R14, P1, PT, R6, UR14, RZ ;  /* 0x0000000e060e0c10 */ /* 0x000fe4000ff3e0ff */
[----:B------:R-:W-:Y:S02]  /*5ec0*/  MOV R63, UR31 ;  /* 0x0000001f003f7c02 */ /* 0x000fe40008000f00 */
[----:B------:R0:W5:Y:S01]  /*5ed0*/  @P0 LDG.E.64 R8, desc[UR22][R18.64] ;  /* 0x0000001612080981 */ /* 0x000162000c1e1b00 */
[----:B------:R-:W-:Y:S01]  /*5ee0*/  FMUL R60, R32, R15 ;  /* 0x0000000f203c7220 */ /* 0x000fe20000400000 */
[----:B------:R-:W-:Y:S01]  /*5ef0*/  @P0 IADD3.X R15, PT, PT, R7, UR15, RZ, P1, !PT ;  /* 0x0000000f070f0c10 */ /* 0x000fe20008ffe4ff */
[----:B------:R-:W-:Y:S01]  /*5f00*/  @UP0 UIMAD UR5, UR32, 0x7, URZ ;  /* 0x00000007200508a4 */ /* 0x000fe2000f8e02ff */
[----:B------:R-:W-:Y:S01]  /*5f10*/  @P0 LEA R32, P1, R14, UR24, 0x3 ;  /* 0x000000180e200c11 */ /* 0x000fe2000f8218ff */
[----:B------:R-:W-:Y:S01]  /*5f20*/  FFMA R37, R37, R0, 0.5 ;  /* 0x3f00000025257423 */ /* 0x000fe20000000000 */
[----:B------:R-:W-:-:S02]  /*5f30*/  FMUL R61, R58, R61 ;  /* 0x0000003d3a3d7220 */ /* 0x000fc40000400000 */
[----:B------:R-:W-:Y:S02]  /*5f40*/  @P0 LEA.HI.X R33, R14, UR25, R15, 0x3, P1 ;  /* 0x000000190e210c11 */ /* 0x000fe400088f1c0f */
[----:B0-----:R-:W-:Y:S02]  /*5f50*/  @P0 MOV R18, R6 ;  /* 0x0000000600120202 */ /* 0x001fe40000000f00 */
[----:B------:R-:W-:Y:S01]  /*5f60*/  @P0 MOV R19, R7 ;  /* 0x0000000700130202 */ /* 0x000fe20000000f00 */
[----:B------:R-:W-:Y:S01]  /*5f70*/  FMUL R48, R36, R37 ;  /* 0x0000002524307220 */ /* 0x000fe20000400000 */
[----:B------:R-:W-:Y:S01]  /*5f80*/  @!P0 CS2R R14, SRZ ;  /* 0x00000000000e8805 */ /* 0x000fe2000001ff00 */
[----:B------:R-:W-:-:S05]  /*5f90*/  @P0 IMAD.WIDE.U32 R18, R63, 0x7, R18 ;  /* 0x000000073f120825 */ /* 0x000fca00078e0012 */
[----:B------:R0:W5:Y:S01]  /*5fa0*/  @P0 LDG.E.64 R14, desc[UR22][R32.64] ;  /* 0x00000016200e0981 */ /* 0x000162000c1e1b00 */
[----:B------:R-:W-:Y:S02]  /*5fb0*/  @P0 LEA R36, P1, R18, UR24, 0x3 ;  /* 0x0000001812240c11 */ /* 0x000fe4000f8218ff */
[----:B------:R-:W-:-:S04]  /*5fc0*/  @P0 IADD3 R19, PT, PT, R19, UR5, RZ ;  /* 0x0000000513130c10 */ /* 0x000fc8000fffe0ff */
[----:B------:R-:W-:Y:S02]  /*5fd0*/  @P0 LEA.HI.X R37, R18, UR25, R19, 0x3, P1 ;  /* 0x0000001912250c11 */ /* 0x000fe400088f1c13 */
[----:B------:R-:W-:Y:S02]  /*5fe0*/  @!P0 CS2R R18, SRZ ;  /* 0x0000000000128805 */ /* 0x000fe4000001ff00 */
[----:B0-----:R-:W-:Y:S02]  /*5ff0*/  FMNMX3 R32, |R30|, R43, |R49|, !PT ;  /* 0x0000002b1e207276 */ /* 0x001fe40007800631 */
[----:B------:R-:W-:Y:S02]  /*6000*/  IADD3 R33, PT, PT, R20, 0x2, RZ ;  /* 0x0000000214217810 */ /* 0x000fe40007ffe0ff */
[----:B------:R-:W-:Y:S01]  /*6010*/  FMNMX3 R32, |R46|, R32, |R47|, !PT ;  /* 0x000000202e207276 */ /* 0x000fe2000780062f */
[----:B------:R0:W5:Y:S01]  /*6020*/  @P0 LDG.E.64 R18, desc[UR22][R36.64] ;  /* 0x0000001624120981 */ /* 0x000162000c1e1b00 */
[----:B------:R-:W-:Y:S01]  /*6030*/  ISETP.GE.U32.AND P0, PT, R33, UR27, PT ;  /* 0x0000001b21007c0c */ /* 0x000fe2000bf06070 */
[----:B------:R-:W-:Y:S01]  /*6040*/  FMUL R43, R30, UR30 ;  /* 0x0000001e1e2b7c20 */ /* 0x000fe20008400000 */
[C---:B------:R-:W-:Y:S01]  /*6050*/  FMUL R58, R50.reuse, UR30 ;  /* 0x0000001e323a7c20 */ /* 0x040fe20008400000 */
[----:B------:R-:W-:Y:S01]  /*6060*/  FMNMX3 R32, |R50|, R32, |R59|, !PT ;  /* 0x0000002032207276 */ /* 0x000fe2000780063b */
[----:B------:R-:W-:Y:S01]  /*6070*/  FMUL R30, R49, UR30 ;  /* 0x0000001e311e7c20 */ /* 0x000fe20008400000 */
[----:B------:R-:W-:Y:S01]  /*6080*/  IADD3 R33, P1, PT, R27, R28, RZ ;  /* 0x0000001c1b217210 */ /* 0x000fe20007f3e0ff */
[-C--:B------:R-:W-:Y:S01]  /*6090*/  FFMA R41, R41, R0.reuse, 0.5 ;  /* 0x3f00000029297423 */ /* 0x080fe20000000000 */
[----:B------:R-:W-:Y:S01]  /*60a0*/  ISETP.GE.U32.OR P0, PT, R27, UR26, P0 ;  /* 0x0000001a1b007c0c */ /* 0x000fe20008706470 */
[-C--:B------:R-:W-:Y:S01]  /*60b0*/  FFMA R50, R35, R0.reuse, 0.5 ;  /* 0x3f00000023327423 */ /* 0x080fe20000000000 */
[----:B------:R-:W-:Y:S01]  /*60c0*/  FFMA R31, R31, R0, 0.5 ;  /* 0x3f0000001f1f7423 */ /* 0x000fe20000000000 */
[----:B------:R-:W-:Y:S01]  /*60d0*/  FMUL R46, R46, UR30 ;  /* 0x0000001e2e2e7c20 */ /* 0x000fe20008400000 */
[----:B------:R-:W-:Y:S01]  /*60e0*/  FMUL R49, R52, UR30 ;  /* 0x0000001e34317c20 */ /* 0x000fe20008400000 */
[----:B------:R-:W-:Y:S01]  /*60f0*/  FMUL R28, R54, UR30 ;  /* 0x0000001e361c7c20 */ /* 0x000fe20008400000 */
[----:B------:R-:W-:Y:S01]  /*6100*/  FMUL R27, R48, UR30 ;  /* 0x0000001e301b7c20 */ /* 0x000fe20008400000 */
[----:B0-----:R-:W-:Y:S01]  /*6110*/  FMUL R37, R59, UR30 ;  /* 0x0000001e3b257c20 */ /* 0x001fe20008400000 */
[----:B------:R-:W-:Y:S01]  /*6120*/  FMUL R0, R47, UR30 ;  /* 0x0000001e2f007c20 */ /* 0x000fe20008400000 */
[----:B------:R-:W0:Y:S01]  /*6130*/  F2F.BF16.F32 R43, R43 ;  /* 0x0000002b002b7304 */ /* 0x000e220000202000 */
[----:B------:R-:W-:Y:S01]  /*6140*/  FMUL R36, R34, R41 ;  /* 0x0000002922247220 */ /* 0x000fe20000400000 */
[----:B------:R-:W-:Y:S01]  /*6150*/  BSSY.RECONVERGENT B0, `(.L_x_25093) ;  /* 0x0000017000007945 */ /* 0x000fe20003800200 */
[----:B------:R-:W-:Y:S01]  /*6160*/  FMNMX3 R52, |R52|, R32, |R67|, !PT ;  /* 0x0000002034347276 */ /* 0x000fe20007800643 */
[----:B------:R-:W-:-:S04]  /*6170*/  FMUL R47, R40, R31 ;  /* 0x0000001f282f7220 */ /* 0x000fc80000400000 */
[----:B------:R-:W1:Y:S08]  /*6180*/  F2F.BF16.F32 R46, R46 ;  /* 0x0000002e002e7304 */ /* 0x000e700000202000 */
[----:B------:R-:W2:Y:S08]  /*6190*/  F2F.BF16.F32 R58, R58 ;  /* 0x0000003a003a7304 */ /* 0x000eb00000202000 */
[----:B------:R-:W3:Y:S08]  /*61a0*/  F2F.BF16.F32 R49, R49 ;  /* 0x0000003100317304 */ /* 0x000ef00000202000 */
[----:B------:R-:W4:Y:S08]  /*61b0*/  F2F.BF16.F32 R28, R28 ;  /* 0x0000001c001c7304 */ /* 0x000f300000202000 */
[----:B------:R-:W0:Y:S08]  /*61c0*/  F2F.BF16.F32 R27, R27 ;  /* 0x0000001b001b7304 */ /* 0x000e300000202000 */
[----:B------:R-:W0:Y:S08]  /*61d0*/  F2F.BF16.F32 R37, R37 ;  /* 0x0000002500257304 */ /* 0x000e300000202000 */
[----:B------:R-:W0:Y:S08]  /*61e0*/  F2F.BF16.F32 R0, R0 ;  /* 0x0000000000007304 */ /* 0x000e300000202000 */
[----:B------:R1:W0:Y:S02]  /*61f0*/  F2F.BF16.F32 R20, R30 ;  /* 0x0000001e00147304 */ /* 0x0002240000202000 */
[----:B-1----:R-:W-:Y:S01]  /*6200*/  IADD3.X R30, PT, PT, RZ, R22, RZ, P1, !PT ;  /* 0x00000016ff1e7210 */ /* 0x002fe20000ffe4ff */
[----:B------:R-:W-:Y:S01]  /*6210*/  FMUL R22, R67, UR30 ;  /* 0x0000001e43167c20 */ /* 0x000fe20008400000 */
[----:B------:R-:W-:-:S04]  /*6220*/  IADD3 R34, P1, PT, R33, UR14, RZ ;  /* 0x0000000e21227c10 */ /* 0x000fc8000ff3e0ff */
[----:B------:R-:W-:Y:S01]  /*6230*/  IADD3.X R35, PT, PT, R30, UR15, RZ, P1, !PT ;  /* 0x0000000f1e237c10 */ /* 0x000fe20008ffe4ff */
[----:B0-234-:R-:W-:Y:S08]  /*6240*/  @P0 BRA `(.L_x_25094) ;  /* 0x00000000001c0947 */ /* 0x01dff00003800000 */
[----:B------:R-:W-:Y:S01]  /*6250*/  IMAD.WIDE.U32 R30, R20, 0x10000, RZ ;  /* 0x00010000141e7825 */ /* 0x000fe200078e00ff */
[----:B------:R-:W-:Y:S02]  /*6260*/  SHF.L.U32 R33, R0, 0x10, RZ ;  /* 0x0000001000217819 */ /* 0x000fe400000006ff */
[----:B------:R-:W-:Y:S02]  /*6270*/  LEA R32, P1, R34, UR8, 0x3 ;  /* 0x0000000822207c11 */ /* 0x000fe4000f8218ff */
[----:B------:R-:W-:Y:S02]  /*6280*/  LOP3.LUT R31, R31, R33, R46, 0xfe, !PT ;  /* 0x000000211f1f7212 */ /* 0x000fe400078efe2e */
[----:B------:R-:W-:Y:S02]  /*6290*/  LOP3.LUT R30, R30, R43, RZ, 0xfc, !PT ;  /* 0x0000002b1e1e7212 */ /* 0x000fe400078efcff */
[----:B------:R-:W-:-:S05]  /*62a0*/  LEA.HI.X R33, R34, UR9, R35, 0x3, P1 ;  /* 0x0000000922217c11 */ /* 0x000fca00088f1c23 */
[----:B------:R0:W-:Y:S02]  /*62b0*/  STG.E.64 desc[UR22][R32.64], R30 ;  /* 0x0000001e20007986 */ /* 0x0001e4000c101b16 */
.L_x_25094:
[----:B------:R-:W-:Y:S05]  /*62c0*/  BSYNC.RECONVERGENT B0 ;  /* 0x0000000000007941 */ /* 0x000fea0003800200 */
.L_x_25093:
[----:B------:R-:W1:Y:S01]  /*62d0*/  F2F.BF16.F32 R22, R22 ;  /* 0x0000001600167304 */ /* 0x000e620000202000 */
[----:B------:R-:W-:Y:S04]  /*62e0*/  BSSY.RECONVERGENT B0, `(.L_x_25095) ;  /* 0x000000b000007945 */ /* 0x000fe80003800200 */
[----:B------:R-:W-:Y:S05]  /*62f0*/  @P0 BRA `(.L_x_25096) ;  /* 0x0000000000240947 */ /* 0x000fea0003800000 */
[----:B0-----:R-:W-:Y:S01]  /*6300*/  IMAD.WIDE.U32 R30, R37, 0x10000, RZ ;  /* 0x00010000251e7825 */ /* 0x001fe200078e00ff */
[----:B-1----:R-:W-:Y:S02]  /*6310*/  SHF.L.U32 R32, R22, 0x10, RZ ;  /* 0x0000001016207819 */ /* 0x002fe400000006ff */
[----:B------:R-:W-:Y:S02]  /*6320*/  IADD3 R33, P1, PT, R34, UR31, RZ ;  /* 0x0000001f22217c10 */ /* 0x000fe4000ff3e0ff */
[----:B------:R-:W-:Y:S02]  /*6330*/  LOP3.LUT R31, R31, R32, R49, 0xfe, !PT ;  /* 0x000000201f1f7212 */ /* 0x000fe400078efe31 */
[----:B------:R-:W-:Y:S02]  /*6340*/  IADD3.X R40, PT, PT, R35, UR32, RZ, P1, !PT ;  /* 0x0000002023287c10 */ /* 0x000fe40008ffe4ff */
[----:B------:R-:W-:Y:S02]  /*6350*/  LEA R32, P1, R33, UR8, 0x3 ;  /* 0x0000000821207c11 */ /* 0x000fe4000f8218ff */
[----:B------:R-:W-:-:S02]  /*6360*/  LOP3.LUT R30, R30, R58, RZ, 0xfc, !PT ;  /* 0x0000003a1e1e7212 */ /* 0x000fc400078efcff */
[----:B------:R-:W-:-:S05]  /*6370*/  LEA.HI.X R33, R33, UR9, R40, 0x3, P1 ;  /* 0x0000000921217c11 */ /* 0x000fca00088f1c28 */
[----:B------:R2:W-:Y:S04]  /*6380*/  STG.E.64 desc[UR22][R32.64], R30 ;  /* 0x0000001e20007986 */ /* 0x0005e8000c101b16 */
.L_x_25096:
[----:B------:R-:W-:Y:S05]  /*6390*/  BSYNC.RECONVERGENT B0 ;  /* 0x0000000000007941 */ /* 0x000fea0003800200 */
.L_x_25095:
[----:B------:R-:W-:Y:S01]  /*63a0*/  FMUL R62, R36, UR30 ;  /* 0x0000001e243e7c20 */ /* 0x000fe20008400000 */
[----:B------:R-:W-:-:S04]  /*63b0*/  IMAD.WIDE.U32 R58, R58, 0x10000, RZ ;  /* 0x000100003a3a7825 */ /* 0x000fc800078e00ff */
[----:B------:R-:W-:Y:S01]  /*63c0*/  FMUL R40, R60, UR30 ;  /* 0x0000001e3c287c20 */ /* 0x000fe20008400000 */
[----:B------:R-:W-:Y:S01]  /*63d0*/  FMNMX3 R52, |R54|, R52, |R61|, !PT ;  /* 0x0000003436347276 */ /* 0x000fe2000780063d */
[----:B------:R-:W-:Y:S01]  /*63e0*/  BSSY.RECONVERGENT B0, `(.L_x_25097) ;  /* 0x000001f000007945 */ /* 0x000fe20003800200 */
[----:B0-2---:R-:W-:Y:S01]  /*63f0*/  IMAD.WIDE.U32 R32, R49, 0x10000, RZ ;  /* 0x0001000031207825 */ /* 0x005fe200078e00ff */
[----:B------:R-:W0:Y:S01]  /*6400*/  F2F.BF16.F32 R62, R62 ;  /* 0x0000003e003e7304 */ /* 0x000e220000202000 */
[----:B------:R-:W-:Y:S02]  /*6410*/  LOP3.LUT R30, R58, R43, RZ, 0xfc, !PT ;  /* 0x0000002b3a1e7212 */ /* 0x000fe400078efcff */
[----:B------:R-:W-:Y:S01]  /*6420*/  FMUL R43, R47, UR30 ;  /* 0x0000001e2f2b7c20 */ /* 0x000fe20008400000 */
[----:B------:R-:W-:Y:S01]  /*6430*/  FMUL R49, R29, R50 ;  /* 0x000000321d317220 */ /* 0x000fe20000400000 */
[----:B------:R-:W-:Y:S01]  /*6440*/  LOP3.LUT R32, R32, R46, RZ, 0xfc, !PT ;  /* 0x0000002e20207212 */ /* 0x000fe200078efcff */
[----:B------:R-:W-:Y:S01]  /*6450*/  FMUL R46, R61, UR30 ;  /* 0x0000001e3d2e7c20 */ /* 0x000fe20008400000 */
[----:B------:R-:W-:Y:S01]  /*6460*/  FMUL R29, R53, UR30 ;  /* 0x0000001e351d7c20 */ /* 0x000fe20008400000 */
[----:B------:R-:W-:Y:S01]  /*6470*/  SHF.L.U32 R31, R27, 0x10, RZ ;  /* 0x000000101b1f7819 */ /* 0x000fe200000006ff */
[----:B------:R-:W2:Y:S03]  /*6480*/  F2F.BF16.F32 R40, R40 ;  /* 0x0000002800287304 */ /* 0x000ea60000202000 */
[----:B------:R-:W-:-:S02]  /*6490*/  LOP3.LUT R31, R31, R59, R28, 0xfe, !PT ;  /* 0x0000003b1f1f7212 */ /* 0x000fc400078efe1c */
[----:B0-----:R-:W-:-:S03]  /*64a0*/  SHF.L.U32 R41, R62, 0x10, RZ ;  /* 0x000000103e297819 */ /* 0x001fc600000006ff */
[----:B------:R-:W0:Y:S01]  /*64b0*/  F2F.BF16.F32 R43, R43 ;  /* 0x0000002b002b7304 */ /* 0x000e220000202000 */
[----:B--2---:R-:W-:-:S07]  /*64c0*/  LOP3.LUT R33, R40, R33, R41, 0xfe, !PT ;  /* 0x0000002128217212 */ /* 0x004fce00078efe29 */
[----:B------:R-:W2:Y:S08]  /*64d0*/  F2F.BF16.F32 R46, R46 ;  /* 0x0000002e002e7304 */ /* 0x000eb00000202000 */
[----:B------:R3:W4:Y:S01]  /*64e0*/  F2F.BF16.F32 R54, R29 ;  /* 0x0000001d00367304 */ /* 0x0007220000202000 */
[----:B0-----:R-:W-:Y:S05]  /*64f0*/  @P0 BRA `(.L_x_25098) ;  /* 0x0000000000340947 */ /* 0x001fea0003800000 */
[----:B--23--:R-:W-:Y:S02]  /*6500*/  SHF.R.U32.HI R29, RZ, 0x10, R46 ;  /* 0x00000010ff1d7819 */ /* 0x00cfe4000001162e */
[----:B------:R-:W-:Y:S02]  /*6510*/  MOV R41, UR31 ;  /* 0x0000001f00297c02 */ /* 0x000fe40008000f00 */
[----:B----4-:R-:W-:Y:S02]  /*6520*/  PRMT R29, R29, 0x5410, R54 ;  /* 0x000054101d1d7816 */ /* 0x010fe40000000036 */
[----:B------:R-:W-:Y:S02]  /*6530*/  LEA R41, P1, R41, R34, 0x1 ;  /* 0x0000002229297211 */ /* 0x000fe400078208ff */
[----:B------:R-:W-:Y:S02]  /*6540*/  MOV R59, UR31 ;  /* 0x0000001f003b7c02 */ /* 0x000fe40008000f00 */
[----:B------:R-:W-:-:S02]  /*6550*/  MOV R50, UR32 ;  /* 0x0000002000327c02 */ /* 0x000fc40008000f00 */
[----:B------:R-:W-:Y:S02]  /*6560*/  LOP3.LUT R29, R29, R40, RZ, 0xfc, !PT ;  /* 0x000000281d1d7212 */ /* 0x000fe400078efcff */
[----:B------:R-:W-:Y:S02]  /*6570*/  LEA.HI.X R50, R59, R35, R50, 0x1, P1 ;  /* 0x000000233b327211 */ /* 0x000fe400008f0c32 */
[C---:B------:R-:W-:Y:S02]  /*6580*/  LEA R40, P1, R41.reuse, UR8, 0x3 ;  /* 0x0000000829287c11 */ /* 0x040fe4000f8218ff */
[----:B------:R-:W-:Y:S02]  /*6590*/  SHF.L.U32 R59, R46, 0x10, RZ ;  /* 0x000000102e3b7819 */ /* 0x000fe400000006ff */
[----:B------:R-:W-:Y:S02]  /*65a0*/  LEA.HI.X R41, R41, UR9, R50, 0x3, P1 ;  /* 0x0000000929297c11 */ /* 0x000fe400088f1c32 */
[----:B------:R-:W-:-:S05]  /*65b0*/  LOP3.LUT R28, R59, R28, RZ, 0xfc, !PT ;  /* 0x0000001c3b1c7212 */ /* 0x000fca00078efcff */
[----:B------:R0:W-:Y:S02]  /*65c0*/  STG.E.64 desc[UR22][R40.64], R28 ;  /* 0x0000001c28007986 */ /* 0x0001e4000c101b16 */
.L_x_25098:
[----:B------:R-:W-:Y:S05]  /*65d0*/  BSYNC.RECONVERGENT B0 ;  /* 0x0000000000007941 */ /* 0x000fea0003800200 */
.L_x_25097:
[----:B------:R-:W-:Y:S01]  /*65e0*/  FMUL R50, R49, UR30 ;  /* 0x0000001e31327c20 */ /* 0x000fe20008400000 */
[----:B01-3--:R-:W-:Y:S01]  /*65f0*/  IMAD.WIDE.U32 R28, R22, 0x10000, RZ ;  /* 0x00010000161c7825 */ /* 0x00bfe200078e00ff */
[----:B------:R-:W-:Y:S01]  /*6600*/  BSSY.RECONVERGENT B0, `(.L_x_25099) ;  /* 0x0000012000007945 */ /* 0x000fe20003800200 */
[----:B------:R-:W-:Y:S02]  /*6610*/  SHF.L.U32 R41, R43, 0x10, RZ ;  /* 0x000000102b297819 */ /* 0x000fe400000006ff */
[----:B-----5:R-:W-:Y:S01]  /*6620*/  HADD2.F32 R40, -RZ, R2.H0_H0 ;  /* 0x20000002ff287230 */ /* 0x020fe20000004100 */
[----:B------:R-:W0:Y:S01]  /*6630*/  F2F.BF16.F32 R50, R50 ;  /* 0x0000003200327304 */ /* 0x000e220000202000 */
[----:B------:R-:W-:Y:S02]  /*6640*/  LOP3.LUT R28, R28, R0, RZ, 0xfc, !PT ;  /* 0x000000001c1c7212 */ /* 0x000fe400078efcff */
[----:B----4-:R-:W-:Y:S02]  /*6650*/  LOP3.LUT R22, R29, R54, RZ, 0xfc, !PT ;  /* 0x000000361d167212 */ /* 0x010fe400078efcff */
[----:B0-----:R-:W-:Y:S01]  /*6660*/  SHF.L.U32 R61, R50, 0x10, RZ ;  /* 0x00000010323d7819 */ /* 0x001fe200000006ff */
[----:B------:R-:W-:Y:S06]  /*6670*/  @P0 BRA `(.L_x_25100) ;  /* 0x0000000000280947 */ /* 0x000fec0003800000 */
[----:B------:R-:W-:Y:S01]  /*6680*/  MOV R59, UR31 ;  /* 0x0000001f003b7c02 */ /* 0x000fe20008000f00 */
[----:B------:R-:W-:Y:S01]  /*6690*/  UIMAD UR5, UR32, 0x3, URZ ;  /* 0x00000003200578a4 */ /* 0x000fe2000f8e02ff */
[----:B------:R-:W-:-:S03]  /*66a0*/  SHF.R.U32.HI R63, RZ, 0x10, R50 ;  /* 0x00000010ff3f7819 */ /* 0x000fc60000011632 */
[----:B------:R-:W-:Y:S01]  /*66b0*/  IMAD.WIDE.U32 R58, R59, 0x3, R34 ;  /* 0x000000033b3a7825 */ /* 0x000fe200078e0022 */
[----:B------:R-:W-:Y:S02]  /*66c0*/  LOP3.LUT R63, R41, R62, R63, 0xfe, !PT ;  /* 0x0000003e293f7212 */ /* 0x000fe400078efe3f */
[----:B------:R-:W-:Y:S02]  /*66d0*/  LOP3.LUT R62, R61, R27, RZ, 0xfc, !PT ;  /* 0x0000001b3d3e7212 */ /* 0x000fe400078efcff */
[----:B------:R-:W-:Y:S02]  /*66e0*/  IADD3 R35, PT, PT, R59, UR5, RZ ;  /* 0x000000053b237c10 */ /* 0x000fe4000fffe0ff */
[----:B------:R-:W-:-:S04]  /*66f0*/  LEA R34, P0, R58, UR8, 0x3 ;  /* 0x000000083a227c11 */ /* 0x000fc8000f8018ff */
[----:B------:R-:W-:-:S05]  /*6700*/  LEA.HI.X R35, R58, UR9, R35, 0x3, P0 ;  /* 0x000000093a237c11 */ /* 0x000fca00080f1c23 */
[----:B------:R0:W-:Y:S04]  /*6710*/  STG.E.64 desc[UR22][R34.64], R62 ;  /* 0x0000003e22007986 */ /* 0x0001e8000c101b16 */
.L_x_25100:
[----:B------:R-:W-:Y:S05]  /*6720*/  BSYNC.RECONVERGENT B0 ;  /* 0x0000000000007941 */ /* 0x000fea0003800200 */
.L_x_25099:
[----:B------:R-:W-:Y:S01]  /*6730*/  FMUL R27, R40, 0.035677410662174224854 ;  /* 0x3d12227a281b7820 */ /* 0x000fe20000400000 */
[----:B------:R-:W-:Y:S01]  /*6740*/  HADD2.F32 R43, -RZ, R15.H0_H0 ;  /* 0x2000000fff2b7230 */ /* 0x000fe20000004100 */
[----:B------:R-:W-:Y:S01]  /*6750*/  FMNMX3 R52, |R60|, R52, |R53|, !PT ;  /* 0x000000343c347276 */ /* 0x000fe20007800635 */
[----:B------:R-:W-:Y:S01]  /*6760*/  BSSY.RECONVERGENT B0, `(.L_x_25101) ;  /* 0x0000193000007945 */ /* 0x000fe20003800200 */
[----:B------:R-:W-:Y:S01]  /*6770*/  FFMA R27, R40, R27, 0.79788458347320556641 ;  /* 0x3f4c422a281b7423 */ /* 0x000fe2000000001b */
[----:B------:R-:W-:Y:S01]  /*6780*/  SHF.R.U64 R2, R2, 0x10, R3 ;  /* 0x0000001002027819 */ /* 0x000fe20000001203 */
[C---:B0-----:R-:W-:Y:S01]  /*6790*/  FMUL R34, R43.reuse, 0.035677410662174224854 ;  /* 0x3d12227a2b227820 */ /* 0x041fe20000400000 */
[----:B------:R-:W-:Y:S01]  /*67a0*/  FMNMX3 R48, |R48|, R52, |R49|, !PT ;  /* 0x0000003430307276 */ /* 0x000fe20007800631 */
[----:B------:R-:W-:Y:S01]  /*67b0*/  FMUL R50, R40, R27 ;  /* 0x0000001b28327220 */ /* 0x000fe20000400000 */
[----:B------:R-:W-:Y:S02]  /*67c0*/  HADD2.F32 R27, -RZ, R14.H0_H0 ;  /* 0x2000000eff1b7230 */ /* 0x000fe40000004100 */
[----:B------:R-:W-:Y:S01]  /*67d0*/  FFMA R52, R43, R34, 0.79788458347320556641 ;  /* 0x3f4c422a2b347423 */ /* 0x000fe20000000022 */
[----:B------:R-:W-:Y:S01]  /*67e0*/  FMNMX3 R36, |R36|, R48, |R47|, !PT ;  /* 0x0000003024247276 */ /* 0x000fe2000780062f */
[C---:B------:R-:W-:Y:S01]  /*67f0*/  FMUL R35, |R50|.reuse, 2.8853900432586669922 ;  /* 0x4038aa3b32237820 */ /* 0x040fe20000400200 */
[C---:B------:R-:W-:Y:S01]  /*6800*/  FSETP.GE.AND P0, PT, |R50|.reuse, 9.010913848876953125, PT ;  /* 0x41102cb43200780b */ /* 0x040fe20003f06200 */
[----:B------:R-:W-:Y:S01]  /*6810*/  FMUL R0, R27, 0.035677410662174224854 ;  /* 0x3d12227a1b007820 */ /* 0x000fe20000400000 */
[----:B------:R-:W-:Y:S01]  /*6820*/  FMUL R49, R43, R52 ;  /* 0x000000342b317220 */ /* 0x000fe20000400000 */
[C---:B------:R-:W-:Y:S01]  /*6830*/  FMUL R52, R50.reuse, R50 ;  /* 0x0000003232347220 */ /* 0x040fe20000400000 */
[----:B------:R-:W-:Y:S01]  /*6840*/  FSETP.GE.AND P1, PT, |R50|, 0.60000002384185791016, PT ;  /* 0x3f19999a3200780b */ /* 0x000fe20003f26200 */
[----:B------:R-:W-:Y:S01]  /*6850*/  FFMA R0, R27, R0, 0.79788458347320556641 ;  /* 0x3f4c422a1b007423 */ /* 0x000fe20000000000 */
[----:B------:R-:W0:Y:S01]  /*6860*/  MUFU.EX2 R35, R35 ;  /* 0x0000002300237308 */ /* 0x000e220000000800 */
[----:B------:R-:W-:-:S02]  /*6870*/  FMUL R48, |R49|, 2.8853900432586669922 ;  /* 0x4038aa3b31307820 */ /* 0x000fc40000400200 */
[----:B------:R-:W-:-:S04]  /*6880*/  FMUL R54, R27, R0 ;  /* 0x000000001b367220 */ /* 0x000fc80000400000 */
[----:B------:R-:W-:Y:S01]  /*6890*/  FMUL R0, |R54|, 2.8853900432586669922 ;  /* 0x4038aa3b36007820 */ /* 0x000fe20000400200 */
[----:B------:R-:W-:Y:S08]  /*68a0*/  MUFU.EX2 R48, R48 ;  /* 0x0000003000307308 */ /* 0x000ff00000000800 */
[----:B------:R-:W1:Y:S01]  /*68b0*/  MUFU.EX2 R0, R0 ;  /* 0x0000000000007308 */ /* 0x000e620000000800 */
[----:B0-----:R-:W-:Y:S01]  /*68c0*/  FADD R53, R35, 1 ;  /* 0x3f80000023357421 */ /* 0x001fe20000000000 */
[----:B------:R-:W-:-:S04]  /*68d0*/  IMAD.WIDE.U32 R34, R37, 0x10000, RZ ;  /* 0x0001000025227825 */ /* 0x000fc800078e00ff */
[----:B------:R-:W-:Y:S01]  /*68e0*/  HFMA2 R37, -RZ, RZ, 1.125, -9232 ;  /* 0x3c80f082ff257431 */ /* 0x000fe200000001ff */
[----:B------:R-:W-:Y:S01]  /*68f0*/  LOP3.LUT R34, R20, R34, RZ, 0xfc, !PT ;  /* 0x0000002214227212 */ /* 0x000fe200078efcff */
[----:B------:R-:W0:Y:S01]  /*6900*/  MUFU.RCP R53, R53 ;  /* 0x0000003500357308 */ /* 0x000e220000001000 */
[----:B------:R-:W-:Y:S02]  /*6910*/  MOV R20, 0x3f800000 ;  /* 0x3f80000000147802 */ /* 0x000fe40000000f00 */
[----:B--2---:R-:W-:Y:S01]  /*6920*/  LOP3.LUT R35, R35, R46, R61, 0xfe, !PT ;  /* 0x0000002e23237212 */ /* 0x004fe200078efe3d */
[----:B------:R-:W-:Y:S01]  /*6930*/  FFMA R59, R52, R37, -0.052303962409496307373 ;  /* 0xbd563cae343b7423 */ /* 0x000fe20000000025 */
[----:B-1----:R-:W-:-:S03]  /*6940*/  FADD R47, R0, 1 ;  /* 0x3f800000002f7421 */ /* 0x002fc60000000000 */
[----:B------:R-:W-:-:S04]  /*6950*/  FFMA R59, R52, R59, 0.1331529766321182251 ;  /* 0x3e085941343b7423 */ /* 0x000fc8000000003b */
[----:B------:R-:W-:Y:S01]  /*6960*/  FFMA R0, R52, R59, -0.33332768082618713379 ;  /* 0xbeaaa9ed34007423 */ /* 0x000fe2000000003b */
[----:B------:R-:W1:Y:S01]  /*6970*/  MUFU.RCP R47, R47 ;  /* 0x0000002f002f7308 */ /* 0x000e620000001000 */
[----:B0-----:R-:W-:-:S05]  /*6980*/  FFMA R53, R53, -2, R20 ;  /* 0xc000000035357823 */ /* 0x001fca0000000014 */
[----:B------:R-:W-:Y:S02]  /*6990*/  FSEL R53, R53, 1, !P0 ;  /* 0x3f80000035357808 */ /* 0x000fe40004000000 */
[----:B------:R-:W-:Y:S02]  /*69a0*/  FSETP.GE.AND P0, PT, |R54|, 9.010913848876953125, PT ;  /* 0x41102cb43600780b */ /* 0x000fe40003f06200 */
[--C-:B------:R-:W-:Y:S01]  /*69b0*/  LOP3.LUT R46, R53, 0x80000000, R50.reuse, 0xb8, !PT ;  /* 0x80000000352e7812 */ /* 0x100fe200078eb832 */
[----:B------:R-:W-:Y:S01]  /*69c0*/  FFMA R53, R52, R0, RZ ;  /* 0x0000000034357223 */ /* 0x000fe200000000ff */
[----:B------:R-:W-:Y:S01]  /*69d0*/  FMUL R0, R54, R54 ;  /* 0x0000003636007220 */ /* 0x000fe20000400000 */
[----:B------:R-:W-:Y:S01]  /*69e0*/  FADD R52, R48, 1 ;  /* 0x3f80000030347421 */ /* 0x000fe20000000000 */
[----:B------:R-:W-:Y:S01]  /*69f0*/  SHF.R.U64 R48, R14, 0x10, R15 ;  /* 0x000000100e307819 */ /* 0x000fe2000000120f */
[----:B------:R-:W-:Y:S01]  /*6a00*/  @!P1 FFMA R46, R50, R53, R50 ;  /* 0x00000035322e9223 */ /* 0x000fe20000000032 */
[----:B-1----:R-:W-:Y:S01]  /*6a10*/  FFMA R47, R47, -2, R20 ;  /* 0xc00000002f2f7823 */ /* 0x002fe20000000014 */
[----:B------:R-:W-:-:S02]  /*6a20*/  HADD2.F32 R14, -RZ, R2.H0_H0 ;  /* 0x20000002ff0e7230 */ /* 0x000fc40000004100 */
[----:B------:R-:W-:Y:S01]  /*6a30*/  FFMA R53, R0, R37, -0.052303962409496307373 ;  /* 0xbd563cae00357423 */ /* 0x000fe20000000025 */
[----:B------:R-:W-:Y:S01]  /*6a40*/  FSETP.GE.AND P1, PT, |R54|, 0.60000002384185791016, PT ;  /* 0x3f19999a3600780b */ /* 0x000fe20003f26200 */
[----:B------:R-:W0:Y:S01]  /*6a50*/  MUFU.RCP R59, R52 ;  /* 0x00000034003b7308 */ /* 0x000e220000001000 */
[----:B------:R-:W-:Y:S01]  /*6a60*/  FSEL R47, R47, 1, !P0 ;  /* 0x3f8000002f2f7808 */ /* 0x000fe20004000000 */
[----:B------:R-:W-:Y:S01]  /*6a70*/  FFMA R53, R0, R53, 0.1331529766321182251 ;  /* 0x3e08594100357423 */ /* 0x000fe20000000035 */
[----:B------:R-:W-:Y:S02]  /*6a80*/  HADD2.F32 R48, -RZ, R48.H0_H0 ;  /* 0x20000030ff307230 */ /* 0x000fe40000004100 */
[----:B------:R-:W-:Y:S01]  /*6a90*/  FMUL R2, R49, R49 ;  /* 0x0000003131027220 */ /* 0x000fe20000400000 */
[----:B------:R-:W-:Y:S01]  /*6aa0*/  LOP3.LUT R50, R47, 0x80000000, R54, 0xb8, !PT ;  /* 0x800000002f327812 */ /* 0x000fe200078eb836 */
[----:B------:R-:W-:Y:S01]  /*6ab0*/  FMUL R47, R14, 0.035677410662174224854 ;  /* 0x3d12227a0e2f7820 */ /* 0x000fe20000400000 */
[----:B------:R-:W-:Y:S01]  /*6ac0*/  FFMA R53, R0, R53, -0.33332768082618713379 ;  /* 0xbeaaa9ed00357423 */ /* 0x000fe20000000035 */
[----:B------:R-:W-:Y:S01]  /*6ad0*/  FFMA R61, R2, R37, -0.052303962409496307373 ;  /* 0xbd563cae023d7423 */ /* 0x000fe20000000025 */
[----:B------:R-:W-:Y:S01]  /*6ae0*/  FSETP.GE.AND P0, PT, |R49|, 9.010913848876953125, PT ;  /* 0x41102cb43100780b */ /* 0x000fe20003f06200 */
[----:B------:R-:W-:Y:S01]  /*6af0*/  FFMA R47, R14, R47, 0.79788458347320556641 ;  /* 0x3f4c422a0e2f7423 */ /* 0x000fe2000000002f */
[----:B------:R-:W-:Y:S01]  /*6b00*/  FFMA R53, R0, R53, RZ ;  /* 0x0000003500357223 */ /* 0x000fe200000000ff */
[----:B------:R-:W-:-:S02]  /*6b10*/  FFMA R61, R2, R61, 0.1331529766321182251 ;  /* 0x3e085941023d7423 */ /* 0x000fc4000000003d */
[----:B------:R-:W-:Y:S01]  /*6b20*/  FMUL R47, R14, R47 ;  /* 0x0000002f0e2f7220 */ /* 0x000fe20000400000 */
[----:B------:R-:W-:Y:S01]  /*6b30*/  @!P1 FFMA R50, R54, R53, R54 ;  /* 0x0000003536329223 */ /* 0x000fe20000000036 */
[C---:B------:R-:W-:Y:S01]  /*6b40*/  FMUL R53, R48.reuse, 0.035677410662174224854 ;  /* 0x3d12227a30357820 */ /* 0x040fe20000400000 */
[----:B------:R-:W-:Y:S01]  /*6b50*/  FSETP.GE.AND P1, PT, |R49|, 0.60000002384185791016, PT ;  /* 0x3f19999a3100780b */ /* 0x000fe20003f26200 */
[----:B------:R-:W-:Y:S01]  /*6b60*/  FMUL R58, |R47|, 2.8853900432586669922 ;  /* 0x4038aa3b2f3a7820 */ /* 0x000fe20000400200 */
[----:B0-----:R-:W-:Y:S01]  /*6b70*/  FFMA R59, R59, -2, R20 ;  /* 0xc00000003b3b7823 */ /* 0x001fe20000000014 */
[----:B------:R-:W-:Y:S01]  /*6b80*/  FFMA R53, R48, R53, 0.79788458347320556641 ;  /* 0x3f4c422a30357423 */ /* 0x000fe20000000035 */
[----:B------:R-:W-:Y:S01]  /*6b90*/  FFMA R0, R2, R61, -0.33332768082618713379 ;  /* 0xbeaaa9ed02007423 */ /* 0x000fe2000000003d */
[----:B------:R-:W-:Y:S02]  /*6ba0*/  FMUL R61, R47, R47 ;  /* 0x0000002f2f3d7220 */ /* 0x000fe40000400000 */
[----:B------:R-:W0:Y:S01]  /*6bb0*/  MUFU.EX2 R58, R58 ;  /* 0x0000003a003a7308 */ /* 0x000e220000000800 */
[----:B------:R-:W-:Y:S01]  /*6bc0*/  FMUL R53, R48, R53 ;  /* 0x0000003530357220 */ /* 0x000fe20000400000 */
[----:B------:R-:W-:Y:S01]  /*6bd0*/  FSEL R52, R59, 1, !P0 ;  /* 0x3f8000003b347808 */ /* 0x000fe20004000000 */
[----:B------:R-:W-:Y:S01]  /*6be0*/  FFMA R0, R2, R0, RZ ;  /* 0x0000000002007223 */ /* 0x000fe200000000ff */
[----:B------:R-:W-:Y:S01]  /*6bf0*/  SHF.R.U32.HI R2, RZ, 0x10, R15 ;  /* 0x00000010ff027819 */ /* 0x000fe2000001160f */
[----:B------:R-:W-:Y:S01]  /*6c00*/  FMUL R54, R53, R53 ;  /* 0x0000003535367220 */ /* 0x000fe20000400000 */
[--C-:B------:R-:W-:Y:S01]  /*6c10*/  LOP3.LUT R52, R52, 0x80000000, R49.reuse, 0xb8, !PT ;  /* 0x8000000034347812 */ /* 0x100fe200078eb831 */
[----:B------:R-:W-:Y:S01]  /*6c20*/  @!P1 FFMA R52, R49, R0, R49 ;  /* 0x0000000031349223 */ /* 0x000fe20000000031 */
[----:B------:R-:W-:Y:S01]  /*6c30*/  FMUL R49, |R53|, 2.8853900432586669922 ;  /* 0x4038aa3b35317820 */ /* 0x000fe20000400200 */
[----:B------:R-:W-:Y:S01]  /*6c40*/  FFMA R59, R54, R37, -0.052303962409496307373 ;  /* 0xbd563cae363b7423 */ /* 0x000fe20000000025 */
[----:B------:R-:W-:Y:S01]  /*6c50*/  HADD2.F32 R2, -RZ, R2.H0_H0 ;  /* 0x20000002ff027230 */ /* 0x000fe20000004100 */
[----:B------:R-:W-:-:S02]  /*6c60*/  FSETP.GE.AND P1, PT, |R47|, 0.60000002384185791016, PT ;  /* 0x3f19999a2f00780b */ /* 0x000fc40003f26200 */
[----:B------:R-:W-:Y:S01]  /*6c70*/  FFMA R59, R54, R59, 0.1331529766321182251 ;  /* 0x3e085941363b7423 */ /* 0x000fe2000000003b */
[----:B------:R-:W1:Y:S01]  /*6c80*/  MUFU.EX2 R49, R49 ;  /* 0x0000003100317308 */ /* 0x000e620000000800 */
[----:B------:R-:W-:Y:S01]  /*6c90*/  FMUL R15, R2, 0.035677410662174224854 ;  /* 0x3d12227a020f7820 */ /* 0x000fe20000400000 */
[----:B------:R-:W-:Y:S01]  /*6ca0*/  FSETP.GE.AND P0, PT, |R47|, 9.010913848876953125, PT ;  /* 0x41102cb42f00780b */ /* 0x000fe20003f06200 */
[----:B0-----:R-:W-:Y:S01]  /*6cb0*/  FADD R60, R58, 1 ;  /* 0x3f8000003a3c7421 */ /* 0x001fe20000000000 */
[----:B------:R-:W-:Y:S01]  /*6cc0*/  FFMA R0, R54, R59, -0.33332768082618713379 ;  /* 0xbeaaa9ed36007423 */ /* 0x000fe2000000003b */
[----:B------:R-:W-:-:S03]  /*6cd0*/  FFMA R15, R2, R15, 0.79788458347320556641 ;  /* 0x3f4c422a020f7423 */ /* 0x000fc6000000000f */
[----:B------:R-:W0:Y:S01]  /*6ce0*/  MUFU.RCP R59, R60 ;  /* 0x0000003c003b7308 */ /* 0x000e220000001000 */
[----:B------:R-:W-:Y:S01]  /*6cf0*/  FFMA R54, R54, R0, RZ ;  /* 0x0000000036367223 */ /* 0x000fe200000000ff */
[----:B------:R-:W-:Y:S01]  /*6d00*/  FMUL R15, R2, R15 ;  /* 0x0000000f020f7220 */ /* 0x000fe20000400000 */
[----:B------:R-:W-:-:S04]  /*6d10*/  FFMA R0, R61, R37, -0.052303962409496307373 ;  /* 0xbd563cae3d007423 */ /* 0x000fc80000000025 */
[----:B------:R-:W-:Y:S01]  /*6d20*/  FFMA R0, R61, R0, 0.1331529766321182251 ;  /* 0x3e0859413d007423 */ /* 0x000fe20000000000 */
[----:B-1----:R-:W-:-:S03]  /*6d30*/  FADD R58, R49, 1 ;  /* 0x3f800000313a7421 */ /* 0x002fc60000000000 */
[C---:B------:R-:W-:Y:S01]  /*6d40*/  FFMA R0, R61.reuse, R0, -0.33332768082618713379 ;  /* 0xbeaaa9ed3d007423 */ /* 0x040fe20000000000 */
[----:B------:R-:W1:Y:S03]  /*6d50*/  MUFU.RCP R49, R58 ;  /* 0x0000003a00317308 */ /* 0x000e660000001000 */
[----:B------:R-:W-:Y:S01]  /*6d60*/  FFMA R0, R61, R0, RZ ;  /* 0x000000003d007223 */ /* 0x000fe200000000ff */
[----:B0-----:R-:W-:Y:S01]  /*6d70*/  FFMA R60, R59, -2, R20 ;  /* 0xc00000003b3c7823 */ /* 0x001fe20000000014 */
[----:B------:R-:W-:-:S04]  /*6d80*/  FMUL R59, |R15|, 2.8853900432586669922 ;  /* 0x4038aa3b0f3b7820 */ /* 0x000fc80000400200 */
[----:B------:R-:W-:Y:S02]  /*6d90*/  FSEL R60, R60, 1, !P0 ;  /* 0x3f8000003c3c7808 */ /* 0x000fe40004000000 */
[----:B------:R-:W0:Y:S01]  /*6da0*/  MUFU.EX2 R59, R59 ;  /* 0x0000003b003b7308 */ /* 0x000e220000000800 */
[----:B------:R-:W-:Y:S02]  /*6db0*/  FSETP.GE.AND P0, PT, |R53|, 9.010913848876953125, PT ;  /* 0x41102cb43500780b */ /* 0x000fe40003f06200 */
[--C-:B------:R-:W-:Y:S01]  /*6dc0*/  LOP3.LUT R60, R60, 0x80000000, R47.reuse, 0xb8, !PT ;  /* 0x800000003c3c7812 */ /* 0x100fe200078eb82f */
[----:B------:R-:W-:Y:S01]  /*6dd0*/  @!P1 FFMA R60, R47, R0, R47 ;  /* 0x000000002f3c9223 */ /* 0x000fe2000000002f */
[----:B------:R-:W-:Y:S01]  /*6de0*/  FSETP.GE.AND P1, PT, |R53|, 0.60000002384185791016, PT ;  /* 0x3f19999a3500780b */ /* 0x000fe20003f26200 */
[----:B-1----:R-:W-:Y:S01]  /*6df0*/  FFMA R49, R49, -2, R20 ;  /* 0xc000000031317823 */ /* 0x002fe20000000014 */
[----:B------:R-:W-:-:S04]  /*6e00*/  HADD2.F32 R47, -RZ, R3.H0_H0 ;  /* 0x20000003ff2f7230 */ /* 0x000fc80000004100 */
[----:B------:R-:W-:Y:S02]  /*6e10*/  FSEL R58, R49, 1, !P0 ;  /* 0x3f800000313a7808 */ /* 0x000fe40004000000 */
[----:B------:R-:W-:Y:S02]  /*6e20*/  FSETP.GE.AND P0, PT, |R15|, 9.010913848876953125, PT ;  /* 0x41102cb40f00780b */ /* 0x000fe40003f06200 */
[--C-:B------:R-:W-:Y:S01]  /*6e30*/  LOP3.LUT R58, R58, 0x80000000, R53.reuse, 0xb8, !PT ;  /* 0x800000003a3a7812 */ /* 0x100fe200078eb835 */
[----:B0-----:R-:W-:Y:S02]  /*6e40*/  FADD R0, R59, 1 ;  /* 0x3f8000003b007421 */ /* 0x001fe40000000000 */
[----:B------:R-:W-:Y:S01]  /*6e50*/  @!P1 FFMA R58, R53, R54, R53 ;  /* 0x00000036353a9223 */ /* 0x000fe20000000035 */
[----:B------:R-:W-:Y:S01]  /*6e60*/  FMUL R54, R47, 0.035677410662174224854 ;  /* 0x3d12227a2f367820 */ /* 0x000fe20000400000 */
[C---:B------:R-:W-:Y:S01]  /*6e70*/  FMUL R53, R15.reuse, R15 ;  /* 0x0000000f0f357220 */ /* 0x040fe20000400000 */
[----:B------:R0:W1:Y:S01]  /*6e80*/  MUFU.RCP R59, R0 ;  /* 0x00000000003b7308 */ /* 0x0000620000001000 */
[----:B------:R-:W-:Y:S01]  /*6e90*/  FSETP.GE.AND P1, PT, |R15|, 0.60000002384185791016, PT ;  /* 0x3f19999a0f00780b */ /* 0x000fe20003f26200 */
[----:B------:R-:W-:Y:S01]  /*6ea0*/  FFMA R62, R47, R54, 0.79788458347320556641 ;  /* 0x3f4c422a2f3e7423 */ /* 0x000fe20000000036 */
[----:B------:R-:W-:-:S03]  /*6eb0*/  FFMA R54, R53, R37, -0.052303962409496307373 ;  /* 0xbd563cae35367423 */ /* 0x000fc60000000025 */
[----:B------:R-:W-:Y:S01]  /*6ec0*/  FMUL R49, R47, R62 ;  /* 0x0000003e2f317220 */ /* 0x000fe20000400000 */
[----:B0-----:R-:W-:-:S03]  /*6ed0*/  FFMA R0, R53, R54, 0.1331529766321182251 ;  /* 0x3e08594135007423 */ /* 0x001fc60000000036 */
[----:B------:R-:W-:Y:S01]  /*6ee0*/  FMUL R61, |R49|, 2.8853900432586669922 ;  /* 0x4038aa3b313d7820 */ /* 0x000fe20000400200 */
[----:B------:R-:W-:-:S05]  /*6ef0*/  FFMA R0, R53, R0, -0.33332768082618713379 ;  /* 0xbeaaa9ed35007423 */ /* 0x000fca0000000000 */
[----:B------:R-:W0:Y:S01]  /*6f00*/  MUFU.EX2 R61, R61 ;  /* 0x0000003d003d7308 */ /* 0x000e220000000800 */
[----:B-1----:R-:W-:Y:S01]  /*6f10*/  FFMA R59, R59, -2, R20 ;  /* 0xc00000003b3b7823 */ /* 0x002fe20000000014 */
[----:B------:R-:W-:Y:S01]  /*6f20*/  FFMA R0, R53, R0, RZ ;  /* 0x0000000035007223 */ /* 0x000fe200000000ff */
[----:B------:R-:W-:-:S03]  /*6f30*/  SHF.R.U32.HI R53, RZ, 0x10, R3 ;  /* 0x00000010ff357819 */ /* 0x000fc60000011603 */
[----:B------:R-:W-:Y:S01]  /*6f40*/  FSEL R54, R59, 1, !P0 ;  /* 0x3f8000003b367808 */ /* 0x000fe20004000000 */
[C---:B------:R-:W-:Y:S01]  /*6f50*/  FMUL R59, R49.reuse, R49 ;  /* 0x00000031313b7220 */ /* 0x040fe20000400000 */
[----:B------:R-:W-:Y:S01]  /*6f60*/  HADD2.F32 R53, -RZ, R53.H0_H0 ;  /* 0x20000035ff357230 */ /* 0x000fe20000004100 */
[----:B------:R-:W-:Y:S02]  /*6f70*/  FSETP.GE.AND P0, PT, |R49|, 9.010913848876953125, PT ;  /* 0x41102cb43100780b */ /* 0x000fe40003f06200 */
[--C-:B------:R-:W-:Y:S01]  /*6f80*/  LOP3.LUT R54, R54, 0x80000000, R15.reuse, 0xb8, !PT ;  /* 0x8000000036367812 */ /* 0x100fe200078eb80f */
[----:B------:R-:W-:Y:S01]  /*6f90*/  @!P1 FFMA R54, R15, R0, R15 ;  /* 0x000000000f369223 */ /* 0x000fe2000000000f */
[----:B------:R-:W-:Y:S01]  /*6fa0*/  FFMA R0, R59, R37, -0.052303962409496307373 ;  /* 0xbd563cae3b007423 */ /* 0x000fe20000000025 */
[----:B------:R-:W-:Y:S01]  /*6fb0*/  FMUL R62, R53, 0.035677410662174224854 ;  /* 0x3d12227a353e7820 */ /* 0x000fe20000400000 */
[----:B------:R-:W-:Y:S02]  /*6fc0*/  FSETP.GE.AND P1, PT, |R49|, 0.60000002384185791016, PT ;  /* 0x3f19999a3100780b */ /* 0x000fe40003f26200 */
[----:B------:R-:W-:Y:S01]  /*6fd0*/  FFMA R0, R59, R0, 0.1331529766321182251 ;  /* 0x3e0859413b007423 */ /* 0x000fe20000000000 */
[----:B------:R-:W-:Y:S01]  /*6fe0*/  FFMA R62, R53, R62, 0.79788458347320556641 ;  /* 0x3f4c422a353e7423 */ /* 0x000fe2000000003e */
[----:B0-----:R-:W-:-:S02]  /*6ff0*/  FADD R15, R61, 1 ;  /* 0x3f8000003d0f7421 */ /* 0x001fc40000000000 */
[----:B------:R-:W-:Y:S01]  /*7000*/  FFMA R0, R59, R0, -0.33332768082618713379 ;  /* 0xbeaaa9ed3b007423 */ /* 0x000fe20000000000 */
[----:B------:R-:W-:-:S03]  /*7010*/  FMUL R3, R53, R62 ;  /* 0x0000003e35037220 */ /* 0x000fc60000400000 */
[----:B------:R-:W-:Y:S01]  /*7020*/  FFMA R0, R59, R0, RZ ;  /* 0x000000003b007223 */ /* 0x000fe200000000ff */
[----:B------:R-:W-:Y:S01]  /*7030*/  FMUL R59, |R3|, 2.8853900432586669922 ;  /* 0x4038aa3b033b7820 */ /* 0x000fe20000400200 */
[----:B------:R-:W0:Y:S08]  /*7040*/  MUFU.RCP R15, R15 ;  /* 0x0000000f000f7308 */ /* 0x000e300000001000 */
[----:B------:R-:W1:Y:S01]  /*7050*/  MUFU.EX2 R59, R59 ;  /* 0x0000003b003b7308 */ /* 0x000e620000000800 */
[----:B0-----:R-:W-:-:S05]  /*7060*/  FFMA R15, R15, -2, R20 ;  /* 0xc00000000f0f7823 */ /* 0x001fca0000000014 */
[----:B------:R-:W-:Y:S01]  /*7070*/  FSEL R62, R15, 1, !P0 ;  /* 0x3f8000000f3e7808 */ /* 0x000fe20004000000 */
[----:B------:R-:W-:Y:S01]  /*7080*/  HFMA2 R15, -RZ, RZ, 1.75, 0 ;  /* 0x3f000000ff0f7431 */ /* 0x000fe200000001ff */
[----:B------:R-:W-:Y:S01]  /*7090*/  FSETP.GE.AND P0, PT, |R3|, 9.010913848876953125, PT ;  /* 0x41102cb40300780b */ /* 0x000fe20003f06200 */
[----:B-1----:R-:W-:Y:S01]  /*70a0*/  FADD R61, R59, 1 ;  /* 0x3f8000003b3d7421 */ /* 0x002fe20000000000 */
[--C-:B------:R-:W-:Y:S01]  /*70b0*/  LOP3.LUT R62, R62, 0x80000000, R49.reuse, 0xb8, !PT ;  /* 0x800000003e3e7812 */ /* 0x100fe200078eb831 */
[----:B------:R-:W-:Y:S01]  /*70c0*/  @!P1 FFMA R62, R49, R0, R49 ;  /* 0x00000000313e9223 */ /* 0x000fe20000000031 */
[----:B------:R-:W-:-:S03]  /*70d0*/  FSETP.GE.AND P1, PT, |R3|, 0.60000002384185791016, PT ;  /* 0x3f19999a0300780b */ /* 0x000fc60003f26200 */
[----:B------:R-:W0:Y:S01]  /*70e0*/  MUFU.RCP R61, R61 ;  /* 0x0000003d003d7308 */ /* 0x000e220000001000 */
[----:B------:R-:W-:Y:S01]  /*70f0*/  FFMA R49, R46, R15, 0.5 ;  /* 0x3f0000002e317423 */ /* 0x000fe2000000000f */
[----:B------:R-:W-:Y:S01]  /*7100*/  FMUL R46, R3, R3 ;  /* 0x00000003032e7220 */ /* 0x000fe20000400000 */
[-C--:B------:R-:W-:Y:S01]  /*7110*/  FFMA R62, R62, R15.reuse, 0.5 ;  /* 0x3f0000003e3e7423 */ /* 0x080fe2000000000f */
[----:B------:R-:W-:Y:S01]  /*7120*/  FFMA R50, R50, R15, 0.5 ;  /* 0x3f00000032327423 */ /* 0x000fe2000000000f */
[----:B------:R-:W-:Y:S01]  /*7130*/  FMUL R49, R40, R49 ;  /* 0x0000003128317220 */ /* 0x000fe20000400000 */
[----:B------:R-:W-:Y:S01]  /*7140*/  FFMA R59, R46, R37, -0.052303962409496307373 ;  /* 0xbd563cae2e3b7423 */ /* 0x000fe20000000025 */
[----:B------:R-:W-:-:S03]  /*7150*/  FFMA R52, R52, R15, 0.5 ;  /* 0x3f00000034347423 */ /* 0x000fc6000000000f */
[----:B------:R-:W-:Y:S01]  /*7160*/  FFMA R59, R46, R59, 0.1331529766321182251 ;  /* 0x3e0859412e3b7423 */ /* 0x000fe2000000003b */
[----:B------:R-:W-:Y:S01]  /*7170*/  FMUL R43, R43, R52 ;  /* 0x000000342b2b7220 */ /* 0x000fe20000400000 */
[----:B------:R-:W-:Y:S02]  /*7180*/  SHF.R.U64 R52, R18, 0x10, R19 ;  /* 0x0000001012347819 */ /* 0x000fe40000001213 */
[----:B------:R-:W-:Y:S01]  /*7190*/  FFMA R0, R46, R59, -0.33332768082618713379 ;  /* 0xbeaaa9ed2e007423 */ /* 0x000fe2000000003b */
[----:B------:R-:W-:Y:S01]  /*71a0*/  FFMA R59, R60, R15, 0.5 ;  /* 0x3f0000003c3b7423 */ /* 0x000fe2000000000f */
[----:B0-----:R-:W-:Y:S01]  /*71b0*/  FFMA R40, R61, -2, R20 ;  /* 0xc00000003d287823 */ /* 0x001fe20000000014 */
[----:B------:R-:W-:Y:S02]  /*71c0*/  HADD2.F32 R52, -RZ, R52.H0_H0 ;  /* 0x20000034ff347230 */ /* 0x000fe40000004100 */
[----:B------:R-:W-:Y:S01]  /*71d0*/  FFMA R0, R46, R0, RZ ;  /* 0x000000002e007223 */ /* 0x000fe200000000ff */
[----:B------:R-:W-:Y:S01]  /*71e0*/  HADD2.F32 R46, -RZ, R8.H0_H0 ;  /* 0x20000008ff2e7230 */ /* 0x000fe20000004100 */
[----:B------:R-:W-:-:S04]  /*71f0*/  FSEL R40, R40, 1, !P0 ;  /* 0x3f80000028287808 */ /* 0x000fc80004000000 */
[--C-:B------:R-:W-:Y:S01]  /*7200*/  LOP3.LUT R64, R40, 0x80000000, R3.reuse, 0xb8, !PT ;  /* 0x8000000028407812 */ /* 0x100fe200078eb803 */
[----:B------:R-:W-:Y:S01]  /*7210*/  @!P1 FFMA R64, R3, R0, R3 ;  /* 0x0000000003409223 */ /* 0x000fe20000000003 */
[----:B------:R-:W-:Y:S01]  /*7220*/  FMUL R3, R46, 0.035677410662174224854 ;  /* 0x3d12227a2e037820 */ /* 0x000fe20000400000 */
[----:B------:R-:W-:-:S03]  /*7230*/  FMUL R40, R14, R59 ;  /* 0x0000003b0e287220 */ /* 0x000fc60000400000 */
        /* <DEDUP_REMOVED lines=14> */
[----:B------:R-:W-:-:S05]  /*7320*/  SHF.R.U64 R47, R8, 0x10, R9 ;  /* 0x00000010082f7819 */ /* 0x000fca0000001209 */
[----:B------:R-:W-:Y:S02]  /*7330*/  HADD2.F32 R47, -RZ, R47.H0_H0 ;  /* 0x2000002fff2f7230 */ /* 0x000fe40000004100 */
[----:B0-----:R-:W-:-:S05]  /*7340*/  FFMA R14, R63, -2, R20 ;  /* 0xc00000003f0e7823 */ /* 0x001fca0000000014 */
        /* <DEDUP_REMOVED lines=23> */
[----:B------:R-:W-:-:S03]  /*74c0*/  HADD2.F32 R8, -RZ, R9.H0_H0 ;  /* 0x20000009ff087230 */ /* 0x000fc60000004100 */
[----:B------:R-:W-:Y:S02]  /*74d0*/  FFMA R0, R0, R15, 0.5 ;  /* 0x3f00000000007423 */ /* 0x000fe4000000000f */
[C---:B------:R-:W-:Y:S02]  /*74e0*/  FMUL R53, R8.reuse, 0.035677410662174224854 ;  /* 0x3d12227a08357820 */ /* 0x040fe40000400000 */
[----:B------:R-:W-:Y:S02]  /*74f0*/  FMUL R47, R47, R0 ;  /* 0x000000002f2f7220 */ /* 0x000fe40000400000 */
[----:B------:R-:W-:-:S04]  /*7500*/  FFMA R53, R8, R53, 0.79788458347320556641 ;  /* 0x3f4c422a08357423 */ /* 0x000fc80000000035 */
[----:B------:R-:W-:Y:S01]  /*7510*/  FMUL R59, R8, R53 ;  /* 0x00000035083b7220 */ /* 0x000fe20000400000 */
[----:B------:R-:W-:-:S03]  /*7520*/  FFMA R53, R60, R15, 0.5 ;  /* 0x3f0000003c357423 */ /* 0x000fc6000000000f */
[C---:B------:R-:W-:Y:S01]  /*7530*/  FMUL R61, |R59|.reuse, 2.8853900432586669922 ;  /* 0x4038aa3b3b3d7820 */ /* 0x040fe20000400200 */
[----:B------:R-:W-:Y:S01]  /*7540*/  FMUL R46, R46, R53 ;  /* 0x000000352e2e7220 */ /* 0x000fe20000400000 */
[C---:B------:R-:W-:Y:S01]  /*7550*/  FMUL R53, R59.reuse, R59 ;  /* 0x0000003b3b357220 */ /* 0x040fe20000400000 */
[C---:B------:R-:W-:Y:S02]  /*7560*/  FSETP.GE.AND P0, PT, |R59|.reuse, 9.010913848876953125, PT ;  /* 0x41102cb43b00780b */ /* 0x040fe40003f06200 */
[----:B------:R-:W-:Y:S01]  /*7570*/  FSETP.GE.AND P1, PT, |R59|, 0.60000002384185791016, PT ;  /* 0x3f19999a3b00780b */ /* 0x000fe20003f26200 */
[----:B------:R-:W0:Y:S01]  /*7580*/  MUFU.EX2 R61, R61 ;  /* 0x0000003d003d7308 */ /* 0x000e220000000800 */
[----:B------:R-:W-:-:S04]  /*7590*/  FFMA R0, R53, R37, -0.052303962409496307373 ;  /* 0xbd563cae35007423 */ /* 0x000fc80000000025 */
[----:B------:R-:W-:-:S04]  /*75a0*/  FFMA R0, R53, R0, 0.1331529766321182251 ;  /* 0x3e08594135007423 */ /* 0x000fc80000000000 */
[----:B------:R-:W-:Y:S01]  /*75b0*/  FFMA R0, R53, R0, -0.33332768082618713379 ;  /* 0xbeaaa9ed35007423 */ /* 0x000fe20000000000 */
[----:B0-----:R-:W-:-:S04]  /*75c0*/  FADD R62, R61, 1 ;  /* 0x3f8000003d3e7421 */ /* 0x001fc80000000000 */
[----:B------:R0:W1:Y:S02]  /*75d0*/  MUFU.RCP R63, R62 ;  /* 0x0000003e003f7308 */ /* 0x0000640000001000 */
[----:B0-----:R-:W-:Y:S01]  /*75e0*/  FFMA R62, R53, R0, RZ ;  /* 0x00000000353e7223 */ /* 0x001fe200000000ff */
[----:B-1----:R-:W-:-:S05]  /*75f0*/  FFMA R63, R63, -2, R20 ;  /* 0xc00000003f3f7823 */ /* 0x002fca0000000014 */
[----:B------:R-:W-:-:S04]  /*7600*/  FSEL R60, R63, 1, !P0 ;  /* 0x3f8000003f3c7808 */ /* 0x000fc80004000000 */
[--C-:B------:R-:W-:Y:S01]  /*7610*/  LOP3.LUT R0, R60, 0x80000000, R59.reuse, 0xb8, !PT ;  /* 0x800000003c007812 */ /* 0x100fe200078eb83b */
[----:B------:R-:W-:Y:S01]  /*7620*/  @!P1 FFMA R0, R59, R62, R59 ;  /* 0x0000003e3b009223 */ /* 0x000fe2000000003b */
[----:B------:R-:W-:-:S05]  /*7630*/  SHF.R.U32.HI R60, RZ, 0x10, R9 ;  /* 0x00000010ff3c7819 */ /* 0x000fca0000011609 */
[----:B------:R-:W-:-:S05]  /*7640*/  HADD2.F32 R60, -RZ, R60.H0_H0 ;  /* 0x2000003cff3c7230 */ /* 0x000fca0000004100 */
        /* <DEDUP_REMOVED lines=18> */
[----:B------:R-:W-:-:S03]  /*7770*/  HADD2.F32 R9, -RZ, R18.H0_H0 ;  /* 0x20000012ff097230 */ /* 0x000fc60000004100 */
[--C-:B------:R-:W-:Y:S01]  /*7780*/  LOP3.LUT R62, R62, 0x80000000, R53.reuse, 0xb8, !PT ;  /* 0x800000003e3e7812 */ /* 0x100fe200078eb835 */
[----:B------:R-:W-:Y:S01]  /*7790*/  @!P1 FFMA R62, R53, R0, R53 ;  /* 0x00000000353e9223 */ /* 0x000fe20000000035 */
[----:B------:R-:W-:Y:S01]  /*77a0*/  FMUL R0, R9, 0.035677410662174224854 ;  /* 0x3d12227a09007820 */ /* 0x000fe20000400000 */
[----:B------:R-:W-:-:S03]  /*77b0*/  FMUL R53, R27, R50 ;  /* 0x000000321b357220 */ /* 0x000fc60000400000 */
        /* <DEDUP_REMOVED lines=11> */
[----:B------:R-:W-:-:S03]  /*7870*/  FFMA R63, R58, R15, 0.5 ;  /* 0x3f0000003a3f7423 */ /* 0x000fc6000000000f */
[----:B------:R-:W-:Y:S01]  /*7880*/  FFMA R0, R50, R0, RZ ;  /* 0x0000000032007223 */ /* 0x000fe200000000ff */
[----:B------:R-:W0:Y:S01]  /*7890*/  MUFU.RCP R61, R61 ;  /* 0x0000003d003d7308 */ /* 0x000e220000001000 */
[----:B------:R-:W-:-:S05]  /*78a0*/  FMUL R63, R48, R63 ;  /* 0x0000003f303f7220 */ /* 0x000fca0000400000 */
[----:B------:R-:W-:Y:S01]  /*78b0*/  FMNMX3 R36, |R53|, R36, |R63|, !PT ;  /* 0x0000002435247276 */ /* 0x000fe2000780063f */
        /* <DEDUP_REMOVED lines=20> */
[----:B------:R-:W-:Y:S02]  /*7a00*/  HADD2.F32 R50, -RZ, R19.H0_H0 ;  /* 0x20000013ff327230 */ /* 0x000fe40000004100 */
[----:B0-----:R-:W-:-:S05]  /*7a10*/  FFMA R59, R59, -2, R20 ;  /* 0xc00000003b3b7823 */ /* 0x001fca0000000014 */
        /* <DEDUP_REMOVED lines=13> */
[----:B------:R-:W-:Y:S01]  /*7af0*/  FFMA R27, R2, R37, -0.052303962409496307373 ;  /* 0xbd563cae021b7423 */ /* 0x000fe20000000025 */
[----:B------:R-:W-:-:S03]  /*7b00*/  FMNMX3 R36, |R43|, R36, |R18|, !PT ;  /* 0x000000242b247276 */ /* 0x000fc60007800612 */
[----:B------:R-:W-:Y:S01]  /*7b10*/  FFMA R27, R2, R27, 0.1331529766321182251 ;  /* 0x3e085941021b7423 */ /* 0x000fe2000000001b */
[----:B0-----:R-:W-:-:S03]  /*7b20*/  FADD R58, R0, 1 ;  /* 0x3f800000003a7421 */ /* 0x001fc60000000000 */
[C---:B------:R-:W-:Y:S01]  /*7b30*/  FFMA R0, R2.reuse, R27, -0.33332768082618713379 ;  /* 0xbeaaa9ed02007423 */ /* 0x040fe2000000001b */
[----:B------:R-:W0:Y:S03]  /*7b40*/  MUFU.RCP R61, R58 ;  /* 0x0000003a003d7308 */ /* 0x000e260000001000 */
[----:B------:R-:W-:Y:S01]  /*7b50*/  FFMA R0, R2, R0, RZ ;  /* 0x0000000002007223 */ /* 0x000fe200000000ff */
[----:B0-----:R-:W-:-:S05]  /*7b60*/  FFMA R61, R61, -2, R20 ;  /* 0xc00000003d3d7823 */ /* 0x001fca0000000014 */
[----:B------:R-:W-:Y:S02]  /*7b70*/  FSEL R58, R61, 1, !P0 ;  /* 0x3f8000003d3a7808 */ /* 0x000fe40004000000 */
[----:B------:R-:W-:Y:S02]  /*7b80*/  SHF.R.U32.HI R61, RZ, 0x10, R19 ;  /* 0x00000010ff3d7819 */ /* 0x000fe40000011613 */
[--C-:B------:R-:W-:Y:S01]  /*7b90*/  LOP3.LUT R58, R58, 0x80000000, R59.reuse, 0xb8, !PT ;  /* 0x800000003a3a7812 */ /* 0x100fe200078eb83b */
[----:B------:R-:W-:Y:S02]  /*7ba0*/  @!P1 FFMA R58, R59, R0, R59 ;  /* 0x000000003b3a9223 */ /* 0x000fe4000000003b */
[----:B------:R-:W-:Y:S01]  /*7bb0*/  HADD2.F32 R61, -RZ, R61.H0_H0 ;  /* 0x2000003dff3d7230 */ /* 0x000fe20000004100 */
[----:B------:R-:W0:Y:S04]  /*7bc0*/  S2R R59, SR_TID.X ;  /* 0x00000000003b7919 */ /* 0x000e280000002100 */
        /* <DEDUP_REMOVED lines=8> */
[----:B------:R-:W1:Y:S03]  /*7c50*/  MUFU.EX2 R19, R19 ;  /* 0x0000001300137308 */ /* 0x000e660000000800 */
[----:B------:R-:W-:-:S04]  /*7c60*/  FFMA R37, R54, R37, 0.1331529766321182251 ;  /* 0x3e08594136257423 */ /* 0x000fc80000000025 */
[----:B------:R-:W-:Y:S01]  /*7c70*/  FFMA R0, R54, R37, -0.33332768082618713379 ;  /* 0xbeaaa9ed36007423 */ /* 0x000fe20000000025 */
[----:B0-----:R-:W-:-:S03]  /*7c80*/  SHF.R.U32.HI R59, RZ, 0x5, R59 ;  /* 0x00000005ff3b7819 */ /* 0x001fc6000001163b */
[----:B------:R-:W-:Y:S01]  /*7c90*/  FFMA R37, R54, R0, RZ ;  /* 0x0000000036257223 */ /* 0x000fe200000000ff */
[----:B------:R-:W-:Y:S01]  /*7ca0*/  FMUL R54, R46, UR30 ;  /* 0x0000001e2e367c20 */ /* 0x000fe20008400000 */
[----:B------:R-:W-:Y:S01]  /*7cb0*/  FMUL R0, R63, UR30 ;  /* 0x0000001e3f007c20 */ /* 0x000fe20008400000 */
[----:B------:R-:W-:Y:S01]  /*7cc0*/  SHF.L.U32 R59, R59, 0x2, RZ ;  /* 0x000000023b3b7819 */ /* 0x000fe200000006ff */
[----:B-1----:R-:W-:-:S03]  /*7cd0*/  FADD R27, R19, 1 ;  /* 0x3f800000131b7421 */ /* 0x002fc60000000000 */
[----:B------:R-:W-:Y:S01]  /*7ce0*/  IADD3 R59, PT, PT, R59, 0x3, RZ ;  /* 0x000000033b3b7810 */ /* 0x000fe20007ffe0ff */
[----:B------:R-:W-:Y:S08]  /*7cf0*/  F2F.BF16.F32 R54, R54 ;  /* 0x0000003600367304 */ /* 0x000ff00000202000 */
[----:B------:R-:W0:Y:S08]  /*7d00*/  MUFU.RCP R27, R27 ;  /* 0x0000001b001b7308 */ /* 0x000e300000001000 */
[----:B------:R-:W-:Y:S01]  /*7d10*/  F2F.BF16.F32 R0, R0 ;  /* 0x0000000000007304 */ /* 0x000fe20000202000 */
[----:B0-----:R-:W-:Y:S01]  /*7d20*/  FFMA R20, R27, -2, R20 ;  /* 0xc00000001b147823 */ /* 0x001fe20000000014 */
[----:B------:R-:W-:Y:S01]  /*7d30*/  FMUL R27, R43, UR30 ;  /* 0x0000001e2b1b7c20 */ /* 0x000fe20008400000 */
[----:B------:R-:W-:-:S03]  /*7d40*/  FMUL R43, R3, UR30 ;  /* 0x0000001e032b7c20 */ /* 0x000fc60008400000 */
[----:B------:R-:W-:Y:S02]  /*7d50*/  FSEL R19, R20, 1, !P0 ;  /* 0x3f80000014137808 */ /* 0x000fe40004000000 */
[----:B------:R-:W-:Y:S01]  /*7d60*/  ISETP.GE.U32.AND P0, PT, R59, UR27, PT ;  /* 0x0000001b3b007c0c */ /* 0x000fe2000bf06070 */
[----:B------:R-:W-:Y:S01]  /*7d70*/  FMUL R59, R49, UR30 ;  /* 0x0000001e313b7c20 */ /* 0x000fe20008400000 */
[----:B------:R-:W-:Y:S01]  /*7d80*/  LOP3.LUT R64, R19, 0x80000000, R2, 0xb8, !PT ;  /* 0x8000000013407812 */ /* 0x000fe200078eb802 */
[----:B------:R-:W-:Y:S01]  /*7d90*/  FMUL R19, R53, UR30 ;  /* 0x0000001e35137c20 */ /* 0x000fe20008400000 */
[----:B------:R-:W-:Y:S01]  /*7da0*/  FMUL R53, R9, UR30 ;  /* 0x0000001e09357c20 */ /* 0x000fe20008400000 */
[----:B------:R-:W-:Y:S01]  /*7db0*/  FMNMX3 R20, |R49|, R36, |R40|, !PT ;  /* 0x0000002431147276 */ /* 0x000fe20007800628 */
[----:B------:R-:W-:Y:S01]  /*7dc0*/  @!P1 FFMA R64, R2, R37, R2 ;  /* 0x0000002502409223 */ /* 0x000fe20000000002 */
[----:B------:R-:W0:Y:S01]  /*7dd0*/  F2F.BF16.F32 R59, R59 ;  /* 0x0000003b003b7304 */ /* 0x000e220000202000 */
[-C--:B------:R-:W-:Y:S01]  /*7de0*/  FFMA R37, R62, R15.reuse, 0.5 ;  /* 0x3f0000003e257423 */ /* 0x080fe2000000000f */
[----:B------:R-:W-:Y:S01]  /*7df0*/  FMNMX3 R20, |R3|, R20, |R14|, !PT ;  /* 0x0000001403147276 */ /* 0x000fe2000780060e */
[----:B------:R-:W-:Y:S01]  /*7e00*/  FFMA R64, R64, R15, 0.5 ;  /* 0x3f00000040407423 */ /* 0x000fe2000000000f */
[----:B------:R-:W-:Y:S01]  /*7e10*/  ISETP.GE.U32.OR P0, PT, R51, UR26, P0 ;  /* 0x0000001a33007c0c */ /* 0x000fe20008706470 */
[----:B------:R-:W-:Y:S01]  /*7e20*/  FMUL R36, R8, UR30 ;  /* 0x0000001e08247c20 */ /* 0x000fe20008400000 */
[----:B------:R-:W-:Y:S01]  /*7e30*/  FMNMX3 R20, |R46|, R20, |R47|, !PT ;  /* 0x000000142e147276 */ /* 0x000fe2000780062f */
[----:B------:R-:W-:Y:S01]  /*7e40*/  FMUL R46, R40, UR30 ;  /* 0x0000001e282e7c20 */ /* 0x000fe20008400000 */
[----:B------:R-:W1:Y:S01]  /*7e50*/  F2F.BF16.F32 R53, R53 ;  /* 0x0000003500357304 */ /* 0x000e620000202000 */
[----:B------:R-:W-:Y:S01]  /*7e60*/  FMUL R51, R18, UR30 ;  /* 0x0000001e12337c20 */ /* 0x000fe20008400000 */
[----:B------:R-:W-:Y:S01]  /*7e70*/  IADD3 R6, P1, PT, R6, UR14, RZ ;  /* 0x0000000e06067c10 */ /* 0x000fe2000ff3e0ff */
[----:B------:R-:W-:Y:S01]  /*7e80*/  FMUL R37, R60, R37 ;  /* 0x000000253c257220 */ /* 0x000fe20000400000 */
[----:B------:R-:W-:-:S02]  /*7e90*/  FMUL R60, R14, UR30 ;  /* 0x0000001e0e3c7c20 */ /* 0x000fc40008400000 */
[----:B------:R-:W-:Y:S01]  /*7ea0*/  IADD3.X R7, PT, PT, R7, UR15, RZ, P1, !PT ;  /* 0x0000000f07077c10 */ /* 0x000fe20008ffe4ff */
[----:B0-----:R-:W-:Y:S01]  /*7eb0*/  IMAD.WIDE.U32 R2, R59, 0x10000, RZ ;  /* 0x000100003b027825 */ /* 0x001fe200078e00ff */
[----:B------:R-:W0:Y:S01]  /*7ec0*/  F2F.BF16.F32 R19, R19 ;  /* 0x0000001300137304 */ /* 0x000e220000202000 */
[----:B-1----:R-:W-:-:S07]  /*7ed0*/  SHF.L.U32 R49, R53, 0x10, RZ ;  /* 0x0000001035317819 */ /* 0x002fce00000006ff */
[----:B------:R-:W1:Y:S01]  /*7ee0*/  F2F.BF16.F32 R27, R27 ;  /* 0x0000001b001b7304 */ /* 0x000e620000202000 */
[----:B------:R-:W-:Y:S01]  /*7ef0*/  LOP3.LUT R3, R49, R3, R54, 0xfe, !PT ;  /* 0x0000000331037212 */ /* 0x000fe200078efe36 */
[-C--:B------:R-:W-:Y:S01]  /*7f00*/  FFMA R49, R48, R15.reuse, 0.5 ;  /* 0x3f00000030317423 */ /* 0x080fe2000000000f */
[----:B------:R-:W-:Y:S01]  /*7f10*/  FMUL R48, R47, UR30 ;  /* 0x0000001e2f307c20 */ /* 0x000fe20008400000 */
[----:B------:R-:W-:Y:S01]  /*7f20*/  FFMA R15, R58, R15, 0.5 ;  /* 0x3f0000003a0f7423 */ /* 0x000fe2000000000f */
[----:B------:R-:W2:Y:S01]  /*7f30*/  S2R R47, SR_TID.X ;  /* 0x00000000002f7919 */ /* 0x000ea20000002100 */
[----:B------:R-:W-:Y:S01]  /*7f40*/  FMUL R40, R52, R49 ;  /* 0x0000003134287220 */ /* 0x000fe20000400000 */
[----:B------:R-:W-:Y:S01]  /*7f50*/  FMUL R49, R61, R64 ;  /* 0x000000403d317220 */ /* 0x000fe20000400000 */
[----:B------:R-:W3:Y:S01]  /*7f60*/  F2F.BF16.F32 R43, R43 ;  /* 0x0000002b002b7304 */ /* 0x000ee20000202000 */
[----:B0-----:R-:W-:Y:S01]  /*7f70*/  LOP3.LUT R2, R2, R19, RZ, 0xfc, !PT ;  /* 0x0000001302027212 */ /* 0x001fe200078efcff */
[----:B------:R-:W-:Y:S01]  /*7f80*/  FMUL R52, R40, UR30 ;  /* 0x0000001e28347c20 */ /* 0x000fe20008400000 */
[----:B------:R-:W-:Y:S01]  /*7f90*/  FMUL R58, R49, UR30 ;  /* 0x0000001e313a7c20 */ /* 0x000fe20008400000 */
[----:B------:R-:W-:-:S04]  /*7fa0*/  FMUL R50, R50, R15 ;  /* 0x0000000f32327220 */ /* 0x000fc80000400000 */
[----:B------:R-:W0:Y:S08]  /*7fb0*/  F2F.BF16.F32 R36, R36 ;  /* 0x0000002400247304 */ /* 0x000e300000202000 */
[----:B------:R-:W4:Y:S08]  /*7fc0*/  F2F.BF16.F32 R46, R46 ;  /* 0x0000002e002e7304 */ /* 0x000f300000202000 */
[----:B------:R-:W0:Y:S08]  /*7fd0*/  F2F.BF16.F32 R48, R48 ;  /* 0x0000003000307304 */ /* 0x000e300000202000 */
[----:B------:R-:W0:Y:S08]  /*7fe0*/  F2F.BF16.F32 R52, R52 ;  /* 0x0000003400347304 */ /* 0x000e300000202000 */
[----:B------:R-:W0:Y:S08]  /*7ff0*/  F2F.BF16.F32 R58, R58 ;  /* 0x0000003a003a7304 */ /* 0x000e300000202000 */
[----:B------:R-:W0:Y:S01]  /*8000*/  F2F.BF16.F32 R51, R51 ;  /* 0x0000003300337304 */ /* 0x000e220000202000 */
[----:B-1234-:R-:W-:Y:S05]  /*8010*/  @P0 BRA `(.L_x_25102) ;  /* 0x00000000001c0947 */ /* 0x01efea0003800000 */
[----:B------:R-:W-:Y:S01]  /*8020*/  IMAD.WIDE.U32 R14, R0, 0x10000, RZ ;  /* 0x00010000000e7825 */ /* 0x000fe200078e00ff */
[----:B0-----:R-:W-:-:S04]  /*8030*/  SHF.L.U32 R18, R51, 0x10, RZ ;  /* 0x0000001033127819 */ /* 0x001fc800000006ff */
[----:B------:R-:W-:Y:S02]  /*8040*/  LOP3.LUT R15, R15, R18, R27, 0xfe, !PT ;  /* 0x000000120f0f7212 */ /* 0x000fe400078efe1b */
[----:B------:R-:W-:Y:S02]  /*8050*/  LEA R18, P1, R6, UR8, 0x3 ;  /* 0x0000000806127c11 */ /* 0x000fe4000f8218ff */
[----:B------:R-:W-:Y:S02]  /*8060*/  LOP3.LUT R14, R14, R19, RZ, 0xfc, !PT ;  /* 0x000000130e0e7212 */ /* 0x000fe400078efcff */
[----:B------:R-:W-:-:S05]  /*8070*/  LEA.HI.X R19, R6, UR9, R7, 0x3, P1 ;  /* 0x0000000906137c11 */ /* 0x000fca00088f1c07 */
[----:B------:R1:W-:Y:S04]  /*8080*/  STG.E.64 desc[UR22][R18.64], R14 ;  /* 0x0000000e12007986 */ /* 0x0003e8000c101b16 */
.L_x_25102:
[----:B------:R-:W-:Y:S05]  /*8090*/  BSYNC.RECONVERGENT B0 ;  /* 0x0000000000007941 */ /* 0x000fea0003800200 */
.L_x_25101:
[----:B------:R-:W2:Y:S01]  /*80a0*/  F2F.BF16.F32 R60, R60 ;  /* 0x0000003c003c7304 */ /* 0x000ea20000202000 */
[----:B------:R-:W-:Y:S04]  /*80b0*/  BSSY.RECONVERGENT B0, `(.L_x_25103) ;  /* 0x000000b000007945 */ /* 0x000fe80003800200 */
[----:B------:R-:W-:Y:S05]  /*80c0*/  @P0 BRA `(.L_x_25104) ;  /* 0x0000000000240947 */ /* 0x000fea0003800000 */
[----:B-1----:R-:W-:Y:S01]  /*80d0*/  IMAD.WIDE.U32 R14, R46, 0x10000, RZ ;  /* 0x000100002e0e7825 */ /* 0x002fe200078e00ff */
[----:B--2---:R-:W-:Y:S02]  /*80e0*/  SHF.L.U32 R18, R60, 0x10, RZ ;  /* 0x000000103c127819 */ /* 0x004fe400000006ff */
[----:B------:R-:W-:Y:S02]  /*80f0*/  IADD3 R19, P1, PT, R6, UR31, RZ ;  /* 0x0000001f06137c10 */ /* 0x000fe4000ff3e0ff */
[----:B------:R-:W-:Y:S02]  /*8100*/  LOP3.LUT R15, R15, R18, R43, 0xfe, !PT ;  /* 0x000000120f0f7212 */ /* 0x000fe400078efe2b */
[----:B------:R-:W-:Y:S02]  /*8110*/  IADD3.X R62, PT, PT, R7, UR32, RZ, P1, !PT ;  /* 0x00000020073e7c10 */ /* 0x000fe40008ffe4ff */
[----:B------:R-:W-:Y:S02]  /*8120*/  LEA R18, P1, R19, UR8, 0x3 ;  /* 0x0000000813127c11 */ /* 0x000fe4000f8218ff */
[----:B------:R-:W-:-:S02]  /*8130*/  LOP3.LUT R14, R14, R59, RZ, 0xfc, !PT ;  /* 0x0000003b0e0e7212 */ /* 0x000fc400078efcff */
[----:B------:R-:W-:-:S05]  /*8140*/  LEA.HI.X R19, R19, UR9, R62, 0x3, P1 ;  /* 0x0000000913137c11 */ /* 0x000fca00088f1c3e */
[----:B------:R3:W-:Y:S04]  /*8150*/  STG.E.64 desc[UR22][R18.64], R14 ;  /* 0x0000000e12007986 */ /* 0x0007e8000c101b16 */
.L_x_25104:
[----:B------:R-:W-:Y:S05]  /*8160*/  BSYNC.RECONVERGENT B0 ;  /* 0x0000000000007941 */ /* 0x000fea0003800200 */
.L_x_25103:
[----:B------:R-:W-:Y:S01]  /*8170*/  FMUL R59, R37, UR30 ;  /* 0x0000001e253b7c20 */ /* 0x000fe20008400000 */
[----:B------:R-:W-:Y:S01]  /*8180*/  BSSY.RECONVERGENT B0, `(.L_x_25105) ;  /* 0x0000011000007945 */ /* 0x000fe20003800200 */
[----:B------:R-:W-:-:S04]  /*8190*/  FMUL R61, R50, UR30 ;  /* 0x0000001e323d7c20 */ /* 0x000fc80008400000 */
[----:B------:R-:W4:Y:S01]  /*81a0*/  F2F.BF16.F32 R59, R59 ;  /* 0x0000003b003b7304 */ /* 0x000f220000202000 */
[----:B------:R-:W-:Y:S05]  /*81b0*/  @P0 BRA `(.L_x_25106) ;  /* 0x0000000000340947 */ /* 0x000fea0003800000 */
[----:B-1-3--:R-:W-:Y:S02]  /*81c0*/  MOV R15, UR31 ;  /* 0x0000001f000f7c02 */ /* 0x00afe40008000f00 */
[----:B------:R-:W-:Y:S02]  /*81d0*/  MOV R19, UR31 ;  /* 0x0000001f00137c02 */ /* 0x000fe40008000f00 */
[----:B------:R-:W-:Y:S02]  /*81e0*/  LEA R15, P1, R15, R6, 0x1 ;  /* 0x000000060f0f7211 */ /* 0x000fe400078208ff */
[----:B------:R-:W-:-:S04]  /*81f0*/  MOV R18, UR32 ;  /* 0x0000002000127c02 */ /* 0x000fc80008000f00 */
[----:B------:R-:W-:Y:S02]  /*8200*/  LEA.HI.X R18, R19, R7, R18, 0x1, P1 ;  /* 0x0000000713127211 */ /* 0x000fe400008f0c12 */
[C---:B------:R-:W-:Y:S02]  /*8210*/  LEA R14, P1, R15.reuse, UR8, 0x3 ;  /* 0x000000080f0e7c11 */ /* 0x040fe4000f8218ff */
[----:B0-----:R-:W-:Y:S02]  /*8220*/  SHF.L.U32 R19, R48, 0x10, RZ ;  /* 0x0000001030137819 */ /* 0x001fe400000006ff */
[----:B------:R-:W-:Y:S02]  /*8230*/  LEA.HI.X R15, R15, UR9, R18, 0x3, P1 ;  /* 0x000000090f0f7c11 */ /* 0x000fe400088f1c12 */
[----:B------:R-:W-:-:S04]  /*8240*/  SHF.R.U32.HI R18, RZ, 0x10, R48 ;  /* 0x00000010ff127819 */ /* 0x000fc80000011630 */
[----:B----4-:R-:W-:Y:S02]  /*8250*/  PRMT R63, R18, 0x5410, R59 ;  /* 0x00005410123f7816 */ /* 0x010fe4000000003b */
[----:B------:R-:W-:Y:S02]  /*8260*/  LOP3.LUT R18, R19, R54, RZ, 0xfc, !PT ;  /* 0x0000003613127212 */ /* 0x000fe400078efcff */
[----:B------:R-:W-:-:S05]  /*8270*/  LOP3.LUT R19, R63, R36, RZ, 0xfc, !PT ;  /* 0x000000243f137212 */ /* 0x000fca00078efcff */
[----:B------:R0:W-:Y:S02]  /*8280*/  STG.E.64 desc[UR22][R14.64], R18 ;  /* 0x000000120e007986 */ /* 0x0001e4000c101b16 */
.L_x_25106:
[----:B------:R-:W-:Y:S05]  /*8290*/  BSYNC.RECONVERGENT B0 ;  /* 0x0000000000007941 */ /* 0x000fea0003800200 */
.L_x_25105:
[----:B01-3--:R0:W1:Y:S01]  /*82a0*/  F2F.BF16.F32 R19, R61 ;  /* 0x0000003d00137304 */ /* 0x00b0620000202000 */
[----:B------:R-:W-:Y:S01]  /*82b0*/  BSSY.RECONVERGENT B0, `(.L_x_25107) ;  /* 0x000000e000007945 */ /* 0x000fe20003800200 */
[----:B------:R-:W-:Y:S02]  /*82c0*/  SHF.L.U32 R58, R58, 0x10, RZ ;  /* 0x000000103a3a7819 */ /* 0x000fe400000006ff */
[----:B------:R-:W-:Y:S01]  /*82d0*/  SHF.L.U32 R18, R52, 0x10, RZ ;  /* 0x0000001034127819 */ /* 0x000fe200000006ff */
[----:B------:R-:W-:Y:S06]  /*82e0*/  @P0 BRA `(.L_x_25108) ;  /* 0x0000000000280947 */ /* 0x000fec0003800000 */
[----:B------:R-:W-:Y:S01]  /*82f0*/  MOV R15, UR31 ;  /* 0x0000001f000f7c02 */ /* 0x000fe20008000f00 */
[----:B------:R-:W-:Y:S01]  /*8300*/  UIMAD UR5, UR32, 0x3, URZ ;  /* 0x00000003200578a4 */ /* 0x000fe2000f8e02ff */
[----:B------:R-:W-:-:S03]  /*8310*/  SHF.R.U32.HI R52, RZ, 0x10, R52 ;  /* 0x00000010ff347819 */ /* 0x000fc60000011634 */
[----:B------:R-:W-:-:S05]  /*8320*/  IMAD.WIDE.U32 R6, R15, 0x3, R6 ;  /* 0x000000030f067825 */ /* 0x000fca00078e0006 */
[----:B------:R-:W-:Y:S02]  /*8330*/  IADD3 R7, PT, PT, R7, UR5, RZ ;  /* 0x0000000507077c10 */ /* 0x000fe4000fffe0ff */
[----:B------:R-:W-:-:S04]  /*8340*/  LEA R14, P0, R6, UR8, 0x3 ;  /* 0x00000008060e7c11 */ /* 0x000fc8000f8018ff */
[----:B------:R-:W-:Y:S02]  /*8350*/  LEA.HI.X R15, R6, UR9, R7, 0x3, P0 ;  /* 0x00000009060f7c11 */ /* 0x000fe400080f1c07 */
[----:B------:R-:W-:Y:S02]  /*8360*/  LOP3.LUT R6, R18, R53, RZ, 0xfc, !PT ;  /* 0x0000003512067212 */ /* 0x000fe400078efcff */
[----:B-1----:R-:W-:-:S05]  /*8370*/  LOP3.LUT R7, R58, R19, R52, 0xfe, !PT ;  /* 0x000000133a077212 */ /* 0x002fca00078efe34 */
[----:B------:R3:W-:Y:S02]  /*8380*/  STG.E.64 desc[UR22][R14.64], R6 ;  /* 0x000000060e007986 */ /* 0x0007e4000c101b16 */
.L_x_25108:
[----:B------:R-:W-:Y:S05]  /*8390*/  BSYNC.RECONVERGENT B0 ;  /* 0x0000000000007941 */ /* 0x000fea0003800200 */
.L_x_25107:
[----:B------:R-:W5:Y:S01]  /*83a0*/  S2R R53, SR_CgaCtaId ;  /* 0x0000000000357919 */ /* 0x000f620000008800 */
[----:B---3--:R-:W-:Y:S01]  /*83b0*/  MOV R6, 0x400 ;  /* 0x0000040000067802 */ /* 0x008fe20000000f00 */
[----:B------:R-:W-:Y:S01]  /*83c0*/  ULOP3.LUT UR12, UR12, 0xfffffffc, URZ, 0xc0, !UPT ;  /* 0xfffffffc0c0c7892 */ /* 0x000fe2000f8ec0ff */
[----:B------:R-:W-:Y:S01]  /*83d0*/  LOP3.LUT R62, R47, 0x1f, RZ, 0xc0, !PT ;  /* 0x0000001f2f3e7812 */ /* 0x000fe200078ec0ff */
[----:B------:R-:W-:Y:S01]  /*83e0*/  BSSY.RECONVERGENT B0, `(.L_x_25109) ;  /* 0x000009a000007945 */ /* 0x000fe20003800200 */
[----:B------:R-:W-:Y:S02]  /*83f0*/  IADD3 R6, PT, PT, R6, 0x20, RZ ;  /* 0x0000002006067810 */ /* 0x000fe40007ffe0ff */
[----:B------:R-:W-:Y:S01]  /*8400*/  FMNMX3 R20, |R8|, R20, |R37|, !PT ;  /* 0x0000001408147276 */ /* 0x000fe20007800625 */
[----:B------:R-:W-:Y:S01]  /*8410*/  IMAD R52, R62, 0x108, RZ ;  /* 0x000001083e347824 */ /* 0x000fe200078e02ff */
[----:B-1----:R-:W-:Y:S02]  /*8420*/  SHF.L.U32 R19, R19, 0x10, RZ ;  /* 0x0000001013137819 */ /* 0x002fe400000006ff */
[----:B------:R-:W-:-:S02]  /*8430*/  FMNMX3 R9, |R9|, R20, |R40|, !PT ;  /* 0x0000001409097276 */ /* 0x000fc40007800628 */
[----:B------:R-:W-:Y:S02]  /*8440*/  LOP3.LUT R57, R42, R57, RZ, 0xfc, !PT ;  /* 0x000000392a397212 */ /* 0x000fe400078efcff */
[----:B------:R-:W-:Y:S02]  /*8450*/  LOP3.LUT R29, R22, R41, RZ, 0xfc, !PT ;  /* 0x00000029161d7212 */ /* 0x000fe400078efcff */
[----:B------:R-:W-:Y:S02]  /*8460*/  FMNMX3 R49, |R50|, R9, |R49|, !PT ;  /* 0x0000000932317276 */ /* 0x000fe40007800631 */
[----:B-----5:R-:W-:Y:S02]  /*8470*/  LEA R53, R53, R6, 0x18 ;  /* 0x0000000635357211 */ /* 0x020fe400078ec0ff */
[----:B------:R-:W-:Y:S02]  /*8480*/  SHF.L.U32 R6, R23, 0x3, RZ ;  /* 0x0000000317067819 */ /* 0x000fe400000006ff */
[----:B------:R-:W-:-:S02]  /*8490*/  IADD3 R14, PT, PT, R52, R53, RZ ;  /* 0x00000035340e7210 */ /* 0x000fc40007ffe0ff */
[----:B------:R-:W-:Y:S01]  /*84a0*/  LOP3.LUT R15, R6, 0xf8, RZ, 0xc0, !PT ;  /* 0x000000f8060f7812 */ /* 0x000fe200078ec0ff */
[----:B--2---:R-:W-:-:S03]  /*84b0*/  IMAD.WIDE.U32 R6, R60, 0x10000, RZ ;  /* 0x000100003c067825 */ /* 0x004fc600078e00ff */
[----:B------:R-:W-:Y:S02]  /*84c0*/  IADD3 R15, PT, PT, R14, R15, RZ ;  /* 0x0000000f0e0f7210 */ /* 0x000fe40007ffe0ff */
[----:B------:R-:W-:Y:S02]  /*84d0*/  LOP3.LUT R6, R6, R51, RZ, 0xfc, !PT ;  /* 0x0000003306067212 */ /* 0x000fe400078efcff */
[----:B------:R-:W-:Y:S01]  /*84e0*/  SHF.R.U32.HI R51, RZ, 0x5, R47 ;  /* 0x00000005ff337819 */ /* 0x000fe2000001162f */
[----:B------:R1:W-:Y:S01]  /*84f0*/  STS.64 [R15], R10 ;  /* 0x0000000a0f007388 */ /* 0x0003e20000000a00 */
[----:B----4-:R-:W-:Y:S02]  /*8500*/  LOP3.LUT R7, R7, R59, RZ, 0xfc, !PT ;  /* 0x0000003b07077212 */ /* 0x010fe400078efcff */
[----:B------:R-:W-:Y:S02]  /*8510*/  SHF.L.U32 R54, R51, 0x2, RZ ;  /* 0x0000000233367819 */ /* 0x000fe400000006ff */
[----:B------:R-:W-:-:S02]  /*8520*/  LOP3.LUT R7, R7, R58, RZ, 0xfc, !PT ;  /* 0x0000003a07077212 */ /* 0x000fc400078efcff */
[----:B------:R-:W-:Y:S02]  /*8530*/  LOP3.LUT R64, RZ, R54, RZ, 0x33, !PT ;  /* 0x00000036ff407212 */ /* 0x000fe400078e33ff */
[----:B------:R-:W-:Y:S02]  /*8540*/  IADD3 R60, PT, PT, R54, 0x3, RZ ;  /* 0x00000003363c7810 */ /* 0x000fe40007ffe0ff */
[-C--:B------:R-:W-:Y:S02]  /*8550*/  IADD3 R17, PT, PT, R64, R47.reuse, RZ ;  /* 0x0000002f40117210 */ /* 0x080fe40007ffe0ff */
[----:B-1----:R-:W-:Y:S02]  /*8560*/  IADD3 R10, PT, PT, R54, 0x2, RZ ;  /* 0x00000002360a7810 */ /* 0x002fe40007ffe0ff */
[----:B------:R-:W-:Y:S02]  /*8570*/  SHF.L.U32 R17, R17, 0x3, RZ ;  /* 0x0000000311117819 */ /* 0x000fe400000006ff */
[----:B------:R-:W-:-:S02]  /*8580*/  IADD3 R11, PT, PT, -R10, R47, RZ ;  /* 0x0000002f0a0b7210 */ /* 0x000fc40007ffe1ff */
[----:B------:R-:W-:Y:S02]  /*8590*/  LOP3.LUT R17, R17, 0xf8, RZ, 0xc0, !PT ;  /* 0x000000f811117812 */ /* 0x000fe400078ec0ff */
[----:B------:R-:W-:Y:S02]  /*85a0*/  SHF.L.U32 R11, R11, 0x3, RZ ;  /* 0x000000030b0b7819 */ /* 0x000fe400000006ff */
[----:B------:R-:W-:Y:S02]  /*85b0*/  IADD3 R59, PT, PT, R14, R17, RZ ;  /* 0x000000110e3b7210 */ /* 0x000fe40007ffe0ff */
[----:B------:R-:W-:Y:S02]  /*85c0*/  IADD3 R17, PT, PT, -R60, R47, RZ ;  /* 0x0000002f3c117210 */ /* 0x000fe40007ffe1ff */
[----:B------:R-:W-:Y:S01]  /*85d0*/  LOP3.LUT R11, R11, 0xf8, RZ, 0xc0, !PT ;  /* 0x000000f80b0b7812 */ /* 0x000fe200078ec0ff */
[----:B------:R1:W-:Y:S01]  /*85e0*/  STS.64 [R59], R4 ;  /* 0x000000043b007388 */ /* 0x0003e20000000a00 */
[----:B------:R-:W-:-:S02]  /*85f0*/  SHF.L.U32 R17, R17, 0x3, RZ ;  /* 0x0000000311117819 */ /* 0x000fc400000006ff */
[----:B------:R-:W-:Y:S02]  /*8600*/  ISETP.LT.U32.AND P0, PT, R54, UR26, PT ;  /* 0x0000001a36007c0c */ /* 0x000fe4000bf01070 */
[----:B------:R-:W-:Y:S02]  /*8610*/  LOP3.LUT R17, R17, 0xf8, RZ, 0xc0, !PT ;  /* 0x000000f811117812 */ /* 0x000fe400078ec0ff */
[C---:B------:R-:W-:Y:S02]  /*8620*/  IADD3 R11, PT, PT, R14.reuse, R11, RZ ;  /* 0x0000000b0e0b7210 */ /* 0x040fe40007ffe0ff */
[----:B0-----:R-:W-:Y:S02]  /*8630*/  IADD3 R61, PT, PT, R14, R17, RZ ;  /* 0x000000110e3d7210 */ /* 0x001fe40007ffe0ff */
[----:B------:R-:W-:Y:S01]  /*8640*/  LOP3.LUT R17, R55, R26, RZ, 0xfc, !PT ;  /* 0x0000001a37117212 */ /* 0x000fe200078efcff */
[----:B------:R0:W-:Y:S01]  /*8650*/  STS.64 [R11], R30 ;  /* 0x0000001e0b007388 */ /* 0x0001e20000000a00 */
[----:B-1----:R-:W-:Y:S01]  /*8660*/  IMAD.WIDE.U32 R4, R43, 0x10000, RZ ;  /* 0x000100002b047825 */ /* 0x002fe200078e00ff */
[----:B------:R-:W-:-:S02]  /*8670*/  IADD3 R8, PT, PT, -R54, UR26, RZ ;  /* 0x0000001a36087c10 */ /* 0x000fc4000fffe1ff */
[----:B------:R1:W-:Y:S01]  /*8680*/  STS.64 [R61], R2 ;  /* 0x000000023d007388 */ /* 0x0003e20000000a00 */
[----:B------:R-:W-:Y:S02]  /*8690*/  LOP3.LUT R4, R4, R27, RZ, 0xfc, !PT ;  /* 0x0000001b04047212 */ /* 0x000fe400078efcff */
[----:B------:R-:W-:Y:S01]  /*86a0*/  LOP3.LUT R5, R36, R5, R19, 0xfe, !PT ;  /* 0x0000000524057212 */ /* 0x000fe200078efe13 */
[----:B0-----:R-:W-:-:S03]  /*86b0*/  IMAD.WIDE.U32 R30, R46, 0x10000, RZ ;  /* 0x000100002e1e7825 */ /* 0x001fc600078e00ff */
[----:B-1----:R-:W-:Y:S02]  /*86c0*/  LOP3.LUT R2, R0, R30, RZ, 0xfc, !PT ;  /* 0x0000001e00027212 */ /* 0x002fe400078efcff */
[----:B------:R-:W-:Y:S02]  /*86d0*/  LOP3.LUT R3, R31, R48, R18, 0xfe, !PT ;  /* 0x000000301f037212 */ /* 0x000fe400078efe12 */
[----:B------:R-:W-:Y:S01]  /*86e0*/  IADD3 R0, PT, PT, R64, UR26, RZ ;  /* 0x0000001a40007c10 */ /* 0x000fe2000fffe0ff */
[----:B------:R-:W-:Y:S06]  /*86f0*/  BAR.SYNC.DEFER_BLOCKING 0x0 ;  /* 0x0000000000007b1d */ /* 0x000fec0000010000 */
[----:B------:R-:W-:Y:S05]  /*8700*/  @!P0 BRA `(.L_x_25110) ;  /* 0x00000004009c8947 */ /* 0x000fea0003800000 */
        /* <DEDUP_REMOVED lines=19> */
.L_x_25113:
[C---:B------:R-:W-:Y:S02]  /*8840*/  LOP3.LUT R36, R26.reuse, 0x1f, RZ, 0xc0, !PT ;  /* 0x0000001f1a247812 */ /* 0x040fe400078ec0ff */
[----:B-1----:R-:W-:Y:S02]  /*8850*/  IADD3 R18, PT, PT, R26, -0x1, RZ ;  /* 0xffffffff1a127810 */ /* 0x002fe40007ffe0ff */
[----:B------:R-:W-:Y:S02]  /*8860*/  ISETP.GE.U32.AND P3, PT, R36, UR27, PT ;  /* 0x0000001b24007c0c */ /* 0x000fe4000bf66070 */
[----:B------:R-:W-:Y:S02]  /*8870*/  LOP3.LUT R55, R18, 0x1f, RZ, 0xc0, !PT ;  /* 0x0000001f12377812 */ /* 0x000fe400078ec0ff */
[----:B------:R-:W-:Y:S02]  /*8880*/  IADD3 R18, PT, PT, R26, 0x1e, RZ ;  /* 0x0000001e1a127810 */ /* 0x000fe40007ffe0ff */
[----:B------:R-:W-:-:S02]  /*8890*/  ISETP.GE.U32.AND P1, PT, R55, UR27, PT ;  /* 0x0000001b37007c0c */ /* 0x000fc4000bf26070 */
[----:B------:R-:W-:Y:S02]  /*88a0*/  LOP3.LUT R63, R18, 0x1f, RZ, 0xc0, !PT ;  /* 0x0000001f123f7812 */ /* 0x000fe400078ec0ff */
[----:B------:R-:W-:-:S03]  /*88b0*/  IADD3 R22, PT, PT, R22, 0x4, RZ ;  /* 0x0000000416167810 */ /* 0x000fc60007ffe0ff */
        /* <DEDUP_REMOVED lines=20> */
[----:B------:R-:W-:Y:S02]  /*8a00*/  IADD3 R46, P1, PT, R46, UR12, RZ ;  /* 0x0000000c2e2e7c10 */ /* 0x000fe4000ff3e0ff */
[----:B-1----:R-:W-:Y:S02]  /*8a10*/  IADD3 R20, PT, PT, R20, 0x20, RZ ;  /* 0x0000002014147810 */ /* 0x002fe40007ffe0ff */
[----:B------:R-:W-:Y:S02]  /*8a20*/  IADD3.X R48, PT, PT, R48, R21, RZ, P1, !PT ;  /* 0x0000001530307210 */ /* 0x000fe40000ffe4ff */
[----:B------:R-:W-:-:S04]  /*8a30*/  @!P2 IADD3 R37, P1, PT, R63, R46, RZ ;  /* 0x0000002e3f25a210 */ /* 0x000fc80007f3e0ff */
[----:B------:R-:W-:Y:S02]  /*8a40*/  @!P2 IADD3.X R42, PT, PT, RZ, R48, RZ, P1, !PT ;  /* 0x00000030ff2aa210 */ /* 0x000fe40000ffe4ff */
        /* <DEDUP_REMOVED lines=15> */
.L_x_25112:
[----:B------:R-:W-:Y:S05]  /*8b40*/  BSYNC.RECONVERGENT B1 ;  /* 0x0000000000017941 */ /* 0x000fea0003800200 */
.L_x_25111:
        /* <DEDUP_REMOVED lines=35> */
.L_x_25110:
[----:B------:R-:W-:Y:S05]  /*8d80*/  BSYNC.RECONVERGENT B0 ;  /* 0x0000000000007941 */ /* 0x000fea0003800200 */
.L_x_25109:
        /* <DEDUP_REMOVED lines=9> */
[----:B--2---:R-:W-:Y:S01]  /*8e20*/  IADD3 R2, PT, PT, R54, 0x1, RZ ;  /* 0x0000000136027810 */ /* 0x004fe20007ffe0ff */
[----:B------:R-:W-:Y:S01]  /*8e30*/  BSSY.RECONVERGENT B1, `(.L_x_25116) ;  /* 0x0000043000017945 */ /* 0x000fe20003800200 */
[----:B------:R-:W-:Y:S01]  /*8e40*/  ISETP.GE.U32.AND P1, PT, R0, 0x3, PT ;  /* 0x000000030000780c */ /* 0x000fe20003f26070 */
[----:B------:R-:W-:Y:S01]  /*8e50*/  HFMA2 R35, -RZ, RZ, 0, 0 ;  /* 0x00000000ff237431 */ /* 0x000fe200000001ff */
[----:B------:R-:W-:Y:S01]  /*8e60*/  MOV R9, UR26 ;  /* 0x0000001a00097c02 */ /* 0x000fe20008000f00 */
[----:B------:R-:W-:Y:S01]  /*8e70*/  IMAD R2, R51, 0xc, R2 ;  /* 0x0000000c33027824 */ /* 0x000fe200078e0202 */
[----:B------:R-:W-:Y:S02]  /*8e80*/  MOV R34, R23 ;  /* 0x0000001700227202 */ /* 0x000fe40000000f00 */
[----:B------:R-:W-:Y:S01]  /*8e90*/  LOP3.LUT R9, R9, 0x3, RZ, 0xc0, !PT ;  /* 0x0000000309097812 */ /* 0x000fe200078ec0ff */
[C---:B------:R-:W-:Y:S02]  /*8ea0*/  IMAD R13, R2.reuse, UR19, RZ ;  /* 0x00000013020d7c24 */ /* 0x040fe4000f8e02ff */
[----:B------:R-:W-:Y:S01]  /*8eb0*/  IMAD.WIDE.U32 R2, R2, UR29, RZ ;  /* 0x0000001d02027c25 */ /* 0x000fe2000f8e00ff */
[----:B------:R-:W-:-:S04]  /*8ec0*/  ISETP.NE.AND P0, PT, R9, RZ, PT ;  /* 0x000000ff0900720c */ /* 0x000fc80003f05270 */
[----:B------:R-:W-:Y:S02]  /*8ed0*/  IADD3 R40, PT, PT, R3, R13, RZ ;  /* 0x0000000d03287210 */ /* 0x000fe40007ffe0ff */
[----:B------:R-:W-:Y:S01]  /*8ee0*/  MOV R36, R2 ;  /* 0x0000000200247202 */ /* 0x000fe20000000f00 */
[----:B------:R-:W-:Y:S06]  /*8ef0*/  @!P1 BRA `(.L_x_25117) ;  /* 0x0000000000d89947 */ /* 0x000fec0003800000 */
[----:B------:R-:W2:Y:S01]  /*8f00*/  LDC R21, c[0x0][0x3d4] ;  /* 0x0000f500ff157b82 */ /* 0x000ea20000000800 */
[----:B------:R-:W-:Y:S02]  /*8f10*/  LEA R22, R51, R52, 0x5 ;  /* 0x0000003433167211 */ /* 0x000fe400078e28ff */
[----:B------:R-:W-:Y:S02]  /*8f20*/  IADD3 R35, PT, PT, R8, -R9, RZ ;  /* 0x8000000908237210 */ /* 0x000fe40007ffe0ff */
[----:B------:R-:W-:Y:S02]  /*8f30*/  MOV R34, R23 ;  /* 0x0000001700227202 */ /* 0x000fe40000000f00 */
[----:B------:R-:W-:Y:S02]  /*8f40*/  IADD3 R22, PT, PT, R22, 0x10, R53 ;  /* 0x0000001016167810 */ /* 0x000fe40007ffe035 */
[----:B------:R-:W-:-:S07]  /*8f50*/  IADD3 R20, PT, PT, -R35, RZ, RZ ;  /* 0x000000ff23147210 */ /* 0x000fce0007ffe1ff */
.L_x_25118:
[C---:B---3--:R-:W-:Y:S02]  /*8f60*/  LOP3.LUT R13, R34.reuse, 0x1f, RZ, 0xc0, !PT ;  /* 0x0000001f220d7812 */ /* 0x048fe400078ec0ff */
        /* <DEDUP_REMOVED lines=8> */
[----:B------:R-:W3:Y:S01]  /*8ff0*/  @!P4 LDS.64 R24, [R22+-0x10] ;  /* 0xfffff0001618c984 */ /* 0x000ee20000000a00 */
[----:B0-----:R-:W-:Y:S02]  /*9000*/  @!P4 IADD3 R26, P5, PT, R13, R36, RZ ;  /* 0x000000240d1ac210 */ /* 0x001fe40007fbe0ff */
[----:B------:R-:W-:Y:S02]  /*9010*/  LOP3.LUT R43, R12, 0x1f, RZ, 0xc0, !PT ;  /* 0x0000001f0c2b7812 */ /* 0x000fe400078ec0ff */
[----:B------:R-:W-:-:S02]  /*9020*/  @!P4 IADD3.X R27, PT, PT, RZ, R40, RZ, P5, !PT ;  /* 0x00000028ff1bc210 */ /* 0x000fc40002ffe4ff */
[----:B------:R-:W-:Y:S01]  /*9030*/  ISETP.GE.U32.AND P1, PT, R43, UR27, PT ;  /* 0x0000001b2b007c0c */ /* 0x000fe2000bf26070 */
[----:B------:R-:W0:Y:S01]  /*9040*/  @!P3 LDS.64 R2, [R22+-0x8] ;  /* 0xfffff8001602b984 */ /* 0x000e220000000a00 */
[----:B-1----:R-:W-:Y:S02]  /*9050*/  @!P4 LEA R30, P5, R26, UR10, 0x3 ;  /* 0x0000000a1a1ecc11 */ /* 0x002fe4000f8a18ff */
[----:B------:R-:W-:Y:S01]  /*9060*/  IADD3 R36, P6, PT, R36, UR12, RZ ;  /* 0x0000000c24247c10 */ /* 0x000fe2000ffde0ff */
[----:B------:R-:W1:Y:S01]  /*9070*/  @!P2 LDS.64 R12, [R22] ;  /* 0x00000000160ca984 */ /* 0x000e620000000a00 */
[----:B------:R-:W-:Y:S02]  /*9080*/  @!P4 LEA.HI.X R31, R26, UR4, R27, 0x3, P5 ;  /* 0x000000041a1fcc11 */ /* 0x000fe4000a8f1c1b */
[----:B--2---:R-:W-:Y:S02]  /*9090*/  IADD3.X R40, PT, PT, R40, R21, RZ, P6, !PT ;  /* 0x0000001528287210 */ /* 0x004fe400037fe4ff */
[----:B------:R-:W-:-:S02]  /*90a0*/  @!P3 IADD3 R27, P5, PT, R37, R36, RZ ;  /* 0x00000024251bb210 */ /* 0x000fc40007fbe0ff */
[----:B------:R-:W-:Y:S01]  /*90b0*/  IADD3 R36, P6, PT, R36, UR12, RZ ;  /* 0x0000000c24247c10 */ /* 0x000fe2000ffde0ff */
[----:B------:R2:W4:Y:S01]  /*90c0*/  @!P1 LDS.64 R18, [R22+0x8] ;  /* 0x0000080016129984 */ /* 0x0005220000000a00 */
[----:B------:R-:W-:Y:S02]  /*90d0*/  @!P3 IADD3.X R34, PT, PT, RZ, R40, RZ, P5, !PT ;  /* 0x00000028ff22b210 */ /* 0x000fe40002ffe4ff */
[----:B------:R-:W-:Y:S02]  /*90e0*/  IADD3 R42, P5, PT, R36, UR12, RZ ;  /* 0x0000000c242a7c10 */ /* 0x000fe4000ffbe0ff */
[-C--:B------:R-:W-:Y:S02]  /*90f0*/  IADD3.X R40, PT, PT, R40, R21.reuse, RZ, P6, !PT ;  /* 0x0000001528287210 */ /* 0x080fe400037fe4ff */
[----:B------:R-:W-:Y:S02]  /*9100*/  IADD3 R20, PT, PT, R20, 0x4, RZ ;  /* 0x0000000414147810 */ /* 0x000fe40007ffe0ff */
[----:B------:R-:W-:-:S02]  /*9110*/  IADD3.X R46, PT, PT, R40, R21, RZ, P5, !PT ;  /* 0x00000015282e7210 */ /* 0x000fc40002ffe4ff */
[----:B--2---:R-:W-:Y:S01]  /*9120*/  IADD3 R22, PT, PT, R22, 0x20, RZ ;  /* 0x0000002016167810 */ /* 0x004fe20007ffe0ff */
[----:B---3--:R2:W-:Y:S01]  /*9130*/  @!P4 STG.E.64 desc[UR22][R30.64], R24 ;  /* 0x000000181e00c986 */ /* 0x0085e2000c101b16 */
[----:B------:R-:W-:-:S04]  /*9140*/  @!P3 LEA R26, P4, R27, UR10, 0x3 ;  /* 0x0000000a1b1abc11 */ /* 0x000fc8000f8818ff */
[----:B------:R-:W-:Y:S02]  /*9150*/  @!P3 LEA.HI.X R27, R27, UR4, R34, 0x3, P4 ;  /* 0x000000041b1bbc11 */ /* 0x000fe4000a0f1c22 */
[----:B------:R-:W-:Y:S02]  /*9160*/  @!P2 IADD3 R36, P4, PT, R41, R36, RZ ;  /* 0x000000242924a210 */ /* 0x000fe40007f9e0ff */
[----:B------:R-:W-:Y:S01]  /*9170*/  @!P1 IADD3 R34, P5, PT, R43, R42, RZ ;  /* 0x0000002a2b229210 */ /* 0x000fe20007fbe0ff */
[----:B0-----:R3:W-:Y:S01]  /*9180*/  @!P3 STG.E.64 desc[UR22][R26.64], R2 ;  /* 0x000000021a00b986 */ /* 0x0017e2000c101b16 */
[----:B------:R-:W-:Y:S02]  /*9190*/  @!P2 IADD3.X R37, PT, PT, RZ, R40, RZ, P4, !PT ;  /* 0x00000028ff25a210 */ /* 0x000fe400027fe4ff */
[----:B--2---:R-:W-:Y:S02]  /*91a0*/  @!P2 LEA R24, P4, R36, UR10, 0x3 ;  /* 0x0000000a2418ac11 */ /* 0x004fe4000f8818ff */
[----:B------:R-:W-:-:S02]  /*91b0*/  @!P1 IADD3.X R31, PT, PT, RZ, R46, RZ, P5, !PT ;  /* 0x0000002eff1f9210 */ /* 0x000fc40002ffe4ff */
[----:B------:R-:W-:Y:S02]  /*91c0*/  @!P2 LEA.HI.X R25, R36, UR4, R37, 0x3, P4 ;  /* 0x000000042419ac11 */ /* 0x000fe4000a0f1c25 */
[----:B------:R-:W-:-:S03]  /*91d0*/  @!P1 LEA R30, P5, R34, UR10, 0x3 ;  /* 0x0000000a221e9c11 */ /* 0x000fc6000f8a18ff */
[----:B-1----:R3:W-:Y:S01]  /*91e0*/  @!P2 STG.E.64 desc[UR22][R24.64], R12 ;  /* 0x0000000c1800a986 */ /* 0x0027e2000c101b16 */
[----:B------:R-:W-:Y:S02]  /*91f0*/  ISETP.NE.AND P2, PT, R20, RZ, PT ;  /* 0x000000ff1400720c */ /* 0x000fe40003f45270 */
[----:B------:R-:W-:Y:S02]  /*9200*/  @!P1 LEA.HI.X R31, R34, UR4, R31, 0x3, P5 ;  /* 0x00000004221f9c11 */ /* 0x000fe4000a8f1c1f */
[----:B------:R-:W-:-:S03]  /*9210*/  IADD3 R34, PT, PT, R43, 0x1f, RZ ;  /* 0x0000001f2b227810 */ /* 0x000fc60007ffe0ff */
[----:B----4-:R3:W-:Y:S01]  /*9220*/  @!P1 STG.E.64 desc[UR22][R30.64], R18 ;  /* 0x000000121e009986 */ /* 0x0107e2000c101b16 */
[----:B------:R-:W-:-:S04]  /*9230*/  IADD3 R36, P1, PT, R42, UR12, RZ ;  /* 0x0000000c2a247c10 */ /* 0x000fc8000ff3e0ff */
[----:B------:R-:W-:Y:S01]  /*9240*/  IADD3.X R40, PT, PT, R46, R21, RZ, P1, !PT ;  /* 0x000000152e287210 */ /* 0x000fe20000ffe4ff */
[----:B------:R-:W-:Y:S08]  /*9250*/  @P2 BRA `(.L_x_25118) ;  /* 0xfffffffc00402947 */ /* 0x000ff0000383ffff */
.L_x_25117:
[----:B------:R-:W-:Y:S05]  /*9260*/  BSYNC.RECONVERGENT B1 ;  /* 0x0000000000017941 */ /* 0x000fea0003800200 */
.L_x_25116:
[----:B------:R-:W-:Y:S05]  /*9270*/  @!P0 BRA `(.L_x_25115) ;  /* 0x0000000000888947 */ /* 0x000fea0003800000 */
[----:B---3--:R-:W-:Y:S02]  /*9280*/  LOP3.LUT R13, R34, 0x1f, RZ, 0xc0, !PT ;  /* 0x0000001f220d7812 */ /* 0x008fe400078ec0ff */
[----:B------:R-:W-:Y:S02]  /*9290*/  IADD3 R35, PT, PT, R54, R35, RZ ;  /* 0x0000002336237210 */ /* 0x000fe40007ffe0ff */
[----:B------:R-:W-:Y:S02]  /*92a0*/  ISETP.GE.U32.AND P0, PT, R13, UR27, PT ;  /* 0x0000001b0d007c0c */ /* 0x000fe4000bf06070 */
[----:B------:R-:W-:-:S11]  /*92b0*/  LEA R35, R35, R14, 0x3 ;  /* 0x0000000e23237211 */ /* 0x000fd600078e18ff */
[----:B------:R-:W2:Y:S01]  /*92c0*/  @!P0 LDS.64 R2, [R35] ;  /* 0x0000000023028984 */ /* 0x000ea20000000a00 */
[----:B------:R-:W-:-:S04]  /*92d0*/  @!P0 IADD3 R13, P1, PT, R13, R36, RZ ;  /* 0x000000240d0d8210 */ /* 0x000fc80007f3e0ff */
[----:B01----:R-:W-:Y:S02]  /*92e0*/  @!P0 IADD3.X R18, PT, PT, RZ, R40, RZ, P1, !PT ;  /* 0x00000028ff128210 */ /* 0x003fe40000ffe4ff */
[----:B------:R-:W-:-:S04]  /*92f0*/  @!P0 LEA R12, P1, R13, UR10, 0x3 ;  /* 0x0000000a0d0c8c11 */ /* 0x000fc8000f8218ff */
[----:B------:R-:W-:Y:S02]  /*9300*/  @!P0 LEA.HI.X R13, R13, UR4, R18, 0x3, P1 ;  /* 0x000000040d0d8c11 */ /* 0x000fe400088f1c12 */
[----:B------:R-:W-:-:S04]  /*9310*/  IADD3 R36, P1, PT, R36, UR12, RZ ;  /* 0x0000000c24247c10 */ /* 0x000fc8000ff3e0ff */
[----:B------:R-:W-:Y:S01]  /*9320*/  IADD3.X R40, PT, PT, R40, R21, RZ, P1, !PT ;  /* 0x0000001528287210 */ /* 0x000fe20000ffe4ff */
[----:B--2---:R4:W-:Y:S01]  /*9330*/  @!P0 STG.E.64 desc[UR22][R12.64], R2 ;  /* 0x000000020c008986 */ /* 0x0049e2000c101b16 */
[----:B------:R-:W-:-:S13]  /*9340*/  ISETP.NE.AND P0, PT, R9, 0x1, PT ;  /* 0x000000010900780c */ /* 0x000fda0003f05270 */
[----:B----4-:R-:W-:Y:S05]  /*9350*/  @!P0 BRA `(.L_x_25115) ;  /* 0x0000000000508947 */ /* 0x010fea0003800000 */
        /* <DEDUP_REMOVED lines=20> */
.L_x_25115:
[----:B------:R-:W-:Y:S05]  /*94a0*/  BSYNC.RECONVERGENT B0 ;  /* 0x0000000000007941 */ /* 0x000fea0003800200 */
.L_x_25114:
        /* <DEDUP_REMOVED lines=10> */
[----:B--234-:R-:W-:Y:S01]  /*9550*/  IMAD R2, R51, 0xc, R10 ;  /* 0x0000000c33027824 */ /* 0x01cfe200078e020a */
[----:B------:R-:W-:Y:S01]  /*9560*/  MOV R9, UR26 ;  /* 0x0000001a00097c02 */ /* 0x000fe20008000f00 */
[----:B------:R-:W-:Y:S01]  /*9570*/  BSSY.RECONVERGENT B1, `(.L_x_25121) ;  /* 0x0000040000017945 */ /* 0x000fe20003800200 */
[----:B------:R-:W-:Y:S02]  /*9580*/  HFMA2 R35, -RZ, RZ, 0, 0 ;  /* 0x00000000ff237431 */ /* 0x000fe400000001ff */
[C---:B0-----:R-:W-:Y:S01]  /*9590*/  IMAD R5, R2.reuse, UR19, RZ ;  /* 0x0000001302057c24 */ /* 0x041fe2000f8e02ff */
        /* <DEDUP_REMOVED lines=13> */
.L_x_25123:
[C---:B-1----:R-:W-:Y:S02]  /*9670*/  IADD3 R2, PT, PT, R10.reuse, -0x1, RZ ;  /* 0xffffffff0a027810 */ /* 0x042fe40007ffe0ff */
[C---:B------:R-:W-:Y:S02]  /*9680*/  IADD3 R3, PT, PT, R10.reuse, 0x1e, RZ ;  /* 0x0000001e0a037810 */ /* 0x040fe40007ffe0ff */
[----:B------:R-:W-:Y:S02]  /*9690*/  LOP3.LUT R5, R10, 0x1f, RZ, 0xc0, !PT ;  /* 0x0000001f0a057812 */ /* 0x000fe400078ec0ff */
[----:B------:R-:W-:Y:S02]  /*96a0*/  LOP3.LUT R27, R2, 0x1f, RZ, 0xc0, !PT ;  /* 0x0000001f021b7812 */ /* 0x000fe400078ec0ff */
[----:B-1----:R-:W-:Y:S02]  /*96b0*/  LOP3.LUT R31, R3, 0x1f, RZ, 0xc0, !PT ;  /* 0x0000001f031f7812 */ /* 0x002fe400078ec0ff */
[----:B------:R-:W-:-:S02]  /*96c0*/  ISETP.GE.U32.AND P4, PT, R5, UR27, PT ;  /* 0x0000001b05007c0c */ /* 0x000fc4000bf86070 */
[----:B------:R-:W-:Y:S02]  /*96d0*/  ISETP.GE.U32.AND P3, PT, R27, UR27, PT ;  /* 0x0000001b1b007c0c */ /* 0x000fe4000bf66070 */
        /* <DEDUP_REMOVED lines=18> */
[----:B------:R-:W-:Y:S02]  /*9800*/  @!P3 LEA R26, P5, R10, UR10, 0x3 ;  /* 0x0000000a0a1abc11 */ /* 0x000fe4000f8a18ff */
[----:B------:R-:W-:-:S02]  /*9810*/  IADD3.X R36, PT, PT, R36, R21, RZ, P6, !PT ;  /* 0x0000001524247210 */ /* 0x000fc400037fe4ff */
        /* <DEDUP_REMOVED lines=8> */
[----:B-1----:R1:W-:Y:S01]  /*98a0*/  @!P4 STG.E.64 desc[UR22][R12.64], R2 ;  /* 0x000000020c00c986 */ /* 0x0023e2000c101b16 */
[----:B0-----:R-:W-:Y:S02]  /*98b0*/  IADD3 R22, PT, PT, R22, 0x20, RZ ;  /* 0x0000002016167810 */ /* 0x001fe40007ffe0ff */
        /* <DEDUP_REMOVED lines=8> */
[----:B------:R-:W-:-:S04]  /*9940*/  IADD3 R34, P1, PT, R34, UR12, RZ ;  /* 0x0000000c22227c10 */ /* 0x000fc8000ff3e0ff */
[----:B------:R-:W-:Y:S01]  /*9950*/  IADD3.X R36, PT, PT, R36, R21, RZ, P1, !PT ;  /* 0x0000001524247210 */ /* 0x000fe20000ffe4ff */
[----:B------:R-:W-:Y:S08]  /*9960*/  @P2 BRA `(.L_x_25123) ;  /* 0xfffffffc00402947 */ /* 0x000ff0000383ffff */
.L_x_25122:
[----:B------:R-:W-:Y:S05]  /*9970*/  BSYNC.RECONVERGENT B1 ;  /* 0x0000000000017941 */ /* 0x000fea0003800200 */
.L_x_25121:
        /* <DEDUP_REMOVED lines=35> */
.L_x_25120:
[----:B------:R-:W-:Y:S05]  /*9bb0*/  BSYNC.RECONVERGENT B0 ;  /* 0x0000000000007941 */ /* 0x000fea0003800200 */
.L_x_25119:
[----:B------:R-:W-:Y:S01]  /*9bc0*/  BAR.SYNC.DEFER_BLOCKING 0x0 ;  /* 0x0000000000007b1d */ /* 0x000fe20000010000 */
[----:B------:R-:W-:Y:S01]  /*9bd0*/  ISETP.LT.U32.AND P0, PT, R54, UR26, PT ;  /* 0x0000001a36007c0c */ /* 0x000fe2000bf01070 */
[----:B01----:R-:W-:-:S04]  /*9be0*/  IMAD R4, R51, 0xc, R60 ;  /* 0x0000000c33047824 */ /* 0x003fc800078e023c */
        /* <DEDUP_REMOVED lines=11> */
[----:B--234-:R-:W-:Y:S01]  /*9ca0*/  MOV R3, UR26 ;  /* 0x0000001a00037c02 */ /* 0x01cfe20008000f00 */
[----:B0-----:R-:W-:Y:S01]  /*9cb0*/  HFMA2 R15, -RZ, RZ, 0, 0 ;  /* 0x00000000ff0f7431 */ /* 0x001fe200000001ff */
[----:B------:R-:W-:Y:S02]  /*9cc0*/  IADD3 R22, PT, PT, R5, R9, RZ ;  /* 0x0000000905167210 */ /* 0x000fe40007ffe0ff */
[----:B------:R-:W-:Y:S02]  /*9cd0*/  LOP3.LUT R3, R3, 0x3, RZ, 0xc0, !PT ;  /* 0x0000000303037812 */ /* 0x000fe400078ec0ff */
[----:B------:R-:W-:Y:S02]  /*9ce0*/  MOV R20, R4 ;  /* 0x0000000400147202 */ /* 0x000fe40000000f00 */
[----:B------:R-:W-:-:S03]  /*9cf0*/  ISETP.NE.AND P0, PT, R3, RZ, PT ;  /* 0x000000ff0300720c */ /* 0x000fc60003f05270 */
[----:B------:R-:W-:Y:S10]  /*9d00*/  @!P1 BRA `(.L_x_25127) ;  /* 0x0000000000d49947 */ /* 0x000ff40003800000 */
[----:B------:R-:W0:Y:S01]  /*9d10*/  LDC R21, c[0x0][0x3d4] ;  /* 0x0000f500ff157b82 */ /* 0x000e220000000800 */
[----:B------:R-:W-:Y:S02]  /*9d20*/  LEA R52, R51, R52, 0x5 ;  /* 0x0000003433347211 */ /* 0x000fe400078e28ff */
[----:B------:R-:W-:Y:S02]  /*9d30*/  IADD3 R15, PT, PT, R8, -R3, RZ ;  /* 0x80000003080f7210 */ /* 0x000fe40007ffe0ff */
[----:B------:R-:W-:Y:S02]  /*9d40*/  IADD3 R53, PT, PT, R52, 0x10, R53 ;  /* 0x0000001034357810 */ /* 0x000fe40007ffe035 */
[----:B------:R-:W-:-:S07]  /*9d50*/  IADD3 R0, PT, PT, -R15, RZ, RZ ;  /* 0x000000ff0f007210 */ /* 0x000fce0007ffe1ff */
.L_x_25128:
[C---:B-1----:R-:W-:Y:S02]  /*9d60*/  LOP3.LUT R5, R23.reuse, 0x1f, RZ, 0xc0, !PT ;  /* 0x0000001f17057812 */ /* 0x042fe400078ec0ff */
[----:B------:R-:W-:Y:S02]  /*9d70*/  IADD3 R2, PT, PT, R23, -0x1, RZ ;  /* 0xffffffff17027810 */ /* 0x000fe40007ffe0ff */
        /* <DEDUP_REMOVED lines=10> */
[----:B------:R-:W1:Y:S01]  /*9e20*/  @!P4 LDS.64 R4, [R53+-0x10] ;  /* 0xfffff0003504c984 */ /* 0x000e620000000a00 */
[----:B------:R-:W-:-:S02]  /*9e30*/  @!P4 LEA R12, P6, R2, UR10, 0x3 ;  /* 0x0000000a020ccc11 */ /* 0x000fc4000f8c18ff */
[----:B------:R-:W-:Y:S01]  /*9e40*/  ISETP.GE.U32.AND P1, PT, R27, UR27, PT ;  /* 0x0000001b1b007c0c */ /* 0x000fe2000bf26070 */
[----:B------:R-:W2:Y:S01]  /*9e50*/  @!P3 LDS.64 R6, [R53+-0x8] ;  /* 0xfffff8003506b984 */ /* 0x000ea20000000a00 */
[----:B------:R-:W-:Y:S02]  /*9e60*/  @!P4 LEA.HI.X R13, R2, UR4, R9, 0x3, P6 ;  /* 0x00000004020dcc11 */ /* 0x000fe4000b0f1c09 */
[----:B------:R-:W-:Y:S01]  /*9e70*/  IADD3 R20, P5, PT, R20, UR12, RZ ;  /* 0x0000000c14147c10 */ /* 0x000fe2000ffbe0ff */
[----:B------:R-:W3:Y:S01]  /*9e80*/  @!P2 LDS.64 R8, [R53] ;  /* 0x000000003508a984 */ /* 0x000ee20000000a00 */
[----:B------:R-:W-:Y:S02]  /*9e90*/  IADD3 R0, PT, PT, R0, 0x4, RZ ;  /* 0x0000000400007810 */ /* 0x000fe40007ffe0ff */
[----:B0-----:R-:W-:Y:S02]  /*9ea0*/  IADD3.X R22, PT, PT, R22, R21, RZ, P5, !PT ;  /* 0x0000001516167210 */ /* 0x001fe40002ffe4ff */
[----:B------:R-:W-:-:S02]  /*9eb0*/  @!P3 IADD3 R2, P5, PT, R17, R20, RZ ;  /* 0x000000141102b210 */ /* 0x000fc40007fbe0ff */
[----:B------:R-:W-:Y:S01]  /*9ec0*/  IADD3 R20, P6, PT, R20, UR12, RZ ;  /* 0x0000000c14147c10 */ /* 0x000fe2000ffde0ff */
[----:B------:R0:W4:Y:S01]  /*9ed0*/  @!P1 LDS.64 R10, [R53+0x8] ;  /* 0x00000800350a9984 */ /* 0x0001220000000a00 */
[----:B------:R-:W-:Y:S02]  /*9ee0*/  @!P3 IADD3.X R17, PT, PT, RZ, R22, RZ, P5, !PT ;  /* 0x00000016ff11b210 */ /* 0x000fe40002ffe4ff */
[----:B------:R-:W-:Y:S02]  /*9ef0*/  @!P3 LEA R16, P5, R2, UR10, 0x3 ;  /* 0x0000000a0210bc11 */ /* 0x000fe4000f8a18ff */
[----:B------:R-:W-:Y:S02]  /*9f00*/  IADD3.X R22, PT, PT, R22, R21, RZ, P6, !PT ;  /* 0x0000001516167210 */ /* 0x000fe400037fe4ff */
[----:B------:R-:W-:Y:S02]  /*9f10*/  @!P3 LEA.HI.X R17, R2, UR4, R17, 0x3, P5 ;  /* 0x000000040211bc11 */ /* 0x000fe4000a8f1c11 */
[----:B------:R-:W-:-:S02]  /*9f20*/  @!P2 IADD3 R2, P5, PT, R23, R20, RZ ;  /* 0x000000141702a210 */ /* 0x000fc40007fbe0ff */
[----:B------:R-:W-:Y:S02]  /*9f30*/  IADD3 R20, P6, PT, R20, UR12, RZ ;  /* 0x0000000c14147c10 */ /* 0x000fe4000ffde0ff */
[----:B------:R-:W-:Y:S02]  /*9f40*/  @!P2 IADD3.X R19, PT, PT, RZ, R22, RZ, P5, !PT ;  /* 0x00000016ff13a210 */ /* 0x000fe40002ffe4ff */
[----:B------:R-:W-:Y:S02]  /*9f50*/  @!P2 LEA R18, P5, R2, UR10, 0x3 ;  /* 0x0000000a0212ac11 */ /* 0x000fe4000f8a18ff */
[----:B------:R-:W-:Y:S02]  /*9f60*/  IADD3.X R22, PT, PT, R22, R21, RZ, P6, !PT ;  /* 0x0000001516167210 */ /* 0x000fe400037fe4ff */
[----:B------:R-:W-:Y:S02]  /*9f70*/  @!P2 LEA.HI.X R19, R2, UR4, R19, 0x3, P5 ;  /* 0x000000040213ac11 */ /* 0x000fe4000a8f1c13 */
[----:B------:R-:W-:-:S02]  /*9f80*/  @!P1 IADD3 R2, P5, PT, R27, R20, RZ ;  /* 0x000000141b029210 */ /* 0x000fc40007fbe0ff */
[----:B0-----:R-:W-:Y:S01]  /*9f90*/  IADD3 R53, PT, PT, R53, 0x20, RZ ;  /* 0x0000002035357810 */ /* 0x001fe20007ffe0ff */
[----:B-1----:R1:W-:Y:S01]  /*9fa0*/  @!P4 STG.E.64 desc[UR22][R12.64], R4 ;  /* 0x000000040c00c986 */ /* 0x0023e2000c101b16 */
[----:B------:R-:W-:Y:S02]  /*9fb0*/  @!P1 IADD3.X R23, PT, PT, RZ, R22, RZ, P5, !PT ;  /* 0x00000016ff179210 */ /* 0x000fe40002ffe4ff */
[C---:B------:R-:W-:Y:S01]  /*9fc0*/  @!P1 LEA R24, P5, R2.reuse, UR10, 0x3 ;  /* 0x0000000a02189c11 */ /* 0x040fe2000f8a18ff */
[----:B--2---:R1:W-:Y:S03]  /*9fd0*/  @!P3 STG.E.64 desc[UR22][R16.64], R6 ;  /* 0x000000061000b986 */ /* 0x0043e6000c101b16 */
[----:B------:R-:W-:Y:S01]  /*9fe0*/  @!P1 LEA.HI.X R25, R2, UR4, R23, 0x3, P5 ;  /* 0x0000000402199c11 */ /* 0x000fe2000a8f1c17 */
[----:B---3--:R1:W-:Y:S01]  /*9ff0*/  @!P2 STG.E.64 desc[UR22][R18.64], R8 ;  /* 0x000000081200a986 */ /* 0x0083e2000c101b16 */
[----:B------:R-:W-:-:S02]  /*a000*/  ISETP.NE.AND P2, PT, R0, RZ, PT ;  /* 0x000000ff0000720c */ /* 0x000fc40003f45270 */
[----:B------:R-:W-:Y:S01]  /*a010*/  IADD3 R23, PT, PT, R27, 0x1f, RZ ;  /* 0x0000001f1b177810 */ /* 0x000fe20007ffe0ff */
[----:B----4-:R1:W-:Y:S01]  /*a020*/  @!P1 STG.E.64 desc[UR22][R24.64], R10 ;  /* 0x0000000a18009986 */ /* 0x0103e2000c101b16 */
[----:B------:R-:W-:-:S04]  /*a030*/  IADD3 R20, P1, PT, R20, UR12, RZ ;  /* 0x0000000c14147c10 */ /* 0x000fc8000ff3e0ff */
[----:B------:R-:W-:-:S05]  /*a040*/  IADD3.X R22, PT, PT, R22, R21, RZ, P1, !PT ;  /* 0x0000001516167210 */ /* 0x000fca0000ffe4ff */
[----:B------:R-:W-:Y:S05]  /*a050*/  @P2 BRA `(.L_x_25128) ;  /* 0xfffffffc00402947 */ /* 0x000fea000383ffff */
.L_x_25127:
[----:B------:R-:W-:Y:S05]  /*a060*/  BSYNC.RECONVERGENT B1 ;  /* 0x0000000000017941 */ /* 0x000fea0003800200 */
.L_x_25126:
        /* <DEDUP_REMOVED lines=35> */
.L_x_25125:
[----:B------:R-:W-:Y:S05]  /*a2a0*/  BSYNC.RECONVERGENT B0 ;  /* 0x0000000000007941 */ /* 0x000fea0003800200 */
.L_x_25124:
        /* <DEDUP_REMOVED lines=8> */
[----:B01----:R-:W0:Y:S01]  /*a330*/  @!P0 S2R R7, SR_CgaCtaId ;  /* 0x0000000000078919 */ /* 0x003e220000008800 */
[----:B------:R-:W-:Y:S02]  /*a340*/  @!P0 MOV R6, 0x400 ;  /* 0x0000040000068802 */ /* 0x000fe40000000f00 */
[----:B-----5:R-:W-:-:S05]  /*a350*/  FMNMX R0, R49, R0, !PT ;  /* 0x0000000031007209 */ /* 0x020fca0007800000 */
[----:B--234-:R-:W1:Y:S01]  /*a360*/  SHFL.DOWN PT, R3, R0, 0x8, 0x1f ;  /* 0x09001f0000037f89 */ /* 0x01ce6200000e0000 */
        /* <DEDUP_REMOVED lines=27> */
.L_x_25137:
[----:B------:R-:W-:Y:S02]  /*a520*/  ISETP.NE.AND P0, PT, R47, RZ, PT ;  /* 0x000000ff2f00720c */ /* 0x000fe40003f05270 */
[----:B-1----:R-:W-:-:S11]  /*a530*/  FMNMX R5, R2, R5, !PT ;  /* 0x0000000502057209 */ /* 0x002fd60007800000 */
[----:B------:R-:W-:Y:S05]  /*a540*/  @P0 BRA `(.L_x_25130) ;  /* 0x0000000000080947 */ /* 0x000fea0003800000 */
[----:B0-----:R-:W0:Y:S02]  /*a550*/  LDC.64 R2, c[0x0][0x3a8] ;  /* 0x0000ea00ff027b82 */ /* 0x001e240000000a00 */
[----:B0-----:R1:W-:Y:S02]  /*a560*/  REDG.E.MAX.S32.STRONG.GPU desc[UR22][R2.64], R5 ;  /* 0x000000050200798e */ /* 0x0013e4000d12e316 */
.L_x_25130:
[----:B------:R-:W-:Y:S05]  /*a570*/  BSYNC B0 ;  /* 0x0000000000007941 */ /* 0x000fea0003800000 */
.L_x_25129:
        /* <DEDUP_REMOVED lines=11> */
[----:B--234-:R-:W-:Y:S05]  /*a630*/  CALL.REL.NOINC `($__internal_615_$__cuda_sm20_rcp_rn_f32_slowpath) ;  /* 0x0000000400987944 */ /* 0x01cfea0003c00000 */
[----:B------:R-:W-:Y:S05]  /*a640*/  BRA `(.L_x_25133) ;  /* 0x0000000000147947 */ /* 0x000fea0003800000 */
.L_x_25132:
[----:B01----:R-:W0:Y:S01]  /*a650*/  MUFU.RCP R5, UR30 ;  /* 0x0000001e00057d08 */ /* 0x003e220008001000 */
[----:B------:R-:W-:-:S05]  /*a660*/  MOV R0, UR30 ;  /* 0x0000001e00007c02 */ /* 0x000fca0008000f00 */
[----:B0-----:R-:W-:-:S04]  /*a670*/  FFMA R0, R5, R0, -1 ;  /* 0xbf80000005007423 */ /* 0x001fc80000000000 */
[----:B------:R-:W-:-:S04]  /*a680*/  FADD.FTZ R0, -R0, -RZ ;  /* 0x800000ff00007221 */ /* 0x000fc80000010100 */
[----:B------:R-:W-:-:S07]  /*a690*/  FFMA R5, R5, R0, R5 ;  /* 0x0000000005057223 */ /* 0x000fce0000000005 */
.L_x_25133:
[----:B--234-:R-:W0:Y:S02]  /*a6a0*/  LDC.64 R2, c[0x0][0x3b0] ;  /* 0x0000ec00ff027b82 */ /* 0x01ce240000000a00 */
[----:B0-----:R-:W-:Y:S01]  /*a6b0*/  STG.E desc[UR22][R2.64], R5 ;  /* 0x0000000502007986 */ /* 0x001fe2000c101916 */
[----:B------:R-:W-:Y:S05]  /*a6c0*/  EXIT ;  /* 0x000000000000794d */ /* 0x000fea0003800000 */
.L_x_25131:
[----:B------:R-:W-:Y:S01]  /*a6d0*/  HFMA2 R7, -RZ, RZ, 0, 2.384185791015625e-07 ;  /* 0x00000004ff077431 */ /* 0x000fe200000001ff */
[----:B------:R-:W-:Y:S02]  /*a6e0*/  MOV R9, 0x1f ;  /* 0x0000001f00097802 */ /* 0x000fe40000000f00 */
[----:B------:R-:W-:-:S07]  /*a6f0*/  MOV R4, 0xffffffff ;  /* 0xffffffff00047802 */ /* 0x000fce0000000f00 */
[----:B01----:R-:W-:Y:S05]  /*a700*/  WARPSYNC.COLLECTIVE R4, `(.L_x_25134) ;  /* 0x0000000004087348 */ /* 0x003fea0003c00000 */
[----:B-1----:R1:W2:Y:S02]  /*a710*/  SHFL.DOWN P0, R5, R0, R7, R9 ;  /* 0x0800000700057389 */ /* 0x0022a40000000009 */
[----:B012---:R-:W-:Y:S05]  /*a720*/  ENDCOLLECTIVE ;  /* 0x000000000000791b */ /* 0x007fea0003800000 */
.L_x_25134:
[----:B------:R-:W-:Y:S01]  /*a730*/  HFMA2 R7, -RZ, RZ, 0, 1.1920928955078125e-07 ;  /* 0x00000002ff077431 */ /* 0x000fe200000001ff */
[----:B------:R-:W-:-:S04]  /*a740*/  MOV R3, R5 ;  /* 0x0000000500037202 */ /* 0x000fc80000000f00 */
[----:B------:R-:W-:-:S04]  /*a750*/  FMNMX R3, R3, R0, !PT ;  /* 0x0000000003037209 */ /* 0x000fc80007800000 */
[----:B------:R-:W-:-:S07]  /*a760*/  MOV R0, R3 ;  /* 0x0000000300007202 */ /* 0x000fce0000000f00 */
[----:B------:R-:W-:Y:S05]  /*a770*/  WARPSYNC.COLLECTIVE R4, `(.L_x_25135) ;  /* 0x0000000004087348 */ /* 0x000fea0003c00000 */
[----:B------:R0:W1:Y:S02]  /*a780*/  SHFL.DOWN P0, R5, R0, R7, R9 ;  /* 0x0800000700057389 */ /* 0x0000640000000009 */
[----:B01----:R-:W-:Y:S05]  /*a790*/  ENDCOLLECTIVE ;  /* 0x000000000000791b */ /* 0x003fea0003800000 */
.L_x_25135:
[----:B------:R-:W-:Y:S01]  /*a7a0*/  HFMA2 R7, -RZ, RZ, 0, 5.9604644775390625e-08 ;  /* 0x00000001ff077431 */ /* 0x000fe200000001ff */
[----:B------:R-:W-:-:S04]  /*a7b0*/  MOV R2, R5 ;  /* 0x0000000500027202 */ /* 0x000fc80000000f00 */
[----:B------:R-:W-:-:S04]  /*a7c0*/  FMNMX R2, R3, R2, !PT ;  /* 0x0000000203027209 */ /* 0x000fc80007800000 */
[----:B------:R-:W-:-:S07]  /*a7d0*/  MOV R0, R2 ;  /* 0x0000000200007202 */ /* 0x000fce0000000f00 */
[----:B------:R-:W-:Y:S05]  /*a7e0*/  WARPSYNC.COLLECTIVE R4, `(.L_x_25136) ;  /* 0x0000000004087348 */ /* 0x000fea0003c00000 */
[----:B------:R0:W1:Y:S02]  /*a7f0*/  SHFL.DOWN P0, R5, R0, R7, R9 ;  /* 0x0800000700057389 */ /* 0x0000640000000009 */
[----:B01----:R-:W-:Y:S05]  /*a800*/  ENDCOLLECTIVE ;  /* 0x000000000000791b */ /* 0x003fea0003800000 */
.L_x_25136:
[----:B------:R-:W-:Y:S05]  /*a810*/  BRA `(.L_x_25137) ;  /* 0xfffffffc00407947 */ /* 0x000fea000383ffff */
        .weak           $__internal_614_$__cuda_sm20_div_u64
        .type           $__internal_614_$__cuda_sm20_div_u64,@function
        .size           $__internal_614_$__cuda_sm20_div_u64,($__internal_615_$__cuda_sm20_rcp_rn_f32_slowpath - $__internal_614_$__cuda_sm20_div_u64)
$__internal_614_$__cuda_sm20_div_u64:
        /* <DEDUP_REMOVED lines=71> */
[----:B------:R-:W-:Y:S11]  /*ac90*/  RET.REL.NODEC R2 `(_ZN18transformer_engine6detail38cast_transpose_fused_kernel_notalignedILb0ELb0ELb1EfNS_16CTDBiasDActParamI6__halfS3_13__nv_bfloat16fEELi4ELi4ENS_5EmptyEXadL_ZNS_4geluIffEET_T0_RKS6_EEEEvT3_mmm) ;  /* 0xffffff5002d87950 */ /* 0x000ff60003c3ffff */
        .weak           $__internal_615_$__cuda_sm20_rcp_rn_f32_slowpath
        .type           $__internal_615_$__cuda_sm20_rcp_rn_f32_slowpath,@function
        .size           $__internal_615_$__cuda_sm20_rcp_rn_f32_slowpath,(.L_x_29916 - $__internal_615_$__cuda_sm20_rcp_rn_f32_slowpath)
$__internal_615_$__cuda_sm20_rcp_rn_f32_slowpath:
        /* <DEDUP_REMOVED lines=15> */
.L_x_25138:
        /* <DEDUP_REMOVED lines=33> */
.L_x_25140:
[----:B------:R0:W1:Y:S02]  /*afa0*/  MUFU.RCP R2, R0 ;  /* 0x0000000000027308 */ /* 0x0000640000001000 */
.L_x_25139:
[----:B------:R-:W-:Y:S01]  /*afb0*/  HFMA2 R3, -RZ, RZ, 0, 0 ;  /* 0x00000000ff037431 */ /* 0x000fe200000001ff */
[----:B-1-3--:R-:W-:Y:S02]  /*afc0*/  MOV R5, R2 ;  /* 0x0000000200057202 */ /* 0x00afe40000000f00 */
[----:B------:R-:W-:-:S04]  /*afd0*/  MOV R2, R7 ;  /* 0x0000000700027202 */ /* 0x000fc80000000f00 */
[----:B0-2---:R-:W-:Y:S05]  /*afe0*/  RET.REL.NODEC R2 `(_ZN18transformer_engine6detail38cast_transpose_fused_kernel_notalignedILb0ELb0ELb1EfNS_16CTDBiasDActParamI6__halfS3_13__nv_bfloat16fEELi4ELi4ENS_5EmptyEXadL_ZNS_4geluIffEET_T0_RKS6_EEEEvT3_mmm) ;  /* 0xffffff5002047950 */ /* 0x005fea0003c3ffff */
.L_x_25141:
        /* <DEDUP_REMOVED lines=9> */
.L_x_29916:


//--------------------- .text._ZN18transformer_engine6detail38cast_transpose_fused_kernel_notalignedILb0ELb0ELb1EfNS_16CTDBiasDActParamI6__halfS3_S3_fEELi4ELi4ENS_5EmptyEXadL_ZNS_4geluIffEET_T0_RKS5_EEEEvT3_mmm --------------------------
	.section	.text._ZN18transformer_engine6detail38cast_transpose_fused_kernel_notalignedILb0ELb0ELb1EfNS_16CTDBiasDActParamI6__halfS3_S3_fEELi4ELi4ENS_5EmptyEXadL_ZNS_4geluIffEET_T0_RKS5_EEEEvT3_mmm,"ax",@progbits
	.align	128
        .global         _ZN18transformer_engine6detail38cast_transpose_fused_kernel_notalignedILb0ELb0ELb1EfNS_16CTDBiasDActParamI6__halfS3_S3_fEELi4ELi4ENS_5EmptyEXadL_ZNS_4geluIffEET_T0_RKS5_EEEEvT3_mmm
        .type           _ZN18transformer_engine6detail38cast_transpose_fused_kernel_notalignedILb0ELb0ELb1EfNS_16CTDBiasDActParamI6__halfS3_S3_fEELi4ELi4ENS_5EmptyEXadL_ZNS_4geluIffEET_T0_RKS5_EEEEvT3_mmm,@function
        .size           _ZN18transformer_engine6detail38cast_transpose_fused_kernel_notalignedILb0ELb0ELb1EfNS_16CTDBiasDActParamI6__halfS3_S3_fEELi4ELi4ENS_5EmptyEXadL_ZNS_4geluIffEET_T0_RKS5_EEEEvT3_mmm,(.L_x_29918 - _ZN18transformer_engine6detail38cast_transpose_fused_kernel_notalignedILb0ELb0ELb1EfNS_16CTDBiasDActParamI6__halfS3_S3_fEELi4ELi4ENS_5EmptyEXadL_ZNS_4geluIffEET_T0_RKS5_EEEEvT3_mmm)
        .other          _ZN18transformer_engine6detail38cast_transpose_fused_kernel_notalignedILb0ELb0ELb1EfNS_16CTDBiasDActParamI6__halfS3_S3_fEELi4ELi4ENS_5EmptyEXadL_ZNS_4geluIffEET_T0_RKS5_EEEEvT3_mmm,@"STO_CUDA_ENTRY STV_DEFAULT"
_ZN18transformer_engine6detail38cast_transpose_fused_kernel_notalignedILb0ELb0ELb1EfNS_16CTDBiasDActParamI6__halfS3_S3_fEELi4ELi4ENS_5EmptyEXadL_ZNS_4geluIffEET_T0_RKS5_EEEEvT3_mmm:
.text._ZN18transformer_engine6detail38cast_transpose_fused_kernel_notalignedILb0ELb0ELb1EfNS_16CTDBiasDActParamI6__halfS3_S3_fEELi4ELi4ENS_5EmptyEXadL_ZNS_4geluIffEET_T0_RKS5_EEEEvT3_mmm:
        /* <DEDUP_REMOVED lines=43> */
.L_x_25142:
[----:B------:R-:W-:-:S07]  /*02b0*/  MOV R4, 0x2d0 ;  /* 0x000002d000047802 */ /* 0x000fce0000000f00 */
[----:B------:R-:W-:Y:S05]  /*02c0*/  CALL.REL.NOINC `($__internal_616_$__cuda_sm20_div_u64) ;  /* 0x000000a400547944 */ /* 0x000fea0003c00000 */
        /* <DEDUP_REMOVED lines=11> */
.L_x_25143:
        /* <DEDUP_REMOVED lines=416> */
[----:B------:R3:W-:Y:S01]  /*1d80*/  F2F.F16.F32 R33, R50 ;  /* 0x0000003200217304 */ /* 0x0007e20000200800 */
        /* <DEDUP_REMOVED lines=51> */
[----:B------:R0:W-:Y:S05]  /*20c0*/  F2F.F16.F32 R58, R17 ;  /* 0x00000011003a7304 */ /* 0x0001ea0000200800 */
        /* <DEDUP_REMOVED lines=16> */
[----:B------:R0:W-:Y:S01]  /*21d0*/  F2F.F16.F32 R39, R42 ;  /* 0x0000002a00277304 */ /* 0x0001e20000200800 */
[----:B------:R-:W-:Y:S01]  /*21e0*/  UIMAD.WIDE.U32 UR16, UR20, UR12, URZ ;  /* 0x0000000c141072a5 */ /* 0x000fe2000f8e00ff */
[----:B------:R-:W-:Y:S01]  /*21f0*/  FMUL R41, R35, UR30 ;  /* 0x0000001e23297c20 */ /* 0x000fe20008400000 */
[----:B------:R-:W-:Y:S01]  /*2200*/  UIMAD UR21, UR20, UR28, UR21 ;  /* 0x0000001c141572a4 */ /* 0x000fe2000f8e0215 */
[----:B------:R-:W-:Y:S01]  /*2210*/  FMUL R44, R31, UR30 ;  /* 0x0000001e1f2c7c20 */ /* 0x000fe20008400000 */
[----:B------:R-:W-:Y:S01]  /*2220*/  FMUL R45, R34, UR30 ;  /* 0x0000001e222d7c20 */ /* 0x000fe20008400000 */
[----:B------:R-:W-:Y:S01]  /*2230*/  FMUL R51, R37, UR30 ;  /* 0x0000001e25337c20 */ /* 0x000fe20008400000 */
[----:B------:R-:W-:Y:S01]  /*2240*/  FMUL R50, R53, UR30 ;  /* 0x0000001e35327c20 */ /* 0x000fe20008400000 */
[----:B------:R3:W-:Y:S01]  /*2250*/  F2F.F16.F32 R47, R48 ;  /* 0x00000030002f7304 */ /* 0x0007e20000200800 */
[----:B0-----:R-:W-:Y:S01]  /*2260*/  FMUL R42, R30, UR30 ;  /* 0x0000001e1e2a7c20 */ /* 0x001fe20008400000 */
[----:B------:R-:W-:Y:S01]  /*2270*/  FMUL R55, R19, UR30 ;  /* 0x0000001e13377c20 */ /* 0x000fe20008400000 */
[----:B------:R-:W-:Y:S01]  /*2280*/  FMUL R56, R57, UR30 ;  /* 0x0000001e39387c20 */ /* 0x000fe20008400000 */
[----:B-1----:R-:W-:-:S02]  /*2290*/  UIADD3 UR8, UP1, UPT, UR7, UR8, URZ ;  /* 0x0000000807087290 */ /* 0x002fc4000ff3e0ff */
[----:B------:R-:W-:Y:S01]  /*22a0*/  USHF.L.U32 UR6, UR16, 0x7, URZ ;  /* 0x0000000710067899 */ /* 0x000fe200080006ff */
[----:B---3--:R-:W-:Y:S01]  /*22b0*/  FMUL R48, R52, UR30 ;  /* 0x0000001e34307c20 */ /* 0x008fe20008400000 */
[----:B------:R-:W0:Y:S01]  /*22c0*/  F2F.F16.F32 R18, R18 ;  /* 0x0000001200127304 */ /* 0x000e220000200800 */
[----:B------:R-:W-:Y:S02]  /*22d0*/  UIADD3 UR7, UPT, UPT, UR17, UR21, URZ ;  /* 0x0000001511077290 */ /* 0x000fe4000fffe0ff */
[----:B------:R-:W-:-:S05]  /*22e0*/  ULEA UR6, UP0, UR4, UR6, 0x7 ;  /* 0x0000000604067291 */ /* 0x000fca000f8038ff */
[----:B------:R-:W1:Y:S01]  /*22f0*/  F2F.F16.F32 R0, R0 ;  /* 0x0000000000007304 */ /* 0x000e620000200800 */
[----:B------:R-:W-:Y:S02]  /*2300*/  USHF.L.U64.HI UR16, UR16, 0x7, UR7 ;  /* 0x0000000710107899 */ /* 0x000fe40008010207 */
[----:B------:R-:W-:-:S05]  /*2310*/  ULEA UR10, UP2, UR6, UR10, 0x1 ;  /* 0x0000000a060a7291 */ /* 0x000fca000f8408ff */
[----:B------:R-:W3:Y:S01]  /*2320*/  F2F.F16.F32 R38, R38 ;  /* 0x0000002600267304 */ /* 0x000ee20000200800 */
[----:B------:R-:W-:-:S07]  /*2330*/  ULEA.HI.X UR4, UR4, UR16, UR5, 0x7, UP0 ;  /* 0x0000001004047291 */ /* 0x000fce00080f3c05 */
[----:B------:R-:W4:Y:S08]  /*2340*/  F2F.F16.F32 R41, R41 ;  /* 0x0000002900297304 */ /* 0x000f300000200800 */
[----:B------:R-:W0:Y:S08]  /*2350*/  F2F.F16.F32 R44, R44 ;  /* 0x0000002c002c7304 */ /* 0x000e300000200800 */
[----:B------:R-:W0:Y:S08]  /*2360*/  F2F.F16.F32 R42, R42 ;  /* 0x0000002a002a7304 */ /* 0x000e300000200800 */
[----:B------:R-:W0:Y:S08]  /*2370*/  F2F.F16.F32 R45, R45 ;  /* 0x0000002d002d7304 */ /* 0x000e300000200800 */
[----:B------:R-:W0:Y:S08]  /*2380*/  F2F.F16.F32 R51, R51 ;  /* 0x0000003300337304 */ /* 0x000e300000200800 */
[----:B------:R-:W0:Y:S08]  /*2390*/  F2F.F16.F32 R50, R50 ;  /* 0x0000003200327304 */ /* 0x000e300000200800 */
[----:B------:R-:W0:Y:S08]  /*23a0*/  F2F.F16.F32 R48, R48 ;  /* 0x0000003000307304 */ /* 0x000e300000200800 */
[----:B------:R-:W1:Y:S08]  /*23b0*/  F2F.F16.F32 R55, R55 ;  /* 0x0000003700377304 */ /* 0x000e700000200800 */
[----:B------:R-:W2:Y:S01]  /*23c0*/  F2F.F16.F32 R56, R56 ;  /* 0x0000003800387304 */ /* 0x000ea20000200800 */
        /* <DEDUP_REMOVED lines=16> */
.L_x_25145:
[----:B------:R-:W-:Y:S05]  /*24d0*/  BSYNC.RECONVERGENT B0 ;  /* 0x0000000000007941 */ /* 0x000fea0003800200 */
.L_x_25144:
        /* <DEDUP_REMOVED lines=10> */
.L_x_25147:
[----:B------:R-:W-:Y:S05]  /*2580*/  BSYNC.RECONVERGENT B0 ;  /* 0x0000000000007941 */ /* 0x000fea0003800200 */
.L_x_25146:
        /* <DEDUP_REMOVED lines=15> */
.L_x_25149:
[----:B------:R-:W-:Y:S05]  /*2680*/  BSYNC.RECONVERGENT B0 ;  /* 0x0000000000007941 */ /* 0x000fea0003800200 */
.L_x_25148:
        /* <DEDUP_REMOVED lines=14> */
.L_x_25151:
[----:B------:R-:W-:Y:S05]  /*2770*/  BSYNC.RECONVERGENT B0 ;  /* 0x0000000000007941 */ /* 0x000fea0003800200 */
.L_x_25150:
        /* <DEDUP_REMOVED lines=403> */
[----:B------:R-:W1:Y:S01]  /*40b0*/  F2F.F16.F32 R26, R26 ;  /* 0x0000001a001a7304 */ /* 0x000e620000200800 */
[----:B0-----:R-:W-:Y:S01]  /*40c0*/  MOV R11, UR31 ;  /* 0x0000001f000b7c02 */ /* 0x001fe20008000f00 */
[----:B------:R-:W-:Y:S01]  /*40d0*/  FMUL R35, R52, UR30 ;  /* 0x0000001e34237c20 */ /* 0x000fe20008400000 */
[----:B------:R-:W-:Y:S01]  /*40e0*/  FMUL R65, R58, R65 ;  /* 0x000000413a417220 */ /* 0x000fe20000400000 */
[----:B------:R-:W-:Y:S01]  /*40f0*/  @UP0 UIMAD UR5, UR32, 0x7, URZ ;  /* 0x00000007200508a4 */ /* 0x000fe2000f8e02ff */
[----:B------:R-:W-:Y:S01]  /*4100*/  FMUL R17, R60, UR30 ;  /* 0x0000001e3c117c20 */ /* 0x000fe20008400000 */
[----:B------:R-:W-:-:S04]  /*4110*/  @P0 IMAD.WIDE.U32 R4, R11, 0x7, R4 ;  /* 0x000000070b040825 */ /* 0x000fc800078e0004 */
[----:B------:R-:W-:Y:S01]  /*4120*/  FMUL R30, R54, UR30 ;  /* 0x0000001e361e7c20 */ /* 0x000fe20008400000 */
[----:B------:R-:W0:Y:S01]  /*4130*/  F2F.F16.F32 R29, R29 ;  /* 0x0000001d001d7304 */ /* 0x000e220000200800 */
[----:B------:R-:W-:Y:S01]  /*4140*/  FMNMX3 R43, |R52|, R43, |R65|, !PT ;  /* 0x0000002b342b7276 */ /* 0x000fe20007800641 */
[----:B------:R-:W-:Y:S01]  /*4150*/  IMAD.WIDE.U32 R10, R39, 0x10000, RZ ;  /* 0x00010000270a7825 */ /* 0x000fe200078e00ff */
[----:B------:R-:W-:-:S03]  /*4160*/  SHF.L.U32 R39, R48, 0x10, RZ ;  /* 0x0000001030277819 */ /* 0x000fc600000006ff */
[----:B------:R-:W-:Y:S01]  /*4170*/  FMUL R41, R53, UR30 ;  /* 0x0000001e35297c20 */ /* 0x000fe20008400000 */
[----:B------:R-:W-:Y:S01]  /*4180*/  FMUL R40, R40, UR30 ;  /* 0x0000001e28287c20 */ /* 0x000fe20008400000 */
[----:B------:R-:W-:Y:S01]  /*4190*/  FMUL R25, R25, UR30 ;  /* 0x0000001e19197c20 */ /* 0x000fe20008400000 */
[----:B------:R-:W-:Y:S01]  /*41a0*/  LOP3.LUT R10, R10, R33, RZ, 0xfc, !PT ;  /* 0x000000210a0a7212 */ /* 0x000fe200078efcff */
[----:B------:R-:W3:Y:S01]  /*41b0*/  F2F.F16.F32 R32, R32 ;  /* 0x0000002000207304 */ /* 0x000ee20000200800 */
[----:B------:R-:W-:Y:S02]  /*41c0*/  LOP3.LUT R39, R42, R13, R39, 0xfe, !PT ;  /* 0x0000000d2a277212 */ /* 0x000fe400078efe27 */
[----:B------:R-:W-:Y:S01]  /*41d0*/  LOP3.LUT R11, R37, R11, R44, 0xfe, !PT ;  /* 0x0000000b250b7212 */ /* 0x000fe200078efe2c */
[----:B------:R-:W-:Y:S01]  /*41e0*/  IMAD.WIDE.U32 R36, R45, 0x10000, RZ ;  /* 0x000100002d247825 */ /* 0x000fe200078e00ff */
[----:B------:R-:W-:-:S03]  /*41f0*/  LOP3.LUT R38, R12, R38, RZ, 0xfc, !PT ;  /* 0x000000260c267212 */ /* 0x000fc600078efcff */
[----:B------:R-:W-:Y:S01]  /*4200*/  FMUL R12, R65, UR30 ;  /* 0x0000001e410c7c20 */ /* 0x000fe20008400000 */
[----:B------:R-:W-:Y:S01]  /*4210*/  @P0 IADD3 R5, PT, PT, R5, UR5, RZ ;  /* 0x0000000505050c10 */ /* 0x000fe2000fffe0ff */
[----:B------:R-:W-:Y:S01]  /*4220*/  F2F.F16.F32 R34, R34 ;  /* 0x0000002200227304 */ /* 0x000fe20000200800 */
[----:B------:R-:W-:Y:S01]  /*4230*/  LOP3.LUT R56, R36, R56, RZ, 0xfc, !PT ;  /* 0x0000003824387212 */ /* 0x000fe200078efcff */
[----:B------:R-:W-:Y:S01]  /*4240*/  FMUL R16, R16, UR30 ;  /* 0x0000001e10107c20 */ /* 0x000fe20008400000 */
[C---:B------:R-:W-:Y:S02]  /*4250*/  @P0 LEA R36, P2, R4.reuse, UR24, 0x3 ;  /* 0x0000001804240c11 */ /* 0x040fe4000f8418ff */
[----:B------:R-:W-:Y:S02]  /*4260*/  LOP3.LUT R42, R37, R51, RZ, 0xfc, !PT ;  /* 0x00000033252a7212 */ /* 0x000fe400078efcff */
[----:B------:R-:W-:Y:S01]  /*4270*/  @P0 LEA.HI.X R37, R4, UR25, R5, 0x3, P2 ;  /* 0x0000001904250c11 */ /* 0x000fe200090f1c05 */
[----:B------:R-:W-:Y:S01]  /*4280*/  F2F.F16.F32 R35, R35 ;  /* 0x0000002300237304 */ /* 0x000fe20000200800 */
[----:B-1----:R-:W-:Y:S01]  /*4290*/  IMAD.WIDE.U32 R4, R26, 0x10000, RZ ;  /* 0x000100001a047825 */ /* 0x002fe200078e00ff */
[----:B0-----:R-:W-:Y:S01]  /*42a0*/  SHF.L.U32 R45, R29, 0x10, RZ ;  /* 0x000000101d2d7819 */ /* 0x001fe200000006ff */
[----:B------:R-:W-:Y:S03]  /*42b0*/  BSSY.RECONVERGENT B0, `(.L_x_25152) ;  /* 0x0000033000007945 */ /* 0x000fe60003800200 */
[----:B---3--:R-:W-:-:S02]  /*42c0*/  LOP3.LUT R5, R45, R5, R32, 0xfe, !PT ;  /* 0x000000052d057212 */ /* 0x008fc400078efe20 */
[----:B------:R-:W0:Y:S08]  /*42d0*/  F2F.F16.F32 R17, R17 ;  /* 0x0000001100117304 */ /* 0x000e300000200800 */
[----:B------:R-:W-:Y:S01]  /*42e0*/  F2F.F16.F32 R24, R24 ;  /* 0x0000001800187304 */ /* 0x000fe20000200800 */
[----:B0-----:R-:W-:-:S07]  /*42f0*/  LOP3.LUT R4, R4, R17, RZ, 0xfc, !PT ;  /* 0x0000001104047212 */ /* 0x001fce00078efcff */
[----:B------:R-:W0:Y:S08]  /*4300*/  F2F.F16.F32 R30, R30 ;  /* 0x0000001e001e7304 */ /* 0x000e300000200800 */
[----:B------:R1:W3:Y:S08]  /*4310*/  F2F.F16.F32 R51, R12 ;  /* 0x0000000c00337304 */ /* 0x0002f00000200800 */
[----:B------:R-:W4:Y:S01]  /*4320*/  F2F.F16.F32 R40, R40 ;  /* 0x0000002800287304 */ /* 0x000f220000200800 */
[----:B-1----:R-:W-:-:S07]  /*4330*/  LOP3.LUT R12, R55, R18, RZ, 0xfc, !PT ;  /* 0x00000012370c7212 */ /* 0x002fce00078efcff */
[----:B------:R-:W1:Y:S08]  /*4340*/  F2F.F16.F32 R25, R25 ;  /* 0x0000001900197304 */ /* 0x000e700000200800 */
[----:B------:R-:W0:Y:S08]  /*4350*/  F2F.F16.F32 R41, R41 ;  /* 0x0000002900297304 */ /* 0x000e300000200800 */
[----:B------:R0:W0:Y:S01]  /*4360*/  F2F.F16.F32 R61, R16 ;  /* 0x00000010003d7304 */ /* 0x0000220000200800 */
        /* <DEDUP_REMOVED lines=25> */
[----:B------:R-:W1:Y:S01]  /*4500*/  F2F.F16.F32 R59, R59 ;  /* 0x0000003b003b7304 */ /* 0x000e620000200800 */
        /* <DEDUP_REMOVED lines=13> */
.L_x_25153:
[----:B------:R-:W-:Y:S05]  /*45e0*/  BSYNC.RECONVERGENT B0 ;  /* 0x0000000000007941 */ /* 0x000fea0003800200 */
.L_x_25152:
[----:B------:R-:W-:Y:S01]  /*45f0*/  FMUL R31, R31, UR30 ;  /* 0x0000001e1f1f7c20 */ /* 0x000fe20008400000 */
[----:B0-----:R-:W-:Y:S01]  /*4600*/  HADD2.F32 R17, -RZ, R0.H0_H0 ;  /* 0x20000000ff117230 */ /* 0x001fe20000004100 */
[----:B------:R-:W-:Y:S01]  /*4610*/  BSSY.RECONVERGENT B0, `(.L_x_25154) ;  /* 0x0000012000007945 */ /* 0x000fe20003800200 */
[----:B------:R-:W-:Y:S01]  /*4620*/  IMAD.WIDE.U32 R2, R40, 0x10000, RZ ;  /* 0x0001000028027825 */ /* 0x000fe200078e00ff */
[----:B------:R0:W2:Y:S03]  /*4630*/  F2F.F16.F32 R58, R31 ;  /* 0x0000001f003a7304 */ /* 0x0000a60000200800 */
        /* <DEDUP_REMOVED lines=15> */
.L_x_25155:
[----:B------:R-:W-:Y:S05]  /*4730*/  BSYNC.RECONVERGENT B0 ;  /* 0x0000000000007941 */ /* 0x000fea0003800200 */
.L_x_25154:
[----:B------:R-:W1:Y:S01]  /*4740*/  F2F.F16.F32 R63, R63 ;  /* 0x0000003f003f7304 */ /* 0x000e620000200800 */
        /* <DEDUP_REMOVED lines=17> */
.L_x_25157:
[----:B------:R-:W-:Y:S05]  /*4860*/  BSYNC.RECONVERGENT B0 ;  /* 0x0000000000007941 */ /* 0x000fea0003800200 */
.L_x_25156:
        /* <DEDUP_REMOVED lines=31> */
.L_x_25159:
[----:B------:R-:W-:Y:S05]  /*4a60*/  BSYNC.RECONVERGENT B0 ;  /* 0x0000000000007941 */ /* 0x000fea0003800200 */
.L_x_25158:
        /* <DEDUP_REMOVED lines=364> */
[----:B------:R-:W0:Y:S01]  /*6130*/  F2F.F16.F32 R43, R43 ;  /* 0x0000002b002b7304 */ /* 0x000e220000200800 */
[----:B------:R-:W-:Y:S01]  /*6140*/  FMUL R36, R34, R41 ;  /* 0x0000002922247220 */ /* 0x000fe20000400000 */
[----:B------:R-:W-:Y:S01]  /*6150*/  BSSY.RECONVERGENT B0, `(.L_x_25160) ;  /* 0x0000017000007945 */ /* 0x000fe20003800200 */
[----:B------:R-:W-:Y:S01]  /*6160*/  FMNMX3 R52, |R52|, R32, |R67|, !PT ;  /* 0x0000002034347276 */ /* 0x000fe20007800643 */
[----:B------:R-:W-:-:S04]  /*6170*/  FMUL R47, R40, R31 ;  /* 0x0000001f282f7220 */ /* 0x000fc80000400000 */
[----:B------:R-:W1:Y:S08]  /*6180*/  F2F.F16.F32 R46, R46 ;  /* 0x0000002e002e7304 */ /* 0x000e700000200800 */
[----:B------:R-:W2:Y:S08]  /*6190*/  F2F.F16.F32 R58, R58 ;  /* 0x0000003a003a7304 */ /* 0x000eb00000200800 */
[----:B------:R-:W3:Y:S08]  /*61a0*/  F2F.F16.F32 R49, R49 ;  /* 0x0000003100317304 */ /* 0x000ef00000200800 */
[----:B------:R-:W4:Y:S08]  /*61b0*/  F2F.F16.F32 R28, R28 ;  /* 0x0000001c001c7304 */ /* 0x000f300000200800 */
[----:B------:R-:W0:Y:S08]  /*61c0*/  F2F.F16.F32 R27, R27 ;  /* 0x0000001b001b7304 */ /* 0x000e300000200800 */
[----:B------:R-:W0:Y:S08]  /*61d0*/  F2F.F16.F32 R37, R37 ;  /* 0x0000002500257304 */ /* 0x000e300000200800 */
[----:B------:R-:W0:Y:S08]  /*61e0*/  F2F.F16.F32 R0, R0 ;  /* 0x0000000000007304 */ /* 0x000e300000200800 */
[----:B------:R1:W0:Y:S02]  /*61f0*/  F2F.F16.F32 R20, R30 ;  /* 0x0000001e00147304 */ /* 0x0002240000200800 */
        /* <DEDUP_REMOVED lines=12> */
.L_x_25161:
[----:B------:R-:W-:Y:S05]  /*62c0*/  BSYNC.RECONVERGENT B0 ;  /* 0x0000000000007941 */ /* 0x000fea0003800200 */
.L_x_25160:
[----:B------:R-:W1:Y:S01]  /*62d0*/  F2F.F16.F32 R22, R22 ;  /* 0x0000001600167304 */ /* 0x000e620000200800 */
        /* <DEDUP_REMOVED lines=11> */
.L_x_25163:
[----:B------:R-:W-:Y:S05]  /*6390*/  BSYNC.RECONVERGENT B0 ;  /* 0x0000000000007941 */ /* 0x000fea0003800200 */
.L_x_25162:
[----:B------:R-:W-:Y:S01]  /*63a0*/  FMUL R62, R36, UR30 ;  /* 0x0000001e243e7c20 */ /* 0x000fe20008400000 */
[----:B------:R-:W-:-:S04]  /*63b0*/  IMAD.WIDE.U32 R58, R58, 0x10000, RZ ;  /* 0x000100003a3a7825 */ /* 0x000fc800078e00ff */
[----:B------:R-:W-:Y:S01]  /*63c0*/  FMUL R40, R60, UR30 ;  /* 0x0000001e3c287c20 */ /* 0x000fe20008400000 */
[----:B------:R-:W-:Y:S01]  /*63d0*/  FMNMX3 R52, |R54|, R52, |R61|, !PT ;  /* 0x0000003436347276 */ /* 0x000fe2000780063d */
[----:B------:R-:W-:Y:S01]  /*63e0*/  BSSY.RECONVERGENT B0, `(.L_x_25164) ;  /* 0x000001f000007945 */ /* 0x000fe20003800200 */
[----:B0-2---:R-:W-:Y:S01]  /*63f0*/  IMAD.WIDE.U32 R32, R49, 0x10000, RZ ;  /* 0x0001000031207825 */ /* 0x005fe200078e00ff */
[----:B------:R-:W0:Y:S01]  /*6400*/  F2F.F16.F32 R62, R62 ;  /* 0x0000003e003e7304 */ /* 0x000e220000200800 */
[----:B------:R-:W-:Y:S02]  /*6410*/  LOP3.LUT R30, R58, R43, RZ, 0xfc, !PT ;  /* 0x0000002b3a1e7212 */ /* 0x000fe400078efcff */
[----:B------:R-:W-:Y:S01]  /*6420*/  FMUL R43, R47, UR30 ;  /* 0x0000001e2f2b7c20 */ /* 0x000fe20008400000 */
[----:B------:R-:W-:Y:S01]  /*6430*/  FMUL R49, R29, R50 ;  /* 0x000000321d317220 */ /* 0x000fe20000400000 */
[----:B------:R-:W-:Y:S01]  /*6440*/  LOP3.LUT R32, R32, R46, RZ, 0xfc, !PT ;  /* 0x0000002e20207212 */ /* 0x000fe200078efcff */
[----:B------:R-:W-:Y:S01]  /*6450*/  FMUL R46, R61, UR30 ;  /* 0x0000001e3d2e7c20 */ /* 0x000fe20008400000 */
[----:B------:R-:W-:Y:S01]  /*6460*/  FMUL R29, R53, UR30 ;  /* 0x0000001e351d7c20 */ /* 0x000fe20008400000 */
[----:B------:R-:W-:Y:S01]  /*6470*/  SHF.L.U32 R31, R27, 0x10, RZ ;  /* 0x000000101b1f7819 */ /* 0x000fe200000006ff */
[----:B------:R-:W2:Y:S03]  /*6480*/  F2F.F16.F32 R40, R40 ;  /* 0x0000002800287304 */ /* 0x000ea60000200800 */
[----:B------:R-:W-:-:S02]  /*6490*/  LOP3.LUT R31, R31, R59, R28, 0xfe, !PT ;  /* 0x0000003b1f1f7212 */ /* 0x000fc400078efe1c */
[----:B0-----:R-:W-:-:S03]  /*64a0*/  SHF.L.U32 R41, R62, 0x10, RZ ;  /* 0x000000103e297819 */ /* 0x001fc600000006ff */
[----:B------:R-:W0:Y:S01]  /*64b0*/  F2F.F16.F32 R43, R43 ;  /* 0x0000002b002b7304 */ /* 0x000e220000200800 */
[----:B--2---:R-:W-:-:S07]  /*64c0*/  LOP3.LUT R33, R40, R33, R41, 0xfe, !PT ;  /* 0x0000002128217212 */ /* 0x004fce00078efe29 */
[----:B------:R-:W2:Y:S08]  /*64d0*/  F2F.F16.F32 R46, R46 ;  /* 0x0000002e002e7304 */ /* 0x000eb00000200800 */
[----:B------:R3:W4:Y:S01]  /*64e0*/  F2F.F16.F32 R54, R29 ;  /* 0x0000001d00367304 */ /* 0x0007220000200800 */
        /* <DEDUP_REMOVED lines=14> */
.L_x_25165:
[----:B------:R-:W-:Y:S05]  /*65d0*/  BSYNC.RECONVERGENT B0 ;  /* 0x0000000000007941 */ /* 0x000fea0003800200 */
.L_x_25164:
[----:B------:R-:W-:Y:S01]  /*65e0*/  FMUL R50, R49, UR30 ;  /* 0x0000001e31327c20 */ /* 0x000fe20008400000 */
[----:B01-3--:R-:W-:Y:S01]  /*65f0*/  IMAD.WIDE.U32 R28, R22, 0x10000, RZ ;  /* 0x00010000161c7825 */ /* 0x00bfe200078e00ff */
[----:B------:R-:W-:Y:S01]  /*6600*/  BSSY.RECONVERGENT B0, `(.L_x_25166) ;  /* 0x0000012000007945 */ /* 0x000fe20003800200 */
[----:B------:R-:W-:Y:S02]  /*6610*/  SHF.L.U32 R41, R43, 0x10, RZ ;  /* 0x000000102b297819 */ /* 0x000fe400000006ff */
[----:B-----5:R-:W-:Y:S01]  /*6620*/  HADD2.F32 R40, -RZ, R2.H0_H0 ;  /* 0x20000002ff287230 */ /* 0x020fe20000004100 */
[----:B------:R-:W0:Y:S01]  /*6630*/  F2F.F16.F32 R50, R50 ;  /* 0x0000003200327304 */ /* 0x000e220000200800 */
        /* <DEDUP_REMOVED lines=14> */
.L_x_25167:
[----:B------:R-:W-:Y:S05]  /*6720*/  BSYNC.RECONVERGENT B0 ;  /* 0x0000000000007941 */ /* 0x000fea0003800200 */
.L_x_25166:
        /* <DEDUP_REMOVED lines=348> */
[----:B------:R-:W-:Y:S08]  /*7cf0*/  F2F.F16.F32 R54, R54 ;  /* 0x0000003600367304 */ /* 0x000ff00000200800 */
[----:B------:R-:W0:Y:S08]  /*7d00*/  MUFU.RCP R27, R27 ;  /* 0x0000001b001b7308 */ /* 0x000e300000001000 */
[----:B------:R-:W-:Y:S01]  /*7d10*/  F2F.F16.F32 R0, R0 ;  /* 0x0000000000007304 */ /* 0x000fe20000200800 */
        /* <DEDUP_REMOVED lines=11> */
[----:B------:R-:W0:Y:S01]  /*7dd0*/  F2F.F16.F32 R59, R59 ;  /* 0x0000003b003b7304 */ /* 0x000e220000200800 */
[-C--:B------:R-:W-:Y:S01]  /*7de0*/  FFMA R37, R62, R15.reuse, 0.5 ;  /* 0x3f0000003e257423 */ /* 0x080fe2000000000f */
[----:B------:R-:W-:Y:S01]  /*7df0*/  FMNMX3 R20, |R3|, R20, |R14|, !PT ;  /* 0x0000001403147276 */ /* 0x000fe2000780060e */
[----:B------:R-:W-:Y:S01]  /*7e00*/  FFMA R64, R64, R15, 0.5 ;  /* 0x3f00000040407423 */ /* 0x000fe2000000000f */
[----:B------:R-:W-:Y:S01]  /*7e10*/  ISETP.GE.U32.OR P0, PT, R51, UR26, P0 ;  /* 0x0000001a33007c0c */ /* 0x000fe20008706470 */
[----:B------:R-:W-:Y:S01]  /*7e20*/  FMUL R36, R8, UR30 ;  /* 0x0000001e08247c20 */ /* 0x000fe20008400000 */
[----:B------:R-:W-:Y:S01]  /*7e30*/  FMNMX3 R20, |R46|, R20, |R47|, !PT ;  /* 0x000000142e147276 */ /* 0x000fe2000780062f */
[----:B------:R-:W-:Y:S01]  /*7e40*/  FMUL R46, R40, UR30 ;  /* 0x0000001e282e7c20 */ /* 0x000fe20008400000 */
[----:B------:R-:W1:Y:S01]  /*7e50*/  F2F.F16.F32 R53, R53 ;  /* 0x0000003500357304 */ /* 0x000e620000200800 */
[----:B------:R-:W-:Y:S01]  /*7e60*/  FMUL R51, R18, UR30 ;  /* 0x0000001e12337c20 */ /* 0x000fe20008400000 */
[----:B------:R-:W-:Y:S01]  /*7e70*/  IADD3 R6, P1, PT, R6, UR14, RZ ;  /* 0x0000000e06067c10 */ /* 0x000fe2000ff3e0ff */
[----:B------:R-:W-:Y:S01]  /*7e80*/  FMUL R37, R60, R37 ;  /* 0x000000253c257220 */ /* 0x000fe20000400000 */
[----:B------:R-:W-:-:S02]  /*7e90*/  FMUL R60, R14, UR30 ;  /* 0x0000001e0e3c7c20 */ /* 0x000fc40008400000 */
[----:B------:R-:W-:Y:S01]  /*7ea0*/  IADD3.X R7, PT, PT, R7, UR15, RZ, P1, !PT ;  /* 0x0000000f07077c10 */ /* 0x000fe20008ffe4ff */
[----:B0-----:R-:W-:Y:S01]  /*7eb0*/  IMAD.WIDE.U32 R2, R59, 0x10000, RZ ;  /* 0x000100003b027825 */ /* 0x001fe200078e00ff */
[----:B------:R-:W0:Y:S01]  /*7ec0*/  F2F.F16.F32 R19, R19 ;  /* 0x0000001300137304 */ /* 0x000e220000200800 */
[----:B-1----:R-:W-:-:S07]  /*7ed0*/  SHF.L.U32 R49, R53, 0x10, RZ ;  /* 0x0000001035317819 */ /* 0x002fce00000006ff */
[----:B------:R-:W1:Y:S01]  /*7ee0*/  F2F.F16.F32 R27, R27 ;  /* 0x0000001b001b7304 */ /* 0x000e620000200800 */
[----:B------:R-:W-:Y:S01]  /*7ef0*/  LOP3.LUT R3, R49, R3, R54, 0xfe, !PT ;  /* 0x0000000331037212 */ /* 0x000fe200078efe36 */
[-C--:B------:R-:W-:Y:S01]  /*7f00*/  FFMA R49, R48, R15.reuse, 0.5 ;  /* 0x3f00000030317423 */ /* 0x080fe2000000000f */
[----:B------:R-:W-:Y:S01]  /*7f10*/  FMUL R48, R47, UR30 ;  /* 0x0000001e2f307c20 */ /* 0x000fe20008400000 */
[----:B------:R-:W-:Y:S01]  /*7f20*/  FFMA R15, R58, R15, 0.5 ;  /* 0x3f0000003a0f7423 */ /* 0x000fe2000000000f */
[----:B------:R-:W2:Y:S01]  /*7f30*/  S2R R47, SR_TID.X ;  /* 0x00000000002f7919 */ /* 0x000ea20000002100 */
[----:B------:R-:W-:Y:S01]  /*7f40*/  FMUL R40, R52, R49 ;  /* 0x0000003134287220 */ /* 0x000fe20000400000 */
[----:B------:R-:W-:Y:S01]  /*7f50*/  FMUL R49, R61, R64 ;  /* 0x000000403d317220 */ /* 0x000fe20000400000 */
[----:B------:R-:W3:Y:S01]  /*7f60*/  F2F.F16.F32 R43, R43 ;  /* 0x0000002b002b7304 */ /* 0x000ee20000200800 */
[----:B0-----:R-:W-:Y:S01]  /*7f70*/  LOP3.LUT R2, R2, R19, RZ, 0xfc, !PT ;  /* 0x0000001302027212 */ /* 0x001fe200078efcff */
[----:B------:R-:W-:Y:S01]  /*7f80*/  FMUL R52, R40, UR30 ;  /* 0x0000001e28347c20 */ /* 0x000fe20008400000 */
[----:B------:R-:W-:Y:S01]  /*7f90*/  FMUL R58, R49, UR30 ;  /* 0x0000001e313a7c20 */ /* 0x000fe20008400000 */
[----:B------:R-:W-:-:S04]  /*7fa0*/  FMUL R50, R50, R15 ;  /* 0x0000000f32327220 */ /* 0x000fc80000400000 */
[----:B------:R-:W0:Y:S08]  /*7fb0*/  F2F.F16.F32 R36, R36 ;  /* 0x0000002400247304 */ /* 0x000e300000200800 */
[----:B------:R-:W4:Y:S08]  /*7fc0*/  F2F.F16.F32 R46, R46 ;  /* 0x0000002e002e7304 */ /* 0x000f300000200800 */
[----:B------:R-:W0:Y:S08]  /*7fd0*/  F2F.F16.F32 R48, R48 ;  /* 0x0000003000307304 */ /* 0x000e300000200800 */
[----:B------:R-:W0:Y:S08]  /*7fe0*/  F2F.F16.F32 R52, R52 ;  /* 0x0000003400347304 */ /* 0x000e300000200800 */
[----:B------:R-:W0:Y:S08]  /*7ff0*/  F2F.F16.F32 R58, R58 ;  /* 0x0000003a003a7304 */ /* 0x000e300000200800 */
[----:B------:R-:W0:Y:S01]  /*8000*/  F2F.F16.F32 R51, R51 ;  /* 0x0000003300337304 */ /* 0x000e220000200800 */
        /* <DEDUP_REMOVED lines=8> */
.L_x_25169:
[----:B------:R-:W-:Y:S05]  /*8090*/  BSYNC.RECONVERGENT B0 ;  /* 0x0000000000007941 */ /* 0x000fea0003800200 */
.L_x_25168:
[----:B------:R-:W2:Y:S01]  /*80a0*/  F2F.F16.F32 R60, R60 ;  /* 0x0000003c003c7304 */ /* 0x000ea20000200800 */
        /* <DEDUP_REMOVED lines=11> */
.L_x_25171:
[----:B------:R-:W-:Y:S05]  /*8160*/  BSYNC.RECONVERGENT B0 ;  /* 0x0000000000007941 */ /* 0x000fea0003800200 */
.L_x_25170:
[----:B------:R-:W-:Y:S01]  /*8170*/  FMUL R59, R37, UR30 ;  /* 0x0000001e253b7c20 */ /* 0x000fe20008400000 */
[----:B------:R-:W-:Y:S01]  /*8180*/  BSSY.RECONVERGENT B0, `(.L_x_25172) ;  /* 0x0000011000007945 */ /* 0x000fe20003800200 */
[----:B------:R-:W-:-:S04]  /*8190*/  FMUL R61, R50, UR30 ;  /* 0x0000001e323d7c20 */ /* 0x000fc80008400000 */
[----:B------:R-:W4:Y:S01]  /*81a0*/  F2F.F16.F32 R59, R59 ;  /* 0x0000003b003b7304 */ /* 0x000f220000200800 */
        /* <DEDUP_REMOVED lines=14> */
.L_x_25173:
[----:B------:R-:W-:Y:S05]  /*8290*/  BSYNC.RECONVERGENT B0 ;  /* 0x0000000000007941 */ /* 0x000fea0003800200 */
.L_x_25172:
[----:B01-3--:R0:W1:Y:S01]  /*82a0*/  F2F.F16.F32 R19, R61 ;  /* 0x0000003d00137304 */ /* 0x00b0620000200800 */
        /* <DEDUP_REMOVED lines=14> */
.L_x_25175:
[----:B------:R-:W-:Y:S05]  /*8390*/  BSYNC.RECONVERGENT B0 ;  /* 0x0000000000007941 */ /* 0x000fea0003800200 */
.L_x_25174:
        /* <DEDUP_REMOVED lines=74> */
.L_x_25180:
        /* <DEDUP_REMOVED lines=48> */
.L_x_25179:
[----:B------:R-:W-:Y:S05]  /*8b40*/  BSYNC.RECONVERGENT B1 ;  /* 0x0000000000017941 */ /* 0x000fea0003800200 */
.L_x_25178:
        /* <DEDUP_REMOVED lines=35> */
.L_x_25177:
[----:B------:R-:W-:Y:S05]  /*8d80*/  BSYNC.RECONVERGENT B0 ;  /* 0x0000000000007941 */ /* 0x000fea0003800200 */
.L_x_25176:
        /* <DEDUP_REMOVED lines=29> */
.L_x_25185:
        /* <DEDUP_REMOVED lines=48> */
.L_x_25184:
[----:B------:R-:W-:Y:S05]  /*9260*/  BSYNC.RECONVERGENT B1 ;  /* 0x0000000000017941 */ /* 0x000fea0003800200 */
.L_x_25183:
        /* <DEDUP_REMOVED lines=35> */
.L_x_25182:
[----:B------:R-:W-:Y:S05]  /*94a0*/  BSYNC.RECONVERGENT B0 ;  /* 0x0000000000007941 */ /* 0x000fea0003800200 */
.L_x_25181:
        /* <DEDUP_REMOVED lines=28> */
.L_x_25190:
        /* <DEDUP_REMOVED lines=48> */
.L_x_25189:
[----:B------:R-:W-:Y:S05]  /*9970*/  BSYNC.RECONVERGENT B1 ;  /* 0x0000000000017941 */ /* 0x000fea0003800200 */
.L_x_25188:
        /* <DEDUP_REMOVED lines=35> */
.L_x_25187:
[----:B------:R-:W-:Y:S05]  /*9bb0*/  BSYNC.RECONVERGENT B0 ;  /* 0x0000000000007941 */ /* 0x000fea0003800200 */
.L_x_25186:
        /* <DEDUP_REMOVED lines=26> */
.L_x_25195:
        /* <DEDUP_REMOVED lines=48> */
.L_x_25194:
[----:B------:R-:W-:Y:S05]  /*a060*/  BSYNC.RECONVERGENT B1 ;  /* 0x0000000000017941 */ /* 0x000fea0003800200 */
.L_x_25193:
        /* <DEDUP_REMOVED lines=35> */
.L_x_25192:
[----:B------:R-:W-:Y:S05]  /*a2a0*/  BSYNC.RECONVERGENT B0 ;  /* 0x0000000000007941 */ /* 0x000fea0003800200 */
.L_x_25191:
        /* <DEDUP_REMOVED lines=39> */
.L_x_25204:
[----:B------:R-:W-:Y:S02]  /*a520*/  ISETP.NE.AND P0, PT, R47, RZ, PT ;  /* 0x000000ff2f00720c */ /* 0x000fe40003f05270 */
[----:B-1----:R-:W-:-:S11]  /*a530*/  FMNMX R5, R2, R5, !PT ;  /* 0x0000000502057209 */ /* 0x002fd60007800000 */
[----:B------:R-:W-:Y:S05]  /*a540*/  @P0 BRA `(.L_x_25197) ;  /* 0x0000000000080947 */ /* 0x000fea0003800000 */
[----:B0-----:R-:W0:Y:S02]  /*a550*/  LDC.64 R2, c[0x0][0x3a8] ;  /* 0x0000ea00ff027b82 */ /* 0x001e240000000a00 */
[----:B0-----:R1:W-:Y:S02]  /*a560*/  REDG.E.MAX.S32.STRONG.GPU desc[UR22][R2.64], R5 ;  /* 0x000000050200798e */ /* 0x0013e4000d12e316 */
.L_x_25197:
[----:B------:R-:W-:Y:S05]  /*a570*/  BSYNC B0 ;  /* 0x0000000000007941 */ /* 0x000fea0003800000 */
.L_x_25196:
        /* <DEDUP_REMOVED lines=11> */
[----:B--234-:R-:W-:Y:S05]  /*a630*/  CALL.REL.NOINC `($__internal_617_$__cuda_sm20_rcp_rn_f32_slowpath) ;  /* 0x0000000400987944 */ /* 0x01cfea0003c00000 */
[----:B------:R-:W-:Y:S05]  /*a640*/  BRA `(.L_x_25200) ;  /* 0x0000000000147947 */ /* 0x000fea0003800000 */
.L_x_25199:
[----:B01----:R-:W0:Y:S01]  /*a650*/  MUFU.RCP R5, UR30 ;  /* 0x0000001e00057d08 */ /* 0x003e220008001000 */
[----:B------:R-:W-:-:S05]  /*a660*/  MOV R0, UR30 ;  /* 0x0000001e00007c02 */ /* 0x000fca0008000f00 */
[----:B0-----:R-:W-:-:S04]  /*a670*/  FFMA R0, R5, R0, -1 ;  /* 0xbf80000005007423 */ /* 0x001fc80000000000 */
[----:B------:R-:W-:-:S04]  /*a680*/  FADD.FTZ R0, -R0, -RZ ;  /* 0x800000ff00007221 */ /* 0x000fc80000010100 */
[----:B------:R-:W-:-:S07]  /*a690*/  FFMA R5, R5, R0, R5 ;  /* 0x0000000005057223 */ /* 0x000fce0000000005 */
.L_x_25200:
[----:B--234-:R-:W0:Y:S02]  /*a6a0*/  LDC.64 R2, c[0x0][0x3b0] ;  /* 0x0000ec00ff027b82 */ /* 0x01ce240000000a00 */
[----:B0-----:R-:W-:Y:S01]  /*a6b0*/  STG.E desc[UR22][R2.64], R5 ;  /* 0x0000000502007986 */ /* 0x001fe2000c101916 */
[----:B------:R-:W-:Y:S05]  /*a6c0*/  EXIT ;  /* 0x000000000000794d */ /* 0x000fea0003800000 */
.L_x_25198:
[----:B------:R-:W-:Y:S01]  /*a6d0*/  HFMA2 R7, -RZ, RZ, 0, 2.384185791015625e-07 ;  /* 0x00000004ff077431 */ /* 0x000fe200000001ff */
[----:B------:R-:W-:Y:S02]  /*a6e0*/  MOV R9, 0x1f ;  /* 0x0000001f00097802 */ /* 0x000fe40000000f00 */
[----:B------:R-:W-:-:S07]  /*a6f0*/  MOV R4, 0xffffffff ;  /* 0xffffffff00047802 */ /* 0x000fce0000000f00 */
[----:B01----:R-:W-:Y:S05]  /*a700*/  WARPSYNC.COLLECTIVE R4, `(.L_x_25201) ;  /* 0x0000000004087348 */ /* 0x003fea0003c00000 */
[----:B-1----:R1:W2:Y:S02]  /*a710*/  SHFL.DOWN P0, R5, R0, R7, R9 ;  /* 0x0800000700057389 */ /* 0x0022a40000000009 */
[----:B012---:R-:W-:Y:S05]  /*a720*/  ENDCOLLECTIVE ;  /* 0x000000000000791b */ /* 0x007fea0003800000 */
.L_x_25201:
[----:B------:R-:W-:Y:S01]  /*a730*/  HFMA2 R7, -RZ, RZ, 0, 1.1920928955078125e-07 ;  /* 0x00000002ff077431 */ /* 0x000fe200000001ff */
[----:B------:R-:W-:-:S04]  /*a740*/  MOV R3, R5 ;  /* 0x0000000500037202 */ /* 0x000fc80000000f00 */
[----:B------:R-:W-:-:S04]  /*a750*/  FMNMX R3, R3, R0, !PT ;  /* 0x0000000003037209 */ /* 0x000fc80007800000 */
[----:B------:R-:W-:-:S07]  /*a760*/  MOV R0, R3 ;  /* 0x0000000300007202 */ /* 0x000fce0000000f00 */
[----:B------:R-:W-:Y:S05]  /*a770*/  WARPSYNC.COLLECTIVE R4, `(.L_x_25202) ;  /* 0x0000000004087348 */ /* 0x000fea0003c00000 */
[----:B------:R0:W1:Y:S02]  /*a780*/  SHFL.DOWN P0, R5, R0, R7, R9 ;  /* 0x0800000700057389 */ /* 0x0000640000000009 */
[----:B01----:R-:W-:Y:S05]  /*a790*/  ENDCOLLECTIVE ;  /* 0x000000000000791b */ /* 0x003fea0003800000 */
.L_x_25202:
[----:B------:R-:W-:Y:S01]  /*a7a0*/  HFMA2 R7, -RZ, RZ, 0, 5.9604644775390625e-08 ;  /* 0x00000001ff077431 */ /* 0x000fe200000001ff */
[----:B------:R-:W-:-:S04]  /*a7b0*/  MOV R2, R5 ;  /* 0x0000000500027202 */ /* 0x000fc80000000f00 */
[----:B------:R-:W-:-:S04]  /*a7c0*/  FMNMX R2, R3, R2, !PT ;  /* 0x0000000203027209 */ /* 0x000fc80007800000 */
[----:B------:R-:W-:-:S07]  /*a7d0*/  MOV R0, R2 ;  /* 0x0000000200007202 */ /* 0x000fce0000000f00 */
[----:B------:R-:W-:Y:S05]  /*a7e0*/  WARPSYNC.COLLECTIVE R4, `(.L_x_25203) ;  /* 0x0000000004087348 */ /* 0x000fea0003c00000 */
[----:B------:R0:W1:Y:S02]  /*a7f0*/  SHFL.DOWN P0, R5, R0, R7, R9 ;  /* 0x0800000700057389 */ /* 0x0000640000000009 */
[----:B01----:R-:W-:Y:S05]  /*a800*/  ENDCOLLECTIVE ;  /* 0x000000000000791b */ /* 0x003fea0003800000 */
.L_x_25203:
[----:B------:R-:W-:Y:S05]  /*a810*/  BRA `(.L_x_25204) ;  /* 0xfffffffc00407947 */ /* 0x000fea000383ffff */
        .weak           $__internal_616_$__cuda_sm20_div_u64
        .type           $__internal_616_$__cuda_sm20_div_u64,@function
        .size           $__internal_616_$__cuda_sm20_div_u64,($__internal_617_$__cuda_sm20_rcp_rn_f32_slowpath - $__internal_616_$__cuda_sm20_div_u64)
$__internal_616_$__cuda_sm20_div_u64:
        /* <DEDUP_REMOVED lines=71> */
[----:B------:R-:W-:Y:S11]  /*ac90*/  RET.REL.NODEC R2 `(_ZN18transformer_engine6detail38cast_transpose_fused_kernel_notalignedILb0ELb0ELb1EfNS_16CTDBiasDActParamI6__halfS3_S3_fEELi4ELi4ENS_5EmptyEXadL_ZNS_4geluIffEET_T0_RKS5_EEEEvT3_mmm) ;  /* 0xffffff5002d87950 */ /* 0x000ff60003c3ffff */
        .weak           $__internal_617_$__cuda_sm20_rcp_rn_f32_slowpath
        .type           $__internal_617_$__cuda_sm20_rcp_rn_f32_slowpath,@function
        .size           $__internal_617_$__cuda_sm20_rcp_rn_f32_slowpath,(.L_x_29918 - $__internal_617_$__cuda_sm20_rcp_rn_f32_slowpath)
$__internal_617_$__cuda_sm20_rcp_rn_f32_slowpath:
        /* <DEDUP_REMOVED lines=15> */
.L_x_25205:
        /* <DEDUP_REMOVED lines=33> */
.L_x_25207:
[----:B------:R0:W1:Y:S02]  /*afa0*/  MUFU.RCP R2, R0 ;  /* 0x0000000000027308 */ /* 0x0000640000001000 */
.L_x_25206:
[----:B------:R-:W-:Y:S01]  /*afb0*/  HFMA2 R3, -RZ, RZ, 0, 0 ;  /* 0x00000000ff037431 */ /* 0x000fe200000001ff */
[----:B-1-3--:R-:W-:Y:S02]  /*afc0*/  MOV R5, R2 ;  /* 0x0000000200057202 */ /* 0x00afe40000000f00 */
[----:B------:R-:W-:-:S04]  /*afd0*/  MOV R2, R7 ;  /* 0x0000000700027202 */ /* 0x000fc80000000f00 */
[----:B0-2---:R-:W-:Y:S05]  /*afe0*/  RET.REL.NODEC R2 `(_ZN18transformer_engine6detail38cast_transpose_fused_kernel_notalignedILb0ELb0ELb1EfNS_16CTDBiasDActParamI6__halfS3_S3_fEELi4ELi4ENS_5EmptyEXadL_ZNS_4geluIffEET_T0_RKS5_EEEEvT3_mmm) ;  /* 0xffffff5002047950 */ /* 0x005fea0003c3ffff */
.L_x_25208:
        /* <DEDUP_REMOVED lines=9> */
.L_x_29918:


//--------------------- .text._ZN18transformer_engine6detail38cast_transpose_fused_kernel_notalignedILb0ELb0ELb1EfNS_16CTDBiasDActParamI6__halfS3_ffEELi4ELi2ENS_5EmptyEXadL_ZNS_4geluIffEET_T0_RKS5_EEEEvT3_mmm --------------------------
	.section	.text._ZN18transformer_engine6detail38cast_transpose_fused_kernel_notalignedILb0ELb0ELb1EfNS_16CTDBiasDActParamI6__halfS3_ffEELi4ELi2ENS_5EmptyEXadL_ZNS_4geluIffEET_T0_RKS5_EEEEvT3_mmm,"ax",@progbits
	.align	128
        .global         _ZN18transformer_engine6detail38cast_transpose_fused_kernel_notalignedILb0ELb0ELb1EfNS_16CTDBiasDActParamI6__halfS3_ffEELi4ELi2ENS_5EmptyEXadL_ZNS_4geluIffEET_T0_RKS5_EEEEvT3_mmm
        .type           _ZN18transformer_engine6detail38cast_transpose_fused_kernel_notalignedILb0ELb0ELb1EfNS_16CTDBiasDActParamI6__halfS3_ffEELi4ELi2ENS_5EmptyEXadL_ZNS_4geluIffEET_T0_RKS5_EEEEvT3_mmm,@function
        .size           _ZN18transformer_engine6detail38cast_transpose_fused_kernel_notalignedILb0ELb0ELb1EfNS_16CTDBiasDActParamI6__halfS3_ffEELi4ELi2ENS_5EmptyEXadL_ZNS_4geluIffEET_T0_RKS5_EEEEvT3_mmm,(.L_x_29920 - _ZN18transformer_engine6detail38cast_transpose_fused_kernel_notalignedILb0ELb0ELb1EfNS_16CTDBiasDActParamI6__halfS3_ffEELi4ELi2ENS_5EmptyEXadL_ZNS_4geluIffEET_T0_RKS5_EEEEvT3_mmm)
        .other          _ZN18transformer_engine6detail38cast_transpose_fused_kernel_notalignedILb0ELb0ELb1EfNS_16CTDBiasDActParamI6__halfS3_ffEELi4ELi2ENS_5EmptyEXadL_ZNS_4geluIffEET_T0_RKS5_EEEEvT3_mmm,@"STO_CUDA_ENTRY STV_DEFAULT"
_ZN18transformer_engine6detail38cast_transpose_fused_kernel_notalignedILb0ELb0ELb1EfNS_16CTDBiasDActParamI6__halfS3_ffEELi4ELi2ENS_5EmptyEXadL_ZNS_4geluIffEET_T0_RKS5_EEEEvT3_mmm:
.text._ZN18transformer_engine6detail38cast_transpose_fused_kernel_notalignedILb0ELb0ELb1EfNS_16CTDBiasDActParamI6__halfS3_ffEELi4ELi2ENS_5EmptyEXadL_ZNS_4geluIffEET_T0_RKS5_EEEEvT3_mmm:
        /* <DEDUP_REMOVED lines=43> */
.L_x_25209:
[----:B------:R-:W-:-:S07]  /*02b0*/  MOV R4, 0x2d0 ;  /* 0x000002d000047802 */ /* 0x000fce0000000f00 */
[----:B------:R-:W-:Y:S05]  /*02c0*/  CALL.REL.NOINC `($__internal_618_$__cuda_sm20_div_u64) ;  /* 0x00000060001c7944 */ /* 0x000fea0003c00000 */
        /* <DEDUP_REMOVED lines=11> */
.L_x_25210:
        /* <DEDUP_REMOVED lines=12> */
[----:B------:R-:W-:-:S02]  /*0440*/  USHF.L.U64.HI UR18, UR19, 0x7, UR6 ;  /* 0x0000000713127899 */ /* 0x000fc40008010206 */
[----:B0-----:R-:W-:Y:S02]  /*0450*/  UIMAD.WIDE.U32 UR8, UR4, UR16, URZ ;  /* 0x00000010040872a5 */ /* 0x001fe4000f8e00ff */
[----:B------:R-:W-:Y:S02]  /*0460*/  UIMAD UR7, UR5, UR16, URZ ;  /* 0x00000010050772a4 */ /* 0x000fe4000f8e02ff */
[----:B------:R-:W-:Y:S02]  /*0470*/  USHF.R.U64 UR16, UR16, 0x2, UR17 ;  /* 0x0000000210107899 */ /* 0x000fe40008001211 */
[----:B-1----:R-:W-:Y:S02]  /*0480*/  USHF.R.U64 UR26, UR12, 0x1, UR13 ;  /* 0x000000010c1a7899 */ /* 0x002fe4000800120d */
[----:B------:R-:W-:Y:S02]  /*0490*/  USHF.R.U32.HI UR28, URZ, 0x2, UR17 ;  /* 0x00000002ff1c7899 */ /* 0x000fe40008011611 */
[----:B------:R-:W-:-:S02]  /*04a0*/  UIMAD UR20, UR4, UR17, UR7 ;  /* 0x00000011041472a4 */ /* 0x000fc4000f8e0207 */
[----:B------:R-:W-:Y:S02]  /*04b0*/  ULEA UR11, UP0, -UR19, UR16, 0x5 ;  /* 0x00000010130b7291 */ /* 0x000fe4000f8029ff */
[----:B------:R-:W-:Y:S01]  /*04c0*/  USHF.R.U32.HI UR27, URZ, 0x1, UR13 ;  /* 0x00000001ff1b7899 */ /* 0x000fe2000801160d */
[C---:B------:R-:W-:Y:S01]  /*04d0*/  IMAD R3, R16.reuse, UR28, RZ ;  /* 0x0000001c10037c24 */ /* 0x040fe2000f8e02ff */
[----:B------:R-:W-:Y:S01]  /*04e0*/  ULEA UR7, UP1, -UR4, UR26, 0x5 ;  /* 0x0000001a04077291 */ /* 0x000fe2000f8229ff */
[----:B------:R-:W-:Y:S01]  /*04f0*/  IMAD.WIDE.U32 R16, R16, UR16, RZ ;  /* 0x0000001010107c25 */ /* 0x000fe2000f8e00ff */
[----:B------:R-:W-:Y:S02]  /*0500*/  UIADD3.X UR15, UPT, UPT, ~UR15, UR28, URZ, UP0, !UPT ;  /* 0x0000001c0f0f7290 */ /* 0x000fe400087fe5ff */
[----:B------:R-:W-:Y:S02]  /*0510*/  UIADD3.X UR10, UPT, UPT, ~UR10, UR27, URZ, UP1, !UPT ;  /* 0x0000001b0a0a7290 */ /* 0x000fe40008ffe5ff */
[----:B------:R-:W-:Y:S01]  /*0520*/  UISETP.LT.U32.AND UP0, UPT, UR7, 0x20, UPT ;  /* 0x000000200700788c */ /* 0x000fe2000bf01070 */
[----:B------:R-:W-:Y:S01]  /*0530*/  IADD3 R26, PT, PT, R17, R3, RZ ;  /* 0x00000003111a7210 */ /* 0x000fe20007ffe0ff */
[----:B------:R-:W-:Y:S01]  /*0540*/  UISETP.LT.U32.AND UP1, UPT, UR11, 0x20, UPT ;  /* 0x000000200b00788c */ /* 0x000fe2000bf21070 */
[-C--:B------:R-:W-:Y:S01]  /*0550*/  IADD3 R8, P2, PT, R27, R16.reuse, RZ ;  /* 0x000000101b087210 */ /* 0x080fe20007f5e0ff */
[----:B------:R-:W-:Y:S01]  /*0560*/  UISETP.LT.U32.AND.EX UP0, UPT, UR10, URZ, UPT, UP0 ;  /* 0x000000ff0a00728c */ /* 0x000fe2000bf01100 */
[----:B------:R-:W-:Y:S01]  /*0570*/  IADD3 R20, P3, PT, R14, R16, RZ ;  /* 0x000000100e147210 */ /* 0x000fe20007f7e0ff */
[----:B------:R-:W-:-:S02]  /*0580*/  UISETP.LT.U32.AND.EX UP1, UPT, UR15, URZ, UPT, UP1 ;  /* 0x000000ff0f00728c */ /* 0x000fc4000bf21110 */
[----:B------:R-:W-:Y:S01]  /*0590*/  USEL UR21, UR7, 0x20, UP0 ;  /* 0x0000002007157887 */ /* 0x000fe20008000000 */
[----:B------:R-:W-:Y:S01]  /*05a0*/  IMAD.X R7, RZ, RZ, R26, P2 ;  /* 0x000000ffff077224 */ /* 0x000fe200010e061a */
[----:B------:R-:W-:Y:S01]  /*05b0*/  USEL UR15, UR11, 0x20, UP1 ;  /* 0x000000200b0f7887 */ /* 0x000fe20008800000 */
[----:B------:R-:W-:Y:S01]  /*05c0*/  IADD3.X R21, PT, PT, RZ, R26, RZ, P3, !PT ;  /* 0x0000001aff157210 */ /* 0x000fe20001ffe4ff */
        /* <DEDUP_REMOVED lines=35> */
[----:B0-----:R-:W-:-:S04]  /*0800*/  @!P1 CS2R R12, SRZ ;  /* 0x00000000000c9805 */ /* 0x001fc8000001ff00 */
[----:B------:R-:W-:Y:S01]  /*0810*/  @P1 IADD3 R9, PT, PT, R21, UR8, RZ ;  /* 0x0000000815091c10 */ /* 0x000fe2000fffe0ff */
[----:B-1----:R-:W5:Y:S01]  /*0820*/  @P2 LDG.E R6, desc[UR24][R18.64] ;  /* 0x0000001812062981 */ /* 0x002f62000c1e1900 */
[C---:B------:R-:W-:Y:S01]  /*0830*/  @P1 LEA R24, P3, R20.reuse, UR22, 0x3 ;  /* 0x0000001614181c11 */ /* 0x040fe2000f8618ff */
[----:B------:R-:W-:Y:S02]  /*0840*/  IMAD.MOV.U32 R33, RZ, RZ, 0x3c80f082 ;  /* 0x3c80f082ff217424 */ /* 0x000fe400078e00ff */
[----:B------:R-:W-:Y:S01]  /*0850*/  HFMA2 R32, -RZ, RZ, 1.875, 0 ;  /* 0x3f800000ff207431 */ /* 0x000fe200000001ff */
[----:B------:R-:W0:Y:S01]  /*0860*/  LDCU.128 UR8, c[0x0][0x390] ;  /* 0x00007200ff0877ac */ /* 0x000e220008000c00 */
[----:B------:R-:W-:-:S05]  /*0870*/  @P1 LEA.HI.X R25, R20, UR23, R9, 0x3, P3 ;  /* 0x0000001714191c11 */ /* 0x000fca00098f1c09 */
[----:B------:R1:W4:Y:S01]  /*0880*/  @P1 LDG.E.64 R12, desc[UR24][R24.64] ;  /* 0x00000018180c1981 */ /* 0x000322000c1e1b00 */
[----:B------:R-:W-:-:S04]  /*0890*/  IADD3 R17, P3, PT, R16, UR18, RZ ;  /* 0x0000001210117c10 */ /* 0x000fc8000ff7e0ff */
[----:B------:R-:W-:Y:S01]  /*08a0*/  IADD3.X R26, PT, PT, R26, UR20, RZ, P3, !PT ;  /* 0x000000141a1a7c10 */ /* 0x000fe20009ffe4ff */
[----:B0-----:R-:W-:-:S04]  /*08b0*/  ULEA UR8, UP0, UR17, UR8, 0x2 ;  /* 0x0000000811087291 */ /* 0x001fc8000f8010ff */
[----:B------:R-:W-:-:S03]  /*08c0*/  ULEA.HI.X UR9, UR17, UR9, UR7, 0x2, UP0 ;  /* 0x0000000911097291 */ /* 0x000fc600080f1407 */
[----:B------:R-:W-:Y:S01]  /*08d0*/  UMOV UR17, 0x3f800000 ;  /* 0x3f80000000117882 */ /* 0x000fe20000000000 */
[----:B------:R-:W-:-:S06]  /*08e0*/  @!P0 CS2R R2, SRZ ;  /* 0x0000000000028805 */ /* 0x000fcc000001ff00 */
[----:B--2---:R-:W-:Y:S01]  /*08f0*/  HADD2.F32 R42, -RZ, R2.H0_H0 ;  /* 0x20000002ff2a7230 */ /* 0x004fe20000004100 */
[----:B------:R-:W-:Y:S02]  /*0900*/  SHF.R.U64 R45, R2, 0x10, R3 ;  /* 0x00000010022d7819 */ /* 0x000fe40000001203 */
[----:B------:R-:W-:Y:S02]  /*0910*/  @!P1 CS2R R10, SRZ ;  /* 0x00000000000a9805 */ /* 0x000fe4000001ff00 */
[----:B------:R-:W-:Y:S01]  /*0920*/  ISETP.GE.U32.AND P1, PT, R31, UR21, PT ;  /* 0x000000151f007c0c */ /* 0x000fe2000bf26070 */
[----:B------:R-:W-:Y:S02]  /*0930*/  HADD2.F32 R39, -RZ, R3.H0_H0 ;  /* 0x20000003ff277230 */ /* 0x000fe40000004100 */
[----:B------:R-:W-:Y:S01]  /*0940*/  FMUL R9, R42, 0.035677410662174224854 ;  /* 0x3d12227a2a097820 */ /* 0x000fe20000400000 */
[----:B------:R-:W-:Y:S01]  /*0950*/  HADD2.F32 R45, -RZ, R45.H0_H0 ;  /* 0x2000002dff2d7230 */ /* 0x000fe20000004100 */
[----:B------:R-:W-:Y:S01]  /*0960*/  ISETP.GE.U32.OR P1, PT, R27, UR15, P1 ;  /* 0x0000000f1b007c0c */ /* 0x000fe20008f26470 */
[----:B---3--:R-:W-:Y:S01]  /*0970*/  HADD2.F32 R23, -RZ, R10.H0_H0 ;  /* 0x2000000aff177230 */ /* 0x008fe20000004100 */
[--C-:B------:R-:W-:Y:S01]  /*0980*/  SHF.R.U64 R16, R10, 0x10, R11.reuse ;  /* 0x000000100a107819 */ /* 0x100fe2000000120b */
[----:B------:R-:W-:Y:S01]  /*0990*/  HADD2.F32 R15, -RZ, R11.H0_H0 ;  /* 0x2000000bff0f7230 */ /* 0x000fe20000004100 */
[----:B-1----:R-:W-:Y:S01]  /*09a0*/  SHF.R.U32.HI R24, RZ, 0x10, R11 ;  /* 0x00000010ff187819 */ /* 0x002fe2000001160b */
[----:B------:R-:W-:Y:S01]  /*09b0*/  FFMA R9, R42, R9, 0.79788458347320556641 ;  /* 0x3f4c422a2a097423 */ /* 0x000fe20000000009 */
[----:B------:R-:W-:Y:S01]  /*09c0*/  FMUL R0, R23, 0.035677410662174224854 ;  /* 0x3d12227a17007820 */ /* 0x000fe20000400000 */
[----:B------:R-:W-:-:S02]  /*09d0*/  HADD2.F32 R16, -RZ, R16.H0_H0 ;  /* 0x20000010ff107230 */ /* 0x000fc40000004100 */
[----:B------:R-:W-:Y:S01]  /*09e0*/  FMUL R10, R15, 0.035677410662174224854 ;  /* 0x3d12227a0f0a7820 */ /* 0x000fe20000400000 */
[----:B------:R-:W-:Y:S02]  /*09f0*/  HADD2.F32 R24, -RZ, R24.H0_H0 ;  /* 0x20000018ff187230 */ /* 0x000fe40000004100 */
[----:B------:R-:W-:Y:S01]  /*0a00*/  FFMA R0, R23, R0, 0.79788458347320556641 ;  /* 0x3f4c422a17007423 */ /* 0x000fe20000000000 */
[----:B------:R-:W-:Y:S01]  /*0a10*/  FMUL R9, R42, R9 ;  /* 0x000000092a097220 */ /* 0x000fe20000400000 */
[----:B------:R-:W-:Y:S01]  /*0a20*/  FFMA R18, R15, R10, 0.79788458347320556641 ;  /* 0x3f4c422a0f127423 */ /* 0x000fe2000000000a */
[C---:B------:R-:W-:Y:S01]  /*0a30*/  FMUL R19, R16.reuse, 0.035677410662174224854 ;  /* 0x3d12227a10137820 */ /* 0x040fe20000400000 */
[----:B------:R-:W-:Y:S01]  /*0a40*/  FMUL R20, R23, R0 ;  /* 0x0000000017147220 */ /* 0x000fe20000400000 */
[----:B------:R-:W-:Y:S01]  /*0a50*/  FMUL R22, |R9|, 2.8853900432586669922 ;  /* 0x4038aa3b09167820 */ /* 0x000fe20000400200 */
[----:B------:R-:W-:Y:S01]  /*0a60*/  FMUL R18, R15, R18 ;  /* 0x000000120f127220 */ /* 0x000fe20000400000 */
[----:B------:R-:W-:Y:S01]  /*0a70*/  FFMA R19, R16, R19, 0.79788458347320556641 ;  /* 0x3f4c422a10137423 */ /* 0x000fe20000000013 */
[C---:B------:R-:W-:Y:S01]  /*0a80*/  FMUL R10, |R20|.reuse, 2.8853900432586669922 ;  /* 0x4038aa3b140a7820 */ /* 0x040fe20000400200 */
[----:B------:R-:W-:Y:S01]  /*0a90*/  FMUL R0, R20, R20 ;  /* 0x0000001414007220 */ /* 0x000fe20000400000 */
[----:B------:R-:W-:Y:S01]  /*0aa0*/  FMUL R2, R18, R18 ;  /* 0x0000001212027220 */ /* 0x000fe20000400000 */
[----:B------:R-:W-:Y:S01]  /*0ab0*/  FMUL R19, R16, R19 ;  /* 0x0000001310137220 */ /* 0x000fe20000400000 */
[----:B------:R0:W1:Y:S01]  /*0ac0*/  MUFU.EX2 R11, R10 ;  /* 0x0000000a000b7308 */ /* 0x0000620000000800 */
[----:B------:R-:W-:Y:S01]  /*0ad0*/  FMUL R27, |R18|, 2.8853900432586669922 ;  /* 0x4038aa3b121b7820 */ /* 0x000fe20000400200 */
[-C--:B------:R-:W-:Y:S01]  /*0ae0*/  FFMA R37, R2, R33.reuse, -0.052303962409496307373 ;  /* 0xbd563cae02257423 */ /* 0x080fe20000000021 */
[----:B------:R-:W-:Y:S01]  /*0af0*/  FMUL R25, |R19|, 2.8853900432586669922 ;  /* 0x4038aa3b13197820 */ /* 0x000fe20000400200 */
[----:B------:R-:W-:Y:S01]  /*0b00*/  FFMA R21, R0, R33, -0.052303962409496307373 ;  /* 0xbd563cae00157423 */ /* 0x000fe20000000021 */
[----:B------:R-:W-:Y:S01]  /*0b10*/  FSETP.GE.AND P0, PT, |R20|, 9.010913848876953125, PT ;  /* 0x41102cb41400780b */ /* 0x000fe20003f06200 */
[----:B------:R-:W-:Y:S01]  /*0b20*/  FFMA R37, R2, R37, 0.1331529766321182251 ;  /* 0x3e08594102257423 */ /* 0x000fe20000000025 */
[----:B------:R-:W-:Y:S01]  /*0b30*/  FSETP.GE.AND P4, PT, |R20|, 0.60000002384185791016, PT ;  /* 0x3f19999a1400780b */ /* 0x000fe20003f86200 */
[----:B------:R2:W3:Y:S01]  /*0b40*/  MUFU.EX2 R35, R27 ;  /* 0x0000001b00237308 */ /* 0x0004e20000000800 */
[----:B------:R-:W-:Y:S01]  /*0b50*/  FFMA R21, R0, R21, 0.1331529766321182251 ;  /* 0x3e08594100157423 */ /* 0x000fe20000000015 */
[----:B------:R-:W-:Y:S01]  /*0b60*/  FFMA R41, R2, R37, -0.33332768082618713379 ;  /* 0xbeaaa9ed02297423 */ /* 0x000fe20000000025 */
[C---:B0-----:R-:W-:Y:S01]  /*0b70*/  FMUL R10, R39.reuse, 0.035677410662174224854 ;  /* 0x3d12227a270a7820 */ /* 0x041fe20000400000 */
[----:B------:R-:W-:Y:S01]  /*0b80*/  SHF.R.U32.HI R40, RZ, 0x10, R3 ;  /* 0x00000010ff287819 */ /* 0x000fe20000011603 */
[----:B------:R-:W-:Y:S01]  /*0b90*/  FFMA R21, R0, R21, -0.33332768082618713379 ;  /* 0xbeaaa9ed00157423 */ /* 0x000fe20000000015 */
[----:B------:R-:W-:Y:S01]  /*0ba0*/  FSETP.GE.AND P6, PT, |R18|, 0.60000002384185791016, PT ;  /* 0x3f19999a1200780b */ /* 0x000fe20003fc6200 */
[----:B------:R-:W-:Y:S01]  /*0bb0*/  FFMA R10, R39, R10, 0.79788458347320556641 ;  /* 0x3f4c422a270a7423 */ /* 0x000fe2000000000a */
[----:B------:R-:W0:Y:S01]  /*0bc0*/  MUFU.EX2 R25, R25 ;  /* 0x0000001900197308 */ /* 0x000e220000000800 */
[----:B-1----:R-:W-:Y:S01]  /*0bd0*/  FADD R11, R11, 1 ;  /* 0x3f8000000b0b7421 */ /* 0x002fe20000000000 */
[----:B--2---:R-:W-:Y:S01]  /*0be0*/  FFMA R27, R0, R21, RZ ;  /* 0x00000015001b7223 */ /* 0x004fe200000000ff */
[----:B------:R-:W-:Y:S01]  /*0bf0*/  FFMA R21, R2, R41, RZ ;  /* 0x0000002902157223 */ /* 0x000fe200000000ff */
[C---:B------:R-:W-:Y:S01]  /*0c00*/  FMUL R41, R24.reuse, 0.035677410662174224854 ;  /* 0x3d12227a18297820 */ /* 0x040fe20000400000 */
[----:B------:R-:W-:Y:S01]  /*0c10*/  FMUL R0, R45, 0.035677410662174224854 ;  /* 0x3d12227a2d007820 */ /* 0x000fe20000400000 */
[----:B------:R-:W-:Y:S01]  /*0c20*/  FMUL R10, R39, R10 ;  /* 0x0000000a270a7220 */ /* 0x000fe20000400000 */
[----:B------:R-:W-:Y:S01]  /*0c30*/  HADD2.F32 R40, -RZ, R40.H0_H0 ;  /* 0x20000028ff287230 */ /* 0x000fe20000004100 */
[----:B------:R1:W2:Y:S01]  /*0c40*/  MUFU.RCP R37, R11 ;  /* 0x0000000b00257308 */ /* 0x0002a20000001000 */
[----:B------:R-:W-:Y:S01]  /*0c50*/  FFMA R41, R24, R41, 0.79788458347320556641 ;  /* 0x3f4c422a18297423 */ /* 0x000fe20000000029 */
[----:B------:R-:W-:Y:S01]  /*0c60*/  FFMA R0, R45, R0, 0.79788458347320556641 ;  /* 0x3f4c422a2d007423 */ /* 0x000fe20000000000 */
[----:B---3--:R-:W-:Y:S01]  /*0c70*/  FADD R35, R35, 1 ;  /* 0x3f80000023237421 */ /* 0x008fe20000000000 */
[----:B------:R-:W-:Y:S01]  /*0c80*/  FMUL R34, |R10|, 2.8853900432586669922 ;  /* 0x4038aa3b0a227820 */ /* 0x000fe20000400200 */
[----:B------:R-:W-:Y:S01]  /*0c90*/  FMUL R47, R24, R41 ;  /* 0x00000029182f7220 */ /* 0x000fe20000400000 */
[----:B------:R-:W-:-:S02]  /*0ca0*/  FSETP.GE.AND P5, PT, |R18|, 9.010913848876953125, PT ;  /* 0x41102cb41200780b */ /* 0x000fc40003fa6200 */
[----:B------:R-:W-:Y:S01]  /*0cb0*/  MUFU.EX2 R22, R22 ;  /* 0x0000001600167308 */ /* 0x000fe20000000800 */
[----:B-1----:R-:W-:Y:S01]  /*0cc0*/  FMUL R11, R45, R0 ;  /* 0x000000002d0b7220 */ /* 0x002fe20000400000 */
[----:B0-----:R-:W-:Y:S01]  /*0cd0*/  FADD R38, R25, 1 ;  /* 0x3f80000019267421 */ /* 0x001fe20000000000 */
[----:B------:R-:W-:Y:S01]  /*0ce0*/  FMUL R2, R47, R47 ;  /* 0x0000002f2f027220 */ /* 0x000fe20000400000 */
[----:B------:R-:W-:Y:S01]  /*0cf0*/  FMUL R0, R19, R19 ;  /* 0x0000001313007220 */ /* 0x000fe20000400000 */
[----:B-----5:R-:W-:Y:S02]  /*0d00*/  @P2 R2UR UR17, R6 ;  /* 0x00000000061122ca */ /* 0x020fe400000e0000 */
[-C--:B------:R-:W-:Y:S01]  /*0d10*/  FFMA R49, R2, R33.reuse, -0.052303962409496307373 ;  /* 0xbd563cae02317423 */ /* 0x080fe20000000021 */
[----:B------:R-:W0:Y:S01]  /*0d20*/  MUFU.RCP R35, R35 ;  /* 0x0000002300237308 */ /* 0x000e220000001000 */
[----:B--2---:R-:W-:Y:S01]  /*0d30*/  FFMA R37, R37, -2, R32 ;  /* 0xc000000025257823 */ /* 0x004fe20000000020 */
[----:B------:R-:W-:Y:S01]  /*0d40*/  FFMA R41, R0, R33, -0.052303962409496307373 ;  /* 0xbd563cae00297423 */ /* 0x000fe20000000021 */
[----:B------:R-:W-:-:S03]  /*0d50*/  FFMA R49, R2, R49, 0.1331529766321182251 ;  /* 0x3e08594102317423 */ /* 0x000fc60000000031 */
[----:B------:R-:W-:Y:S01]  /*0d60*/  FSEL R25, R37, 1, !P0 ;  /* 0x3f80000025197808 */ /* 0x000fe20004000000 */
[----:B------:R-:W-:Y:S01]  /*0d70*/  FMUL R37, |R11|, 2.8853900432586669922 ;  /* 0x4038aa3b0b257820 */ /* 0x000fe20000400200 */
[----:B------:R-:W1:Y:S01]  /*0d80*/  MUFU.RCP R43, R38 ;  /* 0x00000026002b7308 */ /* 0x000e620000001000 */
[----:B------:R-:W-:Y:S01]  /*0d90*/  FFMA R41, R0, R41, 0.1331529766321182251 ;  /* 0x3e08594100297423 */ /* 0x000fe20000000029 */
[----:B------:R-:W-:Y:S01]  /*0da0*/  FFMA R49, R2, R49, -0.33332768082618713379 ;  /* 0xbeaaa9ed02317423 */ /* 0x000fe20000000031 */
[--C-:B------:R-:W-:Y:S01]  /*0db0*/  LOP3.LUT R25, R25, 0x80000000, R20.reuse, 0xb8, !PT ;  /* 0x8000000019197812 */ /* 0x100fe200078eb814 */
[----:B------:R-:W-:Y:S01]  /*0dc0*/  @!P4 FFMA R25, R20, R27, R20 ;  /* 0x0000001b1419c223 */ /* 0x000fe20000000014 */
[----:B------:R-:W-:Y:S01]  /*0dd0*/  FFMA R41, R0, R41, -0.33332768082618713379 ;  /* 0xbeaaa9ed00297423 */ /* 0x000fe20000000029 */
[----:B------:R-:W-:Y:S01]  /*0de0*/  FFMA R48, R2, R49, RZ ;  /* 0x0000003102307223 */ /* 0x000fe200000000ff */
[----:B------:R-:W-:Y:S01]  /*0df0*/  FSETP.GE.AND P4, PT, |R19|, 0.60000002384185791016, PT ;  /* 0x3f19999a1300780b */ /* 0x000fe20003f86200 */
[----:B------:R-:W-:Y:S01]  /*0e00*/  MUFU.EX2 R37, R37 ;  /* 0x0000002500257308 */ /* 0x000fe20000000800 */
[----:B0-----:R-:W-:Y:S01]  /*0e10*/  FFMA R35, R35, -2, R32 ;  /* 0xc000000023237823 */ /* 0x001fe20000000020 */
[----:B------:R-:W-:Y:S01]  /*0e20*/  FADD R22, R22, 1 ;  /* 0x3f80000016167421 */ /* 0x000fe20000000000 */
[----:B------:R-:W-:Y:S01]  /*0e30*/  FMUL R49, R40, 0.035677410662174224854 ;  /* 0x3d12227a28317820 */ /* 0x000fe20000400000 */
[----:B------:R-:W-:-:S02]  /*0e40*/  FSETP.GE.AND P0, PT, |R19|, 9.010913848876953125, PT ;  /* 0x41102cb41300780b */ /* 0x000fc40003f06200 */
[----:B------:R-:W-:Y:S01]  /*0e50*/  FSEL R35, R35, 1, !P5 ;  /* 0x3f80000023237808 */ /* 0x000fe20006800000 */
[----:B------:R-:W-:Y:S01]  /*0e60*/  FFMA R49, R40, R49, 0.79788458347320556641 ;  /* 0x3f4c422a28317423 */ /* 0x000fe20000000031 */
[----:B------:R0:W2:Y:S01]  /*0e70*/  MUFU.EX2 R3, R34 ;  /* 0x0000002200037308 */ /* 0x0000a20000000800 */
[----:B-1----:R-:W-:Y:S01]  /*0e80*/  FFMA R2, R43, -2, R32 ;  /* 0xc00000002b027823 */ /* 0x002fe20000000020 */
[----:B------:R-:W-:Y:S01]  /*0e90*/  FSETP.GE.AND P5, PT, |R10|, 9.010913848876953125, PT ;  /* 0x41102cb40a00780b */ /* 0x000fe20003fa6200 */
[----:B0-----:R-:W-:Y:S01]  /*0ea0*/  FFMA R34, R0, R41, RZ ;  /* 0x0000002900227223 */ /* 0x001fe200000000ff */
[----:B------:R-:W-:-:S04]  /*0eb0*/  FMUL R0, R9, R9 ;  /* 0x0000000909007220 */ /* 0x000fc80000400000 */
[----:B------:R0:W1:Y:S01]  /*0ec0*/  MUFU.RCP R41, R22 ;  /* 0x0000001600297308 */ /* 0x0000620000001000 */
[----:B------:R-:W-:Y:S01]  /*0ed0*/  FFMA R27, R0, R33, -0.052303962409496307373 ;  /* 0xbd563cae001b7423 */ /* 0x000fe20000000021 */
[----:B--2---:R-:W-:-:S03]  /*0ee0*/  FADD R20, R3, 1 ;  /* 0x3f80000003147421 */ /* 0x004fc60000000000 */
[----:B------:R-:W-:Y:S01]  /*0ef0*/  FFMA R3, R0, R27, 0.1331529766321182251 ;  /* 0x3e08594100037423 */ /* 0x000fe2000000001b */
[----:B0-----:R-:W-:Y:S01]  /*0f00*/  FSEL R22, R2, 1, !P0 ;  /* 0x3f80000002167808 */ /* 0x001fe20004000000 */
[----:B------:R-:W-:Y:S01]  /*0f10*/  FADD R2, R37, 1 ;  /* 0x3f80000025027421 */ /* 0x000fe20000000000 */
[--C-:B------:R-:W-:Y:S01]  /*0f20*/  LOP3.LUT R37, R35, 0x80000000, R18.reuse, 0xb8, !PT ;  /* 0x8000000023257812 */ /* 0x100fe200078eb812 */
[----:B------:R-:W-:Y:S01]  /*0f30*/  @!P6 FFMA R37, R18, R21, R18 ;  /* 0x000000151225e223 */ /* 0x000fe20000000012 */
[----:B------:R-:W-:Y:S01]  /*0f40*/  FMUL R18, R40, R49 ;  /* 0x0000003128127220 */ /* 0x000fe20000400000 */
[--C-:B------:R-:W-:Y:S01]  /*0f50*/  LOP3.LUT R27, R22, 0x80000000, R19.reuse, 0xb8, !PT ;  /* 0x80000000161b7812 */ /* 0x100fe200078eb813 */
[----:B------:R-:W-:Y:S01]  /*0f60*/  @!P4 FFMA R27, R19, R34, R19 ;  /* 0x00000022131bc223 */ /* 0x000fe20000000013 */
[----:B------:R0:W2:Y:S01]  /*0f70*/  MUFU.RCP R43, R20 ;  /* 0x00000014002b7308 */ /* 0x0000a20000001000 */
[----:B------:R-:W-:Y:S01]  /*0f80*/  FMUL R19, |R18|, 2.8853900432586669922 ;  /* 0x4038aa3b12137820 */ /* 0x000fe20000400200 */
[----:B------:R-:W-:Y:S01]  /*0f90*/  FFMA R3, R0, R3, -0.33332768082618713379 ;  /* 0xbeaaa9ed00037423 */ /* 0x000fe20000000003 */
[----:B-1----:R-:W-:Y:S01]  /*0fa0*/  FFMA R41, R41, -2, R32 ;  /* 0xc000000029297823 */ /* 0x002fe20000000020 */
[----:B------:R-:W-:-:S02]  /*0fb0*/  FSETP.GE.AND P4, PT, |R9|, 9.010913848876953125, PT ;  /* 0x41102cb40900780b */ /* 0x000fc40003f86200 */
[----:B------:R-:W-:Y:S02]  /*0fc0*/  FSETP.GE.AND P0, PT, |R9|, 0.60000002384185791016, PT ;  /* 0x3f19999a0900780b */ /* 0x000fe40003f06200 */
[----:B------:R1:W3:Y:S01]  /*0fd0*/  MUFU.EX2 R38, R19 ;  /* 0x0000001300267308 */ /* 0x0002e20000000800 */
[----:B0-----:R-:W-:Y:S01]  /*0fe0*/  FFMA R20, R0, R3, RZ ;  /* 0x0000000300147223 */ /* 0x001fe200000000ff */
[----:B------:R-:W-:Y:S01]  /*0ff0*/  FMUL R3, R18, R18 ;  /* 0x0000001212037220 */ /* 0x000fe20000400000 */
[----:B------:R-:W-:Y:S01]  /*1000*/  FSEL R22, R41, 1, !P4 ;  /* 0x3f80000029167808 */ /* 0x000fe20006000000 */
[----:B------:R-:W-:Y:S01]  /*1010*/  FMUL R0, R11, R11 ;  /* 0x0000000b0b007220 */ /* 0x000fe20000400000 */
[----:B------:R-:W-:Y:S01]  /*1020*/  FSETP.GE.AND P4, PT, |R10|, 0.60000002384185791016, PT ;  /* 0x3f19999a0a00780b */ /* 0x000fe20003f86200 */
[-C--:B------:R-:W-:Y:S02]  /*1030*/  FFMA R44, R3, R33.reuse, -0.052303962409496307373 ;  /* 0xbd563cae032c7423 */ /* 0x080fe40000000021 */
[----:B------:R0:W5:Y:S01]  /*1040*/  MUFU.RCP R35, R2 ;  /* 0x0000000200237308 */ /* 0x0001620000001000 */
[----:B--2---:R-:W-:Y:S01]  /*1050*/  FFMA R43, R43, -2, R32 ;  /* 0xc00000002b2b7823 */ /* 0x004fe20000000020 */
[----:B------:R-:W-:Y:S01]  /*1060*/  FFMA R44, R3, R44, 0.1331529766321182251 ;  /* 0x3e085941032c7423 */ /* 0x000fe2000000002c */
[----:B-1----:R-:W-:-:S03]  /*1070*/  FFMA R19, R0, R33, -0.052303962409496307373 ;  /* 0xbd563cae00137423 */ /* 0x002fc60000000021 */
[----:B------:R-:W-:Y:S01]  /*1080*/  FSEL R43, R43, 1, !P5 ;  /* 0x3f8000002b2b7808 */ /* 0x000fe20006800000 */
[----:B------:R-:W-:Y:S01]  /*1090*/  FFMA R44, R3, R44, -0.33332768082618713379 ;  /* 0xbeaaa9ed032c7423 */ /* 0x000fe2000000002c */
[----:B------:R-:W-:Y:S01]  /*10a0*/  FSETP.GE.AND P5, PT, |R11|, 9.010913848876953125, PT ;  /* 0x41102cb40b00780b */ /* 0x000fe20003fa6200 */
[----:B0-----:R-:W-:Y:S01]  /*10b0*/  FMUL R2, R10, R10 ;  /* 0x0000000a0a027220 */ /* 0x001fe20000400000 */
[----:B---3--:R-:W-:Y:S01]  /*10c0*/  FADD R38, R38, 1 ;  /* 0x3f80000026267421 */ /* 0x008fe20000000000 */
[----:B------:R-:W-:Y:S01]  /*10d0*/  FFMA R3, R3, R44, RZ ;  /* 0x0000002c03037223 */ /* 0x000fe200000000ff */
[----:B------:R-:W-:Y:S01]  /*10e0*/  FFMA R19, R0, R19, 0.1331529766321182251 ;  /* 0x3e08594100137423 */ /* 0x000fe20000000013 */
[----:B------:R-:W-:Y:S01]  /*10f0*/  FFMA R21, R2, R33, -0.052303962409496307373 ;  /* 0xbd563cae02157423 */ /* 0x000fe20000000021 */
[----:B------:R0:W1:Y:S01]  /*1100*/  MUFU.RCP R49, R38 ;  /* 0x0000002600317308 */ /* 0x0000620000001000 */
[----:B----4-:R-:W-:Y:S01]  /*1110*/  SHF.R.U64 R44, R4, 0x10, R5 ;  /* 0x00000010042c7819 */ /* 0x010fe20000001205 */
[----:B------:R-:W-:Y:S01]  /*1120*/  FFMA R19, R0, R19, -0.33332768082618713379 ;  /* 0xbeaaa9ed00137423 */ /* 0x000fe20000000013 */
[----:B------:R-:W-:Y:S01]  /*1130*/  FFMA R21, R2, R21, 0.1331529766321182251 ;  /* 0x3e08594102157423 */ /* 0x000fe20000000015 */
[----:B-----5:R-:W-:-:S02]  /*1140*/  FFMA R35, R35, -2, R32 ;  /* 0xc000000023237823 */ /* 0x020fc40000000020 */
[----:B------:R-:W-:Y:S02]  /*1150*/  HADD2.F32 R44, -RZ, R44.H0_H0 ;  /* 0x2000002cff2c7230 */ /* 0x000fe40000004100 */
[----:B------:R-:W-:Y:S01]  /*1160*/  FFMA R21, R2, R21, -0.33332768082618713379 ;  /* 0xbeaaa9ed02157423 */ /* 0x000fe20000000015 */
[----:B------:R-:W-:Y:S01]  /*1170*/  FFMA R0, R0, R19, RZ ;  /* 0x0000001300007223 */ /* 0x000fe200000000ff */
[----:B------:R-:W-:Y:S01]  /*1180*/  FSEL R34, R35, 1, !P5 ;  /* 0x3f80000023227808 */ /* 0x000fe20006800000 */
[----:B0-----:R-:W-:Y:S02]  /*1190*/  HADD2.F32 R38, -RZ, R5.H0_H0 ;  /* 0x20000005ff267230 */ /* 0x001fe40000004100 */
[----:B------:R-:W-:Y:S01]  /*11a0*/  FFMA R41, R2, R21, RZ ;  /* 0x0000001502297223 */ /* 0x000fe200000000ff */
[--C-:B------:R-:W-:Y:S01]  /*11b0*/  LOP3.LUT R21, R43, 0x80000000, R10.reuse, 0xb8, !PT ;  /* 0x800000002b157812 */ /* 0x100fe200078eb80a */
[----:B------:R-:W-:Y:S01]  /*11c0*/  HADD2.F32 R43, -RZ, R4.H0_H0 ;  /* 0x20000004ff2b7230 */ /* 0x000fe20000004100 */
[----:B------:R-:W-:Y:S01]  /*11d0*/  FSETP.GE.AND P5, PT, |R11|, 0.60000002384185791016, PT ;  /* 0x3f19999a0b00780b */ /* 0x000fe20003fa6200 */
[----:B------:R-:W-:Y:S01]  /*11e0*/  @!P4 FFMA R21, R10, R41, R10 ;  /* 0x000000290a15c223 */ /* 0x000fe2000000000a */
[----:B------:R-:W-:Y:S01]  /*11f0*/  FSETP.GE.AND P4, PT, |R18|, 0.60000002384185791016, PT ;  /* 0x3f19999a1200780b */ /* 0x000fe20003f86200 */
[----:B-1----:R-:W-:Y:S01]  /*1200*/  FFMA R49, R49, -2, R32 ;  /* 0xc000000031317823 */ /* 0x002fe20000000020 */
[--C-:B------:R-:W-:Y:S01]  /*1210*/  LOP3.LUT R35, R22, 0x80000000, R9.reuse, 0xb8, !PT ;  /* 0x8000000016237812 */ /* 0x100fe200078eb809 */
[----:B------:R-:W-:Y:S01]  /*1220*/  @!P0 FFMA R35, R9, R20, R9 ;  /* 0x0000001409238223 */ /* 0x000fe20000000009 */
[----:B------:R-:W-:Y:S01]  /*1230*/  FSETP.GE.AND P0, PT, |R18|, 9.010913848876953125, PT ;  /* 0x41102cb41200780b */ /* 0x000fe20003f06200 */
[----:B------:R-:W-:Y:S01]  /*1240*/  FMUL R2, R43, 0.035677410662174224854 ;  /* 0x3d12227a2b027820 */ /* 0x000fe20000400000 */
[----:B------:R-:W-:Y:S01]  /*1250*/  FMUL R41, R44, 0.035677410662174224854 ;  /* 0x3d12227a2c297820 */ /* 0x000fe20000400000 */
[--C-:B------:R-:W-:Y:S01]  /*1260*/  LOP3.LUT R19, R34, 0x80000000, R11.reuse, 0xb8, !PT ;  /* 0x8000000022137812 */ /* 0x100fe200078eb80b */
[----:B------:R-:W-:Y:S01]  /*1270*/  IMAD.MOV.U32 R34, RZ, RZ, 0x3f000000 ;  /* 0x3f000000ff227424 */ /* 0x000fe200078e00ff */
[----:B------:R-:W-:Y:S01]  /*1280*/  FSEL R49, R49, 1, !P0 ;  /* 0x3f80000031317808 */ /* 0x000fe20004000000 */
[----:B------:R-:W-:Y:S01]  /*1290*/  FFMA R2, R43, R2, 0.79788458347320556641 ;  /* 0x3f4c422a2b027423 */ /* 0x000fe20000000002 */
[----:B------:R-:W-:Y:S01]  /*12a0*/  @!P5 FFMA R19, R11, R0, R11 ;  /* 0x000000000b13d223 */ /* 0x000fe2000000000b */
[----:B------:R-:W-:Y:S01]  /*12b0*/  FMUL R11, R38, 0.035677410662174224854 ;  /* 0x3d12227a260b7820 */ /* 0x000fe20000400000 */
[--C-:B------:R-:W-:Y:S01]  /*12c0*/  LOP3.LUT R49, R49, 0x80000000, R18.reuse, 0xb8, !PT ;  /* 0x8000000031317812 */ /* 0x100fe200078eb812 */
[----:B------:R-:W-:Y:S01]  /*12d0*/  @!P4 FFMA R49, R18, R3, R18 ;  /* 0x000000031231c223 */ /* 0x000fe20000000012 */
[----:B------:R-:W-:Y:S01]  /*12e0*/  FMUL R9, R43, R2 ;  /* 0x000000022b097220 */ /* 0x000fe20000400000 */
[----:B------:R-:W-:Y:S01]  /*12f0*/  FFMA R41, R44, R41, 0.79788458347320556641 ;  /* 0x3f4c422a2c297423 */ /* 0x000fe20000000029 */
[----:B------:R-:W-:Y:S01]  /*1300*/  SHF.R.U32.HI R3, RZ, 0x10, R5 ;  /* 0x00000010ff037819 */ /* 0x000fe20000011605 */
[----:B------:R-:W-:Y:S01]  /*1310*/  FFMA R51, R38, R11, 0.79788458347320556641 ;  /* 0x3f4c422a26337423 */ /* 0x000fe2000000000b */
[----:B------:R-:W-:Y:S01]  /*1320*/  FMUL R11, |R9|, 2.8853900432586669922 ;  /* 0x4038aa3b090b7820 */ /* 0x000fe20000400200 */
[----:B------:R-:W-:Y:S01]  /*1330*/  FMUL R5, R44, R41 ;  /* 0x000000292c057220 */ /* 0x000fe20000400000 */
[----:B------:R-:W-:Y:S01]  /*1340*/  FFMA R10, R21, R34, 0.5 ;  /* 0x3f000000150a7423 */ /* 0x000fe20000000022 */
[----:B------:R-:W-:-:S02]  /*1350*/  HADD2.F32 R41, -RZ, R3.H0_H0 ;  /* 0x20000003ff297230 */ /* 0x000fc40000004100 */
[----:B------:R-:W-:Y:S01]  /*1360*/  FMUL R4, R38, R51 ;  /* 0x0000003326047220 */ /* 0x000fe20000400000 */
[----:B------:R-:W-:Y:S01]  /*1370*/  FFMA R0, R19, R34, 0.5 ;  /* 0x3f00000013007423 */ /* 0x000fe20000000022 */
[----:B------:R-:W-:Y:S01]  /*1380*/  FMUL R39, R39, R10 ;  /* 0x0000000a27277220 */ /* 0x000fe20000400000 */
[----:B------:R-:W0:Y:S01]  /*1390*/  MUFU.EX2 R11, R11 ;  /* 0x0000000b000b7308 */ /* 0x000e220000000800 */
[----:B------:R-:W-:Y:S01]  /*13a0*/  FMUL R10, R41, 0.035677410662174224854 ;  /* 0x3d12227a290a7820 */ /* 0x000fe20000400000 */
[----:B------:R-:W-:Y:S01]  /*13b0*/  FMUL R2, |R4|, 2.8853900432586669922 ;  /* 0x4038aa3b04027820 */ /* 0x000fe20000400200 */
[----:B------:R-:W-:Y:S01]  /*13c0*/  FMUL R3, |R5|, 2.8853900432586669922 ;  /* 0x4038aa3b05037820 */ /* 0x000fe20000400200 */
[----:B------:R-:W-:Y:S01]  /*13d0*/  FMUL R45, R45, R0 ;  /* 0x000000002d2d7220 */ /* 0x000fe20000400000 */
[----:B------:R-:W-:Y:S01]  /*13e0*/  FFMA R10, R41, R10, 0.79788458347320556641 ;  /* 0x3f4c422a290a7423 */ /* 0x000fe2000000000a */
[----:B------:R-:W-:Y:S01]  /*13f0*/  FMUL R0, R9, R9 ;  /* 0x0000000909007220 */ /* 0x000fe20000400000 */
[----:B------:R-:W-:Y:S01]  /*1400*/  FFMA R35, R35, R34, 0.5 ;  /* 0x3f00000023237423 */ /* 0x000fe20000000022 */
[----:B------:R-:W1:Y:S01]  /*1410*/  MUFU.EX2 R2, R2 ;  /* 0x0000000200027308 */ /* 0x000e620000000800 */
[----:B------:R-:W-:Y:S01]  /*1420*/  FMUL R10, R41, R10 ;  /* 0x0000000a290a7220 */ /* 0x000fe20000400000 */
[----:B------:R-:W-:Y:S01]  /*1430*/  FFMA R19, R0, R33, -0.052303962409496307373 ;  /* 0xbd563cae00137423 */ /* 0x000fe20000000021 */
[----:B------:R-:W-:Y:S01]  /*1440*/  FMUL R20, R4, R4 ;  /* 0x0000000404147220 */ /* 0x000fe20000400000 */
[----:B------:R-:W-:Y:S01]  /*1450*/  FMUL R42, R42, R35 ;  /* 0x000000232a2a7220 */ /* 0x000fe20000400000 */
[----:B------:R-:W-:Y:S01]  /*1460*/  FMUL R46, |R10|, 2.8853900432586669922 ;  /* 0x4038aa3b0a2e7820 */ /* 0x000fe20000400200 */
[----:B------:R-:W-:Y:S01]  /*1470*/  FFMA R21, R0, R19, 0.1331529766321182251 ;  /* 0x3e08594100157423 */ /* 0x000fe20000000013 */
[----:B------:R-:W-:Y:S01]  /*1480*/  FFMA R49, R49, R34, 0.5 ;  /* 0x3f00000031317423 */ /* 0x000fe20000000022 */
[----:B------:R-:W2:Y:S01]  /*1490*/  MUFU.EX2 R3, R3 ;  /* 0x0000000300037308 */ /* 0x000ea20000000800 */
[----:B0-----:R-:W-:Y:S01]  /*14a0*/  FADD R11, R11, 1 ;  /* 0x3f8000000b0b7421 */ /* 0x001fe20000000000 */
[----:B------:R-:W-:Y:S01]  /*14b0*/  FFMA R35, R20, R33, -0.052303962409496307373 ;  /* 0xbd563cae14237423 */ /* 0x000fe20000000021 */
[----:B------:R-:W-:Y:S01]  /*14c0*/  FFMA R21, R0, R21, -0.33332768082618713379 ;  /* 0xbeaaa9ed00157423 */ /* 0x000fe20000000015 */
[----:B------:R-:W-:Y:S01]  /*14d0*/  FMUL R40, R40, R49 ;  /* 0x0000003128287220 */ /* 0x000fe20000400000 */
[----:B------:R-:W-:Y:S01]  /*14e0*/  FMUL R22, R5, R5 ;  /* 0x0000000505167220 */ /* 0x000fe20000400000 */
[----:B------:R-:W-:Y:S01]  /*14f0*/  FFMA R49, R20, R35, 0.1331529766321182251 ;  /* 0x3e08594114317423 */ /* 0x000fe20000000023 */
[----:B------:R-:W-:Y:S01]  /*1500*/  FFMA R18, R0, R21, RZ ;  /* 0x0000001500127223 */ /* 0x000fe200000000ff */
[----:B------:R-:W0:Y:S01]  /*1510*/  MUFU.EX2 R46, R46 ;  /* 0x0000002e002e7308 */ /* 0x000e220000000800 */
[----:B-1----:R-:W-:Y:S01]  /*1520*/  FADD R35, R2, 1 ;  /* 0x3f80000002237421 */ /* 0x002fe20000000000 */
[----:B------:R-:W-:Y:S01]  /*1530*/  FFMA R21, R22, R33, -0.052303962409496307373 ;  /* 0xbd563cae16157423 */ /* 0x000fe20000000021 */
[----:B------:R-:W-:Y:S01]  /*1540*/  FFMA R2, R20, R49, -0.33332768082618713379 ;  /* 0xbeaaa9ed14027423 */ /* 0x000fe20000000031 */
[----:B------:R-:W-:-:S02]  /*1550*/  FSETP.GE.AND P0, PT, |R9|, 0.60000002384185791016, PT ;  /* 0x3f19999a0900780b */ /* 0x000fc40003f06200 */
[C---:B------:R-:W-:Y:S01]  /*1560*/  FFMA R21, R22.reuse, R21, 0.1331529766321182251 ;  /* 0x3e08594116157423 */ /* 0x040fe20000000015 */
[----:B------:R-:W-:Y:S01]  /*1570*/  FSETP.GE.AND P4, PT, |R9|, 9.010913848876953125, PT ;  /* 0x41102cb40900780b */ /* 0x000fe20003f86200 */
[----:B------:R1:W3:Y:S01]  /*1580*/  MUFU.RCP R19, R11 ;  /* 0x0000000b00137308 */ /* 0x0002e20000001000 */
[----:B--2---:R-:W-:Y:S01]  /*1590*/  FADD R3, R3, 1 ;  /* 0x3f80000003037421 */ /* 0x004fe20000000000 */
[----:B------:R-:W-:Y:S01]  /*15a0*/  FFMA R0, R22, R21, -0.33332768082618713379 ;  /* 0xbeaaa9ed16007423 */ /* 0x000fe20000000015 */
[----:B------:R-:W-:-:S03]  /*15b0*/  @!P1 IADD3 R50, P5, PT, R8, UR16, RZ ;  /* 0x0000001008329c10 */ /* 0x000fc6000ffbe0ff */
[----:B------:R-:W-:Y:S01]  /*15c0*/  FFMA R22, R22, R0, RZ ;  /* 0x0000000016167223 */ /* 0x000fe200000000ff */
[----:B------:R-:W-:Y:S01]  /*15d0*/  @!P1 IADD3.X R53, PT, PT, R7, UR28, RZ, P5, !PT ;  /* 0x0000001c07359c10 */ /* 0x000fe2000affe4ff */
[----:B------:R-:W2:Y:S01]  /*15e0*/  MUFU.RCP R35, R35 ;  /* 0x0000002300237308 */ /* 0x000ea20000001000 */
[----:B0-----:R-:W-:Y:S01]  /*15f0*/  FADD R46, R46, 1 ;  /* 0x3f8000002e2e7421 */ /* 0x001fe20000000000 */
[----:B-1----:R-:W-:Y:S01]  /*1600*/  FFMA R11, R20, R2, RZ ;  /* 0x00000002140b7223 */ /* 0x002fe200000000ff */
[----:B------:R-:W-:-:S05]  /*1610*/  @!P1 LEA R2, P5, R50, UR8, 0x4 ;  /* 0x0000000832029c11 */ /* 0x000fca000f8a20ff */
[----:B------:R0:W1:Y:S01]  /*1620*/  MUFU.RCP R49, R3 ;  /* 0x0000000300317308 */ /* 0x0000620000001000 */
[----:B---3--:R-:W-:-:S05]  /*1630*/  FFMA R19, R19, -2, R32 ;  /* 0xc000000013137823 */ /* 0x008fca0000000020 */
[----:B------:R-:W-:Y:S02]  /*1640*/  FSEL R0, R19, 1, !P4 ;  /* 0x3f80000013007808 */ /* 0x000fe40006000000 */
[----:B------:R3:W4:Y:S01]  /*1650*/  MUFU.RCP R51, R46 ;  /* 0x0000002e00337308 */ /* 0x0007220000001000 */
[----:B------:R-:W-:Y:S01]  /*1660*/  @!P1 LEA R20, P4, R8, UR8, 0x4 ;  /* 0x0000000808149c11 */ /* 0x000fe2000f8820ff */
[--C-:B--2---:R-:W-:Y:S01]  /*1670*/  FFMA R35, R35, -2, R32.reuse ;  /* 0xc000000023237823 */ /* 0x104fe20000000020 */
[--C-:B------:R-:W-:Y:S01]  /*1680*/  LOP3.LUT R19, R0, 0x80000000, R9.reuse, 0xb8, !PT ;  /* 0x8000000000137812 */ /* 0x100fe200078eb809 */
[----:B------:R-:W-:Y:S01]  /*1690*/  @!P0 FFMA R19, R9, R18, R9 ;  /* 0x0000001209138223 */ /* 0x000fe20000000009 */
[----:B------:R-:W-:Y:S01]  /*16a0*/  FSETP.GE.AND P0, PT, |R4|, 0.60000002384185791016, PT ;  /* 0x3f19999a0400780b */ /* 0x000fe20003f06200 */
[----:B------:R-:W-:Y:S01]  /*16b0*/  FMUL R9, R10, R10 ;  /* 0x0000000a0a097220 */ /* 0x000fe20000400000 */
[----:B0-----:R-:W-:Y:S02]  /*16c0*/  @!P1 LEA.HI.X R3, R50, UR9, R53, 0x4, P5 ;  /* 0x0000000932039c11 */ /* 0x001fe4000a8f2435 */
[----:B------:R-:W-:Y:S01]  /*16d0*/  @!P1 LEA.HI.X R21, R8, UR9, R7, 0x4, P4 ;  /* 0x0000000908159c11 */ /* 0x000fe2000a0f2407 */
[--C-:B-1----:R-:W-:Y:S01]  /*16e0*/  FFMA R49, R49, -2, R32.reuse ;  /* 0xc000000031317823 */ /* 0x102fe20000000020 */
[----:B------:R-:W-:Y:S01]  /*16f0*/  FSETP.GE.AND P5, PT, |R4|, 9.010913848876953125, PT ;  /* 0x41102cb40400780b */ /* 0x000fe20003fa6200 */
[----:B------:R-:W-:Y:S01]  /*1700*/  FFMA R0, R9, R33, -0.052303962409496307373 ;  /* 0xbd563cae09007423 */ /* 0x000fe20000000021 */
[----:B------:R-:W-:Y:S01]  /*1710*/  FSETP.GE.AND P4, PT, |R5|, 9.010913848876953125, PT ;  /* 0x41102cb40500780b */ /* 0x000fe20003f86200 */
[----:B---3--:R-:W-:Y:S01]  /*1720*/  HADD2.F32 R46, -RZ, R12.H0_H0 ;  /* 0x2000000cff2e7230 */ /* 0x008fe20000004100 */
[----:B------:R-:W-:Y:S01]  /*1730*/  FSEL R35, R35, 1, !P5 ;  /* 0x3f80000023237808 */ /* 0x000fe20006800000 */
[----:B------:R-:W-:Y:S01]  /*1740*/  FFMA R0, R9, R0, 0.1331529766321182251 ;  /* 0x3e08594109007423 */ /* 0x000fe20000000000 */
[----:B----4-:R-:W-:Y:S01]  /*1750*/  FFMA R51, R51, -2, R32 ;  /* 0xc000000033337823 */ /* 0x010fe20000000020 */
[----:B------:R-:W-:-:S02]  /*1760*/  FSETP.GE.AND P5, PT, |R10|, 9.010913848876953125, PT ;  /* 0x41102cb40a00780b */ /* 0x000fc40003fa6200 */
[----:B------:R-:W-:Y:S01]  /*1770*/  FSEL R8, R49, 1, !P4 ;  /* 0x3f80000031087808 */ /* 0x000fe20006000000 */
[----:B------:R-:W-:Y:S01]  /*1780*/  FFMA R0, R9, R0, -0.33332768082618713379 ;  /* 0xbeaaa9ed09007423 */ /* 0x000fe20000000000 */
[----:B------:R-:W-:Y:S01]  /*1790*/  FSETP.GE.AND P4, PT, |R5|, 0.60000002384185791016, PT ;  /* 0x3f19999a0500780b */ /* 0x000fe20003f86200 */
[----:B------:R-:W-:Y:S01]  /*17a0*/  FMUL R49, |R47|, 2.8853900432586669922 ;  /* 0x4038aa3b2f317820 */ /* 0x000fe20000400200 */
[----:B------:R-:W-:Y:S01]  /*17b0*/  FSEL R51, R51, 1, !P5 ;  /* 0x3f80000033337808 */ /* 0x000fe20006800000 */
[----:B------:R-:W-:Y:S01]  /*17c0*/  FFMA R9, R9, R0, RZ ;  /* 0x0000000009097223 */ /* 0x000fe200000000ff */
[--C-:B------:R-:W-:Y:S01]  /*17d0*/  LOP3.LUT R35, R35, 0x80000000, R4.reuse, 0xb8, !PT ;  /* 0x8000000023237812 */ /* 0x100fe200078eb804 */
[----:B------:R-:W-:Y:S01]  /*17e0*/  @!P0 FFMA R35, R4, R11, R4 ;  /* 0x0000000b04238223 */ /* 0x000fe20000000004 */
[----:B------:R-:W-:Y:S01]  /*17f0*/  FSETP.GE.AND P5, PT, |R10|, 0.60000002384185791016, PT ;  /* 0x3f19999a0a00780b */ /* 0x000fe20003fa6200 */
[-C--:B------:R-:W-:Y:S01]  /*1800*/  FFMA R0, R19, R34.reuse, 0.5 ;  /* 0x3f00000013007423 */ /* 0x080fe20000000022 */
[--C-:B------:R-:W-:Y:S01]  /*1810*/  LOP3.LUT R7, R8, 0x80000000, R5.reuse, 0xb8, !PT ;  /* 0x8000000008077812 */ /* 0x100fe200078eb805 */
[----:B------:R-:W-:Y:S01]  /*1820*/  FFMA R35, R35, R34, 0.5 ;  /* 0x3f00000023237423 */ /* 0x000fe20000000022 */
[--C-:B------:R-:W-:Y:S01]  /*1830*/  LOP3.LUT R51, R51, 0x80000000, R10.reuse, 0xb8, !PT ;  /* 0x8000000033337812 */ /* 0x100fe200078eb80a */
[----:B------:R-:W-:Y:S01]  /*1840*/  FMUL R43, R43, R0 ;  /* 0x000000002b2b7220 */ /* 0x000fe20000400000 */
[----:B------:R-:W-:Y:S01]  /*1850*/  FMUL R8, R42, UR17 ;  /* 0x000000112a087c20 */ /* 0x000fe20008400000 */
[----:B------:R-:W-:Y:S01]  /*1860*/  FMUL R38, R38, R35 ;  /* 0x0000002326267220 */ /* 0x000fe20000400000 */
[----:B------:R-:W-:Y:S01]  /*1870*/  @!P4 FFMA R7, R5, R22, R5 ;  /* 0x000000160507c223 */ /* 0x000fe20000000005 */
[----:B------:R-:W-:Y:S01]  /*1880*/  VIADD R35, R31, 0x2 ;  /* 0x000000021f237836 */ /* 0x000fe20000000000 */
[----:B------:R-:W-:Y:S01]  /*1890*/  IADD3 R22, PT, PT, R30, 0x1e, RZ ;  /* 0x0000001e1e167810 */ /* 0x000fe20007ffe0ff */
[----:B------:R-:W-:Y:S01]  /*18a0*/  FMUL R11, R40, UR17 ;  /* 0x00000011280b7c20 */ /* 0x000fe20008400000 */
[-C--:B------:R-:W-:Y:S01]  /*18b0*/  FFMA R7, R7, R34.reuse, 0.5 ;  /* 0x3f00000007077423 */ /* 0x080fe20000000022 */
[----:B------:R-:W-:Y:S01]  /*18c0*/  @!P5 FFMA R51, R10, R9, R10 ;  /* 0x000000090a33d223 */ /* 0x000fe2000000000a */
[----:B------:R-:W-:Y:S01]  /*18d0*/  LOP3.LUT R22, R22, 0x1f, RZ, 0xc0, !PT ;  /* 0x0000001f16167812 */ /* 0x000fe200078ec0ff */
[----:B------:R-:W-:Y:S01]  /*18e0*/  FMUL R10, R39, UR17 ;  /* 0x00000011270a7c20 */ /* 0x000fe20008400000 */
[----:B------:R-:W-:Y:S01]  /*18f0*/  ISETP.GE.U32.AND P0, PT, R35, UR21, PT ;  /* 0x0000001523007c0c */ /* 0x000fe2000bf06070 */
[----:B------:R-:W-:Y:S01]  /*1900*/  FFMA R0, R51, R34, 0.5 ;  /* 0x3f00000033007423 */ /* 0x000fe20000000022 */
[----:B------:R-:W-:Y:S01]  /*1910*/  FMUL R44, R44, R7 ;  /* 0x000000072c2c7220 */ /* 0x000fe20000400000 */
[----:B------:R-:W-:Y:S01]  /*1920*/  FMUL R9, R45, UR17 ;  /* 0x000000112d097c20 */ /* 0x000fe20008400000 */
[----:B------:R-:W-:Y:S01]  /*1930*/  ISETP.LT.U32.AND P0, PT, R22, UR15, !P0 ;  /* 0x0000000f16007c0c */ /* 0x000fe2000c701070 */
[----:B------:R-:W-:Y:S01]  /*1940*/  FMUL R41, R41, R0 ;  /* 0x0000000029297220 */ /* 0x000fe20000400000 */
[----:B------:R-:W-:Y:S01]  /*1950*/  FMUL R4, R43, UR17 ;  /* 0x000000112b047c20 */ /* 0x000fe20008400000 */
[----:B------:R-:W-:Y:S01]  /*1960*/  FMUL R6, R38, UR17 ;  /* 0x0000001126067c20 */ /* 0x000fe20008400000 */
[----:B------:R-:W-:Y:S01]  /*1970*/  FMUL R5, R44, UR17 ;  /* 0x000000112c057c20 */ /* 0x000fe20008400000 */
[----:B------:R-:W-:Y:S01]  /*1980*/  FMUL R7, R41, UR17 ;  /* 0x0000001129077c20 */ /* 0x000fe20008400000 */
[----:B------:R-:W-:Y:S01]  /*1990*/  IADD3 R18, P2, PT, R22, R17, RZ ;  /* 0x0000001116127210 */ /* 0x000fe20007f5e0ff */
[----:B------:R0:W-:Y:S01]  /*19a0*/  @!P1 STG.E.128 desc[UR24][R20.64], R8 ;  /* 0x0000000814009986 */ /* 0x0001e2000c101d18 */
[----:B------:R-:W1:Y:S01]  /*19b0*/  MUFU.EX2 R49, R49 ;  /* 0x0000003100317308 */ /* 0x000e620000000800 */
[----:B------:R-:W-:Y:S01]  /*19c0*/  FMUL R51, R46, 0.035677410662174224854 ;  /* 0x3d12227a2e337820 */ /* 0x000fe20000400000 */
[----:B------:R-:W-:Y:S01]  /*19d0*/  IADD3.X R19, PT, PT, RZ, R26, RZ, P2, !PT ;  /* 0x0000001aff137210 */ /* 0x000fe200017fe4ff */
[----:B------:R2:W-:Y:S02]  /*19e0*/  @!P1 STG.E.128 desc[UR24][R2.64], R4 ;  /* 0x0000000402009986 */ /* 0x0005e4000c101d18 */
[----:B------:R-:W-:Y:S01]  /*19f0*/  @P0 IADD3 R0, P1, PT, R18, UR18, RZ ;  /* 0x0000001212000c10 */ /* 0x000fe2000ff3e0ff */
[----:B------:R-:W-:-:S04]  /*1a00*/  FFMA R51, R46, R51, 0.79788458347320556641 ;  /* 0x3f4c422a2e337423 */ /* 0x000fc80000000033 */
[----:B------:R-:W-:-:S04]  /*1a10*/  FMUL R50, R46, R51 ;  /* 0x000000332e327220 */ /* 0x000fc80000400000 */
[----:B------:R-:W-:Y:S01]  /*1a20*/  FMUL R51, |R50|, 2.8853900432586669922 ;  /* 0x4038aa3b32337820 */ /* 0x000fe20000400200 */
[----:B0-----:R-:W-:Y:S01]  /*1a30*/  @P0 IADD3.X R21, PT, PT, R19, UR20, RZ, P1, !PT ;  /* 0x0000001413150c10 */ /* 0x001fe20008ffe4ff */
[----:B-1----:R-:W-:Y:S01]  /*1a40*/  FADD R49, R49, 1 ;  /* 0x3f80000031317421 */ /* 0x002fe20000000000 */
[----:B------:R-:W-:-:S03]  /*1a50*/  @P0 LEA R20, P1, R0, UR22, 0x3 ;  /* 0x0000001600140c11 */ /* 0x000fc6000f8218ff */
[----:B------:R-:W0:Y:S01]  /*1a60*/  MUFU.EX2 R51, R51 ;  /* 0x0000003300337308 */ /* 0x000e220000000800 */
[----:B--2---:R-:W-:Y:S02]  /*1a70*/  @!P0 CS2R R2, SRZ ;  /* 0x0000000000028805 */ /* 0x004fe4000001ff00 */
[----:B------:R-:W-:-:S05]  /*1a80*/  @P0 LEA.HI.X R21, R0, UR23, R21, 0x3, P1 ;  /* 0x0000001700150c11 */ /* 0x000fca00088f1c15 */
[----:B------:R1:W2:Y:S01]  /*1a90*/  @P0 LDG.E.64 R2, desc[UR24][R20.64] ;  /* 0x0000001814020981 */ /* 0x0002a2000c1e1b00 */
[----:B------:R-:W3:Y:S01]  /*1aa0*/  MUFU.RCP R49, R49 ;  /* 0x0000003100317308 */ /* 0x000ee20000001000 */
[C---:B------:R-:W-:Y:S02]  /*1ab0*/  FSETP.GE.AND P2, PT, |R47|.reuse, 0.60000002384185791016, PT ;  /* 0x3f19999a2f00780b */ /* 0x040fe40003f46200 */
[----:B------:R-:W-:Y:S01]  /*1ac0*/  FSETP.GE.AND P1, PT, |R47|, 9.010913848876953125, PT ;  /* 0x41102cb42f00780b */ /* 0x000fe20003f26200 */
[----:B0-----:R-:W-:-:S04]  /*1ad0*/  FADD R52, R51, 1 ;  /* 0x3f80000033347421 */ /* 0x001fc80000000000 */
[----:B------:R-:W0:Y:S01]  /*1ae0*/  MUFU.RCP R53, R52 ;  /* 0x0000003400357308 */ /* 0x000e220000001000 */
[----:B---3--:R-:W-:-:S05]  /*1af0*/  FFMA R0, R49, -2, R32 ;  /* 0xc000000031007823 */ /* 0x008fca0000000020 */
[----:B------:R-:W-:-:S04]  /*1b00*/  FSEL R0, R0, 1, !P1 ;  /* 0x3f80000000007808 */ /* 0x000fc80004800000 */
[--C-:B------:R-:W-:Y:S01]  /*1b10*/  LOP3.LUT R49, R0, 0x80000000, R47.reuse, 0xb8, !PT ;  /* 0x8000000000317812 */ /* 0x100fe200078eb82f */
[----:B------:R-:W-:Y:S01]  /*1b20*/  @!P2 FFMA R49, R47, R48, R47 ;  /* 0x000000302f31a223 */ /* 0x000fe2000000002f */
[C---:B------:R-:W-:Y:S01]  /*1b30*/  FMUL R47, R50.reuse, R50 ;  /* 0x00000032322f7220 */ /* 0x040fe20000400000 */
[----:B------:R-:W-:-:S03]  /*1b40*/  FSETP.GE.AND P2, PT, |R50|, 0.60000002384185791016, PT ;  /* 0x3f19999a3200780b */ /* 0x000fc60003f46200 */
[----:B------:R-:W-:Y:S01]  /*1b50*/  FFMA R0, R47, R33, -0.052303962409496307373 ;  /* 0xbd563cae2f007423 */ /* 0x000fe20000000021 */
[----:B0-----:R-:W-:-:S03]  /*1b60*/  FFMA R53, R53, -2, R32 ;  /* 0xc000000035357823 */ /* 0x001fc60000000020 */
[C---:B------:R-:W-:Y:S01]  /*1b70*/  FFMA R0, R47.reuse, R0, 0.1331529766321182251 ;  /* 0x3e0859412f007423 */ /* 0x040fe20000000000 */
[----:B------:R-:W-:Y:S02]  /*1b80*/  FSETP.GE.AND P1, PT, |R50|, 9.010913848876953125, PT ;  /* 0x41102cb43200780b */ /* 0x000fe40003f26200 */
[----:B------:R-:W-:Y:S01]  /*1b90*/  SHF.R.U64 R12, R12, 0x10, R13 ;  /* 0x000000100c0c7819 */ /* 0x000fe2000000120d */
[----:B------:R-:W-:Y:S01]  /*1ba0*/  FFMA R0, R47, R0, -0.33332768082618713379 ;  /* 0xbeaaa9ed2f007423 */ /* 0x000fe20000000000 */
[----:B------:R-:W-:-:S03]  /*1bb0*/  FSEL R53, R53, 1, !P1 ;  /* 0x3f80000035357808 */ /* 0x000fc60004800000 */
[----:B-1----:R-:W-:Y:S01]  /*1bc0*/  FFMA R21, R47, R0, RZ ;  /* 0x000000002f157223 */ /* 0x002fe200000000ff */
[----:B------:R-:W-:Y:S01]  /*1bd0*/  HADD2.F32 R12, -RZ, R12.H0_H0 ;  /* 0x2000000cff0c7230 */ /* 0x000fe20000004100 */
[--C-:B------:R-:W-:Y:S02]  /*1be0*/  LOP3.LUT R47, R53, 0x80000000, R50.reuse, 0xb8, !PT ;  /* 0x80000000352f7812 */ /* 0x100fe400078eb832 */
[----:B------:R-:W-:Y:S02]  /*1bf0*/  @!P2 FFMA R47, R50, R21, R50 ;  /* 0x00000015322fa223 */ /* 0x000fe40000000032 */
        /* <DEDUP_REMOVED lines=12> */
[----:B------:R-:W-:Y:S01]  /*1cc0*/  VOTEU.ANY UP0, P0 ;  /* 0x0000000000ff7886 */ /* 0x000fe20000000100 */
[----:B------:R-:W-:Y:S01]  /*1cd0*/  FSETP.GE.AND P1, PT, |R48|, 9.010913848876953125, PT ;  /* 0x41102cb43000780b */ /* 0x000fe20003f26200 */
[----:B------:R-:W-:-:S03]  /*1ce0*/  IMAD.U32 R55, RZ, RZ, UR16 ;  /* 0x00000010ff377e24 */ /* 0x000fc6000f8e00ff */
[----:B------:R-:W-:Y:S01]  /*1cf0*/  @UP0 UIMAD UR7, UR28, 0x3, URZ ;  /* 0x000000031c0708a4 */ /* 0x000fe2000f8e02ff */
[----:B0-----:R-:W-:-:S05]  /*1d00*/  FFMA R21, R21, -2, R32 ;  /* 0xc000000015157823 */ /* 0x001fca0000000020 */
[----:B------:R-:W-:Y:S01]  /*1d10*/  FSEL R51, R21, 1, !P1 ;  /* 0x3f80000015337808 */ /* 0x000fe20004800000 */
[----:B------:R-:W-:Y:S01]  /*1d20*/  @P0 IMAD.WIDE.U32 R20, R55, 0x3, R18 ;  /* 0x0000000337140825 */ /* 0x000fe200078e0012 */
[----:B------:R-:W-:-:S04]  /*1d30*/  FSETP.GE.AND P2, PT, |R48|, 0.60000002384185791016, PT ;  /* 0x3f19999a3000780b */ /* 0x000fc80003f46200 */
[----:B------:R-:W-:Y:S02]  /*1d40*/  @P0 IADD3 R19, PT, PT, R21, UR7, RZ ;  /* 0x0000000715130c10 */ /* 0x000fe4000fffe0ff */
[----:B------:R-:W-:-:S04]  /*1d50*/  @P0 LEA R18, P1, R20, UR22, 0x3 ;  /* 0x0000001614120c11 */ /* 0x000fc8000f8218ff */
[----:B------:R-:W-:Y:S02]  /*1d60*/  @P0 LEA.HI.X R19, R20, UR23, R19, 0x3, P1 ;  /* 0x0000001714130c11 */ /* 0x000fe400088f1c13 */
[----:B------:R-:W-:Y:S02]  /*1d70*/  @!P0 CS2R R20, SRZ ;  /* 0x0000000000148805 */ /* 0x000fe4000001ff00 */
[--C-:B------:R-:W-:Y:S01]  /*1d80*/  LOP3.LUT R51, R51, 0x80000000, R48.reuse, 0xb8, !PT ;  /* 0x8000000033337812 */ /* 0x100fe200078eb830 */
[----:B------:R-:W-:-:S03]  /*1d90*/  @!P2 FFMA R51, R48, R53, R48 ;  /* 0x000000353033a223 */ /* 0x000fc60000000030 */
[----:B------:R0:W3:Y:S01]  /*1da0*/  @P0 LDG.E.64 R20, desc[UR24][R18.64] ;  /* 0x0000001812140981 */ /* 0x0000e2000c1e1b00 */
[----:B------:R-:W-:-:S05]  /*1db0*/  HADD2.F32 R48, -RZ, R13.H0_H0 ;  /* 0x2000000dff307230 */ /* 0x000fca0000004100 */
[----:B------:R-:W-:-:S04]  /*1dc0*/  FMUL R53, R48, 0.035677410662174224854 ;  /* 0x3d12227a30357820 */ /* 0x000fc80000400000 */
[----:B------:R-:W-:-:S04]  /*1dd0*/  FFMA R53, R48, R53, 0.79788458347320556641 ;  /* 0x3f4c422a30357423 */ /* 0x000fc80000000035 */
[----:B------:R-:W-:-:S04]  /*1de0*/  FMUL R53, R48, R53 ;  /* 0x0000003530357220 */ /* 0x000fc80000400000 */
[----:B------:R-:W-:-:S06]  /*1df0*/  FMUL R50, |R53|, 2.8853900432586669922 ;  /* 0x4038aa3b35327820 */ /* 0x000fcc0000400200 */
[----:B------:R-:W1:Y:S02]  /*1e00*/  MUFU.EX2 R50, R50 ;  /* 0x0000003200327308 */ /* 0x000e640000000800 */
[----:B-1----:R-:W-:-:S06]  /*1e10*/  FADD R54, R50, 1 ;  /* 0x3f80000032367421 */ /* 0x002fcc0000000000 */
[----:B------:R-:W1:Y:S01]  /*1e20*/  MUFU.RCP R55, R54 ;  /* 0x0000003600377308 */ /* 0x000e620000001000 */
[----:B------:R-:W-:Y:S02]  /*1e30*/  FSETP.GE.AND P0, PT, |R53|, 9.010913848876953125, PT ;  /* 0x41102cb43500780b */ /* 0x000fe40003f06200 */
[----:B------:R-:W-:Y:S01]  /*1e40*/  FMNMX3 R52, |R42|, RZ, |R45|, !PT ;  /* 0x000000ff2a347276 */ /* 0x000fe2000780062d */
[----:B-1----:R-:W-:-:S05]  /*1e50*/  FFMA R55, R55, -2, R32 ;  /* 0xc000000037377823 */ /* 0x002fca0000000020 */
[----:B0-----:R-:W-:-:S04]  /*1e60*/  FSEL R18, R55, 1, !P0 ;  /* 0x3f80000037127808 */ /* 0x001fc80004000000 */
[----:B------:R-:W-:Y:S02]  /*1e70*/  LOP3.LUT R45, R18, 0x80000000, R53, 0xb8, !PT ;  /* 0x80000000122d7812 */ /* 0x000fe400078eb835 */
[----:B------:R-:W-:Y:S01]  /*1e80*/  SHF.R.U32.HI R18, RZ, 0x10, R13 ;  /* 0x00000010ff127819 */ /* 0x000fe2000001160d */
[----:B------:R-:W-:-:S04]  /*1e90*/  FMUL R42, R53, R53 ;  /* 0x00000035352a7220 */ /* 0x000fc80000400000 */
[----:B------:R-:W-:Y:S02]  /*1ea0*/  HADD2.F32 R18, -RZ, R18.H0_H0 ;  /* 0x20000012ff127230 */ /* 0x000fe40000004100 */
[----:B------:R-:W-:-:S03]  /*1eb0*/  FFMA R19, R42, R33, -0.052303962409496307373 ;  /* 0xbd563cae2a137423 */ /* 0x000fc60000000021 */
[----:B------:R-:W-:Y:S01]  /*1ec0*/  FMUL R13, R18, 0.035677410662174224854 ;  /* 0x3d12227a120d7820 */ /* 0x000fe20000400000 */
[----:B------:R-:W-:-:S03]  /*1ed0*/  FFMA R19, R42, R19, 0.1331529766321182251 ;  /* 0x3e0859412a137423 */ /* 0x000fc60000000013 */
[----:B------:R-:W-:Y:S01]  /*1ee0*/  FFMA R13, R18, R13, 0.79788458347320556641 ;  /* 0x3f4c422a120d7423 */ /* 0x000fe2000000000d */
[----:B------:R-:W-:-:S03]  /*1ef0*/  FFMA R0, R42, R19, -0.33332768082618713379 ;  /* 0xbeaaa9ed2a007423 */ /* 0x000fc60000000013 */
[----:B------:R-:W-:-:S04]  /*1f00*/  FMUL R13, R18, R13 ;  /* 0x0000000d120d7220 */ /* 0x000fc80000400000 */
[----:B------:R-:W-:-:S06]  /*1f10*/  FMUL R19, |R13|, 2.8853900432586669922 ;  /* 0x4038aa3b0d137820 */ /* 0x000fcc0000400200 */
[----:B------:R-:W0:Y:S01]  /*1f20*/  MUFU.EX2 R19, R19 ;  /* 0x0000001300137308 */ /* 0x000e220000000800 */
[----:B------:R-:W-:Y:S01]  /*1f30*/  FSETP.GE.AND P1, PT, |R53|, 0.60000002384185791016, PT ;  /* 0x3f19999a3500780b */ /* 0x000fe20003f26200 */
[----:B------:R-:W-:Y:S01]  /*1f40*/  FFMA R0, R42, R0, RZ ;  /* 0x000000002a007223 */ /* 0x000fe200000000ff */
[----:B------:R-:W-:Y:S01]  /*1f50*/  FMNMX3 R52, |R39|, R52, |R40|, !PT ;  /* 0x0000003427347276 */ /* 0x000fe20007800628 */
[----:B------:R-:W-:-:S10]  /*1f60*/  FMUL R39, R13, R13 ;  /* 0x0000000d0d277220 */ /* 0x000fd40000400000 */
[----:B------:R-:W-:Y:S01]  /*1f70*/  @!P1 FFMA R45, R53, R0, R53 ;  /* 0x00000000352d9223 */ /* 0x000fe20000000035 */
        /* <DEDUP_REMOVED lines=11> */
[----:B--2---:R-:W-:Y:S02]  /*2030*/  HADD2.F32 R42, -RZ, R2.H0_H0 ;  /* 0x20000002ff2a7230 */ /* 0x004fe40000004100 */
[----:B------:R-:W-:-:S03]  /*2040*/  @!P1 FFMA R39, R13, R0, R13 ;  /* 0x000000000d279223 */ /* 0x000fc6000000000d */
[----:B------:R-:W-:-:S04]  /*2050*/  FMUL R13, R42, 0.035677410662174224854 ;  /* 0x3d12227a2a0d7820 */ /* 0x000fc80000400000 */
[C---:B------:R-:W-:Y:S01]  /*2060*/  FFMA R13, R42.reuse, R13, 0.79788458347320556641 ;  /* 0x3f4c422a2a0d7423 */ /* 0x040fe2000000000d */
[-C--:B------:R-:W-:Y:S01]  /*2070*/  FFMA R0, R25, R34.reuse, 0.5 ;  /* 0x3f00000019007423 */ /* 0x080fe20000000022 */
[----:B------:R-:W-:Y:S02]  /*2080*/  FFMA R49, R49, R34, 0.5 ;  /* 0x3f00000031317423 */ /* 0x000fe40000000022 */
[----:B------:R-:W-:Y:S01]  /*2090*/  FMUL R19, R42, R13 ;  /* 0x0000000d2a137220 */ /* 0x000fe20000400000 */
[----:B------:R-:W-:Y:S01]  /*20a0*/  FMUL R13, R23, R0 ;  /* 0x00000000170d7220 */ /* 0x000fe20000400000 */
[----:B------:R-:W-:Y:S02]  /*20b0*/  FMUL R50, R24, R49 ;  /* 0x0000003118327220 */ /* 0x000fe40000400000 */
[----:B------:R-:W-:Y:S01]  /*20c0*/  FMUL R53, |R19|, 2.8853900432586669922 ;  /* 0x4038aa3b13357820 */ /* 0x000fe20000400200 */
[----:B------:R-:W-:Y:S01]  /*20d0*/  HADD2.F32 R23, -RZ, R3.H0_H0 ;  /* 0x20000003ff177230 */ /* 0x000fe20000004100 */
[----:B------:R-:W-:-:S04]  /*20e0*/  SHF.R.U64 R24, R2, 0x10, R3 ;  /* 0x0000001002187819 */ /* 0x000fc80000001203 */
[----:B------:R-:W0:Y:S01]  /*20f0*/  MUFU.EX2 R53, R53 ;  /* 0x0000003500357308 */ /* 0x000e220000000800 */
[----:B------:R-:W-:Y:S01]  /*2100*/  FMUL R0, R23, 0.035677410662174224854 ;  /* 0x3d12227a17007820 */ /* 0x000fe20000400000 */
[----:B------:R-:W-:Y:S02]  /*2110*/  HADD2.F32 R24, -RZ, R24.H0_H0 ;  /* 0x20000018ff187230 */ /* 0x000fe40000004100 */
[-C--:B------:R-:W-:Y:S01]  /*2120*/  FFMA R27, R27, R34.reuse, 0.5 ;  /* 0x3f0000001b1b7423 */ /* 0x080fe20000000022 */
[----:B------:R-:W-:Y:S01]  /*2130*/  ISETP.GE.U32.AND P0, PT, R36, UR21, PT ;  /* 0x0000001524007c0c */ /* 0x000fe2000bf06070 */
[----:B------:R-:W-:Y:S01]  /*2140*/  FFMA R36, R37, R34, 0.5 ;  /* 0x3f00000025247423 */ /* 0x000fe20000000022 */
[----:B------:R-:W-:Y:S01]  /*2150*/  FFMA R0, R23, R0, 0.79788458347320556641 ;  /* 0x3f4c422a17007423 */ /* 0x000fe20000000000 */
[----:B------:R-:W-:Y:S01]  /*2160*/  FMUL R37, R24, 0.035677410662174224854 ;  /* 0x3d12227a18257820 */ /* 0x000fe20000400000 */
[----:B------:R-:W-:Y:S01]  /*2170*/  FMUL R40, R16, R27 ;  /* 0x0000001b10287220 */ /* 0x000fe20000400000 */
[----:B------:R-:W-:Y:S01]  /*2180*/  FFMA R27, R47, R34, 0.5 ;  /* 0x3f0000002f1b7423 */ /* 0x000fe20000000022 */
[----:B------:R-:W-:Y:S01]  /*2190*/  FMUL R47, R23, R0 ;  /* 0x00000000172f7220 */ /* 0x000fe20000400000 */
[----:B------:R-:W-:Y:S01]  /*21a0*/  FFMA R45, R45, R34, 0.5 ;  /* 0x3f0000002d2d7423 */ /* 0x000fe20000000022 */
[----:B------:R-:W-:Y:S01]  /*21b0*/  FFMA R37, R24, R37, 0.79788458347320556641 ;  /* 0x3f4c422a18257423 */ /* 0x000fe20000000025 */
[----:B------:R-:W-:Y:S01]  /*21c0*/  FMUL R15, R15, R36 ;  /* 0x000000240f0f7220 */ /* 0x000fe20000400000 */
[----:B------:R-:W-:Y:S01]  /*21d0*/  FMNMX3 R52, |R43|, R52, |R44|, !PT ;  /* 0x000000342b347276 */ /* 0x000fe2000780062c */
[----:B------:R-:W-:Y:S01]  /*21e0*/  FMUL R43, |R47|, 2.8853900432586669922 ;  /* 0x4038aa3b2f2b7820 */ /* 0x000fe20000400200 */
[----:B------:R-:W-:Y:S01]  /*21f0*/  FMUL R36, R48, R45 ;  /* 0x0000002d30247220 */ /* 0x000fe20000400000 */
[----:B------:R-:W-:Y:S01]  /*2200*/  FMUL R48, R24, R37 ;  /* 0x0000002518307220 */ /* 0x000fe20000400000 */
[----:B0-----:R-:W-:Y:S01]  /*2210*/  FADD R25, R53, 1 ;  /* 0x3f80000035197421 */ /* 0x001fe20000000000 */
[----:B------:R-:W-:-:S02]  /*2220*/  FMNMX3 R38, |R38|, R52, |R41|, !PT ;  /* 0x0000003426267276 */ /* 0x000fc40007800629 */
[----:B------:R-:W-:Y:S01]  /*2230*/  FMUL R41, |R48|, 2.8853900432586669922 ;  /* 0x4038aa3b30297820 */ /* 0x000fe20000400200 */
[----:B------:R-:W0:Y:S01]  /*2240*/  MUFU.EX2 R43, R43 ;  /* 0x0000002b002b7308 */ /* 0x000e220000000800 */
[----:B------:R-:W-:-:S07]  /*2250*/  FMUL R0, R19, R19 ;  /* 0x0000001313007220 */ /* 0x000fce0000400000 */
[----:B------:R-:W1:Y:S01]  /*2260*/  MUFU.RCP R25, R25 ;  /* 0x0000001900197308 */ /* 0x000e620000001000 */
[----:B------:R-:W-:-:S07]  /*2270*/  FFMA R37, R39, R34, 0.5 ;  /* 0x3f00000027257423 */ /* 0x000fce0000000022 */
[----:B------:R-:W2:Y:S01]  /*2280*/  MUFU.EX2 R41, R41 ;  /* 0x0000002900297308 */ /* 0x000ea20000000800 */
[C---:B------:R-:W-:Y:S01]  /*2290*/  FFMA R39, R0.reuse, R33, -0.052303962409496307373 ;  /* 0xbd563cae00277423 */ /* 0x040fe20000000021 */
[----:B------:R-:W-:Y:S01]  /*22a0*/  FMUL R2, R47, R47 ;  /* 0x0000002f2f027220 */ /* 0x000fe20000400000 */
[----:B0-----:R-:W-:Y:S01]  /*22b0*/  FADD R43, R43, 1 ;  /* 0x3f8000002b2b7421 */ /* 0x001fe20000000000 */
[----:B------:R-:W-:Y:S01]  /*22c0*/  FSETP.GE.AND P2, PT, |R19|, 0.60000002384185791016, PT ;  /* 0x3f19999a1300780b */ /* 0x000fe20003f46200 */
[----:B------:R-:W-:Y:S01]  /*22d0*/  FFMA R39, R0, R39, 0.1331529766321182251 ;  /* 0x3e08594100277423 */ /* 0x000fe20000000027 */
[----:B------:R-:W-:Y:S01]  /*22e0*/  FFMA R45, R2, R33, -0.052303962409496307373 ;  /* 0xbd563cae022d7423 */ /* 0x000fe20000000021 */
[----:B------:R-:W-:Y:S01]  /*22f0*/  FMUL R16, R46, R27 ;  /* 0x0000001b2e107220 */ /* 0x000fe20000400000 */
[----:B------:R-:W-:Y:S01]  /*2300*/  ISETP.GE.U32.OR P0, PT, R14, UR15, P0 ;  /* 0x0000000f0e007c0c */ /* 0x000fe20008706470 */
[----:B------:R-:W-:Y:S01]  /*2310*/  FFMA R27, R51, R34, 0.5 ;  /* 0x3f000000331b7423 */ /* 0x000fe20000000022 */
[----:B-1----:R-:W-:Y:S01]  /*2320*/  FFMA R25, R25, -2, R32 ;  /* 0xc000000019197823 */ /* 0x002fe20000000020 */
[----:B------:R-:W-:Y:S01]  /*2330*/  FSETP.GE.AND P1, PT, |R19|, 9.010913848876953125, PT ;  /* 0x41102cb41300780b */ /* 0x000fe20003f26200 */
[----:B------:R-:W-:Y:S01]  /*2340*/  FFMA R39, R0, R39, -0.33332768082618713379 ;  /* 0xbeaaa9ed00277423 */ /* 0x000fe20000000027 */
[----:B------:R-:W-:Y:S01]  /*2350*/  FFMA R45, R2, R45, 0.1331529766321182251 ;  /* 0x3e085941022d7423 */ /* 0x000fe2000000002d */
[----:B------:R-:W0:Y:S01]  /*2360*/  MUFU.RCP R43, R43 ;  /* 0x0000002b002b7308 */ /* 0x000e220000001000 */
[----:B------:R-:W-:Y:S01]  /*2370*/  FMUL R27, R12, R27 ;  /* 0x0000001b0c1b7220 */ /* 0x000fe20000400000 */
[----:B--2---:R-:W-:Y:S01]  /*2380*/  FADD R41, R41, 1 ;  /* 0x3f80000029297421 */ /* 0x004fe20000000000 */
[----:B------:R-:W-:Y:S01]  /*2390*/  FSEL R12, R25, 1, !P1 ;  /* 0x3f800000190c7808 */ /* 0x000fe20004800000 */
[----:B------:R-:W-:Y:S01]  /*23a0*/  FFMA R0, R0, R39, RZ ;  /* 0x0000002700007223 */ /* 0x000fe200000000ff */
[----:B------:R-:W-:Y:S01]  /*23b0*/  FFMA R45, R2, R45, -0.33332768082618713379 ;  /* 0xbeaaa9ed022d7423 */ /* 0x000fe2000000002d */
[----:B------:R-:W-:-:S02]  /*23c0*/  IADD3 R39, P1, PT, R14, R17, RZ ;  /* 0x000000110e277210 */ /* 0x000fc40007f3e0ff */
[----:B------:R-:W1:Y:S01]  /*23d0*/  MUFU.RCP R41, R41 ;  /* 0x0000002900297308 */ /* 0x000e620000001000 */
[--C-:B------:R-:W-:Y:S01]  /*23e0*/  LOP3.LUT R25, R12, 0x80000000, R19.reuse, 0xb8, !PT ;  /* 0x800000000c197812 */ /* 0x100fe200078eb813 */
[----:B------:R-:W-:Y:S01]  /*23f0*/  FFMA R12, R2, R45, RZ ;  /* 0x0000002d020c7223 */ /* 0x000fe200000000ff */
[----:B------:R-:W-:Y:S01]  /*2400*/  @!P2 FFMA R25, R19, R0, R19 ;  /* 0x000000001319a223 */ /* 0x000fe20000000013 */
[----:B------:R-:W-:Y:S01]  /*2410*/  IMAD.X R2, RZ, RZ, R26, P1 ;  /* 0x000000ffff027224 */ /* 0x000fe200008e061a */
[C---:B------:R-:W-:Y:S01]  /*2420*/  @!P0 IADD3 R14, P2, PT, R39.reuse, UR16, RZ ;  /* 0x00000010270e8c10 */ /* 0x040fe2000ff5e0ff */
[----:B------:R-:W-:Y:S01]  /*2430*/  FMUL R37, R18, R37 ;  /* 0x0000002512257220 */ /* 0x000fe20000400000 */
[----:B------:R-:W-:Y:S01]  /*2440*/  @!P0 LEA R18, P1, R39, UR8, 0x4 ;  /* 0x0000000827128c11 */ /* 0x000fe2000f8220ff */
[----:B------:R-:W-:Y:S01]  /*2450*/  FMUL R0, R48, R48 ;  /* 0x0000003030007220 */ /* 0x000fe20000400000 */
[----:B------:R-:W-:Y:S02]  /*2460*/  @!P0 IADD3.X R45, PT, PT, R2, UR28, RZ, P2, !PT ;  /* 0x0000001c022d8c10 */ /* 0x000fe400097fe4ff */
[----:B------:R-:W-:-:S02]  /*2470*/  @!P0 LEA R44, P2, R14, UR8, 0x4 ;  /* 0x000000080e2c8c11 */ /* 0x000fc4000f8420ff */
[----:B------:R-:W-:Y:S01]  /*2480*/  @!P0 LEA.HI.X R19, R39, UR9, R2, 0x4, P1 ;  /* 0x0000000927138c11 */ /* 0x000fe200088f2402 */
[----:B------:R-:W-:Y:S01]  /*2490*/  FFMA R39, R0, R33, -0.052303962409496307373 ;  /* 0xbd563cae00277423 */ /* 0x000fe20000000021 */
[----:B------:R-:W-:Y:S01]  /*24a0*/  SHF.R.U32.HI R46, RZ, 0x10, R3 ;  /* 0x00000010ff2e7819 */ /* 0x000fe20000011603 */
[--C-:B0-----:R-:W-:Y:S01]  /*24b0*/  FFMA R43, R43, -2, R32.reuse ;  /* 0xc00000002b2b7823 */ /* 0x101fe20000000020 */
[C---:B------:R-:W-:Y:S02]  /*24c0*/  FSETP.GE.AND P3, PT, |R47|.reuse, 0.60000002384185791016, PT ;  /* 0x3f19999a2f00780b */ /* 0x040fe40003f66200 */
[----:B------:R-:W-:Y:S02]  /*24d0*/  FSETP.GE.AND P1, PT, |R47|, 9.010913848876953125, PT ;  /* 0x41102cb42f00780b */ /* 0x000fe40003f26200 */
[----:B------:R-:W-:Y:S01]  /*24e0*/  @!P0 LEA.HI.X R45, R14, UR9, R45, 0x4, P2 ;  /* 0x000000090e2d8c11 */ /* 0x000fe200090f242d */
[----:B------:R-:W-:Y:S01]  /*24f0*/  FFMA R39, R0, R39, 0.1331529766321182251 ;  /* 0x3e08594100277423 */ /* 0x000fe20000000027 */
[C---:B------:R-:W-:Y:S01]  /*2500*/  FSETP.GE.AND P2, PT, |R48|.reuse, 0.60000002384185791016, PT ;  /* 0x3f19999a3000780b */ /* 0x040fe20003f46200 */
[----:B------:R-:W-:Y:S01]  /*2510*/  HADD2.F32 R46, -RZ, R46.H0_H0 ;  /* 0x2000002eff2e7230 */ /* 0x000fe20000004100 */
[----:B------:R-:W-:Y:S01]  /*2520*/  FSEL R2, R43, 1, !P1 ;  /* 0x3f8000002b027808 */ /* 0x000fe20004800000 */
[----:B-1----:R-:W-:Y:S01]  /*2530*/  FFMA R41, R41, -2, R32 ;  /* 0xc000000029297823 */ /* 0x002fe20000000020 */
[----:B------:R-:W-:Y:S01]  /*2540*/  FSETP.GE.AND P1, PT, |R48|, 9.010913848876953125, PT ;  /* 0x41102cb43000780b */ /* 0x000fe20003f26200 */
[----:B------:R-:W-:Y:S01]  /*2550*/  FFMA R39, R0, R39, -0.33332768082618713379 ;  /* 0xbeaaa9ed00277423 */ /* 0x000fe20000000027 */
[----:B------:R-:W-:Y:S01]  /*2560*/  FMUL R3, R46, 0.035677410662174224854 ;  /* 0x3d12227a2e037820 */ /* 0x000fe20000400000 */
[----:B------:R-:W-:-:S02]  /*2570*/  FMNMX3 R38, |R13|, R38, |R40|, !PT ;  /* 0x000000260d267276 */ /* 0x000fc40007800628 */
[----:B------:R-:W-:Y:S01]  /*2580*/  FSEL R41, R41, 1, !P1 ;  /* 0x3f80000029297808 */ /* 0x000fe20004800000 */
[----:B------:R-:W-:Y:S01]  /*2590*/  FFMA R39, R0, R39, RZ ;  /* 0x0000002700277223 */ /* 0x000fe200000000ff */
[--C-:B------:R-:W-:Y:S01]  /*25a0*/  LOP3.LUT R43, R2, 0x80000000, R47.reuse, 0xb8, !PT ;  /* 0x80000000022b7812 */ /* 0x100fe200078eb82f */
[----:B------:R-:W-:Y:S01]  /*25b0*/  @!P3 FFMA R43, R47, R12, R47 ;  /* 0x0000000c2f2bb223 */ /* 0x000fe2000000002f */
[----:B------:R-:W-:Y:S01]  /*25c0*/  FFMA R3, R46, R3, 0.79788458347320556641 ;  /* 0x3f4c422a2e037423 */ /* 0x000fe20000000003 */
[--C-:B------:R-:W-:Y:S01]  /*25d0*/  LOP3.LUT R47, R41, 0x80000000, R48.reuse, 0xb8, !PT ;  /* 0x80000000292f7812 */ /* 0x100fe200078eb830 */
[----:B------:R-:W-:Y:S01]  /*25e0*/  @!P2 FFMA R47, R48, R39, R48 ;  /* 0x00000027302fa223 */ /* 0x000fe20000000030 */
[----:B------:R-:W-:Y:S01]  /*25f0*/  FMNMX3 R0, |R15|, R38, |R50|, !PT ;  /* 0x000000260f007276 */ /* 0x000fe20007800632 */
[----:B------:R-:W-:Y:S01]  /*2600*/  VIADD R38, R31, 0x3 ;  /* 0x000000031f267836 */ /* 0x000fe20000000000 */
[----:B------:R-:W-:Y:S01]  /*2610*/  IADD3 R48, P1, PT, R17, UR18, RZ ;  /* 0x0000001211307c10 */ /* 0x000fe2000ff3e0ff */
[----:B------:R-:W-:Y:S01]  /*2620*/  FMUL R51, R46, R3 ;  /* 0x000000032e337220 */ /* 0x000fe20000400000 */
[----:B------:R-:W-:Y:S01]  /*2630*/  IADD3 R41, PT, PT, R30, 0x1d, RZ ;  /* 0x0000001d1e297810 */ /* 0x000fe20007ffe0ff */
[----:B------:R-:W-:Y:S01]  /*2640*/  FMUL R12, R13, UR17 ;  /* 0x000000110d0c7c20 */ /* 0x000fe20008400000 */
[----:B------:R-:W-:Y:S01]  /*2650*/  FMUL R14, R15, UR17 ;  /* 0x000000110f0e7c20 */ /* 0x000fe20008400000 */
[----:B------:R-:W-:Y:S01]  /*2660*/  IADD3.X R49, PT, PT, R26, UR20, RZ, P1, !PT ;  /* 0x000000141a317c10 */ /* 0x000fe20008ffe4ff */
[----:B------:R-:W-:Y:S01]  /*2670*/  FMUL R13, R40, UR17 ;  /* 0x00000011280d7c20 */ /* 0x000fe20008400000 */
[----:B------:R-:W-:Y:S01]  /*2680*/  FMUL R15, R50, UR17 ;  /* 0x00000011320f7c20 */ /* 0x000fe20008400000 */
[----:B------:R-:W-:Y:S01]  /*2690*/  LOP3.LUT R41, R41, 0x1f, RZ, 0xc0, !PT ;  /* 0x0000001f29297812 */ /* 0x000fe200078ec0ff */
[----:B------:R-:W-:Y:S01]  /*26a0*/  FMUL R26, R51, R51 ;  /* 0x00000033331a7220 */ /* 0x000fe20000400000 */
[----:B------:R-:W-:Y:S01]  /*26b0*/  ISETP.GE.U32.AND P1, PT, R38, UR21, PT ;  /* 0x0000001526007c0c */ /* 0x000fe2000bf26070 */
[----:B------:R-:W-:Y:S01]  /*26c0*/  FMUL R17, R27, UR17 ;  /* 0x000000111b117c20 */ /* 0x000fe20008400000 */
[----:B------:R0:W-:Y:S01]  /*26d0*/  @!P0 STG.E.128 desc[UR24][R18.64], R12 ;  /* 0x0000000c12008986 */ /* 0x0001e2000c101d18 */
[----:B------:R-:W-:Y:S01]  /*26e0*/  FFMA R3, R26, R33, -0.052303962409496307373 ;  /* 0xbd563cae1a037423 */ /* 0x000fe20000000021 */
[----:B------:R-:W-:-:S02]  /*26f0*/  ISETP.LT.U32.AND P1, PT, R41, UR15, !P1 ;  /* 0x0000000f29007c0c */ /* 0x000fc4000cf21070 */
[C---:B------:R-:W-:Y:S01]  /*2700*/  FMNMX3 R50, |R16|.reuse, R0, |R27|, !PT ;  /* 0x0000000010327276 */ /* 0x040fe2000780061b */
[----:B------:R-:W-:Y:S01]  /*2710*/  FMUL R16, R16, UR17 ;  /* 0x0000001110107c20 */ /* 0x000fe20008400000 */
[----:B------:R-:W-:Y:S01]  /*2720*/  IADD3 R2, P2, PT, R41, R48, RZ ;  /* 0x0000003029027210 */ /* 0x000fe20007f5e0ff */
[----:B------:R-:W-:-:S03]  /*2730*/  FFMA R27, R26, R3, 0.1331529766321182251 ;  /* 0x3e0859411a1b7423 */ /* 0x000fc60000000003 */
[----:B------:R-:W-:Y:S01]  /*2740*/  IADD3.X R3, PT, PT, RZ, R49, RZ, P2, !PT ;  /* 0x00000031ff037210 */ /* 0x000fe200017fe4ff */
[----:B------:R-:W-:Y:S01]  /*2750*/  FFMA R0, R26, R27, -0.33332768082618713379 ;  /* 0xbeaaa9ed1a007423 */ /* 0x000fe2000000001b */
[----:B0-----:R-:W-:Y:S01]  /*2760*/  FMUL R18, R36, UR17 ;  /* 0x0000001124127c20 */ /* 0x001fe20008400000 */
[----:B------:R-:W-:-:S05]  /*2770*/  FMUL R19, R37, UR17 ;  /* 0x0000001125137c20 */ /* 0x000fca0008400000 */
[----:B------:R3:W-:Y:S01]  /*2780*/  @!P0 STG.E.128 desc[UR24][R44.64], R16 ;  /* 0x000000102c008986 */ /* 0x0007e2000c101d18 */
[----:B------:R-:W-:Y:S01]  /*2790*/  IADD3 R39, P0, PT, R2, UR18, RZ ;  /* 0x0000001202277c10 */ /* 0x000fe2000ff1e0ff */
[----:B------:R-:W-:-:S03]  /*27a0*/  FFMA R0, R26, R0, RZ ;  /* 0x000000001a007223 */ /* 0x000fc600000000ff */
[----:B------:R-:W-:Y:S02]  /*27b0*/  IADD3.X R40, PT, PT, R3, UR20, RZ, P0, !PT ;  /* 0x0000001403287c10 */ /* 0x000fe400087fe4ff */
[C---:B------:R-:W-:Y:S02]  /*27c0*/  @P1 LEA R26, P0, R39.reuse, UR22, 0x3 ;  /* 0x00000016271a1c11 */ /* 0x040fe4000f8018ff */
[----:B------:R-:W-:Y:S02]  /*27d0*/  FMNMX3 R50, |R36|, R50, |R37|, !PT ;  /* 0x0000003224327276 */ /* 0x000fe40007800625 */
[----:B------:R-:W-:Y:S02]  /*27e0*/  @!P1 CS2R R36, SRZ ;  /* 0x0000000000249805 */ /* 0x000fe4000001ff00 */
[----:B------:R-:W-:-:S05]  /*27f0*/  @P1 LEA.HI.X R27, R39, UR23, R40, 0x3, P0 ;  /* 0x00000017271b1c11 */ /* 0x000fca00080f1c28 */
[----:B------:R0:W2:Y:S01]  /*2800*/  @P1 LDG.E.64 R36, desc[UR24][R26.64] ;  /* 0x000000181a241981 */ /* 0x0000a2000c1e1b00 */
[----:B------:R-:W-:-:S06]  /*2810*/  FMUL R52, |R51|, 2.8853900432586669922 ;  /* 0x4038aa3b33347820 */ /* 0x000fcc0000400200 */
[----:B------:R-:W1:Y:S01]  /*2820*/  MUFU.EX2 R52, R52 ;  /* 0x0000003400347308 */ /* 0x000e620000000800 */
[----:B------:R-:W-:Y:S02]  /*2830*/  IMAD.U32 R53, RZ, RZ, UR16 ;  /* 0x00000010ff357e24 */ /* 0x000fe4000f8e00ff */
[----:B---3--:R-:W-:Y:S02]  /*2840*/  HADD2.F32 R44, -RZ, R20.H0_H0 ;  /* 0x20000014ff2c7230 */ /* 0x008fe40000004100 */
[----:B------:R-:W-:-:S04]  /*2850*/  @P1 IMAD.WIDE.U32 R2, R53, 0x3, R2 ;  /* 0x0000000335021825 */ /* 0x000fc800078e0002 */
[----:B------:R-:W-:-:S04]  /*2860*/  FMUL R53, R44, 0.035677410662174224854 ;  /* 0x3d12227a2c357820 */ /* 0x000fc80000400000 */
[----:B------:R-:W-:Y:S01]  /*2870*/  FFMA R53, R44, R53, 0.79788458347320556641 ;  /* 0x3f4c422a2c357423 */ /* 0x000fe20000000035 */
[----:B-1----:R-:W-:-:S03]  /*2880*/  FADD R45, R52, 1 ;  /* 0x3f800000342d7421 */ /* 0x002fc60000000000 */
[----:B------:R-:W-:-:S03]  /*2890*/  FMUL R44, R44, R53 ;  /* 0x000000352c2c7220 */ /* 0x000fc60000400000 */
[----:B------:R-:W0:Y:S01]  /*28a0*/  MUFU.RCP R45, R45 ;  /* 0x0000002d002d7308 */ /* 0x000e220000001000 */
[----:B------:R-:W-:Y:S01]  /*28b0*/  FMUL R52, |R44|, 2.8853900432586669922 ;  /* 0x4038aa3b2c347820 */ /* 0x000fe20000400200 */
[----:B------:R-:W-:-:S06]  /*28c0*/  FSETP.GE.AND P2, PT, |R51|, 0.60000002384185791016, PT ;  /* 0x3f19999a3300780b */ /* 0x000fcc0003f46200 */
[----:B------:R-:W1:Y:S01]  /*28d0*/  MUFU.EX2 R52, R52 ;  /* 0x0000003400347308 */ /* 0x000e620000000800 */
[----:B------:R-:W-:Y:S01]  /*28e0*/  FSETP.GE.AND P0, PT, |R51|, 9.010913848876953125, PT ;  /* 0x41102cb43300780b */ /* 0x000fe20003f06200 */
[----:B------:R-:W-:Y:S01]  /*28f0*/  VOTEU.ANY UP0, P1 ;  /* 0x0000000000ff7886 */ /* 0x000fe20000800100 */
[----:B0-----:R-:W-:-:S04]  /*2900*/  FFMA R26, R45, -2, R32 ;  /* 0xc00000002d1a7823 */ /* 0x001fc80000000020 */
[----:B------:R-:W-:Y:S01]  /*2910*/  @UP0 UIMAD UR7, UR28, 0x3, URZ ;  /* 0x000000031c0708a4 */ /* 0x000fe2000f8e02ff */
[----:B------:R-:W-:-:S04]  /*2920*/  FSEL R26, R26, 1, !P0 ;  /* 0x3f8000001a1a7808 */ /* 0x000fc80004000000 */
[--C-:B------:R-:W-:Y:S01]  /*2930*/  LOP3.LUT R45, R26, 0x80000000, R51.reuse, 0xb8, !PT ;  /* 0x800000001a2d7812 */ /* 0x100fe200078eb833 */
[----:B------:R-:W-:Y:S01]  /*2940*/  @!P2 FFMA R45, R51, R0, R51 ;  /* 0x00000000332da223 */ /* 0x000fe20000000033 */
[----:B-1----:R-:W-:Y:S01]  /*2950*/  FADD R51, R52, 1 ;  /* 0x3f80000034337421 */ /* 0x002fe20000000000 */
[----:B------:R-:W-:Y:S02]  /*2960*/  @P1 IADD3 R3, PT, PT, R3, UR7, RZ ;  /* 0x0000000703031c10 */ /* 0x000fe4000fffe0ff */
[----:B------:R-:W-:-:S03]  /*2970*/  @P1 LEA R26, P0, R2, UR22, 0x3 ;  /* 0x00000016021a1c11 */ /* 0x000fc6000f8018ff */
[----:B------:R-:W0:Y:S01]  /*2980*/  MUFU.RCP R51, R51 ;  /* 0x0000003300337308 */ /* 0x000e220000001000 */
[----:B------:R-:W-:Y:S02]  /*2990*/  @P1 LEA.HI.X R27, R2, UR23, R3, 0x3, P0 ;  /* 0x00000017021b1c11 */ /* 0x000fe400080f1c03 */
[----:B------:R-:W-:Y:S01]  /*29a0*/  @!P1 CS2R R2, SRZ ;  /* 0x0000000000029805 */ /* 0x000fe2000001ff00 */
[----:B------:R-:W-:-:S05]  /*29b0*/  FMUL R54, R44, R44 ;  /* 0x0000002c2c367220 */ /* 0x000fca0000400000 */
[----:B------:R1:W3:Y:S01]  /*29c0*/  @P1 LDG.E.64 R2, desc[UR24][R26.64] ;  /* 0x000000181a021981 */ /* 0x0002e2000c1e1b00 */
[----:B------:R-:W-:Y:S01]  /*29d0*/  FFMA R53, R54, R33, -0.052303962409496307373 ;  /* 0xbd563cae36357423 */ /* 0x000fe20000000021 */
[----:B------:R-:W-:-:S03]  /*29e0*/  FSETP.GE.AND P1, PT, |R44|, 0.60000002384185791016, PT ;  /* 0x3f19999a2c00780b */ /* 0x000fc60003f26200 */
[----:B------:R-:W-:Y:S01]  /*29f0*/  FFMA R53, R54, R53, 0.1331529766321182251 ;  /* 0x3e08594136357423 */ /* 0x000fe20000000035 */
[----:B-1----:R-:W-:Y:S01]  /*2a00*/  SHF.R.U64 R26, R20, 0x10, R21 ;  /* 0x00000010141a7819 */ /* 0x002fe20000001215 */
[----:B0-----:R-:W-:Y:S01]  /*2a10*/  FFMA R52, R51, -2, R32 ;  /* 0xc000000033347823 */ /* 0x001fe20000000020 */
[----:B------:R-:W-:-:S03]  /*2a20*/  FSETP.GE.AND P0, PT, |R44|, 9.010913848876953125, PT ;  /* 0x41102cb42c00780b */ /* 0x000fc60003f06200 */
[----:B------:R-:W-:Y:S02]  /*2a30*/  HADD2.F32 R26, -RZ, R26.H0_H0 ;  /* 0x2000001aff1a7230 */ /* 0x000fe40000004100 */
[----:B------:R-:W-:Y:S01]  /*2a40*/  FFMA R0, R54, R53, -0.33332768082618713379 ;  /* 0xbeaaa9ed36007423 */ /* 0x000fe20000000035 */
[----:B------:R-:W-:Y:S02]  /*2a50*/  FSEL R53, R52, 1, !P0 ;  /* 0x3f80000034357808 */ /* 0x000fe40004000000 */
[----:B------:R-:W-:Y:S01]  /*2a60*/  FMUL R27, R26, 0.035677410662174224854 ;  /* 0x3d12227a1a1b7820 */ /* 0x000fe20000400000 */
[----:B------:R-:W-:Y:S01]  /*2a70*/  FFMA R51, R54, R0, RZ ;  /* 0x0000000036337223 */ /* 0x000fe200000000ff */
[--C-:B------:R-:W-:Y:S02]  /*2a80*/  LOP3.LUT R53, R53, 0x80000000, R44.reuse, 0xb8, !PT ;  /* 0x8000000035357812 */ /* 0x100fe400078eb82c */
[----:B------:R-:W-:Y:S01]  /*2a90*/  FFMA R27, R26, R27, 0.79788458347320556641 ;  /* 0x3f4c422a1a1b7423 */ /* 0x000fe2000000001b */
[----:B------:R-:W-:-:S03]  /*2aa0*/  @!P1 FFMA R53, R44, R51, R44 ;  /* 0x000000332c359223 */ /* 0x000fc6000000002c */
[----:B------:R-:W-:-:S04]  /*2ab0*/  FMUL R44, R26, R27 ;  /* 0x0000001b1a2c7220 */ /* 0x000fc80000400000 */
[----:B------:R-:W-:-:S06]  /*2ac0*/  FMUL R27, |R44|, 2.8853900432586669922 ;  /* 0x4038aa3b2c1b7820 */ /* 0x000fcc0000400200 */
[----:B------:R-:W0:Y:S01]  /*2ad0*/  MUFU.EX2 R27, R27 ;  /* 0x0000001b001b7308 */ /* 0x000e220000000800 */
[----:B------:R-:W-:-:S04]  /*2ae0*/  FFMA R25, R25, R34, 0.5 ;  /* 0x3f00000019197423 */ /* 0x000fc80000000022 */
[----:B------:R-:W-:Y:S01]  /*2af0*/  FMUL R25, R42, R25 ;  /* 0x000000192a197220 */ /* 0x000fe20000400000 */
[----:B0-----:R-:W-:-:S06]  /*2b00*/  FADD R51, R27, 1 ;  /* 0x3f8000001b337421 */ /* 0x001fcc0000000000 */
[----:B------:R-:W0:Y:S01]  /*2b10*/  MUFU.RCP R51, R51 ;  /* 0x0000003300337308 */ /* 0x000e220000001000 */
[----:B------:R-:W-:Y:S01]  /*2b20*/  FMUL R42, R44, R44 ;  /* 0x0000002c2c2a7220 */ /* 0x000fe20000400000 */
[----:B------:R-:W-:-:S03]  /*2b30*/  FFMA R0, R43, R34, 0.5 ;  /* 0x3f0000002b007423 */ /* 0x000fc60000000022 */
        /* <DEDUP_REMOVED lines=41> */
[----:B------:R-:W-:Y:S02]  /*2dd0*/  HADD2.F32 R45, -RZ, R20.H0_H0 ;  /* 0x20000014ff2d7230 */ /* 0x000fe40000004100 */
        /* <DEDUP_REMOVED lines=19> */
[----:B--2---:R-:W-:-:S02]  /*2f10*/  HADD2.F32 R46, -RZ, R36.H0_H0 ;  /* 0x20000024ff2e7230 */ /* 0x004fc40000004100 */
[----:B------:R-:W-:-:S03]  /*2f20*/  IMAD.X R50, RZ, RZ, R49, P1 ;  /* 0x000000ffff327224 */ /* 0x000fc600008e0631 */
        /* <DEDUP_REMOVED lines=20> */
[----:B-1----:R-:W-:Y:S01]  /*3070*/  FFMA R25, R42, R33, -0.052303962409496307373 ;  /* 0xbd563cae2a197423 */ /* 0x002fe20000000021 */
[----:B0-----:R-:W-:-:S03]  /*3080*/  FFMA R24, R49, -2, R32 ;  /* 0xc000000031187823 */ /* 0x001fc60000000020 */
[----:B------:R-:W-:-:S04]  /*3090*/  FFMA R25, R42, R25, 0.1331529766321182251 ;  /* 0x3e0859412a197423 */ /* 0x000fc80000000019 */
[----:B------:R-:W-:Y:S01]  /*30a0*/  FFMA R0, R42, R25, -0.33332768082618713379 ;  /* 0xbeaaa9ed2a007423 */ /* 0x000fe20000000019 */
[----:B------:R-:W-:-:S03]  /*30b0*/  FSEL R25, R24, 1, !P1 ;  /* 0x3f80000018197808 */ /* 0x000fc60004800000 */
[----:B------:R-:W-:Y:S01]  /*30c0*/  FFMA R51, R42, R0, RZ ;  /* 0x000000002a337223 */ /* 0x000fe200000000ff */
[----:B------:R-:W-:-:S03]  /*30d0*/  LOP3.LUT R49, R25, 0x80000000, R48, 0xb8, !PT ;  /* 0x8000000019317812 */ /* 0x000fc600078eb830 */
        /* <DEDUP_REMOVED lines=30> */
[----:B------:R-:W-:-:S04]  /*32c0*/  @!P0 IADD3 R53, P1, PT, R53, UR16, RZ ;  /* 0x0000001035358c10 */ /* 0x000fc8000ff3e0ff */
[----:B------:R-:W-:Y:S01]  /*32d0*/  @!P0 IADD3.X R50, PT, PT, R50, UR28, RZ, P1, !PT ;  /* 0x0000001c32328c10 */ /* 0x000fe20008ffe4ff */
[----:B0-----:R-:W-:-:S04]  /*32e0*/  FADD R36, R26, 1 ;  /* 0x3f8000001a247421 */ /* 0x001fc80000000000 */
[----:B------:R-:W0:Y:S01]  /*32f0*/  MUFU.RCP R45, R36 ;  /* 0x00000024002d7308 */ /* 0x000e220000001000 */
[----:B------:R-:W-:Y:S01]  /*3300*/  @!P0 LEA R42, P1, R53, UR8, 0x4 ;  /* 0x00000008352a8c11 */ /* 0x000fe2000f8220ff */
[----:B------:R-:W-:-:S03]  /*3310*/  FMUL R27, R43, R0 ;  /* 0x000000002b1b7220 */ /* 0x000fc60000400000 */
[----:B------:R-:W-:Y:S01]  /*3320*/  @!P0 LEA.HI.X R43, R53, UR9, R50, 0x4, P1 ;  /* 0x00000009352b8c11 */ /* 0x000fe200088f2432 */
[C---:B------:R-:W-:Y:S01]  /*3330*/  FMUL R50, R24.reuse, R24 ;  /* 0x0000001818327220 */ /* 0x040fe20000400000 */
[----:B------:R-:W-:-:S03]  /*3340*/  FSETP.GE.AND P1, PT, |R24|, 9.010913848876953125, PT ;  /* 0x41102cb41800780b */ /* 0x000fc60003f26200 */
[----:B------:R-:W-:Y:S01]  /*3350*/  FFMA R53, R50, R33, -0.052303962409496307373 ;  /* 0xbd563cae32357423 */ /* 0x000fe20000000021 */
[----:B0-----:R-:W-:-:S03]  /*3360*/  FFMA R45, R45, -2, R32 ;  /* 0xc00000002d2d7823 */ /* 0x001fc60000000020 */
[C---:B------:R-:W-:Y:S02]  /*3370*/  FFMA R53, R50.reuse, R53, 0.1331529766321182251 ;  /* 0x3e08594132357423 */ /* 0x040fe40000000035 */
[----:B------:R-:W-:Y:S02]  /*3380*/  FSEL R45, R45, 1, !P1 ;  /* 0x3f8000002d2d7808 */ /* 0x000fe40004800000 */
[C---:B------:R-:W-:Y:S02]  /*3390*/  FFMA R0, R50.reuse, R53, -0.33332768082618713379 ;  /* 0xbeaaa9ed32007423 */ /* 0x040fe40000000035 */
[----:B------:R-:W-:Y:S02]  /*33a0*/  LOP3.LUT R53, R45, 0x80000000, R24, 0xb8, !PT ;  /* 0x800000002d357812 */ /* 0x000fe400078eb818 */
[----:B------:R-:W-:Y:S01]  /*33b0*/  SHF.R.U32.HI R45, RZ, 0x10, R37 ;  /* 0x00000010ff2d7819 */ /* 0x000fe20000011625 */
[----:B------:R-:W-:-:S04]  /*33c0*/  FFMA R55, R50, R0, RZ ;  /* 0x0000000032377223 */ /* 0x000fc800000000ff */
[----:B------:R-:W-:-:S05]  /*33d0*/  HADD2.F32 R45, -RZ, R45.H0_H0 ;  /* 0x2000002dff2d7230 */ /* 0x000fca0000004100 */
[----:B------:R-:W-:-:S04]  /*33e0*/  FMUL R0, R45, 0.035677410662174224854 ;  /* 0x3d12227a2d007820 */ /* 0x000fc80000400000 */
[----:B------:R-:W-:Y:S01]  /*33f0*/  FFMA R0, R45, R0, 0.79788458347320556641 ;  /* 0x3f4c422a2d007423 */ /* 0x000fe20000000000 */
[----:B------:R-:W-:-:S03]  /*3400*/  FSETP.GE.AND P2, PT, |R24|, 0.60000002384185791016, PT ;  /* 0x3f19999a1800780b */ /* 0x000fc60003f46200 */
[----:B------:R-:W-:-:S04]  /*3410*/  FMUL R36, R45, R0 ;  /* 0x000000002d247220 */ /* 0x000fc80000400000 */
[----:B------:R-:W-:Y:S01]  /*3420*/  FMUL R0, |R36|, 2.8853900432586669922 ;  /* 0x4038aa3b24007820 */ /* 0x000fe20000400200 */
[----:B------:R-:W-:-:S05]  /*3430*/  FMNMX3 R47, |R44|, R47, |R25|, !PT ;  /* 0x0000002f2c2f7276 */ /* 0x000fca0007800619 */
[----:B------:R-:W0:Y:S01]  /*3440*/  MUFU.EX2 R0, R0 ;  /* 0x0000000000007308 */ /* 0x000e220000000800 */
[----:B------:R-:W-:Y:S01]  /*3450*/  @!P2 FFMA R53, R24, R55, R24 ;  /* 0x000000371835a223 */ /* 0x000fe20000000018 */
        /* <DEDUP_REMOVED lines=9> */
[----:B---3--:R-:W-:-:S03]  /*34f0*/  HADD2.F32 R42, -RZ, R2.H0_H0 ;  /* 0x20000002ff2a7230 */ /* 0x008fc60000004100 */
[C---:B------:R-:W-:Y:S02]  /*3500*/  FFMA R0, R47.reuse, R0, 0.1331529766321182251 ;  /* 0x3e0859412f007423 */ /* 0x040fe40000000000 */
        /* <DEDUP_REMOVED lines=11> */
[----:B------:R-:W-:Y:S01]  /*35c0*/  FSEL R55, R55, 1, !P0 ;  /* 0x3f80000037377808 */ /* 0x000fe20004000000 */
[----:B------:R-:W-:-:S03]  /*35d0*/  HADD2.F32 R37, -RZ, R37.H0_H0 ;  /* 0x20000025ff257230 */ /* 0x000fc60000004100 */
[--C-:B------:R-:W-:Y:S01]  /*35e0*/  LOP3.LUT R47, R55, 0x80000000, R36.reuse, 0xb8, !PT ;  /* 0x80000000372f7812 */ /* 0x100fe200078eb824 */
[----:B0-----:R-:W-:Y:S02]  /*35f0*/  FADD R52, R0, 1 ;  /* 0x3f80000000347421 */ /* 0x001fe40000000000 */
[----:B------:R-:W-:Y:S01]  /*3600*/  @!P1 FFMA R47, R36, R57, R36 ;  /* 0x00000039242f9223 */ /* 0x000fe20000000024 */
[-C--:B------:R-:W-:Y:S01]  /*3610*/  FFMA R36, R53, R34.reuse, 0.5 ;  /* 0x3f00000035247423 */ /* 0x080fe20000000022 */
[----:B------:R-:W0:Y:S01]  /*3620*/  MUFU.RCP R55, R52 ;  /* 0x0000003400377308 */ /* 0x000e220000001000 */
[----:B------:R-:W-:Y:S02]  /*3630*/  FFMA R43, R49, R34, 0.5 ;  /* 0x3f000000312b7423 */ /* 0x000fe40000000022 */
        /* <DEDUP_REMOVED lines=31> */
[----:B------:R-:W-:-:S04]  /*3830*/  HADD2.F32 R48, -RZ, R3.H0_H0 ;  /* 0x20000003ff307230 */ /* 0x000fc80000004100 */
        /* <DEDUP_REMOVED lines=131> */
[----:B------:R-:W-:Y:S01]  /*4070*/  MOV R24, RZ ;  /* 0x000000ff00187202 */ /* 0x000fe20000000f00 */
        /* <DEDUP_REMOVED lines=12> */
.L_x_25215:
        /* <DEDUP_REMOVED lines=48> */
.L_x_25214:
[----:B------:R-:W-:Y:S05]  /*4440*/  BSYNC.RECONVERGENT B1 ;  /* 0x0000000000017941 */ /* 0x000fea0003800200 */
.L_x_25213:
        /* <DEDUP_REMOVED lines=37> */
.L_x_25212:
[----:B------:R-:W-:Y:S05]  /*46a0*/  BSYNC.RECONVERGENT B0 ;  /* 0x0000000000007941 */ /* 0x000fea0003800200 */
.L_x_25211:
        /* <DEDUP_REMOVED lines=41> */
.L_x_25220:
        /* <DEDUP_REMOVED lines=48> */
.L_x_25219:
[----:B------:R-:W-:Y:S05]  /*4c40*/  BSYNC.RECONVERGENT B1 ;  /* 0x0000000000017941 */ /* 0x000fea0003800200 */
.L_x_25218:
        /* <DEDUP_REMOVED lines=35> */
.L_x_25217:
[----:B------:R-:W-:Y:S05]  /*4e80*/  BSYNC.RECONVERGENT B0 ;  /* 0x0000000000007941 */ /* 0x000fea0003800200 */
.L_x_25216:
        /* <DEDUP_REMOVED lines=40> */
.L_x_25225:
        /* <DEDUP_REMOVED lines=48> */
.L_x_25224:
[----:B------:R-:W-:Y:S05]  /*5410*/  BSYNC.RECONVERGENT B1 ;  /* 0x0000000000017941 */ /* 0x000fea0003800200 */
.L_x_25223:
        /* <DEDUP_REMOVED lines=35> */
.L_x_25222:
[----:B------:R-:W-:Y:S05]  /*5650*/  BSYNC.RECONVERGENT B0 ;  /* 0x0000000000007941 */ /* 0x000fea0003800200 */
.L_x_25221:
        /* <DEDUP_REMOVED lines=34> */
.L_x_25230:
        /* <DEDUP_REMOVED lines=31> */
[----:B------:R-:W-:Y:S02]  /*5a70*/  @!P2 IADD3.X R20, PT, PT, RZ, R24, RZ, P5, !PT ;  /* 0x00000018ff14a210 */ /* 0x000fe40002ffe4ff */
[C---:B------:R-:W-:Y:S02]  /*5a80*/  @!P2 LEA R18, P5, R19.reuse, UR10, 0x3 ;  /* 0x0000000a1312ac11 */ /* 0x040fe4000f8a18ff */
[----:B------:R-:W-:Y:S02]  /*5a90*/  IADD3.X R25, PT, PT, R24, UR6, RZ, P6, !PT ;  /* 0x0000000618197c10 */ /* 0x000fe4000b7fe4ff */
[----:B------:R-:W-:-:S02]  /*5aa0*/  @!P2 LEA.HI.X R19, R19, UR4, R20, 0x3, P5 ;  /* 0x000000041313ac11 */ /* 0x000fc4000a8f1c14 */
[C---:B------:R-:W-:Y:S01]  /*5ab0*/  @!P1 IADD3 R21, P5, PT, R26.reuse, R23, RZ ;  /* 0x000000171a159210 */ /* 0x040fe20007fbe0ff */
[----:B0-----:R0:W-:Y:S01]  /*5ac0*/  @!P4 STG.E.64 desc[UR24][R6.64], R4 ;  /* 0x000000040600c986 */ /* 0x0011e2000c101b18 */
[----:B------:R-:W-:-:S03]  /*5ad0*/  IADD3 R30, PT, PT, R26, 0x1f, RZ ;  /* 0x0000001f1a1e7810 */ /* 0x000fc60007ffe0ff */
[----:B------:R-:W-:Y:S01]  /*5ae0*/  @!P1 IMAD.X R24, RZ, RZ, R25, P5 ;  /* 0x000000ffff189224 */ /* 0x000fe200028e0619 */
        /* <DEDUP_REMOVED lines=9> */
.L_x_25229:
[----:B------:R-:W-:Y:S05]  /*5b80*/  BSYNC.RECONVERGENT B1 ;  /* 0x0000000000017941 */ /* 0x000fea0003800200 */
.L_x_25228:
[----:B------:R-:W-:Y:S05]  /*5b90*/  @!P0 BRA `(.L_x_25227) ;  /* 0x0000000000888947 */ /* 0x000fea0003800000 */
[----:B0-----:R-:W-:Y:S02]  /*5ba0*/  LOP3.LUT R6, R30, 0x1f, RZ, 0xc0, !PT ;  /* 0x0000001f1e067812 */ /* 0x001fe400078ec0ff */
[----:B------:R-:W-:Y:S02]  /*5bb0*/  IADD3 R31, PT, PT, R31, R2, RZ ;  /* 0x000000021f1f7210 */ /* 0x000fe40007ffe0ff */
        /* <DEDUP_REMOVED lines=32> */
.L_x_25227:
[----:B------:R-:W-:Y:S05]  /*5dc0*/  BSYNC.RECONVERGENT B0 ;  /* 0x0000000000007941 */ /* 0x000fea0003800200 */
.L_x_25226:
        /* <DEDUP_REMOVED lines=39> */
.L_x_25239:
[----:B------:R-:W-:Y:S02]  /*6040*/  ISETP.NE.AND P0, PT, R28, RZ, PT ;  /* 0x000000ff1c00720c */ /* 0x000fe40003f05270 */
[----:B-1----:R-:W-:-:S11]  /*6050*/  FMNMX R5, R2, R5, !PT ;  /* 0x0000000502057209 */ /* 0x002fd60007800000 */
[----:B------:R-:W-:Y:S05]  /*6060*/  @P0 BRA `(.L_x_25232) ;  /* 0x0000000000080947 */ /* 0x000fea0003800000 */
[----:B0-----:R-:W0:Y:S02]  /*6070*/  LDC.64 R2, c[0x0][0x3a8] ;  /* 0x0000ea00ff027b82 */ /* 0x001e240000000a00 */
[----:B0-----:R1:W-:Y:S02]  /*6080*/  REDG.E.MAX.S32.STRONG.GPU desc[UR24][R2.64], R5 ;  /* 0x000000050200798e */ /* 0x0013e4000d12e318 */
.L_x_25232:
[----:B------:R-:W-:Y:S05]  /*6090*/  BSYNC B0 ;  /* 0x0000000000007941 */ /* 0x000fea0003800000 */
.L_x_25231:
        /* <DEDUP_REMOVED lines=11> */
[----:B-1----:R-:W-:Y:S05]  /*6150*/  CALL.REL.NOINC `($__internal_619_$__cuda_sm20_rcp_rn_f32_slowpath) ;  /* 0x0000000400987944 */ /* 0x002fea0003c00000 */
[----:B------:R-:W-:Y:S05]  /*6160*/  BRA `(.L_x_25235) ;  /* 0x0000000000147947 */ /* 0x000fea0003800000 */
.L_x_25234:
[----:B01----:R-:W0:Y:S01]  /*6170*/  MUFU.RCP R5, UR17 ;  /* 0x0000001100057d08 */ /* 0x003e220008001000 */
[----:B------:R-:W-:-:S05]  /*6180*/  MOV R0, UR17 ;  /* 0x0000001100007c02 */ /* 0x000fca0008000f00 */
[----:B0-----:R-:W-:-:S04]  /*6190*/  FFMA R0, R5, R0, -1 ;  /* 0xbf80000005007423 */ /* 0x001fc80000000000 */
[----:B------:R-:W-:-:S04]  /*61a0*/  FADD.FTZ R0, -R0, -RZ ;  /* 0x800000ff00007221 */ /* 0x000fc80000010100 */
[----:B------:R-:W-:-:S07]  /*61b0*/  FFMA R5, R5, R0, R5 ;  /* 0x0000000005057223 */ /* 0x000fce0000000005 */
.L_x_25235:
[----:B------:R-:W0:Y:S02]  /*61c0*/  LDC.64 R2, c[0x0][0x3b0] ;  /* 0x0000ec00ff027b82 */ /* 0x000e240000000a00 */
[----:B0-----:R-:W-:Y:S01]  /*61d0*/  STG.E desc[UR24][R2.64], R5 ;  /* 0x0000000502007986 */ /* 0x001fe2000c101918 */
[----:B------:R-:W-:Y:S05]  /*61e0*/  EXIT ;  /* 0x000000000000794d */ /* 0x000fea0003800000 */
.L_x_25233:
[----:B------:R-:W-:Y:S01]  /*61f0*/  IMAD.MOV.U32 R7, RZ, RZ, 0x4 ;  /* 0x00000004ff077424 */ /* 0x000fe200078e00ff */
[----:B------:R-:W-:Y:S02]  /*6200*/  MOV R9, 0x1f ;  /* 0x0000001f00097802 */ /* 0x000fe40000000f00 */
[----:B------:R-:W-:-:S07]  /*6210*/  MOV R4, 0xffffffff ;  /* 0xffffffff00047802 */ /* 0x000fce0000000f00 */
[----:B01----:R-:W-:Y:S05]  /*6220*/  WARPSYNC.COLLECTIVE R4, `(.L_x_25236) ;  /* 0x0000000004087348 */ /* 0x003fea0003c00000 */
[----:B-1----:R1:W2:Y:S02]  /*6230*/  SHFL.DOWN P0, R5, R0, R7, R9 ;  /* 0x0800000700057389 */ /* 0x0022a40000000009 */
[----:B012---:R-:W-:Y:S05]  /*6240*/  ENDCOLLECTIVE ;  /* 0x000000000000791b */ /* 0x007fea0003800000 */
.L_x_25236:
[----:B------:R-:W-:Y:S01]  /*6250*/  MOV R7, 0x2 ;  /* 0x0000000200077802 */ /* 0x000fe20000000f00 */
[----:B------:R-:W-:-:S05]  /*6260*/  IMAD.MOV.U32 R3, RZ, RZ, R5 ;  /* 0x000000ffff037224 */ /* 0x000fca00078e0005 */
[----:B------:R-:W-:-:S04]  /*6270*/  FMNMX R3, R3, R0, !PT ;  /* 0x0000000003037209 */ /* 0x000fc80007800000 */
[----:B------:R-:W-:-:S07]  /*6280*/  MOV R0, R3 ;  /* 0x0000000300007202 */ /* 0x000fce0000000f00 */
[----:B------:R-:W-:Y:S05]  /*6290*/  WARPSYNC.COLLECTIVE R4, `(.L_x_25237) ;  /* 0x0000000004087348 */ /* 0x000fea0003c00000 */
[----:B------:R0:W1:Y:S02]  /*62a0*/  SHFL.DOWN P0, R5, R0, R7, R9 ;  /* 0x0800000700057389 */ /* 0x0000640000000009 */
[----:B01----:R-:W-:Y:S05]  /*62b0*/  ENDCOLLECTIVE ;  /* 0x000000000000791b */ /* 0x003fea0003800000 */
.L_x_25237:
[----:B------:R-:W-:Y:S01]  /*62c0*/  MOV R7, 0x1 ;  /* 0x0000000100077802 */ /* 0x000fe20000000f00 */
[----:B------:R-:W-:-:S05]  /*62d0*/  IMAD.MOV.U32 R2, RZ, RZ, R5 ;  /* 0x000000ffff027224 */ /* 0x000fca00078e0005 */
[----:B------:R-:W-:-:S04]  /*62e0*/  FMNMX R2, R3, R2, !PT ;  /* 0x0000000203027209 */ /* 0x000fc80007800000 */
[----:B------:R-:W-:-:S07]  /*62f0*/  MOV R0, R2 ;  /* 0x0000000200007202 */ /* 0x000fce0000000f00 */
[----:B------:R-:W-:Y:S05]  /*6300*/  WARPSYNC.COLLECTIVE R4, `(.L_x_25238) ;  /* 0x0000000004087348 */ /* 0x000fea0003c00000 */
[----:B------:R0:W1:Y:S02]  /*6310*/  SHFL.DOWN P0, R5, R0, R7, R9 ;  /* 0x0800000700057389 */ /* 0x0000640000000009 */
[----:B01----:R-:W-:Y:S05]  /*6320*/  ENDCOLLECTIVE ;  /* 0x000000000000791b */ /* 0x003fea0003800000 */
.L_x_25238:
[----:B------:R-:W-:Y:S05]  /*6330*/  BRA `(.L_x_25239) ;  /* 0xfffffffc00407947 */ /* 0x000fea000383ffff */
        .weak           $__internal_618_$__cuda_sm20_div_u64
        .type           $__internal_618_$__cuda_sm20_div_u64,@function
        .size           $__internal_618_$__cuda_sm20_div_u64,($__internal_619_$__cuda_sm20_rcp_rn_f32_slowpath - $__internal_618_$__cuda_sm20_div_u64)
$__internal_618_$__cuda_sm20_div_u64:
        /* <DEDUP_REMOVED lines=71> */
[----:B------:R-:W-:Y:S11]  /*67b0*/  RET.REL.NODEC R2 `(_ZN18transformer_engine6detail38cast_transpose_fused_kernel_notalignedILb0ELb0ELb1EfNS_16CTDBiasDActParamI6__halfS3_ffEELi4ELi2ENS_5EmptyEXadL_ZNS_4geluIffEET_T0_RKS5_EEEEvT3_mmm) ;  /* 0xffffff9802107950 */ /* 0x000ff60003c3ffff */
        .weak           $__internal_619_$__cuda_sm20_rcp_rn_f32_slowpath
        .type           $__internal_619_$__cuda_sm20_rcp_rn_f32_slowpath,@function
        .size           $__internal_619_$__cuda_sm20_rcp_rn_f32_slowpath,(.L_x_29920 - $__internal_619_$__cuda_sm20_rcp_rn_f32_slowpath)
$__internal_619_$__cuda_sm20_rcp_rn_f32_slowpath:
        /* <DEDUP_REMOVED lines=15> */
.L_x_25240:
        /* <DEDUP_REMOVED lines=33> */
.L_x_25242:
[----:B------:R0:W1:Y:S02]  /*6ac0*/  MUFU.RCP R2, R0 ;  /* 0x0000000000027308 */ /* 0x0000640000001000 */
.L_x_25241:
[----:B------:R-:W-:Y:S02]  /*6ad0*/  HFMA2 R3, -RZ, RZ, 0, 0 ;  /* 0x00000000ff037431 */ /* 0x000fe400000001ff */
[----:B-1-3--:R-:W-:Y:S01]  /*6ae0*/  IMAD.MOV.U32 R5, RZ, RZ, R2 ;  /* 0x000000ffff057224 */ /* 0x00afe200078e0002 */
[----:B------:R-:W-:-:S04]  /*6af0*/  MOV R2, R7 ;  /* 0x0000000700027202 */ /* 0x000fc80000000f00 */
[----:B0-2---:R-:W-:Y:S05]  /*6b00*/  RET.REL.NODEC R2 `(_ZN18transformer_engine6detail38cast_transpose_fused_kernel_notalignedILb0ELb0ELb1EfNS_16CTDBiasDActParamI6__halfS3_ffEELi4ELi2ENS_5EmptyEXadL_ZNS_4geluIffEET_T0_RKS5_EEEEvT3_mmm) ;  /* 0xffffff94023c7950 */ /* 0x005fea0003c3ffff */
.L_x_25243:
        /* <DEDUP_REMOVED lines=15> */
.L_x_29920:


//--------------------- .text._ZN18transformer_engine6detail38cast_transpose_fused_kernel_notalignedILb0ELb0ELb1EfNS_16CTDBiasDActParamIff13__nv_fp8_e4m3fEELi2ELi8ENS_5EmptyEXadL_ZNS_4geluIffEET_T0_RKS5_EEEEvT3_mmm --------------------------
	.section	.text._ZN18transformer_engine6detail38cast_transpose_fused_kernel_notalignedILb0ELb0ELb1EfNS_16CTDBiasDActParamIff13__nv_fp8_e4m3fEELi2ELi8ENS_5EmptyEXadL_ZNS_4geluIffEET_T0_RKS5_EEEEvT3_mmm,"ax",@progbits
	.align	128
        .global         _ZN18transformer_engine6detail38cast_transpose_fused_kernel_notalignedILb0ELb0ELb1EfNS_16CTDBiasDActParamIff13__nv_fp8_e4m3fEELi2ELi8ENS_5EmptyEXadL_ZNS_4geluIffEET_T0_RKS5_EEEEvT3_mmm
        .type           _ZN18transformer_engine6detail38cast_transpose_fused_kernel_notalignedILb0ELb0ELb1EfNS_16CTDBiasDActParamIff13__nv_fp8_e4m3fEELi2ELi8ENS_5EmptyEXadL_ZNS_4geluIffEET_T0_RKS5_EEEEvT3_mmm,@function
        .size           _ZN18transformer_engine6detail38cast_transpose_fused_kernel_notalignedILb0ELb0ELb1EfNS_16CTDBiasDActParamIff13__nv_fp8_e4m3fEELi2ELi8ENS_5EmptyEXadL_ZNS_4geluIffEET_T0_RKS5_EEEEvT3_mmm,(.L_x_29922 - _ZN18transformer_engine6detail38cast_transpose_fused_kernel_notalignedILb0ELb0ELb1EfNS_16CTDBiasDActParamIff13__nv_fp8_e4m3fEELi2ELi8ENS_5EmptyEXadL_ZNS_4geluIffEET_T0_RKS5_EEEEvT3_mmm)
        .other          _ZN18transformer_engine6detail38cast_transpose_fused_kernel_notalignedILb0ELb0ELb1EfNS_16CTDBiasDActParamIff13__nv_fp8_e4m3fEELi2ELi8ENS_5EmptyEXadL_ZNS_4geluIffEET_T0_RKS5_EEEEvT3_mmm,@"STO_CUDA_ENTRY STV_DEFAULT"
_ZN18transformer_engine6detail38cast_transpose_fused_kernel_notalignedILb0ELb0ELb1EfNS_16CTDBiasDActParamIff13__nv_fp8_e4m3fEELi2ELi8ENS_5EmptyEXadL_ZNS_4geluIffEET_T0_RKS5_EEEEvT3_mmm:
.text._ZN18transformer_engine6detail38cast_transpose_fused_kernel_notalignedILb0ELb0ELb1EfNS_16CTDBiasDActParamIff13__nv_fp8_e4m3fEELi2ELi8ENS_5EmptyEXadL_ZNS_4geluIffEET_T0_RKS5_EEEEvT3_mmm:
        /* <DEDUP_REMOVED lines=43> */
.L_x_25244:
[----:B------:R-:W-:-:S07]  /*02b0*/  MOV R6, 0x2d0 ;  /* 0x000002d000067802 */ /* 0x000fce0000000f00 */
[----:B------:R-:W-:Y:S05]  /*02c0*/  CALL.REL.NOINC `($__internal_620_$__cuda_sm20_div_u64) ;  /* 0x000000a400887944 */ /* 0x000fea0003c00000 */
        /* <DEDUP_REMOVED lines=11> */
.L_x_25245:
[----:B------:R-:W0:Y:S01]  /*0380*/  LDCU.64 UR12, c[0x0][0x3d0] ;  /* 0x00007a00ff0c77ac */ /* 0x000e220008000a00 */
[----:B------:R-:W-:Y:S02]  /*0390*/  SHF.L.U32 R3, R4, 0x2, RZ ;  /* 0x0000000204037819 */ /* 0x000fe400000006ff */
[----:B------:R-:W-:Y:S02]  /*03a0*/  CS2R R24, SRZ ;  /* 0x0000000000187805 */ /* 0x000fe4000001ff00 */
[C---:B------:R-:W-:Y:S01]  /*03b0*/  LOP3.LUT R14, R0.reuse, 0xe0, RZ, 0xc0, !PT ;  /* 0x000000e0000e7812 */ /* 0x040fe200078ec0ff */
[----:B------:R-:W1:Y:S01]  /*03c0*/  LDCU.64 UR24, c[0x0][0x3c8] ;  /* 0x00007900ff1877ac */ /* 0x000e620008000a00 */
[----:B------:R-:W-:Y:S01]  /*03d0*/  IMAD.IADD R2, R0, 0x1, -R3 ;  /* 0x0000000100027824 */ /* 0x000fe200078e0a03 */
[----:B------:R-:W-:Y:S02]  /*03e0*/  USHF.L.U64.HI UR8, UR4, 0x5, UR5 ;  /* 0x0000000504087899 */ /* 0x000fe40008010205 */
[----:B------:R-:W-:-:S02]  /*03f0*/  USHF.L.U64.HI UR9, UR20, 0x5, UR6 ;  /* 0x0000000514097899 */ /* 0x000fc40008010206 */
[----:B------:R-:W-:Y:S01]  /*0400*/  LOP3.LUT R55, R2, 0x1f, RZ, 0xc0, !PT ;  /* 0x0000001f02377812 */ /* 0x000fe200078ec0ff */
        /* <DEDUP_REMOVED lines=19> */
[----:B------:R-:W-:Y:S01]  /*0540*/  IADD3 R38, P1, PT, R55, R14, RZ ;  /* 0x0000000e37267210 */ /* 0x000fe20007f3e0ff */
[----:B------:R-:W-:Y:S01]  /*0550*/  USEL UR7, UR7, 0x20, UP1 ;  /* 0x0000002007077887 */ /* 0x000fe20008800000 */
[----:B------:R-:W-:Y:S01]  /*0560*/  MOV R5, UR30 ;  /* 0x0000001e00057c02 */ /* 0x000fe20008000f00 */
[----:B------:R-:W-:Y:S01]  /*0570*/  USEL UR14, UR14, 0x20, UP0 ;  /* 0x000000200e0e7887 */ /* 0x000fe20008000000 */
[----:B------:R-:W-:Y:S01]  /*0580*/  IADD3.X R39, PT, PT, RZ, R18, RZ, P1, !PT ;  /* 0x00000012ff277210 */ /* 0x000fe20000ffe4ff */
[----:B------:R-:W-:Y:S02]  /*0590*/  UIMAD UR10, UR5, UR24, URZ ;  /* 0x00000018050a72a4 */ /* 0x000fe4000f8e02ff */
[----:B------:R-:W-:Y:S01]  /*05a0*/  ISETP.GE.U32.AND P0, PT, R3, UR7, PT ;  /* 0x0000000703007c0c */ /* 0x000fe2000bf06070 */
[----:B------:R-:W-:-:S02]  /*05b0*/  UIMAD.WIDE.U32 UR8, UR4, UR24, URZ ;  /* 0x00000018040872a5 */ /* 0x000fc4000f8e00ff */
[----:B------:R-:W-:Y:S01]  /*05c0*/  UIMAD UR10, UR4, UR25, UR10 ;  /* 0x00000019040a72a4 */ /* 0x000fe2000f8e020a */
[----:B------:R-:W-:Y:S01]  /*05d0*/  ISETP.LT.U32.AND P0, PT, R55, UR14, !P0 ;  /* 0x0000000e37007c0c */ /* 0x000fe2000c701070 */
[----:B------:R-:W-:Y:S02]  /*05e0*/  USHF.L.U64.HI UR19, UR20, 0x6, UR6 ;  /* 0x0000000614137899 */ /* 0x000fe40008010206 */
[----:B------:R-:W-:Y:S02]  /*05f0*/  ULEA UR18, UP0, UR8, UR18, 0x8 ;  /* 0x0000001208127291 */ /* 0x000fe4000f8040ff */
[----:B------:R-:W-:Y:S01]  /*0600*/  UIADD3 UR9, UPT, UPT, UR9, UR10, URZ ;  /* 0x0000000a09097290 */ /* 0x000fe2000fffe0ff */
[----:B------:R-:W0:Y:S01]  /*0610*/  LDCU.64 UR22, c[0x0][0x358] ;  /* 0x00006b00ff1677ac */ /* 0x000e220008000a00 */
[----:B--2---:R-:W-:Y:S02]  /*0620*/  ULEA UR15, UP1, UR18, UR26, 0x2 ;  /* 0x0000001a120f7291 */ /* 0x004fe4000f8210ff */
[----:B------:R-:W-:-:S04]  /*0630*/  ULEA.HI.X UR19, UR8, UR19, UR9, 0x8, UP0 ;  /* 0x0000001308137291 */ /* 0x000fc800080f4409 */
[----:B------:R-:W-:Y:S01]  /*0640*/  @P0 LEA R4, P1, R7, R38, 0x2 ;  /* 0x0000002607040211 */ /* 0x000fe200078210ff */
[----:B------:R-:W-:Y:S01]  /*0650*/  VOTEU.ANY UP0, P0 ;  /* 0x0000000000ff7886 */ /* 0x000fe20000000100 */
[----:B------:R-:W-:Y:S01]  /*0660*/  CS2R R10, SRZ ;  /* 0x00000000000a7805 */ /* 0x000fe2000001ff00 */
[----:B------:R-:W-:Y:S01]  /*0670*/  ULEA.HI.X UR16, UR18, UR27, UR19, 0x2, UP1 ;  /* 0x0000001b12107291 */ /* 0x000fe200088f1413 */
[----:B------:R-:W-:Y:S02]  /*0680*/  @P0 LEA.HI.X R5, R9, R39, R5, 0x2, P1 ;  /* 0x0000002709050211 */ /* 0x000fe400008f1405 */
[----:B------:R-:W-:Y:S02]  /*0690*/  CS2R R22, SRZ ;  /* 0x0000000000167805 */ /* 0x000fe4000001ff00 */
[----:B------:R-:W-:Y:S01]  /*06a0*/  @P0 LEA R8, P1, R4, UR15, 0x3 ;  /* 0x0000000f04080c11 */ /* 0x000fe2000f8218ff */
[----:B------:R-:W-:Y:S01]  /*06b0*/  @UP0 UIMAD UR8, UR30, 0x3, URZ ;  /* 0x000000031e0808a4 */ /* 0x000fe2000f8e02ff */
[----:B------:R-:W-:-:S02]  /*06c0*/  MOV R13, UR29 ;  /* 0x0000001d000d7c02 */ /* 0x000fc40008000f00 */
[----:B------:R-:W-:Y:S02]  /*06d0*/  CS2R R40, SRZ ;  /* 0x0000000000287805 */ /* 0x000fe4000001ff00 */
[----:B------:R-:W-:Y:S01]  /*06e0*/  @P0 LEA.HI.X R9, R4, UR16, R5, 0x3, P1 ;  /* 0x0000001004090c11 */ /* 0x000fe200088f1c05 */
[----:B------:R-:W-:Y:S01]  /*06f0*/  IMAD.U32 R5, RZ, RZ, UR29 ;  /* 0x0000001dff057e24 */ /* 0x000fe2000f8e00ff */
[----:B------:R-:W-:Y:S02]  /*0700*/  CS2R R36, SRZ ;  /* 0x0000000000247805 */ /* 0x000fe4000001ff00 */
[----:B------:R-:W-:Y:S01]  /*0710*/  CS2R R46, SRZ ;  /* 0x00000000002e7805 */ /* 0x000fe2000001ff00 */
[----:B------:R-:W-:Y:S01]  /*0720*/  IMAD.MOV.U32 R50, RZ, RZ, 0x3f000000 ;  /* 0x3f000000ff327424 */ /* 0x000fe200078e00ff */
[----:B0-----:R0:W2:Y:S01]  /*0730*/  @P0 LDG.E.64 R24, desc[UR22][R8.64] ;  /* 0x0000001608180981 */ /* 0x0010a2000c1e1b00 */
[----:B------:R-:W-:Y:S01]  /*0740*/  @P0 IMAD.WIDE.U32 R4, R5, 0x3, R38 ;  /* 0x0000000305040825 */ /* 0x000fe200078e0026 */
[----:B------:R-:W1:Y:S04]  /*0750*/  LDCU.64 UR10, c[0x0][0x3a0] ;  /* 0x00007400ff0a77ac */ /* 0x000e680008000a00 */
[----:B------:R-:W-:-:S02]  /*0760*/  @P0 IADD3 R5, PT, PT, R5, UR8, RZ ;  /* 0x0000000805050c10 */ /* 0x000fc4000fffe0ff */
[----:B------:R-:W-:-:S04]  /*0770*/  @P0 LEA R6, P1, R4, UR15, 0x3 ;  /* 0x0000000f04060c11 */ /* 0x000fc8000f8218ff */
[----:B------:R-:W-:Y:S01]  /*0780*/  @P0 LEA.HI.X R7, R4, UR16, R5, 0x3, P1 ;  /* 0x0000001004070c11 */ /* 0x000fe200088f1c05 */
[----:B------:R-:W-:Y:S01]  /*0790*/  @P0 IMAD.MOV.U32 R4, RZ, RZ, R38 ;  /* 0x000000ffff040224 */ /* 0x000fe200078e0026 */
[----:B------:R-:W-:-:S03]  /*07a0*/  @P0 MOV R5, R39 ;  /* 0x0000002700050202 */ /* 0x000fc60000000f00 */
[----:B------:R3:W4:Y:S01]  /*07b0*/  @P0 LDG.E.64 R10, desc[UR22][R6.64] ;  /* 0x00000016060a0981 */ /* 0x000722000c1e1b00 */
[----:B------:R-:W-:Y:S01]  /*07c0*/  @UP0 UIMAD UR8, UR30, 0x5, URZ ;  /* 0x000000051e0808a4 */ /* 0x000fe2000f8e02ff */
[----:B------:R-:W-:-:S05]  /*07d0*/  @P0 IMAD.WIDE.U32 R4, R13, 0x5, R4 ;  /* 0x000000050d040825 */ /* 0x000fca00078e0004 */
[----:B------:R-:W-:Y:S02]  /*07e0*/  @P0 IADD3 R5, PT, PT, R5, UR8, RZ ;  /* 0x0000000805050c10 */ /* 0x000fe4000fffe0ff */
[----:B------:R-:W-:-:S04]  /*07f0*/  @P0 LEA R16, P1, R4, UR15, 0x3 ;  /* 0x0000000f04100c11 */ /* 0x000fc8000f8218ff */
[----:B------:R-:W-:-:S05]  /*0800*/  @P0 LEA.HI.X R17, R4, UR16, R5, 0x3, P1 ;  /* 0x0000001004110c11 */ /* 0x000fca00088f1c05 */
[----:B------:R-:W4:Y:S01]  /*0810*/  @P0 LDG.E.64 R22, desc[UR22][R16.64] ;  /* 0x0000001610160981 */ /* 0x000f22000c1e1b00 */
[----:B0-----:R-:W-:Y:S01]  /*0820*/  @P0 MOV R8, R38 ;  /* 0x0000002600080202 */ /* 0x001fe20000000f00 */
[----:B------:R-:W-:Y:S01]  /*0830*/  @P0 IMAD.MOV.U32 R9, RZ, RZ, R39 ;  /* 0x000000ffff090224 */ /* 0x000fe200078e0027 */
[----:B------:R-:W-:-:S03]  /*0840*/  @UP0 UIMAD UR9, UR30, 0x6, URZ ;  /* 0x000000061e0908a4 */ /* 0x000fc6000f8e02ff */
[----:B------:R-:W-:-:S05]  /*0850*/  @P0 IMAD.WIDE.U32 R8, R13, 0x6, R8 ;  /* 0x000000060d080825 */ /* 0x000fca00078e0008 */
[----:B------:R-:W-:Y:S02]  /*0860*/  @P0 IADD3 R5, PT, PT, R9, UR9, RZ ;  /* 0x0000000909050c10 */ /* 0x000fe4000fffe0ff */
[----:B------:R-:W-:-:S04]  /*0870*/  @P0 LEA R4, P1, R8, UR15, 0x3 ;  /* 0x0000000f08040c11 */ /* 0x000fc8000f8218ff */
[----:B------:R-:W-:Y:S02]  /*0880*/  @P0 LEA.HI.X R5, R8, UR16, R5, 0x3, P1 ;  /* 0x0000001008050c11 */ /* 0x000fe400088f1c05 */
[----:B------:R-:W-:Y:S02]  /*0890*/  CS2R R8, SRZ ;  /* 0x0000000000087805 */ /* 0x000fe4000001ff00 */
[----:B---3--:R-:W-:-:S04]  /*08a0*/  @P0 IADD3 R7, P1, PT, R38, UR29, RZ ;  /* 0x0000001d26070c10 */ /* 0x008fc8000ff3e0ff */
[----:B------:R0:W3:Y:S01]  /*08b0*/  @P0 LDG.E.64 R8, desc[UR22][R4.64] ;  /* 0x0000001604080981 */ /* 0x0000e2000c1e1b00 */
[----:B------:R-:W-:Y:S02]  /*08c0*/  @P0 IADD3.X R12, PT, PT, R39, UR30, RZ, P1, !PT ;  /* 0x0000001e270c0c10 */ /* 0x000fe40008ffe4ff */
[----:B------:R-:W-:-:S04]  /*08d0*/  @P0 LEA R6, P1, R7, UR15, 0x3 ;  /* 0x0000000f07060c11 */ /* 0x000fc8000f8218ff */
[----:B------:R-:W-:Y:S02]  /*08e0*/  @P0 LEA.HI.X R7, R7, UR16, R12, 0x3, P1 ;  /* 0x0000001007070c11 */ /* 0x000fe400088f1c0c */
[----:B------:R-:W-:-:S06]  /*08f0*/  CS2R R12, SRZ ;  /* 0x00000000000c7805 */ /* 0x000fcc000001ff00 */
[----:B------:R1:W3:Y:S01]  /*0900*/  @P0 LDG.E.64 R12, desc[UR22][R6.64] ;  /* 0x00000016060c0981 */ /* 0x0002e2000c1e1b00 */
[----:B------:R-:W-:Y:S02]  /*0910*/  @UP0 ULOP3.LUT UR8, UR24, 0xfffffffe, URZ, 0xc0, !UPT ;  /* 0xfffffffe18080892 */ /* 0x000fe4000f8ec0ff */
[----:B------:R-:W-:-:S04]  /*0920*/  @UP0 ULOP3.LUT UR9, UR25, 0x1fffffff, URZ, 0xc0, !UPT ;  /* 0x1fffffff19090892 */ /* 0x000fc8000f8ec0ff */
[----:B------:R-:W-:-:S04]  /*0930*/  @P0 IADD3 R15, P1, PT, R38, UR8, RZ ;  /* 0x00000008260f0c10 */ /* 0x000fc8000ff3e0ff */
[----:B0-----:R-:W-:Y:S02]  /*0940*/  @P0 IADD3.X R4, PT, PT, R39, UR9, RZ, P1, !PT ;  /* 0x0000000927040c10 */ /* 0x001fe40008ffe4ff */
[----:B------:R-:W-:-:S04]  /*0950*/  @P0 LEA R16, P1, R15, UR15, 0x3 ;  /* 0x0000000f0f100c11 */ /* 0x000fc8000f8218ff */
[----:B------:R-:W-:-:S05]  /*0960*/  @P0 LEA.HI.X R17, R15, UR16, R4, 0x3, P1 ;  /* 0x000000100f110c11 */ /* 0x000fca00088f1c04 */
[----:B------:R-:W3:Y:S01]  /*0970*/  @P0 LDG.E.64 R40, desc[UR22][R16.64] ;  /* 0x0000001610280981 */ /* 0x000ee2000c1e1b00 */
[----:B------:R-:W-:-:S04]  /*0980*/  @P0 LEA R4, P1, R38, UR15, 0x3 ;  /* 0x0000000f26040c11 */ /* 0x000fc8000f8218ff */
[----:B------:R-:W-:-:S05]  /*0990*/  @P0 LEA.HI.X R5, R38, UR16, R39, 0x3, P1 ;  /* 0x0000001026050c11 */ /* 0x000fca00088f1c27 */
[----:B------:R-:W3:Y:S01]  /*09a0*/  @P0 LDG.E.64 R36, desc[UR22][R4.64] ;  /* 0x0000001604240981 */ /* 0x000ee2000c1e1b00 */
[----:B-1----:R-:W-:Y:S01]  /*09b0*/  @P0 MOV R6, R38 ;  /* 0x0000002600060202 */ /* 0x002fe20000000f00 */
[----:B------:R-:W-:Y:S01]  /*09c0*/  IMAD.U32 R15, RZ, RZ, UR29 ;  /* 0x0000001dff0f7e24 */ /* 0x000fe2000f8e00ff */
[----:B------:R-:W-:Y:S01]  /*09d0*/  @P0 MOV R7, R39 ;  /* 0x0000002700070202 */ /* 0x000fe20000000f00 */
[----:B------:R-:W-:Y:S02]  /*09e0*/  @UP0 UIMAD UR8, UR30, 0x7, URZ ;  /* 0x000000071e0808a4 */ /* 0x000fe4000f8e02ff */
[----:B------:R-:W-:-:S04]  /*09f0*/  @P0 IMAD.WIDE.U32 R6, R15, 0x7, R6 ;  /* 0x000000070f060825 */ /* 0x000fc800078e0006 */
[----:B------:R-:W-:Y:S01]  /*0a00*/  @P0 VIADD R7, R7, UR8 ;  /* 0x0000000807070c36 */ /* 0x000fe20008000000 */
[----:B------:R-:W-:-:S04]  /*0a10*/  @P0 LEA R20, P1, R6, UR15, 0x3 ;  /* 0x0000000f06140c11 */ /* 0x000fc8000f8218ff */
[----:B------:R-:W-:-:S05]  /*0a20*/  @P0 LEA.HI.X R21, R6, UR16, R7, 0x3, P1 ;  /* 0x0000001006150c11 */ /* 0x000fca00088f1c07 */
[----:B------:R0:W3:Y:S02]  /*0a30*/  @P0 LDG.E.64 R46, desc[UR22][R20.64] ;  /* 0x00000016142e0981 */ /* 0x0000e4000c1e1b00 */
[----:B0-----:R-:W-:Y:S02]  /*0a40*/  HFMA2 R20, -RZ, RZ, 1.125, -9232 ;  /* 0x3c80f082ff147431 */ /* 0x001fe400000001ff */
[----:B--2---:R-:W-:Y:S01]  /*0a50*/  FMUL R5, R24, 0.035677410662174224854 ;  /* 0x3d12227a18057820 */ /* 0x004fe20000400000 */
[----:B------:R-:W-:-:S03]  /*0a60*/  FMUL R4, R25, 0.035677410662174224854 ;  /* 0x3d12227a19047820 */ /* 0x000fc60000400000 */
[----:B------:R-:W-:Y:S01]  /*0a70*/  FFMA R5, R5, R24, 0.79788458347320556641 ;  /* 0x3f4c422a05057423 */ /* 0x000fe20000000018 */
[----:B------:R-:W-:-:S03]  /*0a80*/  FFMA R16, R4, R25, 0.79788458347320556641 ;  /* 0x3f4c422a04107423 */ /* 0x000fc60000000019 */
[----:B------:R-:W-:Y:S01]  /*0a90*/  FMUL R5, R5, R24 ;  /* 0x0000001805057220 */ /* 0x000fe20000400000 */
[----:B------:R-:W-:-:S03]  /*0aa0*/  FMUL R16, R16, R25 ;  /* 0x0000001910107220 */ /* 0x000fc60000400000 */
[----:B------:R-:W-:Y:S01]  /*0ab0*/  FMUL R4, |R5|, 2.8853900432586669922 ;  /* 0x4038aa3b05047820 */ /* 0x000fe20000400200 */
[----:B------:R-:W-:-:S05]  /*0ac0*/  FMUL R17, |R16|, 2.8853900432586669922 ;  /* 0x4038aa3b10117820 */ /* 0x000fca0000400200 */
[----:B------:R-:W0:Y:S01]  /*0ad0*/  MUFU.EX2 R4, R4 ;  /* 0x0000000400047308 */ /* 0x000e220000000800 */
[----:B----4-:R-:W-:-:S07]  /*0ae0*/  FMUL R7, R10, 0.035677410662174224854 ;  /* 0x3d12227a0a077820 */ /* 0x010fce0000400000 */
[----:B------:R-:W1:Y:S01]  /*0af0*/  MUFU.EX2 R17, R17 ;  /* 0x0000001100117308 */ /* 0x000e620000000800 */
[----:B------:R-:W-:Y:S01]  /*0b00*/  FFMA R7, R7, R10, 0.79788458347320556641 ;  /* 0x3f4c422a07077423 */ /* 0x000fe2000000000a */
[----:B------:R-:W-:-:S03]  /*0b10*/  FMUL R15, R5, R5 ;  /* 0x00000005050f7220 */ /* 0x000fc60000400000 */
[----:B------:R-:W-:Y:S01]  /*0b20*/  FMUL R19, R7, R10 ;  /* 0x0000000a07137220 */ /* 0x000fe20000400000 */
[----:B------:R-:W-:Y:S01]  /*0b30*/  FFMA R26, R15, R20, -0.052303962409496307373 ;  /* 0xbd563cae0f1a7423 */ /* 0x000fe20000000014 */
[----:B0-----:R-:W-:Y:S02]  /*0b40*/  FADD R7, R4, 1 ;  /* 0x3f80000004077421 */ /* 0x001fe40000000000 */
[----:B------:R-:W-:Y:S01]  /*0b50*/  FMUL R6, |R19|, 2.8853900432586669922 ;  /* 0x4038aa3b13067820 */ /* 0x000fe20000400200 */
[----:B------:R-:W-:Y:S01]  /*0b60*/  FFMA R4, R15, R26, 0.1331529766321182251 ;  /* 0x3e0859410f047423 */ /* 0x000fe2000000001a */
[----:B-1----:R-:W-:-:S03]  /*0b70*/  FADD R27, R17, 1 ;  /* 0x3f800000111b7421 */ /* 0x002fc60000000000 */
[----:B------:R-:W-:Y:S01]  /*0b80*/  FFMA R4, R15, R4, -0.33332768082618713379 ;  /* 0xbeaaa9ed0f047423 */ /* 0x000fe20000000004 */
[----:B------:R-:W-:Y:S01]  /*0b90*/  MUFU.EX2 R6, R6 ;  /* 0x0000000600067308 */ /* 0x000fe20000000800 */
[----:B------:R-:W-:Y:S02]  /*0ba0*/  FMUL R26, R11, 0.035677410662174224854 ;  /* 0x3d12227a0b1a7820 */ /* 0x000fe40000400000 */
[----:B------:R-:W-:-:S05]  /*0bb0*/  FFMA R30, R15, R4, RZ ;  /* 0x000000040f1e7223 */ /* 0x000fca00000000ff */
[----:B------:R-:W0:Y:S01]  /*0bc0*/  MUFU.RCP R32, R27 ;  /* 0x0000001b00207308 */ /* 0x000e220000001000 */
[----:B------:R-:W-:Y:S01]  /*0bd0*/  FMUL R15, R22, 0.035677410662174224854 ;  /* 0x3d12227a160f7820 */ /* 0x000fe20000400000 */
[----:B------:R-:W-:Y:S01]  /*0be0*/  FMUL R4, R23, 0.035677410662174224854 ;  /* 0x3d12227a17047820 */ /* 0x000fe20000400000 */
[----:B------:R-:W-:Y:S02]  /*0bf0*/  FFMA R26, R26, R11, 0.79788458347320556641 ;  /* 0x3f4c422a1a1a7423 */ /* 0x000fe4000000000b */
[----:B------:R-:W-:Y:S01]  /*0c00*/  FFMA R29, R15, R22, 0.79788458347320556641 ;  /* 0x3f4c422a0f1d7423 */ /* 0x000fe20000000016 */
[----:B------:R-:W-:Y:S02]  /*0c10*/  FFMA R34, R4, R23, 0.79788458347320556641 ;  /* 0x3f4c422a04227423 */ /* 0x000fe40000000017 */
[----:B------:R1:W2:Y:S01]  /*0c20*/  MUFU.RCP R28, R7 ;  /* 0x00000007001c7308 */ /* 0x0002a20000001000 */
[----:B------:R-:W-:Y:S01]  /*0c30*/  FMUL R4, R16, R16 ;  /* 0x0000001010047220 */ /* 0x000fe20000400000 */
[----:B------:R-:W-:Y:S01]  /*0c40*/  MOV R17, 0x3f800000 ;  /* 0x3f80000000117802 */ /* 0x000fe20000000f00 */
[----:B------:R-:W-:Y:S01]  /*0c50*/  FMUL R21, R26, R11 ;  /* 0x0000000b1a157220 */ /* 0x000fe20000400000 */
[----:B------:R-:W-:Y:S01]  /*0c60*/  FSETP.GE.AND P2, PT, |R16|, 9.010913848876953125, PT ;  /* 0x41102cb41000780b */ /* 0x000fe20003f46200 */
[----:B-1----:R-:W-:Y:S01]  /*0c70*/  FMUL R7, R29, R22 ;  /* 0x000000161d077220 */ /* 0x002fe20000400000 */
[----:B------:R-:W-:Y:S01]  /*0c80*/  FFMA R29, R4, R20, -0.052303962409496307373 ;  /* 0xbd563cae041d7423 */ /* 0x000fe20000000014 */
[----:B------:R-:W-:Y:S01]  /*0c90*/  FMUL R15, |R21|, 2.8853900432586669922 ;  /* 0x4038aa3b150f7820 */ /* 0x000fe20000400200 */
[----:B0-----:R-:W-:-:S02]  /*0ca0*/  FFMA R32, R32, -2, R17 ;  /* 0xc000000020207823 */ /* 0x001fc40000000011 */
[----:B------:R-:W-:Y:S01]  /*0cb0*/  FFMA R33, R4, R29, 0.1331529766321182251 ;  /* 0x3e08594104217423 */ /* 0x000fe2000000001d */
[----:B------:R-:W-:Y:S01]  /*0cc0*/  FADD R29, R6, 1 ;  /* 0x3f800000061d7421 */ /* 0x000fe20000000000 */
[----:B------:R0:W1:Y:S01]  /*0cd0*/  MUFU.EX2 R31, R15 ;  /* 0x0000000f001f7308 */ /* 0x0000620000000800 */
[C---:B------:R-:W-:Y:S01]  /*0ce0*/  FSETP.GE.AND P1, PT, |R5|.reuse, 0.60000002384185791016, PT ;  /* 0x3f19999a0500780b */ /* 0x040fe20003f26200 */
[----:B--2---:R-:W-:Y:S01]  /*0cf0*/  FFMA R27, R28, -2, R17 ;  /* 0xc00000001c1b7823 */ /* 0x004fe20000000011 */
[----:B------:R-:W-:Y:S02]  /*0d00*/  FSETP.GE.AND P0, PT, |R5|, 9.010913848876953125, PT ;  /* 0x41102cb40500780b */ /* 0x000fe40003f06200 */
[----:B------:R-:W-:Y:S02]  /*0d10*/  FSETP.GE.AND P3, PT, |R16|, 0.60000002384185791016, PT ;  /* 0x3f19999a1000780b */ /* 0x000fe40003f66200 */
[----:B0-----:R-:W-:Y:S02]  /*0d20*/  FSEL R15, R32, 1, !P2 ;  /* 0x3f800000200f7808 */ /* 0x001fe40005000000 */
[----:B------:R-:W0:Y:S01]  /*0d30*/  MUFU.RCP R32, R29 ;  /* 0x0000001d00207308 */ /* 0x000e220000001000 */
[----:B------:R-:W-:Y:S01]  /*0d40*/  FSEL R6, R27, 1, !P0 ;  /* 0x3f8000001b067808 */ /* 0x000fe20004000000 */
[----:B------:R-:W-:Y:S01]  /*0d50*/  FFMA R33, R4, R33, -0.33332768082618713379 ;  /* 0xbeaaa9ed04217423 */ /* 0x000fe20000000021 */
[----:B------:R-:W-:Y:S01]  /*0d60*/  FMUL R26, |R7|, 2.8853900432586669922 ;  /* 0x4038aa3b071a7820 */ /* 0x000fe20000400200 */
[----:B------:R-:W-:Y:S01]  /*0d70*/  FMUL R28, R34, R23 ;  /* 0x00000017221c7220 */ /* 0x000fe20000400000 */
[--C-:B------:R-:W-:Y:S01]  /*0d80*/  LOP3.LUT R6, R6, 0x80000000, R5.reuse, 0xb8, !PT ;  /* 0x8000000006067812 */ /* 0x100fe200078eb805 */
[----:B------:R-:W-:Y:S01]  /*0d90*/  FFMA R33, R4, R33, RZ ;  /* 0x0000002104217223 */ /* 0x000fe200000000ff */
[----:B------:R-:W-:Y:S01]  /*0da0*/  @!P1 FFMA R6, R5, R30, R5 ;  /* 0x0000001e05069223 */ /* 0x000fe20000000005 */
[----:B------:R-:W-:Y:S01]  /*0db0*/  FMUL R5, R21, R21 ;  /* 0x0000001515057220 */ /* 0x000fe20000400000 */
[----:B------:R-:W-:Y:S01]  /*0dc0*/  FMUL R4, R19, R19 ;  /* 0x0000001313047220 */ /* 0x000fe20000400000 */
[--C-:B------:R-:W-:Y:S01]  /*0dd0*/  LOP3.LUT R15, R15, 0x80000000, R16.reuse, 0xb8, !PT ;  /* 0x800000000f0f7812 */ /* 0x100fe200078eb810 */
[----:B------:R-:W-:Y:S01]  /*0de0*/  FMUL R35, |R28|, 2.8853900432586669922 ;  /* 0x4038aa3b1c237820 */ /* 0x000fe20000400200 */
[----:B------:R-:W-:Y:S01]  /*0df0*/  @!P3 FFMA R15, R16, R33, R16 ;  /* 0x00000021100fb223 */ /* 0x000fe20000000010 */
[----:B------:R-:W2:Y:S01]  /*0e00*/  MUFU.EX2 R26, R26 ;  /* 0x0000001a001a7308 */ /* 0x000ea20000000800 */
[----:B-1----:R-:W-:Y:S01]  /*0e10*/  FADD R31, R31, 1 ;  /* 0x3f8000001f1f7421 */ /* 0x002fe20000000000 */
[-C--:B------:R-:W-:Y:S01]  /*0e20*/  FFMA R16, R5, R20.reuse, -0.052303962409496307373 ;  /* 0xbd563cae05107423 */ /* 0x080fe20000000014 */
[C---:B------:R-:W-:Y:S01]  /*0e30*/  FSETP.GE.AND P0, PT, |R19|.reuse, 9.010913848876953125, PT ;  /* 0x41102cb41300780b */ /* 0x040fe20003f06200 */
[----:B0-----:R-:W-:Y:S01]  /*0e40*/  FFMA R32, R32, -2, R17 ;  /* 0xc000000020207823 */ /* 0x001fe20000000011 */
[C---:B------:R-:W-:Y:S01]  /*0e50*/  FFMA R29, R4.reuse, R20, -0.052303962409496307373 ;  /* 0xbd563cae041d7423 */ /* 0x040fe20000000014 */
[----:B------:R-:W-:Y:S01]  /*0e60*/  FSETP.GE.AND P1, PT, |R19|, 0.60000002384185791016, PT ;  /* 0x3f19999a1300780b */ /* 0x000fe20003f26200 */
[C---:B------:R-:W-:Y:S01]  /*0e70*/  FFMA R16, R5.reuse, R16, 0.1331529766321182251 ;  /* 0x3e08594105107423 */ /* 0x040fe20000000010 */
[----:B------:R-:W0:Y:S01]  /*0e80*/  MUFU.RCP R34, R31 ;  /* 0x0000001f00227308 */ /* 0x000e220000001000 */
[----:B------:R-:W-:Y:S01]  /*0e90*/  FFMA R29, R4, R29, 0.1331529766321182251 ;  /* 0x3e085941041d7423 */ /* 0x000fe2000000001d */
[----:B------:R-:W-:Y:S01]  /*0ea0*/  FSEL R32, R32, 1, !P0 ;  /* 0x3f80000020207808 */ /* 0x000fe20004000000 */
[----:B------:R-:W-:-:S05]  /*0eb0*/  FFMA R42, R5, R16, -0.33332768082618713379 ;  /* 0xbeaaa9ed052a7423 */ /* 0x000fca0000000010 */
[----:B------:R-:W1:Y:S01]  /*0ec0*/  MUFU.EX2 R35, R35 ;  /* 0x0000002300237308 */ /* 0x000e620000000800 */
[----:B------:R-:W-:Y:S01]  /*0ed0*/  FFMA R29, R4, R29, -0.33332768082618713379 ;  /* 0xbeaaa9ed041d7423 */ /* 0x000fe2000000001d */
[--C-:B------:R-:W-:Y:S01]  /*0ee0*/  LOP3.LUT R16, R32, 0x80000000, R19.reuse, 0xb8, !PT ;  /* 0x8000000020107812 */ /* 0x100fe200078eb813 */
[----:B---3--:R-:W-:Y:S01]  /*0ef0*/  FMUL R32, R9, 0.035677410662174224854 ;  /* 0x3d12227a09207820 */ /* 0x008fe20000400000 */
[----:B------:R-:W-:Y:S01]  /*0f00*/  FMUL R43, R8, 0.035677410662174224854 ;  /* 0x3d12227a082b7820 */ /* 0x000fe20000400000 */
[----:B------:R-:W-:Y:S02]  /*0f10*/  FFMA R4, R4, R29, RZ ;  /* 0x0000001d04047223 */ /* 0x000fe400000000ff */
[-C--:B------:R-:W-:Y:S01]  /*0f20*/  FFMA R32, R32, R9.reuse, 0.79788458347320556641 ;  /* 0x3f4c422a20207423 */ /* 0x080fe20000000009 */
[----:B------:R-:W-:Y:S01]  /*0f30*/  FFMA R27, R43, R8, 0.79788458347320556641 ;  /* 0x3f4c422a2b1b7423 */ /* 0x000fe20000000008 */
[----:B--2---:R-:W-:Y:S01]  /*0f40*/  FADD R26, R26, 1 ;  /* 0x3f8000001a1a7421 */ /* 0x004fe20000000000 */
[----:B------:R-:W-:Y:S01]  /*0f50*/  @!P1 FFMA R16, R19, R4, R19 ;  /* 0x0000000413109223 */ /* 0x000fe20000000013 */
[----:B------:R-:W-:Y:S01]  /*0f60*/  FSETP.GE.AND P1, PT, |R21|, 0.60000002384185791016, PT ;  /* 0x3f19999a1500780b */ /* 0x000fe20003f26200 */
[----:B------:R-:W-:Y:S01]  /*0f70*/  FMUL R29, R32, R9 ;  /* 0x00000009201d7220 */ /* 0x000fe20000400000 */
[----:B------:R-:W-:Y:S01]  /*0f80*/  FMUL R27, R27, R8 ;  /* 0x000000081b1b7220 */ /* 0x000fe20000400000 */
[----:B------:R-:W-:Y:S01]  /*0f90*/  FMUL R4, R7, R7 ;  /* 0x0000000707047220 */ /* 0x000fe20000400000 */
[----:B0-----:R-:W-:Y:S01]  /*0fa0*/  FFMA R34, R34, -2, R17 ;  /* 0xc000000022227823 */ /* 0x001fe20000000011 */
[----:B------:R-:W-:Y:S01]  /*0fb0*/  FSETP.GE.AND P0, PT, |R21|, 9.010913848876953125, PT ;  /* 0x41102cb41500780b */ /* 0x000fe20003f06200 */
[----:B-1----:R-:W-:Y:S01]  /*0fc0*/  FADD R35, R35, 1 ;  /* 0x3f80000023237421 */ /* 0x002fe20000000000 */
[----:B------:R-:W-:Y:S01]  /*0fd0*/  FMUL R33, |R29|, 2.8853900432586669922 ;  /* 0x4038aa3b1d217820 */ /* 0x000fe20000400200 */
[----:B------:R-:W-:Y:S01]  /*0fe0*/  FMUL R30, |R27|, 2.8853900432586669922 ;  /* 0x4038aa3b1b1e7820 */ /* 0x000fe20000400200 */
[----:B------:R-:W-:Y:S01]  /*0ff0*/  FFMA R42, R5, R42, RZ ;  /* 0x0000002a052a7223 */ /* 0x000fe200000000ff */
[----:B------:R-:W0:Y:S01]  /*1000*/  MUFU.RCP R26, R26 ;  /* 0x0000001a001a7308 */ /* 0x000e220000001000 */
[----:B------:R-:W-:Y:S01]  /*1010*/  FFMA R19, R4, R20, -0.052303962409496307373 ;  /* 0xbd563cae04137423 */ /* 0x000fe20000000014 */
[----:B------:R-:W-:Y:S01]  /*1020*/  FMUL R5, R12, 0.035677410662174224854 ;  /* 0x3d12227a0c057820 */ /* 0x000fe20000400000 */
[----:B------:R-:W-:-:S02]  /*1030*/  FSEL R34, R34, 1, !P0 ;  /* 0x3f80000022227808 */ /* 0x000fc40004000000 */
[----:B------:R-:W-:Y:S01]  /*1040*/  FFMA R31, R4, R19, 0.1331529766321182251 ;  /* 0x3e085941041f7423 */ /* 0x000fe20000000013 */
[----:B------:R-:W-:Y:S02]  /*1050*/  FFMA R5, R5, R12, 0.79788458347320556641 ;  /* 0x3f4c422a05057423 */ /* 0x000fe4000000000c */
[----:B------:R-:W1:Y:S01]  /*1060*/  MUFU.RCP R44, R35 ;  /* 0x00000023002c7308 */ /* 0x000e620000001000 */
[--C-:B------:R-:W-:Y:S01]  /*1070*/  LOP3.LUT R19, R34, 0x80000000, R21.reuse, 0xb8, !PT ;  /* 0x8000000022137812 */ /* 0x100fe200078eb815 */
[----:B------:R-:W-:Y:S01]  /*1080*/  @!P1 FFMA R19, R21, R42, R21 ;  /* 0x0000002a15139223 */ /* 0x000fe20000000015 */
[----:B------:R-:W-:Y:S01]  /*1090*/  FFMA R31, R4, R31, -0.33332768082618713379 ;  /* 0xbeaaa9ed041f7423 */ /* 0x000fe2000000001f */
[----:B------:R-:W-:-:S04]  /*10a0*/  FMUL R21, R5, R12 ;  /* 0x0000000c05157220 */ /* 0x000fc80000400000 */
[----:B------:R-:W2:Y:S01]  /*10b0*/  MUFU.EX2 R33, R33 ;  /* 0x0000002100217308 */ /* 0x000ea20000000800 */
[----:B------:R-:W-:-:S07]  /*10c0*/  FMUL R5, R28, R28 ;  /* 0x0000001c1c057220 */ /* 0x000fce0000400000 */
[----:B------:R-:W3:Y:S01]  /*10d0*/  MUFU.EX2 R30, R30 ;  /* 0x0000001e001e7308 */ /* 0x000ee20000000800 */
[----:B------:R-:W-:Y:S01]  /*10e0*/  FFMA R34, R4, R31, RZ ;  /* 0x0000001f04227223 */ /* 0x000fe200000000ff */
[----:B------:R-:W-:Y:S01]  /*10f0*/  FFMA R4, R5, R20, -0.052303962409496307373 ;  /* 0xbd563cae05047423 */ /* 0x000fe20000000014 */
[--C-:B0-----:R-:W-:Y:S01]  /*1100*/  FFMA R26, R26, -2, R17.reuse ;  /* 0xc00000001a1a7823 */ /* 0x101fe20000000011 */
[----:B------:R-:W-:Y:S01]  /*1110*/  FSETP.GE.AND P3, PT, |R28|, 0.60000002384185791016, PT ;  /* 0x3f19999a1c00780b */ /* 0x000fe20003f66200 */
[----:B------:R-:W-:Y:S01]  /*1120*/  FMUL R32, R13, 0.035677410662174224854 ;  /* 0x3d12227a0d207820 */ /* 0x000fe20000400000 */
[----:B------:R-:W-:Y:S01]  /*1130*/  FSETP.GE.AND P0, PT, |R7|, 9.010913848876953125, PT ;  /* 0x41102cb40700780b */ /* 0x000fe20003f06200 */
[----:B------:R-:W-:Y:S01]  /*1140*/  FFMA R4, R5, R4, 0.1331529766321182251 ;  /* 0x3e08594105047423 */ /* 0x000fe20000000004 */
[----:B------:R-:W-:Y:S01]  /*1150*/  FSETP.GE.AND P1, PT, |R7|, 0.60000002384185791016, PT ;  /* 0x3f19999a0700780b */ /* 0x000fe20003f26200 */
[----:B-1----:R-:W-:Y:S01]  /*1160*/  FFMA R44, R44, -2, R17 ;  /* 0xc00000002c2c7823 */ /* 0x002fe20000000011 */
[----:B------:R-:W-:Y:S01]  /*1170*/  FSETP.GE.AND P2, PT, |R28|, 9.010913848876953125, PT ;  /* 0x41102cb41c00780b */ /* 0x000fe20003f46200 */
[----:B--2---:R-:W-:Y:S01]  /*1180*/  FADD R33, R33, 1 ;  /* 0x3f80000021217421 */ /* 0x004fe20000000000 */
[----:B------:R-:W-:Y:S01]  /*1190*/  FSEL R26, R26, 1, !P0 ;  /* 0x3f8000001a1a7808 */ /* 0x000fe20004000000 */
[C---:B------:R-:W-:Y:S01]  /*11a0*/  FFMA R42, R5.reuse, R4, -0.33332768082618713379 ;  /* 0xbeaaa9ed052a7423 */ /* 0x040fe20000000004 */
[-C--:B------:R-:W-:Y:S01]  /*11b0*/  FFMA R32, R32, R13.reuse, 0.79788458347320556641 ;  /* 0x3f4c422a20207423 */ /* 0x080fe2000000000d */
[----:B------:R-:W-:Y:S01]  /*11c0*/  FSEL R43, R44, 1, !P2 ;  /* 0x3f8000002c2b7808 */ /* 0x000fe20005000000 */
[----:B---3--:R-:W-:Y:S01]  /*11d0*/  FADD R30, R30, 1 ;  /* 0x3f8000001e1e7421 */ /* 0x008fe20000000000 */
[----:B------:R-:W0:Y:S01]  /*11e0*/  MUFU.RCP R44, R33 ;  /* 0x00000021002c7308 */ /* 0x000e220000001000 */
[----:B------:R-:W-:Y:S01]  /*11f0*/  LOP3.LUT R4, R26, 0x80000000, R7, 0xb8, !PT ;  /* 0x800000001a047812 */ /* 0x000fe200078eb807 */
[----:B------:R-:W-:Y:S01]  /*1200*/  FFMA R5, R5, R42, RZ ;  /* 0x0000002a05057223 */ /* 0x000fe200000000ff */
[----:B------:R-:W-:Y:S01]  /*1210*/  FMUL R26, R32, R13 ;  /* 0x0000000d201a7220 */ /* 0x000fe20000400000 */
[----:B------:R-:W-:-:S02]  /*1220*/  LOP3.LUT R43, R43, 0x80000000, R28, 0xb8, !PT ;  /* 0x800000002b2b7812 */ /* 0x000fc400078eb81c */
[----:B------:R-:W-:Y:S02]  /*1230*/  @!P3 FFMA R43, R28, R5, R28 ;  /* 0x000000051c2bb223 */ /* 0x000fe4000000001c */
[----:B------:R-:W1:Y:S01]  /*1240*/  MUFU.RCP R30, R30 ;  /* 0x0000001e001e7308 */ /* 0x000e620000001000 */
[----:B------:R-:W-:Y:S01]  /*1250*/  FMUL R28, |R26|, 2.8853900432586669922 ;  /* 0x4038aa3b1a1c7820 */ /* 0x000fe20000400200 */
[----:B------:R-:W-:Y:S01]  /*1260*/  @!P1 FFMA R4, R7, R34, R7 ;  /* 0x0000002207049223 */ /* 0x000fe20000000007 */
[----:B------:R-:W-:Y:S01]  /*1270*/  FMUL R7, R29, R29 ;  /* 0x0000001d1d077220 */ /* 0x000fe20000400000 */
[----:B------:R-:W-:-:S03]  /*1280*/  FMUL R5, R27, R27 ;  /* 0x0000001b1b057220 */ /* 0x000fc60000400000 */
[-C--:B------:R-:W-:Y:S01]  /*1290*/  FFMA R34, R7, R20.reuse, -0.052303962409496307373 ;  /* 0xbd563cae07227423 */ /* 0x080fe20000000014 */
[----:B------:R-:W2:Y:S01]  /*12a0*/  MUFU.EX2 R28, R28 ;  /* 0x0000001c001c7308 */ /* 0x000ea20000000800 */
[----:B------:R-:W-:Y:S01]  /*12b0*/  FFMA R32, R5, R20, -0.052303962409496307373 ;  /* 0xbd563cae05207423 */ /* 0x000fe20000000014 */
[----:B------:R-:W-:Y:S01]  /*12c0*/  FSETP.GE.AND P3, PT, |R29|, 0.60000002384185791016, PT ;  /* 0x3f19999a1d00780b */ /* 0x000fe20003f66200 */
[----:B------:R-:W-:Y:S01]  /*12d0*/  FFMA R34, R7, R34, 0.1331529766321182251 ;  /* 0x3e08594107227423 */ /* 0x000fe20000000022 */
[--C-:B0-----:R-:W-:Y:S01]  /*12e0*/  FFMA R44, R44, -2, R17.reuse ;  /* 0xc00000002c2c7823 */ /* 0x101fe20000000011 */
[----:B------:R-:W-:Y:S01]  /*12f0*/  FFMA R32, R5, R32, 0.1331529766321182251 ;  /* 0x3e08594105207423 */ /* 0x000fe20000000020 */
[----:B------:R-:W-:Y:S01]  /*1300*/  FSETP.GE.AND P2, PT, |R29|, 9.010913848876953125, PT ;  /* 0x41102cb41d00780b */ /* 0x000fe20003f46200 */
[----:B------:R-:W-:Y:S01]  /*1310*/  FFMA R42, R7, R34, -0.33332768082618713379 ;  /* 0xbeaaa9ed072a7423 */ /* 0x000fe20000000022 */
[----:B------:R-:W-:Y:S01]  /*1320*/  FSETP.GE.AND P0, PT, |R27|, 9.010913848876953125, PT ;  /* 0x41102cb41b00780b */ /* 0x000fe20003f06200 */
[----:B-1----:R-:W-:Y:S01]  /*1330*/  FFMA R30, R30, -2, R17 ;  /* 0xc00000001e1e7823 */ /* 0x002fe20000000011 */
[----:B------:R-:W-:Y:S01]  /*1340*/  FFMA R32, R5, R32, -0.33332768082618713379 ;  /* 0xbeaaa9ed05207423 */ /* 0x000fe20000000020 */
[----:B------:R-:W-:Y:S01]  /*1350*/  FMUL R31, |R21|, 2.8853900432586669922 ;  /* 0x4038aa3b151f7820 */ /* 0x000fe20000400200 */
[----:B------:R-:W-:Y:S01]  /*1360*/  FSEL R34, R44, 1, !P2 ;  /* 0x3f8000002c227808 */ /* 0x000fe20005000000 */
[----:B------:R-:W-:Y:S01]  /*1370*/  FFMA R42, R7, R42, RZ ;  /* 0x0000002a072a7223 */ /* 0x000fe200000000ff */
[----:B------:R-:W-:Y:S01]  /*1380*/  FFMA R32, R5, R32, RZ ;  /* 0x0000002005207223 */ /* 0x000fe200000000ff */
[----:B------:R-:W-:Y:S01]  /*1390*/  FSEL R30, R30, 1, !P0 ;  /* 0x3f8000001e1e7808 */ /* 0x000fe20004000000 */
[----:B------:R-:W-:Y:S01]  /*13a0*/  FMUL R5, R21, R21 ;  /* 0x0000001515057220 */ /* 0x000fe20000400000 */
[--C-:B------:R-:W-:Y:S01]  /*13b0*/  LOP3.LUT R61, R34, 0x80000000, R29.reuse, 0xb8, !PT ;  /* 0x80000000223d7812 */ /* 0x100fe200078eb81d */
[----:B------:R-:W-:Y:S01]  /*13c0*/  @!P3 FFMA R61, R29, R42, R29 ;  /* 0x0000002a1d3db223 */ /* 0x000fe2000000001d */
[----:B------:R-:W0:Y:S01]  /*13d0*/  MUFU.EX2 R31, R31 ;  /* 0x0000001f001f7308 */ /* 0x000e220000000800 */
[----:B--2---:R-:W-:Y:S01]  /*13e0*/  FADD R29, R28, 1 ;  /* 0x3f8000001c1d7421 */ /* 0x004fe20000000000 */
[----:B------:R-:W-:Y:S01]  /*13f0*/  LOP3.LUT R44, R30, 0x80000000, R27, 0xb8, !PT ;  /* 0x800000001e2c7812 */ /* 0x000fe200078eb81b */
[----:B------:R-:W-:Y:S01]  /*1400*/  FFMA R28, R5, R20, -0.052303962409496307373 ;  /* 0xbd563cae051c7423 */ /* 0x000fe20000000014 */
[----:B------:R-:W-:Y:S01]  /*1410*/  FMUL R30, R41, 0.035677410662174224854 ;  /* 0x3d12227a291e7820 */ /* 0x000fe20000400000 */
[----:B------:R-:W-:-:S02]  /*1420*/  FSETP.GE.AND P1, PT, |R27|, 0.60000002384185791016, PT ;  /* 0x3f19999a1b00780b */ /* 0x000fc40003f26200 */
[C---:B------:R-:W-:Y:S01]  /*1430*/  FFMA R28, R5.reuse, R28, 0.1331529766321182251 ;  /* 0x3e085941051c7423 */ /* 0x040fe2000000001c */
[-C--:B------:R-:W-:Y:S01]  /*1440*/  FFMA R34, R30, R41.reuse, 0.79788458347320556641 ;  /* 0x3f4c422a1e227423 */ /* 0x080fe20000000029 */
[----:B------:R-:W-:Y:S02]  /*1450*/  FMUL R7, R40, 0.035677410662174224854 ;  /* 0x3d12227a28077820 */ /* 0x000fe40000400000 */
[----:B------:R-:W-:Y:S01]  /*1460*/  FFMA R30, R5, R28, -0.33332768082618713379 ;  /* 0xbeaaa9ed051e7423 */ /* 0x000fe2000000001c */
[----:B------:R-:W-:Y:S01]  /*1470*/  FMUL R28, R34, R41 ;  /* 0x00000029221c7220 */ /* 0x000fe20000400000 */
[----:B------:R-:W-:Y:S02]  /*1480*/  FFMA R7, R7, R40, 0.79788458347320556641 ;  /* 0x3f4c422a07077423 */ /* 0x000fe40000000028 */
[----:B------:R-:W-:Y:S01]  /*1490*/  FFMA R34, R5, R30, RZ ;  /* 0x0000001e05227223 */ /* 0x000fe200000000ff */
[----:B------:R-:W-:Y:S01]  /*14a0*/  FMUL R30, |R28|, 2.8853900432586669922 ;  /* 0x4038aa3b1c1e7820 */ /* 0x000fe20000400200 */
[----:B0-----:R-:W-:Y:S01]  /*14b0*/  FADD R31, R31, 1 ;  /* 0x3f8000001f1f7421 */ /* 0x001fe20000000000 */
[----:B------:R-:W-:Y:S01]  /*14c0*/  @!P1 FFMA R44, R27, R32, R27 ;  /* 0x000000201b2c9223 */ /* 0x000fe2000000001b */
[----:B------:R-:W-:Y:S01]  /*14d0*/  FMUL R27, R7, R40 ;  /* 0x00000028071b7220 */ /* 0x000fe20000400000 */
[----:B------:R-:W0:Y:S03]  /*14e0*/  MUFU.RCP R42, R29 ;  /* 0x0000001d002a7308 */ /* 0x000e260000001000 */
[----:B------:R-:W-:-:S05]  /*14f0*/  FMUL R33, |R27|, 2.8853900432586669922 ;  /* 0x4038aa3b1b217820 */ /* 0x000fca0000400200 */
[----:B------:R-:W1:Y:S08]  /*1500*/  MUFU.EX2 R30, R30 ;  /* 0x0000001e001e7308 */ /* 0x000e700000000800 */
[----:B------:R2:W3:Y:S01]  /*1510*/  MUFU.RCP R32, R31 ;  /* 0x0000001f00207308 */ /* 0x0004e20000001000 */
[C---:B------:R-:W-:Y:S01]  /*1520*/  FSETP.GE.AND P3, PT, |R26|.reuse, 0.60000002384185791016, PT ;  /* 0x3f19999a1a00780b */ /* 0x040fe20003f66200 */
[----:B--2---:R-:W-:-:S06]  /*1530*/  FMUL R31, R26, R26 ;  /* 0x0000001a1a1f7220 */ /* 0x004fcc0000400000 */
[----:B------:R-:W2:Y:S01]  /*1540*/  MUFU.EX2 R33, R33 ;  /* 0x0000002100217308 */ /* 0x000ea20000000800 */
[----:B------:R-:W-:Y:S01]  /*1550*/  FFMA R48, R31, R20, -0.052303962409496307373 ;  /* 0xbd563cae1f307423 */ /* 0x000fe20000000014 */
[----:B------:R-:W-:Y:S01]  /*1560*/  FSETP.GE.AND P1, PT, |R21|, 0.60000002384185791016, PT ;  /* 0x3f19999a1500780b */ /* 0x000fe20003f26200 */
[--C-:B0-----:R-:W-:Y:S02]  /*1570*/  FFMA R42, R42, -2, R17.reuse ;  /* 0xc00000002a2a7823 */ /* 0x101fe40000000011 */
[C---:B------:R-:W-:Y:S01]  /*1580*/  FFMA R48, R31.reuse, R48, 0.1331529766321182251 ;  /* 0x3e0859411f307423 */ /* 0x040fe20000000030 */
[----:B------:R-:W-:Y:S01]  /*1590*/  FSETP.GE.AND P2, PT, |R26|, 9.010913848876953125, PT ;  /* 0x41102cb41a00780b */ /* 0x000fe20003f46200 */
[----:B-1----:R-:W-:Y:S01]  /*15a0*/  FADD R30, R30, 1 ;  /* 0x3f8000001e1e7421 */ /* 0x002fe20000000000 */
[----:B---3--:R-:W-:Y:S01]  /*15b0*/  FFMA R32, R32, -2, R17 ;  /* 0xc000000020207823 */ /* 0x008fe20000000011 */
[----:B------:R-:W-:Y:S01]  /*15c0*/  FFMA R5, R31, R48, -0.33332768082618713379 ;  /* 0xbeaaa9ed1f057423 */ /* 0x000fe20000000030 */
[----:B------:R-:W-:-:S02]  /*15d0*/  FSETP.GE.AND P0, PT, |R21|, 9.010913848876953125, PT ;  /* 0x41102cb41500780b */ /* 0x000fc40003f06200 */
[----:B------:R-:W-:Y:S01]  /*15e0*/  FSEL R53, R42, 1, !P2 ;  /* 0x3f8000002a357808 */ /* 0x000fe20005000000 */
[----:B------:R-:W-:Y:S01]  /*15f0*/  FFMA R5, R31, R5, RZ ;  /* 0x000000051f057223 */ /* 0x000fe200000000ff */
[----:B------:R-:W-:Y:S01]  /*1600*/  FSEL R32, R32, 1, !P0 ;  /* 0x3f80000020207808 */ /* 0x000fe20004000000 */
[----:B------:R-:W-:Y:S01]  /*1610*/  FMUL R31, R27, R27 ;  /* 0x0000001b1b1f7220 */ /* 0x000fe20000400000 */
[----:B------:R-:W0:Y:S01]  /*1620*/  MUFU.RCP R30, R30 ;  /* 0x0000001e001e7308 */ /* 0x000e220000001000 */
[----:B--2---:R-:W-:Y:S01]  /*1630*/  FADD R33, R33, 1 ;  /* 0x3f80000021217421 */ /* 0x004fe20000000000 */
[--C-:B------:R-:W-:Y:S01]  /*1640*/  LOP3.LUT R53, R53, 0x80000000, R26.reuse, 0xb8, !PT ;  /* 0x8000000035357812 */ /* 0x100fe200078eb81a */
[----:B------:R-:W-:Y:S01]  /*1650*/  FMUL R7, R36, 0.035677410662174224854 ;  /* 0x3d12227a24077820 */ /* 0x000fe20000400000 */
[----:B------:R-:W-:Y:S01]  /*1660*/  @!P3 FFMA R53, R26, R5, R26 ;  /* 0x000000051a35b223 */ /* 0x000fe2000000001a */
[--C-:B------:R-:W-:Y:S01]  /*1670*/  LOP3.LUT R59, R32, 0x80000000, R21.reuse, 0xb8, !PT ;  /* 0x80000000203b7812 */ /* 0x100fe200078eb815 */
[----:B------:R-:W-:Y:S01]  /*1680*/  FFMA R26, R31, R20, -0.052303962409496307373 ;  /* 0xbd563cae1f1a7423 */ /* 0x000fe20000000014 */
[----:B------:R-:W-:Y:S01]  /*1690*/  @!P1 FFMA R59, R21, R34, R21 ;  /* 0x00000022153b9223 */ /* 0x000fe20000000015 */
[----:B------:R-:W-:Y:S01]  /*16a0*/  FFMA R7, R7, R36, 0.79788458347320556641 ;  /* 0x3f4c422a07077423 */ /* 0x000fe20000000024 */
[----:B------:R1:W2:Y:S01]  /*16b0*/  MUFU.RCP R34, R33 ;  /* 0x0000002100227308 */ /* 0x0002a20000001000 */
[----:B------:R-:W-:Y:S01]  /*16c0*/  FMUL R32, R37, 0.035677410662174224854 ;  /* 0x3d12227a25207820 */ /* 0x000fe20000400000 */
[----:B------:R-:W-:Y:S01]  /*16d0*/  FFMA R26, R31, R26, 0.1331529766321182251 ;  /* 0x3e0859411f1a7423 */ /* 0x000fe2000000001a */
[----:B------:R-:W-:-:S02]  /*16e0*/  FMUL R7, R7, R36 ;  /* 0x0000002407077220 */ /* 0x000fc40000400000 */
[----:B------:R-:W-:Y:S01]  /*16f0*/  FFMA R32, R32, R37, 0.79788458347320556641 ;  /* 0x3f4c422a20207423 */ /* 0x000fe20000000025 */
[----:B-1----:R-:W-:Y:S01]  /*1700*/  FMUL R33, R28, R28 ;  /* 0x0000001c1c217220 */ /* 0x002fe20000400000 */
[----:B------:R-:W-:-:S03]  /*1710*/  FFMA R5, R31, R26, -0.33332768082618713379 ;  /* 0xbeaaa9ed1f057423 */ /* 0x000fc6000000001a */
[----:B------:R-:W-:Y:S01]  /*1720*/  FFMA R42, R33, R20, -0.052303962409496307373 ;  /* 0xbd563cae212a7423 */ /* 0x000fe20000000014 */
[----:B------:R-:W-:Y:S01]  /*1730*/  FSETP.GE.AND P3, PT, |R28|, 0.60000002384185791016, PT ;  /* 0x3f19999a1c00780b */ /* 0x000fe20003f66200 */
[----:B------:R-:W-:Y:S01]  /*1740*/  FMUL R29, |R7|, 2.8853900432586669922 ;  /* 0x4038aa3b071d7820 */ /* 0x000fe20000400200 */
[----:B------:R-:W-:Y:S01]  /*1750*/  FMUL R21, R32, R37 ;  /* 0x0000002520157220 */ /* 0x000fe20000400000 */
[----:B------:R-:W-:Y:S01]  /*1760*/  FFMA R42, R33, R42, 0.1331529766321182251 ;  /* 0x3e085941212a7423 */ /* 0x000fe2000000002a */
[----:B------:R-:W-:Y:S01]  /*1770*/  FFMA R32, R31, R5, RZ ;  /* 0x000000051f207223 */ /* 0x000fe200000000ff */
[----:B0-----:R-:W-:Y:S01]  /*1780*/  FFMA R31, R30, -2, R17 ;  /* 0xc00000001e1f7823 */ /* 0x001fe20000000011 */
[----:B------:R-:W-:Y:S01]  /*1790*/  FSETP.GE.AND P2, PT, |R28|, 9.010913848876953125, PT ;  /* 0x41102cb41c00780b */ /* 0x000fe20003f46200 */
[----:B------:R-:W-:Y:S01]  /*17a0*/  FFMA R5, R33, R42, -0.33332768082618713379 ;  /* 0xbeaaa9ed21057423 */ /* 0x000fe2000000002a */
[----:B------:R-:W0:Y:S01]  /*17b0*/  MUFU.EX2 R29, R29 ;  /* 0x0000001d001d7308 */ /* 0x000e220000000800 */
[----:B------:R-:W-:Y:S01]  /*17c0*/  FMUL R26, |R21|, 2.8853900432586669922 ;  /* 0x4038aa3b151a7820 */ /* 0x000fe20000400200 */
[----:B------:R-:W-:Y:S01]  /*17d0*/  FSEL R31, R31, 1, !P2 ;  /* 0x3f8000001f1f7808 */ /* 0x000fe20005000000 */
[----:B------:R-:W-:Y:S01]  /*17e0*/  FFMA R33, R33, R5, RZ ;  /* 0x0000000521217223 */ /* 0x000fe200000000ff */
[----:B------:R-:W-:Y:S01]  /*17f0*/  FMUL R5, R7, R7 ;  /* 0x0000000707057220 */ /* 0x000fe20000400000 */
[----:B------:R-:W-:-:S02]  /*1800*/  FSETP.GE.AND P1, PT, |R27|, 0.60000002384185791016, PT ;  /* 0x3f19999a1b00780b */ /* 0x000fc40003f26200 */
[--C-:B------:R-:W-:Y:S01]  /*1810*/  LOP3.LUT R49, R31, 0x80000000, R28.reuse, 0xb8, !PT ;  /* 0x800000001f317812 */ /* 0x100fe200078eb81c */
[----:B------:R-:W1:Y:S01]  /*1820*/  MUFU.EX2 R26, R26 ;  /* 0x0000001a001a7308 */ /* 0x000e620000000800 */
[----:B------:R-:W-:Y:S01]  /*1830*/  @!P3 FFMA R49, R28, R33, R28 ;  /* 0x000000211c31b223 */ /* 0x000fe2000000001c */
[----:B--2---:R-:W-:Y:S01]  /*1840*/  FFMA R34, R34, -2, R17 ;  /* 0xc000000022227823 */ /* 0x004fe20000000011 */
[----:B------:R-:W-:Y:S01]  /*1850*/  FFMA R28, R5, R20, -0.052303962409496307373 ;  /* 0xbd563cae051c7423 */ /* 0x000fe20000000014 */
[----:B------:R-:W-:-:S03]  /*1860*/  FSETP.GE.AND P0, PT, |R27|, 9.010913848876953125, PT ;  /* 0x41102cb41b00780b */ /* 0x000fc60003f06200 */
[----:B------:R-:W-:Y:S01]  /*1870*/  FFMA R28, R5, R28, 0.1331529766321182251 ;  /* 0x3e085941051c7423 */ /* 0x000fe2000000001c */
[----:B------:R-:W-:Y:S01]  /*1880*/  FSEL R34, R34, 1, !P0 ;  /* 0x3f80000022227808 */ /* 0x000fe20004000000 */
[----:B------:R-:W-:Y:S02]  /*1890*/  FMUL R42, R47, 0.035677410662174224854 ;  /* 0x3d12227a2f2a7820 */ /* 0x000fe40000400000 */
[----:B------:R-:W-:Y:S01]  /*18a0*/  FFMA R28, R5, R28, -0.33332768082618713379 ;  /* 0xbeaaa9ed051c7423 */ /* 0x000fe2000000001c */
[--C-:B------:R-:W-:Y:S01]  /*18b0*/  LOP3.LUT R51, R34, 0x80000000, R27.reuse, 0xb8, !PT ;  /* 0x8000000022337812 */ /* 0x100fe200078eb81b */
[----:B0-----:R-:W-:Y:S01]  /*18c0*/  FADD R29, R29, 1 ;  /* 0x3f8000001d1d7421 */ /* 0x001fe20000000000 */
[----:B------:R-:W-:Y:S01]  /*18d0*/  @!P1 FFMA R51, R27, R32, R27 ;  /* 0x000000201b339223 */ /* 0x000fe2000000001b */
[----:B------:R-:W-:Y:S01]  /*18e0*/  FMUL R27, R46, 0.035677410662174224854 ;  /* 0x3d12227a2e1b7820 */ /* 0x000fe20000400000 */
[----:B------:R-:W-:Y:S01]  /*18f0*/  FFMA R32, R5, R28, RZ ;  /* 0x0000001c05207223 */ /* 0x000fe200000000ff */
[-C--:B------:R-:W-:Y:S01]  /*1900*/  FFMA R28, R42, R47.reuse, 0.79788458347320556641 ;  /* 0x3f4c422a2a1c7423 */ /* 0x080fe2000000002f */
[----:B------:R0:W2:Y:S03]  /*1910*/  MUFU.RCP R30, R29 ;  /* 0x0000001d001e7308 */ /* 0x0000a60000001000 */
[----:B------:R-:W-:Y:S01]  /*1920*/  FMUL R28, R28, R47 ;  /* 0x0000002f1c1c7220 */ /* 0x000fe20000400000 */
[----:B0-----:R-:W-:Y:S01]  /*1930*/  FFMA R29, R27, R46, 0.79788458347320556641 ;  /* 0x3f4c422a1b1d7423 */ /* 0x001fe2000000002e */
[----:B-1----:R-:W-:-:S03]  /*1940*/  FADD R27, R26, 1 ;  /* 0x3f8000001a1b7421 */ /* 0x002fc60000000000 */
[----:B------:R-:W-:Y:S01]  /*1950*/  FMUL R26, R29, R46 ;  /* 0x0000002e1d1a7220 */ /* 0x000fe20000400000 */
[----:B------:R0:W1:Y:S03]  /*1960*/  MUFU.RCP R34, R27 ;  /* 0x0000001b00227308 */ /* 0x0000660000001000 */
[----:B------:R-:W-:Y:S01]  /*1970*/  FMUL R5, |R26|, 2.8853900432586669922 ;  /* 0x4038aa3b1a057820 */ /* 0x000fe20000400200 */
[----:B0-----:R-:W-:-:S04]  /*1980*/  FMUL R27, |R28|, 2.8853900432586669922 ;  /* 0x4038aa3b1c1b7820 */ /* 0x001fc80000400200 */
[----:B------:R-:W0:Y:S01]  /*1990*/  MUFU.EX2 R29, R5 ;  /* 0x00000005001d7308 */ /* 0x000e220000000800 */
[----:B------:R-:W-:Y:S01]  /*19a0*/  FSETP.GE.AND P1, PT, |R7|, 0.60000002384185791016, PT ;  /* 0x3f19999a0700780b */ /* 0x000fe20003f26200 */
[----:B--2---:R-:W-:-:S06]  /*19b0*/  FFMA R30, R30, -2, R17 ;  /* 0xc00000001e1e7823 */ /* 0x004fcc0000000011 */
[----:B------:R-:W2:Y:S01]  /*19c0*/  MUFU.EX2 R27, R27 ;  /* 0x0000001b001b7308 */ /* 0x000ea20000000800 */
[----:B------:R-:W-:Y:S01]  /*19d0*/  FSETP.GE.AND P0, PT, |R7|, 9.010913848876953125, PT ;  /* 0x41102cb40700780b */ /* 0x000fe20003f06200 */
[----:B-1----:R-:W-:-:S03]  /*19e0*/  FFMA R34, R34, -2, R17 ;  /* 0xc000000022227823 */ /* 0x002fc60000000011 */
[----:B------:R-:W-:Y:S02]  /*19f0*/  FSEL R30, R30, 1, !P0 ;  /* 0x3f8000001e1e7808 */ /* 0x000fe40004000000 */
[----:B------:R-:W-:Y:S02]  /*1a00*/  FSETP.GE.AND P0, PT, |R21|, 9.010913848876953125, PT ;  /* 0x41102cb41500780b */ /* 0x000fe40003f06200 */
[--C-:B------:R-:W-:Y:S01]  /*1a10*/  LOP3.LUT R45, R30, 0x80000000, R7.reuse, 0xb8, !PT ;  /* 0x800000001e2d7812 */ /* 0x100fe200078eb807 */
[----:B------:R-:W-:Y:S01]  /*1a20*/  @!P1 FFMA R45, R7, R32, R7 ;  /* 0x00000020072d9223 */ /* 0x000fe20000000007 */
[----:B------:R-:W-:Y:S01]  /*1a30*/  FSEL R34, R34, 1, !P0 ;  /* 0x3f80000022227808 */ /* 0x000fe20004000000 */
[----:B------:R-:W-:Y:S01]  /*1a40*/  FMUL R7, R21, R21 ;  /* 0x0000001515077220 */ /* 0x000fe20000400000 */
[----:B0-----:R-:W-:Y:S01]  /*1a50*/  FADD R29, R29, 1 ;  /* 0x3f8000001d1d7421 */ /* 0x001fe20000000000 */
[----:B--2---:R-:W-:Y:S01]  /*1a60*/  FADD R27, R27, 1 ;  /* 0x3f8000001b1b7421 */ /* 0x004fe20000000000 */
[----:B------:R-:W-:Y:S01]  /*1a70*/  LOP3.LUT R57, R34, 0x80000000, R21, 0xb8, !PT ;  /* 0x8000000022397812 */ /* 0x000fe200078eb815 */
[----:B------:R-:W-:Y:S01]  /*1a80*/  FFMA R30, R7, R20, -0.052303962409496307373 ;  /* 0xbd563cae071e7423 */ /* 0x000fe20000000014 */
[----:B------:R-:W0:Y:S01]  /*1a90*/  MUFU.RCP R32, R29 ;  /* 0x0000001d00207308 */ /* 0x000e220000001000 */
[----:B------:R-:W-:-:S02]  /*1aa0*/  FSETP.GE.AND P1, PT, |R21|, 0.60000002384185791016, PT ;  /* 0x3f19999a1500780b */ /* 0x000fc40003f26200 */
[----:B------:R-:W-:-:S05]  /*1ab0*/  FFMA R30, R7, R30, 0.1331529766321182251 ;  /* 0x3e085941071e7423 */ /* 0x000fca000000001e */
[----:B------:R-:W1:Y:S01]  /*1ac0*/  MUFU.RCP R34, R27 ;  /* 0x0000001b00227308 */ /* 0x000e620000001000 */
[----:B------:R-:W-:-:S04]  /*1ad0*/  FFMA R5, R7, R30, -0.33332768082618713379 ;  /* 0xbeaaa9ed07057423 */ /* 0x000fc8000000001e */
[----:B------:R-:W-:Y:S01]  /*1ae0*/  FFMA R30, R7, R5, RZ ;  /* 0x00000005071e7223 */ /* 0x000fe200000000ff */
[----:B------:R-:W-:-:S03]  /*1af0*/  VIADD R7, R3, 0x1 ;  /* 0x0000000103077836 */ /* 0x000fc60000000000 */
[----:B------:R-:W-:Y:S01]  /*1b00*/  @!P1 FFMA R57, R21, R30, R21 ;  /* 0x0000001e15399223 */ /* 0x000fe20000000015 */
[----:B------:R-:W-:Y:S01]  /*1b10*/  FMUL R21, R26, R26 ;  /* 0x0000001a1a157220 */ /* 0x000fe20000400000 */
[--C-:B0-----:R-:W-:Y:S01]  /*1b20*/  FFMA R32, R32, -2, R17.reuse ;  /* 0xc000000020207823 */ /* 0x101fe20000000011 */
[----:B------:R-:W-:Y:S01]  /*1b30*/  ISETP.GE.U32.AND P0, PT, R7, UR7, PT ;  /* 0x0000000707007c0c */ /* 0x000fe2000bf06070 */
[----:B-1----:R-:W-:Y:S01]  /*1b40*/  FFMA R34, R34, -2, R17 ;  /* 0xc000000022227823 */ /* 0x002fe20000000011 */
[----:B------:R-:W-:Y:S01]  /*1b50*/  IADD3 R17, PT, PT, R2, -0x1, RZ ;  /* 0xffffffff02117810 */ /* 0x000fe20007ffe0ff */
[----:B------:R-:W-:Y:S01]  /*1b60*/  FFMA R30, R21, R20, -0.052303962409496307373 ;  /* 0xbd563cae151e7423 */ /* 0x000fe20000000014 */
[----:B------:R-:W-:Y:S02]  /*1b70*/  FMUL R29, R28, R28 ;  /* 0x0000001c1c1d7220 */ /* 0x000fe40000400000 */
[----:B------:R-:W-:Y:S01]  /*1b80*/  LOP3.LUT R17, R17, 0x1f, RZ, 0xc0, !PT ;  /* 0x0000001f11117812 */ /* 0x000fe200078ec0ff */
[----:B------:R-:W-:Y:S01]  /*1b90*/  FFMA R30, R21, R30, 0.1331529766321182251 ;  /* 0x3e085941151e7423 */ /* 0x000fe2000000001e */
[C---:B------:R-:W-:Y:S01]  /*1ba0*/  FSETP.GE.AND P2, PT, |R26|.reuse, 0.60000002384185791016, PT ;  /* 0x3f19999a1a00780b */ /* 0x040fe20003f46200 */
[----:B------:R-:W-:Y:S01]  /*1bb0*/  FFMA R20, R29, R20, -0.052303962409496307373 ;  /* 0xbd563cae1d147423 */ /* 0x000fe20000000014 */
[----:B------:R-:W-:Y:S01]  /*1bc0*/  ISETP.LT.U32.AND P0, PT, R17, UR14, !P0 ;  /* 0x0000000e11007c0c */ /* 0x000fe2000c701070 */
[----:B------:R-:W-:Y:S01]  /*1bd0*/  FFMA R5, R21, R30, -0.33332768082618713379 ;  /* 0xbeaaa9ed15057423 */ /* 0x000fe2000000001e */
[----:B------:R-:W-:Y:S01]  /*1be0*/  FSETP.GE.AND P1, PT, |R26|, 9.010913848876953125, PT ;  /* 0x41102cb41a00780b */ /* 0x000fe20003f26200 */
[----:B------:R-:W-:-:S02]  /*1bf0*/  FFMA R20, R29, R20, 0.1331529766321182251 ;  /* 0x3e0859411d147423 */ /* 0x000fc40000000014 */
[----:B------:R-:W-:Y:S01]  /*1c00*/  FFMA R21, R21, R5, RZ ;  /* 0x0000000515157223 */ /* 0x000fe200000000ff */
[----:B------:R-:W-:Y:S01]  /*1c10*/  FSEL R5, R32, 1, !P1 ;  /* 0x3f80000020057808 */ /* 0x000fe20004800000 */
[----:B------:R-:W-:Y:S01]  /*1c20*/  FFMA R7, R29, R20, -0.33332768082618713379 ;  /* 0xbeaaa9ed1d077423 */ /* 0x000fe20000000014 */
[----:B------:R-:W-:Y:S02]  /*1c30*/  IADD3 R20, P1, PT, R17, R14, RZ ;  /* 0x0000000e11147210 */ /* 0x000fe40007f3e0ff */
[--C-:B------:R-:W-:Y:S01]  /*1c40*/  LOP3.LUT R5, R5, 0x80000000, R26.reuse, 0xb8, !PT ;  /* 0x8000000005057812 */ /* 0x100fe200078eb81a */
[----:B------:R-:W-:Y:S01]  /*1c50*/  @!P2 FFMA R5, R26, R21, R26 ;  /* 0x000000151a05a223 */ /* 0x000fe2000000001a */
[----:B------:R-:W-:Y:S01]  /*1c60*/  IADD3.X R21, PT, PT, RZ, R18, RZ, P1, !PT ;  /* 0x00000012ff157210 */ /* 0x000fe20000ffe4ff */
[----:B------:R-:W-:Y:S01]  /*1c70*/  VOTEU.ANY UP0, P0 ;  /* 0x0000000000ff7886 */ /* 0x000fe20000000100 */
[C---:B------:R-:W-:Y:S01]  /*1c80*/  FSETP.GE.AND P2, PT, |R28|.reuse, 0.60000002384185791016, PT ;  /* 0x3f19999a1c00780b */ /* 0x040fe20003f46200 */
[----:B------:R-:W-:Y:S01]  /*1c90*/  IMAD.U32 R27, RZ, RZ, UR29 ;  /* 0x0000001dff1b7e24 */ /* 0x000fe2000f8e00ff */
[----:B------:R-:W-:-:S02]  /*1ca0*/  FSETP.GE.AND P1, PT, |R28|, 9.010913848876953125, PT ;  /* 0x41102cb41c00780b */ /* 0x000fc40003f26200 */
[----:B------:R-:W-:Y:S01]  /*1cb0*/  @UP0 UIMAD UR8, UR30, 0x9, URZ ;  /* 0x000000091e0808a4 */ /* 0x000fe2000f8e02ff */
[----:B------:R-:W-:-:S04]  /*1cc0*/  @P0 IMAD.WIDE.U32 R26, R27, 0x9, R20 ;  /* 0x000000091b1a0825 */ /* 0x000fc800078e0014 */
[----:B------:R-:W-:Y:S01]  /*1cd0*/  FFMA R29, R29, R7, RZ ;  /* 0x000000071d1d7223 */ /* 0x000fe200000000ff */
[----:B------:R-:W-:Y:S02]  /*1ce0*/  FSEL R7, R34, 1, !P1 ;  /* 0x3f80000022077808 */ /* 0x000fe40004800000 */
[----:B------:R-:W-:Y:S02]  /*1cf0*/  @P0 IADD3 R27, PT, PT, R27, UR8, RZ ;  /* 0x000000081b1b0c10 */ /* 0x000fe4000fffe0ff */
[----:B------:R-:W-:Y:S02]  /*1d00*/  @P0 LEA R30, P1, R26, UR15, 0x3 ;  /* 0x0000000f1a1e0c11 */ /* 0x000fe4000f8218ff */
[--C-:B------:R-:W-:Y:S01]  /*1d10*/  LOP3.LUT R7, R7, 0x80000000, R28.reuse, 0xb8, !PT ;  /* 0x8000000007077812 */ /* 0x100fe200078eb81c */
[----:B------:R-:W-:Y:S01]  /*1d20*/  @!P2 FFMA R7, R28, R29, R28 ;  /* 0x0000001d1c07a223 */ /* 0x000fe2000000001c */
[----:B------:R-:W-:Y:S01]  /*1d30*/  @P0 LEA.HI.X R31, R26, UR16, R27, 0x3, P1 ;  /* 0x000000101a1f0c11 */ /* 0x000fe200088f1c1b */
[----:B------:R-:W-:Y:S01]  /*1d40*/  @P0 IMAD.MOV.U32 R26, RZ, RZ, R20 ;  /* 0x000000ffff1a0224 */ /* 0x000fe200078e0014 */
[----:B------:R-:W-:-:S02]  /*1d50*/  MOV R29, UR29 ;  /* 0x0000001d001d7c02 */ /* 0x000fc40008000f00 */
[----:B------:R-:W-:Y:S01]  /*1d60*/  @P0 MOV R27, R21 ;  /* 0x00000015001b0202 */ /* 0x000fe20000000f00 */
[----:B------:R-:W-:Y:S02]  /*1d70*/  @UP0 UIMAD UR8, UR30, 0xa, URZ ;  /* 0x0000000a1e0808a4 */ /* 0x000fe4000f8e02ff */
[----:B------:R-:W-:-:S05]  /*1d80*/  @P0 IMAD.WIDE.U32 R26, R29, 0xa, R26 ;  /* 0x0000000a1d1a0825 */ /* 0x000fca00078e001a */
[----:B------:R-:W-:Y:S02]  /*1d90*/  @P0 IADD3 R27, PT, PT, R27, UR8, RZ ;  /* 0x000000081b1b0c10 */ /* 0x000fe4000fffe0ff */
[----:B------:R-:W-:-:S04]  /*1da0*/  @P0 LEA R28, P1, R26, UR15, 0x3 ;  /* 0x0000000f1a1c0c11 */ /* 0x000fc8000f8218ff */
[----:B------:R-:W-:Y:S01]  /*1db0*/  @P0 LEA.HI.X R29, R26, UR16, R27, 0x3, P1 ;  /* 0x000000101a1d0c11 */ /* 0x000fe200088f1c1b */
[----:B------:R-:W-:Y:S01]  /*1dc0*/  FFMA R27, R6, R50, 0.5 ;  /* 0x3f000000061b7423 */ /* 0x000fe20000000032 */
[----:B------:R-:W-:-:S03]  /*1dd0*/  @P0 MOV R26, R20 ;  /* 0x00000014001a0202 */ /* 0x000fc60000000f00 */
[----:B------:R-:W-:Y:S01]  /*1de0*/  FMUL R6, R27, R24 ;  /* 0x000000181b067220 */ /* 0x000fe20000400000 */
[----:B------:R-:W-:Y:S01]  /*1df0*/  MOV R24, UR29 ;  /* 0x0000001d00187c02 */ /* 0x000fe20008000f00 */
[----:B------:R-:W-:Y:S01]  /*1e00*/  @P0 IMAD.MOV.U32 R27, RZ, RZ, R21 ;  /* 0x000000ffff1b0224 */ /* 0x000fe200078e0015 */
[----:B------:R-:W-:Y:S01]  /*1e10*/  CS2R R32, SRZ ;  /* 0x0000000000207805 */ /* 0x000fe2000001ff00 */
[----:B------:R-:W-:Y:S02]  /*1e20*/  @UP0 UIMAD UR8, UR30, 0xb, URZ ;  /* 0x0000000b1e0808a4 */ /* 0x000fe4000f8e02ff */
[----:B------:R-:W-:-:S04]  /*1e30*/  @P0 IMAD.WIDE.U32 R26, R24, 0xb, R26 ;  /* 0x0000000b181a0825 */ /* 0x000fc800078e001a */
[----:B------:R-:W-:Y:S01]  /*1e40*/  FFMA R24, R15, R50, 0.5 ;  /* 0x3f0000000f187423 */ /* 0x000fe20000000032 */
[----:B------:R0:W5:Y:S03]  /*1e50*/  @P0 LDG.E.64 R32, desc[UR22][R28.64] ;  /* 0x000000161c200981 */ /* 0x000166000c1e1b00 */
[----:B------:R-:W-:Y:S01]  /*1e60*/  FMUL R15, R24, R25 ;  /* 0x00000019180f7220 */ /* 0x000fe20000400000 */
[----:B------:R-:W-:Y:S02]  /*1e70*/  @P0 IADD3 R25, PT, PT, R27, UR8, RZ ;  /* 0x000000081b190c10 */ /* 0x000fe4000fffe0ff */
[----:B0-----:R-:W-:-:S04]  /*1e80*/  @P0 LEA R28, P1, R26, UR15, 0x3 ;  /* 0x0000000f1a1c0c11 */ /* 0x001fc8000f8218ff */
[----:B------:R-:W-:Y:S01]  /*1e90*/  @P0 LEA.HI.X R29, R26, UR16, R25, 0x3, P1 ;  /* 0x000000101a1d0c11 */ /* 0x000fe200088f1c19 */
[----:B------:R-:W-:Y:S01]  /*1ea0*/  FFMA R25, R16, R50, 0.5 ;  /* 0x3f00000010197423 */ /* 0x000fe20000000032 */
[----:B------:R-:W-:Y:S01]  /*1eb0*/  MOV R27, UR29 ;  /* 0x0000001d001b7c02 */ /* 0x000fe20008000f00 */
[----:B------:R-:W-:Y:S02]  /*1ec0*/  @P0 IMAD.MOV.U32 R24, RZ, RZ, R20 ;  /* 0x000000ffff180224 */ /* 0x000fe400078e0014 */
[----:B------:R-:W-:Y:S01]  /*1ed0*/  FMUL R10, R25, R10 ;  /* 0x0000000a190a7220 */ /* 0x000fe20000400000 */
[----:B------:R-:W-:Y:S01]  /*1ee0*/  @P0 MOV R25, R21 ;  /* 0x0000001500190202 */ /* 0x000fe20000000f00 */
[----:B------:R-:W-:Y:S01]  /*1ef0*/  @UP0 UIMAD UR8, UR30, 0xc, URZ ;  /* 0x0000000c1e0808a4 */ /* 0x000fe2000f8e02ff */
[----:B------:R-:W-:Y:S01]  /*1f00*/  FFMA R16, R19, R50, 0.5 ;  /* 0x3f00000013107423 */ /* 0x000fe20000000032 */
[----:B------:R-:W-:-:S04]  /*1f10*/  @P0 IMAD.WIDE.U32 R24, R27, 0xc, R24 ;  /* 0x0000000c1b180825 */ /* 0x000fc800078e0018 */
[----:B------:R-:W-:Y:S01]  /*1f20*/  FMUL R19, R16, R11 ;  /* 0x0000000b10137220 */ /* 0x000fe20000400000 */
[----:B------:R-:W-:Y:S02]  /*1f30*/  @P0 IADD3 R11, PT, PT, R25, UR8, RZ ;  /* 0x00000008190b0c10 */ /* 0x000fe4000fffe0ff */
[----:B------:R-:W-:-:S04]  /*1f40*/  @P0 LEA R26, P1, R24, UR15, 0x3 ;  /* 0x0000000f181a0c11 */ /* 0x000fc8000f8218ff */
[----:B------:R-:W-:Y:S01]  /*1f50*/  @P0 LEA.HI.X R27, R24, UR16, R11, 0x3, P1 ;  /* 0x00000010181b0c11 */ /* 0x000fe200088f1c0b */
[----:B------:R-:W-:Y:S01]  /*1f60*/  FFMA R11, R4, R50, 0.5 ;  /* 0x3f000000040b7423 */ /* 0x000fe20000000032 */
[----:B------:R-:W-:Y:S02]  /*1f70*/  @P0 MOV R24, R20 ;  /* 0x0000001400180202 */ /* 0x000fe40000000f00 */
[----:B------:R-:W-:Y:S01]  /*1f80*/  @P0 MOV R25, R21 ;  /* 0x0000001500190202 */ /* 0x000fe20000000f00 */
[----:B------:R-:W-:Y:S01]  /*1f90*/  FMUL R4, R11, R22 ;  /* 0x000000160b047220 */ /* 0x000fe20000400000 */
[----:B------:R-:W-:Y:S01]  /*1fa0*/  IMAD.U32 R11, RZ, RZ, UR29 ;  /* 0x0000001dff0b7e24 */ /* 0x000fe2000f8e00ff */
[----:B------:R-:W-:Y:S01]  /*1fb0*/  @UP0 UIMAD UR8, UR30, 0xd, URZ ;  /* 0x0000000d1e0808a4 */ /* 0x000fe2000f8e02ff */
[----:B------:R-:W-:Y:S02]  /*1fc0*/  CS2R R34, SRZ ;  /* 0x0000000000227805 */ /* 0x000fe4000001ff00 */
[----:B------:R-:W-:-:S04]  /*1fd0*/  @P0 IMAD.WIDE.U32 R24, R11, 0xd, R24 ;  /* 0x0000000d0b180825 */ /* 0x000fc800078e0018 */
[-C--:B------:R-:W-:Y:S01]  /*1fe0*/  FFMA R16, R43, R50.reuse, 0.5 ;  /* 0x3f0000002b107423 */ /* 0x080fe20000000032 */
[----:B------:R-:W-:Y:S01]  /*1ff0*/  @P0 VIADD R11, R25, UR8 ;  /* 0x00000008190b0c36 */ /* 0x000fe20008000000 */
[----:B------:R-:W-:Y:S01]  /*2000*/  @P0 LEA R42, P1, R24, UR15, 0x3 ;  /* 0x0000000f182a0c11 */ /* 0x000fe2000f8218ff */
[----:B------:R0:W5:Y:S01]  /*2010*/  @P0 LDG.E.64 R34, desc[UR22][R30.64] ;  /* 0x000000161e220981 */ /* 0x000162000c1e1b00 */
[----:B------:R-:W-:Y:S01]  /*2020*/  FMUL R16, R16, R23 ;  /* 0x0000001710107220 */ /* 0x000fe20000400000 */
[----:B------:R-:W-:Y:S02]  /*2030*/  MOV R23, UR29 ;  /* 0x0000001d00177c02 */ /* 0x000fe40008000f00 */
[----:B------:R-:W-:Y:S01]  /*2040*/  @P0 LEA.HI.X R43, R24, UR16, R11, 0x3, P1 ;  /* 0x00000010182b0c11 */ /* 0x000fe200088f1c0b */
[----:B------:R-:W-:Y:S01]  /*2050*/  FFMA R11, R44, R50, 0.5 ;  /* 0x3f0000002c0b7423 */ /* 0x000fe20000000032 */
[----:B------:R-:W-:Y:S01]  /*2060*/  @P0 MOV R24, R20 ;  /* 0x0000001400180202 */ /* 0x000fe20000000f00 */
[----:B------:R-:W-:Y:S01]  /*2070*/  @P0 IMAD.MOV.U32 R25, RZ, RZ, R21 ;  /* 0x000000ffff190224 */ /* 0x000fe200078e0015 */
[----:B0-----:R-:W-:Y:S01]  /*2080*/  CS2R R30, SRZ ;  /* 0x00000000001e7805 */ /* 0x001fe2000001ff00 */
[----:B------:R-:W-:Y:S01]  /*2090*/  FMUL R11, R11, R8 ;  /* 0x000000080b0b7220 */ /* 0x000fe20000400000 */
[----:B------:R-:W-:Y:S01]  /*20a0*/  @UP0 UIMAD UR8, UR30, 0xe, URZ ;  /* 0x0000000e1e0808a4 */ /* 0x000fe2000f8e02ff */
[----:B------:R-:W-:-:S04]  /*20b0*/  @P0 IMAD.WIDE.U32 R24, R23, 0xe, R24 ;  /* 0x0000000e17180825 */ /* 0x000fc800078e0018 */
[----:B------:R-:W-:Y:S01]  /*20c0*/  FFMA R8, R61, R50, 0.5 ;  /* 0x3f0000003d087423 */ /* 0x000fe20000000032 */
[----:B------:R0:W5:Y:S01]  /*20d0*/  @P0 LDG.E.64 R30, desc[UR22][R28.64] ;  /* 0x000000161c1e0981 */ /* 0x000162000c1e1b00 */
[----:B------:R-:W-:Y:S02]  /*20e0*/  USHF.L.U32 UR27, UR29, 0x3, URZ ;  /* 0x000000031d1b7899 */ /* 0x000fe400080006ff */
[----:B------:R-:W-:Y:S01]  /*20f0*/  FMUL R8, R8, R9 ;  /* 0x0000000908087220 */ /* 0x000fe20000400000 */
[----:B------:R-:W-:Y:S02]  /*2100*/  @P0 IADD3 R9, PT, PT, R25, UR8, RZ ;  /* 0x0000000819090c10 */ /* 0x000fe4000fffe0ff */
[C---:B------:R-:W-:Y:S02]  /*2110*/  @P0 LEA R22, P1, R24.reuse, UR15, 0x3 ;  /* 0x0000000f18160c11 */ /* 0x040fe4000f8218ff */
[----:B0-----:R-:W-:Y:S01]  /*2120*/  CS2R R28, SRZ ;  /* 0x00000000001c7805 */ /* 0x001fe2000001ff00 */
[----:B------:R-:W-:Y:S01]  /*2130*/  USHF.L.U64.HI UR8, UR29, 0x3, UR30 ;  /* 0x000000031d087899 */ /* 0x000fe2000801021e */
[----:B------:R-:W-:-:S04]  /*2140*/  @P0 LEA.HI.X R23, R24, UR16, R9, 0x3, P1 ;  /* 0x0000001018170c11 */ /* 0x000fc800088f1c09 */
[----:B------:R0:W5:Y:S01]  /*2150*/  @P0 LDG.E.64 R28, desc[UR22][R26.64] ;  /* 0x000000161a1c0981 */ /* 0x000162000c1e1b00 */
[----:B------:R-:W-:Y:S01]  /*2160*/  @P0 IADD3 R9, P1, PT, R20, UR27, RZ ;  /* 0x0000001b14090c10 */ /* 0x000fe2000ff3e0ff */
[----:B------:R-:W-:Y:S01]  /*2170*/  FFMA R45, R45, R50, 0.5 ;  /* 0x3f0000002d2d7423 */ /* 0x000fe20000000032 */
[----:B0-----:R-:W-:-:S03]  /*2180*/  CS2R R26, SRZ ;  /* 0x00000000001a7805 */ /* 0x001fc6000001ff00 */
[----:B------:R-:W-:-:S03]  /*2190*/  FMUL R36, R45, R36 ;  /* 0x000000242d247220 */ /* 0x000fc60000400000 */
[----:B------:R0:W5:Y:S01]  /*21a0*/  @P0 LDG.E.64 R26, desc[UR22][R42.64] ;  /* 0x000000162a1a0981 */ /* 0x000162000c1e1b00 */
[----:B------:R-:W-:-:S06]  /*21b0*/  CS2R R24, SRZ ;  /* 0x0000000000187805 */ /* 0x000fcc000001ff00 */
[----:B------:R1:W5:Y:S01]  /*21c0*/  @P0 LDG.E.64 R24, desc[UR22][R22.64] ;  /* 0x0000001616180981 */ /* 0x000362000c1e1b00 */
[----:B0-----:R-:W-:Y:S02]  /*21d0*/  @P0 IADD3.X R42, PT, PT, R21, UR8, RZ, P1, !PT ;  /* 0x00000008152a0c10 */ /* 0x001fe40008ffe4ff */
[----:B------:R-:W-:-:S04]  /*21e0*/  @P0 LEA R44, P1, R9, UR15, 0x3 ;  /* 0x0000000f092c0c11 */ /* 0x000fc8000f8218ff */
[----:B------:R-:W-:Y:S02]  /*21f0*/  @P0 LEA.HI.X R45, R9, UR16, R42, 0x3, P1 ;  /* 0x00000010092d0c11 */ /* 0x000fe400088f1c2a */
[----:B------:R-:W-:-:S04]  /*2200*/  ISETP.NE.U32.AND P1, PT, RZ, UR10, PT ;  /* 0x0000000aff007c0c */ /* 0x000fc8000bf25070 */
[----:B------:R-:W-:Y:S02]  /*2210*/  ISETP.NE.AND.EX P1, PT, RZ, UR11, PT, P1 ;  /* 0x0000000bff007c0c */ /* 0x000fe4000bf25310 */
[----:B-1----:R-:W-:-:S06]  /*2220*/  CS2R R22, SRZ ;  /* 0x0000000000167805 */ /* 0x002fcc000001ff00 */
[----:B------:R0:W5:Y:S05]  /*2230*/  @P0 LDG.E.64 R22, desc[UR22][R44.64] ;  /* 0x000000162c160981 */ /* 0x00016a000c1e1b00 */
[----:B0-----:R-:W0:Y:S02]  /*2240*/  @P1 LDC.64 R44, c[0x0][0x3a0] ;  /* 0x0000e800ff2c1b82 */ /* 0x001e240000000a00 */
[----:B0-----:R-:W2:Y:S01]  /*2250*/  @P1 LDG.E R44, desc[UR22][R44.64] ;  /* 0x000000162c2c1981 */ /* 0x001ea2000c1e1900 */
[----:B------:R-:W-:Y:S01]  /*2260*/  @UP0 UIMAD UR8, UR30, 0xf, URZ ;  /* 0x0000000f1e0808a4 */ /* 0x000fe2000f8e02ff */
[----:B------:R-:W-:-:S05]  /*2270*/  MOV R9, UR29 ;  /* 0x0000001d00097c02 */ /* 0x000fca0008000f00 */
[----:B------:R-:W-:-:S04]  /*2280*/  @P0 IMAD.WIDE.U32 R20, R9, 0xf, R20 ;  /* 0x0000000f09140825 */ /* 0x000fc800078e0014 */
[----:B------:R-:W-:Y:S01]  /*2290*/  @P0 VIADD R9, R21, UR8 ;  /* 0x0000000815090c36 */ /* 0x000fe20008000000 */
[----:B------:R-:W0:Y:S01]  /*22a0*/  LDCU.128 UR8, c[0x0][0x390] ;  /* 0x00007200ff0877ac */ /* 0x000e220008000c00 */
[----:B------:R-:W-:Y:S01]  /*22b0*/  @P0 LEA R42, P2, R20, UR15, 0x3 ;  /* 0x0000000f142a0c11 */ /* 0x000fe2000f8418ff */
[----:B------:R-:W-:-:S03]  /*22c0*/  UMOV UR26, 0x3f800000 ;  /* 0x3f800000001a7882 */ /* 0x000fc60000000000 */
[----:B------:R-:W-:Y:S02]  /*22d0*/  @P0 LEA.HI.X R43, R20, UR16, R9, 0x3, P2 ;  /* 0x00000010142b0c11 */ /* 0x000fe400090f1c09 */
[----:B------:R-:W-:Y:S01]  /*22e0*/  CS2R R20, SRZ ;  /* 0x0000000000147805 */ /* 0x000fe2000001ff00 */
[-C--:B------:R-:W-:Y:S01]  /*22f0*/  FFMA R48, R57, R50.reuse, 0.5 ;  /* 0x3f00000039307423 */ /* 0x080fe20000000032 */
[-C--:B------:R-:W-:Y:S01]  /*2300*/  FFMA R52, R53, R50.reuse, 0.5 ;  /* 0x3f00000035347423 */ /* 0x080fe20000000032 */
[----:B------:R-:W-:Y:S02]  /*2310*/  FFMA R59, R59, R50, 0.5 ;  /* 0x3f0000003b3b7423 */ /* 0x000fe40000000032 */
[----:B------:R-:W-:Y:S01]  /*2320*/  FMUL R37, R48, R37 ;  /* 0x0000002530257220 */ /* 0x000fe20000400000 */
[----:B------:R1:W5:Y:S01]  /*2330*/  @P0 LDG.E.64 R20, desc[UR22][R42.64] ;  /* 0x000000162a140981 */ /* 0x000362000c1e1b00 */
[----:B------:R-:W-:Y:S01]  /*2340*/  IADD3 RZ, P0, PT, R55, R14, RZ ;  /* 0x0000000e37ff7210 */ /* 0x000fe20007f1e0ff */
[----:B0-----:R-:W-:Y:S01]  /*2350*/  UIADD3 UR8, UP0, UPT, UR18, UR8, URZ ;  /* 0x0000000812087290 */ /* 0x001fe2000ff1e0ff */
[----:B------:R-:W-:Y:S01]  /*2360*/  FMUL R12, R59, R12 ;  /* 0x0000000c3b0c7220 */ /* 0x000fe20000400000 */
[----:B------:R-:W-:Y:S01]  /*2370*/  FFMA R51, R51, R50, 0.5 ;  /* 0x3f00000033337423 */ /* 0x000fe20000000032 */
[----:B-1----:R-:W-:Y:S01]  /*2380*/  FMUL R43, R52, R13 ;  /* 0x0000000d342b7220 */ /* 0x002fe20000400000 */
[----:B------:R-:W-:Y:S01]  /*2390*/  FMNMX3 R13, |R36|, RZ, |R37|, !PT ;  /* 0x000000ff240d7276 */ /* 0x000fe20007800625 */
[----:B------:R-:W-:Y:S01]  /*23a0*/  UIADD3.X UR9, UPT, UPT, UR19, UR9, URZ, UP0, !UPT ;  /* 0x0000000913097290 */ /* 0x000fe200087fe4ff */
[----:B------:R-:W-:-:S02]  /*23b0*/  FMUL R56, R51, R40 ;  /* 0x0000002833387220 */ /* 0x000fc40000400000 */
[----:B------:R-:W-:Y:S01]  /*23c0*/  FMNMX R40, |R12|, R13, !PT ;  /* 0x0000000d0c287209 */ /* 0x000fe20007800200 */
[----:B------:R-:W-:Y:S01]  /*23d0*/  UIMAD UR6, UR6, UR12, URZ ;  /* 0x0000000c060672a4 */ /* 0x000fe2000f8e02ff */
[----:B------:R-:W-:Y:S01]  /*23e0*/  MOV R48, UR30 ;  /* 0x0000001e00307c02 */ /* 0x000fe20008000f00 */
[----:B------:R-:W-:Y:S02]  /*23f0*/  UIMAD.WIDE.U32 UR18, UR20, UR12, URZ ;  /* 0x0000000c141272a5 */ /* 0x000fe4000f8e00ff */
[----:B------:R-:W-:Y:S02]  /*2400*/  UIMAD UR12, UR20, UR13, UR6 ;  /* 0x0000000d140c72a4 */ /* 0x000fe4000f8e0206 */
[----:B------:R-:W-:Y:S02]  /*2410*/  USHF.L.U32 UR6, UR18, 0x6, URZ ;  /* 0x0000000612067899 */ /* 0x000fe400080006ff */
[----:B------:R-:W-:Y:S01]  /*2420*/  UIADD3 UR12, UPT, UPT, UR19, UR12, URZ ;  /* 0x0000000c130c7290 */ /* 0x000fe2000fffe0ff */
[----:B------:R-:W-:Y:S01]  /*2430*/  FFMA R5, R5, R50, 0.5 ;  /* 0x3f00000005057423 */ /* 0x000fe20000000032 */
[----:B------:R-:W-:-:S02]  /*2440*/  ULEA UR6, UP0, UR4, UR6, 0x8 ;  /* 0x0000000604067291 */ /* 0x000fc4000f8040ff */
[----:B------:R-:W-:Y:S02]  /*2450*/  USHF.L.U64.HI UR18, UR18, 0x6, UR12 ;  /* 0x0000000612127899 */ /* 0x000fe4000801020c */
[----:B------:R-:W-:Y:S02]  /*2460*/  UIADD3 UR6, UP1, UPT, UR6, UR10, URZ ;  /* 0x0000000a06067290 */ /* 0x000fe4000ff3e0ff */
[----:B------:R-:W-:Y:S01]  /*2470*/  ULEA.HI.X UR4, UR4, UR18, UR5, 0x8, UP0 ;  /* 0x0000001204047291 */ /* 0x000fe200080f4405 */
[----:B------:R-:W-:Y:S03]  /*2480*/  BSSY.RECONVERGENT B0, `(.L_x_25246) ;  /* 0x0000047000007945 */ /* 0x000fe60003800200 */
[----:B------:R-:W-:Y:S01]  /*2490*/  UIADD3.X UR4, UPT, UPT, UR4, UR11, URZ, UP1, !UPT ;  /* 0x0000000b04047290 */ /* 0x000fe20008ffe4ff */
[----:B------:R-:W-:Y:S02]  /*24a0*/  IADD3 R14, P2, PT, R14, UR27, RZ ;  /* 0x0000001b0e0e7c10 */ /* 0x000fe4000ff5e0ff */
[----:B--2---:R-:W-:-:S02]  /*24b0*/  @P1 R2UR UR26, R44 ;  /* 0x000000002c1a12ca */ /* 0x004fc400000e0000 */
[----:B------:R-:W-:-:S04]  /*24c0*/  ISETP.GE.U32.AND P1, PT, R3, UR7, PT ;  /* 0x0000000703007c0c */ /* 0x000fc8000bf26070 */
[----:B------:R-:W-:-:S07]  /*24d0*/  ISETP.GE.U32.OR P1, PT, R55, UR14, P1 ;  /* 0x0000000e37007c0c */ /* 0x000fce0008f26470 */
[----:B------:R-:W-:Y:S01]  /*24e0*/  FMUL R9, R37, UR26 ;  /* 0x0000001a25097c20 */ /* 0x000fe20008400000 */
[----:B------:R-:W-:Y:S01]  /*24f0*/  IADD3.X R37, PT, PT, RZ, R18, RZ, P0, !PT ;  /* 0x00000012ff257210 */ /* 0x000fe200007fe4ff */
[----:B------:R-:W-:-:S04]  /*2500*/  FMUL R44, R36, UR26 ;  /* 0x0000001a242c7c20 */ /* 0x000fc80008400000 */
[----:B------:R-:W-:Y:S01]  /*2510*/  @!P1 LEA R54, P0, R38, UR8, 0x1 ;  /* 0x0000000826369c11 */ /* 0x000fe2000f8008ff */
[----:B------:R-:W-:-:S03]  /*2520*/  FMUL R42, R12, UR26 ;  /* 0x0000001a0c2a7c20 */ /* 0x000fc60008400000 */
[C---:B------:R-:W-:Y:S02]  /*2530*/  @!P1 LEA.HI.X R55, R38.reuse, UR9, R37, 0x1, P0 ;  /* 0x0000000926379c11 */ /* 0x040fe400080f0c25 */
[----:B------:R-:W-:Y:S02]  /*2540*/  @!P1 IADD3 R12, P0, PT, R38, UR29, RZ ;  /* 0x0000001d260c9c10 */ /* 0x000fe4000ff1e0ff */
[----:B------:R-:W-:Y:S02]  /*2550*/  F2FP.SATFINITE.E4M3.F32.PACK_AB_MERGE_C R44, RZ, R44, RZ ;  /* 0x0000002cff2c723e */ /* 0x000fe400048070ff */
[----:B------:R-:W-:Y:S02]  /*2560*/  F2FP.SATFINITE.E4M3.F32.PACK_AB_MERGE_C R9, RZ, R9, RZ ;  /* 0x00000009ff09723e */ /* 0x000fe400048070ff */
[----:B------:R-:W-:Y:S02]  /*2570*/  @!P1 IADD3.X R51, PT, PT, R37, UR30, RZ, P0, !PT ;  /* 0x0000001e25339c10 */ /* 0x000fe400087fe4ff */
[----:B------:R-:W-:-:S02]  /*2580*/  @!P1 LEA R52, P0, R12, UR8, 0x1 ;  /* 0x000000080c349c11 */ /* 0x000fc4000f8008ff */
[----:B------:R-:W-:Y:S02]  /*2590*/  @!P1 PRMT R45, R9, 0x7604, R44 ;  /* 0x00007604092d9816 */ /* 0x000fe4000000002c */
[----:B------:R-:W-:Y:S01]  /*25a0*/  @!P1 LEA.HI.X R53, R12, UR9, R51, 0x1, P0 ;  /* 0x000000090c359c11 */ /* 0x000fe200080f0c33 */
[----:B------:R-:W-:Y:S01]  /*25b0*/  FFMA R12, R49, R50, 0.5 ;  /* 0x3f000000310c7423 */ /* 0x000fe20000000032 */
[C---:B------:R-:W-:Y:S01]  /*25c0*/  FMUL R13, R43.reuse, UR26 ;  /* 0x0000001a2b0d7c20 */ /* 0x040fe20008400000 */
[----:B------:R0:W-:Y:S01]  /*25d0*/  @!P1 STG.E.U16 desc[UR22][R54.64], R45 ;  /* 0x0000002d36009986 */ /* 0x0001e2000c101516 */
[----:B------:R-:W-:Y:S01]  /*25e0*/  FMNMX3 R43, |R43|, R40, |R56|, !PT ;  /* 0x000000282b2b7276 */ /* 0x000fe20007800638 */
[----:B------:R-:W-:Y:S01]  /*25f0*/  VIADD R40, R3, 0x2 ;  /* 0x0000000203287836 */ /* 0x000fe20000000000 */
[----:B------:R-:W-:Y:S01]  /*2600*/  F2FP.SATFINITE.E4M3.F32.PACK_AB_MERGE_C R42, RZ, R42, RZ ;  /* 0x0000002aff2a723e */ /* 0x000fe200048070ff */
[----:B0-----:R-:W-:Y:S01]  /*2610*/  FMUL R55, R12, R41 ;  /* 0x000000290c377220 */ /* 0x001fe20000400000 */
[----:B------:R-:W-:-:S04]  /*2620*/  MOV R41, UR29 ;  /* 0x0000001d00297c02 */ /* 0x000fc80008000f00 */
[----:B------:R-:W-:Y:S02]  /*2630*/  FMNMX3 R43, |R55|, R43, |R10|, !PT ;  /* 0x0000002b372b7276 */ /* 0x000fe4000780060a */
[----:B------:R-:W-:Y:S02]  /*2640*/  @!P1 LEA R12, P3, R41, R38, 0x2 ;  /* 0x00000026290c9211 */ /* 0x000fe400078610ff */
[----:B------:R-:W-:Y:S02]  /*2650*/  F2FP.SATFINITE.E4M3.F32.PACK_AB_MERGE_C R13, RZ, R13, RZ ;  /* 0x0000000dff0d723e */ /* 0x000fe400048070ff */
[----:B------:R-:W-:Y:S02]  /*2660*/  FMNMX3 R43, |R19|, R43, |R6|, !PT ;  /* 0x0000002b132b7276 */ /* 0x000fe40007800606 */
[----:B------:R-:W-:Y:S02]  /*2670*/  ISETP.GE.U32.AND P0, PT, R40, UR7, PT ;  /* 0x0000000728007c0c */ /* 0x000fe4000bf06070 */
[----:B------:R-:W-:-:S02]  /*2680*/  @!P1 LEA.HI.X R41, R41, R37, R48, 0x2, P3 ;  /* 0x0000002529299211 */ /* 0x000fc400018f1430 */
[----:B------:R-:W-:Y:S02]  /*2690*/  @!P1 PRMT R45, R13, 0x7604, R42 ;  /* 0x000076040d2d9816 */ /* 0x000fe4000000002a */
[----:B------:R-:W-:Y:S01]  /*26a0*/  @!P1 LEA R40, P3, R12, UR8, 0x1 ;  /* 0x000000080c289c11 */ /* 0x000fe2000f8608ff */
[----:B------:R-:W-:Y:S01]  /*26b0*/  FMUL R51, R16, UR26 ;  /* 0x0000001a10337c20 */ /* 0x000fe20008400000 */
[C---:B------:R-:W-:Y:S01]  /*26c0*/  FMNMX3 R49, |R15|.reuse, R43, |R4|, !PT ;  /* 0x0000002b0f317276 */ /* 0x040fe20007800604 */
[----:B------:R-:W-:Y:S01]  /*26d0*/  FMUL R15, R15, UR26 ;  /* 0x0000001a0f0f7c20 */ /* 0x000fe20008400000 */
[----:B------:R-:W-:Y:S01]  /*26e0*/  @!P1 LEA.HI.X R41, R12, UR9, R41, 0x1, P3 ;  /* 0x000000090c299c11 */ /* 0x000fe200098f0c29 */
[----:B------:R0:W-:Y:S01]  /*26f0*/  @!P1 STG.E.U16 desc[UR22][R52.64], R45 ;  /* 0x0000002d34009986 */ /* 0x0001e2000c101516 */
[----:B------:R-:W-:Y:S01]  /*2700*/  FMUL R12, R6, UR26 ;  /* 0x0000001a060c7c20 */ /* 0x000fe20008400000 */
[----:B------:R-:W-:Y:S01]  /*2710*/  F2FP.SATFINITE.E4M3.F32.PACK_AB_MERGE_C R51, RZ, R51, RZ ;  /* 0x00000033ff33723e */ /* 0x000fe200048070ff */
[----:B------:R-:W-:Y:S01]  /*2720*/  FMUL R19, R19, UR26 ;  /* 0x0000001a13137c20 */ /* 0x000fe20008400000 */
[----:B------:R-:W-:Y:S01]  /*2730*/  F2FP.SATFINITE.E4M3.F32.PACK_AB_MERGE_C R15, RZ, R15, RZ ;  /* 0x0000000fff0f723e */ /* 0x000fe200048070ff */
[----:B------:R-:W-:Y:S01]  /*2740*/  FMUL R56, R56, UR26 ;  /* 0x0000001a38387c20 */ /* 0x000fe20008400000 */
[----:B------:R-:W-:Y:S01]  /*2750*/  FMNMX R49, |R16|, R49, !PT ;  /* 0x0000003110317209 */ /* 0x000fe20007800200 */
[----:B------:R-:W-:Y:S01]  /*2760*/  FMUL R6, R55, UR26 ;  /* 0x0000001a37067c20 */ /* 0x000fe20008400000 */
[----:B------:R-:W-:Y:S01]  /*2770*/  F2FP.SATFINITE.E4M3.F32.PACK_AB_MERGE_C R12, RZ, R12, RZ ;  /* 0x0000000cff0c723e */ /* 0x000fe200048070ff */
[----:B0-----:R-:W-:Y:S01]  /*2780*/  FMUL R45, R5, R46 ;  /* 0x0000002e052d7220 */ /* 0x001fe20000400000 */
[----:B------:R-:W-:Y:S01]  /*2790*/  FMUL R5, R10, UR26 ;  /* 0x0000001a0a057c20 */ /* 0x000fe20008400000 */
[----:B------:R-:W-:Y:S01]  /*27a0*/  FFMA R48, R7, R50, 0.5 ;  /* 0x3f00000007307423 */ /* 0x000fe20000000032 */
[----:B------:R-:W-:Y:S01]  /*27b0*/  LOP3.LUT R16, R15, 0xff, RZ, 0xc0, !PT ;  /* 0x000000ff0f107812 */ /* 0x000fe200078ec0ff */
[----:B------:R-:W-:Y:S01]  /*27c0*/  FMUL R10, R4, UR26 ;  /* 0x0000001a040a7c20 */ /* 0x000fe20008400000 */
[----:B------:R-:W-:-:S02]  /*27d0*/  PRMT R43, R51, 0x7104, RZ ;  /* 0x00007104332b7816 */ /* 0x000fc400000000ff */
[----:B------:R-:W-:Y:S02]  /*27e0*/  F2FP.SATFINITE.E4M3.F32.PACK_AB_MERGE_C R4, RZ, R5, RZ ;  /* 0x00000005ff04723e */ /* 0x000fe400048070ff */
[----:B------:R-:W-:Y:S01]  /*27f0*/  F2FP.SATFINITE.E4M3.F32.PACK_AB_MERGE_C R5, RZ, R19, RZ ;  /* 0x00000013ff05723e */ /* 0x000fe200048070ff */
[----:B------:R-:W-:Y:S01]  /*2800*/  FMUL R48, R48, R47 ;  /* 0x0000002f30307220 */ /* 0x000fe20000400000 */
[----:B------:R-:W-:Y:S02]  /*2810*/  @!P1 PRMT R19, R15, 0x7604, R12 ;  /* 0x000076040f139816 */ /* 0x000fe4000000000c */
[----:B------:R-:W-:Y:S02]  /*2820*/  LOP3.LUT R43, R16, 0xff00, R43, 0xf8, !PT ;  /* 0x0000ff00102b7812 */ /* 0x000fe400078ef82b */
[----:B------:R-:W-:Y:S02]  /*2830*/  IADD3 R7, PT, PT, R2, 0x1e, RZ ;  /* 0x0000001e02077810 */ /* 0x000fe40007ffe0ff */
[----:B------:R-:W-:-:S02]  /*2840*/  F2FP.SATFINITE.E4M3.F32.PACK_AB_MERGE_C R15, RZ, R56, RZ ;  /* 0x00000038ff0f723e */ /* 0x000fc400048070ff */
        /* <DEDUP_REMOVED lines=10> */
.L_x_25247:
[----:B------:R-:W-:Y:S05]  /*28f0*/  BSYNC.RECONVERGENT B0 ;  /* 0x0000000000007941 */ /* 0x000fea0003800200 */
.L_x_25246:
[----:B------:R-:W-:Y:S04]  /*2900*/  BSSY.RECONVERGENT B0, `(.L_x_25248) ;  /* 0x000000b000007945 */ /* 0x000fe80003800200 */
[----:B------:R-:W-:Y:S05]  /*2910*/  @P1 BRA `(.L_x_25249) ;  /* 0x0000000000241947 */ /* 0x000fea0003800000 */
[----:B------:R-:W-:Y:S01]  /*2920*/  MOV R36, R38 ;  /* 0x0000002600247202 */ /* 0x000fe20000000f00 */
        /* <DEDUP_REMOVED lines=8> */
.L_x_25249:
[----:B------:R-:W-:Y:S05]  /*29b0*/  BSYNC.RECONVERGENT B0 ;  /* 0x0000000000007941 */ /* 0x000fea0003800200 */
.L_x_25248:
[----:B------:R2:W-:Y:S01]  /*29c0*/  @!P1 STG.E.U16 desc[UR22][R40.64], R19 ;  /* 0x0000001328009986 */ /* 0x0005e2000c101516 */
[----:B------:R-:W-:Y:S01]  /*29d0*/  BSSY.RECONVERGENT B0, `(.L_x_25250) ;  /* 0x000000e000007945 */ /* 0x000fe20003800200 */
[----:B------:R-:W-:Y:S02]  /*29e0*/  LOP3.LUT R7, R7, 0x1f, RZ, 0xc0, !PT ;  /* 0x0000001f07077812 */ /* 0x000fe400078ec0ff */
[----:B------:R-:W-:Y:S01]  /*29f0*/  F2FP.SATFINITE.E4M3.F32.PACK_AB_MERGE_C R10, RZ, R10, RZ ;  /* 0x0000000aff0a723e */ /* 0x000fe200048070ff */
[----:B------:R-:W-:Y:S06]  /*2a00*/  @P1 BRA `(.L_x_25251) ;  /* 0x0000000000281947 */ /* 0x000fec0003800000 */
[----:B--2---:R-:W-:Y:S01]  /*2a10*/  MOV R40, R38 ;  /* 0x0000002600287202 */ /* 0x004fe20000000f00 */
[----:B------:R-:W-:Y:S01]  /*2a20*/  IMAD.U32 R19, RZ, RZ, UR29 ;  /* 0x0000001dff137e24 */ /* 0x000fe2000f8e00ff */
[----:B------:R-:W-:Y:S01]  /*2a30*/  MOV R41, R37 ;  /* 0x0000002500297202 */ /* 0x000fe20000000f00 */
[----:B------:R-:W-:Y:S01]  /*2a40*/  UIMAD UR5, UR30, 0x5, URZ ;  /* 0x000000051e0578a4 */ /* 0x000fe2000f8e02ff */
[----:B------:R-:W-:Y:S01]  /*2a50*/  PRMT R51, R51, 0x7604, R10 ;  /* 0x0000760433337816 */ /* 0x000fe2000000000a */
[----:B------:R-:W-:-:S04]  /*2a60*/  IMAD.WIDE.U32 R40, R19, 0x5, R40 ;  /* 0x0000000513287825 */ /* 0x000fc800078e0028 */
[----:B------:R-:W-:Y:S01]  /*2a70*/  VIADD R19, R41, UR5 ;  /* 0x0000000529137c36 */ /* 0x000fe20008000000 */
[----:B0-----:R-:W-:-:S04]  /*2a80*/  LEA R46, P3, R40, UR8, 0x1 ;  /* 0x00000008282e7c11 */ /* 0x001fc8000f8608ff */
[----:B-1----:R-:W-:-:S05]  /*2a90*/  LEA.HI.X R47, R40, UR9, R19, 0x1, P3 ;  /* 0x00000009282f7c11 */ /* 0x002fca00098f0c13 */
[----:B------:R3:W-:Y:S04]  /*2aa0*/  STG.E.U16 desc[UR22][R46.64], R51 ;  /* 0x000000332e007986 */ /* 0x0007e8000c101516 */
.L_x_25251:
[----:B------:R-:W-:Y:S05]  /*2ab0*/  BSYNC.RECONVERGENT B0 ;  /* 0x0000000000007941 */ /* 0x000fea0003800200 */
.L_x_25250:
[C---:B------:R-:W-:Y:S01]  /*2ac0*/  FMNMX3 R16, |R11|.reuse, R49, |R8|, !PT ;  /* 0x000000310b107276 */ /* 0x040fe20007800608 */
[----:B------:R-:W-:Y:S01]  /*2ad0*/  USHF.L.U64.HI UR11, UR29, 0x3, UR30 ;  /* 0x000000031d0b7899 */ /* 0x000fe2000801021e */
[----:B------:R-:W-:Y:S01]  /*2ae0*/  FMUL R11, R11, UR26 ;  /* 0x0000001a0b0b7c20 */ /* 0x000fe20008400000 */
[----:B--2---:R-:W-:Y:S01]  /*2af0*/  FMUL R19, R48, UR26 ;  /* 0x0000001a30137c20 */ /* 0x004fe20008400000 */
[C---:B------:R-:W-:Y:S01]  /*2b00*/  FMNMX3 R16, |R45|.reuse, R16, |R48|, !PT ;  /* 0x000000102d107276 */ /* 0x040fe20007800630 */
[----:B------:R-:W-:Y:S01]  /*2b10*/  FMUL R45, R45, UR26 ;  /* 0x0000001a2d2d7c20 */ /* 0x000fe20008400000 */
[----:B-1----:R-:W-:Y:S01]  /*2b20*/  FMUL R52, R8, UR26 ;  /* 0x0000001a08347c20 */ /* 0x002fe20008400000 */
[----:B------:R-:W-:Y:S01]  /*2b30*/  BSSY.RECONVERGENT B0, `(.L_x_25252) ;  /* 0x0000013000007945 */ /* 0x000fe20003800200 */
[C---:B------:R-:W-:Y:S02]  /*2b40*/  IADD3 R40, P3, PT, R7.reuse, R14, RZ ;  /* 0x0000000e07287210 */ /* 0x040fe40007f7e0ff */
[----:B------:R-:W-:-:S02]  /*2b50*/  ISETP.LT.U32.AND P0, PT, R7, UR14, !P0 ;  /* 0x0000000e07007c0c */ /* 0x000fc4000c701070 */
[----:B------:R-:W-:Y:S02]  /*2b60*/  IADD3.X R18, PT, PT, R18, UR11, RZ, P2, !PT ;  /* 0x0000000b12127c10 */ /* 0x000fe400097fe4ff */
[----:B------:R-:W-:Y:S02]  /*2b70*/  F2FP.SATFINITE.E4M3.F32.PACK_AB_MERGE_C R11, RZ, R11, RZ ;  /* 0x0000000bff0b723e */ /* 0x000fe400048070ff */
[----:B------:R-:W-:Y:S02]  /*2b80*/  F2FP.SATFINITE.E4M3.F32.PACK_AB_MERGE_C R19, RZ, R19, RZ ;  /* 0x00000013ff13723e */ /* 0x000fe400048070ff */
[----:B------:R-:W-:Y:S02]  /*2b90*/  F2FP.SATFINITE.E4M3.F32.PACK_AB_MERGE_C R8, RZ, R45, RZ ;  /* 0x0000002dff08723e */ /* 0x000fe400048070ff */
[----:B------:R-:W-:Y:S01]  /*2ba0*/  F2FP.SATFINITE.E4M3.F32.PACK_AB_MERGE_C R52, RZ, R52, RZ ;  /* 0x00000034ff34723e */ /* 0x000fe200048070ff */
[----:B------:R-:W-:Y:S06]  /*2bb0*/  @P1 BRA `(.L_x_25253) ;  /* 0x0000000000281947 */ /* 0x000fec0003800000 */
[----:B------:R-:W-:Y:S01]  /*2bc0*/  MOV R45, UR29 ;  /* 0x0000001d002d7c02 */ /* 0x000fe20008000f00 */
[----:B0--3--:R-:W-:Y:S01]  /*2bd0*/  IMAD.MOV.U32 R47, RZ, RZ, R37 ;  /* 0x000000ffff2f7224 */ /* 0x009fe200078e0025 */
[----:B------:R-:W-:Y:S01]  /*2be0*/  MOV R46, R38 ;  /* 0x00000026002e7202 */ /* 0x000fe20000000f00 */
[----:B------:R-:W-:-:S04]  /*2bf0*/  UIMAD UR5, UR30, 0x6, URZ ;  /* 0x000000061e0578a4 */ /* 0x000fc8000f8e02ff */
[----:B------:R-:W-:-:S05]  /*2c00*/  IMAD.WIDE.U32 R46, R45, 0x6, R46 ;  /* 0x000000062d2e7825 */ /* 0x000fca00078e002e */
[----:B------:R-:W-:Y:S02]  /*2c10*/  IADD3 R45, PT, PT, R47, UR5, RZ ;  /* 0x000000052f2d7c10 */ /* 0x000fe4000fffe0ff */
[----:B------:R-:W-:-:S04]  /*2c20*/  LEA R48, P2, R46, UR8, 0x1 ;  /* 0x000000082e307c11 */ /* 0x000fc8000f8408ff */
[----:B------:R-:W-:Y:S02]  /*2c30*/  LEA.HI.X R49, R46, UR9, R45, 0x1, P2 ;  /* 0x000000092e317c11 */ /* 0x000fe400090f0c2d */
[----:B------:R-:W-:-:S05]  /*2c40*/  PRMT R45, R52, 0x7604, R11 ;  /* 0x00007604342d7816 */ /* 0x000fca000000000b */
[----:B------:R1:W-:Y:S02]  /*2c50*/  STG.E.U16 desc[UR22][R48.64], R45 ;  /* 0x0000002d30007986 */ /* 0x0003e4000c101516 */
.L_x_25253:
[----:B------:R-:W-:Y:S05]  /*2c60*/  BSYNC.RECONVERGENT B0 ;  /* 0x0000000000007941 */ /* 0x000fea0003800200 */
.L_x_25252:
[----:B------:R-:W-:Y:S04]  /*2c70*/  BSSY.RECONVERGENT B0, `(.L_x_25254) ;  /* 0x000000b000007945 */ /* 0x000fe80003800200 */
[----:B------:R-:W-:Y:S05]  /*2c80*/  @P1 BRA `(.L_x_25255) ;  /* 0x0000000000241947 */ /* 0x000fea0003800000 */
[----:B------:R-:W-:Y:S01]  /*2c90*/  MOV R39, UR29 ;  /* 0x0000001d00277c02 */ /* 0x000fe20008000f00 */
[----:B------:R-:W-:Y:S01]  /*2ca0*/  IMAD.MOV.U32 R36, RZ, RZ, R38 ;  /* 0x000000ffff247224 */ /* 0x000fe200078e0026 */
[----:B------:R-:W-:-:S03]  /*2cb0*/  UIMAD UR5, UR30, 0x7, URZ ;  /* 0x000000071e0578a4 */ /* 0x000fc6000f8e02ff */
[----:B------:R-:W-:-:S05]  /*2cc0*/  IMAD.WIDE.U32 R36, R39, 0x7, R36 ;  /* 0x0000000727247825 */ /* 0x000fca00078e0024 */
[----:B------:R-:W-:Y:S02]  /*2cd0*/  IADD3 R37, PT, PT, R37, UR5, RZ ;  /* 0x0000000525257c10 */ /* 0x000fe4000fffe0ff */
[----:B------:R-:W-:-:S04]  /*2ce0*/  LEA R38, P1, R36, UR8, 0x1 ;  /* 0x0000000824267c11 */ /* 0x000fc8000f8208ff */
[----:B------:R-:W-:Y:S02]  /*2cf0*/  LEA.HI.X R39, R36, UR9, R37, 0x1, P1 ;  /* 0x0000000924277c11 */ /* 0x000fe400088f0c25 */
[----:B------:R-:W-:-:S05]  /*2d00*/  PRMT R37, R19, 0x7604, R8 ;  /* 0x0000760413257816 */ /* 0x000fca0000000008 */
[----:B------:R2:W-:Y:S02]  /*2d10*/  STG.E.U16 desc[UR22][R38.64], R37 ;  /* 0x0000002526007986 */ /* 0x0005e4000c101516 */
.L_x_25255:
[----:B------:R-:W-:Y:S05]  /*2d20*/  BSYNC.RECONVERGENT B0 ;  /* 0x0000000000007941 */ /* 0x000fea0003800200 */
.L_x_25254:
[----:B------:R-:W-:Y:S01]  /*2d30*/  SHF.L.U32 R52, R52, 0x10, RZ ;  /* 0x0000001034347819 */ /* 0x000fe200000006ff */
[----:B------:R-:W-:Y:S01]  /*2d40*/  VOTEU.ANY UP0, P0 ;  /* 0x0000000000ff7886 */ /* 0x000fe20000000100 */
[----:B------:R-:W-:Y:S01]  /*2d50*/  LOP3.LUT R19, R19, 0xffff, RZ, 0xc0, !PT ;  /* 0x0000ffff13137812 */ /* 0x000fe200078ec0ff */
[----:B--2---:R-:W-:Y:S01]  /*2d60*/  IMAD.U32 R39, RZ, RZ, UR29 ;  /* 0x0000001dff277e24 */ /* 0x004fe2000f8e00ff */
[----:B------:R-:W-:Y:S02]  /*2d70*/  LOP3.LUT R52, R52, 0xff0000, RZ, 0xc0, !PT ;  /* 0x00ff000034347812 */ /* 0x000fe400078ec0ff */
[----:B------:R-:W-:Y:S01]  /*2d80*/  SHF.L.U32 R36, R19, 0x18, RZ ;  /* 0x0000001813247819 */ /* 0x000fe200000006ff */
[----:B------:R-:W-:Y:S01]  /*2d90*/  @UP0 UIMAD UR5, UR30, 0x9, URZ ;  /* 0x000000091e0508a4 */ /* 0x000fe2000f8e02ff */
[----:B------:R-:W-:Y:S02]  /*2da0*/  IADD3.X R41, PT, PT, RZ, R18, RZ, P3, !PT ;  /* 0x00000012ff297210 */ /* 0x000fe40001ffe4ff */
[----:B------:R-:W-:Y:S01]  /*2db0*/  LOP3.LUT R19, R36, R43, R52, 0xfe, !PT ;  /* 0x0000002b24137212 */ /* 0x000fe200078efe34 */
[----:B-----5:R-:W-:Y:S01]  /*2dc0*/  FMUL R43, R22, 0.035677410662174224854 ;  /* 0x3d12227a162b7820 */ /* 0x020fe20000400000 */
[----:B------:R-:W-:Y:S01]  /*2dd0*/  @P0 IADD3 R37, P1, PT, R40, UR27, RZ ;  /* 0x0000001b28250c10 */ /* 0x000fe2000ff3e0ff */
[----:B------:R-:W-:-:S04]  /*2de0*/  @P0 IMAD.WIDE.U32 R38, R39, 0x9, R40 ;  /* 0x0000000927260825 */ /* 0x000fc800078e0028 */
[-C--:B------:R-:W-:Y:S01]  /*2df0*/  FFMA R43, R43, R22.reuse, 0.79788458347320556641 ;  /* 0x3f4c422a2b2b7423 */ /* 0x080fe20000000016 */
[----:B0--3--:R-:W-:Y:S02]  /*2e00*/  @P0 IADD3.X R46, PT, PT, R41, UR11, RZ, P1, !PT ;  /* 0x0000000b292e0c10 */ /* 0x009fe40008ffe4ff */
[----:B-1----:R-:W-:Y:S01]  /*2e10*/  @P0 LEA R48, P1, R37, UR15, 0x3 ;  /* 0x0000000f25300c11 */ /* 0x002fe2000f8218ff */
[----:B------:R-:W-:Y:S01]  /*2e20*/  FMUL R45, R43, R22 ;  /* 0x000000162b2d7220 */ /* 0x000fe20000400000 */
[----:B------:R-:W-:Y:S01]  /*2e30*/  MOV R51, UR29 ;  /* 0x0000001d00337c02 */ /* 0x000fe20008000f00 */
[----:B------:R-:W-:Y:S01]  /*2e40*/  @P0 VIADD R39, R39, UR5 ;  /* 0x0000000527270c36 */ /* 0x000fe20008000000 */
[----:B------:R-:W-:Y:S01]  /*2e50*/  @P0 LEA.HI.X R49, R37, UR16, R46, 0x3, P1 ;  /* 0x0000001025310c11 */ /* 0x000fe200088f1c2e */
[----:B------:R-:W-:Y:S01]  /*2e60*/  FMUL R43, |R45|, 2.8853900432586669922 ;  /* 0x4038aa3b2d2b7820 */ /* 0x000fe20000400200 */
[----:B------:R-:W-:-:S05]  /*2e70*/  CS2R R36, SRZ ;  /* 0x0000000000247805 */ /* 0x000fca000001ff00 */
[----:B------:R-:W0:Y:S01]  /*2e80*/  MUFU.EX2 R43, R43 ;  /* 0x0000002b002b7308 */ /* 0x000e220000000800 */
[----:B------:R-:W-:Y:S01]  /*2e90*/  @P0 LEA R46, P1, R38, UR15, 0x3 ;  /* 0x0000000f262e0c11 */ /* 0x000fe2000f8218ff */
[----:B------:R-:W-:Y:S01]  /*2ea0*/  @UP0 UIMAD UR5, UR30, 0xa, URZ ;  /* 0x0000000a1e0508a4 */ /* 0x000fe2000f8e02ff */
[----:B------:R-:W-:Y:S02]  /*2eb0*/  HFMA2 R52, -RZ, RZ, 1.875, 0 ;  /* 0x3f800000ff347431 */ /* 0x000fe400000001ff */
[----:B------:R-:W-:-:S04]  /*2ec0*/  @P0 IMAD.WIDE.U32 R40, R51, 0xa, R40 ;  /* 0x0000000a33280825 */ /* 0x000fc800078e0028 */
[----:B------:R-:W-:Y:S01]  /*2ed0*/  FMUL R54, R45, R45 ;  /* 0x0000002d2d367220 */ /* 0x000fe20000400000 */
[----:B------:R1:W5:Y:S01]  /*2ee0*/  @P0 LDG.E.64 R36, desc[UR22][R48.64] ;  /* 0x0000001630240981 */ /* 0x000362000c1e1b00 */
[----:B------:R-:W-:Y:S01]  /*2ef0*/  @P0 LEA.HI.X R47, R38, UR16, R39, 0x3, P1 ;  /* 0x00000010262f0c11 */ /* 0x000fe200088f1c27 */
[----:B0-----:R-:W-:Y:S01]  /*2f00*/  FADD R53, R43, 1 ;  /* 0x3f8000002b357421 */ /* 0x001fe20000000000 */
[----:B------:R-:W-:Y:S01]  /*2f10*/  IMAD.MOV.U32 R51, RZ, RZ, 0x3c80f082 ;  /* 0x3c80f082ff337424 */ /* 0x000fe200078e00ff */
[----:B------:R-:W-:-:S04]  /*2f20*/  CS2R R38, SRZ ;  /* 0x0000000000267805 */ /* 0x000fc8000001ff00 */
[----:B------:R-:W0:Y:S01]  /*2f30*/  MUFU.RCP R53, R53 ;  /* 0x0000003500357308 */ /* 0x000e220000001000 */
[----:B-1----:R-:W-:Y:S01]  /*2f40*/  @P0 LEA R48, P1, R40, UR15, 0x3 ;  /* 0x0000000f28300c11 */ /* 0x002fe2000f8218ff */
[C---:B------:R-:W-:Y:S01]  /*2f50*/  FFMA R43, R54.reuse, R51, -0.052303962409496307373 ;  /* 0xbd563cae362b7423 */ /* 0x040fe20000000033 */
[----:B------:R-:W-:Y:S01]  /*2f60*/  @P0 IADD3 R41, PT, PT, R41, UR5, RZ ;  /* 0x0000000529290c10 */ /* 0x000fe2000fffe0ff */
[----:B------:R0:W5:Y:S02]  /*2f70*/  @P0 LDG.E.64 R38, desc[UR22][R46.64] ;  /* 0x000000162e260981 */ /* 0x000164000c1e1b00 */
[----:B------:R-:W-:Y:S01]  /*2f80*/  FFMA R43, R54, R43, 0.1331529766321182251 ;  /* 0x3e085941362b7423 */ /* 0x000fe2000000002b */
[----:B------:R-:W-:Y:S02]  /*2f90*/  @P0 LEA.HI.X R49, R40, UR16, R41, 0x3, P1 ;  /* 0x0000001028310c11 */ /* 0x000fe400088f1c29 */
[----:B------:R-:W-:Y:S02]  /*2fa0*/  CS2R R40, SRZ ;  /* 0x0000000000287805 */ /* 0x000fe4000001ff00 */
[C---:B------:R-:W-:Y:S01]  /*2fb0*/  FSETP.GE.AND P1, PT, |R45|.reuse, 9.010913848876953125, PT ;  /* 0x41102cb42d00780b */ /* 0x040fe20003f26200 */
[----:B------:R-:W-:Y:S01]  /*2fc0*/  FFMA R43, R54, R43, -0.33332768082618713379 ;  /* 0xbeaaa9ed362b7423 */ /* 0x000fe2000000002b */
[----:B------:R-:W-:Y:S01]  /*2fd0*/  FSETP.GE.AND P2, PT, |R45|, 0.60000002384185791016, PT ;  /* 0x3f19999a2d00780b */ /* 0x000fe20003f46200 */
[----:B0-----:R-:W-:-:S02]  /*2fe0*/  FFMA R46, R53, -2, R52 ;  /* 0xc0000000352e7823 */ /* 0x001fc40000000034 */
[----:B------:R-:W-:Y:S01]  /*2ff0*/  FFMA R54, R54, R43, RZ ;  /* 0x0000002b36367223 */ /* 0x000fe200000000ff */
[----:B------:R0:W5:Y:S01]  /*3000*/  @P0 LDG.E.64 R40, desc[UR22][R48.64] ;  /* 0x0000001630280981 */ /* 0x000162000c1e1b00 */
[----:B------:R-:W-:Y:S01]  /*3010*/  @UP0 UIMAD UR5, UR30, 0xb, URZ ;  /* 0x0000000b1e0508a4 */ /* 0x000fe2000f8e02ff */
[----:B------:R-:W-:-:S04]  /*3020*/  FSEL R46, R46, 1, !P1 ;  /* 0x3f8000002e2e7808 */ /* 0x000fc80004800000 */
[--C-:B------:R-:W-:Y:S01]  /*3030*/  LOP3.LUT R43, R46, 0x80000000, R45.reuse, 0xb8, !PT ;  /* 0x800000002e2b7812 */ /* 0x100fe200078eb82d */
[----:B------:R-:W-:Y:S02]  /*3040*/  FMUL R46, R23, 0.035677410662174224854 ;  /* 0x3d12227a172e7820 */ /* 0x000fe40000400000 */
[----:B------:R-:W-:Y:S02]  /*3050*/  @!P2 FFMA R43, R45, R54, R45 ;  /* 0x000000362d2ba223 */ /* 0x000fe4000000002d */
[-C--:B------:R-:W-:Y:S02]  /*3060*/  FFMA R46, R46, R23.reuse, 0.79788458347320556641 ;  /* 0x3f4c422a2e2e7423 */ /* 0x080fe40000000017 */
[----:B------:R-:W-:Y:S02]  /*3070*/  FFMA R43, R43, R50, 0.5 ;  /* 0x3f0000002b2b7423 */ /* 0x000fe40000000032 */
[----:B------:R-:W-:Y:S02]  /*3080*/  FMUL R45, R46, R23 ;  /* 0x000000172e2d7220 */ /* 0x000fe40000400000 */
[----:B------:R-:W-:-:S02]  /*3090*/  FMUL R43, R43, R22 ;  /* 0x000000162b2b7220 */ /* 0x000fc40000400000 */
[C---:B------:R-:W-:Y:S01]  /*30a0*/  FMUL R46, |R45|.reuse, 2.8853900432586669922 ;  /* 0x4038aa3b2d2e7820 */ /* 0x040fe20000400200 */
[C---:B0-----:R-:W-:Y:S01]  /*30b0*/  FMUL R49, R45.reuse, R45 ;  /* 0x0000002d2d317220 */ /* 0x041fe20000400000 */
        /* <DEDUP_REMOVED lines=190> */
[----:B------:R-:W-:-:S03]  /*3ca0*/  FMUL R28, R28, R27 ;  /* 0x0000001b1c1c7220 */ /* 0x000fc60000400000 */
[----:B------:R-:W0:Y:S02]  /*3cb0*/  MUFU.RCP R49, R49 ;  /* 0x0000003100317308 */ /* 0x000e240000001000 */
[----:B0-----:R-:W-:-:S05]  /*3cc0*/  FFMA R29, R49, -2, R52 ;  /* 0xc0000000311d7823 */ /* 0x001fca0000000034 */
[----:B------:R-:W-:Y:S02]  /*3cd0*/  FSEL R29, R29, 1, !P1 ;  /* 0x3f8000001d1d7808 */ /* 0x000fe40004800000 */
[----:B------:R-:W-:Y:S02]  /*3ce0*/  FSETP.GE.AND P1, PT, |R28|, 9.010913848876953125, PT ;  /* 0x41102cb41c00780b */ /* 0x000fe40003f26200 */
[--C-:B------:R-:W-:Y:S01]  /*3cf0*/  LOP3.LUT R29, R29, 0x80000000, R46.reuse, 0xb8, !PT ;  /* 0x800000001d1d7812 */ /* 0x100fe200078eb82e */
[----:B------:R-:W-:Y:S01]  /*3d00*/  @!P2 FFMA R29, R46, R47, R46 ;  /* 0x0000002f2e1da223 */ /* 0x000fe2000000002e */
[C---:B------:R-:W-:Y:S01]  /*3d10*/  FMUL R47, |R28|.reuse, 2.8853900432586669922 ;  /* 0x4038aa3b1c2f7820 */ /* 0x040fe20000400200 */
[----:B------:R-:W-:Y:S02]  /*3d20*/  FSETP.GE.AND P2, PT, |R28|, 0.60000002384185791016, PT ;  /* 0x3f19999a1c00780b */ /* 0x000fe40003f46200 */
[----:B------:R-:W-:-:S03]  /*3d30*/  FFMA R29, R29, R50, 0.5 ;  /* 0x3f0000001d1d7423 */ /* 0x000fc60000000032 */
[----:B------:R-:W0:Y:S01]  /*3d40*/  MUFU.EX2 R47, R47 ;  /* 0x0000002f002f7308 */ /* 0x000e220000000800 */
        /* <DEDUP_REMOVED lines=30> */
[----:B------:R-:W0:Y:S03]  /*3f30*/  MUFU.RCP R53, R48 ;  /* 0x0000003000357308 */ /* 0x000e260000001000 */
[----:B------:R-:W-:Y:S01]  /*3f40*/  FMUL R49, R26, R26 ;  /* 0x0000001a1a317220 */ /* 0x000fe20000400000 */
        /* <DEDUP_REMOVED lines=10> */
[----:B------:R-:W-:-:S04]  /*3ff0*/  FFMA R24, R49, R51, -0.052303962409496307373 ;  /* 0xbd563cae31187423 */ /* 0x000fc80000000033 */
[----:B------:R-:W-:-:S04]  /*4000*/  FFMA R24, R49, R24, 0.1331529766321182251 ;  /* 0x3e08594131187423 */ /* 0x000fc80000000018 */
[----:B------:R-:W-:-:S04]  /*4010*/  FFMA R24, R49, R24, -0.33332768082618713379 ;  /* 0xbeaaa9ed31187423 */ /* 0x000fc80000000018 */
[----:B------:R-:W-:Y:S01]  /*4020*/  FFMA R49, R49, R24, RZ ;  /* 0x0000001831317223 */ /* 0x000fe200000000ff */
[----:B0-----:R-:W-:Y:S01]  /*4030*/  FADD R28, R27, 1 ;  /* 0x3f8000001b1c7421 */ /* 0x001fe20000000000 */
[----:B------:R-:W-:-:S03]  /*4040*/  FMUL R27, R20, 0.035677410662174224854 ;  /* 0x3d12227a141b7820 */ /* 0x000fc60000400000 */
[----:B------:R-:W0:Y:S01]  /*4050*/  MUFU.RCP R29, R28 ;  /* 0x0000001c001d7308 */ /* 0x000e220000001000 */
        /* <DEDUP_REMOVED lines=12> */
[----:B------:R-:W0:Y:S02]  /*4120*/  MUFU.EX2 R27, R27 ;  /* 0x0000001b001b7308 */ /* 0x000e240000000800 */
[----:B------:R-:W-:-:S04]  /*4130*/  FFMA R24, R25, R51, -0.052303962409496307373 ;  /* 0xbd563cae19187423 */ /* 0x000fc80000000033 */
[----:B------:R-:W-:-:S04]  /*4140*/  FFMA R24, R25, R24, 0.1331529766321182251 ;  /* 0x3e08594119187423 */ /* 0x000fc80000000018 */
[----:B------:R-:W-:Y:S01]  /*4150*/  FFMA R24, R25, R24, -0.33332768082618713379 ;  /* 0xbeaaa9ed19187423 */ /* 0x000fe20000000018 */
[----:B0-----:R-:W-:-:S03]  /*4160*/  FADD R28, R27, 1 ;  /* 0x3f8000001b1c7421 */ /* 0x001fc60000000000 */
[----:B------:R-:W-:Y:S01]  /*4170*/  FFMA R27, R25, R24, RZ ;  /* 0x00000018191b7223 */ /* 0x000fe200000000ff */
[----:B------:R-:W-:Y:S01]  /*4180*/  FMUL R24, R21, 0.035677410662174224854 ;  /* 0x3d12227a15187820 */ /* 0x000fe20000400000 */
[----:B------:R-:W0:Y:S03]  /*4190*/  MUFU.RCP R53, R28 ;  /* 0x0000001c00357308 */ /* 0x000e260000001000 */
[----:B------:R-:W-:Y:S01]  /*41a0*/  FFMA R24, R24, R21, 0.79788458347320556641 ;  /* 0x3f4c422a18187423 */ /* 0x000fe20000000015 */
[----:B0-----:R-:W-:-:S05]  /*41b0*/  FFMA R53, R53, -2, R52 ;  /* 0xc000000035357823 */ /* 0x001fca0000000034 */
[----:B------:R-:W-:-:S04]  /*41c0*/  FSEL R53, R53, 1, !P1 ;  /* 0x3f80000035357808 */ /* 0x000fc80004800000 */
[--C-:B------:R-:W-:Y:S01]  /*41d0*/  LOP3.LUT R25, R53, 0x80000000, R26.reuse, 0xb8, !PT ;  /* 0x8000000035197812 */ /* 0x100fe200078eb81a */
[----:B------:R-:W-:Y:S01]  /*41e0*/  @!P2 FFMA R25, R26, R27, R26 ;  /* 0x0000001b1a19a223 */ /* 0x000fe2000000001a */
        /* <DEDUP_REMOVED lines=11> */
[----:B------:R-:W-:Y:S01]  /*42a0*/  FFMA R51, R52, R51, 0.1331529766321182251 ;  /* 0x3e08594134337423 */ /* 0x000fe20000000033 */
[----:B------:R-:W-:-:S03]  /*42b0*/  LOP3.LUT R29, R29, 0x80000000, R26, 0xb8, !PT ;  /* 0x800000001d1d7812 */ /* 0x000fc600078eb81a */
[----:B------:R-:W-:-:S04]  /*42c0*/  FFMA R24, R52, R51, -0.33332768082618713379 ;  /* 0xbeaaa9ed34187423 */ /* 0x000fc80000000033 */
[----:B------:R-:W-:Y:S01]  /*42d0*/  FFMA R27, R52, R24, RZ ;  /* 0x00000018341b7223 */ /* 0x000fe200000000ff */
[----:B------:R-:W-:-:S03]  /*42e0*/  IADD3 R24, P1, PT, R7, R14, RZ ;  /* 0x0000000e07187210 */ /* 0x000fc60007f3e0ff */
[----:B------:R-:W-:Y:S01]  /*42f0*/  @!P2 FFMA R29, R26, R27, R26 ;  /* 0x0000001b1a1da223 */ /* 0x000fe2000000001a */
[----:B------:R-:W-:Y:S01]  /*4300*/  FFMA R27, R25, R50, 0.5 ;  /* 0x3f000000191b7423 */ /* 0x000fe20000000032 */
[----:B------:R-:W-:Y:S02]  /*4310*/  IADD3.X R25, PT, PT, RZ, R18, RZ, P1, !PT ;  /* 0x00000012ff197210 */ /* 0x000fe40000ffe4ff */
[----:B------:R-:W-:Y:S01]  /*4320*/  FFMA R52, R29, R50, 0.5 ;  /* 0x3f0000001d347423 */ /* 0x000fe20000000032 */
[----:B------:R-:W-:Y:S02]  /*4330*/  IMAD.U32 R29, RZ, RZ, UR29 ;  /* 0x0000001dff1d7e24 */ /* 0x000fe4000f8e00ff */
[----:B------:R-:W-:Y:S02]  /*4340*/  FMUL R50, R27, R20 ;  /* 0x000000141b327220 */ /* 0x000fe40000400000 */
[----:B------:R-:W-:-:S03]  /*4350*/  @P0 IMAD.WIDE.U32 R28, R29, 0xb, R24 ;  /* 0x0000000b1d1c0825 */ /* 0x000fc600078e0018 */
[----:B------:R-:W-:Y:S02]  /*4360*/  @P0 LEA R26, P1, R28, UR15, 0x3 ;  /* 0x0000000f1c1a0c11 */ /* 0x000fe4000f8218ff */
[----:B------:R-:W-:-:S04]  /*4370*/  @P0 IADD3 R27, PT, PT, R29, UR5, RZ ;  /* 0x000000051d1b0c10 */ /* 0x000fc8000fffe0ff */
[----:B------:R-:W-:Y:S02]  /*4380*/  @P0 LEA.HI.X R27, R28, UR16, R27, 0x3, P1 ;  /* 0x000000101c1b0c11 */ /* 0x000fe400088f1c1b */
[----:B------:R-:W-:Y:S01]  /*4390*/  CS2R R28, SRZ ;  /* 0x00000000001c7805 */ /* 0x000fe2000001ff00 */
[----:B------:R-:W-:Y:S01]  /*43a0*/  FMUL R51, R52, R21 ;  /* 0x0000001534337220 */ /* 0x000fe20000400000 */
[----:B------:R-:W-:Y:S01]  /*43b0*/  MOV R53, UR29 ;  /* 0x0000001d00357c02 */ /* 0x000fe20008000f00 */
[----:B------:R-:W-:Y:S01]  /*43c0*/  @P0 IMAD.MOV.U32 R20, RZ, RZ, R24 ;  /* 0x000000ffff140224 */ /* 0x000fe200078e0018 */
[----:B------:R-:W-:Y:S02]  /*43d0*/  @P0 MOV R21, R25 ;  /* 0x0000001900150202 */ /* 0x000fe40000000f00 */
[----:B------:R0:W5:Y:S01]  /*43e0*/  @P0 LDG.E.64 R28, desc[UR22][R26.64] ;  /* 0x000000161a1c0981 */ /* 0x000162000c1e1b00 */
[----:B------:R-:W-:Y:S01]  /*43f0*/  @UP0 UIMAD UR5, UR30, 0xc, URZ ;  /* 0x0000000c1e0508a4 */ /* 0x000fe2000f8e02ff */
[----:B------:R-:W-:Y:S01]  /*4400*/  @P0 IMAD.WIDE.U32 R20, R53, 0xc, R20 ;  /* 0x0000000c35140825 */ /* 0x000fe200078e0014 */
[----:B------:R-:W-:-:S02]  /*4410*/  PRMT R10, R10, 0x7104, RZ ;  /* 0x000071040a0a7816 */ /* 0x000fc400000000ff */
[----:B------:R-:W-:Y:S02]  /*4420*/  LOP3.LUT R53, R44, 0xff, RZ, 0xc0, !PT ;  /* 0x000000ff2c357812 */ /* 0x000fe400078ec0ff */
[----:B------:R-:W-:Y:S01]  /*4430*/  @P0 VIADD R21, R21, UR5 ;  /* 0x0000000515150c36 */ /* 0x000fe20008000000 */
[----:B0-----:R-:W-:Y:S02]  /*4440*/  LOP3.LUT R26, R9, 0xff, RZ, 0xc0, !PT ;  /* 0x000000ff091a7812 */ /* 0x001fe400078ec0ff */
[----:B------:R-:W-:Y:S02]  /*4450*/  @P0 MOV R27, R25 ;  /* 0x00000019001b0202 */ /* 0x000fe40000000f00 */
[----:B------:R-:W-:Y:S01]  /*4460*/  LEA R9, R13, R26, 0x8 ;  /* 0x0000001a0d097211 */ /* 0x000fe200078e40ff */
[----:B------:R-:W-:Y:S01]  /*4470*/  @P0 IMAD.MOV.U32 R26, RZ, RZ, R24 ;  /* 0x000000ffff1a0224 */ /* 0x000fe200078e0018 */
[----:B------:R-:W-:Y:S01]  /*4480*/  MOV R13, UR29 ;  /* 0x0000001d000d7c02 */ /* 0x000fe20008000f00 */
[----:B------:R-:W-:Y:S01]  /*4490*/  @UP0 UIMAD UR5, UR30, 0xd, URZ ;  /* 0x0000000d1e0508a4 */ /* 0x000fe2000f8e02ff */
[----:B------:R-:W-:Y:S01]  /*44a0*/  IMAD.U32 R44, R11, 0x10000, RZ ;  /* 0x000100000b2c7824 */ /* 0x000fe200078e00ff */
[----:B------:R-:W-:-:S02]  /*44b0*/  SHF.L.U32 R15, R15, 0x10, RZ ;  /* 0x000000100f0f7819 */ /* 0x000fc400000006ff */
[----:B------:R-:W-:Y:S01]  /*44c0*/  @P0 IMAD.WIDE.U32 R26, R13, 0xd, R26 ;  /* 0x0000000d0d1a0825 */ /* 0x000fe200078e001a */
[----:B------:R-:W-:Y:S02]  /*44d0*/  LOP3.LUT R13, R12, 0xff, RZ, 0xc0, !PT ;  /* 0x000000ff0c0d7812 */ /* 0x000fe400078ec0ff */
[----:B------:R-:W-:Y:S02]  /*44e0*/  @P0 MOV R11, R25 ;  /* 0x00000019000b0202 */ /* 0x000fe40000000f00 */
[----:B------:R-:W-:Y:S02]  /*44f0*/  LOP3.LUT R57, R13, 0xff00, R10, 0xf8, !PT ;  /* 0x0000ff000d397812 */ /* 0x000fe400078ef80a */
[----:B------:R-:W-:Y:S01]  /*4500*/  @P0 IADD3 R13, PT, PT, R27, UR5, RZ ;  /* 0x000000051b0d0c10 */ /* 0x000fe2000fffe0ff */
[----:B------:R-:W-:Y:S01]  /*4510*/  @P0 IMAD.MOV.U32 R10, RZ, RZ, R24 ;  /* 0x000000ffff0a0224 */ /* 0x000fe200078e0018 */
[----:B------:R-:W-:Y:S02]  /*4520*/  MOV R27, UR29 ;  /* 0x0000001d001b7c02 */ /* 0x000fe40008000f00 */
[----:B------:R-:W-:Y:S01]  /*4530*/  @P0 LEA R52, P1, R20, UR15, 0x3 ;  /* 0x0000000f14340c11 */ /* 0x000fe2000f8218ff */
[----:B------:R-:W-:Y:S01]  /*4540*/  @UP0 UIMAD UR5, UR30, 0xe, URZ ;  /* 0x0000000e1e0508a4 */ /* 0x000fe2000f8e02ff */
[----:B------:R-:W-:-:S02]  /*4550*/  LEA R42, R42, R53, 0x8 ;  /* 0x000000352a2a7211 */ /* 0x000fc400078e40ff */
[----:B------:R-:W-:Y:S01]  /*4560*/  LOP3.LUT R15, R15, 0xff0000, RZ, 0xc0, !PT ;  /* 0x00ff00000f0f7812 */ /* 0x000fe200078ec0ff */
[----:B------:R-:W-:Y:S01]  /*4570*/  @P0 IMAD.WIDE.U32 R10, R27, 0xe, R10 ;  /* 0x0000000e1b0a0825 */ /* 0x000fe200078e000a */
[----:B------:R-:W-:Y:S02]  /*4580*/  @P0 LEA.HI.X R53, R20, UR16, R21, 0x3, P1 ;  /* 0x0000001014350c11 */ /* 0x000fe400088f1c15 */
[----:B------:R-:W-:Y:S02]  /*4590*/  CS2R R20, SRZ ;  /* 0x0000000000147805 */ /* 0x000fe4000001ff00 */
[C---:B------:R-:W-:Y:S02]  /*45a0*/  @P0 LEA R54, P1, R26.reuse, UR15, 0x3 ;  /* 0x0000000f1a360c11 */ /* 0x040fe4000f8218ff */
[----:B------:R-:W-:Y:S01]  /*45b0*/  LOP3.LUT R42, R15, 0xffff, R42, 0xf8, !PT ;  /* 0x0000ffff0f2a7812 */ /* 0x000fe200078ef82a */
[----:B------:R-:W-:Y:S01]  /*45c0*/  IMAD.U32 R15, RZ, RZ, UR29 ;  /* 0x0000001dff0f7e24 */ /* 0x000fe2000f8e00ff */
[----:B------:R-:W-:Y:S01]  /*45d0*/  @P0 IADD3 R11, PT, PT, R11, UR5, RZ ;  /* 0x000000050b0b0c10 */ /* 0x000fe2000fffe0ff */
[----:B------:R-:W-:Y:S01]  /*45e0*/  @UP0 UIMAD UR5, UR30, 0xf, URZ ;  /* 0x0000000f1e0508a4 */ /* 0x000fe2000f8e02ff */
[----:B------:R-:W-:Y:S01]  /*45f0*/  @P0 LEA.HI.X R55, R26, UR16, R13, 0x3, P1 ;  /* 0x000000101a370c11 */ /* 0x000fe200088f1c0d */
[----:B------:R-:W-:Y:S01]  /*4600*/  @P0 IMAD.WIDE.U32 R24, R15, 0xf, R24 ;  /* 0x0000000f0f180825 */ /* 0x000fe200078e0018 */
[----:B------:R-:W-:Y:S01]  /*4610*/  @P0 LEA R26, P1, R10, UR15, 0x3 ;  /* 0x0000000f0a1a0c11 */ /* 0x000fe2000f8218ff */
[----:B------:R0:W5:Y:S01]  /*4620*/  @P0 LDG.E.64 R20, desc[UR22][R52.64] ;  /* 0x0000001634140981 */ /* 0x000162000c1e1b00 */
[----:B------:R-:W-:-:S02]  /*4630*/  CS2R R12, SRZ ;  /* 0x00000000000c7805 */ /* 0x000fc4000001ff00 */
[----:B------:R-:W-:Y:S02]  /*4640*/  @P0 LEA.HI.X R27, R10, UR16, R11, 0x3, P1 ;  /* 0x000000100a1b0c11 */ /* 0x000fe400088f1c0b */
[----:B------:R-:W-:Y:S02]  /*4650*/  @P0 IADD3 R15, PT, PT, R25, UR5, RZ ;  /* 0x00000005190f0c10 */ /* 0x000fe4000fffe0ff */
[----:B------:R1:W5:Y:S01]  /*4660*/  @P0 LDG.E.64 R12, desc[UR22][R54.64] ;  /* 0x00000016360c0981 */ /* 0x000362000c1e1b00 */
[----:B------:R-:W-:Y:S01]  /*4670*/  CS2R R10, SRZ ;  /* 0x00000000000a7805 */ /* 0x000fe2000001ff00 */
[----:B------:R-:W-:Y:S01]  /*4680*/  BSSY.RECONVERGENT B0, `(.L_x_25256) ;  /* 0x0000038000007945 */ /* 0x000fe20003800200 */
[C---:B0-----:R-:W-:Y:S02]  /*4690*/  @P0 LEA R52, P1, R24.reuse, UR15, 0x3 ;  /* 0x0000000f18340c11 */ /* 0x041fe4000f8218ff */
[----:B------:R-:W-:Y:S02]  /*46a0*/  LOP3.LUT R44, R57, 0xff0000, R44, 0xf8, !PT ;  /* 0x00ff0000392c7812 */ /* 0x000fe400078ef82c */
[----:B------:R-:W-:-:S02]  /*46b0*/  @P0 LEA.HI.X R53, R24, UR16, R15, 0x3, P1 ;  /* 0x0000001018350c11 */ /* 0x000fc400088f1c0f */
[----:B------:R-:W-:Y:S02]  /*46c0*/  CS2R R24, SRZ ;  /* 0x0000000000187805 */ /* 0x000fe4000001ff00 */
[----:B------:R-:W-:Y:S01]  /*46d0*/  IADD3 R15, PT, PT, R3, 0x1, RZ ;  /* 0x00000001030f7810 */ /* 0x000fe20007ffe0ff */
[----:B------:R0:W5:Y:S04]  /*46e0*/  @P0 LDG.E.64 R10, desc[UR22][R26.64] ;  /* 0x000000161a0a0981 */ /* 0x000168000c1e1b00 */
[----:B------:R2:W5:Y:S01]  /*46f0*/  @P0 LDG.E.64 R24, desc[UR22][R52.64] ;  /* 0x0000001634180981 */ /* 0x000562000c1e1b00 */
[----:B------:R-:W-:Y:S02]  /*4700*/  ISETP.GE.U32.AND P0, PT, R15, UR7, PT ;  /* 0x000000070f007c0c */ /* 0x000fe4000bf06070 */
[----:B------:R-:W-:-:S02]  /*4710*/  IADD3 R14, P1, PT, R17, R14, RZ ;  /* 0x0000000e110e7210 */ /* 0x000fc40007f3e0ff */
[----:B------:R-:W-:Y:S02]  /*4720*/  ISETP.GE.U32.OR P0, PT, R17, UR14, P0 ;  /* 0x0000000e11007c0c */ /* 0x000fe40008706470 */
[C---:B-1----:R-:W-:Y:S01]  /*4730*/  FMNMX3 R55, |R43|.reuse, R16, |R23|, !PT ;  /* 0x000000102b377276 */ /* 0x042fe20007800617 */
[----:B------:R-:W-:Y:S02]  /*4740*/  IMAD.X R15, RZ, RZ, R18, P1 ;  /* 0x000000ffff0f7224 */ /* 0x000fe400008e0612 */
[----:B------:R-:W-:Y:S01]  /*4750*/  FMUL R43, R43, UR26 ;  /* 0x0000001a2b2b7c20 */ /* 0x000fe20008400000 */
[----:B------:R-:W-:Y:S01]  /*4760*/  FMUL R23, R23, UR26 ;  /* 0x0000001a17177c20 */ /* 0x000fe20008400000 */
[C---:B------:R-:W-:Y:S01]  /*4770*/  FMNMX R55, |R34|.reuse, R55, !PT ;  /* 0x0000003722377209 */ /* 0x040fe20007800200 */
[----:B------:R-:W-:Y:S02]  /*4780*/  FMUL R34, R34, UR26 ;  /* 0x0000001a22227c20 */ /* 0x000fe40008400000 */
[----:B------:R-:W-:-:S02]  /*4790*/  F2FP.SATFINITE.E4M3.F32.PACK_AB_MERGE_C R54, RZ, R43, RZ ;  /* 0x0000002bff36723e */ /* 0x000fc400048070ff */
[----:B------:R-:W-:Y:S02]  /*47a0*/  F2FP.SATFINITE.E4M3.F32.PACK_AB_MERGE_C R43, RZ, R23, RZ ;  /* 0x00000017ff2b723e */ /* 0x000fe400048070ff */
[C---:B0-----:R-:W-:Y:S02]  /*47b0*/  @!P0 LEA R26, P1, R14.reuse, UR8, 0x1 ;  /* 0x000000080e1a8c11 */ /* 0x041fe4000f8208ff */
[----:B--2---:R-:W-:Y:S02]  /*47c0*/  @!P0 PRMT R53, R43, 0x7604, R54 ;  /* 0x000076042b358816 */ /* 0x004fe40000000036 */
[C---:B------:R-:W-:Y:S02]  /*47d0*/  @!P0 LEA.HI.X R27, R14.reuse, UR9, R15, 0x1, P1 ;  /* 0x000000090e1b8c11 */ /* 0x040fe400088f0c0f */
[----:B------:R-:W-:Y:S02]  /*47e0*/  @!P0 IADD3 R17, P1, PT, R14, UR29, RZ ;  /* 0x0000001d0e118c10 */ /* 0x000fe4000ff3e0ff */
[----:B------:R-:W-:Y:S01]  /*47f0*/  LOP3.LUT R23, R54, 0xff, RZ, 0xc0, !PT ;  /* 0x000000ff36177812 */ /* 0x000fe200078ec0ff */
[----:B------:R0:W-:Y:S01]  /*4800*/  @!P0 STG.E.U16 desc[UR22][R26.64], R53 ;  /* 0x000000351a008986 */ /* 0x0001e2000c101516 */
[----:B------:R-:W-:-:S02]  /*4810*/  @!P0 IADD3.X R52, PT, PT, R15, UR30, RZ, P1, !PT ;  /* 0x0000001e0f348c10 */ /* 0x000fc40008ffe4ff */
[C---:B------:R-:W-:Y:S02]  /*4820*/  @!P0 LEA R16, P1, R17.reuse, UR8, 0x1 ;  /* 0x0000000811108c11 */ /* 0x040fe4000f8208ff */
[----:B------:R-:W-:Y:S02]  /*4830*/  F2FP.SATFINITE.E4M3.F32.PACK_AB_MERGE_C R54, RZ, R34, RZ ;  /* 0x00000022ff36723e */ /* 0x000fe400048070ff */
[----:B------:R-:W-:Y:S01]  /*4840*/  @!P0 LEA.HI.X R17, R17, UR9, R52, 0x1, P1 ;  /* 0x0000000911118c11 */ /* 0x000fe200088f0c34 */
[C---:B------:R-:W-:Y:S01]  /*4850*/  FMUL R52, R35.reuse, UR26 ;  /* 0x0000001a23347c20 */ /* 0x040fe20008400000 */
[----:B------:R-:W-:Y:S01]  /*4860*/  FMNMX3 R55, |R35|, R55, |R32|, !PT ;  /* 0x0000003723377276 */ /* 0x000fe20007800620 */
[----:B------:R-:W-:Y:S01]  /*4870*/  FMUL R32, R32, UR26 ;  /* 0x0000001a20207c20 */ /* 0x000fe20008400000 */
[----:B------:R-:W-:Y:S01]  /*4880*/  LEA R34, R54, R23, 0x8 ;  /* 0x0000001736227211 */ /* 0x000fe200078e40ff */
[----:B------:R-:W-:Y:S01]  /*4890*/  FMUL R23, R31, UR26 ;  /* 0x0000001a1f177c20 */ /* 0x000fe20008400000 */
[----:B------:R-:W-:-:S02]  /*48a0*/  F2FP.SATFINITE.E4M3.F32.PACK_AB_MERGE_C R52, RZ, R52, RZ ;  /* 0x00000034ff34723e */ /* 0x000fc400048070ff */
[----:B0-----:R-:W-:Y:S01]  /*48b0*/  FMNMX3 R53, |R33|, R55, |R30|, !PT ;  /* 0x0000003721357276 */ /* 0x001fe2000780061e */
[----:B------:R-:W-:Y:S01]  /*48c0*/  FMUL R30, R30, UR26 ;  /* 0x0000001a1e1e7c20 */ /* 0x000fe20008400000 */
[----:B------:R-:W-:Y:S02]  /*48d0*/  @!P0 PRMT R27, R52, 0x7604, R54 ;  /* 0x00007604341b8816 */ /* 0x000fe40000000036 */
[----:B------:R-:W-:Y:S01]  /*48e0*/  FMNMX3 R53, |R31|, R53, |R22|, !PT ;  /* 0x000000351f357276 */ /* 0x000fe20007800616 */
[----:B------:R-:W-:Y:S01]  /*48f0*/  FMUL R31, R33, UR26 ;  /* 0x0000001a211f7c20 */ /* 0x000fe20008400000 */
[----:B------:R-:W-:Y:S01]  /*4900*/  MOV R35, UR29 ;  /* 0x0000001d00237c02 */ /* 0x000fe20008000f00 */
[----:B------:R0:W-:Y:S01]  /*4910*/  @!P0 STG.E.U16 desc[UR22][R16.64], R27 ;  /* 0x0000001b10008986 */ /* 0x0001e2000c101516 */
[----:B------:R-:W-:Y:S02]  /*4920*/  F2FP.SATFINITE.E4M3.F32.PACK_AB_MERGE_C R32, RZ, R32, RZ ;  /* 0x00000020ff20723e */ /* 0x000fe400048070ff */
[----:B------:R-:W-:-:S02]  /*4930*/  @!P0 LEA R35, P2, R35, R14, 0x2 ;  /* 0x0000000e23238211 */ /* 0x000fc400078410ff */
[----:B------:R-:W-:Y:S02]  /*4940*/  F2FP.SATFINITE.E4M3.F32.PACK_AB_MERGE_C R30, RZ, R30, RZ ;  /* 0x0000001eff1e723e */ /* 0x000fe400048070ff */
        /* <DEDUP_REMOVED lines=11> */
.L_x_25257:
[----:B------:R-:W-:Y:S05]  /*4a00*/  BSYNC.RECONVERGENT B0 ;  /* 0x0000000000007941 */ /* 0x000fea0003800200 */
.L_x_25256:
[----:B------:R-:W-:Y:S04]  /*4a10*/  BSSY.RECONVERGENT B0, `(.L_x_25258) ;  /* 0x000000a000007945 */ /* 0x000fe80003800200 */
[----:B------:R-:W-:Y:S05]  /*4a20*/  @P0 BRA `(.L_x_25259) ;  /* 0x0000000000200947 */ /* 0x000fea0003800000 */
[----:B01----:R-:W-:Y:S01]  /*4a30*/  IMAD.U32 R27, RZ, RZ, UR29 ;  /* 0x0000001dff1b7e24 */ /* 0x003fe2000f8e00ff */
[----:B------:R-:W-:-:S03]  /*4a40*/  UIMAD UR5, UR30, 0x3, URZ ;  /* 0x000000031e0578a4 */ /* 0x000fc6000f8e02ff */
[----:B------:R-:W-:-:S05]  /*4a50*/  IMAD.WIDE.U32 R26, R27, 0x3, R14 ;  /* 0x000000031b1a7825 */ /* 0x000fca00078e000e */
[----:B------:R-:W-:Y:S02]  /*4a60*/  IADD3 R17, PT, PT, R27, UR5, RZ ;  /* 0x000000051b117c10 */ /* 0x000fe4000fffe0ff */
[C---:B------:R-:W-:Y:S02]  /*4a70*/  LEA R16, P1, R26.reuse, UR8, 0x1 ;  /* 0x000000081a107c11 */ /* 0x040fe4000f8208ff */
[----:B------:R-:W-:Y:S02]  /*4a80*/  PRMT R27, R23, 0x7604, R30 ;  /* 0x00007604171b7816 */ /* 0x000fe4000000001e */
[----:B------:R-:W-:-:S05]  /*4a90*/  LEA.HI.X R17, R26, UR9, R17, 0x1, P1 ;  /* 0x000000091a117c11 */ /* 0x000fca00088f0c11 */
[----:B------:R2:W-:Y:S04]  /*4aa0*/  STG.E.U16 desc[UR22][R16.64], R27 ;  /* 0x0000001b10007986 */ /* 0x0005e8000c101516 */
.L_x_25259:
[----:B------:R-:W-:Y:S05]  /*4ab0*/  BSYNC.RECONVERGENT B0 ;  /* 0x0000000000007941 */ /* 0x000fea0003800200 */
.L_x_25258:
[----:B------:R-:W-:Y:S01]  /*4ac0*/  IMAD.U32 R54, RZ, RZ, UR30 ;  /* 0x0000001eff367e24 */ /* 0x000fe2000f8e00ff */
[----:B012---:R-:W-:Y:S01]  /*4ad0*/  MOV R17, UR29 ;  /* 0x0000001d00117c02 */ /* 0x007fe20008000f00 */
[----:B------:R-:W-:Y:S01]  /*4ae0*/  FMUL R26, R22, UR26 ;  /* 0x0000001a161a7c20 */ /* 0x000fe20008400000 */
[----:B------:R-:W-:Y:S01]  /*4af0*/  FMUL R27, R45, UR26 ;  /* 0x0000001a2d1b7c20 */ /* 0x000fe20008400000 */
[----:B------:R-:W-:Y:S01]  /*4b00*/  @!P0 LEA R16, P1, R35, UR8, 0x1 ;  /* 0x0000000823108c11 */ /* 0x000fe2000f8208ff */
[----:B------:R-:W-:Y:S01]  /*4b10*/  FMUL R33, R47, UR26 ;  /* 0x0000001a2f217c20 */ /* 0x000fe20008400000 */
[----:B------:R-:W-:Y:S01]  /*4b20*/  @!P0 LEA.HI.X R54, R17, R15, R54, 0x2, P2 ;  /* 0x0000000f11368211 */ /* 0x000fe200010f1436 */
[----:B------:R-:W-:Y:S01]  /*4b30*/  BSSY.RECONVERGENT B0, `(.L_x_25260) ;  /* 0x000001b000007945 */ /* 0x000fe20003800200 */
[----:B------:R-:W-:Y:S02]  /*4b40*/  F2FP.SATFINITE.E4M3.F32.PACK_AB_MERGE_C R26, RZ, R26, RZ ;  /* 0x0000001aff1a723e */ /* 0x000fe400048070ff */
[----:B------:R-:W-:-:S02]  /*4b50*/  F2FP.SATFINITE.E4M3.F32.PACK_AB_MERGE_C R27, RZ, R27, RZ ;  /* 0x0000001bff1b723e */ /* 0x000fc400048070ff */
[----:B------:R-:W-:Y:S01]  /*4b60*/  @!P0 LEA.HI.X R17, R35, UR9, R54, 0x1, P1 ;  /* 0x0000000923118c11 */ /* 0x000fe200088f0c36 */
[----:B------:R-:W-:Y:S01]  /*4b70*/  FMUL R54, R49, UR26 ;  /* 0x0000001a31367c20 */ /* 0x000fe20008400000 */
[----:B------:R-:W-:Y:S02]  /*4b80*/  @!P0 PRMT R35, R27, 0x7604, R26 ;  /* 0x000076041b238816 */ /* 0x000fe4000000001a */
[----:B------:R-:W-:Y:S01]  /*4b90*/  FMNMX3 R22, |R45|, R53, |R46|, !PT ;  /* 0x000000352d167276 */ /* 0x000fe2000780062e */
[----:B------:R-:W-:Y:S01]  /*4ba0*/  FMUL R46, R46, UR26 ;  /* 0x0000001a2e2e7c20 */ /* 0x000fe20008400000 */
[----:B------:R-:W-:Y:S01]  /*4bb0*/  FMUL R45, R48, UR26 ;  /* 0x0000001a302d7c20 */ /* 0x000fe20008400000 */
[----:B------:R0:W-:Y:S01]  /*4bc0*/  @!P0 STG.E.U16 desc[UR22][R16.64], R35 ;  /* 0x0000002310008986 */ /* 0x0001e2000c101516 */
[----:B------:R-:W-:Y:S02]  /*4bd0*/  FMNMX R22, |R47|, R22, !PT ;  /* 0x000000162f167209 */ /* 0x000fe40007800200 */
[----:B------:R-:W-:-:S02]  /*4be0*/  F2FP.SATFINITE.E4M3.F32.PACK_AB_MERGE_C R54, RZ, R54, RZ ;  /* 0x00000036ff36723e */ /* 0x000fc400048070ff */
[----:B------:R-:W-:Y:S02]  /*4bf0*/  FMNMX3 R22, |R48|, R22, |R49|, !PT ;  /* 0x0000001630167276 */ /* 0x000fe40007800631 */
[----:B------:R-:W-:Y:S02]  /*4c00*/  F2FP.SATFINITE.E4M3.F32.PACK_AB_MERGE_C R48, RZ, R46, RZ ;  /* 0x0000002eff30723e */ /* 0x000fe400048070ff */
[----:B------:R-:W-:Y:S02]  /*4c10*/  F2FP.SATFINITE.E4M3.F32.PACK_AB_MERGE_C R45, RZ, R45, RZ ;  /* 0x0000002dff2d723e */ /* 0x000fe400048070ff */
[----:B------:R-:W-:Y:S01]  /*4c20*/  F2FP.SATFINITE.E4M3.F32.PACK_AB_MERGE_C R33, RZ, R33, RZ ;  /* 0x00000021ff21723e */ /* 0x000fe200048070ff */
[----:B0-----:R-:W-:Y:S06]  /*4c30*/  @P0 BRA `(.L_x_25261) ;  /* 0x0000000000280947 */ /* 0x001fec0003800000 */
[----:B------:R-:W-:Y:S01]  /*4c40*/  MOV R17, UR29 ;  /* 0x0000001d00117c02 */ /* 0x000fe20008000f00 */
[----:B------:R-:W-:Y:S01]  /*4c50*/  IMAD.MOV.U32 R47, RZ, RZ, R15 ;  /* 0x000000ffff2f7224 */ /* 0x000fe200078e000f */
[----:B------:R-:W-:Y:S01]  /*4c60*/  MOV R46, R14 ;  /* 0x0000000e002e7202 */ /* 0x000fe20000000f00 */
[----:B------:R-:W-:Y:S01]  /*4c70*/  UIMAD UR5, UR30, 0x5, URZ ;  /* 0x000000051e0578a4 */ /* 0x000fe2000f8e02ff */
[----:B------:R-:W-:-:S03]  /*4c80*/  PRMT R35, R33, 0x7604, R48 ;  /* 0x0000760421237816 */ /* 0x000fc60000000030 */
[----:B------:R-:W-:-:S05]  /*4c90*/  IMAD.WIDE.U32 R46, R17, 0x5, R46 ;  /* 0x00000005112e7825 */ /* 0x000fca00078e002e */
[----:B------:R-:W-:Y:S02]  /*4ca0*/  IADD3 R17, PT, PT, R47, UR5, RZ ;  /* 0x000000052f117c10 */ /* 0x000fe4000fffe0ff */
[----:B------:R-:W-:-:S04]  /*4cb0*/  LEA R16, P1, R46, UR8, 0x1 ;  /* 0x000000082e107c11 */ /* 0x000fc8000f8208ff */
[----:B------:R-:W-:-:S05]  /*4cc0*/  LEA.HI.X R17, R46, UR9, R17, 0x1, P1 ;  /* 0x000000092e117c11 */ /* 0x000fca00088f0c11 */
[----:B------:R0:W-:Y:S04]  /*4cd0*/  STG.E.U16 desc[UR22][R16.64], R35 ;  /* 0x0000002310007986 */ /* 0x0001e8000c101516 */
.L_x_25261:
[----:B------:R-:W-:Y:S05]  /*4ce0*/  BSYNC.RECONVERGENT B0 ;  /* 0x0000000000007941 */ /* 0x000fea0003800200 */
.L_x_25260:
[----:B------:R-:W-:Y:S04]  /*4cf0*/  BSSY.RECONVERGENT B0, `(.L_x_25262) ;  /* 0x000000c000007945 */ /* 0x000fe80003800200 */
[----:B------:R-:W-:Y:S05]  /*4d00*/  @P0 BRA `(.L_x_25263) ;  /* 0x0000000000280947 */ /* 0x000fea0003800000 */
[----:B0-----:R-:W-:Y:S01]  /*4d10*/  MOV R17, UR29 ;  /* 0x0000001d00117c02 */ /* 0x001fe20008000f00 */
[----:B------:R-:W-:Y:S01]  /*4d20*/  IMAD.MOV.U32 R46, RZ, RZ, R14 ;  /* 0x000000ffff2e7224 */ /* 0x000fe200078e000e */
[----:B------:R-:W-:Y:S01]  /*4d30*/  MOV R47, R15 ;  /* 0x0000000f002f7202 */ /* 0x000fe20000000f00 */
[----:B------:R-:W-:Y:S01]  /*4d40*/  UIMAD UR5, UR30, 0x6, URZ ;  /* 0x000000061e0578a4 */ /* 0x000fe2000f8e02ff */
[----:B------:R-:W-:Y:S01]  /*4d50*/  PRMT R35, R54, 0x7604, R45 ;  /* 0x0000760436237816 */ /* 0x000fe2000000002d */
[----:B------:R-:W-:-:S05]  /*4d60*/  IMAD.WIDE.U32 R46, R17, 0x6, R46 ;  /* 0x00000006112e7825 */ /* 0x000fca00078e002e */
[----:B------:R-:W-:Y:S02]  /*4d70*/  IADD3 R17, PT, PT, R47, UR5, RZ ;  /* 0x000000052f117c10 */ /* 0x000fe4000fffe0ff */
[----:B------:R-:W-:-:S04]  /*4d80*/  LEA R16, P1, R46, UR8, 0x1 ;  /* 0x000000082e107c11 */ /* 0x000fc8000f8208ff */
[----:B------:R-:W-:-:S05]  /*4d90*/  LEA.HI.X R17, R46, UR9, R17, 0x1, P1 ;  /* 0x000000092e117c11 */ /* 0x000fca00088f0c11 */
[----:B------:R1:W-:Y:S04]  /*4da0*/  STG.E.U16 desc[UR22][R16.64], R35 ;  /* 0x0000002310007986 */ /* 0x0003e8000c101516 */
.L_x_25263:
[----:B------:R-:W-:Y:S05]  /*4db0*/  BSYNC.RECONVERGENT B0 ;  /* 0x0000000000007941 */ /* 0x000fea0003800200 */
.L_x_25262:
[----:B01---5:R-:W-:Y:S01]  /*4dc0*/  FMUL R17, R36, 0.035677410662174224854 ;  /* 0x3d12227a24117820 */ /* 0x023fe20000400000 */
[C---:B------:R-:W-:Y:S01]  /*4dd0*/  FMNMX3 R16, |R50|.reuse, R22, |R51|, !PT ;  /* 0x0000001632107276 */ /* 0x040fe20007800633 */
[----:B------:R-:W-:Y:S01]  /*4de0*/  FMUL R35, R51, UR26 ;  /* 0x0000001a33237c20 */ /* 0x000fe20008400000 */
[----:B------:R-:W-:Y:S01]  /*4df0*/  FMUL R22, R50, UR26 ;  /* 0x0000001a32167c20 */ /* 0x000fe20008400000 */
[-C--:B------:R-:W-:Y:S01]  /*4e00*/  FFMA R17, R17, R36.reuse, 0.79788458347320556641 ;  /* 0x3f4c422a11117423 */ /* 0x080fe20000000024 */
[----:B------:R-:W-:Y:S02]  /*4e10*/  BSSY.RECONVERGENT B0, `(.L_x_25264) ;  /* 0x000000f000007945 */ /* 0x000fe40003800200 */
[----:B------:R-:W-:Y:S01]  /*4e20*/  F2FP.SATFINITE.E4M3.F32.PACK_AB_MERGE_C R35, RZ, R35, RZ ;  /* 0x00000023ff23723e */ /* 0x000fe200048070ff */
[----:B------:R-:W-:Y:S01]  /*4e30*/  FMUL R17, R17, R36 ;  /* 0x0000002411117220 */ /* 0x000fe20000400000 */
[----:B------:R-:W-:Y:S01]  /*4e40*/  F2FP.SATFINITE.E4M3.F32.PACK_AB_MERGE_C R22, RZ, R22, RZ ;  /* 0x00000016ff16723e */ /* 0x000fe200048070ff */
[----:B------:R-:W-:Y:S06]  /*4e50*/  @P0 BRA `(.L_x_25265) ;  /* 0x0000000000280947 */ /* 0x000fec0003800000 */
[----:B------:R-:W-:Y:S01]  /*4e60*/  MOV R46, R14 ;  /* 0x0000000e002e7202 */ /* 0x000fe20000000f00 */
[----:B------:R-:W-:Y:S01]  /*4e70*/  IMAD.U32 R49, RZ, RZ, UR29 ;  /* 0x0000001dff317e24 */ /* 0x000fe2000f8e00ff */
[----:B------:R-:W-:Y:S01]  /*4e80*/  MOV R47, R15 ;  /* 0x0000000f002f7202 */ /* 0x000fe20000000f00 */
[----:B------:R-:W-:Y:S02]  /*4e90*/  UIMAD UR5, UR30, 0x7, URZ ;  /* 0x000000071e0578a4 */ /* 0x000fe4000f8e02ff */
[----:B------:R-:W-:-:S04]  /*4ea0*/  IMAD.WIDE.U32 R46, R49, 0x7, R46 ;  /* 0x00000007312e7825 */ /* 0x000fc800078e002e */
[----:B------:R-:W-:Y:S01]  /*4eb0*/  VIADD R15, R47, UR5 ;  /* 0x000000052f0f7c36 */ /* 0x000fe20008000000 */
[C---:B------:R-:W-:Y:S02]  /*4ec0*/  LEA R14, P0, R46.reuse, UR8, 0x1 ;  /* 0x000000082e0e7c11 */ /* 0x040fe4000f8008ff */
[----:B------:R-:W-:Y:S02]  /*4ed0*/  PRMT R47, R35, 0x7604, R22 ;  /* 0x00007604232f7816 */ /* 0x000fe40000000016 */
[----:B------:R-:W-:-:S05]  /*4ee0*/  LEA.HI.X R15, R46, UR9, R15, 0x1, P0 ;  /* 0x000000092e0f7c11 */ /* 0x000fca00080f0c0f */
[----:B------:R0:W-:Y:S04]  /*4ef0*/  STG.E.U16 desc[UR22][R14.64], R47 ;  /* 0x0000002f0e007986 */ /* 0x0001e8000c101516 */
.L_x_25265:
[----:B------:R-:W-:Y:S05]  /*4f00*/  BSYNC.RECONVERGENT B0 ;  /* 0x0000000000007941 */ /* 0x000fea0003800200 */
.L_x_25264:
[----:B0-----:R-:W-:Y:S01]  /*4f10*/  FMUL R14, |R17|, 2.8853900432586669922 ;  /* 0x4038aa3b110e7820 */ /* 0x001fe20000400200 */
[----:B------:R-:W-:Y:S01]  /*4f20*/  LOP3.LUT R18, R27, 0xff, RZ, 0xc0, !PT ;  /* 0x000000ff1b127812 */ /* 0x000fe200078ec0ff */
[----:B------:R-:W-:Y:S01]  /*4f30*/  HFMA2 R46, -RZ, RZ, 1.875, 0 ;  /* 0x3f800000ff2e7431 */ /* 0x000fe200000001ff */
[----:B------:R-:W-:Y:S01]  /*4f40*/  PRMT R33, R33, 0x7104, RZ ;  /* 0x0000710421217816 */ /* 0x000fe200000000ff */
[----:B------:R-:W-:Y:S01]  /*4f50*/  USHF.L.U32 UR10, UR29, 0x3, URZ ;  /* 0x000000031d0a7899 */ /* 0x000fe200080006ff */
[----:B------:R-:W-:Y:S01]  /*4f60*/  SHF.L.U32 R54, R54, 0x10, RZ ;  /* 0x0000001036367819 */ /* 0x000fe200000006ff */
[----:B------:R-:W0:Y:S01]  /*4f70*/  MUFU.EX2 R14, R14 ;  /* 0x0000000e000e7308 */ /* 0x000e220000000800 */
[----:B------:R-:W-:Y:S01]  /*4f80*/  LOP3.LUT R27, R18, 0xff00, R33, 0xf8, !PT ;  /* 0x0000ff00121b7812 */ /* 0x000fe200078ef821 */
[----:B------:R-:W-:Y:S01]  /*4f90*/  FMUL R18, R37, 0.035677410662174224854 ;  /* 0x3d12227a25127820 */ /* 0x000fe20000400000 */
[----:B------:R-:W-:Y:S02]  /*4fa0*/  LOP3.LUT R35, R35, 0xffff, RZ, 0xc0, !PT ;  /* 0x0000ffff23237812 */ /* 0x000fe400078ec0ff */
[----:B------:R-:W-:-:S02]  /*4fb0*/  LOP3.LUT R54, R54, 0xff0000, RZ, 0xc0, !PT ;  /* 0x00ff000036367812 */ /* 0x000fc400078ec0ff */
[----:B------:R-:W-:Y:S02]  /*4fc0*/  SHF.L.U32 R35, R35, 0x18, RZ ;  /* 0x0000001823237819 */ /* 0x000fe400000006ff */
[----:B------:R-:W-:Y:S02]  /*4fd0*/  FSETP.GE.AND P1, PT, |R17|, 0.60000002384185791016, PT ;  /* 0x3f19999a1100780b */ /* 0x000fe40003f26200 */
[----:B------:R-:W-:Y:S01]  /*4fe0*/  LOP3.LUT R27, R35, R27, R54, 0xfe, !PT ;  /* 0x0000001b231b7212 */ /* 0x000fe200078efe36 */
[C---:B------:R-:W-:Y:S01]  /*4ff0*/  FMUL R35, R17.reuse, R17 ;  /* 0x0000001111237220 */ /* 0x040fe20000400000 */
[----:B------:R-:W-:Y:S02]  /*5000*/  FSETP.GE.AND P0, PT, |R17|, 9.010913848876953125, PT ;  /* 0x41102cb41100780b */ /* 0x000fe40003f06200 */
[----:B------:R-:W-:Y:S01]  /*5010*/  IADD3 R3, PT, PT, R3, 0x3, RZ ;  /* 0x0000000303037810 */ /* 0x000fe20007ffe0ff */
[----:B0-----:R-:W-:Y:S01]  /*5020*/  FADD R33, R14, 1 ;  /* 0x3f8000000e217421 */ /* 0x001fe20000000000 */
[----:B------:R-:W-:Y:S01]  /*5030*/  FFMA R14, R18, R37, 0.79788458347320556641 ;  /* 0x3f4c422a120e7423 */ /* 0x000fe20000000025 */
[----:B------:R-:W-:Y:S01]  /*5040*/  IMAD.MOV.U32 R18, RZ, RZ, 0x3c80f082 ;  /* 0x3c80f082ff127424 */ /* 0x000fe200078e00ff */
[----:B------:R-:W-:-:S02]  /*5050*/  LOP3.LUT R55, R26, 0xff, RZ, 0xc0, !PT ;  /* 0x000000ff1a377812 */ /* 0x000fc400078ec0ff */
[----:B------:R-:W-:Y:S01]  /*5060*/  FMUL R15, R14, R37 ;  /* 0x000000250e0f7220 */ /* 0x000fe20000400000 */
[----:B------:R-:W0:Y:S01]  /*5070*/  MUFU.RCP R33, R33 ;  /* 0x0000002100217308 */ /* 0x000e220000001000 */
[----:B------:R-:W-:Y:S01]  /*5080*/  FFMA R14, R35, R18, -0.052303962409496307373 ;  /* 0xbd563cae230e7423 */ /* 0x000fe20000000012 */
[----:B------:R-:W-:Y:S01]  /*5090*/  SHF.L.U32 R32, R32, 0x10, RZ ;  /* 0x0000001020207819 */ /* 0x000fe200000006ff */
[----:B------:R-:W-:Y:S01]  /*50a0*/  FMUL R47, |R15|, 2.8853900432586669922 ;  /* 0x4038aa3b0f2f7820 */ /* 0x000fe20000400200 */
[----:B------:R-:W-:Y:S01]  /*50b0*/  SHF.L.U32 R6, R6, 0x10, RZ ;  /* 0x0000001006067819 */ /* 0x000fe200000006ff */
[C---:B------:R-:W-:Y:S01]  /*50c0*/  FFMA R14, R35.reuse, R14, 0.1331529766321182251 ;  /* 0x3e085941230e7423 */ /* 0x040fe2000000000e */
[----:B------:R-:W-:Y:S02]  /*50d0*/  LOP3.LUT R8, R8, 0xffff, RZ, 0xc0, !PT ;  /* 0x0000ffff08087812 */ /* 0x000fe400078ec0ff */
[----:B------:R-:W-:Y:S01]  /*50e0*/  LOP3.LUT R6, R6, 0xff0000, RZ, 0xc0, !PT ;  /* 0x00ff000006067812 */ /* 0x000fe200078ec0ff */
[----:B------:R-:W1:Y:S01]  /*50f0*/  MUFU.EX2 R47, R47 ;  /* 0x0000002f002f7308 */ /* 0x000e620000000800 */
[----:B------:R-:W-:Y:S01]  /*5100*/  FFMA R14, R35, R14, -0.33332768082618713379 ;  /* 0xbeaaa9ed230e7423 */ /* 0x000fe2000000000e */
[----:B------:R-:W-:-:S02]  /*5110*/  LOP3.LUT R30, R30, 0xffff, RZ, 0xc0, !PT ;  /* 0x0000ffff1e1e7812 */ /* 0x000fc400078ec0ff */
[----:B------:R-:W-:Y:S01]  /*5120*/  LOP3.LUT R22, R22, 0xffff, RZ, 0xc0, !PT ;  /* 0x0000ffff16167812 */ /* 0x000fe200078ec0ff */
[----:B------:R-:W-:Y:S01]  /*5130*/  FFMA R14, R35, R14, RZ ;  /* 0x0000000e230e7223 */ /* 0x000fe200000000ff */
[----:B------:R-:W-:Y:S01]  /*5140*/  LOP3.LUT R4, R4, 0xffff, RZ, 0xc0, !PT ;  /* 0x0000ffff04047812 */ /* 0x000fe200078ec0ff */
[----:B0-----:R-:W-:Y:S01]  /*5150*/  FFMA R33, R33, -2, R46 ;  /* 0xc000000021217823 */ /* 0x001fe2000000002e */
[----:B------:R-:W-:Y:S02]  /*5160*/  SHF.L.U32 R22, R22, 0x18, RZ ;  /* 0x0000001816167819 */ /* 0x000fe400000006ff */
[----:B------:R-:W-:Y:S02]  /*5170*/  LOP3.LUT R5, R5, 0xffff, RZ, 0xc0, !PT ;  /* 0x0000ffff05057812 */ /* 0x000fe400078ec0ff */
[----:B------:R-:W-:Y:S02]  /*5180*/  FSEL R50, R33, 1, !P0 ;  /* 0x3f80000021327808 */ /* 0x000fe40004000000 */
[----:B------:R-:W-:Y:S01]  /*5190*/  FSETP.GE.AND P0, PT, |R15|, 9.010913848876953125, PT ;  /* 0x41102cb40f00780b */ /* 0x000fe20003f06200 */
[----:B-1----:R-:W-:Y:S01]  /*51a0*/  FADD R33, R47, 1 ;  /* 0x3f8000002f217421 */ /* 0x002fe20000000000 */
[--C-:B------:R-:W-:Y:S01]  /*51b0*/  LOP3.LUT R35, R50, 0x80000000, R17.reuse, 0xb8, !PT ;  /* 0x8000000032237812 */ /* 0x100fe200078eb811 */
[----:B------:R-:W-:Y:S01]  /*51c0*/  @!P1 FFMA R35, R17, R14, R17 ;  /* 0x0000000e11239223 */ /* 0x000fe20000000011 */
[C---:B------:R-:W-:Y:S01]  /*51d0*/  FMUL R17, R15.reuse, R15 ;  /* 0x0000000f0f117220 */ /* 0x040fe20000400000 */
[----:B------:R-:W-:-:S02]  /*51e0*/  FSETP.GE.AND P1, PT, |R15|, 0.60000002384185791016, PT ;  /* 0x3f19999a0f00780b */ /* 0x000fc40003f26200 */
[----:B------:R-:W0:Y:S01]  /*51f0*/  MUFU.RCP R33, R33 ;  /* 0x0000002100217308 */ /* 0x000e220000001000 */
[----:B------:R-:W-:Y:S01]  /*5200*/  FFMA R14, R17, R18, -0.052303962409496307373 ;  /* 0xbd563cae110e7423 */ /* 0x000fe20000000012 */
[----:B------:R-:W-:-:S03]  /*5210*/  SHF.L.U32 R5, R5, 0x18, RZ ;  /* 0x0000001805057819 */ /* 0x000fc600000006ff */
[----:B------:R-:W-:-:S04]  /*5220*/  FFMA R14, R17, R14, 0.1331529766321182251 ;  /* 0x3e085941110e7423 */ /* 0x000fc8000000000e */
[----:B------:R-:W-:-:S04]  /*5230*/  FFMA R14, R17, R14, -0.33332768082618713379 ;  /* 0xbeaaa9ed110e7423 */ /* 0x000fc8000000000e */
[----:B------:R-:W-:Y:S01]  /*5240*/  FFMA R50, R17, R14, RZ ;  /* 0x0000000e11327223 */ /* 0x000fe200000000ff */
[----:B------:R-:W-:Y:S01]  /*5250*/  FMUL R17, R38, 0.035677410662174224854 ;  /* 0x3d12227a26117820 */ /* 0x000fe20000400000 */
[----:B0-----:R-:W-:-:S03]  /*5260*/  FFMA R14, R33, -2, R46 ;  /* 0xc0000000210e7823 */ /* 0x001fc6000000002e */
[----:B------:R-:W-:-:S04]  /*5270*/  FFMA R17, R17, R38, 0.79788458347320556641 ;  /* 0x3f4c422a11117423 */ /* 0x000fc80000000026 */
[----:B------:R-:W-:Y:S01]  /*5280*/  FMUL R17, R17, R38 ;  /* 0x0000002611117220 */ /* 0x000fe20000400000 */
[----:B------:R-:W-:-:S03]  /*5290*/  FSEL R14, R14, 1, !P0 ;  /* 0x3f8000000e0e7808 */ /* 0x000fc60004000000 */
[----:B------:R-:W-:Y:S01]  /*52a0*/  FMUL R47, |R17|, 2.8853900432586669922 ;  /* 0x4038aa3b112f7820 */ /* 0x000fe20000400200 */
[--C-:B------:R-:W-:Y:S01]  /*52b0*/  LOP3.LUT R33, R14, 0x80000000, R15.reuse, 0xb8, !PT ;  /* 0x800000000e217812 */ /* 0x100fe200078eb80f */
[----:B------:R-:W-:Y:S01]  /*52c0*/  @!P1 FFMA R33, R15, R50, R15 ;  /* 0x000000320f219223 */ /* 0x000fe2000000000f */
[----:B------:R-:W-:Y:S01]  /*52d0*/  FMUL R50, R39, 0.035677410662174224854 ;  /* 0x3d12227a27327820 */ /* 0x000fe20000400000 */
[C---:B------:R-:W-:Y:S01]  /*52e0*/  FMUL R49, R17.reuse, R17 ;  /* 0x0000001111317220 */ /* 0x040fe20000400000 */
[----:B------:R-:W-:Y:S01]  /*52f0*/  FSETP.GE.AND P1, PT, |R17|, 0.60000002384185791016, PT ;  /* 0x3f19999a1100780b */ /* 0x000fe20003f26200 */
[----:B------:R-:W0:Y:S01]  /*5300*/  MUFU.EX2 R47, R47 ;  /* 0x0000002f002f7308 */ /* 0x000e220000000800 */
[-C--:B------:R-:W-:Y:S01]  /*5310*/  FFMA R54, R50, R39.reuse, 0.79788458347320556641 ;  /* 0x3f4c422a32367423 */ /* 0x080fe20000000027 */
[----:B------:R-:W-:Y:S01]  /*5320*/  FFMA R14, R49, R18, -0.052303962409496307373 ;  /* 0xbd563cae310e7423 */ /* 0x000fe20000000012 */
[----:B------:R-:W-:Y:S02]  /*5330*/  FSETP.GE.AND P0, PT, |R17|, 9.010913848876953125, PT ;  /* 0x41102cb41100780b */ /* 0x000fe40003f06200 */
[----:B------:R-:W-:Y:S01]  /*5340*/  FMUL R15, R54, R39 ;  /* 0x00000027360f7220 */ /* 0x000fe20000400000 */
[----:B------:R-:W-:-:S03]  /*5350*/  FFMA R14, R49, R14, 0.1331529766321182251 ;  /* 0x3e085941310e7423 */ /* 0x000fc6000000000e */
[----:B------:R-:W-:Y:S01]  /*5360*/  FMUL R51, |R15|, 2.8853900432586669922 ;  /* 0x4038aa3b0f337820 */ /* 0x000fe20000400200 */
[----:B------:R-:W-:-:S04]  /*5370*/  FFMA R14, R49, R14, -0.33332768082618713379 ;  /* 0xbeaaa9ed310e7423 */ /* 0x000fc8000000000e */
[----:B------:R-:W-:Y:S01]  /*5380*/  FFMA R54, R49, R14, RZ ;  /* 0x0000000e31367223 */ /* 0x000fe200000000ff */
[----:B------:R-:W1:Y:S01]  /*5390*/  MUFU.EX2 R51, R51 ;  /* 0x0000003300337308 */ /* 0x000e620000000800 */
[----:B0-----:R-:W-:-:S07]  /*53a0*/  FADD R50, R47, 1 ;  /* 0x3f8000002f327421 */ /* 0x001fce0000000000 */
[----:B------:R-:W0:Y:S01]  /*53b0*/  MUFU.RCP R47, R50 ;  /* 0x00000032002f7308 */ /* 0x000e220000001000 */
[----:B-1----:R-:W-:-:S07]  /*53c0*/  FADD R53, R51, 1 ;  /* 0x3f80000033357421 */ /* 0x002fce0000000000 */
[----:B------:R-:W1:Y:S01]  /*53d0*/  MUFU.RCP R53, R53 ;  /* 0x0000003500357308 */ /* 0x000e620000001000 */
[----:B0-----:R-:W-:-:S05]  /*53e0*/  FFMA R47, R47, -2, R46 ;  /* 0xc00000002f2f7823 */ /* 0x001fca000000002e */
[----:B------:R-:W-:Y:S01]  /*53f0*/  FSEL R14, R47, 1, !P0 ;  /* 0x3f8000002f0e7808 */ /* 0x000fe20004000000 */
[C---:B------:R-:W-:Y:S01]  /*5400*/  FMUL R47, R15.reuse, R15 ;  /* 0x0000000f0f2f7220 */ /* 0x040fe20000400000 */
[----:B------:R-:W-:Y:S02]  /*5410*/  FSETP.GE.AND P0, PT, |R15|, 9.010913848876953125, PT ;  /* 0x41102cb40f00780b */ /* 0x000fe40003f06200 */
[--C-:B------:R-:W-:Y:S01]  /*5420*/  LOP3.LUT R49, R14, 0x80000000, R17.reuse, 0xb8, !PT ;  /* 0x800000000e317812 */ /* 0x100fe200078eb811 */
[----:B------:R-:W-:Y:S01]  /*5430*/  FFMA R14, R47, R18, -0.052303962409496307373 ;  /* 0xbd563cae2f0e7423 */ /* 0x000fe20000000012 */
[----:B------:R-:W-:Y:S01]  /*5440*/  @!P1 FFMA R49, R17, R54, R17 ;  /* 0x0000003611319223 */ /* 0x000fe20000000011 */
[----:B------:R-:W-:Y:S02]  /*5450*/  FSETP.GE.AND P1, PT, |R15|, 0.60000002384185791016, PT ;  /* 0x3f19999a0f00780b */ /* 0x000fe40003f26200 */
[----:B------:R-:W-:Y:S01]  /*5460*/  FFMA R14, R47, R14, 0.1331529766321182251 ;  /* 0x3e0859412f0e7423 */ /* 0x000fe2000000000e */
[----:B-1----:R-:W-:-:S03]  /*5470*/  FFMA R17, R53, -2, R46 ;  /* 0xc000000035117823 */ /* 0x002fc6000000002e */
[----:B------:R-:W-:Y:S02]  /*5480*/  FFMA R14, R47, R14, -0.33332768082618713379 ;  /* 0xbeaaa9ed2f0e7423 */ /* 0x000fe4000000000e */
[----:B------:R-:W-:Y:S02]  /*5490*/  FSEL R50, R17, 1, !P0 ;  /* 0x3f80000011327808 */ /* 0x000fe40004000000 */
[----:B------:R-:W-:Y:S01]  /*54a0*/  FFMA R14, R47, R14, RZ ;  /* 0x0000000e2f0e7223 */ /* 0x000fe200000000ff */
[----:B------:R-:W-:Y:S02]  /*54b0*/  ISETP.GE.U32.AND P0, PT, R3, UR7, PT ;  /* 0x0000000703007c0c */ /* 0x000fe4000bf06070 */
        /* <DEDUP_REMOVED lines=17> */
[----:B------:R-:W-:-:S04]  /*55d0*/  LOP3.LUT R17, R43, 0xff, RZ, 0xc0, !PT ;  /* 0x000000ff2b117812 */ /* 0x000fc800078ec0ff */
[----:B------:R-:W-:Y:S01]  /*55e0*/  FSEL R53, R50, 1, !P1 ;  /* 0x3f80000032357808 */ /* 0x000fe20004800000 */
[----:B------:R-:W-:-:S03]  /*55f0*/  IMAD R17, R52, 0x100, R17 ;  /* 0x0000010034117824 */ /* 0x000fc600078e0211 */
        /* <DEDUP_REMOVED lines=20> */
[----:B------:R-:W-:Y:S01]  /*5740*/  FMUL R3, R28, 0.035677410662174224854 ;  /* 0x3d12227a1c037820 */ /* 0x000fe20000400000 */
[----:B------:R-:W-:-:S03]  /*5750*/  PRMT R14, R48, 0x7104, RZ ;  /* 0x00007104300e7816 */ /* 0x000fc600000000ff */
[----:B------:R-:W-:Y:S01]  /*5760*/  FFMA R3, R3, R28, 0.79788458347320556641 ;  /* 0x3f4c422a03037423 */ /* 0x000fe2000000001c */
[----:B------:R-:W-:-:S03]  /*5770*/  LOP3.LUT R14, R55, 0xff00, R14, 0xf8, !PT ;  /* 0x0000ff00370e7812 */ /* 0x000fc600078ef80e */
[----:B------:R-:W-:-:S04]  /*5780*/  FMUL R15, R3, R28 ;  /* 0x0000001c030f7220 */ /* 0x000fc80000400000 */
[C---:B------:R-:W-:Y:S01]  /*5790*/  FMUL R3, |R15|.reuse, 2.8853900432586669922 ;  /* 0x4038aa3b0f037820 */ /* 0x040fe20000400200 */
[C---:B------:R-:W-:Y:S01]  /*57a0*/  FSETP.GE.AND P1, PT, |R15|.reuse, 9.010913848876953125, PT ;  /* 0x41102cb40f00780b */ /* 0x040fe20003f26200 */
[C---:B------:R-:W-:Y:S01]  /*57b0*/  FMUL R48, R15.reuse, R15 ;  /* 0x0000000f0f307220 */ /* 0x040fe20000400000 */
[----:B------:R-:W-:-:S03]  /*57c0*/  FSETP.GE.AND P2, PT, |R15|, 0.60000002384185791016, PT ;  /* 0x3f19999a0f00780b */ /* 0x000fc60003f46200 */
[----:B------:R-:W0:Y:S01]  /*57d0*/  MUFU.EX2 R3, R3 ;  /* 0x0000000300037308 */ /* 0x000e220000000800 */
[----:B------:R-:W-:-:S04]  /*57e0*/  FFMA R55, R48, R18, -0.052303962409496307373 ;  /* 0xbd563cae30377423 */ /* 0x000fc80000000012 */
[----:B------:R-:W-:Y:S01]  /*57f0*/  FFMA R55, R48, R55, 0.1331529766321182251 ;  /* 0x3e08594130377423 */ /* 0x000fe20000000037 */
[----:B0-----:R-:W-:-:S03]  /*5800*/  FADD R43, R3, 1 ;  /* 0x3f800000032b7421 */ /* 0x001fc60000000000 */
[----:B------:R-:W-:Y:S01]  /*5810*/  FFMA R3, R48, R55, -0.33332768082618713379 ;  /* 0xbeaaa9ed30037423 */ /* 0x000fe20000000037 */
[----:B------:R-:W-:-:S03]  /*5820*/  LOP3.LUT R55, R32, 0xff0000, RZ, 0xc0, !PT ;  /* 0x00ff000020377812 */ /* 0x000fc600078ec0ff */
[----:B------:R-:W-:Y:S01]  /*5830*/  FFMA R48, R48, R3, RZ ;  /* 0x0000000330307223 */ /* 0x000fe200000000ff */
[----:B------:R-:W0:Y:S01]  /*5840*/  MUFU.RCP R43, R43 ;  /* 0x0000002b002b7308 */ /* 0x000e220000001000 */
[----:B------:R-:W-:Y:S01]  /*5850*/  LOP3.LUT R34, R55, 0xffff, R34, 0xf8, !PT ;  /* 0x0000ffff37227812 */ /* 0x000fe200078ef822 */
        /* <DEDUP_REMOVED lines=18> */
[----:B------:R-:W-:-:S04]  /*5980*/  SHF.L.U32 R48, R31, 0x10, RZ ;  /* 0x000000101f307819 */ /* 0x000fc800000006ff */
[----:B------:R-:W-:-:S04]  /*5990*/  LOP3.LUT R48, R48, 0xff0000, RZ, 0xc0, !PT ;  /* 0x00ff000030307812 */ /* 0x000fc800078ec0ff */
[----:B------:R-:W-:Y:S01]  /*59a0*/  LOP3.LUT R17, R48, 0xffff, R17, 0xf8, !PT ;  /* 0x0000ffff30117812 */ /* 0x000fe200078ef811 */
        /* <DEDUP_REMOVED lines=22> */
[----:B------:R-:W-:Y:S01]  /*5b10*/  FMUL R26, R21, 0.035677410662174224854 ;  /* 0x3d12227a151a7820 */ /* 0x000fe20000400000 */
[----:B------:R-:W-:-:S03]  /*5b20*/  IMAD.U32 R31, R45, 0x10000, RZ ;  /* 0x000100002d1f7824 */ /* 0x000fc600078e00ff */
[-C--:B------:R-:W-:Y:S02]  /*5b30*/  FFMA R26, R26, R21.reuse, 0.79788458347320556641 ;  /* 0x3f4c422a1a1a7423 */ /* 0x080fe40000000015 */
[----:B------:R-:W-:Y:S02]  /*5b40*/  LOP3.LUT R31, R14, 0xff0000, R31, 0xf8, !PT ;  /* 0x00ff00000e1f7812 */ /* 0x000fe400078ef81f */
[----:B------:R-:W-:Y:S02]  /*5b50*/  FMUL R26, R26, R21 ;  /* 0x000000151a1a7220 */ /* 0x000fe40000400000 */
[----:B------:R-:W-:Y:S02]  /*5b60*/  LOP3.LUT R31, R31, R22, RZ, 0xfc, !PT ;  /* 0x000000161f1f7212 */ /* 0x000fe400078efcff */
        /* <DEDUP_REMOVED lines=9> */
[----:B0-----:R-:W-:Y:S01]  /*5c00*/  FADD R48, R32, 1 ;  /* 0x3f80000020307421 */ /* 0x001fe20000000000 */
[----:B------:R-:W-:-:S03]  /*5c10*/  LOP3.LUT R32, R6, 0xffff, R9, 0xf8, !PT ;  /* 0x0000ffff06207812 */ /* 0x000fc600078ef809 */
        /* <DEDUP_REMOVED lines=18> */
[----:B------:R-:W-:-:S03]  /*5d40*/  SHF.L.U32 R45, R8, 0x18, RZ ;  /* 0x00000018082d7819 */ /* 0x000fc600000006ff */
[----:B------:R-:W0:Y:S01]  /*5d50*/  MUFU.RCP R55, R48 ;  /* 0x0000003000377308 */ /* 0x000e220000001000 */
[----:B------:R-:W-:Y:S01]  /*5d60*/  LOP3.LUT R45, R44, R45, RZ, 0xfc, !PT ;  /* 0x0000002d2c2d7212 */ /* 0x000fe200078efcff */
        /* <DEDUP_REMOVED lines=16> */
[----:B------:R-:W-:Y:S02]  /*5e70*/  IMAD.SHL.U32 R57, R30, 0x1000000, RZ ;  /* 0x010000001e397824 */ /* 0x000fe400078e00ff */
[----:B0-----:R-:W-:-:S03]  /*5e80*/  FADD R48, R26, 1 ;  /* 0x3f8000001a307421 */ /* 0x001fc60000000000 */
[----:B------:R-:W-:Y:S01]  /*5e90*/  LOP3.LUT R30, R34, 0xff000000, R57, 0xf8, !PT ;  /* 0xff000000221e7812 */ /* 0x000fe200078ef839 */
        /* <DEDUP_REMOVED lines=25> */
[----:B------:R-:W-:Y:S01]  /*6030*/  FMUL R34, R26, R11 ;  /* 0x0000000b1a227220 */ /* 0x000fe20000400000 */
[----:B------:R-:W-:-:S03]  /*6040*/  LOP3.LUT R26, R23, 0xffff, RZ, 0xc0, !PT ;  /* 0x0000ffff171a7812 */ /* 0x000fc600078ec0ff */
[----:B------:R-:W-:Y:S01]  /*6050*/  FMUL R44, |R34|, 2.8853900432586669922 ;  /* 0x4038aa3b222c7820 */ /* 0x000fe20000400200 */
[----:B------:R-:W-:Y:S01]  /*6060*/  SHF.L.U32 R26, R26, 0x18, RZ ;  /* 0x000000181a1a7819 */ /* 0x000fe200000006ff */
[C---:B------:R-:W-:Y:S01]  /*6070*/  FMUL R50, R34.reuse, R34 ;  /* 0x0000002222327220 */ /* 0x040fe20000400000 */
[----:B------:R-:W-:Y:S02]  /*6080*/  FSETP.GE.AND P1, PT, |R34|, 9.010913848876953125, PT ;  /* 0x41102cb42200780b */ /* 0x000fe40003f26200 */
[----:B------:R-:W-:Y:S01]  /*6090*/  LOP3.LUT R26, R17, 0xff000000, R26, 0xf8, !PT ;  /* 0xff000000111a7812 */ /* 0x000fe200078ef81a */
[----:B------:R-:W0:Y:S01]  /*60a0*/  MUFU.EX2 R44, R44 ;  /* 0x0000002c002c7308 */ /* 0x000e220000000800 */
[----:B------:R-:W-:Y:S01]  /*60b0*/  FFMA R17, R50, R18, -0.052303962409496307373 ;  /* 0xbd563cae32117423 */ /* 0x000fe20000000012 */
[----:B------:R-:W-:-:S03]  /*60c0*/  FSETP.GE.AND P2, PT, |R34|, 0.60000002384185791016, PT ;  /* 0x3f19999a2200780b */ /* 0x000fc60003f46200 */
[----:B------:R-:W-:-:S04]  /*60d0*/  FFMA R17, R50, R17, 0.1331529766321182251 ;  /* 0x3e08594132117423 */ /* 0x000fc80000000011 */
[----:B------:R-:W-:-:S04]  /*60e0*/  FFMA R17, R50, R17, -0.33332768082618713379 ;  /* 0xbeaaa9ed32117423 */ /* 0x000fc80000000011 */
[----:B------:R-:W-:Y:S01]  /*60f0*/  FFMA R55, R50, R17, RZ ;  /* 0x0000001132377223 */ /* 0x000fe200000000ff */
[----:B0-----:R-:W-:-:S04]  /*6100*/  FADD R48, R44, 1 ;  /* 0x3f8000002c307421 */ /* 0x001fc80000000000 */
[----:B------:R0:W1:Y:S02]  /*6110*/  MUFU.RCP R23, R48 ;  /* 0x0000003000177308 */ /* 0x0000640000001000 */
[----:B0-----:R-:W-:Y:S01]  /*6120*/  LOP3.LUT R48, R0, 0xe0, RZ, 0xc0, !PT ;  /* 0x000000e000307812 */ /* 0x001fe200078ec0ff */
[----:B-1----:R-:W-:-:S05]  /*6130*/  FFMA R23, R23, -2, R46 ;  /* 0xc000000017177823 */ /* 0x002fca000000002e */
        /* <DEDUP_REMOVED lines=33> */
[----:B------:R-:W-:Y:S01]  /*6350*/  LOP3.LUT R18, R32, 0xff000000, R5, 0xf8, !PT ;  /* 0xff00000020127812 */ /* 0x000fe200078ef805 */
[----:B0-----:R-:W-:-:S04]  /*6360*/  FADD R44, R23, 1 ;  /* 0x3f800000172c7421 */ /* 0x001fc80000000000 */
[----:B------:R-:W0:Y:S02]  /*6370*/  MUFU.RCP R55, R44 ;  /* 0x0000002c00377308 */ /* 0x000e240000001000 */
[----:B0-----:R-:W-:-:S05]  /*6380*/  FFMA R55, R55, -2, R46 ;  /* 0xc000000037377823 */ /* 0x001fca000000002e */
[----:B------:R-:W-:-:S04]  /*6390*/  FSEL R55, R55, 1, !P1 ;  /* 0x3f80000037377808 */ /* 0x000fc80004800000 */
[--C-:B------:R-:W-:Y:S01]  /*63a0*/  LOP3.LUT R23, R55, 0x80000000, R34.reuse, 0xb8, !PT ;  /* 0x8000000037177812 */ /* 0x100fe200078eb822 */
[----:B------:R-:W-:Y:S01]  /*63b0*/  IMAD.SHL.U32 R55, R4, 0x1000000, RZ ;  /* 0x0100000004377824 */ /* 0x000fe200078e00ff */
[----:B------:R-:W-:Y:S01]  /*63c0*/  MOV R4, 0x3f000000 ;  /* 0x3f00000000047802 */ /* 0x000fe20000000f00 */
[----:B------:R-:W-:-:S03]  /*63d0*/  @!P2 FFMA R23, R34, R57, R34 ;  /* 0x000000392217a223 */ /* 0x000fc60000000022 */
[----:B------:R-:W-:Y:S01]  /*63e0*/  LOP3.LUT R44, R42, 0xff000000, R55, 0xf8, !PT ;  /* 0xff0000002a2c7812 */ /* 0x000fe200078ef837 */
[-C--:B------:R-:W-:Y:S01]  /*63f0*/  FFMA R5, R49, R4.reuse, 0.5 ;  /* 0x3f00000031057423 */ /* 0x080fe20000000004 */
[C---:B------:R-:W-:Y:S02]  /*6400*/  IMAD R55, R48.reuse, UR30, RZ ;  /* 0x0000001e30377c24 */ /* 0x040fe4000f8e02ff */
[----:B------:R-:W-:Y:S01]  /*6410*/  FFMA R32, R47, R4, 0.5 ;  /* 0x3f0000002f207423 */ /* 0x000fe20000000004 */
[----:B------:R-:W-:-:S04]  /*6420*/  IMAD.WIDE.U32 R48, R48, UR29, RZ ;  /* 0x0000001d30307c25 */ /* 0x000fc8000f8e00ff */
[----:B------:R-:W-:Y:S01]  /*6430*/  FMUL R38, R5, R38 ;  /* 0x0000002605267220 */ /* 0x000fe20000400000 */
[----:B------:R-:W-:Y:S01]  /*6440*/  IADD3 R5, PT, PT, R2, 0x1d, RZ ;  /* 0x0000001d02057810 */ /* 0x000fe20007ffe0ff */
[----:B------:R-:W-:Y:S01]  /*6450*/  FMUL R39, R32, R39 ;  /* 0x0000002720277220 */ /* 0x000fe20000400000 */
[----:B------:R-:W-:Y:S01]  /*6460*/  IMAD.IADD R55, R49, 0x1, R55 ;  /* 0x0000000131377824 */ /* 0x000fe200078e0237 */
[----:B------:R-:W-:Y:S01]  /*6470*/  IADD3 R42, P1, PT, R48, UR10, RZ ;  /* 0x0000000a302a7c10 */ /* 0x000fe2000ff3e0ff */
[-C--:B------:R-:W-:Y:S01]  /*6480*/  FFMA R35, R35, R4.reuse, 0.5 ;  /* 0x3f00000023237423 */ /* 0x080fe20000000004 */
[----:B------:R-:W-:Y:S01]  /*6490*/  LOP3.LUT R5, R5, 0x1f, RZ, 0xc0, !PT ;  /* 0x0000001f05057812 */ /* 0x000fe200078ec0ff */
[----:B------:R-:W-:Y:S01]  /*64a0*/  FFMA R48, R33, R4, 0.5 ;  /* 0x3f00000021307423 */ /* 0x000fe20000000004 */
[----:B------:R-:W-:Y:S01]  /*64b0*/  IADD3.X R47, PT, PT, R55, UR11, RZ, P1, !PT ;  /* 0x0000000b372f7c10 */ /* 0x000fe20008ffe4ff */
[----:B------:R-:W-:Y:S01]  /*64c0*/  FMUL R49, R35, R36 ;  /* 0x0000002423317220 */ /* 0x000fe20000400000 */
[----:B------:R-:W-:Y:S01]  /*64d0*/  ISETP.LT.U32.AND P0, PT, R5, UR14, !P0 ;  /* 0x0000000e05007c0c */ /* 0x000fe2000c701070 */
[----:B------:R-:W-:Y:S01]  /*64e0*/  IMAD.U32 R35, RZ, RZ, UR29 ;  /* 0x0000001dff237e24 */ /* 0x000fe2000f8e00ff */
[----:B------:R-:W-:Y:S01]  /*64f0*/  IADD3 R46, P1, PT, R42, UR10, RZ ;  /* 0x0000000a2a2e7c10 */ /* 0x000fe2000ff3e0ff */
[-C--:B------:R-:W-:Y:S01]  /*6500*/  FFMA R53, R53, R4.reuse, 0.5 ;  /* 0x3f00000035357423 */ /* 0x080fe20000000004 */
[----:B------:R-:W-:Y:S01]  /*6510*/  FFMA R43, R43, R4, 0.5 ;  /* 0x3f0000002b2b7423 */ /* 0x000fe20000000004 */
[----:B------:R-:W-:Y:S01]  /*6520*/  FMUL R48, R48, R37 ;  /* 0x0000002530307220 */ /* 0x000fe20000400000 */
[----:B------:R-:W-:Y:S01]  /*6530*/  IADD3.X R47, PT, PT, R47, UR11, RZ, P1, !PT ;  /* 0x0000000b2f2f7c10 */ /* 0x000fe20008ffe4ff */
[----:B------:R-:W-:Y:S01]  /*6540*/  FMUL R50, R53, R40 ;  /* 0x0000002835327220 */ /* 0x000fe20000400000 */
[----:B------:R-:W-:-:S04]  /*6550*/  IADD3 R32, P1, PT, R5, R46, RZ ;  /* 0x0000002e05207210 */ /* 0x000fc80007f3e0ff */
[----:B------:R-:W-:Y:S01]  /*6560*/  IADD3.X R33, PT, PT, RZ, R47, RZ, P1, !PT ;  /* 0x0000002fff217210 */ /* 0x000fe20000ffe4ff */
[----:B------:R-:W-:Y:S02]  /*6570*/  VOTEU.ANY UP0, P0 ;  /* 0x0000000000ff7886 */ /* 0x000fe40000000100 */
[----:B------:R-:W-:-:S03]  /*6580*/  @P0 IMAD.WIDE.U32 R34, R35, 0x9, R32 ;  /* 0x0000000923220825 */ /* 0x000fc600078e0020 */
[----:B------:R-:W-:Y:S01]  /*6590*/  @UP0 UIMAD UR5, UR30, 0x9, URZ ;  /* 0x000000091e0508a4 */ /* 0x000fe2000f8e02ff */
[----:B------:R-:W-:-:S05]  /*65a0*/  @P0 LEA R52, P1, R34, UR15, 0x3 ;  /* 0x0000000f22340c11 */ /* 0x000fca000f8218ff */
[----:B------:R-:W-:Y:S01]  /*65b0*/  @P0 IADD3 R35, PT, PT, R35, UR5, RZ ;  /* 0x0000000523230c10 */ /* 0x000fe2000fffe0ff */
[----:B------:R-:W-:-:S03]  /*65c0*/  FFMA R36, R51, R4, 0.5 ;  /* 0x3f00000033247423 */ /* 0x000fc60000000004 */
[----:B------:R-:W-:Y:S02]  /*65d0*/  @P0 LEA.HI.X R53, R34, UR16, R35, 0x3, P1 ;  /* 0x0000001022350c11 */ /* 0x000fe400088f1c23 */
[----:B------:R-:W-:Y:S02]  /*65e0*/  CS2R R34, SRZ ;  /* 0x0000000000227805 */ /* 0x000fe4000001ff00 */
[----:B------:R-:W-:Y:S01]  /*65f0*/  IADD3 R40, PT, PT, R42, UR10, RZ ;  /* 0x0000000a2a287c10 */ /* 0x000fe2000fffe0ff */
[----:B------:R-:W-:Y:S01]  /*6600*/  FMUL R51, R36, R41 ;  /* 0x0000002924337220 */ /* 0x000fe20000400000 */
[----:B------:R-:W-:Y:S02]  /*6610*/  @P0 IADD3 R37, P1, PT, R32, UR10, RZ ;  /* 0x0000000a20250c10 */ /* 0x000fe4000ff3e0ff */
[----:B------:R-:W-:Y:S01]  /*6620*/  IADD3 R40, PT, PT, R5, R40, RZ ;  /* 0x0000002805287210 */ /* 0x000fe20007ffe0ff */
[----:B------:R0:W5:Y:S01]  /*6630*/  @P0 LDG.E.64 R34, desc[UR22][R52.64] ;  /* 0x0000001634220981 */ /* 0x000162000c1e1b00 */
[----:B------:R-:W-:Y:S01]  /*6640*/  @P0 MOV R41, R33 ;  /* 0x0000002100290202 */ /* 0x000fe20000000f00 */
[----:B------:R-:W-:Y:S01]  /*6650*/  @UP0 UIMAD UR5, UR30, 0xa, URZ ;  /* 0x0000000a1e0508a4 */ /* 0x000fe2000f8e02ff */
[----:B------:R-:W-:-:S02]  /*6660*/  @P0 IADD3.X R36, PT, PT, R33, UR11, RZ, P1, !PT ;  /* 0x0000000b21240c10 */ /* 0x000fc40008ffe4ff */
[----:B------:R-:W-:-:S04]  /*6670*/  @P0 LEA R54, P1, R37, UR15, 0x3 ;  /* 0x0000000f25360c11 */ /* 0x000fc8000f8218ff */
[----:B------:R-:W-:Y:S01]  /*6680*/  @P0 LEA.HI.X R55, R37, UR16, R36, 0x3, P1 ;  /* 0x0000001025370c11 */ /* 0x000fe200088f1c24 */
[----:B0-----:R-:W-:Y:S01]  /*6690*/  FMUL R52, R43, R28 ;  /* 0x0000001c2b347220 */ /* 0x001fe20000400000 */
[----:B------:R-:W-:Y:S02]  /*66a0*/  IMAD.U32 R43, RZ, RZ, UR29 ;  /* 0x0000001dff2b7e24 */ /* 0x000fe4000f8e00ff */
[----:B------:R-:W-:Y:S01]  /*66b0*/  FFMA R28, R15, R4, 0.5 ;  /* 0x3f0000000f1c7423 */ /* 0x000fe20000000004 */
[----:B------:R-:W-:Y:S01]  /*66c0*/  CS2R R36, SRZ ;  /* 0x0000000000247805 */ /* 0x000fe2000001ff00 */
[----:B------:R-:W-:-:S04]  /*66d0*/  @P0 IMAD.WIDE.U32 R42, R43, 0xa, R40 ;  /* 0x0000000a2b2a0825 */ /* 0x000fc800078e0028 */
[----:B------:R-:W-:Y:S01]  /*66e0*/  FMUL R41, R28, R29 ;  /* 0x0000001d1c297220 */ /* 0x000fe20000400000 */
[----:B------:R-:W-:Y:S01]  /*66f0*/  FFMA R3, R3, R4, 0.5 ;  /* 0x3f00000003037423 */ /* 0x000fe20000000004 */
[----:B------:R0:W5:Y:S01]  /*6700*/  @P0 LDG.E.64 R36, desc[UR22][R54.64] ;  /* 0x0000001636240981 */ /* 0x000162000c1e1b00 */
[----:B------:R-:W-:Y:S02]  /*6710*/  @P0 IADD3 R15, PT, PT, R43, UR5, RZ ;  /* 0x000000052b0f0c10 */ /* 0x000fe4000fffe0ff */
[----:B------:R-:W-:-:S04]  /*6720*/  @P0 LEA R28, P1, R42, UR15, 0x3 ;  /* 0x0000000f2a1c0c11 */ /* 0x000fc8000f8218ff */
[----:B------:R-:W-:Y:S02]  /*6730*/  @P0 LEA.HI.X R29, R42, UR16, R15, 0x3, P1 ;  /* 0x000000102a1d0c11 */ /* 0x000fe400088f1c0f */
[----:B------:R-:W-:Y:S01]  /*6740*/  CS2R R42, SRZ ;  /* 0x00000000002a7805 */ /* 0x000fe2000001ff00 */
[----:B------:R-:W-:Y:S01]  /*6750*/  FMUL R56, R3, R20 ;  /* 0x0000001403387220 */ /* 0x000fe20000400000 */
[----:B------:R-:W-:Y:S01]  /*6760*/  MOV R3, UR29 ;  /* 0x0000001d00037c02 */ /* 0x000fe20008000f00 */
[----:B0-----:R-:W-:Y:S01]  /*6770*/  @P0 IMAD.MOV.U32 R54, RZ, RZ, R40 ;  /* 0x000000ffff360224 */ /* 0x001fe200078e0028 */
[----:B------:R-:W-:Y:S02]  /*6780*/  @P0 MOV R55, R33 ;  /* 0x0000002100370202 */ /* 0x000fe40000000f00 */
[----:B------:R0:W5:Y:S01]  /*6790*/  @P0 LDG.E.64 R42, desc[UR22][R28.64] ;  /* 0x000000161c2a0981 */ /* 0x000162000c1e1b00 */
[----:B------:R-:W-:Y:S01]  /*67a0*/  @UP0 UIMAD UR5, UR30, 0xb, URZ ;  /* 0x0000000b1e0508a4 */ /* 0x000fe2000f8e02ff */
[----:B------:R-:W-:Y:S01]  /*67b0*/  FFMA R14, R14, R4, 0.5 ;  /* 0x3f0000000e0e7423 */ /* 0x000fe20000000004 */
[----:B------:R-:W-:Y:S01]  /*67c0*/  @P0 IMAD.WIDE.U32 R54, R3, 0xb, R54 ;  /* 0x0000000b03360825 */ /* 0x000fe200078e0036 */
[----:B------:R-:W-:-:S03]  /*67d0*/  MOV R53, UR29 ;  /* 0x0000001d00357c02 */ /* 0x000fc60008000f00 */
[-C--:B------:R-:W-:Y:S01]  /*67e0*/  FFMA R8, R8, R4.reuse, 0.5 ;  /* 0x3f00000008087423 */ /* 0x080fe20000000004 */
[----:B------:R-:W-:Y:S01]  /*67f0*/  FMUL R3, R14, R21 ;  /* 0x000000150e037220 */ /* 0x000fe20000400000 */
[----:B------:R-:W-:Y:S01]  /*6800*/  @P0 IADD3 R15, PT, PT, R55, UR5, RZ ;  /* 0x00000005370f0c10 */ /* 0x000fe2000fffe0ff */
[----:B0-----:R-:W-:Y:S01]  /*6810*/  FFMA R29, R6, R4, 0.5 ;  /* 0x3f000000061d7423 */ /* 0x001fe20000000004 */
[----:B------:R-:W-:Y:S01]  /*6820*/  @P0 IMAD.MOV.U32 R28, RZ, RZ, R40 ;  /* 0x000000ffff1c0224 */ /* 0x000fe200078e0028 */
[C---:B------:R-:W-:Y:S02]  /*6830*/  @P0 LEA R20, P1, R54.reuse, UR15, 0x3 ;  /* 0x0000000f36140c11 */ /* 0x040fe4000f8218ff */
[----:B------:R-:W-:Y:S01]  /*6840*/  FMUL R6, R29, R12 ;  /* 0x0000000c1d067220 */ /* 0x000fe20000400000 */
[----:B------:R-:W-:Y:S01]  /*6850*/  @P0 MOV R29, R33 ;  /* 0x00000021001d0202 */ /* 0x000fe20000000f00 */
[----:B------:R-:W-:Y:S01]  /*6860*/  @UP0 UIMAD UR5, UR30, 0xc, URZ ;  /* 0x0000000c1e0508a4 */ /* 0x000fe2000f8e02ff */
[----:B------:R-:W-:-:S02]  /*6870*/  @P0 LEA.HI.X R21, R54, UR16, R15, 0x3, P1 ;  /* 0x0000001036150c11 */ /* 0x000fc400088f1c0f */
[----:B------:R-:W-:Y:S01]  /*6880*/  CS2R R14, SRZ ;  /* 0x00000000000e7805 */ /* 0x000fe2000001ff00 */
[----:B------:R-:W-:-:S04]  /*6890*/  @P0 IMAD.WIDE.U32 R28, R53, 0xc, R28 ;  /* 0x0000000c351c0825 */ /* 0x000fc800078e001c */
[----:B------:R-:W-:Y:S01]  /*68a0*/  FMUL R53, R8, R13 ;  /* 0x0000000d08357220 */ /* 0x000fe20000400000 */
[----:B------:R-:W-:Y:S01]  /*68b0*/  FFMA R9, R9, R4, 0.5 ;  /* 0x3f00000009097423 */ /* 0x000fe20000000004 */
[----:B------:R0:W5:Y:S01]  /*68c0*/  @P0 LDG.E.64 R14, desc[UR22][R20.64] ;  /* 0x00000016140e0981 */ /* 0x000162000c1e1b00 */
[----:B------:R-:W-:Y:S02]  /*68d0*/  @P0 IADD3 R13, PT, PT, R29, UR5, RZ ;  /* 0x000000051d0d0c10 */ /* 0x000fe4000fffe0ff */
[----:B------:R-:W-:Y:S01]  /*68e0*/  @P0 LEA R54, P1, R28, UR15, 0x3 ;  /* 0x0000000f1c360c11 */ /* 0x000fe2000f8218ff */
[----:B------:R-:W-:-:S03]  /*68f0*/  @P0 IMAD.MOV.U32 R8, RZ, RZ, R40 ;  /* 0x000000ffff080224 */ /* 0x000fc600078e0028 */
[----:B------:R-:W-:Y:S01]  /*6900*/  @P0 LEA.HI.X R55, R28, UR16, R13, 0x3, P1 ;  /* 0x000000101c370c11 */ /* 0x000fe200088f1c0d */
[----:B------:R-:W-:Y:S01]  /*6910*/  FMUL R28, R9, R10 ;  /* 0x0000000a091c7220 */ /* 0x000fe20000400000 */
[----:B------:R-:W-:Y:S02]  /*6920*/  @P0 MOV R9, R33 ;  /* 0x0000002100090202 */ /* 0x000fe40000000f00 */
[----:B0-----:R-:W-:Y:S01]  /*6930*/  MOV R21, UR29 ;  /* 0x0000001d00157c02 */ /* 0x001fe20008000f00 */
[----:B------:R-:W-:Y:S01]  /*6940*/  @UP0 UIMAD UR5, UR30, 0xd, URZ ;  /* 0x0000000d1e0508a4 */ /* 0x000fe2000f8e02ff */
[-C--:B------:R-:W-:Y:S01]  /*6950*/  FFMA R10, R17, R4.reuse, 0.5 ;  /* 0x3f000000110a7423 */ /* 0x080fe20000000004 */
[-C--:B------:R-:W-:Y:S01]  /*6960*/  FFMA R29, R22, R4.reuse, 0.5 ;  /* 0x3f000000161d7423 */ /* 0x080fe20000000004 */
[----:B------:R-:W-:Y:S01]  /*6970*/  FFMA R4, R23, R4, 0.5 ;  /* 0x3f00000017047423 */ /* 0x000fe20000000004 */
[----:B------:R-:W-:Y:S01]  /*6980*/  @P0 IMAD.WIDE.U32 R8, R21, 0xd, R8 ;  /* 0x0000000d15080825 */ /* 0x000fe200078e0008 */
[----:B------:R-:W-:-:S02]  /*6990*/  MOV R23, UR29 ;  /* 0x0000001d00177c02 */ /* 0x000fc40008000f00 */
[----:B------:R-:W-:Y:S02]  /*69a0*/  CS2R R12, SRZ ;  /* 0x00000000000c7805 */ /* 0x000fe4000001ff00 */
[----:B------:R-:W-:Y:S01]  /*69b0*/  @P0 MOV R21, R33 ;  /* 0x0000002100150202 */ /* 0x000fe20000000f00 */
[----:B------:R-:W-:Y:S01]  /*69c0*/  @P0 IMAD.MOV.U32 R20, RZ, RZ, R40 ;  /* 0x000000ffff140224 */ /* 0x000fe200078e0028 */
[----:B------:R-:W-:Y:S01]  /*69d0*/  @P0 IADD3 R9, PT, PT, R9, UR5, RZ ;  /* 0x0000000509090c10 */ /* 0x000fe2000fffe0ff */
[----:B------:R-:W-:Y:S01]  /*69e0*/  FMUL R17, R10, R11 ;  /* 0x0000000b0a117220 */ /* 0x000fe20000400000 */
[----:B------:R-:W-:Y:S01]  /*69f0*/  @UP0 UIMAD UR5, UR30, 0xe, URZ ;  /* 0x0000000e1e0508a4 */ /* 0x000fe2000f8e02ff */
[C---:B------:R-:W-:Y:S01]  /*6a00*/  @P0 LEA R10, P1, R8.reuse, UR15, 0x3 ;  /* 0x0000000f080a0c11 */ /* 0x040fe2000f8218ff */
[----:B------:R-:W-:Y:S01]  /*6a10*/  @P0 IMAD.WIDE.U32 R20, R23, 0xe, R20 ;  /* 0x0000000e17140825 */ /* 0x000fe200078e0014 */
[----:B------:R0:W5:Y:S02]  /*6a20*/  @P0 LDG.E.64 R12, desc[UR22][R54.64] ;  /* 0x00000016360c0981 */ /* 0x000164000c1e1b00 */
[----:B------:R-:W-:-:S02]  /*6a30*/  @P0 LEA.HI.X R11, R8, UR16, R9, 0x3, P1 ;  /* 0x00000010080b0c11 */ /* 0x000fc400088f1c09 */
[----:B------:R-:W-:Y:S02]  /*6a40*/  CS2R R8, SRZ ;  /* 0x0000000000087805 */ /* 0x000fe4000001ff00 */
[----:B------:R-:W-:Y:S02]  /*6a50*/  @P0 IADD3 R21, PT, PT, R21, UR5, RZ ;  /* 0x0000000515150c10 */ /* 0x000fe4000fffe0ff */
[----:B0-----:R-:W-:Y:S01]  /*6a60*/  @P0 LEA R54, P1, R20, UR15, 0x3 ;  /* 0x0000000f14360c11 */ /* 0x001fe2000f8218ff */
[----:B------:R-:W-:Y:S01]  /*6a70*/  FMUL R25, R4, R25 ;  /* 0x0000001904197220 */ /* 0x000fe20000400000 */
[----:B------:R0:W5:Y:S01]  /*6a80*/  @P0 LDG.E.64 R8, desc[UR22][R10.64] ;  /* 0x000000160a080981 */ /* 0x000162000c1e1b00 */
[----:B------:R-:W-:Y:S01]  /*6a90*/  FMUL R24, R29, R24 ;  /* 0x000000181d187220 */ /* 0x000fe20000400000 */
[----:B------:R-:W-:Y:S01]  /*6aa0*/  @P0 LEA.HI.X R55, R20, UR16, R21, 0x3, P1 ;  /* 0x0000001014370c11 */ /* 0x000fe200088f1c15 */
[----:B------:R-:W-:Y:S01]  /*6ab0*/  @P0 IMAD.MOV.U32 R21, RZ, RZ, R33 ;  /* 0x000000ffff150224 */ /* 0x000fe200078e0021 */
[----:B------:R-:W-:Y:S01]  /*6ac0*/  @P0 MOV R20, R40 ;  /* 0x0000002800140202 */ /* 0x000fe20000000f00 */
[----:B------:R-:W-:-:S04]  /*6ad0*/  @UP0 UIMAD UR5, UR30, 0xf, URZ ;  /* 0x0000000f1e0508a4 */ /* 0x000fc8000f8e02ff */
[----:B------:R-:W-:Y:S01]  /*6ae0*/  @P0 IMAD.WIDE.U32 R20, R23, 0xf, R20 ;  /* 0x0000000f17140825 */ /* 0x000fe200078e0014 */
[----:B------:R-:W-:Y:S02]  /*6af0*/  SHF.R.U32.HI R4, RZ, 0x5, R0 ;  /* 0x00000005ff047819 */ /* 0x000fe40000011600 */
[----:B0-----:R-:W-:Y:S02]  /*6b00*/  CS2R R10, SRZ ;  /* 0x00000000000a7805 */ /* 0x001fe4000001ff00 */
[----:B------:R-:W-:Y:S02]  /*6b10*/  @P0 IADD3 R21, PT, PT, R21, UR5, RZ ;  /* 0x0000000515150c10 */ /* 0x000fe4000fffe0ff */
[----:B------:R-:W-:Y:S02]  /*6b20*/  @P0 LEA R22, P1, R20, UR15, 0x3 ;  /* 0x0000000f14160c11 */ /* 0x000fe4000f8218ff */
[----:B------:R0:W5:Y:S01]  /*6b30*/  @P0 LDG.E.64 R10, desc[UR22][R54.64] ;  /* 0x00000016360a0981 */ /* 0x000162000c1e1b00 */
[----:B------:R-:W-:-:S02]  /*6b40*/  SHF.L.U32 R4, R4, 0x2, RZ ;  /* 0x0000000204047819 */ /* 0x000fc400000006ff */
[----:B------:R-:W-:Y:S02]  /*6b50*/  @P0 LEA.HI.X R23, R20, UR16, R21, 0x3, P1 ;  /* 0x0000001014170c11 */ /* 0x000fe400088f1c15 */
[----:B------:R-:W-:Y:S02]  /*6b60*/  CS2R R20, SRZ ;  /* 0x0000000000147805 */ /* 0x000fe4000001ff00 */
[----:B------:R-:W-:-:S04]  /*6b70*/  IADD3 R4, PT, PT, R4, 0x2, RZ ;  /* 0x0000000204047810 */ /* 0x000fc80007ffe0ff */
[----:B------:R1:W5:Y:S01]  /*6b80*/  @P0 LDG.E.64 R20, desc[UR22][R22.64] ;  /* 0x0000001616140981 */ /* 0x000362000c1e1b00 */
[----:B------:R-:W-:Y:S01]  /*6b90*/  ISETP.GE.U32.AND P0, PT, R4, UR7, PT ;  /* 0x0000000704007c0c */ /* 0x000fe2000bf06070 */
[----:B------:R-:W-:Y:S01]  /*6ba0*/  BSSY.RECONVERGENT B0, `(.L_x_25266) ;  /* 0x0000032000007945 */ /* 0x000fe20003800200 */
[C---:B------:R-:W-:Y:S02]  /*6bb0*/  IADD3 R46, P1, PT, R7.reuse, R46, RZ ;  /* 0x0000002e072e7210 */ /* 0x040fe40007f3e0ff */
[----:B------:R-:W-:Y:S01]  /*6bc0*/  ISETP.GE.U32.OR P0, PT, R7, UR14, P0 ;  /* 0x0000000e07007c0c */ /* 0x000fe20008706470 */
[----:B------:R-:W-:Y:S01]  /*6bd0*/  FMUL R7, R48, UR26 ;  /* 0x0000001a30077c20 */ /* 0x000fe20008400000 */
[C---:B0-----:R-:W-:Y:S01]  /*6be0*/  FMNMX3 R55, |R49|.reuse, R16, |R48|, !PT ;  /* 0x0000001031377276 */ /* 0x041fe20007800630 */
[----:B------:R-:W-:Y:S01]  /*6bf0*/  FMUL R49, R49, UR26 ;  /* 0x0000001a31317c20 */ /* 0x000fe20008400000 */
[----:B------:R-:W-:Y:S02]  /*6c00*/  IMAD.X R47, RZ, RZ, R47, P1 ;  /* 0x000000ffff2f7224 */ /* 0x000fe400008e062f */
[----:B------:R-:W-:Y:S01]  /*6c10*/  FMUL R16, R39, UR26 ;  /* 0x0000001a27107c20 */ /* 0x000fe20008400000 */
[C---:B------:R-:W-:Y:S01]  /*6c20*/  FMNMX R54, |R38|.reuse, R55, !PT ;  /* 0x0000003726367209 */ /* 0x040fe20007800200 */
[----:B------:R-:W-:Y:S01]  /*6c30*/  FMUL R38, R38, UR26 ;  /* 0x0000001a26267c20 */ /* 0x000fe20008400000 */
[----:B------:R-:W-:-:S02]  /*6c40*/  F2FP.SATFINITE.E4M3.F32.PACK_AB_MERGE_C R40, RZ, R49, RZ ;  /* 0x00000031ff28723e */ /* 0x000fc400048070ff */
[----:B------:R-:W-:Y:S02]  /*6c50*/  F2FP.SATFINITE.E4M3.F32.PACK_AB_MERGE_C R7, RZ, R7, RZ ;  /* 0x00000007ff07723e */ /* 0x000fe400048070ff */
[----:B------:R-:W-:Y:S02]  /*6c60*/  F2FP.SATFINITE.E4M3.F32.PACK_AB_MERGE_C R55, RZ, R38, RZ ;  /* 0x00000026ff37723e */ /* 0x000fe400048070ff */
[C---:B------:R-:W-:Y:S02]  /*6c70*/  @!P0 LEA R48, P1, R46.reuse, UR8, 0x1 ;  /* 0x000000082e308c11 */ /* 0x040fe4000f8208ff */
[----:B------:R-:W-:Y:S02]  /*6c80*/  F2FP.SATFINITE.E4M3.F32.PACK_AB_MERGE_C R16, RZ, R16, RZ ;  /* 0x00000010ff10723e */ /* 0x000fe400048070ff */
[C---:B------:R-:W-:Y:S02]  /*6c90*/  @!P0 LEA.HI.X R49, R46.reuse, UR9, R47, 0x1, P1 ;  /* 0x000000092e318c11 */ /* 0x040fe400088f0c2f */
[----:B------:R-:W-:-:S02]  /*6ca0*/  @!P0 IADD3 R4, P1, PT, R46, UR29, RZ ;  /* 0x0000001d2e048c10 */ /* 0x000fc4000ff3e0ff */
[----:B------:R-:W-:Y:S02]  /*6cb0*/  @!P0 PRMT R29, R7, 0x7604, R40 ;  /* 0x00007604071d8816 */ /* 0x000fe40000000028 */
[----:B-1----:R-:W-:Y:S02]  /*6cc0*/  @!P0 IADD3.X R23, PT, PT, R47, UR30, RZ, P1, !PT ;  /* 0x0000001e2f178c10 */ /* 0x002fe40008ffe4ff */
[C---:B------:R-:W-:Y:S01]  /*6cd0*/  @!P0 LEA R22, P1, R4.reuse, UR8, 0x1 ;  /* 0x0000000804168c11 */ /* 0x040fe2000f8208ff */
[----:B------:R0:W-:Y:S01]  /*6ce0*/  @!P0 STG.E.U16 desc[UR22][R48.64], R29 ;  /* 0x0000001d30008986 */ /* 0x0001e2000c101516 */
[----:B------:R-:W-:Y:S02]  /*6cf0*/  FMNMX3 R54, |R39|, R54, |R50|, !PT ;  /* 0x0000003627367276 */ /* 0x000fe40007800632 */
[----:B------:R-:W-:Y:S02]  /*6d00*/  @!P0 LEA.HI.X R23, R4, UR9, R23, 0x1, P1 ;  /* 0x0000000904178c11 */ /* 0x000fe400088f0c17 */
[----:B------:R-:W-:Y:S01]  /*6d10*/  LOP3.LUT R4, R40, 0xff, RZ, 0xc0, !PT ;  /* 0x000000ff28047812 */ /* 0x000fe200078ec0ff */
[----:B------:R-:W-:Y:S01]  /*6d20*/  FMUL R40, R41, UR26 ;  /* 0x0000001a29287c20 */ /* 0x000fe20008400000 */
[----:B------:R-:W-:-:S02]  /*6d30*/  LOP3.LUT R7, R7, 0xff, RZ, 0xc0, !PT ;  /* 0x000000ff07077812 */ /* 0x000fc400078ec0ff */
[----:B------:R-:W-:Y:S02]  /*6d40*/  LEA R4, R55, R4, 0x8 ;  /* 0x0000000437047211 */ /* 0x000fe400078e40ff */
[----:B------:R-:W-:Y:S01]  /*6d50*/  @!P0 PRMT R55, R16, 0x7604, R55 ;  /* 0x0000760410378816 */ /* 0x000fe20000000037 */
[----:B0-----:R-:W-:Y:S01]  /*6d60*/  FMUL R29, R52, UR26 ;  /* 0x0000001a341d7c20 */ /* 0x001fe20008400000 */
[----:B------:R-:W-:Y:S02]  /*6d70*/  FMNMX3 R49, |R51|, R54, |R52|, !PT ;  /* 0x0000003633317276 */ /* 0x000fe40007800634 */
[----:B------:R-:W-:Y:S01]  /*6d80*/  LEA R7, R16, R7, 0x8 ;  /* 0x0000000710077211 */ /* 0x000fe200078e40ff */
[----:B------:R0:W-:Y:S01]  /*6d90*/  @!P0 STG.E.U16 desc[UR22][R22.64], R55 ;  /* 0x0000003716008986 */ /* 0x0001e2000c101516 */
[----:B------:R-:W-:Y:S01]  /*6da0*/  FMNMX3 R49, |R41|, R49, |R56|, !PT ;  /* 0x0000003129317276 */ /* 0x000fe20007800638 */
[----:B------:R-:W-:Y:S01]  /*6db0*/  FMUL R16, R50, UR26 ;  /* 0x0000001a32107c20 */ /* 0x000fe20008400000 */
[----:B------:R-:W-:Y:S01]  /*6dc0*/  FMUL R41, R51, UR26 ;  /* 0x0000001a33297c20 */ /* 0x000fe20008400000 */
[----:B------:R-:W-:-:S02]  /*6dd0*/  MOV R39, UR29 ;  /* 0x0000001d00277c02 */ /* 0x000fc40008000f00 */
[----:B------:R-:W-:Y:S02]  /*6de0*/  F2FP.SATFINITE.E4M3.F32.PACK_AB_MERGE_C R29, RZ, R29, RZ ;  /* 0x0000001dff1d723e */ /* 0x000fe400048070ff */
[----:B------:R-:W-:Y:S02]  /*6df0*/  @!P0 LEA R48, P2, R39, R46, 0x2 ;  /* 0x0000002e27308211 */ /* 0x000fe400078410ff */
        /* <DEDUP_REMOVED lines=12> */
.L_x_25267:
[----:B------:R-:W-:Y:S05]  /*6ec0*/  BSYNC.RECONVERGENT B0 ;  /* 0x0000000000007941 */ /* 0x000fea0003800200 */
.L_x_25266:
        /* <DEDUP_REMOVED lines=10> */
.L_x_25269:
[----:B------:R-:W-:Y:S05]  /*6f70*/  BSYNC.RECONVERGENT B0 ;  /* 0x0000000000007941 */ /* 0x000fea0003800200 */
.L_x_25268:
[----:B01----:R-:W-:Y:S01]  /*6f80*/  MOV R23, UR29 ;  /* 0x0000001d00177c02 */ /* 0x003fe20008000f00 */
[----:B------:R-:W-:Y:S01]  /*6f90*/  FMUL R38, R56, UR26 ;  /* 0x0000001a38267c20 */ /* 0x000fe20008400000 */
[----:B------:R-:W-:Y:S01]  /*6fa0*/  MOV R22, UR30 ;  /* 0x0000001e00167c02 */ /* 0x000fe20008000f00 */
[----:B------:R-:W-:Y:S01]  /*6fb0*/  FMUL R39, R3, UR26 ;  /* 0x0000001a03277c20 */ /* 0x000fe20008400000 */
[----:B------:R-:W-:Y:S01]  /*6fc0*/  FMUL R51, R53, UR26 ;  /* 0x0000001a35337c20 */ /* 0x000fe20008400000 */
[----:B------:R-:W-:Y:S01]  /*6fd0*/  BSSY.RECONVERGENT B0, `(.L_x_25270) ;  /* 0x000001d000007945 */ /* 0x000fe20003800200 */
[----:B------:R-:W-:Y:S02]  /*6fe0*/  @!P0 LEA.HI.X R23, R23, R47, R22, 0x2, P2 ;  /* 0x0000002f17178211 */ /* 0x000fe400010f1416 */
[----:B------:R-:W-:Y:S02]  /*6ff0*/  F2FP.SATFINITE.E4M3.F32.PACK_AB_MERGE_C R38, RZ, R38, RZ ;  /* 0x00000026ff26723e */ /* 0x000fe400048070ff */
[----:B------:R-:W-:-:S02]  /*7000*/  F2FP.SATFINITE.E4M3.F32.PACK_AB_MERGE_C R39, RZ, R39, RZ ;  /* 0x00000027ff27723e */ /* 0x000fc400048070ff */
[C---:B------:R-:W-:Y:S02]  /*7010*/  @!P0 LEA R22, P1, R48.reuse, UR8, 0x1 ;  /* 0x0000000830168c11 */ /* 0x040fe4000f8208ff */
[----:B------:R-:W-:Y:S02]  /*7020*/  @!P0 PRMT R55, R39, 0x7604, R38 ;  /* 0x0000760427378816 */ /* 0x000fe40000000026 */
[----:B------:R-:W-:Y:S02]  /*7030*/  @!P0 LEA.HI.X R23, R48, UR9, R23, 0x1, P1 ;  /* 0x0000000930178c11 */ /* 0x000fe400088f0c17 */
[----:B------:R-:W-:Y:S01]  /*7040*/  FMNMX3 R48, |R3|, R49, |R6|, !PT ;  /* 0x0000003103307276 */ /* 0x000fe20007800606 */
[----:B------:R-:W-:Y:S01]  /*7050*/  FMUL R6, R6, UR26 ;  /* 0x0000001a06067c20 */ /* 0x000fe20008400000 */
[----:B------:R-:W-:Y:S01]  /*7060*/  F2FP.SATFINITE.E4M3.F32.PACK_AB_MERGE_C R51, RZ, R51, RZ ;  /* 0x00000033ff33723e */ /* 0x000fe200048070ff */
[----:B------:R0:W-:Y:S01]  /*7070*/  @!P0 STG.E.U16 desc[UR22][R22.64], R55 ;  /* 0x0000003716008986 */ /* 0x0001e2000c101516 */
[----:B------:R-:W-:Y:S01]  /*7080*/  FMNMX R3, |R53|, R48, !PT ;  /* 0x0000003035037209 */ /* 0x000fe20007800200 */
[----:B------:R-:W-:Y:S01]  /*7090*/  FMUL R48, R17, UR26 ;  /* 0x0000001a11307c20 */ /* 0x000fe20008400000 */
[----:B------:R-:W-:-:S02]  /*70a0*/  F2FP.SATFINITE.E4M3.F32.PACK_AB_MERGE_C R6, RZ, R6, RZ ;  /* 0x00000006ff06723e */ /* 0x000fc400048070ff */
[C---:B------:R-:W-:Y:S01]  /*70b0*/  FMNMX3 R3, |R28|.reuse, R3, |R17|, !PT ;  /* 0x000000031c037276 */ /* 0x040fe20007800611 */
[----:B------:R-:W-:-:S05]  /*70c0*/  FMUL R28, R28, UR26 ;  /* 0x0000001a1c1c7c20 */ /* 0x000fca0008400000 */
[----:B------:R-:W-:Y:S02]  /*70d0*/  F2FP.SATFINITE.E4M3.F32.PACK_AB_MERGE_C R17, RZ, R28, RZ ;  /* 0x0000001cff11723e */ /* 0x000fe400048070ff */
[----:B------:R-:W-:Y:S01]  /*70e0*/  F2FP.SATFINITE.E4M3.F32.PACK_AB_MERGE_C R28, RZ, R48, RZ ;  /* 0x00000030ff1c723e */ /* 0x000fe200048070ff */
[----:B0-----:R-:W-:Y:S06]  /*70f0*/  @P0 BRA `(.L_x_25271) ;  /* 0x0000000000280947 */ /* 0x001fec0003800000 */
[----:B------:R-:W-:Y:S01]  /*7100*/  MOV R22, R46 ;  /* 0x0000002e00167202 */ /* 0x000fe20000000f00 */
[----:B------:R-:W-:Y:S01]  /*7110*/  IMAD.U32 R49, RZ, RZ, UR29 ;  /* 0x0000001dff317e24 */ /* 0x000fe2000f8e00ff */
[----:B------:R-:W-:Y:S01]  /*7120*/  MOV R23, R47 ;  /* 0x0000002f00177202 */ /* 0x000fe20000000f00 */
[----:B------:R-:W-:Y:S02]  /*7130*/  UIMAD UR5, UR30, 0x5, URZ ;  /* 0x000000051e0578a4 */ /* 0x000fe4000f8e02ff */
[----:B------:R-:W-:-:S05]  /*7140*/  IMAD.WIDE.U32 R22, R49, 0x5, R22 ;  /* 0x0000000531167825 */ /* 0x000fca00078e0016 */
[----:B------:R-:W-:Y:S02]  /*7150*/  IADD3 R23, PT, PT, R23, UR5, RZ ;  /* 0x0000000517177c10 */ /* 0x000fe4000fffe0ff */
[----:B------:R-:W-:-:S04]  /*7160*/  LEA R48, P1, R22, UR8, 0x1 ;  /* 0x0000000816307c11 */ /* 0x000fc8000f8208ff */
[----:B------:R-:W-:Y:S02]  /*7170*/  LEA.HI.X R49, R22, UR9, R23, 0x1, P1 ;  /* 0x0000000916317c11 */ /* 0x000fe400088f0c17 */
[----:B------:R-:W-:-:S05]  /*7180*/  PRMT R23, R51, 0x7604, R6 ;  /* 0x0000760433177816 */ /* 0x000fca0000000006 */
[----:B------:R0:W-:Y:S02]  /*7190*/  STG.E.U16 desc[UR22][R48.64], R23 ;  /* 0x0000001730007986 */ /* 0x0001e4000c101516 */
.L_x_25271:
[----:B------:R-:W-:Y:S05]  /*71a0*/  BSYNC.RECONVERGENT B0 ;  /* 0x0000000000007941 */ /* 0x000fea0003800200 */
.L_x_25270:
[----:B------:R-:W-:Y:S04]  /*71b0*/  BSSY.RECONVERGENT B0, `(.L_x_25272) ;  /* 0x000000c000007945 */ /* 0x000fe80003800200 */
[----:B------:R-:W-:Y:S05]  /*71c0*/  @P0 BRA `(.L_x_25273) ;  /* 0x0000000000280947 */ /* 0x000fea0003800000 */
[----:B------:R-:W-:Y:S01]  /*71d0*/  MOV R22, R46 ;  /* 0x0000002e00167202 */ /* 0x000fe20000000f00 */
[----:B0-----:R-:W-:Y:S01]  /*71e0*/  IMAD.U32 R49, RZ, RZ, UR29 ;  /* 0x0000001dff317e24 */ /* 0x001fe2000f8e00ff */
        /* <DEDUP_REMOVED lines=8> */
.L_x_25273:
[----:B------:R-:W-:Y:S05]  /*7270*/  BSYNC.RECONVERGENT B0 ;  /* 0x0000000000007941 */ /* 0x000fea0003800200 */
.L_x_25272:
[----:B01----:R-:W-:Y:S01]  /*7280*/  FMUL R49, R25, UR26 ;  /* 0x0000001a19317c20 */ /* 0x003fe20008400000 */
[----:B------:R-:W-:Y:S01]  /*7290*/  FMUL R48, R24, UR26 ;  /* 0x0000001a18307c20 */ /* 0x000fe20008400000 */
[----:B------:R-:W-:Y:S03]  /*72a0*/  BSSY.RECONVERGENT B0, `(.L_x_25274) ;  /* 0x000000e000007945 */ /* 0x000fe60003800200 */
        /* <DEDUP_REMOVED lines=13> */
.L_x_25275:
[----:B------:R-:W-:Y:S05]  /*7380*/  BSYNC.RECONVERGENT B0 ;  /* 0x0000000000007941 */ /* 0x000fea0003800200 */
.L_x_25274:
[----:B0----5:R-:W-:Y:S01]  /*7390*/  FMUL R23, R36, 0.035677410662174224854 ;  /* 0x3d12227a24177820 */ /* 0x021fe20000400000 */
[----:B------:R-:W-:Y:S01]  /*73a0*/  LOP3.LUT R22, R39, 0xff, RZ, 0xc0, !PT ;  /* 0x000000ff27167812 */ /* 0x000fe200078ec0ff */
[----:B------:R-:W-:Y:S01]  /*73b0*/  IMAD.U32 R28, R28, 0x10000, RZ ;  /* 0x000100001c1c7824 */ /* 0x000fe200078e00ff */
[----:B------:R-:W-:Y:S01]  /*73c0*/  PRMT R51, R51, 0x7104, RZ ;  /* 0x0000710433337816 */ /* 0x000fe200000000ff */
[-C--:B------:R-:W-:Y:S01]  /*73d0*/  FFMA R23, R23, R36.reuse, 0.79788458347320556641 ;  /* 0x3f4c422a17177423 */ /* 0x080fe20000000024 */
[----:B------:R-:W-:Y:S01]  /*73e0*/  LOP3.LUT R49, R49, 0xffff, RZ, 0xc0, !PT ;  /* 0x0000ffff31317812 */ /* 0x000fe200078ec0ff */
[----:B------:R-:W-:Y:S01]  /*73f0*/  HFMA2 R39, -RZ, RZ, 1.125, -9232 ;  /* 0x3c80f082ff277431 */ /* 0x000fe200000001ff */
[----:B------:R-:W-:Y:S01]  /*7400*/  LOP3.LUT R51, R22, 0xff00, R51, 0xf8, !PT ;  /* 0x0000ff0016337812 */ /* 0x000fe200078ef833 */
[----:B------:R-:W-:Y:S01]  /*7410*/  FMUL R32, R23, R36 ;  /* 0x0000002417207220 */ /* 0x000fe20000400000 */
[----:B------:R-:W-:Y:S01]  /*7420*/  LOP3.LUT R22, R28, 0xff0000, RZ, 0xc0, !PT ;  /* 0x00ff00001c167812 */ /* 0x000fe200078ec0ff */
[----:B------:R-:W-:Y:S01]  /*7430*/  IMAD.U32 R16, R16, 0x10000, RZ ;  /* 0x0001000010107824 */ /* 0x000fe200078e00ff */
[----:B------:R-:W-:Y:S01]  /*7440*/  SHF.L.U32 R49, R49, 0x18, RZ ;  /* 0x0000001831317819 */ /* 0x000fe200000006ff */
[----:B------:R-:W-:Y:S01]  /*7450*/  FMUL R46, |R32|, 2.8853900432586669922 ;  /* 0x4038aa3b202e7820 */ /* 0x000fe20000400200 */
[----:B------:R-:W-:Y:S01]  /*7460*/  FMNMX3 R24, |R24|, R3, |R25|, !PT ;  /* 0x0000000318187276 */ /* 0x000fe20007800619 */
[----:B------:R-:W-:Y:S01]  /*7470*/  IMAD.U32 R17, R17, 0x10000, RZ ;  /* 0x0001000011117824 */ /* 0x000fe200078e00ff */
[----:B------:R-:W-:Y:S01]  /*7480*/  LOP3.LUT R23, R49, R51, R22, 0xfe, !PT ;  /* 0x0000003331177212 */ /* 0x000fe200078efe16 */
[C---:B------:R-:W-:Y:S01]  /*7490*/  FMUL R22, R32.reuse, R32 ;  /* 0x0000002020167220 */ /* 0x040fe20000400000 */
[----:B------:R-:W-:Y:S01]  /*74a0*/  MOV R25, 0x3f800000 ;  /* 0x3f80000000197802 */ /* 0x000fe20000000f00 */
[----:B------:R-:W0:Y:S01]  /*74b0*/  MUFU.EX2 R46, R46 ;  /* 0x0000002e002e7308 */ /* 0x000e220000000800 */
[----:B------:R-:W-:Y:S01]  /*74c0*/  FSETP.GE.AND P1, PT, |R32|, 0.60000002384185791016, PT ;  /* 0x3f19999a2000780b */ /* 0x000fe20003f26200 */
[----:B------:R-:W-:Y:S01]  /*74d0*/  FFMA R47, R22, R39, -0.052303962409496307373 ;  /* 0xbd563cae162f7423 */ /* 0x000fe20000000027 */
[----:B------:R-:W-:Y:S01]  /*74e0*/  FMUL R49, R34, 0.035677410662174224854 ;  /* 0x3d12227a22317820 */ /* 0x000fe20000400000 */
[----:B------:R-:W-:Y:S01]  /*74f0*/  FSETP.GE.AND P0, PT, |R32|, 9.010913848876953125, PT ;  /* 0x41102cb42000780b */ /* 0x000fe20003f06200 */
[----:B------:R-:W-:Y:S01]  /*7500*/  USHF.L.U32 UR5, UR29, 0x3, URZ ;  /* 0x000000031d057899 */ /* 0x000fe200080006ff */
[C---:B------:R-:W-:Y:S01]  /*7510*/  FFMA R47, R22.reuse, R47, 0.1331529766321182251 ;  /* 0x3e085941162f7423 */ /* 0x040fe2000000002f */
[-C--:B------:R-:W-:Y:S01]  /*7520*/  FFMA R49, R49, R34.reuse, 0.79788458347320556641 ;  /* 0x3f4c422a31317423 */ /* 0x080fe20000000022 */
[----:B------:R-:W-:Y:S01]  /*7530*/  SHF.L.U32 R41, R41, 0x10, RZ ;  /* 0x0000001029297819 */ /* 0x000fe200000006ff */
[----:B------:R-:W-:Y:S01]  /*7540*/  USHF.L.U64.HI UR10, UR29, 0x3, UR30 ;  /* 0x000000031d0a7899 */ /* 0x000fe2000801021e */
[----:B------:R-:W-:Y:S01]  /*7550*/  FFMA R47, R22, R47, -0.33332768082618713379 ;  /* 0xbeaaa9ed162f7423 */ /* 0x000fe2000000002f */
[----:B------:R-:W-:Y:S01]  /*7560*/  LOP3.LUT R29, R29, 0xffff, RZ, 0xc0, !PT ;  /* 0x0000ffff1d1d7812 */ /* 0x000fe200078ec0ff */
[----:B------:R-:W-:Y:S01]  /*7570*/  BSSY.RECONVERGENT B0, `(.L_x_25276) ;  /* 0x00001b8000007945 */ /* 0x000fe20003800200 */
[----:B------:R-:W-:Y:S01]  /*7580*/  LOP3.LUT R40, R40, 0xffff, RZ, 0xc0, !PT ;  /* 0x0000ffff28287812 */ /* 0x000fe200078ec0ff */
[----:B------:R-:W-:Y:S01]  /*7590*/  FFMA R47, R22, R47, RZ ;  /* 0x0000002f162f7223 */ /* 0x000fe200000000ff */
[----:B------:R-:W-:Y:S01]  /*75a0*/  FMUL R22, R49, R34 ;  /* 0x0000002231167220 */ /* 0x000fe20000400000 */
[----:B------:R-:W-:Y:S01]  /*75b0*/  SHF.L.U32 R29, R29, 0x18, RZ ;  /* 0x000000181d1d7819 */ /* 0x000fe200000006ff */
[----:B0-----:R-:W-:Y:S01]  /*75c0*/  FADD R28, R46, 1 ;  /* 0x3f8000002e1c7421 */ /* 0x001fe20000000000 */
[----:B------:R-:W-:-:S04]  /*75d0*/  LOP3.LUT R48, R48, 0xffff, RZ, 0xc0, !PT ;  /* 0x0000ffff30307812 */ /* 0x000fc800078ec0ff */
[----:B------:R-:W-:Y:S01]  /*75e0*/  SHF.L.U32 R48, R48, 0x18, RZ ;  /* 0x0000001830307819 */ /* 0x000fe200000006ff */
[----:B------:R-:W0:Y:S02]  /*75f0*/  MUFU.RCP R28, R28 ;  /* 0x0000001c001c7308 */ /* 0x000e240000001000 */
[----:B0-----:R-:W-:-:S05]  /*7600*/  FFMA R3, R28, -2, R25 ;  /* 0xc00000001c037823 */ /* 0x001fca0000000019 */
[----:B------:R-:W-:Y:S02]  /*7610*/  FSEL R3, R3, 1, !P0 ;  /* 0x3f80000003037808 */ /* 0x000fe40004000000 */
[----:B------:R-:W-:Y:S02]  /*7620*/  FSETP.GE.AND P0, PT, |R22|, 9.010913848876953125, PT ;  /* 0x41102cb41600780b */ /* 0x000fe40003f06200 */
[--C-:B------:R-:W-:Y:S01]  /*7630*/  LOP3.LUT R28, R3, 0x80000000, R32.reuse, 0xb8, !PT ;  /* 0x80000000031c7812 */ /* 0x100fe200078eb820 */
[----:B------:R-:W-:Y:S01]  /*7640*/  @!P1 FFMA R28, R32, R47, R32 ;  /* 0x0000002f201c9223 */ /* 0x000fe20000000020 */
[C---:B------:R-:W-:Y:S01]  /*7650*/  FMUL R47, |R22|.reuse, 2.8853900432586669922 ;  /* 0x4038aa3b162f7820 */ /* 0x040fe20000400200 */
[----:B------:R-:W-:Y:S01]  /*7660*/  FMUL R32, R37, 0.035677410662174224854 ;  /* 0x3d12227a25207820 */ /* 0x000fe20000400000 */
[----:B------:R-:W-:-:S03]  /*7670*/  FSETP.GE.AND P1, PT, |R22|, 0.60000002384185791016, PT ;  /* 0x3f19999a1600780b */ /* 0x000fc60003f26200 */
[-C--:B------:R-:W-:Y:S01]  /*7680*/  FFMA R32, R32, R37.reuse, 0.79788458347320556641 ;  /* 0x3f4c422a20207423 */ /* 0x080fe20000000025 */
[----:B------:R-:W0:Y:S03]  /*7690*/  MUFU.EX2 R47, R47 ;  /* 0x0000002f002f7308 */ /* 0x000e260000000800 */
[----:B------:R-:W-:-:S04]  /*76a0*/  FMUL R46, R32, R37 ;  /* 0x00000025202e7220 */ /* 0x000fc80000400000 */
[C---:B------:R-:W-:Y:S01]  /*76b0*/  FMUL R50, R46.reuse, R46 ;  /* 0x0000002e2e327220 */ /* 0x040fe20000400000 */
[----:B------:R-:W-:-:S03]  /*76c0*/  FMUL R32, |R46|, 2.8853900432586669922 ;  /* 0x4038aa3b2e207820 */ /* 0x000fc60000400200 */
[----:B------:R-:W-:-:S03]  /*76d0*/  FFMA R3, R50, R39, -0.052303962409496307373 ;  /* 0xbd563cae32037423 */ /* 0x000fc60000000027 */
[----:B------:R-:W1:Y:S01]  /*76e0*/  MUFU.EX2 R32, R32 ;  /* 0x0000002000207308 */ /* 0x000e620000000800 */
[----:B------:R-:W-:Y:S01]  /*76f0*/  FFMA R3, R50, R3, 0.1331529766321182251 ;  /* 0x3e08594132037423 */ /* 0x000fe20000000003 */
[----:B0-----:R-:W-:-:S03]  /*7700*/  FADD R51, R47, 1 ;  /* 0x3f8000002f337421 */ /* 0x001fc60000000000 */
[----:B------:R-:W-:-:S03]  /*7710*/  FFMA R3, R50, R3, -0.33332768082618713379 ;  /* 0xbeaaa9ed32037423 */ /* 0x000fc60000000003 */
[----:B------:R-:W0:Y:S01]  /*7720*/  MUFU.RCP R52, R51 ;  /* 0x0000003300347308 */ /* 0x000e220000001000 */
[----:B------:R-:W-:Y:S01]  /*7730*/  FFMA R49, R50, R3, RZ ;  /* 0x0000000332317223 */ /* 0x000fe200000000ff */
[----:B------:R-:W-:-:S04]  /*7740*/  FMUL R50, R22, R22 ;  /* 0x0000001616327220 */ /* 0x000fc80000400000 */
[----:B------:R-:W-:Y:S01]  /*7750*/  FFMA R3, R50, R39, -0.052303962409496307373 ;  /* 0xbd563cae32037423 */ /* 0x000fe20000000027 */
[----:B-1----:R-:W-:-:S03]  /*7760*/  FADD R32, R32, 1 ;  /* 0x3f80000020207421 */ /* 0x002fc60000000000 */
[----:B------:R-:W-:-:S04]  /*7770*/  FFMA R3, R50, R3, 0.1331529766321182251 ;  /* 0x3e08594132037423 */ /* 0x000fc80000000003 */
[----:B------:R-:W-:Y:S01]  /*7780*/  FFMA R3, R50, R3, -0.33332768082618713379 ;  /* 0xbeaaa9ed32037423 */ /* 0x000fe20000000003 */
[----:B------:R-:W1:Y:S01]  /*7790*/  MUFU.RCP R32, R32 ;  /* 0x0000002000207308 */ /* 0x000e620000001000 */
[----:B0-----:R-:W-:Y:S02]  /*77a0*/  FFMA R52, R52, -2, R25 ;  /* 0xc000000034347823 */ /* 0x001fe40000000019 */
[----:B------:R-:W-:-:S03]  /*77b0*/  FFMA R3, R50, R3, RZ ;  /* 0x0000000332037223 */ /* 0x000fc600000000ff */
[----:B------:R-:W-:Y:S02]  /*77c0*/  FSEL R47, R52, 1, !P0 ;  /* 0x3f800000342f7808 */ /* 0x000fe40004000000 */
[----:B------:R-:W-:Y:S02]  /*77d0*/  FSETP.GE.AND P0, PT, |R46|, 9.010913848876953125, PT ;  /* 0x41102cb42e00780b */ /* 0x000fe40003f06200 */
[--C-:B------:R-:W-:Y:S01]  /*77e0*/  LOP3.LUT R47, R47, 0x80000000, R22.reuse, 0xb8, !PT ;  /* 0x800000002f2f7812 */ /* 0x100fe200078eb816 */
[----:B------:R-:W-:Y:S01]  /*77f0*/  @!P1 FFMA R47, R22, R3, R22 ;  /* 0x00000003162f9223 */ /* 0x000fe20000000016 */
[----:B------:R-:W-:Y:S01]  /*7800*/  FMUL R22, R35, 0.035677410662174224854 ;  /* 0x3d12227a23167820 */ /* 0x000fe20000400000 */
[----:B------:R-:W-:-:S03]  /*7810*/  FSETP.GE.AND P1, PT, |R46|, 0.60000002384185791016, PT ;  /* 0x3f19999a2e00780b */ /* 0x000fc60003f26200 */
[----:B------:R-:W-:Y:S01]  /*7820*/  FFMA R22, R22, R35, 0.79788458347320556641 ;  /* 0x3f4c422a16167423 */ /* 0x000fe20000000023 */
[----:B-1----:R-:W-:-:S03]  /*7830*/  FFMA R3, R32, -2, R25 ;  /* 0xc000000020037823 */ /* 0x002fc60000000019 */
[----:B------:R-:W-:Y:S02]  /*7840*/  FMUL R22, R22, R35 ;  /* 0x0000002316167220 */ /* 0x000fe40000400000 */
[----:B------:R-:W-:Y:S02]  /*7850*/  FSEL R3, R3, 1, !P0 ;  /* 0x3f80000003037808 */ /* 0x000fe40004000000 */
[C---:B------:R-:W-:Y:S01]  /*7860*/  FMUL R51, |R22|.reuse, 2.8853900432586669922 ;  /* 0x4038aa3b16337820 */ /* 0x040fe20000400200 */
[----:B------:R-:W-:Y:S01]  /*7870*/  FMUL R52, R22, R22 ;  /* 0x0000001616347220 */ /* 0x000fe20000400000 */
[--C-:B------:R-:W-:Y:S01]  /*7880*/  LOP3.LUT R32, R3, 0x80000000, R46.reuse, 0xb8, !PT ;  /* 0x8000000003207812 */ /* 0x100fe200078eb82e */
[----:B------:R-:W-:Y:S01]  /*7890*/  @!P1 FFMA R32, R46, R49, R46 ;  /* 0x000000312e209223 */ /* 0x000fe2000000002e */
[----:B------:R-:W-:Y:S01]  /*78a0*/  FMUL R49, R42, 0.035677410662174224854 ;  /* 0x3d12227a2a317820 */ /* 0x000fe20000400000 */
[----:B------:R-:W-:Y:S01]  /*78b0*/  FFMA R3, R52, R39, -0.052303962409496307373 ;  /* 0xbd563cae34037423 */ /* 0x000fe20000000027 */
[----:B------:R-:W0:Y:S01]  /*78c0*/  MUFU.EX2 R51, R51 ;  /* 0x0000003300337308 */ /* 0x000e220000000800 */
[----:B------:R-:W-:Y:S01]  /*78d0*/  FSETP.GE.AND P1, PT, |R22|, 0.60000002384185791016, PT ;  /* 0x3f19999a1600780b */ /* 0x000fe20003f26200 */
[----:B------:R-:W-:Y:S01]  /*78e0*/  FFMA R49, R49, R42, 0.79788458347320556641 ;  /* 0x3f4c422a31317423 */ /* 0x000fe2000000002a */
[----:B------:R-:W-:Y:S01]  /*78f0*/  FFMA R3, R52, R3, 0.1331529766321182251 ;  /* 0x3e08594134037423 */ /* 0x000fe20000000003 */
[----:B------:R-:W-:-:S02]  /*7900*/  FSETP.GE.AND P0, PT, |R22|, 9.010913848876953125, PT ;  /* 0x41102cb41600780b */ /* 0x000fc40003f06200 */
[----:B------:R-:W-:Y:S01]  /*7910*/  FMUL R50, R49, R42 ;  /* 0x0000002a31327220 */ /* 0x000fe20000400000 */
        /* <DEDUP_REMOVED lines=16> */
[----:B------:R-:W-:-:S04]  /*7a20*/  FFMA R3, R22, R3, 0.1331529766321182251 ;  /* 0x3e08594116037423 */ /* 0x000fc80000000003 */
[----:B------:R-:W-:-:S04]  /*7a30*/  FFMA R3, R22, R3, -0.33332768082618713379 ;  /* 0xbeaaa9ed16037423 */ /* 0x000fc80000000003 */
[----:B------:R-:W-:Y:S01]  /*7a40*/  FFMA R3, R22, R3, RZ ;  /* 0x0000000316037223 */ /* 0x000fe200000000ff */
[----:B------:R-:W-:Y:S01]  /*7a50*/  FMUL R22, R43, 0.035677410662174224854 ;  /* 0x3d12227a2b167820 */ /* 0x000fe20000400000 */
[----:B0-----:R-:W-:-:S03]  /*7a60*/  FFMA R54, R54, -2, R25 ;  /* 0xc000000036367823 */ /* 0x001fc60000000019 */
[-C--:B------:R-:W-:Y:S02]  /*7a70*/  FFMA R22, R22, R43.reuse, 0.79788458347320556641 ;  /* 0x3f4c422a16167423 */ /* 0x080fe4000000002b */
[----:B------:R-:W-:Y:S02]  /*7a80*/  FSEL R51, R54, 1, !P0 ;  /* 0x3f80000036337808 */ /* 0x000fe40004000000 */
[----:B------:R-:W-:Y:S02]  /*7a90*/  FMUL R22, R22, R43 ;  /* 0x0000002b16167220 */ /* 0x000fe40000400000 */
[--C-:B------:R-:W-:Y:S01]  /*7aa0*/  LOP3.LUT R46, R51, 0x80000000, R50.reuse, 0xb8, !PT ;  /* 0x80000000332e7812 */ /* 0x100fe200078eb832 */
[----:B------:R-:W-:Y:S01]  /*7ab0*/  @!P1 FFMA R46, R50, R3, R50 ;  /* 0x00000003322e9223 */ /* 0x000fe20000000032 */
[----:B------:R-:W-:Y:S01]  /*7ac0*/  FMUL R3, |R22|, 2.8853900432586669922 ;  /* 0x4038aa3b16037820 */ /* 0x000fe20000400200 */
[----:B------:R-:W-:Y:S01]  /*7ad0*/  LOP3.LUT R51, R16, 0xff0000, RZ, 0xc0, !PT ;  /* 0x00ff000010337812 */ /* 0x000fe200078ec0ff */
[C---:B------:R-:W-:Y:S01]  /*7ae0*/  FMUL R52, R22.reuse, R22 ;  /* 0x0000001616347220 */ /* 0x040fe20000400000 */
[----:B------:R-:W-:-:S02]  /*7af0*/  FSETP.GE.AND P1, PT, |R22|, 0.60000002384185791016, PT ;  /* 0x3f19999a1600780b */ /* 0x000fc40003f26200 */
[----:B------:R-:W-:Y:S01]  /*7b00*/  LOP3.LUT R16, R51, 0xffff, R4, 0xf8, !PT ;  /* 0x0000ffff33107812 */ /* 0x000fe200078ef804 */
[----:B------:R-:W0:Y:S01]  /*7b10*/  MUFU.EX2 R3, R3 ;  /* 0x0000000300037308 */ /* 0x000e220000000800 */
[----:B------:R-:W-:Y:S01]  /*7b20*/  FFMA R51, R52, R39, -0.052303962409496307373 ;  /* 0xbd563cae34337423 */ /* 0x000fe20000000027 */
[----:B------:R-:W-:Y:S02]  /*7b30*/  FSETP.GE.AND P0, PT, |R22|, 9.010913848876953125, PT ;  /* 0x41102cb41600780b */ /* 0x000fe40003f06200 */
[----:B------:R-:W-:Y:S01]  /*7b40*/  LOP3.LUT R16, R16, 0xff000000, R29, 0xf8, !PT ;  /* 0xff00000010107812 */ /* 0x000fe200078ef81d */
        /* <DEDUP_REMOVED lines=10> */
[----:B------:R-:W-:-:S03]  /*7bf0*/  LOP3.LUT R22, R41, 0xff0000, RZ, 0xc0, !PT ;  /* 0x00ff000029167812 */ /* 0x000fc600078ec0ff */
[----:B------:R-:W-:Y:S01]  /*7c00*/  FFMA R3, R3, R14, 0.79788458347320556641 ;  /* 0x3f4c422a03037423 */ /* 0x000fe2000000000e */
[----:B------:R-:W-:-:S03]  /*7c10*/  LOP3.LUT R22, R22, 0xffff, R7, 0xf8, !PT ;  /* 0x0000ffff16167812 */ /* 0x000fc600078ef807 */
        /* <DEDUP_REMOVED lines=28> */
[----:B------:R-:W-:-:S03]  /*7de0*/  SHF.L.U32 R51, R40, 0x18, RZ ;  /* 0x0000001828337819 */ /* 0x000fc600000006ff */
[----:B------:R-:W-:Y:S01]  /*7df0*/  FFMA R54, R54, R3, RZ ;  /* 0x0000000336367223 */ /* 0x000fe200000000ff */
[----:B------:R-:W0:Y:S01]  /*7e00*/  MUFU.RCP R50, R50 ;  /* 0x0000003200327308 */ /* 0x000e220000001000 */
[----:B------:R-:W-:Y:S01]  /*7e10*/  FMUL R3, R12, 0.035677410662174224854 ;  /* 0x3d12227a0c037820 */ /* 0x000fe20000400000 */
[----:B------:R-:W-:-:S03]  /*7e20*/  LOP3.LUT R22, R22, 0xff000000, R51, 0xf8, !PT ;  /* 0xff00000016167812 */ /* 0x000fc600078ef833 */
[----:B------:R-:W-:Y:S01]  /*7e30*/  FFMA R3, R3, R12, 0.79788458347320556641 ;  /* 0x3f4c422a03037423 */ /* 0x000fe2000000000c */
[----:B0-----:R-:W-:-:S05]  /*7e40*/  FFMA R29, R50, -2, R25 ;  /* 0xc0000000321d7823 */ /* 0x001fca0000000019 */
[----:B------:R-:W-:-:S04]  /*7e50*/  FSEL R52, R29, 1, !P0 ;  /* 0x3f8000001d347808 */ /* 0x000fc80004000000 */
[--C-:B------:R-:W-:Y:S01]  /*7e60*/  LOP3.LUT R29, R52, 0x80000000, R41.reuse, 0xb8, !PT ;  /* 0x80000000341d7812 */ /* 0x100fe200078eb829 */
[----:B------:R-:W-:Y:S01]  /*7e70*/  @!P1 FFMA R29, R41, R54, R41 ;  /* 0x00000036291d9223 */ /* 0x000fe20000000029 */
[----:B------:R-:W-:Y:S01]  /*7e80*/  FMUL R41, R3, R12 ;  /* 0x0000000c03297220 */ /* 0x000fe20000400000 */
[----:B------:R-:W-:-:S03]  /*7e90*/  LOP3.LUT R54, R0, 0x1f, RZ, 0xc0, !PT ;  /* 0x0000001f00367812 */ /* 0x000fc600078ec0ff */
        /* <DEDUP_REMOVED lines=9> */
[----:B------:R-:W-:Y:S02]  /*7f30*/  LOP3.LUT R51, R38, 0xff, RZ, 0xc0, !PT ;  /* 0x000000ff26337812 */ /* 0x000fe400078ec0ff */
[----:B------:R-:W-:Y:S01]  /*7f40*/  PRMT R38, R6, 0x7104, RZ ;  /* 0x0000710406267816 */ /* 0x000fe200000000ff */
[----:B------:R-:W-:Y:S01]  /*7f50*/  FFMA R52, R52, R3, RZ ;  /* 0x0000000334347223 */ /* 0x000fe200000000ff */
[----:B------:R-:W0:Y:S02]  /*7f60*/  MUFU.RCP R50, R50 ;  /* 0x0000003200327308 */ /* 0x000e240000001000 */
[----:B------:R-:W-:-:S04]  /*7f70*/  LOP3.LUT R38, R51, 0xff00, R38, 0xf8, !PT ;  /* 0x0000ff0033267812 */ /* 0x000fc800078ef826 */
[----:B------:R-:W-:-:S04]  /*7f80*/  LOP3.LUT R17, R38, 0xff0000, R17, 0xf8, !PT ;  /* 0x00ff000026117812 */ /* 0x000fc800078ef811 */
[----:B------:R-:W-:Y:S01]  /*7f90*/  LOP3.LUT R17, R17, R48, RZ, 0xfc, !PT ;  /* 0x0000003011117212 */ /* 0x000fe200078efcff */
[----:B0-----:R-:W-:Y:S01]  /*7fa0*/  FFMA R40, R50, -2, R25 ;  /* 0xc000000032287823 */ /* 0x001fe20000000019 */
[----:B------:R-:W-:-:S04]  /*7fb0*/  FMUL R50, R13, 0.035677410662174224854 ;  /* 0x3d12227a0d327820 */ /* 0x000fc80000400000 */
        /* <DEDUP_REMOVED lines=34> */
[----:B0-----:R-:W-:Y:S01]  /*81e0*/  FFMA R38, R50, -2, R25 ;  /* 0xc000000032267823 */ /* 0x001fe20000000019 */
[----:B------:R-:W-:-:S04]  /*81f0*/  FMUL R50, R9, 0.035677410662174224854 ;  /* 0x3d12227a09327820 */ /* 0x000fc80000400000 */
[----:B------:R-:W-:Y:S01]  /*8200*/  FFMA R50, R50, R9, 0.79788458347320556641 ;  /* 0x3f4c422a32327423 */ /* 0x000fe20000000009 */
[----:B------:R-:W-:-:S03]  /*8210*/  FSEL R38, R38, 1, !P0 ;  /* 0x3f80000026267808 */ /* 0x000fc60004000000 */
[----:B------:R-:W-:Y:S01]  /*8220*/  FMUL R50, R50, R9 ;  /* 0x0000000932327220 */ /* 0x000fe20000400000 */
[--C-:B------:R-:W-:Y:S01]  /*8230*/  LOP3.LUT R38, R38, 0x80000000, R41.reuse, 0xb8, !PT ;  /* 0x8000000026267812 */ /* 0x100fe200078eb829 */
[----:B------:R-:W-:Y:S01]  /*8240*/  @!P1 FFMA R38, R41, R52, R41 ;  /* 0x0000003429269223 */ /* 0x000fe20000000029 */
[----:B------:R-:W-:Y:S02]  /*8250*/  HFMA2 R41, -RZ, RZ, 1.75, 0 ;  /* 0x3f000000ff297431 */ /* 0x000fe400000001ff */
[C---:B------:R-:W-:Y:S01]  /*8260*/  FMUL R3, |R50|.reuse, 2.8853900432586669922 ;  /* 0x4038aa3b32037820 */ /* 0x040fe20000400200 */
[C---:B------:R-:W-:Y:S01]  /*8270*/  FMUL R52, R50.reuse, R50 ;  /* 0x0000003232347220 */ /* 0x040fe20000400000 */
[C---:B------:R-:W-:Y:S02]  /*8280*/  FSETP.GE.AND P1, PT, |R50|.reuse, 0.60000002384185791016, PT ;  /* 0x3f19999a3200780b */ /* 0x040fe40003f26200 */
[----:B------:R-:W-:Y:S01]  /*8290*/  FSETP.GE.AND P0, PT, |R50|, 9.010913848876953125, PT ;  /* 0x41102cb43200780b */ /* 0x000fe20003f06200 */
[----:B------:R-:W-:Y:S01]  /*82a0*/  FFMA R51, R52, R39, -0.052303962409496307373 ;  /* 0xbd563cae34337423 */ /* 0x000fe20000000027 */
[----:B------:R-:W0:Y:S01]  /*82b0*/  MUFU.EX2 R3, R3 ;  /* 0x0000000300037308 */ /* 0x000e220000000800 */
[-C--:B------:R-:W-:Y:S01]  /*82c0*/  FFMA R47, R47, R41.reuse, 0.5 ;  /* 0x3f0000002f2f7423 */ /* 0x080fe20000000029 */
[-C--:B------:R-:W-:Y:S01]  /*82d0*/  FFMA R32, R32, R41.reuse, 0.5 ;  /* 0x3f00000020207423 */ /* 0x080fe20000000029 */
[-C--:B------:R-:W-:Y:S01]  /*82e0*/  FFMA R4, R4, R41.reuse, 0.5 ;  /* 0x3f00000004047423 */ /* 0x080fe20000000029 */
[----:B------:R-:W-:Y:S01]  /*82f0*/  FFMA R6, R6, R41, 0.5 ;  /* 0x3f00000006067423 */ /* 0x000fe20000000029 */
[----:B------:R-:W-:-:S02]  /*8300*/  FMUL R47, R47, R34 ;  /* 0x000000222f2f7220 */ /* 0x000fc40000400000 */
[----:B------:R-:W-:Y:S01]  /*8310*/  FMUL R43, R4, R43 ;  /* 0x0000002b042b7220 */ /* 0x000fe20000400000 */
[----:B------:R-:W-:Y:S01]  /*8320*/  FMUL R6, R6, R13 ;  /* 0x0000000d06067220 */ /* 0x000fe20000400000 */
[----:B0-----:R-:W-:Y:S01]  /*8330*/  FADD R48, R3, 1 ;  /* 0x3f80000003307421 */ /* 0x001fe20000000000 */
[----:B------:R-:W-:-:S04]  /*8340*/  FFMA R3, R52, R51, 0.1331529766321182251 ;  /* 0x3e08594134037423 */ /* 0x000fc80000000033 */
[C---:B------:R-:W-:Y:S01]  /*8350*/  FFMA R3, R52.reuse, R3, -0.33332768082618713379 ;  /* 0xbeaaa9ed34037423 */ /* 0x040fe20000000003 */
[----:B------:R-:W0:Y:S03]  /*8360*/  MUFU.RCP R48, R48 ;  /* 0x0000003000307308 */ /* 0x000e260000001000 */
[----:B------:R-:W-:Y:S01]  /*8370*/  FFMA R3, R52, R3, RZ ;  /* 0x0000000334037223 */ /* 0x000fe200000000ff */
[----:B0-----:R-:W-:Y:S01]  /*8380*/  FFMA R34, R48, -2, R25 ;  /* 0xc000000030227823 */ /* 0x001fe20000000019 */
[----:B------:R-:W-:-:S04]  /*8390*/  FFMA R48, R49, R41, 0.5 ;  /* 0x3f00000031307423 */ /* 0x000fc80000000029 */
[----:B------:R-:W-:Y:S01]  /*83a0*/  FSEL R51, R34, 1, !P0 ;  /* 0x3f80000022337808 */ /* 0x000fe20004000000 */
[----:B------:R-:W-:-:S03]  /*83b0*/  FMUL R49, R48, R35 ;  /* 0x0000002330317220 */ /* 0x000fc60000400000 */
        /* <DEDUP_REMOVED lines=39> */
[----:B0-----:R-:W-:Y:S01]  /*8630*/  FFMA R28, R50, -2, R25 ;  /* 0xc0000000321c7823 */ /* 0x001fe20000000019 */
[----:B------:R-:W-:-:S04]  /*8640*/  FMUL R50, R32, R37 ;  /* 0x0000002520327220 */ /* 0x000fc80000400000 */
[----:B------:R-:W-:Y:S02]  /*8650*/  FSEL R28, R28, 1, !P0 ;  /* 0x3f8000001c1c7808 */ /* 0x000fe40004000000 */
[----:B------:R-:W-:Y:S01]  /*8660*/  FMNMX3 R24, |R51|, R24, |R50|, !PT ;  /* 0x0000001833187276 */ /* 0x000fe20007800632 */
[----:B------:R-:W-:Y:S01]  /*8670*/  FMUL R50, R50, UR26 ;  /* 0x0000001a32327c20 */ /* 0x000fe20008400000 */
[--C-:B------:R-:W-:Y:S01]  /*8680*/  LOP3.LUT R28, R28, 0x80000000, R35.reuse, 0xb8, !PT ;  /* 0x800000001c1c7812 */ /* 0x100fe200078eb823 */
[----:B------:R-:W-:Y:S01]  /*8690*/  @!P1 FFMA R28, R35, R36, R35 ;  /* 0x00000024231c9223 */ /* 0x000fe20000000023 */
[----:B------:R-:W-:Y:S01]  /*86a0*/  FMUL R35, R3, R20 ;  /* 0x0000001403237220 */ /* 0x000fe20000400000 */
[----:B------:R-:W-:Y:S01]  /*86b0*/  FMUL R51, R51, UR26 ;  /* 0x0000001a33337c20 */ /* 0x000fe20008400000 */
[C---:B------:R-:W-:Y:S01]  /*86c0*/  FMNMX R24, |R47|.reuse, R24, !PT ;  /* 0x000000182f187209 */ /* 0x040fe20007800200 */
[----:B------:R-:W-:Y:S01]  /*86d0*/  FMUL R47, R47, UR26 ;  /* 0x0000001a2f2f7c20 */ /* 0x000fe20008400000 */
[C---:B------:R-:W-:Y:S01]  /*86e0*/  FMUL R3, |R35|.reuse, 2.8853900432586669922 ;  /* 0x4038aa3b23037820 */ /* 0x040fe20000400200 */
[C---:B------:R-:W-:Y:S01]  /*86f0*/  FMUL R52, R35.reuse, R35 ;  /* 0x0000002323347220 */ /* 0x040fe20000400000 */
[----:B------:R-:W-:-:S02]  /*8700*/  FSETP.GE.AND P1, PT, |R35|, 0.60000002384185791016, PT ;  /* 0x3f19999a2300780b */ /* 0x000fc40003f26200 */
[----:B------:R-:W-:Y:S01]  /*8710*/  FSETP.GE.AND P0, PT, |R35|, 9.010913848876953125, PT ;  /* 0x41102cb42300780b */ /* 0x000fe20003f06200 */
[C---:B------:R-:W-:Y:S01]  /*8720*/  FFMA R37, R52.reuse, R39, -0.052303962409496307373 ;  /* 0xbd563cae34257423 */ /* 0x040fe20000000027 */
[----:B------:R-:W0:Y:S01]  /*8730*/  MUFU.EX2 R3, R3 ;  /* 0x0000000300037308 */ /* 0x000e220000000800 */
[----:B------:R-:W-:Y:S02]  /*8740*/  F2FP.SATFINITE.E4M3.F32.PACK_AB_MERGE_C R50, RZ, R50, RZ ;  /* 0x00000032ff32723e */ /* 0x000fe400048070ff */
[C---:B------:R-:W-:Y:S01]  /*8750*/  FFMA R37, R52.reuse, R37, 0.1331529766321182251 ;  /* 0x3e08594134257423 */ /* 0x040fe20000000025 */
[----:B------:R-:W-:Y:S01]  /*8760*/  F2FP.SATFINITE.E4M3.F32.PACK_AB_MERGE_C R51, RZ, R51, RZ ;  /* 0x00000033ff33723e */ /* 0x000fe200048070ff */
[----:B0-----:R-:W-:Y:S02]  /*8770*/  FADD R36, R3, 1 ;  /* 0x3f80000003247421 */ /* 0x001fe40000000000 */
[----:B------:R-:W-:-:S04]  /*8780*/  FFMA R3, R52, R37, -0.33332768082618713379 ;  /* 0xbeaaa9ed34037423 */ /* 0x000fc80000000025 */
[----:B------:R-:W-:Y:S01]  /*8790*/  FFMA R52, R52, R3, RZ ;  /* 0x0000000334347223 */ /* 0x000fe200000000ff */
[----:B------:R-:W0:Y:S01]  /*87a0*/  MUFU.RCP R36, R36 ;  /* 0x0000002400247308 */ /* 0x000e220000001000 */
[----:B------:R-:W-:Y:S01]  /*87b0*/  FFMA R3, R46, R41, 0.5 ;  /* 0x3f0000002e037423 */ /* 0x000fe20000000029 */
[----:B0-----:R-:W-:-:S05]  /*87c0*/  FFMA R32, R36, -2, R25 ;  /* 0xc000000024207823 */ /* 0x001fca0000000019 */
[----:B------:R-:W-:-:S04]  /*87d0*/  FSEL R32, R32, 1, !P0 ;  /* 0x3f80000020207808 */ /* 0x000fc80004000000 */
[--C-:B------:R-:W-:Y:S01]  /*87e0*/  LOP3.LUT R36, R32, 0x80000000, R35.reuse, 0xb8, !PT ;  /* 0x8000000020247812 */ /* 0x100fe200078eb823 */
[----:B------:R-:W-:Y:S01]  /*87f0*/  @!P1 FFMA R36, R35, R52, R35 ;  /* 0x0000003423249223 */ /* 0x000fe20000000023 */
[----:B------:R-:W-:Y:S01]  /*8800*/  SHF.R.U32.HI R32, RZ, 0x5, R0 ;  /* 0x00000005ff207819 */ /* 0x000fe20000011600 */
[----:B------:R-:W-:Y:S01]  /*8810*/  FMUL R52, R3, R42 ;  /* 0x0000002a03347220 */ /* 0x000fe20000400000 */
[----:B------:R-:W-:Y:S02]  /*8820*/  LOP3.LUT R42, R50, 0xff, RZ, 0xc0, !PT ;  /* 0x000000ff322a7812 */ /* 0x000fe400078ec0ff */
[----:B------:R-:W-:Y:S02]  /*8830*/  SHF.L.U32 R35, R32, 0x2, RZ ;  /* 0x0000000220237819 */ /* 0x000fe400000006ff */
[C---:B------:R-:W-:Y:S01]  /*8840*/  FMNMX3 R56, |R49|.reuse, R24, |R52|, !PT ;  /* 0x0000001831387276 */ /* 0x040fe20007800634 */
[----:B------:R-:W-:Y:S01]  /*8850*/  FMUL R49, R49, UR26 ;  /* 0x0000001a31317c20 */ /* 0x000fe20008400000 */
[----:B------:R-:W-:Y:S01]  /*8860*/  LOP3.LUT R3, R51, 0xff, RZ, 0xc0, !PT ;  /* 0x000000ff33037812 */ /* 0x000fe200078ec0ff */
[----:B------:R-:W-:Y:S01]  /*8870*/  VIADD R37, R35, 0x3 ;  /* 0x0000000323257836 */ /* 0x000fe20000000000 */
[----:B------:R-:W-:-:S04]  /*8880*/  F2FP.SATFINITE.E4M3.F32.PACK_AB_MERGE_C R24, RZ, R47, RZ ;  /* 0x0000002fff18723e */ /* 0x000fc800048070ff */
[----:B------:R-:W-:-:S04]  /*8890*/  ISETP.GE.U32.AND P0, PT, R37, UR7, PT ;  /* 0x0000000725007c0c */ /* 0x000fc8000bf06070 */
[----:B------:R-:W-:-:S13]  /*88a0*/  ISETP.GE.U32.OR P0, PT, R5, UR14, P0 ;  /* 0x0000000e05007c0c */ /* 0x000fda0008706470 */
[----:B------:R-:W-:Y:S02]  /*88b0*/  @!P0 PRMT R46, R50, 0x7604, R51 ;  /* 0x00007604322e8816 */ /* 0x000fe40000000033 */
[----:B------:R-:W0:Y:S01]  /*88c0*/  S2R R50, SR_CgaCtaId ;  /* 0x0000000000327919 */ /* 0x000e220000008800 */
[----:B------:R-:W-:Y:S02]  /*88d0*/  F2FP.SATFINITE.E4M3.F32.PACK_AB_MERGE_C R51, RZ, R49, RZ ;  /* 0x00000031ff33723e */ /* 0x000fe400048070ff */
[----:B------:R-:W-:Y:S02]  /*88e0*/  LEA R49, R24, R3, 0x8 ;  /* 0x0000000318317211 */ /* 0x000fe400078e40ff */
[C---:B------:R-:W-:Y:S01]  /*88f0*/  @!P0 PRMT R47, R51.reuse, 0x7604, R24 ;  /* 0x00007604332f8816 */ /* 0x040fe20000000018 */
[----:B------:R-:W-:Y:S01]  /*8900*/  FMUL R24, R52, UR26 ;  /* 0x0000001a34187c20 */ /* 0x000fe20008400000 */
[----:B------:R-:W-:Y:S02]  /*8910*/  LEA R42, R51, R42, 0x8 ;  /* 0x0000002a332a7211 */ /* 0x000fe400078e40ff */
[----:B------:R-:W-:-:S02]  /*8920*/  LOP3.LUT R51, RZ, R35, RZ, 0x33, !PT ;  /* 0x00000023ff337212 */ /* 0x000fc400078e33ff */
[----:B------:R-:W-:-:S03]  /*8930*/  F2FP.SATFINITE.E4M3.F32.PACK_AB_MERGE_C R24, RZ, R24, RZ ;  /* 0x00000018ff18723e */ /* 0x000fc600048070ff */
[----:B------:R-:W-:Y:S01]  /*8940*/  IMAD.IADD R52, R51, 0x1, R0 ;  /* 0x0000000133347824 */ /* 0x000fe200078e0200 */
[----:B------:R-:W-:-:S04]  /*8950*/  SHF.L.U32 R3, R24, 0x10, RZ ;  /* 0x0000001018037819 */ /* 0x000fc800000006ff */
[----:B------:R-:W-:Y:S01]  /*8960*/  LOP3.LUT R4, R3, 0xff0000, RZ, 0xc0, !PT ;  /* 0x00ff000003047812 */ /* 0x000fe200078ec0ff */
[----:B------:R-:W-:Y:S01]  /*8970*/  FFMA R3, R7, R41, 0.5 ;  /* 0x3f00000007037423 */ /* 0x000fe20000000029 */
[----:B------:R-:W-:Y:S02]  /*8980*/  MOV R7, 0x400 ;  /* 0x0000040000077802 */ /* 0x000fe40000000f00 */
[----:B------:R-:W-:Y:S01]  /*8990*/  LOP3.LUT R4, R4, 0xffff, R49, 0xf8, !PT ;  /* 0x0000ffff04047812 */ /* 0x000fe200078ef831 */
[----:B------:R-:W-:Y:S02]  /*89a0*/  IMAD R49, R54, 0x108, RZ ;  /* 0x0000010836317824 */ /* 0x000fe400078e02ff */
[----:B------:R-:W-:Y:S01]  /*89b0*/  FMUL R3, R3, R14 ;  /* 0x0000000e03037220 */ /* 0x000fe20000400000 */
[----:B------:R-:W-:Y:S01]  /*89c0*/  VIADD R7, R7, 0x20 ;  /* 0x0000002007077836 */ /* 0x000fe20000000000 */
[----:B------:R-:W-:-:S04]  /*89d0*/  SHF.L.U32 R52, R52, 0x3, RZ ;  /* 0x0000000334347819 */ /* 0x000fc800000006ff */
[----:B------:R-:W-:Y:S01]  /*89e0*/  LOP3.LUT R53, R52, 0xf8, RZ, 0xc0, !PT ;  /* 0x000000f834357812 */ /* 0x000fe200078ec0ff */
[----:B------:R-:W-:Y:S01]  /*89f0*/  FFMA R52, R29, R41, 0.5 ;  /* 0x3f0000001d347423 */ /* 0x000fe20000000029 */
[----:B0-----:R-:W-:Y:S02]  /*8a00*/  LEA R50, R50, R7, 0x18 ;  /* 0x0000000732327211 */ /* 0x001fe400078ec0ff */
[----:B------:R-:W-:Y:S01]  /*8a10*/  IADD3 R7, PT, PT, -R35, R0, RZ ;  /* 0x0000000023077210 */ /* 0x000fe20007ffe1ff */
[----:B------:R-:W-:Y:S01]  /*8a20*/  FMUL R52, R52, R15 ;  /* 0x0000000f34347220 */ /* 0x000fe20000400000 */
[----:B------:R-:W-:Y:S01]  /*8a30*/  IADD3 R14, PT, PT, R49, R50, RZ ;  /* 0x00000032310e7210 */ /* 0x000fe20007ffe0ff */
[----:B------:R-:W-:Y:S01]  /*8a40*/  FMUL R15, R3, UR26 ;  /* 0x0000001a030f7c20 */ /* 0x000fe20008400000 */
[----:B------:R-:W-:Y:S02]  /*8a50*/  LOP3.LUT R7, R7, 0x1f, RZ, 0xc0, !PT ;  /* 0x0000001f07077812 */ /* 0x000fe400078ec0ff */
[----:B------:R-:W-:-:S02]  /*8a60*/  IADD3 R53, PT, PT, R14, R53, RZ ;  /* 0x000000350e357210 */ /* 0x000fc40007ffe0ff */
[----:B------:R-:W-:Y:S02]  /*8a70*/  LEA R7, R7, R14, 0x3 ;  /* 0x0000000e07077211 */ /* 0x000fe400078e18ff */
[----:B------:R-:W-:-:S03]  /*8a80*/  F2FP.SATFINITE.E4M3.F32.PACK_AB_MERGE_C R15, RZ, R15, RZ ;  /* 0x0000000fff0f723e */ /* 0x000fc600048070ff */
[----:B------:R0:W-:Y:S04]  /*8a90*/  STS.64 [R7], R44 ;  /* 0x0000002c07007388 */ /* 0x0001e80000000a00 */
[----:B------:R1:W-:Y:S01]  /*8aa0*/  STS.64 [R53], R30 ;  /* 0x0000001e35007388 */ /* 0x0003e20000000a00 */
[----:B0-----:R-:W-:Y:S01]  /*8ab0*/  FMUL R44, R21, 0.035677410662174224854 ;  /* 0x3d12227a152c7820 */ /* 0x001fe20000400000 */
[----:B------:R-:W-:Y:S02]  /*8ac0*/  FMNMX3 R45, |R43|, R56, |R3|, !PT ;  /* 0x000000382b2d7276 */ /* 0x000fe40007800603 */
[----:B------:R-:W-:Y:S01]  /*8ad0*/  LOP3.LUT R3, R15, 0xffff, RZ, 0xc0, !PT ;  /* 0x0000ffff0f037812 */ /* 0x000fe200078ec0ff */
[----:B------:R-:W-:-:S03]  /*8ae0*/  FFMA R44, R44, R21, 0.79788458347320556641 ;  /* 0x3f4c422a2c2c7423 */ /* 0x000fc60000000015 */
[----:B------:R-:W-:Y:S01]  /*8af0*/  SHF.L.U32 R3, R3, 0x18, RZ ;  /* 0x0000001803037819 */ /* 0x000fe200000006ff */
[----:B-1----:R-:W-:-:S03]  /*8b00*/  FMUL R30, R44, R21 ;  /* 0x000000152c1e7220 */ /* 0x002fc60000400000 */
[----:B------:R-:W-:Y:S01]  /*8b10*/  LOP3.LUT R4, R4, 0xff000000, R3, 0xf8, !PT ;  /* 0xff00000004047812 */ /* 0x000fe200078ef803 */
[C---:B------:R-:W-:Y:S01]  /*8b20*/  FMUL R31, |R30|.reuse, 2.8853900432586669922 ;  /* 0x4038aa3b1e1f7820 */ /* 0x040fe20000400200 */
[----:B------:R-:W-:Y:S01]  /*8b30*/  VIADD R3, R35, 0x2 ;  /* 0x0000000223037836 */ /* 0x000fe20000000000 */
[C---:B------:R-:W-:Y:S02]  /*8b40*/  FSETP.GE.AND P2, PT, |R30|.reuse, 0.60000002384185791016, PT ;  /* 0x3f19999a1e00780b */ /* 0x040fe40003f46200 */
[----:B------:R-:W-:Y:S02]  /*8b50*/  FSETP.GE.AND P1, PT, |R30|, 9.010913848876953125, PT ;  /* 0x41102cb41e00780b */ /* 0x000fe40003f26200 */
[----:B------:R-:W0:Y:S01]  /*8b60*/  MUFU.EX2 R31, R31 ;  /* 0x0000001f001f7308 */ /* 0x000e220000000800 */
[----:B------:R-:W-:-:S04]  /*8b70*/  IADD3 R3, PT, PT, -R3, R0, RZ ;  /* 0x0000000003037210 */ /* 0x000fc80007ffe1ff */
[----:B------:R-:W-:-:S04]  /*8b80*/  SHF.L.U32 R3, R3, 0x3, RZ ;  /* 0x0000000303037819 */ /* 0x000fc800000006ff */
[----:B------:R-:W-:-:S04]  /*8b90*/  LOP3.LUT R3, R3, 0xf8, RZ, 0xc0, !PT ;  /* 0x000000f803037812 */ /* 0x000fc800078ec0ff */
[----:B------:R-:W-:Y:S01]  /*8ba0*/  IADD3 R29, PT, PT, R14, R3, RZ ;  /* 0x000000030e1d7210 */ /* 0x000fe20007ffe0ff */
[-C--:B------:R-:W-:Y:S01]  /*8bb0*/  FFMA R3, R40, R41.reuse, 0.5 ;  /* 0x3f00000028037423 */ /* 0x080fe20000000029 */
[----:B------:R-:W-:Y:S01]  /*8bc0*/  MOV R40, UR30 ;  /* 0x0000001e00287c02 */ /* 0x000fe20008000f00 */
[----:B0-----:R-:W-:Y:S02]  /*8bd0*/  FADD R44, R31, 1 ;  /* 0x3f8000001f2c7421 */ /* 0x001fe40000000000 */
[----:B------:R-:W-:Y:S01]  /*8be0*/  FMUL R12, R3, R12 ;  /* 0x0000000c030c7220 */ /* 0x000fe20000400000 */
[----:B------:R-:W-:Y:S01]  /*8bf0*/  FFMA R3, R38, R41, 0.5 ;  /* 0x3f00000026037423 */ /* 0x000fe20000000029 */
[----:B------:R-:W-:Y:S01]  /*8c00*/  FMUL R31, R34, R9 ;  /* 0x00000009221f7220 */ /* 0x000fe20000400000 */
[----:B------:R0:W-:Y:S01]  /*8c10*/  STS.64 [R29], R16 ;  /* 0x000000101d007388 */ /* 0x0001e20000000a00 */
[----:B------:R-:W-:Y:S01]  /*8c20*/  FMUL R38, R12, UR26 ;  /* 0x0000001a0c267c20 */ /* 0x000fe20008400000 */
[----:B------:R-:W1:Y:S01]  /*8c30*/  MUFU.RCP R44, R44 ;  /* 0x0000002c002c7308 */ /* 0x000e620000001000 */
[----:B------:R-:W-:Y:S01]  /*8c40*/  FMUL R13, R3, R8 ;  /* 0x00000008030d7220 */ /* 0x000fe20000400000 */
[----:B------:R-:W-:Y:S01]  /*8c50*/  FMUL R8, R30, R30 ;  /* 0x0000001e1e087220 */ /* 0x000fe20000400000 */
[----:B------:R-:W-:Y:S01]  /*8c60*/  FMNMX3 R45, |R52|, R45, |R12|, !PT ;  /* 0x0000002d342d7276 */ /* 0x000fe2000780060c */
[----:B------:R-:W-:Y:S01]  /*8c70*/  FFMA R34, R28, R41, 0.5 ;  /* 0x3f0000001c227423 */ /* 0x000fe20000000029 */
[----:B------:R-:W-:Y:S01]  /*8c80*/  F2FP.SATFINITE.E4M3.F32.PACK_AB_MERGE_C R38, RZ, R38, RZ ;  /* 0x00000026ff26723e */ /* 0x000fe200048070ff */
[----:B------:R-:W-:Y:S01]  /*8c90*/  FFMA R39, R8, R39, -0.052303962409496307373 ;  /* 0xbd563cae08277423 */ /* 0x000fe20000000027 */
[----:B------:R-:W-:Y:S01]  /*8ca0*/  LOP3.LUT R12, R0, 0xe0, RZ, 0xc0, !PT ;  /* 0x000000e0000c7812 */ /* 0x000fe200078ec0ff */
[----:B------:R-:W-:-:S02]  /*8cb0*/  FMUL R34, R34, R11 ;  /* 0x0000000b22227220 */ /* 0x000fc40000400000 */
[----:B------:R-:W-:Y:S01]  /*8cc0*/  FFMA R3, R8, R39, 0.1331529766321182251 ;  /* 0x3e08594108037423 */ /* 0x000fe20000000027 */
[----:B0-----:R-:W-:Y:S01]  /*8cd0*/  LOP3.LUT R17, R38, 0xff, RZ, 0xc0, !PT ;  /* 0x000000ff26117812 */ /* 0x001fe200078ec0ff */
[----:B------:R-:W-:Y:S02]  /*8ce0*/  IMAD R12, R12, UR29, RZ ;  /* 0x0000001d0c0c7c24 */ /* 0x000fe4000f8e02ff */
[----:B------:R-:W-:Y:S01]  /*8cf0*/  FMUL R39, R43, UR26 ;  /* 0x0000001a2b277c20 */ /* 0x000fe20008400000 */
[----:B------:R-:W-:Y:S01]  /*8d00*/  FFMA R3, R8, R3, -0.33332768082618713379 ;  /* 0xbeaaa9ed08037423 */ /* 0x000fe20000000003 */
[----:B-1----:R-:W-:-:S03]  /*8d10*/  FFMA R25, R44, -2, R25 ;  /* 0xc00000002c197823 */ /* 0x002fc60000000019 */
[----:B------:R-:W-:Y:S01]  /*8d20*/  FFMA R9, R8, R3, RZ ;  /* 0x0000000308097223 */ /* 0x000fe200000000ff */
[----:B------:R-:W-:Y:S01]  /*8d30*/  FFMA R3, R48, R41, 0.5 ;  /* 0x3f00000030037423 */ /* 0x000fe20000000029 */
[----:B------:R-:W-:Y:S02]  /*8d40*/  IADD3 R12, PT, PT, R12, UR5, RZ ;  /* 0x000000050c0c7c10 */ /* 0x000fe4000fffe0ff */
[----:B------:R-:W-:Y:S01]  /*8d50*/  FSEL R25, R25, 1, !P1 ;  /* 0x3f80000019197808 */ /* 0x000fe20004800000 */
[----:B------:R-:W-:Y:S01]  /*8d60*/  FMUL R3, R3, R10 ;  /* 0x0000000a03037220 */ /* 0x000fe20000400000 */
[----:B------:R-:W-:Y:S02]  /*8d70*/  IADD3 R12, PT, PT, R12, UR5, RZ ;  /* 0x000000050c0c7c10 */ /* 0x000fe4000fffe0ff */
[--C-:B------:R-:W-:Y:S01]  /*8d80*/  LOP3.LUT R8, R25, 0x80000000, R30.reuse, 0xb8, !PT ;  /* 0x8000000019087812 */ /* 0x100fe200078eb81e */
[----:B------:R-:W-:Y:S01]  /*8d90*/  FMUL R25, R13, UR26 ;  /* 0x0000001a0d197c20 */ /* 0x000fe20008400000 */
[----:B------:R-:W-:Y:S01]  /*8da0*/  @!P2 FFMA R8, R30, R9, R30 ;  /* 0x000000091e08a223 */ /* 0x000fe2000000001e */
[-C--:B------:R-:W-:Y:S01]  /*8db0*/  FFMA R9, R36, R41.reuse, 0.5 ;  /* 0x3f00000024097423 */ /* 0x080fe20000000029 */
[----:B------:R-:W-:Y:S01]  /*8dc0*/  FMUL R30, R3, UR26 ;  /* 0x0000001a031e7c20 */ /* 0x000fe20008400000 */
[----:B------:R-:W-:Y:S01]  /*8dd0*/  IADD3 R12, PT, PT, R5, R12, RZ ;  /* 0x0000000c050c7210 */ /* 0x000fe20007ffe0ff */
[----:B------:R-:W-:Y:S01]  /*8de0*/  FFMA R8, R8, R41, 0.5 ;  /* 0x3f00000008087423 */ /* 0x000fe20000000029 */
[----:B------:R-:W-:Y:S01]  /*8df0*/  F2FP.SATFINITE.E4M3.F32.PACK_AB_MERGE_C R25, RZ, R25, RZ ;  /* 0x00000019ff19723e */ /* 0x000fe200048070ff */
[----:B------:R-:W-:Y:S01]  /*8e00*/  FMUL R20, R9, R20 ;  /* 0x0000001409147220 */ /* 0x000fe20000400000 */
[----:B------:R-:W-:-:S02]  /*8e10*/  F2FP.SATFINITE.E4M3.F32.PACK_AB_MERGE_C R30, RZ, R30, RZ ;  /* 0x0000001eff1e723e */ /* 0x000fc400048070ff */
[----:B------:R-:W-:Y:S01]  /*8e20*/  PRMT R10, R25, 0x7104, RZ ;  /* 0x00007104190a7816 */ /* 0x000fe200000000ff */
[----:B------:R-:W-:Y:S01]  /*8e30*/  FMUL R9, R20, UR26 ;  /* 0x0000001a14097c20 */ /* 0x000fe20008400000 */
[----:B------:R-:W-:Y:S01]  /*8e40*/  FMNMX3 R36, |R6|, R45, |R13|, !PT ;  /* 0x0000002d06247276 */ /* 0x000fe2000780060d */
[----:B------:R-:W-:Y:S01]  /*8e50*/  IMAD.U32 R13, RZ, RZ, UR29 ;  /* 0x0000001dff0d7e24 */ /* 0x000fe2000f8e00ff */
[----:B------:R-:W-:Y:S01]  /*8e60*/  LOP3.LUT R17, R17, 0xff00, R10, 0xf8, !PT ;  /* 0x0000ff0011117812 */ /* 0x000fe200078ef80a */
[----:B------:R-:W-:Y:S01]  /*8e70*/  IMAD.U32 R10, R30, 0x10000, RZ ;  /* 0x000100001e0a7824 */ /* 0x000fe200078e00ff */
[----:B------:R-:W-:Y:S02]  /*8e80*/  F2FP.SATFINITE.E4M3.F32.PACK_AB_MERGE_C R28, RZ, R9, RZ ;  /* 0x00000009ff1c723e */ /* 0x000fe400048070ff */
[----:B------:R-:W-:Y:S01]  /*8e90*/  IADD3 R9, PT, PT, -R37, R0, RZ ;  /* 0x0000000025097210 */ /* 0x000fe20007ffe1ff */
[----:B------:R-:W-:Y:S01]  /*8ea0*/  FMUL R37, R8, R21 ;  /* 0x0000001508257220 */ /* 0x000fe20000400000 */
[----:B------:R-:W-:-:S02]  /*8eb0*/  LOP3.LUT R11, R17, 0xff0000, R10, 0xf8, !PT ;  /* 0x00ff0000110b7812 */ /* 0x000fc400078ef80a */
[----:B------:R-:W-:Y:S02]  /*8ec0*/  LOP3.LUT R10, R28, 0xffff, RZ, 0xc0, !PT ;  /* 0x0000ffff1c0a7812 */ /* 0x000fe400078ec0ff */
[----:B------:R-:W-:Y:S02]  /*8ed0*/  SHF.L.U32 R9, R9, 0x3, RZ ;  /* 0x0000000309097819 */ /* 0x000fe400000006ff */
[----:B------:R-:W-:Y:S01]  /*8ee0*/  IADD3 R8, P1, PT, R12, UR5, RZ ;  /* 0x000000050c087c10 */ /* 0x000fe2000ff3e0ff */
[----:B------:R-:W-:Y:S01]  /*8ef0*/  IMAD.SHL.U32 R10, R10, 0x1000000, RZ ;  /* 0x010000000a0a7824 */ /* 0x000fe200078e00ff */
[----:B------:R-:W-:Y:S02]  /*8f00*/  LOP3.LUT R9, R9, 0xf8, RZ, 0xc0, !PT ;  /* 0x000000f809097812 */ /* 0x000fe400078ec0ff */
[----:B------:R-:W-:Y:S02]  /*8f10*/  @!P0 IADD3 R17, P2, PT, R8, UR29, RZ ;  /* 0x0000001d08118c10 */ /* 0x000fe4000ff5e0ff */
[----:B------:R-:W-:-:S02]  /*8f20*/  LOP3.LUT R5, R11, R10, RZ, 0xfc, !PT ;  /* 0x0000000a0b057212 */ /* 0x000fc400078efcff */
[----:B------:R-:W-:Y:S02]  /*8f30*/  MOV R11, UR29 ;  /* 0x0000001d000b7c02 */ /* 0x000fe40008000f00 */
[----:B------:R-:W-:Y:S02]  /*8f40*/  IADD3 R21, PT, PT, R14, R9, RZ ;  /* 0x000000090e157210 */ /* 0x000fe40007ffe0ff */
[----:B------:R-:W-:Y:S01]  /*8f50*/  IADD3.X R9, PT, PT, R33, UR10, RZ, P1, !PT ;  /* 0x0000000a21097c10 */ /* 0x000fe20008ffe4ff */
[----:B------:R-:W-:Y:S01]  /*8f60*/  FMUL R33, R6, UR26 ;  /* 0x0000001a06217c20 */ /* 0x000fe20008400000 */
[----:B------:R-:W-:Y:S01]  /*8f70*/  @!P0 LEA R11, P3, R11, R8, 0x2 ;  /* 0x000000080b0b8211 */ /* 0x000fe200078610ff */
[----:B------:R0:W-:Y:S01]  /*8f80*/  STS.64 [R21], R4 ;  /* 0x0000000415007388 */ /* 0x0001e20000000a00 */
[----:B------:R-:W-:Y:S01]  /*8f90*/  @!P0 LEA R12, P1, R8, UR8, 0x1 ;  /* 0x00000008080c8c11 */ /* 0x000fe2000f8208ff */
[----:B------:R-:W-:Y:S01]  /*8fa0*/  FMUL R6, R52, UR26 ;  /* 0x0000001a34067c20 */ /* 0x000fe20008400000 */
[----:B------:R-:W-:-:S02]  /*8fb0*/  @!P0 LEA.HI.X R40, R13, R9, R40, 0x2, P3 ;  /* 0x000000090d288211 */ /* 0x000fc400018f1428 */
[----:B------:R-:W-:Y:S02]  /*8fc0*/  @!P0 LEA.HI.X R13, R8, UR9, R9, 0x1, P1 ;  /* 0x00000009080d8c11 */ /* 0x000fe400088f0c09 */
[----:B------:R-:W-:Y:S02]  /*8fd0*/  @!P0 IADD3.X R44, PT, PT, R9, UR30, RZ, P2, !PT ;  /* 0x0000001e092c8c10 */ /* 0x000fe400097fe4ff */
[----:B------:R-:W-:Y:S01]  /*8fe0*/  @!P0 LEA R16, P1, R17, UR8, 0x1 ;  /* 0x0000000811108c11 */ /* 0x000fe2000f8208ff */
[----:B------:R0:W-:Y:S01]  /*8ff0*/  @!P0 STG.E.U16 desc[UR22][R12.64], R46 ;  /* 0x0000002e0c008986 */ /* 0x0001e2000c101516 */
[----:B------:R-:W-:Y:S02]  /*9000*/  @!P0 LEA R10, P2, R11, UR8, 0x1 ;  /* 0x000000080b0a8c11 */ /* 0x000fe4000f8408ff */
[----:B------:R-:W-:Y:S02]  /*9010*/  @!P0 LEA.HI.X R17, R17, UR9, R44, 0x1, P1 ;  /* 0x0000000911118c11 */ /* 0x000fe400088f0c2c */
[----:B------:R-:W-:-:S02]  /*9020*/  @!P0 LEA.HI.X R11, R11, UR9, R40, 0x1, P2 ;  /* 0x000000090b0b8c11 */ /* 0x000fc400090f0c28 */
[----:B------:R-:W-:Y:S01]  /*9030*/  F2FP.SATFINITE.E4M3.F32.PACK_AB_MERGE_C R33, RZ, R33, RZ ;  /* 0x00000021ff21723e */ /* 0x000fe200048070ff */
[----:B------:R0:W-:Y:S01]  /*9040*/  @!P0 STG.E.U16 desc[UR22][R16.64], R47 ;  /* 0x0000002f10008986 */ /* 0x0001e2000c101516 */
        /* <DEDUP_REMOVED lines=10> */
.L_x_25277:
[----:B------:R-:W-:Y:S05]  /*90f0*/  BSYNC.RECONVERGENT B0 ;  /* 0x0000000000007941 */ /* 0x000fea0003800200 */
.L_x_25276:
[----:B------:R-:W-:Y:S01]  /*9100*/  BSSY.RECONVERGENT B0, `(.L_x_25278) ;  /* 0x000000e000007945 */ /* 0x000fe20003800200 */
[C---:B------:R-:W-:Y:S01]  /*9110*/  FMNMX R36, |R31|.reuse, R36, !PT ;  /* 0x000000241f247209 */ /* 0x040fe20007800200 */
[----:B------:R-:W-:Y:S01]  /*9120*/  FMUL R31, R31, UR26 ;  /* 0x0000001a1f1f7c20 */ /* 0x000fe20008400000 */
[----:B0-----:R-:W-:Y:S02]  /*9130*/  @!P0 PRMT R17, R33, 0x7604, R38 ;  /* 0x0000760421118816 */ /* 0x001fe40000000026 */
[----:B------:R-:W-:Y:S01]  /*9140*/  F2FP.SATFINITE.E4M3.F32.PACK_AB_MERGE_C R6, RZ, R6, RZ ;  /* 0x00000006ff06723e */ /* 0x000fe200048070ff */
[----:B------:R-:W-:Y:S06]  /*9150*/  @P0 BRA `(.L_x_25279) ;  /* 0x0000000000200947 */ /* 0x000fec0003800000 */
[----:B-1----:R-:W-:Y:S01]  /*9160*/  MOV R5, UR29 ;  /* 0x0000001d00057c02 */ /* 0x002fe20008000f00 */
[----:B------:R-:W-:Y:S01]  /*9170*/  UIMAD UR5, UR30, 0x3, URZ ;  /* 0x000000031e0578a4 */ /* 0x000fe2000f8e02ff */
[----:B------:R-:W-:-:S03]  /*9180*/  PRMT R15, R6, 0x7604, R15 ;  /* 0x00007604060f7816 */ /* 0x000fc6000000000f */
[----:B------:R-:W-:-:S04]  /*9190*/  IMAD.WIDE.U32 R4, R5, 0x3, R8 ;  /* 0x0000000305047825 */ /* 0x000fc800078e0008 */
[----:B------:R-:W-:Y:S01]  /*91a0*/  VIADD R5, R5, UR5 ;  /* 0x0000000505057c36 */ /* 0x000fe20008000000 */
[----:B------:R-:W-:-:S04]  /*91b0*/  LEA R12, P1, R4, UR8, 0x1 ;  /* 0x00000008040c7c11 */ /* 0x000fc8000f8208ff */
[----:B------:R-:W-:-:S05]  /*91c0*/  LEA.HI.X R13, R4, UR9, R5, 0x1, P1 ;  /* 0x00000009040d7c11 */ /* 0x000fca00088f0c05 */
[----:B------:R0:W-:Y:S04]  /*91d0*/  STG.E.U16 desc[UR22][R12.64], R15 ;  /* 0x0000000f0c007986 */ /* 0x0001e8000c101516 */
.L_x_25279:
[----:B------:R-:W-:Y:S05]  /*91e0*/  BSYNC.RECONVERGENT B0 ;  /* 0x0000000000007941 */ /* 0x000fea0003800200 */
.L_x_25278:
[----:B------:R2:W-:Y:S01]  /*91f0*/  @!P0 STG.E.U16 desc[UR22][R10.64], R17 ;  /* 0x000000110a008986 */ /* 0x0005e2000c101516 */
[----:B------:R-:W-:Y:S01]  /*9200*/  BSSY.RECONVERGENT B0, `(.L_x_25280) ;  /* 0x000000e000007945 */ /* 0x000fe20003800200 */
[----:B0-----:R-:W-:Y:S01]  /*9210*/  FMUL R12, R34, UR26 ;  /* 0x0000001a220c7c20 */ /* 0x001fe20008400000 */
[----:B------:R-:W-:Y:S02]  /*9220*/  F2FP.SATFINITE.E4M3.F32.PACK_AB_MERGE_C R16, RZ, R31, RZ ;  /* 0x0000001fff10723e */ /* 0x000fe400048070ff */
[----:B------:R-:W-:Y:S05]  /*9230*/  @P0 BRA `(.L_x_25281) ;  /* 0x0000000000280947 */ /* 0x000fea0003800000 */
[----:B--2---:R-:W-:Y:S01]  /*9240*/  MOV R11, UR29 ;  /* 0x0000001d000b7c02 */ /* 0x004fe20008000f00 */
[----:B------:R-:W-:Y:S01]  /*9250*/  UIMAD UR5, UR30, 0x5, URZ ;  /* 0x000000051e0578a4 */ /* 0x000fe2000f8e02ff */
[----:B-1----:R-:W-:Y:S02]  /*9260*/  MOV R4, R8 ;  /* 0x0000000800047202 */ /* 0x002fe40000000f00 */
[----:B------:R-:W-:Y:S02]  /*9270*/  MOV R5, R9 ;  /* 0x0000000900057202 */ /* 0x000fe40000000f00 */
[----:B------:R-:W-:Y:S01]  /*9280*/  PRMT R25, R16, 0x7604, R25 ;  /* 0x0000760410197816 */ /* 0x000fe20000000019 */
[----:B------:R-:W-:-:S04]  /*9290*/  IMAD.WIDE.U32 R4, R11, 0x5, R4 ;  /* 0x000000050b047825 */ /* 0x000fc800078e0004 */
[----:B------:R-:W-:Y:S01]  /*92a0*/  VIADD R5, R5, UR5 ;  /* 0x0000000505057c36 */ /* 0x000fe20008000000 */
[----:B------:R-:W-:-:S04]  /*92b0*/  LEA R10, P1, R4, UR8, 0x1 ;  /* 0x00000008040a7c11 */ /* 0x000fc8000f8208ff */
[----:B------:R-:W-:-:S05]  /*92c0*/  LEA.HI.X R11, R4, UR9, R5, 0x1, P1 ;  /* 0x00000009040b7c11 */ /* 0x000fca00088f0c05 */
[----:B------:R0:W-:Y:S04]  /*92d0*/  STG.E.U16 desc[UR22][R10.64], R25 ;  /* 0x000000190a007986 */ /* 0x0001e8000c101516 */
.L_x_25281:
[----:B------:R-:W-:Y:S05]  /*92e0*/  BSYNC.RECONVERGENT B0 ;  /* 0x0000000000007941 */ /* 0x000fea0003800200 */
.L_x_25280:
[----:B------:R-:W-:Y:S01]  /*92f0*/  BSSY.RECONVERGENT B0, `(.L_x_25282) ;  /* 0x000000f000007945 */ /* 0x000fe20003800200 */
[----:B-1----:R-:W-:Y:S01]  /*9300*/  FMUL R13, R37, UR26 ;  /* 0x0000001a250d7c20 */ /* 0x002fe20008400000 */
[----:B------:R-:W-:Y:S02]  /*9310*/  SHF.L.U32 R39, R39, 0x10, RZ ;  /* 0x0000001027277819 */ /* 0x000fe400000006ff */
[----:B------:R-:W-:Y:S01]  /*9320*/  F2FP.SATFINITE.E4M3.F32.PACK_AB_MERGE_C R15, RZ, R12, RZ ;  /* 0x0000000cff0f723e */ /* 0x000fe200048070ff */
[----:B------:R-:W-:Y:S06]  /*9330*/  @P0 BRA `(.L_x_25283) ;  /* 0x0000000000280947 */ /* 0x000fec0003800000 */
[----:B------:R-:W-:Y:S01]  /*9340*/  MOV R5, UR29 ;  /* 0x0000001d00057c02 */ /* 0x000fe20008000f00 */
[----:B0-2---:R-:W-:Y:S01]  /*9350*/  IMAD.MOV.U32 R11, RZ, RZ, R9 ;  /* 0x000000ffff0b7224 */ /* 0x005fe200078e0009 */
[----:B------:R-:W-:Y:S01]  /*9360*/  MOV R10, R8 ;  /* 0x00000008000a7202 */ /* 0x000fe20000000f00 */
[----:B------:R-:W-:-:S04]  /*9370*/  UIMAD UR5, UR30, 0x6, URZ ;  /* 0x000000061e0578a4 */ /* 0x000fc8000f8e02ff */
[----:B------:R-:W-:-:S05]  /*9380*/  IMAD.WIDE.U32 R10, R5, 0x6, R10 ;  /* 0x00000006050a7825 */ /* 0x000fca00078e000a */
[----:B------:R-:W-:Y:S02]  /*9390*/  IADD3 R5, PT, PT, R11, UR5, RZ ;  /* 0x000000050b057c10 */ /* 0x000fe4000fffe0ff */
[C---:B------:R-:W-:Y:S02]  /*93a0*/  LEA R4, P1, R10.reuse, UR8, 0x1 ;  /* 0x000000080a047c11 */ /* 0x040fe4000f8208ff */
[----:B------:R-:W-:Y:S02]  /*93b0*/  PRMT R11, R15, 0x7604, R30 ;  /* 0x000076040f0b7816 */ /* 0x000fe4000000001e */
[----:B------:R-:W-:-:S05]  /*93c0*/  LEA.HI.X R5, R10, UR9, R5, 0x1, P1 ;  /* 0x000000090a057c11 */ /* 0x000fca00088f0c05 */
[----:B------:R1:W-:Y:S04]  /*93d0*/  STG.E.U16 desc[UR22][R4.64], R11 ;  /* 0x0000000b04007986 */ /* 0x0003e8000c101516 */
.L_x_25283:
[----:B------:R-:W-:Y:S05]  /*93e0*/  BSYNC.RECONVERGENT B0 ;  /* 0x0000000000007941 */ /* 0x000fea0003800200 */
.L_x_25282:
[----:B------:R-:W-:Y:S01]  /*93f0*/  BSSY.RECONVERGENT B0, `(.L_x_25284) ;  /* 0x000000e000007945 */ /* 0x000fe20003800200 */
[----:B------:R-:W-:Y:S02]  /*9400*/  LOP3.LUT R33, R33, 0xff, RZ, 0xc0, !PT ;  /* 0x000000ff21217812 */ /* 0x000fe400078ec0ff */
[----:B------:R-:W-:Y:S02]  /*9410*/  PRMT R16, R16, 0x7104, RZ ;  /* 0x0000710410107816 */ /* 0x000fe400000000ff */
[----:B------:R-:W-:Y:S02]  /*9420*/  LOP3.LUT R39, R39, 0xff0000, RZ, 0xc0, !PT ;  /* 0x00ff000027277812 */ /* 0x000fe400078ec0ff */
[----:B------:R-:W-:Y:S01]  /*9430*/  F2FP.SATFINITE.E4M3.F32.PACK_AB_MERGE_C R13, RZ, R13, RZ ;  /* 0x0000000dff0d723e */ /* 0x000fe200048070ff */
        /* <DEDUP_REMOVED lines=9> */
.L_x_25285:
[----:B------:R-:W-:Y:S05]  /*94d0*/  BSYNC.RECONVERGENT B0 ;  /* 0x0000000000007941 */ /* 0x000fea0003800200 */
.L_x_25284:
[----:B------:R-:W-:Y:S01]  /*94e0*/  ISETP.LT.U32.AND P0, PT, R35, UR14, PT ;  /* 0x0000000e23007c0c */ /* 0x000fe2000bf01070 */
[----:B------:R-:W-:Y:S01]  /*94f0*/  BAR.SYNC.DEFER_BLOCKING 0x0 ;  /* 0x0000000000007b1d */ /* 0x000fe20000010000 */
[----:B------:R-:W-:Y:S01]  /*9500*/  FMNMX3 R36, |R3|, R36, |R34|, !PT ;  /* 0x0000002403247276 */ /* 0x000fe20007800622 */
[----:B------:R-:W-:Y:S01]  /*9510*/  IMAD.U32 R3, R15, 0x10000, RZ ;  /* 0x000100000f037824 */ /* 0x000fe200078e00ff */
[----:B------:R-:W-:Y:S01]  /*9520*/  LOP3.LUT R6, R6, 0xffff, RZ, 0xc0, !PT ;  /* 0x0000ffff06067812 */ /* 0x000fe200078ec0ff */
[----:B------:R-:W-:Y:S01]  /*9530*/  USHF.L.U64.HI UR8, UR21, 0x1, UR28 ;  /* 0x0000000115087899 */ /* 0x000fe2000801021c */
[----:B-1-3--:R-:W-:Y:S01]  /*9540*/  LOP3.LUT R4, R13, 0xffff, RZ, 0xc0, !PT ;  /* 0x0000ffff0d047812 */ /* 0x00afe200078ec0ff */
[----:B------:R-:W-:Y:S01]  /*9550*/  USHF.L.U32 UR5, UR21, 0x1, URZ ;  /* 0x0000000115057899 */ /* 0x000fe200080006ff */
[----:B------:R-:W-:Y:S01]  /*9560*/  LOP3.LUT R5, R39, 0xffff, R42, 0xf8, !PT ;  /* 0x0000ffff27057812 */ /* 0x000fe200078ef82a */
[----:B------:R-:W-:Y:S01]  /*9570*/  BSSY.RECONVERGENT B0, `(.L_x_25286) ;  /* 0x0000071000007945 */ /* 0x000fe20003800200 */
[----:B------:R-:W-:-:S02]  /*9580*/  SHF.L.U32 R6, R6, 0x18, RZ ;  /* 0x0000001806067819 */ /* 0x000fc400000006ff */
[----:B------:R-:W-:Y:S02]  /*9590*/  LOP3.LUT R8, R3, 0xff0000, RZ, 0xc0, !PT ;  /* 0x00ff000003087812 */ /* 0x000fe400078ec0ff */
[----:B------:R-:W-:Y:S02]  /*95a0*/  LOP3.LUT R16, R33, 0xff00, R16, 0xf8, !PT ;  /* 0x0000ff0021107812 */ /* 0x000fe400078ef810 */
[----:B------:R-:W-:Y:S02]  /*95b0*/  SHF.L.U32 R3, R4, 0x18, RZ ;  /* 0x0000001804037819 */ /* 0x000fe400000006ff */
[----:B------:R-:W-:Y:S02]  /*95c0*/  LOP3.LUT R4, R5, 0xff000000, R6, 0xf8, !PT ;  /* 0xff00000005047812 */ /* 0x000fe400078ef806 */
[----:B------:R-:W-:Y:S02]  /*95d0*/  LOP3.LUT R5, R3, R16, R8, 0xfe, !PT ;  /* 0x0000001003057212 */ /* 0x000fe400078efe08 */
[----:B------:R-:W-:-:S02]  /*95e0*/  FMNMX3 R20, |R20|, R36, |R37|, !PT ;  /* 0x0000002414147276 */ /* 0x000fc40007800625 */
[----:B------:R-:W-:Y:S02]  /*95f0*/  IADD3 R51, PT, PT, R51, UR14, RZ ;  /* 0x0000000e33337c10 */ /* 0x000fe4000fffe0ff */
        /* <DEDUP_REMOVED lines=11> */
[----:B------:R-:W-:Y:S02]  /*96b0*/  ISETP.NE.AND P0, PT, R6, RZ, PT ;  /* 0x000000ff0600720c */ /* 0x000fe40003f05270 */
        /* <DEDUP_REMOVED lines=8> */
.L_x_25290:
[C---:B0-2---:R-:W-:Y:S01]  /*9740*/  LOP3.LUT R11, R34.reuse, 0x1f, RZ, 0xc0, !PT ;  /* 0x0000001f220b7812 */ /* 0x045fe200078ec0ff */
        /* <DEDUP_REMOVED lines=8> */
[----:B------:R-:W-:Y:S02]  /*97d0*/  IADD3 R33, PT, PT, R33, 0x4, RZ ;  /* 0x0000000421217810 */ /* 0x000fe40007ffe0ff */
        /* <DEDUP_REMOVED lines=9> */
[----:B------:R-:W2:Y:S03]  /*9870*/  @!P2 LDS.64 R16, [R15] ;  /* 0x000000000f10a984 */ /* 0x000ea60000000a00 */
[----:B------:R-:W-:Y:S02]  /*9880*/  IADD3.X R41, PT, PT, R41, UR8, RZ, P5, !PT ;  /* 0x0000000829297c10 */ /* 0x000fe4000affe4ff */
[----:B------:R-:W-:-:S02]  /*9890*/  @!P3 IADD3 R31, P5, PT, R31, R40, RZ ;  /* 0x000000281f1fb210 */ /* 0x000fc40007fbe0ff */
[----:B------:R-:W-:Y:S01]  /*98a0*/  IADD3 R40, P6, PT, R40, UR5, RZ ;  /* 0x0000000528287c10 */ /* 0x000fe2000ffde0ff */
[----:B------:R3:W4:Y:S01]  /*98b0*/  @!P1 LDS.64 R24, [R15+0x8] ;  /* 0x000008000f189984 */ /* 0x0007220000000a00 */
[----:B------:R-:W-:Y:S02]  /*98c0*/  @!P3 IADD3.X R36, PT, PT, RZ, R41, RZ, P5, !PT ;  /* 0x00000029ff24b210 */ /* 0x000fe40002ffe4ff */
[----:B------:R-:W-:Y:S02]  /*98d0*/  @!P3 LEA R30, P5, R31, UR6, 0x3 ;  /* 0x000000061f1ebc11 */ /* 0x000fe4000f8a18ff */
[----:B------:R-:W-:Y:S02]  /*98e0*/  IADD3.X R41, PT, PT, R41, UR8, RZ, P6, !PT ;  /* 0x0000000829297c10 */ /* 0x000fe4000b7fe4ff */
[----:B------:R-:W-:Y:S02]  /*98f0*/  @!P3 LEA.HI.X R31, R31, UR4, R36, 0x3, P5 ;  /* 0x000000041f1fbc11 */ /* 0x000fe4000a8f1c24 */
[----:B------:R-:W-:-:S02]  /*9900*/  @!P2 IADD3 R37, P5, PT, R37, R40, RZ ;  /* 0x000000282525a210 */ /* 0x000fc40007fbe0ff */
[----:B------:R-:W-:Y:S02]  /*9910*/  IADD3 R43, P6, PT, R40, UR5, RZ ;  /* 0x00000005282b7c10 */ /* 0x000fe4000ffde0ff */
[----:B------:R-:W-:Y:S02]  /*9920*/  @!P2 IADD3.X R38, PT, PT, RZ, R41, RZ, P5, !PT ;  /* 0x00000029ff26a210 */ /* 0x000fe40002ffe4ff */
[----:B------:R-:W-:Y:S02]  /*9930*/  @!P2 LEA R36, P5, R37, UR6, 0x3 ;  /* 0x000000062524ac11 */ /* 0x000fe4000f8a18ff */
[----:B------:R-:W-:Y:S02]  /*9940*/  IADD3.X R41, PT, PT, R41, UR8, RZ, P6, !PT ;  /* 0x0000000829297c10 */ /* 0x000fe4000b7fe4ff */
[----:B------:R-:W-:Y:S02]  /*9950*/  @!P2 LEA.HI.X R37, R37, UR4, R38, 0x3, P5 ;  /* 0x000000042525ac11 */ /* 0x000fe4000a8f1c26 */
[----:B------:R-:W-:-:S02]  /*9960*/  @!P1 IADD3 R39, P5, PT, R34, R43, RZ ;  /* 0x0000002b22279210 */ /* 0x000fc40007fbe0ff */
[----:B------:R-:W-:Y:S01]  /*9970*/  IADD3 R34, PT, PT, R34, 0x1f, RZ ;  /* 0x0000001f22227810 */ /* 0x000fe20007ffe0ff */
[----:B0-----:R0:W-:Y:S01]  /*9980*/  @!P4 STG.E.64 desc[UR22][R8.64], R10 ;  /* 0x0000000a0800c986 */ /* 0x0011e2000c101b16 */
[----:B---3--:R-:W-:Y:S01]  /*9990*/  IADD3 R15, PT, PT, R15, 0x20, RZ ;  /* 0x000000200f0f7810 */ /* 0x008fe20007ffe0ff */
[----:B------:R-:W-:Y:S01]  /*99a0*/  @!P1 IMAD.X R40, RZ, RZ, R41, P5 ;  /* 0x000000ffff289224 */ /* 0x000fe200028e0629 */
[C---:B------:R-:W-:Y:S01]  /*99b0*/  @!P1 LEA R38, P5, R39.reuse, UR6, 0x3 ;  /* 0x0000000627269c11 */ /* 0x040fe2000f8a18ff */
[----:B-1----:R0:W-:Y:S03]  /*99c0*/  @!P3 STG.E.64 desc[UR22][R30.64], R12 ;  /* 0x0000000c1e00b986 */ /* 0x0021e6000c101b16 */
[----:B------:R-:W-:Y:S01]  /*99d0*/  @!P1 LEA.HI.X R39, R39, UR4, R40, 0x3, P5 ;  /* 0x0000000427279c11 */ /* 0x000fe2000a8f1c28 */
[----:B--2---:R0:W-:Y:S01]  /*99e0*/  @!P2 STG.E.64 desc[UR22][R36.64], R16 ;  /* 0x000000102400a986 */ /* 0x0041e2000c101b16 */
[----:B------:R-:W-:-:S03]  /*99f0*/  ISETP.NE.AND P2, PT, R33, RZ, PT ;  /* 0x000000ff2100720c */ /* 0x000fc60003f45270 */
[----:B----4-:R0:W-:Y:S01]  /*9a00*/  @!P1 STG.E.64 desc[UR22][R38.64], R24 ;  /* 0x0000001826009986 */ /* 0x0101e2000c101b16 */
[----:B------:R-:W-:-:S04]  /*9a10*/  IADD3 R40, P1, PT, R43, UR5, RZ ;  /* 0x000000052b287c10 */ /* 0x000fc8000ff3e0ff */
[----:B------:R-:W-:-:S05]  /*9a20*/  IADD3.X R41, PT, PT, R41, UR8, RZ, P1, !PT ;  /* 0x0000000829297c10 */ /* 0x000fca0008ffe4ff */
[----:B------:R-:W-:Y:S05]  /*9a30*/  @P2 BRA `(.L_x_25290) ;  /* 0xfffffffc00402947 */ /* 0x000fea000383ffff */
.L_x_25289:
[----:B------:R-:W-:Y:S05]  /*9a40*/  BSYNC.RECONVERGENT B1 ;  /* 0x0000000000017941 */ /* 0x000fea0003800200 */
.L_x_25288:
[----:B------:R-:W-:Y:S05]  /*9a50*/  @!P0 BRA `(.L_x_25287) ;  /* 0x0000000000888947 */ /* 0x000fea0003800000 */
[----:B0-2---:R-:W-:Y:S01]  /*9a60*/  LOP3.LUT R11, R34, 0x1f, RZ, 0xc0, !PT ;  /* 0x0000001f220b7812 */ /* 0x005fe200078ec0ff */
        /* <DEDUP_REMOVED lines=33> */
.L_x_25287:
[----:B------:R-:W-:Y:S05]  /*9c80*/  BSYNC.RECONVERGENT B0 ;  /* 0x0000000000007941 */ /* 0x000fea0003800200 */
.L_x_25286:
[----:B------:R-:W-:Y:S01]  /*9c90*/  BAR.SYNC.DEFER_BLOCKING 0x0 ;  /* 0x0000000000007b1d */ /* 0x000fe20000010000 */
[C---:B------:R-:W-:Y:S02]  /*9ca0*/  ISETP.LT.U32.AND P0, PT, R35.reuse, UR14, PT ;  /* 0x0000000e23007c0c */ /* 0x040fe4000bf01070 */
[----:B01----:R-:W-:-:S03]  /*9cb0*/  IADD3 R8, PT, PT, R35, 0x1, RZ ;  /* 0x0000000123087810 */ /* 0x003fc60007ffe0ff */
[----:B------:R-:W-:Y:S01]  /*9cc0*/  BSSY.RECONVERGENT B0, `(.L_x_25291) ;  /* 0x000006b000007945 */ /* 0x000fe20003800200 */
[----:B------:R-:W-:-:S05]  /*9cd0*/  IADD3 R8, PT, PT, R35, R8, RZ ;  /* 0x0000000823087210 */ /* 0x000fca0007ffe0ff */
[C---:B--2---:R-:W-:Y:S02]  /*9ce0*/  IMAD R11, R8.reuse, UR28, RZ ;  /* 0x0000001c080b7c24 */ /* 0x044fe4000f8e02ff */
        /* <DEDUP_REMOVED lines=8> */
[----:B0-----:R-:W-:Y:S01]  /*9d70*/  IMAD.U32 R4, RZ, RZ, UR14 ;  /* 0x0000000eff047e24 */ /* 0x001fe2000f8e00ff */
[----:B------:R-:W-:Y:S01]  /*9d80*/  BSSY.RECONVERGENT B1, `(.L_x_25293) ;  /* 0x000003b000017945 */ /* 0x000fe20003800200 */
        /* <DEDUP_REMOVED lines=10> */
.L_x_25295:
        /* <DEDUP_REMOVED lines=15> */
[----:B------:R-:W1:Y:S01]  /*9f20*/  @!P3 LDS.64 R10, [R50+-0x8] ;  /* 0xfffff800320ab984 */ /* 0x000e620000000a00 */
[----:B------:R-:W-:Y:S02]  /*9f30*/  @!P4 IADD3.X R5, PT, PT, RZ, R21, RZ, P6, !PT ;  /* 0x00000015ff05c210 */ /* 0x000fe400037fe4ff */
[C---:B------:R-:W-:Y:S01]  /*9f40*/  @!P4 LEA R8, P6, R2.reuse, UR6, 0x3 ;  /* 0x000000060208cc11 */ /* 0x040fe2000f8c18ff */
[----:B------:R-:W2:Y:S01]  /*9f50*/  @!P2 LDS.64 R16, [R50] ;  /* 0x000000003210a984 */ /* 0x000ea20000000a00 */
[----:B------:R-:W-:Y:S02]  /*9f60*/  IADD3.X R21, PT, PT, R21, UR8, RZ, P5, !PT ;  /* 0x0000000815157c10 */ /* 0x000fe4000affe4ff */
[----:B------:R-:W-:Y:S01]  /*9f70*/  @!P4 LEA.HI.X R9, R2, UR4, R5, 0x3, P6 ;  /* 0x000000040209cc11 */ /* 0x000fe2000b0f1c05 */
[----:B------:R3:W4:Y:S01]  /*9f80*/  @!P1 LDS.64 R12, [R50+0x8] ;  /* 0x00000800320c9984 */ /* 0x0007220000000a00 */
        /* <DEDUP_REMOVED lines=26> */
.L_x_25294:
[----:B------:R-:W-:Y:S05]  /*a130*/  BSYNC.RECONVERGENT B1 ;  /* 0x0000000000017941 */ /* 0x000fea0003800200 */
.L_x_25293:
        /* <DEDUP_REMOVED lines=35> */
.L_x_25292:
[----:B------:R-:W-:Y:S05]  /*a370*/  BSYNC.RECONVERGENT B0 ;  /* 0x0000000000007941 */ /* 0x000fea0003800200 */
.L_x_25291:
        /* <DEDUP_REMOVED lines=39> */
.L_x_25304:
[----:B------:R-:W-:Y:S02]  /*a5f0*/  ISETP.NE.AND P0, PT, R0, RZ, PT ;  /* 0x000000ff0000720c */ /* 0x000fe40003f05270 */
[----:B-1----:R-:W-:-:S11]  /*a600*/  FMNMX R5, R4, R5, !PT ;  /* 0x0000000504057209 */ /* 0x002fd60007800000 */
[----:B------:R-:W-:Y:S05]  /*a610*/  @P0 BRA `(.L_x_25297) ;  /* 0x0000000000080947 */ /* 0x000fea0003800000 */
[----:B------:R-:W1:Y:S02]  /*a620*/  LDC.64 R2, c[0x0][0x3a8] ;  /* 0x0000ea00ff027b82 */ /* 0x000e640000000a00 */
[----:B-1----:R1:W-:Y:S02]  /*a630*/  REDG.E.MAX.S32.STRONG.GPU desc[UR22][R2.64], R5 ;  /* 0x000000050200798e */ /* 0x0023e4000d12e316 */
.L_x_25297:
[----:B------:R-:W-:Y:S05]  /*a640*/  BSYNC B0 ;  /* 0x0000000000007941 */ /* 0x000fea0003800000 */
.L_x_25296:
        /* <DEDUP_REMOVED lines=11> */
[----:B-1----:R-:W-:Y:S05]  /*a700*/  CALL.REL.NOINC `($__internal_621_$__cuda_sm20_rcp_rn_f32_slowpath) ;  /* 0x0000000400987944 */ /* 0x002fea0003c00000 */
[----:B------:R-:W-:Y:S05]  /*a710*/  BRA `(.L_x_25300) ;  /* 0x0000000000147947 */ /* 0x000fea0003800000 */
.L_x_25299:
[----:B01----:R-:W0:Y:S01]  /*a720*/  MUFU.RCP R5, UR26 ;  /* 0x0000001a00057d08 */ /* 0x003e220008001000 */
[----:B------:R-:W-:-:S05]  /*a730*/  MOV R0, UR26 ;  /* 0x0000001a00007c02 */ /* 0x000fca0008000f00 */
[----:B0-----:R-:W-:-:S04]  /*a740*/  FFMA R0, R5, R0, -1 ;  /* 0xbf80000005007423 */ /* 0x001fc80000000000 */
[----:B------:R-:W-:-:S04]  /*a750*/  FADD.FTZ R0, -R0, -RZ ;  /* 0x800000ff00007221 */ /* 0x000fc80000010100 */
[----:B------:R-:W-:-:S07]  /*a760*/  FFMA R5, R5, R0, R5 ;  /* 0x0000000005057223 */ /* 0x000fce0000000005 */
.L_x_25300:
[----:B------:R-:W0:Y:S02]  /*a770*/  LDC.64 R2, c[0x0][0x3b0] ;  /* 0x0000ec00ff027b82 */ /* 0x000e240000000a00 */
[----:B0-----:R-:W-:Y:S01]  /*a780*/  STG.E desc[UR22][R2.64], R5 ;  /* 0x0000000502007986 */ /* 0x001fe2000c101916 */
[----:B------:R-:W-:Y:S05]  /*a790*/  EXIT ;  /* 0x000000000000794d */ /* 0x000fea0003800000 */
.L_x_25298:
[----:B------:R-:W-:Y:S02]  /*a7a0*/  HFMA2 R9, -RZ, RZ, 0, 1.847743988037109375e-06 ;  /* 0x0000001fff097431 */ /* 0x000fe400000001ff */
[----:B------:R-:W-:Y:S01]  /*a7b0*/  IMAD.MOV.U32 R7, RZ, RZ, 0x4 ;  /* 0x00000004ff077424 */ /* 0x000fe200078e00ff */
[----:B------:R-:W-:-:S07]  /*a7c0*/  MOV R6, 0xffffffff ;  /* 0xffffffff00067802 */ /* 0x000fce0000000f00 */
[----:B01----:R-:W-:Y:S05]  /*a7d0*/  WARPSYNC.COLLECTIVE R6, `(.L_x_25301) ;  /* 0x0000000006087348 */ /* 0x003fea0003c00000 */
[----:B-1----:R1:W2:Y:S02]  /*a7e0*/  SHFL.DOWN P0, R5, R2, R7, R9 ;  /* 0x0800000702057389 */ /* 0x0022a40000000009 */
[----:B012---:R-:W-:Y:S05]  /*a7f0*/  ENDCOLLECTIVE ;  /* 0x000000000000791b */ /* 0x007fea0003800000 */
.L_x_25301:
[----:B------:R-:W-:Y:S01]  /*a800*/  HFMA2 R7, -RZ, RZ, 0, 1.1920928955078125e-07 ;  /* 0x00000002ff077431 */ /* 0x000fe200000001ff */
[----:B------:R-:W-:-:S04]  /*a810*/  MOV R3, R5 ;  /* 0x0000000500037202 */ /* 0x000fc80000000f00 */
[----:B------:R-:W-:-:S05]  /*a820*/  FMNMX R3, R3, R2, !PT ;  /* 0x0000000203037209 */ /* 0x000fca0007800000 */
[----:B------:R-:W-:-:S07]  /*a830*/  IMAD.MOV.U32 R2, RZ, RZ, R3 ;  /* 0x000000ffff027224 */ /* 0x000fce00078e0003 */
[----:B------:R-:W-:Y:S05]  /*a840*/  WARPSYNC.COLLECTIVE R6, `(.L_x_25302) ;  /* 0x0000000006087348 */ /* 0x000fea0003c00000 */
[----:B------:R0:W1:Y:S02]  /*a850*/  SHFL.DOWN P0, R5, R2, R7, R9 ;  /* 0x0800000702057389 */ /* 0x0000640000000009 */
[----:B01----:R-:W-:Y:S05]  /*a860*/  ENDCOLLECTIVE ;  /* 0x000000000000791b */ /* 0x003fea0003800000 */
.L_x_25302:
[----:B------:R-:W-:Y:S01]  /*a870*/  IMAD.MOV.U32 R7, RZ, RZ, 0x1 ;  /* 0x00000001ff077424 */ /* 0x000fe200078e00ff */
[----:B------:R-:W-:-:S04]  /*a880*/  MOV R4, R5 ;  /* 0x0000000500047202 */ /* 0x000fc80000000f00 */
[----:B------:R-:W-:-:S04]  /*a890*/  FMNMX R4, R3, R4, !PT ;  /* 0x0000000403047209 */ /* 0x000fc80007800000 */
[----:B------:R-:W-:-:S07]  /*a8a0*/  MOV R2, R4 ;  /* 0x0000000400027202 */ /* 0x000fce0000000f00 */
[----:B------:R-:W-:Y:S05]  /*a8b0*/  WARPSYNC.COLLECTIVE R6, `(.L_x_25303) ;  /* 0x0000000006087348 */ /* 0x000fea0003c00000 */
[----:B------:R0:W1:Y:S02]  /*a8c0*/  SHFL.DOWN P0, R5, R2, R7, R9 ;  /* 0x0800000702057389 */ /* 0x0000640000000009 */
[----:B01----:R-:W-:Y:S05]  /*a8d0*/  ENDCOLLECTIVE ;  /* 0x000000000000791b */ /* 0x003fea0003800000 */
.L_x_25303:
[----:B------:R-:W-:Y:S05]  /*a8e0*/  BRA `(.L_x_25304) ;  /* 0xfffffffc00407947 */ /* 0x000fea000383ffff */
        .weak           $__internal_620_$__cuda_sm20_div_u64
        .type           $__internal_620_$__cuda_sm20_div_u64,@function
        .size           $__internal_620_$__cuda_sm20_div_u64,($__internal_621_$__cuda_sm20_rcp_rn_f32_slowpath - $__internal_620_$__cuda_sm20_div_u64)
$__internal_620_$__cuda_sm20_div_u64:
        /* <DEDUP_REMOVED lines=71> */
[----:B------:R-:W-:Y:S11]  /*ad60*/  RET.REL.NODEC R2 `(_ZN18transformer_engine6detail38cast_transpose_fused_kernel_notalignedILb0ELb0ELb1EfNS_16CTDBiasDActParamIff13__nv_fp8_e4m3fEELi2ELi8ENS_5EmptyEXadL_ZNS_4geluIffEET_T0_RKS5_EEEEvT3_mmm) ;  /* 0xffffff5002a47950 */ /* 0x000ff60003c3ffff */
        .weak           $__internal_621_$__cuda_sm20_rcp_rn_f32_slowpath
        .type           $__internal_621_$__cuda_sm20_rcp_rn_f32_slowpath,@function
        .size           $__internal_621_$__cuda_sm20_rcp_rn_f32_slowpath,(.L_x_29922 - $__internal_621_$__cuda_sm20_rcp_rn_f32_slowpath)
$__internal_621_$__cuda_sm20_rcp_rn_f32_slowpath:
        /* <DEDUP_REMOVED lines=15> */
.L_x_25305:
        /* <DEDUP_REMOVED lines=29> */
[----:B------:R-:W-:-:S05]  /*b030*/  @!P0 IADD3 R3, PT, PT, R3, 0x1, RZ ;  /* 0x0000000103038810 */ /* 0x000fca0007ffe0ff */
[----:B------:R-:W-:-:S05]  /*b040*/  @!P1 IMAD.SHL.U32 R3, R3, 0x2, RZ ;  /* 0x0000000203039824 */ /* 0x000fca00078e00ff */
[----:B------:R-:W-:Y:S01]  /*b050*/  LOP3.LUT R2, R3, 0x80000000, R0, 0xf8, !PT ;  /* 0x8000000003027812 */ /* 0x000fe200078ef800 */
[----:B------:R-:W-:Y:S06]  /*b060*/  BRA `(.L_x_25306) ;  /* 0x0000000000047947 */ /* 0x000fec0003800000 */
.L_x_25307:
[----:B------:R0:W1:Y:S02]  /*b070*/  MUFU.RCP R2, R0 ;  /* 0x0000000000027308 */ /* 0x0000640000001000 */
.L_x_25306:
[----:B------:R-:W-:Y:S01]  /*b080*/  HFMA2 R3, -RZ, RZ, 0, 0 ;  /* 0x00000000ff037431 */ /* 0x000fe200000001ff */
[----:B-1-3--:R-:W-:Y:S02]  /*b090*/  MOV R5, R2 ;  /* 0x0000000200057202 */ /* 0x00afe40000000f00 */
[----:B------:R-:W-:-:S04]  /*b0a0*/  MOV R2, R7 ;  /* 0x0000000700027202 */ /* 0x000fc80000000f00 */
[----:B0-2---:R-:W-:Y:S05]  /*b0b0*/  RET.REL.NODEC R2 `(_ZN18transformer_engine6detail38cast_transpose_fused_kernel_notalignedILb0ELb0ELb1EfNS_16CTDBiasDActParamIff13__nv_fp8_e4m3fEELi2ELi8ENS_5EmptyEXadL_ZNS_4geluIffEET_T0_RKS5_EEEEvT3_mmm) ;  /* 0xffffff4c02d07950 */ /* 0x005fea0003c3ffff */
.L_x_25308:
        /* <DEDUP_REMOVED lines=12> */
.L_x_29922:


//--------------------- .text._ZN18transformer_engine6detail38cast_transpose_fused_kernel_notalignedILb0ELb0ELb1EfNS_16CTDBiasDActParamIff13__nv_fp8_e5m2fEELi2ELi8ENS_5EmptyEXadL_ZNS_4geluIffEET_T0_RKS5_EEEEvT3_mmm --------------------------
	.section	.text._ZN18transformer_engine6detail38cast_transpose_fused_kernel_notalignedILb0ELb0ELb1EfNS_16CTDBiasDActParamIff13__nv_fp8_e5m2fEELi2ELi8ENS_5EmptyEXadL_ZNS_4geluIffEET_T0_RKS5_EEEEvT3_mmm,"ax",@progbits
	.align	128
        .global         _ZN18transformer_engine6detail38cast_transpose_fused_kernel_notalignedILb0ELb0ELb1EfNS_16CTDBiasDActParamIff13__nv_fp8_e5m2fEELi2ELi8ENS_5EmptyEXadL_ZNS_4geluIffEET_T0_RKS5_EEEEvT3_mmm
        .type           _ZN18transformer_engine6detail38cast_transpose_fused_kernel_notalignedILb0ELb0ELb1EfNS_16CTDBiasDActParamIff13__nv_fp8_e5m2fEELi2ELi8ENS_5EmptyEXadL_ZNS_4geluIffEET_T0_RKS5_EEEEvT3_mmm,@function
        .size           _ZN18transformer_engine6detail38cast_transpose_fused_kernel_notalignedILb0ELb0ELb1EfNS_16CTDBiasDActParamIff13__nv_fp8_e5m2fEELi2ELi8ENS_5EmptyEXadL_ZNS_4geluIffEET_T0_RKS5_EEEEvT3_mmm,(.L_x_29924 - _ZN18transformer_engine6detail38cast_transpose_fused_kernel_notalignedILb0ELb0ELb1EfNS_16CTDBiasDActParamIff13__nv_fp8_e5m2fEELi2ELi8ENS_5EmptyEXadL_ZNS_4geluIffEET_T0_RKS5_EEEEvT3_mmm)
        .other          _ZN18transformer_engine6detail38cast_transpose_fused_kernel_notalignedILb0ELb0ELb1EfNS_16CTDBiasDActParamIff13__nv_fp8_e5m2fEELi2ELi8ENS_5EmptyEXadL_ZNS_4geluIffEET_T0_RKS5_EEEEvT3_mmm,@"STO_CUDA_ENTRY STV_DEFAULT"
_ZN18transformer_engine6detail38cast_transpose_fused_kernel_notalignedILb0ELb0ELb1EfNS_16CTDBiasDActParamIff13__nv_fp8_e5m2fEELi2ELi8ENS_5EmptyEXadL_ZNS_4geluIffEET_T0_RKS5_EEEEvT3_mmm:
.text._ZN18transformer_engine6detail38cast_transpose_fused_kernel_notalignedILb0ELb0ELb1EfNS_16CTDBiasDActParamIff13__nv_fp8_e5m2fEELi2ELi8ENS_5EmptyEXadL_ZNS_4geluIffEET_T0_RKS5_EEEEvT3_mmm:
        /* <DEDUP_REMOVED lines=43> */
.L_x_25309:
[----:B------:R-:W-:-:S07]  /*02b0*/  MOV R6, 0x2d0 ;  /* 0x000002d000067802 */ /* 0x000fce0000000f00 */
[----:B------:R-:W-:Y:S05]  /*02c0*/  CALL.REL.NOINC `($__internal_622_$__cuda_sm20_div_u64) ;  /* 0x000000a400887944 */ /* 0x000fea0003c00000 */
        /* <DEDUP_REMOVED lines=11> */
.L_x_25310:
        /* <DEDUP_REMOVED lines=541> */
[----:B------:R-:W-:Y:S02]  /*2550*/  F2FP.SATFINITE.E5M2.F32.PACK_AB_MERGE_C R44, RZ, R44, RZ ;  /* 0x0000002cff2c723e */ /* 0x000fe400048060ff */
[----:B------:R-:W-:Y:S02]  /*2560*/  F2FP.SATFINITE.E5M2.F32.PACK_AB_MERGE_C R9, RZ, R9, RZ ;  /* 0x00000009ff09723e */ /* 0x000fe400048060ff */
        /* <DEDUP_REMOVED lines=9> */
[----:B------:R-:W-:Y:S01]  /*2600*/  F2FP.SATFINITE.E5M2.F32.PACK_AB_MERGE_C R42, RZ, R42, RZ ;  /* 0x0000002aff2a723e */ /* 0x000fe200048060ff */
[----:B0-----:R-:W-:Y:S01]  /*2610*/  FMUL R55, R12, R41 ;  /* 0x000000290c377220 */ /* 0x001fe20000400000 */
[----:B------:R-:W-:-:S04]  /*2620*/  MOV R41, UR29 ;  /* 0x0000001d00297c02 */ /* 0x000fc80008000f00 */
[----:B------:R-:W-:Y:S02]  /*2630*/  FMNMX3 R43, |R55|, R43, |R10|, !PT ;  /* 0x0000002b372b7276 */ /* 0x000fe4000780060a */
[----:B------:R-:W-:Y:S02]  /*2640*/  @!P1 LEA R12, P3, R41, R38, 0x2 ;  /* 0x00000026290c9211 */ /* 0x000fe400078610ff */
[----:B------:R-:W-:Y:S02]  /*2650*/  F2FP.SATFINITE.E5M2.F32.PACK_AB_MERGE_C R13, RZ, R13, RZ ;  /* 0x0000000dff0d723e */ /* 0x000fe400048060ff */
        /* <DEDUP_REMOVED lines=11> */
[----:B------:R-:W-:Y:S01]  /*2710*/  F2FP.SATFINITE.E5M2.F32.PACK_AB_MERGE_C R51, RZ, R51, RZ ;  /* 0x00000033ff33723e */ /* 0x000fe200048060ff */
[----:B------:R-:W-:Y:S01]  /*2720*/  FMUL R19, R19, UR26 ;  /* 0x0000001a13137c20 */ /* 0x000fe20008400000 */
[----:B------:R-:W-:Y:S01]  /*2730*/  F2FP.SATFINITE.E5M2.F32.PACK_AB_MERGE_C R15, RZ, R15, RZ ;  /* 0x0000000fff0f723e */ /* 0x000fe200048060ff */
[----:B------:R-:W-:Y:S01]  /*2740*/  FMUL R56, R56, UR26 ;  /* 0x0000001a38387c20 */ /* 0x000fe20008400000 */
[----:B------:R-:W-:Y:S01]  /*2750*/  FMNMX R49, |R16|, R49, !PT ;  /* 0x0000003110317209 */ /* 0x000fe20007800200 */
[----:B------:R-:W-:Y:S01]  /*2760*/  FMUL R6, R55, UR26 ;  /* 0x0000001a37067c20 */ /* 0x000fe20008400000 */
[----:B------:R-:W-:Y:S01]  /*2770*/  F2FP.SATFINITE.E5M2.F32.PACK_AB_MERGE_C R12, RZ, R12, RZ ;  /* 0x0000000cff0c723e */ /* 0x000fe200048060ff */
[----:B0-----:R-:W-:Y:S01]  /*2780*/  FMUL R45, R5, R46 ;  /* 0x0000002e052d7220 */ /* 0x001fe20000400000 */
[----:B------:R-:W-:Y:S01]  /*2790*/  FMUL R5, R10, UR26 ;  /* 0x0000001a0a057c20 */ /* 0x000fe20008400000 */
[----:B------:R-:W-:Y:S01]  /*27a0*/  FFMA R48, R7, R50, 0.5 ;  /* 0x3f00000007307423 */ /* 0x000fe20000000032 */
[----:B------:R-:W-:Y:S01]  /*27b0*/  LOP3.LUT R16, R15, 0xff, RZ, 0xc0, !PT ;  /* 0x000000ff0f107812 */ /* 0x000fe200078ec0ff */
[----:B------:R-:W-:Y:S01]  /*27c0*/  FMUL R10, R4, UR26 ;  /* 0x0000001a040a7c20 */ /* 0x000fe20008400000 */
[----:B------:R-:W-:-:S02]  /*27d0*/  PRMT R43, R51, 0x7104, RZ ;  /* 0x00007104332b7816 */ /* 0x000fc400000000ff */
[----:B------:R-:W-:Y:S02]  /*27e0*/  F2FP.SATFINITE.E5M2.F32.PACK_AB_MERGE_C R4, RZ, R5, RZ ;  /* 0x00000005ff04723e */ /* 0x000fe400048060ff */
[----:B------:R-:W-:Y:S01]  /*27f0*/  F2FP.SATFINITE.E5M2.F32.PACK_AB_MERGE_C R5, RZ, R19, RZ ;  /* 0x00000013ff05723e */ /* 0x000fe200048060ff */
[----:B------:R-:W-:Y:S01]  /*2800*/  FMUL R48, R48, R47 ;  /* 0x0000002f30307220 */ /* 0x000fe20000400000 */
[----:B------:R-:W-:Y:S02]  /*2810*/  @!P1 PRMT R19, R15, 0x7604, R12 ;  /* 0x000076040f139816 */ /* 0x000fe4000000000c */
[----:B------:R-:W-:Y:S02]  /*2820*/  LOP3.LUT R43, R16, 0xff00, R43, 0xf8, !PT ;  /* 0x0000ff00102b7812 */ /* 0x000fe400078ef82b */
[----:B------:R-:W-:Y:S02]  /*2830*/  IADD3 R7, PT, PT, R2, 0x1e, RZ ;  /* 0x0000001e02077810 */ /* 0x000fe40007ffe0ff */
[----:B------:R-:W-:-:S02]  /*2840*/  F2FP.SATFINITE.E5M2.F32.PACK_AB_MERGE_C R15, RZ, R56, RZ ;  /* 0x00000038ff0f723e */ /* 0x000fc400048060ff */
        /* <DEDUP_REMOVED lines=10> */
.L_x_25312:
[----:B------:R-:W-:Y:S05]  /*28f0*/  BSYNC.RECONVERGENT B0 ;  /* 0x0000000000007941 */ /* 0x000fea0003800200 */
.L_x_25311:
        /* <DEDUP_REMOVED lines=11> */
.L_x_25314:
[----:B------:R-:W-:Y:S05]  /*29b0*/  BSYNC.RECONVERGENT B0 ;  /* 0x0000000000007941 */ /* 0x000fea0003800200 */
.L_x_25313:
[----:B------:R2:W-:Y:S01]  /*29c0*/  @!P1 STG.E.U16 desc[UR22][R40.64], R19 ;  /* 0x0000001328009986 */ /* 0x0005e2000c101516 */
[----:B------:R-:W-:Y:S01]  /*29d0*/  BSSY.RECONVERGENT B0, `(.L_x_25315) ;  /* 0x000000e000007945 */ /* 0x000fe20003800200 */
[----:B------:R-:W-:Y:S02]  /*29e0*/  LOP3.LUT R7, R7, 0x1f, RZ, 0xc0, !PT ;  /* 0x0000001f07077812 */ /* 0x000fe400078ec0ff */
[----:B------:R-:W-:Y:S01]  /*29f0*/  F2FP.SATFINITE.E5M2.F32.PACK_AB_MERGE_C R10, RZ, R10, RZ ;  /* 0x0000000aff0a723e */ /* 0x000fe200048060ff */
        /* <DEDUP_REMOVED lines=11> */
.L_x_25316:
[----:B------:R-:W-:Y:S05]  /*2ab0*/  BSYNC.RECONVERGENT B0 ;  /* 0x0000000000007941 */ /* 0x000fea0003800200 */
.L_x_25315:
        /* <DEDUP_REMOVED lines=11> */
[----:B------:R-:W-:Y:S02]  /*2b70*/  F2FP.SATFINITE.E5M2.F32.PACK_AB_MERGE_C R11, RZ, R11, RZ ;  /* 0x0000000bff0b723e */ /* 0x000fe400048060ff */
[----:B------:R-:W-:Y:S02]  /*2b80*/  F2FP.SATFINITE.E5M2.F32.PACK_AB_MERGE_C R19, RZ, R19, RZ ;  /* 0x00000013ff13723e */ /* 0x000fe400048060ff */
[----:B------:R-:W-:Y:S02]  /*2b90*/  F2FP.SATFINITE.E5M2.F32.PACK_AB_MERGE_C R8, RZ, R45, RZ ;  /* 0x0000002dff08723e */ /* 0x000fe400048060ff */
[----:B------:R-:W-:Y:S01]  /*2ba0*/  F2FP.SATFINITE.E5M2.F32.PACK_AB_MERGE_C R52, RZ, R52, RZ ;  /* 0x00000034ff34723e */ /* 0x000fe200048060ff */
        /* <DEDUP_REMOVED lines=11> */
.L_x_25318:
[----:B------:R-:W-:Y:S05]  /*2c60*/  BSYNC.RECONVERGENT B0 ;  /* 0x0000000000007941 */ /* 0x000fea0003800200 */
.L_x_25317:
        /* <DEDUP_REMOVED lines=11> */
.L_x_25320:
[----:B------:R-:W-:Y:S05]  /*2d20*/  BSYNC.RECONVERGENT B0 ;  /* 0x0000000000007941 */ /* 0x000fea0003800200 */
.L_x_25319:
        /* <DEDUP_REMOVED lines=422> */
[----:B------:R-:W-:-:S02]  /*4790*/  F2FP.SATFINITE.E5M2.F32.PACK_AB_MERGE_C R54, RZ, R43, RZ ;  /* 0x0000002bff36723e */ /* 0x000fc400048060ff */
[----:B------:R-:W-:Y:S02]  /*47a0*/  F2FP.SATFINITE.E5M2.F32.PACK_AB_MERGE_C R43, RZ, R23, RZ ;  /* 0x00000017ff2b723e */ /* 0x000fe400048060ff */
        /* <DEDUP_REMOVED lines=8> */
[----:B------:R-:W-:Y:S02]  /*4830*/  F2FP.SATFINITE.E5M2.F32.PACK_AB_MERGE_C R54, RZ, R34, RZ ;  /* 0x00000022ff36723e */ /* 0x000fe400048060ff */
[----:B------:R-:W-:Y:S01]  /*4840*/  @!P0 LEA.HI.X R17, R17, UR9, R52, 0x1, P1 ;  /* 0x0000000911118c11 */ /* 0x000fe200088f0c34 */
[C---:B------:R-:W-:Y:S01]  /*4850*/  FMUL R52, R35.reuse, UR26 ;  /* 0x0000001a23347c20 */ /* 0x040fe20008400000 */
[----:B------:R-:W-:Y:S01]  /*4860*/  FMNMX3 R55, |R35|, R55, |R32|, !PT ;  /* 0x0000003723377276 */ /* 0x000fe20007800620 */
[----:B------:R-:W-:Y:S01]  /*4870*/  FMUL R32, R32, UR26 ;  /* 0x0000001a20207c20 */ /* 0x000fe20008400000 */
[----:B------:R-:W-:Y:S01]  /*4880*/  LEA R34, R54, R23, 0x8 ;  /* 0x0000001736227211 */ /* 0x000fe200078e40ff */
[----:B------:R-:W-:Y:S01]  /*4890*/  FMUL R23, R31, UR26 ;  /* 0x0000001a1f177c20 */ /* 0x000fe20008400000 */
[----:B------:R-:W-:-:S02]  /*48a0*/  F2FP.SATFINITE.E5M2.F32.PACK_AB_MERGE_C R52, RZ, R52, RZ ;  /* 0x00000034ff34723e */ /* 0x000fc400048060ff */
[----:B0-----:R-:W-:Y:S01]  /*48b0*/  FMNMX3 R53, |R33|, R55, |R30|, !PT ;  /* 0x0000003721357276 */ /* 0x001fe2000780061e */
[----:B------:R-:W-:Y:S01]  /*48c0*/  FMUL R30, R30, UR26 ;  /* 0x0000001a1e1e7c20 */ /* 0x000fe20008400000 */
[----:B------:R-:W-:Y:S02]  /*48d0*/  @!P0 PRMT R27, R52, 0x7604, R54 ;  /* 0x00007604341b8816 */ /* 0x000fe40000000036 */
[----:B------:R-:W-:Y:S01]  /*48e0*/  FMNMX3 R53, |R31|, R53, |R22|, !PT ;  /* 0x000000351f357276 */ /* 0x000fe20007800616 */
[----:B------:R-:W-:Y:S01]  /*48f0*/  FMUL R31, R33, UR26 ;  /* 0x0000001a211f7c20 */ /* 0x000fe20008400000 */
[----:B------:R-:W-:Y:S01]  /*4900*/  MOV R35, UR29 ;  /* 0x0000001d00237c02 */ /* 0x000fe20008000f00 */
[----:B------:R0:W-:Y:S01]  /*4910*/  @!P0 STG.E.U16 desc[UR22][R16.64], R27 ;  /* 0x0000001b10008986 */ /* 0x0001e2000c101516 */
[----:B------:R-:W-:Y:S02]  /*4920*/  F2FP.SATFINITE.E5M2.F32.PACK_AB_MERGE_C R32, RZ, R32, RZ ;  /* 0x00000020ff20723e */ /* 0x000fe400048060ff */
[----:B------:R-:W-:-:S02]  /*4930*/  @!P0 LEA R35, P2, R35, R14, 0x2 ;  /* 0x0000000e23238211 */ /* 0x000fc400078410ff */
[----:B------:R-:W-:Y:S02]  /*4940*/  F2FP.SATFINITE.E5M2.F32.PACK_AB_MERGE_C R30, RZ, R30, RZ ;  /* 0x0000001eff1e723e */ /* 0x000fe400048060ff */
        /* <DEDUP_REMOVED lines=11> */
.L_x_25322:
[----:B------:R-:W-:Y:S05]  /*4a00*/  BSYNC.RECONVERGENT B0 ;  /* 0x0000000000007941 */ /* 0x000fea0003800200 */
.L_x_25321:
        /* <DEDUP_REMOVED lines=10> */
.L_x_25324:
[----:B------:R-:W-:Y:S05]  /*4ab0*/  BSYNC.RECONVERGENT B0 ;  /* 0x0000000000007941 */ /* 0x000fea0003800200 */
.L_x_25323:
        /* <DEDUP_REMOVED lines=8> */
[----:B------:R-:W-:Y:S02]  /*4b40*/  F2FP.SATFINITE.E5M2.F32.PACK_AB_MERGE_C R26, RZ, R26, RZ ;  /* 0x0000001aff1a723e */ /* 0x000fe400048060ff */
[----:B------:R-:W-:-:S02]  /*4b50*/  F2FP.SATFINITE.E5M2.F32.PACK_AB_MERGE_C R27, RZ, R27, RZ ;  /* 0x0000001bff1b723e */ /* 0x000fc400048060ff */
        /* <DEDUP_REMOVED lines=8> */
[----:B------:R-:W-:-:S02]  /*4be0*/  F2FP.SATFINITE.E5M2.F32.PACK_AB_MERGE_C R54, RZ, R54, RZ ;  /* 0x00000036ff36723e */ /* 0x000fc400048060ff */
[----:B------:R-:W-:Y:S02]  /*4bf0*/  FMNMX3 R22, |R48|, R22, |R49|, !PT ;  /* 0x0000001630167276 */ /* 0x000fe40007800631 */
[----:B------:R-:W-:Y:S02]  /*4c00*/  F2FP.SATFINITE.E5M2.F32.PACK_AB_MERGE_C R48, RZ, R46, RZ ;  /* 0x0000002eff30723e */ /* 0x000fe400048060ff */
[----:B------:R-:W-:Y:S02]  /*4c10*/  F2FP.SATFINITE.E5M2.F32.PACK_AB_MERGE_C R45, RZ, R45, RZ ;  /* 0x0000002dff2d723e */ /* 0x000fe400048060ff */
[----:B------:R-:W-:Y:S01]  /*4c20*/  F2FP.SATFINITE.E5M2.F32.PACK_AB_MERGE_C R33, RZ, R33, RZ ;  /* 0x00000021ff21723e */ /* 0x000fe200048060ff */
        /* <DEDUP_REMOVED lines=11> */
.L_x_25326:
[----:B------:R-:W-:Y:S05]  /*4ce0*/  BSYNC.RECONVERGENT B0 ;  /* 0x0000000000007941 */ /* 0x000fea0003800200 */
.L_x_25325:
        /* <DEDUP_REMOVED lines=12> */
.L_x_25328:
[----:B------:R-:W-:Y:S05]  /*4db0*/  BSYNC.RECONVERGENT B0 ;  /* 0x0000000000007941 */ /* 0x000fea0003800200 */
.L_x_25327:
[----:B01---5:R-:W-:Y:S01]  /*4dc0*/  FMUL R17, R36, 0.035677410662174224854 ;  /* 0x3d12227a24117820 */ /* 0x023fe20000400000 */
[C---:B------:R-:W-:Y:S01]  /*4dd0*/  FMNMX3 R16, |R50|.reuse, R22, |R51|, !PT ;  /* 0x0000001632107276 */ /* 0x040fe20007800633 */
[----:B------:R-:W-:Y:S01]  /*4de0*/  FMUL R35, R51, UR26 ;  /* 0x0000001a33237c20 */ /* 0x000fe20008400000 */
[----:B------:R-:W-:Y:S01]  /*4df0*/  FMUL R22, R50, UR26 ;  /* 0x0000001a32167c20 */ /* 0x000fe20008400000 */
[-C--:B------:R-:W-:Y:S01]  /*4e00*/  FFMA R17, R17, R36.reuse, 0.79788458347320556641 ;  /* 0x3f4c422a11117423 */ /* 0x080fe20000000024 */
[----:B------:R-:W-:Y:S02]  /*4e10*/  BSSY.RECONVERGENT B0, `(.L_x_25329) ;  /* 0x000000f000007945 */ /* 0x000fe40003800200 */
[----:B------:R-:W-:Y:S01]  /*4e20*/  F2FP.SATFINITE.E5M2.F32.PACK_AB_MERGE_C R35, RZ, R35, RZ ;  /* 0x00000023ff23723e */ /* 0x000fe200048060ff */
[----:B------:R-:W-:Y:S01]  /*4e30*/  FMUL R17, R17, R36 ;  /* 0x0000002411117220 */ /* 0x000fe20000400000 */
[----:B------:R-:W-:Y:S01]  /*4e40*/  F2FP.SATFINITE.E5M2.F32.PACK_AB_MERGE_C R22, RZ, R22, RZ ;  /* 0x00000016ff16723e */ /* 0x000fe200048060ff */
        /* <DEDUP_REMOVED lines=11> */
.L_x_25330:
[----:B------:R-:W-:Y:S05]  /*4f00*/  BSYNC.RECONVERGENT B0 ;  /* 0x0000000000007941 */ /* 0x000fea0003800200 */
.L_x_25329:
        /* <DEDUP_REMOVED lines=467> */
[----:B------:R-:W-:-:S02]  /*6c40*/  F2FP.SATFINITE.E5M2.F32.PACK_AB_MERGE_C R40, RZ, R49, RZ ;  /* 0x00000031ff28723e */ /* 0x000fc400048060ff */
[----:B------:R-:W-:Y:S02]  /*6c50*/  F2FP.SATFINITE.E5M2.F32.PACK_AB_MERGE_C R7, RZ, R7, RZ ;  /* 0x00000007ff07723e */ /* 0x000fe400048060ff */
[----:B------:R-:W-:Y:S02]  /*6c60*/  F2FP.SATFINITE.E5M2.F32.PACK_AB_MERGE_C R55, RZ, R38, RZ ;  /* 0x00000026ff37723e */ /* 0x000fe400048060ff */
[C---:B------:R-:W-:Y:S02]  /*6c70*/  @!P0 LEA R48, P1, R46.reuse, UR8, 0x1 ;  /* 0x000000082e308c11 */ /* 0x040fe4000f8208ff */
[----:B------:R-:W-:Y:S02]  /*6c80*/  F2FP.SATFINITE.E5M2.F32.PACK_AB_MERGE_C R16, RZ, R16, RZ ;  /* 0x00000010ff10723e */ /* 0x000fe400048060ff */
        /* <DEDUP_REMOVED lines=21> */
[----:B------:R-:W-:Y:S02]  /*6de0*/  F2FP.SATFINITE.E5M2.F32.PACK_AB_MERGE_C R29, RZ, R29, RZ ;  /* 0x0000001dff1d723e */ /* 0x000fe400048060ff */
[----:B------:R-:W-:Y:S02]  /*6df0*/  @!P0 LEA R48, P2, R39, R46, 0x2 ;  /* 0x0000002e27308211 */ /* 0x000fe400078410ff */
        /* <DEDUP_REMOVED lines=12> */
.L_x_25332:
[----:B------:R-:W-:Y:S05]  /*6ec0*/  BSYNC.RECONVERGENT B0 ;  /* 0x0000000000007941 */ /* 0x000fea0003800200 */
.L_x_25331:
        /* <DEDUP_REMOVED lines=10> */
.L_x_25334:
[----:B------:R-:W-:Y:S05]  /*6f70*/  BSYNC.RECONVERGENT B0 ;  /* 0x0000000000007941 */ /* 0x000fea0003800200 */
.L_x_25333:
[----:B01----:R-:W-:Y:S01]  /*6f80*/  MOV R23, UR29 ;  /* 0x0000001d00177c02 */ /* 0x003fe20008000f00 */
[----:B------:R-:W-:Y:S01]  /*6f90*/  FMUL R38, R56, UR26 ;  /* 0x0000001a38267c20 */ /* 0x000fe20008400000 */
[----:B------:R-:W-:Y:S01]  /*6fa0*/  MOV R22, UR30 ;  /* 0x0000001e00167c02 */ /* 0x000fe20008000f00 */
[----:B------:R-:W-:Y:S01]  /*6fb0*/  FMUL R39, R3, UR26 ;  /* 0x0000001a03277c20 */ /* 0x000fe20008400000 */
[----:B------:R-:W-:Y:S01]  /*6fc0*/  FMUL R51, R53, UR26 ;  /* 0x0000001a35337c20 */ /* 0x000fe20008400000 */
[----:B------:R-:W-:Y:S01]  /*6fd0*/  BSSY.RECONVERGENT B0, `(.L_x_25335) ;  /* 0x000001d000007945 */ /* 0x000fe20003800200 */
[----:B------:R-:W-:Y:S02]  /*6fe0*/  @!P0 LEA.HI.X R23, R23, R47, R22, 0x2, P2 ;  /* 0x0000002f17178211 */ /* 0x000fe400010f1416 */
[----:B------:R-:W-:Y:S02]  /*6ff0*/  F2FP.SATFINITE.E5M2.F32.PACK_AB_MERGE_C R38, RZ, R38, RZ ;  /* 0x00000026ff26723e */ /* 0x000fe400048060ff */
[----:B------:R-:W-:-:S02]  /*7000*/  F2FP.SATFINITE.E5M2.F32.PACK_AB_MERGE_C R39, RZ, R39, RZ ;  /* 0x00000027ff27723e */ /* 0x000fc400048060ff */
[C---:B------:R-:W-:Y:S02]  /*7010*/  @!P0 LEA R22, P1, R48.reuse, UR8, 0x1 ;  /* 0x0000000830168c11 */ /* 0x040fe4000f8208ff */
[----:B------:R-:W-:Y:S02]  /*7020*/  @!P0 PRMT R55, R39, 0x7604, R38 ;  /* 0x0000760427378816 */ /* 0x000fe40000000026 */
[----:B------:R-:W-:Y:S02]  /*7030*/  @!P0 LEA.HI.X R23, R48, UR9, R23, 0x1, P1 ;  /* 0x0000000930178c11 */ /* 0x000fe400088f0c17 */
[----:B------:R-:W-:Y:S01]  /*7040*/  FMNMX3 R48, |R3|, R49, |R6|, !PT ;  /* 0x0000003103307276 */ /* 0x000fe20007800606 */
[----:B------:R-:W-:Y:S01]  /*7050*/  FMUL R6, R6, UR26 ;  /* 0x0000001a06067c20 */ /* 0x000fe20008400000 */
[----:B------:R-:W-:Y:S01]  /*7060*/  F2FP.SATFINITE.E5M2.F32.PACK_AB_MERGE_C R51, RZ, R51, RZ ;  /* 0x00000033ff33723e */ /* 0x000fe200048060ff */
[----:B------:R0:W-:Y:S01]  /*7070*/  @!P0 STG.E.U16 desc[UR22][R22.64], R55 ;  /* 0x0000003716008986 */ /* 0x0001e2000c101516 */
[----:B------:R-:W-:Y:S01]  /*7080*/  FMNMX R3, |R53|, R48, !PT ;  /* 0x0000003035037209 */ /* 0x000fe20007800200 */
[----:B------:R-:W-:Y:S01]  /*7090*/  FMUL R48, R17, UR26 ;  /* 0x0000001a11307c20 */ /* 0x000fe20008400000 */
[----:B------:R-:W-:-:S02]  /*70a0*/  F2FP.SATFINITE.E5M2.F32.PACK_AB_MERGE_C R6, RZ, R6, RZ ;  /* 0x00000006ff06723e */ /* 0x000fc400048060ff */
[C---:B------:R-:W-:Y:S01]  /*70b0*/  FMNMX3 R3, |R28|.reuse, R3, |R17|, !PT ;  /* 0x000000031c037276 */ /* 0x040fe20007800611 */
[----:B------:R-:W-:-:S05]  /*70c0*/  FMUL R28, R28, UR26 ;  /* 0x0000001a1c1c7c20 */ /* 0x000fca0008400000 */
[----:B------:R-:W-:Y:S02]  /*70d0*/  F2FP.SATFINITE.E5M2.F32.PACK_AB_MERGE_C R17, RZ, R28, RZ ;  /* 0x0000001cff11723e */ /* 0x000fe400048060ff */
[----:B------:R-:W-:Y:S01]  /*70e0*/  F2FP.SATFINITE.E5M2.F32.PACK_AB_MERGE_C R28, RZ, R48, RZ ;  /* 0x00000030ff1c723e */ /* 0x000fe200048060ff */
        /* <DEDUP_REMOVED lines=11> */
.L_x_25336:
[----:B------:R-:W-:Y:S05]  /*71a0*/  BSYNC.RECONVERGENT B0 ;  /* 0x0000000000007941 */ /* 0x000fea0003800200 */
.L_x_25335:
        /* <DEDUP_REMOVED lines=12> */
.L_x_25338:
[----:B------:R-:W-:Y:S05]  /*7270*/  BSYNC.RECONVERGENT B0 ;  /* 0x0000000000007941 */ /* 0x000fea0003800200 */
.L_x_25337:
[----:B01----:R-:W-:Y:S01]  /*7280*/  FMUL R49, R25, UR26 ;  /* 0x0000001a19317c20 */ /* 0x003fe20008400000 */
[----:B------:R-:W-:Y:S01]  /*7290*/  FMUL R48, R24, UR26 ;  /* 0x0000001a18307c20 */ /* 0x000fe20008400000 */
[----:B------:R-:W-:Y:S03]  /*72a0*/  BSSY.RECONVERGENT B0, `(.L_x_25339) ;  /* 0x000000e000007945 */ /* 0x000fe60003800200 */
        /* <DEDUP_REMOVED lines=13> */
.L_x_25340:
[----:B------:R-:W-:Y:S05]  /*7380*/  BSYNC.RECONVERGENT B0 ;  /* 0x0000000000007941 */ /* 0x000fea0003800200 */
.L_x_25339:
        /* <DEDUP_REMOVED lines=315> */
[----:B------:R-:W-:Y:S02]  /*8740*/  F2FP.SATFINITE.E5M2.F32.PACK_AB_MERGE_C R50, RZ, R50, RZ ;  /* 0x00000032ff32723e */ /* 0x000fe400048060ff */
[C---:B------:R-:W-:Y:S01]  /*8750*/  FFMA R37, R52.reuse, R37, 0.1331529766321182251 ;  /* 0x3e08594134257423 */ /* 0x040fe20000000025 */
[----:B------:R-:W-:Y:S01]  /*8760*/  F2FP.SATFINITE.E5M2.F32.PACK_AB_MERGE_C R51, RZ, R51, RZ ;  /* 0x00000033ff33723e */ /* 0x000fe200048060ff */
        /* <DEDUP_REMOVED lines=17> */
[----:B------:R-:W-:-:S04]  /*8880*/  F2FP.SATFINITE.E5M2.F32.PACK_AB_MERGE_C R24, RZ, R47, RZ ;  /* 0x0000002fff18723e */ /* 0x000fc800048060ff */
[----:B------:R-:W-:-:S04]  /*8890*/  ISETP.GE.U32.AND P0, PT, R37, UR7, PT ;  /* 0x0000000725007c0c */ /* 0x000fc8000bf06070 */
[----:B------:R-:W-:-:S13]  /*88a0*/  ISETP.GE.U32.OR P0, PT, R5, UR14, P0 ;  /* 0x0000000e05007c0c */ /* 0x000fda0008706470 */
[----:B------:R-:W-:Y:S02]  /*88b0*/  @!P0 PRMT R46, R50, 0x7604, R51 ;  /* 0x00007604322e8816 */ /* 0x000fe40000000033 */
[----:B------:R-:W0:Y:S01]  /*88c0*/  S2R R50, SR_CgaCtaId ;  /* 0x0000000000327919 */ /* 0x000e220000008800 */
[----:B------:R-:W-:Y:S02]  /*88d0*/  F2FP.SATFINITE.E5M2.F32.PACK_AB_MERGE_C R51, RZ, R49, RZ ;  /* 0x00000031ff33723e */ /* 0x000fe400048060ff */
[----:B------:R-:W-:Y:S02]  /*88e0*/  LEA R49, R24, R3, 0x8 ;  /* 0x0000000318317211 */ /* 0x000fe400078e40ff */
[C---:B------:R-:W-:Y:S01]  /*88f0*/  @!P0 PRMT R47, R51.reuse, 0x7604, R24 ;  /* 0x00007604332f8816 */ /* 0x040fe20000000018 */
[----:B------:R-:W-:Y:S01]  /*8900*/  FMUL R24, R52, UR26 ;  /* 0x0000001a34187c20 */ /* 0x000fe20008400000 */
[----:B------:R-:W-:Y:S02]  /*8910*/  LEA R42, R51, R42, 0x8 ;  /* 0x0000002a332a7211 */ /* 0x000fe400078e40ff */
[----:B------:R-:W-:-:S02]  /*8920*/  LOP3.LUT R51, RZ, R35, RZ, 0x33, !PT ;  /* 0x00000023ff337212 */ /* 0x000fc400078e33ff */
[----:B------:R-:W-:-:S03]  /*8930*/  F2FP.SATFINITE.E5M2.F32.PACK_AB_MERGE_C R24, RZ, R24, RZ ;  /* 0x00000018ff18723e */ /* 0x000fc600048060ff */
        /* <DEDUP_REMOVED lines=20> */
[----:B------:R-:W-:-:S03]  /*8a80*/  F2FP.SATFINITE.E5M2.F32.PACK_AB_MERGE_C R15, RZ, R15, RZ ;  /* 0x0000000fff0f723e */ /* 0x000fc600048060ff */
        /* <DEDUP_REMOVED lines=31> */
[----:B------:R-:W-:Y:S01]  /*8c80*/  F2FP.SATFINITE.E5M2.F32.PACK_AB_MERGE_C R38, RZ, R38, RZ ;  /* 0x00000026ff26723e */ /* 0x000fe200048060ff */
        /* <DEDUP_REMOVED lines=22> */
[----:B------:R-:W-:Y:S01]  /*8df0*/  F2FP.SATFINITE.E5M2.F32.PACK_AB_MERGE_C R25, RZ, R25, RZ ;  /* 0x00000019ff19723e */ /* 0x000fe200048060ff */
[----:B------:R-:W-:Y:S01]  /*8e00*/  FMUL R20, R9, R20 ;  /* 0x0000001409147220 */ /* 0x000fe20000400000 */
[----:B------:R-:W-:-:S02]  /*8e10*/  F2FP.SATFINITE.E5M2.F32.PACK_AB_MERGE_C R30, RZ, R30, RZ ;  /* 0x0000001eff1e723e */ /* 0x000fc400048060ff */
[----:B------:R-:W-:Y:S01]  /*8e20*/  PRMT R10, R25, 0x7104, RZ ;  /* 0x00007104190a7816 */ /* 0x000fe200000000ff */
[----:B------:R-:W-:Y:S01]  /*8e30*/  FMUL R9, R20, UR26 ;  /* 0x0000001a14097c20 */ /* 0x000fe20008400000 */
[----:B------:R-:W-:Y:S01]  /*8e40*/  FMNMX3 R36, |R6|, R45, |R13|, !PT ;  /* 0x0000002d06247276 */ /* 0x000fe2000780060d */
[----:B------:R-:W-:Y:S01]  /*8e50*/  IMAD.U32 R13, RZ, RZ, UR29 ;  /* 0x0000001dff0d7e24 */ /* 0x000fe2000f8e00ff */
[----:B------:R-:W-:Y:S01]  /*8e60*/  LOP3.LUT R17, R17, 0xff00, R10, 0xf8, !PT ;  /* 0x0000ff0011117812 */ /* 0x000fe200078ef80a */
[----:B------:R-:W-:Y:S01]  /*8e70*/  IMAD.U32 R10, R30, 0x10000, RZ ;  /* 0x000100001e0a7824 */ /* 0x000fe200078e00ff */
[----:B------:R-:W-:Y:S02]  /*8e80*/  F2FP.SATFINITE.E5M2.F32.PACK_AB_MERGE_C R28, RZ, R9, RZ ;  /* 0x00000009ff1c723e */ /* 0x000fe400048060ff */
        /* <DEDUP_REMOVED lines=26> */
[----:B------:R-:W-:Y:S01]  /*9030*/  F2FP.SATFINITE.E5M2.F32.PACK_AB_MERGE_C R33, RZ, R33, RZ ;  /* 0x00000021ff21723e */ /* 0x000fe200048060ff */
[----:B------:R0:W-:Y:S01]  /*9040*/  @!P0 STG.E.U16 desc[UR22][R16.64], R47 ;  /* 0x0000002f10008986 */ /* 0x0001e2000c101516 */
        /* <DEDUP_REMOVED lines=10> */
.L_x_25342:
[----:B------:R-:W-:Y:S05]  /*90f0*/  BSYNC.RECONVERGENT B0 ;  /* 0x0000000000007941 */ /* 0x000fea0003800200 */
.L_x_25341:
[----:B------:R-:W-:Y:S01]  /*9100*/  BSSY.RECONVERGENT B0, `(.L_x_25343) ;  /* 0x000000e000007945 */ /* 0x000fe20003800200 */
[C---:B------:R-:W-:Y:S01]  /*9110*/  FMNMX R36, |R31|.reuse, R36, !PT ;  /* 0x000000241f247209 */ /* 0x040fe20007800200 */
[----:B------:R-:W-:Y:S01]  /*9120*/  FMUL R31, R31, UR26 ;  /* 0x0000001a1f1f7c20 */ /* 0x000fe20008400000 */
[----:B0-----:R-:W-:Y:S02]  /*9130*/  @!P0 PRMT R17, R33, 0x7604, R38 ;  /* 0x0000760421118816 */ /* 0x001fe40000000026 */
[----:B------:R-:W-:Y:S01]  /*9140*/  F2FP.SATFINITE.E5M2.F32.PACK_AB_MERGE_C R6, RZ, R6, RZ ;  /* 0x00000006ff06723e */ /* 0x000fe200048060ff */
        /* <DEDUP_REMOVED lines=9> */
.L_x_25344:
[----:B------:R-:W-:Y:S05]  /*91e0*/  BSYNC.RECONVERGENT B0 ;  /* 0x0000000000007941 */ /* 0x000fea0003800200 */
.L_x_25343:
[----:B------:R2:W-:Y:S01]  /*91f0*/  @!P0 STG.E.U16 desc[UR22][R10.64], R17 ;  /* 0x000000110a008986 */ /* 0x0005e2000c101516 */
[----:B------:R-:W-:Y:S01]  /*9200*/  BSSY.RECONVERGENT B0, `(.L_x_25345) ;  /* 0x000000e000007945 */ /* 0x000fe20003800200 */
[----:B0-----:R-:W-:Y:S01]  /*9210*/  FMUL R12, R34, UR26 ;  /* 0x0000001a220c7c20 */ /* 0x001fe20008400000 */
[----:B------:R-:W-:Y:S02]  /*9220*/  F2FP.SATFINITE.E5M2.F32.PACK_AB_MERGE_C R16, RZ, R31, RZ ;  /* 0x0000001fff10723e */ /* 0x000fe400048060ff */
        /* <DEDUP_REMOVED lines=11> */
.L_x_25346:
[----:B------:R-:W-:Y:S05]  /*92e0*/  BSYNC.RECONVERGENT B0 ;  /* 0x0000000000007941 */ /* 0x000fea0003800200 */
.L_x_25345:
[----:B------:R-:W-:Y:S01]  /*92f0*/  BSSY.RECONVERGENT B0, `(.L_x_25347) ;  /* 0x000000f000007945 */ /* 0x000fe20003800200 */
[----:B-1----:R-:W-:Y:S01]  /*9300*/  FMUL R13, R37, UR26 ;  /* 0x0000001a250d7c20 */ /* 0x002fe20008400000 */
[----:B------:R-:W-:Y:S02]  /*9310*/  SHF.L.U32 R39, R39, 0x10, RZ ;  /* 0x0000001027277819 */ /* 0x000fe400000006ff */
[----:B------:R-:W-:Y:S01]  /*9320*/  F2FP.SATFINITE.E5M2.F32.PACK_AB_MERGE_C R15, RZ, R12, RZ ;  /* 0x0000000cff0f723e */ /* 0x000fe200048060ff */
        /* <DEDUP_REMOVED lines=11> */
.L_x_25348:
[----:B------:R-:W-:Y:S05]  /*93e0*/  BSYNC.RECONVERGENT B0 ;  /* 0x0000000000007941 */ /* 0x000fea0003800200 */
.L_x_25347:
[----:B------:R-:W-:Y:S01]  /*93f0*/  BSSY.RECONVERGENT B0, `(.L_x_25349) ;  /* 0x000000e000007945 */ /* 0x000fe20003800200 */
[----:B------:R-:W-:Y:S02]  /*9400*/  LOP3.LUT R33, R33, 0xff, RZ, 0xc0, !PT ;  /* 0x000000ff21217812 */ /* 0x000fe400078ec0ff */
[----:B------:R-:W-:Y:S02]  /*9410*/  PRMT R16, R16, 0x7104, RZ ;  /* 0x0000710410107816 */ /* 0x000fe400000000ff */
[----:B------:R-:W-:Y:S02]  /*9420*/  LOP3.LUT R39, R39, 0xff0000, RZ, 0xc0, !PT ;  /* 0x00ff000027277812 */ /* 0x000fe400078ec0ff */
[----:B------:R-:W-:Y:S01]  /*9430*/  F2FP.SATFINITE.E5M2.F32.PACK_AB_MERGE_C R13, RZ, R13, RZ ;  /* 0x0000000dff0d723e */ /* 0x000fe200048060ff */
        /* <DEDUP_REMOVED lines=9> */
.L_x_25350:
[----:B------:R-:W-:Y:S05]  /*94d0*/  BSYNC.RECONVERGENT B0 ;  /* 0x0000000000007941 */ /* 0x000fea0003800200 */
.L_x_25349:
        /* <DEDUP_REMOVED lines=38> */
.L_x_25355:
        /* <DEDUP_REMOVED lines=48> */
.L_x_25354:
[----:B------:R-:W-:Y:S05]  /*9a40*/  BSYNC.RECONVERGENT B1 ;  /* 0x0000000000017941 */ /* 0x000fea0003800200 */
.L_x_25353:
        /* <DEDUP_REMOVED lines=35> */
.L_x_25352:
[----:B------:R-:W-:Y:S05]  /*9c80*/  BSYNC.RECONVERGENT B0 ;  /* 0x0000000000007941 */ /* 0x000fea0003800200 */
.L_x_25351:
        /* <DEDUP_REMOVED lines=26> */
.L_x_25360:
        /* <DEDUP_REMOVED lines=48> */
.L_x_25359:
[----:B------:R-:W-:Y:S05]  /*a130*/  BSYNC.RECONVERGENT B1 ;  /* 0x0000000000017941 */ /* 0x000fea0003800200 */
.L_x_25358:
        /* <DEDUP_REMOVED lines=35> */
.L_x_25357:
[----:B------:R-:W-:Y:S05]  /*a370*/  BSYNC.RECONVERGENT B0 ;  /* 0x0000000000007941 */ /* 0x000fea0003800200 */
.L_x_25356:
        /* <DEDUP_REMOVED lines=39> */
.L_x_25369:
[----:B------:R-:W-:Y:S02]  /*a5f0*/  ISETP.NE.AND P0, PT, R0, RZ, PT ;  /* 0x000000ff0000720c */ /* 0x000fe40003f05270 */
[----:B-1----:R-:W-:-:S11]  /*a600*/  FMNMX R5, R4, R5, !PT ;  /* 0x0000000504057209 */ /* 0x002fd60007800000 */
[----:B------:R-:W-:Y:S05]  /*a610*/  @P0 BRA `(.L_x_25362) ;  /* 0x0000000000080947 */ /* 0x000fea0003800000 */
[----:B------:R-:W1:Y:S02]  /*a620*/  LDC.64 R2, c[0x0][0x3a8] ;  /* 0x0000ea00ff027b82 */ /* 0x000e640000000a00 */
[----:B-1----:R1:W-:Y:S02]  /*a630*/  REDG.E.MAX.S32.STRONG.GPU desc[UR22][R2.64], R5 ;  /* 0x000000050200798e */ /* 0x0023e4000d12e316 */
.L_x_25362:
[----:B------:R-:W-:Y:S05]  /*a640*/  BSYNC B0 ;  /* 0x0000000000007941 */ /* 0x000fea0003800000 */
.L_x_25361:
        /* <DEDUP_REMOVED lines=11> */
[----:B-1----:R-:W-:Y:S05]  /*a700*/  CALL.REL.NOINC `($__internal_623_$__cuda_sm20_rcp_rn_f32_slowpath) ;  /* 0x0000000400987944 */ /* 0x002fea0003c00000 */
[----:B------:R-:W-:Y:S05]  /*a710*/  BRA `(.L_x_25365) ;  /* 0x0000000000147947 */ /* 0x000fea0003800000 */
.L_x_25364:
[----:B01----:R-:W0:Y:S01]  /*a720*/  MUFU.RCP R5, UR26 ;  /* 0x0000001a00057d08 */ /* 0x003e220008001000 */
[----:B------:R-:W-:-:S05]  /*a730*/  MOV R0, UR26 ;  /* 0x0000001a00007c02 */ /* 0x000fca0008000f00 */
[----:B0-----:R-:W-:-:S04]  /*a740*/  FFMA R0, R5, R0, -1 ;  /* 0xbf80000005007423 */ /* 0x001fc80000000000 */
[----:B------:R-:W-:-:S04]  /*a750*/  FADD.FTZ R0, -R0, -RZ ;  /* 0x800000ff00007221 */ /* 0x000fc80000010100 */
[----:B------:R-:W-:-:S07]  /*a760*/  FFMA R5, R5, R0, R5 ;  /* 0x0000000005057223 */ /* 0x000fce0000000005 */
.L_x_25365:
[----:B------:R-:W0:Y:S02]  /*a770*/  LDC.64 R2, c[0x0][0x3b0] ;  /* 0x0000ec00ff027b82 */ /* 0x000e240000000a00 */
[----:B0-----:R-:W-:Y:S01]  /*a780*/  STG.E desc[UR22][R2.64], R5 ;  /* 0x0000000502007986 */ /* 0x001fe2000c101916 */
[----:B------:R-:W-:Y:S05]  /*a790*/  EXIT ;  /* 0x000000000000794d */ /* 0x000fea0003800000 */
.L_x_25363:
[----:B------:R-:W-:Y:S02]  /*a7a0*/  HFMA2 R9, -RZ, RZ, 0, 1.847743988037109375e-06 ;  /* 0x0000001fff097431 */ /* 0x000fe400000001ff */
[----:B------:R-:W-:Y:S01]  /*a7b0*/  IMAD.MOV.U32 R7, RZ, RZ, 0x4 ;  /* 0x00000004ff077424 */ /* 0x000fe200078e00ff */
[----:B------:R-:W-:-:S07]  /*a7c0*/  MOV R6, 0xffffffff ;  /* 0xffffffff00067802 */ /* 0x000fce0000000f00 */
[----:B01----:R-:W-:Y:S05]  /*a7d0*/  WARPSYNC.COLLECTIVE R6, `(.L_x_25366) ;  /* 0x0000000006087348 */ /* 0x003fea0003c00000 */
[----:B-1----:R1:W2:Y:S02]  /*a7e0*/  SHFL.DOWN P0, R5, R2, R7, R9 ;  /* 0x0800000702057389 */ /* 0x0022a40000000009 */
[----:B012---:R-:W-:Y:S05]  /*a7f0*/  ENDCOLLECTIVE ;  /* 0x000000000000791b */ /* 0x007fea0003800000 */
.L_x_25366:
[----:B------:R-:W-:Y:S01]  /*a800*/  HFMA2 R7, -RZ, RZ, 0, 1.1920928955078125e-07 ;  /* 0x00000002ff077431 */ /* 0x000fe200000001ff */
[----:B------:R-:W-:-:S04]  /*a810*/  MOV R3, R5 ;  /* 0x0000000500037202 */ /* 0x000fc80000000f00 */
[----:B------:R-:W-:-:S05]  /*a820*/  FMNMX R3, R3, R2, !PT ;  /* 0x0000000203037209 */ /* 0x000fca0007800000 */
[----:B------:R-:W-:-:S07]  /*a830*/  IMAD.MOV.U32 R2, RZ, RZ, R3 ;  /* 0x000000ffff027224 */ /* 0x000fce00078e0003 */
[----:B------:R-:W-:Y:S05]  /*a840*/  WARPSYNC.COLLECTIVE R6, `(.L_x_25367) ;  /* 0x0000000006087348 */ /* 0x000fea0003c00000 */
[----:B------:R0:W1:Y:S02]  /*a850*/  SHFL.DOWN P0, R5, R2, R7, R9 ;  /* 0x0800000702057389 */ /* 0x0000640000000009 */
[----:B01----:R-:W-:Y:S05]  /*a860*/  ENDCOLLECTIVE ;  /* 0x000000000000791b */ /* 0x003fea0003800000 */
.L_x_25367:
[----:B------:R-:W-:Y:S01]  /*a870*/  IMAD.MOV.U32 R7, RZ, RZ, 0x1 ;  /* 0x00000001ff077424 */ /* 0x000fe200078e00ff */
[----:B------:R-:W-:-:S04]  /*a880*/  MOV R4, R5 ;  /* 0x0000000500047202 */ /* 0x000fc80000000f00 */
[----:B------:R-:W-:-:S04]  /*a890*/  FMNMX R4, R3, R4, !PT ;  /* 0x0000000403047209 */ /* 0x000fc80007800000 */
[----:B------:R-:W-:-:S07]  /*a8a0*/  MOV R2, R4 ;  /* 0x0000000400027202 */ /* 0x000fce0000000f00 */
[----:B------:R-:W-:Y:S05]  /*a8b0*/  WARPSYNC.COLLECTIVE R6, `(.L_x_25368) ;  /* 0x0000000006087348 */ /* 0x000fea0003c00000 */
[----:B------:R0:W1:Y:S02]  /*a8c0*/  SHFL.DOWN P0, R5, R2, R7, R9 ;  /* 0x0800000702057389 */ /* 0x0000640000000009 */
[----:B01----:R-:W-:Y:S05]  /*a8d0*/  ENDCOLLECTIVE ;  /* 0x000000000000791b */ /* 0x003fea0003800000 */
.L_x_25368:
[----:B------:R-:W-:Y:S05]  /*a8e0*/  BRA `(.L_x_25369) ;  /* 0xfffffffc00407947 */ /* 0x000fea000383ffff */
        .weak           $__internal_622_$__cuda_sm20_div_u64
        .type           $__internal_622_$__cuda_sm20_div_u64,@function
        .size           $__internal_622_$__cuda_sm20_div_u64,($__internal_623_$__cuda_sm20_rcp_rn_f32_slowpath - $__internal_622_$__cuda_sm20_div_u64)
$__internal_622_$__cuda_sm20_div_u64:
        /* <DEDUP_REMOVED lines=71> */
[----:B------:R-:W-:Y:S11]  /*ad60*/  RET.REL.NODEC R2 `(_ZN18transformer_engine6detail38cast_transpose_fused_kernel_notalignedILb0ELb0ELb1EfNS_16CTDBiasDActParamIff13__nv_fp8_e5m2fEELi2ELi8ENS_5EmptyEXadL_ZNS_4geluIffEET_T0_RKS5_EEEEvT3_mmm) ;  /* 0xffffff5002a47950 */ /* 0x000ff60003c3ffff */
        .weak           $__internal_623_$__cuda_sm20_rcp_rn_f32_slowpath
        .type           $__internal_623_$__cuda_sm20_rcp_rn_f32_slowpath,@function
        .size           $__internal_623_$__cuda_sm20_rcp_rn_f32_slowpath,(.L_x_29924 - $__internal_623_$__cuda_sm20_rcp_rn_f32_slowpath)
$__internal_623_$__cuda_sm20_rcp_rn_f32_slowpath:
        /* <DEDUP_REMOVED lines=15> */
.L_x_25370:
        /* <DEDUP_REMOVED lines=33> */
.L_x_25372:
[----:B------:R0:W1:Y:S02]  /*b070*/  MUFU.RCP R2, R0 ;  /* 0x0000000000027308 */ /* 0x0000640000001000 */
.L_x_25371:
[----:B------:R-:W-:Y:S01]  /*b080*/  HFMA2 R3, -RZ, RZ, 0, 0 ;  /* 0x00000000ff037431 */ /* 0x000fe200000001ff */
[----:B-1-3--:R-:W-:Y:S02]  /*b090*/  MOV R5, R2 ;  /* 0x0000000200057202 */ /* 0x00afe40000000f00 */
[----:B------:R-:W-:-:S04]  /*b0a0*/  MOV R2, R7 ;  /* 0x0000000700027202 */ /* 0x000fc80000000f00 */
[----:B0-2---:R-:W-:Y:S05]  /*b0b0*/  RET.REL.NODEC R2 `(_ZN18transformer_engine6detail38cast_transpose_fused_kernel_notalignedILb0ELb0ELb1EfNS_16CTDBiasDActParamIff13__nv_fp8_e5m2fEELi2ELi8ENS_5EmptyEXadL_ZNS_4geluIffEET_T0_RKS5_EEEEvT3_mmm) ;  /* 0xffffff4c02d07950 */ /* 0x005fea0003c3ffff */
.L_x_25373:
        /* <DEDUP_REMOVED lines=12> */
.L_x_29924:


//--------------------- .text._ZN18transformer_engine6detail38cast_transpose_fused_kernel_notalignedILb0ELb0ELb1EfNS_16CTDBiasDActParamIff13__nv_bfloat16fEELi2ELi4ENS_5EmptyEXadL_ZNS_4geluIffEET_T0_RKS5_EEEEvT3_mmm --------------------------
	.section	.text._ZN18transformer_engine6detail38cast_transpose_fused_kernel_notalignedILb0ELb0ELb1EfNS_16CTDBiasDActParamIff13__nv_bfloat16fEELi2ELi4ENS_5EmptyEXadL_ZNS_4geluIffEET_T0_RKS5_EEEEvT3_mmm,"ax",@progbits
	.align	128
        .global         _ZN18transformer_engine6detail38cast_transpose_fused_kernel_notalignedILb0ELb0ELb1EfNS_16CTDBiasDActParamIff13__nv_bfloat16fEELi2ELi4ENS_5EmptyEXadL_ZNS_4geluIffEET_T0_RKS5_EEEEvT3_mmm
        .type           _ZN18transformer_engine6detail38cast_transpose_fused_kernel_notalignedILb0ELb0ELb1EfNS_16CTDBiasDActParamIff13__nv_bfloat16fEELi2ELi4ENS_5EmptyEXadL_ZNS_4geluIffEET_T0_RKS5_EEEEvT3_mmm,@function
        .size           _ZN18transformer_engine6detail38cast_transpose_fused_kernel_notalignedILb0ELb0ELb1EfNS_16CTDBiasDActParamIff13__nv_bfloat16fEELi2ELi4ENS_5EmptyEXadL_ZNS_4geluIffEET_T0_RKS5_EEEEvT3_mmm,(.L_x_29926 - _ZN18transformer_engine6detail38cast_transpose_fused_kernel_notalignedILb0ELb0ELb1EfNS_16CTDBiasDActParamIff13__nv_bfloat16fEELi2ELi4ENS_5EmptyEXadL_ZNS_4geluIffEET_T0_RKS5_EEEEvT3_mmm)
        .other          _ZN18transformer_engine6detail38cast_transpose_fused_kernel_notalignedILb0ELb0ELb1EfNS_16CTDBiasDActParamIff13__nv_bfloat16fEELi2ELi4ENS_5EmptyEXadL_ZNS_4geluIffEET_T0_RKS5_EEEEvT3_mmm,@"STO_CUDA_ENTRY STV_DEFAULT"
_ZN18transformer_engine6detail38cast_transpose_fused_kernel_notalignedILb0ELb0ELb1EfNS_16CTDBiasDActParamIff13__nv_bfloat16fEELi2ELi4ENS_5EmptyEXadL_ZNS_4geluIffEET_T0_RKS5_EEEEvT3_mmm:
.text._ZN18transformer_engine6detail38cast_transpose_fused_kernel_notalignedILb0ELb0ELb1EfNS_16CTDBiasDActParamIff13__nv_bfloat16fEELi2ELi4ENS_5EmptyEXadL_ZNS_4geluIffEET_T0_RKS5_EEEEvT3_mmm:
        /* <DEDUP_REMOVED lines=43> */
.L_x_25374:
[----:B------:R-:W-:-:S07]  /*02b0*/  MOV R6, 0x2d0 ;  /* 0x000002d000067802 */ /* 0x000fce0000000f00 */
[----:B------:R-:W-:Y:S05]  /*02c0*/  CALL.REL.NOINC `($__internal_624_$__cuda_sm20_div_u64) ;  /* 0x0000005c00047944 */ /* 0x000fea0003c00000 */
        /* <DEDUP_REMOVED lines=11> */
.L_x_25375:
[----:B------:R-:W0:Y:S01]  /*0380*/  LDCU.64 UR12, c[0x0][0x3d0] ;  /* 0x00007a00ff0c77ac */ /* 0x000e220008000a00 */
[C---:B------:R-:W-:Y:S01]  /*0390*/  IMAD.SHL.U32 R3, R2.reuse, 0x4, RZ ;  /* 0x0000000402037824 */ /* 0x040fe200078e00ff */
[----:B------:R-:W-:Y:S01]  /*03a0*/  CS2R R28, SRZ ;  /* 0x00000000001c7805 */ /* 0x000fe2000001ff00 */
[----:B------:R-:W-:Y:S01]  /*03b0*/  IMAD.SHL.U32 R30, R2, 0x10, RZ ;  /* 0x00000010021e7824 */ /* 0x000fe200078e00ff */
[----:B------:R-:W1:Y:S02]  /*03c0*/  LDCU.64 UR22, c[0x0][0x3c8] ;  /* 0x00007900ff1677ac */ /* 0x000e640008000a00 */
[----:B------:R-:W-:Y:S01]  /*03d0*/  IADD3 R4, PT, PT, -R3, R0, RZ ;  /* 0x0000000003047210 */ /* 0x000fe20007ffe1ff */
[----:B------:R-:W-:Y:S02]  /*03e0*/  USHF.L.U64.HI UR8, UR4, 0x5, UR5 ;  /* 0x0000000504087899 */ /* 0x000fe40008010205 */
[----:B------:R-:W-:Y:S01]  /*03f0*/  USHF.L.U64.HI UR9, UR18, 0x5, UR6 ;  /* 0x0000000512097899 */ /* 0x000fe20008010206 */
        /* <DEDUP_REMOVED lines=9> */
[----:B------:R-:W-:Y:S02]  /*0490*/  UIADD3.X UR8, UPT, UPT, ~UR8, UR27, URZ, UP1, !UPT ;  /* 0x0000001b08087290 */ /* 0x000fe40008ffe5ff */
[----:B------:R-:W-:Y:S01]  /*04a0*/  UISETP.LT.U32.AND UP1, UPT, UR7, 0x20, UPT ;  /* 0x000000200700788c */ /* 0x000fe2000bf21070 */
[C---:B------:R-:W-:Y:S01]  /*04b0*/  IMAD R7, R30.reuse, UR29, RZ ;  /* 0x0000001d1e077c24 */ /* 0x040fe2000f8e02ff */
[----:B------:R-:W-:Y:S01]  /*04c0*/  UIADD3.X UR9, UPT, UPT, ~UR9, UR29, URZ, UP0, !UPT ;  /* 0x0000001d09097290 */ /* 0x000fe200087fe5ff */
[----:B------:R-:W-:Y:S01]  /*04d0*/  IMAD.WIDE.U32 R30, R30, UR28, RZ ;  /* 0x0000001c1e1e7c25 */ /* 0x000fe2000f8e00ff */
[----:B------:R-:W-:Y:S02]  /*04e0*/  UISETP.LT.U32.AND UP0, UPT, UR14, 0x20, UPT ;  /* 0x000000200e00788c */ /* 0x000fe4000bf01070 */
[----:B------:R-:W-:Y:S02]  /*04f0*/  UISETP.LT.U32.AND.EX UP1, UPT, UR8, URZ, UPT, UP1 ;  /* 0x000000ff0800728c */ /* 0x000fe4000bf21110 */
[----:B------:R-:W-:Y:S01]  /*0500*/  UISETP.LT.U32.AND.EX UP0, UPT, UR9, URZ, UPT, UP0 ;  /* 0x000000ff0900728c */ /* 0x000fe2000bf01100 */
[----:B------:R-:W-:Y:S01]  /*0510*/  IADD3 R18, PT, PT, R31, R7, RZ ;  /* 0x000000071f127210 */ /* 0x000fe20007ffe0ff */
[----:B------:R-:W-:Y:S01]  /*0520*/  USEL UR7, UR7, 0x20, UP1 ;  /* 0x0000002007077887 */ /* 0x000fe20008800000 */
[----:B------:R-:W-:Y:S01]  /*0530*/  IADD3 R26, P1, PT, R5, R30, RZ ;  /* 0x0000001e051a7210 */ /* 0x000fe20007f3e0ff */
[----:B------:R-:W-:-:S02]  /*0540*/  USEL UR14, UR14, 0x20, UP0 ;  /* 0x000000200e0e7887 */ /* 0x000fc40008000000 */
[----:B------:R-:W-:Y:S02]  /*0550*/  UIMAD UR10, UR5, UR22, URZ ;  /* 0x00000016050a72a4 */ /* 0x000fe4000f8e02ff */
[----:B------:R-:W-:Y:S01]  /*0560*/  ISETP.GE.U32.AND P0, PT, R3, UR7, PT ;  /* 0x0000000703007c0c */ /* 0x000fe2000bf06070 */
[----:B------:R-:W-:Y:S01]  /*0570*/  UIMAD.WIDE.U32 UR8, UR4, UR22, URZ ;  /* 0x00000016040872a5 */ /* 0x000fe2000f8e00ff */
[----:B------:R-:W-:Y:S01]  /*0580*/  IMAD.X R27, RZ, RZ, R18, P1 ;  /* 0x000000ffff1b7224 */ /* 0x000fe200008e0612 */
[----:B------:R-:W-:Y:S01]  /*0590*/  UIMAD UR10, UR4, UR23, UR10 ;  /* 0x00000017040a72a4 */ /* 0x000fe2000f8e020a */
[----:B------:R-:W-:Y:S01]  /*05a0*/  ISETP.LT.U32.AND P0, PT, R5, UR14, !P0 ;  /* 0x0000000e05007c0c */ /* 0x000fe2000c701070 */
[----:B------:R-:W-:Y:S02]  /*05b0*/  ULEA UR16, UP0, UR8, UR16, 0x7 ;  /* 0x0000001008107291 */ /* 0x000fe4000f8038ff */
[----:B------:R-:W-:Y:S02]  /*05c0*/  USHF.L.U64.HI UR17, UR18, 0x6, UR6 ;  /* 0x0000000612117899 */ /* 0x000fe40008010206 */
[----:B------:R-:W-:Y:S01]  /*05d0*/  UIADD3 UR9, UPT, UPT, UR9, UR10, URZ ;  /* 0x0000000a09097290 */ /* 0x000fe2000fffe0ff */
[----:B------:R-:W0:Y:S03]  /*05e0*/  LDCU.64 UR24, c[0x0][0x358] ;  /* 0x00006b00ff1877ac */ /* 0x000e260008000a00 */
[----:B------:R-:W-:-:S02]  /*05f0*/  ULEA.HI.X UR17, UR8, UR17, UR9, 0x7, UP0 ;  /* 0x0000001108117291 */ /* 0x000fc400080f3c09 */
[----:B--2---:R-:W-:Y:S02]  /*0600*/  ULEA UR20, UP1, UR16, UR20, 0x2 ;  /* 0x0000001410147291 */ /* 0x004fe4000f8210ff */
[----:B------:R-:W-:Y:S01]  /*0610*/  @P0 IADD3 R7, P1, PT, R26, UR28, RZ ;  /* 0x0000001c1a070c10 */ /* 0x000fe2000ff3e0ff */
[----:B------:R-:W-:Y:S01]  /*0620*/  VOTEU.ANY UP0, P0 ;  /* 0x0000000000ff7886 */ /* 0x000fe20000000100 */
[----:B------:R-:W-:Y:S01]  /*0630*/  CS2R R24, SRZ ;  /* 0x0000000000187805 */ /* 0x000fe2000001ff00 */
[----:B------:R-:W-:Y:S01]  /*0640*/  ULEA.HI.X UR21, UR16, UR21, UR17, 0x2, UP1 ;  /* 0x0000001510157291 */ /* 0x000fe200088f1411 */
[----:B------:R-:W-:Y:S02]  /*0650*/  @P0 IADD3.X R8, PT, PT, R27, UR29, RZ, P1, !PT ;  /* 0x0000001d1b080c10 */ /* 0x000fe40008ffe4ff */
[----:B------:R-:W-:Y:S01]  /*0660*/  CS2R R14, SRZ ;  /* 0x00000000000e7805 */ /* 0x000fe2000001ff00 */
[----:B------:R-:W-:Y:S01]  /*0670*/  @UP0 ULOP3.LUT UR8, UR22, 0xfffffffe, URZ, 0xc0, !UPT ;  /* 0xfffffffe16080892 */ /* 0x000fe2000f8ec0ff */
[C---:B------:R-:W-:Y:S01]  /*0680*/  @P0 LEA R6, P1, R7.reuse, UR20, 0x3 ;  /* 0x0000001407060c11 */ /* 0x040fe2000f8218ff */
[----:B------:R-:W-:Y:S01]  /*0690*/  @UP0 ULOP3.LUT UR9, UR23, 0x1fffffff, URZ, 0xc0, !UPT ;  /* 0x1fffffff17090892 */ /* 0x000fe2000f8ec0ff */
[----:B------:R-:W-:Y:S01]  /*06a0*/  MOV R13, UR28 ;  /* 0x0000001c000d7c02 */ /* 0x000fe20008000f00 */
[----:B------:R-:W1:Y:S01]  /*06b0*/  LDCU.64 UR10, c[0x0][0x3a0] ;  /* 0x00007400ff0a77ac */ /* 0x000e620008000a00 */
[----:B------:R-:W-:-:S02]  /*06c0*/  @P0 LEA.HI.X R7, R7, UR21, R8, 0x3, P1 ;  /* 0x0000001507070c11 */ /* 0x000fc400088f1c08 */
[----:B------:R-:W-:-:S03]  /*06d0*/  @P0 IADD3 R9, P1, PT, R26, UR8, RZ ;  /* 0x000000081a090c10 */ /* 0x000fc6000ff3e0ff */
[----:B0-----:R0:W2:Y:S01]  /*06e0*/  @P0 LDG.E.64 R28, desc[UR24][R6.64] ;  /* 0x00000018061c0981 */ /* 0x0010a2000c1e1b00 */
[----:B------:R-:W-:Y:S02]  /*06f0*/  @P0 IADD3.X R10, PT, PT, R27, UR9, RZ, P1, !PT ;  /* 0x000000091b0a0c10 */ /* 0x000fe40008ffe4ff */
[----:B------:R-:W-:-:S04]  /*0700*/  @P0 LEA R8, P1, R9, UR20, 0x3 ;  /* 0x0000001409080c11 */ /* 0x000fc8000f8218ff */
[----:B------:R-:W-:-:S05]  /*0710*/  @P0 LEA.HI.X R9, R9, UR21, R10, 0x3, P1 ;  /* 0x0000001509090c11 */ /* 0x000fca00088f1c0a */
[----:B------:R3:W4:Y:S01]  /*0720*/  @P0 LDG.E.64 R24, desc[UR24][R8.64] ;  /* 0x0000001808180981 */ /* 0x000722000c1e1b00 */
[C---:B0-----:R-:W-:Y:S02]  /*0730*/  @P0 LEA R6, P1, R26.reuse, UR20, 0x3 ;  /* 0x000000141a060c11 */ /* 0x041fe4000f8218ff */
[----:B------:R-:W-:Y:S02]  /*0740*/  CS2R R10, SRZ ;  /* 0x00000000000a7805 */ /* 0x000fe4000001ff00 */
[----:B------:R-:W-:-:S05]  /*0750*/  @P0 LEA.HI.X R7, R26, UR21, R27, 0x3, P1 ;  /* 0x000000151a070c11 */ /* 0x000fca00088f1c1b */
[----:B------:R0:W4:Y:S01]  /*0760*/  @P0 LDG.E.64 R10, desc[UR24][R6.64] ;  /* 0x00000018060a0981 */ /* 0x000122000c1e1b00 */
[----:B------:R-:W-:Y:S01]  /*0770*/  @UP0 UIMAD UR8, UR29, 0x3, URZ ;  /* 0x000000031d0808a4 */ /* 0x000fe2000f8e02ff */
[----:B------:R-:W-:-:S05]  /*0780*/  @P0 IMAD.WIDE.U32 R12, R13, 0x3, R26 ;  /* 0x000000030d0c0825 */ /* 0x000fca00078e001a */
[----:B------:R-:W-:Y:S01]  /*0790*/  @P0 VIADD R13, R13, UR8 ;  /* 0x000000080d0d0c36 */ /* 0x000fe20008000000 */
[----:B------:R-:W-:-:S04]  /*07a0*/  @P0 LEA R16, P1, R12, UR20, 0x3 ;  /* 0x000000140c100c11 */ /* 0x000fc8000f8218ff */
[----:B------:R-:W-:-:S05]  /*07b0*/  @P0 LEA.HI.X R17, R12, UR21, R13, 0x3, P1 ;  /* 0x000000150c110c11 */ /* 0x000fca00088f1c0d */
[----:B------:R2:W4:Y:S01]  /*07c0*/  @P0 LDG.E.64 R14, desc[UR24][R16.64] ;  /* 0x00000018100e0981 */ /* 0x000522000c1e1b00 */
[----:B-1----:R-:W-:Y:S01]  /*07d0*/  ISETP.NE.U32.AND P0, PT, RZ, UR10, PT ;  /* 0x0000000aff007c0c */ /* 0x002fe2000bf05070 */
[----:B---3--:R-:W-:Y:S01]  /*07e0*/  VIADD R9, R3, 0x1 ;  /* 0x0000000103097836 */ /* 0x008fe20000000000 */
[----:B------:R-:W-:Y:S01]  /*07f0*/  IADD3 R21, PT, PT, R4, -0x1, RZ ;  /* 0xffffffff04157810 */ /* 0x000fe20007ffe0ff */
[----:B------:R-:W-:Y:S01]  /*0800*/  USHF.L.U32 UR31, UR28, 0x2, URZ ;  /* 0x000000021c1f7899 */ /* 0x000fe200080006ff */
[----:B------:R-:W-:Y:S01]  /*0810*/  ISETP.NE.AND.EX P0, PT, RZ, UR11, PT, P0 ;  /* 0x0000000bff007c0c */ /* 0x000fe2000bf05300 */
[----:B------:R-:W-:Y:S01]  /*0820*/  USHF.L.U64.HI UR32, UR28, 0x2, UR29 ;  /* 0x000000021c207899 */ /* 0x000fe2000801021d */
[----:B------:R-:W-:Y:S02]  /*0830*/  LOP3.LUT R21, R21, 0x1f, RZ, 0xc0, !PT ;  /* 0x0000001f15157812 */ /* 0x000fe400078ec0ff */
[----:B------:R-:W-:Y:S02]  /*0840*/  ISETP.GE.U32.AND P1, PT, R9, UR7, PT ;  /* 0x0000000709007c0c */ /* 0x000fe4000bf26070 */
[----:B------:R-:W-:-:S02]  /*0850*/  IADD3 R36, P2, PT, R21, R30, RZ ;  /* 0x0000001e15247210 */ /* 0x000fc40007f5e0ff */
[----:B------:R-:W-:Y:S02]  /*0860*/  ISETP.LT.U32.AND P1, PT, R21, UR14, !P1 ;  /* 0x0000000e15007c0c */ /* 0x000fe4000cf21070 */
[----:B------:R-:W-:-:S03]  /*0870*/  IADD3.X R37, PT, PT, RZ, R18, RZ, P2, !PT ;  /* 0x00000012ff257210 */ /* 0x000fc600017fe4ff */
[----:B------:R-:W1:Y:S08]  /*0880*/  @P0 LDC.64 R12, c[0x0][0x3a0] ;  /* 0x0000e800ff0c0b82 */ /* 0x000e700000000a00 */
[----:B0-----:R-:W-:-:S04]  /*0890*/  @P1 IADD3 R6, P2, PT, R36, UR31, RZ ;  /* 0x0000001f24061c10 */ /* 0x001fc8000ff5e0ff */
[----:B------:R-:W-:Y:S02]  /*08a0*/  @P1 IADD3.X R7, PT, PT, R37, UR32, RZ, P2, !PT ;  /* 0x0000002025071c10 */ /* 0x000fe400097fe4ff */
[----:B------:R-:W-:-:S04]  /*08b0*/  @P1 LEA R22, P2, R6, UR20, 0x3 ;  /* 0x0000001406161c11 */ /* 0x000fc8000f8418ff */
[----:B------:R-:W-:Y:S02]  /*08c0*/  @P1 LEA.HI.X R23, R6, UR21, R7, 0x3, P2 ;  /* 0x0000001506171c11 */ /* 0x000fe400090f1c07 */
[----:B------:R-:W-:Y:S01]  /*08d0*/  CS2R R6, SRZ ;  /* 0x0000000000067805 */ /* 0x000fe2000001ff00 */
[----:B-1----:R4:W3:Y:S05]  /*08e0*/  @P0 LDG.E R8, desc[UR24][R12.64] ;  /* 0x000000180c080981 */ /* 0x0028ea000c1e1900 */
[----:B------:R0:W3:Y:S01]  /*08f0*/  @P1 LDG.E.64 R6, desc[UR24][R22.64] ;  /* 0x0000001816061981 */ /* 0x0000e2000c1e1b00 */
[----:B------:R-:W-:Y:S01]  /*0900*/  IMAD.MOV.U32 R33, RZ, RZ, 0x3c80f082 ;  /* 0x3c80f082ff217424 */ /* 0x000fe200078e00ff */
[----:B------:R-:W-:Y:S01]  /*0910*/  VOTEU.ANY UP0, P1 ;  /* 0x0000000000ff7886 */ /* 0x000fe20000800100 */
[----:B------:R-:W-:-:S04]  /*0920*/  IMAD.U32 R41, RZ, RZ, UR28 ;  /* 0x0000001cff297e24 */ /* 0x000fc8000f8e00ff */
[----:B------:R-:W-:Y:S02]  /*0930*/  @UP0 UIMAD UR8, UR29, 0x5, URZ ;  /* 0x000000051d0808a4 */ /* 0x000fe4000f8e02ff */
[----:B------:R-:W-:Y:S01]  /*0940*/  @UP0 UIMAD UR9, UR29, 0x7, URZ ;  /* 0x000000071d0908a4 */ /* 0x000fe2000f8e02ff */
[----:B------:R-:W-:Y:S01]  /*0950*/  UMOV UR30, 0x3f800000 ;  /* 0x3f800000001e7882 */ /* 0x000fe20000000000 */
[----:B--2---:R-:W-:Y:S01]  /*0960*/  FMUL R17, R28, 0.035677410662174224854 ;  /* 0x3d12227a1c117820 */ /* 0x004fe20000400000 */
[----:B------:R-:W-:-:S03]  /*0970*/  FMUL R16, R29, 0.035677410662174224854 ;  /* 0x3d12227a1d107820 */ /* 0x000fc60000400000 */
[----:B------:R-:W-:Y:S01]  /*0980*/  FFMA R17, R17, R28, 0.79788458347320556641 ;  /* 0x3f4c422a11117423 */ /* 0x000fe2000000001c */
[----:B------:R-:W-:-:S03]  /*0990*/  FFMA R16, R16, R29, 0.79788458347320556641 ;  /* 0x3f4c422a10107423 */ /* 0x000fc6000000001d */
[----:B------:R-:W-:Y:S01]  /*09a0*/  FMUL R20, R17, R28 ;  /* 0x0000001c11147220 */ /* 0x000fe20000400000 */
[----:B------:R-:W-:Y:S01]  /*09b0*/  FMUL R17, R16, R29 ;  /* 0x0000001d10117220 */ /* 0x000fe20000400000 */
[----:B----4-:R-:W-:Y:S02]  /*09c0*/  FMUL R13, R24, 0.035677410662174224854 ;  /* 0x3d12227a180d7820 */ /* 0x010fe40000400000 */
[C---:B------:R-:W-:Y:S01]  /*09d0*/  FMUL R19, |R20|.reuse, 2.8853900432586669922 ;  /* 0x4038aa3b14137820 */ /* 0x040fe20000400200 */
[----:B------:R-:W-:Y:S01]  /*09e0*/  FMUL R32, |R17|, 2.8853900432586669922 ;  /* 0x4038aa3b11207820 */ /* 0x000fe20000400200 */
[C---:B------:R-:W-:Y:S01]  /*09f0*/  FMUL R31, R20.reuse, R20 ;  /* 0x00000014141f7220 */ /* 0x040fe20000400000 */
[-C--:B------:R-:W-:Y:S01]  /*0a00*/  FFMA R13, R13, R24.reuse, 0.79788458347320556641 ;  /* 0x3f4c422a0d0d7423 */ /* 0x080fe20000000018 */
[C---:B------:R-:W-:Y:S02]  /*0a10*/  FSETP.GE.AND P4, PT, |R20|.reuse, 0.60000002384185791016, PT ;  /* 0x3f19999a1400780b */ /* 0x040fe40003f86200 */
[----:B------:R-:W1:Y:S01]  /*0a20*/  MUFU.EX2 R19, R19 ;  /* 0x0000001300137308 */ /* 0x000e620000000800 */
[----:B------:R-:W-:Y:S01]  /*0a30*/  FMUL R13, R13, R24 ;  /* 0x000000180d0d7220 */ /* 0x000fe20000400000 */
[----:B------:R-:W-:Y:S01]  /*0a40*/  FFMA R12, R31, R33, -0.052303962409496307373 ;  /* 0xbd563cae1f0c7423 */ /* 0x000fe20000000021 */
[----:B------:R-:W-:-:S02]  /*0a50*/  FSETP.GE.AND P3, PT, |R20|, 9.010913848876953125, PT ;  /* 0x41102cb41400780b */ /* 0x000fc40003f66200 */
[----:B0-----:R-:W-:Y:S01]  /*0a60*/  FMUL R23, |R13|, 2.8853900432586669922 ;  /* 0x4038aa3b0d177820 */ /* 0x001fe20000400200 */
[----:B------:R-:W-:Y:S01]  /*0a70*/  FFMA R12, R31, R12, 0.1331529766321182251 ;  /* 0x3e0859411f0c7423 */ /* 0x000fe2000000000c */
[C---:B------:R-:W-:Y:S01]  /*0a80*/  FSETP.GE.AND P2, PT, |R17|.reuse, 0.60000002384185791016, PT ;  /* 0x3f19999a1100780b */ /* 0x040fe20003f46200 */
[----:B------:R-:W0:Y:S01]  /*0a90*/  MUFU.EX2 R32, R32 ;  /* 0x0000002000207308 */ /* 0x000e220000000800 */
[----:B------:R-:W-:Y:S01]  /*0aa0*/  FSETP.GE.AND P5, PT, |R17|, 9.010913848876953125, PT ;  /* 0x41102cb41100780b */ /* 0x000fe20003fa6200 */
[----:B------:R-:W-:-:S04]  /*0ab0*/  FFMA R12, R31, R12, -0.33332768082618713379 ;  /* 0xbeaaa9ed1f0c7423 */ /* 0x000fc8000000000c */
[----:B------:R-:W-:Y:S01]  /*0ac0*/  FFMA R31, R31, R12, RZ ;  /* 0x0000000c1f1f7223 */ /* 0x000fe200000000ff */
[----:B------:R-:W-:Y:S01]  /*0ad0*/  FMUL R12, R17, R17 ;  /* 0x00000011110c7220 */ /* 0x000fe20000400000 */
[----:B------:R-:W2:Y:S01]  /*0ae0*/  MUFU.EX2 R23, R23 ;  /* 0x0000001700177308 */ /* 0x000ea20000000800 */
[----:B-1----:R-:W-:Y:S01]  /*0af0*/  FADD R16, R19, 1 ;  /* 0x3f80000013107421 */ /* 0x002fe20000000000 */
[----:B------:R-:W-:Y:S01]  /*0b00*/  FMUL R19, R10, 0.035677410662174224854 ;  /* 0x3d12227a0a137820 */ /* 0x000fe20000400000 */
[----:B------:R-:W-:-:S03]  /*0b10*/  FFMA R35, R12, R33, -0.052303962409496307373 ;  /* 0xbd563cae0c237423 */ /* 0x000fc60000000021 */
[-C--:B------:R-:W-:Y:S01]  /*0b20*/  FFMA R19, R19, R10.reuse, 0.79788458347320556641 ;  /* 0x3f4c422a13137423 */ /* 0x080fe2000000000a */
[----:B------:R-:W-:Y:S01]  /*0b30*/  FFMA R35, R12, R35, 0.1331529766321182251 ;  /* 0x3e0859410c237423 */ /* 0x000fe20000000023 */
[----:B------:R-:W1:Y:S01]  /*0b40*/  MUFU.RCP R16, R16 ;  /* 0x0000001000107308 */ /* 0x000e620000001000 */
[----:B0-----:R-:W-:Y:S01]  /*0b50*/  FADD R32, R32, 1 ;  /* 0x3f80000020207421 */ /* 0x001fe20000000000 */
[----:B------:R-:W-:Y:S01]  /*0b60*/  FMUL R22, R19, R10 ;  /* 0x0000000a13167220 */ /* 0x000fe20000400000 */
[----:B------:R-:W-:Y:S02]  /*0b70*/  HFMA2 R19, -RZ, RZ, 1.875, 0 ;  /* 0x3f800000ff137431 */ /* 0x000fe400000001ff */
[----:B------:R-:W-:Y:S01]  /*0b80*/  FFMA R39, R12, R35, -0.33332768082618713379 ;  /* 0xbeaaa9ed0c277423 */ /* 0x000fe20000000023 */
[----:B------:R-:W-:Y:S02]  /*0b90*/  FMUL R34, |R22|, 2.8853900432586669922 ;  /* 0x4038aa3b16227820 */ /* 0x000fe40000400200 */
[----:B------:R-:W0:Y:S01]  /*0ba0*/  MUFU.RCP R32, R32 ;  /* 0x0000002000207308 */ /* 0x000e220000001000 */
[----:B--2---:R-:W-:Y:S01]  /*0bb0*/  FADD R38, R23, 1 ;  /* 0x3f80000017267421 */ /* 0x004fe20000000000 */
[----:B------:R-:W-:-:S06]  /*0bc0*/  FFMA R12, R12, R39, RZ ;  /* 0x000000270c0c7223 */ /* 0x000fcc00000000ff */
[----:B------:R-:W2:Y:S01]  /*0bd0*/  MUFU.RCP R38, R38 ;  /* 0x0000002600267308 */ /* 0x000ea20000001000 */
[----:B-1----:R-:W-:-:S05]  /*0be0*/  FFMA R16, R16, -2, R19 ;  /* 0xc000000010107823 */ /* 0x002fca0000000013 */
[----:B------:R-:W-:Y:S01]  /*0bf0*/  FSEL R23, R16, 1, !P3 ;  /* 0x3f80000010177808 */ /* 0x000fe20005800000 */
[----:B------:R-:W-:Y:S01]  /*0c00*/  FMUL R16, R13, R13 ;  /* 0x0000000d0d107220 */ /* 0x000fe20000400000 */
[----:B------:R-:W1:Y:S01]  /*0c10*/  MUFU.EX2 R34, R34 ;  /* 0x0000002200227308 */ /* 0x000e620000000800 */
[--C-:B0-----:R-:W-:Y:S01]  /*0c20*/  FFMA R35, R32, -2, R19.reuse ;  /* 0xc000000020237823 */ /* 0x101fe20000000013 */
[--C-:B------:R-:W-:Y:S01]  /*0c30*/  LOP3.LUT R32, R23, 0x80000000, R20.reuse, 0xb8, !PT ;  /* 0x8000000017207812 */ /* 0x100fe200078eb814 */
[----:B------:R-:W-:Y:S01]  /*0c40*/  FFMA R23, R16, R33, -0.052303962409496307373 ;  /* 0xbd563cae10177423 */ /* 0x000fe20000000021 */
[----:B------:R-:W-:Y:S01]  /*0c50*/  FSETP.GE.AND P3, PT, |R13|, 9.010913848876953125, PT ;  /* 0x41102cb40d00780b */ /* 0x000fe20003f66200 */
[----:B------:R-:W-:Y:S01]  /*0c60*/  @!P4 FFMA R32, R20, R31, R20 ;  /* 0x0000001f1420c223 */ /* 0x000fe20000000014 */
[----:B------:R-:W-:Y:S01]  /*0c70*/  FSEL R40, R35, 1, !P5 ;  /* 0x3f80000023287808 */ /* 0x000fe20006800000 */
[----:B------:R-:W-:Y:S01]  /*0c80*/  FFMA R23, R16, R23, 0.1331529766321182251 ;  /* 0x3e08594110177423 */ /* 0x000fe20000000017 */
[----:B------:R-:W-:Y:S01]  /*0c90*/  FSETP.GE.AND P4, PT, |R13|, 0.60000002384185791016, PT ;  /* 0x3f19999a0d00780b */ /* 0x000fe20003f86200 */
[----:B--2---:R-:W-:Y:S01]  /*0ca0*/  FFMA R38, R38, -2, R19 ;  /* 0xc000000026267823 */ /* 0x004fe20000000013 */
[--C-:B------:R-:W-:Y:S01]  /*0cb0*/  LOP3.LUT R40, R40, 0x80000000, R17.reuse, 0xb8, !PT ;  /* 0x8000000028287812 */ /* 0x100fe200078eb811 */
[----:B------:R-:W-:Y:S01]  /*0cc0*/  @!P2 FFMA R40, R17, R12, R17 ;  /* 0x0000000c1128a223 */ /* 0x000fe20000000011 */
[----:B------:R-:W-:Y:S01]  /*0cd0*/  FFMA R23, R16, R23, -0.33332768082618713379 ;  /* 0xbeaaa9ed10177423 */ /* 0x000fe20000000017 */
[----:B------:R-:W-:Y:S01]  /*0ce0*/  FMUL R20, R22, R22 ;  /* 0x0000001616147220 */ /* 0x000fe20000400000 */
[----:B------:R-:W-:Y:S01]  /*0cf0*/  FSEL R38, R38, 1, !P3 ;  /* 0x3f80000026267808 */ /* 0x000fe20005800000 */
[----:B------:R-:W-:-:S02]  /*0d00*/  IMAD.U32 R17, RZ, RZ, UR28 ;  /* 0x0000001cff117e24 */ /* 0x000fc4000f8e00ff */
[----:B------:R-:W-:Y:S01]  /*0d10*/  FFMA R42, R16, R23, RZ ;  /* 0x00000017102a7223 */ /* 0x000fe200000000ff */
[----:B-1----:R-:W-:Y:S01]  /*0d20*/  FADD R34, R34, 1 ;  /* 0x3f80000022227421 */ /* 0x002fe20000000000 */
[--C-:B------:R-:W-:Y:S01]  /*0d30*/  LOP3.LUT R12, R38, 0x80000000, R13.reuse, 0xb8, !PT ;  /* 0x80000000260c7812 */ /* 0x100fe200078eb80d */
[----:B------:R-:W-:Y:S01]  /*0d40*/  FMUL R38, R25, 0.035677410662174224854 ;  /* 0x3d12227a19267820 */ /* 0x000fe20000400000 */
[----:B------:R-:W-:Y:S01]  /*0d50*/  FFMA R23, R20, R33, -0.052303962409496307373 ;  /* 0xbd563cae14177423 */ /* 0x000fe20000000021 */
[----:B------:R-:W-:Y:S01]  /*0d60*/  @!P4 FFMA R12, R13, R42, R13 ;  /* 0x0000002a0d0cc223 */ /* 0x000fe2000000000d */
[----:B------:R-:W-:-:S04]  /*0d70*/  @P1 IMAD.WIDE.U32 R16, R17, 0x5, R36 ;  /* 0x0000000511101825 */ /* 0x000fc800078e0024 */
[----:B------:R-:W-:Y:S01]  /*0d80*/  FFMA R38, R38, R25, 0.79788458347320556641 ;  /* 0x3f4c422a26267423 */ /* 0x000fe20000000019 */
[----:B------:R-:W0:Y:S01]  /*0d90*/  MUFU.RCP R34, R34 ;  /* 0x0000002200227308 */ /* 0x000e220000001000 */
[----:B------:R-:W-:Y:S01]  /*0da0*/  FSETP.GE.AND P3, PT, |R22|, 0.60000002384185791016, PT ;  /* 0x3f19999a1600780b */ /* 0x000fe20003f66200 */
[----:B------:R-:W-:Y:S01]  /*0db0*/  FFMA R23, R20, R23, 0.1331529766321182251 ;  /* 0x3e08594114177423 */ /* 0x000fe20000000017 */
[----:B------:R-:W-:Y:S01]  /*0dc0*/  FMUL R13, R38, R25 ;  /* 0x00000019260d7220 */ /* 0x000fe20000400000 */
[----:B------:R-:W-:Y:S02]  /*0dd0*/  FSETP.GE.AND P2, PT, |R22|, 9.010913848876953125, PT ;  /* 0x41102cb41600780b */ /* 0x000fe40003f46200 */
[C---:B------:R-:W-:Y:S01]  /*0de0*/  FFMA R23, R20.reuse, R23, -0.33332768082618713379 ;  /* 0xbeaaa9ed14177423 */ /* 0x040fe20000000017 */
[----:B------:R-:W-:Y:S01]  /*0df0*/  FMUL R31, |R13|, 2.8853900432586669922 ;  /* 0x4038aa3b0d1f7820 */ /* 0x000fe20000400200 */
[----:B------:R-:W-:Y:S01]  /*0e00*/  @P1 IADD3 R35, PT, PT, R17, UR8, RZ ;  /* 0x0000000811231c10 */ /* 0x000fe2000fffe0ff */
[----:B------:R-:W-:Y:S01]  /*0e10*/  @UP0 UIMAD UR8, UR29, 0x6, URZ ;  /* 0x000000061d0808a4 */ /* 0x000fe2000f8e02ff */
[----:B------:R-:W-:-:S03]  /*0e20*/  FFMA R23, R20, R23, RZ ;  /* 0x0000001714177223 */ /* 0x000fc600000000ff */
[----:B------:R-:W1:Y:S01]  /*0e30*/  MUFU.EX2 R31, R31 ;  /* 0x0000001f001f7308 */ /* 0x000e620000000800 */
[----:B0-----:R-:W-:-:S05]  /*0e40*/  FFMA R34, R34, -2, R19 ;  /* 0xc000000022227823 */ /* 0x001fca0000000013 */
[----:B------:R-:W-:Y:S02]  /*0e50*/  FSEL R17, R34, 1, !P2 ;  /* 0x3f80000022117808 */ /* 0x000fe40005000000 */
[C---:B------:R-:W-:Y:S02]  /*0e60*/  @P1 LEA R38, P2, R16.reuse, UR20, 0x3 ;  /* 0x0000001410261c11 */ /* 0x040fe4000f8418ff */
[--C-:B------:R-:W-:Y:S01]  /*0e70*/  LOP3.LUT R20, R17, 0x80000000, R22.reuse, 0xb8, !PT ;  /* 0x8000000011147812 */ /* 0x100fe200078eb816 */
[----:B------:R-:W-:Y:S01]  /*0e80*/  @P1 IMAD.MOV.U32 R17, RZ, RZ, R37 ;  /* 0x000000ffff111224 */ /* 0x000fe200078e0025 */
[----:B------:R-:W-:Y:S01]  /*0e90*/  @P1 LEA.HI.X R39, R16, UR21, R35, 0x3, P2 ;  /* 0x0000001510271c11 */ /* 0x000fe200090f1c23 */
[----:B------:R-:W-:Y:S01]  /*0ea0*/  @!P3 FFMA R20, R22, R23, R22 ;  /* 0x000000171614b223 */ /* 0x000fe20000000016 */
[----:B-1----:R-:W-:Y:S01]  /*0eb0*/  FADD R42, R31, 1 ;  /* 0x3f8000001f2a7421 */ /* 0x002fe20000000000 */
[----:B------:R-:W-:Y:S02]  /*0ec0*/  @P1 MOV R16, R36 ;  /* 0x0000002400101202 */ /* 0x000fe40000000f00 */
[----:B------:R-:W-:-:S02]  /*0ed0*/  CS2R R22, SRZ ;  /* 0x0000000000167805 */ /* 0x000fc4000001ff00 */
[----:B------:R-:W-:Y:S01]  /*0ee0*/  MOV R35, UR28 ;  /* 0x0000001c00237c02 */ /* 0x000fe20008000f00 */
[----:B------:R-:W0:Y:S01]  /*0ef0*/  MUFU.RCP R42, R42 ;  /* 0x0000002a002a7308 */ /* 0x000e220000001000 */
[----:B------:R-:W-:Y:S02]  /*0f00*/  @P1 IMAD.WIDE.U32 R16, R41, 0x6, R16 ;  /* 0x0000000629101825 */ /* 0x000fe400078e0010 */
[----:B------:R1:W5:Y:S02]  /*0f10*/  @P1 LDG.E.64 R22, desc[UR24][R38.64] ;  /* 0x0000001826161981 */ /* 0x000364000c1e1b00 */
[----:B------:R-:W-:Y:S01]  /*0f20*/  FMUL R44, R11, 0.035677410662174224854 ;  /* 0x3d12227a0b2c7820 */ /* 0x000fe20000400000 */
[----:B------:R-:W-:Y:S01]  /*0f30*/  @P1 VIADD R17, R17, UR8 ;  /* 0x0000000811111c36 */ /* 0x000fe20008000000 */
[----:B------:R-:W-:Y:S01]  /*0f40*/  @P1 LEA R34, P2, R16, UR20, 0x3 ;  /* 0x0000001410221c11 */ /* 0x000fe2000f8418ff */
[----:B------:R-:W-:-:S04]  /*0f50*/  @P1 IMAD.WIDE.U32 R36, R35, 0x7, R36 ;  /* 0x0000000723241825 */ /* 0x000fc800078e0024 */
[----:B------:R-:W-:Y:S01]  /*0f60*/  FFMA R44, R44, R11, 0.79788458347320556641 ;  /* 0x3f4c422a2c2c7423 */ /* 0x000fe2000000000b */
[----:B-1----:R-:W-:Y:S01]  /*0f70*/  FMUL R38, R13, R13 ;  /* 0x0000000d0d267220 */ /* 0x002fe20000400000 */
[----:B------:R-:W-:-:S03]  /*0f80*/  @P1 LEA.HI.X R35, R16, UR21, R17, 0x3, P2 ;  /* 0x0000001510231c11 */ /* 0x000fc600090f1c11 */
[----:B------:R-:W-:Y:S01]  /*0f90*/  FFMA R39, R38, R33, -0.052303962409496307373 ;  /* 0xbd563cae26277423 */ /* 0x000fe20000000021 */
[----:B------:R-:W-:Y:S01]  /*0fa0*/  @P1 IADD3 R17, PT, PT, R37, UR9, RZ ;  /* 0x0000000925111c10 */ /* 0x000fe2000fffe0ff */
[----:B------:R-:W-:Y:S01]  /*0fb0*/  FMUL R31, R44, R11 ;  /* 0x0000000b2c1f7220 */ /* 0x000fe20000400000 */
[----:B------:R-:W-:Y:S01]  /*0fc0*/  @P1 LEA R16, P2, R36, UR20, 0x3 ;  /* 0x0000001424101c11 */ /* 0x000fe2000f8418ff */
[----:B------:R-:W-:Y:S01]  /*0fd0*/  FFMA R39, R38, R39, 0.1331529766321182251 ;  /* 0x3e08594126277423 */ /* 0x000fe20000000027 */
[----:B------:R-:W-:Y:S01]  /*0fe0*/  FSETP.GE.AND P3, PT, |R13|, 0.60000002384185791016, PT ;  /* 0x3f19999a0d00780b */ /* 0x000fe20003f66200 */
[----:B0-----:R-:W-:Y:S01]  /*0ff0*/  FFMA R42, R42, -2, R19 ;  /* 0xc00000002a2a7823 */ /* 0x001fe20000000013 */
[----:B------:R-:W-:Y:S01]  /*1000*/  @P1 LEA.HI.X R17, R36, UR21, R17, 0x3, P2 ;  /* 0x0000001524111c11 */ /* 0x000fe200090f1c11 */
[----:B------:R-:W-:Y:S01]  /*1010*/  FMUL R37, |R31|, 2.8853900432586669922 ;  /* 0x4038aa3b1f257820 */ /* 0x000fe20000400200 */
[C---:B------:R-:W-:Y:S01]  /*1020*/  FSETP.GE.AND P2, PT, |R13|.reuse, 9.010913848876953125, PT ;  /* 0x41102cb40d00780b */ /* 0x040fe20003f46200 */
[----:B------:R-:W-:Y:S01]  /*1030*/  FFMA R36, R38, R39, -0.33332768082618713379 ;  /* 0xbeaaa9ed26247423 */ /* 0x000fe20000000027 */
[----:B------:R-:W-:Y:S01]  /*1040*/  FMUL R41, R14, 0.035677410662174224854 ;  /* 0x3d12227a0e297820 */ /* 0x000fe20000400000 */
[----:B------:R-:W0:Y:S01]  /*1050*/  LDCU.128 UR8, c[0x0][0x390] ;  /* 0x00007200ff0877ac */ /* 0x000e220008000c00 */
[----:B------:R-:W-:Y:S01]  /*1060*/  FSEL R42, R42, 1, !P2 ;  /* 0x3f8000002a2a7808 */ /* 0x000fe20005000000 */
[----:B------:R-:W-:Y:S01]  /*1070*/  FFMA R36, R38, R36, RZ ;  /* 0x0000002426247223 */ /* 0x000fe200000000ff */
[----:B------:R-:W1:Y:S02]  /*1080*/  MUFU.EX2 R37, R37 ;  /* 0x0000002500257308 */ /* 0x000e640000000800 */
[--C-:B------:R-:W-:Y:S01]  /*1090*/  LOP3.LUT R42, R42, 0x80000000, R13.reuse, 0xb8, !PT ;  /* 0x800000002a2a7812 */ /* 0x100fe200078eb80d */
[----:B------:R-:W-:Y:S01]  /*10a0*/  @!P3 FFMA R42, R13, R36, R13 ;  /* 0x000000240d2ab223 */ /* 0x000fe2000000000d */
[----:B------:R-:W-:-:S02]  /*10b0*/  IMAD.MOV.U32 R13, RZ, RZ, 0x3f000000 ;  /* 0x3f000000ff0d7424 */ /* 0x000fc400078e00ff */
[-C--:B------:R-:W-:Y:S01]  /*10c0*/  FFMA R41, R41, R14.reuse, 0.79788458347320556641 ;  /* 0x3f4c422a29297423 */ /* 0x080fe2000000000e */
[----:B------:R-:W-:Y:S01]  /*10d0*/  ISETP.GE.U32.AND P2, PT, R3, UR7, PT ;  /* 0x0000000703007c0c */ /* 0x000fe2000bf46070 */
[----:B------:R-:W-:Y:S01]  /*10e0*/  FFMA R39, R32, R13, 0.5 ;  /* 0x3f00000020277423 */ /* 0x000fe2000000000d */
[----:B------:R-:W-:Y:S01]  /*10f0*/  FMUL R32, R31, R31 ;  /* 0x0000001f1f207220 */ /* 0x000fe20000400000 */
[----:B------:R-:W-:Y:S01]  /*1100*/  FMUL R36, R41, R14 ;  /* 0x0000000e29247220 */ /* 0x000fe20000400000 */
[----:B------:R-:W-:Y:S01]  /*1110*/  ISETP.GE.U32.OR P2, PT, R5, UR14, P2 ;  /* 0x0000000e05007c0c */ /* 0x000fe20009746470 */
[----:B------:R-:W-:Y:S01]  /*1120*/  FMUL R28, R39, R28 ;  /* 0x0000001c271c7220 */ /* 0x000fe20000400000 */
[----:B------:R-:W-:Y:S01]  /*1130*/  FFMA R5, R32, R33, -0.052303962409496307373 ;  /* 0xbd563cae20057423 */ /* 0x000fe20000000021 */
[----:B------:R-:W-:Y:S01]  /*1140*/  FFMA R38, R40, R13, 0.5 ;  /* 0x3f00000028267423 */ /* 0x000fe2000000000d */
[----:B------:R-:W-:Y:S01]  /*1150*/  FMUL R39, |R36|, 2.8853900432586669922 ;  /* 0x4038aa3b24277820 */ /* 0x000fe20000400200 */
[----:B------:R-:W-:Y:S01]  /*1160*/  FMUL R40, R15, 0.035677410662174224854 ;  /* 0x3d12227a0f287820 */ /* 0x000fe20000400000 */
[----:B------:R-:W-:Y:S01]  /*1170*/  ISETP.GE.U32.AND P3, PT, R9, UR7, PT ;  /* 0x0000000709007c0c */ /* 0x000fe2000bf66070 */
[----:B-1----:R-:W-:Y:S01]  /*1180*/  FADD R37, R37, 1 ;  /* 0x3f80000025257421 */ /* 0x002fe20000000000 */
[----:B------:R-:W-:Y:S01]  /*1190*/  FFMA R9, R32, R5, 0.1331529766321182251 ;  /* 0x3e08594120097423 */ /* 0x000fe20000000005 */
[----:B------:R-:W-:Y:S01]  /*11a0*/  FFMA R46, R40, R15, 0.79788458347320556641 ;  /* 0x3f4c422a282e7423 */ /* 0x000fe2000000000f */
[----:B------:R-:W1:Y:S01]  /*11b0*/  MUFU.EX2 R5, R39 ;  /* 0x0000002700057308 */ /* 0x000e620000000800 */
[----:B------:R-:W-:Y:S01]  /*11c0*/  FMUL R38, R38, R29 ;  /* 0x0000001d26267220 */ /* 0x000fe20000400000 */
[----:B------:R-:W-:Y:S01]  /*11d0*/  FFMA R9, R32, R9, -0.33332768082618713379 ;  /* 0xbeaaa9ed20097423 */ /* 0x000fe20000000009 */
[----:B------:R-:W-:-:S05]  /*11e0*/  FMUL R29, R46, R15 ;  /* 0x0000000f2e1d7220 */ /* 0x000fca0000400000 */
[----:B------:R2:W4:Y:S01]  /*11f0*/  MUFU.RCP R44, R37 ;  /* 0x00000025002c7308 */ /* 0x0005220000001000 */
[----:B------:R-:W-:Y:S01]  /*1200*/  FFMA R40, R32, R9, RZ ;  /* 0x0000000920287223 */ /* 0x000fe200000000ff */
[----:B------:R-:W-:Y:S01]  /*1210*/  FMUL R9, |R29|, 2.8853900432586669922 ;  /* 0x4038aa3b1d097820 */ /* 0x000fe20000400200 */
[----:B------:R-:W-:-:S05]  /*1220*/  FSETP.GE.AND P6, PT, |R31|, 0.60000002384185791016, PT ;  /* 0x3f19999a1f00780b */ /* 0x000fca0003fc6200 */
[----:B------:R-:W3:Y:S01]  /*1230*/  MUFU.EX2 R9, R9 ;  /* 0x0000000900097308 */ /* 0x000ee20000000800 */
[----:B-1----:R-:W-:Y:S01]  /*1240*/  FADD R41, R5, 1 ;  /* 0x3f80000005297421 */ /* 0x002fe20000000000 */
[-C--:B------:R-:W-:Y:S01]  /*1250*/  FFMA R5, R12, R13.reuse, 0.5 ;  /* 0x3f0000000c057423 */ /* 0x080fe2000000000d */
[-C--:B------:R-:W-:Y:S01]  /*1260*/  FFMA R12, R42, R13.reuse, 0.5 ;  /* 0x3f0000002a0c7423 */ /* 0x080fe2000000000d */
[----:B------:R-:W-:Y:S01]  /*1270*/  FSETP.GE.AND P4, PT, |R31|, 9.010913848876953125, PT ;  /* 0x41102cb41f00780b */ /* 0x000fe20003f86200 */
[----:B--2---:R-:W-:-:S03]  /*1280*/  FFMA R37, R20, R13, 0.5 ;  /* 0x3f00000014257423 */ /* 0x004fc6000000000d */
[----:B------:R-:W1:Y:S01]  /*1290*/  MUFU.RCP R42, R41 ;  /* 0x00000029002a7308 */ /* 0x000e620000001000 */
[----:B----4-:R-:W-:Y:S01]  /*12a0*/  FFMA R44, R44, -2, R19 ;  /* 0xc00000002c2c7823 */ /* 0x010fe20000000013 */
[----:B------:R-:W-:Y:S01]  /*12b0*/  IADD3 R32, PT, PT, R3, 0x2, RZ ;  /* 0x0000000203207810 */ /* 0x000fe20007ffe0ff */
[----:B------:R-:W-:Y:S01]  /*12c0*/  FMUL R39, R12, R25 ;  /* 0x000000190c277220 */ /* 0x000fe20000400000 */
[----:B------:R-:W-:Y:S02]  /*12d0*/  FMUL R12, R37, R10 ;  /* 0x0000000a250c7220 */ /* 0x000fe40000400000 */
[----:B------:R-:W-:Y:S01]  /*12e0*/  FSEL R44, R44, 1, !P4 ;  /* 0x3f8000002c2c7808 */ /* 0x000fe20006000000 */
[----:B------:R-:W-:Y:S01]  /*12f0*/  FMUL R10, R36, R36 ;  /* 0x00000024240a7220 */ /* 0x000fe20000400000 */
[----:B------:R-:W-:Y:S02]  /*1300*/  ISETP.GE.U32.AND P4, PT, R32, UR7, PT ;  /* 0x0000000720007c0c */ /* 0x000fe4000bf86070 */
[--C-:B------:R-:W-:Y:S01]  /*1310*/  LOP3.LUT R32, R44, 0x80000000, R31.reuse, 0xb8, !PT ;  /* 0x800000002c207812 */ /* 0x100fe200078eb81f */
[----:B------:R-:W-:Y:S01]  /*1320*/  @!P6 FFMA R32, R31, R40, R31 ;  /* 0x000000281f20e223 */ /* 0x000fe2000000001f */
[----:B---3--:R-:W-:Y:S01]  /*1330*/  FADD R40, R9, 1 ;  /* 0x3f80000009287421 */ /* 0x008fe20000000000 */
[----:B------:R-:W-:Y:S01]  /*1340*/  FFMA R9, R10, R33, -0.052303962409496307373 ;  /* 0xbd563cae0a097423 */ /* 0x000fe20000000021 */
[----:B------:R-:W-:Y:S01]  /*1350*/  FMUL R5, R5, R24 ;  /* 0x0000001805057220 */ /* 0x000fe20000400000 */
[----:B------:R-:W-:-:S02]  /*1360*/  @!P2 IADD3 R24, P6, PT, R26, UR28, RZ ;  /* 0x0000001c1a18ac10 */ /* 0x000fc4000ffde0ff */
[----:B------:R-:W-:Y:S01]  /*1370*/  FFMA R31, R10, R9, 0.1331529766321182251 ;  /* 0x3e0859410a1f7423 */ /* 0x000fe20000000009 */
[----:B0-----:R-:W-:Y:S01]  /*1380*/  ULEA UR19, UP0, UR16, UR8, 0x1 ;  /* 0x0000000810137291 */ /* 0x001fe2000f8008ff */
[----:B------:R-:W-:Y:S01]  /*1390*/  @!P2 IADD3.X R25, PT, PT, R27, UR29, RZ, P6, !PT ;  /* 0x0000001d1b19ac10 */ /* 0x000fe2000b7fe4ff */
[----:B-1----:R-:W-:Y:S01]  /*13a0*/  FFMA R42, R42, -2, R19 ;  /* 0xc00000002a2a7823 */ /* 0x002fe20000000013 */
[----:B------:R-:W-:Y:S01]  /*13b0*/  FSETP.GE.AND P6, PT, |R36|, 9.010913848876953125, PT ;  /* 0x41102cb42400780b */ /* 0x000fe20003fc6200 */
[----:B------:R-:W-:Y:S01]  /*13c0*/  FFMA R31, R10, R31, -0.33332768082618713379 ;  /* 0xbeaaa9ed0a1f7423 */ /* 0x000fe2000000001f */
[----:B------:R-:W-:Y:S01]  /*13d0*/  @P0 R2UR UR30, R8 ;  /* 0x00000000081e02ca */ /* 0x000fe200000e0000 */
[----:B------:R-:W-:Y:S01]  /*13e0*/  ULEA.HI.X UR16, UR16, UR9, UR17, 0x1, UP0 ;  /* 0x0000000910107291 */ /* 0x000fe200080f0c11 */
[----:B------:R-:W-:Y:S01]  /*13f0*/  FSETP.GE.AND P0, PT, |R36|, 0.60000002384185791016, PT ;  /* 0x3f19999a2400780b */ /* 0x000fe20003f06200 */
[----:B------:R-:W-:Y:S01]  /*1400*/  FFMA R31, R10, R31, RZ ;  /* 0x0000001f0a1f7223 */ /* 0x000fe200000000ff */
[----:B------:R-:W-:Y:S01]  /*1410*/  FSEL R9, R42, 1, !P6 ;  /* 0x3f8000002a097808 */ /* 0x000fe20007000000 */
[----:B------:R-:W-:Y:S01]  /*1420*/  FMUL R10, R29, R29 ;  /* 0x0000001d1d0a7220 */ /* 0x000fe20000400000 */
[----:B------:R-:W-:-:S02]  /*1430*/  @!P2 LEA R8, P6, R24, UR19, 0x2 ;  /* 0x000000131808ac11 */ /* 0x000fc4000f8c10ff */
[--C-:B------:R-:W-:Y:S02]  /*1440*/  LOP3.LUT R42, R9, 0x80000000, R36.reuse, 0xb8, !PT ;  /* 0x80000000092a7812 */ /* 0x100fe400078eb824 */
[----:B------:R-:W-:Y:S01]  /*1450*/  @!P2 LEA.HI.X R9, R24, UR16, R25, 0x2, P6 ;  /* 0x000000101809ac11 */ /* 0x000fe2000b0f1419 */
[----:B------:R-:W-:Y:S01]  /*1460*/  FFMA R25, R10, R33, -0.052303962409496307373 ;  /* 0xbd563cae0a197423 */ /* 0x000fe20000000021 */
[----:B------:R-:W-:Y:S01]  /*1470*/  FMUL R37, R6, 0.035677410662174224854 ;  /* 0x3d12227a06257820 */ /* 0x000fe20000400000 */
[----:B------:R-:W0:Y:S01]  /*1480*/  MUFU.RCP R40, R40 ;  /* 0x0000002800287308 */ /* 0x000e220000001000 */
[----:B------:R-:W-:Y:S01]  /*1490*/  FFMA R32, R32, R13, 0.5 ;  /* 0x3f00000020207423 */ /* 0x000fe2000000000d */
[----:B------:R-:W-:Y:S01]  /*14a0*/  FFMA R25, R10, R25, 0.1331529766321182251 ;  /* 0x3e0859410a197423 */ /* 0x000fe20000000019 */
[-C--:B------:R-:W-:Y:S01]  /*14b0*/  FFMA R37, R37, R6.reuse, 0.79788458347320556641 ;  /* 0x3f4c422a25257423 */ /* 0x080fe20000000006 */
[----:B------:R-:W-:Y:S01]  /*14c0*/  @!P0 FFMA R42, R36, R31, R36 ;  /* 0x0000001f242a8223 */ /* 0x000fe20000000024 */
[----:B------:R-:W-:Y:S01]  /*14d0*/  FMUL R31, R32, R11 ;  /* 0x0000000b201f7220 */ /* 0x000fe20000400000 */
[----:B------:R-:W-:Y:S01]  /*14e0*/  FFMA R25, R10, R25, -0.33332768082618713379 ;  /* 0xbeaaa9ed0a197423 */ /* 0x000fe20000000019 */
[----:B------:R-:W-:Y:S01]  /*14f0*/  FMUL R20, R37, R6 ;  /* 0x0000000625147220 */ /* 0x000fe20000400000 */
[----:B------:R-:W-:Y:S01]  /*1500*/  FMUL R37, R12, UR30 ;  /* 0x0000001e0c257c20 */ /* 0x000fe20008400000 */
[----:B------:R-:W-:Y:S01]  /*1510*/  FFMA R11, R42, R13, 0.5 ;  /* 0x3f0000002a0b7423 */ /* 0x000fe2000000000d */
[----:B------:R-:W-:Y:S01]  /*1520*/  FFMA R10, R10, R25, RZ ;  /* 0x000000190a0a7223 */ /* 0x000fe200000000ff */
[----:B------:R-:W-:Y:S01]  /*1530*/  FMNMX3 R25, |R12|, RZ, |R31|, !PT ;  /* 0x000000ff0c197276 */ /* 0x000fe2000780061f */
[----:B------:R-:W-:Y:S01]  /*1540*/  FMUL R24, R31, UR30 ;  /* 0x0000001e1f187c20 */ /* 0x000fe20008400000 */
[----:B------:R-:W-:Y:S01]  /*1550*/  FSETP.GE.AND P6, PT, |R29|, 0.60000002384185791016, PT ;  /* 0x3f19999a1d00780b */ /* 0x000fe20003fc6200 */
[----:B------:R-:W-:Y:S01]  /*1560*/  FMUL R32, R11, R14 ;  /* 0x0000000e0b207220 */ /* 0x000fe20000400000 */
[C---:B------:R-:W-:Y:S01]  /*1570*/  FMNMX R12, |R28|.reuse, R25, !PT ;  /* 0x000000191c0c7209 */ /* 0x040fe20007800200 */
[----:B------:R-:W-:Y:S01]  /*1580*/  F2F.BF16.F32 R37, R37 ;  /* 0x0000002500257304 */ /* 0x000fe20000202000 */
[----:B------:R-:W-:Y:S01]  /*1590*/  FMUL R28, R28, UR30 ;  /* 0x0000001e1c1c7c20 */ /* 0x000fe20008400000 */
[----:B------:R-:W-:Y:S01]  /*15a0*/  FMUL R31, R38, UR30 ;  /* 0x0000001e261f7c20 */ /* 0x000fe20008400000 */
[----:B0-----:R-:W-:Y:S01]  /*15b0*/  FFMA R40, R40, -2, R19 ;  /* 0xc000000028287823 */ /* 0x001fe20000000013 */
[----:B------:R-:W-:-:S04]  /*15c0*/  FSETP.GE.AND P0, PT, |R29|, 9.010913848876953125, PT ;  /* 0x41102cb41d00780b */ /* 0x000fc80003f06200 */
[----:B------:R0:W1:Y:S01]  /*15d0*/  F2F.BF16.F32 R14, R24 ;  /* 0x00000018000e7304 */ /* 0x0000620000202000 */
[----:B------:R-:W-:Y:S02]  /*15e0*/  FSEL R40, R40, 1, !P0 ;  /* 0x3f80000028287808 */ /* 0x000fe40004000000 */
[----:B------:R-:W-:-:S05]  /*15f0*/  @!P2 LEA R42, P0, R26, UR19, 0x2 ;  /* 0x000000131a2aac11 */ /* 0x000fca000f8010ff */
[----:B------:R-:W-:Y:S01]  /*1600*/  F2F.BF16.F32 R28, R28 ;  /* 0x0000001c001c7304 */ /* 0x000fe20000202000 */
[--C-:B------:R-:W-:Y:S01]  /*1610*/  LOP3.LUT R40, R40, 0x80000000, R29.reuse, 0xb8, !PT ;  /* 0x8000000028287812 */ /* 0x100fe200078eb81d */
[----:B------:R-:W-:-:S06]  /*1620*/  @!P6 FFMA R40, R29, R10, R29 ;  /* 0x0000000a1d28e223 */ /* 0x000fcc000000001d */
[----:B------:R-:W2:Y:S01]  /*1630*/  F2F.BF16.F32 R31, R31 ;  /* 0x0000001f001f7304 */ /* 0x000ea20000202000 */
[----:B------:R-:W-:Y:S02]  /*1640*/  CS2R R10, SRZ ;  /* 0x00000000000a7805 */ /* 0x000fe4000001ff00 */
[----:B0-----:R-:W-:Y:S02]  /*1650*/  CS2R R24, SRZ ;  /* 0x0000000000187805 */ /* 0x001fe4000001ff00 */
[----:B------:R-:W-:Y:S02]  /*1660*/  @!P2 LEA.HI.X R43, R26, UR16, R27, 0x2, P0 ;  /* 0x000000101a2bac11 */ /* 0x000fe400080f141b */
[----:B-1----:R-:W-:Y:S01]  /*1670*/  @!P2 PRMT R45, R37, 0x5410, R14 ;  /* 0x00005410252da816 */ /* 0x002fe2000000000e */
[----:B------:R-:W5:Y:S01]  /*1680*/  @P1 LDG.E.64 R10, desc[UR24][R34.64] ;  /* 0x00000018220a1981 */ /* 0x000f62000c1e1b00 */
[----:B------:R-:W-:-:S03]  /*1690*/  FFMA R40, R40, R13, 0.5 ;  /* 0x3f00000028287423 */ /* 0x000fc6000000000d */
[----:B------:R0:W5:Y:S01]  /*16a0*/  @P1 LDG.E.64 R24, desc[UR24][R16.64] ;  /* 0x0000001810181981 */ /* 0x000162000c1e1b00 */
[----:B------:R-:W-:-:S03]  /*16b0*/  UIMAD UR6, UR6, UR12, URZ ;  /* 0x0000000c060672a4 */ /* 0x000fc6000f8e02ff */
[----:B------:R2:W-:Y:S01]  /*16c0*/  @!P2 STG.E desc[UR24][R42.64], R45 ;  /* 0x0000002d2a00a986 */ /* 0x0005e2000c101918 */
[----:B------:R-:W-:Y:S01]  /*16d0*/  FMUL R15, R40, R15 ;  /* 0x0000000f280f7220 */ /* 0x000fe20000400000 */
[----:B------:R-:W-:Y:S01]  /*16e0*/  FMUL R41, |R20|, 2.8853900432586669922 ;  /* 0x4038aa3b14297820 */ /* 0x000fe20000400200 */
[----:B------:R-:W-:Y:S01]  /*16f0*/  UIMAD.WIDE.U32 UR8, UR18, UR12, URZ ;  /* 0x0000000c120872a5 */ /* 0x000fe2000f8e00ff */
[----:B------:R-:W-:Y:S01]  /*1700*/  FMNMX3 R38, |R38|, R12, |R5|, !PT ;  /* 0x0000000c26267276 */ /* 0x000fe20007800605 */
[----:B------:R-:W-:Y:S01]  /*1710*/  UIMAD UR13, UR18, UR13, UR6 ;  /* 0x0000000d120d72a4 */ /* 0x000fe2000f8e0206 */
[----:B------:R-:W-:Y:S01]  /*1720*/  FMUL R48, R5, UR30 ;  /* 0x0000001e05307c20 */ /* 0x000fe20008400000 */
[----:B--2---:R-:W-:Y:S01]  /*1730*/  @!P2 PRMT R43, R28, 0x5410, R31 ;  /* 0x000054101c2ba816 */ /* 0x004fe2000000001f */
[----:B------:R-:W-:Y:S01]  /*1740*/  FMUL R29, R32, UR30 ;  /* 0x0000001e201d7c20 */ /* 0x000fe20008400000 */
[----:B------:R-:W-:-:S03]  /*1750*/  FMUL R5, R39, UR30 ;  /* 0x0000001e27057c20 */ /* 0x000fc60008400000 */
[----:B------:R1:W-:Y:S01]  /*1760*/  @!P2 STG.E desc[UR24][R8.64], R43 ;  /* 0x0000002b0800a986 */ /* 0x0003e2000c101918 */
[----:B------:R-:W-:Y:S01]  /*1770*/  FMUL R40, R15, UR30 ;  /* 0x0000001e0f287c20 */ /* 0x000fe20008400000 */
[----:B------:R2:W3:Y:S01]  /*1780*/  MUFU.EX2 R36, R41 ;  /* 0x0000002900247308 */ /* 0x0004e20000000800 */
[----:B------:R-:W-:Y:S02]  /*1790*/  USHF.L.U32 UR6, UR8, 0x6, URZ ;  /* 0x0000000608067899 */ /* 0x000fe400080006ff */
[----:B------:R-:W-:Y:S02]  /*17a0*/  UIADD3 UR9, UPT, UPT, UR9, UR13, URZ ;  /* 0x0000000d09097290 */ /* 0x000fe4000fffe0ff */
[----:B------:R-:W-:Y:S01]  /*17b0*/  ULEA UR6, UP0, UR4, UR6, 0x7 ;  /* 0x0000000604067291 */ /* 0x000fe2000f8038ff */
[----:B--2---:R-:W-:Y:S02]  /*17c0*/  VIADD R41, R4, 0x1e ;  /* 0x0000001e04297836 */ /* 0x004fe40000000000 */
[----:B------:R-:W2:Y:S01]  /*17d0*/  F2F.BF16.F32 R29, R29 ;  /* 0x0000001d001d7304 */ /* 0x000ea20000202000 */
[----:B------:R-:W-:Y:S01]  /*17e0*/  USHF.L.U64.HI UR8, UR8, 0x6, UR9 ;  /* 0x0000000608087899 */ /* 0x000fe20008010209 */
[----:B------:R-:W-:-:S02]  /*17f0*/  IADD3 R30, P5, PT, R30, UR31, RZ ;  /* 0x0000001f1e1e7c10 */ /* 0x000fc4000ffbe0ff */
[----:B------:R-:W-:-:S04]  /*1800*/  LOP3.LUT R41, R41, 0x1f, RZ, 0xc0, !PT ;  /* 0x0000001f29297812 */ /* 0x000fc800078ec0ff */
[----:B------:R1:W4:Y:S01]  /*1810*/  F2F.BF16.F32 R12, R40 ;  /* 0x00000028000c7304 */ /* 0x0003220000202000 */
[----:B------:R-:W-:Y:S02]  /*1820*/  ULEA UR10, UP1, UR6, UR10, 0x1 ;  /* 0x0000000a060a7291 */ /* 0x000fe4000f8208ff */
[----:B------:R-:W-:-:S05]  /*1830*/  ULEA.HI.X UR4, UR4, UR8, UR5, 0x7, UP0 ;  /* 0x0000000804047291 */ /* 0x000fca00080f3c05 */
[----:B------:R-:W1:Y:S01]  /*1840*/  F2F.BF16.F32 R48, R48 ;  /* 0x0000003000307304 */ /* 0x000e620000202000 */
[----:B------:R-:W-:-:S07]  /*1850*/  IADD3.X R18, PT, PT, R18, UR32, RZ, P5, !PT ;  /* 0x0000002012127c10 */ /* 0x000fce000affe4ff */
[----:B------:R-:W1:Y:S01]  /*1860*/  F2F.BF16.F32 R5, R5 ;  /* 0x0000000500057304 */ /* 0x000e620000202000 */
[C---:B0-----:R-:W-:Y:S01]  /*1870*/  IADD3 R16, P0, PT, R41.reuse, R30, RZ ;  /* 0x0000001e29107210 */ /* 0x041fe20007f1e0ff */
[----:B------:R-:W-:Y:S01]  /*1880*/  ULEA.HI.X UR4, UR6, UR11, UR4, 0x1, UP1 ;  /* 0x0000000b06047291 */ /* 0x000fe200088f0c04 */
[----:B------:R-:W-:Y:S01]  /*1890*/  BSSY.RECONVERGENT B0, `(.L_x_25376) ;  /* 0x000000d000007945 */ /* 0x000fe20003800200 */
[----:B------:R-:W-:Y:S02]  /*18a0*/  ISETP.LT.U32.AND P4, PT, R41, UR14, !P4 ;  /* 0x0000000e29007c0c */ /* 0x000fe4000e781070 */
[----:B------:R-:W-:Y:S01]  /*18b0*/  MOV R35, UR28 ;  /* 0x0000001c00237c02 */ /* 0x000fe20008000f00 */
[----:B------:R-:W-:Y:S01]  /*18c0*/  IMAD.X R17, RZ, RZ, R18, P0 ;  /* 0x000000ffff117224 */ /* 0x000fe200000e0612 */
[----:B--234-:R-:W-:Y:S09]  /*18d0*/  @P2 BRA `(.L_x_25377) ;  /* 0x0000000000202947 */ /* 0x01cff20003800000 */
[----:B------:R-:W-:Y:S01]  /*18e0*/  ULOP3.LUT UR6, UR22, 0xfffffffe, URZ, 0xc0, !UPT ;  /* 0xfffffffe16067892 */ /* 0x000fe2000f8ec0ff */
[----:B-1----:R-:W-:Y:S01]  /*18f0*/  PRMT R43, R48, 0x5410, R5 ;  /* 0x00005410302b7816 */ /* 0x002fe20000000005 */
[----:B------:R-:W-:-:S04]  /*1900*/  ULOP3.LUT UR5, UR23, 0x3fffffff, URZ, 0xc0, !UPT ;  /* 0x3fffffff17057892 */ /* 0x000fc8000f8ec0ff */
[----:B------:R-:W-:-:S04]  /*1910*/  IADD3 R34, P0, PT, R26, UR6, RZ ;  /* 0x000000061a227c10 */ /* 0x000fc8000ff1e0ff */
[----:B------:R-:W-:Y:S02]  /*1920*/  IADD3.X R9, PT, PT, R27, UR5, RZ, P0, !PT ;  /* 0x000000051b097c10 */ /* 0x000fe400087fe4ff */
[----:B------:R-:W-:-:S04]  /*1930*/  LEA R8, P0, R34, UR19, 0x2 ;  /* 0x0000001322087c11 */ /* 0x000fc8000f8010ff */
[----:B------:R-:W-:-:S05]  /*1940*/  LEA.HI.X R9, R34, UR16, R9, 0x2, P0 ;  /* 0x0000001022097c11 */ /* 0x000fca00080f1409 */
[----:B------:R0:W-:Y:S04]  /*1950*/  STG.E desc[UR24][R8.64], R43 ;  /* 0x0000002b08007986 */ /* 0x0001e8000c101918 */
.L_x_25377:
[----:B------:R-:W-:Y:S05]  /*1960*/  BSYNC.RECONVERGENT B0 ;  /* 0x0000000000007941 */ /* 0x000fea0003800200 */
.L_x_25376:
[----:B------:R-:W-:Y:S04]  /*1970*/  BSSY.RECONVERGENT B0, `(.L_x_25378) ;  /* 0x000000c000007945 */ /* 0x000fe80003800200 */
[----:B------:R-:W-:Y:S05]  /*1980*/  @P2 BRA `(.L_x_25379) ;  /* 0x0000000000282947 */ /* 0x000fea0003800000 */
[----:B01----:R-:W-:Y:S01]  /*1990*/  MOV R43, UR28 ;  /* 0x0000001c002b7c02 */ /* 0x003fe20008000f00 */
        /* <DEDUP_REMOVED lines=8> */
[----:B------:R2:W-:Y:S02]  /*1a20*/  STG.E desc[UR24][R26.64], R9 ;  /* 0x000000091a007986 */ /* 0x0005e4000c101918 */
.L_x_25379:
[----:B------:R-:W-:Y:S05]  /*1a30*/  BSYNC.RECONVERGENT B0 ;  /* 0x0000000000007941 */ /* 0x000fea0003800200 */
.L_x_25378:
[----:B------:R-:W-:Y:S01]  /*1a40*/  FADD R36, R36, 1 ;  /* 0x3f80000024247421 */ /* 0x000fe20000000000 */
[----:B012---:R-:W-:Y:S01]  /*1a50*/  MOV R9, UR28 ;  /* 0x0000001c00097c02 */ /* 0x007fe20008000f00 */
[----:B------:R-:W-:Y:S01]  /*1a60*/  @P4 IMAD.WIDE.U32 R34, R35, 0x5, R16 ;  /* 0x0000000523224825 */ /* 0x000fe200078e0010 */
[----:B------:R-:W-:Y:S01]  /*1a70*/  FMNMX R38, |R39|, R38, !PT ;  /* 0x0000002627267209 */ /* 0x000fe20007800200 */
[----:B------:R-:W-:Y:S01]  /*1a80*/  VOTEU.ANY UP0, P4 ;  /* 0x0000000000ff7886 */ /* 0x000fe20002000100 */
[-C--:B------:R-:W-:Y:S01]  /*1a90*/  @P4 MOV R26, R16.reuse ;  /* 0x00000010001a4202 */ /* 0x080fe20000000f00 */
[----:B------:R-:W-:Y:S01]  /*1aa0*/  @P4 IMAD.MOV.U32 R27, RZ, RZ, R17 ;  /* 0x000000ffff1b4224 */ /* 0x000fe200078e0011 */
[----:B------:R-:W-:Y:S01]  /*1ab0*/  @P4 MOV R8, R16 ;  /* 0x0000001000084202 */ /* 0x000fe20000000f00 */
[----:B------:R-:W-:Y:S01]  /*1ac0*/  IMAD.U32 R43, RZ, RZ, UR28 ;  /* 0x0000001cff2b7e24 */ /* 0x000fe2000f8e00ff */
[----:B------:R-:W-:Y:S01]  /*1ad0*/  @P4 IADD3 R39, P0, PT, R16, UR31, RZ ;  /* 0x0000001f10274c10 */ /* 0x000fe2000ff1e0ff */
[----:B------:R-:W-:Y:S01]  /*1ae0*/  @P4 IMAD.WIDE.U32 R26, R9, 0x6, R26 ;  /* 0x00000006091a4825 */ /* 0x000fe200078e001a */
[----:B------:R-:W0:Y:S01]  /*1af0*/  MUFU.RCP R16, R36 ;  /* 0x0000002400107308 */ /* 0x000e220000001000 */
[C---:B------:R-:W-:Y:S01]  /*1b00*/  FSETP.GE.AND P1, PT, |R20|.reuse, 0.60000002384185791016, PT ;  /* 0x3f19999a1400780b */ /* 0x040fe20003f26200 */
[----:B------:R-:W-:Y:S01]  /*1b10*/  @UP0 UIMAD UR5, UR29, 0x5, URZ ;  /* 0x000000051d0508a4 */ /* 0x000fe2000f8e02ff */
[----:B------:R-:W-:Y:S01]  /*1b20*/  @P4 IMAD.MOV.U32 R9, RZ, RZ, R17 ;  /* 0x000000ffff094224 */ /* 0x000fe200078e0011 */
[----:B------:R-:W-:Y:S01]  /*1b30*/  @P4 IADD3.X R40, PT, PT, R17, UR32, RZ, P0, !PT ;  /* 0x0000002011284c10 */ /* 0x000fe200087fe4ff */
[----:B------:R-:W-:Y:S01]  /*1b40*/  FMUL R17, R20, R20 ;  /* 0x0000001414117220 */ /* 0x000fe20000400000 */
[----:B------:R-:W-:Y:S01]  /*1b50*/  @P4 LEA R42, P0, R39, UR20, 0x3 ;  /* 0x00000014272a4c11 */ /* 0x000fe2000f8018ff */
[----:B------:R-:W-:Y:S01]  /*1b60*/  @P4 IMAD.WIDE.U32 R8, R43, 0x7, R8 ;  /* 0x000000072b084825 */ /* 0x000fe200078e0008 */
[----:B------:R-:W-:Y:S01]  /*1b70*/  FMNMX3 R32, |R32|, R38, |R15|, !PT ;  /* 0x0000002620207276 */ /* 0x000fe2000780060f */
[----:B------:R-:W-:Y:S01]  /*1b80*/  @UP0 UIMAD UR6, UR29, 0x6, URZ ;  /* 0x000000061d0608a4 */ /* 0x000fe2000f8e02ff */
[----:B------:R-:W-:Y:S01]  /*1b90*/  @P4 LEA.HI.X R43, R39, UR21, R40, 0x3, P0 ;  /* 0x00000015272b4c11 */ /* 0x000fe200080f1c28 */
[----:B------:R-:W-:Y:S01]  /*1ba0*/  FFMA R40, R17, R33, -0.052303962409496307373 ;  /* 0xbd563cae11287423 */ /* 0x000fe20000000021 */
[----:B------:R-:W-:-:S02]  /*1bb0*/  FSETP.GE.AND P0, PT, |R20|, 9.010913848876953125, PT ;  /* 0x41102cb41400780b */ /* 0x000fc40003f06200 */
[----:B------:R-:W-:Y:S01]  /*1bc0*/  @P4 IADD3 R15, PT, PT, R35, UR5, RZ ;  /* 0x00000005230f4c10 */ /* 0x000fe2000fffe0ff */
[----:B------:R-:W-:Y:S01]  /*1bd0*/  FFMA R40, R17, R40, 0.1331529766321182251 ;  /* 0x3e08594111287423 */ /* 0x000fe20000000028 */
[----:B0-----:R-:W-:-:S03]  /*1be0*/  FFMA R39, R16, -2, R19 ;  /* 0xc000000010277823 */ /* 0x001fc60000000013 */
[----:B------:R-:W-:Y:S02]  /*1bf0*/  FFMA R16, R17, R40, -0.33332768082618713379 ;  /* 0xbeaaa9ed11107423 */ /* 0x000fe40000000028 */
[----:B------:R-:W-:Y:S02]  /*1c00*/  FSEL R39, R39, 1, !P0 ;  /* 0x3f80000027277808 */ /* 0x000fe40004000000 */
[----:B------:R-:W-:Y:S01]  /*1c10*/  FFMA R17, R17, R16, RZ ;  /* 0x0000001011117223 */ /* 0x000fe200000000ff */
[----:B------:R-:W-:Y:S01]  /*1c20*/  FMUL R16, R7, 0.035677410662174224854 ;  /* 0x3d12227a07107820 */ /* 0x000fe20000400000 */
[--C-:B------:R-:W-:Y:S02]  /*1c30*/  LOP3.LUT R36, R39, 0x80000000, R20.reuse, 0xb8, !PT ;  /* 0x8000000027247812 */ /* 0x100fe400078eb814 */
[----:B------:R-:W-:Y:S01]  /*1c40*/  @!P1 FFMA R36, R20, R17, R20 ;  /* 0x0000001114249223 */ /* 0x000fe20000000014 */
[----:B------:R-:W-:-:S03]  /*1c50*/  FFMA R16, R16, R7, 0.79788458347320556641 ;  /* 0x3f4c422a10107423 */ /* 0x000fc60000000007 */
        /* <DEDUP_REMOVED lines=13> */
[----:B------:R-:W0:Y:S01]  /*1d30*/  MUFU.RCP R40, R40 ;  /* 0x0000002800287308 */ /* 0x000e220000001000 */
[----:B------:R-:W-:Y:S01]  /*1d40*/  SHF.L.U32 R49, R29, 0x10, RZ ;  /* 0x000000101d317819 */ /* 0x000fe200000006ff */
[----:B------:R-:W-:Y:S01]  /*1d50*/  @UP0 UIMAD UR5, UR29, 0x7, URZ ;  /* 0x000000071d0508a4 */ /* 0x000fe2000f8e02ff */
[----:B------:R-:W-:-:S04]  /*1d60*/  IMAD.WIDE.U32 R28, R28, 0x10000, RZ ;  /* 0x000100001c1c7825 */ /* 0x000fc800078e00ff */
[----:B0-----:R-:W-:-:S05]  /*1d70*/  FFMA R36, R40, -2, R19 ;  /* 0xc000000028247823 */ /* 0x001fca0000000013 */
[----:B------:R-:W-:Y:S02]  /*1d80*/  FSEL R39, R36, 1, !P0 ;  /* 0x3f80000024277808 */ /* 0x000fe40004000000 */
[----:B------:R-:W-:Y:S02]  /*1d90*/  @P4 LEA R46, P0, R34, UR20, 0x3 ;  /* 0x00000014222e4c11 */ /* 0x000fe4000f8018ff */
[--C-:B------:R-:W-:Y:S01]  /*1da0*/  LOP3.LUT R6, R39, 0x80000000, R16.reuse, 0xb8, !PT ;  /* 0x8000000027067812 */ /* 0x100fe200078eb810 */
[----:B------:R-:W-:Y:S01]  /*1db0*/  @!P1 FFMA R6, R16, R45, R16 ;  /* 0x0000002d10069223 */ /* 0x000fe20000000010 */
[----:B------:R-:W-:Y:S02]  /*1dc0*/  @P4 LEA.HI.X R47, R34, UR21, R15, 0x3, P0 ;  /* 0x00000015222f4c11 */ /* 0x000fe400080f1c0f */
[----:B------:R-:W-:Y:S01]  /*1dd0*/  CS2R R38, SRZ ;  /* 0x0000000000267805 */ /* 0x000fe2000001ff00 */
[----:B------:R-:W-:Y:S01]  /*1de0*/  @P4 VIADD R15, R27, UR6 ;  /* 0x000000061b0f4c36 */ /* 0x000fe20008000000 */
[----:B------:R-:W-:Y:S01]  /*1df0*/  @P4 LEA R44, P0, R26, UR20, 0x3 ;  /* 0x000000141a2c4c11 */ /* 0x000fe2000f8018ff */
[----:B------:R-:W-:Y:S01]  /*1e00*/  FFMA R6, R6, R13, 0.5 ;  /* 0x3f00000006067423 */ /* 0x000fe2000000000d */
[----:B------:R-:W-:Y:S01]  /*1e10*/  LOP3.LUT R49, R49, R29, R48, 0xfe, !PT ;  /* 0x0000001d31317212 */ /* 0x000fe200078efe30 */
[----:B-----5:R-:W-:Y:S01]  /*1e20*/  FMUL R29, R22, 0.035677410662174224854 ;  /* 0x3d12227a161d7820 */ /* 0x020fe20000400000 */
[----:B------:R-:W-:Y:S01]  /*1e30*/  @P4 LEA.HI.X R45, R26, UR21, R15, 0x3, P0 ;  /* 0x000000151a2d4c11 */ /* 0x000fe200080f1c0f */
[----:B------:R0:W5:Y:S01]  /*1e40*/  @P4 LDG.E.64 R38, desc[UR24][R42.64] ;  /* 0x000000182a264981 */ /* 0x000162000c1e1b00 */
[----:B------:R-:W-:Y:S01]  /*1e50*/  FMUL R36, R6, R7 ;  /* 0x0000000706247220 */ /* 0x000fe20000400000 */
[----:B------:R-:W-:Y:S01]  /*1e60*/  @P4 IADD3 R7, PT, PT, R9, UR5, RZ ;  /* 0x0000000509074c10 */ /* 0x000fe2000fffe0ff */
[----:B------:R-:W-:Y:S01]  /*1e70*/  FFMA R29, R29, R22, 0.79788458347320556641 ;  /* 0x3f4c422a1d1d7423 */ /* 0x000fe20000000016 */
[----:B------:R-:W-:Y:S01]  /*1e80*/  FMUL R15, R17, UR30 ;  /* 0x0000001e110f7c20 */ /* 0x000fe20008400000 */
[----:B------:R-:W-:-:S02]  /*1e90*/  ISETP.GE.U32.OR P3, PT, R21, UR14, P3 ;  /* 0x0000000e15007c0c */ /* 0x000fc40009f66470 */
[----:B------:R-:W-:Y:S02]  /*1ea0*/  CS2R R34, SRZ ;  /* 0x0000000000227805 */ /* 0x000fe4000001ff00 */
[----:B0-----:R-:W-:Y:S01]  /*1eb0*/  @P4 LEA R42, P0, R8, UR20, 0x3 ;  /* 0x00000014082a4c11 */ /* 0x001fe2000f8018ff */
[----:B------:R-:W-:Y:S01]  /*1ec0*/  FMUL R16, R36, UR30 ;  /* 0x0000001e24107c20 */ /* 0x000fe20008400000 */
[----:B------:R-:W-:Y:S01]  /*1ed0*/  FMUL R40, R29, R22 ;  /* 0x000000161d287220 */ /* 0x000fe20000400000 */
[----:B------:R-:W-:Y:S01]  /*1ee0*/  F2F.BF16.F32 R15, R15 ;  /* 0x0000000f000f7304 */ /* 0x000fe20000202000 */
[----:B------:R-:W-:Y:S02]  /*1ef0*/  @P4 LEA.HI.X R43, R8, UR21, R7, 0x3, P0 ;  /* 0x00000015082b4c11 */ /* 0x000fe400080f1c07 */
[----:B------:R-:W-:Y:S02]  /*1f00*/  CS2R R8, SRZ ;  /* 0x0000000000087805 */ /* 0x000fe4000001ff00 */
[----:B------:R-:W-:Y:S01]  /*1f10*/  CS2R R26, SRZ ;  /* 0x00000000001a7805 */ /* 0x000fe2000001ff00 */
[----:B------:R-:W5:Y:S04]  /*1f20*/  @P4 LDG.E.64 R34, desc[UR24][R46.64] ;  /* 0x000000182e224981 */ /* 0x000f68000c1e1b00 */
[----:B------:R0:W5:Y:S01]  /*1f30*/  @P4 LDG.E.64 R8, desc[UR24][R42.64] ;  /* 0x000000182a084981 */ /* 0x000162000c1e1b00 */
[----:B------:R-:W1:Y:S01]  /*1f40*/  F2F.BF16.F32 R16, R16 ;  /* 0x0000001000107304 */ /* 0x000e620000202000 */
[----:B------:R-:W-:-:S02]  /*1f50*/  IADD3 R20, P0, PT, R21, R30, RZ ;  /* 0x0000001e15147210 */ /* 0x000fc40007f1e0ff */
[----:B------:R2:W5:Y:S01]  /*1f60*/  @P4 LDG.E.64 R26, desc[UR24][R44.64] ;  /* 0x000000182c1a4981 */ /* 0x000562000c1e1b00 */
[----:B0-----:R-:W-:Y:S02]  /*1f70*/  FMUL R42, |R40|, 2.8853900432586669922 ;  /* 0x4038aa3b282a7820 */ /* 0x001fe40000400200 */
[----:B------:R-:W-:-:S04]  /*1f80*/  IMAD.X R21, RZ, RZ, R18, P0 ;  /* 0x000000ffff157224 */ /* 0x000fc800000e0612 */
[----:B------:R-:W0:Y:S01]  /*1f90*/  MUFU.EX2 R42, R42 ;  /* 0x0000002a002a7308 */ /* 0x000e220000000800 */
[----:B------:R-:W-:Y:S01]  /*1fa0*/  @!P3 LEA R6, P0, R20, UR19, 0x2 ;  /* 0x000000131406bc11 */ /* 0x000fe2000f8010ff */
[----:B--2---:R-:W-:Y:S01]  /*1fb0*/  FMUL R44, R23, 0.035677410662174224854 ;  /* 0x3d12227a172c7820 */ /* 0x004fe20000400000 */
[----:B------:R-:W-:Y:S01]  /*1fc0*/  FMNMX3 R29, |R17|, R32, |R36|, !PT ;  /* 0x00000020111d7276 */ /* 0x000fe20007800624 */
[----:B------:R-:W-:Y:S01]  /*1fd0*/  FMUL R17, R40, R40 ;  /* 0x0000002828117220 */ /* 0x000fe20000400000 */
[----:B------:R-:W-:Y:S02]  /*1fe0*/  @!P3 LEA.HI.X R7, R20, UR16, R21, 0x2, P0 ;  /* 0x000000101407bc11 */ /* 0x000fe400080f1415 */
[----:B-1----:R-:W-:Y:S01]  /*1ff0*/  @!P3 PRMT R43, R15, 0x5410, R16 ;  /* 0x000054100f2bb816 */ /* 0x002fe20000000010 */
[----:B------:R-:W-:Y:S01]  /*2000*/  FFMA R44, R44, R23, 0.79788458347320556641 ;  /* 0x3f4c422a2c2c7423 */ /* 0x000fe20000000017 */
[----:B------:R-:W-:-:S03]  /*2010*/  FFMA R32, R17, R33, -0.052303962409496307373 ;  /* 0xbd563cae11207423 */ /* 0x000fc60000000021 */
[----:B------:R1:W-:Y:S01]  /*2020*/  @!P3 STG.E desc[UR24][R6.64], R43 ;  /* 0x0000002b0600b986 */ /* 0x0003e2000c101918 */
[----:B------:R-:W-:Y:S01]  /*2030*/  FFMA R36, R17, R32, 0.1331529766321182251 ;  /* 0x3e08594111247423 */ /* 0x000fe20000000020 */
[----:B0-----:R-:W-:Y:S01]  /*2040*/  FADD R32, R42, 1 ;  /* 0x3f8000002a207421 */ /* 0x001fe20000000000 */
[----:B-1----:R-:W-:-:S04]  /*2050*/  FMUL R7, R44, R23 ;  /* 0x000000172c077220 */ /* 0x002fc80000400000 */
[----:B------:R-:W-:Y:S01]  /*2060*/  FMUL R42, |R7|, 2.8853900432586669922 ;  /* 0x4038aa3b072a7820 */ /* 0x000fe20000400200 */
[----:B------:R-:W0:Y:S08]  /*2070*/  MUFU.RCP R32, R32 ;  /* 0x0000002000207308 */ /* 0x000e300000001000 */
[----:B------:R-:W1:Y:S01]  /*2080*/  MUFU.EX2 R42, R42 ;  /* 0x0000002a002a7308 */ /* 0x000e620000000800 */
[----:B------:R-:W-:Y:S01]  /*2090*/  FFMA R6, R17, R36, -0.33332768082618713379 ;  /* 0xbeaaa9ed11067423 */ /* 0x000fe20000000024 */
[----:B------:R-:W-:-:S03]  /*20a0*/  FSETP.GE.AND P1, PT, |R40|, 0.60000002384185791016, PT ;  /* 0x3f19999a2800780b */ /* 0x000fc60003f26200 */
[----:B------:R-:W-:Y:S01]  /*20b0*/  FFMA R17, R17, R6, RZ ;  /* 0x0000000611117223 */ /* 0x000fe200000000ff */
[----:B------:R-:W-:Y:S01]  /*20c0*/  FSETP.GE.AND P0, PT, |R40|, 9.010913848876953125, PT ;  /* 0x41102cb42800780b */ /* 0x000fe20003f06200 */
[----:B0-----:R-:W-:-:S05]  /*20d0*/  FFMA R6, R32, -2, R19 ;  /* 0xc000000020067823 */ /* 0x001fca0000000013 */
[----:B------:R-:W-:Y:S01]  /*20e0*/  FSEL R43, R6, 1, !P0 ;  /* 0x3f800000062b7808 */ /* 0x000fe20004000000 */
[----:B-1----:R-:W-:-:S04]  /*20f0*/  FADD R44, R42, 1 ;  /* 0x3f8000002a2c7421 */ /* 0x002fc80000000000 */
[----:B------:R-:W0:Y:S01]  /*2100*/  MUFU.RCP R6, R44 ;  /* 0x0000002c00067308 */ /* 0x000e220000001000 */
        /* <DEDUP_REMOVED lines=46> */
[----:B------:R-:W-:Y:S01]  /*23f0*/  FSETP.GE.AND P0, PT, |R7|, 9.010913848876953125, PT ;  /* 0x41102cb40700780b */ /* 0x000fe20003f06200 */
        /* <DEDUP_REMOVED lines=46> */
[----:B------:R-:W-:-:S03]  /*26e0*/  FFMA R11, R10, R13, 0.5 ;  /* 0x3f0000000a0b7423 */ /* 0x000fc6000000000d */
[----:B------:R-:W-:Y:S01]  /*26f0*/  FFMA R36, R36, R13, 0.5 ;  /* 0x3f00000024247423 */ /* 0x000fe2000000000d */
[----:B------:R-:W-:Y:S01]  /*2700*/  FMNMX R23, |R22|, R29, !PT ;  /* 0x0000001d16177209 */ /* 0x000fe20007800200 */
[----:B------:R-:W-:Y:S01]  /*2710*/  FMUL R6, R11, R24 ;  /* 0x000000180b067220 */ /* 0x000fe20000400000 */
[----:B------:R-:W-:Y:S01]  /*2720*/  FMUL R24, R32, UR30 ;  /* 0x0000001e20187c20 */ /* 0x000fe20008400000 */
[----:B------:R-:W-:Y:S01]  /*2730*/  FMUL R29, R36, R25 ;  /* 0x00000019241d7220 */ /* 0x000fe20000400000 */
[----:B------:R-:W-:Y:S01]  /*2740*/  FMUL R25, R22, UR30 ;  /* 0x0000001e16197c20 */ /* 0x000fe20008400000 */
[----:B------:R-:W-:-:S03]  /*2750*/  VIADD R10, R3, 0x3 ;  /* 0x00000003030a7836 */ /* 0x000fc60000000000 */
[----:B------:R-:W-:Y:S02]  /*2760*/  F2F.BF16.F32 R24, R24 ;  /* 0x0000001800187304 */ /* 0x000fe40000202000 */
[----:B------:R-:W-:Y:S01]  /*2770*/  ISETP.GE.U32.AND P0, PT, R10, UR7, PT ;  /* 0x000000070a007c0c */ /* 0x000fe2000bf06070 */
[----:B------:R-:W-:-:S05]  /*2780*/  IMAD.WIDE.U32 R10, R31, 0x10000, RZ ;  /* 0x000100001f0a7825 */ /* 0x000fca00078e00ff */
[----:B------:R-:W0:Y:S01]  /*2790*/  F2F.BF16.F32 R25, R25 ;  /* 0x0000001900197304 */ /* 0x000e220000202000 */
[----:B------:R-:W-:Y:S02]  /*27a0*/  FMNMX3 R32, |R32|, R23, |R17|, !PT ;  /* 0x0000001720207276 */ /* 0x000fe40007800611 */
[----:B------:R-:W-:Y:S02]  /*27b0*/  @!P3 IADD3 R23, P1, PT, R20, UR28, RZ ;  /* 0x0000001c1417bc10 */ /* 0x000fe4000ff3e0ff */
[----:B------:R-:W-:Y:S02]  /*27c0*/  LOP3.LUT R14, R10, R14, RZ, 0xfc, !PT ;  /* 0x0000000e0a0e7212 */ /* 0x000fe400078efcff */
[----:B------:R-:W-:Y:S02]  /*27d0*/  @!P3 IADD3.X R10, PT, PT, R21, UR29, RZ, P1, !PT ;  /* 0x0000001d150abc10 */ /* 0x000fe40008ffe4ff */
[----:B------:R-:W-:Y:S02]  /*27e0*/  @!P3 LEA R22, P1, R23, UR19, 0x2 ;  /* 0x000000131716bc11 */ /* 0x000fe4000f8210ff */
[----:B------:R-:W-:-:S02]  /*27f0*/  LOP3.LUT R11, R11, R5, RZ, 0xfc, !PT ;  /* 0x000000050b0b7212 */ /* 0x000fc400078efcff */
[----:B------:R-:W-:Y:S02]  /*2800*/  @!P3 LEA.HI.X R23, R23, UR16, R10, 0x2, P1 ;  /* 0x000000101717bc11 */ /* 0x000fe400088f140a */
[----:B0-----:R-:W-:Y:S02]  /*2810*/  @!P3 PRMT R43, R25, 0x5410, R24 ;  /* 0x00005410192bb816 */ /* 0x001fe40000000018 */
[----:B------:R-:W-:Y:S02]  /*2820*/  IADD3 R5, PT, PT, R4, 0x1d, RZ ;  /* 0x0000001d04057810 */ /* 0x000fe40007ffe0ff */
[----:B------:R-:W-:Y:S01]  /*2830*/  LOP3.LUT R48, R28, R37, RZ, 0xfc, !PT ;  /* 0x000000251c307212 */ /* 0x000fe200078efcff */
[C---:B------:R-:W-:Y:S01]  /*2840*/  FMUL R28, R7.reuse, UR30 ;  /* 0x0000001e071c7c20 */ /* 0x040fe20008400000 */
[----:B------:R-:W-:Y:S01]  /*2850*/  FMNMX R32, |R7|, R32, !PT ;  /* 0x0000002007207209 */ /* 0x000fe20007800200 */
[----:B------:R0:W-:Y:S01]  /*2860*/  @!P3 STG.E desc[UR24][R22.64], R43 ;  /* 0x0000002b1600b986 */ /* 0x0001e2000c101918 */
[----:B------:R-:W-:Y:S01]  /*2870*/  LOP3.LUT R7, R5, 0x1f, RZ, 0xc0, !PT ;  /* 0x0000001f05077812 */ /* 0x000fe200078ec0ff */
[C---:B------:R-:W-:Y:S01]  /*2880*/  FMUL R31, R6.reuse, UR30 ;  /* 0x0000001e061f7c20 */ /* 0x040fe20008400000 */
[----:B------:R-:W-:-:S02]  /*2890*/  FMNMX3 R5, |R6|, R32, |R29|, !PT ;  /* 0x0000002006057276 */ /* 0x000fc4000780061d */
[----:B------:R-:W-:Y:S01]  /*28a0*/  IADD3 R6, P4, PT, R30, UR31, RZ ;  /* 0x0000001f1e067c10 */ /* 0x000fe2000ff9e0ff */
[----:B------:R-:W-:Y:S01]  /*28b0*/  FMUL R30, R17, UR30 ;  /* 0x0000001e111e7c20 */ /* 0x000fe20008400000 */
[----:B------:R-:W1:Y:S01]  /*28c0*/  F2F.BF16.F32 R28, R28 ;  /* 0x0000001c001c7304 */ /* 0x000e620000202000 */
[----:B------:R-:W-:Y:S01]  /*28d0*/  FMUL R32, R29, UR30 ;  /* 0x0000001e1d207c20 */ /* 0x000fe20008400000 */
[----:B------:R-:W-:-:S06]  /*28e0*/  IMAD.WIDE.U32 R36, R24, 0x10000, RZ ;  /* 0x0001000018247825 */ /* 0x000fcc00078e00ff */
[----:B------:R-:W2:Y:S08]  /*28f0*/  F2F.BF16.F32 R31, R31 ;  /* 0x0000001f001f7304 */ /* 0x000eb00000202000 */
[----:B------:R0:W3:Y:S01]  /*2900*/  F2F.BF16.F32 R29, R30 ;  /* 0x0000001e001d7304 */ /* 0x0000e20000202000 */
[----:B------:R-:W-:Y:S01]  /*2910*/  BSSY.RECONVERGENT B0, `(.L_x_25380) ;  /* 0x000000e000007945 */ /* 0x000fe20003800200 */
[----:B------:R-:W-:-:S02]  /*2920*/  LOP3.LUT R16, R36, R16, RZ, 0xfc, !PT ;  /* 0x0000001024107212 */ /* 0x000fc400078efcff */
[----:B-1----:R-:W-:Y:S02]  /*2930*/  LOP3.LUT R10, R37, R28, RZ, 0xfc, !PT ;  /* 0x0000001c250a7212 */ /* 0x002fe400078efcff */
[C---:B------:R-:W-:Y:S02]  /*2940*/  IADD3 R36, P1, PT, R7.reuse, R6, RZ ;  /* 0x0000000607247210 */ /* 0x040fe40007f3e0ff */
[----:B------:R-:W-:Y:S01]  /*2950*/  ISETP.LT.U32.AND P0, PT, R7, UR14, !P0 ;  /* 0x0000000e07007c0c */ /* 0x000fe2000c701070 */
[----:B0-2---:R-:W-:-:S12]  /*2960*/  @P3 BRA `(.L_x_25381) ;  /* 0x0000000000203947 */ /* 0x005fd80003800000 */
[----:B------:R-:W-:Y:S01]  /*2970*/  ULOP3.LUT UR5, UR22, 0xfffffffe, URZ, 0xc0, !UPT ;  /* 0xfffffffe16057892 */ /* 0x000fe2000f8ec0ff */
[----:B---3--:R-:W-:Y:S01]  /*2980*/  PRMT R43, R29, 0x5410, R28 ;  /* 0x000054101d2b7816 */ /* 0x008fe2000000001c */
[----:B------:R-:W-:-:S04]  /*2990*/  ULOP3.LUT UR6, UR23, 0x3fffffff, URZ, 0xc0, !UPT ;  /* 0x3fffffff17067892 */ /* 0x000fc8000f8ec0ff */
[----:B------:R-:W-:-:S04]  /*29a0*/  IADD3 R23, P2, PT, R20, UR5, RZ ;  /* 0x0000000514177c10 */ /* 0x000fc8000ff5e0ff */
[----:B------:R-:W-:Y:S02]  /*29b0*/  IADD3.X R24, PT, PT, R21, UR6, RZ, P2, !PT ;  /* 0x0000000615187c10 */ /* 0x000fe400097fe4ff */
[----:B------:R-:W-:-:S04]  /*29c0*/  LEA R22, P2, R23, UR19, 0x2 ;  /* 0x0000001317167c11 */ /* 0x000fc8000f8410ff */
[----:B------:R-:W-:-:S05]  /*29d0*/  LEA.HI.X R23, R23, UR16, R24, 0x2, P2 ;  /* 0x0000001017177c11 */ /* 0x000fca00090f1418 */
[----:B------:R0:W-:Y:S04]  /*29e0*/  STG.E desc[UR24][R22.64], R43 ;  /* 0x0000002b16007986 */ /* 0x0001e8000c101918 */
.L_x_25381:
[----:B------:R-:W-:Y:S05]  /*29f0*/  BSYNC.RECONVERGENT B0 ;  /* 0x0000000000007941 */ /* 0x000fea0003800200 */
.L_x_25380:
[----:B------:R-:W1:Y:S01]  /*2a00*/  F2F.BF16.F32 R32, R32 ;  /* 0x0000002000207304 */ /* 0x000e620000202000 */
[----:B------:R-:W-:Y:S01]  /*2a10*/  BSSY.RECONVERGENT B0, `(.L_x_25382) ;  /* 0x000000b000007945 */ /* 0x000fe20003800200 */
[----:B------:R-:W-:-:S03]  /*2a20*/  IADD3.X R18, PT, PT, R18, UR32, RZ, P4, !PT ;  /* 0x0000002012127c10 */ /* 0x000fc6000a7fe4ff */
[----:B------:R-:W-:Y:S05]  /*2a30*/  @P3 BRA `(.L_x_25383) ;  /* 0x0000000000203947 */ /* 0x000fea0003800000 */
[----:B0-----:R-:W-:Y:S01]  /*2a40*/  IMAD.U32 R23, RZ, RZ, UR28 ;  /* 0x0000001cff177e24 */ /* 0x001fe2000f8e00ff */
[----:B------:R-:W-:-:S03]  /*2a50*/  UIMAD UR5, UR29, 0x3, URZ ;  /* 0x000000031d0578a4 */ /* 0x000fc6000f8e02ff */
[----:B------:R-:W-:-:S05]  /*2a60*/  IMAD.WIDE.U32 R22, R23, 0x3, R20 ;  /* 0x0000000317167825 */ /* 0x000fca00078e0014 */
[----:B------:R-:W-:Y:S02]  /*2a70*/  IADD3 R21, PT, PT, R23, UR5, RZ ;  /* 0x0000000517157c10 */ /* 0x000fe4000fffe0ff */
[C---:B------:R-:W-:Y:S02]  /*2a80*/  LEA R20, P2, R22.reuse, UR19, 0x2 ;  /* 0x0000001316147c11 */ /* 0x040fe4000f8410ff */
[----:B-1----:R-:W-:Y:S02]  /*2a90*/  PRMT R23, R31, 0x5410, R32 ;  /* 0x000054101f177816 */ /* 0x002fe40000000020 */
[----:B------:R-:W-:-:S05]  /*2aa0*/  LEA.HI.X R21, R22, UR16, R21, 0x2, P2 ;  /* 0x0000001016157c11 */ /* 0x000fca00090f1415 */
[----:B------:R2:W-:Y:S04]  /*2ab0*/  STG.E desc[UR24][R20.64], R23 ;  /* 0x0000001714007986 */ /* 0x0005e8000c101918 */
.L_x_25383:
[----:B------:R-:W-:Y:S05]  /*2ac0*/  BSYNC.RECONVERGENT B0 ;  /* 0x0000000000007941 */ /* 0x000fea0003800200 */
.L_x_25382:
[----:B------:R-:W-:Y:S01]  /*2ad0*/  VOTEU.ANY UP0, P0 ;  /* 0x0000000000ff7886 */ /* 0x000fe20000000100 */
[----:B------:R-:W-:Y:S01]  /*2ae0*/  IADD3.X R37, PT, PT, RZ, R18, RZ, P1, !PT ;  /* 0x00000012ff257210 */ /* 0x000fe20000ffe4ff */
[----:B--2---:R-:W-:Y:S01]  /*2af0*/  IMAD.U32 R21, RZ, RZ, UR28 ;  /* 0x0000001cff157e24 */ /* 0x004fe2000f8e00ff */
[----:B------:R-:W-:Y:S01]  /*2b00*/  @P0 IADD3 R17, P1, PT, R36, UR31, RZ ;  /* 0x0000001f24110c10 */ /* 0x000fe2000ff3e0ff */
[----:B0-----:R-:W-:Y:S01]  /*2b10*/  IMAD.WIDE.U32 R22, R25, 0x10000, RZ ;  /* 0x0001000019167825 */ /* 0x001fe200078e00ff */
[----:B------:R-:W-:Y:S02]  /*2b20*/  @UP0 UIMAD UR5, UR29, 0x5, URZ ;  /* 0x000000051d0508a4 */ /* 0x000fe4000f8e02ff */
[----:B------:R-:W-:Y:S01]  /*2b30*/  @P0 IADD3.X R28, PT, PT, R37, UR32, RZ, P1, !PT ;  /* 0x00000020251c0c10 */ /* 0x000fe20008ffe4ff */
[----:B------:R-:W-:Y:S01]  /*2b40*/  IMAD.U32 R24, R31, 0x10000, RZ ;  /* 0x000100001f187824 */ /* 0x000fe200078e00ff */
[----:B------:R-:W-:Y:S01]  /*2b50*/  @P0 LEA R46, P1, R17, UR20, 0x3 ;  /* 0x00000014112e0c11 */ /* 0x000fe2000f8218ff */
[----:B------:R-:W-:Y:S01]  /*2b60*/  @P0 IMAD.WIDE.U32 R20, R21, 0x5, R36 ;  /* 0x0000000515140825 */ /* 0x000fe200078e0024 */
[----:B------:R-:W-:-:S02]  /*2b70*/  CS2R R30, SRZ ;  /* 0x00000000001e7805 */ /* 0x000fc4000001ff00 */
[----:B---3--:R-:W-:Y:S02]  /*2b80*/  LOP3.LUT R25, R24, R23, R29, 0xfe, !PT ;  /* 0x0000001718197212 */ /* 0x008fe400078efe1d */
[----:B------:R-:W-:Y:S02]  /*2b90*/  LOP3.LUT R24, R22, R15, RZ, 0xfc, !PT ;  /* 0x0000000f16187212 */ /* 0x000fe400078efcff */
[C---:B------:R-:W-:Y:S02]  /*2ba0*/  @P0 LEA R42, P2, R20.reuse, UR20, 0x3 ;  /* 0x00000014142a0c11 */ /* 0x040fe4000f8418ff */
[----:B------:R-:W-:Y:S01]  /*2bb0*/  @P0 IADD3 R15, PT, PT, R21, UR5, RZ ;  /* 0x00000005150f0c10 */ /* 0x000fe2000fffe0ff */
[----:B------:R-:W-:Y:S01]  /*2bc0*/  @P0 IMAD.MOV.U32 R23, RZ, RZ, R37 ;  /* 0x000000ffff170224 */ /* 0x000fe200078e0025 */
[----:B------:R-:W-:Y:S02]  /*2bd0*/  @P0 MOV R22, R36 ;  /* 0x0000002400160202 */ /* 0x000fe40000000f00 */
[----:B------:R-:W-:Y:S01]  /*2be0*/  @P0 LEA.HI.X R43, R20, UR21, R15, 0x3, P2 ;  /* 0x00000015142b0c11 */ /* 0x000fe200090f1c0f */
[----:B------:R-:W-:Y:S01]  /*2bf0*/  IMAD.U32 R15, RZ, RZ, UR28 ;  /* 0x0000001cff0f7e24 */ /* 0x000fe2000f8e00ff */
[----:B------:R-:W-:Y:S01]  /*2c00*/  @UP0 UIMAD UR5, UR29, 0x6, URZ ;  /* 0x000000061d0508a4 */ /* 0x000fe2000f8e02ff */
[----:B------:R-:W-:-:S02]  /*2c10*/  @P0 LEA.HI.X R47, R17, UR21, R28, 0x3, P1 ;  /* 0x00000015112f0c11 */ /* 0x000fc400088f1c1c */
[----:B------:R-:W-:Y:S01]  /*2c20*/  @P0 IMAD.WIDE.U32 R22, R15, 0x6, R22 ;  /* 0x000000060f160825 */ /* 0x000fe200078e0016 */
[----:B------:R-:W-:Y:S02]  /*2c30*/  CS2R R20, SRZ ;  /* 0x0000000000147805 */ /* 0x000fe4000001ff00 */
[----:B------:R-:W-:Y:S01]  /*2c40*/  CS2R R28, SRZ ;  /* 0x00000000001c7805 */ /* 0x000fe2000001ff00 */
[----:B------:R-:W-:Y:S01]  /*2c50*/  IMAD.U32 R12, R12, 0x10000, RZ ;  /* 0x000100000c0c7824 */ /* 0x000fe200078e00ff */
[C---:B------:R-:W-:Y:S01]  /*2c60*/  @P0 LEA R44, P1, R22.reuse, UR20, 0x3 ;  /* 0x00000014162c0c11 */ /* 0x040fe2000f8218ff */
[----:B------:R-:W5:Y:S01]  /*2c70*/  @P0 LDG.E.64 R30, desc[UR24][R46.64] ;  /* 0x000000182e1e0981 */ /* 0x000f62000c1e1b00 */
[----:B------:R-:W-:Y:S01]  /*2c80*/  @P0 IADD3 R15, PT, PT, R23, UR5, RZ ;  /* 0x00000005170f0c10 */ /* 0x000fe2000fffe0ff */
[----:B------:R-:W-:Y:S02]  /*2c90*/  @P0 IMAD.MOV.U32 R23, RZ, RZ, R37 ;  /* 0x000000ffff170224 */ /* 0x000fe400078e0025 */
[----:B------:R0:W5:Y:S01]  /*2ca0*/  @P0 LDG.E.64 R20, desc[UR24][R42.64] ;  /* 0x000000182a140981 */ /* 0x000162000c1e1b00 */
[----:B------:R-:W-:Y:S01]  /*2cb0*/  @P0 LEA.HI.X R45, R22, UR21, R15, 0x3, P1 ;  /* 0x00000015162d0c11 */ /* 0x000fe200088f1c0f */
[----:B------:R-:W-:Y:S01]  /*2cc0*/  IMAD.U32 R15, RZ, RZ, UR28 ;  /* 0x0000001cff0f7e24 */ /* 0x000fe2000f8e00ff */
[----:B------:R-:W-:Y:S01]  /*2cd0*/  @P0 MOV R22, R36 ;  /* 0x0000002400160202 */ /* 0x000fe20000000f00 */
[----:B------:R-:W-:-:S02]  /*2ce0*/  @UP0 UIMAD UR5, UR29, 0x7, URZ ;  /* 0x000000071d0508a4 */ /* 0x000fc4000f8e02ff */
[----:B------:R2:W5:Y:S02]  /*2cf0*/  @P0 LDG.E.64 R28, desc[UR24][R44.64] ;  /* 0x000000182c1c0981 */ /* 0x000564000c1e1b00 */
[----:B------:R-:W-:-:S03]  /*2d00*/  @P0 IMAD.WIDE.U32 R22, R15, 0x7, R22 ;  /* 0x000000070f160825 */ /* 0x000fc600078e0016 */
[----:B0-----:R-:W-:Y:S02]  /*2d10*/  @P0 LEA R42, P1, R22, UR20, 0x3 ;  /* 0x00000014162a0c11 */ /* 0x001fe4000f8218ff */
[----:B------:R-:W-:-:S04]  /*2d20*/  @P0 IADD3 R15, PT, PT, R23, UR5, RZ ;  /* 0x00000005170f0c10 */ /* 0x000fc8000fffe0ff */
[----:B------:R-:W-:Y:S01]  /*2d30*/  @P0 LEA.HI.X R43, R22, UR21, R15, 0x3, P1 ;  /* 0x00000015162b0c11 */ /* 0x000fe200088f1c0f */
[----:B-----5:R-:W-:Y:S01]  /*2d40*/  FMUL R15, R38, 0.035677410662174224854 ;  /* 0x3d12227a260f7820 */ /* 0x020fe20000400000 */
[----:B-1----:R-:W-:Y:S02]  /*2d50*/  SHF.L.U32 R17, R32, 0x10, RZ ;  /* 0x0000001020117819 */ /* 0x002fe400000006ff */
[----:B------:R-:W-:Y:S01]  /*2d60*/  CS2R R22, SRZ ;  /* 0x0000000000167805 */ /* 0x000fe2000001ff00 */
[----:B------:R-:W-:-:S04]  /*2d70*/  FFMA R15, R15, R38, 0.79788458347320556641 ;  /* 0x3f4c422a0f0f7423 */ /* 0x000fc80000000026 */
[----:B------:R-:W-:Y:S01]  /*2d80*/  FMUL R40, R15, R38 ;  /* 0x000000260f287220 */ /* 0x000fe20000400000 */
[----:B------:R-:W-:Y:S01]  /*2d90*/  LOP3.LUT R17, R10, R17, RZ, 0xfc, !PT ;  /* 0x000000110a117212 */ /* 0x000fe200078efcff */
[----:B------:R0:W5:Y:S01]  /*2da0*/  @P0 LDG.E.64 R22, desc[UR24][R42.64] ;  /* 0x000000182a160981 */ /* 0x000162000c1e1b00 */
[----:B------:R-:W-:Y:S01]  /*2db0*/  LOP3.LUT R15, R11, R12, RZ, 0xfc, !PT ;  /* 0x0000000c0b0f7212 */ /* 0x000fe200078efcff */
[C---:B--2---:R-:W-:Y:S01]  /*2dc0*/  FMUL R45, |R40|.reuse, 2.8853900432586669922 ;  /* 0x4038aa3b282d7820 */ /* 0x044fe20000400200 */
[C---:B------:R-:W-:Y:S01]  /*2dd0*/  FMUL R11, R40.reuse, R40 ;  /* 0x00000028280b7220 */ /* 0x040fe20000400000 */
[C---:B------:R-:W-:Y:S01]  /*2de0*/  FSETP.GE.AND P1, PT, |R40|.reuse, 0.60000002384185791016, PT ;  /* 0x3f19999a2800780b */ /* 0x040fe20003f26200 */
[----:B------:R-:W-:Y:S01]  /*2df0*/  BSSY.RECONVERGENT B0, `(.L_x_25384) ;  /* 0x00000c5000007945 */ /* 0x000fe20003800200 */
[----:B------:R-:W-:Y:S01]  /*2e00*/  FSETP.GE.AND P0, PT, |R40|, 9.010913848876953125, PT ;  /* 0x41102cb42800780b */ /* 0x000fe20003f06200 */
[C---:B------:R-:W-:Y:S01]  /*2e10*/  FFMA R10, R11.reuse, R33, -0.052303962409496307373 ;  /* 0xbd563cae0b0a7423 */ /* 0x040fe20000000021 */
[----:B------:R-:W1:Y:S03]  /*2e20*/  MUFU.EX2 R45, R45 ;  /* 0x0000002d002d7308 */ /* 0x000e660000000800 */
[----:B------:R-:W-:-:S04]  /*2e30*/  FFMA R10, R11, R10, 0.1331529766321182251 ;  /* 0x3e0859410b0a7423 */ /* 0x000fc8000000000a */
[----:B------:R-:W-:-:S04]  /*2e40*/  FFMA R10, R11, R10, -0.33332768082618713379 ;  /* 0xbeaaa9ed0b0a7423 */ /* 0x000fc8000000000a */
[----:B------:R-:W-:Y:S01]  /*2e50*/  FFMA R11, R11, R10, RZ ;  /* 0x0000000a0b0b7223 */ /* 0x000fe200000000ff */
[----:B-1----:R-:W-:Y:S01]  /*2e60*/  FADD R44, R45, 1 ;  /* 0x3f8000002d2c7421 */ /* 0x002fe20000000000 */
[----:B------:R-:W-:-:S04]  /*2e70*/  FMUL R45, R34, 0.035677410662174224854 ;  /* 0x3d12227a222d7820 */ /* 0x000fc80000400000 */
[----:B------:R-:W-:Y:S01]  /*2e80*/  FFMA R45, R45, R34, 0.79788458347320556641 ;  /* 0x3f4c422a2d2d7423 */ /* 0x000fe20000000022 */
[----:B------:R-:W1:Y:S02]  /*2e90*/  MUFU.RCP R44, R44 ;  /* 0x0000002c002c7308 */ /* 0x000e640000001000 */
[----:B-1----:R-:W-:-:S05]  /*2ea0*/  FFMA R12, R44, -2, R19 ;  /* 0xc00000002c0c7823 */ /* 0x002fca0000000013 */
[----:B0-----:R-:W-:Y:S01]  /*2eb0*/  FSEL R43, R12, 1, !P0 ;  /* 0x3f8000000c2b7808 */ /* 0x001fe20004000000 */
[----:B------:R-:W-:-:S03]  /*2ec0*/  FMUL R12, R39, 0.035677410662174224854 ;  /* 0x3d12227a270c7820 */ /* 0x000fc60000400000 */
[--C-:B------:R-:W-:Y:S01]  /*2ed0*/  LOP3.LUT R10, R43, 0x80000000, R40.reuse, 0xb8, !PT ;  /* 0x800000002b0a7812 */ /* 0x100fe200078eb828 */
[----:B------:R-:W-:Y:S01]  /*2ee0*/  FFMA R12, R12, R39, 0.79788458347320556641 ;  /* 0x3f4c422a0c0c7423 */ /* 0x000fe20000000027 */
[----:B------:R-:W-:-:S03]  /*2ef0*/  @!P1 FFMA R10, R40, R11, R40 ;  /* 0x0000000b280a9223 */ /* 0x000fc60000000028 */
[----:B------:R-:W-:Y:S01]  /*2f00*/  FMUL R11, R12, R39 ;  /* 0x000000270c0b7220 */ /* 0x000fe20000400000 */
[----:B------:R-:W-:-:S03]  /*2f10*/  FFMA R43, R10, R13, 0.5 ;  /* 0x3f0000000a2b7423 */ /* 0x000fc6000000000d */
[C---:B------:R-:W-:Y:S01]  /*2f20*/  FMUL R42, |R11|.reuse, 2.8853900432586669922 ;  /* 0x4038aa3b0b2a7820 */ /* 0x040fe20000400200 */
[----:B------:R-:W-:Y:S01]  /*2f30*/  FMUL R32, R11, R11 ;  /* 0x0000000b0b207220 */ /* 0x000fe20000400000 */
        /* <DEDUP_REMOVED lines=14> */
[----:B------:R-:W-:Y:S02]  /*3020*/  VIADD R11, R3, 0x2 ;  /* 0x00000002030b7836 */ /* 0x000fe40000000000 */
[----:B------:R-:W-:Y:S01]  /*3030*/  FMUL R10, R12, UR30 ;  /* 0x0000001e0c0a7c20 */ /* 0x000fe20008400000 */
[----:B------:R-:W-:Y:S01]  /*3040*/  FFMA R32, R38, R13, 0.5 ;  /* 0x3f00000026207423 */ /* 0x000fe2000000000d */
[----:B------:R-:W-:Y:S01]  /*3050*/  IADD3 R38, P1, PT, R41, R6, RZ ;  /* 0x0000000629267210 */ /* 0x000fe20007f3e0ff */
[----:B------:R-:W-:Y:S01]  /*3060*/  FMUL R6, R45, R34 ;  /* 0x000000222d067220 */ /* 0x000fe20000400000 */
[----:B------:R-:W-:Y:S01]  /*3070*/  ISETP.GE.U32.AND P0, PT, R11, UR7, PT ;  /* 0x000000070b007c0c */ /* 0x000fe2000bf06070 */
[----:B------:R-:W-:Y:S01]  /*3080*/  FMUL R32, R32, R39 ;  /* 0x0000002720207220 */ /* 0x000fe20000400000 */
[----:B------:R-:W-:Y:S01]  /*3090*/  F2F.BF16.F32 R10, R10 ;  /* 0x0000000a000a7304 */ /* 0x000fe20000202000 */
[----:B------:R-:W-:Y:S01]  /*30a0*/  FMUL R44, |R6|, 2.8853900432586669922 ;  /* 0x4038aa3b062c7820 */ /* 0x000fe20000400200 */
[----:B------:R-:W-:Y:S01]  /*30b0*/  ISETP.GE.U32.OR P0, PT, R41, UR14, P0 ;  /* 0x0000000e29007c0c */ /* 0x000fe20008706470 */
[----:B------:R-:W-:Y:S01]  /*30c0*/  FMUL R41, R32, UR30 ;  /* 0x0000001e20297c20 */ /* 0x000fe20008400000 */
[----:B------:R-:W-:Y:S01]  /*30d0*/  IADD3.X R39, PT, PT, RZ, R18, RZ, P1, !PT ;  /* 0x00000012ff277210 */ /* 0x000fe20000ffe4ff */
[----:B------:R-:W-:Y:S01]  /*30e0*/  FMUL R18, R6, R6 ;  /* 0x0000000606127220 */ /* 0x000fe20000400000 */
[----:B------:R-:W-:-:S02]  /*30f0*/  FMNMX3 R12, |R12|, R5, |R32|, !PT ;  /* 0x000000050c0c7276 */ /* 0x000fc40007800620 */
[----:B------:R-:W0:Y:S01]  /*3100*/  MUFU.EX2 R44, R44 ;  /* 0x0000002c002c7308 */ /* 0x000e220000000800 */
[----:B------:R-:W-:Y:S01]  /*3110*/  FFMA R5, R18, R33, -0.052303962409496307373 ;  /* 0xbd563cae12057423 */ /* 0x000fe20000000021 */
[----:B------:R-:W-:-:S03]  /*3120*/  FSETP.GE.AND P2, PT, |R6|, 0.60000002384185791016, PT ;  /* 0x3f19999a0600780b */ /* 0x000fc60003f46200 */
[----:B------:R-:W-:Y:S02]  /*3130*/  FFMA R5, R18, R5, 0.1331529766321182251 ;  /* 0x3e08594112057423 */ /* 0x000fe40000000005 */
[----:B------:R-:W-:Y:S01]  /*3140*/  @!P0 LEA R42, P1, R38, UR19, 0x2 ;  /* 0x00000013262a8c11 */ /* 0x000fe2000f8210ff */
[----:B------:R-:W1:Y:S01]  /*3150*/  F2F.BF16.F32 R41, R41 ;  /* 0x0000002900297304 */ /* 0x000e620000202000 */
[----:B------:R-:W-:Y:S02]  /*3160*/  FFMA R5, R18, R5, -0.33332768082618713379 ;  /* 0xbeaaa9ed12057423 */ /* 0x000fe40000000005 */
[----:B------:R-:W-:Y:S02]  /*3170*/  @!P0 LEA.HI.X R43, R38, UR16, R39, 0x2, P1 ;  /* 0x00000010262b8c11 */ /* 0x000fe400088f1427 */
[----:B------:R-:W-:Y:S01]  /*3180*/  FSETP.GE.AND P1, PT, |R6|, 9.010913848876953125, PT ;  /* 0x41102cb40600780b */ /* 0x000fe20003f26200 */
[----:B------:R-:W-:Y:S01]  /*3190*/  FFMA R5, R18, R5, RZ ;  /* 0x0000000512057223 */ /* 0x000fe200000000ff */
[----:B0-----:R-:W-:-:S06]  /*31a0*/  FADD R40, R44, 1 ;  /* 0x3f8000002c287421 */ /* 0x001fcc0000000000 */
[----:B------:R-:W0:Y:S01]  /*31b0*/  MUFU.RCP R40, R40 ;  /* 0x0000002800287308 */ /* 0x000e220000001000 */
[----:B-1----:R-:W-:-:S05]  /*31c0*/  @!P0 PRMT R47, R10, 0x5410, R41 ;  /* 0x000054100a2f8816 */ /* 0x002fca0000000029 */
[----:B------:R1:W-:Y:S01]  /*31d0*/  @!P0 STG.E desc[UR24][R42.64], R47 ;  /* 0x0000002f2a008986 */ /* 0x0003e2000c101918 */
[----:B0-----:R-:W-:-:S05]  /*31e0*/  FFMA R32, R40, -2, R19 ;  /* 0xc000000028207823 */ /* 0x001fca0000000013 */
[----:B-1----:R-:W-:-:S04]  /*31f0*/  FSEL R43, R32, 1, !P1 ;  /* 0x3f800000202b7808 */ /* 0x002fc80004800000 */
        /* <DEDUP_REMOVED lines=12> */
[----:B------:R-:W0:Y:S01]  /*32c0*/  MUFU.EX2 R5, R5 ;  /* 0x0000000500057308 */ /* 0x000e220000000800 */
[----:B------:R-:W-:Y:S02]  /*32d0*/  FMNMX R12, |R47|, R12, !PT ;  /* 0x0000000c2f0c7209 */ /* 0x000fe40007800200 */
        /* <DEDUP_REMOVED lines=9> */
[----:B------:R-:W-:Y:S01]  /*3370*/  @!P0 IADD3 R5, P1, PT, R38, UR28, RZ ;  /* 0x0000001c26058c10 */ /* 0x000fe2000ff3e0ff */
[----:B------:R-:W-:Y:S02]  /*3380*/  FMUL R6, R47, UR30 ;  /* 0x0000001e2f067c20 */ /* 0x000fe40008400000 */
[----:B------:R-:W-:-:S04]  /*3390*/  FFMA R18, R18, R13, 0.5 ;  /* 0x3f00000012127423 */ /* 0x000fc8000000000d */
[----:B------:R-:W-:Y:S01]  /*33a0*/  FMUL R45, R18, R35 ;  /* 0x00000023122d7220 */ /* 0x000fe20000400000 */
[----:B------:R-:W-:Y:S01]  /*33b0*/  @!P0 IADD3.X R18, PT, PT, R39, UR29, RZ, P1, !PT ;  /* 0x0000001d27128c10 */ /* 0x000fe20008ffe4ff */
[----:B------:R-:W-:Y:S01]  /*33c0*/  F2F.BF16.F32 R6, R6 ;  /* 0x0000000600067304 */ /* 0x000fe20000202000 */
[----:B------:R-:W-:Y:S01]  /*33d0*/  @!P0 LEA R34, P1, R5, UR19, 0x2 ;  /* 0x0000001305228c11 */ /* 0x000fe2000f8210ff */
[----:B------:R-:W-:-:S03]  /*33e0*/  FMUL R43, R45, UR30 ;  /* 0x0000001e2d2b7c20 */ /* 0x000fc60008400000 */
[----:B------:R-:W-:Y:S01]  /*33f0*/  @!P0 LEA.HI.X R35, R5, UR16, R18, 0x2, P1 ;  /* 0x0000001005238c11 */ /* 0x000fe200088f1412 */
[----:B------:R-:W-:Y:S02]  /*3400*/  FMUL R5, R26, 0.035677410662174224854 ;  /* 0x3d12227a1a057820 */ /* 0x000fe40000400000 */
[----:B------:R-:W0:Y:S02]  /*3410*/  F2F.BF16.F32 R43, R43 ;  /* 0x0000002b002b7304 */ /* 0x000e240000202000 */
[----:B------:R-:W-:-:S04]  /*3420*/  FFMA R5, R5, R26, 0.79788458347320556641 ;  /* 0x3f4c422a05057423 */ /* 0x000fc8000000001a */
[----:B------:R-:W-:-:S04]  /*3430*/  FMUL R18, R5, R26 ;  /* 0x0000001a05127220 */ /* 0x000fc80000400000 */
[C---:B------:R-:W-:Y:S01]  /*3440*/  FMUL R40, |R18|.reuse, 2.8853900432586669922 ;  /* 0x4038aa3b12287820 */ /* 0x040fe20000400200 */
[C---:B------:R-:W-:Y:S01]  /*3450*/  FMUL R44, R18.reuse, R18 ;  /* 0x00000012122c7220 */ /* 0x040fe20000400000 */
[C---:B------:R-:W-:Y:S02]  /*3460*/  FSETP.GE.AND P2, PT, |R18|.reuse, 0.60000002384185791016, PT ;  /* 0x3f19999a1200780b */ /* 0x040fe40003f46200 */
[----:B------:R-:W-:Y:S01]  /*3470*/  FSETP.GE.AND P1, PT, |R18|, 9.010913848876953125, PT ;  /* 0x41102cb41200780b */ /* 0x000fe20003f26200 */
[----:B------:R-:W-:Y:S01]  /*3480*/  FFMA R5, R44, R33, -0.052303962409496307373 ;  /* 0xbd563cae2c057423 */ /* 0x000fe20000000021 */
[----:B------:R-:W1:Y:S01]  /*3490*/  MUFU.EX2 R40, R40 ;  /* 0x0000002800287308 */ /* 0x000e620000000800 */
[----:B0-----:R-:W-:Y:S02]  /*34a0*/  @!P0 PRMT R47, R6, 0x5410, R43 ;  /* 0x00005410062f8816 */ /* 0x001fe4000000002b */
[----:B------:R-:W-:-:S03]  /*34b0*/  FFMA R5, R44, R5, 0.1331529766321182251 ;  /* 0x3e0859412c057423 */ /* 0x000fc60000000005 */
[----:B------:R0:W-:Y:S01]  /*34c0*/  @!P0 STG.E desc[UR24][R34.64], R47 ;  /* 0x0000002f22008986 */ /* 0x0001e2000c101918 */
[----:B------:R-:W-:Y:S01]  /*34d0*/  FFMA R5, R44, R5, -0.33332768082618713379 ;  /* 0xbeaaa9ed2c057423 */ /* 0x000fe20000000005 */
[----:B-1----:R-:W-:-:S03]  /*34e0*/  FADD R42, R40, 1 ;  /* 0x3f800000282a7421 */ /* 0x002fc60000000000 */
[----:B0-----:R-:W-:Y:S01]  /*34f0*/  FFMA R35, R44, R5, RZ ;  /* 0x000000052c237223 */ /* 0x001fe200000000ff */
[----:B------:R0:W1:Y:S02]  /*3500*/  MUFU.RCP R32, R42 ;  /* 0x0000002a00207308 */ /* 0x0000640000001000 */
[----:B0-----:R-:W-:-:S04]  /*3510*/  IMAD.WIDE.U32 R42, R43, 0x10000, RZ ;  /* 0x000100002b2a7825 */ /* 0x001fc800078e00ff */
[----:B-1----:R-:W-:-:S05]  /*3520*/  FFMA R32, R32, -2, R19 ;  /* 0xc000000020207823 */ /* 0x002fca0000000013 */
        /* <DEDUP_REMOVED lines=14> */
[----:B------:R-:W-:Y:S02]  /*3610*/  FMNMX3 R12, |R45|, R12, |R32|, !PT ;  /* 0x0000000c2d0c7276 */ /* 0x000fe40007800620 */
        /* <DEDUP_REMOVED lines=26> */
[----:B------:R-:W-:-:S04]  /*37c0*/  FMUL R34, R35, UR30 ;  /* 0x0000001e23227c20 */ /* 0x000fc80008400000 */
        /* <DEDUP_REMOVED lines=19> */
[----:B0-----:R-:W-:-:S06]  /*3900*/  FFMA R8, R26, -2, R19 ;  /* 0xc00000001a087823 */ /* 0x001fcc0000000013 */
[----:B------:R-:W0:Y:S01]  /*3910*/  F2F.BF16.F32 R26, R34 ;  /* 0x00000022001a7304 */ /* 0x000e220000202000 */
[----:B------:R-:W-:-:S04]  /*3920*/  FSEL R27, R8, 1, !P1 ;  /* 0x3f800000081b7808 */ /* 0x000fc80004800000 */
[--C-:B------:R-:W-:Y:S01]  /*3930*/  LOP3.LUT R8, R27, 0x80000000, R18.reuse, 0xb8, !PT ;  /* 0x800000001b087812 */ /* 0x100fe200078eb812 */
[----:B------:R-:W-:Y:S01]  /*3940*/  FMUL R27, R32, UR30 ;  /* 0x0000001e201b7c20 */ /* 0x000fe20008400000 */
[----:B------:R-:W-:Y:S01]  /*3950*/  @!P2 FFMA R8, R18, R5, R18 ;  /* 0x000000051208a223 */ /* 0x000fe20000000012 */
[----:B------:R-:W-:-:S03]  /*3960*/  LOP3.LUT R18, R42, R41, RZ, 0xfc, !PT ;  /* 0x000000292a127212 */ /* 0x000fc600078efcff */
[----:B------:R-:W-:Y:S01]  /*3970*/  FFMA R8, R8, R13, 0.5 ;  /* 0x3f00000008087423 */ /* 0x000fe2000000000d */
[----:B------:R-:W1:Y:S01]  /*3980*/  F2F.BF16.F32 R27, R27 ;  /* 0x0000001b001b7304 */ /* 0x000e620000202000 */
[----:B0-----:R-:W-:Y:S02]  /*3990*/  LOP3.LUT R5, R43, R26, RZ, 0xfc, !PT ;  /* 0x0000001a2b057212 */ /* 0x001fe400078efcff */
[----:B------:R-:W-:Y:S01]  /*39a0*/  FMUL R32, R8, R9 ;  /* 0x0000000908207220 */ /* 0x000fe20000400000 */
        /* <DEDUP_REMOVED lines=9> */
.L_x_25385:
[----:B------:R-:W-:Y:S05]  /*3a40*/  BSYNC.RECONVERGENT B0 ;  /* 0x0000000000007941 */ /* 0x000fea0003800200 */
.L_x_25384:
[----:B0-----:R-:W-:Y:S01]  /*3a50*/  FMUL R41, R45, UR30 ;  /* 0x0000001e2d297c20 */ /* 0x001fe20008400000 */
[----:B------:R-:W-:Y:S01]  /*3a60*/  IMAD.WIDE.U32 R8, R6, 0x10000, RZ ;  /* 0x0001000006087825 */ /* 0x000fe200078e00ff */
[----:B------:R-:W-:Y:S04]  /*3a70*/  BSSY.RECONVERGENT B0, `(.L_x_25386) ;  /* 0x0000013000007945 */ /* 0x000fe80003800200 */
[----:B------:R-:W0:Y:S01]  /*3a80*/  F2F.BF16.F32 R41, R41 ;  /* 0x0000002900297304 */ /* 0x000e220000202000 */
[----:B------:R-:W-:Y:S01]  /*3a90*/  LOP3.LUT R26, R8, R10, RZ, 0xfc, !PT ;  /* 0x0000000a081a7212 */ /* 0x000fe200078efcff */
[----:B0-----:R-:W-:-:S05]  /*3aa0*/  IMAD.U32 R6, R41, 0x10000, RZ ;  /* 0x0001000029067824 */ /* 0x001fca00078e00ff */
[----:B-1----:R-:W-:Y:S01]  /*3ab0*/  LOP3.LUT R27, R6, R9, R27, 0xfe, !PT ;  /* 0x00000009061b7212 */ /* 0x002fe200078efe1b */
[----:B------:R-:W-:Y:S01]  /*3ac0*/  FMUL R6, R32, UR30 ;  /* 0x0000001e20067c20 */ /* 0x000fe20008400000 */
[----:B------:R-:W-:-:S04]  /*3ad0*/  FMUL R9, R20, 0.035677410662174224854 ;  /* 0x3d12227a14097820 */ /* 0x000fc80000400000 */
[-C--:B------:R-:W-:Y:S01]  /*3ae0*/  FFMA R9, R9, R20.reuse, 0.79788458347320556641 ;  /* 0x3f4c422a09097423 */ /* 0x080fe20000000014 */
[----:B------:R-:W0:Y:S03]  /*3af0*/  F2F.BF16.F32 R6, R6 ;  /* 0x0000000600067304 */ /* 0x000e260000202000 */
[----:B------:R-:W-:Y:S01]  /*3b00*/  FMUL R10, R9, R20 ;  /* 0x00000014090a7220 */ /* 0x000fe20000400000 */
[----:B------:R-:W-:Y:S06]  /*3b10*/  @P0 BRA `(.L_x_25387) ;  /* 0x0000000000200947 */ /* 0x000fec0003800000 */
[----:B------:R-:W-:Y:S01]  /*3b20*/  MOV R9, UR28 ;  /* 0x0000001c00097c02 */ /* 0x000fe20008000f00 */
[----:B------:R-:W-:Y:S01]  /*3b30*/  UIMAD UR5, UR29, 0x3, URZ ;  /* 0x000000031d0578a4 */ /* 0x000fe2000f8e02ff */
[----:B0-----:R-:W-:-:S03]  /*3b40*/  PRMT R41, R41, 0x5410, R6 ;  /* 0x0000541029297816 */ /* 0x001fc60000000006 */
[----:B------:R-:W-:-:S04]  /*3b50*/  IMAD.WIDE.U32 R38, R9, 0x3, R38 ;  /* 0x0000000309267825 */ /* 0x000fc800078e0026 */
[----:B------:R-:W-:Y:S01]  /*3b60*/  VIADD R9, R39, UR5 ;  /* 0x0000000527097c36 */ /* 0x000fe20008000000 */
[----:B------:R-:W-:-:S04]  /*3b70*/  LEA R8, P0, R38, UR19, 0x2 ;  /* 0x0000001326087c11 */ /* 0x000fc8000f8010ff */
[----:B------:R-:W-:-:S05]  /*3b80*/  LEA.HI.X R9, R38, UR16, R9, 0x2, P0 ;  /* 0x0000001026097c11 */ /* 0x000fca00080f1409 */
[----:B------:R1:W-:Y:S04]  /*3b90*/  STG.E desc[UR24][R8.64], R41 ;  /* 0x0000002908007986 */ /* 0x0003e8000c101918 */
.L_x_25387:
[----:B------:R-:W-:Y:S05]  /*3ba0*/  BSYNC.RECONVERGENT B0 ;  /* 0x0000000000007941 */ /* 0x000fea0003800200 */
.L_x_25386:
[----:B------:R-:W-:Y:S01]  /*3bb0*/  FMUL R38, |R10|, 2.8853900432586669922 ;  /* 0x4038aa3b0a267820 */ /* 0x000fe20000400200 */
[----:B-1----:R-:W-:Y:S01]  /*3bc0*/  FMUL R9, R30, 0.035677410662174224854 ;  /* 0x3d12227a1e097820 */ /* 0x002fe20000400000 */
[----:B------:R-:W-:Y:S01]  /*3bd0*/  FMNMX R35, |R35|, R12, !PT ;  /* 0x0000000c23237209 */ /* 0x000fe20007800200 */
[C---:B------:R-:W-:Y:S01]  /*3be0*/  FMUL R12, R10.reuse, R10 ;  /* 0x0000000a0a0c7220 */ /* 0x040fe20000400000 */
[----:B------:R-:W-:Y:S01]  /*3bf0*/  FSETP.GE.AND P0, PT, |R10|, 9.010913848876953125, PT ;  /* 0x41102cb40a00780b */ /* 0x000fe20003f06200 */
[-C--:B------:R-:W-:Y:S01]  /*3c00*/  FFMA R9, R9, R30.reuse, 0.79788458347320556641 ;  /* 0x3f4c422a09097423 */ /* 0x080fe2000000001e */
[----:B------:R-:W1:Y:S01]  /*3c10*/  MUFU.EX2 R38, R38 ;  /* 0x0000002600267308 */ /* 0x000e620000000800 */
[----:B------:R-:W-:Y:S01]  /*3c20*/  FMNMX3 R45, |R45|, R35, |R32|, !PT ;  /* 0x000000232d2d7276 */ /* 0x000fe20007800620 */
[----:B------:R-:W-:Y:S01]  /*3c30*/  FFMA R35, R12, R33, -0.052303962409496307373 ;  /* 0xbd563cae0c237423 */ /* 0x000fe20000000021 */
[----:B------:R-:W-:Y:S01]  /*3c40*/  FMUL R9, R9, R30 ;  /* 0x0000001e09097220 */ /* 0x000fe20000400000 */
[----:B------:R-:W-:Y:S01]  /*3c50*/  FSETP.GE.AND P1, PT, |R10|, 0.60000002384185791016, PT ;  /* 0x3f19999a0a00780b */ /* 0x000fe20003f26200 */
[----:B------:R-:W-:-:S02]  /*3c60*/  IMAD.IADD R11, R0, 0x1, -R11 ;  /* 0x00000001000b7824 */ /* 0x000fc400078e0a0b */
[----:B------:R-:W-:Y:S01]  /*3c70*/  FFMA R35, R12, R35, 0.1331529766321182251 ;  /* 0x3e0859410c237423 */ /* 0x000fe20000000023 */
[----:B------:R-:W-:Y:S01]  /*3c80*/  FMUL R34, |R9|, 2.8853900432586669922 ;  /* 0x4038aa3b09227820 */ /* 0x000fe20000400200 */
[----:B------:R-:W-:Y:S01]  /*3c90*/  LOP3.LUT R43, RZ, R3, RZ, 0x33, !PT ;  /* 0x00000003ff2b7212 */ /* 0x000fe200078e33ff */
[----:B------:R-:W-:Y:S01]  /*3ca0*/  BSSY.RECONVERGENT B0, `(.L_x_25388) ;  /* 0x00000d9000007945 */ /* 0x000fe20003800200 */
[----:B------:R-:W-:-:S03]  /*3cb0*/  SHF.L.U32 R11, R11, 0x3, RZ ;  /* 0x000000030b0b7819 */ /* 0x000fc600000006ff */
[----:B------:R-:W-:Y:S01]  /*3cc0*/  MUFU.EX2 R34, R34 ;  /* 0x0000002200227308 */ /* 0x000fe20000000800 */
[----:B------:R-:W-:Y:S01]  /*3cd0*/  LOP3.LUT R11, R11, 0xf8, RZ, 0xc0, !PT ;  /* 0x000000f80b0b7812 */ /* 0x000fe200078ec0ff */
[----:B-1----:R-:W-:Y:S01]  /*3ce0*/  FADD R8, R38, 1 ;  /* 0x3f80000026087421 */ /* 0x002fe20000000000 */
[----:B------:R-:W-:-:S05]  /*3cf0*/  FMUL R38, R9, R9 ;  /* 0x0000000909267220 */ /* 0x000fca0000400000 */
[----:B------:R-:W1:Y:S02]  /*3d00*/  MUFU.RCP R8, R8 ;  /* 0x0000000800087308 */ /* 0x000e640000001000 */
[----:B-1----:R-:W-:Y:S01]  /*3d10*/  FFMA R32, R8, -2, R19 ;  /* 0xc000000008207823 */ /* 0x002fe20000000013 */
[----:B------:R-:W-:Y:S01]  /*3d20*/  FFMA R8, R12, R35, -0.33332768082618713379 ;  /* 0xbeaaa9ed0c087423 */ /* 0x000fe20000000023 */
[----:B------:R-:W-:-:S03]  /*3d30*/  FADD R35, R34, 1 ;  /* 0x3f80000022237421 */ /* 0x000fc60000000000 */
[----:B------:R-:W-:Y:S02]  /*3d40*/  FSEL R39, R32, 1, !P0 ;  /* 0x3f80000020277808 */ /* 0x000fe40004000000 */
[----:B------:R-:W-:Y:S02]  /*3d50*/  FSETP.GE.AND P0, PT, |R9|, 9.010913848876953125, PT ;  /* 0x41102cb40900780b */ /* 0x000fe40003f06200 */
[--C-:B------:R-:W-:Y:S01]  /*3d60*/  LOP3.LUT R34, R39, 0x80000000, R10.reuse, 0xb8, !PT ;  /* 0x8000000027227812 */ /* 0x100fe200078eb80a */
[----:B------:R-:W-:Y:S01]  /*3d70*/  FFMA R39, R12, R8, RZ ;  /* 0x000000080c277223 */ /* 0x000fe200000000ff */
[----:B------:R-:W-:Y:S01]  /*3d80*/  FMUL R8, R21, 0.035677410662174224854 ;  /* 0x3d12227a15087820 */ /* 0x000fe20000400000 */
[----:B------:R-:W1:Y:S02]  /*3d90*/  MUFU.RCP R12, R35 ;  /* 0x00000023000c7308 */ /* 0x000e640000001000 */
[----:B------:R-:W-:Y:S01]  /*3da0*/  @!P1 FFMA R34, R10, R39, R10 ;  /* 0x000000270a229223 */ /* 0x000fe2000000000a */
[----:B------:R-:W-:Y:S01]  /*3db0*/  FFMA R39, R38, R33, -0.052303962409496307373 ;  /* 0xbd563cae26277423 */ /* 0x000fe20000000021 */
[----:B------:R-:W-:Y:S01]  /*3dc0*/  FFMA R32, R8, R21, 0.79788458347320556641 ;  /* 0x3f4c422a08207423 */ /* 0x000fe20000000015 */
[----:B------:R-:W-:Y:S01]  /*3dd0*/  FMUL R10, R31, 0.035677410662174224854 ;  /* 0x3d12227a1f0a7820 */ /* 0x000fe20000400000 */
[----:B------:R-:W-:Y:S01]  /*3de0*/  FSETP.GE.AND P1, PT, |R9|, 0.60000002384185791016, PT ;  /* 0x3f19999a0900780b */ /* 0x000fe20003f26200 */
[----:B------:R-:W-:Y:S01]  /*3df0*/  FFMA R39, R38, R39, 0.1331529766321182251 ;  /* 0x3e08594126277423 */ /* 0x000fe20000000027 */
[----:B------:R-:W-:Y:S01]  /*3e00*/  FMUL R32, R32, R21 ;  /* 0x0000001520207220 */ /* 0x000fe20000400000 */
[----:B------:R-:W-:-:S02]  /*3e10*/  FFMA R10, R10, R31, 0.79788458347320556641 ;  /* 0x3f4c422a0a0a7423 */ /* 0x000fc4000000001f */
[----:B------:R-:W-:Y:S01]  /*3e20*/  FFMA R8, R38, R39, -0.33332768082618713379 ;  /* 0xbeaaa9ed26087423 */ /* 0x000fe20000000027 */
[----:B------:R-:W-:Y:S01]  /*3e30*/  FMUL R39, R32, R32 ;  /* 0x0000002020277220 */ /* 0x000fe20000400000 */
[----:B------:R-:W-:Y:S02]  /*3e40*/  FMUL R10, R10, R31 ;  /* 0x0000001f0a0a7220 */ /* 0x000fe40000400000 */
[----:B------:R-:W-:Y:S01]  /*3e50*/  FFMA R38, R38, R8, RZ ;  /* 0x0000000826267223 */ /* 0x000fe200000000ff */
[----:B------:R-:W-:Y:S01]  /*3e60*/  FMUL R8, |R32|, 2.8853900432586669922 ;  /* 0x4038aa3b20087820 */ /* 0x000fe20000400200 */
[----:B-1----:R-:W-:Y:S01]  /*3e70*/  FFMA R12, R12, -2, R19 ;  /* 0xc00000000c0c7823 */ /* 0x002fe20000000013 */
[----:B------:R-:W-:-:S04]  /*3e80*/  FMUL R35, |R10|, 2.8853900432586669922 ;  /* 0x4038aa3b0a237820 */ /* 0x000fc80000400200 */
[----:B------:R-:W1:Y:S01]  /*3e90*/  MUFU.EX2 R8, R8 ;  /* 0x0000000800087308 */ /* 0x000e620000000800 */
[----:B------:R-:W-:Y:S02]  /*3ea0*/  FSEL R12, R12, 1, !P0 ;  /* 0x3f8000000c0c7808 */ /* 0x000fe40004000000 */
[----:B------:R-:W-:Y:S02]  /*3eb0*/  FSETP.GE.AND P0, PT, |R32|, 9.010913848876953125, PT ;  /* 0x41102cb42000780b */ /* 0x000fe40003f06200 */
[--C-:B------:R-:W-:Y:S01]  /*3ec0*/  LOP3.LUT R12, R12, 0x80000000, R9.reuse, 0xb8, !PT ;  /* 0x800000000c0c7812 */ /* 0x100fe200078eb809 */
[----:B------:R-:W-:Y:S01]  /*3ed0*/  @!P1 FFMA R12, R9, R38, R9 ;  /* 0x00000026090c9223 */ /* 0x000fe20000000009 */
[----:B------:R-:W-:Y:S01]  /*3ee0*/  FMUL R9, R10, R10 ;  /* 0x0000000a0a097220 */ /* 0x000fe20000400000 */
[----:B------:R-:W2:Y:S01]  /*3ef0*/  MUFU.EX2 R35, R35 ;  /* 0x0000002300237308 */ /* 0x000ea20000000800 */
[----:B------:R-:W-:Y:S01]  /*3f00*/  FSETP.GE.AND P1, PT, |R32|, 0.60000002384185791016, PT ;  /* 0x3f19999a2000780b */ /* 0x000fe20003f26200 */
[----:B-1----:R-:W-:Y:S01]  /*3f10*/  FADD R41, R8, 1 ;  /* 0x3f80000008297421 */ /* 0x002fe20000000000 */
[----:B------:R-:W-:-:S05]  /*3f20*/  FFMA R8, R9, R33, -0.052303962409496307373 ;  /* 0xbd563cae09087423 */ /* 0x000fca0000000021 */
[----:B------:R-:W1:Y:S01]  /*3f30*/  MUFU.RCP R38, R41 ;  /* 0x0000002900267308 */ /* 0x000e620000001000 */
[----:B------:R-:W-:Y:S01]  /*3f40*/  FFMA R8, R9, R8, 0.1331529766321182251 ;  /* 0x3e08594109087423 */ /* 0x000fe20000000008 */
[----:B--2---:R-:W-:-:S03]  /*3f50*/  FADD R40, R35, 1 ;  /* 0x3f80000023287421 */ /* 0x004fc60000000000 */
[----:B------:R-:W-:-:S04]  /*3f60*/  FFMA R8, R9, R8, -0.33332768082618713379 ;  /* 0xbeaaa9ed09087423 */ /* 0x000fc80000000008 */
[----:B------:R-:W-:Y:S01]  /*3f70*/  FFMA R9, R9, R8, RZ ;  /* 0x0000000809097223 */ /* 0x000fe200000000ff */
[----:B------:R-:W-:-:S04]  /*3f80*/  FFMA R8, R39, R33, -0.052303962409496307373 ;  /* 0xbd563cae27087423 */ /* 0x000fc80000000021 */
[----:B------:R-:W-:Y:S01]  /*3f90*/  FFMA R8, R39, R8, 0.1331529766321182251 ;  /* 0x3e08594127087423 */ /* 0x000fe20000000008 */
[----:B-1----:R-:W-:-:S03]  /*3fa0*/  FFMA R35, R38, -2, R19 ;  /* 0xc000000026237823 */ /* 0x002fc60000000013 */
[----:B------:R-:W-:Y:S01]  /*3fb0*/  FFMA R8, R39, R8, -0.33332768082618713379 ;  /* 0xbeaaa9ed27087423 */ /* 0x000fe20000000008 */
[----:B------:R1:W2:Y:S01]  /*3fc0*/  MUFU.RCP R38, R40 ;  /* 0x0000002800267308 */ /* 0x0002a20000001000 */
[----:B------:R-:W-:Y:S02]  /*3fd0*/  FSEL R35, R35, 1, !P0 ;  /* 0x3f80000023237808 */ /* 0x000fe40004000000 */
[----:B------:R-:W-:Y:S01]  /*3fe0*/  FFMA R39, R39, R8, RZ ;  /* 0x0000000827277223 */ /* 0x000fe200000000ff */
[----:B------:R-:W-:Y:S02]  /*3ff0*/  FSETP.GE.AND P0, PT, |R10|, 9.010913848876953125, PT ;  /* 0x41102cb40a00780b */ /* 0x000fe40003f06200 */
[--C-:B------:R-:W-:Y:S01]  /*4000*/  LOP3.LUT R42, R35, 0x80000000, R32.reuse, 0xb8, !PT ;  /* 0x80000000232a7812 */ /* 0x100fe200078eb820 */
[----:B------:R-:W-:Y:S01]  /*4010*/  FMUL R35, R28, 0.035677410662174224854 ;  /* 0x3d12227a1c237820 */ /* 0x000fe20000400000 */
[----:B------:R-:W-:Y:S01]  /*4020*/  @!P1 FFMA R42, R32, R39, R32 ;  /* 0x00000027202a9223 */ /* 0x000fe20000000020 */
[----:B------:R-:W-:Y:S01]  /*4030*/  FSETP.GE.AND P1, PT, |R10|, 0.60000002384185791016, PT ;  /* 0x3f19999a0a00780b */ /* 0x000fe20003f26200 */
[----:B-1----:R-:W-:Y:S01]  /*4040*/  FMUL R40, R29, 0.035677410662174224854 ;  /* 0x3d12227a1d287820 */ /* 0x002fe20000400000 */
[----:B------:R-:W-:Y:S01]  /*4050*/  FFMA R35, R35, R28, 0.79788458347320556641 ;  /* 0x3f4c422a23237423 */ /* 0x000fe2000000001c */
[----:B------:R-:W-:-:S02]  /*4060*/  FFMA R42, R42, R13, 0.5 ;  /* 0x3f0000002a2a7423 */ /* 0x000fc4000000000d */
[----:B------:R-:W-:Y:S01]  /*4070*/  FFMA R40, R40, R29, 0.79788458347320556641 ;  /* 0x3f4c422a28287423 */ /* 0x000fe2000000001d */
[----:B------:R-:W-:Y:S01]  /*4080*/  FMUL R35, R35, R28 ;  /* 0x0000001c23237220 */ /* 0x000fe20000400000 */
[----:B--2---:R-:W-:-:S05]  /*4090*/  FFMA R38, R38, -2, R19 ;  /* 0xc000000026267823 */ /* 0x004fca0000000013 */
[----:B------:R-:W-:Y:S01]  /*40a0*/  FSEL R39, R38, 1, !P0 ;  /* 0x3f80000026277808 */ /* 0x000fe20004000000 */
[C---:B------:R-:W-:Y:S01]  /*40b0*/  FMUL R38, |R35|.reuse, 2.8853900432586669922 ;  /* 0x4038aa3b23267820 */ /* 0x040fe20000400200 */
[----:B------:R-:W-:Y:S02]  /*40c0*/  FSETP.GE.AND P0, PT, |R35|, 9.010913848876953125, PT ;  /* 0x41102cb42300780b */ /* 0x000fe40003f06200 */
[--C-:B------:R-:W-:Y:S01]  /*40d0*/  LOP3.LUT R32, R39, 0x80000000, R10.reuse, 0xb8, !PT ;  /* 0x8000000027207812 */ /* 0x100fe200078eb80a */
[----:B------:R-:W1:Y:S01]  /*40e0*/  MUFU.EX2 R8, R38 ;  /* 0x0000002600087308 */ /* 0x000e620000000800 */
[----:B------:R-:W-:Y:S01]  /*40f0*/  @!P1 FFMA R32, R10, R9, R10 ;  /* 0x000000090a209223 */ /* 0x000fe2000000000a */
[C---:B------:R-:W-:Y:S01]  /*4100*/  FMUL R10, R35.reuse, R35 ;  /* 0x00000023230a7220 */ /* 0x040fe20000400000 */
[----:B------:R-:W-:-:S03]  /*4110*/  FSETP.GE.AND P1, PT, |R35|, 0.60000002384185791016, PT ;  /* 0x3f19999a2300780b */ /* 0x000fc60003f26200 */
[----:B------:R-:W-:-:S04]  /*4120*/  FFMA R9, R10, R33, -0.052303962409496307373 ;  /* 0xbd563cae0a097423 */ /* 0x000fc80000000021 */
[----:B------:R-:W-:Y:S01]  /*4130*/  FFMA R9, R10, R9, 0.1331529766321182251 ;  /* 0x3e0859410a097423 */ /* 0x000fe20000000009 */
[----:B-1----:R-:W-:-:S03]  /*4140*/  FADD R39, R8, 1 ;  /* 0x3f80000008277421 */ /* 0x002fc60000000000 */
[----:B------:R-:W-:Y:S01]  /*4150*/  FFMA R8, R10, R9, -0.33332768082618713379 ;  /* 0xbeaaa9ed0a087423 */ /* 0x000fe20000000009 */
[----:B------:R-:W-:Y:S01]  /*4160*/  FMUL R9, R40, R29 ;  /* 0x0000001d28097220 */ /* 0x000fe20000400000 */
[----:B------:R-:W1:Y:S02]  /*4170*/  MUFU.RCP R38, R39 ;  /* 0x0000002700267308 */ /* 0x000e640000001000 */
[----:B------:R-:W-:Y:S01]  /*4180*/  FFMA R8, R10, R8, RZ ;  /* 0x000000080a087223 */ /* 0x000fe200000000ff */
[----:B------:R-:W-:-:S06]  /*4190*/  FMUL R41, |R9|, 2.8853900432586669922 ;  /* 0x4038aa3b09297820 */ /* 0x000fcc0000400200 */
[----:B------:R-:W2:Y:S01]  /*41a0*/  MUFU.EX2 R41, R41 ;  /* 0x0000002900297308 */ /* 0x000ea20000000800 */
[----:B-1----:R-:W-:-:S05]  /*41b0*/  FFMA R38, R38, -2, R19 ;  /* 0xc000000026267823 */ /* 0x002fca0000000013 */
[----:B------:R-:W-:Y:S02]  /*41c0*/  FSEL R38, R38, 1, !P0 ;  /* 0x3f80000026267808 */ /* 0x000fe40004000000 */
[----:B------:R-:W-:Y:S01]  /*41d0*/  FSETP.GE.AND P0, PT, |R9|, 9.010913848876953125, PT ;  /* 0x41102cb40900780b */ /* 0x000fe20003f06200 */
[----:B--2---:R-:W-:Y:S01]  /*41e0*/  FADD R10, R41, 1 ;  /* 0x3f800000290a7421 */ /* 0x004fe20000000000 */
[--C-:B------:R-:W-:Y:S01]  /*41f0*/  LOP3.LUT R40, R38, 0x80000000, R35.reuse, 0xb8, !PT ;  /* 0x8000000026287812 */ /* 0x100fe200078eb823 */
[----:B------:R-:W-:Y:S01]  /*4200*/  @!P1 FFMA R40, R35, R8, R35 ;  /* 0x0000000823289223 */ /* 0x000fe20000000023 */
[C---:B------:R-:W-:Y:S01]  /*4210*/  FMUL R35, R9.reuse, R9 ;  /* 0x0000000909237220 */ /* 0x040fe20000400000 */
[----:B------:R-:W-:Y:S01]  /*4220*/  FSETP.GE.AND P1, PT, |R9|, 0.60000002384185791016, PT ;  /* 0x3f19999a0900780b */ /* 0x000fe20003f26200 */
[----:B------:R-:W-:Y:S01]  /*4230*/  IMAD.IADD R41, R0, 0x1, -R3 ;  /* 0x0000000100297824 */ /* 0x000fe200078e0a03 */
[----:B------:R-:W1:Y:S01]  /*4240*/  MUFU.RCP R10, R10 ;  /* 0x0000000a000a7308 */ /* 0x000e620000001000 */
[----:B------:R-:W-:-:S03]  /*4250*/  FFMA R8, R35, R33, -0.052303962409496307373 ;  /* 0xbd563cae23087423 */ /* 0x000fc60000000021 */
[----:B------:R-:W-:Y:S01]  /*4260*/  LOP3.LUT R41, R41, 0x1f, RZ, 0xc0, !PT ;  /* 0x0000001f29297812 */ /* 0x000fe200078ec0ff */
[----:B------:R-:W-:-:S04]  /*4270*/  FFMA R8, R35, R8, 0.1331529766321182251 ;  /* 0x3e08594123087423 */ /* 0x000fc80000000008 */
[----:B------:R-:W-:Y:S01]  /*4280*/  FFMA R8, R35, R8, -0.33332768082618713379 ;  /* 0xbeaaa9ed23087423 */ /* 0x000fe20000000008 */
[----:B-1----:R-:W-:-:S03]  /*4290*/  FFMA R38, R10, -2, R19 ;  /* 0xc00000000a267823 */ /* 0x002fc60000000013 */
[----:B------:R-:W-:Y:S02]  /*42a0*/  FFMA R10, R35, R8, RZ ;  /* 0x00000008230a7223 */ /* 0x000fe400000000ff */
[----:B------:R-:W-:-:S04]  /*42b0*/  FSEL R38, R38, 1, !P0 ;  /* 0x3f80000026267808 */ /* 0x000fc80004000000 */
[--C-:B------:R-:W-:Y:S01]  /*42c0*/  LOP3.LUT R8, R38, 0x80000000, R9.reuse, 0xb8, !PT ;  /* 0x8000000026087812 */ /* 0x100fe200078eb809 */
[----:B------:R-:W-:Y:S01]  /*42d0*/  @!P1 FFMA R8, R9, R10, R9 ;  /* 0x0000000a09089223 */ /* 0x000fe20000000009 */
[----:B-----5:R-:W-:-:S03]  /*42e0*/  FMUL R9, R22, 0.035677410662174224854 ;  /* 0x3d12227a16097820 */ /* 0x020fc60000400000 */
[----:B------:R-:W-:Y:S01]  /*42f0*/  FFMA R8, R8, R13, 0.5 ;  /* 0x3f00000008087423 */ /* 0x000fe2000000000d */
[----:B------:R-:W-:-:S03]  /*4300*/  FFMA R9, R9, R22, 0.79788458347320556641 ;  /* 0x3f4c422a09097423 */ /* 0x000fc60000000016 */
[----:B------:R-:W-:Y:S01]  /*4310*/  FMUL R29, R8, R29 ;  /* 0x0000001d081d7220 */ /* 0x000fe20000400000 */
[----:B------:R-:W-:Y:S01]  /*4320*/  FMUL R35, R9, R22 ;  /* 0x0000001609237220 */ /* 0x000fe20000400000 */
[----:B------:R-:W-:-:S03]  /*4330*/  FFMA R9, R34, R13, 0.5 ;  /* 0x3f00000022097423 */ /* 0x000fc6000000000d */
[----:B------:R-:W-:Y:S01]  /*4340*/  FMUL R39, |R35|, 2.8853900432586669922 ;  /* 0x4038aa3b23277820 */ /* 0x000fe20000400200 */
[----:B------:R-:W-:Y:S01]  /*4350*/  FMUL R10, R9, R20 ;  /* 0x00000014090a7220 */ /* 0x000fe20000400000 */
[C---:B------:R-:W-:Y:S01]  /*4360*/  FMUL R20, R35.reuse, R35 ;  /* 0x0000002323147220 */ /* 0x040fe20000400000 */
[C---:B------:R-:W-:Y:S02]  /*4370*/  FSETP.GE.AND P0, PT, |R35|.reuse, 9.010913848876953125, PT ;  /* 0x41102cb42300780b */ /* 0x040fe40003f06200 */
[----:B------:R-:W-:Y:S01]  /*4380*/  FSETP.GE.AND P1, PT, |R35|, 0.60000002384185791016, PT ;  /* 0x3f19999a2300780b */ /* 0x000fe20003f26200 */
[----:B------:R-:W1:Y:S01]  /*4390*/  MUFU.EX2 R39, R39 ;  /* 0x0000002700277308 */ /* 0x000e620000000800 */
[----:B------:R-:W-:-:S04]  /*43a0*/  FFMA R9, R20, R33, -0.052303962409496307373 ;  /* 0xbd563cae14097423 */ /* 0x000fc80000000021 */
[----:B------:R-:W-:-:S04]  /*43b0*/  FFMA R9, R20, R9, 0.1331529766321182251 ;  /* 0x3e08594114097423 */ /* 0x000fc80000000009 */
[----:B------:R-:W-:Y:S01]  /*43c0*/  FFMA R9, R20, R9, -0.33332768082618713379 ;  /* 0xbeaaa9ed14097423 */ /* 0x000fe20000000009 */
[----:B-1----:R-:W-:-:S06]  /*43d0*/  FADD R38, R39, 1 ;  /* 0x3f80000027267421 */ /* 0x002fcc0000000000 */
[----:B------:R-:W1:Y:S02]  /*43e0*/  MUFU.RCP R38, R38 ;  /* 0x0000002600267308 */ /* 0x000e640000001000 */
[----:B-1----:R-:W-:Y:S01]  /*43f0*/  FFMA R34, R38, -2, R19 ;  /* 0xc000000026227823 */ /* 0x002fe20000000013 */
[----:B------:R-:W-:Y:S01]  /*4400*/  FFMA R38, R20, R9, RZ ;  /* 0x0000000914267223 */ /* 0x000fe200000000ff */
[----:B------:R-:W-:-:S03]  /*4410*/  IADD3 R9, PT, PT, R3, 0x3, RZ ;  /* 0x0000000303097810 */ /* 0x000fc60007ffe0ff */
[----:B------:R-:W-:Y:S02]  /*4420*/  FSEL R34, R34, 1, !P0 ;  /* 0x3f80000022227808 */ /* 0x000fe40004000000 */
[----:B------:R-:W-:Y:S02]  /*4430*/  ISETP.GE.U32.AND P0, PT, R9, UR7, PT ;  /* 0x0000000709007c0c */ /* 0x000fe4000bf06070 */
[--C-:B------:R-:W-:Y:S01]  /*4440*/  LOP3.LUT R20, R34, 0x80000000, R35.reuse, 0xb8, !PT ;  /* 0x8000000022147812 */ /* 0x100fe200078eb823 */
[----:B------:R-:W-:Y:S01]  /*4450*/  FMUL R34, R23, 0.035677410662174224854 ;  /* 0x3d12227a17227820 */ /* 0x000fe20000400000 */
[----:B------:R-:W-:Y:S01]  /*4460*/  @!P1 FFMA R20, R35, R38, R35 ;  /* 0x0000002623149223 */ /* 0x000fe20000000023 */
[----:B------:R-:W-:Y:S01]  /*4470*/  ISETP.GE.U32.OR P0, PT, R7, UR14, P0 ;  /* 0x0000000e07007c0c */ /* 0x000fe20008706470 */
[----:B------:R-:W-:Y:S01]  /*4480*/  FMUL R7, R42, R21 ;  /* 0x000000152a077220 */ /* 0x000fe20000400000 */
[----:B------:R-:W-:Y:S01]  /*4490*/  FFMA R34, R34, R23, 0.79788458347320556641 ;  /* 0x3f4c422a22227423 */ /* 0x000fe20000000017 */
[-C--:B------:R-:W-:Y:S01]  /*44a0*/  FFMA R21, R12, R13.reuse, 0.5 ;  /* 0x3f0000000c157423 */ /* 0x080fe2000000000d */
[-C--:B------:R-:W-:Y:S01]  /*44b0*/  FFMA R35, R40, R13.reuse, 0.5 ;  /* 0x3f00000028237423 */ /* 0x080fe2000000000d */
[----:B------:R-:W-:Y:S01]  /*44c0*/  FFMA R40, R32, R13, 0.5 ;  /* 0x3f00000020287423 */ /* 0x000fe2000000000d */
[----:B------:R-:W-:Y:S01]  /*44d0*/  FMUL R38, R34, R23 ;  /* 0x0000001722267220 */ /* 0x000fe20000400000 */
[----:B------:R-:W-:Y:S01]  /*44e0*/  FMUL R30, R21, R30 ;  /* 0x0000001e151e7220 */ /* 0x000fe20000400000 */
[----:B------:R-:W-:Y:S01]  /*44f0*/  FMUL R12, R35, R28 ;  /* 0x0000001c230c7220 */ /* 0x000fe20000400000 */
[----:B------:R-:W-:Y:S01]  /*4500*/  FFMA R35, R20, R13, 0.5 ;  /* 0x3f00000014237423 */ /* 0x000fe2000000000d */
[C---:B------:R-:W-:Y:S01]  /*4510*/  FMUL R39, |R38|.reuse, 2.8853900432586669922 ;  /* 0x4038aa3b26277820 */ /* 0x040fe20000400200 */
[C---:B------:R-:W-:Y:S01]  /*4520*/  FMUL R21, R38.reuse, R38 ;  /* 0x0000002626157220 */ /* 0x040fe20000400000 */
[C---:B------:R-:W-:Y:S01]  /*4530*/  FSETP.GE.AND P1, PT, |R38|.reuse, 9.010913848876953125, PT ;  /* 0x41102cb42600780b */ /* 0x040fe20003f26200 */
[----:B------:R-:W-:Y:S01]  /*4540*/  FMUL R22, R35, R22 ;  /* 0x0000001623167220 */ /* 0x000fe20000400000 */
[----:B------:R-:W-:Y:S01]  /*4550*/  FSETP.GE.AND P2, PT, |R38|, 0.60000002384185791016, PT ;  /* 0x3f19999a2600780b */ /* 0x000fe20003f46200 */
[C---:B------:R-:W-:Y:S01]  /*4560*/  FFMA R20, R21.reuse, R33, -0.052303962409496307373 ;  /* 0xbd563cae15147423 */ /* 0x040fe20000000021 */
[----:B------:R-:W1:Y:S01]  /*4570*/  MUFU.EX2 R39, R39 ;  /* 0x0000002700277308 */ /* 0x000e620000000800 */
[----:B------:R-:W-:Y:S01]  /*4580*/  FMUL R28, R30, UR30 ;  /* 0x0000001e1e1c7c20 */ /* 0x000fe20008400000 */
[----:B------:R-:W-:Y:S01]  /*4590*/  FMUL R35, R10, UR30 ;  /* 0x0000001e0a237c20 */ /* 0x000fe20008400000 */
[----:B------:R-:W-:Y:S01]  /*45a0*/  FFMA R20, R21, R20, 0.1331529766321182251 ;  /* 0x3e08594115147423 */ /* 0x000fe20000000014 */
[----:B------:R-:W-:Y:S01]  /*45b0*/  FMUL R40, R40, R31 ;  /* 0x0000001f28287220 */ /* 0x000fe20000400000 */
[----:B------:R-:W-:-:S02]  /*45c0*/  IADD3 R42, PT, PT, R43, R0, RZ ;  /* 0x000000002b2a7210 */ /* 0x000fc40007ffe0ff */
[C---:B------:R-:W-:Y:S01]  /*45d0*/  FFMA R20, R21.reuse, R20, -0.33332768082618713379 ;  /* 0xbeaaa9ed15147423 */ /* 0x040fe20000000014 */
[----:B------:R-:W-:Y:S01]  /*45e0*/  F2F.BF16.F32 R33, R28 ;  /* 0x0000001c00217304 */ /* 0x000fe20000202000 */
[----:B------:R-:W-:Y:S01]  /*45f0*/  FMNMX3 R45, |R30|, R45, |R40|, !PT ;  /* 0x0000002d1e2d7276 */ /* 0x000fe20007800628 */
[----:B------:R-:W-:Y:S02]  /*4600*/  IMAD.SHL.U32 R42, R42, 0x8, RZ ;  /* 0x000000082a2a7824 */ /* 0x000fe400078e00ff */
[----:B------:R-:W-:Y:S01]  /*4610*/  FFMA R21, R21, R20, RZ ;  /* 0x0000001415157223 */ /* 0x000fe200000000ff */
[----:B------:R-:W-:Y:S02]  /*4620*/  IADD3 R9, PT, PT, -R9, R0, RZ ;  /* 0x0000000009097210 */ /* 0x000fe40007ffe1ff */
[----:B------:R-:W-:Y:S01]  /*4630*/  FMNMX R45, |R10|, R45, !PT ;  /* 0x0000002d0a2d7209 */ /* 0x000fe20007800200 */
[----:B------:R-:W2:Y:S01]  /*4640*/  F2F.BF16.F32 R35, R35 ;  /* 0x0000002300237304 */ /* 0x000ea20000202000 */
[----:B-1----:R-:W-:Y:S01]  /*4650*/  FADD R34, R39, 1 ;  /* 0x3f80000027227421 */ /* 0x002fe20000000000 */
[----:B------:R-:W-:Y:S01]  /*4660*/  LOP3.LUT R42, R42, 0xf8, RZ, 0xc0, !PT ;  /* 0x000000f82a2a7812 */ /* 0x000fe200078ec0ff */
[----:B------:R-:W-:-:S05]  /*4670*/  IMAD.SHL.U32 R9, R9, 0x8, RZ ;  /* 0x0000000809097824 */ /* 0x000fca00078e00ff */
[----:B------:R-:W1:Y:S01]  /*4680*/  MUFU.RCP R34, R34 ;  /* 0x0000002200227308 */ /* 0x000e620000001000 */
[----:B------:R-:W-:Y:S01]  /*4690*/  LOP3.LUT R9, R9, 0xf8, RZ, 0xc0, !PT ;  /* 0x000000f809097812 */ /* 0x000fe200078ec0ff */
[----:B--2---:R-:W-:-:S03]  /*46a0*/  IMAD.WIDE.U32 R30, R35, 0x10000, RZ ;  /* 0x00010000231e7825 */ /* 0x004fc600078e00ff */
[----:B------:R-:W-:Y:S01]  /*46b0*/  LOP3.LUT R30, R30, R33, RZ, 0xfc, !PT ;  /* 0x000000211e1e7212 */ /* 0x000fe200078efcff */
[----:B-1----:R-:W-:-:S05]  /*46c0*/  FFMA R34, R34, -2, R19 ;  /* 0xc000000022227823 */ /* 0x002fca0000000013 */
[----:B------:R-:W-:Y:S02]  /*46d0*/  FSEL R39, R34, 1, !P1 ;  /* 0x3f80000022277808 */ /* 0x000fe40004800000 */
[----:B------:R-:W-:Y:S01]  /*46e0*/  IADD3 R20, P1, PT, R36, UR31, RZ ;  /* 0x0000001f24147c10 */ /* 0x000fe2000ff3e0ff */
[----:B------:R-:W-:Y:S01]  /*46f0*/  FMUL R36, R12, UR30 ;  /* 0x0000001e0c247c20 */ /* 0x000fe20008400000 */
[--C-:B------:R-:W-:Y:S01]  /*4700*/  LOP3.LUT R34, R39, 0x80000000, R38.reuse, 0xb8, !PT ;  /* 0x8000000027227812 */ /* 0x100fe200078eb826 */
[----:B------:R-:W-:Y:S01]  /*4710*/  FMUL R39, R22, UR30 ;  /* 0x0000001e16277c20 */ /* 0x000fe20008400000 */
[----:B------:R-:W-:Y:S01]  /*4720*/  @!P2 FFMA R34, R38, R21, R38 ;  /* 0x000000152622a223 */ /* 0x000fe20000000026 */
[----:B------:R-:W-:Y:S01]  /*4730*/  IADD3.X R21, PT, PT, R37, UR32, RZ, P1, !PT ;  /* 0x0000002025157c10 */ /* 0x000fe20008ffe4ff */
[----:B------:R1:W-:Y:S01]  /*4740*/  F2F.BF16.F32 R32, R36 ;  /* 0x0000002400207304 */ /* 0x0003e20000202000 */
[----:B------:R-:W-:Y:S01]  /*4750*/  @!P0 IADD3 R37, P1, PT, R20, UR28, RZ ;  /* 0x0000001c14258c10 */ /* 0x000fe2000ff3e0ff */
[----:B------:R-:W-:Y:S01]  /*4760*/  FFMA R34, R34, R13, 0.5 ;  /* 0x3f00000022227423 */ /* 0x000fe2000000000d */
[----:B------:R-:W-:-:S02]  /*4770*/  FMUL R13, R29, UR30 ;  /* 0x0000001e1d0d7c20 */ /* 0x000fc40008400000 */
[----:B------:R-:W-:Y:S01]  /*4780*/  @!P0 IADD3.X R38, PT, PT, R21, UR29, RZ, P1, !PT ;  /* 0x0000001d15268c10 */ /* 0x000fe20008ffe4ff */
[----:B------:R-:W-:Y:S01]  /*4790*/  FMUL R23, R34, R23 ;  /* 0x0000001722177220 */ /* 0x000fe20000400000 */
[C---:B------:R-:W-:Y:S01]  /*47a0*/  @!P0 LEA R46, P1, R37.reuse, UR19, 0x2 ;  /* 0x00000013252e8c11 */ /* 0x040fe2000f8210ff */
[----:B------:R-:W2:Y:S01]  /*47b0*/  F2F.BF16.F32 R28, R39 ;  /* 0x00000027001c7304 */ /* 0x000ea20000202000 */
[----:B-1----:R-:W-:Y:S02]  /*47c0*/  MOV R36, 0x400 ;  /* 0x0000040000247802 */ /* 0x002fe40000000f00 */
[----:B------:R-:W-:Y:S02]  /*47d0*/  @!P0 LEA.HI.X R47, R37, UR16, R38, 0x2, P1 ;  /* 0x00000010252f8c11 */ /* 0x000fe400088f1426 */
[----:B------:R-:W-:Y:S02]  /*47e0*/  IADD3 R36, PT, PT, R36, 0x20, RZ ;  /* 0x0000002024247810 */ /* 0x000fe40007ffe0ff */
[----:B------:R-:W-:Y:S01]  /*47f0*/  @!P0 LEA R8, P1, R20, UR19, 0x2 ;  /* 0x0000001314088c11 */ /* 0x000fe2000f8210ff */
[----:B------:R-:W-:Y:S01]  /*4800*/  F2F.BF16.F32 R13, R13 ;  /* 0x0000000d000d7304 */ /* 0x000fe20000202000 */
[----:B--2---:R-:W-:-:S05]  /*4810*/  IMAD.U32 R37, R28, 0x10000, RZ ;  /* 0x000100001c257824 */ /* 0x004fca00078e00ff */
[----:B------:R-:W-:Y:S02]  /*4820*/  LOP3.LUT R31, R37, R31, R32, 0xfe, !PT ;  /* 0x0000001f251f7212 */ /* 0x000fe400078efe20 */
[----:B------:R-:W1:Y:S02]  /*4830*/  S2R R37, SR_CgaCtaId ;  /* 0x0000000000257919 */ /* 0x000e640000008800 */
[----:B-1----:R-:W-:Y:S02]  /*4840*/  LEA R36, R37, R36, 0x18 ;  /* 0x0000002425247211 */ /* 0x002fe400078ec0ff */
[----:B------:R-:W-:-:S05]  /*4850*/  LOP3.LUT R37, R0, 0x1f, RZ, 0xc0, !PT ;  /* 0x0000001f00257812 */ /* 0x000fca00078ec0ff */
[----:B------:R-:W-:-:S05]  /*4860*/  IMAD R39, R37, 0x108, RZ ;  /* 0x0000010825277824 */ /* 0x000fca00078e02ff */
[----:B------:R-:W-:-:S04]  /*4870*/  IADD3 R38, PT, PT, R39, R36, RZ ;  /* 0x0000002427267210 */ /* 0x000fc80007ffe0ff */
[C---:B------:R-:W-:Y:S01]  /*4880*/  IADD3 R42, PT, PT, R38.reuse, R42, RZ ;  /* 0x0000002a262a7210 */ /* 0x040fe20007ffe0ff */
[----:B------:R-:W-:Y:S02]  /*4890*/  IMAD R41, R41, 0x8, R38 ;  /* 0x0000000829297824 */ /* 0x000fe400078e0226 */
[----:B------:R-:W-:-:S03]  /*48a0*/  IMAD.IADD R11, R38, 0x1, R11 ;  /* 0x00000001260b7824 */ /* 0x000fc600078e020b */
[----:B------:R1:W-:Y:S04]  /*48b0*/  STS.64 [R41], R48 ;  /* 0x0000003029007388 */ /* 0x0003e80000000a00 */
[----:B------:R2:W-:Y:S04]  /*48c0*/  STS.64 [R42], R24 ;  /* 0x000000182a007388 */ /* 0x0005e80000000a00 */
[----:B------:R3:W-:Y:S01]  /*48d0*/  STS.64 [R11], R26 ;  /* 0x0000001a0b007388 */ /* 0x0007e20000000a00 */
[----:B-1----:R-:W-:Y:S02]  /*48e0*/  IADD3 R49, PT, PT, R38, R9, RZ ;  /* 0x0000000926317210 */ /* 0x002fe40007ffe0ff */
[----:B------:R-:W-:Y:S01]  /*48f0*/  @!P0 LEA.HI.X R9, R20, UR16, R21, 0x2, P1 ;  /* 0x0000001014098c11 */ /* 0x000fe200088f1415 */
[----:B--2---:R-:W-:Y:S01]  /*4900*/  FMUL R24, R40, UR30 ;  /* 0x0000001e28187c20 */ /* 0x004fe20008400000 */
[----:B------:R-:W-:Y:S01]  /*4910*/  FMUL R25, R7, UR30 ;  /* 0x0000001e07197c20 */ /* 0x000fe20008400000 */
[----:B------:R1:W-:Y:S01]  /*4920*/  STS.64 [R49], R30 ;  /* 0x0000001e31007388 */ /* 0x0003e20000000a00 */
[----:B---3--:R-:W-:-:S02]  /*4930*/  FMUL R26, R23, UR30 ;  /* 0x0000001e171a7c20 */ /* 0x008fc40008400000 */
[----:B------:R-:W2:Y:S08]  /*4940*/  F2F.BF16.F32 R10, R25 ;  /* 0x00000019000a7304 */ /* 0x000eb00000202000 */
[----:B------:R-:W3:Y:S01]  /*4950*/  F2F.BF16.F32 R24, R24 ;  /* 0x0000001800187304 */ /* 0x000ee20000202000 */
[----:B--2---:R-:W-:Y:S02]  /*4960*/  @!P0 PRMT R35, R35, 0x5410, R10 ;  /* 0x0000541023238816 */ /* 0x004fe4000000000a */
[----:B---3--:R-:W-:-:S05]  /*4970*/  @!P0 PRMT R33, R33, 0x5410, R24 ;  /* 0x0000541021218816 */ /* 0x008fca0000000018 */
[----:B------:R1:W-:Y:S04]  /*4980*/  @!P0 STG.E desc[UR24][R8.64], R33 ;  /* 0x0000002108008986 */ /* 0x0003e8000c101918 */
[----:B------:R1:W-:Y:S01]  /*4990*/  @!P0 STG.E desc[UR24][R46.64], R35 ;  /* 0x000000232e008986 */ /* 0x0003e2000c101918 */
[----:B------:R-:W-:Y:S05]  /*49a0*/  @P0 BRA `(.L_x_25389) ;  /* 0x0000000000200947 */ /* 0x000fea0003800000 */
[----:B------:R-:W-:Y:S01]  /*49b0*/  ULOP3.LUT UR5, UR22, 0xfffffffe, URZ, 0xc0, !UPT ;  /* 0xfffffffe16057892 */ /* 0x000fe2000f8ec0ff */
[----:B------:R-:W-:Y:S01]  /*49c0*/  PRMT R25, R32, 0x5410, R13 ;  /* 0x0000541020197816 */ /* 0x000fe2000000000d */
[----:B------:R-:W-:-:S04]  /*49d0*/  ULOP3.LUT UR6, UR23, 0x3fffffff, URZ, 0xc0, !UPT ;  /* 0x3fffffff17067892 */ /* 0x000fc8000f8ec0ff */
[----:B-1----:R-:W-:-:S04]  /*49e0*/  IADD3 R9, P1, PT, R20, UR5, RZ ;  /* 0x0000000514097c10 */ /* 0x002fc8000ff3e0ff */
[----:B------:R-:W-:Y:S02]  /*49f0*/  IADD3.X R30, PT, PT, R21, UR6, RZ, P1, !PT ;  /* 0x00000006151e7c10 */ /* 0x000fe40008ffe4ff */
[----:B------:R-:W-:-:S04]  /*4a00*/  LEA R8, P1, R9, UR19, 0x2 ;  /* 0x0000001309087c11 */ /* 0x000fc8000f8210ff */
[----:B------:R-:W-:-:S05]  /*4a10*/  LEA.HI.X R9, R9, UR16, R30, 0x2, P1 ;  /* 0x0000001009097c11 */ /* 0x000fca00088f141e */
[----:B------:R2:W-:Y:S04]  /*4a20*/  STG.E desc[UR24][R8.64], R25 ;  /* 0x0000001908007986 */ /* 0x0005e8000c101918 */
.L_x_25389:
[----:B------:R-:W-:Y:S05]  /*4a30*/  BSYNC.RECONVERGENT B0 ;  /* 0x0000000000007941 */ /* 0x000fea0003800200 */
.L_x_25388:
[----:B--2---:R2:W3:Y:S01]  /*4a40*/  F2F.BF16.F32 R25, R26 ;  /* 0x0000001a00197304 */ /* 0x0044e20000202000 */
[----:B------:R-:W-:Y:S04]  /*4a50*/  BSSY.RECONVERGENT B0, `(.L_x_25390) ;  /* 0x000000a000007945 */ /* 0x000fe80003800200 */
[----:B------:R-:W-:Y:S05]  /*4a60*/  @P0 BRA `(.L_x_25391) ;  /* 0x0000000000200947 */ /* 0x000fea0003800000 */
[----:B-1----:R-:W-:Y:S01]  /*4a70*/  IMAD.U32 R9, RZ, RZ, UR28 ;  /* 0x0000001cff097e24 */ /* 0x002fe2000f8e00ff */
[----:B------:R-:W-:-:S03]  /*4a80*/  UIMAD UR5, UR29, 0x3, URZ ;  /* 0x000000031d0578a4 */ /* 0x000fc6000f8e02ff */
[----:B------:R-:W-:-:S05]  /*4a90*/  IMAD.WIDE.U32 R20, R9, 0x3, R20 ;  /* 0x0000000309147825 */ /* 0x000fca00078e0014 */
[----:B------:R-:W-:Y:S02]  /*4aa0*/  IADD3 R9, PT, PT, R21, UR5, RZ ;  /* 0x0000000515097c10 */ /* 0x000fe4000fffe0ff */
[----:B------:R-:W-:Y:S02]  /*4ab0*/  LEA R8, P0, R20, UR19, 0x2 ;  /* 0x0000001314087c11 */ /* 0x000fe4000f8010ff */
[----:B---3--:R-:W-:Y:S02]  /*4ac0*/  PRMT R21, R28, 0x5410, R25 ;  /* 0x000054101c157816 */ /* 0x008fe40000000019 */
[----:B------:R-:W-:-:S05]  /*4ad0*/  LEA.HI.X R9, R20, UR16, R9, 0x2, P0 ;  /* 0x0000001014097c11 */ /* 0x000fca00080f1409 */
[----:B------:R4:W-:Y:S04]  /*4ae0*/  STG.E desc[UR24][R8.64], R21 ;  /* 0x0000001508007986 */ /* 0x0009e8000c101918 */
.L_x_25391:
[----:B------:R-:W-:Y:S05]  /*4af0*/  BSYNC.RECONVERGENT B0 ;  /* 0x0000000000007941 */ /* 0x000fea0003800200 */
.L_x_25390:
[----:B------:R-:W-:Y:S01]  /*4b00*/  ISETP.LT.U32.AND P0, PT, R3, UR14, PT ;  /* 0x0000000e03007c0c */ /* 0x000fe2000bf01070 */
[----:B---3--:R-:W-:Y:S01]  /*4b10*/  IMAD.U32 R25, R25, 0x10000, RZ ;  /* 0x0001000019197824 */ /* 0x008fe200078e00ff */
[----:B0-----:R-:W-:Y:S01]  /*4b20*/  SHF.L.U32 R6, R6, 0x10, RZ ;  /* 0x0000001006067819 */ /* 0x001fe200000006ff */
[----:B------:R-:W-:Y:S01]  /*4b30*/  BAR.SYNC.DEFER_BLOCKING 0x0 ;  /* 0x0000000000007b1d */ /* 0x000fe20000010000 */
[----:B------:R-:W-:Y:S01]  /*4b40*/  FMNMX3 R12, |R7|, R45, |R12|, !PT ;  /* 0x0000002d070c7276 */ /* 0x000fe2000780060c */
[----:B------:R-:W-:Y:S01]  /*4b50*/  USHF.L.U64.HI UR6, UR26, 0x1, UR27 ;  /* 0x000000011a067899 */ /* 0x000fe2000801021b */
[----:B------:R-:W-:Y:S01]  /*4b60*/  LOP3.LUT R19, R5, R6, RZ, 0xfc, !PT ;  /* 0x0000000605137212 */ /* 0x000fe200078efcff */
[----:B------:R-:W-:Y:S01]  /*4b70*/  IMAD.WIDE.U32 R6, R10, 0x10000, RZ ;  /* 0x000100000a067825 */ /* 0x000fe200078e00ff */
[----:B------:R-:W-:Y:S01]  /*4b80*/  FMNMX R5, |R29|, R12, !PT ;  /* 0x0000000c1d057209 */ /* 0x000fe20007800200 */
[----:B------:R-:W-:Y:S01]  /*4b90*/  USHF.L.U32 UR5, UR26, 0x1, URZ ;  /* 0x000000011a057899 */ /* 0x000fe200080006ff */
[----:B------:R-:W-:Y:S01]  /*4ba0*/  BSSY.RECONVERGENT B0, `(.L_x_25392) ;  /* 0x000006d000007945 */ /* 0x000fe20003800200 */
[----:B------:R-:W-:-:S02]  /*4bb0*/  IADD3 R43, PT, PT, R43, UR14, RZ ;  /* 0x0000000e2b2b7c10 */ /* 0x000fc4000fffe0ff */
[----:B-1--4-:R-:W-:Y:S02]  /*4bc0*/  LOP3.LUT R8, R7, R13, RZ, 0xfc, !PT ;  /* 0x0000000d07087212 */ /* 0x012fe400078efcff */
[----:B------:R-:W-:Y:S02]  /*4bd0*/  LOP3.LUT R24, R6, R24, RZ, 0xfc, !PT ;  /* 0x0000001806187212 */ /* 0x000fe400078efcff */
[----:B------:R-:W-:Y:S02]  /*4be0*/  FMNMX3 R5, |R22|, R5, |R23|, !PT ;  /* 0x0000000516057276 */ /* 0x000fe40007800617 */
[----:B------:R-:W-:Y:S02]  /*4bf0*/  LOP3.LUT R25, R8, R25, RZ, 0xfc, !PT ;  /* 0x0000001908197212 */ /* 0x000fe400078efcff */
[----:B------:R-:W-:Y:S01]  /*4c00*/  IADD3 R29, PT, PT, -R3, UR14, RZ ;  /* 0x0000000e031d7c10 */ /* 0x000fe2000fffe1ff */
[----:B------:R-:W-:Y:S06]  /*4c10*/  @!P0 BRA `(.L_x_25393) ;  /* 0x0000000400948947 */ /* 0x000fec0003800000 */
[----:B------:R-:W-:Y:S01]  /*4c20*/  ISETP.GE.U32.AND P1, PT, R43, 0x3, PT ;  /* 0x000000032b00780c */ /* 0x000fe20003f26070 */
[----:B------:R-:W-:Y:S01]  /*4c30*/  IMAD.SHL.U32 R34, R2, 0x8, RZ ;  /* 0x0000000802227824 */ /* 0x000fe200078e00ff */
[----:B------:R-:W-:Y:S01]  /*4c40*/  MOV R10, UR14 ;  /* 0x0000000e000a7c02 */ /* 0x000fe20008000f00 */
[----:B------:R-:W-:Y:S01]  /*4c50*/  BSSY.RECONVERGENT B1, `(.L_x_25394) ;  /* 0x000003e000017945 */ /* 0x000fe20003800200 */
[----:B------:R-:W-:Y:S02]  /*4c60*/  HFMA2 R28, -RZ, RZ, 0, 0 ;  /* 0x00000000ff1c7431 */ /* 0x000fe400000001ff */
[----:B------:R-:W-:Y:S01]  /*4c70*/  IMAD R7, R34, UR27, RZ ;  /* 0x0000001b22077c24 */ /* 0x000fe2000f8e02ff */
[----:B------:R-:W-:Y:S01]  /*4c80*/  LOP3.LUT R10, R10, 0x3, RZ, 0xc0, !PT ;  /* 0x000000030a0a7812 */ /* 0x000fe200078ec0ff */
[----:B------:R-:W-:-:S03]  /*4c90*/  IMAD.WIDE.U32 R34, R34, UR26, RZ ;  /* 0x0000001a22227c25 */ /* 0x000fc6000f8e00ff */
[----:B------:R-:W-:Y:S01]  /*4ca0*/  ISETP.NE.AND P0, PT, R10, RZ, PT ;  /* 0x000000ff0a00720c */ /* 0x000fe20003f05270 */
[----:B------:R-:W-:Y:S01]  /*4cb0*/  IMAD.MOV.U32 R32, RZ, RZ, R4 ;  /* 0x000000ffff207224 */ /* 0x000fe200078e0004 */
[----:B------:R-:W-:Y:S01]  /*4cc0*/  IADD3 R20, PT, PT, R35, R7, RZ ;  /* 0x0000000723147210 */ /* 0x000fe20007ffe0ff */
[----:B------:R-:W-:Y:S10]  /*4cd0*/  @!P1 BRA `(.L_x_25395) ;  /* 0x0000000000d49947 */ /* 0x000ff40003800000 */
[----:B------:R-:W-:Y:S01]  /*4ce0*/  LEA R7, R2, R39, 0x5 ;  /* 0x0000002702077211 */ /* 0x000fe200078e28ff */
[----:B------:R-:W-:Y:S01]  /*4cf0*/  IMAD.MOV.U32 R32, RZ, RZ, R4 ;  /* 0x000000ffff207224 */ /* 0x000fe200078e0004 */
[----:B------:R-:W-:Y:S02]  /*4d00*/  IADD3 R28, PT, PT, R29, -R10, RZ ;  /* 0x8000000a1d1c7210 */ /* 0x000fe40007ffe0ff */
[----:B------:R-:W-:Y:S02]  /*4d10*/  IADD3 R30, PT, PT, R7, 0x10, R36 ;  /* 0x00000010071e7810 */ /* 0x000fe40007ffe024 */
[----:B------:R-:W-:-:S07]  /*4d20*/  IADD3 R31, PT, PT, -R28, RZ, RZ ;  /* 0x000000ff1c1f7210 */ /* 0x000fce0007ffe1ff */
.L_x_25396:
[C---:B0-----:R-:W-:Y:S01]  /*4d30*/  LOP3.LUT R9, R32.reuse, 0x1f, RZ, 0xc0, !PT ;  /* 0x0000001f20097812 */ /* 0x041fe200078ec0ff */
[C---:B------:R-:W-:Y:S01]  /*4d40*/  VIADD R6, R32.reuse, 0x1d ;  /* 0x0000001d20067836 */ /* 0x040fe20000000000 */
[C---:B------:R-:W-:Y:S01]  /*4d50*/  IADD3 R21, PT, PT, R32.reuse, -0x1, RZ ;  /* 0xffffffff20157810 */ /* 0x040fe20007ffe0ff */
[----:B------:R-:W-:Y:S01]  /*4d60*/  VIADD R31, R31, 0x4 ;  /* 0x000000041f1f7836 */ /* 0x000fe20000000000 */
[----:B------:R-:W-:Y:S02]  /*4d70*/  ISETP.GE.U32.AND P4, PT, R9, UR7, PT ;  /* 0x0000000709007c0c */ /* 0x000fe4000bf86070 */
[----:B------:R-:W-:Y:S02]  /*4d80*/  LOP3.LUT R21, R21, 0x1f, RZ, 0xc0, !PT ;  /* 0x0000001f15157812 */ /* 0x000fe400078ec0ff */
[----:B------:R-:W-:Y:S02]  /*4d90*/  IADD3 R33, PT, PT, R32, 0x1e, RZ ;  /* 0x0000001e20217810 */ /* 0x000fe40007ffe0ff */
[----:B------:R-:W-:-:S02]  /*4da0*/  ISETP.GE.U32.AND P3, PT, R21, UR7, PT ;  /* 0x0000000715007c0c */ /* 0x000fc4000bf66070 */
[----:B------:R-:W-:Y:S02]  /*4db0*/  LOP3.LUT R33, R33, 0x1f, RZ, 0xc0, !PT ;  /* 0x0000001f21217812 */ /* 0x000fe400078ec0ff */
[----:B------:R-:W-:Y:S02]  /*4dc0*/  LOP3.LUT R32, R6, 0x1f, RZ, 0xc0, !PT ;  /* 0x0000001f06207812 */ /* 0x000fe400078ec0ff */
[----:B------:R-:W-:Y:S01]  /*4dd0*/  ISETP.GE.U32.AND P2, PT, R33, UR7, PT ;  /* 0x0000000721007c0c */ /* 0x000fe2000bf46070 */
[----:B------:R-:W0:Y:S01]  /*4de0*/  @!P4 LDS.64 R22, [R30+-0x10] ;  /* 0xfffff0001e16c984 */ /* 0x000e220000000a00 */
[----:B------:R-:W-:Y:S02]  /*4df0*/  @!P4 IADD3 R8, P5, PT, R9, R34, RZ ;  /* 0x000000220908c210 */ /* 0x000fe40007fbe0ff */
[----:B------:R-:W-:Y:S02]  /*4e00*/  ISETP.GE.U32.AND P1, PT, R32, UR7, PT ;  /* 0x0000000720007c0c */ /* 0x000fe4000bf26070 */
[----:B------:R-:W-:Y:S01]  /*4e10*/  @!P4 IADD3.X R9, PT, PT, RZ, R20, RZ, P5, !PT ;  /* 0x00000014ff09c210 */ /* 0x000fe20002ffe4ff */
[----:B------:R-:W1:Y:S01]  /*4e20*/  @!P3 LDS.64 R6, [R30+-0x8] ;  /* 0xfffff8001e06b984 */ /* 0x000e620000000a00 */
[----:B--2---:R-:W-:-:S04]  /*4e30*/  @!P4 LEA R26, P5, R8, UR10, 0x3 ;  /* 0x0000000a081acc11 */ /* 0x004fc8000f8a18ff */
[----:B------:R-:W-:Y:S02]  /*4e40*/  @!P4 LEA.HI.X R27, R8, UR4, R9, 0x3, P5 ;  /* 0x00000004081bcc11 */ /* 0x000fe4000a8f1c09 */
[----:B------:R-:W2:Y:S04]  /*4e50*/  @!P2 LDS.64 R8, [R30] ;  /* 0x000000001e08a984 */ /* 0x000ea80000000a00 */
[----:B------:R3:W4:Y:S02]  /*4e60*/  @!P1 LDS.64 R12, [R30+0x8] ;  /* 0x000008001e0c9984 */ /* 0x0007240000000a00 */
[----:B---3--:R-:W-:Y:S02]  /*4e70*/  IADD3 R30, PT, PT, R30, 0x20, RZ ;  /* 0x000000201e1e7810 */ /* 0x008fe40007ffe0ff */
[----:B0-----:R0:W-:Y:S01]  /*4e80*/  @!P4 STG.E.64 desc[UR24][R26.64], R22 ;  /* 0x000000161a00c986 */ /* 0x0011e2000c101b18 */
        /* <DEDUP_REMOVED lines=8> */
[----:B------:R-:W-:Y:S01]  /*4f10*/  @!P2 IADD3 R33, P4, PT, R33, R40, RZ ;  /* 0x000000282121a210 */ /* 0x000fe20007f9e0ff */
[----:B-1----:R1:W-:Y:S01]  /*4f20*/  @!P3 STG.E.64 desc[UR24][R20.64], R6 ;  /* 0x000000061400b986 */ /* 0x0023e2000c101b18 */
[----:B------:R-:W-:Y:S02]  /*4f30*/  IADD3 R35, P5, PT, R40, UR5, RZ ;  /* 0x0000000528237c10 */ /* 0x000fe4000ffbe0ff */
[----:B------:R-:W-:Y:S02]  /*4f40*/  @!P2 IADD3.X R40, PT, PT, RZ, R34, RZ, P4, !PT ;  /* 0x00000022ff28a210 */ /* 0x000fe400027fe4ff */
[----:B0-----:R-:W-:-:S02]  /*4f50*/  @!P2 LEA R22, P3, R33, UR10, 0x3 ;  /* 0x0000000a2116ac11 */ /* 0x001fc4000f8618ff */
[----:B------:R-:W-:Y:S02]  /*4f60*/  IADD3.X R44, PT, PT, R34, UR6, RZ, P5, !PT ;  /* 0x00000006222c7c10 */ /* 0x000fe4000affe4ff */
[----:B------:R-:W-:Y:S02]  /*4f70*/  @!P2 LEA.HI.X R23, R33, UR4, R40, 0x3, P3 ;  /* 0x000000042117ac11 */ /* 0x000fe400098f1c28 */
[C---:B------:R-:W-:Y:S02]  /*4f80*/  @!P1 IADD3 R27, P5, PT, R32.reuse, R35, RZ ;  /* 0x00000023201b9210 */ /* 0x040fe40007fbe0ff */
[----:B------:R-:W-:Y:S01]  /*4f90*/  IADD3 R32, PT, PT, R32, 0x1f, RZ ;  /* 0x0000001f20207810 */ /* 0x000fe20007ffe0ff */
[----:B--2---:R0:W-:Y:S01]  /*4fa0*/  @!P2 STG.E.64 desc[UR24][R22.64], R8 ;  /* 0x000000081600a986 */ /* 0x0041e2000c101b18 */
[----:B------:R-:W-:Y:S02]  /*4fb0*/  ISETP.NE.AND P2, PT, R31, RZ, PT ;  /* 0x000000ff1f00720c */ /* 0x000fe40003f45270 */
[----:B------:R-:W-:-:S02]  /*4fc0*/  @!P1 IADD3.X R34, PT, PT, RZ, R44, RZ, P5, !PT ;  /* 0x0000002cff229210 */ /* 0x000fc40002ffe4ff */
[----:B------:R-:W-:-:S04]  /*4fd0*/  @!P1 LEA R26, P4, R27, UR10, 0x3 ;  /* 0x0000000a1b1a9c11 */ /* 0x000fc8000f8818ff */
[----:B------:R-:W-:-:S05]  /*4fe0*/  @!P1 LEA.HI.X R27, R27, UR4, R34, 0x3, P4 ;  /* 0x000000041b1b9c11 */ /* 0x000fca000a0f1c22 */
[----:B----4-:R0:W-:Y:S01]  /*4ff0*/  @!P1 STG.E.64 desc[UR24][R26.64], R12 ;  /* 0x0000000c1a009986 */ /* 0x0101e2000c101b18 */
[----:B------:R-:W-:-:S04]  /*5000*/  IADD3 R34, P1, PT, R35, UR5, RZ ;  /* 0x0000000523227c10 */ /* 0x000fc8000ff3e0ff */
[----:B-1----:R-:W-:Y:S01]  /*5010*/  IADD3.X R20, PT, PT, R44, UR6, RZ, P1, !PT ;  /* 0x000000062c147c10 */ /* 0x002fe20008ffe4ff */
[----:B------:R-:W-:Y:S08]  /*5020*/  @P2 BRA `(.L_x_25396) ;  /* 0xfffffffc00402947 */ /* 0x000ff0000383ffff */
.L_x_25395:
[----:B------:R-:W-:Y:S05]  /*5030*/  BSYNC.RECONVERGENT B1 ;  /* 0x0000000000017941 */ /* 0x000fea0003800200 */
.L_x_25394:
        /* <DEDUP_REMOVED lines=35> */
.L_x_25393:
[----:B------:R-:W-:Y:S05]  /*5270*/  BSYNC.RECONVERGENT B0 ;  /* 0x0000000000007941 */ /* 0x000fea0003800200 */
.L_x_25392:
[----:B------:R-:W-:Y:S01]  /*5280*/  BAR.SYNC.DEFER_BLOCKING 0x0 ;  /* 0x0000000000007b1d */ /* 0x000fe20000010000 */
[C---:B------:R-:W-:Y:S01]  /*5290*/  ISETP.LT.U32.AND P0, PT, R3.reuse, UR14, PT ;  /* 0x0000000e03007c0c */ /* 0x040fe2000bf01070 */
[----:B01----:R-:W-:-:S04]  /*52a0*/  VIADD R8, R3, 0x1 ;  /* 0x0000000103087836 */ /* 0x003fc80000000000 */
[----:B------:R-:W-:Y:S01]  /*52b0*/  BSSY.RECONVERGENT B0, `(.L_x_25397) ;  /* 0x000006b000007945 */ /* 0x000fe20003800200 */
[----:B------:R-:W-:-:S05]  /*52c0*/  IADD3 R8, PT, PT, R3, R8, RZ ;  /* 0x0000000803087210 */ /* 0x000fca0007ffe0ff */
        /* <DEDUP_REMOVED lines=11> */
[----:B------:R-:W-:Y:S02]  /*5380*/  HFMA2 R22, -RZ, RZ, 0, 0 ;  /* 0x00000000ff167431 */ /* 0x000fe400000001ff */
[----:B--2---:R-:W-:Y:S01]  /*5390*/  IMAD.IADD R26, R9, 0x1, R7 ;  /* 0x00000001091a7824 */ /* 0x004fe200078e0207 */
        /* <DEDUP_REMOVED lines=8> */
.L_x_25401:
[C---:B---3--:R-:W-:Y:S01]  /*5420*/  VIADD R8, R4.reuse, 0xffffffff ;  /* 0xffffffff04087836 */ /* 0x048fe20000000000 */
[C---:B------:R-:W-:Y:S02]  /*5430*/  IADD3 R9, PT, PT, R4.reuse, 0x1e, RZ ;  /* 0x0000001e04097810 */ /* 0x040fe40007ffe0ff */
[----:B------:R-:W-:Y:S02]  /*5440*/  LOP3.LUT R12, R4, 0x1f, RZ, 0xc0, !PT ;  /* 0x0000001f040c7812 */ /* 0x000fe400078ec0ff */
[----:B0-----:R-:W-:Y:S02]  /*5450*/  LOP3.LUT R18, R8, 0x1f, RZ, 0xc0, !PT ;  /* 0x0000001f08127812 */ /* 0x001fe400078ec0ff */
[----:B------:R-:W-:Y:S02]  /*5460*/  LOP3.LUT R24, R9, 0x1f, RZ, 0xc0, !PT ;  /* 0x0000001f09187812 */ /* 0x000fe400078ec0ff */
[----:B------:R-:W-:Y:S02]  /*5470*/  ISETP.GE.U32.AND P4, PT, R12, UR7, PT ;  /* 0x000000070c007c0c */ /* 0x000fe4000bf86070 */
[----:B------:R-:W-:-:S02]  /*5480*/  ISETP.GE.U32.AND P3, PT, R18, UR7, PT ;  /* 0x0000000712007c0c */ /* 0x000fc4000bf66070 */
[----:B------:R-:W-:Y:S02]  /*5490*/  ISETP.GE.U32.AND P2, PT, R24, UR7, PT ;  /* 0x0000000718007c0c */ /* 0x000fe4000bf46070 */
[----:B------:R-:W-:Y:S02]  /*54a0*/  IADD3 R10, PT, PT, R4, 0x1d, RZ ;  /* 0x0000001d040a7810 */ /* 0x000fe40007ffe0ff */
[----:B------:R-:W-:Y:S02]  /*54b0*/  IADD3 R7, PT, PT, R7, 0x4, RZ ;  /* 0x0000000407077810 */ /* 0x000fe40007ffe0ff */
[----:B------:R-:W-:-:S03]  /*54c0*/  LOP3.LUT R4, R10, 0x1f, RZ, 0xc0, !PT ;  /* 0x0000001f0a047812 */ /* 0x000fc600078ec0ff */
[----:B------:R-:W0:Y:S01]  /*54d0*/  @!P4 LDS.64 R8, [R36+-0x10] ;  /* 0xfffff0002408c984 */ /* 0x000e220000000a00 */
[----:B------:R-:W-:Y:S02]  /*54e0*/  ISETP.GE.U32.AND P1, PT, R4, UR7, PT ;  /* 0x0000000704007c0c */ /* 0x000fe4000bf26070 */
[----:B------:R-:W-:Y:S01]  /*54f0*/  @!P4 IADD3 R10, P6, PT, R12, R23, RZ ;  /* 0x000000170c0ac210 */ /* 0x000fe20007fde0ff */
[----:B------:R-:W1:Y:S01]  /*5500*/  @!P3 LDS.64 R16, [R36+-0x8] ;  /* 0xfffff8002410b984 */ /* 0x000e620000000a00 */
[----:B------:R-:W-:-:S03]  /*5510*/  IADD3 R23, P5, PT, R23, UR5, RZ ;  /* 0x0000000517177c10 */ /* 0x000fc6000ffbe0ff */
[----:B------:R-:W2:Y:S01]  /*5520*/  @!P2 LDS.64 R14, [R36] ;  /* 0x00000000240ea984 */ /* 0x000ea20000000a00 */
[----:B------:R-:W-:Y:S01]  /*5530*/  @!P4 IMAD.X R11, RZ, RZ, R26, P6 ;  /* 0x000000ffff0bc224 */ /* 0x000fe200030e061a */
[----:B------:R-:W-:Y:S02]  /*5540*/  @!P4 LEA R12, P6, R10, UR10, 0x3 ;  /* 0x0000000a0a0ccc11 */ /* 0x000fe4000f8c18ff */
[----:B------:R-:W-:Y:S02]  /*5550*/  IADD3.X R26, PT, PT, R26, UR6, RZ, P5, !PT ;  /* 0x000000061a1a7c10 */ /* 0x000fe4000affe4ff */
[----:B------:R-:W-:Y:S02]  /*5560*/  @!P4 LEA.HI.X R13, R10, UR4, R11, 0x3, P6 ;  /* 0x000000040a0dcc11 */ /* 0x000fe4000b0f1c0b */
[----:B------:R3:W4:Y:S01]  /*5570*/  @!P1 LDS.64 R10, [R36+0x8] ;  /* 0x00000800240a9984 */ /* 0x0007220000000a00 */
[----:B------:R-:W-:Y:S02]  /*5580*/  @!P3 IADD3 R19, P5, PT, R18, R23, RZ ;  /* 0x000000171213b210 */ /* 0x000fe40007fbe0ff */
[----:B------:R-:W-:-:S02]  /*5590*/  IADD3 R23, P6, PT, R23, UR5, RZ ;  /* 0x0000000517177c10 */ /* 0x000fc4000ffde0ff */
[----:B------:R-:W-:Y:S02]  /*55a0*/  @!P3 IADD3.X R20, PT, PT, RZ, R26, RZ, P5, !PT ;  /* 0x0000001aff14b210 */ /* 0x000fe40002ffe4ff */
[C---:B------:R-:W-:Y:S01]  /*55b0*/  @!P3 LEA R18, P5, R19.reuse, UR10, 0x3 ;  /* 0x0000000a1312bc11 */ /* 0x040fe2000f8a18ff */
[----:B---3--:R-:W-:Y:S01]  /*55c0*/  VIADD R36, R36, 0x20 ;  /* 0x0000002024247836 */ /* 0x008fe20000000000 */
[----:B------:R-:W-:Y:S02]  /*55d0*/  IADD3.X R26, PT, PT, R26, UR6, RZ, P6, !PT ;  /* 0x000000061a1a7c10 */ /* 0x000fe4000b7fe4ff */
[----:B------:R-:W-:Y:S02]  /*55e0*/  @!P3 LEA.HI.X R19, R19, UR4, R20, 0x3, P5 ;  /* 0x000000041313bc11 */ /* 0x000fe4000a8f1c14 */
[----:B------:R-:W-:Y:S02]  /*55f0*/  @!P2 IADD3 R21, P5, PT, R24, R23, RZ ;  /* 0x000000171815a210 */ /* 0x000fe40007fbe0ff */
[----:B------:R-:W-:-:S02]  /*5600*/  IADD3 R27, P6, PT, R23, UR5, RZ ;  /* 0x00000005171b7c10 */ /* 0x000fc4000ffde0ff */
[----:B------:R-:W-:Y:S02]  /*5610*/  @!P2 IADD3.X R24, PT, PT, RZ, R26, RZ, P5, !PT ;  /* 0x0000001aff18a210 */ /* 0x000fe40002ffe4ff */
[C---:B------:R-:W-:Y:S02]  /*5620*/  @!P2 LEA R20, P5, R21.reuse, UR10, 0x3 ;  /* 0x0000000a1514ac11 */ /* 0x040fe4000f8a18ff */
[----:B------:R-:W-:Y:S02]  /*5630*/  IADD3.X R28, PT, PT, R26, UR6, RZ, P6, !PT ;  /* 0x000000061a1c7c10 */ /* 0x000fe4000b7fe4ff */
[----:B------:R-:W-:Y:S01]  /*5640*/  @!P2 LEA.HI.X R21, R21, UR4, R24, 0x3, P5 ;  /* 0x000000041515ac11 */ /* 0x000fe2000a8f1c18 */
[----:B0-----:R3:W-:Y:S01]  /*5650*/  @!P4 STG.E.64 desc[UR24][R12.64], R8 ;  /* 0x000000080c00c986 */ /* 0x0017e2000c101b18 */
[C---:B------:R-:W-:Y:S02]  /*5660*/  @!P1 IADD3 R23, P5, PT, R4.reuse, R27, RZ ;  /* 0x0000001b04179210 */ /* 0x040fe40007fbe0ff */
[----:B------:R-:W-:Y:S01]  /*5670*/  IADD3 R4, PT, PT, R4, 0x1f, RZ ;  /* 0x0000001f04047810 */ /* 0x000fe20007ffe0ff */
[----:B-1----:R3:W-:Y:S02]  /*5680*/  @!P3 STG.E.64 desc[UR24][R18.64], R16 ;  /* 0x000000101200b986 */ /* 0x0027e4000c101b18 */
[----:B------:R-:W-:Y:S01]  /*5690*/  @!P1 IMAD.X R26, RZ, RZ, R28, P5 ;  /* 0x000000ffff1a9224 */ /* 0x000fe200028e061c */
[----:B------:R-:W-:Y:S01]  /*56a0*/  @!P1 LEA R24, P5, R23, UR10, 0x3 ;  /* 0x0000000a17189c11 */ /* 0x000fe2000f8a18ff */
[----:B--2---:R3:W-:Y:S01]  /*56b0*/  @!P2 STG.E.64 desc[UR24][R20.64], R14 ;  /* 0x0000000e1400a986 */ /* 0x0047e2000c101b18 */
[----:B------:R-:W-:-:S02]  /*56c0*/  ISETP.NE.AND P2, PT, R7, RZ, PT ;  /* 0x000000ff0700720c */ /* 0x000fc40003f45270 */
[----:B------:R-:W-:-:S05]  /*56d0*/  @!P1 LEA.HI.X R25, R23, UR4, R26, 0x3, P5 ;  /* 0x0000000417199c11 */ /* 0x000fca000a8f1c1a */
[----:B----4-:R3:W-:Y:S01]  /*56e0*/  @!P1 STG.E.64 desc[UR24][R24.64], R10 ;  /* 0x0000000a18009986 */ /* 0x0107e2000c101b18 */
[----:B------:R-:W-:-:S04]  /*56f0*/  IADD3 R23, P1, PT, R27, UR5, RZ ;  /* 0x000000051b177c10 */ /* 0x000fc8000ff3e0ff */
[----:B------:R-:W-:Y:S01]  /*5700*/  IADD3.X R26, PT, PT, R28, UR6, RZ, P1, !PT ;  /* 0x000000061c1a7c10 */ /* 0x000fe20008ffe4ff */
[----:B------:R-:W-:Y:S08]  /*5710*/  @P2 BRA `(.L_x_25401) ;  /* 0xfffffffc00402947 */ /* 0x000ff0000383ffff */
.L_x_25400:
[----:B------:R-:W-:Y:S05]  /*5720*/  BSYNC.RECONVERGENT B1 ;  /* 0x0000000000017941 */ /* 0x000fea0003800200 */
.L_x_25399:
[----:B------:R-:W-:Y:S05]  /*5730*/  @!P0 BRA `(.L_x_25398) ;  /* 0x0000000000888947 */ /* 0x000fea0003800000 */
[----:B---3--:R-:W-:Y:S02]  /*5740*/  LOP3.LUT R10, R4, 0x1f, RZ, 0xc0, !PT ;  /* 0x0000001f040a7812 */ /* 0x008fe400078ec0ff */
[----:B------:R-:W-:Y:S02]  /*5750*/  IADD3 R3, PT, PT, R3, R22, RZ ;  /* 0x0000001603037210 */ /* 0x000fe40007ffe0ff */
[----:B------:R-:W-:Y:S02]  /*5760*/  ISETP.GE.U32.AND P0, PT, R10, UR7, PT ;  /* 0x000000070a007c0c */ /* 0x000fe4000bf06070 */
[----:B------:R-:W-:-:S11]  /*5770*/  LEA R7, R3, R38, 0x3 ;  /* 0x0000002603077211 */ /* 0x000fd600078e18ff */
[----:B------:R-:W1:Y:S01]  /*5780*/  @!P0 LDS.64 R8, [R7] ;  /* 0x0000000007088984 */ /* 0x000e620000000a00 */
[----:B------:R-:W-:-:S05]  /*5790*/  @!P0 IADD3 R3, P1, PT, R10, R23, RZ ;  /* 0x000000170a038210 */ /* 0x000fca0007f3e0ff */
[----:B------:R-:W-:Y:S01]  /*57a0*/  @!P0 IMAD.X R12, RZ, RZ, R26, P1 ;  /* 0x000000ffff0c8224 */ /* 0x000fe200008e061a */
[----:B------:R-:W-:-:S04]  /*57b0*/  @!P0 LEA R10, P1, R3, UR10, 0x3 ;  /* 0x0000000a030a8c11 */ /* 0x000fc8000f8218ff */
[----:B0-----:R-:W-:Y:S02]  /*57c0*/  @!P0 LEA.HI.X R11, R3, UR4, R12, 0x3, P1 ;  /* 0x00000004030b8c11 */ /* 0x001fe400088f1c0c */
        /* <DEDUP_REMOVED lines=25> */
.L_x_25398:
[----:B------:R-:W-:Y:S05]  /*5960*/  BSYNC.RECONVERGENT B0 ;  /* 0x0000000000007941 */ /* 0x000fea0003800200 */
.L_x_25397:
        /* <DEDUP_REMOVED lines=8> */
[----:B---3--:R-:W3:Y:S01]  /*59f0*/  @!P0 S2R R10, SR_CgaCtaId ;  /* 0x00000000000a8919 */ /* 0x008ee20000008800 */
[----:B----4-:R-:W-:Y:S02]  /*5a00*/  FMNMX R4, R5, R4, !PT ;  /* 0x0000000405047209 */ /* 0x010fe40007800000 */
[----:B------:R-:W-:-:S03]  /*5a10*/  @!P0 MOV R5, 0x400 ;  /* 0x0000040000058802 */ /* 0x000fc60000000f00 */
[----:B------:R-:W4:Y:S01]  /*5a20*/  SHFL.DOWN PT, R3, R4, 0x8, 0x1f ;  /* 0x09001f0004037f89 */ /* 0x000f2200000e0000 */
[----:B---3--:R-:W-:-:S04]  /*5a30*/  @!P0 LEA R5, R10, R5, 0x18 ;  /* 0x000000050a058211 */ /* 0x008fc800078ec0ff */
[----:B------:R-:W-:Y:S02]  /*5a40*/  @!P0 LEA R5, R2, R5, 0x2 ;  /* 0x0000000502058211 */ /* 0x000fe400078e10ff */
[----:B----4-:R-:W-:-:S05]  /*5a50*/  FMNMX R3, R4, R3, !PT ;  /* 0x0000000304037209 */ /* 0x010fca0007800000 */
[----:B-1----:R-:W1:Y:S02]  /*5a60*/  SHFL.DOWN PT, R6, R3, 0x4, 0x1f ;  /* 0x08801f0003067f89 */ /* 0x002e6400000e0000 */
        /* <DEDUP_REMOVED lines=14> */
[----:B------:R-:W-:-:S03]  /*5b50*/  MOV R2, RZ ;  /* 0x000000ff00027202 */ /* 0x000fc60000000f00 */
        /* <DEDUP_REMOVED lines=8> */
.L_x_25410:
[----:B------:R-:W-:Y:S02]  /*5be0*/  ISETP.NE.AND P0, PT, R0, RZ, PT ;  /* 0x000000ff0000720c */ /* 0x000fe40003f05270 */
[----:B---3--:R-:W-:-:S11]  /*5bf0*/  FMNMX R5, R4, R5, !PT ;  /* 0x0000000504057209 */ /* 0x008fd60007800000 */
[----:B------:R-:W-:Y:S05]  /*5c00*/  @P0 BRA `(.L_x_25403) ;  /* 0x0000000000080947 */ /* 0x000fea0003800000 */
[----:B------:R-:W3:Y:S02]  /*5c10*/  LDC.64 R2, c[0x0][0x3a8] ;  /* 0x0000ea00ff027b82 */ /* 0x000ee40000000a00 */
[----:B---3--:R3:W-:Y:S02]  /*5c20*/  REDG.E.MAX.S32.STRONG.GPU desc[UR24][R2.64], R5 ;  /* 0x000000050200798e */ /* 0x0087e4000d12e318 */
.L_x_25403:
[----:B------:R-:W-:Y:S05]  /*5c30*/  BSYNC B0 ;  /* 0x0000000000007941 */ /* 0x000fea0003800000 */
.L_x_25402:
        /* <DEDUP_REMOVED lines=11> */
[----:B0-23--:R-:W-:Y:S05]  /*5cf0*/  CALL.REL.NOINC `($__internal_625_$__cuda_sm20_rcp_rn_f32_slowpath) ;  /* 0x0000000400987944 */ /* 0x00dfea0003c00000 */
[----:B------:R-:W-:Y:S05]  /*5d00*/  BRA `(.L_x_25406) ;  /* 0x0000000000147947 */ /* 0x000fea0003800000 */
.L_x_25405:
[----:B---3--:R-:W3:Y:S01]  /*5d10*/  MUFU.RCP R5, UR30 ;  /* 0x0000001e00057d08 */ /* 0x008ee20008001000 */
[----:B------:R-:W-:-:S05]  /*5d20*/  MOV R0, UR30 ;  /* 0x0000001e00007c02 */ /* 0x000fca0008000f00 */
[----:B---3--:R-:W-:-:S04]  /*5d30*/  FFMA R0, R5, R0, -1 ;  /* 0xbf80000005007423 */ /* 0x008fc80000000000 */
[----:B------:R-:W-:-:S04]  /*5d40*/  FADD.FTZ R0, -R0, -RZ ;  /* 0x800000ff00007221 */ /* 0x000fc80000010100 */
[----:B------:R-:W-:-:S07]  /*5d50*/  FFMA R5, R5, R0, R5 ;  /* 0x0000000005057223 */ /* 0x000fce0000000005 */
.L_x_25406:
[----:B------:R-:W3:Y:S02]  /*5d60*/  LDC.64 R2, c[0x0][0x3b0] ;  /* 0x0000ec00ff027b82 */ /* 0x000ee40000000a00 */
[----:B---3--:R-:W-:Y:S01]  /*5d70*/  STG.E desc[UR24][R2.64], R5 ;  /* 0x0000000502007986 */ /* 0x008fe2000c101918 */
[----:B------:R-:W-:Y:S05]  /*5d80*/  EXIT ;  /* 0x000000000000794d */ /* 0x000fea0003800000 */
.L_x_25404:
[----:B------:R-:W-:Y:S02]  /*5d90*/  HFMA2 R9, -RZ, RZ, 0, 1.847743988037109375e-06 ;  /* 0x0000001fff097431 */ /* 0x000fe400000001ff */
[----:B------:R-:W-:Y:S01]  /*5da0*/  IMAD.MOV.U32 R7, RZ, RZ, 0x4 ;  /* 0x00000004ff077424 */ /* 0x000fe200078e00ff */
[----:B------:R-:W-:-:S07]  /*5db0*/  MOV R6, 0xffffffff ;  /* 0xffffffff00067802 */ /* 0x000fce0000000f00 */
[----:B0123--:R-:W-:Y:S05]  /*5dc0*/  WARPSYNC.COLLECTIVE R6, `(.L_x_25407) ;  /* 0x0000000006087348 */ /* 0x00ffea0003c00000 */
[----:B---3--:R3:W4:Y:S02]  /*5dd0*/  SHFL.DOWN P0, R5, R2, R7, R9 ;  /* 0x0800000702057389 */ /* 0x0087240000000009 */
[----:B01234-:R-:W-:Y:S05]  /*5de0*/  ENDCOLLECTIVE ;  /* 0x000000000000791b */ /* 0x01ffea0003800000 */
.L_x_25407:
[----:B------:R-:W-:Y:S02]  /*5df0*/  HFMA2 R7, -RZ, RZ, 0, 1.1920928955078125e-07 ;  /* 0x00000002ff077431 */ /* 0x000fe400000001ff */
[----:B------:R-:W-:-:S05]  /*5e00*/  IMAD.MOV.U32 R3, RZ, RZ, R5 ;  /* 0x000000ffff037224 */ /* 0x000fca00078e0005 */
[----:B------:R-:W-:-:S04]  /*5e10*/  FMNMX R3, R3, R2, !PT ;  /* 0x0000000203037209 */ /* 0x000fc80007800000 */
[----:B------:R-:W-:-:S07]  /*5e20*/  MOV R2, R3 ;  /* 0x0000000300027202 */ /* 0x000fce0000000f00 */
[----:B------:R-:W-:Y:S05]  /*5e30*/  WARPSYNC.COLLECTIVE R6, `(.L_x_25408) ;  /* 0x0000000006087348 */ /* 0x000fea0003c00000 */
[----:B------:R0:W1:Y:S02]  /*5e40*/  SHFL.DOWN P0, R5, R2, R7, R9 ;  /* 0x0800000702057389 */ /* 0x0000640000000009 */
[----:B01----:R-:W-:Y:S05]  /*5e50*/  ENDCOLLECTIVE ;  /* 0x000000000000791b */ /* 0x003fea0003800000 */
.L_x_25408:
[----:B------:R-:W-:Y:S02]  /*5e60*/  HFMA2 R7, -RZ, RZ, 0, 5.9604644775390625e-08 ;  /* 0x00000001ff077431 */ /* 0x000fe400000001ff */
[----:B------:R-:W-:-:S05]  /*5e70*/  IMAD.MOV.U32 R4, RZ, RZ, R5 ;  /* 0x000000ffff047224 */ /* 0x000fca00078e0005 */
[----:B------:R-:W-:-:S04]  /*5e80*/  FMNMX R4, R3, R4, !PT ;  /* 0x0000000403047209 */ /* 0x000fc80007800000 */
[----:B------:R-:W-:-:S07]  /*5e90*/  MOV R2, R4 ;  /* 0x0000000400027202 */ /* 0x000fce0000000f00 */
[----:B------:R-:W-:Y:S05]  /*5ea0*/  WARPSYNC.COLLECTIVE R6, `(.L_x_25409) ;  /* 0x0000000006087348 */ /* 0x000fea0003c00000 */
[----:B------:R0:W1:Y:S02]  /*5eb0*/  SHFL.DOWN P0, R5, R2, R7, R9 ;  /* 0x0800000702057389 */ /* 0x0000640000000009 */
[----:B01----:R-:W-:Y:S05]  /*5ec0*/  ENDCOLLECTIVE ;  /* 0x000000000000791b */ /* 0x003fea0003800000 */
.L_x_25409:
[----:B------:R-:W-:Y:S05]  /*5ed0*/  BRA `(.L_x_25410) ;  /* 0xfffffffc00407947 */ /* 0x000fea000383ffff */
        .weak           $__internal_624_$__cuda_sm20_div_u64
        .type           $__internal_624_$__cuda_sm20_div_u64,@function
        .size           $__internal_624_$__cuda_sm20_div_u64,($__internal_625_$__cuda_sm20_rcp_rn_f32_slowpath - $__internal_624_$__cuda_sm20_div_u64)
$__internal_624_$__cuda_sm20_div_u64:
        /* <DEDUP_REMOVED lines=71> */
[----:B------:R-:W-:Y:S11]  /*6350*/  RET.REL.NODEC R4 `(_ZN18transformer_engine6detail38cast_transpose_fused_kernel_notalignedILb0ELb0ELb1EfNS_16CTDBiasDActParamIff13__nv_bfloat16fEELi2ELi4ENS_5EmptyEXadL_ZNS_4geluIffEET_T0_RKS5_EEEEvT3_mmm) ;  /* 0xffffff9c04287950 */ /* 0x000ff60003c3ffff */
        .weak           $__internal_625_$__cuda_sm20_rcp_rn_f32_slowpath
        .type           $__internal_625_$__cuda_sm20_rcp_rn_f32_slowpath,@function
        .size           $__internal_625_$__cuda_sm20_rcp_rn_f32_slowpath,(.L_x_29926 - $__internal_625_$__cuda_sm20_rcp_rn_f32_slowpath)
$__internal_625_$__cuda_sm20_rcp_rn_f32_slowpath:
        /* <DEDUP_REMOVED lines=15> */
.L_x_25411:
        /* <DEDUP_REMOVED lines=33> */
.L_x_25413:
[----:B------:R0:W1:Y:S02]  /*6660*/  MUFU.RCP R2, R0 ;  /* 0x0000000000027308 */ /* 0x0000640000001000 */
.L_x_25412:
[----:B------:R-:W-:Y:S02]  /*6670*/  HFMA2 R3, -RZ, RZ, 0, 0 ;  /* 0x00000000ff037431 */ /* 0x000fe400000001ff */
[----:B-1-3--:R-:W-:Y:S01]  /*6680*/  IMAD.MOV.U32 R5, RZ, RZ, R2 ;  /* 0x000000ffff057224 */ /* 0x00afe200078e0002 */
[----:B------:R-:W-:-:S04]  /*6690*/  MOV R2, R7 ;  /* 0x0000000700027202 */ /* 0x000fc80000000f00 */
[----:B0-2---:R-:W-:Y:S05]  /*66a0*/  RET.REL.NODEC R2 `(_ZN18transformer_engine6detail38cast_transpose_fused_kernel_notalignedILb0ELb0ELb1EfNS_16CTDBiasDActParamIff13__nv_bfloat16fEELi2ELi4ENS_5EmptyEXadL_ZNS_4geluIffEET_T0_RKS5_EEEEvT3_mmm) ;  /* 0xffffff9802547950 */ /* 0x005fea0003c3ffff */
.L_x_25414:
        /* <DEDUP_REMOVED lines=13> */
.L_x_29926:


//--------------------- .text._ZN18transformer_engine6detail38cast_transpose_fused_kernel_notalignedILb0ELb0ELb1EfNS_16CTDBiasDActParamIff6__halffEELi2ELi4ENS_5EmptyEXadL_ZNS_4geluIffEET_T0_RKS5_EEEEvT3_mmm --------------------------
	.section	.text._ZN18transformer_engine6detail38cast_transpose_fused_kernel_notalignedILb0ELb0ELb1EfNS_16CTDBiasDActParamIff6__halffEELi2ELi4ENS_5EmptyEXadL_ZNS_4geluIffEET_T0_RKS5_EEEEvT3_mmm,"ax",@progbits
	.align	128
        .global         _ZN18transformer_engine6detail38cast_transpose_fused_kernel_notalignedILb0ELb0ELb1EfNS_16CTDBiasDActParamIff6__halffEELi2ELi4ENS_5EmptyEXadL_ZNS_4geluIffEET_T0_RKS5_EEEEvT3_mmm
        .type           _ZN18transformer_engine6detail38cast_transpose_fused_kernel_notalignedILb0ELb0ELb1EfNS_16CTDBiasDActParamIff6__halffEELi2ELi4ENS_5EmptyEXadL_ZNS_4geluIffEET_T0_RKS5_EEEEvT3_mmm,@function
        .size           _ZN18transformer_engine6detail38cast_transpose_fused_kernel_notalignedILb0ELb0ELb1EfNS_16CTDBiasDActParamIff6__halffEELi2ELi4ENS_5EmptyEXadL_ZNS_4geluIffEET_T0_RKS5_EEEEvT3_mmm,(.L_x_29928 - _ZN18transformer_engine6detail38cast_transpose_fused_kernel_notalignedILb0ELb0ELb1EfNS_16CTDBiasDActParamIff6__halffEELi2ELi4ENS_5EmptyEXadL_ZNS_4geluIffEET_T0_RKS5_EEEEvT3_mmm)
        .other          _ZN18transformer_engine6detail38cast_transpose_fused_kernel_notalignedILb0ELb0ELb1EfNS_16CTDBiasDActParamIff6__halffEELi2ELi4ENS_5EmptyEXadL_ZNS_4geluIffEET_T0_RKS5_EEEEvT3_mmm,@"STO_CUDA_ENTRY STV_DEFAULT"
_ZN18transformer_engine6detail38cast_transpose_fused_kernel_notalignedILb0ELb0ELb1EfNS_16CTDBiasDActParamIff6__halffEELi2ELi4ENS_5EmptyEXadL_ZNS_4geluIffEET_T0_RKS5_EEEEvT3_mmm:
.text._ZN18transformer_engine6detail38cast_transpose_fused_kernel_notalignedILb0ELb0ELb1EfNS_16CTDBiasDActParamIff6__halffEELi2ELi4ENS_5EmptyEXadL_ZNS_4geluIffEET_T0_RKS5_EEEEvT3_mmm:
        /* <DEDUP_REMOVED lines=43> */
.L_x_25415:
[----:B------:R-:W-:-:S07]  /*02b0*/  MOV R6, 0x2d0 ;  /* 0x000002d000067802 */ /* 0x000fce0000000f00 */
[----:B------:R-:W-:Y:S05]  /*02c0*/  CALL.REL.NOINC `($__internal_626_$__cuda_sm20_div_u64) ;  /* 0x0000005c00047944 */ /* 0x000fea0003c00000 */
        /* <DEDUP_REMOVED lines=11> */
.L_x_25416:
        /* <DEDUP_REMOVED lines=288> */
[----:B------:R-:W-:Y:S01]  /*1580*/  F2F.F16.F32 R37, R37 ;  /* 0x0000002500257304 */ /* 0x000fe20000200800 */
[----:B------:R-:W-:Y:S01]  /*1590*/  FMUL R28, R28, UR30 ;  /* 0x0000001e1c1c7c20 */ /* 0x000fe20008400000 */
[----:B------:R-:W-:Y:S01]  /*15a0*/  FMUL R31, R38, UR30 ;  /* 0x0000001e261f7c20 */ /* 0x000fe20008400000 */
[----:B0-----:R-:W-:Y:S01]  /*15b0*/  FFMA R40, R40, -2, R19 ;  /* 0xc000000028287823 */ /* 0x001fe20000000013 */
[----:B------:R-:W-:-:S04]  /*15c0*/  FSETP.GE.AND P0, PT, |R29|, 9.010913848876953125, PT ;  /* 0x41102cb41d00780b */ /* 0x000fc80003f06200 */
[----:B------:R0:W1:Y:S01]  /*15d0*/  F2F.F16.F32 R14, R24 ;  /* 0x00000018000e7304 */ /* 0x0000620000200800 */
[----:B------:R-:W-:Y:S02]  /*15e0*/  FSEL R40, R40, 1, !P0 ;  /* 0x3f80000028287808 */ /* 0x000fe40004000000 */
[----:B------:R-:W-:-:S05]  /*15f0*/  @!P2 LEA R42, P0, R26, UR19, 0x2 ;  /* 0x000000131a2aac11 */ /* 0x000fca000f8010ff */
[----:B------:R-:W-:Y:S01]  /*1600*/  F2F.F16.F32 R28, R28 ;  /* 0x0000001c001c7304 */ /* 0x000fe20000200800 */
[--C-:B------:R-:W-:Y:S01]  /*1610*/  LOP3.LUT R40, R40, 0x80000000, R29.reuse, 0xb8, !PT ;  /* 0x8000000028287812 */ /* 0x100fe200078eb81d */
[----:B------:R-:W-:-:S06]  /*1620*/  @!P6 FFMA R40, R29, R10, R29 ;  /* 0x0000000a1d28e223 */ /* 0x000fcc000000001d */
[----:B------:R-:W2:Y:S01]  /*1630*/  F2F.F16.F32 R31, R31 ;  /* 0x0000001f001f7304 */ /* 0x000ea20000200800 */
        /* <DEDUP_REMOVED lines=25> */
[----:B------:R-:W2:Y:S01]  /*17d0*/  F2F.F16.F32 R29, R29 ;  /* 0x0000001d001d7304 */ /* 0x000ea20000200800 */
[----:B------:R-:W-:Y:S01]  /*17e0*/  USHF.L.U64.HI UR8, UR8, 0x6, UR9 ;  /* 0x0000000608087899 */ /* 0x000fe20008010209 */
[----:B------:R-:W-:-:S02]  /*17f0*/  IADD3 R30, P5, PT, R30, UR31, RZ ;  /* 0x0000001f1e1e7c10 */ /* 0x000fc4000ffbe0ff */
[----:B------:R-:W-:-:S04]  /*1800*/  LOP3.LUT R41, R41, 0x1f, RZ, 0xc0, !PT ;  /* 0x0000001f29297812 */ /* 0x000fc800078ec0ff */
[----:B------:R1:W4:Y:S01]  /*1810*/  F2F.F16.F32 R12, R40 ;  /* 0x00000028000c7304 */ /* 0x0003220000200800 */
[----:B------:R-:W-:Y:S02]  /*1820*/  ULEA UR10, UP1, UR6, UR10, 0x1 ;  /* 0x0000000a060a7291 */ /* 0x000fe4000f8208ff */
[----:B------:R-:W-:-:S05]  /*1830*/  ULEA.HI.X UR4, UR4, UR8, UR5, 0x7, UP0 ;  /* 0x0000000804047291 */ /* 0x000fca00080f3c05 */
[----:B------:R-:W1:Y:S01]  /*1840*/  F2F.F16.F32 R48, R48 ;  /* 0x0000003000307304 */ /* 0x000e620000200800 */
[----:B------:R-:W-:-:S07]  /*1850*/  IADD3.X R18, PT, PT, R18, UR32, RZ, P5, !PT ;  /* 0x0000002012127c10 */ /* 0x000fce000affe4ff */
[----:B------:R-:W1:Y:S01]  /*1860*/  F2F.F16.F32 R5, R5 ;  /* 0x0000000500057304 */ /* 0x000e620000200800 */
        /* <DEDUP_REMOVED lines=15> */
.L_x_25418:
[----:B------:R-:W-:Y:S05]  /*1960*/  BSYNC.RECONVERGENT B0 ;  /* 0x0000000000007941 */ /* 0x000fea0003800200 */
.L_x_25417:
        /* <DEDUP_REMOVED lines=12> */
.L_x_25420:
[----:B------:R-:W-:Y:S05]  /*1a30*/  BSYNC.RECONVERGENT B0 ;  /* 0x0000000000007941 */ /* 0x000fea0003800200 */
.L_x_25419:
        /* <DEDUP_REMOVED lines=74> */
[----:B------:R-:W-:Y:S01]  /*1ee0*/  F2F.F16.F32 R15, R15 ;  /* 0x0000000f000f7304 */ /* 0x000fe20000200800 */
[----:B------:R-:W-:Y:S02]  /*1ef0*/  @P4 LEA.HI.X R43, R8, UR21, R7, 0x3, P0 ;  /* 0x00000015082b4c11 */ /* 0x000fe400080f1c07 */
[----:B------:R-:W-:Y:S02]  /*1f00*/  CS2R R8, SRZ ;  /* 0x0000000000087805 */ /* 0x000fe4000001ff00 */
[----:B------:R-:W-:Y:S01]  /*1f10*/  CS2R R26, SRZ ;  /* 0x00000000001a7805 */ /* 0x000fe2000001ff00 */
[----:B------:R-:W5:Y:S04]  /*1f20*/  @P4 LDG.E.64 R34, desc[UR24][R46.64] ;  /* 0x000000182e224981 */ /* 0x000f68000c1e1b00 */
[----:B------:R0:W5:Y:S01]  /*1f30*/  @P4 LDG.E.64 R8, desc[UR24][R42.64] ;  /* 0x000000182a084981 */ /* 0x000162000c1e1b00 */
[----:B------:R-:W1:Y:S01]  /*1f40*/  F2F.F16.F32 R16, R16 ;  /* 0x0000001000107304 */ /* 0x000e620000200800 */
        /* <DEDUP_REMOVED lines=129> */
[----:B------:R-:W-:Y:S02]  /*2760*/  F2F.F16.F32 R24, R24 ;  /* 0x0000001800187304 */ /* 0x000fe40000200800 */
[----:B------:R-:W-:Y:S01]  /*2770*/  ISETP.GE.U32.AND P0, PT, R10, UR7, PT ;  /* 0x000000070a007c0c */ /* 0x000fe2000bf06070 */
[----:B------:R-:W-:-:S05]  /*2780*/  IMAD.WIDE.U32 R10, R31, 0x10000, RZ ;  /* 0x000100001f0a7825 */ /* 0x000fca00078e00ff */
[----:B------:R-:W0:Y:S01]  /*2790*/  F2F.F16.F32 R25, R25 ;  /* 0x0000001900197304 */ /* 0x000e220000200800 */
        /* <DEDUP_REMOVED lines=18> */
[----:B------:R-:W1:Y:S01]  /*28c0*/  F2F.F16.F32 R28, R28 ;  /* 0x0000001c001c7304 */ /* 0x000e620000200800 */
[----:B------:R-:W-:Y:S01]  /*28d0*/  FMUL R32, R29, UR30 ;  /* 0x0000001e1d207c20 */ /* 0x000fe20008400000 */
[----:B------:R-:W-:-:S06]  /*28e0*/  IMAD.WIDE.U32 R36, R24, 0x10000, RZ ;  /* 0x0001000018247825 */ /* 0x000fcc00078e00ff */
[----:B------:R-:W2:Y:S08]  /*28f0*/  F2F.F16.F32 R31, R31 ;  /* 0x0000001f001f7304 */ /* 0x000eb00000200800 */
[----:B------:R0:W3:Y:S01]  /*2900*/  F2F.F16.F32 R29, R30 ;  /* 0x0000001e001d7304 */ /* 0x0000e20000200800 */
        /* <DEDUP_REMOVED lines=14> */
.L_x_25422:
[----:B------:R-:W-:Y:S05]  /*29f0*/  BSYNC.RECONVERGENT B0 ;  /* 0x0000000000007941 */ /* 0x000fea0003800200 */
.L_x_25421:
[----:B------:R-:W1:Y:S01]  /*2a00*/  F2F.F16.F32 R32, R32 ;  /* 0x0000002000207304 */ /* 0x000e620000200800 */
        /* <DEDUP_REMOVED lines=11> */
.L_x_25424:
[----:B------:R-:W-:Y:S05]  /*2ac0*/  BSYNC.RECONVERGENT B0 ;  /* 0x0000000000007941 */ /* 0x000fea0003800200 */
.L_x_25423:
        /* <DEDUP_REMOVED lines=92> */
[----:B------:R-:W-:Y:S01]  /*3090*/  F2F.F16.F32 R10, R10 ;  /* 0x0000000a000a7304 */ /* 0x000fe20000200800 */
        /* <DEDUP_REMOVED lines=11> */
[----:B------:R-:W1:Y:S01]  /*3150*/  F2F.F16.F32 R41, R41 ;  /* 0x0000002900297304 */ /* 0x000e620000200800 */
        /* <DEDUP_REMOVED lines=38> */
[----:B------:R-:W-:Y:S01]  /*33c0*/  F2F.F16.F32 R6, R6 ;  /* 0x0000000600067304 */ /* 0x000fe20000200800 */
[----:B------:R-:W-:Y:S01]  /*33d0*/  @!P0 LEA R34, P1, R5, UR19, 0x2 ;  /* 0x0000001305228c11 */ /* 0x000fe2000f8210ff */
[----:B------:R-:W-:-:S03]  /*33e0*/  FMUL R43, R45, UR30 ;  /* 0x0000001e2d2b7c20 */ /* 0x000fc60008400000 */
[----:B------:R-:W-:Y:S01]  /*33f0*/  @!P0 LEA.HI.X R35, R5, UR16, R18, 0x2, P1 ;  /* 0x0000001005238c11 */ /* 0x000fe200088f1412 */
[----:B------:R-:W-:Y:S02]  /*3400*/  FMUL R5, R26, 0.035677410662174224854 ;  /* 0x3d12227a1a057820 */ /* 0x000fe40000400000 */
[----:B------:R-:W0:Y:S02]  /*3410*/  F2F.F16.F32 R43, R43 ;  /* 0x0000002b002b7304 */ /* 0x000e240000200800 */
        /* <DEDUP_REMOVED lines=79> */
[----:B------:R-:W0:Y:S01]  /*3910*/  F2F.F16.F32 R26, R34 ;  /* 0x00000022001a7304 */ /* 0x000e220000200800 */
[----:B------:R-:W-:-:S04]  /*3920*/  FSEL R27, R8, 1, !P1 ;  /* 0x3f800000081b7808 */ /* 0x000fc80004800000 */
[--C-:B------:R-:W-:Y:S01]  /*3930*/  LOP3.LUT R8, R27, 0x80000000, R18.reuse, 0xb8, !PT ;  /* 0x800000001b087812 */ /* 0x100fe200078eb812 */
[----:B------:R-:W-:Y:S01]  /*3940*/  FMUL R27, R32, UR30 ;  /* 0x0000001e201b7c20 */ /* 0x000fe20008400000 */
[----:B------:R-:W-:Y:S01]  /*3950*/  @!P2 FFMA R8, R18, R5, R18 ;  /* 0x000000051208a223 */ /* 0x000fe20000000012 */
[----:B------:R-:W-:-:S03]  /*3960*/  LOP3.LUT R18, R42, R41, RZ, 0xfc, !PT ;  /* 0x000000292a127212 */ /* 0x000fc600078efcff */
[----:B------:R-:W-:Y:S01]  /*3970*/  FFMA R8, R8, R13, 0.5 ;  /* 0x3f00000008087423 */ /* 0x000fe2000000000d */
[----:B------:R-:W1:Y:S01]  /*3980*/  F2F.F16.F32 R27, R27 ;  /* 0x0000001b001b7304 */ /* 0x000e620000200800 */
        /* <DEDUP_REMOVED lines=11> */
.L_x_25426:
[----:B------:R-:W-:Y:S05]  /*3a40*/  BSYNC.RECONVERGENT B0 ;  /* 0x0000000000007941 */ /* 0x000fea0003800200 */
.L_x_25425:
[----:B0-----:R-:W-:Y:S01]  /*3a50*/  FMUL R41, R45, UR30 ;  /* 0x0000001e2d297c20 */ /* 0x001fe20008400000 */
[----:B------:R-:W-:Y:S01]  /*3a60*/  IMAD.WIDE.U32 R8, R6, 0x10000, RZ ;  /* 0x0001000006087825 */ /* 0x000fe200078e00ff */
[----:B------:R-:W-:Y:S04]  /*3a70*/  BSSY.RECONVERGENT B0, `(.L_x_25427) ;  /* 0x0000013000007945 */ /* 0x000fe80003800200 */
[----:B------:R-:W0:Y:S01]  /*3a80*/  F2F.F16.F32 R41, R41 ;  /* 0x0000002900297304 */ /* 0x000e220000200800 */
[----:B------:R-:W-:Y:S01]  /*3a90*/  LOP3.LUT R26, R8, R10, RZ, 0xfc, !PT ;  /* 0x0000000a081a7212 */ /* 0x000fe200078efcff */
[----:B0-----:R-:W-:-:S05]  /*3aa0*/  IMAD.U32 R6, R41, 0x10000, RZ ;  /* 0x0001000029067824 */ /* 0x001fca00078e00ff */
[----:B-1----:R-:W-:Y:S01]  /*3ab0*/  LOP3.LUT R27, R6, R9, R27, 0xfe, !PT ;  /* 0x00000009061b7212 */ /* 0x002fe200078efe1b */
[----:B------:R-:W-:Y:S01]  /*3ac0*/  FMUL R6, R32, UR30 ;  /* 0x0000001e20067c20 */ /* 0x000fe20008400000 */
[----:B------:R-:W-:-:S04]  /*3ad0*/  FMUL R9, R20, 0.035677410662174224854 ;  /* 0x3d12227a14097820 */ /* 0x000fc80000400000 */
[-C--:B------:R-:W-:Y:S01]  /*3ae0*/  FFMA R9, R9, R20.reuse, 0.79788458347320556641 ;  /* 0x3f4c422a09097423 */ /* 0x080fe20000000014 */
[----:B------:R-:W0:Y:S03]  /*3af0*/  F2F.F16.F32 R6, R6 ;  /* 0x0000000600067304 */ /* 0x000e260000200800 */
        /* <DEDUP_REMOVED lines=10> */
.L_x_25428:
[----:B------:R-:W-:Y:S05]  /*3ba0*/  BSYNC.RECONVERGENT B0 ;  /* 0x0000000000007941 */ /* 0x000fea0003800200 */
.L_x_25427:
        /* <DEDUP_REMOVED lines=163> */
[----:B------:R-:W-:Y:S01]  /*45e0*/  F2F.F16.F32 R33, R28 ;  /* 0x0000001c00217304 */ /* 0x000fe20000200800 */
[----:B------:R-:W-:Y:S01]  /*45f0*/  FMNMX3 R45, |R30|, R45, |R40|, !PT ;  /* 0x0000002d1e2d7276 */ /* 0x000fe20007800628 */
[----:B------:R-:W-:Y:S02]  /*4600*/  IMAD.SHL.U32 R42, R42, 0x8, RZ ;  /* 0x000000082a2a7824 */ /* 0x000fe400078e00ff */
[----:B------:R-:W-:Y:S01]  /*4610*/  FFMA R21, R21, R20, RZ ;  /* 0x0000001415157223 */ /* 0x000fe200000000ff */
[----:B------:R-:W-:Y:S02]  /*4620*/  IADD3 R9, PT, PT, -R9, R0, RZ ;  /* 0x0000000009097210 */ /* 0x000fe40007ffe1ff */
[----:B------:R-:W-:Y:S01]  /*4630*/  FMNMX R45, |R10|, R45, !PT ;  /* 0x0000002d0a2d7209 */ /* 0x000fe20007800200 */
[----:B------:R-:W2:Y:S01]  /*4640*/  F2F.F16.F32 R35, R35 ;  /* 0x0000002300237304 */ /* 0x000ea20000200800 */
        /* <DEDUP_REMOVED lines=15> */
[----:B------:R1:W-:Y:S01]  /*4740*/  F2F.F16.F32 R32, R36 ;  /* 0x0000002400207304 */ /* 0x0003e20000200800 */
[----:B------:R-:W-:Y:S01]  /*4750*/  @!P0 IADD3 R37, P1, PT, R20, UR28, RZ ;  /* 0x0000001c14258c10 */ /* 0x000fe2000ff3e0ff */
[----:B------:R-:W-:Y:S01]  /*4760*/  FFMA R34, R34, R13, 0.5 ;  /* 0x3f00000022227423 */ /* 0x000fe2000000000d */
[----:B------:R-:W-:-:S02]  /*4770*/  FMUL R13, R29, UR30 ;  /* 0x0000001e1d0d7c20 */ /* 0x000fc40008400000 */
[----:B------:R-:W-:Y:S01]  /*4780*/  @!P0 IADD3.X R38, PT, PT, R21, UR29, RZ, P1, !PT ;  /* 0x0000001d15268c10 */ /* 0x000fe20008ffe4ff */
[----:B------:R-:W-:Y:S01]  /*4790*/  FMUL R23, R34, R23 ;  /* 0x0000001722177220 */ /* 0x000fe20000400000 */
[C---:B------:R-:W-:Y:S01]  /*47a0*/  @!P0 LEA R46, P1, R37.reuse, UR19, 0x2 ;  /* 0x00000013252e8c11 */ /* 0x040fe2000f8210ff */
[----:B------:R-:W2:Y:S01]  /*47b0*/  F2F.F16.F32 R28, R39 ;  /* 0x00000027001c7304 */ /* 0x000ea20000200800 */
[----:B-1----:R-:W-:Y:S02]  /*47c0*/  MOV R36, 0x400 ;  /* 0x0000040000247802 */ /* 0x002fe40000000f00 */
[----:B------:R-:W-:Y:S02]  /*47d0*/  @!P0 LEA.HI.X R47, R37, UR16, R38, 0x2, P1 ;  /* 0x00000010252f8c11 */ /* 0x000fe400088f1426 */
[----:B------:R-:W-:Y:S02]  /*47e0*/  IADD3 R36, PT, PT, R36, 0x20, RZ ;  /* 0x0000002024247810 */ /* 0x000fe40007ffe0ff */
[----:B------:R-:W-:Y:S01]  /*47f0*/  @!P0 LEA R8, P1, R20, UR19, 0x2 ;  /* 0x0000001314088c11 */ /* 0x000fe2000f8210ff */
[----:B------:R-:W-:Y:S01]  /*4800*/  F2F.F16.F32 R13, R13 ;  /* 0x0000000d000d7304 */ /* 0x000fe20000200800 */
        /* <DEDUP_REMOVED lines=19> */
[----:B------:R-:W2:Y:S08]  /*4940*/  F2F.F16.F32 R10, R25 ;  /* 0x00000019000a7304 */ /* 0x000eb00000200800 */
[----:B------:R-:W3:Y:S01]  /*4950*/  F2F.F16.F32 R24, R24 ;  /* 0x0000001800187304 */ /* 0x000ee20000200800 */
        /* <DEDUP_REMOVED lines=13> */
.L_x_25430:
[----:B------:R-:W-:Y:S05]  /*4a30*/  BSYNC.RECONVERGENT B0 ;  /* 0x0000000000007941 */ /* 0x000fea0003800200 */
.L_x_25429:
[----:B--2---:R2:W3:Y:S01]  /*4a40*/  F2F.F16.F32 R25, R26 ;  /* 0x0000001a00197304 */ /* 0x0044e20000200800 */
        /* <DEDUP_REMOVED lines=10> */
.L_x_25432:
[----:B------:R-:W-:Y:S05]  /*4af0*/  BSYNC.RECONVERGENT B0 ;  /* 0x0000000000007941 */ /* 0x000fea0003800200 */
.L_x_25431:
        /* <DEDUP_REMOVED lines=35> */
.L_x_25437:
        /* <DEDUP_REMOVED lines=48> */
.L_x_25436:
[----:B------:R-:W-:Y:S05]  /*5030*/  BSYNC.RECONVERGENT B1 ;  /* 0x0000000000017941 */ /* 0x000fea0003800200 */
.L_x_25435:
        /* <DEDUP_REMOVED lines=35> */
.L_x_25434:
[----:B------:R-:W-:Y:S05]  /*5270*/  BSYNC.RECONVERGENT B0 ;  /* 0x0000000000007941 */ /* 0x000fea0003800200 */
.L_x_25433:
        /* <DEDUP_REMOVED lines=26> */
.L_x_25442:
        /* <DEDUP_REMOVED lines=48> */
.L_x_25441:
[----:B------:R-:W-:Y:S05]  /*5720*/  BSYNC.RECONVERGENT B1 ;  /* 0x0000000000017941 */ /* 0x000fea0003800200 */
.L_x_25440:
        /* <DEDUP_REMOVED lines=35> */
.L_x_25439:
[----:B------:R-:W-:Y:S05]  /*5960*/  BSYNC.RECONVERGENT B0 ;  /* 0x0000000000007941 */ /* 0x000fea0003800200 */
.L_x_25438:
        /* <DEDUP_REMOVED lines=39> */
.L_x_25451:
[----:B------:R-:W-:Y:S02]  /*5be0*/  ISETP.NE.AND P0, PT, R0, RZ, PT ;  /* 0x000000ff0000720c */ /* 0x000fe40003f05270 */
[----:B---3--:R-:W-:-:S11]  /*5bf0*/  FMNMX R5, R4, R5, !PT ;  /* 0x0000000504057209 */ /* 0x008fd60007800000 */
[----:B------:R-:W-:Y:S05]  /*5c00*/  @P0 BRA `(.L_x_25444) ;  /* 0x0000000000080947 */ /* 0x000fea0003800000 */
[----:B------:R-:W3:Y:S02]  /*5c10*/  LDC.64 R2, c[0x0][0x3a8] ;  /* 0x0000ea00ff027b82 */ /* 0x000ee40000000a00 */
[----:B---3--:R3:W-:Y:S02]  /*5c20*/  REDG.E.MAX.S32.STRONG.GPU desc[UR24][R2.64], R5 ;  /* 0x000000050200798e */ /* 0x0087e4000d12e318 */
.L_x_25444:
[----:B------:R-:W-:Y:S05]  /*5c30*/  BSYNC B0 ;  /* 0x0000000000007941 */ /* 0x000fea0003800000 */
.L_x_25443:
        /* <DEDUP_REMOVED lines=11> */
[----:B0-23--:R-:W-:Y:S05]  /*5cf0*/  CALL.REL.NOINC `($__internal_627_$__cuda_sm20_rcp_rn_f32_slowpath) ;  /* 0x0000000400987944 */ /* 0x00dfea0003c00000 */
[----:B------:R-:W-:Y:S05]  /*5d00*/  BRA `(.L_x_25447) ;  /* 0x0000000000147947 */ /* 0x000fea0003800000 */
.L_x_25446:
[----:B---3--:R-:W3:Y:S01]  /*5d10*/  MUFU.RCP R5, UR30 ;  /* 0x0000001e00057d08 */ /* 0x008ee20008001000 */
[----:B------:R-:W-:-:S05]  /*5d20*/  MOV R0, UR30 ;  /* 0x0000001e00007c02 */ /* 0x000fca0008000f00 */
[----:B---3--:R-:W-:-:S04]  /*5d30*/  FFMA R0, R5, R0, -1 ;  /* 0xbf80000005007423 */ /* 0x008fc80000000000 */
[----:B------:R-:W-:-:S04]  /*5d40*/  FADD.FTZ R0, -R0, -RZ ;  /* 0x800000ff00007221 */ /* 0x000fc80000010100 */
[----:B------:R-:W-:-:S07]  /*5d50*/  FFMA R5, R5, R0, R5 ;  /* 0x0000000005057223 */ /* 0x000fce0000000005 */
.L_x_25447:
[----:B------:R-:W3:Y:S02]  /*5d60*/  LDC.64 R2, c[0x0][0x3b0] ;  /* 0x0000ec00ff027b82 */ /* 0x000ee40000000a00 */
[----:B---3--:R-:W-:Y:S01]  /*5d70*/  STG.E desc[UR24][R2.64], R5 ;  /* 0x0000000502007986 */ /* 0x008fe2000c101918 */
[----:B------:R-:W-:Y:S05]  /*5d80*/  EXIT ;  /* 0x000000000000794d */ /* 0x000fea0003800000 */
.L_x_25445:
[----:B------:R-:W-:Y:S02]  /*5d90*/  HFMA2 R9, -RZ, RZ, 0, 1.847743988037109375e-06 ;  /* 0x0000001fff097431 */ /* 0x000fe400000001ff */
[----:B------:R-:W-:Y:S01]  /*5da0*/  IMAD.MOV.U32 R7, RZ, RZ, 0x4 ;  /* 0x00000004ff077424 */ /* 0x000fe200078e00ff */
[----:B------:R-:W-:-:S07]  /*5db0*/  MOV R6, 0xffffffff ;  /* 0xffffffff00067802 */ /* 0x000fce0000000f00 */
[----:B0123--:R-:W-:Y:S05]  /*5dc0*/  WARPSYNC.COLLECTIVE R6, `(.L_x_25448) ;  /* 0x0000000006087348 */ /* 0x00ffea0003c00000 */
[----:B---3--:R3:W4:Y:S02]  /*5dd0*/  SHFL.DOWN P0, R5, R2, R7, R9 ;  /* 0x0800000702057389 */ /* 0x0087240000000009 */
[----:B01234-:R-:W-:Y:S05]  /*5de0*/  ENDCOLLECTIVE ;  /* 0x000000000000791b */ /* 0x01ffea0003800000 */
.L_x_25448:
[----:B------:R-:W-:Y:S02]  /*5df0*/  HFMA2 R7, -RZ, RZ, 0, 1.1920928955078125e-07 ;  /* 0x00000002ff077431 */ /* 0x000fe400000001ff */
[----:B------:R-:W-:-:S05]  /*5e00*/  IMAD.MOV.U32 R3, RZ, RZ, R5 ;  /* 0x000000ffff037224 */ /* 0x000fca00078e0005 */
[----:B------:R-:W-:-:S04]  /*5e10*/  FMNMX R3, R3, R2, !PT ;  /* 0x0000000203037209 */ /* 0x000fc80007800000 */
[----:B------:R-:W-:-:S07]  /*5e20*/  MOV R2, R3 ;  /* 0x0000000300027202 */ /* 0x000fce0000000f00 */
[----:B------:R-:W-:Y:S05]  /*5e30*/  WARPSYNC.COLLECTIVE R6, `(.L_x_25449) ;  /* 0x0000000006087348 */ /* 0x000fea0003c00000 */
[----:B------:R0:W1:Y:S02]  /*5e40*/  SHFL.DOWN P0, R5, R2, R7, R9 ;  /* 0x0800000702057389 */ /* 0x0000640000000009 */
[----:B01----:R-:W-:Y:S05]  /*5e50*/  ENDCOLLECTIVE ;  /* 0x000000000000791b */ /* 0x003fea0003800000 */
.L_x_25449:
[----:B------:R-:W-:Y:S02]  /*5e60*/  HFMA2 R7, -RZ, RZ, 0, 5.9604644775390625e-08 ;  /* 0x00000001ff077431 */ /* 0x000fe400000001ff */
[----:B------:R-:W-:-:S05]  /*5e70*/  IMAD.MOV.U32 R4, RZ, RZ, R5 ;  /* 0x000000ffff047224 */ /* 0x000fca00078e0005 */
[----:B------:R-:W-:-:S04]  /*5e80*/  FMNMX R4, R3, R4, !PT ;  /* 0x0000000403047209 */ /* 0x000fc80007800000 */
[----:B------:R-:W-:-:S07]  /*5e90*/  MOV R2, R4 ;  /* 0x0000000400027202 */ /* 0x000fce0000000f00 */
[----:B------:R-:W-:Y:S05]  /*5ea0*/  WARPSYNC.COLLECTIVE R6, `(.L_x_25450) ;  /* 0x0000000006087348 */ /* 0x000fea0003c00000 */
[----:B------:R0:W1:Y:S02]  /*5eb0*/  SHFL.DOWN P0, R5, R2, R7, R9 ;  /* 0x0800000702057389 */ /* 0x0000640000000009 */
[----:B01----:R-:W-:Y:S05]  /*5ec0*/  ENDCOLLECTIVE ;  /* 0x000000000000791b */ /* 0x003fea0003800000 */
.L_x_25450:
[----:B------:R-:W-:Y:S05]  /*5ed0*/  BRA `(.L_x_25451) ;  /* 0xfffffffc00407947 */ /* 0x000fea000383ffff */
        .weak           $__internal_626_$__cuda_sm20_div_u64
        .type           $__internal_626_$__cuda_sm20_div_u64,@function
        .size           $__internal_626_$__cuda_sm20_div_u64,($__internal_627_$__cuda_sm20_rcp_rn_f32_slowpath - $__internal_626_$__cuda_sm20_div_u64)
$__internal_626_$__cuda_sm20_div_u64:
        /* <DEDUP_REMOVED lines=71> */
[----:B------:R-:W-:Y:S11]  /*6350*/  RET.REL.NODEC R4 `(_ZN18transformer_engine6detail38cast_transpose_fused_kernel_notalignedILb0ELb0ELb1EfNS_16CTDBiasDActParamIff6__halffEELi2ELi4ENS_5EmptyEXadL_ZNS_4geluIffEET_T0_RKS5_EEEEvT3_mmm) ;  /* 0xffffff9c04287950 */ /* 0x000ff60003c3ffff */
        .weak           $__internal_627_$__cuda_sm20_rcp_rn_f32_slowpath
        .type           $__internal_627_$__cuda_sm20_rcp_rn_f32_slowpath,@function
        .size           $__internal_627_$__cuda_sm20_rcp_rn_f32_slowpath,(.L_x_29928 - $__internal_627_$__cuda_sm20_rcp_rn_f32_slowpath)
$__internal_627_$__cuda_sm20_rcp_rn_f32_slowpath:
        /* <DEDUP_REMOVED lines=15> */
.L_x_25452:
        /* <DEDUP_REMOVED lines=33> */
.L_x_25454:
[----:B------:R0:W1:Y:S02]  /*6660*/  MUFU.RCP R2, R0 ;  /* 0x0000000000027308 */ /* 0x0000640000001000 */
.L_x_25453:
[----:B------:R-:W-:Y:S02]  /*6670*/  HFMA2 R3, -RZ, RZ, 0, 0 ;  /* 0x00000000ff037431 */ /* 0x000fe400000001ff */
[----:B-1-3--:R-:W-:Y:S01]  /*6680*/  IMAD.MOV.U32 R5, RZ, RZ, R2 ;  /* 0x000000ffff057224 */ /* 0x00afe200078e0002 */
[----:B------:R-:W-:-:S04]  /*6690*/  MOV R2, R7 ;  /* 0x0000000700027202 */ /* 0x000fc80000000f00 */
[----:B0-2---:R-:W-:Y:S05]  /*66a0*/  RET.REL.NODEC R2 `(_ZN18transformer_engine6detail38cast_transpose_fused_kernel_notalignedILb0ELb0ELb1EfNS_16CTDBiasDActParamIff6__halffEELi2ELi4ENS_5EmptyEXadL_ZNS_4geluIffEET_T0_RKS5_EEEEvT3_mmm) ;  /* 0xffffff9802547950 */ /* 0x005fea0003c3ffff */
.L_x_25455:
        /* <DEDUP_REMOVED lines=13> */
.L_x_29928:


//--------------------- .text._ZN18transformer_engine6detail38cast_transpose_fused_kernel_notalignedILb0ELb0ELb1EfNS_16CTDBiasDActParamIffffEELi2ELi2ENS_5EmptyEXadL_ZNS_4geluIffEET_T0_RKS4_EEEEvT3_mmm --------------------------
	.section	.text._ZN18transformer_engine6detail38cast_transpose_fused_kernel_notalignedILb0ELb0ELb1EfNS_16CTDBiasDActParamIffffEELi2ELi2ENS_5EmptyEXadL_ZNS_4geluIffEET_T0_RKS4_EEEEvT3_mmm,"ax",@progbits
	.align	128
        .global         _ZN18transformer_engine6detail38cast_transpose_fused_kernel_notalignedILb0ELb0ELb1EfNS_16CTDBiasDActParamIffffEELi2ELi2ENS_5EmptyEXadL_ZNS_4geluIffEET_T0_RKS4_EEEEvT3_mmm
        .type           _ZN18transformer_engine6detail38cast_transpose_fused_kernel_notalignedILb0ELb0ELb1EfNS_16CTDBiasDActParamIffffEELi2ELi2ENS_5EmptyEXadL_ZNS_4geluIffEET_T0_RKS4_EEEEvT3_mmm,@function
        .size           _ZN18transformer_engine6detail38cast_transpose_fused_kernel_notalignedILb0ELb0ELb1EfNS_16CTDBiasDActParamIffffEELi2ELi2ENS_5EmptyEXadL_ZNS_4geluIffEET_T0_RKS4_EEEEvT3_mmm,(.L_x_29930 - _ZN18transformer_engine6detail38cast_transpose_fused_kernel_notalignedILb0ELb0ELb1EfNS_16CTDBiasDActParamIffffEELi2ELi2ENS_5EmptyEXadL_ZNS_4geluIffEET_T0_RKS4_EEEEvT3_mmm)
        .other          _ZN18transformer_engine6detail38cast_transpose_fused_kernel_notalignedILb0ELb0ELb1EfNS_16CTDBiasDActParamIffffEELi2ELi2ENS_5EmptyEXadL_ZNS_4geluIffEET_T0_RKS4_EEEEvT3_mmm,@"STO_CUDA_ENTRY STV_DEFAULT"
_ZN18transformer_engine6detail38cast_transpose_fused_kernel_notalignedILb0ELb0ELb1EfNS_16CTDBiasDActParamIffffEELi2ELi2ENS_5EmptyEXadL_ZNS_4geluIffEET_T0_RKS4_EEEEvT3_mmm:
.text._ZN18transformer_engine6detail38cast_transpose_fused_kernel_notalignedILb0ELb0ELb1EfNS_16CTDBiasDActParamIffffEELi2ELi2ENS_5EmptyEXadL_ZNS_4geluIffEET_T0_RKS4_EEEEvT3_mmm:
        /* <DEDUP_REMOVED lines=43> */
.L_x_25456:
[----:B------:R-:W-:-:S07]  /*02b0*/  MOV R4, 0x2d0 ;  /* 0x000002d000047802 */ /* 0x000fce0000000f00 */
[----:B------:R-:W-:Y:S05]  /*02c0*/  CALL.REL.NOINC `($__internal_628_$__cuda_sm20_div_u64) ;  /* 0x0000003800707944 */ /* 0x000fea0003c00000 */
        /* <DEDUP_REMOVED lines=11> */
.L_x_25457:
[----:B------:R-:W0:Y:S01]  /*0380*/  LDCU.64 UR12, c[0x0][0x3d0] ;  /* 0x00007a00ff0c77ac */ /* 0x000e220008000a00 */
[C---:B------:R-:W-:Y:S01]  /*0390*/  IMAD.SHL.U32 R3, R45.reuse, 0x4, RZ ;  /* 0x000000042d037824 */ /* 0x040fe200078e00ff */
[----:B------:R-:W-:Y:S01]  /*03a0*/  CS2R R22, SRZ ;  /* 0x0000000000167805 */ /* 0x000fe2000001ff00 */
[----:B------:R-:W-:Y:S01]  /*03b0*/  IMAD.SHL.U32 R45, R45, 0x8, RZ ;  /* 0x000000082d2d7824 */ /* 0x000fe200078e00ff */
[----:B------:R-:W1:Y:S02]  /*03c0*/  LDCU.64 UR14, c[0x0][0x3c8] ;  /* 0x00007900ff0e77ac */ /* 0x000e640008000a00 */
[----:B------:R-:W-:Y:S01]  /*03d0*/  IADD3 R2, PT, PT, -R3, R5, RZ ;  /* 0x0000000503027210 */ /* 0x000fe20007ffe1ff */
[----:B------:R-:W-:Y:S01]  /*03e0*/  USHF.L.U64.HI UR10, UR4, 0x5, UR5 ;  /* 0x00000005040a7899 */ /* 0x000fe20008010205 */
[----:B------:R-:W2:Y:S02]  /*03f0*/  LDCU.64 UR24, c[0x0][0x380] ;  /* 0x00007000ff1877ac */ /* 0x000ea40008000a00 */
[----:B------:R-:W-:Y:S01]  /*0400*/  LOP3.LUT R11, R2, 0x1f, RZ, 0xc0, !PT ;  /* 0x0000001f020b7812 */ /* 0x000fe200078ec0ff */
[----:B------:R-:W-:-:S02]  /*0410*/  USHF.L.U32 UR18, UR20, 0x6, URZ ;  /* 0x0000000614127899 */ /* 0x000fc400080006ff */
[----:B------:R-:W-:Y:S01]  /*0420*/  USHF.L.U64.HI UR19, UR20, 0x6, UR6 ;  /* 0x0000000614137899 */ /* 0x000fe20008010206 */
[----:B0-----:R-:W-:Y:S01]  /*0430*/  IMAD.U32 R4, RZ, RZ, UR13 ;  /* 0x0000000dff047e24 */ /* 0x001fe2000f8e00ff */
[----:B------:R-:W-:Y:S01]  /*0440*/  USHF.L.U64.HI UR13, UR20, 0x5, UR6 ;  /* 0x00000005140d7899 */ /* 0x000fe20008010206 */
[----:B------:R-:W0:Y:S03]  /*0450*/  LDCU.64 UR22, c[0x0][0x358] ;  /* 0x00006b00ff1677ac */ /* 0x000e260008000a00 */
[----:B------:R-:W-:Y:S01]  /*0460*/  R2UR UR17, R4 ;  /* 0x00000000041172ca */ /* 0x000fe200000e0000 */
[----:B-1----:R-:W-:Y:S02]  /*0470*/  USHF.R.U64 UR29, UR14, 0x1, UR15 ;  /* 0x000000010e1d7899 */ /* 0x002fe4000800120f */
[----:B------:R-:W-:Y:S02]  /*0480*/  USHF.R.U32.HI UR30, URZ, 0x1, UR15 ;  /* 0x00000001ff1e7899 */ /* 0x000fe4000801160f */
[----:B------:R-:W-:-:S02]  /*0490*/  ULEA UR11, UP0, -UR20, UR29, 0x5 ;  /* 0x0000001d140b7291 */ /* 0x000fc4000f8029ff */
[----:B------:R-:W-:Y:S01]  /*04a0*/  UIMAD.WIDE.U32 UR8, UR4, UR14, URZ ;  /* 0x0000000e040872a5 */ /* 0x000fe2000f8e00ff */
        /* <DEDUP_REMOVED lines=9> */
[----:B------:R-:W-:Y:S01]  /*0540*/  UISETP.LT.U32.AND.EX UP0, UPT, UR13, URZ, UPT, UP0 ;  /* 0x000000ff0d00728c */ /* 0x000fe2000bf01100 */
[----:B------:R-:W-:Y:S01]  /*0550*/  IMAD.X R19, RZ, RZ, R15, P1 ;  /* 0x000000ffff137224 */ /* 0x000fe200008e060f */
[----:B------:R-:W-:Y:S02]  /*0560*/  UIADD3.X UR10, UPT, UPT, ~UR10, UR17, URZ, UP1, !UPT ;  /* 0x000000110a0a7290 */ /* 0x000fe40008ffe5ff */
[----:B------:R-:W-:Y:S02]  /*0570*/  UISETP.LT.U32.AND UP1, UPT, UR7, 0x20, UPT ;  /* 0x000000200700788c */ /* 0x000fe4000bf21070 */
[----:B------:R-:W-:Y:S02]  /*0580*/  USEL UR21, UR11, 0x20, UP0 ;  /* 0x000000200b157887 */ /* 0x000fe40008000000 */
[----:B------:R-:W-:Y:S02]  /*0590*/  UISETP.LT.U32.AND.EX UP1, UPT, UR10, URZ, UPT, UP1 ;  /* 0x000000ff0a00728c */ /* 0x000fe4000bf21110 */
[----:B------:R-:W-:-:S02]  /*05a0*/  UIMAD UR10, UR5, UR14, URZ ;  /* 0x0000000e050a72a4 */ /* 0x000fc4000f8e02ff */
[----:B------:R-:W-:Y:S02]  /*05b0*/  USEL UR26, UR7, 0x20, UP1 ;  /* 0x00000020071a7887 */ /* 0x000fe40008800000 */
[----:B------:R-:W-:Y:S02]  /*05c0*/  UIMAD UR10, UR4, UR15, UR10 ;  /* 0x0000000f040a72a4 */ /* 0x000fe4000f8e020a */
[----:B------:R-:W-:Y:S02]  /*05d0*/  ULEA UR13, UP1, UR8, UR18, 0x6 ;  /* 0x00000012080d7291 */ /* 0x000fe4000f8230ff */
[----:B------:R-:W-:Y:S01]  /*05e0*/  ISETP.GE.U32.AND P0, PT, R3, UR26, PT ;  /* 0x0000001a03007c0c */ /* 0x000fe2000bf06070 */
[----:B------:R-:W-:Y:S02]  /*05f0*/  UIADD3 UR9, UPT, UPT, UR9, UR10, URZ ;  /* 0x0000000a09097290 */ /* 0x000fe4000fffe0ff */
[----:B------:R-:W-:Y:S01]  /*0600*/  USHF.L.U32 UR7, UR13, 0x2, URZ ;  /* 0x000000020d077899 */ /* 0x000fe200080006ff */
[----:B------:R-:W-:Y:S01]  /*0610*/  ISETP.LT.U32.AND P0, PT, R11, UR21, !P0 ;  /* 0x000000150b007c0c */ /* 0x000fe2000c701070 */
[----:B------:R-:W-:-:S02]  /*0620*/  ULEA.HI.X UR8, UR8, UR19, UR9, 0x6, UP1 ;  /* 0x0000001308087291 */ /* 0x000fc400088f3409 */
[----:B--2---:R-:W-:Y:S02]  /*0630*/  UIADD3 UR24, UP0, UPT, UR7, UR24, URZ ;  /* 0x0000001807187290 */ /* 0x004fe4000ff1e0ff */
[----:B------:R-:W-:-:S04]  /*0640*/  USHF.L.U64.HI UR13, UR13, 0x2, UR8 ;  /* 0x000000020d0d7899 */ /* 0x000fc80008010208 */
[----:B------:R-:W-:Y:S01]  /*0650*/  UIADD3.X UR25, UPT, UPT, UR13, UR25, URZ, UP0, !UPT ;  /* 0x000000190d197290 */ /* 0x000fe200087fe4ff */
[----:B------:R-:W-:Y:S02]  /*0660*/  CS2R R8, SRZ ;  /* 0x0000000000087805 */ /* 0x000fe4000001ff00 */
[----:B------:R-:W1:Y:S01]  /*0670*/  LDCU.64 UR8, c[0x0][0x3a0] ;  /* 0x00007400ff0877ac */ /* 0x000e620008000a00 */
[----:B------:R-:W-:-:S04]  /*0680*/  @P0 LEA R12, P1, R18, UR24, 0x3 ;  /* 0x00000018120c0c11 */ /* 0x000fc8000f8218ff */
[----:B------:R-:W-:-:S05]  /*0690*/  @P0 LEA.HI.X R13, R18, UR25, R19, 0x3, P1 ;  /* 0x00000019120d0c11 */ /* 0x000fca00088f1c13 */
[----:B0-----:R0:W2:Y:S01]  /*06a0*/  @P0 LDG.E.64 R22, desc[UR22][R12.64] ;  /* 0x000000160c160981 */ /* 0x0010a2000c1e1b00 */
[----:B------:R-:W-:-:S04]  /*06b0*/  @P0 IADD3 R0, P1, PT, R18, UR29, RZ ;  /* 0x0000001d12000c10 */ /* 0x000fc8000ff3e0ff */
[----:B------:R-:W-:Y:S02]  /*06c0*/  @P0 IADD3.X R7, PT, PT, R19, UR30, RZ, P1, !PT ;  /* 0x0000001e13070c10 */ /* 0x000fe40008ffe4ff */
[----:B------:R-:W-:-:S04]  /*06d0*/  @P0 LEA R16, P1, R0, UR24, 0x3 ;  /* 0x0000001800100c11 */ /* 0x000fc8000f8218ff */
[----:B------:R-:W-:-:S05]  /*06e0*/  @P0 LEA.HI.X R17, R0, UR25, R7, 0x3, P1 ;  /* 0x0000001900110c11 */ /* 0x000fca00088f1c07 */
[----:B------:R3:W4:Y:S01]  /*06f0*/  @P0 LDG.E.64 R8, desc[UR22][R16.64] ;  /* 0x0000001610080981 */ /* 0x000722000c1e1b00 */
[----:B-1----:R-:W-:-:S04]  /*0700*/  ISETP.NE.U32.AND P1, PT, RZ, UR8, PT ;  /* 0x00000008ff007c0c */ /* 0x002fc8000bf25070 */
[----:B------:R-:W-:-:S13]  /*0710*/  ISETP.NE.AND.EX P1, PT, RZ, UR9, PT, P1 ;  /* 0x00000009ff007c0c */ /* 0x000fda000bf25310 */
[----:B0-----:R-:W0:Y:S02]  /*0720*/  @P1 LDC.64 R12, c[0x0][0x3a0] ;  /* 0x0000e800ff0c1b82 */ /* 0x001e240000000a00 */
[----:B0-----:R-:W4:Y:S01]  /*0730*/  @P1 LDG.E R10, desc[UR22][R12.64] ;  /* 0x000000160c0a1981 */ /* 0x001f22000c1e1900 */
[----:B------:R-:W-:Y:S01]  /*0740*/  VIADD R0, R3, 0x1 ;  /* 0x0000000103007836 */ /* 0x000fe20000000000 */
[----:B------:R-:W-:Y:S01]  /*0750*/  IADD3 R14, PT, PT, R2, -0x1, RZ ;  /* 0xffffffff020e7810 */ /* 0x000fe20007ffe0ff */
[----:B------:R-:W-:Y:S01]  /*0760*/  ULOP3.LUT UR14, UR14, 0xfffffffe, URZ, 0xc0, !UPT ;  /* 0xfffffffe0e0e7892 */ /* 0x000fe2000f8ec0ff */
[----:B------:R-:W-:Y:S02]  /*0770*/  CS2R R20, SRZ ;  /* 0x0000000000147805 */ /* 0x000fe4000001ff00 */
[----:B------:R-:W-:Y:S02]  /*0780*/  LOP3.LUT R14, R14, 0x1f, RZ, 0xc0, !PT ;  /* 0x0000001f0e0e7812 */ /* 0x000fe400078ec0ff */
[----:B------:R-:W-:-:S02]  /*0790*/  ISETP.GE.U32.AND P2, PT, R0, UR26, PT ;  /* 0x0000001a00007c0c */ /* 0x000fc4000bf46070 */
[C---:B------:R-:W-:Y:S02]  /*07a0*/  IADD3 R6, P0, PT, R14.reuse, R6, RZ ;  /* 0x000000060e067210 */ /* 0x040fe40007f1e0ff */
[----:B------:R-:W-:-:S03]  /*07b0*/  ISETP.LT.U32.AND P2, PT, R14, UR21, !P2 ;  /* 0x000000150e007c0c */ /* 0x000fc6000d741070 */
[----:B------:R-:W-:-:S10]  /*07c0*/  IMAD.X R7, RZ, RZ, R15, P0 ;  /* 0x000000ffff077224 */ /* 0x000fd400000e060f */
[----:B------:R-:W-:-:S04]  /*07d0*/  @P2 IADD3 R15, P0, PT, R6, UR14, RZ ;  /* 0x0000000e060f2c10 */ /* 0x000fc8000ff1e0ff */
[----:B---3--:R-:W-:Y:S02]  /*07e0*/  @P2 IADD3.X R16, PT, PT, R7, UR15, RZ, P0, !PT ;  /* 0x0000000f07102c10 */ /* 0x008fe400087fe4ff */
[----:B------:R-:W-:-:S04]  /*07f0*/  @P2 LEA R24, P0, R15, UR24, 0x3 ;  /* 0x000000180f182c11 */ /* 0x000fc8000f8018ff */
[----:B------:R-:W-:-:S05]  /*0800*/  @P2 LEA.HI.X R25, R15, UR25, R16, 0x3, P0 ;  /* 0x000000190f192c11 */ /* 0x000fca00080f1c10 */
[----:B------:R0:W3:Y:S01]  /*0810*/  @P2 LDG.E.64 R20, desc[UR22][R24.64] ;  /* 0x0000001618142981 */ /* 0x0000e2000c1e1b00 */
[----:B------:R-:W-:Y:S01]  /*0820*/  IMAD.U32 R15, RZ, RZ, UR29 ;  /* 0x0000001dff0f7e24 */ /* 0x000fe2000f8e00ff */
[----:B------:R-:W-:-:S03]  /*0830*/  VOTEU.ANY UP0, P2 ;  /* 0x0000000000ff7886 */ /* 0x000fc60001000100 */
[----:B------:R-:W-:Y:S02]  /*0840*/  @P2 IMAD.WIDE.U32 R6, R15, 0x3, R6 ;  /* 0x000000030f062825 */ /* 0x000fe400078e0006 */
[----:B------:R-:W-:Y:S01]  /*0850*/  @UP0 UIMAD UR8, UR30, 0x3, URZ ;  /* 0x000000031e0808a4 */ /* 0x000fe2000f8e02ff */
[----:B0-----:R-:W-:-:S05]  /*0860*/  @P2 LEA R24, P0, R6, UR24, 0x3 ;  /* 0x0000001806182c11 */ /* 0x001fca000f8018ff */
[----:B------:R-:W-:-:S04]  /*0870*/  @P2 IADD3 R7, PT, PT, R7, UR8, RZ ;  /* 0x0000000807072c10 */ /* 0x000fc8000fffe0ff */
[----:B------:R-:W-:Y:S01]  /*0880*/  @P2 LEA.HI.X R25, R6, UR25, R7, 0x3, P0 ;  /* 0x0000001906192c11 */ /* 0x000fe200080f1c07 */
[----:B------:R-:W-:Y:S01]  /*0890*/  IMAD.MOV.U32 R30, RZ, RZ, 0x3c80f082 ;  /* 0x3c80f082ff1e7424 */ /* 0x000fe200078e00ff */
[----:B------:R-:W-:Y:S01]  /*08a0*/  ISETP.GE.U32.AND P0, PT, R3, UR26, PT ;  /* 0x0000001a03007c0c */ /* 0x000fe2000bf06070 */
[----:B------:R-:W-:Y:S01]  /*08b0*/  IMAD.MOV.U32 R40, RZ, RZ, 0x3f800000 ;  /* 0x3f800000ff287424 */ /* 0x000fe200078e00ff */
[----:B------:R-:W0:Y:S02]  /*08c0*/  LDCU.128 UR8, c[0x0][0x390] ;  /* 0x00007200ff0877ac */ /* 0x000e240008000c00 */
[----:B------:R-:W-:Y:S02]  /*08d0*/  ISETP.GE.U32.OR P0, PT, R11, UR21, P0 ;  /* 0x000000150b007c0c */ /* 0x000fe40008706470 */
[----:B------:R-:W-:-:S06]  /*08e0*/  CS2R R6, SRZ ;  /* 0x0000000000067805 */ /* 0x000fcc000001ff00 */
[----:B------:R1:W3:Y:S01]  /*08f0*/  @P2 LDG.E.64 R6, desc[UR22][R24.64] ;  /* 0x0000001618062981 */ /* 0x0002e2000c1e1b00 */
[----:B------:R-:W-:Y:S01]  /*0900*/  UMOV UR27, 0x3f800000 ;  /* 0x3f800000001b7882 */ /* 0x000fe20000000000 */
[----:B------:R-:W-:Y:S01]  /*0910*/  VIADD R42, R3, 0x2 ;  /* 0x00000002032a7836 */ /* 0x000fe20000000000 */
[----:B0-----:R-:W-:-:S04]  /*0920*/  UIADD3 UR18, UP0, UPT, UR7, UR8, URZ ;  /* 0x0000000807127290 */ /* 0x001fc8000ff1e0ff */
[----:B------:R-:W-:Y:S01]  /*0930*/  UIADD3.X UR13, UPT, UPT, UR13, UR9, URZ, UP0, !UPT ;  /* 0x000000090d0d7290 */ /* 0x000fe200087fe4ff */
        /* <DEDUP_REMOVED lines=8> */
[----:B------:R-:W0:Y:S08]  /*09c0*/  MUFU.EX2 R13, R13 ;  /* 0x0000000d000d7308 */ /* 0x000e300000000800 */
[----:B------:R-:W2:Y:S01]  /*09d0*/  MUFU.EX2 R15, R15 ;  /* 0x0000000f000f7308 */ /* 0x000ea20000000800 */
[----:B----4-:R-:W-:-:S04]  /*09e0*/  FMUL R11, R8, 0.035677410662174224854 ;  /* 0x3d12227a080b7820 */ /* 0x010fc80000400000 */
[----:B------:R-:W-:Y:S01]  /*09f0*/  FFMA R17, R11, R8, 0.79788458347320556641 ;  /* 0x3f4c422a0b117423 */ /* 0x000fe20000000008 */
[----:B0-----:R-:W-:-:S03]  /*0a00*/  FADD R13, R13, 1 ;  /* 0x3f8000000d0d7421 */ /* 0x001fc60000000000 */
[----:B------:R-:W-:Y:S01]  /*0a10*/  FMUL R17, R17, R8 ;  /* 0x0000000811117220 */ /* 0x000fe20000400000 */
[----:B------:R-:W-:Y:S01]  /*0a20*/  FMUL R26, R9, 0.035677410662174224854 ;  /* 0x3d12227a091a7820 */ /* 0x000fe20000400000 */
[----:B------:R-:W0:Y:S01]  /*0a30*/  MUFU.RCP R29, R13 ;  /* 0x0000000d001d7308 */ /* 0x000e220000001000 */
[----:B--2---:R-:W-:Y:S01]  /*0a40*/  FADD R11, R15, 1 ;  /* 0x3f8000000f0b7421 */ /* 0x004fe20000000000 */
[----:B------:R-:W-:-:S06]  /*0a50*/  FMUL R28, |R17|, 2.8853900432586669922 ;  /* 0x4038aa3b111c7820 */ /* 0x000fcc0000400200 */
[----:B-1----:R-:W1:Y:S01]  /*0a60*/  MUFU.RCP R25, R11 ;  /* 0x0000000b00197308 */ /* 0x002e620000001000 */
[----:B------:R-:W-:Y:S01]  /*0a70*/  FFMA R26, R26, R9, 0.79788458347320556641 ;  /* 0x3f4c422a1a1a7423 */ /* 0x000fe20000000009 */
[----:B------:R-:W-:-:S03]  /*0a80*/  FMUL R15, R12, R12 ;  /* 0x0000000c0c0f7220 */ /* 0x000fc60000400000 */
[----:B------:R-:W-:Y:S01]  /*0a90*/  FMUL R24, R26, R9 ;  /* 0x000000091a187220 */ /* 0x000fe20000400000 */
[C---:B------:R-:W-:Y:S02]  /*0aa0*/  FFMA R26, R15.reuse, R30, -0.052303962409496307373 ;  /* 0xbd563cae0f1a7423 */ /* 0x040fe4000000001e */
[----:B------:R-:W2:Y:S01]  /*0ab0*/  MUFU.EX2 R28, R28 ;  /* 0x0000001c001c7308 */ /* 0x000ea20000000800 */
[----:B------:R-:W-:Y:S01]  /*0ac0*/  FSETP.GE.AND P3, PT, |R12|, 0.60000002384185791016, PT ;  /* 0x3f19999a0c00780b */ /* 0x000fe20003f66200 */
[----:B------:R-:W-:Y:S01]  /*0ad0*/  FFMA R32, R15, R26, 0.1331529766321182251 ;  /* 0x3e0859410f207423 */ /* 0x000fe2000000001a */
[----:B------:R-:W-:Y:S01]  /*0ae0*/  FMUL R33, |R24|, 2.8853900432586669922 ;  /* 0x4038aa3b18217820 */ /* 0x000fe20000400200 */
[--C-:B0-----:R-:W-:Y:S01]  /*0af0*/  FFMA R29, R29, -2, R40.reuse ;  /* 0xc00000001d1d7823 */ /* 0x101fe20000000028 */
[----:B------:R-:W-:Y:S01]  /*0b00*/  FSETP.GE.AND P2, PT, |R12|, 9.010913848876953125, PT ;  /* 0x41102cb40c00780b */ /* 0x000fe20003f46200 */
[----:B------:R-:W-:Y:S01]  /*0b10*/  FFMA R32, R15, R32, -0.33332768082618713379 ;  /* 0xbeaaa9ed0f207423 */ /* 0x000fe20000000020 */
[C---:B------:R-:W-:Y:S01]  /*0b20*/  FSETP.GE.AND P4, PT, |R16|.reuse, 9.010913848876953125, PT ;  /* 0x41102cb41000780b */ /* 0x040fe20003f86200 */
[----:B------:R-:W0:Y:S01]  /*0b30*/  MUFU.EX2 R26, R33 ;  /* 0x00000021001a7308 */ /* 0x000e220000000800 */
[----:B-1----:R-:W-:Y:S01]  /*0b40*/  FFMA R25, R25, -2, R40 ;  /* 0xc000000019197823 */ /* 0x002fe20000000028 */
[----:B------:R-:W-:Y:S01]  /*0b50*/  FMUL R13, R16, R16 ;  /* 0x00000010100d7220 */ /* 0x000fe20000400000 */
[----:B------:R-:W-:Y:S01]  /*0b60*/  FSEL R29, R29, 1, !P2 ;  /* 0x3f8000001d1d7808 */ /* 0x000fe20005000000 */
[----:B------:R-:W-:-:S02]  /*0b70*/  FFMA R15, R15, R32, RZ ;  /* 0x000000200f0f7223 */ /* 0x000fc400000000ff */
[----:B------:R-:W-:Y:S01]  /*0b80*/  FSEL R31, R25, 1, !P4 ;  /* 0x3f800000191f7808 */ /* 0x000fe20006000000 */
[----:B------:R-:W-:Y:S01]  /*0b90*/  FFMA R34, R13, R30, -0.052303962409496307373 ;  /* 0xbd563cae0d227423 */ /* 0x000fe2000000001e */
[--C-:B------:R-:W-:Y:S01]  /*0ba0*/  LOP3.LUT R25, R29, 0x80000000, R12.reuse, 0xb8, !PT ;  /* 0x800000001d197812 */ /* 0x100fe200078eb80c */
[----:B------:R-:W-:Y:S01]  /*0bb0*/  @!P3 FFMA R25, R12, R15, R12 ;  /* 0x0000000f0c19b223 */ /* 0x000fe2000000000c */
[----:B--2---:R-:W-:Y:S01]  /*0bc0*/  FADD R15, R28, 1 ;  /* 0x3f8000001c0f7421 */ /* 0x004fe20000000000 */
[----:B------:R-:W-:Y:S01]  /*0bd0*/  FSETP.GE.AND P5, PT, |R16|, 0.60000002384185791016, PT ;  /* 0x3f19999a1000780b */ /* 0x000fe20003fa6200 */
[----:B------:R-:W-:Y:S01]  /*0be0*/  FFMA R34, R13, R34, 0.1331529766321182251 ;  /* 0x3e0859410d227423 */ /* 0x000fe20000000022 */
[----:B------:R-:W-:Y:S01]  /*0bf0*/  LOP3.LUT R29, R31, 0x80000000, R16, 0xb8, !PT ;  /* 0x800000001f1d7812 */ /* 0x000fe200078eb810 */
[----:B------:R-:W-:Y:S01]  /*0c00*/  FMUL R11, R17, R17 ;  /* 0x00000011110b7220 */ /* 0x000fe20000400000 */
[----:B------:R1:W2:Y:S01]  /*0c10*/  MUFU.RCP R31, R15 ;  /* 0x0000000f001f7308 */ /* 0x0002a20000001000 */
[----:B------:R-:W-:Y:S01]  /*0c20*/  FFMA R34, R13, R34, -0.33332768082618713379 ;  /* 0xbeaaa9ed0d227423 */ /* 0x000fe20000000022 */
[----:B0-----:R-:W-:Y:S01]  /*0c30*/  FADD R26, R26, 1 ;  /* 0x3f8000001a1a7421 */ /* 0x001fe20000000000 */
[----:B------:R-:W-:-:S02]  /*0c40*/  FFMA R36, R11, R30, -0.052303962409496307373 ;  /* 0xbd563cae0b247423 */ /* 0x000fc4000000001e */
[----:B------:R-:W-:Y:S02]  /*0c50*/  FFMA R13, R13, R34, RZ ;  /* 0x000000220d0d7223 */ /* 0x000fe400000000ff */
[C---:B------:R-:W-:Y:S01]  /*0c60*/  FFMA R36, R11.reuse, R36, 0.1331529766321182251 ;  /* 0x3e0859410b247423 */ /* 0x040fe20000000024 */
[----:B------:R-:W0:Y:S01]  /*0c70*/  MUFU.RCP R33, R26 ;  /* 0x0000001a00217308 */ /* 0x000e220000001000 */
[----:B-1----:R-:W-:Y:S01]  /*0c80*/  FMUL R15, R24, R24 ;  /* 0x00000018180f7220 */ /* 0x002fe20000400000 */
[----:B------:R-:W-:Y:S01]  /*0c90*/  @!P5 FFMA R29, R16, R13, R16 ;  /* 0x0000000d101dd223 */ /* 0x000fe20000000010 */
[----:B------:R-:W-:Y:S01]  /*0ca0*/  MOV R12, UR14 ;  /* 0x0000000e000c7c02 */ /* 0x000fe20008000f00 */
[----:B------:R-:W-:Y:S02]  /*0cb0*/  IMAD.U32 R13, RZ, RZ, UR15 ;  /* 0x0000000fff0d7e24 */ /* 0x000fe4000f8e00ff */
[----:B------:R-:W-:Y:S01]  /*0cc0*/  FFMA R36, R11, R36, -0.33332768082618713379 ;  /* 0xbeaaa9ed0b247423 */ /* 0x000fe20000000024 */
[----:B------:R-:W-:Y:S01]  /*0cd0*/  @P1 R2UR UR27, R10 ;  /* 0x000000000a1b12ca */ /* 0x000fe200000e0000 */
[----:B------:R-:W-:Y:S01]  /*0ce0*/  VIADD R34, R2, 0x1e ;  /* 0x0000001e02227836 */ /* 0x000fe20000000000 */
[----:B------:R-:W-:Y:S01]  /*0cf0*/  @!P0 LEA R10, P2, R18, UR18, 0x3 ;  /* 0x00000012120a8c11 */ /* 0x000fe2000f8418ff */
[----:B------:R-:W-:Y:S01]  /*0d00*/  FFMA R32, R15, R30, -0.052303962409496307373 ;  /* 0xbd563cae0f207423 */ /* 0x000fe2000000001e */
[----:B------:R-:W-:-:S04]  /*0d10*/  IMAD.WIDE.U32 R44, R45, UR29, R12 ;  /* 0x0000001d2d2c7c25 */ /* 0x000fc8000f8e000c */
[----:B------:R-:W-:Y:S01]  /*0d20*/  FFMA R28, R11, R36, RZ ;  /* 0x000000240b1c7223 */ /* 0x000fe200000000ff */
[----:B------:R-:W-:Y:S01]  /*0d30*/  LOP3.LUT R34, R34, 0x1f, RZ, 0xc0, !PT ;  /* 0x0000001f22227812 */ /* 0x000fe200078ec0ff */
[----:B------:R-:W-:Y:S01]  /*0d40*/  FFMA R32, R15, R32, 0.1331529766321182251 ;  /* 0x3e0859410f207423 */ /* 0x000fe20000000020 */
[----:B------:R-:W-:Y:S01]  /*0d50*/  ISETP.GE.U32.AND P1, PT, R42, UR26, PT ;  /* 0x0000001a2a007c0c */ /* 0x000fe2000bf26070 */
[----:B--2---:R-:W-:Y:S01]  /*0d60*/  FFMA R31, R31, -2, R40 ;  /* 0xc00000001f1f7823 */ /* 0x004fe20000000028 */
[C---:B------:R-:W-:Y:S01]  /*0d70*/  @!P0 LEA.HI.X R11, R18.reuse, UR13, R19, 0x3, P2 ;  /* 0x0000000d120b8c11 */ /* 0x040fe200090f1c13 */
[----:B------:R-:W-:Y:S01]  /*0d80*/  IMAD.IADD R16, R27, 0x1, R45 ;  /* 0x000000011b107824 */ /* 0x000fe200078e022d */
[----:B------:R-:W-:Y:S02]  /*0d90*/  FSETP.GE.AND P2, PT, |R17|, 9.010913848876953125, PT ;  /* 0x41102cb41100780b */ /* 0x000fe40003f46200 */
[----:B------:R-:W-:Y:S01]  /*0da0*/  @!P0 IADD3 R27, P6, PT, R18, UR29, RZ ;  /* 0x0000001d121b8c10 */ /* 0x000fe2000ffde0ff */
[----:B------:R-:W-:Y:S01]  /*0db0*/  FFMA R18, R15, R32, -0.33332768082618713379 ;  /* 0xbeaaa9ed0f127423 */ /* 0x000fe20000000020 */
[----:B------:R-:W-:-:S02]  /*0dc0*/  ISETP.LT.U32.AND P1, PT, R34, UR21, !P1 ;  /* 0x0000001522007c0c */ /* 0x000fc4000cf21070 */
[----:B------:R-:W-:Y:S02]  /*0dd0*/  FSEL R32, R31, 1, !P2 ;  /* 0x3f8000001f207808 */ /* 0x000fe40005000000 */
[----:B------:R-:W-:Y:S02]  /*0de0*/  FSETP.GE.AND P3, PT, |R17|, 0.60000002384185791016, PT ;  /* 0x3f19999a1100780b */ /* 0x000fe40003f66200 */
[C---:B------:R-:W-:Y:S01]  /*0df0*/  FSETP.GE.AND P2, PT, |R24|.reuse, 0.60000002384185791016, PT ;  /* 0x3f19999a1800780b */ /* 0x040fe20003f46200 */
[----:B0-----:R-:W-:Y:S01]  /*0e00*/  FFMA R33, R33, -2, R40 ;  /* 0xc000000021217823 */ /* 0x001fe20000000028 */
[----:B------:R-:W-:Y:S02]  /*0e10*/  FSETP.GE.AND P4, PT, |R24|, 9.010913848876953125, PT ;  /* 0x41102cb41800780b */ /* 0x000fe40003f86200 */
[----:B------:R-:W-:Y:S01]  /*0e20*/  LOP3.LUT R35, R32, 0x80000000, R17, 0xb8, !PT ;  /* 0x8000000020237812 */ /* 0x000fe200078eb811 */
[----:B------:R-:W-:Y:S01]  /*0e30*/  HFMA2 R32, -RZ, RZ, 1.75, 0 ;  /* 0x3f000000ff207431 */ /* 0x000fe200000001ff */
[----:B------:R-:W-:Y:S01]  /*0e40*/  FSEL R33, R33, 1, !P4 ;  /* 0x3f80000021217808 */ /* 0x000fe20006000000 */
[----:B------:R-:W-:Y:S01]  /*0e50*/  FFMA R15, R15, R18, RZ ;  /* 0x000000120f0f7223 */ /* 0x000fe200000000ff */
[----:B------:R-:W-:-:S02]  /*0e60*/  @P1 IADD3 R31, P4, P5, R44, UR14, R34 ;  /* 0x0000000e2c1f1c10 */ /* 0x000fc4000fd9e022 */
[--C-:B------:R-:W-:Y:S01]  /*0e70*/  LOP3.LUT R33, R33, 0x80000000, R24.reuse, 0xb8, !PT ;  /* 0x8000000021217812 */ /* 0x100fe200078eb818 */
[----:B------:R-:W-:Y:S02]  /*0e80*/  @!P3 FFMA R35, R17, R28, R17 ;  /* 0x0000001c1123b223 */ /* 0x000fe40000000011 */
[----:B------:R-:W-:Y:S01]  /*0e90*/  @!P2 FFMA R33, R24, R15, R24 ;  /* 0x0000000f1821a223 */ /* 0x000fe20000000018 */
[----:B------:R-:W-:Y:S01]  /*0ea0*/  @P1 IADD3.X R36, PT, PT, R16, UR15, RZ, P4, P5 ;  /* 0x0000000f10241c10 */ /* 0x000fe2000a7ea4ff */
[-C--:B------:R-:W-:Y:S01]  /*0eb0*/  FFMA R17, R25, R32.reuse, 0.5 ;  /* 0x3f00000019117423 */ /* 0x080fe20000000020 */
[----:B------:R-:W-:Y:S01]  /*0ec0*/  @P1 LEA R18, P4, R31, UR24, 0x3 ;  /* 0x000000181f121c11 */ /* 0x000fe2000f8818ff */
[-C--:B------:R-:W-:Y:S01]  /*0ed0*/  FFMA R24, R29, R32.reuse, 0.5 ;  /* 0x3f0000001d187423 */ /* 0x080fe20000000020 */
[-C--:B------:R-:W-:Y:S01]  /*0ee0*/  FFMA R29, R35, R32.reuse, 0.5 ;  /* 0x3f000000231d7423 */ /* 0x080fe20000000020 */
[----:B------:R-:W-:Y:S01]  /*0ef0*/  FFMA R28, R33, R32, 0.5 ;  /* 0x3f000000211c7423 */ /* 0x000fe20000000020 */
[----:B------:R-:W-:Y:S01]  /*0f00*/  @!P0 IADD3.X R38, PT, PT, R19, UR30, RZ, P6, !PT ;  /* 0x0000001e13268c10 */ /* 0x000fe2000b7fe4ff */
[----:B------:R-:W-:Y:S01]  /*0f10*/  FMUL R17, R17, R22 ;  /* 0x0000001611117220 */ /* 0x000fe20000400000 */
[----:B------:R-:W-:Y:S01]  /*0f20*/  @P1 LEA.HI.X R19, R31, UR25, R36, 0x3, P4 ;  /* 0x000000191f131c11 */ /* 0x000fe2000a0f1c24 */
[----:B------:R-:W-:Y:S01]  /*0f30*/  FMUL R15, R24, R23 ;  /* 0x00000017180f7220 */ /* 0x000fe20000400000 */
[----:B------:R-:W-:Y:S01]  /*0f40*/  @!P0 LEA R26, P6, R27, UR18, 0x3 ;  /* 0x000000121b1a8c11 */ /* 0x000fe2000f8c18ff */
[----:B------:R-:W-:Y:S01]  /*0f50*/  FMUL R29, R29, R8 ;  /* 0x000000081d1d7220 */ /* 0x000fe20000400000 */
[----:B------:R-:W-:Y:S01]  /*0f60*/  FMUL R31, R28, R9 ;  /* 0x000000091c1f7220 */ /* 0x000fe20000400000 */
[----:B------:R-:W-:Y:S01]  /*0f70*/  FMUL R24, R17, UR27 ;  /* 0x0000001b11187c20 */ /* 0x000fe20008400000 */
[----:B------:R-:W-:Y:S01]  /*0f80*/  FMUL R25, R15, UR27 ;  /* 0x0000001b0f197c20 */ /* 0x000fe20008400000 */
[----:B------:R-:W-:-:S02]  /*0f90*/  @!P0 LEA.HI.X R27, R27, UR13, R38, 0x3, P6 ;  /* 0x0000000d1b1b8c11 */ /* 0x000fc4000b0f1c26 */
[----:B------:R-:W-:Y:S01]  /*0fa0*/  CS2R R8, SRZ ;  /* 0x0000000000087805 */ /* 0x000fe2000001ff00 */
[----:B------:R-:W-:Y:S01]  /*0fb0*/  FMUL R22, R29, UR27 ;  /* 0x0000001b1d167c20 */ /* 0x000fe20008400000 */
[----:B------:R-:W-:Y:S01]  /*0fc0*/  FMUL R23, R31, UR27 ;  /* 0x0000001b1f177c20 */ /* 0x000fe20008400000 */
[----:B------:R-:W-:Y:S04]  /*0fd0*/  @!P0 STG.E.64 desc[UR22][R10.64], R24 ;  /* 0x000000180a008986 */ /* 0x000fe8000c101b16 */
[----:B------:R0:W-:Y:S04]  /*0fe0*/  @!P0 STG.E.64 desc[UR22][R26.64], R22 ;  /* 0x000000161a008986 */ /* 0x0001e8000c101b16 */
[----:B------:R1:W2:Y:S01]  /*0ff0*/  @P1 LDG.E.64 R8, desc[UR22][R18.64] ;  /* 0x0000001612081981 */ /* 0x0002a2000c1e1b00 */
[----:B------:R-:W-:Y:S01]  /*1000*/  VOTEU.ANY UP0, P1 ;  /* 0x0000000000ff7886 */ /* 0x000fe20000800100 */
[----:B------:R-:W-:Y:S01]  /*1010*/  IMAD.U32 R33, RZ, RZ, UR29 ;  /* 0x0000001dff217e24 */ /* 0x000fe2000f8e00ff */
[----:B0-----:R-:W-:-:S03]  /*1020*/  @P1 IADD3 R26, P0, PT, R34, R44, RZ ;  /* 0x0000002c221a1210 */ /* 0x001fc60007f1e0ff */
[----:B------:R-:W-:Y:S02]  /*1030*/  @UP0 UIMAD UR7, UR30, 0x3, URZ ;  /* 0x000000031e0708a4 */ /* 0x000fe4000f8e02ff */
[----:B------:R-:W-:Y:S02]  /*1040*/  @P1 IMAD.X R27, RZ, RZ, R16, P0 ;  /* 0x000000ffff1b1224 */ /* 0x000fe400000e0610 */
[----:B------:R-:W-:-:S04]  /*1050*/  @P1 IMAD.WIDE.U32 R26, R33, 0x3, R26 ;  /* 0x00000003211a1825 */ /* 0x000fc800078e001a */
[----:B------:R-:W-:Y:S01]  /*1060*/  @P1 VIADD R33, R27, UR7 ;  /* 0x000000071b211c36 */ /* 0x000fe20008000000 */
[C---:B-1----:R-:W-:Y:S02]  /*1070*/  @P1 LEA R18, P0, R26.reuse, UR24, 0x3 ;  /* 0x000000181a121c11 */ /* 0x042fe4000f8018ff */
[----:B------:R-:W-:Y:S02]  /*1080*/  CS2R R10, SRZ ;  /* 0x00000000000a7805 */ /* 0x000fe4000001ff00 */
[----:B------:R-:W-:-:S05]  /*1090*/  @P1 LEA.HI.X R19, R26, UR25, R33, 0x3, P0 ;  /* 0x000000191a131c11 */ /* 0x000fca00080f1c21 */
[----:B------:R0:W4:Y:S01]  /*10a0*/  @P1 LDG.E.64 R10, desc[UR22][R18.64] ;  /* 0x00000016120a1981 */ /* 0x000122000c1e1b00 */
[----:B---3--:R-:W-:-:S04]  /*10b0*/  FMUL R27, R20, 0.035677410662174224854 ;  /* 0x3d12227a141b7820 */ /* 0x008fc80000400000 */
[----:B------:R-:W-:-:S04]  /*10c0*/  FFMA R27, R27, R20, 0.79788458347320556641 ;  /* 0x3f4c422a1b1b7423 */ /* 0x000fc80000000014 */
[----:B------:R-:W-:-:S04]  /*10d0*/  FMUL R28, R27, R20 ;  /* 0x000000141b1c7220 */ /* 0x000fc80000400000 */
[----:B------:R-:W-:-:S06]  /*10e0*/  FMUL R26, |R28|, 2.8853900432586669922 ;  /* 0x4038aa3b1c1a7820 */ /* 0x000fcc0000400200 */
[----:B------:R-:W1:Y:S01]  /*10f0*/  MUFU.EX2 R26, R26 ;  /* 0x0000001a001a7308 */ /* 0x000e620000000800 */
[----:B------:R-:W-:-:S04]  /*1100*/  FMUL R36, R21, 0.035677410662174224854 ;  /* 0x3d12227a15247820 */ /* 0x000fc80000400000 */
[----:B------:R-:W-:-:S04]  /*1110*/  FFMA R36, R36, R21, 0.79788458347320556641 ;  /* 0x3f4c422a24247423 */ /* 0x000fc80000000015 */
[----:B------:R-:W-:Y:S01]  /*1120*/  FMUL R27, R36, R21 ;  /* 0x00000015241b7220 */ /* 0x000fe20000400000 */
[----:B-1----:R-:W-:-:S03]  /*1130*/  FADD R33, R26, 1 ;  /* 0x3f8000001a217421 */ /* 0x002fc60000000000 */
[----:B------:R-:W-:-:S03]  /*1140*/  FMUL R37, |R27|, 2.8853900432586669922 ;  /* 0x4038aa3b1b257820 */ /* 0x000fc60000400200 */
[----:B------:R-:W1:Y:S01]  /*1150*/  MUFU.RCP R33, R33 ;  /* 0x0000002100217308 */ /* 0x000e620000001000 */
[----:B0-----:R-:W-:-:S07]  /*1160*/  FMUL R19, R28, R28 ;  /* 0x0000001c1c137220 */ /* 0x001fce0000400000 */
[----:B------:R-:W0:Y:S01]  /*1170*/  MUFU.EX2 R37, R37 ;  /* 0x0000002500257308 */ /* 0x000e220000000800 */
[C---:B------:R-:W-:Y:S01]  /*1180*/  FFMA R36, R19.reuse, R30, -0.052303962409496307373 ;  /* 0xbd563cae13247423 */ /* 0x040fe2000000001e */
[----:B------:R-:W-:Y:S01]  /*1190*/  FMUL R39, R6, 0.035677410662174224854 ;  /* 0x3d12227a06277820 */ /* 0x000fe20000400000 */
[C---:B------:R-:W-:Y:S02]  /*11a0*/  FSETP.GE.AND P1, PT, |R28|.reuse, 0.60000002384185791016, PT ;  /* 0x3f19999a1c00780b */ /* 0x040fe40003f26200 */
[----:B------:R-:W-:Y:S01]  /*11b0*/  FFMA R36, R19, R36, 0.1331529766321182251 ;  /* 0x3e08594113247423 */ /* 0x000fe20000000024 */
[----:B------:R-:W-:Y:S01]  /*11c0*/  FFMA R39, R39, R6, 0.79788458347320556641 ;  /* 0x3f4c422a27277423 */ /* 0x000fe20000000006 */
[----:B------:R-:W-:Y:S01]  /*11d0*/  FSETP.GE.AND P0, PT, |R28|, 9.010913848876953125, PT ;  /* 0x41102cb41c00780b */ /* 0x000fe20003f06200 */
[----:B-1----:R-:W-:Y:S01]  /*11e0*/  FFMA R18, R33, -2, R40 ;  /* 0xc000000021127823 */ /* 0x002fe20000000028 */
[----:B------:R-:W-:Y:S01]  /*11f0*/  FFMA R36, R19, R36, -0.33332768082618713379 ;  /* 0xbeaaa9ed13247423 */ /* 0x000fe20000000024 */
[----:B------:R-:W-:-:S03]  /*1200*/  FMUL R26, R39, R6 ;  /* 0x00000006271a7220 */ /* 0x000fc60000400000 */
[----:B------:R-:W-:Y:S01]  /*1210*/  FSEL R35, R18, 1, !P0 ;  /* 0x3f80000012237808 */ /* 0x000fe20004000000 */
[----:B------:R-:W-:Y:S01]  /*1220*/  FFMA R19, R19, R36, RZ ;  /* 0x0000002413137223 */ /* 0x000fe200000000ff */
[----:B0-----:R-:W-:Y:S01]  /*1230*/  FADD R38, R37, 1 ;  /* 0x3f80000025267421 */ /* 0x001fe20000000000 */
[----:B------:R-:W-:Y:S01]  /*1240*/  FMUL R37, R27, R27 ;  /* 0x0000001b1b257220 */ /* 0x000fe20000400000 */
[----:B------:R-:W-:Y:S01]  /*1250*/  FMUL R39, |R26|, 2.8853900432586669922 ;  /* 0x4038aa3b1a277820 */ /* 0x000fe20000400200 */
[--C-:B------:R-:W-:Y:S01]  /*1260*/  LOP3.LUT R33, R35, 0x80000000, R28.reuse, 0xb8, !PT ;  /* 0x8000000023217812 */ /* 0x100fe200078eb81c */
[----:B------:R-:W-:Y:S01]  /*1270*/  @!P1 FFMA R33, R28, R19, R28 ;  /* 0x000000131c219223 */ /* 0x000fe2000000001c */
[----:B------:R-:W-:Y:S01]  /*1280*/  FFMA R18, R37, R30, -0.052303962409496307373 ;  /* 0xbd563cae25127423 */ /* 0x000fe2000000001e */
[----:B------:R-:W-:Y:S01]  /*1290*/  FMUL R28, R7, 0.035677410662174224854 ;  /* 0x3d12227a071c7820 */ /* 0x000fe20000400000 */
[----:B------:R-:W0:Y:S02]  /*12a0*/  MUFU.EX2 R36, R39 ;  /* 0x0000002700247308 */ /* 0x000e240000000800 */
[----:B------:R-:W-:Y:S01]  /*12b0*/  FFMA R18, R37, R18, 0.1331529766321182251 ;  /* 0x3e08594125127423 */ /* 0x000fe20000000012 */
[----:B------:R-:W-:-:S05]  /*12c0*/  FFMA R28, R28, R7, 0.79788458347320556641 ;  /* 0x3f4c422a1c1c7423 */ /* 0x000fca0000000007 */
[----:B------:R0:W1:Y:S01]  /*12d0*/  MUFU.RCP R35, R38 ;  /* 0x0000002600237308 */ /* 0x0000620000001000 */
[----:B------:R-:W-:Y:S01]  /*12e0*/  FFMA R18, R37, R18, -0.33332768082618713379 ;  /* 0xbeaaa9ed25127423 */ /* 0x000fe20000000012 */
[----:B------:R-:W-:-:S03]  /*12f0*/  FMUL R19, R28, R7 ;  /* 0x000000071c137220 */ /* 0x000fc60000400000 */
[----:B------:R-:W-:Y:S01]  /*1300*/  FFMA R28, R37, R18, RZ ;  /* 0x00000012251c7223 */ /* 0x000fe200000000ff */
[----:B------:R-:W-:Y:S01]  /*1310*/  FMUL R18, |R19|, 2.8853900432586669922 ;  /* 0x4038aa3b13127820 */ /* 0x000fe20000400200 */
[C---:B------:R-:W-:Y:S01]  /*1320*/  FSETP.GE.AND P1, PT, |R27|.reuse, 0.60000002384185791016, PT ;  /* 0x3f19999a1b00780b */ /* 0x040fe20003f26200 */
[----:B0-----:R-:W-:Y:S01]  /*1330*/  FADD R38, R36, 1 ;  /* 0x3f80000024267421 */ /* 0x001fe20000000000 */
[----:B------:R-:W-:-:S03]  /*1340*/  FSETP.GE.AND P0, PT, |R27|, 9.010913848876953125, PT ;  /* 0x41102cb41b00780b */ /* 0x000fc60003f06200 */
[----:B------:R-:W0:Y:S01]  /*1350*/  MUFU.EX2 R18, R18 ;  /* 0x0000001200127308 */ /* 0x000e220000000800 */
[----:B-1----:R-:W-:-:S07]  /*1360*/  FFMA R35, R35, -2, R40 ;  /* 0xc000000023237823 */ /* 0x002fce0000000028 */
[----:B------:R-:W1:Y:S01]  /*1370*/  MUFU.RCP R37, R38 ;  /* 0x0000002600257308 */ /* 0x000e620000001000 */
[----:B------:R-:W-:-:S04]  /*1380*/  FSEL R36, R35, 1, !P0 ;  /* 0x3f80000023247808 */ /* 0x000fc80004000000 */
[--C-:B------:R-:W-:Y:S01]  /*1390*/  LOP3.LUT R35, R36, 0x80000000, R27.reuse, 0xb8, !PT ;  /* 0x8000000024237812 */ /* 0x100fe200078eb81b */
[----:B------:R-:W-:Y:S01]  /*13a0*/  @!P1 FFMA R35, R27, R28, R27 ;  /* 0x0000001c1b239223 */ /* 0x000fe2000000001b */
[----:B------:R-:W-:Y:S01]  /*13b0*/  FMUL R27, R26, R26 ;  /* 0x0000001a1a1b7220 */ /* 0x000fe20000400000 */
[----:B0-----:R-:W-:-:S03]  /*13c0*/  FADD R43, R18, 1 ;  /* 0x3f800000122b7421 */ /* 0x001fc60000000000 */
[----:B------:R-:W-:-:S04]  /*13d0*/  FFMA R28, R27, R30, -0.052303962409496307373 ;  /* 0xbd563cae1b1c7423 */ /* 0x000fc8000000001e */
[----:B------:R-:W-:Y:S01]  /*13e0*/  FFMA R36, R27, R28, 0.1331529766321182251 ;  /* 0x3e0859411b247423 */ /* 0x000fe2000000001c */
[----:B-1----:R-:W-:Y:S02]  /*13f0*/  FFMA R28, R37, -2, R40 ;  /* 0xc0000000251c7823 */ /* 0x002fe40000000028 */
[----:B------:R-:W0:Y:S01]  /*1400*/  MUFU.RCP R37, R43 ;  /* 0x0000002b00257308 */ /* 0x000e220000001000 */
[C---:B------:R-:W-:Y:S01]  /*1410*/  FSETP.GE.AND P0, PT, |R26|.reuse, 9.010913848876953125, PT ;  /* 0x41102cb41a00780b */ /* 0x040fe20003f06200 */
[C---:B------:R-:W-:Y:S01]  /*1420*/  FFMA R18, R27.reuse, R36, -0.33332768082618713379 ;  /* 0xbeaaa9ed1b127423 */ /* 0x040fe20000000024 */
[----:B------:R-:W-:Y:S02]  /*1430*/  FSETP.GE.AND P1, PT, |R26|, 0.60000002384185791016, PT ;  /* 0x3f19999a1a00780b */ /* 0x000fe40003f26200 */
[----:B------:R-:W-:Y:S01]  /*1440*/  FSEL R39, R28, 1, !P0 ;  /* 0x3f8000001c277808 */ /* 0x000fe20004000000 */
[----:B------:R-:W-:-:S03]  /*1450*/  FFMA R41, R27, R18, RZ ;  /* 0x000000121b297223 */ /* 0x000fc600000000ff */
[----:B------:R-:W-:Y:S01]  /*1460*/  LOP3.LUT R27, R39, 0x80000000, R26, 0xb8, !PT ;  /* 0x80000000271b7812 */ /* 0x000fe200078eb81a */
[C---:B------:R-:W-:Y:S01]  /*1470*/  FMUL R39, R19.reuse, R19 ;  /* 0x0000001313277220 */ /* 0x040fe20000400000 */
[----:B------:R-:W-:-:S03]  /*1480*/  FSETP.GE.AND P0, PT, |R19|, 9.010913848876953125, PT ;  /* 0x41102cb41300780b */ /* 0x000fc60003f06200 */
[----:B------:R-:W-:Y:S01]  /*1490*/  FFMA R18, R39, R30, -0.052303962409496307373 ;  /* 0xbd563cae27127423 */ /* 0x000fe2000000001e */
[----:B0-----:R-:W-:Y:S01]  /*14a0*/  FFMA R37, R37, -2, R40 ;  /* 0xc000000025257823 */ /* 0x001fe20000000028 */
[----:B------:R-:W-:Y:S02]  /*14b0*/  @!P1 FFMA R27, R26, R41, R26 ;  /* 0x000000291a1b9223 */ /* 0x000fe4000000001a */
[----:B------:R-:W-:Y:S01]  /*14c0*/  FFMA R18, R39, R18, 0.1331529766321182251 ;  /* 0x3e08594127127423 */ /* 0x000fe20000000012 */
[----:B------:R-:W-:Y:S02]  /*14d0*/  FSETP.GE.AND P1, PT, |R19|, 0.60000002384185791016, PT ;  /* 0x3f19999a1300780b */ /* 0x000fe40003f26200 */
[----:B------:R-:W-:Y:S01]  /*14e0*/  FSEL R26, R37, 1, !P0 ;  /* 0x3f800000251a7808 */ /* 0x000fe20004000000 */
[----:B------:R-:W-:-:S04]  /*14f0*/  FFMA R18, R39, R18, -0.33332768082618713379 ;  /* 0xbeaaa9ed27127423 */ /* 0x000fc80000000012 */
[----:B------:R-:W-:Y:S01]  /*1500*/  FFMA R36, R39, R18, RZ ;  /* 0x0000001227247223 */ /* 0x000fe200000000ff */
[----:B------:R-:W-:-:S05]  /*1510*/  LOP3.LUT R18, R26, 0x80000000, R19, 0xb8, !PT ;  /* 0x800000001a127812 */ /* 0x000fca00078eb813 */
[----:B------:R-:W-:Y:S01]  /*1520*/  @!P1 FFMA R18, R19, R36, R19 ;  /* 0x0000002413129223 */ /* 0x000fe20000000013 */
[----:B------:R-:W-:Y:S01]  /*1530*/  FMNMX3 R38, |R17|, RZ, |R15|, !PT ;  /* 0x000000ff11267276 */ /* 0x000fe2000780060f */
[----:B------:R-:W-:Y:S01]  /*1540*/  FFMA R33, R33, R32, 0.5 ;  /* 0x3f00000021217423 */ /* 0x000fe20000000020 */
[----:B------:R-:W-:-:S03]  /*1550*/  IADD3 R15, PT, PT, R2, 0x1d, RZ ;  /* 0x0000001d020f7810 */ /* 0x000fc60007ffe0ff */
[----:B------:R-:W-:Y:S01]  /*1560*/  FMUL R20, R33, R20 ;  /* 0x0000001421147220 */ /* 0x000fe20000400000 */
[----:B------:R-:W-:Y:S02]  /*1570*/  FMNMX3 R19, |R29|, R38, |R31|, !PT ;  /* 0x000000261d137276 */ /* 0x000fe4000780061f */
[----:B------:R-:W-:Y:S02]  /*1580*/  LOP3.LUT R31, R15, 0x1f, RZ, 0xc0, !PT ;  /* 0x0000001f0f1f7812 */ /* 0x000fe400078ec0ff */
[----:B------:R-:W-:-:S04]  /*1590*/  ISETP.GE.U32.AND P0, PT, R0, UR26, PT ;  /* 0x0000001a00007c0c */ /* 0x000fc8000bf06070 */
[----:B------:R-:W-:Y:S01]  /*15a0*/  ISETP.GE.U32.OR P0, PT, R14, UR21, P0 ;  /* 0x000000150e007c0c */ /* 0x000fe20008706470 */
[-C--:B------:R-:W-:Y:S01]  /*15b0*/  FFMA R27, R27, R32.reuse, 0.5 ;  /* 0x3f0000001b1b7423 */ /* 0x080fe20000000020 */
[----:B------:R-:W-:Y:S01]  /*15c0*/  FFMA R18, R18, R32, 0.5 ;  /* 0x3f00000012127423 */ /* 0x000fe20000000020 */
[----:B------:R-:W-:-:S04]  /*15d0*/  IADD3 R44, P2, P3, R31, UR14, R44 ;  /* 0x0000000e1f2c7c10 */ /* 0x000fc8000fb5e02c */
[----:B------:R-:W-:Y:S01]  /*15e0*/  IADD3.X R45, PT, PT, RZ, UR15, R16, P2, P3 ;  /* 0x0000000fff2d7c10 */ /* 0x000fe200097e6410 */
        /* <DEDUP_REMOVED lines=9> */
[----:B------:R-:W1:Y:S01]  /*1680*/  MUFU.EX2 R17, R39 ;  /* 0x0000002700117308 */ /* 0x000e620000000800 */
[----:B------:R-:W-:Y:S01]  /*1690*/  FMUL R15, R26, R26 ;  /* 0x0000001a1a0f7220 */ /* 0x000fe20000400000 */
[----:B0-----:R-:W-:Y:S01]  /*16a0*/  FADD R37, R36, 1 ;  /* 0x3f80000024257421 */ /* 0x001fe20000000000 */
[----:B------:R-:W-:-:S05]  /*16b0*/  FFMA R36, R35, R32, 0.5 ;  /* 0x3f00000023247423 */ /* 0x000fca0000000020 */
[----:B------:R-:W0:Y:S01]  /*16c0*/  MUFU.RCP R37, R37 ;  /* 0x0000002500257308 */ /* 0x000e220000001000 */
[----:B-1----:R-:W-:Y:S01]  /*16d0*/  FADD R33, R17, 1 ;  /* 0x3f80000011217421 */ /* 0x002fe20000000000 */
[----:B------:R-:W-:Y:S01]  /*16e0*/  FMUL R21, R36, R21 ;  /* 0x0000001524157220 */ /* 0x000fe20000400000 */
[----:B------:R-:W-:Y:S01]  /*16f0*/  FFMA R36, R15, R30, -0.052303962409496307373 ;  /* 0xbd563cae0f247423 */ /* 0x000fe2000000001e */
[----:B------:R-:W-:-:S04]  /*1700*/  FMUL R29, R28, R28 ;  /* 0x0000001c1c1d7220 */ /* 0x000fc80000400000 */
[----:B------:R-:W1:Y:S01]  /*1710*/  MUFU.RCP R33, R33 ;  /* 0x0000002100217308 */ /* 0x000e620000001000 */
[----:B------:R-:W-:Y:S01]  /*1720*/  FFMA R36, R15, R36, 0.1331529766321182251 ;  /* 0x3e0859410f247423 */ /* 0x000fe20000000024 */
[----:B------:R-:W-:Y:S01]  /*1730*/  FFMA R38, R29, R30, -0.052303962409496307373 ;  /* 0xbd563cae1d267423 */ /* 0x000fe2000000001e */
[----:B------:R-:W-:Y:S02]  /*1740*/  SHF.R.U32.HI R35, RZ, 0x2, R5 ;  /* 0x00000002ff237819 */ /* 0x000fe40000011605 */
[----:B------:R-:W-:Y:S01]  /*1750*/  FFMA R36, R15, R36, -0.33332768082618713379 ;  /* 0xbeaaa9ed0f247423 */ /* 0x000fe20000000024 */
[C---:B------:R-:W-:Y:S01]  /*1760*/  FSETP.GE.AND P1, PT, |R28|.reuse, 0.60000002384185791016, PT ;  /* 0x3f19999a1c00780b */ /* 0x040fe20003f26200 */
[----:B------:R-:W-:Y:S01]  /*1770*/  FFMA R38, R29, R38, 0.1331529766321182251 ;  /* 0x3e0859411d267423 */ /* 0x000fe20000000026 */
[----:B------:R-:W-:Y:S01]  /*1780*/  FSETP.GE.AND P4, PT, |R28|, 9.010913848876953125, PT ;  /* 0x41102cb41c00780b */ /* 0x000fe20003f86200 */
[----:B0-----:R-:W-:Y:S01]  /*1790*/  FFMA R37, R37, -2, R40 ;  /* 0xc000000025257823 */ /* 0x001fe20000000028 */
[----:B------:R-:W-:Y:S01]  /*17a0*/  LOP3.LUT R35, R35, 0xf8, RZ, 0xc0, !PT ;  /* 0x000000f823237812 */ /* 0x000fe200078ec0ff */
[----:B------:R-:W-:Y:S01]  /*17b0*/  FFMA R39, R15, R36, RZ ;  /* 0x000000240f277223 */ /* 0x000fe200000000ff */
[----:B------:R-:W-:Y:S01]  /*17c0*/  FFMA R17, R29, R38, -0.33332768082618713379 ;  /* 0xbeaaa9ed1d117423 */ /* 0x000fe20000000026 */
[----:B------:R-:W-:Y:S01]  /*17d0*/  IMAD.MOV.U32 R15, RZ, RZ, RZ ;  /* 0x000000ffff0f7224 */ /* 0x000fe200078e00ff */
[----:B------:R-:W-:-:S02]  /*17e0*/  FSEL R37, R37, 1, !P4 ;  /* 0x3f80000025257808 */ /* 0x000fc40006000000 */
[----:B------:R-:W-:Y:S01]  /*17f0*/  FFMA R29, R29, R17, RZ ;  /* 0x000000111d1d7223 */ /* 0x000fe200000000ff */
[----:B-1----:R-:W-:Y:S01]  /*1800*/  FFMA R33, R33, -2, R40 ;  /* 0xc000000021217823 */ /* 0x002fe20000000028 */
[----:B------:R-:W-:Y:S01]  /*1810*/  IMAD.WIDE.U32 R14, R35, UR29, R14 ;  /* 0x0000001d230e7c25 */ /* 0x000fe2000f8e000e */
[----:B------:R-:W-:Y:S02]  /*1820*/  FSETP.GE.AND P5, PT, |R26|, 9.010913848876953125, PT ;  /* 0x41102cb41a00780b */ /* 0x000fe40003fa6200 */
[--C-:B------:R-:W-:Y:S01]  /*1830*/  LOP3.LUT R17, R37, 0x80000000, R28.reuse, 0xb8, !PT ;  /* 0x8000000025117812 */ /* 0x100fe200078eb81c */
[----:B------:R-:W-:Y:S01]  /*1840*/  @!P1 FFMA R17, R28, R29, R28 ;  /* 0x0000001d1c119223 */ /* 0x000fe2000000001c */
[----:B------:R-:W-:Y:S01]  /*1850*/  IMAD R36, R35, UR30, RZ ;  /* 0x0000001e23247c24 */ /* 0x000fe2000f8e02ff */
[----:B------:R-:W-:Y:S01]  /*1860*/  FSEL R37, R33, 1, !P5 ;  /* 0x3f80000021257808 */ /* 0x000fe20006800000 */
[----:B------:R-:W-:Y:S01]  /*1870*/  VIADD R33, R3, 0x3 ;  /* 0x0000000303217836 */ /* 0x000fe20000000000 */
[----:B------:R-:W-:-:S02]  /*1880*/  IADD3 R28, P1, PT, R14, UR14, RZ ;  /* 0x0000000e0e1c7c10 */ /* 0x000fc4000ff3e0ff */
[----:B------:R-:W-:Y:S02]  /*1890*/  FSETP.GE.AND P4, PT, |R26|, 0.60000002384185791016, PT ;  /* 0x3f19999a1a00780b */ /* 0x000fe40003f86200 */
[----:B------:R-:W-:Y:S02]  /*18a0*/  IADD3.X R15, PT, PT, R15, UR15, R36, P1, !PT ;  /* 0x0000000f0f0f7c10 */ /* 0x000fe40008ffe424 */
[----:B------:R-:W-:Y:S01]  /*18b0*/  ISETP.GE.U32.AND P1, PT, R33, UR26, PT ;  /* 0x0000001a21007c0c */ /* 0x000fe2000bf26070 */
[----:B------:R-:W-:Y:S01]  /*18c0*/  FMUL R29, R27, R6 ;  /* 0x000000061b1d7220 */ /* 0x000fe20000400000 */
[----:B------:R-:W-:Y:S02]  /*18d0*/  @!P0 IADD3 R6, P5, PT, R28, UR29, RZ ;  /* 0x0000001d1c068c10 */ /* 0x000fe4000ffbe0ff */
[----:B------:R-:W-:Y:S02]  /*18e0*/  ISETP.LT.U32.AND P1, PT, R31, UR21, !P1 ;  /* 0x000000151f007c0c */ /* 0x000fe4000cf21070 */
[----:B------:R-:W-:-:S02]  /*18f0*/  LOP3.LUT R37, R37, 0x80000000, R26, 0xb8, !PT ;  /* 0x8000000025257812 */ /* 0x000fc400078eb81a */
[----:B------:R-:W-:Y:S01]  /*1900*/  @!P0 IADD3.X R27, PT, PT, R15, UR30, RZ, P5, !PT ;  /* 0x0000001e0f1b8c10 */ /* 0x000fe2000affe4ff */
[----:B------:R-:W-:Y:S01]  /*1910*/  @!P4 FFMA R37, R26, R39, R26 ;  /* 0x000000271a25c223 */ /* 0x000fe2000000001a */
[----:B------:R-:W-:Y:S02]  /*1920*/  @!P0 LEA R14, P4, R28, UR18, 0x3 ;  /* 0x000000121c0e8c11 */ /* 0x000fe4000f8818ff */
[----:B------:R-:W-:Y:S01]  /*1930*/  @!P0 LEA R26, P5, R6, UR18, 0x3 ;  /* 0x00000012061a8c11 */ /* 0x000fe2000f8a18ff */
[----:B----4-:R-:W-:Y:S01]  /*1940*/  FMUL R39, R10, 0.035677410662174224854 ;  /* 0x3d12227a0a277820 */ /* 0x010fe20000400000 */
[----:B------:R-:W-:Y:S01]  /*1950*/  @!P0 LEA.HI.X R15, R28, UR13, R15, 0x3, P4 ;  /* 0x0000000d1c0f8c11 */ /* 0x000fe2000a0f1c0f */
[----:B------:R-:W-:Y:S01]  /*1960*/  FMUL R28, R18, R7 ;  /* 0x00000007121c7220 */ /* 0x000fe20000400000 */
[----:B------:R-:W-:Y:S01]  /*1970*/  @!P0 LEA.HI.X R27, R6, UR13, R27, 0x3, P5 ;  /* 0x0000000d061b8c11 */ /* 0x000fe2000a8f1c1b */
[-C--:B------:R-:W-:Y:S01]  /*1980*/  FFMA R39, R39, R10.reuse, 0.79788458347320556641 ;  /* 0x3f4c422a27277423 */ /* 0x080fe2000000000a */
[C---:B------:R-:W-:Y:S01]  /*1990*/  FMNMX3 R6, |R20|.reuse, R19, |R21|, !PT ;  /* 0x0000001314067276 */ /* 0x040fe20007800615 */
[----:B------:R-:W-:Y:S01]  /*19a0*/  FMUL R20, R20, UR27 ;  /* 0x0000001b14147c20 */ /* 0x000fe20008400000 */
[----:B------:R-:W-:Y:S01]  /*19b0*/  FMUL R21, R21, UR27 ;  /* 0x0000001b15157c20 */ /* 0x000fe20008400000 */
[----:B------:R-:W-:Y:S01]  /*19c0*/  @P1 IADD3 R7, P2, PT, R44, UR14, RZ ;  /* 0x0000000e2c071c10 */ /* 0x000fe2000ff5e0ff */
[----:B------:R-:W-:Y:S01]  /*19d0*/  FMUL R18, R29, UR27 ;  /* 0x0000001b1d127c20 */ /* 0x000fe20008400000 */
[----:B------:R-:W-:Y:S01]  /*19e0*/  FMUL R19, R28, UR27 ;  /* 0x0000001b1c137c20 */ /* 0x000fe20008400000 */
[----:B------:R-:W-:Y:S01]  /*19f0*/  FMUL R16, R39, R10 ;  /* 0x0000000a27107220 */ /* 0x000fe20000400000 */
[----:B------:R0:W-:Y:S01]  /*1a00*/  @!P0 STG.E.64 desc[UR22][R14.64], R20 ;  /* 0x000000140e008986 */ /* 0x0001e2000c101b16 */
[----:B------:R-:W-:-:S03]  /*1a10*/  @P1 IADD3.X R39, PT, PT, R45, UR15, RZ, P2, !PT ;  /* 0x0000000f2d271c10 */ /* 0x000fc600097fe4ff */
[----:B------:R1:W-:Y:S01]  /*1a20*/  @!P0 STG.E.64 desc[UR22][R26.64], R18 ;  /* 0x000000121a008986 */ /* 0x0003e2000c101b16 */
[C---:B0-----:R-:W-:Y:S02]  /*1a30*/  @P1 LEA R14, P2, R7.reuse, UR24, 0x3 ;  /* 0x00000018070e1c11 */ /* 0x041fe4000f8418ff */
[----:B-1----:R-:W-:Y:S02]  /*1a40*/  CS2R R26, SRZ ;  /* 0x00000000001a7805 */ /* 0x002fe4000001ff00 */
[----:B------:R-:W-:-:S05]  /*1a50*/  @P1 LEA.HI.X R15, R7, UR25, R39, 0x3, P2 ;  /* 0x00000019070f1c11 */ /* 0x000fca00090f1c27 */
[----:B------:R0:W2:Y:S01]  /*1a60*/  @P1 LDG.E.64 R26, desc[UR22][R14.64] ;  /* 0x000000160e1a1981 */ /* 0x0000a2000c1e1b00 */
[C---:B------:R-:W-:Y:S01]  /*1a70*/  FMUL R38, |R16|.reuse, 2.8853900432586669922 ;  /* 0x4038aa3b10267820 */ /* 0x040fe20000400200 */
[----:B------:R-:W-:Y:S01]  /*1a80*/  FMNMX3 R6, |R29|, R6, |R28|, !PT ;  /* 0x000000061d067276 */ /* 0x000fe2000780061c */
[----:B------:R-:W-:Y:S02]  /*1a90*/  FMUL R28, R16, R16 ;  /* 0x00000010101c7220 */ /* 0x000fe40000400000 */
[----:B------:R1:W3:Y:S01]  /*1aa0*/  MUFU.EX2 R29, R38 ;  /* 0x00000026001d7308 */ /* 0x0002e20000000800 */
[----:B------:R-:W-:Y:S01]  /*1ab0*/  FMUL R39, R11, 0.035677410662174224854 ;  /* 0x3d12227a0b277820 */ /* 0x000fe20000400000 */
[----:B------:R-:W-:-:S04]  /*1ac0*/  FFMA R7, R28, R30, -0.052303962409496307373 ;  /* 0xbd563cae1c077423 */ /* 0x000fc8000000001e */
[----:B------:R-:W-:Y:S01]  /*1ad0*/  FFMA R7, R28, R7, 0.1331529766321182251 ;  /* 0x3e0859411c077423 */ /* 0x000fe20000000007 */
[----:B-1----:R-:W-:-:S03]  /*1ae0*/  FFMA R38, R39, R11, 0.79788458347320556641 ;  /* 0x3f4c422a27267423 */ /* 0x002fc6000000000b */
[----:B------:R-:W-:Y:S01]  /*1af0*/  FFMA R7, R28, R7, -0.33332768082618713379 ;  /* 0xbeaaa9ed1c077423 */ /* 0x000fe20000000007 */
[----:B------:R-:W-:-:S03]  /*1b00*/  FMUL R39, R38, R11 ;  /* 0x0000000b26277220 */ /* 0x000fc60000400000 */
[----:B------:R-:W-:Y:S01]  /*1b10*/  FFMA R41, R28, R7, RZ ;  /* 0x000000071c297223 */ /* 0x000fe200000000ff */
[----:B---3--:R-:W-:Y:S01]  /*1b20*/  FADD R29, R29, 1 ;  /* 0x3f8000001d1d7421 */ /* 0x008fe20000000000 */
[----:B------:R-:W-:-:S05]  /*1b30*/  FMUL R28, |R39|, 2.8853900432586669922 ;  /* 0x4038aa3b271c7820 */ /* 0x000fca0000400200 */
[----:B------:R-:W1:Y:S08]  /*1b40*/  MUFU.RCP R29, R29 ;  /* 0x0000001d001d7308 */ /* 0x000e700000001000 */
[----:B------:R-:W0:Y:S01]  /*1b50*/  MUFU.EX2 R28, R28 ;  /* 0x0000001c001c7308 */ /* 0x000e220000000800 */
[C---:B------:R-:W-:Y:S02]  /*1b60*/  FSETP.GE.AND P2, PT, |R16|.reuse, 0.60000002384185791016, PT ;  /* 0x3f19999a1000780b */ /* 0x040fe40003f46200 */
[----:B------:R-:W-:Y:S01]  /*1b70*/  FSETP.GE.AND P0, PT, |R16|, 9.010913848876953125, PT ;  /* 0x41102cb41000780b */ /* 0x000fe20003f06200 */
[----:B-1----:R-:W-:-:S05]  /*1b80*/  FFMA R7, R29, -2, R40 ;  /* 0xc00000001d077823 */ /* 0x002fca0000000028 */
[----:B------:R-:W-:Y:S01]  /*1b90*/  FSEL R7, R7, 1, !P0 ;  /* 0x3f80000007077808 */ /* 0x000fe20004000000 */
[----:B0-----:R-:W-:-:S03]  /*1ba0*/  FADD R14, R28, 1 ;  /* 0x3f8000001c0e7421 */ /* 0x001fc60000000000 */
[--C-:B------:R-:W-:Y:S01]  /*1bb0*/  LOP3.LUT R38, R7, 0x80000000, R16.reuse, 0xb8, !PT ;  /* 0x8000000007267812 */ /* 0x100fe200078eb810 */
[----:B------:R-:W0:Y:S01]  /*1bc0*/  MUFU.RCP R15, R14 ;  /* 0x0000000e000f7308 */ /* 0x000e220000001000 */
[----:B------:R-:W-:Y:S01]  /*1bd0*/  @!P2 FFMA R38, R16, R41, R16 ;  /* 0x000000291026a223 */ /* 0x000fe20000000010 */
[----:B------:R-:W-:-:S04]  /*1be0*/  FMUL R16, R39, R39 ;  /* 0x0000002727107220 */ /* 0x000fc80000400000 */
[----:B------:R-:W-:Y:S01]  /*1bf0*/  FFMA R7, R16, R30, -0.052303962409496307373 ;  /* 0xbd563cae10077423 */ /* 0x000fe2000000001e */
[----:B------:R-:W-:-:S03]  /*1c00*/  FSETP.GE.AND P2, PT, |R39|, 0.60000002384185791016, PT ;  /* 0x3f19999a2700780b */ /* 0x000fc60003f46200 */
[C---:B------:R-:W-:Y:S01]  /*1c10*/  FFMA R7, R16.reuse, R7, 0.1331529766321182251 ;  /* 0x3e08594110077423 */ /* 0x040fe20000000007 */
[----:B------:R-:W-:Y:S01]  /*1c20*/  VOTEU.ANY UP0, P1 ;  /* 0x0000000000ff7886 */ /* 0x000fe20000800100 */
[----:B------:R-:W-:Y:S02]  /*1c30*/  FSETP.GE.AND P0, PT, |R39|, 9.010913848876953125, PT ;  /* 0x41102cb42700780b */ /* 0x000fe40003f06200 */
[C---:B------:R-:W-:Y:S01]  /*1c40*/  FFMA R7, R16.reuse, R7, -0.33332768082618713379 ;  /* 0xbeaaa9ed10077423 */ /* 0x040fe20000000007 */
[----:B------:R-:W-:Y:S02]  /*1c50*/  IMAD.U32 R29, RZ, RZ, UR29 ;  /* 0x0000001dff1d7e24 */ /* 0x000fe4000f8e00ff */
[----:B0-----:R-:W-:Y:S01]  /*1c60*/  FFMA R15, R15, -2, R40 ;  /* 0xc00000000f0f7823 */ /* 0x001fe20000000028 */
[----:B------:R-:W-:Y:S01]  /*1c70*/  FFMA R7, R16, R7, RZ ;  /* 0x0000000710077223 */ /* 0x000fe200000000ff */
[----:B------:R-:W-:Y:S01]  /*1c80*/  @UP0 UIMAD UR7, UR30, 0x3, URZ ;  /* 0x000000031e0708a4 */ /* 0x000fe2000f8e02ff */
[----:B------:R-:W-:-:S02]  /*1c90*/  @P1 IMAD.WIDE.U32 R28, R29, 0x3, R44 ;  /* 0x000000031d1c1825 */ /* 0x000fc400078e002c */
[----:B------:R-:W-:-:S04]  /*1ca0*/  FSEL R16, R15, 1, !P0 ;  /* 0x3f8000000f107808 */ /* 0x000fc80004000000 */
[--C-:B------:R-:W-:Y:S01]  /*1cb0*/  LOP3.LUT R16, R16, 0x80000000, R39.reuse, 0xb8, !PT ;  /* 0x8000000010107812 */ /* 0x100fe200078eb827 */
[----:B------:R-:W-:Y:S01]  /*1cc0*/  @!P2 FFMA R16, R39, R7, R39 ;  /* 0x000000072710a223 */ /* 0x000fe20000000027 */
[----:B------:R-:W-:Y:S02]  /*1cd0*/  @P1 IADD3 R7, PT, PT, R29, UR7, RZ ;  /* 0x000000071d071c10 */ /* 0x000fe4000fffe0ff */
[----:B------:R-:W-:-:S04]  /*1ce0*/  @P1 LEA R14, P0, R28, UR24, 0x3 ;  /* 0x000000181c0e1c11 */ /* 0x000fc8000f8018ff */
[----:B------:R-:W-:Y:S01]  /*1cf0*/  @P1 LEA.HI.X R15, R28, UR25, R7, 0x3, P0 ;  /* 0x000000191c0f1c11 */ /* 0x000fe200080f1c07 */
[----:B------:R-:W-:Y:S01]  /*1d00*/  FFMA R7, R17, R32, 0.5 ;  /* 0x3f00000011077423 */ /* 0x000fe20000000020 */
[----:B------:R-:W-:-:S03]  /*1d10*/  ISETP.GE.U32.AND P0, PT, R42, UR26, PT ;  /* 0x0000001a2a007c0c */ /* 0x000fc6000bf06070 */
[----:B------:R-:W-:Y:S01]  /*1d20*/  FMUL R7, R7, R8 ;  /* 0x0000000807077220 */ /* 0x000fe20000400000 */
[-C--:B------:R-:W-:Y:S01]  /*1d30*/  FFMA R8, R37, R32.reuse, 0.5 ;  /* 0x3f00000025087423 */ /* 0x080fe20000000020 */
[----:B------:R-:W-:Y:S01]  /*1d40*/  FFMA R37, R38, R32, 0.5 ;  /* 0x3f00000026257423 */ /* 0x000fe20000000020 */
[----:B------:R-:W-:Y:S02]  /*1d50*/  ISETP.GE.U32.OR P0, PT, R34, UR21, P0 ;  /* 0x0000001522007c0c */ /* 0x000fe40008706470 */
[----:B------:R-:W-:Y:S01]  /*1d60*/  R2UR UR19, R4 ;  /* 0x00000000041372ca */ /* 0x000fe200000e0000 */
[----:B------:R-:W-:Y:S01]  /*1d70*/  FMUL R8, R8, R9 ;  /* 0x0000000908087220 */ /* 0x000fe20000400000 */
[----:B------:R-:W-:Y:S01]  /*1d80*/  FMUL R9, R37, R10 ;  /* 0x0000000a25097220 */ /* 0x000fe20000400000 */
[----:B------:R-:W-:Y:S01]  /*1d90*/  CS2R R28, SRZ ;  /* 0x00000000001c7805 */ /* 0x000fe2000001ff00 */
[----:B------:R-:W-:Y:S01]  /*1da0*/  FFMA R10, R16, R32, 0.5 ;  /* 0x3f000000100a7423 */ /* 0x000fe20000000020 */
[----:B------:R-:W-:-:S03]  /*1db0*/  UIMAD UR7, UR6, UR12, URZ ;  /* 0x0000000c060772a4 */ /* 0x000fc6000f8e02ff */
[----:B------:R-:W-:Y:S01]  /*1dc0*/  FMUL R10, R10, R11 ;  /* 0x0000000b0a0a7220 */ /* 0x000fe20000400000 */
[----:B------:R0:W5:Y:S01]  /*1dd0*/  @P1 LDG.E.64 R28, desc[UR22][R14.64] ;  /* 0x000000160e1c1981 */ /* 0x000162000c1e1b00 */
[----:B------:R-:W-:-:S03]  /*1de0*/  UIMAD.WIDE.U32 UR8, UR20, UR12, URZ ;  /* 0x0000000c140872a5 */ /* 0x000fc6000f8e00ff */
[----:B------:R-:W-:Y:S01]  /*1df0*/  UIMAD UR7, UR20, UR19, UR7 ;  /* 0x00000013140772a4 */ /* 0x000fe2000f8e0207 */
[----:B0-----:R-:W-:Y:S01]  /*1e00*/  @!P0 IMAD.WIDE.U32 R14, R35, UR29, R12 ;  /* 0x0000001d230e8c25 */ /* 0x001fe2000f8e000c */
[----:B------:R-:W-:-:S03]  /*1e10*/  USHF.L.U32 UR6, UR8, 0x6, URZ ;  /* 0x0000000608067899 */ /* 0x000fc600080006ff */
[----:B------:R-:W-:Y:S01]  /*1e20*/  @!P0 IMAD.IADD R15, R36, 0x1, R15 ;  /* 0x00000001240f8824 */ /* 0x000fe200078e020f */
[----:B------:R-:W-:Y:S01]  /*1e30*/  @!P0 IADD3 R17, P1, P2, R14, UR14, R34 ;  /* 0x0000000e0e118c10 */ /* 0x000fe2000fa3e022 */
[----:B------:R-:W-:Y:S02]  /*1e40*/  UIADD3 UR7, UPT, UPT, UR9, UR7, URZ ;  /* 0x0000000709077290 */ /* 0x000fe4000fffe0ff */
[----:B------:R-:W-:Y:S01]  /*1e50*/  ULEA UR6, UP0, UR4, UR6, 0x6 ;  /* 0x0000000604067291 */ /* 0x000fe2000f8030ff */
[----:B------:R-:W-:Y:S01]  /*1e60*/  @!P0 IADD3.X R16, PT, PT, R15, UR15, RZ, P1, P2 ;  /* 0x0000000f0f108c10 */ /* 0x000fe20008fe44ff */
[----:B------:R-:W-:Y:S01]  /*1e70*/  USHF.L.U64.HI UR8, UR8, 0x6, UR7 ;  /* 0x0000000608087899 */ /* 0x000fe20008010207 */
[C---:B------:R-:W-:Y:S01]  /*1e80*/  @!P0 LEA R14, P1, R17.reuse, UR18, 0x3 ;  /* 0x00000012110e8c11 */ /* 0x040fe2000f8218ff */
[----:B------:R-:W-:Y:S02]  /*1e90*/  ULEA UR10, UP1, UR6, UR10, 0x2 ;  /* 0x0000000a060a7291 */ /* 0x000fe4000f8210ff */
[----:B------:R-:W-:Y:S01]  /*1ea0*/  ULEA.HI.X UR4, UR4, UR8, UR5, 0x6, UP0 ;  /* 0x0000000804047291 */ /* 0x000fe200080f3405 */
[----:B------:R-:W-:Y:S01]  /*1eb0*/  @!P0 LEA.HI.X R15, R17, UR13, R16, 0x3, P1 ;  /* 0x0000000d110f8c11 */ /* 0x000fe200088f1c10 */
[----:B------:R-:W-:Y:S01]  /*1ec0*/  FMUL R16, R7, UR27 ;  /* 0x0000001b07107c20 */ /* 0x000fe20008400000 */
[----:B------:R-:W-:Y:S01]  /*1ed0*/  FMUL R17, R8, UR27 ;  /* 0x0000001b08117c20 */ /* 0x000fe20008400000 */
[----:B------:R-:W-:Y:S01]  /*1ee0*/  ULEA.HI.X UR4, UR6, UR11, UR4, 0x2, UP1 ;  /* 0x0000000b06047291 */ /* 0x000fe200088f1404 */
[----:B------:R-:W-:Y:S03]  /*1ef0*/  BSSY.RECONVERGENT B0, `(.L_x_25458) ;  /* 0x0000013000007945 */ /* 0x000fe60003800200 */
[----:B------:R0:W-:Y:S02]  /*1f00*/  @!P0 STG.E.64 desc[UR22][R14.64], R16 ;  /* 0x000000100e008986 */ /* 0x0001e4000c101b16 */
[----:B0-----:R-:W-:Y:S01]  /*1f10*/  FMUL R14, R9, UR27 ;  /* 0x0000001b090e7c20 */ /* 0x001fe20008400000 */
[----:B------:R-:W-:Y:S01]  /*1f20*/  FMUL R15, R10, UR27 ;  /* 0x0000001b0a0f7c20 */ /* 0x000fe20008400000 */
[----:B--2---:R-:W-:-:S04]  /*1f30*/  FMUL R37, R26, 0.035677410662174224854 ;  /* 0x3d12227a1a257820 */ /* 0x004fc80000400000 */
[----:B------:R-:W-:-:S04]  /*1f40*/  FFMA R37, R37, R26, 0.79788458347320556641 ;  /* 0x3f4c422a25257423 */ /* 0x000fc8000000001a */
[----:B------:R-:W-:-:S04]  /*1f50*/  FMUL R11, R37, R26 ;  /* 0x0000001a250b7220 */ /* 0x000fc80000400000 */
[----:B------:R-:W-:-:S06]  /*1f60*/  FMUL R37, |R11|, 2.8853900432586669922 ;  /* 0x4038aa3b0b257820 */ /* 0x000fcc0000400200 */
[----:B------:R-:W0:Y:S01]  /*1f70*/  MUFU.EX2 R37, R37 ;  /* 0x0000002500257308 */ /* 0x000e220000000800 */
[----:B------:R-:W-:Y:S05]  /*1f80*/  @P0 BRA `(.L_x_25459) ;  /* 0x0000000000240947 */ /* 0x000fea0003800000 */
[----:B------:R-:W-:-:S04]  /*1f90*/  IMAD.WIDE.U32 R12, R35, UR29, R12 ;  /* 0x0000001d230c7c25 */ /* 0x000fc8000f8e000c */
[----:B------:R-:W-:Y:S01]  /*1fa0*/  IMAD.IADD R36, R36, 0x1, R13 ;  /* 0x0000000124247824 */ /* 0x000fe200078e020d */
[----:B------:R-:W-:-:S04]  /*1fb0*/  IADD3 R13, P0, P1, R12, UR14, R34 ;  /* 0x0000000e0c0d7c10 */ /* 0x000fc8000f91e022 */
[----:B------:R-:W-:Y:S02]  /*1fc0*/  IADD3.X R34, PT, PT, R36, UR15, RZ, P0, P1 ;  /* 0x0000000f24227c10 */ /* 0x000fe400087e24ff */
[----:B------:R-:W-:-:S04]  /*1fd0*/  IADD3 R13, P0, PT, R13, UR29, RZ ;  /* 0x0000001d0d0d7c10 */ /* 0x000fc8000ff1e0ff */
[----:B------:R-:W-:Y:S02]  /*1fe0*/  IADD3.X R34, PT, PT, R34, UR30, RZ, P0, !PT ;  /* 0x0000001e22227c10 */ /* 0x000fe400087fe4ff */
[----:B------:R-:W-:-:S04]  /*1ff0*/  LEA R12, P0, R13, UR18, 0x3 ;  /* 0x000000120d0c7c11 */ /* 0x000fc8000f8018ff */
[----:B------:R-:W-:-:S05]  /*2000*/  LEA.HI.X R13, R13, UR13, R34, 0x3, P0 ;  /* 0x0000000d0d0d7c11 */ /* 0x000fca00080f1c22 */
[----:B------:R1:W-:Y:S04]  /*2010*/  STG.E.64 desc[UR22][R12.64], R14 ;  /* 0x0000000e0c007986 */ /* 0x0003e8000c101b16 */
.L_x_25459:
[----:B------:R-:W-:Y:S05]  /*2020*/  BSYNC.RECONVERGENT B0 ;  /* 0x0000000000007941 */ /* 0x000fea0003800200 */
.L_x_25458:
[----:B-1----:R-:W-:Y:S01]  /*2030*/  FMUL R12, R27, 0.035677410662174224854 ;  /* 0x3d12227a1b0c7820 */ /* 0x002fe20000400000 */
[----:B0-----:R-:W-:Y:S01]  /*2040*/  FADD R37, R37, 1 ;  /* 0x3f80000025257421 */ /* 0x001fe20000000000 */
[C---:B------:R-:W-:Y:S01]  /*2050*/  FMUL R35, R11.reuse, R11 ;  /* 0x0000000b0b237220 */ /* 0x040fe20000400000 */
[C---:B------:R-:W-:Y:S01]  /*2060*/  FSETP.GE.AND P1, PT, |R11|.reuse, 0.60000002384185791016, PT ;  /* 0x3f19999a0b00780b */ /* 0x040fe20003f26200 */
[-C--:B------:R-:W-:Y:S01]  /*2070*/  FFMA R12, R12, R27.reuse, 0.79788458347320556641 ;  /* 0x3f4c422a0c0c7423 */ /* 0x080fe2000000001b */
[----:B------:R-:W-:Y:S01]  /*2080*/  FSETP.GE.AND P0, PT, |R11|, 9.010913848876953125, PT ;  /* 0x41102cb40b00780b */ /* 0x000fe20003f06200 */
[----:B------:R-:W-:Y:S01]  /*2090*/  IMAD.IADD R42, R5, 0x1, -R42 ;  /* 0x00000001052a7824 */ /* 0x000fe200078e0a2a */
[----:B------:R-:W0:Y:S01]  /*20a0*/  MUFU.RCP R37, R37 ;  /* 0x0000002500257308 */ /* 0x000e220000001000 */
[----:B------:R-:W-:Y:S01]  /*20b0*/  FMUL R13, R12, R27 ;  /* 0x0000001b0c0d7220 */ /* 0x000fe20000400000 */
[----:B------:R-:W-:Y:S01]  /*20c0*/  FFMA R12, R35, R30, -0.052303962409496307373 ;  /* 0xbd563cae230c7423 */ /* 0x000fe2000000001e */
[----:B------:R-:W-:Y:S01]  /*20d0*/  FMNMX3 R6, |R7|, R6, |R8|, !PT ;  /* 0x0000000607067276 */ /* 0x000fe20007800608 */
[----:B------:R-:W-:Y:S01]  /*20e0*/  ULOP3.LUT UR12, UR12, 0xfffffffe, URZ, 0xc0, !UPT ;  /* 0xfffffffe0c0c7892 */ /* 0x000fe2000f8ec0ff */
[----:B------:R-:W-:Y:S01]  /*20f0*/  FMUL R36, |R13|, 2.8853900432586669922 ;  /* 0x4038aa3b0d247820 */ /* 0x000fe20000400200 */
[----:B------:R-:W-:Y:S01]  /*2100*/  FFMA R12, R35, R12, 0.1331529766321182251 ;  /* 0x3e085941230c7423 */ /* 0x000fe2000000000c */
[----:B------:R-:W-:Y:S01]  /*2110*/  SHF.L.U32 R42, R42, 0x3, RZ ;  /* 0x000000032a2a7819 */ /* 0x000fe200000006ff */
[----:B------:R-:W-:Y:S01]  /*2120*/  BSSY.RECONVERGENT B0, `(.L_x_25460) ;  /* 0x00000e3000007945 */ /* 0x000fe20003800200 */
[----:B------:R-:W-:Y:S01]  /*2130*/  FMNMX3 R9, |R9|, R6, |R10|, !PT ;  /* 0x0000000609097276 */ /* 0x000fe2000780060a */
[----:B------:R-:W-:Y:S01]  /*2140*/  FFMA R12, R35, R12, -0.33332768082618713379 ;  /* 0xbeaaa9ed230c7423 */ /* 0x000fe2000000000c */
[----:B------:R-:W1:Y:S01]  /*2150*/  MUFU.EX2 R36, R36 ;  /* 0x0000002400247308 */ /* 0x000e620000000800 */
[----:B------:R-:W-:-:S02]  /*2160*/  IADD3 R10, PT, PT, -R3, UR21, RZ ;  /* 0x00000015030a7c10 */ /* 0x000fc4000fffe1ff */
[----:B------:R-:W-:Y:S01]  /*2170*/  FFMA R12, R35, R12, RZ ;  /* 0x0000000c230c7223 */ /* 0x000fe200000000ff */
[----:B0-----:R-:W-:-:S05]  /*2180*/  FFMA R34, R37, -2, R40 ;  /* 0xc000000025227823 */ /* 0x001fca0000000028 */
[----:B------:R-:W-:Y:S02]  /*2190*/  FSEL R34, R34, 1, !P0 ;  /* 0x3f80000022227808 */ /* 0x000fe40004000000 */
[----:B------:R-:W-:Y:S01]  /*21a0*/  FSETP.GE.AND P0, PT, |R13|, 9.010913848876953125, PT ;  /* 0x41102cb40d00780b */ /* 0x000fe20003f06200 */
[----:B-1----:R-:W-:Y:S01]  /*21b0*/  FADD R38, R36, 1 ;  /* 0x3f80000024267421 */ /* 0x002fe20000000000 */
[--C-:B------:R-:W-:Y:S01]  /*21c0*/  LOP3.LUT R36, R34, 0x80000000, R11.reuse, 0xb8, !PT ;  /* 0x8000000022247812 */ /* 0x100fe200078eb80b */
[----:B------:R-:W-:Y:S01]  /*21d0*/  @!P1 FFMA R36, R11, R12, R11 ;  /* 0x0000000c0b249223 */ /* 0x000fe2000000000b */
[----:B-----5:R-:W-:Y:S01]  /*21e0*/  FMUL R11, R28, 0.035677410662174224854 ;  /* 0x3d12227a1c0b7820 */ /* 0x020fe20000400000 */
[----:B------:R-:W0:Y:S01]  /*21f0*/  MUFU.RCP R35, R38 ;  /* 0x0000002600237308 */ /* 0x000e220000001000 */
[C---:B------:R-:W-:Y:S01]  /*2200*/  FMUL R34, R13.reuse, R13 ;  /* 0x0000000d0d227220 */ /* 0x040fe20000400000 */
[----:B------:R-:W-:Y:S01]  /*2210*/  FSETP.GE.AND P1, PT, |R13|, 0.60000002384185791016, PT ;  /* 0x3f19999a0d00780b */ /* 0x000fe20003f26200 */
[----:B------:R-:W-:-:S02]  /*2220*/  FFMA R37, R11, R28, 0.79788458347320556641 ;  /* 0x3f4c422a0b257423 */ /* 0x000fc4000000001c */
[C---:B------:R-:W-:Y:S02]  /*2230*/  FFMA R11, R34.reuse, R30, -0.052303962409496307373 ;  /* 0xbd563cae220b7423 */ /* 0x040fe4000000001e */
[----:B------:R-:W-:Y:S02]  /*2240*/  FMUL R12, R37, R28 ;  /* 0x0000001c250c7220 */ /* 0x000fe40000400000 */
[----:B------:R-:W-:Y:S02]  /*2250*/  FFMA R11, R34, R11, 0.1331529766321182251 ;  /* 0x3e085941220b7423 */ /* 0x000fe4000000000b */
[----:B------:R-:W-:Y:S02]  /*2260*/  FMUL R39, |R12|, 2.8853900432586669922 ;  /* 0x4038aa3b0c277820 */ /* 0x000fe40000400200 */
[----:B------:R-:W-:Y:S01]  /*2270*/  FFMA R11, R34, R11, -0.33332768082618713379 ;  /* 0xbeaaa9ed220b7423 */ /* 0x000fe2000000000b */
[----:B0-----:R-:W-:-:S03]  /*2280*/  FFMA R37, R35, -2, R40 ;  /* 0xc000000023257823 */ /* 0x001fc60000000028 */
[----:B------:R-:W-:Y:S01]  /*2290*/  FFMA R34, R34, R11, RZ ;  /* 0x0000000b22227223 */ /* 0x000fe200000000ff */
[----:B------:R-:W0:Y:S01]  /*22a0*/  MUFU.EX2 R35, R39 ;  /* 0x0000002700237308 */ /* 0x000e220000000800 */
[----:B------:R-:W-:Y:S02]  /*22b0*/  FSEL R38, R37, 1, !P0 ;  /* 0x3f80000025267808 */ /* 0x000fe40004000000 */
[----:B------:R-:W-:Y:S02]  /*22c0*/  FSETP.GE.AND P0, PT, |R12|, 9.010913848876953125, PT ;  /* 0x41102cb40c00780b */ /* 0x000fe40003f06200 */
[--C-:B------:R-:W-:Y:S01]  /*22d0*/  LOP3.LUT R37, R38, 0x80000000, R13.reuse, 0xb8, !PT ;  /* 0x8000000026257812 */ /* 0x100fe200078eb80d */
[----:B------:R-:W-:Y:S01]  /*22e0*/  @!P1 FFMA R37, R13, R34, R13 ;  /* 0x000000220d259223 */ /* 0x000fe2000000000d */
[----:B------:R-:W-:Y:S01]  /*22f0*/  FMUL R34, R29, 0.035677410662174224854 ;  /* 0x3d12227a1d227820 */ /* 0x000fe20000400000 */
[----:B------:R-:W-:-:S03]  /*2300*/  FSETP.GE.AND P1, PT, |R12|, 0.60000002384185791016, PT ;  /* 0x3f19999a0c00780b */ /* 0x000fc60003f26200 */
[----:B------:R-:W-:Y:S01]  /*2310*/  FFMA R34, R34, R29, 0.79788458347320556641 ;  /* 0x3f4c422a22227423 */ /* 0x000fe2000000001d */
[----:B0-----:R-:W-:-:S03]  /*2320*/  FADD R35, R35, 1 ;  /* 0x3f80000023237421 */ /* 0x001fc60000000000 */
[----:B------:R-:W-:Y:S01]  /*2330*/  FMUL R38, R34, R29 ;  /* 0x0000001d22267220 */ /* 0x000fe20000400000 */
[----:B------:R-:W-:-:S03]  /*2340*/  FMUL R34, R12, R12 ;  /* 0x0000000c0c227220 */ /* 0x000fc60000400000 */
[----:B------:R-:W-:Y:S01]  /*2350*/  FMUL R41, |R38|, 2.8853900432586669922 ;  /* 0x4038aa3b26297820 */ /* 0x000fe20000400200 */
[----:B------:R-:W0:Y:S01]  /*2360*/  MUFU.RCP R35, R35 ;  /* 0x0000002300237308 */ /* 0x000e220000001000 */
[----:B------:R-:W-:Y:S01]  /*2370*/  FFMA R11, R34, R30, -0.052303962409496307373 ;  /* 0xbd563cae220b7423 */ /* 0x000fe2000000001e */
[----:B------:R-:W-:-:S03]  /*2380*/  FSETP.GE.AND P2, PT, |R38|, 0.60000002384185791016, PT ;  /* 0x3f19999a2600780b */ /* 0x000fc60003f46200 */
[----:B------:R-:W-:-:S03]  /*2390*/  FFMA R11, R34, R11, 0.1331529766321182251 ;  /* 0x3e085941220b7423 */ /* 0x000fc6000000000b */
[----:B------:R-:W1:Y:S01]  /*23a0*/  MUFU.EX2 R13, R41 ;  /* 0x00000029000d7308 */ /* 0x000e620000000800 */
[----:B------:R-:W-:-:S04]  /*23b0*/  FFMA R11, R34, R11, -0.33332768082618713379 ;  /* 0xbeaaa9ed220b7423 */ /* 0x000fc8000000000b */
[----:B------:R-:W-:Y:S01]  /*23c0*/  FFMA R11, R34, R11, RZ ;  /* 0x0000000b220b7223 */ /* 0x000fe200000000ff */
[----:B0-----:R-:W-:-:S05]  /*23d0*/  FFMA R34, R35, -2, R40 ;  /* 0xc000000023227823 */ /* 0x001fca0000000028 */
[----:B------:R-:W-:Y:S02]  /*23e0*/  FSEL R39, R34, 1, !P0 ;  /* 0x3f80000022277808 */ /* 0x000fe40004000000 */
[----:B------:R-:W-:Y:S01]  /*23f0*/  ISETP.GE.U32.AND P0, PT, R33, UR26, PT ;  /* 0x0000001a21007c0c */ /* 0x000fe2000bf06070 */
[----:B-1----:R-:W-:Y:S01]  /*2400*/  FADD R35, R13, 1 ;  /* 0x3f8000000d237421 */ /* 0x002fe20000000000 */
[--C-:B------:R-:W-:Y:S01]  /*2410*/  LOP3.LUT R39, R39, 0x80000000, R12.reuse, 0xb8, !PT ;  /* 0x8000000027277812 */ /* 0x100fe200078eb80c */
[----:B------:R-:W0:Y:S01]  /*2420*/  S2R R13, SR_CgaCtaId ;  /* 0x00000000000d7919 */ /* 0x000e220000008800 */
[----:B------:R-:W-:Y:S01]  /*2430*/  @!P1 FFMA R39, R12, R11, R12 ;  /* 0x0000000b0c279223 */ /* 0x000fe2000000000c */
[----:B------:R-:W-:Y:S01]  /*2440*/  FMUL R11, R38, R38 ;  /* 0x00000026260b7220 */ /* 0x000fe20000400000 */
[----:B------:R-:W-:Y:S01]  /*2450*/  MOV R12, 0x400 ;  /* 0x00000400000c7802 */ /* 0x000fe20000000f00 */
[----:B------:R-:W1:Y:S01]  /*2460*/  MUFU.RCP R35, R35 ;  /* 0x0000002300237308 */ /* 0x000e620000001000 */
[----:B------:R-:W-:Y:S01]  /*2470*/  ISETP.GE.U32.OR P0, PT, R31, UR21, P0 ;  /* 0x000000151f007c0c */ /* 0x000fe20008706470 */
[C---:B------:R-:W-:Y:S01]  /*2480*/  FFMA R30, R11.reuse, R30, -0.052303962409496307373 ;  /* 0xbd563cae0b1e7423 */ /* 0x040fe2000000001e */
[----:B------:R-:W-:Y:S01]  /*2490*/  MOV R31, R22 ;  /* 0x00000016001f7202 */ /* 0x000fe20000000f00 */
[----:B------:R-:W-:Y:S01]  /*24a0*/  VIADD R12, R12, 0x20 ;  /* 0x000000200c0c7836 */ /* 0x000fe20000000000 */
[----:B------:R-:W-:Y:S01]  /*24b0*/  FSETP.GE.AND P1, PT, |R38|, 9.010913848876953125, PT ;  /* 0x41102cb42600780b */ /* 0x000fe20003f26200 */
[----:B------:R-:W-:Y:S01]  /*24c0*/  FFMA R30, R11, R30, 0.1331529766321182251 ;  /* 0x3e0859410b1e7423 */ /* 0x000fe2000000001e */
[----:B------:R-:W-:Y:S01]  /*24d0*/  FFMA R39, R39, R32, 0.5 ;  /* 0x3f00000027277423 */ /* 0x000fe20000000020 */
[----:B------:R-:W-:-:S02]  /*24e0*/  IMAD.IADD R33, R5, 0x1, -R33 ;  /* 0x0000000105217824 */ /* 0x000fc400078e0a21 */
[----:B------:R-:W-:Y:S01]  /*24f0*/  FFMA R41, R11, R30, -0.33332768082618713379 ;  /* 0xbeaaa9ed0b297423 */ /* 0x000fe2000000001e */
[----:B------:R-:W-:Y:S01]  /*2500*/  SHF.L.U32 R30, R2, 0x3, RZ ;  /* 0x00000003021e7819 */ /* 0x000fe200000006ff */
[----:B------:R-:W-:Y:S02]  /*2510*/  IMAD.SHL.U32 R33, R33, 0x8, RZ ;  /* 0x0000000821217824 */ /* 0x000fe400078e00ff */
[----:B------:R-:W-:Y:S01]  /*2520*/  FFMA R41, R11, R41, RZ ;  /* 0x000000290b297223 */ /* 0x000fe200000000ff */
[----:B------:R-:W-:Y:S01]  /*2530*/  LOP3.LUT R11, R5, 0x1f, RZ, 0xc0, !PT ;  /* 0x0000001f050b7812 */ /* 0x000fe200078ec0ff */
[----:B-1----:R-:W-:Y:S01]  /*2540*/  FFMA R40, R35, -2, R40 ;  /* 0xc000000023287823 */ /* 0x002fe20000000028 */
[----:B------:R-:W-:Y:S01]  /*2550*/  LOP3.LUT R35, R30, 0xf8, RZ, 0xc0, !PT ;  /* 0x000000f81e237812 */ /* 0x000fe200078ec0ff */
[----:B------:R-:W-:Y:S01]  /*2560*/  IMAD.MOV.U32 R30, RZ, RZ, R24 ;  /* 0x000000ffff1e7224 */ /* 0x000fe200078e0018 */
[----:B------:R-:W-:Y:S02]  /*2570*/  LOP3.LUT R24, RZ, R3, RZ, 0x33, !PT ;  /* 0x00000003ff187212 */ /* 0x000fe400078e33ff */
[----:B------:R-:W-:-:S03]  /*2580*/  LOP3.LUT R33, R33, 0xf8, RZ, 0xc0, !PT ;  /* 0x000000f821217812 */ /* 0x000fc600078ec0ff */
[----:B------:R-:W-:Y:S01]  /*2590*/  IMAD.IADD R22, R24, 0x1, R5 ;  /* 0x0000000118167824 */ /* 0x000fe200078e0205 */
[----:B0-----:R-:W-:Y:S01]  /*25a0*/  LEA R12, R13, R12, 0x18 ;  /* 0x0000000c0d0c7211 */ /* 0x001fe200078ec0ff */
[----:B------:R-:W-:Y:S02]  /*25b0*/  IMAD R13, R11, 0x108, RZ ;  /* 0x000001080b0d7824 */ /* 0x000fe400078e02ff */
[----:B------:R-:W-:Y:S02]  /*25c0*/  IMAD.SHL.U32 R22, R22, 0x8, RZ ;  /* 0x0000000816167824 */ /* 0x000fe400078e00ff */
[----:B------:R-:W-:-:S03]  /*25d0*/  IMAD.IADD R34, R13, 0x1, R12 ;  /* 0x000000010d227824 */ /* 0x000fc600078e020c */
[----:B------:R-:W-:Y:S01]  /*25e0*/  LOP3.LUT R43, R22, 0xf8, RZ, 0xc0, !PT ;  /* 0x000000f8162b7812 */ /* 0x000fe200078ec0ff */
[----:B------:R-:W-:-:S04]  /*25f0*/  IMAD.IADD R35, R34, 0x1, R35 ;  /* 0x0000000122237824 */ /* 0x000fc800078e0223 */
[----:B------:R-:W-:Y:S01]  /*2600*/  IMAD.IADD R22, R34, 0x1, R43 ;  /* 0x0000000122167824 */ /* 0x000fe200078e022b */
[----:B------:R0:W-:Y:S01]  /*2610*/  STS.64 [R35], R30 ;  /* 0x0000001e23007388 */ /* 0x0001e20000000a00 */
[----:B------:R-:W-:Y:S02]  /*2620*/  FSEL R43, R40, 1, !P1 ;  /* 0x3f800000282b7808 */ /* 0x000fe40004800000 */
[----:B------:R-:W-:-:S04]  /*2630*/  IADD3 R40, P1, PT, R44, UR14, RZ ;  /* 0x0000000e2c287c10 */ /* 0x000fc8000ff3e0ff */
[----:B------:R-:W-:Y:S02]  /*2640*/  IADD3.X R45, PT, PT, R45, UR15, RZ, P1, !PT ;  /* 0x0000000f2d2d7c10 */ /* 0x000fe40008ffe4ff */
[----:B0-----:R-:W-:Y:S01]  /*2650*/  MOV R30, R20 ;  /* 0x00000014001e7202 */ /* 0x001fe20000000f00 */
[----:B------:R-:W-:Y:S01]  /*2660*/  IMAD.MOV.U32 R31, RZ, RZ, R18 ;  /* 0x000000ffff1f7224 */ /* 0x000fe200078e0012 */
[--C-:B------:R-:W-:Y:S01]  /*2670*/  LOP3.LUT R20, R43, 0x80000000, R38.reuse, 0xb8, !PT ;  /* 0x800000002b147812 */ /* 0x100fe200078eb826 */
[----:B------:R-:W-:Y:S01]  /*2680*/  @!P2 FFMA R20, R38, R41, R38 ;  /* 0x000000292614a223 */ /* 0x000fe20000000026 */
[-C--:B------:R-:W-:Y:S01]  /*2690*/  FFMA R41, R36, R32.reuse, 0.5 ;  /* 0x3f00000024297423 */ /* 0x080fe20000000020 */
[----:B------:R-:W-:Y:S01]  /*26a0*/  @!P0 IADD3 R38, P2, PT, R40, UR29, RZ ;  /* 0x0000001d28268c10 */ /* 0x000fe2000ff5e0ff */
[----:B------:R0:W-:Y:S01]  /*26b0*/  STS.64 [R22], R30 ;  /* 0x0000001e16007388 */ /* 0x0001e20000000a00 */
[----:B------:R-:W-:Y:S01]  /*26c0*/  FFMA R20, R20, R32, 0.5 ;  /* 0x3f00000014147423 */ /* 0x000fe20000000020 */
[----:B------:R-:W-:Y:S01]  /*26d0*/  FMUL R18, R41, R26 ;  /* 0x0000001a29127220 */ /* 0x000fe20000400000 */
[----:B------:R-:W-:Y:S01]  /*26e0*/  @!P0 IADD3.X R41, PT, PT, R45, UR30, RZ, P2, !PT ;  /* 0x0000001e2d298c10 */ /* 0x000fe200097fe4ff */
[----:B------:R-:W-:Y:S01]  /*26f0*/  FFMA R26, R37, R32, 0.5 ;  /* 0x3f000000251a7423 */ /* 0x000fe20000000020 */
[----:B0-----:R-:W-:-:S04]  /*2700*/  @!P0 LEA R30, P1, R40, UR18, 0x3 ;  /* 0x00000012281e8c11 */ /* 0x001fc8000f8218ff */
[----:B------:R-:W-:Y:S01]  /*2710*/  @!P0 LEA.HI.X R31, R40, UR13, R45, 0x3, P1 ;  /* 0x0000000d281f8c11 */ /* 0x000fe200088f1c2d */
[----:B------:R-:W-:Y:S01]  /*2720*/  FMUL R40, R39, R28 ;  /* 0x0000001c27287220 */ /* 0x000fe20000400000 */
[----:B------:R-:W-:Y:S01]  /*2730*/  @!P0 LEA R36, P1, R38, UR18, 0x3 ;  /* 0x0000001226248c11 */ /* 0x000fe2000f8218ff */
[----:B------:R-:W-:Y:S02]  /*2740*/  IMAD.IADD R39, R34, 0x1, R33 ;  /* 0x0000000122277824 */ /* 0x000fe400078e0221 */
[----:B------:R-:W-:Y:S01]  /*2750*/  FMUL R28, R40, UR27 ;  /* 0x0000001b281c7c20 */ /* 0x000fe20008400000 */
[----:B------:R-:W-:Y:S01]  /*2760*/  @!P0 LEA.HI.X R37, R38, UR13, R41, 0x3, P1 ;  /* 0x0000000d26258c11 */ /* 0x000fe200088f1c29 */
[----:B------:R-:W-:Y:S01]  /*2770*/  FMUL R41, R20, R29 ;  /* 0x0000001d14297220 */ /* 0x000fe20000400000 */
[----:B------:R-:W-:Y:S01]  /*2780*/  LOP3.LUT R29, R42, 0xf8, RZ, 0xc0, !PT ;  /* 0x000000f82a1d7812 */ /* 0x000fe200078ec0ff */
[----:B------:R-:W-:Y:S01]  /*2790*/  FMUL R38, R26, R27 ;  /* 0x0000001b1a267220 */ /* 0x000fe20000400000 */
[----:B------:R-:W-:Y:S01]  /*27a0*/  FMUL R26, R18, UR27 ;  /* 0x0000001b121a7c20 */ /* 0x000fe20008400000 */
[----:B------:R-:W-:-:S02]  /*27b0*/  IMAD.MOV.U32 R33, RZ, RZ, R28 ;  /* 0x000000ffff217224 */ /* 0x000fc400078e001c */
[----:B------:R-:W-:Y:S01]  /*27c0*/  FMUL R27, R38, UR27 ;  /* 0x0000001b261b7c20 */ /* 0x000fe20008400000 */
[----:B------:R-:W-:Y:S02]  /*27d0*/  IMAD.IADD R20, R34, 0x1, R29 ;  /* 0x0000000122147824 */ /* 0x000fe400078e021d */
[----:B------:R-:W-:Y:S01]  /*27e0*/  FMUL R29, R41, UR27 ;  /* 0x0000001b291d7c20 */ /* 0x000fe20008400000 */
[----:B------:R-:W-:Y:S01]  /*27f0*/  IMAD.MOV.U32 R32, RZ, RZ, R26 ;  /* 0x000000ffff207224 */ /* 0x000fe200078e001a */
[----:B------:R-:W-:Y:S01]  /*2800*/  FMNMX3 R9, |R18|, R9, |R38|, !PT ;  /* 0x0000000912097276 */ /* 0x000fe20007800626 */
[----:B------:R0:W-:Y:S04]  /*2810*/  @!P0 STG.E.64 desc[UR22][R30.64], R26 ;  /* 0x0000001a1e008986 */ /* 0x0001e8000c101b16 */
[----:B------:R1:W-:Y:S01]  /*2820*/  @!P0 STG.E.64 desc[UR22][R36.64], R28 ;  /* 0x0000001c24008986 */ /* 0x0003e2000c101b16 */
[----:B------:R-:W-:-:S02]  /*2830*/  ISETP.LT.U32.AND P0, PT, R3, UR21, PT ;  /* 0x0000001503007c0c */ /* 0x000fc4000bf01070 */
[----:B0-----:R-:W-:Y:S01]  /*2840*/  MOV R30, R16 ;  /* 0x00000010001e7202 */ /* 0x001fe20000000f00 */
[----:B------:R-:W-:Y:S01]  /*2850*/  IMAD.MOV.U32 R31, RZ, RZ, R14 ;  /* 0x000000ffff1f7224 */ /* 0x000fe200078e000e */
[----:B------:R-:W-:Y:S02]  /*2860*/  FMNMX3 R16, |R40|, R9, |R41|, !PT ;  /* 0x0000000928107276 */ /* 0x000fe40007800629 */
[----:B------:R-:W-:Y:S02]  /*2870*/  SHF.R.U32.HI R14, RZ, 0x5, R5 ;  /* 0x00000005ff0e7819 */ /* 0x000fe40000011605 */
[----:B------:R1:W-:Y:S04]  /*2880*/  STS.64 [R20], R30 ;  /* 0x0000001e14007388 */ /* 0x0003e80000000a00 */
[----:B------:R1:W-:Y:S01]  /*2890*/  STS.64 [R39], R32 ;  /* 0x0000002027007388 */ /* 0x0003e20000000a00 */
[----:B------:R-:W-:Y:S06]  /*28a0*/  BAR.SYNC.DEFER_BLOCKING 0x0 ;  /* 0x0000000000007b1d */ /* 0x000fec0000010000 */
[----:B------:R-:W-:Y:S05]  /*28b0*/  @!P0 BRA `(.L_x_25461) ;  /* 0x0000000400a48947 */ /* 0x000fea0003800000 */
[----:B------:R-:W-:Y:S01]  /*28c0*/  IADD3 R24, PT, PT, R24, UR21, RZ ;  /* 0x0000001518187c10 */ /* 0x000fe2000fffe0ff */
[----:B------:R-:W-:Y:S01]  /*28d0*/  IMAD.U32 R18, RZ, RZ, UR21 ;  /* 0x00000015ff127e24 */ /* 0x000fe2000f8e00ff */
[----:B------:R-:W-:Y:S01]  /*28e0*/  SHF.R.U32.HI R6, RZ, 0x5, R5 ;  /* 0x00000005ff067819 */ /* 0x000fe20000011605 */
[----:B------:R-:W-:Y:S01]  /*28f0*/  BSSY.RECONVERGENT B1, `(.L_x_25462) ;  /* 0x0000042000017945 */ /* 0x000fe20003800200 */
[----:B------:R-:W-:Y:S01]  /*2900*/  ISETP.GE.U32.AND P1, PT, R24, 0x3, PT ;  /* 0x000000031800780c */ /* 0x000fe20003f26070 */
[----:B------:R-:W-:Y:S01]  /*2910*/  IMAD.MOV.U32 R24, RZ, RZ, RZ ;  /* 0x000000ffff187224 */ /* 0x000fe200078e00ff */
[----:B------:R-:W-:Y:S01]  /*2920*/  LOP3.LUT R18, R18, 0x3, RZ, 0xc0, !PT ;  /* 0x0000000312127812 */ /* 0x000fe200078ec0ff */
[----:B------:R-:W-:Y:S02]  /*2930*/  IMAD.SHL.U32 R6, R6, 0x8, RZ ;  /* 0x0000000806067824 */ /* 0x000fe400078e00ff */
[----:B-1----:R-:W-:Y:S01]  /*2940*/  IMAD.MOV.U32 R33, RZ, RZ, R2 ;  /* 0x000000ffff217224 */ /* 0x002fe200078e0002 */
[----:B------:R-:W-:Y:S01]  /*2950*/  ISETP.NE.AND P0, PT, R18, RZ, PT ;  /* 0x000000ff1200720c */ /* 0x000fe20003f05270 */
[----:B------:R-:W-:-:S02]  /*2960*/  IMAD R9, R6, UR17, RZ ;  /* 0x0000001106097c24 */ /* 0x000fc4000f8e02ff */
[----:B------:R-:W-:-:S04]  /*2970*/  IMAD.WIDE.U32 R6, R6, UR28, RZ ;  /* 0x0000001c06067c25 */ /* 0x000fc8000f8e00ff */
[----:B------:R-:W-:Y:S01]  /*2980*/  IMAD.IADD R26, R7, 0x1, R9 ;  /* 0x00000001071a7824 */ /* 0x000fe200078e0209 */
[----:B------:R-:W-:Y:S01]  /*2990*/  MOV R36, R6 ;  /* 0x0000000600247202 */ /* 0x000fe20000000f00 */
[----:B------:R-:W-:Y:S06]  /*29a0*/  @!P1 BRA `(.L_x_25463) ;  /* 0x0000000000d89947 */ /* 0x000fec0003800000 */
[----:B------:R-:W0:Y:S01]  /*29b0*/  LDC R4, c[0x0][0x3d4] ;  /* 0x0000f500ff047b82 */ /* 0x000e220000000800 */
[----:B------:R-:W-:Y:S01]  /*29c0*/  IMAD R13, R14, 0x20, R13 ;  /* 0x000000200e0d7824 */ /* 0x000fe200078e020d */
[----:B------:R-:W-:Y:S01]  /*29d0*/  IADD3 R24, PT, PT, R10, -R18, RZ ;  /* 0x800000120a187210 */ /* 0x000fe20007ffe0ff */
[----:B------:R-:W-:-:S03]  /*29e0*/  IMAD.MOV.U32 R33, RZ, RZ, R2 ;  /* 0x000000ffff217224 */ /* 0x000fc600078e0002 */
[----:B------:R-:W-:Y:S01]  /*29f0*/  IADD3 R28, PT, PT, R13, 0x10, R12 ;  /* 0x000000100d1c7810 */ /* 0x000fe20007ffe00c */
[----:B------:R-:W-:-:S07]  /*2a00*/  IMAD.MOV R32, RZ, RZ, -R24 ;  /* 0x000000ffff207224 */ /* 0x000fce00078e0a18 */
.L_x_25464:
        /* <DEDUP_REMOVED lines=11> */
[----:B------:R-:W1:Y:S01]  /*2ac0*/  @!P4 LDS.64 R6, [R28+-0x10] ;  /* 0xfffff0001c06c984 */ /* 0x000e620000000a00 */
[----:B------:R-:W-:Y:S02]  /*2ad0*/  @!P4 IADD3 R9, P5, PT, R9, R36, RZ ;  /* 0x000000240909c210 */ /* 0x000fe40007fbe0ff */
[----:B------:R-:W-:-:S03]  /*2ae0*/  ISETP.GE.U32.AND P1, PT, R33, UR26, PT ;  /* 0x0000001a21007c0c */ /* 0x000fc6000bf26070 */
[----:B------:R-:W2:Y:S01]  /*2af0*/  @!P3 LDS.64 R12, [R28+-0x8] ;  /* 0xfffff8001c0cb984 */ /* 0x000ea20000000a00 */
[----:B------:R-:W-:Y:S01]  /*2b00*/  @!P4 IMAD.X R30, RZ, RZ, R26, P5 ;  /* 0x000000ffff1ec224 */ /* 0x000fe200028e061a */
[----:B------:R-:W-:-:S04]  /*2b10*/  @!P4 LEA R8, P5, R9, UR10, 0x3 ;  /* 0x0000000a0908cc11 */ /* 0x000fc8000f8a18ff */
[----:B------:R-:W-:Y:S02]  /*2b20*/  @!P4 LEA.HI.X R9, R9, UR4, R30, 0x3, P5 ;  /* 0x000000040909cc11 */ /* 0x000fe4000a8f1c1e */
[----:B------:R-:W3:Y:S04]  /*2b30*/  @!P2 LDS.64 R30, [R28] ;  /* 0x000000001c1ea984 */ /* 0x000ee80000000a00 */
[----:B-1----:R-:W-:Y:S01]  /*2b40*/  @!P4 STG.E.64 desc[UR22][R8.64], R6 ;  /* 0x000000060800c986 */ /* 0x002fe2000c101b16 */
[----:B------:R-:W-:-:S03]  /*2b50*/  IADD3 R43, P4, PT, R36, UR12, RZ ;  /* 0x0000000c242b7c10 */ /* 0x000fc6000ff9e0ff */
[----:B------:R1:W4:Y:S01]  /*2b60*/  @!P1 LDS.64 R6, [R28+0x8] ;  /* 0x000008001c069984 */ /* 0x0003220000000a00 */
[----:B0-----:R-:W-:Y:S02]  /*2b70*/  IADD3.X R45, PT, PT, R26, R4, RZ, P4, !PT ;  /* 0x000000041a2d7210 */ /* 0x001fe400027fe4ff */
[----:B------:R-:W-:Y:S02]  /*2b80*/  @!P3 IADD3 R38, P4, PT, R38, R43, RZ ;  /* 0x0000002b2626b210 */ /* 0x000fe40007f9e0ff */
[----:B------:R-:W-:-:S03]  /*2b90*/  IADD3 R36, P5, PT, R43, UR12, RZ ;  /* 0x0000000c2b247c10 */ /* 0x000fc6000ffbe0ff */
[----:B------:R-:W-:Y:S01]  /*2ba0*/  @!P3 IMAD.X R41, RZ, RZ, R45, P4 ;  /* 0x000000ffff29b224 */ /* 0x000fe200020e062d */
[----:B-1----:R-:W-:Y:S01]  /*2bb0*/  IADD3 R28, PT, PT, R28, 0x20, RZ ;  /* 0x000000201c1c7810 */ /* 0x002fe20007ffe0ff */
[----:B------:R-:W-:Y:S01]  /*2bc0*/  IMAD.X R45, R45, 0x1, R4, P5 ;  /* 0x000000012d2d7824 */ /* 0x000fe200028e0604 */
[----:B------:R-:W-:-:S04]  /*2bd0*/  @!P3 LEA R8, P4, R38, UR10, 0x3 ;  /* 0x0000000a2608bc11 */ /* 0x000fc8000f8818ff */
[----:B------:R-:W-:Y:S02]  /*2be0*/  @!P3 LEA.HI.X R9, R38, UR4, R41, 0x3, P4 ;  /* 0x000000042609bc11 */ /* 0x000fe4000a0f1c29 */
[----:B------:R-:W-:Y:S02]  /*2bf0*/  @!P2 IADD3 R37, P4, PT, R37, R36, RZ ;  /* 0x000000242525a210 */ /* 0x000fe40007f9e0ff */
[----:B------:R-:W-:Y:S01]  /*2c00*/  IADD3 R36, P5, PT, R36, UR12, RZ ;  /* 0x0000000c24247c10 */ /* 0x000fe2000ffbe0ff */
[----:B--2---:R0:W-:Y:S02]  /*2c10*/  @!P3 STG.E.64 desc[UR22][R8.64], R12 ;  /* 0x0000000c0800b986 */ /* 0x0041e4000c101b16 */
[----:B------:R-:W-:Y:S01]  /*2c20*/  @!P2 IMAD.X R38, RZ, RZ, R45, P4 ;  /* 0x000000ffff26a224 */ /* 0x000fe200020e062d */
[----:B------:R-:W-:Y:S02]  /*2c30*/  IADD3.X R43, PT, PT, R45, R4, RZ, P5, !PT ;  /* 0x000000042d2b7210 */ /* 0x000fe40002ffe4ff */
[C---:B------:R-:W-:Y:S01]  /*2c40*/  @!P1 IADD3 R26, P5, PT, R33.reuse, R36, RZ ;  /* 0x00000024211a9210 */ /* 0x040fe20007fbe0ff */
[----:B------:R-:W-:-:S04]  /*2c50*/  VIADD R33, R33, 0x1f ;  /* 0x0000001f21217836 */ /* 0x000fc80000000000 */
[----:B------:R-:W-:Y:S01]  /*2c60*/  @!P1 IMAD.X R41, RZ, RZ, R43, P5 ;  /* 0x000000ffff299224 */ /* 0x000fe200028e062b */
[C---:B0-----:R-:W-:Y:S02]  /*2c70*/  @!P2 LEA R8, P3, R37.reuse, UR10, 0x3 ;  /* 0x0000000a2508ac11 */ /* 0x041fe4000f8618ff */
[C---:B------:R-:W-:Y:S02]  /*2c80*/  @!P1 LEA R12, P4, R26.reuse, UR10, 0x3 ;  /* 0x0000000a1a0c9c11 */ /* 0x040fe4000f8818ff */
[----:B------:R-:W-:Y:S02]  /*2c90*/  @!P2 LEA.HI.X R9, R37, UR4, R38, 0x3, P3 ;  /* 0x000000042509ac11 */ /* 0x000fe400098f1c26 */
[----:B------:R-:W-:-:S03]  /*2ca0*/  @!P1 LEA.HI.X R13, R26, UR4, R41, 0x3, P4 ;  /* 0x000000041a0d9c11 */ /* 0x000fc6000a0f1c29 */
[----:B---3--:R1:W-:Y:S01]  /*2cb0*/  @!P2 STG.E.64 desc[UR22][R8.64], R30 ;  /* 0x0000001e0800a986 */ /* 0x0083e2000c101b16 */
[----:B------:R-:W-:-:S03]  /*2cc0*/  ISETP.NE.AND P2, PT, R32, RZ, PT ;  /* 0x000000ff2000720c */ /* 0x000fc60003f45270 */
[----:B----4-:R1:W-:Y:S01]  /*2cd0*/  @!P1 STG.E.64 desc[UR22][R12.64], R6 ;  /* 0x000000060c009986 */ /* 0x0103e2000c101b16 */
[----:B------:R-:W-:-:S05]  /*2ce0*/  IADD3 R36, P1, PT, R36, UR12, RZ ;  /* 0x0000000c24247c10 */ /* 0x000fca000ff3e0ff */
[----:B------:R-:W-:-:S04]  /*2cf0*/  IMAD.X R26, R43, 0x1, R4, P1 ;  /* 0x000000012b1a7824 */ /* 0x000fc800008e0604 */
[----:B------:R-:W-:Y:S05]  /*2d00*/  @P2 BRA `(.L_x_25464) ;  /* 0xfffffffc00402947 */ /* 0x000fea000383ffff */
.L_x_25463:
[----:B------:R-:W-:Y:S05]  /*2d10*/  BSYNC.RECONVERGENT B1 ;  /* 0x0000000000017941 */ /* 0x000fea0003800200 */
.L_x_25462:
[----:B------:R-:W-:Y:S05]  /*2d20*/  @!P0 BRA `(.L_x_25461) ;  /* 0x0000000000888947 */ /* 0x000fea0003800000 */
[----:B-1----:R-:W-:Y:S01]  /*2d30*/  LOP3.LUT R13, R33, 0x1f, RZ, 0xc0, !PT ;  /* 0x0000001f210d7812 */ /* 0x002fe200078ec0ff */
[----:B------:R-:W-:-:S03]  /*2d40*/  IMAD.IADD R7, R3, 0x1, R24 ;  /* 0x0000000103077824 */ /* 0x000fc600078e0218 */
[----:B------:R-:W-:Y:S01]  /*2d50*/  ISETP.GE.U32.AND P0, PT, R13, UR26, PT ;  /* 0x0000001a0d007c0c */ /* 0x000fe2000bf06070 */
[----:B------:R-:W-:-:S12]  /*2d60*/  IMAD R12, R7, 0x8, R34 ;  /* 0x00000008070c7824 */ /* 0x000fd800078e0222 */
[----:B------:R-:W0:Y:S01]  /*2d70*/  @!P0 LDS.64 R8, [R12] ;  /* 0x000000000c088984 */ /* 0x000e220000000a00 */
[----:B------:R-:W-:-:S04]  /*2d80*/  @!P0 IADD3 R7, P1, PT, R13, R36, RZ ;  /* 0x000000240d078210 */ /* 0x000fc80007f3e0ff */
[----:B------:R-:W-:Y:S02]  /*2d90*/  @!P0 IADD3.X R24, PT, PT, RZ, R26, RZ, P1, !PT ;  /* 0x0000001aff188210 */ /* 0x000fe40000ffe4ff */
[----:B------:R-:W-:-:S04]  /*2da0*/  @!P0 LEA R6, P1, R7, UR10, 0x3 ;  /* 0x0000000a07068c11 */ /* 0x000fc8000f8218ff */
[----:B------:R-:W-:Y:S02]  /*2db0*/  @!P0 LEA.HI.X R7, R7, UR4, R24, 0x3, P1 ;  /* 0x0000000407078c11 */ /* 0x000fe400088f1c18 */
[----:B------:R-:W-:-:S05]  /*2dc0*/  IADD3 R36, P1, PT, R36, UR12, RZ ;  /* 0x0000000c24247c10 */ /* 0x000fca000ff3e0ff */
[----:B------:R-:W-:Y:S01]  /*2dd0*/  IMAD.X R13, R26, 0x1, R4, P1 ;  /* 0x000000011a0d7824 */ /* 0x000fe200008e0604 */
        /* <DEDUP_REMOVED lines=23> */
.L_x_25461:
[----:B------:R-:W-:Y:S05]  /*2f50*/  BSYNC.RECONVERGENT B0 ;  /* 0x0000000000007941 */ /* 0x000fea0003800200 */
.L_x_25460:
[----:B------:R-:W-:Y:S01]  /*2f60*/  BAR.SYNC.DEFER_BLOCKING 0x0 ;  /* 0x0000000000007b1d */ /* 0x000fe20000010000 */
[C---:B------:R-:W-:Y:S01]  /*2f70*/  ISETP.LT.U32.AND P0, PT, R3.reuse, UR21, PT ;  /* 0x0000001503007c0c */ /* 0x040fe2000bf01070 */
[----:B01----:R-:W-:Y:S01]  /*2f80*/  IMAD.MOV.U32 R6, RZ, RZ, R25 ;  /* 0x000000ffff067224 */ /* 0x003fe200078e0019 */
[----:B------:R-:W-:Y:S01]  /*2f90*/  MOV R7, R23 ;  /* 0x0000001700077202 */ /* 0x000fe20000000f00 */
[----:B------:R-:W-:Y:S01]  /*2fa0*/  IMAD.MOV.U32 R18, RZ, RZ, R21 ;  /* 0x000000ffff127224 */ /* 0x000fe200078e0015 */
[----:B------:R-:W-:Y:S01]  /*2fb0*/  MOV R13, R15 ;  /* 0x0000000f000d7202 */ /* 0x000fe20000000f00 */
[----:B------:R-:W-:Y:S01]  /*2fc0*/  IMAD.MOV.U32 R12, RZ, RZ, R17 ;  /* 0x000000ffff0c7224 */ /* 0x000fe200078e0011 */
[----:B------:R-:W-:Y:S01]  /*2fd0*/  BSSY.RECONVERGENT B0, `(.L_x_25465) ;  /* 0x0000074000007945 */ /* 0x000fe20003800200 */
[----:B------:R-:W-:Y:S02]  /*2fe0*/  IMAD.MOV.U32 R28, RZ, RZ, R27 ;  /* 0x000000ffff1c7224 */ /* 0x000fe400078e001b */
        /* <DEDUP_REMOVED lines=9> */
[----:B------:R-:W-:Y:S01]  /*3080*/  LOP3.LUT R0, RZ, R3, RZ, 0x33, !PT ;  /* 0x00000003ff007212 */ /* 0x000fe200078e33ff */
[----:B------:R-:W-:Y:S01]  /*3090*/  BSSY.RECONVERGENT B1, `(.L_x_25467) ;  /* 0x0000044000017945 */ /* 0x000fe20003800200 */
[----:B0-----:R-:W-:Y:S01]  /*30a0*/  MOV R7, UR21 ;  /* 0x0000001500077c02 */ /* 0x001fe20008000f00 */
[----:B------:R-:W-:Y:S01]  /*30b0*/  IMAD.IADD R15, R9, 0x1, R15 ;  /* 0x00000001090f7824 */ /* 0x000fe200078e020f */
[----:B------:R-:W-:Y:S01]  /*30c0*/  MOV R30, R8 ;  /* 0x00000008001e7202 */ /* 0x000fe20000000f00 */
[----:B------:R-:W-:Y:S01]  /*30d0*/  VIADD R0, R0, UR21 ;  /* 0x0000001500007c36 */ /* 0x000fe20008000000 */
[----:B------:R-:W-:-:S04]  /*30e0*/  LOP3.LUT R7, R7, 0x3, RZ, 0xc0, !PT ;  /* 0x0000000307077812 */ /* 0x000fc800078ec0ff */
[----:B------:R-:W-:Y:S01]  /*30f0*/  ISETP.GE.U32.AND P1, PT, R0, 0x3, PT ;  /* 0x000000030000780c */ /* 0x000fe20003f26070 */
[----:B------:R-:W-:Y:S01]  /*3100*/  IMAD.MOV.U32 R0, RZ, RZ, RZ ;  /* 0x000000ffff007224 */ /* 0x000fe200078e00ff */
[----:B------:R-:W-:-:S11]  /*3110*/  ISETP.NE.AND P0, PT, R7, RZ, PT ;  /* 0x000000ff0700720c */ /* 0x000fd60003f05270 */
[----:B------:R-:W-:Y:S05]  /*3120*/  @!P1 BRA `(.L_x_25468) ;  /* 0x0000000000e89947 */ /* 0x000fea0003800000 */
[----:B------:R-:W0:Y:S01]  /*3130*/  S2R R9, SR_CgaCtaId ;  /* 0x0000000000097919 */ /* 0x000e220000008800 */
[----:B------:R-:W1:Y:S01]  /*3140*/  LDC R4, c[0x0][0x3d4] ;  /* 0x0000f500ff047b82 */ /* 0x000e620000000800 */
[----:B------:R-:W-:Y:S01]  /*3150*/  MOV R0, 0x400 ;  /* 0x0000040000007802 */ /* 0x000fe20000000f00 */
[----:B------:R-:W-:-:S03]  /*3160*/  IMAD.SHL.U32 R6, R14, 0x20, RZ ;  /* 0x000000200e067824 */ /* 0x000fc600078e00ff */
[----:B------:R-:W-:Y:S01]  /*3170*/  IADD3 R8, PT, PT, R0, 0x20, RZ ;  /* 0x0000002000087810 */ /* 0x000fe20007ffe0ff */
[----:B------:R-:W-:Y:S02]  /*3180*/  IMAD.IADD R0, R10, 0x1, -R7 ;  /* 0x000000010a007824 */ /* 0x000fe400078e0a07 */
[----:B------:R-:W-:Y:S02]  /*3190*/  IMAD R10, R11, 0x108, R6 ;  /* 0x000001080b0a7824 */ /* 0x000fe400078e0206 */
[----:B------:R-:W-:Y:S01]  /*31a0*/  IMAD.MOV R6, RZ, RZ, -R0 ;  /* 0x000000ffff067224 */ /* 0x000fe200078e0a00 */
[----:B0-----:R-:W-:-:S04]  /*31b0*/  LEA R9, R9, R8, 0x18 ;  /* 0x0000000809097211 */ /* 0x001fc800078ec0ff */
[----:B------:R-:W-:-:S07]  /*31c0*/  IADD3 R10, PT, PT, R10, 0x10, R9 ;  /* 0x000000100a0a7810 */ /* 0x000fce0007ffe009 */
.L_x_25469:
        /* <DEDUP_REMOVED lines=15> */
[----:B------:R-:W2:Y:S01]  /*32c0*/  @!P3 LDS.64 R8, [R10+-0x8] ;  /* 0xfffff8000a08b984 */ /* 0x000ea20000000a00 */
[----:B------:R-:W-:Y:S02]  /*32d0*/  @!P4 IADD3.X R20, PT, PT, RZ, R15, RZ, P6, !PT ;  /* 0x0000000fff14c210 */ /* 0x000fe400037fe4ff */
[C---:B------:R-:W-:Y:S01]  /*32e0*/  @!P4 LEA R18, P6, R17.reuse, UR10, 0x3 ;  /* 0x0000000a1112cc11 */ /* 0x040fe2000f8c18ff */
[----:B------:R-:W3:Y:S03]  /*32f0*/  @!P2 LDS.64 R22, [R10] ;  /* 0x000000000a16a984 */ /* 0x000ee60000000a00 */
[----:B------:R-:W-:Y:S01]  /*3300*/  @!P4 LEA.HI.X R19, R17, UR4, R20, 0x3, P6 ;  /* 0x000000041113cc11 */ /* 0x000fe2000b0f1c14 */
[----:B-1----:R-:W-:Y:S01]  /*3310*/  IMAD.X R17, R15, 0x1, R4, P5 ;  /* 0x000000010f117824 */ /* 0x002fe200028e0604 */
[----:B------:R1:W4:Y:S01]  /*3320*/  @!P1 LDS.64 R20, [R10+0x8] ;  /* 0x000008000a149984 */ /* 0x0003220000000a00 */
[----:B------:R-:W-:-:S02]  /*3330*/  @!P3 IADD3 R15, P5, PT, R25, R30, RZ ;  /* 0x0000001e190fb210 */ /* 0x000fc40007fbe0ff */
[----:B------:R-:W-:-:S03]  /*3340*/  IADD3 R30, P6, PT, R30, UR12, RZ ;  /* 0x0000000c1e1e7c10 */ /* 0x000fc6000ffde0ff */
[----:B------:R-:W-:Y:S01]  /*3350*/  @!P3 IMAD.X R24, RZ, RZ, R17, P5 ;  /* 0x000000ffff18b224 */ /* 0x000fe200028e0611 */
[----:B------:R-:W-:Y:S01]  /*3360*/  @!P3 LEA R26, P5, R15, UR10, 0x3 ;  /* 0x0000000a0f1abc11 */ /* 0x000fe2000f8a18ff */
[----:B-1----:R-:W-:Y:S01]  /*3370*/  VIADD R10, R10, 0x20 ;  /* 0x000000200a0a7836 */ /* 0x002fe20000000000 */
[----:B------:R-:W-:Y:S02]  /*3380*/  IADD3.X R17, PT, PT, R17, R4, RZ, P6, !PT ;  /* 0x0000000411117210 */ /* 0x000fe400037fe4ff */
[----:B------:R-:W-:Y:S02]  /*3390*/  @!P3 LEA.HI.X R27, R15, UR4, R24, 0x3, P5 ;  /* 0x000000040f1bbc11 */ /* 0x000fe4000a8f1c18 */
[----:B------:R-:W-:Y:S02]  /*33a0*/  @!P2 IADD3 R15, P5, PT, R29, R30, RZ ;  /* 0x0000001e1d0fa210 */ /* 0x000fe40007fbe0ff */
[----:B------:R-:W-:-:S03]  /*33b0*/  IADD3 R31, P6, PT, R30, UR12, RZ ;  /* 0x0000000c1e1f7c10 */ /* 0x000fc6000ffde0ff */
[----:B------:R-:W-:Y:S01]  /*33c0*/  @!P2 IMAD.X R28, RZ, RZ, R17, P5 ;  /* 0x000000ffff1ca224 */ /* 0x000fe200028e0611 */
[----:B------:R-:W-:Y:S01]  /*33d0*/  @!P2 LEA R24, P5, R15, UR10, 0x3 ;  /* 0x0000000a0f18ac11 */ /* 0x000fe2000f8a18ff */
[----:B------:R-:W-:-:S03]  /*33e0*/  IMAD.X R17, R17, 0x1, R4, P6 ;  /* 0x0000000111117824 */ /* 0x000fc600030e0604 */
[----:B------:R-:W-:Y:S02]  /*33f0*/  @!P2 LEA.HI.X R25, R15, UR4, R28, 0x3, P5 ;  /* 0x000000040f19ac11 */ /* 0x000fe4000a8f1c1c */
[C---:B------:R-:W-:Y:S01]  /*3400*/  @!P1 IADD3 R15, P5, PT, R2.reuse, R31, RZ ;  /* 0x0000001f020f9210 */ /* 0x040fe20007fbe0ff */
[----:B------:R-:W-:Y:S01]  /*3410*/  VIADD R2, R2, 0x1f ;  /* 0x0000001f02027836 */ /* 0x000fe20000000000 */
[----:B0-----:R0:W-:Y:S02]  /*3420*/  @!P4 STG.E.64 desc[UR22][R18.64], R12 ;  /* 0x0000000c1200c986 */ /* 0x0011e4000c101b16 */
[----:B------:R-:W-:Y:S02]  /*3430*/  @!P1 IADD3.X R30, PT, PT, RZ, R17, RZ, P5, !PT ;  /* 0x00000011ff1e9210 */ /* 0x000fe40002ffe4ff */
[----:B--2---:R0:W-:Y:S01]  /*3440*/  @!P3 STG.E.64 desc[UR22][R26.64], R8 ;  /* 0x000000081a00b986 */ /* 0x0041e2000c101b16 */
[----:B------:R-:W-:-:S03]  /*3450*/  @!P1 LEA R28, P5, R15, UR10, 0x3 ;  /* 0x0000000a0f1c9c11 */ /* 0x000fc6000f8a18ff */
[----:B---3--:R0:W-:Y:S01]  /*3460*/  @!P2 STG.E.64 desc[UR22][R24.64], R22 ;  /* 0x000000161800a986 */ /* 0x0081e2000c101b16 */
[----:B------:R-:W-:Y:S02]  /*3470*/  ISETP.NE.AND P2, PT, R6, RZ, PT ;  /* 0x000000ff0600720c */ /* 0x000fe40003f45270 */
[----:B------:R-:W-:-:S05]  /*3480*/  @!P1 LEA.HI.X R29, R15, UR4, R30, 0x3, P5 ;  /* 0x000000040f1d9c11 */ /* 0x000fca000a8f1c1e */
[----:B----4-:R0:W-:Y:S01]  /*3490*/  @!P1 STG.E.64 desc[UR22][R28.64], R20 ;  /* 0x000000141c009986 */ /* 0x0101e2000c101b16 */
[----:B------:R-:W-:-:S04]  /*34a0*/  IADD3 R30, P1, PT, R31, UR12, RZ ;  /* 0x0000000c1f1e7c10 */ /* 0x000fc8000ff3e0ff */
[----:B------:R-:W-:Y:S01]  /*34b0*/  IADD3.X R15, PT, PT, R17, R4, RZ, P1, !PT ;  /* 0x00000004110f7210 */ /* 0x000fe20000ffe4ff */
[----:B------:R-:W-:Y:S08]  /*34c0*/  @P2 BRA `(.L_x_25469) ;  /* 0xfffffffc00402947 */ /* 0x000ff0000383ffff */
.L_x_25468:
[----:B------:R-:W-:Y:S05]  /*34d0*/  BSYNC.RECONVERGENT B1 ;  /* 0x0000000000017941 */ /* 0x000fea0003800200 */
.L_x_25467:
        /* <DEDUP_REMOVED lines=10> */
[----:B------:R-:W-:-:S05]  /*3580*/  IADD3 R30, P1, PT, R30, UR12, RZ ;  /* 0x0000000c1e1e7c10 */ /* 0x000fca000ff3e0ff */
[----:B------:R-:W-:Y:S01]  /*3590*/  IMAD.X R15, R15, 0x1, R4, P1 ;  /* 0x000000010f0f7824 */ /* 0x000fe200008e0604 */
        /* <DEDUP_REMOVED lines=23> */
.L_x_25466:
[----:B------:R-:W-:Y:S05]  /*3710*/  BSYNC.RECONVERGENT B0 ;  /* 0x0000000000007941 */ /* 0x000fea0003800200 */
.L_x_25465:
        /* <DEDUP_REMOVED lines=39> */
.L_x_25478:
[----:B------:R-:W-:Y:S02]  /*3990*/  ISETP.NE.AND P0, PT, R5, RZ, PT ;  /* 0x000000ff0500720c */ /* 0x000fe40003f05270 */
[----:B-1----:R-:W-:-:S11]  /*39a0*/  FMNMX R7, R2, R7, !PT ;  /* 0x0000000702077209 */ /* 0x002fd60007800000 */
[----:B------:R-:W-:Y:S05]  /*39b0*/  @P0 BRA `(.L_x_25471) ;  /* 0x0000000000080947 */ /* 0x000fea0003800000 */
[----:B0-----:R-:W0:Y:S02]  /*39c0*/  LDC.64 R2, c[0x0][0x3a8] ;  /* 0x0000ea00ff027b82 */ /* 0x001e240000000a00 */
[----:B0-----:R1:W-:Y:S02]  /*39d0*/  REDG.E.MAX.S32.STRONG.GPU desc[UR22][R2.64], R7 ;  /* 0x000000070200798e */ /* 0x0013e4000d12e316 */
.L_x_25471:
[----:B------:R-:W-:Y:S05]  /*39e0*/  BSYNC B0 ;  /* 0x0000000000007941 */ /* 0x000fea0003800000 */
.L_x_25470:
        /* <DEDUP_REMOVED lines=11> */
[----:B------:R-:W-:Y:S05]  /*3aa0*/  CALL.REL.NOINC `($__internal_629_$__cuda_sm20_rcp_rn_f32_slowpath) ;  /* 0x0000000400987944 */ /* 0x000fea0003c00000 */
[----:B------:R-:W-:Y:S05]  /*3ab0*/  BRA `(.L_x_25474) ;  /* 0x0000000000147947 */ /* 0x000fea0003800000 */
.L_x_25473:
[----:B------:R-:W2:Y:S01]  /*3ac0*/  MUFU.RCP R5, UR27 ;  /* 0x0000001b00057d08 */ /* 0x000ea20008001000 */
[----:B------:R-:W-:-:S04]  /*3ad0*/  IMAD.U32 R0, RZ, RZ, UR27 ;  /* 0x0000001bff007e24 */ /* 0x000fc8000f8e00ff */
[----:B--2---:R-:W-:-:S04]  /*3ae0*/  FFMA R0, R5, R0, -1 ;  /* 0xbf80000005007423 */ /* 0x004fc80000000000 */
[----:B------:R-:W-:-:S04]  /*3af0*/  FADD.FTZ R0, -R0, -RZ ;  /* 0x800000ff00007221 */ /* 0x000fc80000010100 */
[----:B------:R-:W-:-:S07]  /*3b00*/  FFMA R5, R5, R0, R5 ;  /* 0x0000000005057223 */ /* 0x000fce0000000005 */
.L_x_25474:
[----:B01----:R-:W0:Y:S02]  /*3b10*/  LDC.64 R2, c[0x0][0x3b0] ;  /* 0x0000ec00ff027b82 */ /* 0x003e240000000a00 */
[----:B0-----:R-:W-:Y:S01]  /*3b20*/  STG.E desc[UR22][R2.64], R5 ;  /* 0x0000000502007986 */ /* 0x001fe2000c101916 */
[----:B------:R-:W-:Y:S05]  /*3b30*/  EXIT ;  /* 0x000000000000794d */ /* 0x000fea0003800000 */
.L_x_25472:
[----:B------:R-:W-:Y:S02]  /*3b40*/  HFMA2 R11, -RZ, RZ, 0, 1.847743988037109375e-06 ;  /* 0x0000001fff0b7431 */ /* 0x000fe400000001ff */
[----:B------:R-:W-:Y:S02]  /*3b50*/  IMAD.MOV.U32 R9, RZ, RZ, 0x4 ;  /* 0x00000004ff097424 */ /* 0x000fe400078e00ff */
[----:B------:R-:W-:-:S07]  /*3b60*/  IMAD.MOV.U32 R4, RZ, RZ, -0x1 ;  /* 0xffffffffff047424 */ /* 0x000fce00078e00ff */
[----:B01----:R-:W-:Y:S05]  /*3b70*/  WARPSYNC.COLLECTIVE R4, `(.L_x_25475) ;  /* 0x0000000004087348 */ /* 0x003fea0003c00000 */
[----:B-1----:R1:W2:Y:S02]  /*3b80*/  SHFL.DOWN P0, R7, R0, R9, R11 ;  /* 0x0800000900077389 */ /* 0x0022a4000000000b */
[----:B012---:R-:W-:Y:S05]  /*3b90*/  ENDCOLLECTIVE ;  /* 0x000000000000791b */ /* 0x007fea0003800000 */
.L_x_25475:
[----:B------:R-:W-:Y:S02]  /*3ba0*/  IMAD.MOV.U32 R9, RZ, RZ, 0x2 ;  /* 0x00000002ff097424 */ /* 0x000fe400078e00ff */
[----:B------:R-:W-:-:S05]  /*3bb0*/  IMAD.MOV.U32 R3, RZ, RZ, R7 ;  /* 0x000000ffff037224 */ /* 0x000fca00078e0007 */
[----:B------:R-:W-:-:S04]  /*3bc0*/  FMNMX R3, R3, R0, !PT ;  /* 0x0000000003037209 */ /* 0x000fc80007800000 */
[----:B------:R-:W-:-:S07]  /*3bd0*/  MOV R0, R3 ;  /* 0x0000000300007202 */ /* 0x000fce0000000f00 */
[----:B------:R-:W-:Y:S05]  /*3be0*/  WARPSYNC.COLLECTIVE R4, `(.L_x_25476) ;  /* 0x0000000004087348 */ /* 0x000fea0003c00000 */
[----:B------:R0:W1:Y:S02]  /*3bf0*/  SHFL.DOWN P0, R7, R0, R9, R11 ;  /* 0x0800000900077389 */ /* 0x000064000000000b */
[----:B01----:R-:W-:Y:S05]  /*3c00*/  ENDCOLLECTIVE ;  /* 0x000000000000791b */ /* 0x003fea0003800000 */
.L_x_25476:
[----:B------:R-:W-:Y:S02]  /*3c10*/  IMAD.MOV.U32 R9, RZ, RZ, 0x1 ;  /* 0x00000001ff097424 */ /* 0x000fe400078e00ff */
[----:B------:R-:W-:-:S05]  /*3c20*/  IMAD.MOV.U32 R2, RZ, RZ, R7 ;  /* 0x000000ffff027224 */ /* 0x000fca00078e0007 */
[----:B------:R-:W-:-:S04]  /*3c30*/  FMNMX R2, R3, R2, !PT ;  /* 0x0000000203027209 */ /* 0x000fc80007800000 */
[----:B------:R-:W-:-:S07]  /*3c40*/  MOV R0, R2 ;  /* 0x0000000200007202 */ /* 0x000fce0000000f00 */
[----:B------:R-:W-:Y:S05]  /*3c50*/  WARPSYNC.COLLECTIVE R4, `(.L_x_25477) ;  /* 0x0000000004087348 */ /* 0x000fea0003c00000 */
[----:B------:R0:W1:Y:S02]  /*3c60*/  SHFL.DOWN P0, R7, R0, R9, R11 ;  /* 0x0800000900077389 */ /* 0x000064000000000b */
[----:B01----:R-:W-:Y:S05]  /*3c70*/  ENDCOLLECTIVE ;  /* 0x000000000000791b */ /* 0x003fea0003800000 */
.L_x_25477:
[----:B------:R-:W-:Y:S05]  /*3c80*/  BRA `(.L_x_25478) ;  /* 0xfffffffc00407947 */ /* 0x000fea000383ffff */
        .weak           $__internal_628_$__cuda_sm20_div_u64
        .type           $__internal_628_$__cuda_sm20_div_u64,@function
        .size           $__internal_628_$__cuda_sm20_div_u64,($__internal_629_$__cuda_sm20_rcp_rn_f32_slowpath - $__internal_628_$__cuda_sm20_div_u64)
$__internal_628_$__cuda_sm20_div_u64:
        /* <DEDUP_REMOVED lines=71> */
[----:B------:R-:W-:Y:S11]  /*4100*/  RET.REL.NODEC R2 `(_ZN18transformer_engine6detail38cast_transpose_fused_kernel_notalignedILb0ELb0ELb1EfNS_16CTDBiasDActParamIffffEELi2ELi2ENS_5EmptyEXadL_ZNS_4geluIffEET_T0_RKS4_EEEEvT3_mmm) ;  /* 0xffffffbc02bc7950 */ /* 0x000ff60003c3ffff */
        .weak           $__internal_629_$__cuda_sm20_rcp_rn_f32_slowpath
        .type           $__internal_629_$__cuda_sm20_rcp_rn_f32_slowpath,@function
        .size           $__internal_629_$__cuda_sm20_rcp_rn_f32_slowpath,(.L_x_29930 - $__internal_629_$__cuda_sm20_rcp_rn_f32_slowpath)
$__internal_629_$__cuda_sm20_rcp_rn_f32_slowpath:
        /* <DEDUP_REMOVED lines=15> */
.L_x_25479:
        /* <DEDUP_REMOVED lines=33> */
.L_x_25481:
[----:B------:R0:W1:Y:S02]  /*4410*/  MUFU.RCP R2, R0 ;  /* 0x0000000000027308 */ /* 0x0000640000001000 */
.L_x_25480:
[----:B-1-3--:R-:W-:Y:S01]  /*4420*/  IMAD.MOV.U32 R5, RZ, RZ, R2 ;  /* 0x000000ffff057224 */ /* 0x00afe200078e0002 */
[----:B------:R-:W-:Y:S01]  /*4430*/  MOV R2, R7 ;  /* 0x0000000700027202 */ /* 0x000fe20000000f00 */
[----:B------:R-:W-:-:S04]  /*4440*/  IMAD.MOV.U32 R3, RZ, RZ, 0x0 ;  /* 0x00000000ff037424 */ /* 0x000fc800078e00ff */
[----:B0-2---:R-:W-:Y:S05]  /*4450*/  RET.REL.NODEC R2 `(_ZN18transformer_engine6detail38cast_transpose_fused_kernel_notalignedILb0ELb0ELb1EfNS_16CTDBiasDActParamIffffEELi2ELi2ENS_5EmptyEXadL_ZNS_4geluIffEET_T0_RKS4_EEEEvT3_mmm) ;  /* 0xffffffb802e87950 */ /* 0x005fea0003c3ffff */
.L_x_25482:
        /* <DEDUP_REMOVED lines=10> */
.L_x_29930:


//--------------------- .text._ZN18transformer_engine6detail38cast_transpose_fused_kernel_notalignedILb0ELb1ELb0EfNS_16CTDBiasDActParamI13__nv_bfloat16S3_13__nv_fp8_e4m3fEELi2ELi4ENS_5EmptyEXadL_ZNS_6dsreluIffEET_T0_RKS6_EEEEvT3_mmm --------------------------
	.section	.text._ZN18transformer_engine6detail38cast_transpose_fused_kernel_notalignedILb0ELb1ELb0EfNS_16CTDBiasDActParamI13__nv_bfloat16S3_13__nv_fp8_e4m3fEELi2ELi4ENS_5EmptyEXadL_ZNS_6dsreluIffEET_T0_RKS6_EEEEvT3_mmm,"ax",@progbits
	.align	128
        .global         _ZN18transformer_engine6detail38cast_transpose_fused_kernel_notalignedILb0ELb1ELb0EfNS_16CTDBiasDActParamI13__nv_bfloat16S3_13__nv_fp8_e4m3fEELi2ELi4ENS_5EmptyEXadL_ZNS_6dsreluIffEET_T0_RKS6_EEEEvT3_mmm
        .type           _ZN18transformer_engine6detail38cast_transpose_fused_kernel_notalignedILb0ELb1ELb0EfNS_16CTDBiasDActParamI13__nv_bfloat16S3_13__nv_fp8_e4m3fEELi2ELi4ENS_5EmptyEXadL_ZNS_6dsreluIffEET_T0_RKS6_EEEEvT3_mmm,@function
        .size           _ZN18transformer_engine6detail38cast_transpose_fused_kernel_notalignedILb0ELb1ELb0EfNS_16CTDBiasDActParamI13__nv_bfloat16S3_13__nv_fp8_e4m3fEELi2ELi4ENS_5EmptyEXadL_ZNS_6dsreluIffEET_T0_RKS6_EEEEvT3_mmm,(.L_x_29932 - _ZN18transformer_engine6detail38cast_transpose_fused_kernel_notalignedILb0ELb1ELb0EfNS_16CTDBiasDActParamI13__nv_bfloat16S3_13__nv_fp8_e4m3fEELi2ELi4ENS_5EmptyEXadL_ZNS_6dsreluIffEET_T0_RKS6_EEEEvT3_mmm)
        .other          _ZN18transformer_engine6detail38cast_transpose_fused_kernel_notalignedILb0ELb1ELb0EfNS_16CTDBiasDActParamI13__nv_bfloat16S3_13__nv_fp8_e4m3fEELi2ELi4ENS_5EmptyEXadL_ZNS_6dsreluIffEET_T0_RKS6_EEEEvT3_mmm,@"STO_CUDA_ENTRY STV_DEFAULT"
_ZN18transformer_engine6detail38cast_transpose_fused_kernel_notalignedILb0ELb1ELb0EfNS_16CTDBiasDActParamI13__nv_bfloat16S3_13__nv_fp8_e4m3fEELi2ELi4ENS_5EmptyEXadL_ZNS_6dsreluIffEET_T0_RKS6_EEEEvT3_mmm:
.text._ZN18transformer_engine6detail38cast_transpose_fused_kernel_notalignedILb0ELb1ELb0EfNS_16CTDBiasDActParamI13__nv_bfloat16S3_13__nv_fp8_e4m3fEELi2ELi4ENS_5EmptyEXadL_ZNS_6dsreluIffEET_T0_RKS6_EEEEvT3_mmm:
        /* <DEDUP_REMOVED lines=43> */
.L_x_25483:
[----:B------:R-:W-:-:S07]  /*02b0*/  MOV R2, 0x2d0 ;  /* 0x000002d000027802 */ /* 0x000fce0000000f00 */
[----:B------:R-:W-:Y:S05]  /*02c0*/  CALL.REL.NOINC `($__internal_630_$__cuda_sm20_div_u64) ;  /* 0x00000048001c7944 */ /* 0x000fea0003c00000 */
        /* <DEDUP_REMOVED lines=11> */
.L_x_25484:
        /* <DEDUP_REMOVED lines=8> */
[----:B------:R-:W-:-:S02]  /*0400*/  USHF.L.U32 UR18, UR20, 0x6, URZ ;  /* 0x0000000614127899 */ /* 0x000fc400080006ff */
[----:B------:R-:W-:Y:S01]  /*0410*/  USHF.L.U64.HI UR19, UR20, 0x6, UR6 ;  /* 0x0000000614137899 */ /* 0x000fe20008010206 */
[----:B------:R-:W2:Y:S01]  /*0420*/  LDCU.64 UR32, c[0x0][0x3a0] ;  /* 0x00007400ff2077ac */ /* 0x000ea20008000a00 */
[----:B0-----:R-:W-:Y:S02]  /*0430*/  USHF.R.U64 UR28, UR12, 0x2, UR13 ;  /* 0x000000020c1c7899 */ /* 0x001fe4000800120d */
[----:B-1----:R-:W-:Y:S02]  /*0440*/  USHF.R.U64 UR30, UR24, 0x1, UR25 ;  /* 0x00000001181e7899 */ /* 0x002fe40008001219 */
        /* <DEDUP_REMOVED lines=27> */
[C---:B------:R-:W-:Y:S01]  /*0600*/  @P0 IADD3 R5, P1, PT, R6.reuse, UR30, RZ ;  /* 0x0000001e06050c10 */ /* 0x040fe2000ff3e0ff */
[----:B0-----:R-:W-:Y:S01]  /*0610*/  UIADD3 UR26, UP0, UPT, UR15, UR10, URZ ;  /* 0x0000000a0f1a7290 */ /* 0x001fe2000ff1e0ff */
[----:B------:R-:W0:Y:S02]  /*0620*/  LDCU.64 UR22, c[0x0][0x358] ;  /* 0x00006b00ff1677ac */ /* 0x000e240008000a00 */
[----:B------:R-:W-:Y:S01]  /*0630*/  @P0 IADD3.X R12, PT, PT, R7, UR31, RZ, P1, !PT ;  /* 0x0000001f070c0c10 */ /* 0x000fe20008ffe4ff */
[C---:B------:R-:W-:Y:S01]  /*0640*/  @P0 IMAD.SHL.U32 R10, R5.reuse, 0x4, RZ ;  /* 0x00000004050a0824 */ /* 0x040fe200078e00ff */
[----:B------:R-:W-:Y:S02]  /*0650*/  USHF.L.U64.HI UR10, UR18, 0x1, UR19 ;  /* 0x00000001120a7899 */ /* 0x000fe40008010213 */
[----:B------:R-:W-:Y:S01]  /*0660*/  @P0 SHF.L.U64.HI R5, R5, 0x2, R12 ;  /* 0x0000000205050819 */ /* 0x000fe2000001020c */
[----:B------:R-:W-:Y:S01]  /*0670*/  @P0 IMAD.SHL.U32 R24, R6, 0x4, RZ ;  /* 0x0000000406180824 */ /* 0x000fe200078e00ff */
[----:B------:R-:W-:Y:S01]  /*0680*/  @P0 IADD3 R16, P1, PT, R10, UR26, RZ ;  /* 0x0000001a0a100c10 */ /* 0x000fe2000ff3e0ff */
[----:B------:R-:W-:Y:S01]  /*0690*/  UIADD3.X UR27, UPT, UPT, UR10, UR11, URZ, UP0, !UPT ;  /* 0x0000000b0a1b7290 */ /* 0x000fe200087fe4ff */
[----:B------:R-:W-:Y:S01]  /*06a0*/  @!P0 IMAD.MOV.U32 R32, RZ, RZ, RZ ;  /* 0x000000ffff208224 */ /* 0x000fe200078e00ff */
[----:B------:R-:W-:-:S04]  /*06b0*/  UIADD3 UR15, UP0, UPT, UR15, UR8, URZ ;  /* 0x000000080f0f7290 */ /* 0x000fc8000ff1e0ff */
[----:B------:R-:W-:Y:S01]  /*06c0*/  @P0 IADD3.X R17, PT, PT, R5, UR27, RZ, P1, !PT ;  /* 0x0000001b05110c10 */ /* 0x000fe20008ffe4ff */
[----:B------:R-:W-:Y:S01]  /*06d0*/  UIADD3.X UR21, UPT, UPT, UR10, UR9, URZ, UP0, !UPT ;  /* 0x000000090a157290 */ /* 0x000fe200087fe4ff */
[----:B--2---:R-:W-:Y:S02]  /*06e0*/  ISETP.NE.U32.AND P1, PT, RZ, UR32, PT ;  /* 0x00000020ff007c0c */ /* 0x004fe4000bf25070 */
[----:B------:R-:W-:Y:S01]  /*06f0*/  @P0 IADD3 R10, P3, PT, R10, UR15, RZ ;  /* 0x0000000f0a0a0c10 */ /* 0x000fe2000ff7e0ff */
[----:B0-----:R0:W2:Y:S01]  /*0700*/  @P0 LDG.E R32, desc[UR22][R16.64] ;  /* 0x0000001610200981 */ /* 0x0010a2000c1e1900 */
[----:B------:R-:W-:Y:S01]  /*0710*/  ISETP.NE.AND.EX P1, PT, RZ, UR33, PT, P1 ;  /* 0x00000021ff007c0c */ /* 0x000fe2000bf25310 */
[----:B------:R-:W-:Y:S01]  /*0720*/  VOTEU.ANY UP0, P0 ;  /* 0x0000000000ff7886 */ /* 0x000fe20000000100 */
[----:B------:R-:W-:Y:S01]  /*0730*/  @P0 SHF.L.U64.HI R18, R6, 0x2, R7 ;  /* 0x0000000206120819 */ /* 0x000fe20000010207 */
[----:B------:R-:W-:Y:S01]  /*0740*/  @!P0 IMAD.MOV.U32 R23, RZ, RZ, RZ ;  /* 0x000000ffff178224 */ /* 0x000fe200078e00ff */
[----:B------:R-:W-:-:S02]  /*0750*/  @P0 IADD3 R12, P2, PT, R24, UR26, RZ ;  /* 0x0000001a180c0c10 */ /* 0x000fc4000ff5e0ff */
[----:B------:R-:W-:Y:S01]  /*0760*/  @UP0 ULOP3.LUT UR8, UR24, 0xfffffffe, URZ, 0xc0, !UPT ;  /* 0xfffffffe18080892 */ /* 0x000fe2000f8ec0ff */
[----:B------:R-:W-:Y:S01]  /*0770*/  @P0 IADD3.X R11, PT, PT, R5, UR21, RZ, P3, !PT ;  /* 0x00000015050b0c10 */ /* 0x000fe20009ffe4ff */
[----:B------:R-:W-:Y:S01]  /*0780*/  @UP0 ULOP3.LUT UR9, UR25, 0x3fffffff, URZ, 0xc0, !UPT ;  /* 0x3fffffff19090892 */ /* 0x000fe2000f8ec0ff */
[----:B------:R-:W-:-:S03]  /*0790*/  @P0 IADD3.X R13, PT, PT, R18, UR27, RZ, P2, !PT ;  /* 0x0000001b120d0c10 */ /* 0x000fc600097fe4ff */
[----:B------:R-:W-:Y:S01]  /*07a0*/  @P0 IADD3 R5, P3, PT, R6, UR8, RZ ;  /* 0x0000000806050c10 */ /* 0x000fe2000ff7e0ff */
[----:B------:R-:W1:Y:S01]  /*07b0*/  @P1 LDC.64 R20, c[0x0][0x3a0] ;  /* 0x0000e800ff141b82 */ /* 0x000e620000000a00 */
[----:B------:R-:W-:Y:S01]  /*07c0*/  @P0 IADD3 R24, P2, PT, R24, UR15, RZ ;  /* 0x0000000f18180c10 */ /* 0x000fe2000ff5e0ff */
[----:B------:R-:W3:Y:S01]  /*07d0*/  @P0 LDG.E R13, desc[UR22][R12.64] ;  /* 0x000000160c0d0981 */ /* 0x000ee2000c1e1900 */
[----:B------:R-:W-:Y:S01]  /*07e0*/  @P0 IADD3.X R14, PT, PT, R7, UR9, RZ, P3, !PT ;  /* 0x00000009070e0c10 */ /* 0x000fe20009ffe4ff */
[C---:B------:R-:W-:Y:S01]  /*07f0*/  @P0 IMAD.SHL.U32 R30, R5.reuse, 0x4, RZ ;  /* 0x00000004051e0824 */ /* 0x040fe200078e00ff */
[----:B------:R-:W-:Y:S01]  /*0800*/  @P0 IADD3.X R25, PT, PT, R18, UR21, RZ, P2, !PT ;  /* 0x0000001512190c10 */ /* 0x000fe200097fe4ff */
[----:B------:R4:W3:Y:S01]  /*0810*/  @P0 LDG.E R23, desc[UR22][R10.64] ;  /* 0x000000160a170981 */ /* 0x0008e2000c1e1900 */
[----:B------:R-:W-:Y:S02]  /*0820*/  @P0 SHF.L.U64.HI R5, R5, 0x2, R14 ;  /* 0x0000000205050819 */ /* 0x000fe4000001020e */
[C---:B------:R-:W-:Y:S01]  /*0830*/  @P0 IADD3 R34, P2, PT, R30.reuse, UR26, RZ ;  /* 0x0000001a1e220c10 */ /* 0x040fe2000ff5e0ff */
[----:B------:R-:W-:Y:S01]  /*0840*/  @!P0 IMAD.MOV.U32 R16, RZ, RZ, RZ ;  /* 0x000000ffff108224 */ /* 0x000fe200078e00ff */
[----:B------:R1:W3:Y:S02]  /*0850*/  @P0 LDG.E R22, desc[UR22][R24.64] ;  /* 0x0000001618160981 */ /* 0x0002e4000c1e1900 */
[----:B------:R-:W-:Y:S01]  /*0860*/  @P0 IADD3.X R35, PT, PT, R5, UR27, RZ, P2, !PT ;  /* 0x0000001b05230c10 */ /* 0x000fe200097fe4ff */
[----:B0-----:R-:W-:Y:S01]  /*0870*/  IMAD.U32 R17, RZ, RZ, UR30 ;  /* 0x0000001eff117e24 */ /* 0x001fe2000f8e00ff */
[----:B------:R-:W-:Y:S01]  /*0880*/  @UP0 UIMAD UR8, UR31, 0x3, URZ ;  /* 0x000000031f0808a4 */ /* 0x000fe2000f8e02ff */
[----:B------:R-:W-:-:S02]  /*0890*/  @P0 IADD3 R30, P2, PT, R30, UR15, RZ ;  /* 0x0000000f1e1e0c10 */ /* 0x000fc4000ff5e0ff */
[----:B------:R-:W3:Y:S01]  /*08a0*/  @P0 LDG.E R16, desc[UR22][R34.64] ;  /* 0x0000001622100981 */ /* 0x000ee2000c1e1900 */
[----:B----4-:R-:W-:Y:S01]  /*08b0*/  @P0 IMAD.WIDE.U32 R10, R17, 0x3, R6 ;  /* 0x00000003110a0825 */ /* 0x010fe200078e0006 */
[----:B------:R-:W-:Y:S02]  /*08c0*/  @P0 IADD3.X R31, PT, PT, R5, UR21, RZ, P2, !PT ;  /* 0x00000015051f0c10 */ /* 0x000fe400097fe4ff */
[----:B-1----:R0:W4:Y:S01]  /*08d0*/  @P1 LDG.E R19, desc[UR22][R20.64] ;  /* 0x0000001614131981 */ /* 0x002122000c1e1900 */
[----:B------:R-:W-:Y:S02]  /*08e0*/  @P0 VIADD R5, R11, UR8 ;  /* 0x000000080b050c36 */ /* 0x000fe40008000000 */
[C---:B------:R-:W-:Y:S02]  /*08f0*/  @P0 IMAD.SHL.U32 R36, R10.reuse, 0x4, RZ ;  /* 0x000000040a240824 */ /* 0x040fe400078e00ff */
[----:B------:R-:W-:Y:S01]  /*0900*/  @!P0 IMAD.MOV.U32 R18, RZ, RZ, RZ ;  /* 0x000000ffff128224 */ /* 0x000fe200078e00ff */
[----:B------:R-:W-:-:S02]  /*0910*/  @P0 SHF.L.U64.HI R5, R10, 0x2, R5 ;  /* 0x000000020a050819 */ /* 0x000fc40000010205 */
[C---:B------:R-:W-:Y:S02]  /*0920*/  @P0 IADD3 R28, P3, PT, R36.reuse, UR26, RZ ;  /* 0x0000001a241c0c10 */ /* 0x040fe4000ff7e0ff */
[----:B------:R-:W-:Y:S01]  /*0930*/  @!P0 CS2R R10, SRZ ;  /* 0x00000000000a8805 */ /* 0x000fe2000001ff00 */
[----:B------:R-:W4:Y:S01]  /*0940*/  @P0 LDG.E R18, desc[UR22][R30.64] ;  /* 0x000000161e120981 */ /* 0x000f22000c1e1900 */
[----:B------:R-:W-:Y:S02]  /*0950*/  @P0 IADD3.X R29, PT, PT, R5, UR27, RZ, P3, !PT ;  /* 0x0000001b051d0c10 */ /* 0x000fe40009ffe4ff */
[----:B------:R-:W-:-:S03]  /*0960*/  @P0 IADD3 R36, P2, PT, R36, UR15, RZ ;  /* 0x0000000f24240c10 */ /* 0x000fc6000ff5e0ff */
[----:B------:R1:W4:Y:S01]  /*0970*/  @P0 LDG.E R10, desc[UR22][R28.64] ;  /* 0x000000161c0a0981 */ /* 0x000322000c1e1900 */
[----:B------:R-:W-:-:S05]  /*0980*/  @P0 IADD3.X R37, PT, PT, R5, UR21, RZ, P2, !PT ;  /* 0x0000001505250c10 */ /* 0x000fca00097fe4ff */
[----:B------:R-:W4:Y:S01]  /*0990*/  @P0 LDG.E R11, desc[UR22][R36.64] ;  /* 0x00000016240b0981 */ /* 0x000f22000c1e1900 */
[----:B------:R-:W-:Y:S02]  /*09a0*/  VIADD R5, R2, 0x1 ;  /* 0x0000000102057836 */ /* 0x000fe40000000000 */
[----:B------:R-:W-:-:S03]  /*09b0*/  VIADD R24, R0, 0xffffffff ;  /* 0xffffffff00187836 */ /* 0x000fc60000000000 */
[----:B------:R-:W-:Y:S02]  /*09c0*/  ISETP.GE.U32.AND P2, PT, R5, UR7, PT ;  /* 0x0000000705007c0c */ /* 0x000fe4000bf46070 */
[----:B------:R-:W-:-:S04]  /*09d0*/  LOP3.LUT R24, R24, 0x1f, RZ, 0xc0, !PT ;  /* 0x0000001f18187812 */ /* 0x000fc800078ec0ff */
[C---:B------:R-:W-:Y:S01]  /*09e0*/  ISETP.LT.U32.AND P2, PT, R24.reuse, UR14, !P2 ;  /* 0x0000000e18007c0c */ /* 0x040fe2000d741070 */
[----:B------:R-:W-:Y:S01]  /*09f0*/  USHF.L.U32 UR32, UR30, 0x2, URZ ;  /* 0x000000021e207899 */ /* 0x000fe200080006ff */
[----:B------:R-:W-:Y:S01]  /*0a00*/  IADD3 R4, P3, PT, R24, R4, RZ ;  /* 0x0000000418047210 */ /* 0x000fe20007f7e0ff */
[----:B------:R-:W-:-:S04]  /*0a10*/  USHF.L.U64.HI UR33, UR30, 0x2, UR31 ;  /* 0x000000021e217899 */ /* 0x000fc8000801021f */
[----:B------:R-:W-:-:S06]  /*0a20*/  IMAD.X R5, RZ, RZ, R8, P3 ;  /* 0x000000ffff057224 */ /* 0x000fcc00018e0608 */
[----:B------:R-:W-:Y:S01]  /*0a30*/  @P2 IADD3 R8, P3, PT, R4, UR32, RZ ;  /* 0x0000002004082c10 */ /* 0x000fe2000ff7e0ff */
[----:B------:R-:W-:Y:S01]  /*0a40*/  VOTEU.ANY UP0, P2 ;  /* 0x0000000000ff7886 */ /* 0x000fe20001000100 */
[----:B0-----:R-:W-:Y:S02]  /*0a50*/  IMAD.U32 R21, RZ, RZ, UR30 ;  /* 0x0000001eff157e24 */ /* 0x001fe4000f8e00ff */
[----:B------:R-:W-:Y:S01]  /*0a60*/  @P2 IADD3.X R17, PT, PT, R5, UR33, RZ, P3, !PT ;  /* 0x0000002105112c10 */ /* 0x000fe20009ffe4ff */
[C---:B-1----:R-:W-:Y:S01]  /*0a70*/  @P2 IMAD.SHL.U32 R28, R8.reuse, 0x4, RZ ;  /* 0x00000004081c2824 */ /* 0x042fe200078e00ff */
[----:B------:R-:W-:Y:S01]  /*0a80*/  @UP0 UIMAD UR8, UR31, 0x5, URZ ;  /* 0x000000051f0808a4 */ /* 0x000fe2000f8e02ff */
[----:B------:R-:W-:Y:S01]  /*0a90*/  @P2 IMAD.MOV.U32 R25, RZ, RZ, RZ ;  /* 0x000000ffff192224 */ /* 0x000fe200078e00ff */
[----:B------:R-:W-:Y:S01]  /*0aa0*/  @P2 SHF.L.U64.HI R8, R8, 0x2, R17 ;  /* 0x0000000208082819 */ /* 0x000fe20000010211 */
[----:B------:R-:W-:Y:S01]  /*0ab0*/  @P2 IMAD.WIDE.U32 R20, R21, 0x5, R4 ;  /* 0x0000000515142825 */ /* 0x000fe200078e0004 */
[----:B------:R-:W-:-:S03]  /*0ac0*/  @P2 IADD3 R30, P3, PT, R28, UR26, RZ ;  /* 0x0000001a1c1e2c10 */ /* 0x000fc6000ff7e0ff */
[----:B------:R-:W-:Y:S01]  /*0ad0*/  @P2 IMAD.WIDE.U32 R4, R15, UR30, R24 ;  /* 0x0000001e0f042c25 */ /* 0x000fe2000f8e0018 */
[----:B------:R-:W-:-:S03]  /*0ae0*/  @P2 IADD3.X R31, PT, PT, R8, UR27, RZ, P3, !PT ;  /* 0x0000001b081f2c10 */ /* 0x000fc60009ffe4ff */
[----:B------:R-:W-:Y:S01]  /*0af0*/  @P2 VIADD R15, R21, UR8 ;  /* 0x00000008150f2c36 */ /* 0x000fe20008000000 */
[----:B------:R-:W-:Y:S01]  /*0b00*/  @P2 IADD3 R28, P3, PT, R28, UR15, RZ ;  /* 0x0000000f1c1c2c10 */ /* 0x000fe2000ff7e0ff */
[----:B------:R0:W5:Y:S01]  /*0b10*/  @P2 LDG.E R17, desc[UR22][R30.64] ;  /* 0x000000161e112981 */ /* 0x000162000c1e1900 */
[----:B------:R-:W-:Y:S02]  /*0b20*/  @P2 IMAD.SHL.U32 R27, R20, 0x4, RZ ;  /* 0x00000004141b2824 */ /* 0x000fe400078e00ff */
[----:B------:R-:W-:Y:S02]  /*0b30*/  @P2 IMAD.IADD R5, R9, 0x1, R5 ;  /* 0x0000000109052824 */ /* 0x000fe400078e0205 */
[----:B------:R-:W-:Y:S01]  /*0b40*/  IMAD.U32 R9, RZ, RZ, UR30 ;  /* 0x0000001eff097e24 */ /* 0x000fe2000f8e00ff */
[----:B------:R-:W-:Y:S02]  /*0b50*/  @P2 IADD3.X R29, PT, PT, R8, UR21, RZ, P3, !PT ;  /* 0x00000015081d2c10 */ /* 0x000fe40009ffe4ff */
[----:B0-----:R-:W-:Y:S01]  /*0b60*/  @P2 SHF.L.U64.HI R31, R20, 0x2, R15 ;  /* 0x00000002141f2819 */ /* 0x001fe2000001020f */
[----:B------:R-:W-:Y:S01]  /*0b70*/  @P2 IMAD.WIDE.U32 R8, R9, 0x6, R4 ;  /* 0x0000000609082825 */ /* 0x000fe200078e0004 */
[----:B------:R-:W-:Y:S01]  /*0b80*/  @P2 SHF.R.U32.HI R20, RZ, 0x1, R3 ;  /* 0x00000001ff142819 */ /* 0x000fe20000011603 */
[----:B------:R-:W-:Y:S01]  /*0b90*/  @UP0 UIMAD UR8, UR31, 0x6, URZ ;  /* 0x000000061f0808a4 */ /* 0x000fe2000f8e02ff */
[----:B------:R-:W-:Y:S01]  /*0ba0*/  @P2 IADD3 R14, P3, PT, R27, UR26, RZ ;  /* 0x0000001a1b0e2c10 */ /* 0x000fe2000ff7e0ff */
[----:B------:R-:W-:Y:S01]  /*0bb0*/  @P2 IMAD.MOV.U32 R4, RZ, RZ, R24 ;  /* 0x000000ffff042224 */ /* 0x000fe200078e0018 */
[----:B------:R-:W-:Y:S01]  /*0bc0*/  @P2 LOP3.LUT R21, R20, 0x1f0, RZ, 0xc0, !PT ;  /* 0x000001f014152812 */ /* 0x000fe200078ec0ff */
[----:B------:R-:W-:Y:S01]  /*0bd0*/  @P2 IMAD.MOV.U32 R5, RZ, RZ, RZ ;  /* 0x000000ffff052224 */ /* 0x000fe200078e00ff */
[----:B------:R0:W5:Y:S01]  /*0be0*/  @P2 LDG.E R12, desc[UR22][R28.64] ;  /* 0x000000161c0c2981 */ /* 0x000162000c1e1900 */
[----:B------:R-:W-:-:S02]  /*0bf0*/  @P2 IADD3.X R15, PT, PT, R31, UR27, RZ, P3, !PT ;  /* 0x0000001b1f0f2c10 */ /* 0x000fc40009ffe4ff */
[----:B------:R-:W-:Y:S01]  /*0c00*/  @P2 IMAD.WIDE.U32 R4, R21, UR30, R4 ;  /* 0x0000001e15042c25 */ /* 0x000fe2000f8e0004 */
[----:B0-----:R-:W-:-:S03]  /*0c10*/  @P2 IADD3 R28, P3, PT, R27, UR15, RZ ;  /* 0x0000000f1b1c2c10 */ /* 0x001fc6000ff7e0ff */
[----:B------:R-:W-:Y:S02]  /*0c20*/  @P2 IMAD R27, R21, UR31, RZ ;  /* 0x0000001f151b2c24 */ /* 0x000fe4000f8e02ff */
[----:B------:R-:W-:Y:S02]  /*0c30*/  @P2 VIADD R21, R9, UR8 ;  /* 0x0000000809152c36 */ /* 0x000fe40008000000 */
[C---:B------:R-:W-:Y:S01]  /*0c40*/  @P2 IMAD.SHL.U32 R9, R8.reuse, 0x4, RZ ;  /* 0x0000000408092824 */ /* 0x040fe200078e00ff */
[----:B------:R-:W-:Y:S01]  /*0c50*/  @P2 IADD3.X R29, PT, PT, R31, UR21, RZ, P3, !PT ;  /* 0x000000151f1d2c10 */ /* 0x000fe20009ffe4ff */
[----:B------:R-:W-:Y:S01]  /*0c60*/  @!P2 IMAD.MOV.U32 R34, RZ, RZ, RZ ;  /* 0x000000ffff22a224 */ /* 0x000fe200078e00ff */
[----:B------:R-:W-:Y:S02]  /*0c70*/  @P2 SHF.L.U64.HI R8, R8, 0x2, R21 ;  /* 0x0000000208082819 */ /* 0x000fe40000010215 */
[----:B------:R-:W-:Y:S01]  /*0c80*/  @P2 IADD3 R20, P3, PT, R9, UR26, RZ ;  /* 0x0000001a09142c10 */ /* 0x000fe2000ff7e0ff */
[----:B------:R-:W-:-:S02]  /*0c90*/  @P2 IMAD.IADD R5, R5, 0x1, R27 ;  /* 0x0000000105052824 */ /* 0x000fc400078e021b */
[----:B------:R0:W5:Y:S01]  /*0ca0*/  @P2 LDG.E R34, desc[UR22][R14.64] ;  /* 0x000000160e222981 */ /* 0x000162000c1e1900 */
[----:B------:R-:W-:Y:S01]  /*0cb0*/  @P2 IADD3.X R21, PT, PT, R8, UR27, RZ, P3, !PT ;  /* 0x0000001b08152c10 */ /* 0x000fe20009ffe4ff */
[----:B------:R-:W-:Y:S01]  /*0cc0*/  @UP0 UIMAD UR8, UR31, 0x7, URZ ;  /* 0x000000071f0808a4 */ /* 0x000fe2000f8e02ff */
[----:B0-----:R-:W-:Y:S01]  /*0cd0*/  @P2 IADD3 R14, P3, PT, R9, UR15, RZ ;  /* 0x0000000f090e2c10 */ /* 0x001fe2000ff7e0ff */
[----:B------:R-:W-:-:S04]  /*0ce0*/  IMAD.U32 R9, RZ, RZ, UR30 ;  /* 0x0000001eff097e24 */ /* 0x000fc8000f8e00ff */
[----:B------:R-:W-:-:S04]  /*0cf0*/  @P2 IMAD.WIDE.U32 R4, R9, 0x7, R4 ;  /* 0x0000000709042825 */ /* 0x000fc800078e0004 */
[----:B------:R-:W-:Y:S02]  /*0d00*/  @!P2 IMAD.MOV.U32 R30, RZ, RZ, RZ ;  /* 0x000000ffff1ea224 */ /* 0x000fe400078e00ff */
[----:B------:R-:W-:Y:S01]  /*0d10*/  @P2 VIADD R9, R5, UR8 ;  /* 0x0000000805092c36 */ /* 0x000fe20008000000 */
[----:B------:R-:W-:Y:S01]  /*0d20*/  @P2 IADD3.X R15, PT, PT, R8, UR21, RZ, P3, !PT ;  /* 0x00000015080f2c10 */ /* 0x000fe20009ffe4ff */
[----:B------:R-:W-:Y:S01]  /*0d30*/  @P2 IMAD.SHL.U32 R5, R4, 0x4, RZ ;  /* 0x0000000404052824 */ /* 0x000fe200078e00ff */
[----:B------:R-:W-:Y:S01]  /*0d40*/  ISETP.GE.U32.AND P4, PT, R2, UR7, PT ;  /* 0x0000000702007c0c */ /* 0x000fe2000bf86070 */
[----:B------:R0:W5:Y:S01]  /*0d50*/  @P2 LDG.E R30, desc[UR22][R28.64] ;  /* 0x000000161c1e2981 */ /* 0x000162000c1e1900 */
[----:B------:R-:W-:Y:S01]  /*0d60*/  @!P2 IMAD.MOV.U32 R31, RZ, RZ, RZ ;  /* 0x000000ffff1fa224 */ /* 0x000fe200078e00ff */
[----:B------:R-:W1:Y:S01]  /*0d70*/  LDCU.128 UR8, c[0x0][0x390] ;  /* 0x00007200ff0877ac */ /* 0x000e620008000c00 */
[----:B------:R-:W-:Y:S02]  /*0d80*/  @P2 IADD3 R8, P3, PT, R5, UR26, RZ ;  /* 0x0000001a05082c10 */ /* 0x000fe4000ff7e0ff */
[----:B------:R-:W-:-:S02]  /*0d90*/  ISETP.GE.U32.OR P4, PT, R26, UR14, P4 ;  /* 0x0000000e1a007c0c */ /* 0x000fc4000a786470 */
[----:B0-----:R-:W-:Y:S01]  /*0da0*/  @P2 SHF.L.U64.HI R28, R4, 0x2, R9 ;  /* 0x00000002041c2819 */ /* 0x001fe20000010209 */
[----:B------:R0:W5:Y:S03]  /*0db0*/  @P2 LDG.E R31, desc[UR22][R14.64] ;  /* 0x000000160e1f2981 */ /* 0x000166000c1e1900 */
[----:B------:R-:W-:Y:S02]  /*0dc0*/  @P2 IADD3.X R9, PT, PT, R28, UR27, RZ, P3, !PT ;  /* 0x0000001b1c092c10 */ /* 0x000fe40009ffe4ff */
[----:B------:R-:W-:Y:S01]  /*0dd0*/  @P2 IADD3 R4, P3, PT, R5, UR15, RZ ;  /* 0x0000000f05042c10 */ /* 0x000fe2000ff7e0ff */
[----:B------:R-:W-:-:S03]  /*0de0*/  VIADD R26, R0, 0x1e ;  /* 0x0000001e001a7836 */ /* 0x000fc60000000000 */
[----:B------:R-:W-:Y:S01]  /*0df0*/  @P2 IADD3.X R5, PT, PT, R28, UR21, RZ, P3, !PT ;  /* 0x000000151c052c10 */ /* 0x000fe20009ffe4ff */
[----:B0-----:R-:W-:Y:S02]  /*0e00*/  VIADD R14, R2, 0x2 ;  /* 0x00000002020e7836 */ /* 0x001fe40000000000 */
[----:B------:R-:W-:Y:S01]  /*0e10*/  @!P2 IMAD.MOV.U32 R28, RZ, RZ, RZ ;  /* 0x000000ffff1ca224 */ /* 0x000fe200078e00ff */
[----:B------:R-:W-:Y:S01]  /*0e20*/  LOP3.LUT R26, R26, 0x1f, RZ, 0xc0, !PT ;  /* 0x0000001f1a1a7812 */ /* 0x000fe200078ec0ff */
[----:B------:R-:W-:Y:S01]  /*0e30*/  @!P2 IMAD.MOV.U32 R29, RZ, RZ, RZ ;  /* 0x000000ffff1da224 */ /* 0x000fe200078e00ff */
[----:B------:R-:W-:Y:S01]  /*0e40*/  ISETP.GE.U32.AND P3, PT, R14, UR7, PT ;  /* 0x000000070e007c0c */ /* 0x000fe2000bf66070 */
[----:B------:R-:W-:Y:S02]  /*0e50*/  @!P2 IMAD.MOV.U32 R27, RZ, RZ, RZ ;  /* 0x000000ffff1ba224 */ /* 0x000fe400078e00ff */
[----:B------:R0:W5:Y:S01]  /*0e60*/  @P2 LDG.E R28, desc[UR22][R4.64] ;  /* 0x00000016041c2981 */ /* 0x000162000c1e1900 */
[----:B------:R-:W-:-:S03]  /*0e70*/  ISETP.LT.U32.AND P3, PT, R26, UR14, !P3 ;  /* 0x0000000e1a007c0c */ /* 0x000fc6000df61070 */
[----:B------:R1:W5:Y:S04]  /*0e80*/  @P2 LDG.E R29, desc[UR22][R8.64] ;  /* 0x00000016081d2981 */ /* 0x000368000c1e1900 */
[----:B------:R1:W5:Y:S01]  /*0e90*/  @P2 LDG.E R27, desc[UR22][R20.64] ;  /* 0x00000016141b2981 */ /* 0x000362000c1e1900 */
[----:B0-----:R-:W-:-:S04]  /*0ea0*/  SHF.R.U32.HI R4, RZ, 0x1, R3 ;  /* 0x00000001ff047819 */ /* 0x001fc80000011603 */
[----:B-1----:R-:W-:Y:S01]  /*0eb0*/  LOP3.LUT R9, R4, 0x1f0, RZ, 0xc0, !PT ;  /* 0x000001f004097812 */ /* 0x002fe200078ec0ff */
[----:B------:R-:W-:Y:S02]  /*0ec0*/  IMAD.U32 R20, RZ, RZ, UR32 ;  /* 0x00000020ff147e24 */ /* 0x000fe4000f8e00ff */
[----:B------:R-:W-:Y:S01]  /*0ed0*/  IMAD.U32 R21, RZ, RZ, UR33 ;  /* 0x00000021ff157e24 */ /* 0x000fe2000f8e00ff */
[----:B------:R-:W-:Y:S01]  /*0ee0*/  @!P4 IADD3 R5, P5, PT, R6, UR30, RZ ;  /* 0x0000001e0605cc10 */ /* 0x000fe2000ffbe0ff */
[C---:B------:R-:W-:Y:S02]  /*0ef0*/  IMAD R33, R9.reuse, UR31, RZ ;  /* 0x0000001f09217c24 */ /* 0x040fe4000f8e02ff */
[----:B------:R-:W-:Y:S01]  /*0f00*/  IMAD.WIDE.U32 R20, R9, UR30, R20 ;  /* 0x0000001e09147c25 */ /* 0x000fe2000f8e0014 */
[----:B------:R-:W-:-:S03]  /*0f10*/  @!P4 IADD3.X R8, PT, PT, R7, UR31, RZ, P5, !PT ;  /* 0x0000001f0708cc10 */ /* 0x000fc6000affe4ff */
[----:B------:R-:W-:Y:S01]  /*0f20*/  IMAD.IADD R33, R33, 0x1, R21 ;  /* 0x0000000121217824 */ /* 0x000fe200078e0215 */
[----:B------:R-:W-:Y:S01]  /*0f30*/  @P3 IADD3 R14, P5, PT, R26, R20, RZ ;  /* 0x000000141a0e3210 */ /* 0x000fe20007fbe0ff */
[----:B------:R-:W-:Y:S01]  /*0f40*/  UIMAD UR6, UR6, UR12, URZ ;  /* 0x0000000c060672a4 */ /* 0x000fe2000f8e02ff */
[----:B------:R-:W-:Y:S01]  /*0f50*/  IMAD.U32 R37, RZ, RZ, UR30 ;  /* 0x0000001eff257e24 */ /* 0x000fe2000f8e00ff */
[----:B------:R-:W-:Y:S02]  /*0f60*/  UIADD3 UR18, UP1, UPT, UR18, UR8, URZ ;  /* 0x0000000812127290 */ /* 0x000fe4000ff3e0ff */
[----:B------:R-:W-:Y:S01]  /*0f70*/  @P3 IMAD.X R15, RZ, RZ, R33, P5 ;  /* 0x000000ffff0f3224 */ /* 0x000fe200028e0621 */
[----:B------:R-:W-:Y:S02]  /*0f80*/  UIMAD.WIDE.U32 UR16, UR20, UR12, URZ ;  /* 0x0000000c141072a5 */ /* 0x000fe4000f8e00ff */
[----:B------:R-:W-:Y:S01]  /*0f90*/  UIMAD UR13, UR20, UR13, UR6 ;  /* 0x0000000d140d72a4 */ /* 0x000fe2000f8e0206 */
[----:B------:R-:W-:Y:S01]  /*0fa0*/  @P3 IMAD.WIDE.U32 R14, R37, 0x5, R14 ;  /* 0x00000005250e3825 */ /* 0x000fe200078e000e */
[----:B------:R-:W-:Y:S01]  /*0fb0*/  UIADD3.X UR9, UPT, UPT, UR19, UR9, URZ, UP1, !UPT ;  /* 0x0000000913097290 */ /* 0x000fe20008ffe4ff */
[----:B------:R-:W-:Y:S01]  /*0fc0*/  @!P4 LEA R4, P6, R5, UR18, 0x1 ;  /* 0x000000120504cc11 */ /* 0x000fe2000f8c08ff */
[----:B------:R-:W-:-:S02]  /*0fd0*/  USHF.L.U32 UR6, UR16, 0x6, URZ ;  /* 0x0000000610067899 */ /* 0x000fc400080006ff */
[----:B------:R-:W-:Y:S02]  /*0fe0*/  UIADD3 UR8, UPT, UPT, UR17, UR13, URZ ;  /* 0x0000000d11087290 */ /* 0x000fe4000fffe0ff */
[----:B------:R-:W-:Y:S01]  /*0ff0*/  @!P4 LEA.HI.X R5, R5, UR9, R8, 0x1, P6 ;  /* 0x000000090505cc11 */ /* 0x000fe2000b0f0c08 */
[----:B------:R-:W-:Y:S01]  /*1000*/  ULEA UR6, UP0, UR4, UR6, 0x7 ;  /* 0x0000000604067291 */ /* 0x000fe2000f8038ff */
[----:B------:R-:W-:Y:S01]  /*1010*/  @P3 IADD3 R8, P6, PT, R26, R20, RZ ;  /* 0x000000141a083210 */ /* 0x000fe20007fde0ff */
[----:B------:R-:W-:Y:S01]  /*1020*/  USHF.L.U64.HI UR16, UR16, 0x6, UR8 ;  /* 0x0000000610107899 */ /* 0x000fe20008010208 */
[----:B------:R-:W-:-:S03]  /*1030*/  IMAD.U32 R39, RZ, RZ, UR30 ;  /* 0x0000001eff277e24 */ /* 0x000fc6000f8e00ff */
[----:B------:R-:W-:Y:S01]  /*1040*/  ULEA.HI.X UR4, UR4, UR16, UR5, 0x7, UP0 ;  /* 0x0000001004047291 */ /* 0x000fe200080f3c05 */
[----:B------:R-:W-:Y:S02]  /*1050*/  @P3 IMAD.X R9, RZ, RZ, R33, P6 ;  /* 0x000000ffff093224 */ /* 0x000fe400030e0621 */
[----:B------:R-:W-:Y:S01]  /*1060*/  UMOV UR5, 0x3f800000 ;  /* 0x3f80000000057882 */ /* 0x000fe20000000000 */
[----:B------:R-:W-:Y:S01]  /*1070*/  @P3 IMAD.WIDE.U32 R8, R39, 0x6, R8 ;  /* 0x0000000627083825 */ /* 0x000fe200078e0008 */
[----:B--2---:R-:W-:-:S03]  /*1080*/  PRMT R35, R32, 0x7632, R35 ;  /* 0x0000763220237816 */ /* 0x004fc60000000023 */
[----:B------:R-:W-:-:S04]  /*1090*/  IMAD.U32 R32, R32, 0x10000, RZ ;  /* 0x0001000020207824 */ /* 0x000fc800078e00ff */
[----:B------:R-:W-:Y:S01]  /*10a0*/  FADD R36, R32, R32 ;  /* 0x0000002020247221 */ /* 0x000fe20000000000 */
[----:B------:R-:W-:-:S04]  /*10b0*/  IMAD.U32 R37, R35, 0x10000, RZ ;  /* 0x0001000023257824 */ /* 0x000fc800078e00ff */
[----:B------:R-:W-:Y:S01]  /*10c0*/  FMNMX R36, RZ, R36, !PT ;  /* 0x00000024ff247209 */ /* 0x000fe20007800000 */
[----:B------:R-:W-:Y:S02]  /*10d0*/  @!P0 IMAD.MOV.U32 R13, RZ, RZ, RZ ;  /* 0x000000ffff0d8224 */ /* 0x000fe400078e00ff */
[----:B------:R-:W-:Y:S01]  /*10e0*/  FADD R37, R37, R37 ;  /* 0x0000002525257221 */ /* 0x000fe20000000000 */
[C---:B---3--:R-:W-:Y:S01]  /*10f0*/  PRMT R32, R23.reuse, 0x7632, R32 ;  /* 0x0000763217207816 */ /* 0x048fe20000000020 */
[----:B------:R-:W-:Y:S01]  /*1100*/  IMAD.U32 R35, R23, 0x10000, RZ ;  /* 0x0001000017237824 */ /* 0x000fe200078e00ff */
[----:B------:R-:W-:-:S03]  /*1110*/  PRMT R23, R13, 0x7632, R23 ;  /* 0x000076320d177816 */ /* 0x000fc60000000017 */
[----:B------:R-:W-:Y:S02]  /*1120*/  IMAD.U32 R38, R32, 0x10000, RZ ;  /* 0x0001000020267824 */ /* 0x000fe400078e00ff */
[----:B------:R-:W-:Y:S01]  /*1130*/  FMUL R35, R35, R36 ;  /* 0x0000002423237220 */ /* 0x000fe20000400000 */
[----:B------:R-:W-:Y:S02]  /*1140*/  @!P0 IMAD.MOV.U32 R22, RZ, RZ, RZ ;  /* 0x000000ffff168224 */ /* 0x000fe400078e00ff */
[----:B------:R-:W-:Y:S02]  /*1150*/  IMAD.U32 R32, R13, 0x10000, RZ ;  /* 0x000100000d207824 */ /* 0x000fe400078e00ff */
[----:B------:R-:W-:Y:S01]  /*1160*/  IMAD.U32 R36, R23, 0x10000, RZ ;  /* 0x0001000017247824 */ /* 0x000fe200078e00ff */
[----:B------:R-:W-:Y:S01]  /*1170*/  FMNMX R37, RZ, R37, !PT ;  /* 0x00000025ff257209 */ /* 0x000fe20007800000 */
[----:B------:R-:W-:Y:S01]  /*1180*/  IMAD.U32 R13, R22, 0x10000, RZ ;  /* 0x00010000160d7824 */ /* 0x000fe200078e00ff */
[----:B------:R-:W-:Y:S01]  /*1190*/  PRMT R23, R16, 0x7632, R23 ;  /* 0x0000763210177816 */ /* 0x000fe20000000017 */
[----:B------:R-:W-:Y:S01]  /*11a0*/  FADD R32, R32, R32 ;  /* 0x0000002020207221 */ /* 0x000fe20000000000 */
[----:B------:R-:W-:Y:S01]  /*11b0*/  FADD R36, R36, R36 ;  /* 0x0000002424247221 */ /* 0x000fe20000000000 */
[----:B------:R-:W-:-:S02]  /*11c0*/  PRMT R22, R22, 0x7632, R22 ;  /* 0x0000763216167816 */ /* 0x000fc40000000016 */
[----:B----4-:R-:W-:Y:S01]  /*11d0*/  @P1 R2UR UR5, R19 ;  /* 0x00000000130512ca */ /* 0x010fe200000e0000 */
[----:B------:R-:W-:Y:S01]  /*11e0*/  FMUL R38, R38, R37 ;  /* 0x0000002526267220 */ /* 0x000fe20000400000 */
[----:B------:R-:W-:Y:S01]  /*11f0*/  IMAD.U32 R37, R16, 0x10000, RZ ;  /* 0x0001000010257824 */ /* 0x000fe200078e00ff */
[----:B------:R-:W-:Y:S01]  /*1200*/  FMNMX R32, RZ, R32, !PT ;  /* 0x00000020ff207209 */ /* 0x000fe20007800000 */
[----:B------:R-:W-:Y:S01]  /*1210*/  IMAD.U32 R39, R23, 0x10000, RZ ;  /* 0x0001000017277824 */ /* 0x000fe200078e00ff */
[----:B------:R-:W-:Y:S01]  /*1220*/  FMNMX R23, RZ, R36, !PT ;  /* 0x00000024ff177209 */ /* 0x000fe20007800000 */
[----:B------:R-:W-:Y:S02]  /*1230*/  IMAD.U32 R16, R22, 0x10000, RZ ;  /* 0x0001000016107824 */ /* 0x000fe400078e00ff */
[----:B------:R-:W-:Y:S01]  /*1240*/  FADD R37, R37, R37 ;  /* 0x0000002525257221 */ /* 0x000fe20000000000 */
[----:B------:R-:W-:Y:S01]  /*1250*/  FMUL R13, R13, R32 ;  /* 0x000000200d0d7220 */ /* 0x000fe20000400000 */
[----:B------:R-:W-:Y:S01]  /*1260*/  FMUL R16, R16, R23 ;  /* 0x0000001710107220 */ /* 0x000fe20000400000 */
[C---:B------:R-:W-:Y:S01]  /*1270*/  PRMT R22, R18.reuse, 0x7632, R22 ;  /* 0x0000763212167816 */ /* 0x040fe20000000016 */
[----:B------:R-:W-:Y:S01]  /*1280*/  IMAD.U32 R18, R18, 0x10000, RZ ;  /* 0x0001000012127824 */ /* 0x000fe200078e00ff */
[----:B------:R-:W-:Y:S01]  /*1290*/  FMNMX R37, RZ, R37, !PT ;  /* 0x00000025ff257209 */ /* 0x000fe20007800000 */
[----:B------:R-:W-:Y:S01]  /*12a0*/  FMUL R43, R13, UR5 ;  /* 0x000000050d2b7c20 */ /* 0x000fe20008400000 */
[----:B------:R-:W-:Y:S01]  /*12b0*/  FMUL R40, R16, UR5 ;  /* 0x0000000510287c20 */ /* 0x000fe20008400000 */
[----:B------:R-:W-:Y:S01]  /*12c0*/  FMUL R42, R35, UR5 ;  /* 0x00000005232a7c20 */ /* 0x000fe20008400000 */
[----:B------:R-:W-:Y:S01]  /*12d0*/  FMUL R41, R38, UR5 ;  /* 0x0000000526297c20 */ /* 0x000fe20008400000 */
[----:B------:R-:W-:Y:S01]  /*12e0*/  FADD R39, R39, R39 ;  /* 0x0000002727277221 */ /* 0x000fe20000000000 */
[----:B------:R-:W-:Y:S01]  /*12f0*/  FMUL R23, R18, R37 ;  /* 0x0000002512177220 */ /* 0x000fe20000400000 */
[----:B------:R-:W-:Y:S01]  /*1300*/  IMAD.U32 R19, R10, 0x10000, RZ ;  /* 0x000100000a137824 */ /* 0x000fe200078e00ff */
[----:B------:R-:W-:-:S02]  /*1310*/  @!P4 LEA R18, P0, R6, UR18, 0x1 ;  /* 0x000000120612cc11 */ /* 0x000fc4000f8008ff */
[----:B------:R-:W-:Y:S02]  /*1320*/  F2FP.SATFINITE.E4M3.F32.PACK_AB_MERGE_C R43, RZ, R43, RZ ;  /* 0x0000002bff2b723e */ /* 0x000fe400048070ff */
[----:B------:R-:W-:Y:S02]  /*1330*/  F2FP.SATFINITE.E4M3.F32.PACK_AB_MERGE_C R40, RZ, R40, RZ ;  /* 0x00000028ff28723e */ /* 0x000fe400048070ff */
[----:B------:R-:W-:Y:S02]  /*1340*/  F2FP.SATFINITE.E4M3.F32.PACK_AB_MERGE_C R42, RZ, R42, RZ ;  /* 0x0000002aff2a723e */ /* 0x000fe400048070ff */
[----:B------:R-:W-:Y:S01]  /*1350*/  F2FP.SATFINITE.E4M3.F32.PACK_AB_MERGE_C R41, RZ, R41, RZ ;  /* 0x00000029ff29723e */ /* 0x000fe200048070ff */
[----:B------:R-:W-:Y:S01]  /*1360*/  FADD R37, R19, R19 ;  /* 0x0000001313257221 */ /* 0x000fe20000000000 */
[----:B------:R-:W-:Y:S01]  /*1370*/  FMNMX R39, RZ, R39, !PT ;  /* 0x00000027ff277209 */ /* 0x000fe20007800000 */
[----:B------:R-:W-:Y:S01]  /*1380*/  IMAD.U32 R22, R22, 0x10000, RZ ;  /* 0x0001000016167824 */ /* 0x000fe200078e00ff */
[----:B------:R-:W-:-:S02]  /*1390*/  @!P4 LEA.HI.X R19, R6, UR9, R7, 0x1, P0 ;  /* 0x000000090613cc11 */ /* 0x000fc400080f0c07 */
[----:B------:R-:W-:Y:S02]  /*13a0*/  @!P4 PRMT R45, R40, 0x7604, R43 ;  /* 0x00007604282dc816 */ /* 0x000fe4000000002b */
[----:B------:R-:W-:Y:S02]  /*13b0*/  PRMT R10, R10, 0x7632, R10 ;  /* 0x000076320a0a7816 */ /* 0x000fe4000000000a */
[----:B------:R-:W-:Y:S01]  /*13c0*/  @!P4 PRMT R44, R41, 0x7604, R42 ;  /* 0x00007604292cc816 */ /* 0x000fe2000000002a */
[----:B------:R-:W-:Y:S01]  /*13d0*/  FMUL R32, R22, R39 ;  /* 0x0000002716207220 */ /* 0x000fe20000400000 */
[----:B------:R-:W-:Y:S01]  /*13e0*/  PRMT R36, R11, 0x7632, R36 ;  /* 0x000076320b247816 */ /* 0x000fe20000000024 */
[----:B------:R0:W-:Y:S01]  /*13f0*/  @!P4 STG.E.U16 desc[UR22][R18.64], R45 ;  /* 0x0000002d1200c986 */ /* 0x0001e2000c101516 */
[----:B------:R-:W-:-:S03]  /*1400*/  IMAD.U32 R39, R10, 0x10000, RZ ;  /* 0x000100000a277824 */ /* 0x000fc600078e00ff */
[----:B------:R0:W-:Y:S01]  /*1410*/  @!P4 STG.E.U16 desc[UR22][R4.64], R44 ;  /* 0x0000002c0400c986 */ /* 0x0001e2000c101516 */
[----:B------:R-:W-:Y:S01]  /*1420*/  IMAD.U32 R10, R36, 0x10000, RZ ;  /* 0x00010000240a7824 */ /* 0x000fe200078e00ff */
[----:B------:R-:W-:Y:S01]  /*1430*/  FMNMX3 R36, |R13|, RZ, |R16|, !PT ;  /* 0x000000ff0d247276 */ /* 0x000fe20007800610 */
[----:B------:R-:W-:-:S03]  /*1440*/  FADD R39, R39, R39 ;  /* 0x0000002727277221 */ /* 0x000fc60000000000 */
[----:B------:R-:W-:Y:S02]  /*1450*/  FMNMX3 R36, |R35|, R36, |R38|, !PT ;  /* 0x0000002423247276 */ /* 0x000fe40007800626 */
[----:B------:R-:W-:Y:S01]  /*1460*/  FMNMX R35, RZ, R39, !PT ;  /* 0x00000027ff237209 */ /* 0x000fe20007800000 */
[----:B------:R-:W-:Y:S01]  /*1470*/  UIADD3 UR6, UP2, UPT, UR6, UR10, URZ ;  /* 0x0000000a06067290 */ /* 0x000fe2000ff5e0ff */
[----:B------:R-:W-:Y:S01]  /*1480*/  IMAD.U32 R22, R11, 0x10000, RZ ;  /* 0x000100000b167824 */ /* 0x000fe200078e00ff */
[----:B------:R-:W-:Y:S01]  /*1490*/  FMNMX R11, RZ, R37, !PT ;  /* 0x00000025ff0b7209 */ /* 0x000fe20007800000 */
[----:B------:R-:W-:Y:S01]  /*14a0*/  FMUL R38, R23, UR5 ;  /* 0x0000000517267c20 */ /* 0x000fe20008400000 */
[----:B------:R-:W-:Y:S01]  /*14b0*/  FMUL R35, R10, R35 ;  /* 0x000000230a237220 */ /* 0x000fe20000400000 */
[----:B------:R-:W-:Y:S01]  /*14c0*/  @P3 IADD3 R10, P5, PT, R26, R20, RZ ;  /* 0x000000141a0a3210 */ /* 0x000fe20007fbe0ff */
[----:B------:R-:W-:Y:S01]  /*14d0*/  FMUL R39, R32, UR5 ;  /* 0x0000000520277c20 */ /* 0x000fe20008400000 */
[----:B------:R-:W-:Y:S01]  /*14e0*/  @P3 IADD3 R16, P0, P1, R20, UR32, R26 ;  /* 0x0000002014103c10 */ /* 0x000fe2000f91e01a */
[----:B------:R-:W-:Y:S01]  /*14f0*/  UIADD3.X UR4, UPT, UPT, UR4, UR11, URZ, UP2, !UPT ;  /* 0x0000000b04047290 */ /* 0x000fe200097fe4ff */
[----:B------:R-:W-:Y:S01]  /*1500*/  BSSY.RECONVERGENT B0, `(.L_x_25485) ;  /* 0x0000010000007945 */ /* 0x000fe20003800200 */
[----:B------:R-:W-:Y:S01]  /*1510*/  FMUL R22, R22, R11 ;  /* 0x0000000b16167220 */ /* 0x000fe20000400000 */
[----:B------:R-:W-:Y:S01]  /*1520*/  @P3 IMAD.X R11, RZ, RZ, R33, P5 ;  /* 0x000000ffff0b3224 */ /* 0x000fe200028e0621 */
[----:B------:R-:W-:Y:S01]  /*1530*/  @P3 IADD3.X R13, PT, PT, R33, UR33, RZ, P0, P1 ;  /* 0x00000021210d3c10 */ /* 0x000fe200087e24ff */
[----:B------:R-:W-:Y:S01]  /*1540*/  IMAD.U32 R37, RZ, RZ, UR30 ;  /* 0x0000001eff257e24 */ /* 0x000fe2000f8e00ff */
[----:B------:R-:W-:-:S02]  /*1550*/  F2FP.SATFINITE.E4M3.F32.PACK_AB_MERGE_C R38, RZ, R38, RZ ;  /* 0x00000026ff26723e */ /* 0x000fc400048070ff */
        /* <DEDUP_REMOVED lines=10> */
.L_x_25486:
[----:B------:R-:W-:Y:S05]  /*1600*/  BSYNC.RECONVERGENT B0 ;  /* 0x0000000000007941 */ /* 0x000fea0003800200 */
.L_x_25485:
[----:B0-----:R-:W-:Y:S01]  /*1610*/  FMUL R4, R22, UR5 ;  /* 0x0000000516047c20 */ /* 0x001fe20008400000 */
[----:B------:R-:W-:Y:S01]  /*1620*/  FMUL R5, R35, UR5 ;  /* 0x0000000523057c20 */ /* 0x000fe20008400000 */
[----:B------:R-:W-:Y:S01]  /*1630*/  BSSY.RECONVERGENT B0, `(.L_x_25487) ;  /* 0x000000f000007945 */ /* 0x000fe20003800200 */
[C---:B------:R-:W-:Y:S01]  /*1640*/  @P3 SHF.L.U64.HI R13, R16.reuse, 0x2, R13 ;  /* 0x00000002100d3819 */ /* 0x040fe2000001020d */
[----:B------:R-:W-:Y:S01]  /*1650*/  @P3 IMAD.WIDE.U32 R10, R37, 0x7, R10 ;  /* 0x00000007250a3825 */ /* 0x000fe200078e000a */
[----:B------:R-:W-:Y:S02]  /*1660*/  F2FP.SATFINITE.E4M3.F32.PACK_AB_MERGE_C R4, RZ, R4, RZ ;  /* 0x00000004ff04723e */ /* 0x000fe400048070ff */
[----:B------:R-:W-:Y:S01]  /*1670*/  F2FP.SATFINITE.E4M3.F32.PACK_AB_MERGE_C R5, RZ, R5, RZ ;  /* 0x00000005ff05723e */ /* 0x000fe200048070ff */
[----:B------:R-:W-:Y:S01]  /*1680*/  @P3 IMAD.SHL.U32 R16, R16, 0x4, RZ ;  /* 0x0000000410103824 */ /* 0x000fe200078e00ff */
        /* <DEDUP_REMOVED lines=9> */
.L_x_25488:
[----:B------:R-:W-:Y:S05]  /*1720*/  BSYNC.RECONVERGENT B0 ;  /* 0x0000000000007941 */ /* 0x000fea0003800200 */
.L_x_25487:
[----:B------:R-:W-:Y:S01]  /*1730*/  VOTEU.ANY UP0, P3 ;  /* 0x0000000000ff7886 */ /* 0x000fe20001800100 */
[C---:B0-----:R-:W-:Y:S02]  /*1740*/  @P3 IADD3 R18, P0, PT, R16.reuse, UR15, RZ ;  /* 0x0000000f10123c10 */ /* 0x041fe4000ff1e0ff */
[----:B------:R-:W-:Y:S02]  /*1750*/  @!P3 CS2R R6, SRZ ;  /* 0x000000000006b805 */ /* 0x000fe4000001ff00 */
[----:B------:R-:W-:Y:S01]  /*1760*/  @P3 IADD3 R44, P1, PT, R16, UR26, RZ ;  /* 0x0000001a102c3c10 */ /* 0x000fe2000ff3e0ff */
[----:B------:R-:W-:Y:S01]  /*1770*/  @UP0 UIMAD UR8, UR31, 0x5, URZ ;  /* 0x000000051f0808a4 */ /* 0x000fe2000f8e02ff */
[----:B-----5:R-:W-:Y:S01]  /*1780*/  @!P2 IMAD.MOV.U32 R17, RZ, RZ, RZ ;  /* 0x000000ffff11a224 */ /* 0x020fe200078e00ff */
[----:B------:R-:W-:Y:S01]  /*1790*/  @UP0 UIMAD UR10, UR31, 0x6, URZ ;  /* 0x000000061f0a08a4 */ /* 0x000fe2000f8e02ff */
[C---:B------:R-:W-:Y:S02]  /*17a0*/  @P3 IADD3.X R19, PT, PT, R13.reuse, UR21, RZ, P0, !PT ;  /* 0x000000150d133c10 */ /* 0x040fe400087fe4ff */
[----:B------:R-:W-:Y:S01]  /*17b0*/  @P3 IADD3.X R45, PT, PT, R13, UR27, RZ, P1, !PT ;  /* 0x0000001b0d2d3c10 */ /* 0x000fe20008ffe4ff */
[----:B------:R-:W-:Y:S01]  /*17c0*/  @P3 VIADD R15, R15, UR8 ;  /* 0x000000080f0f3c36 */ /* 0x000fe20008000000 */
[----:B------:R-:W-:Y:S01]  /*17d0*/  FMNMX3 R23, |R23|, R36, |R32|, !PT ;  /* 0x0000002417177276 */ /* 0x000fe20007800620 */
[C---:B------:R-:W-:Y:S01]  /*17e0*/  @P3 IMAD.SHL.U32 R13, R14.reuse, 0x4, RZ ;  /* 0x000000040e0d3824 */ /* 0x040fe200078e00ff */
[----:B------:R0:W5:Y:S02]  /*17f0*/  @P3 LDG.E R6, desc[UR22][R18.64] ;  /* 0x0000001612063981 */ /* 0x000164000c1e1900 */
[----:B------:R-:W-:Y:S01]  /*1800*/  @P3 SHF.L.U64.HI R16, R14, 0x2, R15 ;  /* 0x000000020e103819 */ /* 0x000fe2000001020f */
[----:B------:R-:W-:Y:S01]  /*1810*/  @P3 VIADD R15, R9, UR10 ;  /* 0x0000000a090f3c36 */ /* 0x000fe20008000000 */
[----:B------:R-:W5:Y:S01]  /*1820*/  @P3 LDG.E R7, desc[UR22][R44.64] ;  /* 0x000000162c073981 */ /* 0x000f62000c1e1900 */
[----:B------:R-:W-:Y:S01]  /*1830*/  IMAD.U32 R9, R17, 0x10000, RZ ;  /* 0x0001000011097824 */ /* 0x000fe200078e00ff */
[----:B------:R-:W-:Y:S01]  /*1840*/  @P3 IADD3 R36, P0, PT, R13, UR15, RZ ;  /* 0x0000000f0d243c10 */ /* 0x000fe2000ff1e0ff */
[----:B------:R-:W-:Y:S01]  /*1850*/  @!P2 IMAD.MOV.U32 R12, RZ, RZ, RZ ;  /* 0x000000ffff0ca224 */ /* 0x000fe200078e00ff */
[----:B------:R-:W-:Y:S01]  /*1860*/  @UP0 UIMAD UR8, UR31, 0x7, URZ ;  /* 0x000000071f0808a4 */ /* 0x000fe2000f8e02ff */
[----:B------:R-:W-:Y:S01]  /*1870*/  FADD R9, R9, R9 ;  /* 0x0000000909097221 */ /* 0x000fe20000000000 */
[----:B------:R-:W-:Y:S01]  /*1880*/  @P3 IADD3.X R37, PT, PT, R16, UR21, RZ, P0, !PT ;  /* 0x0000001510253c10 */ /* 0x000fe200087fe4ff */
[----:B------:R-:W-:Y:S01]  /*1890*/  IMAD.U32 R21, R12, 0x10000, RZ ;  /* 0x000100000c157824 */ /* 0x000fe200078e00ff */
[C---:B------:R-:W-:Y:S01]  /*18a0*/  @P3 SHF.L.U64.HI R15, R8.reuse, 0x2, R15 ;  /* 0x00000002080f3819 */ /* 0x040fe2000001020f */
[----:B------:R-:W-:Y:S01]  /*18b0*/  @P3 IMAD.SHL.U32 R14, R8, 0x4, RZ ;  /* 0x00000004080e3824 */ /* 0x000fe200078e00ff */
[----:B------:R-:W-:-:S02]  /*18c0*/  FMNMX R32, RZ, R9, !PT ;  /* 0x00000009ff207209 */ /* 0x000fc40007800000 */
[----:B0-----:R-:W-:Y:S01]  /*18d0*/  @P3 IADD3 R18, P0, PT, R13, UR26, RZ ;  /* 0x0000001a0d123c10 */ /* 0x001fe2000ff1e0ff */
[----:B------:R-:W-:Y:S02]  /*18e0*/  @P3 VIADD R11, R11, UR8 ;  /* 0x000000080b0b3c36 */ /* 0x000fe40008000000 */
[----:B------:R-:W-:Y:S01]  /*18f0*/  FMUL R21, R21, R32 ;  /* 0x0000002015157220 */ /* 0x000fe20000400000 */
[----:B------:R-:W-:Y:S01]  /*1900*/  PRMT R32, R17, 0x7632, R32 ;  /* 0x0000763211207816 */ /* 0x000fe20000000020 */
[----:B------:R-:W-:Y:S01]  /*1910*/  @!P3 IMAD.MOV.U32 R9, RZ, RZ, RZ ;  /* 0x000000ffff09b224 */ /* 0x000fe200078e00ff */
[----:B------:R-:W-:Y:S01]  /*1920*/  @P3 IADD3.X R19, PT, PT, R16, UR27, RZ, P0, !PT ;  /* 0x0000001b10133c10 */ /* 0x000fe200087fe4ff */
[----:B------:R-:W-:Y:S01]  /*1930*/  @!P3 IMAD.MOV.U32 R8, RZ, RZ, RZ ;  /* 0x000000ffff08b224 */ /* 0x000fe200078e00ff */
[----:B------:R-:W-:Y:S01]  /*1940*/  @P3 SHF.L.U64.HI R13, R10, 0x2, R11 ;  /* 0x000000020a0d3819 */ /* 0x000fe2000001020b */
[----:B------:R-:W-:Y:S01]  /*1950*/  IMAD.U32 R32, R32, 0x10000, RZ ;  /* 0x0001000020207824 */ /* 0x000fe200078e00ff */
[----:B------:R-:W-:Y:S01]  /*1960*/  @P3 IADD3 R16, P0, PT, R14, UR15, RZ ;  /* 0x0000000f0e103c10 */ /* 0x000fe2000ff1e0ff */
[----:B------:R-:W-:Y:S01]  /*1970*/  VIADD R11, R2, 0x1 ;  /* 0x00000001020b7836 */ /* 0x000fe20000000000 */
[----:B------:R0:W5:Y:S01]  /*1980*/  @P3 LDG.E R9, desc[UR22][R18.64] ;  /* 0x0000001612093981 */ /* 0x000162000c1e1900 */
[----:B------:R-:W-:Y:S01]  /*1990*/  @P3 IMAD.SHL.U32 R25, R10, 0x4, RZ ;  /* 0x000000040a193824 */ /* 0x000fe200078e00ff */
[----:B------:R-:W-:-:S02]  /*19a0*/  @P3 IADD3 R14, P1, PT, R14, UR26, RZ ;  /* 0x0000001a0e0e3c10 */ /* 0x000fc4000ff3e0ff */
[----:B------:R-:W-:Y:S01]  /*19b0*/  @P3 IADD3.X R17, PT, PT, R15, UR21, RZ, P0, !PT ;  /* 0x000000150f113c10 */ /* 0x000fe200087fe4ff */
[----:B------:R1:W5:Y:S01]  /*19c0*/  @P3 LDG.E R8, desc[UR22][R36.64] ;  /* 0x0000001624083981 */ /* 0x000362000c1e1900 */
[----:B------:R-:W-:Y:S02]  /*19d0*/  ISETP.GE.U32.AND P0, PT, R11, UR7, PT ;  /* 0x000000070b007c0c */ /* 0x000fe4000bf06070 */
[----:B0-----:R-:W-:Y:S01]  /*19e0*/  PRMT R18, R12, 0x7632, R18 ;  /* 0x000076320c127816 */ /* 0x001fe20000000012 */
[----:B------:R-:W-:Y:S01]  /*19f0*/  FADD R12, R32, R32 ;  /* 0x00000020200c7221 */ /* 0x000fe20000000000 */
[----:B------:R-:W-:Y:S02]  /*1a00*/  @P3 IADD3.X R15, PT, PT, R15, UR27, RZ, P1, !PT ;  /* 0x0000001b0f0f3c10 */ /* 0x000fe40008ffe4ff */
[----:B-1----:R-:W-:Y:S01]  /*1a10*/  @P3 IADD3 R36, P1, PT, R25, UR26, RZ ;  /* 0x0000001a19243c10 */ /* 0x002fe2000ff3e0ff */
[----:B------:R-:W-:Y:S01]  /*1a20*/  IMAD.U32 R32, R18, 0x10000, RZ ;  /* 0x0001000012207824 */ /* 0x000fe200078e00ff */
[----:B------:R-:W-:Y:S01]  /*1a30*/  FMNMX R19, RZ, R12, !PT ;  /* 0x0000000cff137209 */ /* 0x000fe20007800000 */
[----:B------:R-:W-:Y:S01]  /*1a40*/  @!P3 IMAD.MOV.U32 R11, RZ, RZ, RZ ;  /* 0x000000ffff0bb224 */ /* 0x000fe200078e00ff */
[----:B------:R-:W-:Y:S01]  /*1a50*/  ISETP.GE.U32.OR P0, PT, R24, UR14, P0 ;  /* 0x0000000e18007c0c */ /* 0x000fe20008706470 */
[----:B------:R-:W-:Y:S01]  /*1a60*/  @!P3 IMAD.MOV.U32 R12, RZ, RZ, RZ ;  /* 0x000000ffff0cb224 */ /* 0x000fe200078e00ff */
[----:B------:R-:W-:-:S02]  /*1a70*/  @P3 IADD3.X R37, PT, PT, R13, UR27, RZ, P1, !PT ;  /* 0x0000001b0d253c10 */ /* 0x000fc40008ffe4ff */
[----:B------:R-:W-:Y:S01]  /*1a80*/  @P3 IADD3 R18, P1, PT, R25, UR15, RZ ;  /* 0x0000000f19123c10 */ /* 0x000fe2000ff3e0ff */
[----:B------:R-:W-:Y:S01]  /*1a90*/  FMUL R32, R32, R19 ;  /* 0x0000001320207220 */ /* 0x000fe20000400000 */
[----:B------:R-:W-:Y:S01]  /*1aa0*/  @!P3 IMAD.MOV.U32 R10, RZ, RZ, RZ ;  /* 0x000000ffff0ab224 */ /* 0x000fe200078e00ff */
[----:B------:R0:W5:Y:S01]  /*1ab0*/  @P3 LDG.E R11, desc[UR22][R14.64] ;  /* 0x000000160e0b3981 */ /* 0x000162000c1e1900 */
[----:B------:R-:W-:Y:S02]  /*1ac0*/  @P3 IADD3.X R19, PT, PT, R13, UR21, RZ, P1, !PT ;  /* 0x000000150d133c10 */ /* 0x000fe40008ffe4ff */
[----:B------:R-:W-:Y:S01]  /*1ad0*/  IADD3 R24, P1, PT, R24, R20, RZ ;  /* 0x0000001418187210 */ /* 0x000fe20007f3e0ff */
[----:B------:R1:W5:Y:S01]  /*1ae0*/  @P3 LDG.E R12, desc[UR22][R36.64] ;  /* 0x00000016240c3981 */ /* 0x000362000c1e1900 */
[----:B------:R-:W-:-:S03]  /*1af0*/  @!P3 IMAD.MOV.U32 R13, RZ, RZ, RZ ;  /* 0x000000ffff0db224 */ /* 0x000fc600078e00ff */
[----:B------:R2:W5:Y:S01]  /*1b00*/  @P3 LDG.E R10, desc[UR22][R16.64] ;  /* 0x00000016100a3981 */ /* 0x000562000c1e1900 */
[----:B0-----:R-:W-:Y:S01]  /*1b10*/  FMUL R14, R21, UR5 ;  /* 0x00000005150e7c20 */ /* 0x001fe20008400000 */
[----:B------:R-:W-:Y:S01]  /*1b20*/  FMUL R15, R32, UR5 ;  /* 0x00000005200f7c20 */ /* 0x000fe20008400000 */
[----:B------:R-:W-:Y:S01]  /*1b30*/  IMAD.X R25, RZ, RZ, R33, P1 ;  /* 0x000000ffff197224 */ /* 0x000fe200008e0621 */
[----:B------:R0:W5:Y:S01]  /*1b40*/  @P3 LDG.E R13, desc[UR22][R18.64] ;  /* 0x00000016120d3981 */ /* 0x000162000c1e1900 */
[C---:B-1----:R-:W-:Y:S01]  /*1b50*/  IMAD.U32 R36, R34.reuse, 0x10000, RZ ;  /* 0x0001000022247824 */ /* 0x042fe200078e00ff */
[----:B------:R-:W-:Y:S02]  /*1b60*/  PRMT R34, R34, 0x7632, R34 ;  /* 0x0000763222227816 */ /* 0x000fe40000000022 */
[----:B------:R-:W-:Y:S02]  /*1b70*/  F2FP.SATFINITE.E4M3.F32.PACK_AB_MERGE_C R14, RZ, R14, RZ ;  /* 0x0000000eff0e723e */ /* 0x000fe400048070ff */
[----:B--2---:R-:W-:Y:S01]  /*1b80*/  @!P0 LEA R16, P1, R24, UR18, 0x1 ;  /* 0x0000001218108c11 */ /* 0x004fe2000f8208ff */
[----:B------:R-:W-:Y:S01]  /*1b90*/  IMAD.U32 R34, R34, 0x10000, RZ ;  /* 0x0001000022227824 */ /* 0x000fe200078e00ff */
[----:B------:R-:W-:Y:S01]  /*1ba0*/  F2FP.SATFINITE.E4M3.F32.PACK_AB_MERGE_C R15, RZ, R15, RZ ;  /* 0x0000000fff0f723e */ /* 0x000fe200048070ff */
[----:B------:R-:W-:Y:S01]  /*1bb0*/  FADD R36, R36, R36 ;  /* 0x0000002424247221 */ /* 0x000fe20000000000 */
[----:B------:R-:W-:Y:S01]  /*1bc0*/  @!P0 LEA.HI.X R17, R24, UR9, R25, 0x1, P1 ;  /* 0x0000000918118c11 */ /* 0x000fe200088f0c19 */
[----:B------:R-:W-:Y:S01]  /*1bd0*/  FADD R34, R34, R34 ;  /* 0x0000002222227221 */ /* 0x000fe20000000000 */
[----:B------:R-:W-:-:S02]  /*1be0*/  @!P0 PRMT R37, R15, 0x7604, R14 ;  /* 0x000076040f258816 */ /* 0x000fc4000000000e */
[----:B0-----:R-:W-:Y:S02]  /*1bf0*/  FMNMX3 R18, |R22|, R23, |R35|, !PT ;  /* 0x0000001716127276 */ /* 0x001fe40007800623 */
[----:B------:R-:W-:Y:S02]  /*1c00*/  PRMT R22, R30, 0x7632, R22 ;  /* 0x000076321e167816 */ /* 0x000fe40000000016 */
[----:B------:R-:W-:Y:S01]  /*1c10*/  @!P0 IADD3 R19, P1, PT, R24, UR30, RZ ;  /* 0x0000001e18138c10 */ /* 0x000fe2000ff3e0ff */
[----:B------:R0:W-:Y:S01]  /*1c20*/  @!P0 STG.E.U16 desc[UR22][R16.64], R37 ;  /* 0x0000002510008986 */ /* 0x0001e2000c101516 */
[----:B------:R-:W-:Y:S01]  /*1c30*/  IMAD.U32 R35, R30, 0x10000, RZ ;  /* 0x000100001e237824 */ /* 0x000fe200078e00ff */
[----:B------:R-:W-:Y:S01]  /*1c40*/  FMNMX R36, RZ, R36, !PT ;  /* 0x00000024ff247209 */ /* 0x000fe20007800000 */
[----:B------:R-:W-:Y:S01]  /*1c50*/  IMAD.U32 R30, R22, 0x10000, RZ ;  /* 0x00010000161e7824 */ /* 0x000fe200078e00ff */
[----:B------:R-:W-:-:S03]  /*1c60*/  FMNMX3 R32, |R21|, R18, |R32|, !PT ;  /* 0x0000001215207276 */ /* 0x000fc60007800620 */
[----:B------:R-:W-:Y:S01]  /*1c70*/  FMUL R35, R35, R36 ;  /* 0x0000002423237220 */ /* 0x000fe20000400000 */
[----:B0-----:R-:W-:Y:S02]  /*1c80*/  FMNMX R17, RZ, R34, !PT ;  /* 0x00000022ff117209 */ /* 0x001fe40007800000 */
[----:B------:R-:W-:Y:S02]  /*1c90*/  @!P0 IADD3.X R34, PT, PT, R25, UR31, RZ, P1, !PT ;  /* 0x0000001f19228c10 */ /* 0x000fe40008ffe4ff */
[----:B------:R-:W-:Y:S02]  /*1ca0*/  PRMT R16, R27, 0x7632, R16 ;  /* 0x000076321b107816 */ /* 0x000fe40000000010 */
[----:B------:R-:W-:Y:S01]  /*1cb0*/  @!P0 LEA R22, P1, R19, UR18, 0x1 ;  /* 0x0000001213168c11 */ /* 0x000fe2000f8208ff */
[----:B------:R-:W-:Y:S02]  /*1cc0*/  IMAD.U32 R27, R27, 0x10000, RZ ;  /* 0x000100001b1b7824 */ /* 0x000fe400078e00ff */
[----:B------:R-:W-:Y:S01]  /*1cd0*/  FMUL R30, R30, R17 ;  /* 0x000000111e1e7220 */ /* 0x000fe20000400000 */
[----:B------:R-:W-:Y:S01]  /*1ce0*/  IMAD.U32 R17, R16, 0x10000, RZ ;  /* 0x0001000010117824 */ /* 0x000fe200078e00ff */
[----:B------:R-:W-:Y:S01]  /*1cf0*/  @!P0 LEA.HI.X R23, R19, UR9, R34, 0x1, P1 ;  /* 0x0000000913178c11 */ /* 0x000fe200088f0c22 */
[----:B------:R-:W-:Y:S01]  /*1d00*/  FADD R16, R27, R27 ;  /* 0x0000001b1b107221 */ /* 0x000fe20000000000 */
[----:B------:R-:W-:Y:S01]  /*1d10*/  PRMT R19, R31, 0x7632, R19 ;  /* 0x000076321f137816 */ /* 0x000fe20000000013 */
[----:B------:R-:W-:Y:S01]  /*1d20*/  FMUL R18, R35, UR5 ;  /* 0x0000000523127c20 */ /* 0x000fe20008400000 */
[----:B------:R-:W-:-:S03]  /*1d30*/  FADD R17, R17, R17 ;  /* 0x0000001111117221 */ /* 0x000fc60000000000 */
[----:B------:R-:W-:Y:S01]  /*1d40*/  IMAD.U32 R27, R19, 0x10000, RZ ;  /* 0x00010000131b7824 */ /* 0x000fe200078e00ff */
[----:B------:R-:W-:Y:S02]  /*1d50*/  FMNMX R19, RZ, R16, !PT ;  /* 0x00000010ff137209 */ /* 0x000fe40007800000 */
[----:B------:R-:W-:Y:S02]  /*1d60*/  F2FP.SATFINITE.E4M3.F32.PACK_AB_MERGE_C R16, RZ, R18, RZ ;  /* 0x00000012ff10723e */ /* 0x000fe400048070ff */
[----:B------:R-:W-:Y:S01]  /*1d70*/  FMNMX R18, RZ, R17, !PT ;  /* 0x00000011ff127209 */ /* 0x000fe20007800000 */
[----:B------:R-:W-:-:S04]  /*1d80*/  FMUL R21, R30, UR5 ;  /* 0x000000051e157c20 */ /* 0x000fc80008400000 */
[----:B------:R-:W-:Y:S01]  /*1d90*/  FMUL R27, R27, R18 ;  /* 0x000000121b1b7220 */ /* 0x000fe20000400000 */
[----:B------:R-:W-:Y:S01]  /*1da0*/  PRMT R18, R29, 0x7632, R18 ;  /* 0x000076321d127816 */ /* 0x000fe20000000012 */
[----:B------:R-:W-:Y:S01]  /*1db0*/  IMAD.U32 R34, R31, 0x10000, RZ ;  /* 0x000100001f227824 */ /* 0x000fe200078e00ff */
[----:B------:R-:W-:Y:S01]  /*1dc0*/  F2FP.SATFINITE.E4M3.F32.PACK_AB_MERGE_C R17, RZ, R21, RZ ;  /* 0x00000015ff11723e */ /* 0x000fe200048070ff */
[----:B------:R-:W-:Y:S02]  /*1dd0*/  IMAD.U32 R29, R29, 0x10000, RZ ;  /* 0x000100001d1d7824 */ /* 0x000fe400078e00ff */
[----:B------:R-:W-:Y:S01]  /*1de0*/  IMAD.U32 R31, R18, 0x10000, RZ ;  /* 0x00010000121f7824 */ /* 0x000fe200078e00ff */
[----:B------:R-:W-:Y:S01]  /*1df0*/  @!P0 PRMT R37, R17, 0x7604, R16 ;  /* 0x0000760411258816 */ /* 0x000fe20000000010 */
[----:B------:R-:W-:Y:S01]  /*1e00*/  FADD R29, R29, R29 ;  /* 0x0000001d1d1d7221 */ /* 0x000fe20000000000 */
[C---:B------:R-:W-:Y:S01]  /*1e10*/  PRMT R21, R28.reuse, 0x7632, R21 ;  /* 0x000076321c157816 */ /* 0x040fe20000000015 */
[----:B------:R-:W-:Y:S01]  /*1e20*/  FADD R31, R31, R31 ;  /* 0x0000001f1f1f7221 */ /* 0x000fe20000000000 */
[----:B------:R-:W-:Y:S01]  /*1e30*/  IMAD.U32 R28, R28, 0x10000, RZ ;  /* 0x000100001c1c7824 */ /* 0x000fe200078e00ff */
[----:B------:R0:W-:Y:S01]  /*1e40*/  @!P0 STG.E.U16 desc[UR22][R22.64], R37 ;  /* 0x0000002516008986 */ /* 0x0001e2000c101516 */
[----:B------:R-:W-:Y:S01]  /*1e50*/  FMNMX R29, RZ, R29, !PT ;  /* 0x0000001dff1d7209 */ /* 0x000fe20007800000 */
[----:B------:R-:W-:Y:S01]  /*1e60*/  FMUL R34, R34, R19 ;  /* 0x0000001322227220 */ /* 0x000fe20000400000 */
[----:B------:R-:W-:Y:S01]  /*1e70*/  FMNMX R31, RZ, R31, !PT ;  /* 0x0000001fff1f7209 */ /* 0x000fe20007800000 */
[----:B------:R-:W-:-:S02]  /*1e80*/  VIADD R19, R0, 0x1d ;  /* 0x0000001d00137836 */ /* 0x000fc40000000000 */
[----:B------:R-:W-:Y:S02]  /*1e90*/  VIADD R18, R2, 0x3 ;  /* 0x0000000302127836 */ /* 0x000fe40000000000 */
[----:B0-----:R-:W-:Y:S02]  /*1ea0*/  IMAD.U32 R22, R21, 0x10000, RZ ;  /* 0x0001000015167824 */ /* 0x001fe400078e00ff */
[----:B------:R-:W-:Y:S01]  /*1eb0*/  FMUL R21, R28, R29 ;  /* 0x0000001d1c157220 */ /* 0x000fe20000400000 */
[----:B------:R-:W-:Y:S01]  /*1ec0*/  FMUL R29, R34, UR5 ;  /* 0x00000005221d7c20 */ /* 0x000fe20008400000 */
[----:B------:R-:W-:Y:S01]  /*1ed0*/  FMUL R28, R22, R31 ;  /* 0x0000001f161c7220 */ /* 0x000fe20000400000 */
[----:B------:R-:W-:Y:S01]  /*1ee0*/  FMUL R22, R27, UR5 ;  /* 0x000000051b167c20 */ /* 0x000fe20008400000 */
[----:B------:R-:W-:Y:S01]  /*1ef0*/  LOP3.LUT R19, R19, 0x1f, RZ, 0xc0, !PT ;  /* 0x0000001f13137812 */ /* 0x000fe200078ec0ff */
[----:B------:R-:W-:Y:S01]  /*1f00*/  BSSY.RECONVERGENT B0, `(.L_x_25489) ;  /* 0x0000011000007945 */ /* 0x000fe20003800200 */
[----:B------:R-:W-:Y:S01]  /*1f10*/  ISETP.GE.U32.AND P1, PT, R18, UR7, PT ;  /* 0x0000000712007c0c */ /* 0x000fe2000bf26070 */
[----:B------:R-:W-:Y:S01]  /*1f20*/  FMUL R31, R21, UR5 ;  /* 0x00000005151f7c20 */ /* 0x000fe20008400000 */
[----:B------:R-:W-:-:S02]  /*1f30*/  FMNMX3 R35, |R35|, R32, |R30|, !PT ;  /* 0x0000002023237276 */ /* 0x000fc4000780061e */
[----:B------:R-:W-:Y:S02]  /*1f40*/  IADD3 R20, P3, PT, R20, UR32, RZ ;  /* 0x0000002014147c10 */ /* 0x000fe4000ff7e0ff */
[----:B------:R-:W-:Y:S02]  /*1f50*/  ISETP.LT.U32.AND P1, PT, R19, UR14, !P1 ;  /* 0x0000000e13007c0c */ /* 0x000fe4000cf21070 */
[----:B------:R-:W-:Y:S02]  /*1f60*/  F2FP.SATFINITE.E4M3.F32.PACK_AB_MERGE_C R29, RZ, R29, RZ ;  /* 0x0000001dff1d723e */ /* 0x000fe400048070ff */
[----:B------:R-:W-:Y:S01]  /*1f70*/  F2FP.SATFINITE.E4M3.F32.PACK_AB_MERGE_C R30, RZ, R22, RZ ;  /* 0x00000016ff1e723e */ /* 0x000fe200048070ff */
[----:B------:R-:W-:Y:S08]  /*1f80*/  @P0 BRA `(.L_x_25490) ;  /* 0x0000000000200947 */ /* 0x000ff00003800000 */
        /* <DEDUP_REMOVED lines=8> */
.L_x_25490:
[----:B------:R-:W-:Y:S05]  /*2010*/  BSYNC.RECONVERGENT B0 ;  /* 0x0000000000007941 */ /* 0x000fea0003800200 */
.L_x_25489:
        /* <DEDUP_REMOVED lines=13> */
.L_x_25492:
[----:B------:R-:W-:Y:S05]  /*20f0*/  BSYNC.RECONVERGENT B0 ;  /* 0x0000000000007941 */ /* 0x000fea0003800200 */
.L_x_25491:
[----:B------:R-:W-:Y:S01]  /*2100*/  IADD3.X R33, PT, PT, R33, UR33, RZ, P3, !PT ;  /* 0x0000002121217c10 */ /* 0x000fe20009ffe4ff */
[----:B------:R-:W-:Y:S01]  /*2110*/  VOTEU.ANY UP0, P1 ;  /* 0x0000000000ff7886 */ /* 0x000fe20000800100 */
[-C--:B01----:R-:W-:Y:S01]  /*2120*/  IADD3 R22, P0, PT, R19, R20.reuse, RZ ;  /* 0x0000001413167210 */ /* 0x083fe20007f1e0ff */
[----:B------:R-:W-:Y:S01]  /*2130*/  IMAD.U32 R25, RZ, RZ, UR30 ;  /* 0x0000001eff197e24 */ /* 0x000fe2000f8e00ff */
[----:B------:R-:W-:Y:S01]  /*2140*/  FMNMX3 R34, |R34|, R35, |R27|, !PT ;  /* 0x0000002322227276 */ /* 0x000fe2000780061b */
[----:B------:R-:W-:Y:S01]  /*2150*/  VIADD R36, R2, 0x2 ;  /* 0x0000000202247836 */ /* 0x000fe20000000000 */
[----:B------:R-:W-:Y:S01]  /*2160*/  @UP0 UIMAD UR8, UR31, 0x5, URZ ;  /* 0x000000051f0808a4 */ /* 0x000fe2000f8e02ff */
[----:B------:R-:W-:Y:S01]  /*2170*/  IMAD.X R23, RZ, RZ, R33, P0 ;  /* 0x000000ffff177224 */ /* 0x000fe200000e0621 */
[----:B------:R-:W-:Y:S01]  /*2180*/  IADD3 R20, P2, PT, R26, R20, RZ ;  /* 0x000000141a147210 */ /* 0x000fe20007f5e0ff */
[----:B------:R-:W-:Y:S01]  /*2190*/  @!P1 IMAD.MOV.U32 R37, RZ, RZ, RZ ;  /* 0x000000ffff259224 */ /* 0x000fe200078e00ff */
[----:B------:R-:W-:Y:S01]  /*21a0*/  ISETP.GE.U32.AND P0, PT, R36, UR7, PT ;  /* 0x0000000724007c0c */ /* 0x000fe2000bf06070 */
[----:B------:R-:W-:-:S03]  /*21b0*/  @P1 IMAD.WIDE.U32 R24, R25, 0x5, R22 ;  /* 0x0000000519181825 */ /* 0x000fc600078e0016 */
[----:B------:R-:W-:Y:S01]  /*21c0*/  ISETP.GE.U32.OR P0, PT, R26, UR14, P0 ;  /* 0x0000000e1a007c0c */ /* 0x000fe20008706470 */
[----:B------:R-:W-:Y:S01]  /*21d0*/  @P1 VIADD R25, R25, UR8 ;  /* 0x0000000819191c36 */ /* 0x000fe20008000000 */
[----:B------:R-:W-:Y:S01]  /*21e0*/  LOP3.LUT R40, R40, 0xff, RZ, 0xc0, !PT ;  /* 0x000000ff28287812 */ /* 0x000fe200078ec0ff */
[----:B------:R-:W-:-:S03]  /*21f0*/  @!P1 IMAD.MOV.U32 R35, RZ, RZ, RZ ;  /* 0x000000ffff239224 */ /* 0x000fc600078e00ff */
[C---:B------:R-:W-:Y:S01]  /*2200*/  @P1 SHF.L.U64.HI R25, R24.reuse, 0x2, R25 ;  /* 0x0000000218191819 */ /* 0x040fe20000010219 */
[----:B------:R-:W-:-:S05]  /*2210*/  @P1 IMAD.SHL.U32 R24, R24, 0x4, RZ ;  /* 0x0000000418181824 */ /* 0x000fca00078e00ff */
[----:B------:R-:W-:-:S04]  /*2220*/  @P1 IADD3 R44, P3, PT, R24, UR15, RZ ;  /* 0x0000000f182c1c10 */ /* 0x000fc8000ff7e0ff */
[C---:B------:R-:W-:Y:S02]  /*2230*/  @P1 IADD3.X R45, PT, PT, R25.reuse, UR21, RZ, P3, !PT ;  /* 0x00000015192d1c10 */ /* 0x040fe40009ffe4ff */
[----:B------:R-:W-:Y:S01]  /*2240*/  @P1 IADD3 R24, P3, PT, R24, UR26, RZ ;  /* 0x0000001a18181c10 */ /* 0x000fe2000ff7e0ff */
[----:B------:R-:W-:Y:S02]  /*2250*/  @P1 IMAD.MOV.U32 R26, RZ, RZ, R22 ;  /* 0x000000ffff1a1224 */ /* 0x000fe400078e0016 */
[----:B------:R-:W-:Y:S01]  /*2260*/  @P1 IMAD.MOV.U32 R27, RZ, RZ, R23 ;  /* 0x000000ffff1b1224 */ /* 0x000fe200078e0017 */
[----:B------:R-:W-:Y:S01]  /*2270*/  @P1 IADD3.X R25, PT, PT, R25, UR27, RZ, P3, !PT ;  /* 0x0000001b19191c10 */ /* 0x000fe20009ffe4ff */
[----:B------:R-:W-:Y:S01]  /*2280*/  @UP0 UIMAD UR8, UR31, 0x6, URZ ;  /* 0x000000061f0808a4 */ /* 0x000fe2000f8e02ff */
[----:B------:R-:W-:Y:S01]  /*2290*/  IMAD R41, R41, 0x100, R40 ;  /* 0x0000010029297824 */ /* 0x000fe200078e0228 */
[----:B------:R0:W2:Y:S04]  /*22a0*/  @P1 LDG.E R35, desc[UR22][R44.64] ;  /* 0x000000162c231981 */ /* 0x0000a8000c1e1900 */
[----:B------:R1:W3:Y:S01]  /*22b0*/  @P1 LDG.E R37, desc[UR22][R24.64] ;  /* 0x0000001618251981 */ /* 0x0002e2000c1e1900 */
[----:B------:R-:W-:Y:S01]  /*22c0*/  @!P1 IMAD.MOV.U32 R40, RZ, RZ, RZ ;  /* 0x000000ffff289224 */ /* 0x000fe200078e00ff */
[----:B------:R-:W-:Y:S01]  /*22d0*/  LOP3.LUT R43, R43, 0xff, RZ, 0xc0, !PT ;  /* 0x000000ff2b2b7812 */ /* 0x000fe200078ec0ff */
[----:B0-----:R-:W-:-:S02]  /*22e0*/  IMAD.U32 R44, R38, 0x10000, RZ ;  /* 0x00010000262c7824 */ /* 0x001fc400078e00ff */
[----:B-1----:R-:W-:Y:S01]  /*22f0*/  IMAD.U32 R25, RZ, RZ, UR30 ;  /* 0x0000001eff197e24 */ /* 0x002fe2000f8e00ff */
[----:B------:R-:W-:Y:S01]  /*2300*/  LOP3.LUT R45, R41, 0xffff, RZ, 0xc0, !PT ;  /* 0x0000ffff292d7812 */ /* 0x000fe200078ec0ff */
[----:B------:R-:W-:Y:S02]  /*2310*/  IMAD R42, R42, 0x100, R43 ;  /* 0x000001002a2a7824 */ /* 0x000fe400078e022b */
[----:B------:R-:W-:-:S04]  /*2320*/  @P1 IMAD.WIDE.U32 R26, R25, 0x6, R26 ;  /* 0x00000006191a1825 */ /* 0x000fc800078e001a */
[----:B------:R-:W-:-:S05]  /*2330*/  @P1 VIADD R27, R27, UR8 ;  /* 0x000000081b1b1c36 */ /* 0x000fca0008000000 */
[C---:B------:R-:W-:Y:S01]  /*2340*/  @P1 SHF.L.U64.HI R27, R26.reuse, 0x2, R27 ;  /* 0x000000021a1b1819 */ /* 0x040fe2000001021b */
[----:B------:R-:W-:-:S05]  /*2350*/  @P1 IMAD.SHL.U32 R26, R26, 0x4, RZ ;  /* 0x000000041a1a1824 */ /* 0x000fca00078e00ff */
[----:B------:R-:W-:-:S04]  /*2360*/  @P1 IADD3 R24, P3, PT, R26, UR15, RZ ;  /* 0x0000000f1a181c10 */ /* 0x000fc8000ff7e0ff */
[----:B------:R-:W-:Y:S02]  /*2370*/  @P1 IADD3.X R25, PT, PT, R27, UR21, RZ, P3, !PT ;  /* 0x000000151b191c10 */ /* 0x000fe40009ffe4ff */
[----:B------:R-:W-:Y:S01]  /*2380*/  @P1 IADD3 R26, P3, PT, R26, UR26, RZ ;  /* 0x0000001a1a1a1c10 */ /* 0x000fe2000ff7e0ff */
[----:B------:R-:W-:Y:S02]  /*2390*/  IMAD.U32 R38, R39, 0x10000, RZ ;  /* 0x0001000027267824 */ /* 0x000fe400078e00ff */
[----:B------:R0:W4:Y:S01]  /*23a0*/  @P1 LDG.E R40, desc[UR22][R24.64] ;  /* 0x0000001618281981 */ /* 0x000122000c1e1900 */
[----:B------:R-:W-:Y:S01]  /*23b0*/  @P1 IADD3.X R27, PT, PT, R27, UR27, RZ, P3, !PT ;  /* 0x0000001b1b1b1c10 */ /* 0x000fe20009ffe4ff */
[----:B------:R-:W-:Y:S01]  /*23c0*/  @!P1 IMAD.MOV.U32 R43, RZ, RZ, RZ ;  /* 0x000000ffff2b9224 */ /* 0x000fe200078e00ff */
[----:B------:R-:W-:Y:S02]  /*23d0*/  @P1 IADD3 R41, P3, PT, R22, UR32, RZ ;  /* 0x0000002016291c10 */ /* 0x000fe4000ff7e0ff */
[----:B------:R-:W-:-:S02]  /*23e0*/  LOP3.LUT R39, R44, 0xff0000, RZ, 0xc0, !PT ;  /* 0x00ff00002c277812 */ /* 0x000fc400078ec0ff */
[----:B------:R-:W-:Y:S01]  /*23f0*/  @P1 IADD3.X R44, PT, PT, R23, UR33, RZ, P3, !PT ;  /* 0x00000021172c1c10 */ /* 0x000fe20009ffe4ff */
[----:B------:R1:W4:Y:S01]  /*2400*/  @P1 LDG.E R43, desc[UR22][R26.64] ;  /* 0x000000161a2b1981 */ /* 0x000322000c1e1900 */
[----:B------:R-:W-:Y:S01]  /*2410*/  LOP3.LUT R38, R45, 0xff0000, R38, 0xf8, !PT ;  /* 0x00ff00002d267812 */ /* 0x000fe200078ef826 */
[C---:B0-----:R-:W-:Y:S01]  /*2420*/  @P1 IMAD.SHL.U32 R24, R41.reuse, 0x4, RZ ;  /* 0x0000000429181824 */ /* 0x041fe200078e00ff */
[----:B------:R-:W-:Y:S01]  /*2430*/  @P1 SHF.L.U64.HI R25, R41, 0x2, R44 ;  /* 0x0000000229191819 */ /* 0x000fe2000001022c */
[----:B------:R-:W-:Y:S01]  /*2440*/  @UP0 UIMAD UR8, UR31, 0x7, URZ ;  /* 0x000000071f0808a4 */ /* 0x000fe2000f8e02ff */
[----:B------:R-:W-:Y:S01]  /*2450*/  LOP3.LUT R42, R39, 0xffff, R42, 0xf8, !PT ;  /* 0x0000ffff272a7812 */ /* 0x000fe200078ef82a */
[----:B------:R-:W-:Y:S01]  /*2460*/  @!P1 IMAD.MOV.U32 R41, RZ, RZ, RZ ;  /* 0x000000ffff299224 */ /* 0x000fe200078e00ff */
[----:B------:R-:W-:Y:S01]  /*2470*/  @P1 IADD3 R44, P3, PT, R24, UR15, RZ ;  /* 0x0000000f182c1c10 */ /* 0x000fe2000ff7e0ff */
[----:B------:R-:W-:-:S03]  /*2480*/  @!P1 IMAD.MOV.U32 R39, RZ, RZ, RZ ;  /* 0x000000ffff279224 */ /* 0x000fc600078e00ff */
[----:B------:R-:W-:Y:S02]  /*2490*/  @P1 IADD3.X R45, PT, PT, R25, UR21, RZ, P3, !PT ;  /* 0x00000015192d1c10 */ /* 0x000fe40009ffe4ff */
[----:B-1----:R-:W-:-:S03]  /*24a0*/  @P1 IADD3 R26, P3, PT, R24, UR26, RZ ;  /* 0x0000001a181a1c10 */ /* 0x002fc6000ff7e0ff */
[----:B------:R0:W4:Y:S01]  /*24b0*/  @P1 LDG.E R39, desc[UR22][R44.64] ;  /* 0x000000162c271981 */ /* 0x000122000c1e1900 */
[----:B------:R-:W-:Y:S01]  /*24c0*/  @P1 IADD3.X R27, PT, PT, R25, UR27, RZ, P3, !PT ;  /* 0x0000001b191b1c10 */ /* 0x000fe20009ffe4ff */
[----:B------:R-:W-:Y:S02]  /*24d0*/  @P1 IMAD.MOV.U32 R24, RZ, RZ, R22 ;  /* 0x000000ffff181224 */ /* 0x000fe400078e0016 */
[----:B------:R-:W-:Y:S02]  /*24e0*/  @P1 IMAD.MOV.U32 R25, RZ, RZ, R23 ;  /* 0x000000ffff191224 */ /* 0x000fe400078e0017 */
[----:B------:R1:W4:Y:S01]  /*24f0*/  @P1 LDG.E R41, desc[UR22][R26.64] ;  /* 0x000000161a291981 */ /* 0x000322000c1e1900 */
[----:B------:R-:W-:Y:S02]  /*2500*/  LOP3.LUT R4, R4, 0xffff, RZ, 0xc0, !PT ;  /* 0x0000ffff04047812 */ /* 0x000fe400078ec0ff */
[----:B0-----:R-:W-:-:S03]  /*2510*/  LOP3.LUT R44, R5, 0xffff, RZ, 0xc0, !PT ;  /* 0x0000ffff052c7812 */ /* 0x001fc600078ec0ff */
[----:B------:R-:W-:Y:S02]  /*2520*/  IMAD.SHL.U32 R5, R4, 0x1000000, RZ ;  /* 0x0100000004057824 */ /* 0x000fe400078e00ff */
[----:B-1----:R-:W-:-:S03]  /*2530*/  IMAD.U32 R27, RZ, RZ, UR30 ;  /* 0x0000001eff1b7e24 */ /* 0x002fc6000f8e00ff */
[----:B------:R-:W-:Y:S01]  /*2540*/  LOP3.LUT R42, R42, R5, RZ, 0xfc, !PT ;  /* 0x000000052a2a7212 */ /* 0x000fe200078efcff */
[----:B------:R-:W-:-:S04]  /*2550*/  @P1 IMAD.WIDE.U32 R24, R27, 0x7, R24 ;  /* 0x000000071b181825 */ /* 0x000fc800078e0018 */
[----:B------:R-:W-:Y:S02]  /*2560*/  @P1 VIADD R25, R25, UR8 ;  /* 0x0000000819191c36 */ /* 0x000fe40008000000 */
[----:B------:R-:W-:Y:S02]  /*2570*/  IMAD.SHL.U32 R27, R44, 0x1000000, RZ ;  /* 0x010000002c1b7824 */ /* 0x000fe400078e00ff */
[----:B------:R-:W-:Y:S01]  /*2580*/  @!P1 IMAD.MOV.U32 R44, RZ, RZ, RZ ;  /* 0x000000ffff2c9224 */ /* 0x000fe200078e00ff */
[C---:B------:R-:W-:Y:S01]  /*2590*/  @P1 SHF.L.U64.HI R25, R24.reuse, 0x2, R25 ;  /* 0x0000000218191819 */ /* 0x040fe20000010219 */
[----:B------:R-:W-:Y:S01]  /*25a0*/  @P1 IMAD.SHL.U32 R24, R24, 0x4, RZ ;  /* 0x0000000418181824 */ /* 0x000fe200078e00ff */
[----:B------:R-:W-:-:S04]  /*25b0*/  LOP3.LUT R38, R38, R27, RZ, 0xfc, !PT ;  /* 0x0000001b26267212 */ /* 0x000fc800078efcff */
[----:B------:R-:W-:-:S04]  /*25c0*/  @P1 IADD3 R26, P3, PT, R24, UR15, RZ ;  /* 0x0000000f181a1c10 */ /* 0x000fc8000ff7e0ff */
[C---:B------:R-:W-:Y:S02]  /*25d0*/  @P1 IADD3.X R27, PT, PT, R25.reuse, UR21, RZ, P3, !PT ;  /* 0x00000015191b1c10 */ /* 0x040fe40009ffe4ff */
[----:B------:R-:W-:Y:S01]  /*25e0*/  @P1 IADD3 R4, P3, PT, R24, UR26, RZ ;  /* 0x0000001a18041c10 */ /* 0x000fe2000ff7e0ff */
[----:B------:R-:W-:Y:S02]  /*25f0*/  @!P1 IMAD.MOV.U32 R24, RZ, RZ, RZ ;  /* 0x000000ffff189224 */ /* 0x000fe400078e00ff */
[----:B------:R0:W4:Y:S01]  /*2600*/  @P1 LDG.E R44, desc[UR22][R26.64] ;  /* 0x000000161a2c1981 */ /* 0x000122000c1e1900 */
[----:B------:R-:W-:-:S05]  /*2610*/  @P1 IADD3.X R5, PT, PT, R25, UR27, RZ, P3, !PT ;  /* 0x0000001b19051c10 */ /* 0x000fca0009ffe4ff */
[----:B------:R1:W4:Y:S01]  /*2620*/  @P1 LDG.E R24, desc[UR22][R4.64] ;  /* 0x0000001604181981 */ /* 0x000322000c1e1900 */
[----:B------:R-:W-:Y:S01]  /*2630*/  IMAD.U32 R45, RZ, RZ, UR30 ;  /* 0x0000001eff2d7e24 */ /* 0x000fe2000f8e00ff */
[----:B------:R-:W-:Y:S01]  /*2640*/  LOP3.LUT R31, R31, 0xffff, RZ, 0xc0, !PT ;  /* 0x0000ffff1f1f7812 */ /* 0x000fe200078ec0ff */
[----:B------:R-:W-:Y:S01]  /*2650*/  IMAD.U32 R29, R29, 0x10000, RZ ;  /* 0x000100001d1d7824 */ /* 0x000fe200078e00ff */
[----:B------:R-:W1:Y:S01]  /*2660*/  S2R R25, SR_CgaCtaId ;  /* 0x0000000000197919 */ /* 0x000e620000008800 */
[----:B0-----:R-:W-:Y:S01]  /*2670*/  LOP3.LUT R26, R15, 0xff, RZ, 0xc0, !PT ;  /* 0x000000ff0f1a7812 */ /* 0x001fe200078ec0ff */
[----:B------:R-:W-:Y:S01]  /*2680*/  IMAD.IADD R36, R3, 0x1, -R36 ;  /* 0x0000000103247824 */ /* 0x000fe200078e0a24 */
[----:B------:R-:W-:Y:S01]  /*2690*/  LEA R22, P1, R45, R22, 0x2 ;  /* 0x000000162d167211 */ /* 0x000fe200078210ff */
[----:B------:R-:W-:Y:S01]  /*26a0*/  BSSY.RECONVERGENT B0, `(.L_x_25493) ;  /* 0x00000dd000007945 */ /* 0x000fe20003800200 */
[----:B------:R-:W-:Y:S01]  /*26b0*/  LOP3.LUT R29, R29, 0xff0000, RZ, 0xc0, !PT ;  /* 0x00ff00001d1d7812 */ /* 0x000fe200078ec0ff */
[----:B-1----:R-:W-:Y:S01]  /*26c0*/  IMAD.U32 R4, RZ, RZ, UR31 ;  /* 0x0000001fff047e24 */ /* 0x002fe2000f8e00ff */
[----:B------:R-:W-:Y:S01]  /*26d0*/  LOP3.LUT R5, R14, 0xff, RZ, 0xc0, !PT ;  /* 0x000000ff0e057812 */ /* 0x000fe200078ec0ff */
[----:B------:R-:W-:Y:S01]  /*26e0*/  IMAD R26, R17, 0x100, R26 ;  /* 0x00000100111a7824 */ /* 0x000fe200078e021a */
[----:B------:R-:W-:Y:S01]  /*26f0*/  LOP3.LUT R14, RZ, R2, RZ, 0x33, !PT ;  /* 0x00000002ff0e7212 */ /* 0x000fe200078e33ff */
[----:B------:R-:W-:Y:S01]  /*2700*/  IMAD.SHL.U32 R17, R0, 0x4, RZ ;  /* 0x0000000400117824 */ /* 0x000fe200078e00ff */
[----:B------:R-:W-:Y:S01]  /*2710*/  LEA.HI.X R23, R45, R23, R4, 0x2, P1 ;  /* 0x000000172d177211 */ /* 0x000fe200008f1404 */
[----:B------:R-:W-:Y:S01]  /*2720*/  IMAD R16, R16, 0x100, R5 ;  /* 0x0000010010107824 */ /* 0x000fe200078e0205 */
[----:B------:R-:W-:Y:S01]  /*2730*/  ISETP.GE.U32.AND P1, PT, R18, UR7, PT ;  /* 0x0000000712007c0c */ /* 0x000fe2000bf26070 */
[----:B------:R-:W-:Y:S01]  /*2740*/  IMAD.IADD R5, R14, 0x1, R3 ;  /* 0x000000010e057824 */ /* 0x000fe200078e0203 */
[----:B------:R-:W-:Y:S01]  /*2750*/  LOP3.LUT R26, R26, 0xffff, RZ, 0xc0, !PT ;  /* 0x0000ffff1a1a7812 */ /* 0x000fe200078ec0ff */
[----:B------:R-:W-:Y:S01]  /*2760*/  IMAD.SHL.U32 R36, R36, 0x4, RZ ;  /* 0x0000000424247824 */ /* 0x000fe200078e00ff */
[----:B------:R-:W-:-:S02]  /*2770*/  ISETP.GE.U32.OR P1, PT, R19, UR14, P1 ;  /* 0x0000000e13007c0c */ /* 0x000fc40008f26470 */
[----:B------:R-:W-:Y:S02]  /*2780*/  MOV R19, 0x400 ;  /* 0x0000040000137802 */ /* 0x000fe40000000f00 */
[----:B------:R-:W-:Y:S02]  /*2790*/  LOP3.LUT R16, R29, 0xffff, R16, 0xf8, !PT ;  /* 0x0000ffff1d107812 */ /* 0x000fe400078ef810 */
[----:B------:R-:W-:Y:S01]  /*27a0*/  FMNMX3 R34, |R21|, R34, |R28|, !PT ;  /* 0x0000002215227276 */ /* 0x000fe2000780061c */
[----:B------:R-:W-:Y:S01]  /*27b0*/  VIADD R19, R19, 0x20 ;  /* 0x0000002013137836 */ /* 0x000fe20000000000 */
[----:B------:R-:W-:Y:S01]  /*27c0*/  LOP3.LUT R15, R3, 0x1f, RZ, 0xc0, !PT ;  /* 0x0000001f030f7812 */ /* 0x000fe200078ec0ff */
[----:B------:R-:W-:Y:S01]  /*27d0*/  IMAD.SHL.U32 R21, R5, 0x4, RZ ;  /* 0x0000000405157824 */ /* 0x000fe200078e00ff */
[----:B------:R-:W-:Y:S02]  /*27e0*/  LOP3.LUT R28, R17, 0x7c, RZ, 0xc0, !PT ;  /* 0x0000007c111c7812 */ /* 0x000fe400078ec0ff */
[----:B-----5:R-:W-:-:S02]  /*27f0*/  PRMT R27, R9, 0x7632, R27 ;  /* 0x00007632091b7816 */ /* 0x020fc4000000001b */
[----:B------:R-:W-:Y:S02]  /*2800*/  LOP3.LUT R36, R36, 0x7c, RZ, 0xc0, !PT ;  /* 0x0000007c24247812 */ /* 0x000fe400078ec0ff */
[----:B------:R-:W-:Y:S01]  /*2810*/  LEA R4, R25, R19, 0x18 ;  /* 0x0000001319047211 */ /* 0x000fe200078ec0ff */
[----:B------:R-:W-:Y:S01]  /*2820*/  IMAD.SHL.U32 R25, R31, 0x1000000, RZ ;  /* 0x010000001f197824 */ /* 0x000fe200078e00ff */
[----:B------:R-:W-:Y:S01]  /*2830*/  LOP3.LUT R32, R32, 0xffff, RZ, 0xc0, !PT ;  /* 0x0000ffff20207812 */ /* 0x000fe200078ec0ff */
[----:B------:R-:W-:Y:S01]  /*2840*/  IMAD.U32 R19, R30, 0x10000, RZ ;  /* 0x000100001e137824 */ /* 0x000fe200078e00ff */
[----:B------:R-:W-:Y:S01]  /*2850*/  LOP3.LUT R30, R21, 0x7c, RZ, 0xc0, !PT ;  /* 0x0000007c151e7812 */ /* 0x000fe200078ec0ff */
[----:B------:R-:W-:Y:S01]  /*2860*/  IMAD.U32 R21, R8, 0x10000, RZ ;  /* 0x0001000008157824 */ /* 0x000fe200078e00ff */
[----:B------:R-:W-:Y:S01]  /*2870*/  LOP3.LUT R25, R16, R25, RZ, 0xfc, !PT ;  /* 0x0000001910197212 */ /* 0x000fe200078efcff */
[----:B------:R-:W-:Y:S01]  /*2880*/  IMAD.U32 R16, R9, 0x10000, RZ ;  /* 0x0001000009107824 */ /* 0x000fe200078e00ff */
[----:B------:R-:W-:Y:S01]  /*2890*/  LOP3.LUT R19, R26, 0xff0000, R19, 0xf8, !PT ;  /* 0x00ff00001a137812 */ /* 0x000fe200078ef813 */
[----:B------:R-:W-:Y:S01]  /*28a0*/  IMAD R5, R15, 0x84, R4 ;  /* 0x000000840f057824 */ /* 0x000fe200078e0204 */
[----:B------:R-:W-:Y:S01]  /*28b0*/  PRMT R8, R6, 0x7632, R8 ;  /* 0x0000763206087816 */ /* 0x000fe20000000008 */
[----:B------:R-:W-:Y:S01]  /*28c0*/  FADD R26, R16, R16 ;  /* 0x00000010101a7221 */ /* 0x000fe20000000000 */
[----:B------:R-:W-:-:S02]  /*28d0*/  IMAD.U32 R27, R27, 0x10000, RZ ;  /* 0x000100001b1b7824 */ /* 0x000fc400078e00ff */
[----:B------:R-:W-:Y:S02]  /*28e0*/  IMAD.IADD R17, R5, 0x1, R28 ;  /* 0x0000000105117824 */ /* 0x000fe400078e021c */
[----:B------:R-:W-:Y:S01]  /*28f0*/  FMNMX R26, RZ, R26, !PT ;  /* 0x0000001aff1a7209 */ /* 0x000fe20007800000 */
[----:B------:R-:W-:Y:S01]  /*2900*/  IMAD.U32 R28, R11, 0x10000, RZ ;  /* 0x000100000b1c7824 */ /* 0x000fe200078e00ff */
[----:B------:R-:W-:Y:S01]  /*2910*/  PRMT R11, R8, 0x7632, R11 ;  /* 0x00007632080b7816 */ /* 0x000fe2000000000b */
[----:B------:R-:W-:Y:S01]  /*2920*/  IMAD.IADD R16, R5, 0x1, R30 ;  /* 0x0000000105107824 */ /* 0x000fe200078e021e */
[----:B------:R-:W-:Y:S01]  /*2930*/  STS [R17], R42 ;  /* 0x0000002a11007388 */ /* 0x000fe20000000800 */
[----:B------:R-:W-:Y:S01]  /*2940*/  FMUL R21, R21, R26 ;  /* 0x0000001a15157220 */ /* 0x000fe20000400000 */
[C---:B------:R-:W-:Y:S01]  /*2950*/  PRMT R26, R7.reuse, 0x7632, R26 ;  /* 0x00007632071a7816 */ /* 0x040fe2000000001a */
[----:B------:R-:W-:Y:S01]  /*2960*/  IMAD.U32 R7, R7, 0x10000, RZ ;  /* 0x0001000007077824 */ /* 0x000fe200078e00ff */
[----:B------:R0:W-:Y:S01]  /*2970*/  STS [R16], R25 ;  /* 0x0000001910007388 */ /* 0x0001e20000000800 */
[----:B------:R-:W-:Y:S01]  /*2980*/  FADD R29, R28, R28 ;  /* 0x0000001c1c1d7221 */ /* 0x000fe20000000000 */
[----:B------:R-:W-:-:S02]  /*2990*/  IMAD.U32 R6, R6, 0x10000, RZ ;  /* 0x0001000006067824 */ /* 0x000fc400078e00ff */
[----:B------:R-:W-:Y:S01]  /*29a0*/  FADD R9, R7, R7 ;  /* 0x0000000707097221 */ /* 0x000fe20000000000 */
[----:B------:R-:W-:Y:S02]  /*29b0*/  IMAD.U32 R26, R26, 0x10000, RZ ;  /* 0x000100001a1a7824 */ /* 0x000fe400078e00ff */
[----:B------:R-:W-:Y:S02]  /*29c0*/  IMAD.U32 R7, R8, 0x10000, RZ ;  /* 0x0001000008077824 */ /* 0x000fe400078e00ff */
[----:B------:R-:W-:Y:S01]  /*29d0*/  FADD R8, R27, R27 ;  /* 0x0000001b1b087221 */ /* 0x000fe20000000000 */
[C---:B------:R-:W-:Y:S02]  /*29e0*/  IMAD.U32 R27, R11.reuse, 0x10000, RZ ;  /* 0x000100000b1b7824 */ /* 0x040fe400078e00ff */
[----:B------:R-:W-:Y:S01]  /*29f0*/  FADD R26, R26, R26 ;  /* 0x0000001a1a1a7221 */ /* 0x000fe20000000000 */
[----:B------:R-:W-:Y:S01]  /*2a00*/  PRMT R11, R11, 0x7632, R11 ;  /* 0x000076320b0b7816 */ /* 0x000fe2000000000b */
[----:B------:R-:W-:Y:S01]  /*2a10*/  IMAD.SHL.U32 R32, R32, 0x1000000, RZ ;  /* 0x0100000020207824 */ /* 0x000fe200078e00ff */
[----:B0-----:R-:W-:Y:S01]  /*2a20*/  FMNMX R25, RZ, R9, !PT ;  /* 0x00000009ff197209 */ /* 0x001fe20007800000 */
[----:B------:R-:W-:Y:S01]  /*2a30*/  IMAD.U32 R9, R10, 0x10000, RZ ;  /* 0x000100000a097824 */ /* 0x000fe200078e00ff */
[----:B------:R-:W-:Y:S01]  /*2a40*/  FMNMX R28, RZ, R8, !PT ;  /* 0x00000008ff1c7209 */ /* 0x000fe20007800000 */
[----:B------:R-:W-:Y:S01]  /*2a50*/  IMAD.U32 R11, R11, 0x10000, RZ ;  /* 0x000100000b0b7824 */ /* 0x000fe200078e00ff */
[----:B------:R-:W-:Y:S01]  /*2a60*/  FMNMX R26, RZ, R26, !PT ;  /* 0x0000001aff1a7209 */ /* 0x000fe20007800000 */
[----:B------:R-:W-:Y:S01]  /*2a70*/  FMUL R8, R6, R25 ;  /* 0x0000001906087220 */ /* 0x000fe20000400000 */
[C---:B------:R-:W-:Y:S01]  /*2a80*/  PRMT R10, R12.reuse, 0x7632, R10 ;  /* 0x000076320c0a7816 */ /* 0x040fe2000000000a */
[----:B------:R-:W-:Y:S01]  /*2a90*/  FMUL R6, R27, R28 ;  /* 0x0000001c1b067220 */ /* 0x000fe20000400000 */
[----:B------:R-:W-:-:S02]  /*2aa0*/  IMAD.U32 R25, R12, 0x10000, RZ ;  /* 0x000100000c197824 */ /* 0x000fc400078e00ff */
[----:B------:R-:W-:Y:S01]  /*2ab0*/  FADD R12, R11, R11 ;  /* 0x0000000b0b0c7221 */ /* 0x000fe20000000000 */
[C---:B------:R-:W-:Y:S01]  /*2ac0*/  PRMT R27, R10.reuse, 0x7632, R27 ;  /* 0x000076320a1b7816 */ /* 0x040fe2000000001b */
[----:B------:R-:W-:Y:S01]  /*2ad0*/  FMUL R7, R7, R26 ;  /* 0x0000001a07077220 */ /* 0x000fe20000400000 */
[----:B------:R-:W-:Y:S02]  /*2ae0*/  IMAD.U32 R26, R10, 0x10000, RZ ;  /* 0x000100000a1a7824 */ /* 0x000fe400078e00ff */
[----:B------:R-:W-:Y:S01]  /*2af0*/  FADD R25, R25, R25 ;  /* 0x0000001919197221 */ /* 0x000fe20000000000 */
[----:B------:R-:W-:Y:S01]  /*2b00*/  FMNMX R30, RZ, R29, !PT ;  /* 0x0000001dff1e7209 */ /* 0x000fe20007800000 */
[----:B------:R-:W-:Y:S01]  /*2b10*/  IMAD.U32 R11, R27, 0x10000, RZ ;  /* 0x000100001b0b7824 */ /* 0x000fe200078e00ff */
[C---:B------:R-:W-:Y:S01]  /*2b20*/  PRMT R10, R13.reuse, 0x7632, R10 ;  /* 0x000076320d0a7816 */ /* 0x040fe2000000000a */
[----:B------:R-:W-:Y:S01]  /*2b30*/  FADD R27, R26, R26 ;  /* 0x0000001a1a1b7221 */ /* 0x000fe20000000000 */
[----:B------:R-:W-:Y:S01]  /*2b40*/  FMNMX R12, RZ, R12, !PT ;  /* 0x0000000cff0c7209 */ /* 0x000fe20007800000 */
[----:B------:R-:W-:Y:S01]  /*2b50*/  IMAD.U32 R29, R13, 0x10000, RZ ;  /* 0x000100000d1d7824 */ /* 0x000fe200078e00ff */
[----:B------:R-:W-:Y:S01]  /*2b60*/  FMNMX3 R34, |R8|, R34, |R7|, !PT ;  /* 0x0000002208227276 */ /* 0x000fe20007800607 */
[----:B------:R-:W-:Y:S01]  /*2b70*/  FMUL R9, R9, R30 ;  /* 0x0000001e09097220 */ /* 0x000fe20000400000 */
[----:B------:R-:W-:Y:S01]  /*2b80*/  FMNMX R26, RZ, R25, !PT ;  /* 0x00000019ff1a7209 */ /* 0x000fe20007800000 */
[----:B------:R-:W-:-:S02]  /*2b90*/  IMAD.U32 R13, R10, 0x10000, RZ ;  /* 0x000100000a0d7824 */ /* 0x000fc400078e00ff */
[----:B------:R-:W-:Y:S01]  /*2ba0*/  FMUL R10, R11, R12 ;  /* 0x0000000c0b0a7220 */ /* 0x000fe20000400000 */
[----:B------:R-:W-:Y:S01]  /*2bb0*/  FMNMX R28, RZ, R27, !PT ;  /* 0x0000001bff1c7209 */ /* 0x000fe20007800000 */
[----:B------:R-:W-:Y:S01]  /*2bc0*/  FMUL R11, R8, UR5 ;  /* 0x00000005080b7c20 */ /* 0x000fe20008400000 */
[----:B------:R-:W-:Y:S01]  /*2bd0*/  FMNMX3 R34, |R21|, R34, |R6|, !PT ;  /* 0x0000002215227276 */ /* 0x000fe20007800606 */
[----:B------:R-:W-:Y:S01]  /*2be0*/  FMUL R7, R7, UR5 ;  /* 0x0000000507077c20 */ /* 0x000fe20008400000 */
[----:B------:R-:W-:Y:S01]  /*2bf0*/  FMUL R29, R29, R26 ;  /* 0x0000001a1d1d7220 */ /* 0x000fe20000400000 */
[C---:B------:R-:W-:Y:S01]  /*2c00*/  FMUL R12, R9.reuse, UR5 ;  /* 0x00000005090c7c20 */ /* 0x040fe20008400000 */
[----:B------:R-:W-:Y:S01]  /*2c10*/  FMNMX3 R8, |R9|, R34, |R10|, !PT ;  /* 0x0000002209087276 */ /* 0x000fe2000780060a */
[----:B------:R-:W-:Y:S01]  /*2c20*/  FMUL R27, R21, UR5 ;  /* 0x00000005151b7c20 */ /* 0x000fe20008400000 */
[----:B------:R-:W-:Y:S01]  /*2c30*/  FMUL R26, R13, R28 ;  /* 0x0000001c0d1a7220 */ /* 0x000fe20000400000 */
[----:B------:R-:W-:Y:S01]  /*2c40*/  F2FP.SATFINITE.E4M3.F32.PACK_AB_MERGE_C R9, RZ, R11, RZ ;  /* 0x0000000bff09723e */ /* 0x000fe200048070ff */
[----:B------:R-:W-:Y:S01]  /*2c50*/  FMUL R6, R6, UR5 ;  /* 0x0000000506067c20 */ /* 0x000fe20008400000 */
[----:B------:R-:W-:Y:S01]  /*2c60*/  FMUL R13, R29, UR5 ;  /* 0x000000051d0d7c20 */ /* 0x000fe20008400000 */
[----:B------:R-:W-:-:S02]  /*2c70*/  F2FP.SATFINITE.E4M3.F32.PACK_AB_MERGE_C R28, RZ, R7, RZ ;  /* 0x00000007ff1c723e */ /* 0x000fc400048070ff */
[----:B------:R-:W-:Y:S02]  /*2c80*/  F2FP.SATFINITE.E4M3.F32.PACK_AB_MERGE_C R11, RZ, R12, RZ ;  /* 0x0000000cff0b723e */ /* 0x000fe400048070ff */
[----:B------:R-:W-:Y:S02]  /*2c90*/  LOP3.LUT R12, R9, 0xff, RZ, 0xc0, !PT ;  /* 0x000000ff090c7812 */ /* 0x000fe400078ec0ff */
[----:B------:R-:W-:Y:S01]  /*2ca0*/  F2FP.SATFINITE.E4M3.F32.PACK_AB_MERGE_C R27, RZ, R27, RZ ;  /* 0x0000001bff1b723e */ /* 0x000fe200048070ff */
[----:B------:R-:W-:Y:S01]  /*2cb0*/  IMAD.U32 R21, R11, 0x10000, RZ ;  /* 0x000100000b157824 */ /* 0x000fe200078e00ff */
[----:B------:R-:W-:Y:S02]  /*2cc0*/  F2FP.SATFINITE.E4M3.F32.PACK_AB_MERGE_C R6, RZ, R6, RZ ;  /* 0x00000006ff06723e */ /* 0x000fe400048070ff */
[----:B------:R-:W-:Y:S01]  /*2cd0*/  LOP3.LUT R31, R28, 0xff, RZ, 0xc0, !PT ;  /* 0x000000ff1c1f7812 */ /* 0x000fe200078ec0ff */
[----:B------:R-:W-:Y:S01]  /*2ce0*/  IMAD R12, R27, 0x100, R12 ;  /* 0x000001001b0c7824 */ /* 0x000fe200078e020c */
[----:B------:R-:W-:-:S02]  /*2cf0*/  F2FP.SATFINITE.E4M3.F32.PACK_AB_MERGE_C R13, RZ, R13, RZ ;  /* 0x0000000dff0d723e */ /* 0x000fc400048070ff */
[C---:B------:R-:W-:Y:S01]  /*2d00*/  @!P0 PRMT R27, R6.reuse, 0x7604, R27 ;  /* 0x00007604061b8816 */ /* 0x040fe2000000001b */
[----:B------:R-:W-:Y:S01]  /*2d10*/  IMAD R31, R6, 0x100, R31 ;  /* 0x00000100061f7824 */ /* 0x000fe200078e021f */
[----:B------:R-:W-:Y:S02]  /*2d20*/  LOP3.LUT R7, R13, 0xffff, RZ, 0xc0, !PT ;  /* 0x0000ffff0d077812 */ /* 0x000fe400078ec0ff */
[----:B------:R-:W-:Y:S02]  /*2d30*/  LOP3.LUT R21, R21, 0xff0000, RZ, 0xc0, !PT ;  /* 0x00ff000015157812 */ /* 0x000fe400078ec0ff */
[----:B------:R-:W-:Y:S01]  /*2d40*/  FMNMX3 R29, |R29|, R8, |R26|, !PT ;  /* 0x000000081d1d7276 */ /* 0x000fe2000780061a */
[----:B------:R-:W-:Y:S01]  /*2d50*/  IMAD.SHL.U32 R7, R7, 0x1000000, RZ ;  /* 0x0100000007077824 */ /* 0x000fe200078e00ff */
[----:B------:R-:W-:Y:S02]  /*2d60*/  LOP3.LUT R12, R21, 0xffff, R12, 0xf8, !PT ;  /* 0x0000ffff150c7812 */ /* 0x000fe400078ef80c */
[----:B------:R-:W-:-:S02]  /*2d70*/  @!P0 PRMT R9, R28, 0x7604, R9 ;  /* 0x000076041c098816 */ /* 0x000fc40000000009 */
[----:B------:R-:W-:Y:S01]  /*2d80*/  LOP3.LUT R45, R12, R7, RZ, 0xfc, !PT ;  /* 0x000000070c2d7212 */ /* 0x000fe200078efcff */
[----:B------:R-:W-:Y:S01]  /*2d90*/  IMAD.IADD R12, R5, 0x1, R36 ;  /* 0x00000001050c7824 */ /* 0x000fe200078e0224 */
[----:B------:R-:W-:Y:S02]  /*2da0*/  LOP3.LUT R19, R19, R32, RZ, 0xfc, !PT ;  /* 0x0000002013137212 */ /* 0x000fe400078efcff */
[----:B------:R-:W-:Y:S02]  /*2db0*/  LOP3.LUT R31, R31, 0xffff, RZ, 0xc0, !PT ;  /* 0x0000ffff1f1f7812 */ /* 0x000fe400078ec0ff */
[----:B------:R-:W-:Y:S01]  /*2dc0*/  STS [R12], R45 ;  /* 0x0000002d0c007388 */ /* 0x000fe20000000800 */
[C---:B--2---:R-:W-:Y:S01]  /*2dd0*/  PRMT R7, R35.reuse, 0x7632, R7 ;  /* 0x0000763223077816 */ /* 0x044fe20000000007 */
[----:B------:R-:W-:Y:S01]  /*2de0*/  IMAD.U32 R35, R35, 0x10000, RZ ;  /* 0x0001000023237824 */ /* 0x000fe200078e00ff */
[----:B---3--:R-:W-:-:S03]  /*2df0*/  PRMT R6, R37, 0x7632, R6 ;  /* 0x0000763225067816 */ /* 0x008fc60000000006 */
[----:B------:R-:W-:Y:S02]  /*2e00*/  IMAD.U32 R7, R7, 0x10000, RZ ;  /* 0x0001000007077824 */ /* 0x000fe400078e00ff */
[----:B------:R-:W-:Y:S02]  /*2e10*/  IMAD.U32 R37, R37, 0x10000, RZ ;  /* 0x0001000025257824 */ /* 0x000fe400078e00ff */
[----:B------:R-:W-:Y:S02]  /*2e20*/  IMAD.U32 R8, R6, 0x10000, RZ ;  /* 0x0001000006087824 */ /* 0x000fe400078e00ff */
[----:B------:R-:W-:Y:S02]  /*2e30*/  FADD R37, R37, R37 ;  /* 0x0000002525257221 */ /* 0x000fe40000000000 */
[----:B------:R-:W-:-:S03]  /*2e40*/  FADD R21, R8, R8 ;  /* 0x0000000808157221 */ /* 0x000fc60000000000 */
[----:B------:R-:W-:Y:S02]  /*2e50*/  FMNMX R8, RZ, R37, !PT ;  /* 0x00000025ff087209 */ /* 0x000fe40007800000 */
[----:B------:R-:W-:-:S03]  /*2e60*/  FMNMX R34, RZ, R21, !PT ;  /* 0x00000015ff227209 */ /* 0x000fc60007800000 */
[----:B------:R-:W-:Y:S02]  /*2e70*/  FMUL R35, R35, R8 ;  /* 0x0000000823237220 */ /* 0x000fe40000400000 */
[----:B------:R-:W-:Y:S01]  /*2e80*/  FMUL R34, R7, R34 ;  /* 0x0000002207227220 */ /* 0x000fe20000400000 */
[C---:B----4-:R-:W-:Y:S01]  /*2e90*/  IMAD.U32 R25, R43.reuse, 0x10000, RZ ;  /* 0x000100002b197824 */ /* 0x050fe200078e00ff */
[----:B------:R-:W-:-:S03]  /*2ea0*/  PRMT R43, R43, 0x7632, R43 ;  /* 0x000076322b2b7816 */ /* 0x000fc6000000002b */
[----:B------:R-:W-:Y:S01]  /*2eb0*/  FADD R28, R25, R25 ;  /* 0x00000019191c7221 */ /* 0x000fe20000000000 */
[C---:B------:R-:W-:Y:S01]  /*2ec0*/  IMAD.U32 R25, R40.reuse, 0x10000, RZ ;  /* 0x0001000028197824 */ /* 0x040fe200078e00ff */
[----:B------:R-:W-:Y:S01]  /*2ed0*/  PRMT R40, R40, 0x7632, R40 ;  /* 0x0000763228287816 */ /* 0x000fe20000000028 */
[----:B------:R-:W-:Y:S02]  /*2ee0*/  IMAD.U32 R43, R43, 0x10000, RZ ;  /* 0x000100002b2b7824 */ /* 0x000fe400078e00ff */
[----:B------:R-:W-:Y:S02]  /*2ef0*/  FMNMX R28, RZ, R28, !PT ;  /* 0x0000001cff1c7209 */ /* 0x000fe40007800000 */
[----:B------:R-:W-:Y:S02]  /*2f00*/  IMAD.U32 R30, R40, 0x10000, RZ ;  /* 0x00010000281e7824 */ /* 0x000fe400078e00ff */
[----:B------:R-:W-:Y:S01]  /*2f10*/  FADD R43, R43, R43 ;  /* 0x0000002b2b2b7221 */ /* 0x000fe20000000000 */
[----:B------:R-:W-:Y:S01]  /*2f20*/  FMUL R25, R25, R28 ;  /* 0x0000001c19197220 */ /* 0x000fe20000400000 */
[----:B------:R-:W-:-:S03]  /*2f30*/  IMAD.U32 R8, R39, 0x10000, RZ ;  /* 0x0001000027087824 */ /* 0x000fc600078e00ff */
[----:B------:R-:W-:Y:S02]  /*2f40*/  FMNMX R43, RZ, R43, !PT ;  /* 0x0000002bff2b7209 */ /* 0x000fe40007800000 */
[C---:B------:R-:W-:Y:S01]  /*2f50*/  PRMT R6, R41.reuse, 0x7632, R6 ;  /* 0x0000763229067816 */ /* 0x040fe20000000006 */
[----:B------:R-:W-:Y:S02]  /*2f60*/  IMAD.U32 R41, R41, 0x10000, RZ ;  /* 0x0001000029297824 */ /* 0x000fe400078e00ff */
[----:B------:R-:W-:Y:S02]  /*2f70*/  FMUL R30, R30, R43 ;  /* 0x0000002b1e1e7220 */ /* 0x000fe40000400000 */
[----:B------:R-:W-:Y:S01]  /*2f80*/  IMAD.U32 R7, R6, 0x10000, RZ ;  /* 0x0001000006077824 */ /* 0x000fe200078e00ff */
[----:B------:R-:W-:Y:S01]  /*2f90*/  PRMT R6, R39, 0x7632, R6 ;  /* 0x0000763227067816 */ /* 0x000fe20000000006 */
[----:B------:R-:W-:Y:S01]  /*2fa0*/  FADD R41, R41, R41 ;  /* 0x0000002929297221 */ /* 0x000fe20000000000 */
[----:B------:R-:W-:Y:S01]  /*2fb0*/  FMUL R39, R35, UR5 ;  /* 0x0000000523277c20 */ /* 0x000fe20008400000 */
[----:B------:R-:W-:-:S02]  /*2fc0*/  FADD R7, R7, R7 ;  /* 0x0000000707077221 */ /* 0x000fc40000000000 */
[----:B------:R-:W-:Y:S01]  /*2fd0*/  IMAD.U32 R6, R6, 0x10000, RZ ;  /* 0x0001000006067824 */ /* 0x000fe200078e00ff */
[----:B------:R-:W-:Y:S02]  /*2fe0*/  FMNMX R41, RZ, R41, !PT ;  /* 0x00000029ff297209 */ /* 0x000fe40007800000 */
[----:B------:R-:W-:Y:S02]  /*2ff0*/  FMNMX R7, RZ, R7, !PT ;  /* 0x00000007ff077209 */ /* 0x000fe40007800000 */
[----:B------:R-:W-:Y:S01]  /*3000*/  F2FP.SATFINITE.E4M3.F32.PACK_AB_MERGE_C R39, RZ, R39, RZ ;  /* 0x00000027ff27723e */ /* 0x000fe200048070ff */
[----:B------:R-:W-:Y:S01]  /*3010*/  FMUL R8, R8, R41 ;  /* 0x0000002908087220 */ /* 0x000fe20000400000 */
[----:B------:R-:W-:Y:S02]  /*3020*/  IMAD.IADD R41, R3, 0x1, -R18 ;  /* 0x0000000103297824 */ /* 0x000fe400078e0a12 */
[----:B------:R-:W-:Y:S01]  /*3030*/  FMUL R36, R6, R7 ;  /* 0x0000000706247220 */ /* 0x000fe20000400000 */
[----:B------:R-:W-:Y:S01]  /*3040*/  FMUL R37, R8, UR5 ;  /* 0x0000000508257c20 */ /* 0x000fe20008400000 */
[----:B------:R-:W-:-:S03]  /*3050*/  IMAD.SHL.U32 R41, R41, 0x4, RZ ;  /* 0x0000000429297824 */ /* 0x000fc600078e00ff */
[----:B------:R-:W-:Y:S01]  /*3060*/  FMNMX3 R8, |R8|, R29, |R36|, !PT ;  /* 0x0000001d08087276 */ /* 0x000fe20007800624 */
[----:B------:R-:W-:Y:S01]  /*3070*/  FMUL R36, R36, UR5 ;  /* 0x0000000524247c20 */ /* 0x000fe20008400000 */
[----:B------:R-:W-:Y:S02]  /*3080*/  F2FP.SATFINITE.E4M3.F32.PACK_AB_MERGE_C R37, RZ, R37, RZ ;  /* 0x00000025ff25723e */ /* 0x000fe400048070ff */
[----:B------:R-:W-:Y:S02]  /*3090*/  LOP3.LUT R42, R41, 0x7c, RZ, 0xc0, !PT ;  /* 0x0000007c292a7812 */ /* 0x000fe400078ec0ff */
[----:B------:R-:W-:-:S05]  /*30a0*/  LOP3.LUT R40, R37, 0xff, RZ, 0xc0, !PT ;  /* 0x000000ff25287812 */ /* 0x000fca00078ec0ff */
[----:B------:R-:W-:Y:S02]  /*30b0*/  IMAD R40, R39, 0x100, R40 ;  /* 0x0000010027287824 */ /* 0x000fe400078e0228 */
[C---:B------:R-:W-:Y:S01]  /*30c0*/  IMAD.U32 R28, R44.reuse, 0x10000, RZ ;  /* 0x000100002c1c7824 */ /* 0x040fe200078e00ff */
[----:B------:R-:W-:Y:S01]  /*30d0*/  PRMT R44, R44, 0x7632, R44 ;  /* 0x000076322c2c7816 */ /* 0x000fe2000000002c */
[----:B------:R-:W-:-:S04]  /*30e0*/  IMAD.U32 R21, R24, 0x10000, RZ ;  /* 0x0001000018157824 */ /* 0x000fc800078e00ff */
[----:B------:R-:W-:Y:S01]  /*30f0*/  FADD R7, R21, R21 ;  /* 0x0000001515077221 */ /* 0x000fe20000000000 */
[----:B------:R-:W-:Y:S01]  /*3100*/  IMAD.X R21, RZ, RZ, R33, P2 ;  /* 0x000000ffff157224 */ /* 0x000fe200010e0621 */
[----:B------:R-:W-:-:S03]  /*3110*/  @!P0 LEA R6, P2, R20, UR18, 0x1 ;  /* 0x0000001214068c11 */ /* 0x000fc6000f8408ff */
[----:B------:R-:W-:Y:S02]  /*3120*/  FMNMX R33, RZ, R7, !PT ;  /* 0x00000007ff217209 */ /* 0x000fe40007800000 */
[----:B------:R-:W-:-:S03]  /*3130*/  @!P0 LEA.HI.X R7, R20, UR9, R21, 0x1, P2 ;  /* 0x0000000914078c11 */ /* 0x000fc600090f0c15 */
[----:B------:R-:W-:Y:S01]  /*3140*/  FMUL R29, R28, R33 ;  /* 0x000000211c1d7220 */ /* 0x000fe20000400000 */
[----:B------:R-:W-:Y:S01]  /*3150*/  FMUL R28, R25, UR5 ;  /* 0x00000005191c7c20 */ /* 0x000fe20008400000 */
[----:B------:R0:W-:Y:S02]  /*3160*/  @!P0 STG.E.U16 desc[UR22][R6.64], R9 ;  /* 0x0000000906008986 */ /* 0x0001e4000c101516 */
[----:B------:R-:W-:Y:S02]  /*3170*/  FMUL R32, R29, UR5 ;  /* 0x000000051d207c20 */ /* 0x000fe40008400000 */
[----:B------:R-:W-:-:S03]  /*3180*/  F2FP.SATFINITE.E4M3.F32.PACK_AB_MERGE_C R28, RZ, R28, RZ ;  /* 0x0000001cff1c723e */ /* 0x000fc600048070ff */
[----:B------:R-:W-:Y:S02]  /*3190*/  F2FP.SATFINITE.E4M3.F32.PACK_AB_MERGE_C R32, RZ, R32, RZ ;  /* 0x00000020ff20723e */ /* 0x000fe400048070ff */
[----:B------:R-:W-:Y:S02]  /*31a0*/  IMAD.U32 R33, R28, 0x10000, RZ ;  /* 0x000100001c217824 */ /* 0x000fe400078e00ff */
[----:B------:R-:W-:Y:S02]  /*31b0*/  LOP3.LUT R18, R32, 0xffff, RZ, 0xc0, !PT ;  /* 0x0000ffff20127812 */ /* 0x000fe400078ec0ff */
[----:B0-----:R-:W-:Y:S02]  /*31c0*/  @!P0 IADD3 R6, P2, PT, R20, UR30, RZ ;  /* 0x0000001e14068c10 */ /* 0x001fe4000ff5e0ff */
[----:B------:R-:W-:Y:S01]  /*31d0*/  LOP3.LUT R33, R33, 0xff0000, RZ, 0xc0, !PT ;  /* 0x00ff000021217812 */ /* 0x000fe200078ec0ff */
[----:B------:R-:W-:Y:S01]  /*31e0*/  IMAD.SHL.U32 R7, R18, 0x1000000, RZ ;  /* 0x0100000012077824 */ /* 0x000fe200078e00ff */
[----:B------:R-:W-:-:S02]  /*31f0*/  FMNMX3 R18, |R35|, R8, |R34|, !PT ;  /* 0x0000000823127276 */ /* 0x000fc40007800622 */
[----:B------:R-:W-:Y:S02]  /*3200*/  @!P0 IADD3.X R9, PT, PT, R21, UR31, RZ, P2, !PT ;  /* 0x0000001f15098c10 */ /* 0x000fe400097fe4ff */
[----:B------:R-:W-:Y:S01]  /*3210*/  LOP3.LUT R40, R33, 0xffff, R40, 0xf8, !PT ;  /* 0x0000ffff21287812 */ /* 0x000fe200078ef828 */
[----:B------:R-:W-:Y:S01]  /*3220*/  IMAD.IADD R33, R5, 0x1, R42 ;  /* 0x0000000105217824 */ /* 0x000fe200078e022a */
[----:B------:R-:W-:Y:S02]  /*3230*/  @!P0 LEA R8, P2, R6, UR18, 0x1 ;  /* 0x0000001206088c11 */ /* 0x000fe4000f8408ff */
[----:B------:R-:W-:Y:S02]  /*3240*/  LOP3.LUT R41, R40, R7, RZ, 0xfc, !PT ;  /* 0x0000000728297212 */ /* 0x000fe400078efcff */
[----:B------:R-:W-:Y:S02]  /*3250*/  @!P0 LEA.HI.X R9, R6, UR9, R9, 0x1, P2 ;  /* 0x0000000906098c11 */ /* 0x000fe400090f0c09 */
[----:B------:R-:W-:Y:S01]  /*3260*/  @!P1 IADD3 R7, P3, PT, R22, UR30, RZ ;  /* 0x0000001e16079c10 */ /* 0x000fe2000ff7e0ff */
[----:B------:R0:W-:Y:S01]  /*3270*/  STS [R33], R41 ;  /* 0x0000002921007388 */ /* 0x0001e20000000800 */
[----:B------:R-:W-:Y:S01]  /*3280*/  F2FP.SATFINITE.E4M3.F32.PACK_AB_MERGE_C R42, RZ, R36, RZ ;  /* 0x00000024ff2a723e */ /* 0x000fe200048070ff */
[----:B------:R-:W-:Y:S01]  /*3290*/  FMUL R36, R34, UR5 ;  /* 0x0000000522247c20 */ /* 0x000fe20008400000 */
[----:B------:R-:W-:Y:S01]  /*32a0*/  @!P1 IADD3.X R40, PT, PT, R23, UR31, RZ, P3, !PT ;  /* 0x0000001f17289c10 */ /* 0x000fe20009ffe4ff */
[----:B------:R0:W-:Y:S01]  /*32b0*/  @!P0 STG.E.U16 desc[UR22][R8.64], R27 ;  /* 0x0000001b08008986 */ /* 0x0001e2000c101516 */
[----:B------:R-:W-:Y:S01]  /*32c0*/  @!P1 LEA R6, P2, R7, UR18, 0x1 ;  /* 0x0000001207069c11 */ /* 0x000fe2000f8408ff */
[----:B------:R-:W-:Y:S01]  /*32d0*/  FMUL R34, R10, UR5 ;  /* 0x000000050a227c20 */ /* 0x000fe20008400000 */
[----:B------:R-:W-:-:S02]  /*32e0*/  PRMT R10, R24, 0x7632, R10 ;  /* 0x00007632180a7816 */ /* 0x000fc4000000000a */
[----:B------:R-:W-:Y:S02]  /*32f0*/  @!P1 LEA.HI.X R7, R7, UR9, R40, 0x1, P2 ;  /* 0x0000000907079c11 */ /* 0x000fe400090f0c28 */
[----:B------:R-:W-:Y:S02]  /*3300*/  F2FP.SATFINITE.E4M3.F32.PACK_AB_MERGE_C R40, RZ, R36, RZ ;  /* 0x00000024ff28723e */ /* 0x000fe400048070ff */
[C---:B------:R-:W-:Y:S02]  /*3310*/  LOP3.LUT R36, R42.reuse, 0xff, RZ, 0xc0, !PT ;  /* 0x000000ff2a247812 */ /* 0x040fe400078ec0ff */
[----:B------:R-:W-:Y:S02]  /*3320*/  F2FP.SATFINITE.E4M3.F32.PACK_AB_MERGE_C R34, RZ, R34, RZ ;  /* 0x00000022ff22723e */ /* 0x000fe400048070ff */
[----:B------:R-:W-:Y:S01]  /*3330*/  @!P1 PRMT R35, R42, 0x7604, R37 ;  /* 0x000076042a239816 */ /* 0x000fe20000000025 */
[C---:B------:R-:W-:Y:S01]  /*3340*/  IMAD R24, R40.reuse, 0x100, R36 ;  /* 0x0000010028187824 */ /* 0x040fe200078e0224 */
[----:B------:R-:W-:Y:S01]  /*3350*/  @!P1 PRMT R37, R40, 0x7604, R39 ;  /* 0x0000760428259816 */ /* 0x000fe20000000027 */
[----:B------:R-:W-:Y:S01]  /*3360*/  IMAD.U32 R39, R10, 0x10000, RZ ;  /* 0x000100000a277824 */ /* 0x000fe200078e00ff */
[----:B------:R-:W-:Y:S01]  /*3370*/  @!P1 LEA R10, P3, R22, UR18, 0x1 ;  /* 0x00000012160a9c11 */ /* 0x000fe2000f8608ff */
[----:B------:R-:W-:-:S02]  /*3380*/  IMAD.U32 R36, R34, 0x10000, RZ ;  /* 0x0001000022247824 */ /* 0x000fc400078e00ff */
[----:B------:R-:W-:-:S03]  /*3390*/  FADD R39, R39, R39 ;  /* 0x0000002727277221 */ /* 0x000fc60000000000 */
[----:B------:R-:W-:Y:S01]  /*33a0*/  LOP3.LUT R31, R31, 0xff0000, R36, 0xf8, !PT ;  /* 0x00ff00001f1f7812 */ /* 0x000fe200078ef824 */
[----:B------:R-:W-:Y:S01]  /*33b0*/  FMUL R36, R26, UR5 ;  /* 0x000000051a247c20 */ /* 0x000fe20008400000 */
[----:B------:R-:W-:Y:S01]  /*33c0*/  IMAD.U32 R26, R44, 0x10000, RZ ;  /* 0x000100002c1a7824 */ /* 0x000fe200078e00ff */
[----:B------:R-:W-:Y:S01]  /*33d0*/  FMNMX R39, RZ, R39, !PT ;  /* 0x00000027ff277209 */ /* 0x000fe20007800000 */
        /* <DEDUP_REMOVED lines=9> */
.L_x_25494:
[----:B------:R-:W-:Y:S05]  /*3470*/  BSYNC.RECONVERGENT B0 ;  /* 0x0000000000007941 */ /* 0x000fea0003800200 */
.L_x_25493:
[----:B------:R-:W-:Y:S01]  /*3480*/  BSSY.RECONVERGENT B0, `(.L_x_25495) ;  /* 0x000000d000007945 */ /* 0x000fe20003800200 */
[----:B------:R-:W-:Y:S01]  /*3490*/  FMUL R26, R26, R39 ;  /* 0x000000271a1a7220 */ /* 0x000fe20000400000 */
[----:B------:R-:W-:Y:S02]  /*34a0*/  @!P1 LEA.HI.X R11, R22, UR9, R23, 0x1, P3 ;  /* 0x00000009160b9c11 */ /* 0x000fe400098f0c17 */
[----:B------:R-:W-:Y:S01]  /*34b0*/  F2FP.SATFINITE.E4M3.F32.PACK_AB_MERGE_C R36, RZ, R36, RZ ;  /* 0x00000024ff24723e */ /* 0x000fe200048070ff */
[----:B------:R-:W-:Y:S06]  /*34c0*/  @P0 BRA `(.L_x_25496) ;  /* 0x0000000000200947 */ /* 0x000fec0003800000 */
[----:B0-----:R-:W-:Y:S01]  /*34d0*/  IMAD.U32 R9, RZ, RZ, UR30 ;  /* 0x0000001eff097e24 */ /* 0x001fe2000f8e00ff */
[----:B------:R-:W-:Y:S01]  /*34e0*/  UIMAD UR8, UR31, 0x3, URZ ;  /* 0x000000031f0878a4 */ /* 0x000fe2000f8e02ff */
[----:B------:R-:W-:Y:S02]  /*34f0*/  PRMT R13, R36, 0x7604, R13 ;  /* 0x00007604240d7816 */ /* 0x000fe4000000000d */
[----:B------:R-:W-:-:S04]  /*3500*/  IMAD.WIDE.U32 R20, R9, 0x3, R20 ;  /* 0x0000000309147825 */ /* 0x000fc800078e0014 */
[----:B------:R-:W-:Y:S01]  /*3510*/  VIADD R9, R21, UR8 ;  /* 0x0000000815097c36 */ /* 0x000fe20008000000 */
[----:B------:R-:W-:-:S04]  /*3520*/  LEA R8, P0, R20, UR18, 0x1 ;  /* 0x0000001214087c11 */ /* 0x000fc8000f8008ff */
[----:B------:R-:W-:-:S05]  /*3530*/  LEA.HI.X R9, R20, UR9, R9, 0x1, P0 ;  /* 0x0000000914097c11 */ /* 0x000fca00080f0c09 */
[----:B------:R1:W-:Y:S04]  /*3540*/  STG.E.U16 desc[UR22][R8.64], R13 ;  /* 0x0000000d08007986 */ /* 0x0003e8000c101516 */
.L_x_25496:
[----:B------:R-:W-:Y:S05]  /*3550*/  BSYNC.RECONVERGENT B0 ;  /* 0x0000000000007941 */ /* 0x000fea0003800200 */
.L_x_25495:
[----:B------:R2:W-:Y:S01]  /*3560*/  @!P1 STG.E.U16 desc[UR22][R10.64], R35 ;  /* 0x000000230a009986 */ /* 0x0005e2000c101516 */
[----:B01----:R-:W-:Y:S01]  /*3570*/  FMUL R8, R30, UR5 ;  /* 0x000000051e087c20 */ /* 0x003fe20008400000 */
[----:B------:R-:W-:Y:S01]  /*3580*/  BSSY.RECONVERGENT B0, `(.L_x_25497) ;  /* 0x000000d000007945 */ /* 0x000fe20003800200 */
[----:B------:R-:W-:Y:S01]  /*3590*/  FMUL R9, R26, UR5 ;  /* 0x000000051a097c20 */ /* 0x000fe20008400000 */
[----:B------:R2:W-:Y:S02]  /*35a0*/  @!P1 STG.E.U16 desc[UR22][R6.64], R37 ;  /* 0x0000002506009986 */ /* 0x0005e4000c101516 */
[----:B------:R-:W-:Y:S01]  /*35b0*/  F2FP.SATFINITE.E4M3.F32.PACK_AB_MERGE_C R13, RZ, R8, RZ ;  /* 0x00000008ff0d723e */ /* 0x000fe200048070ff */
[----:B------:R-:W-:Y:S06]  /*35c0*/  @P1 BRA `(.L_x_25498) ;  /* 0x0000000000201947 */ /* 0x000fec0003800000 */
[----:B------:R-:W-:Y:S01]  /*35d0*/  ULOP3.LUT UR8, UR24, 0xfffffffe, URZ, 0xc0, !UPT ;  /* 0xfffffffe18087892 */ /* 0x000fe2000f8ec0ff */
[----:B--2---:R-:W-:Y:S01]  /*35e0*/  PRMT R11, R13, 0x7604, R28 ;  /* 0x000076040d0b7816 */ /* 0x004fe2000000001c */
[----:B------:R-:W-:-:S04]  /*35f0*/  ULOP3.LUT UR10, UR25, 0x7fffffff, URZ, 0xc0, !UPT ;  /* 0x7fffffff190a7892 */ /* 0x000fc8000f8ec0ff */
[----:B------:R-:W-:-:S04]  /*3600*/  IADD3 R7, P0, PT, R22, UR8, RZ ;  /* 0x0000000816077c10 */ /* 0x000fc8000ff1e0ff */
[----:B------:R-:W-:Y:S02]  /*3610*/  IADD3.X R8, PT, PT, R23, UR10, RZ, P0, !PT ;  /* 0x0000000a17087c10 */ /* 0x000fe400087fe4ff */
[----:B------:R-:W-:-:S04]  /*3620*/  LEA R6, P0, R7, UR18, 0x1 ;  /* 0x0000001207067c11 */ /* 0x000fc8000f8008ff */
[----:B------:R-:W-:-:S05]  /*3630*/  LEA.HI.X R7, R7, UR9, R8, 0x1, P0 ;  /* 0x0000000907077c11 */ /* 0x000fca00080f0c08 */
[----:B------:R0:W-:Y:S04]  /*3640*/  STG.E.U16 desc[UR22][R6.64], R11 ;  /* 0x0000000b06007986 */ /* 0x0001e8000c101516 */
.L_x_25498:
[----:B------:R-:W-:Y:S05]  /*3650*/  BSYNC.RECONVERGENT B0 ;  /* 0x0000000000007941 */ /* 0x000fea0003800200 */
.L_x_25497:
[----:B------:R-:W-:Y:S01]  /*3660*/  BSSY.RECONVERGENT B0, `(.L_x_25499) ;  /* 0x000000c000007945 */ /* 0x000fe20003800200 */
[----:B------:R-:W-:Y:S02]  /*3670*/  LOP3.LUT R36, R36, 0xffff, RZ, 0xc0, !PT ;  /* 0x0000ffff24247812 */ /* 0x000fe400078ec0ff */
[----:B0-2---:R-:W-:Y:S01]  /*3680*/  F2FP.SATFINITE.E4M3.F32.PACK_AB_MERGE_C R11, RZ, R9, RZ ;  /* 0x00000009ff0b723e */ /* 0x005fe200048070ff */
        /* <DEDUP_REMOVED lines=9> */
.L_x_25500:
[----:B------:R-:W-:Y:S05]  /*3720*/  BSYNC.RECONVERGENT B0 ;  /* 0x0000000000007941 */ /* 0x000fea0003800200 */
.L_x_25499:
[----:B------:R-:W-:Y:S01]  /*3730*/  ISETP.LT.U32.AND P0, PT, R2, UR14, PT ;  /* 0x0000000e02007c0c */ /* 0x000fe2000bf01070 */
[----:B0-----:R-:W-:Y:S01]  /*3740*/  IMAD.U32 R6, R13, 0x10000, RZ ;  /* 0x000100000d067824 */ /* 0x001fe200078e00ff */
[----:B------:R-:W-:Y:S01]  /*3750*/  LOP3.LUT R7, R11, 0xffff, RZ, 0xc0, !PT ;  /* 0x0000ffff0b077812 */ /* 0x000fe200078ec0ff */
[----:B------:R-:W-:Y:S01]  /*3760*/  IMAD.SHL.U32 R36, R36, 0x1000000, RZ ;  /* 0x0100000024247824 */ /* 0x000fe200078e00ff */
[----:B------:R-:W-:Y:S01]  /*3770*/  LOP3.LUT R9, R24, 0xffff, RZ, 0xc0, !PT ;  /* 0x0000ffff18097812 */ /* 0x000fe200078ec0ff */
[----:B------:R-:W-:Y:S01]  /*3780*/  BAR.SYNC.DEFER_BLOCKING 0x0 ;  /* 0x0000000000007b1d */ /* 0x000fe20000010000 */
[----:B------:R-:W-:Y:S01]  /*3790*/  FMNMX3 R18, |R25|, R18, |R30|, !PT ;  /* 0x0000001219127276 */ /* 0x000fe2000780061e */
[----:B------:R-:W-:Y:S01]  /*37a0*/  IMAD.SHL.U32 R7, R7, 0x1000000, RZ ;  /* 0x0100000007077824 */ /* 0x000fe200078e00ff */
[----:B------:R-:W-:Y:S01]  /*37b0*/  LOP3.LUT R6, R9, 0xff0000, R6, 0xf8, !PT ;  /* 0x00ff000009067812 */ /* 0x000fe200078ef806 */
[----:B------:R-:W-:Y:S01]  /*37c0*/  USHF.L.U64.HI UR9, UR28, 0x1, UR29 ;  /* 0x000000011c097899 */ /* 0x000fe2000801021d */
[----:B------:R-:W-:Y:S01]  /*37d0*/  FMNMX3 R26, |R29|, R18, |R26|, !PT ;  /* 0x000000121d1a7276 */ /* 0x000fe2000780061a */
[----:B------:R-:W-:Y:S01]  /*37e0*/  USHF.L.U32 UR8, UR28, 0x1, URZ ;  /* 0x000000011c087899 */ /* 0x000fe200080006ff */
[----:B------:R-:W-:Y:S01]  /*37f0*/  BSSY.RECONVERGENT B0, `(.L_x_25501) ;  /* 0x000006e000007945 */ /* 0x000fe20003800200 */
[----:B------:R-:W-:Y:S01]  /*3800*/  LOP3.LUT R31, R31, R36, RZ, 0xfc, !PT ;  /* 0x000000241f1f7212 */ /* 0x000fe200078efcff */
[----:B------:R-:W-:Y:S01]  /*3810*/  IMAD R18, R15, 0x84, RZ ;  /* 0x000000840f127824 */ /* 0x000fe200078e02ff */
[----:B------:R-:W-:Y:S01]  /*3820*/  LOP3.LUT R22, R6, R7, RZ, 0xfc, !PT ;  /* 0x0000000706167212 */ /* 0x000fe200078efcff */
[----:B------:R-:W-:Y:S01]  /*3830*/  VIADD R14, R14, UR14 ;  /* 0x0000000e0e0e7c36 */ /* 0x000fe20008000000 */
[----:B------:R-:W-:-:S02]  /*3840*/  SHF.R.U32.HI R13, RZ, 0x5, R3 ;  /* 0x00000005ff0d7819 */ /* 0x000fc40000011603 */
[----:B------:R-:W-:Y:S01]  /*3850*/  IADD3 R23, PT, PT, -R2, UR14, RZ ;  /* 0x0000000e02177c10 */ /* 0x000fe2000fffe1ff */
[----:B------:R-:W-:Y:S06]  /*3860*/  @!P0 BRA `(.L_x_25502) ;  /* 0x0000000400988947 */ /* 0x000fec0003800000 */
        /* <DEDUP_REMOVED lines=18> */
.L_x_25505:
        /* <DEDUP_REMOVED lines=48> */
.L_x_25504:
[----:B------:R-:W-:Y:S05]  /*3c90*/  BSYNC.RECONVERGENT B1 ;  /* 0x0000000000017941 */ /* 0x000fea0003800200 */
.L_x_25503:
        /* <DEDUP_REMOVED lines=35> */
.L_x_25502:
[----:B------:R-:W-:Y:S05]  /*3ed0*/  BSYNC.RECONVERGENT B0 ;  /* 0x0000000000007941 */ /* 0x000fea0003800200 */
.L_x_25501:
[----:B------:R-:W-:Y:S01]  /*3ee0*/  BAR.SYNC.DEFER_BLOCKING 0x0 ;  /* 0x0000000000007b1d */ /* 0x000fe20000010000 */
[C---:B------:R-:W-:Y:S02]  /*3ef0*/  ISETP.LT.U32.AND P0, PT, R2.reuse, UR14, PT ;  /* 0x0000000e02007c0c */ /* 0x040fe4000bf01070 */
[----:B0-----:R-:W-:-:S03]  /*3f00*/  IADD3 R8, PT, PT, R2, 0x1, R2 ;  /* 0x0000000102087810 */ /* 0x001fc60007ffe002 */
[----:B------:R-:W-:Y:S02]  /*3f10*/  BSSY.RECONVERGENT B0, `(.L_x_25506) ;  /* 0x000006a000007945 */ /* 0x000fe40003800200 */
[C---:B-1----:R-:W-:Y:S02]  /*3f20*/  IMAD R7, R8.reuse, UR29, RZ ;  /* 0x0000001d08077c24 */ /* 0x042fe4000f8e02ff */
        /* <DEDUP_REMOVED lines=18> */
[----:B0-----:R-:W-:Y:S01]  /*4050*/  IADD3 R12, PT, PT, R9, 0x8, R4 ;  /* 0x00000008090c7810 */ /* 0x001fe20007ffe004 */
[----:B------:R-:W-:-:S07]  /*4060*/  IMAD.MOV R4, RZ, RZ, -R7 ;  /* 0x000000ffff047224 */ /* 0x000fce00078e0a07 */
.L_x_25510:
        /* <DEDUP_REMOVED lines=48> */
.L_x_25509:
[----:B------:R-:W-:Y:S05]  /*4370*/  BSYNC.RECONVERGENT B1 ;  /* 0x0000000000017941 */ /* 0x000fea0003800200 */
.L_x_25508:
        /* <DEDUP_REMOVED lines=35> */
.L_x_25507:
[----:B------:R-:W-:Y:S05]  /*45b0*/  BSYNC.RECONVERGENT B0 ;  /* 0x0000000000007941 */ /* 0x000fea0003800200 */
.L_x_25506:
        /* <DEDUP_REMOVED lines=8> */
[----:B---3--:R-:W2:Y:S01]  /*4640*/  @!P0 S2R R11, SR_CgaCtaId ;  /* 0x00000000000b8919 */ /* 0x008ea20000008800 */
        /* <DEDUP_REMOVED lines=30> */
.L_x_25519:
[----:B------:R-:W-:Y:S02]  /*4830*/  ISETP.NE.AND P0, PT, R3, RZ, PT ;  /* 0x000000ff0300720c */ /* 0x000fe40003f05270 */
[----:B--2---:R-:W-:-:S11]  /*4840*/  FMNMX R7, R2, R7, !PT ;  /* 0x0000000702077209 */ /* 0x004fd60007800000 */
[----:B------:R-:W-:Y:S05]  /*4850*/  @P0 BRA `(.L_x_25512) ;  /* 0x0000000000080947 */ /* 0x000fea0003800000 */
[----:B------:R-:W2:Y:S02]  /*4860*/  LDC.64 R4, c[0x0][0x3a8] ;  /* 0x0000ea00ff047b82 */ /* 0x000ea40000000a00 */
[----:B--2---:R2:W-:Y:S02]  /*4870*/  REDG.E.MAX.S32.STRONG.GPU desc[UR22][R4.64], R7 ;  /* 0x000000070400798e */ /* 0x0045e4000d12e316 */
.L_x_25512:
[----:B------:R-:W-:Y:S05]  /*4880*/  BSYNC B0 ;  /* 0x0000000000007941 */ /* 0x000fea0003800000 */
.L_x_25511:
        /* <DEDUP_REMOVED lines=12> */
[----:B0--3--:R-:W-:Y:S05]  /*4950*/  CALL.REL.NOINC `($__internal_631_$__cuda_sm20_rcp_rn_f32_slowpath) ;  /* 0x0000000400987944 */ /* 0x009fea0003c00000 */
[----:B------:R-:W-:Y:S05]  /*4960*/  BRA `(.L_x_25515) ;  /* 0x0000000000147947 */ /* 0x000fea0003800000 */
.L_x_25514:
[----:B-12---:R-:W1:Y:S01]  /*4970*/  MUFU.RCP R5, UR5 ;  /* 0x0000000500057d08 */ /* 0x006e620008001000 */
[----:B------:R-:W-:-:S04]  /*4980*/  IMAD.U32 R0, RZ, RZ, UR5 ;  /* 0x00000005ff007e24 */ /* 0x000fc8000f8e00ff */
[----:B-1----:R-:W-:-:S04]  /*4990*/  FFMA R0, R5, R0, -1 ;  /* 0xbf80000005007423 */ /* 0x002fc80000000000 */
[----:B------:R-:W-:-:S04]  /*49a0*/  FADD.FTZ R0, -R0, -RZ ;  /* 0x800000ff00007221 */ /* 0x000fc80000010100 */
[----:B------:R-:W-:-:S07]  /*49b0*/  FFMA R5, R5, R0, R5 ;  /* 0x0000000005057223 */ /* 0x000fce0000000005 */
.L_x_25515:
[----:B------:R-:W1:Y:S02]  /*49c0*/  LDC.64 R2, c[0x0][0x3b0] ;  /* 0x0000ec00ff027b82 */ /* 0x000e640000000a00 */
[----:B-1----:R-:W-:Y:S01]  /*49d0*/  STG.E desc[UR22][R2.64], R5 ;  /* 0x0000000502007986 */ /* 0x002fe2000c101916 */
[----:B------:R-:W-:Y:S05]  /*49e0*/  EXIT ;  /* 0x000000000000794d */ /* 0x000fea0003800000 */
.L_x_25513:
[----:B------:R-:W-:Y:S02]  /*49f0*/  IMAD.MOV.U32 R9, RZ, RZ, 0x4 ;  /* 0x00000004ff097424 */ /* 0x000fe400078e00ff */
[----:B------:R-:W-:Y:S02]  /*4a00*/  IMAD.MOV.U32 R11, RZ, RZ, 0x1f ;  /* 0x0000001fff0b7424 */ /* 0x000fe400078e00ff */
[----:B------:R-:W-:-:S07]  /*4a10*/  IMAD.MOV.U32 R4, RZ, RZ, -0x1 ;  /* 0xffffffffff047424 */ /* 0x000fce00078e00ff */
[----:B012---:R-:W-:Y:S05]  /*4a20*/  WARPSYNC.COLLECTIVE R4, `(.L_x_25516) ;  /* 0x0000000004087348 */ /* 0x007fea0003c00000 */
[----:B--2---:R2:W3:Y:S02]  /*4a30*/  SHFL.DOWN P0, R7, R0, R9, R11 ;  /* 0x0800000900077389 */ /* 0x0044e4000000000b */
[----:B0123--:R-:W-:Y:S05]  /*4a40*/  ENDCOLLECTIVE ;  /* 0x000000000000791b */ /* 0x00ffea0003800000 */
.L_x_25516:
[----:B------:R-:W-:Y:S02]  /*4a50*/  IMAD.MOV.U32 R9, RZ, RZ, 0x2 ;  /* 0x00000002ff097424 */ /* 0x000fe400078e00ff */
[----:B------:R-:W-:-:S05]  /*4a60*/  IMAD.MOV.U32 R5, RZ, RZ, R7 ;  /* 0x000000ffff057224 */ /* 0x000fca00078e0007 */
[----:B------:R-:W-:-:S05]  /*4a70*/  FMNMX R5, R5, R0, !PT ;  /* 0x0000000005057209 */ /* 0x000fca0007800000 */
[----:B------:R-:W-:-:S07]  /*4a80*/  IMAD.MOV.U32 R0, RZ, RZ, R5 ;  /* 0x000000ffff007224 */ /* 0x000fce00078e0005 */
[----:B------:R-:W-:Y:S05]  /*4a90*/  WARPSYNC.COLLECTIVE R4, `(.L_x_25517) ;  /* 0x0000000004087348 */ /* 0x000fea0003c00000 */
[----:B------:R0:W1:Y:S02]  /*4aa0*/  SHFL.DOWN P0, R7, R0, R9, R11 ;  /* 0x0800000900077389 */ /* 0x000064000000000b */
[----:B01----:R-:W-:Y:S05]  /*4ab0*/  ENDCOLLECTIVE ;  /* 0x000000000000791b */ /* 0x003fea0003800000 */
.L_x_25517:
[----:B------:R-:W-:Y:S02]  /*4ac0*/  IMAD.MOV.U32 R9, RZ, RZ, 0x1 ;  /* 0x00000001ff097424 */ /* 0x000fe400078e00ff */
[----:B------:R-:W-:-:S05]  /*4ad0*/  IMAD.MOV.U32 R2, RZ, RZ, R7 ;  /* 0x000000ffff027224 */ /* 0x000fca00078e0007 */
[----:B------:R-:W-:-:S05]  /*4ae0*/  FMNMX R2, R5, R2, !PT ;  /* 0x0000000205027209 */ /* 0x000fca0007800000 */
[----:B------:R-:W-:-:S07]  /*4af0*/  IMAD.MOV.U32 R0, RZ, RZ, R2 ;  /* 0x000000ffff007224 */ /* 0x000fce00078e0002 */
[----:B------:R-:W-:Y:S05]  /*4b00*/  WARPSYNC.COLLECTIVE R4, `(.L_x_25518) ;  /* 0x0000000004087348 */ /* 0x000fea0003c00000 */
[----:B------:R0:W1:Y:S02]  /*4b10*/  SHFL.DOWN P0, R7, R0, R9, R11 ;  /* 0x0800000900077389 */ /* 0x000064000000000b */
[----:B01----:R-:W-:Y:S05]  /*4b20*/  ENDCOLLECTIVE ;  /* 0x000000000000791b */ /* 0x003fea0003800000 */
.L_x_25518:
[----:B------:R-:W-:Y:S05]  /*4b30*/  BRA `(.L_x_25519) ;  /* 0xfffffffc003c7947 */ /* 0x000fea000383ffff */
        .weak           $__internal_630_$__cuda_sm20_div_u64
        .type           $__internal_630_$__cuda_sm20_div_u64,@function
        .size           $__internal_630_$__cuda_sm20_div_u64,($__internal_631_$__cuda_sm20_rcp_rn_f32_slowpath - $__internal_630_$__cuda_sm20_div_u64)
$__internal_630_$__cuda_sm20_div_u64:
        /* <DEDUP_REMOVED lines=71> */
[----:B------:R-:W-:Y:S11]  /*4fb0*/  RET.REL.NODEC R4 `(_ZN18transformer_engine6detail38cast_transpose_fused_kernel_notalignedILb0ELb1ELb0EfNS_16CTDBiasDActParamI13__nv_bfloat16S3_13__nv_fp8_e4m3fEELi2ELi4ENS_5EmptyEXadL_ZNS_6dsreluIffEET_T0_RKS6_EEEEvT3_mmm) ;  /* 0xffffffb004107950 */ /* 0x000ff60003c3ffff */
        .weak           $__internal_631_$__cuda_sm20_rcp_rn_f32_slowpath
        .type           $__internal_631_$__cuda_sm20_rcp_rn_f32_slowpath,@function
        .size           $__internal_631_$__cuda_sm20_rcp_rn_f32_slowpath,(.L_x_29932 - $__internal_631_$__cuda_sm20_rcp_rn_f32_slowpath)
$__internal_631_$__cuda_sm20_rcp_rn_f32_slowpath:
        /* <DEDUP_REMOVED lines=15> */
.L_x_25520:
        /* <DEDUP_REMOVED lines=33> */
.L_x_25522:
[----:B------:R0:W1:Y:S02]  /*52c0*/  MUFU.RCP R2, R0 ;  /* 0x0000000000027308 */ /* 0x0000640000001000 */
.L_x_25521:
[----:B-1-3--:R-:W-:Y:S02]  /*52d0*/  IMAD.MOV.U32 R5, RZ, RZ, R2 ;  /* 0x000000ffff057224 */ /* 0x00afe400078e0002 */
[----:B------:R-:W-:Y:S02]  /*52e0*/  IMAD.MOV.U32 R2, RZ, RZ, R7 ;  /* 0x000000ffff027224 */ /* 0x000fe400078e0007 */
[----:B------:R-:W-:-:S04]  /*52f0*/  IMAD.MOV.U32 R3, RZ, RZ, 0x0 ;  /* 0x00000000ff037424 */ /* 0x000fc800078e00ff */
[----:B0-2---:R-:W-:Y:S05]  /*5300*/  RET.REL.NODEC R2 `(_ZN18transformer_engine6detail38cast_transpose_fused_kernel_notalignedILb0ELb1ELb0EfNS_16CTDBiasDActParamI13__nv_bfloat16S3_13__nv_fp8_e4m3fEELi2ELi4ENS_5EmptyEXadL_ZNS_6dsreluIffEET_T0_RKS6_EEEEvT3_mmm) ;  /* 0xffffffac023c7950 */ /* 0x005fea0003c3ffff */
.L_x_25523:
        /* <DEDUP_REMOVED lines=15> */
.L_x_29932:


//--------------------- .text._ZN18transformer_engine6detail38cast_transpose_fused_kernel_notalignedILb0ELb1ELb0EfNS_16CTDBiasDActParamI13__nv_bfloat16S3_13__nv_fp8_e5m2fEELi2ELi4ENS_5EmptyEXadL_ZNS_6dsreluIffEET_T0_RKS6_EEEEvT3_mmm --------------------------
	.section	.text._ZN18transformer_engine6detail38cast_transpose_fused_kernel_notalignedILb0ELb1ELb0EfNS_16CTDBiasDActParamI13__nv_bfloat16S3_13__nv_fp8_e5m2fEELi2ELi4ENS_5EmptyEXadL_ZNS_6dsreluIffEET_T0_RKS6_EEEEvT3_mmm,"ax",@progbits
	.align	128
        .global         _ZN18transformer_engine6detail38cast_transpose_fused_kernel_notalignedILb0ELb1ELb0EfNS_16CTDBiasDActParamI13__nv_bfloat16S3_13__nv_fp8_e5m2fEELi2ELi4ENS_5EmptyEXadL_ZNS_6dsreluIffEET_T0_RKS6_EEEEvT3_mmm
        .type           _ZN18transformer_engine6detail38cast_transpose_fused_kernel_notalignedILb0ELb1ELb0EfNS_16CTDBiasDActParamI13__nv_bfloat16S3_13__nv_fp8_e5m2fEELi2ELi4ENS_5EmptyEXadL_ZNS_6dsreluIffEET_T0_RKS6_EEEEvT3_mmm,@function
        .size           _ZN18transformer_engine6detail38cast_transpose_fused_kernel_notalignedILb0ELb1ELb0EfNS_16CTDBiasDActParamI13__nv_bfloat16S3_13__nv_fp8_e5m2fEELi2ELi4ENS_5EmptyEXadL_ZNS_6dsreluIffEET_T0_RKS6_EEEEvT3_mmm,(.L_x_29934 - _ZN18transformer_engine6detail38cast_transpose_fused_kernel_notalignedILb0ELb1ELb0EfNS_16CTDBiasDActParamI13__nv_bfloat16S3_13__nv_fp8_e5m2fEELi2ELi4ENS_5EmptyEXadL_ZNS_6dsreluIffEET_T0_RKS6_EEEEvT3_mmm)
        .other          _ZN18transformer_engine6detail38cast_transpose_fused_kernel_notalignedILb0ELb1ELb0EfNS_16CTDBiasDActParamI13__nv_bfloat16S3_13__nv_fp8_e5m2fEELi2ELi4ENS_5EmptyEXadL_ZNS_6dsreluIffEET_T0_RKS6_EEEEvT3_mmm,@"STO_CUDA_ENTRY STV_DEFAULT"
_ZN18transformer_engine6detail38cast_transpose_fused_kernel_notalignedILb0ELb1ELb0EfNS_16CTDBiasDActParamI13__nv_bfloat16S3_13__nv_fp8_e5m2fEELi2ELi4ENS_5EmptyEXadL_ZNS_6dsreluIffEET_T0_RKS6_EEEEvT3_mmm:
.text._ZN18transformer_engine6detail38cast_transpose_fused_kernel_notalignedILb0ELb1ELb0EfNS_16CTDBiasDActParamI13__nv_bfloat16S3_13__nv_fp8_e5m2fEELi2ELi4ENS_5EmptyEXadL_ZNS_6dsreluIffEET_T0_RKS6_EEEEvT3_mmm:
        /* <DEDUP_REMOVED lines=43> */
.L_x_25524:
[----:B------:R-:W-:-:S07]  /*02b0*/  MOV R2, 0x2d0 ;  /* 0x000002d000027802 */ /* 0x000fce0000000f00 */
[----:B------:R-:W-:Y:S05]  /*02c0*/  CALL.REL.NOINC `($__internal_632_$__cuda_sm20_div_u64) ;  /* 0x00000048001c7944 */ /* 0x000fea0003c00000 */
        /* <DEDUP_REMOVED lines=11> */
.L_x_25525:
        /* <DEDUP_REMOVED lines=250> */
[----:B------:R-:W-:Y:S02]  /*1320*/  F2FP.SATFINITE.E5M2.F32.PACK_AB_MERGE_C R43, RZ, R43, RZ ;  /* 0x0000002bff2b723e */ /* 0x000fe400048060ff */
[----:B------:R-:W-:Y:S02]  /*1330*/  F2FP.SATFINITE.E5M2.F32.PACK_AB_MERGE_C R40, RZ, R40, RZ ;  /* 0x00000028ff28723e */ /* 0x000fe400048060ff */
[----:B------:R-:W-:Y:S02]  /*1340*/  F2FP.SATFINITE.E5M2.F32.PACK_AB_MERGE_C R42, RZ, R42, RZ ;  /* 0x0000002aff2a723e */ /* 0x000fe400048060ff */
[----:B------:R-:W-:Y:S01]  /*1350*/  F2FP.SATFINITE.E5M2.F32.PACK_AB_MERGE_C R41, RZ, R41, RZ ;  /* 0x00000029ff29723e */ /* 0x000fe200048060ff */
        /* <DEDUP_REMOVED lines=31> */
[----:B------:R-:W-:-:S02]  /*1550*/  F2FP.SATFINITE.E5M2.F32.PACK_AB_MERGE_C R38, RZ, R38, RZ ;  /* 0x00000026ff26723e */ /* 0x000fc400048060ff */
        /* <DEDUP_REMOVED lines=10> */
.L_x_25527:
[----:B------:R-:W-:Y:S05]  /*1600*/  BSYNC.RECONVERGENT B0 ;  /* 0x0000000000007941 */ /* 0x000fea0003800200 */
.L_x_25526:
[----:B0-----:R-:W-:Y:S01]  /*1610*/  FMUL R4, R22, UR5 ;  /* 0x0000000516047c20 */ /* 0x001fe20008400000 */
[----:B------:R-:W-:Y:S01]  /*1620*/  FMUL R5, R35, UR5 ;  /* 0x0000000523057c20 */ /* 0x000fe20008400000 */
[----:B------:R-:W-:Y:S01]  /*1630*/  BSSY.RECONVERGENT B0, `(.L_x_25528) ;  /* 0x000000f000007945 */ /* 0x000fe20003800200 */
[C---:B------:R-:W-:Y:S01]  /*1640*/  @P3 SHF.L.U64.HI R13, R16.reuse, 0x2, R13 ;  /* 0x00000002100d3819 */ /* 0x040fe2000001020d */
[----:B------:R-:W-:Y:S01]  /*1650*/  @P3 IMAD.WIDE.U32 R10, R37, 0x7, R10 ;  /* 0x00000007250a3825 */ /* 0x000fe200078e000a */
[----:B------:R-:W-:Y:S02]  /*1660*/  F2FP.SATFINITE.E5M2.F32.PACK_AB_MERGE_C R4, RZ, R4, RZ ;  /* 0x00000004ff04723e */ /* 0x000fe400048060ff */
[----:B------:R-:W-:Y:S01]  /*1670*/  F2FP.SATFINITE.E5M2.F32.PACK_AB_MERGE_C R5, RZ, R5, RZ ;  /* 0x00000005ff05723e */ /* 0x000fe200048060ff */
        /* <DEDUP_REMOVED lines=10> */
.L_x_25529:
[----:B------:R-:W-:Y:S05]  /*1720*/  BSYNC.RECONVERGENT B0 ;  /* 0x0000000000007941 */ /* 0x000fea0003800200 */
.L_x_25528:
        /* <DEDUP_REMOVED lines=68> */
[----:B------:R-:W-:Y:S02]  /*1b70*/  F2FP.SATFINITE.E5M2.F32.PACK_AB_MERGE_C R14, RZ, R14, RZ ;  /* 0x0000000eff0e723e */ /* 0x000fe400048060ff */
[----:B--2---:R-:W-:Y:S01]  /*1b80*/  @!P0 LEA R16, P1, R24, UR18, 0x1 ;  /* 0x0000001218108c11 */ /* 0x004fe2000f8208ff */
[----:B------:R-:W-:Y:S01]  /*1b90*/  IMAD.U32 R34, R34, 0x10000, RZ ;  /* 0x0001000022227824 */ /* 0x000fe200078e00ff */
[----:B------:R-:W-:Y:S01]  /*1ba0*/  F2FP.SATFINITE.E5M2.F32.PACK_AB_MERGE_C R15, RZ, R15, RZ ;  /* 0x0000000fff0f723e */ /* 0x000fe200048060ff */
        /* <DEDUP_REMOVED lines=27> */
[----:B------:R-:W-:Y:S02]  /*1d60*/  F2FP.SATFINITE.E5M2.F32.PACK_AB_MERGE_C R16, RZ, R18, RZ ;  /* 0x00000012ff10723e */ /* 0x000fe400048060ff */
[----:B------:R-:W-:Y:S01]  /*1d70*/  FMNMX R18, RZ, R17, !PT ;  /* 0x00000011ff127209 */ /* 0x000fe20007800000 */
[----:B------:R-:W-:-:S04]  /*1d80*/  FMUL R21, R30, UR5 ;  /* 0x000000051e157c20 */ /* 0x000fc80008400000 */
[----:B------:R-:W-:Y:S01]  /*1d90*/  FMUL R27, R27, R18 ;  /* 0x000000121b1b7220 */ /* 0x000fe20000400000 */
[----:B------:R-:W-:Y:S01]  /*1da0*/  PRMT R18, R29, 0x7632, R18 ;  /* 0x000076321d127816 */ /* 0x000fe20000000012 */
[----:B------:R-:W-:Y:S01]  /*1db0*/  IMAD.U32 R34, R31, 0x10000, RZ ;  /* 0x000100001f227824 */ /* 0x000fe200078e00ff */
[----:B------:R-:W-:Y:S01]  /*1dc0*/  F2FP.SATFINITE.E5M2.F32.PACK_AB_MERGE_C R17, RZ, R21, RZ ;  /* 0x00000015ff11723e */ /* 0x000fe200048060ff */
        /* <DEDUP_REMOVED lines=25> */
[----:B------:R-:W-:Y:S02]  /*1f60*/  F2FP.SATFINITE.E5M2.F32.PACK_AB_MERGE_C R29, RZ, R29, RZ ;  /* 0x0000001dff1d723e */ /* 0x000fe400048060ff */
[----:B------:R-:W-:Y:S01]  /*1f70*/  F2FP.SATFINITE.E5M2.F32.PACK_AB_MERGE_C R30, RZ, R22, RZ ;  /* 0x00000016ff1e723e */ /* 0x000fe200048060ff */
        /* <DEDUP_REMOVED lines=9> */
.L_x_25531:
[----:B------:R-:W-:Y:S05]  /*2010*/  BSYNC.RECONVERGENT B0 ;  /* 0x0000000000007941 */ /* 0x000fea0003800200 */
.L_x_25530:
        /* <DEDUP_REMOVED lines=13> */
.L_x_25533:
[----:B------:R-:W-:Y:S05]  /*20f0*/  BSYNC.RECONVERGENT B0 ;  /* 0x0000000000007941 */ /* 0x000fea0003800200 */
.L_x_25532:
        /* <DEDUP_REMOVED lines=180> */
[----:B------:R-:W-:Y:S01]  /*2c40*/  F2FP.SATFINITE.E5M2.F32.PACK_AB_MERGE_C R9, RZ, R11, RZ ;  /* 0x0000000bff09723e */ /* 0x000fe200048060ff */
[----:B------:R-:W-:Y:S01]  /*2c50*/  FMUL R6, R6, UR5 ;  /* 0x0000000506067c20 */ /* 0x000fe20008400000 */
[----:B------:R-:W-:Y:S01]  /*2c60*/  FMUL R13, R29, UR5 ;  /* 0x000000051d0d7c20 */ /* 0x000fe20008400000 */
[----:B------:R-:W-:-:S02]  /*2c70*/  F2FP.SATFINITE.E5M2.F32.PACK_AB_MERGE_C R28, RZ, R7, RZ ;  /* 0x00000007ff1c723e */ /* 0x000fc400048060ff */
[----:B------:R-:W-:Y:S02]  /*2c80*/  F2FP.SATFINITE.E5M2.F32.PACK_AB_MERGE_C R11, RZ, R12, RZ ;  /* 0x0000000cff0b723e */ /* 0x000fe400048060ff */
[----:B------:R-:W-:Y:S02]  /*2c90*/  LOP3.LUT R12, R9, 0xff, RZ, 0xc0, !PT ;  /* 0x000000ff090c7812 */ /* 0x000fe400078ec0ff */
[----:B------:R-:W-:Y:S01]  /*2ca0*/  F2FP.SATFINITE.E5M2.F32.PACK_AB_MERGE_C R27, RZ, R27, RZ ;  /* 0x0000001bff1b723e */ /* 0x000fe200048060ff */
[----:B------:R-:W-:Y:S01]  /*2cb0*/  IMAD.U32 R21, R11, 0x10000, RZ ;  /* 0x000100000b157824 */ /* 0x000fe200078e00ff */
[----:B------:R-:W-:Y:S02]  /*2cc0*/  F2FP.SATFINITE.E5M2.F32.PACK_AB_MERGE_C R6, RZ, R6, RZ ;  /* 0x00000006ff06723e */ /* 0x000fe400048060ff */
[----:B------:R-:W-:Y:S01]  /*2cd0*/  LOP3.LUT R31, R28, 0xff, RZ, 0xc0, !PT ;  /* 0x000000ff1c1f7812 */ /* 0x000fe200078ec0ff */
[----:B------:R-:W-:Y:S01]  /*2ce0*/  IMAD R12, R27, 0x100, R12 ;  /* 0x000001001b0c7824 */ /* 0x000fe200078e020c */
[----:B------:R-:W-:-:S02]  /*2cf0*/  F2FP.SATFINITE.E5M2.F32.PACK_AB_MERGE_C R13, RZ, R13, RZ ;  /* 0x0000000dff0d723e */ /* 0x000fc400048060ff */
        /* <DEDUP_REMOVED lines=48> */
[----:B------:R-:W-:Y:S01]  /*3000*/  F2FP.SATFINITE.E5M2.F32.PACK_AB_MERGE_C R39, RZ, R39, RZ ;  /* 0x00000027ff27723e */ /* 0x000fe200048060ff */
[----:B------:R-:W-:Y:S01]  /*3010*/  FMUL R8, R8, R41 ;  /* 0x0000002908087220 */ /* 0x000fe20000400000 */
[----:B------:R-:W-:Y:S02]  /*3020*/  IMAD.IADD R41, R3, 0x1, -R18 ;  /* 0x0000000103297824 */ /* 0x000fe400078e0a12 */
[----:B------:R-:W-:Y:S01]  /*3030*/  FMUL R36, R6, R7 ;  /* 0x0000000706247220 */ /* 0x000fe20000400000 */
[----:B------:R-:W-:Y:S01]  /*3040*/  FMUL R37, R8, UR5 ;  /* 0x0000000508257c20 */ /* 0x000fe20008400000 */
[----:B------:R-:W-:-:S03]  /*3050*/  IMAD.SHL.U32 R41, R41, 0x4, RZ ;  /* 0x0000000429297824 */ /* 0x000fc600078e00ff */
[----:B------:R-:W-:Y:S01]  /*3060*/  FMNMX3 R8, |R8|, R29, |R36|, !PT ;  /* 0x0000001d08087276 */ /* 0x000fe20007800624 */
[----:B------:R-:W-:Y:S01]  /*3070*/  FMUL R36, R36, UR5 ;  /* 0x0000000524247c20 */ /* 0x000fe20008400000 */
[----:B------:R-:W-:Y:S02]  /*3080*/  F2FP.SATFINITE.E5M2.F32.PACK_AB_MERGE_C R37, RZ, R37, RZ ;  /* 0x00000025ff25723e */ /* 0x000fe400048060ff */
        /* <DEDUP_REMOVED lines=15> */
[----:B------:R-:W-:-:S03]  /*3180*/  F2FP.SATFINITE.E5M2.F32.PACK_AB_MERGE_C R28, RZ, R28, RZ ;  /* 0x0000001cff1c723e */ /* 0x000fc600048060ff */
[----:B------:R-:W-:Y:S02]  /*3190*/  F2FP.SATFINITE.E5M2.F32.PACK_AB_MERGE_C R32, RZ, R32, RZ ;  /* 0x00000020ff20723e */ /* 0x000fe400048060ff */
        /* <DEDUP_REMOVED lines=14> */
[----:B------:R-:W-:Y:S01]  /*3280*/  F2FP.SATFINITE.E5M2.F32.PACK_AB_MERGE_C R42, RZ, R36, RZ ;  /* 0x00000024ff2a723e */ /* 0x000fe200048060ff */
[----:B------:R-:W-:Y:S01]  /*3290*/  FMUL R36, R34, UR5 ;  /* 0x0000000522247c20 */ /* 0x000fe20008400000 */
[----:B------:R-:W-:Y:S01]  /*32a0*/  @!P1 IADD3.X R40, PT, PT, R23, UR31, RZ, P3, !PT ;  /* 0x0000001f17289c10 */ /* 0x000fe20009ffe4ff */
[----:B------:R0:W-:Y:S01]  /*32b0*/  @!P0 STG.E.U16 desc[UR22][R8.64], R27 ;  /* 0x0000001b08008986 */ /* 0x0001e2000c101516 */
[----:B------:R-:W-:Y:S01]  /*32c0*/  @!P1 LEA R6, P2, R7, UR18, 0x1 ;  /* 0x0000001207069c11 */ /* 0x000fe2000f8408ff */
[----:B------:R-:W-:Y:S01]  /*32d0*/  FMUL R34, R10, UR5 ;  /* 0x000000050a227c20 */ /* 0x000fe20008400000 */
[----:B------:R-:W-:-:S02]  /*32e0*/  PRMT R10, R24, 0x7632, R10 ;  /* 0x00007632180a7816 */ /* 0x000fc4000000000a */
[----:B------:R-:W-:Y:S02]  /*32f0*/  @!P1 LEA.HI.X R7, R7, UR9, R40, 0x1, P2 ;  /* 0x0000000907079c11 */ /* 0x000fe400090f0c28 */
[----:B------:R-:W-:Y:S02]  /*3300*/  F2FP.SATFINITE.E5M2.F32.PACK_AB_MERGE_C R40, RZ, R36, RZ ;  /* 0x00000024ff28723e */ /* 0x000fe400048060ff */
[C---:B------:R-:W-:Y:S02]  /*3310*/  LOP3.LUT R36, R42.reuse, 0xff, RZ, 0xc0, !PT ;  /* 0x000000ff2a247812 */ /* 0x040fe400078ec0ff */
[----:B------:R-:W-:Y:S02]  /*3320*/  F2FP.SATFINITE.E5M2.F32.PACK_AB_MERGE_C R34, RZ, R34, RZ ;  /* 0x00000022ff22723e */ /* 0x000fe400048060ff */
        /* <DEDUP_REMOVED lines=20> */
.L_x_25535:
[----:B------:R-:W-:Y:S05]  /*3470*/  BSYNC.RECONVERGENT B0 ;  /* 0x0000000000007941 */ /* 0x000fea0003800200 */
.L_x_25534:
[----:B------:R-:W-:Y:S01]  /*3480*/  BSSY.RECONVERGENT B0, `(.L_x_25536) ;  /* 0x000000d000007945 */ /* 0x000fe20003800200 */
[----:B------:R-:W-:Y:S01]  /*3490*/  FMUL R26, R26, R39 ;  /* 0x000000271a1a7220 */ /* 0x000fe20000400000 */
[----:B------:R-:W-:Y:S02]  /*34a0*/  @!P1 LEA.HI.X R11, R22, UR9, R23, 0x1, P3 ;  /* 0x00000009160b9c11 */ /* 0x000fe400098f0c17 */
[----:B------:R-:W-:Y:S01]  /*34b0*/  F2FP.SATFINITE.E5M2.F32.PACK_AB_MERGE_C R36, RZ, R36, RZ ;  /* 0x00000024ff24723e */ /* 0x000fe200048060ff */
        /* <DEDUP_REMOVED lines=9> */
.L_x_25537:
[----:B------:R-:W-:Y:S05]  /*3550*/  BSYNC.RECONVERGENT B0 ;  /* 0x0000000000007941 */ /* 0x000fea0003800200 */
.L_x_25536:
[----:B------:R2:W-:Y:S01]  /*3560*/  @!P1 STG.E.U16 desc[UR22][R10.64], R35 ;  /* 0x000000230a009986 */ /* 0x0005e2000c101516 */
[----:B01----:R-:W-:Y:S01]  /*3570*/  FMUL R8, R30, UR5 ;  /* 0x000000051e087c20 */ /* 0x003fe20008400000 */
[----:B------:R-:W-:Y:S01]  /*3580*/  BSSY.RECONVERGENT B0, `(.L_x_25538) ;  /* 0x000000d000007945 */ /* 0x000fe20003800200 */
[----:B------:R-:W-:Y:S01]  /*3590*/  FMUL R9, R26, UR5 ;  /* 0x000000051a097c20 */ /* 0x000fe20008400000 */
[----:B------:R2:W-:Y:S02]  /*35a0*/  @!P1 STG.E.U16 desc[UR22][R6.64], R37 ;  /* 0x0000002506009986 */ /* 0x0005e4000c101516 */
[----:B------:R-:W-:Y:S01]  /*35b0*/  F2FP.SATFINITE.E5M2.F32.PACK_AB_MERGE_C R13, RZ, R8, RZ ;  /* 0x00000008ff0d723e */ /* 0x000fe200048060ff */
        /* <DEDUP_REMOVED lines=9> */
.L_x_25539:
[----:B------:R-:W-:Y:S05]  /*3650*/  BSYNC.RECONVERGENT B0 ;  /* 0x0000000000007941 */ /* 0x000fea0003800200 */
.L_x_25538:
[----:B------:R-:W-:Y:S01]  /*3660*/  BSSY.RECONVERGENT B0, `(.L_x_25540) ;  /* 0x000000c000007945 */ /* 0x000fe20003800200 */
[----:B------:R-:W-:Y:S02]  /*3670*/  LOP3.LUT R36, R36, 0xffff, RZ, 0xc0, !PT ;  /* 0x0000ffff24247812 */ /* 0x000fe400078ec0ff */
[----:B0-2---:R-:W-:Y:S01]  /*3680*/  F2FP.SATFINITE.E5M2.F32.PACK_AB_MERGE_C R11, RZ, R9, RZ ;  /* 0x00000009ff0b723e */ /* 0x005fe200048060ff */
        /* <DEDUP_REMOVED lines=9> */
.L_x_25541:
[----:B------:R-:W-:Y:S05]  /*3720*/  BSYNC.RECONVERGENT B0 ;  /* 0x0000000000007941 */ /* 0x000fea0003800200 */
.L_x_25540:
        /* <DEDUP_REMOVED lines=38> */
.L_x_25546:
        /* <DEDUP_REMOVED lines=48> */
.L_x_25545:
[----:B------:R-:W-:Y:S05]  /*3c90*/  BSYNC.RECONVERGENT B1 ;  /* 0x0000000000017941 */ /* 0x000fea0003800200 */
.L_x_25544:
        /* <DEDUP_REMOVED lines=35> */
.L_x_25543:
[----:B------:R-:W-:Y:S05]  /*3ed0*/  BSYNC.RECONVERGENT B0 ;  /* 0x0000000000007941 */ /* 0x000fea0003800200 */
.L_x_25542:
        /* <DEDUP_REMOVED lines=25> */
.L_x_25551:
        /* <DEDUP_REMOVED lines=48> */
.L_x_25550:
[----:B------:R-:W-:Y:S05]  /*4370*/  BSYNC.RECONVERGENT B1 ;  /* 0x0000000000017941 */ /* 0x000fea0003800200 */
.L_x_25549:
        /* <DEDUP_REMOVED lines=35> */
.L_x_25548:
[----:B------:R-:W-:Y:S05]  /*45b0*/  BSYNC.RECONVERGENT B0 ;  /* 0x0000000000007941 */ /* 0x000fea0003800200 */
.L_x_25547:
        /* <DEDUP_REMOVED lines=39> */
.L_x_25560:
[----:B------:R-:W-:Y:S02]  /*4830*/  ISETP.NE.AND P0, PT, R3, RZ, PT ;  /* 0x000000ff0300720c */ /* 0x000fe40003f05270 */
[----:B--2---:R-:W-:-:S11]  /*4840*/  FMNMX R7, R2, R7, !PT ;  /* 0x0000000702077209 */ /* 0x004fd60007800000 */
[----:B------:R-:W-:Y:S05]  /*4850*/  @P0 BRA `(.L_x_25553) ;  /* 0x0000000000080947 */ /* 0x000fea0003800000 */
[----:B------:R-:W2:Y:S02]  /*4860*/  LDC.64 R4, c[0x0][0x3a8] ;  /* 0x0000ea00ff047b82 */ /* 0x000ea40000000a00 */
[----:B--2---:R2:W-:Y:S02]  /*4870*/  REDG.E.MAX.S32.STRONG.GPU desc[UR22][R4.64], R7 ;  /* 0x000000070400798e */ /* 0x0045e4000d12e316 */
.L_x_25553:
[----:B------:R-:W-:Y:S05]  /*4880*/  BSYNC B0 ;  /* 0x0000000000007941 */ /* 0x000fea0003800000 */
.L_x_25552:
        /* <DEDUP_REMOVED lines=12> */
[----:B0--3--:R-:W-:Y:S05]  /*4950*/  CALL.REL.NOINC `($__internal_633_$__cuda_sm20_rcp_rn_f32_slowpath) ;  /* 0x0000000400987944 */ /* 0x009fea0003c00000 */
[----:B------:R-:W-:Y:S05]  /*4960*/  BRA `(.L_x_25556) ;  /* 0x0000000000147947 */ /* 0x000fea0003800000 */
.L_x_25555:
[----:B-12---:R-:W1:Y:S01]  /*4970*/  MUFU.RCP R5, UR5 ;  /* 0x0000000500057d08 */ /* 0x006e620008001000 */
[----:B------:R-:W-:-:S04]  /*4980*/  IMAD.U32 R0, RZ, RZ, UR5 ;  /* 0x00000005ff007e24 */ /* 0x000fc8000f8e00ff */
[----:B-1----:R-:W-:-:S04]  /*4990*/  FFMA R0, R5, R0, -1 ;  /* 0xbf80000005007423 */ /* 0x002fc80000000000 */
[----:B------:R-:W-:-:S04]  /*49a0*/  FADD.FTZ R0, -R0, -RZ ;  /* 0x800000ff00007221 */ /* 0x000fc80000010100 */
[----:B------:R-:W-:-:S07]  /*49b0*/  FFMA R5, R5, R0, R5 ;  /* 0x0000000005057223 */ /* 0x000fce0000000005 */
.L_x_25556:
[----:B------:R-:W1:Y:S02]  /*49c0*/  LDC.64 R2, c[0x0][0x3b0] ;  /* 0x0000ec00ff027b82 */ /* 0x000e640000000a00 */
[----:B-1----:R-:W-:Y:S01]  /*49d0*/  STG.E desc[UR22][R2.64], R5 ;  /* 0x0000000502007986 */ /* 0x002fe2000c101916 */
[----:B------:R-:W-:Y:S05]  /*49e0*/  EXIT ;  /* 0x000000000000794d */ /* 0x000fea0003800000 */
.L_x_25554:
[----:B------:R-:W-:Y:S02]  /*49f0*/  IMAD.MOV.U32 R9, RZ, RZ, 0x4 ;  /* 0x00000004ff097424 */ /* 0x000fe400078e00ff */
[----:B------:R-:W-:Y:S02]  /*4a00*/  IMAD.MOV.U32 R11, RZ, RZ, 0x1f ;  /* 0x0000001fff0b7424 */ /* 0x000fe400078e00ff */
[----:B------:R-:W-:-:S07]  /*4a10*/  IMAD.MOV.U32 R4, RZ, RZ, -0x1 ;  /* 0xffffffffff047424 */ /* 0x000fce00078e00ff */
[----:B012---:R-:W-:Y:S05]  /*4a20*/  WARPSYNC.COLLECTIVE R4, `(.L_x_25557) ;  /* 0x0000000004087348 */ /* 0x007fea0003c00000 */
[----:B--2---:R2:W3:Y:S02]  /*4a30*/  SHFL.DOWN P0, R7, R0, R9, R11 ;  /* 0x0800000900077389 */ /* 0x0044e4000000000b */
[----:B0123--:R-:W-:Y:S05]  /*4a40*/  ENDCOLLECTIVE ;  /* 0x000000000000791b */ /* 0x00ffea0003800000 */
.L_x_25557:
[----:B------:R-:W-:Y:S02]  /*4a50*/  IMAD.MOV.U32 R9, RZ, RZ, 0x2 ;  /* 0x00000002ff097424 */ /* 0x000fe400078e00ff */
[----:B------:R-:W-:-:S05]  /*4a60*/  IMAD.MOV.U32 R5, RZ, RZ, R7 ;  /* 0x000000ffff057224 */ /* 0x000fca00078e0007 */
[----:B------:R-:W-:-:S05]  /*4a70*/  FMNMX R5, R5, R0, !PT ;  /* 0x0000000005057209 */ /* 0x000fca0007800000 */
[----:B------:R-:W-:-:S07]  /*4a80*/  IMAD.MOV.U32 R0, RZ, RZ, R5 ;  /* 0x000000ffff007224 */ /* 0x000fce00078e0005 */
[----:B------:R-:W-:Y:S05]  /*4a90*/  WARPSYNC.COLLECTIVE R4, `(.L_x_25558) ;  /* 0x0000000004087348 */ /* 0x000fea0003c00000 */
[----:B------:R0:W1:Y:S02]  /*4aa0*/  SHFL.DOWN P0, R7, R0, R9, R11 ;  /* 0x0800000900077389 */ /* 0x000064000000000b */
[----:B01----:R-:W-:Y:S05]  /*4ab0*/  ENDCOLLECTIVE ;  /* 0x000000000000791b */ /* 0x003fea0003800000 */
.L_x_25558:
[----:B------:R-:W-:Y:S02]  /*4ac0*/  IMAD.MOV.U32 R9, RZ, RZ, 0x1 ;  /* 0x00000001ff097424 */ /* 0x000fe400078e00ff */
[----:B------:R-:W-:-:S05]  /*4ad0*/  IMAD.MOV.U32 R2, RZ, RZ, R7 ;  /* 0x000000ffff027224 */ /* 0x000fca00078e0007 */
[----:B------:R-:W-:-:S05]  /*4ae0*/  FMNMX R2, R5, R2, !PT ;  /* 0x0000000205027209 */ /* 0x000fca0007800000 */
[----:B------:R-:W-:-:S07]  /*4af0*/  IMAD.MOV.U32 R0, RZ, RZ, R2 ;  /* 0x000000ffff007224 */ /* 0x000fce00078e0002 */
[----:B------:R-:W-:Y:S05]  /*4b00*/  WARPSYNC.COLLECTIVE R4, `(.L_x_25559) ;  /* 0x0000000004087348 */ /* 0x000fea0003c00000 */
[----:B------:R0:W1:Y:S02]  /*4b10*/  SHFL.DOWN P0, R7, R0, R9, R11 ;  /* 0x0800000900077389 */ /* 0x000064000000000b */
[----:B01----:R-:W-:Y:S05]  /*4b20*/  ENDCOLLECTIVE ;  /* 0x000000000000791b */ /* 0x003fea0003800000 */
.L_x_25559:
[----:B------:R-:W-:Y:S05]  /*4b30*/  BRA `(.L_x_25560) ;  /* 0xfffffffc003c7947 */ /* 0x000fea000383ffff */
        .weak           $__internal_632_$__cuda_sm20_div_u64
        .type           $__internal_632_$__cuda_sm20_div_u64,@function
        .size           $__internal_632_$__cuda_sm20_div_u64,($__internal_633_$__cuda_sm20_rcp_rn_f32_slowpath - $__internal_632_$__cuda_sm20_div_u64)
$__internal_632_$__cuda_sm20_div_u64:
        /* <DEDUP_REMOVED lines=71> */
[----:B------:R-:W-:Y:S11]  /*4fb0*/  RET.REL.NODEC R4 `(_ZN18transformer_engine6detail38cast_transpose_fused_kernel_notalignedILb0ELb1ELb0EfNS_16CTDBiasDActParamI13__nv_bfloat16S3_13__nv_fp8_e5m2fEELi2ELi4ENS_5EmptyEXadL_ZNS_6dsreluIffEET_T0_RKS6_EEEEvT3_mmm) ;  /* 0xffffffb004107950 */ /* 0x000ff60003c3ffff */
        .weak           $__internal_633_$__cuda_sm20_rcp_rn_f32_slowpath
        .type           $__internal_633_$__cuda_sm20_rcp_rn_f32_slowpath,@function
        .size           $__internal_633_$__cuda_sm20_rcp_rn_f32_slowpath,(.L_x_29934 - $__internal_633_$__cuda_sm20_rcp_rn_f32_slowpath)
$__internal_633_$__cuda_sm20_rcp_rn_f32_slowpath:
        /* <DEDUP_REMOVED lines=15> */
.L_x_25561:
        /* <DEDUP_REMOVED lines=33> */
.L_x_25563:
[----:B------:R0:W1:Y:S02]  /*52c0*/  MUFU.RCP R2, R0 ;  /* 0x0000000000027308 */ /* 0x0000640000001000 */
.L_x_25562:
[----:B-1-3--:R-:W-:Y:S02]  /*52d0*/  IMAD.MOV.U32 R5, RZ, RZ, R2 ;  /* 0x000000ffff057224 */ /* 0x00afe400078e0002 */
[----:B------:R-:W-:Y:S02]  /*52e0*/  IMAD.MOV.U32 R2, RZ, RZ, R7 ;  /* 0x000000ffff027224 */ /* 0x000fe400078e0007 */
[----:B------:R-:W-:-:S04]  /*52f0*/  IMAD.MOV.U32 R3, RZ, RZ, 0x0 ;  /* 0x00000000ff037424 */ /* 0x000fc800078e00ff */
[----:B0-2---:R-:W-:Y:S05]  /*5300*/  RET.REL.NODEC R2 `(_ZN18transformer_engine6detail38cast_transpose_fused_kernel_notalignedILb0ELb1ELb0EfNS_16CTDBiasDActParamI13__nv_bfloat16S3_13__nv_fp8_e5m2fEELi2ELi4ENS_5EmptyEXadL_ZNS_6dsreluIffEET_T0_RKS6_EEEEvT3_mmm) ;  /* 0xffffffac023c7950 */ /* 0x005fea0003c3ffff */
.L_x_25564:
        /* <DEDUP_REMOVED lines=15> */
.L_x_29934:


//--------------------- .text._ZN18transformer_engine6detail38cast_transpose_fused_kernel_notalignedILb0ELb1ELb0EfNS_16CTDBiasDActParamI13__nv_bfloat16S3_S3_fEELi2ELi2ENS_5EmptyEXadL_ZNS_6dsreluIffEET_T0_RKS5_EEEEvT3_mmm --------------------------
	.section	.text._ZN18transformer_engine6detail38cast_transpose_fused_kernel_notalignedILb0ELb1ELb0EfNS_16CTDBiasDActParamI13__nv_bfloat16S3_S3_fEELi2ELi2ENS_5EmptyEXadL_ZNS_6dsreluIffEET_T0_RKS5_EEEEvT3_mmm,"ax",@progbits
	.align	128
        .global         _ZN18transformer_engine6detail38cast_transpose_fused_kernel_notalignedILb0ELb1ELb0EfNS_16CTDBiasDActParamI13__nv_bfloat16S3_S3_fEELi2ELi2ENS_5EmptyEXadL_ZNS_6dsreluIffEET_T0_RKS5_EEEEvT3_mmm
        .type           _ZN18transformer_engine6detail38cast_transpose_fused_kernel_notalignedILb0ELb1ELb0EfNS_16CTDBiasDActParamI13__nv_bfloat16S3_S3_fEELi2ELi2ENS_5EmptyEXadL_ZNS_6dsreluIffEET_T0_RKS5_EEEEvT3_mmm,@function
        .size           _ZN18transformer_engine6detail38cast_transpose_fused_kernel_notalignedILb0ELb1ELb0EfNS_16CTDBiasDActParamI13__nv_bfloat16S3_S3_fEELi2ELi2ENS_5EmptyEXadL_ZNS_6dsreluIffEET_T0_RKS5_EEEEvT3_mmm,(.L_x_29936 - _ZN18transformer_engine6detail38cast_transpose_fused_kernel_notalignedILb0ELb1ELb0EfNS_16CTDBiasDActParamI13__nv_bfloat16S3_S3_fEELi2ELi2ENS_5EmptyEXadL_ZNS_6dsreluIffEET_T0_RKS5_EEEEvT3_mmm)
        .other          _ZN18transformer_engine6detail38cast_transpose_fused_kernel_notalignedILb0ELb1ELb0EfNS_16CTDBiasDActParamI13__nv_bfloat16S3_S3_fEELi2ELi2ENS_5EmptyEXadL_ZNS_6dsreluIffEET_T0_RKS5_EEEEvT3_mmm,@"STO_CUDA_ENTRY STV_DEFAULT"
_ZN18transformer_engine6detail38cast_transpose_fused_kernel_notalignedILb0ELb1ELb0EfNS_16CTDBiasDActParamI13__nv_bfloat16S3_S3_fEELi2ELi2ENS_5EmptyEXadL_ZNS_6dsreluIffEET_T0_RKS5_EEEEvT3_mmm:
.text._ZN18transformer_engine6detail38cast_transpose_fused_kernel_notalignedILb0ELb1ELb0EfNS_16CTDBiasDActParamI13__nv_bfloat16S3_S3_fEELi2ELi2ENS_5EmptyEXadL_ZNS_6dsreluIffEET_T0_RKS5_EEEEvT3_mmm:
        /* <DEDUP_REMOVED lines=43> */
.L_x_25565:
[----:B------:R-:W-:-:S07]  /*02b0*/  MOV R6, 0x2d0 ;  /* 0x000002d000067802 */ /* 0x000fce0000000f00 */
[----:B------:R-:W-:Y:S05]  /*02c0*/  CALL.REL.NOINC `($__internal_634_$__cuda_sm20_div_u64) ;  /* 0x0000002c00847944 */ /* 0x000fea0003c00000 */
        /* <DEDUP_REMOVED lines=11> */
.L_x_25566:
        /* <DEDUP_REMOVED lines=8> */
[----:B------:R-:W3:Y:S01]  /*0400*/  LDCU.128 UR8, c[0x0][0x380] ;  /* 0x00007000ff0877ac */ /* 0x000ee20008000c00 */
[----:B0-----:R-:W-:Y:S01]  /*0410*/  IMAD.U32 R0, RZ, RZ, UR13 ;  /* 0x0000000dff007e24 */ /* 0x001fe2000f8e00ff */
[----:B------:R-:W-:-:S02]  /*0420*/  USHF.L.U64.HI UR13, UR4, 0x5, UR5 ;  /* 0x00000005040d7899 */ /* 0x000fc40008010205 */
[----:B------:R-:W-:Y:S02]  /*0430*/  USHF.L.U32 UR22, UR24, 0x6, URZ ;  /* 0x0000000618167899 */ /* 0x000fe400080006ff */
[----:B------:R-:W-:Y:S01]  /*0440*/  R2UR UR21, R0 ;  /* 0x00000000001572ca */ /* 0x000fe200000e0000 */
[----:B-1----:R-:W-:Y:S02]  /*0450*/  USHF.R.U64 UR30, UR14, 0x1, UR15 ;  /* 0x000000010e1e7899 */ /* 0x002fe4000800120f */
        /* <DEDUP_REMOVED lines=23> */
[----:B------:R-:W-:Y:S02]  /*05d0*/  USHF.L.U64.HI UR23, UR24, 0x6, UR6 ;  /* 0x0000000618177899 */ /* 0x000fe40008010206 */
[----:B------:R-:W-:Y:S01]  /*05e0*/  ISETP.GE.U32.AND P1, PT, R2, UR28, PT ;  /* 0x0000001c02007c0c */ /* 0x000fe2000bf26070 */
[----:B------:R-:W-:Y:S02]  /*05f0*/  ULEA UR13, UP0, UR16, UR22, 0x6 ;  /* 0x00000016100d7291 */ /* 0x000fe4000f8030ff */
[----:B------:R-:W-:Y:S01]  /*0600*/  UIADD3 UR17, UPT, UPT, UR17, UR7, URZ ;  /* 0x0000000711117290 */ /* 0x000fe2000fffe0ff */
[----:B------:R-:W-:Y:S01]  /*0610*/  ISETP.LT.U32.AND P1, PT, R10, UR25, !P1 ;  /* 0x000000190a007c0c */ /* 0x000fe2000cf21070 */
[----:B------:R-:W-:-:S02]  /*0620*/  USHF.L.U32 UR7, UR13, 0x1, URZ ;  /* 0x000000010d077899 */ /* 0x000fc400080006ff */
[----:B------:R-:W-:Y:S02]  /*0630*/  ULEA.HI.X UR16, UR16, UR23, UR17, 0x6, UP0 ;  /* 0x0000001710107291 */ /* 0x000fe400080f3411 */
[----:B---3--:R-:W-:Y:S02]  /*0640*/  UIADD3 UR19, UP0, UPT, UR7, UR10, URZ ;  /* 0x0000000a07137290 */ /* 0x008fe4000ff1e0ff */
[----:B------:R-:W-:Y:S01]  /*0650*/  USHF.L.U64.HI UR13, UR13, 0x1, UR16 ;  /* 0x000000010d0d7899 */ /* 0x000fe20008010210 */
[----:B------:R-:W0:Y:S05]  /*0660*/  LDCU.64 UR26, c[0x0][0x358] ;  /* 0x00006b00ff1a77ac */ /* 0x000e2a0008000a00 */
[C---:B------:R-:W-:Y:S01]  /*0670*/  @P1 IMAD.SHL.U32 R6, R9.reuse, 0x4, RZ ;  /* 0x0000000409061824 */ /* 0x040fe200078e00ff */
[----:B------:R-:W-:Y:S01]  /*0680*/  UIADD3.X UR20, UPT, UPT, UR13, UR11, URZ, UP0, !UPT ;  /* 0x0000000b0d147290 */ /* 0x000fe200087fe4ff */
[----:B------:R-:W-:Y:S01]  /*0690*/  @P1 SHF.L.U64.HI R7, R9, 0x2, R8 ;  /* 0x0000000209071819 */ /* 0x000fe20000010208 */
[----:B------:R-:W-:Y:S01]  /*06a0*/  UIADD3 UR16, UP0, UPT, UR7, UR8, URZ ;  /* 0x0000000807107290 */ /* 0x000fe2000ff1e0ff */
[----:B------:R-:W1:Y:S01]  /*06b0*/  @P3 LDC.64 R16, c[0x0][0x3a0] ;  /* 0x0000e800ff103b82 */ /* 0x000e620000000a00 */
[----:B------:R-:W-:-:S02]  /*06c0*/  @P1 IADD3 R4, P0, PT, R6, UR19, RZ ;  /* 0x0000001306041c10 */ /* 0x000fc4000ff1e0ff */
[----:B------:R-:W-:Y:S01]  /*06d0*/  UIADD3.X UR17, UPT, UPT, UR13, UR9, URZ, UP0, !UPT ;  /* 0x000000090d117290 */ /* 0x000fe200087fe4ff */
[----:B------:R-:W-:Y:S01]  /*06e0*/  @P1 IADD3 R12, P2, PT, R9, UR30, RZ ;  /* 0x0000001e090c1c10 */ /* 0x000fe2000ff5e0ff */
[----:B------:R-:W2:Y:S01]  /*06f0*/  LDCU.128 UR8, c[0x0][0x390] ;  /* 0x00007200ff0877ac */ /* 0x000ea20008000c00 */
[C---:B------:R-:W-:Y:S02]  /*0700*/  @P1 IADD3.X R5, PT, PT, R7.reuse, UR20, RZ, P0, !PT ;  /* 0x0000001407051c10 */ /* 0x040fe400087fe4ff */
[----:B------:R-:W-:Y:S01]  /*0710*/  @P1 IADD3 R6, P0, PT, R6, UR16, RZ ;  /* 0x0000001006061c10 */ /* 0x000fe2000ff1e0ff */
[----:B------:R-:W-:Y:S01]  /*0720*/  @P1 IMAD.SHL.U32 R18, R12, 0x4, RZ ;  /* 0x000000040c121824 */ /* 0x000fe200078e00ff */
[----:B------:R-:W-:Y:S01]  /*0730*/  @P1 IADD3.X R11, PT, PT, R8, UR31, RZ, P2, !PT ;  /* 0x0000001f080b1c10 */ /* 0x000fe200097fe4ff */
[----:B0-----:R0:W3:Y:S01]  /*0740*/  @P1 LDG.E R15, desc[UR26][R4.64] ;  /* 0x0000001a040f1981 */ /* 0x0010e2000c1e1900 */
[----:B------:R-:W-:Y:S02]  /*0750*/  @P1 IADD3.X R7, PT, PT, R7, UR17, RZ, P0, !PT ;  /* 0x0000001107071c10 */ /* 0x000fe400087fe4ff */
[----:B------:R-:W-:-:S02]  /*0760*/  @P1 SHF.L.U64.HI R12, R12, 0x2, R11 ;  /* 0x000000020c0c1819 */ /* 0x000fc4000001020b */
[----:B------:R-:W-:Y:S01]  /*0770*/  @P1 IADD3 R20, P0, PT, R18, UR19, RZ ;  /* 0x0000001312141c10 */ /* 0x000fe2000ff1e0ff */
[----:B------:R4:W5:Y:S01]  /*0780*/  @P1 LDG.E R14, desc[UR26][R6.64] ;  /* 0x0000001a060e1981 */ /* 0x000962000c1e1900 */
[----:B------:R-:W-:Y:S02]  /*0790*/  @!P1 IMAD.MOV.U32 R11, RZ, RZ, RZ ;  /* 0x000000ffff0b9224 */ /* 0x000fe400078e00ff */
[----:B------:R-:W-:Y:S02]  /*07a0*/  @P1 IADD3.X R21, PT, PT, R12, UR20, RZ, P0, !PT ;  /* 0x000000140c151c10 */ /* 0x000fe400087fe4ff */
[----:B------:R-:W-:Y:S01]  /*07b0*/  @P1 IADD3 R18, P0, PT, R18, UR16, RZ ;  /* 0x0000001012121c10 */ /* 0x000fe2000ff1e0ff */
[----:B-1----:R1:W5:Y:S04]  /*07c0*/  @P3 LDG.E R13, desc[UR26][R16.64] ;  /* 0x0000001a100d3981 */ /* 0x002368000c1e1900 */
[----:B------:R-:W5:Y:S01]  /*07d0*/  @P1 LDG.E R11, desc[UR26][R20.64] ;  /* 0x0000001a140b1981 */ /* 0x000f62000c1e1900 */
[----:B------:R-:W-:Y:S01]  /*07e0*/  @!P1 IMAD.MOV.U32 R5, RZ, RZ, RZ ;  /* 0x000000ffff059224 */ /* 0x000fe200078e00ff */
[----:B------:R-:W-:-:S05]  /*07f0*/  @P1 IADD3.X R19, PT, PT, R12, UR17, RZ, P0, !PT ;  /* 0x000000110c131c10 */ /* 0x000fca00087fe4ff */
[----:B------:R1:W5:Y:S01]  /*0800*/  @P1 LDG.E R5, desc[UR26][R18.64] ;  /* 0x0000001a12051981 */ /* 0x000362000c1e1900 */
[----:B------:R-:W-:Y:S02]  /*0810*/  VIADD R12, R3, 0xffffffff ;  /* 0xffffffff030c7836 */ /* 0x000fe40000000000 */
[C---:B0-----:R-:W-:Y:S01]  /*0820*/  VIADD R4, R2.reuse, 0x1 ;  /* 0x0000000102047836 */ /* 0x041fe20000000000 */
[----:B------:R-:W-:Y:S02]  /*0830*/  ISETP.GE.U32.AND P2, PT, R2, UR28, PT ;  /* 0x0000001c02007c0c */ /* 0x000fe4000bf46070 */
[----:B------:R-:W-:Y:S02]  /*0840*/  LOP3.LUT R12, R12, 0x1f, RZ, 0xc0, !PT ;  /* 0x0000001f0c0c7812 */ /* 0x000fe400078ec0ff */
[----:B------:R-:W-:Y:S01]  /*0850*/  ISETP.GE.U32.AND P0, PT, R4, UR28, PT ;  /* 0x0000001c04007c0c */ /* 0x000fe2000bf06070 */
[----:B------:R-:W-:Y:S01]  /*0860*/  ULOP3.LUT UR14, UR14, 0xfffffffe, URZ, 0xc0, !UPT ;  /* 0xfffffffe0e0e7892 */ /* 0x000fe2000f8ec0ff */
[----:B------:R-:W-:-:S02]  /*0870*/  ISETP.GE.U32.OR P2, PT, R10, UR25, P2 ;  /* 0x000000190a007c0c */ /* 0x000fc40009746470 */
[C---:B------:R-:W-:Y:S02]  /*0880*/  ISETP.LT.U32.AND P0, PT, R12.reuse, UR25, !P0 ;  /* 0x000000190c007c0c */ /* 0x040fe4000c701070 */
[----:B----4-:R-:W-:Y:S01]  /*0890*/  IADD3 R6, P4, PT, R12, R40, RZ ;  /* 0x000000280c067210 */ /* 0x010fe20007f9e0ff */
[----:B--2---:R-:W-:Y:S01]  /*08a0*/  UIADD3 UR8, UP0, UPT, UR7, UR8, URZ ;  /* 0x0000000807087290 */ /* 0x004fe2000ff1e0ff */
[----:B-1----:R-:W-:-:S03]  /*08b0*/  IMAD.U32 R17, RZ, RZ, UR30 ;  /* 0x0000001eff117e24 */ /* 0x002fc6000f8e00ff */
[----:B------:R-:W-:Y:S01]  /*08c0*/  IMAD.X R7, RZ, RZ, R24, P4 ;  /* 0x000000ffff077224 */ /* 0x000fe200020e0618 */
[----:B------:R-:W-:Y:S01]  /*08d0*/  IADD3 R26, P4, PT, R6, UR14, RZ ;  /* 0x0000000e061a7c10 */ /* 0x000fe2000ff9e0ff */
[----:B------:R-:W-:-:S03]  /*08e0*/  UIADD3.X UR9, UPT, UPT, UR13, UR9, URZ, UP0, !UPT ;  /* 0x000000090d097290 */ /* 0x000fc600087fe4ff */
[----:B------:R-:W-:Y:S01]  /*08f0*/  IADD3.X R18, PT, PT, R7, UR15, RZ, P4, !PT ;  /* 0x0000000f07127c10 */ /* 0x000fe2000a7fe4ff */
[----:B------:R-:W-:Y:S01]  /*0900*/  @P0 IMAD.WIDE.U32 R6, R17, 0x3, R6 ;  /* 0x0000000311060825 */ /* 0x000fe200078e0006 */
[----:B------:R-:W-:Y:S01]  /*0910*/  @!P2 IADD3 R17, P5, PT, R9, UR30, RZ ;  /* 0x0000001e0911ac10 */ /* 0x000fe2000ffbe0ff */
[----:B------:R-:W-:Y:S02]  /*0920*/  VOTEU.ANY UP0, P0 ;  /* 0x0000000000ff7886 */ /* 0x000fe40000000100 */
[----:B------:R-:W-:Y:S01]  /*0930*/  @P0 IMAD.SHL.U32 R32, R26, 0x4, RZ ;  /* 0x000000041a200824 */ /* 0x000fe200078e00ff */
[----:B------:R-:W-:Y:S02]  /*0940*/  @!P2 IADD3.X R20, PT, PT, R8, UR31, RZ, P5, !PT ;  /* 0x0000001f0814ac10 */ /* 0x000fe4000affe4ff */
[----:B------:R-:W-:Y:S02]  /*0950*/  @P0 SHF.L.U64.HI R19, R26, 0x2, R18 ;  /* 0x000000021a130819 */ /* 0x000fe40000010212 */
[C---:B------:R-:W-:Y:S01]  /*0960*/  @P0 IADD3 R22, P6, PT, R32.reuse, UR16, RZ ;  /* 0x0000001020160c10 */ /* 0x040fe2000ffde0ff */
[----:B------:R-:W-:Y:S01]  /*0970*/  @UP0 UIMAD UR7, UR31, 0x3, URZ ;  /* 0x000000031f0708a4 */ /* 0x000fe2000f8e02ff */
[----:B------:R-:W-:-:S02]  /*0980*/  @P0 IADD3 R32, P5, PT, R32, UR19, RZ ;  /* 0x0000001320200c10 */ /* 0x000fc4000ffbe0ff */
[----:B------:R-:W-:Y:S02]  /*0990*/  @!P2 LEA R30, P4, R9, UR8, 0x2 ;  /* 0x00000008091eac11 */ /* 0x000fe4000f8810ff */
[C---:B------:R-:W-:Y:S02]  /*09a0*/  @P0 IADD3.X R23, PT, PT, R19.reuse, UR17, RZ, P6, !PT ;  /* 0x0000001113170c10 */ /* 0x040fe4000b7fe4ff */
[----:B------:R-:W-:Y:S02]  /*09b0*/  @P0 IADD3.X R33, PT, PT, R19, UR20, RZ, P5, !PT ;  /* 0x0000001413210c10 */ /* 0x000fe4000affe4ff */
[----:B------:R-:W-:Y:S01]  /*09c0*/  @!P2 LEA.HI.X R31, R9, UR9, R8, 0x2, P4 ;  /* 0x00000009091fac11 */ /* 0x000fe2000a0f1408 */
[----:B------:R-:W-:Y:S01]  /*09d0*/  @P0 VIADD R9, R7, UR7 ;  /* 0x0000000707090c36 */ /* 0x000fe20008000000 */
[----:B------:R-:W-:Y:S01]  /*09e0*/  @!P2 LEA R16, P6, R17, UR8, 0x2 ;  /* 0x000000081110ac11 */ /* 0x000fe2000f8c10ff */
[C---:B------:R-:W-:Y:S01]  /*09f0*/  @P0 IMAD.SHL.U32 R8, R6.reuse, 0x4, RZ ;  /* 0x0000000406080824 */ /* 0x040fe200078e00ff */
[----:B------:R-:W-:Y:S01]  /*0a00*/  UMOV UR13, 0x3f800000 ;  /* 0x3f800000000d7882 */ /* 0x000fe20000000000 */
[----:B------:R0:W2:Y:S01]  /*0a10*/  @P0 LDG.E R22, desc[UR26][R22.64] ;  /* 0x0000001a16160981 */ /* 0x0000a2000c1e1900 */
[----:B------:R-:W-:-:S02]  /*0a20*/  @P0 SHF.L.U64.HI R9, R6, 0x2, R9 ;  /* 0x0000000206090819 */ /* 0x000fc40000010209 */
[----:B------:R-:W-:Y:S01]  /*0a30*/  @!P2 LEA.HI.X R17, R17, UR9, R20, 0x2, P6 ;  /* 0x000000091111ac11 */ /* 0x000fe2000b0f1414 */
[----:B------:R-:W-:Y:S01]  /*0a40*/  @!P0 IMAD.MOV.U32 R27, RZ, RZ, RZ ;  /* 0x000000ffff1b8224 */ /* 0x000fe200078e00ff */
[----:B------:R-:W-:Y:S01]  /*0a50*/  @P0 IADD3 R6, P5, PT, R8, UR16, RZ ;  /* 0x0000001008060c10 */ /* 0x000fe2000ffbe0ff */
[----:B------:R-:W-:Y:S01]  /*0a60*/  VIADD R35, R3, 0x1e ;  /* 0x0000001e03237836 */ /* 0x000fe20000000000 */
[----:B------:R-:W4:Y:S02]  /*0a70*/  @P0 LDG.E R32, desc[UR26][R32.64] ;  /* 0x0000001a20200981 */ /* 0x000f24000c1e1900 */
[----:B------:R-:W-:Y:S01]  /*0a80*/  @P0 IADD3.X R7, PT, PT, R9, UR17, RZ, P5, !PT ;  /* 0x0000001109070c10 */ /* 0x000fe2000affe4ff */
[----:B0-----:R-:W-:Y:S01]  /*0a90*/  VIADD R23, R2, 0x2 ;  /* 0x0000000202177836 */ /* 0x001fe20000000000 */
[----:B------:R-:W-:Y:S01]  /*0aa0*/  @P0 IADD3 R8, P5, PT, R8, UR19, RZ ;  /* 0x0000001308080c10 */ /* 0x000fe2000ffbe0ff */
[----:B------:R-:W-:Y:S01]  /*0ab0*/  @!P0 IMAD.MOV.U32 R28, RZ, RZ, RZ ;  /* 0x000000ffff1c8224 */ /* 0x000fe200078e00ff */
[----:B------:R-:W-:Y:S01]  /*0ac0*/  LOP3.LUT R35, R35, 0x1f, RZ, 0xc0, !PT ;  /* 0x0000001f23237812 */ /* 0x000fe200078ec0ff */
[----:B------:R0:W2:Y:S01]  /*0ad0*/  @P0 LDG.E R27, desc[UR26][R6.64] ;  /* 0x0000001a061b0981 */ /* 0x0000a2000c1e1900 */
[----:B------:R-:W-:-:S02]  /*0ae0*/  @P0 IADD3.X R9, PT, PT, R9, UR20, RZ, P5, !PT ;  /* 0x0000001409090c10 */ /* 0x000fc4000affe4ff */
[----:B------:R-:W-:-:S03]  /*0af0*/  IADD3 R40, P4, PT, R40, UR14, RZ ;  /* 0x0000000e28287c10 */ /* 0x000fc6000ff9e0ff */
[----:B------:R1:W2:Y:S01]  /*0b00*/  @P0 LDG.E R28, desc[UR26][R8.64] ;  /* 0x0000001a081c0981 */ /* 0x0002a2000c1e1900 */
[----:B------:R-:W-:Y:S02]  /*0b10*/  IADD3.X R24, PT, PT, R24, UR15, RZ, P4, !PT ;  /* 0x0000000f18187c10 */ /* 0x000fe4000a7fe4ff */
[----:B------:R-:W-:-:S06]  /*0b20*/  @!P1 CS2R R14, SRZ ;  /* 0x00000000000e9805 */ /* 0x000fcc000001ff00 */
[C---:B---3--:R-:W-:Y:S01]  /*0b30*/  IMAD.U32 R19, R15.reuse, 0x10000, RZ ;  /* 0x000100000f137824 */ /* 0x048fe200078e00ff */
[----:B------:R-:W-:-:S05]  /*0b40*/  PRMT R15, R15, 0x7632, R15 ;  /* 0x000076320f0f7816 */ /* 0x000fca000000000f */
[----:B------:R-:W-:Y:S02]  /*0b50*/  IMAD.U32 R15, R15, 0x10000, RZ ;  /* 0x000100000f0f7824 */ /* 0x000fe400078e00ff */
[----:B------:R-:W-:Y:S01]  /*0b60*/  FADD R20, R19, R19 ;  /* 0x0000001313147221 */ /* 0x000fe20000000000 */
[C---:B-----5:R-:W-:Y:S01]  /*0b70*/  IMAD.U32 R21, R11.reuse, 0x10000, RZ ;  /* 0x000100000b157824 */ /* 0x060fe200078e00ff */
[----:B------:R-:W-:Y:S01]  /*0b80*/  PRMT R11, R11, 0x7632, R11 ;  /* 0x000076320b0b7816 */ /* 0x000fe2000000000b */
[C---:B------:R-:W-:Y:S02]  /*0b90*/  IMAD.U32 R19, R14.reuse, 0x10000, RZ ;  /* 0x000100000e137824 */ /* 0x040fe400078e00ff */
[----:B------:R-:W-:Y:S01]  /*0ba0*/  FADD R15, R15, R15 ;  /* 0x0000000f0f0f7221 */ /* 0x000fe20000000000 */
[----:B------:R-:W-:Y:S01]  /*0bb0*/  PRMT R14, R14, 0x7632, R14 ;  /* 0x000076320e0e7816 */ /* 0x000fe2000000000e */
[----:B------:R-:W-:Y:S01]  /*0bc0*/  FADD R21, R21, R21 ;  /* 0x0000001515157221 */ /* 0x000fe20000000000 */
[----:B------:R-:W-:Y:S01]  /*0bd0*/  @P3 R2UR UR13, R13 ;  /* 0x000000000d0d32ca */ /* 0x000fe200000e0000 */
[----:B------:R-:W-:Y:S01]  /*0be0*/  IMAD.U32 R11, R11, 0x10000, RZ ;  /* 0x000100000b0b7824 */ /* 0x000fe200078e00ff */
[----:B------:R-:W-:Y:S01]  /*0bf0*/  FMNMX R20, RZ, R20, !PT ;  /* 0x00000014ff147209 */ /* 0x000fe20007800000 */
[----:B------:R-:W-:Y:S01]  /*0c00*/  IMAD.U32 R14, R14, 0x10000, RZ ;  /* 0x000100000e0e7824 */ /* 0x000fe200078e00ff */
[----:B------:R-:W-:Y:S01]  /*0c10*/  FMNMX R15, RZ, R15, !PT ;  /* 0x0000000fff0f7209 */ /* 0x000fe20007800000 */
[----:B0-----:R-:W-:Y:S01]  /*0c20*/  IMAD.U32 R6, R5, 0x10000, RZ ;  /* 0x0001000005067824 */ /* 0x001fe200078e00ff */
[----:B------:R-:W-:Y:S01]  /*0c30*/  FMNMX R21, RZ, R21, !PT ;  /* 0x00000015ff157209 */ /* 0x000fe20007800000 */
[----:B------:R-:W-:Y:S01]  /*0c40*/  FADD R11, R11, R11 ;  /* 0x0000000b0b0b7221 */ /* 0x000fe20000000000 */
[----:B------:R-:W-:Y:S01]  /*0c50*/  ISETP.GE.U32.AND P1, PT, R23, UR28, PT ;  /* 0x0000001c17007c0c */ /* 0x000fe2000bf26070 */
[----:B------:R-:W-:Y:S01]  /*0c60*/  FMUL R19, R19, R20 ;  /* 0x0000001413137220 */ /* 0x000fe20000400000 */
[----:B------:R-:W-:Y:S01]  /*0c70*/  PRMT R5, R5, 0x7632, R5 ;  /* 0x0000763205057816 */ /* 0x000fe20000000005 */
[----:B------:R-:W-:Y:S01]  /*0c80*/  FMUL R20, R14, R15 ;  /* 0x0000000f0e147220 */ /* 0x000fe20000400000 */
[----:B------:R-:W-:Y:S01]  /*0c90*/  ISETP.LT.U32.AND P1, PT, R35, UR25, !P1 ;  /* 0x0000001923007c0c */ /* 0x000fe2000cf21070 */
[----:B------:R-:W-:Y:S01]  /*0ca0*/  FMUL R14, R6, R21 ;  /* 0x00000015060e7220 */ /* 0x000fe20000400000 */
[----:B-1----:R-:W-:Y:S01]  /*0cb0*/  FMNMX R8, RZ, R11, !PT ;  /* 0x0000000bff087209 */ /* 0x002fe20007800000 */
[----:B------:R-:W-:Y:S01]  /*0cc0*/  IMAD.U32 R5, R5, 0x10000, RZ ;  /* 0x0001000005057824 */ /* 0x000fe200078e00ff */
[----:B------:R-:W-:Y:S01]  /*0cd0*/  IADD3 R6, P3, PT, R35, R40, RZ ;  /* 0x0000002823067210 */ /* 0x000fe20007f7e0ff */
[----:B------:R-:W-:Y:S01]  /*0ce0*/  FMUL R9, R19, UR13 ;  /* 0x0000000d13097c20 */ /* 0x000fe20008400000 */
[----:B------:R-:W-:Y:S01]  /*0cf0*/  FMUL R21, R20, UR13 ;  /* 0x0000000d14157c20 */ /* 0x000fe20008400000 */
[----:B------:R-:W-:-:S02]  /*0d00*/  FMUL R5, R5, R8 ;  /* 0x0000000805057220 */ /* 0x000fc40000400000 */
[----:B------:R-:W-:Y:S01]  /*0d10*/  IMAD.X R7, RZ, RZ, R24, P3 ;  /* 0x000000ffff077224 */ /* 0x000fe200018e0618 */
[----:B------:R-:W-:Y:S02]  /*0d20*/  F2FP.BF16.F32.PACK_AB R9, RZ, R9 ;  /* 0x00000009ff09723e */ /* 0x000fe400000010ff */
[----:B------:R-:W-:Y:S02]  /*0d30*/  F2FP.BF16.F32.PACK_AB R21, RZ, R21 ;  /* 0x00000015ff15723e */ /* 0x000fe400000010ff */
[----:B------:R-:W-:Y:S01]  /*0d40*/  IADD3 R15, P3, PT, R6, UR14, RZ ;  /* 0x0000000e060f7c10 */ /* 0x000fe2000ff7e0ff */
[----:B------:R-:W-:Y:S01]  /*0d50*/  FMUL R29, R14, UR13 ;  /* 0x0000000d0e1d7c20 */ /* 0x000fe20008400000 */
[----:B------:R-:W-:Y:S01]  /*0d60*/  FMUL R13, R5, UR13 ;  /* 0x0000000d050d7c20 */ /* 0x000fe20008400000 */
[----:B------:R-:W-:Y:S02]  /*0d70*/  @!P2 PRMT R9, R9, 0x5410, R21 ;  /* 0x000054100909a816 */ /* 0x000fe40000000015 */
[----:B------:R-:W-:Y:S01]  /*0d80*/  @P1 IMAD.SHL.U32 R33, R15, 0x4, RZ ;  /* 0x000000040f211824 */ /* 0x000fe200078e00ff */
[----:B------:R-:W-:-:S02]  /*0d90*/  IADD3.X R25, PT, PT, R7, UR15, RZ, P3, !PT ;  /* 0x0000000f07197c10 */ /* 0x000fc40009ffe4ff */
[----:B------:R-:W-:Y:S01]  /*0da0*/  F2FP.BF16.F32.PACK_AB R29, RZ, R29 ;  /* 0x0000001dff1d723e */ /* 0x000fe200000010ff */
[----:B------:R0:W-:Y:S01]  /*0db0*/  @!P2 STG.E desc[UR26][R30.64], R9 ;  /* 0x000000091e00a986 */ /* 0x0001e2000c10191a */
[----:B------:R-:W-:Y:S02]  /*0dc0*/  F2FP.BF16.F32.PACK_AB R13, RZ, R13 ;  /* 0x0000000dff0d723e */ /* 0x000fe400000010ff */
[----:B------:R-:W-:Y:S01]  /*0dd0*/  @P1 SHF.L.U64.HI R8, R15, 0x2, R25 ;  /* 0x000000020f081819 */ /* 0x000fe20000010219 */
[----:B------:R-:W-:Y:S01]  /*0de0*/  @!P1 IMAD.MOV.U32 R11, RZ, RZ, RZ ;  /* 0x000000ffff0b9224 */ /* 0x000fe200078e00ff */
[----:B------:R-:W-:Y:S02]  /*0df0*/  @!P2 PRMT R29, R29, 0x5410, R13 ;  /* 0x000054101d1da816 */ /* 0x000fe4000000000d */
[----:B0-----:R-:W-:-:S03]  /*0e00*/  @P1 IADD3 R30, P3, PT, R33, UR19, RZ ;  /* 0x00000013211e1c10 */ /* 0x001fc6000ff7e0ff */
[----:B------:R0:W-:Y:S01]  /*0e10*/  @!P2 STG.E desc[UR26][R16.64], R29 ;  /* 0x0000001d1000a986 */ /* 0x0001e2000c10191a */
[----:B------:R-:W-:-:S05]  /*0e20*/  @P1 IADD3.X R31, PT, PT, R8, UR20, RZ, P3, !PT ;  /* 0x00000014081f1c10 */ /* 0x000fca0009ffe4ff */
[----:B------:R-:W3:Y:S01]  /*0e30*/  @P1 LDG.E R11, desc[UR26][R30.64] ;  /* 0x0000001a1e0b1981 */ /* 0x000ee2000c1e1900 */
[----:B0-----:R-:W-:-:S04]  /*0e40*/  @P1 IADD3 R16, P2, PT, R33, UR16, RZ ;  /* 0x0000001021101c10 */ /* 0x001fc8000ff5e0ff */
[----:B------:R-:W-:Y:S01]  /*0e50*/  @P1 IADD3.X R17, PT, PT, R8, UR17, RZ, P2, !PT ;  /* 0x0000001108111c10 */ /* 0x000fe200097fe4ff */
[----:B------:R-:W-:-:S06]  /*0e60*/  @!P1 IMAD.MOV.U32 R8, RZ, RZ, RZ ;  /* 0x000000ffff089224 */ /* 0x000fcc00078e00ff */
[----:B------:R2:W5:Y:S01]  /*0e70*/  @P1 LDG.E R8, desc[UR26][R16.64] ;  /* 0x0000001a10081981 */ /* 0x000562000c1e1900 */
[----:B------:R-:W-:Y:S01]  /*0e80*/  VOTEU.ANY UP0, P1 ;  /* 0x0000000000ff7886 */ /* 0x000fe20000800100 */
[----:B------:R-:W-:Y:S01]  /*0e90*/  IMAD.U32 R33, RZ, RZ, UR30 ;  /* 0x0000001eff217e24 */ /* 0x000fe2000f8e00ff */
[----:B------:R-:W-:Y:S01]  /*0ea0*/  ISETP.GE.U32.AND P2, PT, R4, UR28, PT ;  /* 0x0000001c04007c0c */ /* 0x000fe2000bf46070 */
[----:B------:R-:W-:Y:S02]  /*0eb0*/  @!P0 IMAD.MOV.U32 R32, RZ, RZ, RZ ;  /* 0x000000ffff208224 */ /* 0x000fe400078e00ff */
[----:B------:R-:W-:Y:S01]  /*0ec0*/  @UP0 UIMAD UR7, UR31, 0x3, URZ ;  /* 0x000000031f0708a4 */ /* 0x000fe2000f8e02ff */
[----:B------:R-:W-:Y:S01]  /*0ed0*/  @P1 IMAD.WIDE.U32 R6, R33, 0x3, R6 ;  /* 0x0000000321061825 */ /* 0x000fe200078e0006 */
[----:B------:R-:W-:-:S04]  /*0ee0*/  ISETP.GE.U32.OR P2, PT, R12, UR25, P2 ;  /* 0x000000190c007c0c */ /* 0x000fc80009746470 */
[----:B------:R-:W-:Y:S01]  /*0ef0*/  @P1 VIADD R33, R7, UR7 ;  /* 0x0000000707211c36 */ /* 0x000fe20008000000 */
[----:B----4-:R-:W-:Y:S01]  /*0f00*/  PRMT R7, R32, 0x7632, R7 ;  /* 0x0000763220077816 */ /* 0x010fe20000000007 */
[----:B--2---:R-:W-:Y:S02]  /*0f10*/  IMAD.U32 R17, R28, 0x10000, RZ ;  /* 0x000100001c117824 */ /* 0x004fe400078e00ff */
[----:B------:R-:W-:Y:S02]  /*0f20*/  @!P0 IMAD.MOV.U32 R22, RZ, RZ, RZ ;  /* 0x000000ffff168224 */ /* 0x000fe400078e00ff */
[----:B------:R-:W-:Y:S02]  /*0f30*/  IMAD.U32 R16, R7, 0x10000, RZ ;  /* 0x0001000007107824 */ /* 0x000fe400078e00ff */
[----:B------:R-:W-:Y:S01]  /*0f40*/  FADD R17, R17, R17 ;  /* 0x0000001111117221 */ /* 0x000fe20000000000 */
[----:B------:R-:W-:Y:S01]  /*0f50*/  IMAD.U32 R32, R32, 0x10000, RZ ;  /* 0x0001000020207824 */ /* 0x000fe200078e00ff */
[----:B------:R-:W-:Y:S01]  /*0f60*/  PRMT R28, R28, 0x7632, R28 ;  /* 0x000076321c1c7816 */ /* 0x000fe2000000001c */
[----:B------:R-:W-:Y:S01]  /*0f70*/  FADD R16, R16, R16 ;  /* 0x0000001010107221 */ /* 0x000fe20000000000 */
[----:B------:R-:W-:-:S02]  /*0f80*/  @P1 SHF.L.U64.HI R12, R6, 0x2, R33 ;  /* 0x00000002060c1819 */ /* 0x000fc40000010221 */
[----:B------:R-:W-:Y:S01]  /*0f90*/  PRMT R33, R22, 0x7632, R33 ;  /* 0x0000763216217816 */ /* 0x000fe20000000021 */
[----:B------:R-:W-:Y:S01]  /*0fa0*/  FADD R32, R32, R32 ;  /* 0x0000002020207221 */ /* 0x000fe20000000000 */
[----:B------:R-:W-:Y:S01]  /*0fb0*/  @!P2 LEA R36, P0, R26, UR8, 0x2 ;  /* 0x000000081a24ac11 */ /* 0x000fe2000f8010ff */
[----:B------:R-:W-:Y:S01]  /*0fc0*/  IMAD.U32 R7, R22, 0x10000, RZ ;  /* 0x0001000016077824 */ /* 0x000fe200078e00ff */
[----:B------:R-:W-:Y:S01]  /*0fd0*/  FMNMX R17, RZ, R17, !PT ;  /* 0x00000011ff117209 */ /* 0x000fe20007800000 */
[----:B------:R-:W-:Y:S01]  /*0fe0*/  @P1 IMAD.SHL.U32 R22, R6, 0x4, RZ ;  /* 0x0000000406161824 */ /* 0x000fe200078e00ff */
[----:B------:R-:W-:Y:S01]  /*0ff0*/  FMNMX R16, RZ, R16, !PT ;  /* 0x00000010ff107209 */ /* 0x000fe20007800000 */
[----:B------:R-:W-:Y:S01]  /*1000*/  IMAD.U32 R34, R27, 0x10000, RZ ;  /* 0x000100001b227824 */ /* 0x000fe200078e00ff */
[----:B------:R-:W-:Y:S01]  /*1010*/  @!P2 IADD3 R6, P3, PT, R26, UR30, RZ ;  /* 0x0000001e1a06ac10 */ /* 0x000fe2000ff7e0ff */
[----:B------:R-:W-:Y:S01]  /*1020*/  IMAD.U32 R28, R28, 0x10000, RZ ;  /* 0x000100001c1c7824 */ /* 0x000fe200078e00ff */
[----:B------:R-:W-:Y:S01]  /*1030*/  FMNMX R31, RZ, |R19|, !PT ;  /* 0x40000013ff1f7209 */ /* 0x000fe20007800000 */
[----:B------:R-:W-:Y:S01]  /*1040*/  IMAD.U32 R33, R33, 0x10000, RZ ;  /* 0x0001000021217824 */ /* 0x000fe200078e00ff */
[----:B------:R-:W-:Y:S01]  /*1050*/  @!P2 LEA.HI.X R37, R26, UR9, R18, 0x2, P0 ;  /* 0x000000091a25ac11 */ /* 0x000fe200080f1412 */
[----:B------:R-:W-:Y:S01]  /*1060*/  FMUL R34, R34, R17 ;  /* 0x0000001122227220 */ /* 0x000fe20000400000 */
[----:B------:R-:W-:Y:S01]  /*1070*/  PRMT R26, R27, 0x7632, R26 ;  /* 0x000076321b1a7816 */ /* 0x000fe2000000001a */
[----:B------:R-:W-:Y:S01]  /*1080*/  FADD R27, R28, R28 ;  /* 0x0000001c1c1b7221 */ /* 0x000fe20000000000 */
[----:B------:R-:W-:Y:S01]  /*1090*/  FMNMX R32, RZ, R32, !PT ;  /* 0x00000020ff207209 */ /* 0x000fe20007800000 */
[----:B------:R-:W-:Y:S01]  /*10a0*/  FMUL R33, R33, R16 ;  /* 0x0000001021217220 */ /* 0x000fe20000400000 */
[----:B------:R-:W-:-:S02]  /*10b0*/  @!P2 IADD3.X R17, PT, PT, R18, UR31, RZ, P3, !PT ;  /* 0x0000001f1211ac10 */ /* 0x000fc40009ffe4ff */
[----:B------:R-:W-:Y:S02]  /*10c0*/  FMNMX3 R14, |R20|, R31, |R14|, !PT ;  /* 0x0000001f140e7276 */ /* 0x000fe4000780060e */
[----:B------:R-:W-:Y:S02]  /*10d0*/  @!P2 LEA R18, P3, R6, UR8, 0x2 ;  /* 0x000000080612ac11 */ /* 0x000fe4000f8610ff */
[----:B------:R-:W-:Y:S01]  /*10e0*/  @P1 IADD3 R16, P0, PT, R22, UR16, RZ ;  /* 0x0000001016101c10 */ /* 0x000fe2000ff1e0ff */
[----:B------:R-:W-:Y:S01]  /*10f0*/  FMUL R7, R7, R32 ;  /* 0x0000002007077220 */ /* 0x000fe20000400000 */
[----:B------:R-:W-:Y:S01]  /*1100*/  FMNMX R27, RZ, R27, !PT ;  /* 0x0000001bff1b7209 */ /* 0x000fe20007800000 */
[----:B------:R-:W-:Y:S01]  /*1110*/  IMAD.U32 R26, R26, 0x10000, RZ ;  /* 0x000100001a1a7824 */ /* 0x000fe200078e00ff */
[----:B------:R-:W-:Y:S01]  /*1120*/  FMNMX R5, |R5|, R14, !PT ;  /* 0x0000000e05057209 */ /* 0x000fe20007800200 */
[----:B------:R-:W-:Y:S01]  /*1130*/  @!P1 IMAD.MOV.U32 R32, RZ, RZ, RZ ;  /* 0x000000ffff209224 */ /* 0x000fe200078e00ff */
[----:B------:R-:W-:-:S02]  /*1140*/  @!P2 LEA.HI.X R19, R6, UR9, R17, 0x2, P3 ;  /* 0x000000090613ac11 */ /* 0x000fc400098f1411 */
[----:B------:R-:W-:Y:S01]  /*1150*/  @P1 IADD3.X R17, PT, PT, R12, UR17, RZ, P0, !PT ;  /* 0x000000110c111c10 */ /* 0x000fe200087fe4ff */
[----:B------:R-:W-:-:S04]  /*1160*/  FMUL R6, R26, R27 ;  /* 0x0000001b1a067220 */ /* 0x000fc80000400000 */
[----:B------:R0:W2:Y:S02]  /*1170*/  @P1 LDG.E R32, desc[UR26][R16.64] ;  /* 0x0000001a10201981 */ /* 0x0000a4000c1e1900 */
[----:B0-----:R-:W-:Y:S01]  /*1180*/  @P1 IADD3 R16, P0, PT, R22, UR19, RZ ;  /* 0x0000001316101c10 */ /* 0x001fe2000ff1e0ff */
[----:B------:R-:W-:-:S03]  /*1190*/  VIADD R22, R2, 0x3 ;  /* 0x0000000302167836 */ /* 0x000fc60000000000 */
[----:B------:R-:W-:Y:S02]  /*11a0*/  @P1 IADD3.X R17, PT, PT, R12, UR20, RZ, P0, !PT ;  /* 0x000000140c111c10 */ /* 0x000fe400087fe4ff */
[----:B------:R-:W-:Y:S02]  /*11b0*/  ISETP.GE.U32.AND P0, PT, R22, UR28, PT ;  /* 0x0000001c16007c0c */ /* 0x000fe4000bf06070 */
[----:B---3--:R-:W-:-:S05]  /*11c0*/  PRMT R14, R11, 0x7632, R14 ;  /* 0x000076320b0e7816 */ /* 0x008fca000000000e */
[----:B------:R-:W-:Y:S02]  /*11d0*/  IMAD.U32 R26, R14, 0x10000, RZ ;  /* 0x000100000e1a7824 */ /* 0x000fe400078e00ff */
[----:B------:R-:W-:Y:S02]  /*11e0*/  IMAD.U32 R20, R11, 0x10000, RZ ;  /* 0x000100000b147824 */ /* 0x000fe400078e00ff */
[----:B------:R-:W-:Y:S02]  /*11f0*/  FADD R26, R26, R26 ;  /* 0x0000001a1a1a7221 */ /* 0x000fe40000000000 */
[----:B------:R-:W-:Y:S01]  /*1200*/  FADD R20, R20, R20 ;  /* 0x0000001414147221 */ /* 0x000fe20000000000 */
[C---:B-----5:R-:W-:Y:S01]  /*1210*/  PRMT R14, R8.reuse, 0x7632, R14 ;  /* 0x00007632080e7816 */ /* 0x060fe2000000000e */
[----:B------:R-:W-:Y:S01]  /*1220*/  IMAD.U32 R12, R8, 0x10000, RZ ;  /* 0x00010000080c7824 */ /* 0x000fe200078e00ff */
[----:B------:R-:W-:Y:S01]  /*1230*/  FMNMX R31, RZ, R26, !PT ;  /* 0x0000001aff1f7209 */ /* 0x000fe20007800000 */
[----:B------:R-:W-:-:S02]  /*1240*/  VIADD R8, R3, 0x1d ;  /* 0x0000001d03087836 */ /* 0x000fc40000000000 */
[----:B------:R-:W-:Y:S01]  /*1250*/  IMAD.U32 R14, R14, 0x10000, RZ ;  /* 0x000100000e0e7824 */ /* 0x000fe200078e00ff */
[----:B------:R-:W-:Y:S01]  /*1260*/  FMNMX R27, RZ, R20, !PT ;  /* 0x00000014ff1b7209 */ /* 0x000fe20007800000 */
[----:B------:R-:W-:Y:S01]  /*1270*/  @!P1 IMAD.MOV.U32 R11, RZ, RZ, RZ ;  /* 0x000000ffff0b9224 */ /* 0x000fe200078e00ff */
[----:B------:R-:W-:Y:S01]  /*1280*/  LOP3.LUT R8, R8, 0x1f, RZ, 0xc0, !PT ;  /* 0x0000001f08087812 */ /* 0x000fe200078ec0ff */
[----:B------:R-:W-:Y:S01]  /*1290*/  FMUL R31, R14, R31 ;  /* 0x0000001f0e1f7220 */ /* 0x000fe20000400000 */
[----:B------:R-:W-:Y:S01]  /*12a0*/  FMUL R14, R7, UR13 ;  /* 0x0000000d070e7c20 */ /* 0x000fe20008400000 */
[----:B------:R-:W-:Y:S01]  /*12b0*/  FMUL R20, R33, UR13 ;  /* 0x0000000d21147c20 */ /* 0x000fe20008400000 */
[----:B------:R-:W-:Y:S01]  /*12c0*/  ISETP.LT.U32.AND P0, PT, R8, UR25, !P0 ;  /* 0x0000001908007c0c */ /* 0x000fe2000c701070 */
[----:B------:R0:W3:Y:S01]  /*12d0*/  @P1 LDG.E R11, desc[UR26][R16.64] ;  /* 0x0000001a100b1981 */ /* 0x0000e2000c1e1900 */
[----:B------:R-:W-:Y:S01]  /*12e0*/  FMUL R12, R12, R27 ;  /* 0x0000001b0c0c7220 */ /* 0x000fe20000400000 */
[----:B------:R-:W-:Y:S01]  /*12f0*/  FMUL R27, R34, UR13 ;  /* 0x0000000d221b7c20 */ /* 0x000fe20008400000 */
[----:B------:R-:W-:Y:S01]  /*1300*/  FMUL R26, R6, UR13 ;  /* 0x0000000d061a7c20 */ /* 0x000fe20008400000 */
[----:B------:R-:W-:-:S02]  /*1310*/  F2FP.BF16.F32.PACK_AB R20, RZ, R20 ;  /* 0x00000014ff14723e */ /* 0x000fc400000010ff */
[----:B------:R-:W-:Y:S02]  /*1320*/  IADD3 R40, P1, P3, R8, UR14, R40 ;  /* 0x0000000e08287c10 */ /* 0x000fe4000fb3e028 */
[----:B0-----:R-:W-:Y:S02]  /*1330*/  F2FP.BF16.F32.PACK_AB R16, RZ, R14 ;  /* 0x0000000eff10723e */ /* 0x001fe400000010ff */
[----:B------:R-:W-:Y:S02]  /*1340*/  IADD3.X R41, PT, PT, RZ, UR15, R24, P1, P3 ;  /* 0x0000000fff297c10 */ /* 0x000fe40008fe6418 */
[----:B------:R-:W-:Y:S02]  /*1350*/  @!P2 PRMT R16, R16, 0x5410, R20 ;  /* 0x000054101010a816 */ /* 0x000fe40000000014 */
[----:B------:R-:W-:Y:S02]  /*1360*/  F2FP.BF16.F32.PACK_AB R27, RZ, R27 ;  /* 0x0000001bff1b723e */ /* 0x000fe400000010ff */
[----:B------:R-:W-:-:S02]  /*1370*/  F2FP.BF16.F32.PACK_AB R14, RZ, R26 ;  /* 0x0000001aff0e723e */ /* 0x000fc400000010ff */
[----:B------:R-:W-:Y:S01]  /*1380*/  IADD3 R28, P1, PT, R40, UR14, RZ ;  /* 0x0000000e281c7c10 */ /* 0x000fe2000ff3e0ff */
[----:B------:R0:W-:Y:S01]  /*1390*/  @!P2 STG.E desc[UR26][R36.64], R16 ;  /* 0x000000102400a986 */ /* 0x0001e2000c10191a */
[----:B------:R-:W-:Y:S02]  /*13a0*/  @!P2 PRMT R27, R27, 0x5410, R14 ;  /* 0x000054101b1ba816 */ /* 0x000fe4000000000e */
[----:B------:R-:W-:-:S03]  /*13b0*/  IADD3.X R26, PT, PT, R41, UR15, RZ, P1, !PT ;  /* 0x0000000f291a7c10 */ /* 0x000fc60008ffe4ff */
[----:B------:R1:W-:Y:S01]  /*13c0*/  @!P2 STG.E desc[UR26][R18.64], R27 ;  /* 0x0000001b1200a986 */ /* 0x0003e2000c10191a */
[----:B0-----:R-:W-:Y:S02]  /*13d0*/  @P0 IMAD.SHL.U32 R36, R28, 0x4, RZ ;  /* 0x000000041c240824 */ /* 0x001fe400078e00ff */
[----:B------:R-:W-:-:S03]  /*13e0*/  @!P0 IMAD.MOV.U32 R30, RZ, RZ, RZ ;  /* 0x000000ffff1e8224 */ /* 0x000fc600078e00ff */
[----:B------:R-:W-:Y:S02]  /*13f0*/  @P0 IADD3 R38, P1, PT, R36, UR16, RZ ;  /* 0x0000001024260c10 */ /* 0x000fe4000ff3e0ff */
[----:B-1----:R-:W-:Y:S01]  /*1400*/  @P0 SHF.L.U64.HI R18, R28, 0x2, R26 ;  /* 0x000000021c120819 */ /* 0x002fe2000001021a */
[----:B------:R-:W-:-:S03]  /*1410*/  VOTEU.ANY UP0, P0 ;  /* 0x0000000000ff7886 */ /* 0x000fc60000000100 */
[----:B------:R-:W-:Y:S02]  /*1420*/  @P0 IADD3.X R39, PT, PT, R18, UR17, RZ, P1, !PT ;  /* 0x0000001112270c10 */ /* 0x000fe40008ffe4ff */
[----:B------:R-:W-:-:S03]  /*1430*/  @P0 IADD3 R36, P1, PT, R36, UR19, RZ ;  /* 0x0000001324240c10 */ /* 0x000fc6000ff3e0ff */
[----:B------:R0:W4:Y:S01]  /*1440*/  @P0 LDG.E R30, desc[UR26][R38.64] ;  /* 0x0000001a261e0981 */ /* 0x000122000c1e1900 */
[----:B------:R-:W-:Y:S01]  /*1450*/  @UP0 UIMAD UR7, UR31, 0x3, URZ ;  /* 0x000000031f0708a4 */ /* 0x000fe2000f8e02ff */
[----:B------:R-:W-:Y:S01]  /*1460*/  @!P0 IMAD.MOV.U32 R19, RZ, RZ, RZ ;  /* 0x000000ffff138224 */ /* 0x000fe200078e00ff */
[----:B------:R-:W-:-:S05]  /*1470*/  @P0 IADD3.X R37, PT, PT, R18, UR20, RZ, P1, !PT ;  /* 0x0000001412250c10 */ /* 0x000fca0008ffe4ff */
[----:B------:R1:W5:Y:S01]  /*1480*/  @P0 LDG.E R19, desc[UR26][R36.64] ;  /* 0x0000001a24130981 */ /* 0x000362000c1e1900 */
[----:B0-----:R-:W-:-:S04]  /*1490*/  IMAD.U32 R38, RZ, RZ, UR30 ;  /* 0x0000001eff267e24 */ /* 0x001fc8000f8e00ff */
[----:B------:R-:W-:-:S04]  /*14a0*/  @P0 IMAD.WIDE.U32 R38, R38, 0x3, R40 ;  /* 0x0000000326260825 */ /* 0x000fc800078e0028 */
[----:B------:R-:W-:Y:S02]  /*14b0*/  @P0 VIADD R18, R39, UR7 ;  /* 0x0000000727120c36 */ /* 0x000fe40008000000 */
[----:B-1----:R-:W-:-:S03]  /*14c0*/  @P0 IMAD.SHL.U32 R36, R38, 0x4, RZ ;  /* 0x0000000426240824 */ /* 0x002fc600078e00ff */
[----:B------:R-:W-:Y:S02]  /*14d0*/  @P0 SHF.L.U64.HI R18, R38, 0x2, R18 ;  /* 0x0000000226120819 */ /* 0x000fe40000010212 */
[----:B------:R-:W-:Y:S01]  /*14e0*/  @P0 IADD3 R38, P1, PT, R36, UR16, RZ ;  /* 0x0000001024260c10 */ /* 0x000fe2000ff3e0ff */
[----:B------:R-:W-:-:S03]  /*14f0*/  @!P0 IMAD.MOV.U32 R37, RZ, RZ, RZ ;  /* 0x000000ffff258224 */ /* 0x000fc600078e00ff */
[----:B------:R-:W-:-:S05]  /*1500*/  @P0 IADD3.X R39, PT, PT, R18, UR17, RZ, P1, !PT ;  /* 0x0000001112270c10 */ /* 0x000fca0008ffe4ff */
[----:B------:R0:W4:Y:S02]  /*1510*/  @P0 LDG.E R37, desc[UR26][R38.64] ;  /* 0x0000001a26250981 */ /* 0x000124000c1e1900 */
[----:B0-----:R-:W-:-:S04]  /*1520*/  @P0 IADD3 R38, P1, PT, R36, UR19, RZ ;  /* 0x0000001324260c10 */ /* 0x001fc8000ff3e0ff */
[----:B------:R-:W-:Y:S01]  /*1530*/  @P0 IADD3.X R39, PT, PT, R18, UR20, RZ, P1, !PT ;  /* 0x0000001412270c10 */ /* 0x000fe20008ffe4ff */
[----:B------:R-:W-:-:S06]  /*1540*/  @!P0 IMAD.MOV.U32 R18, RZ, RZ, RZ ;  /* 0x000000ffff128224 */ /* 0x000fcc00078e00ff */
[----:B------:R0:W4:Y:S01]  /*1550*/  @P0 LDG.E R18, desc[UR26][R38.64] ;  /* 0x0000001a26120981 */ /* 0x000122000c1e1900 */
[----:B------:R-:W-:-:S04]  /*1560*/  ISETP.GE.U32.AND P0, PT, R23, UR28, PT ;  /* 0x0000001c17007c0c */ /* 0x000fc8000bf06070 */
[----:B------:R-:W-:Y:S02]  /*1570*/  ISETP.GE.U32.OR P0, PT, R35, UR25, P0 ;  /* 0x0000001923007c0c */ /* 0x000fe40008706470 */
[----:B------:R-:W1:Y:S01]  /*1580*/  S2R R35, SR_TID.X ;  /* 0x0000000000237919 */ /* 0x000e620000002100 */
[----:B------:R-:W-:Y:S01]  /*1590*/  FMUL R24, R12, UR13 ;  /* 0x0000000d0c187c20 */ /* 0x000fe20008400000 */
[----:B------:R-:W-:-:S04]  /*15a0*/  FMUL R17, R31, UR13 ;  /* 0x0000000d1f117c20 */ /* 0x000fc80008400000 */
[----:B------:R-:W-:Y:S02]  /*15b0*/  F2FP.BF16.F32.PACK_AB R24, RZ, R24 ;  /* 0x00000018ff18723e */ /* 0x000fe400000010ff */
[----:B------:R-:W-:-:S03]  /*15c0*/  F2FP.BF16.F32.PACK_AB R17, RZ, R17 ;  /* 0x00000011ff11723e */ /* 0x000fc600000010ff */
[C---:B0-----:R-:W-:Y:S02]  /*15d0*/  @!P0 LEA R38, P1, R15.reuse, UR8, 0x2 ;  /* 0x000000080f268c11 */ /* 0x041fe4000f8210ff */
[----:B------:R-:W-:Y:S02]  /*15e0*/  @!P0 PRMT R24, R24, 0x5410, R17 ;  /* 0x0000541018188816 */ /* 0x000fe40000000011 */
[----:B------:R-:W-:Y:S02]  /*15f0*/  @!P0 LEA.HI.X R39, R15, UR9, R25, 0x2, P1 ;  /* 0x000000090f278c11 */ /* 0x000fe400088f1419 */
[----:B------:R-:W-:Y:S01]  /*1600*/  ISETP.GE.U32.AND P1, PT, R22, UR28, PT ;  /* 0x0000001c16007c0c */ /* 0x000fe2000bf26070 */
[----:B------:R-:W0:Y:S01]  /*1610*/  S2R R36, SR_CgaCtaId ;  /* 0x0000000000247919 */ /* 0x000e220000008800 */
[----:B------:R-:W-:Y:S02]  /*1620*/  FMNMX R5, R5, |R7|, !PT ;  /* 0x4000000705057209 */ /* 0x000fe40007800000 */
[----:B------:R-:W-:Y:S01]  /*1630*/  ISETP.GE.U32.OR P1, PT, R8, UR25, P1 ;  /* 0x0000001908007c0c */ /* 0x000fe20008f26470 */
[----:B------:R2:W-:Y:S01]  /*1640*/  @!P0 STG.E desc[UR26][R38.64], R24 ;  /* 0x0000001826008986 */ /* 0x0005e2000c10191a */
[----:B------:R-:W-:-:S02]  /*1650*/  LOP3.LUT R8, RZ, R2, RZ, 0x33, !PT ;  /* 0x00000002ff087212 */ /* 0x000fc400078e33ff */
[----:B------:R-:W-:Y:S02]  /*1660*/  FMNMX3 R33, |R33|, R5, |R34|, !PT ;  /* 0x0000000521217276 */ /* 0x000fe40007800622 */
[----:B--2---:R-:W-:Y:S01]  /*1670*/  PRMT R39, R9, 0x5410, R29 ;  /* 0x0000541009277816 */ /* 0x004fe2000000001d */
[----:B-1----:R-:W-:Y:S01]  /*1680*/  IMAD.IADD R34, R8, 0x1, R35 ;  /* 0x0000000108227824 */ /* 0x002fe200078e0223 */
[----:B------:R-:W-:-:S03]  /*1690*/  PRMT R38, R16, 0x5410, R27 ;  /* 0x0000541010267816 */ /* 0x000fc6000000001b */
[----:B------:R-:W-:Y:S01]  /*16a0*/  IMAD.SHL.U32 R34, R34, 0x4, RZ ;  /* 0x0000000422227824 */ /* 0x000fe200078e00ff */
[----:B------:R-:W-:Y:S01]  /*16b0*/  FMNMX R33, |R6|, R33, !PT ;  /* 0x0000002106217209 */ /* 0x000fe20007800200 */
[----:B------:R-:W-:-:S03]  /*16c0*/  IMAD.U32 R27, R32, 0x10000, RZ ;  /* 0x00010000201b7824 */ /* 0x000fc600078e00ff */
[----:B------:R-:W-:Y:S02]  /*16d0*/  LOP3.LUT R9, R34, 0x7c, RZ, 0xc0, !PT ;  /* 0x0000007c22097812 */ /* 0x000fe400078ec0ff */
[----:B------:R-:W-:Y:S02]  /*16e0*/  FMNMX R34, R33, |R12|, !PT ;  /* 0x4000000c21227209 */ /* 0x000fe40007800000 */
[----:B------:R-:W-:Y:S02]  /*16f0*/  PRMT R32, R32, 0x7632, R32 ;  /* 0x0000763220207816 */ /* 0x000fe40000000020 */
[----:B------:R-:W-:Y:S02]  /*1700*/  MOV R7, 0x400 ;  /* 0x0000040000077802 */ /* 0x000fe40000000f00 */
[----:B------:R-:W-:Y:S01]  /*1710*/  @!P0 IADD3 R15, P2, PT, R15, UR30, RZ ;  /* 0x0000001e0f0f8c10 */ /* 0x000fe2000ff5e0ff */
[----:B------:R-:W-:Y:S01]  /*1720*/  IMAD.U32 R32, R32, 0x10000, RZ ;  /* 0x0001000020207824 */ /* 0x000fe200078e00ff */
[----:B------:R-:W-:Y:S01]  /*1730*/  LOP3.LUT R5, R35, 0x1f, RZ, 0xc0, !PT ;  /* 0x0000001f23057812 */ /* 0x000fe200078ec0ff */
[----:B------:R-:W-:-:S04]  /*1740*/  VIADD R41, R7, 0x20 ;  /* 0x0000002007297836 */ /* 0x000fc80000000000 */
[----:B------:R-:W-:Y:S01]  /*1750*/  IMAD R7, R5, 0x84, RZ ;  /* 0x0000008405077824 */ /* 0x000fe200078e02ff */
[----:B0-----:R-:W-:Y:S01]  /*1760*/  LEA R36, R36, R41, 0x18 ;  /* 0x0000002924247211 */ /* 0x001fe200078ec0ff */
[----:B------:R-:W-:-:S04]  /*1770*/  IMAD.IADD R23, R35, 0x1, -R23 ;  /* 0x0000000123177824 */ /* 0x000fc800078e0a17 */
[----:B------:R-:W-:Y:S02]  /*1780*/  IMAD.IADD R6, R7, 0x1, R36 ;  /* 0x0000000107067824 */ /* 0x000fe400078e0224 */
[----:B------:R-:W-:Y:S02]  /*1790*/  IMAD.SHL.U32 R23, R23, 0x4, RZ ;  /* 0x0000000417177824 */ /* 0x000fe400078e00ff */
[----:B------:R-:W-:Y:S02]  /*17a0*/  IMAD R10, R10, 0x4, R6 ;  /* 0x000000040a0a7824 */ /* 0x000fe400078e0206 */
[----:B------:R-:W-:-:S03]  /*17b0*/  IMAD.IADD R9, R6, 0x1, R9 ;  /* 0x0000000106097824 */ /* 0x000fc600078e0209 */
[----:B------:R0:W-:Y:S04]  /*17c0*/  STS [R10], R39 ;  /* 0x000000270a007388 */ /* 0x0001e80000000800 */
[----:B------:R1:W-:Y:S01]  /*17d0*/  STS [R9], R38 ;  /* 0x0000002609007388 */ /* 0x0003e20000000800 */
[----:B0-----:R-:W-:Y:S01]  /*17e0*/  LOP3.LUT R39, R23, 0x7c, RZ, 0xc0, !PT ;  /* 0x0000007c17277812 */ /* 0x001fe200078ec0ff */
[----:B------:R-:W-:-:S04]  /*17f0*/  IMAD.IADD R22, R35, 0x1, -R22 ;  /* 0x0000000123167824 */ /* 0x000fc800078e0a16 */
[----:B------:R-:W-:Y:S01]  /*1800*/  IMAD.SHL.U32 R22, R22, 0x4, RZ ;  /* 0x0000000416167824 */ /* 0x000fe200078e00ff */
[----:B------:R-:W-:Y:S01]  /*1810*/  BSSY.RECONVERGENT B0, `(.L_x_25567) ;  /* 0x00000c6000007945 */ /* 0x000fe20003800200 */
[----:B------:R-:W-:Y:S01]  /*1820*/  PRMT R21, R21, 0x5410, R13 ;  /* 0x0000541015157816 */ /* 0x000fe2000000000d */
[----:B------:R-:W-:Y:S01]  /*1830*/  VIADD R13, R8, UR25 ;  /* 0x00000019080d7c36 */ /* 0x000fe20008000000 */
[----:B------:R-:W-:Y:S02]  /*1840*/  PRMT R20, R20, 0x5410, R14 ;  /* 0x0000541014147816 */ /* 0x000fe4000000000e */
[----:B------:R-:W-:Y:S02]  /*1850*/  SHF.R.U32.HI R14, RZ, 0x5, R35 ;  /* 0x00000005ff0e7819 */ /* 0x000fe40000011623 */
[----:B------:R-:W-:Y:S01]  /*1860*/  IADD3 R8, PT, PT, -R2, UR25, RZ ;  /* 0x0000001902087c10 */ /* 0x000fe2000fffe1ff */
[C---:B---3--:R-:W-:Y:S01]  /*1870*/  IMAD.U32 R29, R11.reuse, 0x10000, RZ ;  /* 0x000100000b1d7824 */ /* 0x048fe200078e00ff */
[----:B------:R-:W-:-:S03]  /*1880*/  PRMT R11, R11, 0x7632, R11 ;  /* 0x000076320b0b7816 */ /* 0x000fc6000000000b */
[----:B------:R-:W-:Y:S02]  /*1890*/  FADD R29, R29, R29 ;  /* 0x0000001d1d1d7221 */ /* 0x000fe40000000000 */
[----:B------:R-:W-:-:S03]  /*18a0*/  IMAD.U32 R11, R11, 0x10000, RZ ;  /* 0x000100000b0b7824 */ /* 0x000fc600078e00ff */
[----:B------:R-:W-:Y:S01]  /*18b0*/  FMNMX R16, RZ, R29, !PT ;  /* 0x0000001dff107209 */ /* 0x000fe20007800000 */
[----:B------:R-:W-:-:S04]  /*18c0*/  FADD R11, R11, R11 ;  /* 0x0000000b0b0b7221 */ /* 0x000fc80000000000 */
[----:B------:R-:W-:Y:S01]  /*18d0*/  FMUL R12, R27, R16 ;  /* 0x000000101b0c7220 */ /* 0x000fe20000400000 */
[----:B------:R-:W-:Y:S02]  /*18e0*/  FMNMX R11, RZ, R11, !PT ;  /* 0x0000000bff0b7209 */ /* 0x000fe40007800000 */
[----:B------:R-:W-:-:S03]  /*18f0*/  @!P0 IADD3.X R16, PT, PT, R25, UR31, RZ, P2, !PT ;  /* 0x0000001f19108c10 */ /* 0x000fc600097fe4ff */
[----:B------:R-:W-:Y:S01]  /*1900*/  FMUL R11, R32, R11 ;  /* 0x0000000b200b7220 */ /* 0x000fe20000400000 */
[----:B------:R-:W-:-:S04]  /*1910*/  @!P0 LEA R32, P2, R15, UR8, 0x2 ;  /* 0x000000080f208c11 */ /* 0x000fc8000f8410ff */
[----:B------:R-:W-:Y:S02]  /*1920*/  @!P0 LEA.HI.X R33, R15, UR9, R16, 0x2, P2 ;  /* 0x000000090f218c11 */ /* 0x000fe400090f1410 */
[----:B------:R-:W-:Y:S01]  /*1930*/  FMNMX3 R34, |R31|, R34, |R12|, !PT ;  /* 0x000000221f227276 */ /* 0x000fe2000780060c */
[----:B------:R-:W-:Y:S01]  /*1940*/  FMUL R12, R12, UR13 ;  /* 0x0000000d0c0c7c20 */ /* 0x000fe20008400000 */
[C---:B-----5:R-:W-:Y:S01]  /*1950*/  PRMT R27, R19.reuse, 0x7632, R27 ;  /* 0x00007632131b7816 */ /* 0x060fe2000000001b */
[----:B------:R-:W-:-:S04]  /*1960*/  IMAD.U32 R19, R19, 0x10000, RZ ;  /* 0x0001000013137824 */ /* 0x000fc800078e00ff */
[----:B------:R-:W-:Y:S02]  /*1970*/  IMAD.U32 R27, R27, 0x10000, RZ ;  /* 0x000100001b1b7824 */ /* 0x000fe400078e00ff */
[----:B------:R-:W-:Y:S02]  /*1980*/  FADD R19, R19, R19 ;  /* 0x0000001313137221 */ /* 0x000fe40000000000 */
[--C-:B------:R-:W-:Y:S01]  /*1990*/  FADD R25, R27, R27.reuse ;  /* 0x0000001b1b197221 */ /* 0x100fe20000000000 */
[C---:B----4-:R-:W-:Y:S01]  /*19a0*/  PRMT R27, R30.reuse, 0x7632, R27 ;  /* 0x000076321e1b7816 */ /* 0x050fe2000000001b */
[----:B------:R-:W-:Y:S01]  /*19b0*/  IMAD.U32 R30, R30, 0x10000, RZ ;  /* 0x000100001e1e7824 */ /* 0x000fe200078e00ff */
[----:B------:R-:W-:Y:S02]  /*19c0*/  FMNMX R19, RZ, R19, !PT ;  /* 0x00000013ff137209 */ /* 0x000fe40007800000 */
[----:B------:R-:W-:Y:S01]  /*19d0*/  FMNMX R25, RZ, R25, !PT ;  /* 0x00000019ff197209 */ /* 0x000fe20007800000 */
[----:B------:R-:W-:-:S02]  /*19e0*/  IMAD.U32 R16, R27, 0x10000, RZ ;  /* 0x000100001b107824 */ /* 0x000fc400078e00ff */
[----:B------:R-:W-:Y:S01]  /*19f0*/  FMUL R15, R30, R19 ;  /* 0x000000131e0f7220 */ /* 0x000fe20000400000 */
[----:B------:R-:W-:Y:S01]  /*1a00*/  @!P1 LEA R30, P2, R28, UR8, 0x2 ;  /* 0x000000081c1e9c11 */ /* 0x000fe2000f8410ff */
[----:B------:R-:W-:Y:S01]  /*1a10*/  FMUL R16, R16, R25 ;  /* 0x0000001910107220 */ /* 0x000fe20000400000 */
[C---:B------:R-:W-:Y:S02]  /*1a20*/  @!P1 IADD3 R19, P3, PT, R28.reuse, UR30, RZ ;  /* 0x0000001e1c139c10 */ /* 0x040fe4000ff7e0ff */
[----:B------:R-:W-:Y:S02]  /*1a30*/  @!P1 LEA.HI.X R31, R28, UR9, R26, 0x2, P2 ;  /* 0x000000091c1f9c11 */ /* 0x000fe400090f141a */
[----:B------:R-:W-:Y:S02]  /*1a40*/  @!P1 IADD3.X R28, PT, PT, R26, UR31, RZ, P3, !PT ;  /* 0x0000001f1a1c9c10 */ /* 0x000fe40009ffe4ff */
[----:B------:R-:W-:Y:S02]  /*1a50*/  @!P1 LEA R26, P2, R19, UR8, 0x2 ;  /* 0x00000008131a9c11 */ /* 0x000fe4000f8410ff */
[----:B------:R-:W-:-:S02]  /*1a60*/  PRMT R23, R37, 0x7632, R23 ;  /* 0x0000763225177816 */ /* 0x000fc40000000017 */
[----:B------:R-:W-:Y:S02]  /*1a70*/  @!P1 LEA.HI.X R27, R19, UR9, R28, 0x2, P2 ;  /* 0x00000009131b9c11 */ /* 0x000fe400090f141c */
[C---:B------:R-:W-:Y:S01]  /*1a80*/  PRMT R25, R18.reuse, 0x7632, R25 ;  /* 0x0000763212197816 */ /* 0x040fe20000000019 */
[----:B------:R-:W-:-:S04]  /*1a90*/  IMAD.U32 R29, R18, 0x10000, RZ ;  /* 0x00010000121d7824 */ /* 0x000fc800078e00ff */
[----:B------:R-:W-:Y:S02]  /*1aa0*/  IMAD.U32 R25, R25, 0x10000, RZ ;  /* 0x0001000019197824 */ /* 0x000fe400078e00ff */
[----:B------:R-:W-:Y:S02]  /*1ab0*/  FADD R29, R29, R29 ;  /* 0x0000001d1d1d7221 */ /* 0x000fe40000000000 */
[----:B------:R-:W-:Y:S01]  /*1ac0*/  FADD R19, R25, R25 ;  /* 0x0000001919137221 */ /* 0x000fe20000000000 */
[----:B------:R-:W-:Y:S01]  /*1ad0*/  F2FP.BF16.F32.PACK_AB R18, RZ, R12 ;  /* 0x0000000cff12723e */ /* 0x000fe200000010ff */
[----:B------:R-:W-:Y:S01]  /*1ae0*/  IMAD.U32 R23, R23, 0x10000, RZ ;  /* 0x0001000017177824 */ /* 0x000fe200078e00ff */
[----:B------:R-:W-:Y:S02]  /*1af0*/  FMNMX R28, RZ, R29, !PT ;  /* 0x0000001dff1c7209 */ /* 0x000fe40007800000 */
[----:B-1----:R-:W-:Y:S01]  /*1b00*/  FMNMX R38, RZ, R19, !PT ;  /* 0x00000013ff267209 */ /* 0x002fe20007800000 */
[----:B------:R-:W-:Y:S01]  /*1b10*/  IMAD.U32 R37, R37, 0x10000, RZ ;  /* 0x0001000025257824 */ /* 0x000fe200078e00ff */
[----:B------:R-:W-:-:S02]  /*1b20*/  PRMT R29, R24, 0x5410, R18 ;  /* 0x00005410181d7816 */ /* 0x000fc40000000012 */
[----:B------:R-:W-:Y:S01]  /*1b30*/  R2UR UR9, R0 ;  /* 0x00000000000972ca */ /* 0x000fe200000e0000 */
[----:B------:R-:W-:Y:S01]  /*1b40*/  FMUL R24, R23, R38 ;  /* 0x0000002617187220 */ /* 0x000fe20000400000 */
[----:B------:R-:W-:Y:S01]  /*1b50*/  FMUL R23, R11, UR13 ;  /* 0x0000000d0b177c20 */ /* 0x000fe20008400000 */
[----:B------:R-:W-:Y:S01]  /*1b60*/  FMUL R19, R37, R28 ;  /* 0x0000001c25137220 */ /* 0x000fe20000400000 */
[----:B------:R-:W-:Y:S02]  /*1b70*/  IMAD.IADD R12, R6, 0x1, R39 ;  /* 0x00000001060c7824 */ /* 0x000fe400078e0227 */
[----:B------:R-:W-:Y:S01]  /*1b80*/  FMUL R28, R15, UR13 ;  /* 0x0000000d0f1c7c20 */ /* 0x000fe20008400000 */
[----:B------:R-:W-:Y:S01]  /*1b90*/  FMUL R25, R19, UR13 ;  /* 0x0000000d13197c20 */ /* 0x000fe20008400000 */
[----:B------:R-:W-:Y:S01]  /*1ba0*/  F2FP.BF16.F32.PACK_AB R23, RZ, R23 ;  /* 0x00000017ff17723e */ /* 0x000fe200000010ff */
[----:B------:R-:W-:Y:S01]  /*1bb0*/  UIMAD UR8, UR6, UR12, URZ ;  /* 0x0000000c060872a4 */ /* 0x000fe2000f8e02ff */
[----:B------:R0:W-:Y:S01]  /*1bc0*/  STS [R12], R29 ;  /* 0x0000001d0c007388 */ /* 0x0001e20000000800 */
[----:B------:R-:W-:-:S02]  /*1bd0*/  FMNMX R34, |R11|, R34, !PT ;  /* 0x000000220b227209 */ /* 0x000fc40007800200 */
[----:B------:R-:W-:Y:S01]  /*1be0*/  LOP3.LUT R11, R22, 0x7c, RZ, 0xc0, !PT ;  /* 0x0000007c160b7812 */ /* 0x000fe200078ec0ff */
[----:B------:R-:W-:Y:S01]  /*1bf0*/  FMUL R22, R16, UR13 ;  /* 0x0000000d10167c20 */ /* 0x000fe20008400000 */
[----:B------:R-:W-:Y:S01]  /*1c00*/  F2FP.BF16.F32.PACK_AB R28, RZ, R28 ;  /* 0x0000001cff1c723e */ /* 0x000fe200000010ff */
[----:B------:R-:W-:Y:S01]  /*1c10*/  UIMAD.WIDE.U32 UR6, UR24, UR12, URZ ;  /* 0x0000000c180672a5 */ /* 0x000fe2000f8e00ff */
[----:B------:R-:W-:Y:S01]  /*1c20*/  F2FP.BF16.F32.PACK_AB R25, RZ, R25 ;  /* 0x00000019ff19723e */ /* 0x000fe200000010ff */
[----:B------:R-:W-:Y:S01]  /*1c30*/  UIMAD UR9, UR24, UR9, UR8 ;  /* 0x00000009180972a4 */ /* 0x000fe2000f8e0208 */
[----:B0-----:R-:W-:Y:S01]  /*1c40*/  @!P0 PRMT R29, R18, 0x5410, R23 ;  /* 0x00005410121d8816 */ /* 0x001fe20000000017 */
[----:B------:R-:W-:Y:S01]  /*1c50*/  FMUL R18, R24, UR13 ;  /* 0x0000000d18127c20 */ /* 0x000fe20008400000 */
[----:B------:R-:W-:Y:S01]  /*1c60*/  IMAD.IADD R11, R6, 0x1, R11 ;  /* 0x00000001060b7824 */ /* 0x000fe200078e020b */
[----:B------:R-:W-:Y:S01]  /*1c70*/  PRMT R28, R28, 0x5410, R25 ;  /* 0x000054101c1c7816 */ /* 0x000fe20000000019 */
[----:B------:R-:W-:Y:S01]  /*1c80*/  USHF.L.U32 UR8, UR6, 0x6, URZ ;  /* 0x0000000606087899 */ /* 0x000fe200080006ff */
[----:B------:R-:W-:Y:S01]  /*1c90*/  @!P0 STG.E desc[UR26][R32.64], R29 ;  /* 0x0000001d20008986 */ /* 0x000fe2000c10191a */
[----:B------:R-:W-:Y:S01]  /*1ca0*/  UIADD3 UR9, UPT, UPT, UR7, UR9, URZ ;  /* 0x0000000907097290 */ /* 0x000fe2000fffe0ff */
[----:B------:R-:W-:-:S02]  /*1cb0*/  ISETP.LT.U32.AND P0, PT, R2, UR25, PT ;  /* 0x0000001902007c0c */ /* 0x000fc4000bf01070 */
[----:B------:R-:W-:Y:S02]  /*1cc0*/  F2FP.BF16.F32.PACK_AB R22, RZ, R22 ;  /* 0x00000016ff16723e */ /* 0x000fe400000010ff */
[----:B------:R-:W-:Y:S01]  /*1cd0*/  F2FP.BF16.F32.PACK_AB R18, RZ, R18 ;  /* 0x00000012ff12723e */ /* 0x000fe200000010ff */
[----:B------:R0:W-:Y:S01]  /*1ce0*/  STS [R11], R28 ;  /* 0x0000001c0b007388 */ /* 0x0001e20000000800 */
[----:B------:R-:W-:Y:S02]  /*1cf0*/  ULEA UR7, UP0, UR4, UR8, 0x6 ;  /* 0x0000000804077291 */ /* 0x000fe4000f8030ff */
[----:B------:R-:W-:Y:S01]  /*1d00*/  USHF.L.U64.HI UR6, UR6, 0x6, UR9 ;  /* 0x0000000606067899 */ /* 0x000fe20008010209 */
[----:B------:R-:W-:Y:S01]  /*1d10*/  @!P1 PRMT R25, R25, 0x5410, R18 ;  /* 0x0000541019199816 */ /* 0x000fe20000000012 */
[----:B------:R-:W-:Y:S01]  /*1d20*/  ULEA UR10, UP1, UR7, UR10, 0x1 ;  /* 0x0000000a070a7291 */ /* 0x000fe2000f8208ff */
[----:B------:R-:W-:Y:S01]  /*1d30*/  FMNMX R15, R34, |R15|, !PT ;  /* 0x4000000f220f7209 */ /* 0x000fe20007800000 */
[----:B------:R-:W-:Y:S01]  /*1d40*/  ULEA.HI.X UR4, UR4, UR6, UR5, 0x6, UP0 ;  /* 0x0000000604047291 */ /* 0x000fe200080f3405 */
[----:B0-----:R-:W-:-:S03]  /*1d50*/  @!P1 PRMT R28, R28, 0x5410, R22 ;  /* 0x000054101c1c9816 */ /* 0x001fc60000000016 */
[----:B------:R-:W-:Y:S01]  /*1d60*/  ULEA.HI.X UR4, UR7, UR11, UR4, 0x1, UP1 ;  /* 0x0000000b07047291 */ /* 0x000fe200088f0c04 */
[----:B------:R-:W-:Y:S01]  /*1d70*/  FMNMX3 R15, |R16|, R15, |R19|, !PT ;  /* 0x0000000f100f7276 */ /* 0x000fe20007800613 */
[----:B------:R-:W-:Y:S01]  /*1d80*/  ULOP3.LUT UR12, UR12, 0xfffffffe, URZ, 0xc0, !UPT ;  /* 0xfffffffe0c0c7892 */ /* 0x000fe2000f8ec0ff */
[----:B------:R0:W-:Y:S04]  /*1d90*/  @!P1 STG.E desc[UR26][R30.64], R28 ;  /* 0x0000001c1e009986 */ /* 0x0001e8000c10191a */
[----:B------:R0:W-:Y:S01]  /*1da0*/  @!P1 STG.E desc[UR26][R26.64], R25 ;  /* 0x000000191a009986 */ /* 0x0001e2000c10191a */
[----:B------:R-:W-:Y:S02]  /*1db0*/  FMNMX R15, |R24|, R15, !PT ;  /* 0x0000000f180f7209 */ /* 0x000fe40007800200 */
[----:B------:R-:W-:-:S02]  /*1dc0*/  PRMT R23, R17, 0x5410, R23 ;  /* 0x0000541011177816 */ /* 0x000fc40000000017 */
[----:B------:R-:W-:Y:S01]  /*1dd0*/  PRMT R22, R22, 0x5410, R18 ;  /* 0x0000541016167816 */ /* 0x000fe20000000012 */
[----:B------:R-:W-:Y:S06]  /*1de0*/  BAR.SYNC.DEFER_BLOCKING 0x0 ;  /* 0x0000000000007b1d */ /* 0x000fec0000010000 */
[----:B------:R-:W-:Y:S05]  /*1df0*/  @!P0 BRA `(.L_x_25568) ;  /* 0x00000004009c8947 */ /* 0x000fea0003800000 */
[----:B------:R-:W-:Y:S01]  /*1e00*/  ISETP.GE.U32.AND P1, PT, R13, 0x3, PT ;  /* 0x000000030d00780c */ /* 0x000fe20003f26070 */
[----:B0-----:R-:W-:Y:S01]  /*1e10*/  IMAD.U32 R25, RZ, RZ, UR25 ;  /* 0x00000019ff197e24 */ /* 0x001fe2000f8e00ff */
        /* <DEDUP_REMOVED lines=13> */
[----:B------:R-:W-:Y:S02]  /*1ef0*/  IMAD.IADD R27, R8, 0x1, -R25 ;  /* 0x00000001081b7824 */ /* 0x000fe400078e0a19 */
[----:B------:R-:W-:Y:S01]  /*1f00*/  IMAD.MOV.U32 R28, RZ, RZ, R3 ;  /* 0x000000ffff1c7224 */ /* 0x000fe200078e0003 */
[----:B------:R-:W-:Y:S01]  /*1f10*/  IADD3 R24, PT, PT, R17, 0x8, R36 ;  /* 0x0000000811187810 */ /* 0x000fe20007ffe024 */
[----:B------:R-:W-:-:S07]  /*1f20*/  IMAD.MOV R26, RZ, RZ, -R27 ;  /* 0x000000ffff1a7224 */ /* 0x000fce00078e0a1b */
.L_x_25571:
        /* <DEDUP_REMOVED lines=12> */
[----:B------:R-:W-:Y:S01]  /*1ff0*/  VIADD R17, R28, 0x1e ;  /* 0x0000001e1c117836 */ /* 0x000fe20000000000 */
        /* <DEDUP_REMOVED lines=35> */
.L_x_25570:
[----:B------:R-:W-:Y:S05]  /*2230*/  BSYNC.RECONVERGENT B1 ;  /* 0x0000000000017941 */ /* 0x000fea0003800200 */
.L_x_25569:
        /* <DEDUP_REMOVED lines=35> */
.L_x_25568:
[----:B------:R-:W-:Y:S05]  /*2470*/  BSYNC.RECONVERGENT B0 ;  /* 0x0000000000007941 */ /* 0x000fea0003800200 */
.L_x_25567:
[----:B------:R-:W-:Y:S01]  /*2480*/  BAR.SYNC.DEFER_BLOCKING 0x0 ;  /* 0x0000000000007b1d */ /* 0x000fe20000010000 */
[C---:B------:R-:W-:Y:S01]  /*2490*/  ISETP.LT.U32.AND P0, PT, R2.reuse, UR25, PT ;  /* 0x0000001902007c0c */ /* 0x040fe2000bf01070 */
[----:B------:R-:W-:-:S04]  /*24a0*/  IMAD.IADD R4, R2, 0x1, R4 ;  /* 0x0000000102047824 */ /* 0x000fc800078e0204 */
[----:B------:R-:W-:Y:S01]  /*24b0*/  BSSY.RECONVERGENT B0, `(.L_x_25572) ;  /* 0x000006b000007945 */ /* 0x000fe20003800200 */
[C---:B0-----:R-:W-:Y:S02]  /*24c0*/  IMAD R25, R4.reuse, UR21, RZ ;  /* 0x0000001504197c24 */ /* 0x041fe4000f8e02ff */
[----:B-12---:R-:W-:Y:S01]  /*24d0*/  IMAD.WIDE.U32 R16, R4, UR29, RZ ;  /* 0x0000001d04107c25 */ /* 0x006fe2000f8e00ff */
        /* <DEDUP_REMOVED lines=9> */
[----:B0-----:R-:W-:Y:S02]  /*2570*/  IMAD.IADD R23, R17, 0x1, R25 ;  /* 0x0000000111177824 */ /* 0x001fe400078e0219 */
[----:B------:R-:W-:Y:S01]  /*2580*/  IMAD.MOV.U32 R18, RZ, RZ, R16 ;  /* 0x000000ffff127224 */ /* 0x000fe200078e0010 */
[----:B------:R-:W-:Y:S01]  /*2590*/  LOP3.LUT R19, R19, 0x3, RZ, 0xc0, !PT ;  /* 0x0000000313137812 */ /* 0x000fe200078ec0ff */
[----:B------:R-:W-:-:S03]  /*25a0*/  IMAD.MOV.U32 R21, RZ, RZ, RZ ;  /* 0x000000ffff157224 */ /* 0x000fc600078e00ff */
[----:B------:R-:W-:-:S03]  /*25b0*/  ISETP.NE.AND P0, PT, R19, RZ, PT ;  /* 0x000000ff1300720c */ /* 0x000fc60003f05270 */
[----:B------:R-:W-:Y:S10]  /*25c0*/  @!P1 BRA `(.L_x_25575) ;  /* 0x0000000000d49947 */ /* 0x000ff40003800000 */
[----:B------:R-:W0:Y:S01]  /*25d0*/  LDC R0, c[0x0][0x3d4] ;  /* 0x0000f500ff007b82 */ /* 0x000e220000000800 */
[----:B------:R-:W-:Y:S02]  /*25e0*/  IMAD R7, R14, 0x10, R7 ;  /* 0x000000100e077824 */ /* 0x000fe400078e0207 */
[----:B------:R-:W-:-:S03]  /*25f0*/  IMAD.IADD R21, R8, 0x1, -R19 ;  /* 0x0000000108157824 */ /* 0x000fc600078e0a13 */
[----:B------:R-:W-:Y:S01]  /*2600*/  IADD3 R36, PT, PT, R7, 0x8, R36 ;  /* 0x0000000807247810 */ /* 0x000fe20007ffe024 */
[----:B------:R-:W-:-:S07]  /*2610*/  IMAD.MOV R4, RZ, RZ, -R21 ;  /* 0x000000ffff047224 */ /* 0x000fce00078e0a15 */
.L_x_25576:
        /* <DEDUP_REMOVED lines=48> */
.L_x_25575:
[----:B------:R-:W-:Y:S05]  /*2920*/  BSYNC.RECONVERGENT B1 ;  /* 0x0000000000017941 */ /* 0x000fea0003800200 */
.L_x_25574:
        /* <DEDUP_REMOVED lines=35> */
.L_x_25573:
[----:B------:R-:W-:Y:S05]  /*2b60*/  BSYNC.RECONVERGENT B0 ;  /* 0x0000000000007941 */ /* 0x000fea0003800200 */
.L_x_25572:
        /* <DEDUP_REMOVED lines=8> */
[----:B------:R-:W4:Y:S01]  /*2bf0*/  @!P0 S2R R6, SR_CgaCtaId ;  /* 0x0000000000068919 */ /* 0x000f220000008800 */
[----:B------:R-:W-:Y:S02]  /*2c00*/  @!P0 MOV R5, 0x400 ;  /* 0x0000040000058802 */ /* 0x000fe40000000f00 */
[----:B---3--:R-:W-:-:S05]  /*2c10*/  FMNMX R0, R15, R0, !PT ;  /* 0x000000000f007209 */ /* 0x008fca0007800000 */
[----:B--2---:R-:W2:Y:S01]  /*2c20*/  SHFL.DOWN PT, R3, R0, 0x8, 0x1f ;  /* 0x09001f0000037f89 */ /* 0x004ea200000e0000 */
[----:B----4-:R-:W-:-:S05]  /*2c30*/  @!P0 LEA R5, R6, R5, 0x18 ;  /* 0x0000000506058211 */ /* 0x010fca00078ec0ff */
[----:B------:R-:W-:Y:S01]  /*2c40*/  @!P0 IMAD R5, R14, 0x4, R5 ;  /* 0x000000040e058824 */ /* 0x000fe200078e0205 */
[----:B--2---:R-:W-:-:S05]  /*2c50*/  FMNMX R3, R0, R3, !PT ;  /* 0x0000000300037209 */ /* 0x004fca0007800000 */
[----:B------:R-:W2:Y:S02]  /*2c60*/  SHFL.DOWN PT, R2, R3, 0x4, 0x1f ;  /* 0x08801f0003027f89 */ /* 0x000ea400000e0000 */
[----:B--2---:R-:W-:-:S05]  /*2c70*/  FMNMX R2, R3, R2, !PT ;  /* 0x0000000203027209 */ /* 0x004fca0007800000 */
[----:B-1----:R-:W1:Y:S02]  /*2c80*/  SHFL.DOWN PT, R7, R2, 0x2, 0x1f ;  /* 0x08401f0002077f89 */ /* 0x002e6400000e0000 */
        /* <DEDUP_REMOVED lines=21> */
.L_x_25585:
[----:B------:R-:W-:Y:S02]  /*2de0*/  ISETP.NE.AND P0, PT, R35, RZ, PT ;  /* 0x000000ff2300720c */ /* 0x000fe40003f05270 */
[----:B--2---:R-:W-:-:S11]  /*2df0*/  FMNMX R5, R2, R5, !PT ;  /* 0x0000000502057209 */ /* 0x004fd60007800000 */
[----:B------:R-:W-:Y:S05]  /*2e00*/  @P0 BRA `(.L_x_25578) ;  /* 0x0000000000080947 */ /* 0x000fea0003800000 */
[----:B-1----:R-:W1:Y:S02]  /*2e10*/  LDC.64 R2, c[0x0][0x3a8] ;  /* 0x0000ea00ff027b82 */ /* 0x002e640000000a00 */
[----:B-1----:R2:W-:Y:S02]  /*2e20*/  REDG.E.MAX.S32.STRONG.GPU desc[UR26][R2.64], R5 ;  /* 0x000000050200798e */ /* 0x0025e4000d12e31a */
.L_x_25578:
[----:B------:R-:W-:Y:S05]  /*2e30*/  BSYNC B0 ;  /* 0x0000000000007941 */ /* 0x000fea0003800000 */
.L_x_25577:
        /* <DEDUP_REMOVED lines=11> */
[----:B0-----:R-:W-:Y:S05]  /*2ef0*/  CALL.REL.NOINC `($__internal_635_$__cuda_sm20_rcp_rn_f32_slowpath) ;  /* 0x0000000400987944 */ /* 0x001fea0003c00000 */
[----:B------:R-:W-:Y:S05]  /*2f00*/  BRA `(.L_x_25581) ;  /* 0x0000000000147947 */ /* 0x000fea0003800000 */
.L_x_25580:
[----:B--2---:R-:W2:Y:S01]  /*2f10*/  MUFU.RCP R5, UR13 ;  /* 0x0000000d00057d08 */ /* 0x004ea20008001000 */
[----:B------:R-:W-:-:S04]  /*2f20*/  IMAD.U32 R0, RZ, RZ, UR13 ;  /* 0x0000000dff007e24 */ /* 0x000fc8000f8e00ff */
[----:B--2---:R-:W-:-:S04]  /*2f30*/  FFMA R0, R5, R0, -1 ;  /* 0xbf80000005007423 */ /* 0x004fc80000000000 */
[----:B------:R-:W-:-:S04]  /*2f40*/  FADD.FTZ R0, -R0, -RZ ;  /* 0x800000ff00007221 */ /* 0x000fc80000010100 */
[----:B------:R-:W-:-:S07]  /*2f50*/  FFMA R5, R5, R0, R5 ;  /* 0x0000000005057223 */ /* 0x000fce0000000005 */
.L_x_25581:
[----:B-1----:R-:W1:Y:S02]  /*2f60*/  LDC.64 R2, c[0x0][0x3b0] ;  /* 0x0000ec00ff027b82 */ /* 0x002e640000000a00 */
[----:B-1----:R-:W-:Y:S01]  /*2f70*/  STG.E desc[UR26][R2.64], R5 ;  /* 0x0000000502007986 */ /* 0x002fe2000c10191a */
[----:B------:R-:W-:Y:S05]  /*2f80*/  EXIT ;  /* 0x000000000000794d */ /* 0x000fea0003800000 */
.L_x_25579:
[----:B------:R-:W-:Y:S02]  /*2f90*/  IMAD.MOV.U32 R7, RZ, RZ, 0x4 ;  /* 0x00000004ff077424 */ /* 0x000fe400078e00ff */
[----:B0-----:R-:W-:Y:S02]  /*2fa0*/  IMAD.MOV.U32 R9, RZ, RZ, 0x1f ;  /* 0x0000001fff097424 */ /* 0x001fe400078e00ff */
[----:B------:R-:W-:-:S07]  /*2fb0*/  IMAD.MOV.U32 R4, RZ, RZ, -0x1 ;  /* 0xffffffffff047424 */ /* 0x000fce00078e00ff */
[----:B-12---:R-:W-:Y:S05]  /*2fc0*/  WARPSYNC.COLLECTIVE R4, `(.L_x_25582) ;  /* 0x0000000004087348 */ /* 0x006fea0003c00000 */
[----:B--2---:R0:W2:Y:S02]  /*2fd0*/  SHFL.DOWN P0, R5, R0, R7, R9 ;  /* 0x0800000700057389 */ /* 0x0040a40000000009 */
[----:B012---:R-:W-:Y:S05]  /*2fe0*/  ENDCOLLECTIVE ;  /* 0x000000000000791b */ /* 0x007fea0003800000 */
.L_x_25582:
[----:B------:R-:W-:Y:S02]  /*2ff0*/  IMAD.MOV.U32 R7, RZ, RZ, 0x2 ;  /* 0x00000002ff077424 */ /* 0x000fe400078e00ff */
[----:B------:R-:W-:-:S05]  /*3000*/  IMAD.MOV.U32 R3, RZ, RZ, R5 ;  /* 0x000000ffff037224 */ /* 0x000fca00078e0005 */
[----:B------:R-:W-:-:S05]  /*3010*/  FMNMX R3, R3, R0, !PT ;  /* 0x0000000003037209 */ /* 0x000fca0007800000 */
[----:B------:R-:W-:-:S07]  /*3020*/  IMAD.MOV.U32 R0, RZ, RZ, R3 ;  /* 0x000000ffff007224 */ /* 0x000fce00078e0003 */
[----:B------:R-:W-:Y:S05]  /*3030*/  WARPSYNC.COLLECTIVE R4, `(.L_x_25583) ;  /* 0x0000000004087348 */ /* 0x000fea0003c00000 */
[----:B------:R0:W1:Y:S02]  /*3040*/  SHFL.DOWN P0, R5, R0, R7, R9 ;  /* 0x0800000700057389 */ /* 0x0000640000000009 */
[----:B01----:R-:W-:Y:S05]  /*3050*/  ENDCOLLECTIVE ;  /* 0x000000000000791b */ /* 0x003fea0003800000 */
.L_x_25583:
[----:B------:R-:W-:Y:S02]  /*3060*/  IMAD.MOV.U32 R7, RZ, RZ, 0x1 ;  /* 0x00000001ff077424 */ /* 0x000fe400078e00ff */
[----:B------:R-:W-:-:S05]  /*3070*/  IMAD.MOV.U32 R2, RZ, RZ, R5 ;  /* 0x000000ffff027224 */ /* 0x000fca00078e0005 */
[----:B------:R-:W-:-:S05]  /*3080*/  FMNMX R2, R3, R2, !PT ;  /* 0x0000000203027209 */ /* 0x000fca0007800000 */
[----:B------:R-:W-:-:S07]  /*3090*/  IMAD.MOV.U32 R0, RZ, RZ, R2 ;  /* 0x000000ffff007224 */ /* 0x000fce00078e0002 */
[----:B------:R-:W-:Y:S05]  /*30a0*/  WARPSYNC.COLLECTIVE R4, `(.L_x_25584) ;  /* 0x0000000004087348 */ /* 0x000fea0003c00000 */
[----:B------:R0:W1:Y:S02]  /*30b0*/  SHFL.DOWN P0, R5, R0, R7, R9 ;  /* 0x0800000700057389 */ /* 0x0000640000000009 */
[----:B01----:R-:W-:Y:S05]  /*30c0*/  ENDCOLLECTIVE ;  /* 0x000000000000791b */ /* 0x003fea0003800000 */
.L_x_25584:
[----:B------:R-:W-:Y:S05]  /*30d0*/  BRA `(.L_x_25585) ;  /* 0xfffffffc00407947 */ /* 0x000fea000383ffff */
        .weak           $__internal_634_$__cuda_sm20_div_u64
        .type           $__internal_634_$__cuda_sm20_div_u64,@function
        .size           $__internal_634_$__cuda_sm20_div_u64,($__internal_635_$__cuda_sm20_rcp_rn_f32_slowpath - $__internal_634_$__cuda_sm20_div_u64)
$__internal_634_$__cuda_sm20_div_u64:
        /* <DEDUP_REMOVED lines=71> */
[----:B------:R-:W-:Y:S11]  /*3550*/  RET.REL.NODEC R2 `(_ZN18transformer_engine6detail38cast_transpose_fused_kernel_notalignedILb0ELb1ELb0EfNS_16CTDBiasDActParamI13__nv_bfloat16S3_S3_fEELi2ELi2ENS_5EmptyEXadL_ZNS_6dsreluIffEET_T0_RKS5_EEEEvT3_mmm) ;  /* 0xffffffc802a87950 */ /* 0x000ff60003c3ffff */
        .weak           $__internal_635_$__cuda_sm20_rcp_rn_f32_slowpath
        .type           $__internal_635_$__cuda_sm20_rcp_rn_f32_slowpath,@function
        .size           $__internal_635_$__cuda_sm20_rcp_rn_f32_slowpath,(.L_x_29936 - $__internal_635_$__cuda_sm20_rcp_rn_f32_slowpath)
$__internal_635_$__cuda_sm20_rcp_rn_f32_slowpath:
        /* <DEDUP_REMOVED lines=15> */
.L_x_25586:
        /* <DEDUP_REMOVED lines=33> */
.L_x_25588:
[----:B------:R0:W1:Y:S02]  /*3860*/  MUFU.RCP R2, R0 ;  /* 0x0000000000027308 */ /* 0x0000640000001000 */
.L_x_25587:
[----:B-1-3--:R-:W-:Y:S02]  /*3870*/  IMAD.MOV.U32 R5, RZ, RZ, R2 ;  /* 0x000000ffff057224 */ /* 0x00afe400078e0002 */
[----:B------:R-:W-:Y:S02]  /*3880*/  IMAD.MOV.U32 R2, RZ, RZ, R7 ;  /* 0x000000ffff027224 */ /* 0x000fe400078e0007 */
[----:B------:R-:W-:-:S04]  /*3890*/  IMAD.MOV.U32 R3, RZ, RZ, 0x0 ;  /* 0x00000000ff037424 */ /* 0x000fc800078e00ff */
[----:B0-2---:R-:W-:Y:S05]  /*38a0*/  RET.REL.NODEC R2 `(_ZN18transformer_engine6detail38cast_transpose_fused_kernel_notalignedILb0ELb1ELb0EfNS_16CTDBiasDActParamI13__nv_bfloat16S3_S3_fEELi2ELi2ENS_5EmptyEXadL_ZNS_6dsreluIffEET_T0_RKS5_EEEEvT3_mmm) ;  /* 0xffffffc402d47950 */ /* 0x005fea0003c3ffff */
.L_x_25589:
        /* <DEDUP_REMOVED lines=13> */
.L_x_29936:


//--------------------- .text._ZN18transformer_engine6detail38cast_transpose_fused_kernel_notalignedILb0ELb1ELb0EfNS_16CTDBiasDActParamI13__nv_bfloat16S3_6__halffEELi2ELi2ENS_5EmptyEXadL_ZNS_6dsreluIffEET_T0_RKS6_EEEEvT3_mmm --------------------------
	.section	.text._ZN18transformer_engine6detail38cast_transpose_fused_kernel_notalignedILb0ELb1ELb0EfNS_16CTDBiasDActParamI13__nv_bfloat16S3_6__halffEELi2ELi2ENS_5EmptyEXadL_ZNS_6dsreluIffEET_T0_RKS6_EEEEvT3_mmm,"ax",@progbits
	.align	128
        .global         _ZN18transformer_engine6detail38cast_transpose_fused_kernel_notalignedILb0ELb1ELb0EfNS_16CTDBiasDActParamI13__nv_bfloat16S3_6__halffEELi2ELi2ENS_5EmptyEXadL_ZNS_6dsreluIffEET_T0_RKS6_EEEEvT3_mmm
        .type           _ZN18transformer_engine6detail38cast_transpose_fused_kernel_notalignedILb0ELb1ELb0EfNS_16CTDBiasDActParamI13__nv_bfloat16S3_6__halffEELi2ELi2ENS_5EmptyEXadL_ZNS_6dsreluIffEET_T0_RKS6_EEEEvT3_mmm,@function
        .size           _ZN18transformer_engine6detail38cast_transpose_fused_kernel_notalignedILb0ELb1ELb0EfNS_16CTDBiasDActParamI13__nv_bfloat16S3_6__halffEELi2ELi2ENS_5EmptyEXadL_ZNS_6dsreluIffEET_T0_RKS6_EEEEvT3_mmm,(.L_x_29938 - _ZN18transformer_engine6detail38cast_transpose_fused_kernel_notalignedILb0ELb1ELb0EfNS_16CTDBiasDActParamI13__nv_bfloat16S3_6__halffEELi2ELi2ENS_5EmptyEXadL_ZNS_6dsreluIffEET_T0_RKS6_EEEEvT3_mmm)
        .other          _ZN18transformer_engine6detail38cast_transpose_fused_kernel_notalignedILb0ELb1ELb0EfNS_16CTDBiasDActParamI13__nv_bfloat16S3_6__halffEELi2ELi2ENS_5EmptyEXadL_ZNS_6dsreluIffEET_T0_RKS6_EEEEvT3_mmm,@"STO_CUDA_ENTRY STV_DEFAULT"
_ZN18transformer_engine6detail38cast_transpose_fused_kernel_notalignedILb0ELb1ELb0EfNS_16CTDBiasDActParamI13__nv_bfloat16S3_6__halffEELi2ELi2ENS_5EmptyEXadL_ZNS_6dsreluIffEET_T0_RKS6_EEEEvT3_mmm:
.text._ZN18transformer_engine6detail38cast_transpose_fused_kernel_notalignedILb0ELb1ELb0EfNS_16CTDBiasDActParamI13__nv_bfloat16S3_6__halffEELi2ELi2ENS_5EmptyEXadL_ZNS_6dsreluIffEET_T0_RKS6_EEEEvT3_mmm:
        /* <DEDUP_REMOVED lines=43> */
.L_x_25590:
[----:B------:R-:W-:-:S07]  /*02b0*/  MOV R6, 0x2d0 ;  /* 0x000002d000067802 */ /* 0x000fce0000000f00 */
[----:B------:R-:W-:Y:S05]  /*02c0*/  CALL.REL.NOINC `($__internal_636_$__cuda_sm20_div_u64) ;  /* 0x0000002c00847944 */ /* 0x000fea0003c00000 */
        /* <DEDUP_REMOVED lines=11> */
.L_x_25591:
        /* <DEDUP_REMOVED lines=154> */
[----:B------:R-:W-:Y:S02]  /*0d20*/  F2FP.F16.F32.PACK_AB R9, RZ, R9 ;  /* 0x00000009ff09723e */ /* 0x000fe400000000ff */
[----:B------:R-:W-:Y:S02]  /*0d30*/  F2FP.F16.F32.PACK_AB R21, RZ, R21 ;  /* 0x00000015ff15723e */ /* 0x000fe400000000ff */
[----:B------:R-:W-:Y:S01]  /*0d40*/  IADD3 R15, P3, PT, R6, UR14, RZ ;  /* 0x0000000e060f7c10 */ /* 0x000fe2000ff7e0ff */
[----:B------:R-:W-:Y:S01]  /*0d50*/  FMUL R29, R14, UR13 ;  /* 0x0000000d0e1d7c20 */ /* 0x000fe20008400000 */
[----:B------:R-:W-:Y:S01]  /*0d60*/  FMUL R13, R5, UR13 ;  /* 0x0000000d050d7c20 */ /* 0x000fe20008400000 */
[----:B------:R-:W-:Y:S02]  /*0d70*/  @!P2 PRMT R9, R9, 0x5410, R21 ;  /* 0x000054100909a816 */ /* 0x000fe40000000015 */
[----:B------:R-:W-:Y:S01]  /*0d80*/  @P1 IMAD.SHL.U32 R33, R15, 0x4, RZ ;  /* 0x000000040f211824 */ /* 0x000fe200078e00ff */
[----:B------:R-:W-:-:S02]  /*0d90*/  IADD3.X R25, PT, PT, R7, UR15, RZ, P3, !PT ;  /* 0x0000000f07197c10 */ /* 0x000fc40009ffe4ff */
[----:B------:R-:W-:Y:S01]  /*0da0*/  F2FP.F16.F32.PACK_AB R29, RZ, R29 ;  /* 0x0000001dff1d723e */ /* 0x000fe200000000ff */
[----:B------:R0:W-:Y:S01]  /*0db0*/  @!P2 STG.E desc[UR26][R30.64], R9 ;  /* 0x000000091e00a986 */ /* 0x0001e2000c10191a */
[----:B------:R-:W-:Y:S02]  /*0dc0*/  F2FP.F16.F32.PACK_AB R13, RZ, R13 ;  /* 0x0000000dff0d723e */ /* 0x000fe400000000ff */
        /* <DEDUP_REMOVED lines=84> */
[----:B------:R-:W-:-:S02]  /*1310*/  F2FP.F16.F32.PACK_AB R20, RZ, R20 ;  /* 0x00000014ff14723e */ /* 0x000fc400000000ff */
[----:B------:R-:W-:Y:S02]  /*1320*/  IADD3 R40, P1, P3, R8, UR14, R40 ;  /* 0x0000000e08287c10 */ /* 0x000fe4000fb3e028 */
[----:B0-----:R-:W-:Y:S02]  /*1330*/  F2FP.F16.F32.PACK_AB R16, RZ, R14 ;  /* 0x0000000eff10723e */ /* 0x001fe400000000ff */
[----:B------:R-:W-:Y:S02]  /*1340*/  IADD3.X R41, PT, PT, RZ, UR15, R24, P1, P3 ;  /* 0x0000000fff297c10 */ /* 0x000fe40008fe6418 */
[----:B------:R-:W-:Y:S02]  /*1350*/  @!P2 PRMT R16, R16, 0x5410, R20 ;  /* 0x000054101010a816 */ /* 0x000fe40000000014 */
[----:B------:R-:W-:Y:S02]  /*1360*/  F2FP.F16.F32.PACK_AB R27, RZ, R27 ;  /* 0x0000001bff1b723e */ /* 0x000fe400000000ff */
[----:B------:R-:W-:-:S02]  /*1370*/  F2FP.F16.F32.PACK_AB R14, RZ, R26 ;  /* 0x0000001aff0e723e */ /* 0x000fc400000000ff */
        /* <DEDUP_REMOVED lines=35> */
[----:B------:R-:W-:Y:S02]  /*15b0*/  F2FP.F16.F32.PACK_AB R24, RZ, R24 ;  /* 0x00000018ff18723e */ /* 0x000fe400000000ff */
[----:B------:R-:W-:-:S03]  /*15c0*/  F2FP.F16.F32.PACK_AB R17, RZ, R17 ;  /* 0x00000011ff11723e */ /* 0x000fc600000000ff */
        /* <DEDUP_REMOVED lines=80> */
[----:B------:R-:W-:Y:S01]  /*1ad0*/  F2FP.F16.F32.PACK_AB R18, RZ, R12 ;  /* 0x0000000cff12723e */ /* 0x000fe200000000ff */
        /* <DEDUP_REMOVED lines=12> */
[----:B------:R-:W-:Y:S01]  /*1ba0*/  F2FP.F16.F32.PACK_AB R23, RZ, R23 ;  /* 0x00000017ff17723e */ /* 0x000fe200000000ff */
[----:B------:R-:W-:Y:S01]  /*1bb0*/  UIMAD UR8, UR6, UR12, URZ ;  /* 0x0000000c060872a4 */ /* 0x000fe2000f8e02ff */
[----:B------:R0:W-:Y:S01]  /*1bc0*/  STS [R12], R29 ;  /* 0x0000001d0c007388 */ /* 0x0001e20000000800 */
[----:B------:R-:W-:-:S02]  /*1bd0*/  FMNMX R34, |R11|, R34, !PT ;  /* 0x000000220b227209 */ /* 0x000fc40007800200 */
[----:B------:R-:W-:Y:S01]  /*1be0*/  LOP3.LUT R11, R22, 0x7c, RZ, 0xc0, !PT ;  /* 0x0000007c160b7812 */ /* 0x000fe200078ec0ff */
[----:B------:R-:W-:Y:S01]  /*1bf0*/  FMUL R22, R16, UR13 ;  /* 0x0000000d10167c20 */ /* 0x000fe20008400000 */
[----:B------:R-:W-:Y:S01]  /*1c00*/  F2FP.F16.F32.PACK_AB R28, RZ, R28 ;  /* 0x0000001cff1c723e */ /* 0x000fe200000000ff */
[----:B------:R-:W-:Y:S01]  /*1c10*/  UIMAD.WIDE.U32 UR6, UR24, UR12, URZ ;  /* 0x0000000c180672a5 */ /* 0x000fe2000f8e00ff */
[----:B------:R-:W-:Y:S01]  /*1c20*/  F2FP.F16.F32.PACK_AB R25, RZ, R25 ;  /* 0x00000019ff19723e */ /* 0x000fe200000000ff */
        /* <DEDUP_REMOVED lines=9> */
[----:B------:R-:W-:Y:S02]  /*1cc0*/  F2FP.F16.F32.PACK_AB R22, RZ, R22 ;  /* 0x00000016ff16723e */ /* 0x000fe400000000ff */
[----:B------:R-:W-:Y:S01]  /*1cd0*/  F2FP.F16.F32.PACK_AB R18, RZ, R18 ;  /* 0x00000012ff12723e */ /* 0x000fe200000000ff */
        /* <DEDUP_REMOVED lines=37> */
.L_x_25596:
        /* <DEDUP_REMOVED lines=48> */
.L_x_25595:
[----:B------:R-:W-:Y:S05]  /*2230*/  BSYNC.RECONVERGENT B1 ;  /* 0x0000000000017941 */ /* 0x000fea0003800200 */
.L_x_25594:
        /* <DEDUP_REMOVED lines=35> */
.L_x_25593:
[----:B------:R-:W-:Y:S05]  /*2470*/  BSYNC.RECONVERGENT B0 ;  /* 0x0000000000007941 */ /* 0x000fea0003800200 */
.L_x_25592:
        /* <DEDUP_REMOVED lines=26> */
.L_x_25601:
        /* <DEDUP_REMOVED lines=48> */
.L_x_25600:
[----:B------:R-:W-:Y:S05]  /*2920*/  BSYNC.RECONVERGENT B1 ;  /* 0x0000000000017941 */ /* 0x000fea0003800200 */
.L_x_25599:
        /* <DEDUP_REMOVED lines=35> */
.L_x_25598:
[----:B------:R-:W-:Y:S05]  /*2b60*/  BSYNC.RECONVERGENT B0 ;  /* 0x0000000000007941 */ /* 0x000fea0003800200 */
.L_x_25597:
        /* <DEDUP_REMOVED lines=39> */
.L_x_25610:
[----:B------:R-:W-:Y:S02]  /*2de0*/  ISETP.NE.AND P0, PT, R35, RZ, PT ;  /* 0x000000ff2300720c */ /* 0x000fe40003f05270 */
[----:B--2---:R-:W-:-:S11]  /*2df0*/  FMNMX R5, R2, R5, !PT ;  /* 0x0000000502057209 */ /* 0x004fd60007800000 */
[----:B------:R-:W-:Y:S05]  /*2e00*/  @P0 BRA `(.L_x_25603) ;  /* 0x0000000000080947 */ /* 0x000fea0003800000 */
[----:B-1----:R-:W1:Y:S02]  /*2e10*/  LDC.64 R2, c[0x0][0x3a8] ;  /* 0x0000ea00ff027b82 */ /* 0x002e640000000a00 */
[----:B-1----:R2:W-:Y:S02]  /*2e20*/  REDG.E.MAX.S32.STRONG.GPU desc[UR26][R2.64], R5 ;  /* 0x000000050200798e */ /* 0x0025e4000d12e31a */
.L_x_25603:
[----:B------:R-:W-:Y:S05]  /*2e30*/  BSYNC B0 ;  /* 0x0000000000007941 */ /* 0x000fea0003800000 */
.L_x_25602:
        /* <DEDUP_REMOVED lines=11> */
[----:B0-----:R-:W-:Y:S05]  /*2ef0*/  CALL.REL.NOINC `($__internal_637_$__cuda_sm20_rcp_rn_f32_slowpath) ;  /* 0x0000000400987944 */ /* 0x001fea0003c00000 */
[----:B------:R-:W-:Y:S05]  /*2f00*/  BRA `(.L_x_25606) ;  /* 0x0000000000147947 */ /* 0x000fea0003800000 */
.L_x_25605:
[----:B--2---:R-:W2:Y:S01]  /*2f10*/  MUFU.RCP R5, UR13 ;  /* 0x0000000d00057d08 */ /* 0x004ea20008001000 */
[----:B------:R-:W-:-:S04]  /*2f20*/  IMAD.U32 R0, RZ, RZ, UR13 ;  /* 0x0000000dff007e24 */ /* 0x000fc8000f8e00ff */
[----:B--2---:R-:W-:-:S04]  /*2f30*/  FFMA R0, R5, R0, -1 ;  /* 0xbf80000005007423 */ /* 0x004fc80000000000 */
[----:B------:R-:W-:-:S04]  /*2f40*/  FADD.FTZ R0, -R0, -RZ ;  /* 0x800000ff00007221 */ /* 0x000fc80000010100 */
[----:B------:R-:W-:-:S07]  /*2f50*/  FFMA R5, R5, R0, R5 ;  /* 0x0000000005057223 */ /* 0x000fce0000000005 */
.L_x_25606:
[----:B-1----:R-:W1:Y:S02]  /*2f60*/  LDC.64 R2, c[0x0][0x3b0] ;  /* 0x0000ec00ff027b82 */ /* 0x002e640000000a00 */
[----:B-1----:R-:W-:Y:S01]  /*2f70*/  STG.E desc[UR26][R2.64], R5 ;  /* 0x0000000502007986 */ /* 0x002fe2000c10191a */
[----:B------:R-:W-:Y:S05]  /*2f80*/  EXIT ;  /* 0x000000000000794d */ /* 0x000fea0003800000 */
.L_x_25604:
[----:B------:R-:W-:Y:S02]  /*2f90*/  IMAD.MOV.U32 R7, RZ, RZ, 0x4 ;  /* 0x00000004ff077424 */ /* 0x000fe400078e00ff */
[----:B0-----:R-:W-:Y:S02]  /*2fa0*/  IMAD.MOV.U32 R9, RZ, RZ, 0x1f ;  /* 0x0000001fff097424 */ /* 0x001fe400078e00ff */
[----:B------:R-:W-:-:S07]  /*2fb0*/  IMAD.MOV.U32 R4, RZ, RZ, -0x1 ;  /* 0xffffffffff047424 */ /* 0x000fce00078e00ff */
[----:B-12---:R-:W-:Y:S05]  /*2fc0*/  WARPSYNC.COLLECTIVE R4, `(.L_x_25607) ;  /* 0x0000000004087348 */ /* 0x006fea0003c00000 */
[----:B--2---:R0:W2:Y:S02]  /*2fd0*/  SHFL.DOWN P0, R5, R0, R7, R9 ;  /* 0x0800000700057389 */ /* 0x0040a40000000009 */
[----:B012---:R-:W-:Y:S05]  /*2fe0*/  ENDCOLLECTIVE ;  /* 0x000000000000791b */ /* 0x007fea0003800000 */
.L_x_25607:
[----:B------:R-:W-:Y:S02]  /*2ff0*/  IMAD.MOV.U32 R7, RZ, RZ, 0x2 ;  /* 0x00000002ff077424 */ /* 0x000fe400078e00ff */
[----:B------:R-:W-:-:S05]  /*3000*/  IMAD.MOV.U32 R3, RZ, RZ, R5 ;  /* 0x000000ffff037224 */ /* 0x000fca00078e0005 */
[----:B------:R-:W-:-:S05]  /*3010*/  FMNMX R3, R3, R0, !PT ;  /* 0x0000000003037209 */ /* 0x000fca0007800000 */
[----:B------:R-:W-:-:S07]  /*3020*/  IMAD.MOV.U32 R0, RZ, RZ, R3 ;  /* 0x000000ffff007224 */ /* 0x000fce00078e0003 */
[----:B------:R-:W-:Y:S05]  /*3030*/  WARPSYNC.COLLECTIVE R4, `(.L_x_25608) ;  /* 0x0000000004087348 */ /* 0x000fea0003c00000 */
[----:B------:R0:W1:Y:S02]  /*3040*/  SHFL.DOWN P0, R5, R0, R7, R9 ;  /* 0x0800000700057389 */ /* 0x0000640000000009 */
[----:B01----:R-:W-:Y:S05]  /*3050*/  ENDCOLLECTIVE ;  /* 0x000000000000791b */ /* 0x003fea0003800000 */
.L_x_25608:
[----:B------:R-:W-:Y:S02]  /*3060*/  IMAD.MOV.U32 R7, RZ, RZ, 0x1 ;  /* 0x00000001ff077424 */ /* 0x000fe400078e00ff */
[----:B------:R-:W-:-:S05]  /*3070*/  IMAD.MOV.U32 R2, RZ, RZ, R5 ;  /* 0x000000ffff027224 */ /* 0x000fca00078e0005 */
[----:B------:R-:W-:-:S05]  /*3080*/  FMNMX R2, R3, R2, !PT ;  /* 0x0000000203027209 */ /* 0x000fca0007800000 */
[----:B------:R-:W-:-:S07]  /*3090*/  IMAD.MOV.U32 R0, RZ, RZ, R2 ;  /* 0x000000ffff007224 */ /* 0x000fce00078e0002 */
[----:B------:R-:W-:Y:S05]  /*30a0*/  WARPSYNC.COLLECTIVE R4, `(.L_x_25609) ;  /* 0x0000000004087348 */ /* 0x000fea0003c00000 */
[----:B------:R0:W1:Y:S02]  /*30b0*/  SHFL.DOWN P0, R5, R0, R7, R9 ;  /* 0x0800000700057389 */ /* 0x0000640000000009 */
[----:B01----:R-:W-:Y:S05]  /*30c0*/  ENDCOLLECTIVE ;  /* 0x000000000000791b */ /* 0x003fea0003800000 */
.L_x_25609:
[----:B------:R-:W-:Y:S05]  /*30d0*/  BRA `(.L_x_25610) ;  /* 0xfffffffc00407947 */ /* 0x000fea000383ffff */
        .weak           $__internal_636_$__cuda_sm20_div_u64
        .type           $__internal_636_$__cuda_sm20_div_u64,@function
        .size           $__internal_636_$__cuda_sm20_div_u64,($__internal_637_$__cuda_sm20_rcp_rn_f32_slowpath - $__internal_636_$__cuda_sm20_div_u64)
$__internal_636_$__cuda_sm20_div_u64:
        /* <DEDUP_REMOVED lines=71> */
[----:B------:R-:W-:Y:S11]  /*3550*/  RET.REL.NODEC R2 `(_ZN18transformer_engine6detail38cast_transpose_fused_kernel_notalignedILb0ELb1ELb0EfNS_16CTDBiasDActParamI13__nv_bfloat16S3_6__halffEELi2ELi2ENS_5EmptyEXadL_ZNS_6dsreluIffEET_T0_RKS6_EEEEvT3_mmm) ;  /* 0xffffffc802a87950 */ /* 0x000ff60003c3ffff */
        .weak           $__internal_637_$__cuda_sm20_rcp_rn_f32_slowpath
        .type           $__internal_637_$__cuda_sm20_rcp_rn_f32_slowpath,@function
        .size           $__internal_637_$__cuda_sm20_rcp_rn_f32_slowpath,(.L_x_29938 - $__internal_637_$__cuda_sm20_rcp_rn_f32_slowpath)
$__internal_637_$__cuda_sm20_rcp_rn_f32_slowpath:
        /* <DEDUP_REMOVED lines=15> */
.L_x_25611:
        /* <DEDUP_REMOVED lines=33> */
.L_x_25613:
[----:B------:R0:W1:Y:S02]  /*3860*/  MUFU.RCP R2, R0 ;  /* 0x0000000000027308 */ /* 0x0000640000001000 */
.L_x_25612:
[----:B-1-3--:R-:W-:Y:S02]  /*3870*/  IMAD.MOV.U32 R5, RZ, RZ, R2 ;  /* 0x000000ffff057224 */ /* 0x00afe400078e0002 */
[----:B------:R-:W-:Y:S02]  /*3880*/  IMAD.MOV.U32 R2, RZ, RZ, R7 ;  /* 0x000000ffff027224 */ /* 0x000fe400078e0007 */
[----:B------:R-:W-:-:S04]  /*3890*/  IMAD.MOV.U32 R3, RZ, RZ, 0x0 ;  /* 0x00000000ff037424 */ /* 0x000fc800078e00ff */
[----:B0-2---:R-:W-:Y:S05]  /*38a0*/  RET.REL.NODEC R2 `(_ZN18transformer_engine6detail38cast_transpose_fused_kernel_notalignedILb0ELb1ELb0EfNS_16CTDBiasDActParamI13__nv_bfloat16S3_6__halffEELi2ELi2ENS_5EmptyEXadL_ZNS_6dsreluIffEET_T0_RKS6_EEEEvT3_mmm) ;  /* 0xffffffc402d47950 */ /* 0x005fea0003c3ffff */
.L_x_25614:
        /* <DEDUP_REMOVED lines=13> */
.L_x_29938:


//--------------------- .text._ZN18transformer_engine6detail38cast_transpose_fused_kernel_notalignedILb0ELb1ELb0EfNS_16CTDBiasDActParamI13__nv_bfloat16S3_ffEELi2ELi1ENS_5EmptyEXadL_ZNS_6dsreluIffEET_T0_RKS5_EEEEvT3_mmm --------------------------
	.section	.text._ZN18transformer_engine6detail38cast_transpose_fused_kernel_notalignedILb0ELb1ELb0EfNS_16CTDBiasDActParamI13__nv_bfloat16S3_ffEELi2ELi1ENS_5EmptyEXadL_ZNS_6dsreluIffEET_T0_RKS5_EEEEvT3_mmm,"ax",@progbits
	.align	128
        .global         _ZN18transformer_engine6detail38cast_transpose_fused_kernel_notalignedILb0ELb1ELb0EfNS_16CTDBiasDActParamI13__nv_bfloat16S3_ffEELi2ELi1ENS_5EmptyEXadL_ZNS_6dsreluIffEET_T0_RKS5_EEEEvT3_mmm
        .type           _ZN18transformer_engine6detail38cast_transpose_fused_kernel_notalignedILb0ELb1ELb0EfNS_16CTDBiasDActParamI13__nv_bfloat16S3_ffEELi2ELi1ENS_5EmptyEXadL_ZNS_6dsreluIffEET_T0_RKS5_EEEEvT3_mmm,@function
        .size           _ZN18transformer_engine6detail38cast_transpose_fused_kernel_notalignedILb0ELb1ELb0EfNS_16CTDBiasDActParamI13__nv_bfloat16S3_ffEELi2ELi1ENS_5EmptyEXadL_ZNS_6dsreluIffEET_T0_RKS5_EEEEvT3_mmm,(.L_x_29940 - _ZN18transformer_engine6detail38cast_transpose_fused_kernel_notalignedILb0ELb1ELb0EfNS_16CTDBiasDActParamI13__nv_bfloat16S3_ffEELi2ELi1ENS_5EmptyEXadL_ZNS_6dsreluIffEET_T0_RKS5_EEEEvT3_mmm)
        .other          _ZN18transformer_engine6detail38cast_transpose_fused_kernel_notalignedILb0ELb1ELb0EfNS_16CTDBiasDActParamI13__nv_bfloat16S3_ffEELi2ELi1ENS_5EmptyEXadL_ZNS_6dsreluIffEET_T0_RKS5_EEEEvT3_mmm,@"STO_CUDA_ENTRY STV_DEFAULT"
_ZN18transformer_engine6detail38cast_transpose_fused_kernel_notalignedILb0ELb1ELb0EfNS_16CTDBiasDActParamI13__nv_bfloat16S3_ffEELi2ELi1ENS_5EmptyEXadL_ZNS_6dsreluIffEET_T0_RKS5_EEEEvT3_mmm:
.text._ZN18transformer_engine6detail38cast_transpose_fused_kernel_notalignedILb0ELb1ELb0EfNS_16CTDBiasDActParamI13__nv_bfloat16S3_ffEELi2ELi1ENS_5EmptyEXadL_ZNS_6dsreluIffEET_T0_RKS5_EEEEvT3_mmm:
        /* <DEDUP_REMOVED lines=43> */
.L_x_25615:
[----:B------:R-:W-:-:S07]  /*02b0*/  MOV R4, 0x2d0 ;  /* 0x000002d000047802 */ /* 0x000fce0000000f00 */
[----:B------:R-:W-:Y:S05]  /*02c0*/  CALL.REL.NOINC `($__internal_638_$__cuda_sm20_div_u64) ;  /* 0x00000024005c7944 */ /* 0x000fea0003c00000 */
        /* <DEDUP_REMOVED lines=11> */
.L_x_25616:
[----:B------:R-:W0:Y:S01]  /*0380*/  LDCU.64 UR8, c[0x0][0x3c8] ;  /* 0x00007900ff0877ac */ /* 0x000e220008000a00 */
[----:B------:R-:W-:Y:S01]  /*0390*/  IMAD.SHL.U32 R18, R18, 0x4, RZ ;  /* 0x0000000412127824 */ /* 0x000fe200078e00ff */
[----:B------:R-:W1:Y:S03]  /*03a0*/  LDCU.64 UR12, c[0x0][0x3d0] ;  /* 0x00007a00ff0c77ac */ /* 0x000e660008000a00 */
[----:B------:R-:W-:Y:S01]  /*03b0*/  IMAD.IADD R10, R7, 0x1, -R18 ;  /* 0x00000001070a7824 */ /* 0x000fe200078e0a12 */
[----:B------:R-:W-:-:S03]  /*03c0*/  USHF.L.U32 UR18, UR4, 0x5, URZ ;  /* 0x0000000504127899 */ /* 0x000fc600080006ff */
[C---:B------:R-:W-:Y:S01]  /*03d0*/  VIADD R15, R10.reuse, 0xffffffff ;  /* 0xffffffff0a0f7836 */ /* 0x040fe20000000000 */
[----:B------:R-:W-:Y:S01]  /*03e0*/  USHF.L.U64.HI UR19, UR4, 0x5, UR5 ;  /* 0x0000000504137899 */ /* 0x000fe20008010205 */
[----:B------:R-:W-:Y:S01]  /*03f0*/  LOP3.LUT R11, R10, 0x1f, RZ, 0xc0, !PT ;  /* 0x0000001f0a0b7812 */ /* 0x000fe200078ec0ff */
[----:B------:R-:W2:Y:S02]  /*0400*/  LDCU.64 UR10, c[0x0][0x3a0] ;  /* 0x00007400ff0a77ac */ /* 0x000ea40008000a00 */
[----:B------:R-:W-:Y:S01]  /*0410*/  LOP3.LUT R15, R15, 0x1f, RZ, 0xc0, !PT ;  /* 0x0000001f0f0f7812 */ /* 0x000fe200078ec0ff */
[----:B------:R-:W-:Y:S02]  /*0420*/  USHF.L.U64.HI UR20, UR21, 0x6, UR6 ;  /* 0x0000000615147899 */ /* 0x000fe40008010206 */
[----:B0-----:R-:W-:Y:S02]  /*0430*/  UIMAD UR7, UR5, UR8, URZ ;  /* 0x00000008050772a4 */ /* 0x001fe4000f8e02ff */
[----:B------:R-:W-:-:S02]  /*0440*/  UIMAD.WIDE.U32 UR14, UR4, UR8, URZ ;  /* 0x00000008040e72a5 */ /* 0x000fc4000f8e00ff */
[----:B------:R-:W-:Y:S02]  /*0450*/  UIMAD UR22, UR4, UR9, UR7 ;  /* 0x00000009041672a4 */ /* 0x000fe4000f8e0207 */
[----:B------:R-:W-:Y:S02]  /*0460*/  USHF.R.U64 UR17, UR8, 0x1, UR9 ;  /* 0x0000000108117899 */ /* 0x000fe40008001209 */
[----:B-1----:R-:W-:Y:S02]  /*0470*/  UIADD3 UR4, UP1, UPT, -UR18, UR12, URZ ;  /* 0x0000000c12047290 */ /* 0x002fe4000ff3e1ff */
[----:B------:R-:W-:Y:S02]  /*0480*/  USHF.R.U32.HI UR27, URZ, 0x1, UR9 ;  /* 0x00000001ff1b7899 */ /* 0x000fe40008011609 */
[----:B------:R-:W-:Y:S01]  /*0490*/  USHF.L.U64.HI UR7, UR21, 0x5, UR6 ;  /* 0x0000000515077899 */ /* 0x000fe20008010206 */
[----:B--2---:R-:W-:Y:S01]  /*04a0*/  ISETP.NE.U32.AND P3, PT, RZ, UR10, PT ;  /* 0x0000000aff007c0c */ /* 0x004fe2000bf65070 */
[----:B------:R-:W-:-:S02]  /*04b0*/  ULEA UR5, UP0, -UR21, UR17, 0x5 ;  /* 0x0000001115057291 */ /* 0x000fc4000f8029ff */
        /* <DEDUP_REMOVED lines=8> */
[----:B------:R-:W-:Y:S02]  /*0540*/  UISETP.LT.U32.AND.EX UP1, UPT, UR8, URZ, UPT, UP1 ;  /* 0x000000ff0800728c */ /* 0x000fe4000bf21110 */
[----:B------:R-:W-:-:S02]  /*0550*/  UISETP.LT.U32.AND.EX UP0, UPT, UR7, URZ, UPT, UP0 ;  /* 0x000000ff0700728c */ /* 0x000fc4000bf01100 */
        /* <DEDUP_REMOVED lines=16> */
[----:B------:R-:W-:Y:S01]  /*0660*/  @P0 IMAD.X R3, RZ, RZ, R6, P1 ;  /* 0x000000ffff030224 */ /* 0x000fe200008e0606 */
[----:B------:R-:W-:Y:S01]  /*0670*/  ISETP.GE.U32.AND P1, PT, R15, UR23, PT ;  /* 0x000000170f007c0c */ /* 0x000fe2000bf26070 */
[----:B------:R-:W-:Y:S02]  /*0680*/  UIADD3.X UR20, UPT, UPT, UR5, UR11, URZ, UP0, !UPT ;  /* 0x0000000b05147290 */ /* 0x000fe400087fe4ff */
[----:B------:R-:W-:Y:S01]  /*0690*/  UIADD3 UR4, UP0, UPT, UR4, UR8, URZ ;  /* 0x0000000804047290 */ /* 0x000fe2000ff1e0ff */
[C---:B------:R-:W-:Y:S01]  /*06a0*/  @P0 SHF.L.U64.HI R0, R8.reuse, 0x2, R3 ;  /* 0x0000000208000819 */ /* 0x040fe20000010203 */
[----:B------:R-:W-:Y:S01]  /*06b0*/  @P0 IMAD.SHL.U32 R8, R8, 0x4, RZ ;  /* 0x0000000408080824 */ /* 0x000fe200078e00ff */
[----:B0-----:R-:W2:Y:S01]  /*06c0*/  @P3 LDG.E R16, desc[UR24][R16.64] ;  /* 0x0000001810103981 */ /* 0x001ea2000c1e1900 */
[----:B------:R-:W-:Y:S01]  /*06d0*/  VIADD R3, R18, 0x1 ;  /* 0x0000000112037836 */ /* 0x000fe20000000000 */
[----:B------:R-:W-:-:S02]  /*06e0*/  UIADD3.X UR5, UPT, UPT, UR5, UR9, URZ, UP0, !UPT ;  /* 0x0000000905057290 */ /* 0x000fc400087fe4ff */
[----:B------:R-:W-:Y:S01]  /*06f0*/  @P0 IADD3 R4, P2, PT, R8, UR15, RZ ;  /* 0x0000000f08040c10 */ /* 0x000fe2000ff5e0ff */
[----:B------:R-:W0:Y:S01]  /*0700*/  LDCU.128 UR8, c[0x0][0x390] ;  /* 0x00007200ff0877ac */ /* 0x000e220008000c00 */
[----:B------:R-:W-:Y:S02]  /*0710*/  ISETP.GE.U32.OR P1, PT, R3, UR26, P1 ;  /* 0x0000001a03007c0c */ /* 0x000fe40008f26470 */
[----:B------:R-:W-:Y:S02]  /*0720*/  @P0 IADD3.X R5, PT, PT, R0, UR20, RZ, P2, !PT ;  /* 0x0000001400050c10 */ /* 0x000fe400097fe4ff */
[----:B------:R-:W-:-:S03]  /*0730*/  @P0 IADD3 R8, P2, PT, R8, UR4, RZ ;  /* 0x0000000408080c10 */ /* 0x000fc6000ff5e0ff */
[----:B------:R-:W3:Y:S01]  /*0740*/  @P0 LDG.E R14, desc[UR24][R4.64] ;  /* 0x00000018040e0981 */ /* 0x000ee2000c1e1900 */
[----:B------:R-:W-:Y:S01]  /*0750*/  @P0 IADD3.X R9, PT, PT, R0, UR5, RZ, P2, !PT ;  /* 0x0000000500090c10 */ /* 0x000fe200097fe4ff */
[----:B------:R-:W-:-:S06]  /*0760*/  @!P0 IMAD.MOV.U32 R0, RZ, RZ, RZ ;  /* 0x000000ffff008224 */ /* 0x000fcc00078e00ff */
[----:B------:R1:W4:Y:S01]  /*0770*/  @P0 LDG.E R0, desc[UR24][R8.64] ;  /* 0x0000001808000981 */ /* 0x000322000c1e1900 */
[----:B------:R-:W-:-:S04]  /*0780*/  @!P1 IADD3 R3, P0, P2, R15, UR17, R2 ;  /* 0x000000110f039c10 */ /* 0x000fc8000fa1e002 */
[----:B------:R-:W-:Y:S01]  /*0790*/  @!P1 IADD3.X R20, PT, PT, RZ, UR27, R6, P0, P2 ;  /* 0x0000001bff149c10 */ /* 0x000fe200087e4406 */
[----:B------:R-:W-:-:S03]  /*07a0*/  @!P1 IMAD.SHL.U32 R12, R3, 0x4, RZ ;  /* 0x00000004030c9824 */ /* 0x000fc600078e00ff */
[----:B------:R-:W-:Y:S02]  /*07b0*/  @!P1 SHF.L.U64.HI R3, R3, 0x2, R20 ;  /* 0x0000000203039819 */ /* 0x000fe40000010214 */
[----:B------:R-:W-:-:S04]  /*07c0*/  @!P1 IADD3 R20, P0, PT, R12, UR15, RZ ;  /* 0x0000000f0c149c10 */ /* 0x000fc8000ff1e0ff */
[----:B------:R-:W-:Y:S02]  /*07d0*/  @!P1 IADD3.X R21, PT, PT, R3, UR20, RZ, P0, !PT ;  /* 0x0000001403159c10 */ /* 0x000fe400087fe4ff */
[----:B------:R-:W-:-:S03]  /*07e0*/  @!P1 IADD3 R12, P0, PT, R12, UR4, RZ ;  /* 0x000000040c0c9c10 */ /* 0x000fc6000ff1e0ff */
[----:B------:R-:W5:Y:S01]  /*07f0*/  @!P1 LDG.E R4, desc[UR24][R20.64] ;  /* 0x0000001814049981 */ /* 0x000f62000c1e1900 */
[----:B------:R-:W-:-:S05]  /*0800*/  @!P1 IADD3.X R13, PT, PT, R3, UR5, RZ, P0, !PT ;  /* 0x00000005030d9c10 */ /* 0x000fca00087fe4ff */
[----:B------:R0:W5:Y:S01]  /*0810*/  @!P1 LDG.E R5, desc[UR24][R12.64] ;  /* 0x000000180c059981 */ /* 0x000162000c1e1900 */
[----:B------:R-:W-:-:S05]  /*0820*/  SHF.R.U32.HI R19, RZ, 0x5, R7 ;  /* 0x00000005ff137819 */ /* 0x000fca0000011607 */
[----:B------:R-:W-:-:S05]  /*0830*/  IMAD.SHL.U32 R19, R19, 0x4, RZ ;  /* 0x0000000413137824 */ /* 0x000fca00078e00ff */
[C---:B------:R-:W-:Y:S01]  /*0840*/  ISETP.GE.U32.AND P2, PT, R19.reuse, UR26, PT ;  /* 0x0000001a13007c0c */ /* 0x040fe2000bf46070 */
[----:B-1----:R-:W-:Y:S02]  /*0850*/  VIADD R9, R10, 0x1d ;  /* 0x0000001d0a097836 */ /* 0x002fe40000000000 */
[----:B------:R-:W-:Y:S01]  /*0860*/  VIADD R8, R19, 0x3 ;  /* 0x0000000313087836 */ /* 0x000fe20000000000 */
[----:B------:R-:W-:Y:S02]  /*0870*/  ISETP.GE.U32.OR P2, PT, R11, UR23, P2 ;  /* 0x000000170b007c0c */ /* 0x000fe40009746470 */
[----:B------:R-:W-:Y:S02]  /*0880*/  LOP3.LUT R9, R9, 0x1f, RZ, 0xc0, !PT ;  /* 0x0000001f09097812 */ /* 0x000fe400078ec0ff */
[----:B------:R-:W-:-:S04]  /*0890*/  ISETP.GE.U32.AND P0, PT, R8, UR26, PT ;  /* 0x0000001a08007c0c */ /* 0x000fc8000bf06070 */
[----:B------:R-:W-:Y:S01]  /*08a0*/  ISETP.LT.U32.AND P0, PT, R9, UR23, !P0 ;  /* 0x0000001709007c0c */ /* 0x000fe2000c701070 */
[----:B------:R-:W-:Y:S02]  /*08b0*/  VIADD R17, R10, 0x1e ;  /* 0x0000001e0a117836 */ /* 0x000fe40000000000 */
[----:B0-----:R-:W-:Y:S02]  /*08c0*/  VIADD R12, R19, 0x2 ;  /* 0x00000002130c7836 */ /* 0x001fe40000000000 */
[----:B------:R-:W-:Y:S01]  /*08d0*/  @!P2 IADD3 R11, P4, PT, R11, R2, RZ ;  /* 0x000000020b0ba210 */ /* 0x000fe20007f9e0ff */
[----:B------:R-:W-:Y:S01]  /*08e0*/  ULEA UR8, UP0, UR7, UR8, 0x2 ;  /* 0x0000000807087291 */ /* 0x000fe2000f8010ff */
[----:B------:R-:W-:Y:S01]  /*08f0*/  IMAD.U32 R2, RZ, RZ, UR17 ;  /* 0x00000011ff027e24 */ /* 0x000fe2000f8e00ff */
[----:B------:R-:W-:Y:S01]  /*0900*/  LOP3.LUT R17, R17, 0x1f, RZ, 0xc0, !PT ;  /* 0x0000001f11117812 */ /* 0x000fe200078ec0ff */
[----:B------:R-:W-:Y:S02]  /*0910*/  IMAD.U32 R3, RZ, RZ, UR27 ;  /* 0x0000001bff037e24 */ /* 0x000fe4000f8e00ff */
[----:B------:R-:W-:Y:S01]  /*0920*/  @!P2 IMAD.X R6, RZ, RZ, R6, P4 ;  /* 0x000000ffff06a224 */ /* 0x000fe200020e0606 */
[----:B------:R-:W-:Y:S01]  /*0930*/  ISETP.GE.U32.AND P4, PT, R12, UR26, PT ;  /* 0x0000001a0c007c0c */ /* 0x000fe2000bf86070 */
[----:B------:R-:W-:Y:S01]  /*0940*/  ULEA.HI.X UR9, UR7, UR9, UR14, 0x2, UP0 ;  /* 0x0000000907097291 */ /* 0x000fe200080f140e */
[----:B------:R-:W-:Y:S01]  /*0950*/  @!P2 LEA R22, P5, R11, UR8, 0x3 ;  /* 0x000000080b16ac11 */ /* 0x000fe2000f8a18ff */
[----:B------:R-:W-:Y:S01]  /*0960*/  @P0 IMAD.WIDE.U32 R2, R19, UR17, R2 ;  /* 0x0000001113020c25 */ /* 0x000fe2000f8e0002 */
[----:B------:R-:W-:-:S03]  /*0970*/  ISETP.LT.U32.AND P4, PT, R17, UR23, !P4 ;  /* 0x0000001711007c0c */ /* 0x000fc6000e781070 */
[----:B------:R-:W-:Y:S02]  /*0980*/  IMAD.U32 R7, RZ, RZ, UR17 ;  /* 0x00000011ff077e24 */ /* 0x000fe4000f8e00ff */
[----:B------:R-:W-:Y:S01]  /*0990*/  IMAD R13, R19, UR27, RZ ;  /* 0x0000001b130d7c24 */ /* 0x000fe2000f8e02ff */
[----:B------:R-:W-:Y:S01]  /*09a0*/  @!P2 LEA.HI.X R23, R11, UR9, R6, 0x3, P5 ;  /* 0x000000090b17ac11 */ /* 0x000fe2000a8f1c06 */
[----:B------:R-:W-:Y:S01]  /*09b0*/  IMAD.U32 R6, RZ, RZ, UR17 ;  /* 0x00000011ff067e24 */ /* 0x000fe2000f8e00ff */
[----:B------:R-:W-:Y:S01]  /*09c0*/  @P0 IADD3 R12, P5, P6, R7, UR17, R2 ;  /* 0x00000011070c0c10 */ /* 0x000fe2000febe002 */
[----:B------:R-:W-:Y:S02]  /*09d0*/  @P0 IMAD.IADD R11, R13, 0x1, R3 ;  /* 0x000000010d0b0824 */ /* 0x000fe400078e0203 */
[----:B------:R-:W-:Y:S02]  /*09e0*/  IMAD.U32 R2, RZ, RZ, UR27 ;  /* 0x0000001bff027e24 */ /* 0x000fe4000f8e00ff */
[----:B------:R-:W-:-:S02]  /*09f0*/  IMAD.U32 R7, RZ, RZ, UR27 ;  /* 0x0000001bff077e24 */ /* 0x000fc4000f8e00ff */
[----:B------:R-:W-:Y:S01]  /*0a00*/  IMAD R21, R18, UR27, RZ ;  /* 0x0000001b12157c24 */ /* 0x000fe2000f8e02ff */
[----:B------:R-:W-:Y:S01]  /*0a10*/  @P0 IADD3.X R11, PT, PT, R2, UR27, R11, P5, P6 ;  /* 0x0000001b020b0c10 */ /* 0x000fe2000afec40b */
[----:B------:R-:W-:Y:S01]  /*0a20*/  IMAD.WIDE.U32 R6, R19, UR17, R6 ;  /* 0x0000001113067c25 */ /* 0x000fe2000f8e0006 */
[----:B------:R-:W-:-:S03]  /*0a30*/  UMOV UR7, 0x3f800000 ;  /* 0x3f80000000077882 */ /* 0x000fc60000000000 */
[----:B------:R-:W-:Y:S02]  /*0a40*/  IMAD.U32 R2, RZ, RZ, UR17 ;  /* 0x00000011ff027e24 */ /* 0x000fe4000f8e00ff */
[----:B------:R-:W-:Y:S02]  /*0a50*/  IMAD.U32 R3, RZ, RZ, UR27 ;  /* 0x0000001bff037e24 */ /* 0x000fe4000f8e00ff */
[----:B------:R-:W-:Y:S02]  /*0a60*/  @P4 IMAD.IADD R21, R21, 0x1, R7 ;  /* 0x0000000115154824 */ /* 0x000fe400078e0207 */
[----:B------:R-:W-:Y:S01]  /*0a70*/  @!P1 IMAD.WIDE.U32 R2, R19, UR17, R2 ;  /* 0x0000001113029c25 */ /* 0x000fe2000f8e0002 */
[----:B--2---:R-:W-:Y:S02]  /*0a80*/  @P3 R2UR UR7, R16 ;  /* 0x00000000100732ca */ /* 0x004fe400000e0000 */
[----:B------:R-:W-:Y:S02]  /*0a90*/  @P4 IADD3 R16, P3, P5, R17, UR17, R6 ;  /* 0x0000001111104c10 */ /* 0x000fe4000fd7e006 */
[C---:B---3--:R-:W-:Y:S01]  /*0aa0*/  PRMT R18, R14.reuse, 0x7632, R18 ;  /* 0x000076320e127816 */ /* 0x048fe20000000012 */
[----:B------:R-:W-:-:S04]  /*0ab0*/  IMAD.U32 R20, R14, 0x10000, RZ ;  /* 0x000100000e147824 */ /* 0x000fc800078e00ff */
[----:B------:R-:W-:Y:S02]  /*0ac0*/  IMAD.U32 R18, R18, 0x10000, RZ ;  /* 0x0001000012127824 */ /* 0x000fe400078e00ff */
[----:B------:R-:W-:Y:S01]  /*0ad0*/  FADD R20, R20, R20 ;  /* 0x0000001414147221 */ /* 0x000fe20000000000 */
[----:B----4-:R-:W-:Y:S01]  /*0ae0*/  PRMT R14, R0, 0x7632, R14 ;  /* 0x00007632000e7816 */ /* 0x010fe2000000000e */
[----:B------:R-:W-:Y:S01]  /*0af0*/  FADD R18, R18, R18 ;  /* 0x0000001212127221 */ /* 0x000fe20000000000 */
[----:B------:R-:W-:Y:S01]  /*0b00*/  @P4 IADD3.X R19, PT, PT, RZ, UR27, R21, P3, P5 ;  /* 0x0000001bff134c10 */ /* 0x000fe20009fea415 */
[----:B------:R-:W-:Y:S01]  /*0b10*/  IMAD.U32 R0, R0, 0x10000, RZ ;  /* 0x0001000000007824 */ /* 0x000fe200078e00ff */
[----:B------:R-:W-:Y:S02]  /*0b20*/  FMNMX R21, RZ, R20, !PT ;  /* 0x00000014ff157209 */ /* 0x000fe40007800000 */
[----:B------:R-:W-:Y:S01]  /*0b30*/  @!P1 IADD3 R15, P3, PT, R15, R2, RZ ;  /* 0x000000020f0f9210 */ /* 0x000fe20007f7e0ff */
[----:B------:R-:W-:Y:S01]  /*0b40*/  IMAD.U32 R2, R14, 0x10000, RZ ;  /* 0x000100000e027824 */ /* 0x000fe200078e00ff */
[----:B------:R-:W-:Y:S01]  /*0b50*/  FMNMX R25, RZ, R18, !PT ;  /* 0x00000012ff197209 */ /* 0x000fe20007800000 */
[----:B------:R-:W-:Y:S01]  /*0b60*/  FMUL R0, R0, R21 ;  /* 0x0000001500007220 */ /* 0x000fe20000400000 */
[----:B------:R-:W-:-:S03]  /*0b70*/  @P4 SHF.L.U64.HI R14, R16, 0x2, R19 ;  /* 0x00000002100e4819 */ /* 0x000fc60000010213 */
[----:B------:R-:W-:Y:S01]  /*0b80*/  FMUL R21, R2, R25 ;  /* 0x0000001902157220 */ /* 0x000fe20000400000 */
[----:B------:R-:W-:Y:S02]  /*0b90*/  @!P1 IMAD.X R20, R13, 0x1, R3, P3 ;  /* 0x000000010d149824 */ /* 0x000fe400018e0603 */
[----:B------:R-:W-:Y:S01]  /*0ba0*/  FMUL R2, R0, UR7 ;  /* 0x0000000700027c20 */ /* 0x000fe20008400000 */
[----:B------:R-:W-:Y:S02]  /*0bb0*/  @P4 IMAD.SHL.U32 R16, R16, 0x4, RZ ;  /* 0x0000000410104824 */ /* 0x000fe400078e00ff */
[----:B------:R-:W-:Y:S01]  /*0bc0*/  FMUL R3, R21, UR7 ;  /* 0x0000000715037c20 */ /* 0x000fe20008400000 */
[C---:B------:R-:W-:Y:S02]  /*0bd0*/  @!P1 LEA R18, P5, R15.reuse, UR8, 0x3 ;  /* 0x000000080f129c11 */ /* 0x040fe4000f8a18ff */
[----:B------:R-:W-:Y:S02]  /*0be0*/  @P4 IADD3 R24, P3, PT, R16, UR15, RZ ;  /* 0x0000000f10184c10 */ /* 0x000fe4000ff7e0ff */
[----:B------:R-:W-:Y:S01]  /*0bf0*/  @P1 CS2R R4, SRZ ;  /* 0x0000000000041805 */ /* 0x000fe2000001ff00 */
[----:B------:R0:W-:Y:S01]  /*0c00*/  @!P2 STG.E.64 desc[UR24][R22.64], R2 ;  /* 0x000000021600a986 */ /* 0x0001e2000c101b18 */
[----:B------:R-:W-:Y:S01]  /*0c10*/  @!P1 LEA.HI.X R19, R15, UR9, R20, 0x3, P5 ;  /* 0x000000090f139c11 */ /* 0x000fe2000a8f1c14 */
[----:B------:R-:W-:Y:S01]  /*0c20*/  @!P4 IMAD.MOV.U32 R15, RZ, RZ, RZ ;  /* 0x000000ffff0fc224 */ /* 0x000fe200078e00ff */
[----:B------:R-:W-:-:S02]  /*0c30*/  @P0 IADD3 R12, P2, PT, R9, R12, RZ ;  /* 0x0000000c090c0210 */ /* 0x000fc40007f5e0ff */
[----:B-----5:R-:W-:Y:S02]  /*0c40*/  PRMT R26, R4, 0x7632, R26 ;  /* 0x00007632041a7816 */ /* 0x020fe4000000001a */
[----:B------:R-:W-:Y:S01]  /*0c50*/  @P4 IADD3.X R25, PT, PT, R14, UR20, RZ, P3, !PT ;  /* 0x000000140e194c10 */ /* 0x000fe20009ffe4ff */
[----:B------:R-:W-:Y:S02]  /*0c60*/  IMAD.U32 R20, R4, 0x10000, RZ ;  /* 0x0001000004147824 */ /* 0x000fe400078e00ff */
[----:B------:R-:W-:Y:S02]  /*0c70*/  IMAD.U32 R26, R26, 0x10000, RZ ;  /* 0x000100001a1a7824 */ /* 0x000fe400078e00ff */
[----:B------:R-:W-:Y:S01]  /*0c80*/  @P0 IMAD.X R11, RZ, RZ, R11, P2 ;  /* 0x000000ffff0b0224 */ /* 0x000fe200010e060b */
[----:B------:R-:W-:Y:S01]  /*0c90*/  @P4 IADD3 R4, P2, PT, R16, UR4, RZ ;  /* 0x0000000410044c10 */ /* 0x000fe2000ff5e0ff */
[----:B------:R1:W2:Y:S01]  /*0ca0*/  @P4 LDG.E R15, desc[UR24][R24.64] ;  /* 0x00000018180f4981 */ /* 0x0002a2000c1e1900 */
[----:B------:R-:W-:Y:S01]  /*0cb0*/  FADD R20, R20, R20 ;  /* 0x0000001414147221 */ /* 0x000fe20000000000 */
[----:B------:R-:W-:Y:S01]  /*0cc0*/  FADD R16, R26, R26 ;  /* 0x0000001a1a107221 */ /* 0x000fe20000000000 */
[C---:B------:R-:W-:Y:S01]  /*0cd0*/  PRMT R29, R5.reuse, 0x7632, R29 ;  /* 0x00007632051d7816 */ /* 0x040fe2000000001d */
[----:B0-----:R-:W-:Y:S01]  /*0ce0*/  IMAD.U32 R22, R5, 0x10000, RZ ;  /* 0x0001000005167824 */ /* 0x001fe200078e00ff */
[----:B------:R-:W-:Y:S01]  /*0cf0*/  @P4 IADD3.X R5, PT, PT, R14, UR5, RZ, P2, !PT ;  /* 0x000000050e054c10 */ /* 0x000fe200097fe4ff */
[----:B------:R-:W-:Y:S01]  /*0d00*/  @!P4 IMAD.MOV.U32 R14, RZ, RZ, RZ ;  /* 0x000000ffff0ec224 */ /* 0x000fe200078e00ff */
[----:B------:R-:W-:Y:S01]  /*0d10*/  FMNMX R23, RZ, R20, !PT ;  /* 0x00000014ff177209 */ /* 0x000fe20007800000 */
[----:B------:R-:W-:Y:S01]  /*0d20*/  @P0 IMAD.SHL.U32 R26, R12, 0x4, RZ ;  /* 0x000000040c1a0824 */ /* 0x000fe200078e00ff */
[----:B------:R-:W-:Y:S01]  /*0d30*/  FMNMX R16, RZ, R16, !PT ;  /* 0x00000010ff107209 */ /* 0x000fe20007800000 */
[----:B------:R-:W-:-:S02]  /*0d40*/  IMAD.U32 R29, R29, 0x10000, RZ ;  /* 0x000100001d1d7824 */ /* 0x000fc400078e00ff */
[----:B------:R0:W3:Y:S01]  /*0d50*/  @P4 LDG.E R14, desc[UR24][R4.64] ;  /* 0x00000018040e4981 */ /* 0x0000e2000c1e1900 */
[----:B------:R-:W-:Y:S01]  /*0d60*/  FMUL R22, R22, R23 ;  /* 0x0000001716167220 */ /* 0x000fe20000400000 */
[----:B------:R-:W-:Y:S01]  /*0d70*/  FMUL R29, R29, R16 ;  /* 0x000000101d1d7220 */ /* 0x000fe20000400000 */
[----:B------:R-:W-:Y:S02]  /*0d80*/  @P0 SHF.L.U64.HI R11, R12, 0x2, R11 ;  /* 0x000000020c0b0819 */ /* 0x000fe4000001020b */
[----:B-1----:R-:W-:Y:S01]  /*0d90*/  @P0 IADD3 R24, P2, PT, R26, UR15, RZ ;  /* 0x0000000f1a180c10 */ /* 0x002fe2000ff5e0ff */
[----:B------:R-:W-:-:S03]  /*0da0*/  @!P0 IMAD.MOV.U32 R16, RZ, RZ, RZ ;  /* 0x000000ffff108224 */ /* 0x000fc600078e00ff */
[----:B------:R-:W-:Y:S01]  /*0db0*/  @P0 IADD3.X R25, PT, PT, R11, UR20, RZ, P2, !PT ;  /* 0x000000140b190c10 */ /* 0x000fe200097fe4ff */
[----:B0-----:R-:W-:Y:S01]  /*0dc0*/  FMUL R4, R22, UR7 ;  /* 0x0000000716047c20 */ /* 0x001fe20008400000 */
[----:B------:R-:W-:-:S05]  /*0dd0*/  FMUL R5, R29, UR7 ;  /* 0x000000071d057c20 */ /* 0x000fca0008400000 */
[----:B------:R0:W-:Y:S01]  /*0de0*/  @!P1 STG.E.64 desc[UR24][R18.64], R4 ;  /* 0x0000000412009986 */ /* 0x0001e2000c101b18 */
[----:B------:R-:W-:-:S03]  /*0df0*/  @P0 IADD3 R26, P1, PT, R26, UR4, RZ ;  /* 0x000000041a1a0c10 */ /* 0x000fc6000ff3e0ff */
[----:B------:R-:W4:Y:S01]  /*0e00*/  @P0 LDG.E R16, desc[UR24][R24.64] ;  /* 0x0000001818100981 */ /* 0x000f22000c1e1900 */
[----:B------:R-:W-:Y:S01]  /*0e10*/  @!P0 IMAD.MOV.U32 R23, RZ, RZ, RZ ;  /* 0x000000ffff178224 */ /* 0x000fe200078e00ff */
[----:B------:R-:W-:-:S05]  /*0e20*/  @P0 IADD3.X R27, PT, PT, R11, UR5, RZ, P1, !PT ;  /* 0x000000050b1b0c10 */ /* 0x000fca0008ffe4ff */
[----:B------:R1:W5:Y:S01]  /*0e30*/  @P0 LDG.E R23, desc[UR24][R26.64] ;  /* 0x000000181a170981 */ /* 0x000362000c1e1900 */
[----:B------:R-:W1:Y:S01]  /*0e40*/  S2R R11, SR_TID.X ;  /* 0x00000000000b7919 */ /* 0x000e620000002100 */
[----:B------:R-:W1:Y:S01]  /*0e50*/  S2R R28, SR_CgaCtaId ;  /* 0x00000000001c7919 */ /* 0x000e620000008800 */
[----:B------:R-:W-:-:S05]  /*0e60*/  MOV R12, 0x400 ;  /* 0x00000400000c7802 */ /* 0x000fca0000000f00 */
[----:B------:R-:W-:Y:S01]  /*0e70*/  VIADD R20, R12, 0x20 ;  /* 0x000000200c147836 */ /* 0x000fe20000000000 */
[----:B------:R-:W-:Y:S02]  /*0e80*/  IADD3 RZ, P0, PT, R6, UR17, RZ ;  /* 0x0000001106ff7c10 */ /* 0x000fe4000ff1e0ff */
[----:B0-----:R-:W-:Y:S02]  /*0e90*/  FMNMX3 R18, |R0|, RZ, |R21|, !PT ;  /* 0x000000ff00127276 */ /* 0x001fe40007800615 */
[----:B------:R-:W-:Y:S02]  /*0ea0*/  IADD3.X R7, PT, PT, R13, UR27, R7, P0, !PT ;  /* 0x0000001b0d077c10 */ /* 0x000fe400087fe407 */
[----:B-1----:R-:W-:-:S05]  /*0eb0*/  SHF.R.U32.HI R12, RZ, 0x5, R11 ;  /* 0x00000005ff0c7819 */ /* 0x002fca000001160b */
[----:B------:R-:W-:-:S04]  /*0ec0*/  IMAD.SHL.U32 R19, R12, 0x4, RZ ;  /* 0x000000040c137824 */ /* 0x000fc800078e00ff */
[----:B------:R-:W-:Y:S01]  /*0ed0*/  VIADD R6, R19, 0x2 ;  /* 0x0000000213067836 */ /* 0x000fe20000000000 */
[----:B------:R-:W-:-:S04]  /*0ee0*/  FMNMX3 R29, |R22|, R18, |R29|, !PT ;  /* 0x00000012161d7276 */ /* 0x000fc8000780061d */
[----:B------:R-:W-:Y:S01]  /*0ef0*/  ISETP.GE.U32.AND P0, PT, R6, UR26, PT ;  /* 0x0000001a06007c0c */ /* 0x000fe2000bf06070 */
[----:B------:R-:W-:-:S03]  /*0f00*/  IMAD.U32 R22, RZ, RZ, UR17 ;  /* 0x00000011ff167e24 */ /* 0x000fc6000f8e00ff */
[----:B------:R-:W-:Y:S01]  /*0f10*/  ISETP.GE.U32.OR P0, PT, R17, UR23, P0 ;  /* 0x0000001711007c0c */ /* 0x000fe20008706470 */
[----:B------:R-:W-:Y:S01]  /*0f20*/  IMAD.SHL.U32 R0, R10, 0x4, RZ ;  /* 0x000000040a007824 */ /* 0x000fe200078e00ff */
[----:B------:R-:W-:Y:S01]  /*0f30*/  LEA R20, R28, R20, 0x18 ;  /* 0x000000141c147211 */ /* 0x000fe200078ec0ff */
[----:B------:R-:W-:Y:S01]  /*0f40*/  IMAD R26, R19, UR17, R22 ;  /* 0x00000011131a7c24 */ /* 0x000fe2000f8e0216 */
[----:B------:R-:W-:Y:S02]  /*0f50*/  LOP3.LUT R21, R11, 0x1f, RZ, 0xc0, !PT ;  /* 0x0000001f0b157812 */ /* 0x000fe400078ec0ff */
[----:B------:R-:W-:Y:S01]  /*0f60*/  LOP3.LUT R0, R0, 0x7c, RZ, 0xc0, !PT ;  /* 0x0000007c00007812 */ /* 0x000fe200078ec0ff */
[----:B------:R-:W-:Y:S02]  /*0f70*/  VIADD R26, R26, UR17 ;  /* 0x000000111a1a7c36 */ /* 0x000fe40008000000 */
[----:B------:R-:W-:-:S04]  /*0f80*/  IMAD R13, R21, 0x84, R20 ;  /* 0x00000084150d7824 */ /* 0x000fc800078e0214 */
[----:B------:R-:W-:Y:S01]  /*0f90*/  IMAD.IADD R0, R13, 0x1, R0 ;  /* 0x000000010d007824 */ /* 0x000fe200078e0200 */
[----:B------:R-:W-:-:S04]  /*0fa0*/  @!P0 IADD3 R17, P1, PT, R17, R26, RZ ;  /* 0x0000001a11118210 */ /* 0x000fc80007f3e0ff */
[----:B------:R0:W-:Y:S01]  /*0fb0*/  STS [R0], R2 ;  /* 0x0000000200007388 */ /* 0x0001e20000000800 */
[----:B------:R-:W-:Y:S02]  /*0fc0*/  UIMAD UR6, UR6, UR12, URZ ;  /* 0x0000000c060672a4 */ /* 0x000fe4000f8e02ff */
[----:B------:R-:W-:Y:S02]  /*0fd0*/  UIMAD.WIDE.U32 UR4, UR21, UR12, URZ ;  /* 0x0000000c150472a5 */ /* 0x000fe4000f8e00ff */
[----:B------:R-:W-:Y:S02]  /*0fe0*/  UIMAD UR21, UR21, UR13, UR6 ;  /* 0x0000000d151572a4 */ /* 0x000fe4000f8e0206 */
[----:B------:R-:W-:Y:S02]  /*0ff0*/  ULEA UR6, UP0, UR4, UR18, 0x6 ;  /* 0x0000001204067291 */ /* 0x000fe4000f8030ff */
[----:B------:R-:W-:Y:S02]  /*1000*/  UIADD3 UR5, UPT, UPT, UR5, UR21, URZ ;  /* 0x0000001505057290 */ /* 0x000fe4000fffe0ff */
[----:B------:R-:W-:-:S02]  /*1010*/  ULEA UR10, UP1, UR6, UR10, 0x2 ;  /* 0x0000000a060a7291 */ /* 0x000fc4000f8210ff */
[----:B------:R-:W-:Y:S01]  /*1020*/  ULEA.HI.X UR4, UR4, UR19, UR5, 0x6, UP0 ;  /* 0x0000001304047291 */ /* 0x000fe200080f3405 */
[----:B------:R-:W-:Y:S01]  /*1030*/  BSSY.RECONVERGENT B0, `(.L_x_25617) ;  /* 0x00000ae000007945 */ /* 0x000fe20003800200 */
[----:B------:R-:W-:Y:S02]  /*1040*/  USHF.L.U64.HI UR5, UR12, 0x1, UR13 ;  /* 0x000000010c057899 */ /* 0x000fe4000801020d */
[----:B------:R-:W-:Y:S01]  /*1050*/  ULEA.HI.X UR4, UR6, UR11, UR4, 0x2, UP1 ;  /* 0x0000000b06047291 */ /* 0x000fe200088f1404 */
[C---:B--2---:R-:W-:Y:S01]  /*1060*/  PRMT R18, R15.reuse, 0x7632, R18 ;  /* 0x000076320f127816 */ /* 0x044fe20000000012 */
[----:B------:R-:W-:-:S04]  /*1070*/  IMAD.U32 R15, R15, 0x10000, RZ ;  /* 0x000100000f0f7824 */ /* 0x000fc800078e00ff */
[----:B------:R-:W-:-:S04]  /*1080*/  IMAD.U32 R18, R18, 0x10000, RZ ;  /* 0x0001000012127824 */ /* 0x000fc800078e00ff */
[----:B------:R-:W-:Y:S01]  /*1090*/  FADD R18, R18, R18 ;  /* 0x0000001212127221 */ /* 0x000fe20000000000 */
[C---:B---3--:R-:W-:Y:S01]  /*10a0*/  PRMT R22, R14.reuse, 0x7632, R22 ;  /* 0x000076320e167816 */ /* 0x048fe20000000016 */
[----:B------:R-:W-:Y:S01]  /*10b0*/  FADD R15, R15, R15 ;  /* 0x0000000f0f0f7221 */ /* 0x000fe20000000000 */
[----:B------:R-:W-:Y:S02]  /*10c0*/  IMAD.U32 R24, R14, 0x10000, RZ ;  /* 0x000100000e187824 */ /* 0x000fe400078e00ff */
[----:B------:R-:W-:Y:S01]  /*10d0*/  FMNMX R25, RZ, R18, !PT ;  /* 0x00000012ff197209 */ /* 0x000fe20007800000 */
[----:B------:R-:W-:Y:S01]  /*10e0*/  IMAD.U32 R14, R22, 0x10000, RZ ;  /* 0x00010000160e7824 */ /* 0x000fe200078e00ff */
[----:B------:R-:W-:Y:S01]  /*10f0*/  FMNMX R15, RZ, R15, !PT ;  /* 0x0000000fff0f7209 */ /* 0x000fe20007800000 */
[----:B------:R-:W-:Y:S02]  /*1100*/  @!P0 IMAD.X R22, RZ, RZ, R7, P1 ;  /* 0x000000ffff168224 */ /* 0x000fe400008e0607 */
[----:B0-----:R-:W-:Y:S01]  /*1110*/  FMUL R2, R14, R25 ;  /* 0x000000190e027220 */ /* 0x001fe20000400000 */
[----:B------:R-:W-:Y:S01]  /*1120*/  @!P0 LEA R14, P1, R17, UR8, 0x3 ;  /* 0x00000008110e8c11 */ /* 0x000fe2000f8218ff */
[----:B------:R-:W-:-:S03]  /*1130*/  FMUL R24, R24, R15 ;  /* 0x0000000f18187220 */ /* 0x000fc60000400000 */
[----:B------:R-:W-:Y:S02]  /*1140*/  @!P0 LEA.HI.X R15, R17, UR9, R22, 0x3, P1 ;  /* 0x00000009110f8c11 */ /* 0x000fe400088f1c16 */
[----:B------:R-:W-:Y:S01]  /*1150*/  ISETP.GE.U32.AND P1, PT, R8, UR26, PT ;  /* 0x0000001a08007c0c */ /* 0x000fe2000bf26070 */
[----:B----4-:R-:W-:-:S04]  /*1160*/  IMAD.U32 R18, R16, 0x10000, RZ ;  /* 0x0001000010127824 */ /* 0x010fc800078e00ff */
[----:B------:R-:W-:Y:S01]  /*1170*/  FADD R18, R18, R18 ;  /* 0x0000001212127221 */ /* 0x000fe20000000000 */
[----:B------:R-:W-:Y:S02]  /*1180*/  ISETP.GE.U32.OR P1, PT, R9, UR23, P1 ;  /* 0x0000001709007c0c */ /* 0x000fe40008f26470 */
[----:B------:R-:W-:Y:S02]  /*1190*/  LOP3.LUT R22, RZ, R19, RZ, 0x33, !PT ;  /* 0x00000013ff167212 */ /* 0x000fe400078e33ff */
[----:B------:R-:W-:Y:S01]  /*11a0*/  FMNMX R17, RZ, R18, !PT ;  /* 0x00000012ff117209 */ /* 0x000fe20007800000 */
[----:B-----5:R-:W-:Y:S01]  /*11b0*/  IMAD.U32 R18, R23, 0x10000, RZ ;  /* 0x0001000017127824 */ /* 0x020fe200078e00ff */
[----:B------:R-:W-:-:S03]  /*11c0*/  IADD3 R9, P2, P3, R9, UR17, R26 ;  /* 0x0000001109097c10 */ /* 0x000fc6000fb5e01a */
[----:B------:R-:W-:Y:S01]  /*11d0*/  FMUL R18, R18, R17 ;  /* 0x0000001112127220 */ /* 0x000fe20000400000 */
[----:B------:R-:W-:Y:S01]  /*11e0*/  IMAD.IADD R17, R22, 0x1, R11 ;  /* 0x0000000116117824 */ /* 0x000fe200078e020b */
[--C-:B------:R-:W-:Y:S02]  /*11f0*/  IADD3.X R26, PT, PT, RZ, UR27, R7.reuse, P2, P3 ;  /* 0x0000001bff1a7c10 */ /* 0x100fe400097e6407 */
[----:B------:R-:W-:Y:S01]  /*1200*/  PRMT R7, R16, 0x7632, R7 ;  /* 0x0000763210077816 */ /* 0x000fe20000000007 */
[----:B------:R-:W-:Y:S01]  /*1210*/  IMAD.SHL.U32 R17, R17, 0x4, RZ ;  /* 0x0000000411117824 */ /* 0x000fe200078e00ff */
[----:B------:R-:W-:-:S03]  /*1220*/  @!P1 LEA R16, P2, R9, UR8, 0x3 ;  /* 0x0000000809109c11 */ /* 0x000fc6000f8418ff */
[----:B------:R-:W-:Y:S01]  /*1230*/  IMAD.U32 R7, R7, 0x10000, RZ ;  /* 0x0001000007077824 */ /* 0x000fe200078e00ff */
[----:B------:R-:W-:Y:S02]  /*1240*/  LOP3.LUT R28, R17, 0x7c, RZ, 0xc0, !PT ;  /* 0x0000007c111c7812 */ /* 0x000fe400078ec0ff */
[----:B------:R-:W-:Y:S01]  /*1250*/  @!P1 LEA.HI.X R17, R9, UR9, R26, 0x3, P2 ;  /* 0x0000000909119c11 */ /* 0x000fe200090f1c1a */
[----:B------:R-:W-:Y:S01]  /*1260*/  FADD R25, R7, R7 ;  /* 0x0000000707197221 */ /* 0x000fe20000000000 */
[----:B------:R-:W-:Y:S01]  /*1270*/  IMAD.IADD R9, R11, 0x1, -R6 ;  /* 0x000000010b097824 */ /* 0x000fe200078e0a06 */
[----:B------:R-:W-:Y:S01]  /*1280*/  PRMT R23, R23, 0x7632, R23 ;  /* 0x0000763217177816 */ /* 0x000fe20000000017 */
[----:B------:R-:W-:Y:S01]  /*1290*/  IMAD.IADD R8, R11, 0x1, -R8 ;  /* 0x000000010b087824 */ /* 0x000fe200078e0a08 */
[C---:B------:R-:W-:Y:S01]  /*12a0*/  FMNMX3 R29, |R24|.reuse, R29, |R2|, !PT ;  /* 0x0000001d181d7276 */ /* 0x040fe20007800602 */
[----:B------:R-:W-:Y:S02]  /*12b0*/  IMAD.IADD R27, R13, 0x1, R28 ;  /* 0x000000010d1b7824 */ /* 0x000fe400078e021c */
[----:B------:R-:W-:Y:S01]  /*12c0*/  FMUL R6, R24, UR7 ;  /* 0x0000000718067c20 */ /* 0x000fe20008400000 */
[----:B------:R-:W-:Y:S01]  /*12d0*/  FMUL R7, R2, UR7 ;  /* 0x0000000702077c20 */ /* 0x000fe20008400000 */
[----:B------:R-:W-:Y:S01]  /*12e0*/  FMNMX R2, RZ, R25, !PT ;  /* 0x00000019ff027209 */ /* 0x000fe20007800000 */
[----:B------:R-:W-:-:S02]  /*12f0*/  IMAD.SHL.U32 R9, R9, 0x4, RZ ;  /* 0x0000000409097824 */ /* 0x000fc400078e00ff */
[----:B------:R-:W-:Y:S02]  /*1300*/  IMAD.U32 R23, R23, 0x10000, RZ ;  /* 0x0001000017177824 */ /* 0x000fe400078e00ff */
[----:B------:R-:W-:Y:S01]  /*1310*/  IMAD.SHL.U32 R8, R8, 0x4, RZ ;  /* 0x0000000408087824 */ /* 0x000fe200078e00ff */
[----:B------:R0:W-:Y:S01]  /*1320*/  STS [R27], R4 ;  /* 0x000000041b007388 */ /* 0x0001e20000000800 */
[----:B------:R-:W-:-:S03]  /*1330*/  FMUL R23, R23, R2 ;  /* 0x0000000217177220 */ /* 0x000fc60000400000 */
[----:B------:R1:W-:Y:S01]  /*1340*/  @!P0 STG.E.64 desc[UR24][R14.64], R6 ;  /* 0x000000060e008986 */ /* 0x0003e2000c101b18 */
[----:B------:R-:W-:Y:S02]  /*1350*/  ISETP.LT.U32.AND P0, PT, R19, UR23, PT ;  /* 0x0000001713007c0c */ /* 0x000fe4000bf01070 */
[----:B------:R-:W-:Y:S02]  /*1360*/  LOP3.LUT R2, R8, 0x7c, RZ, 0xc0, !PT ;  /* 0x0000007c08027812 */ /* 0x000fe400078ec0ff */
[----:B0-----:R-:W-:Y:S01]  /*1370*/  LOP3.LUT R4, R9, 0x7c, RZ, 0xc0, !PT ;  /* 0x0000007c09047812 */ /* 0x001fe200078ec0ff */
[----:B------:R-:W-:Y:S02]  /*1380*/  FMUL R8, R18, UR7 ;  /* 0x0000000712087c20 */ /* 0x000fe40008400000 */
[----:B------:R-:W-:Y:S02]  /*1390*/  IMAD.IADD R2, R13, 0x1, R2 ;  /* 0x000000010d027824 */ /* 0x000fe400078e0202 */
[----:B------:R-:W-:Y:S01]  /*13a0*/  FMUL R9, R23, UR7 ;  /* 0x0000000717097c20 */ /* 0x000fe20008400000 */
[----:B------:R-:W-:-:S02]  /*13b0*/  IMAD.IADD R4, R13, 0x1, R4 ;  /* 0x000000010d047824 */ /* 0x000fc400078e0204 */
[C---:B-1----:R-:W-:Y:S02]  /*13c0*/  IMAD.WIDE.U32 R14, R19.reuse, UR12, RZ ;  /* 0x0000000c130e7c25 */ /* 0x042fe4000f8e00ff */
[----:B------:R-:W-:Y:S01]  /*13d0*/  @!P1 STG.E.64 desc[UR24][R16.64], R8 ;  /* 0x0000000810009986 */ /* 0x000fe2000c101b18 */
[----:B------:R-:W-:Y:S01]  /*13e0*/  USHF.L.U32 UR12, UR12, 0x1, URZ ;  /* 0x000000010c0c7899 */ /* 0x000fe200080006ff */
[----:B------:R-:W-:Y:S02]  /*13f0*/  IMAD R15, R19, UR13, R15 ;  /* 0x0000000d130f7c24 */ /* 0x000fe4000f8e020f */
[----:B------:R0:W-:Y:S04]  /*1400*/  STS [R4], R6 ;  /* 0x0000000604007388 */ /* 0x0001e80000000800 */
[----:B------:R1:W-:Y:S01]  /*1410*/  STS [R2], R8 ;  /* 0x0000000802007388 */ /* 0x0003e20000000800 */
[----:B------:R-:W-:-:S02]  /*1420*/  FMNMX3 R18, |R18|, R29, |R23|, !PT ;  /* 0x0000001d12127276 */ /* 0x000fc40007800617 */
[----:B------:R-:W-:Y:S01]  /*1430*/  IADD3 R19, PT, PT, -R19, UR23, RZ ;  /* 0x0000001713137c10 */ /* 0x000fe2000fffe1ff */
[C---:B0-----:R-:W-:Y:S01]  /*1440*/  IMAD.SHL.U32 R6, R14.reuse, 0x2, RZ ;  /* 0x000000020e067824 */ /* 0x041fe200078e00ff */
[----:B-1----:R-:W-:Y:S01]  /*1450*/  SHF.L.U64.HI R8, R14, 0x1, R15 ;  /* 0x000000010e087819 */ /* 0x002fe2000001020f */
[----:B------:R-:W-:Y:S06]  /*1460*/  BAR.SYNC.DEFER_BLOCKING 0x0 ;  /* 0x0000000000007b1d */ /* 0x000fec0000010000 */
[----:B------:R-:W-:Y:S05]  /*1470*/  @!P0 BRA `(.L_x_25618) ;  /* 0x0000000400a48947 */ /* 0x000fea0003800000 */
[----:B------:R-:W-:Y:S01]  /*1480*/  VIADD R22, R22, UR23 ;  /* 0x0000001716167c36 */ /* 0x000fe20008000000 */
[----:B------:R-:W-:Y:S01]  /*1490*/  BSSY.RECONVERGENT B1, `(.L_x_25619) ;  /* 0x0000041000017945 */ /* 0x000fe20003800200 */
[----:B------:R-:W-:Y:S02]  /*14a0*/  IMAD.MOV.U32 R23, RZ, RZ, R10 ;  /* 0x000000ffff177224 */ /* 0x000fe400078e000a */
[----:B------:R-:W-:Y:S01]  /*14b0*/  IMAD.MOV.U32 R24, RZ, RZ, R6 ;  /* 0x000000ffff187224 */ /* 0x000fe200078e0006 */
[----:B------:R-:W-:Y:S01]  /*14c0*/  ISETP.GE.U32.AND P0, PT, R22, 0x3, PT ;  /* 0x000000031600780c */ /* 0x000fe20003f06070 */
[----:B------:R-:W-:Y:S02]  /*14d0*/  IMAD.MOV.U32 R22, RZ, RZ, RZ ;  /* 0x000000ffff167224 */ /* 0x000fe400078e00ff */
        /* <DEDUP_REMOVED lines=9> */
[----:B------:R-:W-:-:S03]  /*1570*/  IMAD.MOV.U32 R25, RZ, RZ, R8 ;  /* 0x000000ffff197224 */ /* 0x000fc600078e0008 */
[----:B------:R-:W-:Y:S01]  /*1580*/  IADD3 R21, PT, PT, R21, 0x8, R20 ;  /* 0x0000000815157810 */ /* 0x000fe20007ffe014 */
[----:B------:R-:W-:-:S07]  /*1590*/  IMAD.MOV R20, RZ, RZ, -R22 ;  /* 0x000000ffff147224 */ /* 0x000fce00078e0a16 */
.L_x_25621:
[C---:B------:R-:W-:Y:S01]  /*15a0*/  LOP3.LUT R15, R23.reuse, 0x1f, RZ, 0xc0, !PT ;  /* 0x0000001f170f7812 */ /* 0x040fe200078ec0ff */
[C---:B-1----:R-:W-:Y:S02]  /*15b0*/  VIADD R17, R23.reuse, 0xffffffff ;  /* 0xffffffff17117836 */ /* 0x042fe40000000000 */
[----:B------:R-:W-:Y:S01]  /*15c0*/  VIADD R26, R23, 0x1e ;  /* 0x0000001e171a7836 */ /* 0x000fe20000000000 */
        /* <DEDUP_REMOVED lines=13> */
[----:B------:R-:W-:-:S04]  /*16a0*/  IADD3 R24, P2, PT, R24, UR12, RZ ;  /* 0x0000000c18187c10 */ /* 0x000fc8000ff5e0ff */
[----:B------:R-:W-:Y:S02]  /*16b0*/  IADD3.X R28, PT, PT, R25, UR5, RZ, P2, !PT ;  /* 0x00000005191c7c10 */ /* 0x000fe400097fe4ff */
[----:B------:R-:W-:-:S05]  /*16c0*/  @!P0 IADD3 R17, P2, PT, R17, R24, RZ ;  /* 0x0000001811118210 */ /* 0x000fca0007f5e0ff */
        /* <DEDUP_REMOVED lines=23> */
[----:B------:R-:W-:Y:S01]  /*1840*/  IADD3 R24, P0, PT, R24, UR12, RZ ;  /* 0x0000000c18187c10 */ /* 0x000fe2000ff1e0ff */
[----:B--2---:R0:W-:Y:S01]  /*1850*/  @!P1 STG.E desc[UR24][R14.64], R25 ;  /* 0x000000190e009986 */ /* 0x0041e2000c101918 */
[----:B------:R-:W-:-:S03]  /*1860*/  ISETP.NE.AND P1, PT, R20, RZ, PT ;  /* 0x000000ff1400720c */ /* 0x000fc60003f25270 */
[----:B------:R1:W-:Y:S01]  /*1870*/  @!P2 STG.E desc[UR24][R16.64], R29 ;  /* 0x0000001d1000a986 */ /* 0x0003e2000c101918 */
[----:B0-----:R-:W-:-:S09]  /*1880*/  IADD3.X R25, PT, PT, R28, UR5, RZ, P0, !PT ;  /* 0x000000051c197c10 */ /* 0x001fd200087fe4ff */
[----:B------:R-:W-:Y:S05]  /*1890*/  @P1 BRA `(.L_x_25621) ;  /* 0xfffffffc00401947 */ /* 0x000fea000383ffff */
.L_x_25620:
[----:B------:R-:W-:Y:S05]  /*18a0*/  BSYNC.RECONVERGENT B1 ;  /* 0x0000000000017941 */ /* 0x000fea0003800200 */
.L_x_25619:
[----:B------:R-:W-:-:S09]  /*18b0*/  ULOP3.LUT UP0, URZ, UR23, 0x3, URZ, 0xc0, !UPT ;  /* 0x0000000317ff7892 */ /* 0x000fd2000f80c0ff */
[----:B------:R-:W-:Y:S05]  /*18c0*/  BRA.U !UP0, `(.L_x_25618) ;  /* 0x0000000108907547 */ /* 0x000fea000b800000 */
[----:B------:R-:W-:Y:S01]  /*18d0*/  LOP3.LUT R15, R23, 0x1f, RZ, 0xc0, !PT ;  /* 0x0000001f170f7812 */ /* 0x000fe200078ec0ff */
[----:B-1----:R-:W-:Y:S01]  /*18e0*/  IMAD.SHL.U32 R17, R12, 0x4, RZ ;  /* 0x000000040c117824 */ /* 0x002fe200078e00ff */
[----:B------:R-:W-:Y:S02]  /*18f0*/  ULOP3.LUT UR6, UR23, 0x3, URZ, 0xc0, !UPT ;  /* 0x0000000317067892 */ /* 0x000fe4000f8ec0ff */
[----:B------:R-:W-:Y:S01]  /*1900*/  ISETP.GE.U32.AND P0, PT, R15, UR26, PT ;  /* 0x0000001a0f007c0c */ /* 0x000fe2000bf06070 */
[----:B------:R-:W-:Y:S01]  /*1910*/  IMAD.IADD R16, R17, 0x1, R22 ;  /* 0x0000000111107824 */ /* 0x000fe200078e0216 */
[----:B------:R-:W-:-:S03]  /*1920*/  UISETP.NE.AND UP0, UPT, UR6, 0x1, UPT ;  /* 0x000000010600788c */ /* 0x000fc6000bf05270 */
        /* <DEDUP_REMOVED lines=30> */
.L_x_25618:
[----:B------:R-:W-:Y:S05]  /*1b10*/  BSYNC.RECONVERGENT B0 ;  /* 0x0000000000007941 */ /* 0x000fea0003800200 */
.L_x_25617:
[----:B------:R-:W-:Y:S01]  /*1b20*/  IMAD.SHL.U32 R12, R12, 0x4, RZ ;  /* 0x000000040c0c7824 */ /* 0x000fe200078e00ff */
[----:B------:R-:W-:Y:S04]  /*1b30*/  BAR.SYNC.DEFER_BLOCKING 0x0 ;  /* 0x0000000000007b1d */ /* 0x000fe80000010000 */
[----:B0-23--:R-:W-:Y:S02]  /*1b40*/  LOP3.LUT R14, RZ, R12, RZ, 0x33, !PT ;  /* 0x0000000cff0e7212 */ /* 0x00dfe400078e33ff */
[----:B------:R-:W0:Y:S01]  /*1b50*/  LDCU.64 UR8, c[0x0][0x3d0] ;  /* 0x00007a00ff0877ac */ /* 0x000e220008000a00 */
[----:B------:R-:W-:Y:S01]  /*1b60*/  ISETP.LT.U32.AND P1, PT, R12, UR23, PT ;  /* 0x000000170c007c0c */ /* 0x000fe2000bf21070 */
[----:B------:R-:W-:Y:S01]  /*1b70*/  BSSY.RECONVERGENT B0, `(.L_x_25622) ;  /* 0x0000075000007945 */ /* 0x000fe20003800200 */
[----:B------:R-:W-:-:S04]  /*1b80*/  IMAD.IADD R14, R14, 0x1, R11 ;  /* 0x000000010e0e7824 */ /* 0x000fc800078e020b */
[----:B------:R-:W-:-:S05]  /*1b90*/  IMAD.SHL.U32 R14, R14, 0x4, RZ ;  /* 0x000000040e0e7824 */ /* 0x000fca00078e00ff */
[----:B------:R-:W-:-:S05]  /*1ba0*/  LOP3.LUT R14, R14, 0x7c, RZ, 0xc0, !PT ;  /* 0x0000007c0e0e7812 */ /* 0x000fca00078ec0ff */
[----:B-1----:R-:W-:Y:S01]  /*1bb0*/  IMAD.IADD R16, R13, 0x1, R14 ;  /* 0x000000010d107824 */ /* 0x002fe200078e020e */
[----:B------:R1:W-:Y:S01]  /*1bc0*/  STS [R0], R3 ;  /* 0x0000000300007388 */ /* 0x0003e20000000800 */
[----:B0-----:R-:W-:Y:S02]  /*1bd0*/  IADD3 R20, P0, PT, R6, UR8, RZ ;  /* 0x0000000806147c10 */ /* 0x001fe4000ff1e0ff */
[----:B------:R-:W-:Y:S01]  /*1be0*/  SHF.R.U32.HI R14, RZ, 0x5, R11 ;  /* 0x00000005ff0e7819 */ /* 0x000fe2000001160b */
[----:B------:R1:W-:Y:S01]  /*1bf0*/  STS [R16], R5 ;  /* 0x0000000510007388 */ /* 0x0003e20000000800 */
[----:B------:R-:W-:-:S03]  /*1c00*/  IADD3.X R17, PT, PT, R8, UR9, RZ, P0, !PT ;  /* 0x0000000908117c10 */ /* 0x000fc600087fe4ff */
[----:B------:R1:W-:Y:S04]  /*1c10*/  STS [R4], R7 ;  /* 0x0000000704007388 */ /* 0x0003e80000000800 */
[----:B------:R1:W-:Y:S01]  /*1c20*/  STS [R2], R9 ;  /* 0x0000000902007388 */ /* 0x0003e20000000800 */
[----:B------:R-:W-:Y:S06]  /*1c30*/  BAR.SYNC.DEFER_BLOCKING 0x0 ;  /* 0x0000000000007b1d */ /* 0x000fec0000010000 */
[----:B------:R-:W-:Y:S05]  /*1c40*/  @!P1 BRA `(.L_x_25623) ;  /* 0x00000004009c9947 */ /* 0x000fea0003800000 */
[----:B-1----:R-:W-:Y:S01]  /*1c50*/  LOP3.LUT R0, RZ, R12, RZ, 0x33, !PT ;  /* 0x0000000cff007212 */ /* 0x002fe200078e33ff */
[----:B------:R-:W-:Y:S01]  /*1c60*/  IMAD.U32 R3, RZ, RZ, UR23 ;  /* 0x00000017ff037e24 */ /* 0x000fe2000f8e00ff */
[----:B------:R-:W-:Y:S01]  /*1c70*/  BSSY.RECONVERGENT B1, `(.L_x_25624) ;  /* 0x0000041000017945 */ /* 0x000fe20003800200 */
        /* <DEDUP_REMOVED lines=16> */
.L_x_25626:
        /* <DEDUP_REMOVED lines=48> */
.L_x_25625:
[----:B------:R-:W-:Y:S05]  /*2080*/  BSYNC.RECONVERGENT B1 ;  /* 0x0000000000017941 */ /* 0x000fea0003800200 */
.L_x_25624:
        /* <DEDUP_REMOVED lines=35> */
.L_x_25623:
[----:B------:R-:W-:Y:S05]  /*22c0*/  BSYNC.RECONVERGENT B0 ;  /* 0x0000000000007941 */ /* 0x000fea0003800200 */
.L_x_25622:
[----:B------:R-:W3:Y:S02]  /*22d0*/  LDCU.64 UR4, c[0x0][0x3a8] ;  /* 0x00007500ff0477ac */ /* 0x000ee40008000a00 */
[----:B---3--:R-:W-:-:S04]  /*22e0*/  UISETP.NE.U32.AND UP0, UPT, UR4, URZ, UPT ;  /* 0x000000ff0400728c */ /* 0x008fc8000bf05070 */
[----:B------:R-:W-:Y:S01]  /*22f0*/  UISETP.NE.AND.EX UP0, UPT, UR5, URZ, UPT, UP0 ;  /* 0x000000ff0500728c */ /* 0x000fe2000bf05300 */
[----:B------:R-:W-:Y:S08]  /*2300*/  BAR.SYNC.DEFER_BLOCKING 0x0 ;  /* 0x0000000000007b1d */ /* 0x000ff00000010000 */
[----:B------:R-:W-:Y:S05]  /*2310*/  BRA.U !UP0, `(.L_x_25627) ;  /* 0x0000000108a07547 */ /* 0x000fea000b800000 */
[----:B012---:R-:W0:Y:S01]  /*2320*/  SHFL.DOWN PT, R3, R18, 0x10, 0x1f ;  /* 0x0a001f0012037f89 */ /* 0x007e2200000e0000 */
        /* <DEDUP_REMOVED lines=33> */
.L_x_25635:
[----:B------:R-:W-:Y:S02]  /*2540*/  ISETP.NE.AND P0, PT, R11, RZ, PT ;  /* 0x000000ff0b00720c */ /* 0x000fe40003f05270 */
[----:B-1----:R-:W-:-:S11]  /*2550*/  FMNMX R5, R2, R5, !PT ;  /* 0x0000000502057209 */ /* 0x002fd60007800000 */
[----:B------:R-:W-:Y:S05]  /*2560*/  @P0 BRA `(.L_x_25628) ;  /* 0x0000000000080947 */ /* 0x000fea0003800000 */
[----:B0-----:R-:W0:Y:S02]  /*2570*/  LDC.64 R2, c[0x0][0x3a8] ;  /* 0x0000ea00ff027b82 */ /* 0x001e240000000a00 */
[----:B0-----:R1:W-:Y:S02]  /*2580*/  REDG.E.MAX.S32.STRONG.GPU desc[UR24][R2.64], R5 ;  /* 0x000000050200798e */ /* 0x0013e4000d12e318 */
.L_x_25628:
[----:B------:R-:W-:Y:S05]  /*2590*/  BSYNC B0 ;  /* 0x0000000000007941 */ /* 0x000fea0003800000 */
.L_x_25627:
        /* <DEDUP_REMOVED lines=9> */
[----:B-1----:R-:W-:Y:S01]  /*2630*/  IMAD.U32 R0, RZ, RZ, UR7 ;  /* 0x00000007ff007e24 */ /* 0x002fe2000f8e00ff */
[----:B0-2---:R-:W-:-:S07]  /*2640*/  MOV R2, 0x2660 ;  /* 0x0000266000027802 */ /* 0x005fce0000000f00 */
[----:B------:R-:W-:Y:S05]  /*2650*/  CALL.REL.NOINC `($__internal_639_$__cuda_sm20_rcp_rn_f32_slowpath) ;  /* 0x0000000400987944 */ /* 0x000fea0003c00000 */
[----:B------:R-:W-:Y:S05]  /*2660*/  BRA `(.L_x_25631) ;  /* 0x0000000000147947 */ /* 0x000fea0003800000 */
.L_x_25630:
[----:B012---:R-:W0:Y:S01]  /*2670*/  MUFU.RCP R5, UR7 ;  /* 0x0000000700057d08 */ /* 0x007e220008001000 */
[----:B------:R-:W-:-:S04]  /*2680*/  IMAD.U32 R0, RZ, RZ, UR7 ;  /* 0x00000007ff007e24 */ /* 0x000fc8000f8e00ff */
[----:B0-----:R-:W-:-:S04]  /*2690*/  FFMA R0, R5, R0, -1 ;  /* 0xbf80000005007423 */ /* 0x001fc80000000000 */
[----:B------:R-:W-:-:S04]  /*26a0*/  FADD.FTZ R0, -R0, -RZ ;  /* 0x800000ff00007221 */ /* 0x000fc80000010100 */
[----:B------:R-:W-:-:S07]  /*26b0*/  FFMA R5, R5, R0, R5 ;  /* 0x0000000005057223 */ /* 0x000fce0000000005 */
.L_x_25631:
[----:B------:R-:W0:Y:S02]  /*26c0*/  LDC.64 R2, c[0x0][0x3b0] ;  /* 0x0000ec00ff027b82 */ /* 0x000e240000000a00 */
[----:B0-----:R-:W-:Y:S01]  /*26d0*/  STG.E desc[UR24][R2.64], R5 ;  /* 0x0000000502007986 */ /* 0x001fe2000c101918 */
[----:B------:R-:W-:Y:S05]  /*26e0*/  EXIT ;  /* 0x000000000000794d */ /* 0x000fea0003800000 */
.L_x_25629:
[----:B------:R-:W-:Y:S02]  /*26f0*/  IMAD.MOV.U32 R7, RZ, RZ, 0x4 ;  /* 0x00000004ff077424 */ /* 0x000fe400078e00ff */
[----:B------:R-:W-:Y:S02]  /*2700*/  IMAD.MOV.U32 R9, RZ, RZ, 0x1f ;  /* 0x0000001fff097424 */ /* 0x000fe400078e00ff */
[----:B------:R-:W-:-:S07]  /*2710*/  IMAD.MOV.U32 R4, RZ, RZ, -0x1 ;  /* 0xffffffffff047424 */ /* 0x000fce00078e00ff */
[----:B01----:R-:W-:Y:S05]  /*2720*/  WARPSYNC.COLLECTIVE R4, `(.L_x_25632) ;  /* 0x0000000004087348 */ /* 0x003fea0003c00000 */
[----:B-1----:R1:W2:Y:S02]  /*2730*/  SHFL.DOWN P0, R5, R0, R7, R9 ;  /* 0x0800000700057389 */ /* 0x0022a40000000009 */
[----:B012---:R-:W-:Y:S05]  /*2740*/  ENDCOLLECTIVE ;  /* 0x000000000000791b */ /* 0x007fea0003800000 */
.L_x_25632:
[----:B------:R-:W-:Y:S02]  /*2750*/  IMAD.MOV.U32 R7, RZ, RZ, 0x2 ;  /* 0x00000002ff077424 */ /* 0x000fe400078e00ff */
[----:B------:R-:W-:-:S05]  /*2760*/  IMAD.MOV.U32 R3, RZ, RZ, R5 ;  /* 0x000000ffff037224 */ /* 0x000fca00078e0005 */
[----:B------:R-:W-:-:S05]  /*2770*/  FMNMX R3, R3, R0, !PT ;  /* 0x0000000003037209 */ /* 0x000fca0007800000 */
[----:B------:R-:W-:-:S07]  /*2780*/  IMAD.MOV.U32 R0, RZ, RZ, R3 ;  /* 0x000000ffff007224 */ /* 0x000fce00078e0003 */
[----:B------:R-:W-:Y:S05]  /*2790*/  WARPSYNC.COLLECTIVE R4, `(.L_x_25633) ;  /* 0x0000000004087348 */ /* 0x000fea0003c00000 */
[----:B------:R0:W1:Y:S02]  /*27a0*/  SHFL.DOWN P0, R5, R0, R7, R9 ;  /* 0x0800000700057389 */ /* 0x0000640000000009 */
[----:B01----:R-:W-:Y:S05]  /*27b0*/  ENDCOLLECTIVE ;  /* 0x000000000000791b */ /* 0x003fea0003800000 */
.L_x_25633:
[----:B------:R-:W-:Y:S02]  /*27c0*/  IMAD.MOV.U32 R7, RZ, RZ, 0x1 ;  /* 0x00000001ff077424 */ /* 0x000fe400078e00ff */
[----:B------:R-:W-:-:S05]  /*27d0*/  IMAD.MOV.U32 R2, RZ, RZ, R5 ;  /* 0x000000ffff027224 */ /* 0x000fca00078e0005 */
[----:B------:R-:W-:-:S05]  /*27e0*/  FMNMX R2, R3, R2, !PT ;  /* 0x0000000203027209 */ /* 0x000fca0007800000 */
[----:B------:R-:W-:-:S07]  /*27f0*/  IMAD.MOV.U32 R0, RZ, RZ, R2 ;  /* 0x000000ffff007224 */ /* 0x000fce00078e0002 */
[----:B------:R-:W-:Y:S05]  /*2800*/  WARPSYNC.COLLECTIVE R4, `(.L_x_25634) ;  /* 0x0000000004087348 */ /* 0x000fea0003c00000 */
[----:B------:R0:W1:Y:S02]  /*2810*/  SHFL.DOWN P0, R5, R0, R7, R9 ;  /* 0x0800000700057389 */ /* 0x0000640000000009 */
[----:B01----:R-:W-:Y:S05]  /*2820*/  ENDCOLLECTIVE ;  /* 0x000000000000791b */ /* 0x003fea0003800000 */
.L_x_25634:
[----:B------:R-:W-:Y:S05]  /*2830*/  BRA `(.L_x_25635) ;  /* 0xfffffffc00407947 */ /* 0x000fea000383ffff */
        .weak           $__internal_638_$__cuda_sm20_div_u64
        .type           $__internal_638_$__cuda_sm20_div_u64,@function
        .size           $__internal_638_$__cuda_sm20_div_u64,($__internal_639_$__cuda_sm20_rcp_rn_f32_slowpath - $__internal_638_$__cuda_sm20_div_u64)
$__internal_638_$__cuda_sm20_div_u64:
        /* <DEDUP_REMOVED lines=71> */
[----:B------:R-:W-:Y:S11]  /*2cb0*/  RET.REL.NODEC R2 `(_ZN18transformer_engine6detail38cast_transpose_fused_kernel_notalignedILb0ELb1ELb0EfNS_16CTDBiasDActParamI13__nv_bfloat16S3_ffEELi2ELi1ENS_5EmptyEXadL_ZNS_6dsreluIffEET_T0_RKS5_EEEEvT3_mmm) ;  /* 0xffffffd002d07950 */ /* 0x000ff60003c3ffff */
        .weak           $__internal_639_$__cuda_sm20_rcp_rn_f32_slowpath
        .type           $__internal_639_$__cuda_sm20_rcp_rn_f32_slowpath,@function
        .size           $__internal_639_$__cuda_sm20_rcp_rn_f32_slowpath,(.L_x_29940 - $__internal_639_$__cuda_sm20_rcp_rn_f32_slowpath)
$__internal_639_$__cuda_sm20_rcp_rn_f32_slowpath:
        /* <DEDUP_REMOVED lines=15> */
.L_x_25636:
        /* <DEDUP_REMOVED lines=33> */
.L_x_25638:
[----:B------:R0:W1:Y:S02]  /*2fc0*/  MUFU.RCP R3, R0 ;  /* 0x0000000000037308 */ /* 0x0000640000001000 */
.L_x_25637:
[----:B-1-3--:R-:W-:Y:S02]  /*2fd0*/  IMAD.MOV.U32 R5, RZ, RZ, R3 ;  /* 0x000000ffff057224 */ /* 0x00afe400078e0003 */
[----:B------:R-:W-:-:S04]  /*2fe0*/  IMAD.MOV.U32 R3, RZ, RZ, 0x0 ;  /* 0x00000000ff037424 */ /* 0x000fc800078e00ff */
[----:B0-2---:R-:W-:Y:S05]  /*2ff0*/  RET.REL.NODEC R2 `(_ZN18transformer_engine6detail38cast_transpose_fused_kernel_notalignedILb0ELb1ELb0EfNS_16CTDBiasDActParamI13__nv_bfloat16S3_ffEELi2ELi1ENS_5EmptyEXadL_ZNS_6dsreluIffEET_T0_RKS5_EEEEvT3_mmm) ;  /* 0xffffffd002007950 */ /* 0x005fea0003c3ffff */
.L_x_25639:
        /* <DEDUP_REMOVED lines=16> */
.L_x_29940:


//--------------------- .text._ZN18transformer_engine6detail38cast_transpose_fused_kernel_notalignedILb0ELb1ELb0EfNS_16CTDBiasDActParamI6__halfS3_13__nv_fp8_e4m3fEELi2ELi4ENS_5EmptyEXadL_ZNS_6dsreluIffEET_T0_RKS6_EEEEvT3_mmm --------------------------
	.section	.text._ZN18transformer_engine6detail38cast_transpose_fused_kernel_notalignedILb0ELb1ELb0EfNS_16CTDBiasDActParamI6__halfS3_13__nv_fp8_e4m3fEELi2ELi4ENS_5EmptyEXadL_ZNS_6dsreluIffEET_T0_RKS6_EEEEvT3_mmm,"ax",@progbits
	.align	128
        .global         _ZN18transformer_engine6detail38cast_transpose_fused_kernel_notalignedILb0ELb1ELb0EfNS_16CTDBiasDActParamI6__halfS3_13__nv_fp8_e4m3fEELi2ELi4ENS_5EmptyEXadL_ZNS_6dsreluIffEET_T0_RKS6_EEEEvT3_mmm
        .type           _ZN18transformer_engine6detail38cast_transpose_fused_kernel_notalignedILb0ELb1ELb0EfNS_16CTDBiasDActParamI6__halfS3_13__nv_fp8_e4m3fEELi2ELi4ENS_5EmptyEXadL_ZNS_6dsreluIffEET_T0_RKS6_EEEEvT3_mmm,@function
        .size           _ZN18transformer_engine6detail38cast_transpose_fused_kernel_notalignedILb0ELb1ELb0EfNS_16CTDBiasDActParamI6__halfS3_13__nv_fp8_e4m3fEELi2ELi4ENS_5EmptyEXadL_ZNS_6dsreluIffEET_T0_RKS6_EEEEvT3_mmm,(.L_x_29942 - _ZN18transformer_engine6detail38cast_transpose_fused_kernel_notalignedILb0ELb1ELb0EfNS_16CTDBiasDActParamI6__halfS3_13__nv_fp8_e4m3fEELi2ELi4ENS_5EmptyEXadL_ZNS_6dsreluIffEET_T0_RKS6_EEEEvT3_mmm)
        .other          _ZN18transformer_engine6detail38cast_transpose_fused_kernel_notalignedILb0ELb1ELb0EfNS_16CTDBiasDActParamI6__halfS3_13__nv_fp8_e4m3fEELi2ELi4ENS_5EmptyEXadL_ZNS_6dsreluIffEET_T0_RKS6_EEEEvT3_mmm,@"STO_CUDA_ENTRY STV_DEFAULT"
_ZN18transformer_engine6detail38cast_transpose_fused_kernel_notalignedILb0ELb1ELb0EfNS_16CTDBiasDActParamI6__halfS3_13__nv_fp8_e4m3fEELi2ELi4ENS_5EmptyEXadL_ZNS_6dsreluIffEET_T0_RKS6_EEEEvT3_mmm:
.text._ZN18transformer_engine6detail38cast_transpose_fused_kernel_notalignedILb0ELb1ELb0EfNS_16CTDBiasDActParamI6__halfS3_13__nv_fp8_e4m3fEELi2ELi4ENS_5EmptyEXadL_ZNS_6dsreluIffEET_T0_RKS6_EEEEvT3_mmm:
        /* <DEDUP_REMOVED lines=43> */
.L_x_25640:
[----:B------:R-:W-:-:S07]  /*02b0*/  MOV R3, 0x2d0 ;  /* 0x000002d000037802 */ /* 0x000fce0000000f00 */
[----:B------:R-:W-:Y:S05]  /*02c0*/  CALL.REL.NOINC `($__internal_640_$__cuda_sm20_div_u64) ;  /* 0x0000004400c07944 */ /* 0x000fea0003c00000 */
        /* <DEDUP_REMOVED lines=11> */
.L_x_25641:
        /* <DEDUP_REMOVED lines=11> */
[----:B-1----:R-:W-:Y:S02]  /*0430*/  USHF.R.U64 UR29, UR26, 0x1, UR27 ;  /* 0x000000011a1d7899 */ /* 0x002fe4000800121b */
[----:B------:R-:W-:Y:S02]  /*0440*/  USHF.R.U32.HI UR28, URZ, 0x2, UR13 ;  /* 0x00000002ff1c7899 */ /* 0x000fe4000801160d */
[----:B------:R-:W-:Y:S02]  /*0450*/  ULEA UR7, UP1, -UR4, UR23, 0x5 ;  /* 0x0000001704077291 */ /* 0x000fe4000f8229ff */
[----:B------:R-:W-:Y:S01]  /*0460*/  USHF.R.U32.HI UR30, URZ, 0x1, UR27 ;  /* 0x00000001ff1e7899 */ /* 0x000fe2000801161b */
[----:B------:R-:W-:Y:S01]  /*0470*/  IMAD.WIDE.U32 R4, R31, UR29, RZ ;  /* 0x0000001d1f047c25 */ /* 0x000fe2000f8e00ff */
[----:B------:R-:W-:Y:S01]  /*0480*/  ULEA UR15, UP0, -UR21, UR29, 0x5 ;  /* 0x0000001d150f7291 */ /* 0x000fe2000f8029ff */
[----:B--2---:R-:W-:Y:S01]  /*0490*/  ISETP.NE.U32.AND P2, PT, RZ, UR32, PT ;  /* 0x00000020ff007c0c */ /* 0x004fe2000bf45070 */
[----:B------:R-:W-:-:S02]  /*04a0*/  UIADD3.X UR14, UPT, UPT, ~UR14, UR28, URZ, UP1, !UPT ;  /* 0x0000001c0e0e7290 */ /* 0x000fc40008ffe5ff */
[----:B------:R-:W-:Y:S01]  /*04b0*/  UISETP.LT.U32.AND UP1, UPT, UR7, 0x20, UPT ;  /* 0x000000200700788c */ /* 0x000fe2000bf21070 */
[----:B------:R-:W-:Y:S01]  /*04c0*/  IMAD R29, R31, UR30, RZ ;  /* 0x0000001e1f1d7c24 */ /* 0x000fe2000f8e02ff */
[----:B------:R-:W-:Y:S01]  /*04d0*/  UIADD3.X UR18, UPT, UPT, ~UR18, UR30, URZ, UP0, !UPT ;  /* 0x0000001e12127290 */ /* 0x000fe200087fe5ff */
[----:B------:R-:W-:Y:S01]  /*04e0*/  IADD3 R12, P0, PT, R25, R4, RZ ;  /* 0x00000004190c7210 */ /* 0x000fe20007f1e0ff */
[----:B------:R-:W-:Y:S01]  /*04f0*/  UISETP.LT.U32.AND UP0, UPT, UR15, 0x20, UPT ;  /* 0x000000200f00788c */ /* 0x000fe2000bf01070 */
[----:B------:R-:W-:Y:S01]  /*0500*/  ISETP.NE.AND.EX P2, PT, RZ, UR33, PT, P2 ;  /* 0x00000021ff007c0c */ /* 0x000fe2000bf45320 */
[----:B------:R-:W-:Y:S01]  /*0510*/  UISETP.LT.U32.AND.EX UP1, UPT, UR14, URZ, UPT, UP1 ;  /* 0x000000ff0e00728c */ /* 0x000fe2000bf21110 */
[----:B------:R-:W-:Y:S01]  /*0520*/  IMAD.IADD R5, R5, 0x1, R29 ;  /* 0x0000000105057824 */ /* 0x000fe200078e021d */
[----:B------:R-:W-:Y:S02]  /*0530*/  UISETP.LT.U32.AND.EX UP0, UPT, UR18, URZ, UPT, UP0 ;  /* 0x000000ff1200728c */ /* 0x000fe4000bf01100 */
[----:B------:R-:W-:Y:S01]  /*0540*/  USEL UR7, UR7, 0x20, UP1 ;  /* 0x0000002007077887 */ /* 0x000fe20008800000 */
[----:B------:R-:W-:Y:S01]  /*0550*/  IMAD.X R13, RZ, RZ, R5, P0 ;  /* 0x000000ffff0d7224 */ /* 0x000fe200000e0605 */
[----:B------:R-:W-:-:S02]  /*0560*/  USEL UR14, UR15, 0x20, UP0 ;  /* 0x000000200f0e7887 */ /* 0x000fc40008000000 */
[----:B------:R-:W-:Y:S02]  /*0570*/  UIMAD UR22, UR5, UR26, URZ ;  /* 0x0000001a051672a4 */ /* 0x000fe4000f8e02ff */
[----:B------:R-:W-:Y:S01]  /*0580*/  ISETP.GE.U32.AND P3, PT, R27, UR7, PT ;  /* 0x000000071b007c0c */ /* 0x000fe2000bf66070 */
[----:B------:R-:W-:Y:S01]  /*0590*/  USHF.L.U32 UR19, UR21, 0x6, URZ ;  /* 0x0000000615137899 */ /* 0x000fe200080006ff */
[----:B------:R-:W0:Y:S01]  /*05a0*/  @P2 LDC.64 R6, c[0x0][0x3a0] ;  /* 0x0000e800ff062b82 */ /* 0x000e220000000a00 */
[----:B------:R-:W-:Y:S01]  /*05b0*/  UIMAD.WIDE.U32 UR16, UR4, UR26, URZ ;  /* 0x0000001a041072a5 */ /* 0x000fe2000f8e00ff */
[----:B------:R-:W-:Y:S01]  /*05c0*/  ISETP.LT.U32.AND P3, PT, R25, UR14, !P3 ;  /* 0x0000000e19007c0c */ /* 0x000fe2000df61070 */
[----:B------:R-:W-:Y:S02]  /*05d0*/  UIMAD UR22, UR4, UR27, UR22 ;  /* 0x0000001b041672a4 */ /* 0x000fe4000f8e0216 */
[----:B------:R-:W-:Y:S02]  /*05e0*/  ULEA UR18, UP0, UR16, UR19, 0x7 ;  /* 0x0000001310127291 */ /* 0x000fe4000f8038ff */
[----:B------:R-:W-:-:S02]  /*05f0*/  USHF.L.U64.HI UR20, UR21, 0x6, UR6 ;  /* 0x0000000615147899 */ /* 0x000fc40008010206 */
[----:B------:R-:W-:Y:S02]  /*0600*/  UIADD3 UR17, UPT, UPT, UR17, UR22, URZ ;  /* 0x0000001611117290 */ /* 0x000fe4000fffe0ff */
[----:B------:R-:W-:Y:S02]  /*0610*/  USHF.L.U32 UR15, UR18, 0x1, URZ ;  /* 0x00000001120f7899 */ /* 0x000fe400080006ff */
[----:B------:R-:W-:Y:S01]  /*0620*/  ULEA.HI.X UR16, UR16, UR20, UR17, 0x7, UP0 ;  /* 0x0000001410107291 */ /* 0x000fe200080f3c11 */
[----:B------:R-:W0:Y:S01]  /*0630*/  LDCU.64 UR24, c[0x0][0x358] ;  /* 0x00006b00ff1877ac */ /* 0x000e220008000a00 */
[C---:B------:R-:W-:Y:S01]  /*0640*/  @P3 IMAD.SHL.U32 R8, R12.reuse, 0x4, RZ ;  /* 0x000000040c083824 */ /* 0x040fe200078e00ff */
[----:B------:R-:W-:Y:S01]  /*0650*/  @P3 SHF.L.U64.HI R0, R12, 0x2, R13 ;  /* 0x000000020c003819 */ /* 0x000fe2000001020d */
[----:B---3--:R-:W-:Y:S02]  /*0660*/  UIADD3 UR19, UP1, UPT, UR15, UR8, URZ ;  /* 0x000000080f137290 */ /* 0x008fe4000ff3e0ff */
[----:B------:R-:W-:-:S02]  /*0670*/  UIADD3 UR17, UP0, UPT, UR15, UR10, URZ ;  /* 0x0000000a0f117290 */ /* 0x000fc4000ff1e0ff */
[----:B------:R-:W-:-:S04]  /*0680*/  USHF.L.U64.HI UR8, UR18, 0x1, UR16 ;  /* 0x0000000112087899 */ /* 0x000fc80008010210 */
[----:B------:R-:W-:Y:S01]  /*0690*/  UIADD3.X UR20, UPT, UPT, UR8, UR11, URZ, UP0, !UPT ;  /* 0x0000000b08147290 */ /* 0x000fe200087fe4ff */
[C---:B------:R-:W-:Y:S01]  /*06a0*/  @P3 IADD3 R14, P1, PT, R8.reuse, UR17, RZ ;  /* 0x00000011080e3c10 */ /* 0x040fe2000ff3e0ff */
[----:B------:R-:W-:Y:S01]  /*06b0*/  UIADD3.X UR15, UPT, UPT, UR8, UR9, URZ, UP1, !UPT ;  /* 0x00000009080f7290 */ /* 0x000fe20008ffe4ff */
[----:B------:R-:W-:-:S03]  /*06c0*/  @P3 IADD3 R8, P0, PT, R8, UR19, RZ ;  /* 0x0000001308083c10 */ /* 0x000fc6000ff1e0ff */
[C---:B------:R-:W-:Y:S01]  /*06d0*/  @P3 IADD3.X R15, PT, PT, R0.reuse, UR20, RZ, P1, !PT ;  /* 0x00000014000f3c10 */ /* 0x040fe20008ffe4ff */
[----:B------:R-:W-:Y:S01]  /*06e0*/  @!P3 IMAD.MOV.U32 R22, RZ, RZ, RZ ;  /* 0x000000ffff16b224 */ /* 0x000fe200078e00ff */
[----:B------:R-:W-:Y:S01]  /*06f0*/  @P3 IADD3.X R9, PT, PT, R0, UR15, RZ, P0, !PT ;  /* 0x0000000f00093c10 */ /* 0x000fe200087fe4ff */
[----:B0-----:R0:W2:Y:S01]  /*0700*/  @P2 LDG.E R23, desc[UR24][R6.64] ;  /* 0x0000001806172981 */ /* 0x0010a2000c1e1900 */
[----:B------:R-:W-:-:S03]  /*0710*/  @P3 IADD3 R0, P0, PT, R12, UR29, RZ ;  /* 0x0000001d0c003c10 */ /* 0x000fc6000ff1e0ff */
[----:B------:R1:W3:Y:S04]  /*0720*/  @P3 LDG.E R11, desc[UR24][R14.64] ;  /* 0x000000180e0b3981 */ /* 0x0002e8000c1e1900 */
[----:B------:R4:W2:Y:S01]  /*0730*/  @P3 LDG.E R10, desc[UR24][R8.64] ;  /* 0x00000018080a3981 */ /* 0x0008a2000c1e1900 */
[----:B------:R-:W-:Y:S01]  /*0740*/  @P3 IMAD.SHL.U32 R18, R0, 0x4, RZ ;  /* 0x0000000400123824 */ /* 0x000fe200078e00ff */
[----:B------:R-:W-:-:S04]  /*0750*/  @P3 IADD3.X R17, PT, PT, R13, UR30, RZ, P0, !PT ;  /* 0x0000001e0d113c10 */ /* 0x000fc800087fe4ff */
[----:B------:R-:W-:Y:S02]  /*0760*/  @P3 SHF.L.U64.HI R0, R0, 0x2, R17 ;  /* 0x0000000200003819 */ /* 0x000fe40000010211 */
[----:B------:R-:W-:-:S04]  /*0770*/  @P3 IADD3 R20, P1, PT, R18, UR17, RZ ;  /* 0x0000001112143c10 */ /* 0x000fc8000ff3e0ff */
[----:B------:R-:W-:Y:S02]  /*0780*/  @P3 IADD3.X R21, PT, PT, R0, UR20, RZ, P1, !PT ;  /* 0x0000001400153c10 */ /* 0x000fe40008ffe4ff */
[----:B------:R-:W-:-:S03]  /*0790*/  @P3 IADD3 R18, P0, PT, R18, UR19, RZ ;  /* 0x0000001312123c10 */ /* 0x000fc6000ff1e0ff */
[----:B------:R-:W2:Y:S01]  /*07a0*/  @P3 LDG.E R22, desc[UR24][R20.64] ;  /* 0x0000001814163981 */ /* 0x000ea2000c1e1900 */
[----:B------:R-:W-:Y:S01]  /*07b0*/  @!P3 IMAD.MOV.U32 R17, RZ, RZ, RZ ;  /* 0x000000ffff11b224 */ /* 0x000fe200078e00ff */
[----:B------:R-:W-:-:S05]  /*07c0*/  @P3 IADD3.X R19, PT, PT, R0, UR15, RZ, P0, !PT ;  /* 0x0000000f00133c10 */ /* 0x000fca00087fe4ff */
[----:B------:R4:W2:Y:S01]  /*07d0*/  @P3 LDG.E R17, desc[UR24][R18.64] ;  /* 0x0000001812113981 */ /* 0x0008a2000c1e1900 */
[----:B------:R-:W-:-:S05]  /*07e0*/  VOTEU.ANY UP0, P3 ;  /* 0x0000000000ff7886 */ /* 0x000fca0001800100 */
[----:B------:R-:W-:Y:S02]  /*07f0*/  @UP0 ULOP3.LUT UR8, UR26, 0xfffffffe, URZ, 0xc0, !UPT ;  /* 0xfffffffe1a080892 */ /* 0x000fe4000f8ec0ff */
[----:B------:R-:W-:Y:S01]  /*0800*/  @UP0 ULOP3.LUT UR9, UR27, 0x3fffffff, URZ, 0xc0, !UPT ;  /* 0x3fffffff1b090892 */ /* 0x000fe2000f8ec0ff */
[----:B0-----:R-:W-:-:S03]  /*0810*/  IMAD.U32 R7, RZ, RZ, UR29 ;  /* 0x0000001dff077e24 */ /* 0x001fc6000f8e00ff */
[----:B-1----:R-:W-:Y:S01]  /*0820*/  @P3 IADD3 R14, P0, PT, R12, UR8, RZ ;  /* 0x000000080c0e3c10 */ /* 0x002fe2000ff1e0ff */
[----:B------:R-:W-:Y:S01]  /*0830*/  @UP0 UIMAD UR8, UR30, 0x3, URZ ;  /* 0x000000031e0808a4 */ /* 0x000fe2000f8e02ff */
[----:B------:R-:W-:Y:S02]  /*0840*/  @P3 IMAD.WIDE.U32 R6, R7, 0x3, R12 ;  /* 0x0000000307063825 */ /* 0x000fe400078e000c */
[----:B------:R-:W-:Y:S02]  /*0850*/  @P3 IADD3.X R15, PT, PT, R13, UR9, RZ, P0, !PT ;  /* 0x000000090d0f3c10 */ /* 0x000fe400087fe4ff */
[C---:B----4-:R-:W-:Y:S02]  /*0860*/  @P3 IMAD.SHL.U32 R9, R14.reuse, 0x4, RZ ;  /* 0x000000040e093824 */ /* 0x050fe400078e00ff */
[----:B------:R-:W-:Y:S01]  /*0870*/  @P3 SHF.L.U64.HI R14, R14, 0x2, R15 ;  /* 0x000000020e0e3819 */ /* 0x000fe2000001020f */
[----:B------:R-:W-:Y:S02]  /*0880*/  @P3 VIADD R7, R7, UR8 ;  /* 0x0000000807073c36 */ /* 0x000fe40008000000 */
[----:B------:R-:W-:Y:S01]  /*0890*/  @P3 IADD3 R18, P0, PT, R9, UR17, RZ ;  /* 0x0000001109123c10 */ /* 0x000fe2000ff1e0ff */
[----:B------:R-:W-:-:S02]  /*08a0*/  @P3 IMAD.SHL.U32 R8, R6, 0x4, RZ ;  /* 0x0000000406083824 */ /* 0x000fc400078e00ff */
[----:B------:R-:W-:Y:S01]  /*08b0*/  @!P3 IMAD.MOV.U32 R26, RZ, RZ, RZ ;  /* 0x000000ffff1ab224 */ /* 0x000fe200078e00ff */
[----:B------:R-:W-:Y:S02]  /*08c0*/  @P3 IADD3.X R19, PT, PT, R14, UR20, RZ, P0, !PT ;  /* 0x000000140e133c10 */ /* 0x000fe400087fe4ff */
[----:B------:R-:W-:Y:S02]  /*08d0*/  @P3 SHF.L.U64.HI R0, R6, 0x2, R7 ;  /* 0x0000000206003819 */ /* 0x000fe40000010207 */
[----:B------:R-:W-:Y:S01]  /*08e0*/  @P3 IADD3 R6, P1, PT, R8, UR17, RZ ;  /* 0x0000001108063c10 */ /* 0x000fe2000ff3e0ff */
[----:B------:R0:W4:Y:S01]  /*08f0*/  @P3 LDG.E R26, desc[UR24][R18.64] ;  /* 0x00000018121a3981 */ /* 0x000122000c1e1900 */
[----:B------:R-:W-:Y:S01]  /*0900*/  @P3 IADD3 R20, P0, PT, R9, UR19, RZ ;  /* 0x0000001309143c10 */ /* 0x000fe2000ff1e0ff */
[----:B------:R-:W-:Y:S01]  /*0910*/  @!P3 IMAD.MOV.U32 R24, RZ, RZ, RZ ;  /* 0x000000ffff18b224 */ /* 0x000fe200078e00ff */
[----:B------:R-:W-:Y:S02]  /*0920*/  @P3 IADD3.X R7, PT, PT, R0, UR20, RZ, P1, !PT ;  /* 0x0000001400073c10 */ /* 0x000fe40008ffe4ff */
[----:B------:R-:W-:-:S02]  /*0930*/  @P3 IADD3.X R21, PT, PT, R14, UR15, RZ, P0, !PT ;  /* 0x0000000f0e153c10 */ /* 0x000fc400087fe4ff */
[----:B------:R-:W-:Y:S02]  /*0940*/  @!P3 CS2R R14, SRZ ;  /* 0x00000000000eb805 */ /* 0x000fe4000001ff00 */
[----:B------:R-:W-:Y:S01]  /*0950*/  @P3 IADD3 R8, P0, PT, R8, UR19, RZ ;  /* 0x0000001308083c10 */ /* 0x000fe2000ff1e0ff */
[----:B------:R1:W4:Y:S03]  /*0960*/  @P3 LDG.E R24, desc[UR24][R6.64] ;  /* 0x0000001806183981 */ /* 0x000326000c1e1900 */
[----:B------:R-:W-:Y:S01]  /*0970*/  @P3 IADD3.X R9, PT, PT, R0, UR15, RZ, P0, !PT ;  /* 0x0000000f00093c10 */ /* 0x000fe200087fe4ff */
[----:B------:R-:W4:Y:S04]  /*0980*/  @P3 LDG.E R15, desc[UR24][R20.64] ;  /* 0x00000018140f3981 */ /* 0x000f28000c1e1900 */
[----:B------:R1:W4:Y:S01]  /*0990*/  @P3 LDG.E R14, desc[UR24][R8.64] ;  /* 0x00000018080e3981 */ /* 0x000322000c1e1900 */
[----:B0-----:R-:W-:-:S02]  /*09a0*/  VIADD R18, R3, 0xffffffff ;  /* 0xffffffff03127836 */ /* 0x001fc40000000000 */
[----:B------:R-:W-:-:S03]  /*09b0*/  VIADD R0, R27, 0x1 ;  /* 0x000000011b007836 */ /* 0x000fc60000000000 */
[----:B------:R-:W-:Y:S02]  /*09c0*/  LOP3.LUT R18, R18, 0x1f, RZ, 0xc0, !PT ;  /* 0x0000001f12127812 */ /* 0x000fe400078ec0ff */
[----:B------:R-:W-:-:S04]  /*09d0*/  ISETP.GE.U32.AND P0, PT, R0, UR7, PT ;  /* 0x0000000700007c0c */ /* 0x000fc8000bf06070 */
[C---:B------:R-:W-:Y:S02]  /*09e0*/  ISETP.LT.U32.AND P0, PT, R18.reuse, UR14, !P0 ;  /* 0x0000000e12007c0c */ /* 0x040fe4000c701070 */
[----:B------:R-:W-:Y:S01]  /*09f0*/  IADD3 R4, P1, PT, R18, R4, RZ ;  /* 0x0000000412047210 */ /* 0x000fe20007f3e0ff */
[----:B-1----:R-:W-:-:S04]  /*0a00*/  IMAD.U32 R7, RZ, RZ, UR29 ;  /* 0x0000001dff077e24 */ /* 0x002fc8000f8e00ff */
[----:B------:R-:W-:-:S06]  /*0a10*/  IMAD.X R5, RZ, RZ, R5, P1 ;  /* 0x000000ffff057224 */ /* 0x000fcc00008e0605 */
[----:B------:R-:W-:Y:S01]  /*0a20*/  VOTEU.ANY UP0, P0 ;  /* 0x0000000000ff7886 */ /* 0x000fe20000000100 */
[----:B------:R-:W-:-:S04]  /*0a30*/  @P0 IMAD.WIDE.U32 R8, R7, 0x5, R4 ;  /* 0x0000000507080825 */ /* 0x000fc800078e0004 */
[----:B------:R-:W-:Y:S01]  /*0a40*/  @UP0 UIMAD UR8, UR30, 0x5, URZ ;  /* 0x000000051e0808a4 */ /* 0x000fe2000f8e02ff */
[----:B------:R-:W-:Y:S02]  /*0a50*/  @P0 IMAD.MOV.U32 R19, RZ, RZ, RZ ;  /* 0x000000ffff130224 */ /* 0x000fe400078e00ff */
[----:B------:R-:W-:-:S03]  /*0a60*/  @P0 IMAD.SHL.U32 R20, R8, 0x4, RZ ;  /* 0x0000000408140824 */ /* 0x000fc600078e00ff */
[----:B------:R-:W-:Y:S02]  /*0a70*/  @P0 VIADD R9, R9, UR8 ;  /* 0x0000000809090c36 */ /* 0x000fe40008000000 */
[----:B------:R-:W-:-:S03]  /*0a80*/  @P0 IMAD.WIDE.U32 R6, R31, UR29, R18 ;  /* 0x0000001d1f060c25 */ /* 0x000fc6000f8e0012 */
[----:B------:R-:W-:Y:S02]  /*0a90*/  @P0 SHF.L.U64.HI R16, R8, 0x2, R9 ;  /* 0x0000000208100819 */ /* 0x000fe40000010209 */
[----:B------:R-:W-:Y:S01]  /*0aa0*/  @P0 IADD3 R8, P1, PT, R20, UR17, RZ ;  /* 0x0000001114080c10 */ /* 0x000fe2000ff3e0ff */
[----:B------:R-:W-:Y:S01]  /*0ab0*/  @P0 IMAD.IADD R7, R29, 0x1, R7 ;  /* 0x000000011d070824 */ /* 0x000fe200078e0207 */
[----:B------:R-:W-:Y:S01]  /*0ac0*/  @!P0 CS2R R30, SRZ ;  /* 0x00000000001e8805 */ /* 0x000fe2000001ff00 */
[----:B------:R-:W-:Y:S01]  /*0ad0*/  IMAD.U32 R29, RZ, RZ, UR29 ;  /* 0x0000001dff1d7e24 */ /* 0x000fe2000f8e00ff */
[----:B------:R-:W-:Y:S01]  /*0ae0*/  @P0 IADD3.X R9, PT, PT, R16, UR20, RZ, P1, !PT ;  /* 0x0000001410090c10 */ /* 0x000fe20008ffe4ff */
[----:B------:R-:W-:Y:S01]  /*0af0*/  @UP0 UIMAD UR8, UR30, 0x6, URZ ;  /* 0x000000061e0808a4 */ /* 0x000fe2000f8e02ff */
[----:B------:R-:W-:Y:S01]  /*0b00*/  @P0 SHF.R.U32.HI R21, RZ, 0x1, R2 ;  /* 0x00000001ff150819 */ /* 0x000fe20000011602 */
[----:B------:R-:W-:Y:S02]  /*0b10*/  @P0 IMAD.WIDE.U32 R6, R29, 0x6, R6 ;  /* 0x000000061d060825 */ /* 0x000fe400078e0006 */
[----:B------:R0:W5:Y:S01]  /*0b20*/  @P0 LDG.E R30, desc[UR24][R8.64] ;  /* 0x00000018081e0981 */ /* 0x000162000c1e1900 */
[----:B------:R-:W-:Y:S01]  /*0b30*/  @P0 LOP3.LUT R21, R21, 0x1f0, RZ, 0xc0, !PT ;  /* 0x000001f015150812 */ /* 0x000fe200078ec0ff */
[----:B------:R-:W-:Y:S01]  /*0b40*/  @P0 VIADD R7, R7, UR8 ;  /* 0x0000000807070c36 */ /* 0x000fe20008000000 */
[----:B------:R-:W-:Y:S01]  /*0b50*/  @P0 IADD3 R20, P1, PT, R20, UR19, RZ ;  /* 0x0000001314140c10 */ /* 0x000fe2000ff3e0ff */
[----:B------:R-:W-:-:S02]  /*0b60*/  @P0 IMAD.SHL.U32 R28, R6, 0x4, RZ ;  /* 0x00000004061c0824 */ /* 0x000fc400078e00ff */
[C---:B------:R-:W-:Y:S02]  /*0b70*/  @P0 IMAD R29, R21.reuse, UR30, RZ ;  /* 0x0000001e151d0c24 */ /* 0x040fe4000f8e02ff */
[----:B0-----:R-:W-:Y:S02]  /*0b80*/  @P0 IMAD.MOV.U32 R8, RZ, RZ, R18 ;  /* 0x000000ffff080224 */ /* 0x001fe400078e0012 */
[----:B------:R-:W-:Y:S02]  /*0b90*/  @P0 IMAD.MOV.U32 R9, RZ, RZ, RZ ;  /* 0x000000ffff090224 */ /* 0x000fe400078e00ff */
[----:B------:R-:W-:Y:S01]  /*0ba0*/  @P0 IMAD.WIDE.U32 R8, R21, UR29, R8 ;  /* 0x0000001d15080c25 */ /* 0x000fe2000f8e0008 */
[----:B------:R-:W-:Y:S02]  /*0bb0*/  @P0 IADD3.X R21, PT, PT, R16, UR15, RZ, P1, !PT ;  /* 0x0000000f10150c10 */ /* 0x000fe40008ffe4ff */
[----:B------:R-:W-:Y:S02]  /*0bc0*/  @P0 SHF.L.U64.HI R16, R6, 0x2, R7 ;  /* 0x0000000206100819 */ /* 0x000fe40000010207 */
[----:B------:R-:W-:Y:S01]  /*0bd0*/  @P0 IADD3 R6, P1, PT, R28, UR17, RZ ;  /* 0x000000111c060c10 */ /* 0x000fe2000ff3e0ff */
[----:B------:R-:W-:-:S02]  /*0be0*/  @P0 IMAD.IADD R9, R9, 0x1, R29 ;  /* 0x0000000109090824 */ /* 0x000fc400078e021d */
[----:B------:R-:W-:Y:S01]  /*0bf0*/  IMAD.U32 R33, RZ, RZ, UR29 ;  /* 0x0000001dff217e24 */ /* 0x000fe2000f8e00ff */
[----:B------:R-:W-:Y:S01]  /*0c00*/  @P0 IADD3.X R7, PT, PT, R16, UR20, RZ, P1, !PT ;  /* 0x0000001410070c10 */ /* 0x000fe20008ffe4ff */
[----:B------:R-:W-:Y:S01]  /*0c10*/  @!P0 IMAD.MOV.U32 R29, RZ, RZ, RZ ;  /* 0x000000ffff1d8224 */ /* 0x000fe200078e00ff */
[----:B------:R-:W-:Y:S01]  /*0c20*/  @UP0 UIMAD UR8, UR30, 0x7, URZ ;  /* 0x000000071e0808a4 */ /* 0x000fe2000f8e02ff */
[----:B------:R-:W-:Y:S01]  /*0c30*/  @P0 IMAD.WIDE.U32 R8, R33, 0x7, R8 ;  /* 0x0000000721080825 */ /* 0x000fe200078e0008 */
[----:B------:R-:W5:Y:S04]  /*0c40*/  @P0 LDG.E R31, desc[UR24][R20.64] ;  /* 0x00000018141f0981 */ /* 0x000f68000c1e1900 */
[----:B------:R0:W5:Y:S01]  /*0c50*/  @P0 LDG.E R29, desc[UR24][R6.64] ;  /* 0x00000018061d0981 */ /* 0x000162000c1e1900 */
[----:B------:R-:W-:Y:S01]  /*0c60*/  @P0 VIADD R9, R9, UR8 ;  /* 0x0000000809090c36 */ /* 0x000fe20008000000 */
[----:B------:R-:W-:-:S02]  /*0c70*/  USHF.L.U32 UR31, UR29, 0x2, URZ ;  /* 0x000000021d1f7899 */ /* 0x000fc400080006ff */
[----:B------:R-:W-:Y:S01]  /*0c80*/  USHF.L.U64.HI UR32, UR29, 0x2, UR30 ;  /* 0x000000021d207899 */ /* 0x000fe2000801021e */
[----:B------:R-:W-:Y:S01]  /*0c90*/  @!P0 CS2R R20, SRZ ;  /* 0x0000000000148805 */ /* 0x000fe2000001ff00 */
[----:B------:R-:W1:Y:S01]  /*0ca0*/  LDCU.128 UR8, c[0x0][0x390] ;  /* 0x00007200ff0877ac */ /* 0x000e620008000c00 */
[----:B0-----:R-:W-:Y:S01]  /*0cb0*/  @P0 IADD3 R6, P1, PT, R28, UR19, RZ ;  /* 0x000000131c060c10 */ /* 0x001fe2000ff3e0ff */
[----:B------:R-:W-:-:S03]  /*0cc0*/  @P0 IMAD.SHL.U32 R28, R8, 0x4, RZ ;  /* 0x00000004081c0824 */ /* 0x000fc600078e00ff */
[----:B------:R-:W-:Y:S02]  /*0cd0*/  @P0 IADD3.X R7, PT, PT, R16, UR15, RZ, P1, !PT ;  /* 0x0000000f10070c10 */ /* 0x000fe40008ffe4ff */
[----:B------:R-:W-:Y:S02]  /*0ce0*/  @P0 SHF.L.U64.HI R16, R8, 0x2, R9 ;  /* 0x0000000208100819 */ /* 0x000fe40000010209 */
[----:B------:R-:W-:Y:S01]  /*0cf0*/  @P0 IADD3 R8, P1, PT, R28, UR17, RZ ;  /* 0x000000111c080c10 */ /* 0x000fe2000ff3e0ff */
[----:B------:R0:W5:Y:S03]  /*0d00*/  @P0 LDG.E R20, desc[UR24][R6.64] ;  /* 0x0000001806140981 */ /* 0x000166000c1e1900 */
[----:B------:R-:W-:Y:S01]  /*0d10*/  @P0 IADD3.X R9, PT, PT, R16, UR20, RZ, P1, !PT ;  /* 0x0000001410090c10 */ /* 0x000fe20008ffe4ff */
[----:B------:R-:W-:-:S04]  /*0d20*/  UMOV UR22, 0x3f800000 ;  /* 0x3f80000000167882 */ /* 0x000fc80000000000 */
[----:B------:R-:W5:Y:S01]  /*0d30*/  @P0 LDG.E R21, desc[UR24][R8.64] ;  /* 0x0000001808150981 */ /* 0x000f62000c1e1900 */
[----:B0-----:R-:W-:-:S04]  /*0d40*/  @P0 IADD3 R6, P1, PT, R28, UR19, RZ ;  /* 0x000000131c060c10 */ /* 0x001fc8000ff3e0ff */
[----:B------:R-:W-:Y:S01]  /*0d50*/  @P0 IADD3.X R7, PT, PT, R16, UR15, RZ, P1, !PT ;  /* 0x0000000f10070c10 */ /* 0x000fe20008ffe4ff */
[----:B------:R-:W-:Y:S01]  /*0d60*/  @!P0 IMAD.MOV.U32 R16, RZ, RZ, RZ ;  /* 0x000000ffff108224 */ /* 0x000fe200078e00ff */
[----:B------:R-:W-:-:S05]  /*0d70*/  @P0 IADD3 R32, P1, PT, R4, UR31, RZ ;  /* 0x0000001f04200c10 */ /* 0x000fca000ff3e0ff */
[----:B------:R-:W5:Y:S01]  /*0d80*/  @P0 LDG.E R16, desc[UR24][R6.64] ;  /* 0x0000001806100981 */ /* 0x000f62000c1e1900 */
[----:B------:R-:W-:Y:S01]  /*0d90*/  @P0 IMAD.SHL.U32 R28, R32, 0x4, RZ ;  /* 0x00000004201c0824 */ /* 0x000fe200078e00ff */
[----:B------:R-:W-:-:S04]  /*0da0*/  @P0 IADD3.X R5, PT, PT, R5, UR32, RZ, P1, !PT ;  /* 0x0000002005050c10 */ /* 0x000fc80008ffe4ff */
[----:B------:R-:W-:Y:S02]  /*0db0*/  @P0 SHF.L.U64.HI R32, R32, 0x2, R5 ;  /* 0x0000000220200819 */ /* 0x000fe40000010205 */
[----:B------:R-:W-:Y:S02]  /*0dc0*/  @P0 IADD3 R4, P4, PT, R28, UR17, RZ ;  /* 0x000000111c040c10 */ /* 0x000fe4000ff9e0ff */
[----:B------:R-:W-:Y:S02]  /*0dd0*/  ISETP.GE.U32.AND P1, PT, R27, UR7, PT ;  /* 0x000000071b007c0c */ /* 0x000fe4000bf26070 */
[----:B------:R-:W-:Y:S02]  /*0de0*/  @P0 IADD3.X R5, PT, PT, R32, UR20, RZ, P4, !PT ;  /* 0x0000001420050c10 */ /* 0x000fe4000a7fe4ff */
[----:B------:R-:W-:-:S03]  /*0df0*/  ISETP.GE.U32.OR P1, PT, R25, UR14, P1 ;  /* 0x0000000e19007c0c */ /* 0x000fc60008f26470 */
[----:B------:R0:W5:Y:S01]  /*0e00*/  @P0 LDG.E R25, desc[UR24][R4.64] ;  /* 0x0000001804190981 */ /* 0x000162000c1e1900 */
[----:B-1----:R-:W-:Y:S01]  /*0e10*/  UIADD3 UR18, UP0, UPT, UR18, UR8, URZ ;  /* 0x0000000812127290 */ /* 0x002fe2000ff1e0ff */
[----:B0-----:R-:W-:-:S04]  /*0e20*/  @P0 IADD3 R4, P4, PT, R28, UR19, RZ ;  /* 0x000000131c040c10 */ /* 0x001fc8000ff9e0ff */
[----:B------:R-:W-:Y:S01]  /*0e30*/  @P0 IADD3.X R5, PT, PT, R32, UR15, RZ, P4, !PT ;  /* 0x0000000f20050c10 */ /* 0x000fe2000a7fe4ff */
[----:B------:R-:W-:-:S04]  /*0e40*/  UIADD3.X UR16, UPT, UPT, UR16, UR9, URZ, UP0, !UPT ;  /* 0x0000000910107290 */ /* 0x000fc800087fe4ff */
[----:B------:R0:W5:Y:S01]  /*0e50*/  @P0 LDG.E R28, desc[UR24][R4.64] ;  /* 0x00000018041c0981 */ /* 0x000162000c1e1900 */
[----:B------:R-:W-:-:S06]  /*0e60*/  @!P3 CS2R R10, SRZ ;  /* 0x00000000000ab805 */ /* 0x000fcc000001ff00 */
[--C-:B---3--:R-:W-:Y:S02]  /*0e70*/  HADD2.F32 R6, -RZ, R11.reuse.H0_H0 ;  /* 0x2000000bff067230 */ /* 0x108fe40000004100 */
[----:B------:R-:W-:-:S03]  /*0e80*/  HADD2.F32 R11, -RZ, R11.H1_H1 ;  /* 0x3000000bff0b7230 */ /* 0x000fc60000004100 */
[----:B------:R-:W-:Y:S01]  /*0e90*/  FADD R7, R6, R6 ;  /* 0x0000000606077221 */ /* 0x000fe20000000000 */
[----:B--2---:R-:W-:Y:S01]  /*0ea0*/  HADD2.F32 R6, -RZ, R10.H0_H0 ;  /* 0x2000000aff067230 */ /* 0x004fe20000004100 */
[----:B------:R-:W-:-:S03]  /*0eb0*/  @P2 R2UR UR22, R23 ;  /* 0x00000000171622ca */ /* 0x000fc600000e0000 */
[----:B------:R-:W-:Y:S01]  /*0ec0*/  FMNMX R7, RZ, R7, !PT ;  /* 0x00000007ff077209 */ /* 0x000fe20007800000 */
[----:B------:R-:W-:Y:S01]  /*0ed0*/  FADD R8, R11, R11 ;  /* 0x0000000b0b087221 */ /* 0x000fe20000000000 */
[----:B------:R-:W-:-:S03]  /*0ee0*/  HADD2.F32 R11, -RZ, R10.H1_H1 ;  /* 0x3000000aff0b7230 */ /* 0x000fc60000004100 */
[----:B------:R-:W-:Y:S01]  /*0ef0*/  FMUL R10, R6, R7 ;  /* 0x00000007060a7220 */ /* 0x000fe20000400000 */
[--C-:B------:R-:W-:Y:S02]  /*0f00*/  HADD2.F32 R6, -RZ, R22.reuse.H0_H0 ;  /* 0x20000016ff067230 */ /* 0x100fe40000004100 */
[----:B------:R-:W-:Y:S01]  /*0f10*/  HADD2.F32 R22, -RZ, R22.H1_H1 ;  /* 0x30000016ff167230 */ /* 0x000fe20000004100 */
[----:B------:R-:W-:Y:S02]  /*0f20*/  FMNMX R8, RZ, R8, !PT ;  /* 0x00000008ff087209 */ /* 0x000fe40007800000 */
[----:B------:R-:W-:Y:S01]  /*0f30*/  FADD R6, R6, R6 ;  /* 0x0000000606067221 */ /* 0x000fe20000000000 */
[----:B0-----:R-:W-:Y:S01]  /*0f40*/  FMUL R5, R10, UR22 ;  /* 0x000000160a057c20 */ /* 0x001fe20008400000 */
[----:B------:R-:W-:Y:S01]  /*0f50*/  FADD R22, R22, R22 ;  /* 0x0000001616167221 */ /* 0x000fe20000000000 */
[----:B------:R-:W-:Y:S02]  /*0f60*/  HADD2.F32 R7, -RZ, R17.H0_H0 ;  /* 0x20000011ff077230 */ /* 0x000fe40000004100 */
[----:B------:R-:W-:Y:S01]  /*0f70*/  FMUL R11, R11, R8 ;  /* 0x000000080b0b7220 */ /* 0x000fe20000400000 */
[----:B------:R-:W-:-:S02]  /*0f80*/  FMNMX R6, RZ, R6, !PT ;  /* 0x00000006ff067209 */ /* 0x000fc40007800000 */
[C---:B------:R-:W-:Y:S01]  /*0f90*/  @!P1 LEA R4, P2, R12.reuse, UR18, 0x1 ;  /* 0x000000120c049c11 */ /* 0x040fe2000f8408ff */
[----:B------:R-:W-:Y:S01]  /*0fa0*/  HADD2.F32 R32, -RZ, R17.H1_H1 ;  /* 0x30000011ff207230 */ /* 0x000fe20000004100 */
[----:B------:R-:W-:Y:S01]  /*0fb0*/  FMNMX R9, RZ, R22, !PT ;  /* 0x00000016ff097209 */ /* 0x000fe20007800000 */
[----:B------:R-:W-:Y:S01]  /*0fc0*/  FMUL R8, R11, UR22 ;  /* 0x000000160b087c20 */ /* 0x000fe20008400000 */
[----:B------:R-:W-:Y:S01]  /*0fd0*/  F2FP.SATFINITE.E4M3.F32.PACK_AB_MERGE_C R22, RZ, R5, RZ ;  /* 0x00000005ff16723e */ /* 0x000fe200048070ff */
[----:B------:R-:W-:Y:S01]  /*0fe0*/  FMUL R7, R7, R6 ;  /* 0x0000000607077220 */ /* 0x000fe20000400000 */
[C---:B------:R-:W-:Y:S02]  /*0ff0*/  @!P1 LEA.HI.X R5, R12.reuse, UR16, R13, 0x1, P2 ;  /* 0x000000100c059c11 */ /* 0x040fe400090f0c0d */
[----:B------:R-:W-:Y:S01]  /*1000*/  @!P1 IADD3 R6, P2, PT, R12, UR29, RZ ;  /* 0x0000001d0c069c10 */ /* 0x000fe2000ff5e0ff */
[----:B------:R-:W-:Y:S01]  /*1010*/  FMUL R32, R32, R9 ;  /* 0x0000000920207220 */ /* 0x000fe20000400000 */
[----:B------:R-:W-:-:S02]  /*1020*/  F2FP.SATFINITE.E4M3.F32.PACK_AB_MERGE_C R17, RZ, R8, RZ ;  /* 0x00000008ff11723e */ /* 0x000fc400048070ff */
[----:B------:R-:W-:Y:S01]  /*1030*/  @!P1 IADD3.X R9, PT, PT, R13, UR30, RZ, P2, !PT ;  /* 0x0000001e0d099c10 */ /* 0x000fe200097fe4ff */
[----:B------:R-:W-:Y:S01]  /*1040*/  FMUL R23, R7, UR22 ;  /* 0x0000001607177c20 */ /* 0x000fe20008400000 */
[----:B------:R-:W-:Y:S01]  /*1050*/  @!P1 LEA R8, P2, R6, UR18, 0x1 ;  /* 0x0000001206089c11 */ /* 0x000fe2000f8408ff */
[----:B------:R-:W-:Y:S01]  /*1060*/  FMUL R33, R32, UR22 ;  /* 0x0000001620217c20 */ /* 0x000fe20008400000 */
[----:B------:R-:W-:Y:S02]  /*1070*/  @!P1 PRMT R35, R17, 0x7604, R22 ;  /* 0x0000760411239816 */ /* 0x000fe40000000016 */
[----:B------:R-:W-:Y:S01]  /*1080*/  @!P1 LEA.HI.X R9, R6, UR16, R9, 0x1, P2 ;  /* 0x0000001006099c11 */ /* 0x000fe200090f0c09 */
[----:B------:R-:W-:Y:S01]  /*1090*/  VIADD R6, R3, 0x1e ;  /* 0x0000001e03067836 */ /* 0x000fe20000000000 */
[----:B------:R-:W-:Y:S02]  /*10a0*/  F2FP.SATFINITE.E4M3.F32.PACK_AB_MERGE_C R23, RZ, R23, RZ ;  /* 0x00000017ff17723e */ /* 0x000fe400048070ff */
[----:B------:R-:W-:Y:S01]  /*10b0*/  F2FP.SATFINITE.E4M3.F32.PACK_AB_MERGE_C R33, RZ, R33, RZ ;  /* 0x00000021ff21723e */ /* 0x000fe200048070ff */
[----:B------:R0:W-:Y:S03]  /*10c0*/  @!P1 STG.E.U16 desc[UR24][R4.64], R35 ;  /* 0x0000002304009986 */ /* 0x0001e6000c101518 */
[----:B------:R-:W-:-:S02]  /*10d0*/  @!P1 PRMT R37, R33, 0x7604, R23 ;  /* 0x0000760421259816 */ /* 0x000fc40000000017 */
[----:B0-----:R-:W-:Y:S02]  /*10e0*/  LOP3.LUT R5, R6, 0x1f, RZ, 0xc0, !PT ;  /* 0x0000001f06057812 */ /* 0x001fe400078ec0ff */
[----:B------:R-:W-:Y:S01]  /*10f0*/  SHF.R.U32.HI R6, RZ, 0x1, R2 ;  /* 0x00000001ff067819 */ /* 0x000fe20000011602 */
[----:B------:R0:W-:Y:S03]  /*1100*/  @!P1 STG.E.U16 desc[UR24][R8.64], R37 ;  /* 0x0000002508009986 */ /* 0x0001e6000c101518 */
[----:B------:R-:W-:Y:S01]  /*1110*/  LOP3.LUT R35, R6, 0x1f0, RZ, 0xc0, !PT ;  /* 0x000001f006237812 */ /* 0x000fe200078ec0ff */
[----:B0-----:R-:W-:Y:S02]  /*1120*/  IMAD.U32 R8, RZ, RZ, UR31 ;  /* 0x0000001fff087e24 */ /* 0x001fe4000f8e00ff */
[----:B------:R-:W-:Y:S02]  /*1130*/  IMAD.U32 R9, RZ, RZ, UR32 ;  /* 0x00000020ff097e24 */ /* 0x000fe4000f8e00ff */
[----:B------:R-:W-:-:S04]  /*1140*/  IMAD.WIDE.U32 R8, R35, UR29, R8 ;  /* 0x0000001d23087c25 */ /* 0x000fc8000f8e0008 */
[----:B------:R-:W-:-:S04]  /*1150*/  IMAD R35, R35, UR30, RZ ;  /* 0x0000001e23237c24 */ /* 0x000fc8000f8e02ff */
[----:B------:R-:W-:Y:S02]  /*1160*/  IMAD.IADD R6, R35, 0x1, R9 ;  /* 0x0000000123067824 */ /* 0x000fe400078e0209 */
[--C-:B----4-:R-:W-:Y:S02]  /*1170*/  HADD2.F32 R9, -RZ, R26.reuse.H0_H0 ;  /* 0x2000001aff097230 */ /* 0x110fe40000004100 */
[----:B------:R-:W-:Y:S01]  /*1180*/  HADD2.F32 R26, -RZ, R26.H1_H1 ;  /* 0x3000001aff1a7230 */ /* 0x000fe20000004100 */
[----:B------:R-:W-:Y:S01]  /*1190*/  UIMAD UR6, UR6, UR12, URZ ;  /* 0x0000000c060672a4 */ /* 0x000fe2000f8e02ff */
[----:B------:R-:W-:Y:S01]  /*11a0*/  FMNMX3 R10, |R10|, RZ, |R11|, !PT ;  /* 0x000000ff0a0a7276 */ /* 0x000fe2000780060b */
[----:B------:R-:W-:Y:S01]  /*11b0*/  FADD R9, R9, R9 ;  /* 0x0000000909097221 */ /* 0x000fe20000000000 */
[----:B------:R-:W-:Y:S02]  /*11c0*/  VIADD R4, R27, 0x2 ;  /* 0x000000021b047836 */ /* 0x000fe40000000000 */
[----:B------:R-:W-:Y:S01]  /*11d0*/  FADD R26, R26, R26 ;  /* 0x0000001a1a1a7221 */ /* 0x000fe20000000000 */
[--C-:B------:R-:W-:Y:S01]  /*11e0*/  HADD2.F32 R11, -RZ, R24.reuse.H0_H0 ;  /* 0x20000018ff0b7230 */ /* 0x100fe20000004100 */
[----:B------:R-:W-:Y:S01]  /*11f0*/  UIMAD.WIDE.U32 UR8, UR21, UR12, URZ ;  /* 0x0000000c150872a5 */ /* 0x000fe2000f8e00ff */
[----:B------:R-:W-:Y:S01]  /*1200*/  FMNMX3 R7, |R7|, R10, |R32|, !PT ;  /* 0x0000000a07077276 */ /* 0x000fe20007800620 */
[----:B------:R-:W-:Y:S01]  /*1210*/  UIMAD UR13, UR21, UR13, UR6 ;  /* 0x0000000d150d72a4 */ /* 0x000fe2000f8e0206 */
[--C-:B------:R-:W-:Y:S01]  /*1220*/  HADD2.F32 R10, -RZ, R15.reuse.H0_H0 ;  /* 0x2000000fff0a7230 */ /* 0x100fe20000004100 */
[----:B------:R-:W-:Y:S01]  /*1230*/  FMNMX R9, RZ, R9, !PT ;  /* 0x00000009ff097209 */ /* 0x000fe20007800000 */
[----:B------:R-:W-:Y:S01]  /*1240*/  FADD R11, R11, R11 ;  /* 0x0000000b0b0b7221 */ /* 0x000fe20000000000 */
[----:B------:R-:W-:Y:S01]  /*1250*/  ISETP.GE.U32.AND P2, PT, R4, UR7, PT ;  /* 0x0000000704007c0c */ /* 0x000fe2000bf46070 */
[----:B------:R-:W-:Y:S01]  /*1260*/  HADD2.F32 R32, -RZ, R24.H1_H1 ;  /* 0x30000018ff207230 */ /* 0x000fe20000004100 */
[----:B------:R-:W-:Y:S01]  /*1270*/  FMNMX R26, RZ, R26, !PT ;  /* 0x0000001aff1a7209 */ /* 0x000fe20007800000 */
[----:B------:R-:W-:Y:S01]  /*1280*/  HADD2.F32 R15, -RZ, R15.H1_H1 ;  /* 0x3000000fff0f7230 */ /* 0x000fe20000004100 */
[----:B------:R-:W-:-:S02]  /*1290*/  USHF.L.U32 UR6, UR8, 0x6, URZ ;  /* 0x0000000608067899 */ /* 0x000fc400080006ff */
[----:B------:R-:W-:Y:S01]  /*12a0*/  UIADD3 UR9, UPT, UPT, UR9, UR13, URZ ;  /* 0x0000000d09097290 */ /* 0x000fe2000fffe0ff */
[----:B------:R-:W-:Y:S01]  /*12b0*/  ISETP.LT.U32.AND P2, PT, R5, UR14, !P2 ;  /* 0x0000000e05007c0c */ /* 0x000fe2000d741070 */
[----:B------:R-:W-:Y:S01]  /*12c0*/  FMUL R10, R10, R9 ;  /* 0x000000090a0a7220 */ /* 0x000fe20000400000 */
[--C-:B------:R-:W-:Y:S01]  /*12d0*/  HADD2.F32 R9, -RZ, R14.reuse.H0_H0 ;  /* 0x2000000eff097230 */ /* 0x100fe20000004100 */
[----:B------:R-:W-:Y:S01]  /*12e0*/  FMNMX R24, RZ, R11, !PT ;  /* 0x0000000bff187209 */ /* 0x000fe20007800000 */
[----:B------:R-:W-:Y:S01]  /*12f0*/  ULEA UR6, UP0, UR4, UR6, 0x7 ;  /* 0x0000000604067291 */ /* 0x000fe2000f8038ff */
[----:B------:R-:W-:Y:S01]  /*1300*/  FADD R32, R32, R32 ;  /* 0x0000002020207221 */ /* 0x000fe20000000000 */
[----:B------:R-:W-:Y:S01]  /*1310*/  USHF.L.U64.HI UR8, UR8, 0x6, UR9 ;  /* 0x0000000608087899 */ /* 0x000fe20008010209 */
[----:B------:R-:W-:Y:S01]  /*1320*/  FMUL R15, R15, R26 ;  /* 0x0000001a0f0f7220 */ /* 0x000fe20000400000 */
[----:B------:R-:W-:Y:S01]  /*1330*/  UIADD3 UR6, UP1, UPT, UR6, UR10, URZ ;  /* 0x0000000a06067290 */ /* 0x000fe2000ff3e0ff */
[----:B------:R-:W-:Y:S01]  /*1340*/  FMUL R9, R9, R24 ;  /* 0x0000001809097220 */ /* 0x000fe20000400000 */
[----:B------:R-:W-:Y:S01]  /*1350*/  ULEA.HI.X UR4, UR4, UR8, UR5, 0x7, UP0 ;  /* 0x0000000804047291 */ /* 0x000fe200080f3c05 */
[----:B------:R-:W-:Y:S01]  /*1360*/  FMNMX R11, RZ, R32, !PT ;  /* 0x00000020ff0b7209 */ /* 0x000fe20007800000 */
[----:B------:R-:W-:Y:S01]  /*1370*/  HADD2.F32 R14, -RZ, R14.H1_H1 ;  /* 0x3000000eff0e7230 */ /* 0x000fe20000004100 */
[C---:B------:R-:W-:Y:S01]  /*1380*/  FMNMX3 R24, |R10|.reuse, R7, |R15|, !PT ;  /* 0x000000070a187276 */ /* 0x040fe2000780060f */
[----:B------:R-:W-:Y:S01]  /*1390*/  FMUL R32, R15, UR22 ;  /* 0x000000160f207c20 */ /* 0x000fe20008400000 */
[----:B------:R-:W-:Y:S01]  /*13a0*/  FMUL R7, R10, UR22 ;  /* 0x000000160a077c20 */ /* 0x000fe20008400000 */
[----:B------:R-:W-:Y:S01]  /*13b0*/  SHF.R.U32.HI R26, RZ, 0x1, R2 ;  /* 0x00000001ff1a7819 */ /* 0x000fe20000011602 */
[----:B------:R-:W-:Y:S01]  /*13c0*/  UIADD3.X UR4, UPT, UPT, UR4, UR11, URZ, UP1, !UPT ;  /* 0x0000000b04047290 */ /* 0x000fe20008ffe4ff */
[----:B------:R-:W-:Y:S01]  /*13d0*/  BSSY.RECONVERGENT B0, `(.L_x_25642) ;  /* 0x0000010000007945 */ /* 0x000fe20003800200 */
[----:B------:R-:W-:Y:S01]  /*13e0*/  @P2 IADD3 R8, P3, P4, R8, UR31, R5 ;  /* 0x0000001f08082c10 */ /* 0x000fe2000fc7e005 */
[----:B------:R-:W-:Y:S01]  /*13f0*/  FMUL R14, R14, R11 ;  /* 0x0000000b0e0e7220 */ /* 0x000fe20000400000 */
[----:B------:R-:W-:Y:S01]  /*1400*/  LOP3.LUT R26, R26, 0x1f0, RZ, 0xc0, !PT ;  /* 0x000001f01a1a7812 */ /* 0x000fe200078ec0ff */
[----:B------:R-:W-:Y:S01]  /*1410*/  IMAD.U32 R15, RZ, RZ, UR31 ;  /* 0x0000001fff0f7e24 */ /* 0x000fe2000f8e00ff */
        /* <DEDUP_REMOVED lines=11> */
.L_x_25643:
[----:B------:R-:W-:Y:S05]  /*14d0*/  BSYNC.RECONVERGENT B0 ;  /* 0x0000000000007941 */ /* 0x000fea0003800200 */
.L_x_25642:
[C---:B------:R-:W-:Y:S01]  /*14e0*/  FMNMX3 R24, |R9|.reuse, R24, |R14|, !PT ;  /* 0x0000001809187276 */ /* 0x040fe2000780060e */
[----:B------:R-:W-:Y:S01]  /*14f0*/  FMUL R9, R9, UR22 ;  /* 0x0000001609097c20 */ /* 0x000fe20008400000 */
[----:B0-----:R-:W-:Y:S01]  /*1500*/  @P2 IADD3.X R11, PT, PT, R6, UR32, RZ, P3, P4 ;  /* 0x00000020060b2c10 */ /* 0x001fe20009fe84ff */
[----:B------:R-:W-:Y:S02]  /*1510*/  @P2 IMAD.SHL.U32 R34, R8, 0x4, RZ ;  /* 0x0000000408222824 */ /* 0x000fe400078e00ff */
[----:B------:R-:W-:Y:S01]  /*1520*/  FMUL R10, R14, UR22 ;  /* 0x000000160e0a7c20 */ /* 0x000fe20008400000 */
[----:B------:R-:W-:Y:S01]  /*1530*/  BSSY.RECONVERGENT B0, `(.L_x_25644) ;  /* 0x000000f000007945 */ /* 0x000fe20003800200 */
[----:B------:R-:W-:Y:S01]  /*1540*/  @P2 SHF.L.U64.HI R11, R8, 0x2, R11 ;  /* 0x00000002080b2819 */ /* 0x000fe2000001020b */
[----:B------:R-:W-:Y:S01]  /*1550*/  IMAD R26, R26, UR29, R15 ;  /* 0x0000001d1a1a7c24 */ /* 0x000fe2000f8e020f */
[----:B------:R-:W-:Y:S02]  /*1560*/  F2FP.SATFINITE.E4M3.F32.PACK_AB_MERGE_C R8, RZ, R9, RZ ;  /* 0x00000009ff08723e */ /* 0x000fe400048070ff */
[----:B------:R-:W-:-:S02]  /*1570*/  @P2 IADD3 R14, P5, PT, R34, UR19, RZ ;  /* 0x00000013220e2c10 */ /* 0x000fc4000ffbe0ff */
[----:B------:R-:W-:Y:S01]  /*1580*/  F2FP.SATFINITE.E4M3.F32.PACK_AB_MERGE_C R9, RZ, R10, RZ ;  /* 0x0000000aff09723e */ /* 0x000fe200048070ff */
[----:B------:R-:W-:Y:S10]  /*1590*/  @P1 BRA `(.L_x_25645) ;  /* 0x0000000000201947 */ /* 0x000ff40003800000 */
        /* <DEDUP_REMOVED lines=8> */
.L_x_25645:
[----:B------:R-:W-:Y:S05]  /*1620*/  BSYNC.RECONVERGENT B0 ;  /* 0x0000000000007941 */ /* 0x000fea0003800200 */
.L_x_25644:
[----:B------:R-:W-:Y:S01]  /*1630*/  @!P2 IMAD.MOV.U32 R10, RZ, RZ, RZ ;  /* 0x000000ffff0aa224 */ /* 0x000fe200078e00ff */
[----:B------:R-:W-:Y:S01]  /*1640*/  @P2 IADD3 R12, P1, PT, R5, R26, RZ ;  /* 0x0000001a050c2210 */ /* 0x000fe20007f3e0ff */
[----:B------:R-:W-:Y:S01]  /*1650*/  VOTEU.ANY UP0, P2 ;  /* 0x0000000000ff7886 */ /* 0x000fe20001000100 */
[----:B------:R-:W-:Y:S01]  /*1660*/  @P2 IADD3.X R15, PT, PT, R11, UR15, RZ, P5, !PT ;  /* 0x0000000f0b0f2c10 */ /* 0x000fe2000affe4ff */
[----:B------:R-:W-:Y:S02]  /*1670*/  IMAD.U32 R19, RZ, RZ, UR29 ;  /* 0x0000001dff137e24 */ /* 0x000fe4000f8e00ff */
[----:B0-----:R-:W-:Y:S01]  /*1680*/  @P2 IMAD.X R13, RZ, RZ, R6, P1 ;  /* 0x000000ffff0d2224 */ /* 0x001fe200008e0606 */
[----:B------:R-:W-:Y:S01]  /*1690*/  @UP0 UIMAD UR5, UR30, 0x7, URZ ;  /* 0x000000071e0508a4 */ /* 0x000fe2000f8e02ff */
[----:B------:R0:W5:Y:S01]  /*16a0*/  @P2 LDG.E R10, desc[UR24][R14.64] ;  /* 0x000000180e0a2981 */ /* 0x000162000c1e1900 */
[----:B------:R-:W-:Y:S01]  /*16b0*/  @P2 IMAD.WIDE.U32 R12, R19, 0x7, R12 ;  /* 0x00000007130c2825 */ /* 0x000fe200078e000c */
[----:B0-----:R-:W-:-:S03]  /*16c0*/  @P2 IADD3 R14, P1, PT, R34, UR17, RZ ;  /* 0x00000011220e2c10 */ /* 0x001fc6000ff3e0ff */
[----:B------:R-:W-:Y:S01]  /*16d0*/  @P2 VIADD R19, R13, UR5 ;  /* 0x000000050d132c36 */ /* 0x000fe20008000000 */
[----:B------:R-:W-:Y:S01]  /*16e0*/  @P2 IADD3.X R15, PT, PT, R11, UR20, RZ, P1, !PT ;  /* 0x000000140b0f2c10 */ /* 0x000fe20008ffe4ff */
[----:B------:R-:W-:Y:S02]  /*16f0*/  @!P2 IMAD.MOV.U32 R11, RZ, RZ, RZ ;  /* 0x000000ffff0ba224 */ /* 0x000fe400078e00ff */
[C---:B------:R-:W-:Y:S01]  /*1700*/  @P2 IMAD.SHL.U32 R13, R12.reuse, 0x4, RZ ;  /* 0x000000040c0d2824 */ /* 0x040fe200078e00ff */
[----:B------:R-:W-:-:S03]  /*1710*/  @P2 SHF.L.U64.HI R19, R12, 0x2, R19 ;  /* 0x000000020c132819 */ /* 0x000fc60000010213 */
[----:B------:R0:W5:Y:S01]  /*1720*/  @P2 LDG.E R11, desc[UR24][R14.64] ;  /* 0x000000180e0b2981 */ /* 0x000162000c1e1900 */
[----:B------:R-:W-:Y:S01]  /*1730*/  @!P2 IMAD.MOV.U32 R12, RZ, RZ, RZ ;  /* 0x000000ffff0ca224 */ /* 0x000fe200078e00ff */
[----:B0-----:R-:W-:-:S04]  /*1740*/  @P2 IADD3 R14, P1, PT, R13, UR19, RZ ;  /* 0x000000130d0e2c10 */ /* 0x001fc8000ff3e0ff */
[----:B------:R-:W-:-:S05]  /*1750*/  @P2 IADD3.X R15, PT, PT, R19, UR15, RZ, P1, !PT ;  /* 0x0000000f130f2c10 */ /* 0x000fca0008ffe4ff */
[----:B------:R0:W5:Y:S02]  /*1760*/  @P2 LDG.E R12, desc[UR24][R14.64] ;  /* 0x000000180e0c2981 */ /* 0x000164000c1e1900 */
[----:B0-----:R-:W-:Y:S01]  /*1770*/  @P2 IADD3 R14, P1, PT, R13, UR17, RZ ;  /* 0x000000110d0e2c10 */ /* 0x001fe2000ff3e0ff */
[----:B------:R-:W-:-:S03]  /*1780*/  @!P2 IMAD.MOV.U32 R13, RZ, RZ, RZ ;  /* 0x000000ffff0da224 */ /* 0x000fc600078e00ff */
[----:B------:R-:W-:-:S05]  /*1790*/  @P2 IADD3.X R15, PT, PT, R19, UR20, RZ, P1, !PT ;  /* 0x00000014130f2c10 */ /* 0x000fca0008ffe4ff */
[----:B------:R0:W5:Y:S01]  /*17a0*/  @P2 LDG.E R13, desc[UR24][R14.64] ;  /* 0x000000180e0d2981 */ /* 0x000162000c1e1900 */
[----:B------:R-:W-:Y:S01]  /*17b0*/  IMAD.U32 R19, RZ, RZ, UR29 ;  /* 0x0000001dff137e24 */ /* 0x000fe2000f8e00ff */
[----:B------:R-:W-:Y:S01]  /*17c0*/  @UP0 UIMAD UR5, UR30, 0x5, URZ ;  /* 0x000000051e0508a4 */ /* 0x000fe2000f8e02ff */
[----:B0-----:R-:W-:-:S05]  /*17d0*/  @P2 IADD3 R14, P1, PT, R5, R26, RZ ;  /* 0x0000001a050e2210 */ /* 0x001fca0007f3e0ff */
[----:B------:R-:W-:Y:S01]  /*17e0*/  @P2 IMAD.X R15, RZ, RZ, R6, P1 ;  /* 0x000000ffff0f2224 */ /* 0x000fe200008e0606 */
[----:B------:R-:W-:Y:S01]  /*17f0*/  ISETP.GE.U32.AND P1, PT, R0, UR7, PT ;  /* 0x0000000700007c0c */ /* 0x000fe2000bf26070 */
[----:B------:R-:W-:-:S04]  /*1800*/  @P2 IMAD.WIDE.U32 R14, R19, 0x5, R14 ;  /* 0x00000005130e2825 */ /* 0x000fc800078e000e */
[----:B------:R-:W-:Y:S02]  /*1810*/  @P2 VIADD R35, R15, UR5 ;  /* 0x000000050f232c36 */ /* 0x000fe40008000000 */
[--C-:B-----5:R-:W-:Y:S02]  /*1820*/  HADD2.F32 R19, -RZ, R30.reuse.H0_H0 ;  /* 0x2000001eff137230 */ /* 0x120fe40000004100 */
[C---:B------:R-:W-:Y:S01]  /*1830*/  @P2 IMAD.SHL.U32 R34, R14.reuse, 0x4, RZ ;  /* 0x000000040e222824 */ /* 0x040fe200078e00ff */
[----:B------:R-:W-:Y:S01]  /*1840*/  @P2 SHF.L.U64.HI R0, R14, 0x2, R35 ;  /* 0x000000020e002819 */ /* 0x000fe20000010223 */
[----:B------:R-:W-:Y:S02]  /*1850*/  HADD2.F32 R14, -RZ, R30.H1_H1 ;  /* 0x3000001eff0e7230 */ /* 0x000fe40000004100 */
[----:B------:R-:W-:Y:S01]  /*1860*/  FADD R19, R19, R19 ;  /* 0x0000001313137221 */ /* 0x000fe20000000000 */
[----:B------:R-:W-:Y:S02]  /*1870*/  HADD2.F32 R30, -RZ, R31.H0_H0 ;  /* 0x2000001fff1e7230 */ /* 0x000fe40000004100 */
[----:B------:R-:W-:-:S02]  /*1880*/  HADD2.F32 R15, -RZ, R29.H0_H0 ;  /* 0x2000001dff0f7230 */ /* 0x000fc40000004100 */
[----:B------:R-:W-:Y:S01]  /*1890*/  FADD R14, R14, R14 ;  /* 0x0000000e0e0e7221 */ /* 0x000fe20000000000 */
[----:B------:R-:W-:Y:S02]  /*18a0*/  FMNMX R19, RZ, R19, !PT ;  /* 0x00000013ff137209 */ /* 0x000fe40007800000 */
[----:B------:R-:W-:Y:S02]  /*18b0*/  FADD R15, R15, R15 ;  /* 0x0000000f0f0f7221 */ /* 0x000fe40000000000 */
[----:B------:R-:W-:Y:S01]  /*18c0*/  FMNMX R14, RZ, R14, !PT ;  /* 0x0000000eff0e7209 */ /* 0x000fe20007800000 */
[----:B------:R-:W-:Y:S01]  /*18d0*/  FMUL R30, R30, R19 ;  /* 0x000000131e1e7220 */ /* 0x000fe20000400000 */
[----:B------:R-:W-:Y:S02]  /*18e0*/  HADD2.F32 R19, -RZ, R31.H1_H1 ;  /* 0x3000001fff137230 */ /* 0x000fe40000004100 */
[----:B------:R-:W-:Y:S02]  /*18f0*/  HADD2.F32 R31, -RZ, R29.H1_H1 ;  /* 0x3000001dff1f7230 */ /* 0x000fe40000004100 */
[----:B------:R-:W-:-:S02]  /*1900*/  HADD2.F32 R29, -RZ, R20.H0_H0 ;  /* 0x20000014ff1d7230 */ /* 0x000fc40000004100 */
[----:B------:R-:W-:Y:S01]  /*1910*/  FMUL R19, R19, R14 ;  /* 0x0000000e13137220 */ /* 0x000fe20000400000 */
[----:B------:R-:W-:Y:S01]  /*1920*/  FMNMX R14, RZ, R15, !PT ;  /* 0x0000000fff0e7209 */ /* 0x000fe20007800000 */
[----:B------:R-:W-:Y:S01]  /*1930*/  FADD R15, R31, R31 ;  /* 0x0000001f1f0f7221 */ /* 0x000fe20000000000 */
[----:B------:R-:W-:Y:S01]  /*1940*/  HADD2.F32 R31, -RZ, R20.H1_H1 ;  /* 0x30000014ff1f7230 */ /* 0x000fe20000004100 */
[----:B------:R-:W-:Y:S02]  /*1950*/  @P2 IADD3 R20, P3, PT, R34, UR19, RZ ;  /* 0x0000001322142c10 */ /* 0x000fe4000ff7e0ff */
[----:B------:R-:W-:Y:S01]  /*1960*/  FMUL R29, R29, R14 ;  /* 0x0000000e1d1d7220 */ /* 0x000fe20000400000 */
[----:B------:R-:W-:Y:S01]  /*1970*/  FMNMX R14, RZ, R15, !PT ;  /* 0x0000000fff0e7209 */ /* 0x000fe20007800000 */
[--C-:B------:R-:W-:Y:S02]  /*1980*/  HADD2.F32 R15, -RZ, R21.reuse.H0_H0 ;  /* 0x20000015ff0f7230 */ /* 0x100fe40000004100 */
[----:B------:R-:W-:-:S02]  /*1990*/  HADD2.F32 R21, -RZ, R21.H1_H1 ;  /* 0x30000015ff157230 */ /* 0x000fc40000004100 */
[----:B------:R-:W-:Y:S01]  /*19a0*/  FMUL R31, R31, R14 ;  /* 0x0000000e1f1f7220 */ /* 0x000fe20000400000 */
[----:B------:R-:W-:Y:S01]  /*19b0*/  FADD R15, R15, R15 ;  /* 0x0000000f0f0f7221 */ /* 0x000fe20000000000 */
[--C-:B------:R-:W-:Y:S02]  /*19c0*/  HADD2.F32 R14, -RZ, R16.reuse.H0_H0 ;  /* 0x20000010ff0e7230 */ /* 0x100fe40000004100 */
[----:B------:R-:W-:Y:S01]  /*19d0*/  FADD R21, R21, R21 ;  /* 0x0000001515157221 */ /* 0x000fe20000000000 */
[----:B------:R-:W-:Y:S01]  /*19e0*/  HADD2.F32 R16, -RZ, R16.H1_H1 ;  /* 0x30000010ff107230 */ /* 0x000fe20000004100 */
[----:B------:R-:W-:-:S03]  /*19f0*/  FMNMX R15, RZ, R15, !PT ;  /* 0x0000000fff0f7209 */ /* 0x000fc60007800000 */
[----:B------:R-:W-:Y:S02]  /*1a00*/  FMNMX R21, RZ, R21, !PT ;  /* 0x00000015ff157209 */ /* 0x000fe40007800000 */
[----:B------:R-:W-:-:S03]  /*1a10*/  FMUL R14, R14, R15 ;  /* 0x0000000f0e0e7220 */ /* 0x000fc60000400000 */
[----:B------:R-:W-:Y:S01]  /*1a20*/  FMUL R15, R16, R21 ;  /* 0x00000015100f7220 */ /* 0x000fe20000400000 */
[----:B------:R-:W-:Y:S01]  /*1a30*/  @!P2 IMAD.MOV.U32 R16, RZ, RZ, RZ ;  /* 0x000000ffff10a224 */ /* 0x000fe200078e00ff */
[----:B------:R-:W-:-:S05]  /*1a40*/  @P2 IADD3.X R21, PT, PT, R0, UR15, RZ, P3, !PT ;  /* 0x0000000f00152c10 */ /* 0x000fca0009ffe4ff */
[----:B------:R0:W5:Y:S02]  /*1a50*/  @P2 LDG.E R16, desc[UR24][R20.64] ;  /* 0x0000001814102981 */ /* 0x000164000c1e1900 */
[----:B0-----:R-:W-:-:S04]  /*1a60*/  @P2 IADD3 R20, P3, PT, R34, UR17, RZ ;  /* 0x0000001122142c10 */ /* 0x001fc8000ff7e0ff */
[----:B------:R-:W-:Y:S01]  /*1a70*/  @P2 IADD3.X R21, PT, PT, R0, UR20, RZ, P3, !PT ;  /* 0x0000001400152c10 */ /* 0x000fe20009ffe4ff */
[----:B------:R-:W-:Y:S01]  /*1a80*/  @!P2 IMAD.MOV.U32 R0, RZ, RZ, RZ ;  /* 0x000000ffff00a224 */ /* 0x000fe200078e00ff */
[----:B------:R-:W-:Y:S01]  /*1a90*/  LOP3.LUT R22, R22, 0xff, RZ, 0xc0, !PT ;  /* 0x000000ff16167812 */ /* 0x000fe200078ec0ff */
[----:B------:R-:W-:-:S04]  /*1aa0*/  @!P0 IMAD.MOV.U32 R25, RZ, RZ, RZ ;  /* 0x000000ffff198224 */ /* 0x000fc800078e00ff */
[----:B------:R0:W5:Y:S01]  /*1ab0*/  @P2 LDG.E R0, desc[UR24][R20.64] ;  /* 0x0000001814002981 */ /* 0x000162000c1e1900 */
[----:B------:R-:W-:Y:S01]  /*1ac0*/  IMAD.U32 R35, RZ, RZ, UR29 ;  /* 0x0000001dff237e24 */ /* 0x000fe2000f8e00ff */
[----:B------:R-:W-:Y:S01]  /*1ad0*/  LOP3.LUT R34, R17, 0xff, RZ, 0xc0, !PT ;  /* 0x000000ff11227812 */ /* 0x000fe200078ec0ff */
[----:B------:R-:W-:Y:S01]  /*1ae0*/  @UP0 UIMAD UR5, UR30, 0x6, URZ ;  /* 0x000000061e0508a4 */ /* 0x000fe2000f8e02ff */
[----:B------:R-:W-:Y:S02]  /*1af0*/  IMAD R17, R23, 0x100, R22 ;  /* 0x0000010017117824 */ /* 0x000fe400078e0216 */
[--C-:B------:R-:W-:Y:S02]  /*1b00*/  HADD2.F32 R22, -RZ, R25.reuse.H0_H0 ;  /* 0x20000019ff167230 */ /* 0x100fe40000004100 */
[----:B------:R-:W-:Y:S01]  /*1b10*/  HADD2.F32 R25, -RZ, R25.H1_H1 ;  /* 0x30000019ff197230 */ /* 0x000fe20000004100 */
[----:B0-----:R-:W-:Y:S01]  /*1b20*/  @P2 IADD3 R20, P3, PT, R5, R26, RZ ;  /* 0x0000001a05142210 */ /* 0x001fe20007f7e0ff */
[----:B------:R-:W-:-:S02]  /*1b30*/  @!P0 IMAD.MOV.U32 R28, RZ, RZ, RZ ;  /* 0x000000ffff1c8224 */ /* 0x000fc400078e00ff */
[----:B------:R-:W-:Y:S01]  /*1b40*/  FADD R23, R22, R22 ;  /* 0x0000001616177221 */ /* 0x000fe20000000000 */
[----:B------:R-:W-:Y:S01]  /*1b50*/  FADD R25, R25, R25 ;  /* 0x0000001919197221 */ /* 0x000fe20000000000 */
[----:B------:R-:W-:Y:S02]  /*1b60*/  IMAD R33, R33, 0x100, R34 ;  /* 0x0000010021217824 */ /* 0x000fe400078e0222 */
[----:B------:R-:W-:Y:S01]  /*1b70*/  @P2 IMAD.X R21, RZ, RZ, R6, P3 ;  /* 0x000000ffff152224 */ /* 0x000fe200018e0606 */
[----:B------:R-:W-:Y:S01]  /*1b80*/  FMNMX R23, RZ, R23, !PT ;  /* 0x00000017ff177209 */ /* 0x000fe20007800000 */
[----:B------:R-:W-:Y:S01]  /*1b90*/  HADD2.F32 R22, -RZ, R28.H0_H0 ;  /* 0x2000001cff167230 */ /* 0x000fe20000004100 */
[----:B------:R-:W-:Y:S01]  /*1ba0*/  FMNMX R25, RZ, R25, !PT ;  /* 0x00000019ff197209 */ /* 0x000fe20007800000 */
[----:B------:R-:W-:-:S04]  /*1bb0*/  @P2 IMAD.WIDE.U32 R20, R35, 0x6, R20 ;  /* 0x0000000623142825 */ /* 0x000fc800078e0014 */
[----:B------:R-:W-:Y:S02]  /*1bc0*/  @P2 VIADD R35, R21, UR5 ;  /* 0x0000000515232c36 */ /* 0x000fe40008000000 */
[----:B------:R-:W-:Y:S02]  /*1bd0*/  HADD2.F32 R34, -RZ, R28.H1_H1 ;  /* 0x3000001cff227230 */ /* 0x000fe40000004100 */
[----:B------:R-:W-:Y:S01]  /*1be0*/  FMUL R28, R22, R23 ;  /* 0x00000017161c7220 */ /* 0x000fe20000400000 */
[C---:B------:R-:W-:Y:S01]  /*1bf0*/  @P2 SHF.L.U64.HI R21, R20.reuse, 0x2, R35 ;  /* 0x0000000214152819 */ /* 0x040fe20000010223 */
[----:B------:R-:W-:Y:S02]  /*1c00*/  @P2 IMAD.SHL.U32 R20, R20, 0x4, RZ ;  /* 0x0000000414142824 */ /* 0x000fe400078e00ff */
[----:B------:R-:W-:Y:S01]  /*1c10*/  FMUL R34, R34, R25 ;  /* 0x0000001922227220 */ /* 0x000fe20000400000 */
[----:B------:R-:W-:Y:S02]  /*1c20*/  @!P2 IMAD.MOV.U32 R25, RZ, RZ, RZ ;  /* 0x000000ffff19a224 */ /* 0x000fe400078e00ff */
[----:B------:R-:W-:-:S04]  /*1c30*/  @P2 IADD3 R22, P0, PT, R20, UR19, RZ ;  /* 0x0000001314162c10 */ /* 0x000fc8000ff1e0ff */
[----:B------:R-:W-:Y:S02]  /*1c40*/  @P2 IADD3.X R23, PT, PT, R21, UR15, RZ, P0, !PT ;  /* 0x0000000f15172c10 */ /* 0x000fe400087fe4ff */
[----:B------:R-:W-:-:S03]  /*1c50*/  @P2 IADD3 R20, P3, PT, R20, UR17, RZ ;  /* 0x0000001114142c10 */ /* 0x000fc6000ff7e0ff */
[----:B------:R-:W5:Y:S01]  /*1c60*/  @P2 LDG.E R25, desc[UR24][R22.64] ;  /* 0x0000001816192981 */ /* 0x000f62000c1e1900 */
[----:B------:R-:W-:Y:S02]  /*1c70*/  @P2 IADD3.X R21, PT, PT, R21, UR20, RZ, P3, !PT ;  /* 0x0000001415152c10 */ /* 0x000fe40009ffe4ff */
[----:B------:R-:W-:Y:S01]  /*1c80*/  ISETP.GE.U32.OR P0, PT, R18, UR14, P1 ;  /* 0x0000000e12007c0c */ /* 0x000fe20008f06470 */
[----:B------:R-:W-:-:S06]  /*1c90*/  @!P2 IMAD.MOV.U32 R22, RZ, RZ, RZ ;  /* 0x000000ffff16a224 */ /* 0x000fcc00078e00ff */
[----:B------:R0:W5:Y:S01]  /*1ca0*/  @P2 LDG.E R22, desc[UR24][R20.64] ;  /* 0x0000001814162981 */ /* 0x000162000c1e1900 */
[----:B------:R-:W-:Y:S01]  /*1cb0*/  LOP3.LUT R33, R33, 0xffff, RZ, 0xc0, !PT ;  /* 0x0000ffff21217812 */ /* 0x000fe200078ec0ff */
[----:B------:R-:W-:Y:S01]  /*1cc0*/  VIADD R27, R27, 0x3 ;  /* 0x000000031b1b7836 */ /* 0x000fe20000000000 */
[----:B------:R-:W-:Y:S01]  /*1cd0*/  BSSY.RECONVERGENT B0, `(.L_x_25646) ;  /* 0x000002a000007945 */ /* 0x000fe20003800200 */
[----:B0-----:R-:W-:Y:S01]  /*1ce0*/  IADD3 R20, P1, PT, R18, R26, RZ ;  /* 0x0000001a12147210 */ /* 0x001fe20007f3e0ff */
[----:B------:R-:W-:Y:S01]  /*1cf0*/  FMUL R26, R34, UR22 ;  /* 0x00000016221a7c20 */ /* 0x000fe20008400000 */
[C---:B------:R-:W-:Y:S01]  /*1d00*/  FMNMX3 R18, |R28|.reuse, R24, |R34|, !PT ;  /* 0x000000181c127276 */ /* 0x040fe20007800622 */
[----:B------:R-:W-:Y:S01]  /*1d10*/  FMUL R24, R28, UR22 ;  /* 0x000000161c187c20 */ /* 0x000fe20008400000 */
[----:B------:R-:W-:Y:S01]  /*1d20*/  FMUL R28, R30, UR22 ;  /* 0x000000161e1c7c20 */ /* 0x000fe20008400000 */
[----:B------:R-:W-:Y:S01]  /*1d30*/  IMAD.X R21, RZ, RZ, R6, P1 ;  /* 0x000000ffff157224 */ /* 0x000fe200008e0606 */
[----:B------:R-:W-:Y:S01]  /*1d40*/  F2FP.SATFINITE.E4M3.F32.PACK_AB_MERGE_C R23, RZ, R26, RZ ;  /* 0x0000001aff17723e */ /* 0x000fe200048070ff */
[----:B------:R-:W-:Y:S01]  /*1d50*/  IMAD.U32 R26, R32, 0x10000, RZ ;  /* 0x00010000201a7824 */ /* 0x000fe200078e00ff */
[----:B------:R-:W-:-:S02]  /*1d60*/  @!P0 LEA R34, P1, R20, UR18, 0x1 ;  /* 0x0000001214228c11 */ /* 0x000fc4000f8208ff */
[----:B------:R-:W-:Y:S01]  /*1d70*/  FMNMX3 R32, |R30|, R18, |R19|, !PT ;  /* 0x000000121e207276 */ /* 0x000fe20007800613 */
[----:B------:R-:W-:Y:S01]  /*1d80*/  FMUL R19, R19, UR22 ;  /* 0x0000001613137c20 */ /* 0x000fe20008400000 */
[----:B------:R-:W-:Y:S02]  /*1d90*/  F2FP.SATFINITE.E4M3.F32.PACK_AB_MERGE_C R24, RZ, R24, RZ ;  /* 0x00000018ff18723e */ /* 0x000fe400048070ff */
[C---:B------:R-:W-:Y:S02]  /*1da0*/  @!P0 LEA.HI.X R35, R20.reuse, UR16, R21, 0x1, P1 ;  /* 0x0000001014238c11 */ /* 0x040fe400088f0c15 */
[----:B------:R-:W-:Y:S02]  /*1db0*/  LOP3.LUT R30, R33, 0xff0000, R26, 0xf8, !PT ;  /* 0x00ff0000211e7812 */ /* 0x000fe400078ef81a */
[----:B------:R-:W-:Y:S02]  /*1dc0*/  @!P0 IADD3 R33, P1, PT, R20, UR29, RZ ;  /* 0x0000001d14218c10 */ /* 0x000fe4000ff3e0ff */
[----:B------:R-:W-:-:S02]  /*1dd0*/  @!P0 PRMT R37, R23, 0x7604, R24 ;  /* 0x0000760417258816 */ /* 0x000fc40000000018 */
[----:B------:R-:W-:Y:S02]  /*1de0*/  @!P0 IADD3.X R36, PT, PT, R21, UR30, RZ, P1, !PT ;  /* 0x0000001e15248c10 */ /* 0x000fe40008ffe4ff */
[----:B------:R-:W-:Y:S01]  /*1df0*/  F2FP.SATFINITE.E4M3.F32.PACK_AB_MERGE_C R28, RZ, R28, RZ ;  /* 0x0000001cff1c723e */ /* 0x000fe200048070ff */
[----:B------:R0:W-:Y:S01]  /*1e00*/  @!P0 STG.E.U16 desc[UR24][R34.64], R37 ;  /* 0x0000002522008986 */ /* 0x0001e2000c101518 */
[----:B------:R-:W-:Y:S02]  /*1e10*/  F2FP.SATFINITE.E4M3.F32.PACK_AB_MERGE_C R26, RZ, R19, RZ ;  /* 0x00000013ff1a723e */ /* 0x000fe400048070ff */
[----:B------:R-:W-:-:S04]  /*1e20*/  @!P0 LEA R18, P1, R33, UR18, 0x1 ;  /* 0x0000001221128c11 */ /* 0x000fc8000f8208ff */
[----:B------:R-:W-:Y:S01]  /*1e30*/  @!P0 LEA.HI.X R19, R33, UR16, R36, 0x1, P1 ;  /* 0x0000001021138c11 */ /* 0x000fe200088f0c24 */
[----:B------:R-:W-:Y:S01]  /*1e40*/  FMUL R33, R29, UR22 ;  /* 0x000000161d217c20 */ /* 0x000fe20008400000 */
[----:B------:R-:W-:Y:S02]  /*1e50*/  SHF.R.U32.HI R36, RZ, 0x1, R2 ;  /* 0x00000001ff247819 */ /* 0x000fe40000011602 */
[----:B------:R-:W-:Y:S01]  /*1e60*/  ISETP.GE.U32.AND P1, PT, R27, UR7, PT ;  /* 0x000000071b007c0c */ /* 0x000fe2000bf26070 */
[----:B0-----:R-:W-:Y:S01]  /*1e70*/  FMUL R34, R31, UR22 ;  /* 0x000000161f227c20 */ /* 0x001fe20008400000 */
[----:B------:R-:W-:Y:S02]  /*1e80*/  @!P0 PRMT R35, R26, 0x7604, R28 ;  /* 0x000076041a238816 */ /* 0x000fe4000000001c */
[----:B------:R-:W-:Y:S02]  /*1e90*/  FMNMX3 R27, |R29|, R32, |R31|, !PT ;  /* 0x000000201d1b7276 */ /* 0x000fe4000780061f */
[----:B------:R-:W-:Y:S01]  /*1ea0*/  LOP3.LUT R32, R36, 0x1f0, RZ, 0xc0, !PT ;  /* 0x000001f024207812 */ /* 0x000fe200078ec0ff */
[----:B------:R0:W-:Y:S01]  /*1eb0*/  @!P0 STG.E.U16 desc[UR24][R18.64], R35 ;  /* 0x0000002312008986 */ /* 0x0001e2000c101518 */
[----:B------:R-:W-:-:S02]  /*1ec0*/  F2FP.SATFINITE.E4M3.F32.PACK_AB_MERGE_C R31, RZ, R34, RZ ;  /* 0x00000022ff1f723e */ /* 0x000fc400048070ff */
[----:B------:R-:W-:Y:S01]  /*1ed0*/  F2FP.SATFINITE.E4M3.F32.PACK_AB_MERGE_C R29, RZ, R33, RZ ;  /* 0x00000021ff1d723e */ /* 0x000fe200048070ff */
        /* <DEDUP_REMOVED lines=9> */
.L_x_25647:
[----:B------:R-:W-:Y:S05]  /*1f70*/  BSYNC.RECONVERGENT B0 ;  /* 0x0000000000007941 */ /* 0x000fea0003800200 */
.L_x_25646:
[C---:B------:R-:W-:Y:S01]  /*1f80*/  FMNMX3 R27, |R14|.reuse, R27, |R15|, !PT ;  /* 0x0000001b0e1b7276 */ /* 0x040fe2000780060f */
[----:B01----:R-:W-:Y:S02]  /*1f90*/  IMAD.U32 R19, RZ, RZ, UR31 ;  /* 0x0000001fff137e24 */ /* 0x003fe4000f8e00ff */
[----:B------:R-:W-:Y:S01]  /*1fa0*/  FMUL R33, R14, UR22 ;  /* 0x000000160e217c20 */ /* 0x000fe20008400000 */
[----:B------:R-:W-:Y:S02]  /*1fb0*/  VIADD R34, R3, 0x1d ;  /* 0x0000001d03227836 */ /* 0x000fe40000000000 */
[----:B------:R-:W-:Y:S01]  /*1fc0*/  FMUL R15, R15, UR22 ;  /* 0x000000160f0f7c20 */ /* 0x000fe20008400000 */
[----:B------:R-:W-:Y:S01]  /*1fd0*/  BSSY.RECONVERGENT B0, `(.L_x_25648) ;  /* 0x000000e000007945 */ /* 0x000fe20003800200 */
[----:B------:R-:W-:Y:S01]  /*1fe0*/  IMAD R18, R32, UR29, R19 ;  /* 0x0000001d20127c24 */ /* 0x000fe2000f8e0213 */
[----:B------:R-:W-:Y:S02]  /*1ff0*/  F2FP.SATFINITE.E4M3.F32.PACK_AB_MERGE_C R33, RZ, R33, RZ ;  /* 0x00000021ff21723e */ /* 0x000fe400048070ff */
[----:B------:R-:W-:-:S02]  /*2000*/  LOP3.LUT R34, R34, 0x1f, RZ, 0xc0, !PT ;  /* 0x0000001f22227812 */ /* 0x000fc400078ec0ff */
        /* <DEDUP_REMOVED lines=10> */
.L_x_25649:
[----:B------:R-:W-:Y:S05]  /*20b0*/  BSYNC.RECONVERGENT B0 ;  /* 0x0000000000007941 */ /* 0x000fea0003800200 */
.L_x_25648:
[----:B------:R-:W-:Y:S01]  /*20c0*/  ISETP.LT.U32.AND P0, PT, R34, UR14, !P1 ;  /* 0x0000000e22007c0c */ /* 0x000fe2000cf01070 */
[----:B------:R-:W-:Y:S01]  /*20d0*/  USHF.L.U64.HI UR8, UR29, 0x2, UR30 ;  /* 0x000000021d087899 */ /* 0x000fe2000801021e */
[----:B------:R-:W-:Y:S01]  /*20e0*/  IADD3 R20, P1, PT, R18, UR31, RZ ;  /* 0x0000001f12147c10 */ /* 0x000fe2000ff3e0ff */
[----:B0-----:R-:W-:Y:S01]  /*20f0*/  IMAD.U32 R19, RZ, RZ, UR29 ;  /* 0x0000001dff137e24 */ /* 0x001fe2000f8e00ff */
[----:B------:R-:W-:Y:S01]  /*2100*/  LOP3.LUT R9, R9, 0xffff, RZ, 0xc0, !PT ;  /* 0x0000ffff09097812 */ /* 0x000fe200078ec0ff */
[----:B------:R-:W-:Y:S01]  /*2110*/  IMAD.U32 R7, R7, 0x10000, RZ ;  /* 0x0001000007077824 */ /* 0x000fe200078e00ff */
[----:B------:R-:W-:Y:S02]  /*2120*/  IADD3 R14, P2, PT, R34, R20, RZ ;  /* 0x00000014220e7210 */ /* 0x000fe40007f5e0ff */
[----:B------:R-:W-:Y:S01]  /*2130*/  IADD3.X R21, PT, PT, R6, UR8, RZ, P1, !PT ;  /* 0x0000000806157c10 */ /* 0x000fe20008ffe4ff */
[----:B------:R-:W-:Y:S01]  /*2140*/  IMAD.SHL.U32 R9, R9, 0x1000000, RZ ;  /* 0x0100000009097824 */ /* 0x000fe200078e00ff */
[----:B------:R-:W-:-:S03]  /*2150*/  LOP3.LUT R6, R7, 0xff0000, RZ, 0xc0, !PT ;  /* 0x00ff000007067812 */ /* 0x000fc600078ec0ff */
[----:B------:R-:W-:Y:S01]  /*2160*/  VOTEU.ANY UP0, P0 ;  /* 0x0000000000ff7886 */ /* 0x000fe20000000100 */
[----:B------:R-:W-:Y:S01]  /*2170*/  IMAD.X R15, RZ, RZ, R21, P2 ;  /* 0x000000ffff0f7224 */ /* 0x000fe200010e0615 */
[----:B------:R-:W-:Y:S02]  /*2180*/  LOP3.LUT R17, R6, 0xffff, R17, 0xf8, !PT ;  /* 0x0000ffff06117812 */ /* 0x000fe400078ef811 */
[----:B------:R-:W-:Y:S01]  /*2190*/  LOP3.LUT R30, R30, R9, RZ, 0xfc, !PT ;  /* 0x000000091e1e7212 */ /* 0x000fe200078efcff */
[----:B------:R-:W-:Y:S01]  /*21a0*/  @UP0 UIMAD UR5, UR30, 0x5, URZ ;  /* 0x000000051e0508a4 */ /* 0x000fe2000f8e02ff */
[----:B------:R-:W-:-:S04]  /*21b0*/  @P0 IMAD.WIDE.U32 R18, R19, 0x5, R14 ;  /* 0x0000000513120825 */ /* 0x000fc800078e000e */
[----:B------:R-:W-:Y:S02]  /*21c0*/  @!P0 IMAD.MOV.U32 R9, RZ, RZ, RZ ;  /* 0x000000ffff098224 */ /* 0x000fe400078e00ff */
[----:B------:R-:W-:-:S05]  /*21d0*/  @P0 VIADD R19, R19, UR5 ;  /* 0x0000000513130c36 */ /* 0x000fca0008000000 */
[C---:B------:R-:W-:Y:S01]  /*21e0*/  @P0 SHF.L.U64.HI R19, R18.reuse, 0x2, R19 ;  /* 0x0000000212130819 */ /* 0x040fe20000010213 */
[----:B------:R-:W-:-:S05]  /*21f0*/  @P0 IMAD.SHL.U32 R18, R18, 0x4, RZ ;  /* 0x0000000412120824 */ /* 0x000fca00078e00ff */
[----:B------:R-:W-:-:S04]  /*2200*/  @P0 IADD3 R6, P1, PT, R18, UR19, RZ ;  /* 0x0000001312060c10 */ /* 0x000fc8000ff3e0ff */
[----:B------:R-:W-:-:S05]  /*2210*/  @P0 IADD3.X R7, PT, PT, R19, UR15, RZ, P1, !PT ;  /* 0x0000000f13070c10 */ /* 0x000fca0008ffe4ff */
[----:B------:R0:W5:Y:S02]  /*2220*/  @P0 LDG.E R9, desc[UR24][R6.64] ;  /* 0x0000001806090981 */ /* 0x000164000c1e1900 */
[----:B0-----:R-:W-:Y:S01]  /*2230*/  @P0 IADD3 R6, P1, PT, R18, UR17, RZ ;  /* 0x0000001112060c10 */ /* 0x001fe2000ff3e0ff */
[----:B------:R-:W-:-:S03]  /*2240*/  @!P0 IMAD.MOV.U32 R18, RZ, RZ, RZ ;  /* 0x000000ffff128224 */ /* 0x000fc600078e00ff */
[----:B------:R-:W-:Y:S01]  /*2250*/  @P0 IADD3.X R7, PT, PT, R19, UR20, RZ, P1, !PT ;  /* 0x0000001413070c10 */ /* 0x000fe20008ffe4ff */
[----:B------:R-:W-:Y:S01]  /*2260*/  IMAD.U32 R19, RZ, RZ, UR29 ;  /* 0x0000001dff137e24 */ /* 0x000fe2000f8e00ff */
[----:B------:R-:W-:-:S03]  /*2270*/  @UP0 UIMAD UR5, UR30, 0x6, URZ ;  /* 0x000000061e0508a4 */ /* 0x000fc6000f8e02ff */
[----:B------:R0:W5:Y:S01]  /*2280*/  @P0 LDG.E R18, desc[UR24][R6.64] ;  /* 0x0000001806120981 */ /* 0x000162000c1e1900 */
[----:B------:R-:W-:Y:S02]  /*2290*/  LOP3.LUT R35, R8, 0xffff, RZ, 0xc0, !PT ;  /* 0x0000ffff08237812 */ /* 0x000fe400078ec0ff */
[----:B------:R-:W-:-:S03]  /*22a0*/  LOP3.LUT R23, R23, 0xff, RZ, 0xc0, !PT ;  /* 0x000000ff17177812 */ /* 0x000fc600078ec0ff */
[----:B------:R-:W-:Y:S02]  /*22b0*/  IMAD.SHL.U32 R36, R35, 0x1000000, RZ ;  /* 0x0100000023247824 */ /* 0x000fe400078e00ff */
[----:B0-----:R-:W-:Y:S02]  /*22c0*/  @P0 IMAD.MOV.U32 R6, RZ, RZ, R14 ;  /* 0x000000ffff060224 */ /* 0x001fe400078e000e */
[----:B------:R-:W-:Y:S01]  /*22d0*/  @P0 IMAD.MOV.U32 R7, RZ, RZ, R15 ;  /* 0x000000ffff070224 */ /* 0x000fe200078e000f */
[----:B------:R-:W-:Y:S01]  /*22e0*/  LOP3.LUT R35, R24, 0xff, RZ, 0xc0, !PT ;  /* 0x000000ff18237812 */ /* 0x000fe200078ec0ff */
[----:B------:R-:W-:Y:S01]  /*22f0*/  IMAD R26, R26, 0x100, R23 ;  /* 0x000001001a1a7824 */ /* 0x000fe200078e0217 */
[----:B------:R-:W-:Y:S01]  /*2300*/  LOP3.LUT R32, R32, 0xffff, RZ, 0xc0, !PT ;  /* 0x0000ffff20207812 */ /* 0x000fe200078ec0ff */
[----:B------:R-:W-:Y:S01]  /*2310*/  @P0 IMAD.WIDE.U32 R6, R19, 0x6, R6 ;  /* 0x0000000613060825 */ /* 0x000fe200078e0006 */
[----:B------:R-:W-:Y:S01]  /*2320*/  LOP3.LUT R33, R33, 0xffff, RZ, 0xc0, !PT ;  /* 0x0000ffff21217812 */ /* 0x000fe200078ec0ff */
[----:B------:R-:W-:Y:S01]  /*2330*/  BSSY.RECONVERGENT B0, `(.L_x_25650) ;  /* 0x0000094000007945 */ /* 0x000fe20003800200 */
[----:B------:R-:W-:Y:S01]  /*2340*/  LOP3.LUT R17, R17, R36, RZ, 0xfc, !PT ;  /* 0x0000002411117212 */ /* 0x000fe200078efcff */
[----:B------:R-:W-:-:S02]  /*2350*/  @P0 VIADD R19, R7, UR5 ;  /* 0x0000000507130c36 */ /* 0x000fc40008000000 */
[----:B------:R-:W-:Y:S02]  /*2360*/  IMAD.U32 R24, R29, 0x10000, RZ ;  /* 0x000100001d187824 */ /* 0x000fe400078e00ff */
[----:B------:R-:W-:Y:S01]  /*2370*/  IMAD R35, R28, 0x100, R35 ;  /* 0x000001001c237824 */ /* 0x000fe200078e0223 */
[C---:B------:R-:W-:Y:S01]  /*2380*/  @P0 SHF.L.U64.HI R8, R6.reuse, 0x2, R19 ;  /* 0x0000000206080819 */ /* 0x040fe20000010213 */
[----:B------:R-:W-:Y:S02]  /*2390*/  @P0 IMAD.SHL.U32 R19, R6, 0x4, RZ ;  /* 0x0000000406130824 */ /* 0x000fe400078e00ff */
[----:B------:R-:W-:-:S03]  /*23a0*/  @!P0 IMAD.MOV.U32 R23, RZ, RZ, RZ ;  /* 0x000000ffff178224 */ /* 0x000fc600078e00ff */
[----:B------:R-:W-:Y:S01]  /*23b0*/  @P0 IADD3 R6, P1, PT, R19, UR19, RZ ;  /* 0x0000001313060c10 */ /* 0x000fe2000ff3e0ff */
[----:B------:R-:W-:Y:S01]  /*23c0*/  IMAD.U32 R29, R31, 0x10000, RZ ;  /* 0x000100001f1d7824 */ /* 0x000fe200078e00ff */
[----:B------:R-:W-:Y:S02]  /*23d0*/  LOP3.LUT R26, R26, 0xffff, RZ, 0xc0, !PT ;  /* 0x0000ffff1a1a7812 */ /* 0x000fe400078ec0ff */
[----:B------:R-:W-:Y:S02]  /*23e0*/  @P0 IADD3.X R7, PT, PT, R8, UR15, RZ, P1, !PT ;  /* 0x0000000f08070c10 */ /* 0x000fe40008ffe4ff */
[----:B------:R-:W-:Y:S02]  /*23f0*/  @P0 IADD3 R31, P1, PT, R14, UR31, RZ ;  /* 0x0000001f0e1f0c10 */ /* 0x000fe4000ff3e0ff */
[----:B------:R-:W-:Y:S01]  /*2400*/  LOP3.LUT R24, R24, 0xff0000, RZ, 0xc0, !PT ;  /* 0x00ff000018187812 */ /* 0x000fe200078ec0ff */
[----:B------:R0:W5:Y:S01]  /*2410*/  @P0 LDG.E R23, desc[UR24][R6.64] ;  /* 0x0000001806170981 */ /* 0x000162000c1e1900 */
[----:B------:R-:W-:Y:S01]  /*2420*/  LOP3.LUT R29, R26, 0xff0000, R29, 0xf8, !PT ;  /* 0x00ff00001a1d7812 */ /* 0x000fe200078ef81d */
[----:B------:R-:W-:Y:S01]  /*2430*/  @P0 IMAD.SHL.U32 R26, R31, 0x4, RZ ;  /* 0x000000041f1a0824 */ /* 0x000fe200078e00ff */
[----:B------:R-:W-:-:S02]  /*2440*/  LOP3.LUT R28, R24, 0xffff, R35, 0xf8, !PT ;  /* 0x0000ffff181c7812 */ /* 0x000fc400078ef823 */
[----:B------:R-:W-:-:S04]  /*2450*/  @P0 IADD3.X R24, PT, PT, R15, UR8, RZ, P1, !PT ;  /* 0x000000080f180c10 */ /* 0x000fc80008ffe4ff */
[----:B------:R-:W-:Y:S01]  /*2460*/  @P0 SHF.L.U64.HI R31, R31, 0x2, R24 ;  /* 0x000000021f1f0819 */ /* 0x000fe20000010218 */
[----:B------:R-:W-:Y:S01]  /*2470*/  @!P0 IMAD.MOV.U32 R24, RZ, RZ, RZ ;  /* 0x000000ffff188224 */ /* 0x000fe200078e00ff */
[----:B0-----:R-:W-:-:S04]  /*2480*/  @P0 IADD3 R6, P1, PT, R26, UR19, RZ ;  /* 0x000000131a060c10 */ /* 0x001fc8000ff3e0ff */
[----:B------:R-:W-:-:S05]  /*2490*/  @P0 IADD3.X R7, PT, PT, R31, UR15, RZ, P1, !PT ;  /* 0x0000000f1f070c10 */ /* 0x000fca0008ffe4ff */
[----:B------:R0:W2:Y:S02]  /*24a0*/  @P0 LDG.E R24, desc[UR24][R6.64] ;  /* 0x0000001806180981 */ /* 0x0000a4000c1e1900 */
[----:B0-----:R-:W-:Y:S01]  /*24b0*/  @P0 IADD3 R6, P1, PT, R26, UR17, RZ ;  /* 0x000000111a060c10 */ /* 0x001fe2000ff3e0ff */
[----:B------:R-:W-:-:S03]  /*24c0*/  @!P0 IMAD.MOV.U32 R26, RZ, RZ, RZ ;  /* 0x000000ffff1a8224 */ /* 0x000fc600078e00ff */
[----:B------:R-:W-:-:S05]  /*24d0*/  @P0 IADD3.X R7, PT, PT, R31, UR20, RZ, P1, !PT ;  /* 0x000000141f070c10 */ /* 0x000fca0008ffe4ff */
[----:B------:R0:W3:Y:S01]  /*24e0*/  @P0 LDG.E R26, desc[UR24][R6.64] ;  /* 0x00000018061a0981 */ /* 0x0000e2000c1e1900 */
[--C-:B------:R-:W-:Y:S02]  /*24f0*/  HADD2.F32 R31, -RZ, R11.reuse.H0_H0 ;  /* 0x2000000bff1f7230 */ /* 0x100fe40000004100 */
[----:B------:R-:W-:Y:S02]  /*2500*/  IMAD.SHL.U32 R32, R32, 0x1000000, RZ ;  /* 0x0100000020207824 */ /* 0x000fe400078e00ff */
[----:B------:R-:W-:Y:S02]  /*2510*/  IMAD.SHL.U32 R33, R33, 0x1000000, RZ ;  /* 0x0100000021217824 */ /* 0x000fe400078e00ff */
[----:B------:R-:W-:Y:S01]  /*2520*/  FADD R31, R31, R31 ;  /* 0x0000001f1f1f7221 */ /* 0x000fe20000000000 */
[----:B------:R-:W-:Y:S01]  /*2530*/  LOP3.LUT R29, R29, R32, RZ, 0xfc, !PT ;  /* 0x000000201d1d7212 */ /* 0x000fe200078efcff */
[----:B------:R-:W-:Y:S01]  /*2540*/  HADD2.F32 R32, -RZ, R11.H1_H1 ;  /* 0x3000000bff207230 */ /* 0x000fe20000004100 */
[----:B------:R-:W-:Y:S01]  /*2550*/  LOP3.LUT R28, R28, R33, RZ, 0xfc, !PT ;  /* 0x000000211c1c7212 */ /* 0x000fe200078efcff */
[--C-:B------:R-:W-:Y:S01]  /*2560*/  HADD2.F32 R11, -RZ, R10.reuse.H0_H0 ;  /* 0x2000000aff0b7230 */ /* 0x100fe20000004100 */
[----:B0-----:R-:W-:Y:S01]  /*2570*/  FMNMX R6, RZ, R31, !PT ;  /* 0x0000001fff067209 */ /* 0x001fe20007800000 */
[----:B------:R-:W-:-:S02]  /*2580*/  HADD2.F32 R10, -RZ, R10.H1_H1 ;  /* 0x3000000aff0a7230 */ /* 0x000fc40000004100 */
[----:B------:R-:W-:Y:S02]  /*2590*/  FADD R32, R32, R32 ;  /* 0x0000002020207221 */ /* 0x000fe40000000000 */
[----:B------:R-:W-:Y:S01]  /*25a0*/  FMUL R11, R11, R6 ;  /* 0x000000060b0b7220 */ /* 0x000fe20000400000 */
[----:B------:R-:W-:Y:S02]  /*25b0*/  HADD2.F32 R6, -RZ, R13.H0_H0 ;  /* 0x2000000dff067230 */ /* 0x000fe40000004100 */
[----:B------:R-:W-:-:S03]  /*25c0*/  FMNMX R7, RZ, R32, !PT ;  /* 0x00000020ff077209 */ /* 0x000fc60007800000 */
[----:B------:R-:W-:Y:S02]  /*25d0*/  FADD R31, R6, R6 ;  /* 0x00000006061f7221 */ /* 0x000fe40000000000 */
[----:B------:R-:W-:Y:S01]  /*25e0*/  FMUL R10, R10, R7 ;  /* 0x000000070a0a7220 */ /* 0x000fe20000400000 */
[----:B------:R-:W-:Y:S02]  /*25f0*/  HADD2.F32 R7, -RZ, R13.H1_H1 ;  /* 0x3000000dff077230 */ /* 0x000fe40000004100 */
[--C-:B------:R-:W-:Y:S01]  /*2600*/  HADD2.F32 R6, -RZ, R12.reuse.H0_H0 ;  /* 0x2000000cff067230 */ /* 0x100fe20000004100 */
[----:B------:R-:W-:Y:S01]  /*2610*/  FMNMX R13, RZ, R31, !PT ;  /* 0x0000001fff0d7209 */ /* 0x000fe20007800000 */
[----:B------:R-:W-:Y:S02]  /*2620*/  HADD2.F32 R12, -RZ, R12.H1_H1 ;  /* 0x3000000cff0c7230 */ /* 0x000fe40000004100 */
[----:B------:R-:W-:Y:S01]  /*2630*/  FADD R7, R7, R7 ;  /* 0x0000000707077221 */ /* 0x000fe20000000000 */
[----:B-----5:R-:W-:-:S02]  /*2640*/  HADD2.F32 R31, -RZ, R0.H1_H1 ;  /* 0x30000000ff1f7230 */ /* 0x020fc40000004100 */
[----:B------:R-:W-:Y:S01]  /*2650*/  FMUL R13, R6, R13 ;  /* 0x0000000d060d7220 */ /* 0x000fe20000400000 */
[----:B------:R-:W-:Y:S01]  /*2660*/  HADD2.F32 R6, -RZ, R0.H0_H0 ;  /* 0x20000000ff067230 */ /* 0x000fe20000004100 */
[----:B------:R-:W-:Y:S01]  /*2670*/  FMNMX R7, RZ, R7, !PT ;  /* 0x00000007ff077209 */ /* 0x000fe20007800000 */
[----:B------:R-:W-:Y:S02]  /*2680*/  @!P0 IMAD.MOV.U32 R0, RZ, RZ, RZ ;  /* 0x000000ffff008224 */ /* 0x000fe400078e00ff */
[----:B------:R-:W-:Y:S01]  /*2690*/  FADD R31, R31, R31 ;  /* 0x0000001f1f1f7221 */ /* 0x000fe20000000000 */
[----:B------:R-:W-:Y:S01]  /*26a0*/  FADD R6, R6, R6 ;  /* 0x0000000606067221 */ /* 0x000fe20000000000 */
[----:B------:R-:W-:Y:S01]  /*26b0*/  FMUL R12, R12, R7 ;  /* 0x000000070c0c7220 */ /* 0x000fe20000400000 */
[----:B------:R-:W-:-:S03]  /*26c0*/  HADD2.F32 R7, -RZ, R16.H0_H0 ;  /* 0x20000010ff077230 */ /* 0x000fc60000004100 */
[----:B------:R-:W-:Y:S02]  /*26d0*/  FMNMX R32, RZ, R6, !PT ;  /* 0x00000006ff207209 */ /* 0x000fe40007800000 */
[----:B------:R-:W-:-:S03]  /*26e0*/  @P0 IADD3 R6, P1, PT, R19, UR17, RZ ;  /* 0x0000001113060c10 */ /* 0x000fc6000ff3e0ff */
[----:B------:R-:W-:Y:S01]  /*26f0*/  FMUL R19, R7, R32 ;  /* 0x0000002007137220 */ /* 0x000fe20000400000 */
[----:B------:R-:W-:Y:S01]  /*2700*/  @P0 IADD3.X R7, PT, PT, R8, UR20, RZ, P1, !PT ;  /* 0x0000001408070c10 */ /* 0x000fe20008ffe4ff */
[----:B------:R-:W-:Y:S01]  /*2710*/  IMAD.U32 R33, RZ, RZ, UR29 ;  /* 0x0000001dff217e24 */ /* 0x000fe2000f8e00ff */
[----:B------:R-:W-:-:S03]  /*2720*/  FMNMX R31, RZ, R31, !PT ;  /* 0x0000001fff1f7209 */ /* 0x000fc60007800000 */
[----:B------:R0:W5:Y:S01]  /*2730*/  @P0 LDG.E R0, desc[UR24][R6.64] ;  /* 0x0000001806000981 */ /* 0x000162000c1e1900 */
[----:B------:R-:W-:Y:S01]  /*2740*/  HADD2.F32 R32, -RZ, R16.H1_H1 ;  /* 0x30000010ff207230 */ /* 0x000fe20000004100 */
[----:B------:R-:W-:Y:S01]  /*2750*/  @UP0 UIMAD UR5, UR30, 0x7, URZ ;  /* 0x000000071e0508a4 */ /* 0x000fe2000f8e02ff */
[----:B------:R-:W-:Y:S02]  /*2760*/  HADD2.F32 R8, -RZ, R22.H0_H0 ;  /* 0x20000016ff087230 */ /* 0x000fe40000004100 */
[----:B------:R-:W-:Y:S02]  /*2770*/  HADD2.F32 R16, -RZ, R25.H0_H0 ;  /* 0x20000019ff107230 */ /* 0x000fe40000004100 */
[----:B------:R-:W-:Y:S01]  /*2780*/  FMUL R32, R32, R31 ;  /* 0x0000001f20207220 */ /* 0x000fe20000400000 */
[----:B------:R-:W-:Y:S01]  /*2790*/  FADD R8, R8, R8 ;  /* 0x0000000808087221 */ /* 0x000fe20000000000 */
[----:B0-----:R-:W-:Y:S02]  /*27a0*/  @P0 IMAD.MOV.U32 R6, RZ, RZ, R14 ;  /* 0x000000ffff060224 */ /* 0x001fe400078e000e */
[----:B------:R-:W-:-:S02]  /*27b0*/  @P0 IMAD.MOV.U32 R7, RZ, RZ, R15 ;  /* 0x000000ffff070224 */ /* 0x000fc400078e000f */
[----:B------:R-:W-:-:S04]  /*27c0*/  @P0 IMAD.WIDE.U32 R6, R33, 0x7, R6 ;  /* 0x0000000721060825 */ /* 0x000fc800078e0006 */
[----:B------:R-:W-:Y:S01]  /*27d0*/  @P0 VIADD R31, R7, UR5 ;  /* 0x00000005071f0c36 */ /* 0x000fe20008000000 */
[----:B------:R-:W-:Y:S01]  /*27e0*/  FMNMX R7, RZ, R8, !PT ;  /* 0x00000008ff077209 */ /* 0x000fe20007800000 */
[C---:B------:R-:W-:Y:S02]  /*27f0*/  @P0 IMAD.SHL.U32 R33, R6.reuse, 0x4, RZ ;  /* 0x0000000406210824 */ /* 0x040fe400078e00ff */
[----:B------:R-:W-:Y:S01]  /*2800*/  @!P0 IMAD.MOV.U32 R8, RZ, RZ, RZ ;  /* 0x000000ffff088224 */ /* 0x000fe200078e00ff */
[----:B------:R-:W-:Y:S01]  /*2810*/  @P0 SHF.L.U64.HI R31, R6, 0x2, R31 ;  /* 0x00000002061f0819 */ /* 0x000fe2000001021f */
[----:B------:R-:W-:Y:S01]  /*2820*/  FMUL R16, R16, R7 ;  /* 0x0000000710107220 */ /* 0x000fe20000400000 */
[----:B------:R-:W-:-:S04]  /*2830*/  @P0 IADD3 R6, P1, PT, R33, UR19, RZ ;  /* 0x0000001321060c10 */ /* 0x000fc8000ff3e0ff */
[----:B------:R-:W-:-:S05]  /*2840*/  @P0 IADD3.X R7, PT, PT, R31, UR15, RZ, P1, !PT ;  /* 0x0000000f1f070c10 */ /* 0x000fca0008ffe4ff */
[----:B------:R0:W5:Y:S02]  /*2850*/  @P0 LDG.E R8, desc[UR24][R6.64] ;  /* 0x0000001806080981 */ /* 0x000164000c1e1900 */
[----:B0-----:R-:W-:-:S04]  /*2860*/  @P0 IADD3 R6, P1, PT, R33, UR17, RZ ;  /* 0x0000001121060c10 */ /* 0x001fc8000ff3e0ff */
[----:B------:R-:W-:Y:S01]  /*2870*/  @P0 IADD3.X R7, PT, PT, R31, UR20, RZ, P1, !PT ;  /* 0x000000141f070c10 */ /* 0x000fe20008ffe4ff */
[----:B------:R-:W-:-:S06]  /*2880*/  @!P0 IMAD.MOV.U32 R31, RZ, RZ, RZ ;  /* 0x000000ffff1f8224 */ /* 0x000fcc00078e00ff */
[----:B------:R0:W5:Y:S01]  /*2890*/  @P0 LDG.E R31, desc[UR24][R6.64] ;  /* 0x00000018061f0981 */ /* 0x000162000c1e1900 */
[----:B------:R-:W-:Y:S01]  /*28a0*/  ISETP.GE.U32.AND P0, PT, R4, UR7, PT ;  /* 0x0000000704007c0c */ /* 0x000fe2000bf06070 */
[----:B------:R-:W-:Y:S01]  /*28b0*/  HADD2.F32 R22, -RZ, R22.H1_H1 ;  /* 0x30000016ff167230 */ /* 0x000fe20000004100 */
[C---:B------:R-:W-:Y:S01]  /*28c0*/  IADD3 R20, P1, PT, R5.reuse, R20, RZ ;  /* 0x0000001405147210 */ /* 0x040fe20007f3e0ff */
[----:B------:R-:W-:Y:S01]  /*28d0*/  FMUL R33, R10, UR22 ;  /* 0x000000160a217c20 */ /* 0x000fe20008400000 */
[----:B------:R-:W-:Y:S01]  /*28e0*/  ISETP.GE.U32.OR P0, PT, R5, UR14, P0 ;  /* 0x0000000e05007c0c */ /* 0x000fe20008706470 */
[C---:B------:R-:W-:Y:S01]  /*28f0*/  FMUL R5, R11.reuse, UR22 ;  /* 0x000000160b057c20 */ /* 0x040fe20008400000 */
[----:B------:R-:W-:Y:S01]  /*2900*/  FADD R22, R22, R22 ;  /* 0x0000001616167221 */ /* 0x000fe20000000000 */
[----:B------:R-:W-:Y:S01]  /*2910*/  FMNMX3 R27, |R11|, R27, |R10|, !PT ;  /* 0x0000001b0b1b7276 */ /* 0x000fe2000780060a */
[----:B------:R-:W-:Y:S02]  /*2920*/  IMAD.X R21, RZ, RZ, R21, P1 ;  /* 0x000000ffff157224 */ /* 0x000fe400008e0615 */
[----:B------:R-:W-:Y:S01]  /*2930*/  F2FP.SATFINITE.E4M3.F32.PACK_AB_MERGE_C R10, RZ, R5, RZ ;  /* 0x00000005ff0a723e */ /* 0x000fe200048070ff */
[----:B------:R-:W-:Y:S01]  /*2940*/  HADD2.F32 R11, -RZ, R25.H1_H1 ;  /* 0x30000019ff0b7230 */ /* 0x000fe20000004100 */
[----:B------:R-:W-:-:S02]  /*2950*/  FMNMX R22, RZ, R22, !PT ;  /* 0x00000016ff167209 */ /* 0x000fc40007800000 */
[----:B------:R-:W-:Y:S02]  /*2960*/  F2FP.SATFINITE.E4M3.F32.PACK_AB_MERGE_C R5, RZ, R33, RZ ;  /* 0x00000021ff05723e */ /* 0x000fe400048070ff */
[----:B------:R-:W-:Y:S01]  /*2970*/  FMNMX3 R33, |R19|, R27, |R32|, !PT ;  /* 0x0000001b13217276 */ /* 0x000fe20007800620 */
[----:B------:R-:W-:Y:S01]  /*2980*/  FMUL R11, R11, R22 ;  /* 0x000000160b0b7220 */ /* 0x000fe20000400000 */
[----:B0-----:R-:W-:Y:S01]  /*2990*/  @!P0 LEA R6, P2, R20, UR18, 0x1 ;  /* 0x0000001214068c11 */ /* 0x001fe2000f8408ff */
[----:B------:R-:W-:Y:S01]  /*29a0*/  FMUL R19, R19, UR22 ;  /* 0x0000001613137c20 */ /* 0x000fe20008400000 */
[----:B------:R-:W-:Y:S01]  /*29b0*/  @!P0 PRMT R35, R5, 0x7604, R10 ;  /* 0x0000760405238816 */ /* 0x000fe2000000000a */
[----:B------:R-:W-:Y:S01]  /*29c0*/  FMUL R27, R32, UR22 ;  /* 0x00000016201b7c20 */ /* 0x000fe20008400000 */
[C---:B------:R-:W-:Y:S02]  /*29d0*/  @!P0 LEA.HI.X R7, R20.reuse, UR16, R21, 0x1, P2 ;  /* 0x0000001014078c11 */ /* 0x040fe400090f0c15 */
[----:B------:R-:W-:-:S02]  /*29e0*/  @!P0 IADD3 R22, P1, PT, R20, UR29, RZ ;  /* 0x0000001d14168c10 */ /* 0x000fc4000ff3e0ff */
[----:B------:R-:W-:Y:S01]  /*29f0*/  LOP3.LUT R25, R10, 0xff, RZ, 0xc0, !PT ;  /* 0x000000ff0a197812 */ /* 0x000fe200078ec0ff */
[----:B------:R0:W-:Y:S01]  /*2a00*/  @!P0 STG.E.U16 desc[UR24][R6.64], R35 ;  /* 0x0000002306008986 */ /* 0x0001e2000c101518 */
[----:B------:R-:W-:Y:S02]  /*2a10*/  @!P0 IADD3.X R37, PT, PT, R21, UR30, RZ, P1, !PT ;  /* 0x0000001e15258c10 */ /* 0x000fe40008ffe4ff */
[----:B------:R-:W-:Y:S02]  /*2a20*/  F2FP.SATFINITE.E4M3.F32.PACK_AB_MERGE_C R10, RZ, R19, RZ ;  /* 0x00000013ff0a723e */ /* 0x000fe400048070ff */
[----:B------:R-:W-:Y:S02]  /*2a30*/  F2FP.SATFINITE.E4M3.F32.PACK_AB_MERGE_C R27, RZ, R27, RZ ;  /* 0x0000001bff1b723e */ /* 0x000fe400048070ff */
[----:B------:R-:W-:Y:S01]  /*2a40*/  FMNMX3 R32, |R16|, R33, |R11|, !PT ;  /* 0x0000002110207276 */ /* 0x000fe2000780060b */
[----:B------:R-:W-:Y:S02]  /*2a50*/  IMAD R25, R10, 0x100, R25 ;  /* 0x000001000a197824 */ /* 0x000fe400078e0219 */
[----:B------:R-:W-:Y:S01]  /*2a60*/  FMUL R11, R11, UR22 ;  /* 0x000000160b0b7c20 */ /* 0x000fe20008400000 */
[----:B0-----:R-:W-:-:S02]  /*2a70*/  @!P0 LEA R6, P2, R22, UR18, 0x1 ;  /* 0x0000001216068c11 */ /* 0x001fc4000f8408ff */
[----:B------:R-:W-:Y:S02]  /*2a80*/  @!P0 PRMT R35, R27, 0x7604, R10 ;  /* 0x000076041b238816 */ /* 0x000fe4000000000a */
[----:B------:R-:W-:Y:S01]  /*2a90*/  @!P0 LEA.HI.X R7, R22, UR16, R37, 0x1, P2 ;  /* 0x0000001016078c11 */ /* 0x000fe200090f0c25 */
[----:B------:R-:W-:Y:S01]  /*2aa0*/  IMAD.U32 R37, RZ, RZ, UR29 ;  /* 0x0000001dff257e24 */ /* 0x000fe2000f8e00ff */
[----:B------:R-:W-:-:S03]  /*2ab0*/  SHF.R.U32.HI R22, RZ, 0x5, R2 ;  /* 0x00000005ff167819 */ /* 0x000fc60000011602 */
[----:B------:R0:W-:Y:S02]  /*2ac0*/  @!P0 STG.E.U16 desc[UR24][R6.64], R35 ;  /* 0x0000002306008986 */ /* 0x0001e4000c101518 */
[----:B------:R-:W-:-:S04]  /*2ad0*/  IMAD.SHL.U32 R22, R22, 0x4, RZ ;  /* 0x0000000416167824 */ /* 0x000fc800078e00ff */
[----:B------:R-:W-:-:S05]  /*2ae0*/  VIADD R19, R22, 0x3 ;  /* 0x0000000316137836 */ /* 0x000fca0000000000 */
[----:B------:R-:W-:Y:S02]  /*2af0*/  ISETP.GE.U32.AND P1, PT, R19, UR7, PT ;  /* 0x0000000713007c0c */ /* 0x000fe4000bf26070 */
[----:B0-----:R-:W-:Y:S02]  /*2b00*/  LEA R6, P3, R37, R14, 0x2 ;  /* 0x0000000e25067211 */ /* 0x001fe400078610ff */
[----:B------:R-:W-:Y:S01]  /*2b10*/  ISETP.GE.U32.OR P1, PT, R34, UR14, P1 ;  /* 0x0000000e22007c0c */ /* 0x000fe20008f26470 */
[----:B--2---:R-:W-:Y:S02]  /*2b20*/  HADD2.F32 R35, -RZ, R24.H1_H1 ;  /* 0x30000018ff237230 */ /* 0x004fe40000004100 */
[--C-:B---3--:R-:W-:Y:S02]  /*2b30*/  HADD2.F32 R10, -RZ, R26.reuse.H0_H0 ;  /* 0x2000001aff0a7230 */ /* 0x108fe40000004100 */
[----:B------:R-:W-:Y:S02]  /*2b40*/  HADD2.F32 R34, -RZ, R26.H1_H1 ;  /* 0x3000001aff227230 */ /* 0x000fe40000004100 */
[----:B------:R-:W-:-:S02]  /*2b50*/  HADD2.F32 R26, -RZ, R24.H0_H0 ;  /* 0x20000018ff1a7230 */ /* 0x000fc40000004100 */
[----:B------:R-:W-:-:S05]  /*2b60*/  FADD R10, R10, R10 ;  /* 0x0000000a0a0a7221 */ /* 0x000fca0000000000 */
[----:B------:R-:W-:Y:S01]  /*2b70*/  FMNMX R33, RZ, R10, !PT ;  /* 0x0000000aff217209 */ /* 0x000fe20007800000 */
[----:B------:R-:W-:Y:S01]  /*2b80*/  FADD R10, R34, R34 ;  /* 0x00000022220a7221 */ /* 0x000fe20000000000 */
[----:B------:R-:W-:Y:S01]  /*2b90*/  FMUL R34, R16, UR22 ;  /* 0x0000001610227c20 */ /* 0x000fe20008400000 */
[----:B------:R-:W-:Y:S02]  /*2ba0*/  F2FP.SATFINITE.E4M3.F32.PACK_AB_MERGE_C R16, RZ, R11, RZ ;  /* 0x0000000bff10723e */ /* 0x000fe400048070ff */
[----:B------:R-:W-:Y:S01]  /*2bb0*/  FMUL R26, R26, R33 ;  /* 0x000000211a1a7220 */ /* 0x000fe20000400000 */
[----:B------:R-:W-:Y:S02]  /*2bc0*/  FMNMX R24, RZ, R10, !PT ;  /* 0x0000000aff187209 */ /* 0x000fe40007800000 */
        /* <DEDUP_REMOVED lines=10> */
.L_x_25651:
[----:B------:R-:W-:Y:S05]  /*2c70*/  BSYNC.RECONVERGENT B0 ;  /* 0x0000000000007941 */ /* 0x000fea0003800200 */
.L_x_25650:
[----:B0-----:R-:W-:Y:S01]  /*2c80*/  FMUL R33, R13, UR22 ;  /* 0x000000160d217c20 */ /* 0x001fe20008400000 */
[----:B------:R-:W-:Y:S01]  /*2c90*/  FMUL R10, R12, UR22 ;  /* 0x000000160c0a7c20 */ /* 0x000fe20008400000 */
[----:B------:R-:W-:Y:S01]  /*2ca0*/  BSSY.RECONVERGENT B0, `(.L_x_25652) ;  /* 0x000000d000007945 */ /* 0x000fe20003800200 */
[----:B------:R-:W-:Y:S02]  /*2cb0*/  FMUL R35, R35, R24 ;  /* 0x0000001823237220 */ /* 0x000fe40000400000 */
[----:B------:R-:W-:Y:S02]  /*2cc0*/  F2FP.SATFINITE.E4M3.F32.PACK_AB_MERGE_C R33, RZ, R33, RZ ;  /* 0x00000021ff21723e */ /* 0x000fe400048070ff */
        /* <DEDUP_REMOVED lines=10> */
.L_x_25653:
[----:B------:R-:W-:Y:S05]  /*2d70*/  BSYNC.RECONVERGENT B0 ;  /* 0x0000000000007941 */ /* 0x000fea0003800200 */
.L_x_25652:
[----:B0-----:R-:W0:Y:S01]  /*2d80*/  S2R R21, SR_CgaCtaId ;  /* 0x0000000000157919 */ /* 0x001e220000008800 */
[----:B------:R-:W-:Y:S02]  /*2d90*/  IMAD.U32 R7, RZ, RZ, UR29 ;  /* 0x0000001dff077e24 */ /* 0x000fe4000f8e00ff */
[----:B------:R-:W-:Y:S01]  /*2da0*/  FMUL R14, R26, UR22 ;  /* 0x000000161a0e7c20 */ /* 0x000fe20008400000 */
[----:B------:R-:W-:Y:S01]  /*2db0*/  IMAD.U32 R10, RZ, RZ, UR30 ;  /* 0x0000001eff0a7e24 */ /* 0x000fe2000f8e00ff */
[----:B------:R-:W-:Y:S01]  /*2dc0*/  FMNMX3 R32, |R13|, R32, |R12|, !PT ;  /* 0x000000200d207276 */ /* 0x000fe2000780060c */
[----:B------:R-:W-:Y:S01]  /*2dd0*/  IMAD.U32 R34, R34, 0x10000, RZ ;  /* 0x0001000022227824 */ /* 0x000fe200078e00ff */
[----:B------:R-:W-:Y:S01]  /*2de0*/  MOV R12, 0x400 ;  /* 0x00000400000c7802 */ /* 0x000fe20000000f00 */
[----:B------:R-:W-:Y:S01]  /*2df0*/  IMAD.IADD R19, R2, 0x1, -R19 ;  /* 0x0000000102137824 */ /* 0x000fe200078e0a13 */
[----:B------:R-:W-:Y:S01]  /*2e00*/  LEA.HI.X R7, R7, R15, R10, 0x2, P3 ;  /* 0x0000000f07077211 */ /* 0x000fe200018f140a */
[----:B------:R-:W-:Y:S01]  /*2e10*/  FMUL R15, R35, UR22 ;  /* 0x00000016230f7c20 */ /* 0x000fe20008400000 */
[----:B------:R-:W-:Y:S01]  /*2e20*/  F2FP.SATFINITE.E4M3.F32.PACK_AB_MERGE_C R14, RZ, R14, RZ ;  /* 0x0000000eff0e723e */ /* 0x000fe200048070ff */
[----:B------:R-:W-:Y:S01]  /*2e30*/  VIADD R12, R12, 0x20 ;  /* 0x000000200c0c7836 */ /* 0x000fe20000000000 */
[C---:B------:R-:W-:Y:S01]  /*2e40*/  @!P1 LEA R10, P0, R6.reuse, UR18, 0x1 ;  /* 0x00000012060a9c11 */ /* 0x040fe2000f8008ff */
[----:B------:R-:W-:Y:S01]  /*2e50*/  IMAD.SHL.U32 R19, R19, 0x4, RZ ;  /* 0x0000000413137824 */ /* 0x000fe200078e00ff */
[----:B------:R-:W-:Y:S01]  /*2e60*/  F2FP.SATFINITE.E4M3.F32.PACK_AB_MERGE_C R15, RZ, R15, RZ ;  /* 0x0000000fff0f723e */ /* 0x000fe200048070ff */
[----:B------:R-:W-:Y:S01]  /*2e70*/  BSSY.RECONVERGENT B0, `(.L_x_25654) ;  /* 0x0000067000007945 */ /* 0x000fe20003800200 */
[----:B------:R-:W-:-:S02]  /*2e80*/  @!P1 LEA.HI.X R11, R6, UR16, R7, 0x1, P0 ;  /* 0x00000010060b9c11 */ /* 0x000fc400080f0c07 */
[----:B------:R-:W-:Y:S02]  /*2e90*/  @!P1 PRMT R36, R15, 0x7604, R14 ;  /* 0x000076040f249816 */ /* 0x000fe4000000000e */
[----:B------:R-:W-:Y:S02]  /*2ea0*/  LOP3.LUT R13, RZ, R22, RZ, 0x33, !PT ;  /* 0x00000016ff0d7212 */ /* 0x000fe400078e33ff */
[----:B------:R-:W-:Y:S01]  /*2eb0*/  LOP3.LUT R20, R2, 0x1f, RZ, 0xc0, !PT ;  /* 0x0000001f02147812 */ /* 0x000fe200078ec0ff */
[----:B------:R1:W-:Y:S01]  /*2ec0*/  @!P1 STG.E.U16 desc[UR24][R10.64], R36 ;  /* 0x000000240a009986 */ /* 0x0003e2000c101518 */
[----:B------:R-:W-:Y:S02]  /*2ed0*/  LOP3.LUT R34, R34, 0xff0000, RZ, 0xc0, !PT ;  /* 0x00ff000022227812 */ /* 0x000fe400078ec0ff */
[----:B------:R-:W-:Y:S02]  /*2ee0*/  LOP3.LUT R33, R33, 0xffff, RZ, 0xc0, !PT ;  /* 0x0000ffff21217812 */ /* 0x000fe400078ec0ff */
[----:B------:R-:W-:-:S02]  /*2ef0*/  LOP3.LUT R25, R34, 0xffff, R25, 0xf8, !PT ;  /* 0x0000ffff22197812 */ /* 0x000fc400078ef819 */
[----:B------:R-:W-:Y:S01]  /*2f00*/  FMNMX3 R32, |R26|, R32, |R35|, !PT ;  /* 0x000000201a207276 */ /* 0x000fe20007800623 */
[----:B------:R-:W-:Y:S01]  /*2f10*/  IMAD.SHL.U32 R34, R33, 0x1000000, RZ ;  /* 0x0100000021227824 */ /* 0x000fe200078e00ff */
[----:B0-----:R-:W-:Y:S01]  /*2f20*/  LEA R21, R21, R12, 0x18 ;  /* 0x0000000c15157211 */ /* 0x001fe200078ec0ff */
[----:B------:R-:W-:Y:S01]  /*2f30*/  IMAD.SHL.U32 R12, R3, 0x4, RZ ;  /* 0x00000004030c7824 */ /* 0x000fe200078e00ff */
[----:B------:R-:W-:Y:S01]  /*2f40*/  LOP3.LUT R14, R14, 0xff, RZ, 0xc0, !PT ;  /* 0x000000ff0e0e7812 */ /* 0x000fe200078ec0ff */
[----:B-1----:R-:W-:Y:S01]  /*2f50*/  IMAD.IADD R11, R13, 0x1, R2 ;  /* 0x000000010d0b7824 */ /* 0x002fe200078e0202 */
[----:B------:R-:W-:Y:S01]  /*2f60*/  LOP3.LUT R25, R25, R34, RZ, 0xfc, !PT ;  /* 0x0000002219197212 */ /* 0x000fe200078efcff */
[----:B------:R-:W-:Y:S01]  /*2f70*/  IMAD.IADD R36, R2, 0x1, -R4 ;  /* 0x0000000102247824 */ /* 0x000fe200078e0a04 */
[----:B------:R-:W-:Y:S01]  /*2f80*/  LOP3.LUT R37, R12, 0x7c, RZ, 0xc0, !PT ;  /* 0x0000007c0c257812 */ /* 0x000fe200078ec0ff */
[----:B------:R-:W-:Y:S01]  /*2f90*/  IMAD.SHL.U32 R11, R11, 0x4, RZ ;  /* 0x000000040b0b7824 */ /* 0x000fe200078e00ff */
[----:B------:R-:W-:Y:S01]  /*2fa0*/  LOP3.LUT R4, R5, 0xff, RZ, 0xc0, !PT ;  /* 0x000000ff05047812 */ /* 0x000fe200078ec0ff */
[----:B------:R-:W-:Y:S01]  /*2fb0*/  IMAD R12, R20, 0x84, R21 ;  /* 0x00000084140c7824 */ /* 0x000fe200078e0215 */
[----:B------:R-:W-:Y:S01]  /*2fc0*/  LOP3.LUT R19, R19, 0x7c, RZ, 0xc0, !PT ;  /* 0x0000007c13137812 */ /* 0x000fe200078ec0ff */
[----:B------:R-:W-:Y:S01]  /*2fd0*/  IMAD.SHL.U32 R36, R36, 0x4, RZ ;  /* 0x0000000424247824 */ /* 0x000fe200078e00ff */
[----:B------:R-:W-:Y:S01]  /*2fe0*/  LOP3.LUT R11, R11, 0x7c, RZ, 0xc0, !PT ;  /* 0x0000007c0b0b7812 */ /* 0x000fe200078ec0ff */
[----:B------:R-:W-:Y:S01]  /*2ff0*/  IMAD.IADD R10, R12, 0x1, R37 ;  /* 0x000000010c0a7824 */ /* 0x000fe200078e0225 */
[----:B------:R-:W-:Y:S01]  /*3000*/  LOP3.LUT R15, R15, 0xff, RZ, 0xc0, !PT ;  /* 0x000000ff0f0f7812 */ /* 0x000fe200078ec0ff */
[----:B------:R-:W-:Y:S01]  /*3010*/  IMAD R4, R27, 0x100, R4 ;  /* 0x000001001b047824 */ /* 0x000fe200078e0204 */
[----:B------:R-:W-:Y:S01]  /*3020*/  LOP3.LUT R27, R36, 0x7c, RZ, 0xc0, !PT ;  /* 0x0000007c241b7812 */ /* 0x000fe200078ec0ff */
[----:B------:R-:W-:Y:S01]  /*3030*/  IMAD.IADD R11, R12, 0x1, R11 ;  /* 0x000000010c0b7824 */ /* 0x000fe200078e020b */
[----:B------:R0:W-:Y:S01]  /*3040*/  STS [R10], R17 ;  /* 0x000000110a007388 */ /* 0x0001e20000000800 */
[----:B-----5:R-:W-:-:S03]  /*3050*/  HADD2.F32 R5, -RZ, R0.H0_H0 ;  /* 0x20000000ff057230 */ /* 0x020fc60000004100 */
[----:B------:R1:W-:Y:S01]  /*3060*/  STS [R11], R28 ;  /* 0x0000001c0b007388 */ /* 0x0003e20000000800 */
[----:B0-----:R-:W-:Y:S02]  /*3070*/  IMAD.U32 R17, R16, 0x10000, RZ ;  /* 0x0001000010117824 */ /* 0x001fe400078e00ff */
[----:B------:R-:W-:Y:S01]  /*3080*/  IMAD.IADD R16, R12, 0x1, R27 ;  /* 0x000000010c107824 */ /* 0x000fe200078e021b */
[----:B-1----:R-:W-:Y:S01]  /*3090*/  LOP3.LUT R28, R4, 0xffff, RZ, 0xc0, !PT ;  /* 0x0000ffff041c7812 */ /* 0x002fe200078ec0ff */
[----:B------:R-:W-:-:S03]  /*30a0*/  HADD2.F32 R4, -RZ, R18.H0_H0 ;  /* 0x20000012ff047230 */ /* 0x000fc60000004100 */
[----:B------:R0:W-:Y:S01]  /*30b0*/  STS [R16], R25 ;  /* 0x0000001910007388 */ /* 0x0001e20000000800 */
[----:B------:R-:W-:Y:S01]  /*30c0*/  LOP3.LUT R17, R28, 0xff0000, R17, 0xf8, !PT ;  /* 0x00ff00001c117812 */ /* 0x000fe200078ef811 */
[----:B------:R-:W-:Y:S01]  /*30d0*/  FADD R28, R5, R5 ;  /* 0x00000005051c7221 */ /* 0x000fe20000000000 */
[----:B------:R-:W-:Y:S01]  /*30e0*/  FADD R27, R4, R4 ;  /* 0x00000004041b7221 */ /* 0x000fe20000000000 */
[----:B------:R-:W-:Y:S02]  /*30f0*/  HADD2.F32 R4, -RZ, R9.H0_H0 ;  /* 0x20000009ff047230 */ /* 0x000fe40000004100 */
[----:B------:R-:W-:Y:S01]  /*3100*/  HADD2.F32 R5, -RZ, R18.H1_H1 ;  /* 0x30000012ff057230 */ /* 0x000fe20000004100 */
[----:B------:R-:W-:Y:S01]  /*3110*/  FMNMX R33, RZ, R28, !PT ;  /* 0x0000001cff217209 */ /* 0x000fe20007800000 */
[----:B------:R-:W-:Y:S01]  /*3120*/  HADD2.F32 R28, -RZ, R31.H0_H0 ;  /* 0x2000001fff1c7230 */ /* 0x000fe20000004100 */
[----:B------:R-:W-:Y:S01]  /*3130*/  FMNMX R27, RZ, R27, !PT ;  /* 0x0000001bff1b7209 */ /* 0x000fe20007800000 */
[----:B------:R-:W-:-:S02]  /*3140*/  HADD2.F32 R18, -RZ, R23.H0_H0 ;  /* 0x20000017ff127230 */ /* 0x000fc40000004100 */
[----:B0-----:R-:W-:Y:S02]  /*3150*/  HADD2.F32 R25, -RZ, R8.H0_H0 ;  /* 0x20000008ff197230 */ /* 0x001fe40000004100 */
[----:B------:R-:W-:Y:S01]  /*3160*/  FADD R28, R28, R28 ;  /* 0x0000001c1c1c7221 */ /* 0x000fe20000000000 */
[----:B------:R-:W-:Y:S01]  /*3170*/  FMUL R4, R4, R27 ;  /* 0x0000001b04047220 */ /* 0x000fe20000400000 */
[----:B------:R-:W-:Y:S01]  /*3180*/  FADD R27, R5, R5 ;  /* 0x00000005051b7221 */ /* 0x000fe20000000000 */
[----:B------:R-:W-:Y:S01]  /*3190*/  FMUL R18, R18, R33 ;  /* 0x0000002112127220 */ /* 0x000fe20000400000 */
[----:B------:R-:W-:Y:S01]  /*31a0*/  HADD2.F32 R5, -RZ, R9.H1_H1 ;  /* 0x30000009ff057230 */ /* 0x000fe20000004100 */
[----:B------:R-:W-:Y:S01]  /*31b0*/  FMNMX R28, RZ, R28, !PT ;  /* 0x0000001cff1c7209 */ /* 0x000fe20007800000 */
[----:B------:R-:W-:Y:S01]  /*31c0*/  HADD2.F32 R31, -RZ, R31.H1_H1 ;  /* 0x3000001fff1f7230 */ /* 0x000fe20000004100 */
[----:B------:R-:W-:Y:S01]  /*31d0*/  FMNMX R26, RZ, R27, !PT ;  /* 0x0000001bff1a7209 */ /* 0x000fe20007800000 */
[----:B------:R-:W-:Y:S01]  /*31e0*/  FMUL R9, R18, UR22 ;  /* 0x0000001612097c20 */ /* 0x000fe20008400000 */
[----:B------:R-:W-:Y:S01]  /*31f0*/  FMUL R27, R4, UR22 ;  /* 0x00000016041b7c20 */ /* 0x000fe20008400000 */
[----:B------:R-:W-:Y:S01]  /*3200*/  FMUL R25, R25, R28 ;  /* 0x0000001c19197220 */ /* 0x000fe20000400000 */
[----:B------:R-:W-:-:S02]  /*3210*/  HADD2.F32 R23, -RZ, R23.H1_H1 ;  /* 0x30000017ff177230 */ /* 0x000fc40000004100 */
[----:B------:R-:W-:Y:S01]  /*3220*/  FMUL R5, R5, R26 ;  /* 0x0000001a05057220 */ /* 0x000fe20000400000 */
[----:B------:R-:W-:Y:S01]  /*3230*/  F2FP.SATFINITE.E4M3.F32.PACK_AB_MERGE_C R26, RZ, R9, RZ ;  /* 0x00000009ff1a723e */ /* 0x000fe200048070ff */
[----:B------:R-:W-:Y:S01]  /*3240*/  FMUL R9, R25, UR22 ;  /* 0x0000001619097c20 */ /* 0x000fe20008400000 */
[----:B------:R-:W-:Y:S01]  /*3250*/  F2FP.SATFINITE.E4M3.F32.PACK_AB_MERGE_C R27, RZ, R27, RZ ;  /* 0x0000001bff1b723e */ /* 0x000fe200048070ff */
[----:B------:R-:W-:Y:S01]  /*3260*/  FADD R31, R31, R31 ;  /* 0x0000001f1f1f7221 */ /* 0x000fe20000000000 */
[----:B------:R-:W-:Y:S02]  /*3270*/  HADD2.F32 R8, -RZ, R8.H1_H1 ;  /* 0x30000008ff087230 */ /* 0x000fe40000004100 */
[----:B------:R-:W-:Y:S02]  /*3280*/  IMAD.U32 R28, R26, 0x10000, RZ ;  /* 0x000100001a1c7824 */ /* 0x000fe400078e00ff */
[----:B------:R-:W-:Y:S01]  /*3290*/  IMAD R33, R27, 0x100, R14 ;  /* 0x000001001b217824 */ /* 0x000fe200078e020e */
[----:B------:R-:W-:-:S02]  /*32a0*/  F2FP.SATFINITE.E4M3.F32.PACK_AB_MERGE_C R14, RZ, R9, RZ ;  /* 0x00000009ff0e723e */ /* 0x000fc400048070ff */
[----:B------:R-:W-:Y:S02]  /*32b0*/  LOP3.LUT R28, R28, 0xff0000, RZ, 0xc0, !PT ;  /* 0x00ff00001c1c7812 */ /* 0x000fe400078ec0ff */
[----:B------:R-:W-:Y:S02]  /*32c0*/  LOP3.LUT R9, R14, 0xffff, RZ, 0xc0, !PT ;  /* 0x0000ffff0e097812 */ /* 0x000fe400078ec0ff */
[----:B------:R-:W-:Y:S02]  /*32d0*/  LOP3.LUT R28, R28, 0xffff, R33, 0xf8, !PT ;  /* 0x0000ffff1c1c7812 */ /* 0x000fe400078ef821 */
[----:B------:R-:W-:Y:S01]  /*32e0*/  FMNMX R31, RZ, R31, !PT ;  /* 0x0000001fff1f7209 */ /* 0x000fe20007800000 */
[----:B------:R-:W-:-:S04]  /*32f0*/  IMAD.SHL.U32 R9, R9, 0x1000000, RZ ;  /* 0x0100000009097824 */ /* 0x000fc800078e00ff */
[----:B------:R-:W-:Y:S01]  /*3300*/  FMUL R8, R8, R31 ;  /* 0x0000001f08087220 */ /* 0x000fe20000400000 */
[----:B------:R-:W-:Y:S01]  /*3310*/  LOP3.LUT R34, R28, R9, RZ, 0xfc, !PT ;  /* 0x000000091c227212 */ /* 0x000fe200078efcff */
[----:B------:R-:W-:Y:S01]  /*3320*/  HADD2.F32 R28, -RZ, R0.H1_H1 ;  /* 0x30000000ff1c7230 */ /* 0x000fe20000004100 */
[----:B------:R-:W-:Y:S01]  /*3330*/  @!P1 IADD3 R0, P0, PT, R6, UR29, RZ ;  /* 0x0000001d06009c10 */ /* 0x000fe2000ff1e0ff */
[----:B------:R-:W-:Y:S01]  /*3340*/  IMAD.IADD R9, R12, 0x1, R19 ;  /* 0x000000010c097824 */ /* 0x000fe200078e0213 */
[----:B------:R-:W-:Y:S01]  /*3350*/  FMNMX3 R19, |R4|, R32, |R5|, !PT ;  /* 0x0000002004137276 */ /* 0x000fe20007800605 */
[----:B------:R-:W-:Y:S01]  /*3360*/  FMUL R5, R5, UR22 ;  /* 0x0000001605057c20 */ /* 0x000fe20008400000 */
[----:B------:R-:W-:Y:S01]  /*3370*/  FADD R28, R28, R28 ;  /* 0x0000001c1c1c7221 */ /* 0x000fe20000000000 */
[----:B------:R-:W-:Y:S01]  /*3380*/  @!P1 LEA R4, P2, R0, UR18, 0x1 ;  /* 0x0000001200049c11 */ /* 0x000fe2000f8408ff */
[----:B------:R0:W-:Y:S01]  /*3390*/  STS [R9], R34 ;  /* 0x0000002209007388 */ /* 0x0001e20000000800 */
[----:B------:R-:W-:-:S02]  /*33a0*/  @!P1 IADD3.X R33, PT, PT, R7, UR30, RZ, P0, !PT ;  /* 0x0000001e07219c10 */ /* 0x000fc400087fe4ff */
[----:B------:R-:W-:Y:S02]  /*33b0*/  FMNMX R32, RZ, R28, !PT ;  /* 0x0000001cff207209 */ /* 0x000fe40007800000 */
[----:B------:R-:W-:Y:S02]  /*33c0*/  F2FP.SATFINITE.E4M3.F32.PACK_AB_MERGE_C R28, RZ, R5, RZ ;  /* 0x00000005ff1c723e */ /* 0x000fe400048070ff */
[----:B------:R-:W-:Y:S01]  /*33d0*/  @!P1 LEA.HI.X R5, R0, UR16, R33, 0x1, P2 ;  /* 0x0000001000059c11 */ /* 0x000fe200090f0c21 */
[----:B------:R-:W-:Y:S01]  /*33e0*/  FMUL R0, R23, R32 ;  /* 0x0000002017007220 */ /* 0x000fe20000400000 */
[C---:B------:R-:W-:Y:S01]  /*33f0*/  @!P1 PRMT R33, R28.reuse, 0x7604, R27 ;  /* 0x000076041c219816 */ /* 0x040fe2000000001b */
[----:B------:R-:W-:Y:S02]  /*3400*/  IMAD R15, R28, 0x100, R15 ;  /* 0x000001001c0f7824 */ /* 0x000fe400078e020f */
[----:B------:R-:W-:Y:S01]  /*3410*/  FMUL R27, R8, UR22 ;  /* 0x00000016081b7c20 */ /* 0x000fe20008400000 */
[----:B------:R-:W-:Y:S01]  /*3420*/  FMUL R23, R0, UR22 ;  /* 0x0000001600177c20 */ /* 0x000fe20008400000 */
[----:B------:R0:W-:Y:S04]  /*3430*/  @!P1 STG.E.U16 desc[UR24][R4.64], R33 ;  /* 0x0000002104009986 */ /* 0x0001e8000c101518 */
        /* <DEDUP_REMOVED lines=10> */
.L_x_25655:
[----:B------:R-:W-:Y:S05]  /*34e0*/  BSYNC.RECONVERGENT B0 ;  /* 0x0000000000007941 */ /* 0x000fea0003800200 */
.L_x_25654:
[----:B------:R-:W-:Y:S01]  /*34f0*/  BSSY.RECONVERGENT B0, `(.L_x_25656) ;  /* 0x000000c000007945 */ /* 0x000fe20003800200 */
[----:B------:R-:W-:Y:S02]  /*3500*/  LOP3.LUT R24, R24, 0xffff, RZ, 0xc0, !PT ;  /* 0x0000ffff18187812 */ /* 0x000fe400078ec0ff */
[----:B------:R-:W-:Y:S01]  /*3510*/  F2FP.SATFINITE.E4M3.F32.PACK_AB_MERGE_C R27, RZ, R27, RZ ;  /* 0x0000001bff1b723e */ /* 0x000fe200048070ff */
[----:B------:R-:W-:Y:S06]  /*3520*/  @P1 BRA `(.L_x_25657) ;  /* 0x0000000000201947 */ /* 0x000fec0003800000 */
[----:B01----:R-:W-:Y:S01]  /*3530*/  IMAD.U32 R5, RZ, RZ, UR29 ;  /* 0x0000001dff057e24 */ /* 0x003fe2000f8e00ff */
[----:B------:R-:W-:-:S03]  /*3540*/  UIMAD UR5, UR30, 0x3, URZ ;  /* 0x000000031e0578a4 */ /* 0x000fc6000f8e02ff */
[----:B------:R-:W-:-:S04]  /*3550*/  IMAD.WIDE.U32 R6, R5, 0x3, R6 ;  /* 0x0000000305067825 */ /* 0x000fc800078e0006 */
[----:B------:R-:W-:Y:S01]  /*3560*/  VIADD R5, R7, UR5 ;  /* 0x0000000507057c36 */ /* 0x000fe20008000000 */
[C---:B------:R-:W-:Y:S02]  /*3570*/  LEA R4, P0, R6.reuse, UR18, 0x1 ;  /* 0x0000001206047c11 */ /* 0x040fe4000f8008ff */
[----:B------:R-:W-:Y:S02]  /*3580*/  PRMT R7, R27, 0x7604, R14 ;  /* 0x000076041b077816 */ /* 0x000fe4000000000e */
[----:B------:R-:W-:-:S05]  /*3590*/  LEA.HI.X R5, R6, UR16, R5, 0x1, P0 ;  /* 0x0000001006057c11 */ /* 0x000fca00080f0c05 */
[----:B------:R2:W-:Y:S04]  /*35a0*/  STG.E.U16 desc[UR24][R4.64], R7 ;  /* 0x0000000704007986 */ /* 0x0005e8000c101518 */
.L_x_25657:
[----:B------:R-:W-:Y:S05]  /*35b0*/  BSYNC.RECONVERGENT B0 ;  /* 0x0000000000007941 */ /* 0x000fea0003800200 */
.L_x_25656:
[----:B------:R-:W-:Y:S01]  /*35c0*/  ISETP.LT.U32.AND P0, PT, R22, UR14, PT ;  /* 0x0000000e16007c0c */ /* 0x000fe2000bf01070 */
[----:B------:R-:W-:Y:S01]  /*35d0*/  IMAD.U32 R23, R23, 0x10000, RZ ;  /* 0x0001000017177824 */ /* 0x000fe200078e00ff */
[----:B------:R-:W-:Y:S01]  /*35e0*/  FMNMX3 R19, |R18|, R19, |R0|, !PT ;  /* 0x0000001312137276 */ /* 0x000fe20007800600 */
[----:B------:R-:W-:Y:S01]  /*35f0*/  IMAD.SHL.U32 R24, R24, 0x1000000, RZ ;  /* 0x0100000018187824 */ /* 0x000fe200078e00ff */
[----:B------:R-:W-:Y:S01]  /*3600*/  LOP3.LUT R0, R27, 0xffff, RZ, 0xc0, !PT ;  /* 0x0000ffff1b007812 */ /* 0x000fe200078ec0ff */
[----:B------:R-:W-:Y:S01]  /*3610*/  BAR.SYNC.DEFER_BLOCKING 0x0 ;  /* 0x0000000000007b1d */ /* 0x000fe20000010000 */
[----:B012---:R-:W-:Y:S01]  /*3620*/  LOP3.LUT R4, R15, 0xffff, RZ, 0xc0, !PT ;  /* 0x0000ffff0f047812 */ /* 0x007fe200078ec0ff */
[----:B------:R-:W-:Y:S01]  /*3630*/  USHF.L.U64.HI UR8, UR23, 0x1, UR28 ;  /* 0x0000000117087899 */ /* 0x000fe2000801021c */
[----:B------:R-:W-:Y:S01]  /*3640*/  FMNMX3 R25, |R25|, R19, |R8|, !PT ;  /* 0x0000001319197276 */ /* 0x000fe20007800608 */
[----:B------:R-:W-:Y:S01]  /*3650*/  IMAD.SHL.U32 R0, R0, 0x1000000, RZ ;  /* 0x0100000000007824 */ /* 0x000fe200078e00ff */
[----:B------:R-:W-:Y:S01]  /*3660*/  LOP3.LUT R23, R4, 0xff0000, R23, 0xf8, !PT ;  /* 0x00ff000004177812 */ /* 0x000fe200078ef817 */
[----:B------:R-:W-:Y:S01]  /*3670*/  USHF.L.U32 UR5, UR23, 0x1, URZ ;  /* 0x0000000117057899 */ /* 0x000fe200080006ff */
[----:B------:R-:W-:Y:S01]  /*3680*/  BSSY.RECONVERGENT B0, `(.L_x_25658) ;  /* 0x000006e000007945 */ /* 0x000fe20003800200 */
[----:B------:R-:W-:Y:S01]  /*3690*/  VIADD R18, R13, UR14 ;  /* 0x0000000e0d127c36 */ /* 0x000fe20008000000 */
[----:B------:R-:W-:Y:S01]  /*36a0*/  LOP3.LUT R8, R23, R0, RZ, 0xfc, !PT ;  /* 0x0000000017087212 */ /* 0x000fe200078efcff */
[----:B------:R-:W-:Y:S01]  /*36b0*/  IMAD R0, R20, 0x84, RZ ;  /* 0x0000008414007824 */ /* 0x000fe200078e02ff */
[----:B------:R-:W-:-:S02]  /*36c0*/  LOP3.LUT R17, R17, R24, RZ, 0xfc, !PT ;  /* 0x0000001811117212 */ /* 0x000fc400078efcff */
[----:B------:R-:W-:Y:S02]  /*36d0*/  SHF.R.U32.HI R19, RZ, 0x5, R2 ;  /* 0x00000005ff137819 */ /* 0x000fe40000011602 */
        /* <DEDUP_REMOVED lines=20> */
.L_x_25662:
        /* <DEDUP_REMOVED lines=48> */
.L_x_25661:
[----:B------:R-:W-:Y:S05]  /*3b20*/  BSYNC.RECONVERGENT B1 ;  /* 0x0000000000017941 */ /* 0x000fea0003800200 */
.L_x_25660:
        /* <DEDUP_REMOVED lines=35> */
.L_x_25659:
[----:B------:R-:W-:Y:S05]  /*3d60*/  BSYNC.RECONVERGENT B0 ;  /* 0x0000000000007941 */ /* 0x000fea0003800200 */
.L_x_25658:
        /* <DEDUP_REMOVED lines=25> */
.L_x_25667:
        /* <DEDUP_REMOVED lines=48> */
.L_x_25666:
[----:B------:R-:W-:Y:S05]  /*4200*/  BSYNC.RECONVERGENT B1 ;  /* 0x0000000000017941 */ /* 0x000fea0003800200 */
.L_x_25665:
        /* <DEDUP_REMOVED lines=35> */
.L_x_25664:
[----:B------:R-:W-:Y:S05]  /*4440*/  BSYNC.RECONVERGENT B0 ;  /* 0x0000000000007941 */ /* 0x000fea0003800200 */
.L_x_25663:
        /* <DEDUP_REMOVED lines=39> */
.L_x_25676:
[----:B------:R-:W-:Y:S02]  /*46c0*/  ISETP.NE.AND P0, PT, R2, RZ, PT ;  /* 0x000000ff0200720c */ /* 0x000fe40003f05270 */
[----:B-1----:R-:W-:-:S11]  /*46d0*/  FMNMX R3, R4, R5, !PT ;  /* 0x0000000504037209 */ /* 0x002fd60007800000 */
[----:B------:R-:W-:Y:S05]  /*46e0*/  @P0 BRA `(.L_x_25669) ;  /* 0x0000000000080947 */ /* 0x000fea0003800000 */
[----:B0-----:R-:W0:Y:S02]  /*46f0*/  LDC.64 R4, c[0x0][0x3a8] ;  /* 0x0000ea00ff047b82 */ /* 0x001e240000000a00 */
[----:B0-----:R1:W-:Y:S02]  /*4700*/  REDG.E.MAX.S32.STRONG.GPU desc[UR24][R4.64], R3 ;  /* 0x000000030400798e */ /* 0x0013e4000d12e318 */
.L_x_25669:
[----:B------:R-:W-:Y:S05]  /*4710*/  BSYNC B0 ;  /* 0x0000000000007941 */ /* 0x000fea0003800000 */
.L_x_25668:
        /* <DEDUP_REMOVED lines=12> */
[----:B01----:R-:W-:Y:S05]  /*47e0*/  CALL.REL.NOINC `($__internal_641_$__cuda_sm20_rcp_rn_f32_slowpath) ;  /* 0x0000000400987944 */ /* 0x003fea0003c00000 */
[----:B------:R-:W-:Y:S05]  /*47f0*/  BRA `(.L_x_25672) ;  /* 0x0000000000147947 */ /* 0x000fea0003800000 */
.L_x_25671:
[----:B01----:R-:W0:Y:S01]  /*4800*/  MUFU.RCP R5, UR22 ;  /* 0x0000001600057d08 */ /* 0x003e220008001000 */
[----:B------:R-:W-:-:S04]  /*4810*/  IMAD.U32 R0, RZ, RZ, UR22 ;  /* 0x00000016ff007e24 */ /* 0x000fc8000f8e00ff */
[----:B0-----:R-:W-:-:S04]  /*4820*/  FFMA R0, R5, R0, -1 ;  /* 0xbf80000005007423 */ /* 0x001fc80000000000 */
[----:B------:R-:W-:-:S04]  /*4830*/  FADD.FTZ R0, -R0, -RZ ;  /* 0x800000ff00007221 */ /* 0x000fc80000010100 */
[----:B------:R-:W-:-:S07]  /*4840*/  FFMA R5, R5, R0, R5 ;  /* 0x0000000005057223 */ /* 0x000fce0000000005 */
.L_x_25672:
[----:B------:R-:W0:Y:S02]  /*4850*/  LDC.64 R2, c[0x0][0x3b0] ;  /* 0x0000ec00ff027b82 */ /* 0x000e240000000a00 */
[----:B0-----:R-:W-:Y:S01]  /*4860*/  STG.E desc[UR24][R2.64], R5 ;  /* 0x0000000502007986 */ /* 0x001fe2000c101918 */
[----:B------:R-:W-:Y:S05]  /*4870*/  EXIT ;  /* 0x000000000000794d */ /* 0x000fea0003800000 */
.L_x_25670:
[----:B------:R-:W-:Y:S02]  /*4880*/  IMAD.MOV.U32 R7, RZ, RZ, 0x4 ;  /* 0x00000004ff077424 */ /* 0x000fe400078e00ff */
[----:B------:R-:W-:Y:S02]  /*4890*/  IMAD.MOV.U32 R9, RZ, RZ, 0x1f ;  /* 0x0000001fff097424 */ /* 0x000fe400078e00ff */
[----:B------:R-:W-:-:S07]  /*48a0*/  IMAD.MOV.U32 R6, RZ, RZ, -0x1 ;  /* 0xffffffffff067424 */ /* 0x000fce00078e00ff */
[----:B01----:R-:W-:Y:S05]  /*48b0*/  WARPSYNC.COLLECTIVE R6, `(.L_x_25673) ;  /* 0x0000000006087348 */ /* 0x003fea0003c00000 */
[----:B-1----:R1:W2:Y:S02]  /*48c0*/  SHFL.DOWN P0, R5, R0, R7, R9 ;  /* 0x0800000700057389 */ /* 0x0022a40000000009 */
[----:B012---:R-:W-:Y:S05]  /*48d0*/  ENDCOLLECTIVE ;  /* 0x000000000000791b */ /* 0x007fea0003800000 */
.L_x_25673:
[----:B------:R-:W-:Y:S02]  /*48e0*/  IMAD.MOV.U32 R7, RZ, RZ, 0x2 ;  /* 0x00000002ff077424 */ /* 0x000fe400078e00ff */
[----:B------:R-:W-:-:S05]  /*48f0*/  IMAD.MOV.U32 R3, RZ, RZ, R5 ;  /* 0x000000ffff037224 */ /* 0x000fca00078e0005 */
[----:B------:R-:W-:-:S05]  /*4900*/  FMNMX R3, R3, R0, !PT ;  /* 0x0000000003037209 */ /* 0x000fca0007800000 */
[----:B------:R-:W-:-:S07]  /*4910*/  IMAD.MOV.U32 R0, RZ, RZ, R3 ;  /* 0x000000ffff007224 */ /* 0x000fce00078e0003 */
[----:B------:R-:W-:Y:S05]  /*4920*/  WARPSYNC.COLLECTIVE R6, `(.L_x_25674) ;  /* 0x0000000006087348 */ /* 0x000fea0003c00000 */
[----:B------:R0:W1:Y:S02]  /*4930*/  SHFL.DOWN P0, R5, R0, R7, R9 ;  /* 0x0800000700057389 */ /* 0x0000640000000009 */
[----:B01----:R-:W-:Y:S05]  /*4940*/  ENDCOLLECTIVE ;  /* 0x000000000000791b */ /* 0x003fea0003800000 */
.L_x_25674:
[----:B------:R-:W-:Y:S02]  /*4950*/  IMAD.MOV.U32 R7, RZ, RZ, 0x1 ;  /* 0x00000001ff077424 */ /* 0x000fe400078e00ff */
[----:B------:R-:W-:-:S05]  /*4960*/  IMAD.MOV.U32 R4, RZ, RZ, R5 ;  /* 0x000000ffff047224 */ /* 0x000fca00078e0005 */
[----:B------:R-:W-:-:S05]  /*4970*/  FMNMX R4, R3, R4, !PT ;  /* 0x0000000403047209 */ /* 0x000fca0007800000 */
[----:B------:R-:W-:-:S07]  /*4980*/  IMAD.MOV.U32 R0, RZ, RZ, R4 ;  /* 0x000000ffff007224 */ /* 0x000fce00078e0004 */
[----:B------:R-:W-:Y:S05]  /*4990*/  WARPSYNC.COLLECTIVE R6, `(.L_x_25675) ;  /* 0x0000000006087348 */ /* 0x000fea0003c00000 */
[----:B------:R0:W1:Y:S02]  /*49a0*/  SHFL.DOWN P0, R5, R0, R7, R9 ;  /* 0x0800000700057389 */ /* 0x0000640000000009 */
[----:B01----:R-:W-:Y:S05]  /*49b0*/  ENDCOLLECTIVE ;  /* 0x000000000000791b */ /* 0x003fea0003800000 */
.L_x_25675:
[----:B------:R-:W-:Y:S05]  /*49c0*/  BRA `(.L_x_25676) ;  /* 0xfffffffc003c7947 */ /* 0x000fea000383ffff */
        .weak           $__internal_640_$__cuda_sm20_div_u64
        .type           $__internal_640_$__cuda_sm20_div_u64,@function
        .size           $__internal_640_$__cuda_sm20_div_u64,($__internal_641_$__cuda_sm20_rcp_rn_f32_slowpath - $__internal_640_$__cuda_sm20_div_u64)
$__internal_640_$__cuda_sm20_div_u64:
        /* <DEDUP_REMOVED lines=71> */
[----:B------:R-:W-:Y:S11]  /*4e40*/  RET.REL.NODEC R4 `(_ZN18transformer_engine6detail38cast_transpose_fused_kernel_notalignedILb0ELb1ELb0EfNS_16CTDBiasDActParamI6__halfS3_13__nv_fp8_e4m3fEELi2ELi4ENS_5EmptyEXadL_ZNS_6dsreluIffEET_T0_RKS6_EEEEvT3_mmm) ;  /* 0xffffffb0046c7950 */ /* 0x000ff60003c3ffff */
        .weak           $__internal_641_$__cuda_sm20_rcp_rn_f32_slowpath
        .type           $__internal_641_$__cuda_sm20_rcp_rn_f32_slowpath,@function
        .size           $__internal_641_$__cuda_sm20_rcp_rn_f32_slowpath,(.L_x_29942 - $__internal_641_$__cuda_sm20_rcp_rn_f32_slowpath)
$__internal_641_$__cuda_sm20_rcp_rn_f32_slowpath:
        /* <DEDUP_REMOVED lines=15> */
.L_x_25677:
        /* <DEDUP_REMOVED lines=33> */
.L_x_25679:
[----:B------:R0:W1:Y:S02]  /*5150*/  MUFU.RCP R2, R0 ;  /* 0x0000000000027308 */ /* 0x0000640000001000 */
.L_x_25678:
[----:B-1-3--:R-:W-:Y:S02]  /*5160*/  IMAD.MOV.U32 R5, RZ, RZ, R2 ;  /* 0x000000ffff057224 */ /* 0x00afe400078e0002 */
[----:B------:R-:W-:Y:S02]  /*5170*/  IMAD.MOV.U32 R2, RZ, RZ, R7 ;  /* 0x000000ffff027224 */ /* 0x000fe400078e0007 */
[----:B------:R-:W-:-:S04]  /*5180*/  IMAD.MOV.U32 R3, RZ, RZ, 0x0 ;  /* 0x00000000ff037424 */ /* 0x000fc800078e00ff */
[----:B0-2---:R-:W-:Y:S05]  /*5190*/  RET.REL.NODEC R2 `(_ZN18transformer_engine6detail38cast_transpose_fused_kernel_notalignedILb0ELb1ELb0EfNS_16CTDBiasDActParamI6__halfS3_13__nv_fp8_e4m3fEELi2ELi4ENS_5EmptyEXadL_ZNS_6dsreluIffEET_T0_RKS6_EEEEvT3_mmm) ;  /* 0xffffffac02987950 */ /* 0x005fea0003c3ffff */
.L_x_25680:
        /* <DEDUP_REMOVED lines=14> */
.L_x_29942:


//--------------------- .text._ZN18transformer_engine6detail38cast_transpose_fused_kernel_notalignedILb0ELb1ELb0EfNS_16CTDBiasDActParamI6__halfS3_13__nv_fp8_e5m2fEELi2ELi4ENS_5EmptyEXadL_ZNS_6dsreluIffEET_T0_RKS6_EEEEvT3_mmm --------------------------
	.section	.text._ZN18transformer_engine6detail38cast_transpose_fused_kernel_notalignedILb0ELb1ELb0EfNS_16CTDBiasDActParamI6__halfS3_13__nv_fp8_e5m2fEELi2ELi4ENS_5EmptyEXadL_ZNS_6dsreluIffEET_T0_RKS6_EEEEvT3_mmm,"ax",@progbits
	.align	128
        .global         _ZN18transformer_engine6detail38cast_transpose_fused_kernel_notalignedILb0ELb1ELb0EfNS_16CTDBiasDActParamI6__halfS3_13__nv_fp8_e5m2fEELi2ELi4ENS_5EmptyEXadL_ZNS_6dsreluIffEET_T0_RKS6_EEEEvT3_mmm
        .type           _ZN18transformer_engine6detail38cast_transpose_fused_kernel_notalignedILb0ELb1ELb0EfNS_16CTDBiasDActParamI6__halfS3_13__nv_fp8_e5m2fEELi2ELi4ENS_5EmptyEXadL_ZNS_6dsreluIffEET_T0_RKS6_EEEEvT3_mmm,@function
        .size           _ZN18transformer_engine6detail38cast_transpose_fused_kernel_notalignedILb0ELb1ELb0EfNS_16CTDBiasDActParamI6__halfS3_13__nv_fp8_e5m2fEELi2ELi4ENS_5EmptyEXadL_ZNS_6dsreluIffEET_T0_RKS6_EEEEvT3_mmm,(.L_x_29944 - _ZN18transformer_engine6detail38cast_transpose_fused_kernel_notalignedILb0ELb1ELb0EfNS_16CTDBiasDActParamI6__halfS3_13__nv_fp8_e5m2fEELi2ELi4ENS_5EmptyEXadL_ZNS_6dsreluIffEET_T0_RKS6_EEEEvT3_mmm)
        .other          _ZN18transformer_engine6detail38cast_transpose_fused_kernel_notalignedILb0ELb1ELb0EfNS_16CTDBiasDActParamI6__halfS3_13__nv_fp8_e5m2fEELi2ELi4ENS_5EmptyEXadL_ZNS_6dsreluIffEET_T0_RKS6_EEEEvT3_mmm,@"STO_CUDA_ENTRY STV_DEFAULT"
_ZN18transformer_engine6detail38cast_transpose_fused_kernel_notalignedILb0ELb1ELb0EfNS_16CTDBiasDActParamI6__halfS3_13__nv_fp8_e5m2fEELi2ELi4ENS_5EmptyEXadL_ZNS_6dsreluIffEET_T0_RKS6_EEEEvT3_mmm:
.text._ZN18transformer_engine6detail38cast_transpose_fused_kernel_notalignedILb0ELb1ELb0EfNS_16CTDBiasDActParamI6__halfS3_13__nv_fp8_e5m2fEELi2ELi4ENS_5EmptyEXadL_ZNS_6dsreluIffEET_T0_RKS6_EEEEvT3_mmm:
        /* <DEDUP_REMOVED lines=43> */
.L_x_25681:
[----:B------:R-:W-:-:S07]  /*02b0*/  MOV R3, 0x2d0 ;  /* 0x000002d000037802 */ /* 0x000fce0000000f00 */
[----:B------:R-:W-:Y:S05]  /*02c0*/  CALL.REL.NOINC `($__internal_642_$__cuda_sm20_div_u64) ;  /* 0x0000004400c07944 */ /* 0x000fea0003c00000 */
        /* <DEDUP_REMOVED lines=11> */
.L_x_25682:
        /* <DEDUP_REMOVED lines=197> */
[----:B------:R-:W-:Y:S01]  /*0fd0*/  F2FP.SATFINITE.E5M2.F32.PACK_AB_MERGE_C R22, RZ, R5, RZ ;  /* 0x00000005ff16723e */ /* 0x000fe200048060ff */
[----:B------:R-:W-:Y:S01]  /*0fe0*/  FMUL R7, R7, R6 ;  /* 0x0000000607077220 */ /* 0x000fe20000400000 */
[C---:B------:R-:W-:Y:S02]  /*0ff0*/  @!P1 LEA.HI.X R5, R12.reuse, UR16, R13, 0x1, P2 ;  /* 0x000000100c059c11 */ /* 0x040fe400090f0c0d */
[----:B------:R-:W-:Y:S01]  /*1000*/  @!P1 IADD3 R6, P2, PT, R12, UR29, RZ ;  /* 0x0000001d0c069c10 */ /* 0x000fe2000ff5e0ff */
[----:B------:R-:W-:Y:S01]  /*1010*/  FMUL R32, R32, R9 ;  /* 0x0000000920207220 */ /* 0x000fe20000400000 */
[----:B------:R-:W-:-:S02]  /*1020*/  F2FP.SATFINITE.E5M2.F32.PACK_AB_MERGE_C R17, RZ, R8, RZ ;  /* 0x00000008ff11723e */ /* 0x000fc400048060ff */
[----:B------:R-:W-:Y:S01]  /*1030*/  @!P1 IADD3.X R9, PT, PT, R13, UR30, RZ, P2, !PT ;  /* 0x0000001e0d099c10 */ /* 0x000fe200097fe4ff */
[----:B------:R-:W-:Y:S01]  /*1040*/  FMUL R23, R7, UR22 ;  /* 0x0000001607177c20 */ /* 0x000fe20008400000 */
[----:B------:R-:W-:Y:S01]  /*1050*/  @!P1 LEA R8, P2, R6, UR18, 0x1 ;  /* 0x0000001206089c11 */ /* 0x000fe2000f8408ff */
[----:B------:R-:W-:Y:S01]  /*1060*/  FMUL R33, R32, UR22 ;  /* 0x0000001620217c20 */ /* 0x000fe20008400000 */
[----:B------:R-:W-:Y:S02]  /*1070*/  @!P1 PRMT R35, R17, 0x7604, R22 ;  /* 0x0000760411239816 */ /* 0x000fe40000000016 */
[----:B------:R-:W-:Y:S01]  /*1080*/  @!P1 LEA.HI.X R9, R6, UR16, R9, 0x1, P2 ;  /* 0x0000001006099c11 */ /* 0x000fe200090f0c09 */
[----:B------:R-:W-:Y:S01]  /*1090*/  VIADD R6, R3, 0x1e ;  /* 0x0000001e03067836 */ /* 0x000fe20000000000 */
[----:B------:R-:W-:Y:S02]  /*10a0*/  F2FP.SATFINITE.E5M2.F32.PACK_AB_MERGE_C R23, RZ, R23, RZ ;  /* 0x00000017ff17723e */ /* 0x000fe400048060ff */
[----:B------:R-:W-:Y:S01]  /*10b0*/  F2FP.SATFINITE.E5M2.F32.PACK_AB_MERGE_C R33, RZ, R33, RZ ;  /* 0x00000021ff21723e */ /* 0x000fe200048060ff */
        /* <DEDUP_REMOVED lines=65> */
.L_x_25684:
[----:B------:R-:W-:Y:S05]  /*14d0*/  BSYNC.RECONVERGENT B0 ;  /* 0x0000000000007941 */ /* 0x000fea0003800200 */
.L_x_25683:
        /* <DEDUP_REMOVED lines=8> */
[----:B------:R-:W-:Y:S02]  /*1560*/  F2FP.SATFINITE.E5M2.F32.PACK_AB_MERGE_C R8, RZ, R9, RZ ;  /* 0x00000009ff08723e */ /* 0x000fe400048060ff */
[----:B------:R-:W-:-:S02]  /*1570*/  @P2 IADD3 R14, P5, PT, R34, UR19, RZ ;  /* 0x00000013220e2c10 */ /* 0x000fc4000ffbe0ff */
[----:B------:R-:W-:Y:S01]  /*1580*/  F2FP.SATFINITE.E5M2.F32.PACK_AB_MERGE_C R9, RZ, R10, RZ ;  /* 0x0000000aff09723e */ /* 0x000fe200048060ff */
        /* <DEDUP_REMOVED lines=9> */
.L_x_25686:
[----:B------:R-:W-:Y:S05]  /*1620*/  BSYNC.RECONVERGENT B0 ;  /* 0x0000000000007941 */ /* 0x000fea0003800200 */
.L_x_25685:
        /* <DEDUP_REMOVED lines=113> */
[----:B------:R-:W-:Y:S01]  /*1d40*/  F2FP.SATFINITE.E5M2.F32.PACK_AB_MERGE_C R23, RZ, R26, RZ ;  /* 0x0000001aff17723e */ /* 0x000fe200048060ff */
[----:B------:R-:W-:Y:S01]  /*1d50*/  IMAD.U32 R26, R32, 0x10000, RZ ;  /* 0x00010000201a7824 */ /* 0x000fe200078e00ff */
[----:B------:R-:W-:-:S02]  /*1d60*/  @!P0 LEA R34, P1, R20, UR18, 0x1 ;  /* 0x0000001214228c11 */ /* 0x000fc4000f8208ff */
[----:B------:R-:W-:Y:S01]  /*1d70*/  FMNMX3 R32, |R30|, R18, |R19|, !PT ;  /* 0x000000121e207276 */ /* 0x000fe20007800613 */
[----:B------:R-:W-:Y:S01]  /*1d80*/  FMUL R19, R19, UR22 ;  /* 0x0000001613137c20 */ /* 0x000fe20008400000 */
[----:B------:R-:W-:Y:S02]  /*1d90*/  F2FP.SATFINITE.E5M2.F32.PACK_AB_MERGE_C R24, RZ, R24, RZ ;  /* 0x00000018ff18723e */ /* 0x000fe400048060ff */
[C---:B------:R-:W-:Y:S02]  /*1da0*/  @!P0 LEA.HI.X R35, R20.reuse, UR16, R21, 0x1, P1 ;  /* 0x0000001014238c11 */ /* 0x040fe400088f0c15 */
[----:B------:R-:W-:Y:S02]  /*1db0*/  LOP3.LUT R30, R33, 0xff0000, R26, 0xf8, !PT ;  /* 0x00ff0000211e7812 */ /* 0x000fe400078ef81a */
[----:B------:R-:W-:Y:S02]  /*1dc0*/  @!P0 IADD3 R33, P1, PT, R20, UR29, RZ ;  /* 0x0000001d14218c10 */ /* 0x000fe4000ff3e0ff */
[----:B------:R-:W-:-:S02]  /*1dd0*/  @!P0 PRMT R37, R23, 0x7604, R24 ;  /* 0x0000760417258816 */ /* 0x000fc40000000018 */
[----:B------:R-:W-:Y:S02]  /*1de0*/  @!P0 IADD3.X R36, PT, PT, R21, UR30, RZ, P1, !PT ;  /* 0x0000001e15248c10 */ /* 0x000fe40008ffe4ff */
[----:B------:R-:W-:Y:S01]  /*1df0*/  F2FP.SATFINITE.E5M2.F32.PACK_AB_MERGE_C R28, RZ, R28, RZ ;  /* 0x0000001cff1c723e */ /* 0x000fe200048060ff */
[----:B------:R0:W-:Y:S01]  /*1e00*/  @!P0 STG.E.U16 desc[UR24][R34.64], R37 ;  /* 0x0000002522008986 */ /* 0x0001e2000c101518 */
[----:B------:R-:W-:Y:S02]  /*1e10*/  F2FP.SATFINITE.E5M2.F32.PACK_AB_MERGE_C R26, RZ, R19, RZ ;  /* 0x00000013ff1a723e */ /* 0x000fe400048060ff */
        /* <DEDUP_REMOVED lines=10> */
[----:B------:R-:W-:-:S02]  /*1ec0*/  F2FP.SATFINITE.E5M2.F32.PACK_AB_MERGE_C R31, RZ, R34, RZ ;  /* 0x00000022ff1f723e */ /* 0x000fc400048060ff */
[----:B------:R-:W-:Y:S01]  /*1ed0*/  F2FP.SATFINITE.E5M2.F32.PACK_AB_MERGE_C R29, RZ, R33, RZ ;  /* 0x00000021ff1d723e */ /* 0x000fe200048060ff */
        /* <DEDUP_REMOVED lines=9> */
.L_x_25688:
[----:B------:R-:W-:Y:S05]  /*1f70*/  BSYNC.RECONVERGENT B0 ;  /* 0x0000000000007941 */ /* 0x000fea0003800200 */
.L_x_25687:
[C---:B------:R-:W-:Y:S01]  /*1f80*/  FMNMX3 R27, |R14|.reuse, R27, |R15|, !PT ;  /* 0x0000001b0e1b7276 */ /* 0x040fe2000780060f */
[----:B01----:R-:W-:Y:S02]  /*1f90*/  IMAD.U32 R19, RZ, RZ, UR31 ;  /* 0x0000001fff137e24 */ /* 0x003fe4000f8e00ff */
[----:B------:R-:W-:Y:S01]  /*1fa0*/  FMUL R33, R14, UR22 ;  /* 0x000000160e217c20 */ /* 0x000fe20008400000 */
[----:B------:R-:W-:Y:S02]  /*1fb0*/  VIADD R34, R3, 0x1d ;  /* 0x0000001d03227836 */ /* 0x000fe40000000000 */
[----:B------:R-:W-:Y:S01]  /*1fc0*/  FMUL R15, R15, UR22 ;  /* 0x000000160f0f7c20 */ /* 0x000fe20008400000 */
[----:B------:R-:W-:Y:S01]  /*1fd0*/  BSSY.RECONVERGENT B0, `(.L_x_25689) ;  /* 0x000000e000007945 */ /* 0x000fe20003800200 */
[----:B------:R-:W-:Y:S01]  /*1fe0*/  IMAD R18, R32, UR29, R19 ;  /* 0x0000001d20127c24 */ /* 0x000fe2000f8e0213 */
[----:B------:R-:W-:Y:S02]  /*1ff0*/  F2FP.SATFINITE.E5M2.F32.PACK_AB_MERGE_C R33, RZ, R33, RZ ;  /* 0x00000021ff21723e */ /* 0x000fe400048060ff */
[----:B------:R-:W-:-:S02]  /*2000*/  LOP3.LUT R34, R34, 0x1f, RZ, 0xc0, !PT ;  /* 0x0000001f22227812 */ /* 0x000fc400078ec0ff */
        /* <DEDUP_REMOVED lines=10> */
.L_x_25690:
[----:B------:R-:W-:Y:S05]  /*20b0*/  BSYNC.RECONVERGENT B0 ;  /* 0x0000000000007941 */ /* 0x000fea0003800200 */
.L_x_25689:
        /* <DEDUP_REMOVED lines=135> */
[----:B------:R-:W-:Y:S01]  /*2930*/  F2FP.SATFINITE.E5M2.F32.PACK_AB_MERGE_C R10, RZ, R5, RZ ;  /* 0x00000005ff0a723e */ /* 0x000fe200048060ff */
[----:B------:R-:W-:Y:S01]  /*2940*/  HADD2.F32 R11, -RZ, R25.H1_H1 ;  /* 0x30000019ff0b7230 */ /* 0x000fe20000004100 */
[----:B------:R-:W-:-:S02]  /*2950*/  FMNMX R22, RZ, R22, !PT ;  /* 0x00000016ff167209 */ /* 0x000fc40007800000 */
[----:B------:R-:W-:Y:S02]  /*2960*/  F2FP.SATFINITE.E5M2.F32.PACK_AB_MERGE_C R5, RZ, R33, RZ ;  /* 0x00000021ff05723e */ /* 0x000fe400048060ff */
        /* <DEDUP_REMOVED lines=11> */
[----:B------:R-:W-:Y:S02]  /*2a20*/  F2FP.SATFINITE.E5M2.F32.PACK_AB_MERGE_C R10, RZ, R19, RZ ;  /* 0x00000013ff0a723e */ /* 0x000fe400048060ff */
[----:B------:R-:W-:Y:S02]  /*2a30*/  F2FP.SATFINITE.E5M2.F32.PACK_AB_MERGE_C R27, RZ, R27, RZ ;  /* 0x0000001bff1b723e */ /* 0x000fe400048060ff */
        /* <DEDUP_REMOVED lines=22> */
[----:B------:R-:W-:Y:S02]  /*2ba0*/  F2FP.SATFINITE.E5M2.F32.PACK_AB_MERGE_C R16, RZ, R11, RZ ;  /* 0x0000000bff10723e */ /* 0x000fe400048060ff */
[----:B------:R-:W-:Y:S01]  /*2bb0*/  FMUL R26, R26, R33 ;  /* 0x000000211a1a7220 */ /* 0x000fe20000400000 */
[----:B------:R-:W-:Y:S02]  /*2bc0*/  FMNMX R24, RZ, R10, !PT ;  /* 0x0000000aff187209 */ /* 0x000fe40007800000 */
        /* <DEDUP_REMOVED lines=10> */
.L_x_25692:
[----:B------:R-:W-:Y:S05]  /*2c70*/  BSYNC.RECONVERGENT B0 ;  /* 0x0000000000007941 */ /* 0x000fea0003800200 */
.L_x_25691:
[----:B0-----:R-:W-:Y:S01]  /*2c80*/  FMUL R33, R13, UR22 ;  /* 0x000000160d217c20 */ /* 0x001fe20008400000 */
[----:B------:R-:W-:Y:S01]  /*2c90*/  FMUL R10, R12, UR22 ;  /* 0x000000160c0a7c20 */ /* 0x000fe20008400000 */
[----:B------:R-:W-:Y:S01]  /*2ca0*/  BSSY.RECONVERGENT B0, `(.L_x_25693) ;  /* 0x000000d000007945 */ /* 0x000fe20003800200 */
[----:B------:R-:W-:Y:S02]  /*2cb0*/  FMUL R35, R35, R24 ;  /* 0x0000001823237220 */ /* 0x000fe40000400000 */
[----:B------:R-:W-:Y:S02]  /*2cc0*/  F2FP.SATFINITE.E5M2.F32.PACK_AB_MERGE_C R33, RZ, R33, RZ ;  /* 0x00000021ff21723e */ /* 0x000fe400048060ff */
        /* <DEDUP_REMOVED lines=10> */
.L_x_25694:
[----:B------:R-:W-:Y:S05]  /*2d70*/  BSYNC.RECONVERGENT B0 ;  /* 0x0000000000007941 */ /* 0x000fea0003800200 */
.L_x_25693:
        /* <DEDUP_REMOVED lines=10> */
[----:B------:R-:W-:Y:S01]  /*2e20*/  F2FP.SATFINITE.E5M2.F32.PACK_AB_MERGE_C R14, RZ, R14, RZ ;  /* 0x0000000eff0e723e */ /* 0x000fe200048060ff */
[----:B------:R-:W-:Y:S01]  /*2e30*/  VIADD R12, R12, 0x20 ;  /* 0x000000200c0c7836 */ /* 0x000fe20000000000 */
[C---:B------:R-:W-:Y:S01]  /*2e40*/  @!P1 LEA R10, P0, R6.reuse, UR18, 0x1 ;  /* 0x00000012060a9c11 */ /* 0x040fe2000f8008ff */
[----:B------:R-:W-:Y:S01]  /*2e50*/  IMAD.SHL.U32 R19, R19, 0x4, RZ ;  /* 0x0000000413137824 */ /* 0x000fe200078e00ff */
[----:B------:R-:W-:Y:S01]  /*2e60*/  F2FP.SATFINITE.E5M2.F32.PACK_AB_MERGE_C R15, RZ, R15, RZ ;  /* 0x0000000fff0f723e */ /* 0x000fe200048060ff */
        /* <DEDUP_REMOVED lines=60> */
[----:B------:R-:W-:Y:S01]  /*3230*/  F2FP.SATFINITE.E5M2.F32.PACK_AB_MERGE_C R26, RZ, R9, RZ ;  /* 0x00000009ff1a723e */ /* 0x000fe200048060ff */
[----:B------:R-:W-:Y:S01]  /*3240*/  FMUL R9, R25, UR22 ;  /* 0x0000001619097c20 */ /* 0x000fe20008400000 */
[----:B------:R-:W-:Y:S01]  /*3250*/  F2FP.SATFINITE.E5M2.F32.PACK_AB_MERGE_C R27, RZ, R27, RZ ;  /* 0x0000001bff1b723e */ /* 0x000fe200048060ff */
[----:B------:R-:W-:Y:S01]  /*3260*/  FADD R31, R31, R31 ;  /* 0x0000001f1f1f7221 */ /* 0x000fe20000000000 */
[----:B------:R-:W-:Y:S02]  /*3270*/  HADD2.F32 R8, -RZ, R8.H1_H1 ;  /* 0x30000008ff087230 */ /* 0x000fe40000004100 */
[----:B------:R-:W-:Y:S02]  /*3280*/  IMAD.U32 R28, R26, 0x10000, RZ ;  /* 0x000100001a1c7824 */ /* 0x000fe400078e00ff */
[----:B------:R-:W-:Y:S01]  /*3290*/  IMAD R33, R27, 0x100, R14 ;  /* 0x000001001b217824 */ /* 0x000fe200078e020e */
[----:B------:R-:W-:-:S02]  /*32a0*/  F2FP.SATFINITE.E5M2.F32.PACK_AB_MERGE_C R14, RZ, R9, RZ ;  /* 0x00000009ff0e723e */ /* 0x000fc400048060ff */
        /* <DEDUP_REMOVED lines=17> */
[----:B------:R-:W-:Y:S02]  /*33c0*/  F2FP.SATFINITE.E5M2.F32.PACK_AB_MERGE_C R28, RZ, R5, RZ ;  /* 0x00000005ff1c723e */ /* 0x000fe400048060ff */
[----:B------:R-:W-:Y:S01]  /*33d0*/  @!P1 LEA.HI.X R5, R0, UR16, R33, 0x1, P2 ;  /* 0x0000001000059c11 */ /* 0x000fe200090f0c21 */
[----:B------:R-:W-:Y:S01]  /*33e0*/  FMUL R0, R23, R32 ;  /* 0x0000002017007220 */ /* 0x000fe20000400000 */
[C---:B------:R-:W-:Y:S01]  /*33f0*/  @!P1 PRMT R33, R28.reuse, 0x7604, R27 ;  /* 0x000076041c219816 */ /* 0x040fe2000000001b */
[----:B------:R-:W-:Y:S02]  /*3400*/  IMAD R15, R28, 0x100, R15 ;  /* 0x000001001c0f7824 */ /* 0x000fe400078e020f */
[----:B------:R-:W-:Y:S01]  /*3410*/  FMUL R27, R8, UR22 ;  /* 0x00000016081b7c20 */ /* 0x000fe20008400000 */
[----:B------:R-:W-:Y:S01]  /*3420*/  FMUL R23, R0, UR22 ;  /* 0x0000001600177c20 */ /* 0x000fe20008400000 */
[----:B------:R0:W-:Y:S04]  /*3430*/  @!P1 STG.E.U16 desc[UR24][R4.64], R33 ;  /* 0x0000002104009986 */ /* 0x0001e8000c101518 */
        /* <DEDUP_REMOVED lines=10> */
.L_x_25696:
[----:B------:R-:W-:Y:S05]  /*34e0*/  BSYNC.RECONVERGENT B0 ;  /* 0x0000000000007941 */ /* 0x000fea0003800200 */
.L_x_25695:
[----:B------:R-:W-:Y:S01]  /*34f0*/  BSSY.RECONVERGENT B0, `(.L_x_25697) ;  /* 0x000000c000007945 */ /* 0x000fe20003800200 */
[----:B------:R-:W-:Y:S02]  /*3500*/  LOP3.LUT R24, R24, 0xffff, RZ, 0xc0, !PT ;  /* 0x0000ffff18187812 */ /* 0x000fe400078ec0ff */
[----:B------:R-:W-:Y:S01]  /*3510*/  F2FP.SATFINITE.E5M2.F32.PACK_AB_MERGE_C R27, RZ, R27, RZ ;  /* 0x0000001bff1b723e */ /* 0x000fe200048060ff */
        /* <DEDUP_REMOVED lines=9> */
.L_x_25698:
[----:B------:R-:W-:Y:S05]  /*35b0*/  BSYNC.RECONVERGENT B0 ;  /* 0x0000000000007941 */ /* 0x000fea0003800200 */
.L_x_25697:
        /* <DEDUP_REMOVED lines=38> */
.L_x_25703:
        /* <DEDUP_REMOVED lines=48> */
.L_x_25702:
[----:B------:R-:W-:Y:S05]  /*3b20*/  BSYNC.RECONVERGENT B1 ;  /* 0x0000000000017941 */ /* 0x000fea0003800200 */
.L_x_25701:
        /* <DEDUP_REMOVED lines=35> */
.L_x_25700:
[----:B------:R-:W-:Y:S05]  /*3d60*/  BSYNC.RECONVERGENT B0 ;  /* 0x0000000000007941 */ /* 0x000fea0003800200 */
.L_x_25699:
        /* <DEDUP_REMOVED lines=25> */
.L_x_25708:
        /* <DEDUP_REMOVED lines=48> */
.L_x_25707:
[----:B------:R-:W-:Y:S05]  /*4200*/  BSYNC.RECONVERGENT B1 ;  /* 0x0000000000017941 */ /* 0x000fea0003800200 */
.L_x_25706:
        /* <DEDUP_REMOVED lines=35> */
.L_x_25705:
[----:B------:R-:W-:Y:S05]  /*4440*/  BSYNC.RECONVERGENT B0 ;  /* 0x0000000000007941 */ /* 0x000fea0003800200 */
.L_x_25704:
        /* <DEDUP_REMOVED lines=39> */
.L_x_25717:
[----:B------:R-:W-:Y:S02]  /*46c0*/  ISETP.NE.AND P0, PT, R2, RZ, PT ;  /* 0x000000ff0200720c */ /* 0x000fe40003f05270 */
[----:B-1----:R-:W-:-:S11]  /*46d0*/  FMNMX R3, R4, R5, !PT ;  /* 0x0000000504037209 */ /* 0x002fd60007800000 */
[----:B------:R-:W-:Y:S05]  /*46e0*/  @P0 BRA `(.L_x_25710) ;  /* 0x0000000000080947 */ /* 0x000fea0003800000 */
[----:B0-----:R-:W0:Y:S02]  /*46f0*/  LDC.64 R4, c[0x0][0x3a8] ;  /* 0x0000ea00ff047b82 */ /* 0x001e240000000a00 */
[----:B0-----:R1:W-:Y:S02]  /*4700*/  REDG.E.MAX.S32.STRONG.GPU desc[UR24][R4.64], R3 ;  /* 0x000000030400798e */ /* 0x0013e4000d12e318 */
.L_x_25710:
[----:B------:R-:W-:Y:S05]  /*4710*/  BSYNC B0 ;  /* 0x0000000000007941 */ /* 0x000fea0003800000 */
.L_x_25709:
        /* <DEDUP_REMOVED lines=12> */
[----:B01----:R-:W-:Y:S05]  /*47e0*/  CALL.REL.NOINC `($__internal_643_$__cuda_sm20_rcp_rn_f32_slowpath) ;  /* 0x0000000400987944 */ /* 0x003fea0003c00000 */
[----:B------:R-:W-:Y:S05]  /*47f0*/  BRA `(.L_x_25713) ;  /* 0x0000000000147947 */ /* 0x000fea0003800000 */
.L_x_25712:
[----:B01----:R-:W0:Y:S01]  /*4800*/  MUFU.RCP R5, UR22 ;  /* 0x0000001600057d08 */ /* 0x003e220008001000 */
[----:B------:R-:W-:-:S04]  /*4810*/  IMAD.U32 R0, RZ, RZ, UR22 ;  /* 0x00000016ff007e24 */ /* 0x000fc8000f8e00ff */
[----:B0-----:R-:W-:-:S04]  /*4820*/  FFMA R0, R5, R0, -1 ;  /* 0xbf80000005007423 */ /* 0x001fc80000000000 */
[----:B------:R-:W-:-:S04]  /*4830*/  FADD.FTZ R0, -R0, -RZ ;  /* 0x800000ff00007221 */ /* 0x000fc80000010100 */
[----:B------:R-:W-:-:S07]  /*4840*/  FFMA R5, R5, R0, R5 ;  /* 0x0000000005057223 */ /* 0x000fce0000000005 */
.L_x_25713:
[----:B------:R-:W0:Y:S02]  /*4850*/  LDC.64 R2, c[0x0][0x3b0] ;  /* 0x0000ec00ff027b82 */ /* 0x000e240000000a00 */
[----:B0-----:R-:W-:Y:S01]  /*4860*/  STG.E desc[UR24][R2.64], R5 ;  /* 0x0000000502007986 */ /* 0x001fe2000c101918 */
[----:B------:R-:W-:Y:S05]  /*4870*/  EXIT ;  /* 0x000000000000794d */ /* 0x000fea0003800000 */
.L_x_25711:
[----:B------:R-:W-:Y:S02]  /*4880*/  IMAD.MOV.U32 R7, RZ, RZ, 0x4 ;  /* 0x00000004ff077424 */ /* 0x000fe400078e00ff */
[----:B------:R-:W-:Y:S02]  /*4890*/  IMAD.MOV.U32 R9, RZ, RZ, 0x1f ;  /* 0x0000001fff097424 */ /* 0x000fe400078e00ff */
[----:B------:R-:W-:-:S07]  /*48a0*/  IMAD.MOV.U32 R6, RZ, RZ, -0x1 ;  /* 0xffffffffff067424 */ /* 0x000fce00078e00ff */
[----:B01----:R-:W-:Y:S05]  /*48b0*/  WARPSYNC.COLLECTIVE R6, `(.L_x_25714) ;  /* 0x0000000006087348 */ /* 0x003fea0003c00000 */
[----:B-1----:R1:W2:Y:S02]  /*48c0*/  SHFL.DOWN P0, R5, R0, R7, R9 ;  /* 0x0800000700057389 */ /* 0x0022a40000000009 */
[----:B012---:R-:W-:Y:S05]  /*48d0*/  ENDCOLLECTIVE ;  /* 0x000000000000791b */ /* 0x007fea0003800000 */
.L_x_25714:
[----:B------:R-:W-:Y:S02]  /*48e0*/  IMAD.MOV.U32 R7, RZ, RZ, 0x2 ;  /* 0x00000002ff077424 */ /* 0x000fe400078e00ff */
[----:B------:R-:W-:-:S05]  /*48f0*/  IMAD.MOV.U32 R3, RZ, RZ, R5 ;  /* 0x000000ffff037224 */ /* 0x000fca00078e0005 */
[----:B------:R-:W-:-:S05]  /*4900*/  FMNMX R3, R3, R0, !PT ;  /* 0x0000000003037209 */ /* 0x000fca0007800000 */
[----:B------:R-:W-:-:S07]  /*4910*/  IMAD.MOV.U32 R0, RZ, RZ, R3 ;  /* 0x000000ffff007224 */ /* 0x000fce00078e0003 */
[----:B------:R-:W-:Y:S05]  /*4920*/  WARPSYNC.COLLECTIVE R6, `(.L_x_25715) ;  /* 0x0000000006087348 */ /* 0x000fea0003c00000 */
[----:B------:R0:W1:Y:S02]  /*4930*/  SHFL.DOWN P0, R5, R0, R7, R9 ;  /* 0x0800000700057389 */ /* 0x0000640000000009 */
[----:B01----:R-:W-:Y:S05]  /*4940*/  ENDCOLLECTIVE ;  /* 0x000000000000791b */ /* 0x003fea0003800000 */
.L_x_25715:
[----:B------:R-:W-:Y:S02]  /*4950*/  IMAD.MOV.U32 R7, RZ, RZ, 0x1 ;  /* 0x00000001ff077424 */ /* 0x000fe400078e00ff */
[----:B------:R-:W-:-:S05]  /*4960*/  IMAD.MOV.U32 R4, RZ, RZ, R5 ;  /* 0x000000ffff047224 */ /* 0x000fca00078e0005 */
[----:B------:R-:W-:-:S05]  /*4970*/  FMNMX R4, R3, R4, !PT ;  /* 0x0000000403047209 */ /* 0x000fca0007800000 */
[----:B------:R-:W-:-:S07]  /*4980*/  IMAD.MOV.U32 R0, RZ, RZ, R4 ;  /* 0x000000ffff007224 */ /* 0x000fce00078e0004 */
[----:B------:R-:W-:Y:S05]  /*4990*/  WARPSYNC.COLLECTIVE R6, `(.L_x_25716) ;  /* 0x0000000006087348 */ /* 0x000fea0003c00000 */
[----:B------:R0:W1:Y:S02]  /*49a0*/  SHFL.DOWN P0, R5, R0, R7, R9 ;  /* 0x0800000700057389 */ /* 0x0000640000000009 */
[----:B01----:R-:W-:Y:S05]  /*49b0*/  ENDCOLLECTIVE ;  /* 0x000000000000791b */ /* 0x003fea0003800000 */
.L_x_25716:
[----:B------:R-:W-:Y:S05]  /*49c0*/  BRA `(.L_x_25717) ;  /* 0xfffffffc003c7947 */ /* 0x000fea000383ffff */
        .weak           $__internal_642_$__cuda_sm20_div_u64
        .type           $__internal_642_$__cuda_sm20_div_u64,@function
        .size           $__internal_642_$__cuda_sm20_div_u64,($__internal_643_$__cuda_sm20_rcp_rn_f32_slowpath - $__internal_642_$__cuda_sm20_div_u64)
$__internal_642_$__cuda_sm20_div_u64:
        /* <DEDUP_REMOVED lines=71> */
[----:B------:R-:W-:Y:S11]  /*4e40*/  RET.REL.NODEC R4 `(_ZN18transformer_engine6detail38cast_transpose_fused_kernel_notalignedILb0ELb1ELb0EfNS_16CTDBiasDActParamI6__halfS3_13__nv_fp8_e5m2fEELi2ELi4ENS_5EmptyEXadL_ZNS_6dsreluIffEET_T0_RKS6_EEEEvT3_mmm) ;  /* 0xffffffb0046c7950 */ /* 0x000ff60003c3ffff */
        .weak           $__internal_643_$__cuda_sm20_rcp_rn_f32_slowpath
        .type           $__internal_643_$__cuda_sm20_rcp_rn_f32_slowpath,@function
        .size           $__internal_643_$__cuda_sm20_rcp_rn_f32_slowpath,(.L_x_29944 - $__internal_643_$__cuda_sm20_rcp_rn_f32_slowpath)
$__internal_643_$__cuda_sm20_rcp_rn_f32_slowpath:
        /* <DEDUP_REMOVED lines=15> */
.L_x_25718:
        /* <DEDUP_REMOVED lines=33> */
.L_x_25720:
[----:B------:R0:W1:Y:S02]  /*5150*/  MUFU.RCP R2, R0 ;  /* 0x0000000000027308 */ /* 0x0000640000001000 */
.L_x_25719:
[----:B-1-3--:R-:W-:Y:S02]  /*5160*/  IMAD.MOV.U32 R5, RZ, RZ, R2 ;  /* 0x000000ffff057224 */ /* 0x00afe400078e0002 */
[----:B------:R-:W-:Y:S02]  /*5170*/  IMAD.MOV.U32 R2, RZ, RZ, R7 ;  /* 0x000000ffff027224 */ /* 0x000fe400078e0007 */
[----:B------:R-:W-:-:S04]  /*5180*/  IMAD.MOV.U32 R3, RZ, RZ, 0x0 ;  /* 0x00000000ff037424 */ /* 0x000fc800078e00ff */
[----:B0-2---:R-:W-:Y:S05]  /*5190*/  RET.REL.NODEC R2 `(_ZN18transformer_engine6detail38cast_transpose_fused_kernel_notalignedILb0ELb1ELb0EfNS_16CTDBiasDActParamI6__halfS3_13__nv_fp8_e5m2fEELi2ELi4ENS_5EmptyEXadL_ZNS_6dsreluIffEET_T0_RKS6_EEEEvT3_mmm) ;  /* 0xffffffac02987950 */ /* 0x005fea0003c3ffff */
.L_x_25721:
        /* <DEDUP_REMOVED lines=14> */
.L_x_29944:


//--------------------- .text._ZN18transformer_engine6detail38cast_transpose_fused_kernel_notalignedILb0ELb1ELb0EfNS_16CTDBiasDActParamI6__halfS3_13__nv_bfloat16fEELi2ELi2ENS_5EmptyEXadL_ZNS_6dsreluIffEET_T0_RKS6_EEEEvT3_mmm --------------------------
	.section	.text._ZN18transformer_engine6detail38cast_transpose_fused_kernel_notalignedILb0ELb1ELb0EfNS_16CTDBiasDActParamI6__halfS3_13__nv_bfloat16fEELi2ELi2ENS_5EmptyEXadL_ZNS_6dsreluIffEET_T0_RKS6_EEEEvT3_mmm,"ax",@progbits
	.align	128
        .global         _ZN18transformer_engine6detail38cast_transpose_fused_kernel_notalignedILb0ELb1ELb0EfNS_16CTDBiasDActParamI6__halfS3_13__nv_bfloat16fEELi2ELi2ENS_5EmptyEXadL_ZNS_6dsreluIffEET_T0_RKS6_EEEEvT3_mmm
        .type           _ZN18transformer_engine6detail38cast_transpose_fused_kernel_notalignedILb0ELb1ELb0EfNS_16CTDBiasDActParamI6__halfS3_13__nv_bfloat16fEELi2ELi2ENS_5EmptyEXadL_ZNS_6dsreluIffEET_T0_RKS6_EEEEvT3_mmm,@function
        .size           _ZN18transformer_engine6detail38cast_transpose_fused_kernel_notalignedILb0ELb1ELb0EfNS_16CTDBiasDActParamI6__halfS3_13__nv_bfloat16fEELi2ELi2ENS_5EmptyEXadL_ZNS_6dsreluIffEET_T0_RKS6_EEEEvT3_mmm,(.L_x_29946 - _ZN18transformer_engine6detail38cast_transpose_fused_kernel_notalignedILb0ELb1ELb0EfNS_16CTDBiasDActParamI6__halfS3_13__nv_bfloat16fEELi2ELi2ENS_5EmptyEXadL_ZNS_6dsreluIffEET_T0_RKS6_EEEEvT3_mmm)
        .other          _ZN18transformer_engine6detail38cast_transpose_fused_kernel_notalignedILb0ELb1ELb0EfNS_16CTDBiasDActParamI6__halfS3_13__nv_bfloat16fEELi2ELi2ENS_5EmptyEXadL_ZNS_6dsreluIffEET_T0_RKS6_EEEEvT3_mmm,@"STO_CUDA_ENTRY STV_DEFAULT"
_ZN18transformer_engine6detail38cast_transpose_fused_kernel_notalignedILb0ELb1ELb0EfNS_16CTDBiasDActParamI6__halfS3_13__nv_bfloat16fEELi2ELi2ENS_5EmptyEXadL_ZNS_6dsreluIffEET_T0_RKS6_EEEEvT3_mmm:
.text._ZN18transformer_engine6detail38cast_transpose_fused_kernel_notalignedILb0ELb1ELb0EfNS_16CTDBiasDActParamI6__halfS3_13__nv_bfloat16fEELi2ELi2ENS_5EmptyEXadL_ZNS_6dsreluIffEET_T0_RKS6_EEEEvT3_mmm:
        /* <DEDUP_REMOVED lines=43> */
.L_x_25722:
[----:B------:R-:W-:-:S07]  /*02b0*/  MOV R4, 0x2d0 ;  /* 0x000002d000047802 */ /* 0x000fce0000000f00 */
[----:B------:R-:W-:Y:S05]  /*02c0*/  CALL.REL.NOINC `($__internal_644_$__cuda_sm20_div_u64) ;  /* 0x0000002c00607944 */ /* 0x000fea0003c00000 */
        /* <DEDUP_REMOVED lines=11> */
.L_x_25723:
[----:B------:R-:W0:Y:S01]  /*0380*/  LDCU.64 UR12, c[0x0][0x3d0] ;  /* 0x00007a00ff0c77ac */ /* 0x000e220008000a00 */
[C---:B------:R-:W-:Y:S02]  /*0390*/  IMAD.SHL.U32 R6, R11.reuse, 0x4, RZ ;  /* 0x000000040b067824 */ /* 0x040fe400078e00ff */
[----:B------:R-:W-:Y:S01]  /*03a0*/  IMAD.SHL.U32 R12, R11, 0x8, RZ ;  /* 0x000000080b0c7824 */ /* 0x000fe200078e00ff */
[----:B------:R-:W1:Y:S01]  /*03b0*/  LDCU.64 UR14, c[0x0][0x3c8] ;  /* 0x00007900ff0e77ac */ /* 0x000e620008000a00 */
[----:B------:R-:W-:Y:S01]  /*03c0*/  VIADD R2, R6, 0x1 ;  /* 0x0000000106027836 */ /* 0x000fe20000000000 */
[----:B------:R-:W-:Y:S02]  /*03d0*/  USHF.L.U64.HI UR19, UR24, 0x5, UR6 ;  /* 0x0000000518137899 */ /* 0x000fe40008010206 */
[----:B------:R-:W-:Y:S01]  /*03e0*/  USHF.L.U32 UR21, UR24, 0x6, URZ ;  /* 0x0000000618157899 */ /* 0x000fe200080006ff */
[----:B------:R-:W2:Y:S01]  /*03f0*/  LDCU.64 UR26, c[0x0][0x3a0] ;  /* 0x00007400ff1a77ac */ /* 0x000ea20008000a00 */
[----:B------:R-:W-:Y:S01]  /*0400*/  USHF.L.U64.HI UR22, UR24, 0x6, UR6 ;  /* 0x0000000618167899 */ /* 0x000fe20008010206 */
[----:B0-----:R-:W-:Y:S01]  /*0410*/  IMAD.U32 R0, RZ, RZ, UR13 ;  /* 0x0000000dff007e24 */ /* 0x001fe2000f8e00ff */
[----:B------:R-:W-:Y:S01]  /*0420*/  USHF.L.U64.HI UR13, UR4, 0x5, UR5 ;  /* 0x00000005040d7899 */ /* 0x000fe20008010205 */
[----:B------:R-:W0:Y:S03]  /*0430*/  LDCU.128 UR8, c[0x0][0x380] ;  /* 0x00007000ff0877ac */ /* 0x000e260008000c00 */
[----:B------:R-:W-:Y:S01]  /*0440*/  R2UR UR20, R0 ;  /* 0x00000000001472ca */ /* 0x000fe200000e0000 */
[----:B-1----:R-:W-:-:S02]  /*0450*/  USHF.R.U64 UR29, UR14, 0x1, UR15 ;  /* 0x000000010e1d7899 */ /* 0x002fc4000800120f */
[----:B------:R-:W-:Y:S02]  /*0460*/  UIMAD UR23, UR5, UR14, URZ ;  /* 0x0000000e051772a4 */ /* 0x000fe4000f8e02ff */
[----:B------:R-:W-:Y:S01]  /*0470*/  USHF.R.U32.HI UR30, URZ, 0x1, UR15 ;  /* 0x00000001ff1e7899 */ /* 0x000fe2000801160f */
[----:B--2---:R-:W-:Y:S01]  /*0480*/  ISETP.NE.U32.AND P2, PT, RZ, UR26, PT ;  /* 0x0000001aff007c0c */ /* 0x004fe2000bf45070 */
[----:B------:R-:W-:Y:S01]  /*0490*/  UIMAD.WIDE.U32 UR16, UR4, UR14, URZ ;  /* 0x0000000e041072a5 */ /* 0x000fe2000f8e00ff */
[----:B------:R-:W-:Y:S01]  /*04a0*/  IMAD.U32 R9, RZ, RZ, UR29 ;  /* 0x0000001dff097e24 */ /* 0x000fe2000f8e00ff */
[----:B------:R-:W-:Y:S01]  /*04b0*/  UIMAD UR23, UR4, UR15, UR23 ;  /* 0x0000000f041772a4 */ /* 0x000fe2000f8e0217 */
[----:B------:R-:W-:Y:S01]  /*04c0*/  ISETP.NE.AND.EX P2, PT, RZ, UR27, PT, P2 ;  /* 0x0000001bff007c0c */ /* 0x000fe2000bf45320 */
[----:B------:R-:W-:Y:S01]  /*04d0*/  ULEA UR21, UP1, UR16, UR21, 0x6 ;  /* 0x0000001510157291 */ /* 0x000fe2000f8230ff */
[C---:B------:R-:W-:Y:S01]  /*04e0*/  IMAD R17, R12.reuse, UR30, RZ ;  /* 0x0000001e0c117c24 */ /* 0x040fe2000f8e02ff */
[----:B------:R-:W-:Y:S01]  /*04f0*/  USHF.R.U64 UR28, UR12, 0x1, UR20 ;  /* 0x000000010c1c7899 */ /* 0x000fe20008001214 */
[----:B------:R-:W-:Y:S01]  /*0500*/  IMAD.WIDE.U32 R12, R12, UR29, RZ ;  /* 0x0000001d0c0c7c25 */ /* 0x000fe2000f8e00ff */
[----:B------:R-:W-:-:S02]  /*0510*/  USHF.R.U32.HI UR20, URZ, 0x1, UR20 ;  /* 0x00000001ff147899 */ /* 0x000fc40008011614 */
[----:B------:R-:W-:Y:S01]  /*0520*/  ULEA UR7, UP0, -UR4, UR28, 0x5 ;  /* 0x0000001c04077291 */ /* 0x000fe2000f8029ff */
[----:B------:R-:W-:Y:S01]  /*0530*/  IMAD.IADD R17, R13, 0x1, R17 ;  /* 0x000000010d117824 */ /* 0x000fe200078e0211 */
[----:B------:R-:W-:Y:S02]  /*0540*/  UIADD3 UR23, UPT, UPT, UR17, UR23, URZ ;  /* 0x0000001711177290 */ /* 0x000fe4000fffe0ff */
[----:B------:R-:W-:Y:S02]  /*0550*/  UIADD3.X UR13, UPT, UPT, ~UR13, UR20, URZ, UP0, !UPT ;  /* 0x000000140d0d7290 */ /* 0x000fe400087fe5ff */
[----:B------:R-:W-:Y:S02]  /*0560*/  UISETP.LT.U32.AND UP0, UPT, UR7, 0x20, UPT ;  /* 0x000000200700788c */ /* 0x000fe4000bf01070 */
[----:B------:R-:W-:Y:S02]  /*0570*/  USHF.L.U32 UR17, UR21, 0x1, URZ ;  /* 0x0000000115117899 */ /* 0x000fe400080006ff */
[----:B------:R-:W-:-:S02]  /*0580*/  UISETP.LT.U32.AND.EX UP0, UPT, UR13, URZ, UPT, UP0 ;  /* 0x000000ff0d00728c */ /* 0x000fc4000bf01100 */
[----:B------:R-:W-:Y:S02]  /*0590*/  ULEA UR13, UP2, -UR24, UR29, 0x5 ;  /* 0x0000001d180d7291 */ /* 0x000fe4000f8429ff */
[----:B------:R-:W-:Y:S02]  /*05a0*/  USEL UR25, UR7, 0x20, UP0 ;  /* 0x0000002007197887 */ /* 0x000fe40008000000 */
[----:B------:R-:W-:Y:S02]  /*05b0*/  UIADD3.X UR7, UPT, UPT, ~UR19, UR30, URZ, UP2, !UPT ;  /* 0x0000001e13077290 */ /* 0x000fe400097fe5ff */
[----:B------:R-:W-:Y:S02]  /*05c0*/  UISETP.LT.U32.AND UP0, UPT, UR13, 0x20, UPT ;  /* 0x000000200d00788c */ /* 0x000fe4000bf01070 */
[----:B------:R-:W-:Y:S01]  /*05d0*/  ISETP.GE.U32.AND P1, PT, R2, UR25, PT ;  /* 0x0000001902007c0c */ /* 0x000fe2000bf26070 */
[----:B------:R-:W-:Y:S01]  /*05e0*/  IMAD.IADD R2, R5, 0x1, -R6 ;  /* 0x0000000105027824 */ /* 0x000fe200078e0a06 */
[----:B------:R-:W-:Y:S01]  /*05f0*/  UISETP.LT.U32.AND.EX UP0, UPT, UR7, URZ, UPT, UP0 ;  /* 0x000000ff0700728c */ /* 0x000fe2000bf01100 */
[----:B------:R-:W-:Y:S01]  /*0600*/  ISETP.GE.U32.AND P0, PT, R6, UR25, PT ;  /* 0x0000001906007c0c */ /* 0x000fe2000bf06070 */
[----:B------:R-:W-:Y:S01]  /*0610*/  ULEA.HI.X UR7, UR16, UR22, UR23, 0x6, UP1 ;  /* 0x0000001610077291 */ /* 0x000fe200088f3417 */
[C---:B------:R-:W-:Y:S01]  /*0620*/  VIADD R27, R2.reuse, 0xffffffff ;  /* 0xffffffff021b7836 */ /* 0x040fe20000000000 */
[----:B------:R-:W-:Y:S01]  /*0630*/  USEL UR22, UR13, 0x20, UP0 ;  /* 0x000000200d167887 */ /* 0x000fe20008000000 */
[----:B------:R-:W-:Y:S01]  /*0640*/  LOP3.LUT R10, R2, 0x1f, RZ, 0xc0, !PT ;  /* 0x0000001f020a7812 */ /* 0x000fe200078ec0ff */
[----:B0-----:R-:W-:-:S02]  /*0650*/  UIADD3 UR19, UP2, UPT, UR17, UR8, URZ ;  /* 0x0000000811137290 */ /* 0x001fc4000ff5e0ff */
[----:B------:R-:W-:Y:S01]  /*0660*/  LOP3.LUT R27, R27, 0x1f, RZ, 0xc0, !PT ;  /* 0x0000001f1b1b7812 */ /* 0x000fe200078ec0ff */
[----:B------:R-:W-:Y:S01]  /*0670*/  USHF.L.U64.HI UR7, UR21, 0x1, UR7 ;  /* 0x0000000115077899 */ /* 0x000fe20008010207 */
[C---:B------:R-:W-:Y:S01]  /*0680*/  ISETP.LT.U32.AND P0, PT, R10.reuse, UR22, !P0 ;  /* 0x000000160a007c0c */ /* 0x040fe2000c701070 */
[----:B------:R-:W-:Y:S01]  /*0690*/  UIADD3 UR16, UP0, UPT, UR17, UR10, URZ ;  /* 0x0000000a11107290 */ /* 0x000fe2000ff1e0ff */
[-C--:B------:R-:W-:Y:S01]  /*06a0*/  IADD3 R4, P3, PT, R10, R12.reuse, RZ ;  /* 0x0000000c0a047210 */ /* 0x080fe20007f7e0ff */
[----:B------:R-:W0:Y:S01]  /*06b0*/  LDCU.64 UR26, c[0x0][0x358] ;  /* 0x00006b00ff1a77ac */ /* 0x000e220008000a00 */
[C---:B------:R-:W-:Y:S02]  /*06c0*/  ISETP.LT.U32.AND P1, PT, R27.reuse, UR22, !P1 ;  /* 0x000000161b007c0c */ /* 0x040fe4000cf21070 */
[----:B------:R-:W-:Y:S01]  /*06d0*/  IADD3 R30, P4, PT, R27, R12, RZ ;  /* 0x0000000c1b1e7210 */ /* 0x000fe20007f9e0ff */
[----:B------:R-:W-:Y:S01]  /*06e0*/  IMAD.X R21, RZ, RZ, R17, P3 ;  /* 0x000000ffff157224 */ /* 0x000fe200018e0611 */
[----:B------:R-:W-:-:S02]  /*06f0*/  UIADD3.X UR21, UPT, UPT, UR7, UR11, URZ, UP0, !UPT ;  /* 0x0000000b07157290 */ /* 0x000fc400087fe4ff */
[----:B------:R-:W-:Y:S01]  /*0700*/  ULOP3.LUT UR14, UR14, 0xfffffffe, URZ, 0xc0, !UPT ;  /* 0xfffffffe0e0e7892 */ /* 0x000fe2000f8ec0ff */
[----:B------:R-:W-:Y:S01]  /*0710*/  IMAD.X R31, RZ, RZ, R17, P4 ;  /* 0x000000ffff1f7224 */ /* 0x000fe200020e0611 */
[----:B------:R-:W-:Y:S01]  /*0720*/  UIADD3.X UR13, UPT, UPT, UR7, UR9, URZ, UP2, !UPT ;  /* 0x00000009070d7290 */ /* 0x000fe200097fe4ff */
[C---:B------:R-:W-:Y:S01]  /*0730*/  @P0 IMAD.SHL.U32 R24, R4.reuse, 0x4, RZ ;  /* 0x0000000404180824 */ /* 0x040fe200078e00ff */
[C---:B------:R-:W-:Y:S02]  /*0740*/  @P0 IADD3 R13, P5, PT, R4.reuse, UR29, RZ ;  /* 0x0000001d040d0c10 */ /* 0x040fe4000ffbe0ff */
[----:B------:R-:W-:Y:S01]  /*0750*/  @P0 SHF.L.U64.HI R3, R4, 0x2, R21 ;  /* 0x0000000204030819 */ /* 0x000fe20000010215 */
[----:B------:R-:W1:Y:S01]  /*0760*/  @P2 LDC.64 R28, c[0x0][0x3a0] ;  /* 0x0000e800ff1c2b82 */ /* 0x000e620000000a00 */
[C---:B------:R-:W-:Y:S01]  /*0770*/  @P0 IADD3 R32, P3, PT, R24.reuse, UR19, RZ ;  /* 0x0000001318200c10 */ /* 0x040fe2000ff7e0ff */
[----:B------:R-:W-:Y:S01]  /*0780*/  @P0 IMAD.SHL.U32 R22, R13, 0x4, RZ ;  /* 0x000000040d160824 */ /* 0x000fe200078e00ff */
[----:B------:R-:W-:Y:S01]  /*0790*/  @P0 IADD3 R24, P4, PT, R24, UR16, RZ ;  /* 0x0000001018180c10 */ /* 0x000fe2000ff9e0ff */
[----:B------:R-:W-:Y:S01]  /*07a0*/  VOTEU.ANY UP0, P1 ;  /* 0x0000000000ff7886 */ /* 0x000fe20000800100 */
[----:B------:R-:W-:Y:S01]  /*07b0*/  @P0 IADD3.X R4, PT, PT, R21, UR30, RZ, P5, !PT ;  /* 0x0000001e15040c10 */ /* 0x000fe2000affe4ff */
[----:B------:R-:W-:Y:S01]  /*07c0*/  @P1 IMAD.WIDE.U32 R8, R9, 0x3, R30 ;  /* 0x0000000309081825 */ /* 0x000fe200078e001e */
[----:B------:R-:W-:-:S02]  /*07d0*/  @P0 IADD3.X R25, PT, PT, R3, UR21, RZ, P4, !PT ;  /* 0x0000001503190c10 */ /* 0x000fc4000a7fe4ff */
[----:B------:R-:W-:Y:S02]  /*07e0*/  IADD3 R15, P4, PT, R30, UR14, RZ ;  /* 0x0000000e1e0f7c10 */ /* 0x000fe4000ff9e0ff */
[----:B------:R-:W-:Y:S01]  /*07f0*/  @P0 IADD3.X R33, PT, PT, R3, UR13, RZ, P3, !PT ;  /* 0x0000000d03210c10 */ /* 0x000fe20009ffe4ff */
[----:B------:R-:W-:Y:S01]  /*0800*/  @UP0 UIMAD UR8, UR30, 0x3, URZ ;  /* 0x000000031e0808a4 */ /* 0x000fe2000f8e02ff */
[----:B------:R-:W-:Y:S01]  /*0810*/  @P0 SHF.L.U64.HI R13, R13, 0x2, R4 ;  /* 0x000000020d0d0819 */ /* 0x000fe20000010204 */
[----:B0-----:R-:W2:Y:S01]  /*0820*/  @P0 LDG.E R7, desc[UR26][R24.64] ;  /* 0x0000001a18070981 */ /* 0x001ea2000c1e1900 */
[C---:B------:R-:W-:Y:S01]  /*0830*/  @P0 IADD3 R18, P3, PT, R22.reuse, UR16, RZ ;  /* 0x0000001016120c10 */ /* 0x040fe2000ff7e0ff */
[----:B------:R-:W-:Y:S01]  /*0840*/  @P1 IMAD.SHL.U32 R4, R15, 0x4, RZ ;  /* 0x000000040f041824 */ /* 0x000fe200078e00ff */
[----:B------:R-:W-:Y:S01]  /*0850*/  IADD3.X R30, PT, PT, R31, UR15, RZ, P4, !PT ;  /* 0x0000000f1f1e7c10 */ /* 0x000fe2000a7fe4ff */
[----:B------:R0:W3:Y:S01]  /*0860*/  @P0 LDG.E R3, desc[UR26][R32.64] ;  /* 0x0000001a20030981 */ /* 0x0000e2000c1e1900 */
[----:B------:R-:W-:Y:S01]  /*0870*/  @P0 IADD3.X R19, PT, PT, R13, UR21, RZ, P3, !PT ;  /* 0x000000150d130c10 */ /* 0x000fe20009ffe4ff */
[----:B------:R-:W-:Y:S01]  /*0880*/  @!P0 IMAD.MOV.U32 R5, RZ, RZ, RZ ;  /* 0x000000ffff058224 */ /* 0x000fe200078e00ff */
[----:B------:R-:W-:-:S02]  /*0890*/  @P0 IADD3 R22, P3, PT, R22, UR19, RZ ;  /* 0x0000001316160c10 */ /* 0x000fc4000ff7e0ff */
[----:B------:R-:W-:Y:S02]  /*08a0*/  @P1 SHF.L.U64.HI R16, R15, 0x2, R30 ;  /* 0x000000020f101819 */ /* 0x000fe4000001021e */
[----:B------:R-:W-:Y:S01]  /*08b0*/  @P0 IADD3.X R23, PT, PT, R13, UR13, RZ, P3, !PT ;  /* 0x0000000d0d170c10 */ /* 0x000fe20009ffe4ff */
[----:B------:R-:W-:Y:S01]  /*08c0*/  @P1 VIADD R13, R9, UR8 ;  /* 0x00000008090d1c36 */ /* 0x000fe20008000000 */
[C---:B0-----:R-:W-:Y:S01]  /*08d0*/  @P1 IADD3 R32, P4, PT, R4.reuse, UR16, RZ ;  /* 0x0000001004201c10 */ /* 0x041fe2000ff9e0ff */
[----:B------:R-:W4:Y:S01]  /*08e0*/  @P0 LDG.E R5, desc[UR26][R18.64] ;  /* 0x0000001a12050981 */ /* 0x000f22000c1e1900 */
[----:B------:R-:W-:Y:S01]  /*08f0*/  @P1 IADD3 R24, P3, PT, R4, UR19, RZ ;  /* 0x0000001304181c10 */ /* 0x000fe2000ff7e0ff */
[----:B------:R-:W-:Y:S01]  /*0900*/  @P1 IMAD.SHL.U32 R4, R8, 0x4, RZ ;  /* 0x0000000408041824 */ /* 0x000fe200078e00ff */
[C---:B------:R-:W-:Y:S01]  /*0910*/  @P1 IADD3.X R33, PT, PT, R16.reuse, UR21, RZ, P4, !PT ;  /* 0x0000001510211c10 */ /* 0x040fe2000a7fe4ff */
[----:B------:R-:W-:Y:S01]  /*0920*/  @!P0 IMAD.MOV.U32 R14, RZ, RZ, RZ ;  /* 0x000000ffff0e8224 */ /* 0x000fe200078e00ff */
[----:B------:R-:W-:Y:S01]  /*0930*/  @P1 IADD3.X R25, PT, PT, R16, UR13, RZ, P3, !PT ;  /* 0x0000000d10191c10 */ /* 0x000fe20009ffe4ff */
[----:B------:R-:W-:Y:S01]  /*0940*/  @!P1 IMAD.MOV.U32 R20, RZ, RZ, RZ ;  /* 0x000000ffff149224 */ /* 0x000fe200078e00ff */
[----:B------:R-:W-:Y:S01]  /*0950*/  @P1 SHF.L.U64.HI R13, R8, 0x2, R13 ;  /* 0x00000002080d1819 */ /* 0x000fe2000001020d */
[----:B------:R-:W5:Y:S01]  /*0960*/  @P1 LDG.E R16, desc[UR26][R32.64] ;  /* 0x0000001a20101981 */ /* 0x000f62000c1e1900 */
[----:B------:R-:W-:Y:S01]  /*0970*/  @P1 IADD3 R8, P3, PT, R4, UR16, RZ ;  /* 0x0000001004081c10 */ /* 0x000fe2000ff7e0ff */
[----:B------:R-:W0:Y:S02]  /*0980*/  LDCU.128 UR8, c[0x0][0x390] ;  /* 0x00007200ff0877ac */ /* 0x000e240008000c00 */
[----:B------:R-:W3:Y:S01]  /*0990*/  @P1 LDG.E R19, desc[UR26][R24.64] ;  /* 0x0000001a18131981 */ /* 0x000ee2000c1e1900 */
[----:B------:R-:W-:-:S03]  /*09a0*/  @P1 IADD3.X R9, PT, PT, R13, UR21, RZ, P3, !PT ;  /* 0x000000150d091c10 */ /* 0x000fc60009ffe4ff */
[----:B-1----:R-:W5:Y:S04]  /*09b0*/  @P2 LDG.E R18, desc[UR26][R28.64] ;  /* 0x0000001a1c122981 */ /* 0x002f68000c1e1900 */
[----:B------:R1:W3:Y:S04]  /*09c0*/  @P0 LDG.E R14, desc[UR26][R22.64] ;  /* 0x0000001a160e0981 */ /* 0x0002e8000c1e1900 */
[----:B------:R0:W3:Y:S01]  /*09d0*/  @P1 LDG.E R20, desc[UR26][R8.64] ;  /* 0x0000001a08141981 */ /* 0x0000e2000c1e1900 */
[----:B-1----:R-:W-:Y:S01]  /*09e0*/  @P1 IADD3 R22, P3, PT, R4, UR19, RZ ;  /* 0x0000001304161c10 */ /* 0x002fe2000ff7e0ff */
[----:B------:R-:W-:-:S03]  /*09f0*/  @!P1 IMAD.MOV.U32 R4, RZ, RZ, RZ ;  /* 0x000000ffff049224 */ /* 0x000fc600078e00ff */
[----:B------:R-:W-:-:S05]  /*0a00*/  @P1 IADD3.X R23, PT, PT, R13, UR13, RZ, P3, !PT ;  /* 0x0000000d0d171c10 */ /* 0x000fca0009ffe4ff */
[----:B------:R1:W3:Y:S01]  /*0a10*/  @P1 LDG.E R4, desc[UR26][R22.64] ;  /* 0x0000001a16041981 */ /* 0x0002e2000c1e1900 */
[----:B------:R-:W-:Y:S01]  /*0a20*/  ISETP.GE.U32.AND P4, PT, R6, UR25, PT ;  /* 0x0000001906007c0c */ /* 0x000fe2000bf86070 */
[----:B------:R-:W-:-:S03]  /*0a30*/  VIADD R11, R2, 0x1e ;  /* 0x0000001e020b7836 */ /* 0x000fc60000000000 */
[C---:B------:R-:W-:Y:S01]  /*0a40*/  ISETP.GE.U32.OR P4, PT, R10.reuse, UR22, P4 ;  /* 0x000000160a007c0c */ /* 0x040fe2000a786470 */
[----:B0-----:R-:W-:Y:S01]  /*0a50*/  UIADD3 UR8, UP0, UPT, UR17, UR8, URZ ;  /* 0x0000000811087290 */ /* 0x001fe2000ff1e0ff */
[----:B------:R-:W-:Y:S01]  /*0a60*/  LOP3.LUT R8, R11, 0x1f, RZ, 0xc0, !PT ;  /* 0x0000001f0b087812 */ /* 0x000fe200078ec0ff */
[----:B------:R-:W-:Y:S01]  /*0a70*/  IMAD.IADD R26, R10, 0x1, R12 ;  /* 0x000000010a1a7824 */ /* 0x000fe200078e020c */
[----:B------:R-:W-:Y:S01]  /*0a80*/  IADD3 R11, P6, PT, R12, UR14, RZ ;  /* 0x0000000e0c0b7c10 */ /* 0x000fe2000ffde0ff */
[----:B------:R-:W-:Y:S01]  /*0a90*/  UIADD3.X UR9, UPT, UPT, UR7, UR9, URZ, UP0, !UPT ;  /* 0x0000000907097290 */ /* 0x000fe200087fe4ff */
[C---:B------:R-:W-:Y:S02]  /*0aa0*/  VIADD R13, R6.reuse, 0x2 ;  /* 0x00000002060d7836 */ /* 0x040fe40000000000 */
[----:B------:R-:W-:Y:S01]  /*0ab0*/  IADD3.X R17, PT, PT, R17, UR15, RZ, P6, !PT ;  /* 0x0000000f11117c10 */ /* 0x000fe2000b7fe4ff */
[----:B------:R-:W-:Y:S01]  /*0ac0*/  VIADD R9, R6, 0x1 ;  /* 0x0000000106097836 */ /* 0x000fe20000000000 */
[----:B------:R-:W-:-:S03]  /*0ad0*/  IADD3 R12, P6, PT, R8, R11, RZ ;  /* 0x0000000b080c7210 */ /* 0x000fc60007fde0ff */
[C---:B------:R-:W-:Y:S02]  /*0ae0*/  @!P4 LEA R24, P5, R26.reuse, UR8, 0x2 ;  /* 0x000000081a18cc11 */ /* 0x040fe4000f8a10ff */
[----:B------:R-:W-:Y:S01]  /*0af0*/  ISETP.GE.U32.AND P3, PT, R13, UR25, PT ;  /* 0x000000190d007c0c */ /* 0x000fe2000bf66070 */
[----:B------:R-:W-:Y:S01]  /*0b00*/  IMAD.X R13, RZ, RZ, R17, P6 ;  /* 0x000000ffff0d7224 */ /* 0x000fe200030e0611 */
[C---:B------:R-:W-:Y:S02]  /*0b10*/  @!P4 LEA.HI.X R25, R26.reuse, UR9, R21, 0x2, P5 ;  /* 0x000000091a19cc11 */ /* 0x040fe4000a8f1415 */
[----:B------:R-:W-:Y:S02]  /*0b20*/  ISETP.GE.U32.AND P5, PT, R9, UR25, PT ;  /* 0x0000001909007c0c */ /* 0x000fe4000bfa6070 */
[----:B------:R-:W-:Y:S02]  /*0b30*/  @!P4 IADD3 R9, P6, PT, R26, UR29, RZ ;  /* 0x0000001d1a09cc10 */ /* 0x000fe4000ffde0ff */
[----:B------:R-:W-:-:S02]  /*0b40*/  ISETP.LT.U32.AND P3, PT, R8, UR22, !P3 ;  /* 0x0000001608007c0c */ /* 0x000fc4000df61070 */
[----:B-1----:R-:W-:Y:S02]  /*0b50*/  @!P4 IADD3.X R22, PT, PT, R21, UR30, RZ, P6, !PT ;  /* 0x0000001e1516cc10 */ /* 0x002fe4000b7fe4ff */
[----:B------:R-:W-:Y:S01]  /*0b60*/  @!P4 LEA R44, P6, R9, UR8, 0x2 ;  /* 0x00000008092ccc11 */ /* 0x000fe2000f8c10ff */
[----:B------:R-:W-:-:S03]  /*0b70*/  UMOV UR17, 0x3f800000 ;  /* 0x3f80000000117882 */ /* 0x000fc60000000000 */
[----:B------:R-:W-:Y:S01]  /*0b80*/  @!P4 LEA.HI.X R45, R9, UR9, R22, 0x2, P6 ;  /* 0x00000009092dcc11 */ /* 0x000fe2000b0f1416 */
[----:B------:R-:W-:-:S04]  /*0b90*/  IMAD.U32 R37, RZ, RZ, UR29 ;  /* 0x0000001dff257e24 */ /* 0x000fc8000f8e00ff */
[----:B------:R-:W-:Y:S01]  /*0ba0*/  VOTEU.ANY UP0, P3 ;  /* 0x0000000000ff7886 */ /* 0x000fe20001800100 */
[----:B------:R-:W-:-:S04]  /*0bb0*/  @P3 IMAD.WIDE.U32 R36, R37, 0x3, R12 ;  /* 0x0000000325243825 */ /* 0x000fc800078e000c */
[----:B------:R-:W-:Y:S01]  /*0bc0*/  @UP0 UIMAD UR7, UR30, 0x3, URZ ;  /* 0x000000031e0708a4 */ /* 0x000fe2000f8e02ff */
[----:B------:R-:W-:-:S05]  /*0bd0*/  ISETP.GE.U32.OR P5, PT, R27, UR22, P5 ;  /* 0x000000161b007c0c */ /* 0x000fca000afa6470 */
[----:B------:R-:W-:-:S05]  /*0be0*/  @P3 VIADD R9, R37, UR7 ;  /* 0x0000000725093c36 */ /* 0x000fca0008000000 */
[C---:B------:R-:W-:Y:S01]  /*0bf0*/  @P3 SHF.L.U64.HI R9, R36.reuse, 0x2, R9 ;  /* 0x0000000224093819 */ /* 0x040fe20000010209 */
[----:B------:R-:W-:Y:S02]  /*0c00*/  @P3 IMAD.SHL.U32 R36, R36, 0x4, RZ ;  /* 0x0000000424243824 */ /* 0x000fe400078e00ff */
[----:B------:R-:W-:Y:S02]  /*0c10*/  IMAD.U32 R27, RZ, RZ, UR29 ;  /* 0x0000001dff1b7e24 */ /* 0x000fe4000f8e00ff */
[----:B------:R-:W-:Y:S02]  /*0c20*/  @!P0 IMAD.MOV.U32 R7, RZ, RZ, RZ ;  /* 0x000000ffff078224 */ /* 0x000fe400078e00ff */
[----:B------:R-:W-:-:S03]  /*0c30*/  @!P0 IMAD.MOV.U32 R3, RZ, RZ, RZ ;  /* 0x000000ffff038224 */ /* 0x000fc600078e00ff */
[--C-:B--2---:R-:W-:Y:S02]  /*0c40*/  HADD2.F32 R21, -RZ, R7.reuse.H0_H0 ;  /* 0x20000007ff157230 */ /* 0x104fe40000004100 */
[----:B------:R-:W-:Y:S02]  /*0c50*/  HADD2.F32 R22, -RZ, R7.H1_H1 ;  /* 0x30000007ff167230 */ /* 0x000fe40000004100 */
[--C-:B----4-:R-:W-:Y:S02]  /*0c60*/  HADD2.F32 R26, -RZ, R5.reuse.H0_H0 ;  /* 0x20000005ff1a7230 */ /* 0x110fe40000004100 */
[----:B------:R-:W-:Y:S02]  /*0c70*/  HADD2.F32 R5, -RZ, R5.H1_H1 ;  /* 0x30000005ff057230 */ /* 0x000fe40000004100 */
[----:B------:R-:W-:Y:S02]  /*0c80*/  @!P1 IMAD.MOV.U32 R16, RZ, RZ, RZ ;  /* 0x000000ffff109224 */ /* 0x000fe400078e00ff */
[----:B------:R-:W-:-:S02]  /*0c90*/  @!P1 IMAD.MOV.U32 R19, RZ, RZ, RZ ;  /* 0x000000ffff139224 */ /* 0x000fc400078e00ff */
[----:B------:R-:W-:Y:S01]  /*0ca0*/  FADD R5, R5, R5 ;  /* 0x0000000505057221 */ /* 0x000fe20000000000 */
[----:B-----5:R-:W-:Y:S01]  /*0cb0*/  @P2 R2UR UR17, R18 ;  /* 0x00000000121122ca */ /* 0x020fe200000e0000 */
[--C-:B------:R-:W-:Y:S02]  /*0cc0*/  HADD2.F32 R18, -RZ, R16.reuse.H0_H0 ;  /* 0x20000010ff127230 */ /* 0x100fe40000004100 */
[----:B------:R-:W-:Y:S02]  /*0cd0*/  HADD2.F32 R16, -RZ, R16.H1_H1 ;  /* 0x30000010ff107230 */ /* 0x000fe40000004100 */
[--C-:B---3--:R-:W-:Y:S02]  /*0ce0*/  HADD2.F32 R32, -RZ, R19.reuse.H0_H0 ;  /* 0x20000013ff207230 */ /* 0x108fe40000004100 */
[----:B------:R-:W-:Y:S02]  /*0cf0*/  HADD2.F32 R31, -RZ, R19.H1_H1 ;  /* 0x30000013ff1f7230 */ /* 0x000fe40000004100 */
[----:B------:R-:W-:Y:S01]  /*0d00*/  FADD R21, R21, R21 ;  /* 0x0000001515157221 */ /* 0x000fe20000000000 */
[----:B------:R-:W-:-:S02]  /*0d10*/  HADD2.F32 R19, -RZ, R20.H0_H0 ;  /* 0x20000014ff137230 */ /* 0x000fc40000004100 */
[----:B------:R-:W-:Y:S01]  /*0d20*/  FADD R23, R22, R22 ;  /* 0x0000001616177221 */ /* 0x000fe20000000000 */
[--C-:B------:R-:W-:Y:S02]  /*0d30*/  HADD2.F32 R7, -RZ, R3.reuse.H0_H0 ;  /* 0x20000003ff077230 */ /* 0x100fe40000004100 */
[----:B------:R-:W-:Y:S01]  /*0d40*/  FADD R26, R26, R26 ;  /* 0x0000001a1a1a7221 */ /* 0x000fe20000000000 */
[----:B------:R-:W-:Y:S02]  /*0d50*/  HADD2.F32 R34, -RZ, R3.H1_H1 ;  /* 0x30000003ff227230 */ /* 0x000fe40000004100 */
[----:B------:R-:W-:Y:S01]  /*0d60*/  FADD R16, R16, R16 ;  /* 0x0000001010107221 */ /* 0x000fe20000000000 */
[--C-:B------:R-:W-:Y:S02]  /*0d70*/  HADD2.F32 R3, -RZ, R14.reuse.H0_H0 ;  /* 0x2000000eff037230 */ /* 0x100fe40000004100 */
[----:B------:R-:W-:Y:S01]  /*0d80*/  FADD R18, R18, R18 ;  /* 0x0000001212127221 */ /* 0x000fe20000000000 */
[----:B------:R-:W-:Y:S01]  /*0d90*/  HADD2.F32 R33, -RZ, R14.H1_H1 ;  /* 0x3000000eff217230 */ /* 0x000fe20000004100 */
[----:B------:R-:W-:Y:S01]  /*0da0*/  FMNMX R14, RZ, R5, !PT ;  /* 0x00000005ff0e7209 */ /* 0x000fe20007800000 */
[----:B------:R-:W-:Y:S01]  /*0db0*/  FADD R19, R19, R19 ;  /* 0x0000001313137221 */ /* 0x000fe20000000000 */
[----:B------:R-:W-:-:S02]  /*0dc0*/  FMNMX R22, RZ, R21, !PT ;  /* 0x00000015ff167209 */ /* 0x000fc40007800000 */
[----:B------:R-:W-:Y:S02]  /*0dd0*/  FMNMX R23, RZ, R23, !PT ;  /* 0x00000017ff177209 */ /* 0x000fe40007800000 */
[----:B------:R-:W-:Y:S02]  /*0de0*/  FMNMX R26, RZ, R26, !PT ;  /* 0x0000001aff1a7209 */ /* 0x000fe40007800000 */
[----:B------:R-:W-:Y:S01]  /*0df0*/  IADD3 R28, P0, PT, R12, UR14, RZ ;  /* 0x0000000e0c1c7c10 */ /* 0x000fe2000ff1e0ff */
[----:B------:R-:W-:Y:S01]  /*0e00*/  FMUL R33, R33, R14 ;  /* 0x0000000e21217220 */ /* 0x000fe20000400000 */
[----:B------:R-:W-:Y:S01]  /*0e10*/  FMNMX R16, RZ, R16, !PT ;  /* 0x00000010ff107209 */ /* 0x000fe20007800000 */
[----:B------:R-:W-:Y:S01]  /*0e20*/  HADD2.F32 R14, -RZ, R4.H0_H0 ;  /* 0x20000004ff0e7230 */ /* 0x000fe20000004100 */
[----:B------:R-:W-:Y:S01]  /*0e30*/  FMNMX R5, RZ, R18, !PT ;  /* 0x00000012ff057209 */ /* 0x000fe20007800000 */
[----:B------:R-:W-:Y:S01]  /*0e40*/  FMUL R7, R7, R22 ;  /* 0x0000001607077220 */ /* 0x000fe20000400000 */
[----:B------:R-:W-:Y:S01]  /*0e50*/  FMNMX R19, RZ, R19, !PT ;  /* 0x00000013ff137209 */ /* 0x000fe20007800000 */
[----:B------:R-:W-:Y:S01]  /*0e60*/  FMUL R34, R34, R23 ;  /* 0x0000001722227220 */ /* 0x000fe20000400000 */
[----:B------:R-:W-:Y:S01]  /*0e70*/  FMUL R3, R3, R26 ;  /* 0x0000001a03037220 */ /* 0x000fe20000400000 */
[----:B------:R-:W-:-:S02]  /*0e80*/  @P3 IMAD.SHL.U32 R42, R28, 0x4, RZ ;  /* 0x000000041c2a3824 */ /* 0x000fc400078e00ff */
[----:B------:R-:W-:Y:S01]  /*0e90*/  FMUL R31, R31, R16 ;  /* 0x000000101f1f7220 */ /* 0x000fe20000400000 */
[----:B------:R-:W-:Y:S01]  /*0ea0*/  IADD3.X R13, PT, PT, R13, UR15, RZ, P0, !PT ;  /* 0x0000000f0d0d7c10 */ /* 0x000fe200087fe4ff */
[----:B------:R-:W-:Y:S01]  /*0eb0*/  FMUL R32, R32, R5 ;  /* 0x0000000520207220 */ /* 0x000fe20000400000 */
[----:B------:R-:W-:Y:S02]  /*0ec0*/  HADD2.F32 R16, -RZ, R4.H1_H1 ;  /* 0x30000004ff107230 */ /* 0x000fe40000004100 */
[----:B------:R-:W-:Y:S01]  /*0ed0*/  FMUL R5, R7, UR17 ;  /* 0x0000001107057c20 */ /* 0x000fe20008400000 */
[----:B------:R-:W-:Y:S01]  /*0ee0*/  FMUL R21, R34, UR17 ;  /* 0x0000001122157c20 */ /* 0x000fe20008400000 */
[----:B------:R-:W-:Y:S01]  /*0ef0*/  FMUL R4, R14, R19 ;  /* 0x000000130e047220 */ /* 0x000fe20000400000 */
[----:B------:R-:W-:Y:S01]  /*0f00*/  FMUL R22, R3, UR17 ;  /* 0x0000001103167c20 */ /* 0x000fe20008400000 */
[----:B------:R-:W-:Y:S01]  /*0f10*/  FMUL R14, R33, UR17 ;  /* 0x00000011210e7c20 */ /* 0x000fe20008400000 */
[----:B------:R-:W-:-:S02]  /*0f20*/  @P3 SHF.L.U64.HI R12, R28, 0x2, R13 ;  /* 0x000000021c0c3819 */ /* 0x000fc4000001020d */
[----:B------:R-:W-:Y:S02]  /*0f30*/  @P3 IADD3 R38, P0, PT, R42, UR19, RZ ;  /* 0x000000132a263c10 */ /* 0x000fe4000ff1e0ff */
[----:B------:R-:W-:Y:S02]  /*0f40*/  F2FP.BF16.F32.PACK_AB R5, RZ, R5 ;  /* 0x00000005ff05723e */ /* 0x000fe400000010ff */
[----:B------:R-:W-:Y:S02]  /*0f50*/  F2FP.BF16.F32.PACK_AB R21, RZ, R21 ;  /* 0x00000015ff15723e */ /* 0x000fe400000010ff */
[----:B------:R-:W-:Y:S02]  /*0f60*/  F2FP.BF16.F32.PACK_AB R22, RZ, R22 ;  /* 0x00000016ff16723e */ /* 0x000fe400000010ff */
[----:B------:R-:W-:Y:S02]  /*0f70*/  F2FP.BF16.F32.PACK_AB R14, RZ, R14 ;  /* 0x0000000eff0e723e */ /* 0x000fe400000010ff */
[----:B------:R-:W-:-:S02]  /*0f80*/  @P3 IADD3.X R39, PT, PT, R12, UR13, RZ, P0, !PT ;  /* 0x0000000d0c273c10 */ /* 0x000fc400087fe4ff */
[----:B------:R-:W-:Y:S01]  /*0f90*/  @P3 IADD3 R42, P0, PT, R42, UR16, RZ ;  /* 0x000000102a2a3c10 */ /* 0x000fe2000ff1e0ff */
[----:B------:R-:W-:Y:S01]  /*0fa0*/  @!P3 IMAD.MOV.U32 R18, RZ, RZ, RZ ;  /* 0x000000ffff12b224 */ /* 0x000fe200078e00ff */
[----:B------:R-:W-:Y:S02]  /*0fb0*/  @!P4 PRMT R5, R5, 0x5410, R21 ;  /* 0x000054100505c816 */ /* 0x000fe40000000015 */
[----:B------:R-:W-:Y:S01]  /*0fc0*/  @!P4 PRMT R22, R22, 0x5410, R14 ;  /* 0x000054101616c816 */ /* 0x000fe2000000000e */
[----:B------:R-:W-:Y:S01]  /*0fd0*/  HADD2.F32 R20, -RZ, R20.H1_H1 ;  /* 0x30000014ff147230 */ /* 0x000fe20000004100 */
[----:B------:R-:W-:Y:S02]  /*0fe0*/  @P3 IADD3.X R43, PT, PT, R12, UR21, RZ, P0, !PT ;  /* 0x000000150c2b3c10 */ /* 0x000fe400087fe4ff */
[C---:B------:R-:W-:Y:S01]  /*0ff0*/  @P3 IADD3 R40, P0, PT, R36.reuse, UR19, RZ ;  /* 0x0000001324283c10 */ /* 0x040fe2000ff1e0ff */
[----:B------:R0:W-:Y:S01]  /*1000*/  @!P4 STG.E desc[UR26][R24.64], R5 ;  /* 0x000000051800c986 */ /* 0x0001e2000c10191a */
[----:B------:R-:W-:Y:S01]  /*1010*/  @P3 IADD3 R36, P1, PT, R36, UR16, RZ ;  /* 0x0000001024243c10 */ /* 0x000fe2000ff3e0ff */
[----:B------:R-:W-:Y:S01]  /*1020*/  FADD R20, R20, R20 ;  /* 0x0000001414147221 */ /* 0x000fe20000000000 */
[C---:B------:R-:W-:Y:S01]  /*1030*/  @P3 IADD3.X R41, PT, PT, R9.reuse, UR13, RZ, P0, !PT ;  /* 0x0000000d09293c10 */ /* 0x040fe200087fe4ff */
[----:B------:R-:W-:Y:S01]  /*1040*/  @!P4 STG.E desc[UR26][R44.64], R22 ;  /* 0x000000162c00c986 */ /* 0x000fe2000c10191a */
[----:B------:R-:W-:-:S03]  /*1050*/  @P3 IADD3.X R37, PT, PT, R9, UR21, RZ, P1, !PT ;  /* 0x0000001509253c10 */ /* 0x000fc60008ffe4ff */
[----:B------:R1:W2:Y:S01]  /*1060*/  @P3 LDG.E R18, desc[UR26][R38.64] ;  /* 0x0000001a26123981 */ /* 0x0002a2000c1e1900 */
[----:B------:R-:W-:Y:S02]  /*1070*/  @!P3 IMAD.MOV.U32 R26, RZ, RZ, RZ ;  /* 0x000000ffff1ab224 */ /* 0x000fe400078e00ff */
[----:B------:R-:W-:Y:S02]  /*1080*/  VIADD R9, R2, 0x1d ;  /* 0x0000001d02097836 */ /* 0x000fe40000000000 */
[----:B0-----:R-:W-:Y:S01]  /*1090*/  VIADD R24, R6, 0x3 ;  /* 0x0000000306187836 */ /* 0x001fe20000000000 */
[----:B------:R-:W-:Y:S01]  /*10a0*/  FMNMX R23, RZ, R20, !PT ;  /* 0x00000014ff177209 */ /* 0x000fe20007800000 */
[----:B------:R-:W-:Y:S01]  /*10b0*/  @!P3 IMAD.MOV.U32 R12, RZ, RZ, RZ ;  /* 0x000000ffff0cb224 */ /* 0x000fe200078e00ff */
[C---:B-1----:R-:W-:Y:S01]  /*10c0*/  @!P5 LEA R38, P0, R15.reuse, UR8, 0x2 ;  /* 0x000000080f26dc11 */ /* 0x042fe2000f8010ff */
[----:B------:R0:W3:Y:S03]  /*10d0*/  @P3 LDG.E R26, desc[UR26][R42.64] ;  /* 0x0000001a2a1a3981 */ /* 0x0000e6000c1e1900 */
[----:B------:R-:W-:-:S02]  /*10e0*/  @!P5 LEA.HI.X R39, R15, UR9, R30, 0x2, P0 ;  /* 0x000000090f27dc11 */ /* 0x000fc400080f141e */
[----:B------:R-:W-:Y:S01]  /*10f0*/  LOP3.LUT R9, R9, 0x1f, RZ, 0xc0, !PT ;  /* 0x0000001f09097812 */ /* 0x000fe200078ec0ff */
[----:B------:R-:W-:Y:S01]  /*1100*/  FMUL R16, R16, R23 ;  /* 0x0000001710107220 */ /* 0x000fe20000400000 */
[----:B------:R-:W-:Y:S01]  /*1110*/  @!P5 IADD3 R15, P1, PT, R15, UR29, RZ ;  /* 0x0000001d0f0fdc10 */ /* 0x000fe2000ff3e0ff */
[----:B------:R1:W4:Y:S01]  /*1120*/  @P3 LDG.E R12, desc[UR26][R36.64] ;  /* 0x0000001a240c3981 */ /* 0x000322000c1e1900 */
[----:B------:R-:W-:Y:S02]  /*1130*/  ISETP.GE.U32.AND P0, PT, R24, UR25, PT ;  /* 0x0000001918007c0c */ /* 0x000fe4000bf06070 */
[----:B------:R-:W-:Y:S02]  /*1140*/  @!P5 IADD3.X R30, PT, PT, R30, UR30, RZ, P1, !PT ;  /* 0x0000001e1e1edc10 */ /* 0x000fe40008ffe4ff */
[----:B0-----:R-:W-:Y:S02]  /*1150*/  @!P5 LEA R42, P1, R15, UR8, 0x2 ;  /* 0x000000080f2adc11 */ /* 0x001fe4000f8210ff */
[----:B------:R-:W-:Y:S01]  /*1160*/  ISETP.LT.U32.AND P0, PT, R9, UR22, !P0 ;  /* 0x0000001609007c0c */ /* 0x000fe2000c701070 */
[----:B------:R-:W-:Y:S01]  /*1170*/  FMUL R19, R16, UR17 ;  /* 0x0000001110137c20 */ /* 0x000fe20008400000 */
[----:B------:R-:W-:Y:S01]  /*1180*/  @!P5 LEA.HI.X R43, R15, UR9, R30, 0x2, P1 ;  /* 0x000000090f2bdc11 */ /* 0x000fe200088f141e */
[----:B------:R-:W-:Y:S01]  /*1190*/  FMUL R29, R32, UR17 ;  /* 0x00000011201d7c20 */ /* 0x000fe20008400000 */
[----:B------:R-:W-:Y:S01]  /*11a0*/  FMUL R20, R31, UR17 ;  /* 0x000000111f147c20 */ /* 0x000fe20008400000 */
[----:B-1----:R-:W-:Y:S01]  /*11b0*/  IADD3 R36, P1, P2, R9, UR14, R11 ;  /* 0x0000000e09247c10 */ /* 0x002fe2000fa3e00b */
[----:B------:R-:W-:Y:S01]  /*11c0*/  @!P3 IMAD.MOV.U32 R25, RZ, RZ, RZ ;  /* 0x000000ffff19b224 */ /* 0x000fe200078e00ff */
[----:B------:R-:W-:-:S02]  /*11d0*/  F2FP.BF16.F32.PACK_AB R15, RZ, R19 ;  /* 0x00000013ff0f723e */ /* 0x000fc400000010ff */
[----:B------:R-:W-:Y:S02]  /*11e0*/  IADD3.X R37, PT, PT, RZ, UR15, R17, P1, P2 ;  /* 0x0000000fff257c10 */ /* 0x000fe40008fe4411 */
[----:B------:R-:W-:Y:S01]  /*11f0*/  F2FP.BF16.F32.PACK_AB R29, RZ, R29 ;  /* 0x0000001dff1d723e */ /* 0x000fe200000010ff */
[----:B------:R0:W5:Y:S01]  /*1200*/  @P3 LDG.E R25, desc[UR26][R40.64] ;  /* 0x0000001a28193981 */ /* 0x000162000c1e1900 */
[----:B------:R-:W-:Y:S02]  /*1210*/  F2FP.BF16.F32.PACK_AB R20, RZ, R20 ;  /* 0x00000014ff14723e */ /* 0x000fe400000010ff */
[----:B------:R-:W-:Y:S02]  /*1220*/  IADD3 R19, P1, PT, R36, UR14, RZ ;  /* 0x0000000e24137c10 */ /* 0x000fe4000ff3e0ff */
[----:B------:R-:W-:Y:S02]  /*1230*/  @!P5 PRMT R29, R29, 0x5410, R20 ;  /* 0x000054101d1dd816 */ /* 0x000fe40000000014 */
[----:B------:R-:W-:Y:S01]  /*1240*/  IADD3.X R30, PT, PT, R37, UR15, RZ, P1, !PT ;  /* 0x0000000f251e7c10 */ /* 0x000fe20008ffe4ff */
[----:B0-----:R-:W-:-:S02]  /*1250*/  @P0 IMAD.SHL.U32 R40, R19, 0x4, RZ ;  /* 0x0000000413280824 */ /* 0x001fc400078e00ff */
[----:B------:R0:W-:Y:S01]  /*1260*/  @!P5 STG.E desc[UR26][R38.64], R29 ;  /* 0x0000001d2600d986 */ /* 0x0001e2000c10191a */
[----:B------:R-:W-:Y:S01]  /*1270*/  @P0 SHF.L.U64.HI R17, R19, 0x2, R30 ;  /* 0x0000000213110819 */ /* 0x000fe2000001021e */
[----:B------:R-:W-:Y:S01]  /*1280*/  FMUL R23, R4, UR17 ;  /* 0x0000001104177c20 */ /* 0x000fe20008400000 */
[----:B0-----:R-:W-:-:S04]  /*1290*/  @P0 IADD3 R38, P1, PT, R40, UR19, RZ ;  /* 0x0000001328260c10 */ /* 0x001fc8000ff3e0ff */
[----:B------:R-:W-:Y:S02]  /*12a0*/  F2FP.BF16.F32.PACK_AB R11, RZ, R23 ;  /* 0x00000017ff0b723e */ /* 0x000fe400000010ff */
[----:B------:R-:W-:Y:S02]  /*12b0*/  @P0 IADD3.X R39, PT, PT, R17, UR13, RZ, P1, !PT ;  /* 0x0000000d11270c10 */ /* 0x000fe40008ffe4ff */
[----:B------:R-:W-:Y:S02]  /*12c0*/  @P0 IADD3 R40, P1, PT, R40, UR16, RZ ;  /* 0x0000001028280c10 */ /* 0x000fe4000ff3e0ff */
[----:B------:R-:W-:Y:S02]  /*12d0*/  @!P5 PRMT R11, R11, 0x5410, R15 ;  /* 0x000054100b0bd816 */ /* 0x000fe4000000000f */
[----:B------:R-:W-:Y:S01]  /*12e0*/  @P0 IADD3.X R41, PT, PT, R17, UR21, RZ, P1, !PT ;  /* 0x0000001511290c10 */ /* 0x000fe20008ffe4ff */
[----:B------:R-:W-:Y:S01]  /*12f0*/  @!P0 IMAD.MOV.U32 R17, RZ, RZ, RZ ;  /* 0x000000ffff118224 */ /* 0x000fe200078e00ff */
[----:B------:R-:W-:Y:S01]  /*1300*/  VOTEU.ANY UP0, P0 ;  /* 0x0000000000ff7886 */ /* 0x000fe20000000100 */
[----:B------:R-:W-:Y:S04]  /*1310*/  @!P5 STG.E desc[UR26][R42.64], R11 ;  /* 0x0000000b2a00d986 */ /* 0x000fe8000c10191a */
[----:B------:R-:W5:Y:S01]  /*1320*/  @P0 LDG.E R17, desc[UR26][R40.64] ;  /* 0x0000001a28110981 */ /* 0x000f62000c1e1900 */
[----:B------:R-:W-:Y:S01]  /*1330*/  @UP0 UIMAD UR7, UR30, 0x3, URZ ;  /* 0x000000031e0708a4 */ /* 0x000fe2000f8e02ff */
[----:B------:R-:W-:-:S04]  /*1340*/  @P0 IMAD.WIDE.U32 R36, R27, 0x3, R36 ;  /* 0x000000031b240825 */ /* 0x000fc800078e0024 */
[----:B------:R-:W-:Y:S02]  /*1350*/  @!P0 IMAD.MOV.U32 R23, RZ, RZ, RZ ;  /* 0x000000ffff178224 */ /* 0x000fe400078e00ff */
[----:B------:R-:W-:Y:S02]  /*1360*/  @P0 VIADD R27, R37, UR7 ;  /* 0x00000007251b0c36 */ /* 0x000fe40008000000 */
[C---:B------:R-:W-:Y:S02]  /*1370*/  @P0 IMAD.SHL.U32 R35, R36.reuse, 0x4, RZ ;  /* 0x0000000424230824 */ /* 0x040fe400078e00ff */
[----:B------:R0:W5:Y:S01]  /*1380*/  @P0 LDG.E R23, desc[UR26][R38.64] ;  /* 0x0000001a26170981 */ /* 0x000162000c1e1900 */
[----:B------:R-:W-:Y:S02]  /*1390*/  @P0 SHF.L.U64.HI R27, R36, 0x2, R27 ;  /* 0x00000002241b0819 */ /* 0x000fe4000001021b */
[----:B0-----:R-:W-:-:S04]  /*13a0*/  @P0 IADD3 R38, P1, PT, R35, UR19, RZ ;  /* 0x0000001323260c10 */ /* 0x001fc8000ff3e0ff */
[----:B------:R-:W-:Y:S02]  /*13b0*/  @P0 IADD3.X R39, PT, PT, R27, UR13, RZ, P1, !PT ;  /* 0x0000000d1b270c10 */ /* 0x000fe40008ffe4ff */
[----:B------:R-:W-:-:S04]  /*13c0*/  @P0 IADD3 R40, P1, PT, R35, UR16, RZ ;  /* 0x0000001023280c10 */ /* 0x000fc8000ff3e0ff */
[----:B------:R-:W-:Y:S01]  /*13d0*/  @P0 IADD3.X R41, PT, PT, R27, UR21, RZ, P1, !PT ;  /* 0x000000151b290c10 */ /* 0x000fe20008ffe4ff */
[----:B------:R-:W-:Y:S02]  /*13e0*/  @!P0 IMAD.MOV.U32 R27, RZ, RZ, RZ ;  /* 0x000000ffff1b8224 */ /* 0x000fe400078e00ff */
[----:B------:R-:W-:-:S04]  /*13f0*/  @!P0 IMAD.MOV.U32 R36, RZ, RZ, RZ ;  /* 0x000000ffff248224 */ /* 0x000fc800078e00ff */
[----:B------:R-:W5:Y:S04]  /*1400*/  @P0 LDG.E R27, desc[UR26][R40.64] ;  /* 0x0000001a281b0981 */ /* 0x000f68000c1e1900 */
[----:B------:R0:W5:Y:S01]  /*1410*/  @P0 LDG.E R36, desc[UR26][R38.64] ;  /* 0x0000001a26240981 */ /* 0x000162000c1e1900 */
[----:B------:R-:W1:Y:S01]  /*1420*/  S2R R35, SR_TID.X ;  /* 0x0000000000237919 */ /* 0x000e620000002100 */
[----:B------:R-:W0:Y:S01]  /*1430*/  S2R R37, SR_CgaCtaId ;  /* 0x0000000000257919 */ /* 0x000e220000008800 */
[----:B------:R-:W-:-:S04]  /*1440*/  FMNMX R7, RZ, |R7|, !PT ;  /* 0x40000007ff077209 */ /* 0x000fc80007800000 */
[----:B------:R-:W-:-:S04]  /*1450*/  FMNMX3 R34, |R34|, R7, |R3|, !PT ;  /* 0x0000000722227276 */ /* 0x000fc80007800603 */
[----:B------:R-:W-:-:S04]  /*1460*/  FMNMX R33, |R33|, R34, !PT ;  /* 0x0000002221217209 */ /* 0x000fc80007800200 */
[----:B------:R-:W-:Y:S01]  /*1470*/  FMNMX R33, R33, |R32|, !PT ;  /* 0x4000002021217209 */ /* 0x000fe20007800000 */
[----:B------:R-:W-:-:S03]  /*1480*/  VIADD R32, R6, 0x2 ;  /* 0x0000000206207836 */ /* 0x000fc60000000000 */
[----:B------:R-:W-:Y:S02]  /*1490*/  FMNMX3 R31, |R31|, R33, |R4|, !PT ;  /* 0x000000211f1f7276 */ /* 0x000fe40007800604 */
[----:B------:R-:W-:Y:S02]  /*14a0*/  MOV R4, 0x400 ;  /* 0x0000040000047802 */ /* 0x000fe40000000f00 */
[----:B-1----:R-:W-:-:S05]  /*14b0*/  SHF.R.U32.HI R3, RZ, 0x5, R35 ;  /* 0x00000005ff037819 */ /* 0x002fca0000011623 */
[----:B------:R-:W-:Y:S01]  /*14c0*/  IMAD.SHL.U32 R7, R3, 0x4, RZ ;  /* 0x0000000403077824 */ /* 0x000fe200078e00ff */
[----:B------:R-:W-:-:S04]  /*14d0*/  ISETP.GE.U32.AND P0, PT, R32, UR25, PT ;  /* 0x0000001920007c0c */ /* 0x000fc8000bf06070 */
[----:B------:R-:W-:Y:S01]  /*14e0*/  LOP3.LUT R32, RZ, R7, RZ, 0x33, !PT ;  /* 0x00000007ff207212 */ /* 0x000fe200078e33ff */
[----:B------:R-:W-:Y:S01]  /*14f0*/  VIADD R34, R4, 0x20 ;  /* 0x0000002004227836 */ /* 0x000fe20000000000 */
[----:B------:R-:W-:Y:S02]  /*1500*/  ISETP.GE.U32.OR P0, PT, R8, UR22, P0 ;  /* 0x0000001608007c0c */ /* 0x000fe40008706470 */
[----:B------:R-:W-:Y:S01]  /*1510*/  ISETP.GE.U32.AND P1, PT, R24, UR25, PT ;  /* 0x0000001918007c0c */ /* 0x000fe2000bf26070 */
[----:B------:R-:W-:Y:S01]  /*1520*/  IMAD.IADD R8, R32, 0x1, R35 ;  /* 0x0000000120087824 */ /* 0x000fe200078e0223 */
[----:B------:R-:W-:Y:S02]  /*1530*/  LOP3.LUT R6, R35, 0x1f, RZ, 0xc0, !PT ;  /* 0x0000001f23067812 */ /* 0x000fe400078ec0ff */
[----:B0-----:R-:W-:Y:S01]  /*1540*/  LEA R37, R37, R34, 0x18 ;  /* 0x0000002225257211 */ /* 0x001fe200078ec0ff */
[----:B------:R-:W-:Y:S01]  /*1550*/  IMAD.SHL.U32 R8, R8, 0x4, RZ ;  /* 0x0000000408087824 */ /* 0x000fe200078e00ff */
[----:B------:R-:W-:Y:S01]  /*1560*/  ISETP.GE.U32.OR P1, PT, R9, UR22, P1 ;  /* 0x0000001609007c0c */ /* 0x000fe20008f26470 */
[----:B------:R-:W-:Y:S01]  /*1570*/  IMAD R4, R6, 0x84, RZ ;  /* 0x0000008406047824 */ /* 0x000fe200078e02ff */
[----:B------:R-:W-:-:S02]  /*1580*/  PRMT R34, R29, 0x5410, R11 ;  /* 0x000054101d227816 */ /* 0x000fc4000000000b */
[----:B------:R-:W-:Y:S01]  /*1590*/  LOP3.LUT R8, R8, 0x7c, RZ, 0xc0, !PT ;  /* 0x0000007c08087812 */ /* 0x000fe200078ec0ff */
[----:B------:R-:W-:Y:S01]  /*15a0*/  IMAD.IADD R33, R4, 0x1, R37 ;  /* 0x0000000104217824 */ /* 0x000fe200078e0225 */
[----:B------:R-:W-:Y:S02]  /*15b0*/  FMNMX R31, |R16|, R31, !PT ;  /* 0x0000001f101f7209 */ /* 0x000fe40007800200 */
[----:B------:R-:W-:Y:S01]  /*15c0*/  PRMT R39, R5, 0x5410, R22 ;  /* 0x0000541005277816 */ /* 0x000fe20000000016 */
[----:B------:R-:W-:Y:S02]  /*15d0*/  IMAD.IADD R5, R33, 0x1, R8 ;  /* 0x0000000121057824 */ /* 0x000fe400078e0208 */
[----:B------:R-:W-:Y:S01]  /*15e0*/  IMAD R10, R10, 0x4, R33 ;  /* 0x000000040a0a7824 */ /* 0x000fe200078e0221 */
[----:B------:R-:W-:-:S04]  /*15f0*/  @!P0 LEA R38, P2, R28, UR8, 0x2 ;  /* 0x000000081c268c11 */ /* 0x000fc8000f8410ff */
[----:B------:R0:W-:Y:S04]  /*1600*/  STS [R10], R39 ;  /* 0x000000270a007388 */ /* 0x0001e80000000800 */
[----:B------:R1:W-:Y:S01]  /*1610*/  STS [R5], R34 ;  /* 0x0000002205007388 */ /* 0x0003e20000000800 */
[----:B0-----:R-:W-:Y:S01]  /*1620*/  @!P0 LEA.HI.X R39, R28, UR9, R13, 0x2, P2 ;  /* 0x000000091c278c11 */ /* 0x001fe200090f140d */
[----:B------:R-:W-:Y:S01]  /*1630*/  BSSY.RECONVERGENT B0, `(.L_x_25724) ;  /* 0x00000da000007945 */ /* 0x000fe20003800200 */
[----:B------:R-:W-:Y:S01]  /*1640*/  PRMT R21, R21, 0x5410, R14 ;  /* 0x0000541015157816 */ /* 0x000fe2000000000e */
[----:B------:R-:W-:Y:S01]  /*1650*/  VIADD R32, R32, UR22 ;  /* 0x0000001620207c36 */ /* 0x000fe20008000000 */
[----:B------:R-:W-:Y:S01]  /*1660*/  PRMT R20, R20, 0x5410, R15 ;  /* 0x0000541014147816 */ /* 0x000fe2000000000f */
[----:B--2---:R-:W-:-:S02]  /*1670*/  HADD2.F32 R8, -RZ, R18.H0_H0 ;  /* 0x20000012ff087230 */ /* 0x004fc40000004100 */
[--C-:B---3--:R-:W-:Y:S02]  /*1680*/  HADD2.F32 R9, -RZ, R26.reuse.H0_H0 ;  /* 0x2000001aff097230 */ /* 0x108fe40000004100 */
[----:B------:R-:W-:Y:S02]  /*1690*/  HADD2.F32 R26, -RZ, R26.H1_H1 ;  /* 0x3000001aff1a7230 */ /* 0x000fe40000004100 */
[--C-:B----4-:R-:W-:Y:S02]  /*16a0*/  HADD2.F32 R11, -RZ, R12.reuse.H0_H0 ;  /* 0x2000000cff0b7230 */ /* 0x110fe40000004100 */
[----:B------:R-:W-:Y:S01]  /*16b0*/  FADD R9, R9, R9 ;  /* 0x0000000909097221 */ /* 0x000fe20000000000 */
[----:B------:R-:W-:Y:S02]  /*16c0*/  FADD R26, R26, R26 ;  /* 0x0000001a1a1a7221 */ /* 0x000fe40000000000 */
[----:B------:R-:W-:Y:S01]  /*16d0*/  FADD R16, R11, R11 ;  /* 0x0000000b0b107221 */ /* 0x000fe20000000000 */
[----:B------:R-:W-:Y:S01]  /*16e0*/  HADD2.F32 R12, -RZ, R12.H1_H1 ;  /* 0x3000000cff0c7230 */ /* 0x000fe20000004100 */
[----:B------:R-:W-:Y:S01]  /*16f0*/  FMNMX R9, RZ, R9, !PT ;  /* 0x00000009ff097209 */ /* 0x000fe20007800000 */
[----:B------:R-:W-:Y:S01]  /*1700*/  HADD2.F32 R18, -RZ, R18.H1_H1 ;  /* 0x30000012ff127230 */ /* 0x000fe20000004100 */
[----:B------:R-:W-:-:S02]  /*1710*/  FMNMX R11, RZ, R26, !PT ;  /* 0x0000001aff0b7209 */ /* 0x000fc40007800000 */
[----:B------:R-:W-:Y:S01]  /*1720*/  FMNMX R29, RZ, R16, !PT ;  /* 0x00000010ff1d7209 */ /* 0x000fe20007800000 */
[----:B------:R-:W-:Y:S01]  /*1730*/  FADD R12, R12, R12 ;  /* 0x0000000c0c0c7221 */ /* 0x000fe20000000000 */
[----:B------:R-:W-:Y:S01]  /*1740*/  FMUL R16, R8, R9 ;  /* 0x0000000908107220 */ /* 0x000fe20000400000 */
[--C-:B-----5:R-:W-:Y:S02]  /*1750*/  HADD2.F32 R22, -RZ, R25.reuse.H0_H0 ;  /* 0x20000019ff167230 */ /* 0x120fe40000004100 */
[----:B------:R-:W-:Y:S01]  /*1760*/  FMUL R8, R18, R11 ;  /* 0x0000000b12087220 */ /* 0x000fe20000400000 */
[----:B------:R-:W-:Y:S02]  /*1770*/  HADD2.F32 R11, -RZ, R25.H1_H1 ;  /* 0x30000019ff0b7230 */ /* 0x000fe40000004100 */
[----:B------:R-:W-:Y:S01]  /*1780*/  FMUL R9, R22, R29 ;  /* 0x0000001d16097220 */ /* 0x000fe20000400000 */
[----:B------:R-:W-:Y:S01]  /*1790*/  VIADD R22, R7, 0x2 ;  /* 0x0000000207167836 */ /* 0x000fe20000000000 */
[----:B------:R-:W-:-:S03]  /*17a0*/  FMNMX R12, RZ, R12, !PT ;  /* 0x0000000cff0c7209 */ /* 0x000fc60007800000 */
[----:B------:R-:W-:Y:S02]  /*17b0*/  IMAD.IADD R22, R35, 0x1, -R22 ;  /* 0x0000000123167824 */ /* 0x000fe400078e0a16 */
[----:B------:R-:W-:Y:S02]  /*17c0*/  FMUL R11, R11, R12 ;  /* 0x0000000c0b0b7220 */ /* 0x000fe40000400000 */
[----:B------:R-:W-:Y:S01]  /*17d0*/  IMAD.SHL.U32 R12, R22, 0x4, RZ ;  /* 0x00000004160c7824 */ /* 0x000fe200078e00ff */
[----:B------:R-:W-:Y:S01]  /*17e0*/  FMNMX R31, R31, |R16|, !PT ;  /* 0x400000101f1f7209 */ /* 0x000fe20007800000 */
[----:B------:R-:W-:-:S03]  /*17f0*/  FMUL R25, R9, UR17 ;  /* 0x0000001109197c20 */ /* 0x000fc60008400000 */
[----:B------:R-:W-:Y:S01]  /*1800*/  LOP3.LUT R26, R12, 0x7c, RZ, 0xc0, !PT ;  /* 0x0000007c0c1a7812 */ /* 0x000fe200078ec0ff */
[--C-:B------:R-:W-:Y:S02]  /*1810*/  HADD2.F32 R18, -RZ, R17.reuse.H0_H0 ;  /* 0x20000011ff127230 */ /* 0x100fe40000004100 */
[----:B------:R-:W-:-:S03]  /*1820*/  HADD2.F32 R17, -RZ, R17.H1_H1 ;  /* 0x30000011ff117230 */ /* 0x000fc60000004100 */
[----:B------:R-:W-:Y:S02]  /*1830*/  FADD R18, R18, R18 ;  /* 0x0000001212127221 */ /* 0x000fe40000000000 */
[----:B------:R-:W-:-:S03]  /*1840*/  FADD R12, R17, R17 ;  /* 0x00000011110c7221 */ /* 0x000fc60000000000 */
[----:B------:R-:W-:Y:S01]  /*1850*/  FMNMX R29, RZ, R18, !PT ;  /* 0x00000012ff1d7209 */ /* 0x000fe20007800000 */
[----:B------:R-:W-:Y:S01]  /*1860*/  FMUL R18, R16, UR17 ;  /* 0x0000001110127c20 */ /* 0x000fe20008400000 */
[----:B------:R-:W-:Y:S01]  /*1870*/  HADD2.F32 R22, -RZ, R23.H0_H0 ;  /* 0x20000017ff167230 */ /* 0x000fe20000004100 */
[----:B------:R-:W-:-:S03]  /*1880*/  FMNMX3 R16, |R8|, R31, |R9|, !PT ;  /* 0x0000001f08107276 */ /* 0x000fc60007800609 */
[----:B------:R-:W-:Y:S01]  /*1890*/  F2FP.BF16.F32.PACK_AB R9, RZ, R18 ;  /* 0x00000012ff09723e */ /* 0x000fe200000010ff */
[----:B------:R-:W-:Y:S01]  /*18a0*/  FMUL R22, R22, R29 ;  /* 0x0000001d16167220 */ /* 0x000fe20000400000 */
[----:B------:R-:W-:Y:S01]  /*18b0*/  F2FP.BF16.F32.PACK_AB R18, RZ, R25 ;  /* 0x00000019ff12723e */ /* 0x000fe200000010ff */
[----:B------:R-:W-:Y:S01]  /*18c0*/  HADD2.F32 R25, -RZ, R23.H1_H1 ;  /* 0x30000017ff197230 */ /* 0x000fe20000004100 */
[----:B------:R-:W-:Y:S02]  /*18d0*/  FMNMX R12, RZ, R12, !PT ;  /* 0x0000000cff0c7209 */ /* 0x000fe40007800000 */
[----:B------:R-:W-:Y:S01]  /*18e0*/  @!P0 IADD3 R29, P2, PT, R28, UR29, RZ ;  /* 0x0000001d1c1d8c10 */ /* 0x000fe2000ff5e0ff */
[----:B------:R-:W-:Y:S02]  /*18f0*/  FMUL R8, R8, UR17 ;  /* 0x0000001108087c20 */ /* 0x000fe40008400000 */
[----:B------:R-:W-:Y:S01]  /*1900*/  FMUL R25, R25, R12 ;  /* 0x0000000c19197220 */ /* 0x000fe20000400000 */
[----:B-1----:R-:W-:-:S02]  /*1910*/  @!P0 IADD3.X R34, PT, PT, R13, UR30, RZ, P2, !PT ;  /* 0x0000001e0d228c10 */ /* 0x002fc400097fe4ff */
[----:B------:R-:W-:Y:S02]  /*1920*/  @!P0 LEA R12, P2, R29, UR8, 0x2 ;  /* 0x000000081d0c8c11 */ /* 0x000fe4000f8410ff */
[----:B------:R-:W-:Y:S01]  /*1930*/  F2FP.BF16.F32.PACK_AB R23, RZ, R8 ;  /* 0x00000008ff17723e */ /* 0x000fe200000010ff */
[----:B------:R-:W-:Y:S01]  /*1940*/  IMAD.IADD R17, R33, 0x1, R26 ;  /* 0x0000000121117824 */ /* 0x000fe200078e021a */
[----:B------:R-:W-:Y:S01]  /*1950*/  @!P1 LEA R8, P3, R19, UR8, 0x2 ;  /* 0x0000000813089c11 */ /* 0x000fe2000f8610ff */
[----:B------:R-:W-:Y:S01]  /*1960*/  FMUL R26, R11, UR17 ;  /* 0x000000110b1a7c20 */ /* 0x000fe20008400000 */
[----:B------:R-:W-:Y:S02]  /*1970*/  @!P1 IADD3 R28, P4, PT, R19, UR29, RZ ;  /* 0x0000001d131c9c10 */ /* 0x000fe4000ff9e0ff */
[----:B------:R-:W-:Y:S02]  /*1980*/  @!P0 LEA.HI.X R13, R29, UR9, R34, 0x2, P2 ;  /* 0x000000091d0d8c11 */ /* 0x000fe400090f1422 */
[C---:B------:R-:W-:Y:S01]  /*1990*/  PRMT R40, R9.reuse, 0x5410, R18 ;  /* 0x0000541009287816 */ /* 0x040fe20000000012 */
[--C-:B------:R-:W-:Y:S01]  /*19a0*/  HADD2.F32 R29, -RZ, R27.reuse.H0_H0 ;  /* 0x2000001bff1d7230 */ /* 0x100fe20000004100 */
[----:B------:R-:W-:Y:S01]  /*19b0*/  @!P0 PRMT R41, R9, 0x5410, R23 ;  /* 0x0000541009298816 */ /* 0x000fe20000000017 */
[----:B------:R-:W-:Y:S01]  /*19c0*/  HADD2.F32 R27, -RZ, R27.H1_H1 ;  /* 0x3000001bff1b7230 */ /* 0x000fe20000004100 */
[----:B------:R-:W-:-:S02]  /*19d0*/  @!P1 LEA.HI.X R9, R19, UR9, R30, 0x2, P3 ;  /* 0x0000000913099c11 */ /* 0x000fc400098f141e */
[----:B------:R-:W-:Y:S02]  /*19e0*/  @!P1 IADD3.X R19, PT, PT, R30, UR30, RZ, P4, !PT ;  /* 0x0000001e1e139c10 */ /* 0x000fe4000a7fe4ff */
[C---:B------:R-:W-:Y:S01]  /*19f0*/  @!P1 LEA R30, P3, R28.reuse, UR8, 0x2 ;  /* 0x000000081c1e9c11 */ /* 0x040fe2000f8610ff */
[----:B------:R-:W-:Y:S01]  /*1a00*/  FADD R27, R27, R27 ;  /* 0x0000001b1b1b7221 */ /* 0x000fe20000000000 */
[----:B------:R-:W-:Y:S01]  /*1a10*/  F2FP.BF16.F32.PACK_AB R26, RZ, R26 ;  /* 0x0000001aff1a723e */ /* 0x000fe200000010ff */
[----:B------:R0:W-:Y:S01]  /*1a20*/  @!P0 STG.E desc[UR26][R38.64], R41 ;  /* 0x0000002926008986 */ /* 0x0001e2000c10191a */
[----:B------:R-:W-:Y:S01]  /*1a30*/  @!P1 LEA.HI.X R31, R28, UR9, R19, 0x2, P3 ;  /* 0x000000091c1f9c11 */ /* 0x000fe200098f1413 */
[----:B------:R-:W-:Y:S01]  /*1a40*/  FADD R29, R29, R29 ;  /* 0x0000001d1d1d7221 */ /* 0x000fe20000000000 */
[----:B------:R-:W-:Y:S01]  /*1a50*/  R2UR UR9, R0 ;  /* 0x00000000000972ca */ /* 0x000fe200000e0000 */
[----:B------:R-:W-:Y:S01]  /*1a60*/  FMUL R28, R22, UR17 ;  /* 0x00000011161c7c20 */ /* 0x000fe20008400000 */
[----:B------:R-:W-:Y:S01]  /*1a70*/  FMNMX R27, RZ, R27, !PT ;  /* 0x0000001bff1b7209 */ /* 0x000fe20007800000 */
[----:B------:R-:W-:Y:S01]  /*1a80*/  FMUL R19, R25, UR17 ;  /* 0x0000001119137c20 */ /* 0x000fe20008400000 */
[----:B------:R-:W-:-:S02]  /*1a90*/  FMNMX R29, RZ, R29, !PT ;  /* 0x0000001dff1d7209 */ /* 0x000fc40007800000 */
[----:B0-----:R-:W-:Y:S01]  /*1aa0*/  @!P0 PRMT R39, R18, 0x5410, R26 ;  /* 0x0000541012278816 */ /* 0x001fe2000000001a */
[--C-:B------:R-:W-:Y:S02]  /*1ab0*/  HADD2.F32 R18, -RZ, R36.reuse.H0_H0 ;  /* 0x20000024ff127230 */ /* 0x100fe40000004100 */
[----:B------:R-:W-:Y:S02]  /*1ac0*/  HADD2.F32 R36, -RZ, R36.H1_H1 ;  /* 0x30000024ff247230 */ /* 0x000fe40000004100 */
[----:B------:R-:W-:Y:S01]  /*1ad0*/  IMAD.IADD R34, R35, 0x1, -R24 ;  /* 0x0000000123227824 */ /* 0x000fe200078e0a18 */
[----:B------:R0:W-:Y:S02]  /*1ae0*/  @!P0 STG.E desc[UR26][R12.64], R39 ;  /* 0x000000270c008986 */ /* 0x0001e4000c10191a */
[----:B------:R-:W-:Y:S01]  /*1af0*/  FMUL R24, R36, R27 ;  /* 0x0000001b24187220 */ /* 0x000fe20000400000 */
[----:B------:R-:W-:Y:S01]  /*1b00*/  F2FP.BF16.F32.PACK_AB R27, RZ, R28 ;  /* 0x0000001cff1b723e */ /* 0x000fe200000010ff */
[----:B------:R-:W-:Y:S01]  /*1b10*/  FMUL R18, R18, R29 ;  /* 0x0000001d12127220 */ /* 0x000fe20000400000 */
[----:B------:R-:W-:Y:S01]  /*1b20*/  UIMAD UR8, UR6, UR12, URZ ;  /* 0x0000000c060872a4 */ /* 0x000fe2000f8e02ff */
[----:B------:R-:W-:Y:S01]  /*1b30*/  IMAD.SHL.U32 R34, R34, 0x4, RZ ;  /* 0x0000000422227824 */ /* 0x000fe200078e00ff */
[----:B------:R-:W-:Y:S01]  /*1b40*/  UIMAD.WIDE.U32 UR6, UR24, UR12, URZ ;  /* 0x0000000c180672a5 */ /* 0x000fe2000f8e00ff */
[----:B0-----:R-:W-:Y:S01]  /*1b50*/  F2FP.BF16.F32.PACK_AB R13, RZ, R19 ;  /* 0x00000013ff0d723e */ /* 0x001fe200000010ff */
[----:B------:R-:W-:Y:S01]  /*1b60*/  FMUL R12, R18, UR17 ;  /* 0x00000011120c7c20 */ /* 0x000fe20008400000 */
[----:B------:R-:W-:-:S02]  /*1b70*/  UIMAD UR9, UR24, UR9, UR8 ;  /* 0x00000009180972a4 */ /* 0x000fc4000f8e0208 */
[----:B------:R-:W-:Y:S01]  /*1b80*/  @!P1 PRMT R27, R27, 0x5410, R13 ;  /* 0x000054101b1b9816 */ /* 0x000fe2000000000d */
[----:B------:R-:W-:Y:S01]  /*1b90*/  FMUL R19, R24, UR17 ;  /* 0x0000001118137c20 */ /* 0x000fe20008400000 */
[----:B------:R-:W-:Y:S01]  /*1ba0*/  USHF.L.U32 UR8, UR6, 0x6, URZ ;  /* 0x0000000606087899 */ /* 0x000fe200080006ff */
[----:B------:R-:W-:Y:S01]  /*1bb0*/  ISETP.LT.U32.AND P0, PT, R7, UR22, PT ;  /* 0x0000001607007c0c */ /* 0x000fe2000bf01070 */
[----:B------:R-:W-:Y:S01]  /*1bc0*/  UIADD3 UR9, UPT, UPT, UR7, UR9, URZ ;  /* 0x0000000907097290 */ /* 0x000fe2000fffe0ff */
[----:B------:R0:W-:Y:S01]  /*1bd0*/  @!P1 STG.E desc[UR26][R8.64], R27 ;  /* 0x0000001b08009986 */ /* 0x0001e2000c10191a */
[----:B------:R-:W-:Y:S02]  /*1be0*/  LOP3.LUT R34, R34, 0x7c, RZ, 0xc0, !PT ;  /* 0x0000007c22227812 */ /* 0x000fe400078ec0ff */
[----:B------:R-:W-:Y:S01]  /*1bf0*/  F2FP.BF16.F32.PACK_AB R19, RZ, R19 ;  /* 0x00000013ff13723e */ /* 0x000fe200000010ff */
[----:B------:R-:W-:Y:S01]  /*1c00*/  ULEA UR7, UP0, UR4, UR8, 0x6 ;  /* 0x0000000804077291 */ /* 0x000fe2000f8030ff */
[----:B------:R-:W-:Y:S01]  /*1c10*/  FMNMX R11, |R11|, R16, !PT ;  /* 0x000000100b0b7209 */ /* 0x000fe20007800200 */
[----:B------:R-:W-:Y:S01]  /*1c20*/  USHF.L.U64.HI UR6, UR6, 0x6, UR9 ;  /* 0x0000000606067899 */ /* 0x000fe20008010209 */
[----:B0-----:R-:W-:Y:S01]  /*1c30*/  F2FP.BF16.F32.PACK_AB R9, RZ, R12 ;  /* 0x0000000cff09723e */ /* 0x001fe200000010ff */
[----:B------:R-:W-:Y:S01]  /*1c40*/  IMAD.IADD R12, R33, 0x1, R34 ;  /* 0x00000001210c7824 */ /* 0x000fe200078e0222 */
[----:B------:R-:W-:-:S02]  /*1c50*/  FMNMX R11, R11, |R22|, !PT ;  /* 0x400000160b0b7209 */ /* 0x000fc40007800000 */
[----:B------:R-:W-:Y:S02]  /*1c60*/  PRMT R27, R27, 0x5410, R9 ;  /* 0x000054101b1b7816 */ /* 0x000fe40000000009 */
[----:B------:R-:W-:Y:S01]  /*1c70*/  @!P1 PRMT R9, R9, 0x5410, R19 ;  /* 0x0000541009099816 */ /* 0x000fe20000000013 */
[----:B------:R-:W-:Y:S02]  /*1c80*/  ULEA UR10, UP1, UR7, UR10, 0x1 ;  /* 0x0000000a070a7291 */ /* 0x000fe4000f8208ff */
[----:B------:R-:W-:Y:S01]  /*1c90*/  ULEA.HI.X UR4, UR4, UR6, UR5, 0x6, UP0 ;  /* 0x0000000604047291 */ /* 0x000fe200080f3405 */
[----:B------:R-:W-:Y:S01]  /*1ca0*/  STS [R17], R40 ;  /* 0x0000002811007388 */ /* 0x000fe20000000800 */
[----:B------:R-:W-:Y:S01]  /*1cb0*/  FMNMX3 R25, |R25|, R11, |R18|, !PT ;  /* 0x0000000b19197276 */ /* 0x000fe20007800612 */
[----:B------:R-:W-:Y:S02]  /*1cc0*/  ULOP3.LUT UR12, UR12, 0xfffffffe, URZ, 0xc0, !UPT ;  /* 0xfffffffe0c0c7892 */ /* 0x000fe4000f8ec0ff */
[----:B------:R-:W-:Y:S01]  /*1cd0*/  STS [R12], R27 ;  /* 0x0000001b0c007388 */ /* 0x000fe20000000800 */
[----:B------:R-:W-:-:S03]  /*1ce0*/  ULEA.HI.X UR4, UR7, UR11, UR4, 0x1, UP1 ;  /* 0x0000000b07047291 */ /* 0x000fc600088f0c04 */
[----:B------:R0:W-:Y:S01]  /*1cf0*/  @!P1 STG.E desc[UR26][R30.64], R9 ;  /* 0x000000091e009986 */ /* 0x0001e2000c10191a */
[----:B------:R-:W-:Y:S02]  /*1d00*/  FMNMX R8, |R24|, R25, !PT ;  /* 0x0000001918087209 */ /* 0x000fe40007800200 */
[----:B------:R-:W-:Y:S02]  /*1d10*/  PRMT R23, R23, 0x5410, R26 ;  /* 0x0000541017177816 */ /* 0x000fe4000000001a */
[----:B------:R-:W-:Y:S02]  /*1d20*/  PRMT R11, R13, 0x5410, R19 ;  /* 0x000054100d0b7816 */ /* 0x000fe40000000013 */
[----:B0-----:R-:W-:Y:S01]  /*1d30*/  IADD3 R9, PT, PT, -R7, UR22, RZ ;  /* 0x0000001607097c10 */ /* 0x001fe2000fffe1ff */
        /* <DEDUP_REMOVED lines=21> */
.L_x_25728:
        /* <DEDUP_REMOVED lines=48> */
.L_x_25727:
[----:B------:R-:W-:Y:S05]  /*2190*/  BSYNC.RECONVERGENT B1 ;  /* 0x0000000000017941 */ /* 0x000fea0003800200 */
.L_x_25726:
        /* <DEDUP_REMOVED lines=35> */
.L_x_25725:
[----:B------:R-:W-:Y:S05]  /*23d0*/  BSYNC.RECONVERGENT B0 ;  /* 0x0000000000007941 */ /* 0x000fea0003800200 */
.L_x_25724:
        /* <DEDUP_REMOVED lines=27> */
.L_x_25733:
        /* <DEDUP_REMOVED lines=48> */
.L_x_25732:
[----:B------:R-:W-:Y:S05]  /*2890*/  BSYNC.RECONVERGENT B1 ;  /* 0x0000000000017941 */ /* 0x000fea0003800200 */
.L_x_25731:
        /* <DEDUP_REMOVED lines=35> */
.L_x_25730:
[----:B------:R-:W-:Y:S05]  /*2ad0*/  BSYNC.RECONVERGENT B0 ;  /* 0x0000000000007941 */ /* 0x000fea0003800200 */
.L_x_25729:
[----:B------:R-:W3:Y:S02]  /*2ae0*/  LDCU.64 UR4, c[0x0][0x3a8] ;  /* 0x00007500ff0477ac */ /* 0x000ee40008000a00 */
[----:B---3--:R-:W-:-:S04]  /*2af0*/  UISETP.NE.U32.AND UP0, UPT, UR4, URZ, UPT ;  /* 0x000000ff0400728c */ /* 0x008fc8000bf05070 */
[----:B------:R-:W-:Y:S01]  /*2b00*/  UISETP.NE.AND.EX UP0, UPT, UR5, URZ, UPT, UP0 ;  /* 0x000000ff0500728c */ /* 0x000fe2000bf05300 */
[----:B------:R-:W-:Y:S08]  /*2b10*/  BAR.SYNC.DEFER_BLOCKING 0x0 ;  /* 0x0000000000007b1d */ /* 0x000ff00000010000 */
[----:B------:R-:W-:Y:S05]  /*2b20*/  BRA.U !UP0, `(.L_x_25734) ;  /* 0x0000000108a07547 */ /* 0x000fea000b800000 */
[----:B012---:R-:W0:Y:S01]  /*2b30*/  SHFL.DOWN PT, R5, R8, 0x10, 0x1f ;  /* 0x0a001f0008057f89 */ /* 0x007e2200000e0000 */
        /* <DEDUP_REMOVED lines=33> */
.L_x_25742:
[----:B------:R-:W-:Y:S02]  /*2d50*/  ISETP.NE.AND P0, PT, R35, RZ, PT ;  /* 0x000000ff2300720c */ /* 0x000fe40003f05270 */
[----:B-1----:R-:W-:-:S11]  /*2d60*/  FMNMX R5, R2, R5, !PT ;  /* 0x0000000502057209 */ /* 0x002fd60007800000 */
[----:B------:R-:W-:Y:S05]  /*2d70*/  @P0 BRA `(.L_x_25735) ;  /* 0x0000000000080947 */ /* 0x000fea0003800000 */
[----:B0-----:R-:W0:Y:S02]  /*2d80*/  LDC.64 R2, c[0x0][0x3a8] ;  /* 0x0000ea00ff027b82 */ /* 0x001e240000000a00 */
[----:B0-----:R1:W-:Y:S02]  /*2d90*/  REDG.E.MAX.S32.STRONG.GPU desc[UR26][R2.64], R5 ;  /* 0x000000050200798e */ /* 0x0013e4000d12e31a */
.L_x_25735:
[----:B------:R-:W-:Y:S05]  /*2da0*/  BSYNC B0 ;  /* 0x0000000000007941 */ /* 0x000fea0003800000 */
.L_x_25734:
        /* <DEDUP_REMOVED lines=11> */
[----:B01----:R-:W-:Y:S05]  /*2e60*/  CALL.REL.NOINC `($__internal_645_$__cuda_sm20_rcp_rn_f32_slowpath) ;  /* 0x0000000400987944 */ /* 0x003fea0003c00000 */
[----:B------:R-:W-:Y:S05]  /*2e70*/  BRA `(.L_x_25738) ;  /* 0x0000000000147947 */ /* 0x000fea0003800000 */
.L_x_25737:
[----:B012---:R-:W0:Y:S01]  /*2e80*/  MUFU.RCP R5, UR17 ;  /* 0x0000001100057d08 */ /* 0x007e220008001000 */
[----:B------:R-:W-:-:S04]  /*2e90*/  IMAD.U32 R0, RZ, RZ, UR17 ;  /* 0x00000011ff007e24 */ /* 0x000fc8000f8e00ff */
[----:B0-----:R-:W-:-:S04]  /*2ea0*/  FFMA R0, R5, R0, -1 ;  /* 0xbf80000005007423 */ /* 0x001fc80000000000 */
[----:B------:R-:W-:-:S04]  /*2eb0*/  FADD.FTZ R0, -R0, -RZ ;  /* 0x800000ff00007221 */ /* 0x000fc80000010100 */
[----:B------:R-:W-:-:S07]  /*2ec0*/  FFMA R5, R5, R0, R5 ;  /* 0x0000000005057223 */ /* 0x000fce0000000005 */
.L_x_25738:
[----:B------:R-:W0:Y:S02]  /*2ed0*/  LDC.64 R2, c[0x0][0x3b0] ;  /* 0x0000ec00ff027b82 */ /* 0x000e240000000a00 */
[----:B0-----:R-:W-:Y:S01]  /*2ee0*/  STG.E desc[UR26][R2.64], R5 ;  /* 0x0000000502007986 */ /* 0x001fe2000c10191a */
[----:B------:R-:W-:Y:S05]  /*2ef0*/  EXIT ;  /* 0x000000000000794d */ /* 0x000fea0003800000 */
.L_x_25736:
[----:B------:R-:W-:Y:S02]  /*2f00*/  IMAD.MOV.U32 R7, RZ, RZ, 0x4 ;  /* 0x00000004ff077424 */ /* 0x000fe400078e00ff */
[----:B------:R-:W-:Y:S02]  /*2f10*/  IMAD.MOV.U32 R9, RZ, RZ, 0x1f ;  /* 0x0000001fff097424 */ /* 0x000fe400078e00ff */
[----:B------:R-:W-:-:S07]  /*2f20*/  IMAD.MOV.U32 R4, RZ, RZ, -0x1 ;  /* 0xffffffffff047424 */ /* 0x000fce00078e00ff */
[----:B01----:R-:W-:Y:S05]  /*2f30*/  WARPSYNC.COLLECTIVE R4, `(.L_x_25739) ;  /* 0x0000000004087348 */ /* 0x003fea0003c00000 */
[----:B-1----:R1:W2:Y:S02]  /*2f40*/  SHFL.DOWN P0, R5, R0, R7, R9 ;  /* 0x0800000700057389 */ /* 0x0022a40000000009 */
[----:B012---:R-:W-:Y:S05]  /*2f50*/  ENDCOLLECTIVE ;  /* 0x000000000000791b */ /* 0x007fea0003800000 */
.L_x_25739:
[----:B------:R-:W-:Y:S02]  /*2f60*/  IMAD.MOV.U32 R7, RZ, RZ, 0x2 ;  /* 0x00000002ff077424 */ /* 0x000fe400078e00ff */
[----:B------:R-:W-:-:S05]  /*2f70*/  IMAD.MOV.U32 R3, RZ, RZ, R5 ;  /* 0x000000ffff037224 */ /* 0x000fca00078e0005 */
[----:B------:R-:W-:-:S05]  /*2f80*/  FMNMX R3, R3, R0, !PT ;  /* 0x0000000003037209 */ /* 0x000fca0007800000 */
[----:B------:R-:W-:-:S07]  /*2f90*/  IMAD.MOV.U32 R0, RZ, RZ, R3 ;  /* 0x000000ffff007224 */ /* 0x000fce00078e0003 */
[----:B------:R-:W-:Y:S05]  /*2fa0*/  WARPSYNC.COLLECTIVE R4, `(.L_x_25740) ;  /* 0x0000000004087348 */ /* 0x000fea0003c00000 */
[----:B------:R0:W1:Y:S02]  /*2fb0*/  SHFL.DOWN P0, R5, R0, R7, R9 ;  /* 0x0800000700057389 */ /* 0x0000640000000009 */
[----:B01----:R-:W-:Y:S05]  /*2fc0*/  ENDCOLLECTIVE ;  /* 0x000000000000791b */ /* 0x003fea0003800000 */
.L_x_25740:
[----:B------:R-:W-:Y:S02]  /*2fd0*/  IMAD.MOV.U32 R7, RZ, RZ, 0x1 ;  /* 0x00000001ff077424 */ /* 0x000fe400078e00ff */
[----:B------:R-:W-:-:S05]  /*2fe0*/  IMAD.MOV.U32 R2, RZ, RZ, R5 ;  /* 0x000000ffff027224 */ /* 0x000fca00078e0005 */
[----:B------:R-:W-:-:S05]  /*2ff0*/  FMNMX R2, R3, R2, !PT ;  /* 0x0000000203027209 */ /* 0x000fca0007800000 */
[----:B------:R-:W-:-:S07]  /*3000*/  IMAD.MOV.U32 R0, RZ, RZ, R2 ;  /* 0x000000ffff007224 */ /* 0x000fce00078e0002 */
[----:B------:R-:W-:Y:S05]  /*3010*/  WARPSYNC.COLLECTIVE R4, `(.L_x_25741) ;  /* 0x0000000004087348 */ /* 0x000fea0003c00000 */
[----:B------:R0:W1:Y:S02]  /*3020*/  SHFL.DOWN P0, R5, R0, R7, R9 ;  /* 0x0800000700057389 */ /* 0x0000640000000009 */
[----:B01----:R-:W-:Y:S05]  /*3030*/  ENDCOLLECTIVE ;  /* 0x000000000000791b */ /* 0x003fea0003800000 */
.L_x_25741:
[----:B------:R-:W-:Y:S05]  /*3040*/  BRA `(.L_x_25742) ;  /* 0xfffffffc00407947 */ /* 0x000fea000383ffff */
        .weak           $__internal_644_$__cuda_sm20_div_u64
        .type           $__internal_644_$__cuda_sm20_div_u64,@function
        .size           $__internal_644_$__cuda_sm20_div_u64,($__internal_645_$__cuda_sm20_rcp_rn_f32_slowpath - $__internal_644_$__cuda_sm20_div_u64)
$__internal_644_$__cuda_sm20_div_u64:
        /* <DEDUP_REMOVED lines=71> */
[----:B------:R-:W-:Y:S11]  /*34c0*/  RET.REL.NODEC R2 `(_ZN18transformer_engine6detail38cast_transpose_fused_kernel_notalignedILb0ELb1ELb0EfNS_16CTDBiasDActParamI6__halfS3_13__nv_bfloat16fEELi2ELi2ENS_5EmptyEXadL_ZNS_6dsreluIffEET_T0_RKS6_EEEEvT3_mmm) ;  /* 0xffffffc802cc7950 */ /* 0x000ff60003c3ffff */
        .weak           $__internal_645_$__cuda_sm20_rcp_rn_f32_slowpath
        .type           $__internal_645_$__cuda_sm20_rcp_rn_f32_slowpath,@function
        .size           $__internal_645_$__cuda_sm20_rcp_rn_f32_slowpath,(.L_x_29946 - $__internal_645_$__cuda_sm20_rcp_rn_f32_slowpath)
$__internal_645_$__cuda_sm20_rcp_rn_f32_slowpath:
        /* <DEDUP_REMOVED lines=15> */
.L_x_25743:
        /* <DEDUP_REMOVED lines=33> */
.L_x_25745:
[----:B------:R0:W1:Y:S02]  /*37d0*/  MUFU.RCP R2, R0 ;  /* 0x0000000000027308 */ /* 0x0000640000001000 */
.L_x_25744:
[----:B-1-3--:R-:W-:Y:S02]  /*37e0*/  IMAD.MOV.U32 R5, RZ, RZ, R2 ;  /* 0x000000ffff057224 */ /* 0x00afe400078e0002 */
[----:B------:R-:W-:Y:S02]  /*37f0*/  IMAD.MOV.U32 R2, RZ, RZ, R7 ;  /* 0x000000ffff027224 */ /* 0x000fe400078e0007 */
[----:B------:R-:W-:-:S04]  /*3800*/  IMAD.MOV.U32 R3, RZ, RZ, 0x0 ;  /* 0x00000000ff037424 */ /* 0x000fc800078e00ff */
[----:B0-2---:R-:W-:Y:S05]  /*3810*/  RET.REL.NODEC R2 `(_ZN18transformer_engine6detail38cast_transpose_fused_kernel_notalignedILb0ELb1ELb0EfNS_16CTDBiasDActParamI6__halfS3_13__nv_bfloat16fEELi2ELi2ENS_5EmptyEXadL_ZNS_6dsreluIffEET_T0_RKS6_EEEEvT3_mmm) ;  /* 0xffffffc402f87950 */ /* 0x005fea0003c3ffff */
.L_x_25746:
        /* <DEDUP_REMOVED lines=14> */
.L_x_29946:


//--------------------- .text._ZN18transformer_engine6detail38cast_transpose_fused_kernel_notalignedILb0ELb1ELb0EfNS_16CTDBiasDActParamI6__halfS3_S3_fEELi2ELi2ENS_5EmptyEXadL_ZNS_6dsreluIffEET_T0_RKS5_EEEEvT3_mmm --------------------------
	.section	.text._ZN18transformer_engine6detail38cast_transpose_fused_kernel_notalignedILb0ELb1ELb0EfNS_16CTDBiasDActParamI6__halfS3_S3_fEELi2ELi2ENS_5EmptyEXadL_ZNS_6dsreluIffEET_T0_RKS5_EEEEvT3_mmm,"ax",@progbits
	.align	128
        .global         _ZN18transformer_engine6detail38cast_transpose_fused_kernel_notalignedILb0ELb1ELb0EfNS_16CTDBiasDActParamI6__halfS3_S3_fEELi2ELi2ENS_5EmptyEXadL_ZNS_6dsreluIffEET_T0_RKS5_EEEEvT3_mmm
        .type           _ZN18transformer_engine6detail38cast_transpose_fused_kernel_notalignedILb0ELb1ELb0EfNS_16CTDBiasDActParamI6__halfS3_S3_fEELi2ELi2ENS_5EmptyEXadL_ZNS_6dsreluIffEET_T0_RKS5_EEEEvT3_mmm,@function
        .size           _ZN18transformer_engine6detail38cast_transpose_fused_kernel_notalignedILb0ELb1ELb0EfNS_16CTDBiasDActParamI6__halfS3_S3_fEELi2ELi2ENS_5EmptyEXadL_ZNS_6dsreluIffEET_T0_RKS5_EEEEvT3_mmm,(.L_x_29948 - _ZN18transformer_engine6detail38cast_transpose_fused_kernel_notalignedILb0ELb1ELb0EfNS_16CTDBiasDActParamI6__halfS3_S3_fEELi2ELi2ENS_5EmptyEXadL_ZNS_6dsreluIffEET_T0_RKS5_EEEEvT3_mmm)
        .other          _ZN18transformer_engine6detail38cast_transpose_fused_kernel_notalignedILb0ELb1ELb0EfNS_16CTDBiasDActParamI6__halfS3_S3_fEELi2ELi2ENS_5EmptyEXadL_ZNS_6dsreluIffEET_T0_RKS5_EEEEvT3_mmm,@"STO_CUDA_ENTRY STV_DEFAULT"
_ZN18transformer_engine6detail38cast_transpose_fused_kernel_notalignedILb0ELb1ELb0EfNS_16CTDBiasDActParamI6__halfS3_S3_fEELi2ELi2ENS_5EmptyEXadL_ZNS_6dsreluIffEET_T0_RKS5_EEEEvT3_mmm:
.text._ZN18transformer_engine6detail38cast_transpose_fused_kernel_notalignedILb0ELb1ELb0EfNS_16CTDBiasDActParamI6__halfS3_S3_fEELi2ELi2ENS_5EmptyEXadL_ZNS_6dsreluIffEET_T0_RKS5_EEEEvT3_mmm:
        /* <DEDUP_REMOVED lines=43> */
.L_x_25747:
[----:B------:R-:W-:-:S07]  /*02b0*/  MOV R4, 0x2d0 ;  /* 0x000002d000047802 */ /* 0x000fce0000000f00 */
[----:B------:R-:W-:Y:S05]  /*02c0*/  CALL.REL.NOINC `($__internal_646_$__cuda_sm20_div_u64) ;  /* 0x0000002c00607944 */ /* 0x000fea0003c00000 */
        /* <DEDUP_REMOVED lines=11> */
.L_x_25748:
        /* <DEDUP_REMOVED lines=188> */
[----:B------:R-:W-:Y:S02]  /*0f40*/  F2FP.F16.F32.PACK_AB R5, RZ, R5 ;  /* 0x00000005ff05723e */ /* 0x000fe400000000ff */
[----:B------:R-:W-:Y:S02]  /*0f50*/  F2FP.F16.F32.PACK_AB R21, RZ, R21 ;  /* 0x00000015ff15723e */ /* 0x000fe400000000ff */
[----:B------:R-:W-:Y:S02]  /*0f60*/  F2FP.F16.F32.PACK_AB R22, RZ, R22 ;  /* 0x00000016ff16723e */ /* 0x000fe400000000ff */
[----:B------:R-:W-:Y:S02]  /*0f70*/  F2FP.F16.F32.PACK_AB R14, RZ, R14 ;  /* 0x0000000eff0e723e */ /* 0x000fe400000000ff */
        /* <DEDUP_REMOVED lines=37> */
[----:B------:R-:W-:-:S02]  /*11d0*/  F2FP.F16.F32.PACK_AB R15, RZ, R19 ;  /* 0x00000013ff0f723e */ /* 0x000fc400000000ff */
[----:B------:R-:W-:Y:S02]  /*11e0*/  IADD3.X R37, PT, PT, RZ, UR15, R17, P1, P2 ;  /* 0x0000000fff257c10 */ /* 0x000fe40008fe4411 */
[----:B------:R-:W-:Y:S01]  /*11f0*/  F2FP.F16.F32.PACK_AB R29, RZ, R29 ;  /* 0x0000001dff1d723e */ /* 0x000fe200000000ff */
[----:B------:R0:W5:Y:S01]  /*1200*/  @P3 LDG.E R25, desc[UR26][R40.64] ;  /* 0x0000001a28193981 */ /* 0x000162000c1e1900 */
[----:B------:R-:W-:Y:S02]  /*1210*/  F2FP.F16.F32.PACK_AB R20, RZ, R20 ;  /* 0x00000014ff14723e */ /* 0x000fe400000000ff */
        /* <DEDUP_REMOVED lines=8> */
[----:B------:R-:W-:Y:S02]  /*12a0*/  F2FP.F16.F32.PACK_AB R11, RZ, R23 ;  /* 0x00000017ff0b723e */ /* 0x000fe400000000ff */
        /* <DEDUP_REMOVED lines=94> */
[----:B------:R-:W-:Y:S01]  /*1890*/  F2FP.F16.F32.PACK_AB R9, RZ, R18 ;  /* 0x00000012ff09723e */ /* 0x000fe200000000ff */
[----:B------:R-:W-:Y:S01]  /*18a0*/  FMUL R22, R22, R29 ;  /* 0x0000001d16167220 */ /* 0x000fe20000400000 */
[----:B------:R-:W-:Y:S01]  /*18b0*/  F2FP.F16.F32.PACK_AB R18, RZ, R25 ;  /* 0x00000019ff12723e */ /* 0x000fe200000000ff */
[----:B------:R-:W-:Y:S01]  /*18c0*/  HADD2.F32 R25, -RZ, R23.H1_H1 ;  /* 0x30000017ff197230 */ /* 0x000fe20000004100 */
[----:B------:R-:W-:Y:S02]  /*18d0*/  FMNMX R12, RZ, R12, !PT ;  /* 0x0000000cff0c7209 */ /* 0x000fe40007800000 */
[----:B------:R-:W-:Y:S01]  /*18e0*/  @!P0 IADD3 R29, P2, PT, R28, UR29, RZ ;  /* 0x0000001d1c1d8c10 */ /* 0x000fe2000ff5e0ff */
[----:B------:R-:W-:Y:S02]  /*18f0*/  FMUL R8, R8, UR17 ;  /* 0x0000001108087c20 */ /* 0x000fe40008400000 */
[----:B------:R-:W-:Y:S01]  /*1900*/  FMUL R25, R25, R12 ;  /* 0x0000000c19197220 */ /* 0x000fe20000400000 */
[----:B-1----:R-:W-:-:S02]  /*1910*/  @!P0 IADD3.X R34, PT, PT, R13, UR30, RZ, P2, !PT ;  /* 0x0000001e0d228c10 */ /* 0x002fc400097fe4ff */
[----:B------:R-:W-:Y:S02]  /*1920*/  @!P0 LEA R12, P2, R29, UR8, 0x2 ;  /* 0x000000081d0c8c11 */ /* 0x000fe4000f8410ff */
[----:B------:R-:W-:Y:S01]  /*1930*/  F2FP.F16.F32.PACK_AB R23, RZ, R8 ;  /* 0x00000008ff17723e */ /* 0x000fe200000000ff */
        /* <DEDUP_REMOVED lines=13> */
[----:B------:R-:W-:Y:S01]  /*1a10*/  F2FP.F16.F32.PACK_AB R26, RZ, R26 ;  /* 0x0000001aff1a723e */ /* 0x000fe200000000ff */
        /* <DEDUP_REMOVED lines=14> */
[----:B------:R-:W-:Y:S01]  /*1b00*/  F2FP.F16.F32.PACK_AB R27, RZ, R28 ;  /* 0x0000001cff1b723e */ /* 0x000fe200000000ff */
[----:B------:R-:W-:Y:S01]  /*1b10*/  FMUL R18, R18, R29 ;  /* 0x0000001d12127220 */ /* 0x000fe20000400000 */
[----:B------:R-:W-:Y:S01]  /*1b20*/  UIMAD UR8, UR6, UR12, URZ ;  /* 0x0000000c060872a4 */ /* 0x000fe2000f8e02ff */
[----:B------:R-:W-:Y:S01]  /*1b30*/  IMAD.SHL.U32 R34, R34, 0x4, RZ ;  /* 0x0000000422227824 */ /* 0x000fe200078e00ff */
[----:B------:R-:W-:Y:S01]  /*1b40*/  UIMAD.WIDE.U32 UR6, UR24, UR12, URZ ;  /* 0x0000000c180672a5 */ /* 0x000fe2000f8e00ff */
[----:B0-----:R-:W-:Y:S01]  /*1b50*/  F2FP.F16.F32.PACK_AB R13, RZ, R19 ;  /* 0x00000013ff0d723e */ /* 0x001fe200000000ff */
        /* <DEDUP_REMOVED lines=9> */
[----:B------:R-:W-:Y:S01]  /*1bf0*/  F2FP.F16.F32.PACK_AB R19, RZ, R19 ;  /* 0x00000013ff13723e */ /* 0x000fe200000000ff */
[----:B------:R-:W-:Y:S01]  /*1c00*/  ULEA UR7, UP0, UR4, UR8, 0x6 ;  /* 0x0000000804077291 */ /* 0x000fe2000f8030ff */
[----:B------:R-:W-:Y:S01]  /*1c10*/  FMNMX R11, |R11|, R16, !PT ;  /* 0x000000100b0b7209 */ /* 0x000fe20007800200 */
[----:B------:R-:W-:Y:S01]  /*1c20*/  USHF.L.U64.HI UR6, UR6, 0x6, UR9 ;  /* 0x0000000606067899 */ /* 0x000fe20008010209 */
[----:B0-----:R-:W-:Y:S01]  /*1c30*/  F2FP.F16.F32.PACK_AB R9, RZ, R12 ;  /* 0x0000000cff09723e */ /* 0x001fe200000000ff */
        /* <DEDUP_REMOVED lines=37> */
.L_x_25753:
        /* <DEDUP_REMOVED lines=48> */
.L_x_25752:
[----:B------:R-:W-:Y:S05]  /*2190*/  BSYNC.RECONVERGENT B1 ;  /* 0x0000000000017941 */ /* 0x000fea0003800200 */
.L_x_25751:
        /* <DEDUP_REMOVED lines=35> */
.L_x_25750:
[----:B------:R-:W-:Y:S05]  /*23d0*/  BSYNC.RECONVERGENT B0 ;  /* 0x0000000000007941 */ /* 0x000fea0003800200 */
.L_x_25749:
        /* <DEDUP_REMOVED lines=27> */
.L_x_25758:
        /* <DEDUP_REMOVED lines=48> */
.L_x_25757:
[----:B------:R-:W-:Y:S05]  /*2890*/  BSYNC.RECONVERGENT B1 ;  /* 0x0000000000017941 */ /* 0x000fea0003800200 */
.L_x_25756:
        /* <DEDUP_REMOVED lines=35> */
.L_x_25755:
[----:B------:R-:W-:Y:S05]  /*2ad0*/  BSYNC.RECONVERGENT B0 ;  /* 0x0000000000007941 */ /* 0x000fea0003800200 */
.L_x_25754:
        /* <DEDUP_REMOVED lines=39> */
.L_x_25767:
[----:B------:R-:W-:Y:S02]  /*2d50*/  ISETP.NE.AND P0, PT, R35, RZ, PT ;  /* 0x000000ff2300720c */ /* 0x000fe40003f05270 */
[----:B-1----:R-:W-:-:S11]  /*2d60*/  FMNMX R5, R2, R5, !PT ;  /* 0x0000000502057209 */ /* 0x002fd60007800000 */
[----:B------:R-:W-:Y:S05]  /*2d70*/  @P0 BRA `(.L_x_25760) ;  /* 0x0000000000080947 */ /* 0x000fea0003800000 */
[----:B0-----:R-:W0:Y:S02]  /*2d80*/  LDC.64 R2, c[0x0][0x3a8] ;  /* 0x0000ea00ff027b82 */ /* 0x001e240000000a00 */
[----:B0-----:R1:W-:Y:S02]  /*2d90*/  REDG.E.MAX.S32.STRONG.GPU desc[UR26][R2.64], R5 ;  /* 0x000000050200798e */ /* 0x0013e4000d12e31a */
.L_x_25760:
[----:B------:R-:W-:Y:S05]  /*2da0*/  BSYNC B0 ;  /* 0x0000000000007941 */ /* 0x000fea0003800000 */
.L_x_25759:
        /* <DEDUP_REMOVED lines=11> */
[----:B01----:R-:W-:Y:S05]  /*2e60*/  CALL.REL.NOINC `($__internal_647_$__cuda_sm20_rcp_rn_f32_slowpath) ;  /* 0x0000000400987944 */ /* 0x003fea0003c00000 */
[----:B------:R-:W-:Y:S05]  /*2e70*/  BRA `(.L_x_25763) ;  /* 0x0000000000147947 */ /* 0x000fea0003800000 */
.L_x_25762:
[----:B012---:R-:W0:Y:S01]  /*2e80*/  MUFU.RCP R5, UR17 ;  /* 0x0000001100057d08 */ /* 0x007e220008001000 */
[----:B------:R-:W-:-:S04]  /*2e90*/  IMAD.U32 R0, RZ, RZ, UR17 ;  /* 0x00000011ff007e24 */ /* 0x000fc8000f8e00ff */
[----:B0-----:R-:W-:-:S04]  /*2ea0*/  FFMA R0, R5, R0, -1 ;  /* 0xbf80000005007423 */ /* 0x001fc80000000000 */
[----:B------:R-:W-:-:S04]  /*2eb0*/  FADD.FTZ R0, -R0, -RZ ;  /* 0x800000ff00007221 */ /* 0x000fc80000010100 */
[----:B------:R-:W-:-:S07]  /*2ec0*/  FFMA R5, R5, R0, R5 ;  /* 0x0000000005057223 */ /* 0x000fce0000000005 */
.L_x_25763:
[----:B------:R-:W0:Y:S02]  /*2ed0*/  LDC.64 R2, c[0x0][0x3b0] ;  /* 0x0000ec00ff027b82 */ /* 0x000e240000000a00 */
[----:B0-----:R-:W-:Y:S01]  /*2ee0*/  STG.E desc[UR26][R2.64], R5 ;  /* 0x0000000502007986 */ /* 0x001fe2000c10191a */
[----:B------:R-:W-:Y:S05]  /*2ef0*/  EXIT ;  /* 0x000000000000794d */ /* 0x000fea0003800000 */
.L_x_25761:
[----:B------:R-:W-:Y:S02]  /*2f00*/  IMAD.MOV.U32 R7, RZ, RZ, 0x4 ;  /* 0x00000004ff077424 */ /* 0x000fe400078e00ff */
[----:B------:R-:W-:Y:S02]  /*2f10*/  IMAD.MOV.U32 R9, RZ, RZ, 0x1f ;  /* 0x0000001fff097424 */ /* 0x000fe400078e00ff */
[----:B------:R-:W-:-:S07]  /*2f20*/  IMAD.MOV.U32 R4, RZ, RZ, -0x1 ;  /* 0xffffffffff047424 */ /* 0x000fce00078e00ff */
[----:B01----:R-:W-:Y:S05]  /*2f30*/  WARPSYNC.COLLECTIVE R4, `(.L_x_25764) ;  /* 0x0000000004087348 */ /* 0x003fea0003c00000 */
[----:B-1----:R1:W2:Y:S02]  /*2f40*/  SHFL.DOWN P0, R5, R0, R7, R9 ;  /* 0x0800000700057389 */ /* 0x0022a40000000009 */
[----:B012---:R-:W-:Y:S05]  /*2f50*/  ENDCOLLECTIVE ;  /* 0x000000000000791b */ /* 0x007fea0003800000 */
.L_x_25764:
[----:B------:R-:W-:Y:S02]  /*2f60*/  IMAD.MOV.U32 R7, RZ, RZ, 0x2 ;  /* 0x00000002ff077424 */ /* 0x000fe400078e00ff */
[----:B------:R-:W-:-:S05]  /*2f70*/  IMAD.MOV.U32 R3, RZ, RZ, R5 ;  /* 0x000000ffff037224 */ /* 0x000fca00078e0005 */
[----:B------:R-:W-:-:S05]  /*2f80*/  FMNMX R3, R3, R0, !PT ;  /* 0x0000000003037209 */ /* 0x000fca0007800000 */
[----:B------:R-:W-:-:S07]  /*2f90*/  IMAD.MOV.U32 R0, RZ, RZ, R3 ;  /* 0x000000ffff007224 */ /* 0x000fce00078e0003 */
[----:B------:R-:W-:Y:S05]  /*2fa0*/  WARPSYNC.COLLECTIVE R4, `(.L_x_25765) ;  /* 0x0000000004087348 */ /* 0x000fea0003c00000 */
[----:B------:R0:W1:Y:S02]  /*2fb0*/  SHFL.DOWN P0, R5, R0, R7, R9 ;  /* 0x0800000700057389 */ /* 0x0000640000000009 */
[----:B01----:R-:W-:Y:S05]  /*2fc0*/  ENDCOLLECTIVE ;  /* 0x000000000000791b */ /* 0x003fea0003800000 */
.L_x_25765:
[----:B------:R-:W-:Y:S02]  /*2fd0*/  IMAD.MOV.U32 R7, RZ, RZ, 0x1 ;  /* 0x00000001ff077424 */ /* 0x000fe400078e00ff */
[----:B------:R-:W-:-:S05]  /*2fe0*/  IMAD.MOV.U32 R2, RZ, RZ, R5 ;  /* 0x000000ffff027224 */ /* 0x000fca00078e0005 */
[----:B------:R-:W-:-:S05]  /*2ff0*/  FMNMX R2, R3, R2, !PT ;  /* 0x0000000203027209 */ /* 0x000fca0007800000 */
[----:B------:R-:W-:-:S07]  /*3000*/  IMAD.MOV.U32 R0, RZ, RZ, R2 ;  /* 0x000000ffff007224 */ /* 0x000fce00078e0002 */
[----:B------:R-:W-:Y:S05]  /*3010*/  WARPSYNC.COLLECTIVE R4, `(.L_x_25766) ;  /* 0x0000000004087348 */ /* 0x000fea0003c00000 */
[----:B------:R0:W1:Y:S02]  /*3020*/  SHFL.DOWN P0, R5, R0, R7, R9 ;  /* 0x0800000700057389 */ /* 0x0000640000000009 */
[----:B01----:R-:W-:Y:S05]  /*3030*/  ENDCOLLECTIVE ;  /* 0x000000000000791b */ /* 0x003fea0003800000 */
.L_x_25766:
[----:B------:R-:W-:Y:S05]  /*3040*/  BRA `(.L_x_25767) ;  /* 0xfffffffc00407947 */ /* 0x000fea000383ffff */
        .weak           $__internal_646_$__cuda_sm20_div_u64
        .type           $__internal_646_$__cuda_sm20_div_u64,@function
        .size           $__internal_646_$__cuda_sm20_div_u64,($__internal_647_$__cuda_sm20_rcp_rn_f32_slowpath - $__internal_646_$__cuda_sm20_div_u64)
$__internal_646_$__cuda_sm20_div_u64:
        /* <DEDUP_REMOVED lines=71> */
[----:B------:R-:W-:Y:S11]  /*34c0*/  RET.REL.NODEC R2 `(_ZN18transformer_engine6detail38cast_transpose_fused_kernel_notalignedILb0ELb1ELb0EfNS_16CTDBiasDActParamI6__halfS3_S3_fEELi2ELi2ENS_5EmptyEXadL_ZNS_6dsreluIffEET_T0_RKS5_EEEEvT3_mmm) ;  /* 0xffffffc802cc7950 */ /* 0x000ff60003c3ffff */
        .weak           $__internal_647_$__cuda_sm20_rcp_rn_f32_slowpath
        .type           $__internal_647_$__cuda_sm20_rcp_rn_f32_slowpath,@function
        .size           $__internal_647_$__cuda_sm20_rcp_rn_f32_slowpath,(.L_x_29948 - $__internal_647_$__cuda_sm20_rcp_rn_f32_slowpath)
$__internal_647_$__cuda_sm20_rcp_rn_f32_slowpath:
        /* <DEDUP_REMOVED lines=15> */
.L_x_25768:
        /* <DEDUP_REMOVED lines=33> */
.L_x_25770:
[----:B------:R0:W1:Y:S02]  /*37d0*/  MUFU.RCP R2, R0 ;  /* 0x0000000000027308 */ /* 0x0000640000001000 */
.L_x_25769:
[----:B-1-3--:R-:W-:Y:S02]  /*37e0*/  IMAD.MOV.U32 R5, RZ, RZ, R2 ;  /* 0x000000ffff057224 */ /* 0x00afe400078e0002 */
[----:B------:R-:W-:Y:S02]  /*37f0*/  IMAD.MOV.U32 R2, RZ, RZ, R7 ;  /* 0x000000ffff027224 */ /* 0x000fe400078e0007 */
[----:B------:R-:W-:-:S04]  /*3800*/  IMAD.MOV.U32 R3, RZ, RZ, 0x0 ;  /* 0x00000000ff037424 */ /* 0x000fc800078e00ff */
[----:B0-2---:R-:W-:Y:S05]  /*3810*/  RET.REL.NODEC R2 `(_ZN18transformer_engine6detail38cast_transpose_fused_kernel_notalignedILb0ELb1ELb0EfNS_16CTDBiasDActParamI6__halfS3_S3_fEELi2ELi2ENS_5EmptyEXadL_ZNS_6dsreluIffEET_T0_RKS5_EEEEvT3_mmm) ;  /* 0xffffffc402f87950 */ /* 0x005fea0003c3ffff */
.L_x_25771:
        /* <DEDUP_REMOVED lines=14> */
.L_x_29948:


//--------------------- .text._ZN18transformer_engine6detail38cast_transpose_fused_kernel_notalignedILb0ELb1ELb0EfNS_16CTDBiasDActParamI6__halfS3_ffEELi2ELi1ENS_5EmptyEXadL_ZNS_6dsreluIffEET_T0_RKS5_EEEEvT3_mmm --------------------------
	.section	.text._ZN18transformer_engine6detail38cast_transpose_fused_kernel_notalignedILb0ELb1ELb0EfNS_16CTDBiasDActParamI6__halfS3_ffEELi2ELi1ENS_5EmptyEXadL_ZNS_6dsreluIffEET_T0_RKS5_EEEEvT3_mmm,"ax",@progbits
	.align	128
        .global         _ZN18transformer_engine6detail38cast_transpose_fused_kernel_notalignedILb0ELb1ELb0EfNS_16CTDBiasDActParamI6__halfS3_ffEELi2ELi1ENS_5EmptyEXadL_ZNS_6dsreluIffEET_T0_RKS5_EEEEvT3_mmm
        .type           _ZN18transformer_engine6detail38cast_transpose_fused_kernel_notalignedILb0ELb1ELb0EfNS_16CTDBiasDActParamI6__halfS3_ffEELi2ELi1ENS_5EmptyEXadL_ZNS_6dsreluIffEET_T0_RKS5_EEEEvT3_mmm,@function
        .size           _ZN18transformer_engine6detail38cast_transpose_fused_kernel_notalignedILb0ELb1ELb0EfNS_16CTDBiasDActParamI6__halfS3_ffEELi2ELi1ENS_5EmptyEXadL_ZNS_6dsreluIffEET_T0_RKS5_EEEEvT3_mmm,(.L_x_29950 - _ZN18transformer_engine6detail38cast_transpose_fused_kernel_notalignedILb0ELb1ELb0EfNS_16CTDBiasDActParamI6__halfS3_ffEELi2ELi1ENS_5EmptyEXadL_ZNS_6dsreluIffEET_T0_RKS5_EEEEvT3_mmm)
        .other          _ZN18transformer_engine6detail38cast_transpose_fused_kernel_notalignedILb0ELb1ELb0EfNS_16CTDBiasDActParamI6__halfS3_ffEELi2ELi1ENS_5EmptyEXadL_ZNS_6dsreluIffEET_T0_RKS5_EEEEvT3_mmm,@"STO_CUDA_ENTRY STV_DEFAULT"
_ZN18transformer_engine6detail38cast_transpose_fused_kernel_notalignedILb0ELb1ELb0EfNS_16CTDBiasDActParamI6__halfS3_ffEELi2ELi1ENS_5EmptyEXadL_ZNS_6dsreluIffEET_T0_RKS5_EEEEvT3_mmm:
.text._ZN18transformer_engine6detail38cast_transpose_fused_kernel_notalignedILb0ELb1ELb0EfNS_16CTDBiasDActParamI6__halfS3_ffEELi2ELi1ENS_5EmptyEXadL_ZNS_6dsreluIffEET_T0_RKS5_EEEEvT3_mmm:
        /* <DEDUP_REMOVED lines=43> */
.L_x_25772:
[----:B------:R-:W-:-:S07]  /*02b0*/  MOV R4, 0x2d0 ;  /* 0x000002d000047802 */ /* 0x000fce0000000f00 */
[----:B------:R-:W-:Y:S05]  /*02c0*/  CALL.REL.NOINC `($__internal_648_$__cuda_sm20_div_u64) ;  /* 0x0000002400047944 */ /* 0x000fea0003c00000 */
        /* <DEDUP_REMOVED lines=11> */
.L_x_25773:
        /* <DEDUP_REMOVED lines=41> */
[----:B-1----:R-:W-:Y:S02]  /*0610*/  UIADD3 UR15, UP1, UPT, UR4, UR10, URZ ;  /* 0x0000000a040f7290 */ /* 0x002fe4000ff3e0ff */
[----:B------:R-:W-:Y:S02]  /*0620*/  USHF.L.U64.HI UR5, UR7, 0x1, UR14 ;  /* 0x0000000107057899 */ /* 0x000fe4000801020e */
[----:B------:R-:W-:Y:S01]  /*0630*/  @P2 IMAD.X R7, RZ, RZ, R3, P1 ;  /* 0x000000ffff072224 */ /* 0x000fe200008e0603 */
[----:B------:R-:W-:Y:S01]  /*0640*/  UIADD3 UR4, UP0, UPT, UR4, UR8, URZ ;  /* 0x0000000804047290 */ /* 0x000fe2000ff1e0ff */
[C---:B------:R-:W-:Y:S01]  /*0650*/  @P2 IMAD.SHL.U32 R14, R4.reuse, 0x4, RZ ;  /* 0x00000004040e2824 */ /* 0x040fe200078e00ff */
[----:B------:R-:W-:Y:S02]  /*0660*/  UIADD3.X UR20, UPT, UPT, UR5, UR11, URZ, UP1, !UPT ;  /* 0x0000000b05147290 */ /* 0x000fe40008ffe4ff */
[----:B------:R-:W-:Y:S01]  /*0670*/  @P2 SHF.L.U64.HI R4, R4, 0x2, R7 ;  /* 0x0000000204042819 */ /* 0x000fe20000010207 */
[----:B------:R-:W-:Y:S01]  /*0680*/  VIADD R7, R16, 0xffffffff ;  /* 0xffffffff10077836 */ /* 0x000fe20000000000 */
[----:B------:R-:W-:Y:S01]  /*0690*/  @P2 IADD3 R10, P1, PT, R14, UR15, RZ ;  /* 0x0000000f0e0a2c10 */ /* 0x000fe2000ff3e0ff */
[----:B------:R-:W-:Y:S01]  /*06a0*/  VIADD R0, R17, 0x1 ;  /* 0x0000000111007836 */ /* 0x000fe20000000000 */
[----:B------:R-:W-:Y:S01]  /*06b0*/  UIADD3.X UR5, UPT, UPT, UR5, UR9, URZ, UP0, !UPT ;  /* 0x0000000905057290 */ /* 0x000fe200087fe4ff */
[----:B------:R-:W-:Y:S01]  /*06c0*/  @!P2 IMAD.MOV.U32 R6, RZ, RZ, RZ ;  /* 0x000000ffff06a224 */ /* 0x000fe200078e00ff */
[----:B------:R-:W-:Y:S01]  /*06d0*/  LOP3.LUT R7, R7, 0x1f, RZ, 0xc0, !PT ;  /* 0x0000001f07077812 */ /* 0x000fe200078ec0ff */
[----:B0-----:R0:W2:Y:S01]  /*06e0*/  @P0 LDG.E R8, desc[UR24][R12.64] ;  /* 0x000000180c080981 */ /* 0x0010a2000c1e1900 */
[----:B------:R-:W-:Y:S01]  /*06f0*/  @P2 IADD3.X R11, PT, PT, R4, UR20, RZ, P1, !PT ;  /* 0x00000014040b2c10 */ /* 0x000fe20008ffe4ff */
[----:B------:R-:W1:Y:S01]  /*0700*/  LDCU.128 UR8, c[0x0][0x390] ;  /* 0x00007200ff0877ac */ /* 0x000e620008000c00 */
[----:B------:R-:W-:-:S02]  /*0710*/  ISETP.GE.U32.AND P1, PT, R7, UR23, PT ;  /* 0x0000001707007c0c */ /* 0x000fc4000bf26070 */
[----:B------:R-:W-:Y:S01]  /*0720*/  @P2 IADD3 R14, P3, PT, R14, UR4, RZ ;  /* 0x000000040e0e2c10 */ /* 0x000fe2000ff7e0ff */
[----:B------:R3:W4:Y:S01]  /*0730*/  @P2 LDG.E R6, desc[UR24][R10.64] ;  /* 0x000000180a062981 */ /* 0x000722000c1e1900 */
[----:B------:R-:W-:Y:S01]  /*0740*/  ISETP.GE.U32.OR P1, PT, R0, UR26, P1 ;  /* 0x0000001a00007c0c */ /* 0x000fe20008f26470 */
[----:B------:R-:W-:Y:S01]  /*0750*/  @!P2 IMAD.MOV.U32 R0, RZ, RZ, RZ ;  /* 0x000000ffff00a224 */ /* 0x000fe200078e00ff */
[----:B------:R-:W-:-:S05]  /*0760*/  @P2 IADD3.X R15, PT, PT, R4, UR5, RZ, P3, !PT ;  /* 0x00000005040f2c10 */ /* 0x000fca0009ffe4ff */
[----:B------:R-:W5:Y:S06]  /*0770*/  @P2 LDG.E R0, desc[UR24][R14.64] ;  /* 0x000000180e002981 */ /* 0x000f6c000c1e1900 */
[----:B------:R-:W-:-:S04]  /*0780*/  @!P1 IADD3 R4, P2, P3, R7, UR17, R2 ;  /* 0x0000001107049c10 */ /* 0x000fc8000fb5e002 */
[----:B0-----:R-:W-:Y:S01]  /*0790*/  @!P1 IADD3.X R13, PT, PT, RZ, UR27, R3, P2, P3 ;  /* 0x0000001bff0d9c10 */ /* 0x001fe200097e6403 */
        /* <DEDUP_REMOVED lines=8> */
[C---:B------:R-:W-:Y:S01]  /*0820*/  ISETP.GE.U32.AND P2, PT, R17.reuse, UR26, PT ;  /* 0x0000001a11007c0c */ /* 0x040fe2000bf46070 */
[----:B------:R-:W-:Y:S01]  /*0830*/  VIADD R4, R17, 0x2 ;  /* 0x0000000211047836 */ /* 0x000fe20000000000 */
[----:B-1----:R-:W-:Y:S01]  /*0840*/  ULEA UR8, UP0, UR7, UR8, 0x2 ;  /* 0x0000000807087291 */ /* 0x002fe2000f8010ff */
[----:B---3--:R-:W-:Y:S01]  /*0850*/  VIADD R11, R16, 0x1d ;  /* 0x0000001d100b7836 */ /* 0x008fe20000000000 */
[----:B------:R-:W-:Y:S01]  /*0860*/  ISETP.GE.U32.OR P2, PT, R5, UR23, P2 ;  /* 0x0000001705007c0c */ /* 0x000fe20009746470 */
[----:B------:R-:W-:Y:S01]  /*0870*/  VIADD R28, R17, 0x3 ;  /* 0x00000003111c7836 */ /* 0x000fe20000000000 */
[----:B------:R-:W-:Y:S01]  /*0880*/  ISETP.GE.U32.AND P3, PT, R4, UR26, PT ;  /* 0x0000001a04007c0c */ /* 0x000fe2000bf66070 */
[----:B------:R-:W-:Y:S01]  /*0890*/  ULEA.HI.X UR9, UR7, UR9, UR14, 0x2, UP0 ;  /* 0x0000000907097291 */ /* 0x000fe200080f140e */
[----:B------:R-:W-:Y:S01]  /*08a0*/  LOP3.LUT R11, R11, 0x1f, RZ, 0xc0, !PT ;  /* 0x0000001f0b0b7812 */ /* 0x000fe200078ec0ff */
[----:B------:R-:W-:Y:S01]  /*08b0*/  IMAD R23, R17, UR27, RZ ;  /* 0x0000001b11177c24 */ /* 0x000fe2000f8e02ff */
[----:B------:R-:W-:Y:S01]  /*08c0*/  ISETP.GE.U32.AND P4, PT, R28, UR26, PT ;  /* 0x0000001a1c007c0c */ /* 0x000fe2000bf86070 */
[----:B------:R-:W-:-:S03]  /*08d0*/  UMOV UR7, 0x3f800000 ;  /* 0x3f80000000077882 */ /* 0x000fc60000000000 */
[----:B------:R-:W-:-:S03]  /*08e0*/  ISETP.LT.U32.AND P4, PT, R11, UR23, !P4 ;  /* 0x000000170b007c0c */ /* 0x000fc6000e781070 */
[----:B------:R-:W-:Y:S01]  /*08f0*/  @!P2 IADD3 R5, P5, PT, R5, R2, RZ ;  /* 0x000000020505a210 */ /* 0x000fe20007fbe0ff */
[----:B------:R-:W-:-:S04]  /*0900*/  VIADD R2, R16, 0x1e ;  /* 0x0000001e10027836 */ /* 0x000fc80000000000 */
[----:B------:R-:W-:Y:S01]  /*0910*/  @!P2 IMAD.X R4, RZ, RZ, R3, P5 ;  /* 0x000000ffff04a224 */ /* 0x000fe200028e0603 */
[----:B0-----:R-:W-:Y:S01]  /*0920*/  LOP3.LUT R21, R2, 0x1f, RZ, 0xc0, !PT ;  /* 0x0000001f02157812 */ /* 0x001fe200078ec0ff */
[----:B------:R-:W-:Y:S01]  /*0930*/  IMAD.U32 R2, RZ, RZ, UR17 ;  /* 0x00000011ff027e24 */ /* 0x000fe2000f8e00ff */
[----:B------:R-:W-:Y:S01]  /*0940*/  @!P2 LEA R18, P5, R5, UR8, 0x3 ;  /* 0x000000080512ac11 */ /* 0x000fe2000f8a18ff */
[----:B------:R-:W-:Y:S01]  /*0950*/  IMAD.U32 R3, RZ, RZ, UR27 ;  /* 0x0000001bff037e24 */ /* 0x000fe2000f8e00ff */
[----:B------:R-:W-:Y:S02]  /*0960*/  ISETP.LT.U32.AND P3, PT, R21, UR23, !P3 ;  /* 0x0000001715007c0c */ /* 0x000fe4000df61070 */
[----:B------:R-:W-:Y:S01]  /*0970*/  @!P2 LEA.HI.X R19, R5, UR9, R4, 0x3, P5 ;  /* 0x000000090513ac11 */ /* 0x000fe2000a8f1c04 */
[----:B------:R-:W-:-:S04]  /*0980*/  IMAD.WIDE.U32 R2, R17, UR17, R2 ;  /* 0x0000001111027c25 */ /* 0x000fc8000f8e0002 */
[----:B------:R-:W-:Y:S02]  /*0990*/  IMAD.U32 R4, RZ, RZ, UR17 ;  /* 0x00000011ff047e24 */ /* 0x000fe4000f8e00ff */
[----:B------:R-:W-:-:S04]  /*09a0*/  IMAD.U32 R5, RZ, RZ, UR27 ;  /* 0x0000001bff057e24 */ /* 0x000fc8000f8e00ff */
[----:B------:R-:W-:Y:S02]  /*09b0*/  @P3 IMAD.IADD R15, R9, 0x1, R3 ;  /* 0x00000001090f3824 */ /* 0x000fe400078e0203 */
[----:B------:R-:W-:-:S04]  /*09c0*/  @P4 IMAD.WIDE.U32 R4, R17, UR17, R4 ;  /* 0x0000001111044c25 */ /* 0x000fc8000f8e0004 */
[----:B------:R-:W-:Y:S02]  /*09d0*/  IMAD.U32 R9, RZ, RZ, UR17 ;  /* 0x00000011ff097e24 */ /* 0x000fe4000f8e00ff */
[----:B------:R-:W-:Y:S01]  /*09e0*/  @!P3 IMAD.MOV.U32 R24, RZ, RZ, RZ ;  /* 0x000000ffff18b224 */ /* 0x000fe200078e00ff */
[----:B--2---:R-:W-:Y:S02]  /*09f0*/  @P0 R2UR UR7, R8 ;  /* 0x00000000080702ca */ /* 0x004fe400000e0000 */
[----:B------:R-:W-:Y:S01]  /*0a00*/  @P3 IADD3 R14, P0, P5, R21, UR17, R2 ;  /* 0x00000011150e3c10 */ /* 0x000fe2000fd1e002 */
[----:B----4-:R-:W-:-:S03]  /*0a10*/  HADD2.F32 R8, -RZ, R6.H0_H0 ;  /* 0x20000006ff087230 */ /* 0x010fc60000004100 */
[----:B------:R-:W-:Y:S01]  /*0a20*/  @P3 IADD3.X R15, PT, PT, RZ, UR27, R15, P0, P5 ;  /* 0x0000001bff0f3c10 */ /* 0x000fe200087ea40f */
[----:B------:R-:W-:Y:S01]  /*0a30*/  HADD2.F32 R6, -RZ, R6.H1_H1 ;  /* 0x30000006ff067230 */ /* 0x000fe20000004100 */
[----:B------:R-:W-:Y:S01]  /*0a40*/  @P4 IADD3 R22, P0, P5, R9, UR17, R4 ;  /* 0x0000001109164c10 */ /* 0x000fe2000fd1e004 */
[----:B------:R-:W-:Y:S02]  /*0a50*/  IMAD.U32 R9, RZ, RZ, UR27 ;  /* 0x0000001bff097e24 */ /* 0x000fe4000f8e00ff */
[----:B------:R-:W-:Y:S01]  /*0a60*/  FADD R8, R8, R8 ;  /* 0x0000000808087221 */ /* 0x000fe20000000000 */
[----:B------:R-:W-:Y:S01]  /*0a70*/  @P3 SHF.L.U64.HI R15, R14, 0x2, R15 ;  /* 0x000000020e0f3819 */ /* 0x000fe2000001020f */
[----:B------:R-:W-:Y:S01]  /*0a80*/  FADD R6, R6, R6 ;  /* 0x0000000606067221 */ /* 0x000fe20000000000 */
[--C-:B-----5:R-:W-:Y:S02]  /*0a90*/  HADD2.F32 R27, -RZ, R0.reuse.H0_H0 ;  /* 0x20000000ff1b7230 */ /* 0x120fe40000004100 */
[----:B------:R-:W-:Y:S01]  /*0aa0*/  HADD2.F32 R12, -RZ, R0.H1_H1 ;  /* 0x30000000ff0c7230 */ /* 0x000fe20000004100 */
[----:B------:R-:W-:Y:S01]  /*0ab0*/  FMNMX R4, RZ, R8, !PT ;  /* 0x00000008ff047209 */ /* 0x000fe20007800000 */
[----:B------:R-:W-:Y:S01]  /*0ac0*/  IMAD.U32 R8, RZ, RZ, UR17 ;  /* 0x00000011ff087e24 */ /* 0x000fe2000f8e00ff */
[----:B------:R-:W-:Y:S01]  /*0ad0*/  FMNMX R25, RZ, R6, !PT ;  /* 0x00000006ff197209 */ /* 0x000fe20007800000 */
[----:B------:R-:W-:-:S02]  /*0ae0*/  @P4 IMAD.IADD R0, R23, 0x1, R5 ;  /* 0x0000000117004824 */ /* 0x000fc400078e0205 */
[----:B------:R-:W-:Y:S01]  /*0af0*/  FMUL R27, R27, R4 ;  /* 0x000000041b1b7220 */ /* 0x000fe20000400000 */
[----:B------:R-:W-:Y:S02]  /*0b00*/  @P3 IMAD.SHL.U32 R14, R14, 0x4, RZ ;  /* 0x000000040e0e3824 */ /* 0x000fe400078e00ff */
[----:B------:R-:W-:Y:S01]  /*0b10*/  FMUL R12, R12, R25 ;  /* 0x000000190c0c7220 */ /* 0x000fe20000400000 */
[----:B------:R-:W-:-:S04]  /*0b20*/  @!P1 IMAD.WIDE.U32 R8, R17, UR17, R8 ;  /* 0x0000001111089c25 */ /* 0x000fc8000f8e0008 */
[----:B------:R-:W-:Y:S01]  /*0b30*/  FMUL R4, R27, UR7 ;  /* 0x000000071b047c20 */ /* 0x000fe20008400000 */
[----:B------:R-:W-:Y:S01]  /*0b40*/  FMUL R5, R12, UR7 ;  /* 0x000000070c057c20 */ /* 0x000fe20008400000 */
[----:B------:R-:W-:Y:S01]  /*0b50*/  IMAD.U32 R25, RZ, RZ, UR27 ;  /* 0x0000001bff197e24 */ /* 0x000fe2000f8e00ff */
[----:B------:R-:W-:-:S03]  /*0b60*/  @P3 IADD3 R6, P6, PT, R14, UR15, RZ ;  /* 0x0000000f0e063c10 */ /* 0x000fc6000ffde0ff */
[----:B------:R0:W-:Y:S01]  /*0b70*/  @!P2 STG.E.64 desc[UR24][R18.64], R4 ;  /* 0x000000041200a986 */ /* 0x0001e2000c101b18 */
[----:B------:R-:W-:Y:S02]  /*0b80*/  @!P1 IADD3 R10, P2, PT, R7, R8, RZ ;  /* 0x00000008070a9210 */ /* 0x000fe40007f5e0ff */
[----:B------:R-:W-:Y:S01]  /*0b90*/  @P4 IADD3.X R8, PT, PT, R25, UR27, R0, P0, P5 ;  /* 0x0000001b19084c10 */ /* 0x000fe200087ea400 */
[----:B------:R-:W-:Y:S01]  /*0ba0*/  @!P3 IMAD.MOV.U32 R0, RZ, RZ, RZ ;  /* 0x000000ffff00b224 */ /* 0x000fe200078e00ff */
[----:B------:R-:W-:Y:S01]  /*0bb0*/  @P3 IADD3.X R7, PT, PT, R15, UR20, RZ, P6, !PT ;  /* 0x000000140f073c10 */ /* 0x000fe2000b7fe4ff */
[----:B------:R-:W-:Y:S01]  /*0bc0*/  @!P1 IMAD.X R9, R23, 0x1, R9, P2 ;  /* 0x0000000117099824 */ /* 0x000fe200010e0609 */
[----:B------:R-:W-:Y:S01]  /*0bd0*/  @P3 IADD3 R14, P0, PT, R14, UR4, RZ ;  /* 0x000000040e0e3c10 */ /* 0x000fe2000ff1e0ff */
[----:B------:R-:W-:Y:S02]  /*0be0*/  @P1 IMAD.MOV.U32 R13, RZ, RZ, RZ ;  /* 0x000000ffff0d1224 */ /* 0x000fe400078e00ff */
[----:B------:R1:W2:Y:S01]  /*0bf0*/  @P3 LDG.E R0, desc[UR24][R6.64] ;  /* 0x0000001806003981 */ /* 0x0002a2000c1e1900 */
[----:B------:R-:W-:Y:S01]  /*0c00*/  @P3 IADD3.X R15, PT, PT, R15, UR5, RZ, P0, !PT ;  /* 0x000000050f0f3c10 */ /* 0x000fe200087fe4ff */
[----:B------:R-:W-:Y:S01]  /*0c10*/  @P1 IMAD.MOV.U32 R20, RZ, RZ, RZ ;  /* 0x000000ffff141224 */ /* 0x000fe200078e00ff */
[----:B------:R-:W-:Y:S01]  /*0c20*/  @P4 IADD3 R22, P0, PT, R11, R22, RZ ;  /* 0x000000160b164210 */ /* 0x000fe20007f1e0ff */
[----:B0-----:R-:W-:-:S02]  /*0c30*/  HADD2.F32 R18, -RZ, R13.H0_H0 ;  /* 0x2000000dff127230 */ /* 0x001fc40000004100 */
[----:B------:R0:W3:Y:S01]  /*0c40*/  @P3 LDG.E R24, desc[UR24][R14.64] ;  /* 0x000000180e183981 */ /* 0x0000e2000c1e1900 */
[----:B------:R-:W-:Y:S02]  /*0c50*/  HADD2.F32 R13, -RZ, R13.H1_H1 ;  /* 0x3000000dff0d7230 */ /* 0x000fe40000004100 */
[----:B------:R-:W-:-:S03]  /*0c60*/  FADD R18, R18, R18 ;  /* 0x0000001212127221 */ /* 0x000fc60000000000 */
[----:B------:R-:W-:Y:S01]  /*0c70*/  FADD R13, R13, R13 ;  /* 0x0000000d0d0d7221 */ /* 0x000fe20000000000 */
[--C-:B------:R-:W-:Y:S02]  /*0c80*/  HADD2.F32 R25, -RZ, R20.reuse.H0_H0 ;  /* 0x20000014ff197230 */ /* 0x100fe40000004100 */
[----:B------:R-:W-:Y:S01]  /*0c90*/  HADD2.F32 R26, -RZ, R20.H1_H1 ;  /* 0x30000014ff1a7230 */ /* 0x000fe20000004100 */
[----:B-1----:R-:W-:Y:S01]  /*0ca0*/  FMNMX R6, RZ, R18, !PT ;  /* 0x00000012ff067209 */ /* 0x002fe20007800000 */
[----:B------:R-:W-:Y:S01]  /*0cb0*/  @P4 IMAD.X R19, RZ, RZ, R8, P0 ;  /* 0x000000ffff134224 */ /* 0x000fe200000e0608 */
[----:B------:R-:W-:Y:S01]  /*0cc0*/  FMNMX R7, RZ, R13, !PT ;  /* 0x0000000dff077209 */ /* 0x000fe20007800000 */
[----:B------:R-:W-:Y:S01]  /*0cd0*/  @P4 IMAD.SHL.U32 R18, R22, 0x4, RZ ;  /* 0x0000000416124824 */ /* 0x000fe200078e00ff */
[----:B------:R-:W-:Y:S01]  /*0ce0*/  @!P1 LEA R8, P0, R10, UR8, 0x3 ;  /* 0x000000080a089c11 */ /* 0x000fe2000f8018ff */
[----:B------:R-:W-:Y:S01]  /*0cf0*/  FMUL R25, R25, R6 ;  /* 0x0000000619197220 */ /* 0x000fe20000400000 */
[----:B------:R-:W-:Y:S01]  /*0d00*/  @P4 SHF.L.U64.HI R13, R22, 0x2, R19 ;  /* 0x00000002160d4819 */ /* 0x000fe20000010213 */
[----:B------:R-:W-:Y:S01]  /*0d10*/  FMUL R26, R26, R7 ;  /* 0x000000071a1a7220 */ /* 0x000fe20000400000 */
[----:B0-----:R-:W-:Y:S01]  /*0d20*/  @P4 IADD3 R14, P2, PT, R18, UR15, RZ ;  /* 0x0000000f120e4c10 */ /* 0x001fe2000ff5e0ff */
[----:B------:R-:W-:Y:S01]  /*0d30*/  FMUL R6, R25, UR7 ;  /* 0x0000000719067c20 */ /* 0x000fe20008400000 */
[----:B------:R-:W-:Y:S01]  /*0d40*/  @!P1 LEA.HI.X R9, R10, UR9, R9, 0x3, P0 ;  /* 0x000000090a099c11 */ /* 0x000fe200080f1c09 */
[----:B------:R-:W-:Y:S01]  /*0d50*/  FMUL R7, R26, UR7 ;  /* 0x000000071a077c20 */ /* 0x000fe20008400000 */
[----:B------:R-:W-:Y:S01]  /*0d60*/  @!P4 IMAD.MOV.U32 R10, RZ, RZ, RZ ;  /* 0x000000ffff0ac224 */ /* 0x000fe200078e00ff */
[----:B------:R-:W-:-:S02]  /*0d70*/  @P4 IADD3.X R15, PT, PT, R13, UR20, RZ, P2, !PT ;  /* 0x000000140d0f4c10 */ /* 0x000fc400097fe4ff */
[----:B------:R-:W-:Y:S01]  /*0d80*/  @P4 IADD3 R18, P0, PT, R18, UR4, RZ ;  /* 0x0000000412124c10 */ /* 0x000fe2000ff1e0ff */
[----:B------:R0:W-:Y:S04]  /*0d90*/  @!P1 STG.E.64 desc[UR24][R8.64], R6 ;  /* 0x0000000608009986 */ /* 0x0001e8000c101b18 */
[----:B------:R1:W4:Y:S01]  /*0da0*/  @P4 LDG.E R10, desc[UR24][R14.64] ;  /* 0x000000180e0a4981 */ /* 0x000322000c1e1900 */
[----:B------:R-:W-:Y:S01]  /*0db0*/  @P4 IADD3.X R19, PT, PT, R13, UR5, RZ, P0, !PT ;  /* 0x000000050d134c10 */ /* 0x000fe200087fe4ff */
[----:B------:R-:W-:-:S06]  /*0dc0*/  @!P4 IMAD.MOV.U32 R13, RZ, RZ, RZ ;  /* 0x000000ffff0dc224 */ /* 0x000fcc00078e00ff */
[----:B------:R5:W4:Y:S01]  /*0dd0*/  @P4 LDG.E R13, desc[UR24][R18.64] ;  /* 0x00000018120d4981 */ /* 0x000b22000c1e1900 */
[----:B------:R-:W-:-:S05]  /*0de0*/  VIADD R22, R17, 0x2 ;  /* 0x0000000211167836 */ /* 0x000fca0000000000 */
[----:B------:R-:W-:-:S04]  /*0df0*/  ISETP.GE.U32.AND P0, PT, R22, UR26, PT ;  /* 0x0000001a16007c0c */ /* 0x000fc8000bf06070 */
[----:B------:R-:W-:Y:S02]  /*0e00*/  ISETP.GE.U32.OR P0, PT, R21, UR23, P0 ;  /* 0x0000001715007c0c */ /* 0x000fe40008706470 */
[----:B------:R-:W-:-:S04]  /*0e10*/  IADD3 R20, P1, PT, R2, UR17, RZ ;  /* 0x0000001102147c10 */ /* 0x000fc8000ff3e0ff */
[----:B-1----:R-:W-:-:S07]  /*0e20*/  IADD3.X R14, PT, PT, R23, UR27, R3, P1, !PT ;  /* 0x0000001b170e7c10 */ /* 0x002fce0008ffe403 */
[----:B------:R-:W-:-:S05]  /*0e30*/  @!P0 IADD3 R21, P1, PT, R21, R20, RZ ;  /* 0x0000001415158210 */ /* 0x000fca0007f3e0ff */
[----:B0-----:R-:W-:Y:S01]  /*0e40*/  @!P0 IMAD.X R8, RZ, RZ, R14, P1 ;  /* 0x000000ffff088224 */ /* 0x001fe200008e060e */
[----:B------:R-:W0:Y:S01]  /*0e50*/  S2R R15, SR_TID.X ;  /* 0x00000000000f7919 */ /* 0x000e220000002100 */
[----:B-----5:R-:W1:Y:S01]  /*0e60*/  S2R R19, SR_CgaCtaId ;  /* 0x0000000000137919 */ /* 0x020e620000008800 */
[----:B------:R-:W-:Y:S01]  /*0e70*/  FMNMX3 R27, |R27|, RZ, |R12|, !PT ;  /* 0x000000ff1b1b7276 */ /* 0x000fe2000780060c */
[----:B------:R-:W-:Y:S01]  /*0e80*/  IMAD.SHL.U32 R12, R16, 0x4, RZ ;  /* 0x00000004100c7824 */ /* 0x000fe200078e00ff */
[----:B------:R-:W-:Y:S02]  /*0e90*/  UIMAD UR6, UR6, UR12, URZ ;  /* 0x0000000c060672a4 */ /* 0x000fe4000f8e02ff */
[----:B------:R-:W-:Y:S02]  /*0ea0*/  UIMAD.WIDE.U32 UR4, UR21, UR12, URZ ;  /* 0x0000000c150472a5 */ /* 0x000fe4000f8e00ff */
[----:B------:R-:W-:Y:S02]  /*0eb0*/  UIMAD UR21, UR21, UR13, UR6 ;  /* 0x0000000d151572a4 */ /* 0x000fe4000f8e0206 */
[----:B------:R-:W-:-:S02]  /*0ec0*/  ULEA UR6, UP0, UR4, UR18, 0x6 ;  /* 0x0000001204067291 */ /* 0x000fc4000f8030ff */
[----:B------:R-:W-:Y:S01]  /*0ed0*/  UIADD3 UR5, UPT, UPT, UR5, UR21, URZ ;  /* 0x0000001505057290 */ /* 0x000fe2000fffe0ff */
[----:B0-----:R-:W-:-:S04]  /*0ee0*/  IMAD.IADD R22, R15, 0x1, -R22 ;  /* 0x000000010f167824 */ /* 0x001fc800078e0a16 */
[----:B------:R-:W-:Y:S01]  /*0ef0*/  IMAD.SHL.U32 R22, R22, 0x4, RZ ;  /* 0x0000000416167824 */ /* 0x000fe200078e00ff */
[----:B------:R-:W-:Y:S01]  /*0f00*/  FMNMX3 R27, |R25|, R27, |R26|, !PT ;  /* 0x0000001b191b7276 */ /* 0x000fe2000780061a */
[----:B------:R-:W-:Y:S02]  /*0f10*/  ULEA UR10, UP1, UR6, UR10, 0x2 ;  /* 0x0000000a060a7291 */ /* 0x000fe4000f8210ff */
[----:B------:R-:W-:Y:S01]  /*0f20*/  ULEA.HI.X UR4, UR4, UR19, UR5, 0x6, UP0 ;  /* 0x0000001304047291 */ /* 0x000fe200080f3405 */
[----:B------:R-:W-:Y:S01]  /*0f30*/  BSSY.RECONVERGENT B0, `(.L_x_25774) ;  /* 0x00000ae000007945 */ /* 0x000fe20003800200 */
[----:B------:R-:W-:Y:S02]  /*0f40*/  USHF.L.U64.HI UR5, UR12, 0x1, UR13 ;  /* 0x000000010c057899 */ /* 0x000fe4000801020d */
[----:B------:R-:W-:Y:S01]  /*0f50*/  ULEA.HI.X UR4, UR6, UR11, UR4, 0x2, UP1 ;  /* 0x0000000b06047291 */ /* 0x000fe200088f1404 */
[--C-:B--2---:R-:W-:Y:S02]  /*0f60*/  HADD2.F32 R2, -RZ, R0.reuse.H0_H0 ;  /* 0x20000000ff027230 */ /* 0x104fe40000004100 */
[----:B------:R-:W-:-:S03]  /*0f70*/  HADD2.F32 R0, -RZ, R0.H1_H1 ;  /* 0x30000000ff007230 */ /* 0x000fc60000004100 */
[----:B------:R-:W-:Y:S02]  /*0f80*/  FADD R2, R2, R2 ;  /* 0x0000000202027221 */ /* 0x000fe40000000000 */
[----:B------:R-:W-:Y:S01]  /*0f90*/  FADD R3, R0, R0 ;  /* 0x0000000000037221 */ /* 0x000fe20000000000 */
[--C-:B---3--:R-:W-:Y:S02]  /*0fa0*/  HADD2.F32 R23, -RZ, R24.reuse.H0_H0 ;  /* 0x20000018ff177230 */ /* 0x108fe40000004100 */
[----:B------:R-:W-:Y:S01]  /*0fb0*/  FMNMX R0, RZ, R2, !PT ;  /* 0x00000002ff007209 */ /* 0x000fe20007800000 */
[----:B------:R-:W-:Y:S01]  /*0fc0*/  HADD2.F32 R24, -RZ, R24.H1_H1 ;  /* 0x30000018ff187230 */ /* 0x000fe20000004100 */
[----:B------:R-:W-:Y:S02]  /*0fd0*/  FMNMX R3, RZ, R3, !PT ;  /* 0x00000003ff037209 */ /* 0x000fe40007800000 */
[----:B------:R-:W-:Y:S01]  /*0fe0*/  @!P0 LEA R2, P1, R21, UR8, 0x3 ;  /* 0x0000000815028c11 */ /* 0x000fe2000f8218ff */
[----:B------:R-:W-:-:S02]  /*0ff0*/  FMUL R23, R23, R0 ;  /* 0x0000000017177220 */ /* 0x000fc40000400000 */
[----:B------:R-:W-:Y:S01]  /*1000*/  FMUL R0, R24, R3 ;  /* 0x0000000318007220 */ /* 0x000fe20000400000 */
[----:B------:R-:W-:Y:S01]  /*1010*/  @!P0 LEA.HI.X R3, R21, UR9, R8, 0x3, P1 ;  /* 0x0000000915038c11 */ /* 0x000fe200088f1c08 */
[----:B------:R-:W-:Y:S02]  /*1020*/  FMUL R8, R23, UR7 ;  /* 0x0000000717087c20 */ /* 0x000fe40008400000 */
[----:B------:R-:W-:-:S05]  /*1030*/  FMUL R9, R0, UR7 ;  /* 0x0000000700097c20 */ /* 0x000fca0008400000 */
[----:B------:R0:W-:Y:S01]  /*1040*/  @!P0 STG.E.64 desc[UR24][R2.64], R8 ;  /* 0x0000000802008986 */ /* 0x0001e2000c101b18 */
[----:B------:R-:W-:-:S04]  /*1050*/  ISETP.GE.U32.AND P0, PT, R28, UR26, PT ;  /* 0x0000001a1c007c0c */ /* 0x000fc8000bf06070 */
[----:B------:R-:W-:Y:S01]  /*1060*/  ISETP.GE.U32.OR P0, PT, R11, UR23, P0 ;  /* 0x000000170b007c0c */ /* 0x000fe20008706470 */
[--C-:B----4-:R-:W-:Y:S02]  /*1070*/  HADD2.F32 R18, -RZ, R10.reuse.H0_H0 ;  /* 0x2000000aff127230 */ /* 0x110fe40000004100 */
[----:B------:R-:W-:-:S03]  /*1080*/  HADD2.F32 R10, -RZ, R10.H1_H1 ;  /* 0x3000000aff0a7230 */ /* 0x000fc60000004100 */
[----:B------:R-:W-:Y:S02]  /*1090*/  FADD R18, R18, R18 ;  /* 0x0000001212127221 */ /* 0x000fe40000000000 */
[----:B------:R-:W-:Y:S01]  /*10a0*/  FADD R10, R10, R10 ;  /* 0x0000000a0a0a7221 */ /* 0x000fe20000000000 */
[--C-:B------:R-:W-:Y:S02]  /*10b0*/  HADD2.F32 R21, -RZ, R13.reuse.H0_H0 ;  /* 0x2000000dff157230 */ /* 0x100fe40000004100 */
[----:B------:R-:W-:Y:S02]  /*10c0*/  FMNMX R18, RZ, R18, !PT ;  /* 0x00000012ff127209 */ /* 0x000fe40007800000 */
[----:B------:R-:W-:Y:S01]  /*10d0*/  IADD3 R11, P1, P2, R11, UR17, R20 ;  /* 0x000000110b0b7c10 */ /* 0x000fe2000fa3e014 */
[----:B------:R-:W-:Y:S01]  /*10e0*/  HADD2.F32 R24, -RZ, R13.H1_H1 ;  /* 0x3000000dff187230 */ /* 0x000fe20000004100 */
[----:B0-----:R-:W-:Y:S01]  /*10f0*/  FMNMX R3, RZ, R10, !PT ;  /* 0x0000000aff037209 */ /* 0x001fe20007800000 */
[----:B------:R-:W-:Y:S01]  /*1100*/  FMUL R21, R21, R18 ;  /* 0x0000001215157220 */ /* 0x000fe20000400000 */
[----:B------:R-:W-:-:S02]  /*1110*/  IADD3.X R18, PT, PT, RZ, UR27, R14, P1, P2 ;  /* 0x0000001bff127c10 */ /* 0x000fc40008fe440e */
[C---:B------:R-:W-:Y:S01]  /*1120*/  @!P0 LEA R2, P1, R11.reuse, UR8, 0x3 ;  /* 0x000000080b028c11 */ /* 0x040fe2000f8218ff */
[----:B------:R-:W-:Y:S01]  /*1130*/  FMUL R24, R24, R3 ;  /* 0x0000000318187220 */ /* 0x000fe20000400000 */
[----:B------:R-:W-:Y:S02]  /*1140*/  MOV R10, 0x400 ;  /* 0x00000400000a7802 */ /* 0x000fe40000000f00 */
[----:B------:R-:W-:Y:S02]  /*1150*/  @!P0 LEA.HI.X R3, R11, UR9, R18, 0x3, P1 ;  /* 0x000000090b038c11 */ /* 0x000fe400088f1c12 */
[----:B------:R-:W-:Y:S01]  /*1160*/  LOP3.LUT R18, RZ, R17, RZ, 0x33, !PT ;  /* 0x00000011ff127212 */ /* 0x000fe200078e33ff */
[----:B------:R-:W-:-:S04]  /*1170*/  VIADD R14, R10, 0x20 ;  /* 0x000000200a0e7836 */ /* 0x000fc80000000000 */
[----:B------:R-:W-:Y:S01]  /*1180*/  IMAD.IADD R13, R18, 0x1, R15 ;  /* 0x00000001120d7824 */ /* 0x000fe200078e020f */
[----:B-1----:R-:W-:Y:S01]  /*1190*/  LEA R19, R19, R14, 0x18 ;  /* 0x0000000e13137211 */ /* 0x002fe200078ec0ff */
[C---:B------:R-:W-:Y:S01]  /*11a0*/  IMAD.IADD R28, R15.reuse, 0x1, -R28 ;  /* 0x000000010f1c7824 */ /* 0x040fe200078e0a1c */
[----:B------:R-:W-:Y:S01]  /*11b0*/  LOP3.LUT R20, R15, 0x1f, RZ, 0xc0, !PT ;  /* 0x0000001f0f147812 */ /* 0x000fe200078ec0ff */
[----:B------:R-:W-:Y:S02]  /*11c0*/  IMAD.SHL.U32 R29, R13, 0x4, RZ ;  /* 0x000000040d1d7824 */ /* 0x000fe400078e00ff */
[----:B------:R-:W-:Y:S01]  /*11d0*/  FMUL R10, R21, UR7 ;  /* 0x00000007150a7c20 */ /* 0x000fe20008400000 */
[----:B------:R-:W-:Y:S01]  /*11e0*/  FMUL R11, R24, UR7 ;  /* 0x00000007180b7c20 */ /* 0x000fe20008400000 */
[----:B------:R-:W-:Y:S01]  /*11f0*/  LOP3.LUT R13, R12, 0x7c, RZ, 0xc0, !PT ;  /* 0x0000007c0c0d7812 */ /* 0x000fe200078ec0ff */
[----:B------:R-:W-:Y:S01]  /*1200*/  IMAD R14, R20, 0x84, R19 ;  /* 0x00000084140e7824 */ /* 0x000fe200078e0213 */
[----:B------:R-:W-:Y:S01]  /*1210*/  LOP3.LUT R29, R29, 0x7c, RZ, 0xc0, !PT ;  /* 0x0000007c1d1d7812 */ /* 0x000fe200078ec0ff */
[----:B------:R-:W-:Y:S01]  /*1220*/  IMAD.SHL.U32 R28, R28, 0x4, RZ ;  /* 0x000000041c1c7824 */ /* 0x000fe200078e00ff */
[----:B------:R0:W-:Y:S01]  /*1230*/  @!P0 STG.E.64 desc[UR24][R2.64], R10 ;  /* 0x0000000a02008986 */ /* 0x0001e2000c101b18 */
[C---:B------:R-:W-:Y:S01]  /*1240*/  IMAD.IADD R13, R14.reuse, 0x1, R13 ;  /* 0x000000010e0d7824 */ /* 0x040fe200078e020d */
[----:B------:R-:W-:Y:S01]  /*1250*/  ISETP.LT.U32.AND P0, PT, R17, UR23, PT ;  /* 0x0000001711007c0c */ /* 0x000fe2000bf01070 */
[----:B------:R-:W-:Y:S01]  /*1260*/  IMAD.IADD R12, R14, 0x1, R29 ;  /* 0x000000010e0c7824 */ /* 0x000fe200078e021d */
[----:B------:R-:W-:-:S02]  /*1270*/  LOP3.LUT R29, R28, 0x7c, RZ, 0xc0, !PT ;  /* 0x0000007c1c1d7812 */ /* 0x000fc400078ec0ff */
[----:B------:R1:W-:Y:S01]  /*1280*/  STS [R13], R4 ;  /* 0x000000040d007388 */ /* 0x0003e20000000800 */
[----:B0-----:R-:W-:Y:S02]  /*1290*/  LOP3.LUT R3, R22, 0x7c, RZ, 0xc0, !PT ;  /* 0x0000007c16037812 */ /* 0x001fe400078ec0ff */
[----:B-1----:R-:W-:-:S03]  /*12a0*/  IMAD.IADD R4, R14, 0x1, R29 ;  /* 0x000000010e047824 */ /* 0x002fc600078e021d */
[----:B------:R-:W-:Y:S02]  /*12b0*/  IMAD.IADD R22, R14, 0x1, R3 ;  /* 0x000000010e167824 */ /* 0x000fe400078e0203 */
[----:B------:R-:W-:Y:S01]  /*12c0*/  IMAD.WIDE.U32 R2, R17, UR12, RZ ;  /* 0x0000000c11027c25 */ /* 0x000fe2000f8e00ff */
[----:B------:R0:W-:Y:S01]  /*12d0*/  STS [R12], R6 ;  /* 0x000000060c007388 */ /* 0x0001e20000000800 */
[----:B------:R-:W-:Y:S02]  /*12e0*/  FMNMX3 R27, |R23|, R27, |R0|, !PT ;  /* 0x0000001b171b7276 */ /* 0x000fe40007800600 */
[----:B------:R-:W-:Y:S01]  /*12f0*/  IMAD R3, R17, UR13, R3 ;  /* 0x0000000d11037c24 */ /* 0x000fe2000f8e0203 */
[----:B------:R1:W-:Y:S01]  /*1300*/  STS [R22], R8 ;  /* 0x0000000816007388 */ /* 0x0003e20000000800 */
[----:B------:R-:W-:Y:S01]  /*1310*/  USHF.L.U32 UR12, UR12, 0x1, URZ ;  /* 0x000000010c0c7899 */ /* 0x000fe200080006ff */
[C---:B------:R-:W-:Y:S02]  /*1320*/  IMAD.SHL.U32 R0, R2.reuse, 0x2, RZ ;  /* 0x0000000202007824 */ /* 0x040fe400078e00ff */
[----:B------:R1:W-:Y:S01]  /*1330*/  STS [R4], R10 ;  /* 0x0000000a04007388 */ /* 0x0003e20000000800 */
[----:B------:R-:W-:-:S02]  /*1340*/  SHF.L.U64.HI R2, R2, 0x1, R3 ;  /* 0x0000000102027819 */ /* 0x000fc40000010203 */
[----:B------:R-:W-:Y:S02]  /*1350*/  FMNMX3 R3, |R21|, R27, |R24|, !PT ;  /* 0x0000001b15037276 */ /* 0x000fe40007800618 */
[----:B0-----:R-:W-:Y:S01]  /*1360*/  IADD3 R6, PT, PT, -R17, UR23, RZ ;  /* 0x0000001711067c10 */ /* 0x001fe2000fffe1ff */
[----:B------:R-:W-:Y:S06]  /*1370*/  BAR.SYNC.DEFER_BLOCKING 0x0 ;  /* 0x0000000000007b1d */ /* 0x000fec0000010000 */
[----:B------:R-:W-:Y:S05]  /*1380*/  @!P0 BRA `(.L_x_25775) ;  /* 0x0000000400a08947 */ /* 0x000fea0003800000 */
[----:B------:R-:W-:Y:S01]  /*1390*/  VIADD R18, R18, UR23 ;  /* 0x0000001712127c36 */ /* 0x000fe20008000000 */
[----:B------:R-:W-:Y:S01]  /*13a0*/  BSSY.RECONVERGENT B1, `(.L_x_25776) ;  /* 0x0000041000017945 */ /* 0x000fe20003800200 */
[----:B-1----:R-:W-:Y:S02]  /*13b0*/  IMAD.MOV.U32 R10, RZ, RZ, RZ ;  /* 0x000000ffff0a7224 */ /* 0x002fe400078e00ff */
[----:B------:R-:W-:Y:S01]  /*13c0*/  IMAD.MOV.U32 R8, RZ, RZ, R16 ;  /* 0x000000ffff087224 */ /* 0x000fe200078e0010 */
        /* <DEDUP_REMOVED lines=14> */
.L_x_25778:
        /* <DEDUP_REMOVED lines=30> */
[----:B------:R1:W2:Y:S02]  /*1690*/  @!P0 LDS R27, [R23+0x4] ;  /* 0x00000400171b8984 */ /* 0x0002a40000000800 */
[----:B------:R-:W-:Y:S01]  /*16a0*/  @!P2 IMAD.X R21, RZ, RZ, R26, P1 ;  /* 0x000000ffff15a224 */ /* 0x000fe200008e061a */
[----:B------:R-:W-:-:S04]  /*16b0*/  @!P2 LEA R20, P1, R25, UR10, 0x2 ;  /* 0x0000000a1914ac11 */ /* 0x000fc8000f8210ff */
[----:B------:R-:W-:Y:S01]  /*16c0*/  @!P2 LEA.HI.X R21, R25, UR4, R21, 0x2, P1 ;  /* 0x000000041915ac11 */ /* 0x000fe200088f1415 */
[----:B-1----:R-:W-:Y:S01]  /*16d0*/  VIADD R23, R23, 0x10 ;  /* 0x0000001017177836 */ /* 0x002fe20000000000 */
        /* <DEDUP_REMOVED lines=13> */
.L_x_25777:
[----:B------:R-:W-:Y:S05]  /*17b0*/  BSYNC.RECONVERGENT B1 ;  /* 0x0000000000017941 */ /* 0x000fea0003800200 */
.L_x_25776:
        /* <DEDUP_REMOVED lines=29> */
[----:B---3--:R-:W-:-:S04]  /*1990*/  LOP3.LUT R19, R8, 0x1f, RZ, 0xc0, !PT ;  /* 0x0000001f08137812 */ /* 0x008fc800078ec0ff */
[----:B------:R-:W-:-:S13]  /*19a0*/  ISETP.GE.U32.AND P0, PT, R19, UR26, PT ;  /* 0x0000001a13007c0c */ /* 0x000fda000bf06070 */
[----:B------:R-:W0:Y:S01]  /*19b0*/  @!P0 LDS R23, [R10+0x8] ;  /* 0x000008000a178984 */ /* 0x000e220000000800 */
[----:B------:R-:W-:-:S04]  /*19c0*/  @!P0 IADD3 R20, P1, P2, R19, UR12, R20 ;  /* 0x0000000c13148c10 */ /* 0x000fc8000fa3e014 */
[----:B------:R-:W-:Y:S02]  /*19d0*/  @!P0 IADD3.X R21, PT, PT, RZ, UR5, R21, P1, P2 ;  /* 0x00000005ff158c10 */ /* 0x000fe40008fe4415 */
[----:B------:R-:W-:-:S04]  /*19e0*/  @!P0 LEA R18, P1, R20, UR10, 0x2 ;  /* 0x0000000a14128c11 */ /* 0x000fc8000f8210ff */
[----:B------:R-:W-:-:S05]  /*19f0*/  @!P0 LEA.HI.X R19, R20, UR4, R21, 0x2, P1 ;  /* 0x0000000414138c11 */ /* 0x000fca00088f1415 */
[----:B0-----:R4:W-:Y:S04]  /*1a00*/  @!P0 STG.E desc[UR24][R18.64], R23 ;  /* 0x0000001712008986 */ /* 0x0019e8000c101918 */
.L_x_25775:
[----:B------:R-:W-:Y:S05]  /*1a10*/  BSYNC.RECONVERGENT B0 ;  /* 0x0000000000007941 */ /* 0x000fea0003800200 */
.L_x_25774:
[----:B------:R-:W-:Y:S01]  /*1a20*/  BAR.SYNC.DEFER_BLOCKING 0x0 ;  /* 0x0000000000007b1d */ /* 0x000fe20000010000 */
[----:B------:R-:W-:-:S05]  /*1a30*/  ISETP.LT.U32.AND P1, PT, R17, UR23, PT ;  /* 0x0000001711007c0c */ /* 0x000fca000bf21070 */
[----:B------:R-:W0:Y:S01]  /*1a40*/  LDCU.64 UR8, c[0x0][0x3d0] ;  /* 0x00007a00ff0877ac */ /* 0x000e220008000a00 */
[----:B------:R-:W-:Y:S01]  /*1a50*/  BSSY.RECONVERGENT B0, `(.L_x_25779) ;  /* 0x0000071000007945 */ /* 0x000fe20003800200 */
[----:B------:R0:W-:Y:S02]  /*1a60*/  STS [R13], R5 ;  /* 0x000000050d007388 */ /* 0x0001e40000000800 */
[----:B0-----:R-:W-:Y:S02]  /*1a70*/  IADD3 R20, P0, PT, R0, UR8, RZ ;  /* 0x0000000800147c10 */ /* 0x001fe4000ff1e0ff */
[----:B------:R-:W-:Y:S01]  /*1a80*/  SHF.R.U32.HI R0, RZ, 0x5, R15 ;  /* 0x00000005ff007819 */ /* 0x000fe2000001160f */
[----:B------:R0:W-:Y:S01]  /*1a90*/  STS [R12], R7 ;  /* 0x000000070c007388 */ /* 0x0001e20000000800 */
[----:B--234-:R-:W-:-:S03]  /*1aa0*/  IADD3.X R18, PT, PT, R2, UR9, RZ, P0, !PT ;  /* 0x0000000902127c10 */ /* 0x01cfc600087fe4ff */
[----:B------:R0:W-:Y:S04]  /*1ab0*/  STS [R22], R9 ;  /* 0x0000000916007388 */ /* 0x0001e80000000800 */
[----:B------:R0:W-:Y:S01]  /*1ac0*/  STS [R4], R11 ;  /* 0x0000000b04007388 */ /* 0x0001e20000000800 */
[----:B------:R-:W-:Y:S06]  /*1ad0*/  BAR.SYNC.DEFER_BLOCKING 0x0 ;  /* 0x0000000000007b1d */ /* 0x000fec0000010000 */
[----:B------:R-:W-:Y:S05]  /*1ae0*/  @!P1 BRA `(.L_x_25780) ;  /* 0x00000004009c9947 */ /* 0x000fea0003800000 */
[----:B------:R-:W-:Y:S01]  /*1af0*/  LOP3.LUT R2, RZ, R17, RZ, 0x33, !PT ;  /* 0x00000011ff027212 */ /* 0x000fe200078e33ff */
[----:B------:R-:W-:Y:S01]  /*1b00*/  IMAD.U32 R13, RZ, RZ, UR23 ;  /* 0x00000017ff0d7e24 */ /* 0x000fe2000f8e00ff */
[----:B------:R-:W-:Y:S03]  /*1b10*/  BSSY.RECONVERGENT B1, `(.L_x_25781) ;  /* 0x0000041000017945 */ /* 0x000fe60003800200 */
[----:B------:R-:W-:Y:S01]  /*1b20*/  VIADD R2, R2, UR23 ;  /* 0x0000001702027c36 */ /* 0x000fe20008000000 */
[----:B------:R-:W-:-:S04]  /*1b30*/  LOP3.LUT R13, R13, 0x3, RZ, 0xc0, !PT ;  /* 0x000000030d0d7812 */ /* 0x000fc800078ec0ff */
[----:B------:R-:W-:Y:S01]  /*1b40*/  ISETP.GE.U32.AND P1, PT, R2, 0x3, PT ;  /* 0x000000030200780c */ /* 0x000fe20003f26070 */
[----:B------:R-:W-:Y:S01]  /*1b50*/  IMAD.MOV.U32 R2, RZ, RZ, RZ ;  /* 0x000000ffff027224 */ /* 0x000fe200078e00ff */
[----:B------:R-:W-:-:S11]  /*1b60*/  ISETP.NE.AND P0, PT, R13, RZ, PT ;  /* 0x000000ff0d00720c */ /* 0x000fd60003f05270 */
[----:B------:R-:W-:Y:S05]  /*1b70*/  @!P1 BRA `(.L_x_25782) ;  /* 0x0000000000e89947 */ /* 0x000fea0003800000 */
[----:B------:R-:W2:Y:S01]  /*1b80*/  S2R R5, SR_CgaCtaId ;  /* 0x0000000000057919 */ /* 0x000ea20000008800 */
[----:B01----:R-:W-:Y:S01]  /*1b90*/  MOV R4, 0x400 ;  /* 0x0000040000047802 */ /* 0x003fe20000000f00 */
[----:B------:R-:W-:Y:S01]  /*1ba0*/  IMAD.SHL.U32 R2, R0, 0x10, RZ ;  /* 0x0000001000027824 */ /* 0x000fe200078e00ff */
[----:B------:R-:W-:-:S03]  /*1bb0*/  LOP3.LUT R19, R15, 0x1f, RZ, 0xc0, !PT ;  /* 0x0000001f0f137812 */ /* 0x000fc600078ec0ff */
[----:B------:R-:W-:Y:S02]  /*1bc0*/  VIADD R4, R4, 0x20 ;  /* 0x0000002004047836 */ /* 0x000fe40000000000 */
[----:B------:R-:W-:Y:S02]  /*1bd0*/  IMAD R19, R19, 0x84, R2 ;  /* 0x0000008413137824 */ /* 0x000fe400078e0202 */
[----:B------:R-:W-:-:S04]  /*1be0*/  IMAD.IADD R2, R6, 0x1, -R13 ;  /* 0x0000000106027824 */ /* 0x000fc800078e0a0d */
[----:B------:R-:W-:Y:S01]  /*1bf0*/  IMAD.MOV R12, RZ, RZ, -R2 ;  /* 0x000000ffff0c7224 */ /* 0x000fe200078e0a02 */
[----:B--2---:R-:W-:-:S04]  /*1c00*/  LEA R4, R5, R4, 0x18 ;  /* 0x0000000405047211 */ /* 0x004fc800078ec0ff */
[----:B------:R-:W-:-:S07]  /*1c10*/  IADD3 R19, PT, PT, R19, 0x8, R4 ;  /* 0x0000000813137810 */ /* 0x000fce0007ffe004 */
.L_x_25783:
        /* <DEDUP_REMOVED lines=48> */
.L_x_25782:
[----:B------:R-:W-:Y:S05]  /*1f20*/  BSYNC.RECONVERGENT B1 ;  /* 0x0000000000017941 */ /* 0x000fea0003800200 */
.L_x_25781:
[----:B------:R-:W-:Y:S05]  /*1f30*/  @!P0 BRA `(.L_x_25780) ;  /* 0x0000000000888947 */ /* 0x000fea0003800000 */
[----:B---3--:R-:W-:Y:S01]  /*1f40*/  LOP3.LUT R5, R16, 0x1f, RZ, 0xc0, !PT ;  /* 0x0000001f10057812 */ /* 0x008fe200078ec0ff */
[----:B------:R-:W-:-:S03]  /*1f50*/  IMAD.IADD R17, R17, 0x1, R2 ;  /* 0x0000000111117824 */ /* 0x000fc600078e0202 */
[----:B------:R-:W-:Y:S01]  /*1f60*/  ISETP.GE.U32.AND P0, PT, R5, UR26, PT ;  /* 0x0000001a05007c0c */ /* 0x000fe2000bf06070 */
[----:B------:R-:W-:-:S12]  /*1f70*/  IMAD R17, R17, 0x4, R14 ;  /* 0x0000000411117824 */ /* 0x000fd800078e020e */
[----:B0-----:R-:W0:Y:S01]  /*1f80*/  @!P0 LDS R7, [R17] ;  /* 0x0000000011078984 */ /* 0x001e220000000800 */
[----:B------:R-:W-:-:S05]  /*1f90*/  @!P0 IADD3 R2, P1, PT, R5, R20, RZ ;  /* 0x0000001405028210 */ /* 0x000fca0007f3e0ff */
[----:B------:R-:W-:Y:S01]  /*1fa0*/  @!P0 IMAD.X R5, RZ, RZ, R18, P1 ;  /* 0x000000ffff058224 */ /* 0x000fe200008e0612 */
[----:B-1----:R-:W-:-:S04]  /*1fb0*/  @!P0 LEA R4, P1, R2, UR10, 0x2 ;  /* 0x0000000a02048c11 */ /* 0x002fc8000f8210ff */
        /* <DEDUP_REMOVED lines=26> */
.L_x_25780:
[----:B------:R-:W-:Y:S05]  /*2160*/  BSYNC.RECONVERGENT B0 ;  /* 0x0000000000007941 */ /* 0x000fea0003800200 */
.L_x_25779:
[----:B------:R-:W4:Y:S02]  /*2170*/  LDCU.64 UR4, c[0x0][0x3a8] ;  /* 0x00007500ff0477ac */ /* 0x000f240008000a00 */
[----:B----4-:R-:W-:-:S04]  /*2180*/  UISETP.NE.U32.AND UP0, UPT, UR4, URZ, UPT ;  /* 0x000000ff0400728c */ /* 0x010fc8000bf05070 */
[----:B------:R-:W-:Y:S01]  /*2190*/  UISETP.NE.AND.EX UP0, UPT, UR5, URZ, UPT, UP0 ;  /* 0x000000ff0500728c */ /* 0x000fe2000bf05300 */
[----:B------:R-:W-:Y:S08]  /*21a0*/  BAR.SYNC.DEFER_BLOCKING 0x0 ;  /* 0x0000000000007b1d */ /* 0x000ff00000010000 */
[----:B------:R-:W-:Y:S05]  /*21b0*/  BRA.U !UP0, `(.L_x_25784) ;  /* 0x0000000108a07547 */ /* 0x000fea000b800000 */
[----:B------:R-:W4:Y:S01]  /*21c0*/  SHFL.DOWN PT, R2, R3, 0x10, 0x1f ;  /* 0x0a001f0003027f89 */ /* 0x000f2200000e0000 */
[----:B------:R-:W-:Y:S01]  /*21d0*/  LOP3.LUT P0, RZ, R15, 0x1f, RZ, 0xc0, !PT ;  /* 0x0000001f0fff7812 */ /* 0x000fe2000780c0ff */
[----:B------:R-:W-:-:S12]  /*21e0*/  BSSY B0, `(.L_x_25784) ;  /* 0x0000025000007945 */ /* 0x000fd80003800000 */
[----:B-1-3--:R-:W1:Y:S01]  /*21f0*/  @!P0 S2R R8, SR_CgaCtaId ;  /* 0x0000000000088919 */ /* 0x00ae620000008800 */
[----:B----4-:R-:W-:Y:S02]  /*2200*/  FMNMX R2, R3, R2, !PT ;  /* 0x0000000203027209 */ /* 0x010fe40007800000 */
[----:B------:R-:W-:-:S03]  /*2210*/  @!P0 MOV R3, 0x400 ;  /* 0x0000040000038802 */ /* 0x000fc60000000f00 */
[----:B--2---:R-:W2:Y:S01]  /*2220*/  SHFL.DOWN PT, R5, R2, 0x8, 0x1f ;  /* 0x09001f0002057f89 */ /* 0x004ea200000e0000 */
[----:B-1----:R-:W-:-:S05]  /*2230*/  @!P0 LEA R3, R8, R3, 0x18 ;  /* 0x0000000308038211 */ /* 0x002fca00078ec0ff */
[----:B------:R-:W-:Y:S01]  /*2240*/  @!P0 IMAD R3, R0, 0x4, R3 ;  /* 0x0000000400038824 */ /* 0x000fe200078e0203 */
[----:B--2---:R-:W-:-:S05]  /*2250*/  FMNMX R5, R2, R5, !PT ;  /* 0x0000000502057209 */ /* 0x004fca0007800000 */
        /* <DEDUP_REMOVED lines=24> */
.L_x_25792:
[----:B------:R-:W-:Y:S02]  /*23e0*/  ISETP.NE.AND P0, PT, R15, RZ, PT ;  /* 0x000000ff0f00720c */ /* 0x000fe40003f05270 */
[----:B-1----:R-:W-:-:S11]  /*23f0*/  FMNMX R5, R2, R5, !PT ;  /* 0x0000000502057209 */ /* 0x002fd60007800000 */
[----:B------:R-:W-:Y:S05]  /*2400*/  @P0 BRA `(.L_x_25785) ;  /* 0x0000000000080947 */ /* 0x000fea0003800000 */
[----:B0-----:R-:W0:Y:S02]  /*2410*/  LDC.64 R2, c[0x0][0x3a8] ;  /* 0x0000ea00ff027b82 */ /* 0x001e240000000a00 */
[----:B0-----:R1:W-:Y:S02]  /*2420*/  REDG.E.MAX.S32.STRONG.GPU desc[UR24][R2.64], R5 ;  /* 0x000000050200798e */ /* 0x0013e4000d12e318 */
.L_x_25785:
[----:B------:R-:W-:Y:S05]  /*2430*/  BSYNC B0 ;  /* 0x0000000000007941 */ /* 0x000fea0003800000 */
.L_x_25784:
        /* <DEDUP_REMOVED lines=11> */
[----:B--23--:R-:W-:Y:S05]  /*24f0*/  CALL.REL.NOINC `($__internal_649_$__cuda_sm20_rcp_rn_f32_slowpath) ;  /* 0x0000000400987944 */ /* 0x00cfea0003c00000 */
[----:B------:R-:W-:Y:S05]  /*2500*/  BRA `(.L_x_25788) ;  /* 0x0000000000147947 */ /* 0x000fea0003800000 */
.L_x_25787:
[----:B-123--:R-:W1:Y:S01]  /*2510*/  MUFU.RCP R5, UR7 ;  /* 0x0000000700057d08 */ /* 0x00ee620008001000 */
[----:B------:R-:W-:-:S04]  /*2520*/  IMAD.U32 R0, RZ, RZ, UR7 ;  /* 0x00000007ff007e24 */ /* 0x000fc8000f8e00ff */
[----:B-1----:R-:W-:-:S04]  /*2530*/  FFMA R0, R5, R0, -1 ;  /* 0xbf80000005007423 */ /* 0x002fc80000000000 */
[----:B------:R-:W-:-:S04]  /*2540*/  FADD.FTZ R0, -R0, -RZ ;  /* 0x800000ff00007221 */ /* 0x000fc80000010100 */
[----:B------:R-:W-:-:S07]  /*2550*/  FFMA R5, R5, R0, R5 ;  /* 0x0000000005057223 */ /* 0x000fce0000000005 */
.L_x_25788:
[----:B0-----:R-:W0:Y:S02]  /*2560*/  LDC.64 R2, c[0x0][0x3b0] ;  /* 0x0000ec00ff027b82 */ /* 0x001e240000000a00 */
[----:B0-----:R-:W-:Y:S01]  /*2570*/  STG.E desc[UR24][R2.64], R5 ;  /* 0x0000000502007986 */ /* 0x001fe2000c101918 */
[----:B------:R-:W-:Y:S05]  /*2580*/  EXIT ;  /* 0x000000000000794d */ /* 0x000fea0003800000 */
.L_x_25786:
[----:B------:R-:W-:Y:S02]  /*2590*/  IMAD.MOV.U32 R7, RZ, RZ, 0x4 ;  /* 0x00000004ff077424 */ /* 0x000fe400078e00ff */
[----:B------:R-:W-:Y:S02]  /*25a0*/  IMAD.MOV.U32 R9, RZ, RZ, 0x1f ;  /* 0x0000001fff097424 */ /* 0x000fe400078e00ff */
[----:B------:R-:W-:-:S07]  /*25b0*/  IMAD.MOV.U32 R4, RZ, RZ, -0x1 ;  /* 0xffffffffff047424 */ /* 0x000fce00078e00ff */
[----:B01----:R-:W-:Y:S05]  /*25c0*/  WARPSYNC.COLLECTIVE R4, `(.L_x_25789) ;  /* 0x0000000004087348 */ /* 0x003fea0003c00000 */
[----:B-1----:R1:W2:Y:S02]  /*25d0*/  SHFL.DOWN P0, R5, R0, R7, R9 ;  /* 0x0800000700057389 */ /* 0x0022a40000000009 */
[----:B012---:R-:W-:Y:S05]  /*25e0*/  ENDCOLLECTIVE ;  /* 0x000000000000791b */ /* 0x007fea0003800000 */
.L_x_25789:
[----:B------:R-:W-:Y:S02]  /*25f0*/  IMAD.MOV.U32 R7, RZ, RZ, 0x2 ;  /* 0x00000002ff077424 */ /* 0x000fe400078e00ff */
[----:B------:R-:W-:-:S05]  /*2600*/  IMAD.MOV.U32 R3, RZ, RZ, R5 ;  /* 0x000000ffff037224 */ /* 0x000fca00078e0005 */
[----:B------:R-:W-:-:S05]  /*2610*/  FMNMX R3, R3, R0, !PT ;  /* 0x0000000003037209 */ /* 0x000fca0007800000 */
[----:B------:R-:W-:-:S07]  /*2620*/  IMAD.MOV.U32 R0, RZ, RZ, R3 ;  /* 0x000000ffff007224 */ /* 0x000fce00078e0003 */
[----:B------:R-:W-:Y:S05]  /*2630*/  WARPSYNC.COLLECTIVE R4, `(.L_x_25790) ;  /* 0x0000000004087348 */ /* 0x000fea0003c00000 */
[----:B------:R0:W1:Y:S02]  /*2640*/  SHFL.DOWN P0, R5, R0, R7, R9 ;  /* 0x0800000700057389 */ /* 0x0000640000000009 */
[----:B01----:R-:W-:Y:S05]  /*2650*/  ENDCOLLECTIVE ;  /* 0x000000000000791b */ /* 0x003fea0003800000 */
.L_x_25790:
[----:B------:R-:W-:Y:S02]  /*2660*/  IMAD.MOV.U32 R7, RZ, RZ, 0x1 ;  /* 0x00000001ff077424 */ /* 0x000fe400078e00ff */
[----:B------:R-:W-:-:S05]  /*2670*/  IMAD.MOV.U32 R2, RZ, RZ, R5 ;  /* 0x000000ffff027224 */ /* 0x000fca00078e0005 */
[----:B------:R-:W-:-:S05]  /*2680*/  FMNMX R2, R3, R2, !PT ;  /* 0x0000000203027209 */ /* 0x000fca0007800000 */
[----:B------:R-:W-:-:S07]  /*2690*/  IMAD.MOV.U32 R0, RZ, RZ, R2 ;  /* 0x000000ffff007224 */ /* 0x000fce00078e0002 */
[----:B------:R-:W-:Y:S05]  /*26a0*/  WARPSYNC.COLLECTIVE R4, `(.L_x_25791) ;  /* 0x0000000004087348 */ /* 0x000fea0003c00000 */
[----:B------:R0:W1:Y:S02]  /*26b0*/  SHFL.DOWN P0, R5, R0, R7, R9 ;  /* 0x0800000700057389 */ /* 0x0000640000000009 */
[----:B01----:R-:W-:Y:S05]  /*26c0*/  ENDCOLLECTIVE ;  /* 0x000000000000791b */ /* 0x003fea0003800000 */
.L_x_25791:
[----:B------:R-:W-:Y:S05]  /*26d0*/  BRA `(.L_x_25792) ;  /* 0xfffffffc00407947 */ /* 0x000fea000383ffff */
        .weak           $__internal_648_$__cuda_sm20_div_u64
        .type           $__internal_648_$__cuda_sm20_div_u64,@function
        .size           $__internal_648_$__cuda_sm20_div_u64,($__internal_649_$__cuda_sm20_rcp_rn_f32_slowpath - $__internal_648_$__cuda_sm20_div_u64)
$__internal_648_$__cuda_sm20_div_u64:
        /* <DEDUP_REMOVED lines=71> */
[----:B------:R-:W-:Y:S11]  /*2b50*/  RET.REL.NODEC R2 `(_ZN18transformer_engine6detail38cast_transpose_fused_kernel_notalignedILb0ELb1ELb0EfNS_16CTDBiasDActParamI6__halfS3_ffEELi2ELi1ENS_5EmptyEXadL_ZNS_6dsreluIffEET_T0_RKS5_EEEEvT3_mmm) ;  /* 0xffffffd402287950 */ /* 0x000ff60003c3ffff */
        .weak           $__internal_649_$__cuda_sm20_rcp_rn_f32_slowpath
        .type           $__internal_649_$__cuda_sm20_rcp_rn_f32_slowpath,@function
        .size           $__internal_649_$__cuda_sm20_rcp_rn_f32_slowpath,(.L_x_29950 - $__internal_649_$__cuda_sm20_rcp_rn_f32_slowpath)
$__internal_649_$__cuda_sm20_rcp_rn_f32_slowpath:
        /* <DEDUP_REMOVED lines=15> */
.L_x_25793:
        /* <DEDUP_REMOVED lines=33> */
.L_x_25795:
[----:B------:R0:W1:Y:S02]  /*2e60*/  MUFU.RCP R3, R0 ;  /* 0x0000000000037308 */ /* 0x0000640000001000 */
.L_x_25794:
[----:B-1-3--:R-:W-:Y:S02]  /*2e70*/  IMAD.MOV.U32 R5, RZ, RZ, R3 ;  /* 0x000000ffff057224 */ /* 0x00afe400078e0003 */
[----:B------:R-:W-:-:S04]  /*2e80*/  IMAD.MOV.U32 R3, RZ, RZ, 0x0 ;  /* 0x00000000ff037424 */ /* 0x000fc800078e00ff */
[----:B0-2---:R-:W-:Y:S05]  /*2e90*/  RET.REL.NODEC R2 `(_ZN18transformer_engine6detail38cast_transpose_fused_kernel_notalignedILb0ELb1ELb0EfNS_16CTDBiasDActParamI6__halfS3_ffEELi2ELi1ENS_5EmptyEXadL_ZNS_6dsreluIffEET_T0_RKS5_EEEEvT3_mmm) ;  /* 0xffffffd002587950 */ /* 0x005fea0003c3ffff */
.L_x_25796:
        /* <DEDUP_REMOVED lines=14> */
.L_x_29950:


//--------------------- .text._ZN18transformer_engine6detail38cast_transpose_fused_kernel_notalignedILb0ELb1ELb0EfNS_16CTDBiasDActParamIff13__nv_fp8_e4m3fEELi1ELi4ENS_5EmptyEXadL_ZNS_6dsreluIffEET_T0_RKS5_EEEEvT3_mmm --------------------------
	.section	.text._ZN18transformer_engine6detail38cast_transpose_fused_kernel_notalignedILb0ELb1ELb0EfNS_16CTDBiasDActParamIff13__nv_fp8_e4m3fEELi1ELi4ENS_5EmptyEXadL_ZNS_6dsreluIffEET_T0_RKS5_EEEEvT3_mmm,"ax",@progbits
	.align	128
        .global         _ZN18transformer_engine6detail38cast_transpose_fused_kernel_notalignedILb0ELb1ELb0EfNS_16CTDBiasDActParamIff13__nv_fp8_e4m3fEELi1ELi4ENS_5EmptyEXadL_ZNS_6dsreluIffEET_T0_RKS5_EEEEvT3_mmm
        .type           _ZN18transformer_engine6detail38cast_transpose_fused_kernel_notalignedILb0ELb1ELb0EfNS_16CTDBiasDActParamIff13__nv_fp8_e4m3fEELi1ELi4ENS_5EmptyEXadL_ZNS_6dsreluIffEET_T0_RKS5_EEEEvT3_mmm,@function
        .size           _ZN18transformer_engine6detail38cast_transpose_fused_kernel_notalignedILb0ELb1ELb0EfNS_16CTDBiasDActParamIff13__nv_fp8_e4m3fEELi1ELi4ENS_5EmptyEXadL_ZNS_6dsreluIffEET_T0_RKS5_EEEEvT3_mmm,(.L_x_29952 - _ZN18transformer_engine6detail38cast_transpose_fused_kernel_notalignedILb0ELb1ELb0EfNS_16CTDBiasDActParamIff13__nv_fp8_e4m3fEELi1ELi4ENS_5EmptyEXadL_ZNS_6dsreluIffEET_T0_RKS5_EEEEvT3_mmm)
        .other          _ZN18transformer_engine6detail38cast_transpose_fused_kernel_notalignedILb0ELb1ELb0EfNS_16CTDBiasDActParamIff13__nv_fp8_e4m3fEELi1ELi4ENS_5EmptyEXadL_ZNS_6dsreluIffEET_T0_RKS5_EEEEvT3_mmm,@"STO_CUDA_ENTRY STV_DEFAULT"
_ZN18transformer_engine6detail38cast_transpose_fused_kernel_notalignedILb0ELb1ELb0EfNS_16CTDBiasDActParamIff13__nv_fp8_e4m3fEELi1ELi4ENS_5EmptyEXadL_ZNS_6dsreluIffEET_T0_RKS5_EEEEvT3_mmm:
.text._ZN18transformer_engine6detail38cast_transpose_fused_kernel_notalignedILb0ELb1ELb0EfNS_16CTDBiasDActParamIff13__nv_fp8_e4m3fEELi1ELi4ENS_5EmptyEXadL_ZNS_6dsreluIffEET_T0_RKS5_EEEEvT3_mmm:
        /* <DEDUP_REMOVED lines=43> */
.L_x_25797:
[----:B------:R-:W-:-:S07]  /*02b0*/  MOV R4, 0x2d0 ;  /* 0x000002d000047802 */ /* 0x000fce0000000f00 */
[----:B------:R-:W-:Y:S05]  /*02c0*/  CALL.REL.NOINC `($__internal_650_$__cuda_sm20_div_u64) ;  /* 0x0000003000907944 */ /* 0x000fea0003c00000 */
        /* <DEDUP_REMOVED lines=11> */
.L_x_25798:
        /* <DEDUP_REMOVED lines=10> */
[----:B------:R-:W2:Y:S01]  /*0420*/  LDCU.64 UR32, c[0x0][0x3a0] ;  /* 0x00007400ff2077ac */ /* 0x000ea20008000a00 */
[----:B0-----:R-:W-:-:S02]  /*0430*/  USHF.R.U64 UR27, UR12, 0x2, UR13 ;  /* 0x000000020c1b7899 */ /* 0x001fc4000800120d */
[----:B------:R-:W-:Y:S02]  /*0440*/  USHF.R.U32.HI UR28, URZ, 0x2, UR13 ;  /* 0x00000002ff1c7899 */ /* 0x000fe4000801160d */
[----:B------:R-:W-:Y:S01]  /*0450*/  ULEA UR7, UP1, -UR4, UR27, 0x5 ;  /* 0x0000001b04077291 */ /* 0x000fe2000f8229ff */
[----:B-1----:R-:W-:Y:S01]  /*0460*/  IMAD R11, R18, UR25, RZ ;  /* 0x00000019120b7c24 */ /* 0x002fe2000f8e02ff */
[----:B------:R-:W-:Y:S02]  /*0470*/  UIADD3 UR17, UP0, UPT, -UR18, UR24, URZ ;  /* 0x0000001812117290 */ /* 0x000fe4000ff1e1ff */
[----:B------:R-:W-:Y:S01]  /*0480*/  IMAD.U32 R5, RZ, RZ, UR24 ;  /* 0x00000018ff057e24 */ /* 0x000fe2000f8e00ff */
[----:B------:R-:W-:Y:S02]  /*0490*/  UIADD3.X UR16, UPT, UPT, ~UR16, UR28, URZ, UP1, !UPT ;  /* 0x0000001c10107290 */ /* 0x000fe40008ffe5ff */
[----:B------:R-:W-:Y:S02]  /*04a0*/  UISETP.LT.U32.AND UP1, UPT, UR7, 0x20, UPT ;  /* 0x000000200700788c */ /* 0x000fe4000bf21070 */
[----:B------:R-:W-:-:S02]  /*04b0*/  UIADD3.X UR21, UPT, UPT, ~UR19, UR25, URZ, UP0, !UPT ;  /* 0x0000001913157290 */ /* 0x000fc400087fe5ff */
[----:B------:R-:W-:Y:S01]  /*04c0*/  UISETP.LT.U32.AND UP0, UPT, UR17, 0x20, UPT ;  /* 0x000000201100788c */ /* 0x000fe2000bf01070 */
[----:B--2---:R-:W-:Y:S01]  /*04d0*/  ISETP.NE.U32.AND P4, PT, RZ, UR32, PT ;  /* 0x00000020ff007c0c */ /* 0x004fe2000bf85070 */
[----:B------:R-:W-:Y:S02]  /*04e0*/  UISETP.LT.U32.AND.EX UP1, UPT, UR16, URZ, UPT, UP1 ;  /* 0x000000ff1000728c */ /* 0x000fe4000bf21110 */
[----:B------:R-:W-:Y:S01]  /*04f0*/  UISETP.LT.U32.AND.EX UP0, UPT, UR21, URZ, UPT, UP0 ;  /* 0x000000ff1500728c */ /* 0x000fe2000bf01100 */
[----:B------:R-:W-:Y:S01]  /*0500*/  ISETP.NE.AND.EX P4, PT, RZ, UR33, PT, P4 ;  /* 0x00000021ff007c0c */ /* 0x000fe2000bf85340 */
[----:B------:R-:W-:Y:S02]  /*0510*/  USEL UR26, UR7, 0x20, UP1 ;  /* 0x00000020071a7887 */ /* 0x000fe40008800000 */
[----:B------:R-:W-:Y:S01]  /*0520*/  USEL UR21, UR17, 0x20, UP0 ;  /* 0x0000002011157887 */ /* 0x000fe20008000000 */
[----:B------:R-:W0:Y:S03]  /*0530*/  LDCU.128 UR8, c[0x0][0x380] ;  /* 0x00007000ff0877ac */ /* 0x000e260008000c00 */
[----:B------:R-:W-:Y:S01]  /*0540*/  ISETP.GE.U32.AND P3, PT, R9, UR26, PT ;  /* 0x0000001a09007c0c */ /* 0x000fe2000bf66070 */
[----:B------:R-:W-:-:S03]  /*0550*/  UIMAD UR16, UR5, UR24, URZ ;  /* 0x00000018051072a4 */ /* 0x000fc6000f8e02ff */
[----:B------:R-:W-:Y:S01]  /*0560*/  ISETP.LT.U32.AND P3, PT, R2, UR21, !P3 ;  /* 0x0000001502007c0c */ /* 0x000fe2000df61070 */
[----:B------:R-:W-:Y:S02]  /*0570*/  UIMAD.WIDE.U32 UR14, UR4, UR24, URZ ;  /* 0x00000018040e72a5 */ /* 0x000fe4000f8e00ff */
[----:B------:R-:W-:Y:S01]  /*0580*/  IMAD.WIDE.U32 R2, R18, UR24, R2 ;  /* 0x0000001812027c25 */ /* 0x000fe2000f8e0002 */
[----:B------:R-:W-:Y:S02]  /*0590*/  UIMAD UR7, UR4, UR25, UR16 ;  /* 0x00000019040772a4 */ /* 0x000fe4000f8e0210 */
[----:B------:R-:W-:Y:S01]  /*05a0*/  USHF.L.U32 UR17, UR25, 0x1, URZ ;  /* 0x0000000119117899 */ /* 0x000fe200080006ff */
[----:B------:R-:W-:Y:S01]  /*05b0*/  IMAD.IADD R13, R3, 0x1, R11 ;  /* 0x00000001030d7824 */ /* 0x000fe200078e020b */
[----:B------:R-:W-:Y:S02]  /*05c0*/  UIMAD.WIDE.U32 UR30, UR24, 0x2, URZ ;  /* 0x00000002181e78a5 */ /* 0x000fe4000f8e00ff */
[----:B------:R-:W-:-:S02]  /*05d0*/  ULEA UR16, UP0, UR14, UR18, 0x7 ;  /* 0x000000120e107291 */ /* 0x000fc4000f8038ff */
[----:B------:R-:W-:Y:S01]  /*05e0*/  UIADD3 UR15, UPT, UPT, UR15, UR7, URZ ;  /* 0x000000070f0f7290 */ /* 0x000fe2000fffe0ff */
[----:B------:R-:W-:Y:S01]  /*05f0*/  @P3 IMAD.MOV.U32 R12, RZ, RZ, R2 ;  /* 0x000000ffff0c3224 */ /* 0x000fe200078e0002 */
[----:B------:R-:W-:Y:S01]  /*0600*/  USHF.L.U32 UR7, UR16, 0x2, URZ ;  /* 0x0000000210077899 */ /* 0x000fe200080006ff */
[C---:B------:R-:W-:Y:S01]  /*0610*/  @P3 IADD3 R15, P1, PT, R2.reuse, UR30, RZ ;  /* 0x0000001e020f3c10 */ /* 0x040fe2000ff3e0ff */
[----:B------:R-:W-:Y:S01]  /*0620*/  ULEA.HI.X UR14, UR14, UR19, UR15, 0x7, UP0 ;  /* 0x000000130e0e7291 */ /* 0x000fe200080f3c0f */
[----:B------:R-:W-:Y:S01]  /*0630*/  @P3 IMAD.WIDE.U32 R4, R5, 0x3, R12 ;  /* 0x0000000305043825 */ /* 0x000fe200078e000c */
[----:B0-----:R-:W-:Y:S01]  /*0640*/  UIADD3 UR18, UP0, UPT, UR7, UR10, URZ ;  /* 0x0000000a07127290 */ /* 0x001fe2000ff1e0ff */
[C---:B------:R-:W-:Y:S01]  /*0650*/  @P3 IADD3 R14, P0, PT, R2.reuse, UR24, RZ ;  /* 0x00000018020e3c10 */ /* 0x040fe2000ff1e0ff */
[----:B------:R-:W-:Y:S01]  /*0660*/  USHF.L.U64.HI UR10, UR16, 0x2, UR14 ;  /* 0x00000002100a7899 */ /* 0x000fe2000801020e */
[----:B------:R-:W-:Y:S01]  /*0670*/  IMAD.U32 R12, RZ, RZ, UR17 ;  /* 0x00000011ff0c7e24 */ /* 0x000fe2000f8e00ff */
[----:B------:R-:W-:Y:S01]  /*0680*/  VOTEU.ANY UP1, P3 ;  /* 0x0000000000ff7886 */ /* 0x000fe20001820100 */
[----:B------:R-:W0:Y:S01]  /*0690*/  LDCU.64 UR22, c[0x0][0x358] ;  /* 0x00006b00ff1677ac */ /* 0x000e220008000a00 */
[C---:B------:R-:W-:Y:S01]  /*06a0*/  @P3 SHF.L.U64.HI R19, R2.reuse, 0x2, R13 ;  /* 0x0000000202133819 */ /* 0x040fe2000001020d */
[----:B------:R-:W-:Y:S01]  /*06b0*/  @P3 IMAD.SHL.U32 R30, R2, 0x4, RZ ;  /* 0x00000004021e3824 */ /* 0x000fe200078e00ff */
[C---:B------:R-:W-:Y:S01]  /*06c0*/  @P3 IADD3.X R10, PT, PT, R13.reuse, UR31, R12, P1, !PT ;  /* 0x0000001f0d0a3c10 */ /* 0x040fe20008ffe40c */
[----:B------:R-:W-:Y:S01]  /*06d0*/  UIADD3.X UR19, UPT, UPT, UR10, UR11, URZ, UP0, !UPT ;  /* 0x0000000b0a137290 */ /* 0x000fe200087fe4ff */
[----:B------:R-:W-:Y:S01]  /*06e0*/  @P3 IADD3.X R13, PT, PT, R13, UR25, RZ, P0, !PT ;  /* 0x000000190d0d3c10 */ /* 0x000fe200087fe4ff */
[----:B------:R-:W-:Y:S01]  /*06f0*/  @UP1 UIMAD UR11, UR25, 0x3, URZ ;  /* 0x00000003190b18a4 */ /* 0x000fe2000f8e02ff */
[C---:B------:R-:W-:Y:S01]  /*0700*/  @P3 SHF.L.U64.HI R10, R15.reuse, 0x2, R10 ;  /* 0x000000020f0a3819 */ /* 0x040fe2000001020a */
[----:B------:R-:W-:Y:S01]  /*0710*/  @P3 IMAD.SHL.U32 R15, R15, 0x4, RZ ;  /* 0x000000040f0f3824 */ /* 0x000fe200078e00ff */
[----:B------:R-:W1:Y:S01]  /*0720*/  @P4 LDC.64 R2, c[0x0][0x3a0] ;  /* 0x0000e800ff024b82 */ /* 0x000e620000000a00 */
[C---:B------:R-:W-:Y:S01]  /*0730*/  @P3 SHF.L.U64.HI R8, R14.reuse, 0x2, R13 ;  /* 0x000000020e083819 */ /* 0x040fe2000001020d */
[----:B------:R-:W-:Y:S01]  /*0740*/  @P3 IMAD.SHL.U32 R14, R14, 0x4, RZ ;  /* 0x000000040e0e3824 */ /* 0x000fe200078e00ff */
[----:B------:R-:W-:Y:S01]  /*0750*/  @P3 IADD3 R24, P0, PT, R30, UR18, RZ ;  /* 0x000000121e183c10 */ /* 0x000fe2000ff1e0ff */
[----:B------:R-:W-:Y:S01]  /*0760*/  @P3 VIADD R5, R5, UR11 ;  /* 0x0000000b05053c36 */ /* 0x000fe20008000000 */
[----:B------:R-:W-:Y:S01]  /*0770*/  @P3 IADD3 R12, P1, PT, R15, UR18, RZ ;  /* 0x000000120f0c3c10 */ /* 0x000fe2000ff3e0ff */
[----:B------:R-:W-:Y:S01]  /*0780*/  @P3 IMAD.SHL.U32 R20, R4, 0x4, RZ ;  /* 0x0000000404143824 */ /* 0x000fe200078e00ff */
[----:B------:R-:W-:-:S02]  /*0790*/  @P3 IADD3.X R25, PT, PT, R19, UR19, RZ, P0, !PT ;  /* 0x0000001313193c10 */ /* 0x000fc400087fe4ff */
[----:B------:R-:W-:Y:S02]  /*07a0*/  @P3 IADD3.X R13, PT, PT, R10, UR19, RZ, P1, !PT ;  /* 0x000000130a0d3c10 */ /* 0x000fe40008ffe4ff */
[----:B------:R-:W-:Y:S01]  /*07b0*/  @P3 SHF.L.U64.HI R4, R4, 0x2, R5 ;  /* 0x0000000204043819 */ /* 0x000fe20000010205 */
[----:B0-----:R-:W2:Y:S01]  /*07c0*/  @P3 LDG.E R22, desc[UR22][R24.64] ;  /* 0x0000001618163981 */ /* 0x001ea2000c1e1900 */
[----:B------:R-:W-:Y:S02]  /*07d0*/  @P3 IADD3 R16, P0, PT, R14, UR18, RZ ;  /* 0x000000120e103c10 */ /* 0x000fe4000ff1e0ff */
[----:B------:R-:W-:Y:S01]  /*07e0*/  @P3 IADD3 R26, P1, PT, R20, UR18, RZ ;  /* 0x00000012141a3c10 */ /* 0x000fe2000ff3e0ff */
[----:B------:R0:W3:Y:S01]  /*07f0*/  @P3 LDG.E R23, desc[UR22][R12.64] ;  /* 0x000000160c173981 */ /* 0x0000e2000c1e1900 */
[----:B------:R-:W-:Y:S02]  /*0800*/  @P3 IADD3.X R17, PT, PT, R8, UR19, RZ, P0, !PT ;  /* 0x0000001308113c10 */ /* 0x000fe400087fe4ff */
[----:B------:R-:W-:-:S03]  /*0810*/  @P3 IADD3.X R27, PT, PT, R4, UR19, RZ, P1, !PT ;  /* 0x00000013041b3c10 */ /* 0x000fc60008ffe4ff */
[----:B------:R4:W3:Y:S04]  /*0820*/  @P3 LDG.E R6, desc[UR22][R16.64] ;  /* 0x0000001610063981 */ /* 0x0008e8000c1e1900 */
[----:B------:R-:W3:Y:S01]  /*0830*/  @P3 LDG.E R26, desc[UR22][R26.64] ;  /* 0x000000161a1a3981 */ /* 0x000ee2000c1e1900 */
[----:B------:R-:W-:-:S03]  /*0840*/  UIADD3 UR15, UP0, UPT, UR7, UR8, URZ ;  /* 0x00000008070f7290 */ /* 0x000fc6000ff1e0ff */
[----:B-1----:R1:W3:Y:S01]  /*0850*/  @P4 LDG.E R5, desc[UR22][R2.64] ;  /* 0x0000001602054981 */ /* 0x0022e2000c1e1900 */
[----:B------:R-:W-:Y:S02]  /*0860*/  UIADD3.X UR17, UPT, UPT, UR10, UR9, URZ, UP0, !UPT ;  /* 0x000000090a117290 */ /* 0x000fe400087fe4ff */
[----:B------:R-:W-:Y:S01]  /*0870*/  @P3 IADD3 R30, P0, PT, R30, UR15, RZ ;  /* 0x0000000f1e1e3c10 */ /* 0x000fe2000ff1e0ff */
[----:B------:R-:W-:Y:S02]  /*0880*/  IMAD.MOV.U32 R29, RZ, RZ, RZ ;  /* 0x000000ffff1d7224 */ /* 0x000fe400078e00ff */
[----:B0-----:R-:W-:Y:S01]  /*0890*/  VIADD R12, R9, 0x1 ;  /* 0x00000001090c7836 */ /* 0x001fe20000000000 */
[----:B------:R-:W-:Y:S01]  /*08a0*/  @P3 IADD3.X R31, PT, PT, R19, UR17, RZ, P0, !PT ;  /* 0x00000011131f3c10 */ /* 0x000fe200087fe4ff */
[----:B----4-:R-:W-:-:S03]  /*08b0*/  VIADD R16, R0, 0xffffffff ;  /* 0xffffffff00107836 */ /* 0x010fc60000000000 */
[----:B------:R-:W-:Y:S01]  /*08c0*/  ISETP.GE.U32.AND P1, PT, R12, UR26, PT ;  /* 0x0000001a0c007c0c */ /* 0x000fe2000bf26070 */
[----:B------:R0:W4:Y:S01]  /*08d0*/  @P3 LDG.E R29, desc[UR22][R30.64] ;  /* 0x000000161e1d3981 */ /* 0x000122000c1e1900 */
[----:B------:R-:W-:-:S04]  /*08e0*/  LOP3.LUT R16, R16, 0x1f, RZ, 0xc0, !PT ;  /* 0x0000001f10107812 */ /* 0x000fc800078ec0ff */
[----:B------:R-:W-:Y:S02]  /*08f0*/  ISETP.LT.U32.AND P1, PT, R16, UR21, !P1 ;  /* 0x0000001510007c0c */ /* 0x000fe4000cf21070 */
[----:B------:R-:W-:Y:S02]  /*0900*/  @P3 IADD3 R24, P0, PT, R15, UR15, RZ ;  /* 0x0000000f0f183c10 */ /* 0x000fe4000ff1e0ff */
[----:B------:R-:W-:Y:S01]  /*0910*/  CS2R R32, SRZ ;  /* 0x0000000000207805 */ /* 0x000fe2000001ff00 */
[----:B------:R-:W-:Y:S01]  /*0920*/  IMAD.U32 R15, RZ, RZ, UR24 ;  /* 0x00000018ff0f7e24 */ /* 0x000fe2000f8e00ff */
[----:B------:R-:W-:-:S07]  /*0930*/  @P3 IADD3.X R25, PT, PT, R10, UR17, RZ, P0, !PT ;  /* 0x000000110a193c10 */ /* 0x000fce00087fe4ff */
[----:B------:R-:W-:Y:S01]  /*0940*/  @P1 IMAD.MOV.U32 R17, RZ, RZ, RZ ;  /* 0x000000ffff111224 */ /* 0x000fe200078e00ff */
[----:B------:R-:W-:Y:S01]  /*0950*/  VOTEU.ANY UP0, P1 ;  /* 0x0000000000ff7886 */ /* 0x000fe20000800100 */
[--C-:B-1----:R-:W-:Y:S01]  /*0960*/  @P1 IMAD.MOV.U32 R2, RZ, RZ, R16.reuse ;  /* 0x000000ffff021224 */ /* 0x102fe200078e0010 */
[----:B------:R-:W4:Y:S01]  /*0970*/  @P3 LDG.E R32, desc[UR22][R24.64] ;  /* 0x0000001618203981 */ /* 0x000f22000c1e1900 */
[----:B------:R-:W-:-:S04]  /*0980*/  @P1 IMAD.WIDE.U32 R12, R18, UR24, R16 ;  /* 0x00000018120c1c25 */ /* 0x000fc8000f8e0010 */
[----:B------:R-:W-:Y:S02]  /*0990*/  @P1 IMAD.MOV.U32 R3, RZ, RZ, RZ ;  /* 0x000000ffff031224 */ /* 0x000fe400078e00ff */
[----:B------:R-:W-:Y:S01]  /*09a0*/  @P1 IMAD.IADD R13, R11, 0x1, R13 ;  /* 0x000000010b0d1824 */ /* 0x000fe200078e020d */
[----:B------:R-:W-:Y:S01]  /*09b0*/  @UP0 UIMAD UR8, UR25, 0x7, URZ ;  /* 0x00000007190808a4 */ /* 0x000fe2000f8e02ff */
[----:B------:R-:W-:Y:S01]  /*09c0*/  @P1 IMAD.WIDE.U32 R2, R18, UR24, R2 ;  /* 0x0000001812021c25 */ /* 0x000fe2000f8e0002 */
[----:B------:R-:W-:-:S03]  /*09d0*/  @P3 IADD3 R14, P0, PT, R14, UR15, RZ ;  /* 0x0000000f0e0e3c10 */ /* 0x000fc6000ff1e0ff */
[----:B------:R-:W-:Y:S01]  /*09e0*/  @P1 IMAD.WIDE.U32 R12, R15, 0x7, R12 ;  /* 0x000000070f0c1825 */ /* 0x000fe200078e000c */
[----:B------:R-:W-:-:S03]  /*09f0*/  @UP0 UIMAD UR7, UR25, 0x5, URZ ;  /* 0x00000005190708a4 */ /* 0x000fc6000f8e02ff */
[----:B------:R-:W-:Y:S02]  /*0a00*/  @P1 IMAD.IADD R3, R11, 0x1, R3 ;  /* 0x000000010b031824 */ /* 0x000fe400078e0203 */
[----:B------:R-:W-:Y:S01]  /*0a10*/  IMAD.U32 R19, RZ, RZ, UR24 ;  /* 0x00000018ff137e24 */ /* 0x000fe2000f8e00ff */
[----:B------:R-:W-:Y:S01]  /*0a20*/  @P3 IADD3.X R15, PT, PT, R8, UR17, RZ, P0, !PT ;  /* 0x00000011080f3c10 */ /* 0x000fe200087fe4ff */
[----:B------:R-:W-:Y:S01]  /*0a30*/  @P1 VIADD R13, R13, UR8 ;  /* 0x000000080d0d1c36 */ /* 0x000fe20008000000 */
[----:B------:R-:W-:Y:S01]  /*0a40*/  USHF.L.U32 UR30, UR24, 0x2, URZ ;  /* 0x00000002181e7899 */ /* 0x000fe200080006ff */
[C---:B------:R-:W-:Y:S01]  /*0a50*/  @P1 IMAD.SHL.U32 R8, R12.reuse, 0x4, RZ ;  /* 0x000000040c081824 */ /* 0x040fe200078e00ff */
[----:B------:R-:W-:Y:S01]  /*0a60*/  USHF.L.U64.HI UR31, UR24, 0x2, UR25 ;  /* 0x00000002181f7899 */ /* 0x000fe20008010219 */
[----:B------:R-:W-:Y:S01]  /*0a70*/  @P1 IMAD.WIDE.U32 R2, R19, 0x5, R2 ;  /* 0x0000000513021825 */ /* 0x000fe200078e0002 */
[----:B------:R-:W-:Y:S01]  /*0a80*/  @P1 SHF.L.U64.HI R10, R12, 0x2, R13 ;  /* 0x000000020c0a1819 */ /* 0x000fe2000001020d */
[----:B------:R-:W1:Y:S01]  /*0a90*/  LDCU.128 UR8, c[0x0][0x390] ;  /* 0x00007200ff0877ac */ /* 0x000e620008000c00 */
[----:B------:R-:W-:Y:S01]  /*0aa0*/  @P1 IADD3 R12, P0, PT, R8, UR18, RZ ;  /* 0x00000012080c1c10 */ /* 0x000fe2000ff1e0ff */
[----:B------:R-:W-:-:S02]  /*0ab0*/  @P1 VIADD R19, R3, UR7 ;  /* 0x0000000703131c36 */ /* 0x000fc40008000000 */
[----:B------:R-:W-:Y:S01]  /*0ac0*/  @P1 IMAD.SHL.U32 R3, R2, 0x4, RZ ;  /* 0x0000000402031824 */ /* 0x000fe200078e00ff */
[----:B------:R-:W-:Y:S02]  /*0ad0*/  @P1 IADD3.X R13, PT, PT, R10, UR19, RZ, P0, !PT ;  /* 0x000000130a0d1c10 */ /* 0x000fe400087fe4ff */
[----:B------:R-:W-:Y:S02]  /*0ae0*/  @P1 SHF.L.U64.HI R19, R2, 0x2, R19 ;  /* 0x0000000202131819 */ /* 0x000fe40000010213 */
[----:B------:R-:W-:Y:S01]  /*0af0*/  @P1 IADD3 R34, P0, PT, R3, UR18, RZ ;  /* 0x0000001203221c10 */ /* 0x000fe2000ff1e0ff */
[----:B0-----:R-:W-:Y:S01]  /*0b00*/  IMAD.MOV.U32 R31, RZ, RZ, RZ ;  /* 0x000000ffff1f7224 */ /* 0x001fe200078e00ff */
[----:B------:R-:W4:Y:S02]  /*0b10*/  @P1 LDG.E R13, desc[UR22][R12.64] ;  /* 0x000000160c0d1981 */ /* 0x000f24000c1e1900 */
[----:B------:R-:W-:Y:S02]  /*0b20*/  @P1 IADD3.X R35, PT, PT, R19, UR19, RZ, P0, !PT ;  /* 0x0000001313231c10 */ /* 0x000fe400087fe4ff */
[----:B------:R-:W-:Y:S01]  /*0b30*/  @P3 IADD3 R20, P0, PT, R20, UR15, RZ ;  /* 0x0000000f14143c10 */ /* 0x000fe2000ff1e0ff */
[----:B------:R0:W4:Y:S01]  /*0b40*/  @P3 LDG.E R31, desc[UR22][R14.64] ;  /* 0x000000160e1f3981 */ /* 0x000122000c1e1900 */
[----:B------:R-:W-:-:S02]  /*0b50*/  @P1 IADD3 R2, P2, PT, R8, UR15, RZ ;  /* 0x0000000f08021c10 */ /* 0x000fc4000ff5e0ff */
[----:B------:R-:W-:Y:S01]  /*0b60*/  @P3 IADD3.X R21, PT, PT, R4, UR17, RZ, P0, !PT ;  /* 0x0000001104153c10 */ /* 0x000fe200087fe4ff */
[----:B------:R-:W-:Y:S01]  /*0b70*/  IMAD.MOV.U32 R4, RZ, RZ, RZ ;  /* 0x000000ffff047224 */ /* 0x000fe200078e00ff */
[----:B------:R-:W4:Y:S01]  /*0b80*/  @P1 LDG.E R30, desc[UR22][R34.64] ;  /* 0x00000016221e1981 */ /* 0x000f22000c1e1900 */
[----:B0-----:R-:W-:Y:S02]  /*0b90*/  @P1 IADD3 R14, P0, PT, R3, UR15, RZ ;  /* 0x0000000f030e1c10 */ /* 0x001fe4000ff1e0ff */
[----:B------:R-:W-:-:S05]  /*0ba0*/  @P1 IADD3.X R3, PT, PT, R10, UR17, RZ, P2, !PT ;  /* 0x000000110a031c10 */ /* 0x000fca00097fe4ff */
[----:B------:R0:W4:Y:S01]  /*0bb0*/  @P1 LDG.E R4, desc[UR22][R2.64] ;  /* 0x0000001602041981 */ /* 0x000122000c1e1900 */
[----:B------:R-:W-:Y:S01]  /*0bc0*/  IMAD.MOV.U32 R27, RZ, RZ, RZ ;  /* 0x000000ffff1b7224 */ /* 0x000fe200078e00ff */
[----:B------:R-:W-:Y:S01]  /*0bd0*/  @P1 IADD3.X R15, PT, PT, R19, UR17, RZ, P0, !PT ;  /* 0x00000011130f1c10 */ /* 0x000fe200087fe4ff */
[----:B------:R-:W-:Y:S02]  /*0be0*/  IMAD.MOV.U32 R24, RZ, RZ, RZ ;  /* 0x000000ffff187224 */ /* 0x000fe400078e00ff */
[----:B0-----:R-:W-:Y:S02]  /*0bf0*/  @P1 IMAD.MOV.U32 R2, RZ, RZ, R16 ;  /* 0x000000ffff021224 */ /* 0x001fe400078e0010 */
[----:B------:R0:W4:Y:S01]  /*0c00*/  @P1 LDG.E R27, desc[UR22][R14.64] ;  /* 0x000000160e1b1981 */ /* 0x000122000c1e1900 */
[----:B------:R-:W-:Y:S02]  /*0c10*/  @P1 IMAD.MOV.U32 R3, RZ, RZ, RZ ;  /* 0x000000ffff031224 */ /* 0x000fe400078e00ff */
[----:B------:R-:W-:Y:S01]  /*0c20*/  IMAD.U32 R19, RZ, RZ, UR24 ;  /* 0x00000018ff137e24 */ /* 0x000fe2000f8e00ff */
[----:B------:R-:W-:Y:S01]  /*0c30*/  @UP0 UIMAD UR7, UR25, 0x6, URZ ;  /* 0x00000006190708a4 */ /* 0x000fe2000f8e02ff */
[----:B------:R-:W-:Y:S01]  /*0c40*/  @P1 IMAD.WIDE.U32 R2, R18, UR24, R2 ;  /* 0x0000001812021c25 */ /* 0x000fe2000f8e0002 */
[----:B------:R-:W4:Y:S03]  /*0c50*/  @P3 LDG.E R24, desc[UR22][R20.64] ;  /* 0x0000001614183981 */ /* 0x000f26000c1e1900 */
[----:B------:R-:W-:-:S02]  /*0c60*/  @P1 IMAD.IADD R3, R11, 0x1, R3 ;  /* 0x000000010b031824 */ /* 0x000fc400078e0203 */
[----:B------:R-:W-:-:S04]  /*0c70*/  @P1 IMAD.WIDE.U32 R2, R19, 0x6, R2 ;  /* 0x0000000613021825 */ /* 0x000fc800078e0002 */
[----:B------:R-:W-:Y:S02]  /*0c80*/  @P1 VIADD R19, R3, UR7 ;  /* 0x0000000703131c36 */ /* 0x000fe40008000000 */
[----:B------:R-:W-:-:S03]  /*0c90*/  @P1 IMAD.SHL.U32 R10, R2, 0x4, RZ ;  /* 0x00000004020a1824 */ /* 0x000fc600078e00ff */
[----:B------:R-:W-:Y:S02]  /*0ca0*/  @P1 SHF.L.U64.HI R12, R2, 0x2, R19 ;  /* 0x00000002020c1819 */ /* 0x000fe40000010213 */
[----:B------:R-:W-:Y:S01]  /*0cb0*/  @P1 IADD3 R2, P0, PT, R10, UR18, RZ ;  /* 0x000000120a021c10 */ /* 0x000fe2000ff1e0ff */
[----:B0-----:R-:W-:Y:S02]  /*0cc0*/  @P1 IMAD.MOV.U32 R14, RZ, RZ, R16 ;  /* 0x000000ffff0e1224 */ /* 0x001fe400078e0010 */
[----:B------:R-:W-:Y:S01]  /*0cd0*/  @P1 IMAD.MOV.U32 R15, RZ, RZ, RZ ;  /* 0x000000ffff0f1224 */ /* 0x000fe200078e00ff */
[----:B------:R-:W-:Y:S01]  /*0ce0*/  @P1 IADD3.X R3, PT, PT, R12, UR19, RZ, P0, !PT ;  /* 0x000000130c031c10 */ /* 0x000fe200087fe4ff */
[----:B------:R-:W-:-:S04]  /*0cf0*/  @P1 IMAD.WIDE.U32 R14, R18, UR24, R14 ;  /* 0x00000018120e1c25 */ /* 0x000fc8000f8e000e */
[----:B------:R0:W4:Y:S01]  /*0d00*/  @P1 LDG.E R8, desc[UR22][R2.64] ;  /* 0x0000001602081981 */ /* 0x000122000c1e1900 */
[----:B------:R-:W-:Y:S02]  /*0d10*/  @P1 IADD3 R14, P0, PT, R14, UR30, RZ ;  /* 0x0000001e0e0e1c10 */ /* 0x000fe4000ff1e0ff */
[----:B0-----:R-:W-:-:S03]  /*0d20*/  @P1 IADD3 R2, P2, PT, R10, UR15, RZ ;  /* 0x0000000f0a021c10 */ /* 0x001fc6000ff5e0ff */
[----:B------:R-:W-:Y:S01]  /*0d30*/  @P1 IMAD.SHL.U32 R10, R14, 0x4, RZ ;  /* 0x000000040e0a1824 */ /* 0x000fe200078e00ff */
[----:B------:R-:W-:Y:S01]  /*0d40*/  @P1 IADD3.X R3, PT, PT, R12, UR17, RZ, P2, !PT ;  /* 0x000000110c031c10 */ /* 0x000fe200097fe4ff */
[----:B------:R-:W-:Y:S01]  /*0d50*/  IMAD.MOV.U32 R12, RZ, RZ, RZ ;  /* 0x000000ffff0c7224 */ /* 0x000fe200078e00ff */
[----:B------:R-:W-:-:S04]  /*0d60*/  @P1 IADD3.X R15, PT, PT, R11, UR31, R15, P0, !PT ;  /* 0x0000001f0b0f1c10 */ /* 0x000fc800087fe40f */
[----:B------:R-:W-:Y:S01]  /*0d70*/  @P1 SHF.L.U64.HI R14, R14, 0x2, R15 ;  /* 0x000000020e0e1819 */ /* 0x000fe2000001020f */
[----:B------:R0:W4:Y:S02]  /*0d80*/  @P1 LDG.E R12, desc[UR22][R2.64] ;  /* 0x00000016020c1981 */ /* 0x000124000c1e1900 */
[----:B0-----:R-:W-:-:S04]  /*0d90*/  @P1 IADD3 R2, P0, PT, R10, UR18, RZ ;  /* 0x000000120a021c10 */ /* 0x001fc8000ff1e0ff */
[----:B------:R-:W-:-:S05]  /*0da0*/  @P1 IADD3.X R3, PT, PT, R14, UR19, RZ, P0, !PT ;  /* 0x000000130e031c10 */ /* 0x000fca00087fe4ff */
[----:B------:R0:W4:Y:S02]  /*0db0*/  @P1 LDG.E R25, desc[UR22][R2.64] ;  /* 0x0000001602191981 */ /* 0x000124000c1e1900 */
[----:B0-----:R-:W-:Y:S01]  /*0dc0*/  @P1 IADD3 R2, P0, PT, R10, UR15, RZ ;  /* 0x0000000f0a021c10 */ /* 0x001fe2000ff1e0ff */
[----:B------:R-:W-:-:S03]  /*0dd0*/  IMAD.MOV.U32 R10, RZ, RZ, RZ ;  /* 0x000000ffff0a7224 */ /* 0x000fc600078e00ff */
[----:B------:R-:W-:-:S05]  /*0de0*/  @P1 IADD3.X R3, PT, PT, R14, UR17, RZ, P0, !PT ;  /* 0x000000110e031c10 */ /* 0x000fca00087fe4ff */
[----:B------:R0:W4:Y:S01]  /*0df0*/  @P1 LDG.E R10, desc[UR22][R2.64] ;  /* 0x00000016020a1981 */ /* 0x000122000c1e1900 */
[----:B------:R-:W-:Y:S02]  /*0e00*/  LOP3.LUT R20, R0, 0x1f, RZ, 0xc0, !PT ;  /* 0x0000001f00147812 */ /* 0x000fe400078ec0ff */
[----:B------:R-:W-:-:S04]  /*0e10*/  ISETP.GE.U32.AND P2, PT, R9, UR26, PT ;  /* 0x0000001a09007c0c */ /* 0x000fc8000bf46070 */
[----:B------:R-:W-:Y:S01]  /*0e20*/  ISETP.GE.U32.OR P2, PT, R20, UR21, P2 ;  /* 0x0000001514007c0c */ /* 0x000fe20009746470 */
[----:B------:R-:W-:Y:S02]  /*0e30*/  IMAD.MOV.U32 R21, RZ, RZ, RZ ;  /* 0x000000ffff157224 */ /* 0x000fe400078e00ff */
[----:B------:R-:W-:Y:S01]  /*0e40*/  IMAD.WIDE.U32 R20, R18, UR24, R20 ;  /* 0x0000001812147c25 */ /* 0x000fe2000f8e0014 */
[----:B-1----:R-:W-:-:S03]  /*0e50*/  UIADD3 UR16, UP0, UPT, UR16, UR8, URZ ;  /* 0x0000000810107290 */ /* 0x002fc6000ff1e0ff */
[----:B------:R-:W-:Y:S02]  /*0e60*/  IMAD.IADD R15, R11, 0x1, R21 ;  /* 0x000000010b0f7824 */ /* 0x000fe400078e0215 */
[----:B------:R-:W-:-:S04]  /*0e70*/  IMAD.U32 R19, RZ, RZ, UR24 ;  /* 0x00000018ff137e24 */ /* 0x000fc8000f8e00ff */
[----:B------:R-:W-:Y:S02]  /*0e80*/  @!P2 IMAD.MOV.U32 R14, RZ, RZ, R20 ;  /* 0x000000ffff0ea224 */ /* 0x000fe400078e0014 */
[----:B------:R-:W-:Y:S02]  /*0e90*/  IMAD.U32 R38, RZ, RZ, UR30 ;  /* 0x0000001eff267e24 */ /* 0x000fe4000f8e00ff */
[----:B------:R-:W-:Y:S02]  /*0ea0*/  IMAD.U32 R39, RZ, RZ, UR31 ;  /* 0x0000001fff277e24 */ /* 0x000fe4000f8e00ff */
[----:B0-----:R-:W-:-:S04]  /*0eb0*/  @!P2 IMAD.WIDE.U32 R2, R19, 0x3, R14 ;  /* 0x000000031302a825 */ /* 0x001fc800078e000e */
[----:B------:R-:W-:Y:S01]  /*0ec0*/  IMAD.WIDE.U32 R38, R18, UR24, R38 ;  /* 0x0000001812267c25 */ /* 0x000fe2000f8e0026 */
[----:B------:R-:W-:-:S03]  /*0ed0*/  @!P2 IADD3 R18, P5, PT, R2, UR16, RZ ;  /* 0x000000100212ac10 */ /* 0x000fc6000ffbe0ff */
[----:B------:R-:W-:Y:S02]  /*0ee0*/  VIADD R9, R9, 0x2 ;  /* 0x0000000209097836 */ /* 0x000fe40000000000 */
[----:B------:R-:W-:Y:S02]  /*0ef0*/  VIADD R2, R0, 0x1e ;  /* 0x0000001e00027836 */ /* 0x000fe40000000000 */
[----:B------:R-:W-:Y:S01]  /*0f00*/  IMAD.U32 R19, RZ, RZ, UR25 ;  /* 0x00000019ff137e24 */ /* 0x000fe2000f8e00ff */
[----:B------:R-:W-:Y:S01]  /*0f10*/  UIADD3.X UR14, UPT, UPT, UR14, UR9, URZ, UP0, !UPT ;  /* 0x000000090e0e7290 */ /* 0x000fe200087fe4ff */
[----:B------:R-:W-:Y:S02]  /*0f20*/  ISETP.GE.U32.AND P0, PT, R9, UR26, PT ;  /* 0x0000001a09007c0c */ /* 0x000fe4000bf06070 */
[----:B------:R-:W-:Y:S01]  /*0f30*/  @!P2 IMAD R19, R19, 0x3, RZ ;  /* 0x000000031313a824 */ /* 0x000fe200078e02ff */
[----:B------:R-:W-:Y:S01]  /*0f40*/  LOP3.LUT R2, R2, 0x1f, RZ, 0xc0, !PT ;  /* 0x0000001f02027812 */ /* 0x000fe200078ec0ff */
[----:B------:R-:W-:-:S03]  /*0f50*/  IMAD.MOV.U32 R9, RZ, RZ, RZ ;  /* 0x000000ffff097224 */ /* 0x000fc600078e00ff */
[----:B------:R-:W-:Y:S02]  /*0f60*/  ISETP.LT.U32.AND P0, PT, R2, UR21, !P0 ;  /* 0x0000001502007c0c */ /* 0x000fe4000c701070 */
[----:B------:R-:W-:Y:S01]  /*0f70*/  @!P2 IADD3.X R19, PT, PT, R19, UR14, R3, P5, !PT ;  /* 0x0000000e1313ac10 */ /* 0x000fe2000affe403 */
[----:B------:R-:W-:Y:S02]  /*0f80*/  IMAD.U32 R3, RZ, RZ, UR24 ;  /* 0x00000018ff037e24 */ /* 0x000fe4000f8e00ff */
[----:B------:R-:W-:Y:S01]  /*0f90*/  IMAD.U32 R14, RZ, RZ, UR24 ;  /* 0x00000018ff0e7e24 */ /* 0x000fe2000f8e00ff */
[----:B------:R-:W-:Y:S01]  /*0fa0*/  UMOV UR29, 0x3f800000 ;  /* 0x3f800000001d7882 */ /* 0x000fe20000000000 */
[----:B------:R-:W-:-:S06]  /*0fb0*/  IMAD.U32 R34, RZ, RZ, UR24 ;  /* 0x00000018ff227e24 */ /* 0x000fcc000f8e00ff */
[----:B------:R-:W-:Y:S01]  /*0fc0*/  @P0 IADD3 R40, P5, PT, R2, R38, RZ ;  /* 0x0000002602280210 */ /* 0x000fe20007fbe0ff */
[----:B------:R-:W-:-:S05]  /*0fd0*/  VOTEU.ANY UP0, P0 ;  /* 0x0000000000ff7886 */ /* 0x000fca0000000100 */
[----:B------:R-:W-:Y:S01]  /*0fe0*/  @UP0 UIMAD UR7, UR25, 0x5, URZ ;  /* 0x00000005190708a4 */ /* 0x000fe2000f8e02ff */
[----:B--2---:R-:W-:Y:S01]  /*0ff0*/  @P3 FADD R9, R22, R22 ;  /* 0x0000001616093221 */ /* 0x004fe20000000000 */
[----:B---3--:R-:W-:Y:S01]  /*1000*/  @P3 FADD R33, R23, R23 ;  /* 0x0000001717213221 */ /* 0x008fe20000000000 */
[----:B------:R-:W-:Y:S02]  /*1010*/  CS2R R22, SRZ ;  /* 0x0000000000167805 */ /* 0x000fe4000001ff00 */
[----:B------:R-:W-:Y:S01]  /*1020*/  @P3 FADD R22, R6, R6 ;  /* 0x0000000606163221 */ /* 0x000fe20000000000 */
[----:B------:R-:W-:Y:S01]  /*1030*/  @P3 FADD R23, R26, R26 ;  /* 0x0000001a1a173221 */ /* 0x000fe20000000000 */
[----:B------:R-:W-:Y:S01]  /*1040*/  @!P2 LEA R6, P3, R3, R20, 0x1 ;  /* 0x000000140306a211 */ /* 0x000fe200078608ff */
[----:B------:R-:W-:Y:S01]  /*1050*/  IMAD.U32 R3, RZ, RZ, UR25 ;  /* 0x00000019ff037e24 */ /* 0x000fe2000f8e00ff */
[----:B------:R-:W-:-:S04]  /*1060*/  @P4 R2UR UR29, R5 ;  /* 0x00000000051d42ca */ /* 0x000fc800000e0000 */
[----:B------:R-:W-:Y:S01]  /*1070*/  @!P2 LEA.HI.X R5, R14, R15, R3, 0x1, P3 ;  /* 0x0000000f0e05a211 */ /* 0x000fe200018f0c03 */
[----:B------:R-:W-:-:S04]  /*1080*/  IMAD.IADD R3, R11, 0x1, R39 ;  /* 0x000000010b037824 */ /* 0x000fc800078e0227 */
[----:B------:R-:W-:Y:S01]  /*1090*/  @P0 IMAD.X R41, RZ, RZ, R3, P5 ;  /* 0x000000ffff290224 */ /* 0x000fe200028e0603 */
[----:B------:R-:W-:Y:S01]  /*10a0*/  FMNMX R9, RZ, R9, !PT ;  /* 0x00000009ff097209 */ /* 0x000fe20007800000 */
[----:B------:R-:W-:-:S04]  /*10b0*/  @P0 IMAD.WIDE.U32 R34, R34, 0x5, R40 ;  /* 0x0000000522220825 */ /* 0x000fc800078e0028 */
[----:B----4-:R-:W-:Y:S01]  /*10c0*/  FMUL R29, R9, R29 ;  /* 0x0000001d091d7220 */ /* 0x010fe20000400000 */
[----:B------:R-:W-:Y:S01]  /*10d0*/  @P0 VIADD R11, R35, UR7 ;  /* 0x00000007230b0c36 */ /* 0x000fe20008000000 */
[----:B------:R-:W-:Y:S01]  /*10e0*/  SHF.R.U32.HI R9, RZ, 0x5, R7 ;  /* 0x00000005ff097819 */ /* 0x000fe20000011607 */
[----:B------:R-:W-:-:S03]  /*10f0*/  IMAD.U32 R37, RZ, RZ, UR16 ;  /* 0x00000010ff257e24 */ /* 0x000fc6000f8e00ff */
[C---:B------:R-:W-:Y:S01]  /*1100*/  @P0 SHF.L.U64.HI R14, R34.reuse, 0x2, R11 ;  /* 0x00000002220e0819 */ /* 0x040fe2000001020b */
[----:B------:R-:W-:Y:S02]  /*1110*/  @P0 IMAD.SHL.U32 R11, R34, 0x4, RZ ;  /* 0x00000004220b0824 */ /* 0x000fe400078e00ff */
[----:B------:R-:W-:Y:S02]  /*1120*/  IMAD.SHL.U32 R34, R9, 0x10, RZ ;  /* 0x0000001009227824 */ /* 0x000fe400078e00ff */
[----:B------:R-:W-:Y:S01]  /*1130*/  IMAD.U32 R35, RZ, RZ, UR30 ;  /* 0x0000001eff237e24 */ /* 0x000fe2000f8e00ff */
[----:B------:R-:W-:-:S03]  /*1140*/  @!P2 IADD3 R36, P6, P3, R37, UR24, R20 ;  /* 0x000000182524ac10 */ /* 0x000fc6000fbde014 */
[----:B------:R-:W-:Y:S01]  /*1150*/  IMAD R34, R34, UR24, R35 ;  /* 0x0000001822227c24 */ /* 0x000fe2000f8e0223 */
[----:B------:R-:W-:Y:S02]  /*1160*/  @!P2 IADD3 R20, P4, PT, R20, UR16, RZ ;  /* 0x000000101414ac10 */ /* 0x000fe4000ff9e0ff */
[----:B------:R-:W-:Y:S02]  /*1170*/  P2R R26, PR, RZ, 0x40 ;  /* 0x00000040ff1a7803 */ /* 0x000fe40000000000 */
[----:B------:R-:W-:Y:S02]  /*1180*/  @P0 IADD3 R40, P6, PT, R2, R34, RZ ;  /* 0x0000002202280210 */ /* 0x000fe40007fde0ff */
[----:B------:R-:W-:Y:S02]  /*1190*/  @!P2 IADD3.X R21, PT, PT, R15, UR14, RZ, P4, !PT ;  /* 0x0000000e0f15ac10 */ /* 0x000fe4000a7fe4ff */
[----:B------:R-:W-:Y:S01]  /*11a0*/  @P0 IADD3 R28, P4, P5, R38, UR30, R2 ;  /* 0x0000001e261c0c10 */ /* 0x000fe2000fd9e002 */
[----:B------:R-:W-:-:S02]  /*11b0*/  @P0 IMAD.X R41, RZ, RZ, R3, P6 ;  /* 0x000000ffff290224 */ /* 0x000fc400030e0603 */
[----:B------:R-:W-:Y:S01]  /*11c0*/  IMAD.U32 R38, RZ, RZ, UR24 ;  /* 0x00000018ff267e24 */ /* 0x000fe2000f8e00ff */
[----:B------:R-:W-:Y:S01]  /*11d0*/  FMNMX R33, RZ, R33, !PT ;  /* 0x00000021ff217209 */ /* 0x000fe20007800000 */
[----:B------:R-:W-:Y:S02]  /*11e0*/  @UP0 UIMAD UR7, UR25, 0x6, URZ ;  /* 0x00000006190708a4 */ /* 0x000fe4000f8e02ff */
[----:B------:R-:W-:-:S04]  /*11f0*/  @P0 IMAD.WIDE.U32 R38, R38, 0x6, R40 ;  /* 0x0000000626260825 */ /* 0x000fc800078e0028 */
[----:B------:R-:W-:Y:S01]  /*1200*/  FMUL R32, R33, R32 ;  /* 0x0000002021207220 */ /* 0x000fe20000400000 */
[----:B------:R-:W-:Y:S02]  /*1210*/  @P0 VIADD R33, R39, UR7 ;  /* 0x0000000727210c36 */ /* 0x000fe40008000000 */
[----:B------:R-:W-:-:S03]  /*1220*/  @P0 IMAD.SHL.U32 R35, R38, 0x4, RZ ;  /* 0x0000000426230824 */ /* 0x000fc600078e00ff */
[----:B------:R-:W-:Y:S02]  /*1230*/  @P0 SHF.L.U64.HI R33, R38, 0x2, R33 ;  /* 0x0000000226210819 */ /* 0x000fe40000010221 */
[----:B------:R-:W-:-:S05]  /*1240*/  @P0 IADD3 R38, P6, PT, R2, R34, RZ ;  /* 0x0000002202260210 */ /* 0x000fca0007fde0ff */
[----:B------:R-:W-:Y:S01]  /*1250*/  @P0 IMAD.X R39, RZ, RZ, R3, P6 ;  /* 0x000000ffff270224 */ /* 0x000fe200030e0603 */
[----:B------:R-:W-:Y:S01]  /*1260*/  ISETP.NE.AND P6, PT, R26, RZ, PT ;  /* 0x000000ff1a00720c */ /* 0x000fe20003fc5270 */
[----:B------:R-:W-:-:S05]  /*1270*/  FMUL R26, R29, UR29 ;  /* 0x0000001d1d1a7c20 */ /* 0x000fca0008400000 */
[----:B------:R-:W-:Y:S01]  /*1280*/  F2FP.SATFINITE.E4M3.F32.PACK_AB_MERGE_C R26, RZ, R26, RZ ;  /* 0x0000001aff1a723e */ /* 0x000fe200048070ff */
[----:B------:R-:W-:-:S04]  /*1290*/  IMAD.U32 R37, RZ, RZ, UR24 ;  /* 0x00000018ff257e24 */ /* 0x000fc8000f8e00ff */
[----:B------:R0:W-:Y:S01]  /*12a0*/  @!P2 STG.E.U8 desc[UR22][R20.64], R26 ;  /* 0x0000001a1400a986 */ /* 0x0001e2000c101116 */
[----:B------:R-:W-:Y:S01]  /*12b0*/  @P0 IMAD.WIDE.U32 R38, R37, 0x7, R38 ;  /* 0x0000000725260825 */ /* 0x000fe200078e0026 */
[----:B------:R-:W-:Y:S01]  /*12c0*/  @UP0 UIMAD UR7, UR25, 0x7, URZ ;  /* 0x00000007190708a4 */ /* 0x000fe2000f8e02ff */
[----:B------:R-:W-:Y:S02]  /*12d0*/  FMNMX R22, RZ, R22, !PT ;  /* 0x00000016ff167209 */ /* 0x000fe40007800000 */
[----:B0-----:R-:W-:Y:S02]  /*12e0*/  IMAD.MOV.U32 R20, RZ, RZ, RZ ;  /* 0x000000ffff147224 */ /* 0x001fe400078e00ff */
[----:B------:R-:W-:Y:S01]  /*12f0*/  @P1 FADD R20, R13, R13 ;  /* 0x0000000d0d141221 */ /* 0x000fe20000000000 */
[----:B------:R-:W-:Y:S02]  /*1300*/  IMAD.MOV.U32 R13, RZ, RZ, RZ ;  /* 0x000000ffff0d7224 */ /* 0x000fe400078e00ff */
[----:B------:R-:W-:-:S02]  /*1310*/  @P1 FADD R13, R30, R30 ;  /* 0x0000001e1e0d1221 */ /* 0x000fc40000000000 */
[----:B------:R-:W-:-:S03]  /*1320*/  FMNMX R37, RZ, R20, !PT ;  /* 0x00000014ff257209 */ /* 0x000fc60007800000 */
[----:B------:R-:W-:Y:S02]  /*1330*/  FMNMX R20, RZ, R13, !PT ;  /* 0x0000000dff147209 */ /* 0x000fe40007800000 */
[----:B------:R-:W-:Y:S01]  /*1340*/  FMUL R13, R37, R4 ;  /* 0x00000004250d7220 */ /* 0x000fe20000400000 */
[----:B------:R-:W-:Y:S02]  /*1350*/  IMAD.U32 R37, RZ, RZ, UR14 ;  /* 0x0000000eff257e24 */ /* 0x000fe4000f8e00ff */
[----:B------:R-:W-:Y:S01]  /*1360*/  FMUL R31, R22, R31 ;  /* 0x0000001f161f7220 */ /* 0x000fe20000400000 */
[----:B------:R-:W-:Y:S01]  /*1370*/  @P0 VIADD R21, R39, UR7 ;  /* 0x0000000727150c36 */ /* 0x000fe20008000000 */
[----:B------:R-:W-:Y:S02]  /*1380*/  FMNMX R23, RZ, R23, !PT ;  /* 0x00000017ff177209 */ /* 0x000fe40007800000 */
[----:B------:R-:W-:Y:S01]  /*1390*/  @P0 IADD3.X R39, PT, PT, R3, UR31, RZ, P4, P5 ;  /* 0x0000001f03270c10 */ /* 0x000fe2000a7ea4ff */
[----:B------:R-:W-:Y:S01]  /*13a0*/  FMUL R27, R20, R27 ;  /* 0x0000001b141b7220 */ /* 0x000fe20000400000 */
[----:B------:R-:W-:Y:S01]  /*13b0*/  @!P2 IADD3.X R37, PT, PT, R37, UR25, R15, P6, P3 ;  /* 0x000000192525ac10 */ /* 0x000fe2000b7e640f */
[----:B------:R-:W-:Y:S01]  /*13c0*/  FMUL R15, R31, UR29 ;  /* 0x0000001d1f0f7c20 */ /* 0x000fe20008400000 */
[----:B------:R-:W-:Y:S01]  /*13d0*/  @!P2 IADD3 R4, P3, PT, R6, UR16, RZ ;  /* 0x000000100604ac10 */ /* 0x000fe2000ff7e0ff */
[----:B------:R-:W-:Y:S01]  /*13e0*/  FMUL R20, R32, UR29 ;  /* 0x0000001d20147c20 */ /* 0x000fe20008400000 */
[C---:B------:R-:W-:Y:S01]  /*13f0*/  @P0 SHF.L.U64.HI R6, R28.reuse, 0x2, R39 ;  /* 0x000000021c060819 */ /* 0x040fe20000010227 */
[----:B------:R-:W-:Y:S01]  /*1400*/  FMUL R23, R23, R24 ;  /* 0x0000001817177220 */ /* 0x000fe20000400000 */
[----:B------:R-:W-:Y:S01]  /*1410*/  FMNMX3 R29, |R29|, RZ, |R31|, !PT ;  /* 0x000000ff1d1d7276 */ /* 0x000fe2000780061f */
[----:B------:R-:W-:Y:S01]  /*1420*/  @P0 IMAD.SHL.U32 R28, R28, 0x4, RZ ;  /* 0x000000041c1c0824 */ /* 0x000fe200078e00ff */
[----:B------:R-:W-:Y:S01]  /*1430*/  F2FP.SATFINITE.E4M3.F32.PACK_AB_MERGE_C R15, RZ, R15, RZ ;  /* 0x0000000fff0f723e */ /* 0x000fe200048070ff */
[----:B------:R-:W-:Y:S01]  /*1440*/  FMUL R30, R23, UR29 ;  /* 0x0000001d171e7c20 */ /* 0x000fe20008400000 */
[----:B------:R-:W-:-:S02]  /*1450*/  FMNMX R24, |R32|, R29, !PT ;  /* 0x0000001d20187209 */ /* 0x000fc40007800200 */
[----:B------:R-:W-:Y:S02]  /*1460*/  @!P2 IADD3.X R5, PT, PT, R5, UR14, RZ, P3, !PT ;  /* 0x0000000e0505ac10 */ /* 0x000fe40009ffe4ff */
[----:B------:R-:W-:Y:S02]  /*1470*/  F2FP.SATFINITE.E4M3.F32.PACK_AB_MERGE_C R20, RZ, R20, RZ ;  /* 0x00000014ff14723e */ /* 0x000fe400048070ff */
[----:B------:R-:W-:Y:S01]  /*1480*/  @P0 IADD3 R22, P3, PT, R28, UR15, RZ ;  /* 0x0000000f1c160c10 */ /* 0x000fe2000ff7e0ff */
[----:B------:R-:W-:Y:S01]  /*1490*/  @!P2 STG.E.U8 desc[UR22][R36.64], R15 ;  /* 0x0000000f2400a986 */ /* 0x000fe2000c101116 */
[----:B------:R-:W-:Y:S02]  /*14a0*/  FMNMX R24, |R23|, R24, !PT ;  /* 0x0000001817187209 */ /* 0x000fe40007800200 */
[----:B------:R-:W-:Y:S01]  /*14b0*/  F2FP.SATFINITE.E4M3.F32.PACK_AB_MERGE_C R30, RZ, R30, RZ ;  /* 0x0000001eff1e723e */ /* 0x000fe200048070ff */
[----:B------:R0:W-:Y:S01]  /*14c0*/  @!P2 STG.E.U8 desc[UR22][R4.64], R20 ;  /* 0x000000140400a986 */ /* 0x0001e2000c101116 */
[----:B------:R-:W-:Y:S01]  /*14d0*/  @P0 IADD3.X R23, PT, PT, R6, UR17, RZ, P3, !PT ;  /* 0x0000001106170c10 */ /* 0x000fe20009ffe4ff */
[----:B------:R-:W-:Y:S01]  /*14e0*/  IMAD.MOV.U32 R31, RZ, RZ, RZ ;  /* 0x000000ffff1f7224 */ /* 0x000fe200078e00ff */
[C---:B------:R-:W-:Y:S01]  /*14f0*/  @P0 SHF.L.U64.HI R21, R38.reuse, 0x2, R21 ;  /* 0x0000000226150819 */ /* 0x040fe20000010215 */
[----:B------:R-:W-:Y:S01]  /*1500*/  IMAD.MOV.U32 R29, RZ, RZ, RZ ;  /* 0x000000ffff1d7224 */ /* 0x000fe200078e00ff */
[----:B------:R1:W-:Y:S01]  /*1510*/  @!P2 STG.E.U8 desc[UR22][R18.64], R30 ;  /* 0x0000001e1200a986 */ /* 0x0003e2000c101116 */
[----:B------:R-:W-:-:S02]  /*1520*/  @P0 IMAD.SHL.U32 R38, R38, 0x4, RZ ;  /* 0x0000000426260824 */ /* 0x000fc400078e00ff */
[----:B------:R-:W-:Y:S02]  /*1530*/  IMAD.SHL.U32 R9, R9, 0x4, RZ ;  /* 0x0000000409097824 */ /* 0x000fe400078e00ff */
[----:B------:R2:W5:Y:S01]  /*1540*/  @P0 LDG.E R29, desc[UR22][R22.64] ;  /* 0x00000016161d0981 */ /* 0x000562000c1e1900 */
[----:B0-----:R-:W-:-:S04]  /*1550*/  @P0 IADD3 R4, P3, PT, R11, UR15, RZ ;  /* 0x0000000f0b040c10 */ /* 0x001fc8000ff7e0ff */
[----:B------:R-:W-:Y:S02]  /*1560*/  @P0 IADD3.X R5, PT, PT, R14, UR17, RZ, P3, !PT ;  /* 0x000000110e050c10 */ /* 0x000fe40009ffe4ff */
[----:B-1----:R-:W-:Y:S01]  /*1570*/  @P0 IADD3 R18, P2, PT, R35, UR15, RZ ;  /* 0x0000000f23120c10 */ /* 0x002fe2000ff5e0ff */
[----:B------:R-:W-:Y:S02]  /*1580*/  VIADD R34, R9, 0x1 ;  /* 0x0000000109227836 */ /* 0x000fe40000000000 */
[----:B------:R0:W5:Y:S01]  /*1590*/  @P0 LDG.E R31, desc[UR22][R4.64] ;  /* 0x00000016041f0981 */ /* 0x000162000c1e1900 */
[----:B------:R-:W-:Y:S01]  /*15a0*/  @P0 IADD3.X R19, PT, PT, R33, UR17, RZ, P2, !PT ;  /* 0x0000001121130c10 */ /* 0x000fe200097fe4ff */
[----:B--2---:R-:W-:Y:S02]  /*15b0*/  IMAD.MOV.U32 R22, RZ, RZ, RZ ;  /* 0x000000ffff167224 */ /* 0x004fe400078e00ff */
[----:B------:R-:W-:-:S04]  /*15c0*/  IMAD.MOV.U32 R32, RZ, RZ, RZ ;  /* 0x000000ffff207224 */ /* 0x000fc800078e00ff */
[----:B------:R1:W5:Y:S01]  /*15d0*/  @P0 LDG.E R22, desc[UR22][R18.64] ;  /* 0x0000001612160981 */ /* 0x000362000c1e1900 */
[----:B0-----:R-:W-:-:S04]  /*15e0*/  @P0 IADD3 R4, P2, PT, R38, UR15, RZ ;  /* 0x0000000f26040c10 */ /* 0x001fc8000ff5e0ff */
[----:B------:R-:W-:Y:S02]  /*15f0*/  @P0 IADD3.X R5, PT, PT, R21, UR17, RZ, P2, !PT ;  /* 0x0000001115050c10 */ /* 0x000fe400097fe4ff */
[----:B------:R-:W-:Y:S02]  /*1600*/  ISETP.GE.U32.AND P2, PT, R34, UR26, PT ;  /* 0x0000001a22007c0c */ /* 0x000fe4000bf46070 */
[----:B-1----:R-:W-:Y:S02]  /*1610*/  SHF.R.U32.HI R18, RZ, 0x5, R7 ;  /* 0x00000005ff127819 */ /* 0x002fe40000011607 */
[----:B------:R-:W-:Y:S01]  /*1620*/  ISETP.GE.U32.OR P2, PT, R16, UR21, P2 ;  /* 0x0000001510007c0c */ /* 0x000fe20009746470 */
[----:B------:R-:W-:Y:S01]  /*1630*/  @P1 FADD R32, R8, R8 ;  /* 0x0000000808201221 */ /* 0x000fe20000000000 */
[----:B------:R-:W-:Y:S02]  /*1640*/  IMAD.MOV.U32 R8, RZ, RZ, RZ ;  /* 0x000000ffff087224 */ /* 0x000fe400078e00ff */
[----:B------:R-:W-:-:S02]  /*1650*/  IMAD.SHL.U32 R34, R18, 0x10, RZ ;  /* 0x0000001012227824 */ /* 0x000fc400078e00ff */
[----:B------:R-:W-:Y:S02]  /*1660*/  IMAD.U32 R37, RZ, RZ, UR30 ;  /* 0x0000001eff257e24 */ /* 0x000fe4000f8e00ff */
[----:B------:R0:W5:Y:S02]  /*1670*/  @P0 LDG.E R8, desc[UR22][R4.64] ;  /* 0x0000001604080981 */ /* 0x000164000c1e1900 */
[----:B------:R-:W-:Y:S02]  /*1680*/  IMAD R19, R34, UR24, R37 ;  /* 0x0000001822137c24 */ /* 0x000fe4000f8e0225 */
[----:B------:R-:W-:Y:S02]  /*1690*/  IMAD.MOV.U32 R7, RZ, RZ, RZ ;  /* 0x000000ffff077224 */ /* 0x000fe400078e00ff */
[----:B------:R-:W-:Y:S01]  /*16a0*/  @P1 FADD R7, R25, R25 ;  /* 0x0000001919071221 */ /* 0x000fe20000000000 */
[----:B------:R-:W-:Y:S02]  /*16b0*/  FMNMX R23, RZ, R32, !PT ;  /* 0x00000020ff177209 */ /* 0x000fe40007800000 */
[----:B0-----:R-:W-:Y:S01]  /*16c0*/  @P0 IADD3 R4, P3, PT, R28, UR18, RZ ;  /* 0x000000121c040c10 */ /* 0x001fe2000ff7e0ff */
[----:B------:R-:W-:Y:S01]  /*16d0*/  IMAD.U32 R25, RZ, RZ, UR24 ;  /* 0x00000018ff197e24 */ /* 0x000fe2000f8e00ff */
[----:B------:R-:W-:-:S02]  /*16e0*/  @!P2 IADD3 R28, P1, PT, R19, R16, RZ ;  /* 0x00000010131ca210 */ /* 0x000fc40007f3e0ff */
[----:B------:R-:W-:Y:S01]  /*16f0*/  @P0 IADD3.X R5, PT, PT, R6, UR19, RZ, P3, !PT ;  /* 0x0000001306050c10 */ /* 0x000fe20009ffe4ff */
[----:B------:R-:W-:Y:S01]  /*1700*/  FMUL R12, R23, R12 ;  /* 0x0000000c170c7220 */ /* 0x000fe20000400000 */
[----:B------:R-:W-:Y:S01]  /*1710*/  IMAD.U32 R6, RZ, RZ, UR25 ;  /* 0x00000019ff067e24 */ /* 0x000fe2000f8e00ff */
[----:B------:R-:W-:Y:S01]  /*1720*/  @!P2 LEA R28, P3, R25, R28, 0x1 ;  /* 0x0000001c191ca211 */ /* 0x000fe200078608ff */
[----:B------:R-:W-:Y:S01]  /*1730*/  @!P2 IMAD.X R32, RZ, RZ, R3, P1 ;  /* 0x000000ffff20a224 */ /* 0x000fe200008e0603 */
[----:B------:R0:W5:Y:S01]  /*1740*/  @P0 LDG.E R23, desc[UR22][R4.64] ;  /* 0x0000001604170981 */ /* 0x000162000c1e1900 */
[----:B------:R-:W-:Y:S01]  /*1750*/  FMNMX R7, RZ, R7, !PT ;  /* 0x00000007ff077209 */ /* 0x000fe20007800000 */
[----:B------:R-:W-:Y:S02]  /*1760*/  VIADD R9, R9, 0x3 ;  /* 0x0000000309097836 */ /* 0x000fe40000000000 */
[----:B------:R-:W-:Y:S02]  /*1770*/  @!P2 LEA.HI.X R32, R25, R32, R6, 0x1, P3 ;  /* 0x000000201920a211 */ /* 0x000fe400018f0c06 */
[----:B------:R-:W-:-:S02]  /*1780*/  @P0 IADD3 R6, P3, PT, R35, UR18, RZ ;  /* 0x0000001223060c10 */ /* 0x000fc4000ff7e0ff */
[----:B0-----:R-:W-:Y:S01]  /*1790*/  @P0 IADD3 R4, P1, PT, R11, UR18, RZ ;  /* 0x000000120b040c10 */ /* 0x001fe2000ff3e0ff */
[----:B------:R-:W-:-:S03]  /*17a0*/  FMUL R10, R7, R10 ;  /* 0x0000000a070a7220 */ /* 0x000fc60000400000 */
[----:B------:R-:W-:Y:S01]  /*17b0*/  @P0 IADD3.X R5, PT, PT, R14, UR19, RZ, P1, !PT ;  /* 0x000000130e050c10 */ /* 0x000fe20008ffe4ff */
[----:B------:R-:W-:Y:S01]  /*17c0*/  FMUL R11, R10, UR29 ;  /* 0x0000001d0a0b7c20 */ /* 0x000fe20008400000 */
[----:B------:R-:W-:Y:S02]  /*17d0*/  ISETP.GE.U32.AND P1, PT, R9, UR26, PT ;  /* 0x0000001a09007c0c */ /* 0x000fe4000bf26070 */
[----:B------:R-:W-:Y:S01]  /*17e0*/  @P0 IADD3.X R7, PT, PT, R33, UR19, RZ, P3, !PT ;  /* 0x0000001321070c10 */ /* 0x000fe20009ffe4ff */
[----:B------:R0:W5:Y:S01]  /*17f0*/  @P0 LDG.E R9, desc[UR22][R4.64] ;  /* 0x0000001604090981 */ /* 0x000162000c1e1900 */
[----:B------:R-:W-:-:S03]  /*1800*/  @P0 IADD3 R38, P4, PT, R38, UR18, RZ ;  /* 0x0000001226260c10 */ /* 0x000fc6000ff9e0ff */
[----:B------:R1:W5:Y:S01]  /*1810*/  @P0 LDG.E R6, desc[UR22][R6.64] ;  /* 0x0000001606060981 */ /* 0x000362000c1e1900 */
[----:B------:R-:W-:Y:S02]  /*1820*/  @P0 IADD3.X R39, PT, PT, R21, UR19, RZ, P4, !PT ;  /* 0x0000001315270c10 */ /* 0x000fe4000a7fe4ff */
[----:B0-----:R-:W-:-:S03]  /*1830*/  @!P2 IADD3 R4, P3, P5, R19, UR16, R16 ;  /* 0x000000101304ac10 */ /* 0x001fc6000fd7e010 */
[----:B------:R0:W5:Y:S01]  /*1840*/  @P0 LDG.E R38, desc[UR22][R38.64] ;  /* 0x0000001626260981 */ /* 0x000162000c1e1900 */
[----:B------:R-:W-:Y:S02]  /*1850*/  @!P2 IADD3.X R5, PT, PT, R3, UR14, RZ, P3, P5 ;  /* 0x0000000e0305ac10 */ /* 0x000fe40009fea4ff */
[----:B-1----:R-:W-:Y:S02]  /*1860*/  F2FP.SATFINITE.E4M3.F32.PACK_AB_MERGE_C R7, RZ, R11, RZ ;  /* 0x0000000bff07723e */ /* 0x002fe400048070ff */
[----:B------:R-:W-:Y:S01]  /*1870*/  @!P2 IADD3 R11, P3, P4, R19, UR24, R16 ;  /* 0x00000018130bac10 */ /* 0x000fe2000fc7e010 */
[----:B------:R-:W-:Y:S02]  /*1880*/  FMUL R33, R27, UR29 ;  /* 0x0000001d1b217c20 */ /* 0x000fe40008400000 */
[----:B------:R1:W-:Y:S01]  /*1890*/  @!P2 STG.E.U8 desc[UR22][R4.64], R7 ;  /* 0x000000070400a986 */ /* 0x0003e2000c101116 */
[----:B------:R-:W-:Y:S01]  /*18a0*/  FMNMX R24, R24, |R10|, !PT ;  /* 0x4000000a18187209 */ /* 0x000fe20007800000 */
[----:B------:R-:W-:Y:S01]  /*18b0*/  VIADD R10, R0, 0x1d ;  /* 0x0000001d000a7836 */ /* 0x000fe20000000000 */
[----:B------:R-:W-:-:S02]  /*18c0*/  F2FP.SATFINITE.E4M3.F32.PACK_AB_MERGE_C R33, RZ, R33, RZ ;  /* 0x00000021ff21723e */ /* 0x000fc400048070ff */
[----:B-1----:R-:W-:Y:S02]  /*18d0*/  @!P2 IADD3 R4, P5, PT, R11, UR16, RZ ;  /* 0x000000100b04ac10 */ /* 0x002fe4000ffbe0ff */
[----:B------:R-:W-:-:S04]  /*18e0*/  @!P2 IADD3.X R11, PT, PT, R3, UR25, RZ, P3, P4 ;  /* 0x00000019030bac10 */ /* 0x000fc80009fe84ff */
[----:B------:R-:W-:Y:S01]  /*18f0*/  @!P2 IADD3.X R5, PT, PT, R11, UR14, RZ, P5, !PT ;  /* 0x0000000e0b05ac10 */ /* 0x000fe2000affe4ff */
[----:B------:R-:W-:-:S04]  /*1900*/  FMUL R21, R12, UR29 ;  /* 0x0000001d0c157c20 */ /* 0x000fc80008400000 */
[----:B------:R1:W-:Y:S01]  /*1910*/  @!P2 STG.E.U8 desc[UR22][R4.64], R33 ;  /* 0x000000210400a986 */ /* 0x0003e2000c101116 */
[----:B------:R-:W-:Y:S01]  /*1920*/  F2FP.SATFINITE.E4M3.F32.PACK_AB_MERGE_C R21, RZ, R21, RZ ;  /* 0x00000015ff15723e */ /* 0x000fe200048070ff */
[----:B------:R-:W-:Y:S02]  /*1930*/  UIMAD.WIDE.U32 UR8, UR20, UR12, URZ ;  /* 0x0000000c140872a5 */ /* 0x000fe4000f8e00ff */
[----:B------:R-:W-:Y:S01]  /*1940*/  UIMAD UR12, UR6, UR12, URZ ;  /* 0x0000000c060c72a4 */ /* 0x000fe2000f8e02ff */
[----:B-1----:R-:W-:Y:S02]  /*1950*/  LOP3.LUT R4, R10, 0x1f, RZ, 0xc0, !PT ;  /* 0x0000001f0a047812 */ /* 0x002fe400078ec0ff */
[----:B------:R-:W-:-:S04]  /*1960*/  @!P2 IADD3 R10, P4, PT, R28, UR16, RZ ;  /* 0x000000101c0aac10 */ /* 0x000fc8000ff9e0ff */
[----:B------:R-:W-:Y:S01]  /*1970*/  @!P2 IADD3.X R11, PT, PT, R32, UR14, RZ, P4, !PT ;  /* 0x0000000e200bac10 */ /* 0x000fe2000a7fe4ff */
[----:B------:R-:W-:-:S04]  /*1980*/  UIMAD UR7, UR20, UR13, UR12 ;  /* 0x0000000d140772a4 */ /* 0x000fc8000f8e020c */
[----:B------:R0:W-:Y:S01]  /*1990*/  @!P2 STG.E.U8 desc[UR22][R10.64], R21 ;  /* 0x000000150a00a986 */ /* 0x0001e2000c101116 */
[----:B------:R-:W-:Y:S02]  /*19a0*/  USHF.L.U32 UR6, UR8, 0x5, URZ ;  /* 0x0000000508067899 */ /* 0x000fe400080006ff */
[----:B------:R-:W-:Y:S02]  /*19b0*/  UIADD3 UR7, UPT, UPT, UR9, UR7, URZ ;  /* 0x0000000709077290 */ /* 0x000fe4000fffe0ff */
[----:B------:R-:W-:Y:S02]  /*19c0*/  ULEA UR6, UP0, UR4, UR6, 0x7 ;  /* 0x0000000604067291 */ /* 0x000fe4000f8038ff */
[----:B------:R-:W-:Y:S02]  /*19d0*/  USHF.L.U64.HI UR8, UR8, 0x5, UR7 ;  /* 0x0000000508087899 */ /* 0x000fe40008010207 */
[----:B------:R-:W-:Y:S02]  /*19e0*/  UIADD3 UR6, UP1, UPT, UR6, UR10, URZ ;  /* 0x0000000a06067290 */ /* 0x000fe4000ff3e0ff */
[----:B------:R-:W-:Y:S01]  /*19f0*/  ULEA.HI.X UR4, UR4, UR8, UR5, 0x7, UP0 ;  /* 0x0000000804047291 */ /* 0x000fe200080f3c05 */
[----:B------:R-:W-:Y:S01]  /*1a00*/  FMUL R14, R13, UR29 ;  /* 0x0000001d0d0e7c20 */ /* 0x000fe20008400000 */
[----:B------:R-:W-:Y:S02]  /*1a10*/  BSSY.RECONVERGENT B0, `(.L_x_25799) ;  /* 0x0000011000007945 */ /* 0x000fe40003800200 */
[----:B------:R-:W-:Y:S01]  /*1a20*/  UIADD3.X UR4, UPT, UPT, UR4, UR11, URZ, UP1, !UPT ;  /* 0x0000000b04047290 */ /* 0x000fe20008ffe4ff */
[----:B------:R-:W-:Y:S01]  /*1a30*/  FMNMX R27, |R27|, R24, !PT ;  /* 0x000000181b1b7209 */ /* 0x000fe20007800200 */
[----:B------:R-:W-:Y:S01]  /*1a40*/  IMAD R25, R34, UR24, R37 ;  /* 0x0000001822197c24 */ /* 0x000fe2000f8e0225 */
[----:B------:R-:W-:-:S02]  /*1a50*/  IADD3 R5, P3, PT, R19, UR30, RZ ;  /* 0x0000001e13057c10 */ /* 0x000fc4000ff7e0ff */
[----:B------:R-:W-:Y:S02]  /*1a60*/  ISETP.LT.U32.AND P1, PT, R4, UR21, !P1 ;  /* 0x0000001504007c0c */ /* 0x000fe4000cf21070 */
[----:B------:R-:W-:Y:S01]  /*1a70*/  F2FP.SATFINITE.E4M3.F32.PACK_AB_MERGE_C R24, RZ, R14, RZ ;  /* 0x0000000eff18723e */ /* 0x000fe200048070ff */
[----:B0-----:R-:W-:Y:S10]  /*1a80*/  @P2 BRA `(.L_x_25800) ;  /* 0x0000000000242947 */ /* 0x001ff40003800000 */
[----:B------:R-:W-:Y:S01]  /*1a90*/  IADD3 R16, P2, PT, R19, R16, RZ ;  /* 0x0000001013107210 */ /* 0x000fe20007f5e0ff */
        /* <DEDUP_REMOVED lines=8> */
.L_x_25800:
[----:B------:R-:W-:Y:S05]  /*1b20*/  BSYNC.RECONVERGENT B0 ;  /* 0x0000000000007941 */ /* 0x000fea0003800200 */
.L_x_25799:
[----:B------:R-:W-:Y:S01]  /*1b30*/  USHF.L.U32 UR5, UR24, 0x2, URZ ;  /* 0x0000000218057899 */ /* 0x000fe200080006ff */
[----:B------:R-:W-:Y:S01]  /*1b40*/  LOP3.LUT R26, R26, 0xff, RZ, 0xc0, !PT ;  /* 0x000000ff1a1a7812 */ /* 0x000fe200078ec0ff */
[----:B------:R-:W-:Y:S01]  /*1b50*/  IMAD.U32 R20, R20, 0x10000, RZ ;  /* 0x0001000014147824 */ /* 0x000fe200078e00ff */
[----:B------:R-:W-:Y:S01]  /*1b60*/  IADD3 R14, P2, PT, R4, R5, RZ ;  /* 0x00000005040e7210 */ /* 0x000fe20007f5e0ff */
[----:B------:R-:W-:Y:S01]  /*1b70*/  VOTEU.ANY UP0, P1 ;  /* 0x0000000000ff7886 */ /* 0x000fe20000800100 */
[----:B------:R-:W-:Y:S01]  /*1b80*/  IADD3.X R3, PT, PT, R3, UR31, RZ, P3, !PT ;  /* 0x0000001f03037c10 */ /* 0x000fe20009ffe4ff */
[----:B------:R-:W-:Y:S01]  /*1b90*/  VIADD R25, R25, UR5 ;  /* 0x0000000519197c36 */ /* 0x000fe20008000000 */
[----:B------:R-:W-:Y:S01]  /*1ba0*/  LOP3.LUT R19, R20, 0xff0000, RZ, 0xc0, !PT ;  /* 0x00ff000014137812 */ /* 0x000fe200078ec0ff */
[----:B------:R-:W-:Y:S01]  /*1bb0*/  IMAD R26, R15, 0x100, R26 ;  /* 0x000001000f1a7824 */ /* 0x000fe200078e021a */
[----:B------:R-:W-:Y:S01]  /*1bc0*/  FMNMX R12, |R12|, R27, !PT ;  /* 0x0000001b0c0c7209 */ /* 0x000fe20007800200 */
[----:B0-----:R-:W-:Y:S01]  /*1bd0*/  IMAD.X R11, RZ, RZ, R3, P2 ;  /* 0x000000ffff0b7224 */ /* 0x001fe200010e0603 */
[----:B------:R-:W-:Y:S01]  /*1be0*/  @UP0 UIMAD UR5, UR25, 0x5, URZ ;  /* 0x00000005190508a4 */ /* 0x000fe2000f8e02ff */
[----:B------:R-:W-:Y:S01]  /*1bf0*/  IMAD.IADD R10, R4, 0x1, R25 ;  /* 0x00000001040a7824 */ /* 0x000fe200078e0219 */
[----:B------:R-:W-:Y:S01]  /*1c00*/  LOP3.LUT R19, R19, 0xffff, R26, 0xf8, !PT ;  /* 0x0000ffff13137812 */ /* 0x000fe200078ef81a */
[----:B------:R-:W-:Y:S01]  /*1c10*/  IMAD.U32 R17, RZ, RZ, UR24 ;  /* 0x00000018ff117e24 */ /* 0x000fe2000f8e00ff */
[----:B------:R-:W-:Y:S01]  /*1c20*/  @UP0 UIMAD UR7, UR25, 0x6, URZ ;  /* 0x00000006190708a4 */ /* 0x000fe2000f8e02ff */
[----:B------:R-:W-:Y:S01]  /*1c30*/  IMAD.U32 R15, RZ, RZ, UR24 ;  /* 0x00000018ff0f7e24 */ /* 0x000fe2000f8e00ff */
[----:B------:R-:W-:Y:S01]  /*1c40*/  LOP3.LUT R32, R7, 0xff, RZ, 0xc0, !PT ;  /* 0x000000ff07207812 */ /* 0x000fe200078ec0ff */
[----:B------:R-:W-:-:S02]  /*1c50*/  @P1 IMAD.MOV.U32 R26, RZ, RZ, R10 ;  /* 0x000000ffff1a1224 */ /* 0x000fc400078e000a */
[--C-:B------:R-:W-:Y:S02]  /*1c60*/  @P1 IMAD.MOV.U32 R27, RZ, RZ, R11.reuse ;  /* 0x000000ffff1b1224 */ /* 0x100fe400078e000b */
[----:B------:R-:W-:-:S04]  /*1c70*/  @P1 IMAD.WIDE.U32 R16, R17, 0x5, R10 ;  /* 0x0000000511101825 */ /* 0x000fc800078e000a */
[----:B------:R-:W-:-:S04]  /*1c80*/  @P1 IMAD.WIDE.U32 R26, R15, 0x6, R26 ;  /* 0x000000060f1a1825 */ /* 0x000fc800078e001a */
[----:B------:R-:W-:Y:S02]  /*1c90*/  @P1 VIADD R15, R17, UR5 ;  /* 0x00000005110f1c36 */ /* 0x000fe40008000000 */
[C---:B------:R-:W-:Y:S02]  /*1ca0*/  @P1 IMAD.SHL.U32 R17, R16.reuse, 0x4, RZ ;  /* 0x0000000410111824 */ /* 0x040fe400078e00ff */
[----:B------:R-:W-:Y:S01]  /*1cb0*/  @P1 VIADD R7, R27, UR7 ;  /* 0x000000071b071c36 */ /* 0x000fe20008000000 */
[----:B------:R-:W-:Y:S01]  /*1cc0*/  @P1 SHF.L.U64.HI R15, R16, 0x2, R15 ;  /* 0x00000002100f1819 */ /* 0x000fe2000001020f */
[----:B------:R-:W-:Y:S01]  /*1cd0*/  @P1 IMAD.SHL.U32 R27, R26, 0x4, RZ ;  /* 0x000000041a1b1824 */ /* 0x000fe200078e00ff */
[C---:B------:R-:W-:Y:S01]  /*1ce0*/  @P1 IADD3 R34, P3, PT, R17.reuse, UR18, RZ ;  /* 0x0000001211221c10 */ /* 0x040fe2000ff7e0ff */
[----:B------:R-:W-:Y:S01]  /*1cf0*/  IMAD.MOV.U32 R25, RZ, RZ, RZ ;  /* 0x000000ffff197224 */ /* 0x000fe200078e00ff */
[----:B------:R-:W-:Y:S01]  /*1d00*/  @P1 IADD3 R16, P2, PT, R17, UR15, RZ ;  /* 0x0000000f11101c10 */ /* 0x000fe2000ff5e0ff */
[----:B------:R-:W-:Y:S01]  /*1d10*/  IMAD R32, R33, 0x100, R32 ;  /* 0x0000010021207824 */ /* 0x000fe200078e0220 */
[----:B------:R-:W-:-:S02]  /*1d20*/  @P1 IADD3.X R35, PT, PT, R15, UR19, RZ, P3, !PT ;  /* 0x000000130f231c10 */ /* 0x000fc40009ffe4ff */
[----:B------:R-:W-:Y:S01]  /*1d30*/  @P1 SHF.L.U64.HI R7, R26, 0x2, R7 ;  /* 0x000000021a071819 */ /* 0x000fe20000010207 */
[----:B------:R-:W-:Y:S01]  /*1d40*/  IMAD.MOV.U32 R26, RZ, RZ, RZ ;  /* 0x000000ffff1a7224 */ /* 0x000fe200078e00ff */
[----:B------:R-:W-:Y:S01]  /*1d50*/  @P1 IADD3.X R17, PT, PT, R15, UR17, RZ, P2, !PT ;  /* 0x000000110f111c10 */ /* 0x000fe200097fe4ff */
[----:B------:R0:W2:Y:S04]  /*1d60*/  @P1 LDG.E R28, desc[UR22][R34.64] ;  /* 0x00000016221c1981 */ /* 0x0000a8000c1e1900 */
[----:B------:R1:W3:Y:S01]  /*1d70*/  @P1 LDG.E R26, desc[UR22][R16.64] ;  /* 0x00000016101a1981 */ /* 0x0002e2000c1e1900 */
[----:B0-----:R-:W-:-:S04]  /*1d80*/  @P1 IADD3 R34, P2, PT, R27, UR15, RZ ;  /* 0x0000000f1b221c10 */ /* 0x001fc8000ff5e0ff */
[----:B------:R-:W-:Y:S02]  /*1d90*/  @P1 IADD3.X R35, PT, PT, R7, UR17, RZ, P2, !PT ;  /* 0x0000001107231c10 */ /* 0x000fe400097fe4ff */
[----:B-1----:R-:W-:Y:S02]  /*1da0*/  @P1 IADD3 R16, P3, PT, R27, UR18, RZ ;  /* 0x000000121b101c10 */ /* 0x002fe4000ff7e0ff */
[----:B------:R-:W-:Y:S01]  /*1db0*/  IADD3 R14, P2, PT, R14, UR30, RZ ;  /* 0x0000001e0e0e7c10 */ /* 0x000fe2000ff5e0ff */
[----:B------:R0:W4:Y:S01]  /*1dc0*/  @P1 LDG.E R25, desc[UR22][R34.64] ;  /* 0x0000001622191981 */ /* 0x000122000c1e1900 */
[----:B------:R-:W-:Y:S02]  /*1dd0*/  @P1 IADD3.X R17, PT, PT, R7, UR19, RZ, P3, !PT ;  /* 0x0000001307111c10 */ /* 0x000fe40009ffe4ff */
[----:B------:R-:W-:Y:S01]  /*1de0*/  IADD3.X R15, PT, PT, R11, UR31, RZ, P2, !PT ;  /* 0x0000001f0b0f7c10 */ /* 0x000fe200097fe4ff */
[C---:B------:R-:W-:Y:S02]  /*1df0*/  @P1 IMAD.SHL.U32 R7, R14.reuse, 0x4, RZ ;  /* 0x000000040e071824 */ /* 0x040fe400078e00ff */
[----:B------:R1:W4:Y:S01]  /*1e00*/  @P1 LDG.E R20, desc[UR22][R16.64] ;  /* 0x0000001610141981 */ /* 0x000322000c1e1900 */
[----:B------:R-:W-:-:S02]  /*1e10*/  @P1 SHF.L.U64.HI R33, R14, 0x2, R15 ;  /* 0x000000020e211819 */ /* 0x000fc4000001020f */
[----:B0-----:R-:W-:-:S04]  /*1e20*/  @P1 IADD3 R34, P2, PT, R7, UR18, RZ ;  /* 0x0000001207221c10 */ /* 0x001fc8000ff5e0ff */
[----:B------:R-:W-:Y:S02]  /*1e30*/  @P1 IADD3.X R35, PT, PT, R33, UR19, RZ, P2, !PT ;  /* 0x0000001321231c10 */ /* 0x000fe400097fe4ff */
[----:B-1----:R-:W-:Y:S01]  /*1e40*/  @P1 IADD3 R16, P2, PT, R7, UR15, RZ ;  /* 0x0000000f07101c10 */ /* 0x002fe2000ff5e0ff */
[----:B------:R-:W-:Y:S02]  /*1e50*/  @UP0 UIMAD UR5, UR25, 0x7, URZ ;  /* 0x00000007190508a4 */ /* 0x000fe4000f8e02ff */
[----:B------:R-:W4:Y:S01]  /*1e60*/  @P1 LDG.E R27, desc[UR22][R34.64] ;  /* 0x00000016221b1981 */ /* 0x000f22000c1e1900 */
[----:B------:R-:W-:Y:S01]  /*1e70*/  @P1 IADD3.X R17, PT, PT, R33, UR17, RZ, P2, !PT ;  /* 0x0000001121111c10 */ /* 0x000fe200097fe4ff */
[----:B------:R-:W-:-:S04]  /*1e80*/  IMAD.U32 R33, RZ, RZ, UR24 ;  /* 0x00000018ff217e24 */ /* 0x000fc8000f8e00ff */
[----:B------:R-:W-:-:S04]  /*1e90*/  @P1 IMAD.WIDE.U32 R10, R33, 0x7, R10 ;  /* 0x00000007210a1825 */ /* 0x000fc800078e000a */
[----:B------:R-:W-:Y:S02]  /*1ea0*/  @P1 VIADD R11, R11, UR5 ;  /* 0x000000050b0b1c36 */ /* 0x000fe40008000000 */
[C---:B------:R-:W-:Y:S02]  /*1eb0*/  @P1 IMAD.SHL.U32 R33, R10.reuse, 0x4, RZ ;  /* 0x000000040a211824 */ /* 0x040fe400078e00ff */
[----:B------:R-:W-:Y:S01]  /*1ec0*/  IMAD.MOV.U32 R7, RZ, RZ, RZ ;  /* 0x000000ffff077224 */ /* 0x000fe200078e00ff */
[----:B------:R-:W-:Y:S02]  /*1ed0*/  @P1 SHF.L.U64.HI R36, R10, 0x2, R11 ;  /* 0x000000020a241819 */ /* 0x000fe4000001020b */
[----:B------:R-:W-:-:S03]  /*1ee0*/  @P1 IADD3 R10, P2, PT, R33, UR18, RZ ;  /* 0x00000012210a1c10 */ /* 0x000fc6000ff5e0ff */
[----:B------:R0:W4:Y:S01]  /*1ef0*/  @P1 LDG.E R7, desc[UR22][R16.64] ;  /* 0x0000001610071981 */ /* 0x000122000c1e1900 */
[----:B------:R-:W-:-:S05]  /*1f00*/  @P1 IADD3.X R11, PT, PT, R36, UR19, RZ, P2, !PT ;  /* 0x00000013240b1c10 */ /* 0x000fca00097fe4ff */
[----:B------:R1:W4:Y:S01]  /*1f10*/  @P1 LDG.E R16, desc[UR22][R10.64] ;  /* 0x000000160a101981 */ /* 0x000322000c1e1900 */
[----:B0-----:R-:W-:Y:S01]  /*1f20*/  IMAD.MOV.U32 R17, RZ, RZ, RZ ;  /* 0x000000ffff117224 */ /* 0x001fe200078e00ff */
[----:B-1----:R-:W-:-:S04]  /*1f30*/  @P1 IADD3 R10, P2, PT, R33, UR15, RZ ;  /* 0x0000000f210a1c10 */ /* 0x002fc8000ff5e0ff */
[----:B------:R-:W-:-:S05]  /*1f40*/  @P1 IADD3.X R11, PT, PT, R36, UR17, RZ, P2, !PT ;  /* 0x00000011240b1c10 */ /* 0x000fca00097fe4ff */
[----:B------:R0:W4:Y:S01]  /*1f50*/  @P1 LDG.E R17, desc[UR22][R10.64] ;  /* 0x000000160a111981 */ /* 0x000122000c1e1900 */
[----:B------:R-:W-:-:S04]  /*1f60*/  IMAD.SHL.U32 R18, R18, 0x4, RZ ;  /* 0x0000000412127824 */ /* 0x000fc800078e00ff */
[----:B------:R-:W-:-:S05]  /*1f70*/  VIADD R33, R18, 0x2 ;  /* 0x0000000212217836 */ /* 0x000fca0000000000 */
[----:B------:R-:W-:-:S04]  /*1f80*/  ISETP.GE.U32.AND P2, PT, R33, UR26, PT ;  /* 0x0000001a21007c0c */ /* 0x000fc8000bf46070 */
[C---:B------:R-:W-:Y:S02]  /*1f90*/  ISETP.GE.U32.OR P2, PT, R2.reuse, UR21, P2 ;  /* 0x0000001502007c0c */ /* 0x040fe40009746470 */
[----:B------:R-:W-:Y:S01]  /*1fa0*/  IADD3 R2, P3, PT, R2, R5, RZ ;  /* 0x0000000502027210 */ /* 0x000fe20007f7e0ff */
[----:B------:R-:W-:-:S04]  /*1fb0*/  IMAD.U32 R5, RZ, RZ, UR24 ;  /* 0x00000018ff057e24 */ /* 0x000fc8000f8e00ff */
[----:B------:R-:W-:Y:S02]  /*1fc0*/  IMAD.X R3, RZ, RZ, R3, P3 ;  /* 0x000000ffff037224 */ /* 0x000fe400018e0603 */
[----:B------:R-:W-:-:S04]  /*1fd0*/  IMAD.U32 R21, R21, 0x10000, RZ ;  /* 0x0001000015157824 */ /* 0x000fc800078e00ff */
[----:B0-----:R-:W-:-:S04]  /*1fe0*/  @!P2 IMAD.WIDE.U32 R10, R5, 0x3, R2 ;  /* 0x00000003050aa825 */ /* 0x001fc800078e0002 */
[----:B------:R-:W-:Y:S01]  /*1ff0*/  IMAD.U32 R5, RZ, RZ, UR25 ;  /* 0x00000019ff057e24 */ /* 0x000fe2000f8e00ff */
[----:B------:R-:W-:-:S03]  /*2000*/  @!P2 IADD3 R10, P3, PT, R10, UR16, RZ ;  /* 0x000000100a0aac10 */ /* 0x000fc6000ff7e0ff */
[----:B------:R-:W-:Y:S01]  /*2010*/  @!P2 IMAD R5, R5, 0x3, RZ ;  /* 0x000000030505a824 */ /* 0x000fe200078e02ff */
[----:B------:R-:W-:-:S04]  /*2020*/  LOP3.LUT R21, R21, 0xff0000, RZ, 0xc0, !PT ;  /* 0x00ff000015157812 */ /* 0x000fc800078ec0ff */
[----:B------:R-:W-:Y:S02]  /*2030*/  @!P2 IADD3.X R11, PT, PT, R5, UR14, R11, P3, !PT ;  /* 0x0000000e050bac10 */ /* 0x000fe40009ffe40b */
[----:B------:R-:W0:Y:S01]  /*2040*/  S2R R5, SR_CgaCtaId ;  /* 0x0000000000057919 */ /* 0x000e220000008800 */
[----:B------:R-:W-:Y:S02]  /*2050*/  LOP3.LUT R32, R21, 0xffff, R32, 0xf8, !PT ;  /* 0x0000ffff15207812 */ /* 0x000fe400078ef820 */
[----:B------:R-:W1:Y:S01]  /*2060*/  S2R R21, SR_TID.X ;  /* 0x0000000000157919 */ /* 0x000e620000002100 */
[----:B------:R-:W-:Y:S01]  /*2070*/  VIADD R18, R18, 0x3 ;  /* 0x0000000312127836 */ /* 0x000fe20000000000 */
[----:B------:R-:W-:-:S04]  /*2080*/  LOP3.LUT R30, R30, 0xffff, RZ, 0xc0, !PT ;  /* 0x0000ffff1e1e7812 */ /* 0x000fc800078ec0ff */
[----:B------:R-:W-:-:S04]  /*2090*/  ISETP.GE.U32.AND P3, PT, R18, UR26, PT ;  /* 0x0000001a12007c0c */ /* 0x000fc8000bf66070 */
[----:B------:R-:W-:Y:S01]  /*20a0*/  ISETP.GE.U32.OR P3, PT, R4, UR21, P3 ;  /* 0x0000001504007c0c */ /* 0x000fe20009f66470 */
[----:B------:R-:W-:Y:S01]  /*20b0*/  IMAD.SHL.U32 R4, R30, 0x1000000, RZ ;  /* 0x010000001e047824 */ /* 0x000fe200078e00ff */
[----:B------:R-:W-:-:S04]  /*20c0*/  LOP3.LUT R24, R24, 0xffff, RZ, 0xc0, !PT ;  /* 0x0000ffff18187812 */ /* 0x000fc800078ec0ff */
[----:B------:R-:W-:Y:S02]  /*20d0*/  LOP3.LUT R4, R19, R4, RZ, 0xfc, !PT ;  /* 0x0000000413047212 */ /* 0x000fe400078efcff */
[----:B------:R-:W-:Y:S01]  /*20e0*/  MOV R19, 0x400 ;  /* 0x0000040000137802 */ /* 0x000fe20000000f00 */
[----:B------:R-:W-:-:S04]  /*20f0*/  IMAD.SHL.U32 R35, R24, 0x1000000, RZ ;  /* 0x0100000018237824 */ /* 0x000fc800078e00ff */
[----:B------:R-:W-:Y:S01]  /*2100*/  VIADD R24, R19, 0x20 ;  /* 0x0000002013187836 */ /* 0x000fe20000000000 */
[----:B------:R-:W-:Y:S01]  /*2110*/  LOP3.LUT R34, R32, R35, RZ, 0xfc, !PT ;  /* 0x0000002320227212 */ /* 0x000fe200078efcff */
[----:B------:R-:W-:Y:S02]  /*2120*/  IMAD.MOV.U32 R32, RZ, RZ, RZ ;  /* 0x000000ffff207224 */ /* 0x000fe400078e00ff */
[----:B-----5:R-:W-:Y:S01]  /*2130*/  @P0 FADD R32, R23, R23 ;  /* 0x0000001717200221 */ /* 0x020fe20000000000 */
[----:B0-----:R-:W-:Y:S01]  /*2140*/  LEA R19, R5, R24, 0x18 ;  /* 0x0000001805137211 */ /* 0x001fe200078ec0ff */
[----:B------:R-:W-:Y:S01]  /*2150*/  IMAD.SHL.U32 R5, R0, 0x4, RZ ;  /* 0x0000000400057824 */ /* 0x000fe200078e00ff */
[----:B-1----:R-:W-:Y:S02]  /*2160*/  LOP3.LUT R24, R21, 0x1f, RZ, 0xc0, !PT ;  /* 0x0000001f15187812 */ /* 0x002fe400078ec0ff */
[----:B------:R-:W-:Y:S02]  /*2170*/  SHF.R.U32.HI R23, RZ, 0x5, R21 ;  /* 0x00000005ff177819 */ /* 0x000fe40000011615 */
[----:B------:R-:W-:Y:S01]  /*2180*/  LOP3.LUT R5, R5, 0x7c, RZ, 0xc0, !PT ;  /* 0x0000007c05057812 */ /* 0x000fe200078ec0ff */
[----:B------:R-:W-:-:S02]  /*2190*/  IMAD R30, R24, 0x84, R19 ;  /* 0x00000084181e7824 */ /* 0x000fc400078e0213 */
[----:B------:R-:W-:Y:S02]  /*21a0*/  IMAD.SHL.U32 R23, R23, 0x4, RZ ;  /* 0x0000000417177824 */ /* 0x000fe400078e00ff */
[----:B------:R-:W-:-:S03]  /*21b0*/  IMAD.IADD R5, R30, 0x1, R5 ;  /* 0x000000011e057824 */ /* 0x000fc600078e0205 */
[----:B------:R-:W-:Y:S02]  /*21c0*/  LOP3.LUT R36, RZ, R23, RZ, 0x33, !PT ;  /* 0x00000017ff247212 */ /* 0x000fe400078e33ff */
[----:B------:R0:W-:Y:S01]  /*21d0*/  STS [R5], R4 ;  /* 0x0000000405007388 */ /* 0x0001e20000000800 */
[----:B------:R-:W-:Y:S01]  /*21e0*/  FMNMX R12, |R13|, R12, !PT ;  /* 0x0000000c0d0c7209 */ /* 0x000fe20007800200 */
[----:B------:R-:W-:Y:S02]  /*21f0*/  IMAD.MOV.U32 R13, RZ, RZ, RZ ;  /* 0x000000ffff0d7224 */ /* 0x000fe400078e00ff */
[----:B------:R-:W-:Y:S02]  /*2200*/  IMAD.IADD R36, R36, 0x1, R21 ;  /* 0x0000000124247824 */ /* 0x000fe400078e0215 */
[----:B------:R-:W-:Y:S01]  /*2210*/  @P0 FADD R13, R9, R9 ;  /* 0x00000009090d0221 */ /* 0x000fe20000000000 */
[----:B------:R-:W-:Y:S02]  /*2220*/  IMAD.U32 R9, RZ, RZ, UR25 ;  /* 0x00000019ff097e24 */ /* 0x000fe4000f8e00ff */
[----:B0-----:R-:W-:-:S02]  /*2230*/  IMAD.U32 R5, RZ, RZ, UR24 ;  /* 0x00000018ff057e24 */ /* 0x001fc4000f8e00ff */
[----:B------:R-:W-:Y:S02]  /*2240*/  IMAD.SHL.U32 R36, R36, 0x4, RZ ;  /* 0x0000000424247824 */ /* 0x000fe400078e00ff */
[----:B------:R-:W-:Y:S01]  /*2250*/  @!P3 IMAD.WIDE.U32 R4, R5, 0x3, R14 ;  /* 0x000000030504b825 */ /* 0x000fe200078e000e */
[----:B------:R-:W-:-:S03]  /*2260*/  FMNMX R32, RZ, R32, !PT ;  /* 0x00000020ff207209 */ /* 0x000fc60007800000 */
[----:B------:R-:W-:Y:S01]  /*2270*/  @!P3 IMAD R9, R9, 0x3, RZ ;  /* 0x000000030909b824 */ /* 0x000fe200078e02ff */
[----:B------:R-:W-:Y:S02]  /*2280*/  @!P3 IADD3 R4, P4, PT, R4, UR16, RZ ;  /* 0x000000100404bc10 */ /* 0x000fe4000ff9e0ff */
[----:B------:R-:W-:Y:S01]  /*2290*/  LOP3.LUT R35, R36, 0x7c, RZ, 0xc0, !PT ;  /* 0x0000007c24237812 */ /* 0x000fe200078ec0ff */
[----:B------:R-:W-:Y:S01]  /*22a0*/  FMUL R29, R32, R29 ;  /* 0x0000001d201d7220 */ /* 0x000fe20000400000 */
[----:B------:R-:W-:Y:S01]  /*22b0*/  @!P3 IADD3.X R5, PT, PT, R9, UR14, R5, P4, !PT ;  /* 0x0000000e0905bc10 */ /* 0x000fe2000a7fe405 */
[----:B------:R-:W-:Y:S01]  /*22c0*/  IMAD.MOV.U32 R9, RZ, RZ, RZ ;  /* 0x000000ffff097224 */ /* 0x000fe200078e00ff */
[----:B------:R-:W-:Y:S01]  /*22d0*/  FMNMX R32, RZ, R13, !PT ;  /* 0x0000000dff207209 */ /* 0x000fe20007800000 */
[----:B------:R-:W-:Y:S02]  /*22e0*/  IMAD.IADD R35, R30, 0x1, R35 ;  /* 0x000000011e237824 */ /* 0x000fe400078e0223 */
[----:B------:R-:W-:Y:S01]  /*22f0*/  @P0 FADD R9, R6, R6 ;  /* 0x0000000606090221 */ /* 0x000fe20000000000 */
[----:B------:R-:W-:-:S02]  /*2300*/  IMAD.MOV.U32 R6, RZ, RZ, RZ ;  /* 0x000000ffff067224 */ /* 0x000fc400078e00ff */
[----:B------:R-:W-:Y:S01]  /*2310*/  @P0 FADD R6, R38, R38 ;  /* 0x0000002626060221 */ /* 0x000fe20000000000 */
[----:B------:R-:W-:Y:S01]  /*2320*/  FMUL R31, R32, R31 ;  /* 0x0000001f201f7220 */ /* 0x000fe20000400000 */
[----:B------:R0:W-:Y:S01]  /*2330*/  STS [R35], R34 ;  /* 0x0000002223007388 */ /* 0x0001e20000000800 */
[----:B------:R-:W-:Y:S02]  /*2340*/  FMNMX R9, RZ, R9, !PT ;  /* 0x00000009ff097209 */ /* 0x000fe40007800000 */
[----:B------:R-:W-:-:S03]  /*2350*/  FMNMX R32, R12, |R29|, !PT ;  /* 0x4000001d0c207209 */ /* 0x000fc60007800000 */
[----:B------:R-:W-:Y:S01]  /*2360*/  FMUL R22, R9, R22 ;  /* 0x0000001609167220 */ /* 0x000fe20000400000 */
[----:B0-----:R-:W-:Y:S01]  /*2370*/  FMUL R34, R29, UR29 ;  /* 0x0000001d1d227c20 */ /* 0x001fe20008400000 */
[----:B------:R-:W-:Y:S02]  /*2380*/  FMNMX R29, RZ, R6, !PT ;  /* 0x00000006ff1d7209 */ /* 0x000fe40007800000 */
[----:B------:R-:W-:-:S03]  /*2390*/  @!P2 IADD3 R12, P0, PT, R2, UR16, RZ ;  /* 0x00000010020cac10 */ /* 0x000fc6000ff1e0ff */
[----:B------:R-:W-:Y:S01]  /*23a0*/  FMUL R6, R29, R8 ;  /* 0x000000081d067220 */ /* 0x000fe20000400000 */
[----:B------:R-:W-:Y:S01]  /*23b0*/  FMNMX R29, |R31|, R32, !PT ;  /* 0x000000201f1d7209 */ /* 0x000fe20007800200 */
[----:B------:R-:W-:Y:S01]  /*23c0*/  FMUL R32, R22, UR29 ;  /* 0x0000001d16207c20 */ /* 0x000fe20008400000 */
[----:B------:R-:W-:Y:S01]  /*23d0*/  @!P2 IADD3.X R13, PT, PT, R3, UR14, RZ, P0, !PT ;  /* 0x0000000e030dac10 */ /* 0x000fe200087fe4ff */
[----:B------:R-:W-:Y:S01]  /*23e0*/  FMUL R35, R31, UR29 ;  /* 0x0000001d1f237c20 */ /* 0x000fe20008400000 */
[----:B------:R-:W-:Y:S02]  /*23f0*/  F2FP.SATFINITE.E4M3.F32.PACK_AB_MERGE_C R9, RZ, R34, RZ ;  /* 0x00000022ff09723e */ /* 0x000fe400048070ff */
[----:B------:R-:W-:Y:S01]  /*2400*/  F2FP.SATFINITE.E4M3.F32.PACK_AB_MERGE_C R31, RZ, R32, RZ ;  /* 0x00000020ff1f723e */ /* 0x000fe200048070ff */
[----:B------:R-:W-:Y:S01]  /*2410*/  FMUL R34, R6, UR29 ;  /* 0x0000001d06227c20 */ /* 0x000fe20008400000 */
[----:B------:R-:W-:Y:S01]  /*2420*/  FMNMX R29, |R22|, R29, !PT ;  /* 0x0000001d161d7209 */ /* 0x000fe20007800200 */
[----:B------:R0:W-:Y:S01]  /*2430*/  @!P2 STG.E.U8 desc[UR22][R12.64], R9 ;  /* 0x000000090c00a986 */ /* 0x0001e2000c101116 */
[----:B------:R-:W-:-:S02]  /*2440*/  LOP3.LUT R22, R9, 0xff, RZ, 0xc0, !PT ;  /* 0x000000ff09167812 */ /* 0x000fc400078ec0ff */
[----:B------:R-:W-:Y:S01]  /*2450*/  F2FP.SATFINITE.E4M3.F32.PACK_AB_MERGE_C R35, RZ, R35, RZ ;  /* 0x00000023ff23723e */ /* 0x000fe200048070ff */
[----:B------:R-:W-:Y:S02]  /*2460*/  IMAD.MOV.U32 R8, RZ, RZ, RZ ;  /* 0x000000ffff087224 */ /* 0x000fe400078e00ff */
[----:B0-----:R-:W-:Y:S01]  /*2470*/  IMAD.U32 R9, R31, 0x10000, RZ ;  /* 0x000100001f097824 */ /* 0x001fe200078e00ff */
[----:B------:R-:W-:Y:S01]  /*2480*/  F2FP.SATFINITE.E4M3.F32.PACK_AB_MERGE_C R13, RZ, R34, RZ ;  /* 0x00000022ff0d723e */ /* 0x000fe200048070ff */
[----:B------:R-:W-:-:S03]  /*2490*/  IMAD R37, R35, 0x100, R22 ;  /* 0x0000010023257824 */ /* 0x000fc600078e0216 */
[----:B------:R-:W-:Y:S02]  /*24a0*/  LOP3.LUT R12, R9, 0xff0000, RZ, 0xc0, !PT ;  /* 0x00ff0000090c7812 */ /* 0x000fe400078ec0ff */
[----:B------:R-:W-:Y:S02]  /*24b0*/  LOP3.LUT R9, R13, 0xffff, RZ, 0xc0, !PT ;  /* 0x0000ffff0d097812 */ /* 0x000fe400078ec0ff */
[----:B------:R-:W-:-:S03]  /*24c0*/  LOP3.LUT R37, R12, 0xffff, R37, 0xf8, !PT ;  /* 0x0000ffff0c257812 */ /* 0x000fc600078ef825 */
[----:B------:R-:W-:Y:S02]  /*24d0*/  IMAD.SHL.U32 R12, R9, 0x1000000, RZ ;  /* 0x01000000090c7824 */ /* 0x000fe400078e00ff */
[----:B------:R-:W-:-:S03]  /*24e0*/  IMAD.MOV.U32 R9, RZ, RZ, RZ ;  /* 0x000000ffff097224 */ /* 0x000fc600078e00ff */
[----:B------:R-:W-:Y:S01]  /*24f0*/  LOP3.LUT R12, R37, R12, RZ, 0xfc, !PT ;  /* 0x0000000c250c7212 */ /* 0x000fe200078efcff */
[----:B------:R-:W-:Y:S02]  /*2500*/  IMAD.U32 R37, RZ, RZ, UR16 ;  /* 0x00000010ff257e24 */ /* 0x000fe4000f8e00ff */
[----:B------:R-:W-:Y:S02]  /*2510*/  IMAD.MOV.U32 R22, RZ, RZ, RZ ;  /* 0x000000ffff167224 */ /* 0x000fe400078e00ff */
[C---:B------:R-:W-:Y:S02]  /*2520*/  IMAD.IADD R33, R21.reuse, 0x1, -R33 ;  /* 0x0000000115217824 */ /* 0x040fe400078e0a21 */
[----:B------:R-:W-:Y:S02]  /*2530*/  IMAD.IADD R18, R21, 0x1, -R18 ;  /* 0x0000000115127824 */ /* 0x000fe400078e0a12 */
[----:B--2---:R-:W-:-:S05]  /*2540*/  @P1 FADD R8, R28, R28 ;  /* 0x0000001c1c081221 */ /* 0x004fca0000000000 */
[----:B------:R-:W-:-:S05]  /*2550*/  FMNMX R39, RZ, R8, !PT ;  /* 0x00000008ff277209 */ /* 0x000fca0007800000 */
[----:B---3--:R-:W-:Y:S01]  /*2560*/  FMUL R26, R39, R26 ;  /* 0x0000001a271a7220 */ /* 0x008fe20000400000 */
[----:B------:R-:W-:Y:S01]  /*2570*/  IMAD.U32 R39, RZ, RZ, UR24 ;  /* 0x00000018ff277e24 */ /* 0x000fe2000f8e00ff */
[----:B------:R-:W-:-:S04]  /*2580*/  @!P2 IADD3 R8, P0, P4, R37, UR24, R2 ;  /* 0x000000182508ac10 */ /* 0x000fc8000fc1e002 */
[----:B------:R-:W-:Y:S01]  /*2590*/  @!P2 LEA R2, P5, R39, R2, 0x1 ;  /* 0x000000022702a211 */ /* 0x000fe200078a08ff */
[----:B----4-:R-:W-:Y:S01]  /*25a0*/  @P1 FADD R9, R20, R20 ;  /* 0x0000001414091221 */ /* 0x010fe20000000000 */
[----:B------:R-:W-:-:S04]  /*25b0*/  IMAD.U32 R20, RZ, RZ, UR25 ;  /* 0x00000019ff147e24 */ /* 0x000fc8000f8e00ff */
[----:B------:R-:W-:Y:S01]  /*25c0*/  FMNMX R28, RZ, R9, !PT ;  /* 0x00000009ff1c7209 */ /* 0x000fe20007800000 */
[----:B------:R-:W-:Y:S02]  /*25d0*/  IMAD.U32 R9, RZ, RZ, UR14 ;  /* 0x0000000eff097e24 */ /* 0x000fe4000f8e00ff */
[----:B------:R-:W-:Y:S01]  /*25e0*/  @P1 FADD R22, R27, R27 ;  /* 0x0000001b1b161221 */ /* 0x000fe20000000000 */
[----:B------:R-:W-:Y:S02]  /*25f0*/  IMAD.U32 R27, RZ, RZ, UR24 ;  /* 0x00000018ff1b7e24 */ /* 0x000fe4000f8e00ff */
[----:B------:R-:W-:Y:S02]  /*2600*/  @!P2 IADD3.X R9, PT, PT, R9, UR25, R3, P0, P4 ;  /* 0x000000190909ac10 */ /* 0x000fe400087e8403 */
[----:B------:R-:W-:Y:S02]  /*2610*/  FMNMX R22, RZ, R22, !PT ;  /* 0x00000016ff167209 */ /* 0x000fe40007800000 */
[----:B------:R-:W-:Y:S01]  /*2620*/  @!P2 LEA.HI.X R20, R27, R3, R20, 0x1, P5 ;  /* 0x000000031b14a211 */ /* 0x000fe200028f0c14 */
[----:B------:R-:W-:-:S02]  /*2630*/  IMAD.U32 R3, RZ, RZ, UR24 ;  /* 0x00000018ff037e24 */ /* 0x000fc4000f8e00ff */
[----:B------:R-:W-:Y:S01]  /*2640*/  FMUL R25, R28, R25 ;  /* 0x000000191c197220 */ /* 0x000fe20000400000 */
[----:B------:R-:W-:Y:S02]  /*2650*/  IMAD.U32 R28, RZ, RZ, UR25 ;  /* 0x00000019ff1c7e24 */ /* 0x000fe4000f8e00ff */
[----:B------:R-:W-:Y:S02]  /*2660*/  IMAD.SHL.U32 R33, R33, 0x4, RZ ;  /* 0x0000000421217824 */ /* 0x000fe400078e00ff */
[----:B------:R-:W-:Y:S01]  /*2670*/  FMUL R7, R22, R7 ;  /* 0x0000000716077220 */ /* 0x000fe20000400000 */
[----:B------:R-:W-:Y:S01]  /*2680*/  @!P3 LEA R22, P0, R3, R14, 0x1 ;  /* 0x0000000e0316b211 */ /* 0x000fe200078008ff */
[----:B------:R-:W-:-:S03]  /*2690*/  IMAD.SHL.U32 R3, R18, 0x4, RZ ;  /* 0x0000000412037824 */ /* 0x000fc600078e00ff */
[----:B------:R-:W-:Y:S01]  /*26a0*/  @!P3 LEA.HI.X R18, R27, R15, R28, 0x1, P0 ;  /* 0x0000000f1b12b211 */ /* 0x000fe200000f0c1c */
[----:B------:R-:W-:Y:S01]  /*26b0*/  IMAD.MOV.U32 R28, RZ, RZ, RZ ;  /* 0x000000ffff1c7224 */ /* 0x000fe200078e00ff */
[----:B------:R-:W-:Y:S01]  /*26c0*/  LOP3.LUT R27, R33, 0x7c, RZ, 0xc0, !PT ;  /* 0x0000007c211b7812 */ /* 0x000fe200078ec0ff */
[----:B------:R-:W-:Y:S01]  /*26d0*/  @P1 FADD R28, R16, R16 ;  /* 0x00000010101c1221 */ /* 0x000fe20000000000 */
[----:B------:R-:W-:Y:S01]  /*26e0*/  LOP3.LUT R3, R3, 0x7c, RZ, 0xc0, !PT ;  /* 0x0000007c03037812 */ /* 0x000fe200078ec0ff */
[----:B------:R-:W-:Y:S01]  /*26f0*/  FMUL R33, R7, UR29 ;  /* 0x0000001d07217c20 */ /* 0x000fe20008400000 */
[----:B------:R-:W-:Y:S01]  /*2700*/  FMUL R37, R25, UR29 ;  /* 0x0000001d19257c20 */ /* 0x000fe20008400000 */
[----:B------:R-:W-:Y:S01]  /*2710*/  @!P2 IADD3 R2, P0, PT, R2, UR16, RZ ;  /* 0x000000100202ac10 */ /* 0x000fe2000ff1e0ff */
[C---:B------:R-:W-:Y:S01]  /*2720*/  IMAD.IADD R27, R30.reuse, 0x1, R27 ;  /* 0x000000011e1b7824 */ /* 0x040fe200078e021b */
[----:B------:R-:W-:Y:S01]  /*2730*/  FMNMX R28, RZ, R28, !PT ;  /* 0x0000001cff1c7209 */ /* 0x000fe20007800000 */
[----:B------:R-:W-:-:S02]  /*2740*/  IMAD.IADD R30, R30, 0x1, R3 ;  /* 0x000000011e1e7824 */ /* 0x000fc400078e0203 */
[----:B------:R-:W-:Y:S01]  /*2750*/  FMUL R16, R26, UR29 ;  /* 0x0000001d1a107c20 */ /* 0x000fe20008400000 */
[----:B------:R-:W-:Y:S02]  /*2760*/  @!P2 IADD3.X R3, PT, PT, R20, UR14, RZ, P0, !PT ;  /* 0x0000000e1403ac10 */ /* 0x000fe400087fe4ff */
[----:B------:R-:W-:Y:S02]  /*2770*/  F2FP.SATFINITE.E4M3.F32.PACK_AB_MERGE_C R33, RZ, R33, RZ ;  /* 0x00000021ff21723e */ /* 0x000fe400048070ff */
[----:B------:R-:W-:Y:S01]  /*2780*/  F2FP.SATFINITE.E4M3.F32.PACK_AB_MERGE_C R37, RZ, R37, RZ ;  /* 0x00000025ff25723e */ /* 0x000fe200048070ff */
[----:B------:R0:W-:Y:S01]  /*2790*/  @!P2 STG.E.U8 desc[UR22][R8.64], R35 ;  /* 0x000000230800a986 */ /* 0x0001e2000c101116 */
[----:B------:R-:W-:Y:S01]  /*27a0*/  LOP3.LUT R20, R33, 0xff, RZ, 0xc0, !PT ;  /* 0x000000ff21147812 */ /* 0x000fe200078ec0ff */
[----:B------:R-:W-:Y:S02]  /*27b0*/  IMAD.U32 R39, RZ, RZ, UR16 ;  /* 0x00000010ff277e24 */ /* 0x000fe4000f8e00ff */
[----:B------:R-:W-:Y:S01]  /*27c0*/  FMUL R17, R28, R17 ;  /* 0x000000111c117220 */ /* 0x000fe20000400000 */
[----:B------:R1:W-:Y:S01]  /*27d0*/  @!P2 STG.E.U8 desc[UR22][R2.64], R31 ;  /* 0x0000001f0200a986 */ /* 0x0003e2000c101116 */
[----:B0-----:R-:W-:Y:S01]  /*27e0*/  F2FP.SATFINITE.E4M3.F32.PACK_AB_MERGE_C R35, RZ, R16, RZ ;  /* 0x00000010ff23723e */ /* 0x001fe200048070ff */
[----:B------:R-:W-:Y:S01]  /*27f0*/  IMAD.U32 R16, R37, 0x10000, RZ ;  /* 0x0001000025107824 */ /* 0x000fe200078e00ff */
[----:B------:R-:W-:Y:S01]  /*2800*/  @!P3 IADD3 R8, P1, P4, R39, UR24, R14 ;  /* 0x000000182708bc10 */ /* 0x000fe2000fc3e00e */
[----:B-1----:R-:W-:-:S02]  /*2810*/  FMUL R3, R17, UR29 ;  /* 0x0000001d11037c20 */ /* 0x002fc40008400000 */
[----:B------:R-:W-:Y:S01]  /*2820*/  IMAD R31, R35, 0x100, R20 ;  /* 0x00000100231f7824 */ /* 0x000fe200078e0214 */
[----:B------:R-:W-:Y:S02]  /*2830*/  @!P3 IADD3 R2, P0, PT, R14, UR16, RZ ;  /* 0x000000100e02bc10 */ /* 0x000fe4000ff1e0ff */
[----:B------:R-:W-:Y:S01]  /*2840*/  LOP3.LUT R16, R16, 0xff0000, RZ, 0xc0, !PT ;  /* 0x00ff000010107812 */ /* 0x000fe200078ec0ff */
[----:B------:R-:W-:Y:S01]  /*2850*/  IMAD.U32 R9, RZ, RZ, UR14 ;  /* 0x0000000eff097e24 */ /* 0x000fe2000f8e00ff */
[----:B------:R-:W-:Y:S02]  /*2860*/  F2FP.SATFINITE.E4M3.F32.PACK_AB_MERGE_C R39, RZ, R3, RZ ;  /* 0x00000003ff27723e */ /* 0x000fe400048070ff */
[----:B------:R-:W-:Y:S02]  /*2870*/  @!P3 IADD3.X R3, PT, PT, R15, UR14, RZ, P0, !PT ;  /* 0x0000000e0f03bc10 */ /* 0x000fe400087fe4ff */
[----:B------:R-:W-:Y:S02]  /*2880*/  LOP3.LUT R31, R16, 0xffff, R31, 0xf8, !PT ;  /* 0x0000ffff101f7812 */ /* 0x000fe400078ef81f */
[----:B------:R-:W-:-:S02]  /*2890*/  @!P3 IADD3 R14, P0, PT, R22, UR16, RZ ;  /* 0x00000010160ebc10 */ /* 0x000fc4000ff1e0ff */
[----:B------:R-:W-:Y:S02]  /*28a0*/  LOP3.LUT R16, R39, 0xffff, RZ, 0xc0, !PT ;  /* 0x0000ffff27107812 */ /* 0x000fe400078ec0ff */
[----:B------:R-:W-:Y:S02]  /*28b0*/  @!P3 IADD3.X R9, PT, PT, R9, UR25, R15, P1, P4 ;  /* 0x000000190909bc10 */ /* 0x000fe40008fe840f */
[----:B------:R-:W-:Y:S02]  /*28c0*/  @!P3 IADD3.X R15, PT, PT, R18, UR14, RZ, P0, !PT ;  /* 0x0000000e120fbc10 */ /* 0x000fe400087fe4ff */
[----:B------:R-:W-:Y:S01]  /*28d0*/  FMNMX R6, |R6|, R29, !PT ;  /* 0x0000001d06067209 */ /* 0x000fe20007800200 */
[----:B------:R-:W-:Y:S01]  /*28e0*/  IMAD.SHL.U32 R16, R16, 0x1000000, RZ ;  /* 0x0100000010107824 */ /* 0x000fe200078e00ff */
[----:B------:R-:W-:Y:S02]  /*28f0*/  ISETP.GE.U32.AND P0, PT, R23, UR21, PT ;  /* 0x0000001517007c0c */ /* 0x000fe4000bf06070 */
[----:B------:R-:W-:Y:S01]  /*2900*/  FMNMX R7, R6, |R7|, !PT ;  /* 0x4000000706077209 */ /* 0x000fe20007800000 */
[----:B------:R0:W-:Y:S01]  /*2910*/  @!P2 STG.E.U8 desc[UR22][R10.64], R13 ;  /* 0x0000000d0a00a986 */ /* 0x0001e2000c101116 */
[----:B------:R-:W-:-:S02]  /*2920*/  LOP3.LUT R31, R31, R16, RZ, 0xfc, !PT ;  /* 0x000000101f1f7212 */ /* 0x000fc400078efcff */
[----:B------:R-:W-:Y:S01]  /*2930*/  FMNMX R26, |R26|, R7, !PT ;  /* 0x000000071a1a7209 */ /* 0x000fe20007800200 */
[----:B------:R0:W-:Y:S01]  /*2940*/  @!P3 STG.E.U8 desc[UR22][R2.64], R33 ;  /* 0x000000210200b986 */ /* 0x0001e2000c101116 */
[----:B------:R-:W-:Y:S03]  /*2950*/  BSSY.RECONVERGENT B0, `(.L_x_25801) ;  /* 0x0000061000007945 */ /* 0x000fe60003800200 */
[----:B------:R0:W-:Y:S01]  /*2960*/  @!P3 STG.E.U8 desc[UR22][R8.64], R35 ;  /* 0x000000230800b986 */ /* 0x0001e2000c101116 */
[----:B------:R-:W-:-:S03]  /*2970*/  FMNMX R26, |R25|, R26, !PT ;  /* 0x0000001a191a7209 */ /* 0x000fc60007800200 */
[----:B------:R0:W-:Y:S04]  /*2980*/  STS [R27], R12 ;  /* 0x0000000c1b007388 */ /* 0x0001e80000000800 */
[----:B------:R0:W-:Y:S04]  /*2990*/  @!P3 STG.E.U8 desc[UR22][R14.64], R37 ;  /* 0x000000250e00b986 */ /* 0x0001e8000c101116 */
[----:B------:R0:W-:Y:S04]  /*29a0*/  @!P3 STG.E.U8 desc[UR22][R4.64], R39 ;  /* 0x000000270400b986 */ /* 0x0001e8000c101116 */
[----:B------:R0:W-:Y:S01]  /*29b0*/  STS [R30], R31 ;  /* 0x0000001f1e007388 */ /* 0x0001e20000000800 */
[----:B------:R-:W-:Y:S01]  /*29c0*/  FMNMX R17, |R17|, R26, !PT ;  /* 0x0000001a11117209 */ /* 0x000fe20007800200 */
[----:B------:R-:W-:Y:S06]  /*29d0*/  BAR.SYNC.DEFER_BLOCKING 0x0 ;  /* 0x0000000000007b1d */ /* 0x000fec0000010000 */
[----:B------:R-:W-:Y:S05]  /*29e0*/  @P0 BRA `(.L_x_25802) ;  /* 0x00000004005c0947 */ /* 0x000fea0003800000 */
[C---:B0-----:R-:W-:Y:S01]  /*29f0*/  VIADD R2, R23.reuse, -UR21 ;  /* 0x8000001517027c36 */ /* 0x041fe20008000000 */
        /* <DEDUP_REMOVED lines=17> */
.L_x_25805:
        /* <DEDUP_REMOVED lines=48> */
.L_x_25804:
[----:B------:R-:W-:Y:S05]  /*2e10*/  BSYNC.RECONVERGENT B1 ;  /* 0x0000000000017941 */ /* 0x000fea0003800200 */
.L_x_25803:
[----:B------:R-:W-:Y:S05]  /*2e20*/  @!P0 BRA `(.L_x_25802) ;  /* 0x00000000004c8947 */ /* 0x000fea0003800000 */
[----:B0-----:R-:W-:Y:S02]  /*2e30*/  IMAD R2, R24, 0x84, R13 ;  /* 0x0000008418027824 */ /* 0x001fe400078e020d */
[----:B------:R-:W-:Y:S02]  /*2e40*/  IMAD.MOV R10, RZ, RZ, -R10 ;  /* 0x000000ffff0a7224 */ /* 0x000fe400078e0a0a */
[----:B------:R-:W-:-:S04]  /*2e50*/  IMAD R2, R11, 0x4, R2 ;  /* 0x000000040b027824 */ /* 0x000fc800078e0202 */
[----:B------:R-:W-:-:S07]  /*2e60*/  IMAD.IADD R19, R19, 0x1, R2 ;  /* 0x0000000113137824 */ /* 0x000fce00078e0202 */
.L_x_25806:
[----:B------:R-:W-:Y:S01]  /*2e70*/  LOP3.LUT R7, R0, 0x1f, RZ, 0xc0, !PT ;  /* 0x0000001f00077812 */ /* 0x000fe200078ec0ff */
[----:B------:R-:W-:-:S03]  /*2e80*/  VIADD R10, R10, 0x1 ;  /* 0x000000010a0a7836 */ /* 0x000fc60000000000 */
        /* <DEDUP_REMOVED lines=13> */
.L_x_25802:
[----:B------:R-:W-:Y:S05]  /*2f60*/  BSYNC.RECONVERGENT B0 ;  /* 0x0000000000007941 */ /* 0x000fea0003800200 */
.L_x_25801:
        /* <DEDUP_REMOVED lines=10> */
[----:B------:R-:W-:-:S04]  /*3010*/  @!P0 SHF.R.U32.HI R6, RZ, 0x3, R21 ;  /* 0x00000003ff068819 */ /* 0x000fc80000011615 */
[----:B------:R-:W-:Y:S02]  /*3020*/  @!P0 LOP3.LUT R6, R6, 0x7c, RZ, 0xc0, !PT ;  /* 0x0000007c06068812 */ /* 0x000fe400078ec0ff */
[----:B--2---:R-:W-:-:S05]  /*3030*/  FMNMX R0, R17, R0, !PT ;  /* 0x0000000011007209 */ /* 0x004fca0007800000 */
        /* <DEDUP_REMOVED lines=28> */
.L_x_25815:
[----:B------:R-:W-:Y:S02]  /*3200*/  ISETP.NE.AND P0, PT, R21, RZ, PT ;  /* 0x000000ff1500720c */ /* 0x000fe40003f05270 */
[----:B-1----:R-:W-:-:S11]  /*3210*/  FMNMX R5, R2, R5, !PT ;  /* 0x0000000502057209 */ /* 0x002fd60007800000 */
[----:B------:R-:W-:Y:S05]  /*3220*/  @P0 BRA `(.L_x_25808) ;  /* 0x0000000000080947 */ /* 0x000fea0003800000 */
[----:B0-----:R-:W0:Y:S02]  /*3230*/  LDC.64 R2, c[0x0][0x3a8] ;  /* 0x0000ea00ff027b82 */ /* 0x001e240000000a00 */
[----:B0-----:R1:W-:Y:S02]  /*3240*/  REDG.E.MAX.S32.STRONG.GPU desc[UR22][R2.64], R5 ;  /* 0x000000050200798e */ /* 0x0013e4000d12e316 */
.L_x_25808:
[----:B------:R-:W-:Y:S05]  /*3250*/  BSYNC B0 ;  /* 0x0000000000007941 */ /* 0x000fea0003800000 */
.L_x_25807:
        /* <DEDUP_REMOVED lines=12> */
[----:B-1----:R-:W-:Y:S05]  /*3320*/  CALL.REL.NOINC `($__internal_651_$__cuda_sm20_rcp_rn_f32_slowpath) ;  /* 0x0000000400987944 */ /* 0x002fea0003c00000 */
[----:B------:R-:W-:Y:S05]  /*3330*/  BRA `(.L_x_25811) ;  /* 0x0000000000147947 */ /* 0x000fea0003800000 */
.L_x_25810:
[----:B01----:R-:W0:Y:S01]  /*3340*/  MUFU.RCP R5, UR29 ;  /* 0x0000001d00057d08 */ /* 0x003e220008001000 */
[----:B------:R-:W-:-:S04]  /*3350*/  IMAD.U32 R0, RZ, RZ, UR29 ;  /* 0x0000001dff007e24 */ /* 0x000fc8000f8e00ff */
[----:B0-----:R-:W-:-:S04]  /*3360*/  FFMA R0, R5, R0, -1 ;  /* 0xbf80000005007423 */ /* 0x001fc80000000000 */
[----:B------:R-:W-:-:S04]  /*3370*/  FADD.FTZ R0, -R0, -RZ ;  /* 0x800000ff00007221 */ /* 0x000fc80000010100 */
[----:B------:R-:W-:-:S07]  /*3380*/  FFMA R5, R5, R0, R5 ;  /* 0x0000000005057223 */ /* 0x000fce0000000005 */
.L_x_25811:
[----:B------:R-:W0:Y:S02]  /*3390*/  LDC.64 R2, c[0x0][0x3b0] ;  /* 0x0000ec00ff027b82 */ /* 0x000e240000000a00 */
[----:B0-----:R-:W-:Y:S01]  /*33a0*/  STG.E desc[UR22][R2.64], R5 ;  /* 0x0000000502007986 */ /* 0x001fe2000c101916 */
[----:B------:R-:W-:Y:S05]  /*33b0*/  EXIT ;  /* 0x000000000000794d */ /* 0x000fea0003800000 */
.L_x_25809:
[----:B------:R-:W-:Y:S02]  /*33c0*/  IMAD.MOV.U32 R7, RZ, RZ, 0x4 ;  /* 0x00000004ff077424 */ /* 0x000fe400078e00ff */
[----:B------:R-:W-:Y:S02]  /*33d0*/  IMAD.MOV.U32 R9, RZ, RZ, 0x1f ;  /* 0x0000001fff097424 */ /* 0x000fe400078e00ff */
[----:B------:R-:W-:-:S07]  /*33e0*/  IMAD.MOV.U32 R4, RZ, RZ, -0x1 ;  /* 0xffffffffff047424 */ /* 0x000fce00078e00ff */
[----:B01----:R-:W-:Y:S05]  /*33f0*/  WARPSYNC.COLLECTIVE R4, `(.L_x_25812) ;  /* 0x0000000004087348 */ /* 0x003fea0003c00000 */
[----:B-1----:R1:W2:Y:S02]  /*3400*/  SHFL.DOWN P0, R5, R0, R7, R9 ;  /* 0x0800000700057389 */ /* 0x0022a40000000009 */
[----:B012---:R-:W-:Y:S05]  /*3410*/  ENDCOLLECTIVE ;  /* 0x000000000000791b */ /* 0x007fea0003800000 */
.L_x_25812:
[----:B------:R-:W-:Y:S02]  /*3420*/  IMAD.MOV.U32 R7, RZ, RZ, 0x2 ;  /* 0x00000002ff077424 */ /* 0x000fe400078e00ff */
[----:B------:R-:W-:-:S05]  /*3430*/  IMAD.MOV.U32 R3, RZ, RZ, R5 ;  /* 0x000000ffff037224 */ /* 0x000fca00078e0005 */
[----:B------:R-:W-:-:S05]  /*3440*/  FMNMX R3, R3, R0, !PT ;  /* 0x0000000003037209 */ /* 0x000fca0007800000 */
[----:B------:R-:W-:-:S07]  /*3450*/  IMAD.MOV.U32 R0, RZ, RZ, R3 ;  /* 0x000000ffff007224 */ /* 0x000fce00078e0003 */
[----:B------:R-:W-:Y:S05]  /*3460*/  WARPSYNC.COLLECTIVE R4, `(.L_x_25813) ;  /* 0x0000000004087348 */ /* 0x000fea0003c00000 */
[----:B------:R0:W1:Y:S02]  /*3470*/  SHFL.DOWN P0, R5, R0, R7, R9 ;  /* 0x0800000700057389 */ /* 0x0000640000000009 */
[----:B01----:R-:W-:Y:S05]  /*3480*/  ENDCOLLECTIVE ;  /* 0x000000000000791b */ /* 0x003fea0003800000 */
.L_x_25813:
[----:B------:R-:W-:Y:S02]  /*3490*/  IMAD.MOV.U32 R7, RZ, RZ, 0x1 ;  /* 0x00000001ff077424 */ /* 0x000fe400078e00ff */
[----:B------:R-:W-:-:S05]  /*34a0*/  IMAD.MOV.U32 R2, RZ, RZ, R5 ;  /* 0x000000ffff027224 */ /* 0x000fca00078e0005 */
[----:B------:R-:W-:-:S05]  /*34b0*/  FMNMX R2, R3, R2, !PT ;  /* 0x0000000203027209 */ /* 0x000fca0007800000 */
[----:B------:R-:W-:-:S07]  /*34c0*/  IMAD.MOV.U32 R0, RZ, RZ, R2 ;  /* 0x000000ffff007224 */ /* 0x000fce00078e0002 */
[----:B------:R-:W-:Y:S05]  /*34d0*/  WARPSYNC.COLLECTIVE R4, `(.L_x_25814) ;  /* 0x0000000004087348 */ /* 0x000fea0003c00000 */
[----:B------:R0:W1:Y:S02]  /*34e0*/  SHFL.DOWN P0, R5, R0, R7, R9 ;  /* 0x0800000700057389 */ /* 0x0000640000000009 */
[----:B01----:R-:W-:Y:S05]  /*34f0*/  ENDCOLLECTIVE ;  /* 0x000000000000791b */ /* 0x003fea0003800000 */
.L_x_25814:
[----:B------:R-:W-:Y:S05]  /*3500*/  BRA `(.L_x_25815) ;  /* 0xfffffffc003c7947 */ /* 0x000fea000383ffff */
        .weak           $__internal_650_$__cuda_sm20_div_u64
        .type           $__internal_650_$__cuda_sm20_div_u64,@function
        .size           $__internal_650_$__cuda_sm20_div_u64,($__internal_651_$__cuda_sm20_rcp_rn_f32_slowpath - $__internal_650_$__cuda_sm20_div_u64)
$__internal_650_$__cuda_sm20_div_u64:
        /* <DEDUP_REMOVED lines=71> */
[----:B------:R-:W-:Y:S11]  /*3980*/  RET.REL.NODEC R2 `(_ZN18transformer_engine6detail38cast_transpose_fused_kernel_notalignedILb0ELb1ELb0EfNS_16CTDBiasDActParamIff13__nv_fp8_e4m3fEELi1ELi4ENS_5EmptyEXadL_ZNS_6dsreluIffEET_T0_RKS5_EEEEvT3_mmm) ;  /* 0xffffffc4029c7950 */ /* 0x000ff60003c3ffff */
        .weak           $__internal_651_$__cuda_sm20_rcp_rn_f32_slowpath
        .type           $__internal_651_$__cuda_sm20_rcp_rn_f32_slowpath,@function
        .size           $__internal_651_$__cuda_sm20_rcp_rn_f32_slowpath,(.L_x_29952 - $__internal_651_$__cuda_sm20_rcp_rn_f32_slowpath)
$__internal_651_$__cuda_sm20_rcp_rn_f32_slowpath:
        /* <DEDUP_REMOVED lines=15> */
.L_x_25816:
        /* <DEDUP_REMOVED lines=33> */
.L_x_25818:
[----:B------:R0:W1:Y:S02]  /*3c90*/  MUFU.RCP R2, R0 ;  /* 0x0000000000027308 */ /* 0x0000640000001000 */
.L_x_25817:
[----:B-1-3--:R-:W-:Y:S02]  /*3ca0*/  IMAD.MOV.U32 R5, RZ, RZ, R2 ;  /* 0x000000ffff057224 */ /* 0x00afe400078e0002 */
[----:B------:R-:W-:Y:S02]  /*3cb0*/  IMAD.MOV.U32 R2, RZ, RZ, R7 ;  /* 0x000000ffff027224 */ /* 0x000fe400078e0007 */
[----:B------:R-:W-:-:S04]  /*3cc0*/  IMAD.MOV.U32 R3, RZ, RZ, 0x0 ;  /* 0x00000000ff037424 */ /* 0x000fc800078e00ff */
[----:B0-2---:R-:W-:Y:S05]  /*3cd0*/  RET.REL.NODEC R2 `(_ZN18transformer_engine6detail38cast_transpose_fused_kernel_notalignedILb0ELb1ELb0EfNS_16CTDBiasDActParamIff13__nv_fp8_e4m3fEELi1ELi4ENS_5EmptyEXadL_ZNS_6dsreluIffEET_T0_RKS5_EEEEvT3_mmm) ;  /* 0xffffffc002c87950 */ /* 0x005fea0003c3ffff */
.L_x_25819:
        /* <DEDUP_REMOVED lines=10> */
.L_x_29952:


//--------------------- .text._ZN18transformer_engine6detail38cast_transpose_fused_kernel_notalignedILb0ELb1ELb0EfNS_16CTDBiasDActParamIff13__nv_fp8_e5m2fEELi1ELi4ENS_5EmptyEXadL_ZNS_6dsreluIffEET_T0_RKS5_EEEEvT3_mmm --------------------------
	.section	.text._ZN18transformer_engine6detail38cast_transpose_fused_kernel_notalignedILb0ELb1ELb0EfNS_16CTDBiasDActParamIff13__nv_fp8_e5m2fEELi1ELi4ENS_5EmptyEXadL_ZNS_6dsreluIffEET_T0_RKS5_EEEEvT3_mmm,"ax",@progbits
	.align	128
        .global         _ZN18transformer_engine6detail38cast_transpose_fused_kernel_notalignedILb0ELb1ELb0EfNS_16CTDBiasDActParamIff13__nv_fp8_e5m2fEELi1ELi4ENS_5EmptyEXadL_ZNS_6dsreluIffEET_T0_RKS5_EEEEvT3_mmm
        .type           _ZN18transformer_engine6detail38cast_transpose_fused_kernel_notalignedILb0ELb1ELb0EfNS_16CTDBiasDActParamIff13__nv_fp8_e5m2fEELi1ELi4ENS_5EmptyEXadL_ZNS_6dsreluIffEET_T0_RKS5_EEEEvT3_mmm,@function
        .size           _ZN18transformer_engine6detail38cast_transpose_fused_kernel_notalignedILb0ELb1ELb0EfNS_16CTDBiasDActParamIff13__nv_fp8_e5m2fEELi1ELi4ENS_5EmptyEXadL_ZNS_6dsreluIffEET_T0_RKS5_EEEEvT3_mmm,(.L_x_29954 - _ZN18transformer_engine6detail38cast_transpose_fused_kernel_notalignedILb0ELb1ELb0EfNS_16CTDBiasDActParamIff13__nv_fp8_e5m2fEELi1ELi4ENS_5EmptyEXadL_ZNS_6dsreluIffEET_T0_RKS5_EEEEvT3_mmm)
        .other          _ZN18transformer_engine6detail38cast_transpose_fused_kernel_notalignedILb0ELb1ELb0EfNS_16CTDBiasDActParamIff13__nv_fp8_e5m2fEELi1ELi4ENS_5EmptyEXadL_ZNS_6dsreluIffEET_T0_RKS5_EEEEvT3_mmm,@"STO_CUDA_ENTRY STV_DEFAULT"
_ZN18transformer_engine6detail38cast_transpose_fused_kernel_notalignedILb0ELb1ELb0EfNS_16CTDBiasDActParamIff13__nv_fp8_e5m2fEELi1ELi4ENS_5EmptyEXadL_ZNS_6dsreluIffEET_T0_RKS5_EEEEvT3_mmm:
.text._ZN18transformer_engine6detail38cast_transpose_fused_kernel_notalignedILb0ELb1ELb0EfNS_16CTDBiasDActParamIff13__nv_fp8_e5m2fEELi1ELi4ENS_5EmptyEXadL_ZNS_6dsreluIffEET_T0_RKS5_EEEEvT3_mmm:
        /* <DEDUP_REMOVED lines=43> */
.L_x_25820:
[----:B------:R-:W-:-:S07]  /*02b0*/  MOV R4, 0x2d0 ;  /* 0x000002d000047802 */ /* 0x000fce0000000f00 */
[----:B------:R-:W-:Y:S05]  /*02c0*/  CALL.REL.NOINC `($__internal_652_$__cuda_sm20_div_u64) ;  /* 0x0000003000907944 */ /* 0x000fea0003c00000 */
        /* <DEDUP_REMOVED lines=11> */
.L_x_25821:
        /* <DEDUP_REMOVED lines=240> */
[----:B------:R-:W-:Y:S01]  /*1280*/  F2FP.SATFINITE.E5M2.F32.PACK_AB_MERGE_C R26, RZ, R26, RZ ;  /* 0x0000001aff1a723e */ /* 0x000fe200048060ff */
        /* <DEDUP_REMOVED lines=26> */
[----:B------:R-:W-:Y:S01]  /*1430*/  F2FP.SATFINITE.E5M2.F32.PACK_AB_MERGE_C R15, RZ, R15, RZ ;  /* 0x0000000fff0f723e */ /* 0x000fe200048060ff */
[----:B------:R-:W-:Y:S01]  /*1440*/  FMUL R30, R23, UR29 ;  /* 0x0000001d171e7c20 */ /* 0x000fe20008400000 */
[----:B------:R-:W-:-:S02]  /*1450*/  FMNMX R24, |R32|, R29, !PT ;  /* 0x0000001d20187209 */ /* 0x000fc40007800200 */
[----:B------:R-:W-:Y:S02]  /*1460*/  @!P2 IADD3.X R5, PT, PT, R5, UR14, RZ, P3, !PT ;  /* 0x0000000e0505ac10 */ /* 0x000fe40009ffe4ff */
[----:B------:R-:W-:Y:S02]  /*1470*/  F2FP.SATFINITE.E5M2.F32.PACK_AB_MERGE_C R20, RZ, R20, RZ ;  /* 0x00000014ff14723e */ /* 0x000fe400048060ff */
[----:B------:R-:W-:Y:S01]  /*1480*/  @P0 IADD3 R22, P3, PT, R28, UR15, RZ ;  /* 0x0000000f1c160c10 */ /* 0x000fe2000ff7e0ff */
[----:B------:R-:W-:Y:S01]  /*1490*/  @!P2 STG.E.U8 desc[UR22][R36.64], R15 ;  /* 0x0000000f2400a986 */ /* 0x000fe2000c101116 */
[----:B------:R-:W-:Y:S02]  /*14a0*/  FMNMX R24, |R23|, R24, !PT ;  /* 0x0000001817187209 */ /* 0x000fe40007800200 */
[----:B------:R-:W-:Y:S01]  /*14b0*/  F2FP.SATFINITE.E5M2.F32.PACK_AB_MERGE_C R30, RZ, R30, RZ ;  /* 0x0000001eff1e723e */ /* 0x000fe200048060ff */
        /* <DEDUP_REMOVED lines=58> */
[----:B-1----:R-:W-:Y:S02]  /*1860*/  F2FP.SATFINITE.E5M2.F32.PACK_AB_MERGE_C R7, RZ, R11, RZ ;  /* 0x0000000bff07723e */ /* 0x002fe400048060ff */
[----:B------:R-:W-:Y:S01]  /*1870*/  @!P2 IADD3 R11, P3, P4, R19, UR24, R16 ;  /* 0x00000018130bac10 */ /* 0x000fe2000fc7e010 */
[----:B------:R-:W-:Y:S02]  /*1880*/  FMUL R33, R27, UR29 ;  /* 0x0000001d1b217c20 */ /* 0x000fe40008400000 */
[----:B------:R1:W-:Y:S01]  /*1890*/  @!P2 STG.E.U8 desc[UR22][R4.64], R7 ;  /* 0x000000070400a986 */ /* 0x0003e2000c101116 */
[----:B------:R-:W-:Y:S01]  /*18a0*/  FMNMX R24, R24, |R10|, !PT ;  /* 0x4000000a18187209 */ /* 0x000fe20007800000 */
[----:B------:R-:W-:Y:S01]  /*18b0*/  VIADD R10, R0, 0x1d ;  /* 0x0000001d000a7836 */ /* 0x000fe20000000000 */
[----:B------:R-:W-:-:S02]  /*18c0*/  F2FP.SATFINITE.E5M2.F32.PACK_AB_MERGE_C R33, RZ, R33, RZ ;  /* 0x00000021ff21723e */ /* 0x000fc400048060ff */
[----:B-1----:R-:W-:Y:S02]  /*18d0*/  @!P2 IADD3 R4, P5, PT, R11, UR16, RZ ;  /* 0x000000100b04ac10 */ /* 0x002fe4000ffbe0ff */
[----:B------:R-:W-:-:S04]  /*18e0*/  @!P2 IADD3.X R11, PT, PT, R3, UR25, RZ, P3, P4 ;  /* 0x00000019030bac10 */ /* 0x000fc80009fe84ff */
[----:B------:R-:W-:Y:S01]  /*18f0*/  @!P2 IADD3.X R5, PT, PT, R11, UR14, RZ, P5, !PT ;  /* 0x0000000e0b05ac10 */ /* 0x000fe2000affe4ff */
[----:B------:R-:W-:-:S04]  /*1900*/  FMUL R21, R12, UR29 ;  /* 0x0000001d0c157c20 */ /* 0x000fc80008400000 */
[----:B------:R1:W-:Y:S01]  /*1910*/  @!P2 STG.E.U8 desc[UR22][R4.64], R33 ;  /* 0x000000210400a986 */ /* 0x0003e2000c101116 */
[----:B------:R-:W-:Y:S01]  /*1920*/  F2FP.SATFINITE.E5M2.F32.PACK_AB_MERGE_C R21, RZ, R21, RZ ;  /* 0x00000015ff15723e */ /* 0x000fe200048060ff */
        /* <DEDUP_REMOVED lines=20> */
[----:B------:R-:W-:Y:S01]  /*1a70*/  F2FP.SATFINITE.E5M2.F32.PACK_AB_MERGE_C R24, RZ, R14, RZ ;  /* 0x0000000eff18723e */ /* 0x000fe200048060ff */
        /* <DEDUP_REMOVED lines=10> */
.L_x_25823:
[----:B------:R-:W-:Y:S05]  /*1b20*/  BSYNC.RECONVERGENT B0 ;  /* 0x0000000000007941 */ /* 0x000fea0003800200 */
.L_x_25822:
        /* <DEDUP_REMOVED lines=140> */
[----:B------:R-:W-:Y:S02]  /*23f0*/  F2FP.SATFINITE.E5M2.F32.PACK_AB_MERGE_C R9, RZ, R34, RZ ;  /* 0x00000022ff09723e */ /* 0x000fe400048060ff */
[----:B------:R-:W-:Y:S01]  /*2400*/  F2FP.SATFINITE.E5M2.F32.PACK_AB_MERGE_C R31, RZ, R32, RZ ;  /* 0x00000020ff1f723e */ /* 0x000fe200048060ff */
[----:B------:R-:W-:Y:S01]  /*2410*/  FMUL R34, R6, UR29 ;  /* 0x0000001d06227c20 */ /* 0x000fe20008400000 */
[----:B------:R-:W-:Y:S01]  /*2420*/  FMNMX R29, |R22|, R29, !PT ;  /* 0x0000001d161d7209 */ /* 0x000fe20007800200 */
[----:B------:R0:W-:Y:S01]  /*2430*/  @!P2 STG.E.U8 desc[UR22][R12.64], R9 ;  /* 0x000000090c00a986 */ /* 0x0001e2000c101116 */
[----:B------:R-:W-:-:S02]  /*2440*/  LOP3.LUT R22, R9, 0xff, RZ, 0xc0, !PT ;  /* 0x000000ff09167812 */ /* 0x000fc400078ec0ff */
[----:B------:R-:W-:Y:S01]  /*2450*/  F2FP.SATFINITE.E5M2.F32.PACK_AB_MERGE_C R35, RZ, R35, RZ ;  /* 0x00000023ff23723e */ /* 0x000fe200048060ff */
[----:B------:R-:W-:Y:S02]  /*2460*/  IMAD.MOV.U32 R8, RZ, RZ, RZ ;  /* 0x000000ffff087224 */ /* 0x000fe400078e00ff */
[----:B0-----:R-:W-:Y:S01]  /*2470*/  IMAD.U32 R9, R31, 0x10000, RZ ;  /* 0x000100001f097824 */ /* 0x001fe200078e00ff */
[----:B------:R-:W-:Y:S01]  /*2480*/  F2FP.SATFINITE.E5M2.F32.PACK_AB_MERGE_C R13, RZ, R34, RZ ;  /* 0x00000022ff0d723e */ /* 0x000fe200048060ff */
        /* <DEDUP_REMOVED lines=46> */
[----:B------:R-:W-:Y:S02]  /*2770*/  F2FP.SATFINITE.E5M2.F32.PACK_AB_MERGE_C R33, RZ, R33, RZ ;  /* 0x00000021ff21723e */ /* 0x000fe400048060ff */
[----:B------:R-:W-:Y:S01]  /*2780*/  F2FP.SATFINITE.E5M2.F32.PACK_AB_MERGE_C R37, RZ, R37, RZ ;  /* 0x00000025ff25723e */ /* 0x000fe200048060ff */
[----:B------:R0:W-:Y:S01]  /*2790*/  @!P2 STG.E.U8 desc[UR22][R8.64], R35 ;  /* 0x000000230800a986 */ /* 0x0001e2000c101116 */
[----:B------:R-:W-:Y:S01]  /*27a0*/  LOP3.LUT R20, R33, 0xff, RZ, 0xc0, !PT ;  /* 0x000000ff21147812 */ /* 0x000fe200078ec0ff */
[----:B------:R-:W-:Y:S02]  /*27b0*/  IMAD.U32 R39, RZ, RZ, UR16 ;  /* 0x00000010ff277e24 */ /* 0x000fe4000f8e00ff */
[----:B------:R-:W-:Y:S01]  /*27c0*/  FMUL R17, R28, R17 ;  /* 0x000000111c117220 */ /* 0x000fe20000400000 */
[----:B------:R1:W-:Y:S01]  /*27d0*/  @!P2 STG.E.U8 desc[UR22][R2.64], R31 ;  /* 0x0000001f0200a986 */ /* 0x0003e2000c101116 */
[----:B0-----:R-:W-:Y:S01]  /*27e0*/  F2FP.SATFINITE.E5M2.F32.PACK_AB_MERGE_C R35, RZ, R16, RZ ;  /* 0x00000010ff23723e */ /* 0x001fe200048060ff */
[----:B------:R-:W-:Y:S01]  /*27f0*/  IMAD.U32 R16, R37, 0x10000, RZ ;  /* 0x0001000025107824 */ /* 0x000fe200078e00ff */
[----:B------:R-:W-:Y:S01]  /*2800*/  @!P3 IADD3 R8, P1, P4, R39, UR24, R14 ;  /* 0x000000182708bc10 */ /* 0x000fe2000fc3e00e */
[----:B-1----:R-:W-:-:S02]  /*2810*/  FMUL R3, R17, UR29 ;  /* 0x0000001d11037c20 */ /* 0x002fc40008400000 */
[----:B------:R-:W-:Y:S01]  /*2820*/  IMAD R31, R35, 0x100, R20 ;  /* 0x00000100231f7824 */ /* 0x000fe200078e0214 */
[----:B------:R-:W-:Y:S02]  /*2830*/  @!P3 IADD3 R2, P0, PT, R14, UR16, RZ ;  /* 0x000000100e02bc10 */ /* 0x000fe4000ff1e0ff */
[----:B------:R-:W-:Y:S01]  /*2840*/  LOP3.LUT R16, R16, 0xff0000, RZ, 0xc0, !PT ;  /* 0x00ff000010107812 */ /* 0x000fe200078ec0ff */
[----:B------:R-:W-:Y:S01]  /*2850*/  IMAD.U32 R9, RZ, RZ, UR14 ;  /* 0x0000000eff097e24 */ /* 0x000fe2000f8e00ff */
[----:B------:R-:W-:Y:S02]  /*2860*/  F2FP.SATFINITE.E5M2.F32.PACK_AB_MERGE_C R39, RZ, R3, RZ ;  /* 0x00000003ff27723e */ /* 0x000fe400048060ff */
        /* <DEDUP_REMOVED lines=42> */
.L_x_25828:
        /* <DEDUP_REMOVED lines=48> */
.L_x_25827:
[----:B------:R-:W-:Y:S05]  /*2e10*/  BSYNC.RECONVERGENT B1 ;  /* 0x0000000000017941 */ /* 0x000fea0003800200 */
.L_x_25826:
[----:B------:R-:W-:Y:S05]  /*2e20*/  @!P0 BRA `(.L_x_25825) ;  /* 0x00000000004c8947 */ /* 0x000fea0003800000 */
[----:B0-----:R-:W-:Y:S02]  /*2e30*/  IMAD R2, R24, 0x84, R13 ;  /* 0x0000008418027824 */ /* 0x001fe400078e020d */
[----:B------:R-:W-:Y:S02]  /*2e40*/  IMAD.MOV R10, RZ, RZ, -R10 ;  /* 0x000000ffff0a7224 */ /* 0x000fe400078e0a0a */
[----:B------:R-:W-:-:S04]  /*2e50*/  IMAD R2, R11, 0x4, R2 ;  /* 0x000000040b027824 */ /* 0x000fc800078e0202 */
[----:B------:R-:W-:-:S07]  /*2e60*/  IMAD.IADD R19, R19, 0x1, R2 ;  /* 0x0000000113137824 */ /* 0x000fce00078e0202 */
.L_x_25829:
        /* <DEDUP_REMOVED lines=15> */
.L_x_25825:
[----:B------:R-:W-:Y:S05]  /*2f60*/  BSYNC.RECONVERGENT B0 ;  /* 0x0000000000007941 */ /* 0x000fea0003800200 */
.L_x_25824:
        /* <DEDUP_REMOVED lines=41> */
.L_x_25838:
[----:B------:R-:W-:Y:S02]  /*3200*/  ISETP.NE.AND P0, PT, R21, RZ, PT ;  /* 0x000000ff1500720c */ /* 0x000fe40003f05270 */
[----:B-1----:R-:W-:-:S11]  /*3210*/  FMNMX R5, R2, R5, !PT ;  /* 0x0000000502057209 */ /* 0x002fd60007800000 */
[----:B------:R-:W-:Y:S05]  /*3220*/  @P0 BRA `(.L_x_25831) ;  /* 0x0000000000080947 */ /* 0x000fea0003800000 */
[----:B0-----:R-:W0:Y:S02]  /*3230*/  LDC.64 R2, c[0x0][0x3a8] ;  /* 0x0000ea00ff027b82 */ /* 0x001e240000000a00 */
[----:B0-----:R1:W-:Y:S02]  /*3240*/  REDG.E.MAX.S32.STRONG.GPU desc[UR22][R2.64], R5 ;  /* 0x000000050200798e */ /* 0x0013e4000d12e316 */
.L_x_25831:
[----:B------:R-:W-:Y:S05]  /*3250*/  BSYNC B0 ;  /* 0x0000000000007941 */ /* 0x000fea0003800000 */
.L_x_25830:
        /* <DEDUP_REMOVED lines=12> */
[----:B-1----:R-:W-:Y:S05]  /*3320*/  CALL.REL.NOINC `($__internal_653_$__cuda_sm20_rcp_rn_f32_slowpath) ;  /* 0x0000000400987944 */ /* 0x002fea0003c00000 */
[----:B------:R-:W-:Y:S05]  /*3330*/  BRA `(.L_x_25834) ;  /* 0x0000000000147947 */ /* 0x000fea0003800000 */
.L_x_25833:
[----:B01----:R-:W0:Y:S01]  /*3340*/  MUFU.RCP R5, UR29 ;  /* 0x0000001d00057d08 */ /* 0x003e220008001000 */
[----:B------:R-:W-:-:S04]  /*3350*/  IMAD.U32 R0, RZ, RZ, UR29 ;  /* 0x0000001dff007e24 */ /* 0x000fc8000f8e00ff */
[----:B0-----:R-:W-:-:S04]  /*3360*/  FFMA R0, R5, R0, -1 ;  /* 0xbf80000005007423 */ /* 0x001fc80000000000 */
[----:B------:R-:W-:-:S04]  /*3370*/  FADD.FTZ R0, -R0, -RZ ;  /* 0x800000ff00007221 */ /* 0x000fc80000010100 */
[----:B------:R-:W-:-:S07]  /*3380*/  FFMA R5, R5, R0, R5 ;  /* 0x0000000005057223 */ /* 0x000fce0000000005 */
.L_x_25834:
[----:B------:R-:W0:Y:S02]  /*3390*/  LDC.64 R2, c[0x0][0x3b0] ;  /* 0x0000ec00ff027b82 */ /* 0x000e240000000a00 */
[----:B0-----:R-:W-:Y:S01]  /*33a0*/  STG.E desc[UR22][R2.64], R5 ;  /* 0x0000000502007986 */ /* 0x001fe2000c101916 */
[----:B------:R-:W-:Y:S05]  /*33b0*/  EXIT ;  /* 0x000000000000794d */ /* 0x000fea0003800000 */
.L_x_25832:
[----:B------:R-:W-:Y:S02]  /*33c0*/  IMAD.MOV.U32 R7, RZ, RZ, 0x4 ;  /* 0x00000004ff077424 */ /* 0x000fe400078e00ff */
[----:B------:R-:W-:Y:S02]  /*33d0*/  IMAD.MOV.U32 R9, RZ, RZ, 0x1f ;  /* 0x0000001fff097424 */ /* 0x000fe400078e00ff */
[----:B------:R-:W-:-:S07]  /*33e0*/  IMAD.MOV.U32 R4, RZ, RZ, -0x1 ;  /* 0xffffffffff047424 */ /* 0x000fce00078e00ff */
[----:B01----:R-:W-:Y:S05]  /*33f0*/  WARPSYNC.COLLECTIVE R4, `(.L_x_25835) ;  /* 0x0000000004087348 */ /* 0x003fea0003c00000 */
[----:B-1----:R1:W2:Y:S02]  /*3400*/  SHFL.DOWN P0, R5, R0, R7, R9 ;  /* 0x0800000700057389 */ /* 0x0022a40000000009 */
[----:B012---:R-:W-:Y:S05]  /*3410*/  ENDCOLLECTIVE ;  /* 0x000000000000791b */ /* 0x007fea0003800000 */
.L_x_25835:
[----:B------:R-:W-:Y:S02]  /*3420*/  IMAD.MOV.U32 R7, RZ, RZ, 0x2 ;  /* 0x00000002ff077424 */ /* 0x000fe400078e00ff */
[----:B------:R-:W-:-:S05]  /*3430*/  IMAD.MOV.U32 R3, RZ, RZ, R5 ;  /* 0x000000ffff037224 */ /* 0x000fca00078e0005 */
[----:B------:R-:W-:-:S05]  /*3440*/  FMNMX R3, R3, R0, !PT ;  /* 0x0000000003037209 */ /* 0x000fca0007800000 */
[----:B------:R-:W-:-:S07]  /*3450*/  IMAD.MOV.U32 R0, RZ, RZ, R3 ;  /* 0x000000ffff007224 */ /* 0x000fce00078e0003 */
[----:B------:R-:W-:Y:S05]  /*3460*/  WARPSYNC.COLLECTIVE R4, `(.L_x_25836) ;  /* 0x0000000004087348 */ /* 0x000fea0003c00000 */
[----:B------:R0:W1:Y:S02]  /*3470*/  SHFL.DOWN P0, R5, R0, R7, R9 ;  /* 0x0800000700057389 */ /* 0x0000640000000009 */
[----:B01----:R-:W-:Y:S05]  /*3480*/  ENDCOLLECTIVE ;  /* 0x000000000000791b */ /* 0x003fea0003800000 */
.L_x_25836:
[----:B------:R-:W-:Y:S02]  /*3490*/  IMAD.MOV.U32 R7, RZ, RZ, 0x1 ;  /* 0x00000001ff077424 */ /* 0x000fe400078e00ff */
[----:B------:R-:W-:-:S05]  /*34a0*/  IMAD.MOV.U32 R2, RZ, RZ, R5 ;  /* 0x000000ffff027224 */ /* 0x000fca00078e0005 */
[----:B------:R-:W-:-:S05]  /*34b0*/  FMNMX R2, R3, R2, !PT ;  /* 0x0000000203027209 */ /* 0x000fca0007800000 */
[----:B------:R-:W-:-:S07]  /*34c0*/  IMAD.MOV.U32 R0, RZ, RZ, R2 ;  /* 0x000000ffff007224 */ /* 0x000fce00078e0002 */
[----:B------:R-:W-:Y:S05]  /*34d0*/  WARPSYNC.COLLECTIVE R4, `(.L_x_25837) ;  /* 0x0000000004087348 */ /* 0x000fea0003c00000 */
[----:B------:R0:W1:Y:S02]  /*34e0*/  SHFL.DOWN P0, R5, R0, R7, R9 ;  /* 0x0800000700057389 */ /* 0x0000640000000009 */
[----:B01----:R-:W-:Y:S05]  /*34f0*/  ENDCOLLECTIVE ;  /* 0x000000000000791b */ /* 0x003fea0003800000 */
.L_x_25837:
[----:B------:R-:W-:Y:S05]  /*3500*/  BRA `(.L_x_25838) ;  /* 0xfffffffc003c7947 */ /* 0x000fea000383ffff */
        .weak           $__internal_652_$__cuda_sm20_div_u64
        .type           $__internal_652_$__cuda_sm20_div_u64,@function
        .size           $__internal_652_$__cuda_sm20_div_u64,($__internal_653_$__cuda_sm20_rcp_rn_f32_slowpath - $__internal_652_$__cuda_sm20_div_u64)
$__internal_652_$__cuda_sm20_div_u64:
        /* <DEDUP_REMOVED lines=71> */
[----:B------:R-:W-:Y:S11]  /*3980*/  RET.REL.NODEC R2 `(_ZN18transformer_engine6detail38cast_transpose_fused_kernel_notalignedILb0ELb1ELb0EfNS_16CTDBiasDActParamIff13__nv_fp8_e5m2fEELi1ELi4ENS_5EmptyEXadL_ZNS_6dsreluIffEET_T0_RKS5_EEEEvT3_mmm) ;  /* 0xffffffc4029c7950 */ /* 0x000ff60003c3ffff */
        .weak           $__internal_653_$__cuda_sm20_rcp_rn_f32_slowpath
        .type           $__internal_653_$__cuda_sm20_rcp_rn_f32_slowpath,@function
        .size           $__internal_653_$__cuda_sm20_rcp_rn_f32_slowpath,(.L_x_29954 - $__internal_653_$__cuda_sm20_rcp_rn_f32_slowpath)
$__internal_653_$__cuda_sm20_rcp_rn_f32_slowpath:
        /* <DEDUP_REMOVED lines=15> */
.L_x_25839:
        /* <DEDUP_REMOVED lines=33> */
.L_x_25841:
[----:B------:R0:W1:Y:S02]  /*3c90*/  MUFU.RCP R2, R0 ;  /* 0x0000000000027308 */ /* 0x0000640000001000 */
.L_x_25840:
[----:B-1-3--:R-:W-:Y:S02]  /*3ca0*/  IMAD.MOV.U32 R5, RZ, RZ, R2 ;  /* 0x000000ffff057224 */ /* 0x00afe400078e0002 */
[----:B------:R-:W-:Y:S02]  /*3cb0*/  IMAD.MOV.U32 R2, RZ, RZ, R7 ;  /* 0x000000ffff027224 */ /* 0x000fe400078e0007 */
[----:B------:R-:W-:-:S04]  /*3cc0*/  IMAD.MOV.U32 R3, RZ, RZ, 0x0 ;  /* 0x00000000ff037424 */ /* 0x000fc800078e00ff */
[----:B0-2---:R-:W-:Y:S05]  /*3cd0*/  RET.REL.NODEC R2 `(_ZN18transformer_engine6detail38cast_transpose_fused_kernel_notalignedILb0ELb1ELb0EfNS_16CTDBiasDActParamIff13__nv_fp8_e5m2fEELi1ELi4ENS_5EmptyEXadL_ZNS_6dsreluIffEET_T0_RKS5_EEEEvT3_mmm) ;  /* 0xffffffc002c87950 */ /* 0x005fea0003c3ffff */
.L_x_25842:
        /* <DEDUP_REMOVED lines=10> */
.L_x_29954:


//--------------------- .text._ZN18transformer_engine6detail38cast_transpose_fused_kernel_notalignedILb0ELb1ELb0EfNS_16CTDBiasDActParamIff13__nv_bfloat16fEELi1ELi2ENS_5EmptyEXadL_ZNS_6dsreluIffEET_T0_RKS5_EEEEvT3_mmm --------------------------
	.section	.text._ZN18transformer_engine6detail38cast_transpose_fused_kernel_notalignedILb0ELb1ELb0EfNS_16CTDBiasDActParamIff13__nv_bfloat16fEELi1ELi2ENS_5EmptyEXadL_ZNS_6dsreluIffEET_T0_RKS5_EEEEvT3_mmm,"ax",@progbits
	.align	128
        .global         _ZN18transformer_engine6detail38cast_transpose_fused_kernel_notalignedILb0ELb1ELb0EfNS_16CTDBiasDActParamIff13__nv_bfloat16fEELi1ELi2ENS_5EmptyEXadL_ZNS_6dsreluIffEET_T0_RKS5_EEEEvT3_mmm
        .type           _ZN18transformer_engine6detail38cast_transpose_fused_kernel_notalignedILb0ELb1ELb0EfNS_16CTDBiasDActParamIff13__nv_bfloat16fEELi1ELi2ENS_5EmptyEXadL_ZNS_6dsreluIffEET_T0_RKS5_EEEEvT3_mmm,@function
        .size           _ZN18transformer_engine6detail38cast_transpose_fused_kernel_notalignedILb0ELb1ELb0EfNS_16CTDBiasDActParamIff13__nv_bfloat16fEELi1ELi2ENS_5EmptyEXadL_ZNS_6dsreluIffEET_T0_RKS5_EEEEvT3_mmm,(.L_x_29956 - _ZN18transformer_engine6detail38cast_transpose_fused_kernel_notalignedILb0ELb1ELb0EfNS_16CTDBiasDActParamIff13__nv_bfloat16fEELi1ELi2ENS_5EmptyEXadL_ZNS_6dsreluIffEET_T0_RKS5_EEEEvT3_mmm)
        .other          _ZN18transformer_engine6detail38cast_transpose_fused_kernel_notalignedILb0ELb1ELb0EfNS_16CTDBiasDActParamIff13__nv_bfloat16fEELi1ELi2ENS_5EmptyEXadL_ZNS_6dsreluIffEET_T0_RKS5_EEEEvT3_mmm,@"STO_CUDA_ENTRY STV_DEFAULT"
_ZN18transformer_engine6detail38cast_transpose_fused_kernel_notalignedILb0ELb1ELb0EfNS_16CTDBiasDActParamIff13__nv_bfloat16fEELi1ELi2ENS_5EmptyEXadL_ZNS_6dsreluIffEET_T0_RKS5_EEEEvT3_mmm:
.text._ZN18transformer_engine6detail38cast_transpose_fused_kernel_notalignedILb0ELb1ELb0EfNS_16CTDBiasDActParamIff13__nv_bfloat16fEELi1ELi2ENS_5EmptyEXadL_ZNS_6dsreluIffEET_T0_RKS5_EEEEvT3_mmm:
        /* <DEDUP_REMOVED lines=43> */
.L_x_25843:
[----:B------:R-:W-:-:S07]  /*02b0*/  MOV R2, 0x2d0 ;  /* 0x000002d000027802 */ /* 0x000fce0000000f00 */
[----:B------:R-:W-:Y:S05]  /*02c0*/  CALL.REL.NOINC `($__internal_654_$__cuda_sm20_div_u64) ;  /* 0x0000001c00f47944 */ /* 0x000fea0003c00000 */
        /* <DEDUP_REMOVED lines=11> */
.L_x_25844:
[----:B------:R-:W0:Y:S01]  /*0380*/  LDCU.64 UR12, c[0x0][0x3d0] ;  /* 0x00007a00ff0c77ac */ /* 0x000e220008000a00 */
[C---:B------:R-:W-:Y:S02]  /*0390*/  IMAD.SHL.U32 R16, R21.reuse, 0x4, RZ ;  /* 0x0000000415107824 */ /* 0x040fe400078e00ff */
        /* <DEDUP_REMOVED lines=9> */
[----:B------:R-:W-:Y:S01]  /*0430*/  IMAD.MOV.U32 R5, RZ, RZ, RZ ;  /* 0x000000ffff057224 */ /* 0x000fe200078e00ff */
[----:B------:R-:W2:Y:S01]  /*0440*/  LDCU.64 UR32, c[0x0][0x3a0] ;  /* 0x00007400ff2077ac */ /* 0x000ea20008000a00 */
[----:B------:R-:W-:Y:S01]  /*0450*/  LOP3.LUT R6, R6, 0x1f, RZ, 0xc0, !PT ;  /* 0x0000001f06067812 */ /* 0x000fe200078ec0ff */
[----:B------:R-:W-:Y:S01]  /*0460*/  IMAD.MOV.U32 R7, RZ, RZ, RZ ;  /* 0x000000ffff077224 */ /* 0x000fe200078e00ff */
[----:B0-----:R-:W-:-:S02]  /*0470*/  USHF.R.U64 UR29, UR12, 0x1, UR13 ;  /* 0x000000010c1d7899 */ /* 0x001fc4000800120d */
[----:B------:R-:W-:Y:S02]  /*0480*/  USHF.R.U32.HI UR30, URZ, 0x1, UR13 ;  /* 0x00000001ff1e7899 */ /* 0x000fe4000801160d */
[----:B------:R-:W-:Y:S01]  /*0490*/  ULEA UR7, UP1, -UR4, UR29, 0x5 ;  /* 0x0000001d04077291 */ /* 0x000fe2000f8229ff */
[C---:B-1----:R-:W-:Y:S01]  /*04a0*/  IMAD R11, R21.reuse, UR27, RZ ;  /* 0x0000001b150b7c24 */ /* 0x042fe2000f8e02ff */
[----:B------:R-:W-:Y:S02]  /*04b0*/  UIADD3 UR17, UP0, UPT, -UR18, UR26, URZ ;  /* 0x0000001a12117290 */ /* 0x000fe4000ff1e1ff */
[C---:B------:R-:W-:Y:S01]  /*04c0*/  IMAD.WIDE.U32 R8, R21.reuse, UR26, R4 ;  /* 0x0000001a15087c25 */ /* 0x040fe2000f8e0004 */
[----:B------:R-:W-:Y:S02]  /*04d0*/  UIADD3.X UR8, UPT, UPT, ~UR8, UR30, URZ, UP1, !UPT ;  /* 0x0000001e08087290 */ /* 0x000fe40008ffe5ff */
[----:B------:R-:W-:Y:S01]  /*04e0*/  UISETP.LT.U32.AND UP1, UPT, UR7, 0x20, UPT ;  /* 0x000000200700788c */ /* 0x000fe2000bf21070 */
[----:B------:R-:W-:Y:S01]  /*04f0*/  IMAD.WIDE.U32 R12, R21, UR26, R6 ;  /* 0x0000001a150c7c25 */ /* 0x000fe2000f8e0006 */
[----:B------:R-:W-:-:S02]  /*0500*/  UIADD3.X UR14, UPT, UPT, ~UR19, UR27, URZ, UP0, !UPT ;  /* 0x0000001b130e7290 */ /* 0x000fc400087fe5ff */
[----:B------:R-:W-:Y:S01]  /*0510*/  UISETP.LT.U32.AND.EX UP1, UPT, UR8, URZ, UPT, UP1 ;  /* 0x000000ff0800728c */ /* 0x000fe2000bf21110 */
[----:B--2---:R-:W-:Y:S01]  /*0520*/  ISETP.NE.U32.AND P1, PT, RZ, UR32, PT ;  /* 0x00000020ff007c0c */ /* 0x004fe2000bf25070 */
[----:B------:R-:W-:Y:S01]  /*0530*/  UISETP.LT.U32.AND UP0, UPT, UR17, 0x20, UPT ;  /* 0x000000201100788c */ /* 0x000fe2000bf01070 */
[----:B------:R-:W-:Y:S01]  /*0540*/  IMAD.IADD R17, R9, 0x1, R11 ;  /* 0x0000000109117824 */ /* 0x000fe200078e020b */
[----:B------:R-:W-:Y:S01]  /*0550*/  USEL UR24, UR7, 0x20, UP1 ;  /* 0x0000002007187887 */ /* 0x000fe20008800000 */
[----:B------:R-:W-:Y:S01]  /*0560*/  ISETP.NE.AND.EX P1, PT, RZ, UR33, PT, P1 ;  /* 0x00000021ff007c0c */ /* 0x000fe2000bf25310 */
[----:B------:R-:W-:Y:S01]  /*0570*/  UISETP.LT.U32.AND.EX UP0, UPT, UR14, URZ, UPT, UP0 ;  /* 0x000000ff0e00728c */ /* 0x000fe2000bf01100 */
[----:B------:R-:W-:Y:S01]  /*0580*/  IMAD.IADD R13, R11, 0x1, R13 ;  /* 0x000000010b0d7824 */ /* 0x000fe200078e020d */
[----:B------:R-:W0:Y:S01]  /*0590*/  LDCU.128 UR8, c[0x0][0x380] ;  /* 0x00007000ff0877ac */ /* 0x000e220008000c00 */
[----:B------:R-:W-:Y:S01]  /*05a0*/  IMAD.U32 R15, RZ, RZ, UR26 ;  /* 0x0000001aff0f7e24 */ /* 0x000fe2000f8e00ff */
[----:B------:R-:W-:Y:S01]  /*05b0*/  ISETP.GE.U32.AND P3, PT, R16, UR24, PT ;  /* 0x0000001810007c0c */ /* 0x000fe2000bf66070 */
[----:B------:R-:W-:Y:S01]  /*05c0*/  USEL UR21, UR17, 0x20, UP0 ;  /* 0x0000002011157887 */ /* 0x000fe20008000000 */
[----:B------:R-:W-:Y:S01]  /*05d0*/  ISETP.GE.U32.AND P4, PT, R2, UR24, PT ;  /* 0x0000001802007c0c */ /* 0x000fe2000bf86070 */
[----:B------:R-:W-:-:S02]  /*05e0*/  UIMAD UR7, UR5, UR26, URZ ;  /* 0x0000001a050772a4 */ /* 0x000fc4000f8e02ff */
[----:B------:R-:W-:Y:S02]  /*05f0*/  UIMAD.WIDE.U32 UR14, UR4, UR26, URZ ;  /* 0x0000001a040e72a5 */ /* 0x000fe4000f8e00ff */
[----:B------:R-:W-:Y:S01]  /*0600*/  UIMAD UR7, UR4, UR27, UR7 ;  /* 0x0000001b040772a4 */ /* 0x000fe2000f8e0207 */
[----:B------:R-:W-:Y:S01]  /*0610*/  ISETP.LT.U32.AND P3, PT, R4, UR21, !P3 ;  /* 0x0000001504007c0c */ /* 0x000fe2000df61070 */
[----:B------:R-:W-:Y:S01]  /*0620*/  ULEA UR17, UP0, UR14, UR18, 0x6 ;  /* 0x000000120e117291 */ /* 0x000fe2000f8030ff */
[----:B------:R-:W-:Y:S01]  /*0630*/  ISETP.LT.U32.AND P4, PT, R6, UR21, !P4 ;  /* 0x0000001506007c0c */ /* 0x000fe2000e781070 */
[----:B------:R-:W-:Y:S02]  /*0640*/  UIADD3 UR15, UPT, UPT, UR15, UR7, URZ ;  /* 0x000000070f0f7290 */ /* 0x000fe4000fffe0ff */
[----:B------:R-:W-:Y:S02]  /*0650*/  USHF.L.U32 UR7, UR17, 0x2, URZ ;  /* 0x0000000211077899 */ /* 0x000fe400080006ff */
[----:B------:R-:W-:Y:S01]  /*0660*/  ULEA.HI.X UR14, UR14, UR19, UR15, 0x6, UP0 ;  /* 0x000000130e0e7291 */ /* 0x000fe200080f340f */
[----:B------:R-:W1:Y:S01]  /*0670*/  LDCU.64 UR22, c[0x0][0x358] ;  /* 0x00006b00ff1677ac */ /* 0x000e620008000a00 */
[----:B0-----:R-:W-:-:S04]  /*0680*/  UIADD3 UR18, UP0, UPT, UR7, UR10, URZ ;  /* 0x0000000a07127290 */ /* 0x001fc8000ff1e0ff */
[C---:B------:R-:W-:Y:S01]  /*0690*/  @P3 IMAD.SHL.U32 R24, R8.reuse, 0x4, RZ ;  /* 0x0000000408183824 */ /* 0x040fe200078e00ff */
[----:B------:R-:W-:Y:S01]  /*06a0*/  USHF.L.U32 UR25, UR26, 0x1, URZ ;  /* 0x000000011a197899 */ /* 0x000fe200080006ff */
[----:B------:R-:W-:Y:S01]  /*06b0*/  @P3 SHF.L.U64.HI R2, R8, 0x2, R17 ;  /* 0x0000000208023819 */ /* 0x000fe20000010211 */
[----:B------:R-:W-:Y:S01]  /*06c0*/  USHF.L.U64.HI UR10, UR17, 0x2, UR14 ;  /* 0x00000002110a7899 */ /* 0x000fe2000801020e */
[----:B------:R-:W-:Y:S01]  /*06d0*/  @P4 IMAD.WIDE.U32 R14, R15, 0x3, R12 ;  /* 0x000000030f0e4825 */ /* 0x000fe200078e000c */
[----:B------:R-:W-:Y:S01]  /*06e0*/  USHF.L.U64.HI UR28, UR26, 0x1, UR27 ;  /* 0x000000011a1c7899 */ /* 0x000fe2000801021b */
[----:B------:R-:W-:Y:S01]  /*06f0*/  @P3 IADD3 R22, P0, PT, R24, UR18, RZ ;  /* 0x0000001218163c10 */ /* 0x000fe2000ff1e0ff */
[----:B------:R-:W-:Y:S01]  /*0700*/  UIADD3.X UR19, UPT, UPT, UR10, UR11, URZ, UP0, !UPT ;  /* 0x0000000b0a137290 */ /* 0x000fe200087fe4ff */
[----:B------:R-:W-:Y:S01]  /*0710*/  @P4 IADD3 R10, P2, PT, R12, UR25, RZ ;  /* 0x000000190c0a4c10 */ /* 0x000fe2000ff5e0ff */
[----:B------:R-:W-:Y:S01]  /*0720*/  VOTEU.ANY UP1, P4 ;  /* 0x0000000000ff7886 */ /* 0x000fe20002020100 */
[----:B------:R-:W-:-:S02]  /*0730*/  @P4 IMAD.SHL.U32 R5, R14, 0x4, RZ ;  /* 0x000000040e054824 */ /* 0x000fc400078e00ff */
[----:B------:R-:W-:Y:S01]  /*0740*/  @P4 IADD3.X R9, PT, PT, R13, UR28, RZ, P2, !PT ;  /* 0x0000001c0d094c10 */ /* 0x000fe200097fe4ff */
[----:B------:R-:W-:Y:S01]  /*0750*/  @P4 IMAD.SHL.U32 R12, R10, 0x4, RZ ;  /* 0x000000040a0c4824 */ /* 0x000fe200078e00ff */
[----:B------:R-:W-:Y:S01]  /*0760*/  @P3 IADD3.X R23, PT, PT, R2, UR19, RZ, P0, !PT ;  /* 0x0000001302173c10 */ /* 0x000fe200087fe4ff */
[----:B------:R-:W-:Y:S01]  /*0770*/  @UP1 UIMAD UR15, UR27, 0x3, URZ ;  /* 0x000000031b0f18a4 */ /* 0x000fe2000f8e02ff */
[----:B------:R-:W-:Y:S02]  /*0780*/  @P4 SHF.L.U64.HI R9, R10, 0x2, R9 ;  /* 0x000000020a094819 */ /* 0x000fe40000010209 */
[----:B------:R-:W-:Y:S01]  /*0790*/  @P4 IADD3 R28, P0, PT, R12, UR18, RZ ;  /* 0x000000120c1c4c10 */ /* 0x000fe2000ff1e0ff */
[----:B-1----:R0:W2:Y:S02]  /*07a0*/  @P3 LDG.E R10, desc[UR22][R22.64] ;  /* 0x00000016160a3981 */ /* 0x0020a4000c1e1900 */
[----:B------:R-:W-:Y:S01]  /*07b0*/  @P4 VIADD R7, R15, UR15 ;  /* 0x0000000f0f074c36 */ /* 0x000fe20008000000 */
[----:B------:R-:W-:-:S02]  /*07c0*/  @P4 IADD3.X R29, PT, PT, R9, UR19, RZ, P0, !PT ;  /* 0x00000013091d4c10 */ /* 0x000fc400087fe4ff */
[----:B------:R-:W-:Y:S02]  /*07d0*/  @P3 IADD3 R15, P0, PT, R8, UR26, RZ ;  /* 0x0000001a080f3c10 */ /* 0x000fe4000ff1e0ff */
[----:B------:R-:W-:Y:S01]  /*07e0*/  @P4 SHF.L.U64.HI R7, R14, 0x2, R7 ;  /* 0x000000020e074819 */ /* 0x000fe20000010207 */
[----:B------:R-:W-:Y:S01]  /*07f0*/  UIADD3 UR7, UP0, UPT, UR7, UR8, URZ ;  /* 0x0000000807077290 */ /* 0x000fe2000ff1e0ff */
[----:B0-----:R-:W0:Y:S01]  /*0800*/  @P1 LDC.64 R22, c[0x0][0x3a0] ;  /* 0x0000e800ff161b82 */ /* 0x001e220000000a00 */
[----:B------:R-:W-:Y:S01]  /*0810*/  @P3 IMAD.SHL.U32 R14, R15, 0x4, RZ ;  /* 0x000000040f0e3824 */ /* 0x000fe200078e00ff */
[----:B------:R-:W-:Y:S01]  /*0820*/  @P3 IADD3.X R20, PT, PT, R17, UR27, RZ, P0, !PT ;  /* 0x0000001b11143c10 */ /* 0x000fe200087fe4ff */
[----:B------:R-:W3:Y:S03]  /*0830*/  @P4 LDG.E R13, desc[UR22][R28.64] ;  /* 0x000000161c0d4981 */ /* 0x000ee6000c1e1900 */
[----:B------:R-:W-:-:S02]  /*0840*/  @P3 SHF.L.U64.HI R15, R15, 0x2, R20 ;  /* 0x000000020f0f3819 */ /* 0x000fc40000010214 */
[----:B------:R-:W-:Y:S02]  /*0850*/  @P3 IADD3 R26, P0, PT, R14, UR18, RZ ;  /* 0x000000120e1a3c10 */ /* 0x000fe4000ff1e0ff */
[----:B------:R-:W-:Y:S01]  /*0860*/  @P4 IADD3 R18, P2, PT, R5, UR18, RZ ;  /* 0x0000001205124c10 */ /* 0x000fe2000ff5e0ff */
[----:B------:R-:W-:Y:S01]  /*0870*/  UIADD3.X UR15, UPT, UPT, UR10, UR9, URZ, UP0, !UPT ;  /* 0x000000090a0f7290 */ /* 0x000fe200087fe4ff */
[----:B------:R-:W-:Y:S01]  /*0880*/  @P3 IADD3.X R27, PT, PT, R15, UR19, RZ, P0, !PT ;  /* 0x000000130f1b3c10 */ /* 0x000fe200087fe4ff */
[----:B------:R-:W1:Y:S01]  /*0890*/  LDCU.128 UR8, c[0x0][0x390] ;  /* 0x00007200ff0877ac */ /* 0x000e620008000c00 */
[----:B------:R-:W-:Y:S02]  /*08a0*/  @P4 IADD3.X R19, PT, PT, R7, UR19, RZ, P2, !PT ;  /* 0x0000001307134c10 */ /* 0x000fe400097fe4ff */
[----:B------:R-:W-:Y:S01]  /*08b0*/  @P3 IADD3 R24, P0, PT, R24, UR7, RZ ;  /* 0x0000000718183c10 */ /* 0x000fe2000ff1e0ff */
[----:B------:R-:W4:Y:S01]  /*08c0*/  @P3 LDG.E R20, desc[UR22][R26.64] ;  /* 0x000000161a143981 */ /* 0x000f22000c1e1900 */
[----:B------:R-:W-:-:S02]  /*08d0*/  @P3 IADD3 R14, P2, PT, R14, UR7, RZ ;  /* 0x000000070e0e3c10 */ /* 0x000fc4000ff5e0ff */
[----:B------:R-:W-:Y:S01]  /*08e0*/  @P3 IADD3.X R25, PT, PT, R2, UR15, RZ, P0, !PT ;  /* 0x0000000f02193c10 */ /* 0x000fe200087fe4ff */
[----:B------:R5:W4:Y:S01]  /*08f0*/  @P4 LDG.E R18, desc[UR22][R18.64] ;  /* 0x0000001612124981 */ /* 0x000b22000c1e1900 */
[----:B------:R-:W-:-:S03]  /*0900*/  IMAD.MOV.U32 R2, RZ, RZ, RZ ;  /* 0x000000ffff027224 */ /* 0x000fc600078e00ff */
[----:B0-----:R-:W4:Y:S01]  /*0910*/  @P1 LDG.E R22, desc[UR22][R22.64] ;  /* 0x0000001616161981 */ /* 0x001f22000c1e1900 */
[----:B------:R-:W-:-:S03]  /*0920*/  @P3 IADD3.X R15, PT, PT, R15, UR15, RZ, P2, !PT ;  /* 0x0000000f0f0f3c10 */ /* 0x000fc600097fe4ff */
[----:B------:R-:W4:Y:S01]  /*0930*/  @P3 LDG.E R2, desc[UR22][R24.64] ;  /* 0x0000001618023981 */ /* 0x000f22000c1e1900 */
[----:B-----5:R-:W-:Y:S01]  /*0940*/  IMAD.MOV.U32 R19, RZ, RZ, RZ ;  /* 0x000000ffff137224 */ /* 0x020fe200078e00ff */
[----:B------:R-:W-:-:S05]  /*0950*/  @P4 IADD3 R26, P0, PT, R12, UR7, RZ ;  /* 0x000000070c1a4c10 */ /* 0x000fca000ff1e0ff */
[----:B------:R0:W5:Y:S01]  /*0960*/  @P3 LDG.E R19, desc[UR22][R14.64] ;  /* 0x000000160e133981 */ /* 0x000162000c1e1900 */
[----:B------:R-:W-:Y:S01]  /*0970*/  @P4 IADD3.X R27, PT, PT, R9, UR15, RZ, P0, !PT ;  /* 0x0000000f091b4c10 */ /* 0x000fe200087fe4ff */
[----:B------:R-:W-:-:S06]  /*0980*/  IMAD.MOV.U32 R9, RZ, RZ, RZ ;  /* 0x000000ffff097224 */ /* 0x000fcc00078e00ff */
[----:B------:R1:W5:Y:S01]  /*0990*/  @P4 LDG.E R9, desc[UR22][R26.64] ;  /* 0x000000161a094981 */ /* 0x000362000c1e1900 */
[----:B------:R-:W-:Y:S01]  /*09a0*/  @P4 IADD3 R28, P0, PT, R5, UR7, RZ ;  /* 0x00000007051c4c10 */ /* 0x000fe2000ff1e0ff */
[----:B------:R-:W-:-:S03]  /*09b0*/  IMAD.MOV.U32 R12, RZ, RZ, RZ ;  /* 0x000000ffff0c7224 */ /* 0x000fc600078e00ff */
[----:B------:R-:W-:-:S05]  /*09c0*/  @P4 IADD3.X R29, PT, PT, R7, UR15, RZ, P0, !PT ;  /* 0x0000000f071d4c10 */ /* 0x000fca00087fe4ff */
[----:B------:R5:W5:Y:S01]  /*09d0*/  @P4 LDG.E R12, desc[UR22][R28.64] ;  /* 0x000000161c0c4981 */ /* 0x000b62000c1e1900 */
[----:B------:R-:W-:Y:S01]  /*09e0*/  ISETP.GE.U32.AND P0, PT, R16, UR24, PT ;  /* 0x0000001810007c0c */ /* 0x000fe2000bf06070 */
[----:B0-----:R-:W-:Y:S02]  /*09f0*/  IMAD.U32 R14, RZ, RZ, UR25 ;  /* 0x00000019ff0e7e24 */ /* 0x001fe4000f8e00ff */
[----:B------:R-:W-:Y:S01]  /*0a00*/  IMAD.U32 R15, RZ, RZ, UR28 ;  /* 0x0000001cff0f7e24 */ /* 0x000fe2000f8e00ff */
[----:B------:R-:W-:Y:S01]  /*0a10*/  ISETP.GE.U32.OR P0, PT, R4, UR21, P0 ;  /* 0x0000001504007c0c */ /* 0x000fe20008706470 */
[----:B------:R-:W-:Y:S02]  /*0a20*/  VIADD R5, R16, 0x1 ;  /* 0x0000000110057836 */ /* 0x000fe40000000000 */
[----:B------:R-:W-:Y:S01]  /*0a30*/  IMAD.WIDE.U32 R14, R21, UR26, R14 ;  /* 0x0000001a150e7c25 */ /* 0x000fe2000f8e000e */
[----:B-1----:R-:W-:-:S03]  /*0a40*/  ULEA UR8, UP0, UR17, UR8, 0x1 ;  /* 0x0000000811087291 */ /* 0x002fc6000f8008ff */
[----:B------:R-:W-:Y:S02]  /*0a50*/  VIADD R16, R16, 0x2 ;  /* 0x0000000210107836 */ /* 0x000fe40000000000 */
[----:B------:R-:W-:Y:S01]  /*0a60*/  VIADD R21, R0, 0x1e ;  /* 0x0000001e00157836 */ /* 0x000fe20000000000 */
[----:B------:R-:W-:Y:S01]  /*0a70*/  ULEA.HI.X UR9, UR17, UR9, UR14, 0x1, UP0 ;  /* 0x0000000911097291 */ /* 0x000fe200080f0c0e */
[----:B------:R-:W-:Y:S02]  /*0a80*/  ISETP.GE.U32.AND P5, PT, R5, UR24, PT ;  /* 0x0000001805007c0c */ /* 0x000fe4000bfa6070 */
[----:B------:R-:W-:Y:S02]  /*0a90*/  ISETP.GE.U32.AND P2, PT, R16, UR24, PT ;  /* 0x0000001810007c0c */ /* 0x000fe4000bf46070 */
[----:B------:R-:W-:Y:S02]  /*0aa0*/  LOP3.LUT R21, R21, 0x1f, RZ, 0xc0, !PT ;  /* 0x0000001f15157812 */ /* 0x000fe400078ec0ff */
[----:B------:R-:W-:-:S02]  /*0ab0*/  @!P0 LEA R4, P6, R8, UR8, 0x1 ;  /* 0x0000000808048c11 */ /* 0x000fc4000f8c08ff */
[----:B------:R-:W-:Y:S02]  /*0ac0*/  ISETP.LT.U32.AND P2, PT, R21, UR21, !P2 ;  /* 0x0000001515007c0c */ /* 0x000fe4000d741070 */
[----:B------:R-:W-:Y:S02]  /*0ad0*/  ISETP.GE.U32.OR P5, PT, R6, UR21, P5 ;  /* 0x0000001506007c0c */ /* 0x000fe4000afa6470 */
[C---:B------:R-:W-:Y:S01]  /*0ae0*/  @!P0 LEA.HI.X R5, R8.reuse, UR9, R17, 0x1, P6 ;  /* 0x0000000908058c11 */ /* 0x040fe2000b0f0c11 */
[----:B------:R-:W-:Y:S01]  /*0af0*/  IMAD.MOV.U32 R23, RZ, RZ, RZ ;  /* 0x000000ffff177224 */ /* 0x000fe200078e00ff */
[----:B------:R-:W-:Y:S01]  /*0b00*/  @!P0 IADD3 R25, P6, PT, R8, UR26, RZ ;  /* 0x0000001a08198c10 */ /* 0x000fe2000ffde0ff */
[----:B------:R-:W-:Y:S01]  /*0b10*/  IMAD.MOV.U32 R24, RZ, RZ, RZ ;  /* 0x000000ffff187224 */ /* 0x000fe200078e00ff */
[----:B------:R-:W-:Y:S02]  /*0b20*/  UMOV UR14, 0x3f800000 ;  /* 0x3f800000000e7882 */ /* 0x000fe40000000000 */
[----:B------:R-:W-:-:S02]  /*0b30*/  @!P0 IADD3.X R26, PT, PT, R17, UR27, RZ, P6, !PT ;  /* 0x0000001b111a8c10 */ /* 0x000fc4000b7fe4ff */
[C---:B------:R-:W-:Y:S01]  /*0b40*/  @!P0 LEA R16, P6, R25.reuse, UR8, 0x1 ;  /* 0x0000000819108c11 */ /* 0x040fe2000f8c08ff */
[----:B------:R-:W-:Y:S02]  /*0b50*/  IMAD.MOV.U32 R8, RZ, RZ, RZ ;  /* 0x000000ffff087224 */ /* 0x000fe400078e00ff */
[----:B------:R-:W-:Y:S01]  /*0b60*/  IMAD.MOV.U32 R7, RZ, RZ, RZ ;  /* 0x000000ffff077224 */ /* 0x000fe200078e00ff */
[----:B------:R-:W-:Y:S01]  /*0b70*/  @!P0 LEA.HI.X R17, R25, UR9, R26, 0x1, P6 ;  /* 0x0000000919118c11 */ /* 0x000fe2000b0f0c1a */
[----:B------:R-:W-:Y:S02]  /*0b80*/  USHF.L.U32 UR31, UR26, 0x1, URZ ;  /* 0x000000011a1f7899 */ /* 0x000fe400080006ff */
[----:B------:R-:W-:Y:S01]  /*0b90*/  IMAD.U32 R25, RZ, RZ, UR26 ;  /* 0x0000001aff197e24 */ /* 0x000fe2000f8e00ff */
[----:B------:R-:W-:-:S05]  /*0ba0*/  VOTEU.ANY UP0, P2 ;  /* 0x0000000000ff7886 */ /* 0x000fca0001000100 */
[----:B------:R-:W-:Y:S01]  /*0bb0*/  @UP0 UIMAD UR17, UR27, 0x3, URZ ;  /* 0x000000031b1108a4 */ /* 0x000fe2000f8e02ff */
[----:B------:R-:W-:-:S05]  /*0bc0*/  SHF.R.U32.HI R3, RZ, 0x5, R3 ;  /* 0x00000005ff037819 */ /* 0x000fca0000011603 */
[----:B------:R-:W-:Y:S02]  /*0bd0*/  IMAD.SHL.U32 R3, R3, 0x4, RZ ;  /* 0x0000000403037824 */ /* 0x000fe400078e00ff */
[----:B--2---:R-:W-:Y:S01]  /*0be0*/  @P3 FADD R23, R10, R10 ;  /* 0x0000000a0a173221 */ /* 0x004fe20000000000 */
[----:B---3--:R-:W-:Y:S01]  /*0bf0*/  @P4 FADD R8, R13, R13 ;  /* 0x0000000d0d084221 */ /* 0x008fe20000000000 */
[----:B----4-:R-:W-:Y:S01]  /*0c00*/  @P3 FADD R24, R20, R20 ;  /* 0x0000001414183221 */ /* 0x010fe20000000000 */
[----:B------:R-:W-:Y:S01]  /*0c10*/  IADD3 R6, P3, PT, R6, R14, RZ ;  /* 0x0000000e06067210 */ /* 0x000fe20007f7e0ff */
[----:B------:R-:W-:Y:S01]  /*0c20*/  IMAD.IADD R20, R11, 0x1, R15 ;  /* 0x000000010b147824 */ /* 0x000fe200078e020f */
[----:B------:R-:W-:Y:S02]  /*0c30*/  FMNMX R11, RZ, R23, !PT ;  /* 0x00000017ff0b7209 */ /* 0x000fe40007800000 */
[----:B------:R-:W-:Y:S01]  /*0c40*/  @P1 R2UR UR14, R22 ;  /* 0x00000000160e12ca */ /* 0x000fe200000e0000 */
[----:B------:R-:W-:Y:S01]  /*0c50*/  @P4 FADD R7, R18, R18 ;  /* 0x0000001212074221 */ /* 0x000fe20000000000 */
[----:B------:R-:W-:Y:S01]  /*0c60*/  FMNMX R24, RZ, R24, !PT ;  /* 0x00000018ff187209 */ /* 0x000fe20007800000 */
[----:B------:R-:W-:Y:S01]  /*0c70*/  IMAD.X R15, RZ, RZ, R20, P3 ;  /* 0x000000ffff0f7224 */ /* 0x000fe200018e0614 */
[----:B------:R-:W-:-:S02]  /*0c80*/  @P2 IADD3 R22, P4, PT, R21, R14, RZ ;  /* 0x0000000e15162210 */ /* 0x000fc40007f9e0ff */
[----:B------:R-:W-:Y:S01]  /*0c90*/  @!P5 LEA R26, P3, R6, UR8, 0x1 ;  /* 0x00000008061adc11 */ /* 0x000fe2000f8608ff */
[----:B------:R-:W-:Y:S01]  /*0ca0*/  FMUL R2, R11, R2 ;  /* 0x000000020b027220 */ /* 0x000fe20000400000 */
[----:B------:R-:W-:Y:S01]  /*0cb0*/  IADD3 R10, P1, PT, R14, UR31, RZ ;  /* 0x0000001f0e0a7c10 */ /* 0x000fe2000ff3e0ff */
[----:B------:R-:W-:Y:S01]  /*0cc0*/  @P2 IMAD.X R23, RZ, RZ, R20, P4 ;  /* 0x000000ffff172224 */ /* 0x000fe200020e0614 */
[----:B------:R-:W-:Y:S01]  /*0cd0*/  @!P5 LEA.HI.X R27, R6, UR9, R15, 0x1, P3 ;  /* 0x00000009061bdc11 */ /* 0x000fe200098f0c0f */
[----:B-----5:R-:W-:Y:S01]  /*0ce0*/  FMUL R19, R24, R19 ;  /* 0x0000001318137220 */ /* 0x020fe20000400000 */
[----:B------:R-:W-:Y:S01]  /*0cf0*/  @!P5 IADD3 R11, P3, PT, R6, UR26, RZ ;  /* 0x0000001a060bdc10 */ /* 0x000fe2000ff7e0ff */
[----:B------:R-:W-:Y:S01]  /*0d00*/  FMUL R6, R2, UR14 ;  /* 0x0000000e02067c20 */ /* 0x000fe20008400000 */
[----:B------:R-:W-:Y:S01]  /*0d10*/  @P2 IADD3 R13, P4, P6, R14, UR25, R21 ;  /* 0x000000190e0d2c10 */ /* 0x000fe2000fe9e015 */
[----:B------:R-:W-:Y:S01]  /*0d20*/  FMUL R14, R19, UR14 ;  /* 0x0000000e130e7c20 */ /* 0x000fe20008400000 */
[----:B------:R-:W-:-:S02]  /*0d30*/  @P2 IMAD.WIDE.U32 R24, R25, 0x3, R22 ;  /* 0x0000000319182825 */ /* 0x000fc400078e0016 */
[----:B------:R-:W-:Y:S02]  /*0d40*/  F2FP.BF16.F32.PACK_AB R6, RZ, R6 ;  /* 0x00000006ff06723e */ /* 0x000fe400000010ff */
[----:B------:R-:W-:Y:S02]  /*0d50*/  F2FP.BF16.F32.PACK_AB R22, RZ, R14 ;  /* 0x0000000eff16723e */ /* 0x000fe400000010ff */
[----:B------:R-:W-:Y:S01]  /*0d60*/  FMNMX R18, RZ, R8, !PT ;  /* 0x00000008ff127209 */ /* 0x000fe20007800000 */
[----:B------:R-:W-:Y:S01]  /*0d70*/  @!P0 STG.E.U16 desc[UR22][R4.64], R6 ;  /* 0x0000000604008986 */ /* 0x000fe2000c101516 */
[----:B------:R-:W-:Y:S01]  /*0d80*/  @!P5 IADD3.X R28, PT, PT, R15, UR27, RZ, P3, !PT ;  /* 0x0000001b0f1cdc10 */ /* 0x000fe20009ffe4ff */
[----:B------:R-:W-:Y:S01]  /*0d90*/  @P2 VIADD R23, R25, UR17 ;  /* 0x0000001119172c36 */ /* 0x000fe20008000000 */
[----:B------:R-:W-:Y:S01]  /*0da0*/  @!P5 LEA R14, P3, R11, UR8, 0x1 ;  /* 0x000000080b0edc11 */ /* 0x000fe2000f8608ff */
[----:B------:R0:W-:Y:S01]  /*0db0*/  @!P0 STG.E.U16 desc[UR22][R16.64], R22 ;  /* 0x0000001610008986 */ /* 0x0001e2000c101516 */
[----:B------:R-:W-:Y:S01]  /*0dc0*/  FMUL R9, R18, R9 ;  /* 0x0000000912097220 */ /* 0x000fe20000400000 */
[----:B------:R-:W-:-:S02]  /*0dd0*/  @P2 IADD3.X R18, PT, PT, R20, UR28, RZ, P4, P6 ;  /* 0x0000001c14122c10 */ /* 0x000fc4000a7ec4ff */
[----:B------:R-:W-:Y:S02]  /*0de0*/  @!P5 LEA.HI.X R15, R11, UR9, R28, 0x1, P3 ;  /* 0x000000090b0fdc11 */ /* 0x000fe400098f0c1c */
[----:B------:R-:W-:Y:S01]  /*0df0*/  @P2 SHF.L.U64.HI R8, R24, 0x2, R23 ;  /* 0x0000000218082819 */ /* 0x000fe20000010217 */
[C---:B0-----:R-:W-:Y:S01]  /*0e00*/  @P2 IMAD.SHL.U32 R16, R13.reuse, 0x4, RZ ;  /* 0x000000040d102824 */ /* 0x041fe200078e00ff */
[----:B------:R-:W-:-:S04]  /*0e10*/  @P2 SHF.L.U64.HI R23, R13, 0x2, R18 ;  /* 0x000000020d172819 */ /* 0x000fc80000010212 */
[----:B------:R-:W-:Y:S01]  /*0e20*/  @P2 IADD3 R28, P0, PT, R16, UR18, RZ ;  /* 0x00000012101c2c10 */ /* 0x000fe2000ff1e0ff */
[----:B------:R-:W-:-:S03]  /*0e30*/  @P2 IMAD.SHL.U32 R11, R24, 0x4, RZ ;  /* 0x00000004180b2824 */ /* 0x000fc600078e00ff */
[----:B------:R-:W-:Y:S01]  /*0e40*/  @P2 IADD3.X R29, PT, PT, R23, UR19, RZ, P0, !PT ;  /* 0x00000013171d2c10 */ /* 0x000fe200087fe4ff */
[----:B------:R-:W-:Y:S02]  /*0e50*/  VIADD R13, R3, 0x3 ;  /* 0x00000003030d7836 */ /* 0x000fe40000000000 */
[----:B------:R-:W-:Y:S02]  /*0e60*/  VIADD R5, R0, 0x1d ;  /* 0x0000001d00057836 */ /* 0x000fe40000000000 */
[----:B------:R0:W2:Y:S01]  /*0e70*/  @P2 LDG.E R3, desc[UR22][R28.64] ;  /* 0x000000161c032981 */ /* 0x0000a2000c1e1900 */
[----:B------:R-:W-:Y:S02]  /*0e80*/  FMNMX R7, RZ, R7, !PT ;  /* 0x00000007ff077209 */ /* 0x000fe40007800000 */
[----:B------:R-:W-:Y:S02]  /*0e90*/  LOP3.LUT R5, R5, 0x1f, RZ, 0xc0, !PT ;  /* 0x0000001f05057812 */ /* 0x000fe400078ec0ff */
[----:B------:R-:W-:-:S02]  /*0ea0*/  ISETP.GE.U32.AND P0, PT, R13, UR24, PT ;  /* 0x000000180d007c0c */ /* 0x000fc4000bf06070 */
[C---:B0-----:R-:W-:Y:S02]  /*0eb0*/  @P2 IADD3 R28, P4, PT, R11.reuse, UR18, RZ ;  /* 0x000000120b1c2c10 */ /* 0x041fe4000ff9e0ff */
[----:B------:R-:W-:Y:S02]  /*0ec0*/  @P2 IADD3 R24, P3, PT, R11, UR7, RZ ;  /* 0x000000070b182c10 */ /* 0x000fe4000ff7e0ff */
[C---:B------:R-:W-:Y:S01]  /*0ed0*/  @P2 IADD3.X R29, PT, PT, R8.reuse, UR19, RZ, P4, !PT ;  /* 0x00000013081d2c10 */ /* 0x040fe2000a7fe4ff */
[----:B------:R-:W-:Y:S01]  /*0ee0*/  IMAD.MOV.U32 R18, RZ, RZ, RZ ;  /* 0x000000ffff127224 */ /* 0x000fe200078e00ff */
[----:B------:R-:W-:Y:S01]  /*0ef0*/  ISETP.LT.U32.AND P0, PT, R5, UR21, !P0 ;  /* 0x0000001505007c0c */ /* 0x000fe2000c701070 */
[----:B------:R-:W-:Y:S01]  /*0f00*/  FMUL R12, R7, R12 ;  /* 0x0000000c070c7220 */ /* 0x000fe20000400000 */
[----:B------:R-:W-:Y:S01]  /*0f10*/  @P2 IADD3.X R25, PT, PT, R8, UR15, RZ, P3, !PT ;  /* 0x0000000f08192c10 */ /* 0x000fe20009ffe4ff */
[----:B------:R0:W3:Y:S01]  /*0f20*/  @P2 LDG.E R11, desc[UR22][R28.64] ;  /* 0x000000161c0b2981 */ /* 0x0000e2000c1e1900 */
[----:B------:R-:W-:Y:S01]  /*0f30*/  IADD3.X R20, PT, PT, R20, UR28, RZ, P1, !PT ;  /* 0x0000001c14147c10 */ /* 0x000fe20008ffe4ff */
[----:B------:R-:W-:Y:S01]  /*0f40*/  FMUL R7, R9, UR14 ;  /* 0x0000000e09077c20 */ /* 0x000fe20008400000 */
[----:B------:R-:W-:Y:S01]  /*0f50*/  @P2 IADD3 R16, P3, PT, R16, UR7, RZ ;  /* 0x0000000710102c10 */ /* 0x000fe2000ff7e0ff */
[----:B------:R1:W4:Y:S01]  /*0f60*/  @P2 LDG.E R18, desc[UR22][R24.64] ;  /* 0x0000001618122981 */ /* 0x000322000c1e1900 */
[----:B------:R-:W-:Y:S01]  /*0f70*/  IMAD.MOV.U32 R4, RZ, RZ, RZ ;  /* 0x000000ffff047224 */ /* 0x000fe200078e00ff */
[----:B0-----:R-:W-:Y:S01]  /*0f80*/  IADD3 R28, P1, PT, R5, R10, RZ ;  /* 0x0000000a051c7210 */ /* 0x001fe20007f3e0ff */
[----:B------:R-:W-:Y:S01]  /*0f90*/  FMUL R8, R12, UR14 ;  /* 0x0000000e0c087c20 */ /* 0x000fe20008400000 */
[----:B------:R-:W-:-:S02]  /*0fa0*/  @P2 IADD3.X R17, PT, PT, R23, UR15, RZ, P3, !PT ;  /* 0x0000000f17112c10 */ /* 0x000fc40009ffe4ff */
[----:B-1----:R-:W-:Y:S01]  /*0fb0*/  F2FP.BF16.F32.PACK_AB R25, RZ, R7 ;  /* 0x00000007ff19723e */ /* 0x002fe200000010ff */
[----:B------:R-:W-:Y:S01]  /*0fc0*/  IMAD.X R29, RZ, RZ, R20, P1 ;  /* 0x000000ffff1d7224 */ /* 0x000fe200008e0614 */
[----:B------:R-:W-:Y:S01]  /*0fd0*/  IADD3 R7, P1, PT, R28, UR31, RZ ;  /* 0x0000001f1c077c10 */ /* 0x000fe2000ff3e0ff */
[----:B------:R-:W-:Y:S01]  /*0fe0*/  IMAD.U32 R23, RZ, RZ, UR26 ;  /* 0x0000001aff177e24 */ /* 0x000fe2000f8e00ff */
[----:B------:R0:W5:Y:S01]  /*0ff0*/  @P2 LDG.E R4, desc[UR22][R16.64] ;  /* 0x0000001610042981 */ /* 0x000162000c1e1900 */
[----:B------:R-:W-:Y:S01]  /*1000*/  F2FP.BF16.F32.PACK_AB R8, RZ, R8 ;  /* 0x00000008ff08723e */ /* 0x000fe200000010ff */
[----:B------:R-:W-:Y:S01]  /*1010*/  VOTEU.ANY UP0, P0 ;  /* 0x0000000000ff7886 */ /* 0x000fe20000000100 */
[----:B------:R-:W-:Y:S01]  /*1020*/  @P0 IMAD.SHL.U32 R24, R7, 0x4, RZ ;  /* 0x0000000407180824 */ /* 0x000fe200078e00ff */
[----:B------:R1:W-:Y:S01]  /*1030*/  @!P5 STG.E.U16 desc[UR22][R26.64], R25 ;  /* 0x000000191a00d986 */ /* 0x0003e2000c101516 */
[----:B0-----:R-:W-:Y:S01]  /*1040*/  @P0 IMAD.WIDE.U32 R16, R23, 0x3, R28 ;  /* 0x0000000317100825 */ /* 0x001fe200078e001c */
[----:B------:R-:W-:-:S02]  /*1050*/  IADD3.X R28, PT, PT, R29, UR28, RZ, P1, !PT ;  /* 0x0000001c1d1c7c10 */ /* 0x000fc40008ffe4ff */
[----:B------:R0:W-:Y:S01]  /*1060*/  @!P5 STG.E.U16 desc[UR22][R14.64], R8 ;  /* 0x000000080e00d986 */ /* 0x0001e2000c101516 */
[----:B------:R-:W-:Y:S01]  /*1070*/  @UP0 UIMAD UR17, UR27, 0x3, URZ ;  /* 0x000000031b1108a4 */ /* 0x000fe2000f8e02ff */
[----:B-1----:R-:W-:Y:S01]  /*1080*/  @P0 SHF.L.U64.HI R26, R7, 0x2, R28 ;  /* 0x00000002071a0819 */ /* 0x002fe2000001021c */
[----:B------:R-:W-:Y:S01]  /*1090*/  @P0 IMAD.SHL.U32 R27, R16, 0x4, RZ ;  /* 0x00000004101b0824 */ /* 0x000fe200078e00ff */
[----:B0-----:R-:W-:-:S03]  /*10a0*/  @P0 IADD3 R14, P1, PT, R24, UR18, RZ ;  /* 0x00000012180e0c10 */ /* 0x001fc6000ff3e0ff */
[----:B------:R-:W-:Y:S01]  /*10b0*/  @P0 VIADD R23, R17, UR17 ;  /* 0x0000001111170c36 */ /* 0x000fe20008000000 */
[----:B------:R-:W-:-:S04]  /*10c0*/  @P0 IADD3.X R15, PT, PT, R26, UR19, RZ, P1, !PT ;  /* 0x000000131a0f0c10 */ /* 0x000fc80008ffe4ff */
[----:B------:R-:W-:Y:S01]  /*10d0*/  @P0 SHF.L.U64.HI R23, R16, 0x2, R23 ;  /* 0x0000000210170819 */ /* 0x000fe20000010217 */
[----:B------:R0:W4:Y:S01]  /*10e0*/  @P0 LDG.E R29, desc[UR22][R14.64] ;  /* 0x000000160e1d0981 */ /* 0x000122000c1e1900 */
[----:B------:R-:W-:-:S04]  /*10f0*/  @P0 IADD3 R16, P1, PT, R27, UR18, RZ ;  /* 0x000000121b100c10 */ /* 0x000fc8000ff3e0ff */
[----:B------:R-:W-:-:S05]  /*1100*/  @P0 IADD3.X R17, PT, PT, R23, UR19, RZ, P1, !PT ;  /* 0x0000001317110c10 */ /* 0x000fca0008ffe4ff */
[----:B------:R-:W4:Y:S01]  /*1110*/  @P0 LDG.E R16, desc[UR22][R16.64] ;  /* 0x0000001610100981 */ /* 0x000f22000c1e1900 */
[----:B0-----:R-:W-:Y:S01]  /*1120*/  @P0 IADD3 R14, P1, PT, R24, UR7, RZ ;  /* 0x00000007180e0c10 */ /* 0x001fe2000ff3e0ff */
[----:B------:R-:W-:-:S03]  /*1130*/  IMAD.MOV.U32 R24, RZ, RZ, RZ ;  /* 0x000000ffff187224 */ /* 0x000fc600078e00ff */
[----:B------:R-:W-:Y:S02]  /*1140*/  @P0 IADD3.X R15, PT, PT, R26, UR15, RZ, P1, !PT ;  /* 0x0000000f1a0f0c10 */ /* 0x000fe40008ffe4ff */
[----:B------:R-:W-:-:S03]  /*1150*/  @P0 IADD3 R26, P1, PT, R27, UR7, RZ ;  /* 0x000000071b1a0c10 */ /* 0x000fc6000ff3e0ff */
[----:B------:R0:W4:Y:S01]  /*1160*/  @P0 LDG.E R24, desc[UR22][R14.64] ;  /* 0x000000160e180981 */ /* 0x000122000c1e1900 */
[----:B------:R-:W-:Y:S01]  /*1170*/  @P0 IADD3.X R27, PT, PT, R23, UR15, RZ, P1, !PT ;  /* 0x0000000f171b0c10 */ /* 0x000fe20008ffe4ff */
[----:B------:R-:W-:-:S06]  /*1180*/  IMAD.MOV.U32 R23, RZ, RZ, RZ ;  /* 0x000000ffff177224 */ /* 0x000fcc00078e00ff */
[----:B------:R1:W4:Y:S01]  /*1190*/  @P0 LDG.E R23, desc[UR22][R26.64] ;  /* 0x000000161a170981 */ /* 0x000322000c1e1900 */
[----:B0-----:R-:W0:Y:S01]  /*11a0*/  S2R R14, SR_TID.X ;  /* 0x00000000000e7919 */ /* 0x001e220000002100 */
[----:B-1----:R-:W-:Y:S01]  /*11b0*/  IMAD.MOV.U32 R26, RZ, RZ, RZ ;  /* 0x000000ffff1a7224 */ /* 0x002fe200078e00ff */
[----:B0-----:R-:W-:-:S05]  /*11c0*/  SHF.R.U32.HI R17, RZ, 0x5, R14 ;  /* 0x00000005ff117819 */ /* 0x001fca000001160e */
[----:B------:R-:W-:-:S04]  /*11d0*/  IMAD.SHL.U32 R15, R17, 0x4, RZ ;  /* 0x00000004110f7824 */ /* 0x000fc800078e00ff */
[----:B------:R-:W-:-:S05]  /*11e0*/  VIADD R27, R15, 0x2 ;  /* 0x000000020f1b7836 */ /* 0x000fca0000000000 */
[----:B------:R-:W-:-:S04]  /*11f0*/  ISETP.GE.U32.AND P1, PT, R27, UR24, PT ;  /* 0x000000181b007c0c */ /* 0x000fc8000bf26070 */
[----:B------:R-:W-:Y:S02]  /*1200*/  ISETP.GE.U32.OR P1, PT, R21, UR21, P1 ;  /* 0x0000001515007c0c */ /* 0x000fe40008f26470 */
[----:B------:R-:W-:Y:S02]  /*1210*/  FMNMX3 R19, |R2|, RZ, |R19|, !PT ;  /* 0x000000ff02137276 */ /* 0x000fe40007800613 */
[----:B------:R-:W-:Y:S02]  /*1220*/  PRMT R22, R6, 0x5410, R22 ;  /* 0x0000541006167816 */ /* 0x000fe40000000016 */
[----:B------:R-:W-:Y:S02]  /*1230*/  PRMT R25, R25, 0x5410, R8 ;  /* 0x0000541019197816 */ /* 0x000fe40000000008 */
[----:B------:R-:W-:Y:S01]  /*1240*/  FMNMX3 R19, |R9|, R19, |R12|, !PT ;  /* 0x0000001309137276 */ /* 0x000fe2000780060c */
[----:B------:R-:W-:Y:S01]  /*1250*/  BSSY.RECONVERGENT B0, `(.L_x_25845) ;  /* 0x00000ad000007945 */ /* 0x000fe20003800200 */
[----:B--2---:R-:W-:-:S05]  /*1260*/  @P2 FADD R26, R3, R3 ;  /* 0x00000003031a2221 */ /* 0x004fca0000000000 */
[----:B------:R-:W-:Y:S01]  /*1270*/  FMNMX R3, RZ, R26, !PT ;  /* 0x0000001aff037209 */ /* 0x000fe20007800000 */
[----:B------:R-:W-:-:S04]  /*1280*/  IMAD.MOV.U32 R26, RZ, RZ, RZ ;  /* 0x000000ffff1a7224 */ /* 0x000fc800078e00ff */
[----:B-----5:R-:W-:Y:S01]  /*1290*/  FMUL R4, R3, R4 ;  /* 0x0000000403047220 */ /* 0x020fe20000400000 */
[----:B------:R-:W-:Y:S02]  /*12a0*/  IMAD.MOV.U32 R3, RZ, RZ, RZ ;  /* 0x000000ffff037224 */ /* 0x000fe400078e00ff */
[----:B---3--:R-:W-:Y:S01]  /*12b0*/  @P2 FADD R3, R11, R11 ;  /* 0x0000000b0b032221 */ /* 0x008fe20000000000 */
[----:B------:R-:W-:Y:S01]  /*12c0*/  IADD3 R10, P2, PT, R21, R10, RZ ;  /* 0x0000000a150a7210 */ /* 0x000fe20007f5e0ff */
[----:B------:R-:W-:-:S04]  /*12d0*/  FMUL R11, R4, UR14 ;  /* 0x0000000e040b7c20 */ /* 0x000fc80008400000 */
[----:B------:R-:W-:Y:S01]  /*12e0*/  IMAD.X R21, RZ, RZ, R20, P2 ;  /* 0x000000ffff157224 */ /* 0x000fe200010e0614 */
[----:B------:R-:W-:Y:S01]  /*12f0*/  FMNMX R3, RZ, R3, !PT ;  /* 0x00000003ff037209 */ /* 0x000fe20007800000 */
[----:B------:R-:W-:Y:S01]  /*1300*/  IMAD.MOV.U32 R20, RZ, RZ, RZ ;  /* 0x000000ffff147224 */ /* 0x000fe200078e00ff */
[C---:B------:R-:W-:Y:S02]  /*1310*/  @!P1 LEA R2, P2, R10.reuse, UR8, 0x1 ;  /* 0x000000080a029c11 */ /* 0x040fe4000f8408ff */
[----:B------:R-:W-:Y:S01]  /*1320*/  F2FP.BF16.F32.PACK_AB R11, RZ, R11 ;  /* 0x0000000bff0b723e */ /* 0x000fe200000010ff */
[----:B----4-:R-:W-:Y:S01]  /*1330*/  FMUL R18, R3, R18 ;  /* 0x0000001203127220 */ /* 0x010fe20000400000 */
[----:B------:R-:W-:-:S05]  /*1340*/  @!P1 LEA.HI.X R3, R10, UR9, R21, 0x1, P2 ;  /* 0x000000090a039c11 */ /* 0x000fca00090f0c15 */
[----:B------:R0:W-:Y:S01]  /*1350*/  @!P1 STG.E.U16 desc[UR22][R2.64], R11 ;  /* 0x0000000b02009986 */ /* 0x0001e2000c101516 */
[----:B------:R-:W-:Y:S02]  /*1360*/  @P0 FADD R20, R29, R29 ;  /* 0x0000001d1d140221 */ /* 0x000fe40000000000 */
[----:B------:R-:W1:Y:S01]  /*1370*/  S2R R29, SR_CgaCtaId ;  /* 0x00000000001d7919 */ /* 0x000e620000008800 */
[----:B0-----:R-:W-:Y:S01]  /*1380*/  FMUL R2, R18, UR14 ;  /* 0x0000000e12027c20 */ /* 0x001fe20008400000 */
[----:B------:R-:W-:Y:S01]  /*1390*/  @P0 FADD R26, R16, R16 ;  /* 0x00000010101a0221 */ /* 0x000fe20000000000 */
[----:B------:R-:W-:-:S03]  /*13a0*/  @!P1 IADD3 R16, P0, PT, R10, UR26, RZ ;  /* 0x0000001a0a109c10 */ /* 0x000fc6000ff1e0ff */
[----:B------:R-:W-:Y:S02]  /*13b0*/  F2FP.BF16.F32.PACK_AB R10, RZ, R2 ;  /* 0x00000002ff0a723e */ /* 0x000fe400000010ff */
[----:B------:R-:W-:Y:S02]  /*13c0*/  @!P1 IADD3.X R21, PT, PT, R21, UR27, RZ, P0, !PT ;  /* 0x0000001b15159c10 */ /* 0x000fe400087fe4ff */
[----:B------:R-:W-:-:S04]  /*13d0*/  @!P1 LEA R2, P0, R16, UR8, 0x1 ;  /* 0x0000000810029c11 */ /* 0x000fc8000f8008ff */
[----:B------:R-:W-:Y:S02]  /*13e0*/  @!P1 LEA.HI.X R3, R16, UR9, R21, 0x1, P0 ;  /* 0x0000000910039c11 */ /* 0x000fe400080f0c15 */
[----:B------:R-:W-:Y:S02]  /*13f0*/  MOV R16, 0x400 ;  /* 0x0000040000107802 */ /* 0x000fe40000000f00 */
[----:B------:R-:W-:Y:S01]  /*1400*/  ISETP.GE.U32.AND P0, PT, R13, UR24, PT ;  /* 0x000000180d007c0c */ /* 0x000fe2000bf06070 */
[----:B------:R0:W-:Y:S01]  /*1410*/  @!P1 STG.E.U16 desc[UR22][R2.64], R10 ;  /* 0x0000000a02009986 */ /* 0x0001e2000c101516 */
[----:B------:R-:W-:Y:S01]  /*1420*/  LOP3.LUT R21, RZ, R15, RZ, 0x33, !PT ;  /* 0x0000000fff157212 */ /* 0x000fe200078e33ff */
[----:B------:R-:W-:Y:S01]  /*1430*/  VIADD R16, R16, 0x20 ;  /* 0x0000002010107836 */ /* 0x000fe20000000000 */
[----:B------:R-:W-:Y:S01]  /*1440*/  ISETP.GE.U32.OR P0, PT, R5, UR21, P0 ;  /* 0x0000001505007c0c */ /* 0x000fe20008706470 */
[C---:B------:R-:W-:Y:S02]  /*1450*/  IMAD.IADD R5, R14.reuse, 0x1, -R15 ;  /* 0x000000010e057824 */ /* 0x040fe400078e0a0f */
[----:B------:R-:W-:Y:S01]  /*1460*/  IMAD.IADD R13, R14, 0x1, -R13 ;  /* 0x000000010e0d7824 */ /* 0x000fe200078e0a0d */
[----:B-1----:R-:W-:-:S02]  /*1470*/  LEA R29, R29, R16, 0x18 ;  /* 0x000000101d1d7211 */ /* 0x002fc400078ec0ff */
[----:B0-----:R-:W-:Y:S01]  /*1480*/  LOP3.LUT R2, R14, 0x1f, RZ, 0xc0, !PT ;  /* 0x0000001f0e027812 */ /* 0x001fe200078ec0ff */
[----:B------:R-:W-:-:S04]  /*1490*/  IMAD.IADD R21, R21, 0x1, R14 ;  /* 0x0000000115157824 */ /* 0x000fc800078e020e */
[----:B------:R-:W-:Y:S02]  /*14a0*/  IMAD R16, R2, 0x84, RZ ;  /* 0x0000008402107824 */ /* 0x000fe400078e02ff */
[----:B------:R-:W-:Y:S01]  /*14b0*/  IMAD.IADD R2, R14, 0x1, -R27 ;  /* 0x000000010e027824 */ /* 0x000fe200078e0a1b */
[----:B------:R-:W-:Y:S01]  /*14c0*/  LOP3.LUT R27, R5, 0x1f, RZ, 0xc0, !PT ;  /* 0x0000001f051b7812 */ /* 0x000fe200078ec0ff */
[----:B------:R-:W-:Y:S02]  /*14d0*/  IMAD.SHL.U32 R5, R13, 0x4, RZ ;  /* 0x000000040d057824 */ /* 0x000fe400078e00ff */
[----:B------:R-:W-:Y:S02]  /*14e0*/  IMAD.SHL.U32 R21, R21, 0x4, RZ ;  /* 0x0000000415157824 */ /* 0x000fe400078e00ff */
[----:B------:R-:W-:Y:S01]  /*14f0*/  IMAD.SHL.U32 R2, R2, 0x4, RZ ;  /* 0x0000000402027824 */ /* 0x000fe200078e00ff */
[----:B------:R-:W-:Y:S01]  /*1500*/  LOP3.LUT R5, R5, 0x7c, RZ, 0xc0, !PT ;  /* 0x0000007c05057812 */ /* 0x000fe200078ec0ff */
[----:B------:R-:W-:Y:S01]  /*1510*/  IMAD.IADD R13, R16, 0x1, R29 ;  /* 0x00000001100d7824 */ /* 0x000fe200078e021d */
[----:B------:R-:W-:-:S02]  /*1520*/  LOP3.LUT R21, R21, 0x7c, RZ, 0xc0, !PT ;  /* 0x0000007c15157812 */ /* 0x000fc400078ec0ff */
[----:B------:R-:W-:Y:S01]  /*1530*/  LOP3.LUT R2, R2, 0x7c, RZ, 0xc0, !PT ;  /* 0x0000007c02027812 */ /* 0x000fe200078ec0ff */
[----:B------:R-:W-:Y:S01]  /*1540*/  IMAD R27, R27, 0x4, R13 ;  /* 0x000000041b1b7824 */ /* 0x000fe200078e020d */
[----:B------:R-:W-:Y:S01]  /*1550*/  FMNMX R3, RZ, R20, !PT ;  /* 0x00000014ff037209 */ /* 0x000fe20007800000 */
[C---:B------:R-:W-:Y:S02]  /*1560*/  IMAD.IADD R5, R13.reuse, 0x1, R5 ;  /* 0x000000010d057824 */ /* 0x040fe400078e0205 */
[C---:B------:R-:W-:Y:S02]  /*1570*/  IMAD.IADD R21, R13.reuse, 0x1, R21 ;  /* 0x000000010d157824 */ /* 0x040fe400078e0215 */
[----:B------:R-:W-:Y:S01]  /*1580*/  IMAD.IADD R13, R13, 0x1, R2 ;  /* 0x000000010d0d7824 */ /* 0x000fe200078e0202 */
[C---:B------:R-:W-:Y:S02]  /*1590*/  @!P0 LEA R2, P1, R7.reuse, UR8, 0x1 ;  /* 0x0000000807028c11 */ /* 0x040fe4000f8208ff */
[----:B------:R-:W-:Y:S01]  /*15a0*/  @!P0 IADD3 R20, P2, PT, R7, UR26, RZ ;  /* 0x0000001a07148c10 */ /* 0x000fe2000ff5e0ff */
[----:B------:R-:W-:Y:S01]  /*15b0*/  FMUL R24, R3, R24 ;  /* 0x0000001803187220 */ /* 0x000fe20000400000 */
[----:B------:R-:W-:-:S02]  /*15c0*/  FMNMX R26, RZ, R26, !PT ;  /* 0x0000001aff1a7209 */ /* 0x000fc40007800000 */
[----:B------:R-:W-:Y:S02]  /*15d0*/  @!P0 LEA.HI.X R3, R7, UR9, R28, 0x1, P1 ;  /* 0x0000000907038c11 */ /* 0x000fe400088f0c1c */
[----:B------:R-:W-:Y:S02]  /*15e0*/  @!P0 IADD3.X R7, PT, PT, R28, UR27, RZ, P2, !PT ;  /* 0x0000001b1c078c10 */ /* 0x000fe400097fe4ff */
[----:B------:R-:W-:Y:S01]  /*15f0*/  @!P0 LEA R6, P1, R20, UR8, 0x1 ;  /* 0x0000000814068c11 */ /* 0x000fe2000f8208ff */
[----:B------:R-:W-:-:S03]  /*1600*/  FMUL R23, R26, R23 ;  /* 0x000000171a177220 */ /* 0x000fc60000400000 */
[----:B------:R-:W-:Y:S01]  /*1610*/  @!P0 LEA.HI.X R7, R20, UR9, R7, 0x1, P1 ;  /* 0x0000000914078c11 */ /* 0x000fe200088f0c07 */
[----:B------:R-:W-:Y:S01]  /*1620*/  FMUL R20, R24, UR14 ;  /* 0x0000000e18147c20 */ /* 0x000fe20008400000 */
[----:B------:R-:W-:Y:S01]  /*1630*/  FMUL R8, R23, UR14 ;  /* 0x0000000e17087c20 */ /* 0x000fe20008400000 */
[----:B------:R-:W-:-:S03]  /*1640*/  PRMT R11, R11, 0x5410, R10 ;  /* 0x000054100b0b7816 */ /* 0x000fc6000000000a */
[----:B------:R-:W-:Y:S02]  /*1650*/  F2FP.BF16.F32.PACK_AB R20, RZ, R20 ;  /* 0x00000014ff14723e */ /* 0x000fe400000010ff */
[----:B------:R-:W-:Y:S01]  /*1660*/  F2FP.BF16.F32.PACK_AB R10, RZ, R8 ;  /* 0x00000008ff0a723e */ /* 0x000fe200000010ff */
[----:B------:R-:W-:Y:S02]  /*1670*/  UIMAD UR8, UR6, UR12, URZ ;  /* 0x0000000c060872a4 */ /* 0x000fe4000f8e02ff */
[----:B------:R0:W-:Y:S01]  /*1680*/  @!P0 STG.E.U16 desc[UR22][R2.64], R20 ;  /* 0x0000001402008986 */ /* 0x0001e2000c101516 */
[----:B------:R-:W-:Y:S02]  /*1690*/  UIMAD.WIDE.U32 UR6, UR20, UR12, URZ ;  /* 0x0000000c140672a5 */ /* 0x000fe4000f8e00ff */
[----:B------:R-:W-:Y:S02]  /*16a0*/  UIMAD UR9, UR20, UR13, UR8 ;  /* 0x0000000d140972a4 */ /* 0x000fe4000f8e0208 */
[----:B------:R-:W-:Y:S01]  /*16b0*/  USHF.L.U32 UR8, UR6, 0x5, URZ ;  /* 0x0000000506087899 */ /* 0x000fe200080006ff */
[----:B0-----:R-:W-:Y:S01]  /*16c0*/  PRMT R3, R10, 0x7610, R3 ;  /* 0x000076100a037816 */ /* 0x001fe20000000003 */
[----:B------:R-:W-:-:S04]  /*16d0*/  UIADD3 UR9, UPT, UPT, UR7, UR9, URZ ;  /* 0x0000000907097290 */ /* 0x000fc8000fffe0ff */
[----:B------:R0:W-:Y:S01]  /*16e0*/  @!P0 STG.E.U16 desc[UR22][R6.64], R3 ;  /* 0x0000000306008986 */ /* 0x0001e2000c101516 */
[----:B------:R-:W-:Y:S01]  /*16f0*/  ISETP.GE.U32.AND P0, PT, R15, UR21, PT ;  /* 0x000000150f007c0c */ /* 0x000fe2000bf06070 */
[----:B------:R-:W-:Y:S02]  /*1700*/  ULEA UR7, UP0, UR4, UR8, 0x6 ;  /* 0x0000000804077291 */ /* 0x000fe4000f8030ff */
[----:B------:R-:W-:Y:S01]  /*1710*/  USHF.L.U64.HI UR6, UR6, 0x5, UR9 ;  /* 0x0000000506067899 */ /* 0x000fe20008010209 */
[----:B------:R-:W-:Y:S01]  /*1720*/  PRMT R2, R20, 0x5410, R10 ;  /* 0x0000541014027816 */ /* 0x000fe2000000000a */
[----:B------:R0:W-:Y:S01]  /*1730*/  STS [R27], R22 ;  /* 0x000000161b007388 */ /* 0x0001e20000000800 */
[----:B------:R-:W-:Y:S02]  /*1740*/  ULEA UR10, UP1, UR7, UR10, 0x1 ;  /* 0x0000000a070a7291 */ /* 0x000fe4000f8208ff */
[----:B------:R-:W-:Y:S01]  /*1750*/  ULEA.HI.X UR4, UR4, UR6, UR5, 0x6, UP0 ;  /* 0x0000000604047291 */ /* 0x000fe200080f3405 */
[----:B------:R0:W-:Y:S01]  /*1760*/  STS [R21], R25 ;  /* 0x0000001915007388 */ /* 0x0001e20000000800 */
[----:B------:R-:W-:-:S03]  /*1770*/  FMNMX3 R10, |R4|, R19, |R18|, !PT ;  /* 0x00000013040a7276 */ /* 0x000fc60007800612 */
[----:B------:R0:W-:Y:S01]  /*1780*/  STS [R13], R11 ;  /* 0x0000000b0d007388 */ /* 0x0001e20000000800 */
[----:B------:R-:W-:-:S03]  /*1790*/  ULEA.HI.X UR4, UR7, UR11, UR4, 0x1, UP1 ;  /* 0x0000000b07047291 */ /* 0x000fc600088f0c04 */
[----:B------:R0:W-:Y:S01]  /*17a0*/  STS [R5], R2 ;  /* 0x0000000205007388 */ /* 0x0001e20000000800 */
[----:B------:R-:W-:Y:S01]  /*17b0*/  FMNMX3 R10, |R24|, R10, |R23|, !PT ;  /* 0x0000000a180a7276 */ /* 0x000fe20007800617 */
[----:B------:R-:W-:Y:S06]  /*17c0*/  BAR.SYNC.DEFER_BLOCKING 0x0 ;  /* 0x0000000000007b1d */ /* 0x000fec0000010000 */
[----:B------:R-:W-:Y:S05]  /*17d0*/  @P0 BRA `(.L_x_25846) ;  /* 0x0000000400500947 */ /* 0x000fea0003800000 */
[C---:B0-----:R-:W-:Y:S01]  /*17e0*/  VIADD R2, R15.reuse, -UR21 ;  /* 0x800000150f027c36 */ /* 0x041fe20008000000 */
[----:B------:R-:W-:Y:S01]  /*17f0*/  BSSY.RECONVERGENT B1, `(.L_x_25847) ;  /* 0x000003e000017945 */ /* 0x000fe20003800200 */
[----:B------:R-:W-:Y:S02]  /*1800*/  IMAD.U32 R12, RZ, RZ, UR21 ;  /* 0x00000015ff0c7e24 */ /* 0x000fe4000f8e00ff */
[C---:B------:R-:W-:Y:S01]  /*1810*/  IMAD R13, R15.reuse, UR30, RZ ;  /* 0x0000001e0f0d7c24 */ /* 0x040fe2000f8e02ff */
        /* <DEDUP_REMOVED lines=8> */
[----:B------:R-:W-:-:S04]  /*18a0*/  IADD3 R11, PT, PT, -R15, UR21, -R12 ;  /* 0x000000150f0b7c10 */ /* 0x000fc8000fffe90c */
[----:B------:R-:W-:Y:S01]  /*18b0*/  IADD3 R15, PT, PT, R2, 0x8, R29 ;  /* 0x00000008020f7810 */ /* 0x000fe20007ffe01d */
[----:B------:R-:W-:-:S07]  /*18c0*/  IMAD.MOV R18, RZ, RZ, -R11 ;  /* 0x000000ffff127224 */ /* 0x000fce00078e0a0b */
.L_x_25849:
        /* <DEDUP_REMOVED lines=48> */
.L_x_25848:
[----:B------:R-:W-:Y:S05]  /*1bd0*/  BSYNC.RECONVERGENT B1 ;  /* 0x0000000000017941 */ /* 0x000fea0003800200 */
.L_x_25847:
[----:B------:R-:W-:Y:S05]  /*1be0*/  @!P0 BRA `(.L_x_25846) ;  /* 0x00000000004c8947 */ /* 0x000fea0003800000 */
[----:B0-----:R-:W-:Y:S02]  /*1bf0*/  IMAD R2, R17, 0x10, R16 ;  /* 0x0000001011027824 */ /* 0x001fe400078e0210 */
[----:B------:R-:W-:Y:S02]  /*1c00*/  IMAD.MOV R12, RZ, RZ, -R12 ;  /* 0x000000ffff0c7224 */ /* 0x000fe400078e0a0c */
[----:B------:R-:W-:-:S04]  /*1c10*/  IMAD R2, R11, 0x4, R2 ;  /* 0x000000040b027824 */ /* 0x000fc800078e0202 */
[----:B------:R-:W-:-:S07]  /*1c20*/  IMAD.IADD R29, R29, 0x1, R2 ;  /* 0x000000011d1d7824 */ /* 0x000fce00078e0202 */
.L_x_25850:
        /* <DEDUP_REMOVED lines=15> */
.L_x_25846:
[----:B------:R-:W-:Y:S05]  /*1d20*/  BSYNC.RECONVERGENT B0 ;  /* 0x0000000000007941 */ /* 0x000fea0003800200 */
.L_x_25845:
[----:B------:R-:W2:Y:S02]  /*1d30*/  LDCU.64 UR4, c[0x0][0x3a8] ;  /* 0x00007500ff0477ac */ /* 0x000ea40008000a00 */
[----:B--2---:R-:W-:-:S04]  /*1d40*/  UISETP.NE.U32.AND UP0, UPT, UR4, URZ, UPT ;  /* 0x000000ff0400728c */ /* 0x004fc8000bf05070 */
[----:B------:R-:W-:Y:S01]  /*1d50*/  UISETP.NE.AND.EX UP0, UPT, UR5, URZ, UPT, UP0 ;  /* 0x000000ff0500728c */ /* 0x000fe2000bf05300 */
[----:B------:R-:W-:Y:S08]  /*1d60*/  BAR.SYNC.DEFER_BLOCKING 0x0 ;  /* 0x0000000000007b1d */ /* 0x000ff00000010000 */
[----:B------:R-:W-:Y:S05]  /*1d70*/  BRA.U !UP0, `(.L_x_25851) ;  /* 0x0000000108a07547 */ /* 0x000fea000b800000 */
[----:B01----:R-:W0:Y:S01]  /*1d80*/  SHFL.DOWN PT, R3, R10, 0x10, 0x1f ;  /* 0x0a001f000a037f89 */ /* 0x003e2200000e0000 */
        /* <DEDUP_REMOVED lines=33> */
.L_x_25859:
[----:B------:R-:W-:Y:S02]  /*1fa0*/  ISETP.NE.AND P0, PT, R14, RZ, PT ;  /* 0x000000ff0e00720c */ /* 0x000fe40003f05270 */
[----:B-1----:R-:W-:-:S11]  /*1fb0*/  FMNMX R5, R2, R5, !PT ;  /* 0x0000000502057209 */ /* 0x002fd60007800000 */
[----:B------:R-:W-:Y:S05]  /*1fc0*/  @P0 BRA `(.L_x_25852) ;  /* 0x0000000000080947 */ /* 0x000fea0003800000 */
[----:B0-----:R-:W0:Y:S02]  /*1fd0*/  LDC.64 R2, c[0x0][0x3a8] ;  /* 0x0000ea00ff027b82 */ /* 0x001e240000000a00 */
[----:B0-----:R1:W-:Y:S02]  /*1fe0*/  REDG.E.MAX.S32.STRONG.GPU desc[UR22][R2.64], R5 ;  /* 0x000000050200798e */ /* 0x0013e4000d12e316 */
.L_x_25852:
[----:B------:R-:W-:Y:S05]  /*1ff0*/  BSYNC B0 ;  /* 0x0000000000007941 */ /* 0x000fea0003800000 */
.L_x_25851:
        /* <DEDUP_REMOVED lines=11> */
[----:B------:R-:W-:Y:S05]  /*20b0*/  CALL.REL.NOINC `($__internal_655_$__cuda_sm20_rcp_rn_f32_slowpath) ;  /* 0x0000000400987944 */ /* 0x000fea0003c00000 */
[----:B------:R-:W-:Y:S05]  /*20c0*/  BRA `(.L_x_25855) ;  /* 0x0000000000147947 */ /* 0x000fea0003800000 */
.L_x_25854:
[----:B01----:R-:W0:Y:S01]  /*20d0*/  MUFU.RCP R5, UR14 ;  /* 0x0000000e00057d08 */ /* 0x003e220008001000 */
[----:B------:R-:W-:-:S04]  /*20e0*/  IMAD.U32 R0, RZ, RZ, UR14 ;  /* 0x0000000eff007e24 */ /* 0x000fc8000f8e00ff */
[----:B0-----:R-:W-:-:S04]  /*20f0*/  FFMA R0, R5, R0, -1 ;  /* 0xbf80000005007423 */ /* 0x001fc80000000000 */
[----:B------:R-:W-:-:S04]  /*2100*/  FADD.FTZ R0, -R0, -RZ ;  /* 0x800000ff00007221 */ /* 0x000fc80000010100 */
[----:B------:R-:W-:-:S07]  /*2110*/  FFMA R5, R5, R0, R5 ;  /* 0x0000000005057223 */ /* 0x000fce0000000005 */
.L_x_25855:
[----:B------:R-:W0:Y:S02]  /*2120*/  LDC.64 R2, c[0x0][0x3b0] ;  /* 0x0000ec00ff027b82 */ /* 0x000e240000000a00 */
[----:B0-----:R-:W-:Y:S01]  /*2130*/  STG.E desc[UR22][R2.64], R5 ;  /* 0x0000000502007986 */ /* 0x001fe2000c101916 */
[----:B------:R-:W-:Y:S05]  /*2140*/  EXIT ;  /* 0x000000000000794d */ /* 0x000fea0003800000 */
.L_x_25853:
[----:B------:R-:W-:Y:S02]  /*2150*/  IMAD.MOV.U32 R7, RZ, RZ, 0x4 ;  /* 0x00000004ff077424 */ /* 0x000fe400078e00ff */
[----:B------:R-:W-:Y:S02]  /*2160*/  IMAD.MOV.U32 R9, RZ, RZ, 0x1f ;  /* 0x0000001fff097424 */ /* 0x000fe400078e00ff */
[----:B------:R-:W-:-:S07]  /*2170*/  IMAD.MOV.U32 R4, RZ, RZ, -0x1 ;  /* 0xffffffffff047424 */ /* 0x000fce00078e00ff */
[----:B01----:R-:W-:Y:S05]  /*2180*/  WARPSYNC.COLLECTIVE R4, `(.L_x_25856) ;  /* 0x0000000004087348 */ /* 0x003fea0003c00000 */
[----:B-1----:R1:W2:Y:S02]  /*2190*/  SHFL.DOWN P0, R5, R0, R7, R9 ;  /* 0x0800000700057389 */ /* 0x0022a40000000009 */
[----:B012---:R-:W-:Y:S05]  /*21a0*/  ENDCOLLECTIVE ;  /* 0x000000000000791b */ /* 0x007fea0003800000 */
.L_x_25856:
[----:B------:R-:W-:Y:S02]  /*21b0*/  IMAD.MOV.U32 R7, RZ, RZ, 0x2 ;  /* 0x00000002ff077424 */ /* 0x000fe400078e00ff */
[----:B------:R-:W-:-:S05]  /*21c0*/  IMAD.MOV.U32 R3, RZ, RZ, R5 ;  /* 0x000000ffff037224 */ /* 0x000fca00078e0005 */
[----:B------:R-:W-:-:S05]  /*21d0*/  FMNMX R3, R3, R0, !PT ;  /* 0x0000000003037209 */ /* 0x000fca0007800000 */
[----:B------:R-:W-:-:S07]  /*21e0*/  IMAD.MOV.U32 R0, RZ, RZ, R3 ;  /* 0x000000ffff007224 */ /* 0x000fce00078e0003 */
[----:B------:R-:W-:Y:S05]  /*21f0*/  WARPSYNC.COLLECTIVE R4, `(.L_x_25857) ;  /* 0x0000000004087348 */ /* 0x000fea0003c00000 */
[----:B------:R0:W1:Y:S02]  /*2200*/  SHFL.DOWN P0, R5, R0, R7, R9 ;  /* 0x0800000700057389 */ /* 0x0000640000000009 */
[----:B01----:R-:W-:Y:S05]  /*2210*/  ENDCOLLECTIVE ;  /* 0x000000000000791b */ /* 0x003fea0003800000 */
.L_x_25857:
[----:B------:R-:W-:Y:S02]  /*2220*/  IMAD.MOV.U32 R7, RZ, RZ, 0x1 ;  /* 0x00000001ff077424 */ /* 0x000fe400078e00ff */
[----:B------:R-:W-:-:S05]  /*2230*/  IMAD.MOV.U32 R2, RZ, RZ, R5 ;  /* 0x000000ffff027224 */ /* 0x000fca00078e0005 */
[----:B------:R-:W-:-:S05]  /*2240*/  FMNMX R2, R3, R2, !PT ;  /* 0x0000000203027209 */ /* 0x000fca0007800000 */
[----:B------:R-:W-:-:S07]  /*2250*/  IMAD.MOV.U32 R0, RZ, RZ, R2 ;  /* 0x000000ffff007224 */ /* 0x000fce00078e0002 */
[----:B------:R-:W-:Y:S05]  /*2260*/  WARPSYNC.COLLECTIVE R4, `(.L_x_25858) ;  /* 0x0000000004087348 */ /* 0x000fea0003c00000 */
[----:B------:R0:W1:Y:S02]  /*2270*/  SHFL.DOWN P0, R5, R0, R7, R9 ;  /* 0x0800000700057389 */ /* 0x0000640000000009 */
[----:B01----:R-:W-:Y:S05]  /*2280*/  ENDCOLLECTIVE ;  /* 0x000000000000791b */ /* 0x003fea0003800000 */
.L_x_25858:
[----:B------:R-:W-:Y:S05]  /*2290*/  BRA `(.L_x_25859) ;  /* 0xfffffffc00407947 */ /* 0x000fea000383ffff */
        .weak           $__internal_654_$__cuda_sm20_div_u64
        .type           $__internal_654_$__cuda_sm20_div_u64,@function
        .size           $__internal_654_$__cuda_sm20_div_u64,($__internal_655_$__cuda_sm20_rcp_rn_f32_slowpath - $__internal_654_$__cuda_sm20_div_u64)
$__internal_654_$__cuda_sm20_div_u64:
        /* <DEDUP_REMOVED lines=71> */
[----:B------:R-:W-:Y:S11]  /*2710*/  RET.REL.NODEC R4 `(_ZN18transformer_engine6detail38cast_transpose_fused_kernel_notalignedILb0ELb1ELb0EfNS_16CTDBiasDActParamIff13__nv_bfloat16fEELi1ELi2ENS_5EmptyEXadL_ZNS_6dsreluIffEET_T0_RKS5_EEEEvT3_mmm) ;  /* 0xffffffd804387950 */ /* 0x000ff60003c3ffff */
        .weak           $__internal_655_$__cuda_sm20_rcp_rn_f32_slowpath
        .type           $__internal_655_$__cuda_sm20_rcp_rn_f32_slowpath,@function
        .size           $__internal_655_$__cuda_sm20_rcp_rn_f32_slowpath,(.L_x_29956 - $__internal_655_$__cuda_sm20_rcp_rn_f32_slowpath)
$__internal_655_$__cuda_sm20_rcp_rn_f32_slowpath:
        /* <DEDUP_REMOVED lines=15> */
.L_x_25860:
        /* <DEDUP_REMOVED lines=33> */
.L_x_25862:
[----:B------:R0:W1:Y:S02]  /*2a20*/  MUFU.RCP R3, R0 ;  /* 0x0000000000037308 */ /* 0x0000640000001000 */
.L_x_25861:
[----:B-1-3--:R-:W-:Y:S02]  /*2a30*/  IMAD.MOV.U32 R5, RZ, RZ, R3 ;  /* 0x000000ffff057224 */ /* 0x00afe400078e0003 */
[----:B------:R-:W-:-:S04]  /*2a40*/  IMAD.MOV.U32 R3, RZ, RZ, 0x0 ;  /* 0x00000000ff037424 */ /* 0x000fc800078e00ff */
[----:B0-2---:R-:W-:Y:S05]  /*2a50*/  RET.REL.NODEC R2 `(_ZN18transformer_engine6detail38cast_transpose_fused_kernel_notalignedILb0ELb1ELb0EfNS_16CTDBiasDActParamIff13__nv_bfloat16fEELi1ELi2ENS_5EmptyEXadL_ZNS_6dsreluIffEET_T0_RKS5_EEEEvT3_mmm) ;  /* 0xffffffd402687950 */ /* 0x005fea0003c3ffff */
.L_x_25863:
        /* <DEDUP_REMOVED lines=10> */
.L_x_29956:


//--------------------- .text._ZN18transformer_engine6detail38cast_transpose_fused_kernel_notalignedILb0ELb1ELb0EfNS_16CTDBiasDActParamIff6__halffEELi1ELi2ENS_5EmptyEXadL_ZNS_6dsreluIffEET_T0_RKS5_EEEEvT3_mmm --------------------------
	.section	.text._ZN18transformer_engine6detail38cast_transpose_fused_kernel_notalignedILb0ELb1ELb0EfNS_16CTDBiasDActParamIff6__halffEELi1ELi2ENS_5EmptyEXadL_ZNS_6dsreluIffEET_T0_RKS5_EEEEvT3_mmm,"ax",@progbits
	.align	128
        .global         _ZN18transformer_engine6detail38cast_transpose_fused_kernel_notalignedILb0ELb1ELb0EfNS_16CTDBiasDActParamIff6__halffEELi1ELi2ENS_5EmptyEXadL_ZNS_6dsreluIffEET_T0_RKS5_EEEEvT3_mmm
        .type           _ZN18transformer_engine6detail38cast_transpose_fused_kernel_notalignedILb0ELb1ELb0EfNS_16CTDBiasDActParamIff6__halffEELi1ELi2ENS_5EmptyEXadL_ZNS_6dsreluIffEET_T0_RKS5_EEEEvT3_mmm,@function
        .size           _ZN18transformer_engine6detail38cast_transpose_fused_kernel_notalignedILb0ELb1ELb0EfNS_16CTDBiasDActParamIff6__halffEELi1ELi2ENS_5EmptyEXadL_ZNS_6dsreluIffEET_T0_RKS5_EEEEvT3_mmm,(.L_x_29958 - _ZN18transformer_engine6detail38cast_transpose_fused_kernel_notalignedILb0ELb1ELb0EfNS_16CTDBiasDActParamIff6__halffEELi1ELi2ENS_5EmptyEXadL_ZNS_6dsreluIffEET_T0_RKS5_EEEEvT3_mmm)
        .other          _ZN18transformer_engine6detail38cast_transpose_fused_kernel_notalignedILb0ELb1ELb0EfNS_16CTDBiasDActParamIff6__halffEELi1ELi2ENS_5EmptyEXadL_ZNS_6dsreluIffEET_T0_RKS5_EEEEvT3_mmm,@"STO_CUDA_ENTRY STV_DEFAULT"
_ZN18transformer_engine6detail38cast_transpose_fused_kernel_notalignedILb0ELb1ELb0EfNS_16CTDBiasDActParamIff6__halffEELi1ELi2ENS_5EmptyEXadL_ZNS_6dsreluIffEET_T0_RKS5_EEEEvT3_mmm:
.text._ZN18transformer_engine6detail38cast_transpose_fused_kernel_notalignedILb0ELb1ELb0EfNS_16CTDBiasDActParamIff6__halffEELi1ELi2ENS_5EmptyEXadL_ZNS_6dsreluIffEET_T0_RKS5_EEEEvT3_mmm:
        /* <DEDUP_REMOVED lines=43> */
.L_x_25864:
[----:B------:R-:W-:-:S07]  /*02b0*/  MOV R2, 0x2d0 ;  /* 0x000002d000027802 */ /* 0x000fce0000000f00 */
[----:B------:R-:W-:Y:S05]  /*02c0*/  CALL.REL.NOINC `($__internal_656_$__cuda_sm20_div_u64) ;  /* 0x0000001c00f47944 */ /* 0x000fea0003c00000 */
        /* <DEDUP_REMOVED lines=11> */
.L_x_25865:
        /* <DEDUP_REMOVED lines=156> */
[----:B------:R-:W-:Y:S02]  /*0d40*/  F2FP.F16.F32.PACK_AB R6, RZ, R6 ;  /* 0x00000006ff06723e */ /* 0x000fe400000000ff */
[----:B------:R-:W-:Y:S02]  /*0d50*/  F2FP.F16.F32.PACK_AB R22, RZ, R14 ;  /* 0x0000000eff16723e */ /* 0x000fe400000000ff */
        /* <DEDUP_REMOVED lines=37> */
[----:B-1----:R-:W-:Y:S01]  /*0fb0*/  F2FP.F16.F32.PACK_AB R25, RZ, R7 ;  /* 0x00000007ff19723e */ /* 0x002fe200000000ff */
[----:B------:R-:W-:Y:S01]  /*0fc0*/  IMAD.X R29, RZ, RZ, R20, P1 ;  /* 0x000000ffff1d7224 */ /* 0x000fe200008e0614 */
[----:B------:R-:W-:Y:S01]  /*0fd0*/  IADD3 R7, P1, PT, R28, UR31, RZ ;  /* 0x0000001f1c077c10 */ /* 0x000fe2000ff3e0ff */
[----:B------:R-:W-:Y:S01]  /*0fe0*/  IMAD.U32 R23, RZ, RZ, UR26 ;  /* 0x0000001aff177e24 */ /* 0x000fe2000f8e00ff */
[----:B------:R0:W5:Y:S01]  /*0ff0*/  @P2 LDG.E R4, desc[UR22][R16.64] ;  /* 0x0000001610042981 */ /* 0x000162000c1e1900 */
[----:B------:R-:W-:Y:S01]  /*1000*/  F2FP.F16.F32.PACK_AB R8, RZ, R8 ;  /* 0x00000008ff08723e */ /* 0x000fe200000000ff */
        /* <DEDUP_REMOVED lines=49> */
[----:B------:R-:W-:Y:S01]  /*1320*/  F2FP.F16.F32.PACK_AB R11, RZ, R11 ;  /* 0x0000000bff0b723e */ /* 0x000fe200000000ff */
        /* <DEDUP_REMOVED lines=8> */
[----:B------:R-:W-:Y:S02]  /*13b0*/  F2FP.F16.F32.PACK_AB R10, RZ, R2 ;  /* 0x00000002ff0a723e */ /* 0x000fe400000000ff */
        /* <DEDUP_REMOVED lines=41> */
[----:B------:R-:W-:Y:S02]  /*1650*/  F2FP.F16.F32.PACK_AB R20, RZ, R20 ;  /* 0x00000014ff14723e */ /* 0x000fe400000000ff */
[----:B------:R-:W-:Y:S01]  /*1660*/  F2FP.F16.F32.PACK_AB R10, RZ, R8 ;  /* 0x00000008ff0a723e */ /* 0x000fe200000000ff */
        /* <DEDUP_REMOVED lines=38> */
.L_x_25870:
        /* <DEDUP_REMOVED lines=48> */
.L_x_25869:
[----:B------:R-:W-:Y:S05]  /*1bd0*/  BSYNC.RECONVERGENT B1 ;  /* 0x0000000000017941 */ /* 0x000fea0003800200 */
.L_x_25868:
[----:B------:R-:W-:Y:S05]  /*1be0*/  @!P0 BRA `(.L_x_25867) ;  /* 0x00000000004c8947 */ /* 0x000fea0003800000 */
[----:B0-----:R-:W-:Y:S02]  /*1bf0*/  IMAD R2, R17, 0x10, R16 ;  /* 0x0000001011027824 */ /* 0x001fe400078e0210 */
[----:B------:R-:W-:Y:S02]  /*1c00*/  IMAD.MOV R12, RZ, RZ, -R12 ;  /* 0x000000ffff0c7224 */ /* 0x000fe400078e0a0c */
[----:B------:R-:W-:-:S04]  /*1c10*/  IMAD R2, R11, 0x4, R2 ;  /* 0x000000040b027824 */ /* 0x000fc800078e0202 */
[----:B------:R-:W-:-:S07]  /*1c20*/  IMAD.IADD R29, R29, 0x1, R2 ;  /* 0x000000011d1d7824 */ /* 0x000fce00078e0202 */
.L_x_25871:
        /* <DEDUP_REMOVED lines=15> */
.L_x_25867:
[----:B------:R-:W-:Y:S05]  /*1d20*/  BSYNC.RECONVERGENT B0 ;  /* 0x0000000000007941 */ /* 0x000fea0003800200 */
.L_x_25866:
        /* <DEDUP_REMOVED lines=39> */
.L_x_25880:
[----:B------:R-:W-:Y:S02]  /*1fa0*/  ISETP.NE.AND P0, PT, R14, RZ, PT ;  /* 0x000000ff0e00720c */ /* 0x000fe40003f05270 */
[----:B-1----:R-:W-:-:S11]  /*1fb0*/  FMNMX R5, R2, R5, !PT ;  /* 0x0000000502057209 */ /* 0x002fd60007800000 */
[----:B------:R-:W-:Y:S05]  /*1fc0*/  @P0 BRA `(.L_x_25873) ;  /* 0x0000000000080947 */ /* 0x000fea0003800000 */
[----:B0-----:R-:W0:Y:S02]  /*1fd0*/  LDC.64 R2, c[0x0][0x3a8] ;  /* 0x0000ea00ff027b82 */ /* 0x001e240000000a00 */
[----:B0-----:R1:W-:Y:S02]  /*1fe0*/  REDG.E.MAX.S32.STRONG.GPU desc[UR22][R2.64], R5 ;  /* 0x000000050200798e */ /* 0x0013e4000d12e316 */
.L_x_25873:
[----:B------:R-:W-:Y:S05]  /*1ff0*/  BSYNC B0 ;  /* 0x0000000000007941 */ /* 0x000fea0003800000 */
.L_x_25872:
        /* <DEDUP_REMOVED lines=11> */
[----:B------:R-:W-:Y:S05]  /*20b0*/  CALL.REL.NOINC `($__internal_657_$__cuda_sm20_rcp_rn_f32_slowpath) ;  /* 0x0000000400987944 */ /* 0x000fea0003c00000 */
[----:B------:R-:W-:Y:S05]  /*20c0*/  BRA `(.L_x_25876) ;  /* 0x0000000000147947 */ /* 0x000fea0003800000 */
.L_x_25875:
[----:B01----:R-:W0:Y:S01]  /*20d0*/  MUFU.RCP R5, UR14 ;  /* 0x0000000e00057d08 */ /* 0x003e220008001000 */
[----:B------:R-:W-:-:S04]  /*20e0*/  IMAD.U32 R0, RZ, RZ, UR14 ;  /* 0x0000000eff007e24 */ /* 0x000fc8000f8e00ff */
[----:B0-----:R-:W-:-:S04]  /*20f0*/  FFMA R0, R5, R0, -1 ;  /* 0xbf80000005007423 */ /* 0x001fc80000000000 */
[----:B------:R-:W-:-:S04]  /*2100*/  FADD.FTZ R0, -R0, -RZ ;  /* 0x800000ff00007221 */ /* 0x000fc80000010100 */
[----:B------:R-:W-:-:S07]  /*2110*/  FFMA R5, R5, R0, R5 ;  /* 0x0000000005057223 */ /* 0x000fce0000000005 */
.L_x_25876:
[----:B------:R-:W0:Y:S02]  /*2120*/  LDC.64 R2, c[0x0][0x3b0] ;  /* 0x0000ec00ff027b82 */ /* 0x000e240000000a00 */
[----:B0-----:R-:W-:Y:S01]  /*2130*/  STG.E desc[UR22][R2.64], R5 ;  /* 0x0000000502007986 */ /* 0x001fe2000c101916 */
[----:B------:R-:W-:Y:S05]  /*2140*/  EXIT ;  /* 0x000000000000794d */ /* 0x000fea0003800000 */
.L_x_25874:
[----:B------:R-:W-:Y:S02]  /*2150*/  IMAD.MOV.U32 R7, RZ, RZ, 0x4 ;  /* 0x00000004ff077424 */ /* 0x000fe400078e00ff */
[----:B------:R-:W-:Y:S02]  /*2160*/  IMAD.MOV.U32 R9, RZ, RZ, 0x1f ;  /* 0x0000001fff097424 */ /* 0x000fe400078e00ff */
[----:B------:R-:W-:-:S07]  /*2170*/  IMAD.MOV.U32 R4, RZ, RZ, -0x1 ;  /* 0xffffffffff047424 */ /* 0x000fce00078e00ff */
[----:B01----:R-:W-:Y:S05]  /*2180*/  WARPSYNC.COLLECTIVE R4, `(.L_x_25877) ;  /* 0x0000000004087348 */ /* 0x003fea0003c00000 */
[----:B-1----:R1:W2:Y:S02]  /*2190*/  SHFL.DOWN P0, R5, R0, R7, R9 ;  /* 0x0800000700057389 */ /* 0x0022a40000000009 */
[----:B012---:R-:W-:Y:S05]  /*21a0*/  ENDCOLLECTIVE ;  /* 0x000000000000791b */ /* 0x007fea0003800000 */
.L_x_25877:
[----:B------:R-:W-:Y:S02]  /*21b0*/  IMAD.MOV.U32 R7, RZ, RZ, 0x2 ;  /* 0x00000002ff077424 */ /* 0x000fe400078e00ff */
[----:B------:R-:W-:-:S05]  /*21c0*/  IMAD.MOV.U32 R3, RZ, RZ, R5 ;  /* 0x000000ffff037224 */ /* 0x000fca00078e0005 */
[----:B------:R-:W-:-:S05]  /*21d0*/  FMNMX R3, R3, R0, !PT ;  /* 0x0000000003037209 */ /* 0x000fca0007800000 */
[----:B------:R-:W-:-:S07]  /*21e0*/  IMAD.MOV.U32 R0, RZ, RZ, R3 ;  /* 0x000000ffff007224 */ /* 0x000fce00078e0003 */
[----:B------:R-:W-:Y:S05]  /*21f0*/  WARPSYNC.COLLECTIVE R4, `(.L_x_25878) ;  /* 0x0000000004087348 */ /* 0x000fea0003c00000 */
[----:B------:R0:W1:Y:S02]  /*2200*/  SHFL.DOWN P0, R5, R0, R7, R9 ;  /* 0x0800000700057389 */ /* 0x0000640000000009 */
[----:B01----:R-:W-:Y:S05]  /*2210*/  ENDCOLLECTIVE ;  /* 0x000000000000791b */ /* 0x003fea0003800000 */
.L_x_25878:
[----:B------:R-:W-:Y:S02]  /*2220*/  IMAD.MOV.U32 R7, RZ, RZ, 0x1 ;  /* 0x00000001ff077424 */ /* 0x000fe400078e00ff */
[----:B------:R-:W-:-:S05]  /*2230*/  IMAD.MOV.U32 R2, RZ, RZ, R5 ;  /* 0x000000ffff027224 */ /* 0x000fca00078e0005 */
[----:B------:R-:W-:-:S05]  /*2240*/  FMNMX R2, R3, R2, !PT ;  /* 0x0000000203027209 */ /* 0x000fca0007800000 */
[----:B------:R-:W-:-:S07]  /*2250*/  IMAD.MOV.U32 R0, RZ, RZ, R2 ;  /* 0x000000ffff007224 */ /* 0x000fce00078e0002 */
[----:B------:R-:W-:Y:S05]  /*2260*/  WARPSYNC.COLLECTIVE R4, `(.L_x_25879) ;  /* 0x0000000004087348 */ /* 0x000fea0003c00000 */
[----:B------:R0:W1:Y:S02]  /*2270*/  SHFL.DOWN P0, R5, R0, R7, R9 ;  /* 0x0800000700057389 */ /* 0x0000640000000009 */
[----:B01----:R-:W-:Y:S05]  /*2280*/  ENDCOLLECTIVE ;  /* 0x000000000000791b */ /* 0x003fea0003800000 */
.L_x_25879:
[----:B------:R-:W-:Y:S05]  /*2290*/  BRA `(.L_x_25880) ;  /* 0xfffffffc00407947 */ /* 0x000fea000383ffff */
        .weak           $__internal_656_$__cuda_sm20_div_u64
        .type           $__internal_656_$__cuda_sm20_div_u64,@function
        .size           $__internal_656_$__cuda_sm20_div_u64,($__internal_657_$__cuda_sm20_rcp_rn_f32_slowpath - $__internal_656_$__cuda_sm20_div_u64)
$__internal_656_$__cuda_sm20_div_u64:
        /* <DEDUP_REMOVED lines=71> */
[----:B------:R-:W-:Y:S11]  /*2710*/  RET.REL.NODEC R4 `(_ZN18transformer_engine6detail38cast_transpose_fused_kernel_notalignedILb0ELb1ELb0EfNS_16CTDBiasDActParamIff6__halffEELi1ELi2ENS_5EmptyEXadL_ZNS_6dsreluIffEET_T0_RKS5_EEEEvT3_mmm) ;  /* 0xffffffd804387950 */ /* 0x000ff60003c3ffff */
        .weak           $__internal_657_$__cuda_sm20_rcp_rn_f32_slowpath
        .type           $__internal_657_$__cuda_sm20_rcp_rn_f32_slowpath,@function
        .size           $__internal_657_$__cuda_sm20_rcp_rn_f32_slowpath,(.L_x_29958 - $__internal_657_$__cuda_sm20_rcp_rn_f32_slowpath)
$__internal_657_$__cuda_sm20_rcp_rn_f32_slowpath:
        /* <DEDUP_REMOVED lines=15> */
.L_x_25881:
        /* <DEDUP_REMOVED lines=33> */
.L_x_25883:
[----:B------:R0:W1:Y:S02]  /*2a20*/  MUFU.RCP R3, R0 ;  /* 0x0000000000037308 */ /* 0x0000640000001000 */
.L_x_25882:
[----:B-1-3--:R-:W-:Y:S02]  /*2a30*/  IMAD.MOV.U32 R5, RZ, RZ, R3 ;  /* 0x000000ffff057224 */ /* 0x00afe400078e0003 */
[----:B------:R-:W-:-:S04]  /*2a40*/  IMAD.MOV.U32 R3, RZ, RZ, 0x0 ;  /* 0x00000000ff037424 */ /* 0x000fc800078e00ff */
[----:B0-2---:R-:W-:Y:S05]  /*2a50*/  RET.REL.NODEC R2 `(_ZN18transformer_engine6detail38cast_transpose_fused_kernel_notalignedILb0ELb1ELb0EfNS_16CTDBiasDActParamIff6__halffEELi1ELi2ENS_5EmptyEXadL_ZNS_6dsreluIffEET_T0_RKS5_EEEEvT3_mmm) ;  /* 0xffffffd402687950 */ /* 0x005fea0003c3ffff */
.L_x_25884:
        /* <DEDUP_REMOVED lines=10> */
.L_x_29958:


//--------------------- .text._ZN18transformer_engine6detail38cast_transpose_fused_kernel_notalignedILb0ELb1ELb0EfNS_16CTDBiasDActParamIffffEELi1ELi1ENS_5EmptyEXadL_ZNS_6dsreluIffEET_T0_RKS4_EEEEvT3_mmm --------------------------
	.section	.text._ZN18transformer_engine6detail38cast_transpose_fused_kernel_notalignedILb0ELb1ELb0EfNS_16CTDBiasDActParamIffffEELi1ELi1ENS_5EmptyEXadL_ZNS_6dsreluIffEET_T0_RKS4_EEEEvT3_mmm,"ax",@progbits
	.align	128
        .global         _ZN18transformer_engine6detail38cast_transpose_fused_kernel_notalignedILb0ELb1ELb0EfNS_16CTDBiasDActParamIffffEELi1ELi1ENS_5EmptyEXadL_ZNS_6dsreluIffEET_T0_RKS4_EEEEvT3_mmm
        .type           _ZN18transformer_engine6detail38cast_transpose_fused_kernel_notalignedILb0ELb1ELb0EfNS_16CTDBiasDActParamIffffEELi1ELi1ENS_5EmptyEXadL_ZNS_6dsreluIffEET_T0_RKS4_EEEEvT3_mmm,@function
        .size           _ZN18transformer_engine6detail38cast_transpose_fused_kernel_notalignedILb0ELb1ELb0EfNS_16CTDBiasDActParamIffffEELi1ELi1ENS_5EmptyEXadL_ZNS_6dsreluIffEET_T0_RKS4_EEEEvT3_mmm,(.L_x_29960 - _ZN18transformer_engine6detail38cast_transpose_fused_kernel_notalignedILb0ELb1ELb0EfNS_16CTDBiasDActParamIffffEELi1ELi1ENS_5EmptyEXadL_ZNS_6dsreluIffEET_T0_RKS4_EEEEvT3_mmm)
        .other          _ZN18transformer_engine6detail38cast_transpose_fused_kernel_notalignedILb0ELb1ELb0EfNS_16CTDBiasDActParamIffffEELi1ELi1ENS_5EmptyEXadL_ZNS_6dsreluIffEET_T0_RKS4_EEEEvT3_mmm,@"STO_CUDA_ENTRY STV_DEFAULT"
_ZN18transformer_engine6detail38cast_transpose_fused_kernel_notalignedILb0ELb1ELb0EfNS_16CTDBiasDActParamIffffEELi1ELi1ENS_5EmptyEXadL_ZNS_6dsreluIffEET_T0_RKS4_EEEEvT3_mmm:
.text._ZN18transformer_engine6detail38cast_transpose_fused_kernel_notalignedILb0ELb1ELb0EfNS_16CTDBiasDActParamIffffEELi1ELi1ENS_5EmptyEXadL_ZNS_6dsreluIffEET_T0_RKS4_EEEEvT3_mmm:
        /* <DEDUP_REMOVED lines=43> */
.L_x_25885:
[----:B------:R-:W-:-:S07]  /*02b0*/  MOV R3, 0x2d0 ;  /* 0x000002d000037802 */ /* 0x000fce0000000f00 */
[----:B------:R-:W-:Y:S05]  /*02c0*/  CALL.REL.NOINC `($__internal_658_$__cuda_sm20_div_u64) ;  /* 0x0000001400f07944 */ /* 0x000fea0003c00000 */
        /* <DEDUP_REMOVED lines=11> */
.L_x_25886:
        /* <DEDUP_REMOVED lines=25> */
[----:B------:R-:W-:Y:S01]  /*0510*/  IMAD.U32 R27, RZ, RZ, UR27 ;  /* 0x0000001bff1b7e24 */ /* 0x000fe2000f8e00ff */
[----:B------:R-:W0:Y:S02]  /*0520*/  LDCU.128 UR8, c[0x0][0x380] ;  /* 0x00007000ff0877ac */ /* 0x000e240008000c00 */
[----:B------:R-:W-:Y:S01]  /*0530*/  ISETP.GE.U32.AND P0, PT, R8, UR19, PT ;  /* 0x0000001308007c0c */ /* 0x000fe2000bf06070 */
[----:B------:R-:W-:Y:S01]  /*0540*/  IMAD.WIDE.U32 R26, R7, UR28, R26 ;  /* 0x0000001c071a7c25 */ /* 0x000fe2000f8e001a */
[----:B------:R-:W-:Y:S01]  /*0550*/  ISETP.GE.U32.AND P1, PT, R3, UR19, PT ;  /* 0x0000001303007c0c */ /* 0x000fe2000bf26070 */
[----:B------:R-:W-:Y:S01]  /*0560*/  UMOV UR6, UR15 ;  /* 0x0000000f00067c82 */ /* 0x000fe20008000000 */
[C---:B------:R-:W-:Y:S01]  /*0570*/  ISETP.GE.U32.OR P0, PT, R7.reuse, UR20, P0 ;  /* 0x0000001407007c0c */ /* 0x040fe20008706470 */
[----:B------:R-:W-:Y:S01]  /*0580*/  UIMAD.WIDE.U32 UR12, UR4, UR28, UR6 ;  /* 0x0000001c040c72a5 */ /* 0x000fe2000f8e0006 */
[----:B------:R-:W-:Y:S01]  /*0590*/  ISETP.GE.U32.OR P1, PT, R0, UR20, P1 ;  /* 0x0000001400007c0c */ /* 0x000fe20008f26470 */
[----:B------:R-:W-:Y:S01]  /*05a0*/  UIMAD UR16, UR5, UR28, URZ ;  /* 0x0000001c051072a4 */ /* 0x000fe2000f8e02ff */
[----:B------:R-:W-:Y:S01]  /*05b0*/  IMAD R16, R7, UR29, R27 ;  /* 0x0000001d07107c24 */ /* 0x000fe2000f8e021b */
[----:B------:R-:W-:-:S02]  /*05c0*/  USHF.L.U32 UR6, UR12, 0x7, URZ ;  /* 0x000000070c067899 */ /* 0x000fc400080006ff */
[----:B------:R-:W-:Y:S01]  /*05d0*/  UIMAD UR16, UR4, UR29, UR16 ;  /* 0x0000001d041072a4 */ /* 0x000fe2000f8e0210 */
[----:B------:R-:W1:Y:S05]  /*05e0*/  LDCU.64 UR24, c[0x0][0x358] ;  /* 0x00006b00ff1877ac */ /* 0x000e6a0008000a00 */
[----:B------:R-:W-:Y:S01]  /*05f0*/  @!P0 IMAD.MOV.U32 R9, RZ, RZ, RZ ;  /* 0x000000ffff098224 */ /* 0x000fe200078e00ff */
[----:B0-----:R-:W-:Y:S01]  /*0600*/  UIADD3 UR17, UP0, UPT, UR6, UR10, URZ ;  /* 0x0000000a06117290 */ /* 0x001fe2000ff1e0ff */
[----:B------:R-:W-:Y:S01]  /*0610*/  @!P1 IADD3 R11, P2, PT, R3, R26, RZ ;  /* 0x0000001a030b9210 */ /* 0x000fe20007f5e0ff */
[----:B------:R-:W-:Y:S01]  /*0620*/  UIADD3 UR10, UPT, UPT, UR13, UR16, URZ ;  /* 0x000000100d0a7290 */ /* 0x000fe2000fffe0ff */
[----:B------:R-:W-:-:S03]  /*0630*/  @!P0 IMAD.WIDE.U32 R8, R7, UR28, R8 ;  /* 0x0000001c07088c25 */ /* 0x000fc6000f8e0008 */
[----:B------:R-:W-:Y:S01]  /*0640*/  USHF.L.U64.HI UR12, UR12, 0x7, UR10 ;  /* 0x000000070c0c7899 */ /* 0x000fe2000801020a */
[----:B------:R-:W-:Y:S02]  /*0650*/  @!P0 IMAD R13, R7, UR29, R9 ;  /* 0x0000001d070d8c24 */ /* 0x000fe4000f8e0209 */
[----:B------:R-:W0:Y:S01]  /*0660*/  @P3 LDC.64 R6, c[0x0][0x3a0] ;  /* 0x0000e800ff063b82 */ /* 0x000e220000000a00 */
[C---:B------:R-:W-:Y:S01]  /*0670*/  @!P0 IMAD.SHL.U32 R9, R8.reuse, 0x4, RZ ;  /* 0x0000000408098824 */ /* 0x040fe200078e00ff */
[----:B------:R-:W-:Y:S01]  /*0680*/  UIADD3.X UR18, UPT, UPT, UR12, UR11, URZ, UP0, !UPT ;  /* 0x0000000b0c127290 */ /* 0x000fe200087fe4ff */
[----:B------:R-:W-:Y:S01]  /*0690*/  @!P1 IMAD.X R0, RZ, RZ, R16, P2 ;  /* 0x000000ffff009224 */ /* 0x000fe200010e0610 */
[----:B------:R-:W-:Y:S01]  /*06a0*/  @!P0 SHF.L.U64.HI R12, R8, 0x2, R13 ;  /* 0x00000002080c8819 */ /* 0x000fe2000001020d */
[----:B------:R-:W-:Y:S01]  /*06b0*/  @!P1 IMAD.SHL.U32 R18, R11, 0x4, RZ ;  /* 0x000000040b129824 */ /* 0x000fe200078e00ff */
[----:B------:R-:W-:Y:S01]  /*06c0*/  @!P0 IADD3 R14, P2, PT, R9, UR17, RZ ;  /* 0x00000011090e8c10 */ /* 0x000fe2000ff5e0ff */
[----:B------:R-:W-:Y:S01]  /*06d0*/  UIADD3 UR13, UP0, UPT, UR6, UR8, URZ ;  /* 0x00000008060d7290 */ /* 0x000fe2000ff1e0ff */
[----:B------:R-:W-:-:S02]  /*06e0*/  @!P1 SHF.L.U64.HI R11, R11, 0x2, R0 ;  /* 0x000000020b0b9819 */ /* 0x000fc40000010200 */
[----:B------:R-:W-:Y:S02]  /*06f0*/  @!P0 IADD3.X R15, PT, PT, R12, UR18, RZ, P2, !PT ;  /* 0x000000120c0f8c10 */ /* 0x000fe400097fe4ff */
[----:B------:R-:W-:-:S03]  /*0700*/  @!P1 IADD3 R20, P4, PT, R18, UR17, RZ ;  /* 0x0000001112149c10 */ /* 0x000fc6000ff9e0ff */
[----:B-1----:R1:W2:Y:S01]  /*0710*/  @!P0 LDG.E R0, desc[UR24][R14.64] ;  /* 0x000000180e008981 */ /* 0x0022a2000c1e1900 */
[----:B------:R-:W-:Y:S01]  /*0720*/  UIADD3.X UR16, UPT, UPT, UR12, UR9, URZ, UP0, !UPT ;  /* 0x000000090c107290 */ /* 0x000fe200087fe4ff */
[----:B------:R-:W-:Y:S01]  /*0730*/  @!P1 IADD3.X R21, PT, PT, R11, UR18, RZ, P4, !PT ;  /* 0x000000120b159c10 */ /* 0x000fe2000a7fe4ff */
[----:B------:R-:W3:Y:S01]  /*0740*/  LDCU.128 UR8, c[0x0][0x390] ;  /* 0x00007200ff0877ac */ /* 0x000ee20008000c00 */
[----:B------:R-:W-:-:S03]  /*0750*/  @!P0 IADD3 R8, P2, PT, R9, UR13, RZ ;  /* 0x0000000d09088c10 */ /* 0x000fc6000ff5e0ff */
[----:B------:R-:W4:Y:S01]  /*0760*/  @!P1 LDG.E R4, desc[UR24][R20.64] ;  /* 0x0000001814049981 */ /* 0x000f22000c1e1900 */
[----:B------:R-:W-:-:S03]  /*0770*/  @!P0 IADD3.X R9, PT, PT, R12, UR16, RZ, P2, !PT ;  /* 0x000000100c098c10 */ /* 0x000fc600097fe4ff */
[----:B0-----:R0:W5:Y:S01]  /*0780*/  @P3 LDG.E R6, desc[UR24][R6.64] ;  /* 0x0000001806063981 */ /* 0x001162000c1e1900 */
[----:B------:R-:W-:Y:S02]  /*0790*/  CS2R R12, SRZ ;  /* 0x00000000000c7805 */ /* 0x000fe4000001ff00 */
[----:B------:R-:W-:-:S04]  /*07a0*/  @!P1 IADD3 R18, P4, PT, R18, UR13, RZ ;  /* 0x0000000d12129c10 */ /* 0x000fc8000ff9e0ff */
[----:B------:R3:W5:Y:S01]  /*07b0*/  @!P0 LDG.E R12, desc[UR24][R8.64] ;  /* 0x00000018080c8981 */ /* 0x000762000c1e1900 */
[----:B------:R-:W-:-:S05]  /*07c0*/  @!P1 IADD3.X R19, PT, PT, R11, UR16, RZ, P4, !PT ;  /* 0x000000100b139c10 */ /* 0x000fca000a7fe4ff */
[----:B------:R3:W5:Y:S01]  /*07d0*/  @!P1 LDG.E R13, desc[UR24][R18.64] ;  /* 0x00000018120d9981 */ /* 0x000762000c1e1900 */
[----:B------:R-:W2:Y:S01]  /*07e0*/  S2R R11, SR_TID.X ;  /* 0x00000000000b7919 */ /* 0x000ea20000002100 */
[----:B-1----:R-:W-:Y:S02]  /*07f0*/  IMAD.SHL.U32 R15, R5, 0x4, RZ ;  /* 0x00000004050f7824 */ /* 0x002fe400078e00ff */
[----:B------:R-:W-:Y:S02]  /*0800*/  VIADD R17, R10, 0x1e ;  /* 0x0000001e0a117836 */ /* 0x000fe40000000000 */
[----:B------:R-:W-:Y:S01]  /*0810*/  IMAD.IADD R2, R2, 0x1, -R15 ;  /* 0x0000000102027824 */ /* 0x000fe200078e0a0f */
[----:B------:R-:W-:Y:S01]  /*0820*/  @!P1 IADD3 R14, P4, PT, R3, R26, RZ ;  /* 0x0000001a030e9210 */ /* 0x000fe20007f9e0ff */
[----:B------:R-:W-:Y:S01]  /*0830*/  @!P0 IMAD.MOV.U32 R3, RZ, RZ, RZ ;  /* 0x000000ffff038224 */ /* 0x000fe200078e00ff */
[----:B------:R-:W-:Y:S02]  /*0840*/  LOP3.LUT R17, R17, 0x1f, RZ, 0xc0, !PT ;  /* 0x0000001f11117812 */ /* 0x000fe400078ec0ff */
[----:B------:R-:W-:Y:S01]  /*0850*/  LOP3.LUT R2, R2, 0x1f, RZ, 0xc0, !PT ;  /* 0x0000001f02027812 */ /* 0x000fe200078ec0ff */
[----:B0-----:R-:W-:Y:S01]  /*0860*/  VIADD R7, R15, 0x2 ;  /* 0x000000020f077836 */ /* 0x001fe20000000000 */
[----:B------:R-:W-:Y:S01]  /*0870*/  ISETP.GE.U32.AND P2, PT, R17, UR19, PT ;  /* 0x0000001311007c0c */ /* 0x000fe2000bf46070 */
[----:B------:R-:W-:-:S02]  /*0880*/  IMAD.MOV.U32 R5, RZ, RZ, RZ ;  /* 0x000000ffff057224 */ /* 0x000fc400078e00ff */
[----:B---3--:R-:W-:Y:S01]  /*0890*/  @!P0 IMAD.WIDE.U32 R8, R15, UR28, R2 ;  /* 0x0000001c0f088c25 */ /* 0x008fe2000f8e0002 */
[----:B------:R-:W-:Y:S01]  /*08a0*/  ISETP.GE.U32.OR P2, PT, R7, UR20, P2 ;  /* 0x0000001407007c0c */ /* 0x000fe20009746470 */
[----:B------:R-:W-:Y:S02]  /*08b0*/  UIADD3 UR8, UP0, UPT, UR6, UR8, URZ ;  /* 0x0000000806087290 */ /* 0x000fe4000ff1e0ff */
[----:B------:R-:W-:Y:S02]  /*08c0*/  @!P0 IMAD R9, R15, UR29, R9 ;  /* 0x0000001d0f098c24 */ /* 0x000fe4000f8e0209 */
[----:B------:R-:W-:Y:S01]  /*08d0*/  VIADD R15, R10, 0x1d ;  /* 0x0000001d0a0f7836 */ /* 0x000fe20000000000 */
[----:B------:R-:W-:Y:S01]  /*08e0*/  UIADD3.X UR9, UPT, UPT, UR12, UR9, URZ, UP0, !UPT ;  /* 0x000000090c097290 */ /* 0x000fe200087fe4ff */
[----:B------:R-:W-:Y:S01]  /*08f0*/  @!P1 IMAD.X R3, RZ, RZ, R16, P4 ;  /* 0x000000ffff039224 */ /* 0x000fe200020e0610 */
[----:B------:R-:W-:Y:S02]  /*0900*/  UMOV UR6, 0x3f800000 ;  /* 0x3f80000000067882 */ /* 0x000fe40000000000 */
[----:B------:R-:W-:-:S02]  /*0910*/  LOP3.LUT R15, R15, 0x1f, RZ, 0xc0, !PT ;  /* 0x0000001f0f0f7812 */ /* 0x000fc400078ec0ff */
[----:B------:R-:W-:Y:S02]  /*0920*/  @!P1 LEA R2, P5, R14, UR8, 0x2 ;  /* 0x000000080e029c11 */ /* 0x000fe4000f8a10ff */
[----:B------:R-:W-:Y:S01]  /*0930*/  @!P0 LEA R20, P4, R8, UR8, 0x2 ;  /* 0x0000000808148c11 */ /* 0x000fe2000f8810ff */
[----:B------:R-:W-:Y:S01]  /*0940*/  IMAD.MOV.U32 R7, RZ, RZ, RZ ;  /* 0x000000ffff077224 */ /* 0x000fe200078e00ff */
[----:B------:R-:W-:Y:S02]  /*0950*/  @!P1 LEA.HI.X R3, R14, UR9, R3, 0x2, P5 ;  /* 0x000000090e039c11 */ /* 0x000fe4000a8f1403 */
[----:B------:R-:W-:Y:S01]  /*0960*/  @!P0 LEA.HI.X R21, R8, UR9, R9, 0x2, P4 ;  /* 0x0000000908158c11 */ /* 0x000fe2000a0f1409 */
[----:B------:R-:W-:Y:S02]  /*0970*/  IMAD.MOV.U32 R19, RZ, RZ, RZ ;  /* 0x000000ffff137224 */ /* 0x000fe400078e00ff */
[----:B--2---:R-:W-:Y:S01]  /*0980*/  @!P0 FADD R5, R0, R0 ;  /* 0x0000000000058221 */ /* 0x004fe20000000000 */
[----:B------:R-:W-:-:S05]  /*0990*/  SHF.R.U32.HI R0, RZ, 0x5, R11 ;  /* 0x00000005ff007819 */ /* 0x000fca000001160b */
[----:B------:R-:W-:Y:S02]  /*09a0*/  IMAD.SHL.U32 R0, R0, 0x4, RZ ;  /* 0x0000000400007824 */ /* 0x000fe400078e00ff */
[----:B----4-:R-:W-:Y:S02]  /*09b0*/  @!P1 FADD R7, R4, R4 ;  /* 0x0000000404079221 */ /* 0x010fe40000000000 */
[----:B------:R-:W-:Y:S01]  /*09c0*/  VIADD R22, R0, 0x3 ;  /* 0x0000000300167836 */ /* 0x000fe20000000000 */
[----:B-----5:R-:W-:Y:S02]  /*09d0*/  @P3 R2UR UR6, R6 ;  /* 0x00000000060632ca */ /* 0x020fe400000e0000 */
[----:B------:R-:W-:Y:S02]  /*09e0*/  ISETP.GE.U32.AND P3, PT, R15, UR19, PT ;  /* 0x000000130f007c0c */ /* 0x000fe4000bf66070 */
[----:B------:R-:W-:Y:S02]  /*09f0*/  FMNMX R5, RZ, R5, !PT ;  /* 0x00000005ff057209 */ /* 0x000fe40007800000 */
[----:B------:R-:W-:-:S02]  /*0a00*/  @!P2 IADD3 R6, P4, P5, R17, UR28, R26 ;  /* 0x0000001c1106ac10 */ /* 0x000fc4000fd9e01a */
[----:B------:R-:W-:Y:S01]  /*0a10*/  ISETP.GE.U32.OR P3, PT, R22, UR20, P3 ;  /* 0x0000001416007c0c */ /* 0x000fe20009f66470 */
[----:B------:R-:W-:Y:S01]  /*0a20*/  FMUL R12, R5, R12 ;  /* 0x0000000c050c7220 */ /* 0x000fe20000400000 */
[----:B------:R-:W-:Y:S02]  /*0a30*/  FMNMX R4, RZ, R7, !PT ;  /* 0x00000007ff047209 */ /* 0x000fe40007800000 */
[----:B------:R-:W-:Y:S02]  /*0a40*/  @!P2 IADD3.X R7, PT, PT, RZ, UR29, R16, P4, P5 ;  /* 0x0000001dff07ac10 */ /* 0x000fe4000a7ea410 */
[----:B------:R-:W-:Y:S01]  /*0a50*/  IADD3 R26, P6, PT, R26, UR28, RZ ;  /* 0x0000001c1a1a7c10 */ /* 0x000fe2000ffde0ff */
[----:B------:R-:W-:Y:S01]  /*0a60*/  FMUL R14, R12, UR6 ;  /* 0x000000060c0e7c20 */ /* 0x000fe20008400000 */
[C---:B------:R-:W-:Y:S01]  /*0a70*/  @!P2 SHF.L.U64.HI R7, R6.reuse, 0x2, R7 ;  /* 0x000000020607a819 */ /* 0x040fe20000010207 */
[----:B------:R-:W-:Y:S01]  /*0a80*/  @!P2 IMAD.SHL.U32 R6, R6, 0x4, RZ ;  /* 0x000000040606a824 */ /* 0x000fe200078e00ff */
[----:B------:R-:W-:-:S02]  /*0a90*/  IADD3 R15, P4, P5, R15, UR28, R26 ;  /* 0x0000001c0f0f7c10 */ /* 0x000fc4000fd9e01a */
[----:B------:R-:W-:Y:S01]  /*0aa0*/  IADD3.X R16, PT, PT, R16, UR29, RZ, P6, !PT ;  /* 0x0000001d10107c10 */ /* 0x000fe2000b7fe4ff */
[----:B------:R-:W-:Y:S01]  /*0ab0*/  FMUL R13, R4, R13 ;  /* 0x0000000d040d7220 */ /* 0x000fe20000400000 */
[----:B------:R0:W-:Y:S01]  /*0ac0*/  @!P0 STG.E desc[UR24][R20.64], R14 ;  /* 0x0000000e14008986 */ /* 0x0001e2000c101918 */
[C---:B------:R-:W-:Y:S01]  /*0ad0*/  @!P2 IADD3 R4, P0, PT, R6.reuse, UR13, RZ ;  /* 0x0000000d0604ac10 */ /* 0x040fe2000ff1e0ff */
[----:B------:R-:W-:Y:S01]  /*0ae0*/  @!P3 IMAD.SHL.U32 R24, R15, 0x4, RZ ;  /* 0x000000040f18b824 */ /* 0x000fe200078e00ff */
[----:B------:R-:W-:Y:S02]  /*0af0*/  IADD3.X R18, PT, PT, RZ, UR29, R16, P4, P5 ;  /* 0x0000001dff127c10 */ /* 0x000fe4000a7ea410 */
[----:B------:R-:W-:Y:S02]  /*0b00*/  @!P2 IADD3 R6, P4, PT, R6, UR17, RZ ;  /* 0x000000110606ac10 */ /* 0x000fe4000ff9e0ff */
[----:B------:R-:W-:Y:S02]  /*0b10*/  @!P2 IADD3.X R5, PT, PT, R7, UR16, RZ, P0, !PT ;  /* 0x000000100705ac10 */ /* 0x000fe400087fe4ff */
[----:B------:R-:W-:-:S02]  /*0b20*/  @!P3 SHF.L.U64.HI R25, R15, 0x2, R18 ;  /* 0x000000020f19b819 */ /* 0x000fc40000010212 */
[----:B------:R-:W-:Y:S01]  /*0b30*/  @!P3 IADD3 R8, P0, PT, R24, UR17, RZ ;  /* 0x000000111808bc10 */ /* 0x000fe2000ff1e0ff */
[----:B------:R-:W-:Y:S01]  /*0b40*/  FMUL R23, R13, UR6 ;  /* 0x000000060d177c20 */ /* 0x000fe20008400000 */
[----:B------:R-:W-:Y:S01]  /*0b50*/  @!P2 IADD3.X R7, PT, PT, R7, UR18, RZ, P4, !PT ;  /* 0x000000120707ac10 */ /* 0x000fe2000a7fe4ff */
[----:B------:R1:W2:Y:S01]  /*0b60*/  @!P2 LDG.E R19, desc[UR24][R4.64] ;  /* 0x000000180413a981 */ /* 0x0002a2000c1e1900 */
[----:B------:R-:W-:-:S04]  /*0b70*/  @!P3 IADD3.X R9, PT, PT, R25, UR18, RZ, P0, !PT ;  /* 0x000000121909bc10 */ /* 0x000fc800087fe4ff */
[----:B------:R3:W4:Y:S04]  /*0b80*/  @!P2 LDG.E R7, desc[UR24][R6.64] ;  /* 0x000000180607a981 */ /* 0x000728000c1e1900 */
[----:B------:R5:W-:Y:S04]  /*0b90*/  @!P1 STG.E desc[UR24][R2.64], R23 ;  /* 0x0000001702009986 */ /* 0x000be8000c101918 */
[----:B------:R-:W2:Y:S01]  /*0ba0*/  @!P3 LDG.E R8, desc[UR24][R8.64] ;  /* 0x000000180808b981 */ /* 0x000ea2000c1e1900 */
[----:B0-----:R-:W-:-:S04]  /*0bb0*/  @!P3 IADD3 R20, P0, PT, R24, UR13, RZ ;  /* 0x0000000d1814bc10 */ /* 0x001fc8000ff1e0ff */
[----:B------:R-:W-:Y:S01]  /*0bc0*/  @!P3 IADD3.X R21, PT, PT, R25, UR16, RZ, P0, !PT ;  /* 0x000000101915bc10 */ /* 0x000fe200087fe4ff */
[----:B------:R-:W-:-:S06]  /*0bd0*/  IMAD.MOV.U32 R25, RZ, RZ, RZ ;  /* 0x000000ffff197224 */ /* 0x000fcc00078e00ff */
[----:B------:R0:W2:Y:S01]  /*0be0*/  @!P3 LDG.E R25, desc[UR24][R20.64] ;  /* 0x000000181419b981 */ /* 0x0000a2000c1e1900 */
[----:B------:R-:W0:Y:S01]  /*0bf0*/  S2R R27, SR_CgaCtaId ;  /* 0x00000000001b7919 */ /* 0x000e220000008800 */
[----:B-1----:R-:W-:Y:S02]  /*0c00*/  MOV R4, 0x400 ;  /* 0x0000040000047802 */ /* 0x002fe40000000f00 */
[----:B---3--:R-:W-:-:S03]  /*0c10*/  SHF.R.U32.HI R6, RZ, 0x5, R11 ;  /* 0x00000005ff067819 */ /* 0x008fc6000001160b */
[----:B------:R-:W-:Y:S01]  /*0c20*/  VIADD R4, R4, 0x20 ;  /* 0x0000002004047836 */ /* 0x000fe20000000000 */
[C---:B-----5:R-:W-:Y:S01]  /*0c30*/  LOP3.LUT R2, R11.reuse, 0x1f, RZ, 0xc0, !PT ;  /* 0x0000001f0b027812 */ /* 0x060fe200078ec0ff */
[----:B0-----:R-:W-:Y:S02]  /*0c40*/  IMAD.SHL.U32 R20, R6, 0x4, RZ ;  /* 0x0000000406147824 */ /* 0x001fe400078e00ff */
[----:B------:R-:W-:Y:S02]  /*0c50*/  IMAD.MOV.U32 R3, RZ, RZ, RZ ;  /* 0x000000ffff037224 */ /* 0x000fe400078e00ff */
[----:B------:R-:W-:Y:S01]  /*0c60*/  IMAD.IADD R22, R11, 0x1, -R22 ;  /* 0x000000010b167824 */ /* 0x000fe200078e0a16 */
[----:B------:R-:W-:-:S03]  /*0c70*/  @!P2 IADD3 R17, P0, PT, R17, R26, RZ ;  /* 0x0000001a1111a210 */ /* 0x000fc60007f1e0ff */
[----:B------:R-:W-:Y:S01]  /*0c80*/  IMAD.SHL.U32 R22, R22, 0x4, RZ ;  /* 0x0000000416167824 */ /* 0x000fe200078e00ff */
[----:B------:R-:W-:Y:S01]  /*0c90*/  LEA R24, R27, R4, 0x18 ;  /* 0x000000041b187211 */ /* 0x000fe200078ec0ff */
[----:B------:R-:W-:-:S03]  /*0ca0*/  IMAD.MOV.U32 R4, RZ, RZ, RZ ;  /* 0x000000ffff047224 */ /* 0x000fc600078e00ff */
[----:B------:R-:W-:Y:S01]  /*0cb0*/  LOP3.LUT R27, R22, 0x7c, RZ, 0xc0, !PT ;  /* 0x0000007c161b7812 */ /* 0x000fe200078ec0ff */
[----:B------:R-:W-:Y:S01]  /*0cc0*/  @!P2 IMAD.X R16, RZ, RZ, R16, P0 ;  /* 0x000000ffff10a224 */ /* 0x000fe200000e0610 */
[----:B------:R-:W-:Y:S02]  /*0cd0*/  UIMAD UR7, UR7, UR22, URZ ;  /* 0x00000016070772a4 */ /* 0x000fe4000f8e02ff */
[----:B------:R-:W-:Y:S02]  /*0ce0*/  UIMAD.WIDE.U32 UR4, UR15, UR22, UR4 ;  /* 0x000000160f0472a5 */ /* 0x000fe4000f8e0004 */
[----:B------:R-:W-:Y:S01]  /*0cf0*/  UIMAD UR7, UR15, UR23, UR7 ;  /* 0x000000170f0772a4 */ /* 0x000fe2000f8e0207 */
[----:B------:R-:W-:Y:S01]  /*0d00*/  FMNMX3 R12, |R12|, RZ, |R13|, !PT ;  /* 0x000000ff0c0c7276 */ /* 0x000fe2000780060d */
[----:B------:R-:W-:Y:S02]  /*0d10*/  ULEA UR10, UP0, UR4, UR10, 0x7 ;  /* 0x0000000a040a7291 */ /* 0x000fe4000f8038ff */
[----:B------:R-:W-:Y:S01]  /*0d20*/  UIADD3 UR5, UPT, UPT, UR5, UR7, URZ ;  /* 0x0000000705057290 */ /* 0x000fe2000fffe0ff */
[----:B------:R-:W-:Y:S03]  /*0d30*/  BSSY.RECONVERGENT B0, `(.L_x_25887) ;  /* 0x000007e000007945 */ /* 0x000fe60003800200 */
[----:B------:R-:W-:Y:S01]  /*0d40*/  ULEA.HI.X UR5, UR4, UR11, UR5, 0x7, UP0 ;  /* 0x0000000b04057291 */ /* 0x000fe200080f3c05 */
[----:B----4-:R-:W-:Y:S01]  /*0d50*/  @!P2 FADD R4, R7, R7 ;  /* 0x000000070704a221 */ /* 0x010fe20000000000 */
[----:B------:R-:W-:Y:S01]  /*0d60*/  IMAD R7, R2, 0x84, RZ ;  /* 0x0000008402077824 */ /* 0x000fe200078e02ff */
[----:B------:R-:W-:Y:S01]  /*0d70*/  LOP3.LUT R2, RZ, R0, RZ, 0x33, !PT ;  /* 0x00000000ff027212 */ /* 0x000fe200078e33ff */
[----:B--2---:R-:W-:Y:S01]  /*0d80*/  @!P3 FADD R3, R8, R8 ;  /* 0x000000080803b221 */ /* 0x004fe20000000000 */
[----:B------:R-:W-:-:S03]  /*0d90*/  VIADD R8, R20, 0x2 ;  /* 0x0000000214087836 */ /* 0x000fc60000000000 */
[----:B------:R-:W-:Y:S02]  /*0da0*/  IMAD.IADD R5, R2, 0x1, R11 ;  /* 0x0000000102057824 */ /* 0x000fe400078e020b */
[----:B------:R-:W-:Y:S01]  /*0db0*/  IMAD.IADD R8, R11, 0x1, -R8 ;  /* 0x000000010b087824 */ /* 0x000fe200078e0a08 */
[----:B------:R-:W-:Y:S01]  /*0dc0*/  FMNMX R4, RZ, R4, !PT ;  /* 0x00000004ff047209 */ /* 0x000fe20007800000 */
[----:B------:R-:W-:Y:S02]  /*0dd0*/  IMAD.SHL.U32 R5, R5, 0x4, RZ ;  /* 0x0000000405057824 */ /* 0x000fe400078e00ff */
[----:B------:R-:W-:Y:S02]  /*0de0*/  IMAD.SHL.U32 R8, R8, 0x4, RZ ;  /* 0x0000000408087824 */ /* 0x000fe400078e00ff */
[----:B------:R-:W-:Y:S01]  /*0df0*/  IMAD.IADD R20, R11, 0x1, -R20 ;  /* 0x000000010b147824 */ /* 0x000fe200078e0a14 */
[----:B------:R-:W-:Y:S01]  /*0e00*/  LOP3.LUT R5, R5, 0x7c, RZ, 0xc0, !PT ;  /* 0x0000007c05057812 */ /* 0x000fe200078ec0ff */
[----:B------:R-:W-:Y:S01]  /*0e10*/  IMAD.IADD R2, R7, 0x1, R24 ;  /* 0x0000000107027824 */ /* 0x000fe200078e0218 */
[----:B------:R-:W-:Y:S01]  /*0e20*/  LOP3.LUT R21, R8, 0x7c, RZ, 0xc0, !PT ;  /* 0x0000007c08157812 */ /* 0x000fe200078ec0ff */
[----:B------:R-:W-:Y:S01]  /*0e30*/  FMUL R19, R4, R19 ;  /* 0x0000001304137220 */ /* 0x000fe20000400000 */
[----:B------:R-:W-:-:S02]  /*0e40*/  LOP3.LUT R9, R20, 0x1f, RZ, 0xc0, !PT ;  /* 0x0000001f14097812 */ /* 0x000fc400078ec0ff */
[C---:B------:R-:W-:Y:S01]  /*0e50*/  @!P2 LEA R4, P0, R17.reuse, UR8, 0x2 ;  /* 0x000000081104ac11 */ /* 0x040fe2000f8010ff */
[C---:B------:R-:W-:Y:S01]  /*0e60*/  IMAD.IADD R8, R2.reuse, 0x1, R5 ;  /* 0x0000000102087824 */ /* 0x040fe200078e0205 */
[----:B------:R-:W-:Y:S01]  /*0e70*/  FMNMX R22, RZ, R3, !PT ;  /* 0x00000003ff167209 */ /* 0x000fe20007800000 */
[----:B------:R-:W-:Y:S01]  /*0e80*/  IMAD.IADD R20, R2, 0x1, R21 ;  /* 0x0000000102147824 */ /* 0x000fe200078e0215 */
[----:B------:R-:W-:Y:S01]  /*0e90*/  @!P2 LEA.HI.X R5, R17, UR9, R16, 0x2, P0 ;  /* 0x000000091105ac11 */ /* 0x000fe200080f1410 */
[----:B------:R-:W-:Y:S01]  /*0ea0*/  IMAD R9, R9, 0x4, R2 ;  /* 0x0000000409097824 */ /* 0x000fe200078e0202 */
[----:B------:R-:W-:Y:S01]  /*0eb0*/  ISETP.GE.U32.AND P0, PT, R0, UR19, PT ;  /* 0x0000001300007c0c */ /* 0x000fe2000bf06070 */
[----:B------:R-:W-:Y:S01]  /*0ec0*/  IMAD.IADD R21, R2, 0x1, R27 ;  /* 0x0000000102157824 */ /* 0x000fe200078e021b */
[----:B------:R-:W-:Y:S01]  /*0ed0*/  @!P3 LEA R2, P1, R15, UR8, 0x2 ;  /* 0x000000080f02bc11 */ /* 0x000fe2000f8210ff */
[----:B------:R-:W-:-:S03]  /*0ee0*/  FMUL R22, R22, R25 ;  /* 0x0000001916167220 */ /* 0x000fc60000400000 */
[----:B------:R-:W-:Y:S01]  /*0ef0*/  @!P3 LEA.HI.X R3, R15, UR9, R18, 0x2, P1 ;  /* 0x000000090f03bc11 */ /* 0x000fe200088f1412 */
[----:B------:R-:W-:Y:S01]  /*0f00*/  FMUL R15, R19, UR6 ;  /* 0x00000006130f7c20 */ /* 0x000fe20008400000 */
[----:B------:R-:W-:Y:S01]  /*0f10*/  FMUL R16, R22, UR6 ;  /* 0x0000000616107c20 */ /* 0x000fe20008400000 */
[----:B------:R0:W-:Y:S01]  /*0f20*/  STS [R9], R14 ;  /* 0x0000000e09007388 */ /* 0x0001e20000000800 */
[----:B------:R-:W-:Y:S01]  /*0f30*/  FMNMX R19, R12, |R19|, !PT ;  /* 0x400000130c137209 */ /* 0x000fe20007800000 */
[----:B------:R-:W1:Y:S02]  /*0f40*/  LDCU.64 UR8, c[0x0][0x3d0] ;  /* 0x00007a00ff0877ac */ /* 0x000e640008000a00 */
[----:B------:R2:W-:Y:S04]  /*0f50*/  STS [R8], R23 ;  /* 0x0000001708007388 */ /* 0x0005e80000000800 */
[----:B------:R2:W-:Y:S04]  /*0f60*/  STS [R20], R15 ;  /* 0x0000000f14007388 */ /* 0x0005e80000000800 */
[----:B------:R2:W-:Y:S04]  /*0f70*/  @!P2 STG.E desc[UR24][R4.64], R15 ;  /* 0x0000000f0400a986 */ /* 0x0005e8000c101918 */
[----:B------:R2:W-:Y:S04]  /*0f80*/  @!P3 STG.E desc[UR24][R2.64], R16 ;  /* 0x000000100200b986 */ /* 0x0005e8000c101918 */
[----:B------:R2:W-:Y:S01]  /*0f90*/  STS [R21], R16 ;  /* 0x0000001015007388 */ /* 0x0005e20000000800 */
[----:B0-----:R-:W-:Y:S01]  /*0fa0*/  FMNMX R14, R19, |R22|, !PT ;  /* 0x40000016130e7209 */ /* 0x001fe20007800000 */
[----:B------:R-:W-:Y:S06]  /*0fb0*/  BAR.SYNC.DEFER_BLOCKING 0x0 ;  /* 0x0000000000007b1d */ /* 0x000fec0000010000 */
[----:B-1----:R-:W-:Y:S05]  /*0fc0*/  @P0 BRA `(.L_x_25888) ;  /* 0x0000000400500947 */ /* 0x002fea0003800000 */
[C---:B--2---:R-:W-:Y:S01]  /*0fd0*/  VIADD R2, R0.reuse, -UR19 ;  /* 0x8000001300027c36 */ /* 0x044fe20008000000 */
[----:B------:R-:W-:Y:S01]  /*0fe0*/  BSSY.RECONVERGENT B1, `(.L_x_25889) ;  /* 0x000003d000017945 */ /* 0x000fe20003800200 */
[----:B------:R-:W-:Y:S02]  /*0ff0*/  IMAD.U32 R15, RZ, RZ, UR19 ;  /* 0x00000013ff0f7e24 */ /* 0x000fe4000f8e00ff */
        /* <DEDUP_REMOVED lines=11> */
.L_x_25891:
        /* <DEDUP_REMOVED lines=48> */
.L_x_25890:
[----:B------:R-:W-:Y:S05]  /*13b0*/  BSYNC.RECONVERGENT B1 ;  /* 0x0000000000017941 */ /* 0x000fea0003800200 */
.L_x_25889:
[----:B------:R-:W-:Y:S05]  /*13c0*/  @!P0 BRA `(.L_x_25888) ;  /* 0x0000000000508947 */ /* 0x000fea0003800000 */
[----:B0-----:R-:W-:Y:S01]  /*13d0*/  IMAD R3, R6, 0x10, R7 ;  /* 0x0000001006037824 */ /* 0x001fe200078e0207 */
[----:B------:R-:W0:Y:S01]  /*13e0*/  LDCU.64 UR12, c[0x0][0x3d0] ;  /* 0x00007a00ff0c77ac */ /* 0x000e220008000a00 */
[----:B------:R-:W-:Y:S02]  /*13f0*/  IMAD.MOV R15, RZ, RZ, -R15 ;  /* 0x000000ffff0f7224 */ /* 0x000fe400078e0a0f */
[----:B------:R-:W-:-:S04]  /*1400*/  IMAD R3, R16, 0x4, R3 ;  /* 0x0000000410037824 */ /* 0x000fc800078e0203 */
[----:B------:R-:W-:-:S07]  /*1410*/  IMAD.IADD R24, R24, 0x1, R3 ;  /* 0x0000000118187824 */ /* 0x000fce00078e0203 */
.L_x_25892:
        /* <DEDUP_REMOVED lines=15> */
.L_x_25888:
[----:B------:R-:W-:Y:S05]  /*1510*/  BSYNC.RECONVERGENT B0 ;  /* 0x0000000000007941 */ /* 0x000fea0003800200 */
.L_x_25887:
        /* <DEDUP_REMOVED lines=39> */
.L_x_25901:
[----:B------:R-:W-:Y:S02]  /*1790*/  ISETP.NE.AND P0, PT, R11, RZ, PT ;  /* 0x000000ff0b00720c */ /* 0x000fe40003f05270 */
[----:B-1----:R-:W-:-:S11]  /*17a0*/  FMNMX R5, R2, R5, !PT ;  /* 0x0000000502057209 */ /* 0x002fd60007800000 */
[----:B------:R-:W-:Y:S05]  /*17b0*/  @P0 BRA `(.L_x_25894) ;  /* 0x0000000000080947 */ /* 0x000fea0003800000 */
[----:B0-----:R-:W0:Y:S02]  /*17c0*/  LDC.64 R2, c[0x0][0x3a8] ;  /* 0x0000ea00ff027b82 */ /* 0x001e240000000a00 */
[----:B0-----:R1:W-:Y:S02]  /*17d0*/  REDG.E.MAX.S32.STRONG.GPU desc[UR24][R2.64], R5 ;  /* 0x000000050200798e */ /* 0x0013e4000d12e318 */
.L_x_25894:
[----:B------:R-:W-:Y:S05]  /*17e0*/  BSYNC B0 ;  /* 0x0000000000007941 */ /* 0x000fea0003800000 */
.L_x_25893:
        /* <DEDUP_REMOVED lines=11> */
[----:B------:R-:W-:Y:S05]  /*18a0*/  CALL.REL.NOINC `($__internal_659_$__cuda_sm20_rcp_rn_f32_slowpath) ;  /* 0x0000000400987944 */ /* 0x000fea0003c00000 */
[----:B------:R-:W-:Y:S05]  /*18b0*/  BRA `(.L_x_25897) ;  /* 0x0000000000147947 */ /* 0x000fea0003800000 */
.L_x_25896:
[----:B012---:R-:W0:Y:S01]  /*18c0*/  MUFU.RCP R5, UR6 ;  /* 0x0000000600057d08 */ /* 0x007e220008001000 */
[----:B------:R-:W-:-:S04]  /*18d0*/  IMAD.U32 R0, RZ, RZ, UR6 ;  /* 0x00000006ff007e24 */ /* 0x000fc8000f8e00ff */
[----:B0-----:R-:W-:-:S04]  /*18e0*/  FFMA R0, R5, R0, -1 ;  /* 0xbf80000005007423 */ /* 0x001fc80000000000 */
[----:B------:R-:W-:-:S04]  /*18f0*/  FADD.FTZ R0, -R0, -RZ ;  /* 0x800000ff00007221 */ /* 0x000fc80000010100 */
[----:B------:R-:W-:-:S07]  /*1900*/  FFMA R5, R5, R0, R5 ;  /* 0x0000000005057223 */ /* 0x000fce0000000005 */
.L_x_25897:
[----:B------:R-:W0:Y:S02]  /*1910*/  LDC.64 R2, c[0x0][0x3b0] ;  /* 0x0000ec00ff027b82 */ /* 0x000e240000000a00 */
[----:B0-----:R-:W-:Y:S01]  /*1920*/  STG.E desc[UR24][R2.64], R5 ;  /* 0x0000000502007986 */ /* 0x001fe2000c101918 */
[----:B------:R-:W-:Y:S05]  /*1930*/  EXIT ;  /* 0x000000000000794d */ /* 0x000fea0003800000 */
.L_x_25895:
[----:B------:R-:W-:Y:S02]  /*1940*/  IMAD.MOV.U32 R7, RZ, RZ, 0x4 ;  /* 0x00000004ff077424 */ /* 0x000fe400078e00ff */
[----:B------:R-:W-:Y:S02]  /*1950*/  IMAD.MOV.U32 R9, RZ, RZ, 0x1f ;  /* 0x0000001fff097424 */ /* 0x000fe400078e00ff */
[----:B------:R-:W-:-:S07]  /*1960*/  IMAD.MOV.U32 R4, RZ, RZ, -0x1 ;  /* 0xffffffffff047424 */ /* 0x000fce00078e00ff */
[----:B01----:R-:W-:Y:S05]  /*1970*/  WARPSYNC.COLLECTIVE R4, `(.L_x_25898) ;  /* 0x0000000004087348 */ /* 0x003fea0003c00000 */
[----:B-1----:R1:W2:Y:S02]  /*1980*/  SHFL.DOWN P0, R5, R0, R7, R9 ;  /* 0x0800000700057389 */ /* 0x0022a40000000009 */
[----:B012---:R-:W-:Y:S05]  /*1990*/  ENDCOLLECTIVE ;  /* 0x000000000000791b */ /* 0x007fea0003800000 */
.L_x_25898:
[----:B------:R-:W-:Y:S02]  /*19a0*/  IMAD.MOV.U32 R7, RZ, RZ, 0x2 ;  /* 0x00000002ff077424 */ /* 0x000fe400078e00ff */
[----:B------:R-:W-:-:S05]  /*19b0*/  IMAD.MOV.U32 R3, RZ, RZ, R5 ;  /* 0x000000ffff037224 */ /* 0x000fca00078e0005 */
[----:B------:R-:W-:-:S05]  /*19c0*/  FMNMX R3, R3, R0, !PT ;  /* 0x0000000003037209 */ /* 0x000fca0007800000 */
[----:B------:R-:W-:-:S07]  /*19d0*/  IMAD.MOV.U32 R0, RZ, RZ, R3 ;  /* 0x000000ffff007224 */ /* 0x000fce00078e0003 */
[----:B------:R-:W-:Y:S05]  /*19e0*/  WARPSYNC.COLLECTIVE R4, `(.L_x_25899) ;  /* 0x0000000004087348 */ /* 0x000fea0003c00000 */
[----:B------:R0:W1:Y:S02]  /*19f0*/  SHFL.DOWN P0, R5, R0, R7, R9 ;  /* 0x0800000700057389 */ /* 0x0000640000000009 */
[----:B01----:R-:W-:Y:S05]  /*1a00*/  ENDCOLLECTIVE ;  /* 0x000000000000791b */ /* 0x003fea0003800000 */
.L_x_25899:
[----:B------:R-:W-:Y:S02]  /*1a10*/  IMAD.MOV.U32 R7, RZ, RZ, 0x1 ;  /* 0x00000001ff077424 */ /* 0x000fe400078e00ff */
[----:B------:R-:W-:-:S05]  /*1a20*/  IMAD.MOV.U32 R2, RZ, RZ, R5 ;  /* 0x000000ffff027224 */ /* 0x000fca00078e0005 */
[----:B------:R-:W-:-:S05]  /*1a30*/  FMNMX R2, R3, R2, !PT ;  /* 0x0000000203027209 */ /* 0x000fca0007800000 */
[----:B------:R-:W-:-:S07]  /*1a40*/  IMAD.MOV.U32 R0, RZ, RZ, R2 ;  /* 0x000000ffff007224 */ /* 0x000fce00078e0002 */
[----:B------:R-:W-:Y:S05]  /*1a50*/  WARPSYNC.COLLECTIVE R4, `(.L_x_25900) ;  /* 0x0000000004087348 */ /* 0x000fea0003c00000 */
[----:B------:R0:W1:Y:S02]  /*1a60*/  SHFL.DOWN P0, R5, R0, R7, R9 ;  /* 0x0800000700057389 */ /* 0x0000640000000009 */
[----:B01----:R-:W-:Y:S05]  /*1a70*/  ENDCOLLECTIVE ;  /* 0x000000000000791b */ /* 0x003fea0003800000 */
.L_x_25900:
[----:B------:R-:W-:Y:S05]  /*1a80*/  BRA `(.L_x_25901) ;  /* 0xfffffffc00407947 */ /* 0x000fea000383ffff */
        .weak           $__internal_658_$__cuda_sm20_div_u64
        .type           $__internal_658_$__cuda_sm20_div_u64,@function
        .size           $__internal_658_$__cuda_sm20_div_u64,($__internal_659_$__cuda_sm20_rcp_rn_f32_slowpath - $__internal_658_$__cuda_sm20_div_u64)
$__internal_658_$__cuda_sm20_div_u64:
        /* <DEDUP_REMOVED lines=71> */
[----:B------:R-:W-:Y:S11]  /*1f00*/  RET.REL.NODEC R6 `(_ZN18transformer_engine6detail38cast_transpose_fused_kernel_notalignedILb0ELb1ELb0EfNS_16CTDBiasDActParamIffffEELi1ELi1ENS_5EmptyEXadL_ZNS_6dsreluIffEET_T0_RKS4_EEEEvT3_mmm) ;  /* 0xffffffe0063c7950 */ /* 0x000ff60003c3ffff */
        .weak           $__internal_659_$__cuda_sm20_rcp_rn_f32_slowpath
        .type           $__internal_659_$__cuda_sm20_rcp_rn_f32_slowpath,@function
        .size           $__internal_659_$__cuda_sm20_rcp_rn_f32_slowpath,(.L_x_29960 - $__internal_659_$__cuda_sm20_rcp_rn_f32_slowpath)
$__internal_659_$__cuda_sm20_rcp_rn_f32_slowpath:
        /* <DEDUP_REMOVED lines=15> */
.L_x_25902:
        /* <DEDUP_REMOVED lines=33> */
.L_x_25904:
[----:B------:R0:W1:Y:S02]  /*2210*/  MUFU.RCP R3, R0 ;  /* 0x0000000000037308 */ /* 0x0000640000001000 */
.L_x_25903:
[----:B-1-3--:R-:W-:Y:S02]  /*2220*/  IMAD.MOV.U32 R5, RZ, RZ, R3 ;  /* 0x000000ffff057224 */ /* 0x00afe400078e0003 */
[----:B------:R-:W-:-:S04]  /*2230*/  IMAD.MOV.U32 R3, RZ, RZ, 0x0 ;  /* 0x00000000ff037424 */ /* 0x000fc800078e00ff */
[----:B0-2---:R-:W-:Y:S05]  /*2240*/  RET.REL.NODEC R2 `(_ZN18transformer_engine6detail38cast_transpose_fused_kernel_notalignedILb0ELb1ELb0EfNS_16CTDBiasDActParamIffffEELi1ELi1ENS_5EmptyEXadL_ZNS_6dsreluIffEET_T0_RKS4_EEEEvT3_mmm) ;  /* 0xffffffdc026c7950 */ /* 0x005fea0003c3ffff */
.L_x_25905:
        /* <DEDUP_REMOVED lines=11> */
.L_x_29960:


//--------------------- .text._ZN18transformer_engine6detail38cast_transpose_fused_kernel_notalignedILb0ELb0ELb1EfNS_16CTDBiasDActParamI13__nv_bfloat16S3_13__nv_fp8_e4m3fEELi4ELi8ENS_5EmptyEXadL_ZNS_5sreluIffEET_T0_RKS6_EEEEvT3_mmm --------------------------
	.section	.text._ZN18transformer_engine6detail38cast_transpose_fused_kernel_notalignedILb0ELb0ELb1EfNS_16CTDBiasDActParamI13__nv_bfloat16S3_13__nv_fp8_e4m3fEELi4ELi8ENS_5EmptyEXadL_ZNS_5sreluIffEET_T0_RKS6_EEEEvT3_mmm,"ax",@progbits
	.align	128
        .global         _ZN18transformer_engine6detail38cast_transpose_fused_kernel_notalignedILb0ELb0ELb1EfNS_16CTDBiasDActParamI13__nv_bfloat16S3_13__nv_fp8_e4m3fEELi4ELi8ENS_5EmptyEXadL_ZNS_5sreluIffEET_T0_RKS6_EEEEvT3_mmm
        .type           _ZN18transformer_engine6detail38cast_transpose_fused_kernel_notalignedILb0ELb0ELb1EfNS_16CTDBiasDActParamI13__nv_bfloat16S3_13__nv_fp8_e4m3fEELi4ELi8ENS_5EmptyEXadL_ZNS_5sreluIffEET_T0_RKS6_EEEEvT3_mmm,@function
        .size           _ZN18transformer_engine6detail38cast_transpose_fused_kernel_notalignedILb0ELb0ELb1EfNS_16CTDBiasDActParamI13__nv_bfloat16S3_13__nv_fp8_e4m3fEELi4ELi8ENS_5EmptyEXadL_ZNS_5sreluIffEET_T0_RKS6_EEEEvT3_mmm,(.L_x_29962 - _ZN18transformer_engine6detail38cast_transpose_fused_kernel_notalignedILb0ELb0ELb1EfNS_16CTDBiasDActParamI13__nv_bfloat16S3_13__nv_fp8_e4m3fEELi4ELi8ENS_5EmptyEXadL_ZNS_5sreluIffEET_T0_RKS6_EEEEvT3_mmm)
        .other          _ZN18transformer_engine6detail38cast_transpose_fused_kernel_notalignedILb0ELb0ELb1EfNS_16CTDBiasDActParamI13__nv_bfloat16S3_13__nv_fp8_e4m3fEELi4ELi8ENS_5EmptyEXadL_ZNS_5sreluIffEET_T0_RKS6_EEEEvT3_mmm,@"STO_CUDA_ENTRY STV_DEFAULT"
_ZN18transformer_engine6detail38cast_transpose_fused_kernel_notalignedILb0ELb0ELb1EfNS_16CTDBiasDActParamI13__nv_bfloat16S3_13__nv_fp8_e4m3fEELi4ELi8ENS_5EmptyEXadL_ZNS_5sreluIffEET_T0_RKS6_EEEEvT3_mmm:
.text._ZN18transformer_engine6detail38cast_transpose_fused_kernel_notalignedILb0ELb0ELb1EfNS_16CTDBiasDActParamI13__nv_bfloat16S3_13__nv_fp8_e4m3fEELi4ELi8ENS_5EmptyEXadL_ZNS_5sreluIffEET_T0_RKS6_EEEEvT3_mmm:
        /* <DEDUP_REMOVED lines=43> */
.L_x_25906:
[----:B------:R-:W-:-:S07]  /*02b0*/  MOV R4, 0x2d0 ;  /* 0x000002d000047802 */ /* 0x000fce0000000f00 */
[----:B------:R-:W-:Y:S05]  /*02c0*/  CALL.REL.NOINC `($__internal_660_$__cuda_sm20_div_u64) ;  /* 0x000000a800707944 */ /* 0x000fea0003c00000 */
        /* <DEDUP_REMOVED lines=11> */
.L_x_25907:
[----:B------:R-:W0:Y:S01]  /*0380*/  LDCU.64 UR12, c[0x0][0x3d0] ;  /* 0x00007a00ff0c77ac */ /* 0x000e220008000a00 */
[----:B------:R-:W-:Y:S01]  /*0390*/  IMAD.SHL.U32 R56, R56, 0x4, RZ ;  /* 0x0000000438387824 */ /* 0x000fe200078e00ff */
[C---:B------:R-:W-:Y:S01]  /*03a0*/  LOP3.LUT R54, R57.reuse, 0xe0, RZ, 0xc0, !PT ;  /* 0x000000e039367812 */ /* 0x040fe200078ec0ff */
[----:B------:R-:W1:Y:S02]  /*03b0*/  LDCU.64 UR22, c[0x0][0x3c8] ;  /* 0x00007900ff1677ac */ /* 0x000e640008000a00 */
[----:B------:R-:W-:Y:S01]  /*03c0*/  IMAD.IADD R55, R57, 0x1, -R56 ;  /* 0x0000000139377824 */ /* 0x000fe200078e0a38 */
[----:B------:R-:W-:Y:S01]  /*03d0*/  USHF.L.U64.HI UR8, UR4, 0x5, UR5 ;  /* 0x0000000504087899 */ /* 0x000fe20008010205 */
[----:B------:R-:W2:Y:S03]  /*03e0*/  LDCU.64 UR10, c[0x0][0x3a0] ;  /* 0x00007400ff0a77ac */ /* 0x000ea60008000a00 */
[----:B------:R-:W-:Y:S01]  /*03f0*/  LOP3.LUT R5, R55, 0x1f, RZ, 0xc0, !PT ;  /* 0x0000001f37057812 */ /* 0x000fe200078ec0ff */
[----:B------:R-:W-:Y:S01]  /*0400*/  USHF.L.U64.HI UR9, UR21, 0x5, UR6 ;  /* 0x0000000515097899 */ /* 0x000fe20008010206 */
[----:B------:R-:W3:Y:S01]  /*0410*/  LDCU.64 UR18, c[0x0][0x380] ;  /* 0x00007000ff1277ac */ /* 0x000ee20008000a00 */
[----:B0-----:R-:W-:-:S02]  /*0420*/  USHF.R.U64 UR26, UR12, 0x3, UR13 ;  /* 0x000000030c1a7899 */ /* 0x001fc4000800120d */
[----:B-1----:R-:W-:Y:S02]  /*0430*/  USHF.R.U64 UR28, UR22, 0x2, UR23 ;  /* 0x00000002161c7899 */ /* 0x002fe40008001217 */
[----:B------:R-:W-:Y:S02]  /*0440*/  USHF.R.U32.HI UR27, URZ, 0x3, UR13 ;  /* 0x00000003ff1b7899 */ /* 0x000fe4000801160d */
[----:B------:R-:W-:Y:S02]  /*0450*/  ULEA UR7, UP1, -UR4, UR26, 0x5 ;  /* 0x0000001a04077291 */ /* 0x000fe4000f8229ff */
[----:B------:R-:W-:Y:S01]  /*0460*/  USHF.R.U32.HI UR29, URZ, 0x2, UR23 ;  /* 0x00000002ff1d7899 */ /* 0x000fe20008011617 */
[----:B--2---:R-:W-:Y:S01]  /*0470*/  ISETP.NE.U32.AND P3, PT, RZ, UR10, PT ;  /* 0x0000000aff007c0c */ /* 0x004fe2000bf65070 */
[----:B------:R-:W-:Y:S02]  /*0480*/  ULEA UR14, UP0, -UR21, UR28, 0x5 ;  /* 0x0000001c150e7291 */ /* 0x000fe4000f8029ff */
[C---:B------:R-:W-:Y:S01]  /*0490*/  IMAD.WIDE.U32 R2, R54.reuse, UR28, RZ ;  /* 0x0000001c36027c25 */ /* 0x040fe2000f8e00ff */
[----:B------:R-:W-:Y:S01]  /*04a0*/  UIADD3.X UR8, UPT, UPT, ~UR8, UR27, URZ, UP1, !UPT ;  /* 0x0000001b08087290 */ /* 0x000fe20008ffe5ff */
[----:B------:R-:W-:Y:S01]  /*04b0*/  ISETP.NE.AND.EX P3, PT, RZ, UR11, PT, P3 ;  /* 0x0000000bff007c0c */ /* 0x000fe2000bf65330 */
        /* <DEDUP_REMOVED lines=11> */
[----:B------:R-:W-:Y:S01]  /*0570*/  USEL UR14, UR14, 0x20, UP0 ;  /* 0x000000200e0e7887 */ /* 0x000fe20008000000 */
[----:B------:R-:W0:Y:S01]  /*0580*/  @P3 LDC.64 R6, c[0x0][0x3a0] ;  /* 0x0000e800ff063b82 */ /* 0x000e220000000a00 */
[----:B------:R-:W-:Y:S02]  /*0590*/  UIMAD UR10, UR5, UR22, URZ ;  /* 0x00000016050a72a4 */ /* 0x000fe4000f8e02ff */
[----:B------:R-:W-:Y:S01]  /*05a0*/  ISETP.GE.U32.AND P2, PT, R56, UR7, PT ;  /* 0x0000000738007c0c */ /* 0x000fe2000bf46070 */
[----:B------:R-:W-:Y:S02]  /*05b0*/  USHF.L.U32 UR17, UR21, 0x7, URZ ;  /* 0x0000000715117899 */ /* 0x000fe400080006ff */
[----:B------:R-:W-:Y:S01]  /*05c0*/  UIMAD.WIDE.U32 UR8, UR4, UR22, URZ ;  /* 0x00000016040872a5 */ /* 0x000fe2000f8e00ff */
[----:B------:R-:W-:Y:S01]  /*05d0*/  ISETP.LT.U32.AND P2, PT, R5, UR14, !P2 ;  /* 0x0000000e05007c0c */ /* 0x000fe2000d741070 */
[----:B------:R-:W-:Y:S02]  /*05e0*/  UIMAD UR10, UR4, UR23, UR10 ;  /* 0x00000017040a72a4 */ /* 0x000fe4000f8e020a */
[----:B------:R-:W-:-:S02]  /*05f0*/  USHF.L.U64.HI UR20, UR21, 0x7, UR6 ;  /* 0x0000000715147899 */ /* 0x000fc40008010206 */
[----:B------:R-:W-:Y:S02]  /*0600*/  ULEA UR17, UP0, UR8, UR17, 0x8 ;  /* 0x0000001108117291 */ /* 0x000fe4000f8040ff */
[----:B------:R-:W-:Y:S01]  /*0610*/  UIADD3 UR9, UPT, UPT, UR9, UR10, URZ ;  /* 0x0000000a09097290 */ /* 0x000fe2000fffe0ff */
[----:B------:R-:W0:Y:S05]  /*0620*/  LDCU.64 UR24, c[0x0][0x358] ;  /* 0x00006b00ff1877ac */ /* 0x000e2a0008000a00 */
[----:B------:R-:W-:Y:S01]  /*0630*/  VOTEU.ANY UP2, P2 ;  /* 0x0000000000ff7886 */ /* 0x000fe20001040100 */
[----:B------:R-:W-:Y:S01]  /*0640*/  ULEA.HI.X UR20, UR8, UR20, UR9, 0x8, UP0 ;  /* 0x0000001408147291 */ /* 0x000fe200080f4409 */
[----:B------:R-:W-:Y:S01]  /*0650*/  @P2 IMAD.WIDE.U32 R10, R11, 0x5, R26 ;  /* 0x000000050b0a2825 */ /* 0x000fe200078e001a */
[----:B---3--:R-:W-:Y:S01]  /*0660*/  ULEA UR15, UP1, UR17, UR18, 0x1 ;  /* 0x00000012110f7291 */ /* 0x008fe2000f8208ff */
[----:B------:R-:W-:Y:S01]  /*0670*/  @!P2 CS2R R32, SRZ ;  /* 0x000000000020a805 */ /* 0x000fe2000001ff00 */
[----:B------:R-:W-:Y:S01]  /*0680*/  @UP2 ULOP3.LUT UR8, UR22, 0xfffffffc, URZ, 0xc0, !UPT ;  /* 0xfffffffc16082892 */ /* 0x000fe2000f8ec0ff */
[----:B------:R-:W-:Y:S01]  /*0690*/  @!P2 CS2R R18, SRZ ;  /* 0x000000000012a805 */ /* 0x000fe2000001ff00 */
[----:B------:R-:W-:-:S02]  /*06a0*/  @UP2 UIMAD UR10, UR29, 0x5, URZ ;  /* 0x000000051d0a28a4 */ /* 0x000fc4000f8e02ff */
[----:B------:R-:W-:Y:S01]  /*06b0*/  @UP2 ULOP3.LUT UR9, UR23, 0x1fffffff, URZ, 0xc0, !UPT ;  /* 0x1fffffff17092892 */ /* 0x000fe2000f8ec0ff */
[----:B------:R-:W-:Y:S01]  /*06c0*/  @P2 LEA R12, P1, R10, UR15, 0x3 ;  /* 0x0000000f0a0c2c11 */ /* 0x000fe2000f8218ff */
[----:B------:R-:W-:Y:S01]  /*06d0*/  ULEA.HI.X UR16, UR17, UR19, UR20, 0x1, UP1 ;  /* 0x0000001311107291 */ /* 0x000fe200088f0c14 */
[----:B------:R-:W-:Y:S01]  /*06e0*/  @P2 IADD3 R0, P0, PT, R26, UR8, RZ ;  /* 0x000000081a002c10 */ /* 0x000fe2000ff1e0ff */
[----:B------:R-:W-:-:S03]  /*06f0*/  @P2 VIADD R3, R11, UR10 ;  /* 0x0000000a0b032c36 */ /* 0x000fc60008000000 */
[----:B------:R-:W-:Y:S02]  /*0700*/  @P2 IADD3.X R9, PT, PT, R27, UR9, RZ, P0, !PT ;  /* 0x000000091b092c10 */ /* 0x000fe400087fe4ff */
[----:B------:R-:W-:Y:S02]  /*0710*/  @P2 LEA R8, P0, R0, UR15, 0x3 ;  /* 0x0000000f00082c11 */ /* 0x000fe4000f8018ff */
[----:B------:R-:W-:Y:S02]  /*0720*/  @P2 LEA.HI.X R13, R10, UR16, R3, 0x3, P1 ;  /* 0x000000100a0d2c11 */ /* 0x000fe400088f1c03 */
[----:B------:R-:W-:Y:S01]  /*0730*/  @P2 LEA.HI.X R9, R0, UR16, R9, 0x3, P0 ;  /* 0x0000001000092c11 */ /* 0x000fe200080f1c09 */
[----:B------:R-:W-:Y:S01]  /*0740*/  IMAD.U32 R3, RZ, RZ, UR28 ;  /* 0x0000001cff037e24 */ /* 0x000fe2000f8e00ff */
[----:B0-----:R0:W2:Y:S01]  /*0750*/  @P3 LDG.E R0, desc[UR24][R6.64] ;  /* 0x0000001806003981 */ /* 0x0010a2000c1e1900 */
[----:B------:R-:W-:-:S03]  /*0760*/  IMAD.U32 R11, RZ, RZ, UR28 ;  /* 0x0000001cff0b7e24 */ /* 0x000fc6000f8e00ff */
[----:B------:R-:W3:Y:S01]  /*0770*/  @P2 LDG.E.64 R32, desc[UR24][R12.64] ;  /* 0x000000180c202981 */ /* 0x000ee2000c1e1b00 */
[----:B------:R-:W-:-:S03]  /*0780*/  IMAD.U32 R4, RZ, RZ, UR29 ;  /* 0x0000001dff047e24 */ /* 0x000fc6000f8e00ff */
[----:B------:R1:W4:Y:S01]  /*0790*/  @P2 LDG.E.64 R18, desc[UR24][R8.64] ;  /* 0x0000001808122981 */ /* 0x000322000c1e1b00 */
[----:B------:R-:W-:Y:S01]  /*07a0*/  @P2 LEA R3, P0, R3, R26, 0x1 ;  /* 0x0000001a03032211 */ /* 0x000fe200078008ff */
[----:B------:R-:W-:Y:S01]  /*07b0*/  IMAD.U32 R15, RZ, RZ, UR28 ;  /* 0x0000001cff0f7e24 */ /* 0x000fe2000f8e00ff */
[----:B------:R-:W-:Y:S01]  /*07c0*/  @UP2 UIMAD UR8, UR29, 0x3, URZ ;  /* 0x000000031d0828a4 */ /* 0x000fe2000f8e02ff */
[----:B------:R-:W-:Y:S01]  /*07d0*/  @P2 IMAD.MOV.U32 R10, RZ, RZ, R26 ;  /* 0x000000ffff0a2224 */ /* 0x000fe200078e001a */
[----:B------:R-:W-:Y:S01]  /*07e0*/  @P2 LEA.HI.X R4, R11, R27, R4, 0x1, P0 ;  /* 0x0000001b0b042211 */ /* 0x000fe200000f0c04 */
[----:B------:R-:W-:Y:S01]  /*07f0*/  @P2 IMAD.MOV.U32 R11, RZ, RZ, R27 ;  /* 0x000000ffff0b2224 */ /* 0x000fe200078e001b */
[----:B0-----:R-:W-:Y:S02]  /*0800*/  @P2 IADD3 R7, P0, PT, R26, UR28, RZ ;  /* 0x0000001c1a072c10 */ /* 0x001fe4000ff1e0ff */
[----:B------:R-:W-:Y:S02]  /*0810*/  @!P2 CS2R R36, SRZ ;  /* 0x000000000024a805 */ /* 0x000fe4000001ff00 */
[----:B------:R-:W-:-:S02]  /*0820*/  @!P2 CS2R R20, SRZ ;  /* 0x000000000014a805 */ /* 0x000fc4000001ff00 */
[----:B-1----:R-:W-:Y:S01]  /*0830*/  @P2 LEA R8, P1, R3, UR15, 0x3 ;  /* 0x0000000f03082c11 */ /* 0x002fe2000f8218ff */
[----:B------:R-:W-:Y:S01]  /*0840*/  @P2 IMAD.WIDE.U32 R10, R15, 0x3, R10 ;  /* 0x000000030f0a2825 */ /* 0x000fe200078e000a */
[----:B------:R-:W-:Y:S02]  /*0850*/  @P2 IADD3.X R14, PT, PT, R27, UR29, RZ, P0, !PT ;  /* 0x0000001d1b0e2c10 */ /* 0x000fe400087fe4ff */
[----:B------:R-:W-:Y:S02]  /*0860*/  @!P2 CS2R R60, SRZ ;  /* 0x00000000003ca805 */ /* 0x000fe4000001ff00 */
[----:B------:R-:W-:Y:S02]  /*0870*/  @P2 LEA R6, P0, R7, UR15, 0x3 ;  /* 0x0000000f07062c11 */ /* 0x000fe4000f8018ff */
[----:B------:R-:W-:Y:S01]  /*0880*/  @P2 LEA.HI.X R9, R3, UR16, R4, 0x3, P1 ;  /* 0x0000001003092c11 */ /* 0x000fe200088f1c04 */
[----:B------:R-:W-:Y:S01]  /*0890*/  @P2 VIADD R3, R11, UR8 ;  /* 0x000000080b032c36 */ /* 0x000fe20008000000 */
[----:B------:R-:W-:-:S02]  /*08a0*/  @P2 LEA.HI.X R7, R7, UR16, R14, 0x3, P0 ;  /* 0x0000001007072c11 */ /* 0x000fc400080f1c0e */
[----:B------:R-:W-:Y:S01]  /*08b0*/  @P2 LEA R14, P0, R26, UR15, 0x3 ;  /* 0x0000000f1a0e2c11 */ /* 0x000fe2000f8018ff */
[----:B------:R0:W4:Y:S01]  /*08c0*/  @P2 LDG.E.64 R36, desc[UR24][R8.64] ;  /* 0x0000001808242981 */ /* 0x000122000c1e1b00 */
[----:B------:R-:W-:Y:S02]  /*08d0*/  @P2 LEA R12, P1, R10, UR15, 0x3 ;  /* 0x0000000f0a0c2c11 */ /* 0x000fe4000f8218ff */
[----:B------:R-:W-:Y:S01]  /*08e0*/  @P2 LEA.HI.X R15, R26, UR16, R27, 0x3, P0 ;  /* 0x000000101a0f2c11 */ /* 0x000fe200080f1c1b */
[----:B------:R1:W4:Y:S01]  /*08f0*/  @P2 LDG.E.64 R20, desc[UR24][R6.64] ;  /* 0x0000001806142981 */ /* 0x000322000c1e1b00 */
[----:B------:R-:W-:Y:S01]  /*0900*/  @P2 LEA.HI.X R13, R10, UR16, R3, 0x3, P1 ;  /* 0x000000100a0d2c11 */ /* 0x000fe200088f1c03 */
[----:B------:R-:W-:-:S03]  /*0910*/  IMAD.U32 R3, RZ, RZ, UR28 ;  /* 0x0000001cff037e24 */ /* 0x000fc6000f8e00ff */
[----:B------:R-:W4:Y:S01]  /*0920*/  @P2 LDG.E.64 R14, desc[UR24][R14.64] ;  /* 0x000000180e0e2981 */ /* 0x000f22000c1e1b00 */
[----:B0-----:R-:W-:Y:S02]  /*0930*/  @P2 IMAD.MOV.U32 R8, RZ, RZ, R26 ;  /* 0x000000ffff082224 */ /* 0x001fe400078e001a */
[----:B------:R-:W-:Y:S01]  /*0940*/  @P2 IMAD.MOV.U32 R9, RZ, RZ, R27 ;  /* 0x000000ffff092224 */ /* 0x000fe200078e001b */
[----:B------:R-:W-:Y:S01]  /*0950*/  @UP2 UIMAD UR8, UR29, 0x6, URZ ;  /* 0x000000061d0828a4 */ /* 0x000fe2000f8e02ff */
[----:B------:R-:W-:Y:S01]  /*0960*/  VIADD R30, R55, 0xffffffff ;  /* 0xffffffff371e7836 */ /* 0x000fe20000000000 */
[----:B------:R-:W-:Y:S01]  /*0970*/  @UP2 UIMAD UR9, UR29, 0x7, URZ ;  /* 0x000000071d0928a4 */ /* 0x000fe2000f8e02ff */
[----:B------:R-:W-:-:S04]  /*0980*/  @P2 IMAD.WIDE.U32 R8, R3, 0x6, R8 ;  /* 0x0000000603082825 */ /* 0x000fc800078e0008 */
[----:B------:R-:W-:Y:S01]  /*0990*/  VIADD R52, R56, 0x1 ;  /* 0x0000000138347836 */ /* 0x000fe20000000000 */
[C---:B-1----:R-:W-:Y:S01]  /*09a0*/  @P2 LEA R6, P0, R8.reuse, UR15, 0x3 ;  /* 0x0000000f08062c11 */ /* 0x042fe2000f8018ff */
[----:B------:R-:W-:Y:S02]  /*09b0*/  @P2 VIADD R7, R9, UR8 ;  /* 0x0000000809072c36 */ /* 0x000fe40008000000 */
[----:B------:R-:W-:Y:S02]  /*09c0*/  IMAD.U32 R17, RZ, RZ, UR28 ;  /* 0x0000001cff117e24 */ /* 0x000fe4000f8e00ff */
[----:B------:R-:W-:Y:S02]  /*09d0*/  @P2 IMAD.MOV.U32 R10, RZ, RZ, R26 ;  /* 0x000000ffff0a2224 */ /* 0x000fe400078e001a */
[----:B------:R-:W-:Y:S01]  /*09e0*/  @P2 IMAD.MOV.U32 R11, RZ, RZ, R27 ;  /* 0x000000ffff0b2224 */ /* 0x000fe200078e001b */
[----:B------:R-:W-:Y:S01]  /*09f0*/  @P2 LEA.HI.X R7, R8, UR16, R7, 0x3, P0 ;  /* 0x0000001008072c11 */ /* 0x000fe200080f1c07 */
[----:B------:R-:W-:Y:S01]  /*0a00*/  UIMAD UR6, UR6, UR12, URZ ;  /* 0x0000000c060672a4 */ /* 0x000fe2000f8e02ff */
[----:B------:R-:W-:Y:S01]  /*0a10*/  LOP3.LUT R30, R30, 0x1f, RZ, 0xc0, !PT ;  /* 0x0000001f1e1e7812 */ /* 0x000fe200078ec0ff */
[----:B------:R-:W-:Y:S01]  /*0a20*/  @P2 IMAD.WIDE.U32 R10, R17, 0x7, R10 ;  /* 0x00000007110a2825 */ /* 0x000fe200078e000a */
[----:B------:R-:W-:Y:S01]  /*0a30*/  ISETP.GE.U32.AND P0, PT, R52, UR7, PT ;  /* 0x0000000734007c0c */ /* 0x000fe2000bf06070 */
[----:B------:R-:W-:Y:S01]  /*0a40*/  UIMAD.WIDE.U32 UR18, UR21, UR12, URZ ;  /* 0x0000000c151272a5 */ /* 0x000fe2000f8e00ff */
[----:B------:R0:W4:Y:S01]  /*0a50*/  @P2 LDG.E.64 R60, desc[UR24][R12.64] ;  /* 0x000000180c3c2981 */ /* 0x000122000c1e1b00 */
[----:B------:R-:W-:Y:S01]  /*0a60*/  @P2 VIADD R3, R11, UR9 ;  /* 0x000000090b032c36 */ /* 0x000fe20008000000 */
[----:B------:R-:W-:Y:S01]  /*0a70*/  UIMAD UR12, UR21, UR13, UR6 ;  /* 0x0000000d150c72a4 */ /* 0x000fe2000f8e0206 */
[----:B------:R-:W-:Y:S01]  /*0a80*/  ISETP.LT.U32.AND P0, PT, R30, UR14, !P0 ;  /* 0x0000000e1e007c0c */ /* 0x000fe2000c701070 */
[----:B------:R-:W1:Y:S01]  /*0a90*/  LDCU.128 UR8, c[0x0][0x390] ;  /* 0x00007200ff0877ac */ /* 0x000e620008000c00 */
[----:B------:R-:W-:-:S02]  /*0aa0*/  USHF.L.U32 UR6, UR18, 0x7, URZ ;  /* 0x0000000712067899 */ /* 0x000fc400080006ff */
[----:B------:R-:W-:Y:S01]  /*0ab0*/  UIADD3 UR12, UPT, UPT, UR19, UR12, URZ ;  /* 0x0000000c130c7290 */ /* 0x000fe2000fffe0ff */
[C---:B0-----:R-:W-:Y:S01]  /*0ac0*/  @P2 LEA R12, P1, R10.reuse, UR15, 0x3 ;  /* 0x0000000f0a0c2c11 */ /* 0x041fe2000f8218ff */
[----:B------:R-:W-:Y:S02]  /*0ad0*/  ULEA UR6, UP0, UR4, UR6, 0x8 ;  /* 0x0000000604067291 */ /* 0x000fe4000f8040ff */
[----:B------:R-:W-:Y:S01]  /*0ae0*/  USHF.L.U64.HI UR18, UR18, 0x7, UR12 ;  /* 0x0000000712127899 */ /* 0x000fe2000801020c */
[----:B------:R-:W-:Y:S02]  /*0af0*/  @P2 LEA.HI.X R13, R10, UR16, R3, 0x3, P1 ;  /* 0x000000100a0d2c11 */ /* 0x000fe400088f1c03 */
[----:B------:R-:W-:Y:S01]  /*0b00*/  IADD3 R10, P4, PT, R30, R2, RZ ;  /* 0x000000021e0a7210 */ /* 0x000fe20007f9e0ff */
[----:B------:R-:W-:Y:S01]  /*0b10*/  ULEA.HI.X UR4, UR4, UR18, UR5, 0x8, UP0 ;  /* 0x0000001204047291 */ /* 0x000fe200080f4405 */
[----:B------:R-:W-:Y:S01]  /*0b20*/  ISETP.GE.U32.AND P1, PT, R56, UR7, PT ;  /* 0x0000000738007c0c */ /* 0x000fe2000bf26070 */
[----:B------:R-:W-:Y:S01]  /*0b30*/  VOTEU.ANY UP0, P0 ;  /* 0x0000000000ff7886 */ /* 0x000fe20000000100 */
[----:B------:R-:W-:-:S02]  /*0b40*/  IMAD.U32 R9, RZ, RZ, UR28 ;  /* 0x0000001cff097e24 */ /* 0x000fc4000f8e00ff */
[----:B------:R-:W-:Y:S01]  /*0b50*/  IMAD.X R11, RZ, RZ, R16, P4 ;  /* 0x000000ffff0b7224 */ /* 0x000fe200020e0610 */
[----:B------:R-:W-:Y:S01]  /*0b60*/  ISETP.GE.U32.OR P1, PT, R5, UR14, P1 ;  /* 0x0000000e05007c0c */ /* 0x000fe20008f26470 */
[----:B------:R-:W-:Y:S01]  /*0b70*/  @UP0 UIMAD UR5, UR29, 0x9, URZ ;  /* 0x000000091d0508a4 */ /* 0x000fe2000f8e02ff */
[----:B------:R-:W-:Y:S01]  /*0b80*/  IMAD.U32 R3, RZ, RZ, UR28 ;  /* 0x0000001cff037e24 */ /* 0x000fe2000f8e00ff */
[----:B-1----:R-:W-:Y:S01]  /*0b90*/  UIADD3 UR6, UP2, UPT, UR6, UR10, URZ ;  /* 0x0000000a06067290 */ /* 0x002fe2000ff5e0ff */
[--C-:B------:R-:W-:Y:S02]  /*0ba0*/  @P0 IMAD.MOV.U32 R4, RZ, RZ, R10.reuse ;  /* 0x000000ffff040224 */ /* 0x100fe400078e000a */
[--C-:B------:R-:W-:Y:S02]  /*0bb0*/  @P0 IMAD.MOV.U32 R5, RZ, RZ, R11.reuse ;  /* 0x000000ffff050224 */ /* 0x100fe400078e000b */
[----:B------:R-:W-:Y:S01]  /*0bc0*/  @P0 IMAD.WIDE.U32 R8, R9, 0x9, R10 ;  /* 0x0000000909080825 */ /* 0x000fe200078e000a */
[----:B------:R-:W-:-:S02]  /*0bd0*/  UIADD3.X UR4, UPT, UPT, UR4, UR11, URZ, UP2, !UPT ;  /* 0x0000000b04047290 */ /* 0x000fc400097fe4ff */
[----:B------:R-:W-:Y:S01]  /*0be0*/  USHF.L.U32 UR11, UR28, 0x3, URZ ;  /* 0x000000031c0b7899 */ /* 0x000fe200080006ff */
[----:B------:R-:W-:Y:S01]  /*0bf0*/  @P0 IMAD.WIDE.U32 R4, R3, 0xa, R4 ;  /* 0x0000000a03040825 */ /* 0x000fe200078e0004 */
[----:B------:R-:W-:Y:S02]  /*0c00*/  @P0 LEA R16, P4, R8, UR15, 0x3 ;  /* 0x0000000f08100c11 */ /* 0x000fe4000f8818ff */
[----:B------:R-:W-:Y:S01]  /*0c10*/  @!P2 CS2R R50, SRZ ;  /* 0x000000000032a805 */ /* 0x000fe2000001ff00 */
[--C-:B------:R-:W-:Y:S02]  /*0c20*/  @P0 IMAD.MOV.U32 R2, RZ, RZ, R10.reuse ;  /* 0x000000ffff020224 */ /* 0x100fe400078e000a */
[--C-:B------:R-:W-:Y:S02]  /*0c30*/  @P0 IMAD.MOV.U32 R3, RZ, RZ, R11.reuse ;  /* 0x000000ffff030224 */ /* 0x100fe400078e000b */
[----:B------:R-:W-:Y:S01]  /*0c40*/  @P0 VIADD R9, R9, UR5 ;  /* 0x0000000509090c36 */ /* 0x000fe20008000000 */
[----:B------:R-:W-:Y:S01]  /*0c50*/  USHF.L.U64.HI UR12, UR28, 0x3, UR29 ;  /* 0x000000031c0c7899 */ /* 0x000fe2000801021d */
[----:B------:R-:W-:Y:S01]  /*0c60*/  @P0 IMAD.MOV.U32 R38, RZ, RZ, R10 ;  /* 0x000000ffff260224 */ /* 0x000fe200078e000a */
[----:B------:R0:W5:Y:S01]  /*0c70*/  @P2 LDG.E.64 R50, desc[UR24][R6.64] ;  /* 0x0000001806322981 */ /* 0x000162000c1e1b00 */
[----:B------:R-:W-:-:S02]  /*0c80*/  @P0 IMAD.MOV.U32 R39, RZ, RZ, R11 ;  /* 0x000000ffff270224 */ /* 0x000fc400078e000b */
[----:B------:R-:W-:-:S04]  /*0c90*/  @P0 IMAD.WIDE.U32 R2, R17, 0xc, R2 ;  /* 0x0000000c11020825 */ /* 0x000fc800078e0002 */
[----:B------:R-:W-:Y:S01]  /*0ca0*/  @P0 IMAD.WIDE.U32 R38, R17, 0xe, R38 ;  /* 0x0000000e11260825 */ /* 0x000fe200078e0026 */
[----:B------:R-:W-:Y:S02]  /*0cb0*/  @P0 LEA.HI.X R17, R8, UR16, R9, 0x3, P4 ;  /* 0x0000001008110c11 */ /* 0x000fe4000a0f1c09 */
[----:B------:R-:W-:Y:S01]  /*0cc0*/  @P0 IADD3 R8, P4, PT, R10, UR11, RZ ;  /* 0x0000000b0a080c10 */ /* 0x000fe2000ff9e0ff */
[--C-:B0-----:R-:W-:Y:S02]  /*0cd0*/  @P0 IMAD.MOV.U32 R7, RZ, RZ, R11.reuse ;  /* 0x000000ffff070224 */ /* 0x101fe400078e000b */
[--C-:B------:R-:W-:Y:S02]  /*0ce0*/  @P0 IMAD.MOV.U32 R23, RZ, RZ, R11.reuse ;  /* 0x000000ffff170224 */ /* 0x100fe400078e000b */
[----:B------:R-:W-:Y:S01]  /*0cf0*/  @P0 IMAD.MOV.U32 R41, RZ, RZ, R11 ;  /* 0x000000ffff290224 */ /* 0x000fe200078e000b */
[----:B------:R-:W-:Y:S02]  /*0d00*/  @P0 IADD3.X R11, PT, PT, R11, UR12, RZ, P4, !PT ;  /* 0x0000000c0b0b0c10 */ /* 0x000fe4000a7fe4ff */
[----:B------:R-:W-:-:S04]  /*0d10*/  @P0 LEA R34, P4, R8, UR15, 0x3 ;  /* 0x0000000f08220c11 */ /* 0x000fc8000f8818ff */
[----:B------:R-:W-:-:S06]  /*0d20*/  @P0 LEA.HI.X R35, R8, UR16, R11, 0x3, P4 ;  /* 0x0000001008230c11 */ /* 0x000fcc000a0f1c0b */
[----:B------:R-:W5:Y:S01]  /*0d30*/  @P0 LDG.E.64 R34, desc[UR24][R34.64] ;  /* 0x0000001822220981 */ /* 0x000f62000c1e1b00 */
[----:B------:R-:W-:Y:S01]  /*0d40*/  @!P2 CS2R R28, SRZ ;  /* 0x00000000001ca805 */ /* 0x000fe2000001ff00 */
[----:B------:R-:W-:Y:S01]  /*0d50*/  @UP0 UIMAD UR5, UR29, 0xa, URZ ;  /* 0x0000000a1d0508a4 */ /* 0x000fe2000f8e02ff */
[--C-:B------:R-:W-:Y:S02]  /*0d60*/  @P0 IMAD.MOV.U32 R6, RZ, RZ, R10.reuse ;  /* 0x000000ffff060224 */ /* 0x100fe400078e000a */
[--C-:B------:R-:W-:Y:S02]  /*0d70*/  @P0 IMAD.MOV.U32 R22, RZ, RZ, R10.reuse ;  /* 0x000000ffff160224 */ /* 0x100fe400078e000a */
[----:B------:R0:W5:Y:S01]  /*0d80*/  @P2 LDG.E.64 R28, desc[UR24][R12.64] ;  /* 0x000000180c1c2981 */ /* 0x000162000c1e1b00 */
[----:B------:R-:W-:Y:S02]  /*0d90*/  @P0 IMAD.MOV.U32 R40, RZ, RZ, R10 ;  /* 0x000000ffff280224 */ /* 0x000fe400078e000a */
[----:B------:R-:W-:Y:S01]  /*0da0*/  @P0 VIADD R9, R5, UR5 ;  /* 0x0000000505090c36 */ /* 0x000fe20008000000 */
[----:B------:R-:W-:Y:S01]  /*0db0*/  UMOV UR5, 0x3f800000 ;  /* 0x3f80000000057882 */ /* 0x000fe20000000000 */
[----:B0-----:R-:W-:Y:S01]  /*0dc0*/  IMAD.U32 R13, RZ, RZ, UR28 ;  /* 0x0000001cff0d7e24 */ /* 0x001fe2000f8e00ff */
[----:B------:R-:W-:-:S03]  /*0dd0*/  @P0 LEA R12, P5, R4, UR15, 0x3 ;  /* 0x0000000f040c0c11 */ /* 0x000fc6000f8a18ff */
[----:B------:R-:W-:-:S04]  /*0de0*/  @P0 IMAD.WIDE.U32 R6, R13, 0xb, R6 ;  /* 0x0000000b0d060825 */ /* 0x000fc800078e0006 */
[----:B------:R-:W-:-:S04]  /*0df0*/  @P0 IMAD.WIDE.U32 R22, R13, 0xd, R22 ;  /* 0x0000000d0d160825 */ /* 0x000fc800078e0016 */
[----:B------:R-:W-:Y:S01]  /*0e00*/  @P0 IMAD.WIDE.U32 R40, R13, 0xf, R40 ;  /* 0x0000000f0d280825 */ /* 0x000fe200078e0028 */
[----:B------:R-:W-:Y:S01]  /*0e10*/  @P0 LEA.HI.X R13, R4, UR16, R9, 0x3, P5 ;  /* 0x00000010040d0c11 */ /* 0x000fe2000a8f1c09 */
[----:B------:R-:W-:-:S06]  /*0e20*/  @UP0 UIMAD UR10, UR29, 0xb, URZ ;  /* 0x0000000b1d0a08a4 */ /* 0x000fcc000f8e02ff */
[----:B------:R-:W-:Y:S01]  /*0e30*/  @P0 VIADD R5, R7, UR10 ;  /* 0x0000000a07050c36 */ /* 0x000fe20008000000 */
[----:B------:R-:W-:Y:S02]  /*0e40*/  @UP0 UIMAD UR10, UR29, 0xc, URZ ;  /* 0x0000000c1d0a08a4 */ /* 0x000fe4000f8e02ff */
[----:B------:R-:W-:Y:S01]  /*0e50*/  @UP0 UIMAD UR13, UR29, 0xd, URZ ;  /* 0x0000000d1d0d08a4 */ /* 0x000fe2000f8e02ff */
[----:B------:R-:W-:Y:S01]  /*0e60*/  @P0 LEA R10, P6, R6, UR15, 0x3 ;  /* 0x0000000f060a0c11 */ /* 0x000fe2000f8c18ff */
[----:B------:R-:W-:Y:S01]  /*0e70*/  UIADD3 UR8, UP1, UPT, UR17, UR8, URZ ;  /* 0x0000000811087290 */ /* 0x000fe2000ff3e0ff */
[----:B------:R-:W-:Y:S01]  /*0e80*/  @P0 LEA R8, P5, R2, UR15, 0x3 ;  /* 0x0000000f02080c11 */ /* 0x000fe2000f8a18ff */
[----:B------:R-:W-:Y:S01]  /*0e90*/  @P0 VIADD R3, R3, UR10 ;  /* 0x0000000a03030c36 */ /* 0x000fe20008000000 */
[----:B------:R-:W-:Y:S01]  /*0ea0*/  @UP0 UIMAD UR17, UR29, 0xf, URZ ;  /* 0x0000000f1d1108a4 */ /* 0x000fe2000f8e02ff */
[----:B------:R-:W-:Y:S01]  /*0eb0*/  @!P0 CS2R R42, SRZ ;  /* 0x00000000002a8805 */ /* 0x000fe2000001ff00 */
[----:B------:R-:W-:Y:S01]  /*0ec0*/  @UP0 UIMAD UR10, UR29, 0xe, URZ ;  /* 0x0000000e1d0a08a4 */ /* 0x000fe2000f8e02ff */
[----:B------:R-:W-:Y:S01]  /*0ed0*/  @P0 LEA.HI.X R11, R6, UR16, R5, 0x3, P6 ;  /* 0x00000010060b0c11 */ /* 0x000fe2000b0f1c05 */
[----:B------:R-:W-:Y:S01]  /*0ee0*/  @P0 VIADD R7, R23, UR13 ;  /* 0x0000000d17070c36 */ /* 0x000fe20008000000 */
[----:B------:R-:W-:Y:S01]  /*0ef0*/  @P0 LEA.HI.X R9, R2, UR16, R3, 0x3, P5 ;  /* 0x0000001002090c11 */ /* 0x000fe2000a8f1c03 */
[----:B------:R-:W-:Y:S01]  /*0f00*/  @P0 VIADD R3, R41, UR17 ;  /* 0x0000001129030c36 */ /* 0x000fe20008000000 */
[C---:B------:R-:W-:Y:S01]  /*0f10*/  @P0 LEA R2, P5, R40.reuse, UR15, 0x3 ;  /* 0x0000000f28020c11 */ /* 0x040fe2000f8a18ff */
[----:B------:R-:W-:Y:S01]  /*0f20*/  @P0 VIADD R5, R39, UR10 ;  /* 0x0000000a27050c36 */ /* 0x000fe20008000000 */
[----:B------:R-:W-:Y:S01]  /*0f30*/  @!P0 CS2R R44, SRZ ;  /* 0x00000000002c8805 */ /* 0x000fe2000001ff00 */
[----:B------:R0:W5:Y:S01]  /*0f40*/  @P0 LDG.E.64 R42, desc[UR24][R8.64] ;  /* 0x00000018082a0981 */ /* 0x000162000c1e1b00 */
[----:B------:R-:W-:-:S02]  /*0f50*/  @P0 LEA.HI.X R3, R40, UR16, R3, 0x3, P5 ;  /* 0x0000001028030c11 */ /* 0x000fc4000a8f1c03 */
[----:B------:R-:W-:Y:S02]  /*0f60*/  @!P0 CS2R R40, SRZ ;  /* 0x0000000000288805 */ /* 0x000fe4000001ff00 */
[----:B------:R1:W5:Y:S01]  /*0f70*/  @P0 LDG.E.64 R44, desc[UR24][R10.64] ;  /* 0x000000180a2c0981 */ /* 0x000362000c1e1b00 */
[----:B------:R-:W-:-:S06]  /*0f80*/  @!P0 CS2R R46, SRZ ;  /* 0x00000000002e8805 */ /* 0x000fcc000001ff00 */
[----:B------:R-:W5:Y:S01]  /*0f90*/  @P0 LDG.E.64 R46, desc[UR24][R12.64] ;  /* 0x000000180c2e0981 */ /* 0x000f62000c1e1b00 */
[----:B------:R-:W-:-:S06]  /*0fa0*/  @!P0 CS2R R48, SRZ ;  /* 0x0000000000308805 */ /* 0x000fcc000001ff00 */
[----:B------:R-:W5:Y:S01]  /*0fb0*/  @P0 LDG.E.64 R48, desc[UR24][R16.64] ;  /* 0x0000001810300981 */ /* 0x000f62000c1e1b00 */
[----:B--2---:R-:W-:Y:S01]  /*0fc0*/  @P3 R2UR UR5, R0 ;  /* 0x00000000000532ca */ /* 0x004fe200000e0000 */
[----:B---3--:R-:W-:Y:S02]  /*0fd0*/  IMAD.U32 R4, R32, 0x10000, RZ ;  /* 0x0001000020047824 */ /* 0x008fe400078e00ff */
[----:B----4-:R-:W-:Y:S02]  /*0fe0*/  IMAD.U32 R0, R18, 0x10000, RZ ;  /* 0x0001000012007824 */ /* 0x010fe400078e00ff */
[C---:B------:R-:W-:Y:S01]  /*0ff0*/  FMUL R25, R4.reuse, R4 ;  /* 0x0000000404197220 */ /* 0x040fe20000400000 */
[----:B------:R-:W-:Y:S01]  /*1000*/  FSETP.GT.AND P4, PT, R4, RZ, PT ;  /* 0x000000ff0400720b */ /* 0x000fe20003f84000 */
[C---:B------:R-:W-:Y:S01]  /*1010*/  FMUL R24, R0.reuse, R0 ;  /* 0x0000000000187220 */ /* 0x040fe20000400000 */
[----:B------:R-:W-:Y:S02]  /*1020*/  FSETP.GT.AND P3, PT, R0, RZ, PT ;  /* 0x000000ff0000720b */ /* 0x000fe40003f64000 */
[----:B------:R-:W-:-:S02]  /*1030*/  FSEL R25, R25, RZ, P4 ;  /* 0x000000ff19197208 */ /* 0x000fc40002000000 */
[----:B------:R-:W-:-:S03]  /*1040*/  FSEL R24, R24, RZ, P3 ;  /* 0x000000ff18187208 */ /* 0x000fc60001800000 */
[----:B------:R-:W-:Y:S02]  /*1050*/  FMUL R69, R25, UR5 ;  /* 0x0000000519457c20 */ /* 0x000fe40008400000 */
[----:B------:R-:W-:-:S03]  /*1060*/  FMUL R62, R24, UR5 ;  /* 0x00000005183e7c20 */ /* 0x000fc60008400000 */
[----:B------:R-:W-:Y:S02]  /*1070*/  F2FP.SATFINITE.E4M3.F32.PACK_AB_MERGE_C R69, RZ, R69, RZ ;  /* 0x00000045ff45723e */ /* 0x000fe400048070ff */
[----:B------:R-:W-:Y:S02]  /*1080*/  F2FP.SATFINITE.E4M3.F32.PACK_AB_MERGE_C R62, RZ, R62, RZ ;  /* 0x0000003eff3e723e */ /* 0x000fe400048070ff */
[----:B------:R-:W-:Y:S02]  /*1090*/  PRMT R65, R69, 0x7104, RZ ;  /* 0x0000710445417816 */ /* 0x000fe400000000ff */
[----:B------:R-:W-:Y:S02]  /*10a0*/  LOP3.LUT R0, R62, 0xff, RZ, 0xc0, !PT ;  /* 0x000000ff3e007812 */ /* 0x000fe400078ec0ff */
[----:B------:R-:W-:Y:S02]  /*10b0*/  @P0 LEA R6, P3, R22, UR15, 0x3 ;  /* 0x0000000f16060c11 */ /* 0x000fe4000f8618ff */
[----:B------:R-:W-:Y:S01]  /*10c0*/  LOP3.LUT R65, R0, 0xff00, R65, 0xf8, !PT ;  /* 0x0000ff0000417812 */ /* 0x000fe200078ef841 */
[----:B------:R-:W-:Y:S01]  /*10d0*/  IMAD.U32 R0, R36, 0x10000, RZ ;  /* 0x0001000024007824 */ /* 0x000fe200078e00ff */
[----:B------:R-:W-:Y:S01]  /*10e0*/  @!P2 CS2R R14, SRZ ;  /* 0x00000000000ea805 */ /* 0x000fe2000001ff00 */
[----:B------:R-:W-:Y:S01]  /*10f0*/  IMAD.U32 R63, R20, 0x10000, RZ ;  /* 0x00010000143f7824 */ /* 0x000fe200078e00ff */
[----:B------:R-:W-:Y:S01]  /*1100*/  @P0 LEA R4, P4, R38, UR15, 0x3 ;  /* 0x0000000f26040c11 */ /* 0x000fe2000f8818ff */
[----:B------:R-:W-:Y:S01]  /*1110*/  IMAD.U32 R64, R21, 0x10000, RZ ;  /* 0x0001000015407824 */ /* 0x000fe200078e00ff */
[----:B------:R-:W-:Y:S01]  /*1120*/  @P0 LEA.HI.X R7, R22, UR16, R7, 0x3, P3 ;  /* 0x0000001016070c11 */ /* 0x000fe200098f1c07 */
[----:B0-----:R-:W-:Y:S01]  /*1130*/  FMUL R9, R0, R0 ;  /* 0x0000000000097220 */ /* 0x001fe20000400000 */
[----:B------:R-:W-:-:S02]  /*1140*/  SHF.R.U64 R68, R20, 0x10, R21 ;  /* 0x0000001014447819 */ /* 0x000fc40000001215 */
[----:B------:R-:W-:Y:S01]  /*1150*/  SHF.R.U32.HI R66, RZ, 0x10, R21 ;  /* 0x00000010ff427819 */ /* 0x000fe20000011615 */
[----:B------:R-:W-:Y:S01]  /*1160*/  IMAD.U32 R21, R14, 0x10000, RZ ;  /* 0x000100000e157824 */ /* 0x000fe200078e00ff */
[----:B------:R-:W-:Y:S01]  /*1170*/  FSETP.GT.AND P3, PT, R0, RZ, PT ;  /* 0x000000ff0000720b */ /* 0x000fe20003f64000 */
[----:B------:R-:W-:Y:S01]  /*1180*/  FMUL R0, R63, R63 ;  /* 0x0000003f3f007220 */ /* 0x000fe20000400000 */
[----:B------:R-:W-:Y:S01]  /*1190*/  SHF.R.U64 R67, R14, 0x10, R15 ;  /* 0x000000100e437819 */ /* 0x000fe2000000120f */
[----:B------:R-:W-:Y:S01]  /*11a0*/  IMAD.U32 R14, R15, 0x10000, RZ ;  /* 0x000100000f0e7824 */ /* 0x000fe200078e00ff */
[----:B------:R-:W-:Y:S01]  /*11b0*/  FSETP.GT.AND P2, PT, R63, RZ, PT ;  /* 0x000000ff3f00720b */ /* 0x000fe20003f44000 */
[----:B------:R0:W5:Y:S01]  /*11c0*/  @P0 LDG.E.64 R40, desc[UR24][R6.64] ;  /* 0x0000001806280981 */ /* 0x000162000c1e1b00 */
[----:B------:R-:W-:Y:S02]  /*11d0*/  @P0 LEA.HI.X R5, R38, UR16, R5, 0x3, P4 ;  /* 0x0000001026050c11 */ /* 0x000fe4000a0f1c05 */
[----:B------:R-:W-:-:S02]  /*11e0*/  @!P0 CS2R R38, SRZ ;  /* 0x0000000000268805 */ /* 0x000fc4000001ff00 */
[----:B------:R-:W-:Y:S01]  /*11f0*/  SHF.R.U32.HI R15, RZ, 0x10, R15 ;  /* 0x00000010ff0f7819 */ /* 0x000fe2000001160f */
[----:B-1----:R-:W-:Y:S01]  /*1200*/  FMUL R10, R14, R14 ;  /* 0x0000000e0e0a7220 */ /* 0x002fe20000400000 */
[----:B------:R-:W-:Y:S01]  /*1210*/  FSEL R0, R0, RZ, P2 ;  /* 0x000000ff00007208 */ /* 0x000fe20001000000 */
[----:B------:R-:W-:Y:S01]  /*1220*/  IMAD.U32 R67, R67, 0x10000, RZ ;  /* 0x0001000043437824 */ /* 0x000fe200078e00ff */
[----:B------:R-:W-:Y:S01]  /*1230*/  FSETP.GT.AND P2, PT, R14, RZ, PT ;  /* 0x000000ff0e00720b */ /* 0x000fe20003f44000 */
[----:B------:R-:W-:Y:S01]  /*1240*/  IMAD.U32 R22, R37, 0x10000, RZ ;  /* 0x0001000025167824 */ /* 0x000fe200078e00ff */
[--C-:B------:R-:W-:Y:S01]  /*1250*/  SHF.R.U64 R23, R36, 0x10, R37.reuse ;  /* 0x0000001024177819 */ /* 0x100fe20000001225 */
[C---:B0-----:R-:W-:Y:S01]  /*1260*/  FMUL R6, R64.reuse, R64 ;  /* 0x0000004040067220 */ /* 0x041fe20000400000 */
[----:B------:R-:W-:Y:S01]  /*1270*/  SHF.R.U32.HI R58, RZ, 0x10, R37 ;  /* 0x00000010ff3a7819 */ /* 0x000fe20000011625 */
[----:B------:R0:W5:Y:S01]  /*1280*/  @P0 LDG.E.64 R38, desc[UR24][R4.64] ;  /* 0x0000001804260981 */ /* 0x000162000c1e1b00 */
[----:B------:R-:W-:Y:S01]  /*1290*/  FSETP.GT.AND P6, PT, R64, RZ, PT ;  /* 0x000000ff4000720b */ /* 0x000fe20003fc4000 */
[----:B------:R-:W-:Y:S01]  /*12a0*/  IMAD.U32 R15, R15, 0x10000, RZ ;  /* 0x000100000f0f7824 */ /* 0x000fe200078e00ff */
[----:B------:R-:W-:Y:S01]  /*12b0*/  @!P0 CS2R R36, SRZ ;  /* 0x0000000000248805 */ /* 0x000fe2000001ff00 */
[----:B------:R-:W-:Y:S01]  /*12c0*/  FMUL R8, R21, R21 ;  /* 0x0000001515087220 */ /* 0x000fe20000400000 */
[----:B------:R-:W-:-:S02]  /*12d0*/  FSEL R10, R10, RZ, P2 ;  /* 0x000000ff0a0a7208 */ /* 0x000fc40001000000 */
[----:B------:R-:W-:Y:S02]  /*12e0*/  FSETP.GT.AND P4, PT, R21, RZ, PT ;  /* 0x000000ff1500720b */ /* 0x000fe40003f84000 */
[C---:B------:R-:W-:Y:S01]  /*12f0*/  FSETP.GT.AND P2, PT, R67.reuse, RZ, PT ;  /* 0x000000ff4300720b */ /* 0x040fe20003f44000 */
[----:B0-----:R-:W-:Y:S01]  /*1300*/  FMUL R5, R67, R67 ;  /* 0x0000004343057220 */ /* 0x001fe20000400000 */
[----:B------:R-:W-:Y:S01]  /*1310*/  FSEL R6, R6, RZ, P6 ;  /* 0x000000ff06067208 */ /* 0x000fe20003000000 */
[C---:B------:R-:W-:Y:S01]  /*1320*/  FMUL R7, R15.reuse, R15 ;  /* 0x0000000f0f077220 */ /* 0x040fe20000400000 */
[----:B------:R-:W-:Y:S01]  /*1330*/  IMAD.U32 R68, R68, 0x10000, RZ ;  /* 0x0001000044447824 */ /* 0x000fe200078e00ff */
[----:B------:R-:W-:Y:S01]  /*1340*/  FSETP.GT.AND P6, PT, R15, RZ, PT ;  /* 0x000000ff0f00720b */ /* 0x000fe20003fc4000 */
[----:B------:R0:W5:Y:S01]  /*1350*/  @P0 LDG.E.64 R36, desc[UR24][R2.64] ;  /* 0x0000001802240981 */ /* 0x000162000c1e1b00 */
[----:B------:R-:W-:Y:S02]  /*1360*/  FSEL R8, R8, RZ, P4 ;  /* 0x000000ff08087208 */ /* 0x000fe40002000000 */
[----:B------:R-:W-:-:S02]  /*1370*/  FSEL R5, R5, RZ, P2 ;  /* 0x000000ff05057208 */ /* 0x000fc40001000000 */
[----:B------:R-:W-:Y:S01]  /*1380*/  FSEL R7, R7, RZ, P6 ;  /* 0x000000ff07077208 */ /* 0x000fe20003000000 */
[----:B------:R-:W-:Y:S01]  /*1390*/  IMAD.U32 R23, R23, 0x10000, RZ ;  /* 0x0001000017177824 */ /* 0x000fe200078e00ff */
[C---:B------:R-:W-:Y:S02]  /*13a0*/  FSETP.GT.AND P6, PT, R68.reuse, RZ, PT ;  /* 0x000000ff4400720b */ /* 0x040fe40003fc4000 */
[----:B0-----:R-:W-:Y:S01]  /*13b0*/  FSEL R2, R9, RZ, P3 ;  /* 0x000000ff09027208 */ /* 0x001fe20001800000 */
[----:B------:R-:W-:Y:S01]  /*13c0*/  FMUL R9, R68, R68 ;  /* 0x0000004444097220 */ /* 0x000fe20000400000 */
[----:B------:R-:W-:Y:S01]  /*13d0*/  FMNMX3 R11, R8, RZ, R5, !PT ;  /* 0x000000ff080b7276 */ /* 0x000fe20007800005 */
[----:B------:R-:W-:Y:S01]  /*13e0*/  IMAD.U32 R66, R66, 0x10000, RZ ;  /* 0x0001000042427824 */ /* 0x000fe200078e00ff */
[----:B------:R-:W-:Y:S01]  /*13f0*/  FSETP.GT.AND P5, PT, R22, RZ, PT ;  /* 0x000000ff1600720b */ /* 0x000fe20003fa4000 */
[----:B------:R-:W-:Y:S01]  /*1400*/  IMAD.U32 R31, R60, 0x10000, RZ ;  /* 0x000100003c1f7824 */ /* 0x000fe200078e00ff */
[----:B------:R-:W-:Y:S01]  /*1410*/  FSEL R9, R9, RZ, P6 ;  /* 0x000000ff09097208 */ /* 0x000fe20003000000 */
[----:B------:R-:W-:Y:S01]  /*1420*/  IMAD.U32 R59, R61, 0x10000, RZ ;  /* 0x000100003d3b7824 */ /* 0x000fe200078e00ff */
[----:B------:R-:W-:Y:S01]  /*1430*/  FMNMX3 R11, R10, R11, R7, !PT ;  /* 0x0000000b0a0b7276 */ /* 0x000fe20007800007 */
[----:B------:R-:W-:Y:S01]  /*1440*/  FMUL R22, R22, R22 ;  /* 0x0000001616167220 */ /* 0x000fe20000400000 */
[--C-:B------:R-:W-:Y:S01]  /*1450*/  SHF.R.U64 R60, R60, 0x10, R61.reuse ;  /* 0x000000103c3c7819 */ /* 0x100fe2000000123d */
[----:B------:R-:W-:Y:S01]  /*1460*/  FMUL R4, R23, R23 ;  /* 0x0000001717047220 */ /* 0x000fe20000400000 */
[----:B------:R-:W-:-:S02]  /*1470*/  SHF.R.U32.HI R61, RZ, 0x10, R61 ;  /* 0x00000010ff3d7819 */ /* 0x000fc4000001163d */
[----:B------:R-:W-:Y:S02]  /*1480*/  FSETP.GT.AND P3, PT, R23, RZ, PT ;  /* 0x000000ff1700720b */ /* 0x000fe40003f64000 */
[C---:B------:R-:W-:Y:S01]  /*1490*/  FSETP.GT.AND P2, PT, R66.reuse, RZ, PT ;  /* 0x000000ff4200720b */ /* 0x040fe20003f44000 */
[----:B------:R-:W-:Y:S01]  /*14a0*/  FMUL R66, R66, R66 ;  /* 0x0000004242427220 */ /* 0x000fe20000400000 */
[----:B------:R-:W-:Y:S01]  /*14b0*/  FMNMX3 R13, R0, R11, R9, !PT ;  /* 0x0000000b000d7276 */ /* 0x000fe20007800009 */
[----:B------:R-:W-:Y:S01]  /*14c0*/  FMUL R21, R59, R59 ;  /* 0x0000003b3b157220 */ /* 0x000fe20000400000 */
[----:B------:R-:W-:Y:S01]  /*14d0*/  FSEL R3, R22, RZ, P5 ;  /* 0x000000ff16037208 */ /* 0x000fe20002800000 */
[----:B------:R-:W-:Y:S01]  /*14e0*/  IMAD.U32 R58, R58, 0x10000, RZ ;  /* 0x000100003a3a7824 */ /* 0x000fe200078e00ff */
[----:B------:R-:W-:Y:S01]  /*14f0*/  FSEL R4, R4, RZ, P3 ;  /* 0x000000ff04047208 */ /* 0x000fe20001800000 */
[----:B------:R-:W-:Y:S01]  /*1500*/  FMUL R22, R31, R31 ;  /* 0x0000001f1f167220 */ /* 0x000fe20000400000 */
[----:B------:R-:W-:Y:S01]  /*1510*/  SHF.R.U64 R20, R18, 0x10, R19 ;  /* 0x0000001012147819 */ /* 0x000fe20000001213 */
[----:B------:R-:W-:Y:S01]  /*1520*/  IMAD.U32 R61, R61, 0x10000, RZ ;  /* 0x000100003d3d7824 */ /* 0x000fe200078e00ff */
[----:B------:R-:W-:Y:S01]  /*1530*/  FSETP.GT.AND P4, PT, R31, RZ, PT ;  /* 0x000000ff1f00720b */ /* 0x000fe20003f84000 */
[----:B------:R-:W-:Y:S01]  /*1540*/  IMAD.U32 R18, R19, 0x10000, RZ ;  /* 0x0001000013127824 */ /* 0x000fe200078e00ff */
[----:B------:R-:W-:-:S02]  /*1550*/  FSETP.GT.AND P3, PT, R59, RZ, PT ;  /* 0x000000ff3b00720b */ /* 0x000fc40003f64000 */
[----:B------:R-:W-:Y:S02]  /*1560*/  FSEL R31, R66, RZ, P2 ;  /* 0x000000ff421f7208 */ /* 0x000fe40001000000 */
[----:B------:R-:W-:Y:S02]  /*1570*/  FMNMX R12, R6, R13, !PT ;  /* 0x0000000d060c7209 */ /* 0x000fe40007800000 */
[----:B------:R-:W-:Y:S01]  /*1580*/  SHF.R.U32.HI R19, RZ, 0x10, R19 ;  /* 0x00000010ff137819 */ /* 0x000fe20000011613 */
[----:B------:R-:W-:Y:S01]  /*1590*/  FMUL R23, R58, R58 ;  /* 0x0000003a3a177220 */ /* 0x000fe20000400000 */
[----:B------:R-:W-:Y:S01]  /*15a0*/  FSEL R21, R21, RZ, P3 ;  /* 0x000000ff15157208 */ /* 0x000fe20001800000 */
[----:B------:R-:W-:Y:S01]  /*15b0*/  IMAD.U32 R60, R60, 0x10000, RZ ;  /* 0x000100003c3c7824 */ /* 0x000fe200078e00ff */
[----:B------:R-:W-:Y:S01]  /*15c0*/  FSETP.GT.AND P5, PT, R58, RZ, PT ;  /* 0x000000ff3a00720b */ /* 0x000fe20003fa4000 */
[----:B------:R-:W-:Y:S01]  /*15d0*/  IMAD.U32 R11, R20, 0x10000, RZ ;  /* 0x00010000140b7824 */ /* 0x000fe200078e00ff */
[C---:B------:R-:W-:Y:S01]  /*15e0*/  FSETP.GT.AND P3, PT, R61.reuse, RZ, PT ;  /* 0x000000ff3d00720b */ /* 0x040fe20003f64000 */
[----:B------:R-:W-:Y:S01]  /*15f0*/  FMUL R61, R61, R61 ;  /* 0x0000003d3d3d7220 */ /* 0x000fe20000400000 */
[----:B------:R-:W-:Y:S01]  /*1600*/  FMNMX3 R12, R31, R12, R2, !PT ;  /* 0x0000000c1f0c7276 */ /* 0x000fe20007800002 */
[----:B------:R-:W-:Y:S01]  /*1610*/  IMAD.U32 R13, R19, 0x10000, RZ ;  /* 0x00010000130d7824 */ /* 0x000fe200078e00ff */
[----:B------:R-:W-:Y:S01]  /*1620*/  FSEL R23, R23, RZ, P5 ;  /* 0x000000ff17177208 */ /* 0x000fe20002800000 */
[----:B------:R-:W-:Y:S01]  /*1630*/  FMUL R17, R18, R18 ;  /* 0x0000001212117220 */ /* 0x000fe20000400000 */
[----:B------:R-:W-:-:S02]  /*1640*/  FSEL R22, R22, RZ, P4 ;  /* 0x000000ff16167208 */ /* 0x000fc40002000000 */
[----:B------:R-:W-:Y:S01]  /*1650*/  FMNMX3 R20, R4, R12, R3, !PT ;  /* 0x0000000c04147276 */ /* 0x000fe20007800003 */
[C---:B------:R-:W-:Y:S01]  /*1660*/  FMUL R12, R11.reuse, R11 ;  /* 0x0000000b0b0c7220 */ /* 0x040fe20000400000 */
[C---:B------:R-:W-:Y:S01]  /*1670*/  FSETP.GT.AND P4, PT, R60.reuse, RZ, PT ;  /* 0x000000ff3c00720b */ /* 0x040fe20003f84000 */
[----:B------:R-:W-:Y:S01]  /*1680*/  FMUL R60, R60, R60 ;  /* 0x0000003c3c3c7220 */ /* 0x000fe20000400000 */
[----:B------:R-:W-:Y:S02]  /*1690*/  FSETP.GT.AND P5, PT, R18, RZ, PT ;  /* 0x000000ff1200720b */ /* 0x000fe40003fa4000 */
[----:B------:R-:W-:Y:S01]  /*16a0*/  FSETP.GT.AND P2, PT, R11, RZ, PT ;  /* 0x000000ff0b00720b */ /* 0x000fe20003f44000 */
[----:B------:R-:W-:Y:S01]  /*16b0*/  FMUL R11, R13, R13 ;  /* 0x0000000d0d0b7220 */ /* 0x000fe20000400000 */
[----:B------:R-:W-:Y:S01]  /*16c0*/  FSEL R18, R61, RZ, P3 ;  /* 0x000000ff3d127208 */ /* 0x000fe20001800000 */
[----:B------:R-:W-:Y:S01]  /*16d0*/  FMUL R16, R6, UR5 ;  /* 0x0000000506107c20 */ /* 0x000fe20008400000 */
[----:B------:R-:W-:Y:S01]  /*16e0*/  FSETP.GT.AND P3, PT, R13, RZ, PT ;  /* 0x000000ff0d00720b */ /* 0x000fe20003f64000 */
        /* <DEDUP_REMOVED lines=8> */
[----:B------:R-:W-:Y:S01]  /*1770*/  FSEL R19, R60, RZ, P4 ;  /* 0x000000ff3c137208 */ /* 0x000fe20002000000 */
[----:B------:R-:W-:Y:S01]  /*1780*/  FMUL R64, R0, UR5 ;  /* 0x0000000500407c20 */ /* 0x000fe20008400000 */
[----:B------:R-:W-:-:S02]  /*1790*/  FSEL R17, R17, RZ, P5 ;  /* 0x000000ff11117208 */ /* 0x000fc40002800000 */
[----:B------:R-:W-:Y:S02]  /*17a0*/  FSEL R12, R12, RZ, P2 ;  /* 0x000000ff0c0c7208 */ /* 0x000fe40001000000 */
[----:B------:R-:W-:Y:S01]  /*17b0*/  FSEL R11, R11, RZ, P3 ;  /* 0x000000ff0b0b7208 */ /* 0x000fe20001800000 */
[----:B------:R-:W-:Y:S01]  /*17c0*/  FMUL R0, R7, UR5 ;  /* 0x0000000507007c20 */ /* 0x000fe20008400000 */
[----:B------:R-:W-:Y:S01]  /*17d0*/  F2FP.SATFINITE.E4M3.F32.PACK_AB_MERGE_C R13, RZ, R10, RZ ;  /* 0x0000000aff0d723e */ /* 0x000fe200048070ff */
[----:B------:R-:W-:Y:S01]  /*17e0*/  FMUL R66, R8, UR5 ;  /* 0x0000000508427c20 */ /* 0x000fe20008400000 */
[----:B------:R-:W-:Y:S02]  /*17f0*/  F2FP.SATFINITE.E4M3.F32.PACK_AB_MERGE_C R4, RZ, R9, RZ ;  /* 0x00000009ff04723e */ /* 0x000fe400048070ff */
        /* <DEDUP_REMOVED lines=8> */
[----:B------:R-:W-:Y:S01]  /*1880*/  FMUL R68, R17, UR5 ;  /* 0x0000000511447c20 */ /* 0x000fe20008400000 */
[----:B------:R-:W-:Y:S01]  /*1890*/  FMUL R31, R12, UR5 ;  /* 0x000000050c1f7c20 */ /* 0x000fe20008400000 */
[----:B------:R-:W-:Y:S01]  /*18a0*/  FMUL R67, R11, UR5 ;  /* 0x000000050b437c20 */ /* 0x000fe20008400000 */
[----:B------:R-:W-:Y:S01]  /*18b0*/  UIADD3.X UR9, UPT, UPT, UR20, UR9, URZ, UP1, !UPT ;  /* 0x0000000914097290 */ /* 0x000fe20008ffe4ff */
[----:B------:R-:W-:Y:S01]  /*18c0*/  BSSY.RECONVERGENT B0, `(.L_x_25908) ;  /* 0x000001a000007945 */ /* 0x000fe20003800200 */
        /* <DEDUP_REMOVED lines=13> */
[----:B------:R-:W-:Y:S01]  /*19a0*/  F2FP.SATFINITE.E4M3.F32.PACK_AB_MERGE_C R0, RZ, R0, RZ ;  /* 0x00000000ff00723e */ /* 0x000fe200048070ff */
[----:B------:R-:W-:Y:S06]  /*19b0*/  @P1 BRA `(.L_x_25909) ;  /* 0x0000000000281947 */ /* 0x000fec0003800000 */
[----:B------:R-:W-:Y:S01]  /*19c0*/  IMAD.U32 R59, R13, 0x10000, RZ ;  /* 0x000100000d3b7824 */ /* 0x000fe200078e00ff */
[----:B------:R-:W-:Y:S01]  /*19d0*/  LOP3.LUT R58, R0, 0xffff, RZ, 0xc0, !PT ;  /* 0x0000ffff003a7812 */ /* 0x000fe200078ec0ff */
[----:B------:R-:W-:-:S03]  /*19e0*/  IMAD.SHL.U32 R60, R5, 0x100, RZ ;  /* 0x00000100053c7824 */ /* 0x000fc600078e00ff */
[----:B------:R-:W-:-:S05]  /*19f0*/  LOP3.LUT R59, R59, 0xff0000, RZ, 0xc0, !PT ;  /* 0x00ff00003b3b7812 */ /* 0x000fca00078ec0ff */
[----:B------:R-:W-:Y:S01]  /*1a00*/  IMAD R59, R58, 0x1000000, R59 ;  /* 0x010000003a3b7824 */ /* 0x000fe200078e023b */
[----:B------:R-:W-:-:S04]  /*1a10*/  LEA R58, P2, R26, UR8, 0x2 ;  /* 0x000000081a3a7c11 */ /* 0x000fc8000f8410ff */
[----:B------:R-:W-:Y:S02]  /*1a20*/  LOP3.LUT R61, R59, 0xffff, R60, 0xf8, !PT ;  /* 0x0000ffff3b3d7812 */ /* 0x000fe400078ef83c */
[----:B------:R-:W-:Y:S02]  /*1a30*/  LEA.HI.X R59, R26, UR9, R27, 0x2, P2 ;  /* 0x000000091a3b7c11 */ /* 0x000fe400090f141b */
[----:B------:R-:W-:-:S05]  /*1a40*/  LOP3.LUT R61, R61, 0xff, R66, 0xf8, !PT ;  /* 0x000000ff3d3d7812 */ /* 0x000fca00078ef842 */
[----:B------:R0:W-:Y:S02]  /*1a50*/  STG.E desc[UR24][R58.64], R61 ;  /* 0x0000003d3a007986 */ /* 0x0001e4000c101918 */
.L_x_25909:
[----:B------:R-:W-:Y:S05]  /*1a60*/  BSYNC.RECONVERGENT B0 ;  /* 0x0000000000007941 */ /* 0x000fea0003800200 */
.L_x_25908:
[----:B------:R-:W-:Y:S04]  /*1a70*/  BSSY.RECONVERGENT B0, `(.L_x_25910) ;  /* 0x000000d000007945 */ /* 0x000fe80003800200 */
[----:B------:R-:W-:Y:S05]  /*1a80*/  @P1 BRA `(.L_x_25911) ;  /* 0x00000000002c1947 */ /* 0x000fea0003800000 */
[----:B0-----:R-:W-:Y:S01]  /*1a90*/  IMAD.U32 R59, R16, 0x10000, RZ ;  /* 0x00010000103b7824 */ /* 0x001fe200078e00ff */
[----:B------:R-:W-:Y:S02]  /*1aa0*/  LOP3.LUT R58, R10, 0xffff, RZ, 0xc0, !PT ;  /* 0x0000ffff0a3a7812 */ /* 0x000fe400078ec0ff */
[----:B------:R-:W-:Y:S02]  /*1ab0*/  IADD3 R60, P2, PT, R26, UR28, RZ ;  /* 0x0000001c1a3c7c10 */ /* 0x000fe4000ff5e0ff */
[----:B------:R-:W-:Y:S02]  /*1ac0*/  LOP3.LUT R59, R59, 0xff0000, RZ, 0xc0, !PT ;  /* 0x00ff00003b3b7812 */ /* 0x000fe400078ec0ff */
[----:B------:R-:W-:-:S03]  /*1ad0*/  IADD3.X R63, PT, PT, R27, UR29, RZ, P2, !PT ;  /* 0x0000001d1b3f7c10 */ /* 0x000fc600097fe4ff */
[----:B------:R-:W-:Y:S01]  /*1ae0*/  IMAD R59, R58, 0x1000000, R59 ;  /* 0x010000003a3b7824 */ /* 0x000fe200078e023b */
[----:B------:R-:W-:-:S04]  /*1af0*/  LEA R58, P2, R60, UR8, 0x2 ;  /* 0x000000083c3a7c11 */ /* 0x000fc8000f8410ff */
[----:B------:R-:W-:Y:S02]  /*1b00*/  LOP3.LUT R61, R59, 0xffff, R4, 0xf8, !PT ;  /* 0x0000ffff3b3d7812 */ /* 0x000fe400078ef804 */
[----:B------:R-:W-:Y:S02]  /*1b10*/  LEA.HI.X R59, R60, UR9, R63, 0x2, P2 ;  /* 0x000000093c3b7c11 */ /* 0x000fe400090f143f */
[----:B------:R-:W-:-:S05]  /*1b20*/  LOP3.LUT R61, R61, 0xff, R64, 0xf8, !PT ;  /* 0x000000ff3d3d7812 */ /* 0x000fca00078ef840 */
[----:B------:R1:W-:Y:S02]  /*1b30*/  STG.E desc[UR24][R58.64], R61 ;  /* 0x0000003d3a007986 */ /* 0x0003e4000c101918 */
.L_x_25911:
[----:B------:R-:W-:Y:S05]  /*1b40*/  BSYNC.RECONVERGENT B0 ;  /* 0x0000000000007941 */ /* 0x000fea0003800200 */
.L_x_25910:
[----:B------:R-:W-:Y:S04]  /*1b50*/  BSSY.RECONVERGENT B0, `(.L_x_25912) ;  /* 0x0000011000007945 */ /* 0x000fe80003800200 */
[----:B------:R-:W-:Y:S05]  /*1b60*/  @P1 BRA `(.L_x_25913) ;  /* 0x00000000003c1947 */ /* 0x000fea0003800000 */
[----:B01----:R-:W-:Y:S01]  /*1b70*/  IMAD.U32 R59, R14, 0x10000, RZ ;  /* 0x000100000e3b7824 */ /* 0x003fe200078e00ff */
[----:B------:R-:W-:Y:S01]  /*1b80*/  LOP3.LUT R58, R8, 0xffff, RZ, 0xc0, !PT ;  /* 0x0000ffff083a7812 */ /* 0x000fe200078ec0ff */
[----:B------:R-:W-:Y:S02]  /*1b90*/  IMAD.U32 R61, RZ, RZ, UR28 ;  /* 0x0000001cff3d7e24 */ /* 0x000fe4000f8e00ff */
[----:B------:R-:W-:Y:S01]  /*1ba0*/  IMAD.U32 R63, RZ, RZ, UR28 ;  /* 0x0000001cff3f7e24 */ /* 0x000fe2000f8e00ff */
[----:B------:R-:W-:Y:S01]  /*1bb0*/  LOP3.LUT R59, R59, 0xff0000, RZ, 0xc0, !PT ;  /* 0x00ff00003b3b7812 */ /* 0x000fe200078ec0ff */
[----:B------:R-:W-:Y:S01]  /*1bc0*/  IMAD.U32 R70, RZ, RZ, UR29 ;  /* 0x0000001dff467e24 */ /* 0x000fe2000f8e00ff */
[----:B------:R-:W-:Y:S01]  /*1bd0*/  LEA R61, P2, R61, R26, 0x1 ;  /* 0x0000001a3d3d7211 */ /* 0x000fe200078408ff */
[----:B------:R-:W-:Y:S02]  /*1be0*/  IMAD.SHL.U32 R60, R9, 0x100, RZ ;  /* 0x00000100093c7824 */ /* 0x000fe400078e00ff */
[----:B------:R-:W-:Y:S01]  /*1bf0*/  IMAD R59, R58, 0x1000000, R59 ;  /* 0x010000003a3b7824 */ /* 0x000fe200078e023b */
[----:B------:R-:W-:-:S02]  /*1c00*/  LEA.HI.X R70, R63, R27, R70, 0x1, P2 ;  /* 0x0000001b3f467211 */ /* 0x000fc400010f0c46 */
[----:B------:R-:W-:Y:S02]  /*1c10*/  LEA R58, P2, R61, UR8, 0x2 ;  /* 0x000000083d3a7c11 */ /* 0x000fe4000f8410ff */
[----:B------:R-:W-:Y:S02]  /*1c20*/  LOP3.LUT R60, R59, 0xffff, R60, 0xf8, !PT ;  /* 0x0000ffff3b3c7812 */ /* 0x000fe400078ef83c */
[----:B------:R-:W-:Y:S02]  /*1c30*/  LEA.HI.X R59, R61, UR9, R70, 0x2, P2 ;  /* 0x000000093d3b7c11 */ /* 0x000fe400090f1446 */
[----:B------:R-:W-:-:S05]  /*1c40*/  LOP3.LUT R61, R60, 0xff, R15, 0xf8, !PT ;  /* 0x000000ff3c3d7812 */ /* 0x000fca00078ef80f */
[----:B------:R2:W-:Y:S02]  /*1c50*/  STG.E desc[UR24][R58.64], R61 ;  /* 0x0000003d3a007986 */ /* 0x0005e4000c101918 */
.L_x_25913:
[----:B------:R-:W-:Y:S05]  /*1c60*/  BSYNC.RECONVERGENT B0 ;  /* 0x0000000000007941 */ /* 0x000fea0003800200 */
.L_x_25912:
[----:B------:R-:W-:Y:S04]  /*1c70*/  BSSY.RECONVERGENT B0, `(.L_x_25914) ;  /* 0x0000012000007945 */ /* 0x000fe80003800200 */
[----:B------:R-:W-:Y:S05]  /*1c80*/  @P1 BRA `(.L_x_25915) ;  /* 0x0000000000401947 */ /* 0x000fea0003800000 */
[----:B012---:R-:W-:Y:S01]  /*1c90*/  IMAD.U32 R58, R6, 0x10000, RZ ;  /* 0x00010000063a7824 */ /* 0x007fe200078e00ff */
[----:B------:R-:W-:Y:S01]  /*1ca0*/  LOP3.LUT R60, R2, 0xffff, RZ, 0xc0, !PT ;  /* 0x0000ffff023c7812 */ /* 0x000fe200078ec0ff */
[----:B------:R-:W-:Y:S01]  /*1cb0*/  IMAD.U32 R63, RZ, RZ, UR28 ;  /* 0x0000001cff3f7e24 */ /* 0x000fe2000f8e00ff */
[----:B------:R-:W-:Y:S01]  /*1cc0*/  UIMAD UR10, UR29, 0x3, URZ ;  /* 0x000000031d0a78a4 */ /* 0x000fe2000f8e02ff */
[----:B------:R-:W-:Y:S01]  /*1cd0*/  IMAD.MOV.U32 R59, RZ, RZ, R27 ;  /* 0x000000ffff3b7224 */ /* 0x000fe200078e001b */
[----:B------:R-:W-:Y:S01]  /*1ce0*/  LOP3.LUT R61, R58, 0xff0000, RZ, 0xc0, !PT ;  /* 0x00ff00003a3d7812 */ /* 0x000fe200078ec0ff */
[----:B------:R-:W-:-:S04]  /*1cf0*/  IMAD.MOV.U32 R58, RZ, RZ, R26 ;  /* 0x000000ffff3a7224 */ /* 0x000fc800078e001a */
[----:B------:R-:W-:Y:S02]  /*1d00*/  IMAD R60, R60, 0x1000000, R61 ;  /* 0x010000003c3c7824 */ /* 0x000fe400078e023d */
[----:B------:R-:W-:Y:S02]  /*1d10*/  IMAD.SHL.U32 R61, R3, 0x100, RZ ;  /* 0x00000100033d7824 */ /* 0x000fe400078e00ff */
[----:B------:R-:W-:-:S03]  /*1d20*/  IMAD.WIDE.U32 R58, R63, 0x3, R58 ;  /* 0x000000033f3a7825 */ /* 0x000fc600078e003a */
[----:B------:R-:W-:Y:S01]  /*1d30*/  LOP3.LUT R70, R60, 0xffff, R61, 0xf8, !PT ;  /* 0x0000ffff3c467812 */ /* 0x000fe200078ef83d */
[----:B------:R-:W-:Y:S01]  /*1d40*/  VIADD R59, R59, UR10 ;  /* 0x0000000a3b3b7c36 */ /* 0x000fe20008000000 */
[----:B------:R-:W-:-:S04]  /*1d50*/  LEA R60, P2, R58, UR8, 0x2 ;  /* 0x000000083a3c7c11 */ /* 0x000fc8000f8410ff */
[----:B------:R-:W-:Y:S02]  /*1d60*/  LEA.HI.X R61, R58, UR9, R59, 0x2, P2 ;  /* 0x000000093a3d7c11 */ /* 0x000fe400090f143b */
[----:B------:R-:W-:-:S05]  /*1d70*/  LOP3.LUT R59, R70, 0xff, R7, 0xf8, !PT ;  /* 0x000000ff463b7812 */ /* 0x000fca00078ef807 */
[----:B------:R3:W-:Y:S02]  /*1d80*/  STG.E desc[UR24][R60.64], R59 ;  /* 0x0000003b3c007986 */ /* 0x0007e4000c101918 */
.L_x_25915:
[----:B------:R-:W-:Y:S05]  /*1d90*/  BSYNC.RECONVERGENT B0 ;  /* 0x0000000000007941 */ /* 0x000fea0003800200 */
.L_x_25914:
[----:B------:R-:W-:Y:S04]  /*1da0*/  BSSY.RECONVERGENT B0, `(.L_x_25916) ;  /* 0x0000010000007945 */ /* 0x000fe80003800200 */
[----:B------:R-:W-:Y:S05]  /*1db0*/  @P1 BRA `(.L_x_25917) ;  /* 0x0000000000381947 */ /* 0x000fea0003800000 */
[----:B0123--:R-:W-:Y:S01]  /*1dc0*/  IMAD.U32 R59, R68, 0x10000, RZ ;  /* 0x00010000443b7824 */ /* 0x00ffe200078e00ff */
[----:B------:R-:W-:Y:S01]  /*1dd0*/  ULOP3.LUT UR13, UR22, 0xfffffffc, URZ, 0xc0, !UPT ;  /* 0xfffffffc160d7892 */ /* 0x000fe2000f8ec0ff */
[----:B------:R-:W-:Y:S01]  /*1de0*/  LOP3.LUT R58, R67, 0xffff, RZ, 0xc0, !PT ;  /* 0x0000ffff433a7812 */ /* 0x000fe200078ec0ff */
[----:B------:R-:W-:Y:S01]  /*1df0*/  ULOP3.LUT UR10, UR23, 0x3fffffff, URZ, 0xc0, !UPT ;  /* 0x3fffffff170a7892 */ /* 0x000fe2000f8ec0ff */
[----:B------:R-:W-:Y:S01]  /*1e00*/  IMAD.SHL.U32 R60, R31, 0x100, RZ ;  /* 0x000001001f3c7824 */ /* 0x000fe200078e00ff */
[----:B------:R-:W-:Y:S02]  /*1e10*/  LOP3.LUT R59, R59, 0xff0000, RZ, 0xc0, !PT ;  /* 0x00ff00003b3b7812 */ /* 0x000fe400078ec0ff */
[----:B------:R-:W-:-:S03]  /*1e20*/  IADD3 R70, P2, PT, R26, UR13, RZ ;  /* 0x0000000d1a467c10 */ /* 0x000fc6000ff5e0ff */
[----:B------:R-:W-:Y:S01]  /*1e30*/  IMAD R59, R58, 0x1000000, R59 ;  /* 0x010000003a3b7824 */ /* 0x000fe200078e023b */
[----:B------:R-:W-:Y:S02]  /*1e40*/  IADD3.X R63, PT, PT, R27, UR10, RZ, P2, !PT ;  /* 0x0000000a1b3f7c10 */ /* 0x000fe400097fe4ff */
[C---:B------:R-:W-:Y:S02]  /*1e50*/  LEA R58, P2, R70.reuse, UR8, 0x2 ;  /* 0x00000008463a7c11 */ /* 0x040fe4000f8410ff */
[----:B------:R-:W-:Y:S02]  /*1e60*/  LOP3.LUT R61, R59, 0xffff, R60, 0xf8, !PT ;  /* 0x0000ffff3b3d7812 */ /* 0x000fe400078ef83c */
[----:B------:R-:W-:Y:S02]  /*1e70*/  LEA.HI.X R59, R70, UR9, R63, 0x2, P2 ;  /* 0x00000009463b7c11 */ /* 0x000fe400090f143f */
[----:B------:R-:W-:-:S05]  /*1e80*/  LOP3.LUT R61, R61, 0xff, R62, 0xf8, !PT ;  /* 0x000000ff3d3d7812 */ /* 0x000fca00078ef83e */
[----:B------:R4:W-:Y:S02]  /*1e90*/  STG.E desc[UR24][R58.64], R61 ;  /* 0x0000003d3a007986 */ /* 0x0009e4000c101918 */
.L_x_25917:
[----:B------:R-:W-:Y:S05]  /*1ea0*/  BSYNC.RECONVERGENT B0 ;  /* 0x0000000000007941 */ /* 0x000fea0003800200 */
.L_x_25916:
[--C-:B------:R-:W-:Y:S01]  /*1eb0*/  SHF.R.U64 R32, R32, 0x10, R33.reuse ;  /* 0x0000001020207819 */ /* 0x100fe20000001221 */
[----:B012-4-:R-:W-:Y:S01]  /*1ec0*/  IMAD.U32 R58, R33, 0x10000, RZ ;  /* 0x00010000213a7824 */ /* 0x017fe200078e00ff */
[----:B------:R-:W-:Y:S01]  /*1ed0*/  SHF.R.U32.HI R33, RZ, 0x10, R33 ;  /* 0x00000010ff217819 */ /* 0x000fe20000011621 */
[----:B-----5:R-:W-:Y:S01]  /*1ee0*/  IMAD.U32 R63, R28, 0x10000, RZ ;  /* 0x000100001c3f7824 */ /* 0x020fe200078e00ff */
[----:B------:R-:W-:Y:S01]  /*1ef0*/  BSSY.RECONVERGENT B0, `(.L_x_25918) ;  /* 0x000002a000007945 */ /* 0x000fe20003800200 */
[----:B------:R-:W-:Y:S02]  /*1f00*/  IMAD.U32 R32, R32, 0x10000, RZ ;  /* 0x0001000020207824 */ /* 0x000fe400078e00ff */
[C---:B------:R-:W-:Y:S01]  /*1f10*/  FMUL R62, R58.reuse, R58 ;  /* 0x0000003a3a3e7220 */ /* 0x040fe20000400000 */
[----:B------:R-:W-:Y:S01]  /*1f20*/  IMAD.U32 R33, R33, 0x10000, RZ ;  /* 0x0001000021217824 */ /* 0x000fe200078e00ff */
[----:B------:R-:W-:Y:S01]  /*1f30*/  FSETP.GT.AND P3, PT, R58, RZ, PT ;  /* 0x000000ff3a00720b */ /* 0x000fe20003f64000 */
[C---:B---3--:R-:W-:Y:S01]  /*1f40*/  FMUL R61, R32.reuse, R32 ;  /* 0x00000020203d7220 */ /* 0x048fe20000400000 */
[----:B------:R-:W-:Y:S01]  /*1f50*/  FSETP.GT.AND P2, PT, R32, RZ, PT ;  /* 0x000000ff2000720b */ /* 0x000fe20003f44000 */
[C---:B------:R-:W-:Y:S01]  /*1f60*/  FMUL R60, R33.reuse, R33 ;  /* 0x00000021213c7220 */ /* 0x040fe20000400000 */
[----:B------:R-:W-:Y:S01]  /*1f70*/  FSETP.GT.AND P4, PT, R33, RZ, PT ;  /* 0x000000ff2100720b */ /* 0x000fe20003f84000 */
[----:B------:R-:W-:Y:S01]  /*1f80*/  IMAD.U32 R59, R50, 0x10000, RZ ;  /* 0x00010000323b7824 */ /* 0x000fe200078e00ff */
[----:B------:R-:W-:-:S02]  /*1f90*/  FSEL R62, R62, RZ, P3 ;  /* 0x000000ff3e3e7208 */ /* 0x000fc40001800000 */
[----:B------:R-:W-:Y:S01]  /*1fa0*/  FSEL R61, R61, RZ, P2 ;  /* 0x000000ff3d3d7208 */ /* 0x000fe20001000000 */
[----:B------:R-:W-:Y:S01]  /*1fb0*/  FMUL R58, R59, R59 ;  /* 0x0000003b3b3a7220 */ /* 0x000fe20000400000 */
[----:B------:R-:W-:Y:S01]  /*1fc0*/  FSEL R60, R60, RZ, P4 ;  /* 0x000000ff3c3c7208 */ /* 0x000fe20002000000 */
[----:B------:R-:W-:Y:S01]  /*1fd0*/  FMUL R72, R62, UR5 ;  /* 0x000000053e487c20 */ /* 0x000fe20008400000 */
[C---:B------:R-:W-:Y:S01]  /*1fe0*/  FSETP.GT.AND P5, PT, R63.reuse, RZ, PT ;  /* 0x000000ff3f00720b */ /* 0x040fe20003fa4000 */
[----:B------:R-:W-:Y:S01]  /*1ff0*/  FMUL R63, R63, R63 ;  /* 0x0000003f3f3f7220 */ /* 0x000fe20000400000 */
[----:B------:R-:W-:Y:S01]  /*2000*/  FMUL R32, R61, UR5 ;  /* 0x000000053d207c20 */ /* 0x000fe20008400000 */
[----:B------:R-:W-:Y:S01]  /*2010*/  FMUL R71, R60, UR5 ;  /* 0x000000053c477c20 */ /* 0x000fe20008400000 */
[----:B------:R-:W-:Y:S02]  /*2020*/  FSETP.GT.AND P2, PT, R59, RZ, PT ;  /* 0x000000ff3b00720b */ /* 0x000fe40003f44000 */
[----:B------:R-:W-:-:S02]  /*2030*/  FSEL R59, R63, RZ, P5 ;  /* 0x000000ff3f3b7208 */ /* 0x000fc40002800000 */
[----:B------:R-:W-:Y:S02]  /*2040*/  FSEL R58, R58, RZ, P2 ;  /* 0x000000ff3a3a7208 */ /* 0x000fe40001000000 */
[----:B------:R-:W-:Y:S02]  /*2050*/  F2FP.SATFINITE.E4M3.F32.PACK_AB_MERGE_C R72, RZ, R72, RZ ;  /* 0x00000048ff48723e */ /* 0x000fe400048070ff */
[----:B------:R-:W-:Y:S02]  /*2060*/  F2FP.SATFINITE.E4M3.F32.PACK_AB_MERGE_C R63, RZ, R32, RZ ;  /* 0x00000020ff3f723e */ /* 0x000fe400048070ff */
        /* <DEDUP_REMOVED lines=9> */
[----:B------:R-:W-:Y:S01]  /*2100*/  LEA.HI.X R75, R32, UR9, R33, 0x2, P2 ;  /* 0x00000009204b7c11 */ /* 0x000fe200090f1421 */
[----:B------:R-:W-:-:S05]  /*2110*/  IMAD.U32 R32, R72, 0x10000, RZ ;  /* 0x0001000048207824 */ /* 0x000fca00078e00ff */
[----:B------:R-:W-:Y:S02]  /*2120*/  LOP3.LUT R33, R32, 0xff0000, RZ, 0xc0, !PT ;  /* 0x00ff000020217812 */ /* 0x000fe400078ec0ff */
[----:B------:R-:W-:-:S05]  /*2130*/  LOP3.LUT R32, R71, 0xffff, RZ, 0xc0, !PT ;  /* 0x0000ffff47207812 */ /* 0x000fca00078ec0ff */
[----:B------:R-:W-:Y:S02]  /*2140*/  IMAD R32, R32, 0x1000000, R33 ;  /* 0x0100000020207824 */ /* 0x000fe400078e0221 */
[----:B------:R-:W-:-:S05]  /*2150*/  IMAD.SHL.U32 R33, R63, 0x100, RZ ;  /* 0x000001003f217824 */ /* 0x000fca00078e00ff */
[----:B------:R-:W-:-:S04]  /*2160*/  LOP3.LUT R32, R32, 0xffff, R33, 0xf8, !PT ;  /* 0x0000ffff20207812 */ /* 0x000fc800078ef821 */
[----:B------:R-:W-:-:S05]  /*2170*/  LOP3.LUT R69, R32, 0xff, R69, 0xf8, !PT ;  /* 0x000000ff20457812 */ /* 0x000fca00078ef845 */
[----:B------:R0:W-:Y:S02]  /*2180*/  STG.E desc[UR24][R74.64], R69 ;  /* 0x000000454a007986 */ /* 0x0001e4000c101918 */
.L_x_25919:
[----:B------:R-:W-:Y:S05]  /*2190*/  BSYNC.RECONVERGENT B0 ;  /* 0x0000000000007941 */ /* 0x000fea0003800200 */
.L_x_25918:
[----:B------:R-:W-:Y:S01]  /*21a0*/  FMUL R32, R58, UR5 ;  /* 0x000000053a207c20 */ /* 0x000fe20008400000 */
[----:B------:R-:W-:Y:S01]  /*21b0*/  FMUL R33, R59, UR5 ;  /* 0x000000053b217c20 */ /* 0x000fe20008400000 */
[----:B------:R-:W-:Y:S01]  /*21c0*/  LOP3.LUT R67, R67, 0xff, RZ, 0xc0, !PT ;  /* 0x000000ff43437812 */ /* 0x000fe200078ec0ff */
[----:B------:R-:W-:Y:S02]  /*21d0*/  BSSY.RECONVERGENT B0, `(.L_x_25920) ;  /* 0x0000042000007945 */ /* 0x000fe40003800200 */
[----:B0-----:R-:W-:Y:S02]  /*21e0*/  F2FP.SATFINITE.E4M3.F32.PACK_AB_MERGE_C R69, RZ, R32, RZ ;  /* 0x00000020ff45723e */ /* 0x001fe400048070ff */
[----:B------:R-:W-:Y:S02]  /*21f0*/  F2FP.SATFINITE.E4M3.F32.PACK_AB_MERGE_C R32, RZ, R33, RZ ;  /* 0x00000021ff20723e */ /* 0x000fe400048070ff */
[----:B------:R-:W-:Y:S02]  /*2200*/  LOP3.LUT R69, R69, 0xff, RZ, 0xc0, !PT ;  /* 0x000000ff45457812 */ /* 0x000fe400078ec0ff */
[----:B------:R-:W-:-:S05]  /*2210*/  LOP3.LUT R33, R32, 0xffff, RZ, 0xc0, !PT ;  /* 0x0000ffff20217812 */ /* 0x000fca00078ec0ff */
[----:B------:R-:W-:Y:S02]  /*2220*/  IMAD.SHL.U32 R70, R33, 0x1000000, RZ ;  /* 0x0100000021467824 */ /* 0x000fe400078e00ff */
[----:B------:R-:W-:-:S05]  /*2230*/  IMAD.U32 R33, R69, 0x10000, RZ ;  /* 0x0001000045217824 */ /* 0x000fca00078e00ff */
[----:B------:R-:W-:Y:S02]  /*2240*/  LOP3.LUT R33, R70, R65, R33, 0xfe, !PT ;  /* 0x0000004146217212 */ /* 0x000fe400078efe21 */
[----:B------:R-:W-:Y:S02]  /*2250*/  SHF.R.U64 R65, R50, 0x10, R51 ;  /* 0x0000001032417819 */ /* 0x000fe40000001233 */
[----:B------:R-:W-:Y:S02]  /*2260*/  SHF.R.U64 R50, R28, 0x10, R29 ;  /* 0x000000101c327819 */ /* 0x000fe4000000121d */
[----:B------:R-:W-:Y:S01]  /*2270*/  LOP3.LUT R70, R31, 0xff, RZ, 0xc0, !PT ;  /* 0x000000ff1f467812 */ /* 0x000fe200078ec0ff */
[----:B------:R-:W-:Y:S01]  /*2280*/  IMAD.U32 R28, R65, 0x10000, RZ ;  /* 0x00010000411c7824 */ /* 0x000fe200078e00ff */
[----:B------:R-:W-:Y:S01]  /*2290*/  PRMT R65, R63, 0x7104, RZ ;  /* 0x000071043f417816 */ /* 0x000fe200000000ff */
[----:B------:R-:W-:-:S03]  /*22a0*/  IMAD.U32 R50, R50, 0x10000, RZ ;  /* 0x0001000032327824 */ /* 0x000fc600078e00ff */
[C---:B------:R-:W-:Y:S01]  /*22b0*/  FSETP.GT.AND P2, PT, R28.reuse, RZ, PT ;  /* 0x000000ff1c00720b */ /* 0x040fe20003f44000 */
[----:B------:R-:W-:Y:S01]  /*22c0*/  FMUL R28, R28, R28 ;  /* 0x0000001c1c1c7220 */ /* 0x000fe20000400000 */
[C---:B------:R-:W-:Y:S01]  /*22d0*/  FSETP.GT.AND P3, PT, R50.reuse, RZ, PT ;  /* 0x000000ff3200720b */ /* 0x040fe20003f64000 */
[----:B------:R-:W-:Y:S01]  /*22e0*/  FMUL R50, R50, R50 ;  /* 0x0000003232327220 */ /* 0x000fe20000400000 */
[----:B------:R-:W-:Y:S02]  /*22f0*/  LOP3.LUT R31, R70, 0xff00, R65, 0xf8, !PT ;  /* 0x0000ff00461f7812 */ /* 0x000fe400078ef841 */
[----:B------:R-:W-:Y:S02]  /*2300*/  FSEL R28, R28, RZ, P2 ;  /* 0x000000ff1c1c7208 */ /* 0x000fe40001000000 */
[----:B------:R-:W-:-:S03]  /*2310*/  FSEL R63, R50, RZ, P3 ;  /* 0x000000ff323f7208 */ /* 0x000fc60001800000 */
[----:B------:R-:W-:Y:S02]  /*2320*/  FMUL R70, R28, UR5 ;  /* 0x000000051c467c20 */ /* 0x000fe40008400000 */
[----:B------:R-:W-:-:S03]  /*2330*/  FMUL R65, R63, UR5 ;  /* 0x000000053f417c20 */ /* 0x000fc60008400000 */
[----:B------:R-:W-:Y:S02]  /*2340*/  F2FP.SATFINITE.E4M3.F32.PACK_AB_MERGE_C R70, RZ, R70, RZ ;  /* 0x00000046ff46723e */ /* 0x000fe400048070ff */
[----:B------:R-:W-:-:S03]  /*2350*/  F2FP.SATFINITE.E4M3.F32.PACK_AB_MERGE_C R65, RZ, R65, RZ ;  /* 0x00000041ff41723e */ /* 0x000fc600048070ff */
[----:B------:R-:W-:Y:S01]  /*2360*/  IMAD.U32 R50, R70, 0x10000, RZ ;  /* 0x0001000046327824 */ /* 0x000fe200078e00ff */
[----:B------:R-:W-:-:S04]  /*2370*/  LOP3.LUT R73, R65, 0xffff, RZ, 0xc0, !PT ;  /* 0x0000ffff41497812 */ /* 0x000fc800078ec0ff */
[----:B------:R-:W-:Y:S01]  /*2380*/  LOP3.LUT R74, R50, 0xff0000, RZ, 0xc0, !PT ;  /* 0x00ff0000324a7812 */ /* 0x000fe200078ec0ff */
[----:B------:R-:W-:Y:S01]  /*2390*/  IMAD.SHL.U32 R50, R73, 0x1000000, RZ ;  /* 0x0100000049327824 */ /* 0x000fe200078e00ff */
[----:B------:R-:W-:-:S04]  /*23a0*/  LOP3.LUT R73, R68, 0xff, RZ, 0xc0, !PT ;  /* 0x000000ff44497812 */ /* 0x000fc800078ec0ff */
[----:B------:R-:W-:Y:S02]  /*23b0*/  LOP3.LUT R31, R50, R31, R74, 0xfe, !PT ;  /* 0x0000001f321f7212 */ /* 0x000fe400078efe4a */
[----:B------:R-:W-:Y:S02]  /*23c0*/  PRMT R50, R71, 0x7104, RZ ;  /* 0x0000710447327816 */ /* 0x000fe400000000ff */
[----:B------:R-:W-:Y:S02]  /*23d0*/  LOP3.LUT R71, R66, 0xff, RZ, 0xc0, !PT ;  /* 0x000000ff42477812 */ /* 0x000fe400078ec0ff */
[----:B------:R-:W-:Y:S01]  /*23e0*/  SHF.R.U32.HI R66, RZ, 0x10, R51 ;  /* 0x00000010ff427819 */ /* 0x000fe20000011633 */
[----:B------:R-:W-:Y:S01]  /*23f0*/  IMAD.U32 R51, R51, 0x10000, RZ ;  /* 0x0001000033337824 */ /* 0x000fe200078e00ff */
[----:B------:R-:W-:Y:S01]  /*2400*/  LOP3.LUT R50, R67, 0xff00, R50, 0xf8, !PT ;  /* 0x0000ff0043327812 */ /* 0x000fe200078ef832 */
[----:B------:R-:W-:Y:S01]  /*2410*/  IMAD R64, R64, 0x100, R71 ;  /* 0x0000010040407824 */ /* 0x000fe200078e0247 */
[----:B------:R-:W-:Y:S01]  /*2420*/  PRMT R74, R72, 0x7104, RZ ;  /* 0x00007104484a7816 */ /* 0x000fe200000000ff */
[----:B------:R-:W-:-:S02]  /*2430*/  IMAD.U32 R66, R66, 0x10000, RZ ;  /* 0x0001000042427824 */ /* 0x000fc400078e00ff */
[C---:B------:R-:W-:Y:S01]  /*2440*/  FMUL R67, R51.reuse, R51 ;  /* 0x0000003333437220 */ /* 0x040fe20000400000 */
[----:B------:R-:W-:Y:S02]  /*2450*/  FSETP.GT.AND P2, PT, R51, RZ, PT ;  /* 0x000000ff3300720b */ /* 0x000fe40003f44000 */
[----:B------:R-:W-:Y:S02]  /*2460*/  LOP3.LUT R74, R73, 0xff00, R74, 0xf8, !PT ;  /* 0x0000ff00494a7812 */ /* 0x000fe400078ef84a */
[C---:B------:R-:W-:Y:S01]  /*2470*/  FSETP.GT.AND P3, PT, R66.reuse, RZ, PT ;  /* 0x000000ff4200720b */ /* 0x040fe20003f64000 */
[----:B------:R-:W-:Y:S01]  /*2480*/  FMUL R66, R66, R66 ;  /* 0x0000004242427220 */ /* 0x000fe20000400000 */
[----:B------:R-:W-:-:S04]  /*2490*/  FSEL R67, R67, RZ, P2 ;  /* 0x000000ff43437208 */ /* 0x000fc80001000000 */
[----:B------:R-:W-:Y:S01]  /*24a0*/  FSEL R66, R66, RZ, P3 ;  /* 0x000000ff42427208 */ /* 0x000fe20001800000 */
[----:B------:R-:W-:-:S04]  /*24b0*/  FMUL R51, R67, UR5 ;  /* 0x0000000543337c20 */ /* 0x000fc80008400000 */
[----:B------:R-:W-:Y:S01]  /*24c0*/  FMUL R68, R66, UR5 ;  /* 0x0000000542447c20 */ /* 0x000fe20008400000 */
[----:B------:R-:W-:-:S04]  /*24d0*/  F2FP.SATFINITE.E4M3.F32.PACK_AB_MERGE_C R51, RZ, R51, RZ ;  /* 0x00000033ff33723e */ /* 0x000fc800048070ff */
[----:B------:R-:W-:-:S04]  /*24e0*/  F2FP.SATFINITE.E4M3.F32.PACK_AB_MERGE_C R68, RZ, R68, RZ ;  /* 0x00000044ff44723e */ /* 0x000fc800048070ff */
[----:B------:R-:W-:Y:S01]  /*24f0*/  LOP3.LUT R68, R68, 0xffff, RZ, 0xc0, !PT ;  /* 0x0000ffff44447812 */ /* 0x000fe200078ec0ff */
[----:B------:R-:W-:Y:S06]  /*2500*/  @P1 BRA `(.L_x_25921) ;  /* 0x0000000000381947 */ /* 0x000fec0003800000 */
[----:B------:R-:W-:Y:S01]  /*2510*/  PRMT R71, R51, 0x7054, RZ ;  /* 0x0000705433477816 */ /* 0x000fe200000000ff */
[----:B------:R-:W-:Y:S01]  /*2520*/  IMAD.SHL.U32 R70, R70, 0x100, RZ ;  /* 0x0000010046467824 */ /* 0x000fe200078e00ff */
[----:B------:R-:W-:Y:S01]  /*2530*/  UIMAD UR10, UR29, 0x6, URZ ;  /* 0x000000061d0a78a4 */ /* 0x000fe2000f8e02ff */
[----:B------:R-:W-:Y:S02]  /*2540*/  IMAD.U32 R73, RZ, RZ, UR28 ;  /* 0x0000001cff497e24 */ /* 0x000fe4000f8e00ff */
[----:B------:R-:W-:-:S05]  /*2550*/  IMAD R71, R68, 0x1000000, R71 ;  /* 0x0100000044477824 */ /* 0x000fca00078e0247 */
[----:B------:R-:W-:Y:S01]  /*2560*/  LOP3.LUT R70, R71, 0xffff, R70, 0xf8, !PT ;  /* 0x0000ffff47467812 */ /* 0x000fe200078ef846 */
[----:B------:R-:W-:-:S03]  /*2570*/  IMAD.MOV.U32 R71, RZ, RZ, R27 ;  /* 0x000000ffff477224 */ /* 0x000fc600078e001b */
[----:B------:R-:W-:Y:S01]  /*2580*/  LOP3.LUT R69, R70, R69, RZ, 0xfc, !PT ;  /* 0x0000004546457212 */ /* 0x000fe200078efcff */
[----:B------:R-:W-:-:S04]  /*2590*/  IMAD.MOV.U32 R70, RZ, RZ, R26 ;  /* 0x000000ffff467224 */ /* 0x000fc800078e001a */
[----:B------:R-:W-:-:S04]  /*25a0*/  IMAD.WIDE.U32 R70, R73, 0x6, R70 ;  /* 0x0000000649467825 */ /* 0x000fc800078e0046 */
[----:B------:R-:W-:Y:S01]  /*25b0*/  VIADD R71, R71, UR10 ;  /* 0x0000000a47477c36 */ /* 0x000fe20008000000 */
[----:B------:R-:W-:-:S04]  /*25c0*/  LEA R72, P2, R70, UR8, 0x2 ;  /* 0x0000000846487c11 */ /* 0x000fc8000f8410ff */
[----:B------:R-:W-:-:S05]  /*25d0*/  LEA.HI.X R73, R70, UR9, R71, 0x2, P2 ;  /* 0x0000000946497c11 */ /* 0x000fca00090f1447 */
[----:B------:R0:W-:Y:S04]  /*25e0*/  STG.E desc[UR24][R72.64], R69 ;  /* 0x0000004548007986 */ /* 0x0001e8000c101918 */
.L_x_25921:
[----:B------:R-:W-:Y:S05]  /*25f0*/  BSYNC.RECONVERGENT B0 ;  /* 0x0000000000007941 */ /* 0x000fea0003800200 */
.L_x_25920:
[----:B0-----:R-:W-:Y:S01]  /*2600*/  IMAD.U32 R69, R29, 0x10000, RZ ;  /* 0x000100001d457824 */ /* 0x001fe200078e00ff */
[----:B------:R-:W-:Y:S01]  /*2610*/  SHF.R.U32.HI R29, RZ, 0x10, R29 ;  /* 0x00000010ff1d7819 */ /* 0x000fe2000001161d */
[----:B------:R-:W-:Y:S01]  /*2620*/  IMAD.U32 R51, R51, 0x10000, RZ ;  /* 0x0001000033337824 */ /* 0x000fe200078e00ff */
[----:B------:R-:W-:Y:S02]  /*2630*/  BSSY.RECONVERGENT B0, `(.L_x_25922) ;  /* 0x000001f000007945 */ /* 0x000fe40003800200 */
[C---:B------:R-:W-:Y:S01]  /*2640*/  FSETP.GT.AND P2, PT, R69.reuse, RZ, PT ;  /* 0x000000ff4500720b */ /* 0x040fe20003f44000 */
[----:B------:R-:W-:Y:S01]  /*2650*/  FMUL R69, R69, R69 ;  /* 0x0000004545457220 */ /* 0x000fe20000400000 */
[----:B------:R-:W-:-:S04]  /*2660*/  IMAD.U32 R29, R29, 0x10000, RZ ;  /* 0x000100001d1d7824 */ /* 0x000fc800078e00ff */
[----:B------:R-:W-:Y:S02]  /*2670*/  FSEL R69, R69, RZ, P2 ;  /* 0x000000ff45457208 */ /* 0x000fe40001000000 */
[C---:B------:R-:W-:Y:S01]  /*2680*/  FSETP.GT.AND P2, PT, R29.reuse, RZ, PT ;  /* 0x000000ff1d00720b */ /* 0x040fe20003f44000 */
[----:B------:R-:W-:Y:S02]  /*2690*/  FMUL R29, R29, R29 ;  /* 0x0000001d1d1d7220 */ /* 0x000fe40000400000 */
[----:B------:R-:W-:-:S03]  /*26a0*/  FMUL R70, R69, UR5 ;  /* 0x0000000545467c20 */ /* 0x000fc60008400000 */
[----:B------:R-:W-:Y:S02]  /*26b0*/  FSEL R29, R29, RZ, P2 ;  /* 0x000000ff1d1d7208 */ /* 0x000fe40001000000 */
[----:B------:R-:W-:-:S04]  /*26c0*/  F2FP.SATFINITE.E4M3.F32.PACK_AB_MERGE_C R70, RZ, R70, RZ ;  /* 0x00000046ff46723e */ /* 0x000fc800048070ff */
[----:B------:R-:W-:Y:S02]  /*26d0*/  LOP3.LUT R71, R70, 0xffff, RZ, 0xc0, !PT ;  /* 0x0000ffff46477812 */ /* 0x000fe400078ec0ff */
[----:B------:R-:W-:-:S03]  /*26e0*/  LOP3.LUT R70, R51, 0xff0000, RZ, 0xc0, !PT ;  /* 0x00ff000033467812 */ /* 0x000fc600078ec0ff */
[----:B------:R-:W-:-:S05]  /*26f0*/  IMAD.SHL.U32 R51, R71, 0x1000000, RZ ;  /* 0x0100000047337824 */ /* 0x000fca00078e00ff */
[----:B------:R-:W-:Y:S01]  /*2700*/  LOP3.LUT R51, R51, R74, R70, 0xfe, !PT ;  /* 0x0000004a33337212 */ /* 0x000fe200078efe46 */
[----:B------:R-:W-:-:S05]  /*2710*/  FMUL R70, R29, UR5 ;  /* 0x000000051d467c20 */ /* 0x000fca0008400000 */
[----:B------:R-:W-:-:S04]  /*2720*/  F2FP.SATFINITE.E4M3.F32.PACK_AB_MERGE_C R70, RZ, R70, RZ ;  /* 0x00000046ff46723e */ /* 0x000fc800048070ff */
[----:B------:R-:W-:Y:S01]  /*2730*/  LOP3.LUT R70, R70, 0xffff, RZ, 0xc0, !PT ;  /* 0x0000ffff46467812 */ /* 0x000fe200078ec0ff */
[----:B------:R-:W-:Y:S06]  /*2740*/  @P1 BRA `(.L_x_25923) ;  /* 0x0000000000341947 */ /* 0x000fec0003800000 */
[----:B------:R-:W-:Y:S01]  /*2750*/  IMAD.U32 R71, R71, 0x10000, RZ ;  /* 0x0001000047477824 */ /* 0x000fe200078e00ff */
[----:B------:R-:W-:Y:S01]  /*2760*/  UIMAD UR10, UR29, 0x7, URZ ;  /* 0x000000071d0a78a4 */ /* 0x000fe2000f8e02ff */
[----:B------:R-:W-:Y:S02]  /*2770*/  IMAD.U32 R73, RZ, RZ, UR28 ;  /* 0x0000001cff497e24 */ /* 0x000fe4000f8e00ff */
[----:B------:R-:W-:Y:S01]  /*2780*/  IMAD.SHL.U32 R72, R65, 0x100, RZ ;  /* 0x0000010041487824 */ /* 0x000fe200078e00ff */
[----:B------:R-:W-:Y:S01]  /*2790*/  LOP3.LUT R71, R71, 0xff0000, RZ, 0xc0, !PT ;  /* 0x00ff000047477812 */ /* 0x000fe200078ec0ff */
[----:B------:R-:W-:-:S04]  /*27a0*/  IMAD.WIDE.U32 R26, R73, 0x7, R26 ;  /* 0x00000007491a7825 */ /* 0x000fc800078e001a */
[----:B------:R-:W-:Y:S02]  /*27b0*/  IMAD R71, R70, 0x1000000, R71 ;  /* 0x0100000046477824 */ /* 0x000fe400078e0247 */
[----:B------:R-:W-:-:S03]  /*27c0*/  VIADD R27, R27, UR10 ;  /* 0x0000000a1b1b7c36 */ /* 0x000fc60008000000 */
[----:B------:R-:W-:Y:S02]  /*27d0*/  LOP3.LUT R71, R71, 0xffff, R72, 0xf8, !PT ;  /* 0x0000ffff47477812 */ /* 0x000fe400078ef848 */
[C---:B------:R-:W-:Y:S02]  /*27e0*/  LEA R72, P1, R26.reuse, UR8, 0x2 ;  /* 0x000000081a487c11 */ /* 0x040fe4000f8210ff */
[----:B------:R-:W-:Y:S02]  /*27f0*/  LOP3.LUT R71, R71, 0xff, R32, 0xf8, !PT ;  /* 0x000000ff47477812 */ /* 0x000fe400078ef820 */
[----:B------:R-:W-:-:S05]  /*2800*/  LEA.HI.X R73, R26, UR9, R27, 0x2, P1 ;  /* 0x000000091a497c11 */ /* 0x000fca00088f141b */
[----:B------:R0:W-:Y:S04]  /*2810*/  STG.E desc[UR24][R72.64], R71 ;  /* 0x0000004748007986 */ /* 0x0001e8000c101918 */
.L_x_25923:
[----:B------:R-:W-:Y:S05]  /*2820*/  BSYNC.RECONVERGENT B0 ;  /* 0x0000000000007941 */ /* 0x000fea0003800200 */
.L_x_25922:
[----:B------:R-:W-:Y:S01]  /*2830*/  IMAD.U32 R26, RZ, RZ, UR11 ;  /* 0x0000000bff1a7e24 */ /* 0x000fe2000f8e00ff */
[----:B------:R-:W-:Y:S01]  /*2840*/  FMNMX3 R20, R23, R20, R22, !PT ;  /* 0x0000001417147276 */ /* 0x000fe20007800016 */
[----:B------:R-:W-:Y:S01]  /*2850*/  IMAD.U32 R27, RZ, RZ, UR12 ;  /* 0x0000000cff1b7e24 */ /* 0x000fe2000f8e00ff */
[----:B------:R-:W-:Y:S01]  /*2860*/  LOP3.LUT R65, R13, 0xff, RZ, 0xc0, !PT ;  /* 0x000000ff0d417812 */ /* 0x000fe200078ec0ff */
[----:B------:R-:W-:Y:S01]  /*2870*/  VIADD R32, R55, 0x1e ;  /* 0x0000001e37207836 */ /* 0x000fe20000000000 */
[----:B------:R-:W-:Y:S01]  /*2880*/  FMNMX3 R19, R19, R20, R21, !PT ;  /* 0x0000001413137276 */ /* 0x000fe20007800015 */
[----:B------:R-:W-:Y:S01]  /*2890*/  IMAD.WIDE.U32 R26, R54, UR28, R26 ;  /* 0x0000001c361a7c25 */ /* 0x000fe2000f8e001a */
[----:B------:R-:W-:Y:S02]  /*28a0*/  LOP3.LUT R6, R6, 0xffff, RZ, 0xc0, !PT ;  /* 0x0000ffff06067812 */ /* 0x000fe400078ec0ff */
[----:B------:R-:W-:Y:S02]  /*28b0*/  @!P0 CS2R R34, SRZ ;  /* 0x0000000000228805 */ /* 0x000fe4000001ff00 */
[----:B0-----:R-:W-:Y:S01]  /*28c0*/  LOP3.LUT R73, R32, 0x1f, RZ, 0xc0, !PT ;  /* 0x0000001f20497812 */ /* 0x001fe200078ec0ff */
[----:B------:R-:W-:Y:S01]  /*28d0*/  VIADD R54, R56, 0x2 ;  /* 0x0000000238367836 */ /* 0x000fe20000000000 */
[----:B------:R-:W-:Y:S01]  /*28e0*/  FMNMX3 R19, R18, R19, R24, !PT ;  /* 0x0000001312137276 */ /* 0x000fe20007800018 */
[----:B------:R-:W-:Y:S01]  /*28f0*/  IMAD.U32 R75, RZ, RZ, UR28 ;  /* 0x0000001cff4b7e24 */ /* 0x000fe2000f8e00ff */
[----:B------:R-:W-:Y:S01]  /*2900*/  IADD3 R72, P3, PT, R73, R26, RZ ;  /* 0x0000001a49487210 */ /* 0x000fe20007f7e0ff */
[----:B------:R-:W-:Y:S01]  /*2910*/  IMAD.U32 R13, RZ, RZ, UR28 ;  /* 0x0000001cff0d7e24 */ /* 0x000fe2000f8e00ff */
[----:B------:R-:W-:Y:S01]  /*2920*/  ISETP.GE.U32.AND P1, PT, R54, UR7, PT ;  /* 0x0000000736007c0c */ /* 0x000fe2000bf26070 */
[----:B------:R-:W-:Y:S01]  /*2930*/  IMAD.IADD R54, R53, 0x1, R27 ;  /* 0x0000000135367824 */ /* 0x000fe200078e021b */
[----:B------:R-:W-:Y:S01]  /*2940*/  FMNMX3 R12, R12, R19, R17, !PT ;  /* 0x000000130c0c7276 */ /* 0x000fe20007800011 */
[----:B------:R-:W-:Y:S01]  /*2950*/  IMAD.U32 R77, RZ, RZ, UR28 ;  /* 0x0000001cff4d7e24 */ /* 0x000fe2000f8e00ff */
[----:B------:R-:W-:Y:S01]  /*2960*/  ISETP.LT.U32.AND P1, PT, R73, UR14, !P1 ;  /* 0x0000000e49007c0c */ /* 0x000fe2000cf21070 */
[----:B------:R-:W-:Y:S01]  /*2970*/  IMAD.X R73, RZ, RZ, R54, P3 ;  /* 0x000000ffff497224 */ /* 0x000fe200018e0636 */
[----:B------:R-:W-:Y:S01]  /*2980*/  FMNMX3 R11, R11, R12, R25, !PT ;  /* 0x0000000c0b0b7276 */ /* 0x000fe20007800019 */
[----:B------:R-:W-:Y:S01]  /*2990*/  IMAD.U32 R15, R15, 0x10000, RZ ;  /* 0x000100000f0f7824 */ /* 0x000fe200078e00ff */
[----:B------:R-:W-:Y:S01]  /*29a0*/  ISETP.GE.U32.AND P2, PT, R52, UR7, PT ;  /* 0x0000000734007c0c */ /* 0x000fe2000bf46070 */
[----:B------:R-:W-:Y:S01]  /*29b0*/  IMAD R16, R16, 0x100, R65 ;  /* 0x0000010010107824 */ /* 0x000fe200078e0241 */
[----:B------:R-:W-:Y:S01]  /*29c0*/  LOP3.LUT R65, R0, 0xff, RZ, 0xc0, !PT ;  /* 0x000000ff00417812 */ /* 0x000fe200078ec0ff */
[----:B------:R-:W-:Y:S01]  /*29d0*/  IMAD.U32 R18, R14, 0x10000, RZ ;  /* 0x000100000e127824 */ /* 0x000fe200078e00ff */
[----:B------:R-:W-:Y:S01]  /*29e0*/  FMNMX3 R11, R61, R11, R62, !PT ;  /* 0x0000000b3d0b7276 */ /* 0x000fe2000780003e */
[----:B------:R-:W-:Y:S01]  /*29f0*/  IMAD.U32 R0, RZ, RZ, UR28 ;  /* 0x0000001cff007e24 */ /* 0x000fe2000f8e00ff */
[----:B------:R-:W-:Y:S01]  /*2a00*/  LOP3.LUT R2, R2, 0xffff, RZ, 0xc0, !PT ;  /* 0x0000ffff02027812 */ /* 0x000fe200078ec0ff */
[----:B------:R-:W-:Y:S01]  /*2a10*/  IMAD R10, R10, 0x100, R65 ;  /* 0x000001000a0a7824 */ /* 0x000fe200078e0241 */
[----:B------:R-:W-:Y:S01]  /*2a20*/  LOP3.LUT R65, R16, 0xffff, RZ, 0xc0, !PT ;  /* 0x0000ffff10417812 */ /* 0x000fe200078ec0ff */
[--C-:B------:R-:W-:Y:S01]  /*2a30*/  @P1 IMAD.MOV.U32 R22, RZ, RZ, R72.reuse ;  /* 0x000000ffff161224 */ /* 0x100fe200078e0048 */
[----:B------:R-:W-:Y:S01]  /*2a40*/  VOTEU.ANY UP0, P1 ;  /* 0x0000000000ff7886 */ /* 0x000fe20000800100 */
[----:B------:R-:W-:Y:S01]  /*2a50*/  @P1 IMAD.MOV.U32 R23, RZ, RZ, R73 ;  /* 0x000000ffff171224 */ /* 0x000fe200078e0049 */
[----:B------:R-:W-:Y:S01]  /*2a60*/  LOP3.LUT R3, R3, 0xffff, RZ, 0xc0, !PT ;  /* 0x0000ffff03037812 */ /* 0x000fe200078ec0ff */
[----:B------:R-:W-:Y:S01]  /*2a70*/  @P1 IMAD.MOV.U32 R74, RZ, RZ, R72 ;  /* 0x000000ffff4a1224 */ /* 0x000fe200078e0048 */
[----:B------:R-:W-:Y:S01]  /*2a80*/  ISETP.GE.U32.OR P2, PT, R30, UR14, P2 ;  /* 0x0000000e1e007c0c */ /* 0x000fe20009746470 */
[----:B------:R-:W-:Y:S01]  /*2a90*/  @P1 IMAD.WIDE.U32 R22, R75, 0xa, R22 ;  /* 0x0000000a4b161825 */ /* 0x000fe200078e0016 */
[----:B------:R-:W-:Y:S01]  /*2aa0*/  @UP0 UIMAD UR10, UR29, 0x9, URZ ;  /* 0x000000091d0a08a4 */ /* 0x000fe2000f8e02ff */
[----:B------:R-:W-:Y:S01]  /*2ab0*/  LOP3.LUT R18, R65, 0xff0000, R18, 0xf8, !PT ;  /* 0x00ff000041127812 */ /* 0x000fe200078ef812 */
[----:B------:R-:W-:Y:S01]  /*2ac0*/  @UP0 UIMAD UR13, UR29, 0xa, URZ ;  /* 0x0000000a1d0d08a4 */ /* 0x000fe2000f8e02ff */
[----:B------:R-:W-:Y:S01]  /*2ad0*/  @P1 IMAD.MOV.U32 R75, RZ, RZ, R73 ;  /* 0x000000ffff4b1224 */ /* 0x000fe200078e0049 */
[----:B------:R-:W-:Y:S01]  /*2ae0*/  @UP0 UIMAD UR17, UR29, 0xb, URZ ;  /* 0x0000000b1d1108a4 */ /* 0x000fe2000f8e02ff */
[----:B------:R-:W-:Y:S01]  /*2af0*/  @P1 IMAD.MOV.U32 R20, RZ, RZ, R72 ;  /* 0x000000ffff141224 */ /* 0x000fe200078e0048 */
[----:B------:R-:W-:Y:S01]  /*2b00*/  SHF.R.U32.HI R62, RZ, 0x10, R47 ;  /* 0x00000010ff3e7819 */ /* 0x000fe2000001162f */
[----:B------:R-:W-:Y:S01]  /*2b10*/  @P1 IMAD.MOV.U32 R21, RZ, RZ, R73 ;  /* 0x000000ffff151224 */ /* 0x000fe200078e0049 */
[----:B------:R-:W-:Y:S01]  /*2b20*/  SHF.R.U32.HI R65, RZ, 0x10, R45 ;  /* 0x00000010ff417819 */ /* 0x000fe2000001162d */
[----:B------:R-:W-:Y:S01]  /*2b30*/  @P1 IMAD.WIDE.U32 R74, R13, 0xb, R74 ;  /* 0x0000000b0d4a1825 */ /* 0x000fe200078e004a */
[----:B------:R-:W-:-:S02]  /*2b40*/  LOP3.LUT R13, R4, 0xff, R5, 0xf8, !PT ;  /* 0x000000ff040d7812 */ /* 0x000fc400078ef805 */
[----:B------:R-:W-:Y:S01]  /*2b50*/  @P1 IADD3 R4, P5, PT, R72, UR11, RZ ;  /* 0x0000000b48041c10 */ /* 0x000fe2000ffbe0ff */
[----:B------:R-:W-:-:S04]  /*2b60*/  @P1 IMAD.WIDE.U32 R20, R77, 0xc, R20 ;  /* 0x0000000c4d141825 */ /* 0x000fc800078e0014 */
[----:B------:R-:W-:Y:S02]  /*2b70*/  IMAD.U32 R5, RZ, RZ, UR28 ;  /* 0x0000001cff057e24 */ /* 0x000fe4000f8e00ff */
[--C-:B------:R-:W-:Y:S02]  /*2b80*/  @P1 IMAD.MOV.U32 R76, RZ, RZ, R72.reuse ;  /* 0x000000ffff4c1224 */ /* 0x100fe400078e0048 */
[----:B------:R-:W-:Y:S02]  /*2b90*/  @P1 IMAD.MOV.U32 R77, RZ, RZ, R73 ;  /* 0x000000ffff4d1224 */ /* 0x000fe400078e0049 */
[----:B------:R-:W-:Y:S02]  /*2ba0*/  @P1 IMAD.MOV.U32 R14, RZ, RZ, R72 ;  /* 0x000000ffff0e1224 */ /* 0x000fe400078e0048 */
[----:B------:R-:W-:Y:S01]  /*2bb0*/  @P1 IMAD.WIDE.U32 R76, R5, 0xd, R76 ;  /* 0x0000000d054c1825 */ /* 0x000fe200078e004c */
[----:B------:R-:W-:-:S03]  /*2bc0*/  LOP3.LUT R5, R15, 0xff0000, RZ, 0xc0, !PT ;  /* 0x00ff00000f057812 */ /* 0x000fc600078ec0ff */
[----:B------:R-:W-:Y:S01]  /*2bd0*/  @P1 IMAD.MOV.U32 R15, RZ, RZ, R73 ;  /* 0x000000ffff0f1224 */ /* 0x000fe200078e0049 */
[----:B------:R-:W-:Y:S01]  /*2be0*/  LOP3.LUT R64, R5, 0xffff, R64, 0xf8, !PT ;  /* 0x0000ffff05407812 */ /* 0x000fe200078ef840 */
[----:B------:R-:W-:Y:S02]  /*2bf0*/  IMAD.U32 R5, R40, 0x10000, RZ ;  /* 0x0001000028057824 */ /* 0x000fe400078e00ff */
[----:B------:R-:W-:-:S03]  /*2c00*/  @P1 IMAD.WIDE.U32 R14, R0, 0xe, R14 ;  /* 0x0000000e000e1825 */ /* 0x000fc600078e000e */
[C---:B------:R-:W-:Y:S01]  /*2c10*/  FSETP.GT.AND P4, PT, R5.reuse, RZ, PT ;  /* 0x000000ff0500720b */ /* 0x040fe20003f84000 */
[----:B------:R-:W-:Y:S02]  /*2c20*/  IMAD.U32 R0, R42, 0x10000, RZ ;  /* 0x000100002a007824 */ /* 0x000fe400078e00ff */
[----:B------:R-:W-:Y:S01]  /*2c30*/  FMUL R5, R5, R5 ;  /* 0x0000000505057220 */ /* 0x000fe20000400000 */
[----:B------:R-:W-:Y:S02]  /*2c40*/  IMAD.U32 R19, RZ, RZ, UR28 ;  /* 0x0000001cff137e24 */ /* 0x000fe4000f8e00ff */
[----:B------:R-:W-:Y:S01]  /*2c50*/  @P1 IMAD.MOV.U32 R16, RZ, RZ, R72 ;  /* 0x000000ffff101224 */ /* 0x000fe200078e0048 */
[C---:B------:R-:W-:Y:S01]  /*2c60*/  FSETP.GT.AND P3, PT, R0.reuse, RZ, PT ;  /* 0x000000ff0000720b */ /* 0x040fe20003f64000 */
[----:B------:R-:W-:Y:S02]  /*2c70*/  @P1 IMAD.MOV.U32 R17, RZ, RZ, R73 ;  /* 0x000000ffff111224 */ /* 0x000fe400078e0049 */
[----:B------:R-:W-:Y:S01]  /*2c80*/  FMUL R0, R0, R0 ;  /* 0x0000000000007220 */ /* 0x000fe20000400000 */
[----:B------:R-:W-:-:S02]  /*2c90*/  IMAD.U32 R71, RZ, RZ, UR28 ;  /* 0x0000001cff477e24 */ /* 0x000fc4000f8e00ff */
[----:B------:R-:W-:Y:S01]  /*2ca0*/  @P1 IMAD.WIDE.U32 R16, R19, 0xf, R16 ;  /* 0x0000000f13101825 */ /* 0x000fe200078e0010 */
[----:B------:R-:W-:Y:S02]  /*2cb0*/  LOP3.LUT R19, R7, 0xffff, RZ, 0xc0, !PT ;  /* 0x0000ffff07137812 */ /* 0x000fe400078ec0ff */
[----:B------:R-:W-:Y:S01]  /*2cc0*/  FSEL R12, R0, RZ, P3 ;  /* 0x000000ff000c7208 */ /* 0x000fe20001800000 */
[----:B------:R-:W-:Y:S01]  /*2cd0*/  IMAD.U32 R8, R8, 0x10000, RZ ;  /* 0x0001000008087824 */ /* 0x000fe200078e00ff */
[----:B------:R-:W-:Y:S01]  /*2ce0*/  FSEL R0, R5, RZ, P4 ;  /* 0x000000ff05007208 */ /* 0x000fe20002000000 */
[----:B------:R-:W-:Y:S01]  /*2cf0*/  IMAD.SHL.U32 R19, R19, 0x1000000, RZ ;  /* 0x0100000013137824 */ /* 0x000fe200078e00ff */
[----:B------:R-:W-:Y:S01]  /*2d00*/  @P1 LEA R24, P3, R4, UR15, 0x3 ;  /* 0x0000000f04181c11 */ /* 0x000fe2000f8618ff */
[----:B------:R-:W-:Y:S02]  /*2d10*/  IMAD.SHL.U32 R53, R70, 0x1000000, RZ ;  /* 0x0100000046357824 */ /* 0x000fe400078e00ff */
[----:B------:R-:W-:Y:S01]  /*2d20*/  FMUL R5, R12, UR5 ;  /* 0x000000050c057c20 */ /* 0x000fe20008400000 */
[----:B------:R-:W-:Y:S01]  /*2d30*/  @P1 IMAD.WIDE.U32 R70, R71, 0x9, R72 ;  /* 0x0000000947461825 */ /* 0x000fe200078e0048 */
[----:B------:R-:W-:-:S03]  /*2d40*/  @P1 IADD3.X R73, PT, PT, R73, UR12, RZ, P5, !PT ;  /* 0x0000000c49491c10 */ /* 0x000fc6000affe4ff */
[----:B------:R-:W-:Y:S01]  /*2d50*/  FMUL R7, R0, UR5 ;  /* 0x0000000500077c20 */ /* 0x000fe20008400000 */
[----:B------:R-:W-:Y:S01]  /*2d60*/  LOP3.LUT R32, R64, 0xff000000, R19, 0xf8, !PT ;  /* 0xff00000040207812 */ /* 0x000fe200078ef813 */
[----:B------:R-:W-:Y:S01]  /*2d70*/  IMAD.U32 R9, R9, 0x10000, RZ ;  /* 0x0001000009097824 */ /* 0x000fe200078e00ff */
[----:B------:R-:W-:Y:S01]  /*2d80*/  LOP3.LUT R19, R8, 0xff0000, RZ, 0xc0, !PT ;  /* 0x00ff000008137812 */ /* 0x000fe200078ec0ff */
[----:B------:R-:W-:Y:S01]  /*2d90*/  IMAD.U32 R68, R68, 0x10000, RZ ;  /* 0x0001000044447824 */ /* 0x000fe200078e00ff */
[----:B------:R-:W-:Y:S01]  /*2da0*/  LOP3.LUT R8, R13, 0xffff, RZ, 0xc0, !PT ;  /* 0x0000ffff0d087812 */ /* 0x000fe200078ec0ff */
[----:B------:R-:W-:Y:S01]  /*2db0*/  IMAD.SHL.U32 R3, R3, 0x1000000, RZ ;  /* 0x0100000003037824 */ /* 0x000fe200078e00ff */
[----:B------:R-:W-:Y:S01]  /*2dc0*/  @P1 LEA.HI.X R25, R4, UR16, R73, 0x3, P3 ;  /* 0x0000001004191c11 */ /* 0x000fe200098f1c49 */
[----:B------:R-:W-:Y:S01]  /*2dd0*/  IMAD.U32 R64, R45, 0x10000, RZ ;  /* 0x000100002d407824 */ /* 0x000fe200078e00ff */
[----:B------:R-:W-:Y:S02]  /*2de0*/  F2FP.SATFINITE.E4M3.F32.PACK_AB_MERGE_C R5, RZ, R5, RZ ;  /* 0x00000005ff05723e */ /* 0x000fe400048070ff */
[----:B------:R-:W-:-:S02]  /*2df0*/  F2FP.SATFINITE.E4M3.F32.PACK_AB_MERGE_C R4, RZ, R7, RZ ;  /* 0x00000007ff04723e */ /* 0x000fc400048070ff */
[----:B------:R-:W-:Y:S01]  /*2e00*/  LOP3.LUT R8, R8, 0xff0000, R9, 0xf8, !PT ;  /* 0x00ff000008087812 */ /* 0x000fe200078ef809 */
[----:B------:R-:W-:Y:S01]  /*2e10*/  IMAD.SHL.U32 R9, R6, 0x1000000, RZ ;  /* 0x0100000006097824 */ /* 0x000fe200078e00ff */
[----:B------:R-:W-:Y:S02]  /*2e20*/  LOP3.LUT R68, R68, 0xff0000, RZ, 0xc0, !PT ;  /* 0x00ff000044447812 */ /* 0x000fe400078ec0ff */
[----:B------:R-:W-:Y:S01]  /*2e30*/  FMNMX R13, R60, R11, !PT ;  /* 0x0000000b3c0d7209 */ /* 0x000fe20007800000 */
[----:B------:R-:W-:Y:S01]  /*2e40*/  IMAD.SHL.U32 R11, R2, 0x1000000, RZ ;  /* 0x01000000020b7824 */ /* 0x000fe200078e00ff */
[----:B------:R-:W-:Y:S02]  /*2e50*/  LOP3.LUT R30, R5, 0xff, RZ, 0xc0, !PT ;  /* 0x000000ff051e7812 */ /* 0x000fe400078ec0ff */
[----:B------:R-:W-:Y:S02]  /*2e60*/  PRMT R7, R4, 0x7104, RZ ;  /* 0x0000710404077816 */ /* 0x000fe400000000ff */
[----:B------:R-:W-:-:S02]  /*2e70*/  LOP3.LUT R10, R19, 0xffff, R10, 0xf8, !PT ;  /* 0x0000ffff130a7812 */ /* 0x000fc400078ef80a */
[----:B------:R-:W-:Y:S02]  /*2e80*/  LOP3.LUT R53, R53, R50, R68, 0xfe, !PT ;  /* 0x0000003235357212 */ /* 0x000fe400078efe44 */
[----:B------:R-:W-:Y:S02]  /*2e90*/  LOP3.LUT R7, R30, 0xff00, R7, 0xf8, !PT ;  /* 0x0000ff001e077812 */ /* 0x000fe400078ef807 */
[----:B------:R-:W-:Y:S01]  /*2ea0*/  LOP3.LUT R50, R18, 0xff000000, R9, 0xf8, !PT ;  /* 0xff00000012327812 */ /* 0x000fe200078ef809 */
[----:B------:R-:W-:Y:S01]  /*2eb0*/  @P1 VIADD R9, R71, UR10 ;  /* 0x0000000a47091c36 */ /* 0x000fe20008000000 */
[----:B------:R-:W-:Y:S01]  /*2ec0*/  LOP3.LUT R52, R10, 0xff000000, R11, 0xf8, !PT ;  /* 0xff0000000a347812 */ /* 0x000fe200078ef80b */
[----:B------:R-:W-:Y:S01]  /*2ed0*/  @UP0 UIMAD UR10, UR29, 0xc, URZ ;  /* 0x0000000c1d0a08a4 */ /* 0x000fe2000f8e02ff */
[----:B------:R-:W-:Y:S01]  /*2ee0*/  LOP3.LUT R30, R8, 0xff000000, R3, 0xf8, !PT ;  /* 0xff000000081e7812 */ /* 0x000fe200078ef803 */
[----:B------:R-:W-:Y:S01]  /*2ef0*/  @P1 VIADD R3, R23, UR13 ;  /* 0x0000000d17031c36 */ /* 0x000fe20008000000 */
[----:B------:R-:W-:Y:S01]  /*2f00*/  @P1 LEA R10, P3, R70, UR15, 0x3 ;  /* 0x0000000f460a1c11 */ /* 0x000fe2000f8618ff */
[----:B------:R-:W-:Y:S01]  /*2f10*/  @UP0 UIMAD UR13, UR29, 0xe, URZ ;  /* 0x0000000e1d0d08a4 */ /* 0x000fe2000f8e02ff */
[----:B------:R-:W-:-:S02]  /*2f20*/  @P1 LEA R8, P4, R22, UR15, 0x3 ;  /* 0x0000000f16081c11 */ /* 0x000fc4000f8818ff */
[----:B------:R-:W-:Y:S01]  /*2f30*/  FMNMX3 R28, R58, R13, R28, !PT ;  /* 0x0000000d3a1c7276 */ /* 0x000fe2000780001c */
[----:B------:R-:W-:Y:S01]  /*2f40*/  @P1 VIADD R13, R75, UR17 ;  /* 0x000000114b0d1c36 */ /* 0x000fe20008000000 */
[----:B------:R-:W-:Y:S01]  /*2f50*/  @P1 LEA.HI.X R11, R70, UR16, R9, 0x3, P3 ;  /* 0x00000010460b1c11 */ /* 0x000fe200098f1c09 */
[----:B------:R-:W-:Y:S01]  /*2f60*/  @UP0 UIMAD UR17, UR29, 0xf, URZ ;  /* 0x0000000f1d1108a4 */ /* 0x000fe2000f8e02ff */
[----:B------:R-:W-:Y:S01]  /*2f70*/  @P1 LEA.HI.X R9, R22, UR16, R3, 0x3, P4 ;  /* 0x0000001016091c11 */ /* 0x000fe2000a0f1c03 */
[----:B------:R-:W-:Y:S01]  /*2f80*/  @P1 VIADD R3, R21, UR10 ;  /* 0x0000000a15031c36 */ /* 0x000fe20008000000 */
[----:B------:R-:W-:Y:S01]  /*2f90*/  FMNMX3 R6, R67, R28, R66, !PT ;  /* 0x0000001c43067276 */ /* 0x000fe20007800042 */
[----:B------:R-:W-:Y:S01]  /*2fa0*/  @UP0 UIMAD UR10, UR29, 0xd, URZ ;  /* 0x0000000d1d0a08a4 */ /* 0x000fe2000f8e02ff */
[----:B------:R-:W-:Y:S01]  /*2fb0*/  @P1 LEA R58, P4, R20, UR15, 0x3 ;  /* 0x0000000f143a1c11 */ /* 0x000fe2000f8818ff */
[----:B------:R-:W-:Y:S01]  /*2fc0*/  IMAD.U32 R66, R34, 0x10000, RZ ;  /* 0x0001000022427824 */ /* 0x000fe200078e00ff */
[----:B------:R-:W-:Y:S01]  /*2fd0*/  @P1 LEA R22, P3, R74, UR15, 0x3 ;  /* 0x0000000f4a161c11 */ /* 0x000fe2000f8618ff */
[----:B------:R-:W-:Y:S01]  /*2fe0*/  IMAD.U32 R67, R35, 0x10000, RZ ;  /* 0x0001000023437824 */ /* 0x000fe200078e00ff */
[----:B------:R-:W-:Y:S01]  /*2ff0*/  FMNMX3 R6, R59, R6, R63, !PT ;  /* 0x000000063b067276 */ /* 0x000fe2000780003f */
[----:B------:R-:W-:Y:S01]  /*3000*/  @P1 VIADD R19, R77, UR10 ;  /* 0x0000000a4d131c36 */ /* 0x000fe20008000000 */
[----:B------:R-:W-:Y:S01]  /*3010*/  @P1 LEA.HI.X R59, R20, UR16, R3, 0x3, P4 ;  /* 0x00000010143b1c11 */ /* 0x000fe2000a0f1c03 */
[----:B------:R-:W-:Y:S01]  /*3020*/  @P1 VIADD R3, R17, UR17 ;  /* 0x0000001111031c36 */ /* 0x000fe20008000000 */
[----:B------:R-:W-:Y:S01]  /*3030*/  @P1 LEA.HI.X R23, R74, UR16, R13, 0x3, P3 ;  /* 0x000000104a171c11 */ /* 0x000fe200098f1c0d */
[----:B------:R-:W-:Y:S01]  /*3040*/  @P1 VIADD R13, R15, UR13 ;  /* 0x0000000d0f0d1c36 */ /* 0x000fe20008000000 */
[----:B------:R-:W-:Y:S01]  /*3050*/  @P1 LEA R20, P5, R16, UR15, 0x3 ;  /* 0x0000000f10141c11 */ /* 0x000fe2000f8a18ff */
[----:B------:R-:W-:Y:S01]  /*3060*/  IMAD.U32 R15, R47, 0x10000, RZ ;  /* 0x000100002f0f7824 */ /* 0x000fe200078e00ff */
[----:B------:R-:W-:Y:S01]  /*3070*/  @P1 LEA R60, P3, R76, UR15, 0x3 ;  /* 0x0000000f4c3c1c11 */ /* 0x000fe2000f8618ff */
[----:B------:R-:W-:Y:S01]  /*3080*/  IMAD.U32 R17, R44, 0x10000, RZ ;  /* 0x000100002c117824 */ /* 0x000fe200078e00ff */
[----:B------:R-:W-:-:S02]  /*3090*/  @P1 LEA R2, P4, R14, UR15, 0x3 ;  /* 0x0000000f0e021c11 */ /* 0x000fc4000f8818ff */
[----:B------:R-:W-:Y:S02]  /*30a0*/  @P1 LEA.HI.X R21, R16, UR16, R3, 0x3, P5 ;  /* 0x0000001010151c11 */ /* 0x000fe4000a8f1c03 */
[----:B------:R-:W-:Y:S02]  /*30b0*/  @P1 LEA.HI.X R61, R76, UR16, R19, 0x3, P3 ;  /* 0x000000104c3d1c11 */ /* 0x000fe400098f1c13 */
[----:B------:R-:W-:Y:S02]  /*30c0*/  @!P1 CS2R R18, SRZ ;  /* 0x0000000000129805 */ /* 0x000fe4000001ff00 */
[----:B------:R-:W-:Y:S01]  /*30d0*/  @P1 LEA.HI.X R3, R14, UR16, R13, 0x3, P4 ;  /* 0x000000100e031c11 */ /* 0x000fe2000a0f1c0d */
[C---:B------:R-:W-:Y:S01]  /*30e0*/  IMAD.U32 R14, R46.reuse, 0x10000, RZ ;  /* 0x000100002e0e7824 */ /* 0x040fe200078e00ff */
[----:B------:R-:W-:Y:S02]  /*30f0*/  SHF.R.U64 R16, R46, 0x10, R47 ;  /* 0x000000102e107819 */ /* 0x000fe4000000122f */
[----:B------:R-:W-:-:S02]  /*3100*/  @!P1 CS2R R46, SRZ ;  /* 0x00000000002e9805 */ /* 0x000fc4000001ff00 */
[----:B------:R-:W-:Y:S01]  /*3110*/  SHF.R.U64 R68, R34, 0x10, R35 ;  /* 0x0000001022447819 */ /* 0x000fe20000001223 */
[----:B------:R-:W-:Y:S01]  /*3120*/  IMAD.U32 R13, R49, 0x10000, RZ ;  /* 0x00010000310d7824 */ /* 0x000fe200078e00ff */
[----:B------:R-:W-:Y:S01]  /*3130*/  FMNMX3 R69, R69, R6, R29, !PT ;  /* 0x0000000645457276 */ /* 0x000fe2000780001d */
[C---:B------:R-:W-:Y:S01]  /*3140*/  IMAD.U32 R6, R48.reuse, 0x10000, RZ ;  /* 0x0001000030067824 */ /* 0x040fe200078e00ff */
[----:B------:R-:W-:Y:S01]  /*3150*/  SHF.R.U64 R48, R48, 0x10, R49 ;  /* 0x0000001030307819 */ /* 0x000fe20000001231 */
[----:B------:R-:W-:Y:S01]  /*3160*/  IMAD.U32 R68, R68, 0x10000, RZ ;  /* 0x0001000044447824 */ /* 0x000fe200078e00ff */
[----:B------:R-:W-:Y:S01]  /*3170*/  SHF.R.U32.HI R70, RZ, 0x10, R35 ;  /* 0x00000010ff467819 */ /* 0x000fe20000011623 */
[----:B------:R-:W5:Y:S01]  /*3180*/  @P1 LDG.E.64 R18, desc[UR24][R24.64] ;  /* 0x0000001818121981 */ /* 0x000f62000c1e1b00 */
[----:B------:R-:W-:Y:S02]  /*3190*/  FSETP.GT.AND P6, PT, R13, RZ, PT ;  /* 0x000000ff0d00720b */ /* 0x000fe40003fc4000 */
[----:B------:R-:W-:-:S02]  /*31a0*/  @!P1 CS2R R34, SRZ ;  /* 0x0000000000229805 */ /* 0x000fc4000001ff00 */
[----:B------:R-:W-:Y:S01]  /*31b0*/  FSETP.GT.AND P0, PT, R66, RZ, PT ;  /* 0x000000ff4200720b */ /* 0x000fe20003f04000 */
[----:B------:R0:W5:Y:S01]  /*31c0*/  @P1 LDG.E.64 R46, desc[UR24][R10.64] ;  /* 0x000000180a2e1981 */ /* 0x000162000c1e1b00 */
[----:B------:R-:W-:Y:S01]  /*31d0*/  IMAD.U32 R71, R48, 0x10000, RZ ;  /* 0x0001000030477824 */ /* 0x000fe200078e00ff */
[----:B------:R-:W-:Y:S01]  /*31e0*/  FSETP.GT.AND P5, PT, R68, RZ, PT ;  /* 0x000000ff4400720b */ /* 0x000fe20003fa4000 */
[----:B------:R-:W-:Y:S01]  /*31f0*/  IMAD.U32 R70, R70, 0x10000, RZ ;  /* 0x0001000046467824 */ /* 0x000fe200078e00ff */
[----:B------:R-:W-:Y:S02]  /*3200*/  @!P1 CS2R R28, SRZ ;  /* 0x00000000001c9805 */ /* 0x000fe4000001ff00 */
[C---:B------:R-:W-:Y:S02]  /*3210*/  FSETP.GT.AND P4, PT, R6.reuse, RZ, PT ;  /* 0x000000ff0600720b */ /* 0x040fe40003f84000 */
[----:B------:R-:W-:Y:S01]  /*3220*/  @!P1 CS2R R24, SRZ ;  /* 0x0000000000189805 */ /* 0x000fe2000001ff00 */
[----:B------:R-:W-:Y:S01]  /*3230*/  FMUL R48, R6, R6 ;  /* 0x0000000606307220 */ /* 0x000fe20000400000 */
[----:B------:R-:W-:Y:S01]  /*3240*/  SHF.R.U32.HI R49, RZ, 0x10, R49 ;  /* 0x00000010ff317819 */ /* 0x000fe20000011631 */
[----:B------:R-:W5:Y:S01]  /*3250*/  @P1 LDG.E.64 R34, desc[UR24][R22.64] ;  /* 0x0000001816221981 */ /* 0x000f62000c1e1b00 */
[----:B0-----:R-:W-:Y:S01]  /*3260*/  FMUL R11, R13, R13 ;  /* 0x0000000d0d0b7220 */ /* 0x001fe20000400000 */
[----:B------:R-:W-:Y:S01]  /*3270*/  FMUL R13, R68, R68 ;  /* 0x00000044440d7220 */ /* 0x000fe20000400000 */
[----:B------:R-:W-:Y:S01]  /*3280*/  IMAD.U32 R6, R16, 0x10000, RZ ;  /* 0x0001000010067824 */ /* 0x000fe200078e00ff */
[----:B------:R0:W5:Y:S01]  /*3290*/  @P1 LDG.E.64 R24, desc[UR24][R60.64] ;  /* 0x000000183c181981 */ /* 0x000162000c1e1b00 */
[----:B------:R-:W-:Y:S01]  /*32a0*/  FMUL R16, R66, R66 ;  /* 0x0000004242107220 */ /* 0x000fe20000400000 */
[----:B------:R-:W-:-:S02]  /*32b0*/  SHF.R.U64 R63, R44, 0x10, R45 ;  /* 0x000000102c3f7819 */ /* 0x000fc4000000122d */
[----:B------:R-:W-:Y:S01]  /*32c0*/  FSEL R13, R13, RZ, P5 ;  /* 0x000000ff0d0d7208 */ /* 0x000fe20002800000 */
[----:B------:R1:W5:Y:S01]  /*32d0*/  @P1 LDG.E.64 R28, desc[UR24][R58.64] ;  /* 0x000000183a1c1981 */ /* 0x000362000c1e1b00 */
[C---:B------:R-:W-:Y:S02]  /*32e0*/  FSETP.GT.AND P5, PT, R70.reuse, RZ, PT ;  /* 0x000000ff4600720b */ /* 0x040fe40003fa4000 */
[----:B------:R-:W-:Y:S01]  /*32f0*/  @!P1 CS2R R22, SRZ ;  /* 0x0000000000169805 */ /* 0x000fe2000001ff00 */
[----:B0-----:R-:W-:Y:S01]  /*3300*/  FMUL R61, R70, R70 ;  /* 0x00000046463d7220 */ /* 0x001fe20000400000 */
[----:B------:R-:W-:Y:S02]  /*3310*/  @!P1 CS2R R44, SRZ ;  /* 0x00000000002c9805 */ /* 0x000fe4000001ff00 */
[----:B------:R-:W-:Y:S01]  /*3320*/  FSETP.GT.AND P3, PT, R14, RZ, PT ;  /* 0x000000ff0e00720b */ /* 0x000fe20003f64000 */
[C---:B------:R-:W-:Y:S01]  /*3330*/  FMUL R60, R67.reuse, R67 ;  /* 0x00000043433c7220 */ /* 0x040fe20000400000 */
[----:B------:R-:W-:Y:S01]  /*3340*/  FSEL R16, R16, RZ, P0 ;  /* 0x000000ff10107208 */ /* 0x000fe20000000000 */
[----:B-1----:R-:W-:Y:S01]  /*3350*/  FMUL R59, R14, R14 ;  /* 0x0000000e0e3b7220 */ /* 0x002fe20000400000 */
[----:B------:R-:W-:Y:S01]  /*3360*/  FSETP.GT.AND P0, PT, R67, RZ, PT ;  /* 0x000000ff4300720b */ /* 0x000fe20003f04000 */
[----:B------:R-:W-:Y:S01]  /*3370*/  FMUL R14, R71, R71 ;  /* 0x00000047470e7220 */ /* 0x000fe20000400000 */
[----:B------:R-:W-:Y:S01]  /*3380*/  FSEL R61, R61, RZ, P5 ;  /* 0x000000ff3d3d7208 */ /* 0x000fe20002800000 */
[----:B------:R-:W-:Y:S01]  /*3390*/  IMAD.U32 R49, R49, 0x10000, RZ ;  /* 0x0001000031317824 */ /* 0x000fe200078e00ff */
[----:B------:R-:W-:Y:S01]  /*33a0*/  FSETP.GT.AND P5, PT, R71, RZ, PT ;  /* 0x000000ff4700720b */ /* 0x000fe20003fa4000 */
[----:B------:R0:W5:Y:S01]  /*33b0*/  @P1 LDG.E.64 R22, desc[UR24][R20.64] ;  /* 0x0000001814161981 */ /* 0x000162000c1e1b00 */
[----:B------:R-:W-:-:S02]  /*33c0*/  FSEL R60, R60, RZ, P0 ;  /* 0x000000ff3c3c7208 */ /* 0x000fc40000000000 */
[----:B------:R-:W-:Y:S01]  /*33d0*/  FMNMX3 R69, R16, R69, R13, !PT ;  /* 0x0000004510457276 */ /* 0x000fe2000780000d */
[----:B------:R1:W5:Y:S01]  /*33e0*/  @P1 LDG.E.64 R44, desc[UR24][R8.64] ;  /* 0x00000018082c1981 */ /* 0x000362000c1e1b00 */
[----:B------:R-:W-:Y:S01]  /*33f0*/  FSEL R14, R14, RZ, P5 ;  /* 0x000000ff0e0e7208 */ /* 0x000fe20002800000 */
[----:B------:R-:W-:Y:S01]  /*3400*/  FMUL R58, R15, R15 ;  /* 0x0000000f0f3a7220 */ /* 0x000fe20000400000 */
[C---:B------:R-:W-:Y:S01]  /*3410*/  FSETP.GT.AND P5, PT, R49.reuse, RZ, PT ;  /* 0x000000ff3100720b */ /* 0x040fe20003fa4000 */
[----:B0-----:R-:W-:Y:S02]  /*3420*/  IMAD.U32 R21, R62, 0x10000, RZ ;  /* 0x000100003e157824 */ /* 0x001fe400078e00ff */
[----:B------:R-:W-:Y:S01]  /*3430*/  FMUL R62, R49, R49 ;  /* 0x00000031313e7220 */ /* 0x000fe20000400000 */
[----:B------:R-:W-:Y:S02]  /*3440*/  IMAD.U32 R66, R63, 0x10000, RZ ;  /* 0x000100003f427824 */ /* 0x000fe400078e00ff */
[----:B-1----:R-:W-:Y:S01]  /*3450*/  IMAD.U32 R9, R43, 0x10000, RZ ;  /* 0x000100002b097824 */ /* 0x002fe200078e00ff */
[----:B------:R-:W-:Y:S01]  /*3460*/  FSETP.GT.AND P0, PT, R15, RZ, PT ;  /* 0x000000ff0f00720b */ /* 0x000fe20003f04000 */
[----:B------:R-:W-:Y:S01]  /*3470*/  IMAD.U32 R8, R41, 0x10000, RZ ;  /* 0x0001000029087824 */ /* 0x000fe200078e00ff */
[----:B------:R-:W-:-:S02]  /*3480*/  FSEL R63, R48, RZ, P4 ;  /* 0x000000ff303f7208 */ /* 0x000fc40002000000 */
[----:B------:R-:W-:Y:S02]  /*3490*/  FMNMX3 R68, R60, R69, R61, !PT ;  /* 0x000000453c447276 */ /* 0x000fe4000780003d */
[----:B------:R-:W-:Y:S02]  /*34a0*/  FSEL R62, R62, RZ, P5 ;  /* 0x000000ff3e3e7208 */ /* 0x000fe40002800000 */
[C---:B------:R-:W-:Y:S01]  /*34b0*/  FSETP.GT.AND P5, PT, R9.reuse, RZ, PT ;  /* 0x000000ff0900720b */ /* 0x040fe20003fa4000 */
[----:B------:R-:W-:Y:S01]  /*34c0*/  FMUL R9, R9, R9 ;  /* 0x0000000909097220 */ /* 0x000fe20000400000 */
[----:B------:R-:W-:Y:S01]  /*34d0*/  FSEL R59, R59, RZ, P3 ;  /* 0x000000ff3b3b7208 */ /* 0x000fe20001800000 */
[----:B------:R-:W-:Y:S01]  /*34e0*/  IMAD.U32 R65, R65, 0x10000, RZ ;  /* 0x0001000041417824 */ /* 0x000fe200078e00ff */
[----:B------:R-:W-:Y:S02]  /*34f0*/  FSEL R15, R11, RZ, P6 ;  /* 0x000000ff0b0f7208 */ /* 0x000fe40003000000 */
[C---:B------:R-:W-:Y:S01]  /*3500*/  FSETP.GT.AND P3, PT, R8.reuse, RZ, PT ;  /* 0x000000ff0800720b */ /* 0x040fe20003f64000 */
[----:B------:R-:W-:Y:S01]  /*3510*/  FMUL R8, R8, R8 ;  /* 0x0000000808087220 */ /* 0x000fe20000400000 */
[----:B------:R-:W-:-:S02]  /*3520*/  FSEL R58, R58, RZ, P0 ;  /* 0x000000ff3a3a7208 */ /* 0x000fc40000000000 */
[----:B------:R-:W-:Y:S01]  /*3530*/  FMNMX3 R68, R63, R68, R14, !PT ;  /* 0x000000443f447276 */ /* 0x000fe2000780000e */
[C---:B------:R-:W-:Y:S01]  /*3540*/  FMUL R71, R17.reuse, R17 ;  /* 0x0000001111477220 */ /* 0x040fe20000400000 */
[C---:B------:R-:W-:Y:S01]  /*3550*/  FSETP.GT.AND P0, PT, R6.reuse, RZ, PT ;  /* 0x000000ff0600720b */ /* 0x040fe20003f04000 */
[----:B------:R-:W-:Y:S01]  /*3560*/  FMUL R6, R6, R6 ;  /* 0x0000000606067220 */ /* 0x000fe20000400000 */
[----:B------:R-:W-:Y:S01]  /*3570*/  FSETP.GT.AND P4, PT, R17, RZ, PT ;  /* 0x000000ff1100720b */ /* 0x000fe20003f84000 */
[----:B------:R-:W0:Y:S01]  /*3580*/  S2R R10, SR_TID.X ;  /* 0x00000000000a7919 */ /* 0x000e220000002100 */
[C---:B------:R-:W-:Y:S01]  /*3590*/  FMUL R73, R64.reuse, R64 ;  /* 0x0000004040497220 */ /* 0x040fe20000400000 */
[----:B------:R-:W-:Y:S01]  /*35a0*/  FMNMX R68, R15, R68, !PT ;  /* 0x000000440f447209 */ /* 0x000fe20007800000 */
[----:B------:R-:W-:Y:S01]  /*35b0*/  FMUL R49, R65, R65 ;  /* 0x0000004141317220 */ /* 0x000fe20000400000 */
[----:B------:R-:W-:Y:S02]  /*35c0*/  FSETP.GT.AND P6, PT, R64, RZ, PT ;  /* 0x000000ff4000720b */ /* 0x000fe40003fc4000 */
[----:B------:R-:W-:Y:S01]  /*35d0*/  FSEL R9, R9, RZ, P5 ;  /* 0x000000ff09097208 */ /* 0x000fe20002800000 */
[----:B------:R-:W-:Y:S01]  /*35e0*/  FMUL R64, R21, R21 ;  /* 0x0000001515407220 */ /* 0x000fe20000400000 */
[----:B------:R-:W-:-:S02]  /*35f0*/  FSETP.GT.AND P5, PT, R65, RZ, PT ;  /* 0x000000ff4100720b */ /* 0x000fc40003fa4000 */
[----:B------:R-:W-:Y:S02]  /*3600*/  FSEL R8, R8, RZ, P3 ;  /* 0x000000ff08087208 */ /* 0x000fe40001800000 */
[----:B------:R-:W-:Y:S02]  /*3610*/  FSEL R71, R71, RZ, P4 ;  /* 0x000000ff47477208 */ /* 0x000fe40002000000 */
[----:B------:R-:W-:Y:S02]  /*3620*/  FSEL R65, R6, RZ, P0 ;  /* 0x000000ff06417208 */ /* 0x000fe40000000000 */
[----:B------:R-:W-:Y:S02]  /*3630*/  FSETP.GT.AND P4, PT, R21, RZ, PT ;  /* 0x000000ff1500720b */ /* 0x000fe40003f84000 */
[----:B------:R-:W-:Y:S01]  /*3640*/  FMNMX3 R6, R62, R68, R59, !PT ;  /* 0x000000443e067276 */ /* 0x000fe2000780003b */
[C---:B------:R-:W-:Y:S01]  /*3650*/  FMUL R48, R66.reuse, R66 ;  /* 0x0000004242307220 */ /* 0x040fe20000400000 */
[----:B------:R-:W-:Y:S01]  /*3660*/  FSEL R73, R73, RZ, P6 ;  /* 0x000000ff49497208 */ /* 0x000fe20003000000 */
[----:B------:R-:W-:Y:S01]  /*3670*/  FMUL R68, R9, UR5 ;  /* 0x0000000509447c20 */ /* 0x000fe20008400000 */
[----:B------:R-:W-:Y:S01]  /*3680*/  FSETP.GT.AND P6, PT, R66, RZ, PT ;  /* 0x000000ff4200720b */ /* 0x000fe20003fc4000 */
[----:B------:R-:W-:Y:S01]  /*3690*/  FMUL R66, R8, UR5 ;  /* 0x0000000508427c20 */ /* 0x000fe20008400000 */
[----:B------:R-:W-:-:S02]  /*36a0*/  FSEL R64, R64, RZ, P4 ;  /* 0x000000ff40407208 */ /* 0x000fc40002000000 */
[----:B------:R-:W-:Y:S02]  /*36b0*/  FMNMX3 R6, R65, R6, R58, !PT ;  /* 0x0000000641067276 */ /* 0x000fe4000780003a */
[----:B------:R-:W-:Y:S02]  /*36c0*/  @!P1 CS2R R20, SRZ ;  /* 0x0000000000149805 */ /* 0x000fe4000001ff00 */
[----:B------:R-:W-:Y:S02]  /*36d0*/  FSEL R48, R48, RZ, P6 ;  /* 0x000000ff30307208 */ /* 0x000fe40003000000 */
[----:B------:R-:W-:Y:S02]  /*36e0*/  F2FP.SATFINITE.E4M3.F32.PACK_AB_MERGE_C R68, RZ, R68, RZ ;  /* 0x00000044ff44723e */ /* 0x000fe400048070ff */
[----:B------:R-:W-:Y:S01]  /*36f0*/  F2FP.SATFINITE.E4M3.F32.PACK_AB_MERGE_C R66, RZ, R66, RZ ;  /* 0x00000042ff42723e */ /* 0x000fe200048070ff */
[----:B------:R-:W-:Y:S01]  /*3700*/  FMUL R16, R16, UR5 ;  /* 0x0000000510107c20 */ /* 0x000fe20008400000 */
[----:B------:R-:W-:Y:S01]  /*3710*/  FMNMX3 R6, R64, R6, R71, !PT ;  /* 0x0000000640067276 */ /* 0x000fe20007800047 */
[----:B------:R-:W-:Y:S01]  /*3720*/  FMUL R69, R60, UR5 ;  /* 0x000000053c457c20 */ /* 0x000fe20008400000 */
[----:B------:R-:W-:Y:S01]  /*3730*/  FMUL R13, R13, UR5 ;  /* 0x000000050d0d7c20 */ /* 0x000fe20008400000 */
[----:B------:R-:W-:Y:S01]  /*3740*/  FMUL R61, R61, UR5 ;  /* 0x000000053d3d7c20 */ /* 0x000fe20008400000 */
[----:B------:R-:W-:Y:S01]  /*3750*/  FSEL R49, R49, RZ, P5 ;  /* 0x000000ff31317208 */ /* 0x000fe20002800000 */
[----:B------:R-:W-:Y:S01]  /*3760*/  BSSY.RECONVERGENT B0, `(.L_x_25924) ;  /* 0x000001d000007945 */ /* 0x000fe20003800200 */
[----:B------:R-:W-:Y:S01]  /*3770*/  LOP3.LUT R70, R68, 0xff, RZ, 0xc0, !PT ;  /* 0x000000ff44467812 */ /* 0x000fe200078ec0ff */
[----:B------:R1:W5:Y:S01]  /*3780*/  @P1 LDG.E.64 R20, desc[UR24][R2.64] ;  /* 0x0000001802141981 */ /* 0x000362000c1e1b00 */
[----:B------:R-:W-:-:S02]  /*3790*/  PRMT R11, R66, 0x7104, RZ ;  /* 0x00007104420b7816 */ /* 0x000fc400000000ff */
[----:B------:R-:W-:Y:S01]  /*37a0*/  FMNMX3 R6, R48, R6, R73, !PT ;  /* 0x0000000630067276 */ /* 0x000fe20007800049 */
[----:B------:R-:W-:Y:S01]  /*37b0*/  FMUL R63, R63, UR5 ;  /* 0x000000053f3f7c20 */ /* 0x000fe20008400000 */
[----:B------:R-:W-:Y:S02]  /*37c0*/  LOP3.LUT R11, R70, 0xff00, R11, 0xf8, !PT ;  /* 0x0000ff00460b7812 */ /* 0x000fe400078ef80b */
[----:B------:R-:W-:Y:S02]  /*37d0*/  FMNMX3 R6, R49, R6, R12, !PT ;  /* 0x0000000631067276 */ /* 0x000fe4000780000c */
[----:B------:R-:W-:Y:S02]  /*37e0*/  F2FP.SATFINITE.E4M3.F32.PACK_AB_MERGE_C R16, RZ, R16, RZ ;  /* 0x00000010ff10723e */ /* 0x000fe400048070ff */
[----:B------:R-:W-:Y:S02]  /*37f0*/  F2FP.SATFINITE.E4M3.F32.PACK_AB_MERGE_C R69, RZ, R69, RZ ;  /* 0x00000045ff45723e */ /* 0x000fe400048070ff */
[----:B-1----:R-:W-:-:S02]  /*3800*/  F2FP.SATFINITE.E4M3.F32.PACK_AB_MERGE_C R3, RZ, R13, RZ ;  /* 0x0000000dff03723e */ /* 0x002fc400048070ff */
[----:B------:R-:W-:Y:S01]  /*3810*/  F2FP.SATFINITE.E4M3.F32.PACK_AB_MERGE_C R2, RZ, R61, RZ ;  /* 0x0000003dff02723e */ /* 0x000fe200048070ff */
[----:B0-----:R-:W-:Y:S06]  /*3820*/  @P2 BRA `(.L_x_25925) ;  /* 0x0000000000402947 */ /* 0x001fec0003800000 */
[----:B------:R-:W-:Y:S01]  /*3830*/  SHF.R.U32.HI R12, RZ, 0x3, R57 ;  /* 0x00000003ff0c7819 */ /* 0x000fe20000011639 */
[----:B------:R-:W-:Y:S02]  /*3840*/  IMAD.U32 R13, R69, 0x10000, RZ ;  /* 0x00010000450d7824 */ /* 0x000fe400078e00ff */
[----:B------:R-:W-:Y:S01]  /*3850*/  IMAD.SHL.U32 R60, R3, 0x100, RZ ;  /* 0x00000100033c7824 */ /* 0x000fe200078e00ff */
[----:B------:R-:W-:Y:S02]  /*3860*/  LOP3.LUT R12, R12, 0x3, RZ, 0xcf, !PT ;  /* 0x000000030c0c7812 */ /* 0x000fe400078ecfff */
[----:B------:R-:W-:-:S03]  /*3870*/  LOP3.LUT R13, R13, 0xff0000, RZ, 0xc0, !PT ;  /* 0x00ff00000d0d7812 */ /* 0x000fc600078ec0ff */
[----:B------:R-:W-:-:S05]  /*3880*/  IMAD.IADD R12, R12, 0x1, R57 ;  /* 0x000000010c0c7824 */ /* 0x000fca00078e0239 */
[----:B------:R-:W-:Y:S02]  /*3890*/  LOP3.LUT R17, R12, 0x1f, RZ, 0xc0, !PT ;  /* 0x0000001f0c117812 */ /* 0x000fe400078ec0ff */
[----:B------:R-:W-:Y:S02]  /*38a0*/  LOP3.LUT R12, R2, 0xffff, RZ, 0xc0, !PT ;  /* 0x0000ffff020c7812 */ /* 0x000fe400078ec0ff */
[----:B------:R-:W-:-:S03]  /*38b0*/  IADD3 R57, P0, PT, R17, R26, RZ ;  /* 0x0000001a11397210 */ /* 0x000fc60007f1e0ff */
[----:B------:R-:W-:Y:S02]  /*38c0*/  IMAD R13, R12, 0x1000000, R13 ;  /* 0x010000000c0d7824 */ /* 0x000fe400078e020d */
[----:B------:R-:W-:Y:S01]  /*38d0*/  IMAD.X R70, RZ, RZ, R54, P0 ;  /* 0x000000ffff467224 */ /* 0x000fe200000e0636 */
[----:B------:R-:W-:Y:S02]  /*38e0*/  LEA R12, P0, R57, UR8, 0x2 ;  /* 0x00000008390c7c11 */ /* 0x000fe4000f8010ff */
[----:B------:R-:W-:Y:S02]  /*38f0*/  LOP3.LUT R17, R13, 0xffff, R60, 0xf8, !PT ;  /* 0x0000ffff0d117812 */ /* 0x000fe400078ef83c */
[----:B------:R-:W-:Y:S02]  /*3900*/  LEA.HI.X R13, R57, UR9, R70, 0x2, P0 ;  /* 0x00000009390d7c11 */ /* 0x000fe400080f1446 */
[----:B------:R-:W-:-:S05]  /*3910*/  LOP3.LUT R17, R17, 0xff, R16, 0xf8, !PT ;  /* 0x000000ff11117812 */ /* 0x000fca00078ef810 */
[----:B------:R0:W-:Y:S02]  /*3920*/  STG.E desc[UR24][R12.64], R17 ;  /* 0x000000110c007986 */ /* 0x0001e4000c101918 */
.L_x_25925:
[----:B------:R-:W-:Y:S05]  /*3930*/  BSYNC.RECONVERGENT B0 ;  /* 0x0000000000007941 */ /* 0x000fea0003800200 */
.L_x_25924:
[----:B------:R-:W-:Y:S01]  /*3940*/  FMUL R14, R14, UR5 ;  /* 0x000000050e0e7c20 */ /* 0x000fe20008400000 */
[----:B------:R-:W-:Y:S01]  /*3950*/  FMUL R67, R15, UR5 ;  /* 0x000000050f437c20 */ /* 0x000fe20008400000 */
[----:B------:R-:W-:Y:S01]  /*3960*/  FMUL R15, R62, UR5 ;  /* 0x000000053e0f7c20 */ /* 0x000fe20008400000 */
[----:B------:R-:W-:Y:S01]  /*3970*/  F2FP.SATFINITE.E4M3.F32.PACK_AB_MERGE_C R63, RZ, R63, RZ ;  /* 0x0000003fff3f723e */ /* 0x000fe200048070ff */
[----:B------:R-:W-:Y:S01]  /*3980*/  BSSY.RECONVERGENT B0, `(.L_x_25926) ;  /* 0x0000018000007945 */ /* 0x000fe20003800200 */
[----:B------:R-:W-:Y:S02]  /*3990*/  LOP3.LUT R16, R16, 0xff, RZ, 0xc0, !PT ;  /* 0x000000ff10107812 */ /* 0x000fe400078ec0ff */
[----:B0-----:R-:W-:Y:S02]  /*39a0*/  F2FP.SATFINITE.E4M3.F32.PACK_AB_MERGE_C R13, RZ, R14, RZ ;  /* 0x0000000eff0d723e */ /* 0x001fe400048070ff */
[----:B------:R-:W-:Y:S01]  /*39b0*/  F2FP.SATFINITE.E4M3.F32.PACK_AB_MERGE_C R67, RZ, R67, RZ ;  /* 0x00000043ff43723e */ /* 0x000fe200048070ff */
[----:B------:R-:W-:Y:S01]  /*39c0*/  IMAD R14, R63, 0x100, R16 ;  /* 0x000001003f0e7824 */ /* 0x000fe200078e0210 */
[----:B------:R-:W-:Y:S01]  /*39d0*/  F2FP.SATFINITE.E4M3.F32.PACK_AB_MERGE_C R15, RZ, R15, RZ ;  /* 0x0000000fff0f723e */ /* 0x000fe200048070ff */
[----:B------:R-:W-:Y:S01]  /*39e0*/  IMAD.SHL.U32 R13, R13, 0x100, RZ ;  /* 0x000001000d0d7824 */ /* 0x000fe200078e00ff */
[----:B------:R-:W-:Y:S06]  /*39f0*/  @P2 BRA `(.L_x_25927) ;  /* 0x0000000000402947 */ /* 0x000fec0003800000 */
[----:B------:R-:W0:Y:S02]  /*3a00*/  S2R R12, SR_TID.X ;  /* 0x00000000000c7919 */ /* 0x000e240000002100 */
[----:B0-----:R-:W-:-:S04]  /*3a10*/  SHF.R.U32.HI R16, RZ, 0x3, R12 ;  /* 0x00000003ff107819 */ /* 0x001fc8000001160c */
[----:B------:R-:W-:Y:S01]  /*3a20*/  LOP3.LUT R17, R16, 0x3, RZ, 0xcf, !PT ;  /* 0x0000000310117812 */ /* 0x000fe200078ecfff */
[----:B------:R-:W-:-:S04]  /*3a30*/  IMAD.U32 R16, R67, 0x10000, RZ ;  /* 0x0001000043107824 */ /* 0x000fc800078e00ff */
[----:B------:R-:W-:Y:S01]  /*3a40*/  IMAD.IADD R17, R17, 0x1, R12 ;  /* 0x0000000111117824 */ /* 0x000fe200078e020c */
[----:B------:R-:W-:-:S04]  /*3a50*/  LOP3.LUT R12, R15, 0xffff, RZ, 0xc0, !PT ;  /* 0x0000ffff0f0c7812 */ /* 0x000fc800078ec0ff */
[----:B------:R-:W-:Y:S02]  /*3a60*/  LOP3.LUT R57, R17, 0x1f, RZ, 0xc0, !PT ;  /* 0x0000001f11397812 */ /* 0x000fe400078ec0ff */
[----:B------:R-:W-:Y:S02]  /*3a70*/  LOP3.LUT R17, R16, 0xff0000, RZ, 0xc0, !PT ;  /* 0x00ff000010117812 */ /* 0x000fe400078ec0ff */
[----:B------:R-:W-:-:S03]  /*3a80*/  IADD3 R57, P0, P1, R26, UR28, R57 ;  /* 0x0000001c1a397c10 */ /* 0x000fc6000f91e039 */
[----:B------:R-:W-:Y:S01]  /*3a90*/  IMAD R12, R12, 0x1000000, R17 ;  /* 0x010000000c0c7824 */ /* 0x000fe200078e0211 */
[----:B------:R-:W-:Y:S02]  /*3aa0*/  IADD3.X R60, PT, PT, R54, UR29, RZ, P0, P1 ;  /* 0x0000001d363c7c10 */ /* 0x000fe400087e24ff */
[C---:B------:R-:W-:Y:S02]  /*3ab0*/  LEA R16, P0, R57.reuse, UR8, 0x2 ;  /* 0x0000000839107c11 */ /* 0x040fe4000f8010ff */
[----:B------:R-:W-:Y:S02]  /*3ac0*/  LOP3.LUT R12, R12, 0xffff, R13, 0xf8, !PT ;  /* 0x0000ffff0c0c7812 */ /* 0x000fe400078ef80d */
[----:B------:R-:W-:Y:S02]  /*3ad0*/  LEA.HI.X R17, R57, UR9, R60, 0x2, P0 ;  /* 0x0000000939117c11 */ /* 0x000fe400080f143c */
[----:B------:R-:W-:-:S05]  /*3ae0*/  LOP3.LUT R63, R12, 0xff, R63, 0xf8, !PT ;  /* 0x000000ff0c3f7812 */ /* 0x000fca00078ef83f */
[----:B------:R0:W-:Y:S02]  /*3af0*/  STG.E desc[UR24][R16.64], R63 ;  /* 0x0000003f10007986 */ /* 0x0001e4000c101918 */
.L_x_25927:
[----:B------:R-:W-:Y:S05]  /*3b00*/  BSYNC.RECONVERGENT B0 ;  /* 0x0000000000007941 */ /* 0x000fea0003800200 */
.L_x_25926:
[--C-:B0-----:R-:W-:Y:S01]  /*3b10*/  SHF.R.U64 R16, R42, 0x10, R43.reuse ;  /* 0x000000102a107819 */ /* 0x101fe2000000122b */
[----:B------:R-:W-:Y:S01]  /*3b20*/  FMUL R57, R58, UR5 ;  /* 0x000000053a397c20 */ /* 0x000fe20008400000 */
[----:B------:R-:W-:Y:S01]  /*3b30*/  SHF.R.U32.HI R17, RZ, 0x10, R43 ;  /* 0x00000010ff117819 */ /* 0x000fe2000001162b */
[----:B------:R-:W-:Y:S01]  /*3b40*/  FMUL R43, R71, UR5 ;  /* 0x00000005472b7c20 */ /* 0x000fe20008400000 */
[--C-:B------:R-:W-:Y:S01]  /*3b50*/  SHF.R.U64 R40, R40, 0x10, R41.reuse ;  /* 0x0000001028287819 */ /* 0x100fe20000001229 */
[----:B------:R-:W-:Y:S01]  /*3b60*/  IMAD.U32 R16, R16, 0x10000, RZ ;  /* 0x0001000010107824 */ /* 0x000fe200078e00ff */
[----:B------:R-:W-:Y:S01]  /*3b70*/  SHF.R.U32.HI R41, RZ, 0x10, R41 ;  /* 0x00000010ff297819 */ /* 0x000fe20000011629 */
[----:B------:R-:W-:Y:S02]  /*3b80*/  IMAD.U32 R17, R17, 0x10000, RZ ;  /* 0x0001000011117824 */ /* 0x000fe400078e00ff */
[----:B------:R-:W-:Y:S01]  /*3b90*/  FMUL R42, R73, UR5 ;  /* 0x00000005492a7c20 */ /* 0x000fe20008400000 */
[----:B------:R-:W-:Y:S01]  /*3ba0*/  FMUL R62, R16, R16 ;  /* 0x00000010103e7220 */ /* 0x000fe20000400000 */
[----:B------:R-:W-:-:S02]  /*3bb0*/  IMAD.U32 R40, R40, 0x10000, RZ ;  /* 0x0001000028287824 */ /* 0x000fc400078e00ff */
[----:B------:R-:W-:Y:S01]  /*3bc0*/  FMUL R61, R17, R17 ;  /* 0x00000011113d7220 */ /* 0x000fe20000400000 */
[----:B------:R-:W-:Y:S01]  /*3bd0*/  IMAD.U32 R41, R41, 0x10000, RZ ;  /* 0x0001000029297824 */ /* 0x000fe200078e00ff */
[----:B------:R-:W-:Y:S01]  /*3be0*/  FSETP.GT.AND P0, PT, R16, RZ, PT ;  /* 0x000000ff1000720b */ /* 0x000fe20003f04000 */
[----:B------:R-:W-:Y:S01]  /*3bf0*/  FMUL R16, R59, UR5 ;  /* 0x000000053b107c20 */ /* 0x000fe20008400000 */
[----:B------:R-:W-:Y:S01]  /*3c00*/  FSETP.GT.AND P1, PT, R17, RZ, PT ;  /* 0x000000ff1100720b */ /* 0x000fe20003f24000 */
[----:B------:R-:W-:Y:S01]  /*3c10*/  FMUL R60, R40, R40 ;  /* 0x00000028283c7220 */ /* 0x000fe20000400000 */
[C---:B------:R-:W-:Y:S01]  /*3c20*/  FSETP.GT.AND P4, PT, R41.reuse, RZ, PT ;  /* 0x000000ff2900720b */ /* 0x040fe20003f84000 */
[----:B------:R-:W-:Y:S01]  /*3c30*/  FMUL R41, R41, R41 ;  /* 0x0000002929297220 */ /* 0x000fe20000400000 */
[----:B------:R-:W-:Y:S01]  /*3c40*/  FSEL R62, R62, RZ, P0 ;  /* 0x000000ff3e3e7208 */ /* 0x000fe20000000000 */
[----:B------:R-:W-:Y:S01]  /*3c50*/  FMUL R17, R49, UR5 ;  /* 0x0000000531117c20 */ /* 0x000fe20008400000 */
[----:B------:R-:W-:Y:S01]  /*3c60*/  FSEL R61, R61, RZ, P1 ;  /* 0x000000ff3d3d7208 */ /* 0x000fe20000800000 */
[----:B------:R-:W-:Y:S01]  /*3c70*/  BSSY.RECONVERGENT B0, `(.L_x_25928) ;  /* 0x000002d000007945 */ /* 0x000fe20003800200 */
[----:B------:R-:W-:Y:S01]  /*3c80*/  FSETP.GT.AND P3, PT, R40, RZ, PT ;  /* 0x000000ff2800720b */ /* 0x000fe20003f64000 */
[----:B------:R-:W-:Y:S01]  /*3c90*/  FMUL R40, R48, UR5 ;  /* 0x0000000530287c20 */ /* 0x000fe20008400000 */
[----:B------:R-:W-:Y:S01]  /*3ca0*/  FSEL R59, R41, RZ, P4 ;  /* 0x000000ff293b7208 */ /* 0x000fe20002000000 */
[----:B------:R-:W-:Y:S01]  /*3cb0*/  FMUL R41, R65, UR5 ;  /* 0x0000000541297c20 */ /* 0x000fe20008400000 */
[----:B------:R-:W-:Y:S01]  /*3cc0*/  F2FP.SATFINITE.E4M3.F32.PACK_AB_MERGE_C R58, RZ, R16, RZ ;  /* 0x00000010ff3a723e */ /* 0x000fe200048070ff */
[----:B------:R-:W-:Y:S01]  /*3cd0*/  FMUL R16, R64, UR5 ;  /* 0x0000000540107c20 */ /* 0x000fe20008400000 */
[----:B------:R-:W-:Y:S01]  /*3ce0*/  FSEL R60, R60, RZ, P3 ;  /* 0x000000ff3c3c7208 */ /* 0x000fe20001800000 */
[----:B------:R-:W-:Y:S01]  /*3cf0*/  FMUL R72, R62, UR5 ;  /* 0x000000053e487c20 */ /* 0x000fe20008400000 */
[----:B------:R-:W-:Y:S01]  /*3d00*/  FMUL R71, R61, UR5 ;  /* 0x000000053d477c20 */ /* 0x000fe20008400000 */
[----:B------:R-:W-:-:S02]  /*3d10*/  SHF.R.U32.HI R12, RZ, 0x3, R10 ;  /* 0x00000003ff0c7819 */ /* 0x000fc4000001160a */
[----:B------:R-:W-:Y:S01]  /*3d20*/  F2FP.SATFINITE.E4M3.F32.PACK_AB_MERGE_C R57, RZ, R57, RZ ;  /* 0x00000039ff39723e */ /* 0x000fe200048070ff */
[----:B------:R-:W-:Y:S01]  /*3d30*/  FMUL R70, R60, UR5 ;  /* 0x000000053c467c20 */ /* 0x000fe20008400000 */
[----:B------:R-:W-:Y:S02]  /*3d40*/  LOP3.LUT R63, R12, 0x7c, RZ, 0xc0, !PT ;  /* 0x0000007c0c3f7812 */ /* 0x000fe400078ec0ff */
        /* <DEDUP_REMOVED lines=10> */
[----:B------:R-:W-:Y:S02]  /*3df0*/  IMAD.SHL.U32 R65, R41, 0x100, RZ ;  /* 0x0000010029417824 */ /* 0x000fe400078e00ff */
[----:B------:R-:W-:Y:S01]  /*3e00*/  IMAD.U32 R73, RZ, RZ, UR28 ;  /* 0x0000001cff497e24 */ /* 0x000fe2000f8e00ff */
[----:B0-----:R-:W-:-:S04]  /*3e10*/  SHF.R.U32.HI R49, RZ, 0x3, R48 ;  /* 0x00000003ff317819 */ /* 0x001fc80000011630 */
[----:B------:R-:W-:-:S05]  /*3e20*/  LOP3.LUT R49, R49, 0x3, RZ, 0xcf, !PT ;  /* 0x0000000331317812 */ /* 0x000fca00078ecfff */
[----:B------:R-:W-:Y:S02]  /*3e30*/  IMAD.IADD R64, R49, 0x1, R48 ;  /* 0x0000000131407824 */ /* 0x000fe400078e0230 */
[----:B------:R-:W-:-:S05]  /*3e40*/  IMAD.U32 R48, R57, 0x10000, RZ ;  /* 0x0001000039307824 */ /* 0x000fca00078e00ff */
[----:B------:R-:W-:Y:S02]  /*3e50*/  LOP3.LUT R49, R48, 0xff0000, RZ, 0xc0, !PT ;  /* 0x00ff000030317812 */ /* 0x000fe400078ec0ff */
[----:B------:R-:W-:-:S05]  /*3e60*/  LOP3.LUT R48, R16, 0xffff, RZ, 0xc0, !PT ;  /* 0x0000ffff10307812 */ /* 0x000fca00078ec0ff */
[----:B------:R-:W-:Y:S01]  /*3e70*/  IMAD R48, R48, 0x1000000, R49 ;  /* 0x0100000030307824 */ /* 0x000fe200078e0231 */
[----:B------:R-:W-:-:S04]  /*3e80*/  LOP3.LUT R49, R64, 0x1f, RZ, 0xc0, !PT ;  /* 0x0000001f40317812 */ /* 0x000fc800078ec0ff */
[----:B------:R-:W-:Y:S01]  /*3e90*/  LOP3.LUT R65, R48, 0xffff, R65, 0xf8, !PT ;  /* 0x0000ffff30417812 */ /* 0x000fe200078ef841 */
[----:B------:R-:W-:Y:S01]  /*3ea0*/  IMAD.U32 R48, RZ, RZ, UR28 ;  /* 0x0000001cff307e24 */ /* 0x000fe2000f8e00ff */
[----:B------:R-:W-:Y:S02]  /*3eb0*/  IADD3 R49, P1, PT, R49, R26, RZ ;  /* 0x0000001a31317210 */ /* 0x000fe40007f3e0ff */
[----:B------:R-:W-:Y:S02]  /*3ec0*/  LOP3.LUT R65, R65, 0xff, R58, 0xf8, !PT ;  /* 0x000000ff41417812 */ /* 0x000fe400078ef83a */
[----:B------:R-:W-:Y:S01]  /*3ed0*/  LEA R49, P0, R48, R49, 0x1 ;  /* 0x0000003130317211 */ /* 0x000fe200078008ff */
[----:B------:R-:W-:Y:S02]  /*3ee0*/  IMAD.U32 R48, RZ, RZ, UR29 ;  /* 0x0000001dff307e24 */ /* 0x000fe4000f8e00ff */
[----:B------:R-:W-:-:S05]  /*3ef0*/  IMAD.X R64, RZ, RZ, R54, P1 ;  /* 0x000000ffff407224 */ /* 0x000fca00008e0636 */
[----:B------:R-:W-:Y:S02]  /*3f00*/  LEA.HI.X R64, R73, R64, R48, 0x1, P0 ;  /* 0x0000004049407211 */ /* 0x000fe400000f0c30 */
[----:B------:R-:W-:-:S04]  /*3f10*/  LEA R48, P0, R49, UR8, 0x2 ;  /* 0x0000000831307c11 */ /* 0x000fc8000f8010ff */
[----:B------:R-:W-:-:S05]  /*3f20*/  LEA.HI.X R49, R49, UR9, R64, 0x2, P0 ;  /* 0x0000000931317c11 */ /* 0x000fca00080f1440 */
[----:B------:R0:W-:Y:S04]  /*3f30*/  STG.E desc[UR24][R48.64], R65 ;  /* 0x0000004130007986 */ /* 0x0001e8000c101918 */
.L_x_25929:
[----:B------:R-:W-:Y:S05]  /*3f40*/  BSYNC.RECONVERGENT B0 ;  /* 0x0000000000007941 */ /* 0x000fea0003800200 */
.L_x_25928:
[----:B------:R-:W-:Y:S04]  /*3f50*/  BSSY.RECONVERGENT B0, `(.L_x_25930) ;  /* 0x0000016000007945 */ /* 0x000fe80003800200 */
[----:B------:R-:W-:Y:S05]  /*3f60*/  @P2 BRA `(.L_x_25931) ;  /* 0x0000000000502947 */ /* 0x000fea0003800000 */
[----:B0-----:R-:W-:Y:S01]  /*3f70*/  SHF.R.U32.HI R48, RZ, 0x3, R10 ;  /* 0x00000003ff307819 */ /* 0x001fe2000001160a */
[----:B------:R-:W-:-:S03]  /*3f80*/  UIMAD UR10, UR29, 0x3, URZ ;  /* 0x000000031d0a78a4 */ /* 0x000fc6000f8e02ff */
[----:B------:R-:W-:-:S05]  /*3f90*/  LOP3.LUT R49, R48, 0x3, RZ, 0xcf, !PT ;  /* 0x0000000330317812 */ /* 0x000fca00078ecfff */
[----:B------:R-:W-:-:S05]  /*3fa0*/  IMAD.IADD R49, R49, 0x1, R10 ;  /* 0x0000000131317824 */ /* 0x000fca00078e020a */
[----:B------:R-:W-:-:S04]  /*3fb0*/  LOP3.LUT R49, R49, 0x1f, RZ, 0xc0, !PT ;  /* 0x0000001f31317812 */ /* 0x000fc800078ec0ff */
[----:B------:R-:W-:Y:S01]  /*3fc0*/  IADD3 R64, P0, PT, R49, R26, RZ ;  /* 0x0000001a31407210 */ /* 0x000fe20007f1e0ff */
[----:B------:R-:W-:-:S04]  /*3fd0*/  IMAD.U32 R49, RZ, RZ, UR28 ;  /* 0x0000001cff317e24 */ /* 0x000fc8000f8e00ff */
[----:B------:R-:W-:Y:S02]  /*3fe0*/  IMAD.X R65, RZ, RZ, R54, P0 ;  /* 0x000000ffff417224 */ /* 0x000fe400000e0636 */
        /* <DEDUP_REMOVED lines=12> */
.L_x_25931:
[----:B------:R-:W-:Y:S05]  /*40b0*/  BSYNC.RECONVERGENT B0 ;  /* 0x0000000000007941 */ /* 0x000fea0003800200 */
.L_x_25930:
[----:B------:R-:W-:Y:S04]  /*40c0*/  BSSY.RECONVERGENT B0, `(.L_x_25932) ;  /* 0x0000013000007945 */ /* 0x000fe80003800200 */
[----:B------:R-:W-:Y:S05]  /*40d0*/  @P2 BRA `(.L_x_25933) ;  /* 0x0000000000442947 */ /* 0x000fea0003800000 */
[----:B01----:R-:W-:Y:S01]  /*40e0*/  LOP3.LUT R49, RZ, R63, RZ, 0x33, !PT ;  /* 0x0000003fff317212 */ /* 0x003fe200078e33ff */
[----:B------:R-:W-:Y:S01]  /*40f0*/  IMAD.U32 R68, R68, 0x10000, RZ ;  /* 0x0001000044447824 */ /* 0x000fe200078e00ff */
[----:B------:R-:W-:Y:S01]  /*4100*/  ULOP3.LUT UR10, UR22, 0xfffffffc, URZ, 0xc0, !UPT ;  /* 0xfffffffc160a7892 */ /* 0x000fe2000f8ec0ff */
[----:B------:R-:W-:Y:S01]  /*4110*/  LOP3.LUT R48, R71, 0xffff, RZ, 0xc0, !PT ;  /* 0x0000ffff47307812 */ /* 0x000fe200078ec0ff */
[----:B------:R-:W-:Y:S01]  /*4120*/  ULOP3.LUT UR13, UR23, 0x3fffffff, URZ, 0xc0, !UPT ;  /* 0x3fffffff170d7892 */ /* 0x000fe2000f8ec0ff */
[----:B------:R-:W-:Y:S01]  /*4130*/  IMAD.IADD R49, R49, 0x1, R10 ;  /* 0x0000000131317824 */ /* 0x000fe200078e020a */
[----:B------:R-:W-:-:S04]  /*4140*/  LOP3.LUT R65, R68, 0xff0000, RZ, 0xc0, !PT ;  /* 0x00ff000044417812 */ /* 0x000fc800078ec0ff */
[----:B------:R-:W-:Y:S01]  /*4150*/  LOP3.LUT R49, R49, 0x1f, RZ, 0xc0, !PT ;  /* 0x0000001f31317812 */ /* 0x000fe200078ec0ff */
[----:B------:R-:W-:-:S03]  /*4160*/  IMAD R48, R48, 0x1000000, R65 ;  /* 0x0100000030307824 */ /* 0x000fc600078e0241 */
[----:B------:R-:W-:Y:S01]  /*4170*/  IADD3 R65, P0, P1, R26, UR10, R49 ;  /* 0x0000000a1a417c10 */ /* 0x000fe2000f91e031 */
[----:B------:R-:W-:-:S03]  /*4180*/  IMAD.SHL.U32 R49, R72, 0x100, RZ ;  /* 0x0000010048317824 */ /* 0x000fc600078e00ff */
[----:B------:R-:W-:Y:S02]  /*4190*/  IADD3.X R68, PT, PT, R54, UR13, RZ, P0, P1 ;  /* 0x0000000d36447c10 */ /* 0x000fe400087e24ff */
[----:B------:R-:W-:Y:S02]  /*41a0*/  LOP3.LUT R64, R48, 0xffff, R49, 0xf8, !PT ;  /* 0x0000ffff30407812 */ /* 0x000fe400078ef831 */
[C---:B------:R-:W-:Y:S02]  /*41b0*/  LEA R48, P0, R65.reuse, UR8, 0x2 ;  /* 0x0000000841307c11 */ /* 0x040fe4000f8010ff */
[----:B------:R-:W-:Y:S02]  /*41c0*/  LOP3.LUT R5, R64, 0xff, R5, 0xf8, !PT ;  /* 0x000000ff40057812 */ /* 0x000fe400078ef805 */
[----:B------:R-:W-:-:S05]  /*41d0*/  LEA.HI.X R49, R65, UR9, R68, 0x2, P0 ;  /* 0x0000000941317c11 */ /* 0x000fca00080f1444 */
[----:B------:R2:W-:Y:S04]  /*41e0*/  STG.E desc[UR24][R48.64], R5 ;  /* 0x0000000530007986 */ /* 0x0005e8000c101918 */
.L_x_25933:
[----:B------:R-:W-:Y:S05]  /*41f0*/  BSYNC.RECONVERGENT B0 ;  /* 0x0000000000007941 */ /* 0x000fea0003800200 */
.L_x_25932:
[----:B------:R-:W-:Y:S01]  /*4200*/  LOP3.LUT R73, RZ, R63, RZ, 0x33, !PT ;  /* 0x0000003fff497212 */ /* 0x000fe200078e33ff */
[----:B01----:R-:W-:Y:S01]  /*4210*/  FMUL R65, R59, UR5 ;  /* 0x000000053b417c20 */ /* 0x003fe20008400000 */
[----:B--2---:R-:W-:Y:S01]  /*4220*/  F2FP.SATFINITE.E4M3.F32.PACK_AB_MERGE_C R5, RZ, R70, RZ ;  /* 0x00000046ff05723e */ /* 0x004fe200048070ff */
[----:B------:R-:W-:Y:S01]  /*4230*/  BSSY.RECONVERGENT B0, `(.L_x_25934) ;  /* 0x000001d000007945 */ /* 0x000fe20003800200 */
[----:B------:R-:W-:Y:S01]  /*4240*/  LOP3.LUT R49, R72, 0xff, RZ, 0xc0, !PT ;  /* 0x000000ff48317812 */ /* 0x000fe200078ec0ff */
[----:B------:R-:W-:Y:S01]  /*4250*/  IMAD.IADD R73, R73, 0x1, R10 ;  /* 0x0000000149497824 */ /* 0x000fe200078e020a */
[----:B------:R-:W-:Y:S02]  /*4260*/  PRMT R70, R5, 0x7104, RZ ;  /* 0x0000710405467816 */ /* 0x000fe400000000ff */
[----:B------:R-:W-:Y:S02]  /*4270*/  F2FP.SATFINITE.E4M3.F32.PACK_AB_MERGE_C R65, RZ, R65, RZ ;  /* 0x00000041ff41723e */ /* 0x000fe400048070ff */
[----:B------:R-:W-:-:S02]  /*4280*/  LOP3.LUT R73, R73, 0x1f, RZ, 0xc0, !PT ;  /* 0x0000001f49497812 */ /* 0x000fc400078ec0ff */
[----:B------:R-:W-:Y:S02]  /*4290*/  LOP3.LUT R70, R49, 0xff00, R70, 0xf8, !PT ;  /* 0x0000ff0031467812 */ /* 0x000fe400078ef846 */
[----:B------:R-:W-:Y:S02]  /*42a0*/  LOP3.LUT R68, R71, 0xff, RZ, 0xc0, !PT ;  /* 0x000000ff47447812 */ /* 0x000fe400078ec0ff */
[----:B------:R-:W-:Y:S02]  /*42b0*/  PRMT R49, R65, 0x7104, RZ ;  /* 0x0000710441317816 */ /* 0x000fe400000000ff */
[----:B------:R-:W-:Y:S02]  /*42c0*/  LOP3.LUT R64, R69, 0xff, RZ, 0xc0, !PT ;  /* 0x000000ff45407812 */ /* 0x000fe400078ec0ff */
[----:B------:R-:W-:Y:S02]  /*42d0*/  IADD3 R48, P0, PT, R73, R26, RZ ;  /* 0x0000001a49307210 */ /* 0x000fe40007f1e0ff */
[----:B------:R-:W-:Y:S01]  /*42e0*/  LOP3.LUT R69, R68, 0xff00, R49, 0xf8, !PT ;  /* 0x0000ff0044457812 */ /* 0x000fe200078ef831 */
[----:B------:R-:W-:-:S02]  /*42f0*/  IMAD R64, R67, 0x100, R64 ;  /* 0x0000010043407824 */ /* 0x000fc400078e0240 */
[----:B------:R-:W-:Y:S01]  /*4300*/  IMAD.X R49, RZ, RZ, R54, P0 ;  /* 0x000000ffff317224 */ /* 0x000fe200000e0636 */
[----:B------:R-:W-:Y:S07]  /*4310*/  @P2 BRA `(.L_x_25935) ;  /* 0x0000000000382947 */ /* 0x000fee0003800000 */
[----:B------:R-:W-:Y:S01]  /*4320*/  IMAD.U32 R66, R66, 0x10000, RZ ;  /* 0x0001000042427824 */ /* 0x000fe200078e00ff */
[----:B------:R-:W-:Y:S01]  /*4330*/  LOP3.LUT R65, R65, 0xffff, RZ, 0xc0, !PT ;  /* 0x0000ffff41417812 */ /* 0x000fe200078ec0ff */
[----:B------:R-:W-:Y:S01]  /*4340*/  IMAD.U32 R73, RZ, RZ, UR28 ;  /* 0x0000001cff497e24 */ /* 0x000fe2000f8e00ff */
[----:B------:R-:W-:Y:S02]  /*4350*/  UIMAD UR10, UR29, 0x5, URZ ;  /* 0x000000051d0a78a4 */ /* 0x000fe4000f8e02ff */
[----:B------:R-:W-:Y:S01]  /*4360*/  LOP3.LUT R66, R66, 0xff0000, RZ, 0xc0, !PT ;  /* 0x00ff000042427812 */ /* 0x000fe200078ec0ff */
[----:B------:R-:W-:-:S04]  /*4370*/  IMAD.WIDE.U32 R72, R73, 0x5, R48 ;  /* 0x0000000549487825 */ /* 0x000fc800078e0030 */
[----:B------:R-:W-:Y:S02]  /*4380*/  IMAD R65, R65, 0x1000000, R66 ;  /* 0x0100000041417824 */ /* 0x000fe400078e0242 */
[----:B------:R-:W-:Y:S02]  /*4390*/  IMAD.SHL.U32 R66, R5, 0x100, RZ ;  /* 0x0000010005427824 */ /* 0x000fe400078e00ff */
[----:B------:R-:W-:-:S03]  /*43a0*/  VIADD R5, R73, UR10 ;  /* 0x0000000a49057c36 */ /* 0x000fc60008000000 */
[----:B------:R-:W-:Y:S02]  /*43b0*/  LOP3.LUT R65, R65, 0xffff, R66, 0xf8, !PT ;  /* 0x0000ffff41417812 */ /* 0x000fe400078ef842 */
[C---:B------:R-:W-:Y:S02]  /*43c0*/  LEA R66, P0, R72.reuse, UR8, 0x2 ;  /* 0x0000000848427c11 */ /* 0x040fe4000f8010ff */
[----:B------:R-:W-:Y:S02]  /*43d0*/  LOP3.LUT R65, R65, 0xff, R4, 0xf8, !PT ;  /* 0x000000ff41417812 */ /* 0x000fe400078ef804 */
[----:B------:R-:W-:-:S05]  /*43e0*/  LEA.HI.X R67, R72, UR9, R5, 0x2, P0 ;  /* 0x0000000948437c11 */ /* 0x000fca00080f1405 */
[----:B------:R0:W-:Y:S04]  /*43f0*/  STG.E desc[UR24][R66.64], R65 ;  /* 0x0000004142007986 */ /* 0x0001e8000c101918 */
.L_x_25935:
[----:B------:R-:W-:Y:S05]  /*4400*/  BSYNC.RECONVERGENT B0 ;  /* 0x0000000000007941 */ /* 0x000fea0003800200 */
.L_x_25934:
[C---:B------:R-:W-:Y:S01]  /*4410*/  IMAD.U32 R4, R38.reuse, 0x10000, RZ ;  /* 0x0001000026047824 */ /* 0x040fe200078e00ff */
[--C-:B------:R-:W-:Y:S01]  /*4420*/  SHF.R.U64 R5, R38, 0x10, R39.reuse ;  /* 0x0000001026057819 */ /* 0x100fe20000001227 */
[----:B------:R-:W-:Y:S01]  /*4430*/  IMAD.U32 R38, R39, 0x10000, RZ ;  /* 0x0001000027267824 */ /* 0x000fe200078e00ff */
[----:B------:R-:W-:Y:S01]  /*4440*/  SHF.R.U32.HI R39, RZ, 0x10, R39 ;  /* 0x00000010ff277819 */ /* 0x000fe20000011627 */
[C---:B0-----:R-:W-:Y:S01]  /*4450*/  FMUL R67, R4.reuse, R4 ;  /* 0x0000000404437220 */ /* 0x041fe20000400000 */
[----:B------:R-:W-:Y:S01]  /*4460*/  FSETP.GT.AND P0, PT, R4, RZ, PT ;  /* 0x000000ff0400720b */ /* 0x000fe20003f04000 */
[----:B------:R-:W-:Y:S02]  /*4470*/  IMAD.U32 R5, R5, 0x10000, RZ ;  /* 0x0001000005057824 */ /* 0x000fe400078e00ff */
[C---:B------:R-:W-:Y:S01]  /*4480*/  FMUL R66, R38.reuse, R38 ;  /* 0x0000002626427220 */ /* 0x040fe20000400000 */
[----:B------:R-:W-:Y:S01]  /*4490*/  IMAD.U32 R4, R39, 0x10000, RZ ;  /* 0x0001000027047824 */ /* 0x000fe200078e00ff */
[----:B------:R-:W-:Y:S01]  /*44a0*/  FSEL R67, R67, RZ, P0 ;  /* 0x000000ff43437208 */ /* 0x000fe20000000000 */
[C---:B------:R-:W-:Y:S01]  /*44b0*/  FMUL R65, R5.reuse, R5 ;  /* 0x0000000505417220 */ /* 0x040fe20000400000 */
[----:B------:R-:W-:Y:S01]  /*44c0*/  FSETP.GT.AND P1, PT, R38, RZ, PT ;  /* 0x000000ff2600720b */ /* 0x000fe20003f24000 */
[----:B------:R-:W-:Y:S01]  /*44d0*/  FMUL R39, R4, R4 ;  /* 0x0000000404277220 */ /* 0x000fe20000400000 */
[----:B------:R-:W-:Y:S01]  /*44e0*/  FSETP.GT.AND P0, PT, R5, RZ, PT ;  /* 0x000000ff0500720b */ /* 0x000fe20003f04000 */
[----:B------:R-:W-:Y:S01]  /*44f0*/  IMAD.U32 R68, R36, 0x10000, RZ ;  /* 0x0001000024447824 */ /* 0x000fe200078e00ff */
[----:B------:R-:W-:Y:S01]  /*4500*/  FSETP.GT.AND P3, PT, R4, RZ, PT ;  /* 0x000000ff0400720b */ /* 0x000fe20003f64000 */
[----:B------:R-:W-:Y:S01]  /*4510*/  FMUL R4, R67, UR5 ;  /* 0x0000000543047c20 */ /* 0x000fe20008400000 */
[----:B------:R-:W-:Y:S01]  /*4520*/  FSEL R66, R66, RZ, P1 ;  /* 0x000000ff42427208 */ /* 0x000fe20000800000 */
[----:B------:R-:W-:Y:S01]  /*4530*/  FMUL R38, R68, R68 ;  /* 0x0000004444267220 */ /* 0x000fe20000400000 */
[----:B------:R-:W-:Y:S01]  /*4540*/  FSEL R65, R65, RZ, P0 ;  /* 0x000000ff41417208 */ /* 0x000fe20000000000 */
[----:B------:R-:W-:Y:S01]  /*4550*/  BSSY.RECONVERGENT B0, `(.L_x_25936) ;  /* 0x000001c000007945 */ /* 0x000fe20003800200 */
[----:B------:R-:W-:Y:S01]  /*4560*/  FSEL R39, R39, RZ, P3 ;  /* 0x000000ff27277208 */ /* 0x000fe20001800000 */
[----:B------:R-:W-:Y:S01]  /*4570*/  FMUL R72, R66, UR5 ;  /* 0x0000000542487c20 */ /* 0x000fe20008400000 */
[----:B------:R-:W-:Y:S01]  /*4580*/  FSETP.GT.AND P4, PT, R68, RZ, PT ;  /* 0x000000ff4400720b */ /* 0x000fe20003f84000 */
[----:B------:R-:W-:Y:S01]  /*4590*/  FMUL R73, R65, UR5 ;  /* 0x0000000541497c20 */ /* 0x000fe20008400000 */
[----:B------:R-:W-:Y:S01]  /*45a0*/  F2FP.SATFINITE.E4M3.F32.PACK_AB_MERGE_C R4, RZ, R4, RZ ;  /* 0x00000004ff04723e */ /* 0x000fe200048070ff */
[----:B------:R-:W-:Y:S01]  /*45b0*/  FMUL R71, R39, UR5 ;  /* 0x0000000527477c20 */ /* 0x000fe20008400000 */
[----:B------:R-:W-:-:S02]  /*45c0*/  FSEL R38, R38, RZ, P4 ;  /* 0x000000ff26267208 */ /* 0x000fc40002000000 */
[----:B------:R-:W-:Y:S02]  /*45d0*/  F2FP.SATFINITE.E4M3.F32.PACK_AB_MERGE_C R72, RZ, R72, RZ ;  /* 0x00000048ff48723e */ /* 0x000fe400048070ff */
[----:B------:R-:W-:Y:S02]  /*45e0*/  LOP3.LUT R68, R4, 0xff, RZ, 0xc0, !PT ;  /* 0x000000ff04447812 */ /* 0x000fe400078ec0ff */
        /* <DEDUP_REMOVED lines=9> */
[----:B------:R-:W-:Y:S02]  /*4680*/  LEA R4, P0, R74, UR8, 0x2 ;  /* 0x000000084a047c11 */ /* 0x000fe4000f8010ff */
[----:B------:R-:W-:Y:S02]  /*4690*/  PRMT R75, R72, 0x7054, RZ ;  /* 0x00007054484b7816 */ /* 0x000fe400000000ff */
[----:B------:R-:W-:Y:S02]  /*46a0*/  LEA.HI.X R5, R74, UR9, R5, 0x2, P0 ;  /* 0x000000094a057c11 */ /* 0x000fe400080f1405 */
[----:B------:R-:W-:-:S05]  /*46b0*/  LOP3.LUT R74, R71, 0xffff, RZ, 0xc0, !PT ;  /* 0x0000ffff474a7812 */ /* 0x000fca00078ec0ff */
[----:B------:R-:W-:Y:S02]  /*46c0*/  IMAD R74, R74, 0x1000000, R75 ;  /* 0x010000004a4a7824 */ /* 0x000fe400078e024b */
[----:B------:R-:W-:-:S05]  /*46d0*/  IMAD.SHL.U32 R75, R73, 0x100, RZ ;  /* 0x00000100494b7824 */ /* 0x000fca00078e00ff */
[----:B------:R-:W-:-:S04]  /*46e0*/  LOP3.LUT R75, R74, 0xffff, R75, 0xf8, !PT ;  /* 0x0000ffff4a4b7812 */ /* 0x000fc800078ef84b */
[----:B------:R-:W-:-:S05]  /*46f0*/  LOP3.LUT R75, R75, R68, RZ, 0xfc, !PT ;  /* 0x000000444b4b7212 */ /* 0x000fca00078efcff */
[----:B------:R0:W-:Y:S02]  /*4700*/  STG.E desc[UR24][R4.64], R75 ;  /* 0x0000004b04007986 */ /* 0x0001e4000c101918 */
.L_x_25937:
[----:B------:R-:W-:Y:S05]  /*4710*/  BSYNC.RECONVERGENT B0 ;  /* 0x0000000000007941 */ /* 0x000fea0003800200 */
.L_x_25936:
[----:B0-----:R-:W-:Y:S01]  /*4720*/  FMUL R4, R38, UR5 ;  /* 0x0000000526047c20 */ /* 0x001fe20008400000 */
[----:B------:R-:W-:Y:S01]  /*4730*/  IMAD.U32 R74, R68, 0x10000, RZ ;  /* 0x00010000444a7824 */ /* 0x000fe200078e00ff */
[----:B------:R-:W-:Y:S01]  /*4740*/  BSSY.RECONVERGENT B0, `(.L_x_25938) ;  /* 0x0000034000007945 */ /* 0x000fe20003800200 */
[----:B------:R-:W-:Y:S02]  /*4750*/  IMAD.U32 R73, R73, 0x10000, RZ ;  /* 0x0001000049497824 */ /* 0x000fe400078e00ff */
[----:B------:R-:W-:Y:S01]  /*4760*/  F2FP.SATFINITE.E4M3.F32.PACK_AB_MERGE_C R4, RZ, R4, RZ ;  /* 0x00000004ff04723e */ /* 0x000fe200048070ff */
[----:B------:R-:W-:-:S03]  /*4770*/  IMAD.U32 R72, R72, 0x10000, RZ ;  /* 0x0001000048487824 */ /* 0x000fc600078e00ff */
[----:B------:R-:W-:Y:S02]  /*4780*/  LOP3.LUT R5, R4, 0xffff, RZ, 0xc0, !PT ;  /* 0x0000ffff04057812 */ /* 0x000fe400078ec0ff */
[----:B------:R-:W-:-:S03]  /*4790*/  LOP3.LUT R72, R11, 0xff0000, R72, 0xf8, !PT ;  /* 0x00ff00000b487812 */ /* 0x000fc600078ef848 */
[----:B------:R-:W-:-:S05]  /*47a0*/  IMAD.SHL.U32 R68, R5, 0x1000000, RZ ;  /* 0x0100000005447824 */ /* 0x000fca00078e00ff */
[----:B------:R-:W-:Y:S02]  /*47b0*/  LOP3.LUT R5, R68, R7, R74, 0xfe, !PT ;  /* 0x0000000744057212 */ /* 0x000fe400078efe4a */
[----:B------:R-:W-:Y:S02]  /*47c0*/  SHF.R.U64 R7, R36, 0x10, R37 ;  /* 0x0000001024077819 */ /* 0x000fe40000001225 */
[----:B------:R-:W-:Y:S01]  /*47d0*/  LOP3.LUT R74, R70, 0xff0000, R73, 0xf8, !PT ;  /* 0x00ff0000464a7812 */ /* 0x000fe200078ef849 */
[----:B------:R-:W-:Y:S02]  /*47e0*/  IMAD.U32 R70, R71, 0x10000, RZ ;  /* 0x0001000047467824 */ /* 0x000fe400078e00ff */
[----:B------:R-:W-:-:S03]  /*47f0*/  IMAD.U32 R7, R7, 0x10000, RZ ;  /* 0x0001000007077824 */ /* 0x000fc600078e00ff */
[----:B------:R-:W-:Y:S01]  /*4800*/  LOP3.LUT R11, R69, 0xff0000, R70, 0xf8, !PT ;  /* 0x00ff0000450b7812 */ /* 0x000fe200078ef846 */
[C---:B------:R-:W-:Y:S01]  /*4810*/  FMUL R68, R7.reuse, R7 ;  /* 0x0000000707447220 */ /* 0x040fe20000400000 */
[----:B------:R-:W-:Y:S01]  /*4820*/  FSETP.GT.AND P0, PT, R7, RZ, PT ;  /* 0x000000ff0700720b */ /* 0x000fe20003f04000 */
[----:B------:R-:W-:Y:S01]  /*4830*/  IMAD.U32 R69, R37, 0x10000, RZ ;  /* 0x0001000025457824 */ /* 0x000fe200078e00ff */
[----:B------:R-:W-:Y:S02]  /*4840*/  SHF.R.U32.HI R37, RZ, 0x10, R37 ;  /* 0x00000010ff257819 */ /* 0x000fe40000011625 */
[----:B------:R-:W-:Y:S02]  /*4850*/  FSEL R68, R68, RZ, P0 ;  /* 0x000000ff44447208 */ /* 0x000fe40000000000 */
[C---:B------:R-:W-:Y:S01]  /*4860*/  FSETP.GT.AND P0, PT, R69.reuse, RZ, PT ;  /* 0x000000ff4500720b */ /* 0x040fe20003f04000 */
[----:B------:R-:W-:Y:S01]  /*4870*/  FMUL R69, R69, R69 ;  /* 0x0000004545457220 */ /* 0x000fe20000400000 */
[----:B------:R-:W-:-:S02]  /*4880*/  IMAD.U32 R37, R37, 0x10000, RZ ;  /* 0x0001000025257824 */ /* 0x000fc400078e00ff */
[----:B------:R-:W-:Y:S02]  /*4890*/  FMUL R36, R68, UR5 ;  /* 0x0000000544247c20 */ /* 0x000fe40008400000 */
[----:B------:R-:W-:Y:S01]  /*48a0*/  FSEL R69, R69, RZ, P0 ;  /* 0x000000ff45457208 */ /* 0x000fe20000000000 */
[C---:B------:R-:W-:Y:S02]  /*48b0*/  FMUL R70, R37.reuse, R37 ;  /* 0x0000002525467220 */ /* 0x040fe40000400000 */
[----:B------:R-:W-:Y:S02]  /*48c0*/  F2FP.SATFINITE.E4M3.F32.PACK_AB_MERGE_C R36, RZ, R36, RZ ;  /* 0x00000024ff24723e */ /* 0x000fe400048070ff */
[----:B------:R-:W-:Y:S01]  /*48d0*/  FSETP.GT.AND P0, PT, R37, RZ, PT ;  /* 0x000000ff2500720b */ /* 0x000fe20003f04000 */
[----:B------:R-:W-:Y:S01]  /*48e0*/  FMUL R37, R69, UR5 ;  /* 0x0000000545257c20 */ /* 0x000fe20008400000 */
[----:B------:R-:W-:Y:S02]  /*48f0*/  LOP3.LUT R7, R36, 0xffff, RZ, 0xc0, !PT ;  /* 0x0000ffff24077812 */ /* 0x000fe400078ec0ff */
[----:B------:R-:W-:-:S03]  /*4900*/  FSEL R70, R70, RZ, P0 ;  /* 0x000000ff46467208 */ /* 0x000fc60000000000 */
[----:B------:R-:W-:-:S05]  /*4910*/  IMAD.SHL.U32 R7, R7, 0x1000000, RZ ;  /* 0x0100000007077824 */ /* 0x000fca00078e00ff */
[----:B------:R-:W-:Y:S02]  /*4920*/  LOP3.LUT R7, R74, R7, RZ, 0xfc, !PT ;  /* 0x000000074a077212 */ /* 0x000fe400078efcff */
[----:B------:R-:W-:Y:S01]  /*4930*/  F2FP.SATFINITE.E4M3.F32.PACK_AB_MERGE_C R74, RZ, R37, RZ ;  /* 0x00000025ff4a723e */ /* 0x000fe200048070ff */
[----:B------:R-:W-:-:S03]  /*4940*/  FMUL R37, R70, UR5 ;  /* 0x0000000546257c20 */ /* 0x000fc60008400000 */
[----:B------:R-:W-:Y:S02]  /*4950*/  LOP3.LUT R74, R74, 0xffff, RZ, 0xc0, !PT ;  /* 0x0000ffff4a4a7812 */ /* 0x000fe400078ec0ff */
[----:B------:R-:W-:-:S03]  /*4960*/  F2FP.SATFINITE.E4M3.F32.PACK_AB_MERGE_C R71, RZ, R37, RZ ;  /* 0x00000025ff47723e */ /* 0x000fc600048070ff */
[----:B------:R-:W-:Y:S01]  /*4970*/  IMAD.SHL.U32 R37, R74, 0x1000000, RZ ;  /* 0x010000004a257824 */ /* 0x000fe200078e00ff */
[----:B------:R-:W-:-:S04]  /*4980*/  LOP3.LUT R71, R71, 0xffff, RZ, 0xc0, !PT ;  /* 0x0000ffff47477812 */ /* 0x000fc800078ec0ff */
[----:B------:R-:W-:Y:S01]  /*4990*/  LOP3.LUT R37, R72, R37, RZ, 0xfc, !PT ;  /* 0x0000002548257212 */ /* 0x000fe200078efcff */
[----:B------:R-:W-:Y:S06]  /*49a0*/  @P2 BRA `(.L_x_25939) ;  /* 0x0000000000342947 */ /* 0x000fec0003800000 */
[----:B------:R-:W-:Y:S01]  /*49b0*/  IMAD.U32 R72, R74, 0x10000, RZ ;  /* 0x000100004a487824 */ /* 0x000fe200078e00ff */
[----:B------:R-:W-:Y:S01]  /*49c0*/  UIMAD UR10, UR29, 0x7, URZ ;  /* 0x000000071d0a78a4 */ /* 0x000fe2000f8e02ff */
[----:B------:R-:W-:-:S03]  /*49d0*/  IMAD.U32 R73, RZ, RZ, UR28 ;  /* 0x0000001cff497e24 */ /* 0x000fc6000f8e00ff */
[----:B------:R-:W-:Y:S01]  /*49e0*/  LOP3.LUT R72, R72, 0xff0000, RZ, 0xc0, !PT ;  /* 0x00ff000048487812 */ /* 0x000fe200078ec0ff */
[----:B------:R-:W-:-:S04]  /*49f0*/  IMAD.WIDE.U32 R48, R73, 0x7, R48 ;  /* 0x0000000749307825 */ /* 0x000fc800078e0030 */
[----:B------:R-:W-:Y:S02]  /*4a00*/  IMAD.SHL.U32 R73, R36, 0x100, RZ ;  /* 0x0000010024497824 */ /* 0x000fe400078e00ff */
[----:B------:R-:W-:Y:S02]  /*4a10*/  IMAD R72, R71, 0x1000000, R72 ;  /* 0x0100000047487824 */ /* 0x000fe400078e0248 */
[----:B------:R-:W-:-:S03]  /*4a20*/  VIADD R49, R49, UR10 ;  /* 0x0000000a31317c36 */ /* 0x000fc60008000000 */
[----:B------:R-:W-:Y:S02]  /*4a30*/  LOP3.LUT R75, R72, 0xffff, R73, 0xf8, !PT ;  /* 0x0000ffff484b7812 */ /* 0x000fe400078ef849 */
[C---:B------:R-:W-:Y:S02]  /*4a40*/  LEA R72, P0, R48.reuse, UR8, 0x2 ;  /* 0x0000000830487c11 */ /* 0x040fe4000f8010ff */
[----:B------:R-:W-:Y:S02]  /*4a50*/  LOP3.LUT R75, R75, 0xff, R4, 0xf8, !PT ;  /* 0x000000ff4b4b7812 */ /* 0x000fe400078ef804 */
[----:B------:R-:W-:-:S05]  /*4a60*/  LEA.HI.X R73, R48, UR9, R49, 0x2, P0 ;  /* 0x0000000930497c11 */ /* 0x000fca00080f1431 */
[----:B------:R0:W-:Y:S04]  /*4a70*/  STG.E desc[UR24][R72.64], R75 ;  /* 0x0000004b48007986 */ /* 0x0001e8000c101918 */
.L_x_25939:
[----:B------:R-:W-:Y:S05]  /*4a80*/  BSYNC.RECONVERGENT B0 ;  /* 0x0000000000007941 */ /* 0x000fea0003800200 */
.L_x_25938:
[----:B------:R-:W-:Y:S01]  /*4a90*/  VIADD R36, R63, 0x3 ;  /* 0x000000033f247836 */ /* 0x000fe20000000000 */
[----:B------:R-:W-:Y:S01]  /*4aa0*/  FMNMX3 R9, R62, R6, R9, !PT ;  /* 0x000000063e097276 */ /* 0x000fe20007800009 */
[----:B------:R-:W-:Y:S01]  /*4ab0*/  IMAD.IADD R4, R10, 0x1, -R63 ;  /* 0x000000010a047824 */ /* 0x000fe200078e0a3f */
[----:B------:R-:W-:Y:S01]  /*4ac0*/  LOP3.LUT R13, R13, 0xff, R3, 0xf8, !PT ;  /* 0x000000ff0d0d7812 */ /* 0x000fe200078ef803 */
[----:B------:R-:W-:Y:S01]  /*4ad0*/  VIADD R63, R63, 0x2 ;  /* 0x000000023f3f7836 */ /* 0x000fe20000000000 */
[----:B------:R-:W-:Y:S01]  /*4ae0*/  ISETP.GE.U32.AND P1, PT, R36, UR7, PT ;  /* 0x0000000724007c0c */ /* 0x000fe2000bf26070 */
[----:B------:R-:W-:Y:S01]  /*4af0*/  VIADD R36, R4, 0x1d ;  /* 0x0000001d04247836 */ /* 0x000fe20000000000 */
[----:B------:R-:W-:Y:S01]  /*4b00*/  LOP3.LUT R6, R2, 0xff, RZ, 0xc0, !PT ;  /* 0x000000ff02067812 */ /* 0x000fe200078ec0ff */
[----:B------:R-:W-:Y:S01]  /*4b10*/  VIADD R4, R4, 0x1e ;  /* 0x0000001e04047836 */ /* 0x000fe20000000000 */
[----:B------:R-:W-:Y:S01]  /*4b20*/  ISETP.GE.U32.AND P0, PT, R63, UR7, PT ;  /* 0x000000073f007c0c */ /* 0x000fe2000bf06070 */
[----:B------:R-:W-:Y:S01]  /*4b30*/  IMAD.U32 R58, R58, 0x10000, RZ ;  /* 0x000100003a3a7824 */ /* 0x000fe200078e00ff */
[----:B------:R-:W-:Y:S01]  /*4b40*/  LOP3.LUT R49, R36, 0x1f, RZ, 0xc0, !PT ;  /* 0x0000001f24317812 */ /* 0x000fe200078ec0ff */
[----:B------:R-:W-:Y:S01]  /*4b50*/  IMAD.SHL.U32 R36, R71, 0x1000000, RZ ;  /* 0x0100000047247824 */ /* 0x000fe200078e00ff */
[----:B------:R-:W-:Y:S01]  /*4b60*/  LOP3.LUT R4, R4, 0x1f, RZ, 0xc0, !PT ;  /* 0x0000001f04047812 */ /* 0x000fe200078ec0ff */
[----:B------:R-:W-:Y:S01]  /*4b70*/  IMAD.U32 R16, R16, 0x10000, RZ ;  /* 0x0001000010107824 */ /* 0x000fe200078e00ff */
[C---:B------:R-:W-:Y:S01]  /*4b80*/  ISETP.LT.U32.AND P1, PT, R49.reuse, UR14, !P1 ;  /* 0x0000000e31007c0c */ /* 0x040fe2000cf21070 */
[----:B0-----:R-:W-:Y:S01]  /*4b90*/  IMAD.U32 R73, RZ, RZ, UR28 ;  /* 0x0000001cff497e24 */ /* 0x001fe2000f8e00ff */
[----:B------:R-:W-:Y:S01]  /*4ba0*/  IADD3 R48, P2, P3, R49, UR11, R26 ;  /* 0x0000000b31307c10 */ /* 0x000fe2000fb5e01a */
[----:B------:R-:W-:Y:S01]  /*4bb0*/  IMAD R6, R15, 0x100, R6 ;  /* 0x000001000f067824 */ /* 0x000fe200078e0206 */
[----:B------:R-:W-:Y:S01]  /*4bc0*/  LOP3.LUT R63, R11, R36, RZ, 0xfc, !PT ;  /* 0x000000240b3f7212 */ /* 0x000fe200078efcff */
[----:B------:R-:W-:Y:S01]  /*4bd0*/  IMAD.U32 R11, RZ, RZ, UR28 ;  /* 0x0000001cff0b7e24 */ /* 0x000fe2000f8e00ff */
[----:B------:R-:W-:Y:S01]  /*4be0*/  IADD3.X R49, PT, PT, RZ, UR12, R54, P2, P3 ;  /* 0x0000000cff317c10 */ /* 0x000fe200097e6436 */
[----:B------:R-:W-:Y:S01]  /*4bf0*/  IMAD.U32 R15, RZ, RZ, UR28 ;  /* 0x0000001cff0f7e24 */ /* 0x000fe2000f8e00ff */
[----:B------:R-:W-:Y:S01]  /*4c00*/  ISETP.GE.U32.OR P0, PT, R4, UR14, P0 ;  /* 0x0000000e04007c0c */ /* 0x000fe20008706470 */
[----:B------:R-:W-:Y:S01]  /*4c10*/  IMAD.U32 R41, R41, 0x10000, RZ ;  /* 0x0001000029297824 */ /* 0x000fe200078e00ff */
[----:B------:R-:W-:Y:S01]  /*4c20*/  FMNMX3 R61, R61, R9, R0, !PT ;  /* 0x000000093d3d7276 */ /* 0x000fe20007800000 */
[----:B------:R-:W-:Y:S01]  /*4c30*/  IMAD.U32 R0, R57, 0x10000, RZ ;  /* 0x0001000039007824 */ /* 0x000fe200078e00ff */
[----:B------:R-:W-:Y:S01]  /*4c40*/  LOP3.LUT R57, R16, 0xff0000, RZ, 0xc0, !PT ;  /* 0x00ff000010397812 */ /* 0x000fe200078ec0ff */
[----:B------:R-:W-:Y:S01]  /*4c50*/  @P1 IMAD.MOV.U32 R2, RZ, RZ, R48 ;  /* 0x000000ffff021224 */ /* 0x000fe200078e0030 */
[----:B------:R-:W-:Y:S01]  /*4c60*/  FMNMX3 R60, R60, R61, R8, !PT ;  /* 0x0000003d3c3c7276 */ /* 0x000fe20007800008 */
[--C-:B------:R-:W-:Y:S01]  /*4c70*/  @P1 IMAD.MOV.U32 R3, RZ, RZ, R49.reuse ;  /* 0x000000ffff031224 */ /* 0x100fe200078e0031 */
[----:B------:R-:W-:Y:S01]  /*4c80*/  LOP3.LUT R36, R13, 0xffff, RZ, 0xc0, !PT ;  /* 0x0000ffff0d247812 */ /* 0x000fe200078ec0ff */
[----:B------:R-:W-:Y:S01]  /*4c90*/  @P1 IMAD.WIDE.U32 R72, R73, 0x9, R48 ;  /* 0x0000000949481825 */ /* 0x000fe200078e0030 */
[----:B------:R-:W-:Y:S01]  /*4ca0*/  FMNMX R16, R59, R60, !PT ;  /* 0x0000003c3b107209 */ /* 0x000fe20007800000 */
[----:B------:R-:W-:Y:S01]  /*4cb0*/  VOTEU.ANY UP0, P1 ;  /* 0x0000000000ff7886 */ /* 0x000fe20000800100 */
[----:B------:R-:W-:Y:S01]  /*4cc0*/  LOP3.LUT R13, R17, 0xffff, RZ, 0xc0, !PT ;  /* 0x0000ffff110d7812 */ /* 0x000fe200078ec0ff */
[----:B------:R-:W-:Y:S01]  /*4cd0*/  @P1 IMAD.WIDE.U32 R2, R11, 0xa, R2 ;  /* 0x0000000a0b021825 */ /* 0x000fe200078e0002 */
[----:B------:R-:W-:-:S02]  /*4ce0*/  LOP3.LUT R11, R58, 0xff0000, RZ, 0xc0, !PT ;  /* 0x00ff00003a0b7812 */ /* 0x000fc400078ec0ff */
[----:B------:R-:W-:Y:S01]  /*4cf0*/  LOP3.LUT R61, R64, 0xffff, RZ, 0xc0, !PT ;  /* 0x0000ffff403d7812 */ /* 0x000fe200078ec0ff */
[----:B------:R-:W-:Y:S01]  /*4d00*/  @P1 IMAD.MOV.U32 R74, RZ, RZ, R48 ;  /* 0x000000ffff4a1224 */ /* 0x000fe200078e0030 */
[----:B------:R-:W-:Y:S01]  /*4d10*/  LOP3.LUT R4, R11, 0xffff, R14, 0xf8, !PT ;  /* 0x0000ffff0b047812 */ /* 0x000fe200078ef80e */
[--C-:B------:R-:W-:Y:S01]  /*4d20*/  @P1 IMAD.MOV.U32 R14, RZ, RZ, R48.reuse ;  /* 0x000000ffff0e1224 */ /* 0x100fe200078e0030 */
[----:B------:R-:W-:Y:S01]  /*4d30*/  LOP3.LUT R11, R43, 0xffff, RZ, 0xc0, !PT ;  /* 0x0000ffff2b0b7812 */ /* 0x000fe200078ec0ff */
[--C-:B------:R-:W-:Y:S01]  /*4d40*/  @P1 IMAD.MOV.U32 R8, RZ, RZ, R48.reuse ;  /* 0x000000ffff081224 */ /* 0x100fe200078e0030 */
[----:B------:R-:W-:Y:S01]  /*4d50*/  FMNMX3 R16, R67, R16, R65, !PT ;  /* 0x0000001043107276 */ /* 0x000fe20007800041 */
[--C-:B------:R-:W-:Y:S01]  /*4d60*/  @P1 IMAD.MOV.U32 R60, RZ, RZ, R48.reuse ;  /* 0x000000ffff3c1224 */ /* 0x100fe200078e0030 */
[----:B------:R-:W-:Y:S01]  /*4d70*/  LOP3.LUT R40, R40, 0xffff, RZ, 0xc0, !PT ;  /* 0x0000ffff28287812 */ /* 0x000fe200078ec0ff */
[----:B------:R-:W-:Y:S01]  /*4d80*/  IMAD.SHL.U32 R11, R11, 0x1000000, RZ ;  /* 0x010000000b0b7824 */ /* 0x000fe200078e00ff */
[----:B------:R-:W-:Y:S01]  /*4d90*/  @UP0 UIMAD UR10, UR29, 0x9, URZ ;  /* 0x000000091d0a08a4 */ /* 0x000fe2000f8e02ff */
[----:B------:R-:W-:Y:S01]  /*4da0*/  @P1 IMAD.MOV.U32 R58, RZ, RZ, R48 ;  /* 0x000000ffff3a1224 */ /* 0x000fe200078e0030 */
[----:B------:R-:W-:Y:S01]  /*4db0*/  LOP3.LUT R6, R57, 0xffff, R6, 0xf8, !PT ;  /* 0x0000ffff39067812 */ /* 0x000fe200078ef806 */
[----:B------:R-:W-:Y:S01]  /*4dc0*/  @P1 IMAD.MOV.U32 R75, RZ, RZ, R49 ;  /* 0x000000ffff4b1224 */ /* 0x000fe200078e0031 */
[----:B------:R-:W-:Y:S01]  /*4dd0*/  LOP3.LUT R4, R4, 0xff000000, R11, 0xf8, !PT ;  /* 0xff00000004047812 */ /* 0x000fe200078ef80b */
[----:B------:R-:W-:Y:S01]  /*4de0*/  IMAD.SHL.U32 R13, R13, 0x1000000, RZ ;  /* 0x010000000d0d7824 */ /* 0x000fe200078e00ff */
[----:B------:R-:W-:Y:S01]  /*4df0*/  @P1 IADD3 R11, P2, PT, R48, UR11, RZ ;  /* 0x0000000b300b1c10 */ /* 0x000fe2000ff5e0ff */
[----:B------:R-:W-:Y:S01]  /*4e00*/  @P1 IMAD.WIDE.U32 R74, R15, 0xb, R74 ;  /* 0x0000000b0f4a1825 */ /* 0x000fe200078e004a */
[----:B------:R-:W-:Y:S01]  /*4e10*/  @UP0 UIMAD UR13, UR29, 0xa, URZ ;  /* 0x0000000a1d0d08a4 */ /* 0x000fe2000f8e02ff */
[----:B------:R-:W-:Y:S01]  /*4e20*/  LOP3.LUT R0, R61, 0xff0000, R0, 0xf8, !PT ;  /* 0x00ff00003d007812 */ /* 0x000fe200078ef800 */
[----:B------:R-:W-:Y:S01]  /*4e30*/  @UP0 UIMAD UR17, UR29, 0xb, URZ ;  /* 0x0000000b1d1108a4 */ /* 0x000fe2000f8e02ff */
[----:B------:R-:W-:Y:S01]  /*4e40*/  @P1 IADD3.X R48, PT, PT, R49, UR12, RZ, P2, !PT ;  /* 0x0000000c31301c10 */ /* 0x000fe200097fe4ff */
[----:B------:R-:W-:Y:S01]  /*4e50*/  IMAD.U32 R9, RZ, RZ, UR28 ;  /* 0x0000001cff097e24 */ /* 0x000fe2000f8e00ff */
[C---:B------:R-:W-:Y:S01]  /*4e60*/  @P1 LEA R76, P2, R11.reuse, UR15, 0x3 ;  /* 0x0000000f0b4c1c11 */ /* 0x040fe2000f8418ff */
[----:B------:R-:W-:Y:S01]  /*4e70*/  @P1 IMAD.MOV.U32 R15, RZ, RZ, R49 ;  /* 0x000000ffff0f1224 */ /* 0x000fe200078e0031 */
[----:B------:R-:W-:Y:S01]  /*4e80*/  FMNMX3 R39, R66, R16, R39, !PT ;  /* 0x0000001042277276 */ /* 0x000fe20007800027 */
[----:B------:R-:W-:Y:S01]  /*4e90*/  IMAD.SHL.U32 R40, R40, 0x1000000, RZ ;  /* 0x0100000028287824 */ /* 0x000fe200078e00ff */
[----:B------:R-:W-:Y:S01]  /*4ea0*/  @P1 LEA.HI.X R77, R11, UR16, R48, 0x3, P2 ;  /* 0x000000100b4d1c11 */ /* 0x000fe200090f1c30 */
[----:B------:R-:W-:Y:S01]  /*4eb0*/  @P1 IMAD.WIDE.U32 R14, R9, 0xc, R14 ;  /* 0x0000000c090e1825 */ /* 0x000fe200078e000e */
[----:B------:R-:W-:Y:S01]  /*4ec0*/  LOP3.LUT R11, R42, 0xffff, RZ, 0xc0, !PT ;  /* 0x0000ffff2a0b7812 */ /* 0x000fe200078ec0ff */
[----:B------:R-:W-:Y:S01]  /*4ed0*/  @UP0 UIMAD UR18, UR29, 0xf, URZ ;  /* 0x0000000f1d1208a4 */ /* 0x000fe2000f8e02ff */
[----:B------:R-:W-:Y:S01]  /*4ee0*/  LOP3.LUT R41, R36, 0xff0000, R41, 0xf8, !PT ;  /* 0x00ff000024297812 */ /* 0x000fe200078ef829 */
[----:B------:R-:W-:Y:S01]  /*4ef0*/  IMAD.U32 R43, RZ, RZ, UR28 ;  /* 0x0000001cff2b7e24 */ /* 0x000fe2000f8e00ff */
[----:B------:R-:W-:Y:S01]  /*4f00*/  LOP3.LUT R62, R6, 0xff000000, R13, 0xf8, !PT ;  /* 0xff000000063e7812 */ /* 0x000fe200078ef80d */
[----:B------:R-:W-:Y:S01]  /*4f10*/  IMAD.SHL.U32 R11, R11, 0x1000000, RZ ;  /* 0x010000000b0b7824 */ /* 0x000fe200078e00ff */
[----:B------:R-:W-:Y:S01]  /*4f20*/  FMNMX3 R38, R38, R39, R68, !PT ;  /* 0x0000002726267276 */ /* 0x000fe20007800044 */
[----:B------:R-:W-:Y:S01]  /*4f30*/  @P1 VIADD R13, R73, UR10 ;  /* 0x0000000a490d1c36 */ /* 0x000fe20008000000 */
[----:B------:R-:W-:Y:S01]  /*4f40*/  @UP0 UIMAD UR10, UR29, 0xc, URZ ;  /* 0x0000000c1d0a08a4 */ /* 0x000fe2000f8e02ff */
[----:B------:R-:W-:Y:S01]  /*4f50*/  @P1 IMAD.MOV.U32 R9, RZ, RZ, R49 ;  /* 0x000000ffff091224 */ /* 0x000fe200078e0031 */
[----:B------:R-:W-:Y:S01]  /*4f60*/  LOP3.LUT R36, R0, 0xff000000, R11, 0xf8, !PT ;  /* 0xff00000000247812 */ /* 0x000fe200078ef80b */
[----:B------:R-:W-:Y:S01]  /*4f70*/  @P1 IMAD.MOV.U32 R61, RZ, RZ, R49 ;  /* 0x000000ffff3d1224 */ /* 0x000fe200078e0031 */
[----:B------:R-:W-:Y:S01]  /*4f80*/  @P1 LEA R42, P2, R72, UR15, 0x3 ;  /* 0x0000000f482a1c11 */ /* 0x000fe2000f8418ff */
[----:B------:R-:W-:Y:S01]  /*4f90*/  @P1 VIADD R11, R3, UR13 ;  /* 0x0000000d030b1c36 */ /* 0x000fe20008000000 */
[----:B------:R-:W-:Y:S01]  /*4fa0*/  LOP3.LUT R6, R41, 0xff000000, R40, 0xf8, !PT ;  /* 0xff00000029067812 */ /* 0x000fe200078ef828 */
[----:B------:R-:W-:Y:S01]  /*4fb0*/  @P1 VIADD R3, R75, UR17 ;  /* 0x000000114b031c36 */ /* 0x000fe20008000000 */
[----:B------:R-:W-:Y:S01]  /*4fc0*/  @UP0 UIMAD UR13, UR29, 0xd, URZ ;  /* 0x0000000d1d0d08a4 */ /* 0x000fe2000f8e02ff */
[----:B------:R-:W-:Y:S01]  /*4fd0*/  @P1 LEA R40, P3, R2, UR15, 0x3 ;  /* 0x0000000f02281c11 */ /* 0x000fe2000f8618ff */
[----:B------:R-:W-:Y:S01]  /*4fe0*/  @UP0 UIMAD UR17, UR29, 0xe, URZ ;  /* 0x0000000e1d1108a4 */ /* 0x000fe2000f8e02ff */
[----:B------:R-:W-:Y:S01]  /*4ff0*/  @P1 IMAD.WIDE.U32 R8, R43, 0xd, R8 ;  /* 0x0000000d2b081825 */ /* 0x000fe200078e0008 */
[----:B------:R-:W-:-:S02]  /*5000*/  FMNMX3 R69, R69, R38, R70, !PT ;  /* 0x0000002645457276 */ /* 0x000fc40007800046 */
[----:B------:R-:W-:Y:S01]  /*5010*/  @P1 LEA R38, P4, R74, UR15, 0x3 ;  /* 0x0000000f4a261c11 */ /* 0x000fe2000f8818ff */
[----:B------:R-:W-:Y:S01]  /*5020*/  @P1 IMAD.WIDE.U32 R60, R43, 0xe, R60 ;  /* 0x0000000e2b3c1825 */ /* 0x000fe200078e003c */
[----:B------:R-:W-:Y:S02]  /*5030*/  @P1 LEA.HI.X R43, R72, UR16, R13, 0x3, P2 ;  /* 0x00000010482b1c11 */ /* 0x000fe400090f1c0d */
[----:B------:R-:W-:Y:S01]  /*5040*/  @P1 LEA.HI.X R41, R2, UR16, R11, 0x3, P3 ;  /* 0x0000001002291c11 */ /* 0x000fe200098f1c0b */
[----:B------:R-:W-:Y:S01]  /*5050*/  @P1 VIADD R13, R15, UR10 ;  /* 0x0000000a0f0d1c36 */ /* 0x000fe20008000000 */
[----:B------:R-:W-:Y:S01]  /*5060*/  @P1 LEA R66, P2, R14, UR15, 0x3 ;  /* 0x0000000f0e421c11 */ /* 0x000fe2000f8418ff */
[----:B------:R-:W-:Y:S01]  /*5070*/  @P1 VIADD R11, R9, UR13 ;  /* 0x0000000d090b1c36 */ /* 0x000fe20008000000 */
[----:B------:R-:W-:Y:S01]  /*5080*/  @P1 LEA.HI.X R39, R74, UR16, R3, 0x3, P4 ;  /* 0x000000104a271c11 */ /* 0x000fe2000a0f1c03 */
[----:B------:R-:W-:Y:S01]  /*5090*/  IMAD.U32 R57, RZ, RZ, UR28 ;  /* 0x0000001cff397e24 */ /* 0x000fe2000f8e00ff */
[----:B------:R-:W-:Y:S01]  /*50a0*/  @P1 LEA R16, P4, R60, UR15, 0x3 ;  /* 0x0000000f3c101c11 */ /* 0x000fe2000f8818ff */
[----:B------:R-:W-:Y:S01]  /*50b0*/  @P1 IMAD.MOV.U32 R59, RZ, RZ, R49 ;  /* 0x000000ffff3b1224 */ /* 0x000fe200078e0031 */
[----:B------:R-:W-:Y:S01]  /*50c0*/  @P1 LEA.HI.X R67, R14, UR16, R13, 0x3, P2 ;  /* 0x000000100e431c11 */ /* 0x000fe200090f1c0d */
[----:B------:R-:W-:Y:S01]  /*50d0*/  @P1 VIADD R9, R61, UR17 ;  /* 0x000000113d091c36 */ /* 0x000fe20008000000 */
[C-C-:B-----5:R-:W-:Y:S01]  /*50e0*/  SHF.R.U64 R15, R18.reuse, 0x10, R19.reuse ;  /* 0x00000010120f7819 */ /* 0x160fe20000001213 */
[----:B------:R-:W-:Y:S01]  /*50f0*/  IMAD.U32 R14, R18, 0x10000, RZ ;  /* 0x00010000120e7824 */ /* 0x000fe200078e00ff */
[----:B------:R-:W-:Y:S01]  /*5100*/  SHF.R.U32.HI R18, RZ, 0x10, R19 ;  /* 0x00000010ff127819 */ /* 0x000fe20000011613 */
[----:B------:R-:W-:Y:S01]  /*5110*/  @P1 IMAD.WIDE.U32 R58, R57, 0xf, R58 ;  /* 0x0000000f393a1825 */ /* 0x000fe200078e003a */
[----:B------:R-:W-:-:S02]  /*5120*/  @P1 LEA.HI.X R17, R60, UR16, R9, 0x3, P4 ;  /* 0x000000103c111c11 */ /* 0x000fc4000a0f1c09 */
[----:B------:R-:W-:Y:S02]  /*5130*/  @!P1 CS2R R60, SRZ ;  /* 0x00000000003c9805 */ /* 0x000fe4000001ff00 */
[----:B------:R-:W-:Y:S01]  /*5140*/  @P1 LEA R64, P3, R8, UR15, 0x3 ;  /* 0x0000000f08401c11 */ /* 0x000fe2000f8618ff */
[----:B------:R-:W-:Y:S01]  /*5150*/  @P1 VIADD R3, R59, UR18 ;  /* 0x000000123b031c36 */ /* 0x000fe20008000000 */
[----:B------:R-:W-:Y:S01]  /*5160*/  @P1 LEA R2, P5, R58, UR15, 0x3 ;  /* 0x0000000f3a021c11 */ /* 0x000fe2000f8a18ff */
[----:B------:R-:W-:Y:S01]  /*5170*/  IMAD.U32 R18, R18, 0x10000, RZ ;  /* 0x0001000012127824 */ /* 0x000fe200078e00ff */
[----:B------:R-:W-:Y:S01]  /*5180*/  @!P1 CS2R R48, SRZ ;  /* 0x0000000000309805 */ /* 0x000fe2000001ff00 */
[----:B------:R-:W5:Y:S01]  /*5190*/  @P1 LDG.E.64 R60, desc[UR24][R42.64] ;  /* 0x000000182a3c1981 */ /* 0x000f62000c1e1b00 */
[----:B------:R-:W-:Y:S01]  /*51a0*/  @P1 LEA.HI.X R3, R58, UR16, R3, 0x3, P5 ;  /* 0x000000103a031c11 */ /* 0x000fe2000a8f1c03 */
[----:B------:R-:W-:Y:S01]  /*51b0*/  IMAD.U32 R13, R19, 0x10000, RZ ;  /* 0x00010000130d7824 */ /* 0x000fe200078e00ff */
[C---:B------:R-:W-:Y:S01]  /*51c0*/  FSETP.GT.AND P5, PT, R18.reuse, RZ, PT ;  /* 0x000000ff1200720b */ /* 0x040fe20003fa4000 */
[----:B------:R-:W-:Y:S01]  /*51d0*/  FMUL R18, R18, R18 ;  /* 0x0000001212127220 */ /* 0x000fe20000400000 */
[----:B------:R-:W-:Y:S01]  /*51e0*/  @!P1 CS2R R58, SRZ ;  /* 0x00000000003a9805 */ /* 0x000fe2000001ff00 */
[----:B------:R-:W-:Y:S01]  /*51f0*/  IMAD.U32 R15, R15, 0x10000, RZ ;  /* 0x000100000f0f7824 */ /* 0x000fe200078e00ff */
[----:B------:R-:W-:Y:S01]  /*5200*/  @P1 LEA.HI.X R65, R8, UR16, R11, 0x3, P3 ;  /* 0x0000001008411c11 */ /* 0x000fe200098f1c0b */
[----:B------:R-:W5:Y:S01]  /*5210*/  @P1 LDG.E.64 R48, desc[UR24][R40.64] ;  /* 0x0000001828301981 */ /* 0x000f62000c1e1b00 */
[----:B------:R-:W-:-:S02]  /*5220*/  FSETP.GT.AND P2, PT, R14, RZ, PT ;  /* 0x000000ff0e00720b */ /* 0x000fc40003f44000 */
[----:B------:R-:W-:Y:S02]  /*5230*/  @!P1 CS2R R42, SRZ ;  /* 0x00000000002a9805 */ /* 0x000fe4000001ff00 */
[C-C-:B------:R-:W-:Y:S01]  /*5240*/  SHF.R.U64 R8, R46.reuse, 0x10, R47.reuse ;  /* 0x000000102e087819 */ /* 0x140fe2000000122f */
[----:B------:R-:W5:Y:S01]  /*5250*/  @P1 LDG.E.64 R58, desc[UR24][R76.64] ;  /* 0x000000184c3a1981 */ /* 0x000f62000c1e1b00 */
[----:B------:R-:W-:Y:S01]  /*5260*/  FSETP.GT.AND P4, PT, R13, RZ, PT ;  /* 0x000000ff0d00720b */ /* 0x000fe20003f84000 */
[----:B------:R-:W-:Y:S01]  /*5270*/  IMAD.U32 R0, R46, 0x10000, RZ ;  /* 0x000100002e007824 */ /* 0x000fe200078e00ff */
[----:B------:R-:W-:Y:S01]  /*5280*/  SHF.R.U32.HI R11, RZ, 0x10, R47 ;  /* 0x00000010ff0b7819 */ /* 0x000fe2000001162f */
[----:B------:R0:W5:Y:S01]  /*5290*/  @P1 LDG.E.64 R42, desc[UR24][R66.64] ;  /* 0x00000018422a1981 */ /* 0x000162000c1e1b00 */
[----:B------:R-:W-:Y:S01]  /*52a0*/  IMAD.U32 R9, R47, 0x10000, RZ ;  /* 0x000100002f097824 */ /* 0x000fe200078e00ff */
[----:B0-----:R-:W-:Y:S02]  /*52b0*/  FSEL R66, R18, RZ, P5 ;  /* 0x000000ff12427208 */ /* 0x001fe40002800000 */
[----:B------:R-:W-:-:S06]  /*52c0*/  @!P1 CS2R R18, SRZ ;  /* 0x0000000000129805 */ /* 0x000fcc000001ff00 */
[----:B------:R-:W5:Y:S01]  /*52d0*/  @P1 LDG.E.64 R18, desc[UR24][R16.64] ;  /* 0x0000001810121981 */ /* 0x000f62000c1e1b00 */
[C---:B------:R-:W-:Y:S01]  /*52e0*/  FSETP.GT.AND P3, PT, R15.reuse, RZ, PT ;  /* 0x000000ff0f00720b */ /* 0x040fe20003f64000 */
[----:B------:R-:W-:Y:S01]  /*52f0*/  FMUL R14, R14, R14 ;  /* 0x0000000e0e0e7220 */ /* 0x000fe20000400000 */
[----:B------:R-:W-:Y:S01]  /*5300*/  FMUL R15, R15, R15 ;  /* 0x0000000f0f0f7220 */ /* 0x000fe20000400000 */
[----:B------:R-:W-:Y:S01]  /*5310*/  @!P1 CS2R R40, SRZ ;  /* 0x0000000000289805 */ /* 0x000fe2000001ff00 */
[----:B------:R-:W-:Y:S01]  /*5320*/  FMUL R13, R13, R13 ;  /* 0x0000000d0d0d7220 */ /* 0x000fe20000400000 */
[----:B------:R-:W-:Y:S01]  /*5330*/  IMAD.U32 R8, R8, 0x10000, RZ ;  /* 0x0001000008087824 */ /* 0x000fe200078e00ff */
[----:B------:R-:W-:Y:S02]  /*5340*/  FSEL R14, R14, RZ, P2 ;  /* 0x000000ff0e0e7208 */ /* 0x000fe40001000000 */
[----:B------:R-:W-:Y:S02]  /*5350*/  @!P1 CS2R R46, SRZ ;  /* 0x00000000002e9805 */ /* 0x000fe4000001ff00 */
[----:B------:R-:W-:Y:S01]  /*5360*/  FSEL R15, R15, RZ, P3 ;  /* 0x000000ff0f0f7208 */ /* 0x000fe20001800000 */
[----:B------:R0:W5:Y:S01]  /*5370*/  @P1 LDG.E.64 R40, desc[UR24][R64.64] ;  /* 0x0000001840281981 */ /* 0x000162000c1e1b00 */
[----:B------:R-:W-:-:S02]  /*5380*/  FSEL R13, R13, RZ, P4 ;  /* 0x000000ff0d0d7208 */ /* 0x000fc40002000000 */
[C---:B------:R-:W-:Y:S01]  /*5390*/  FSETP.GT.AND P2, PT, R0.reuse, RZ, PT ;  /* 0x000000ff0000720b */ /* 0x040fe20003f44000 */
[----:B------:R-:W-:Y:S01]  /*53a0*/  FMUL R0, R0, R0 ;  /* 0x0000000000007220 */ /* 0x000fe20000400000 */
[C---:B------:R-:W-:Y:S01]  /*53b0*/  FSETP.GT.AND P3, PT, R8.reuse, RZ, PT ;  /* 0x000000ff0800720b */ /* 0x040fe20003f64000 */
[----:B------:R-:W-:Y:S01]  /*53c0*/  FMUL R8, R8, R8 ;  /* 0x0000000808087220 */ /* 0x000fe20000400000 */
[----:B------:R-:W5:Y:S01]  /*53d0*/  @P1 LDG.E.64 R46, desc[UR24][R38.64] ;  /* 0x00000018262e1981 */ /* 0x000f62000c1e1b00 */
[C---:B0-----:R-:W-:Y:S01]  /*53e0*/  FMNMX3 R64, R14.reuse, R69, R15, !PT ;  /* 0x000000450e407276 */ /* 0x041fe2000780000f */
[----:B------:R-:W-:Y:S01]  /*53f0*/  FMUL R14, R14, UR5 ;  /* 0x000000050e0e7c20 */ /* 0x000fe20008400000 */
[----:B------:R-:W-:Y:S02]  /*5400*/  IMAD.U32 R65, R44, 0x10000, RZ ;  /* 0x000100002c417824 */ /* 0x000fe400078e00ff */
[C---:B------:R-:W-:Y:S01]  /*5410*/  FMUL R57, R13.reuse, UR5 ;  /* 0x000000050d397c20 */ /* 0x040fe20008400000 */
[----:B------:R-:W-:Y:S01]  /*5420*/  FMNMX3 R64, R13, R64, R66, !PT ;  /* 0x000000400d407276 */ /* 0x000fe20007800042 */
[----:B------:R-:W-:Y:S01]  /*5430*/  FMUL R66, R66, UR5 ;  /* 0x0000000542427c20 */ /* 0x000fe20008400000 */
[----:B------:R-:W-:Y:S01]  /*5440*/  IMAD.U32 R11, R11, 0x10000, RZ ;  /* 0x000100000b0b7824 */ /* 0x000fe200078e00ff */
[----:B------:R-:W-:-:S02]  /*5450*/  @!P1 CS2R R38, SRZ ;  /* 0x0000000000269805 */ /* 0x000fc4000001ff00 */
[C---:B------:R-:W-:Y:S01]  /*5460*/  FSETP.GT.AND P4, PT, R9.reuse, RZ, PT ;  /* 0x000000ff0900720b */ /* 0x040fe20003f84000 */
[----:B------:R-:W-:Y:S01]  /*5470*/  FMUL R9, R9, R9 ;  /* 0x0000000909097220 */ /* 0x000fe20000400000 */
[----:B------:R-:W-:Y:S02]  /*5480*/  FSEL R67, R0, RZ, P2 ;  /* 0x000000ff00437208 */ /* 0x000fe40001000000 */
[----:B------:R-:W-:Y:S01]  /*5490*/  FSEL R8, R8, RZ, P3 ;  /* 0x000000ff08087208 */ /* 0x000fe20001800000 */
[----:B------:R0:W5:Y:S01]  /*54a0*/  @P1 LDG.E.64 R38, desc[UR24][R2.64] ;  /* 0x0000001802261981 */ /* 0x000162000c1e1b00 */
[----:B------:R-:W-:Y:S02]  /*54b0*/  F2FP.SATFINITE.E4M3.F32.PACK_AB_MERGE_C R13, RZ, R14, RZ ;  /* 0x0000000eff0d723e */ /* 0x000fe400048070ff */
[C---:B------:R-:W-:Y:S01]  /*54c0*/  FSETP.GT.AND P5, PT, R65.reuse, RZ, PT ;  /* 0x000000ff4100720b */ /* 0x040fe20003fa4000 */
[----:B------:R-:W-:Y:S01]  /*54d0*/  FMUL R65, R65, R65 ;  /* 0x0000004141417220 */ /* 0x000fe20000400000 */
[----:B------:R-:W-:-:S02]  /*54e0*/  F2FP.SATFINITE.E4M3.F32.PACK_AB_MERGE_C R14, RZ, R57, RZ ;  /* 0x00000039ff0e723e */ /* 0x000fc400048070ff */
[----:B------:R-:W-:Y:S02]  /*54f0*/  F2FP.SATFINITE.E4M3.F32.PACK_AB_MERGE_C R57, RZ, R66, RZ ;  /* 0x00000042ff39723e */ /* 0x000fe400048070ff */
[C---:B------:R-:W-:Y:S01]  /*5500*/  FSETP.GT.AND P2, PT, R11.reuse, RZ, PT ;  /* 0x000000ff0b00720b */ /* 0x040fe20003f44000 */
[----:B------:R-:W-:Y:S01]  /*5510*/  FMUL R11, R11, R11 ;  /* 0x0000000b0b0b7220 */ /* 0x000fe20000400000 */
[----:B------:R-:W-:Y:S02]  /*5520*/  FSEL R66, R9, RZ, P4 ;  /* 0x000000ff09427208 */ /* 0x000fe40002000000 */
[----:B0-----:R-:W-:Y:S02]  /*5530*/  FMNMX3 R3, R67, R64, R8, !PT ;  /* 0x0000004043037276 */ /* 0x001fe40007800008 */
[----:B------:R-:W-:Y:S02]  /*5540*/  FSEL R64, R65, RZ, P5 ;  /* 0x000000ff41407208 */ /* 0x000fe40002800000 */
[----:B------:R-:W-:Y:S01]  /*5550*/  FMNMX R65, R66, R3, !PT ;  /* 0x0000000342417209 */ /* 0x000fe20007800000 */
[----:B------:R-:W-:Y:S01]  /*5560*/  FMUL R3, R8, UR5 ;  /* 0x0000000508037c20 */ /* 0x000fe20008400000 */
[----:B------:R-:W-:Y:S01]  /*5570*/  FSEL R69, R11, RZ, P2 ;  /* 0x000000ff0b457208 */ /* 0x000fe20001000000 */
[----:B------:R-:W-:Y:S01]  /*5580*/  FMUL R9, R67, UR5 ;  /* 0x0000000543097c20 */ /* 0x000fe20008400000 */
[----:B------:R-:W-:Y:S01]  /*5590*/  FMUL R11, R66, UR5 ;  /* 0x00000005420b7c20 */ /* 0x000fe20008400000 */
[----:B------:R-:W-:Y:S01]  /*55a0*/  FMUL R15, R15, UR5 ;  /* 0x000000050f0f7c20 */ /* 0x000fe20008400000 */
[----:B------:R-:W-:Y:S01]  /*55b0*/  F2FP.SATFINITE.E4M3.F32.PACK_AB_MERGE_C R3, RZ, R3, RZ ;  /* 0x00000003ff03723e */ /* 0x000fe200048070ff */
[----:B------:R-:W-:Y:S01]  /*55c0*/  FMUL R67, R69, UR5 ;  /* 0x0000000545437c20 */ /* 0x000fe20008400000 */
[----:B------:R-:W-:-:S02]  /*55d0*/  LOP3.LUT R2, R13, 0xff, RZ, 0xc0, !PT ;  /* 0x000000ff0d027812 */ /* 0x000fc400078ec0ff */
[----:B------:R-:W-:Y:S01]  /*55e0*/  LOP3.LUT R0, R14, 0xff, RZ, 0xc0, !PT ;  /* 0x000000ff0e007812 */ /* 0x000fe200078ec0ff */
[----:B------:R-:W-:Y:S01]  /*55f0*/  IMAD.SHL.U32 R66, R3, 0x100, RZ ;  /* 0x0000010003427824 */ /* 0x000fe200078e00ff */
[----:B------:R-:W-:Y:S02]  /*5600*/  F2FP.SATFINITE.E4M3.F32.PACK_AB_MERGE_C R9, RZ, R9, RZ ;  /* 0x00000009ff09723e */ /* 0x000fe400048070ff */
[----:B------:R-:W-:Y:S02]  /*5610*/  F2FP.SATFINITE.E4M3.F32.PACK_AB_MERGE_C R11, RZ, R11, RZ ;  /* 0x0000000bff0b723e */ /* 0x000fe400048070ff */
[----:B------:R-:W-:Y:S02]  /*5620*/  LOP3.LUT R68, R57, 0xff, RZ, 0xc0, !PT ;  /* 0x000000ff39447812 */ /* 0x000fe400078ec0ff */
[----:B------:R-:W-:Y:S01]  /*5630*/  F2FP.SATFINITE.E4M3.F32.PACK_AB_MERGE_C R67, RZ, R67, RZ ;  /* 0x00000043ff43723e */ /* 0x000fe200048070ff */
[----:B------:R-:W-:Y:S01]  /*5640*/  BSSY.RECONVERGENT B0, `(.L_x_25940) ;  /* 0x0000017000007945 */ /* 0x000fe20003800200 */
[----:B------:R-:W-:Y:S01]  /*5650*/  F2FP.SATFINITE.E4M3.F32.PACK_AB_MERGE_C R15, RZ, R15, RZ ;  /* 0x0000000fff0f723e */ /* 0x000fe200048070ff */
[----:B------:R-:W-:Y:S01]  /*5660*/  IMAD R8, R9, 0x100, R2 ;  /* 0x0000010009087824 */ /* 0x000fe200078e0202 */
[----:B------:R-:W-:Y:S01]  /*5670*/  FMNMX3 R65, R69, R65, R64, !PT ;  /* 0x0000004145417276 */ /* 0x000fe20007800040 */
[----:B------:R-:W-:Y:S01]  /*5680*/  IMAD R3, R11, 0x100, R0 ;  /* 0x000001000b037824 */ /* 0x000fe200078e0200 */
[----:B------:R-:W-:Y:S01]  /*5690*/  LOP3.LUT R0, R66, 0xff, R15, 0xf8, !PT ;  /* 0x000000ff42007812 */ /* 0x000fe200078ef80f */
[----:B------:R-:W-:Y:S01]  /*56a0*/  IMAD R2, R67, 0x100, R68 ;  /* 0x0000010043027824 */ /* 0x000fe200078e0244 */
[----:B------:R-:W-:Y:S06]  /*56b0*/  @P0 BRA `(.L_x_25941) ;  /* 0x00000000003c0947 */ /* 0x000fec0003800000 */
[----:B------:R-:W-:Y:S01]  /*56c0*/  LOP3.LUT R17, R12, 0x1c, RZ, 0xc0, !PT ;  /* 0x0000001c0c117812 */ /* 0x000fe200078ec0ff */
[----:B------:R-:W-:Y:S01]  /*56d0*/  IMAD.U32 R14, R14, 0x10000, RZ ;  /* 0x000100000e0e7824 */ /* 0x000fe200078e00ff */
[----:B------:R-:W-:Y:S01]  /*56e0*/  LOP3.LUT R57, R57, 0xffff, RZ, 0xc0, !PT ;  /* 0x0000ffff39397812 */ /* 0x000fe200078ec0ff */
[----:B------:R-:W-:Y:S01]  /*56f0*/  IMAD.SHL.U32 R16, R15, 0x100, RZ ;  /* 0x000001000f107824 */ /* 0x000fe200078e00ff */
[----:B------:R-:W-:Y:S02]  /*5700*/  IADD3 R17, PT, PT, R10, 0x1e, -R17 ;  /* 0x0000001e0a117810 */ /* 0x000fe40007ffe811 */
[----:B------:R-:W-:Y:S02]  /*5710*/  LOP3.LUT R14, R14, 0xff0000, RZ, 0xc0, !PT ;  /* 0x00ff00000e0e7812 */ /* 0x000fe400078ec0ff */
[----:B------:R-:W-:-:S03]  /*5720*/  LOP3.LUT R17, R17, 0x1f, RZ, 0xc0, !PT ;  /* 0x0000001f11117812 */ /* 0x000fc600078ec0ff */
[----:B------:R-:W-:Y:S01]  /*5730*/  IMAD R57, R57, 0x1000000, R14 ;  /* 0x0100000039397824 */ /* 0x000fe200078e020e */
[----:B------:R-:W-:-:S04]  /*5740*/  IADD3 R17, P1, P2, R17, UR11, R26 ;  /* 0x0000000b11117c10 */ /* 0x000fc8000fa3e01a */
[----:B------:R-:W-:Y:S02]  /*5750*/  IADD3.X R68, PT, PT, RZ, UR12, R54, P1, P2 ;  /* 0x0000000cff447c10 */ /* 0x000fe40008fe4436 */
[----:B------:R-:W-:Y:S02]  /*5760*/  LEA R14, P1, R17, UR8, 0x2 ;  /* 0x00000008110e7c11 */ /* 0x000fe4000f8210ff */
[----:B------:R-:W-:Y:S02]  /*5770*/  LOP3.LUT R16, R57, 0xffff, R16, 0xf8, !PT ;  /* 0x0000ffff39107812 */ /* 0x000fe400078ef810 */
[----:B------:R-:W-:Y:S02]  /*5780*/  LEA.HI.X R15, R17, UR9, R68, 0x2, P1 ;  /* 0x00000009110f7c11 */ /* 0x000fe400088f1444 */
[----:B------:R-:W-:-:S05]  /*5790*/  LOP3.LUT R13, R16, 0xff, R13, 0xf8, !PT ;  /* 0x000000ff100d7812 */ /* 0x000fca00078ef80d */
[----:B------:R0:W-:Y:S02]  /*57a0*/  STG.E desc[UR24][R14.64], R13 ;  /* 0x0000000d0e007986 */ /* 0x0001e4000c101918 */
.L_x_25941:
[----:B------:R-:W-:Y:S05]  /*57b0*/  BSYNC.RECONVERGENT B0 ;  /* 0x0000000000007941 */ /* 0x000fea0003800200 */
.L_x_25940:
[----:B------:R-:W-:Y:S04]  /*57c0*/  BSSY.RECONVERGENT B0, `(.L_x_25942) ;  /* 0x0000012000007945 */ /* 0x000fe80003800200 */
[----:B------:R-:W-:Y:S05]  /*57d0*/  @P0 BRA `(.L_x_25943) ;  /* 0x0000000000400947 */ /* 0x000fea0003800000 */
[----:B0-----:R-:W-:Y:S01]  /*57e0*/  LOP3.LUT R13, R12, 0x1c, RZ, 0xc0, !PT ;  /* 0x0000001c0c0d7812 */ /* 0x001fe200078ec0ff */
[----:B------:R-:W-:Y:S01]  /*57f0*/  IMAD.U32 R11, R11, 0x10000, RZ ;  /* 0x000100000b0b7824 */ /* 0x000fe200078e00ff */
[----:B------:R-:W-:Y:S02]  /*5800*/  LOP3.LUT R67, R67, 0xffff, RZ, 0xc0, !PT ;  /* 0x0000ffff43437812 */ /* 0x000fe400078ec0ff */
[----:B------:R-:W-:Y:S02]  /*5810*/  IADD3 R13, PT, PT, R10, 0x1e, -R13 ;  /* 0x0000001e0a0d7810 */ /* 0x000fe40007ffe80d */
[----:B------:R-:W-:Y:S02]  /*5820*/  LOP3.LUT R14, R11, 0xff0000, RZ, 0xc0, !PT ;  /* 0x00ff00000b0e7812 */ /* 0x000fe400078ec0ff */
[----:B------:R-:W-:-:S03]  /*5830*/  LOP3.LUT R13, R13, 0x1f, RZ, 0xc0, !PT ;  /* 0x0000001f0d0d7812 */ /* 0x000fc600078ec0ff */
[----:B------:R-:W-:Y:S01]  /*5840*/  IMAD R67, R67, 0x1000000, R14 ;  /* 0x0100000043437824 */ /* 0x000fe200078e020e */
[----:B------:R-:W-:-:S04]  /*5850*/  IADD3 R13, P2, P3, R13, UR11, R26 ;  /* 0x0000000b0d0d7c10 */ /* 0x000fc8000fb5e01a */
[----:B------:R-:W-:Y:S02]  /*5860*/  IADD3 R11, P1, PT, R13, UR28, RZ ;  /* 0x0000001c0d0b7c10 */ /* 0x000fe4000ff3e0ff */
[----:B------:R-:W-:Y:S02]  /*5870*/  IADD3.X R16, PT, PT, RZ, UR12, R54, P2, P3 ;  /* 0x0000000cff107c10 */ /* 0x000fe400097e6436 */
[----:B------:R-:W-:Y:S02]  /*5880*/  LOP3.LUT R66, R67, 0xffff, R66, 0xf8, !PT ;  /* 0x0000ffff43427812 */ /* 0x000fe400078ef842 */
[----:B------:R-:W-:Y:S02]  /*5890*/  IADD3.X R16, PT, PT, R16, UR29, RZ, P1, !PT ;  /* 0x0000001d10107c10 */ /* 0x000fe40008ffe4ff */
[----:B------:R-:W-:Y:S02]  /*58a0*/  LEA R14, P1, R11, UR8, 0x2 ;  /* 0x000000080b0e7c11 */ /* 0x000fe4000f8210ff */
[----:B------:R-:W-:-:S02]  /*58b0*/  LOP3.LUT R9, R66, 0xff, R9, 0xf8, !PT ;  /* 0x000000ff42097812 */ /* 0x000fc400078ef809 */
[----:B------:R-:W-:-:S05]  /*58c0*/  LEA.HI.X R15, R11, UR9, R16, 0x2, P1 ;  /* 0x000000090b0f7c11 */ /* 0x000fca00088f1410 */
[----:B------:R1:W-:Y:S04]  /*58d0*/  STG.E desc[UR24][R14.64], R9 ;  /* 0x000000090e007986 */ /* 0x0003e8000c101918 */
.L_x_25943:
[----:B------:R-:W-:Y:S05]  /*58e0*/  BSYNC.RECONVERGENT B0 ;  /* 0x0000000000007941 */ /* 0x000fea0003800200 */
.L_x_25942:
[----:B------:R-:W-:Y:S01]  /*58f0*/  IMAD.U32 R11, R45, 0x10000, RZ ;  /* 0x000100002d0b7824 */ /* 0x000fe200078e00ff */
[--C-:B01----:R-:W-:Y:S01]  /*5900*/  SHF.R.U32.HI R14, RZ, 0x10, R45.reuse ;  /* 0x00000010ff0e7819 */ /* 0x103fe2000001162d */
[----:B------:R-:W-:Y:S01]  /*5910*/  IMAD.U32 R13, R34, 0x10000, RZ ;  /* 0x00010000220d7824 */ /* 0x000fe200078e00ff */
[----:B------:R-:W-:Y:S01]  /*5920*/  SHF.R.U64 R9, R44, 0x10, R45 ;  /* 0x000000102c097819 */ /* 0x000fe2000000122d */
[----:B------:R-:W-:Y:S01]  /*5930*/  IMAD.U32 R17, R35, 0x10000, RZ ;  /* 0x0001000023117824 */ /* 0x000fe200078e00ff */
[--C-:B------:R-:W-:Y:S01]  /*5940*/  SHF.R.U64 R16, R34, 0x10, R35.reuse ;  /* 0x0000001022107819 */ /* 0x100fe20000001223 */
[C---:B------:R-:W-:Y:S01]  /*5950*/  IMAD.U32 R34, R28.reuse, 0x10000, RZ ;  /* 0x000100001c227824 */ /* 0x040fe200078e00ff */
[----:B------:R-:W-:Y:S01]  /*5960*/  SHF.R.U32.HI R45, RZ, 0x10, R35 ;  /* 0x00000010ff2d7819 */ /* 0x000fe20000011623 */
[----:B------:R-:W-:Y:S01]  /*5970*/  IMAD.U32 R35, R29, 0x10000, RZ ;  /* 0x000100001d237824 */ /* 0x000fe200078e00ff */
[C---:B------:R-:W-:Y:S01]  /*5980*/  FSETP.GT.AND P1, PT, R11.reuse, RZ, PT ;  /* 0x000000ff0b00720b */ /* 0x040fe20003f24000 */
[----:B------:R-:W-:Y:S01]  /*5990*/  FMUL R11, R11, R11 ;  /* 0x0000000b0b0b7220 */ /* 0x000fe20000400000 */
[--C-:B------:R-:W-:Y:S01]  /*59a0*/  SHF.R.U64 R44, R28, 0x10, R29.reuse ;  /* 0x000000101c2c7819 */ /* 0x100fe2000000121d */
[----:B------:R-:W-:Y:S01]  /*59b0*/  IMAD.U32 R14, R14, 0x10000, RZ ;  /* 0x000100000e0e7824 */ /* 0x000fe200078e00ff */
[----:B------:R-:W-:Y:S01]  /*59c0*/  SHF.R.U32.HI R29, RZ, 0x10, R29 ;  /* 0x00000010ff1d7819 */ /* 0x000fe2000001161d */
[----:B------:R-:W-:-:S02]  /*59d0*/  IMAD.U32 R9, R9, 0x10000, RZ ;  /* 0x0001000009097824 */ /* 0x000fc400078e00ff */
[----:B------:R-:W-:Y:S01]  /*59e0*/  FMUL R71, R17, R17 ;  /* 0x0000001111477220 */ /* 0x000fe20000400000 */
[----:B------:R-:W-:Y:S01]  /*59f0*/  IMAD.U32 R28, R45, 0x10000, RZ ;  /* 0x000100002d1c7824 */ /* 0x000fe200078e00ff */
[C---:B------:R-:W-:Y:S01]  /*5a00*/  FSETP.GT.AND P5, PT, R34.reuse, RZ, PT ;  /* 0x000000ff2200720b */ /* 0x040fe20003fa4000 */
[C---:B------:R-:W-:Y:S01]  /*5a10*/  FMUL R15, R13.reuse, R13 ;  /* 0x0000000d0d0f7220 */ /* 0x040fe20000400000 */
[----:B------:R-:W-:Y:S01]  /*5a20*/  FSETP.GT.AND P3, PT, R13, RZ, PT ;  /* 0x000000ff0d00720b */ /* 0x000fe20003f64000 */
[----:B------:R-:W-:Y:S01]  /*5a30*/  FMUL R34, R34, R34 ;  /* 0x0000002222227220 */ /* 0x000fe20000400000 */
[----:B------:R-:W-:Y:S01]  /*5a40*/  FSETP.GT.AND P6, PT, R17, RZ, PT ;  /* 0x000000ff1100720b */ /* 0x000fe20003fc4000 */
[----:B------:R-:W-:Y:S01]  /*5a50*/  IMAD.U32 R17, R44, 0x10000, RZ ;  /* 0x000100002c117824 */ /* 0x000fe200078e00ff */
[----:B------:R-:W-:Y:S01]  /*5a60*/  FSEL R45, R11, RZ, P1 ;  /* 0x000000ff0b2d7208 */ /* 0x000fe20000800000 */
[----:B------:R-:W-:Y:S01]  /*5a70*/  FMUL R13, R9, R9 ;  /* 0x00000009090d7220 */ /* 0x000fe20000400000 */
[C---:B------:R-:W-:Y:S01]  /*5a80*/  FSETP.GT.AND P2, PT, R35.reuse, RZ, PT ;  /* 0x000000ff2300720b */ /* 0x040fe20003f44000 */
[----:B------:R-:W-:Y:S01]  /*5a90*/  FMUL R35, R35, R35 ;  /* 0x0000002323237220 */ /* 0x000fe20000400000 */
[C---:B------:R-:W-:Y:S01]  /*5aa0*/  FSETP.GT.AND P1, PT, R14.reuse, RZ, PT ;  /* 0x000000ff0e00720b */ /* 0x040fe20003f24000 */
[----:B------:R-:W-:Y:S01]  /*5ab0*/  FMUL R14, R14, R14 ;  /* 0x0000000e0e0e7220 */ /* 0x000fe20000400000 */
[----:B------:R-:W-:Y:S01]  /*5ac0*/  FSETP.GT.AND P4, PT, R9, RZ, PT ;  /* 0x000000ff0900720b */ /* 0x000fe20003f84000 */
[----:B------:R-:W-:Y:S01]  /*5ad0*/  IMAD.U32 R16, R16, 0x10000, RZ ;  /* 0x0001000010107824 */ /* 0x000fe200078e00ff */
[----:B------:R-:W-:Y:S01]  /*5ae0*/  FSEL R71, R71, RZ, P6 ;  /* 0x000000ff47477208 */ /* 0x000fe20003000000 */
[----:B------:R-:W-:Y:S01]  /*5af0*/  IMAD.U32 R29, R29, 0x10000, RZ ;  /* 0x000100001d1d7824 */ /* 0x000fe200078e00ff */
[C---:B------:R-:W-:Y:S01]  /*5b00*/  FSETP.GT.AND P6, PT, R28.reuse, RZ, PT ;  /* 0x000000ff1c00720b */ /* 0x040fe20003fc4000 */
[----:B------:R-:W-:Y:S01]  /*5b10*/  FMUL R28, R28, R28 ;  /* 0x0000001c1c1c7220 */ /* 0x000fe20000400000 */
[----:B------:R-:W-:Y:S01]  /*5b20*/  FSEL R9, R34, RZ, P5 ;  /* 0x000000ff22097208 */ /* 0x000fe20002800000 */
[----:B------:R-:W-:Y:S01]  /*5b30*/  FMUL R72, R16, R16 ;  /* 0x0000001010487220 */ /* 0x000fe20000400000 */
[----:B------:R-:W-:Y:S01]  /*5b40*/  FSEL R57, R15, RZ, P3 ;  /* 0x000000ff0f397208 */ /* 0x000fe20001800000 */
[----:B------:R-:W-:Y:S01]  /*5b50*/  FMUL R15, R29, R29 ;  /* 0x0000001d1d0f7220 */ /* 0x000fe20000400000 */
[C---:B------:R-:W-:Y:S01]  /*5b60*/  FSETP.GT.AND P5, PT, R17.reuse, RZ, PT ;  /* 0x000000ff1100720b */ /* 0x040fe20003fa4000 */
[----:B------:R-:W-:Y:S01]  /*5b70*/  FMUL R17, R17, R17 ;  /* 0x0000001111117220 */ /* 0x000fe20000400000 */
[----:B------:R-:W-:Y:S01]  /*5b80*/  FSEL R44, R13, RZ, P4 ;  /* 0x000000ff0d2c7208 */ /* 0x000fe20002000000 */
[----:B------:R-:W-:Y:S01]  /*5b90*/  FMUL R34, R71, UR5 ;  /* 0x0000000547227c20 */ /* 0x000fe20008400000 */
[----:B------:R-:W-:Y:S01]  /*5ba0*/  FSEL R11, R35, RZ, P2 ;  /* 0x000000ff230b7208 */ /* 0x000fe20001000000 */
[----:B------:R-:W-:Y:S01]  /*5bb0*/  BSSY.RECONVERGENT B0, `(.L_x_25944) ;  /* 0x0000030000007945 */ /* 0x000fe20003800200 */
[----:B------:R-:W-:Y:S01]  /*5bc0*/  FSEL R66, R14, RZ, P1 ;  /* 0x000000ff0e427208 */ /* 0x000fe20000800000 */
[----:B------:R-:W-:Y:S01]  /*5bd0*/  FMUL R35, R44, UR5 ;  /* 0x000000052c237c20 */ /* 0x000fe20008400000 */
[----:B------:R-:W-:Y:S01]  /*5be0*/  FSETP.GT.AND P3, PT, R16, RZ, PT ;  /* 0x000000ff1000720b */ /* 0x000fe20003f64000 */
[----:B------:R-:W-:Y:S01]  /*5bf0*/  FMUL R16, R64, UR5 ;  /* 0x0000000540107c20 */ /* 0x000fe20008400000 */
[----:B------:R-:W-:Y:S01]  /*5c00*/  FSETP.GT.AND P2, PT, R29, RZ, PT ;  /* 0x000000ff1d00720b */ /* 0x000fe20003f44000 */
[----:B------:R-:W-:Y:S01]  /*5c10*/  FMUL R29, R45, UR5 ;  /* 0x000000052d1d7c20 */ /* 0x000fe20008400000 */
[----:B------:R-:W-:Y:S01]  /*5c20*/  FMNMX3 R65, R44, R65, R45, !PT ;  /* 0x000000412c417276 */ /* 0x000fe2000780002d */
[----:B------:R-:W-:Y:S01]  /*5c30*/  FMUL R64, R9, UR5 ;  /* 0x0000000509407c20 */ /* 0x000fe20008400000 */
[----:B------:R-:W-:Y:S01]  /*5c40*/  FSEL R13, R28, RZ, P6 ;  /* 0x000000ff1c0d7208 */ /* 0x000fe20003000000 */
[----:B------:R-:W-:Y:S01]  /*5c50*/  FMUL R28, R57, UR5 ;  /* 0x00000005391c7c20 */ /* 0x000fe20008400000 */
[----:B------:R-:W-:Y:S01]  /*5c60*/  FSEL R72, R72, RZ, P3 ;  /* 0x000000ff48487208 */ /* 0x000fe20001800000 */
[----:B------:R-:W-:Y:S01]  /*5c70*/  FMUL R44, R66, UR5 ;  /* 0x00000005422c7c20 */ /* 0x000fe20008400000 */
[----:B------:R-:W-:Y:S01]  /*5c80*/  FSEL R14, R17, RZ, P5 ;  /* 0x000000ff110e7208 */ /* 0x000fe20002800000 */
[----:B------:R-:W-:Y:S01]  /*5c90*/  FMUL R45, R11, UR5 ;  /* 0x000000050b2d7c20 */ /* 0x000fe20008400000 */
[----:B------:R-:W-:-:S02]  /*5ca0*/  FSEL R15, R15, RZ, P2 ;  /* 0x000000ff0f0f7208 */ /* 0x000fc40001000000 */
[----:B------:R-:W-:Y:S01]  /*5cb0*/  F2FP.SATFINITE.E4M3.F32.PACK_AB_MERGE_C R17, RZ, R29, RZ ;  /* 0x0000001dff11723e */ /* 0x000fe200048070ff */
[----:B------:R-:W-:Y:S01]  /*5cc0*/  FMUL R67, R14, UR5 ;  /* 0x000000050e437c20 */ /* 0x000fe20008400000 */
[----:B------:R-:W-:Y:S01]  /*5cd0*/  FMNMX3 R73, R66, R65, R57, !PT ;  /* 0x0000004142497276 */ /* 0x000fe20007800039 */
[----:B------:R-:W-:Y:S01]  /*5ce0*/  FMUL R57, R72, UR5 ;  /* 0x0000000548397c20 */ /* 0x000fe20008400000 */
[----:B------:R-:W-:Y:S01]  /*5cf0*/  F2FP.SATFINITE.E4M3.F32.PACK_AB_MERGE_C R29, RZ, R34, RZ ;  /* 0x00000022ff1d723e */ /* 0x000fe200048070ff */
[----:B------:R-:W-:Y:S01]  /*5d00*/  FMUL R66, R15, UR5 ;  /* 0x000000050f427c20 */ /* 0x000fe20008400000 */
[----:B------:R-:W-:Y:S02]  /*5d10*/  F2FP.SATFINITE.E4M3.F32.PACK_AB_MERGE_C R16, RZ, R16, RZ ;  /* 0x00000010ff10723e */ /* 0x000fe400048070ff */
[----:B------:R-:W-:Y:S02]  /*5d20*/  F2FP.SATFINITE.E4M3.F32.PACK_AB_MERGE_C R28, RZ, R28, RZ ;  /* 0x0000001cff1c723e */ /* 0x000fe400048070ff */
[----:B------:R-:W-:-:S02]  /*5d30*/  F2FP.SATFINITE.E4M3.F32.PACK_AB_MERGE_C R34, RZ, R64, RZ ;  /* 0x00000040ff22723e */ /* 0x000fc400048070ff */
[----:B------:R-:W-:Y:S02]  /*5d40*/  F2FP.SATFINITE.E4M3.F32.PACK_AB_MERGE_C R35, RZ, R35, RZ ;  /* 0x00000023ff23723e */ /* 0x000fe400048070ff */
[----:B------:R-:W-:Y:S01]  /*5d50*/  F2FP.SATFINITE.E4M3.F32.PACK_AB_MERGE_C R44, RZ, R44, RZ ;  /* 0x0000002cff2c723e */ /* 0x000fe200048070ff */
[----:B------:R-:W-:Y:S06]  /*5d60*/  @P0 BRA `(.L_x_25945) ;  /* 0x0000000000500947 */ /* 0x000fec0003800000 */
[----:B------:R-:W-:Y:S01]  /*5d70*/  LOP3.LUT R65, R12, 0x1c, RZ, 0xc0, !PT ;  /* 0x0000001c0c417812 */ /* 0x000fe200078ec0ff */
[----:B------:R-:W-:Y:S02]  /*5d80*/  IMAD.U32 R64, R17, 0x10000, RZ ;  /* 0x0001000011407824 */ /* 0x000fe400078e00ff */
[----:B------:R-:W-:Y:S01]  /*5d90*/  IMAD.SHL.U32 R69, R35, 0x100, RZ ;  /* 0x0000010023457824 */ /* 0x000fe200078e00ff */
[----:B------:R-:W-:Y:S01]  /*5da0*/  IADD3 R68, PT, PT, R10, 0x1e, -R65 ;  /* 0x0000001e0a447810 */ /* 0x000fe20007ffe841 */
[----:B------:R-:W-:Y:S01]  /*5db0*/  IMAD.U32 R75, RZ, RZ, UR28 ;  /* 0x0000001cff4b7e24 */ /* 0x000fe2000f8e00ff */
[----:B------:R-:W-:Y:S02]  /*5dc0*/  LOP3.LUT R65, R64, 0xff0000, RZ, 0xc0, !PT ;  /* 0x00ff000040417812 */ /* 0x000fe400078ec0ff */
[----:B------:R-:W-:-:S05]  /*5dd0*/  LOP3.LUT R64, R44, 0xffff, RZ, 0xc0, !PT ;  /* 0x0000ffff2c407812 */ /* 0x000fca00078ec0ff */
[----:B------:R-:W-:Y:S01]  /*5de0*/  IMAD R64, R64, 0x1000000, R65 ;  /* 0x0100000040407824 */ /* 0x000fe200078e0241 */
[----:B------:R-:W-:-:S04]  /*5df0*/  LOP3.LUT R65, R68, 0x1f, RZ, 0xc0, !PT ;  /* 0x0000001f44417812 */ /* 0x000fc800078ec0ff */
[----:B------:R-:W-:Y:S01]  /*5e00*/  LOP3.LUT R69, R64, 0xffff, R69, 0xf8, !PT ;  /* 0x0000ffff40457812 */ /* 0x000fe200078ef845 */
[----:B------:R-:W-:Y:S01]  /*5e10*/  IMAD.U32 R64, RZ, RZ, UR28 ;  /* 0x0000001cff407e24 */ /* 0x000fe2000f8e00ff */
[----:B------:R-:W-:Y:S02]  /*5e20*/  IADD3 R65, P2, P3, R65, UR11, R26 ;  /* 0x0000000b41417c10 */ /* 0x000fe4000fb5e01a */
[----:B------:R-:W-:Y:S02]  /*5e30*/  LOP3.LUT R69, R69, 0xff, R16, 0xf8, !PT ;  /* 0x000000ff45457812 */ /* 0x000fe400078ef810 */
[----:B------:R-:W-:Y:S01]  /*5e40*/  LEA R65, P1, R64, R65, 0x1 ;  /* 0x0000004140417211 */ /* 0x000fe200078208ff */
[----:B------:R-:W-:Y:S01]  /*5e50*/  IMAD.U32 R64, RZ, RZ, UR29 ;  /* 0x0000001dff407e24 */ /* 0x000fe2000f8e00ff */
[----:B------:R-:W-:-:S04]  /*5e60*/  IADD3.X R68, PT, PT, RZ, UR12, R54, P2, P3 ;  /* 0x0000000cff447c10 */ /* 0x000fc800097e6436 */
[----:B------:R-:W-:Y:S02]  /*5e70*/  LEA.HI.X R68, R75, R68, R64, 0x1, P1 ;  /* 0x000000444b447211 */ /* 0x000fe400008f0c40 */
[----:B------:R-:W-:-:S04]  /*5e80*/  LEA R64, P1, R65, UR8, 0x2 ;  /* 0x0000000841407c11 */ /* 0x000fc8000f8210ff */
[----:B------:R-:W-:-:S05]  /*5e90*/  LEA.HI.X R65, R65, UR9, R68, 0x2, P1 ;  /* 0x0000000941417c11 */ /* 0x000fca00088f1444 */
[----:B------:R0:W-:Y:S04]  /*5ea0*/  STG.E desc[UR24][R64.64], R69 ;  /* 0x0000004540007986 */ /* 0x0001e8000c101918 */
.L_x_25945:
[----:B------:R-:W-:Y:S05]  /*5eb0*/  BSYNC.RECONVERGENT B0 ;  /* 0x0000000000007941 */ /* 0x000fea0003800200 */
.L_x_25944:
[----:B------:R-:W-:Y:S01]  /*5ec0*/  FMUL R68, R13, UR5 ;  /* 0x000000050d447c20 */ /* 0x000fe20008400000 */
[----:B------:R-:W-:Y:S01]  /*5ed0*/  BSSY.RECONVERGENT B0, `(.L_x_25946) ;  /* 0x000001a000007945 */ /* 0x000fe20003800200 */
[----:B0-----:R-:W-:Y:S02]  /*5ee0*/  F2FP.SATFINITE.E4M3.F32.PACK_AB_MERGE_C R65, RZ, R66, RZ ;  /* 0x00000042ff41723e */ /* 0x001fe400048070ff */
[----:B------:R-:W-:Y:S02]  /*5ef0*/  F2FP.SATFINITE.E4M3.F32.PACK_AB_MERGE_C R45, RZ, R45, RZ ;  /* 0x0000002dff2d723e */ /* 0x000fe400048070ff */
[----:B------:R-:W-:Y:S02]  /*5f00*/  F2FP.SATFINITE.E4M3.F32.PACK_AB_MERGE_C R57, RZ, R57, RZ ;  /* 0x00000039ff39723e */ /* 0x000fe400048070ff */
[----:B------:R-:W-:Y:S02]  /*5f10*/  F2FP.SATFINITE.E4M3.F32.PACK_AB_MERGE_C R64, RZ, R67, RZ ;  /* 0x00000043ff40723e */ /* 0x000fe400048070ff */
[----:B------:R-:W-:Y:S01]  /*5f20*/  F2FP.SATFINITE.E4M3.F32.PACK_AB_MERGE_C R66, RZ, R68, RZ ;  /* 0x00000044ff42723e */ /* 0x000fe200048070ff */
[----:B------:R-:W-:Y:S06]  /*5f30*/  @P0 BRA `(.L_x_25947) ;  /* 0x00000000004c0947 */ /* 0x000fec0003800000 */
[----:B------:R-:W-:Y:S01]  /*5f40*/  LOP3.LUT R67, R12, 0x1c, RZ, 0xc0, !PT ;  /* 0x0000001c0c437812 */ /* 0x000fe200078ec0ff */
[----:B------:R-:W-:-:S03]  /*5f50*/  UIMAD UR10, UR29, 0x3, URZ ;  /* 0x000000031d0a78a4 */ /* 0x000fc6000f8e02ff */
[----:B------:R-:W-:-:S04]  /*5f60*/  IADD3 R67, PT, PT, R10, 0x1e, -R67 ;  /* 0x0000001e0a437810 */ /* 0x000fc80007ffe843 */
[----:B------:R-:W-:-:S04]  /*5f70*/  LOP3.LUT R67, R67, 0x1f, RZ, 0xc0, !PT ;  /* 0x0000001f43437812 */ /* 0x000fc800078ec0ff */
[----:B------:R-:W-:Y:S01]  /*5f80*/  IADD3 R74, P1, P2, R67, UR11, R26 ;  /* 0x0000000b434a7c10 */ /* 0x000fe2000fa3e01a */
[----:B------:R-:W-:-:S03]  /*5f90*/  IMAD.U32 R67, RZ, RZ, UR28 ;  /* 0x0000001cff437e24 */ /* 0x000fc6000f8e00ff */
[----:B------:R-:W-:-:S03]  /*5fa0*/  IADD3.X R75, PT, PT, RZ, UR12, R54, P1, P2 ;  /* 0x0000000cff4b7c10 */ /* 0x000fc60008fe4436 */
        /* <DEDUP_REMOVED lines=12> */
.L_x_25947:
[----:B------:R-:W-:Y:S05]  /*6070*/  BSYNC.RECONVERGENT B0 ;  /* 0x0000000000007941 */ /* 0x000fea0003800200 */
.L_x_25946:
[----:B------:R-:W-:Y:S04]  /*6080*/  BSSY.RECONVERGENT B0, `(.L_x_25948) ;  /* 0x0000015000007945 */ /* 0x000fe80003800200 */
[----:B------:R-:W-:Y:S05]  /*6090*/  @P0 BRA `(.L_x_25949) ;  /* 0x00000000004c0947 */ /* 0x000fea0003800000 */
[----:B0-----:R-:W-:Y:S01]  /*60a0*/  LOP3.LUT R69, R12, 0x1c, RZ, 0xc0, !PT ;  /* 0x0000001c0c457812 */ /* 0x001fe200078ec0ff */
[----:B------:R-:W-:Y:S01]  /*60b0*/  IMAD.U32 R67, R45, 0x10000, RZ ;  /* 0x000100002d437824 */ /* 0x000fe200078e00ff */
[----:B------:R-:W-:Y:S02]  /*60c0*/  ULOP3.LUT UR10, UR22, 0xfffffffc, URZ, 0xc0, !UPT ;  /* 0xfffffffc160a7892 */ /* 0x000fe4000f8ec0ff */
[----:B------:R-:W-:Y:S01]  /*60d0*/  IADD3 R69, PT, PT, R10, 0x1e, -R69 ;  /* 0x0000001e0a457810 */ /* 0x000fe20007ffe845 */
[----:B------:R-:W-:Y:S01]  /*60e0*/  ULOP3.LUT UR13, UR23, 0x3fffffff, URZ, 0xc0, !UPT ;  /* 0x3fffffff170d7892 */ /* 0x000fe2000f8ec0ff */
[----:B------:R-:W-:Y:S02]  /*60f0*/  LOP3.LUT R68, R67, 0xff0000, RZ, 0xc0, !PT ;  /* 0x00ff000043447812 */ /* 0x000fe400078ec0ff */
[----:B------:R-:W-:Y:S02]  /*6100*/  LOP3.LUT R69, R69, 0x1f, RZ, 0xc0, !PT ;  /* 0x0000001f45457812 */ /* 0x000fe400078ec0ff */
[----:B------:R-:W-:-:S02]  /*6110*/  LOP3.LUT R67, R65, 0xffff, RZ, 0xc0, !PT ;  /* 0x0000ffff41437812 */ /* 0x000fc400078ec0ff */
[----:B------:R-:W-:-:S03]  /*6120*/  IADD3 R69, P2, P3, R69, UR11, R26 ;  /* 0x0000000b45457c10 */ /* 0x000fc6000fb5e01a */
[----:B------:R-:W-:Y:S01]  /*6130*/  IMAD R67, R67, 0x1000000, R68 ;  /* 0x0100000043437824 */ /* 0x000fe200078e0244 */
[----:B------:R-:W-:Y:S01]  /*6140*/  IADD3 R69, P1, PT, R69, UR10, RZ ;  /* 0x0000000a45457c10 */ /* 0x000fe2000ff3e0ff */
[----:B------:R-:W-:Y:S01]  /*6150*/  IMAD.SHL.U32 R68, R64, 0x100, RZ ;  /* 0x0000010040447824 */ /* 0x000fe200078e00ff */
[----:B------:R-:W-:-:S04]  /*6160*/  IADD3.X R70, PT, PT, RZ, UR12, R54, P2, P3 ;  /* 0x0000000cff467c10 */ /* 0x000fc800097e6436 */
[----:B------:R-:W-:Y:S02]  /*6170*/  LOP3.LUT R67, R67, 0xffff, R68, 0xf8, !PT ;  /* 0x0000ffff43437812 */ /* 0x000fe400078ef844 */
[----:B------:R-:W-:Y:S02]  /*6180*/  IADD3.X R70, PT, PT, R70, UR13, RZ, P1, !PT ;  /* 0x0000000d46467c10 */ /* 0x000fe40008ffe4ff */
[----:B------:R-:W-:Y:S02]  /*6190*/  LEA R68, P1, R69, UR8, 0x2 ;  /* 0x0000000845447c11 */ /* 0x000fe4000f8210ff */
[----:B------:R-:W-:Y:S02]  /*61a0*/  LOP3.LUT R67, R67, 0xff, R34, 0xf8, !PT ;  /* 0x000000ff43437812 */ /* 0x000fe400078ef822 */
[----:B------:R-:W-:-:S05]  /*61b0*/  LEA.HI.X R69, R69, UR9, R70, 0x2, P1 ;  /* 0x0000000945457c11 */ /* 0x000fca00088f1446 */
[----:B------:R1:W-:Y:S04]  /*61c0*/  STG.E desc[UR24][R68.64], R67 ;  /* 0x0000004344007986 */ /* 0x0003e8000c101918 */
.L_x_25949:
[----:B------:R-:W-:Y:S05]  /*61d0*/  BSYNC.RECONVERGENT B0 ;  /* 0x0000000000007941 */ /* 0x000fea0003800200 */
.L_x_25948:
[----:B01----:R-:W0:Y:S01]  /*61e0*/  S2R R68, SR_CgaCtaId ;  /* 0x0000000000447919 */ /* 0x003e220000008800 */
[----:B------:R-:W-:Y:S01]  /*61f0*/  MOV R27, 0x400 ;  /* 0x00000400001b7802 */ /* 0x000fe20000000f00 */
[----:B------:R-:W-:Y:S01]  /*6200*/  IMAD.SHL.U32 R69, R55, 0x8, RZ ;  /* 0x0000000837457824 */ /* 0x000fe200078e00ff */
[----:B------:R-:W-:Y:S01]  /*6210*/  LOP3.LUT R67, R10, 0x1f, RZ, 0xc0, !PT ;  /* 0x0000001f0a437812 */ /* 0x000fe200078ec0ff */
[----:B------:R-:W-:Y:S01]  /*6220*/  IMAD.U32 R17, R17, 0x10000, RZ ;  /* 0x0001000011117824 */ /* 0x000fe200078e00ff */
[----:B------:R-:W-:Y:S01]  /*6230*/  FMNMX3 R73, R72, R73, R71, !PT ;  /* 0x0000004948497276 */ /* 0x000fe20007800047 */
[----:B------:R-:W-:Y:S01]  /*6240*/  VIADD R27, R27, 0x20 ;  /* 0x000000201b1b7836 */ /* 0x000fe20000000000 */
[----:B------:R-:W-:Y:S01]  /*6250*/  LOP3.LUT R70, R69, 0xf8, RZ, 0xc0, !PT ;  /* 0x000000f845467812 */ /* 0x000fe200078ec0ff */
[----:B------:R-:W-:Y:S01]  /*6260*/  IMAD.U32 R44, R44, 0x10000, RZ ;  /* 0x000100002c2c7824 */ /* 0x000fe200078e00ff */
[----:B------:R-:W-:Y:S01]  /*6270*/  IADD3 R71, P5, PT, R26, UR11, RZ ;  /* 0x0000000b1a477c10 */ /* 0x000fe2000ffbe0ff */
[----:B------:R-:W-:Y:S01]  /*6280*/  IMAD.U32 R35, R35, 0x10000, RZ ;  /* 0x0001000023237824 */ /* 0x000fe200078e00ff */
[----:B------:R-:W-:Y:S01]  /*6290*/  SHF.R.U32.HI R26, RZ, 0x5, R10 ;  /* 0x00000005ff1a7819 */ /* 0x000fe2000001160a */
[----:B------:R-:W-:Y:S01]  /*62a0*/  BSSY.RECONVERGENT B0, `(.L_x_25950) ;  /* 0x00000c2000007945 */ /* 0x000fe20003800200 */
[----:B------:R-:W-:-:S02]  /*62b0*/  LOP3.LUT R75, R12, 0x1c, RZ, 0xc0, !PT ;  /* 0x0000001c0c4b7812 */ /* 0x000fc400078ec0ff */
[C---:B------:R-:W-:Y:S01]  /*62c0*/  LEA R72, R26.reuse, 0x3, 0x2 ;  /* 0x000000031a487811 */ /* 0x040fe200078e10ff */
[----:B------:R-:W-:Y:S01]  /*62d0*/  IMAD R12, R26, -0x4, R10 ;  /* 0xfffffffc1a0c7824 */ /* 0x000fe200078e020a */
[----:B------:R-:W-:Y:S02]  /*62e0*/  LOP3.LUT R28, R28, 0xffff, RZ, 0xc0, !PT ;  /* 0x0000ffff1c1c7812 */ /* 0x000fe400078ec0ff */
[----:B------:R-:W-:Y:S01]  /*62f0*/  ISETP.GE.U32.AND P1, PT, R72, UR7, PT ;  /* 0x0000000748007c0c */ /* 0x000fe2000bf26070 */
[----:B------:R-:W-:Y:S01]  /*6300*/  VIADD R12, R12, 0x1d ;  /* 0x0000001d0c0c7836 */ /* 0x000fe20000000000 */
[----:B------:R-:W-:Y:S01]  /*6310*/  IADD3 R75, PT, PT, R10, 0x1e, -R75 ;  /* 0x0000001e0a4b7810 */ /* 0x000fe20007ffe84b */
[----:B------:R-:W-:Y:S01]  /*6320*/  IMAD.SHL.U32 R28, R28, 0x1000000, RZ ;  /* 0x010000001c1c7824 */ /* 0x000fe200078e00ff */
[----:B------:R-:W-:Y:S02]  /*6330*/  FMNMX3 R73, R13, R73, R9, !PT ;  /* 0x000000490d497276 */ /* 0x000fe40007800009 */
[----:B------:R-:W-:-:S02]  /*6340*/  LOP3.LUT R72, R12, 0x1f, RZ, 0xc0, !PT ;  /* 0x0000001f0c487812 */ /* 0x000fc400078ec0ff */
[----:B------:R-:W-:Y:S02]  /*6350*/  LOP3.LUT R66, R66, 0xffff, RZ, 0xc0, !PT ;  /* 0x0000ffff42427812 */ /* 0x000fe400078ec0ff */
[----:B------:R-:W-:Y:S02]  /*6360*/  IADD3 R12, P2, P3, R71, UR11, R72 ;  /* 0x0000000b470c7c10 */ /* 0x000fe4000fb5e048 */
[----:B------:R-:W-:Y:S02]  /*6370*/  ISETP.GE.U32.OR P1, PT, R72, UR14, P1 ;  /* 0x0000000e48007c0c */ /* 0x000fe40008f26470 */
[----:B0-----:R-:W-:Y:S01]  /*6380*/  LEA R27, R68, R27, 0x18 ;  /* 0x0000001b441b7211 */ /* 0x001fe200078ec0ff */
[----:B------:R-:W-:Y:S01]  /*6390*/  IMAD R68, R67, 0x108, RZ ;  /* 0x0000010843447824 */ /* 0x000fe200078e02ff */
[----:B------:R-:W-:Y:S01]  /*63a0*/  LOP3.LUT R72, R3, 0xffff, RZ, 0xc0, !PT ;  /* 0x0000ffff03487812 */ /* 0x000fe200078ec0ff */
[----:B------:R-:W-:Y:S01]  /*63b0*/  IMAD.U32 R3, R16, 0x10000, RZ ;  /* 0x0001000010037824 */ /* 0x000fe200078e00ff */
[----:B------:R-:W-:Y:S01]  /*63c0*/  LOP3.LUT R57, R57, 0xffff, RZ, 0xc0, !PT ;  /* 0x0000ffff39397812 */ /* 0x000fe200078ec0ff */
[----:B------:R-:W-:Y:S01]  /*63d0*/  IMAD.IADD R69, R68, 0x1, R27 ;  /* 0x0000000144457824 */ /* 0x000fe200078e021b */
[----:B------:R-:W-:-:S02]  /*63e0*/  LOP3.LUT R16, R72, 0xff0000, R17, 0xf8, !PT ;  /* 0x00ff000048107812 */ /* 0x000fc400078ef811 */
[----:B------:R-:W-:Y:S01]  /*63f0*/  LOP3.LUT R3, R3, 0xff0000, RZ, 0xc0, !PT ;  /* 0x00ff000003037812 */ /* 0x000fe200078ec0ff */
[----:B------:R-:W-:Y:S01]  /*6400*/  IMAD.IADD R70, R69, 0x1, R70 ;  /* 0x0000000145467824 */ /* 0x000fe200078e0246 */
[----:B------:R-:W-:Y:S01]  /*6410*/  LOP3.LUT R17, R29, 0xffff, RZ, 0xc0, !PT ;  /* 0x0000ffff1d117812 */ /* 0x000fe200078ec0ff */
[----:B------:R-:W-:Y:S01]  /*6420*/  IMAD.SHL.U32 R57, R57, 0x1000000, RZ ;  /* 0x0100000039397824 */ /* 0x000fe200078e00ff */
[----:B------:R-:W-:Y:S02]  /*6430*/  LOP3.LUT R29, R44, 0xff0000, RZ, 0xc0, !PT ;  /* 0x00ff00002c1d7812 */ /* 0x000fe400078ec0ff */
[----:B------:R0:W-:Y:S01]  /*6440*/  STS.64 [R70], R32 ;  /* 0x0000002046007388 */ /* 0x0001e20000000a00 */
[----:B------:R-:W-:Y:S01]  /*6450*/  IMAD.SHL.U32 R17, R17, 0x1000000, RZ ;  /* 0x0100000011117824 */ /* 0x000fe200078e00ff */
[----:B------:R-:W-:Y:S02]  /*6460*/  LOP3.LUT R64, R64, 0xff, RZ, 0xc0, !PT ;  /* 0x000000ff40407812 */ /* 0x000fe400078ec0ff */
[----:B------:R-:W-:-:S02]  /*6470*/  LOP3.LUT R2, R29, 0xffff, R2, 0xf8, !PT ;  /* 0x0000ffff1d027812 */ /* 0x000fc400078ef802 */
[----:B------:R-:W-:Y:S01]  /*6480*/  LOP3.LUT R16, R16, 0xff000000, R17, 0xf8, !PT ;  /* 0xff00000010107812 */ /* 0x000fe200078ef811 */
[----:B------:R-:W-:Y:S01]  /*6490*/  IMAD.U32 R17, R25, 0x10000, RZ ;  /* 0x0001000019117824 */ /* 0x000fe200078e00ff */
[----:B------:R-:W-:Y:S02]  /*64a0*/  LOP3.LUT R72, R65, 0xff, RZ, 0xc0, !PT ;  /* 0x000000ff41487812 */ /* 0x000fe400078ec0ff */
[----:B------:R-:W-:Y:S02]  /*64b0*/  IADD3.X R54, PT, PT, R54, UR12, RZ, P5, !PT ;  /* 0x0000000c36367c10 */ /* 0x000fe4000affe4ff */
[----:B0-----:R-:W-:-:S05]  /*64c0*/  LOP3.LUT R32, RZ, R56, RZ, 0x33, !PT ;  /* 0x00000038ff207212 */ /* 0x001fca00078e33ff */
[----:B------:R-:W-:-:S04]  /*64d0*/  IMAD.IADD R74, R32, 0x1, R10 ;  /* 0x00000001204a7824 */ /* 0x000fc800078e020a */
[----:B------:R-:W-:-:S05]  /*64e0*/  IMAD.SHL.U32 R74, R74, 0x8, RZ ;  /* 0x000000084a4a7824 */ /* 0x000fca00078e00ff */
[----:B------:R-:W-:-:S05]  /*64f0*/  LOP3.LUT R74, R74, 0xf8, RZ, 0xc0, !PT ;  /* 0x000000f84a4a7812 */ /* 0x000fca00078ec0ff */
[----:B------:R-:W-:Y:S01]  /*6500*/  IMAD.IADD R33, R69, 0x1, R74 ;  /* 0x0000000145217824 */ /* 0x000fe200078e024a */
[----:B------:R-:W-:-:S04]  /*6510*/  LOP3.LUT R74, R75, 0x1f, RZ, 0xc0, !PT ;  /* 0x0000001f4b4a7812 */ /* 0x000fc800078ec0ff */
[----:B------:R0:W-:Y:S02]  /*6520*/  STS.64 [R33], R4 ;  /* 0x0000000421007388 */ /* 0x0001e40000000a00 */
[----:B0-----:R-:W-:Y:S01]  /*6530*/  LOP3.LUT R5, R3, 0xffff, R8, 0xf8, !PT ;  /* 0x0000ffff03057812 */ /* 0x001fe200078ef808 */
[----:B------:R-:W-:Y:S01]  /*6540*/  IMAD.U32 R3, R24, 0x10000, RZ ;  /* 0x0001000018037824 */ /* 0x000fe200078e00ff */
[----:B------:R-:W-:Y:S02]  /*6550*/  IADD3 R4, P4, PT, R74, R71, RZ ;  /* 0x000000474a047210 */ /* 0x000fe40007f9e0ff */
[----:B------:R-:W-:Y:S02]  /*6560*/  LOP3.LUT R8, R5, 0xff000000, R28, 0xf8, !PT ;  /* 0xff00000005087812 */ /* 0x000fe400078ef81c */
[--C-:B------:R-:W-:Y:S02]  /*6570*/  SHF.R.U64 R5, R24, 0x10, R25.reuse ;  /* 0x0000001018057819 */ /* 0x100fe40000001219 */
[C---:B------:R-:W-:Y:S01]  /*6580*/  FSETP.GT.AND P6, PT, R3.reuse, RZ, PT ;  /* 0x000000ff0300720b */ /* 0x040fe20003fc4000 */
[----:B------:R-:W-:Y:S01]  /*6590*/  FMUL R3, R3, R3 ;  /* 0x0000000303037220 */ /* 0x000fe20000400000 */
[----:B------:R-:W-:Y:S01]  /*65a0*/  LOP3.LUT R24, R34, 0xff, RZ, 0xc0, !PT ;  /* 0x000000ff22187812 */ /* 0x000fe200078ec0ff */
[----:B------:R-:W-:Y:S01]  /*65b0*/  IMAD.U32 R5, R5, 0x10000, RZ ;  /* 0x0001000005057824 */ /* 0x000fe200078e00ff */
[----:B------:R-:W-:-:S02]  /*65c0*/  SHF.R.U32.HI R25, RZ, 0x10, R25 ;  /* 0x00000010ff197819 */ /* 0x000fc40000011619 */
[----:B------:R-:W-:Y:S02]  /*65d0*/  FSEL R3, R3, RZ, P6 ;  /* 0x000000ff03037208 */ /* 0x000fe40003000000 */
[C---:B------:R-:W-:Y:S01]  /*65e0*/  FSETP.GT.AND P6, PT, R5.reuse, RZ, PT ;  /* 0x000000ff0500720b */ /* 0x040fe20003fc4000 */
[----:B------:R-:W-:Y:S01]  /*65f0*/  FMUL R5, R5, R5 ;  /* 0x0000000505057220 */ /* 0x000fe20000400000 */
[----:B------:R-:W-:Y:S01]  /*6600*/  LOP3.LUT R71, R45, 0xff, RZ, 0xc0, !PT ;  /* 0x000000ff2d477812 */ /* 0x000fe200078ec0ff */
[----:B------:R-:W-:-:S03]  /*6610*/  FMUL R28, R3, UR5 ;  /* 0x00000005031c7c20 */ /* 0x000fc60008400000 */
[----:B------:R-:W-:Y:S02]  /*6620*/  FSEL R5, R5, RZ, P6 ;  /* 0x000000ff05057208 */ /* 0x000fe40003000000 */
[----:B------:R-:W-:Y:S02]  /*6630*/  F2FP.SATFINITE.E4M3.F32.PACK_AB_MERGE_C R28, RZ, R28, RZ ;  /* 0x0000001cff1c723e */ /* 0x000fe400048070ff */
[----:B------:R-:W-:Y:S01]  /*6640*/  FSETP.GT.AND P6, PT, R17, RZ, PT ;  /* 0x000000ff1100720b */ /* 0x000fe20003fc4000 */
[----:B------:R-:W-:Y:S01]  /*6650*/  FMUL R34, R5, UR5 ;  /* 0x0000000505227c20 */ /* 0x000fe20008400000 */
[----:B------:R-:W-:Y:S01]  /*6660*/  PRMT R9, R28, 0x7104, RZ ;  /* 0x000071041c097816 */ /* 0x000fe200000000ff */
[----:B------:R-:W-:-:S03]  /*6670*/  FMUL R17, R17, R17 ;  /* 0x0000001111117220 */ /* 0x000fc60000400000 */
[----:B------:R-:W-:Y:S02]  /*6680*/  F2FP.SATFINITE.E4M3.F32.PACK_AB_MERGE_C R34, RZ, R34, RZ ;  /* 0x00000022ff22723e */ /* 0x000fe400048070ff */
[----:B------:R-:W-:Y:S02]  /*6690*/  LOP3.LUT R9, R24, 0xff00, R9, 0xf8, !PT ;  /* 0x0000ff0018097812 */ /* 0x000fe400078ef809 */
[----:B------:R-:W-:Y:S01]  /*66a0*/  LOP3.LUT R24, R0, 0xffff, RZ, 0xc0, !PT ;  /* 0x0000ffff00187812 */ /* 0x000fe200078ec0ff */
[----:B------:R-:W-:Y:S01]  /*66b0*/  IMAD.U32 R0, R25, 0x10000, RZ ;  /* 0x0001000019007824 */ /* 0x000fe200078e00ff */
[----:B------:R-:W-:Y:S01]  /*66c0*/  PRMT R45, R34, 0x7104, RZ ;  /* 0x00007104222d7816 */ /* 0x000fe200000000ff */
[----:B------:R-:W-:Y:S01]  /*66d0*/  IMAD.SHL.U32 R25, R66, 0x1000000, RZ ;  /* 0x0100000042197824 */ /* 0x000fe200078e00ff */
[----:B------:R-:W-:Y:S02]  /*66e0*/  FSEL R17, R17, RZ, P6 ;  /* 0x000000ff11117208 */ /* 0x000fe40003000000 */
[----:B------:R-:W-:-:S02]  /*66f0*/  LOP3.LUT R45, R64, 0xff00, R45, 0xf8, !PT ;  /* 0x0000ff00402d7812 */ /* 0x000fc400078ef82d */
[----:B------:R-:W-:Y:S01]  /*6700*/  LOP3.LUT R64, R24, 0xff0000, R35, 0xf8, !PT ;  /* 0x00ff000018407812 */ /* 0x000fe200078ef823 */
[----:B------:R-:W-:Y:S01]  /*6710*/  IMAD.U32 R35, R20, 0x10000, RZ ;  /* 0x0001000014237824 */ /* 0x000fe200078e00ff */
[C---:B------:R-:W-:Y:S01]  /*6720*/  FSETP.GT.AND P6, PT, R0.reuse, RZ, PT ;  /* 0x000000ff0000720b */ /* 0x040fe20003fc4000 */
[----:B------:R-:W-:Y:S01]  /*6730*/  FMUL R0, R0, R0 ;  /* 0x0000000000007220 */ /* 0x000fe20000400000 */
[----:B------:R-:W-:Y:S01]  /*6740*/  LOP3.LUT R24, R2, 0xff000000, R25, 0xf8, !PT ;  /* 0xff00000002187812 */ /* 0x000fe200078ef819 */
[----:B------:R-:W-:Y:S01]  /*6750*/  FMUL R29, R17, UR5 ;  /* 0x00000005111d7c20 */ /* 0x000fe20008400000 */
[----:B------:R-:W-:Y:S02]  /*6760*/  LOP3.LUT R2, R64, 0xff000000, R57, 0xf8, !PT ;  /* 0xff00000040027812 */ /* 0x000fe400078ef839 */
[----:B------:R-:W-:Y:S01]  /*6770*/  FMNMX3 R64, R14, R73, R11, !PT ;  /* 0x000000490e407276 */ /* 0x000fe2000780000b */
[----:B------:R-:W-:Y:S01]  /*6780*/  IMAD.U32 R14, R22, 0x10000, RZ ;  /* 0x00010000160e7824 */ /* 0x000fe200078e00ff */
[----:B------:R-:W-:Y:S01]  /*6790*/  FSEL R11, R0, RZ, P6 ;  /* 0x000000ff000b7208 */ /* 0x000fe20003000000 */
[----:B------:R-:W-:Y:S01]  /*67a0*/  VIADD R0, R56, 0x2 ;  /* 0x0000000238007836 */ /* 0x000fe20000000000 */
[C---:B------:R-:W-:Y:S01]  /*67b0*/  FSETP.GT.AND P6, PT, R35.reuse, RZ, PT ;  /* 0x000000ff2300720b */ /* 0x040fe20003fc4000 */
[----:B------:R-:W-:Y:S01]  /*67c0*/  FMUL R35, R35, R35 ;  /* 0x0000002323237220 */ /* 0x000fe20000400000 */
[----:B------:R-:W-:Y:S01]  /*67d0*/  FMNMX3 R64, R15, R64, R3, !PT ;  /* 0x000000400f407276 */ /* 0x000fe20007800003 */
[----:B------:R-:W-:Y:S01]  /*67e0*/  FMUL R15, R14, R14 ;  /* 0x0000000e0e0f7220 */ /* 0x000fe20000400000 */
[----:B------:R-:W-:-:S02]  /*67f0*/  SHF.R.U64 R57, R20, 0x10, R21 ;  /* 0x0000001014397819 */ /* 0x000fc40000001215 */
[----:B------:R-:W-:Y:S01]  /*6800*/  FSEL R3, R35, RZ, P6 ;  /* 0x000000ff23037208 */ /* 0x000fe20003000000 */
[----:B------:R-:W-:Y:S01]  /*6810*/  IMAD.U32 R35, R21, 0x10000, RZ ;  /* 0x0001000015237824 */ /* 0x000fe200078e00ff */
[----:B------:R-:W-:Y:S01]  /*6820*/  FSETP.GT.AND P6, PT, R14, RZ, PT ;  /* 0x000000ff0e00720b */ /* 0x000fe20003fc4000 */
[----:B------:R-:W-:Y:S01]  /*6830*/  IMAD.U32 R14, R57, 0x10000, RZ ;  /* 0x00010000390e7824 */ /* 0x000fe200078e00ff */
[----:B------:R-:W-:Y:S01]  /*6840*/  FMNMX3 R20, R5, R64, R17, !PT ;  /* 0x0000004005147276 */ /* 0x000fe20007800011 */
[----:B------:R-:W-:Y:S01]  /*6850*/  IMAD.IADD R17, R10, 0x1, -R0 ;  /* 0x000000010a117824 */ /* 0x000fe200078e0a00 */
[----:B------:R-:W-:Y:S01]  /*6860*/  FSEL R5, R15, RZ, P6 ;  /* 0x000000ff0f057208 */ /* 0x000fe20003000000 */
[C---:B------:R-:W-:Y:S01]  /*6870*/  FMUL R64, R14.reuse, R14 ;  /* 0x0000000e0e407220 */ /* 0x040fe20000400000 */
[----:B------:R-:W-:Y:S01]  /*6880*/  FSETP.GT.AND P6, PT, R14, RZ, PT ;  /* 0x000000ff0e00720b */ /* 0x000fe20003fc4000 */
[----:B------:R-:W-:Y:S01]  /*6890*/  FMUL R57, R3, UR5 ;  /* 0x0000000503397c20 */ /* 0x000fe20008400000 */
[----:B------:R-:W-:-:S02]  /*68a0*/  IMAD.SHL.U32 R15, R17, 0x8, RZ ;  /* 0x00000008110f7824 */ /* 0x000fc400078e00ff */
[----:B------:R-:W-:Y:S01]  /*68b0*/  FMUL R14, R5, UR5 ;  /* 0x00000005050e7c20 */ /* 0x000fe20008400000 */
[C---:B------:R-:W-:Y:S01]  /*68c0*/  FMNMX R17, R11.reuse, R20, !PT ;  /* 0x000000140b117209 */ /* 0x040fe20007800000 */
[----:B------:R-:W-:Y:S01]  /*68d0*/  FMUL R20, R11, UR5 ;  /* 0x000000050b147c20 */ /* 0x000fe20008400000 */
[----:B------:R-:W-:Y:S02]  /*68e0*/  F2FP.SATFINITE.E4M3.F32.PACK_AB_MERGE_C R29, RZ, R29, RZ ;  /* 0x0000001dff1d723e */ /* 0x000fe400048070ff */
[----:B------:R-:W-:Y:S02]  /*68f0*/  F2FP.SATFINITE.E4M3.F32.PACK_AB_MERGE_C R14, RZ, R14, RZ ;  /* 0x0000000eff0e723e */ /* 0x000fe400048070ff */
[----:B------:R-:W-:Y:S02]  /*6900*/  F2FP.SATFINITE.E4M3.F32.PACK_AB_MERGE_C R11, RZ, R57, RZ ;  /* 0x00000039ff0b723e */ /* 0x000fe400048070ff */
[----:B------:R-:W-:Y:S02]  /*6910*/  PRMT R44, R29, 0x7104, RZ ;  /* 0x000071041d2c7816 */ /* 0x000fe400000000ff */
[----:B------:R-:W-:-:S02]  /*6920*/  F2FP.SATFINITE.E4M3.F32.PACK_AB_MERGE_C R20, RZ, R20, RZ ;  /* 0x00000014ff14723e */ /* 0x000fc400048070ff */
[----:B------:R-:W-:Y:S02]  /*6930*/  LOP3.LUT R66, R14, 0xffff, RZ, 0xc0, !PT ;  /* 0x0000ffff0e427812 */ /* 0x000fe400078ec0ff */
[----:B------:R-:W-:Y:S02]  /*6940*/  LOP3.LUT R11, R11, 0xff, RZ, 0xc0, !PT ;  /* 0x000000ff0b0b7812 */ /* 0x000fe400078ec0ff */
[----:B------:R-:W-:Y:S01]  /*6950*/  LOP3.LUT R44, R71, 0xff00, R44, 0xf8, !PT ;  /* 0x0000ff00472c7812 */ /* 0x000fe200078ef82c */
[----:B------:R-:W-:Y:S01]  /*6960*/  IMAD.SHL.U32 R66, R66, 0x1000000, RZ ;  /* 0x0100000042427824 */ /* 0x000fe200078e00ff */
[----:B------:R-:W-:Y:S01]  /*6970*/  PRMT R71, R20, 0x7104, RZ ;  /* 0x0000710414477816 */ /* 0x000fe200000000ff */
[----:B------:R-:W-:Y:S01]  /*6980*/  IMAD.U32 R57, R11, 0x10000, RZ ;  /* 0x000100000b397824 */ /* 0x000fe200078e00ff */
[----:B------:R-:W-:Y:S02]  /*6990*/  SHF.R.U32.HI R21, RZ, 0x10, R21 ;  /* 0x00000010ff157819 */ /* 0x000fe40000011615 */
[----:B------:R-:W-:-:S02]  /*69a0*/  FSEL R64, R64, RZ, P6 ;  /* 0x000000ff40407208 */ /* 0x000fc40003000000 */
[----:B------:R-:W-:Y:S02]  /*69b0*/  LOP3.LUT R71, R72, 0xff00, R71, 0xf8, !PT ;  /* 0x0000ff0048477812 */ /* 0x000fe400078ef847 */
[C---:B------:R-:W-:Y:S01]  /*69c0*/  FSETP.GT.AND P6, PT, R35.reuse, RZ, PT ;  /* 0x000000ff2300720b */ /* 0x040fe20003fc4000 */
[----:B------:R-:W-:Y:S01]  /*69d0*/  FMUL R35, R35, R35 ;  /* 0x0000002323237220 */ /* 0x000fe20000400000 */
[----:B------:R-:W-:Y:S02]  /*69e0*/  LOP3.LUT R72, R15, 0xf8, RZ, 0xc0, !PT ;  /* 0x000000f80f487812 */ /* 0x000fe400078ec0ff */
[----:B------:R-:W-:Y:S01]  /*69f0*/  LOP3.LUT R9, R66, R9, R57, 0xfe, !PT ;  /* 0x0000000942097212 */ /* 0x000fe200078efe39 */
[----:B------:R-:W-:Y:S01]  /*6a00*/  IMAD.U32 R57, R21, 0x10000, RZ ;  /* 0x0001000015397824 */ /* 0x000fe200078e00ff */
[----:B------:R-:W-:Y:S01]  /*6a10*/  SHF.R.U64 R22, R22, 0x10, R23 ;  /* 0x0000001016167819 */ /* 0x000fe20000001217 */
[----:B------:R-:W-:Y:S01]  /*6a20*/  IMAD.IADD R15, R69, 0x1, R72 ;  /* 0x00000001450f7824 */ /* 0x000fe200078e0248 */
[----:B------:R-:W-:Y:S01]  /*6a30*/  FSEL R21, R35, RZ, P6 ;  /* 0x000000ff23157208 */ /* 0x000fe20003000000 */
[C---:B------:R-:W-:Y:S01]  /*6a40*/  FMUL R72, R57.reuse, R57 ;  /* 0x0000003939487220 */ /* 0x040fe20000400000 */
[----:B------:R-:W-:Y:S01]  /*6a50*/  FSETP.GT.AND P6, PT, R57, RZ, PT ;  /* 0x000000ff3900720b */ /* 0x000fe20003fc4000 */
[----:B------:R-:W-:-:S02]  /*6a60*/  IMAD.U32 R22, R22, 0x10000, RZ ;  /* 0x0001000016167824 */ /* 0x000fc400078e00ff */
[----:B------:R-:W-:Y:S01]  /*6a70*/  FMUL R35, R64, UR5 ;  /* 0x0000000540237c20 */ /* 0x000fe20008400000 */
[----:B------:R0:W-:Y:S01]  /*6a80*/  STS.64 [R15], R8 ;  /* 0x000000080f007388 */ /* 0x0001e20000000a00 */
[----:B------:R-:W-:Y:S01]  /*6a90*/  FSEL R72, R72, RZ, P6 ;  /* 0x000000ff48487208 */ /* 0x000fe20003000000 */
[C---:B------:R-:W-:Y:S01]  /*6aa0*/  FMUL R74, R22.reuse, R22 ;  /* 0x00000016164a7220 */ /* 0x040fe20000400000 */
[----:B------:R-:W-:Y:S01]  /*6ab0*/  FSETP.GT.AND P6, PT, R22, RZ, PT ;  /* 0x000000ff1600720b */ /* 0x000fe20003fc4000 */
[----:B------:R-:W-:Y:S02]  /*6ac0*/  IMAD.U32 R22, R23, 0x10000, RZ ;  /* 0x0001000017167824 */ /* 0x000fe400078e00ff */
[----:B------:R-:W-:Y:S01]  /*6ad0*/  FMUL R65, R21, UR5 ;  /* 0x0000000515417c20 */ /* 0x000fe20008400000 */
[----:B------:R-:W-:Y:S01]  /*6ae0*/  FMNMX3 R17, R3, R17, R64, !PT ;  /* 0x0000001103117276 */ /* 0x000fe20007800040 */
[----:B------:R-:W-:Y:S01]  /*6af0*/  FMUL R66, R72, UR5 ;  /* 0x0000000548427c20 */ /* 0x000fe20008400000 */
[----:B------:R-:W-:-:S02]  /*6b00*/  FSEL R74, R74, RZ, P6 ;  /* 0x000000ff4a4a7208 */ /* 0x000fc40003000000 */
[C---:B------:R-:W-:Y:S01]  /*6b10*/  FSETP.GT.AND P6, PT, R22.reuse, RZ, PT ;  /* 0x000000ff1600720b */ /* 0x040fe20003fc4000 */
[----:B0-----:R-:W-:Y:S01]  /*6b20*/  FMUL R9, R22, R22 ;  /* 0x0000001616097220 */ /* 0x001fe20000400000 */
[----:B------:R-:W-:Y:S02]  /*6b30*/  F2FP.SATFINITE.E4M3.F32.PACK_AB_MERGE_C R8, RZ, R35, RZ ;  /* 0x00000023ff08723e */ /* 0x000fe400048070ff */
[----:B------:R-:W-:Y:S02]  /*6b40*/  SHF.R.U32.HI R35, RZ, 0x10, R23 ;  /* 0x00000010ff237819 */ /* 0x000fe40000011617 */
[----:B------:R-:W-:Y:S01]  /*6b50*/  FSEL R23, R9, RZ, P6 ;  /* 0x000000ff09177208 */ /* 0x000fe20003000000 */
[----:B------:R-:W-:Y:S01]  /*6b60*/  IMAD.U32 R76, R8, 0x10000, RZ ;  /* 0x00010000084c7824 */ /* 0x000fe200078e00ff */
[----:B------:R-:W-:Y:S01]  /*6b70*/  F2FP.SATFINITE.E4M3.F32.PACK_AB_MERGE_C R65, RZ, R65, RZ ;  /* 0x00000041ff41723e */ /* 0x000fe200048070ff */
[----:B------:R-:W-:Y:S01]  /*6b80*/  IMAD.U32 R3, R35, 0x10000, RZ ;  /* 0x0001000023037824 */ /* 0x000fe200078e00ff */
[----:B------:R-:W-:Y:S01]  /*6b90*/  FMNMX3 R17, R21, R17, R72, !PT ;  /* 0x0000001115117276 */ /* 0x000fe20007800048 */
[----:B------:R-:W-:Y:S01]  /*6ba0*/  FMUL R9, R23, UR5 ;  /* 0x0000000517097c20 */ /* 0x000fe20008400000 */
[----:B------:R-:W-:Y:S01]  /*6bb0*/  LOP3.LUT R22, R45, 0xff0000, R76, 0xf8, !PT ;  /* 0x00ff00002d167812 */ /* 0x000fe200078ef84c */
[----:B------:R-:W-:Y:S01]  /*6bc0*/  IMAD.U32 R57, R65, 0x10000, RZ ;  /* 0x0001000041397824 */ /* 0x000fe200078e00ff */
[C---:B------:R-:W-:Y:S01]  /*6bd0*/  FSETP.GT.AND P6, PT, R3.reuse, RZ, PT ;  /* 0x000000ff0300720b */ /* 0x040fe20003fc4000 */
[----:B------:R-:W-:Y:S01]  /*6be0*/  FMUL R45, R74, UR5 ;  /* 0x000000054a2d7c20 */ /* 0x000fe20008400000 */
[----:B------:R-:W-:Y:S01]  /*6bf0*/  FMUL R3, R3, R3 ;  /* 0x0000000303037220 */ /* 0x000fe20000400000 */
[----:B------:R-:W-:Y:S01]  /*6c00*/  F2FP.SATFINITE.E4M3.F32.PACK_AB_MERGE_C R9, RZ, R9, RZ ;  /* 0x00000009ff09723e */ /* 0x000fe200048070ff */
[----:B-----5:R-:W-:Y:S01]  /*6c10*/  IMAD.U32 R21, R42, 0x10000, RZ ;  /* 0x000100002a157824 */ /* 0x020fe200078e00ff */
[----:B------:R-:W-:-:S02]  /*6c20*/  LOP3.LUT R44, R44, 0xff0000, R57, 0xf8, !PT ;  /* 0x00ff00002c2c7812 */ /* 0x000fc400078ef839 */
[----:B------:R-:W-:Y:S02]  /*6c30*/  FMNMX3 R74, R5, R17, R74, !PT ;  /* 0x00000011054a7276 */ /* 0x000fe4000780004a */
[----:B------:R-:W-:Y:S01]  /*6c40*/  LOP3.LUT R57, R9, 0xffff, RZ, 0xc0, !PT ;  /* 0x0000ffff09397812 */ /* 0x000fe200078ec0ff */
[----:B------:R-:W-:Y:S01]  /*6c50*/  FMUL R9, R21, R21 ;  /* 0x0000001515097220 */ /* 0x000fe20000400000 */
[----:B------:R-:W-:Y:S02]  /*6c60*/  F2FP.SATFINITE.E4M3.F32.PACK_AB_MERGE_C R45, RZ, R45, RZ ;  /* 0x0000002dff2d723e */ /* 0x000fe400048070ff */
[----:B------:R-:W-:Y:S01]  /*6c70*/  FSEL R5, R3, RZ, P6 ;  /* 0x000000ff03057208 */ /* 0x000fe20003000000 */
[----:B------:R-:W-:Y:S01]  /*6c80*/  IMAD.U32 R3, R40, 0x10000, RZ ;  /* 0x0001000028037824 */ /* 0x000fe200078e00ff */
[----:B------:R-:W-:Y:S01]  /*6c90*/  FSETP.GT.AND P6, PT, R21, RZ, PT ;  /* 0x000000ff1500720b */ /* 0x000fe20003fc4000 */
[----:B------:R-:W-:Y:S01]  /*6ca0*/  IMAD.SHL.U32 R75, R57, 0x1000000, RZ ;  /* 0x01000000394b7824 */ /* 0x000fe200078e00ff */
[----:B------:R-:W-:Y:S01]  /*6cb0*/  LOP3.LUT R17, R45, 0xffff, RZ, 0xc0, !PT ;  /* 0x0000ffff2d117812 */ /* 0x000fe200078ec0ff */
[----:B------:R-:W-:Y:S01]  /*6cc0*/  FMUL R35, R3, R3 ;  /* 0x0000000303237220 */ /* 0x000fe20000400000 */
[----:B------:R-:W-:Y:S01]  /*6cd0*/  F2FP.SATFINITE.E4M3.F32.PACK_AB_MERGE_C R66, RZ, R66, RZ ;  /* 0x00000042ff42723e */ /* 0x000fe200048070ff */
[----:B------:R-:W-:Y:S01]  /*6ce0*/  FMUL R21, R5, UR5 ;  /* 0x0000000505157c20 */ /* 0x000fe20008400000 */
[----:B------:R-:W-:Y:S01]  /*6cf0*/  FSEL R9, R9, RZ, P6 ;  /* 0x000000ff09097208 */ /* 0x000fe20003000000 */
[----:B------:R-:W-:Y:S01]  /*6d00*/  IMAD.SHL.U32 R73, R17, 0x1000000, RZ ;  /* 0x0100000011497824 */ /* 0x000fe200078e00ff */
[----:B------:R-:W-:Y:S01]  /*6d10*/  FSETP.GT.AND P6, PT, R3, RZ, PT ;  /* 0x000000ff0300720b */ /* 0x000fe20003fc4000 */
[----:B------:R-:W-:Y:S01]  /*6d20*/  IMAD.U32 R76, R66, 0x10000, RZ ;  /* 0x00010000424c7824 */ /* 0x000fe200078e00ff */
[----:B------:R-:W-:-:S02]  /*6d30*/  F2FP.SATFINITE.E4M3.F32.PACK_AB_MERGE_C R21, RZ, R21, RZ ;  /* 0x00000015ff15723e */ /* 0x000fc400048070ff */
[----:B------:R-:W-:Y:S02]  /*6d40*/  FSEL R35, R35, RZ, P6 ;  /* 0x000000ff23237208 */ /* 0x000fe40003000000 */
[----:B------:R-:W-:Y:S02]  /*6d50*/  LOP3.LUT R17, R44, R75, RZ, 0xfc, !PT ;  /* 0x0000004b2c117212 */ /* 0x000fe400078efcff */
[----:B------:R-:W-:Y:S01]  /*6d60*/  LOP3.LUT R3, R22, R73, RZ, 0xfc, !PT ;  /* 0x0000004916037212 */ /* 0x000fe200078efcff */
[----:B------:R-:W-:Y:S01]  /*6d70*/  FMUL R73, R9, UR5 ;  /* 0x0000000509497c20 */ /* 0x000fe20008400000 */
[----:B------:R-:W-:Y:S01]  /*6d80*/  FMNMX3 R44, R23, R74, R5, !PT ;  /* 0x0000004a172c7276 */ /* 0x000fe20007800005 */
[----:B------:R-:W-:Y:S01]  /*6d90*/  FMUL R72, R35, UR5 ;  /* 0x0000000523487c20 */ /* 0x000fe20008400000 */
[----:B------:R-:W-:Y:S01]  /*6da0*/  LOP3.LUT R71, R71, 0xff0000, R76, 0xf8, !PT ;  /* 0x00ff000047477812 */ /* 0x000fe200078ef84c */
[----:B------:R-:W-:Y:S01]  /*6db0*/  IMAD.X R5, RZ, RZ, R54, P4 ;  /* 0x000000ffff057224 */ /* 0x000fe200020e0636 */
[----:B------:R-:W-:Y:S01]  /*6dc0*/  LOP3.LUT R64, R21, 0xffff, RZ, 0xc0, !PT ;  /* 0x0000ffff15407812 */ /* 0x000fe200078ec0ff */
[----:B------:R-:W-:Y:S06]  /*6dd0*/  @P0 BRA `(.L_x_25951) ;  /* 0x0000000000380947 */ /* 0x000fec0003800000 */
[----:B------:R-:W-:Y:S01]  /*6de0*/  IMAD.U32 R29, R29, 0x10000, RZ ;  /* 0x000100001d1d7824 */ /* 0x000fe200078e00ff */
[----:B------:R-:W-:Y:S01]  /*6df0*/  LOP3.LUT R20, R20, 0xffff, RZ, 0xc0, !PT ;  /* 0x0000ffff14147812 */ /* 0x000fe200078ec0ff */
[----:B------:R-:W-:Y:S01]  /*6e00*/  IMAD.U32 R21, RZ, RZ, UR28 ;  /* 0x0000001cff157e24 */ /* 0x000fe2000f8e00ff */
[----:B------:R-:W-:Y:S01]  /*6e10*/  UIMAD UR10, UR29, 0x5, URZ ;  /* 0x000000051d0a78a4 */ /* 0x000fe2000f8e02ff */
[----:B------:R-:W-:Y:S01]  /*6e20*/  IMAD.SHL.U32 R34, R34, 0x100, RZ ;  /* 0x0000010022227824 */ /* 0x000fe200078e00ff */
[----:B------:R-:W-:-:S05]  /*6e30*/  LOP3.LUT R29, R29, 0xff0000, RZ, 0xc0, !PT ;  /* 0x00ff00001d1d7812 */ /* 0x000fca00078ec0ff */
[----:B------:R-:W-:Y:S02]  /*6e40*/  IMAD R29, R20, 0x1000000, R29 ;  /* 0x01000000141d7824 */ /* 0x000fe400078e021d */
[----:B------:R-:W-:-:S03]  /*6e50*/  IMAD.WIDE.U32 R20, R21, 0x5, R4 ;  /* 0x0000000515147825 */ /* 0x000fc600078e0004 */
[----:B------:R-:W-:Y:S01]  /*6e60*/  LOP3.LUT R29, R29, 0xffff, R34, 0xf8, !PT ;  /* 0x0000ffff1d1d7812 */ /* 0x000fe200078ef822 */
[----:B------:R-:W-:Y:S01]  /*6e70*/  VIADD R21, R21, UR10 ;  /* 0x0000000a15157c36 */ /* 0x000fe20008000000 */
[C---:B------:R-:W-:Y:S02]  /*6e80*/  LEA R22, P4, R20.reuse, UR8, 0x2 ;  /* 0x0000000814167c11 */ /* 0x040fe4000f8810ff */
[----:B------:R-:W-:Y:S02]  /*6e90*/  LOP3.LUT R29, R29, 0xff, R28, 0xf8, !PT ;  /* 0x000000ff1d1d7812 */ /* 0x000fe400078ef81c */
[----:B------:R-:W-:-:S05]  /*6ea0*/  LEA.HI.X R23, R20, UR9, R21, 0x2, P4 ;  /* 0x0000000914177c11 */ /* 0x000fca000a0f1415 */
[----:B------:R0:W-:Y:S04]  /*6eb0*/  STG.E desc[UR24][R22.64], R29 ;  /* 0x0000001d16007986 */ /* 0x0001e8000c101918 */
.L_x_25951:
[----:B------:R-:W-:Y:S05]  /*6ec0*/  BSYNC.RECONVERGENT B0 ;  /* 0x0000000000007941 */ /* 0x000fea0003800200 */
.L_x_25950:
[----:B------:R-:W-:Y:S01]  /*6ed0*/  SHF.R.U64 R21, R58, 0x10, R59 ;  /* 0x000000103a157819 */ /* 0x000fe2000000123b */
[----:B0-----:R-:W-:Y:S01]  /*6ee0*/  IMAD.SHL.U32 R22, R64, 0x1000000, RZ ;  /* 0x0100000040167824 */ /* 0x001fe200078e00ff */
[----:B------:R-:W-:Y:S01]  /*6ef0*/  F2FP.SATFINITE.E4M3.F32.PACK_AB_MERGE_C R29, RZ, R73, RZ ;  /* 0x00000049ff1d723e */ /* 0x000fe200048070ff */
[----:B------:R-:W-:Y:S01]  /*6f00*/  IMAD.U32 R20, R58, 0x10000, RZ ;  /* 0x000100003a147824 */ /* 0x000fe200078e00ff */
[----:B------:R-:W-:Y:S01]  /*6f10*/  F2FP.SATFINITE.E4M3.F32.PACK_AB_MERGE_C R28, RZ, R72, RZ ;  /* 0x00000048ff1c723e */ /* 0x000fe200048070ff */
[----:B------:R-:W-:Y:S01]  /*6f20*/  IMAD.U32 R72, R21, 0x10000, RZ ;  /* 0x0001000015487824 */ /* 0x000fe200078e00ff */
[----:B------:R-:W-:Y:S01]  /*6f30*/  LOP3.LUT R21, R29, 0xff, RZ, 0xc0, !PT ;  /* 0x000000ff1d157812 */ /* 0x000fe200078ec0ff */
[----:B------:R-:W-:Y:S01]  /*6f40*/  BSSY.RECONVERGENT B0, `(.L_x_25952) ;  /* 0x000001a000007945 */ /* 0x000fe20003800200 */
[----:B------:R-:W-:Y:S01]  /*6f50*/  PRMT R34, R28, 0x7104, RZ ;  /* 0x000071041c227816 */ /* 0x000fe200000000ff */
[----:B------:R-:W-:Y:S01]  /*6f60*/  IMAD.U32 R58, R59, 0x10000, RZ ;  /* 0x000100003b3a7824 */ /* 0x000fe200078e00ff */
[C---:B------:R-:W-:Y:S01]  /*6f70*/  FSETP.GT.AND P5, PT, R72.reuse, RZ, PT ;  /* 0x000000ff4800720b */ /* 0x040fe20003fa4000 */
[----:B------:R-:W-:Y:S01]  /*6f80*/  FMUL R72, R72, R72 ;  /* 0x0000004848487220 */ /* 0x000fe20000400000 */
[----:B------:R-:W-:Y:S01]  /*6f90*/  LOP3.LUT R25, R71, R22, RZ, 0xfc, !PT ;  /* 0x0000001647197212 */ /* 0x000fe200078efcff */
[C---:B------:R-:W-:Y:S01]  /*6fa0*/  FMUL R71, R20.reuse, R20 ;  /* 0x0000001414477220 */ /* 0x040fe20000400000 */
[----:B------:R-:W-:-:S02]  /*6fb0*/  FSETP.GT.AND P4, PT, R20, RZ, PT ;  /* 0x000000ff1400720b */ /* 0x000fc40003f84000 */
[----:B------:R-:W-:Y:S02]  /*6fc0*/  LOP3.LUT R34, R21, 0xff00, R34, 0xf8, !PT ;  /* 0x0000ff0015227812 */ /* 0x000fe400078ef822 */
[----:B------:R-:W-:Y:S01]  /*6fd0*/  SHF.R.U32.HI R59, RZ, 0x10, R59 ;  /* 0x00000010ff3b7819 */ /* 0x000fe2000001163b */
[----:B------:R-:W-:Y:S08]  /*6fe0*/  @P0 BRA `(.L_x_25953) ;  /* 0x00000000003c0947 */ /* 0x000ff00003800000 */
[----:B------:R-:W-:Y:S01]  /*6ff0*/  LOP3.LUT R66, R66, 0xffff, RZ, 0xc0, !PT ;  /* 0x0000ffff42427812 */ /* 0x000fe200078ec0ff */
[----:B------:R-:W-:Y:S01]  /*7000*/  IMAD.U32 R23, RZ, RZ, UR28 ;  /* 0x0000001cff177e24 */ /* 0x000fe2000f8e00ff */
[----:B------:R-:W-:Y:S01]  /*7010*/  PRMT R65, R65, 0x7054, RZ ;  /* 0x0000705441417816 */ /* 0x000fe200000000ff */
[----:B------:R-:W-:Y:S01]  /*7020*/  IMAD.MOV.U32 R20, RZ, RZ, R4 ;  /* 0x000000ffff147224 */ /* 0x000fe200078e0004 */
[----:B------:R-:W-:Y:S01]  /*7030*/  UIMAD UR10, UR29, 0x6, URZ ;  /* 0x000000061d0a78a4 */ /* 0x000fe2000f8e02ff */
[----:B------:R-:W-:Y:S02]  /*7040*/  IMAD.MOV.U32 R21, RZ, RZ, R5 ;  /* 0x000000ffff157224 */ /* 0x000fe400078e0005 */
[----:B------:R-:W-:Y:S02]  /*7050*/  IMAD R65, R66, 0x1000000, R65 ;  /* 0x0100000042417824 */ /* 0x000fe400078e0241 */
[----:B------:R-:W-:-:S04]  /*7060*/  IMAD.WIDE.U32 R20, R23, 0x6, R20 ;  /* 0x0000000617147825 */ /* 0x000fc800078e0014 */
[----:B------:R-:W-:Y:S01]  /*7070*/  IMAD.SHL.U32 R8, R8, 0x100, RZ ;  /* 0x0000010008087824 */ /* 0x000fe200078e00ff */
[----:B------:R-:W-:Y:S01]  /*7080*/  LEA R22, P6, R20, UR8, 0x2 ;  /* 0x0000000814167c11 */ /* 0x000fe2000f8c10ff */
[----:B------:R-:W-:-:S03]  /*7090*/  VIADD R21, R21, UR10 ;  /* 0x0000000a15157c36 */ /* 0x000fc60008000000 */
[----:B------:R-:W-:Y:S02]  /*70a0*/  LOP3.LUT R8, R65, 0xffff, R8, 0xf8, !PT ;  /* 0x0000ffff41087812 */ /* 0x000fe400078ef808 */
[----:B------:R-:W-:Y:S02]  /*70b0*/  LEA.HI.X R23, R20, UR9, R21, 0x2, P6 ;  /* 0x0000000914177c11 */ /* 0x000fe4000b0f1415 */
[----:B------:R-:W-:-:S05]  /*70c0*/  LOP3.LUT R11, R8, R11, RZ, 0xfc, !PT ;  /* 0x0000000b080b7212 */ /* 0x000fca00078efcff */
[----:B------:R0:W-:Y:S02]  /*70d0*/  STG.E desc[UR24][R22.64], R11 ;  /* 0x0000000b16007986 */ /* 0x0001e4000c101918 */
.L_x_25953:
[----:B------:R-:W-:Y:S05]  /*70e0*/  BSYNC.RECONVERGENT B0 ;  /* 0x0000000000007941 */ /* 0x000fea0003800200 */
.L_x_25952:
[----:B------:R-:W-:Y:S04]  /*70f0*/  BSSY.RECONVERGENT B0, `(.L_x_25954) ;  /* 0x000000f000007945 */ /* 0x000fe80003800200 */
[----:B------:R-:W-:Y:S05]  /*7100*/  @P0 BRA `(.L_x_25955) ;  /* 0x0000000000340947 */ /* 0x000fea0003800000 */
[----:B------:R-:W-:Y:S01]  /*7110*/  IMAD.U32 R57, R57, 0x10000, RZ ;  /* 0x0001000039397824 */ /* 0x000fe200078e00ff */
[----:B------:R-:W-:Y:S01]  /*7120*/  UIMAD UR10, UR29, 0x7, URZ ;  /* 0x000000071d0a78a4 */ /* 0x000fe2000f8e02ff */
[----:B0-----:R-:W-:Y:S02]  /*7130*/  IMAD.U32 R11, RZ, RZ, UR28 ;  /* 0x0000001cff0b7e24 */ /* 0x001fe4000f8e00ff */
[----:B------:R-:W-:Y:S01]  /*7140*/  IMAD.SHL.U32 R8, R45, 0x100, RZ ;  /* 0x000001002d087824 */ /* 0x000fe200078e00ff */
[----:B------:R-:W-:Y:S01]  /*7150*/  LOP3.LUT R57, R57, 0xff0000, RZ, 0xc0, !PT ;  /* 0x00ff000039397812 */ /* 0x000fe200078ec0ff */
[----:B------:R-:W-:-:S04]  /*7160*/  IMAD.WIDE.U32 R4, R11, 0x7, R4 ;  /* 0x000000070b047825 */ /* 0x000fc800078e0004 */
[----:B------:R-:W-:Y:S01]  /*7170*/  IMAD R57, R64, 0x1000000, R57 ;  /* 0x0100000040397824 */ /* 0x000fe200078e0239 */
[----:B------:R-:W-:Y:S01]  /*7180*/  LEA R20, P0, R4, UR8, 0x2 ;  /* 0x0000000804147c11 */ /* 0x000fe2000f8010ff */
[----:B------:R-:W-:-:S03]  /*7190*/  VIADD R5, R5, UR10 ;  /* 0x0000000a05057c36 */ /* 0x000fc60008000000 */
[----:B------:R-:W-:Y:S02]  /*71a0*/  LOP3.LUT R57, R57, 0xffff, R8, 0xf8, !PT ;  /* 0x0000ffff39397812 */ /* 0x000fe400078ef808 */
[----:B------:R-:W-:Y:S02]  /*71b0*/  LEA.HI.X R21, R4, UR9, R5, 0x2, P0 ;  /* 0x0000000904157c11 */ /* 0x000fe400080f1405 */
[----:B------:R-:W-:-:S05]  /*71c0*/  LOP3.LUT R57, R57, 0xff, R14, 0xf8, !PT ;  /* 0x000000ff39397812 */ /* 0x000fca00078ef80e */
[----:B------:R1:W-:Y:S02]  /*71d0*/  STG.E desc[UR24][R20.64], R57 ;  /* 0x0000003914007986 */ /* 0x0003e4000c101918 */
.L_x_25955:
[----:B------:R-:W-:Y:S05]  /*71e0*/  BSYNC.RECONVERGENT B0 ;  /* 0x0000000000007941 */ /* 0x000fea0003800200 */
.L_x_25954:
[----:B------:R-:W-:Y:S01]  /*71f0*/  IMAD.U32 R4, R59, 0x10000, RZ ;  /* 0x000100003b047824 */ /* 0x000fe200078e00ff */
[----:B------:R-:W-:Y:S01]  /*7200*/  SHF.R.U64 R14, R60, 0x10, R61 ;  /* 0x000000103c0e7819 */ /* 0x000fe2000000123d */
[----:B0-----:R-:W-:Y:S01]  /*7210*/  IMAD.U32 R23, R48, 0x10000, RZ ;  /* 0x0001000030177824 */ /* 0x001fe200078e00ff */
[----:B------:R-:W-:Y:S01]  /*7220*/  FSEL R71, R71, RZ, P4 ;  /* 0x000000ff47477208 */ /* 0x000fe20002000000 */
[----:B------:R-:W-:Y:S02]  /*7230*/  IMAD.U32 R8, R60, 0x10000, RZ ;  /* 0x000100003c087824 */ /* 0x000fe400078e00ff */
[----:B------:R-:W-:Y:S01]  /*7240*/  FMUL R59, R58, R58 ;  /* 0x0000003a3a3b7220 */ /* 0x000fe20000400000 */
[----:B-1----:R-:W-:Y:S01]  /*7250*/  FMUL R20, R4, R4 ;  /* 0x0000000404147220 */ /* 0x002fe20000400000 */
[----:B------:R-:W-:Y:S01]  /*7260*/  FMUL R60, R23, R23 ;  /* 0x00000017173c7220 */ /* 0x000fe20000400000 */
[----:B------:R-:W-:Y:S01]  /*7270*/  FSETP.GT.AND P0, PT, R58, RZ, PT ;  /* 0x000000ff3a00720b */ /* 0x000fe20003f04000 */
[----:B------:R-:W-:Y:S01]  /*7280*/  FMUL R11, R8, R8 ;  /* 0x00000008080b7220 */ /* 0x000fe20000400000 */
[----:B------:R-:W-:Y:S01]  /*7290*/  FSEL R13, R72, RZ, P5 ;  /* 0x000000ff480d7208 */ /* 0x000fe20002800000 */
[----:B------:R-:W-:Y:S01]  /*72a0*/  IMAD.U32 R14, R14, 0x10000, RZ ;  /* 0x000100000e0e7824 */ /* 0x000fe200078e00ff */
[----:B------:R-:W-:Y:S01]  /*72b0*/  FSETP.GT.AND P4, PT, R4, RZ, PT ;  /* 0x000000ff0400720b */ /* 0x000fe20003f84000 */
[----:B------:R-:W-:Y:S01]  /*72c0*/  IMAD.U32 R22, R61, 0x10000, RZ ;  /* 0x000100003d167824 */ /* 0x000fe200078e00ff */
[----:B------:R-:W-:Y:S01]  /*72d0*/  FSETP.GT.AND P6, PT, R23, RZ, PT ;  /* 0x000000ff1700720b */ /* 0x000fe20003fc4000 */
[----:B------:R-:W-:Y:S01]  /*72e0*/  IMAD.U32 R4, R18, 0x10000, RZ ;  /* 0x0001000012047824 */ /* 0x000fe200078e00ff */
[----:B------:R-:W-:Y:S01]  /*72f0*/  FMNMX3 R44, R71, R44, R13, !PT ;  /* 0x0000002c472c7276 */ /* 0x000fe2000780000d */
[----:B------:R-:W-:Y:S01]  /*7300*/  FMUL R64, R14, R14 ;  /* 0x0000000e0e407220 */ /* 0x000fe20000400000 */
[----:B------:R-:W-:Y:S01]  /*7310*/  FSEL R59, R59, RZ, P0 ;  /* 0x000000ff3b3b7208 */ /* 0x000fe20000000000 */
[----:B------:R-:W-:Y:S01]  /*7320*/  FMUL R21, R71, UR5 ;  /* 0x0000000547157c20 */ /* 0x000fe20008400000 */
[----:B------:R-:W-:Y:S01]  /*7330*/  FSEL R20, R20, RZ, P4 ;  /* 0x000000ff14147208 */ /* 0x000fe20002000000 */
[----:B------:R-:W-:Y:S01]  /*7340*/  IMAD.U32 R57, R38, 0x10000, RZ ;  /* 0x0001000026397824 */ /* 0x000fe200078e00ff */
[----:B------:R-:W-:Y:S01]  /*7350*/  FSEL R60, R60, RZ, P6 ;  /* 0x000000ff3c3c7208 */ /* 0x000fe20003000000 */
[----:B------:R-:W-:Y:S01]  /*7360*/  BSSY.RECONVERGENT B0, `(.L_x_25956) ;  /* 0x0000073000007945 */ /* 0x000fe20003800200 */
[----:B------:R-:W-:Y:S01]  /*7370*/  FSETP.GT.AND P5, PT, R8, RZ, PT ;  /* 0x000000ff0800720b */ /* 0x000fe20003fa4000 */
[----:B------:R-:W-:Y:S01]  /*7380*/  FMUL R8, R22, R22 ;  /* 0x0000001616087220 */ /* 0x000fe20000400000 */
[----:B------:R-:W-:-:S02]  /*7390*/  SHF.R.U32.HI R45, RZ, 0x10, R61 ;  /* 0x00000010ff2d7819 */ /* 0x000fc4000001163d */
[----:B------:R-:W-:Y:S01]  /*73a0*/  FMNMX3 R23, R59, R44, R20, !PT ;  /* 0x0000002c3b177276 */ /* 0x000fe20007800014 */
[----:B------:R-:W-:Y:S01]  /*73b0*/  FMUL R44, R60, UR5 ;  /* 0x000000053c2c7c20 */ /* 0x000fe20008400000 */
[----:B------:R-:W-:Y:S01]  /*73c0*/  FSEL R61, R11, RZ, P5 ;  /* 0x000000ff0b3d7208 */ /* 0x000fe20002800000 */
[----:B------:R-:W-:Y:S01]  /*73d0*/  IMAD.U32 R45, R45, 0x10000, RZ ;  /* 0x000100002d2d7824 */ /* 0x000fe200078e00ff */
[----:B------:R-:W-:Y:S01]  /*73e0*/  FSETP.GT.AND P4, PT, R14, RZ, PT ;  /* 0x000000ff0e00720b */ /* 0x000fe20003f84000 */
[----:B------:R-:W-:Y:S01]  /*73f0*/  FMUL R11, R57, R57 ;  /* 0x00000039390b7220 */ /* 0x000fe20000400000 */
[----:B------:R-:W-:Y:S01]  /*7400*/  FSETP.GT.AND P6, PT, R4, RZ, PT ;  /* 0x000000ff0400720b */ /* 0x000fe20003fc4000 */
[----:B------:R-:W-:Y:S01]  /*7410*/  FMUL R58, R61, UR5 ;  /* 0x000000053d3a7c20 */ /* 0x000fe20008400000 */
[----:B------:R-:W-:Y:S01]  /*7420*/  FSEL R64, R64, RZ, P4 ;  /* 0x000000ff40407208 */ /* 0x000fe20002000000 */
[----:B------:R-:W-:Y:S01]  /*7430*/  FMUL R4, R4, R4 ;  /* 0x0000000404047220 */ /* 0x000fe20000400000 */
[----:B------:R-:W-:Y:S01]  /*7440*/  F2FP.SATFINITE.E4M3.F32.PACK_AB_MERGE_C R44, RZ, R44, RZ ;  /* 0x0000002cff2c723e */ /* 0x000fe200048070ff */
[----:B------:R-:W-:Y:S01]  /*7450*/  FMUL R20, R20, UR5 ;  /* 0x0000000514147c20 */ /* 0x000fe20008400000 */
[----:B------:R-:W-:-:S02]  /*7460*/  F2FP.SATFINITE.E4M3.F32.PACK_AB_MERGE_C R21, RZ, R21, RZ ;  /* 0x00000015ff15723e */ /* 0x000fc400048070ff */
[----:B------:R-:W-:Y:S01]  /*7470*/  FSETP.GT.AND P5, PT, R57, RZ, PT ;  /* 0x000000ff3900720b */ /* 0x000fe20003fa4000 */
[----:B------:R-:W-:Y:S01]  /*7480*/  IMAD.U32 R14, R44, 0x10000, RZ ;  /* 0x000100002c0e7824 */ /* 0x000fe200078e00ff */
[----:B------:R-:W-:Y:S01]  /*7490*/  FMNMX3 R23, R61, R23, R64, !PT ;  /* 0x000000173d177276 */ /* 0x000fe20007800040 */
[----:B------:R-:W-:Y:S01]  /*74a0*/  FMUL R61, R45, R45 ;  /* 0x0000002d2d3d7220 */ /* 0x000fe20000400000 */
[----:B------:R-:W-:Y:S02]  /*74b0*/  LOP3.LUT R5, R21, 0xff, RZ, 0xc0, !PT ;  /* 0x000000ff15057812 */ /* 0x000fe400078ec0ff */
[----:B------:R-:W-:Y:S02]  /*74c0*/  FSETP.GT.AND P4, PT, R45, RZ, PT ;  /* 0x000000ff2d00720b */ /* 0x000fe40003f84000 */
[----:B------:R-:W-:Y:S02]  /*74d0*/  F2FP.SATFINITE.E4M3.F32.PACK_AB_MERGE_C R58, RZ, R58, RZ ;  /* 0x0000003aff3a723e */ /* 0x000fe400048070ff */
[----:B------:R-:W-:-:S02]  /*74e0*/  FSEL R11, R11, RZ, P5 ;  /* 0x000000ff0b0b7208 */ /* 0x000fc40002800000 */
[----:B------:R-:W-:Y:S01]  /*74f0*/  FSEL R45, R4, RZ, P6 ;  /* 0x000000ff042d7208 */ /* 0x000fe20003000000 */
[----:B------:R-:W-:Y:S01]  /*7500*/  IMAD R57, R58, 0x100, R5 ;  /* 0x000001003a397824 */ /* 0x000fe200078e0205 */
[----:B------:R-:W-:Y:S02]  /*7510*/  FSETP.GT.AND P0, PT, R22, RZ, PT ;  /* 0x000000ff1600720b */ /* 0x000fe40003f04000 */
[----:B------:R-:W-:Y:S01]  /*7520*/  LOP3.LUT R4, R14, 0xff0000, RZ, 0xc0, !PT ;  /* 0x00ff00000e047812 */ /* 0x000fe200078ec0ff */
[----:B------:R-:W-:Y:S01]  /*7530*/  FMUL R14, R11, UR5 ;  /* 0x000000050b0e7c20 */ /* 0x000fe20008400000 */
[----:B------:R-:W-:Y:S01]  /*7540*/  FSEL R8, R8, RZ, P0 ;  /* 0x000000ff08087208 */ /* 0x000fe20000000000 */
[----:B------:R-:W-:Y:S01]  /*7550*/  FMUL R5, R45, UR5 ;  /* 0x000000052d057c20 */ /* 0x000fe20008400000 */
[----:B------:R-:W-:Y:S02]  /*7560*/  FSEL R61, R61, RZ, P4 ;  /* 0x000000ff3d3d7208 */ /* 0x000fe40002000000 */
[----:B------:R-:W-:-:S02]  /*7570*/  FMNMX R23, R8, R23, !PT ;  /* 0x0000001708177209 */ /* 0x000fc40007800000 */
[----:B------:R-:W-:Y:S02]  /*7580*/  F2FP.SATFINITE.E4M3.F32.PACK_AB_MERGE_C R14, RZ, R14, RZ ;  /* 0x0000000eff0e723e */ /* 0x000fe400048070ff */
[----:B------:R-:W-:Y:S01]  /*7590*/  F2FP.SATFINITE.E4M3.F32.PACK_AB_MERGE_C R22, RZ, R5, RZ ;  /* 0x00000005ff16723e */ /* 0x000fe200048070ff */
[----:B------:R-:W-:Y:S01]  /*75a0*/  IMAD.U32 R5, R46, 0x10000, RZ ;  /* 0x000100002e057824 */ /* 0x000fe200078e00ff */
[----:B------:R-:W-:Y:S02]  /*75b0*/  FMNMX3 R60, R61, R23, R60, !PT ;  /* 0x000000173d3c7276 */ /* 0x000fe4000780003c */
[----:B------:R-:W-:Y:S01]  /*75c0*/  LOP3.LUT R23, R14, 0xffff, RZ, 0xc0, !PT ;  /* 0x0000ffff0e177812 */ /* 0x000fe200078ec0ff */
[C---:B------:R-:W-:Y:S01]  /*75d0*/  FMUL R65, R5.reuse, R5 ;  /* 0x0000000505417220 */ /* 0x040fe20000400000 */
[----:B------:R-:W-:Y:S02]  /*75e0*/  LOP3.LUT R22, R22, 0xff, RZ, 0xc0, !PT ;  /* 0x000000ff16167812 */ /* 0x000fe400078ec0ff */
[----:B------:R-:W-:Y:S01]  /*75f0*/  FSETP.GT.AND P0, PT, R5, RZ, PT ;  /* 0x000000ff0500720b */ /* 0x000fe20003f04000 */
[----:B------:R-:W-:Y:S01]  /*7600*/  IMAD.SHL.U32 R23, R23, 0x1000000, RZ ;  /* 0x0100000017177824 */ /* 0x000fe200078e00ff */
[----:B------:R-:W-:Y:S01]  /*7610*/  LOP3.LUT R4, R4, 0xffff, R57, 0xf8, !PT ;  /* 0x0000ffff04047812 */ /* 0x000fe200078ef839 */
[----:B------:R-:W-:Y:S01]  /*7620*/  IMAD.U32 R5, R22, 0x10000, RZ ;  /* 0x0001000016057824 */ /* 0x000fe200078e00ff */
[----:B------:R-:W-:-:S02]  /*7630*/  FSEL R65, R65, RZ, P0 ;  /* 0x000000ff41417208 */ /* 0x000fc40000000000 */
[--C-:B------:R-:W-:Y:S02]  /*7640*/  SHF.R.U64 R57, R48, 0x10, R49.reuse ;  /* 0x0000001030397819 */ /* 0x100fe40000001231 */
[----:B------:R-:W-:Y:S01]  /*7650*/  SHF.R.U32.HI R48, RZ, 0x10, R49 ;  /* 0x00000010ff307819 */ /* 0x000fe20000011631 */
[----:B------:R-:W-:Y:S01]  /*7660*/  IMAD.U32 R49, R49, 0x10000, RZ ;  /* 0x0001000031317824 */ /* 0x000fe200078e00ff */
[----:B------:R-:W-:Y:S01]  /*7670*/  LOP3.LUT R5, R23, R34, R5, 0xfe, !PT ;  /* 0x0000002217057212 */ /* 0x000fe200078efe05 */
[----:B------:R-:W-:Y:S01]  /*7680*/  FMUL R23, R65, UR5 ;  /* 0x0000000541177c20 */ /* 0x000fe20008400000 */
[----:B------:R-:W-:Y:S01]  /*7690*/  IMAD.U32 R34, R57, 0x10000, RZ ;  /* 0x0001000039227824 */ /* 0x000fe200078e00ff */
[----:B------:R-:W-:Y:S01]  /*76a0*/  SHF.R.U64 R46, R46, 0x10, R47 ;  /* 0x000000102e2e7819 */ /* 0x000fe2000000122f */
[----:B------:R-:W-:Y:S01]  /*76b0*/  IMAD.U32 R48, R48, 0x10000, RZ ;  /* 0x0001000030307824 */ /* 0x000fe200078e00ff */
[C---:B------:R-:W-:Y:S01]  /*76c0*/  FSETP.GT.AND P4, PT, R49.reuse, RZ, PT ;  /* 0x000000ff3100720b */ /* 0x040fe20003f84000 */
[----:B------:R-:W-:Y:S01]  /*76d0*/  FMUL R49, R49, R49 ;  /* 0x0000003131317220 */ /* 0x000fe20000400000 */
[----:B------:R-:W-:Y:S01]  /*76e0*/  F2FP.SATFINITE.E4M3.F32.PACK_AB_MERGE_C R23, RZ, R23, RZ ;  /* 0x00000017ff17723e */ /* 0x000fe200048070ff */
[C---:B------:R-:W-:Y:S01]  /*76f0*/  FMUL R57, R34.reuse, R34 ;  /* 0x0000002222397220 */ /* 0x040fe20000400000 */
[----:B------:R-:W-:Y:S01]  /*7700*/  FSETP.GT.AND P0, PT, R34, RZ, PT ;  /* 0x000000ff2200720b */ /* 0x000fe20003f04000 */
[C---:B------:R-:W-:Y:S01]  /*7710*/  FMUL R66, R48.reuse, R48 ;  /* 0x0000003030427220 */ /* 0x040fe20000400000 */
[----:B------:R-:W-:Y:S01]  /*7720*/  FSETP.GT.AND P5, PT, R48, RZ, PT ;  /* 0x000000ff3000720b */ /* 0x000fe20003fa4000 */
[----:B------:R-:W-:Y:S01]  /*7730*/  IMAD.U32 R46, R46, 0x10000, RZ ;  /* 0x000100002e2e7824 */ /* 0x000fe200078e00ff */
[----:B------:R-:W-:-:S02]  /*7740*/  LOP3.LUT R48, R23, 0xffff, RZ, 0xc0, !PT ;  /* 0x0000ffff17307812 */ /* 0x000fc400078ec0ff */
[----:B------:R-:W-:Y:S01]  /*7750*/  FSEL R34, R49, RZ, P4 ;  /* 0x000000ff31227208 */ /* 0x000fe20002000000 */
[----:B------:R-:W-:Y:S01]  /*7760*/  FMUL R49, R59, UR5 ;  /* 0x000000053b317c20 */ /* 0x000fe20008400000 */
[----:B------:R-:W-:Y:S01]  /*7770*/  FSEL R57, R57, RZ, P0 ;  /* 0x000000ff39397208 */ /* 0x000fe20000000000 */
[----:B------:R-:W-:Y:S01]  /*7780*/  IMAD.SHL.U32 R59, R48, 0x1000000, RZ ;  /* 0x01000000303b7824 */ /* 0x000fe200078e00ff */
[----:B------:R-:W-:Y:S01]  /*7790*/  FSEL R66, R66, RZ, P5 ;  /* 0x000000ff42427208 */ /* 0x000fe20002800000 */
[----:B------:R-:W-:Y:S01]  /*77a0*/  FMUL R48, R8, UR5 ;  /* 0x0000000508307c20 */ /* 0x000fe20008400000 */
[----:B------:R-:W-:Y:S01]  /*77b0*/  FMNMX3 R60, R57, R60, R34, !PT ;  /* 0x0000003c393c7276 */ /* 0x000fe20007800022 */
[----:B------:R-:W-:Y:S01]  /*77c0*/  IMAD.U32 R8, R47, 0x10000, RZ ;  /* 0x000100002f087824 */ /* 0x000fe200078e00ff */
[----:B------:R-:W-:Y:S02]  /*77d0*/  F2FP.SATFINITE.E4M3.F32.PACK_AB_MERGE_C R49, RZ, R49, RZ ;  /* 0x00000031ff31723e */ /* 0x000fe400048070ff */
[----:B------:R-:W-:Y:S01]  /*77e0*/  LOP3.LUT R4, R4, 0xff000000, R59, 0xf8, !PT ;  /* 0xff00000004047812 */ /* 0x000fe200078ef83b */
[----:B------:R-:W-:Y:S01]  /*77f0*/  FMUL R59, R34, UR5 ;  /* 0x00000005223b7c20 */ /* 0x000fe20008400000 */
[----:B------:R-:W-:Y:S01]  /*7800*/  FMNMX3 R60, R66, R60, R65, !PT ;  /* 0x0000003c423c7276 */ /* 0x000fe20007800041 */
[----:B------:R-:W-:Y:S01]  /*7810*/  FMUL R71, R8, R8 ;  /* 0x0000000808477220 */ /* 0x000fe20000400000 */
[----:B------:R-:W-:-:S02]  /*7820*/  F2FP.SATFINITE.E4M3.F32.PACK_AB_MERGE_C R65, RZ, R48, RZ ;  /* 0x00000030ff41723e */ /* 0x000fc400048070ff */
[----:B------:R-:W-:Y:S02]  /*7830*/  LOP3.LUT R34, R49, 0xff, RZ, 0xc0, !PT ;  /* 0x000000ff31227812 */ /* 0x000fe400078ec0ff */
[----:B------:R-:W-:Y:S02]  /*7840*/  FSETP.GT.AND P0, PT, R8, RZ, PT ;  /* 0x000000ff0800720b */ /* 0x000fe40003f04000 */
[----:B------:R-:W-:Y:S01]  /*7850*/  F2FP.SATFINITE.E4M3.F32.PACK_AB_MERGE_C R48, RZ, R59, RZ ;  /* 0x0000003bff30723e */ /* 0x000fe200048070ff */
[----:B------:R-:W-:Y:S01]  /*7860*/  IMAD R34, R65, 0x100, R34 ;  /* 0x0000010041227824 */ /* 0x000fe200078e0222 */
[----:B------:R-:W-:Y:S02]  /*7870*/  FSEL R71, R71, RZ, P0 ;  /* 0x000000ff47477208 */ /* 0x000fe40000000000 */
[----:B------:R-:W-:Y:S01]  /*7880*/  SHF.R.U32.HI R47, RZ, 0x10, R47 ;  /* 0x00000010ff2f7819 */ /* 0x000fe2000001162f */
[----:B------:R-:W-:Y:S01]  /*7890*/  IMAD.U32 R8, R48, 0x10000, RZ ;  /* 0x0001000030087824 */ /* 0x000fe200078e00ff */
[----:B------:R-:W-:Y:S01]  /*78a0*/  LOP3.LUT R59, R34, 0xffff, RZ, 0xc0, !PT ;  /* 0x0000ffff223b7812 */ /* 0x000fe200078ec0ff */
[----:B------:R-:W-:Y:S01]  /*78b0*/  FMUL R34, R71, UR5 ;  /* 0x0000000547227c20 */ /* 0x000fe20008400000 */
[C---:B------:R-:W-:Y:S01]  /*78c0*/  FSETP.GT.AND P0, PT, R46.reuse, RZ, PT ;  /* 0x000000ff2e00720b */ /* 0x040fe20003f04000 */
[----:B------:R-:W-:Y:S01]  /*78d0*/  IMAD.U32 R47, R47, 0x10000, RZ ;  /* 0x000100002f2f7824 */ /* 0x000fe200078e00ff */
[----:B------:R-:W-:Y:S01]  /*78e0*/  LOP3.LUT R8, R59, 0xff0000, R8, 0xf8, !PT ;  /* 0x00ff00003b087812 */ /* 0x000fe200078ef808 */
[----:B------:R-:W-:Y:S01]  /*78f0*/  FMUL R59, R46, R46 ;  /* 0x0000002e2e3b7220 */ /* 0x000fe20000400000 */
[----:B------:R-:W-:Y:S01]  /*7900*/  F2FP.SATFINITE.E4M3.F32.PACK_AB_MERGE_C R34, RZ, R34, RZ ;  /* 0x00000022ff22723e */ /* 0x000fe200048070ff */
[----:B------:R-:W-:Y:S01]  /*7910*/  FMUL R46, R13, UR5 ;  /* 0x000000050d2e7c20 */ /* 0x000fe20008400000 */
[C---:B------:R-:W-:Y:S01]  /*7920*/  FSETP.GT.AND P4, PT, R47.reuse, RZ, PT ;  /* 0x000000ff2f00720b */ /* 0x040fe20003f84000 */
[----:B------:R-:W-:Y:S01]  /*7930*/  FMUL R47, R47, R47 ;  /* 0x0000002f2f2f7220 */ /* 0x000fe20000400000 */
[----:B------:R-:W-:-:S02]  /*7940*/  LOP3.LUT R73, R34, 0xffff, RZ, 0xc0, !PT ;  /* 0x0000ffff22497812 */ /* 0x000fc400078ec0ff */
[----:B------:R-:W-:Y:S02]  /*7950*/  FSEL R59, R59, RZ, P0 ;  /* 0x000000ff3b3b7208 */ /* 0x000fe40000000000 */
[----:B------:R-:W-:Y:S01]  /*7960*/  IADD3.X R13, PT, PT, R54, UR12, RZ, P2, P3 ;  /* 0x0000000c360d7c10 */ /* 0x000fe200097e64ff */
[----:B------:R-:W-:Y:S01]  /*7970*/  IMAD.SHL.U32 R73, R73, 0x1000000, RZ ;  /* 0x0100000049497824 */ /* 0x000fe200078e00ff */
[----:B------:R-:W-:Y:S02]  /*7980*/  FMNMX3 R71, R59, R60, R71, !PT ;  /* 0x0000003c3b477276 */ /* 0x000fe40007800047 */
[----:B------:R-:W-:Y:S02]  /*7990*/  FSEL R60, R47, RZ, P4 ;  /* 0x000000ff2f3c7208 */ /* 0x000fe40002000000 */
[----:B------:R-:W-:Y:S02]  /*79a0*/  LOP3.LUT R8, R8, 0xff000000, R73, 0xf8, !PT ;  /* 0xff00000008087812 */ /* 0x000fe400078ef849 */
[----:B------:R-:W-:-:S02]  /*79b0*/  FMNMX3 R47, R60, R71, R9, !PT ;  /* 0x000000473c2f7276 */ /* 0x000fc40007800009 */
[----:B------:R-:W-:Y:S02]  /*79c0*/  F2FP.SATFINITE.E4M3.F32.PACK_AB_MERGE_C R46, RZ, R46, RZ ;  /* 0x0000002eff2e723e */ /* 0x000fe400048070ff */
[----:B------:R-:W-:Y:S01]  /*79d0*/  F2FP.SATFINITE.E4M3.F32.PACK_AB_MERGE_C R54, RZ, R20, RZ ;  /* 0x00000014ff36723e */ /* 0x000fe200048070ff */
[----:B------:R-:W-:Y:S06]  /*79e0*/  @P1 BRA `(.L_x_25957) ;  /* 0x0000000000281947 */ /* 0x000fec0003800000 */
[----:B------:R-:W-:Y:S01]  /*79f0*/  IMAD.U32 R49, R49, 0x10000, RZ ;  /* 0x0001000031317824 */ /* 0x000fe200078e00ff */
[----:B------:R-:W-:-:S04]  /*7a00*/  LOP3.LUT R20, R54, 0xffff, RZ, 0xc0, !PT ;  /* 0x0000ffff36147812 */ /* 0x000fc800078ec0ff */
[----:B------:R-:W-:-:S05]  /*7a10*/  LOP3.LUT R49, R49, 0xff0000, RZ, 0xc0, !PT ;  /* 0x00ff000031317812 */ /* 0x000fca00078ec0ff */
[----:B------:R-:W-:Y:S02]  /*7a20*/  IMAD R20, R20, 0x1000000, R49 ;  /* 0x0100000014147824 */ /* 0x000fe400078e0231 */
[----:B------:R-:W-:-:S05]  /*7a30*/  IMAD.SHL.U32 R49, R46, 0x100, RZ ;  /* 0x000001002e317824 */ /* 0x000fca00078e00ff */
[----:B------:R-:W-:Y:S02]  /*7a40*/  LOP3.LUT R72, R20, 0xffff, R49, 0xf8, !PT ;  /* 0x0000ffff14487812 */ /* 0x000fe400078ef831 */
[----:B------:R-:W-:Y:S02]  /*7a50*/  LEA R20, P0, R12, UR8, 0x2 ;  /* 0x000000080c147c11 */ /* 0x000fe4000f8010ff */
[----:B------:R-:W-:Y:S02]  /*7a60*/  LOP3.LUT R49, R72, 0xff, R21, 0xf8, !PT ;  /* 0x000000ff48317812 */ /* 0x000fe400078ef815 */
[----:B------:R-:W-:-:S05]  /*7a70*/  LEA.HI.X R21, R12, UR9, R13, 0x2, P0 ;  /* 0x000000090c157c11 */ /* 0x000fca00080f140d */
[----:B------:R0:W-:Y:S04]  /*7a80*/  STG.E desc[UR24][R20.64], R49 ;  /* 0x0000003114007986 */ /* 0x0001e8000c101918 */
.L_x_25957:
[----:B------:R-:W-:Y:S05]  /*7a90*/  BSYNC.RECONVERGENT B0 ;  /* 0x0000000000007941 */ /* 0x000fea0003800200 */
.L_x_25956:
[--C-:B0-----:R-:W-:Y:S01]  /*7aa0*/  SHF.R.U64 R20, R42, 0x10, R43.reuse ;  /* 0x000000102a147819 */ /* 0x101fe2000000122b */
[----:B------:R-:W-:Y:S01]  /*7ab0*/  IMAD.U32 R21, R43, 0x10000, RZ ;  /* 0x000100002b157824 */ /* 0x000fe200078e00ff */
[----:B------:R-:W-:Y:S01]  /*7ac0*/  SHF.R.U32.HI R49, RZ, 0x10, R43 ;  /* 0x00000010ff317819 */ /* 0x000fe2000001162b */
[----:B------:R-:W-:Y:S01]  /*7ad0*/  IMAD.U32 R42, R41, 0x10000, RZ ;  /* 0x00010000292a7824 */ /* 0x000fe200078e00ff */
[----:B------:R-:W-:Y:S01]  /*7ae0*/  SHF.R.U64 R43, R40, 0x10, R41 ;  /* 0x00000010282b7819 */ /* 0x000fe20000001229 */
[----:B------:R-:W-:Y:S01]  /*7af0*/  IMAD.U32 R20, R20, 0x10000, RZ ;  /* 0x0001000014147824 */ /* 0x000fe200078e00ff */
[----:B------:R-:W-:Y:S01]  /*7b00*/  FSETP.GT.AND P2, PT, R21, RZ, PT ;  /* 0x000000ff1500720b */ /* 0x000fe20003f44000 */
[----:B------:R-:W-:Y:S02]  /*7b10*/  IMAD.U32 R40, R49, 0x10000, RZ ;  /* 0x0001000031287824 */ /* 0x000fe400078e00ff */
[----:B------:R-:W-:Y:S01]  /*7b20*/  FMUL R21, R21, R21 ;  /* 0x0000001515157220 */ /* 0x000fe20000400000 */
[C---:B------:R-:W-:Y:S01]  /*7b30*/  FSETP.GT.AND P4, PT, R42.reuse, RZ, PT ;  /* 0x000000ff2a00720b */ /* 0x040fe20003f84000 */
[----:B------:R-:W-:Y:S01]  /*7b40*/  FMUL R42, R42, R42 ;  /* 0x0000002a2a2a7220 */ /* 0x000fe20000400000 */
[C---:B------:R-:W-:Y:S01]  /*7b50*/  FSETP.GT.AND P0, PT, R20.reuse, RZ, PT ;  /* 0x000000ff1400720b */ /* 0x040fe20003f04000 */
[----:B------:R-:W-:Y:S01]  /*7b60*/  FMUL R20, R20, R20 ;  /* 0x0000001414147220 */ /* 0x000fe20000400000 */
[C---:B------:R-:W-:Y:S01]  /*7b70*/  FMUL R72, R40.reuse, R40 ;  /* 0x0000002828487220 */ /* 0x040fe20000400000 */
[----:B------:R-:W-:Y:S01]  /*7b80*/  FSETP.GT.AND P3, PT, R40, RZ, PT ;  /* 0x000000ff2800720b */ /* 0x000fe20003f64000 */
[----:B------:R-:W-:Y:S01]  /*7b90*/  FMUL R64, R64, UR5 ;  /* 0x0000000540407c20 */ /* 0x000fe20008400000 */
[----:B------:R-:W-:Y:S01]  /*7ba0*/  FSEL R49, R21, RZ, P2 ;  /* 0x000000ff15317208 */ /* 0x000fe20001000000 */
[----:B------:R-:W-:Y:S01]  /*7bb0*/  IMAD.U32 R21, R43, 0x10000, RZ ;  /* 0x000100002b157824 */ /* 0x000fe200078e00ff */
[----:B------:R-:W-:Y:S01]  /*7bc0*/  FSEL R20, R20, RZ, P0 ;  /* 0x000000ff14147208 */ /* 0x000fe20000000000 */
[----:B------:R-:W-:Y:S01]  /*7bd0*/  FMUL R61, R61, UR5 ;  /* 0x000000053d3d7c20 */ /* 0x000fe20008400000 */
[----:B------:R-:W-:Y:S01]  /*7be0*/  FSEL R72, R72, RZ, P3 ;  /* 0x000000ff48487208 */ /* 0x000fe20001800000 */
[----:B------:R-:W-:Y:S01]  /*7bf0*/  BSSY.RECONVERGENT B0, `(.L_x_25958) ;  /* 0x0000024000007945 */ /* 0x000fe20003800200 */
[----:B------:R-:W-:Y:S01]  /*7c00*/  FMNMX3 R47, R20, R47, R49, !PT ;  /* 0x0000002f142f7276 */ /* 0x000fe20007800031 */
[----:B------:R-:W-:Y:S01]  /*7c10*/  FMUL R49, R49, UR5 ;  /* 0x0000000531317c20 */ /* 0x000fe20008400000 */
[----:B------:R-:W-:Y:S01]  /*7c20*/  FSEL R40, R42, RZ, P4 ;  /* 0x000000ff2a287208 */ /* 0x000fe20002000000 */
[C---:B------:R-:W-:Y:S01]  /*7c30*/  FMUL R42, R21.reuse, R21 ;  /* 0x00000015152a7220 */ /* 0x040fe20000400000 */
[----:B------:R-:W-:Y:S01]  /*7c40*/  FMNMX3 R35, R72, R47, R35, !PT ;  /* 0x0000002f48237276 */ /* 0x000fe20007800023 */
[----:B------:R-:W-:Y:S01]  /*7c50*/  FMUL R66, R66, UR5 ;  /* 0x0000000542427c20 */ /* 0x000fe20008400000 */
[----:B------:R-:W-:Y:S01]  /*7c60*/  FSETP.GT.AND P0, PT, R21, RZ, PT ;  /* 0x000000ff1500720b */ /* 0x000fe20003f04000 */
[----:B------:R-:W-:Y:S01]  /*7c70*/  FMUL R47, R40, UR5 ;  /* 0x00000005282f7c20 */ /* 0x000fe20008400000 */
[----:B------:R-:W-:-:S02]  /*7c80*/  F2FP.SATFINITE.E4M3.F32.PACK_AB_MERGE_C R49, RZ, R49, RZ ;  /* 0x00000031ff31723e */ /* 0x000fc400048070ff */
[----:B------:R-:W-:Y:S02]  /*7c90*/  FSEL R42, R42, RZ, P0 ;  /* 0x000000ff2a2a7208 */ /* 0x000fe40000000000 */
[----:B------:R-:W-:Y:S02]  /*7ca0*/  F2FP.SATFINITE.E4M3.F32.PACK_AB_MERGE_C R47, RZ, R47, RZ ;  /* 0x0000002fff2f723e */ /* 0x000fe400048070ff */
[C---:B------:R-:W-:Y:S01]  /*7cb0*/  FMNMX3 R35, R42.reuse, R35, R40, !PT ;  /* 0x000000232a237276 */ /* 0x040fe20007800028 */
[----:B------:R-:W-:Y:S01]  /*7cc0*/  FMUL R42, R42, UR5 ;  /* 0x000000052a2a7c20 */ /* 0x000fe20008400000 */
[----:B------:R-:W-:Y:S02]  /*7cd0*/  LOP3.LUT R21, R49, 0xff, RZ, 0xc0, !PT ;  /* 0x000000ff31157812 */ /* 0x000fe400078ec0ff */
[----:B------:R-:W-:Y:S02]  /*7ce0*/  PRMT R40, R47, 0x7104, RZ ;  /* 0x000071042f287816 */ /* 0x000fe400000000ff */
[----:B------:R-:W-:-:S02]  /*7cf0*/  F2FP.SATFINITE.E4M3.F32.PACK_AB_MERGE_C R43, RZ, R61, RZ ;  /* 0x0000003dff2b723e */ /* 0x000fc400048070ff */
[----:B------:R-:W-:Y:S02]  /*7d00*/  LOP3.LUT R40, R21, 0xff00, R40, 0xf8, !PT ;  /* 0x0000ff0015287812 */ /* 0x000fe400078ef828 */
[----:B------:R-:W-:Y:S02]  /*7d10*/  F2FP.SATFINITE.E4M3.F32.PACK_AB_MERGE_C R21, RZ, R64, RZ ;  /* 0x00000040ff15723e */ /* 0x000fe400048070ff */
[----:B------:R-:W-:Y:S01]  /*7d20*/  LOP3.LUT R64, R54, 0xff, RZ, 0xc0, !PT ;  /* 0x000000ff36407812 */ /* 0x000fe200078ec0ff */
[----:B------:R-:W-:Y:S02]  /*7d30*/  FMUL R54, R20, UR5 ;  /* 0x0000000514367c20 */ /* 0x000fe40008400000 */
[----:B------:R-:W-:Y:S02]  /*7d40*/  IMAD.SHL.U32 R21, R21, 0x100, RZ ;  /* 0x0000010015157824 */ /* 0x000fe400078e00ff */
[----:B------:R-:W-:-:S03]  /*7d50*/  IMAD R64, R43, 0x100, R64 ;  /* 0x000001002b407824 */ /* 0x000fc600078e0240 */
[----:B------:R-:W-:Y:S01]  /*7d60*/  LOP3.LUT R61, R21, 0xff, R46, 0xf8, !PT ;  /* 0x000000ff153d7812 */ /* 0x000fe200078ef82e */
[----:B------:R-:W-:Y:S06]  /*7d70*/  @P1 BRA `(.L_x_25959) ;  /* 0x00000000002c1947 */ /* 0x000fec0003800000 */
[----:B------:R-:W-:Y:S01]  /*7d80*/  IMAD.U32 R65, R65, 0x10000, RZ ;  /* 0x0001000041417824 */ /* 0x000fe200078e00ff */
[----:B------:R-:W-:Y:S02]  /*7d90*/  LOP3.LUT R20, R43, 0xffff, RZ, 0xc0, !PT ;  /* 0x0000ffff2b147812 */ /* 0x000fe400078ec0ff */
[----:B------:R-:W-:Y:S02]  /*7da0*/  IADD3 R46, P0, PT, R12, UR28, RZ ;  /* 0x0000001c0c2e7c10 */ /* 0x000fe4000ff1e0ff */
[----:B------:R-:W-:-:S05]  /*7db0*/  LOP3.LUT R65, R65, 0xff0000, RZ, 0xc0, !PT ;  /* 0x00ff000041417812 */ /* 0x000fca00078ec0ff */
[----:B------:R-:W-:-:S05]  /*7dc0*/  IMAD R20, R20, 0x1000000, R65 ;  /* 0x0100000014147824 */ /* 0x000fca00078e0241 */
[----:B------:R-:W-:Y:S02]  /*7dd0*/  LOP3.LUT R43, R20, 0xffff, R21, 0xf8, !PT ;  /* 0x0000ffff142b7812 */ /* 0x000fe400078ef815 */
[----:B------:R-:W-:Y:S02]  /*7de0*/  IADD3.X R21, PT, PT, R13, UR29, RZ, P0, !PT ;  /* 0x0000001d0d157c10 */ /* 0x000fe400087fe4ff */
[C---:B------:R-:W-:Y:S02]  /*7df0*/  LEA R20, P0, R46.reuse, UR8, 0x2 ;  /* 0x000000082e147c11 */ /* 0x040fe4000f8010ff */
[----:B------:R-:W-:Y:S02]  /*7e00*/  LOP3.LUT R43, R43, 0xff, R58, 0xf8, !PT ;  /* 0x000000ff2b2b7812 */ /* 0x000fe400078ef83a */
[----:B------:R-:W-:-:S05]  /*7e10*/  LEA.HI.X R21, R46, UR9, R21, 0x2, P0 ;  /* 0x000000092e157c11 */ /* 0x000fca00080f1415 */
[----:B------:R0:W-:Y:S04]  /*7e20*/  STG.E desc[UR24][R20.64], R43 ;  /* 0x0000002b14007986 */ /* 0x0001e8000c101918 */
.L_x_25959:
[----:B------:R-:W-:Y:S05]  /*7e30*/  BSYNC.RECONVERGENT B0 ;  /* 0x0000000000007941 */ /* 0x000fea0003800200 */
.L_x_25958:
[----:B0-----:R-:W-:Y:S01]  /*7e40*/  VIADD R43, R56, 0x3 ;  /* 0x00000003382b7836 */ /* 0x001fe20000000000 */
[----:B------:R-:W-:Y:S01]  /*7e50*/  F2FP.SATFINITE.E4M3.F32.PACK_AB_MERGE_C R20, RZ, R66, RZ ;  /* 0x00000042ff14723e */ /* 0x000fe200048070ff */
[----:B------:R-:W-:Y:S01]  /*7e60*/  FMUL R59, R59, UR5 ;  /* 0x000000053b3b7c20 */ /* 0x000fe20008400000 */
[----:B------:R-:W-:Y:S01]  /*7e70*/  F2FP.SATFINITE.E4M3.F32.PACK_AB_MERGE_C R54, RZ, R54, RZ ;  /* 0x00000036ff36723e */ /* 0x000fe200048070ff */
[----:B------:R-:W-:Y:S01]  /*7e80*/  IMAD.IADD R21, R10, 0x1, -R43 ;  /* 0x000000010a157824 */ /* 0x000fe200078e0a2b */
[----:B------:R-:W-:Y:S01]  /*7e90*/  F2FP.SATFINITE.E4M3.F32.PACK_AB_MERGE_C R46, RZ, R42, RZ ;  /* 0x0000002aff2e723e */ /* 0x000fe200048070ff */
[----:B------:R-:W-:Y:S01]  /*7ea0*/  IMAD.U32 R42, R20, 0x10000, RZ ;  /* 0x00010000142a7824 */ /* 0x000fe200078e00ff */
[----:B------:R-:W-:Y:S01]  /*7eb0*/  LOP3.LUT R66, R54, 0xff, RZ, 0xc0, !PT ;  /* 0x000000ff36427812 */ /* 0x000fe200078ec0ff */
[----:B------:R-:W-:Y:S02]  /*7ec0*/  IMAD.SHL.U32 R58, R21, 0x8, RZ ;  /* 0x00000008153a7824 */ /* 0x000fe400078e00ff */
[----:B------:R-:W-:Y:S01]  /*7ed0*/  FMUL R21, R57, UR5 ;  /* 0x0000000539157c20 */ /* 0x000fe20008400000 */
[----:B------:R-:W-:Y:S01]  /*7ee0*/  SHF.R.U32.HI R57, RZ, 0x10, R41 ;  /* 0x00000010ff397819 */ /* 0x000fe20000011629 */
[----:B------:R-:W-:Y:S01]  /*7ef0*/  FMUL R60, R60, UR5 ;  /* 0x000000053c3c7c20 */ /* 0x000fe20008400000 */
[----:B------:R-:W-:Y:S01]  /*7f00*/  PRMT R65, R46, 0x7104, RZ ;  /* 0x000071042e417816 */ /* 0x000fe200000000ff */
[----:B------:R-:W-:Y:S01]  /*7f10*/  FMUL R72, R72, UR5 ;  /* 0x0000000548487c20 */ /* 0x000fe20008400000 */
[----:B------:R-:W-:Y:S01]  /*7f20*/  LOP3.LUT R58, R58, 0xf8, RZ, 0xc0, !PT ;  /* 0x000000f83a3a7812 */ /* 0x000fe200078ec0ff */
[----:B------:R-:W-:Y:S01]  /*7f30*/  BSSY.RECONVERGENT B0, `(.L_x_25960) ;  /* 0x0000033000007945 */ /* 0x000fe20003800200 */
[----:B------:R-:W-:-:S02]  /*7f40*/  F2FP.SATFINITE.E4M3.F32.PACK_AB_MERGE_C R21, RZ, R21, RZ ;  /* 0x00000015ff15723e */ /* 0x000fc400048070ff */
[----:B------:R-:W-:Y:S01]  /*7f50*/  LOP3.LUT R71, R42, 0xff0000, RZ, 0xc0, !PT ;  /* 0x00ff00002a477812 */ /* 0x000fe200078ec0ff */
[----:B------:R-:W-:Y:S01]  /*7f60*/  IMAD.IADD R41, R69, 0x1, R58 ;  /* 0x0000000145297824 */ /* 0x000fe200078e023a */
[----:B------:R-:W-:Y:S01]  /*7f70*/  SHF.R.U64 R58, R18, 0x10, R19 ;  /* 0x00000010123a7819 */ /* 0x000fe20000001213 */
[----:B------:R-:W-:Y:S01]  /*7f80*/  IMAD.U32 R18, R57, 0x10000, RZ ;  /* 0x0001000039127824 */ /* 0x000fe200078e00ff */
[----:B------:R-:W-:Y:S01]  /*7f90*/  LOP3.LUT R42, R66, 0xff00, R65, 0xf8, !PT ;  /* 0x0000ff00422a7812 */ /* 0x000fe200078ef841 */
[----:B------:R-:W-:Y:S01]  /*7fa0*/  IMAD.U32 R65, R21, 0x10000, RZ ;  /* 0x0001000015417824 */ /* 0x000fe200078e00ff */
[----:B------:R-:W-:Y:S01]  /*7fb0*/  LOP3.LUT R66, R61, 0xffff, RZ, 0xc0, !PT ;  /* 0x0000ffff3d427812 */ /* 0x000fe200078ec0ff */
[C---:B------:R-:W-:Y:S01]  /*7fc0*/  FMUL R57, R18.reuse, R18 ;  /* 0x0000001212397220 */ /* 0x040fe20000400000 */
[----:B------:R-:W-:Y:S01]  /*7fd0*/  FSETP.GT.AND P0, PT, R18, RZ, PT ;  /* 0x000000ff1200720b */ /* 0x000fe20003f04000 */
[----:B------:R-:W-:Y:S01]  /*7fe0*/  IMAD.U32 R58, R58, 0x10000, RZ ;  /* 0x000100003a3a7824 */ /* 0x000fe200078e00ff */
[----:B------:R-:W-:Y:S01]  /*7ff0*/  LOP3.LUT R18, R66, 0xff0000, R65, 0xf8, !PT ;  /* 0x00ff000042127812 */ /* 0x000fe200078ef841 */
[----:B------:R0:W-:Y:S01]  /*8000*/  STS.64 [R41], R4 ;  /* 0x0000000429007388 */ /* 0x0001e20000000a00 */
[----:B------:R-:W-:-:S02]  /*8010*/  FSEL R66, R57, RZ, P0 ;  /* 0x000000ff39427208 */ /* 0x000fc40000000000 */
[----:B------:R-:W-:Y:S02]  /*8020*/  F2FP.SATFINITE.E4M3.F32.PACK_AB_MERGE_C R60, RZ, R60, RZ ;  /* 0x0000003cff3c723e */ /* 0x000fe400048070ff */
[C---:B------:R-:W-:Y:S01]  /*8030*/  FMNMX R61, R66.reuse, R35, !PT ;  /* 0x00000023423d7209 */ /* 0x040fe20007800000 */
[----:B------:R-:W-:Y:S01]  /*8040*/  FMUL R57, R66, UR5 ;  /* 0x0000000542397c20 */ /* 0x000fe20008400000 */
[----:B------:R-:W-:Y:S02]  /*8050*/  F2FP.SATFINITE.E4M3.F32.PACK_AB_MERGE_C R35, RZ, R59, RZ ;  /* 0x0000003bff23723e */ /* 0x000fe400048070ff */
[----:B------:R-:W-:Y:S02]  /*8060*/  LOP3.LUT R64, R71, 0xffff, R64, 0xf8, !PT ;  /* 0x0000ffff47407812 */ /* 0x000fe400078ef840 */
[C---:B------:R-:W-:Y:S01]  /*8070*/  FSETP.GT.AND P2, PT, R58.reuse, RZ, PT ;  /* 0x000000ff3a00720b */ /* 0x040fe20003f44000 */
[----:B------:R-:W-:Y:S01]  /*8080*/  FMUL R58, R58, R58 ;  /* 0x0000003a3a3a7220 */ /* 0x000fe20000400000 */
[----:B------:R-:W-:-:S02]  /*8090*/  LOP3.LUT R71, R60, 0xffff, RZ, 0xc0, !PT ;  /* 0x0000ffff3c477812 */ /* 0x000fc400078ec0ff */
[----:B0-----:R-:W-:Y:S02]  /*80a0*/  LOP3.LUT R4, R35, 0xffff, RZ, 0xc0, !PT ;  /* 0x0000ffff23047812 */ /* 0x001fe400078ec0ff */
[----:B------:R-:W-:Y:S01]  /*80b0*/  F2FP.SATFINITE.E4M3.F32.PACK_AB_MERGE_C R59, RZ, R72, RZ ;  /* 0x00000048ff3b723e */ /* 0x000fe200048070ff */
[----:B------:R-:W-:Y:S01]  /*80c0*/  IMAD.SHL.U32 R71, R71, 0x1000000, RZ ;  /* 0x0100000047477824 */ /* 0x000fe200078e00ff */
[----:B------:R-:W-:Y:S01]  /*80d0*/  F2FP.SATFINITE.E4M3.F32.PACK_AB_MERGE_C R57, RZ, R57, RZ ;  /* 0x00000039ff39723e */ /* 0x000fe200048070ff */
[----:B------:R-:W-:Y:S01]  /*80e0*/  IMAD.SHL.U32 R65, R4, 0x1000000, RZ ;  /* 0x0100000004417824 */ /* 0x000fe200078e00ff */
[----:B------:R-:W-:Y:S02]  /*80f0*/  LOP3.LUT R66, R59, 0xff, RZ, 0xc0, !PT ;  /* 0x000000ff3b427812 */ /* 0x000fe400078ec0ff */
[----:B------:R-:W-:Y:S02]  /*8100*/  PRMT R5, R57, 0x7104, RZ ;  /* 0x0000710439057816 */ /* 0x000fe400000000ff */
[----:B------:R-:W-:-:S02]  /*8110*/  FSEL R58, R58, RZ, P2 ;  /* 0x000000ff3a3a7208 */ /* 0x000fc40001000000 */
[----:B------:R-:W-:Y:S02]  /*8120*/  LOP3.LUT R5, R66, 0xff00, R5, 0xf8, !PT ;  /* 0x0000ff0042057812 */ /* 0x000fe400078ef805 */
[----:B------:R-:W-:Y:S02]  /*8130*/  LOP3.LUT R4, R64, 0xff000000, R71, 0xf8, !PT ;  /* 0xff00000040047812 */ /* 0x000fe400078ef847 */
[----:B------:R-:W-:Y:S02]  /*8140*/  LOP3.LUT R18, R18, 0xff000000, R65, 0xf8, !PT ;  /* 0xff00000012127812 */ /* 0x000fe400078ef841 */
[----:B------:R-:W-:Y:S01]  /*8150*/  FMNMX3 R45, R45, R61, R58, !PT ;  /* 0x0000003d2d2d7276 */ /* 0x000fe2000780003a */
[----:B------:R-:W-:Y:S06]  /*8160*/  @P1 BRA `(.L_x_25961) ;  /* 0x00000000003c1947 */ /* 0x000fec0003800000 */
[----:B------:R-:W-:Y:S01]  /*8170*/  IMAD.U32 R48, R48, 0x10000, RZ ;  /* 0x0001000030307824 */ /* 0x000fe200078e00ff */
        /* <DEDUP_REMOVED lines=9> */
[C---:B------:R-:W-:Y:S02]  /*8210*/  LEA R20, P0, R64.reuse, UR8, 0x2 ;  /* 0x0000000840147c11 */ /* 0x040fe4000f8010ff */
[----:B------:R-:W-:Y:S02]  /*8220*/  LOP3.LUT R61, R61, 0xffff, R48, 0xf8, !PT ;  /* 0x0000ffff3d3d7812 */ /* 0x000fe400078ef830 */
[----:B------:R-:W-:Y:S02]  /*8230*/  LEA.HI.X R21, R64, UR9, R21, 0x2, P0 ;  /* 0x0000000940157c11 */ /* 0x000fe400080f1415 */
[----:B------:R-:W-:-:S05]  /*8240*/  LOP3.LUT R61, R61, 0xff, R44, 0xf8, !PT ;  /* 0x000000ff3d3d7812 */ /* 0x000fca00078ef82c */
[----:B------:R0:W-:Y:S02]  /*8250*/  STG.E desc[UR24][R20.64], R61 ;  /* 0x0000003d14007986 */ /* 0x0001e4000c101918 */
.L_x_25961:
[----:B------:R-:W-:Y:S05]  /*8260*/  BSYNC.RECONVERGENT B0 ;  /* 0x0000000000007941 */ /* 0x000fea0003800200 */
.L_x_25960:
[----:B------:R-:W-:Y:S04]  /*8270*/  BSSY.RECONVERGENT B0, `(.L_x_25962) ;  /* 0x0000010000007945 */ /* 0x000fe80003800200 */
[----:B------:R-:W-:Y:S05]  /*8280*/  @P1 BRA `(.L_x_25963) ;  /* 0x0000000000381947 */ /* 0x000fea0003800000 */
[----:B------:R-:W-:Y:S01]  /*8290*/  IMAD.U32 R34, R34, 0x10000, RZ ;  /* 0x0001000022227824 */ /* 0x000fe200078e00ff */
[----:B------:R-:W-:Y:S01]  /*82a0*/  LOP3.LUT R60, R60, 0xffff, RZ, 0xc0, !PT ;  /* 0x0000ffff3c3c7812 */ /* 0x000fe200078ec0ff */
[----:B0-----:R-:W-:Y:S01]  /*82b0*/  IMAD.U32 R21, RZ, RZ, UR28 ;  /* 0x0000001cff157e24 */ /* 0x001fe2000f8e00ff */
[----:B------:R-:W-:Y:S01]  /*82c0*/  UIMAD UR10, UR29, 0x3, URZ ;  /* 0x000000031d0a78a4 */ /* 0x000fe2000f8e02ff */
        /* <DEDUP_REMOVED lines=10> */
.L_x_25963:
[----:B------:R-:W-:Y:S05]  /*8370*/  BSYNC.RECONVERGENT B0 ;  /* 0x0000000000007941 */ /* 0x000fea0003800200 */
.L_x_25962:
[----:B------:R-:W-:Y:S04]  /*8380*/  BSSY.RECONVERGENT B0, `(.L_x_25964) ;  /* 0x0000010000007945 */ /* 0x000fe80003800200 */
[----:B------:R-:W-:Y:S05]  /*8390*/  @P1 BRA `(.L_x_25965) ;  /* 0x0000000000381947 */ /* 0x000fea0003800000 */
[----:B------:R-:W-:Y:S01]  /*83a0*/  IMAD.U32 R49, R49, 0x10000, RZ ;  /* 0x0001000031317824 */ /* 0x000fe200078e00ff */
[----:B------:R-:W-:Y:S01]  /*83b0*/  ULOP3.LUT UR10, UR22, 0xfffffffc, URZ, 0xc0, !UPT ;  /* 0xfffffffc160a7892 */ /* 0x000fe2000f8ec0ff */
[----:B------:R-:W-:Y:S01]  /*83c0*/  LOP3.LUT R59, R59, 0xffff, RZ, 0xc0, !PT ;  /* 0x0000ffff3b3b7812 */ /* 0x000fe200078ec0ff */
[----:B------:R-:W-:Y:S01]  /*83d0*/  ULOP3.LUT UR11, UR23, 0x3fffffff, URZ, 0xc0, !UPT ;  /* 0x3fffffff170b7892 */ /* 0x000fe2000f8ec0ff */
[----:B------:R-:W-:Y:S01]  /*83e0*/  IMAD.SHL.U32 R54, R54, 0x100, RZ ;  /* 0x0000010036367824 */ /* 0x000fe200078e00ff */
[----:B0-----:R-:W-:Y:S02]  /*83f0*/  LOP3.LUT R20, R49, 0xff0000, RZ, 0xc0, !PT ;  /* 0x00ff000031147812 */ /* 0x001fe400078ec0ff */
[----:B------:R-:W-:-:S03]  /*8400*/  IADD3 R21, P0, PT, R12, UR10, RZ ;  /* 0x0000000a0c157c10 */ /* 0x000fc6000ff1e0ff */
[----:B------:R-:W-:Y:S01]  /*8410*/  IMAD R59, R59, 0x1000000, R20 ;  /* 0x010000003b3b7824 */ /* 0x000fe200078e0214 */
[----:B-1----:R-:W-:Y:S02]  /*8420*/  IADD3.X R34, PT, PT, R13, UR11, RZ, P0, !PT ;  /* 0x0000000b0d227c10 */ /* 0x002fe400087fe4ff */
[----:B------:R-:W-:Y:S02]  /*8430*/  LEA R20, P0, R21, UR8, 0x2 ;  /* 0x0000000815147c11 */ /* 0x000fe4000f8010ff */
[----:B------:R-:W-:Y:S02]  /*8440*/  LOP3.LUT R54, R59, 0xffff, R54, 0xf8, !PT ;  /* 0x0000ffff3b367812 */ /* 0x000fe400078ef836 */
[----:B------:R-:W-:Y:S02]  /*8450*/  LEA.HI.X R21, R21, UR9, R34, 0x2, P0 ;  /* 0x0000000915157c11 */ /* 0x000fe400080f1422 */
[----:B------:R-:W-:-:S05]  /*8460*/  LOP3.LUT R29, R54, 0xff, R29, 0xf8, !PT ;  /* 0x000000ff361d7812 */ /* 0x000fca00078ef81d */
[----:B------:R2:W-:Y:S02]  /*8470*/  STG.E desc[UR24][R20.64], R29 ;  /* 0x0000001d14007986 */ /* 0x0005e4000c101918 */
.L_x_25965:
[----:B------:R-:W-:Y:S05]  /*8480*/  BSYNC.RECONVERGENT B0 ;  /* 0x0000000000007941 */ /* 0x000fea0003800200 */
.L_x_25964:
[----:B------:R-:W-:Y:S04]  /*8490*/  BSSY.RECONVERGENT B0, `(.L_x_25966) ;  /* 0x0000012000007945 */ /* 0x000fe80003800200 */
[----:B------:R-:W-:Y:S05]  /*84a0*/  @P1 BRA `(.L_x_25967) ;  /* 0x0000000000401947 */ /* 0x000fea0003800000 */
[----:B------:R-:W-:Y:S01]  /*84b0*/  IMAD.U32 R47, R47, 0x10000, RZ ;  /* 0x000100002f2f7824 */ /* 0x000fe200078e00ff */
[----:B------:R-:W-:Y:S01]  /*84c0*/  LOP3.LUT R57, R57, 0xffff, RZ, 0xc0, !PT ;  /* 0x0000ffff39397812 */ /* 0x000fe200078ec0ff */
[----:B-1----:R-:W-:Y:S01]  /*84d0*/  IMAD.U32 R23, RZ, RZ, UR28 ;  /* 0x0000001cff177e24 */ /* 0x002fe2000f8e00ff */
[----:B------:R-:W-:Y:S01]  /*84e0*/  UIMAD UR10, UR29, 0x5, URZ ;  /* 0x000000051d0a78a4 */ /* 0x000fe2000f8e02ff */
[----:B0-2---:R-:W-:Y:S01]  /*84f0*/  IMAD.MOV.U32 R20, RZ, RZ, R12 ;  /* 0x000000ffff147224 */ /* 0x005fe200078e000c */
[----:B------:R-:W-:Y:S01]  /*8500*/  LOP3.LUT R34, R47, 0xff0000, RZ, 0xc0, !PT ;  /* 0x00ff00002f227812 */ /* 0x000fe200078ec0ff */
[----:B------:R-:W-:Y:S02]  /*8510*/  IMAD.MOV.U32 R21, RZ, RZ, R13 ;  /* 0x000000ffff157224 */ /* 0x000fe400078e000d */
[----:B------:R-:W-:Y:S02]  /*8520*/  IMAD.SHL.U32 R46, R46, 0x100, RZ ;  /* 0x000001002e2e7824 */ /* 0x000fe400078e00ff */
        /* <DEDUP_REMOVED lines=8> */
.L_x_25967:
[----:B------:R-:W-:Y:S05]  /*85b0*/  BSYNC.RECONVERGENT B0 ;  /* 0x0000000000007941 */ /* 0x000fea0003800200 */
.L_x_25966:
[----:B0-2---:R-:W-:Y:S01]  /*85c0*/  IMAD.U32 R21, R39, 0x10000, RZ ;  /* 0x0001000027157824 */ /* 0x005fe200078e00ff */
[----:B-1-3--:R-:W-:Y:S01]  /*85d0*/  SHF.R.U32.HI R34, RZ, 0x10, R19 ;  /* 0x00000010ff227819 */ /* 0x00afe20000011613 */
[----:B------:R-:W-:Y:S01]  /*85e0*/  IMAD.U32 R20, R19, 0x10000, RZ ;  /* 0x0001000013147824 */ /* 0x000fe200078e00ff */
[--C-:B------:R-:W-:Y:S01]  /*85f0*/  SHF.R.U32.HI R29, RZ, 0x10, R39.reuse ;  /* 0x00000010ff1d7819 */ /* 0x100fe20000011627 */
[C---:B------:R-:W-:Y:S01]  /*8600*/  FMUL R23, R21.reuse, R21 ;  /* 0x0000001515177220 */ /* 0x040fe20000400000 */
[----:B------:R-:W-:Y:S01]  /*8610*/  FSETP.GT.AND P2, PT, R21, RZ, PT ;  /* 0x000000ff1500720b */ /* 0x000fe20003f44000 */
[----:B------:R-:W-:Y:S01]  /*8620*/  IMAD.U32 R21, R34, 0x10000, RZ ;  /* 0x0001000022157824 */ /* 0x000fe200078e00ff */
[----:B------:R-:W-:Y:S01]  /*8630*/  SHF.R.U64 R28, R38, 0x10, R39 ;  /* 0x00000010261c7819 */ /* 0x000fe20000001227 */
[----:B------:R-:W-:Y:S01]  /*8640*/  IMAD.U32 R29, R29, 0x10000, RZ ;  /* 0x000100001d1d7824 */ /* 0x000fe200078e00ff */
[----:B------:R-:W-:Y:S01]  /*8650*/  FSEL R23, R23, RZ, P2 ;  /* 0x000000ff17177208 */ /* 0x000fe20001000000 */
[C---:B------:R-:W-:Y:S01]  /*8660*/  FMUL R35, R21.reuse, R21 ;  /* 0x0000001515237220 */ /* 0x040fe20000400000 */
[----:B------:R-:W-:Y:S01]  /*8670*/  FSETP.GT.AND P2, PT, R21, RZ, PT ;  /* 0x000000ff1500720b */ /* 0x000fe20003f44000 */
[----:B------:R-:W-:Y:S01]  /*8680*/  FMUL R34, R20, R20 ;  /* 0x0000001414227220 */ /* 0x000fe20000400000 */
[----:B------:R-:W-:Y:S01]  /*8690*/  FMUL R38, R29, R29 ;  /* 0x0000001d1d267220 */ /* 0x000fe20000400000 */
[----:B------:R-:W-:Y:S01]  /*86a0*/  IMAD.U32 R28, R28, 0x10000, RZ ;  /* 0x000100001c1c7824 */ /* 0x000fe200078e00ff */
[----:B------:R-:W-:Y:S01]  /*86b0*/  FSETP.GT.AND P0, PT, R20, RZ, PT ;  /* 0x000000ff1400720b */ /* 0x000fe20003f04000 */
[----:B------:R-:W-:Y:S01]  /*86c0*/  FMUL R48, R23, UR5 ;  /* 0x0000000517307c20 */ /* 0x000fe20008400000 */
[----:B------:R-:W-:Y:S01]  /*86d0*/  FSETP.GT.AND P4, PT, R29, RZ, PT ;  /* 0x000000ff1d00720b */ /* 0x000fe20003f84000 */
        /* <DEDUP_REMOVED lines=13> */
[----:B------:R-:W-:Y:S01]  /*87b0*/  F2FP.SATFINITE.E4M3.F32.PACK_AB_MERGE_C R39, RZ, R39, RZ ;  /* 0x00000027ff27723e */ /* 0x000fe200048070ff */
[----:B------:R-:W-:Y:S01]  /*87c0*/  FMUL R49, R44, UR5 ;  /* 0x000000052c317c20 */ /* 0x000fe20008400000 */
[----:B------:R-:W-:Y:S02]  /*87d0*/  F2FP.SATFINITE.E4M3.F32.PACK_AB_MERGE_C R58, RZ, R21, RZ ;  /* 0x00000015ff3a723e */ /* 0x000fe400048070ff */
[----:B------:R-:W-:Y:S02]  /*87e0*/  F2FP.SATFINITE.E4M3.F32.PACK_AB_MERGE_C R46, RZ, R46, RZ ;  /* 0x0000002eff2e723e */ /* 0x000fe400048070ff */
[----:B------:R-:W-:Y:S01]  /*87f0*/  LOP3.LUT R47, R20, 0xffff, RZ, 0xc0, !PT ;  /* 0x0000ffff142f7812 */ /* 0x000fe200078ec0ff */
[----:B------:R-:W-:Y:S06]  /*8800*/  @P1 BRA `(.L_x_25969) ;  /* 0x0000000000381947 */ /* 0x000fec0003800000 */
[----:B------:R-:W-:Y:S01]  /*8810*/  IMAD.U32 R29, RZ, RZ, UR28 ;  /* 0x0000001cff1d7e24 */ /* 0x000fe2000f8e00ff */
[----:B------:R-:W-:Y:S01]  /*8820*/  PRMT R28, R39, 0x7054, RZ ;  /* 0x00007054271c7816 */ /* 0x000fe200000000ff */
[----:B------:R-:W-:Y:S01]  /*8830*/  IMAD.MOV.U32 R20, RZ, RZ, R12 ;  /* 0x000000ffff147224 */ /* 0x000fe200078e000c */
[----:B------:R-:W-:Y:S01]  /*8840*/  UIMAD UR10, UR29, 0x6, URZ ;  /* 0x000000061d0a78a4 */ /* 0x000fe2000f8e02ff */
        /* <DEDUP_REMOVED lines=8> */
[----:B------:R-:W-:-:S05]  /*88d0*/  LOP3.LUT R21, R21, R22, RZ, 0xfc, !PT ;  /* 0x0000001615157212 */ /* 0x000fca00078efcff */
[----:B------:R0:W-:Y:S02]  /*88e0*/  STG.E desc[UR24][R28.64], R21 ;  /* 0x000000151c007986 */ /* 0x0001e4000c101918 */
.L_x_25969:
[----:B------:R-:W-:Y:S05]  /*88f0*/  BSYNC.RECONVERGENT B0 ;  /* 0x0000000000007941 */ /* 0x000fea0003800200 */
.L_x_25968:
[----:B------:R-:W-:Y:S01]  /*8900*/  BSSY.RECONVERGENT B0, `(.L_x_25970) ;  /* 0x0000012000007945 */ /* 0x000fe20003800200 */
[----:B------:R-:W-:Y:S02]  /*8910*/  F2FP.SATFINITE.E4M3.F32.PACK_AB_MERGE_C R49, RZ, R49, RZ ;  /* 0x00000031ff31723e */ /* 0x000fe400048070ff */
[----:B------:R-:W-:Y:S02]  /*8920*/  LOP3.LUT R48, R48, 0xffff, RZ, 0xc0, !PT ;  /* 0x0000ffff30307812 */ /* 0x000fe400078ec0ff */
[----:B------:R-:W-:Y:S01]  /*8930*/  LOP3.LUT R22, R58, 0xffff, RZ, 0xc0, !PT ;  /* 0x0000ffff3a167812 */ /* 0x000fe200078ec0ff */
[----:B------:R-:W-:Y:S06]  /*8940*/  @P1 BRA `(.L_x_25971) ;  /* 0x0000000000341947 */ /* 0x000fec0003800000 */
        /* <DEDUP_REMOVED lines=13> */
.L_x_25971:
[----:B------:R-:W-:Y:S05]  /*8a20*/  BSYNC.RECONVERGENT B0 ;  /* 0x0000000000007941 */ /* 0x000fea0003800200 */
.L_x_25970:
[----:B------:R-:W-:Y:S01]  /*8a30*/  ISETP.LT.U32.AND P0, PT, R56, UR14, PT ;  /* 0x0000000e38007c0c */ /* 0x000fe2000bf01070 */
[----:B------:R-:W-:Y:S01]  /*8a40*/  IMAD.U32 R39, R39, 0x10000, RZ ;  /* 0x0001000027277824 */ /* 0x000fe200078e00ff */
[----:B------:R-:W-:Y:S01]  /*8a50*/  LOP3.LUT R9, R49, 0xffff, RZ, 0xc0, !PT ;  /* 0x0000ffff31097812 */ /* 0x000fe200078ec0ff */
[----:B------:R-:W-:Y:S01]  /*8a60*/  IMAD.U32 R46, R46, 0x10000, RZ ;  /* 0x000100002e2e7824 */ /* 0x000fe200078e00ff */
[----:B------:R-:W-:Y:S01]  /*8a70*/  FMNMX3 R45, R34, R45, R35, !PT ;  /* 0x0000002d222d7276 */ /* 0x000fe20007800023 */
[----:B------:R-:W-:Y:S01]  /*8a80*/  IMAD.U32 R47, R47, 0x10000, RZ ;  /* 0x000100002f2f7824 */ /* 0x000fe200078e00ff */
[----:B------:R-:W-:Y:S01]  /*8a90*/  LOP3.LUT R39, R39, 0xff0000, RZ, 0xc0, !PT ;  /* 0x00ff000027277812 */ /* 0x000fe200078ec0ff */
[----:B------:R-:W-:Y:S01]  /*8aa0*/  IMAD.SHL.U32 R19, R48, 0x1000000, RZ ;  /* 0x0100000030137824 */ /* 0x000fe200078e00ff */
[----:B------:R-:W-:Y:S01]  /*8ab0*/  LOP3.LUT R46, R46, 0xff0000, RZ, 0xc0, !PT ;  /* 0x00ff00002e2e7812 */ /* 0x000fe200078ec0ff */
[----:B-1----:R-:W-:Y:S01]  /*8ac0*/  IMAD.SHL.U32 R13, R9, 0x1000000, RZ ;  /* 0x01000000090d7824 */ /* 0x002fe200078e00ff */
[----:B------:R-:W-:Y:S01]  /*8ad0*/  FMNMX3 R11, R11, R45, R44, !PT ;  /* 0x0000002d0b0b7276 */ /* 0x000fe2000780002c */
[----:B------:R-:W-:Y:S01]  /*8ae0*/  IMAD.SHL.U32 R22, R22, 0x1000000, RZ ;  /* 0x0100000016167824 */ /* 0x000fe200078e00ff */
[----:B------:R-:W-:Y:S01]  /*8af0*/  LOP3.LUT R47, R47, 0xff0000, RZ, 0xc0, !PT ;  /* 0x00ff00002f2f7812 */ /* 0x000fe200078ec0ff */
[----:B------:R-:W-:Y:S01]  /*8b00*/  BAR.SYNC.DEFER_BLOCKING 0x0 ;  /* 0x0000000000007b1d */ /* 0x000fe20000010000 */
[----:B------:R-:W-:Y:S01]  /*8b10*/  USHF.L.U64.HI UR9, UR26, 0x2, UR27 ;  /* 0x000000021a097899 */ /* 0x000fe2000801021b */
[----:B------:R-:W-:Y:S01]  /*8b20*/  LOP3.LUT R9, R19, R40, R39, 0xfe, !PT ;  /* 0x0000002813097212 */ /* 0x000fe200078efe27 */
[----:B------:R-:W-:Y:S01]  /*8b30*/  USHF.L.U32 UR8, UR26, 0x2, URZ ;  /* 0x000000021a087899 */ /* 0x000fe200080006ff */
[----:B------:R-:W-:Y:S01]  /*8b40*/  LOP3.LUT R19, R13, R42, R46, 0xfe, !PT ;  /* 0x0000002a0d137212 */ /* 0x000fe200078efe2e */
[----:B------:R-:W-:Y:S01]  /*8b50*/  VIADD R32, R32, UR14 ;  /* 0x0000000e20207c36 */ /* 0x000fe20008000000 */
[----:B------:R-:W-:Y:S01]  /*8b60*/  BSSY.RECONVERGENT B0, `(.L_x_25972) ;  /* 0x000006b000007945 */ /* 0x000fe20003800200 */
[----:B------:R-:W-:-:S02]  /*8b70*/  LOP3.LUT R5, R22, R5, R47, 0xfe, !PT ;  /* 0x0000000516057212 */ /* 0x000fc400078efe2f */
[----:B------:R-:W-:Y:S02]  /*8b80*/  FMNMX3 R11, R23, R11, R38, !PT ;  /* 0x0000000b170b7276 */ /* 0x000fe40007800026 */
        /* <DEDUP_REMOVED lines=9> */
[----:B0-----:R-:W-:Y:S01]  /*8c20*/  IMAD.WIDE.U32 R20, R20, UR26, RZ ;  /* 0x0000001a14147c25 */ /* 0x001fe2000f8e00ff */
        /* <DEDUP_REMOVED lines=10> */
.L_x_25976:
        /* <DEDUP_REMOVED lines=16> */
[C---:B------:R-:W-:Y:S01]  /*8dd0*/  @!P4 LEA R20, P6, R21.reuse, UR6, 0x3 ;  /* 0x000000061514cc11 */ /* 0x040fe2000f8c18ff */
        /* <DEDUP_REMOVED lines=31> */
.L_x_25975:
[----:B------:R-:W-:Y:S05]  /*8fd0*/  BSYNC.RECONVERGENT B1 ;  /* 0x0000000000017941 */ /* 0x000fea0003800200 */
.L_x_25974:
[----:B------:R-:W-:Y:S05]  /*8fe0*/  @!P0 BRA `(.L_x_25973) ;  /* 0x0000000000888947 */ /* 0x000fea0003800000 */
[----:B0-----:R-:W-:Y:S01]  /*8ff0*/  LOP3.LUT R23, R42, 0x1f, RZ, 0xc0, !PT ;  /* 0x0000001f2a177812 */ /* 0x001fe200078ec0ff */
[----:B------:R-:W-:-:S03]  /*9000*/  IMAD.IADD R14, R56, 0x1, R57 ;  /* 0x00000001380e7824 */ /* 0x000fc600078e0239 */
[----:B------:R-:W-:Y:S01]  /*9010*/  ISETP.GE.U32.AND P0, PT, R23, UR7, PT ;  /* 0x0000000717007c0c */ /* 0x000fe2000bf06070 */
[----:B------:R-:W-:-:S12]  /*9020*/  IMAD R28, R14, 0x8, R69 ;  /* 0x000000080e1c7824 */ /* 0x000fd800078e0245 */
        /* <DEDUP_REMOVED lines=30> */
.L_x_25973:
[----:B------:R-:W-:Y:S05]  /*9210*/  BSYNC.RECONVERGENT B0 ;  /* 0x0000000000007941 */ /* 0x000fea0003800200 */
.L_x_25972:
        /* <DEDUP_REMOVED lines=10> */
[----:B--2---:R-:W-:Y:S01]  /*92c0*/  IMAD R2, R26, 0xc, R56 ;  /* 0x0000000c1a027824 */ /* 0x004fe200078e0238 */
[----:B------:R-:W-:Y:S01]  /*92d0*/  BSSY.RECONVERGENT B1, `(.L_x_25979) ;  /* 0x0000041000017945 */ /* 0x000fe20003800200 */
[----:B------:R-:W-:Y:S02]  /*92e0*/  IMAD.U32 R13, RZ, RZ, UR14 ;  /* 0x0000000eff0d7e24 */ /* 0x000fe4000f8e00ff */
[----:B------:R-:W-:Y:S02]  /*92f0*/  VIADD R2, R2, 0x1 ;  /* 0x0000000102027836 */ /* 0x000fe40000000000 */
[----:B0-----:R-:W-:Y:S01]  /*9300*/  IMAD.MOV.U32 R39, RZ, RZ, RZ ;  /* 0x000000ffff277224 */ /* 0x001fe200078e00ff */
        /* <DEDUP_REMOVED lines=13> */
.L_x_25981:
        /* <DEDUP_REMOVED lines=15> */
[----:B-1----:R-:W1:Y:S02]  /*94d0*/  @!P3 LDS.64 R20, [R40+-0x8] ;  /* 0xfffff8002814b984 */ /* 0x002e640000000a00 */
[----:B------:R-:W-:Y:S01]  /*94e0*/  @!P4 IMAD.X R3, RZ, RZ, R44, P6 ;  /* 0x000000ffff03c224 */ /* 0x000fe200030e062c */
[----:B------:R-:W-:Y:S01]  /*94f0*/  @!P4 LEA R30, P6, R2, UR6, 0x3 ;  /* 0x00000006021ecc11 */ /* 0x000fe2000f8c18ff */
[----:B------:R-:W2:Y:S01]  /*9500*/  @!P2 LDS.64 R6, [R40] ;  /* 0x000000002806a984 */ /* 0x000ea20000000a00 */
[----:B------:R-:W-:Y:S02]  /*9510*/  IADD3.X R44, PT, PT, R44, UR9, RZ, P5, !PT ;  /* 0x000000092c2c7c10 */ /* 0x000fe4000affe4ff */
[----:B------:R-:W-:-:S02]  /*9520*/  @!P4 LEA.HI.X R31, R2, UR4, R3, 0x3, P6 ;  /* 0x00000004021fcc11 */ /* 0x000fc4000b0f1c03 */
[----:B------:R3:W4:Y:S01]  /*9530*/  @!P1 LDS.64 R2, [R40+0x8] ;  /* 0x0000080028029984 */ /* 0x0007220000000a00 */
[----:B------:R-:W-:Y:S02]  /*9540*/  @!P3 IADD3 R14, P5, PT, R19, R42, RZ ;  /* 0x0000002a130eb210 */ /* 0x000fe40007fbe0ff */
        /* <DEDUP_REMOVED lines=13> */
[----:B0-----:R0:W-:Y:S04]  /*9620*/  @!P4 STG.E.64 desc[UR24][R30.64], R28 ;  /* 0x0000001c1e00c986 */ /* 0x0011e8000c101b18 */
[----:B------:R-:W-:Y:S01]  /*9630*/  @!P1 IMAD.X R35, RZ, RZ, R44, P5 ;  /* 0x000000ffff239224 */ /* 0x000fe200028e062c */
[----:B-1----:R0:W-:Y:S01]  /*9640*/  @!P3 STG.E.64 desc[UR24][R22.64], R20 ;  /* 0x000000141600b986 */ /* 0x0021e2000c101b18 */
[----:B------:R-:W-:-:S03]  /*9650*/  @!P1 LEA R34, P5, R14, UR6, 0x3 ;  /* 0x000000060e229c11 */ /* 0x000fc6000f8a18ff */
[----:B--2---:R0:W-:Y:S01]  /*9660*/  @!P2 STG.E.64 desc[UR24][R18.64], R6 ;  /* 0x000000061200a986 */ /* 0x0041e2000c101b18 */
[----:B------:R-:W-:Y:S02]  /*9670*/  ISETP.NE.AND P2, PT, R38, RZ, PT ;  /* 0x000000ff2600720c */ /* 0x000fe40003f45270 */
[----:B------:R-:W-:Y:S01]  /*9680*/  @!P1 LEA.HI.X R35, R14, UR4, R35, 0x3, P5 ;  /* 0x000000040e239c11 */ /* 0x000fe2000a8f1c23 */
[----:B------:R-:W-:-:S04]  /*9690*/  VIADD R14, R45, 0x1f ;  /* 0x0000001f2d0e7836 */ /* 0x000fc80000000000 */
[----:B----4-:R0:W-:Y:S01]  /*96a0*/  @!P1 STG.E.64 desc[UR24][R34.64], R2 ;  /* 0x0000000222009986 */ /* 0x0101e2000c101b18 */
[----:B------:R-:W-:-:S04]  /*96b0*/  IADD3 R42, P1, PT, R42, UR8, RZ ;  /* 0x000000082a2a7c10 */ /* 0x000fc8000ff3e0ff */
[----:B------:R-:W-:Y:S01]  /*96c0*/  IADD3.X R44, PT, PT, R44, UR9, RZ, P1, !PT ;  /* 0x000000092c2c7c10 */ /* 0x000fe20008ffe4ff */
[----:B------:R-:W-:Y:S08]  /*96d0*/  @P2 BRA `(.L_x_25981) ;  /* 0xfffffffc00402947 */ /* 0x000ff0000383ffff */
.L_x_25980:
[----:B------:R-:W-:Y:S05]  /*96e0*/  BSYNC.RECONVERGENT B1 ;  /* 0x0000000000017941 */ /* 0x000fea0003800200 */
.L_x_25979:
        /* <DEDUP_REMOVED lines=35> */
.L_x_25978:
[----:B------:R-:W-:Y:S05]  /*9920*/  BSYNC.RECONVERGENT B0 ;  /* 0x0000000000007941 */ /* 0x000fea0003800200 */
.L_x_25977:
        /* <DEDUP_REMOVED lines=13> */
[----:B0-2---:R-:W-:Y:S01]  /*9a00*/  IMAD.MOV.U32 R31, RZ, RZ, RZ ;  /* 0x000000ffff1f7224 */ /* 0x005fe200078e00ff */
[----:B------:R-:W-:Y:S01]  /*9a10*/  LOP3.LUT R13, R13, 0x3, RZ, 0xc0, !PT ;  /* 0x000000030d0d7812 */ /* 0x000fe200078ec0ff */
[C---:B------:R-:W-:Y:S02]  /*9a20*/  IMAD R35, R0.reuse, UR27, RZ ;  /* 0x0000001b00237c24 */ /* 0x040fe4000f8e02ff */
[----:B---3--:R-:W-:Y:S01]  /*9a30*/  IMAD.WIDE.U32 R2, R0, UR26, RZ ;  /* 0x0000001a00027c25 */ /* 0x008fe2000f8e00ff */
        /* <DEDUP_REMOVED lines=10> */
.L_x_25986:
[C---:B0-----:R-:W-:Y:S01]  /*9ae0*/  LOP3.LUT R7, R0.reuse, 0x1f, RZ, 0xc0, !PT ;  /* 0x0000001f00077812 */ /* 0x041fe200078ec0ff */
[C---:B------:R-:W-:Y:S02]  /*9af0*/  VIADD R2, R0.reuse, 0xffffffff ;  /* 0xffffffff00027836 */ /* 0x040fe40000000000 */
[C---:B------:R-:W-:Y:S01]  /*9b00*/  VIADD R3, R0.reuse, 0x1d ;  /* 0x0000001d00037836 */ /* 0x040fe20000000000 */
[----:B------:R-:W-:Y:S01]  /*9b10*/  ISETP.GE.U32.AND P4, PT, R7, UR7, PT ;  /* 0x0000000707007c0c */ /* 0x000fe2000bf86070 */
[----:B------:R-:W-:Y:S01]  /*9b20*/  VIADD R0, R0, 0x1e ;  /* 0x0000001e00007836 */ /* 0x000fe20000000000 */
[----:B-1----:R-:W-:Y:S01]  /*9b30*/  LOP3.LUT R21, R2, 0x1f, RZ, 0xc0, !PT ;  /* 0x0000001f02157812 */ /* 0x002fe200078ec0ff */
[----:B------:R-:W-:Y:S01]  /*9b40*/  VIADD R14, R14, 0x4 ;  /* 0x000000040e0e7836 */ /* 0x000fe20000000000 */
[----:B----4-:R-:W-:Y:S02]  /*9b50*/  LOP3.LUT R37, R3, 0x1f, RZ, 0xc0, !PT ;  /* 0x0000001f03257812 */ /* 0x010fe400078ec0ff */
[----:B------:R-:W-:-:S02]  /*9b60*/  LOP3.LUT R23, R0, 0x1f, RZ, 0xc0, !PT ;  /* 0x0000001f00177812 */ /* 0x000fc400078ec0ff */
[----:B------:R-:W-:Y:S02]  /*9b70*/  ISETP.GE.U32.AND P3, PT, R21, UR7, PT ;  /* 0x0000000715007c0c */ /* 0x000fe4000bf66070 */
[----:B------:R-:W-:Y:S02]  /*9b80*/  ISETP.GE.U32.AND P2, PT, R23, UR7, PT ;  /* 0x0000000717007c0c */ /* 0x000fe4000bf46070 */
[----:B------:R-:W-:Y:S02]  /*9b90*/  ISETP.GE.U32.AND P1, PT, R37, UR7, PT ;  /* 0x0000000725007c0c */ /* 0x000fe4000bf26070 */
[----:B------:R-:W-:Y:S02]  /*9ba0*/  @!P4 IADD3 R0, P6, PT, R7, R34, RZ ;  /* 0x000000220700c210 */ /* 0x000fe40007fde0ff */
[----:B------:R-:W0:Y:S01]  /*9bb0*/  @!P4 LDS.64 R6, [R30+-0x10] ;  /* 0xfffff0001e06c984 */ /* 0x000e220000000a00 */
[----:B------:R-:W-:Y:S02]  /*9bc0*/  IADD3 R34, P5, PT, R34, UR8, RZ ;  /* 0x0000000822227c10 */ /* 0x000fe4000ffbe0ff */
        /* <DEDUP_REMOVED lines=8> */
[----:B------:R3:W4:Y:S02]  /*9c50*/  @!P1 LDS.64 R18, [R30+0x8] ;  /* 0x000008001e129984 */ /* 0x0007240000000a00 */
        /* <DEDUP_REMOVED lines=24> */
.L_x_25985:
[----:B------:R-:W-:Y:S05]  /*9de0*/  BSYNC.RECONVERGENT B1 ;  /* 0x0000000000017941 */ /* 0x000fea0003800200 */
.L_x_25984:
[----:B------:R-:W-:Y:S05]  /*9df0*/  @!P0 BRA `(.L_x_25983) ;  /* 0x0000000000888947 */ /* 0x000fea0003800000 */
[----:B0-----:R-:W-:Y:S01]  /*9e00*/  LOP3.LUT R7, R0, 0x1f, RZ, 0xc0, !PT ;  /* 0x0000001f00077812 */ /* 0x001fe200078ec0ff */
[----:B------:R-:W-:-:S03]  /*9e10*/  IMAD.IADD R2, R56, 0x1, R31 ;  /* 0x0000000138027824 */ /* 0x000fc600078e021f */
[----:B------:R-:W-:Y:S01]  /*9e20*/  ISETP.GE.U32.AND P0, PT, R7, UR7, PT ;  /* 0x0000000707007c0c */ /* 0x000fe2000bf06070 */
[----:B----4-:R-:W-:-:S12]  /*9e30*/  IMAD R9, R2, 0x8, R69 ;  /* 0x0000000802097824 */ /* 0x010fd800078e0245 */
        /* <DEDUP_REMOVED lines=30> */
.L_x_25983:
[----:B------:R-:W-:Y:S05]  /*a020*/  BSYNC.RECONVERGENT B0 ;  /* 0x0000000000007941 */ /* 0x000fea0003800200 */
.L_x_25982:
        /* <DEDUP_REMOVED lines=15> */
[----:B-1----:R-:W-:Y:S02]  /*a120*/  IMAD.IADD R22, R3, 0x1, R7 ;  /* 0x0000000103167824 */ /* 0x002fe400078e0207 */
        /* <DEDUP_REMOVED lines=9> */
.L_x_25991:
[C---:B0-----:R-:W-:Y:S01]  /*a1c0*/  LOP3.LUT R5, R55.reuse, 0x1f, RZ, 0xc0, !PT ;  /* 0x0000001f37057812 */ /* 0x041fe200078ec0ff */
[C---:B------:R-:W-:Y:S02]  /*a1d0*/  VIADD R2, R55.reuse, 0xffffffff ;  /* 0xffffffff37027836 */ /* 0x040fe40000000000 */
[----:B------:R-:W-:Y:S01]  /*a1e0*/  VIADD R3, R55, 0x1d ;  /* 0x0000001d37037836 */ /* 0x000fe20000000000 */
[----:B------:R-:W-:Y:S01]  /*a1f0*/  ISETP.GE.U32.AND P4, PT, R5, UR7, PT ;  /* 0x0000000705007c0c */ /* 0x000fe2000bf86070 */
[----:B------:R-:W-:Y:S01]  /*a200*/  VIADD R55, R55, 0x1e ;  /* 0x0000001e37377836 */ /* 0x000fe20000000000 */
[----:B----4-:R-:W-:Y:S01]  /*a210*/  LOP3.LUT R15, R2, 0x1f, RZ, 0xc0, !PT ;  /* 0x0000001f020f7812 */ /* 0x010fe200078ec0ff */
[----:B------:R-:W-:Y:S01]  /*a220*/  VIADD R0, R0, 0x4 ;  /* 0x0000000400007836 */ /* 0x000fe20000000000 */
[----:B------:R-:W-:Y:S02]  /*a230*/  LOP3.LUT R24, R3, 0x1f, RZ, 0xc0, !PT ;  /* 0x0000001f03187812 */ /* 0x000fe400078ec0ff */
[----:B------:R-:W-:-:S02]  /*a240*/  LOP3.LUT R55, R55, 0x1f, RZ, 0xc0, !PT ;  /* 0x0000001f37377812 */ /* 0x000fc400078ec0ff */
[----:B------:R-:W-:Y:S02]  /*a250*/  ISETP.GE.U32.AND P3, PT, R15, UR7, PT ;  /* 0x000000070f007c0c */ /* 0x000fe4000bf66070 */
[----:B------:R-:W-:Y:S02]  /*a260*/  ISETP.GE.U32.AND P2, PT, R55, UR7, PT ;  /* 0x0000000737007c0c */ /* 0x000fe4000bf46070 */
[----:B------:R-:W-:Y:S01]  /*a270*/  ISETP.GE.U32.AND P1, PT, R24, UR7, PT ;  /* 0x0000000718007c0c */ /* 0x000fe2000bf26070 */
[----:B------:R-:W0:Y:S01]  /*a280*/  @!P4 LDS.64 R2, [R27+-0x10] ;  /* 0xfffff0001b02c984 */ /* 0x000e220000000a00 */
[----:B------:R-:W-:Y:S02]  /*a290*/  @!P4 IADD3 R6, P6, PT, R5, R20, RZ ;  /* 0x000000140506c210 */ /* 0x000fe40007fde0ff */
[----:B------:R-:W-:-:S03]  /*a2a0*/  IADD3 R20, P5, PT, R20, UR8, RZ ;  /* 0x0000000814147c10 */ /* 0x000fc6000ffbe0ff */
[----:B------:R-:W-:Y:S01]  /*a2b0*/  @!P4 IMAD.X R7, RZ, RZ, R22, P6 ;  /* 0x000000ffff07c224 */ /* 0x000fe200030e0616 */
[----:B------:R-:W-:Y:S01]  /*a2c0*/  @!P4 LEA R12, P6, R6, UR6, 0x3 ;  /* 0x00000006060ccc11 */ /* 0x000fe2000f8c18ff */
[----:B------:R-:W1:Y:S01]  /*a2d0*/  @!P3 LDS.64 R4, [R27+-0x8] ;  /* 0xfffff8001b04b984 */ /* 0x000e620000000a00 */
[----:B------:R-:W-:Y:S02]  /*a2e0*/  IADD3.X R22, PT, PT, R22, UR9, RZ, P5, !PT ;  /* 0x0000000916167c10 */ /* 0x000fe4000affe4ff */
[----:B------:R-:W-:Y:S01]  /*a2f0*/  @!P4 LEA.HI.X R13, R6, UR4, R7, 0x3, P6 ;  /* 0x00000004060dcc11 */ /* 0x000fe2000b0f1c07 */
[----:B------:R-:W-:Y:S01]  /*a300*/  @!P1 LDS.64 R8, [R27+0x8] ;  /* 0x000008001b089984 */ /* 0x000fe20000000a00 */
[----:B------:R-:W-:Y:S02]  /*a310*/  @!P3 IADD3 R15, P5, PT, R15, R20, RZ ;  /* 0x000000140f0fb210 */ /* 0x000fe40007fbe0ff */
[----:B------:R-:W-:Y:S01]  /*a320*/  IADD3 R20, P6, PT, R20, UR8, RZ ;  /* 0x0000000814147c10 */ /* 0x000fe2000ffde0ff */
[----:B------:R2:W3:Y:S02]  /*a330*/  @!P2 LDS.64 R6, [R27] ;  /* 0x000000001b06a984 */ /* 0x0004e40000000a00 */
[----:B------:R-:W-:Y:S01]  /*a340*/  @!P3 IMAD.X R16, RZ, RZ, R22, P5 ;  /* 0x000000ffff10b224 */ /* 0x000fe200028e0616 */
[----:B------:R-:W-:-:S02]  /*a350*/  @!P3 LEA R14, P5, R15, UR6, 0x3 ;  /* 0x000000060f0ebc11 */ /* 0x000fc4000f8a18ff */
[----:B------:R-:W-:Y:S02]  /*a360*/  IADD3.X R22, PT, PT, R22, UR9, RZ, P6, !PT ;  /* 0x0000000916167c10 */ /* 0x000fe4000b7fe4ff */
[----:B------:R-:W-:Y:S01]  /*a370*/  @!P3 LEA.HI.X R15, R15, UR4, R16, 0x3, P5 ;  /* 0x000000040f0fbc11 */ /* 0x000fe2000a8f1c10 */
[----:B--2---:R-:W-:Y:S01]  /*a380*/  VIADD R27, R27, 0x20 ;  /* 0x000000201b1b7836 */ /* 0x004fe20000000000 */
[----:B------:R-:W-:Y:S01]  /*a390*/  @!P2 IADD3 R17, P5, PT, R55, R20, RZ ;  /* 0x000000143711a210 */ /* 0x000fe20007fbe0ff */
[----:B------:R-:W-:Y:S01]  /*a3a0*/  VIADD R55, R24, 0x1f ;  /* 0x0000001f18377836 */ /* 0x000fe20000000000 */
[----:B------:R-:W-:-:S03]  /*a3b0*/  IADD3 R23, P6, PT, R20, UR8, RZ ;  /* 0x0000000814177c10 */ /* 0x000fc6000ffde0ff */
[----:B------:R-:W-:Y:S01]  /*a3c0*/  @!P2 IMAD.X R18, RZ, RZ, R22, P5 ;  /* 0x000000ffff12a224 */ /* 0x000fe200028e0616 */
[C---:B------:R-:W-:Y:S02]  /*a3d0*/  @!P2 LEA R16, P5, R17.reuse, UR6, 0x3 ;  /* 0x000000061110ac11 */ /* 0x040fe4000f8a18ff */
[----:B------:R-:W-:Y:S02]  /*a3e0*/  IADD3.X R22, PT, PT, R22, UR9, RZ, P6, !PT ;  /* 0x0000000916167c10 */ /* 0x000fe4000b7fe4ff */
[----:B------:R-:W-:Y:S02]  /*a3f0*/  @!P2 LEA.HI.X R17, R17, UR4, R18, 0x3, P5 ;  /* 0x000000041111ac11 */ /* 0x000fe4000a8f1c12 */
[----:B------:R-:W-:Y:S01]  /*a400*/  @!P1 IADD3 R19, P5, PT, R24, R23, RZ ;  /* 0x0000001718139210 */ /* 0x000fe20007fbe0ff */
[----:B0-----:R0:W-:Y:S04]  /*a410*/  @!P4 STG.E.64 desc[UR24][R12.64], R2 ;  /* 0x000000020c00c986 */ /* 0x0011e8000c101b18 */
[----:B------:R-:W-:Y:S01]  /*a420*/  @!P1 IMAD.X R20, RZ, RZ, R22, P5 ;  /* 0x000000ffff149224 */ /* 0x000fe200028e0616 */
[----:B------:R-:W-:-:S04]  /*a430*/  @!P1 LEA R18, P5, R19, UR6, 0x3 ;  /* 0x0000000613129c11 */ /* 0x000fc8000f8a18ff */
[----:B------:R-:W-:Y:S01]  /*a440*/  @!P1 LEA.HI.X R19, R19, UR4, R20, 0x3, P5 ;  /* 0x0000000413139c11 */ /* 0x000fe2000a8f1c14 */
[----:B-1----:R0:W-:Y:S04]  /*a450*/  @!P3 STG.E.64 desc[UR24][R14.64], R4 ;  /* 0x000000040e00b986 */ /* 0x0021e8000c101b18 */
[----:B---3--:R0:W-:Y:S01]  /*a460*/  @!P2 STG.E.64 desc[UR24][R16.64], R6 ;  /* 0x000000061000a986 */ /* 0x0081e2000c101b18 */
[----:B------:R-:W-:-:S03]  /*a470*/  ISETP.NE.AND P2, PT, R0, RZ, PT ;  /* 0x000000ff0000720c */ /* 0x000fc60003f45270 */
[----:B------:R0:W-:Y:S01]  /*a480*/  @!P1 STG.E.64 desc[UR24][R18.64], R8 ;  /* 0x0000000812009986 */ /* 0x0001e2000c101b18 */
[----:B------:R-:W-:-:S04]  /*a490*/  IADD3 R20, P1, PT, R23, UR8, RZ ;  /* 0x0000000817147c10 */ /* 0x000fc8000ff3e0ff */
[----:B------:R-:W-:-:S05]  /*a4a0*/  IADD3.X R22, PT, PT, R22, UR9, RZ, P1, !PT ;  /* 0x0000000916167c10 */ /* 0x000fca0008ffe4ff */
[----:B------:R-:W-:Y:S05]  /*a4b0*/  @P2 BRA `(.L_x_25991) ;  /* 0xfffffffc00402947 */ /* 0x000fea000383ffff */
.L_x_25990:
[----:B------:R-:W-:Y:S05]  /*a4c0*/  BSYNC.RECONVERGENT B1 ;  /* 0x0000000000017941 */ /* 0x000fea0003800200 */
.L_x_25989:
        /* <DEDUP_REMOVED lines=35> */
.L_x_25988:
[----:B------:R-:W-:Y:S05]  /*a700*/  BSYNC.RECONVERGENT B0 ;  /* 0x0000000000007941 */ /* 0x000fea0003800200 */
.L_x_25987:
        /* <DEDUP_REMOVED lines=9> */
[----:B------:R-:W-:Y:S02]  /*a7a0*/  @!P0 MOV R7, 0x400 ;  /* 0x0000040000078802 */ /* 0x000fe40000000f00 */
[----:B---3--:R-:W-:-:S05]  /*a7b0*/  FMNMX R0, R11, R0, !PT ;  /* 0x000000000b007209 */ /* 0x008fca0007800000 */
[----:B--2---:R-:W2:Y:S01]  /*a7c0*/  SHFL.DOWN PT, R3, R0, 0x8, 0x1f ;  /* 0x09001f0000037f89 */ /* 0x004ea200000e0000 */
[----:B0-----:R-:W-:-:S05]  /*a7d0*/  @!P0 LEA R7, R6, R7, 0x18 ;  /* 0x0000000706078211 */ /* 0x001fca00078ec0ff */
[----:B------:R-:W-:Y:S01]  /*a7e0*/  @!P0 IMAD.IADD R7, R56, 0x1, R7 ;  /* 0x0000000138078824 */ /* 0x000fe200078e0207 */
        /* <DEDUP_REMOVED lines=25> */
.L_x_26000:
[----:B------:R-:W-:Y:S02]  /*a980*/  ISETP.NE.AND P0, PT, R10, RZ, PT ;  /* 0x000000ff0a00720c */ /* 0x000fe40003f05270 */
[----:B--2---:R-:W-:-:S11]  /*a990*/  FMNMX R5, R2, R5, !PT ;  /* 0x0000000502057209 */ /* 0x004fd60007800000 */
[----:B------:R-:W-:Y:S05]  /*a9a0*/  @P0 BRA `(.L_x_25993) ;  /* 0x0000000000080947 */ /* 0x000fea0003800000 */
[----:B0-----:R-:W0:Y:S02]  /*a9b0*/  LDC.64 R2, c[0x0][0x3a8] ;  /* 0x0000ea00ff027b82 */ /* 0x001e240000000a00 */
[----:B0-----:R2:W-:Y:S02]  /*a9c0*/  REDG.E.MAX.S32.STRONG.GPU desc[UR24][R2.64], R5 ;  /* 0x000000050200798e */ /* 0x0015e4000d12e318 */
.L_x_25993:
[----:B------:R-:W-:Y:S05]  /*a9d0*/  BSYNC B0 ;  /* 0x0000000000007941 */ /* 0x000fea0003800000 */
.L_x_25992:
        /* <DEDUP_REMOVED lines=12> */
[----:B-12-4-:R-:W-:Y:S05]  /*aaa0*/  CALL.REL.NOINC `($__internal_661_$__cuda_sm20_rcp_rn_f32_slowpath) ;  /* 0x0000000400987944 */ /* 0x016fea0003c00000 */
[----:B------:R-:W-:Y:S05]  /*aab0*/  BRA `(.L_x_25996) ;  /* 0x0000000000147947 */ /* 0x000fea0003800000 */
.L_x_25995:
[----:B0-2---:R-:W0:Y:S01]  /*aac0*/  MUFU.RCP R5, UR5 ;  /* 0x0000000500057d08 */ /* 0x005e220008001000 */
[----:B------:R-:W-:-:S04]  /*aad0*/  IMAD.U32 R0, RZ, RZ, UR5 ;  /* 0x00000005ff007e24 */ /* 0x000fc8000f8e00ff */
[----:B0-----:R-:W-:-:S04]  /*aae0*/  FFMA R0, R5, R0, -1 ;  /* 0xbf80000005007423 */ /* 0x001fc80000000000 */
[----:B------:R-:W-:-:S04]  /*aaf0*/  FADD.FTZ R0, -R0, -RZ ;  /* 0x800000ff00007221 */ /* 0x000fc80000010100 */
[----:B------:R-:W-:-:S07]  /*ab00*/  FFMA R5, R5, R0, R5 ;  /* 0x0000000005057223 */ /* 0x000fce0000000005 */
.L_x_25996:
[----:B------:R-:W0:Y:S02]  /*ab10*/  LDC.64 R2, c[0x0][0x3b0] ;  /* 0x0000ec00ff027b82 */ /* 0x000e240000000a00 */
[----:B0-----:R-:W-:Y:S01]  /*ab20*/  STG.E desc[UR24][R2.64], R5 ;  /* 0x0000000502007986 */ /* 0x001fe2000c101918 */
[----:B------:R-:W-:Y:S05]  /*ab30*/  EXIT ;  /* 0x000000000000794d */ /* 0x000fea0003800000 */
.L_x_25994:
[----:B------:R-:W-:Y:S02]  /*ab40*/  IMAD.MOV.U32 R7, RZ, RZ, 0x4 ;  /* 0x00000004ff077424 */ /* 0x000fe400078e00ff */
[----:B----4-:R-:W-:Y:S02]  /*ab50*/  IMAD.MOV.U32 R9, RZ, RZ, 0x1f ;  /* 0x0000001fff097424 */ /* 0x010fe400078e00ff */
[----:B------:R-:W-:-:S07]  /*ab60*/  IMAD.MOV.U32 R4, RZ, RZ, -0x1 ;  /* 0xffffffffff047424 */ /* 0x000fce00078e00ff */
[----:B012---:R-:W-:Y:S05]  /*ab70*/  WARPSYNC.COLLECTIVE R4, `(.L_x_25997) ;  /* 0x0000000004087348 */ /* 0x007fea0003c00000 */
[----:B--2---:R2:W3:Y:S02]  /*ab80*/  SHFL.DOWN P0, R5, R0, R7, R9 ;  /* 0x0800000700057389 */ /* 0x0044e40000000009 */
[----:B0123--:R-:W-:Y:S05]  /*ab90*/  ENDCOLLECTIVE ;  /* 0x000000000000791b */ /* 0x00ffea0003800000 */
.L_x_25997:
[----:B------:R-:W-:Y:S02]  /*aba0*/  IMAD.MOV.U32 R7, RZ, RZ, 0x2 ;  /* 0x00000002ff077424 */ /* 0x000fe400078e00ff */
[----:B------:R-:W-:-:S05]  /*abb0*/  IMAD.MOV.U32 R3, RZ, RZ, R5 ;  /* 0x000000ffff037224 */ /* 0x000fca00078e0005 */
[----:B------:R-:W-:-:S05]  /*abc0*/  FMNMX R3, R3, R0, !PT ;  /* 0x0000000003037209 */ /* 0x000fca0007800000 */
[----:B------:R-:W-:-:S07]  /*abd0*/  IMAD.MOV.U32 R0, RZ, RZ, R3 ;  /* 0x000000ffff007224 */ /* 0x000fce00078e0003 */
[----:B------:R-:W-:Y:S05]  /*abe0*/  WARPSYNC.COLLECTIVE R4, `(.L_x_25998) ;  /* 0x0000000004087348 */ /* 0x000fea0003c00000 */
[----:B------:R0:W1:Y:S02]  /*abf0*/  SHFL.DOWN P0, R5, R0, R7, R9 ;  /* 0x0800000700057389 */ /* 0x0000640000000009 */
[----:B01----:R-:W-:Y:S05]  /*ac00*/  ENDCOLLECTIVE ;  /* 0x000000000000791b */ /* 0x003fea0003800000 */
.L_x_25998:
[----:B------:R-:W-:Y:S02]  /*ac10*/  IMAD.MOV.U32 R7, RZ, RZ, 0x1 ;  /* 0x00000001ff077424 */ /* 0x000fe400078e00ff */
[----:B------:R-:W-:-:S05]  /*ac20*/  IMAD.MOV.U32 R2, RZ, RZ, R5 ;  /* 0x000000ffff027224 */ /* 0x000fca00078e0005 */
[----:B------:R-:W-:-:S05]  /*ac30*/  FMNMX R2, R3, R2, !PT ;  /* 0x0000000203027209 */ /* 0x000fca0007800000 */
[----:B------:R-:W-:-:S07]  /*ac40*/  IMAD.MOV.U32 R0, RZ, RZ, R2 ;  /* 0x000000ffff007224 */ /* 0x000fce00078e0002 */
[----:B------:R-:W-:Y:S05]  /*ac50*/  WARPSYNC.COLLECTIVE R4, `(.L_x_25999) ;  /* 0x0000000004087348 */ /* 0x000fea0003c00000 */
[----:B------:R0:W1:Y:S02]  /*ac60*/  SHFL.DOWN P0, R5, R0, R7, R9 ;  /* 0x0800000700057389 */ /* 0x0000640000000009 */
[----:B01----:R-:W-:Y:S05]  /*ac70*/  ENDCOLLECTIVE ;  /* 0x000000000000791b */ /* 0x003fea0003800000 */
.L_x_25999:
[----:B------:R-:W-:Y:S05]  /*ac80*/  BRA `(.L_x_26000) ;  /* 0xfffffffc003c7947 */ /* 0x000fea000383ffff */
        .weak           $__internal_660_$__cuda_sm20_div_u64
        .type           $__internal_660_$__cuda_sm20_div_u64,@function
        .size           $__internal_660_$__cuda_sm20_div_u64,($__internal_661_$__cuda_sm20_rcp_rn_f32_slowpath - $__internal_660_$__cuda_sm20_div_u64)
$__internal_660_$__cuda_sm20_div_u64:
        /* <DEDUP_REMOVED lines=71> */
[----:B------:R-:W-:Y:S11]  /*b100*/  RET.REL.NODEC R2 `(_ZN18transformer_engine6detail38cast_transpose_fused_kernel_notalignedILb0ELb0ELb1EfNS_16CTDBiasDActParamI13__nv_bfloat16S3_13__nv_fp8_e4m3fEELi4ELi8ENS_5EmptyEXadL_ZNS_5sreluIffEET_T0_RKS6_EEEEvT3_mmm) ;  /* 0xffffff4c02bc7950 */ /* 0x000ff60003c3ffff */
        .weak           $__internal_661_$__cuda_sm20_rcp_rn_f32_slowpath
        .type           $__internal_661_$__cuda_sm20_rcp_rn_f32_slowpath,@function
        .size           $__internal_661_$__cuda_sm20_rcp_rn_f32_slowpath,(.L_x_29962 - $__internal_661_$__cuda_sm20_rcp_rn_f32_slowpath)
$__internal_661_$__cuda_sm20_rcp_rn_f32_slowpath:
        /* <DEDUP_REMOVED lines=15> */
.L_x_26001:
        /* <DEDUP_REMOVED lines=33> */
.L_x_26003:
[----:B------:R0:W1:Y:S02]  /*b410*/  MUFU.RCP R2, R0 ;  /* 0x0000000000027308 */ /* 0x0000640000001000 */
.L_x_26002:
[----:B-1-3--:R-:W-:Y:S02]  /*b420*/  IMAD.MOV.U32 R5, RZ, RZ, R2 ;  /* 0x000000ffff057224 */ /* 0x00afe400078e0002 */
[----:B------:R-:W-:Y:S02]  /*b430*/  IMAD.MOV.U32 R2, RZ, RZ, R7 ;  /* 0x000000ffff027224 */ /* 0x000fe400078e0007 */
[----:B------:R-:W-:-:S04]  /*b440*/  IMAD.MOV.U32 R3, RZ, RZ, 0x0 ;  /* 0x00000000ff037424 */ /* 0x000fc800078e00ff */
[----:B0-2---:R-:W-:Y:S05]  /*b450*/  RET.REL.NODEC R2 `(_ZN18transformer_engine6detail38cast_transpose_fused_kernel_notalignedILb0ELb0ELb1EfNS_16CTDBiasDActParamI13__nv_bfloat16S3_13__nv_fp8_e4m3fEELi4ELi8ENS_5EmptyEXadL_ZNS_5sreluIffEET_T0_RKS6_EEEEvT3_mmm) ;  /* 0xffffff4802e87950 */ /* 0x005fea0003c3ffff */
.L_x_26004:
        /* <DEDUP_REMOVED lines=10> */
.L_x_29962:


//--------------------- .text._ZN18transformer_engine6detail38cast_transpose_fused_kernel_notalignedILb0ELb0ELb1EfNS_16CTDBiasDActParamI13__nv_bfloat16S3_13__nv_fp8_e5m2fEELi4ELi8ENS_5EmptyEXadL_ZNS_5sreluIffEET_T0_RKS6_EEEEvT3_mmm --------------------------
	.section	.text._ZN18transformer_engine6detail38cast_transpose_fused_kernel_notalignedILb0ELb0ELb1EfNS_16CTDBiasDActParamI13__nv_bfloat16S3_13__nv_fp8_e5m2fEELi4ELi8ENS_5EmptyEXadL_ZNS_5sreluIffEET_T0_RKS6_EEEEvT3_mmm,"ax",@progbits
	.align	128
        .global         _ZN18transformer_engine6detail38cast_transpose_fused_kernel_notalignedILb0ELb0ELb1EfNS_16CTDBiasDActParamI13__nv_bfloat16S3_13__nv_fp8_e5m2fEELi4ELi8ENS_5EmptyEXadL_ZNS_5sreluIffEET_T0_RKS6_EEEEvT3_mmm
        .type           _ZN18transformer_engine6detail38cast_transpose_fused_kernel_notalignedILb0ELb0ELb1EfNS_16CTDBiasDActParamI13__nv_bfloat16S3_13__nv_fp8_e5m2fEELi4ELi8ENS_5EmptyEXadL_ZNS_5sreluIffEET_T0_RKS6_EEEEvT3_mmm,@function
        .size           _ZN18transformer_engine6detail38cast_transpose_fused_kernel_notalignedILb0ELb0ELb1EfNS_16CTDBiasDActParamI13__nv_bfloat16S3_13__nv_fp8_e5m2fEELi4ELi8ENS_5EmptyEXadL_ZNS_5sreluIffEET_T0_RKS6_EEEEvT3_mmm,(.L_x_29964 - _ZN18transformer_engine6detail38cast_transpose_fused_kernel_notalignedILb0ELb0ELb1EfNS_16CTDBiasDActParamI13__nv_bfloat16S3_13__nv_fp8_e5m2fEELi4ELi8ENS_5EmptyEXadL_ZNS_5sreluIffEET_T0_RKS6_EEEEvT3_mmm)
        .other          _ZN18transformer_engine6detail38cast_transpose_fused_kernel_notalignedILb0ELb0ELb1EfNS_16CTDBiasDActParamI13__nv_bfloat16S3_13__nv_fp8_e5m2fEELi4ELi8ENS_5EmptyEXadL_ZNS_5sreluIffEET_T0_RKS6_EEEEvT3_mmm,@"STO_CUDA_ENTRY STV_DEFAULT"
_ZN18transformer_engine6detail38cast_transpose_fused_kernel_notalignedILb0ELb0ELb1EfNS_16CTDBiasDActParamI13__nv_bfloat16S3_13__nv_fp8_e5m2fEELi4ELi8ENS_5EmptyEXadL_ZNS_5sreluIffEET_T0_RKS6_EEEEvT3_mmm:
.text._ZN18transformer_engine6detail38cast_transpose_fused_kernel_notalignedILb0ELb0ELb1EfNS_16CTDBiasDActParamI13__nv_bfloat16S3_13__nv_fp8_e5m2fEELi4ELi8ENS_5EmptyEXadL_ZNS_5sreluIffEET_T0_RKS6_EEEEvT3_mmm:
        /* <DEDUP_REMOVED lines=43> */
.L_x_26005:
[----:B------:R-:W-:-:S07]  /*02b0*/  MOV R4, 0x2d0 ;  /* 0x000002d000047802 */ /* 0x000fce0000000f00 */
[----:B------:R-:W-:Y:S05]  /*02c0*/  CALL.REL.NOINC `($__internal_662_$__cuda_sm20_div_u64) ;  /* 0x000000a800707944 */ /* 0x000fea0003c00000 */
        /* <DEDUP_REMOVED lines=11> */
.L_x_26006:
        /* <DEDUP_REMOVED lines=207> */
[----:B------:R-:W-:Y:S02]  /*1070*/  F2FP.SATFINITE.E5M2.F32.PACK_AB_MERGE_C R69, RZ, R69, RZ ;  /* 0x00000045ff45723e */ /* 0x000fe400048060ff */
[----:B------:R-:W-:Y:S02]  /*1080*/  F2FP.SATFINITE.E5M2.F32.PACK_AB_MERGE_C R62, RZ, R62, RZ ;  /* 0x0000003eff3e723e */ /* 0x000fe400048060ff */
        /* <DEDUP_REMOVED lines=116> */
[----:B------:R-:W-:Y:S01]  /*17d0*/  F2FP.SATFINITE.E5M2.F32.PACK_AB_MERGE_C R13, RZ, R10, RZ ;  /* 0x0000000aff0d723e */ /* 0x000fe200048060ff */
[----:B------:R-:W-:Y:S01]  /*17e0*/  FMUL R66, R8, UR5 ;  /* 0x0000000508427c20 */ /* 0x000fe20008400000 */
[----:B------:R-:W-:Y:S02]  /*17f0*/  F2FP.SATFINITE.E5M2.F32.PACK_AB_MERGE_C R4, RZ, R9, RZ ;  /* 0x00000009ff04723e */ /* 0x000fe400048060ff */
        /* <DEDUP_REMOVED lines=8> */
[----:B------:R-:W-:Y:S01]  /*1880*/  FMUL R68, R17, UR5 ;  /* 0x0000000511447c20 */ /* 0x000fe20008400000 */
[----:B------:R-:W-:Y:S01]  /*1890*/  FMUL R31, R12, UR5 ;  /* 0x000000050c1f7c20 */ /* 0x000fe20008400000 */
[----:B------:R-:W-:Y:S01]  /*18a0*/  FMUL R67, R11, UR5 ;  /* 0x000000050b437c20 */ /* 0x000fe20008400000 */
[----:B------:R-:W-:Y:S01]  /*18b0*/  UIADD3.X UR9, UPT, UPT, UR20, UR9, URZ, UP1, !UPT ;  /* 0x0000000914097290 */ /* 0x000fe20008ffe4ff */
[----:B------:R-:W-:Y:S01]  /*18c0*/  BSSY.RECONVERGENT B0, `(.L_x_26007) ;  /* 0x000001a000007945 */ /* 0x000fe20003800200 */
        /* <DEDUP_REMOVED lines=13> */
[----:B------:R-:W-:Y:S01]  /*19a0*/  F2FP.SATFINITE.E5M2.F32.PACK_AB_MERGE_C R0, RZ, R0, RZ ;  /* 0x00000000ff00723e */ /* 0x000fe200048060ff */
        /* <DEDUP_REMOVED lines=11> */
.L_x_26008:
[----:B------:R-:W-:Y:S05]  /*1a60*/  BSYNC.RECONVERGENT B0 ;  /* 0x0000000000007941 */ /* 0x000fea0003800200 */
.L_x_26007:
        /* <DEDUP_REMOVED lines=13> */
.L_x_26010:
[----:B------:R-:W-:Y:S05]  /*1b40*/  BSYNC.RECONVERGENT B0 ;  /* 0x0000000000007941 */ /* 0x000fea0003800200 */
.L_x_26009:
        /* <DEDUP_REMOVED lines=17> */
.L_x_26012:
[----:B------:R-:W-:Y:S05]  /*1c60*/  BSYNC.RECONVERGENT B0 ;  /* 0x0000000000007941 */ /* 0x000fea0003800200 */
.L_x_26011:
        /* <DEDUP_REMOVED lines=18> */
.L_x_26014:
[----:B------:R-:W-:Y:S05]  /*1d90*/  BSYNC.RECONVERGENT B0 ;  /* 0x0000000000007941 */ /* 0x000fea0003800200 */
.L_x_26013:
        /* <DEDUP_REMOVED lines=16> */
.L_x_26016:
[----:B------:R-:W-:Y:S05]  /*1ea0*/  BSYNC.RECONVERGENT B0 ;  /* 0x0000000000007941 */ /* 0x000fea0003800200 */
.L_x_26015:
        /* <DEDUP_REMOVED lines=26> */
[----:B------:R-:W-:Y:S02]  /*2050*/  F2FP.SATFINITE.E5M2.F32.PACK_AB_MERGE_C R72, RZ, R72, RZ ;  /* 0x00000048ff48723e */ /* 0x000fe400048060ff */
[----:B------:R-:W-:Y:S02]  /*2060*/  F2FP.SATFINITE.E5M2.F32.PACK_AB_MERGE_C R63, RZ, R32, RZ ;  /* 0x00000020ff3f723e */ /* 0x000fe400048060ff */
        /* <DEDUP_REMOVED lines=18> */
.L_x_26018:
[----:B------:R-:W-:Y:S05]  /*2190*/  BSYNC.RECONVERGENT B0 ;  /* 0x0000000000007941 */ /* 0x000fea0003800200 */
.L_x_26017:
[----:B------:R-:W-:Y:S01]  /*21a0*/  FMUL R32, R58, UR5 ;  /* 0x000000053a207c20 */ /* 0x000fe20008400000 */
[----:B------:R-:W-:Y:S01]  /*21b0*/  FMUL R33, R59, UR5 ;  /* 0x000000053b217c20 */ /* 0x000fe20008400000 */
[----:B------:R-:W-:Y:S01]  /*21c0*/  LOP3.LUT R67, R67, 0xff, RZ, 0xc0, !PT ;  /* 0x000000ff43437812 */ /* 0x000fe200078ec0ff */
[----:B------:R-:W-:Y:S02]  /*21d0*/  BSSY.RECONVERGENT B0, `(.L_x_26019) ;  /* 0x0000042000007945 */ /* 0x000fe40003800200 */
[----:B0-----:R-:W-:Y:S02]  /*21e0*/  F2FP.SATFINITE.E5M2.F32.PACK_AB_MERGE_C R69, RZ, R32, RZ ;  /* 0x00000020ff45723e */ /* 0x001fe400048060ff */
[----:B------:R-:W-:Y:S02]  /*21f0*/  F2FP.SATFINITE.E5M2.F32.PACK_AB_MERGE_C R32, RZ, R33, RZ ;  /* 0x00000021ff20723e */ /* 0x000fe400048060ff */
        /* <DEDUP_REMOVED lines=20> */
[----:B------:R-:W-:Y:S02]  /*2340*/  F2FP.SATFINITE.E5M2.F32.PACK_AB_MERGE_C R70, RZ, R70, RZ ;  /* 0x00000046ff46723e */ /* 0x000fe400048060ff */
[----:B------:R-:W-:-:S03]  /*2350*/  F2FP.SATFINITE.E5M2.F32.PACK_AB_MERGE_C R65, RZ, R65, RZ ;  /* 0x00000041ff41723e */ /* 0x000fc600048060ff */
        /* <DEDUP_REMOVED lines=23> */
[----:B------:R-:W-:-:S04]  /*24d0*/  F2FP.SATFINITE.E5M2.F32.PACK_AB_MERGE_C R51, RZ, R51, RZ ;  /* 0x00000033ff33723e */ /* 0x000fc800048060ff */
[----:B------:R-:W-:-:S04]  /*24e0*/  F2FP.SATFINITE.E5M2.F32.PACK_AB_MERGE_C R68, RZ, R68, RZ ;  /* 0x00000044ff44723e */ /* 0x000fc800048060ff */
        /* <DEDUP_REMOVED lines=16> */
.L_x_26020:
[----:B------:R-:W-:Y:S05]  /*25f0*/  BSYNC.RECONVERGENT B0 ;  /* 0x0000000000007941 */ /* 0x000fea0003800200 */
.L_x_26019:
        /* <DEDUP_REMOVED lines=12> */
[----:B------:R-:W-:-:S04]  /*26c0*/  F2FP.SATFINITE.E5M2.F32.PACK_AB_MERGE_C R70, RZ, R70, RZ ;  /* 0x00000046ff46723e */ /* 0x000fc800048060ff */
[----:B------:R-:W-:Y:S02]  /*26d0*/  LOP3.LUT R71, R70, 0xffff, RZ, 0xc0, !PT ;  /* 0x0000ffff46477812 */ /* 0x000fe400078ec0ff */
[----:B------:R-:W-:-:S03]  /*26e0*/  LOP3.LUT R70, R51, 0xff0000, RZ, 0xc0, !PT ;  /* 0x00ff000033467812 */ /* 0x000fc600078ec0ff */
[----:B------:R-:W-:-:S05]  /*26f0*/  IMAD.SHL.U32 R51, R71, 0x1000000, RZ ;  /* 0x0100000047337824 */ /* 0x000fca00078e00ff */
[----:B------:R-:W-:Y:S01]  /*2700*/  LOP3.LUT R51, R51, R74, R70, 0xfe, !PT ;  /* 0x0000004a33337212 */ /* 0x000fe200078efe46 */
[----:B------:R-:W-:-:S05]  /*2710*/  FMUL R70, R29, UR5 ;  /* 0x000000051d467c20 */ /* 0x000fca0008400000 */
[----:B------:R-:W-:-:S04]  /*2720*/  F2FP.SATFINITE.E5M2.F32.PACK_AB_MERGE_C R70, RZ, R70, RZ ;  /* 0x00000046ff46723e */ /* 0x000fc800048060ff */
        /* <DEDUP_REMOVED lines=15> */
.L_x_26022:
[----:B------:R-:W-:Y:S05]  /*2820*/  BSYNC.RECONVERGENT B0 ;  /* 0x0000000000007941 */ /* 0x000fea0003800200 */
.L_x_26021:
        /* <DEDUP_REMOVED lines=91> */
[----:B------:R-:W-:Y:S02]  /*2de0*/  F2FP.SATFINITE.E5M2.F32.PACK_AB_MERGE_C R5, RZ, R5, RZ ;  /* 0x00000005ff05723e */ /* 0x000fe400048060ff */
[----:B------:R-:W-:-:S02]  /*2df0*/  F2FP.SATFINITE.E5M2.F32.PACK_AB_MERGE_C R4, RZ, R7, RZ ;  /* 0x00000007ff04723e */ /* 0x000fc400048060ff */
        /* <DEDUP_REMOVED lines=142> */
[----:B------:R-:W-:Y:S02]  /*36e0*/  F2FP.SATFINITE.E5M2.F32.PACK_AB_MERGE_C R68, RZ, R68, RZ ;  /* 0x00000044ff44723e */ /* 0x000fe400048060ff */
[----:B------:R-:W-:Y:S01]  /*36f0*/  F2FP.SATFINITE.E5M2.F32.PACK_AB_MERGE_C R66, RZ, R66, RZ ;  /* 0x00000042ff42723e */ /* 0x000fe200048060ff */
        /* <DEDUP_REMOVED lines=14> */
[----:B------:R-:W-:Y:S02]  /*37e0*/  F2FP.SATFINITE.E5M2.F32.PACK_AB_MERGE_C R16, RZ, R16, RZ ;  /* 0x00000010ff10723e */ /* 0x000fe400048060ff */
[----:B------:R-:W-:Y:S02]  /*37f0*/  F2FP.SATFINITE.E5M2.F32.PACK_AB_MERGE_C R69, RZ, R69, RZ ;  /* 0x00000045ff45723e */ /* 0x000fe400048060ff */
[----:B-1----:R-:W-:-:S02]  /*3800*/  F2FP.SATFINITE.E5M2.F32.PACK_AB_MERGE_C R3, RZ, R13, RZ ;  /* 0x0000000dff03723e */ /* 0x002fc400048060ff */
[----:B------:R-:W-:Y:S01]  /*3810*/  F2FP.SATFINITE.E5M2.F32.PACK_AB_MERGE_C R2, RZ, R61, RZ ;  /* 0x0000003dff02723e */ /* 0x000fe200048060ff */
        /* <DEDUP_REMOVED lines=17> */
.L_x_26024:
[----:B------:R-:W-:Y:S05]  /*3930*/  BSYNC.RECONVERGENT B0 ;  /* 0x0000000000007941 */ /* 0x000fea0003800200 */
.L_x_26023:
[----:B------:R-:W-:Y:S01]  /*3940*/  FMUL R14, R14, UR5 ;  /* 0x000000050e0e7c20 */ /* 0x000fe20008400000 */
[----:B------:R-:W-:Y:S01]  /*3950*/  FMUL R67, R15, UR5 ;  /* 0x000000050f437c20 */ /* 0x000fe20008400000 */
[----:B------:R-:W-:Y:S01]  /*3960*/  FMUL R15, R62, UR5 ;  /* 0x000000053e0f7c20 */ /* 0x000fe20008400000 */
[----:B------:R-:W-:Y:S01]  /*3970*/  F2FP.SATFINITE.E5M2.F32.PACK_AB_MERGE_C R63, RZ, R63, RZ ;  /* 0x0000003fff3f723e */ /* 0x000fe200048060ff */
[----:B------:R-:W-:Y:S01]  /*3980*/  BSSY.RECONVERGENT B0, `(.L_x_26025) ;  /* 0x0000018000007945 */ /* 0x000fe20003800200 */
[----:B------:R-:W-:Y:S02]  /*3990*/  LOP3.LUT R16, R16, 0xff, RZ, 0xc0, !PT ;  /* 0x000000ff10107812 */ /* 0x000fe400078ec0ff */
[----:B0-----:R-:W-:Y:S02]  /*39a0*/  F2FP.SATFINITE.E5M2.F32.PACK_AB_MERGE_C R13, RZ, R14, RZ ;  /* 0x0000000eff0d723e */ /* 0x001fe400048060ff */
[----:B------:R-:W-:Y:S01]  /*39b0*/  F2FP.SATFINITE.E5M2.F32.PACK_AB_MERGE_C R67, RZ, R67, RZ ;  /* 0x00000043ff43723e */ /* 0x000fe200048060ff */
[----:B------:R-:W-:Y:S01]  /*39c0*/  IMAD R14, R63, 0x100, R16 ;  /* 0x000001003f0e7824 */ /* 0x000fe200078e0210 */
[----:B------:R-:W-:Y:S01]  /*39d0*/  F2FP.SATFINITE.E5M2.F32.PACK_AB_MERGE_C R15, RZ, R15, RZ ;  /* 0x0000000fff0f723e */ /* 0x000fe200048060ff */
        /* <DEDUP_REMOVED lines=18> */
.L_x_26026:
[----:B------:R-:W-:Y:S05]  /*3b00*/  BSYNC.RECONVERGENT B0 ;  /* 0x0000000000007941 */ /* 0x000fea0003800200 */
.L_x_26025:
        /* <DEDUP_REMOVED lines=27> */
[----:B------:R-:W-:Y:S01]  /*3cc0*/  F2FP.SATFINITE.E5M2.F32.PACK_AB_MERGE_C R58, RZ, R16, RZ ;  /* 0x00000010ff3a723e */ /* 0x000fe200048060ff */
[----:B------:R-:W-:Y:S01]  /*3cd0*/  FMUL R16, R64, UR5 ;  /* 0x0000000540107c20 */ /* 0x000fe20008400000 */
[----:B------:R-:W-:Y:S01]  /*3ce0*/  FSEL R60, R60, RZ, P3 ;  /* 0x000000ff3c3c7208 */ /* 0x000fe20001800000 */
[----:B------:R-:W-:Y:S01]  /*3cf0*/  FMUL R72, R62, UR5 ;  /* 0x000000053e487c20 */ /* 0x000fe20008400000 */
[----:B------:R-:W-:Y:S01]  /*3d00*/  FMUL R71, R61, UR5 ;  /* 0x000000053d477c20 */ /* 0x000fe20008400000 */
[----:B------:R-:W-:-:S02]  /*3d10*/  SHF.R.U32.HI R12, RZ, 0x3, R10 ;  /* 0x00000003ff0c7819 */ /* 0x000fc4000001160a */
[----:B------:R-:W-:Y:S01]  /*3d20*/  F2FP.SATFINITE.E5M2.F32.PACK_AB_MERGE_C R57, RZ, R57, RZ ;  /* 0x00000039ff39723e */ /* 0x000fe200048060ff */
[----:B------:R-:W-:Y:S01]  /*3d30*/  FMUL R70, R60, UR5 ;  /* 0x000000053c467c20 */ /* 0x000fe20008400000 */
[----:B------:R-:W-:Y:S02]  /*3d40*/  LOP3.LUT R63, R12, 0x7c, RZ, 0xc0, !PT ;  /* 0x0000007c0c3f7812 */ /* 0x000fe400078ec0ff */
        /* <DEDUP_REMOVED lines=31> */
.L_x_26028:
[----:B------:R-:W-:Y:S05]  /*3f40*/  BSYNC.RECONVERGENT B0 ;  /* 0x0000000000007941 */ /* 0x000fea0003800200 */
.L_x_26027:
        /* <DEDUP_REMOVED lines=22> */
.L_x_26030:
[----:B------:R-:W-:Y:S05]  /*40b0*/  BSYNC.RECONVERGENT B0 ;  /* 0x0000000000007941 */ /* 0x000fea0003800200 */
.L_x_26029:
        /* <DEDUP_REMOVED lines=19> */
.L_x_26032:
[----:B------:R-:W-:Y:S05]  /*41f0*/  BSYNC.RECONVERGENT B0 ;  /* 0x0000000000007941 */ /* 0x000fea0003800200 */
.L_x_26031:
[----:B------:R-:W-:Y:S01]  /*4200*/  LOP3.LUT R73, RZ, R63, RZ, 0x33, !PT ;  /* 0x0000003fff497212 */ /* 0x000fe200078e33ff */
[----:B01----:R-:W-:Y:S01]  /*4210*/  FMUL R65, R59, UR5 ;  /* 0x000000053b417c20 */ /* 0x003fe20008400000 */
[----:B--2---:R-:W-:Y:S01]  /*4220*/  F2FP.SATFINITE.E5M2.F32.PACK_AB_MERGE_C R5, RZ, R70, RZ ;  /* 0x00000046ff05723e */ /* 0x004fe200048060ff */
[----:B------:R-:W-:Y:S01]  /*4230*/  BSSY.RECONVERGENT B0, `(.L_x_26033) ;  /* 0x000001d000007945 */ /* 0x000fe20003800200 */
[----:B------:R-:W-:Y:S01]  /*4240*/  LOP3.LUT R49, R72, 0xff, RZ, 0xc0, !PT ;  /* 0x000000ff48317812 */ /* 0x000fe200078ec0ff */
[----:B------:R-:W-:Y:S01]  /*4250*/  IMAD.IADD R73, R73, 0x1, R10 ;  /* 0x0000000149497824 */ /* 0x000fe200078e020a */
[----:B------:R-:W-:Y:S02]  /*4260*/  PRMT R70, R5, 0x7104, RZ ;  /* 0x0000710405467816 */ /* 0x000fe400000000ff */
[----:B------:R-:W-:Y:S02]  /*4270*/  F2FP.SATFINITE.E5M2.F32.PACK_AB_MERGE_C R65, RZ, R65, RZ ;  /* 0x00000041ff41723e */ /* 0x000fe400048060ff */
        /* <DEDUP_REMOVED lines=24> */
.L_x_26034:
[----:B------:R-:W-:Y:S05]  /*4400*/  BSYNC.RECONVERGENT B0 ;  /* 0x0000000000007941 */ /* 0x000fea0003800200 */
.L_x_26033:
        /* <DEDUP_REMOVED lines=25> */
[----:B------:R-:W-:Y:S01]  /*45a0*/  F2FP.SATFINITE.E5M2.F32.PACK_AB_MERGE_C R4, RZ, R4, RZ ;  /* 0x00000004ff04723e */ /* 0x000fe200048060ff */
[----:B------:R-:W-:Y:S01]  /*45b0*/  FMUL R71, R39, UR5 ;  /* 0x0000000527477c20 */ /* 0x000fe20008400000 */
[----:B------:R-:W-:-:S02]  /*45c0*/  FSEL R38, R38, RZ, P4 ;  /* 0x000000ff26267208 */ /* 0x000fc40002000000 */
[----:B------:R-:W-:Y:S02]  /*45d0*/  F2FP.SATFINITE.E5M2.F32.PACK_AB_MERGE_C R72, RZ, R72, RZ ;  /* 0x00000048ff48723e */ /* 0x000fe400048060ff */
[----:B------:R-:W-:Y:S02]  /*45e0*/  LOP3.LUT R68, R4, 0xff, RZ, 0xc0, !PT ;  /* 0x000000ff04447812 */ /* 0x000fe400078ec0ff */
        /* <DEDUP_REMOVED lines=18> */
.L_x_26036:
[----:B------:R-:W-:Y:S05]  /*4710*/  BSYNC.RECONVERGENT B0 ;  /* 0x0000000000007941 */ /* 0x000fea0003800200 */
.L_x_26035:
[----:B0-----:R-:W-:Y:S01]  /*4720*/  FMUL R4, R38, UR5 ;  /* 0x0000000526047c20 */ /* 0x001fe20008400000 */
[----:B------:R-:W-:Y:S01]  /*4730*/  IMAD.U32 R74, R68, 0x10000, RZ ;  /* 0x00010000444a7824 */ /* 0x000fe200078e00ff */
[----:B------:R-:W-:Y:S01]  /*4740*/  BSSY.RECONVERGENT B0, `(.L_x_26037) ;  /* 0x0000034000007945 */ /* 0x000fe20003800200 */
[----:B------:R-:W-:Y:S02]  /*4750*/  IMAD.U32 R73, R73, 0x10000, RZ ;  /* 0x0001000049497824 */ /* 0x000fe400078e00ff */
[----:B------:R-:W-:Y:S01]  /*4760*/  F2FP.SATFINITE.E5M2.F32.PACK_AB_MERGE_C R4, RZ, R4, RZ ;  /* 0x00000004ff04723e */ /* 0x000fe200048060ff */
        /* <DEDUP_REMOVED lines=21> */
[----:B------:R-:W-:Y:S02]  /*48c0*/  F2FP.SATFINITE.E5M2.F32.PACK_AB_MERGE_C R36, RZ, R36, RZ ;  /* 0x00000024ff24723e */ /* 0x000fe400048060ff */
[----:B------:R-:W-:Y:S01]  /*48d0*/  FSETP.GT.AND P0, PT, R37, RZ, PT ;  /* 0x000000ff2500720b */ /* 0x000fe20003f04000 */
[----:B------:R-:W-:Y:S01]  /*48e0*/  FMUL R37, R69, UR5 ;  /* 0x0000000545257c20 */ /* 0x000fe20008400000 */
[----:B------:R-:W-:Y:S02]  /*48f0*/  LOP3.LUT R7, R36, 0xffff, RZ, 0xc0, !PT ;  /* 0x0000ffff24077812 */ /* 0x000fe400078ec0ff */
[----:B------:R-:W-:-:S03]  /*4900*/  FSEL R70, R70, RZ, P0 ;  /* 0x000000ff46467208 */ /* 0x000fc60000000000 */
[----:B------:R-:W-:-:S05]  /*4910*/  IMAD.SHL.U32 R7, R7, 0x1000000, RZ ;  /* 0x0100000007077824 */ /* 0x000fca00078e00ff */
[----:B------:R-:W-:Y:S02]  /*4920*/  LOP3.LUT R7, R74, R7, RZ, 0xfc, !PT ;  /* 0x000000074a077212 */ /* 0x000fe400078efcff */
[----:B------:R-:W-:Y:S01]  /*4930*/  F2FP.SATFINITE.E5M2.F32.PACK_AB_MERGE_C R74, RZ, R37, RZ ;  /* 0x00000025ff4a723e */ /* 0x000fe200048060ff */
[----:B------:R-:W-:-:S03]  /*4940*/  FMUL R37, R70, UR5 ;  /* 0x0000000546257c20 */ /* 0x000fc60008400000 */
[----:B------:R-:W-:Y:S02]  /*4950*/  LOP3.LUT R74, R74, 0xffff, RZ, 0xc0, !PT ;  /* 0x0000ffff4a4a7812 */ /* 0x000fe400078ec0ff */
[----:B------:R-:W-:-:S03]  /*4960*/  F2FP.SATFINITE.E5M2.F32.PACK_AB_MERGE_C R71, RZ, R37, RZ ;  /* 0x00000025ff47723e */ /* 0x000fc600048060ff */
        /* <DEDUP_REMOVED lines=17> */
.L_x_26038:
[----:B------:R-:W-:Y:S05]  /*4a80*/  BSYNC.RECONVERGENT B0 ;  /* 0x0000000000007941 */ /* 0x000fea0003800200 */
.L_x_26037:
        /* <DEDUP_REMOVED lines=162> */
[----:B------:R-:W-:Y:S02]  /*54b0*/  F2FP.SATFINITE.E5M2.F32.PACK_AB_MERGE_C R13, RZ, R14, RZ ;  /* 0x0000000eff0d723e */ /* 0x000fe400048060ff */
[C---:B------:R-:W-:Y:S01]  /*54c0*/  FSETP.GT.AND P5, PT, R65.reuse, RZ, PT ;  /* 0x000000ff4100720b */ /* 0x040fe20003fa4000 */
[----:B------:R-:W-:Y:S01]  /*54d0*/  FMUL R65, R65, R65 ;  /* 0x0000004141417220 */ /* 0x000fe20000400000 */
[----:B------:R-:W-:-:S02]  /*54e0*/  F2FP.SATFINITE.E5M2.F32.PACK_AB_MERGE_C R14, RZ, R57, RZ ;  /* 0x00000039ff0e723e */ /* 0x000fc400048060ff */
[----:B------:R-:W-:Y:S02]  /*54f0*/  F2FP.SATFINITE.E5M2.F32.PACK_AB_MERGE_C R57, RZ, R66, RZ ;  /* 0x00000042ff39723e */ /* 0x000fe400048060ff */
        /* <DEDUP_REMOVED lines=11> */
[----:B------:R-:W-:Y:S01]  /*55b0*/  F2FP.SATFINITE.E5M2.F32.PACK_AB_MERGE_C R3, RZ, R3, RZ ;  /* 0x00000003ff03723e */ /* 0x000fe200048060ff */
[----:B------:R-:W-:Y:S01]  /*55c0*/  FMUL R67, R69, UR5 ;  /* 0x0000000545437c20 */ /* 0x000fe20008400000 */
[----:B------:R-:W-:-:S02]  /*55d0*/  LOP3.LUT R2, R13, 0xff, RZ, 0xc0, !PT ;  /* 0x000000ff0d027812 */ /* 0x000fc400078ec0ff */
[----:B------:R-:W-:Y:S01]  /*55e0*/  LOP3.LUT R0, R14, 0xff, RZ, 0xc0, !PT ;  /* 0x000000ff0e007812 */ /* 0x000fe200078ec0ff */
[----:B------:R-:W-:Y:S01]  /*55f0*/  IMAD.SHL.U32 R66, R3, 0x100, RZ ;  /* 0x0000010003427824 */ /* 0x000fe200078e00ff */
[----:B------:R-:W-:Y:S02]  /*5600*/  F2FP.SATFINITE.E5M2.F32.PACK_AB_MERGE_C R9, RZ, R9, RZ ;  /* 0x00000009ff09723e */ /* 0x000fe400048060ff */
[----:B------:R-:W-:Y:S02]  /*5610*/  F2FP.SATFINITE.E5M2.F32.PACK_AB_MERGE_C R11, RZ, R11, RZ ;  /* 0x0000000bff0b723e */ /* 0x000fe400048060ff */
[----:B------:R-:W-:Y:S02]  /*5620*/  LOP3.LUT R68, R57, 0xff, RZ, 0xc0, !PT ;  /* 0x000000ff39447812 */ /* 0x000fe400078ec0ff */
[----:B------:R-:W-:Y:S01]  /*5630*/  F2FP.SATFINITE.E5M2.F32.PACK_AB_MERGE_C R67, RZ, R67, RZ ;  /* 0x00000043ff43723e */ /* 0x000fe200048060ff */
[----:B------:R-:W-:Y:S01]  /*5640*/  BSSY.RECONVERGENT B0, `(.L_x_26039) ;  /* 0x0000017000007945 */ /* 0x000fe20003800200 */
[----:B------:R-:W-:Y:S01]  /*5650*/  F2FP.SATFINITE.E5M2.F32.PACK_AB_MERGE_C R15, RZ, R15, RZ ;  /* 0x0000000fff0f723e */ /* 0x000fe200048060ff */
        /* <DEDUP_REMOVED lines=21> */
.L_x_26040:
[----:B------:R-:W-:Y:S05]  /*57b0*/  BSYNC.RECONVERGENT B0 ;  /* 0x0000000000007941 */ /* 0x000fea0003800200 */
.L_x_26039:
        /* <DEDUP_REMOVED lines=18> */
.L_x_26042:
[----:B------:R-:W-:Y:S05]  /*58e0*/  BSYNC.RECONVERGENT B0 ;  /* 0x0000000000007941 */ /* 0x000fea0003800200 */
.L_x_26041:
        /* <DEDUP_REMOVED lines=60> */
[----:B------:R-:W-:Y:S01]  /*5cb0*/  F2FP.SATFINITE.E5M2.F32.PACK_AB_MERGE_C R17, RZ, R29, RZ ;  /* 0x0000001dff11723e */ /* 0x000fe200048060ff */
[----:B------:R-:W-:Y:S01]  /*5cc0*/  FMUL R67, R14, UR5 ;  /* 0x000000050e437c20 */ /* 0x000fe20008400000 */
[----:B------:R-:W-:Y:S01]  /*5cd0*/  FMNMX3 R73, R66, R65, R57, !PT ;  /* 0x0000004142497276 */ /* 0x000fe20007800039 */
[----:B------:R-:W-:Y:S01]  /*5ce0*/  FMUL R57, R72, UR5 ;  /* 0x0000000548397c20 */ /* 0x000fe20008400000 */
[----:B------:R-:W-:Y:S01]  /*5cf0*/  F2FP.SATFINITE.E5M2.F32.PACK_AB_MERGE_C R29, RZ, R34, RZ ;  /* 0x00000022ff1d723e */ /* 0x000fe200048060ff */
[----:B------:R-:W-:Y:S01]  /*5d00*/  FMUL R66, R15, UR5 ;  /* 0x000000050f427c20 */ /* 0x000fe20008400000 */
[----:B------:R-:W-:Y:S02]  /*5d10*/  F2FP.SATFINITE.E5M2.F32.PACK_AB_MERGE_C R16, RZ, R16, RZ ;  /* 0x00000010ff10723e */ /* 0x000fe400048060ff */
[----:B------:R-:W-:Y:S02]  /*5d20*/  F2FP.SATFINITE.E5M2.F32.PACK_AB_MERGE_C R28, RZ, R28, RZ ;  /* 0x0000001cff1c723e */ /* 0x000fe400048060ff */
[----:B------:R-:W-:-:S02]  /*5d30*/  F2FP.SATFINITE.E5M2.F32.PACK_AB_MERGE_C R34, RZ, R64, RZ ;  /* 0x00000040ff22723e */ /* 0x000fc400048060ff */
[----:B------:R-:W-:Y:S02]  /*5d40*/  F2FP.SATFINITE.E5M2.F32.PACK_AB_MERGE_C R35, RZ, R35, RZ ;  /* 0x00000023ff23723e */ /* 0x000fe400048060ff */
[----:B------:R-:W-:Y:S01]  /*5d50*/  F2FP.SATFINITE.E5M2.F32.PACK_AB_MERGE_C R44, RZ, R44, RZ ;  /* 0x0000002cff2c723e */ /* 0x000fe200048060ff */
        /* <DEDUP_REMOVED lines=21> */
.L_x_26044:
[----:B------:R-:W-:Y:S05]  /*5eb0*/  BSYNC.RECONVERGENT B0 ;  /* 0x0000000000007941 */ /* 0x000fea0003800200 */
.L_x_26043:
[----:B------:R-:W-:Y:S01]  /*5ec0*/  FMUL R68, R13, UR5 ;  /* 0x000000050d447c20 */ /* 0x000fe20008400000 */
[----:B------:R-:W-:Y:S01]  /*5ed0*/  BSSY.RECONVERGENT B0, `(.L_x_26045) ;  /* 0x000001a000007945 */ /* 0x000fe20003800200 */
[----:B0-----:R-:W-:Y:S02]  /*5ee0*/  F2FP.SATFINITE.E5M2.F32.PACK_AB_MERGE_C R65, RZ, R66, RZ ;  /* 0x00000042ff41723e */ /* 0x001fe400048060ff */
[----:B------:R-:W-:Y:S02]  /*5ef0*/  F2FP.SATFINITE.E5M2.F32.PACK_AB_MERGE_C R45, RZ, R45, RZ ;  /* 0x0000002dff2d723e */ /* 0x000fe400048060ff */
[----:B------:R-:W-:Y:S02]  /*5f00*/  F2FP.SATFINITE.E5M2.F32.PACK_AB_MERGE_C R57, RZ, R57, RZ ;  /* 0x00000039ff39723e */ /* 0x000fe400048060ff */
[----:B------:R-:W-:Y:S02]  /*5f10*/  F2FP.SATFINITE.E5M2.F32.PACK_AB_MERGE_C R64, RZ, R67, RZ ;  /* 0x00000043ff40723e */ /* 0x000fe400048060ff */
[----:B------:R-:W-:Y:S01]  /*5f20*/  F2FP.SATFINITE.E5M2.F32.PACK_AB_MERGE_C R66, RZ, R68, RZ ;  /* 0x00000044ff42723e */ /* 0x000fe200048060ff */
        /* <DEDUP_REMOVED lines=20> */
.L_x_26046:
[----:B------:R-:W-:Y:S05]  /*6070*/  BSYNC.RECONVERGENT B0 ;  /* 0x0000000000007941 */ /* 0x000fea0003800200 */
.L_x_26045:
        /* <DEDUP_REMOVED lines=21> */
.L_x_26048:
[----:B------:R-:W-:Y:S05]  /*61d0*/  BSYNC.RECONVERGENT B0 ;  /* 0x0000000000007941 */ /* 0x000fea0003800200 */
.L_x_26047:
        /* <DEDUP_REMOVED lines=69> */
[----:B------:R-:W-:Y:S02]  /*6630*/  F2FP.SATFINITE.E5M2.F32.PACK_AB_MERGE_C R28, RZ, R28, RZ ;  /* 0x0000001cff1c723e */ /* 0x000fe400048060ff */
[----:B------:R-:W-:Y:S01]  /*6640*/  FSETP.GT.AND P6, PT, R17, RZ, PT ;  /* 0x000000ff1100720b */ /* 0x000fe20003fc4000 */
[----:B------:R-:W-:Y:S01]  /*6650*/  FMUL R34, R5, UR5 ;  /* 0x0000000505227c20 */ /* 0x000fe20008400000 */
[----:B------:R-:W-:Y:S01]  /*6660*/  PRMT R9, R28, 0x7104, RZ ;  /* 0x000071041c097816 */ /* 0x000fe200000000ff */
[----:B------:R-:W-:-:S03]  /*6670*/  FMUL R17, R17, R17 ;  /* 0x0000001111117220 */ /* 0x000fc60000400000 */
[----:B------:R-:W-:Y:S02]  /*6680*/  F2FP.SATFINITE.E5M2.F32.PACK_AB_MERGE_C R34, RZ, R34, RZ ;  /* 0x00000022ff22723e */ /* 0x000fe400048060ff */
        /* <DEDUP_REMOVED lines=37> */
[----:B------:R-:W-:Y:S02]  /*68e0*/  F2FP.SATFINITE.E5M2.F32.PACK_AB_MERGE_C R29, RZ, R29, RZ ;  /* 0x0000001dff1d723e */ /* 0x000fe400048060ff */
[----:B------:R-:W-:Y:S02]  /*68f0*/  F2FP.SATFINITE.E5M2.F32.PACK_AB_MERGE_C R14, RZ, R14, RZ ;  /* 0x0000000eff0e723e */ /* 0x000fe400048060ff */
[----:B------:R-:W-:Y:S02]  /*6900*/  F2FP.SATFINITE.E5M2.F32.PACK_AB_MERGE_C R11, RZ, R57, RZ ;  /* 0x00000039ff0b723e */ /* 0x000fe400048060ff */
[----:B------:R-:W-:Y:S02]  /*6910*/  PRMT R44, R29, 0x7104, RZ ;  /* 0x000071041d2c7816 */ /* 0x000fe400000000ff */
[----:B------:R-:W-:-:S02]  /*6920*/  F2FP.SATFINITE.E5M2.F32.PACK_AB_MERGE_C R20, RZ, R20, RZ ;  /* 0x00000014ff14723e */ /* 0x000fc400048060ff */
        /* <DEDUP_REMOVED lines=32> */
[----:B------:R-:W-:Y:S02]  /*6b30*/  F2FP.SATFINITE.E5M2.F32.PACK_AB_MERGE_C R8, RZ, R35, RZ ;  /* 0x00000023ff08723e */ /* 0x000fe400048060ff */
[----:B------:R-:W-:Y:S02]  /*6b40*/  SHF.R.U32.HI R35, RZ, 0x10, R23 ;  /* 0x00000010ff237819 */ /* 0x000fe40000011617 */
[----:B------:R-:W-:Y:S01]  /*6b50*/  FSEL R23, R9, RZ, P6 ;  /* 0x000000ff09177208 */ /* 0x000fe20003000000 */
[----:B------:R-:W-:Y:S01]  /*6b60*/  IMAD.U32 R76, R8, 0x10000, RZ ;  /* 0x00010000084c7824 */ /* 0x000fe200078e00ff */
[----:B------:R-:W-:Y:S01]  /*6b70*/  F2FP.SATFINITE.E5M2.F32.PACK_AB_MERGE_C R65, RZ, R65, RZ ;  /* 0x00000041ff41723e */ /* 0x000fe200048060ff */
        /* <DEDUP_REMOVED lines=8> */
[----:B------:R-:W-:Y:S01]  /*6c00*/  F2FP.SATFINITE.E5M2.F32.PACK_AB_MERGE_C R9, RZ, R9, RZ ;  /* 0x00000009ff09723e */ /* 0x000fe200048060ff */
[----:B-----5:R-:W-:Y:S01]  /*6c10*/  IMAD.U32 R21, R42, 0x10000, RZ ;  /* 0x000100002a157824 */ /* 0x020fe200078e00ff */
[----:B------:R-:W-:-:S02]  /*6c20*/  LOP3.LUT R44, R44, 0xff0000, R57, 0xf8, !PT ;  /* 0x00ff00002c2c7812 */ /* 0x000fc400078ef839 */
[----:B------:R-:W-:Y:S02]  /*6c30*/  FMNMX3 R74, R5, R17, R74, !PT ;  /* 0x00000011054a7276 */ /* 0x000fe4000780004a */
[----:B------:R-:W-:Y:S01]  /*6c40*/  LOP3.LUT R57, R9, 0xffff, RZ, 0xc0, !PT ;  /* 0x0000ffff09397812 */ /* 0x000fe200078ec0ff */
[----:B------:R-:W-:Y:S01]  /*6c50*/  FMUL R9, R21, R21 ;  /* 0x0000001515097220 */ /* 0x000fe20000400000 */
[----:B------:R-:W-:Y:S02]  /*6c60*/  F2FP.SATFINITE.E5M2.F32.PACK_AB_MERGE_C R45, RZ, R45, RZ ;  /* 0x0000002dff2d723e */ /* 0x000fe400048060ff */
[----:B------:R-:W-:Y:S01]  /*6c70*/  FSEL R5, R3, RZ, P6 ;  /* 0x000000ff03057208 */ /* 0x000fe20003000000 */
[----:B------:R-:W-:Y:S01]  /*6c80*/  IMAD.U32 R3, R40, 0x10000, RZ ;  /* 0x0001000028037824 */ /* 0x000fe200078e00ff */
[----:B------:R-:W-:Y:S01]  /*6c90*/  FSETP.GT.AND P6, PT, R21, RZ, PT ;  /* 0x000000ff1500720b */ /* 0x000fe20003fc4000 */
[----:B------:R-:W-:Y:S01]  /*6ca0*/  IMAD.SHL.U32 R75, R57, 0x1000000, RZ ;  /* 0x01000000394b7824 */ /* 0x000fe200078e00ff */
[----:B------:R-:W-:Y:S01]  /*6cb0*/  LOP3.LUT R17, R45, 0xffff, RZ, 0xc0, !PT ;  /* 0x0000ffff2d117812 */ /* 0x000fe200078ec0ff */
[----:B------:R-:W-:Y:S01]  /*6cc0*/  FMUL R35, R3, R3 ;  /* 0x0000000303237220 */ /* 0x000fe20000400000 */
[----:B------:R-:W-:Y:S01]  /*6cd0*/  F2FP.SATFINITE.E5M2.F32.PACK_AB_MERGE_C R66, RZ, R66, RZ ;  /* 0x00000042ff42723e */ /* 0x000fe200048060ff */
[----:B------:R-:W-:Y:S01]  /*6ce0*/  FMUL R21, R5, UR5 ;  /* 0x0000000505157c20 */ /* 0x000fe20008400000 */
[----:B------:R-:W-:Y:S01]  /*6cf0*/  FSEL R9, R9, RZ, P6 ;  /* 0x000000ff09097208 */ /* 0x000fe20003000000 */
[----:B------:R-:W-:Y:S01]  /*6d00*/  IMAD.SHL.U32 R73, R17, 0x1000000, RZ ;  /* 0x0100000011497824 */ /* 0x000fe200078e00ff */
[----:B------:R-:W-:Y:S01]  /*6d10*/  FSETP.GT.AND P6, PT, R3, RZ, PT ;  /* 0x000000ff0300720b */ /* 0x000fe20003fc4000 */
[----:B------:R-:W-:Y:S01]  /*6d20*/  IMAD.U32 R76, R66, 0x10000, RZ ;  /* 0x00010000424c7824 */ /* 0x000fe200078e00ff */
[----:B------:R-:W-:-:S02]  /*6d30*/  F2FP.SATFINITE.E5M2.F32.PACK_AB_MERGE_C R21, RZ, R21, RZ ;  /* 0x00000015ff15723e */ /* 0x000fc400048060ff */
        /* <DEDUP_REMOVED lines=24> */
.L_x_26050:
[----:B------:R-:W-:Y:S05]  /*6ec0*/  BSYNC.RECONVERGENT B0 ;  /* 0x0000000000007941 */ /* 0x000fea0003800200 */
.L_x_26049:
[----:B------:R-:W-:Y:S01]  /*6ed0*/  SHF.R.U64 R21, R58, 0x10, R59 ;  /* 0x000000103a157819 */ /* 0x000fe2000000123b */
[----:B0-----:R-:W-:Y:S01]  /*6ee0*/  IMAD.SHL.U32 R22, R64, 0x1000000, RZ ;  /* 0x0100000040167824 */ /* 0x001fe200078e00ff */
[----:B------:R-:W-:Y:S01]  /*6ef0*/  F2FP.SATFINITE.E5M2.F32.PACK_AB_MERGE_C R29, RZ, R73, RZ ;  /* 0x00000049ff1d723e */ /* 0x000fe200048060ff */
[----:B------:R-:W-:Y:S01]  /*6f00*/  IMAD.U32 R20, R58, 0x10000, RZ ;  /* 0x000100003a147824 */ /* 0x000fe200078e00ff */
[----:B------:R-:W-:Y:S01]  /*6f10*/  F2FP.SATFINITE.E5M2.F32.PACK_AB_MERGE_C R28, RZ, R72, RZ ;  /* 0x00000048ff1c723e */ /* 0x000fe200048060ff */
        /* <DEDUP_REMOVED lines=28> */
.L_x_26052:
[----:B------:R-:W-:Y:S05]  /*70e0*/  BSYNC.RECONVERGENT B0 ;  /* 0x0000000000007941 */ /* 0x000fea0003800200 */
.L_x_26051:
        /* <DEDUP_REMOVED lines=15> */
.L_x_26054:
[----:B------:R-:W-:Y:S05]  /*71e0*/  BSYNC.RECONVERGENT B0 ;  /* 0x0000000000007941 */ /* 0x000fea0003800200 */
.L_x_26053:
        /* <DEDUP_REMOVED lines=37> */
[----:B------:R-:W-:Y:S01]  /*7440*/  F2FP.SATFINITE.E5M2.F32.PACK_AB_MERGE_C R44, RZ, R44, RZ ;  /* 0x0000002cff2c723e */ /* 0x000fe200048060ff */
[----:B------:R-:W-:Y:S01]  /*7450*/  FMUL R20, R20, UR5 ;  /* 0x0000000514147c20 */ /* 0x000fe20008400000 */
[----:B------:R-:W-:-:S02]  /*7460*/  F2FP.SATFINITE.E5M2.F32.PACK_AB_MERGE_C R21, RZ, R21, RZ ;  /* 0x00000015ff15723e */ /* 0x000fc400048060ff */
[----:B------:R-:W-:Y:S01]  /*7470*/  FSETP.GT.AND P5, PT, R57, RZ, PT ;  /* 0x000000ff3900720b */ /* 0x000fe20003fa4000 */
[----:B------:R-:W-:Y:S01]  /*7480*/  IMAD.U32 R14, R44, 0x10000, RZ ;  /* 0x000100002c0e7824 */ /* 0x000fe200078e00ff */
[----:B------:R-:W-:Y:S01]  /*7490*/  FMNMX3 R23, R61, R23, R64, !PT ;  /* 0x000000173d177276 */ /* 0x000fe20007800040 */
[----:B------:R-:W-:Y:S01]  /*74a0*/  FMUL R61, R45, R45 ;  /* 0x0000002d2d3d7220 */ /* 0x000fe20000400000 */
[----:B------:R-:W-:Y:S02]  /*74b0*/  LOP3.LUT R5, R21, 0xff, RZ, 0xc0, !PT ;  /* 0x000000ff15057812 */ /* 0x000fe400078ec0ff */
[----:B------:R-:W-:Y:S02]  /*74c0*/  FSETP.GT.AND P4, PT, R45, RZ, PT ;  /* 0x000000ff2d00720b */ /* 0x000fe40003f84000 */
[----:B------:R-:W-:Y:S02]  /*74d0*/  F2FP.SATFINITE.E5M2.F32.PACK_AB_MERGE_C R58, RZ, R58, RZ ;  /* 0x0000003aff3a723e */ /* 0x000fe400048060ff */
        /* <DEDUP_REMOVED lines=10> */
[----:B------:R-:W-:Y:S02]  /*7580*/  F2FP.SATFINITE.E5M2.F32.PACK_AB_MERGE_C R14, RZ, R14, RZ ;  /* 0x0000000eff0e723e */ /* 0x000fe400048060ff */
[----:B------:R-:W-:Y:S01]  /*7590*/  F2FP.SATFINITE.E5M2.F32.PACK_AB_MERGE_C R22, RZ, R5, RZ ;  /* 0x00000005ff16723e */ /* 0x000fe200048060ff */
        /* <DEDUP_REMOVED lines=20> */
[----:B------:R-:W-:Y:S01]  /*76e0*/  F2FP.SATFINITE.E5M2.F32.PACK_AB_MERGE_C R23, RZ, R23, RZ ;  /* 0x00000017ff17723e */ /* 0x000fe200048060ff */
        /* <DEDUP_REMOVED lines=14> */
[----:B------:R-:W-:Y:S02]  /*77d0*/  F2FP.SATFINITE.E5M2.F32.PACK_AB_MERGE_C R49, RZ, R49, RZ ;  /* 0x00000031ff31723e */ /* 0x000fe400048060ff */
[----:B------:R-:W-:Y:S01]  /*77e0*/  LOP3.LUT R4, R4, 0xff000000, R59, 0xf8, !PT ;  /* 0xff00000004047812 */ /* 0x000fe200078ef83b */
[----:B------:R-:W-:Y:S01]  /*77f0*/  FMUL R59, R34, UR5 ;  /* 0x00000005223b7c20 */ /* 0x000fe20008400000 */
[----:B------:R-:W-:Y:S01]  /*7800*/  FMNMX3 R60, R66, R60, R65, !PT ;  /* 0x0000003c423c7276 */ /* 0x000fe20007800041 */
[----:B------:R-:W-:Y:S01]  /*7810*/  FMUL R71, R8, R8 ;  /* 0x0000000808477220 */ /* 0x000fe20000400000 */
[----:B------:R-:W-:-:S02]  /*7820*/  F2FP.SATFINITE.E5M2.F32.PACK_AB_MERGE_C R65, RZ, R48, RZ ;  /* 0x00000030ff41723e */ /* 0x000fc400048060ff */
[----:B------:R-:W-:Y:S02]  /*7830*/  LOP3.LUT R34, R49, 0xff, RZ, 0xc0, !PT ;  /* 0x000000ff31227812 */ /* 0x000fe400078ec0ff */
[----:B------:R-:W-:Y:S02]  /*7840*/  FSETP.GT.AND P0, PT, R8, RZ, PT ;  /* 0x000000ff0800720b */ /* 0x000fe40003f04000 */
[----:B------:R-:W-:Y:S01]  /*7850*/  F2FP.SATFINITE.E5M2.F32.PACK_AB_MERGE_C R48, RZ, R59, RZ ;  /* 0x0000003bff30723e */ /* 0x000fe200048060ff */
        /* <DEDUP_REMOVED lines=10> */
[----:B------:R-:W-:Y:S01]  /*7900*/  F2FP.SATFINITE.E5M2.F32.PACK_AB_MERGE_C R34, RZ, R34, RZ ;  /* 0x00000022ff22723e */ /* 0x000fe200048060ff */
        /* <DEDUP_REMOVED lines=11> */
[----:B------:R-:W-:Y:S02]  /*79c0*/  F2FP.SATFINITE.E5M2.F32.PACK_AB_MERGE_C R46, RZ, R46, RZ ;  /* 0x0000002eff2e723e */ /* 0x000fe400048060ff */
[----:B------:R-:W-:Y:S01]  /*79d0*/  F2FP.SATFINITE.E5M2.F32.PACK_AB_MERGE_C R54, RZ, R20, RZ ;  /* 0x00000014ff36723e */ /* 0x000fe200048060ff */
        /* <DEDUP_REMOVED lines=11> */
.L_x_26056:
[----:B------:R-:W-:Y:S05]  /*7a90*/  BSYNC.RECONVERGENT B0 ;  /* 0x0000000000007941 */ /* 0x000fea0003800200 */
.L_x_26055:
        /* <DEDUP_REMOVED lines=30> */
[----:B------:R-:W-:-:S02]  /*7c80*/  F2FP.SATFINITE.E5M2.F32.PACK_AB_MERGE_C R49, RZ, R49, RZ ;  /* 0x00000031ff31723e */ /* 0x000fc400048060ff */
[----:B------:R-:W-:Y:S02]  /*7c90*/  FSEL R42, R42, RZ, P0 ;  /* 0x000000ff2a2a7208 */ /* 0x000fe40000000000 */
[----:B------:R-:W-:Y:S02]  /*7ca0*/  F2FP.SATFINITE.E5M2.F32.PACK_AB_MERGE_C R47, RZ, R47, RZ ;  /* 0x0000002fff2f723e */ /* 0x000fe400048060ff */
[C---:B------:R-:W-:Y:S01]  /*7cb0*/  FMNMX3 R35, R42.reuse, R35, R40, !PT ;  /* 0x000000232a237276 */ /* 0x040fe20007800028 */
[----:B------:R-:W-:Y:S01]  /*7cc0*/  FMUL R42, R42, UR5 ;  /* 0x000000052a2a7c20 */ /* 0x000fe20008400000 */
[----:B------:R-:W-:Y:S02]  /*7cd0*/  LOP3.LUT R21, R49, 0xff, RZ, 0xc0, !PT ;  /* 0x000000ff31157812 */ /* 0x000fe400078ec0ff */
[----:B------:R-:W-:Y:S02]  /*7ce0*/  PRMT R40, R47, 0x7104, RZ ;  /* 0x000071042f287816 */ /* 0x000fe400000000ff */
[----:B------:R-:W-:-:S02]  /*7cf0*/  F2FP.SATFINITE.E5M2.F32.PACK_AB_MERGE_C R43, RZ, R61, RZ ;  /* 0x0000003dff2b723e */ /* 0x000fc400048060ff */
[----:B------:R-:W-:Y:S02]  /*7d00*/  LOP3.LUT R40, R21, 0xff00, R40, 0xf8, !PT ;  /* 0x0000ff0015287812 */ /* 0x000fe400078ef828 */
[----:B------:R-:W-:Y:S02]  /*7d10*/  F2FP.SATFINITE.E5M2.F32.PACK_AB_MERGE_C R21, RZ, R64, RZ ;  /* 0x00000040ff15723e */ /* 0x000fe400048060ff */
        /* <DEDUP_REMOVED lines=17> */
.L_x_26058:
[----:B------:R-:W-:Y:S05]  /*7e30*/  BSYNC.RECONVERGENT B0 ;  /* 0x0000000000007941 */ /* 0x000fea0003800200 */
.L_x_26057:
[----:B0-----:R-:W-:Y:S01]  /*7e40*/  VIADD R43, R56, 0x3 ;  /* 0x00000003382b7836 */ /* 0x001fe20000000000 */
[----:B------:R-:W-:Y:S01]  /*7e50*/  F2FP.SATFINITE.E5M2.F32.PACK_AB_MERGE_C R20, RZ, R66, RZ ;  /* 0x00000042ff14723e */ /* 0x000fe200048060ff */
[----:B------:R-:W-:Y:S01]  /*7e60*/  FMUL R59, R59, UR5 ;  /* 0x000000053b3b7c20 */ /* 0x000fe20008400000 */
[----:B------:R-:W-:Y:S01]  /*7e70*/  F2FP.SATFINITE.E5M2.F32.PACK_AB_MERGE_C R54, RZ, R54, RZ ;  /* 0x00000036ff36723e */ /* 0x000fe200048060ff */
[----:B------:R-:W-:Y:S01]  /*7e80*/  IMAD.IADD R21, R10, 0x1, -R43 ;  /* 0x000000010a157824 */ /* 0x000fe200078e0a2b */
[----:B------:R-:W-:Y:S01]  /*7e90*/  F2FP.SATFINITE.E5M2.F32.PACK_AB_MERGE_C R46, RZ, R42, RZ ;  /* 0x0000002aff2e723e */ /* 0x000fe200048060ff */
        /* <DEDUP_REMOVED lines=10> */
[----:B------:R-:W-:-:S02]  /*7f40*/  F2FP.SATFINITE.E5M2.F32.PACK_AB_MERGE_C R21, RZ, R21, RZ ;  /* 0x00000015ff15723e */ /* 0x000fc400048060ff */
        /* <DEDUP_REMOVED lines=13> */
[----:B------:R-:W-:Y:S02]  /*8020*/  F2FP.SATFINITE.E5M2.F32.PACK_AB_MERGE_C R60, RZ, R60, RZ ;  /* 0x0000003cff3c723e */ /* 0x000fe400048060ff */
[C---:B------:R-:W-:Y:S01]  /*8030*/  FMNMX R61, R66.reuse, R35, !PT ;  /* 0x00000023423d7209 */ /* 0x040fe20007800000 */
[----:B------:R-:W-:Y:S01]  /*8040*/  FMUL R57, R66, UR5 ;  /* 0x0000000542397c20 */ /* 0x000fe20008400000 */
[----:B------:R-:W-:Y:S02]  /*8050*/  F2FP.SATFINITE.E5M2.F32.PACK_AB_MERGE_C R35, RZ, R59, RZ ;  /* 0x0000003bff23723e */ /* 0x000fe400048060ff */
[----:B------:R-:W-:Y:S02]  /*8060*/  LOP3.LUT R64, R71, 0xffff, R64, 0xf8, !PT ;  /* 0x0000ffff47407812 */ /* 0x000fe400078ef840 */
[C---:B------:R-:W-:Y:S01]  /*8070*/  FSETP.GT.AND P2, PT, R58.reuse, RZ, PT ;  /* 0x000000ff3a00720b */ /* 0x040fe20003f44000 */
[----:B------:R-:W-:Y:S01]  /*8080*/  FMUL R58, R58, R58 ;  /* 0x0000003a3a3a7220 */ /* 0x000fe20000400000 */
[----:B------:R-:W-:-:S02]  /*8090*/  LOP3.LUT R71, R60, 0xffff, RZ, 0xc0, !PT ;  /* 0x0000ffff3c477812 */ /* 0x000fc400078ec0ff */
[----:B0-----:R-:W-:Y:S02]  /*80a0*/  LOP3.LUT R4, R35, 0xffff, RZ, 0xc0, !PT ;  /* 0x0000ffff23047812 */ /* 0x001fe400078ec0ff */
[----:B------:R-:W-:Y:S01]  /*80b0*/  F2FP.SATFINITE.E5M2.F32.PACK_AB_MERGE_C R59, RZ, R72, RZ ;  /* 0x00000048ff3b723e */ /* 0x000fe200048060ff */
[----:B------:R-:W-:Y:S01]  /*80c0*/  IMAD.SHL.U32 R71, R71, 0x1000000, RZ ;  /* 0x0100000047477824 */ /* 0x000fe200078e00ff */
[----:B------:R-:W-:Y:S01]  /*80d0*/  F2FP.SATFINITE.E5M2.F32.PACK_AB_MERGE_C R57, RZ, R57, RZ ;  /* 0x00000039ff39723e */ /* 0x000fe200048060ff */
        /* <DEDUP_REMOVED lines=24> */
.L_x_26060:
[----:B------:R-:W-:Y:S05]  /*8260*/  BSYNC.RECONVERGENT B0 ;  /* 0x0000000000007941 */ /* 0x000fea0003800200 */
.L_x_26059:
        /* <DEDUP_REMOVED lines=16> */
.L_x_26062:
[----:B------:R-:W-:Y:S05]  /*8370*/  BSYNC.RECONVERGENT B0 ;  /* 0x0000000000007941 */ /* 0x000fea0003800200 */
.L_x_26061:
        /* <DEDUP_REMOVED lines=16> */
.L_x_26064:
[----:B------:R-:W-:Y:S05]  /*8480*/  BSYNC.RECONVERGENT B0 ;  /* 0x0000000000007941 */ /* 0x000fea0003800200 */
.L_x_26063:
        /* <DEDUP_REMOVED lines=18> */
.L_x_26066:
[----:B------:R-:W-:Y:S05]  /*85b0*/  BSYNC.RECONVERGENT B0 ;  /* 0x0000000000007941 */ /* 0x000fea0003800200 */
.L_x_26065:
        /* <DEDUP_REMOVED lines=31> */
[----:B------:R-:W-:Y:S01]  /*87b0*/  F2FP.SATFINITE.E5M2.F32.PACK_AB_MERGE_C R39, RZ, R39, RZ ;  /* 0x00000027ff27723e */ /* 0x000fe200048060ff */
[----:B------:R-:W-:Y:S01]  /*87c0*/  FMUL R49, R44, UR5 ;  /* 0x000000052c317c20 */ /* 0x000fe20008400000 */
[----:B------:R-:W-:Y:S02]  /*87d0*/  F2FP.SATFINITE.E5M2.F32.PACK_AB_MERGE_C R58, RZ, R21, RZ ;  /* 0x00000015ff3a723e */ /* 0x000fe400048060ff */
[----:B------:R-:W-:Y:S02]  /*87e0*/  F2FP.SATFINITE.E5M2.F32.PACK_AB_MERGE_C R46, RZ, R46, RZ ;  /* 0x0000002eff2e723e */ /* 0x000fe400048060ff */
        /* <DEDUP_REMOVED lines=16> */
.L_x_26068:
[----:B------:R-:W-:Y:S05]  /*88f0*/  BSYNC.RECONVERGENT B0 ;  /* 0x0000000000007941 */ /* 0x000fea0003800200 */
.L_x_26067:
[----:B------:R-:W-:Y:S01]  /*8900*/  BSSY.RECONVERGENT B0, `(.L_x_26069) ;  /* 0x0000012000007945 */ /* 0x000fe20003800200 */
[----:B------:R-:W-:Y:S02]  /*8910*/  F2FP.SATFINITE.E5M2.F32.PACK_AB_MERGE_C R49, RZ, R49, RZ ;  /* 0x00000031ff31723e */ /* 0x000fe400048060ff */
        /* <DEDUP_REMOVED lines=16> */
.L_x_26070:
[----:B------:R-:W-:Y:S05]  /*8a20*/  BSYNC.RECONVERGENT B0 ;  /* 0x0000000000007941 */ /* 0x000fea0003800200 */
.L_x_26069:
        /* <DEDUP_REMOVED lines=42> */
.L_x_26075:
        /* <DEDUP_REMOVED lines=48> */
.L_x_26074:
[----:B------:R-:W-:Y:S05]  /*8fd0*/  BSYNC.RECONVERGENT B1 ;  /* 0x0000000000017941 */ /* 0x000fea0003800200 */
.L_x_26073:
        /* <DEDUP_REMOVED lines=35> */
.L_x_26072:
[----:B------:R-:W-:Y:S05]  /*9210*/  BSYNC.RECONVERGENT B0 ;  /* 0x0000000000007941 */ /* 0x000fea0003800200 */
.L_x_26071:
        /* <DEDUP_REMOVED lines=28> */
.L_x_26080:
        /* <DEDUP_REMOVED lines=48> */
.L_x_26079:
[----:B------:R-:W-:Y:S05]  /*96e0*/  BSYNC.RECONVERGENT B1 ;  /* 0x0000000000017941 */ /* 0x000fea0003800200 */
.L_x_26078:
        /* <DEDUP_REMOVED lines=35> */
.L_x_26077:
[----:B------:R-:W-:Y:S05]  /*9920*/  BSYNC.RECONVERGENT B0 ;  /* 0x0000000000007941 */ /* 0x000fea0003800200 */
.L_x_26076:
        /* <DEDUP_REMOVED lines=27> */
.L_x_26085:
        /* <DEDUP_REMOVED lines=48> */
.L_x_26084:
[----:B------:R-:W-:Y:S05]  /*9de0*/  BSYNC.RECONVERGENT B1 ;  /* 0x0000000000017941 */ /* 0x000fea0003800200 */
.L_x_26083:
        /* <DEDUP_REMOVED lines=35> */
.L_x_26082:
[----:B------:R-:W-:Y:S05]  /*a020*/  BSYNC.RECONVERGENT B0 ;  /* 0x0000000000007941 */ /* 0x000fea0003800200 */
.L_x_26081:
        /* <DEDUP_REMOVED lines=25> */
.L_x_26090:
        /* <DEDUP_REMOVED lines=48> */
.L_x_26089:
[----:B------:R-:W-:Y:S05]  /*a4c0*/  BSYNC.RECONVERGENT B1 ;  /* 0x0000000000017941 */ /* 0x000fea0003800200 */
.L_x_26088:
        /* <DEDUP_REMOVED lines=35> */
.L_x_26087:
[----:B------:R-:W-:Y:S05]  /*a700*/  BSYNC.RECONVERGENT B0 ;  /* 0x0000000000007941 */ /* 0x000fea0003800200 */
.L_x_26086:
        /* <DEDUP_REMOVED lines=39> */
.L_x_26099:
[----:B------:R-:W-:Y:S02]  /*a980*/  ISETP.NE.AND P0, PT, R10, RZ, PT ;  /* 0x000000ff0a00720c */ /* 0x000fe40003f05270 */
[----:B--2---:R-:W-:-:S11]  /*a990*/  FMNMX R5, R2, R5, !PT ;  /* 0x0000000502057209 */ /* 0x004fd60007800000 */
[----:B------:R-:W-:Y:S05]  /*a9a0*/  @P0 BRA `(.L_x_26092) ;  /* 0x0000000000080947 */ /* 0x000fea0003800000 */
[----:B0-----:R-:W0:Y:S02]  /*a9b0*/  LDC.64 R2, c[0x0][0x3a8] ;  /* 0x0000ea00ff027b82 */ /* 0x001e240000000a00 */
[----:B0-----:R2:W-:Y:S02]  /*a9c0*/  REDG.E.MAX.S32.STRONG.GPU desc[UR24][R2.64], R5 ;  /* 0x000000050200798e */ /* 0x0015e4000d12e318 */
.L_x_26092:
[----:B------:R-:W-:Y:S05]  /*a9d0*/  BSYNC B0 ;  /* 0x0000000000007941 */ /* 0x000fea0003800000 */
.L_x_26091:
        /* <DEDUP_REMOVED lines=12> */
[----:B-12-4-:R-:W-:Y:S05]  /*aaa0*/  CALL.REL.NOINC `($__internal_663_$__cuda_sm20_rcp_rn_f32_slowpath) ;  /* 0x0000000400987944 */ /* 0x016fea0003c00000 */
[----:B------:R-:W-:Y:S05]  /*aab0*/  BRA `(.L_x_26095) ;  /* 0x0000000000147947 */ /* 0x000fea0003800000 */
.L_x_26094:
[----:B0-2---:R-:W0:Y:S01]  /*aac0*/  MUFU.RCP R5, UR5 ;  /* 0x0000000500057d08 */ /* 0x005e220008001000 */
[----:B------:R-:W-:-:S04]  /*aad0*/  IMAD.U32 R0, RZ, RZ, UR5 ;  /* 0x00000005ff007e24 */ /* 0x000fc8000f8e00ff */
[----:B0-----:R-:W-:-:S04]  /*aae0*/  FFMA R0, R5, R0, -1 ;  /* 0xbf80000005007423 */ /* 0x001fc80000000000 */
[----:B------:R-:W-:-:S04]  /*aaf0*/  FADD.FTZ R0, -R0, -RZ ;  /* 0x800000ff00007221 */ /* 0x000fc80000010100 */
[----:B------:R-:W-:-:S07]  /*ab00*/  FFMA R5, R5, R0, R5 ;  /* 0x0000000005057223 */ /* 0x000fce0000000005 */
.L_x_26095:
[----:B------:R-:W0:Y:S02]  /*ab10*/  LDC.64 R2, c[0x0][0x3b0] ;  /* 0x0000ec00ff027b82 */ /* 0x000e240000000a00 */
[----:B0-----:R-:W-:Y:S01]  /*ab20*/  STG.E desc[UR24][R2.64], R5 ;  /* 0x0000000502007986 */ /* 0x001fe2000c101918 */
[----:B------:R-:W-:Y:S05]  /*ab30*/  EXIT ;  /* 0x000000000000794d */ /* 0x000fea0003800000 */
.L_x_26093:
[----:B------:R-:W-:Y:S02]  /*ab40*/  IMAD.MOV.U32 R7, RZ, RZ, 0x4 ;  /* 0x00000004ff077424 */ /* 0x000fe400078e00ff */
[----:B----4-:R-:W-:Y:S02]  /*ab50*/  IMAD.MOV.U32 R9, RZ, RZ, 0x1f ;  /* 0x0000001fff097424 */ /* 0x010fe400078e00ff */
[----:B------:R-:W-:-:S07]  /*ab60*/  IMAD.MOV.U32 R4, RZ, RZ, -0x1 ;  /* 0xffffffffff047424 */ /* 0x000fce00078e00ff */
[----:B012---:R-:W-:Y:S05]  /*ab70*/  WARPSYNC.COLLECTIVE R4, `(.L_x_26096) ;  /* 0x0000000004087348 */ /* 0x007fea0003c00000 */
[----:B--2---:R2:W3:Y:S02]  /*ab80*/  SHFL.DOWN P0, R5, R0, R7, R9 ;  /* 0x0800000700057389 */ /* 0x0044e40000000009 */
[----:B0123--:R-:W-:Y:S05]  /*ab90*/  ENDCOLLECTIVE ;  /* 0x000000000000791b */ /* 0x00ffea0003800000 */
.L_x_26096:
[----:B------:R-:W-:Y:S02]  /*aba0*/  IMAD.MOV.U32 R7, RZ, RZ, 0x2 ;  /* 0x00000002ff077424 */ /* 0x000fe400078e00ff */
[----:B------:R-:W-:-:S05]  /*abb0*/  IMAD.MOV.U32 R3, RZ, RZ, R5 ;  /* 0x000000ffff037224 */ /* 0x000fca00078e0005 */
[----:B------:R-:W-:-:S05]  /*abc0*/  FMNMX R3, R3, R0, !PT ;  /* 0x0000000003037209 */ /* 0x000fca0007800000 */
[----:B------:R-:W-:-:S07]  /*abd0*/  IMAD.MOV.U32 R0, RZ, RZ, R3 ;  /* 0x000000ffff007224 */ /* 0x000fce00078e0003 */
[----:B------:R-:W-:Y:S05]  /*abe0*/  WARPSYNC.COLLECTIVE R4, `(.L_x_26097) ;  /* 0x0000000004087348 */ /* 0x000fea0003c00000 */
[----:B------:R0:W1:Y:S02]  /*abf0*/  SHFL.DOWN P0, R5, R0, R7, R9 ;  /* 0x0800000700057389 */ /* 0x0000640000000009 */
[----:B01----:R-:W-:Y:S05]  /*ac00*/  ENDCOLLECTIVE ;  /* 0x000000000000791b */ /* 0x003fea0003800000 */
.L_x_26097:
[----:B------:R-:W-:Y:S02]  /*ac10*/  IMAD.MOV.U32 R7, RZ, RZ, 0x1 ;  /* 0x00000001ff077424 */ /* 0x000fe400078e00ff */
[----:B------:R-:W-:-:S05]  /*ac20*/  IMAD.MOV.U32 R2, RZ, RZ, R5 ;  /* 0x000000ffff027224 */ /* 0x000fca00078e0005 */
[----:B------:R-:W-:-:S05]  /*ac30*/  FMNMX R2, R3, R2, !PT ;  /* 0x0000000203027209 */ /* 0x000fca0007800000 */
[----:B------:R-:W-:-:S07]  /*ac40*/  IMAD.MOV.U32 R0, RZ, RZ, R2 ;  /* 0x000000ffff007224 */ /* 0x000fce00078e0002 */
[----:B------:R-:W-:Y:S05]  /*ac50*/  WARPSYNC.COLLECTIVE R4, `(.L_x_26098) ;  /* 0x0000000004087348 */ /* 0x000fea0003c00000 */
[----:B------:R0:W1:Y:S02]  /*ac60*/  SHFL.DOWN P0, R5, R0, R7, R9 ;  /* 0x0800000700057389 */ /* 0x0000640000000009 */
[----:B01----:R-:W-:Y:S05]  /*ac70*/  ENDCOLLECTIVE ;  /* 0x000000000000791b */ /* 0x003fea0003800000 */
.L_x_26098:
[----:B------:R-:W-:Y:S05]  /*ac80*/  BRA `(.L_x_26099) ;  /* 0xfffffffc003c7947 */ /* 0x000fea000383ffff */
        .weak           $__internal_662_$__cuda_sm20_div_u64
        .type           $__internal_662_$__cuda_sm20_div_u64,@function
        .size           $__internal_662_$__cuda_sm20_div_u64,($__internal_663_$__cuda_sm20_rcp_rn_f32_slowpath - $__internal_662_$__cuda_sm20_div_u64)
$__internal_662_$__cuda_sm20_div_u64:
        /* <DEDUP_REMOVED lines=71> */
[----:B------:R-:W-:Y:S11]  /*b100*/  RET.REL.NODEC R2 `(_ZN18transformer_engine6detail38cast_transpose_fused_kernel_notalignedILb0ELb0ELb1EfNS_16CTDBiasDActParamI13__nv_bfloat16S3_13__nv_fp8_e5m2fEELi4ELi8ENS_5EmptyEXadL_ZNS_5sreluIffEET_T0_RKS6_EEEEvT3_mmm) ;  /* 0xffffff4c02bc7950 */ /* 0x000ff60003c3ffff */
        .weak           $__internal_663_$__cuda_sm20_rcp_rn_f32_slowpath
        .type           $__internal_663_$__cuda_sm20_rcp_rn_f32_slowpath,@function
        .size           $__internal_663_$__cuda_sm20_rcp_rn_f32_slowpath,(.L_x_29964 - $__internal_663_$__cuda_sm20_rcp_rn_f32_slowpath)
$__internal_663_$__cuda_sm20_rcp_rn_f32_slowpath:
        /* <DEDUP_REMOVED lines=15> */
.L_x_26100:
        /* <DEDUP_REMOVED lines=33> */
.L_x_26102:
[----:B------:R0:W1:Y:S02]  /*b410*/  MUFU.RCP R2, R0 ;  /* 0x0000000000027308 */ /* 0x0000640000001000 */
.L_x_26101:
[----:B-1-3--:R-:W-:Y:S02]  /*b420*/  IMAD.MOV.U32 R5, RZ, RZ, R2 ;  /* 0x000000ffff057224 */ /* 0x00afe400078e0002 */
[----:B------:R-:W-:Y:S02]  /*b430*/  IMAD.MOV.U32 R2, RZ, RZ, R7 ;  /* 0x000000ffff027224 */ /* 0x000fe400078e0007 */
[----:B------:R-:W-:-:S04]  /*b440*/  IMAD.MOV.U32 R3, RZ, RZ, 0x0 ;  /* 0x00000000ff037424 */ /* 0x000fc800078e00ff */
[----:B0-2---:R-:W-:Y:S05]  /*b450*/  RET.REL.NODEC R2 `(_ZN18transformer_engine6detail38cast_transpose_fused_kernel_notalignedILb0ELb0ELb1EfNS_16CTDBiasDActParamI13__nv_bfloat16S3_13__nv_fp8_e5m2fEELi4ELi8ENS_5EmptyEXadL_ZNS_5sreluIffEET_T0_RKS6_EEEEvT3_mmm) ;  /* 0xffffff4802e87950 */ /* 0x005fea0003c3ffff */
.L_x_26103:
        /* <DEDUP_REMOVED lines=10> */
.L_x_29964:


//--------------------- .text._ZN18transformer_engine6detail38cast_transpose_fused_kernel_notalignedILb0ELb0ELb1EfNS_16CTDBiasDActParamI13__nv_bfloat16S3_S3_fEELi4ELi4ENS_5EmptyEXadL_ZNS_5sreluIffEET_T0_RKS5_EEEEvT3_mmm --------------------------
	.section	.text._ZN18transformer_engine6detail38cast_transpose_fused_kernel_notalignedILb0ELb0ELb1EfNS_16CTDBiasDActParamI13__nv_bfloat16S3_S3_fEELi4ELi4ENS_5EmptyEXadL_ZNS_5sreluIffEET_T0_RKS5_EEEEvT3_mmm,"ax",@progbits
	.align	128
        .global         _ZN18transformer_engine6detail38cast_transpose_fused_kernel_notalignedILb0ELb0ELb1EfNS_16CTDBiasDActParamI13__nv_bfloat16S3_S3_fEELi4ELi4ENS_5EmptyEXadL_ZNS_5sreluIffEET_T0_RKS5_EEEEvT3_mmm
        .type           _ZN18transformer_engine6detail38cast_transpose_fused_kernel_notalignedILb0ELb0ELb1EfNS_16CTDBiasDActParamI13__nv_bfloat16S3_S3_fEELi4ELi4ENS_5EmptyEXadL_ZNS_5sreluIffEET_T0_RKS5_EEEEvT3_mmm,@function
        .size           _ZN18transformer_engine6detail38cast_transpose_fused_kernel_notalignedILb0ELb0ELb1EfNS_16CTDBiasDActParamI13__nv_bfloat16S3_S3_fEELi4ELi4ENS_5EmptyEXadL_ZNS_5sreluIffEET_T0_RKS5_EEEEvT3_mmm,(.L_x_29966 - _ZN18transformer_engine6detail38cast_transpose_fused_kernel_notalignedILb0ELb0ELb1EfNS_16CTDBiasDActParamI13__nv_bfloat16S3_S3_fEELi4ELi4ENS_5EmptyEXadL_ZNS_5sreluIffEET_T0_RKS5_EEEEvT3_mmm)
        .other          _ZN18transformer_engine6detail38cast_transpose_fused_kernel_notalignedILb0ELb0ELb1EfNS_16CTDBiasDActParamI13__nv_bfloat16S3_S3_fEELi4ELi4ENS_5EmptyEXadL_ZNS_5sreluIffEET_T0_RKS5_EEEEvT3_mmm,@"STO_CUDA_ENTRY STV_DEFAULT"
_ZN18transformer_engine6detail38cast_transpose_fused_kernel_notalignedILb0ELb0ELb1EfNS_16CTDBiasDActParamI13__nv_bfloat16S3_S3_fEELi4ELi4ENS_5EmptyEXadL_ZNS_5sreluIffEET_T0_RKS5_EEEEvT3_mmm:
.text._ZN18transformer_engine6detail38cast_transpose_fused_kernel_notalignedILb0ELb0ELb1EfNS_16CTDBiasDActParamI13__nv_bfloat16S3_S3_fEELi4ELi4ENS_5EmptyEXadL_ZNS_5sreluIffEET_T0_RKS5_EEEEvT3_mmm:
        /* <DEDUP_REMOVED lines=43> */
.L_x_26104:
[----:B------:R-:W-:-:S07]  /*02b0*/  MOV R6, 0x2d0 ;  /* 0x000002d000067802 */ /* 0x000fce0000000f00 */
[----:B------:R-:W-:Y:S05]  /*02c0*/  CALL.REL.NOINC `($__internal_664_$__cuda_sm20_div_u64) ;  /* 0x0000006000287944 */ /* 0x000fea0003c00000 */
        /* <DEDUP_REMOVED lines=11> */
.L_x_26105:
[----:B------:R-:W0:Y:S01]  /*0380*/  LDCU.64 UR12, c[0x0][0x3d0] ;  /* 0x00007a00ff0c77ac */ /* 0x000e220008000a00 */
[C---:B------:R-:W-:Y:S02]  /*0390*/  IMAD.SHL.U32 R36, R0.reuse, 0x4, RZ ;  /* 0x0000000400247824 */ /* 0x040fe400078e00ff */
[----:B------:R-:W-:Y:S01]  /*03a0*/  IMAD.SHL.U32 R0, R0, 0x10, RZ ;  /* 0x0000001000007824 */ /* 0x000fe200078e00ff */
[----:B------:R-:W1:Y:S01]  /*03b0*/  LDCU.64 UR14, c[0x0][0x3c8] ;  /* 0x00007900ff0e77ac */ /* 0x000e620008000a00 */
[----:B------:R-:W-:Y:S01]  /*03c0*/  IMAD.IADD R3, R5, 0x1, -R36 ;  /* 0x0000000105037824 */ /* 0x000fe200078e0a24 */
[----:B------:R-:W2:Y:S04]  /*03d0*/  LDCU.64 UR26, c[0x0][0x3a0] ;  /* 0x00007400ff1a77ac */ /* 0x000ea80008000a00 */
[----:B------:R-:W-:Y:S01]  /*03e0*/  LOP3.LUT R10, R3, 0x1f, RZ, 0xc0, !PT ;  /* 0x0000001f030a7812 */ /* 0x000fe200078ec0ff */
[----:B------:R-:W-:Y:S01]  /*03f0*/  USHF.L.U64.HI UR10, UR4, 0x5, UR5 ;  /* 0x00000005040a7899 */ /* 0x000fe20008010205 */
[----:B------:R-:W3:Y:S01]  /*0400*/  LDCU.64 UR24, c[0x0][0x380] ;  /* 0x00007000ff1877ac */ /* 0x000ee20008000a00 */
[----:B0-----:R-:W-:Y:S01]  /*0410*/  IMAD.U32 R4, RZ, RZ, UR13 ;  /* 0x0000000dff047e24 */ /* 0x001fe2000f8e00ff */
[----:B------:R-:W-:-:S02]  /*0420*/  USHF.L.U64.HI UR13, UR20, 0x5, UR6 ;  /* 0x00000005140d7899 */ /* 0x000fc40008010206 */
[----:B------:R-:W-:Y:S02]  /*0430*/  USHF.L.U32 UR16, UR20, 0x7, URZ ;  /* 0x0000000714107899 */ /* 0x000fe400080006ff */
[----:B------:R-:W-:Y:S01]  /*0440*/  R2UR UR19, R4 ;  /* 0x00000000041372ca */ /* 0x000fe200000e0000 */
[----:B-1----:R-:W-:Y:S02]  /*0450*/  USHF.R.U64 UR31, UR14, 0x2, UR15 ;  /* 0x000000020e1f7899 */ /* 0x002fe4000800120f */
[----:B------:R-:W-:Y:S01]  /*0460*/  USHF.R.U32.HI UR32, URZ, 0x2, UR15 ;  /* 0x00000002ff207899 */ /* 0x000fe2000801160f */
[----:B--2---:R-:W-:Y:S01]  /*0470*/  ISETP.NE.U32.AND P1, PT, RZ, UR26, PT ;  /* 0x0000001aff007c0c */ /* 0x004fe2000bf25070 */
[----:B------:R-:W-:Y:S02]  /*0480*/  ULEA UR11, UP0, -UR20, UR31, 0x5 ;  /* 0x0000001f140b7291 */ /* 0x000fe4000f8029ff */
[----:B------:R-:W-:Y:S01]  /*0490*/  UIMAD UR21, UR5, UR14, URZ ;  /* 0x0000000e051572a4 */ /* 0x000fe2000f8e02ff */
[----:B------:R-:W-:Y:S01]  /*04a0*/  ISETP.NE.AND.EX P1, PT, RZ, UR27, PT, P1 ;  /* 0x0000001bff007c0c */ /* 0x000fe2000bf25310 */
[----:B------:R-:W-:Y:S01]  /*04b0*/  UIADD3.X UR13, UPT, UPT, ~UR13, UR32, URZ, UP0, !UPT ;  /* 0x000000200d0d7290 */ /* 0x000fe200087fe5ff */
[----:B------:R-:W-:Y:S01]  /*04c0*/  IMAD.WIDE.U32 R20, R0, UR31, RZ ;  /* 0x0000001f00147c25 */ /* 0x000fe2000f8e00ff */
[----:B------:R-:W-:-:S02]  /*04d0*/  UISETP.LT.U32.AND UP0, UPT, UR11, 0x20, UPT ;  /* 0x000000200b00788c */ /* 0x000fc4000bf01070 */
[----:B------:R-:W-:Y:S01]  /*04e0*/  USHF.R.U64 UR29, UR12, 0x2, UR19 ;  /* 0x000000020c1d7899 */ /* 0x000fe20008001213 */
[----:B------:R-:W-:Y:S01]  /*04f0*/  IMAD R11, R0, UR32, RZ ;  /* 0x00000020000b7c24 */ /* 0x000fe2000f8e02ff */
[----:B------:R-:W-:Y:S01]  /*0500*/  USHF.R.U32.HI UR19, URZ, 0x2, UR19 ;  /* 0x00000002ff137899 */ /* 0x000fe20008011613 */
[----:B------:R-:W-:Y:S01]  /*0510*/  IADD3 R16, P0, PT, R10, R20, RZ ;  /* 0x000000140a107210 */ /* 0x000fe20007f1e0ff */
[----:B------:R-:W-:Y:S01]  /*0520*/  ULEA UR7, UP1, -UR4, UR29, 0x5 ;  /* 0x0000001d04077291 */ /* 0x000fe2000f8229ff */
[----:B------:R-:W-:Y:S01]  /*0530*/  IMAD.IADD R11, R21, 0x1, R11 ;  /* 0x00000001150b7824 */ /* 0x000fe200078e020b */
[----:B------:R-:W-:Y:S02]  /*0540*/  UISETP.LT.U32.AND.EX UP0, UPT, UR13, URZ, UPT, UP0 ;  /* 0x000000ff0d00728c */ /* 0x000fe4000bf01100 */
[----:B------:R-:W-:Y:S01]  /*0550*/  UIADD3.X UR10, UPT, UPT, ~UR10, UR19, URZ, UP1, !UPT ;  /* 0x000000130a0a7290 */ /* 0x000fe20008ffe5ff */
[----:B------:R-:W0:Y:S01]  /*0560*/  @P1 LDC.64 R6, c[0x0][0x3a0] ;  /* 0x0000e800ff061b82 */ /* 0x000e220000000a00 */
[----:B------:R-:W-:Y:S01]  /*0570*/  UISETP.LT.U32.AND UP1, UPT, UR7, 0x20, UPT ;  /* 0x000000200700788c */ /* 0x000fe2000bf21070 */
[----:B------:R-:W-:Y:S01]  /*0580*/  IMAD.X R17, RZ, RZ, R11, P0 ;  /* 0x000000ffff117224 */ /* 0x000fe200000e060b */
[----:B------:R-:W-:-:S02]  /*0590*/  USEL UR26, UR11, 0x20, UP0 ;  /* 0x000000200b1a7887 */ /* 0x000fc40008000000 */
[----:B------:R-:W-:Y:S02]  /*05a0*/  UISETP.LT.U32.AND.EX UP1, UPT, UR10, URZ, UPT, UP1 ;  /* 0x000000ff0a00728c */ /* 0x000fe4000bf21110 */
[----:B------:R-:W-:Y:S02]  /*05b0*/  UIMAD.WIDE.U32 UR8, UR4, UR14, URZ ;  /* 0x0000000e040872a5 */ /* 0x000fe4000f8e00ff */
[----:B------:R-:W-:Y:S02]  /*05c0*/  USEL UR27, UR7, 0x20, UP1 ;  /* 0x00000020071b7887 */ /* 0x000fe40008800000 */
[----:B------:R-:W-:Y:S02]  /*05d0*/  UIMAD UR21, UR4, UR15, UR21 ;  /* 0x0000000f041572a4 */ /* 0x000fe4000f8e0215 */
[----:B------:R-:W-:Y:S02]  /*05e0*/  USHF.L.U64.HI UR17, UR20, 0x7, UR6 ;  /* 0x0000000714117899 */ /* 0x000fe40008010206 */
[----:B------:R-:W-:Y:S01]  /*05f0*/  ISETP.GE.U32.AND P2, PT, R36, UR27, PT ;  /* 0x0000001b24007c0c */ /* 0x000fe2000bf46070 */
[----:B------:R-:W-:-:S02]  /*0600*/  ULEA UR13, UP1, UR8, UR16, 0x7 ;  /* 0x00000010080d7291 */ /* 0x000fc4000f8238ff */
[----:B------:R-:W-:Y:S01]  /*0610*/  UIADD3 UR9, UPT, UPT, UR9, UR21, URZ ;  /* 0x0000001509097290 */ /* 0x000fe2000fffe0ff */
[----:B------:R-:W-:Y:S01]  /*0620*/  ISETP.LT.U32.AND P2, PT, R10, UR26, !P2 ;  /* 0x0000001a0a007c0c */ /* 0x000fe2000d741070 */
[----:B------:R-:W-:Y:S02]  /*0630*/  USHF.L.U32 UR7, UR13, 0x1, URZ ;  /* 0x000000010d077899 */ /* 0x000fe400080006ff */
[----:B------:R-:W-:Y:S01]  /*0640*/  ULEA.HI.X UR8, UR8, UR17, UR9, 0x7, UP1 ;  /* 0x0000001108087291 */ /* 0x000fe200088f3c09 */
[----:B------:R-:W0:Y:S01]  /*0650*/  LDCU.64 UR22, c[0x0][0x358] ;  /* 0x00006b00ff1677ac */ /* 0x000e220008000a00 */
[----:B---3--:R-:W-:Y:S02]  /*0660*/  UIADD3 UR24, UP0, UPT, UR7, UR24, URZ ;  /* 0x0000001807187290 */ /* 0x008fe4000ff1e0ff */
[----:B------:R-:W-:-:S04]  /*0670*/  USHF.L.U64.HI UR13, UR13, 0x1, UR8 ;  /* 0x000000010d0d7899 */ /* 0x000fc80008010208 */
[----:B------:R-:W-:Y:S02]  /*0680*/  UIADD3.X UR25, UPT, UPT, UR13, UR25, URZ, UP0, !UPT ;  /* 0x000000190d197290 */ /* 0x000fe400087fe4ff */
[----:B------:R-:W-:-:S04]  /*0690*/  @P2 LEA R8, P0, R16, UR24, 0x3 ;  /* 0x0000001810082c11 */ /* 0x000fc8000f8018ff */
[C---:B------:R-:W-:Y:S02]  /*06a0*/  @P2 LEA.HI.X R9, R16.reuse, UR25, R17, 0x3, P0 ;  /* 0x0000001910092c11 */ /* 0x040fe400080f1c11 */
[----:B------:R-:W-:Y:S01]  /*06b0*/  @P2 IADD3 R2, P0, PT, R16, UR31, RZ ;  /* 0x0000001f10022c10 */ /* 0x000fe2000ff1e0ff */
[----:B------:R-:W-:Y:S01]  /*06c0*/  IMAD.U32 R13, RZ, RZ, UR31 ;  /* 0x0000001fff0d7e24 */ /* 0x000fe2000f8e00ff */
[----:B0-----:R0:W2:Y:S02]  /*06d0*/  @P1 LDG.E R0, desc[UR22][R6.64] ;  /* 0x0000001606001981 */ /* 0x0010a4000c1e1900 */
[----:B------:R-:W-:Y:S02]  /*06e0*/  @P2 IADD3.X R5, PT, PT, R17, UR32, RZ, P0, !PT ;  /* 0x0000002011052c10 */ /* 0x000fe400087fe4ff */
[C---:B------:R-:W-:Y:S01]  /*06f0*/  @P2 LEA R14, P0, R2.reuse, UR24, 0x3 ;  /* 0x00000018020e2c11 */ /* 0x040fe2000f8018ff */
[----:B------:R-:W3:Y:S03]  /*0700*/  @P2 LDG.E.64 R8, desc[UR22][R8.64] ;  /* 0x0000001608082981 */ /* 0x000ee6000c1e1b00 */
[----:B------:R-:W-:Y:S01]  /*0710*/  @P2 LEA.HI.X R15, R2, UR25, R5, 0x3, P0 ;  /* 0x00000019020f2c11 */ /* 0x000fe200080f1c05 */
[----:B------:R-:W-:-:S02]  /*0720*/  IMAD.U32 R5, RZ, RZ, UR31 ;  /* 0x0000001fff057e24 */ /* 0x000fc4000f8e00ff */
[----:B------:R-:W-:Y:S01]  /*0730*/  IMAD.U32 R12, RZ, RZ, UR32 ;  /* 0x00000020ff0c7e24 */ /* 0x000fe2000f8e00ff */
[----:B------:R-:W-:Y:S02]  /*0740*/  @!P2 CS2R R18, SRZ ;  /* 0x000000000012a805 */ /* 0x000fe4000001ff00 */
[----:B------:R-:W-:-:S04]  /*0750*/  @P2 LEA R2, P0, R5, R16, 0x1 ;  /* 0x0000001005022211 */ /* 0x000fc800078008ff */
[----:B------:R-:W-:Y:S01]  /*0760*/  @P2 LEA.HI.X R5, R13, R17, R12, 0x1, P0 ;  /* 0x000000110d052211 */ /* 0x000fe200000f0c0c */
[----:B------:R1:W4:Y:S01]  /*0770*/  @P2 LDG.E.64 R18, desc[UR22][R14.64] ;  /* 0x000000160e122981 */ /* 0x000322000c1e1b00 */
[C---:B------:R-:W-:Y:S02]  /*0780*/  @P2 LEA R22, P0, R2.reuse, UR24, 0x3 ;  /* 0x0000001802162c11 */ /* 0x040fe4000f8018ff */
[----:B------:R-:W-:Y:S02]  /*0790*/  @!P2 CS2R R12, SRZ ;  /* 0x00000000000ca805 */ /* 0x000fe4000001ff00 */
[----:B------:R-:W-:-:S05]  /*07a0*/  @P2 LEA.HI.X R23, R2, UR25, R5, 0x3, P0 ;  /* 0x0000001902172c11 */ /* 0x000fca00080f1c05 */
[----:B------:R-:W4:Y:S01]  /*07b0*/  @P2 LDG.E.64 R12, desc[UR22][R22.64] ;  /* 0x00000016160c2981 */ /* 0x000f22000c1e1b00 */
[----:B------:R-:W-:Y:S01]  /*07c0*/  VOTEU.ANY UP0, P2 ;  /* 0x0000000000ff7886 */ /* 0x000fe20001000100 */
[----:B0-----:R-:W-:-:S04]  /*07d0*/  IMAD.U32 R7, RZ, RZ, UR31 ;  /* 0x0000001fff077e24 */ /* 0x001fc8000f8e00ff */
[----:B------:R-:W-:Y:S01]  /*07e0*/  @UP0 UIMAD UR8, UR32, 0x3, URZ ;  /* 0x00000003200808a4 */ /* 0x000fe2000f8e02ff */
[----:B------:R-:W-:-:S05]  /*07f0*/  @P2 IMAD.WIDE.U32 R6, R7, 0x3, R16 ;  /* 0x0000000307062825 */ /* 0x000fca00078e0010 */
[----:B------:R-:W-:Y:S01]  /*0800*/  @P2 VIADD R5, R7, UR8 ;  /* 0x0000000807052c36 */ /* 0x000fe20008000000 */
[----:B-1----:R-:W-:-:S04]  /*0810*/  @P2 LEA R14, P0, R6, UR24, 0x3 ;  /* 0x00000018060e2c11 */ /* 0x002fc8000f8018ff */
[----:B------:R-:W-:Y:S02]  /*0820*/  @P2 LEA.HI.X R15, R6, UR25, R5, 0x3, P0 ;  /* 0x00000019060f2c11 */ /* 0x000fe400080f1c05 */
[----:B------:R-:W-:-:S06]  /*0830*/  @!P2 CS2R R6, SRZ ;  /* 0x000000000006a805 */ /* 0x000fcc000001ff00 */
[----:B------:R0:W4:Y:S01]  /*0840*/  @P2 LDG.E.64 R6, desc[UR22][R14.64] ;  /* 0x000000160e062981 */ /* 0x000122000c1e1b00 */
[----:B------:R-:W-:Y:S02]  /*0850*/  VIADD R50, R3, 0xffffffff ;  /* 0xffffffff03327836 */ /* 0x000fe40000000000 */
[----:B------:R-:W-:-:S03]  /*0860*/  VIADD R5, R36, 0x1 ;  /* 0x0000000124057836 */ /* 0x000fc60000000000 */
[----:B------:R-:W-:Y:S02]  /*0870*/  LOP3.LUT R50, R50, 0x1f, RZ, 0xc0, !PT ;  /* 0x0000001f32327812 */ /* 0x000fe400078ec0ff */
[----:B------:R-:W-:-:S04]  /*0880*/  ISETP.GE.U32.AND P0, PT, R5, UR27, PT ;  /* 0x0000001b05007c0c */ /* 0x000fc8000bf06070 */
[C---:B------:R-:W-:Y:S02]  /*0890*/  ISETP.LT.U32.AND P0, PT, R50.reuse, UR26, !P0 ;  /* 0x0000001a32007c0c */ /* 0x040fe4000c701070 */
[----:B------:R-:W-:Y:S01]  /*08a0*/  IADD3 R26, P3, PT, R50, R20, RZ ;  /* 0x00000014321a7210 */ /* 0x000fe20007f7e0ff */
[----:B------:R-:W-:-:S04]  /*08b0*/  IMAD.U32 R21, RZ, RZ, UR31 ;  /* 0x0000001fff157e24 */ /* 0x000fc8000f8e00ff */
[----:B------:R-:W-:-:S06]  /*08c0*/  IMAD.X R27, RZ, RZ, R11, P3 ;  /* 0x000000ffff1b7224 */ /* 0x000fcc00018e060b */
[----:B------:R-:W-:Y:S01]  /*08d0*/  VOTEU.ANY UP0, P0 ;  /* 0x0000000000ff7886 */ /* 0x000fe20000000100 */
[----:B0-----:R-:W-:Y:S01]  /*08e0*/  @P0 IMAD.WIDE.U32 R14, R21, 0x5, R26 ;  /* 0x00000005150e0825 */ /* 0x001fe200078e001a */
[----:B------:R-:W-:-:S03]  /*08f0*/  ULOP3.LUT UR14, UR14, 0xfffffffc, URZ, 0xc0, !UPT ;  /* 0xfffffffc0e0e7892 */ /* 0x000fc6000f8ec0ff */
[----:B------:R-:W-:Y:S01]  /*0900*/  @UP0 UIMAD UR8, UR32, 0x5, URZ ;  /* 0x00000005200808a4 */ /* 0x000fe2000f8e02ff */
[----:B------:R-:W-:Y:S02]  /*0910*/  @P0 LEA R22, P4, R14, UR24, 0x3 ;  /* 0x000000180e160c11 */ /* 0x000fe4000f8818ff */
[----:B------:R-:W-:-:S03]  /*0920*/  @P0 IADD3 R2, P3, PT, R26, UR14, RZ ;  /* 0x0000000e1a020c10 */ /* 0x000fc6000ff7e0ff */
[----:B------:R-:W-:-:S05]  /*0930*/  @P0 VIADD R15, R15, UR8 ;  /* 0x000000080f0f0c36 */ /* 0x000fca0008000000 */
[----:B------:R-:W-:Y:S02]  /*0940*/  @P0 LEA.HI.X R23, R14, UR25, R15, 0x3, P4 ;  /* 0x000000190e170c11 */ /* 0x000fe4000a0f1c0f */
[----:B------:R-:W-:Y:S02]  /*0950*/  @P0 IADD3.X R15, PT, PT, R27, UR15, RZ, P3, !PT ;  /* 0x0000000f1b0f0c10 */ /* 0x000fe40009ffe4ff */
[----:B------:R-:W-:-:S04]  /*0960*/  @P0 LEA R14, P3, R2, UR24, 0x3 ;  /* 0x00000018020e0c11 */ /* 0x000fc8000f8618ff */
[----:B------:R-:W-:-:S06]  /*0970*/  @P0 LEA.HI.X R15, R2, UR25, R15, 0x3, P3 ;  /* 0x00000019020f0c11 */ /* 0x000fcc00098f1c0f */
[----:B------:R-:W5:Y:S01]  /*0980*/  @P0 LDG.E.64 R14, desc[UR22][R14.64] ;  /* 0x000000160e0e0981 */ /* 0x000f62000c1e1b00 */
[----:B------:R-:W-:Y:S01]  /*0990*/  @!P0 CS2R R32, SRZ ;  /* 0x0000000000208805 */ /* 0x000fe2000001ff00 */
[----:B------:R-:W-:Y:S02]  /*09a0*/  @P0 IMAD.MOV.U32 R24, RZ, RZ, R26 ;  /* 0x000000ffff180224 */ /* 0x000fe400078e001a */
[----:B------:R-:W-:Y:S01]  /*09b0*/  @P0 IMAD.MOV.U32 R25, RZ, RZ, R27 ;  /* 0x000000ffff190224 */ /* 0x000fe200078e001b */
[----:B------:R-:W-:Y:S01]  /*09c0*/  @UP0 UIMAD UR8, UR32, 0x6, URZ ;  /* 0x00000006200808a4 */ /* 0x000fe2000f8e02ff */
[----:B------:R-:W-:Y:S01]  /*09d0*/  IMAD.U32 R29, RZ, RZ, UR31 ;  /* 0x0000001fff1d7e24 */ /* 0x000fe2000f8e00ff */
[----:B------:R0:W5:Y:S01]  /*09e0*/  @P0 LDG.E.64 R32, desc[UR22][R22.64] ;  /* 0x0000001616200981 */ /* 0x000162000c1e1b00 */
[----:B------:R-:W-:-:S04]  /*09f0*/  @P0 IMAD.WIDE.U32 R24, R21, 0x6, R24 ;  /* 0x0000000615180825 */ /* 0x000fc800078e0018 */
[----:B------:R-:W-:Y:S01]  /*0a00*/  @P0 VIADD R21, R25, UR8 ;  /* 0x0000000819150c36 */ /* 0x000fe20008000000 */
[----:B------:R-:W-:Y:S01]  /*0a10*/  @UP0 UIMAD UR8, UR32, 0x7, URZ ;  /* 0x00000007200808a4 */ /* 0x000fe2000f8e02ff */
[C---:B------:R-:W-:Y:S01]  /*0a20*/  @P0 LEA R30, P3, R24.reuse, UR24, 0x3 ;  /* 0x00000018181e0c11 */ /* 0x040fe2000f8618ff */
[----:B0-----:R-:W-:Y:S02]  /*0a30*/  @P0 IMAD.MOV.U32 R22, RZ, RZ, R26 ;  /* 0x000000ffff160224 */ /* 0x001fe400078e001a */
[----:B------:R-:W-:Y:S01]  /*0a40*/  @P0 IMAD.MOV.U32 R23, RZ, RZ, R27 ;  /* 0x000000ffff170224 */ /* 0x000fe200078e001b */
[----:B------:R-:W-:Y:S01]  /*0a50*/  @P0 LEA.HI.X R31, R24, UR25, R21, 0x3, P3 ;  /* 0x00000019181f0c11 */ /* 0x000fe200098f1c15 */
[----:B------:R-:W-:-:S04]  /*0a60*/  @P0 IMAD.WIDE.U32 R22, R29, 0x7, R22 ;  /* 0x000000071d160825 */ /* 0x000fc800078e0016 */
[----:B------:R-:W-:Y:S01]  /*0a70*/  @P0 VIADD R21, R23, UR8 ;  /* 0x0000000817150c36 */ /* 0x000fe20008000000 */
[C---:B------:R-:W-:Y:S01]  /*0a80*/  @P0 LEA R34, P3, R22.reuse, UR24, 0x3 ;  /* 0x0000001816220c11 */ /* 0x040fe2000f8618ff */
[----:B------:R-:W-:Y:S01]  /*0a90*/  UMOV UR30, 0x3f800000 ;  /* 0x3f800000001e7882 */ /* 0x000fe20000000000 */
[----:B------:R-:W-:Y:S02]  /*0aa0*/  @!P0 CS2R R24, SRZ ;  /* 0x0000000000188805 */ /* 0x000fe4000001ff00 */
[----:B------:R-:W-:Y:S02]  /*0ab0*/  @!P0 CS2R R28, SRZ ;  /* 0x00000000001c8805 */ /* 0x000fe4000001ff00 */
[----:B------:R-:W-:Y:S01]  /*0ac0*/  @P0 LEA.HI.X R35, R22, UR25, R21, 0x3, P3 ;  /* 0x0000001916230c11 */ /* 0x000fe200098f1c15 */
[----:B------:R-:W0:Y:S01]  /*0ad0*/  LDCU.128 UR8, c[0x0][0x390] ;  /* 0x00007200ff0877ac */ /* 0x000e220008000c00 */
[----:B------:R-:W-:Y:S01]  /*0ae0*/  IADD3 R2, P3, PT, R20, UR14, RZ ;  /* 0x0000000e14027c10 */ /* 0x000fe2000ff7e0ff */
[----:B------:R1:W5:Y:S01]  /*0af0*/  @P0 LDG.E.64 R24, desc[UR22][R30.64] ;  /* 0x000000161e180981 */ /* 0x000362000c1e1b00 */
[----:B------:R-:W-:-:S03]  /*0b00*/  VIADD R21, R36, 0x2 ;  /* 0x0000000224157836 */ /* 0x000fc60000000000 */
[----:B------:R1:W5:Y:S01]  /*0b10*/  @P0 LDG.E.64 R28, desc[UR22][R34.64] ;  /* 0x00000016221c0981 */ /* 0x000362000c1e1b00 */
[----:B------:R-:W-:Y:S01]  /*0b20*/  R2UR UR28, R4 ;  /* 0x00000000041c72ca */ /* 0x000fe200000e0000 */
[----:B------:R-:W-:Y:S02]  /*0b30*/  UIMAD UR21, UR6, UR12, URZ ;  /* 0x0000000c061572a4 */ /* 0x000fe4000f8e02ff */
[----:B------:R-:W-:-:S04]  /*0b40*/  UIMAD.WIDE.U32 UR16, UR20, UR12, URZ ;  /* 0x0000000c141072a5 */ /* 0x000fc8000f8e00ff */
[----:B------:R-:W-:-:S06]  /*0b50*/  USHF.L.U32 UR6, UR16, 0x7, URZ ;  /* 0x0000000710067899 */ /* 0x000fcc00080006ff */
[----:B------:R-:W-:-:S04]  /*0b60*/  UIMAD UR21, UR20, UR28, UR21 ;  /* 0x0000001c141572a4 */ /* 0x000fc8000f8e0215 */
[----:B------:R-:W-:Y:S02]  /*0b70*/  UIADD3 UR17, UPT, UPT, UR17, UR21, URZ ;  /* 0x0000001511117290 */ /* 0x000fe4000fffe0ff */
[----:B------:R-:W-:Y:S02]  /*0b80*/  ULEA UR6, UP0, UR4, UR6, 0x7 ;  /* 0x0000000604067291 */ /* 0x000fe4000f8038ff */
[----:B------:R-:W-:Y:S02]  /*0b90*/  USHF.L.U64.HI UR16, UR16, 0x7, UR17 ;  /* 0x0000000710107899 */ /* 0x000fe40008010211 */
[----:B0-----:R-:W-:Y:S02]  /*0ba0*/  UIADD3 UR8, UP1, UPT, UR7, UR8, URZ ;  /* 0x0000000807087290 */ /* 0x001fe4000ff3e0ff */
[----:B------:R-:W-:Y:S02]  /*0bb0*/  ULEA UR10, UP2, UR6, UR10, 0x1 ;  /* 0x0000000a060a7291 */ /* 0x000fe4000f8408ff */
[----:B------:R-:W-:Y:S01]  /*0bc0*/  ULEA.HI.X UR4, UR4, UR16, UR5, 0x7, UP0 ;  /* 0x0000001004047291 */ /* 0x000fe200080f3c05 */
[----:B------:R-:W-:Y:S01]  /*0bd0*/  IMAD.U32 R43, RZ, RZ, UR31 ;  /* 0x0000001fff2b7e24 */ /* 0x000fe2000f8e00ff */
[----:B------:R-:W-:Y:S01]  /*0be0*/  UIADD3.X UR9, UPT, UPT, UR13, UR9, URZ, UP1, !UPT ;  /* 0x000000090d097290 */ /* 0x000fe20008ffe4ff */
[----:B------:R-:W-:Y:S01]  /*0bf0*/  BSSY.RECONVERGENT B0, `(.L_x_26106) ;  /* 0x000008c000007945 */ /* 0x000fe20003800200 */
[----:B------:R-:W-:Y:S01]  /*0c00*/  ULEA.HI.X UR4, UR6, UR11, UR4, 0x1, UP2 ;  /* 0x0000000b06047291 */ /* 0x000fe200090f0c04 */
[----:B------:R-:W-:-:S02]  /*0c10*/  @!P2 CS2R R8, SRZ ;  /* 0x000000000008a805 */ /* 0x000fc4000001ff00 */
[----:B--2---:R-:W-:-:S04]  /*0c20*/  @P1 R2UR UR30, R0 ;  /* 0x00000000001e12ca */ /* 0x004fc800000e0000 */
[----:B---3--:R-:W-:Y:S02]  /*0c30*/  IMAD.U32 R20, R8, 0x10000, RZ ;  /* 0x0001000008147824 */ /* 0x008fe400078e00ff */
[----:B------:R-:W-:Y:S02]  /*0c40*/  IMAD.U32 R0, R9, 0x10000, RZ ;  /* 0x0001000009007824 */ /* 0x000fe400078e00ff */
[C---:B------:R-:W-:Y:S01]  /*0c50*/  FMUL R22, R20.reuse, R20 ;  /* 0x0000001414167220 */ /* 0x040fe20000400000 */
[----:B------:R-:W-:Y:S01]  /*0c60*/  FSETP.GT.AND P1, PT, R20, RZ, PT ;  /* 0x000000ff1400720b */ /* 0x000fe20003f24000 */
[----:B------:R-:W-:-:S03]  /*0c70*/  FMUL R23, R0, R0 ;  /* 0x0000000000177220 */ /* 0x000fc60000400000 */
[----:B------:R-:W-:Y:S01]  /*0c80*/  FSEL R22, R22, RZ, P1 ;  /* 0x000000ff16167208 */ /* 0x000fe20000800000 */
[----:B----4-:R-:W-:Y:S01]  /*0c90*/  IMAD.U32 R20, R19, 0x10000, RZ ;  /* 0x0001000013147824 */ /* 0x010fe200078e00ff */
[----:B------:R-:W-:Y:S01]  /*0ca0*/  FSETP.GT.AND P1, PT, R0, RZ, PT ;  /* 0x000000ff0000720b */ /* 0x000fe20003f24000 */
[----:B------:R-:W-:Y:S02]  /*0cb0*/  IMAD.U32 R0, R18, 0x10000, RZ ;  /* 0x0001000012007824 */ /* 0x000fe400078e00ff */
[----:B------:R-:W-:Y:S01]  /*0cc0*/  FMUL R38, R20, R20 ;  /* 0x0000001414267220 */ /* 0x000fe20000400000 */
[----:B------:R-:W-:Y:S01]  /*0cd0*/  FSEL R23, R23, RZ, P1 ;  /* 0x000000ff17177208 */ /* 0x000fe20000800000 */
[C---:B-1----:R-:W-:Y:S01]  /*0ce0*/  FMUL R30, R0.reuse, R0 ;  /* 0x00000000001e7220 */ /* 0x042fe20000400000 */
[----:B------:R-:W-:Y:S02]  /*0cf0*/  FSETP.GT.AND P1, PT, R0, RZ, PT ;  /* 0x000000ff0000720b */ /* 0x000fe40003f24000 */
[----:B------:R-:W-:Y:S01]  /*0d00*/  FSETP.GT.AND P2, PT, R20, RZ, PT ;  /* 0x000000ff1400720b */ /* 0x000fe20003f44000 */
[----:B------:R-:W-:Y:S01]  /*0d10*/  IMAD.U32 R20, R12, 0x10000, RZ ;  /* 0x000100000c147824 */ /* 0x000fe200078e00ff */
[----:B------:R-:W-:-:S02]  /*0d20*/  FSEL R30, R30, RZ, P1 ;  /* 0x000000ff1e1e7208 */ /* 0x000fc40000800000 */
[----:B------:R-:W-:Y:S01]  /*0d30*/  ISETP.GE.U32.AND P1, PT, R5, UR27, PT ;  /* 0x0000001b05007c0c */ /* 0x000fe2000bf26070 */
[C---:B------:R-:W-:Y:S01]  /*0d40*/  FMUL R46, R20.reuse, R20 ;  /* 0x00000014142e7220 */ /* 0x040fe20000400000 */
[----:B------:R-:W-:Y:S01]  /*0d50*/  FSETP.GT.AND P4, PT, R20, RZ, PT ;  /* 0x000000ff1400720b */ /* 0x000fe20003f84000 */
[----:B------:R-:W-:Y:S01]  /*0d60*/  IMAD.U32 R5, R13, 0x10000, RZ ;  /* 0x000100000d057824 */ /* 0x000fe200078e00ff */
[--C-:B------:R-:W-:Y:S02]  /*0d70*/  SHF.R.U64 R18, R18, 0x10, R19.reuse ;  /* 0x0000001012127819 */ /* 0x100fe40000001213 */
[----:B------:R-:W-:Y:S01]  /*0d80*/  FSEL R46, R46, RZ, P4 ;  /* 0x000000ff2e2e7208 */ /* 0x000fe20002000000 */
[C---:B------:R-:W-:Y:S01]  /*0d90*/  FMUL R20, R5.reuse, R5 ;  /* 0x0000000505147220 */ /* 0x040fe20000400000 */
[----:B------:R-:W-:Y:S01]  /*0da0*/  FSETP.GT.AND P4, PT, R5, RZ, PT ;  /* 0x000000ff0500720b */ /* 0x000fe20003f84000 */
[----:B------:R-:W-:Y:S01]  /*0db0*/  IMAD.U32 R5, R18, 0x10000, RZ ;  /* 0x0001000012057824 */ /* 0x000fe200078e00ff */
[----:B------:R-:W-:-:S02]  /*0dc0*/  SHF.R.U32.HI R19, RZ, 0x10, R19 ;  /* 0x00000010ff137819 */ /* 0x000fc40000011613 */
[----:B------:R-:W-:Y:S01]  /*0dd0*/  FSEL R20, R20, RZ, P4 ;  /* 0x000000ff14147208 */ /* 0x000fe20002000000 */
        /* <DEDUP_REMOVED lines=9> */
[--C-:B------:R-:W-:Y:S01]  /*0e70*/  SHF.R.U64 R34, R8, 0x10, R9.reuse ;  /* 0x0000001008227819 */ /* 0x100fe20000001209 */
[----:B------:R-:W-:Y:S01]  /*0e80*/  FMUL R13, R5, R5 ;  /* 0x00000005050d7220 */ /* 0x000fe20000400000 */
[----:B------:R-:W-:Y:S01]  /*0e90*/  FSEL R39, R39, RZ, P4 ;  /* 0x000000ff27277208 */ /* 0x000fe20002000000 */
[----:B------:R-:W-:Y:S01]  /*0ea0*/  IMAD.U32 R8, R18, 0x10000, RZ ;  /* 0x0001000012087824 */ /* 0x000fe200078e00ff */
[----:B------:R-:W-:Y:S02]  /*0eb0*/  FSETP.GT.AND P4, PT, R5, RZ, PT ;  /* 0x000000ff0500720b */ /* 0x000fe40003f84000 */
[----:B------:R-:W-:Y:S01]  /*0ec0*/  FSEL R38, R38, RZ, P2 ;  /* 0x000000ff26267208 */ /* 0x000fe20001000000 */
[----:B------:R-:W-:Y:S01]  /*0ed0*/  FMUL R41, R8, R8 ;  /* 0x0000000808297220 */ /* 0x000fe20000400000 */
[----:B------:R-:W-:Y:S02]  /*0ee0*/  ISETP.GE.U32.AND P2, PT, R21, UR27, PT ;  /* 0x0000001b15007c0c */ /* 0x000fe4000bf46070 */
[----:B------:R-:W-:Y:S01]  /*0ef0*/  SHF.R.U32.HI R21, RZ, 0x10, R9 ;  /* 0x00000010ff157819 */ /* 0x000fe20000011609 */
[----:B------:R-:W-:Y:S01]  /*0f00*/  IMAD.U32 R9, R6, 0x10000, RZ ;  /* 0x0001000006097824 */ /* 0x000fe200078e00ff */
[----:B------:R-:W-:-:S02]  /*0f10*/  FSEL R13, R13, RZ, P4 ;  /* 0x000000ff0d0d7208 */ /* 0x000fc40002000000 */
[----:B------:R-:W-:Y:S01]  /*0f20*/  FSETP.GT.AND P4, PT, R8, RZ, PT ;  /* 0x000000ff0800720b */ /* 0x000fe20003f84000 */
[----:B------:R-:W-:Y:S02]  /*0f30*/  VIADD R12, R3, 0x1e ;  /* 0x0000001e030c7836 */ /* 0x000fe40000000000 */
[----:B------:R-:W-:Y:S01]  /*0f40*/  FMUL R45, R9, R9 ;  /* 0x00000009092d7220 */ /* 0x000fe20000400000 */
[----:B------:R-:W-:Y:S01]  /*0f50*/  IMAD.U32 R18, R7, 0x10000, RZ ;  /* 0x0001000007127824 */ /* 0x000fe200078e00ff */
[----:B------:R-:W-:Y:S02]  /*0f60*/  FSEL R41, R41, RZ, P4 ;  /* 0x000000ff29297208 */ /* 0x000fe40002000000 */
[----:B------:R-:W-:Y:S02]  /*0f70*/  FSETP.GT.AND P4, PT, R9, RZ, PT ;  /* 0x000000ff0900720b */ /* 0x000fe40003f84000 */
[--C-:B------:R-:W-:Y:S02]  /*0f80*/  SHF.R.U32.HI R19, RZ, 0x10, R7.reuse ;  /* 0x00000010ff137819 */ /* 0x100fe40000011607 */
[----:B------:R-:W-:-:S02]  /*0f90*/  SHF.R.U64 R42, R6, 0x10, R7 ;  /* 0x00000010062a7819 */ /* 0x000fc40000001207 */
[----:B------:R-:W-:Y:S01]  /*0fa0*/  LOP3.LUT R7, R12, 0x1f, RZ, 0xc0, !PT ;  /* 0x0000001f0c077812 */ /* 0x000fe200078ec0ff */
[----:B------:R-:W-:Y:S01]  /*0fb0*/  IMAD.U32 R12, R21, 0x10000, RZ ;  /* 0x00010000150c7824 */ /* 0x000fe200078e00ff */
[----:B------:R-:W-:Y:S01]  /*0fc0*/  FSEL R45, R45, RZ, P4 ;  /* 0x000000ff2d2d7208 */ /* 0x000fe20002000000 */
[C---:B------:R-:W-:Y:S01]  /*0fd0*/  FMUL R21, R18.reuse, R18 ;  /* 0x0000001212157220 */ /* 0x040fe20000400000 */
[----:B------:R-:W-:Y:S01]  /*0fe0*/  FSETP.GT.AND P4, PT, R18, RZ, PT ;  /* 0x000000ff1200720b */ /* 0x000fe20003f84000 */
[----:B------:R-:W-:Y:S01]  /*0ff0*/  IMAD.U32 R18, R19, 0x10000, RZ ;  /* 0x0001000013127824 */ /* 0x000fe200078e00ff */
[----:B------:R-:W-:Y:S01]  /*1000*/  IADD3.X R8, PT, PT, R11, UR15, RZ, P3, !PT ;  /* 0x0000000f0b087c10 */ /* 0x000fe20009ffe4ff */
[----:B------:R-:W-:Y:S02]  /*1010*/  IMAD.U32 R11, R34, 0x10000, RZ ;  /* 0x00010000220b7824 */ /* 0x000fe400078e00ff */
[C---:B------:R-:W-:Y:S01]  /*1020*/  FMUL R40, R18.reuse, R18 ;  /* 0x0000001212287220 */ /* 0x040fe20000400000 */
[----:B------:R-:W-:Y:S01]  /*1030*/  FSETP.GT.AND P5, PT, R18, RZ, PT ;  /* 0x000000ff1200720b */ /* 0x000fe20003fa4000 */
[----:B------:R-:W-:Y:S01]  /*1040*/  IMAD.U32 R18, R42, 0x10000, RZ ;  /* 0x000100002a127824 */ /* 0x000fe200078e00ff */
[C---:B------:R-:W-:Y:S01]  /*1050*/  FSETP.GT.AND P3, PT, R11.reuse, RZ, PT ;  /* 0x000000ff0b00720b */ /* 0x040fe20003f64000 */
[----:B------:R-:W-:Y:S01]  /*1060*/  FMUL R11, R11, R11 ;  /* 0x0000000b0b0b7220 */ /* 0x000fe20000400000 */
[----:B------:R-:W-:Y:S01]  /*1070*/  FSEL R40, R40, RZ, P5 ;  /* 0x000000ff28287208 */ /* 0x000fe20002800000 */
[----:B------:R-:W-:Y:S01]  /*1080*/  FMUL R44, R18, R18 ;  /* 0x00000012122c7220 */ /* 0x000fe20000400000 */
[----:B------:R-:W-:-:S02]  /*1090*/  FSEL R21, R21, RZ, P4 ;  /* 0x000000ff15157208 */ /* 0x000fc40002000000 */
[----:B------:R-:W-:Y:S02]  /*10a0*/  FSETP.GT.AND P5, PT, R18, RZ, PT ;  /* 0x000000ff1200720b */ /* 0x000fe40003fa4000 */
[C---:B------:R-:W-:Y:S01]  /*10b0*/  FSETP.GT.AND P4, PT, R12.reuse, RZ, PT ;  /* 0x000000ff0c00720b */ /* 0x040fe20003f84000 */
[----:B------:R-:W-:Y:S01]  /*10c0*/  FMUL R12, R12, R12 ;  /* 0x0000000c0c0c7220 */ /* 0x000fe20000400000 */
[----:B------:R-:W-:Y:S02]  /*10d0*/  FSEL R11, R11, RZ, P3 ;  /* 0x000000ff0b0b7208 */ /* 0x000fe40001800000 */
[----:B------:R-:W-:Y:S01]  /*10e0*/  FSEL R44, R44, RZ, P5 ;  /* 0x000000ff2c2c7208 */ /* 0x000fe20002800000 */
[----:B------:R-:W-:Y:S01]  /*10f0*/  FMUL R35, R22, UR30 ;  /* 0x0000001e16237c20 */ /* 0x000fe20008400000 */
[----:B------:R-:W-:Y:S02]  /*1100*/  ISETP.GE.U32.AND P3, PT, R36, UR27, PT ;  /* 0x0000001b24007c0c */ /* 0x000fe4000bf66070 */
[----:B------:R-:W-:-:S02]  /*1110*/  FSEL R12, R12, RZ, P4 ;  /* 0x000000ff0c0c7208 */ /* 0x000fc40002000000 */
[----:B------:R-:W-:Y:S01]  /*1120*/  FMNMX3 R22, R22, RZ, R11, !PT ;  /* 0x000000ff16167276 */ /* 0x000fe2000780000b */
[----:B------:R-:W-:Y:S01]  /*1130*/  FMUL R48, R31, UR30 ;  /* 0x0000001e1f307c20 */ /* 0x000fe20008400000 */
[----:B------:R-:W-:Y:S01]  /*1140*/  FMUL R42, R40, UR30 ;  /* 0x0000001e282a7c20 */ /* 0x000fe20008400000 */
[----:B------:R-:W-:Y:S01]  /*1150*/  FMUL R47, R44, UR30 ;  /* 0x0000001e2c2f7c20 */ /* 0x000fe20008400000 */
[----:B------:R-:W-:Y:S01]  /*1160*/  ISETP.GE.U32.OR P3, PT, R10, UR26, P3 ;  /* 0x0000001a0a007c0c */ /* 0x000fe20009f66470 */
[C---:B------:R-:W-:Y:S01]  /*1170*/  FMUL R0, R23.reuse, UR30 ;  /* 0x0000001e17007c20 */ /* 0x040fe20008400000 */
[----:B------:R-:W-:Y:S01]  /*1180*/  FMNMX3 R22, R23, R22, R12, !PT ;  /* 0x0000001617167276 */ /* 0x000fe2000780000c */
        /* <DEDUP_REMOVED lines=9> */
[----:B------:R-:W-:Y:S01]  /*1220*/  ISETP.LT.U32.AND P2, PT, R7, UR26, !P2 ;  /* 0x0000001a07007c0c */ /* 0x000fe2000d741070 */
[----:B------:R-:W-:Y:S01]  /*1230*/  FMUL R10, R11, UR30 ;  /* 0x0000001e0b0a7c20 */ /* 0x000fe20008400000 */
[----:B------:R-:W-:Y:S01]  /*1240*/  FMUL R12, R12, UR30 ;  /* 0x0000001e0c0c7c20 */ /* 0x000fe20008400000 */
[----:B------:R-:W0:Y:S01]  /*1250*/  F2F.BF16.F32 R48, R48 ;  /* 0x0000003000307304 */ /* 0x000e220000202000 */
[----:B------:R-:W-:Y:S01]  /*1260*/  IADD3 R18, P4, PT, R7, R2, RZ ;  /* 0x0000000207127210 */ /* 0x000fe20007f9e0ff */
[----:B------:R-:W-:-:S06]  /*1270*/  IMAD.U32 R23, RZ, RZ, UR31 ;  /* 0x0000001fff177e24 */ /* 0x000fcc000f8e00ff */
[----:B------:R-:W1:Y:S01]  /*1280*/  F2F.BF16.F32 R42, R42 ;  /* 0x0000002a002a7304 */ /* 0x000e620000202000 */
[----:B------:R-:W-:Y:S01]  /*1290*/  IMAD.X R19, RZ, RZ, R8, P4 ;  /* 0x000000ffff137224 */ /* 0x000fe200020e0608 */
[----:B------:R-:W-:-:S06]  /*12a0*/  FMNMX3 R22, R30, R22, R31, !PT ;  /* 0x000000161e167276 */ /* 0x000fcc000780001f */
[----:B------:R-:W2:Y:S01]  /*12b0*/  F2F.BF16.F32 R47, R47 ;  /* 0x0000002f002f7304 */ /* 0x000ea20000202000 */
[----:B------:R-:W-:-:S07]  /*12c0*/  @P2 IMAD.WIDE.U32 R30, R23, 0x5, R18 ;  /* 0x00000005171e2825 */ /* 0x000fce00078e0012 */
[----:B------:R-:W3:Y:S01]  /*12d0*/  F2F.BF16.F32 R35, R35 ;  /* 0x0000002300237304 */ /* 0x000ee20000202000 */
[----:B------:R-:W-:-:S07]  /*12e0*/  FMNMX3 R38, R38, R22, R39, !PT ;  /* 0x0000001626267276 */ /* 0x000fce0007800027 */
        /* <DEDUP_REMOVED lines=12> */
[----:B------:R-:W-:-:S02]  /*13b0*/  @P2 IMAD.MOV.U32 R22, RZ, RZ, R18 ;  /* 0x000000ffff162224 */ /* 0x000fc400078e0012 */
[----:B------:R-:W-:Y:S01]  /*13c0*/  @P2 IMAD.MOV.U32 R23, RZ, RZ, R19 ;  /* 0x000000ffff172224 */ /* 0x000fe200078e0013 */
[----:B------:R-:W-:Y:S01]  /*13d0*/  FMNMX3 R46, R46, R38, R13, !PT ;  /* 0x000000262e2e7276 */ /* 0x000fe2000780000d */
[----:B0-----:R-:W-:-:S04]  /*13e0*/  IMAD.WIDE.U32 R48, R48, 0x10000, RZ ;  /* 0x0001000030307825 */ /* 0x001fc800078e00ff */
[----:B------:R-:W-:-:S04]  /*13f0*/  @P2 IMAD.WIDE.U32 R22, R43, 0x6, R22 ;  /* 0x000000062b162825 */ /* 0x000fc800078e0016 */
[----:B-1----:R-:W-:Y:S02]  /*1400*/  IMAD.U32 R11, R42, 0x10000, RZ ;  /* 0x000100002a0b7824 */ /* 0x002fe400078e00ff */
[----:B--2---:R-:W-:Y:S01]  /*1410*/  IMAD.U32 R13, R47, 0x10000, RZ ;  /* 0x000100002f0d7824 */ /* 0x004fe200078e00ff */
[----:B---34-:R-:W-:Y:S06]  /*1420*/  @P3 BRA `(.L_x_26107) ;  /* 0x0000000000203947 */ /* 0x018fec0003800000 */
[----:B------:R-:W-:Y:S01]  /*1430*/  IMAD.U32 R43, R12, 0x10000, RZ ;  /* 0x000100000c2b7824 */ /* 0x000fe200078e00ff */
[----:B------:R-:W-:Y:S01]  /*1440*/  SHF.R.U32.HI R39, RZ, 0x10, R10 ;  /* 0x00000010ff277819 */ /* 0x000fe2000001160a */
[----:B------:R-:W-:Y:S01]  /*1450*/  IMAD.U32 R42, R10, 0x10000, RZ ;  /* 0x000100000a2a7824 */ /* 0x000fe200078e00ff */
[----:B------:R-:W-:Y:S02]  /*1460*/  LEA R38, P4, R16, UR8, 0x3 ;  /* 0x0000000810267c11 */ /* 0x000fe4000f8818ff */
[----:B------:R-:W-:Y:S02]  /*1470*/  LOP3.LUT R43, R39, R43, R0, 0xfe, !PT ;  /* 0x0000002b272b7212 */ /* 0x000fe400078efe00 */
[----:B------:R-:W-:Y:S02]  /*1480*/  LOP3.LUT R42, R42, R35, RZ, 0xfc, !PT ;  /* 0x000000232a2a7212 */ /* 0x000fe400078efcff */
[----:B------:R-:W-:-:S05]  /*1490*/  LEA.HI.X R39, R16, UR9, R17, 0x3, P4 ;  /* 0x0000000910277c11 */ /* 0x000fca000a0f1c11 */
[----:B------:R0:W-:Y:S02]  /*14a0*/  STG.E.64 desc[UR22][R38.64], R42 ;  /* 0x0000002a26007986 */ /* 0x0001e4000c101b16 */
.L_x_26107:
[----:B------:R-:W-:Y:S05]  /*14b0*/  BSYNC.RECONVERGENT B0 ;  /* 0x0000000000007941 */ /* 0x000fea0003800200 */
.L_x_26106:
[----:B------:R-:W-:Y:S04]  /*14c0*/  BSSY.RECONVERGENT B0, `(.L_x_26108) ;  /* 0x000000a000007945 */ /* 0x000fe80003800200 */
[----:B------:R-:W-:Y:S05]  /*14d0*/  @P3 BRA `(.L_x_26109) ;  /* 0x0000000000203947 */ /* 0x000fea0003800000 */
[----:B0-----:R-:W-:Y:S01]  /*14e0*/  IADD3 R39, P4, PT, R16, UR31, RZ ;  /* 0x0000001f10277c10 */ /* 0x001fe2000ff9e0ff */
[----:B------:R-:W-:-:S03]  /*14f0*/  IMAD.U32 R42, R5, 0x10000, RZ ;  /* 0x00010000052a7824 */ /* 0x000fc600078e00ff */
[----:B------:R-:W-:Y:S02]  /*1500*/  IADD3.X R52, PT, PT, R17, UR32, RZ, P4, !PT ;  /* 0x0000002011347c10 */ /* 0x000fe4000a7fe4ff */
[----:B------:R-:W-:Y:S02]  /*1510*/  LEA R38, P4, R39, UR8, 0x3 ;  /* 0x0000000827267c11 */ /* 0x000fe4000f8818ff */
[----:B------:R-:W-:Y:S02]  /*1520*/  LOP3.LUT R43, R49, R42, R61, 0xfe, !PT ;  /* 0x0000002a312b7212 */ /* 0x000fe400078efe3d */
[----:B------:R-:W-:Y:S02]  /*1530*/  LOP3.LUT R42, R48, R51, RZ, 0xfc, !PT ;  /* 0x00000033302a7212 */ /* 0x000fe400078efcff */
[----:B------:R-:W-:-:S05]  /*1540*/  LEA.HI.X R39, R39, UR9, R52, 0x3, P4 ;  /* 0x0000000927277c11 */ /* 0x000fca000a0f1c34 */
[----:B------:R1:W-:Y:S02]  /*1550*/  STG.E.64 desc[UR22][R38.64], R42 ;  /* 0x0000002a26007986 */ /* 0x0003e4000c101b16 */
.L_x_26109:
[----:B------:R-:W-:Y:S05]  /*1560*/  BSYNC.RECONVERGENT B0 ;  /* 0x0000000000007941 */ /* 0x000fea0003800200 */
.L_x_26108:
[----:B------:R-:W-:Y:S04]  /*1570*/  BSSY.RECONVERGENT B0, `(.L_x_26110) ;  /* 0x000000f000007945 */ /* 0x000fe80003800200 */
[----:B------:R-:W-:Y:S05]  /*1580*/  @P3 BRA `(.L_x_26111) ;  /* 0x0000000000343947 */ /* 0x000fea0003800000 */
[----:B01----:R-:W-:Y:S01]  /*1590*/  IMAD.U32 R39, RZ, RZ, UR31 ;  /* 0x0000001fff277e24 */ /* 0x003fe2000f8e00ff */
[----:B------:R-:W-:Y:S01]  /*15a0*/  SHF.R.U32.HI R38, RZ, 0x10, R6 ;  /* 0x00000010ff267819 */ /* 0x000fe20000011606 */
[----:B------:R-:W-:Y:S02]  /*15b0*/  IMAD.U32 R43, RZ, RZ, UR31 ;  /* 0x0000001fff2b7e24 */ /* 0x000fe4000f8e00ff */
[----:B------:R-:W-:Y:S01]  /*15c0*/  IMAD.U32 R54, RZ, RZ, UR32 ;  /* 0x00000020ff367e24 */ /* 0x000fe2000f8e00ff */
[----:B------:R-:W-:Y:S01]  /*15d0*/  LEA R39, P4, R39, R16, 0x1 ;  /* 0x0000001027277211 */ /* 0x000fe200078808ff */
[----:B------:R-:W-:Y:S01]  /*15e0*/  IMAD.U32 R42, R6, 0x10000, RZ ;  /* 0x00010000062a7824 */ /* 0x000fe200078e00ff */
[----:B------:R-:W-:Y:S02]  /*15f0*/  PRMT R52, R38, 0x5410, R9 ;  /* 0x0000541026347816 */ /* 0x000fe40000000009 */
[----:B------:R-:W-:Y:S02]  /*1600*/  LEA.HI.X R54, R43, R17, R54, 0x1, P4 ;  /* 0x000000112b367211 */ /* 0x000fe400020f0c36 */
[----:B------:R-:W-:-:S02]  /*1610*/  LEA R38, P4, R39, UR8, 0x3 ;  /* 0x0000000827267c11 */ /* 0x000fc4000f8818ff */
[----:B------:R-:W-:Y:S02]  /*1620*/  LOP3.LUT R42, R42, R37, RZ, 0xfc, !PT ;  /* 0x000000252a2a7212 */ /* 0x000fe400078efcff */
[----:B------:R-:W-:Y:S02]  /*1630*/  LOP3.LUT R43, R52, R59, RZ, 0xfc, !PT ;  /* 0x0000003b342b7212 */ /* 0x000fe400078efcff */
[----:B------:R-:W-:-:S05]  /*1640*/  LEA.HI.X R39, R39, UR9, R54, 0x3, P4 ;  /* 0x0000000927277c11 */ /* 0x000fca000a0f1c36 */
[----:B------:R2:W-:Y:S02]  /*1650*/  STG.E.64 desc[UR22][R38.64], R42 ;  /* 0x0000002a26007986 */ /* 0x0005e4000c101b16 */
.L_x_26111:
[----:B------:R-:W-:Y:S05]  /*1660*/  BSYNC.RECONVERGENT B0 ;  /* 0x0000000000007941 */ /* 0x000fea0003800200 */
.L_x_26110:
[----:B------:R-:W-:Y:S04]  /*1670*/  BSSY.RECONVERGENT B0, `(.L_x_26112) ;  /* 0x000000c000007945 */ /* 0x000fe80003800200 */
[----:B------:R-:W-:Y:S05]  /*1680*/  @P3 BRA `(.L_x_26113) ;  /* 0x0000000000283947 */ /* 0x000fea0003800000 */
[----:B012---:R-:W-:Y:S01]  /*1690*/  IMAD.U32 R39, RZ, RZ, UR31 ;  /* 0x0000001fff277e24 */ /* 0x007fe2000f8e00ff */
[----:B------:R-:W-:Y:S01]  /*16a0*/  UIMAD UR5, UR32, 0x3, URZ ;  /* 0x00000003200578a4 */ /* 0x000fe2000f8e02ff */
[----:B------:R-:W-:Y:S02]  /*16b0*/  SHF.R.U32.HI R47, RZ, 0x10, R47 ;  /* 0x00000010ff2f7819 */ /* 0x000fe4000001162f */
[----:B------:R-:W-:Y:S01]  /*16c0*/  IMAD.WIDE.U32 R16, R39, 0x3, R16 ;  /* 0x0000000327107825 */ /* 0x000fe200078e0010 */
[----:B------:R-:W-:Y:S02]  /*16d0*/  LOP3.LUT R42, R13, R34, RZ, 0xfc, !PT ;  /* 0x000000220d2a7212 */ /* 0x000fe400078efcff */
[----:B------:R-:W-:Y:S01]  /*16e0*/  LOP3.LUT R43, R11, R58, R47, 0xfe, !PT ;  /* 0x0000003a0b2b7212 */ /* 0x000fe200078efe2f */
[----:B------:R-:W-:Y:S01]  /*16f0*/  VIADD R17, R17, UR5 ;  /* 0x0000000511117c36 */ /* 0x000fe20008000000 */
[----:B------:R-:W-:-:S04]  /*1700*/  LEA R38, P3, R16, UR8, 0x3 ;  /* 0x0000000810267c11 */ /* 0x000fc8000f8618ff */
[----:B------:R-:W-:-:S05]  /*1710*/  LEA.HI.X R39, R16, UR9, R17, 0x3, P3 ;  /* 0x0000000910277c11 */ /* 0x000fca00098f1c11 */
[----:B------:R3:W-:Y:S04]  /*1720*/  STG.E.64 desc[UR22][R38.64], R42 ;  /* 0x0000002a26007986 */ /* 0x0007e8000c101b16 */
.L_x_26113:
[----:B------:R-:W-:Y:S05]  /*1730*/  BSYNC.RECONVERGENT B0 ;  /* 0x0000000000007941 */ /* 0x000fea0003800200 */
.L_x_26112:
[----:B------:R-:W-:Y:S01]  /*1740*/  VOTEU.ANY UP0, P2 ;  /* 0x0000000000ff7886 */ /* 0x000fe20001000100 */
[----:B------:R-:W-:Y:S01]  /*1750*/  @P2 IADD3 R16, P3, PT, R18, UR14, RZ ;  /* 0x0000000e12102c10 */ /* 0x000fe2000ff7e0ff */
[----:B0123--:R-:W-:Y:S01]  /*1760*/  @P2 IMAD.MOV.U32 R43, RZ, RZ, R19 ;  /* 0x000000ffff2b2224 */ /* 0x00ffe200078e0013 */
[----:B-----5:R-:W-:Y:S01]  /*1770*/  @!P0 CS2R R14, SRZ ;  /* 0x00000000000e8805 */ /* 0x020fe2000001ff00 */
[----:B------:R-:W-:Y:S01]  /*1780*/  IMAD.U32 R17, RZ, RZ, UR31 ;  /* 0x0000001fff117e24 */ /* 0x000fe2000f8e00ff */
[----:B------:R-:W-:Y:S01]  /*1790*/  @UP0 UIMAD UR6, UR32, 0x6, URZ ;  /* 0x00000006200608a4 */ /* 0x000fe2000f8e02ff */
[----:B------:R-:W-:Y:S01]  /*17a0*/  @P2 IMAD.MOV.U32 R42, RZ, RZ, R18 ;  /* 0x000000ffff2a2224 */ /* 0x000fe200078e0012 */
[----:B------:R-:W-:Y:S01]  /*17b0*/  @P2 IADD3.X R19, PT, PT, R19, UR15, RZ, P3, !PT ;  /* 0x0000000f13132c10 */ /* 0x000fe20009ffe4ff */
[----:B------:R-:W-:Y:S01]  /*17c0*/  @UP0 UIMAD UR5, UR32, 0x5, URZ ;  /* 0x00000005200508a4 */ /* 0x000fe2000f8e02ff */
[----:B------:R-:W-:Y:S01]  /*17d0*/  @P2 LEA R18, P3, R16, UR24, 0x3 ;  /* 0x0000001810122c11 */ /* 0x000fe2000f8618ff */
[----:B------:R-:W-:Y:S01]  /*17e0*/  @P2 IMAD.WIDE.U32 R42, R17, 0x7, R42 ;  /* 0x00000007112a2825 */ /* 0x000fe200078e002a */
[----:B------:R-:W-:Y:S01]  /*17f0*/  @UP0 UIMAD UR7, UR32, 0x7, URZ ;  /* 0x00000007200708a4 */ /* 0x000fe2000f8e02ff */
[----:B------:R-:W-:-:S02]  /*1800*/  FMNMX3 R46, R20, R46, R41, !PT ;  /* 0x0000002e142e7276 */ /* 0x000fc40007800029 */
[----:B------:R-:W-:Y:S01]  /*1810*/  @P2 LEA.HI.X R19, R16, UR25, R19, 0x3, P3 ;  /* 0x0000001910132c11 */ /* 0x000fe200098f1c13 */
[----:B------:R-:W-:Y:S01]  /*1820*/  @P2 VIADD R17, R23, UR6 ;  /* 0x0000000617112c36 */ /* 0x000fe20008000000 */
[----:B------:R-:W-:Y:S01]  /*1830*/  @P2 LEA R16, P4, R22, UR24, 0x3 ;  /* 0x0000001816102c11 */ /* 0x000fe2000f8818ff */
[----:B------:R-:W-:Y:S01]  /*1840*/  @P2 VIADD R31, R31, UR5 ;  /* 0x000000051f1f2c36 */ /* 0x000fe20008000000 */
[----:B------:R-:W-:Y:S01]  /*1850*/  @P2 LEA R38, P3, R30, UR24, 0x3 ;  /* 0x000000181e262c11 */ /* 0x000fe2000f8618ff */
[----:B------:R-:W-:Y:S01]  /*1860*/  @P2 VIADD R23, R43, UR7 ;  /* 0x000000072b172c36 */ /* 0x000fe20008000000 */
[----:B------:R-:W-:Y:S01]  /*1870*/  @P2 LEA.HI.X R17, R22, UR25, R17, 0x3, P4 ;  /* 0x0000001916112c11 */ /* 0x000fe2000a0f1c11 */
[C---:B------:R-:W-:Y:S01]  /*1880*/  IMAD.U32 R22, R14.reuse, 0x10000, RZ ;  /* 0x000100000e167824 */ /* 0x040fe200078e00ff */
[----:B------:R-:W-:Y:S02]  /*1890*/  SHF.R.U64 R14, R14, 0x10, R15 ;  /* 0x000000100e0e7819 */ /* 0x000fe4000000120f */
[----:B------:R-:W-:-:S02]  /*18a0*/  FMNMX3 R44, R45, R46, R44, !PT ;  /* 0x0000002e2d2c7276 */ /* 0x000fc4000780002c */
[----:B------:R-:W-:Y:S02]  /*18b0*/  @!P2 CS2R R46, SRZ ;  /* 0x00000000002ea805 */ /* 0x000fe4000001ff00 */
[----:B------:R-:W-:Y:S01]  /*18c0*/  @P2 LEA R20, P5, R42, UR24, 0x3 ;  /* 0x000000182a142c11 */ /* 0x000fe2000f8a18ff */
[----:B------:R-:W-:Y:S01]  /*18d0*/  IMAD.U32 R14, R14, 0x10000, RZ ;  /* 0x000100000e0e7824 */ /* 0x000fe200078e00ff */
[----:B------:R-:W-:Y:S02]  /*18e0*/  SHF.R.U32.HI R41, RZ, 0x10, R15 ;  /* 0x00000010ff297819 */ /* 0x000fe4000001160f */
[----:B------:R-:W-:Y:S02]  /*18f0*/  @P2 LEA.HI.X R39, R30, UR25, R31, 0x3, P3 ;  /* 0x000000191e272c11 */ /* 0x000fe400098f1c1f */
[----:B------:R-:W-:Y:S01]  /*1900*/  FMNMX3 R52, R21, R44, R40, !PT ;  /* 0x0000002c15347276 */ /* 0x000fe20007800028 */
[----:B------:R-:W-:Y:S01]  /*1910*/  FMUL R31, R14, R14 ;  /* 0x0000000e0e1f7220 */ /* 0x000fe20000400000 */
[C---:B------:R-:W-:Y:S01]  /*1920*/  FSETP.GT.AND P3, PT, R22.reuse, RZ, PT ;  /* 0x000000ff1600720b */ /* 0x040fe20003f64000 */
[----:B------:R-:W-:Y:S01]  /*1930*/  FMUL R22, R22, R22 ;  /* 0x0000001616167220 */ /* 0x000fe20000400000 */
[----:B------:R-:W-:Y:S01]  /*1940*/  @P2 LEA.HI.X R21, R42, UR25, R23, 0x3, P5 ;  /* 0x000000192a152c11 */ /* 0x000fe2000a8f1c17 */
[----:B------:R-:W-:Y:S01]  /*1950*/  IMAD.U32 R23, R15, 0x10000, RZ ;  /* 0x000100000f177824 */ /* 0x000fe200078e00ff */
[----:B------:R-:W-:-:S02]  /*1960*/  SHF.R.U64 R30, R32, 0x10, R33 ;  /* 0x00000010201e7819 */ /* 0x000fc40000001221 */
[----:B------:R-:W-:Y:S02]  /*1970*/  @!P2 CS2R R44, SRZ ;  /* 0x00000000002ca805 */ /* 0x000fe4000001ff00 */
[----:B------:R-:W-:Y:S01]  /*1980*/  FSETP.GT.AND P4, PT, R14, RZ, PT ;  /* 0x000000ff0e00720b */ /* 0x000fe20003f84000 */
[----:B------:R-:W-:Y:S01]  /*1990*/  IMAD.U32 R14, R41, 0x10000, RZ ;  /* 0x00010000290e7824 */ /* 0x000fe200078e00ff */
[----:B------:R-:W-:Y:S01]  /*19a0*/  FSEL R22, R22, RZ, P3 ;  /* 0x000000ff16167208 */ /* 0x000fe20001800000 */
[----:B------:R-:W-:Y:S01]  /*19b0*/  IMAD.U32 R40, R32, 0x10000, RZ ;  /* 0x0001000020287824 */ /* 0x000fe200078e00ff */
[----:B------:R-:W-:Y:S01]  /*19c0*/  FSETP.GT.AND P5, PT, R23, RZ, PT ;  /* 0x000000ff1700720b */ /* 0x000fe20003fa4000 */
[----:B------:R-:W-:Y:S01]  /*19d0*/  IMAD.U32 R15, R30, 0x10000, RZ ;  /* 0x000100001e0f7824 */ /* 0x000fe200078e00ff */
[----:B------:R-:W-:Y:S01]  /*19e0*/  FSEL R31, R31, RZ, P4 ;  /* 0x000000ff1f1f7208 */ /* 0x000fe20002000000 */
[C---:B------:R-:W-:Y:S01]  /*19f0*/  FMUL R30, R14.reuse, R14 ;  /* 0x0000000e0e1e7220 */ /* 0x040fe20000400000 */
[----:B------:R-:W-:Y:S01]  /*1a00*/  FMUL R23, R23, R23 ;  /* 0x0000001717177220 */ /* 0x000fe20000400000 */
[----:B------:R-:W-:Y:S01]  /*1a10*/  FSETP.GT.AND P3, PT, R14, RZ, PT ;  /* 0x000000ff0e00720b */ /* 0x000fe20003f64000 */
[----:B------:R0:W5:Y:S01]  /*1a20*/  @P2 LDG.E.64 R44, desc[UR22][R18.64] ;  /* 0x00000016122c2981 */ /* 0x000162000c1e1b00 */
[----:B------:R-:W-:Y:S01]  /*1a30*/  FSETP.GT.AND P0, PT, R40, RZ, PT ;  /* 0x000000ff2800720b */ /* 0x000fe20003f04000 */
[----:B------:R-:W-:Y:S01]  /*1a40*/  FMUL R14, R22, UR30 ;  /* 0x0000001e160e7c20 */ /* 0x000fe20008400000 */
[----:B------:R-:W-:Y:S01]  /*1a50*/  FMUL R40, R40, R40 ;  /* 0x0000002828287220 */ /* 0x000fe20000400000 */
[----:B------:R-:W-:Y:S01]  /*1a60*/  FSEL R30, R30, RZ, P3 ;  /* 0x000000ff1e1e7208 */ /* 0x000fe20001800000 */
[----:B------:R-:W-:Y:S01]  /*1a70*/  IMAD.U32 R32, R33, 0x10000, RZ ;  /* 0x0001000021207824 */ /* 0x000fe200078e00ff */
[----:B------:R-:W-:Y:S01]  /*1a80*/  FSEL R23, R23, RZ, P5 ;  /* 0x000000ff17177208 */ /* 0x000fe20002800000 */
[----:B------:R1:W5:Y:S01]  /*1a90*/  @P2 LDG.E.64 R46, desc[UR22][R38.64] ;  /* 0x00000016262e2981 */ /* 0x000362000c1e1b00 */
[----:B------:R-:W-:-:S02]  /*1aa0*/  FSETP.GT.AND P3, PT, R15, RZ, PT ;  /* 0x000000ff0f00720b */ /* 0x000fc40003f64000 */
[----:B0-----:R-:W-:Y:S01]  /*1ab0*/  FMNMX3 R18, R22, R52, R31, !PT ;  /* 0x0000003416127276 */ /* 0x001fe2000780001f */
[----:B------:R-:W-:Y:S01]  /*1ac0*/  FMUL R22, R15, R15 ;  /* 0x0000000f0f167220 */ /* 0x000fe20000400000 */
[----:B------:R-:W-:Y:S01]  /*1ad0*/  IMAD.U32 R19, R25, 0x10000, RZ ;  /* 0x0001000019137824 */ /* 0x000fe200078e00ff */
[----:B------:R-:W-:Y:S02]  /*1ae0*/  SHF.R.U32.HI R33, RZ, 0x10, R33 ;  /* 0x00000010ff217819 */ /* 0x000fe40000011621 */
[----:B------:R-:W-:Y:S02]  /*1af0*/  FMNMX3 R18, R23, R18, R30, !PT ;  /* 0x0000001217127276 */ /* 0x000fe4000780001e */
[----:B-1----:R-:W-:Y:S02]  /*1b00*/  FSEL R39, R40, RZ, P0 ;  /* 0x000000ff28277208 */ /* 0x002fe40000000000 */
[----:B------:R-:W-:Y:S02]  /*1b10*/  FSEL R22, R22, RZ, P3 ;  /* 0x000000ff16167208 */ /* 0x000fe40001800000 */
[C---:B------:R-:W-:Y:S01]  /*1b20*/  FSETP.GT.AND P0, PT, R32.reuse, RZ, PT ;  /* 0x000000ff2000720b */ /* 0x040fe20003f04000 */
[----:B------:R-:W-:Y:S01]  /*1b30*/  FMUL R32, R32, R32 ;  /* 0x0000002020207220 */ /* 0x000fe20000400000 */
[----:B------:R-:W-:Y:S01]  /*1b40*/  FMNMX3 R53, R39, R18, R22, !PT ;  /* 0x0000001227357276 */ /* 0x000fe20007800016 */
[----:B------:R-:W-:-:S02]  /*1b50*/  IMAD.U32 R18, R24, 0x10000, RZ ;  /* 0x0001000018127824 */ /* 0x000fc400078e00ff */
[----:B------:R-:W-:Y:S01]  /*1b60*/  FMUL R15, R23, UR30 ;  /* 0x0000001e170f7c20 */ /* 0x000fe20008400000 */
[C---:B------:R-:W-:Y:S01]  /*1b70*/  FSETP.GT.AND P3, PT, R19.reuse, RZ, PT ;  /* 0x000000ff1300720b */ /* 0x040fe20003f64000 */
[----:B------:R-:W-:Y:S01]  /*1b80*/  FMUL R38, R19, R19 ;  /* 0x0000001313267220 */ /* 0x000fe20000400000 */
[----:B------:R-:W-:Y:S01]  /*1b90*/  FSEL R52, R32, RZ, P0 ;  /* 0x000000ff20347208 */ /* 0x000fe20000000000 */
[C---:B------:R-:W-:Y:S01]  /*1ba0*/  FMUL R23, R18.reuse, R18 ;  /* 0x0000001212177220 */ /* 0x040fe20000400000 */
[----:B------:R-:W-:Y:S01]  /*1bb0*/  FSETP.GT.AND P0, PT, R18, RZ, PT ;  /* 0x000000ff1200720b */ /* 0x000fe20003f04000 */
[----:B------:R-:W-:Y:S01]  /*1bc0*/  IMAD.U32 R19, R28, 0x10000, RZ ;  /* 0x000100001c137824 */ /* 0x000fe200078e00ff */
[----:B------:R-:W-:Y:S01]  /*1bd0*/  @!P2 CS2R R42, SRZ ;  /* 0x00000000002aa805 */ /* 0x000fe2000001ff00 */
[----:B------:R-:W-:Y:S01]  /*1be0*/  FMUL R39, R39, UR30 ;  /* 0x0000001e27277c20 */ /* 0x000fe20008400000 */
[----:B------:R-:W-:Y:S01]  /*1bf0*/  FSEL R23, R23, RZ, P0 ;  /* 0x000000ff17177208 */ /* 0x000fe20000000000 */
[C---:B------:R-:W-:Y:S01]  /*1c00*/  FMUL R32, R19.reuse, R19 ;  /* 0x0000001313207220 */ /* 0x040fe20000400000 */
[----:B------:R-:W-:Y:S01]  /*1c10*/  FSETP.GT.AND P0, PT, R19, RZ, PT ;  /* 0x000000ff1300720b */ /* 0x000fe20003f04000 */
[----:B------:R-:W-:Y:S01]  /*1c20*/  IMAD.U32 R33, R33, 0x10000, RZ ;  /* 0x0001000021217824 */ /* 0x000fe200078e00ff */
[----:B------:R-:W-:Y:S01]  /*1c30*/  SHF.R.U64 R24, R24, 0x10, R25 ;  /* 0x0000001018187819 */ /* 0x000fe20000001219 */
[----:B------:R0:W5:Y:S01]  /*1c40*/  @P2 LDG.E.64 R42, desc[UR22][R16.64] ;  /* 0x00000016102a2981 */ /* 0x000162000c1e1b00 */
[----:B------:R-:W-:-:S02]  /*1c50*/  @!P2 CS2R R40, SRZ ;  /* 0x000000000028a805 */ /* 0x000fc4000001ff00 */
[----:B------:R-:W-:Y:S02]  /*1c60*/  FSEL R32, R32, RZ, P0 ;  /* 0x000000ff20207208 */ /* 0x000fe40000000000 */
[C---:B------:R-:W-:Y:S01]  /*1c70*/  FSETP.GT.AND P0, PT, R33.reuse, RZ, PT ;  /* 0x000000ff2100720b */ /* 0x040fe20003f04000 */
[----:B------:R-:W-:Y:S01]  /*1c80*/  FMUL R33, R33, R33 ;  /* 0x0000002121217220 */ /* 0x000fe20000400000 */
[----:B------:R-:W-:Y:S01]  /*1c90*/  IMAD.U32 R24, R24, 0x10000, RZ ;  /* 0x0001000018187824 */ /* 0x000fe200078e00ff */
[----:B------:R1:W5:Y:S01]  /*1ca0*/  @P2 LDG.E.64 R40, desc[UR22][R20.64] ;  /* 0x0000001614282981 */ /* 0x000362000c1e1b00 */
[----:B0-----:R0:W-:Y:S02]  /*1cb0*/  F2F.BF16.F32 R16, R39 ;  /* 0x0000002700107304 */ /* 0x0011e40000202000 */
[----:B0-----:R-:W-:-:S04]  /*1cc0*/  IMAD.U32 R39, R29, 0x10000, RZ ;  /* 0x000100001d277824 */ /* 0x001fc800078e00ff */
[C---:B------:R-:W-:Y:S01]  /*1cd0*/  FMUL R57, R39.reuse, R39 ;  /* 0x0000002727397220 */ /* 0x040fe20000400000 */
[----:B------:R-:W-:Y:S02]  /*1ce0*/  FSETP.GT.AND P2, PT, R39, RZ, PT ;  /* 0x000000ff2700720b */ /* 0x000fe40003f44000 */
[----:B------:R-:W-:Y:S02]  /*1cf0*/  FSEL R39, R33, RZ, P0 ;  /* 0x000000ff21277208 */ /* 0x000fe40000000000 */
[C---:B------:R-:W-:Y:S01]  /*1d00*/  FSETP.GT.AND P0, PT, R24.reuse, RZ, PT ;  /* 0x000000ff1800720b */ /* 0x040fe20003f04000 */
[----:B------:R-:W-:Y:S01]  /*1d10*/  FMUL R24, R24, R24 ;  /* 0x0000001818187220 */ /* 0x000fe20000400000 */
[C---:B------:R-:W-:Y:S01]  /*1d20*/  FMUL R17, R52.reuse, UR30 ;  /* 0x0000001e34117c20 */ /* 0x040fe20008400000 */
[----:B------:R-:W-:-:S03]  /*1d30*/  FMNMX3 R52, R52, R53, R39, !PT ;  /* 0x0000003534347276 */ /* 0x000fc60007800027 */
[----:B------:R-:W-:Y:S02]  /*1d40*/  FSEL R53, R24, RZ, P0 ;  /* 0x000000ff18357208 */ /* 0x000fe40000000000 */
[--C-:B------:R-:W-:Y:S02]  /*1d50*/  SHF.R.U64 R24, R28, 0x10, R29.reuse ;  /* 0x000000101c187819 */ /* 0x100fe4000000121d */
[----:B------:R-:W-:Y:S01]  /*1d60*/  SHF.R.U32.HI R28, RZ, 0x10, R29 ;  /* 0x00000010ff1c7819 */ /* 0x000fe2000001161d */
[----:B------:R-:W-:Y:S02]  /*1d70*/  VIADD R36, R36, 0x3 ;  /* 0x0000000324247836 */ /* 0x000fe40000000000 */
[----:B------:R-:W-:Y:S02]  /*1d80*/  IMAD.U32 R24, R24, 0x10000, RZ ;  /* 0x0001000018187824 */ /* 0x000fe400078e00ff */
[----:B------:R-:W-:Y:S01]  /*1d90*/  IMAD.U32 R28, R28, 0x10000, RZ ;  /* 0x000100001c1c7824 */ /* 0x000fe200078e00ff */
[----:B------:R-:W-:-:S02]  /*1da0*/  ISETP.GE.U32.AND P0, PT, R36, UR27, PT ;  /* 0x0000001b24007c0c */ /* 0x000fc4000bf06070 */
[----:B------:R-:W-:Y:S01]  /*1db0*/  FSEL R38, R38, RZ, P3 ;  /* 0x000000ff26267208 */ /* 0x000fe20001800000 */
[C---:B------:R-:W-:Y:S01]  /*1dc0*/  FMUL R36, R28.reuse, R28 ;  /* 0x0000001c1c247220 */ /* 0x040fe20000400000 */
[----:B------:R-:W-:Y:S02]  /*1dd0*/  FSEL R57, R57, RZ, P2 ;  /* 0x000000ff39397208 */ /* 0x000fe40001000000 */
[----:B------:R-:W-:Y:S02]  /*1de0*/  FSETP.GT.AND P3, PT, R28, RZ, PT ;  /* 0x000000ff1c00720b */ /* 0x000fe40003f64000 */
[C---:B------:R-:W-:Y:S01]  /*1df0*/  FSETP.GT.AND P2, PT, R24.reuse, RZ, PT ;  /* 0x000000ff1800720b */ /* 0x040fe20003f44000 */
[----:B------:R-:W-:Y:S01]  /*1e00*/  FMUL R24, R24, R24 ;  /* 0x0000001818187220 */ /* 0x000fe20000400000 */
[----:B------:R-:W-:Y:S02]  /*1e10*/  SHF.R.U32.HI R25, RZ, 0x10, R25 ;  /* 0x00000010ff197819 */ /* 0x000fe40000011619 */
[----:B------:R-:W-:Y:S01]  /*1e20*/  FSEL R36, R36, RZ, P3 ;  /* 0x000000ff24247208 */ /* 0x000fe20001800000 */
[----:B------:R-:W-:Y:S01]  /*1e30*/  FMUL R29, R53, UR30 ;  /* 0x0000001e351d7c20 */ /* 0x000fe20008400000 */
[----:B------:R-:W-:-:S02]  /*1e40*/  FMNMX3 R33, R23, R52, R53, !PT ;  /* 0x0000003417217276 */ /* 0x000fc40007800035 */
[----:B------:R-:W-:Y:S01]  /*1e50*/  FSEL R53, R24, RZ, P2 ;  /* 0x000000ff18357208 */ /* 0x000fe20001000000 */
[----:B------:R-:W-:Y:S02]  /*1e60*/  IMAD.U32 R25, R25, 0x10000, RZ ;  /* 0x0001000019197824 */ /* 0x000fe400078e00ff */
[----:B------:R-:W-:Y:S01]  /*1e70*/  FMUL R52, R36, UR30 ;  /* 0x0000001e24347c20 */ /* 0x000fe20008400000 */
[----:B------:R-:W-:Y:S01]  /*1e80*/  FMUL R18, R23, UR30 ;  /* 0x0000001e17127c20 */ /* 0x000fe20008400000 */
[----:B------:R-:W-:Y:S01]  /*1e90*/  FMUL R23, R39, UR30 ;  /* 0x0000001e27177c20 */ /* 0x000fe20008400000 */
[----:B------:R-:W-:Y:S01]  /*1ea0*/  FMUL R19, R38, UR30 ;  /* 0x0000001e26137c20 */ /* 0x000fe20008400000 */
[----:B-1----:R-:W-:Y:S01]  /*1eb0*/  FMUL R20, R32, UR30 ;  /* 0x0000001e20147c20 */ /* 0x002fe20008400000 */
[----:B------:R-:W-:Y:S01]  /*1ec0*/  FMUL R21, R57, UR30 ;  /* 0x0000001e39157c20 */ /* 0x000fe20008400000 */
[----:B------:R-:W-:Y:S01]  /*1ed0*/  FMUL R22, R22, UR30 ;  /* 0x0000001e16167c20 */ /* 0x000fe20008400000 */
[----:B------:R-:W-:Y:S01]  /*1ee0*/  FMUL R39, R53, UR30 ;  /* 0x0000001e35277c20 */ /* 0x000fe20008400000 */
[----:B------:R-:W-:Y:S01]  /*1ef0*/  IADD3 R28, P4, PT, R26, UR14, RZ ;  /* 0x0000000e1a1c7c10 */ /* 0x000fe2000ff9e0ff */
[----:B------:R-:W-:Y:S01]  /*1f00*/  FMUL R31, R31, UR30 ;  /* 0x0000001e1f1f7c20 */ /* 0x000fe20008400000 */
[C---:B------:R-:W-:Y:S01]  /*1f10*/  FSETP.GT.AND P2, PT, R25.reuse, RZ, PT ;  /* 0x000000ff1900720b */ /* 0x040fe20003f44000 */
[----:B------:R-:W-:Y:S01]  /*1f20*/  FMUL R30, R30, UR30 ;  /* 0x0000001e1e1e7c20 */ /* 0x000fe20008400000 */
[----:B------:R-:W-:Y:S01]  /*1f30*/  FMUL R25, R25, R25 ;  /* 0x0000001919197220 */ /* 0x000fe20000400000 */
[----:B------:R-:W-:Y:S01]  /*1f40*/  ISETP.GE.U32.OR P1, PT, R50, UR26, P1 ;  /* 0x0000001a32007c0c */ /* 0x000fe20008f26470 */
[----:B------:R-:W0:Y:S03]  /*1f50*/  F2F.BF16.F32 R52, R52 ;  /* 0x0000003400347304 */ /* 0x000e260000202000 */
[----:B------:R-:W-:-:S05]  /*1f60*/  FSEL R56, R25, RZ, P2 ;  /* 0x000000ff19387208 */ /* 0x000fca0001000000 */
[----:B------:R1:W2:Y:S01]  /*1f70*/  F2F.BF16.F32 R24, R29 ;  /* 0x0000001d00187304 */ /* 0x0002a20000202000 */
[----:B------:R-:W-:-:S07]  /*1f80*/  VIADD R25, R3, 0x1d ;  /* 0x0000001d03197836 */ /* 0x000fce0000000000 */
[----:B------:R-:W3:Y:S01]  /*1f90*/  F2F.BF16.F32 R14, R14 ;  /* 0x0000000e000e7304 */ /* 0x000ee20000202000 */
[----:B-1----:R-:W-:-:S07]  /*1fa0*/  IADD3.X R29, PT, PT, R27, UR15, RZ, P4, !PT ;  /* 0x0000000f1b1d7c10 */ /* 0x002fce000a7fe4ff */
[----:B------:R-:W1:Y:S08]  /*1fb0*/  F2F.BF16.F32 R15, R15 ;  /* 0x0000000f000f7304 */ /* 0x000e700000202000 */
        /* <DEDUP_REMOVED lines=8> */
[----:B------:R0:W1:Y:S08]  /*2040*/  F2F.BF16.F32 R26, R31 ;  /* 0x0000001f001a7304 */ /* 0x0000700000202000 */
[----:B------:R1:W1:Y:S01]  /*2050*/  F2F.BF16.F32 R27, R30 ;  /* 0x0000001e001b7304 */ /* 0x0002620000202000 */
[----:B------:R-:W-:Y:S01]  /*2060*/  FMNMX3 R33, R38, R33, R56, !PT ;  /* 0x0000002126217276 */ /* 0x000fe20007800038 */
[----:B------:R-:W-:Y:S01]  /*2070*/  BSSY.RECONVERGENT B0, `(.L_x_26114) ;  /* 0x000000f000007945 */ /* 0x000fe20003800200 */
[----:B------:R-:W-:Y:S01]  /*2080*/  LOP3.LUT R25, R25, 0x1f, RZ, 0xc0, !PT ;  /* 0x0000001f19197812 */ /* 0x000fe200078ec0ff */
[----:B------:R-:W-:Y:S01]  /*2090*/  FMUL R56, R56, UR30 ;  /* 0x0000001e38387c20 */ /* 0x000fe20008400000 */
[----:B------:R-:W-:Y:S01]  /*20a0*/  FMNMX3 R50, R32, R33, R53, !PT ;  /* 0x0000002120327276 */ /* 0x000fe20007800035 */
[----:B0-----:R-:W-:Y:S01]  /*20b0*/  IMAD.U32 R54, R52, 0x10000, RZ ;  /* 0x0001000034367824 */ /* 0x001fe200078e00ff */
[----:B------:R-:W-:-:S02]  /*20c0*/  ISETP.LT.U32.AND P0, PT, R25, UR26, !P0 ;  /* 0x0000001a19007c0c */ /* 0x000fc4000c701070 */
[----:B------:R-:W-:Y:S01]  /*20d0*/  IADD3 R38, P2, P3, R25, UR14, R2 ;  /* 0x0000000e19267c10 */ /* 0x000fe2000fb5e002 */
[----:B--234-:R-:W-:-:S12]  /*20e0*/  @P1 BRA `(.L_x_26115) ;  /* 0x00000000001c1947 */ /* 0x01cfd80003800000 */
[----:B-1----:R-:W-:-:S04]  /*20f0*/  IMAD.WIDE.U32 R30, R26, 0x10000, RZ ;  /* 0x000100001a1e7825 */ /* 0x002fc800078e00ff */
[----:B------:R-:W-:-:S05]  /*2100*/  IMAD.U32 R32, R27, 0x10000, RZ ;  /* 0x000100001b207824 */ /* 0x000fca00078e00ff */
[----:B------:R-:W-:Y:S02]  /*2110*/  LOP3.LUT R33, R31, R32, R15, 0xfe, !PT ;  /* 0x000000201f217212 */ /* 0x000fe400078efe0f */
[----:B------:R-:W-:Y:S02]  /*2120*/  LOP3.LUT R32, R30, R14, RZ, 0xfc, !PT ;  /* 0x0000000e1e207212 */ /* 0x000fe400078efcff */
[----:B------:R-:W-:-:S04]  /*2130*/  LEA R30, P4, R28, UR8, 0x3 ;  /* 0x000000081c1e7c11 */ /* 0x000fc8000f8818ff */
[----:B------:R-:W-:-:S05]  /*2140*/  LEA.HI.X R31, R28, UR9, R29, 0x3, P4 ;  /* 0x000000091c1f7c11 */ /* 0x000fca000a0f1c1d */
[----:B------:R0:W-:Y:S04]  /*2150*/  STG.E.64 desc[UR22][R30.64], R32 ;  /* 0x000000201e007986 */ /* 0x0001e8000c101b16 */
.L_x_26115:
[----:B------:R-:W-:Y:S05]  /*2160*/  BSYNC.RECONVERGENT B0 ;  /* 0x0000000000007941 */ /* 0x000fea0003800200 */
.L_x_26114:
[----:B------:R-:W-:Y:S04]  /*2170*/  BSSY.RECONVERGENT B0, `(.L_x_26116) ;  /* 0x000000b000007945 */ /* 0x000fe80003800200 */
[----:B------:R-:W-:Y:S05]  /*2180*/  @P1 BRA `(.L_x_26117) ;  /* 0x0000000000241947 */ /* 0x000fea0003800000 */
[----:B01----:R-:W-:-:S04]  /*2190*/  IMAD.WIDE.U32 R30, R22, 0x10000, RZ ;  /* 0x00010000161e7825 */ /* 0x003fc800078e00ff */
[----:B------:R-:W-:-:S05]  /*21a0*/  IMAD.U32 R32, R23, 0x10000, RZ ;  /* 0x0001000017207824 */ /* 0x000fca00078e00ff */
[----:B------:R-:W-:Y:S02]  /*21b0*/  LOP3.LUT R33, R31, R32, R17, 0xfe, !PT ;  /* 0x000000201f217212 */ /* 0x000fe400078efe11 */
[----:B------:R-:W-:Y:S02]  /*21c0*/  IADD3 R31, P4, PT, R28, UR31, RZ ;  /* 0x0000001f1c1f7c10 */ /* 0x000fe4000ff9e0ff */
[----:B------:R-:W-:Y:S02]  /*21d0*/  LOP3.LUT R32, R30, R16, RZ, 0xfc, !PT ;  /* 0x000000101e207212 */ /* 0x000fe400078efcff */
[----:B------:R-:W-:Y:S02]  /*21e0*/  IADD3.X R52, PT, PT, R29, UR32, RZ, P4, !PT ;  /* 0x000000201d347c10 */ /* 0x000fe4000a7fe4ff */
[----:B------:R-:W-:-:S04]  /*21f0*/  LEA R30, P4, R31, UR8, 0x3 ;  /* 0x000000081f1e7c11 */ /* 0x000fc8000f8818ff */
[----:B------:R-:W-:-:S05]  /*2200*/  LEA.HI.X R31, R31, UR9, R52, 0x3, P4 ;  /* 0x000000091f1f7c11 */ /* 0x000fca000a0f1c34 */
[----:B------:R2:W-:Y:S04]  /*2210*/  STG.E.64 desc[UR22][R30.64], R32 ;  /* 0x000000201e007986 */ /* 0x0005e8000c101b16 */
.L_x_26117:
[----:B------:R-:W-:Y:S05]  /*2220*/  BSYNC.RECONVERGENT B0 ;  /* 0x0000000000007941 */ /* 0x000fea0003800200 */
.L_x_26116:
[----:B------:R-:W3:Y:S01]  /*2230*/  F2F.BF16.F32 R56, R56 ;  /* 0x0000003800387304 */ /* 0x000ee20000202000 */
[----:B------:R-:W-:Y:S01]  /*2240*/  BSSY.RECONVERGENT B0, `(.L_x_26118) ;  /* 0x0000010000007945 */ /* 0x000fe20003800200 */
[----:B------:R-:W-:-:S03]  /*2250*/  IMAD.U32 R55, R39, 0x10000, RZ ;  /* 0x0001000027377824 */ /* 0x000fc600078e00ff */
[----:B------:R-:W-:Y:S05]  /*2260*/  @P1 BRA `(.L_x_26119) ;  /* 0x0000000000341947 */ /* 0x000fea0003800000 */
[----:B0-2---:R-:W-:Y:S02]  /*2270*/  IMAD.U32 R31, RZ, RZ, UR31 ;  /* 0x0000001fff1f7e24 */ /* 0x005fe4000f8e00ff */
[----:B------:R-:W-:Y:S02]  /*2280*/  IMAD.U32 R33, RZ, RZ, UR31 ;  /* 0x0000001fff217e24 */ /* 0x000fe4000f8e00ff */
[----:B------:R-:W-:Y:S01]  /*2290*/  IMAD.U32 R32, RZ, RZ, UR32 ;  /* 0x00000020ff207e24 */ /* 0x000fe2000f8e00ff */
[----:B------:R-:W-:-:S04]  /*22a0*/  LEA R31, P4, R31, R28, 0x1 ;  /* 0x0000001c1f1f7211 */ /* 0x000fc800078808ff */
[----:B------:R-:W-:Y:S02]  /*22b0*/  LEA.HI.X R32, R33, R29, R32, 0x1, P4 ;  /* 0x0000001d21207211 */ /* 0x000fe400020f0c20 */
[----:B------:R-:W-:Y:S02]  /*22c0*/  SHF.R.U32.HI R33, RZ, 0x10, R24 ;  /* 0x00000010ff217819 */ /* 0x000fe40000011618 */
[----:B-1----:R-:W-:Y:S02]  /*22d0*/  LEA R30, P4, R31, UR8, 0x3 ;  /* 0x000000081f1e7c11 */ /* 0x002fe4000f8818ff */
[----:B---3--:R-:W-:Y:S01]  /*22e0*/  PRMT R52, R33, 0x5410, R56 ;  /* 0x0000541021347816 */ /* 0x008fe20000000038 */
[----:B------:R-:W-:Y:S01]  /*22f0*/  IMAD.U32 R33, R24, 0x10000, RZ ;  /* 0x0001000018217824 */ /* 0x000fe200078e00ff */
[----:B------:R-:W-:-:S04]  /*2300*/  LEA.HI.X R31, R31, UR9, R32, 0x3, P4 ;  /* 0x000000091f1f7c11 */ /* 0x000fc8000a0f1c20 */
[----:B------:R-:W-:Y:S02]  /*2310*/  LOP3.LUT R32, R33, R18, RZ, 0xfc, !PT ;  /* 0x0000001221207212 */ /* 0x000fe400078efcff */
[----:B------:R-:W-:-:S05]  /*2320*/  LOP3.LUT R33, R52, R19, RZ, 0xfc, !PT ;  /* 0x0000001334217212 */ /* 0x000fca00078efcff */
[----:B------:R4:W-:Y:S02]  /*2330*/  STG.E.64 desc[UR22][R30.64], R32 ;  /* 0x000000201e007986 */ /* 0x0009e4000c101b16 */
.L_x_26119:
[----:B------:R-:W-:Y:S05]  /*2340*/  BSYNC.RECONVERGENT B0 ;  /* 0x0000000000007941 */ /* 0x000fea0003800200 */
.L_x_26118:
[----:B------:R-:W-:Y:S04]  /*2350*/  BSSY.RECONVERGENT B0, `(.L_x_26120) ;  /* 0x000000c000007945 */ /* 0x000fe80003800200 */
[----:B------:R-:W-:Y:S05]  /*2360*/  @P1 BRA `(.L_x_26121) ;  /* 0x0000000000281947 */ /* 0x000fea0003800000 */
[----:B0-2-4-:R-:W-:Y:S01]  /*2370*/  IMAD.U32 R31, RZ, RZ, UR31 ;  /* 0x0000001fff1f7e24 */ /* 0x015fe2000f8e00ff */
[----:B------:R-:W-:Y:S01]  /*2380*/  UIMAD UR5, UR32, 0x3, URZ ;  /* 0x00000003200578a4 */ /* 0x000fe2000f8e02ff */
[----:B------:R-:W-:Y:S02]  /*2390*/  SHF.R.U32.HI R32, RZ, 0x10, R39 ;  /* 0x00000010ff207819 */ /* 0x000fe40000011627 */
[----:B-1----:R-:W-:-:S04]  /*23a0*/  IMAD.WIDE.U32 R30, R31, 0x3, R28 ;  /* 0x000000031f1e7825 */ /* 0x002fc800078e001c */
[----:B------:R-:W-:Y:S01]  /*23b0*/  VIADD R29, R31, UR5 ;  /* 0x000000051f1d7c36 */ /* 0x000fe20008000000 */
[----:B------:R-:W-:Y:S02]  /*23c0*/  LEA R28, P1, R30, UR8, 0x3 ;  /* 0x000000081e1c7c11 */ /* 0x000fe4000f8218ff */
[----:B------:R-:W-:Y:S02]  /*23d0*/  LOP3.LUT R31, R54, R21, R32, 0xfe, !PT ;  /* 0x00000015361f7212 */ /* 0x000fe400078efe20 */
[----:B------:R-:W-:Y:S02]  /*23e0*/  LEA.HI.X R29, R30, UR9, R29, 0x3, P1 ;  /* 0x000000091e1d7c11 */ /* 0x000fe400088f1c1d */
[----:B------:R-:W-:-:S05]  /*23f0*/  LOP3.LUT R30, R55, R20, RZ, 0xfc, !PT ;  /* 0x00000014371e7212 */ /* 0x000fca00078efcff */
[----:B------:R0:W-:Y:S02]  /*2400*/  STG.E.64 desc[UR22][R28.64], R30 ;  /* 0x0000001e1c007986 */ /* 0x0001e4000c101b16 */
.L_x_26121:
[----:B------:R-:W-:Y:S05]  /*2410*/  BSYNC.RECONVERGENT B0 ;  /* 0x0000000000007941 */ /* 0x000fea0003800200 */
.L_x_26120:
[----:B------:R-:W-:Y:S01]  /*2420*/  VOTEU.ANY UP0, P0 ;  /* 0x0000000000ff7886 */ /* 0x000fe20000000100 */
[----:B------:R-:W-:Y:S01]  /*2430*/  IADD3.X R39, PT, PT, RZ, UR15, R8, P2, P3 ;  /* 0x0000000fff277c10 */ /* 0x000fe200097e6408 */
[----:B0-----:R-:W-:Y:S01]  /*2440*/  IMAD.U32 R29, RZ, RZ, UR31 ;  /* 0x0000001fff1d7e24 */ /* 0x001fe2000f8e00ff */
[----:B--2-4-:R-:W-:Y:S01]  /*2450*/  @P0 IADD3 R31, P1, PT, R38, UR14, RZ ;  /* 0x0000000e261f0c10 */ /* 0x014fe2000ff3e0ff */
[----:B------:R-:W0:Y:S01]  /*2460*/  S2R R60, SR_TID.X ;  /* 0x00000000003c7919 */ /* 0x000e220000002100 */
[----:B------:R-:W-:Y:S01]  /*2470*/  FMNMX3 R57, R57, R50, R36, !PT ;  /* 0x0000003239397276 */ /* 0x000fe20007800024 */
[----:B------:R-:W-:Y:S01]  /*2480*/  @UP0 UIMAD UR5, UR32, 0x5, URZ ;  /* 0x00000005200508a4 */ /* 0x000fe2000f8e02ff */
[----:B------:R-:W-:Y:S01]  /*2490*/  @P0 IADD3.X R36, PT, PT, R39, UR15, RZ, P1, !PT ;  /* 0x0000000f27240c10 */ /* 0x000fe20008ffe4ff */
[----:B------:R-:W-:Y:S01]  /*24a0*/  @P0 IMAD.WIDE.U32 R28, R29, 0x5, R38 ;  /* 0x000000051d1c0825 */ /* 0x000fe200078e0026 */
[----:B-1----:R-:W-:-:S03]  /*24b0*/  @P0 LEA R30, P1, R31, UR24, 0x3 ;  /* 0x000000181f1e0c11 */ /* 0x002fc6000f8218ff */
[----:B------:R-:W-:Y:S01]  /*24c0*/  IMAD.U32 R34, R34, 0x10000, RZ ;  /* 0x0001000022227824 */ /* 0x000fe200078e00ff */
[----:B------:R-:W-:Y:S01]  /*24d0*/  @P0 LEA.HI.X R31, R31, UR25, R36, 0x3, P1 ;  /* 0x000000191f1f0c11 */ /* 0x000fe200088f1c24 */
[----:B------:R-:W-:Y:S01]  /*24e0*/  IMAD.WIDE.U32 R32, R51, 0x10000, RZ ;  /* 0x0001000033207825 */ /* 0x000fe200078e00ff */
[----:B------:R-:W-:-:S03]  /*24f0*/  @P0 LEA R50, P1, R28, UR24, 0x3 ;  /* 0x000000181c320c11 */ /* 0x000fc6000f8218ff */
[----:B------:R-:W-:Y:S01]  /*2500*/  @P0 VIADD R29, R29, UR5 ;  /* 0x000000051d1d0c36 */ /* 0x000fe20008000000 */
[----:B------:R-:W-:Y:S01]  /*2510*/  LOP3.LUT R37, R34, R33, R37, 0xfe, !PT ;  /* 0x0000002122257212 */ /* 0x000fe200078efe25 */
[----:B------:R-:W-:Y:S01]  /*2520*/  IMAD.U32 R33, RZ, RZ, UR31 ;  /* 0x0000001fff217e24 */ /* 0x000fe2000f8e00ff */
[----:B------:R-:W-:Y:S01]  /*2530*/  LOP3.LUT R36, R32, R35, RZ, 0xfc, !PT ;  /* 0x0000002320247212 */ /* 0x000fe200078efcff */
[----:B------:R-:W-:Y:S01]  /*2540*/  @UP0 UIMAD UR5, UR32, 0x6, URZ ;  /* 0x00000006200508a4 */ /* 0x000fe2000f8e02ff */
[----:B------:R-:W-:Y:S01]  /*2550*/  @P0 LEA.HI.X R51, R28, UR25, R29, 0x3, P1 ;  /* 0x000000191c330c11 */ /* 0x000fe200088f1c1d */
[----:B------:R-:W-:Y:S01]  /*2560*/  @P0 IMAD.MOV.U32 R28, RZ, RZ, R38 ;  /* 0x000000ffff1c0224 */ /* 0x000fe200078e0026 */
[----:B------:R-:W-:Y:S01]  /*2570*/  @!P0 CS2R R34, SRZ ;  /* 0x0000000000228805 */ /* 0x000fe2000001ff00 */
[----:B------:R-:W-:Y:S02]  /*2580*/  @P0 IMAD.MOV.U32 R29, RZ, RZ, R39 ;  /* 0x000000ffff1d0224 */ /* 0x000fe400078e0027 */
[----:B------:R-:W-:-:S03]  /*2590*/  @P0 IMAD.WIDE.U32 R28, R33, 0x6, R28 ;  /* 0x00000006211c0825 */ /* 0x000fc600078e001c */
[----:B------:R-:W5:Y:S01]  /*25a0*/  @P0 LDG.E.64 R34, desc[UR22][R30.64] ;  /* 0x000000161e220981 */ /* 0x000f62000c1e1b00 */
[----:B------:R-:W-:Y:S01]  /*25b0*/  @!P0 CS2R R32, SRZ ;  /* 0x0000000000208805 */ /* 0x000fe2000001ff00 */
[----:B------:R-:W-:Y:S01]  /*25c0*/  @P0 VIADD R29, R29, UR5 ;  /* 0x000000051d1d0c36 */ /* 0x000fe20008000000 */
[C---:B------:R-:W-:Y:S01]  /*25d0*/  @P0 LEA R52, P1, R28.reuse, UR24, 0x3 ;  /* 0x000000181c340c11 */ /* 0x040fe2000f8218ff */
[----:B------:R-:W-:Y:S01]  /*25e0*/  IMAD.U32 R63, RZ, RZ, UR31 ;  /* 0x0000001fff3f7e24 */ /* 0x000fe2000f8e00ff */
[----:B0-----:R-:W-:Y:S02]  /*25f0*/  SHF.R.U32.HI R60, RZ, 0x5, R60 ;  /* 0x00000005ff3c7819 */ /* 0x001fe4000001163c */
[----:B------:R0:W5:Y:S01]  /*2600*/  @P0 LDG.E.64 R32, desc[UR22][R50.64] ;  /* 0x0000001632200981 */ /* 0x000162000c1e1b00 */
[----:B------:R-:W-:Y:S01]  /*2610*/  @P0 LEA.HI.X R53, R28, UR25, R29, 0x3, P1 ;  /* 0x000000191c350c11 */ /* 0x000fe200088f1c1d */
[----:B------:R-:W-:Y:S01]  /*2620*/  @P0 IMAD.MOV.U32 R28, RZ, RZ, R38 ;  /* 0x000000ffff1c0224 */ /* 0x000fe200078e0026 */
[----:B------:R-:W-:Y:S01]  /*2630*/  @!P0 CS2R R30, SRZ ;  /* 0x00000000001e8805 */ /* 0x000fe2000001ff00 */
[----:B------:R-:W-:Y:S01]  /*2640*/  @P0 IMAD.MOV.U32 R29, RZ, RZ, R39 ;  /* 0x000000ffff1d0224 */ /* 0x000fe200078e0027 */
[----:B------:R-:W-:Y:S01]  /*2650*/  @UP0 UIMAD UR5, UR32, 0x7, URZ ;  /* 0x00000007200508a4 */ /* 0x000fe2000f8e02ff */
[----:B------:R-:W-:-:S03]  /*2660*/  @P0 IMAD.WIDE.U32 R28, R63, 0x7, R28 ;  /* 0x000000073f1c0825 */ /* 0x000fc600078e001c */
[----:B------:R1:W5:Y:S02]  /*2670*/  @P0 LDG.E.64 R30, desc[UR22][R52.64] ;  /* 0x00000016341e0981 */ /* 0x000364000c1e1b00 */
[----:B------:R-:W-:Y:S01]  /*2680*/  @P0 VIADD R29, R29, UR5 ;  /* 0x000000051d1d0c36 */ /* 0x000fe20008000000 */
[----:B0-----:R-:W-:Y:S01]  /*2690*/  @P0 LEA R50, P1, R28, UR24, 0x3 ;  /* 0x000000181c320c11 */ /* 0x001fe2000f8218ff */
[----:B------:R-:W-:-:S03]  /*26a0*/  IMAD.SHL.U32 R60, R60, 0x4, RZ ;  /* 0x000000043c3c7824 */ /* 0x000fc600078e00ff */
[----:B------:R-:W-:Y:S02]  /*26b0*/  @P0 LEA.HI.X R51, R28, UR25, R29, 0x3, P1 ;  /* 0x000000191c330c11 */ /* 0x000fe400088f1c1d */
[----:B------:R-:W-:Y:S01]  /*26c0*/  @!P0 CS2R R28, SRZ ;  /* 0x00000000001c8805 */ /* 0x000fe2000001ff00 */
[----:B------:R-:W-:-:S05]  /*26d0*/  VIADD R60, R60, 0x2 ;  /* 0x000000023c3c7836 */ /* 0x000fca0000000000 */
[----:B------:R0:W5:Y:S01]  /*26e0*/  @P0 LDG.E.64 R28, desc[UR22][R50.64] ;  /* 0x00000016321c0981 */ /* 0x000162000c1e1b00 */
[----:B------:R-:W-:Y:S01]  /*26f0*/  ISETP.GE.U32.AND P0, PT, R60, UR27, PT ;  /* 0x0000001b3c007c0c */ /* 0x000fe2000bf06070 */
[----:B------:R-:W-:Y:S01]  /*2700*/  IMAD.U32 R58, R58, 0x10000, RZ ;  /* 0x000100003a3a7824 */ /* 0x000fe200078e00ff */
[----:B------:R-:W-:Y:S01]  /*2710*/  IADD3 R2, P1, PT, R7, R2, RZ ;  /* 0x0000000207027210 */ /* 0x000fe20007f3e0ff */
[----:B-1----:R-:W-:Y:S01]  /*2720*/  IMAD.WIDE.U32 R52, R61, 0x10000, RZ ;  /* 0x000100003d347825 */ /* 0x002fe200078e00ff */
[----:B------:R-:W-:Y:S01]  /*2730*/  ISETP.GE.U32.OR P0, PT, R7, UR26, P0 ;  /* 0x0000001a07007c0c */ /* 0x000fe20008706470 */
[----:B------:R-:W-:Y:S02]  /*2740*/  BSSY.RECONVERGENT B0, `(.L_x_26122) ;  /* 0x0000097000007945 */ /* 0x000fe40003800200 */
[----:B------:R-:W-:Y:S01]  /*2750*/  IMAD.U32 R7, R21, 0x10000, RZ ;  /* 0x0001000015077824 */ /* 0x000fe200078e00ff */
[----:B------:R-:W-:Y:S01]  /*2760*/  LOP3.LUT R53, R59, R53, R58, 0xfe, !PT ;  /* 0x000000353b357212 */ /* 0x000fe200078efe3a */
[----:B0-----:R-:W-:Y:S01]  /*2770*/  IMAD.WIDE.U32 R50, R16, 0x10000, RZ ;  /* 0x0001000010327825 */ /* 0x001fe200078e00ff */
[----:B------:R-:W-:-:S03]  /*2780*/  LOP3.LUT R52, R52, R0, RZ, 0xfc, !PT ;  /* 0x0000000034347212 */ /* 0x000fc600078efcff */
[----:B------:R-:W-:-:S04]  /*2790*/  IMAD.WIDE.U32 R16, R17, 0x10000, RZ ;  /* 0x0001000011107825 */ /* 0x000fc800078e00ff */
[----:B------:R-:W-:Y:S01]  /*27a0*/  IMAD.WIDE.U32 R58, R5, 0x10000, RZ ;  /* 0x00010000053a7825 */ /* 0x000fe200078e00ff */
[----:B------:R-:W-:Y:S02]  /*27b0*/  LOP3.LUT R16, R16, R15, RZ, 0xfc, !PT ;  /* 0x0000000f10107212 */ /* 0x000fe400078efcff */
[----:B------:R-:W-:Y:S01]  /*27c0*/  LOP3.LUT R17, R19, R17, R7, 0xfe, !PT ;  /* 0x0000001113117212 */ /* 0x000fe200078efe07 */
[----:B-----5:R-:W-:Y:S01]  /*27d0*/  IMAD.U32 R7, R45, 0x10000, RZ ;  /* 0x000100002d077824 */ /* 0x020fe200078e00ff */
[----:B------:R-:W-:Y:S01]  /*27e0*/  LOP3.LUT R15, R49, R6, R13, 0xfe, !PT ;  /* 0x00000006310f7212 */ /* 0x000fe200078efe0d */
[----:B------:R-:W-:Y:S01]  /*27f0*/  IMAD.U32 R5, R20, 0x10000, RZ ;  /* 0x0001000014057824 */ /* 0x000fe200078e00ff */
[C-C-:B------:R-:W-:Y:S01]  /*2800*/  SHF.R.U64 R6, R44.reuse, 0x10, R45.reuse ;  /* 0x000000102c067819 */ /* 0x140fe2000000122d */
[----:B------:R-:W-:Y:S01]  /*2810*/  IMAD.U32 R44, R44, 0x10000, RZ ;  /* 0x000100002c2c7824 */ /* 0x000fe200078e00ff */
[----:B------:R-:W-:Y:S01]  /*2820*/  LOP3.LUT R0, R59, R9, RZ, 0xfc, !PT ;  /* 0x000000093b007212 */ /* 0x000fe200078efcff */
[----:B------:R-:W-:Y:S01]  /*2830*/  IMAD.U32 R19, R41, 0x10000, RZ ;  /* 0x0001000029137824 */ /* 0x000fe200078e00ff */
[----:B------:R-:W-:Y:S01]  /*2840*/  SHF.R.U32.HI R9, RZ, 0x10, R45 ;  /* 0x00000010ff097819 */ /* 0x000fe2000001162d */
[----:B------:R-:W-:Y:S01]  /*2850*/  IMAD.U32 R6, R6, 0x10000, RZ ;  /* 0x0001000006067824 */ /* 0x000fe200078e00ff */
[C---:B------:R-:W-:Y:S01]  /*2860*/  FSETP.GT.AND P4, PT, R7.reuse, RZ, PT ;  /* 0x000000ff0700720b */ /* 0x040fe20003f84000 */
[----:B------:R-:W-:Y:S01]  /*2870*/  FMUL R7, R7, R7 ;  /* 0x0000000707077220 */ /* 0x000fe20000400000 */
[----:B------:R-:W-:Y:S01]  /*2880*/  LOP3.LUT R21, R5, R51, R18, 0xfe, !PT ;  /* 0x0000003305157212 */ /* 0x000fe200078efe12 */
[----:B------:R-:W-:Y:S01]  /*2890*/  IMAD.U32 R9, R9, 0x10000, RZ ;  /* 0x0001000009097824 */ /* 0x000fe200078e00ff */
[----:B------:R-:W-:Y:S01]  /*28a0*/  LOP3.LUT R20, R50, R14, RZ, 0xfc, !PT ;  /* 0x0000000e32147212 */ /* 0x000fe200078efcff */
[----:B------:R-:W-:Y:S01]  /*28b0*/  IMAD.WIDE.U32 R50, R23, 0x10000, RZ ;  /* 0x0001000017327825 */ /* 0x000fe200078e00ff */
[----:B------:R-:W-:-:S03]  /*28c0*/  FSETP.GT.AND P2, PT, R44, RZ, PT ;  /* 0x000000ff2c00720b */ /* 0x000fc60003f44000 */
[----:B------:R-:W-:Y:S01]  /*28d0*/  FMUL R44, R44, R44 ;  /* 0x0000002c2c2c7220 */ /* 0x000fe20000400000 */
[----:B------:R-:W-:Y:S01]  /*28e0*/  LOP3.LUT R14, R10, R48, RZ, 0xfc, !PT ;  /* 0x000000300a0e7212 */ /* 0x000fe200078efcff */
[C---:B------:R-:W-:Y:S01]  /*28f0*/  FMUL R48, R6.reuse, R6 ;  /* 0x0000000606307220 */ /* 0x040fe20000400000 */
[----:B------:R-:W-:Y:S01]  /*2900*/  FSETP.GT.AND P3, PT, R6, RZ, PT ;  /* 0x000000ff0600720b */ /* 0x000fe20003f64000 */
[----:B------:R-:W-:Y:S01]  /*2910*/  IMAD.U32 R10, R40, 0x10000, RZ ;  /* 0x00010000280a7824 */ /* 0x000fe200078e00ff */
[----:B------:R-:W-:Y:S01]  /*2920*/  FSEL R6, R7, RZ, P4 ;  /* 0x000000ff07067208 */ /* 0x000fe20002000000 */
[----:B------:R-:W-:Y:S01]  /*2930*/  IMAD.X R8, RZ, RZ, R8, P1 ;  /* 0x000000ffff087224 */ /* 0x000fe200008e0608 */
[C---:B------:R-:W-:Y:S01]  /*2940*/  SHF.R.U64 R7, R46.reuse, 0x10, R47 ;  /* 0x000000102e077819 */ /* 0x040fe2000000122f */
[----:B------:R-:W-:Y:S01]  /*2950*/  IMAD.U32 R46, R46, 0x10000, RZ ;  /* 0x000100002e2e7824 */ /* 0x000fe200078e00ff */
[----:B------:R-:W-:Y:S01]  /*2960*/  LOP3.LUT R50, R50, R27, RZ, 0xfc, !PT ;  /* 0x0000001b32327212 */ /* 0x000fe200078efcff */
[----:B------:R-:W-:Y:S01]  /*2970*/  FMUL R27, R9, R9 ;  /* 0x00000009091b7220 */ /* 0x000fe20000400000 */
[----:B------:R-:W-:Y:S01]  /*2980*/  FSEL R44, R44, RZ, P2 ;  /* 0x000000ff2c2c7208 */ /* 0x000fe20001000000 */
[----:B------:R-:W-:Y:S01]  /*2990*/  IMAD.U32 R7, R7, 0x10000, RZ ;  /* 0x0001000007077824 */ /* 0x000fe200078e00ff */
[----:B------:R-:W-:Y:S01]  /*29a0*/  FSETP.GT.AND P2, PT, R9, RZ, PT ;  /* 0x000000ff0900720b */ /* 0x000fe20003f44000 */
[----:B------:R-:W-:Y:S01]  /*29b0*/  IMAD.U32 R9, R47, 0x10000, RZ ;  /* 0x000100002f097824 */ /* 0x000fe200078e00ff */
[----:B------:R-:W-:Y:S01]  /*29c0*/  FSEL R48, R48, RZ, P3 ;  /* 0x000000ff30307208 */ /* 0x000fe20001800000 */
[----:B------:R-:W-:Y:S01]  /*29d0*/  FMUL R63, R6, UR30 ;  /* 0x0000001e063f7c20 */ /* 0x000fe20008400000 */
[----:B------:R-:W-:Y:S01]  /*29e0*/  FSEL R27, R27, RZ, P2 ;  /* 0x000000ff1b1b7208 */ /* 0x000fe20001000000 */
[----:B------:R-:W-:Y:S01]  /*29f0*/  FMUL R49, R44, UR30 ;  /* 0x0000001e2c317c20 */ /* 0x000fe20008400000 */
[C---:B------:R-:W-:Y:S01]  /*2a00*/  FSETP.GT.AND P2, PT, R46.reuse, RZ, PT ;  /* 0x000000ff2e00720b */ /* 0x040fe20003f44000 */
[----:B------:R-:W-:Y:S01]  /*2a10*/  FMUL R46, R46, R46 ;  /* 0x0000002e2e2e7220 */ /* 0x000fe20000400000 */
[C---:B------:R-:W-:Y:S01]  /*2a20*/  FSETP.GT.AND P3, PT, R7.reuse, RZ, PT ;  /* 0x000000ff0700720b */ /* 0x040fe20003f64000 */
[----:B------:R-:W-:Y:S01]  /*2a30*/  FMUL R7, R7, R7 ;  /* 0x0000000707077220 */ /* 0x000fe20000400000 */
[----:B------:R-:W-:Y:S01]  /*2a40*/  FMNMX3 R57, R44, R57, R48, !PT ;  /* 0x000000392c397276 */ /* 0x000fe20007800030 */
[----:B------:R-:W-:Y:S01]  /*2a50*/  F2F.BF16.F32 R49, R49 ;  /* 0x0000003100317304 */ /* 0x000fe20000202000 */
[----:B------:R-:W-:Y:S01]  /*2a60*/  FSEL R59, R46, RZ, P2 ;  /* 0x000000ff2e3b7208 */ /* 0x000fe20001000000 */
[----:B------:R-:W-:Y:S01]  /*2a70*/  FMUL R46, R19, R19 ;  /* 0x00000013132e7220 */ /* 0x000fe20000400000 */
[----:B------:R-:W-:Y:S01]  /*2a80*/  FMNMX3 R57, R6, R57, R27, !PT ;  /* 0x0000003906397276 */ /* 0x000fe2000780001b */
[----:B------:R-:W-:Y:S01]  /*2a90*/  FMUL R65, R48, UR30 ;  /* 0x0000001e30417c20 */ /* 0x000fe20008400000 */
[C---:B------:R-:W-:Y:S01]  /*2aa0*/  FSETP.GT.AND P2, PT, R9.reuse, RZ, PT ;  /* 0x000000ff0900720b */ /* 0x040fe20003f44000 */
[----:B------:R-:W-:Y:S01]  /*2ab0*/  FMUL R9, R9, R9 ;  /* 0x0000000909097220 */ /* 0x000fe20000400000 */
[----:B------:R-:W-:Y:S01]  /*2ac0*/  FSEL R6, R7, RZ, P3 ;  /* 0x000000ff07067208 */ /* 0x000fe20001800000 */
[----:B------:R-:W-:Y:S01]  /*2ad0*/  IMAD.U32 R7, R42, 0x10000, RZ ;  /* 0x000100002a077824 */ /* 0x000fe200078e00ff */
[----:B------:R-:W-:Y:S01]  /*2ae0*/  SHF.R.U32.HI R47, RZ, 0x10, R47 ;  /* 0x00000010ff2f7819 */ /* 0x000fe2000001162f */
[----:B------:R-:W-:Y:S01]  /*2af0*/  FMUL R67, R27, UR30 ;  /* 0x0000001e1b437c20 */ /* 0x000fe20008400000 */
[----:B------:R-:W-:Y:S01]  /*2b00*/  FSEL R23, R9, RZ, P2 ;  /* 0x000000ff09177208 */ /* 0x000fe20001000000 */
[----:B------:R-:W-:Y:S01]  /*2b10*/  IMAD.U32 R9, R43, 0x10000, RZ ;  /* 0x000100002b097824 */ /* 0x000fe200078e00ff */
[C---:B------:R-:W-:Y:S01]  /*2b20*/  FSETP.GT.AND P2, PT, R7.reuse, RZ, PT ;  /* 0x000000ff0700720b */ /* 0x040fe20003f44000 */
[----:B------:R-:W-:Y:S01]  /*2b30*/  FMUL R7, R7, R7 ;  /* 0x0000000707077220 */ /* 0x000fe20000400000 */
[----:B---3--:R-:W-:Y:S01]  /*2b40*/  LOP3.LUT R5, R51, R56, RZ, 0xfc, !PT ;  /* 0x0000003833057212 */ /* 0x008fe200078efcff */
[----:B------:R-:W-:Y:S01]  /*2b50*/  FMUL R18, R9, R9 ;  /* 0x0000000909127220 */ /* 0x000fe20000400000 */
[----:B------:R-:W-:Y:S01]  /*2b60*/  FMNMX3 R56, R59, R57, R6, !PT ;  /* 0x000000393b387276 */ /* 0x000fe20007800006 */
[C---:B------:R-:W-:Y:S01]  /*2b70*/  FMUL R57, R10.reuse, R10 ;  /* 0x0000000a0a397220 */ /* 0x040fe20000400000 */
[----:B------:R-:W-:Y:S01]  /*2b80*/  FSEL R7, R7, RZ, P2 ;  /* 0x000000ff07077208 */ /* 0x000fe20001000000 */
[----:B------:R-:W-:Y:S01]  /*2b90*/  FMUL R59, R59, UR30 ;  /* 0x0000001e3b3b7c20 */ /* 0x000fe20008400000 */
[----:B------:R-:W-:Y:S01]  /*2ba0*/  FSETP.GT.AND P2, PT, R9, RZ, PT ;  /* 0x000000ff0900720b */ /* 0x000fe20003f44000 */
[----:B------:R-:W-:Y:S01]  /*2bb0*/  IMAD.U32 R9, R47, 0x10000, RZ ;  /* 0x000100002f097824 */ /* 0x000fe200078e00ff */
[----:B------:R-:W-:Y:S01]  /*2bc0*/  FSETP.GT.AND P3, PT, R10, RZ, PT ;  /* 0x000000ff0a00720b */ /* 0x000fe20003f64000 */
[----:B------:R-:W-:Y:S01]  /*2bd0*/  FMUL R44, R7, UR30 ;  /* 0x0000001e072c7c20 */ /* 0x000fe20008400000 */
[----:B------:R-:W-:Y:S01]  /*2be0*/  SHF.R.U64 R10, R42, 0x10, R43 ;  /* 0x000000102a0a7819 */ /* 0x000fe2000000122b */
[----:B------:R-:W-:Y:S01]  /*2bf0*/  F2F.BF16.F32 R59, R59 ;  /* 0x0000003b003b7304 */ /* 0x000fe20000202000 */
[----:B------:R-:W-:Y:S01]  /*2c00*/  FSEL R18, R18, RZ, P2 ;  /* 0x000000ff12127208 */ /* 0x000fe20001000000 */
[----:B------:R-:W-:Y:S01]  /*2c10*/  FMUL R61, R23, UR30 ;  /* 0x0000001e173d7c20 */ /* 0x000fe20008400000 */
[C---:B------:R-:W-:Y:S01]  /*2c20*/  FSETP.GT.AND P2, PT, R9.reuse, RZ, PT ;  /* 0x000000ff0900720b */ /* 0x040fe20003f44000 */
[----:B------:R-:W-:Y:S01]  /*2c30*/  FMUL R9, R9, R9 ;  /* 0x0000000909097220 */ /* 0x000fe20000400000 */
[----:B------:R-:W-:Y:S01]  /*2c40*/  IMAD.U32 R10, R10, 0x10000, RZ ;  /* 0x000100000a0a7824 */ /* 0x000fe200078e00ff */
[----:B------:R-:W-:Y:S01]  /*2c50*/  FSEL R57, R57, RZ, P3 ;  /* 0x000000ff39397208 */ /* 0x000fe20001800000 */
[----:B------:R-:W-:Y:S01]  /*2c60*/  FMUL R45, R18, UR30 ;  /* 0x0000001e122d7c20 */ /* 0x000fe20008400000 */
[----:B------:R-:W-:Y:S01]  /*2c70*/  LOP3.LUT R12, R58, R12, RZ, 0xfc, !PT ;  /* 0x0000000c3a0c7212 */ /* 0x000fe200078efcff */
[----:B------:R-:W-:Y:S01]  /*2c80*/  F2F.BF16.F32 R44, R44 ;  /* 0x0000002c002c7304 */ /* 0x000fe20000202000 */
[----:B------:R-:W-:Y:S01]  /*2c90*/  FSETP.GT.AND P4, PT, R19, RZ, PT ;  /* 0x000000ff1300720b */ /* 0x000fe20003f84000 */
[C---:B------:R-:W-:Y:S01]  /*2ca0*/  FMUL R19, R10.reuse, R10 ;  /* 0x0000000a0a137220 */ /* 0x040fe20000400000 */
[----:B------:R-:W-:Y:S01]  /*2cb0*/  FSEL R58, R9, RZ, P2 ;  /* 0x000000ff093a7208 */ /* 0x000fe20001000000 */
[----:B------:R-:W-:Y:S01]  /*2cc0*/  FMUL R9, R57, UR30 ;  /* 0x0000001e39097c20 */ /* 0x000fe20008400000 */
[----:B------:R-:W-:-:S02]  /*2cd0*/  FSETP.GT.AND P2, PT, R10, RZ, PT ;  /* 0x000000ff0a00720b */ /* 0x000fc40003f44000 */
[----:B------:R-:W-:Y:S01]  /*2ce0*/  SHF.R.U32.HI R43, RZ, 0x10, R43 ;  /* 0x00000010ff2b7819 */ /* 0x000fe2000001162b */
[----:B------:R-:W-:Y:S01]  /*2cf0*/  F2F.BF16.F32 R61, R61 ;  /* 0x0000003d003d7304 */ /* 0x000fe20000202000 */
[----:B------:R-:W-:Y:S02]  /*2d00*/  FSEL R46, R46, RZ, P4 ;  /* 0x000000ff2e2e7208 */ /* 0x000fe40002000000 */
[----:B------:R-:W-:Y:S01]  /*2d10*/  FSEL R47, R19, RZ, P2 ;  /* 0x000000ff132f7208 */ /* 0x000fe20001000000 */
[----:B------:R-:W-:Y:S01]  /*2d20*/  IMAD.U32 R19, R43, 0x10000, RZ ;  /* 0x000100002b137824 */ /* 0x000fe200078e00ff */
[----:B------:R-:W-:Y:S01]  /*2d30*/  FMNMX3 R42, R23, R56, R58, !PT ;  /* 0x00000038172a7276 */ /* 0x000fe2000780003a */
[----:B------:R-:W-:Y:S01]  /*2d40*/  FMUL R10, R46, UR30 ;  /* 0x0000001e2e0a7c20 */ /* 0x000fe20008400000 */
[----:B------:R-:W-:Y:S01]  /*2d50*/  SHF.R.U64 R40, R40, 0x10, R41 ;  /* 0x0000001028287819 */ /* 0x000fe20000001229 */
[----:B------:R-:W0:Y:S01]  /*2d60*/  F2F.BF16.F32 R9, R9 ;  /* 0x0000000900097304 */ /* 0x000e220000202000 */
[C---:B------:R-:W-:Y:S01]  /*2d70*/  FSETP.GT.AND P2, PT, R19.reuse, RZ, PT ;  /* 0x000000ff1300720b */ /* 0x040fe20003f44000 */
[----:B------:R-:W-:Y:S01]  /*2d80*/  FMUL R19, R19, R19 ;  /* 0x0000001313137220 */ /* 0x000fe20000400000 */
[----:B------:R-:W-:Y:S01]  /*2d90*/  FMNMX3 R43, R7, R42, R47, !PT ;  /* 0x0000002a072b7276 */ /* 0x000fe2000780002f */
[----:B------:R-:W-:-:S04]  /*2da0*/  IMAD.WIDE.U32 R22, R22, 0x10000, RZ ;  /* 0x0001000016167825 */ /* 0x000fc800078e00ff */
[----:B------:R-:W-:Y:S01]  /*2db0*/  FMUL R56, R6, UR30 ;  /* 0x0000001e06387c20 */ /* 0x000fe20008400000 */
[----:B------:R-:W-:Y:S01]  /*2dc0*/  FMUL R58, R58, UR30 ;  /* 0x0000001e3a3a7c20 */ /* 0x000fe20008400000 */
[----:B------:R-:W-:Y:S01]  /*2dd0*/  FSEL R42, R19, RZ, P2 ;  /* 0x000000ff132a7208 */ /* 0x000fe20001000000 */
[----:B------:R-:W1:Y:S01]  /*2de0*/  F2F.BF16.F32 R10, R10 ;  /* 0x0000000a000a7304 */ /* 0x000e620000202000 */
[----:B------:R-:W-:Y:S01]  /*2df0*/  IMAD.U32 R19, R40, 0x10000, RZ ;  /* 0x0001000028137824 */ /* 0x000fe200078e00ff */
[----:B------:R-:W-:Y:S01]  /*2e00*/  LOP3.LUT R6, R26, R22, RZ, 0xfc, !PT ;  /* 0x000000161a067212 */ /* 0x000fe200078efcff */
[----:B------:R-:W2:Y:S01]  /*2e10*/  S2R R40, SR_TID.X ;  /* 0x0000000000287919 */ /* 0x000ea20000002100 */
[----:B------:R-:W-:Y:S01]  /*2e20*/  LOP3.LUT R7, R23, R24, R55, 0xfe, !PT ;  /* 0x0000001817077212 */ /* 0x000fe200078efe37 */
[----:B------:R-:W-:Y:S01]  /*2e30*/  FMUL R22, R19, R19 ;  /* 0x0000001313167220 */ /* 0x000fe20000400000 */
[----:B------:R-:W-:Y:S01]  /*2e40*/  FMNMX3 R43, R18, R43, R42, !PT ;  /* 0x0000002b122b7276 */ /* 0x000fe2000780002a */
[----:B0-----:R-:W-:Y:S01]  /*2e50*/  IMAD.U32 R23, R9, 0x10000, RZ ;  /* 0x0001000009177824 */ /* 0x001fe200078e00ff */
[----:B------:R-:W0:Y:S01]  /*2e60*/  F2F.BF16.F32 R45, R45 ;  /* 0x0000002d002d7304 */ /* 0x000e220000202000 */
[----:B------:R-:W-:Y:S01]  /*2e70*/  FSETP.GT.AND P2, PT, R19, RZ, PT ;  /* 0x000000ff1300720b */ /* 0x000fe20003f44000 */
[----:B------:R-:W-:-:S04]  /*2e80*/  IMAD.WIDE.U32 R18, R59, 0x10000, RZ ;  /* 0x000100003b127825 */ /* 0x000fc800078e00ff */
[----:B------:R-:W-:Y:S01]  /*2e90*/  FMUL R24, R47, UR30 ;  /* 0x0000001e2f187c20 */ /* 0x000fe20008400000 */
[----:B------:R-:W-:Y:S01]  /*2ea0*/  FMUL R47, R42, UR30 ;  /* 0x0000001e2a2f7c20 */ /* 0x000fe20008400000 */
[----:B------:R-:W-:Y:S02]  /*2eb0*/  FSEL R60, R22, RZ, P2 ;  /* 0x000000ff163c7208 */ /* 0x000fe40001000000 */
[----:B------:R-:W-:Y:S01]  /*2ec0*/  LOP3.LUT R23, R23, R19, R44, 0xfe, !PT ;  /* 0x0000001317177212 */ /* 0x000fe200078efe2c */
[----:B-1----:R-:W-:Y:S01]  /*2ed0*/  IMAD.U32 R26, R10, 0x10000, RZ ;  /* 0x000100000a1a7824 */ /* 0x002fe200078e00ff */
[----:B------:R-:W-:Y:S01]  /*2ee0*/  LOP3.LUT R22, R18, R49, RZ, 0xfc, !PT ;  /* 0x0000003112167212 */ /* 0x000fe200078efcff */
[----:B------:R-:W-:-:S04]  /*2ef0*/  IMAD.WIDE.U32 R18, R61, 0x10000, RZ ;  /* 0x000100003d127825 */ /* 0x000fc800078e00ff */
[----:B------:R-:W-:Y:S01]  /*2f00*/  FMUL R55, R60, UR30 ;  /* 0x0000001e3c377c20 */ /* 0x000fe20008400000 */
[----:B------:R-:W1:Y:S01]  /*2f10*/  F2F.BF16.F32 R63, R63 ;  /* 0x0000003f003f7304 */ /* 0x000e620000202000 */
[----:B------:R-:W-:Y:S02]  /*2f20*/  IADD3 R42, P2, PT, R2, UR14, RZ ;  /* 0x0000000e022a7c10 */ /* 0x000fe4000ff5e0ff */
[----:B0-----:R-:W-:Y:S02]  /*2f30*/  LOP3.LUT R19, R45, R19, R26, 0xfe, !PT ;  /* 0x000000132d137212 */ /* 0x001fe400078efe1a */
[----:B------:R-:W-:Y:S02]  /*2f40*/  SHF.R.U32.HI R26, RZ, 0x10, R41 ;  /* 0x00000010ff1a7819 */ /* 0x000fe40000011629 */
[----:B------:R-:W-:Y:S01]  /*2f50*/  FMNMX3 R57, R57, R43, R60, !PT ;  /* 0x0000002b39397276 */ /* 0x000fe2000780003c */
[----:B------:R-:W0:Y:S01]  /*2f60*/  F2F.BF16.F32 R56, R56 ;  /* 0x0000003800387304 */ /* 0x000e220000202000 */
[----:B------:R-:W-:Y:S01]  /*2f70*/  IADD3.X R43, PT, PT, R8, UR15, RZ, P2, !PT ;  /* 0x0000000f082b7c10 */ /* 0x000fe200097fe4ff */
[----:B------:R-:W-:-:S04]  /*2f80*/  IMAD.U32 R26, R26, 0x10000, RZ ;  /* 0x000100001a1a7824 */ /* 0x000fc800078e00ff */
[C---:B------:R-:W-:Y:S01]  /*2f90*/  FMUL R41, R26.reuse, R26 ;  /* 0x0000001a1a297220 */ /* 0x040fe20000400000 */
[----:B------:R-:W-:Y:S01]  /*2fa0*/  FSETP.GT.AND P1, PT, R26, RZ, PT ;  /* 0x000000ff1a00720b */ /* 0x000fe20003f24000 */
[----:B------:R-:W3:Y:S01]  /*2fb0*/  F2F.BF16.F32 R58, R58 ;  /* 0x0000003a003a7304 */ /* 0x000ee20000202000 */
[----:B-1----:R-:W-:Y:S02]  /*2fc0*/  LOP3.LUT R18, R18, R63, RZ, 0xfc, !PT ;  /* 0x0000003f12127212 */ /* 0x002fe400078efcff */
[----:B------:R-:W-:-:S05]  /*2fd0*/  FSEL R41, R41, RZ, P1 ;  /* 0x000000ff29297208 */ /* 0x000fca0000800000 */
[----:B------:R-:W1:Y:S08]  /*2fe0*/  F2F.BF16.F32 R24, R24 ;  /* 0x0000001800187304 */ /* 0x000e700000202000 */
[----:B------:R-:W4:Y:S08]  /*2ff0*/  F2F.BF16.F32 R47, R47 ;  /* 0x0000002f002f7304 */ /* 0x000f300000202000 */
[----:B------:R-:W0:Y:S08]  /*3000*/  F2F.BF16.F32 R55, R55 ;  /* 0x0000003700377304 */ /* 0x000e300000202000 */
[----:B------:R-:W0:Y:S08]  /*3010*/  F2F.BF16.F32 R65, R65 ;  /* 0x0000004100417304 */ /* 0x000e300000202000 */
[----:B------:R-:W0:Y:S01]  /*3020*/  F2F.BF16.F32 R67, R67 ;  /* 0x0000004300437304 */ /* 0x000e220000202000 */
        /* <DEDUP_REMOVED lines=8> */
.L_x_26123:
[----:B------:R-:W-:Y:S05]  /*30b0*/  BSYNC.RECONVERGENT B0 ;  /* 0x0000000000007941 */ /* 0x000fea0003800200 */
.L_x_26122:
[----:B------:R-:W-:Y:S01]  /*30c0*/  BSSY.RECONVERGENT B0, `(.L_x_26124) ;  /* 0x000000c000007945 */ /* 0x000fe20003800200 */
[----:B------:R-:W-:-:S03]  /*30d0*/  FMUL R60, R41, UR30 ;  /* 0x0000001e293c7c20 */ /* 0x000fc60008400000 */
[----:B------:R-:W-:Y:S05]  /*30e0*/  @P0 BRA `(.L_x_26125) ;  /* 0x0000000000240947 */ /* 0x000fea0003800000 */
[----:B------:R-:W-:Y:S02]  /*30f0*/  IMAD.U32 R2, R58, 0x10000, RZ ;  /* 0x000100003a027824 */ /* 0x000fe400078e00ff */
[----:B01----:R-:W-:-:S05]  /*3100*/  IMAD.WIDE.U32 R26, R56, 0x10000, RZ ;  /* 0x00010000381a7825 */ /* 0x003fca00078e00ff */
[----:B------:R-:W-:Y:S02]  /*3110*/  LOP3.LUT R27, R27, R2, R61, 0xfe, !PT ;  /* 0x000000021b1b7212 */ /* 0x000fe400078efe3d */
[----:B------:R-:W-:Y:S02]  /*3120*/  IADD3 R2, P1, PT, R42, UR31, RZ ;  /* 0x0000001f2a027c10 */ /* 0x000fe4000ff3e0ff */
[----:B------:R-:W-:Y:S02]  /*3130*/  LOP3.LUT R26, R26, R59, RZ, 0xfc, !PT ;  /* 0x0000003b1a1a7212 */ /* 0x000fe400078efcff */
[----:B------:R-:W-:Y:S02]  /*3140*/  IADD3.X R49, PT, PT, R43, UR32, RZ, P1, !PT ;  /* 0x000000202b317c10 */ /* 0x000fe40008ffe4ff */
[----:B------:R-:W-:-:S04]  /*3150*/  LEA R48, P1, R2, UR8, 0x3 ;  /* 0x0000000802307c11 */ /* 0x000fc8000f8218ff */
[----:B------:R-:W-:-:S05]  /*3160*/  LEA.HI.X R49, R2, UR9, R49, 0x3, P1 ;  /* 0x0000000902317c11 */ /* 0x000fca00088f1c31 */
[----:B------:R2:W-:Y:S04]  /*3170*/  STG.E.64 desc[UR22][R48.64], R26 ;  /* 0x0000001a30007986 */ /* 0x0005e8000c101b16 */
.L_x_26125:
[----:B------:R-:W-:Y:S05]  /*3180*/  BSYNC.RECONVERGENT B0 ;  /* 0x0000000000007941 */ /* 0x000fea0003800200 */
.L_x_26124:
[----:B-12---:R1:W2:Y:S01]  /*3190*/  F2F.BF16.F32 R48, R60 ;  /* 0x0000003c00307304 */ /* 0x0062a20000202000 */
[----:B------:R-:W-:Y:S01]  /*31a0*/  IMAD.WIDE.U32 R58, R58, 0x10000, RZ ;  /* 0x000100003a3a7825 */ /* 0x000fe200078e00ff */
[----:B------:R-:W-:Y:S01]  /*31b0*/  BSSY.RECONVERGENT B0, `(.L_x_26126) ;  /* 0x0000016000007945 */ /* 0x000fe20003800200 */
[----:B------:R-:W-:Y:S02]  /*31c0*/  FMNMX3 R57, R46, R57, R41, !PT ;  /* 0x000000392e397276 */ /* 0x000fe40007800029 */
[----:B0-----:R-:W-:Y:S01]  /*31d0*/  IMAD.WIDE.U32 R26, R56, 0x10000, RZ ;  /* 0x00010000381a7825 */ /* 0x001fe200078e00ff */
[----:B------:R-:W-:Y:S02]  /*31e0*/  LOP3.LUT R8, R58, R67, RZ, 0xfc, !PT ;  /* 0x000000433a087212 */ /* 0x000fe400078efcff */
[----:B------:R-:W-:Y:S01]  /*31f0*/  LOP3.LUT R2, R59, R47, RZ, 0xfc, !PT ;  /* 0x0000002f3b027212 */ /* 0x000fe200078efcff */
[----:B------:R-:W-:Y:S01]  /*3200*/  IMAD.U32 R49, R55, 0x10000, RZ ;  /* 0x0001000037317824 */ /* 0x000fe200078e00ff */
[----:B------:R-:W-:-:S04]  /*3210*/  LOP3.LUT R26, R65, R26, RZ, 0xfc, !PT ;  /* 0x0000001a411a7212 */ /* 0x000fc800078efcff */
[----:B------:R-:W-:Y:S01]  /*3220*/  LOP3.LUT R27, R27, R24, R49, 0xfe, !PT ;  /* 0x000000181b1b7212 */ /* 0x000fe200078efe31 */
[----:B-12---:R-:W-:Y:S06]  /*3230*/  @P0 BRA `(.L_x_26127) ;  /* 0x0000000000340947 */ /* 0x006fec0003800000 */
[----:B------:R-:W-:Y:S01]  /*3240*/  IMAD.U32 R41, RZ, RZ, UR31 ;  /* 0x0000001fff297e24 */ /* 0x000fe2000f8e00ff */
        /* <DEDUP_REMOVED lines=12> */
.L_x_26127:
[----:B------:R-:W-:Y:S05]  /*3310*/  BSYNC.RECONVERGENT B0 ;  /* 0x0000000000007941 */ /* 0x000fea0003800200 */
.L_x_26126:
[----:B------:R-:W-:Y:S01]  /*3320*/  BSSY.RECONVERGENT B0, `(.L_x_26128) ;  /* 0x000000e000007945 */ /* 0x000fe20003800200 */
[----:B0-----:R-:W-:Y:S01]  /*3330*/  SHF.R.U32.HI R44, RZ, 0x5, R40 ;  /* 0x00000005ff2c7819 */ /* 0x001fe20000011628 */
[----:B------:R-:W-:Y:S02]  /*3340*/  IMAD.U32 R41, R48, 0x10000, RZ ;  /* 0x0001000030297824 */ /* 0x000fe400078e00ff */
[----:B------:R-:W-:Y:S05]  /*3350*/  @P0 BRA `(.L_x_26129) ;  /* 0x0000000000280947 */ /* 0x000fea0003800000 */
[----:B------:R-:W-:Y:S01]  /*3360*/  IMAD.U32 R45, RZ, RZ, UR31 ;  /* 0x0000001fff2d7e24 */ /* 0x000fe2000f8e00ff */
        /* <DEDUP_REMOVED lines=9> */
.L_x_26129:
[----:B------:R-:W-:Y:S05]  /*3400*/  BSYNC.RECONVERGENT B0 ;  /* 0x0000000000007941 */ /* 0x000fea0003800200 */
.L_x_26128:
[----:B0-----:R-:W-:Y:S01]  /*3410*/  IMAD.U32 R46, R30, 0x10000, RZ ;  /* 0x000100001e2e7824 */ /* 0x001fe200078e00ff */
[--C-:B------:R-:W-:Y:S01]  /*3420*/  SHF.R.U64 R45, R34, 0x10, R35.reuse ;  /* 0x00000010222d7819 */ /* 0x100fe20000001223 */
[----:B------:R-:W-:Y:S01]  /*3430*/  IMAD.U32 R43, R32, 0x10000, RZ ;  /* 0x00010000202b7824 */ /* 0x000fe200078e00ff */
[----:B------:R-:W-:Y:S01]  /*3440*/  SHF.R.U32.HI R47, RZ, 0x10, R35 ;  /* 0x00000010ff2f7819 */ /* 0x000fe20000011623 */
[C---:B------:R-:W-:Y:S01]  /*3450*/  FMUL R55, R46.reuse, R46 ;  /* 0x0000002e2e377220 */ /* 0x040fe20000400000 */
[----:B------:R-:W-:Y:S01]  /*3460*/  FSETP.GT.AND P2, PT, R46, RZ, PT ;  /* 0x000000ff2e00720b */ /* 0x000fe20003f44000 */
[----:B------:R-:W-:Y:S01]  /*3470*/  IMAD.U32 R24, R34, 0x10000, RZ ;  /* 0x0001000022187824 */ /* 0x000fe200078e00ff */
[C---:B------:R-:W-:Y:S01]  /*3480*/  FSETP.GT.AND P1, PT, R43.reuse, RZ, PT ;  /* 0x000000ff2b00720b */ /* 0x040fe20003f24000 */
[----:B------:R-:W-:Y:S02]  /*3490*/  IMAD.U32 R46, R28, 0x10000, RZ ;  /* 0x000100001c2e7824 */ /* 0x000fe400078e00ff */
[----:B------:R-:W-:Y:S01]  /*34a0*/  FMUL R43, R43, R43 ;  /* 0x0000002b2b2b7220 */ /* 0x000fe20000400000 */
[----:B------:R-:W-:Y:S01]  /*34b0*/  IMAD.U32 R42, R35, 0x10000, RZ ;  /* 0x00010000232a7824 */ /* 0x000fe200078e00ff */
[----:B------:R-:W-:Y:S01]  /*34c0*/  FSEL R55, R55, RZ, P2 ;  /* 0x000000ff37377208 */ /* 0x000fe20001000000 */
[----:B------:R-:W-:Y:S01]  /*34d0*/  FMUL R48, R46, R46 ;  /* 0x0000002e2e307220 */ /* 0x000fe20000400000 */
[C---:B------:R-:W-:Y:S01]  /*34e0*/  FSETP.GT.AND P0, PT, R24.reuse, RZ, PT ;  /* 0x000000ff1800720b */ /* 0x040fe20003f04000 */
[----:B------:R-:W-:Y:S01]  /*34f0*/  FMUL R24, R24, R24 ;  /* 0x0000001818187220 */ /* 0x000fe20000400000 */
[----:B------:R-:W-:Y:S01]  /*3500*/  FSETP.GT.AND P2, PT, R46, RZ, PT ;  /* 0x000000ff2e00720b */ /* 0x000fe20003f44000 */
[----:B------:R-:W-:Y:S01]  /*3510*/  IMAD.U32 R45, R45, 0x10000, RZ ;  /* 0x000100002d2d7824 */ /* 0x000fe200078e00ff */
[----:B------:R-:W-:Y:S01]  /*3520*/  FSEL R43, R43, RZ, P1 ;  /* 0x000000ff2b2b7208 */ /* 0x000fe20000800000 */
[C---:B------:R-:W-:Y:S01]  /*3530*/  FMUL R46, R42.reuse, R42 ;  /* 0x0000002a2a2e7220 */ /* 0x040fe20000400000 */
[----:B------:R-:W-:Y:S01]  /*3540*/  FSETP.GT.AND P1, PT, R42, RZ, PT ;  /* 0x000000ff2a00720b */ /* 0x000fe20003f24000 */
[----:B------:R-:W-:Y:S01]  /*3550*/  IMAD.U32 R47, R47, 0x10000, RZ ;  /* 0x000100002f2f7824 */ /* 0x000fe200078e00ff */
[----:B------:R-:W-:Y:S01]  /*3560*/  FSEL R42, R48, RZ, P2 ;  /* 0x000000ff302a7208 */ /* 0x000fe20001000000 */
[----:B------:R-:W-:Y:S01]  /*3570*/  FMUL R48, R45, R45 ;  /* 0x0000002d2d307220 */ /* 0x000fe20000400000 */
[----:B------:R-:W-:Y:S01]  /*3580*/  FSEL R24, R24, RZ, P0 ;  /* 0x000000ff18187208 */ /* 0x000fe20000000000 */
[----:B------:R-:W-:Y:S01]  /*3590*/  FMUL R61, R43, UR30 ;  /* 0x0000001e2b3d7c20 */ /* 0x000fe20008400000 */
[----:B------:R-:W-:Y:S01]  /*35a0*/  FSETP.GT.AND P0, PT, R45, RZ, PT ;  /* 0x000000ff2d00720b */ /* 0x000fe20003f04000 */
[----:B------:R-:W-:Y:S01]  /*35b0*/  FMUL R49, R55, UR30 ;  /* 0x0000001e37317c20 */ /* 0x000fe20008400000 */
[----:B------:R-:W-:Y:S01]  /*35c0*/  FSEL R45, R46, RZ, P1 ;  /* 0x000000ff2e2d7208 */ /* 0x000fe20000800000 */
[----:B------:R-:W-:Y:S01]  /*35d0*/  FMUL R46, R42, UR30 ;  /* 0x0000001e2a2e7c20 */ /* 0x000fe20008400000 */
[----:B------:R-:W-:Y:S01]  /*35e0*/  SHF.R.U64 R56, R32, 0x10, R33 ;  /* 0x0000001020387819 */ /* 0x000fe20000001221 */
[C---:B------:R-:W-:Y:S01]  /*35f0*/  FMUL R32, R47.reuse, R47 ;  /* 0x0000002f2f207220 */ /* 0x040fe20000400000 */
[----:B------:R-:W-:Y:S01]  /*3600*/  FSETP.GT.AND P1, PT, R47, RZ, PT ;  /* 0x000000ff2f00720b */ /* 0x000fe20003f24000 */
[----:B------:R-:W-:Y:S01]  /*3610*/  IMAD.SHL.U32 R38, R44, 0x10, RZ ;  /* 0x000000102c267824 */ /* 0x000fe200078e00ff */
[----:B------:R-:W-:Y:S01]  /*3620*/  FSEL R48, R48, RZ, P0 ;  /* 0x000000ff30307208 */ /* 0x000fe20000000000 */
[----:B------:R-:W0:Y:S01]  /*3630*/  F2F.BF16.F32 R61, R61 ;  /* 0x0000003d003d7304 */ /* 0x000e220000202000 */
[----:B------:R-:W-:-:S02]  /*3640*/  IMAD.U32 R47, R56, 0x10000, RZ ;  /* 0x00010000382f7824 */ /* 0x000fc400078e00ff */
[----:B------:R-:W-:Y:S01]  /*3650*/  FMUL R56, R24, UR30 ;  /* 0x0000001e18387c20 */ /* 0x000fe20008400000 */
[----:B------:R-:W-:Y:S01]  /*3660*/  IMAD.SHL.U32 R34, R44, 0x4, RZ ;  /* 0x000000042c227824 */ /* 0x000fe200078e00ff */
[----:B------:R-:W-:Y:S01]  /*3670*/  FMNMX3 R57, R24, R57, R48, !PT ;  /* 0x0000003918397276 */ /* 0x000fe20007800030 */
[----:B------:R-:W-:Y:S01]  /*3680*/  IMAD R10, R38, UR31, RZ ;  /* 0x0000001f260a7c24 */ /* 0x000fe2000f8e02ff */
[----:B------:R-:W-:Y:S01]  /*3690*/  FSEL R32, R32, RZ, P1 ;  /* 0x000000ff20207208 */ /* 0x000fe20000800000 */
[C---:B------:R-:W-:Y:S01]  /*36a0*/  FMUL R24, R47.reuse, R47 ;  /* 0x0000002f2f187220 */ /* 0x040fe20000400000 */
[----:B------:R-:W1:Y:S01]  /*36b0*/  F2F.BF16.F32 R46, R46 ;  /* 0x0000002e002e7304 */ /* 0x000e620000202000 */
[----:B------:R-:W-:Y:S01]  /*36c0*/  VIADD R35, R34, 0x3 ;  /* 0x0000000322237836 */ /* 0x000fe20000000000 */
[----:B------:R-:W-:Y:S01]  /*36d0*/  FSETP.GT.AND P1, PT, R47, RZ, PT ;  /* 0x000000ff2f00720b */ /* 0x000fe20003f24000 */
[----:B------:R-:W-:Y:S01]  /*36e0*/  VIADD R58, R10, UR14 ;  /* 0x0000000e0a3a7c36 */ /* 0x000fe20008000000 */
[----:B------:R-:W-:Y:S01]  /*36f0*/  FMNMX3 R57, R45, R57, R32, !PT ;  /* 0x000000392d397276 */ /* 0x000fe20007800020 */
[----:B------:R-:W-:Y:S01]  /*3700*/  FMUL R63, R32, UR30 ;  /* 0x0000001e203f7c20 */ /* 0x000fe20008400000 */
[----:B------:R-:W-:Y:S01]  /*3710*/  FSEL R10, R24, RZ, P1 ;  /* 0x000000ff180a7208 */ /* 0x000fe20000800000 */
[----:B------:R-:W-:Y:S01]  /*3720*/  BSSY.RECONVERGENT B0, `(.L_x_26130) ;  /* 0x0000025000007945 */ /* 0x000fe20003800200 */
[----:B------:R-:W2:Y:S01]  /*3730*/  F2F.BF16.F32 R49, R49 ;  /* 0x0000003100317304 */ /* 0x000ea20000202000 */
[----:B------:R-:W-:-:S02]  /*3740*/  ISETP.GE.U32.AND P0, PT, R35, UR27, PT ;  /* 0x0000001b23007c0c */ /* 0x000fc4000bf06070 */
[----:B------:R-:W-:Y:S01]  /*3750*/  FMNMX3 R57, R43, R57, R10, !PT ;  /* 0x000000392b397276 */ /* 0x000fe2000780000a */
[----:B------:R-:W-:Y:S01]  /*3760*/  FMUL R43, R45, UR30 ;  /* 0x0000001e2d2b7c20 */ /* 0x000fe20008400000 */
[C---:B------:R-:W-:Y:S02]  /*3770*/  IADD3 R58, PT, PT, R25.reuse, UR14, R58 ;  /* 0x0000000e193a7c10 */ /* 0x040fe4000fffe03a */
[----:B------:R-:W-:Y:S01]  /*3780*/  ISETP.GE.U32.OR P0, PT, R25, UR26, P0 ;  /* 0x0000001a19007c0c */ /* 0x000fe20008706470 */
[----:B0-----:R-:W-:Y:S01]  /*3790*/  IMAD.WIDE.U32 R24, R61, 0x10000, RZ ;  /* 0x000100003d187825 */ /* 0x001fe200078e00ff */
[----:B------:R0:W3:Y:S03]  /*37a0*/  F2F.BF16.F32 R47, R56 ;  /* 0x00000038002f7304 */ /* 0x0000e60000202000 */
[----:B-1----:R-:W-:-:S05]  /*37b0*/  IMAD.U32 R45, R46, 0x10000, RZ ;  /* 0x000100002e2d7824 */ /* 0x002fca00078e00ff */
[----:B--2---:R-:W-:Y:S01]  /*37c0*/  LOP3.LUT R25, R45, R25, R49, 0xfe, !PT ;  /* 0x000000192d197212 */ /* 0x004fe200078efe31 */
[----:B------:R-:W-:Y:S01]  /*37d0*/  FMUL R45, R48, UR30 ;  /* 0x0000001e302d7c20 */ /* 0x000fe20008400000 */
[----:B0-----:R-:W-:Y:S01]  /*37e0*/  SHF.R.U32.HI R56, RZ, 0x10, R33 ;  /* 0x00000010ff387819 */ /* 0x001fe20000011621 */
[----:B------:R-:W-:Y:S01]  /*37f0*/  IMAD.U32 R33, R33, 0x10000, RZ ;  /* 0x0001000021217824 */ /* 0x000fe200078e00ff */
[----:B------:R-:W0:Y:S03]  /*3800*/  F2F.BF16.F32 R43, R43 ;  /* 0x0000002b002b7304 */ /* 0x000e260000202000 */
[----:B------:R-:W-:Y:S01]  /*3810*/  IMAD.U32 R48, R56, 0x10000, RZ ;  /* 0x0001000038307824 */ /* 0x000fe200078e00ff */
[C---:B------:R-:W-:Y:S01]  /*3820*/  FSETP.GT.AND P1, PT, R33.reuse, RZ, PT ;  /* 0x000000ff2100720b */ /* 0x040fe20003f24000 */
[----:B------:R-:W-:Y:S01]  /*3830*/  FMUL R33, R33, R33 ;  /* 0x0000002121217220 */ /* 0x000fe20000400000 */
[----:B---3--:R-:W-:-:S02]  /*3840*/  LOP3.LUT R24, R24, R47, RZ, 0xfc, !PT ;  /* 0x0000002f18187212 */ /* 0x008fc400078efcff */
[----:B------:R-:W1:Y:S01]  /*3850*/  F2F.BF16.F32 R45, R45 ;  /* 0x0000002d002d7304 */ /* 0x000e620000202000 */
[C---:B------:R-:W-:Y:S01]  /*3860*/  FSETP.GT.AND P2, PT, R48.reuse, RZ, PT ;  /* 0x000000ff3000720b */ /* 0x040fe20003f44000 */
[----:B------:R-:W-:Y:S01]  /*3870*/  FMUL R48, R48, R48 ;  /* 0x0000003030307220 */ /* 0x000fe20000400000 */
[----:B------:R-:W-:Y:S02]  /*3880*/  FSEL R33, R33, RZ, P1 ;  /* 0x000000ff21217208 */ /* 0x000fe40000800000 */
[----:B------:R-:W-:Y:S02]  /*3890*/  IADD3 R32, P1, PT, R58, UR14, RZ ;  /* 0x0000000e3a207c10 */ /* 0x000fe4000ff3e0ff */
[----:B------:R-:W-:Y:S01]  /*38a0*/  FSEL R64, R48, RZ, P2 ;  /* 0x000000ff30407208 */ /* 0x000fe20001000000 */
[----:B------:R-:W2:Y:S01]  /*38b0*/  F2F.BF16.F32 R63, R63 ;  /* 0x0000003f003f7304 */ /* 0x000ea20000202000 */
[C---:B------:R-:W-:Y:S02]  /*38c0*/  FMUL R48, R33.reuse, UR30 ;  /* 0x0000001e21307c20 */ /* 0x040fe40008400000 */
[----:B------:R-:W-:-:S02]  /*38d0*/  FMNMX3 R60, R33, R57, R64, !PT ;  /* 0x00000039213c7276 */ /* 0x000fc40007800040 */
[----:B------:R-:W-:Y:S01]  /*38e0*/  IADD3.X R33, PT, PT, R39, UR15, RZ, P1, !PT ;  /* 0x0000000f27217c10 */ /* 0x000fe20008ffe4ff */
[----:B0-----:R-:W-:Y:S06]  /*38f0*/  @P0 BRA `(.L_x_26131) ;  /* 0x00000000001c0947 */ /* 0x001fec0003800000 */
[----:B--2---:R-:W-:Y:S01]  /*3900*/  IMAD.U32 R39, R63, 0x10000, RZ ;  /* 0x000100003f277824 */ /* 0x004fe200078e00ff */
[----:B------:R-:W-:Y:S01]  /*3910*/  LEA R58, P1, R32, UR8, 0x3 ;  /* 0x00000008203a7c11 */ /* 0x000fe2000f8218ff */
[----:B-1----:R-:W-:-:S03]  /*3920*/  IMAD.WIDE.U32 R56, R45, 0x10000, RZ ;  /* 0x000100002d387825 */ /* 0x002fc600078e00ff */
[----:B------:R-:W-:Y:S02]  /*3930*/  LEA.HI.X R59, R32, UR9, R33, 0x3, P1 ;  /* 0x00000009203b7c11 */ /* 0x000fe400088f1c21 */
[----:B------:R-:W-:Y:S02]  /*3940*/  LOP3.LUT R57, R57, R39, R43, 0xfe, !PT ;  /* 0x0000002739397212 */ /* 0x000fe400078efe2b */
[----:B------:R-:W-:-:S05]  /*3950*/  LOP3.LUT R56, R56, R47, RZ, 0xfc, !PT ;  /* 0x0000002f38387212 */ /* 0x000fca00078efcff */
[----:B------:R0:W-:Y:S02]  /*3960*/  STG.E.64 desc[UR22][R58.64], R56 ;  /* 0x000000383a007986 */ /* 0x0001e4000c101b16 */
.L_x_26131:
[----:B------:R-:W-:Y:S05]  /*3970*/  BSYNC.RECONVERGENT B0 ;  /* 0x0000000000007941 */ /* 0x000fea0003800200 */
.L_x_26130:
[----:B------:R-:W-:Y:S01]  /*3980*/  SHF.R.U32.HI R39, RZ, 0x10, R31 ;  /* 0x00000010ff277819 */ /* 0x000fe2000001161f */
[----:B------:R-:W-:Y:S01]  /*3990*/  FMUL R47, R10, UR30 ;  /* 0x0000001e0a2f7c20 */ /* 0x000fe20008400000 */
[----:B------:R-:W3:Y:S01]  /*39a0*/  F2F.BF16.F32 R48, R48 ;  /* 0x0000003000307304 */ /* 0x000ee20000202000 */
[----:B------:R-:W-:Y:S02]  /*39b0*/  BSSY.RECONVERGENT B0, `(.L_x_26132) ;  /* 0x0000012000007945 */ /* 0x000fe40003800200 */
[----:B------:R-:W-:-:S04]  /*39c0*/  IMAD.U32 R10, R39, 0x10000, RZ ;  /* 0x00010000270a7824 */ /* 0x000fc800078e00ff */
[C---:B------:R-:W-:Y:S01]  /*39d0*/  FMUL R62, R10.reuse, R10 ;  /* 0x0000000a0a3e7220 */ /* 0x040fe20000400000 */
[----:B------:R-:W-:Y:S01]  /*39e0*/  FSETP.GT.AND P1, PT, R10, RZ, PT ;  /* 0x000000ff0a00720b */ /* 0x000fe20003f24000 */
[----:B------:R-:W-:Y:S01]  /*39f0*/  FMUL R10, R64, UR30 ;  /* 0x0000001e400a7c20 */ /* 0x000fe20008400000 */
[----:B------:R-:W4:Y:S02]  /*3a00*/  F2F.BF16.F32 R47, R47 ;  /* 0x0000002f002f7304 */ /* 0x000f240000202000 */
[----:B------:R-:W-:-:S06]  /*3a10*/  FSEL R62, R62, RZ, P1 ;  /* 0x000000ff3e3e7208 */ /* 0x000fcc0000800000 */
[----:B------:R0:W0:Y:S01]  /*3a20*/  F2F.BF16.F32 R64, R10 ;  /* 0x0000000a00407304 */ /* 0x0000220000202000 */
[----:B---3--:R-:W-:Y:S05]  /*3a30*/  @P0 BRA `(.L_x_26133) ;  /* 0x0000000000240947 */ /* 0x008fea0003800000 */
[----:B0-----:R-:W-:Y:S01]  /*3a40*/  IMAD.U32 R39, R64, 0x10000, RZ ;  /* 0x0001000040277824 */ /* 0x001fe200078e00ff */
[----:B------:R-:W-:Y:S01]  /*3a50*/  IADD3 R10, P1, PT, R32, UR31, RZ ;  /* 0x0000001f200a7c10 */ /* 0x000fe2000ff3e0ff */
[----:B----4-:R-:W-:-:S05]  /*3a60*/  IMAD.WIDE.U32 R56, R47, 0x10000, RZ ;  /* 0x000100002f387825 */ /* 0x010fca00078e00ff */
[----:B------:R-:W-:Y:S02]  /*3a70*/  LOP3.LUT R57, R57, R39, R48, 0xfe, !PT ;  /* 0x0000002739397212 */ /* 0x000fe400078efe30 */
[----:B------:R-:W-:Y:S02]  /*3a80*/  IADD3.X R39, PT, PT, R33, UR32, RZ, P1, !PT ;  /* 0x0000002021277c10 */ /* 0x000fe40008ffe4ff */
[----:B------:R-:W-:Y:S02]  /*3a90*/  LEA R58, P1, R10, UR8, 0x3 ;  /* 0x000000080a3a7c11 */ /* 0x000fe4000f8218ff */
[----:B------:R-:W-:Y:S02]  /*3aa0*/  LOP3.LUT R56, R56, R61, RZ, 0xfc, !PT ;  /* 0x0000003d38387212 */ /* 0x000fe400078efcff */
[----:B------:R-:W-:-:S05]  /*3ab0*/  LEA.HI.X R59, R10, UR9, R39, 0x3, P1 ;  /* 0x000000090a3b7c11 */ /* 0x000fca00088f1c27 */
[----:B------:R3:W-:Y:S04]  /*3ac0*/  STG.E.64 desc[UR22][R58.64], R56 ;  /* 0x000000383a007986 */ /* 0x0007e8000c101b16 */
.L_x_26133:
[----:B------:R-:W-:Y:S05]  /*3ad0*/  BSYNC.RECONVERGENT B0 ;  /* 0x0000000000007941 */ /* 0x000fea0003800200 */
.L_x_26132:
[----:B------:R-:W-:Y:S01]  /*3ae0*/  FMUL R61, R62, UR30 ;  /* 0x0000001e3e3d7c20 */ /* 0x000fe20008400000 */
[----:B0-----:R-:W-:Y:S01]  /*3af0*/  SHF.R.U64 R10, R30, 0x10, R31 ;  /* 0x000000101e0a7819 */ /* 0x001fe2000000121f */
[----:B---3--:R-:W-:Y:S01]  /*3b00*/  IMAD.WIDE.U32 R56, R64, 0x10000, RZ ;  /* 0x0001000040387825 */ /* 0x008fe200078e00ff */
[----:B------:R-:W-:Y:S01]  /*3b10*/  SHF.R.U64 R28, R28, 0x10, R29 ;  /* 0x000000101c1c7819 */ /* 0x000fe2000000121d */
[----:B------:R-:W-:Y:S02]  /*3b20*/  BSSY.RECONVERGENT B0, `(.L_x_26134) ;  /* 0x0000031000007945 */ /* 0x000fe40003800200 */
[----:B------:R-:W0:Y:S01]  /*3b30*/  F2F.BF16.F32 R61, R61 ;  /* 0x0000003d003d7304 */ /* 0x000e220000202000 */
[----:B------:R-:W-:Y:S02]  /*3b40*/  IMAD.U32 R10, R10, 0x10000, RZ ;  /* 0x000100000a0a7824 */ /* 0x000fe400078e00ff */
[----:B------:R-:W-:Y:S02]  /*3b50*/  IMAD.U32 R28, R28, 0x10000, RZ ;  /* 0x000100001c1c7824 */ /* 0x000fe400078e00ff */
[C---:B------:R-:W-:Y:S01]  /*3b60*/  FMUL R30, R10.reuse, R10 ;  /* 0x0000000a0a1e7220 */ /* 0x040fe20000400000 */
[----:B------:R-:W-:Y:S01]  /*3b70*/  FSETP.GT.AND P1, PT, R10, RZ, PT ;  /* 0x000000ff0a00720b */ /* 0x000fe20003f24000 */
[----:B------:R-:W-:Y:S01]  /*3b80*/  FMUL R59, R28, R28 ;  /* 0x0000001c1c3b7220 */ /* 0x000fe20000400000 */
[----:B------:R-:W-:Y:S01]  /*3b90*/  IMAD.U32 R31, R31, 0x10000, RZ ;  /* 0x000100001f1f7824 */ /* 0x000fe200078e00ff */
[----:B--2---:R-:W-:-:S02]  /*3ba0*/  LOP3.LUT R10, R56, R63, RZ, 0xfc, !PT ;  /* 0x0000003f380a7212 */ /* 0x004fc400078efcff */
[----:B------:R-:W-:Y:S02]  /*3bb0*/  FSEL R30, R30, RZ, P1 ;  /* 0x000000ff1e1e7208 */ /* 0x000fe40000800000 */
[----:B------:R-:W-:Y:S02]  /*3bc0*/  FSETP.GT.AND P1, PT, R28, RZ, PT ;  /* 0x000000ff1c00720b */ /* 0x000fe40003f24000 */
[----:B0-----:R-:W-:Y:S01]  /*3bd0*/  LOP3.LUT R39, R57, R61, RZ, 0xfc, !PT ;  /* 0x0000003d39277212 */ /* 0x001fe200078efcff */
[----:B------:R-:W-:Y:S01]  /*3be0*/  FMUL R56, R30, UR30 ;  /* 0x0000001e1e387c20 */ /* 0x000fe20008400000 */
[----:B------:R-:W-:Y:S02]  /*3bf0*/  FMNMX3 R57, R55, R60, R30, !PT ;  /* 0x0000003c37397276 */ /* 0x000fe4000780001e */
[----:B------:R-:W-:Y:S01]  /*3c00*/  SHF.R.U32.HI R55, RZ, 0x10, R29 ;  /* 0x00000010ff377819 */ /* 0x000fe2000001161d */
[----:B------:R-:W-:Y:S01]  /*3c10*/  IMAD.U32 R29, R29, 0x10000, RZ ;  /* 0x000100001d1d7824 */ /* 0x000fe200078e00ff */
[----:B------:R-:W-:Y:S01]  /*3c20*/  FSEL R59, R59, RZ, P1 ;  /* 0x000000ff3b3b7208 */ /* 0x000fe20000800000 */
[----:B------:R-:W0:Y:S01]  /*3c30*/  F2F.BF16.F32 R56, R56 ;  /* 0x0000003800387304 */ /* 0x000e220000202000 */
[----:B------:R-:W-:Y:S01]  /*3c40*/  FSETP.GT.AND P1, PT, R31, RZ, PT ;  /* 0x000000ff1f00720b */ /* 0x000fe20003f24000 */
[----:B------:R-:W-:-:S02]  /*3c50*/  IMAD.U32 R55, R55, 0x10000, RZ ;  /* 0x0001000037377824 */ /* 0x000fc400078e00ff */
[----:B------:R-:W-:Y:S01]  /*3c60*/  FMUL R31, R31, R31 ;  /* 0x0000001f1f1f7220 */ /* 0x000fe20000400000 */
[----:B------:R-:W-:Y:S01]  /*3c70*/  FMUL R63, R59, UR30 ;  /* 0x0000001e3b3f7c20 */ /* 0x000fe20008400000 */
[----:B------:R-:W-:Y:S01]  /*3c80*/  FMUL R58, R29, R29 ;  /* 0x0000001d1d3a7220 */ /* 0x000fe20000400000 */
[C---:B------:R-:W-:Y:S01]  /*3c90*/  FSETP.GT.AND P2, PT, R55.reuse, RZ, PT ;  /* 0x000000ff3700720b */ /* 0x040fe20003f44000 */
[----:B------:R-:W-:Y:S01]  /*3ca0*/  FMUL R55, R55, R55 ;  /* 0x0000003737377220 */ /* 0x000fe20000400000 */
[----:B------:R-:W-:Y:S02]  /*3cb0*/  FSEL R31, R31, RZ, P1 ;  /* 0x000000ff1f1f7208 */ /* 0x000fe40000800000 */
[----:B------:R-:W2:Y:S01]  /*3cc0*/  F2F.BF16.F32 R63, R63 ;  /* 0x0000003f003f7304 */ /* 0x000ea20000202000 */
[----:B------:R-:W-:Y:S02]  /*3cd0*/  FSETP.GT.AND P1, PT, R29, RZ, PT ;  /* 0x000000ff1d00720b */ /* 0x000fe40003f24000 */
[----:B------:R-:W-:Y:S01]  /*3ce0*/  FSEL R55, R55, RZ, P2 ;  /* 0x000000ff37377208 */ /* 0x000fe20001000000 */
[C---:B------:R-:W-:Y:S01]  /*3cf0*/  FMUL R60, R31.reuse, UR30 ;  /* 0x0000001e1f3c7c20 */ /* 0x040fe20008400000 */
[----:B------:R-:W-:-:S02]  /*3d00*/  FMNMX3 R57, R31, R57, R62, !PT ;  /* 0x000000391f397276 */ /* 0x000fc4000780003e */
[----:B------:R-:W-:Y:S01]  /*3d10*/  FSEL R58, R58, RZ, P1 ;  /* 0x000000ff3a3a7208 */ /* 0x000fe20000800000 */
[----:B------:R-:W-:Y:S02]  /*3d20*/  FMUL R64, R55, UR30 ;  /* 0x0000001e37407c20 */ /* 0x000fe40008400000 */
[----:B------:R-:W3:Y:S08]  /*3d30*/  F2F.BF16.F32 R60, R60 ;  /* 0x0000003c003c7304 */ /* 0x000ef00000202000 */
[----:B------:R-:W0:Y:S01]  /*3d40*/  F2F.BF16.F32 R64, R64 ;  /* 0x0000004000407304 */ /* 0x000e220000202000 */
[----:B--2---:R-:W-:Y:S05]  /*3d50*/  @P0 BRA `(.L_x_26135) ;  /* 0x0000000000340947 */ /* 0x004fea0003800000 */
[----:B------:R-:W-:Y:S01]  /*3d60*/  IMAD.U32 R29, RZ, RZ, UR31 ;  /* 0x0000001fff1d7e24 */ /* 0x000fe2000f8e00ff */
[----:B0-----:R-:W-:Y:S01]  /*3d70*/  SHF.R.U32.HI R28, RZ, 0x10, R56 ;  /* 0x00000010ff1c7819 */ /* 0x001fe20000011638 */
[----:B------:R-:W-:Y:S02]  /*3d80*/  IMAD.U32 R31, RZ, RZ, UR31 ;  /* 0x0000001fff1f7e24 */ /* 0x000fe4000f8e00ff */
[----:B------:R-:W-:Y:S01]  /*3d90*/  IMAD.U32 R30, RZ, RZ, UR32 ;  /* 0x00000020ff1e7e24 */ /* 0x000fe2000f8e00ff */
[----:B------:R-:W-:Y:S02]  /*3da0*/  LEA R29, P1, R29, R32, 0x1 ;  /* 0x000000201d1d7211 */ /* 0x000fe400078208ff */
[----:B------:R-:W-:Y:S02]  /*3db0*/  PRMT R61, R28, 0x5410, R61 ;  /* 0x000054101c3d7816 */ /* 0x000fe4000000003d */
[----:B------:R-:W-:Y:S02]  /*3dc0*/  LEA.HI.X R30, R31, R33, R30, 0x1, P1 ;  /* 0x000000211f1e7211 */ /* 0x000fe400008f0c1e */
[----:B------:R-:W-:-:S02]  /*3dd0*/  LEA R28, P1, R29, UR8, 0x3 ;  /* 0x000000081d1c7c11 */ /* 0x000fc4000f8218ff */
[----:B---3--:R-:W-:Y:S02]  /*3de0*/  LOP3.LUT R31, R61, R60, RZ, 0xfc, !PT ;  /* 0x0000003c3d1f7212 */ /* 0x008fe400078efcff */
[----:B------:R-:W-:Y:S01]  /*3df0*/  LEA.HI.X R29, R29, UR9, R30, 0x3, P1 ;  /* 0x000000091d1d7c11 */ /* 0x000fe200088f1c1e */
[----:B------:R-:W-:-:S05]  /*3e00*/  IMAD.U32 R30, R56, 0x10000, RZ ;  /* 0x00010000381e7824 */ /* 0x000fca00078e00ff */
[----:B------:R-:W-:-:S05]  /*3e10*/  LOP3.LUT R30, R30, R49, RZ, 0xfc, !PT ;  /* 0x000000311e1e7212 */ /* 0x000fca00078efcff */
[----:B------:R2:W-:Y:S02]  /*3e20*/  STG.E.64 desc[UR22][R28.64], R30 ;  /* 0x0000001e1c007986 */ /* 0x0005e4000c101b16 */
.L_x_26135:
[----:B------:R-:W-:Y:S05]  /*3e30*/  BSYNC.RECONVERGENT B0 ;  /* 0x0000000000007941 */ /* 0x000fea0003800200 */
.L_x_26134:
[----:B------:R-:W-:Y:S01]  /*3e40*/  FMUL R67, R58, UR30 ;  /* 0x0000001e3a437c20 */ /* 0x000fe20008400000 */
[----:B------:R-:W-:Y:S01]  /*3e50*/  BSSY.RECONVERGENT B0, `(.L_x_26136) ;  /* 0x0000010000007945 */ /* 0x000fe20003800200 */
[----:B------:R-:W-:Y:S01]  /*3e60*/  LOP3.LUT R13, R0, R11, RZ, 0xfc, !PT ;  /* 0x0000000b000d7212 */ /* 0x000fe200078efcff */
[----:B0-----:R-:W-:Y:S02]  /*3e70*/  IMAD.U32 R0, R64, 0x10000, RZ ;  /* 0x0001000040007824 */ /* 0x001fe400078e00ff */
[----:B------:R-:W-:Y:S01]  /*3e80*/  IMAD.U32 R61, R63, 0x10000, RZ ;  /* 0x000100003f3d7824 */ /* 0x000fe200078e00ff */
[----:B------:R-:W0:Y:S01]  /*3e90*/  F2F.BF16.F32 R67, R67 ;  /* 0x0000004300437304 */ /* 0x000e220000202000 */
[----:B------:R-:W-:Y:S05]  /*3ea0*/  @P0 BRA `(.L_x_26137) ;  /* 0x0000000000280947 */ /* 0x000fea0003800000 */
[----:B--2---:R-:W-:Y:S01]  /*3eb0*/  IMAD.U32 R29, RZ, RZ, UR31 ;  /* 0x0000001fff1d7e24 */ /* 0x004fe2000f8e00ff */
[----:B------:R-:W-:Y:S01]  /*3ec0*/  UIMAD UR5, UR32, 0x3, URZ ;  /* 0x00000003200578a4 */ /* 0x000fe2000f8e02ff */
[----:B------:R-:W-:Y:S02]  /*3ed0*/  SHF.R.U32.HI R63, RZ, 0x10, R63 ;  /* 0x00000010ff3f7819 */ /* 0x000fe4000001163f */
[----:B------:R-:W-:Y:S01]  /*3ee0*/  IMAD.WIDE.U32 R32, R29, 0x3, R32 ;  /* 0x000000031d207825 */ /* 0x000fe200078e0020 */
[----:B------:R-:W-:Y:S02]  /*3ef0*/  LOP3.LUT R30, R61, R46, RZ, 0xfc, !PT ;  /* 0x0000002e3d1e7212 */ /* 0x000fe400078efcff */
[----:B0-----:R-:W-:Y:S01]  /*3f00*/  LOP3.LUT R31, R0, R67, R63, 0xfe, !PT ;  /* 0x00000043001f7212 */ /* 0x001fe200078efe3f */
[----:B------:R-:W-:Y:S01]  /*3f10*/  VIADD R29, R33, UR5 ;  /* 0x00000005211d7c36 */ /* 0x000fe20008000000 */
[----:B------:R-:W-:-:S04]  /*3f20*/  LEA R28, P0, R32, UR8, 0x3 ;  /* 0x00000008201c7c11 */ /* 0x000fc8000f8018ff */
[----:B------:R-:W-:-:S05]  /*3f30*/  LEA.HI.X R29, R32, UR9, R29, 0x3, P0 ;  /* 0x00000009201d7c11 */ /* 0x000fca00080f1c1d */
[----:B------:R0:W-:Y:S04]  /*3f40*/  STG.E.64 desc[UR22][R28.64], R30 ;  /* 0x0000001e1c007986 */ /* 0x0001e8000c101b16 */
.L_x_26137:
[----:B------:R-:W-:Y:S05]  /*3f50*/  BSYNC.RECONVERGENT B0 ;  /* 0x0000000000007941 */ /* 0x000fea0003800200 */
.L_x_26136:
[----:B0-2---:R-:W0:Y:S01]  /*3f60*/  S2R R28, SR_CgaCtaId ;  /* 0x00000000001c7919 */ /* 0x005e220000008800 */
[----:B------:R-:W-:Y:S01]  /*3f70*/  MOV R9, 0x400 ;  /* 0x0000040000097802 */ /* 0x000fe20000000f00 */
[----:B------:R-:W-:Y:S01]  /*3f80*/  VIADD R63, R34, 0x2 ;  /* 0x00000002223f7836 */ /* 0x000fe20000000000 */
[----:B------:R-:W-:Y:S01]  /*3f90*/  LOP3.LUT R32, R40, 0x1f, RZ, 0xc0, !PT ;  /* 0x0000001f28207812 */ /* 0x000fe200078ec0ff */
[----:B------:R-:W-:Y:S01]  /*3fa0*/  IMAD.WIDE.U32 R48, R48, 0x10000, RZ ;  /* 0x0001000030307825 */ /* 0x000fe200078e00ff */
[----:B------:R-:W-:Y:S01]  /*3fb0*/  LOP3.LUT R69, RZ, R34, RZ, 0x33, !PT ;  /* 0x00000022ff457212 */ /* 0x000fe200078e33ff */
[----:B------:R-:W-:Y:S01]  /*3fc0*/  ULOP3.LUT UR12, UR12, 0xfffffffc, URZ, 0xc0, !UPT ;  /* 0xfffffffc0c0c7892 */ /* 0x000fe2000f8ec0ff */
[----:B------:R-:W-:Y:S01]  /*3fd0*/  ISETP.LT.U32.AND P0, PT, R34, UR26, PT ;  /* 0x0000001a22007c0c */ /* 0x000fe2000bf01070 */
[----:B------:R-:W-:Y:S01]  /*3fe0*/  VIADD R9, R9, 0x20 ;  /* 0x0000002009097836 */ /* 0x000fe20000000000 */
[----:B------:R-:W-:Y:S01]  /*3ff0*/  FMNMX3 R57, R42, R57, R59, !PT ;  /* 0x000000392a397276 */ /* 0x000fe2000780003b */
[----:B------:R-:W-:Y:S01]  /*4000*/  IMAD R29, R32, 0x108, RZ ;  /* 0x00000108201d7824 */ /* 0x000fe200078e02ff */
[----:B------:R-:W-:Y:S01]  /*4010*/  BSSY.RECONVERGENT B0, `(.L_x_26138) ;  /* 0x000008a000007945 */ /* 0x000fe20003800200 */
[----:B------:R-:W-:Y:S01]  /*4020*/  IMAD.U32 R67, R67, 0x10000, RZ ;  /* 0x0001000043437824 */ /* 0x000fe200078e00ff */
[----:B------:R-:W-:Y:S01]  /*4030*/  LOP3.LUT R11, R39, R0, RZ, 0xfc, !PT ;  /* 0x00000000270b7212 */ /* 0x000fe200078efcff */
[----:B------:R-:W-:Y:S01]  /*4040*/  VIADD R0, R69, UR26 ;  /* 0x0000001a45007c36 */ /* 0x000fe20008000000 */
[----:B------:R-:W-:-:S02]  /*4050*/  LOP3.LUT R51, R5, R54, RZ, 0xfc, !PT ;  /* 0x0000003605337212 */ /* 0x000fc400078efcff */
[----:B------:R-:W-:Y:S02]  /*4060*/  FMNMX3 R55, R58, R57, R55, !PT ;  /* 0x000000393a377276 */ /* 0x000fe40007800037 */
[----:B0-----:R-:W-:Y:S01]  /*4070*/  LEA R28, R28, R9, 0x18 ;  /* 0x000000091c1c7211 */ /* 0x001fe200078ec0ff */
[----:B------:R-:W-:-:S04]  /*4080*/  IMAD.SHL.U32 R9, R3, 0x8, RZ ;  /* 0x0000000803097824 */ /* 0x000fc800078e00ff */
[----:B------:R-:W-:Y:S01]  /*4090*/  IMAD.IADD R30, R29, 0x1, R28 ;  /* 0x000000011d1e7824 */ /* 0x000fe200078e021c */
[----:B------:R-:W-:-:S05]  /*40a0*/  LOP3.LUT R9, R9, 0xf8, RZ, 0xc0, !PT ;  /* 0x000000f809097812 */ /* 0x000fca00078ec0ff */
[----:B------:R-:W-:Y:S02]  /*40b0*/  IMAD.IADD R31, R30, 0x1, R9 ;  /* 0x000000011e1f7824 */ /* 0x000fe400078e0209 */
[----:B------:R-:W-:-:S03]  /*40c0*/  IMAD.IADD R9, R69, 0x1, R40 ;  /* 0x0000000145097824 */ /* 0x000fc600078e0228 */
[----:B------:R0:W-:Y:S01]  /*40d0*/  STS.64 [R31], R36 ;  /* 0x000000241f007388 */ /* 0x0001e20000000a00 */
[----:B------:R-:W-:-:S05]  /*40e0*/  IMAD.SHL.U32 R9, R9, 0x8, RZ ;  /* 0x0000000809097824 */ /* 0x000fca00078e00ff */
[----:B------:R-:W-:-:S05]  /*40f0*/  LOP3.LUT R9, R9, 0xf8, RZ, 0xc0, !PT ;  /* 0x000000f809097812 */ /* 0x000fca00078ec0ff */
[----:B------:R-:W-:Y:S02]  /*4100*/  IMAD.IADD R33, R30, 0x1, R9 ;  /* 0x000000011e217824 */ /* 0x000fe400078e0209 */
[----:B------:R-:W-:-:S03]  /*4110*/  IMAD.IADD R9, R40, 0x1, -R63 ;  /* 0x0000000128097824 */ /* 0x000fc600078e0a3f */
[----:B------:R4:W-:Y:S01]  /*4120*/  STS.64 [R33], R20 ;  /* 0x0000001421007388 */ /* 0x0009e20000000a00 */
[----:B------:R-:W-:-:S05]  /*4130*/  IMAD.SHL.U32 R9, R9, 0x8, RZ ;  /* 0x0000000809097824 */ /* 0x000fca00078e00ff */
[----:B------:R-:W-:-:S05]  /*4140*/  LOP3.LUT R9, R9, 0xf8, RZ, 0xc0, !PT ;  /* 0x000000f809097812 */ /* 0x000fca00078ec0ff */
[----:B0-----:R-:W-:Y:S02]  /*4150*/  IMAD.IADD R37, R30, 0x1, R9 ;  /* 0x000000011e257824 */ /* 0x001fe400078e0209 */
[----:B------:R-:W-:Y:S02]  /*4160*/  IMAD.IADD R9, R40, 0x1, -R35 ;  /* 0x0000000128097824 */ /* 0x000fe400078e0a23 */
[----:B----4-:R-:W-:Y:S01]  /*4170*/  IMAD.WIDE.U32 R20, R47, 0x10000, RZ ;  /* 0x000100002f147825 */ /* 0x010fe200078e00ff */
[----:B------:R0:W-:Y:S03]  /*4180*/  STS.64 [R37], R22 ;  /* 0x0000001625007388 */ /* 0x0001e60000000a00 */
[----:B------:R-:W-:Y:S01]  /*4190*/  IMAD.SHL.U32 R9, R9, 0x8, RZ ;  /* 0x0000000809097824 */ /* 0x000fe200078e00ff */
[----:B-1----:R-:W-:Y:S02]  /*41a0*/  LOP3.LUT R20, R45, R20, RZ, 0xfc, !PT ;  /* 0x000000142d147212 */ /* 0x002fe400078efcff */
[----:B------:R-:W-:-:S02]  /*41b0*/  LOP3.LUT R21, R21, R56, R61, 0xfe, !PT ;  /* 0x0000003815157212 */ /* 0x000fc400078efe3d */
[----:B------:R-:W-:Y:S02]  /*41c0*/  LOP3.LUT R9, R9, 0xf8, RZ, 0xc0, !PT ;  /* 0x000000f809097812 */ /* 0x000fe400078ec0ff */
[----:B0-----:R-:W-:-:S03]  /*41d0*/  LOP3.LUT R22, R48, R43, RZ, 0xfc, !PT ;  /* 0x0000002b30167212 */ /* 0x001fc600078efcff */
[----:B------:R-:W-:Y:S01]  /*41e0*/  IMAD.IADD R65, R30, 0x1, R9 ;  /* 0x000000011e417824 */ /* 0x000fe200078e0209 */
[----:B------:R-:W-:Y:S02]  /*41f0*/  LOP3.LUT R9, R2, R41, RZ, 0xfc, !PT ;  /* 0x0000002902097212 */ /* 0x000fe400078efcff */
[----:B---3--:R-:W-:Y:S02]  /*4200*/  LOP3.LUT R23, R60, R49, R67, 0xfe, !PT ;  /* 0x000000313c177212 */ /* 0x008fe400078efe43 */
[----:B------:R0:W-:Y:S01]  /*4210*/  STS.64 [R65], R24 ;  /* 0x0000001841007388 */ /* 0x0001e20000000a00 */
[----:B------:R-:W-:Y:S01]  /*4220*/  IADD3 R2, PT, PT, -R34, UR26, RZ ;  /* 0x0000001a22027c10 */ /* 0x000fe2000fffe1ff */
[----:B------:R-:W-:Y:S06]  /*4230*/  BAR.SYNC.DEFER_BLOCKING 0x0 ;  /* 0x0000000000007b1d */ /* 0x000fec0000010000 */
[----:B------:R-:W-:Y:S05]  /*4240*/  @!P0 BRA `(.L_x_26139) ;  /* 0x0000000400988947 */ /* 0x000fea0003800000 */
[----:B------:R-:W-:Y:S01]  /*4250*/  ISETP.GE.U32.AND P1, PT, R0, 0x3, PT ;  /* 0x000000030000780c */ /* 0x000fe20003f26070 */
[----:B------:R-:W-:Y:S01]  /*4260*/  IMAD.U32 R5, RZ, RZ, UR26 ;  /* 0x0000001aff057e24 */ /* 0x000fe2000f8e00ff */
[----:B------:R-:W-:Y:S01]  /*4270*/  BSSY.RECONVERGENT B1, `(.L_x_26140) ;  /* 0x0000040000017945 */ /* 0x000fe20003800200 */
[C---:B0-----:R-:W-:Y:S02]  /*4280*/  IMAD R25, R38.reuse, UR19, RZ ;  /* 0x0000001326197c24 */ /* 0x041fe4000f8e02ff */
[----:B------:R-:W-:Y:S01]  /*4290*/  IMAD.WIDE.U32 R38, R38, UR29, RZ ;  /* 0x0000001d26267c25 */ /* 0x000fe2000f8e00ff */
[----:B------:R-:W-:-:S03]  /*42a0*/  LOP3.LUT R5, R5, 0x3, RZ, 0xc0, !PT ;  /* 0x0000000305057812 */ /* 0x000fc600078ec0ff */
[----:B------:R-:W-:Y:S01]  /*42b0*/  IMAD.MOV.U32 R49, RZ, RZ, R38 ;  /* 0x000000ffff317224 */ /* 0x000fe200078e0026 */
[----:B------:R-:W-:Y:S01]  /*42c0*/  ISETP.NE.AND P0, PT, R5, RZ, PT ;  /* 0x000000ff0500720c */ /* 0x000fe20003f05270 */
[----:B------:R-:W-:Y:S02]  /*42d0*/  IMAD.IADD R39, R39, 0x1, R25 ;  /* 0x0000000127277824 */ /* 0x000fe400078e0219 */
[----:B------:R-:W-:Y:S02]  /*42e0*/  IMAD.MOV.U32 R41, RZ, RZ, RZ ;  /* 0x000000ffff297224 */ /* 0x000fe400078e00ff */
[----:B------:R-:W-:Y:S01]  /*42f0*/  IMAD.MOV.U32 R38, RZ, RZ, R3 ;  /* 0x000000ffff267224 */ /* 0x000fe200078e0003 */
[----:B------:R-:W-:Y:S07]  /*4300*/  @!P1 BRA `(.L_x_26141) ;  /* 0x0000000000d89947 */ /* 0x000fee0003800000 */
[----:B------:R-:W0:Y:S01]  /*4310*/  LDC R4, c[0x0][0x3d4] ;  /* 0x0000f500ff047b82 */ /* 0x000e220000000800 */
[----:B------:R-:W-:Y:S02]  /*4320*/  IMAD R25, R44, 0x20, R29 ;  /* 0x000000202c197824 */ /* 0x000fe400078e021d */
[----:B------:R-:W-:Y:S02]  /*4330*/  IMAD.IADD R41, R2, 0x1, -R5 ;  /* 0x0000000102297824 */ /* 0x000fe400078e0a05 */
[----:B------:R-:W-:Y:S01]  /*4340*/  IMAD.MOV.U32 R38, RZ, RZ, R3 ;  /* 0x000000ffff267224 */ /* 0x000fe200078e0003 */
[----:B------:R-:W-:Y:S01]  /*4350*/  IADD3 R36, PT, PT, R25, 0x10, R28 ;  /* 0x0000001019247810 */ /* 0x000fe20007ffe01c */
[----:B------:R-:W-:-:S07]  /*4360*/  IMAD.MOV R45, RZ, RZ, -R41 ;  /* 0x000000ffff2d7224 */ /* 0x000fce00078e0a29 */
.L_x_26142:
[C---:B------:R-:W-:Y:S01]  /*4370*/  LOP3.LUT R46, R38.reuse, 0x1f, RZ, 0xc0, !PT ;  /* 0x0000001f262e7812 */ /* 0x040fe200078ec0ff */
[----:B-1----:R-:W-:Y:S02]  /*4380*/  VIADD R24, R38, 0xffffffff ;  /* 0xffffffff26187836 */ /* 0x002fe40000000000 */
[----:B------:R-:W-:Y:S01]  /*4390*/  VIADD R45, R45, 0x4 ;  /* 0x000000042d2d7836 */ /* 0x000fe20000000000 */
[----:B------:R-:W-:Y:S02]  /*43a0*/  ISETP.GE.U32.AND P3, PT, R46, UR27, PT ;  /* 0x0000001b2e007c0c */ /* 0x000fe4000bf66070 */
[----:B------:R-:W-:Y:S01]  /*43b0*/  LOP3.LUT R59, R24, 0x1f, RZ, 0xc0, !PT ;  /* 0x0000001f183b7812 */ /* 0x000fe200078ec0ff */
[----:B------:R-:W-:-:S03]  /*43c0*/  VIADD R24, R38, 0x1e ;  /* 0x0000001e26187836 */ /* 0x000fc60000000000 */
[----:B------:R-:W-:Y:S02]  /*43d0*/  ISETP.GE.U32.AND P1, PT, R59, UR27, PT ;  /* 0x0000001b3b007c0c */ /* 0x000fe4000bf26070 */
[----:B------:R-:W-:-:S05]  /*43e0*/  LOP3.LUT R61, R24, 0x1f, RZ, 0xc0, !PT ;  /* 0x0000001f183d7812 */ /* 0x000fca00078ec0ff */
[----:B------:R-:W1:Y:S01]  /*43f0*/  @!P3 LDS.64 R42, [R36+-0x10] ;  /* 0xfffff000242ab984 */ /* 0x000e620000000a00 */
[----:B------:R-:W-:-:S05]  /*4400*/  @!P3 IADD3 R47, P2, PT, R46, R49, RZ ;  /* 0x000000312e2fb210 */ /* 0x000fca0007f5e0ff */
[----:B------:R-:W2:Y:S01]  /*4410*/  @!P1 LDS.64 R24, [R36+-0x8] ;  /* 0xfffff80024189984 */ /* 0x000ea20000000a00 */
[----:B------:R-:W-:Y:S01]  /*4420*/  @!P3 IMAD.X R48, RZ, RZ, R39, P2 ;  /* 0x000000ffff30b224 */ /* 0x000fe200010e0627 */
[----:B------:R-:W-:-:S04]  /*4430*/  @!P3 LEA R46, P2, R47, UR10, 0x3 ;  /* 0x0000000a2f2ebc11 */ /* 0x000fc8000f8418ff */
[----:B------:R-:W-:Y:S01]  /*4440*/  @!P3 LEA.HI.X R47, R47, UR4, R48, 0x3, P2 ;  /* 0x000000042f2fbc11 */ /* 0x000fe200090f1c30 */
[----:B------:R-:W-:Y:S01]  /*4450*/  VIADD R48, R38, 0x1d ;  /* 0x0000001d26307836 */ /* 0x000fe20000000000 */
[----:B------:R-:W-:-:S04]  /*4460*/  ISETP.GE.U32.AND P2, PT, R61, UR27, PT ;  /* 0x0000001b3d007c0c */ /* 0x000fc8000bf46070 */
[----:B------:R-:W-:Y:S01]  /*4470*/  LOP3.LUT R67, R48, 0x1f, RZ, 0xc0, !PT ;  /* 0x0000001f30437812 */ /* 0x000fe200078ec0ff */
[----:B-1----:R-:W-:Y:S01]  /*4480*/  @!P3 STG.E.64 desc[UR22][R46.64], R42 ;  /* 0x0000002a2e00b986 */ /* 0x002fe2000c101b16 */
[----:B------:R-:W-:-:S04]  /*4490*/  IADD3 R56, P3, PT, R49, UR12, RZ ;  /* 0x0000000c31387c10 */ /* 0x000fc8000ff7e0ff */
[----:B------:R-:W-:Y:S01]  /*44a0*/  @!P1 IADD3 R49, P4, PT, R59, R56, RZ ;  /* 0x000000383b319210 */ /* 0x000fe20007f9e0ff */
[----:B0-----:R-:W-:Y:S01]  /*44b0*/  IMAD.X R57, R39, 0x1, R4, P3 ;  /* 0x0000000127397824 */ /* 0x001fe200018e0604 */
[----:B------:R-:W-:Y:S01]  /*44c0*/  ISETP.GE.U32.AND P3, PT, R67, UR27, PT ;  /* 0x0000001b43007c0c */ /* 0x000fe2000bf66070 */
[----:B------:R-:W0:Y:S02]  /*44d0*/  @!P2 LDS.64 R38, [R36] ;  /* 0x000000002426a984 */ /* 0x000e240000000a00 */
[----:B------:R-:W-:Y:S01]  /*44e0*/  @!P1 IMAD.X R54, RZ, RZ, R57, P4 ;  /* 0x000000ffff369224 */ /* 0x000fe200020e0639 */
[----:B------:R-:W-:-:S04]  /*44f0*/  @!P1 LEA R48, P4, R49, UR10, 0x3 ;  /* 0x0000000a31309c11 */ /* 0x000fc8000f8818ff */
[----:B------:R-:W-:-:S05]  /*4500*/  @!P1 LEA.HI.X R49, R49, UR4, R54, 0x3, P4 ;  /* 0x0000000431319c11 */ /* 0x000fca000a0f1c36 */
[----:B------:R1:W3:Y:S04]  /*4510*/  @!P3 LDS.64 R42, [R36+0x8] ;  /* 0x00000800242ab984 */ /* 0x0002e80000000a00 */
[----:B--2---:R2:W-:Y:S01]  /*4520*/  @!P1 STG.E.64 desc[UR22][R48.64], R24 ;  /* 0x0000001830009986 */ /* 0x0045e2000c101b16 */
        /* <DEDUP_REMOVED lines=9> */
[----:B--2---:R-:W-:Y:S01]  /*45c0*/  @!P3 IADD3 R25, P1, PT, R67, R56, RZ ;  /* 0x000000384319b210 */ /* 0x004fe20007f3e0ff */
[----:B0-----:R0:W-:Y:S01]  /*45d0*/  @!P2 STG.E.64 desc[UR22][R46.64], R38 ;  /* 0x000000262e00a986 */ /* 0x0011e2000c101b16 */
[----:B------:R-:W-:-:S03]  /*45e0*/  ISETP.NE.AND P2, PT, R45, RZ, PT ;  /* 0x000000ff2d00720c */ /* 0x000fc60003f45270 */
[----:B------:R-:W-:Y:S01]  /*45f0*/  @!P3 IMAD.X R48, RZ, RZ, R57, P1 ;  /* 0x000000ffff30b224 */ /* 0x000fe200008e0639 */
[----:B------:R-:W-:-:S04]  /*4600*/  @!P3 LEA R24, P1, R25, UR10, 0x3 ;  /* 0x0000000a1918bc11 */ /* 0x000fc8000f8218ff */
[----:B------:R-:W-:Y:S02]  /*4610*/  @!P3 LEA.HI.X R25, R25, UR4, R48, 0x3, P1 ;  /* 0x000000041919bc11 */ /* 0x000fe400088f1c30 */
[----:B------:R-:W-:-:S03]  /*4620*/  IADD3 R49, P1, PT, R56, UR12, RZ ;  /* 0x0000000c38317c10 */ /* 0x000fc6000ff3e0ff */
[----:B---3--:R1:W-:Y:S01]  /*4630*/  @!P3 STG.E.64 desc[UR22][R24.64], R42 ;  /* 0x0000002a1800b986 */ /* 0x0083e2000c101b16 */
[----:B0-----:R-:W-:Y:S02]  /*4640*/  VIADD R38, R67, 0x1f ;  /* 0x0000001f43267836 */ /* 0x001fe40000000000 */
[----:B------:R-:W-:Y:S01]  /*4650*/  IMAD.X R39, R57, 0x1, R4, P1 ;  /* 0x0000000139277824 */ /* 0x000fe200008e0604 */
[----:B------:R-:W-:Y:S06]  /*4660*/  @P2 BRA `(.L_x_26142) ;  /* 0xfffffffc00402947 */ /* 0x000fec000383ffff */
.L_x_26141:
[----:B------:R-:W-:Y:S05]  /*4670*/  BSYNC.RECONVERGENT B1 ;  /* 0x0000000000017941 */ /* 0x000fea0003800200 */
.L_x_26140:
[----:B------:R-:W-:Y:S05]  /*4680*/  @!P0 BRA `(.L_x_26139) ;  /* 0x0000000000888947 */ /* 0x000fea0003800000 */
[----:B------:R-:W-:Y:S01]  /*4690*/  LOP3.LUT R36, R38, 0x1f, RZ, 0xc0, !PT ;  /* 0x0000001f26247812 */ /* 0x000fe200078ec0ff */
[----:B------:R-:W-:-:S03]  /*46a0*/  IMAD.IADD R41, R34, 0x1, R41 ;  /* 0x0000000122297824 */ /* 0x000fc600078e0229 */
[----:B------:R-:W-:Y:S01]  /*46b0*/  ISETP.GE.U32.AND P0, PT, R36, UR27, PT ;  /* 0x0000001b24007c0c */ /* 0x000fe2000bf06070 */
[----:B------:R-:W-:-:S12]  /*46c0*/  IMAD R45, R41, 0x8, R30 ;  /* 0x00000008292d7824 */ /* 0x000fd800078e021e */
[----:B-1----:R-:W0:Y:S01]  /*46d0*/  @!P0 LDS.64 R24, [R45] ;  /* 0x000000002d188984 */ /* 0x002e220000000a00 */
        /* <DEDUP_REMOVED lines=29> */
.L_x_26139:
[----:B------:R-:W-:Y:S05]  /*48b0*/  BSYNC.RECONVERGENT B0 ;  /* 0x0000000000007941 */ /* 0x000fea0003800200 */
.L_x_26138:
        /* <DEDUP_REMOVED lines=10> */
[----:B------:R-:W-:Y:S01]  /*4960*/  VIADD R5, R34, 0x1 ;  /* 0x0000000122057836 */ /* 0x000fe20000000000 */
[----:B------:R-:W-:Y:S01]  /*4970*/  BSSY.RECONVERGENT B1, `(.L_x_26145) ;  /* 0x0000042000017945 */ /* 0x000fe20003800200 */
[----:B---3--:R-:W-:Y:S02]  /*4980*/  IMAD.U32 R7, RZ, RZ, UR26 ;  /* 0x0000001aff077e24 */ /* 0x008fe4000f8e00ff */
[----:B------:R-:W-:Y:S02]  /*4990*/  IMAD R6, R44, 0xc, R5 ;  /* 0x0000000c2c067824 */ /* 0x000fe400078e0205 */
[----:B-1----:R-:W-:Y:S01]  /*49a0*/  IMAD.MOV.U32 R43, RZ, RZ, RZ ;  /* 0x000000ffff2b7224 */ /* 0x002fe200078e00ff */
        /* <DEDUP_REMOVED lines=8> */
[----:B------:R-:W1:Y:S01]  /*4a30*/  LDC R4, c[0x0][0x3d4] ;  /* 0x0000f500ff047b82 */ /* 0x000e620000000800 */
[----:B------:R-:W-:Y:S02]  /*4a40*/  IMAD R41, R44, 0x20, R29 ;  /* 0x000000202c297824 */ /* 0x000fe400078e021d */
[----:B------:R-:W-:Y:S02]  /*4a50*/  IMAD.IADD R43, R2, 0x1, -R5 ;  /* 0x00000001022b7824 */ /* 0x000fe400078e0a05 */
[----:B------:R-:W-:Y:S01]  /*4a60*/  IMAD.MOV.U32 R42, RZ, RZ, R3 ;  /* 0x000000ffff2a7224 */ /* 0x000fe200078e0003 */
[----:B------:R-:W-:Y:S01]  /*4a70*/  IADD3 R41, PT, PT, R41, 0x10, R28 ;  /* 0x0000001029297810 */ /* 0x000fe20007ffe01c */
[----:B------:R-:W-:-:S07]  /*4a80*/  IMAD.MOV R36, RZ, RZ, -R43 ;  /* 0x000000ffff247224 */ /* 0x000fce00078e0a2b */
.L_x_26147:
        /* <DEDUP_REMOVED lines=11> */
[----:B0-2---:R-:W0:Y:S01]  /*4b40*/  @!P4 LDS.64 R24, [R41+-0x10] ;  /* 0xfffff0002918c984 */ /* 0x005e220000000a00 */
[----:B------:R-:W-:Y:S02]  /*4b50*/  ISETP.GE.U32.AND P1, PT, R57, UR27, PT ;  /* 0x0000001b39007c0c */ /* 0x000fe4000bf26070 */
[----:B------:R-:W-:Y:S02]  /*4b60*/  @!P4 IADD3 R26, P5, PT, R26, R45, RZ ;  /* 0x0000002d1a1ac210 */ /* 0x000fe40007fbe0ff */
[----:B------:R-:W-:Y:S01]  /*4b70*/  IADD3 R45, P6, PT, R45, UR12, RZ ;  /* 0x0000000c2d2d7c10 */ /* 0x000fe2000ffde0ff */
[----:B------:R-:W2:Y:S02]  /*4b80*/  @!P3 LDS.64 R6, [R41+-0x8] ;  /* 0xfffff8002906b984 */ /* 0x000ea40000000a00 */
[----:B------:R-:W-:Y:S01]  /*4b90*/  @!P4 IMAD.X R27, RZ, RZ, R47, P5 ;  /* 0x000000ffff1bc224 */ /* 0x000fe200028e062f */
[----:B------:R-:W-:Y:S01]  /*4ba0*/  @!P4 LEA R38, P5, R26, UR10, 0x3 ;  /* 0x0000000a1a26cc11 */ /* 0x000fe2000f8a18ff */
[----:B------:R-:W3:Y:S01]  /*4bb0*/  @!P2 LDS.64 R14, [R41] ;  /* 0x00000000290ea984 */ /* 0x000ee20000000a00 */
[----:B-1----:R-:W-:-:S02]  /*4bc0*/  IMAD.X R47, R47, 0x1, R4, P6 ;  /* 0x000000012f2f7824 */ /* 0x002fc400030e0604 */
[----:B------:R-:W-:Y:S01]  /*4bd0*/  @!P4 LEA.HI.X R39, R26, UR4, R27, 0x3, P5 ;  /* 0x000000041a27cc11 */ /* 0x000fe2000a8f1c1b */
[----:B------:R1:W4:Y:S01]  /*4be0*/  @!P1 LDS.64 R20, [R41+0x8] ;  /* 0x0000080029149984 */ /* 0x0003220000000a00 */
[----:B------:R-:W-:Y:S02]  /*4bf0*/  @!P3 IADD3 R27, P5, PT, R42, R45, RZ ;  /* 0x0000002d2a1bb210 */ /* 0x000fe40007fbe0ff */
[----:B------:R-:W-:-:S03]  /*4c00*/  IADD3 R45, P6, PT, R45, UR12, RZ ;  /* 0x0000000c2d2d7c10 */ /* 0x000fc6000ffde0ff */
[----:B------:R-:W-:Y:S01]  /*4c10*/  @!P3 IMAD.X R42, RZ, RZ, R47, P5 ;  /* 0x000000ffff2ab224 */ /* 0x000fe200028e062f */
[----:B------:R-:W-:Y:S01]  /*4c20*/  IADD3 R48, P5, PT, R45, UR12, RZ ;  /* 0x0000000c2d307c10 */ /* 0x000fe2000ffbe0ff */
[--C-:B------:R-:W-:Y:S02]  /*4c30*/  IMAD.X R47, R47, 0x1, R4.reuse, P6 ;  /* 0x000000012f2f7824 */ /* 0x100fe400030e0604 */
[----:B-1----:R-:W-:Y:S02]  /*4c40*/  VIADD R41, R41, 0x20 ;  /* 0x0000002029297836 */ /* 0x002fe40000000000 */
[----:B------:R-:W-:Y:S01]  /*4c50*/  IMAD.X R49, R47, 0x1, R4, P5 ;  /* 0x000000012f317824 */ /* 0x000fe200028e0604 */
[----:B0-----:R0:W-:Y:S01]  /*4c60*/  @!P4 STG.E.64 desc[UR22][R38.64], R24 ;  /* 0x000000182600c986 */ /* 0x0011e2000c101b16 */
[----:B------:R-:W-:-:S04]  /*4c70*/  @!P3 LEA R26, P4, R27, UR10, 0x3 ;  /* 0x0000000a1b1abc11 */ /* 0x000fc8000f8818ff */
[----:B------:R-:W-:Y:S02]  /*4c80*/  @!P3 LEA.HI.X R27, R27, UR4, R42, 0x3, P4 ;  /* 0x000000041b1bbc11 */ /* 0x000fe4000a0f1c2a */
[----:B------:R-:W-:Y:S02]  /*4c90*/  @!P2 IADD3 R45, P4, PT, R46, R45, RZ ;  /* 0x0000002d2e2da210 */ /* 0x000fe40007f9e0ff */
[----:B------:R-:W-:Y:S01]  /*4ca0*/  @!P1 IADD3 R42, P5, PT, R57, R48, RZ ;  /* 0x00000030392a9210 */ /* 0x000fe20007fbe0ff */
[----:B--2---:R1:W-:Y:S02]  /*4cb0*/  @!P3 STG.E.64 desc[UR22][R26.64], R6 ;  /* 0x000000061a00b986 */ /* 0x0043e4000c101b16 */
[----:B------:R-:W-:Y:S01]  /*4cc0*/  @!P2 IMAD.X R46, RZ, RZ, R47, P4 ;  /* 0x000000ffff2ea224 */ /* 0x000fe200020e062f */
[----:B0-----:R-:W-:Y:S01]  /*4cd0*/  @!P2 LEA R24, P4, R45, UR10, 0x3 ;  /* 0x0000000a2d18ac11 */ /* 0x001fe2000f8818ff */
[----:B------:R-:W-:Y:S01]  /*4ce0*/  @!P1 IMAD.X R39, RZ, RZ, R49, P5 ;  /* 0x000000ffff279224 */ /* 0x000fe200028e0631 */
[----:B------:R-:W-:-:S02]  /*4cf0*/  @!P1 LEA R38, P5, R42, UR10, 0x3 ;  /* 0x0000000a2a269c11 */ /* 0x000fc4000f8a18ff */
[----:B------:R-:W-:Y:S02]  /*4d00*/  @!P2 LEA.HI.X R25, R45, UR4, R46, 0x3, P4 ;  /* 0x000000042d19ac11 */ /* 0x000fe4000a0f1c2e */
[----:B------:R-:W-:Y:S01]  /*4d10*/  @!P1 LEA.HI.X R39, R42, UR4, R39, 0x3, P5 ;  /* 0x000000042a279c11 */ /* 0x000fe2000a8f1c27 */
[----:B------:R-:W-:Y:S02]  /*4d20*/  VIADD R42, R57, 0x1f ;  /* 0x0000001f392a7836 */ /* 0x000fe40000000000 */
[----:B---3--:R1:W-:Y:S01]  /*4d30*/  @!P2 STG.E.64 desc[UR22][R24.64], R14 ;  /* 0x0000000e1800a986 */ /* 0x0083e2000c101b16 */
[----:B------:R-:W-:-:S03]  /*4d40*/  ISETP.NE.AND P2, PT, R36, RZ, PT ;  /* 0x000000ff2400720c */ /* 0x000fc60003f45270 */
[----:B----4-:R1:W-:Y:S01]  /*4d50*/  @!P1 STG.E.64 desc[UR22][R38.64], R20 ;  /* 0x0000001426009986 */ /* 0x0103e2000c101b16 */
[----:B------:R-:W-:-:S05]  /*4d60*/  IADD3 R45, P1, PT, R48, UR12, RZ ;  /* 0x0000000c302d7c10 */ /* 0x000fca000ff3e0ff */
[----:B------:R-:W-:-:S04]  /*4d70*/  IMAD.X R47, R49, 0x1, R4, P1 ;  /* 0x00000001312f7824 */ /* 0x000fc800008e0604 */
[----:B------:R-:W-:Y:S05]  /*4d80*/  @P2 BRA `(.L_x_26147) ;  /* 0xfffffffc00402947 */ /* 0x000fea000383ffff */
.L_x_26146:
[----:B------:R-:W-:Y:S05]  /*4d90*/  BSYNC.RECONVERGENT B1 ;  /* 0x0000000000017941 */ /* 0x000fea0003800200 */
.L_x_26145:
[----:B------:R-:W-:Y:S05]  /*4da0*/  @!P0 BRA `(.L_x_26144) ;  /* 0x0000000000888947 */ /* 0x000fea0003800000 */
[----:B-1----:R-:W-:Y:S01]  /*4db0*/  LOP3.LUT R14, R42, 0x1f, RZ, 0xc0, !PT ;  /* 0x0000001f2a0e7812 */ /* 0x002fe200078ec0ff */
[----:B------:R-:W-:-:S03]  /*4dc0*/  IMAD.IADD R43, R34, 0x1, R43 ;  /* 0x00000001222b7824 */ /* 0x000fc600078e022b */
[----:B------:R-:W-:Y:S01]  /*4dd0*/  ISETP.GE.U32.AND P0, PT, R14, UR27, PT ;  /* 0x0000001b0e007c0c */ /* 0x000fe2000bf06070 */
[----:B------:R-:W-:-:S12]  /*4de0*/  IMAD R43, R43, 0x8, R30 ;  /* 0x000000082b2b7824 */ /* 0x000fd800078e021e */
[----:B------:R-:W1:Y:S01]  /*4df0*/  @!P0 LDS.64 R6, [R43] ;  /* 0x000000002b068984 */ /* 0x000e620000000a00 */
[----:B------:R-:W-:-:S05]  /*4e00*/  @!P0 IADD3 R15, P1, PT, R14, R45, RZ ;  /* 0x0000002d0e0f8210 */ /* 0x000fca0007f3e0ff */
[----:B------:R-:W-:Y:S01]  /*4e10*/  @!P0 IMAD.X R20, RZ, RZ, R47, P1 ;  /* 0x000000ffff148224 */ /* 0x000fe200008e062f */
[----:B------:R-:W-:-:S04]  /*4e20*/  @!P0 LEA R14, P1, R15, UR10, 0x3 ;  /* 0x0000000a0f0e8c11 */ /* 0x000fc8000f8218ff */
[----:B------:R-:W-:Y:S02]  /*4e30*/  @!P0 LEA.HI.X R15, R15, UR4, R20, 0x3, P1 ;  /* 0x000000040f0f8c11 */ /* 0x000fe400088f1c14 */
[----:B------:R-:W-:-:S05]  /*4e40*/  IADD3 R45, P1, PT, R45, UR12, RZ ;  /* 0x0000000c2d2d7c10 */ /* 0x000fca000ff3e0ff */
[----:B------:R-:W-:Y:S01]  /*4e50*/  IMAD.X R47, R47, 0x1, R4, P1 ;  /* 0x000000012f2f7824 */ /* 0x000fe200008e0604 */
[----:B-1----:R4:W-:Y:S01]  /*4e60*/  @!P0 STG.E.64 desc[UR22][R14.64], R6 ;  /* 0x000000060e008986 */ /* 0x0029e2000c101b16 */
[----:B------:R-:W-:-:S13]  /*4e70*/  ISETP.NE.AND P0, PT, R5, 0x1, PT ;  /* 0x000000010500780c */ /* 0x000fda0003f05270 */
[----:B----4-:R-:W-:Y:S05]  /*4e80*/  @!P0 BRA `(.L_x_26144) ;  /* 0x0000000000508947 */ /* 0x010fea0003800000 */
[----:B------:R-:W-:-:S05]  /*4e90*/  VIADD R6, R42, 0xffffffff ;  /* 0xffffffff2a067836 */ /* 0x000fca0000000000 */
[----:B------:R-:W-:-:S04]  /*4ea0*/  LOP3.LUT R14, R6, 0x1f, RZ, 0xc0, !PT ;  /* 0x0000001f060e7812 */ /* 0x000fc800078ec0ff */
[----:B------:R-:W-:-:S13]  /*4eb0*/  ISETP.GE.U32.AND P0, PT, R14, UR27, PT ;  /* 0x0000001b0e007c0c */ /* 0x000fda000bf06070 */
[----:B------:R-:W1:Y:S01]  /*4ec0*/  @!P0 LDS.64 R6, [R43+0x8] ;  /* 0x000008002b068984 */ /* 0x000e620000000a00 */
[----:B------:R-:W-:-:S05]  /*4ed0*/  @!P0 IADD3 R15, P1, PT, R14, R45, RZ ;  /* 0x0000002d0e0f8210 */ /* 0x000fca0007f3e0ff */
[----:B------:R-:W-:Y:S01]  /*4ee0*/  @!P0 IMAD.X R20, RZ, RZ, R47, P1 ;  /* 0x000000ffff148224 */ /* 0x000fe200008e062f */
[----:B------:R-:W-:-:S04]  /*4ef0*/  @!P0 LEA R14, P1, R15, UR10, 0x3 ;  /* 0x0000000a0f0e8c11 */ /* 0x000fc8000f8218ff */
[----:B------:R-:W-:-:S05]  /*4f00*/  @!P0 LEA.HI.X R15, R15, UR4, R20, 0x3, P1 ;  /* 0x000000040f0f8c11 */ /* 0x000fca00088f1c14 */
[----:B-1----:R4:W-:Y:S01]  /*4f10*/  @!P0 STG.E.64 desc[UR22][R14.64], R6 ;  /* 0x000000060e008986 */ /* 0x0029e2000c101b16 */
[----:B------:R-:W-:-:S13]  /*4f20*/  ISETP.NE.AND P0, PT, R5, 0x2, PT ;  /* 0x000000020500780c */ /* 0x000fda0003f05270 */
[----:B----4-:R-:W-:Y:S05]  /*4f30*/  @!P0 BRA `(.L_x_26144) ;  /* 0x0000000000248947 */ /* 0x010fea0003800000 */
[----:B------:R-:W-:-:S05]  /*4f40*/  VIADD R5, R42, 0x1e ;  /* 0x0000001e2a057836 */ /* 0x000fca0000000000 */
[----:B------:R-:W-:-:S04]  /*4f50*/  LOP3.LUT R14, R5, 0x1f, RZ, 0xc0, !PT ;  /* 0x0000001f050e7812 */ /* 0x000fc800078ec0ff */
[----:B------:R-:W-:-:S13]  /*4f60*/  ISETP.GE.U32.AND P0, PT, R14, UR27, PT ;  /* 0x0000001b0e007c0c */ /* 0x000fda000bf06070 */
[----:B------:R-:W1:Y:S01]  /*4f70*/  @!P0 LDS.64 R6, [R43+0x10] ;  /* 0x000010002b068984 */ /* 0x000e620000000a00 */
[----:B------:R-:W-:-:S04]  /*4f80*/  @!P0 IADD3 R5, P1, P2, R14, UR12, R45 ;  /* 0x0000000c0e058c10 */ /* 0x000fc8000fa3e02d */
[----:B------:R-:W-:Y:S02]  /*4f90*/  @!P0 IADD3.X R20, PT, PT, RZ, R47, R4, P1, P2 ;  /* 0x0000002fff148210 */ /* 0x000fe40000fe4404 */
[----:B------:R-:W-:-:S04]  /*4fa0*/  @!P0 LEA R14, P1, R5, UR10, 0x3 ;  /* 0x0000000a050e8c11 */ /* 0x000fc8000f8218ff */
[----:B------:R-:W-:-:S05]  /*4fb0*/  @!P0 LEA.HI.X R15, R5, UR4, R20, 0x3, P1 ;  /* 0x00000004050f8c11 */ /* 0x000fca00088f1c14 */
[----:B-1----:R4:W-:Y:S04]  /*4fc0*/  @!P0 STG.E.64 desc[UR22][R14.64], R6 ;  /* 0x000000060e008986 */ /* 0x0029e8000c101b16 */
.L_x_26144:
[----:B------:R-:W-:Y:S05]  /*4fd0*/  BSYNC.RECONVERGENT B0 ;  /* 0x0000000000007941 */ /* 0x000fea0003800200 */
.L_x_26143:
        /* <DEDUP_REMOVED lines=12> */
[----:B-1-34-:R-:W-:Y:S02]  /*50a0*/  IMAD R6, R44, 0xc, R63 ;  /* 0x0000000c2c067824 */ /* 0x01afe400078e023f */
[----:B--2---:R-:W-:Y:S01]  /*50b0*/  IMAD.MOV.U32 R39, RZ, RZ, RZ ;  /* 0x000000ffff277224 */ /* 0x004fe200078e00ff */
        /* <DEDUP_REMOVED lines=14> */
.L_x_26152:
[C---:B------:R-:W-:Y:S01]  /*51a0*/  VIADD R4, R36.reuse, 0xffffffff ;  /* 0xffffffff24047836 */ /* 0x040fe20000000000 */
[C---:B---3--:R-:W-:Y:S01]  /*51b0*/  LOP3.LUT R15, R36.reuse, 0x1f, RZ, 0xc0, !PT ;  /* 0x0000001f240f7812 */ /* 0x048fe200078ec0ff */
[C---:B------:R-:W-:Y:S02]  /*51c0*/  VIADD R6, R36.reuse, 0x1e ;  /* 0x0000001e24067836 */ /* 0x040fe40000000000 */
[----:B------:R-:W-:Y:S01]  /*51d0*/  VIADD R7, R36, 0x1d ;  /* 0x0000001d24077836 */ /* 0x000fe20000000000 */
[----:B0-----:R-:W-:Y:S01]  /*51e0*/  LOP3.LUT R23, R4, 0x1f, RZ, 0xc0, !PT ;  /* 0x0000001f04177812 */ /* 0x001fe200078ec0ff */
[----:B-1----:R-:W-:Y:S01]  /*51f0*/  IMAD.MOV.U32 R4, RZ, RZ, R46 ;  /* 0x000000ffff047224 */ /* 0x002fe200078e002e */
[----:B------:R-:W-:Y:S01]  /*5200*/  LOP3.LUT R25, R6, 0x1f, RZ, 0xc0, !PT ;  /* 0x0000001f06197812 */ /* 0x000fe200078ec0ff */
[----:B------:R-:W-:Y:S01]  /*5210*/  VIADD R38, R38, 0x4 ;  /* 0x0000000426267836 */ /* 0x000fe20000000000 */
        /* <DEDUP_REMOVED lines=10> */
[----:B------:R-:W-:Y:S01]  /*52c0*/  @!P4 LEA R16, P6, R14, UR10, 0x3 ;  /* 0x0000000a0e10cc11 */ /* 0x000fe2000f8c18ff */
[----:B------:R-:W2:Y:S01]  /*52d0*/  @!P2 LDS.64 R18, [R41] ;  /* 0x000000002912a984 */ /* 0x000ea20000000a00 */
[----:B------:R-:W-:Y:S01]  /*52e0*/  IMAD.X R43, R43, 0x1, R4, P5 ;  /* 0x000000012b2b7824 */ /* 0x000fe200028e0604 */
[----:B------:R-:W-:-:S02]  /*52f0*/  @!P3 IADD3 R23, P5, PT, R23, R42, RZ ;  /* 0x0000002a1717b210 */ /* 0x000fc40007fbe0ff */
[----:B------:R-:W-:Y:S02]  /*5300*/  @!P4 LEA.HI.X R17, R14, UR4, R15, 0x3, P6 ;  /* 0x000000040e11cc11 */ /* 0x000fe4000b0f1c0f */
[----:B------:R3:W4:Y:S01]  /*5310*/  @!P1 LDS.64 R14, [R41+0x8] ;  /* 0x00000800290e9984 */ /* 0x0007220000000a00 */
[----:B------:R-:W-:Y:S01]  /*5320*/  @!P3 IMAD.X R24, RZ, RZ, R43, P5 ;  /* 0x000000ffff18b224 */ /* 0x000fe200028e062b */
[C---:B------:R-:W-:Y:S02]  /*5330*/  @!P3 LEA R22, P5, R23.reuse, UR10, 0x3 ;  /* 0x0000000a1716bc11 */ /* 0x040fe4000f8a18ff */
[----:B------:R-:W-:Y:S02]  /*5340*/  IADD3 R42, P6, PT, R42, UR12, RZ ;  /* 0x0000000c2a2a7c10 */ /* 0x000fe4000ffde0ff */
[----:B------:R-:W-:Y:S02]  /*5350*/  @!P3 LEA.HI.X R23, R23, UR4, R24, 0x3, P5 ;  /* 0x000000041717bc11 */ /* 0x000fe4000a8f1c18 */
[----:B------:R-:W-:Y:S01]  /*5360*/  @!P2 IADD3 R25, P5, PT, R25, R42, RZ ;  /* 0x0000002a1919a210 */ /* 0x000fe20007fbe0ff */
[----:B------:R-:W-:Y:S01]  /*5370*/  IMAD.X R43, R43, 0x1, R4, P6 ;  /* 0x000000012b2b7824 */ /* 0x000fe200030e0604 */
[----:B------:R-:W-:Y:S01]  /*5380*/  IADD3 R42, P6, PT, R42, UR12, RZ ;  /* 0x0000000c2a2a7c10 */ /* 0x000fe2000ffde0ff */
[----:B---3--:R-:W-:-:S02]  /*5390*/  VIADD R41, R41, 0x20 ;  /* 0x0000002029297836 */ /* 0x008fc40000000000 */
[----:B------:R-:W-:Y:S01]  /*53a0*/  @!P2 IMAD.X R26, RZ, RZ, R43, P5 ;  /* 0x000000ffff1aa224 */ /* 0x000fe200028e062b */
[----:B------:R-:W-:Y:S01]  /*53b0*/  @!P2 LEA R24, P5, R25, UR10, 0x3 ;  /* 0x0000000a1918ac11 */ /* 0x000fe2000f8a18ff */
[----:B------:R-:W-:-:S03]  /*53c0*/  IMAD.X R43, R43, 0x1, R4, P6 ;  /* 0x000000012b2b7824 */ /* 0x000fc600030e0604 */
        /* <DEDUP_REMOVED lines=11> */
[----:B------:R-:W-:-:S05]  /*5480*/  IADD3 R42, P1, PT, R42, UR12, RZ ;  /* 0x0000000c2a2a7c10 */ /* 0x000fca000ff3e0ff */
[----:B------:R-:W-:-:S04]  /*5490*/  IMAD.X R43, R43, 0x1, R4, P1 ;  /* 0x000000012b2b7824 */ /* 0x000fc800008e0604 */
[----:B------:R-:W-:Y:S05]  /*54a0*/  @P2 BRA `(.L_x_26152) ;  /* 0xfffffffc003c2947 */ /* 0x000fea000383ffff */
.L_x_26151:
[----:B------:R-:W-:Y:S05]  /*54b0*/  BSYNC.RECONVERGENT B1 ;  /* 0x0000000000017941 */ /* 0x000fea0003800200 */
.L_x_26150:
[----:B------:R-:W-:Y:S05]  /*54c0*/  @!P0 BRA `(.L_x_26149) ;  /* 0x0000000000888947 */ /* 0x000fea0003800000 */
[----:B---3--:R-:W-:Y:S01]  /*54d0*/  LOP3.LUT R15, R36, 0x1f, RZ, 0xc0, !PT ;  /* 0x0000001f240f7812 */ /* 0x008fe200078ec0ff */
[----:B------:R-:W-:-:S03]  /*54e0*/  IMAD.IADD R39, R34, 0x1, R39 ;  /* 0x0000000122277824 */ /* 0x000fc600078e0227 */
[----:B------:R-:W-:Y:S01]  /*54f0*/  ISETP.GE.U32.AND P0, PT, R15, UR27, PT ;  /* 0x0000001b0f007c0c */ /* 0x000fe2000bf06070 */
[----:B------:R-:W-:-:S12]  /*5500*/  IMAD R39, R39, 0x8, R30 ;  /* 0x0000000827277824 */ /* 0x000fd800078e021e */
[----:B------:R-:W1:Y:S01]  /*5510*/  @!P0 LDS.64 R6, [R39] ;  /* 0x0000000027068984 */ /* 0x000e620000000a00 */
[----:B------:R-:W-:-:S05]  /*5520*/  @!P0 IADD3 R15, P1, PT, R15, R42, RZ ;  /* 0x0000002a0f0f8210 */ /* 0x000fca0007f3e0ff */
[----:B0-----:R-:W-:Y:S01]  /*5530*/  @!P0 IMAD.X R16, RZ, RZ, R43, P1 ;  /* 0x000000ffff108224 */ /* 0x001fe200008e062b */
[----:B------:R-:W-:-:S04]  /*5540*/  @!P0 LEA R14, P1, R15, UR10, 0x3 ;  /* 0x0000000a0f0e8c11 */ /* 0x000fc8000f8218ff */
[----:B------:R-:W-:Y:S02]  /*5550*/  @!P0 LEA.HI.X R15, R15, UR4, R16, 0x3, P1 ;  /* 0x000000040f0f8c11 */ /* 0x000fe400088f1c10 */
[----:B------:R-:W-:-:S05]  /*5560*/  IADD3 R42, P1, PT, R42, UR12, RZ ;  /* 0x0000000c2a2a7c10 */ /* 0x000fca000ff3e0ff */
[----:B------:R-:W-:Y:S01]  /*5570*/  IMAD.X R43, R43, 0x1, R4, P1 ;  /* 0x000000012b2b7824 */ /* 0x000fe200008e0604 */
[----:B-1----:R0:W-:Y:S01]  /*5580*/  @!P0 STG.E.64 desc[UR22][R14.64], R6 ;  /* 0x000000060e008986 */ /* 0x0021e2000c101b16 */
        /* <DEDUP_REMOVED lines=22> */
.L_x_26149:
[----:B------:R-:W-:Y:S05]  /*56f0*/  BSYNC.RECONVERGENT B0 ;  /* 0x0000000000007941 */ /* 0x000fea0003800200 */
.L_x_26148:
[----:B------:R-:W-:Y:S01]  /*5700*/  BAR.SYNC.DEFER_BLOCKING 0x0 ;  /* 0x0000000000007b1d */ /* 0x000fe20000010000 */
[----:B------:R-:W-:Y:S01]  /*5710*/  ISETP.LT.U32.AND P0, PT, R34, UR26, PT ;  /* 0x0000001a22007c0c */ /* 0x000fe2000bf01070 */
[----:B01-34-:R-:W-:-:S04]  /*5720*/  IMAD R6, R44, 0xc, R35 ;  /* 0x0000000c2c067824 */ /* 0x01bfc800078e0223 */
[----:B------:R-:W-:Y:S01]  /*5730*/  BSSY.RECONVERGENT B0, `(.L_x_26153) ;  /* 0x000006c000007945 */ /* 0x000fe20003800200 */
        /* <DEDUP_REMOVED lines=17> */
[----:B------:R-:W1:Y:S01]  /*5850*/  LDC R24, c[0x0][0x3d4] ;  /* 0x0000f500ff187b82 */ /* 0x000e620000000800 */
[----:B------:R-:W-:Y:S02]  /*5860*/  IMAD R29, R44, 0x20, R29 ;  /* 0x000000202c1d7824 */ /* 0x000fe400078e021d */
[----:B------:R-:W-:-:S03]  /*5870*/  IMAD.IADD R23, R2, 0x1, -R5 ;  /* 0x0000000102177824 */ /* 0x000fc600078e0a05 */
[----:B------:R-:W-:Y:S01]  /*5880*/  IADD3 R28, PT, PT, R29, 0x10, R28 ;  /* 0x000000101d1c7810 */ /* 0x000fe20007ffe01c */
[----:B------:R-:W-:-:S07]  /*5890*/  IMAD.MOV R0, RZ, RZ, -R23 ;  /* 0x000000ffff007224 */ /* 0x000fce00078e0a17 */
.L_x_26157:
[C---:B---3--:R-:W-:Y:S01]  /*58a0*/  LOP3.LUT R7, R3.reuse, 0x1f, RZ, 0xc0, !PT ;  /* 0x0000001f03077812 */ /* 0x048fe200078ec0ff */
[C---:B------:R-:W-:Y:S02]  /*58b0*/  VIADD R2, R3.reuse, 0xffffffff ;  /* 0xffffffff03027836 */ /* 0x040fe40000000000 */
[----:B------:R-:W-:Y:S01]  /*58c0*/  VIADD R4, R3, 0x1d ;  /* 0x0000001d03047836 */ /* 0x000fe20000000000 */
[----:B------:R-:W-:Y:S01]  /*58d0*/  ISETP.GE.U32.AND P4, PT, R7, UR27, PT ;  /* 0x0000001b07007c0c */ /* 0x000fe2000bf86070 */
[----:B------:R-:W-:Y:S01]  /*58e0*/  VIADD R3, R3, 0x1e ;  /* 0x0000001e03037836 */ /* 0x000fe20000000000 */
[----:B------:R-:W-:Y:S01]  /*58f0*/  LOP3.LUT R17, R2, 0x1f, RZ, 0xc0, !PT ;  /* 0x0000001f02117812 */ /* 0x000fe200078ec0ff */
[----:B------:R-:W-:Y:S01]  /*5900*/  VIADD R0, R0, 0x4 ;  /* 0x0000000400007836 */ /* 0x000fe20000000000 */
[----:B------:R-:W-:Y:S01]  /*5910*/  LOP3.LUT R27, R4, 0x1f, RZ, 0xc0, !PT ;  /* 0x0000001f041b7812 */ /* 0x000fe200078ec0ff */
[----:B-1----:R-:W-:Y:S01]  /*5920*/  IMAD.MOV.U32 R4, RZ, RZ, R24 ;  /* 0x000000ffff047224 */ /* 0x002fe200078e0018 */
[----:B------:R-:W-:-:S02]  /*5930*/  LOP3.LUT R19, R3, 0x1f, RZ, 0xc0, !PT ;  /* 0x0000001f03137812 */ /* 0x000fc400078ec0ff */
[----:B------:R-:W-:Y:S02]  /*5940*/  ISETP.GE.U32.AND P3, PT, R17, UR27, PT ;  /* 0x0000001b11007c0c */ /* 0x000fe4000bf66070 */
[----:B------:R-:W-:Y:S02]  /*5950*/  ISETP.GE.U32.AND P2, PT, R19, UR27, PT ;  /* 0x0000001b13007c0c */ /* 0x000fe4000bf46070 */
[----:B------:R-:W-:Y:S02]  /*5960*/  ISETP.GE.U32.AND P1, PT, R27, UR27, PT ;  /* 0x0000001b1b007c0c */ /* 0x000fe4000bf26070 */
[----:B------:R-:W-:Y:S02]  /*5970*/  @!P4 IADD3 R2, P6, PT, R7, R22, RZ ;  /* 0x000000160702c210 */ /* 0x000fe40007fde0ff */
[----:B------:R-:W1:Y:S01]  /*5980*/  @!P4 LDS.64 R6, [R28+-0x10] ;  /* 0xfffff0001c06c984 */ /* 0x000e620000000a00 */
[----:B------:R-:W-:Y:S02]  /*5990*/  IADD3 R22, P5, PT, R22, UR12, RZ ;  /* 0x0000000c16167c10 */ /* 0x000fe4000ffbe0ff */
[----:B------:R-:W-:Y:S01]  /*59a0*/  @!P4 IMAD.X R3, RZ, RZ, R25, P6 ;  /* 0x000000ffff03c224 */ /* 0x000fe200030e0619 */
[----:B------:R-:W-:Y:S01]  /*59b0*/  @!P4 LEA R14, P6, R2, UR10, 0x3 ;  /* 0x0000000a020ecc11 */ /* 0x000fe2000f8c18ff */
[----:B0-----:R-:W0:Y:S01]  /*59c0*/  @!P3 LDS.64 R8, [R28+-0x8] ;  /* 0xfffff8001c08b984 */ /* 0x001e220000000a00 */
[----:B------:R-:W-:-:S02]  /*59d0*/  IMAD.X R25, R25, 0x1, R4, P5 ;  /* 0x0000000119197824 */ /* 0x000fc400028e0604 */
[----:B------:R-:W-:Y:S01]  /*59e0*/  @!P4 LEA.HI.X R15, R2, UR4, R3, 0x3, P6 ;  /* 0x00000004020fcc11 */ /* 0x000fe2000b0f1c03 */
[----:B------:R-:W2:Y:S01]  /*59f0*/  @!P2 LDS.64 R10, [R28] ;  /* 0x000000001c0aa984 */ /* 0x000ea20000000a00 */
[----:B------:R-:W-:Y:S02]  /*5a00*/  @!P3 IADD3 R2, P5, PT, R17, R22, RZ ;  /* 0x000000161102b210 */ /* 0x000fe40007fbe0ff */
[----:B------:R-:W-:Y:S01]  /*5a10*/  IADD3 R22, P6, PT, R22, UR12, RZ ;  /* 0x0000000c16167c10 */ /* 0x000fe2000ffde0ff */
[----:B------:R3:W4:Y:S02]  /*5a20*/  @!P1 LDS.64 R12, [R28+0x8] ;  /* 0x000008001c0c9984 */ /* 0x0007240000000a00 */
[----:B------:R-:W-:Y:S01]  /*5a30*/  @!P3 IMAD.X R3, RZ, RZ, R25, P5 ;  /* 0x000000ffff03b224 */ /* 0x000fe200028e0619 */
[----:B------:R-:W-:Y:S01]  /*5a40*/  @!P3 LEA R16, P5, R2, UR10, 0x3 ;  /* 0x0000000a0210bc11 */ /* 0x000fe2000f8a18ff */
[----:B------:R-:W-:-:S03]  /*5a50*/  IMAD.X R25, R25, 0x1, R4, P6 ;  /* 0x0000000119197824 */ /* 0x000fc600030e0604 */
[----:B------:R-:W-:Y:S01]  /*5a60*/  @!P3 LEA.HI.X R17, R2, UR4, R3, 0x3, P5 ;  /* 0x000000040211bc11 */ /* 0x000fe2000a8f1c03 */
[----:B---3--:R-:W-:Y:S01]  /*5a70*/  VIADD R28, R28, 0x20 ;  /* 0x000000201c1c7836 */ /* 0x008fe20000000000 */
[----:B------:R-:W-:Y:S02]  /*5a80*/  @!P2 IADD3 R2, P5, PT, R19, R22, RZ ;  /* 0x000000161302a210 */ /* 0x000fe40007fbe0ff */
[----:B------:R-:W-:-:S03]  /*5a90*/  IADD3 R22, P6, PT, R22, UR12, RZ ;  /* 0x0000000c16167c10 */ /* 0x000fc6000ffde0ff */
[----:B------:R-:W-:Y:S01]  /*5aa0*/  @!P2 IMAD.X R3, RZ, RZ, R25, P5 ;  /* 0x000000ffff03a224 */ /* 0x000fe200028e0619 */
[----:B------:R-:W-:Y:S01]  /*5ab0*/  @!P2 LEA R18, P5, R2, UR10, 0x3 ;  /* 0x0000000a0212ac11 */ /* 0x000fe2000f8a18ff */
[----:B------:R-:W-:-:S03]  /*5ac0*/  IMAD.X R25, R25, 0x1, R4, P6 ;  /* 0x0000000119197824 */ /* 0x000fc600030e0604 */
[----:B------:R-:W-:Y:S02]  /*5ad0*/  @!P2 LEA.HI.X R19, R2, UR4, R3, 0x3, P5 ;  /* 0x000000040213ac11 */ /* 0x000fe4000a8f1c03 */
[----:B------:R-:W-:-:S05]  /*5ae0*/  @!P1 IADD3 R2, P5, PT, R27, R22, RZ ;  /* 0x000000161b029210 */ /* 0x000fca0007fbe0ff */
[----:B------:R-:W-:Y:S01]  /*5af0*/  @!P1 IMAD.X R3, RZ, RZ, R25, P5 ;  /* 0x000000ffff039224 */ /* 0x000fe200028e0619 */
[----:B-1----:R3:W-:Y:S01]  /*5b00*/  @!P4 STG.E.64 desc[UR22][R14.64], R6 ;  /* 0x000000060e00c986 */ /* 0x0027e2000c101b16 */
[----:B------:R-:W-:-:S03]  /*5b10*/  @!P1 LEA R20, P5, R2, UR10, 0x3 ;  /* 0x0000000a02149c11 */ /* 0x000fc6000f8a18ff */
[----:B0-----:R3:W-:Y:S01]  /*5b20*/  @!P3 STG.E.64 desc[UR22][R16.64], R8 ;  /* 0x000000081000b986 */ /* 0x0017e2000c101b16 */
        /* <DEDUP_REMOVED lines=8> */
.L_x_26156:
[----:B------:R-:W-:Y:S05]  /*5bb0*/  BSYNC.RECONVERGENT B1 ;  /* 0x0000000000017941 */ /* 0x000fea0003800200 */
.L_x_26155:
[----:B------:R-:W-:Y:S05]  /*5bc0*/  @!P0 BRA `(.L_x_26154) ;  /* 0x0000000000888947 */ /* 0x000fea0003800000 */
[----:B0--3--:R-:W-:Y:S01]  /*5bd0*/  LOP3.LUT R9, R3, 0x1f, RZ, 0xc0, !PT ;  /* 0x0000001f03097812 */ /* 0x009fe200078ec0ff */
        /* <DEDUP_REMOVED lines=33> */
.L_x_26154:
[----:B------:R-:W-:Y:S05]  /*5df0*/  BSYNC.RECONVERGENT B0 ;  /* 0x0000000000007941 */ /* 0x000fea0003800200 */
.L_x_26153:
        /* <DEDUP_REMOVED lines=8> */
[----:B---3--:R-:W3:Y:S01]  /*5e80*/  @!P0 S2R R6, SR_CgaCtaId ;  /* 0x0000000000068919 */ /* 0x008ee20000008800 */
[----:B------:R-:W-:Y:S02]  /*5e90*/  @!P0 MOV R7, 0x400 ;  /* 0x0000040000078802 */ /* 0x000fe40000000f00 */
[----:B--2---:R-:W-:-:S05]  /*5ea0*/  FMNMX R0, R55, R0, !PT ;  /* 0x0000000037007209 */ /* 0x004fca0007800000 */
[----:B-1----:R-:W1:Y:S01]  /*5eb0*/  SHFL.DOWN PT, R3, R0, 0x8, 0x1f ;  /* 0x09001f0000037f89 */ /* 0x002e6200000e0000 */
[----:B---3--:R-:W-:-:S05]  /*5ec0*/  @!P0 LEA R7, R6, R7, 0x18 ;  /* 0x0000000706078211 */ /* 0x008fca00078ec0ff */
        /* <DEDUP_REMOVED lines=26> */
.L_x_26166:
[----:B------:R-:W-:Y:S02]  /*6070*/  ISETP.NE.AND P0, PT, R40, RZ, PT ;  /* 0x000000ff2800720c */ /* 0x000fe40003f05270 */
[----:B--2---:R-:W-:-:S11]  /*6080*/  FMNMX R5, R2, R5, !PT ;  /* 0x0000000502057209 */ /* 0x004fd60007800000 */
[----:B------:R-:W-:Y:S05]  /*6090*/  @P0 BRA `(.L_x_26159) ;  /* 0x0000000000080947 */ /* 0x000fea0003800000 */
[----:B-1----:R-:W1:Y:S02]  /*60a0*/  LDC.64 R2, c[0x0][0x3a8] ;  /* 0x0000ea00ff027b82 */ /* 0x002e640000000a00 */
[----:B-1----:R2:W-:Y:S02]  /*60b0*/  REDG.E.MAX.S32.STRONG.GPU desc[UR22][R2.64], R5 ;  /* 0x000000050200798e */ /* 0x0025e4000d12e316 */
.L_x_26159:
[----:B------:R-:W-:Y:S05]  /*60c0*/  BSYNC B0 ;  /* 0x0000000000007941 */ /* 0x000fea0003800000 */
.L_x_26158:
        /* <DEDUP_REMOVED lines=10> */
[----:B---3--:R-:W-:-:S07]  /*6170*/  MOV R7, 0x6190 ;  /* 0x0000619000077802 */ /* 0x008fce0000000f00 */
[----:B012---:R-:W-:Y:S05]  /*6180*/  CALL.REL.NOINC `($__internal_665_$__cuda_sm20_rcp_rn_f32_slowpath) ;  /* 0x0000000400987944 */ /* 0x007fea0003c00000 */
[----:B------:R-:W-:Y:S05]  /*6190*/  BRA `(.L_x_26162) ;  /* 0x0000000000147947 */ /* 0x000fea0003800000 */
.L_x_26161:
[----:B-12---:R-:W1:Y:S01]  /*61a0*/  MUFU.RCP R5, UR30 ;  /* 0x0000001e00057d08 */ /* 0x006e620008001000 */
[----:B------:R-:W-:-:S04]  /*61b0*/  IMAD.U32 R0, RZ, RZ, UR30 ;  /* 0x0000001eff007e24 */ /* 0x000fc8000f8e00ff */
[----:B-1----:R-:W-:-:S04]  /*61c0*/  FFMA R0, R5, R0, -1 ;  /* 0xbf80000005007423 */ /* 0x002fc80000000000 */
[----:B------:R-:W-:-:S04]  /*61d0*/  FADD.FTZ R0, -R0, -RZ ;  /* 0x800000ff00007221 */ /* 0x000fc80000010100 */
[----:B------:R-:W-:-:S07]  /*61e0*/  FFMA R5, R5, R0, R5 ;  /* 0x0000000005057223 */ /* 0x000fce0000000005 */
.L_x_26162:
[----:B------:R-:W1:Y:S02]  /*61f0*/  LDC.64 R2, c[0x0][0x3b0] ;  /* 0x0000ec00ff027b82 */ /* 0x000e640000000a00 */
[----:B-1----:R-:W-:Y:S01]  /*6200*/  STG.E desc[UR22][R2.64], R5 ;  /* 0x0000000502007986 */ /* 0x002fe2000c101916 */
[----:B------:R-:W-:Y:S05]  /*6210*/  EXIT ;  /* 0x000000000000794d */ /* 0x000fea0003800000 */
.L_x_26160:
[----:B------:R-:W-:Y:S02]  /*6220*/  IMAD.MOV.U32 R7, RZ, RZ, 0x4 ;  /* 0x00000004ff077424 */ /* 0x000fe400078e00ff */
[----:B0-----:R-:W-:Y:S02]  /*6230*/  IMAD.MOV.U32 R9, RZ, RZ, 0x1f ;  /* 0x0000001fff097424 */ /* 0x001fe400078e00ff */
[----:B------:R-:W-:-:S07]  /*6240*/  IMAD.MOV.U32 R4, RZ, RZ, -0x1 ;  /* 0xffffffffff047424 */ /* 0x000fce00078e00ff */
[----:B-12---:R-:W-:Y:S05]  /*6250*/  WARPSYNC.COLLECTIVE R4, `(.L_x_26163) ;  /* 0x0000000004087348 */ /* 0x006fea0003c00000 */
[----:B--2---:R0:W2:Y:S02]  /*6260*/  SHFL.DOWN P0, R5, R0, R7, R9 ;  /* 0x0800000700057389 */ /* 0x0040a40000000009 */
[----:B012---:R-:W-:Y:S05]  /*6270*/  ENDCOLLECTIVE ;  /* 0x000000000000791b */ /* 0x007fea0003800000 */
.L_x_26163:
[----:B------:R-:W-:Y:S02]  /*6280*/  IMAD.MOV.U32 R7, RZ, RZ, 0x2 ;  /* 0x00000002ff077424 */ /* 0x000fe400078e00ff */
[----:B------:R-:W-:-:S05]  /*6290*/  IMAD.MOV.U32 R3, RZ, RZ, R5 ;  /* 0x000000ffff037224 */ /* 0x000fca00078e0005 */
[----:B------:R-:W-:-:S05]  /*62a0*/  FMNMX R3, R3, R0, !PT ;  /* 0x0000000003037209 */ /* 0x000fca0007800000 */
[----:B------:R-:W-:-:S07]  /*62b0*/  IMAD.MOV.U32 R0, RZ, RZ, R3 ;  /* 0x000000ffff007224 */ /* 0x000fce00078e0003 */
[----:B------:R-:W-:Y:S05]  /*62c0*/  WARPSYNC.COLLECTIVE R4, `(.L_x_26164) ;  /* 0x0000000004087348 */ /* 0x000fea0003c00000 */
[----:B------:R0:W1:Y:S02]  /*62d0*/  SHFL.DOWN P0, R5, R0, R7, R9 ;  /* 0x0800000700057389 */ /* 0x0000640000000009 */
[----:B01----:R-:W-:Y:S05]  /*62e0*/  ENDCOLLECTIVE ;  /* 0x000000000000791b */ /* 0x003fea0003800000 */
.L_x_26164:
[----:B------:R-:W-:Y:S02]  /*62f0*/  IMAD.MOV.U32 R7, RZ, RZ, 0x1 ;  /* 0x00000001ff077424 */ /* 0x000fe400078e00ff */
[----:B------:R-:W-:-:S05]  /*6300*/  IMAD.MOV.U32 R2, RZ, RZ, R5 ;  /* 0x000000ffff027224 */ /* 0x000fca00078e0005 */
[----:B------:R-:W-:-:S05]  /*6310*/  FMNMX R2, R3, R2, !PT ;  /* 0x0000000203027209 */ /* 0x000fca0007800000 */
[----:B------:R-:W-:-:S07]  /*6320*/  IMAD.MOV.U32 R0, RZ, RZ, R2 ;  /* 0x000000ffff007224 */ /* 0x000fce00078e0002 */
[----:B------:R-:W-:Y:S05]  /*6330*/  WARPSYNC.COLLECTIVE R4, `(.L_x_26165) ;  /* 0x0000000004087348 */ /* 0x000fea0003c00000 */
[----:B------:R0:W1:Y:S02]  /*6340*/  SHFL.DOWN P0, R5, R0, R7, R9 ;  /* 0x0800000700057389 */ /* 0x0000640000000009 */
[----:B01----:R-:W-:Y:S05]  /*6350*/  ENDCOLLECTIVE ;  /* 0x000000000000791b */ /* 0x003fea0003800000 */
.L_x_26165:
[----:B------:R-:W-:Y:S05]  /*6360*/  BRA `(.L_x_26166) ;  /* 0xfffffffc00407947 */ /* 0x000fea000383ffff */
        .weak           $__internal_664_$__cuda_sm20_div_u64
        .type           $__internal_664_$__cuda_sm20_div_u64,@function
        .size           $__internal_664_$__cuda_sm20_div_u64,($__internal_665_$__cuda_sm20_rcp_rn_f32_slowpath - $__internal_664_$__cuda_sm20_div_u64)
$__internal_664_$__cuda_sm20_div_u64:
        /* <DEDUP_REMOVED lines=71> */
[----:B------:R-:W-:Y:S11]  /*67e0*/  RET.REL.NODEC R2 `(_ZN18transformer_engine6detail38cast_transpose_fused_kernel_notalignedILb0ELb0ELb1EfNS_16CTDBiasDActParamI13__nv_bfloat16S3_S3_fEELi4ELi4ENS_5EmptyEXadL_ZNS_5sreluIffEET_T0_RKS5_EEEEvT3_mmm) ;  /* 0xffffff9802047950 */ /* 0x000ff60003c3ffff */
        .weak           $__internal_665_$__cuda_sm20_rcp_rn_f32_slowpath
        .type           $__internal_665_$__cuda_sm20_rcp_rn_f32_slowpath,@function
        .size           $__internal_665_$__cuda_sm20_rcp_rn_f32_slowpath,(.L_x_29966 - $__internal_665_$__cuda_sm20_rcp_rn_f32_slowpath)
$__internal_665_$__cuda_sm20_rcp_rn_f32_slowpath:
        /* <DEDUP_REMOVED lines=15> */
.L_x_26167:
        /* <DEDUP_REMOVED lines=33> */
.L_x_26169:
[----:B------:R0:W1:Y:S02]  /*6af0*/  MUFU.RCP R2, R0 ;  /* 0x0000000000027308 */ /* 0x0000640000001000 */
.L_x_26168:
[----:B-1-3--:R-:W-:Y:S02]  /*6b00*/  IMAD.MOV.U32 R5, RZ, RZ, R2 ;  /* 0x000000ffff057224 */ /* 0x00afe400078e0002 */
[----:B------:R-:W-:Y:S02]  /*6b10*/  IMAD.MOV.U32 R2, RZ, RZ, R7 ;  /* 0x000000ffff027224 */ /* 0x000fe400078e0007 */
[----:B------:R-:W-:-:S04]  /*6b20*/  IMAD.MOV.U32 R3, RZ, RZ, 0x0 ;  /* 0x00000000ff037424 */ /* 0x000fc800078e00ff */
[----:B0-2---:R-:W-:Y:S05]  /*6b30*/  RET.REL.NODEC R2 `(_ZN18transformer_engine6detail38cast_transpose_fused_kernel_notalignedILb0ELb0ELb1EfNS_16CTDBiasDActParamI13__nv_bfloat16S3_S3_fEELi4ELi4ENS_5EmptyEXadL_ZNS_5sreluIffEET_T0_RKS5_EEEEvT3_mmm) ;  /* 0xffffff9402307950 */ /* 0x005fea0003c3ffff */
.L_x_26170:
        /* <DEDUP_REMOVED lines=12> */
.L_x_29966:


//--------------------- .text._ZN18transformer_engine6detail38cast_transpose_fused_kernel_notalignedILb0ELb0ELb1EfNS_16CTDBiasDActParamI13__nv_bfloat16S3_6__halffEELi4ELi4ENS_5EmptyEXadL_ZNS_5sreluIffEET_T0_RKS6_EEEEvT3_mmm --------------------------
	.section	.text._ZN18transformer_engine6detail38cast_transpose_fused_kernel_notalignedILb0ELb0ELb1EfNS_16CTDBiasDActParamI13__nv_bfloat16S3_6__halffEELi4ELi4ENS_5EmptyEXadL_ZNS_5sreluIffEET_T0_RKS6_EEEEvT3_mmm,"ax",@progbits
	.align	128
        .global         _ZN18transformer_engine6detail38cast_transpose_fused_kernel_notalignedILb0ELb0ELb1EfNS_16CTDBiasDActParamI13__nv_bfloat16S3_6__halffEELi4ELi4ENS_5EmptyEXadL_ZNS_5sreluIffEET_T0_RKS6_EEEEvT3_mmm
        .type           _ZN18transformer_engine6detail38cast_transpose_fused_kernel_notalignedILb0ELb0ELb1EfNS_16CTDBiasDActParamI13__nv_bfloat16S3_6__halffEELi4ELi4ENS_5EmptyEXadL_ZNS_5sreluIffEET_T0_RKS6_EEEEvT3_mmm,@function
        .size           _ZN18transformer_engine6detail38cast_transpose_fused_kernel_notalignedILb0ELb0ELb1EfNS_16CTDBiasDActParamI13__nv_bfloat16S3_6__halffEELi4ELi4ENS_5EmptyEXadL_ZNS_5sreluIffEET_T0_RKS6_EEEEvT3_mmm,(.L_x_29968 - _ZN18transformer_engine6detail38cast_transpose_fused_kernel_notalignedILb0ELb0ELb1EfNS_16CTDBiasDActParamI13__nv_bfloat16S3_6__halffEELi4ELi4ENS_5EmptyEXadL_ZNS_5sreluIffEET_T0_RKS6_EEEEvT3_mmm)
        .other          _ZN18transformer_engine6detail38cast_transpose_fused_kernel_notalignedILb0ELb0ELb1EfNS_16CTDBiasDActParamI13__nv_bfloat16S3_6__halffEELi4ELi4ENS_5EmptyEXadL_ZNS_5sreluIffEET_T0_RKS6_EEEEvT3_mmm,@"STO_CUDA_ENTRY STV_DEFAULT"
_ZN18transformer_engine6detail38cast_transpose_fused_kernel_notalignedILb0ELb0ELb1EfNS_16CTDBiasDActParamI13__nv_bfloat16S3_6__halffEELi4ELi4ENS_5EmptyEXadL_ZNS_5sreluIffEET_T0_RKS6_EEEEvT3_mmm:
.text._ZN18transformer_engine6detail38cast_transpose_fused_kernel_notalignedILb0ELb0ELb1EfNS_16CTDBiasDActParamI13__nv_bfloat16S3_6__halffEELi4ELi4ENS_5EmptyEXadL_ZNS_5sreluIffEET_T0_RKS6_EEEEvT3_mmm:
        /* <DEDUP_REMOVED lines=43> */
.L_x_26171:
[----:B------:R-:W-:-:S07]  /*02b0*/  MOV R6, 0x2d0 ;  /* 0x000002d000067802 */ /* 0x000fce0000000f00 */
[----:B------:R-:W-:Y:S05]  /*02c0*/  CALL.REL.NOINC `($__internal_666_$__cuda_sm20_div_u64) ;  /* 0x0000006000287944 */ /* 0x000fea0003c00000 */
        /* <DEDUP_REMOVED lines=11> */
.L_x_26172:
        /* <DEDUP_REMOVED lines=237> */
[----:B------:R-:W0:Y:S01]  /*1250*/  F2F.F16.F32 R48, R48 ;  /* 0x0000003000307304 */ /* 0x000e220000200800 */
[----:B------:R-:W-:Y:S01]  /*1260*/  IADD3 R18, P4, PT, R7, R2, RZ ;  /* 0x0000000207127210 */ /* 0x000fe20007f9e0ff */
[----:B------:R-:W-:-:S06]  /*1270*/  IMAD.U32 R23, RZ, RZ, UR31 ;  /* 0x0000001fff177e24 */ /* 0x000fcc000f8e00ff */
[----:B------:R-:W1:Y:S01]  /*1280*/  F2F.F16.F32 R42, R42 ;  /* 0x0000002a002a7304 */ /* 0x000e620000200800 */
[----:B------:R-:W-:Y:S01]  /*1290*/  IMAD.X R19, RZ, RZ, R8, P4 ;  /* 0x000000ffff137224 */ /* 0x000fe200020e0608 */
[----:B------:R-:W-:-:S06]  /*12a0*/  FMNMX3 R22, R30, R22, R31, !PT ;  /* 0x000000161e167276 */ /* 0x000fcc000780001f */
[----:B------:R-:W2:Y:S01]  /*12b0*/  F2F.F16.F32 R47, R47 ;  /* 0x0000002f002f7304 */ /* 0x000ea20000200800 */
[----:B------:R-:W-:-:S07]  /*12c0*/  @P2 IMAD.WIDE.U32 R30, R23, 0x5, R18 ;  /* 0x00000005171e2825 */ /* 0x000fce00078e0012 */
[----:B------:R-:W3:Y:S01]  /*12d0*/  F2F.F16.F32 R35, R35 ;  /* 0x0000002300237304 */ /* 0x000ee20000200800 */
[----:B------:R-:W-:-:S07]  /*12e0*/  FMNMX3 R38, R38, R22, R39, !PT ;  /* 0x0000001626267276 */ /* 0x000fce0007800027 */
        /* <DEDUP_REMOVED lines=28> */
.L_x_26174:
[----:B------:R-:W-:Y:S05]  /*14b0*/  BSYNC.RECONVERGENT B0 ;  /* 0x0000000000007941 */ /* 0x000fea0003800200 */
.L_x_26173:
        /* <DEDUP_REMOVED lines=10> */
.L_x_26176:
[----:B------:R-:W-:Y:S05]  /*1560*/  BSYNC.RECONVERGENT B0 ;  /* 0x0000000000007941 */ /* 0x000fea0003800200 */
.L_x_26175:
        /* <DEDUP_REMOVED lines=15> */
.L_x_26178:
[----:B------:R-:W-:Y:S05]  /*1660*/  BSYNC.RECONVERGENT B0 ;  /* 0x0000000000007941 */ /* 0x000fea0003800200 */
.L_x_26177:
        /* <DEDUP_REMOVED lines=12> */
.L_x_26180:
[----:B------:R-:W-:Y:S05]  /*1730*/  BSYNC.RECONVERGENT B0 ;  /* 0x0000000000007941 */ /* 0x000fea0003800200 */
.L_x_26179:
        /* <DEDUP_REMOVED lines=87> */
[----:B0-----:R0:W-:Y:S02]  /*1cb0*/  F2F.F16.F32 R16, R39 ;  /* 0x0000002700107304 */ /* 0x0011e40000200800 */
        /* <DEDUP_REMOVED lines=41> */
[----:B------:R-:W0:Y:S03]  /*1f50*/  F2F.F16.F32 R52, R52 ;  /* 0x0000003400347304 */ /* 0x000e260000200800 */
[----:B------:R-:W-:-:S05]  /*1f60*/  FSEL R56, R25, RZ, P2 ;  /* 0x000000ff19387208 */ /* 0x000fca0001000000 */
[----:B------:R1:W2:Y:S01]  /*1f70*/  F2F.F16.F32 R24, R29 ;  /* 0x0000001d00187304 */ /* 0x0002a20000200800 */
[----:B------:R-:W-:-:S07]  /*1f80*/  VIADD R25, R3, 0x1d ;  /* 0x0000001d03197836 */ /* 0x000fce0000000000 */
[----:B------:R-:W3:Y:S01]  /*1f90*/  F2F.F16.F32 R14, R14 ;  /* 0x0000000e000e7304 */ /* 0x000ee20000200800 */
[----:B-1----:R-:W-:-:S07]  /*1fa0*/  IADD3.X R29, PT, PT, R27, UR15, RZ, P4, !PT ;  /* 0x0000000f1b1d7c10 */ /* 0x002fce000a7fe4ff */
[----:B------:R-:W1:Y:S08]  /*1fb0*/  F2F.F16.F32 R15, R15 ;  /* 0x0000000f000f7304 */ /* 0x000e700000200800 */
        /* <DEDUP_REMOVED lines=8> */
[----:B------:R0:W1:Y:S08]  /*2040*/  F2F.F16.F32 R26, R31 ;  /* 0x0000001f001a7304 */ /* 0x0000700000200800 */
[----:B------:R1:W1:Y:S01]  /*2050*/  F2F.F16.F32 R27, R30 ;  /* 0x0000001e001b7304 */ /* 0x0002620000200800 */
        /* <DEDUP_REMOVED lines=16> */
.L_x_26182:
[----:B------:R-:W-:Y:S05]  /*2160*/  BSYNC.RECONVERGENT B0 ;  /* 0x0000000000007941 */ /* 0x000fea0003800200 */
.L_x_26181:
        /* <DEDUP_REMOVED lines=11> */
.L_x_26184:
[----:B------:R-:W-:Y:S05]  /*2220*/  BSYNC.RECONVERGENT B0 ;  /* 0x0000000000007941 */ /* 0x000fea0003800200 */
.L_x_26183:
[----:B------:R-:W3:Y:S01]  /*2230*/  F2F.F16.F32 R56, R56 ;  /* 0x0000003800387304 */ /* 0x000ee20000200800 */
        /* <DEDUP_REMOVED lines=16> */
.L_x_26186:
[----:B------:R-:W-:Y:S05]  /*2340*/  BSYNC.RECONVERGENT B0 ;  /* 0x0000000000007941 */ /* 0x000fea0003800200 */
.L_x_26185:
        /* <DEDUP_REMOVED lines=12> */
.L_x_26188:
[----:B------:R-:W-:Y:S05]  /*2410*/  BSYNC.RECONVERGENT B0 ;  /* 0x0000000000007941 */ /* 0x000fea0003800200 */
.L_x_26187:
        /* <DEDUP_REMOVED lines=99> */
[----:B------:R-:W-:Y:S01]  /*2a50*/  F2F.F16.F32 R49, R49 ;  /* 0x0000003100317304 */ /* 0x000fe20000200800 */
        /* <DEDUP_REMOVED lines=25> */
[----:B------:R-:W-:Y:S01]  /*2bf0*/  F2F.F16.F32 R59, R59 ;  /* 0x0000003b003b7304 */ /* 0x000fe20000200800 */
        /* <DEDUP_REMOVED lines=8> */
[----:B------:R-:W-:Y:S01]  /*2c80*/  F2F.F16.F32 R44, R44 ;  /* 0x0000002c002c7304 */ /* 0x000fe20000200800 */
[----:B------:R-:W-:Y:S01]  /*2c90*/  FSETP.GT.AND P4, PT, R19, RZ, PT ;  /* 0x000000ff1300720b */ /* 0x000fe20003f84000 */
[C---:B------:R-:W-:Y:S01]  /*2ca0*/  FMUL R19, R10.reuse, R10 ;  /* 0x0000000a0a137220 */ /* 0x040fe20000400000 */
[----:B------:R-:W-:Y:S01]  /*2cb0*/  FSEL R58, R9, RZ, P2 ;  /* 0x000000ff093a7208 */ /* 0x000fe20001000000 */
[----:B------:R-:W-:Y:S01]  /*2cc0*/  FMUL R9, R57, UR30 ;  /* 0x0000001e39097c20 */ /* 0x000fe20008400000 */
[----:B------:R-:W-:-:S02]  /*2cd0*/  FSETP.GT.AND P2, PT, R10, RZ, PT ;  /* 0x000000ff0a00720b */ /* 0x000fc40003f44000 */
[----:B------:R-:W-:Y:S01]  /*2ce0*/  SHF.R.U32.HI R43, RZ, 0x10, R43 ;  /* 0x00000010ff2b7819 */ /* 0x000fe2000001162b */
[----:B------:R-:W-:Y:S01]  /*2cf0*/  F2F.F16.F32 R61, R61 ;  /* 0x0000003d003d7304 */ /* 0x000fe20000200800 */
[----:B------:R-:W-:Y:S02]  /*2d00*/  FSEL R46, R46, RZ, P4 ;  /* 0x000000ff2e2e7208 */ /* 0x000fe40002000000 */
[----:B------:R-:W-:Y:S01]  /*2d10*/  FSEL R47, R19, RZ, P2 ;  /* 0x000000ff132f7208 */ /* 0x000fe20001000000 */
[----:B------:R-:W-:Y:S01]  /*2d20*/  IMAD.U32 R19, R43, 0x10000, RZ ;  /* 0x000100002b137824 */ /* 0x000fe200078e00ff */
[----:B------:R-:W-:Y:S01]  /*2d30*/  FMNMX3 R42, R23, R56, R58, !PT ;  /* 0x00000038172a7276 */ /* 0x000fe2000780003a */
[----:B------:R-:W-:Y:S01]  /*2d40*/  FMUL R10, R46, UR30 ;  /* 0x0000001e2e0a7c20 */ /* 0x000fe20008400000 */
[----:B------:R-:W-:Y:S01]  /*2d50*/  SHF.R.U64 R40, R40, 0x10, R41 ;  /* 0x0000001028287819 */ /* 0x000fe20000001229 */
[----:B------:R-:W0:Y:S01]  /*2d60*/  F2F.F16.F32 R9, R9 ;  /* 0x0000000900097304 */ /* 0x000e220000200800 */
[C---:B------:R-:W-:Y:S01]  /*2d70*/  FSETP.GT.AND P2, PT, R19.reuse, RZ, PT ;  /* 0x000000ff1300720b */ /* 0x040fe20003f44000 */
[----:B------:R-:W-:Y:S01]  /*2d80*/  FMUL R19, R19, R19 ;  /* 0x0000001313137220 */ /* 0x000fe20000400000 */
[----:B------:R-:W-:Y:S01]  /*2d90*/  FMNMX3 R43, R7, R42, R47, !PT ;  /* 0x0000002a072b7276 */ /* 0x000fe2000780002f */
[----:B------:R-:W-:-:S04]  /*2da0*/  IMAD.WIDE.U32 R22, R22, 0x10000, RZ ;  /* 0x0001000016167825 */ /* 0x000fc800078e00ff */
[----:B------:R-:W-:Y:S01]  /*2db0*/  FMUL R56, R6, UR30 ;  /* 0x0000001e06387c20 */ /* 0x000fe20008400000 */
[----:B------:R-:W-:Y:S01]  /*2dc0*/  FMUL R58, R58, UR30 ;  /* 0x0000001e3a3a7c20 */ /* 0x000fe20008400000 */
[----:B------:R-:W-:Y:S01]  /*2dd0*/  FSEL R42, R19, RZ, P2 ;  /* 0x000000ff132a7208 */ /* 0x000fe20001000000 */
[----:B------:R-:W1:Y:S01]  /*2de0*/  F2F.F16.F32 R10, R10 ;  /* 0x0000000a000a7304 */ /* 0x000e620000200800 */
[----:B------:R-:W-:Y:S01]  /*2df0*/  IMAD.U32 R19, R40, 0x10000, RZ ;  /* 0x0001000028137824 */ /* 0x000fe200078e00ff */
[----:B------:R-:W-:Y:S01]  /*2e00*/  LOP3.LUT R6, R26, R22, RZ, 0xfc, !PT ;  /* 0x000000161a067212 */ /* 0x000fe200078efcff */
[----:B------:R-:W2:Y:S01]  /*2e10*/  S2R R40, SR_TID.X ;  /* 0x0000000000287919 */ /* 0x000ea20000002100 */
[----:B------:R-:W-:Y:S01]  /*2e20*/  LOP3.LUT R7, R23, R24, R55, 0xfe, !PT ;  /* 0x0000001817077212 */ /* 0x000fe200078efe37 */
[----:B------:R-:W-:Y:S01]  /*2e30*/  FMUL R22, R19, R19 ;  /* 0x0000001313167220 */ /* 0x000fe20000400000 */
[----:B------:R-:W-:Y:S01]  /*2e40*/  FMNMX3 R43, R18, R43, R42, !PT ;  /* 0x0000002b122b7276 */ /* 0x000fe2000780002a */
[----:B0-----:R-:W-:Y:S01]  /*2e50*/  IMAD.U32 R23, R9, 0x10000, RZ ;  /* 0x0001000009177824 */ /* 0x001fe200078e00ff */
[----:B------:R-:W0:Y:S01]  /*2e60*/  F2F.F16.F32 R45, R45 ;  /* 0x0000002d002d7304 */ /* 0x000e220000200800 */
        /* <DEDUP_REMOVED lines=10> */
[----:B------:R-:W1:Y:S01]  /*2f10*/  F2F.F16.F32 R63, R63 ;  /* 0x0000003f003f7304 */ /* 0x000e620000200800 */
[----:B------:R-:W-:Y:S02]  /*2f20*/  IADD3 R42, P2, PT, R2, UR14, RZ ;  /* 0x0000000e022a7c10 */ /* 0x000fe4000ff5e0ff */
[----:B0-----:R-:W-:Y:S02]  /*2f30*/  LOP3.LUT R19, R45, R19, R26, 0xfe, !PT ;  /* 0x000000132d137212 */ /* 0x001fe400078efe1a */
[----:B------:R-:W-:Y:S02]  /*2f40*/  SHF.R.U32.HI R26, RZ, 0x10, R41 ;  /* 0x00000010ff1a7819 */ /* 0x000fe40000011629 */
[----:B------:R-:W-:Y:S01]  /*2f50*/  FMNMX3 R57, R57, R43, R60, !PT ;  /* 0x0000002b39397276 */ /* 0x000fe2000780003c */
[----:B------:R-:W0:Y:S01]  /*2f60*/  F2F.F16.F32 R56, R56 ;  /* 0x0000003800387304 */ /* 0x000e220000200800 */
[----:B------:R-:W-:Y:S01]  /*2f70*/  IADD3.X R43, PT, PT, R8, UR15, RZ, P2, !PT ;  /* 0x0000000f082b7c10 */ /* 0x000fe200097fe4ff */
[----:B------:R-:W-:-:S04]  /*2f80*/  IMAD.U32 R26, R26, 0x10000, RZ ;  /* 0x000100001a1a7824 */ /* 0x000fc800078e00ff */
[C---:B------:R-:W-:Y:S01]  /*2f90*/  FMUL R41, R26.reuse, R26 ;  /* 0x0000001a1a297220 */ /* 0x040fe20000400000 */
[----:B------:R-:W-:Y:S01]  /*2fa0*/  FSETP.GT.AND P1, PT, R26, RZ, PT ;  /* 0x000000ff1a00720b */ /* 0x000fe20003f24000 */
[----:B------:R-:W3:Y:S01]  /*2fb0*/  F2F.F16.F32 R58, R58 ;  /* 0x0000003a003a7304 */ /* 0x000ee20000200800 */
[----:B-1----:R-:W-:Y:S02]  /*2fc0*/  LOP3.LUT R18, R18, R63, RZ, 0xfc, !PT ;  /* 0x0000003f12127212 */ /* 0x002fe400078efcff */
[----:B------:R-:W-:-:S05]  /*2fd0*/  FSEL R41, R41, RZ, P1 ;  /* 0x000000ff29297208 */ /* 0x000fca0000800000 */
[----:B------:R-:W1:Y:S08]  /*2fe0*/  F2F.F16.F32 R24, R24 ;  /* 0x0000001800187304 */ /* 0x000e700000200800 */
[----:B------:R-:W4:Y:S08]  /*2ff0*/  F2F.F16.F32 R47, R47 ;  /* 0x0000002f002f7304 */ /* 0x000f300000200800 */
[----:B------:R-:W0:Y:S08]  /*3000*/  F2F.F16.F32 R55, R55 ;  /* 0x0000003700377304 */ /* 0x000e300000200800 */
[----:B------:R-:W0:Y:S08]  /*3010*/  F2F.F16.F32 R65, R65 ;  /* 0x0000004100417304 */ /* 0x000e300000200800 */
[----:B------:R-:W0:Y:S01]  /*3020*/  F2F.F16.F32 R67, R67 ;  /* 0x0000004300437304 */ /* 0x000e220000200800 */
        /* <DEDUP_REMOVED lines=8> */
.L_x_26190:
[----:B------:R-:W-:Y:S05]  /*30b0*/  BSYNC.RECONVERGENT B0 ;  /* 0x0000000000007941 */ /* 0x000fea0003800200 */
.L_x_26189:
        /* <DEDUP_REMOVED lines=12> */
.L_x_26192:
[----:B------:R-:W-:Y:S05]  /*3180*/  BSYNC.RECONVERGENT B0 ;  /* 0x0000000000007941 */ /* 0x000fea0003800200 */
.L_x_26191:
[----:B-12---:R1:W2:Y:S01]  /*3190*/  F2F.F16.F32 R48, R60 ;  /* 0x0000003c00307304 */ /* 0x0062a20000200800 */
        /* <DEDUP_REMOVED lines=23> */
.L_x_26194:
[----:B------:R-:W-:Y:S05]  /*3310*/  BSYNC.RECONVERGENT B0 ;  /* 0x0000000000007941 */ /* 0x000fea0003800200 */
.L_x_26193:
        /* <DEDUP_REMOVED lines=14> */
.L_x_26196:
[----:B------:R-:W-:Y:S05]  /*3400*/  BSYNC.RECONVERGENT B0 ;  /* 0x0000000000007941 */ /* 0x000fea0003800200 */
.L_x_26195:
        /* <DEDUP_REMOVED lines=34> */
[----:B------:R-:W0:Y:S01]  /*3630*/  F2F.F16.F32 R61, R61 ;  /* 0x0000003d003d7304 */ /* 0x000e220000200800 */
[----:B------:R-:W-:-:S02]  /*3640*/  IMAD.U32 R47, R56, 0x10000, RZ ;  /* 0x00010000382f7824 */ /* 0x000fc400078e00ff */
[----:B------:R-:W-:Y:S01]  /*3650*/  FMUL R56, R24, UR30 ;  /* 0x0000001e18387c20 */ /* 0x000fe20008400000 */
[----:B------:R-:W-:Y:S01]  /*3660*/  IMAD.SHL.U32 R34, R44, 0x4, RZ ;  /* 0x000000042c227824 */ /* 0x000fe200078e00ff */
[----:B------:R-:W-:Y:S01]  /*3670*/  FMNMX3 R57, R24, R57, R48, !PT ;  /* 0x0000003918397276 */ /* 0x000fe20007800030 */
[----:B------:R-:W-:Y:S01]  /*3680*/  IMAD R10, R38, UR31, RZ ;  /* 0x0000001f260a7c24 */ /* 0x000fe2000f8e02ff */
[----:B------:R-:W-:Y:S01]  /*3690*/  FSEL R32, R32, RZ, P1 ;  /* 0x000000ff20207208 */ /* 0x000fe20000800000 */
[C---:B------:R-:W-:Y:S01]  /*36a0*/  FMUL R24, R47.reuse, R47 ;  /* 0x0000002f2f187220 */ /* 0x040fe20000400000 */
[----:B------:R-:W1:Y:S01]  /*36b0*/  F2F.F16.F32 R46, R46 ;  /* 0x0000002e002e7304 */ /* 0x000e620000200800 */
[----:B------:R-:W-:Y:S01]  /*36c0*/  VIADD R35, R34, 0x3 ;  /* 0x0000000322237836 */ /* 0x000fe20000000000 */
[----:B------:R-:W-:Y:S01]  /*36d0*/  FSETP.GT.AND P1, PT, R47, RZ, PT ;  /* 0x000000ff2f00720b */ /* 0x000fe20003f24000 */
[----:B------:R-:W-:Y:S01]  /*36e0*/  VIADD R58, R10, UR14 ;  /* 0x0000000e0a3a7c36 */ /* 0x000fe20008000000 */
[----:B------:R-:W-:Y:S01]  /*36f0*/  FMNMX3 R57, R45, R57, R32, !PT ;  /* 0x000000392d397276 */ /* 0x000fe20007800020 */
[----:B------:R-:W-:Y:S01]  /*3700*/  FMUL R63, R32, UR30 ;  /* 0x0000001e203f7c20 */ /* 0x000fe20008400000 */
[----:B------:R-:W-:Y:S01]  /*3710*/  FSEL R10, R24, RZ, P1 ;  /* 0x000000ff180a7208 */ /* 0x000fe20000800000 */
[----:B------:R-:W-:Y:S01]  /*3720*/  BSSY.RECONVERGENT B0, `(.L_x_26197) ;  /* 0x0000025000007945 */ /* 0x000fe20003800200 */
[----:B------:R-:W2:Y:S01]  /*3730*/  F2F.F16.F32 R49, R49 ;  /* 0x0000003100317304 */ /* 0x000ea20000200800 */
[----:B------:R-:W-:-:S02]  /*3740*/  ISETP.GE.U32.AND P0, PT, R35, UR27, PT ;  /* 0x0000001b23007c0c */ /* 0x000fc4000bf06070 */
[----:B------:R-:W-:Y:S01]  /*3750*/  FMNMX3 R57, R43, R57, R10, !PT ;  /* 0x000000392b397276 */ /* 0x000fe2000780000a */
[----:B------:R-:W-:Y:S01]  /*3760*/  FMUL R43, R45, UR30 ;  /* 0x0000001e2d2b7c20 */ /* 0x000fe20008400000 */
[C---:B------:R-:W-:Y:S02]  /*3770*/  IADD3 R58, PT, PT, R25.reuse, UR14, R58 ;  /* 0x0000000e193a7c10 */ /* 0x040fe4000fffe03a */
[----:B------:R-:W-:Y:S01]  /*3780*/  ISETP.GE.U32.OR P0, PT, R25, UR26, P0 ;  /* 0x0000001a19007c0c */ /* 0x000fe20008706470 */
[----:B0-----:R-:W-:Y:S01]  /*3790*/  IMAD.WIDE.U32 R24, R61, 0x10000, RZ ;  /* 0x000100003d187825 */ /* 0x001fe200078e00ff */
[----:B------:R0:W3:Y:S03]  /*37a0*/  F2F.F16.F32 R47, R56 ;  /* 0x00000038002f7304 */ /* 0x0000e60000200800 */
[----:B-1----:R-:W-:-:S05]  /*37b0*/  IMAD.U32 R45, R46, 0x10000, RZ ;  /* 0x000100002e2d7824 */ /* 0x002fca00078e00ff */
[----:B--2---:R-:W-:Y:S01]  /*37c0*/  LOP3.LUT R25, R45, R25, R49, 0xfe, !PT ;  /* 0x000000192d197212 */ /* 0x004fe200078efe31 */
[----:B------:R-:W-:Y:S01]  /*37d0*/  FMUL R45, R48, UR30 ;  /* 0x0000001e302d7c20 */ /* 0x000fe20008400000 */
[----:B0-----:R-:W-:Y:S01]  /*37e0*/  SHF.R.U32.HI R56, RZ, 0x10, R33 ;  /* 0x00000010ff387819 */ /* 0x001fe20000011621 */
[----:B------:R-:W-:Y:S01]  /*37f0*/  IMAD.U32 R33, R33, 0x10000, RZ ;  /* 0x0001000021217824 */ /* 0x000fe200078e00ff */
[----:B------:R-:W0:Y:S03]  /*3800*/  F2F.F16.F32 R43, R43 ;  /* 0x0000002b002b7304 */ /* 0x000e260000200800 */
[----:B------:R-:W-:Y:S01]  /*3810*/  IMAD.U32 R48, R56, 0x10000, RZ ;  /* 0x0001000038307824 */ /* 0x000fe200078e00ff */
[C---:B------:R-:W-:Y:S01]  /*3820*/  FSETP.GT.AND P1, PT, R33.reuse, RZ, PT ;  /* 0x000000ff2100720b */ /* 0x040fe20003f24000 */
[----:B------:R-:W-:Y:S01]  /*3830*/  FMUL R33, R33, R33 ;  /* 0x0000002121217220 */ /* 0x000fe20000400000 */
[----:B---3--:R-:W-:-:S02]  /*3840*/  LOP3.LUT R24, R24, R47, RZ, 0xfc, !PT ;  /* 0x0000002f18187212 */ /* 0x008fc400078efcff */
[----:B------:R-:W1:Y:S01]  /*3850*/  F2F.F16.F32 R45, R45 ;  /* 0x0000002d002d7304 */ /* 0x000e620000200800 */
[C---:B------:R-:W-:Y:S01]  /*3860*/  FSETP.GT.AND P2, PT, R48.reuse, RZ, PT ;  /* 0x000000ff3000720b */ /* 0x040fe20003f44000 */
[----:B------:R-:W-:Y:S01]  /*3870*/  FMUL R48, R48, R48 ;  /* 0x0000003030307220 */ /* 0x000fe20000400000 */
[----:B------:R-:W-:Y:S02]  /*3880*/  FSEL R33, R33, RZ, P1 ;  /* 0x000000ff21217208 */ /* 0x000fe40000800000 */
[----:B------:R-:W-:Y:S02]  /*3890*/  IADD3 R32, P1, PT, R58, UR14, RZ ;  /* 0x0000000e3a207c10 */ /* 0x000fe4000ff3e0ff */
[----:B------:R-:W-:Y:S01]  /*38a0*/  FSEL R64, R48, RZ, P2 ;  /* 0x000000ff30407208 */ /* 0x000fe20001000000 */
[----:B------:R-:W2:Y:S01]  /*38b0*/  F2F.F16.F32 R63, R63 ;  /* 0x0000003f003f7304 */ /* 0x000ea20000200800 */
        /* <DEDUP_REMOVED lines=11> */
.L_x_26198:
[----:B------:R-:W-:Y:S05]  /*3970*/  BSYNC.RECONVERGENT B0 ;  /* 0x0000000000007941 */ /* 0x000fea0003800200 */
.L_x_26197:
[----:B------:R-:W-:Y:S01]  /*3980*/  SHF.R.U32.HI R39, RZ, 0x10, R31 ;  /* 0x00000010ff277819 */ /* 0x000fe2000001161f */
[----:B------:R-:W-:Y:S01]  /*3990*/  FMUL R47, R10, UR30 ;  /* 0x0000001e0a2f7c20 */ /* 0x000fe20008400000 */
[----:B------:R-:W3:Y:S01]  /*39a0*/  F2F.F16.F32 R48, R48 ;  /* 0x0000003000307304 */ /* 0x000ee20000200800 */
[----:B------:R-:W-:Y:S02]  /*39b0*/  BSSY.RECONVERGENT B0, `(.L_x_26199) ;  /* 0x0000012000007945 */ /* 0x000fe40003800200 */
[----:B------:R-:W-:-:S04]  /*39c0*/  IMAD.U32 R10, R39, 0x10000, RZ ;  /* 0x00010000270a7824 */ /* 0x000fc800078e00ff */
[C---:B------:R-:W-:Y:S01]  /*39d0*/  FMUL R62, R10.reuse, R10 ;  /* 0x0000000a0a3e7220 */ /* 0x040fe20000400000 */
[----:B------:R-:W-:Y:S01]  /*39e0*/  FSETP.GT.AND P1, PT, R10, RZ, PT ;  /* 0x000000ff0a00720b */ /* 0x000fe20003f24000 */
[----:B------:R-:W-:Y:S01]  /*39f0*/  FMUL R10, R64, UR30 ;  /* 0x0000001e400a7c20 */ /* 0x000fe20008400000 */
[----:B------:R-:W4:Y:S02]  /*3a00*/  F2F.F16.F32 R47, R47 ;  /* 0x0000002f002f7304 */ /* 0x000f240000200800 */
[----:B------:R-:W-:-:S06]  /*3a10*/  FSEL R62, R62, RZ, P1 ;  /* 0x000000ff3e3e7208 */ /* 0x000fcc0000800000 */
[----:B------:R0:W0:Y:S01]  /*3a20*/  F2F.F16.F32 R64, R10 ;  /* 0x0000000a00407304 */ /* 0x0000220000200800 */
        /* <DEDUP_REMOVED lines=10> */
.L_x_26200:
[----:B------:R-:W-:Y:S05]  /*3ad0*/  BSYNC.RECONVERGENT B0 ;  /* 0x0000000000007941 */ /* 0x000fea0003800200 */
.L_x_26199:
[----:B------:R-:W-:Y:S01]  /*3ae0*/  FMUL R61, R62, UR30 ;  /* 0x0000001e3e3d7c20 */ /* 0x000fe20008400000 */
[----:B0-----:R-:W-:Y:S01]  /*3af0*/  SHF.R.U64 R10, R30, 0x10, R31 ;  /* 0x000000101e0a7819 */ /* 0x001fe2000000121f */
[----:B---3--:R-:W-:Y:S01]  /*3b00*/  IMAD.WIDE.U32 R56, R64, 0x10000, RZ ;  /* 0x0001000040387825 */ /* 0x008fe200078e00ff */
[----:B------:R-:W-:Y:S01]  /*3b10*/  SHF.R.U64 R28, R28, 0x10, R29 ;  /* 0x000000101c1c7819 */ /* 0x000fe2000000121d */
[----:B------:R-:W-:Y:S02]  /*3b20*/  BSSY.RECONVERGENT B0, `(.L_x_26201) ;  /* 0x0000031000007945 */ /* 0x000fe40003800200 */
[----:B------:R-:W0:Y:S01]  /*3b30*/  F2F.F16.F32 R61, R61 ;  /* 0x0000003d003d7304 */ /* 0x000e220000200800 */
        /* <DEDUP_REMOVED lines=15> */
[----:B------:R-:W0:Y:S01]  /*3c30*/  F2F.F16.F32 R56, R56 ;  /* 0x0000003800387304 */ /* 0x000e220000200800 */
        /* <DEDUP_REMOVED lines=8> */
[----:B------:R-:W2:Y:S01]  /*3cc0*/  F2F.F16.F32 R63, R63 ;  /* 0x0000003f003f7304 */ /* 0x000ea20000200800 */
[----:B------:R-:W-:Y:S02]  /*3cd0*/  FSETP.GT.AND P1, PT, R29, RZ, PT ;  /* 0x000000ff1d00720b */ /* 0x000fe40003f24000 */
[----:B------:R-:W-:Y:S01]  /*3ce0*/  FSEL R55, R55, RZ, P2 ;  /* 0x000000ff37377208 */ /* 0x000fe20001000000 */
[C---:B------:R-:W-:Y:S01]  /*3cf0*/  FMUL R60, R31.reuse, UR30 ;  /* 0x0000001e1f3c7c20 */ /* 0x040fe20008400000 */
[----:B------:R-:W-:-:S02]  /*3d00*/  FMNMX3 R57, R31, R57, R62, !PT ;  /* 0x000000391f397276 */ /* 0x000fc4000780003e */
[----:B------:R-:W-:Y:S01]  /*3d10*/  FSEL R58, R58, RZ, P1 ;  /* 0x000000ff3a3a7208 */ /* 0x000fe20000800000 */
[----:B------:R-:W-:Y:S02]  /*3d20*/  FMUL R64, R55, UR30 ;  /* 0x0000001e37407c20 */ /* 0x000fe40008400000 */
[----:B------:R-:W3:Y:S08]  /*3d30*/  F2F.F16.F32 R60, R60 ;  /* 0x0000003c003c7304 */ /* 0x000ef00000200800 */
[----:B------:R-:W0:Y:S01]  /*3d40*/  F2F.F16.F32 R64, R64 ;  /* 0x0000004000407304 */ /* 0x000e220000200800 */
        /* <DEDUP_REMOVED lines=14> */
.L_x_26202:
[----:B------:R-:W-:Y:S05]  /*3e30*/  BSYNC.RECONVERGENT B0 ;  /* 0x0000000000007941 */ /* 0x000fea0003800200 */
.L_x_26201:
[----:B------:R-:W-:Y:S01]  /*3e40*/  FMUL R67, R58, UR30 ;  /* 0x0000001e3a437c20 */ /* 0x000fe20008400000 */
[----:B------:R-:W-:Y:S01]  /*3e50*/  BSSY.RECONVERGENT B0, `(.L_x_26203) ;  /* 0x0000010000007945 */ /* 0x000fe20003800200 */
[----:B------:R-:W-:Y:S01]  /*3e60*/  LOP3.LUT R13, R0, R11, RZ, 0xfc, !PT ;  /* 0x0000000b000d7212 */ /* 0x000fe200078efcff */
[----:B0-----:R-:W-:Y:S02]  /*3e70*/  IMAD.U32 R0, R64, 0x10000, RZ ;  /* 0x0001000040007824 */ /* 0x001fe400078e00ff */
[----:B------:R-:W-:Y:S01]  /*3e80*/  IMAD.U32 R61, R63, 0x10000, RZ ;  /* 0x000100003f3d7824 */ /* 0x000fe200078e00ff */
[----:B------:R-:W0:Y:S01]  /*3e90*/  F2F.F16.F32 R67, R67 ;  /* 0x0000004300437304 */ /* 0x000e220000200800 */
        /* <DEDUP_REMOVED lines=11> */
.L_x_26204:
[----:B------:R-:W-:Y:S05]  /*3f50*/  BSYNC.RECONVERGENT B0 ;  /* 0x0000000000007941 */ /* 0x000fea0003800200 */
.L_x_26203:
        /* <DEDUP_REMOVED lines=65> */
.L_x_26209:
        /* <DEDUP_REMOVED lines=48> */
.L_x_26208:
[----:B------:R-:W-:Y:S05]  /*4670*/  BSYNC.RECONVERGENT B1 ;  /* 0x0000000000017941 */ /* 0x000fea0003800200 */
.L_x_26207:
        /* <DEDUP_REMOVED lines=35> */
.L_x_26206:
[----:B------:R-:W-:Y:S05]  /*48b0*/  BSYNC.RECONVERGENT B0 ;  /* 0x0000000000007941 */ /* 0x000fea0003800200 */
.L_x_26205:
        /* <DEDUP_REMOVED lines=29> */
.L_x_26214:
        /* <DEDUP_REMOVED lines=48> */
.L_x_26213:
[----:B------:R-:W-:Y:S05]  /*4d90*/  BSYNC.RECONVERGENT B1 ;  /* 0x0000000000017941 */ /* 0x000fea0003800200 */
.L_x_26212:
        /* <DEDUP_REMOVED lines=35> */
.L_x_26211:
[----:B------:R-:W-:Y:S05]  /*4fd0*/  BSYNC.RECONVERGENT B0 ;  /* 0x0000000000007941 */ /* 0x000fea0003800200 */
.L_x_26210:
        /* <DEDUP_REMOVED lines=28> */
.L_x_26219:
        /* <DEDUP_REMOVED lines=49> */
.L_x_26218:
[----:B------:R-:W-:Y:S05]  /*54b0*/  BSYNC.RECONVERGENT B1 ;  /* 0x0000000000017941 */ /* 0x000fea0003800200 */
.L_x_26217:
        /* <DEDUP_REMOVED lines=35> */
.L_x_26216:
[----:B------:R-:W-:Y:S05]  /*56f0*/  BSYNC.RECONVERGENT B0 ;  /* 0x0000000000007941 */ /* 0x000fea0003800200 */
.L_x_26215:
        /* <DEDUP_REMOVED lines=26> */
.L_x_26224:
        /* <DEDUP_REMOVED lines=49> */
.L_x_26223:
[----:B------:R-:W-:Y:S05]  /*5bb0*/  BSYNC.RECONVERGENT B1 ;  /* 0x0000000000017941 */ /* 0x000fea0003800200 */
.L_x_26222:
        /* <DEDUP_REMOVED lines=35> */
.L_x_26221:
[----:B------:R-:W-:Y:S05]  /*5df0*/  BSYNC.RECONVERGENT B0 ;  /* 0x0000000000007941 */ /* 0x000fea0003800200 */
.L_x_26220:
        /* <DEDUP_REMOVED lines=39> */
.L_x_26233:
[----:B------:R-:W-:Y:S02]  /*6070*/  ISETP.NE.AND P0, PT, R40, RZ, PT ;  /* 0x000000ff2800720c */ /* 0x000fe40003f05270 */
[----:B--2---:R-:W-:-:S11]  /*6080*/  FMNMX R5, R2, R5, !PT ;  /* 0x0000000502057209 */ /* 0x004fd60007800000 */
[----:B------:R-:W-:Y:S05]  /*6090*/  @P0 BRA `(.L_x_26226) ;  /* 0x0000000000080947 */ /* 0x000fea0003800000 */
[----:B-1----:R-:W1:Y:S02]  /*60a0*/  LDC.64 R2, c[0x0][0x3a8] ;  /* 0x0000ea00ff027b82 */ /* 0x002e640000000a00 */
[----:B-1----:R2:W-:Y:S02]  /*60b0*/  REDG.E.MAX.S32.STRONG.GPU desc[UR22][R2.64], R5 ;  /* 0x000000050200798e */ /* 0x0025e4000d12e316 */
.L_x_26226:
[----:B------:R-:W-:Y:S05]  /*60c0*/  BSYNC B0 ;  /* 0x0000000000007941 */ /* 0x000fea0003800000 */
.L_x_26225:
        /* <DEDUP_REMOVED lines=11> */
[----:B012---:R-:W-:Y:S05]  /*6180*/  CALL.REL.NOINC `($__internal_667_$__cuda_sm20_rcp_rn_f32_slowpath) ;  /* 0x0000000400987944 */ /* 0x007fea0003c00000 */
[----:B------:R-:W-:Y:S05]  /*6190*/  BRA `(.L_x_26229) ;  /* 0x0000000000147947 */ /* 0x000fea0003800000 */
.L_x_26228:
[----:B-12---:R-:W1:Y:S01]  /*61a0*/  MUFU.RCP R5, UR30 ;  /* 0x0000001e00057d08 */ /* 0x006e620008001000 */
[----:B------:R-:W-:-:S04]  /*61b0*/  IMAD.U32 R0, RZ, RZ, UR30 ;  /* 0x0000001eff007e24 */ /* 0x000fc8000f8e00ff */
[----:B-1----:R-:W-:-:S04]  /*61c0*/  FFMA R0, R5, R0, -1 ;  /* 0xbf80000005007423 */ /* 0x002fc80000000000 */
[----:B------:R-:W-:-:S04]  /*61d0*/  FADD.FTZ R0, -R0, -RZ ;  /* 0x800000ff00007221 */ /* 0x000fc80000010100 */
[----:B------:R-:W-:-:S07]  /*61e0*/  FFMA R5, R5, R0, R5 ;  /* 0x0000000005057223 */ /* 0x000fce0000000005 */
.L_x_26229:
[----:B------:R-:W1:Y:S02]  /*61f0*/  LDC.64 R2, c[0x0][0x3b0] ;  /* 0x0000ec00ff027b82 */ /* 0x000e640000000a00 */
[----:B-1----:R-:W-:Y:S01]  /*6200*/  STG.E desc[UR22][R2.64], R5 ;  /* 0x0000000502007986 */ /* 0x002fe2000c101916 */
[----:B------:R-:W-:Y:S05]  /*6210*/  EXIT ;  /* 0x000000000000794d */ /* 0x000fea0003800000 */
.L_x_26227:
[----:B------:R-:W-:Y:S02]  /*6220*/  IMAD.MOV.U32 R7, RZ, RZ, 0x4 ;  /* 0x00000004ff077424 */ /* 0x000fe400078e00ff */
[----:B0-----:R-:W-:Y:S02]  /*6230*/  IMAD.MOV.U32 R9, RZ, RZ, 0x1f ;  /* 0x0000001fff097424 */ /* 0x001fe400078e00ff */
[----:B------:R-:W-:-:S07]  /*6240*/  IMAD.MOV.U32 R4, RZ, RZ, -0x1 ;  /* 0xffffffffff047424 */ /* 0x000fce00078e00ff */
[----:B-12---:R-:W-:Y:S05]  /*6250*/  WARPSYNC.COLLECTIVE R4, `(.L_x_26230) ;  /* 0x0000000004087348 */ /* 0x006fea0003c00000 */
[----:B--2---:R0:W2:Y:S02]  /*6260*/  SHFL.DOWN P0, R5, R0, R7, R9 ;  /* 0x0800000700057389 */ /* 0x0040a40000000009 */
[----:B012---:R-:W-:Y:S05]  /*6270*/  ENDCOLLECTIVE ;  /* 0x000000000000791b */ /* 0x007fea0003800000 */
.L_x_26230:
[----:B------:R-:W-:Y:S02]  /*6280*/  IMAD.MOV.U32 R7, RZ, RZ, 0x2 ;  /* 0x00000002ff077424 */ /* 0x000fe400078e00ff */
[----:B------:R-:W-:-:S05]  /*6290*/  IMAD.MOV.U32 R3, RZ, RZ, R5 ;  /* 0x000000ffff037224 */ /* 0x000fca00078e0005 */
[----:B------:R-:W-:-:S05]  /*62a0*/  FMNMX R3, R3, R0, !PT ;  /* 0x0000000003037209 */ /* 0x000fca0007800000 */
[----:B------:R-:W-:-:S07]  /*62b0*/  IMAD.MOV.U32 R0, RZ, RZ, R3 ;  /* 0x000000ffff007224 */ /* 0x000fce00078e0003 */
[----:B------:R-:W-:Y:S05]  /*62c0*/  WARPSYNC.COLLECTIVE R4, `(.L_x_26231) ;  /* 0x0000000004087348 */ /* 0x000fea0003c00000 */
[----:B------:R0:W1:Y:S02]  /*62d0*/  SHFL.DOWN P0, R5, R0, R7, R9 ;  /* 0x0800000700057389 */ /* 0x0000640000000009 */
[----:B01----:R-:W-:Y:S05]  /*62e0*/  ENDCOLLECTIVE ;  /* 0x000000000000791b */ /* 0x003fea0003800000 */
.L_x_26231:
[----:B------:R-:W-:Y:S02]  /*62f0*/  IMAD.MOV.U32 R7, RZ, RZ, 0x1 ;  /* 0x00000001ff077424 */ /* 0x000fe400078e00ff */
[----:B------:R-:W-:-:S05]  /*6300*/  IMAD.MOV.U32 R2, RZ, RZ, R5 ;  /* 0x000000ffff027224 */ /* 0x000fca00078e0005 */
[----:B------:R-:W-:-:S05]  /*6310*/  FMNMX R2, R3, R2, !PT ;  /* 0x0000000203027209 */ /* 0x000fca0007800000 */
[----:B------:R-:W-:-:S07]  /*6320*/  IMAD.MOV.U32 R0, RZ, RZ, R2 ;  /* 0x000000ffff007224 */ /* 0x000fce00078e0002 */
[----:B------:R-:W-:Y:S05]  /*6330*/  WARPSYNC.COLLECTIVE R4, `(.L_x_26232) ;  /* 0x0000000004087348 */ /* 0x000fea0003c00000 */
[----:B------:R0:W1:Y:S02]  /*6340*/  SHFL.DOWN P0, R5, R0, R7, R9 ;  /* 0x0800000700057389 */ /* 0x0000640000000009 */
[----:B01----:R-:W-:Y:S05]  /*6350*/  ENDCOLLECTIVE ;  /* 0x000000000000791b */ /* 0x003fea0003800000 */
.L_x_26232:
[----:B------:R-:W-:Y:S05]  /*6360*/  BRA `(.L_x_26233) ;  /* 0xfffffffc00407947 */ /* 0x000fea000383ffff */
        .weak           $__internal_666_$__cuda_sm20_div_u64
        .type           $__internal_666_$__cuda_sm20_div_u64,@function
        .size           $__internal_666_$__cuda_sm20_div_u64,($__internal_667_$__cuda_sm20_rcp_rn_f32_slowpath - $__internal_666_$__cuda_sm20_div_u64)
$__internal_666_$__cuda_sm20_div_u64:
        /* <DEDUP_REMOVED lines=71> */
[----:B------:R-:W-:Y:S11]  /*67e0*/  RET.REL.NODEC R2 `(_ZN18transformer_engine6detail38cast_transpose_fused_kernel_notalignedILb0ELb0ELb1EfNS_16CTDBiasDActParamI13__nv_bfloat16S3_6__halffEELi4ELi4ENS_5EmptyEXadL_ZNS_5sreluIffEET_T0_RKS6_EEEEvT3_mmm) ;  /* 0xffffff9802047950 */ /* 0x000ff60003c3ffff */
        .weak           $__internal_667_$__cuda_sm20_rcp_rn_f32_slowpath
        .type           $__internal_667_$__cuda_sm20_rcp_rn_f32_slowpath,@function
        .size           $__internal_667_$__cuda_sm20_rcp_rn_f32_slowpath,(.L_x_29968 - $__internal_667_$__cuda_sm20_rcp_rn_f32_slowpath)
$__internal_667_$__cuda_sm20_rcp_rn_f32_slowpath:
        /* <DEDUP_REMOVED lines=15> */
.L_x_26234:
        /* <DEDUP_REMOVED lines=33> */
.L_x_26236:
[----:B------:R0:W1:Y:S02]  /*6af0*/  MUFU.RCP R2, R0 ;  /* 0x0000000000027308 */ /* 0x0000640000001000 */
.L_x_26235:
[----:B-1-3--:R-:W-:Y:S02]  /*6b00*/  IMAD.MOV.U32 R5, RZ, RZ, R2 ;  /* 0x000000ffff057224 */ /* 0x00afe400078e0002 */
[----:B------:R-:W-:Y:S02]  /*6b10*/  IMAD.MOV.U32 R2, RZ, RZ, R7 ;  /* 0x000000ffff027224 */ /* 0x000fe400078e0007 */
[----:B------:R-:W-:-:S04]  /*6b20*/  IMAD.MOV.U32 R3, RZ, RZ, 0x0 ;  /* 0x00000000ff037424 */ /* 0x000fc800078e00ff */
[----:B0-2---:R-:W-:Y:S05]  /*6b30*/  RET.REL.NODEC R2 `(_ZN18transformer_engine6detail38cast_transpose_fused_kernel_notalignedILb0ELb0ELb1EfNS_16CTDBiasDActParamI13__nv_bfloat16S3_6__halffEELi4ELi4ENS_5EmptyEXadL_ZNS_5sreluIffEET_T0_RKS6_EEEEvT3_mmm) ;  /* 0xffffff9402307950 */ /* 0x005fea0003c3ffff */
.L_x_26237:
        /* <DEDUP_REMOVED lines=12> */
.L_x_29968:


//--------------------- .text._ZN18transformer_engine6detail38cast_transpose_fused_kernel_notalignedILb0ELb0ELb1EfNS_16CTDBiasDActParamI13__nv_bfloat16S3_ffEELi4ELi2ENS_5EmptyEXadL_ZNS_5sreluIffEET_T0_RKS5_EEEEvT3_mmm --------------------------
	.section	.text._ZN18transformer_engine6detail38cast_transpose_fused_kernel_notalignedILb0ELb0ELb1EfNS_16CTDBiasDActParamI13__nv_bfloat16S3_ffEELi4ELi2ENS_5EmptyEXadL_ZNS_5sreluIffEET_T0_RKS5_EEEEvT3_mmm,"ax",@progbits
	.align	128
        .global         _ZN18transformer_engine6detail38cast_transpose_fused_kernel_notalignedILb0ELb0ELb1EfNS_16CTDBiasDActParamI13__nv_bfloat16S3_ffEELi4ELi2ENS_5EmptyEXadL_ZNS_5sreluIffEET_T0_RKS5_EEEEvT3_mmm
        .type           _ZN18transformer_engine6detail38cast_transpose_fused_kernel_notalignedILb0ELb0ELb1EfNS_16CTDBiasDActParamI13__nv_bfloat16S3_ffEELi4ELi2ENS_5EmptyEXadL_ZNS_5sreluIffEET_T0_RKS5_EEEEvT3_mmm,@function
        .size           _ZN18transformer_engine6detail38cast_transpose_fused_kernel_notalignedILb0ELb0ELb1EfNS_16CTDBiasDActParamI13__nv_bfloat16S3_ffEELi4ELi2ENS_5EmptyEXadL_ZNS_5sreluIffEET_T0_RKS5_EEEEvT3_mmm,(.L_x_29970 - _ZN18transformer_engine6detail38cast_transpose_fused_kernel_notalignedILb0ELb0ELb1EfNS_16CTDBiasDActParamI13__nv_bfloat16S3_ffEELi4ELi2ENS_5EmptyEXadL_ZNS_5sreluIffEET_T0_RKS5_EEEEvT3_mmm)
        .other          _ZN18transformer_engine6detail38cast_transpose_fused_kernel_notalignedILb0ELb0ELb1EfNS_16CTDBiasDActParamI13__nv_bfloat16S3_ffEELi4ELi2ENS_5EmptyEXadL_ZNS_5sreluIffEET_T0_RKS5_EEEEvT3_mmm,@"STO_CUDA_ENTRY STV_DEFAULT"
_ZN18transformer_engine6detail38cast_transpose_fused_kernel_notalignedILb0ELb0ELb1EfNS_16CTDBiasDActParamI13__nv_bfloat16S3_ffEELi4ELi2ENS_5EmptyEXadL_ZNS_5sreluIffEET_T0_RKS5_EEEEvT3_mmm:
.text._ZN18transformer_engine6detail38cast_transpose_fused_kernel_notalignedILb0ELb0ELb1EfNS_16CTDBiasDActParamI13__nv_bfloat16S3_ffEELi4ELi2ENS_5EmptyEXadL_ZNS_5sreluIffEET_T0_RKS5_EEEEvT3_mmm:
        /* <DEDUP_REMOVED lines=44> */
.L_x_26238:
[----:B------:R-:W-:-:S07]  /*02c0*/  MOV R4, 0x2e0 ;  /* 0x000002e000047802 */ /* 0x000fce0000000f00 */
[----:B------:R-:W-:Y:S05]  /*02d0*/  CALL.REL.NOINC `($__internal_668_$__cuda_sm20_div_u64) ;  /* 0x0000003c007c7944 */ /* 0x000fea0003c00000 */
        /* <DEDUP_REMOVED lines=11> */
.L_x_26239:
[----:B------:R-:W0:Y:S01]  /*0390*/  LDCU.64 UR16, c[0x0][0x3c8] ;  /* 0x00007900ff1077ac */ /* 0x000e220008000a00 */
[C---:B------:R-:W-:Y:S02]  /*03a0*/  IMAD.SHL.U32 R36, R37.reuse, 0x4, RZ ;  /* 0x0000000425247824 */ /* 0x040fe400078e00ff */
[----:B------:R-:W-:Y:S01]  /*03b0*/  IMAD.SHL.U32 R8, R37, 0x8, RZ ;  /* 0x0000000825087824 */ /* 0x000fe200078e00ff */
[----:B------:R-:W1:Y:S01]  /*03c0*/  LDCU.64 UR12, c[0x0][0x3d0] ;  /* 0x00007a00ff0c77ac */ /* 0x000e620008000a00 */
[----:B------:R-:W-:Y:S01]  /*03d0*/  IMAD.IADD R3, R39, 0x1, -R36 ;  /* 0x0000000127037824 */ /* 0x000fe200078e0a24 */
[----:B------:R-:W2:Y:S04]  /*03e0*/  LDCU.64 UR26, c[0x0][0x3a0] ;  /* 0x00007400ff1a77ac */ /* 0x000ea80008000a00 */
[----:B------:R-:W-:Y:S01]  /*03f0*/  LOP3.LUT R47, R3, 0x1f, RZ, 0xc0, !PT ;  /* 0x0000001f032f7812 */ /* 0x000fe200078ec0ff */
[----:B------:R-:W-:-:S02]  /*0400*/  USHF.L.U64.HI UR10, UR4, 0x5, UR5 ;  /* 0x00000005040a7899 */ /* 0x000fc40008010205 */
[----:B------:R-:W-:Y:S01]  /*0410*/  USHF.L.U64.HI UR15, UR19, 0x5, UR6 ;  /* 0x00000005130f7899 */ /* 0x000fe20008010206 */
[----:B------:R-:W3:Y:S01]  /*0420*/  LDCU.64 UR22, c[0x0][0x380] ;  /* 0x00007000ff1677ac */ /* 0x000ee20008000a00 */
[----:B0-----:R-:W-:Y:S02]  /*0430*/  UIMAD UR7, UR5, UR16, URZ ;  /* 0x00000010050772a4 */ /* 0x001fe4000f8e02ff */
[----:B-1----:R-:W-:Y:S02]  /*0440*/  USHF.R.U64 UR25, UR12, 0x1, UR13 ;  /* 0x000000010c197899 */ /* 0x002fe4000800120d */
[----:B------:R-:W-:Y:S02]  /*0450*/  UIMAD.WIDE.U32 UR8, UR4, UR16, URZ ;  /* 0x00000010040872a5 */ /* 0x000fe4000f8e00ff */
[----:B------:R-:W-:Y:S01]  /*0460*/  UIMAD UR20, UR4, UR17, UR7 ;  /* 0x00000011041472a4 */ /* 0x000fe2000f8e0207 */
[----:B--2---:R-:W-:Y:S01]  /*0470*/  ISETP.NE.U32.AND P4, PT, RZ, UR26, PT ;  /* 0x0000001aff007c0c */ /* 0x004fe2000bf85070 */
[----:B------:R-:W-:-:S02]  /*0480*/  USHF.R.U64 UR16, UR16, 0x2, UR17 ;  /* 0x0000000210107899 */ /* 0x000fc40008001211 */
[----:B------:R-:W-:Y:S01]  /*0490*/  USHF.R.U32.HI UR28, URZ, 0x1, UR13 ;  /* 0x00000001ff1c7899 */ /* 0x000fe2000801160d */
[----:B------:R-:W-:Y:S01]  /*04a0*/  ISETP.NE.AND.EX P4, PT, RZ, UR27, PT, P4 ;  /* 0x0000001bff007c0c */ /* 0x000fe2000bf85340 */
        /* <DEDUP_REMOVED lines=8> */
[----:B------:R-:W-:Y:S01]  /*0530*/  UISETP.LT.U32.AND UP0, UPT, UR11, 0x20, UPT ;  /* 0x000000200b00788c */ /* 0x000fe2000bf01070 */
[----:B------:R-:W0:Y:S01]  /*0540*/  @P4 LDC.64 R10, c[0x0][0x3a0] ;  /* 0x0000e800ff0a4b82 */ /* 0x000e220000000a00 */
[----:B------:R-:W-:Y:S01]  /*0550*/  UISETP.LT.U32.AND.EX UP1, UPT, UR10, URZ, UPT, UP1 ;  /* 0x000000ff0a00728c */ /* 0x000fe2000bf21110 */
[----:B------:R-:W-:Y:S01]  /*0560*/  IMAD.IADD R41, R9, 0x1, R41 ;  /* 0x0000000109297824 */ /* 0x000fe200078e0229 */
[----:B------:R-:W-:Y:S01]  /*0570*/  UISETP.LT.U32.AND.EX UP0, UPT, UR15, URZ, UPT, UP0 ;  /* 0x000000ff0f00728c */ /* 0x000fe2000bf01100 */
[----:B------:R-:W-:Y:S01]  /*0580*/  IADD3 R18, P0, PT, R47, R8, RZ ;  /* 0x000000082f127210 */ /* 0x000fe20007f1e0ff */
[----:B------:R-:W-:-:S02]  /*0590*/  USEL UR24, UR7, 0x20, UP1 ;  /* 0x0000002007187887 */ /* 0x000fc40008800000 */
[----:B------:R-:W-:Y:S02]  /*05a0*/  USEL UR21, UR11, 0x20, UP0 ;  /* 0x000000200b157887 */ /* 0x000fe40008000000 */
[----:B------:R-:W-:Y:S01]  /*05b0*/  USHF.L.U32 UR17, UR19, 0x7, URZ ;  /* 0x0000000713117899 */ /* 0x000fe200080006ff */
[----:B------:R-:W-:Y:S01]  /*05c0*/  IMAD.X R19, RZ, RZ, R41, P0 ;  /* 0x000000ffff137224 */ /* 0x000fe200000e0629 */
[----:B------:R-:W-:Y:S01]  /*05d0*/  ISETP.GE.U32.AND P5, PT, R36, UR24, PT ;  /* 0x0000001824007c0c */ /* 0x000fe2000bfa6070 */
[----:B------:R-:W-:Y:S02]  /*05e0*/  USHF.L.U64.HI UR18, UR19, 0x7, UR6 ;  /* 0x0000000713127899 */ /* 0x000fe40008010206 */
[----:B------:R-:W-:Y:S01]  /*05f0*/  ULEA UR7, UP0, UR8, UR17, 0x6 ;  /* 0x0000001108077291 */ /* 0x000fe2000f8030ff */
[----:B------:R-:W-:Y:S01]  /*0600*/  ISETP.LT.U32.AND P5, PT, R47, UR21, !P5 ;  /* 0x000000152f007c0c */ /* 0x000fe2000efa1070 */
[----:B------:R-:W-:Y:S01]  /*0610*/  UIADD3 UR15, UPT, UPT, UR9, UR20, URZ ;  /* 0x00000014090f7290 */ /* 0x000fe2000fffe0ff */
[----:B------:R-:W0:Y:S01]  /*0620*/  LDCU.64 UR26, c[0x0][0x358] ;  /* 0x00006b00ff1a77ac */ /* 0x000e220008000a00 */
[----:B---3--:R-:W-:-:S02]  /*0630*/  ULEA UR22, UP1, UR7, UR22, 0x1 ;  /* 0x0000001607167291 */ /* 0x008fc4000f8208ff */
[----:B------:R-:W-:-:S04]  /*0640*/  ULEA.HI.X UR15, UR8, UR18, UR15, 0x6, UP0 ;  /* 0x00000012080f7291 */ /* 0x000fc800080f340f */
[----:B------:R-:W-:-:S04]  /*0650*/  ULEA.HI.X UR23, UR7, UR23, UR15, 0x1, UP1 ;  /* 0x0000001707177291 */ /* 0x000fc800088f0c0f */
[C---:B------:R-:W-:Y:S02]  /*0660*/  @P5 LEA R6, P0, R18.reuse, UR22, 0x3 ;  /* 0x0000001612065c11 */ /* 0x040fe4000f8018ff */
[C---:B------:R-:W-:Y:S02]  /*0670*/  @P5 IADD3 R2, P1, PT, R18.reuse, UR16, RZ ;  /* 0x0000001012025c10 */ /* 0x040fe4000ff3e0ff */
[----:B------:R-:W-:Y:S01]  /*0680*/  @P5 LEA.HI.X R7, R18, UR23, R19, 0x3, P0 ;  /* 0x0000001712075c11 */ /* 0x000fe200080f1c13 */
[----:B0-----:R0:W2:Y:S01]  /*0690*/  @P4 LDG.E R0, desc[UR26][R10.64] ;  /* 0x0000001a0a004981 */ /* 0x0010a2000c1e1900 */
[----:B------:R-:W-:Y:S02]  /*06a0*/  @P5 IADD3.X R5, PT, PT, R19, UR29, RZ, P1, !PT ;  /* 0x0000001d13055c10 */ /* 0x000fe40008ffe4ff */
[C---:B------:R-:W-:Y:S02]  /*06b0*/  @P5 LEA R12, P0, R2.reuse, UR22, 0x3 ;  /* 0x00000016020c5c11 */ /* 0x040fe4000f8018ff */
[----:B------:R-:W3:Y:S02]  /*06c0*/  @P5 LDG.E.64 R6, desc[UR26][R6.64] ;  /* 0x0000001a06065981 */ /* 0x000ee4000c1e1b00 */
[----:B------:R-:W-:-:S02]  /*06d0*/  @P5 LEA.HI.X R13, R2, UR23, R5, 0x3, P0 ;  /* 0x00000017020d5c11 */ /* 0x000fc400080f1c05 */
[----:B------:R-:W-:Y:S01]  /*06e0*/  @!P5 CS2R R4, SRZ ;  /* 0x000000000004d805 */ /* 0x000fe2000001ff00 */
[----:B------:R-:W-:Y:S02]  /*06f0*/  VIADD R9, R3, 0xffffffff ;  /* 0xffffffff03097836 */ /* 0x000fe40000000000 */
[----:B------:R-:W-:-:S03]  /*0700*/  VIADD R2, R36, 0x1 ;  /* 0x0000000124027836 */ /* 0x000fc60000000000 */
[----:B------:R1:W4:Y:S01]  /*0710*/  @P5 LDG.E.64 R4, desc[UR26][R12.64] ;  /* 0x0000001a0c045981 */ /* 0x000322000c1e1b00 */
[----:B------:R-:W-:Y:S02]  /*0720*/  LOP3.LUT R22, R9, 0x1f, RZ, 0xc0, !PT ;  /* 0x0000001f09167812 */ /* 0x000fe400078ec0ff */
[----:B------:R-:W-:-:S04]  /*0730*/  ISETP.GE.U32.AND P2, PT, R2, UR24, PT ;  /* 0x0000001802007c0c */ /* 0x000fc8000bf46070 */
[C---:B------:R-:W-:Y:S01]  /*0740*/  ISETP.LT.U32.AND P2, PT, R22.reuse, UR21, !P2 ;  /* 0x0000001516007c0c */ /* 0x040fe2000d741070 */
[----:B------:R-:W-:Y:S01]  /*0750*/  USHF.L.U32 UR17, UR16, 0x1, URZ ;  /* 0x0000000110117899 */ /* 0x000fe200080006ff */
[----:B0-----:R-:W-:Y:S01]  /*0760*/  IADD3 R10, P0, PT, R22, R8, RZ ;  /* 0x00000008160a7210 */ /* 0x001fe20007f1e0ff */
[----:B------:R-:W-:-:S04]  /*0770*/  USHF.L.U64.HI UR18, UR16, 0x1, UR29 ;  /* 0x0000000110127899 */ /* 0x000fc8000801021d */
[----:B------:R-:W-:-:S06]  /*0780*/  IMAD.X R11, RZ, RZ, R41, P0 ;  /* 0x000000ffff0b7224 */ /* 0x000fcc00000e0629 */
[----:B------:R-:W-:Y:S01]  /*0790*/  @P2 IADD3 R9, P0, PT, R10, UR17, RZ ;  /* 0x000000110a092c10 */ /* 0x000fe2000ff1e0ff */
[----:B------:R-:W-:-:S03]  /*07a0*/  VOTEU.ANY UP0, P2 ;  /* 0x0000000000ff7886 */ /* 0x000fc60001000100 */
[----:B-1----:R-:W-:Y:S02]  /*07b0*/  @P2 IADD3.X R12, PT, PT, R11, UR18, RZ, P0, !PT ;  /* 0x000000120b0c2c10 */ /* 0x002fe400087fe4ff */
[----:B------:R-:W-:Y:S01]  /*07c0*/  @P2 LEA R14, P0, R9, UR22, 0x3 ;  /* 0x00000016090e2c11 */ /* 0x000fe2000f8018ff */
[----:B------:R-:W-:-:S03]  /*07d0*/  @UP0 UIMAD UR8, UR29, 0x3, URZ ;  /* 0x000000031d0808a4 */ /* 0x000fc6000f8e02ff */
[----:B------:R-:W-:Y:S01]  /*07e0*/  @P2 LEA.HI.X R15, R9, UR23, R12, 0x3, P0 ;  /* 0x00000017090f2c11 */ /* 0x000fe200080f1c0c */
[----:B------:R-:W-:-:S04]  /*07f0*/  IMAD.U32 R9, RZ, RZ, UR16 ;  /* 0x00000010ff097e24 */ /* 0x000fc8000f8e00ff */
[----:B------:R-:W-:Y:S01]  /*0800*/  @P2 IMAD.WIDE.U32 R10, R9, 0x3, R10 ;  /* 0x00000003090a2825 */ /* 0x000fe200078e000a */
[----:B------:R-:W5:Y:S03]  /*0810*/  @P2 LDG.E.64 R14, desc[UR26][R14.64] ;  /* 0x0000001a0e0e2981 */ /* 0x000f66000c1e1b00 */
[----:B------:R-:W-:Y:S01]  /*0820*/  @P2 VIADD R9, R11, UR8 ;  /* 0x000000080b092c36 */ /* 0x000fe20008000000 */
[C---:B------:R-:W-:Y:S02]  /*0830*/  @P2 LEA R16, P0, R10.reuse, UR22, 0x3 ;  /* 0x000000160a102c11 */ /* 0x040fe4000f8018ff */
[----:B------:R-:W-:Y:S01]  /*0840*/  @!P2 CS2R R12, SRZ ;  /* 0x00000000000ca805 */ /* 0x000fe2000001ff00 */
[----:B------:R-:W0:Y:S01]  /*0850*/  LDCU.128 UR8, c[0x0][0x390] ;  /* 0x00007200ff0877ac */ /* 0x000e220008000c00 */
[----:B------:R-:W-:-:S05]  /*0860*/  @P2 LEA.HI.X R17, R10, UR23, R9, 0x3, P0 ;  /* 0x000000170a112c11 */ /* 0x000fca00080f1c09 */
[----:B------:R1:W5:Y:S01]  /*0870*/  @P2 LDG.E.64 R12, desc[UR26][R16.64] ;  /* 0x0000001a100c2981 */ /* 0x000362000c1e1b00 */
[----:B------:R-:W-:-:S04]  /*0880*/  ISETP.GE.U32.AND P3, PT, R36, UR24, PT ;  /* 0x0000001824007c0c */ /* 0x000fc8000bf66070 */
[----:B------:R-:W-:Y:S01]  /*0890*/  ISETP.GE.U32.OR P3, PT, R47, UR21, P3 ;  /* 0x000000152f007c0c */ /* 0x000fe20009f66470 */
[----:B------:R-:W-:Y:S01]  /*08a0*/  VIADD R46, R36, 0x2 ;  /* 0x00000002242e7836 */ /* 0x000fe20000000000 */
[----:B0-----:R-:W-:Y:S01]  /*08b0*/  ULEA UR8, UP0, UR7, UR8, 0x2 ;  /* 0x0000000807087291 */ /* 0x001fe2000f8010ff */
[----:B------:R-:W-:-:S03]  /*08c0*/  VIADD R34, R3, 0x1e ;  /* 0x0000001e03227836 */ /* 0x000fc60000000000 */
[----:B------:R-:W-:-:S07]  /*08d0*/  ULEA.HI.X UR9, UR7, UR9, UR15, 0x2, UP0 ;  /* 0x0000000907097291 */ /* 0x000fce00080f140f */
[----:B------:R-:W-:Y:S02]  /*08e0*/  @!P3 LEA R20, P0, R18, UR8, 0x4 ;  /* 0x000000081214bc11 */ /* 0x000fe4000f8020ff */
[----:B------:R-:W-:Y:S02]  /*08f0*/  LOP3.LUT R34, R34, 0x1f, RZ, 0xc0, !PT ;  /* 0x0000001f22227812 */ /* 0x000fe400078ec0ff */
[----:B------:R-:W-:Y:S02]  /*0900*/  ISETP.GE.U32.AND P1, PT, R46, UR24, PT ;  /* 0x000000182e007c0c */ /* 0x000fe4000bf26070 */
[C---:B------:R-:W-:Y:S02]  /*0910*/  @!P3 LEA.HI.X R21, R18.reuse, UR9, R19, 0x4, P0 ;  /* 0x000000091215bc11 */ /* 0x040fe400080f2413 */
[----:B------:R-:W-:Y:S02]  /*0920*/  @!P3 IADD3 R18, P0, PT, R18, UR16, RZ ;  /* 0x000000101212bc10 */ /* 0x000fe4000ff1e0ff */
[----:B------:R-:W-:-:S02]  /*0930*/  ISETP.LT.U32.AND P1, PT, R34, UR21, !P1 ;  /* 0x0000001522007c0c */ /* 0x000fc4000cf21070 */
[----:B------:R-:W-:Y:S02]  /*0940*/  @!P3 IADD3.X R19, PT, PT, R19, UR29, RZ, P0, !PT ;  /* 0x0000001d1313bc10 */ /* 0x000fe400087fe4ff */
[----:B------:R-:W-:Y:S02]  /*0950*/  IADD3 R29, P6, PT, R8, UR17, RZ ;  /* 0x00000011081d7c10 */ /* 0x000fe4000ffde0ff */
[C---:B------:R-:W-:Y:S02]  /*0960*/  @!P3 LEA R26, P0, R18.reuse, UR8, 0x4 ;  /* 0x00000008121abc11 */ /* 0x040fe4000f8020ff */
[----:B------:R-:W-:Y:S02]  /*0970*/  IADD3.X R41, PT, PT, R41, UR18, RZ, P6, !PT ;  /* 0x0000001229297c10 */ /* 0x000fe4000b7fe4ff */
[----:B------:R-:W-:Y:S02]  /*0980*/  @!P3 LEA.HI.X R27, R18, UR9, R19, 0x4, P0 ;  /* 0x00000009121bbc11 */ /* 0x000fe400080f2413 */
[----:B------:R-:W-:-:S02]  /*0990*/  IADD3 R10, P6, PT, R34, R29, RZ ;  /* 0x0000001d220a7210 */ /* 0x000fc40007fde0ff */
[----:B------:R-:W-:Y:S01]  /*09a0*/  ISETP.GE.U32.AND P0, PT, R2, UR24, PT ;  /* 0x0000001802007c0c */ /* 0x000fe2000bf06070 */
[----:B------:R-:W-:Y:S02]  /*09b0*/  IMAD.U32 R9, RZ, RZ, UR16 ;  /* 0x00000010ff097e24 */ /* 0x000fe4000f8e00ff */
[----:B------:R-:W-:Y:S01]  /*09c0*/  IMAD.X R11, RZ, RZ, R41, P6 ;  /* 0x000000ffff0b7224 */ /* 0x000fe200030e0629 */
[----:B------:R-:W-:Y:S01]  /*09d0*/  ISETP.GE.U32.OR P0, PT, R22, UR21, P0 ;  /* 0x0000001516007c0c */ /* 0x000fe20008706470 */
[----:B------:R-:W-:Y:S01]  /*09e0*/  VOTEU.ANY UP0, P1 ;  /* 0x0000000000ff7886 */ /* 0x000fe20000800100 */
[----:B-1----:R-:W-:Y:S01]  /*09f0*/  @P1 IADD3 R17, P6, PT, R10, UR17, RZ ;  /* 0x000000110a111c10 */ /* 0x002fe2000ffde0ff */
[----:B------:R-:W-:Y:S01]  /*0a00*/  @P1 IMAD.WIDE.U32 R8, R9, 0x3, R10 ;  /* 0x0000000309081825 */ /* 0x000fe200078e000a */
[----:B------:R-:W-:Y:S02]  /*0a10*/  UMOV UR15, 0x3f800000 ;  /* 0x3f800000000f7882 */ /* 0x000fe40000000000 */
[----:B------:R-:W-:Y:S01]  /*0a20*/  @P1 IADD3.X R10, PT, PT, R11, UR18, RZ, P6, !PT ;  /* 0x000000120b0a1c10 */ /* 0x000fe2000b7fe4ff */
[----:B------:R-:W-:Y:S01]  /*0a30*/  @UP0 UIMAD UR7, UR29, 0x3, URZ ;  /* 0x000000031d0708a4 */ /* 0x000fe2000f8e02ff */
[----:B------:R-:W-:-:S04]  /*0a40*/  @P1 LEA R16, P6, R17, UR22, 0x3 ;  /* 0x0000001611101c11 */ /* 0x000fc8000f8c18ff */
[----:B------:R-:W-:Y:S01]  /*0a50*/  @P1 LEA.HI.X R17, R17, UR23, R10, 0x3, P6 ;  /* 0x0000001711111c11 */ /* 0x000fe2000b0f1c0a */
[----:B------:R-:W-:Y:S01]  /*0a60*/  @P1 VIADD R9, R9, UR7 ;  /* 0x0000000709091c36 */ /* 0x000fe20008000000 */
[----:B------:R-:W-:-:S04]  /*0a70*/  @P1 LEA R18, P6, R8, UR22, 0x3 ;  /* 0x0000001608121c11 */ /* 0x000fc8000f8c18ff */
[----:B------:R-:W-:Y:S01]  /*0a80*/  @P1 LEA.HI.X R19, R8, UR23, R9, 0x3, P6 ;  /* 0x0000001708131c11 */ /* 0x000fe2000b0f1c09 */
[----:B------:R-:W-:-:S05]  /*0a90*/  VIADD R35, R3, 0x1d ;  /* 0x0000001d03237836 */ /* 0x000fca0000000000 */
[----:B------:R-:W-:Y:S02]  /*0aa0*/  LOP3.LUT R35, R35, 0x1f, RZ, 0xc0, !PT ;  /* 0x0000001f23237812 */ /* 0x000fe400078ec0ff */
[----:B--2---:R-:W-:Y:S02]  /*0ab0*/  @P4 R2UR UR15, R0 ;  /* 0x00000000000f42ca */ /* 0x004fe400000e0000 */
[----:B------:R-:W-:Y:S02]  /*0ac0*/  IADD3 R11, P4, PT, R22, R29, RZ ;  /* 0x0000001d160b7210 */ /* 0x000fe40007f9e0ff */
[----:B------:R-:W-:-:S03]  /*0ad0*/  @!P5 CS2R R6, SRZ ;  /* 0x000000000006d805 */ /* 0x000fc6000001ff00 */
[----:B------:R-:W-:Y:S01]  /*0ae0*/  IMAD.X R24, RZ, RZ, R41, P4 ;  /* 0x000000ffff187224 */ /* 0x000fe200020e0629 */
[C---:B------:R-:W-:Y:S02]  /*0af0*/  @!P0 LEA R42, P4, R11.reuse, UR8, 0x4 ;  /* 0x000000080b2a8c11 */ /* 0x040fe4000f8820ff */
[----:B---3--:R-:W-:Y:S01]  /*0b00*/  IMAD.U32 R0, R6, 0x10000, RZ ;  /* 0x0001000006007824 */ /* 0x008fe200078e00ff */
[----:B------:R-:W-:Y:S01]  /*0b10*/  @!P0 IADD3 R10, P5, PT, R11, UR16, RZ ;  /* 0x000000100b0a8c10 */ /* 0x000fe2000ffbe0ff */
[----:B------:R-:W-:Y:S01]  /*0b20*/  IMAD.U32 R2, R7, 0x10000, RZ ;  /* 0x0001000007027824 */ /* 0x000fe200078e00ff */
[----:B------:R-:W-:Y:S02]  /*0b30*/  @!P0 LEA.HI.X R43, R11, UR9, R24, 0x4, P4 ;  /* 0x000000090b2b8c11 */ /* 0x000fe4000a0f2418 */
[C---:B------:R-:W-:Y:S01]  /*0b40*/  FSETP.GT.AND P4, PT, R0.reuse, RZ, PT ;  /* 0x000000ff0000720b */ /* 0x040fe20003f84000 */
[----:B------:R-:W-:Y:S01]  /*0b50*/  FMUL R0, R0, R0 ;  /* 0x0000000000007220 */ /* 0x000fe20000400000 */
[----:B------:R-:W-:Y:S01]  /*0b60*/  SHF.R.U64 R23, R6, 0x10, R7 ;  /* 0x0000001006177819 */ /* 0x000fe20000001207 */
[C---:B----4-:R-:W-:Y:S01]  /*0b70*/  IMAD.U32 R6, R4.reuse, 0x10000, RZ ;  /* 0x0001000004067824 */ /* 0x050fe200078e00ff */
[----:B------:R-:W-:Y:S01]  /*0b80*/  SHF.R.U64 R8, R4, 0x10, R5 ;  /* 0x0000001004087819 */ /* 0x000fe20000001205 */
[----:B------:R-:W-:Y:S01]  /*0b90*/  FMUL R4, R2, R2 ;  /* 0x0000000202047220 */ /* 0x000fe20000400000 */
[----:B------:R-:W-:Y:S01]  /*0ba0*/  SHF.R.U32.HI R22, RZ, 0x10, R7 ;  /* 0x00000010ff167819 */ /* 0x000fe20000011607 */
[----:B------:R-:W-:Y:S01]  /*0bb0*/  IMAD.U32 R7, R5, 0x10000, RZ ;  /* 0x0001000005077824 */ /* 0x000fe200078e00ff */
[----:B------:R-:W-:-:S02]  /*0bc0*/  @!P0 IADD3.X R11, PT, PT, R24, UR29, RZ, P5, !PT ;  /* 0x0000001d180b8c10 */ /* 0x000fc4000affe4ff */
[----:B------:R-:W-:Y:S02]  /*0bd0*/  FSETP.GT.AND P5, PT, R2, RZ, PT ;  /* 0x000000ff0200720b */ /* 0x000fe40003fa4000 */
[----:B------:R-:W-:Y:S01]  /*0be0*/  SHF.R.U32.HI R9, RZ, 0x10, R5 ;  /* 0x00000010ff097819 */ /* 0x000fe20000011605 */
[----:B------:R-:W-:Y:S01]  /*0bf0*/  FMUL R5, R6, R6 ;  /* 0x0000000606057220 */ /* 0x000fe20000400000 */
[----:B------:R-:W-:Y:S02]  /*0c00*/  FSEL R0, R0, RZ, P4 ;  /* 0x000000ff00007208 */ /* 0x000fe40002000000 */
[----:B------:R-:W-:Y:S02]  /*0c10*/  FSETP.GT.AND P4, PT, R6, RZ, PT ;  /* 0x000000ff0600720b */ /* 0x000fe40003f84000 */
[----:B------:R-:W-:Y:S02]  /*0c20*/  FSEL R6, R4, RZ, P5 ;  /* 0x000000ff04067208 */ /* 0x000fe40002800000 */
[C---:B------:R-:W-:Y:S01]  /*0c30*/  FSETP.GT.AND P5, PT, R7.reuse, RZ, PT ;  /* 0x000000ff0700720b */ /* 0x040fe20003fa4000 */
[----:B------:R-:W-:Y:S01]  /*0c40*/  FMUL R7, R7, R7 ;  /* 0x0000000707077220 */ /* 0x000fe20000400000 */
[----:B------:R-:W-:-:S02]  /*0c50*/  IMAD.U32 R2, R23, 0x10000, RZ ;  /* 0x0001000017027824 */ /* 0x000fc400078e00ff */
[----:B------:R-:W-:Y:S01]  /*0c60*/  IMAD.U32 R4, R22, 0x10000, RZ ;  /* 0x0001000016047824 */ /* 0x000fe200078e00ff */
[----:B------:R-:W-:Y:S02]  /*0c70*/  FSEL R22, R5, RZ, P4 ;  /* 0x000000ff05167208 */ /* 0x000fe40002000000 */
[----:B------:R-:W-:Y:S02]  /*0c80*/  FSEL R23, R7, RZ, P5 ;  /* 0x000000ff07177208 */ /* 0x000fe40002800000 */
[C---:B------:R-:W-:Y:S01]  /*0c90*/  FSETP.GT.AND P4, PT, R2.reuse, RZ, PT ;  /* 0x000000ff0200720b */ /* 0x040fe20003f84000 */
[----:B------:R-:W-:Y:S01]  /*0ca0*/  FMUL R2, R2, R2 ;  /* 0x0000000202027220 */ /* 0x000fe20000400000 */
[C---:B------:R-:W-:Y:S01]  /*0cb0*/  FSETP.GT.AND P5, PT, R4.reuse, RZ, PT ;  /* 0x000000ff0400720b */ /* 0x040fe20003fa4000 */
[----:B------:R-:W-:Y:S01]  /*0cc0*/  FMUL R4, R4, R4 ;  /* 0x0000000404047220 */ /* 0x000fe20000400000 */
[----:B------:R-:W-:Y:S02]  /*0cd0*/  IMAD.U32 R8, R8, 0x10000, RZ ;  /* 0x0001000008087824 */ /* 0x000fe400078e00ff */
[----:B------:R-:W-:Y:S01]  /*0ce0*/  FSEL R5, R2, RZ, P4 ;  /* 0x000000ff02057208 */ /* 0x000fe20002000000 */
[----:B------:R-:W-:Y:S01]  /*0cf0*/  IMAD.U32 R9, R9, 0x10000, RZ ;  /* 0x0001000009097824 */ /* 0x000fe200078e00ff */
[----:B------:R-:W-:-:S02]  /*0d00*/  FSEL R7, R4, RZ, P5 ;  /* 0x000000ff04077208 */ /* 0x000fc40002800000 */
[C---:B------:R-:W-:Y:S01]  /*0d10*/  FSETP.GT.AND P5, PT, R8.reuse, RZ, PT ;  /* 0x000000ff0800720b */ /* 0x040fe20003fa4000 */
[----:B------:R-:W-:Y:S01]  /*0d20*/  FMUL R8, R8, R8 ;  /* 0x0000000808087220 */ /* 0x000fe20000400000 */
[----:B------:R-:W-:Y:S01]  /*0d30*/  FMNMX3 R4, R0, RZ, R5, !PT ;  /* 0x000000ff00047276 */ /* 0x000fe20007800005 */
[C---:B------:R-:W-:Y:S01]  /*0d40*/  FMUL R2, R9.reuse, R9 ;  /* 0x0000000909027220 */ /* 0x040fe20000400000 */
[----:B------:R-:W-:Y:S02]  /*0d50*/  FSETP.GT.AND P6, PT, R9, RZ, PT ;  /* 0x000000ff0900720b */ /* 0x000fe40003fc4000 */
[----:B------:R-:W-:Y:S02]  /*0d60*/  FSEL R9, R8, RZ, P5 ;  /* 0x000000ff08097208 */ /* 0x000fe40002800000 */
[----:B------:R-:W-:Y:S01]  /*0d70*/  FMNMX3 R8, R6, R4, R7, !PT ;  /* 0x0000000406087276 */ /* 0x000fe20007800007 */
[----:B------:R-:W-:Y:S01]  /*0d80*/  FMUL R4, R0, UR15 ;  /* 0x0000000f00047c20 */ /* 0x000fe20008400000 */
[----:B------:R-:W-:-:S02]  /*0d90*/  @!P0 LEA R30, P4, R10, UR8, 0x4 ;  /* 0x000000080a1e8c11 */ /* 0x000fc4000f8820ff */
[----:B------:R-:W-:Y:S02]  /*0da0*/  FSEL R2, R2, RZ, P6 ;  /* 0x000000ff02027208 */ /* 0x000fe40003000000 */
[----:B------:R-:W-:Y:S01]  /*0db0*/  FMNMX3 R0, R22, R8, R9, !PT ;  /* 0x0000000816007276 */ /* 0x000fe20007800009 */
[----:B------:R-:W-:Y:S01]  /*0dc0*/  FMUL R6, R6, UR15 ;  /* 0x0000000f06067c20 */ /* 0x000fe20008400000 */
[----:B------:R-:W-:Y:S01]  /*0dd0*/  @!P0 LEA.HI.X R31, R10, UR9, R11, 0x4, P4 ;  /* 0x000000090a1f8c11 */ /* 0x000fe2000a0f240b */
[----:B------:R-:W-:Y:S01]  /*0de0*/  FMUL R5, R5, UR15 ;  /* 0x0000000f05057c20 */ /* 0x000fe20008400000 */
[----:B------:R-:W-:Y:S01]  /*0df0*/  FMUL R7, R7, UR15 ;  /* 0x0000000f07077c20 */ /* 0x000fe20008400000 */
[----:B------:R-:W-:Y:S01]  /*0e00*/  FMUL R8, R22, UR15 ;  /* 0x0000000f16087c20 */ /* 0x000fe20008400000 */
[----:B------:R-:W-:Y:S01]  /*0e10*/  FMUL R10, R23, UR15 ;  /* 0x0000000f170a7c20 */ /* 0x000fe20008400000 */
[----:B------:R-:W-:Y:S01]  /*0e20*/  FMUL R9, R9, UR15 ;  /* 0x0000000f09097c20 */ /* 0x000fe20008400000 */
[----:B------:R-:W-:Y:S01]  /*0e30*/  FMUL R11, R2, UR15 ;  /* 0x0000000f020b7c20 */ /* 0x000fe20008400000 */
[----:B------:R-:W-:-:S02]  /*0e40*/  FMNMX3 R0, R23, R0, R2, !PT ;  /* 0x0000000017007276 */ /* 0x000fc40007800002 */
[----:B------:R-:W-:Y:S02]  /*0e50*/  @!P1 CS2R R24, SRZ ;  /* 0x0000000000189805 */ /* 0x000fe4000001ff00 */
[----:B------:R-:W-:Y:S02]  /*0e60*/  @!P2 CS2R R14, SRZ ;  /* 0x00000000000ea805 */ /* 0x000fe4000001ff00 */
[----:B------:R-:W-:Y:S01]  /*0e70*/  @!P1 CS2R R22, SRZ ;  /* 0x0000000000169805 */ /* 0x000fe2000001ff00 */
[----:B------:R0:W-:Y:S01]  /*0e80*/  @!P3 STG.E.128 desc[UR26][R20.64], R4 ;  /* 0x000000041400b986 */ /* 0x0001e2000c101d1a */
[----:B------:R-:W-:-:S03]  /*0e90*/  VIADD R2, R36, 0x3 ;  /* 0x0000000324027836 */ /* 0x000fc60000000000 */
[----:B------:R1:W-:Y:S01]  /*0ea0*/  @!P3 STG.E.128 desc[UR26][R26.64], R8 ;  /* 0x000000081a00b986 */ /* 0x0003e2000c101d1a */
[C---:B-----5:R-:W-:Y:S01]  /*0eb0*/  IMAD.U32 R28, R14.reuse, 0x10000, RZ ;  /* 0x000100000e1c7824 */ /* 0x060fe200078e00ff */
[----:B------:R-:W-:Y:S02]  /*0ec0*/  SHF.R.U64 R33, R14, 0x10, R15 ;  /* 0x000000100e217819 */ /* 0x000fe4000000120f */
[----:B------:R2:W3:Y:S01]  /*0ed0*/  @P1 LDG.E.64 R24, desc[UR26][R16.64] ;  /* 0x0000001a10181981 */ /* 0x0004e2000c1e1b00 */
[----:B------:R-:W-:-:S03]  /*0ee0*/  IMAD.U32 R14, R15, 0x10000, RZ ;  /* 0x000100000f0e7824 */ /* 0x000fc600078e00ff */
[----:B------:R4:W5:Y:S01]  /*0ef0*/  @P1 LDG.E.64 R22, desc[UR26][R18.64] ;  /* 0x0000001a12161981 */ /* 0x000962000c1e1b00 */
[----:B------:R-:W-:Y:S01]  /*0f00*/  IADD3 R40, P1, PT, R29, UR17, RZ ;  /* 0x000000111d287c10 */ /* 0x000fe2000ff3e0ff */
[----:B------:R-:W-:Y:S01]  /*0f10*/  FMUL R51, R28, R28 ;  /* 0x0000001c1c337220 */ /* 0x000fe20000400000 */
[----:B------:R-:W-:Y:S01]  /*0f20*/  SHF.R.U32.HI R32, RZ, 0x10, R15 ;  /* 0x00000010ff207819 */ /* 0x000fe2000001160f */
[----:B------:R-:W-:Y:S01]  /*0f30*/  IMAD.U32 R15, R12, 0x10000, RZ ;  /* 0x000100000c0f7824 */ /* 0x000fe200078e00ff */
[----:B------:R-:W-:Y:S01]  /*0f40*/  IADD3.X R41, PT, PT, R41, UR18, RZ, P1, !PT ;  /* 0x0000001229297c10 */ /* 0x000fe20008ffe4ff */
[----:B0-----:R-:W-:Y:S01]  /*0f50*/  IMAD.U32 R21, R13, 0x10000, RZ ;  /* 0x000100000d157824 */ /* 0x001fe200078e00ff */
[----:B------:R-:W-:Y:S02]  /*0f60*/  FSETP.GT.AND P4, PT, R28, RZ, PT ;  /* 0x000000ff1c00720b */ /* 0x000fe40003f84000 */
[--C-:B-1----:R-:W-:Y:S01]  /*0f70*/  SHF.R.U64 R27, R12, 0x10, R13.reuse ;  /* 0x000000100c1b7819 */ /* 0x102fe2000000120d */
[----:B------:R-:W-:Y:S01]  /*0f80*/  IMAD.U32 R12, R33, 0x10000, RZ ;  /* 0x00010000210c7824 */ /* 0x000fe200078e00ff */
[----:B------:R-:W-:-:S02]  /*0f90*/  SHF.R.U32.HI R26, RZ, 0x10, R13 ;  /* 0x00000010ff1a7819 */ /* 0x000fc4000001160d */
[----:B------:R-:W-:Y:S01]  /*0fa0*/  ISETP.GE.U32.AND P1, PT, R2, UR24, PT ;  /* 0x0000001802007c0c */ /* 0x000fe2000bf26070 */
[C---:B------:R-:W-:Y:S01]  /*0fb0*/  FMUL R50, R15.reuse, R15 ;  /* 0x0000000f0f327220 */ /* 0x040fe20000400000 */
[----:B------:R-:W-:Y:S01]  /*0fc0*/  IMAD.U32 R13, R32, 0x10000, RZ ;  /* 0x00010000200d7824 */ /* 0x000fe200078e00ff */
[C---:B------:R-:W-:Y:S01]  /*0fd0*/  FSETP.GT.AND P6, PT, R14.reuse, RZ, PT ;  /* 0x000000ff0e00720b */ /* 0x040fe20003fc4000 */
[----:B------:R-:W-:Y:S01]  /*0fe0*/  FMUL R52, R14, R14 ;  /* 0x0000000e0e347220 */ /* 0x000fe20000400000 */
[----:B------:R-:W-:Y:S01]  /*0ff0*/  FSETP.GT.AND P3, PT, R15, RZ, PT ;  /* 0x000000ff0f00720b */ /* 0x000fe20003f64000 */
[----:B------:R-:W-:Y:S01]  /*1000*/  FMUL R48, R21, R21 ;  /* 0x0000001515307220 */ /* 0x000fe20000400000 */
[----:B------:R-:W-:Y:S01]  /*1010*/  FSEL R51, R51, RZ, P4 ;  /* 0x000000ff33337208 */ /* 0x000fe20002000000 */
[----:B------:R-:W-:Y:S01]  /*1020*/  FMUL R53, R12, R12 ;  /* 0x0000000c0c357220 */ /* 0x000fe20000400000 */
[----:B------:R-:W-:Y:S01]  /*1030*/  IMAD.U32 R14, R27, 0x10000, RZ ;  /* 0x000100001b0e7824 */ /* 0x000fe200078e00ff */
[----:B------:R-:W-:Y:S01]  /*1040*/  FSETP.GT.AND P5, PT, R21, RZ, PT ;  /* 0x000000ff1500720b */ /* 0x000fe20003fa4000 */
[----:B------:R-:W-:Y:S01]  /*1050*/  IMAD.U32 R15, R26, 0x10000, RZ ;  /* 0x000100001a0f7824 */ /* 0x000fe200078e00ff */
[----:B------:R-:W-:-:S02]  /*1060*/  FSETP.GT.AND P4, PT, R12, RZ, PT ;  /* 0x000000ff0c00720b */ /* 0x000fc40003f84000 */
[----:B------:R-:W-:Y:S01]  /*1070*/  ISETP.LT.U32.AND P1, PT, R35, UR21, !P1 ;  /* 0x0000001523007c0c */ /* 0x000fe2000cf21070 */
[C---:B------:R-:W-:Y:S01]  /*1080*/  FMUL R57, R13.reuse, R13 ;  /* 0x0000000d0d397220 */ /* 0x040fe20000400000 */
[----:B------:R-:W-:Y:S01]  /*1090*/  FSEL R50, R50, RZ, P3 ;  /* 0x000000ff32327208 */ /* 0x000fe20001800000 */
[----:B------:R-:W-:Y:S01]  /*10a0*/  FMUL R55, R14, R14 ;  /* 0x0000000e0e377220 */ /* 0x000fe20000400000 */
[----:B------:R-:W-:Y:S01]  /*10b0*/  FSETP.GT.AND P3, PT, R13, RZ, PT ;  /* 0x000000ff0d00720b */ /* 0x000fe20003f64000 */
[----:B------:R-:W-:Y:S01]  /*10c0*/  FMUL R49, R15, R15 ;  /* 0x0000000f0f317220 */ /* 0x000fe20000400000 */
[----:B------:R-:W-:Y:S02]  /*10d0*/  FSEL R48, R48, RZ, P5 ;  /* 0x000000ff30307208 */ /* 0x000fe40002800000 */
[----:B------:R-:W-:Y:S02]  /*10e0*/  FSEL R53, R53, RZ, P4 ;  /* 0x000000ff35357208 */ /* 0x000fe40002000000 */
[----:B------:R-:W-:-:S02]  /*10f0*/  FSETP.GT.AND P5, PT, R14, RZ, PT ;  /* 0x000000ff0e00720b */ /* 0x000fc40003fa4000 */
[----:B------:R-:W-:Y:S02]  /*1100*/  FSETP.GT.AND P4, PT, R15, RZ, PT ;  /* 0x000000ff0f00720b */ /* 0x000fe40003f84000 */
[----:B------:R-:W-:Y:S02]  /*1110*/  FSEL R52, R52, RZ, P6 ;  /* 0x000000ff34347208 */ /* 0x000fe40003000000 */
[----:B------:R-:W-:Y:S02]  /*1120*/  FSEL R57, R57, RZ, P3 ;  /* 0x000000ff39397208 */ /* 0x000fe40001800000 */
[----:B------:R-:W-:Y:S02]  /*1130*/  IADD3 R20, P2, PT, R35, R40, RZ ;  /* 0x0000002823147210 */ /* 0x000fe40007f5e0ff */
[----:B------:R-:W-:Y:S02]  /*1140*/  FSEL R55, R55, RZ, P5 ;  /* 0x000000ff37377208 */ /* 0x000fe40002800000 */
[----:B------:R-:W-:Y:S01]  /*1150*/  FSEL R49, R49, RZ, P4 ;  /* 0x000000ff31317208 */ /* 0x000fe20002000000 */
[----:B------:R-:W-:Y:S01]  /*1160*/  FMUL R12, R51, UR15 ;  /* 0x0000000f330c7c20 */ /* 0x000fe20008400000 */
[----:B------:R-:W-:Y:S01]  /*1170*/  FMUL R14, R52, UR15 ;  /* 0x0000000f340e7c20 */ /* 0x000fe20008400000 */
[----:B------:R-:W-:Y:S01]  /*1180*/  FMUL R13, R53, UR15 ;  /* 0x0000000f350d7c20 */ /* 0x000fe20008400000 */
[----:B------:R-:W-:Y:S01]  /*1190*/  FMUL R15, R57, UR15 ;  /* 0x0000000f390f7c20 */ /* 0x000fe20008400000 */
[----:B------:R-:W-:Y:S01]  /*11a0*/  VOTEU.ANY UP0, P1 ;  /* 0x0000000000ff7886 */ /* 0x000fe20000800100 */
[----:B--2---:R-:W-:Y:S01]  /*11b0*/  FMUL R16, R50, UR15 ;  /* 0x0000000f32107c20 */ /* 0x004fe20008400000 */
[----:B----4-:R-:W-:Y:S01]  /*11c0*/  FMUL R18, R48, UR15 ;  /* 0x0000000f30127c20 */ /* 0x010fe20008400000 */
[----:B------:R-:W-:Y:S01]  /*11d0*/  FMUL R17, R55, UR15 ;  /* 0x0000000f37117c20 */ /* 0x000fe20008400000 */
[----:B------:R-:W-:Y:S01]  /*11e0*/  FMUL R19, R49, UR15 ;  /* 0x0000000f31137c20 */ /* 0x000fe20008400000 */
[----:B------:R-:W-:Y:S01]  /*11f0*/  IMAD.X R21, RZ, RZ, R41, P2 ;  /* 0x000000ffff157224 */ /* 0x000fe200010e0629 */
[----:B------:R-:W-:Y:S01]  /*1200*/  IADD3 R32, P2, PT, R20, UR17, RZ ;  /* 0x0000001114207c10 */ /* 0x000fe2000ff5e0ff */
[----:B------:R-:W-:Y:S01]  /*1210*/  IMAD.U32 R27, RZ, RZ, UR16 ;  /* 0x00000010ff1b7e24 */ /* 0x000fe2000f8e00ff */
[----:B------:R-:W-:Y:S01]  /*1220*/  @!P0 STG.E.128 desc[UR26][R42.64], R12 ;  /* 0x0000000c2a008986 */ /* 0x000fe2000c101d1a */
[----:B------:R-:W-:Y:S01]  /*1230*/  @UP0 UIMAD UR7, UR29, 0x3, URZ ;  /* 0x000000031d0708a4 */ /* 0x000fe2000f8e02ff */
[----:B------:R-:W-:Y:S01]  /*1240*/  IADD3.X R33, PT, PT, R21, UR18, RZ, P2, !PT ;  /* 0x0000001215217c10 */ /* 0x000fe200097fe4ff */
[----:B------:R-:W-:Y:S01]  /*1250*/  @P1 IMAD.WIDE.U32 R20, R27, 0x3, R20 ;  /* 0x000000031b141825 */ /* 0x000fe200078e0014 */
[----:B------:R0:W-:Y:S01]  /*1260*/  @!P0 STG.E.128 desc[UR26][R30.64], R16 ;  /* 0x000000101e008986 */ /* 0x0001e2000c101d1a */
[----:B------:R-:W-:-:S02]  /*1270*/  @P1 LEA R26, P0, R32, UR22, 0x3 ;  /* 0x00000016201a1c11 */ /* 0x000fc4000f8018ff */
[----:B------:R-:W-:Y:S01]  /*1280*/  @!P1 CS2R R28, SRZ ;  /* 0x00000000001c9805 */ /* 0x000fe2000001ff00 */
[----:B------:R-:W-:Y:S01]  /*1290*/  @P1 VIADD R21, R21, UR7 ;  /* 0x0000000715151c36 */ /* 0x000fe20008000000 */
[----:B------:R-:W-:Y:S02]  /*12a0*/  @P1 LEA.HI.X R27, R32, UR23, R33, 0x3, P0 ;  /* 0x00000017201b1c11 */ /* 0x000fe400080f1c21 */
[----:B------:R-:W-:-:S03]  /*12b0*/  @P1 LEA R44, P0, R20, UR22, 0x3 ;  /* 0x00000016142c1c11 */ /* 0x000fc6000f8018ff */
[----:B------:R1:W2:Y:S01]  /*12c0*/  @P1 LDG.E.64 R28, desc[UR26][R26.64] ;  /* 0x0000001a1a1c1981 */ /* 0x0002a2000c1e1b00 */
[----:B------:R-:W-:Y:S02]  /*12d0*/  @P1 LEA.HI.X R45, R20, UR23, R21, 0x3, P0 ;  /* 0x00000017142d1c11 */ /* 0x000fe400080f1c15 */
[----:B0-----:R-:W-:-:S06]  /*12e0*/  @!P1 CS2R R30, SRZ ;  /* 0x00000000001e9805 */ /* 0x001fcc000001ff00 */
[----:B------:R0:W4:Y:S01]  /*12f0*/  @P1 LDG.E.64 R30, desc[UR26][R44.64] ;  /* 0x0000001a2c1e1981 */ /* 0x000122000c1e1b00 */
[----:B------:R-:W0:Y:S01]  /*1300*/  S2R R43, SR_CgaCtaId ;  /* 0x00000000002b7919 */ /* 0x000e220000008800 */
[----:B------:R-:W-:Y:S02]  /*1310*/  MOV R20, 0x400 ;  /* 0x0000040000147802 */ /* 0x000fe40000000f00 */
[----:B------:R-:W-:-:S03]  /*1320*/  FMNMX3 R0, R51, R0, R53, !PT ;  /* 0x0000000033007276 */ /* 0x000fc60007800035 */
[----:B------:R-:W-:Y:S01]  /*1330*/  VIADD R20, R20, 0x20 ;  /* 0x0000002014147836 */ /* 0x000fe20000000000 */
[----:B------:R-:W-:Y:S01]  /*1340*/  FMNMX3 R0, R52, R0, R57, !PT ;  /* 0x0000000034007276 */ /* 0x000fe20007800039 */
[----:B------:R-:W-:Y:S01]  /*1350*/  IMAD R38, R38, 0x108, RZ ;  /* 0x0000010826267824 */ /* 0x000fe200078e02ff */
[----:B------:R-:W-:Y:S02]  /*1360*/  LOP3.LUT R42, RZ, R36, RZ, 0x33, !PT ;  /* 0x00000024ff2a7212 */ /* 0x000fe400078e33ff */
[----:B------:R-:W-:Y:S01]  /*1370*/  FMNMX3 R50, R50, R0, R55, !PT ;  /* 0x0000000032327276 */ /* 0x000fe20007800037 */
[----:B------:R-:W-:Y:S02]  /*1380*/  IMAD.MOV.U32 R21, RZ, RZ, R8 ;  /* 0x000000ffff157224 */ /* 0x000fe400078e0008 */
[----:B-1----:R-:W-:Y:S01]  /*1390*/  IMAD.IADD R26, R42, 0x1, R39 ;  /* 0x000000012a1a7824 */ /* 0x002fe200078e0227 */
[----:B------:R-:W-:-:S03]  /*13a0*/  ISETP.GE.U32.AND P0, PT, R2, UR24, PT ;  /* 0x0000001802007c0c */ /* 0x000fc6000bf06070 */
[----:B------:R-:W-:Y:S01]  /*13b0*/  IMAD.SHL.U32 R26, R26, 0x8, RZ ;  /* 0x000000081a1a7824 */ /* 0x000fe200078e00ff */
[----:B0-----:R-:W-:Y:S01]  /*13c0*/  LEA R43, R43, R20, 0x18 ;  /* 0x000000142b2b7211 */ /* 0x001fe200078ec0ff */
[----:B------:R-:W-:-:S04]  /*13d0*/  IMAD.IADD R20, R39, 0x1, -R46 ;  /* 0x0000000127147824 */ /* 0x000fc800078e0a2e */
[----:B------:R-:W-:Y:S02]  /*13e0*/  IMAD.IADD R0, R38, 0x1, R43 ;  /* 0x0000000126007824 */ /* 0x000fe400078e022b */
[----:B------:R-:W-:Y:S02]  /*13f0*/  IMAD.SHL.U32 R27, R20, 0x8, RZ ;  /* 0x00000008141b7824 */ /* 0x000fe400078e00ff */
[----:B------:R-:W-:Y:S02]  /*1400*/  IMAD R47, R47, 0x8, R0 ;  /* 0x000000082f2f7824 */ /* 0x000fe400078e0200 */
[----:B------:R-:W-:Y:S01]  /*1410*/  IMAD.MOV.U32 R20, RZ, RZ, R4 ;  /* 0x000000ffff147224 */ /* 0x000fe200078e0004 */
[----:B------:R-:W-:Y:S02]  /*1420*/  LOP3.LUT R45, R27, 0xf8, RZ, 0xc0, !PT ;  /* 0x000000f81b2d7812 */ /* 0x000fe400078ec0ff */
[----:B------:R-:W-:Y:S02]  /*1430*/  LOP3.LUT R27, R26, 0xf8, RZ, 0xc0, !PT ;  /* 0x000000f81a1b7812 */ /* 0x000fe400078ec0ff */
[----:B------:R0:W-:Y:S01]  /*1440*/  STS.64 [R47], R20 ;  /* 0x000000142f007388 */ /* 0x0001e20000000a00 */
[----:B------:R-:W-:-:S02]  /*1450*/  ISETP.GE.U32.OR P0, PT, R35, UR21, P0 ;  /* 0x0000001523007c0c */ /* 0x000fc40008706470 */
[----:B------:R-:W-:Y:S02]  /*1460*/  ISETP.GE.U32.AND P1, PT, R46, UR24, PT ;  /* 0x000000182e007c0c */ /* 0x000fe4000bf26070 */
[----:B------:R-:W-:Y:S02]  /*1470*/  FMNMX3 R49, R48, R50, R49, !PT ;  /* 0x0000003230317276 */ /* 0x000fe40007800031 */
[----:B------:R-:W-:Y:S01]  /*1480*/  ISETP.GE.U32.OR P1, PT, R34, UR21, P1 ;  /* 0x0000001522007c0c */ /* 0x000fe20008f26470 */
[----:B------:R-:W-:Y:S01]  /*1490*/  IMAD.IADD R8, R0, 0x1, R45 ;  /* 0x0000000100087824 */ /* 0x000fe200078e022d */
[----:B------:R-:W-:Y:S01]  /*14a0*/  BSSY.RECONVERGENT B0, `(.L_x_26240) ;  /* 0x00000f8000007945 */ /* 0x000fe20003800200 */
[C---:B---3--:R-:W-:Y:S01]  /*14b0*/  IMAD.U32 R4, R24.reuse, 0x10000, RZ ;  /* 0x0001000018047824 */ /* 0x048fe200078e00ff */
[----:B------:R-:W-:-:S03]  /*14c0*/  SHF.R.U64 R44, R24, 0x10, R25 ;  /* 0x00000010182c7819 */ /* 0x000fc60000001219 */
[C---:B------:R-:W-:Y:S01]  /*14d0*/  FMUL R24, R4.reuse, R4 ;  /* 0x0000000404187220 */ /* 0x040fe20000400000 */
[----:B------:R-:W-:Y:S01]  /*14e0*/  FSETP.GT.AND P2, PT, R4, RZ, PT ;  /* 0x000000ff0400720b */ /* 0x000fe20003f44000 */
[----:B0-----:R-:W-:Y:S02]  /*14f0*/  IMAD.U32 R20, R44, 0x10000, RZ ;  /* 0x000100002c147824 */ /* 0x001fe400078e00ff */
[----:B-----5:R-:W-:Y:S01]  /*1500*/  IMAD.U32 R26, R22, 0x10000, RZ ;  /* 0x00010000161a7824 */ /* 0x020fe200078e00ff */
[----:B------:R-:W-:Y:S01]  /*1510*/  FSEL R44, R24, RZ, P2 ;  /* 0x000000ff182c7208 */ /* 0x000fe20001000000 */
[C---:B------:R-:W-:Y:S01]  /*1520*/  FMUL R21, R20.reuse, R20 ;  /* 0x0000001414157220 */ /* 0x040fe20000400000 */
[----:B------:R-:W-:Y:S01]  /*1530*/  FSETP.GT.AND P2, PT, R20, RZ, PT ;  /* 0x000000ff1400720b */ /* 0x000fe20003f44000 */
[C---:B------:R-:W-:Y:S01]  /*1540*/  FMUL R46, R26.reuse, R26 ;  /* 0x0000001a1a2e7220 */ /* 0x040fe20000400000 */
[----:B------:R-:W-:Y:S01]  /*1550*/  FSETP.GT.AND P3, PT, R26, RZ, PT ;  /* 0x000000ff1a00720b */ /* 0x000fe20003f64000 */
[----:B------:R-:W-:Y:S01]  /*1560*/  IMAD.MOV.U32 R26, RZ, RZ, R12 ;  /* 0x000000ffff1a7224 */ /* 0x000fe200078e000c */
[----:B------:R-:W-:Y:S01]  /*1570*/  FSEL R12, R21, RZ, P2 ;  /* 0x000000ff150c7208 */ /* 0x000fe20001000000 */
[----:B------:R-:W-:Y:S01]  /*1580*/  IMAD.IADD R4, R0, 0x1, R27 ;  /* 0x0000000100047824 */ /* 0x000fe200078e021b */
[----:B------:R-:W-:Y:S01]  /*1590*/  IADD3 R35, P2, PT, R34, R40, RZ ;  /* 0x0000002822237210 */ /* 0x000fe20007f5e0ff */
[----:B------:R-:W-:Y:S01]  /*15a0*/  IMAD.MOV.U32 R27, RZ, RZ, R16 ;  /* 0x000000ffff1b7224 */ /* 0x000fe200078e0010 */
[----:B------:R-:W-:Y:S01]  /*15b0*/  FSEL R46, R46, RZ, P3 ;  /* 0x000000ff2e2e7208 */ /* 0x000fe20001800000 */
[C---:B------:R-:W-:Y:S01]  /*15c0*/  FMUL R20, R44.reuse, UR15 ;  /* 0x0000000f2c147c20 */ /* 0x040fe20008400000 */
[----:B------:R-:W-:Y:S01]  /*15d0*/  FMNMX3 R16, R44, R49, R12, !PT ;  /* 0x000000312c107276 */ /* 0x000fe2000780000c */
[----:B------:R-:W-:Y:S01]  /*15e0*/  IMAD.U32 R40, R25, 0x10000, RZ ;  /* 0x0001000019287824 */ /* 0x000fe200078e00ff */
[----:B------:R-:W-:Y:S01]  /*15f0*/  SHF.R.U32.HI R25, RZ, 0x10, R25 ;  /* 0x00000010ff197819 */ /* 0x000fe20000011619 */
[----:B------:R-:W-:Y:S01]  /*1600*/  IMAD.U32 R47, R23, 0x10000, RZ ;  /* 0x00010000172f7824 */ /* 0x000fe200078e00ff */
[----:B------:R-:W-:-:S02]  /*1610*/  @!P0 LEA R44, P4, R32, UR8, 0x4 ;  /* 0x00000008202c8c11 */ /* 0x000fc4000f8820ff */
[--C-:B------:R-:W-:Y:S02]  /*1620*/  SHF.R.U64 R49, R22, 0x10, R23.reuse ;  /* 0x0000001016317819 */ /* 0x100fe40000001217 */
[----:B------:R-:W-:Y:S02]  /*1630*/  SHF.R.U32.HI R48, RZ, 0x10, R23 ;  /* 0x00000010ff307819 */ /* 0x000fe40000011617 */
[----:B------:R-:W-:Y:S01]  /*1640*/  @!P0 IADD3 R23, P5, PT, R32, UR16, RZ ;  /* 0x0000001020178c10 */ /* 0x000fe2000ffbe0ff */
[----:B------:R-:W-:Y:S01]  /*1650*/  FMUL R24, R46, UR15 ;  /* 0x0000000f2e187c20 */ /* 0x000fe20008400000 */
[----:B------:R-:W-:Y:S01]  /*1660*/  @!P0 LEA.HI.X R45, R32, UR9, R33, 0x4, P4 ;  /* 0x00000009202d8c11 */ /* 0x000fe2000a0f2421 */
[----:B------:R0:W-:Y:S01]  /*1670*/  STS.64 [R4], R26 ;  /* 0x0000001a04007388 */ /* 0x0001e20000000a00 */
[----:B------:R-:W-:Y:S01]  /*1680*/  IMAD.U32 R25, R25, 0x10000, RZ ;  /* 0x0001000019197824 */ /* 0x000fe200078e00ff */
[C---:B------:R-:W-:Y:S01]  /*1690*/  FSETP.GT.AND P4, PT, R40.reuse, RZ, PT ;  /* 0x000000ff2800720b */ /* 0x040fe20003f84000 */
[----:B------:R-:W-:Y:S01]  /*16a0*/  FMUL R40, R40, R40 ;  /* 0x0000002828287220 */ /* 0x000fe20000400000 */
[----:B------:R-:W-:Y:S01]  /*16b0*/  IMAD.MOV.U32 R21, RZ, RZ, R24 ;  /* 0x000000ffff157224 */ /* 0x000fe200078e0018 */
[C---:B------:R-:W-:Y:S01]  /*16c0*/  @!P1 IADD3 R22, P3, PT, R35.reuse, UR16, RZ ;  /* 0x0000001023169c10 */ /* 0x040fe2000ff7e0ff */
[----:B------:R-:W-:Y:S01]  /*16d0*/  IMAD.X R50, RZ, RZ, R41, P2 ;  /* 0x000000ffff327224 */ /* 0x000fe200010e0629 */
[----:B------:R-:W-:-:S02]  /*16e0*/  @!P1 LEA R34, P2, R35, UR8, 0x4 ;  /* 0x0000000823229c11 */ /* 0x000fc4000f8420ff */
[----:B0-----:R-:W-:Y:S01]  /*16f0*/  @!P0 IADD3.X R26, PT, PT, R33, UR29, RZ, P5, !PT ;  /* 0x0000001d211a8c10 */ /* 0x001fe2000affe4ff */
[----:B------:R-:W-:Y:S02]  /*1700*/  IMAD.U32 R33, R49, 0x10000, RZ ;  /* 0x0001000031217824 */ /* 0x000fe400078e00ff */
[C---:B------:R-:W-:Y:S01]  /*1710*/  FMUL R27, R25.reuse, R25 ;  /* 0x00000019191b7220 */ /* 0x040fe20000400000 */
[----:B------:R-:W-:Y:S01]  /*1720*/  FSETP.GT.AND P5, PT, R25, RZ, PT ;  /* 0x000000ff1900720b */ /* 0x000fe20003fa4000 */
[----:B------:R-:W-:Y:S01]  /*1730*/  IMAD.U32 R41, R48, 0x10000, RZ ;  /* 0x0001000030297824 */ /* 0x000fe200078e00ff */
[----:B------:R-:W-:Y:S01]  /*1740*/  FSEL R25, R40, RZ, P4 ;  /* 0x000000ff28197208 */ /* 0x000fe20002000000 */
[----:B------:R0:W-:Y:S01]  /*1750*/  STS.64 [R8], R20 ;  /* 0x0000001408007388 */ /* 0x0001e20000000a00 */
[C---:B------:R-:W-:Y:S01]  /*1760*/  FSETP.GT.AND P4, PT, R33.reuse, RZ, PT ;  /* 0x000000ff2100720b */ /* 0x040fe20003f84000 */
[----:B------:R-:W-:Y:S01]  /*1770*/  FMUL R33, R33, R33 ;  /* 0x0000002121217220 */ /* 0x000fe20000400000 */
[----:B------:R-:W-:Y:S01]  /*1780*/  FSEL R27, R27, RZ, P5 ;  /* 0x000000ff1b1b7208 */ /* 0x000fe20002800000 */
[----:B------:R-:W-:Y:S01]  /*1790*/  FMUL R48, R41, R41 ;  /* 0x0000002929307220 */ /* 0x000fe20000400000 */
[----:B------:R-:W-:-:S02]  /*17a0*/  @!P1 LEA.HI.X R35, R35, UR9, R50, 0x4, P2 ;  /* 0x0000000923239c11 */ /* 0x000fc400090f2432 */
[----:B------:R-:W-:Y:S02]  /*17b0*/  @!P1 LEA R32, P2, R22, UR8, 0x4 ;  /* 0x0000000816209c11 */ /* 0x000fe4000f8420ff */
[----:B------:R-:W-:Y:S02]  /*17c0*/  FSETP.GT.AND P5, PT, R41, RZ, PT ;  /* 0x000000ff2900720b */ /* 0x000fe40003fa4000 */
[----:B0-----:R-:W-:Y:S02]  /*17d0*/  @!P1 IADD3.X R21, PT, PT, R50, UR29, RZ, P3, !PT ;  /* 0x0000001d32159c10 */ /* 0x001fe40009ffe4ff */
[C---:B------:R-:W-:Y:S01]  /*17e0*/  FSETP.GT.AND P3, PT, R47.reuse, RZ, PT ;  /* 0x000000ff2f00720b */ /* 0x040fe20003f64000 */
[----:B------:R-:W-:Y:S01]  /*17f0*/  FMUL R47, R47, R47 ;  /* 0x0000002f2f2f7220 */ /* 0x000fe20000400000 */
[----:B------:R-:W-:Y:S02]  /*1800*/  FSEL R49, R33, RZ, P4 ;  /* 0x000000ff21317208 */ /* 0x000fe40002000000 */
[----:B------:R-:W-:-:S02]  /*1810*/  FMNMX3 R16, R25, R16, R27, !PT ;  /* 0x0000001019107276 */ /* 0x000fc4000780001b */
[----:B------:R-:W-:Y:S02]  /*1820*/  @!P0 LEA R40, P4, R23, UR8, 0x4 ;  /* 0x0000000817288c11 */ /* 0x000fe4000f8820ff */
[----:B------:R-:W-:Y:S01]  /*1830*/  @!P1 LEA.HI.X R33, R22, UR9, R21, 0x4, P2 ;  /* 0x0000000916219c11 */ /* 0x000fe200090f2415 */
[----:B------:R-:W-:Y:S01]  /*1840*/  FMUL R21, R12, UR15 ;  /* 0x0000000f0c157c20 */ /* 0x000fe20008400000 */
[----:B------:R-:W-:Y:S02]  /*1850*/  FSEL R47, R47, RZ, P3 ;  /* 0x000000ff2f2f7208 */ /* 0x000fe40001800000 */
[----:B------:R-:W-:Y:S01]  /*1860*/  FSEL R48, R48, RZ, P5 ;  /* 0x000000ff30307208 */ /* 0x000fe20002800000 */
[----:B------:R-:W-:Y:S01]  /*1870*/  FMUL R22, R25, UR15 ;  /* 0x0000000f19167c20 */ /* 0x000fe20008400000 */
[----:B------:R-:W-:Y:S01]  /*1880*/  FMNMX3 R16, R46, R16, R49, !PT ;  /* 0x000000102e107276 */ /* 0x000fe20007800031 */
[C---:B--2---:R-:W-:Y:S01]  /*1890*/  IMAD.U32 R12, R28.reuse, 0x10000, RZ ;  /* 0x000100001c0c7824 */ /* 0x044fe200078e00ff */
[----:B------:R-:W-:Y:S01]  /*18a0*/  @!P0 LEA.HI.X R41, R23, UR9, R26, 0x4, P4 ;  /* 0x0000000917298c11 */ /* 0x000fe2000a0f241a */
[----:B------:R-:W-:Y:S01]  /*18b0*/  FMUL R23, R27, UR15 ;  /* 0x0000000f1b177c20 */ /* 0x000fe20008400000 */
[--C-:B------:R-:W-:Y:S01]  /*18c0*/  SHF.R.U64 R28, R28, 0x10, R29.reuse ;  /* 0x000000101c1c7819 */ /* 0x100fe2000000121d */
[----:B------:R-:W-:Y:S01]  /*18d0*/  FMUL R25, R49, UR15 ;  /* 0x0000000f31197c20 */ /* 0x000fe20008400000 */
[----:B------:R-:W-:Y:S01]  /*18e0*/  IMAD.U32 R46, R29, 0x10000, RZ ;  /* 0x000100001d2e7824 */ /* 0x000fe200078e00ff */
[----:B------:R-:W-:Y:S01]  /*18f0*/  SHF.R.U32.HI R49, RZ, 0x10, R29 ;  /* 0x00000010ff317819 */ /* 0x000fe2000001161d */
[C---:B------:R-:W-:Y:S01]  /*1900*/  FMUL R26, R47.reuse, UR15 ;  /* 0x0000000f2f1a7c20 */ /* 0x040fe20008400000 */
[----:B------:R-:W-:Y:S01]  /*1910*/  FMUL R27, R48, UR15 ;  /* 0x0000000f301b7c20 */ /* 0x000fe20008400000 */
[----:B------:R-:W-:Y:S01]  /*1920*/  FMNMX3 R16, R47, R16, R48, !PT ;  /* 0x000000102f107276 */ /* 0x000fe20007800030 */
[----:B------:R-:W-:Y:S01]  /*1930*/  FMUL R47, R12, R12 ;  /* 0x0000000c0c2f7220 */ /* 0x000fe20000400000 */
[----:B------:R-:W-:Y:S01]  /*1940*/  IMAD.U32 R28, R28, 0x10000, RZ ;  /* 0x000100001c1c7824 */ /* 0x000fe200078e00ff */
[----:B------:R-:W-:Y:S01]  /*1950*/  FSETP.GT.AND P3, PT, R12, RZ, PT ;  /* 0x000000ff0c00720b */ /* 0x000fe20003f64000 */
[C---:B----4-:R-:W-:Y:S01]  /*1960*/  IMAD.U32 R29, R30.reuse, 0x10000, RZ ;  /* 0x000100001e1d7824 */ /* 0x050fe200078e00ff */
[--C-:B------:R-:W-:Y:S01]  /*1970*/  SHF.R.U64 R30, R30, 0x10, R31.reuse ;  /* 0x000000101e1e7819 */ /* 0x100fe2000000121f */
[----:B------:R-:W-:Y:S01]  /*1980*/  IMAD.U32 R48, R31, 0x10000, RZ ;  /* 0x000100001f307824 */ /* 0x000fe200078e00ff */
[----:B------:R-:W-:Y:S01]  /*1990*/  SHF.R.U32.HI R31, RZ, 0x10, R31 ;  /* 0x00000010ff1f7819 */ /* 0x000fe2000001161f */
[----:B------:R0:W-:Y:S01]  /*19a0*/  @!P1 STG.E.128 desc[UR26][R34.64], R20 ;  /* 0x0000001422009986 */ /* 0x0001e2000c101d1a */
[----:B------:R-:W-:Y:S01]  /*19b0*/  IMAD.U32 R12, R49, 0x10000, RZ ;  /* 0x00010000310c7824 */ /* 0x000fe200078e00ff */
[----:B------:R-:W-:-:S02]  /*19c0*/  FSETP.GT.AND P4, PT, R46, RZ, PT ;  /* 0x000000ff2e00720b */ /* 0x000fc40003f84000 */
[----:B------:R1:W-:Y:S01]  /*19d0*/  @!P1 STG.E.128 desc[UR26][R32.64], R24 ;  /* 0x0000001820009986 */ /* 0x0003e2000c101d1a */
[----:B------:R-:W-:Y:S01]  /*19e0*/  FSETP.GT.AND P2, PT, R29, RZ, PT ;  /* 0x000000ff1d00720b */ /* 0x000fe20003f44000 */
[----:B------:R-:W-:Y:S01]  /*19f0*/  IMAD.U32 R30, R30, 0x10000, RZ ;  /* 0x000100001e1e7824 */ /* 0x000fe200078e00ff */
[----:B------:R-:W-:Y:S02]  /*1a00*/  FSEL R47, R47, RZ, P3 ;  /* 0x000000ff2f2f7208 */ /* 0x000fe40001800000 */
[----:B------:R-:W-:Y:S01]  /*1a10*/  FSETP.GT.AND P3, PT, R28, RZ, PT ;  /* 0x000000ff1c00720b */ /* 0x000fe20003f64000 */
[----:B------:R-:W-:Y:S01]  /*1a20*/  FMUL R49, R12, R12 ;  /* 0x0000000c0c317220 */ /* 0x000fe20000400000 */
[C---:B------:R-:W-:Y:S01]  /*1a30*/  FSETP.GT.AND P1, PT, R48.reuse, RZ, PT ;  /* 0x000000ff3000720b */ /* 0x040fe20003f24000 */
[----:B------:R-:W-:Y:S01]  /*1a40*/  FMUL R48, R48, R48 ;  /* 0x0000003030307220 */ /* 0x000fe20000400000 */
[----:B0-----:R-:W-:Y:S01]  /*1a50*/  FMUL R20, R46, R46 ;  /* 0x0000002e2e147220 */ /* 0x001fe20000400000 */
[----:B-1----:R-:W-:Y:S01]  /*1a60*/  FMUL R32, R29, R29 ;  /* 0x0000001d1d207220 */ /* 0x002fe20000400000 */
[----:B------:R-:W-:Y:S01]  /*1a70*/  FMUL R24, R28, R28 ;  /* 0x0000001c1c187220 */ /* 0x000fe20000400000 */
[----:B------:R-:W-:-:S02]  /*1a80*/  IMAD.U32 R29, R31, 0x10000, RZ ;  /* 0x000100001f1d7824 */ /* 0x000fc400078e00ff */
[----:B------:R-:W-:Y:S02]  /*1a90*/  FSEL R20, R20, RZ, P4 ;  /* 0x000000ff14147208 */ /* 0x000fe40002000000 */
[----:B------:R-:W-:Y:S01]  /*1aa0*/  FSETP.GT.AND P4, PT, R12, RZ, PT ;  /* 0x000000ff0c00720b */ /* 0x000fe20003f84000 */
[----:B------:R-:W-:Y:S01]  /*1ab0*/  FMUL R12, R30, R30 ;  /* 0x0000001e1e0c7220 */ /* 0x000fe20000400000 */
[----:B------:R-:W-:Y:S01]  /*1ac0*/  FSEL R24, R24, RZ, P3 ;  /* 0x000000ff18187208 */ /* 0x000fe20001800000 */
[C---:B------:R-:W-:Y:S01]  /*1ad0*/  FMUL R33, R29.reuse, R29 ;  /* 0x0000001d1d217220 */ /* 0x040fe20000400000 */
[----:B------:R-:W-:Y:S02]  /*1ae0*/  FSETP.GT.AND P5, PT, R30, RZ, PT ;  /* 0x000000ff1e00720b */ /* 0x000fe40003fa4000 */
[----:B------:R-:W-:Y:S02]  /*1af0*/  FSETP.GT.AND P3, PT, R29, RZ, PT ;  /* 0x000000ff1d00720b */ /* 0x000fe40003f64000 */
[----:B------:R-:W-:-:S02]  /*1b00*/  FSEL R49, R49, RZ, P4 ;  /* 0x000000ff31317208 */ /* 0x000fc40002000000 */
[----:B------:R-:W-:Y:S02]  /*1b10*/  FSEL R55, R48, RZ, P1 ;  /* 0x000000ff30377208 */ /* 0x000fe40000800000 */
[----:B------:R-:W-:Y:S02]  /*1b20*/  FSEL R46, R32, RZ, P2 ;  /* 0x000000ff202e7208 */ /* 0x000fe40001000000 */
[----:B------:R-:W-:Y:S02]  /*1b30*/  FSEL R53, R12, RZ, P5 ;  /* 0x000000ff0c357208 */ /* 0x000fe40002800000 */
[----:B------:R-:W-:Y:S01]  /*1b40*/  FSEL R48, R33, RZ, P3 ;  /* 0x000000ff21307208 */ /* 0x000fe20001800000 */
[----:B------:R-:W-:Y:S01]  /*1b50*/  IMAD.IADD R12, R39, 0x1, -R2 ;  /* 0x00000001270c7824 */ /* 0x000fe200078e0a02 */
[----:B------:R-:W-:Y:S01]  /*1b60*/  UIMAD UR8, UR6, UR12, URZ ;  /* 0x0000000c060872a4 */ /* 0x000fe2000f8e02ff */
        /* <DEDUP_REMOVED lines=8> */
[----:B------:R-:W-:Y:S01]  /*1bf0*/  IMAD.SHL.U32 R12, R12, 0x8, RZ ;  /* 0x000000080c0c7824 */ /* 0x000fe200078e00ff */
[----:B------:R-:W-:-:S02]  /*1c00*/  UIMAD.WIDE.U32 UR6, UR19, UR12, URZ ;  /* 0x0000000c130672a5 */ /* 0x000fc4000f8e00ff */
[----:B------:R-:W-:Y:S01]  /*1c10*/  UIMAD UR9, UR19, UR13, UR8 ;  /* 0x0000000d130972a4 */ /* 0x000fe2000f8e0208 */
[----:B------:R0:W-:Y:S01]  /*1c20*/  @!P0 STG.E.128 desc[UR26][R44.64], R28 ;  /* 0x0000001c2c008986 */ /* 0x0001e2000c101d1a */
[----:B------:R-:W-:Y:S01]  /*1c30*/  USHF.L.U32 UR8, UR6, 0x7, URZ ;  /* 0x0000000706087899 */ /* 0x000fe200080006ff */
[----:B------:R-:W-:Y:S01]  /*1c40*/  LOP3.LUT R51, R12, 0xf8, RZ, 0xc0, !PT ;  /* 0x000000f80c337812 */ /* 0x000fe200078ec0ff */
[----:B------:R-:W-:Y:S01]  /*1c50*/  UIADD3 UR9, UPT, UPT, UR7, UR9, URZ ;  /* 0x0000000907097290 */ /* 0x000fe2000fffe0ff */
[----:B------:R1:W-:Y:S01]  /*1c60*/  @!P0 STG.E.128 desc[UR26][R40.64], R32 ;  /* 0x0000002028008986 */ /* 0x0003e2000c101d1a */
[----:B------:R-:W-:Y:S01]  /*1c70*/  ISETP.LT.U32.AND P0, PT, R36, UR21, PT ;  /* 0x0000001524007c0c */ /* 0x000fe2000bf01070 */
[----:B------:R-:W-:Y:S01]  /*1c80*/  ULEA UR7, UP0, UR4, UR8, 0x6 ;  /* 0x0000000804077291 */ /* 0x000fe2000f8030ff */
[----:B------:R-:W-:Y:S01]  /*1c90*/  FMNMX3 R16, R47, R16, R24, !PT ;  /* 0x000000102f107276 */ /* 0x000fe20007800018 */
[----:B------:R-:W-:Y:S01]  /*1ca0*/  USHF.L.U64.HI UR6, UR6, 0x7, UR9 ;  /* 0x0000000706067899 */ /* 0x000fe20008010209 */
[----:B------:R-:W-:Y:S01]  /*1cb0*/  IMAD.IADD R12, R0, 0x1, R51 ;  /* 0x00000001000c7824 */ /* 0x000fe200078e0233 */
[----:B------:R-:W-:Y:S01]  /*1cc0*/  ULEA UR10, UP1, UR7, UR10, 0x2 ;  /* 0x0000000a070a7291 */ /* 0x000fe2000f8210ff */
[----:B------:R-:W-:Y:S01]  /*1cd0*/  FMNMX3 R16, R20, R16, R49, !PT ;  /* 0x0000001014107276 */ /* 0x000fe20007800031 */
[----:B------:R-:W-:Y:S01]  /*1ce0*/  ULEA.HI.X UR4, UR4, UR6, UR5, 0x6, UP0 ;  /* 0x0000000604047291 */ /* 0x000fe200080f3405 */
[----:B0-----:R-:W-:-:S02]  /*1cf0*/  IMAD.MOV.U32 R44, RZ, RZ, R28 ;  /* 0x000000ffff2c7224 */ /* 0x001fc400078e001c */
[----:B------:R-:W-:Y:S01]  /*1d00*/  IMAD.MOV.U32 R45, RZ, RZ, R32 ;  /* 0x000000ffff2d7224 */ /* 0x000fe200078e0020 */
[----:B------:R-:W-:Y:S01]  /*1d10*/  FMNMX3 R16, R46, R16, R53, !PT ;  /* 0x000000102e107276 */ /* 0x000fe20007800035 */
[----:B------:R-:W-:Y:S02]  /*1d20*/  ULEA.HI.X UR4, UR7, UR11, UR4, 0x2, UP1 ;  /* 0x0000000b07047291 */ /* 0x000fe400088f1404 */
[----:B------:R-:W-:Y:S01]  /*1d30*/  USHF.L.U64.HI UR6, UR25, 0x2, UR28 ;  /* 0x0000000219067899 */ /* 0x000fe2000801021c */
[----:B------:R1:W-:Y:S01]  /*1d40*/  STS.64 [R12], R44 ;  /* 0x0000002c0c007388 */ /* 0x0003e20000000a00 */
[----:B------:R-:W-:Y:S01]  /*1d50*/  USHF.L.U32 UR5, UR25, 0x2, URZ ;  /* 0x0000000219057899 */ /* 0x000fe200080006ff */
[----:B------:R-:W-:Y:S01]  /*1d60*/  FMNMX3 R16, R55, R16, R48, !PT ;  /* 0x0000001037107276 */ /* 0x000fe20007800030 */
[----:B------:R-:W-:Y:S01]  /*1d70*/  VIADD R20, R42, UR21 ;  /* 0x000000152a147c36 */ /* 0x000fe20008000000 */
[----:B------:R-:W-:Y:S01]  /*1d80*/  IADD3 R24, PT, PT, -R36, UR21, RZ ;  /* 0x0000001524187c10 */ /* 0x000fe2000fffe1ff */
[----:B------:R-:W-:Y:S06]  /*1d90*/  BAR.SYNC.DEFER_BLOCKING 0x0 ;  /* 0x0000000000007b1d */ /* 0x000fec0000010000 */
[----:B------:R-:W-:Y:S05]  /*1da0*/  @!P0 BRA `(.L_x_26241) ;  /* 0x00000004009c8947 */ /* 0x000fea0003800000 */
[----:B------:R-:W-:Y:S01]  /*1db0*/  ISETP.GE.U32.AND P1, PT, R20, 0x3, PT ;  /* 0x000000031400780c */ /* 0x000fe20003f26070 */
[----:B-1----:R-:W-:Y:S01]  /*1dc0*/  IMAD.SHL.U32 R40, R37, 0x10, RZ ;  /* 0x0000001025287824 */ /* 0x002fe200078e00ff */
[----:B------:R-:W-:Y:S01]  /*1dd0*/  BSSY.RECONVERGENT B1, `(.L_x_26242) ;  /* 0x000003f000017945 */ /* 0x000fe20003800200 */
[----:B------:R-:W-:Y:S02]  /*1de0*/  IMAD.U32 R28, RZ, RZ, UR21 ;  /* 0x00000015ff1c7e24 */ /* 0x000fe4000f8e00ff */
[C---:B------:R-:W-:Y:S02]  /*1df0*/  IMAD R49, R40.reuse, UR28, RZ ;  /* 0x0000001c28317c24 */ /* 0x040fe4000f8e02ff */
[----:B------:R-:W-:-:S04]  /*1e00*/  IMAD.WIDE.U32 R40, R40, UR25, RZ ;  /* 0x0000001928287c25 */ /* 0x000fc8000f8e00ff */
[----:B------:R-:W-:Y:S01]  /*1e10*/  IMAD.IADD R49, R41, 0x1, R49 ;  /* 0x0000000129317824 */ /* 0x000fe200078e0231 */
[----:B------:R-:W-:Y:S01]  /*1e20*/  LOP3.LUT R41, R28, 0x3, RZ, 0xc0, !PT ;  /* 0x000000031c297812 */ /* 0x000fe200078ec0ff */
[----:B------:R-:W-:Y:S02]  /*1e30*/  IMAD.MOV.U32 R50, RZ, RZ, R40 ;  /* 0x000000ffff327224 */ /* 0x000fe400078e0028 */
[----:B------:R-:W-:Y:S02]  /*1e40*/  IMAD.MOV.U32 R51, RZ, RZ, RZ ;  /* 0x000000ffff337224 */ /* 0x000fe400078e00ff */
[----:B------:R-:W-:Y:S01]  /*1e50*/  IMAD.MOV.U32 R48, RZ, RZ, R3 ;  /* 0x000000ffff307224 */ /* 0x000fe200078e0003 */
[----:B------:R-:W-:Y:S06]  /*1e60*/  @!P1 BRA `(.L_x_26243) ;  /* 0x0000000000d49947 */ /* 0x000fec0003800000 */
[----:B------:R-:W-:Y:S02]  /*1e70*/  IMAD R28, R37, 0x20, R38 ;  /* 0x00000020251c7824 */ /* 0x000fe400078e0226 */
[----:B------:R-:W-:Y:S02]  /*1e80*/  IMAD.IADD R51, R24, 0x1, -R41 ;  /* 0x0000000118337824 */ /* 0x000fe400078e0a29 */
[----:B------:R-:W-:Y:S01]  /*1e90*/  IMAD.MOV.U32 R48, RZ, RZ, R3 ;  /* 0x000000ffff307224 */ /* 0x000fe200078e0003 */
[----:B------:R-:W-:Y:S01]  /*1ea0*/  IADD3 R28, PT, PT, R28, 0x10, R43 ;  /* 0x000000101c1c7810 */ /* 0x000fe20007ffe02b */
[----:B------:R-:W-:-:S07]  /*1eb0*/  IMAD.MOV R32, RZ, RZ, -R51 ;  /* 0x000000ffff207224 */ /* 0x000fce00078e0a33 */
.L_x_26244:
[C---:B------:R-:W-:Y:S01]  /*1ec0*/  LOP3.LUT R41, R48.reuse, 0x1f, RZ, 0xc0, !PT ;  /* 0x0000001f30297812 */ /* 0x040fe200078ec0ff */
[----:B------:R-:W-:Y:S02]  /*1ed0*/  VIADD R38, R48, 0xffffffff ;  /* 0xffffffff30267836 */ /* 0x000fe40000000000 */
[----:B------:R-:W-:Y:S01]  /*1ee0*/  VIADD R32, R32, 0x4 ;  /* 0x0000000420207836 */ /* 0x000fe20000000000 */
[----:B------:R-:W-:Y:S02]  /*1ef0*/  ISETP.GE.U32.AND P2, PT, R41, UR24, PT ;  /* 0x0000001829007c0c */ /* 0x000fe4000bf46070 */
[----:B------:R-:W-:-:S04]  /*1f00*/  LOP3.LUT R53, R38, 0x1f, RZ, 0xc0, !PT ;  /* 0x0000001f26357812 */ /* 0x000fc800078ec0ff */
[----:B------:R-:W-:-:S07]  /*1f10*/  ISETP.GE.U32.AND P1, PT, R53, UR24, PT ;  /* 0x0000001835007c0c */ /* 0x000fce000bf26070 */
[----:B------:R-:W0:Y:S01]  /*1f20*/  @!P2 LDS.64 R44, [R28+-0x10] ;  /* 0xfffff0001c2ca984 */ /* 0x000e220000000a00 */
[----:B------:R-:W-:-:S05]  /*1f30*/  @!P2 IADD3 R38, P3, PT, R41, R50, RZ ;  /* 0x000000322926a210 */ /* 0x000fca0007f7e0ff */
[----:B-1----:R-:W1:Y:S01]  /*1f40*/  @!P1 LDS.64 R42, [R28+-0x8] ;  /* 0xfffff8001c2a9984 */ /* 0x002e620000000a00 */
[----:B------:R-:W-:Y:S01]  /*1f50*/  @!P2 IMAD.X R41, RZ, RZ, R49, P3 ;  /* 0x000000ffff29a224 */ /* 0x000fe200018e0631 */
[----:B------:R-:W-:-:S04]  /*1f60*/  @!P2 LEA R46, P3, R38, UR10, 0x3 ;  /* 0x0000000a262eac11 */ /* 0x000fc8000f8618ff */
[----:B------:R-:W-:Y:S01]  /*1f70*/  @!P2 LEA.HI.X R47, R38, UR4, R41, 0x3, P3 ;  /* 0x00000004262fac11 */ /* 0x000fe200098f1c29 */
[----:B------:R-:W-:Y:S01]  /*1f80*/  VIADD R38, R48, 0x1e ;  /* 0x0000001e30267836 */ /* 0x000fe20000000000 */
[----:B------:R-:W-:-:S04]  /*1f90*/  IADD3 R50, P3, PT, R50, UR5, RZ ;  /* 0x0000000532327c10 */ /* 0x000fc8000ff7e0ff */
[----:B------:R-:W-:Y:S01]  /*1fa0*/  LOP3.LUT R55, R38, 0x1f, RZ, 0xc0, !PT ;  /* 0x0000001f26377812 */ /* 0x000fe200078ec0ff */
[----:B------:R-:W-:Y:S01]  /*1fb0*/  VIADD R38, R48, 0x1d ;  /* 0x0000001d30267836 */ /* 0x000fe20000000000 */
[----:B------:R-:W-:Y:S02]  /*1fc0*/  IADD3.X R49, PT, PT, R49, UR6, RZ, P3, !PT ;  /* 0x0000000631317c10 */ /* 0x000fe40009ffe4ff */
[----:B------:R-:W-:Y:S02]  /*1fd0*/  @!P1 IADD3 R48, P4, PT, R53, R50, RZ ;  /* 0x0000003235309210 */ /* 0x000fe40007f9e0ff */
[----:B------:R-:W-:-:S04]  /*1fe0*/  LOP3.LUT R38, R38, 0x1f, RZ, 0xc0, !PT ;  /* 0x0000001f26267812 */ /* 0x000fc800078ec0ff */
[----:B------:R-:W-:Y:S01]  /*1ff0*/  ISETP.GE.U32.AND P3, PT, R38, UR24, PT ;  /* 0x0000001826007c0c */ /* 0x000fe2000bf66070 */
[----:B0-----:R0:W-:Y:S01]  /*2000*/  @!P2 STG.E.64 desc[UR26][R46.64], R44 ;  /* 0x0000002c2e00a986 */ /* 0x0011e2000c101b1a */
[----:B------:R-:W-:-:S11]  /*2010*/  ISETP.GE.U32.AND P2, PT, R55, UR24, PT ;  /* 0x0000001837007c0c */ /* 0x000fd6000bf46070 */
[----:B------:R-:W-:Y:S01]  /*2020*/  @!P3 LDS.64 R46, [R28+0x8] ;  /* 0x000008001c2eb984 */ /* 0x000fe20000000a00 */
[----:B0-----:R-:W-:Y:S01]  /*2030*/  @!P1 IMAD.X R45, RZ, RZ, R49, P4 ;  /* 0x000000ffff2d9224 */ /* 0x001fe200020e0631 */
[C---:B------:R-:W-:Y:S02]  /*2040*/  @!P1 LEA R44, P4, R48.reuse, UR10, 0x3 ;  /* 0x0000000a302c9c11 */ /* 0x040fe4000f8818ff */
[----:B------:R0:W2:Y:S02]  /*2050*/  @!P2 LDS.64 R40, [R28] ;  /* 0x000000001c28a984 */ /* 0x0000a40000000a00 */
[----:B------:R-:W-:-:S05]  /*2060*/  @!P1 LEA.HI.X R45, R48, UR4, R45, 0x3, P4 ;  /* 0x00000004302d9c11 */ /* 0x000fca000a0f1c2d */
[----:B-1----:R1:W-:Y:S01]  /*2070*/  @!P1 STG.E.64 desc[UR26][R44.64], R42 ;  /* 0x0000002a2c009986 */ /* 0x0023e2000c101b1a */
[----:B------:R-:W-:Y:S01]  /*2080*/  IADD3 R52, P1, PT, R50, UR5, RZ ;  /* 0x0000000532347c10 */ /* 0x000fe2000ff3e0ff */
[----:B0-----:R-:W-:-:S03]  /*2090*/  VIADD R28, R28, 0x20 ;  /* 0x000000201c1c7836 */ /* 0x001fc60000000000 */
[----:B------:R-:W-:Y:S02]  /*20a0*/  IADD3.X R53, PT, PT, R49, UR6, RZ, P1, !PT ;  /* 0x0000000631357c10 */ /* 0x000fe40008ffe4ff */
[----:B------:R-:W-:-:S05]  /*20b0*/  @!P2 IADD3 R49, P1, PT, R55, R52, RZ ;  /* 0x000000343731a210 */ /* 0x000fca0007f3e0ff */
[----:B------:R-:W-:Y:S01]  /*20c0*/  @!P2 IMAD.X R50, RZ, RZ, R53, P1 ;  /* 0x000000ffff32a224 */ /* 0x000fe200008e0635 */
[----:B------:R-:W-:-:S04]  /*20d0*/  @!P2 LEA R48, P1, R49, UR10, 0x3 ;  /* 0x0000000a3130ac11 */ /* 0x000fc8000f8218ff */
[----:B------:R-:W-:Y:S02]  /*20e0*/  @!P2 LEA.HI.X R49, R49, UR4, R50, 0x3, P1 ;  /* 0x000000043131ac11 */ /* 0x000fe400088f1c32 */
[----:B------:R-:W-:-:S04]  /*20f0*/  IADD3 R55, P1, PT, R52, UR5, RZ ;  /* 0x0000000534377c10 */ /* 0x000fc8000ff3e0ff */
[----:B------:R-:W-:Y:S02]  /*2100*/  IADD3.X R53, PT, PT, R53, UR6, RZ, P1, !PT ;  /* 0x0000000635357c10 */ /* 0x000fe40008ffe4ff */
[----:B-1----:R-:W-:-:S05]  /*2110*/  @!P3 IADD3 R43, P1, PT, R38, R55, RZ ;  /* 0x00000037262bb210 */ /* 0x002fca0007f3e0ff */
[----:B------:R-:W-:Y:S01]  /*2120*/  @!P3 IMAD.X R44, RZ, RZ, R53, P1 ;  /* 0x000000ffff2cb224 */ /* 0x000fe200008e0635 */
[C---:B------:R-:W-:Y:S01]  /*2130*/  @!P3 LEA R42, P1, R43.reuse, UR10, 0x3 ;  /* 0x0000000a2b2abc11 */ /* 0x040fe2000f8218ff */
[----:B--2---:R0:W-:Y:S01]  /*2140*/  @!P2 STG.E.64 desc[UR26][R48.64], R40 ;  /* 0x000000283000a986 */ /* 0x0041e2000c101b1a */
[----:B------:R-:W-:Y:S02]  /*2150*/  ISETP.NE.AND P2, PT, R32, RZ, PT ;  /* 0x000000ff2000720c */ /* 0x000fe40003f45270 */
[----:B------:R-:W-:Y:S02]  /*2160*/  @!P3 LEA.HI.X R43, R43, UR4, R44, 0x3, P1 ;  /* 0x000000042b2bbc11 */ /* 0x000fe400088f1c2c */
[----:B------:R-:W-:-:S03]  /*2170*/  IADD3 R50, P1, PT, R55, UR5, RZ ;  /* 0x0000000537327c10 */ /* 0x000fc6000ff3e0ff */
[----:B------:R1:W-:Y:S01]  /*2180*/  @!P3 STG.E.64 desc[UR26][R42.64], R46 ;  /* 0x0000002e2a00b986 */ /* 0x0003e2000c101b1a */
[----:B0-----:R-:W-:Y:S01]  /*2190*/  VIADD R48, R38, 0x1f ;  /* 0x0000001f26307836 */ /* 0x001fe20000000000 */
[----:B------:R-:W-:-:S04]  /*21a0*/  IADD3.X R49, PT, PT, R53, UR6, RZ, P1, !PT ;  /* 0x0000000635317c10 */ /* 0x000fc80008ffe4ff */
[----:B------:R-:W-:Y:S05]  /*21b0*/  @P2 BRA `(.L_x_26244) ;  /* 0xfffffffc00402947 */ /* 0x000fea000383ffff */
.L_x_26243:
[----:B------:R-:W-:Y:S05]  /*21c0*/  BSYNC.RECONVERGENT B1 ;  /* 0x0000000000017941 */ /* 0x000fea0003800200 */
.L_x_26242:
[----:B------:R-:W-:-:S04]  /*21d0*/  ULOP3.LUT UR7, UR21, 0x3, URZ, 0xc0, !UPT ;  /* 0x0000000315077892 */ /* 0x000fc8000f8ec0ff */
[----:B------:R-:W-:-:S09]  /*21e0*/  UISETP.NE.AND UP0, UPT, UR7, URZ, UPT ;  /* 0x000000ff0700728c */ /* 0x000fd2000bf05270 */
[----:B------:R-:W-:Y:S05]  /*21f0*/  BRA.U !UP0, `(.L_x_26241) ;  /* 0x0000000108887547 */ /* 0x000fea000b800000 */
[----:B-1----:R-:W-:Y:S01]  /*2200*/  LOP3.LUT R43, R48, 0x1f, RZ, 0xc0, !PT ;  /* 0x0000001f302b7812 */ /* 0x002fe200078ec0ff */
[----:B------:R-:W-:Y:S01]  /*2210*/  IMAD.IADD R51, R36, 0x1, R51 ;  /* 0x0000000124337824 */ /* 0x000fe200078e0233 */
[----:B------:R-:W-:Y:S02]  /*2220*/  UISETP.NE.AND UP0, UPT, UR7, 0x1, UPT ;  /* 0x000000010700788c */ /* 0x000fe4000bf05270 */
[----:B------:R-:W-:Y:S01]  /*2230*/  ISETP.GE.U32.AND P1, PT, R43, UR24, PT ;  /* 0x000000182b007c0c */ /* 0x000fe2000bf26070 */
[----:B------:R-:W-:-:S12]  /*2240*/  IMAD R51, R51, 0x8, R0 ;  /* 0x0000000833337824 */ /* 0x000fd800078e0200 */
[----:B------:R-:W0:Y:S01]  /*2250*/  @!P1 LDS.64 R40, [R51] ;  /* 0x0000000033289984 */ /* 0x000e220000000a00 */
[----:B------:R-:W-:-:S05]  /*2260*/  @!P1 IADD3 R28, P2, PT, R43, R50, RZ ;  /* 0x000000322b1c9210 */ /* 0x000fca0007f5e0ff */
[----:B------:R-:W-:Y:S01]  /*2270*/  @!P1 IMAD.X R43, RZ, RZ, R49, P2 ;  /* 0x000000ffff2b9224 */ /* 0x000fe200010e0631 */
[----:B------:R-:W-:-:S04]  /*2280*/  @!P1 LEA R42, P2, R28, UR10, 0x3 ;  /* 0x0000000a1c2a9c11 */ /* 0x000fc8000f8418ff */
[----:B------:R-:W-:-:S05]  /*2290*/  @!P1 LEA.HI.X R43, R28, UR4, R43, 0x3, P2 ;  /* 0x000000041c2b9c11 */ /* 0x000fca00090f1c2b */
[----:B0-----:R0:W-:Y:S01]  /*22a0*/  @!P1 STG.E.64 desc[UR26][R42.64], R40 ;  /* 0x000000282a009986 */ /* 0x0011e2000c101b1a */
[----:B------:R-:W-:-:S04]  /*22b0*/  IADD3 R50, P1, PT, R50, UR5, RZ ;  /* 0x0000000532327c10 */ /* 0x000fc8000ff3e0ff */
[----:B------:R-:W-:Y:S01]  /*22c0*/  IADD3.X R49, PT, PT, R49, UR6, RZ, P1, !PT ;  /* 0x0000000631317c10 */ /* 0x000fe20008ffe4ff */
[----:B------:R-:W-:Y:S08]  /*22d0*/  BRA.U !UP0, `(.L_x_26241) ;  /* 0x0000000108507547 */ /* 0x000ff0000b800000 */
[----:B------:R-:W-:Y:S01]  /*22e0*/  VIADD R28, R48, 0xffffffff ;  /* 0xffffffff301c7836 */ /* 0x000fe20000000000 */
[----:B------:R-:W-:-:S04]  /*22f0*/  UISETP.NE.AND UP0, UPT, UR7, 0x2, UPT ;  /* 0x000000020700788c */ /* 0x000fc8000bf05270 */
[----:B0-----:R-:W-:-:S04]  /*2300*/  LOP3.LUT R43, R28, 0x1f, RZ, 0xc0, !PT ;  /* 0x0000001f1c2b7812 */ /* 0x001fc800078ec0ff */
[----:B------:R-:W-:-:S13]  /*2310*/  ISETP.GE.U32.AND P1, PT, R43, UR24, PT ;  /* 0x000000182b007c0c */ /* 0x000fda000bf26070 */
[----:B------:R-:W0:Y:S01]  /*2320*/  @!P1 LDS.64 R40, [R51+0x8] ;  /* 0x0000080033289984 */ /* 0x000e220000000a00 */
[----:B------:R-:W-:-:S05]  /*2330*/  @!P1 IADD3 R28, P2, PT, R43, R50, RZ ;  /* 0x000000322b1c9210 */ /* 0x000fca0007f5e0ff */
[----:B------:R-:W-:Y:S01]  /*2340*/  @!P1 IMAD.X R43, RZ, RZ, R49, P2 ;  /* 0x000000ffff2b9224 */ /* 0x000fe200010e0631 */
[----:B------:R-:W-:-:S04]  /*2350*/  @!P1 LEA R42, P2, R28, UR10, 0x3 ;  /* 0x0000000a1c2a9c11 */ /* 0x000fc8000f8418ff */
[----:B------:R-:W-:-:S05]  /*2360*/  @!P1 LEA.HI.X R43, R28, UR4, R43, 0x3, P2 ;  /* 0x000000041c2b9c11 */ /* 0x000fca00090f1c2b */
[----:B0-----:R2:W-:Y:S01]  /*2370*/  @!P1 STG.E.64 desc[UR26][R42.64], R40 ;  /* 0x000000282a009986 */ /* 0x0015e2000c101b1a */
[----:B------:R-:W-:Y:S05]  /*2380*/  BRA.U !UP0, `(.L_x_26241) ;  /* 0x0000000108247547 */ /* 0x000fea000b800000 */
[----:B------:R-:W-:-:S05]  /*2390*/  VIADD R28, R48, 0x1e ;  /* 0x0000001e301c7836 */ /* 0x000fca0000000000 */
[----:B--2---:R-:W-:-:S04]  /*23a0*/  LOP3.LUT R43, R28, 0x1f, RZ, 0xc0, !PT ;  /* 0x0000001f1c2b7812 */ /* 0x004fc800078ec0ff */
[----:B------:R-:W-:-:S13]  /*23b0*/  ISETP.GE.U32.AND P1, PT, R43, UR24, PT ;  /* 0x000000182b007c0c */ /* 0x000fda000bf26070 */
[----:B------:R-:W0:Y:S01]  /*23c0*/  @!P1 LDS.64 R40, [R51+0x10] ;  /* 0x0000100033289984 */ /* 0x000e220000000a00 */
[----:B------:R-:W-:-:S04]  /*23d0*/  @!P1 IADD3 R28, P2, P3, R43, UR5, R50 ;  /* 0x000000052b1c9c10 */ /* 0x000fc8000fb5e032 */
[----:B------:R-:W-:Y:S02]  /*23e0*/  @!P1 IADD3.X R43, PT, PT, RZ, UR6, R49, P2, P3 ;  /* 0x00000006ff2b9c10 */ /* 0x000fe400097e6431 */
[----:B------:R-:W-:-:S04]  /*23f0*/  @!P1 LEA R42, P2, R28, UR10, 0x3 ;  /* 0x0000000a1c2a9c11 */ /* 0x000fc8000f8418ff */
[----:B------:R-:W-:-:S05]  /*2400*/  @!P1 LEA.HI.X R43, R28, UR4, R43, 0x3, P2 ;  /* 0x000000041c2b9c11 */ /* 0x000fca00090f1c2b */
[----:B0-----:R3:W-:Y:S04]  /*2410*/  @!P1 STG.E.64 desc[UR26][R42.64], R40 ;  /* 0x000000282a009986 */ /* 0x0017e8000c101b1a */
.L_x_26241:
[----:B------:R-:W-:Y:S05]  /*2420*/  BSYNC.RECONVERGENT B0 ;  /* 0x0000000000007941 */ /* 0x000fea0003800200 */
.L_x_26240:
[----:B------:R-:W-:Y:S01]  /*2430*/  BAR.SYNC.DEFER_BLOCKING 0x0 ;  /* 0x0000000000007b1d */ /* 0x000fe20000010000 */
[C---:B------:R-:W-:Y:S02]  /*2440*/  IMAD.IADD R28, R39.reuse, 0x1, -R36 ;  /* 0x00000001271c7824 */ /* 0x040fe400078e0a24 */
[----:B0123--:R-:W-:Y:S02]  /*2450*/  IMAD.MOV.U32 R40, RZ, RZ, R5 ;  /* 0x000000ffff287224 */ /* 0x00ffe400078e0005 */
[----:B------:R-:W-:Y:S01]  /*2460*/  IMAD.MOV.U32 R41, RZ, RZ, R9 ;  /* 0x000000ffff297224 */ /* 0x000fe200078e0009 */
[----:B------:R-:W-:Y:S01]  /*2470*/  LOP3.LUT R5, R28, 0x1f, RZ, 0xc0, !PT ;  /* 0x0000001f1c057812 */ /* 0x000fe200078ec0ff */
[----:B------:R-:W-:Y:S01]  /*2480*/  IMAD.MOV.U32 R42, RZ, RZ, R13 ;  /* 0x000000ffff2a7224 */ /* 0x000fe200078e000d */
[----:B------:R-:W-:Y:S01]  /*2490*/  LOP3.LUT R9, R39, 0x1f, RZ, 0xc0, !PT ;  /* 0x0000001f27097812 */ /* 0x000fe200078ec0ff */
[----:B------:R-:W-:Y:S01]  /*24a0*/  IMAD.MOV.U32 R43, RZ, RZ, R17 ;  /* 0x000000ffff2b7224 */ /* 0x000fe200078e0011 */
[----:B------:R-:W-:Y:S01]  /*24b0*/  BSSY.RECONVERGENT B0, `(.L_x_26245) ;  /* 0x0000076000007945 */ /* 0x000fe20003800200 */
[----:B------:R-:W-:-:S02]  /*24c0*/  IMAD R5, R5, 0x8, R0 ;  /* 0x0000000805057824 */ /* 0x000fc400078e0200 */
[----:B------:R-:W-:Y:S02]  /*24d0*/  IMAD.MOV.U32 R44, RZ, RZ, R21 ;  /* 0x000000ffff2c7224 */ /* 0x000fe400078e0015 */
[----:B------:R-:W-:Y:S02]  /*24e0*/  IMAD.MOV.U32 R45, RZ, RZ, R25 ;  /* 0x000000ffff2d7224 */ /* 0x000fe400078e0019 */
[----:B------:R-:W-:Y:S02]  /*24f0*/  IMAD.MOV.U32 R32, RZ, RZ, R29 ;  /* 0x000000ffff207224 */ /* 0x000fe400078e001d */
[----:B------:R-:W-:Y:S01]  /*2500*/  IMAD R38, R9, 0x108, RZ ;  /* 0x0000010809267824 */ /* 0x000fe200078e02ff */
        /* <DEDUP_REMOVED lines=9> */
[----:B------:R-:W-:Y:S02]  /*25a0*/  IMAD.U32 R13, RZ, RZ, UR21 ;  /* 0x00000015ff0d7e24 */ /* 0x000fe4000f8e00ff */
[----:B------:R-:W-:Y:S02]  /*25b0*/  IMAD R46, R37, 0xc, R46 ;  /* 0x0000000c252e7824 */ /* 0x000fe400078e022e */
[----:B------:R-:W-:Y:S01]  /*25c0*/  IMAD.MOV.U32 R25, RZ, RZ, RZ ;  /* 0x000000ffff197224 */ /* 0x000fe200078e00ff */
[----:B------:R-:W-:Y:S01]  /*25d0*/  LOP3.LUT R13, R13, 0x3, RZ, 0xc0, !PT ;  /* 0x000000030d0d7812 */ /* 0x000fe200078ec0ff */
[C---:B------:R-:W-:Y:S02]  /*25e0*/  IMAD R17, R46.reuse, UR28, RZ ;  /* 0x0000001c2e117c24 */ /* 0x040fe4000f8e02ff */
[----:B------:R-:W-:Y:S01]  /*25f0*/  IMAD.WIDE.U32 R46, R46, UR25, RZ ;  /* 0x000000192e2e7c25 */ /* 0x000fe2000f8e00ff */
[----:B------:R-:W-:-:S03]  /*2600*/  ISETP.NE.AND P0, PT, R13, RZ, PT ;  /* 0x000000ff0d00720c */ /* 0x000fc60003f05270 */
[----:B------:R-:W-:Y:S02]  /*2610*/  IMAD.IADD R17, R47, 0x1, R17 ;  /* 0x000000012f117824 */ /* 0x000fe400078e0211 */
[----:B------:R-:W-:Y:S01]  /*2620*/  IMAD.MOV.U32 R49, RZ, RZ, R3 ;  /* 0x000000ffff317224 */ /* 0x000fe200078e0003 */
[----:B------:R-:W-:Y:S07]  /*2630*/  @!P1 BRA `(.L_x_26248) ;  /* 0x0000000000e49947 */ /* 0x000fee0003800000 */
[----:B------:R-:W1:Y:S01]  /*2640*/  S2R R29, SR_CgaCtaId ;  /* 0x00000000001d7919 */ /* 0x000e620000008800 */
[----:B------:R-:W-:Y:S01]  /*2650*/  MOV R21, 0x400 ;  /* 0x0000040000157802 */ /* 0x000fe20000000f00 */
[----:B------:R-:W-:Y:S02]  /*2660*/  IMAD.IADD R25, R24, 0x1, -R13 ;  /* 0x0000000118197824 */ /* 0x000fe400078e0a0d */
[----:B------:R-:W-:Y:S02]  /*2670*/  IMAD.MOV.U32 R49, RZ, RZ, R3 ;  /* 0x000000ffff317224 */ /* 0x000fe400078e0003 */
[----:B------:R-:W-:Y:S02]  /*2680*/  VIADD R28, R21, 0x20 ;  /* 0x00000020151c7836 */ /* 0x000fe40000000000 */
[----:B------:R-:W-:Y:S02]  /*2690*/  IMAD R21, R37, 0x20, R38 ;  /* 0x0000002025157824 */ /* 0x000fe400078e0226 */
[----:B------:R-:W-:Y:S01]  /*26a0*/  IMAD.MOV R48, RZ, RZ, -R25 ;  /* 0x000000ffff307224 */ /* 0x000fe200078e0a19 */
[----:B-1----:R-:W-:-:S04]  /*26b0*/  LEA R28, R29, R28, 0x18 ;  /* 0x0000001c1d1c7211 */ /* 0x002fc800078ec0ff */
[----:B------:R-:W-:-:S07]  /*26c0*/  IADD3 R21, PT, PT, R21, 0x10, R28 ;  /* 0x0000001015157810 */ /* 0x000fce0007ffe01c */
.L_x_26249:
[C---:B0-2---:R-:W-:Y:S01]  /*26d0*/  LOP3.LUT R33, R49.reuse, 0x1f, RZ, 0xc0, !PT ;  /* 0x0000001f31217812 */ /* 0x045fe200078ec0ff */
        /* <DEDUP_REMOVED lines=10> */
[----:B------:R-:W0:Y:S01]  /*2780*/  @!P4 LDS.64 R42, [R21+-0x10] ;  /* 0xfffff000152ac984 */ /* 0x000e220000000a00 */
[----:B------:R-:W-:Y:S02]  /*2790*/  @!P4 IADD3 R32, P5, PT, R33, R46, RZ ;  /* 0x0000002e2120c210 */ /* 0x000fe40007fbe0ff */
[----:B------:R-:W-:-:S03]  /*27a0*/  ISETP.GE.U32.AND P1, PT, R49, UR24, PT ;  /* 0x0000001831007c0c */ /* 0x000fc6000bf26070 */
[----:B------:R-:W1:Y:S01]  /*27b0*/  @!P3 LDS.64 R28, [R21+-0x8] ;  /* 0xfffff800151cb984 */ /* 0x000e620000000a00 */
[----:B------:R-:W-:Y:S01]  /*27c0*/  @!P4 IMAD.X R33, RZ, RZ, R17, P5 ;  /* 0x000000ffff21c224 */ /* 0x000fe200028e0611 */
[----:B------:R-:W-:-:S04]  /*27d0*/  @!P4 LEA R44, P5, R32, UR10, 0x3 ;  /* 0x0000000a202ccc11 */ /* 0x000fc8000f8a18ff */
[----:B------:R-:W-:Y:S02]  /*27e0*/  @!P4 LEA.HI.X R45, R32, UR4, R33, 0x3, P5 ;  /* 0x00000004202dcc11 */ /* 0x000fe4000a8f1c21 */
[----:B------:R-:W2:Y:S01]  /*27f0*/  @!P2 LDS.64 R32, [R21] ;  /* 0x000000001520a984 */ /* 0x000ea20000000a00 */
[----:B------:R-:W-:-:S03]  /*2800*/  IADD3 R51, P5, PT, R46, UR5, RZ ;  /* 0x000000052e337c10 */ /* 0x000fc6000ffbe0ff */
[----:B------:R3:W4:Y:S01]  /*2810*/  @!P1 LDS.64 R40, [R21+0x8] ;  /* 0x0000080015289984 */ /* 0x0007220000000a00 */
[----:B------:R-:W-:Y:S01]  /*2820*/  IADD3.X R53, PT, PT, R17, UR6, RZ, P5, !PT ;  /* 0x0000000611357c10 */ /* 0x000fe2000affe4ff */
[----:B---3--:R-:W-:Y:S02]  /*2830*/  VIADD R21, R21, 0x20 ;  /* 0x0000002015157836 */ /* 0x008fe40000000000 */
[----:B0-----:R0:W-:Y:S01]  /*2840*/  @!P4 STG.E.64 desc[UR26][R44.64], R42 ;  /* 0x0000002a2c00c986 */ /* 0x0011e2000c101b1a */
[----:B------:R-:W-:-:S05]  /*2850*/  @!P3 IADD3 R17, P4, PT, R52, R51, RZ ;  /* 0x000000333411b210 */ /* 0x000fca0007f9e0ff */
[----:B------:R-:W-:Y:S01]  /*2860*/  @!P3 IMAD.X R52, RZ, RZ, R53, P4 ;  /* 0x000000ffff34b224 */ /* 0x000fe200020e0635 */
[----:B------:R-:W-:-:S04]  /*2870*/  @!P3 LEA R46, P4, R17, UR10, 0x3 ;  /* 0x0000000a112ebc11 */ /* 0x000fc8000f8818ff */
[----:B------:R-:W-:Y:S02]  /*2880*/  @!P3 LEA.HI.X R47, R17, UR4, R52, 0x3, P4 ;  /* 0x00000004112fbc11 */ /* 0x000fe4000a0f1c34 */
[----:B------:R-:W-:-:S03]  /*2890*/  IADD3 R51, P4, PT, R51, UR5, RZ ;  /* 0x0000000533337c10 */ /* 0x000fc6000ff9e0ff */
[----:B-1----:R1:W-:Y:S01]  /*28a0*/  @!P3 STG.E.64 desc[UR26][R46.64], R28 ;  /* 0x0000001c2e00b986 */ /* 0x0023e2000c101b1a */
[----:B------:R-:W-:Y:S02]  /*28b0*/  IADD3.X R52, PT, PT, R53, UR6, RZ, P4, !PT ;  /* 0x0000000635347c10 */ /* 0x000fe4000a7fe4ff */
[----:B------:R-:W-:Y:S02]  /*28c0*/  IADD3 R54, P4, PT, R51, UR5, RZ ;  /* 0x0000000533367c10 */ /* 0x000fe4000ff9e0ff */
[----:B0-----:R-:W-:Y:S02]  /*28d0*/  @!P2 IADD3 R43, P3, PT, R50, R51, RZ ;  /* 0x00000033322ba210 */ /* 0x001fe40007f7e0ff */
[----:B------:R-:W-:Y:S02]  /*28e0*/  IADD3.X R51, PT, PT, R52, UR6, RZ, P4, !PT ;  /* 0x0000000634337c10 */ /* 0x000fe4000a7fe4ff */
[----:B------:R-:W-:Y:S01]  /*28f0*/  @!P1 IADD3 R17, P4, PT, R49, R54, RZ ;  /* 0x0000003631119210 */ /* 0x000fe20007f9e0ff */
[----:B------:R-:W-:Y:S01]  /*2900*/  @!P2 IMAD.X R52, RZ, RZ, R52, P3 ;  /* 0x000000ffff34a224 */ /* 0x000fe200018e0634 */
[----:B------:R-:W-:Y:S01]  /*2910*/  @!P2 LEA R42, P3, R43, UR10, 0x3 ;  /* 0x0000000a2b2aac11 */ /* 0x000fe2000f8618ff */
[----:B------:R-:W-:-:S02]  /*2920*/  VIADD R49, R49, 0x1f ;  /* 0x0000001f31317836 */ /* 0x000fc40000000000 */
[----:B------:R-:W-:Y:S01]  /*2930*/  @!P1 IMAD.X R50, RZ, RZ, R51, P4 ;  /* 0x000000ffff329224 */ /* 0x000fe200020e0633 */
[----:B------:R-:W-:Y:S02]  /*2940*/  @!P2 LEA.HI.X R43, R43, UR4, R52, 0x3, P3 ;  /* 0x000000042b2bac11 */ /* 0x000fe400098f1c34 */
[----:B------:R-:W-:-:S03]  /*2950*/  @!P1 LEA R44, P4, R17, UR10, 0x3 ;  /* 0x0000000a112c9c11 */ /* 0x000fc6000f8818ff */
[----:B--2---:R2:W-:Y:S01]  /*2960*/  @!P2 STG.E.64 desc[UR26][R42.64], R32 ;  /* 0x000000202a00a986 */ /* 0x0045e2000c101b1a */
[----:B------:R-:W-:Y:S02]  /*2970*/  ISETP.NE.AND P2, PT, R48, RZ, PT ;  /* 0x000000ff3000720c */ /* 0x000fe40003f45270 */
[----:B------:R-:W-:-:S05]  /*2980*/  @!P1 LEA.HI.X R45, R17, UR4, R50, 0x3, P4 ;  /* 0x00000004112d9c11 */ /* 0x000fca000a0f1c32 */
[----:B----4-:R2:W-:Y:S01]  /*2990*/  @!P1 STG.E.64 desc[UR26][R44.64], R40 ;  /* 0x000000282c009986 */ /* 0x0105e2000c101b1a */
[----:B-1----:R-:W-:-:S04]  /*29a0*/  IADD3 R46, P1, PT, R54, UR5, RZ ;  /* 0x00000005362e7c10 */ /* 0x002fc8000ff3e0ff */
[----:B------:R-:W-:Y:S01]  /*29b0*/  IADD3.X R17, PT, PT, R51, UR6, RZ, P1, !PT ;  /* 0x0000000633117c10 */ /* 0x000fe20008ffe4ff */
[----:B------:R-:W-:Y:S08]  /*29c0*/  @P2 BRA `(.L_x_26249) ;  /* 0xfffffffc00402947 */ /* 0x000ff0000383ffff */
.L_x_26248:
[----:B------:R-:W-:Y:S05]  /*29d0*/  BSYNC.RECONVERGENT B1 ;  /* 0x0000000000017941 */ /* 0x000fea0003800200 */
.L_x_26247:
[----:B------:R-:W-:Y:S05]  /*29e0*/  @!P0 BRA `(.L_x_26246) ;  /* 0x0000000000888947 */ /* 0x000fea0003800000 */
[----:B------:R-:W-:Y:S01]  /*29f0*/  LOP3.LUT R21, R49, 0x1f, RZ, 0xc0, !PT ;  /* 0x0000001f31157812 */ /* 0x000fe200078ec0ff */
[----:B------:R-:W-:-:S03]  /*2a00*/  IMAD.IADD R25, R36, 0x1, R25 ;  /* 0x0000000124197824 */ /* 0x000fc600078e0219 */
[----:B------:R-:W-:Y:S01]  /*2a10*/  ISETP.GE.U32.AND P0, PT, R21, UR24, PT ;  /* 0x0000001815007c0c */ /* 0x000fe2000bf06070 */
[----:B------:R-:W-:-:S12]  /*2a20*/  IMAD R25, R25, 0x8, R0 ;  /* 0x0000000819197824 */ /* 0x000fd800078e0200 */
[----:B------:R-:W1:Y:S01]  /*2a30*/  @!P0 LDS.64 R28, [R25] ;  /* 0x00000000191c8984 */ /* 0x000e620000000a00 */
[----:B------:R-:W-:-:S05]  /*2a40*/  @!P0 IADD3 R21, P1, PT, R21, R46, RZ ;  /* 0x0000002e15158210 */ /* 0x000fca0007f3e0ff */
[----:B0-2---:R-:W-:Y:S01]  /*2a50*/  @!P0 IMAD.X R40, RZ, RZ, R17, P1 ;  /* 0x000000ffff288224 */ /* 0x005fe200008e0611 */
        /* <DEDUP_REMOVED lines=27> */
.L_x_26246:
[----:B------:R-:W-:Y:S05]  /*2c10*/  BSYNC.RECONVERGENT B0 ;  /* 0x0000000000007941 */ /* 0x000fea0003800200 */
.L_x_26245:
[----:B------:R-:W-:Y:S01]  /*2c20*/  BAR.SYNC.DEFER_BLOCKING 0x0 ;  /* 0x0000000000007b1d */ /* 0x000fe20000010000 */
[----:B------:R-:W-:Y:S01]  /*2c30*/  ISETP.LT.U32.AND P0, PT, R36, UR21, PT ;  /* 0x0000001524007c0c */ /* 0x000fe2000bf01070 */
[----:B-1----:R-:W-:Y:S02]  /*2c40*/  IMAD.MOV.U32 R28, RZ, RZ, R6 ;  /* 0x000000ffff1c7224 */ /* 0x002fe400078e0006 */
[----:B------:R-:W-:Y:S02]  /*2c50*/  IMAD.MOV.U32 R29, RZ, RZ, R10 ;  /* 0x000000ffff1d7224 */ /* 0x000fe400078e000a */
[----:B0-2---:R-:W-:Y:S01]  /*2c60*/  IMAD.MOV.U32 R32, RZ, RZ, R14 ;  /* 0x000000ffff207224 */ /* 0x005fe200078e000e */
[----:B------:R-:W-:Y:S01]  /*2c70*/  BSSY.RECONVERGENT B0, `(.L_x_26250) ;  /* 0x0000077000007945 */ /* 0x000fe20003800200 */
[----:B------:R-:W-:Y:S02]  /*2c80*/  IMAD.MOV.U32 R33, RZ, RZ, R18 ;  /* 0x000000ffff217224 */ /* 0x000fe400078e0012 */
[----:B------:R-:W-:-:S02]  /*2c90*/  IMAD.MOV.U32 R40, RZ, RZ, R22 ;  /* 0x000000ffff287224 */ /* 0x000fc400078e0016 */
[----:B------:R-:W-:Y:S02]  /*2ca0*/  IMAD.MOV.U32 R41, RZ, RZ, R26 ;  /* 0x000000ffff297224 */ /* 0x000fe400078e001a */
        /* <DEDUP_REMOVED lines=9> */
[----:B0-----:R-:W-:Y:S01]  /*2d40*/  VIADD R28, R36, 0x2 ;  /* 0x00000002241c7836 */ /* 0x001fe20000000000 */
[----:B------:R-:W-:Y:S01]  /*2d50*/  BSSY.RECONVERGENT B1, `(.L_x_26252) ;  /* 0x0000045000017945 */ /* 0x000fe20003800200 */
[----:B------:R-:W-:Y:S02]  /*2d60*/  IMAD.U32 R13, RZ, RZ, UR21 ;  /* 0x00000015ff0d7e24 */ /* 0x000fe4000f8e00ff */
[----:B------:R-:W-:Y:S02]  /*2d70*/  IMAD R28, R37, 0xc, R28 ;  /* 0x0000000c251c7824 */ /* 0x000fe400078e021c */
[----:B------:R-:W-:Y:S01]  /*2d80*/  IMAD.MOV.U32 R14, RZ, RZ, R3 ;  /* 0x000000ffff0e7224 */ /* 0x000fe200078e0003 */
[----:B------:R-:W-:Y:S01]  /*2d90*/  LOP3.LUT R13, R13, 0x3, RZ, 0xc0, !PT ;  /* 0x000000030d0d7812 */ /* 0x000fe200078ec0ff */
[C---:B------:R-:W-:Y:S02]  /*2da0*/  IMAD R17, R28.reuse, UR28, RZ ;  /* 0x0000001c1c117c24 */ /* 0x040fe4000f8e02ff */
[----:B------:R-:W-:Y:S01]  /*2db0*/  IMAD.WIDE.U32 R28, R28, UR25, RZ ;  /* 0x000000191c1c7c25 */ /* 0x000fe2000f8e00ff */
[----:B------:R-:W-:-:S03]  /*2dc0*/  ISETP.NE.AND P0, PT, R13, RZ, PT ;  /* 0x000000ff0d00720c */ /* 0x000fc60003f05270 */
[----:B------:R-:W-:Y:S02]  /*2dd0*/  IMAD.IADD R18, R29, 0x1, R17 ;  /* 0x000000011d127824 */ /* 0x000fe400078e0211 */
[----:B------:R-:W-:Y:S02]  /*2de0*/  IMAD.MOV.U32 R26, RZ, RZ, R28 ;  /* 0x000000ffff1a7224 */ /* 0x000fe400078e001c */
[----:B------:R-:W-:Y:S01]  /*2df0*/  IMAD.MOV.U32 R17, RZ, RZ, RZ ;  /* 0x000000ffff117224 */ /* 0x000fe200078e00ff */
[----:B------:R-:W-:Y:S06]  /*2e00*/  @!P1 BRA `(.L_x_26253) ;  /* 0x0000000000e49947 */ /* 0x000fec0003800000 */
[----:B------:R-:W0:Y:S01]  /*2e10*/  S2R R21, SR_CgaCtaId ;  /* 0x0000000000157919 */ /* 0x000e220000008800 */
[----:B------:R-:W-:Y:S01]  /*2e20*/  MOV R6, 0x400 ;  /* 0x0000040000067802 */ /* 0x000fe20000000f00 */
[----:B------:R-:W-:Y:S02]  /*2e30*/  IMAD.IADD R17, R24, 0x1, -R13 ;  /* 0x0000000118117824 */ /* 0x000fe400078e0a0d */
[----:B------:R-:W-:Y:S02]  /*2e40*/  IMAD.MOV.U32 R14, RZ, RZ, R3 ;  /* 0x000000ffff0e7224 */ /* 0x000fe400078e0003 */
[----:B------:R-:W-:Y:S02]  /*2e50*/  VIADD R10, R6, 0x20 ;  /* 0x00000020060a7836 */ /* 0x000fe40000000000 */
[----:B------:R-:W-:-:S03]  /*2e60*/  IMAD R6, R37, 0x20, R38 ;  /* 0x0000002025067824 */ /* 0x000fc600078e0226 */
[----:B0-----:R-:W-:Y:S01]  /*2e70*/  LEA R21, R21, R10, 0x18 ;  /* 0x0000000a15157211 */ /* 0x001fe200078ec0ff */
[----:B------:R-:W-:-:S03]  /*2e80*/  IMAD.MOV R10, RZ, RZ, -R17 ;  /* 0x000000ffff0a7224 */ /* 0x000fc600078e0a11 */
[----:B------:R-:W-:-:S07]  /*2e90*/  IADD3 R6, PT, PT, R6, 0x10, R21 ;  /* 0x0000001006067810 */ /* 0x000fce0007ffe015 */
.L_x_26254:
[C---:B------:R-:W-:Y:S01]  /*2ea0*/  VIADD R21, R14.reuse, 0xffffffff ;  /* 0xffffffff0e157836 */ /* 0x040fe20000000000 */
[C---:B0-----:R-:W-:Y:S01]  /*2eb0*/  LOP3.LUT R29, R14.reuse, 0x1f, RZ, 0xc0, !PT ;  /* 0x0000001f0e1d7812 */ /* 0x041fe200078ec0ff */
[C---:B------:R-:W-:Y:S02]  /*2ec0*/  VIADD R25, R14.reuse, 0x1d ;  /* 0x0000001d0e197836 */ /* 0x040fe40000000000 */
[----:B------:R-:W-:Y:S01]  /*2ed0*/  VIADD R22, R14, 0x1e ;  /* 0x0000001e0e167836 */ /* 0x000fe20000000000 */
[----:B------:R-:W-:Y:S01]  /*2ee0*/  LOP3.LUT R47, R21, 0x1f, RZ, 0xc0, !PT ;  /* 0x0000001f152f7812 */ /* 0x000fe200078ec0ff */
[----:B------:R-:W-:Y:S01]  /*2ef0*/  VIADD R10, R10, 0x4 ;  /* 0x000000040a0a7836 */ /* 0x000fe20000000000 */
[----:B------:R-:W-:Y:S02]  /*2f00*/  LOP3.LUT R14, R25, 0x1f, RZ, 0xc0, !PT ;  /* 0x0000001f190e7812 */ /* 0x000fe400078ec0ff */
[----:B------:R-:W-:Y:S02]  /*2f10*/  LOP3.LUT R25, R22, 0x1f, RZ, 0xc0, !PT ;  /* 0x0000001f16197812 */ /* 0x000fe400078ec0ff */
[----:B------:R-:W-:-:S02]  /*2f20*/  ISETP.GE.U32.AND P4, PT, R29, UR24, PT ;  /* 0x000000181d007c0c */ /* 0x000fc4000bf86070 */
[----:B------:R-:W-:Y:S02]  /*2f30*/  ISETP.GE.U32.AND P3, PT, R47, UR24, PT ;  /* 0x000000182f007c0c */ /* 0x000fe4000bf66070 */
[----:B------:R-:W-:Y:S02]  /*2f40*/  ISETP.GE.U32.AND P2, PT, R25, UR24, PT ;  /* 0x0000001819007c0c */ /* 0x000fe4000bf46070 */
[----:B------:R-:W-:-:S07]  /*2f50*/  ISETP.GE.U32.AND P1, PT, R14, UR24, PT ;  /* 0x000000180e007c0c */ /* 0x000fce000bf26070 */
[----:B------:R-:W0:Y:S01]  /*2f60*/  @!P4 LDS.64 R32, [R6+-0x10] ;  /* 0xfffff0000620c984 */ /* 0x000e220000000a00 */
        /* <DEDUP_REMOVED lines=35> */
.L_x_26253:
[----:B------:R-:W-:Y:S05]  /*31a0*/  BSYNC.RECONVERGENT B1 ;  /* 0x0000000000017941 */ /* 0x000fea0003800200 */
.L_x_26252:
[----:B------:R-:W-:Y:S05]  /*31b0*/  @!P0 BRA `(.L_x_26251) ;  /* 0x0000000000888947 */ /* 0x000fea0003800000 */
[----:B------:R-:W-:Y:S01]  /*31c0*/  LOP3.LUT R21, R14, 0x1f, RZ, 0xc0, !PT ;  /* 0x0000001f0e157812 */ /* 0x000fe200078ec0ff */
[----:B------:R-:W-:-:S03]  /*31d0*/  IMAD.IADD R17, R36, 0x1, R17 ;  /* 0x0000000124117824 */ /* 0x000fc600078e0211 */
[----:B------:R-:W-:Y:S01]  /*31e0*/  ISETP.GE.U32.AND P0, PT, R21, UR24, PT ;  /* 0x0000001815007c0c */ /* 0x000fe2000bf06070 */
[----:B------:R-:W-:-:S12]  /*31f0*/  IMAD R10, R17, 0x8, R0 ;  /* 0x00000008110a7824 */ /* 0x000fd800078e0200 */
        /* <DEDUP_REMOVED lines=30> */
.L_x_26251:
[----:B------:R-:W-:Y:S05]  /*33e0*/  BSYNC.RECONVERGENT B0 ;  /* 0x0000000000007941 */ /* 0x000fea0003800200 */
.L_x_26250:
[----:B------:R-:W-:Y:S01]  /*33f0*/  BAR.SYNC.DEFER_BLOCKING 0x0 ;  /* 0x0000000000007b1d */ /* 0x000fe20000010000 */
[----:B------:R-:W-:Y:S01]  /*3400*/  ISETP.LT.U32.AND P0, PT, R36, UR21, PT ;  /* 0x0000001524007c0c */ /* 0x000fe2000bf01070 */
[----:B01----:R-:W-:Y:S02]  /*3410*/  IMAD.MOV.U32 R28, RZ, RZ, R7 ;  /* 0x000000ffff1c7224 */ /* 0x003fe400078e0007 */
[----:B------:R-:W-:Y:S02]  /*3420*/  IMAD.MOV.U32 R29, RZ, RZ, R11 ;  /* 0x000000ffff1d7224 */ /* 0x000fe400078e000b */
[----:B------:R-:W-:Y:S01]  /*3430*/  IMAD.MOV.U32 R18, RZ, RZ, R15 ;  /* 0x000000ffff127224 */ /* 0x000fe200078e000f */
[----:B------:R-:W-:Y:S01]  /*3440*/  BSSY.RECONVERGENT B0, `(.L_x_26255) ;  /* 0x0000071000007945 */ /* 0x000fe20003800200 */
[----:B------:R-:W-:Y:S02]  /*3450*/  IMAD.MOV.U32 R26, RZ, RZ, R23 ;  /* 0x000000ffff1a7224 */ /* 0x000fe400078e0017 */
[----:B------:R-:W-:-:S02]  /*3460*/  IMAD.MOV.U32 R34, RZ, RZ, R31 ;  /* 0x000000ffff227224 */ /* 0x000fc400078e001f */
        /* <DEDUP_REMOVED lines=18> */
[----:B------:R-:W0:Y:S01]  /*3590*/  S2R R7, SR_CgaCtaId ;  /* 0x0000000000077919 */ /* 0x000e220000008800 */
[----:B------:R-:W-:Y:S01]  /*35a0*/  MOV R2, 0x400 ;  /* 0x0000040000027802 */ /* 0x000fe20000000f00 */
[----:B------:R-:W-:Y:S02]  /*35b0*/  IMAD R4, R37, 0x20, R38 ;  /* 0x0000002025047824 */ /* 0x000fe400078e0226 */
[----:B------:R-:W-:Y:S02]  /*35c0*/  IMAD.IADD R17, R24, 0x1, -R5 ;  /* 0x0000000118117824 */ /* 0x000fe400078e0a05 */
[----:B------:R-:W-:-:S05]  /*35d0*/  VIADD R2, R2, 0x20 ;  /* 0x0000002002027836 */ /* 0x000fca0000000000 */
[----:B0-----:R-:W-:Y:S01]  /*35e0*/  LEA R7, R7, R2, 0x18 ;  /* 0x0000000207077211 */ /* 0x001fe200078ec0ff */
[----:B------:R-:W-:-:S03]  /*35f0*/  IMAD.MOV R2, RZ, RZ, -R17 ;  /* 0x000000ffff027224 */ /* 0x000fc600078e0a11 */
[----:B------:R-:W-:-:S07]  /*3600*/  IADD3 R4, PT, PT, R4, 0x10, R7 ;  /* 0x0000001004047810 */ /* 0x000fce0007ffe007 */
.L_x_26259:
[C---:B0-----:R-:W-:Y:S01]  /*3610*/  LOP3.LUT R11, R3.reuse, 0x1f, RZ, 0xc0, !PT ;  /* 0x0000001f030b7812 */ /* 0x041fe200078ec0ff */
        /* <DEDUP_REMOVED lines=12> */
[----:B------:R-:W0:Y:S01]  /*36e0*/  @!P4 LDS.64 R6, [R4+-0x10] ;  /* 0xfffff0000406c984 */ /* 0x000e220000000a00 */
[----:B------:R-:W-:-:S05]  /*36f0*/  @!P4 IADD3 R3, P6, PT, R11, R8, RZ ;  /* 0x000000080b03c210 */ /* 0x000fca0007fde0ff */
[----:B------:R-:W-:Y:S01]  /*3700*/  @!P4 IMAD.X R8, RZ, RZ, R26, P6 ;  /* 0x000000ffff08c224 */ /* 0x000fe200030e061a */
[C---:B------:R-:W-:Y:S01]  /*3710*/  @!P4 LEA R10, P6, R3.reuse, UR10, 0x3 ;  /* 0x0000000a030acc11 */ /* 0x040fe2000f8c18ff */
[----:B------:R-:W1:Y:S01]  /*3720*/  @!P3 LDS.64 R12, [R4+-0x8] ;  /* 0xfffff800040cb984 */ /* 0x000e620000000a00 */
[----:B------:R-:W-:Y:S02]  /*3730*/  IADD3.X R26, PT, PT, R26, UR6, RZ, P5, !PT ;  /* 0x000000061a1a7c10 */ /* 0x000fe4000affe4ff */
[----:B------:R-:W-:Y:S01]  /*3740*/  @!P4 LEA.HI.X R11, R3, UR4, R8, 0x3, P6 ;  /* 0x00000004030bcc11 */ /* 0x000fe2000b0f1c08 */
[----:B------:R-:W2:Y:S01]  /*3750*/  @!P2 LDS.64 R18, [R4] ;  /* 0x000000000412a984 */ /* 0x000ea20000000a00 */
[----:B------:R-:W-:Y:S02]  /*3760*/  @!P3 IADD3 R3, P5, PT, R20, R21, RZ ;  /* 0x000000151403b210 */ /* 0x000fe40007fbe0ff */
[----:B------:R-:W-:Y:S01]  /*3770*/  IADD3 R23, P6, PT, R21, UR5, RZ ;  /* 0x0000000515177c10 */ /* 0x000fe2000ffde0ff */
[----:B------:R3:W4:Y:S02]  /*3780*/  @!P1 LDS.64 R14, [R4+0x8] ;  /* 0x00000800040e9984 */ /* 0x0007240000000a00 */
        /* <DEDUP_REMOVED lines=16> */
[----:B-1----:R0:W-:Y:S01]  /*3890*/  @!P3 STG.E.64 desc[UR26][R20.64], R12 ;  /* 0x0000000c1400b986 */ /* 0x0021e2000c101b1a */
[----:B------:R-:W-:-:S03]  /*38a0*/  VIADD R3, R28, 0x1f ;  /* 0x0000001f1c037836 */ /* 0x000fc60000000000 */
[----:B--2---:R0:W-:Y:S01]  /*38b0*/  @!P2 STG.E.64 desc[UR26][R22.64], R18 ;  /* 0x000000121600a986 */ /* 0x0041e2000c101b1a */
[----:B------:R-:W-:-:S03]  /*38c0*/  ISETP.NE.AND P2, PT, R2, RZ, PT ;  /* 0x000000ff0200720c */ /* 0x000fc60003f45270 */
[----:B----4-:R0:W-:Y:S01]  /*38d0*/  @!P1 STG.E.64 desc[UR26][R24.64], R14 ;  /* 0x0000000e18009986 */ /* 0x0101e2000c101b1a */
[----:B------:R-:W-:-:S04]  /*38e0*/  IADD3 R8, P1, PT, R27, UR5, RZ ;  /* 0x000000051b087c10 */ /* 0x000fc8000ff3e0ff */
[----:B------:R-:W-:-:S05]  /*38f0*/  IADD3.X R26, PT, PT, R26, UR6, RZ, P1, !PT ;  /* 0x000000061a1a7c10 */ /* 0x000fca0008ffe4ff */
[----:B------:R-:W-:Y:S05]  /*3900*/  @P2 BRA `(.L_x_26259) ;  /* 0xfffffffc00402947 */ /* 0x000fea000383ffff */
.L_x_26258:
[----:B------:R-:W-:Y:S05]  /*3910*/  BSYNC.RECONVERGENT B1 ;  /* 0x0000000000017941 */ /* 0x000fea0003800200 */
.L_x_26257:
        /* <DEDUP_REMOVED lines=35> */
.L_x_26256:
[----:B------:R-:W-:Y:S05]  /*3b50*/  BSYNC.RECONVERGENT B0 ;  /* 0x0000000000007941 */ /* 0x000fea0003800200 */
.L_x_26255:
        /* <DEDUP_REMOVED lines=39> */
.L_x_26268:
[----:B------:R-:W-:Y:S02]  /*3dd0*/  ISETP.NE.AND P0, PT, R39, RZ, PT ;  /* 0x000000ff2700720c */ /* 0x000fe40003f05270 */
[----:B-1----:R-:W-:-:S11]  /*3de0*/  FMNMX R5, R2, R5, !PT ;  /* 0x0000000502057209 */ /* 0x002fd60007800000 */
[----:B------:R-:W-:Y:S05]  /*3df0*/  @P0 BRA `(.L_x_26261) ;  /* 0x0000000000080947 */ /* 0x000fea0003800000 */
[----:B0-----:R-:W0:Y:S02]  /*3e00*/  LDC.64 R2, c[0x0][0x3a8] ;  /* 0x0000ea00ff027b82 */ /* 0x001e240000000a00 */
[----:B0-----:R1:W-:Y:S02]  /*3e10*/  REDG.E.MAX.S32.STRONG.GPU desc[UR26][R2.64], R5 ;  /* 0x000000050200798e */ /* 0x0013e4000d12e31a */
.L_x_26261:
[----:B------:R-:W-:Y:S05]  /*3e20*/  BSYNC B0 ;  /* 0x0000000000007941 */ /* 0x000fea0003800000 */
.L_x_26260:
        /* <DEDUP_REMOVED lines=11> */
[----:B-1----:R-:W-:Y:S05]  /*3ee0*/  CALL.REL.NOINC `($__internal_669_$__cuda_sm20_rcp_rn_f32_slowpath) ;  /* 0x0000000400987944 */ /* 0x002fea0003c00000 */
[----:B------:R-:W-:Y:S05]  /*3ef0*/  BRA `(.L_x_26264) ;  /* 0x0000000000147947 */ /* 0x000fea0003800000 */
.L_x_26263:
[----:B01----:R-:W0:Y:S01]  /*3f00*/  MUFU.RCP R5, UR15 ;  /* 0x0000000f00057d08 */ /* 0x003e220008001000 */
[----:B------:R-:W-:-:S04]  /*3f10*/  IMAD.U32 R0, RZ, RZ, UR15 ;  /* 0x0000000fff007e24 */ /* 0x000fc8000f8e00ff */
[----:B0-----:R-:W-:-:S04]  /*3f20*/  FFMA R0, R5, R0, -1 ;  /* 0xbf80000005007423 */ /* 0x001fc80000000000 */
[----:B------:R-:W-:-:S04]  /*3f30*/  FADD.FTZ R0, -R0, -RZ ;  /* 0x800000ff00007221 */ /* 0x000fc80000010100 */
[----:B------:R-:W-:-:S07]  /*3f40*/  FFMA R5, R5, R0, R5 ;  /* 0x0000000005057223 */ /* 0x000fce0000000005 */
.L_x_26264:
[----:B------:R-:W0:Y:S02]  /*3f50*/  LDC.64 R2, c[0x0][0x3b0] ;  /* 0x0000ec00ff027b82 */ /* 0x000e240000000a00 */
[----:B0-----:R-:W-:Y:S01]  /*3f60*/  STG.E desc[UR26][R2.64], R5 ;  /* 0x0000000502007986 */ /* 0x001fe2000c10191a */
[----:B------:R-:W-:Y:S05]  /*3f70*/  EXIT ;  /* 0x000000000000794d */ /* 0x000fea0003800000 */
.L_x_26262:
[----:B------:R-:W-:Y:S02]  /*3f80*/  IMAD.MOV.U32 R7, RZ, RZ, 0x4 ;  /* 0x00000004ff077424 */ /* 0x000fe400078e00ff */
[----:B------:R-:W-:Y:S02]  /*3f90*/  IMAD.MOV.U32 R9, RZ, RZ, 0x1f ;  /* 0x0000001fff097424 */ /* 0x000fe400078e00ff */
[----:B------:R-:W-:-:S07]  /*3fa0*/  IMAD.MOV.U32 R4, RZ, RZ, -0x1 ;  /* 0xffffffffff047424 */ /* 0x000fce00078e00ff */
[----:B01----:R-:W-:Y:S05]  /*3fb0*/  WARPSYNC.COLLECTIVE R4, `(.L_x_26265) ;  /* 0x0000000004087348 */ /* 0x003fea0003c00000 */
[----:B-1----:R1:W2:Y:S02]  /*3fc0*/  SHFL.DOWN P0, R5, R0, R7, R9 ;  /* 0x0800000700057389 */ /* 0x0022a40000000009 */
[----:B012---:R-:W-:Y:S05]  /*3fd0*/  ENDCOLLECTIVE ;  /* 0x000000000000791b */ /* 0x007fea0003800000 */
.L_x_26265:
[----:B------:R-:W-:Y:S02]  /*3fe0*/  IMAD.MOV.U32 R7, RZ, RZ, 0x2 ;  /* 0x00000002ff077424 */ /* 0x000fe400078e00ff */
[----:B------:R-:W-:-:S05]  /*3ff0*/  IMAD.MOV.U32 R3, RZ, RZ, R5 ;  /* 0x000000ffff037224 */ /* 0x000fca00078e0005 */
[----:B------:R-:W-:-:S05]  /*4000*/  FMNMX R3, R3, R0, !PT ;  /* 0x0000000003037209 */ /* 0x000fca0007800000 */
[----:B------:R-:W-:-:S07]  /*4010*/  IMAD.MOV.U32 R0, RZ, RZ, R3 ;  /* 0x000000ffff007224 */ /* 0x000fce00078e0003 */
[----:B------:R-:W-:Y:S05]  /*4020*/  WARPSYNC.COLLECTIVE R4, `(.L_x_26266) ;  /* 0x0000000004087348 */ /* 0x000fea0003c00000 */
[----:B------:R0:W1:Y:S02]  /*4030*/  SHFL.DOWN P0, R5, R0, R7, R9 ;  /* 0x0800000700057389 */ /* 0x0000640000000009 */
[----:B01----:R-:W-:Y:S05]  /*4040*/  ENDCOLLECTIVE ;  /* 0x000000000000791b */ /* 0x003fea0003800000 */
.L_x_26266:
[----:B------:R-:W-:Y:S02]  /*4050*/  IMAD.MOV.U32 R7, RZ, RZ, 0x1 ;  /* 0x00000001ff077424 */ /* 0x000fe400078e00ff */
[----:B------:R-:W-:-:S05]  /*4060*/  IMAD.MOV.U32 R2, RZ, RZ, R5 ;  /* 0x000000ffff027224 */ /* 0x000fca00078e0005 */
[----:B------:R-:W-:-:S05]  /*4070*/  FMNMX R2, R3, R2, !PT ;  /* 0x0000000203027209 */ /* 0x000fca0007800000 */
[----:B------:R-:W-:-:S07]  /*4080*/  IMAD.MOV.U32 R0, RZ, RZ, R2 ;  /* 0x000000ffff007224 */ /* 0x000fce00078e0002 */
[----:B------:R-:W-:Y:S05]  /*4090*/  WARPSYNC.COLLECTIVE R4, `(.L_x_26267) ;  /* 0x0000000004087348 */ /* 0x000fea0003c00000 */
[----:B------:R0:W1:Y:S02]  /*40a0*/  SHFL.DOWN P0, R5, R0, R7, R9 ;  /* 0x0800000700057389 */ /* 0x0000640000000009 */
[----:B01----:R-:W-:Y:S05]  /*40b0*/  ENDCOLLECTIVE ;  /* 0x000000000000791b */ /* 0x003fea0003800000 */
.L_x_26267:
[----:B------:R-:W-:Y:S05]  /*40c0*/  BRA `(.L_x_26268) ;  /* 0xfffffffc00407947 */ /* 0x000fea000383ffff */
        .weak           $__internal_668_$__cuda_sm20_div_u64
        .type           $__internal_668_$__cuda_sm20_div_u64,@function
        .size           $__internal_668_$__cuda_sm20_div_u64,($__internal_669_$__cuda_sm20_rcp_rn_f32_slowpath - $__internal_668_$__cuda_sm20_div_u64)
$__internal_668_$__cuda_sm20_div_u64:
        /* <DEDUP_REMOVED lines=71> */
[----:B------:R-:W-:Y:S11]  /*4540*/  RET.REL.NODEC R2 `(_ZN18transformer_engine6detail38cast_transpose_fused_kernel_notalignedILb0ELb0ELb1EfNS_16CTDBiasDActParamI13__nv_bfloat16S3_ffEELi4ELi2ENS_5EmptyEXadL_ZNS_5sreluIffEET_T0_RKS5_EEEEvT3_mmm) ;  /* 0xffffffb802ac7950 */ /* 0x000ff60003c3ffff */
        .weak           $__internal_669_$__cuda_sm20_rcp_rn_f32_slowpath
        .type           $__internal_669_$__cuda_sm20_rcp_rn_f32_slowpath,@function
        .size           $__internal_669_$__cuda_sm20_rcp_rn_f32_slowpath,(.L_x_29970 - $__internal_669_$__cuda_sm20_rcp_rn_f32_slowpath)
$__internal_669_$__cuda_sm20_rcp_rn_f32_slowpath:
        /* <DEDUP_REMOVED lines=15> */
.L_x_26269:
        /* <DEDUP_REMOVED lines=33> */
.L_x_26271:
[----:B------:R0:W1:Y:S02]  /*4850*/  MUFU.RCP R2, R0 ;  /* 0x0000000000027308 */ /* 0x0000640000001000 */
.L_x_26270:
[----:B-1-3--:R-:W-:Y:S02]  /*4860*/  IMAD.MOV.U32 R5, RZ, RZ, R2 ;  /* 0x000000ffff057224 */ /* 0x00afe400078e0002 */
[----:B------:R-:W-:Y:S02]  /*4870*/  IMAD.MOV.U32 R2, RZ, RZ, R7 ;  /* 0x000000ffff027224 */ /* 0x000fe400078e0007 */
[----:B------:R-:W-:-:S04]  /*4880*/  IMAD.MOV.U32 R3, RZ, RZ, 0x0 ;  /* 0x00000000ff037424 */ /* 0x000fc800078e00ff */
[----:B0-2---:R-:W-:Y:S05]  /*4890*/  RET.REL.NODEC R2 `(_ZN18transformer_engine6detail38cast_transpose_fused_kernel_notalignedILb0ELb0ELb1EfNS_16CTDBiasDActParamI13__nv_bfloat16S3_ffEELi4ELi2ENS_5EmptyEXadL_ZNS_5sreluIffEET_T0_RKS5_EEEEvT3_mmm) ;  /* 0xffffffb402d87950 */ /* 0x005fea0003c3ffff */
.L_x_26272:
        /* <DEDUP_REMOVED lines=14> */
.L_x_29970:


//--------------------- .text._ZN18transformer_engine6detail38cast_transpose_fused_kernel_notalignedILb0ELb0ELb1EfNS_16CTDBiasDActParamI6__halfS3_13__nv_fp8_e4m3fEELi4ELi8ENS_5EmptyEXadL_ZNS_5sreluIffEET_T0_RKS6_EEEEvT3_mmm --------------------------
	.section	.text._ZN18transformer_engine6detail38cast_transpose_fused_kernel_notalignedILb0ELb0ELb1EfNS_16CTDBiasDActParamI6__halfS3_13__nv_fp8_e4m3fEELi4ELi8ENS_5EmptyEXadL_ZNS_5sreluIffEET_T0_RKS6_EEEEvT3_mmm,"ax",@progbits
	.align	128
        .global         _ZN18transformer_engine6detail38cast_transpose_fused_kernel_notalignedILb0ELb0ELb1EfNS_16CTDBiasDActParamI6__halfS3_13__nv_fp8_e4m3fEELi4ELi8ENS_5EmptyEXadL_ZNS_5sreluIffEET_T0_RKS6_EEEEvT3_mmm
        .type           _ZN18transformer_engine6detail38cast_transpose_fused_kernel_notalignedILb0ELb0ELb1EfNS_16CTDBiasDActParamI6__halfS3_13__nv_fp8_e4m3fEELi4ELi8ENS_5EmptyEXadL_ZNS_5sreluIffEET_T0_RKS6_EEEEvT3_mmm,@function
        .size           _ZN18transformer_engine6detail38cast_transpose_fused_kernel_notalignedILb0ELb0ELb1EfNS_16CTDBiasDActParamI6__halfS3_13__nv_fp8_e4m3fEELi4ELi8ENS_5EmptyEXadL_ZNS_5sreluIffEET_T0_RKS6_EEEEvT3_mmm,(.L_x_29972 - _ZN18transformer_engine6detail38cast_transpose_fused_kernel_notalignedILb0ELb0ELb1EfNS_16CTDBiasDActParamI6__halfS3_13__nv_fp8_e4m3fEELi4ELi8ENS_5EmptyEXadL_ZNS_5sreluIffEET_T0_RKS6_EEEEvT3_mmm)
        .other          _ZN18transformer_engine6detail38cast_transpose_fused_kernel_notalignedILb0ELb0ELb1EfNS_16CTDBiasDActParamI6__halfS3_13__nv_fp8_e4m3fEELi4ELi8ENS_5EmptyEXadL_ZNS_5sreluIffEET_T0_RKS6_EEEEvT3_mmm,@"STO_CUDA_ENTRY STV_DEFAULT"
_ZN18transformer_engine6detail38cast_transpose_fused_kernel_notalignedILb0ELb0ELb1EfNS_16CTDBiasDActParamI6__halfS3_13__nv_fp8_e4m3fEELi4ELi8ENS_5EmptyEXadL_ZNS_5sreluIffEET_T0_RKS6_EEEEvT3_mmm:
.text._ZN18transformer_engine6detail38cast_transpose_fused_kernel_notalignedILb0ELb0ELb1EfNS_16CTDBiasDActParamI6__halfS3_13__nv_fp8_e4m3fEELi4ELi8ENS_5EmptyEXadL_ZNS_5sreluIffEET_T0_RKS6_EEEEvT3_mmm:
        /* <DEDUP_REMOVED lines=43> */
.L_x_26273:
[----:B------:R-:W-:-:S07]  /*02b0*/  MOV R4, 0x2d0 ;  /* 0x000002d000047802 */ /* 0x000fce0000000f00 */
[----:B------:R-:W-:Y:S05]  /*02c0*/  CALL.REL.NOINC `($__internal_670_$__cuda_sm20_div_u64) ;  /* 0x000000a800707944 */ /* 0x000fea0003c00000 */
        /* <DEDUP_REMOVED lines=11> */
.L_x_26274:
[----:B------:R-:W0:Y:S01]  /*0380*/  LDCU.64 UR12, c[0x0][0x3d0] ;  /* 0x00007a00ff0c77ac */ /* 0x000e220008000a00 */
[----:B------:R-:W-:Y:S01]  /*0390*/  IMAD.SHL.U32 R8, R8, 0x4, RZ ;  /* 0x0000000408087824 */ /* 0x000fe200078e00ff */
[C---:B------:R-:W-:Y:S01]  /*03a0*/  LOP3.LUT R6, R9.reuse, 0xe0, RZ, 0xc0, !PT ;  /* 0x000000e009067812 */ /* 0x040fe200078ec0ff */
[----:B------:R-:W1:Y:S02]  /*03b0*/  LDCU.64 UR22, c[0x0][0x3c8] ;  /* 0x00007900ff1677ac */ /* 0x000e640008000a00 */
[----:B------:R-:W-:Y:S01]  /*03c0*/  IMAD.IADD R7, R9, 0x1, -R8 ;  /* 0x0000000109077824 */ /* 0x000fe200078e0a08 */
[----:B------:R-:W-:Y:S02]  /*03d0*/  USHF.L.U64.HI UR8, UR4, 0x5, UR5 ;  /* 0x0000000504087899 */ /* 0x000fe40008010205 */
[----:B------:R-:W-:Y:S02]  /*03e0*/  USHF.L.U64.HI UR9, UR21, 0x5, UR6 ;  /* 0x0000000515097899 */ /* 0x000fe40008010206 */
[----:B------:R-:W-:Y:S01]  /*03f0*/  LOP3.LUT R11, R7, 0x1f, RZ, 0xc0, !PT ;  /* 0x0000001f070b7812 */ /* 0x000fe200078ec0ff */
[----:B------:R-:W2:Y:S01]  /*0400*/  LDCU.64 UR10, c[0x0][0x3a0] ;  /* 0x00007400ff0a77ac */ /* 0x000ea20008000a00 */
[----:B------:R-:W3:Y:S01]  /*0410*/  LDCU.64 UR18, c[0x0][0x380] ;  /* 0x00007000ff1277ac */ /* 0x000ee20008000a00 */
        /* <DEDUP_REMOVED lines=8> */
[----:B------:R-:W-:Y:S01]  /*04a0*/  UIADD3.X UR8, UPT, UPT, ~UR8, UR27, URZ, UP1, !UPT ;  /* 0x0000001b08087290 */ /* 0x000fe20008ffe5ff */
[----:B------:R-:W-:Y:S01]  /*04b0*/  IMAD.U32 R15, RZ, RZ, UR28 ;  /* 0x0000001cff0f7e24 */ /* 0x000fe2000f8e00ff */
[----:B------:R-:W-:Y:S01]  /*04c0*/  UISETP.LT.U32.AND UP1, UPT, UR7, 0x20, UPT ;  /* 0x000000200700788c */ /* 0x000fe2000bf21070 */
[----:B------:R-:W-:Y:S01]  /*04d0*/  ISETP.NE.AND.EX P3, PT, RZ, UR11, PT, P3 ;  /* 0x0000000bff007c0c */ /* 0x000fe2000bf65330 */
[----:B------:R-:W-:-:S02]  /*04e0*/  UIADD3.X UR9, UPT, UPT, ~UR9, UR29, URZ, UP0, !UPT ;  /* 0x0000001d09097290 */ /* 0x000fc400087fe5ff */
[----:B------:R-:W-:Y:S01]  /*04f0*/  IMAD R5, R6, UR29, RZ ;  /* 0x0000001d06057c24 */ /* 0x000fe2000f8e02ff */
[----:B------:R-:W-:Y:S01]  /*0500*/  UISETP.LT.U32.AND UP0, UPT, UR14, 0x20, UPT ;  /* 0x000000200e00788c */ /* 0x000fe2000bf01070 */
[----:B------:R-:W-:Y:S01]  /*0510*/  IADD3 R26, P0, PT, R11, R2, RZ ;  /* 0x000000020b1a7210 */ /* 0x000fe20007f1e0ff */
[----:B------:R-:W-:Y:S01]  /*0520*/  UISETP.LT.U32.AND.EX UP1, UPT, UR8, URZ, UPT, UP1 ;  /* 0x000000ff0800728c */ /* 0x000fe2000bf21110 */
[----:B------:R-:W-:Y:S01]  /*0530*/  IMAD.IADD R20, R3, 0x1, R5 ;  /* 0x0000000103147824 */ /* 0x000fe200078e0205 */
[----:B------:R-:W-:Y:S02]  /*0540*/  UISETP.LT.U32.AND.EX UP0, UPT, UR9, URZ, UPT, UP0 ;  /* 0x000000ff0900728c */ /* 0x000fe4000bf01100 */
[----:B------:R-:W-:Y:S01]  /*0550*/  USEL UR7, UR7, 0x20, UP1 ;  /* 0x0000002007077887 */ /* 0x000fe20008800000 */
[----:B------:R-:W-:Y:S01]  /*0560*/  IMAD.X R27, RZ, RZ, R20, P0 ;  /* 0x000000ffff1b7224 */ /* 0x000fe200000e0614 */
[----:B------:R-:W-:Y:S02]  /*0570*/  USEL UR14, UR14, 0x20, UP0 ;  /* 0x000000200e0e7887 */ /* 0x000fe40008000000 */
[----:B------:R-:W-:Y:S01]  /*0580*/  UIMAD UR10, UR5, UR22, URZ ;  /* 0x00000016050a72a4 */ /* 0x000fe2000f8e02ff */
[----:B------:R-:W0:Y:S01]  /*0590*/  @P3 LDC.64 R12, c[0x0][0x3a0] ;  /* 0x0000e800ff0c3b82 */ /* 0x000e220000000a00 */
[----:B------:R-:W-:Y:S01]  /*05a0*/  ISETP.GE.U32.AND P2, PT, R8, UR7, PT ;  /* 0x0000000708007c0c */ /* 0x000fe2000bf46070 */
[----:B------:R-:W-:-:S02]  /*05b0*/  USHF.L.U32 UR17, UR21, 0x7, URZ ;  /* 0x0000000715117899 */ /* 0x000fc400080006ff */
[----:B------:R-:W-:Y:S01]  /*05c0*/  UIMAD.WIDE.U32 UR8, UR4, UR22, URZ ;  /* 0x00000016040872a5 */ /* 0x000fe2000f8e00ff */
[----:B------:R-:W-:Y:S01]  /*05d0*/  ISETP.LT.U32.AND P2, PT, R11, UR14, !P2 ;  /* 0x0000000e0b007c0c */ /* 0x000fe2000d741070 */
[----:B------:R-:W-:Y:S02]  /*05e0*/  UIMAD UR10, UR4, UR23, UR10 ;  /* 0x00000017040a72a4 */ /* 0x000fe4000f8e020a */
[----:B------:R-:W-:Y:S02]  /*05f0*/  USHF.L.U64.HI UR20, UR21, 0x7, UR6 ;  /* 0x0000000715147899 */ /* 0x000fe40008010206 */
        /* <DEDUP_REMOVED lines=18> */
[----:B------:R-:W-:Y:S01]  /*0720*/  @P2 LEA.HI.X R19, R14, UR16, R3, 0x3, P1 ;  /* 0x000000100e132c11 */ /* 0x000fe200088f1c03 */
[----:B------:R-:W-:Y:S01]  /*0730*/  IMAD.U32 R3, RZ, RZ, UR28 ;  /* 0x0000001cff037e24 */ /* 0x000fe2000f8e00ff */
[----:B------:R-:W-:Y:S01]  /*0740*/  @P2 LEA.HI.X R17, R0, UR16, R15, 0x3, P0 ;  /* 0x0000001000112c11 */ /* 0x000fe200080f1c0f */
[----:B------:R-:W-:Y:S01]  /*0750*/  IMAD.U32 R15, RZ, RZ, UR28 ;  /* 0x0000001cff0f7e24 */ /* 0x000fe2000f8e00ff */
[----:B0-----:R0:W2:Y:S01]  /*0760*/  @P3 LDG.E R0, desc[UR24][R12.64] ;  /* 0x000000180c003981 */ /* 0x0010a2000c1e1900 */
[----:B------:R-:W-:Y:S01]  /*0770*/  IMAD.U32 R4, RZ, RZ, UR29 ;  /* 0x0000001dff047e24 */ /* 0x000fe2000f8e00ff */
[----:B------:R-:W-:-:S02]  /*0780*/  @P2 LEA R3, P0, R3, R26, 0x1 ;  /* 0x0000001a03032211 */ /* 0x000fc400078008ff */
[----:B------:R-:W3:Y:S04]  /*0790*/  @P2 LDG.E.64 R30, desc[UR24][R18.64] ;  /* 0x00000018121e2981 */ /* 0x000ee8000c1e1b00 */
[----:B------:R1:W4:Y:S01]  /*07a0*/  @P2 LDG.E.64 R36, desc[UR24][R16.64] ;  /* 0x0000001810242981 */ /* 0x000322000c1e1b00 */
[----:B------:R-:W-:Y:S01]  /*07b0*/  @P2 LEA.HI.X R4, R15, R27, R4, 0x1, P0 ;  /* 0x0000001b0f042211 */ /* 0x000fe200000f0c04 */
[----:B------:R-:W-:Y:S01]  /*07c0*/  @UP2 UIMAD UR8, UR29, 0x3, URZ ;  /* 0x000000031d0828a4 */ /* 0x000fe2000f8e02ff */
[----:B------:R-:W-:Y:S02]  /*07d0*/  @P2 IADD3 R10, P0, PT, R26, UR28, RZ ;  /* 0x0000001c1a0a2c10 */ /* 0x000fe4000ff1e0ff */
[----:B------:R-:W-:Y:S02]  /*07e0*/  @!P2 CS2R R54, SRZ ;  /* 0x000000000036a805 */ /* 0x000fe4000001ff00 */
[----:B------:R-:W-:-:S02]  /*07f0*/  @P2 LEA R14, P1, R3, UR15, 0x3 ;  /* 0x0000000f030e2c11 */ /* 0x000fc4000f8218ff */
[----:B0-----:R-:W-:Y:S02]  /*0800*/  @P2 IADD3.X R13, PT, PT, R27, UR29, RZ, P0, !PT ;  /* 0x0000001d1b0d2c10 */ /* 0x001fe400087fe4ff */
[C---:B------:R-:W-:Y:S01]  /*0810*/  @P2 LEA R12, P0, R10.reuse, UR15, 0x3 ;  /* 0x0000000f0a0c2c11 */ /* 0x040fe2000f8018ff */
[----:B-1----:R-:W-:Y:S02]  /*0820*/  @P2 IMAD.MOV.U32 R16, RZ, RZ, R26 ;  /* 0x000000ffff102224 */ /* 0x002fe400078e001a */
[----:B------:R-:W-:Y:S01]  /*0830*/  @P2 IMAD.MOV.U32 R17, RZ, RZ, R27 ;  /* 0x000000ffff112224 */ /* 0x000fe200078e001b */
[----:B------:R-:W-:Y:S01]  /*0840*/  @P2 LEA.HI.X R13, R10, UR16, R13, 0x3, P0 ;  /* 0x000000100a0d2c11 */ /* 0x000fe200080f1c0d */
[----:B------:R-:W-:Y:S01]  /*0850*/  @P2 IMAD.WIDE.U32 R16, R15, 0x3, R16 ;  /* 0x000000030f102825 */ /* 0x000fe200078e0010 */
[----:B------:R-:W-:-:S03]  /*0860*/  @P2 LEA.HI.X R15, R3, UR16, R4, 0x3, P1 ;  /* 0x00000010030f2c11 */ /* 0x000fc600088f1c04 */
[----:B------:R-:W-:Y:S01]  /*0870*/  @P2 VIADD R3, R17, UR8 ;  /* 0x0000000811032c36 */ /* 0x000fe20008000000 */
[----:B------:R-:W-:Y:S02]  /*0880*/  @P2 LEA R18, P1, R16, UR15, 0x3 ;  /* 0x0000000f10122c11 */ /* 0x000fe4000f8218ff */
[----:B------:R-:W-:Y:S02]  /*0890*/  @P2 LEA R22, P0, R26, UR15, 0x3 ;  /* 0x0000000f1a162c11 */ /* 0x000fe4000f8018ff */
[----:B------:R-:W-:Y:S02]  /*08a0*/  @!P2 CS2R R58, SRZ ;  /* 0x00000000003aa805 */ /* 0x000fe4000001ff00 */
[----:B------:R-:W-:Y:S01]  /*08b0*/  @P2 LEA.HI.X R19, R16, UR16, R3, 0x3, P1 ;  /* 0x0000001010132c11 */ /* 0x000fe200088f1c03 */
[----:B------:R-:W-:Y:S01]  /*08c0*/  IMAD.U32 R21, RZ, RZ, UR28 ;  /* 0x0000001cff157e24 */ /* 0x000fe2000f8e00ff */
[--C-:B------:R-:W-:Y:S01]  /*08d0*/  @P2 LEA.HI.X R23, R26, UR16, R27.reuse, 0x3, P0 ;  /* 0x000000101a172c11 */ /* 0x100fe200080f1c1b */
[----:B------:R-:W-:Y:S01]  /*08e0*/  @P2 IMAD.MOV.U32 R16, RZ, RZ, R26 ;  /* 0x000000ffff102224 */ /* 0x000fe200078e001a */
[----:B------:R0:W4:Y:S01]  /*08f0*/  @P2 LDG.E.64 R54, desc[UR24][R14.64] ;  /* 0x000000180e362981 */ /* 0x000122000c1e1b00 */
[----:B------:R-:W-:Y:S01]  /*0900*/  @P2 IMAD.MOV.U32 R17, RZ, RZ, R27 ;  /* 0x000000ffff112224 */ /* 0x000fe200078e001b */
[----:B------:R-:W-:Y:S01]  /*0910*/  @!P2 CS2R R38, SRZ ;  /* 0x000000000026a805 */ /* 0x000fe2000001ff00 */
[----:B------:R-:W-:Y:S01]  /*0920*/  @UP2 UIMAD UR9, UR29, 0x7, URZ ;  /* 0x000000071d0928a4 */ /* 0x000fe2000f8e02ff */
[----:B------:R-:W-:Y:S01]  /*0930*/  IMAD.U32 R3, RZ, RZ, UR28 ;  /* 0x0000001cff037e24 */ /* 0x000fe2000f8e00ff */
[----:B------:R1:W4:Y:S01]  /*0940*/  @P2 LDG.E.64 R58, desc[UR24][R18.64] ;  /* 0x00000018123a2981 */ /* 0x000322000c1e1b00 */
[----:B------:R-:W-:Y:S01]  /*0950*/  @P2 IMAD.WIDE.U32 R16, R21, 0x7, R16 ;  /* 0x0000000715102825 */ /* 0x000fe200078e0010 */
[----:B------:R-:W-:-:S02]  /*0960*/  @UP2 UIMAD UR8, UR29, 0x6, URZ ;  /* 0x000000061d0828a4 */ /* 0x000fc4000f8e02ff */
[----:B------:R-:W4:Y:S01]  /*0970*/  @P2 LDG.E.64 R22, desc[UR24][R22.64] ;  /* 0x0000001816162981 */ /* 0x000f22000c1e1b00 */
[----:B0-----:R-:W-:Y:S02]  /*0980*/  @P2 IMAD.MOV.U32 R14, RZ, RZ, R26 ;  /* 0x000000ffff0e2224 */ /* 0x001fe400078e001a */
[----:B------:R-:W-:Y:S01]  /*0990*/  @P2 IMAD.MOV.U32 R15, RZ, RZ, R27 ;  /* 0x000000ffff0f2224 */ /* 0x000fe200078e001b */
[----:B------:R0:W4:Y:S01]  /*09a0*/  @P2 LDG.E.64 R38, desc[UR24][R12.64] ;  /* 0x000000180c262981 */ /* 0x000122000c1e1b00 */
[----:B------:R-:W-:Y:S01]  /*09b0*/  @P2 IMAD.WIDE.U32 R14, R3, 0x6, R14 ;  /* 0x00000006030e2825 */ /* 0x000fe200078e000e */
[----:B-1----:R-:W-:-:S03]  /*09c0*/  @P2 LEA R18, P1, R16, UR15, 0x3 ;  /* 0x0000000f10122c11 */ /* 0x002fc6000f8218ff */
[----:B------:R-:W-:Y:S02]  /*09d0*/  @P2 VIADD R3, R17, UR9 ;  /* 0x0000000911032c36 */ /* 0x000fe40008000000 */
[----:B------:R-:W-:Y:S01]  /*09e0*/  VIADD R4, R8, 0x1 ;  /* 0x0000000108047836 */ /* 0x000fe20000000000 */
[----:B0-----:R-:W-:Y:S01]  /*09f0*/  @P2 LEA R12, P0, R14, UR15, 0x3 ;  /* 0x0000000f0e0c2c11 */ /* 0x001fe2000f8018ff */
[----:B------:R-:W-:Y:S01]  /*0a00*/  @P2 VIADD R13, R15, UR8 ;  /* 0x000000080f0d2c36 */ /* 0x000fe20008000000 */
[----:B------:R-:W-:Y:S01]  /*0a10*/  @P2 LEA.HI.X R19, R16, UR16, R3, 0x3, P1 ;  /* 0x0000001010132c11 */ /* 0x000fe200088f1c03 */
[----:B------:R-:W-:Y:S01]  /*0a20*/  VIADD R3, R7, 0xffffffff ;  /* 0xffffffff07037836 */ /* 0x000fe20000000000 */
[----:B------:R-:W-:Y:S02]  /*0a30*/  UIMAD UR6, UR6, UR12, URZ ;  /* 0x0000000c060672a4 */ /* 0x000fe4000f8e02ff */
[----:B------:R-:W-:Y:S01]  /*0a40*/  @P2 LEA.HI.X R13, R14, UR16, R13, 0x3, P0 ;  /* 0x000000100e0d2c11 */ /* 0x000fe200080f1c0d */
[----:B------:R-:W-:Y:S01]  /*0a50*/  UIMAD.WIDE.U32 UR18, UR21, UR12, URZ ;  /* 0x0000000c151272a5 */ /* 0x000fe2000f8e00ff */
[----:B------:R-:W-:Y:S01]  /*0a60*/  LOP3.LUT R3, R3, 0x1f, RZ, 0xc0, !PT ;  /* 0x0000001f03037812 */ /* 0x000fe200078ec0ff */
[----:B------:R-:W0:Y:S01]  /*0a70*/  LDCU.128 UR8, c[0x0][0x390] ;  /* 0x00007200ff0877ac */ /* 0x000e220008000c00 */
[----:B------:R-:W-:Y:S01]  /*0a80*/  ISETP.GE.U32.AND P0, PT, R4, UR7, PT ;  /* 0x0000000704007c0c */ /* 0x000fe2000bf06070 */
[----:B------:R-:W-:-:S03]  /*0a90*/  UIMAD UR12, UR21, UR13, UR6 ;  /* 0x0000000d150c72a4 */ /* 0x000fc6000f8e0206 */
[C---:B------:R-:W-:Y:S01]  /*0aa0*/  ISETP.LT.U32.AND P0, PT, R3.reuse, UR14, !P0 ;  /* 0x0000000e03007c0c */ /* 0x040fe2000c701070 */
[----:B------:R-:W-:Y:S01]  /*0ab0*/  USHF.L.U32 UR6, UR18, 0x7, URZ ;  /* 0x0000000712067899 */ /* 0x000fe200080006ff */
[----:B------:R-:W-:Y:S01]  /*0ac0*/  @!P2 CS2R R28, SRZ ;  /* 0x00000000001ca805 */ /* 0x000fe2000001ff00 */
[----:B------:R-:W-:Y:S02]  /*0ad0*/  UIADD3 UR12, UPT, UPT, UR19, UR12, URZ ;  /* 0x0000000c130c7290 */ /* 0x000fe4000fffe0ff */
[----:B------:R-:W-:Y:S02]  /*0ae0*/  ULEA UR6, UP0, UR4, UR6, 0x8 ;  /* 0x0000000604067291 */ /* 0x000fe4000f8040ff */
[----:B------:R-:W-:Y:S01]  /*0af0*/  USHF.L.U64.HI UR18, UR18, 0x7, UR12 ;  /* 0x0000000712127899 */ /* 0x000fe2000801020c */
[----:B------:R1:W5:Y:S01]  /*0b00*/  @P2 LDG.E.64 R28, desc[UR24][R18.64] ;  /* 0x00000018121c2981 */ /* 0x000362000c1e1b00 */
[----:B------:R-:W-:Y:S02]  /*0b10*/  @!P2 CS2R R50, SRZ ;  /* 0x000000000032a805 */ /* 0x000fe4000001ff00 */
[----:B------:R-:W-:Y:S01]  /*0b20*/  ULEA.HI.X UR4, UR4, UR18, UR5, 0x8, UP0 ;  /* 0x0000001204047291 */ /* 0x000fe200080f4405 */
[----:B------:R-:W-:Y:S01]  /*0b30*/  ISETP.GE.U32.AND P1, PT, R8, UR7, PT ;  /* 0x0000000708007c0c */ /* 0x000fe2000bf26070 */
[----:B------:R-:W-:Y:S01]  /*0b40*/  VOTEU.ANY UP0, P0 ;  /* 0x0000000000ff7886 */ /* 0x000fe20000000100 */
[----:B------:R-:W-:Y:S01]  /*0b50*/  IMAD.U32 R17, RZ, RZ, UR28 ;  /* 0x0000001cff117e24 */ /* 0x000fe2000f8e00ff */
[----:B------:R0:W5:Y:S01]  /*0b60*/  @P2 LDG.E.64 R50, desc[UR24][R12.64] ;  /* 0x000000180c322981 */ /* 0x000162000c1e1b00 */
[----:B-1----:R-:W-:-:S02]  /*0b70*/  IADD3 R18, P4, PT, R3, R2, RZ ;  /* 0x0000000203127210 */ /* 0x002fc40007f9e0ff */
[----:B------:R-:W-:Y:S01]  /*0b80*/  @UP0 UIMAD UR5, UR29, 0x9, URZ ;  /* 0x000000091d0508a4 */ /* 0x000fe2000f8e02ff */
[----:B------:R-:W-:Y:S02]  /*0b90*/  ISETP.GE.U32.OR P1, PT, R11, UR14, P1 ;  /* 0x0000000e0b007c0c */ /* 0x000fe40008f26470 */
[----:B------:R-:W-:Y:S01]  /*0ba0*/  IMAD.X R19, RZ, RZ, R20, P4 ;  /* 0x000000ffff137224 */ /* 0x000fe200020e0614 */
[----:B0-----:R-:W-:Y:S01]  /*0bb0*/  UIADD3 UR6, UP2, UPT, UR6, UR10, URZ ;  /* 0x0000000a06067290 */ /* 0x001fe2000ff5e0ff */
[----:B------:R-:W-:Y:S02]  /*0bc0*/  IMAD.U32 R11, RZ, RZ, UR28 ;  /* 0x0000001cff0b7e24 */ /* 0x000fe4000f8e00ff */
[--C-:B------:R-:W-:Y:S02]  /*0bd0*/  @P0 IMAD.MOV.U32 R12, RZ, RZ, R18.reuse ;  /* 0x000000ffff0c0224 */ /* 0x100fe400078e0012 */
[--C-:B------:R-:W-:Y:S02]  /*0be0*/  @P0 IMAD.MOV.U32 R13, RZ, RZ, R19.reuse ;  /* 0x000000ffff0d0224 */ /* 0x100fe400078e0013 */
[----:B------:R-:W-:Y:S01]  /*0bf0*/  @P0 IMAD.WIDE.U32 R16, R17, 0x9, R18 ;  /* 0x0000000911100825 */ /* 0x000fe200078e0012 */
[----:B------:R-:W-:-:S02]  /*0c00*/  UIADD3.X UR4, UPT, UPT, UR4, UR11, URZ, UP2, !UPT ;  /* 0x0000000b04047290 */ /* 0x000fc400097fe4ff */
[----:B------:R-:W-:Y:S01]  /*0c10*/  USHF.L.U32 UR11, UR28, 0x3, URZ ;  /* 0x000000031c0b7899 */ /* 0x000fe200080006ff */
[----:B------:R-:W-:Y:S01]  /*0c20*/  @P0 IMAD.WIDE.U32 R12, R11, 0xa, R12 ;  /* 0x0000000a0b0c0825 */ /* 0x000fe200078e000c */
[----:B------:R-:W-:-:S03]  /*0c30*/  @P0 LEA R24, P4, R16, UR15, 0x3 ;  /* 0x0000000f10180c11 */ /* 0x000fc6000f8818ff */
[----:B------:R-:W-:Y:S02]  /*0c40*/  IMAD.U32 R25, RZ, RZ, UR28 ;  /* 0x0000001cff197e24 */ /* 0x000fe4000f8e00ff */
[--C-:B------:R-:W-:Y:S02]  /*0c50*/  @P0 IMAD.MOV.U32 R10, RZ, RZ, R18.reuse ;  /* 0x000000ffff0a0224 */ /* 0x100fe400078e0012 */
[--C-:B------:R-:W-:Y:S02]  /*0c60*/  @P0 IMAD.MOV.U32 R11, RZ, RZ, R19.reuse ;  /* 0x000000ffff0b0224 */ /* 0x100fe400078e0013 */
[----:B------:R-:W-:Y:S02]  /*0c70*/  @P0 VIADD R17, R17, UR5 ;  /* 0x0000000511110c36 */ /* 0x000fe40008000000 */
[----:B------:R-:W-:Y:S02]  /*0c80*/  @P0 IMAD.MOV.U32 R40, RZ, RZ, R18 ;  /* 0x000000ffff280224 */ /* 0x000fe400078e0012 */
[----:B------:R-:W-:Y:S01]  /*0c90*/  @P0 IMAD.MOV.U32 R41, RZ, RZ, R19 ;  /* 0x000000ffff290224 */ /* 0x000fe200078e0013 */
[----:B------:R-:W-:Y:S01]  /*0ca0*/  USHF.L.U64.HI UR12, UR28, 0x3, UR29 ;  /* 0x000000031c0c7899 */ /* 0x000fe2000801021d */
[----:B------:R-:W-:-:S04]  /*0cb0*/  @P0 IMAD.WIDE.U32 R10, R25, 0xc, R10 ;  /* 0x0000000c190a0825 */ /* 0x000fc800078e000a */
[----:B------:R-:W-:Y:S01]  /*0cc0*/  @P0 IMAD.WIDE.U32 R40, R25, 0xe, R40 ;  /* 0x0000000e19280825 */ /* 0x000fe200078e0028 */
[----:B------:R-:W-:Y:S02]  /*0cd0*/  @P0 LEA.HI.X R25, R16, UR16, R17, 0x3, P4 ;  /* 0x0000001010190c11 */ /* 0x000fe4000a0f1c11 */
[----:B------:R-:W-:Y:S01]  /*0ce0*/  @P0 IADD3 R2, P4, PT, R18, UR11, RZ ;  /* 0x0000000b12020c10 */ /* 0x000fe2000ff9e0ff */
[--C-:B------:R-:W-:Y:S02]  /*0cf0*/  @P0 IMAD.MOV.U32 R15, RZ, RZ, R19.reuse ;  /* 0x000000ffff0f0224 */ /* 0x100fe400078e0013 */
[--C-:B------:R-:W-:Y:S02]  /*0d00*/  @P0 IMAD.MOV.U32 R33, RZ, RZ, R19.reuse ;  /* 0x000000ffff210224 */ /* 0x100fe400078e0013 */
[----:B------:R-:W-:Y:S01]  /*0d10*/  @P0 IMAD.MOV.U32 R43, RZ, RZ, R19 ;  /* 0x000000ffff2b0224 */ /* 0x000fe200078e0013 */
[----:B------:R-:W-:Y:S02]  /*0d20*/  @P0 IADD3.X R19, PT, PT, R19, UR12, RZ, P4, !PT ;  /* 0x0000000c13130c10 */ /* 0x000fe4000a7fe4ff */
[----:B------:R-:W-:-:S04]  /*0d30*/  @P0 LEA R34, P4, R2, UR15, 0x3 ;  /* 0x0000000f02220c11 */ /* 0x000fc8000f8818ff */
[----:B------:R-:W-:-:S06]  /*0d40*/  @P0 LEA.HI.X R35, R2, UR16, R19, 0x3, P4 ;  /* 0x0000001002230c11 */ /* 0x000fcc000a0f1c13 */
[----:B------:R-:W5:Y:S01]  /*0d50*/  @P0 LDG.E.64 R34, desc[UR24][R34.64] ;  /* 0x0000001822220981 */ /* 0x000f62000c1e1b00 */
[----:B------:R-:W-:Y:S01]  /*0d60*/  @UP0 UIMAD UR5, UR29, 0xa, URZ ;  /* 0x0000000a1d0508a4 */ /* 0x000fe2000f8e02ff */
[--C-:B------:R-:W-:Y:S01]  /*0d70*/  @P0 IMAD.MOV.U32 R14, RZ, RZ, R18.reuse ;  /* 0x000000ffff0e0224 */ /* 0x100fe200078e0012 */
[----:B------:R-:W-:Y:S01]  /*0d80*/  @P0 LEA R20, P5, R12, UR15, 0x3 ;  /* 0x0000000f0c140c11 */ /* 0x000fe2000f8a18ff */
[--C-:B------:R-:W-:Y:S02]  /*0d90*/  @P0 IMAD.MOV.U32 R32, RZ, RZ, R18.reuse ;  /* 0x000000ffff200224 */ /* 0x100fe400078e0012 */
[----:B------:R-:W-:Y:S02]  /*0da0*/  @P0 IMAD.MOV.U32 R42, RZ, RZ, R18 ;  /* 0x000000ffff2a0224 */ /* 0x000fe400078e0012 */
[----:B------:R-:W-:Y:S02]  /*0db0*/  @P0 VIADD R17, R13, UR5 ;  /* 0x000000050d110c36 */ /* 0x000fe40008000000 */
[----:B------:R-:W-:-:S04]  /*0dc0*/  @P0 IMAD.WIDE.U32 R14, R21, 0xb, R14 ;  /* 0x0000000b150e0825 */ /* 0x000fc800078e000e */
[----:B------:R-:W-:-:S04]  /*0dd0*/  @P0 IMAD.WIDE.U32 R32, R21, 0xd, R32 ;  /* 0x0000000d15200825 */ /* 0x000fc800078e0020 */
[----:B------:R-:W-:Y:S01]  /*0de0*/  @P0 IMAD.WIDE.U32 R42, R21, 0xf, R42 ;  /* 0x0000000f152a0825 */ /* 0x000fe200078e002a */
[----:B------:R-:W-:Y:S01]  /*0df0*/  @P0 LEA.HI.X R21, R12, UR16, R17, 0x3, P5 ;  /* 0x000000100c150c11 */ /* 0x000fe2000a8f1c11 */
[----:B------:R-:W-:Y:S01]  /*0e00*/  @UP0 UIMAD UR10, UR29, 0xb, URZ ;  /* 0x0000000b1d0a08a4 */ /* 0x000fe2000f8e02ff */
[----:B------:R-:W-:-:S05]  /*0e10*/  UMOV UR5, 0x3f800000 ;  /* 0x3f80000000057882 */ /* 0x000fca0000000000 */
[----:B------:R-:W-:Y:S01]  /*0e20*/  @P0 VIADD R13, R15, UR10 ;  /* 0x0000000a0f0d0c36 */ /* 0x000fe20008000000 */
[----:B------:R-:W-:Y:S02]  /*0e30*/  @UP0 UIMAD UR10, UR29, 0xc, URZ ;  /* 0x0000000c1d0a08a4 */ /* 0x000fe4000f8e02ff */
[----:B------:R-:W-:Y:S01]  /*0e40*/  UIADD3 UR8, UP1, UPT, UR17, UR8, URZ ;  /* 0x0000000811087290 */ /* 0x000fe2000ff3e0ff */
[----:B------:R-:W-:Y:S01]  /*0e50*/  @P0 LEA R16, P5, R10, UR15, 0x3 ;  /* 0x0000000f0a100c11 */ /* 0x000fe2000f8a18ff */
[----:B------:R-:W-:Y:S02]  /*0e60*/  @UP0 UIMAD UR17, UR29, 0xf, URZ ;  /* 0x0000000f1d1108a4 */ /* 0x000fe4000f8e02ff */
[----:B------:R-:W-:Y:S01]  /*0e70*/  @P0 VIADD R11, R11, UR10 ;  /* 0x0000000a0b0b0c36 */ /* 0x000fe20008000000 */
[----:B------:R-:W-:Y:S01]  /*0e80*/  @UP0 UIMAD UR13, UR29, 0xd, URZ ;  /* 0x0000000d1d0d08a4 */ /* 0x000fe2000f8e02ff */
[----:B------:R-:W-:Y:S01]  /*0e90*/  @P0 LEA R18, P6, R14, UR15, 0x3 ;  /* 0x0000000f0e120c11 */ /* 0x000fe2000f8c18ff */
[----:B------:R-:W-:-:S02]  /*0ea0*/  @UP0 UIMAD UR10, UR29, 0xe, URZ ;  /* 0x0000000e1d0a08a4 */ /* 0x000fc4000f8e02ff */
[----:B------:R-:W-:Y:S01]  /*0eb0*/  @P0 LEA.HI.X R17, R10, UR16, R11, 0x3, P5 ;  /* 0x000000100a110c11 */ /* 0x000fe2000a8f1c0b */
[----:B------:R-:W-:Y:S01]  /*0ec0*/  @P0 VIADD R11, R43, UR17 ;  /* 0x000000112b0b0c36 */ /* 0x000fe20008000000 */
[----:B------:R-:W-:Y:S01]  /*0ed0*/  @P0 LEA R10, P5, R42, UR15, 0x3 ;  /* 0x0000000f2a0a0c11 */ /* 0x000fe2000f8a18ff */
[----:B------:R-:W-:Y:S01]  /*0ee0*/  @P0 VIADD R15, R33, UR13 ;  /* 0x0000000d210f0c36 */ /* 0x000fe20008000000 */
[----:B------:R-:W-:Y:S01]  /*0ef0*/  @P0 LEA.HI.X R19, R14, UR16, R13, 0x3, P6 ;  /* 0x000000100e130c11 */ /* 0x000fe2000b0f1c0d */
[----:B------:R-:W-:Y:S01]  /*0f00*/  @P0 VIADD R13, R41, UR10 ;  /* 0x0000000a290d0c36 */ /* 0x000fe20008000000 */
[----:B------:R-:W-:Y:S02]  /*0f10*/  @P0 LEA.HI.X R11, R42, UR16, R11, 0x3, P5 ;  /* 0x000000102a0b0c11 */ /* 0x000fe4000a8f1c0b */
[----:B------:R-:W-:Y:S02]  /*0f20*/  @!P0 CS2R R42, SRZ ;  /* 0x00000000002a8805 */ /* 0x000fe4000001ff00 */
[----:B------:R-:W-:-:S04]  /*0f30*/  @!P0 CS2R R46, SRZ ;  /* 0x00000000002e8805 */ /* 0x000fc8000001ff00 */
[----:B------:R-:W5:Y:S04]  /*0f40*/  @P0 LDG.E.64 R42, desc[UR24][R16.64] ;  /* 0x00000018102a0981 */ /* 0x000f68000c1e1b00 */
[----:B------:R-:W5:Y:S01]  /*0f50*/  @P0 LDG.E.64 R46, desc[UR24][R20.64] ;  /* 0x00000018142e0981 */ /* 0x000f62000c1e1b00 */
[----:B------:R-:W-:-:S06]  /*0f60*/  @!P0 CS2R R48, SRZ ;  /* 0x0000000000308805 */ /* 0x000fcc000001ff00 */
[----:B------:R-:W5:Y:S01]  /*0f70*/  @P0 LDG.E.64 R48, desc[UR24][R24.64] ;  /* 0x0000001818300981 */ /* 0x000f62000c1e1b00 */
[----:B------:R-:W-:Y:S01]  /*0f80*/  UIADD3.X UR9, UPT, UPT, UR20, UR9, URZ, UP1, !UPT ;  /* 0x0000000914097290 */ /* 0x000fe20008ffe4ff */
[----:B------:R-:W-:Y:S01]  /*0f90*/  BSSY.RECONVERGENT B0, `(.L_x_26275) ;  /* 0x00000ad000007945 */ /* 0x000fe20003800200 */
[----:B--2---:R-:W-:Y:S01]  /*0fa0*/  @P3 R2UR UR5, R0 ;  /* 0x00000000000532ca */ /* 0x004fe200000e0000 */
[----:B---3--:R-:W-:Y:S02]  /*0fb0*/  HADD2.F32 R12, -RZ, R30.H0_H0 ;  /* 0x2000001eff0c7230 */ /* 0x008fe40000004100 */
[----:B----4-:R-:W-:-:S03]  /*0fc0*/  HADD2.F32 R2, -RZ, R36.H0_H0 ;  /* 0x20000024ff027230 */ /* 0x010fc60000004100 */
[C---:B------:R-:W-:Y:S01]  /*0fd0*/  FSETP.GT.AND P4, PT, R12.reuse, RZ, PT ;  /* 0x000000ff0c00720b */ /* 0x040fe20003f84000 */
[----:B------:R-:W-:Y:S01]  /*0fe0*/  FMUL R12, R12, R12 ;  /* 0x0000000c0c0c7220 */ /* 0x000fe20000400000 */
[C---:B------:R-:W-:Y:S01]  /*0ff0*/  FMUL R0, R2.reuse, R2 ;  /* 0x0000000202007220 */ /* 0x040fe20000400000 */
[----:B------:R-:W-:-:S03]  /*1000*/  FSETP.GT.AND P3, PT, R2, RZ, PT ;  /* 0x000000ff0200720b */ /* 0x000fc60003f64000 */
[----:B------:R-:W-:Y:S02]  /*1010*/  FSEL R2, R12, RZ, P4 ;  /* 0x000000ff0c027208 */ /* 0x000fe40002000000 */
[----:B------:R-:W-:-:S03]  /*1020*/  FSEL R0, R0, RZ, P3 ;  /* 0x000000ff00007208 */ /* 0x000fc60001800000 */
[----:B------:R-:W-:Y:S02]  /*1030*/  FMUL R57, R2, UR5 ;  /* 0x0000000502397c20 */ /* 0x000fe40008400000 */
[----:B------:R-:W-:-:S03]  /*1040*/  FMUL R62, R0, UR5 ;  /* 0x00000005003e7c20 */ /* 0x000fc60008400000 */
[----:B------:R-:W-:Y:S02]  /*1050*/  F2FP.SATFINITE.E4M3.F32.PACK_AB_MERGE_C R57, RZ, R57, RZ ;  /* 0x00000039ff39723e */ /* 0x000fe400048070ff */
[----:B------:R-:W-:Y:S01]  /*1060*/  F2FP.SATFINITE.E4M3.F32.PACK_AB_MERGE_C R62, RZ, R62, RZ ;  /* 0x0000003eff3e723e */ /* 0x000fe200048070ff */
[----:B------:R-:W-:Y:S01]  /*1070*/  HADD2.F32 R61, -RZ, R37.H0_H0 ;  /* 0x20000025ff3d7230 */ /* 0x000fe20000004100 */
[--C-:B------:R-:W-:Y:S02]  /*1080*/  SHF.R.U64 R63, R36, 0x10, R37.reuse ;  /* 0x00000010243f7819 */ /* 0x100fe40000001225 */
[----:B------:R-:W-:Y:S02]  /*1090*/  SHF.R.U32.HI R66, RZ, 0x10, R37 ;  /* 0x00000010ff427819 */ /* 0x000fe40000011625 */
[----:B------:R-:W-:Y:S02]  /*10a0*/  @!P0 CS2R R36, SRZ ;  /* 0x0000000000248805 */ /* 0x000fe4000001ff00 */
[----:B------:R-:W-:-:S02]  /*10b0*/  PRMT R33, R57, 0x7104, RZ ;  /* 0x0000710439217816 */ /* 0x000fc400000000ff */
[----:B------:R-:W-:Y:S02]  /*10c0*/  LOP3.LUT R44, R62, 0xff, RZ, 0xc0, !PT ;  /* 0x000000ff3e2c7812 */ /* 0x000fe400078ec0ff */
[----:B------:R-:W-:Y:S01]  /*10d0*/  @P0 LEA R12, P4, R40, UR15, 0x3 ;  /* 0x0000000f280c0c11 */ /* 0x000fe2000f8818ff */
[----:B------:R0:W5:Y:S01]  /*10e0*/  @P0 LDG.E.64 R36, desc[UR24][R10.64] ;  /* 0x000000180a240981 */ /* 0x000162000c1e1b00 */
[----:B------:R-:W-:Y:S01]  /*10f0*/  HADD2.F32 R53, -RZ, R58.H0_H0 ;  /* 0x2000003aff357230 */ /* 0x000fe20000004100 */
[--C-:B------:R-:W-:Y:S01]  /*1100*/  SHF.R.U64 R58, R58, 0x10, R59.reuse ;  /* 0x000000103a3a7819 */ /* 0x100fe2000000123b */
[----:B------:R-:W-:Y:S01]  /*1110*/  HADD2.F32 R56, -RZ, R59.H0_H0 ;  /* 0x2000003bff387230 */ /* 0x000fe20000004100 */
[----:B------:R-:W-:Y:S02]  /*1120*/  SHF.R.U32.HI R60, RZ, 0x10, R59 ;  /* 0x00000010ff3c7819 */ /* 0x000fe4000001163b */
[----:B------:R-:W-:Y:S02]  /*1130*/  @!P2 CS2R R22, SRZ ;  /* 0x000000000016a805 */ /* 0x000fe4000001ff00 */
[----:B------:R-:W-:Y:S01]  /*1140*/  LOP3.LUT R33, R44, 0xff00, R33, 0xf8, !PT ;  /* 0x0000ff002c217812 */ /* 0x000fe200078ef821 */
[----:B------:R-:W-:Y:S01]  /*1150*/  HADD2.F32 R59, -RZ, R38.H0_H0 ;  /* 0x20000026ff3b7230 */ /* 0x000fe20000004100 */
[----:B------:R-:W-:-:S02]  /*1160*/  @P0 LEA R14, P3, R32, UR15, 0x3 ;  /* 0x0000000f200e0c11 */ /* 0x000fc4000f8618ff */
[----:B------:R-:W-:Y:S01]  /*1170*/  @!P0 CS2R R44, SRZ ;  /* 0x00000000002c8805 */ /* 0x000fe2000001ff00 */
[----:B------:R-:W-:Y:S01]  /*1180*/  HADD2.F32 R67, -RZ, R22.H0_H0 ;  /* 0x20000016ff437230 */ /* 0x000fe20000004100 */
[----:B------:R-:W-:Y:S01]  /*1190*/  SHF.R.U64 R70, R22, 0x10, R23 ;  /* 0x0000001016467819 */ /* 0x000fe20000001217 */
[----:B------:R-:W-:Y:S01]  /*11a0*/  HADD2.F32 R22, -RZ, R23.H0_H0 ;  /* 0x20000017ff167230 */ /* 0x000fe20000004100 */
[----:B------:R-:W-:Y:S01]  /*11b0*/  @P0 LEA.HI.X R13, R40, UR16, R13, 0x3, P4 ;  /* 0x00000010280d0c11 */ /* 0x000fe2000a0f1c0d */
[C---:B0-----:R-:W-:Y:S01]  /*11c0*/  FMUL R10, R59.reuse, R59 ;  /* 0x0000003b3b0a7220 */ /* 0x041fe20000400000 */
[----:B------:R-:W-:Y:S02]  /*11d0*/  @!P0 CS2R R40, SRZ ;  /* 0x0000000000288805 */ /* 0x000fe4000001ff00 */
[----:B------:R-:W-:Y:S01]  /*11e0*/  FSETP.GT.AND P2, PT, R59, RZ, PT ;  /* 0x000000ff3b00720b */ /* 0x000fe20003f44000 */
[----:B------:R-:W-:Y:S01]  /*11f0*/  HADD2.F32 R65, -RZ, R39.H0_H0 ;  /* 0x20000027ff417230 */ /* 0x000fe20000004100 */
[----:B------:R-:W-:Y:S01]  /*1200*/  @P0 LEA.HI.X R15, R32, UR16, R15, 0x3, P3 ;  /* 0x00000010200f0c11 */ /* 0x000fe200098f1c0f */
[----:B------:R0:W5:Y:S01]  /*1210*/  @P0 LDG.E.64 R44, desc[UR24][R18.64] ;  /* 0x00000018122c0981 */ /* 0x000162000c1e1b00 */
[----:B------:R-:W-:Y:S01]  /*1220*/  SHF.R.U32.HI R23, RZ, 0x10, R23 ;  /* 0x00000010ff177819 */ /* 0x000fe20000011617 */
[----:B------:R-:W-:Y:S01]  /*1230*/  HADD2.F32 R70, -RZ, R70.H0_H0 ;  /* 0x20000046ff467230 */ /* 0x000fe20000004100 */
[----:B------:R-:W-:Y:S01]  /*1240*/  FSEL R10, R10, RZ, P2 ;  /* 0x000000ff0a0a7208 */ /* 0x000fe20001000000 */
[----:B------:R1:W5:Y:S01]  /*1250*/  @P0 LDG.E.64 R40, desc[UR24][R14.64] ;  /* 0x000000180e280981 */ /* 0x000362000c1e1b00 */
[----:B------:R-:W-:Y:S01]  /*1260*/  FSETP.GT.AND P2, PT, R22, RZ, PT ;  /* 0x000000ff1600720b */ /* 0x000fe20003f44000 */
[----:B------:R-:W-:Y:S01]  /*1270*/  HADD2.F32 R23, -RZ, R23.H0_H0 ;  /* 0x20000017ff177230 */ /* 0x000fe20000004100 */
[----:B------:R-:W-:Y:S01]  /*1280*/  SHF.R.U64 R69, R38, 0x10, R39 ;  /* 0x0000001026457819 */ /* 0x000fe20000001227 */
[----:B0-----:R-:W-:Y:S01]  /*1290*/  FMUL R19, R22, R22 ;  /* 0x0000001616137220 */ /* 0x001fe20000400000 */
[----:B------:R-:W-:Y:S01]  /*12a0*/  FSETP.GT.AND P6, PT, R65, RZ, PT ;  /* 0x000000ff4100720b */ /* 0x000fe20003fc4000 */
[----:B------:R-:W-:-:S02]  /*12b0*/  HADD2.F32 R32, -RZ, R54.H0_H0 ;  /* 0x20000036ff207230 */ /* 0x000fc40000004100 */
[----:B-1----:R-:W-:Y:S01]  /*12c0*/  FMUL R15, R65, R65 ;  /* 0x00000041410f7220 */ /* 0x002fe20000400000 */
[----:B------:R-:W-:Y:S01]  /*12d0*/  FMUL R17, R67, R67 ;  /* 0x0000004343117220 */ /* 0x000fe20000400000 */
[----:B------:R-:W-:Y:S01]  /*12e0*/  FSEL R19, R19, RZ, P2 ;  /* 0x000000ff13137208 */ /* 0x000fe20001000000 */
[----:B------:R-:W-:Y:S01]  /*12f0*/  FMUL R14, R70, R70 ;  /* 0x00000046460e7220 */ /* 0x000fe20000400000 */
[----:B------:R-:W-:Y:S02]  /*1300*/  SHF.R.U64 R54, R54, 0x10, R55 ;  /* 0x0000001036367819 */ /* 0x000fe40000001237 */
[----:B------:R-:W-:Y:S02]  /*1310*/  FSETP.GT.AND P4, PT, R67, RZ, PT ;  /* 0x000000ff4300720b */ /* 0x000fe40003f84000 */
[----:B------:R-:W-:Y:S01]  /*1320*/  FSETP.GT.AND P2, PT, R70, RZ, PT ;  /* 0x000000ff4600720b */ /* 0x000fe20003f44000 */
[----:B------:R-:W-:Y:S01]  /*1330*/  HADD2.F32 R69, -RZ, R69.H0_H0 ;  /* 0x20000045ff457230 */ /* 0x000fe20000004100 */
[----:B------:R-:W-:Y:S01]  /*1340*/  SHF.R.U32.HI R68, RZ, 0x10, R39 ;  /* 0x00000010ff447819 */ /* 0x000fe20000011627 */
[----:B------:R-:W-:Y:S01]  /*1350*/  FMUL R16, R23, R23 ;  /* 0x0000001717107220 */ /* 0x000fe20000400000 */
[----:B------:R-:W-:-:S02]  /*1360*/  FSEL R15, R15, RZ, P6 ;  /* 0x000000ff0f0f7208 */ /* 0x000fc40003000000 */
[----:B------:R-:W-:Y:S02]  /*1370*/  @!P0 CS2R R38, SRZ ;  /* 0x0000000000268805 */ /* 0x000fe4000001ff00 */
[----:B------:R-:W-:Y:S01]  /*1380*/  FSETP.GT.AND P6, PT, R23, RZ, PT ;  /* 0x000000ff1700720b */ /* 0x000fe20003fc4000 */
[----:B------:R-:W-:Y:S01]  /*1390*/  HADD2.F32 R52, -RZ, R55.H0_H0 ;  /* 0x20000037ff347230 */ /* 0x000fe20000004100 */
[C---:B------:R-:W-:Y:S01]  /*13a0*/  FSETP.GT.AND P3, PT, R32.reuse, RZ, PT ;  /* 0x000000ff2000720b */ /* 0x040fe20003f64000 */
[----:B------:R-:W-:Y:S01]  /*13b0*/  HADD2.F32 R54, -RZ, R54.H0_H0 ;  /* 0x20000036ff367230 */ /* 0x000fe20000004100 */
[----:B------:R-:W-:Y:S01]  /*13c0*/  FSEL R17, R17, RZ, P4 ;  /* 0x000000ff11117208 */ /* 0x000fe20002000000 */
[----:B------:R-:W-:Y:S01]  /*13d0*/  FMUL R32, R32, R32 ;  /* 0x0000002020207220 */ /* 0x000fe20000400000 */
[----:B------:R-:W-:Y:S01]  /*13e0*/  FSEL R14, R14, RZ, P2 ;  /* 0x000000ff0e0e7208 */ /* 0x000fe20001000000 */
[C---:B------:R-:W-:Y:S01]  /*13f0*/  FMUL R21, R69.reuse, R69 ;  /* 0x0000004545157220 */ /* 0x040fe20000400000 */
[----:B------:R-:W-:Y:S01]  /*1400*/  SHF.R.U32.HI R55, RZ, 0x10, R55 ;  /* 0x00000010ff377819 */ /* 0x000fe20000011637 */
[----:B------:R0:W5:Y:S01]  /*1410*/  @P0 LDG.E.64 R38, desc[UR24][R12.64] ;  /* 0x000000180c260981 */ /* 0x000162000c1e1b00 */
[----:B------:R-:W-:Y:S01]  /*1420*/  FSEL R16, R16, RZ, P6 ;  /* 0x000000ff10107208 */ /* 0x000fe20003000000 */
[----:B------:R-:W-:Y:S01]  /*1430*/  HADD2.F32 R68, -RZ, R68.H0_H0 ;  /* 0x20000044ff447230 */ /* 0x000fe20000004100 */
[----:B------:R-:W-:-:S02]  /*1440*/  FSETP.GT.AND P6, PT, R69, RZ, PT ;  /* 0x000000ff4500720b */ /* 0x000fc40003fc4000 */
[----:B------:R-:W-:Y:S02]  /*1450*/  FMNMX3 R18, R17, RZ, R14, !PT ;  /* 0x000000ff11127276 */ /* 0x000fe4000780000e */
[C---:B------:R-:W-:Y:S01]  /*1460*/  FSETP.GT.AND P5, PT, R52.reuse, RZ, PT ;  /* 0x000000ff3400720b */ /* 0x040fe20003fa4000 */
[----:B------:R-:W-:Y:S01]  /*1470*/  FMUL R52, R52, R52 ;  /* 0x0000003434347220 */ /* 0x000fe20000400000 */
[----:B------:R-:W-:Y:S01]  /*1480*/  FSEL R11, R32, RZ, P3 ;  /* 0x000000ff200b7208 */ /* 0x000fe20001800000 */
[C---:B0-----:R-:W-:Y:S01]  /*1490*/  FMUL R13, R54.reuse, R54 ;  /* 0x00000036360d7220 */ /* 0x041fe20000400000 */
[----:B------:R-:W-:Y:S01]  /*14a0*/  FSETP.GT.AND P3, PT, R54, RZ, PT ;  /* 0x000000ff3600720b */ /* 0x000fe20003f64000 */
[----:B------:R-:W-:Y:S01]  /*14b0*/  HADD2.F32 R55, -RZ, R55.H0_H0 ;  /* 0x20000037ff377230 */ /* 0x000fe20000004100 */
[----:B------:R-:W-:Y:S02]  /*14c0*/  FSEL R21, R21, RZ, P6 ;  /* 0x000000ff15157208 */ /* 0x000fe40003000000 */
[----:B------:R-:W-:Y:S01]  /*14d0*/  FMNMX3 R18, R19, R18, R16, !PT ;  /* 0x0000001213127276 */ /* 0x000fe20007800010 */
[----:B------:R-:W-:Y:S01]  /*14e0*/  HADD2.F32 R60, -RZ, R60.H0_H0 ;  /* 0x2000003cff3c7230 */ /* 0x000fe20000004100 */
[----:B------:R-:W-:Y:S01]  /*14f0*/  FSETP.GT.AND P2, PT, R68, RZ, PT ;  /* 0x000000ff4400720b */ /* 0x000fe20003f44000 */
[----:B------:R-:W-:Y:S01]  /*1500*/  FMUL R54, R56, R56 ;  /* 0x0000003838367220 */ /* 0x000fe20000400000 */
[----:B------:R-:W-:Y:S01]  /*1510*/  FSEL R13, R13, RZ, P3 ;  /* 0x000000ff0d0d7208 */ /* 0x000fe20001800000 */
[----:B------:R-:W-:Y:S01]  /*1520*/  FMUL R68, R68, R68 ;  /* 0x0000004444447220 */ /* 0x000fe20000400000 */
[----:B------:R-:W-:-:S02]  /*1530*/  FSEL R12, R52, RZ, P5 ;  /* 0x000000ff340c7208 */ /* 0x000fc40002800000 */
[----:B------:R-:W-:Y:S02]  /*1540*/  FSETP.GT.AND P3, PT, R56, RZ, PT ;  /* 0x000000ff3800720b */ /* 0x000fe40003f64000 */
[----:B------:R-:W-:Y:S02]  /*1550*/  FMNMX3 R18, R10, R18, R21, !PT ;  /* 0x000000120a127276 */ /* 0x000fe40007800015 */
[C---:B------:R-:W-:Y:S01]  /*1560*/  FSETP.GT.AND P5, PT, R55.reuse, RZ, PT ;  /* 0x000000ff3700720b */ /* 0x040fe20003fa4000 */
[----:B------:R-:W-:Y:S01]  /*1570*/  FMUL R55, R55, R55 ;  /* 0x0000003737377220 */ /* 0x000fe20000400000 */
[C---:B------:R-:W-:Y:S01]  /*1580*/  FSETP.GT.AND P4, PT, R53.reuse, RZ, PT ;  /* 0x000000ff3500720b */ /* 0x040fe20003f84000 */
[----:B------:R-:W-:Y:S01]  /*1590*/  FMUL R53, R53, R53 ;  /* 0x0000003535357220 */ /* 0x000fe20000400000 */
[----:B------:R-:W-:Y:S01]  /*15a0*/  HADD2.F32 R63, -RZ, R63.H0_H0 ;  /* 0x2000003fff3f7230 */ /* 0x000fe20000004100 */
[----:B------:R-:W-:Y:S01]  /*15b0*/  FSEL R54, R54, RZ, P3 ;  /* 0x000000ff36367208 */ /* 0x000fe20001800000 */
[----:B------:R-:W-:-:S02]  /*15c0*/  HADD2.F32 R58, -RZ, R58.H0_H0 ;  /* 0x2000003aff3a7230 */ /* 0x000fc40000004100 */
[----:B------:R-:W-:Y:S01]  /*15d0*/  FMUL R32, R60, R60 ;  /* 0x0000003c3c207220 */ /* 0x000fe20000400000 */
[----:B------:R-:W-:Y:S01]  /*15e0*/  FSEL R68, R68, RZ, P2 ;  /* 0x000000ff44447208 */ /* 0x000fe20001000000 */
[----:B------:R-:W-:Y:S01]  /*15f0*/  HADD2.F32 R66, -RZ, R66.H0_H0 ;  /* 0x20000042ff427230 */ /* 0x000fe20000004100 */
[----:B------:R-:W-:Y:S02]  /*1600*/  FMNMX R18, R15, R18, !PT ;  /* 0x000000120f127209 */ /* 0x000fe40007800000 */
[----:B------:R-:W-:Y:S02]  /*1610*/  FSETP.GT.AND P3, PT, R60, RZ, PT ;  /* 0x000000ff3c00720b */ /* 0x000fe40003f64000 */
[----:B------:R-:W-:Y:S01]  /*1620*/  FSEL R56, R55, RZ, P5 ;  /* 0x000000ff37387208 */ /* 0x000fe20002800000 */
[----:B------:R-:W-:Y:S01]  /*1630*/  FMUL R52, R58, R58 ;  /* 0x0000003a3a347220 */ /* 0x000fe20000400000 */
[----:B------:R-:W-:Y:S01]  /*1640*/  SHF.R.U64 R64, R30, 0x10, R31 ;  /* 0x000000101e407819 */ /* 0x000fe2000000121f */
[----:B------:R-:W-:Y:S01]  /*1650*/  FMUL R30, R61, R61 ;  /* 0x0000003d3d1e7220 */ /* 0x000fe20000400000 */
[----:B------:R-:W-:Y:S01]  /*1660*/  FSEL R55, R53, RZ, P4 ;  /* 0x000000ff35377208 */ /* 0x000fe20002000000 */
[----:B------:R-:W-:Y:S01]  /*1670*/  FMUL R20, R66, R66 ;  /* 0x0000004242147220 */ /* 0x000fe20000400000 */
[----:B------:R-:W-:-:S02]  /*1680*/  FMNMX3 R18, R68, R18, R11, !PT ;  /* 0x0000001244127276 */ /* 0x000fc4000780000b */
[C---:B------:R-:W-:Y:S01]  /*1690*/  FSETP.GT.AND P2, PT, R63.reuse, RZ, PT ;  /* 0x000000ff3f00720b */ /* 0x040fe20003f44000 */
[----:B------:R-:W-:Y:S01]  /*16a0*/  FMUL R63, R63, R63 ;  /* 0x0000003f3f3f7220 */ /* 0x000fe20000400000 */
[----:B------:R-:W-:Y:S02]  /*16b0*/  FSEL R32, R32, RZ, P3 ;  /* 0x000000ff20207208 */ /* 0x000fe40001800000 */
[----:B------:R-:W-:Y:S02]  /*16c0*/  FSETP.GT.AND P4, PT, R58, RZ, PT ;  /* 0x000000ff3a00720b */ /* 0x000fe40003f84000 */
[----:B------:R-:W-:Y:S02]  /*16d0*/  FSETP.GT.AND P5, PT, R61, RZ, PT ;  /* 0x000000ff3d00720b */ /* 0x000fe40003fa4000 */
[----:B------:R-:W-:Y:S01]  /*16e0*/  FSETP.GT.AND P3, PT, R66, RZ, PT ;  /* 0x000000ff4200720b */ /* 0x000fe20003f64000 */
[----:B------:R-:W-:Y:S01]  /*16f0*/  FMUL R24, R11, UR5 ;  /* 0x000000050b187c20 */ /* 0x000fe20008400000 */
[----:B------:R-:W-:Y:S01]  /*1700*/  FMNMX3 R53, R13, R18, R12, !PT ;  /* 0x000000120d357276 */ /* 0x000fe2000780000c */
[----:B------:R-:W-:Y:S01]  /*1710*/  FMUL R23, R12, UR5 ;  /* 0x000000050c177c20 */ /* 0x000fe20008400000 */
[----:B------:R-:W-:Y:S01]  /*1720*/  FMUL R11, R21, UR5 ;  /* 0x00000005150b7c20 */ /* 0x000fe20008400000 */
[----:B------:R-:W-:Y:S01]  /*1730*/  FMUL R12, R55, UR5 ;  /* 0x00000005370c7c20 */ /* 0x000fe20008400000 */
[----:B------:R-:W-:-:S02]  /*1740*/  FSEL R52, R52, RZ, P4 ;  /* 0x000000ff34347208 */ /* 0x000fc40002000000 */
[----:B------:R-:W-:Y:S02]  /*1750*/  FSEL R30, R30, RZ, P5 ;  /* 0x000000ff1e1e7208 */ /* 0x000fe40002800000 */
[----:B------:R-:W-:Y:S02]  /*1760*/  FSEL R21, R63, RZ, P2 ;  /* 0x000000ff3f157208 */ /* 0x000fe40001000000 */
[----:B------:R-:W-:Y:S01]  /*1770*/  FSEL R20, R20, RZ, P3 ;  /* 0x000000ff14147208 */ /* 0x000fe20001800000 */
        /* <DEDUP_REMOVED lines=46> */
.L_x_26276:
[----:B------:R-:W-:Y:S05]  /*1a60*/  BSYNC.RECONVERGENT B0 ;  /* 0x0000000000007941 */ /* 0x000fea0003800200 */
.L_x_26275:
        /* <DEDUP_REMOVED lines=13> */
.L_x_26278:
[----:B------:R-:W-:Y:S05]  /*1b40*/  BSYNC.RECONVERGENT B0 ;  /* 0x0000000000007941 */ /* 0x000fea0003800200 */
.L_x_26277:
        /* <DEDUP_REMOVED lines=17> */
.L_x_26280:
[----:B------:R-:W-:Y:S05]  /*1c60*/  BSYNC.RECONVERGENT B0 ;  /* 0x0000000000007941 */ /* 0x000fea0003800200 */
.L_x_26279:
        /* <DEDUP_REMOVED lines=14> */
[C---:B------:R-:W-:Y:S02]  /*1d50*/  LEA R60, P2, R58.reuse, UR8, 0x2 ;  /* 0x000000083a3c7c11 */ /* 0x040fe4000f8410ff */
[----:B------:R-:W-:Y:S02]  /*1d60*/  LOP3.LUT R65, R65, 0xff, R16, 0xf8, !PT ;  /* 0x000000ff41417812 */ /* 0x000fe400078ef810 */
[----:B------:R-:W-:-:S05]  /*1d70*/  LEA.HI.X R61, R58, UR9, R59, 0x2, P2 ;  /* 0x000000093a3d7c11 */ /* 0x000fca00090f143b */
[----:B------:R3:W-:Y:S04]  /*1d80*/  STG.E desc[UR24][R60.64], R65 ;  /* 0x000000413c007986 */ /* 0x0007e8000c101918 */
.L_x_26282:
[----:B------:R-:W-:Y:S05]  /*1d90*/  BSYNC.RECONVERGENT B0 ;  /* 0x0000000000007941 */ /* 0x000fea0003800200 */
.L_x_26281:
[----:B------:R-:W-:Y:S04]  /*1da0*/  BSSY.RECONVERGENT B0, `(.L_x_26283) ;  /* 0x0000010000007945 */ /* 0x000fe80003800200 */
[----:B------:R-:W-:Y:S05]  /*1db0*/  @P1 BRA `(.L_x_26284) ;  /* 0x0000000000381947 */ /* 0x000fea0003800000 */
[----:B012---:R-:W-:Y:S01]  /*1dc0*/  IMAD.U32 R59, R71, 0x10000, RZ ;  /* 0x00010000473b7824 */ /* 0x007fe200078e00ff */
[----:B------:R-:W-:Y:S01]  /*1dd0*/  ULOP3.LUT UR13, UR22, 0xfffffffc, URZ, 0xc0, !UPT ;  /* 0xfffffffc160d7892 */ /* 0x000fe2000f8ec0ff */
[----:B------:R-:W-:Y:S01]  /*1de0*/  LOP3.LUT R58, R66, 0xffff, RZ, 0xc0, !PT ;  /* 0x0000ffff423a7812 */ /* 0x000fe200078ec0ff */
[----:B------:R-:W-:Y:S01]  /*1df0*/  ULOP3.LUT UR10, UR23, 0x3fffffff, URZ, 0xc0, !UPT ;  /* 0x3fffffff170a7892 */ /* 0x000fe2000f8ec0ff */
[----:B---3--:R-:W-:Y:S01]  /*1e00*/  IMAD.SHL.U32 R60, R63, 0x100, RZ ;  /* 0x000001003f3c7824 */ /* 0x008fe200078e00ff */
        /* <DEDUP_REMOVED lines=9> */
.L_x_26284:
[----:B------:R-:W-:Y:S05]  /*1ea0*/  BSYNC.RECONVERGENT B0 ;  /* 0x0000000000007941 */ /* 0x000fea0003800200 */
.L_x_26283:
[----:B012-4-:R-:W-:Y:S01]  /*1eb0*/  SHF.R.U32.HI R58, RZ, 0x10, R31 ;  /* 0x00000010ff3a7819 */ /* 0x017fe2000001161f */
[----:B------:R-:W-:Y:S01]  /*1ec0*/  HADD2.F32 R31, -RZ, R31.H0_H0 ;  /* 0x2000001fff1f7230 */ /* 0x000fe20000004100 */
[----:B------:R-:W-:Y:S01]  /*1ed0*/  BSSY.RECONVERGENT B0, `(.L_x_26285) ;  /* 0x000002b000007945 */ /* 0x000fe20003800200 */
[----:B------:R-:W-:Y:S02]  /*1ee0*/  HADD2.F32 R64, -RZ, R64.H0_H0 ;  /* 0x20000040ff407230 */ /* 0x000fe40000004100 */
[----:B------:R-:W-:Y:S02]  /*1ef0*/  HADD2.F32 R58, -RZ, R58.H0_H0 ;  /* 0x2000003aff3a7230 */ /* 0x000fe40000004100 */
[C---:B------:R-:W-:Y:S01]  /*1f00*/  FMUL R62, R31.reuse, R31 ;  /* 0x0000001f1f3e7220 */ /* 0x040fe20000400000 */
[----:B------:R-:W-:Y:S01]  /*1f10*/  FSETP.GT.AND P3, PT, R31, RZ, PT ;  /* 0x000000ff1f00720b */ /* 0x000fe20003f64000 */
[C---:B---3--:R-:W-:Y:S01]  /*1f20*/  FMUL R61, R64.reuse, R64 ;  /* 0x00000040403d7220 */ /* 0x048fe20000400000 */
[----:B------:R-:W-:Y:S01]  /*1f30*/  FSETP.GT.AND P2, PT, R64, RZ, PT ;  /* 0x000000ff4000720b */ /* 0x000fe20003f44000 */
[C---:B------:R-:W-:Y:S01]  /*1f40*/  FMUL R60, R58.reuse, R58 ;  /* 0x0000003a3a3c7220 */ /* 0x040fe20000400000 */
[----:B------:R-:W-:Y:S01]  /*1f50*/  FSETP.GT.AND P4, PT, R58, RZ, PT ;  /* 0x000000ff3a00720b */ /* 0x000fe20003f84000 */
[----:B-----5:R-:W-:Y:S01]  /*1f60*/  HADD2.F32 R65, -RZ, R28.H0_H0 ;  /* 0x2000001cff417230 */ /* 0x020fe20000004100 */
[----:B------:R-:W-:Y:S01]  /*1f70*/  FSEL R62, R62, RZ, P3 ;  /* 0x000000ff3e3e7208 */ /* 0x000fe20001800000 */
[----:B------:R-:W-:Y:S01]  /*1f80*/  HADD2.F32 R59, -RZ, R50.H0_H0 ;  /* 0x20000032ff3b7230 */ /* 0x000fe20000004100 */
[----:B------:R-:W-:-:S02]  /*1f90*/  FSEL R61, R61, RZ, P2 ;  /* 0x000000ff3d3d7208 */ /* 0x000fc40001000000 */
[----:B------:R-:W-:Y:S01]  /*1fa0*/  FSEL R60, R60, RZ, P4 ;  /* 0x000000ff3c3c7208 */ /* 0x000fe20002000000 */
[----:B------:R-:W-:Y:S01]  /*1fb0*/  FMUL R73, R62, UR5 ;  /* 0x000000053e497c20 */ /* 0x000fe20008400000 */
[C---:B------:R-:W-:Y:S01]  /*1fc0*/  FSETP.GT.AND P5, PT, R65.reuse, RZ, PT ;  /* 0x000000ff4100720b */ /* 0x040fe20003fa4000 */
[----:B------:R-:W-:Y:S01]  /*1fd0*/  FMUL R65, R65, R65 ;  /* 0x0000004141417220 */ /* 0x000fe20000400000 */
[----:B------:R-:W-:Y:S01]  /*1fe0*/  FMUL R58, R59, R59 ;  /* 0x0000003b3b3a7220 */ /* 0x000fe20000400000 */
[----:B------:R-:W-:Y:S01]  /*1ff0*/  FMUL R31, R61, UR5 ;  /* 0x000000053d1f7c20 */ /* 0x000fe20008400000 */
[----:B------:R-:W-:Y:S01]  /*2000*/  FMUL R68, R60, UR5 ;  /* 0x000000053c447c20 */ /* 0x000fe20008400000 */
[----:B------:R-:W-:Y:S02]  /*2010*/  FSETP.GT.AND P2, PT, R59, RZ, PT ;  /* 0x000000ff3b00720b */ /* 0x000fe40003f44000 */
[----:B------:R-:W-:Y:S02]  /*2020*/  FSEL R59, R65, RZ, P5 ;  /* 0x000000ff413b7208 */ /* 0x000fe40002800000 */
[----:B------:R-:W-:-:S02]  /*2030*/  FSEL R58, R58, RZ, P2 ;  /* 0x000000ff3a3a7208 */ /* 0x000fc40001000000 */
        /* <DEDUP_REMOVED lines=20> */
.L_x_26286:
[----:B------:R-:W-:Y:S05]  /*2180*/  BSYNC.RECONVERGENT B0 ;  /* 0x0000000000007941 */ /* 0x000fea0003800200 */
.L_x_26285:
[----:B0-----:R-:W-:Y:S01]  /*2190*/  FMUL R57, R58, UR5 ;  /* 0x000000053a397c20 */ /* 0x001fe20008400000 */
[----:B------:R-:W-:Y:S01]  /*21a0*/  FMUL R64, R59, UR5 ;  /* 0x000000053b407c20 */ /* 0x000fe20008400000 */
[----:B------:R-:W-:Y:S01]  /*21b0*/  PRMT R31, R31, 0x7104, RZ ;  /* 0x000071041f1f7816 */ /* 0x000fe200000000ff */
[----:B------:R-:W-:Y:S01]  /*21c0*/  BSSY.RECONVERGENT B0, `(.L_x_26287) ;  /* 0x0000042000007945 */ /* 0x000fe20003800200 */
[----:B------:R-:W-:Y:S02]  /*21d0*/  PRMT R74, R73, 0x7104, RZ ;  /* 0x00007104494a7816 */ /* 0x000fe400000000ff */
[----:B------:R-:W-:Y:S02]  /*21e0*/  F2FP.SATFINITE.E4M3.F32.PACK_AB_MERGE_C R69, RZ, R57, RZ ;  /* 0x00000039ff45723e */ /* 0x000fe400048070ff */
[----:B------:R-:W-:Y:S02]  /*21f0*/  F2FP.SATFINITE.E4M3.F32.PACK_AB_MERGE_C R57, RZ, R64, RZ ;  /* 0x00000040ff39723e */ /* 0x000fe400048070ff */
[----:B------:R-:W-:-:S02]  /*2200*/  LOP3.LUT R69, R69, 0xff, RZ, 0xc0, !PT ;  /* 0x000000ff45457812 */ /* 0x000fc400078ec0ff */
[----:B------:R-:W-:Y:S02]  /*2210*/  LOP3.LUT R64, R57, 0xffff, RZ, 0xc0, !PT ;  /* 0x0000ffff39407812 */ /* 0x000fe400078ec0ff */
[----:B------:R-:W-:Y:S01]  /*2220*/  LOP3.LUT R71, R71, 0xff, RZ, 0xc0, !PT ;  /* 0x000000ff47477812 */ /* 0x000fe200078ec0ff */
[----:B------:R-:W-:Y:S02]  /*2230*/  IMAD.U32 R65, R69, 0x10000, RZ ;  /* 0x0001000045417824 */ /* 0x000fe400078e00ff */
[----:B------:R-:W-:Y:S01]  /*2240*/  IMAD.SHL.U32 R64, R64, 0x1000000, RZ ;  /* 0x0100000040407824 */ /* 0x000fe200078e00ff */
[----:B------:R-:W-:-:S04]  /*2250*/  LOP3.LUT R74, R71, 0xff00, R74, 0xf8, !PT ;  /* 0x0000ff00474a7812 */ /* 0x000fc800078ef84a */
[----:B------:R-:W-:Y:S02]  /*2260*/  LOP3.LUT R33, R64, R33, R65, 0xfe, !PT ;  /* 0x0000002140217212 */ /* 0x000fe400078efe41 */
[----:B------:R-:W-:Y:S02]  /*2270*/  SHF.R.U64 R64, R50, 0x10, R51 ;  /* 0x0000001032407819 */ /* 0x000fe40000001233 */
[----:B------:R-:W-:-:S03]  /*2280*/  SHF.R.U64 R50, R28, 0x10, R29 ;  /* 0x000000101c327819 */ /* 0x000fc6000000121d */
[----:B------:R-:W-:Y:S01]  /*2290*/  HADD2.F32 R28, -RZ, R64.H0_H0 ;  /* 0x20000040ff1c7230 */ /* 0x000fe20000004100 */
[----:B------:R-:W-:Y:S01]  /*22a0*/  LOP3.LUT R64, R63, 0xff, RZ, 0xc0, !PT ;  /* 0x000000ff3f407812 */ /* 0x000fe200078ec0ff */
[----:B------:R-:W-:-:S03]  /*22b0*/  HADD2.F32 R50, -RZ, R50.H0_H0 ;  /* 0x20000032ff327230 */ /* 0x000fc60000004100 */
        /* <DEDUP_REMOVED lines=14> */
[----:B------:R-:W-:-:S05]  /*23a0*/  IMAD.SHL.U32 R64, R64, 0x1000000, RZ ;  /* 0x0100000040407824 */ /* 0x000fca00078e00ff */
[----:B------:R-:W-:Y:S02]  /*23b0*/  LOP3.LUT R31, R64, R31, R50, 0xfe, !PT ;  /* 0x0000001f401f7212 */ /* 0x000fe400078efe32 */
[----:B------:R-:W-:Y:S02]  /*23c0*/  LOP3.LUT R50, R72, 0xff, RZ, 0xc0, !PT ;  /* 0x000000ff48327812 */ /* 0x000fe400078ec0ff */
[----:B------:R-:W-:-:S03]  /*23d0*/  PRMT R64, R68, 0x7104, RZ ;  /* 0x0000710444407816 */ /* 0x000fc600000000ff */
[----:B------:R-:W-:Y:S01]  /*23e0*/  IMAD R50, R67, 0x100, R50 ;  /* 0x0000010043327824 */ /* 0x000fe200078e0232 */
[----:B------:R-:W-:Y:S02]  /*23f0*/  LOP3.LUT R67, R66, 0xff, RZ, 0xc0, !PT ;  /* 0x000000ff42437812 */ /* 0x000fe400078ec0ff */
[----:B------:R-:W-:Y:S01]  /*2400*/  SHF.R.U32.HI R66, RZ, 0x10, R51 ;  /* 0x00000010ff427819 */ /* 0x000fe20000011633 */
[----:B------:R-:W-:Y:S01]  /*2410*/  HADD2.F32 R51, -RZ, R51.H0_H0 ;  /* 0x20000033ff337230 */ /* 0x000fe20000004100 */
[----:B------:R-:W-:-:S03]  /*2420*/  LOP3.LUT R64, R67, 0xff00, R64, 0xf8, !PT ;  /* 0x0000ff0043407812 */ /* 0x000fc600078ef840 */
[----:B------:R-:W-:Y:S02]  /*2430*/  HADD2.F32 R66, -RZ, R66.H0_H0 ;  /* 0x20000042ff427230 */ /* 0x000fe40000004100 */
[C---:B------:R-:W-:Y:S01]  /*2440*/  FMUL R67, R51.reuse, R51 ;  /* 0x0000003333437220 */ /* 0x040fe20000400000 */
[----:B------:R-:W-:Y:S02]  /*2450*/  FSETP.GT.AND P2, PT, R51, RZ, PT ;  /* 0x000000ff3300720b */ /* 0x000fe40003f44000 */
        /* <DEDUP_REMOVED lines=24> */
.L_x_26288:
[----:B------:R-:W-:Y:S05]  /*25e0*/  BSYNC.RECONVERGENT B0 ;  /* 0x0000000000007941 */ /* 0x000fea0003800200 */
.L_x_26287:
[----:B0-----:R-:W-:Y:S01]  /*25f0*/  HADD2.F32 R69, -RZ, R29.H0_H0 ;  /* 0x2000001dff457230 */ /* 0x001fe20000004100 */
[----:B------:R-:W-:Y:S01]  /*2600*/  SHF.R.U32.HI R29, RZ, 0x10, R29 ;  /* 0x00000010ff1d7819 */ /* 0x000fe2000001161d */
[----:B------:R-:W-:Y:S01]  /*2610*/  IMAD.U32 R51, R51, 0x10000, RZ ;  /* 0x0001000033337824 */ /* 0x000fe200078e00ff */
[----:B------:R-:W-:Y:S02]  /*2620*/  BSSY.RECONVERGENT B0, `(.L_x_26289) ;  /* 0x000001f000007945 */ /* 0x000fe40003800200 */
[C---:B------:R-:W-:Y:S01]  /*2630*/  FSETP.GT.AND P2, PT, R69.reuse, RZ, PT ;  /* 0x000000ff4500720b */ /* 0x040fe20003f44000 */
[----:B------:R-:W-:Y:S01]  /*2640*/  FMUL R69, R69, R69 ;  /* 0x0000004545457220 */ /* 0x000fe20000400000 */
[----:B------:R-:W-:-:S04]  /*2650*/  HADD2.F32 R29, -RZ, R29.H0_H0 ;  /* 0x2000001dff1d7230 */ /* 0x000fc80000004100 */
        /* <DEDUP_REMOVED lines=23> */
[----:B------:R-:W-:Y:S02]  /*27d0*/  LEA R72, P1, R26, UR8, 0x2 ;  /* 0x000000081a487c11 */ /* 0x000fe4000f8210ff */
[----:B------:R-:W-:Y:S02]  /*27e0*/  LOP3.LUT R57, R74, 0xff, R57, 0xf8, !PT ;  /* 0x000000ff4a397812 */ /* 0x000fe400078ef839 */
[----:B------:R-:W-:-:S05]  /*27f0*/  LEA.HI.X R73, R26, UR9, R27, 0x2, P1 ;  /* 0x000000091a497c11 */ /* 0x000fca00088f141b */
[----:B------:R0:W-:Y:S04]  /*2800*/  STG.E desc[UR24][R72.64], R57 ;  /* 0x0000003948007986 */ /* 0x0001e8000c101918 */
.L_x_26290:
[----:B------:R-:W-:Y:S05]  /*2810*/  BSYNC.RECONVERGENT B0 ;  /* 0x0000000000007941 */ /* 0x000fea0003800200 */
.L_x_26289:
[----:B------:R-:W-:Y:S01]  /*2820*/  IMAD.U32 R26, RZ, RZ, UR11 ;  /* 0x0000000bff1a7e24 */ /* 0x000fe2000f8e00ff */
[----:B------:R-:W-:Y:S01]  /*2830*/  FMNMX3 R53, R56, R53, R55, !PT ;  /* 0x0000003538357276 */ /* 0x000fe20007800037 */
[----:B------:R-:W-:Y:S01]  /*2840*/  IMAD.U32 R27, RZ, RZ, UR12 ;  /* 0x0000000cff1b7e24 */ /* 0x000fe2000f8e00ff */
[----:B------:R-:W-:Y:S01]  /*2850*/  ISETP.GE.U32.AND P2, PT, R4, UR7, PT ;  /* 0x0000000704007c0c */ /* 0x000fe2000bf46070 */
[----:B0-----:R-:W-:Y:S01]  /*2860*/  VIADD R57, R8, 0x2 ;  /* 0x0000000208397836 */ /* 0x001fe20000000000 */
[----:B------:R-:W-:Y:S01]  /*2870*/  LOP3.LUT R22, R22, 0xff, RZ, 0xc0, !PT ;  /* 0x000000ff16167812 */ /* 0x000fe200078ec0ff */
[----:B------:R-:W-:Y:S01]  /*2880*/  IMAD.WIDE.U32 R26, R6, UR28, R26 ;  /* 0x0000001c061a7c25 */ /* 0x000fe2000f8e001a */
[----:B------:R-:W-:Y:S02]  /*2890*/  ISETP.GE.U32.OR P2, PT, R3, UR14, P2 ;  /* 0x0000000e03007c0c */ /* 0x000fe40009746470 */
[----:B------:R-:W-:Y:S02]  /*28a0*/  @!P0 CS2R R34, SRZ ;  /* 0x0000000000228805 */ /* 0x000fe4000001ff00 */
[----:B------:R-:W-:Y:S01]  /*28b0*/  ISETP.GE.U32.AND P1, PT, R57, UR7, PT ;  /* 0x0000000739007c0c */ /* 0x000fe2000bf26070 */
[----:B------:R-:W-:Y:S01]  /*28c0*/  VIADD R6, R7, 0x1e ;  /* 0x0000001e07067836 */ /* 0x000fe20000000000 */
[----:B------:R-:W-:Y:S01]  /*28d0*/  LOP3.LUT R13, R13, 0xff, R14, 0xf8, !PT ;  /* 0x000000ff0d0d7812 */ /* 0x000fe200078ef80e */
[----:B------:R-:W-:Y:S01]  /*28e0*/  IMAD.U32 R71, RZ, RZ, UR28 ;  /* 0x0000001cff477e24 */ /* 0x000fe2000f8e00ff */
[----:B------:R-:W-:Y:S01]  /*28f0*/  LOP3.LUT R14, R10, 0xff, RZ, 0xc0, !PT ;  /* 0x000000ff0a0e7812 */ /* 0x000fe200078ec0ff */
[----:B------:R-:W-:Y:S01]  /*2900*/  IMAD.SHL.U32 R65, R70, 0x1000000, RZ ;  /* 0x0100000046417824 */ /* 0x000fe200078e00ff */
[----:B------:R-:W-:Y:S01]  /*2910*/  LOP3.LUT R73, R6, 0x1f, RZ, 0xc0, !PT ;  /* 0x0000001f06497812 */ /* 0x000fe200078ec0ff */
[----:B------:R-:W-:Y:S01]  /*2920*/  IMAD.IADD R6, R5, 0x1, R27 ;  /* 0x0000000105067824 */ /* 0x000fe200078e021b */
[----:B------:R-:W-:Y:S01]  /*2930*/  LOP3.LUT R13, R13, 0xffff, RZ, 0xc0, !PT ;  /* 0x0000ffff0d0d7812 */ /* 0x000fe200078ec0ff */
[----:B------:R-:W-:Y:S01]  /*2940*/  IMAD.U32 R3, RZ, RZ, UR28 ;  /* 0x0000001cff037e24 */ /* 0x000fe2000f8e00ff */
[C---:B------:R-:W-:Y:S01]  /*2950*/  ISETP.LT.U32.AND P1, PT, R73.reuse, UR14, !P1 ;  /* 0x0000000e49007c0c */ /* 0x040fe2000cf21070 */
[----:B------:R-:W-:Y:S01]  /*2960*/  IMAD.U32 R24, R24, 0x10000, RZ ;  /* 0x0001000018187824 */ /* 0x000fe200078e00ff */
[----:B------:R-:W-:Y:S01]  /*2970*/  IADD3 R72, P3, PT, R73, R26, RZ ;  /* 0x0000001a49487210 */ /* 0x000fe20007f7e0ff */
[----:B------:R-:W-:Y:S01]  /*2980*/  IMAD R25, R25, 0x100, R22 ;  /* 0x0000010019197824 */ /* 0x000fe200078e0216 */
[----:B------:R-:W-:Y:S01]  /*2990*/  LOP3.LUT R12, R12, 0xffff, RZ, 0xc0, !PT ;  /* 0x0000ffff0c0c7812 */ /* 0x000fe200078ec0ff */
[----:B------:R-:W-:Y:S01]  /*29a0*/  IMAD R14, R19, 0x100, R14 ;  /* 0x00000100130e7824 */ /* 0x000fe200078e020e */
[----:B------:R-:W-:Y:S01]  /*29b0*/  LOP3.LUT R19, R24, 0xff0000, RZ, 0xc0, !PT ;  /* 0x00ff000018137812 */ /* 0x000fe200078ec0ff */
[----:B------:R-:W-:Y:S01]  /*29c0*/  IMAD.X R73, RZ, RZ, R6, P3 ;  /* 0x000000ffff497224 */ /* 0x000fe200018e0606 */
[----:B------:R-:W-:Y:S01]  /*29d0*/  LOP3.LUT R25, R25, 0xffff, RZ, 0xc0, !PT ;  /* 0x0000ffff19197812 */ /* 0x000fe200078ec0ff */
[----:B------:R-:W-:Y:S01]  /*29e0*/  IMAD.U32 R5, RZ, RZ, UR28 ;  /* 0x0000001cff057e24 */ /* 0x000fe2000f8e00ff */
[----:B------:R-:W-:Y:S01]  /*29f0*/  LOP3.LUT R10, R19, 0xffff, R50, 0xf8, !PT ;  /* 0x0000ffff130a7812 */ /* 0x000fe200078ef832 */
[----:B------:R-:W-:Y:S01]  /*2a00*/  HADD2.F32 R19, -RZ, R42.H0_H0 ;  /* 0x2000002aff137230 */ /* 0x000fe20000004100 */
[----:B------:R-:W-:Y:S01]  /*2a10*/  SHF.R.U64 R74, R34, 0x10, R35 ;  /* 0x00000010224a7819 */ /* 0x000fe20000001223 */
[--C-:B------:R-:W-:Y:S01]  /*2a20*/  @P1 IMAD.MOV.U32 R56, RZ, RZ, R72.reuse ;  /* 0x000000ffff381224 */ /* 0x100fe200078e0048 */
[----:B------:R-:W-:Y:S01]  /*2a30*/  VOTEU.ANY UP0, P1 ;  /* 0x0000000000ff7886 */ /* 0x000fe20000800100 */
[----:B------:R-:W-:Y:S01]  /*2a40*/  @P1 IMAD.MOV.U32 R57, RZ, RZ, R73 ;  /* 0x000000ffff391224 */ /* 0x000fe200078e0049 */
[----:B------:R-:W-:Y:S01]  /*2a50*/  FSETP.GT.AND P3, PT, R19, RZ, PT ;  /* 0x000000ff1300720b */ /* 0x000fe20003f64000 */
[----:B------:R-:W-:-:S02]  /*2a60*/  @P1 IMAD.MOV.U32 R70, RZ, RZ, R72 ;  /* 0x000000ffff461224 */ /* 0x000fc400078e0048 */
[----:B------:R-:W-:Y:S01]  /*2a70*/  FMUL R19, R19, R19 ;  /* 0x0000001313137220 */ /* 0x000fe20000400000 */
[----:B------:R-:W-:Y:S01]  /*2a80*/  @P1 IMAD.WIDE.U32 R56, R71, 0xa, R56 ;  /* 0x0000000a47381825 */ /* 0x000fe200078e0038 */
[----:B------:R-:W-:Y:S02]  /*2a90*/  @UP0 UIMAD UR10, UR29, 0x9, URZ ;  /* 0x000000091d0a08a4 */ /* 0x000fe4000f8e02ff */
[----:B------:R-:W-:Y:S01]  /*2aa0*/  @UP0 UIMAD UR13, UR29, 0xa, URZ ;  /* 0x0000000a1d0d08a4 */ /* 0x000fe2000f8e02ff */
[----:B------:R-:W-:Y:S01]  /*2ab0*/  @P1 IMAD.MOV.U32 R71, RZ, RZ, R73 ;  /* 0x000000ffff471224 */ /* 0x000fe200078e0049 */
[----:B------:R-:W-:Y:S01]  /*2ac0*/  FSEL R19, R19, RZ, P3 ;  /* 0x000000ff13137208 */ /* 0x000fe20001800000 */
[----:B------:R-:W-:Y:S01]  /*2ad0*/  @P1 IMAD.MOV.U32 R24, RZ, RZ, R72 ;  /* 0x000000ffff181224 */ /* 0x000fe200078e0048 */
[----:B------:R-:W-:Y:S01]  /*2ae0*/  @UP0 UIMAD UR17, UR29, 0xb, URZ ;  /* 0x0000000b1d1108a4 */ /* 0x000fe2000f8e02ff */
[----:B------:R-:W-:Y:S01]  /*2af0*/  @P1 IMAD.WIDE.U32 R70, R3, 0xb, R70 ;  /* 0x0000000b03461825 */ /* 0x000fe200078e0046 */
[----:B------:R-:W-:-:S03]  /*2b00*/  FMNMX3 R3, R52, R53, R54, !PT ;  /* 0x0000003534037276 */ /* 0x000fc60007800036 */
[----:B------:R-:W-:Y:S01]  /*2b10*/  IMAD.U32 R55, RZ, RZ, UR28 ;  /* 0x0000001cff377e24 */ /* 0x000fe2000f8e00ff */
[----:B------:R-:W-:Y:S01]  /*2b20*/  FMNMX3 R3, R32, R3, R0, !PT ;  /* 0x0000000320037276 */ /* 0x000fe20007800000 */
[----:B------:R-:W-:Y:S02]  /*2b30*/  IMAD.U32 R0, R23, 0x10000, RZ ;  /* 0x0001000017007824 */ /* 0x000fe400078e00ff */
[----:B------:R-:W-:Y:S01]  /*2b40*/  @P1 IMAD.MOV.U32 R52, RZ, RZ, R72 ;  /* 0x000000ffff341224 */ /* 0x000fe200078e0048 */
[----:B------:R-:W-:Y:S01]  /*2b50*/  FMNMX3 R21, R21, R3, R30, !PT ;  /* 0x0000000315157276 */ /* 0x000fe2000780001e */
[----:B------:R-:W-:Y:S01]  /*2b60*/  IMAD.U32 R3, RZ, RZ, UR28 ;  /* 0x0000001cff037e24 */ /* 0x000fe2000f8e00ff */
[----:B------:R-:W-:Y:S01]  /*2b70*/  LOP3.LUT R50, R25, 0xff0000, R0, 0xf8, !PT ;  /* 0x00ff000019327812 */ /* 0x000fe200078ef800 */
[----:B------:R-:W-:Y:S01]  /*2b80*/  HADD2.F32 R0, -RZ, R40.H0_H0 ;  /* 0x20000028ff007230 */ /* 0x000fe20000004100 */
[----:B------:R-:W-:Y:S01]  /*2b90*/  FMNMX3 R30, R20, R21, R2, !PT ;  /* 0x00000015141e7276 */ /* 0x000fe20007800002 */
[--C-:B------:R-:W-:Y:S01]  /*2ba0*/  @P1 IMAD.MOV.U32 R25, RZ, RZ, R73.reuse ;  /* 0x000000ffff191224 */ /* 0x100fe200078e0049 */
[----:B------:R-:W-:Y:S01]  /*2bb0*/  LOP3.LUT R21, R16, 0xffff, RZ, 0xc0, !PT ;  /* 0x0000ffff10157812 */ /* 0x000fe200078ec0ff */
[----:B------:R-:W-:Y:S01]  /*2bc0*/  @P1 IMAD.MOV.U32 R53, RZ, RZ, R73 ;  /* 0x000000ffff351224 */ /* 0x000fe200078e0049 */
[C---:B------:R-:W-:Y:S01]  /*2bd0*/  FSETP.GT.AND P4, PT, R0.reuse, RZ, PT ;  /* 0x000000ff0000720b */ /* 0x040fe20003f84000 */
[----:B------:R-:W-:Y:S01]  /*2be0*/  FMUL R0, R0, R0 ;  /* 0x0000000000007220 */ /* 0x000fe20000400000 */
[----:B------:R-:W-:Y:S01]  /*2bf0*/  @P1 IMAD.WIDE.U32 R24, R3, 0xf, R24 ;  /* 0x0000000f03181825 */ /* 0x000fe200078e0018 */
[----:B------:R-:W-:-:S03]  /*2c00*/  @P1 IADD3 R3, P5, PT, R72, UR11, RZ ;  /* 0x0000000b48031c10 */ /* 0x000fc6000ffbe0ff */
[----:B------:R-:W-:Y:S01]  /*2c10*/  FMUL R2, R19, UR5 ;  /* 0x0000000513027c20 */ /* 0x000fe20008400000 */
[----:B------:R-:W-:Y:S01]  /*2c20*/  FMNMX3 R61, R61, R30, R62, !PT ;  /* 0x0000001e3d3d7276 */ /* 0x000fe2000780003e */
[----:B------:R-:W-:Y:S01]  /*2c30*/  @P1 IMAD.WIDE.U32 R4, R5, 0x9, R72 ;  /* 0x0000000905041825 */ /* 0x000fe200078e0048 */
[----:B------:R-:W-:Y:S02]  /*2c40*/  FSEL R0, R0, RZ, P4 ;  /* 0x000000ff00007208 */ /* 0x000fe40002000000 */
[----:B------:R-:W-:Y:S01]  /*2c50*/  @P1 LEA R20, P3, R3, UR15, 0x3 ;  /* 0x0000000f03141c11 */ /* 0x000fe2000f8618ff */
[--C-:B------:R-:W-:Y:S01]  /*2c60*/  @P1 IMAD.MOV.U32 R54, RZ, RZ, R72.reuse ;  /* 0x000000ffff361224 */ /* 0x100fe200078e0048 */
[----:B------:R-:W-:Y:S01]  /*2c70*/  FMNMX R61, R60, R61, !PT ;  /* 0x0000003d3c3d7209 */ /* 0x000fe20007800000 */
[----:B------:R-:W-:Y:S01]  /*2c80*/  @P1 IMAD.MOV.U32 R22, RZ, RZ, R72 ;  /* 0x000000ffff161224 */ /* 0x000fe200078e0048 */
[----:B------:R-:W-:Y:S01]  /*2c90*/  @P1 IADD3.X R72, PT, PT, R73, UR12, RZ, P5, !PT ;  /* 0x0000000c49481c10 */ /* 0x000fe2000affe4ff */
[----:B------:R-:W-:-:S04]  /*2ca0*/  @P1 IMAD.WIDE.U32 R52, R55, 0xc, R52 ;  /* 0x0000000c37341825 */ /* 0x000fc800078e0034 */
[----:B------:R-:W-:Y:S01]  /*2cb0*/  FMUL R16, R0, UR5 ;  /* 0x0000000500107c20 */ /* 0x000fe20008400000 */
[----:B------:R-:W-:Y:S01]  /*2cc0*/  FMNMX3 R28, R58, R61, R28, !PT ;  /* 0x0000003d3a1c7276 */ /* 0x000fe2000780001c */
[--C-:B------:R-:W-:Y:S02]  /*2cd0*/  @P1 IMAD.MOV.U32 R55, RZ, RZ, R73.reuse ;  /* 0x000000ffff371224 */ /* 0x100fe400078e0049 */
[----:B------:R-:W-:Y:S02]  /*2ce0*/  @P1 IMAD.MOV.U32 R23, RZ, RZ, R73 ;  /* 0x000000ffff171224 */ /* 0x000fe400078e0049 */
[----:B------:R-:W-:Y:S01]  /*2cf0*/  IMAD.SHL.U32 R73, R21, 0x1000000, RZ ;  /* 0x0100000015497824 */ /* 0x000fe200078e00ff */
[----:B------:R-:W-:Y:S01]  /*2d00*/  @P1 LEA.HI.X R21, R3, UR16, R72, 0x3, P3 ;  /* 0x0000001003151c11 */ /* 0x000fe200098f1c48 */
[----:B------:R-:W-:Y:S01]  /*2d10*/  IMAD.U32 R18, R18, 0x10000, RZ ;  /* 0x0001000012127824 */ /* 0x000fe200078e00ff */
[----:B------:R-:W-:Y:S01]  /*2d20*/  F2FP.SATFINITE.E4M3.F32.PACK_AB_MERGE_C R3, RZ, R2, RZ ;  /* 0x00000002ff03723e */ /* 0x000fe200048070ff */
[----:B------:R-:W-:Y:S01]  /*2d30*/  IMAD.U32 R17, R17, 0x10000, RZ ;  /* 0x0001000011117824 */ /* 0x000fe200078e00ff */
[----:B------:R-:W-:Y:S01]  /*2d40*/  F2FP.SATFINITE.E4M3.F32.PACK_AB_MERGE_C R2, RZ, R16, RZ ;  /* 0x00000010ff02723e */ /* 0x000fe200048070ff */
[----:B------:R-:W-:Y:S01]  /*2d50*/  IMAD.U32 R68, R68, 0x10000, RZ ;  /* 0x0001000044447824 */ /* 0x000fe200078e00ff */
[----:B------:R-:W-:Y:S01]  /*2d60*/  LOP3.LUT R16, R15, 0xffff, RZ, 0xc0, !PT ;  /* 0x0000ffff0f107812 */ /* 0x000fe200078ec0ff */
[----:B------:R-:W-:Y:S01]  /*2d70*/  IMAD.SHL.U32 R12, R12, 0x1000000, RZ ;  /* 0x010000000c0c7824 */ /* 0x000fe200078e00ff */
[----:B------:R-:W-:Y:S01]  /*2d80*/  LOP3.LUT R15, R13, 0xff0000, R18, 0xf8, !PT ;  /* 0x00ff00000d0f7812 */ /* 0x000fe200078ef812 */
[----:B------:R-:W-:Y:S01]  /*2d90*/  IMAD.U32 R75, RZ, RZ, UR28 ;  /* 0x0000001cff4b7e24 */ /* 0x000fe2000f8e00ff */
[----:B------:R-:W-:Y:S01]  /*2da0*/  LOP3.LUT R13, R11, 0xffff, RZ, 0xc0, !PT ;  /* 0x0000ffff0b0d7812 */ /* 0x000fe200078ec0ff */
[----:B------:R-:W-:Y:S01]  /*2db0*/  IMAD.SHL.U32 R11, R16, 0x1000000, RZ ;  /* 0x01000000100b7824 */ /* 0x000fe200078e00ff */
[----:B------:R-:W-:Y:S01]  /*2dc0*/  LOP3.LUT R17, R17, 0xff0000, RZ, 0xc0, !PT ;  /* 0x00ff000011117812 */ /* 0x000fe200078ec0ff */
[----:B------:R-:W-:Y:S01]  /*2dd0*/  @P1 IMAD.WIDE.U32 R54, R75, 0xd, R54 ;  /* 0x0000000d4b361825 */ /* 0x000fe200078e0036 */
[----:B------:R-:W-:-:S02]  /*2de0*/  LOP3.LUT R68, R68, 0xff0000, RZ, 0xc0, !PT ;  /* 0x00ff000044447812 */ /* 0x000fc400078ec0ff */
[----:B------:R-:W-:Y:S01]  /*2df0*/  LOP3.LUT R14, R17, 0xffff, R14, 0xf8, !PT ;  /* 0x0000ffff110e7812 */ /* 0x000fe200078ef80e */
[----:B------:R-:W-:Y:S01]  /*2e00*/  IMAD.SHL.U32 R13, R13, 0x1000000, RZ ;  /* 0x010000000d0d7824 */ /* 0x000fe200078e00ff */
[----:B------:R-:W-:Y:S01]  /*2e10*/  LOP3.LUT R65, R65, R64, R68, 0xfe, !PT ;  /* 0x0000004041417212 */ /* 0x000fe200078efe44 */
[----:B------:R-:W-:Y:S01]  /*2e20*/  @P1 IMAD.WIDE.U32 R22, R75, 0xe, R22 ;  /* 0x0000000e4b161825 */ /* 0x000fe200078e0016 */
[----:B------:R-:W-:Y:S02]  /*2e30*/  LOP3.LUT R50, R50, 0xff000000, R11, 0xf8, !PT ;  /* 0xff00000032327812 */ /* 0x000fe400078ef80b */
[----:B------:R-:W-:Y:S01]  /*2e40*/  LOP3.LUT R64, R14, 0xff000000, R13, 0xf8, !PT ;  /* 0xff0000000e407812 */ /* 0x000fe200078ef80d */
[----:B------:R-:W-:Y:S01]  /*2e50*/  @P1 VIADD R11, R5, UR10 ;  /* 0x0000000a050b1c36 */ /* 0x000fe20008000000 */
[----:B------:R-:W-:Y:S01]  /*2e60*/  @P1 LEA R14, P3, R4, UR15, 0x3 ;  /* 0x0000000f040e1c11 */ /* 0x000fe2000f8618ff */
[----:B------:R-:W-:Y:S01]  /*2e70*/  @P1 VIADD R5, R57, UR13 ;  /* 0x0000000d39051c36 */ /* 0x000fe20008000000 */
[----:B------:R-:W-:Y:S01]  /*2e80*/  LOP3.LUT R30, R15, 0xff000000, R12, 0xf8, !PT ;  /* 0xff0000000f1e7812 */ /* 0x000fe200078ef80c */
[----:B------:R-:W-:Y:S01]  /*2e90*/  @UP0 UIMAD UR10, UR29, 0xc, URZ ;  /* 0x0000000c1d0a08a4 */ /* 0x000fe2000f8e02ff */
[----:B------:R-:W-:Y:S01]  /*2ea0*/  @P1 LEA R12, P4, R56, UR15, 0x3 ;  /* 0x0000000f380c1c11 */ /* 0x000fe2000f8818ff */
[----:B------:R-:W-:Y:S01]  /*2eb0*/  @UP0 UIMAD UR13, UR29, 0xe, URZ ;  /* 0x0000000e1d0d08a4 */ /* 0x000fe2000f8e02ff */
[----:B------:R-:W-:Y:S01]  /*2ec0*/  @P1 LEA.HI.X R15, R4, UR16, R11, 0x3, P3 ;  /* 0x00000010040f1c11 */ /* 0x000fe200098f1c0b */
[----:B------:R-:W-:Y:S01]  /*2ed0*/  @P1 VIADD R11, R71, UR17 ;  /* 0x00000011470b1c36 */ /* 0x000fe20008000000 */
[----:B------:R-:W-:Y:S01]  /*2ee0*/  @P1 LEA.HI.X R13, R56, UR16, R5, 0x3, P4 ;  /* 0x00000010380d1c11 */ /* 0x000fe2000a0f1c05 */
[----:B------:R-:W-:Y:S01]  /*2ef0*/  @P1 VIADD R5, R53, UR10 ;  /* 0x0000000a35051c36 */ /* 0x000fe20008000000 */
[----:B------:R-:W-:Y:S01]  /*2f00*/  @P1 LEA R60, P3, R70, UR15, 0x3 ;  /* 0x0000000f463c1c11 */ /* 0x000fe2000f8618ff */
[----:B------:R-:W-:Y:S01]  /*2f10*/  @UP0 UIMAD UR17, UR29, 0xf, URZ ;  /* 0x0000000f1d1108a4 */ /* 0x000fe2000f8e02ff */
[----:B------:R-:W-:Y:S01]  /*2f20*/  FMNMX3 R18, R67, R28, R66, !PT ;  /* 0x0000001c43127276 */ /* 0x000fe20007800042 */
[----:B------:R-:W-:Y:S01]  /*2f30*/  @UP0 UIMAD UR10, UR29, 0xd, URZ ;  /* 0x0000000d1d0a08a4 */ /* 0x000fe2000f8e02ff */
[----:B------:R-:W-:Y:S01]  /*2f40*/  @P1 LEA R16, P4, R52, UR15, 0x3 ;  /* 0x0000000f34101c11 */ /* 0x000fe2000f8818ff */
[----:B------:R-:W-:Y:S01]  /*2f50*/  HADD2.F32 R66, -RZ, R44.H0_H0 ;  /* 0x2000002cff427230 */ /* 0x000fe20000004100 */
[----:B------:R-:W-:Y:S01]  /*2f60*/  @P1 LEA.HI.X R61, R70, UR16, R11, 0x3, P3 ;  /* 0x00000010463d1c11 */ /* 0x000fe200098f1c0b */
[----:B------:R-:W-:Y:S01]  /*2f70*/  HADD2.F32 R70, -RZ, R45.H0_H0 ;  /* 0x2000002dff467230 */ /* 0x000fe20000004100 */
[--C-:B------:R-:W-:Y:S01]  /*2f80*/  SHF.R.U64 R68, R44, 0x10, R45.reuse ;  /* 0x000000102c447819 */ /* 0x100fe2000000122d */
[----:B------:R-:W-:Y:S01]  /*2f90*/  HADD2.F32 R74, -RZ, R74.H0_H0 ;  /* 0x2000004aff4a7230 */ /* 0x000fe20000004100 */
[----:B------:R-:W-:-:S02]  /*2fa0*/  SHF.R.U32.HI R71, RZ, 0x10, R45 ;  /* 0x00000010ff477819 */ /* 0x000fc4000001162d */
[----:B------:R-:W-:Y:S02]  /*2fb0*/  @!P1 CS2R R44, SRZ ;  /* 0x00000000002c9805 */ /* 0x000fe4000001ff00 */
[----:B------:R-:W-:Y:S01]  /*2fc0*/  FMNMX3 R18, R59, R18, R63, !PT ;  /* 0x000000123b127276 */ /* 0x000fe2000780003f */
[----:B------:R-:W-:Y:S01]  /*2fd0*/  @P1 VIADD R53, R55, UR10 ;  /* 0x0000000a37351c36 */ /* 0x000fe20008000000 */
[----:B------:R-:W-:Y:S01]  /*2fe0*/  @P1 LEA.HI.X R17, R52, UR16, R5, 0x3, P4 ;  /* 0x0000001034111c11 */ /* 0x000fe2000a0f1c05 */
[----:B------:R-:W-:Y:S01]  /*2ff0*/  @P1 VIADD R5, R25, UR17 ;  /* 0x0000001119051c36 */ /* 0x000fe20008000000 */
[----:B------:R-:W-:Y:S01]  /*3000*/  LOP3.LUT R32, R10, 0xff000000, R73, 0xf8, !PT ;  /* 0xff0000000a207812 */ /* 0x000fe200078ef849 */
[----:B------:R-:W-:Y:S01]  /*3010*/  HADD2.F32 R72, -RZ, R34.H0_H0 ;  /* 0x20000022ff487230 */ /* 0x000fe20000004100 */
[----:B------:R-:W-:Y:S01]  /*3020*/  @P1 LEA R56, P5, R24, UR15, 0x3 ;  /* 0x0000000f18381c11 */ /* 0x000fe2000f8a18ff */
[----:B------:R-:W-:Y:S01]  /*3030*/  @P1 VIADD R11, R23, UR13 ;  /* 0x0000000d170b1c36 */ /* 0x000fe20008000000 */
[----:B------:R-:W-:Y:S01]  /*3040*/  SHF.R.U32.HI R75, RZ, 0x10, R35 ;  /* 0x00000010ff4b7819 */ /* 0x000fe20000011623 */
[----:B------:R0:W5:Y:S01]  /*3050*/  @P1 LDG.E.64 R44, desc[UR24][R16.64] ;  /* 0x00000018102c1981 */ /* 0x000162000c1e1b00 */
[----:B------:R-:W-:Y:S01]  /*3060*/  LOP3.LUT R73, R3, 0xff, RZ, 0xc0, !PT ;  /* 0x000000ff03497812 */ /* 0x000fe200078ec0ff */
[----:B------:R-:W-:Y:S01]  /*3070*/  HADD2.F32 R62, -RZ, R47.H0_H0 ;  /* 0x2000002fff3e7230 */ /* 0x000fe20000004100 */
[----:B------:R-:W-:-:S02]  /*3080*/  PRMT R10, R2, 0x7104, RZ ;  /* 0x00007104020a7816 */ /* 0x000fc400000000ff */
[----:B------:R-:W-:Y:S02]  /*3090*/  @P1 LEA R58, P3, R54, UR15, 0x3 ;  /* 0x0000000f363a1c11 */ /* 0x000fe4000f8618ff */
[----:B------:R-:W-:Y:S02]  /*30a0*/  FMNMX3 R69, R69, R18, R29, !PT ;  /* 0x0000001245457276 */ /* 0x000fe4000780001d */
[----:B------:R-:W-:Y:S02]  /*30b0*/  @!P1 CS2R R28, SRZ ;  /* 0x00000000001c9805 */ /* 0x000fe4000001ff00 */
[----:B------:R-:W-:Y:S01]  /*30c0*/  @P1 LEA.HI.X R57, R24, UR16, R5, 0x3, P5 ;  /* 0x0000001018391c11 */ /* 0x000fe2000a8f1c05 */
[----:B0-----:R-:W-:Y:S01]  /*30d0*/  FMUL R17, R74, R74 ;  /* 0x0000004a4a117220 */ /* 0x001fe20000400000 */
[----:B------:R-:W-:Y:S01]  /*30e0*/  LOP3.LUT R10, R73, 0xff00, R10, 0xf8, !PT ;  /* 0x0000ff00490a7812 */ /* 0x000fe200078ef80a */
[----:B------:R-:W-:Y:S01]  /*30f0*/  HADD2.F32 R75, -RZ, R75.H0_H0 ;  /* 0x2000004bff4b7230 */ /* 0x000fe20000004100 */
[----:B------:R-:W-:Y:S01]  /*3100*/  @P1 LEA R4, P4, R22, UR15, 0x3 ;  /* 0x0000000f16041c11 */ /* 0x000fe2000f8818ff */
[----:B------:R-:W-:Y:S01]  /*3110*/  HADD2.F32 R73, -RZ, R35.H0_H0 ;  /* 0x20000023ff497230 */ /* 0x000fe20000004100 */
[----:B------:R-:W-:Y:S01]  /*3120*/  SHF.R.U64 R25, R48, 0x10, R49 ;  /* 0x0000001030197819 */ /* 0x000fe20000001231 */
[----:B------:R-:W-:Y:S01]  /*3130*/  FMUL R16, R72, R72 ;  /* 0x0000004848107220 */ /* 0x000fe20000400000 */
[----:B------:R-:W-:Y:S01]  /*3140*/  @P1 LEA.HI.X R59, R54, UR16, R53, 0x3, P3 ;  /* 0x00000010363b1c11 */ /* 0x000fe200098f1c35 */
[----:B------:R-:W-:Y:S01]  /*3150*/  HADD2.F32 R54, -RZ, R46.H0_H0 ;  /* 0x2000002eff367230 */ /* 0x000fe20000004100 */
[----:B------:R-:W-:-:S02]  /*3160*/  FSETP.GT.AND P5, PT, R74, RZ, PT ;  /* 0x000000ff4a00720b */ /* 0x000fc40003fa4000 */
[----:B------:R-:W-:Y:S02]  /*3170*/  @!P1 CS2R R52, SRZ ;  /* 0x0000000000349805 */ /* 0x000fe4000001ff00 */
[--C-:B------:R-:W-:Y:S01]  /*3180*/  SHF.R.U64 R63, R46, 0x10, R47.reuse ;  /* 0x000000102e3f7819 */ /* 0x100fe2000000122f */
[----:B------:R0:W5:Y:S01]  /*3190*/  @P1 LDG.E.64 R28, desc[UR24][R56.64] ;  /* 0x00000018381c1981 */ /* 0x000162000c1e1b00 */
[----:B------:R-:W-:Y:S02]  /*31a0*/  SHF.R.U32.HI R67, RZ, 0x10, R47 ;  /* 0x00000010ff437819 */ /* 0x000fe4000001162f */
[----:B------:R-:W-:Y:S02]  /*31b0*/  @!P1 CS2R R46, SRZ ;  /* 0x00000000002e9805 */ /* 0x000fe4000001ff00 */
[----:B------:R-:W-:Y:S01]  /*31c0*/  FSETP.GT.AND P0, PT, R72, RZ, PT ;  /* 0x000000ff4800720b */ /* 0x000fe20003f04000 */
[----:B------:R-:W-:Y:S01]  /*31d0*/  HADD2.F32 R25, -RZ, R25.H0_H0 ;  /* 0x20000019ff197230 */ /* 0x000fe20000004100 */
[----:B------:R-:W-:Y:S01]  /*31e0*/  @P1 LEA.HI.X R5, R22, UR16, R11, 0x3, P4 ;  /* 0x0000001016051c11 */ /* 0x000fe2000a0f1c0b */
[----:B------:R-:W-:Y:S01]  /*31f0*/  HADD2.F32 R11, -RZ, R48.H0_H0 ;  /* 0x20000030ff0b7230 */ /* 0x000fe20000004100 */
[----:B------:R-:W-:Y:S01]  /*3200*/  FSEL R17, R17, RZ, P5 ;  /* 0x000000ff11117208 */ /* 0x000fe20002800000 */
[----:B------:R-:W-:Y:S01]  /*3210*/  HADD2.F32 R18, -RZ, R49.H0_H0 ;  /* 0x20000031ff127230 */ /* 0x000fe20000004100 */
[----:B------:R-:W-:Y:S01]  /*3220*/  FSEL R16, R16, RZ, P0 ;  /* 0x000000ff10107208 */ /* 0x000fe20000000000 */
[----:B0-----:R-:W-:Y:S01]  /*3230*/  FMUL R57, R75, R75 ;  /* 0x0000004b4b397220 */ /* 0x001fe20000400000 */
[----:B------:R-:W-:Y:S01]  /*3240*/  FMUL R56, R73, R73 ;  /* 0x0000004949387220 */ /* 0x000fe20000400000 */
[----:B------:R-:W-:Y:S01]  /*3250*/  FSETP.GT.AND P5, PT, R75, RZ, PT ;  /* 0x000000ff4b00720b */ /* 0x000fe20003fa4000 */
[----:B------:R0:W5:Y:S01]  /*3260*/  @P1 LDG.E.64 R52, desc[UR24][R14.64] ;  /* 0x000000180e341981 */ /* 0x000162000c1e1b00 */
[----:B------:R-:W-:-:S02]  /*3270*/  FSETP.GT.AND P0, PT, R73, RZ, PT ;  /* 0x000000ff4900720b */ /* 0x000fc40003f04000 */
[----:B------:R-:W-:Y:S01]  /*3280*/  SHF.R.U32.HI R55, RZ, 0x10, R49 ;  /* 0x00000010ff377819 */ /* 0x000fe20000011631 */
[----:B------:R1:W5:Y:S01]  /*3290*/  @P1 LDG.E.64 R46, desc[UR24][R60.64] ;  /* 0x000000183c2e1981 */ /* 0x000362000c1e1b00 */
[----:B------:R-:W-:Y:S02]  /*32a0*/  FSETP.GT.AND P4, PT, R11, RZ, PT ;  /* 0x000000ff0b00720b */ /* 0x000fe40003f84000 */
[----:B------:R-:W-:Y:S02]  /*32b0*/  @!P1 CS2R R34, SRZ ;  /* 0x0000000000229805 */ /* 0x000fe4000001ff00 */
[----:B------:R-:W-:Y:S02]  /*32c0*/  FSEL R57, R57, RZ, P5 ;  /* 0x000000ff39397208 */ /* 0x000fe40002800000 */
[----:B------:R-:W-:Y:S01]  /*32d0*/  FSETP.GT.AND P3, PT, R54, RZ, PT ;  /* 0x000000ff3600720b */ /* 0x000fe20003f64000 */
[----:B0-----:R-:W-:Y:S01]  /*32e0*/  FMUL R15, R25, R25 ;  /* 0x00000019190f7220 */ /* 0x001fe20000400000 */
[----:B------:R-:W-:-:S02]  /*32f0*/  FSEL R56, R56, RZ, P0 ;  /* 0x000000ff38387208 */ /* 0x000fc40000000000 */
[----:B------:R-:W-:Y:S02]  /*3300*/  @!P1 CS2R R48, SRZ ;  /* 0x0000000000309805 */ /* 0x000fe4000001ff00 */
[----:B------:R-:W-:Y:S01]  /*3310*/  FSETP.GT.AND P5, PT, R25, RZ, PT ;  /* 0x000000ff1900720b */ /* 0x000fe20003fa4000 */
[----:B-1----:R-:W-:Y:S01]  /*3320*/  FMUL R60, R11, R11 ;  /* 0x0000000b0b3c7220 */ /* 0x002fe20000400000 */
[----:B------:R-:W-:Y:S01]  /*3330*/  FMNMX3 R11, R16, R69, R17, !PT ;  /* 0x00000045100b7276 */ /* 0x000fe20007800011 */
[----:B------:R-:W-:Y:S01]  /*3340*/  HADD2.F32 R55, -RZ, R55.H0_H0 ;  /* 0x20000037ff377230 */ /* 0x000fe20000004100 */
[C---:B------:R-:W-:Y:S01]  /*3350*/  FSETP.GT.AND P6, PT, R18.reuse, RZ, PT ;  /* 0x000000ff1200720b */ /* 0x040fe20003fc4000 */
[----:B------:R-:W-:Y:S01]  /*3360*/  FMUL R18, R18, R18 ;  /* 0x0000001212127220 */ /* 0x000fe20000400000 */
[----:B------:R-:W-:Y:S01]  /*3370*/  FMUL R54, R54, R54 ;  /* 0x0000003636367220 */ /* 0x000fe20000400000 */
[C---:B------:R-:W-:Y:S01]  /*3380*/  FSETP.GT.AND P0, PT, R62.reuse, RZ, PT ;  /* 0x000000ff3e00720b */ /* 0x040fe20003f04000 */
[----:B------:R-:W-:Y:S01]  /*3390*/  FMUL R62, R62, R62 ;  /* 0x0000003e3e3e7220 */ /* 0x000fe20000400000 */
[----:B------:R-:W-:Y:S01]  /*33a0*/  FSEL R60, R60, RZ, P4 ;  /* 0x000000ff3c3c7208 */ /* 0x000fe20002000000 */
[----:B------:R-:W-:Y:S01]  /*33b0*/  HADD2.F32 R63, -RZ, R63.H0_H0 ;  /* 0x2000003fff3f7230 */ /* 0x000fe20000004100 */
[----:B------:R-:W-:Y:S01]  /*33c0*/  FSEL R15, R15, RZ, P5 ;  /* 0x000000ff0f0f7208 */ /* 0x000fe20002800000 */
[----:B------:R0:W5:Y:S01]  /*33d0*/  @P1 LDG.E.64 R34, desc[UR24][R58.64] ;  /* 0x000000183a221981 */ /* 0x000162000c1e1b00 */
[----:B------:R-:W-:Y:S01]  /*33e0*/  FMNMX3 R11, R56, R11, R57, !PT ;  /* 0x0000000b380b7276 */ /* 0x000fe20007800039 */
[----:B------:R-:W-:Y:S01]  /*33f0*/  HADD2.F32 R67, -RZ, R67.H0_H0 ;  /* 0x20000043ff437230 */ /* 0x000fe20000004100 */
[----:B------:R-:W-:Y:S01]  /*3400*/  FSETP.GT.AND P5, PT, R55, RZ, PT ;  /* 0x000000ff3700720b */ /* 0x000fe20003fa4000 */
[----:B------:R1:W5:Y:S01]  /*3410*/  @P1 LDG.E.64 R48, desc[UR24][R12.64] ;  /* 0x000000180c301981 */ /* 0x000362000c1e1b00 */
[----:B------:R-:W-:-:S02]  /*3420*/  FSEL R18, R18, RZ, P6 ;  /* 0x000000ff12127208 */ /* 0x000fc40003000000 */
[----:B------:R-:W-:Y:S02]  /*3430*/  @!P1 CS2R R22, SRZ ;  /* 0x0000000000169805 */ /* 0x000fe4000001ff00 */
[----:B------:R-:W-:Y:S01]  /*3440*/  FMNMX3 R11, R60, R11, R15, !PT ;  /* 0x0000000b3c0b7276 */ /* 0x000fe2000780000f */
[----:B0-----:R-:W-:Y:S01]  /*3450*/  FMUL R58, R55, R55 ;  /* 0x00000037373a7220 */ /* 0x001fe20000400000 */
[----:B------:R-:W-:Y:S01]  /*3460*/  FSEL R55, R54, RZ, P3 ;  /* 0x000000ff36377208 */ /* 0x000fe20001800000 */
[----:B------:R-:W-:Y:S01]  /*3470*/  HADD2.F32 R68, -RZ, R68.H0_H0 ;  /* 0x20000044ff447230 */ /* 0x000fe20000004100 */
[----:B------:R-:W-:Y:S01]  /*3480*/  FSETP.GT.AND P4, PT, R66, RZ, PT ;  /* 0x000000ff4200720b */ /* 0x000fe20003f84000 */
[----:B-1----:R-:W-:Y:S01]  /*3490*/  HADD2.F32 R13, -RZ, R43.H0_H0 ;  /* 0x2000002bff0d7230 */ /* 0x002fe20000004100 */
[----:B------:R-:W-:Y:S01]  /*34a0*/  FSEL R54, R62, RZ, P0 ;  /* 0x000000ff3e367208 */ /* 0x000fe20000000000 */
[----:B------:R-:W-:Y:S02]  /*34b0*/  HADD2.F32 R12, -RZ, R41.H0_H0 ;  /* 0x20000029ff0c7230 */ /* 0x000fe40000004100 */
[----:B------:R-:W-:Y:S01]  /*34c0*/  FMUL R66, R66, R66 ;  /* 0x0000004242427220 */ /* 0x000fe20000400000 */
[C---:B------:R-:W-:Y:S01]  /*34d0*/  FSETP.GT.AND P0, PT, R63.reuse, RZ, PT ;  /* 0x000000ff3f00720b */ /* 0x040fe20003f04000 */
[----:B------:R-:W-:Y:S01]  /*34e0*/  FMUL R63, R63, R63 ;  /* 0x0000003f3f3f7220 */ /* 0x000fe20000400000 */
[----:B------:R-:W-:Y:S01]  /*34f0*/  FSEL R58, R58, RZ, P5 ;  /* 0x000000ff3a3a7208 */ /* 0x000fe20002800000 */
[----:B------:R-:W-:Y:S01]  /*3500*/  FMUL R72, R70, R70 ;  /* 0x0000004646487220 */ /* 0x000fe20000400000 */
[----:B------:R-:W-:Y:S01]  /*3510*/  FMNMX R11, R18, R11, !PT ;  /* 0x0000000b120b7209 */ /* 0x000fe20007800000 */
[----:B------:R-:W-:Y:S01]  /*3520*/  FMUL R62, R67, R67 ;  /* 0x00000043433e7220 */ /* 0x000fe20000400000 */
[C---:B------:R-:W-:Y:S01]  /*3530*/  FSETP.GT.AND P5, PT, R13.reuse, RZ, PT ;  /* 0x000000ff0d00720b */ /* 0x040fe20003fa4000 */
[----:B------:R-:W-:Y:S01]  /*3540*/  FMUL R13, R13, R13 ;  /* 0x0000000d0d0d7220 */ /* 0x000fe20000400000 */
[C---:B------:R-:W-:Y:S01]  /*3550*/  FSETP.GT.AND P3, PT, R12.reuse, RZ, PT ;  /* 0x000000ff0c00720b */ /* 0x040fe20003f64000 */
[----:B------:R-:W-:Y:S01]  /*3560*/  FMUL R12, R12, R12 ;  /* 0x0000000c0c0c7220 */ /* 0x000fe20000400000 */
[----:B------:R-:W-:Y:S01]  /*3570*/  FSETP.GT.AND P6, PT, R70, RZ, PT ;  /* 0x000000ff4600720b */ /* 0x000fe20003fc4000 */
[----:B------:R0:W5:Y:S01]  /*3580*/  @P1 LDG.E.64 R22, desc[UR24][R20.64] ;  /* 0x0000001814161981 */ /* 0x000162000c1e1b00 */
[----:B------:R-:W-:-:S02]  /*3590*/  FSEL R69, R66, RZ, P4 ;  /* 0x000000ff42457208 */ /* 0x000fc40002000000 */
[----:B------:R-:W-:Y:S02]  /*35a0*/  FSETP.GT.AND P4, PT, R67, RZ, PT ;  /* 0x000000ff4300720b */ /* 0x000fe40003f84000 */
[----:B------:R-:W-:Y:S02]  /*35b0*/  FSEL R63, R63, RZ, P0 ;  /* 0x000000ff3f3f7208 */ /* 0x000fe40000000000 */
[----:B------:R-:W-:Y:S01]  /*35c0*/  FMNMX3 R11, R58, R11, R55, !PT ;  /* 0x0000000b3a0b7276 */ /* 0x000fe20007800037 */
[----:B------:R-:W1:Y:S01]  /*35d0*/  S2R R14, SR_TID.X ;  /* 0x00000000000e7919 */ /* 0x000e620000002100 */
[----:B------:R-:W-:Y:S01]  /*35e0*/  HADD2.F32 R71, -RZ, R71.H0_H0 ;  /* 0x20000047ff477230 */ /* 0x000fe20000004100 */
[----:B------:R-:W-:Y:S01]  /*35f0*/  FSEL R72, R72, RZ, P6 ;  /* 0x000000ff48487208 */ /* 0x000fe20003000000 */
[C---:B0-----:R-:W-:Y:S01]  /*3600*/  FMUL R21, R68.reuse, R68 ;  /* 0x0000004444157220 */ /* 0x041fe20000400000 */
[----:B------:R-:W-:Y:S02]  /*3610*/  FSETP.GT.AND P6, PT, R68, RZ, PT ;  /* 0x000000ff4400720b */ /* 0x000fe40003fc4000 */
[----:B------:R-:W-:-:S02]  /*3620*/  FSEL R13, R13, RZ, P5 ;  /* 0x000000ff0d0d7208 */ /* 0x000fc40002800000 */
[----:B------:R-:W-:Y:S02]  /*3630*/  FSEL R12, R12, RZ, P3 ;  /* 0x000000ff0c0c7208 */ /* 0x000fe40001800000 */
[----:B------:R-:W-:Y:S02]  /*3640*/  FSEL R62, R62, RZ, P4 ;  /* 0x000000ff3e3e7208 */ /* 0x000fe40002000000 */
[----:B------:R-:W-:Y:S01]  /*3650*/  FMNMX3 R11, R63, R11, R54, !PT ;  /* 0x0000000b3f0b7276 */ /* 0x000fe20007800036 */
[C---:B------:R-:W-:Y:S01]  /*3660*/  FMUL R20, R71.reuse, R71 ;  /* 0x0000004747147220 */ /* 0x040fe20000400000 */
[----:B------:R-:W-:Y:S01]  /*3670*/  FSETP.GT.AND P5, PT, R71, RZ, PT ;  /* 0x000000ff4700720b */ /* 0x000fe20003fa4000 */
[----:B------:R-:W-:Y:S01]  /*3680*/  FMUL R67, R13, UR5 ;  /* 0x000000050d437c20 */ /* 0x000fe20008400000 */
[----:B------:R-:W-:Y:S01]  /*3690*/  FSEL R21, R21, RZ, P6 ;  /* 0x000000ff15157208 */ /* 0x000fe20003000000 */
[----:B------:R-:W-:Y:S01]  /*36a0*/  FMUL R66, R12, UR5 ;  /* 0x000000050c427c20 */ /* 0x000fe20008400000 */
[----:B------:R-:W-:-:S02]  /*36b0*/  FMNMX3 R11, R62, R11, R69, !PT ;  /* 0x0000000b3e0b7276 */ /* 0x000fc40007800045 */
[----:B------:R-:W-:Y:S02]  /*36c0*/  FSEL R20, R20, RZ, P5 ;  /* 0x000000ff14147208 */ /* 0x000fe40002800000 */
[----:B------:R-:W-:Y:S02]  /*36d0*/  FMNMX3 R11, R21, R11, R72, !PT ;  /* 0x0000000b150b7276 */ /* 0x000fe40007800048 */
[----:B------:R-:W-:Y:S02]  /*36e0*/  @!P1 CS2R R24, SRZ ;  /* 0x0000000000189805 */ /* 0x000fe4000001ff00 */
[----:B------:R-:W-:Y:S02]  /*36f0*/  F2FP.SATFINITE.E4M3.F32.PACK_AB_MERGE_C R67, RZ, R67, RZ ;  /* 0x00000043ff43723e */ /* 0x000fe400048070ff */
[----:B------:R-:W-:Y:S01]  /*3700*/  F2FP.SATFINITE.E4M3.F32.PACK_AB_MERGE_C R66, RZ, R66, RZ ;  /* 0x00000042ff42723e */ /* 0x000fe200048070ff */
[----:B------:R-:W-:Y:S01]  /*3710*/  FMUL R70, R56, UR5 ;  /* 0x0000000538467c20 */ /* 0x000fe20008400000 */
[----:B------:R-:W-:Y:S01]  /*3720*/  FMNMX3 R11, R20, R11, R19, !PT ;  /* 0x0000000b140b7276 */ /* 0x000fe20007800013 */
[----:B------:R-:W-:Y:S01]  /*3730*/  FMUL R19, R16, UR5 ;  /* 0x0000000510137c20 */ /* 0x000fe20008400000 */
[----:B------:R-:W-:Y:S01]  /*3740*/  FMUL R17, R17, UR5 ;  /* 0x0000000511117c20 */ /* 0x000fe20008400000 */
[----:B------:R-:W-:Y:S01]  /*3750*/  FMUL R57, R57, UR5 ;  /* 0x0000000539397c20 */ /* 0x000fe20008400000 */
[----:B------:R-:W-:Y:S01]  /*3760*/  LOP3.LUT R59, R67, 0xff, RZ, 0xc0, !PT ;  /* 0x000000ff433b7812 */ /* 0x000fe200078ec0ff */
[----:B------:R-:W-:Y:S01]  /*3770*/  BSSY.RECONVERGENT B0, `(.L_x_26291) ;  /* 0x000001a000007945 */ /* 0x000fe20003800200 */
[----:B------:R-:W-:Y:S01]  /*3780*/  PRMT R68, R66, 0x7104, RZ ;  /* 0x0000710442447816 */ /* 0x000fe200000000ff */
[----:B------:R0:W5:Y:S01]  /*3790*/  @P1 LDG.E.64 R24, desc[UR24][R4.64] ;  /* 0x0000001804181981 */ /* 0x000162000c1e1b00 */
[----:B------:R-:W-:Y:S01]  /*37a0*/  FMUL R60, R60, UR5 ;  /* 0x000000053c3c7c20 */ /* 0x000fe20008400000 */
[----:B------:R-:W-:-:S02]  /*37b0*/  F2FP.SATFINITE.E4M3.F32.PACK_AB_MERGE_C R19, RZ, R19, RZ ;  /* 0x00000013ff13723e */ /* 0x000fc400048070ff */
[----:B------:R-:W-:Y:S02]  /*37c0*/  LOP3.LUT R68, R59, 0xff00, R68, 0xf8, !PT ;  /* 0x0000ff003b447812 */ /* 0x000fe400078ef844 */
[----:B------:R-:W-:Y:S02]  /*37d0*/  F2FP.SATFINITE.E4M3.F32.PACK_AB_MERGE_C R70, RZ, R70, RZ ;  /* 0x00000046ff46723e */ /* 0x000fe400048070ff */
[----:B0-----:R-:W-:Y:S02]  /*37e0*/  F2FP.SATFINITE.E4M3.F32.PACK_AB_MERGE_C R5, RZ, R17, RZ ;  /* 0x00000011ff05723e */ /* 0x001fe400048070ff */
[----:B------:R-:W-:Y:S01]  /*37f0*/  F2FP.SATFINITE.E4M3.F32.PACK_AB_MERGE_C R4, RZ, R57, RZ ;  /* 0x00000039ff04723e */ /* 0x000fe200048070ff */
[----:B-1----:R-:W-:Y:S06]  /*3800*/  @P2 BRA `(.L_x_26292) ;  /* 0x0000000000402947 */ /* 0x002fec0003800000 */
[----:B------:R-:W-:Y:S01]  /*3810*/  SHF.R.U32.HI R16, RZ, 0x3, R9 ;  /* 0x00000003ff107819 */ /* 0x000fe20000011609 */
[----:B------:R-:W-:-:S03]  /*3820*/  IMAD.SHL.U32 R56, R5, 0x100, RZ ;  /* 0x0000010005387824 */ /* 0x000fc600078e00ff */
[----:B------:R-:W-:-:S05]  /*3830*/  LOP3.LUT R16, R16, 0x3, RZ, 0xcf, !PT ;  /* 0x0000000310107812 */ /* 0x000fca00078ecfff */
[----:B------:R-:W-:Y:S02]  /*3840*/  IMAD.IADD R9, R16, 0x1, R9 ;  /* 0x0000000110097824 */ /* 0x000fe400078e0209 */
[----:B------:R-:W-:-:S03]  /*3850*/  IMAD.U32 R16, R70, 0x10000, RZ ;  /* 0x0001000046107824 */ /* 0x000fc600078e00ff */
[----:B------:R-:W-:Y:S02]  /*3860*/  LOP3.LUT R17, R9, 0x1f, RZ, 0xc0, !PT ;  /* 0x0000001f09117812 */ /* 0x000fe400078ec0ff */
        /* <DEDUP_REMOVED lines=10> */
.L_x_26292:
[----:B------:R-:W-:Y:S05]  /*3910*/  BSYNC.RECONVERGENT B0 ;  /* 0x0000000000007941 */ /* 0x000fea0003800200 */
.L_x_26291:
[----:B------:R-:W-:Y:S01]  /*3920*/  FMUL R15, R15, UR5 ;  /* 0x000000050f0f7c20 */ /* 0x000fe20008400000 */
[----:B------:R-:W-:Y:S01]  /*3930*/  FMUL R61, R18, UR5 ;  /* 0x00000005123d7c20 */ /* 0x000fe20008400000 */
[----:B0-----:R-:W-:Y:S01]  /*3940*/  FMUL R16, R58, UR5 ;  /* 0x000000053a107c20 */ /* 0x001fe20008400000 */
[----:B------:R-:W-:Y:S01]  /*3950*/  F2FP.SATFINITE.E4M3.F32.PACK_AB_MERGE_C R60, RZ, R60, RZ ;  /* 0x0000003cff3c723e */ /* 0x000fe200048070ff */
[----:B------:R-:W-:Y:S01]  /*3960*/  BSSY.RECONVERGENT B0, `(.L_x_26293) ;  /* 0x0000018000007945 */ /* 0x000fe20003800200 */
[----:B------:R-:W-:Y:S02]  /*3970*/  LOP3.LUT R19, R19, 0xff, RZ, 0xc0, !PT ;  /* 0x000000ff13137812 */ /* 0x000fe400078ec0ff */
[----:B------:R-:W-:Y:S02]  /*3980*/  F2FP.SATFINITE.E4M3.F32.PACK_AB_MERGE_C R9, RZ, R15, RZ ;  /* 0x0000000fff09723e */ /* 0x000fe400048070ff */
[----:B------:R-:W-:Y:S01]  /*3990*/  F2FP.SATFINITE.E4M3.F32.PACK_AB_MERGE_C R61, RZ, R61, RZ ;  /* 0x0000003dff3d723e */ /* 0x000fe200048070ff */
[----:B------:R-:W-:Y:S01]  /*39a0*/  IMAD R15, R60, 0x100, R19 ;  /* 0x000001003c0f7824 */ /* 0x000fe200078e0213 */
[----:B------:R-:W-:Y:S01]  /*39b0*/  F2FP.SATFINITE.E4M3.F32.PACK_AB_MERGE_C R16, RZ, R16, RZ ;  /* 0x00000010ff10723e */ /* 0x000fe200048070ff */
[----:B------:R-:W-:Y:S01]  /*39c0*/  IMAD.SHL.U32 R9, R9, 0x100, RZ ;  /* 0x0000010009097824 */ /* 0x000fe200078e00ff */
[----:B------:R-:W-:Y:S06]  /*39d0*/  @P2 BRA `(.L_x_26294) ;  /* 0x0000000000402947 */ /* 0x000fec0003800000 */
[----:B------:R-:W0:Y:S02]  /*39e0*/  S2R R17, SR_TID.X ;  /* 0x0000000000117919 */ /* 0x000e240000002100 */
[----:B0-----:R-:W-:-:S04]  /*39f0*/  SHF.R.U32.HI R18, RZ, 0x3, R17 ;  /* 0x00000003ff127819 */ /* 0x001fc80000011611 */
[----:B------:R-:W-:-:S05]  /*3a00*/  LOP3.LUT R18, R18, 0x3, RZ, 0xcf, !PT ;  /* 0x0000000312127812 */ /* 0x000fca00078ecfff */
[----:B------:R-:W-:Y:S02]  /*3a10*/  IMAD.IADD R17, R18, 0x1, R17 ;  /* 0x0000000112117824 */ /* 0x000fe400078e0211 */
[----:B------:R-:W-:-:S03]  /*3a20*/  IMAD.U32 R18, R61, 0x10000, RZ ;  /* 0x000100003d127824 */ /* 0x000fc600078e00ff */
[----:B------:R-:W-:Y:S02]  /*3a30*/  LOP3.LUT R19, R17, 0x1f, RZ, 0xc0, !PT ;  /* 0x0000001f11137812 */ /* 0x000fe400078ec0ff */
        /* <DEDUP_REMOVED lines=10> */
.L_x_26294:
[----:B------:R-:W-:Y:S05]  /*3ae0*/  BSYNC.RECONVERGENT B0 ;  /* 0x0000000000007941 */ /* 0x000fea0003800200 */
.L_x_26293:
[--C-:B0-----:R-:W-:Y:S01]  /*3af0*/  SHF.R.U64 R18, R42, 0x10, R43.reuse ;  /* 0x000000102a127819 */ /* 0x101fe2000000122b */
[----:B------:R-:W-:Y:S01]  /*3b00*/  FMUL R55, R55, UR5 ;  /* 0x0000000537377c20 */ /* 0x000fe20008400000 */
[----:B------:R-:W-:Y:S01]  /*3b10*/  SHF.R.U32.HI R19, RZ, 0x10, R43 ;  /* 0x00000010ff137819 */ /* 0x000fe2000001162b */
[----:B------:R-:W-:Y:S01]  /*3b20*/  FMUL R54, R54, UR5 ;  /* 0x0000000536367c20 */ /* 0x000fe20008400000 */
[--C-:B------:R-:W-:Y:S01]  /*3b30*/  SHF.R.U64 R40, R40, 0x10, R41.reuse ;  /* 0x0000001028287819 */ /* 0x100fe20000001229 */
[----:B------:R-:W-:Y:S01]  /*3b40*/  HADD2.F32 R18, -RZ, R18.H0_H0 ;  /* 0x20000012ff127230 */ /* 0x000fe20000004100 */
[----:B------:R-:W-:Y:S01]  /*3b50*/  SHF.R.U32.HI R41, RZ, 0x10, R41 ;  /* 0x00000010ff297819 */ /* 0x000fe20000011629 */
[----:B------:R-:W-:Y:S02]  /*3b60*/  HADD2.F32 R19, -RZ, R19.H0_H0 ;  /* 0x20000013ff137230 */ /* 0x000fe40000004100 */
[----:B------:R-:W-:Y:S01]  /*3b70*/  FMUL R63, R63, UR5 ;  /* 0x000000053f3f7c20 */ /* 0x000fe20008400000 */
[----:B------:R-:W-:-:S02]  /*3b80*/  HADD2.F32 R40, -RZ, R40.H0_H0 ;  /* 0x20000028ff287230 */ /* 0x000fc40000004100 */
[C---:B------:R-:W-:Y:S01]  /*3b90*/  FMUL R59, R18.reuse, R18 ;  /* 0x00000012123b7220 */ /* 0x040fe20000400000 */
[----:B------:R-:W-:Y:S01]  /*3ba0*/  FSETP.GT.AND P0, PT, R18, RZ, PT ;  /* 0x000000ff1200720b */ /* 0x000fe20003f04000 */
[C---:B------:R-:W-:Y:S01]  /*3bb0*/  FMUL R58, R19.reuse, R19 ;  /* 0x00000013133a7220 */ /* 0x040fe20000400000 */
[----:B------:R-:W-:Y:S01]  /*3bc0*/  FSETP.GT.AND P1, PT, R19, RZ, PT ;  /* 0x000000ff1300720b */ /* 0x000fe20003f24000 */
[----:B------:R-:W-:Y:S02]  /*3bd0*/  HADD2.F32 R41, -RZ, R41.H0_H0 ;  /* 0x20000029ff297230 */ /* 0x000fe40000004100 */
[----:B------:R-:W-:Y:S01]  /*3be0*/  FMUL R57, R40, R40 ;  /* 0x0000002828397220 */ /* 0x000fe20000400000 */
[----:B------:R-:W-:Y:S01]  /*3bf0*/  FSEL R59, R59, RZ, P0 ;  /* 0x000000ff3b3b7208 */ /* 0x000fe20000000000 */
[----:B------:R-:W-:Y:S01]  /*3c00*/  FMUL R19, R21, UR5 ;  /* 0x0000000515137c20 */ /* 0x000fe20008400000 */
[----:B------:R-:W-:Y:S01]  /*3c10*/  FSEL R58, R58, RZ, P1 ;  /* 0x000000ff3a3a7208 */ /* 0x000fe20000800000 */
[C---:B------:R-:W-:Y:S01]  /*3c20*/  FMUL R56, R41.reuse, R41 ;  /* 0x0000002929387220 */ /* 0x040fe20000400000 */
[----:B------:R-:W-:Y:S01]  /*3c30*/  FSETP.GT.AND P3, PT, R40, RZ, PT ;  /* 0x000000ff2800720b */ /* 0x000fe20003f64000 */
[----:B------:R-:W-:Y:S01]  /*3c40*/  FMUL R40, R72, UR5 ;  /* 0x0000000548287c20 */ /* 0x000fe20008400000 */
[----:B------:R-:W-:Y:S01]  /*3c50*/  FSETP.GT.AND P4, PT, R41, RZ, PT ;  /* 0x000000ff2900720b */ /* 0x000fe20003f84000 */
[----:B------:R-:W-:Y:S01]  /*3c60*/  FMUL R41, R69, UR5 ;  /* 0x0000000545297c20 */ /* 0x000fe20008400000 */
[----:B------:R-:W-:Y:S01]  /*3c70*/  FSEL R57, R57, RZ, P3 ;  /* 0x000000ff39397208 */ /* 0x000fe20001800000 */
[----:B------:R-:W-:Y:S01]  /*3c80*/  FMUL R18, R62, UR5 ;  /* 0x000000053e127c20 */ /* 0x000fe20008400000 */
[----:B------:R-:W-:Y:S01]  /*3c90*/  FMUL R42, R20, UR5 ;  /* 0x00000005142a7c20 */ /* 0x000fe20008400000 */
[----:B------:R-:W-:Y:S01]  /*3ca0*/  FMUL R72, R59, UR5 ;  /* 0x000000053b487c20 */ /* 0x000fe20008400000 */
[----:B------:R-:W-:Y:S01]  /*3cb0*/  FMUL R71, R58, UR5 ;  /* 0x000000053a477c20 */ /* 0x000fe20008400000 */
[----:B------:R-:W-:Y:S01]  /*3cc0*/  SHF.R.U32.HI R17, RZ, 0x3, R14 ;  /* 0x00000003ff117819 */ /* 0x000fe2000001160e */
[----:B------:R-:W-:Y:S01]  /*3cd0*/  BSSY.RECONVERGENT B0, `(.L_x_26295) ;  /* 0x0000025000007945 */ /* 0x000fe20003800200 */
[----:B------:R-:W-:Y:S01]  /*3ce0*/  F2FP.SATFINITE.E4M3.F32.PACK_AB_MERGE_C R20, RZ, R19, RZ ;  /* 0x00000013ff14723e */ /* 0x000fe200048070ff */
[----:B------:R-:W-:Y:S01]  /*3cf0*/  FMUL R69, R57, UR5 ;  /* 0x0000000539457c20 */ /* 0x000fe20008400000 */
[----:B------:R-:W-:-:S02]  /*3d00*/  LOP3.LUT R60, R17, 0x7c, RZ, 0xc0, !PT ;  /* 0x0000007c113c7812 */ /* 0x000fc400078ec0ff */
[----:B------:R-:W-:Y:S02]  /*3d10*/  FSEL R56, R56, RZ, P4 ;  /* 0x000000ff38387208 */ /* 0x000fe40002000000 */
        /* <DEDUP_REMOVED lines=17> */
[----:B------:R-:W-:-:S05]  /*3e30*/  LOP3.LUT R42, R18, 0xffff, RZ, 0xc0, !PT ;  /* 0x0000ffff122a7812 */ /* 0x000fca00078ec0ff */
[----:B------:R-:W-:Y:S02]  /*3e40*/  IMAD R42, R42, 0x1000000, R43 ;  /* 0x010000002a2a7824 */ /* 0x000fe400078e022b */
[----:B------:R-:W-:-:S05]  /*3e50*/  IMAD.SHL.U32 R43, R21, 0x100, RZ ;  /* 0x00000100152b7824 */ /* 0x000fca00078e00ff */
[----:B------:R-:W-:Y:S01]  /*3e60*/  LOP3.LUT R62, R42, 0xffff, R43, 0xf8, !PT ;  /* 0x0000ffff2a3e7812 */ /* 0x000fe200078ef82b */
[----:B------:R-:W-:Y:S01]  /*3e70*/  IMAD.U32 R42, RZ, RZ, UR28 ;  /* 0x0000001cff2a7e24 */ /* 0x000fe2000f8e00ff */
[----:B------:R-:W-:Y:S01]  /*3e80*/  IADD3 R43, P1, PT, R63, R26, RZ ;  /* 0x0000001a3f2b7210 */ /* 0x000fe20007f3e0ff */
[----:B------:R-:W-:-:S03]  /*3e90*/  IMAD.U32 R63, RZ, RZ, UR28 ;  /* 0x0000001cff3f7e24 */ /* 0x000fc6000f8e00ff */
[----:B------:R-:W-:Y:S01]  /*3ea0*/  LEA R43, P0, R42, R43, 0x1 ;  /* 0x0000002b2a2b7211 */ /* 0x000fe200078008ff */
[----:B------:R-:W-:Y:S02]  /*3eb0*/  IMAD.U32 R42, RZ, RZ, UR29 ;  /* 0x0000001dff2a7e24 */ /* 0x000fe4000f8e00ff */
[----:B------:R-:W-:-:S05]  /*3ec0*/  IMAD.X R74, RZ, RZ, R6, P1 ;  /* 0x000000ffff4a7224 */ /* 0x000fca00008e0606 */
[----:B------:R-:W-:Y:S02]  /*3ed0*/  LEA.HI.X R74, R63, R74, R42, 0x1, P0 ;  /* 0x0000004a3f4a7211 */ /* 0x000fe400000f0c2a */
[C---:B------:R-:W-:Y:S02]  /*3ee0*/  LEA R42, P0, R43.reuse, UR8, 0x2 ;  /* 0x000000082b2a7c11 */ /* 0x040fe4000f8010ff */
[----:B------:R-:W-:Y:S02]  /*3ef0*/  LOP3.LUT R63, R62, 0xff, R55, 0xf8, !PT ;  /* 0x000000ff3e3f7812 */ /* 0x000fe400078ef837 */
[----:B------:R-:W-:-:S05]  /*3f00*/  LEA.HI.X R43, R43, UR9, R74, 0x2, P0 ;  /* 0x000000092b2b7c11 */ /* 0x000fca00080f144a */
[----:B------:R0:W-:Y:S04]  /*3f10*/  STG.E desc[UR24][R42.64], R63 ;  /* 0x0000003f2a007986 */ /* 0x0001e8000c101918 */
.L_x_26296:
[----:B------:R-:W-:Y:S05]  /*3f20*/  BSYNC.RECONVERGENT B0 ;  /* 0x0000000000007941 */ /* 0x000fea0003800200 */
.L_x_26295:
        /* <DEDUP_REMOVED lines=22> */
.L_x_26298:
[----:B------:R-:W-:Y:S05]  /*4090*/  BSYNC.RECONVERGENT B0 ;  /* 0x0000000000007941 */ /* 0x000fea0003800200 */
.L_x_26297:
        /* <DEDUP_REMOVED lines=19> */
.L_x_26300:
[----:B------:R-:W-:Y:S05]  /*41d0*/  BSYNC.RECONVERGENT B0 ;  /* 0x0000000000007941 */ /* 0x000fea0003800200 */
.L_x_26299:
[----:B012---:R-:W-:Y:S01]  /*41e0*/  LOP3.LUT R43, RZ, R60, RZ, 0x33, !PT ;  /* 0x0000003cff2b7212 */ /* 0x007fe200078e33ff */
[----:B------:R-:W-:Y:S01]  /*41f0*/  FMUL R62, R56, UR5 ;  /* 0x00000005383e7c20 */ /* 0x000fe20008400000 */
[----:B------:R-:W-:Y:S01]  /*4200*/  F2FP.SATFINITE.E4M3.F32.PACK_AB_MERGE_C R3, RZ, R69, RZ ;  /* 0x00000045ff03723e */ /* 0x000fe200048070ff */
        /* <DEDUP_REMOVED lines=18> */
[----:B------:R-:W-:Y:S01]  /*4330*/  UIMAD UR10, UR29, 0x5, URZ ;  /* 0x000000051d0a78a4 */ /* 0x000fe2000f8e02ff */
        /* <DEDUP_REMOVED lines=10> */
.L_x_26302:
[----:B------:R-:W-:Y:S05]  /*43e0*/  BSYNC.RECONVERGENT B0 ;  /* 0x0000000000007941 */ /* 0x000fea0003800200 */
.L_x_26301:
[--C-:B------:R-:W-:Y:S01]  /*43f0*/  SHF.R.U64 R2, R38, 0x10, R39.reuse ;  /* 0x0000001026027819 */ /* 0x100fe20000001227 */
[----:B------:R-:W-:Y:S01]  /*4400*/  HADD2.F32 R38, -RZ, R38.H0_H0 ;  /* 0x20000026ff267230 */ /* 0x000fe20000004100 */
[----:B------:R-:W-:Y:S01]  /*4410*/  BSSY.RECONVERGENT B0, `(.L_x_26303) ;  /* 0x000002e000007945 */ /* 0x000fe20003800200 */
[----:B0-----:R-:W-:Y:S01]  /*4420*/  HADD2.F32 R3, -RZ, R39.H0_H0 ;  /* 0x20000027ff037230 */ /* 0x001fe20000004100 */
[----:B------:R-:W-:Y:S01]  /*4430*/  SHF.R.U32.HI R39, RZ, 0x10, R39 ;  /* 0x00000010ff277819 */ /* 0x000fe20000011627 */
[----:B------:R-:W-:Y:S01]  /*4440*/  HADD2.F32 R2, -RZ, R2.H0_H0 ;  /* 0x20000002ff027230 */ /* 0x000fe20000004100 */
[C---:B------:R-:W-:Y:S01]  /*4450*/  FSETP.GT.AND P0, PT, R38.reuse, RZ, PT ;  /* 0x000000ff2600720b */ /* 0x040fe20003f04000 */
[----:B------:R-:W-:Y:S01]  /*4460*/  FMUL R38, R38, R38 ;  /* 0x0000002626267220 */ /* 0x000fe20000400000 */
[C---:B------:R-:W-:Y:S01]  /*4470*/  FMUL R62, R3.reuse, R3 ;  /* 0x00000003033e7220 */ /* 0x040fe20000400000 */
[----:B------:R-:W-:Y:S02]  /*4480*/  HADD2.F32 R39, -RZ, R39.H0_H0 ;  /* 0x20000027ff277230 */ /* 0x000fe40000004100 */
[----:B------:R-:W-:Y:S01]  /*4490*/  FMUL R63, R2, R2 ;  /* 0x00000002023f7220 */ /* 0x000fe20000400000 */
[----:B------:R-:W-:Y:S01]  /*44a0*/  FSETP.GT.AND P1, PT, R3, RZ, PT ;  /* 0x000000ff0300720b */ /* 0x000fe20003f24000 */
[----:B------:R-:W-:Y:S01]  /*44b0*/  HADD2.F32 R67, -RZ, R36.H0_H0 ;  /* 0x20000024ff437230 */ /* 0x000fe20000004100 */
[----:B------:R-:W-:Y:S01]  /*44c0*/  FSEL R38, R38, RZ, P0 ;  /* 0x000000ff26267208 */ /* 0x000fe20000000000 */
[----:B------:R-:W-:Y:S01]  /*44d0*/  FMUL R66, R39, R39 ;  /* 0x0000002727427220 */ /* 0x000fe20000400000 */
[----:B------:R-:W-:-:S02]  /*44e0*/  FSETP.GT.AND P0, PT, R2, RZ, PT ;  /* 0x000000ff0200720b */ /* 0x000fc40003f04000 */
[----:B------:R-:W-:Y:S01]  /*44f0*/  FSETP.GT.AND P3, PT, R39, RZ, PT ;  /* 0x000000ff2700720b */ /* 0x000fe20003f64000 */
[----:B------:R-:W-:Y:S01]  /*4500*/  FMUL R2, R38, UR5 ;  /* 0x0000000526027c20 */ /* 0x000fe20008400000 */
[----:B------:R-:W-:Y:S02]  /*4510*/  FSEL R62, R62, RZ, P1 ;  /* 0x000000ff3e3e7208 */ /* 0x000fe40000800000 */
[----:B------:R-:W-:Y:S02]  /*4520*/  FSEL R63, R63, RZ, P0 ;  /* 0x000000ff3f3f7208 */ /* 0x000fe40000000000 */
[----:B------:R-:W-:Y:S01]  /*4530*/  FSEL R66, R66, RZ, P3 ;  /* 0x000000ff42427208 */ /* 0x000fe20001800000 */
[----:B------:R-:W-:Y:S01]  /*4540*/  FMUL R71, R62, UR5 ;  /* 0x000000053e477c20 */ /* 0x000fe20008400000 */
[C---:B------:R-:W-:Y:S01]  /*4550*/  FSETP.GT.AND P4, PT, R67.reuse, RZ, PT ;  /* 0x000000ff4300720b */ /* 0x040fe20003f84000 */
[----:B------:R-:W-:Y:S01]  /*4560*/  FMUL R67, R67, R67 ;  /* 0x0000004343437220 */ /* 0x000fe20000400000 */
[----:B------:R-:W-:Y:S01]  /*4570*/  FMUL R74, R63, UR5 ;  /* 0x000000053f4a7c20 */ /* 0x000fe20008400000 */
[----:B------:R-:W-:Y:S01]  /*4580*/  FMUL R39, R66, UR5 ;  /* 0x0000000542277c20 */ /* 0x000fe20008400000 */
[----:B------:R-:W-:-:S02]  /*4590*/  F2FP.SATFINITE.E4M3.F32.PACK_AB_MERGE_C R2, RZ, R2, RZ ;  /* 0x00000002ff02723e */ /* 0x000fc400048070ff */
[----:B------:R-:W-:Y:S02]  /*45a0*/  FSEL R67, R67, RZ, P4 ;  /* 0x000000ff43437208 */ /* 0x000fe40002000000 */
        /* <DEDUP_REMOVED lines=11> */
[C---:B------:R-:W-:Y:S02]  /*4660*/  LEA R2, P0, R72.reuse, UR8, 0x2 ;  /* 0x0000000848027c11 */ /* 0x040fe4000f8010ff */
        /* <DEDUP_REMOVED lines=8> */
.L_x_26304:
[----:B------:R-:W-:Y:S05]  /*46f0*/  BSYNC.RECONVERGENT B0 ;  /* 0x0000000000007941 */ /* 0x000fea0003800200 */
.L_x_26303:
[----:B0-----:R-:W-:Y:S01]  /*4700*/  FMUL R2, R67, UR5 ;  /* 0x0000000543027c20 */ /* 0x001fe20008400000 */
[----:B------:R-:W-:Y:S01]  /*4710*/  IMAD.U32 R75, R75, 0x10000, RZ ;  /* 0x000100004b4b7824 */ /* 0x000fe200078e00ff */
[----:B------:R-:W-:Y:S01]  /*4720*/  BSSY.RECONVERGENT B0, `(.L_x_26305) ;  /* 0x0000034000007945 */ /* 0x000fe20003800200 */
[----:B------:R-:W-:Y:S02]  /*4730*/  IMAD.U32 R71, R71, 0x10000, RZ ;  /* 0x0001000047477824 */ /* 0x000fe400078e00ff */
[----:B------:R-:W-:Y:S01]  /*4740*/  F2FP.SATFINITE.E4M3.F32.PACK_AB_MERGE_C R2, RZ, R2, RZ ;  /* 0x00000002ff02723e */ /* 0x000fe200048070ff */
[----:B------:R-:W-:Y:S02]  /*4750*/  IMAD.U32 R39, R39, 0x10000, RZ ;  /* 0x0001000027277824 */ /* 0x000fe400078e00ff */
[----:B------:R-:W-:Y:S01]  /*4760*/  LOP3.LUT R71, R68, 0xff0000, R71, 0xf8, !PT ;  /* 0x00ff000044477812 */ /* 0x000fe200078ef847 */
[----:B------:R-:W-:Y:S01]  /*4770*/  IMAD.U32 R74, R74, 0x10000, RZ ;  /* 0x000100004a4a7824 */ /* 0x000fe200078e00ff */
[----:B------:R-:W-:-:S04]  /*4780*/  LOP3.LUT R3, R2, 0xffff, RZ, 0xc0, !PT ;  /* 0x0000ffff02037812 */ /* 0x000fc800078ec0ff */
[----:B------:R-:W-:Y:S01]  /*4790*/  LOP3.LUT R69, R69, 0xff0000, R74, 0xf8, !PT ;  /* 0x00ff000045457812 */ /* 0x000fe200078ef84a */
[----:B------:R-:W-:-:S05]  /*47a0*/  IMAD.SHL.U32 R3, R3, 0x1000000, RZ ;  /* 0x0100000003037824 */ /* 0x000fca00078e00ff */
[----:B------:R-:W-:Y:S02]  /*47b0*/  LOP3.LUT R3, R3, R10, R75, 0xfe, !PT ;  /* 0x0000000a03037212 */ /* 0x000fe400078efe4b */
[----:B------:R-:W-:Y:S02]  /*47c0*/  SHF.R.U64 R10, R36, 0x10, R37 ;  /* 0x00000010240a7819 */ /* 0x000fe40000001225 */
[----:B------:R-:W-:Y:S01]  /*47d0*/  LOP3.LUT R36, R70, 0xff0000, R39, 0xf8, !PT ;  /* 0x00ff000046247812 */ /* 0x000fe200078ef827 */
[----:B------:R-:W-:Y:S01]  /*47e0*/  HADD2.F32 R39, -RZ, R37.H0_H0 ;  /* 0x20000025ff277230 */ /* 0x000fe20000004100 */
[----:B------:R-:W-:Y:S01]  /*47f0*/  SHF.R.U32.HI R70, RZ, 0x10, R37 ;  /* 0x00000010ff467819 */ /* 0x000fe20000011625 */
[----:B------:R-:W-:-:S04]  /*4800*/  HADD2.F32 R10, -RZ, R10.H0_H0 ;  /* 0x2000000aff0a7230 */ /* 0x000fc80000004100 */
[----:B------:R-:W-:Y:S01]  /*4810*/  HADD2.F32 R70, -RZ, R70.H0_H0 ;  /* 0x20000046ff467230 */ /* 0x000fe20000004100 */
[C---:B------:R-:W-:Y:S01]  /*4820*/  FSETP.GT.AND P0, PT, R10.reuse, RZ, PT ;  /* 0x000000ff0a00720b */ /* 0x040fe20003f04000 */
[----:B------:R-:W-:-:S05]  /*4830*/  FMUL R10, R10, R10 ;  /* 0x0000000a0a0a7220 */ /* 0x000fca0000400000 */
[----:B------:R-:W-:Y:S02]  /*4840*/  FSEL R10, R10, RZ, P0 ;  /* 0x000000ff0a0a7208 */ /* 0x000fe40000000000 */
[C---:B------:R-:W-:Y:S01]  /*4850*/  FSETP.GT.AND P0, PT, R39.reuse, RZ, PT ;  /* 0x000000ff2700720b */ /* 0x040fe20003f04000 */
[----:B------:R-:W-:Y:S02]  /*4860*/  FMUL R39, R39, R39 ;  /* 0x0000002727277220 */ /* 0x000fe40000400000 */
[----:B------:R-:W-:-:S05]  /*4870*/  FMUL R68, R10, UR5 ;  /* 0x000000050a447c20 */ /* 0x000fca0008400000 */
[----:B------:R-:W-:-:S04]  /*4880*/  F2FP.SATFINITE.E4M3.F32.PACK_AB_MERGE_C R68, RZ, R68, RZ ;  /* 0x00000044ff44723e */ /* 0x000fc800048070ff */
[----:B------:R-:W-:-:S05]  /*4890*/  LOP3.LUT R37, R68, 0xffff, RZ, 0xc0, !PT ;  /* 0x0000ffff44257812 */ /* 0x000fca00078ec0ff */
[----:B------:R-:W-:-:S05]  /*48a0*/  IMAD.SHL.U32 R72, R37, 0x1000000, RZ ;  /* 0x0100000025487824 */ /* 0x000fca00078e00ff */
[----:B------:R-:W-:Y:S02]  /*48b0*/  LOP3.LUT R37, R69, R72, RZ, 0xfc, !PT ;  /* 0x0000004845257212 */ /* 0x000fe400078efcff */
[----:B------:R-:W-:Y:S02]  /*48c0*/  FSEL R69, R39, RZ, P0 ;  /* 0x000000ff27457208 */ /* 0x000fe40000000000 */
[C---:B------:R-:W-:Y:S01]  /*48d0*/  FSETP.GT.AND P0, PT, R70.reuse, RZ, PT ;  /* 0x000000ff4600720b */ /* 0x040fe20003f04000 */
[----:B------:R-:W-:Y:S02]  /*48e0*/  FMUL R70, R70, R70 ;  /* 0x0000004646467220 */ /* 0x000fe40000400000 */
[----:B------:R-:W-:-:S03]  /*48f0*/  FMUL R39, R69, UR5 ;  /* 0x0000000545277c20 */ /* 0x000fc60008400000 */
[----:B------:R-:W-:Y:S02]  /*4900*/  FSEL R70, R70, RZ, P0 ;  /* 0x000000ff46467208 */ /* 0x000fe40000000000 */
[----:B------:R-:W-:-:S03]  /*4910*/  F2FP.SATFINITE.E4M3.F32.PACK_AB_MERGE_C R72, RZ, R39, RZ ;  /* 0x00000027ff48723e */ /* 0x000fc600048070ff */
[----:B------:R-:W-:Y:S01]  /*4920*/  FMUL R39, R70, UR5 ;  /* 0x0000000546277c20 */ /* 0x000fe20008400000 */
[----:B------:R-:W-:-:S04]  /*4930*/  LOP3.LUT R72, R72, 0xffff, RZ, 0xc0, !PT ;  /* 0x0000ffff48487812 */ /* 0x000fc800078ec0ff */
[----:B------:R-:W-:Y:S01]  /*4940*/  F2FP.SATFINITE.E4M3.F32.PACK_AB_MERGE_C R73, RZ, R39, RZ ;  /* 0x00000027ff49723e */ /* 0x000fe200048070ff */
[----:B------:R-:W-:-:S05]  /*4950*/  IMAD.SHL.U32 R74, R72, 0x1000000, RZ ;  /* 0x01000000484a7824 */ /* 0x000fca00078e00ff */
[----:B------:R-:W-:Y:S02]  /*4960*/  LOP3.LUT R39, R71, R74, RZ, 0xfc, !PT ;  /* 0x0000004a47277212 */ /* 0x000fe400078efcff */
[----:B------:R-:W-:Y:S01]  /*4970*/  LOP3.LUT R71, R73, 0xffff, RZ, 0xc0, !PT ;  /* 0x0000ffff49477812 */ /* 0x000fe200078ec0ff */
        /* <DEDUP_REMOVED lines=14> */
.L_x_26306:
[----:B------:R-:W-:Y:S05]  /*4a60*/  BSYNC.RECONVERGENT B0 ;  /* 0x0000000000007941 */ /* 0x000fea0003800200 */
.L_x_26305:
        /* <DEDUP_REMOVED lines=12> */
[----:B------:R-:W-:Y:S01]  /*4b30*/  IMAD.U32 R59, RZ, RZ, UR28 ;  /* 0x0000001cff3b7e24 */ /* 0x000fe2000f8e00ff */
[----:B------:R-:W-:Y:S01]  /*4b40*/  LOP3.LUT R2, R2, 0x1f, RZ, 0xc0, !PT ;  /* 0x0000001f02027812 */ /* 0x000fe200078ec0ff */
[----:B------:R-:W-:Y:S01]  /*4b50*/  IMAD R16, R16, 0x100, R13 ;  /* 0x0000010010107824 */ /* 0x000fe200078e020d */
[C---:B------:R-:W-:Y:S01]  /*4b60*/  ISETP.LT.U32.AND P1, PT, R43.reuse, UR14, !P1 ;  /* 0x0000000e2b007c0c */ /* 0x040fe2000cf21070 */
[----:B------:R-:W-:Y:S01]  /*4b70*/  IMAD.U32 R13, RZ, RZ, UR28 ;  /* 0x0000001cff0d7e24 */ /* 0x000fe2000f8e00ff */
[----:B------:R-:W-:Y:S01]  /*4b80*/  IADD3 R42, P2, P3, R43, UR11, R26 ;  /* 0x0000000b2b2a7c10 */ /* 0x000fe2000fb5e01a */
[----:B------:R-:W-:Y:S01]  /*4b90*/  IMAD.U32 R18, R18, 0x10000, RZ ;  /* 0x0001000012127824 */ /* 0x000fe200078e00ff */
[----:B------:R-:W-:Y:S01]  /*4ba0*/  ISETP.GE.U32.OR P0, PT, R2, UR14, P0 ;  /* 0x0000000e02007c0c */ /* 0x000fe20008706470 */
[----:B0-----:R-:W-:Y:S01]  /*4bb0*/  IMAD.U32 R75, RZ, RZ, UR28 ;  /* 0x0000001cff4b7e24 */ /* 0x001fe2000f8e00ff */
[----:B------:R-:W-:Y:S01]  /*4bc0*/  IADD3.X R43, PT, PT, RZ, UR12, R6, P2, P3 ;  /* 0x0000000cff2b7c10 */ /* 0x000fe200097e6406 */
[----:B------:R-:W-:Y:S01]  /*4bd0*/  IMAD.SHL.U32 R71, R71, 0x1000000, RZ ;  /* 0x0100000047477824 */ /* 0x000fe200078e00ff */
[----:B------:R-:W-:Y:S01]  /*4be0*/  LOP3.LUT R2, R55, 0xff0000, RZ, 0xc0, !PT ;  /* 0x00ff000037027812 */ /* 0x000fe200078ec0ff */
[----:B------:R-:W-:Y:S01]  /*4bf0*/  IMAD.U32 R21, R21, 0x10000, RZ ;  /* 0x0001000015157824 */ /* 0x000fe200078e00ff */
[----:B------:R-:W-:Y:S01]  /*4c00*/  FMNMX3 R0, R58, R11, R0, !PT ;  /* 0x0000000b3a007276 */ /* 0x000fe20007800000 */
[----:B------:R-:W-:Y:S01]  /*4c10*/  IMAD.U32 R11, RZ, RZ, UR28 ;  /* 0x0000001cff0b7e24 */ /* 0x000fe2000f8e00ff */
[----:B------:R-:W-:Y:S01]  /*4c20*/  LOP3.LUT R15, R2, 0xffff, R15, 0xf8, !PT ;  /* 0x0000ffff020f7812 */ /* 0x000fe200078ef80f */
[----:B------:R-:W-:Y:S01]  /*4c30*/  @P1 IMAD.MOV.U32 R4, RZ, RZ, R42 ;  /* 0x000000ffff041224 */ /* 0x000fe200078e002a */
[----:B------:R-:W-:Y:S01]  /*4c40*/  LOP3.LUT R2, R41, 0xffff, RZ, 0xc0, !PT ;  /* 0x0000ffff29027812 */ /* 0x000fe200078ec0ff */
[----:B------:R-:W-:Y:S01]  /*4c50*/  @P1 IMAD.MOV.U32 R5, RZ, RZ, R43 ;  /* 0x000000ffff051224 */ /* 0x000fe200078e002b */
[----:B------:R-:W-:Y:S01]  /*4c60*/  FMNMX3 R57, R57, R0, R12, !PT ;  /* 0x0000000039397276 */ /* 0x000fe2000780000c */
[----:B------:R-:W-:Y:S01]  /*4c70*/  @P1 IMAD.MOV.U32 R58, RZ, RZ, R42 ;  /* 0x000000ffff3a1224 */ /* 0x000fe200078e002a */
[----:B------:R-:W-:Y:S01]  /*4c80*/  LOP3.LUT R41, R18, 0xff0000, RZ, 0xc0, !PT ;  /* 0x00ff000012297812 */ /* 0x000fe200078ec0ff */
[----:B------:R-:W-:Y:S01]  /*4c90*/  @P1 IMAD.WIDE.U32 R4, R59, 0xa, R4 ;  /* 0x0000000a3b041825 */ /* 0x000fe200078e0004 */
[----:B------:R-:W-:Y:S01]  /*4ca0*/  LOP3.LUT R73, R36, R71, RZ, 0xfc, !PT ;  /* 0x0000004724497212 */ /* 0x000fe200078efcff */
[----:B------:R-:W-:Y:S01]  /*4cb0*/  VOTEU.ANY UP0, P1 ;  /* 0x0000000000ff7886 */ /* 0x000fe20000800100 */
[----:B------:R-:W-:Y:S01]  /*4cc0*/  LOP3.LUT R36, R9, 0xffff, RZ, 0xc0, !PT ;  /* 0x0000ffff09247812 */ /* 0x000fe200078ec0ff */
[----:B------:R-:W-:Y:S01]  /*4cd0*/  @P1 IMAD.MOV.U32 R59, RZ, RZ, R43 ;  /* 0x000000ffff3b1224 */ /* 0x000fe200078e002b */
[----:B------:R-:W-:Y:S01]  /*4ce0*/  LOP3.LUT R9, R40, 0xffff, RZ, 0xc0, !PT ;  /* 0x0000ffff28097812 */ /* 0x000fe200078ec0ff */
[----:B------:R-:W-:Y:S01]  /*4cf0*/  @P1 IMAD.MOV.U32 R76, RZ, RZ, R42 ;  /* 0x000000ffff4c1224 */ /* 0x000fe200078e002a */
[----:B------:R-:W-:Y:S01]  /*4d00*/  LOP3.LUT R61, R61, 0xffff, RZ, 0xc0, !PT ;  /* 0x0000ffff3d3d7812 */ /* 0x000fe200078ec0ff */
[----:B------:R-:W-:Y:S01]  /*4d10*/  @P1 IMAD.WIDE.U32 R58, R13, 0xb, R58 ;  /* 0x0000000b0d3a1825 */ /* 0x000fe200078e003a */
[----:B------:R-:W-:Y:S01]  /*4d20*/  @UP0 UIMAD UR13, UR29, 0xa, URZ ;  /* 0x0000000a1d0d08a4 */ /* 0x000fe2000f8e02ff */
[----:B------:R-:W-:Y:S01]  /*4d30*/  LOP3.LUT R16, R41, 0xffff, R16, 0xf8, !PT ;  /* 0x0000ffff29107812 */ /* 0x000fe200078ef810 */
[----:B------:R-:W-:Y:S01]  /*4d40*/  @UP0 UIMAD UR10, UR29, 0x9, URZ ;  /* 0x000000091d0a08a4 */ /* 0x000fe2000f8e02ff */
[--C-:B------:R-:W-:Y:S01]  /*4d50*/  @P1 IMAD.MOV.U32 R77, RZ, RZ, R43.reuse ;  /* 0x000000ffff4d1224 */ /* 0x100fe200078e002b */
[----:B------:R-:W-:Y:S01]  /*4d60*/  @UP0 UIMAD UR17, UR29, 0xb, URZ ;  /* 0x0000000b1d1108a4 */ /* 0x000fe2000f8e02ff */
[----:B------:R-:W-:Y:S01]  /*4d70*/  @P1 IMAD.MOV.U32 R12, RZ, RZ, R42 ;  /* 0x000000ffff0c1224 */ /* 0x000fe200078e002a */
[----:B------:R-:W-:Y:S01]  /*4d80*/  LOP3.LUT R20, R20, 0xffff, RZ, 0xc0, !PT ;  /* 0x0000ffff14147812 */ /* 0x000fe200078ec0ff */
[----:B------:R-:W-:Y:S01]  /*4d90*/  @P1 IMAD.MOV.U32 R13, RZ, RZ, R43 ;  /* 0x000000ffff0d1224 */ /* 0x000fe200078e002b */
[----:B------:R-:W-:Y:S01]  /*4da0*/  LOP3.LUT R21, R36, 0xff0000, R21, 0xf8, !PT ;  /* 0x00ff000024157812 */ /* 0x000fe200078ef815 */
[----:B------:R-:W-:Y:S01]  /*4db0*/  IMAD.SHL.U32 R2, R2, 0x1000000, RZ ;  /* 0x0100000002027824 */ /* 0x000fe200078e00ff */
[----:B------:R-:W-:Y:S01]  /*4dc0*/  @P1 LEA R40, P3, R4, UR15, 0x3 ;  /* 0x0000000f04281c11 */ /* 0x000fe2000f8618ff */
[----:B------:R-:W-:Y:S01]  /*4dd0*/  @P1 IMAD.WIDE.U32 R76, R11, 0xc, R76 ;  /* 0x0000000c0b4c1825 */ /* 0x000fe200078e004c */
[----:B------:R-:W-:-:S02]  /*4de0*/  @UP0 UIMAD UR18, UR29, 0xf, URZ ;  /* 0x0000000f1d1208a4 */ /* 0x000fc4000f8e02ff */
[----:B------:R-:W-:Y:S01]  /*4df0*/  LOP3.LUT R2, R15, 0xff000000, R2, 0xf8, !PT ;  /* 0xff0000000f027812 */ /* 0x000fe200078ef802 */
[----:B------:R-:W-:Y:S01]  /*4e00*/  @P1 IMAD.WIDE.U32 R12, R11, 0xd, R12 ;  /* 0x0000000d0b0c1825 */ /* 0x000fe200078e000c */
[----:B------:R-:W-:Y:S02]  /*4e10*/  @P1 IADD3 R11, P2, PT, R42, UR11, RZ ;  /* 0x0000000b2a0b1c10 */ /* 0x000fe4000ff5e0ff */
[----:B------:R-:W-:Y:S01]  /*4e20*/  FMNMX R15, R56, R57, !PT ;  /* 0x00000039380f7209 */ /* 0x000fe20007800000 */
[----:B------:R-:W-:Y:S01]  /*4e30*/  IMAD.U32 R0, R54, 0x10000, RZ ;  /* 0x0001000036007824 */ /* 0x000fe200078e00ff */
[----:B------:R-:W-:Y:S01]  /*4e40*/  @P1 IADD3.X R18, PT, PT, R43, UR12, RZ, P2, !PT ;  /* 0x0000000c2b121c10 */ /* 0x000fe200097fe4ff */
[----:B------:R-:W-:Y:S01]  /*4e50*/  @P1 IMAD.WIDE.U32 R74, R75, 0x9, R42 ;  /* 0x000000094b4a1825 */ /* 0x000fe200078e002a */
[----:B------:R-:W-:Y:S02]  /*4e60*/  FMNMX3 R15, R38, R15, R63, !PT ;  /* 0x0000000f260f7276 */ /* 0x000fe4000780003f */
[----:B------:R-:W-:Y:S01]  /*4e70*/  LOP3.LUT R0, R61, 0xff0000, R0, 0xf8, !PT ;  /* 0x00ff00003d007812 */ /* 0x000fe200078ef800 */
[----:B------:R-:W-:Y:S01]  /*4e80*/  @P1 IMAD.MOV.U32 R56, RZ, RZ, R42 ;  /* 0x000000ffff381224 */ /* 0x000fe200078e002a */
[----:B------:R-:W-:Y:S01]  /*4e90*/  FMNMX3 R15, R62, R15, R66, !PT ;  /* 0x0000000f3e0f7276 */ /* 0x000fe20007800042 */
[----:B------:R-:W-:Y:S01]  /*4ea0*/  @P1 IMAD.MOV.U32 R54, RZ, RZ, R42 ;  /* 0x000000ffff361224 */ /* 0x000fe200078e002a */
[----:B------:R-:W-:Y:S01]  /*4eb0*/  @P1 LEA R42, P2, R11, UR15, 0x3 ;  /* 0x0000000f0b2a1c11 */ /* 0x000fe2000f8418ff */
[--C-:B------:R-:W-:Y:S01]  /*4ec0*/  @P1 IMAD.MOV.U32 R57, RZ, RZ, R43.reuse ;  /* 0x000000ffff391224 */ /* 0x100fe200078e002b */
[----:B------:R-:W-:Y:S01]  /*4ed0*/  FMNMX3 R10, R67, R15, R10, !PT ;  /* 0x0000000f430a7276 */ /* 0x000fe2000780000a */
[----:B------:R-:W-:Y:S01]  /*4ee0*/  @P1 IMAD.MOV.U32 R55, RZ, RZ, R43 ;  /* 0x000000ffff371224 */ /* 0x000fe200078e002b */
[----:B------:R-:W-:Y:S01]  /*4ef0*/  @P1 LEA.HI.X R43, R11, UR16, R18, 0x3, P2 ;  /* 0x000000100b2b1c11 */ /* 0x000fe200090f1c12 */
[----:B------:R-:W-:Y:S01]  /*4f00*/  IMAD.SHL.U32 R9, R9, 0x1000000, RZ ;  /* 0x0100000009097824 */ /* 0x000fe200078e00ff */
[----:B------:R-:W-:Y:S01]  /*4f10*/  LOP3.LUT R11, R19, 0xffff, RZ, 0xc0, !PT ;  /* 0x0000ffff130b7812 */ /* 0x000fe200078ec0ff */
[----:B------:R-:W-:Y:S01]  /*4f20*/  IMAD.U32 R41, RZ, RZ, UR28 ;  /* 0x0000001cff297e24 */ /* 0x000fe2000f8e00ff */
[----:B------:R-:W-:Y:S01]  /*4f30*/  @P1 LEA R60, P2, R74, UR15, 0x3 ;  /* 0x0000000f4a3c1c11 */ /* 0x000fe2000f8418ff */
[----:B------:R-:W-:Y:S01]  /*4f40*/  IMAD.U32 R61, RZ, RZ, UR28 ;  /* 0x0000001cff3d7e24 */ /* 0x000fe2000f8e00ff */
[----:B------:R-:W-:Y:S01]  /*4f50*/  LOP3.LUT R38, R0, 0xff000000, R9, 0xf8, !PT ;  /* 0xff00000000267812 */ /* 0x000fe200078ef809 */
[----:B------:R-:W-:Y:S01]  /*4f60*/  IMAD.SHL.U32 R11, R11, 0x1000000, RZ ;  /* 0x010000000b0b7824 */ /* 0x000fe200078e00ff */
[----:B------:R-:W-:Y:S01]  /*4f70*/  @P1 LEA R18, P4, R58, UR15, 0x3 ;  /* 0x0000000f3a121c11 */ /* 0x000fe2000f8818ff */
[----:B------:R-:W-:Y:S01]  /*4f80*/  @P1 VIADD R9, R5, UR13 ;  /* 0x0000000d05091c36 */ /* 0x000fe20008000000 */
[----:B------:R-:W-:Y:S01]  /*4f90*/  @UP0 UIMAD UR13, UR29, 0xd, URZ ;  /* 0x0000000d1d0d08a4 */ /* 0x000fe2000f8e02ff */
[----:B------:R-:W-:Y:S01]  /*4fa0*/  @P1 VIADD R5, R59, UR17 ;  /* 0x000000113b051c36 */ /* 0x000fe20008000000 */
[----:B------:R-:W-:Y:S01]  /*4fb0*/  LOP3.LUT R72, R16, 0xff000000, R11, 0xf8, !PT ;  /* 0xff00000010487812 */ /* 0x000fe200078ef80b */
[----:B------:R-:W-:Y:S01]  /*4fc0*/  @P1 VIADD R11, R75, UR10 ;  /* 0x0000000a4b0b1c36 */ /* 0x000fe20008000000 */
[----:B------:R-:W-:Y:S01]  /*4fd0*/  @UP0 UIMAD UR17, UR29, 0xe, URZ ;  /* 0x0000000e1d1108a4 */ /* 0x000fe2000f8e02ff */
[----:B------:R-:W-:Y:S01]  /*4fe0*/  IMAD.SHL.U32 R20, R20, 0x1000000, RZ ;  /* 0x0100000014147824 */ /* 0x000fe200078e00ff */
[----:B------:R-:W-:Y:S01]  /*4ff0*/  FMNMX3 R69, R69, R10, R70, !PT ;  /* 0x0000000a45457276 */ /* 0x000fe20007800046 */
[----:B------:R-:W-:Y:S01]  /*5000*/  @P1 IMAD.WIDE.U32 R56, R41, 0xe, R56 ;  /* 0x0000000e29381825 */ /* 0x000fe200078e0038 */
[----:B------:R-:W-:Y:S01]  /*5010*/  @P1 LEA.HI.X R41, R4, UR16, R9, 0x3, P3 ;  /* 0x0000001004291c11 */ /* 0x000fe200098f1c09 */
[----:B------:R-:W-:Y:S01]  /*5020*/  @UP0 UIMAD UR10, UR29, 0xc, URZ ;  /* 0x0000000c1d0a08a4 */ /* 0x000fe2000f8e02ff */
[----:B------:R-:W-:Y:S01]  /*5030*/  LOP3.LUT R36, R21, 0xff000000, R20, 0xf8, !PT ;  /* 0xff00000015247812 */ /* 0x000fe200078ef814 */
[----:B------:R-:W-:Y:S01]  /*5040*/  @P1 IMAD.WIDE.U32 R54, R61, 0xf, R54 ;  /* 0x0000000f3d361825 */ /* 0x000fe200078e0036 */
[----:B------:R-:W-:-:S02]  /*5050*/  @P1 LEA.HI.X R61, R74, UR16, R11, 0x3, P2 ;  /* 0x000000104a3d1c11 */ /* 0x000fc400090f1c0b */
[----:B------:R-:W-:Y:S01]  /*5060*/  @P1 LEA.HI.X R19, R58, UR16, R5, 0x3, P4 ;  /* 0x000000103a131c11 */ /* 0x000fe2000a0f1c05 */
[----:B------:R-:W-:Y:S01]  /*5070*/  @P1 VIADD R11, R13, UR13 ;  /* 0x0000000d0d0b1c36 */ /* 0x000fe20008000000 */
[----:B------:R-:W-:Y:S01]  /*5080*/  @P1 LEA R20, P3, R12, UR15, 0x3 ;  /* 0x0000000f0c141c11 */ /* 0x000fe2000f8618ff */
[----:B------:R-:W-:Y:S01]  /*5090*/  @P1 VIADD R9, R57, UR17 ;  /* 0x0000001139091c36 */ /* 0x000fe20008000000 */
[----:B------:R-:W-:Y:S01]  /*50a0*/  @P1 LEA R10, P4, R56, UR15, 0x3 ;  /* 0x0000000f380a1c11 */ /* 0x000fe2000f8818ff */
[----:B------:R-:W-:Y:S01]  /*50b0*/  @P1 VIADD R5, R55, UR18 ;  /* 0x0000001237051c36 */ /* 0x000fe20008000000 */
[----:B------:R-:W-:Y:S01]  /*50c0*/  @P1 LEA R4, P5, R54, UR15, 0x3 ;  /* 0x0000000f36041c11 */ /* 0x000fe2000f8a18ff */
[----:B------:R-:W-:Y:S01]  /*50d0*/  @P1 VIADD R15, R77, UR10 ;  /* 0x0000000a4d0f1c36 */ /* 0x000fe20008000000 */
[----:B------:R-:W-:Y:S01]  /*50e0*/  @P1 LEA.HI.X R21, R12, UR16, R11, 0x3, P3 ;  /* 0x000000100c151c11 */ /* 0x000fe200098f1c0b */
[----:B-----5:R-:W-:Y:S01]  /*50f0*/  HADD2.F32 R0, -RZ, R52.H0_H0 ;  /* 0x20000034ff007230 */ /* 0x020fe20000004100 */
[----:B------:R-:W-:-:S02]  /*5100*/  @P1 LEA.HI.X R11, R56, UR16, R9, 0x3, P4 ;  /* 0x00000010380b1c11 */ /* 0x000fc4000a0f1c09 */
[----:B------:R-:W-:Y:S02]  /*5110*/  @!P1 CS2R R56, SRZ ;  /* 0x0000000000389805 */ /* 0x000fe4000001ff00 */
[----:B------:R-:W-:Y:S02]  /*5120*/  @P1 LEA.HI.X R5, R54, UR16, R5, 0x3, P5 ;  /* 0x0000001036051c11 */ /* 0x000fe4000a8f1c05 */
[----:B------:R-:W-:Y:S02]  /*5130*/  @!P1 CS2R R54, SRZ ;  /* 0x0000000000369805 */ /* 0x000fe4000001ff00 */
[--C-:B------:R-:W-:Y:S01]  /*5140*/  SHF.R.U64 R63, R22, 0x10, R23.reuse ;  /* 0x00000010163f7819 */ /* 0x100fe20000001217 */
[----:B------:R-:W-:Y:S01]  /*5150*/  HADD2.F32 R12, -RZ, R53.H0_H0 ;  /* 0x20000035ff0c7230 */ /* 0x000fe20000004100 */
[----:B------:R-:W-:Y:S01]  /*5160*/  @P1 LEA R58, P2, R76, UR15, 0x3 ;  /* 0x0000000f4c3a1c11 */ /* 0x000fe2000f8418ff */
[----:B------:R0:W5:Y:S01]  /*5170*/  @P1 LDG.E.64 R56, desc[UR24][R60.64] ;  /* 0x000000183c381981 */ /* 0x000162000c1e1b00 */
[----:B------:R-:W-:Y:S01]  /*5180*/  SHF.R.U32.HI R62, RZ, 0x10, R23 ;  /* 0x00000010ff3e7819 */ /* 0x000fe20000011617 */
[----:B------:R-:W-:Y:S01]  /*5190*/  HADD2.F32 R16, -RZ, R22.H0_H0 ;  /* 0x20000016ff107230 */ /* 0x000fe20000004100 */
[--C-:B------:R-:W-:Y:S01]  /*51a0*/  SHF.R.U64 R9, R52, 0x10, R53.reuse ;  /* 0x0000001034097819 */ /* 0x100fe20000001235 */
[----:B------:R-:W5:Y:S01]  /*51b0*/  @P1 LDG.E.64 R54, desc[UR24][R42.64] ;  /* 0x000000182a361981 */ /* 0x000f62000c1e1b00 */
[----:B------:R-:W-:-:S02]  /*51c0*/  SHF.R.U32.HI R13, RZ, 0x10, R53 ;  /* 0x00000010ff0d7819 */ /* 0x000fc40000011635 */
[----:B------:R-:W-:Y:S02]  /*51d0*/  @!P1 CS2R R52, SRZ ;  /* 0x0000000000349805 */ /* 0x000fe4000001ff00 */
[----:B------:R-:W-:Y:S01]  /*51e0*/  @P1 LEA.HI.X R59, R76, UR16, R15, 0x3, P2 ;  /* 0x000000104c3b1c11 */ /* 0x000fe200090f1c0f */
[----:B------:R-:W-:Y:S02]  /*51f0*/  HADD2.F32 R15, -RZ, R23.H0_H0 ;  /* 0x20000017ff0f7230 */ /* 0x000fe40000004100 */
[----:B0-----:R-:W-:Y:S01]  /*5200*/  HADD2.F32 R60, -RZ, R63.H0_H0 ;  /* 0x2000003fff3c7230 */ /* 0x001fe20000004100 */
[----:B------:R-:W-:Y:S01]  /*5210*/  FSETP.GT.AND P2, PT, R16, RZ, PT ;  /* 0x000000ff1000720b */ /* 0x000fe20003f44000 */
[----:B------:R-:W-:Y:S01]  /*5220*/  HADD2.F32 R61, -RZ, R62.H0_H0 ;  /* 0x2000003eff3d7230 */ /* 0x000fe20000004100 */
[----:B------:R-:W-:Y:S02]  /*5230*/  @!P1 CS2R R42, SRZ ;  /* 0x00000000002a9805 */ /* 0x000fe4000001ff00 */
[----:B------:R-:W-:Y:S01]  /*5240*/  FSETP.GT.AND P3, PT, R60, RZ, PT ;  /* 0x000000ff3c00720b */ /* 0x000fe20003f64000 */
[----:B------:R-:W-:Y:S01]  /*5250*/  FMUL R16, R16, R16 ;  /* 0x0000001010107220 */ /* 0x000fe20000400000 */
[----:B------:R-:W-:Y:S01]  /*5260*/  FMUL R60, R60, R60 ;  /* 0x0000003c3c3c7220 */ /* 0x000fe20000400000 */
[----:B------:R-:W5:Y:S01]  /*5270*/  @P1 LDG.E.64 R52, desc[UR24][R40.64] ;  /* 0x0000001828341981 */ /* 0x000f62000c1e1b00 */
[C---:B------:R-:W-:Y:S01]  /*5280*/  FSETP.GT.AND P5, PT, R61.reuse, RZ, PT ;  /* 0x000000ff3d00720b */ /* 0x040fe20003fa4000 */
[----:B------:R-:W-:-:S02]  /*5290*/  FMUL R61, R61, R61 ;  /* 0x0000003d3d3d7220 */ /* 0x000fc40000400000 */
[----:B------:R0:W5:Y:S01]  /*52a0*/  @P1 LDG.E.64 R42, desc[UR24][R18.64] ;  /* 0x00000018122a1981 */ /* 0x000162000c1e1b00 */
[C---:B------:R-:W-:Y:S02]  /*52b0*/  FSETP.GT.AND P4, PT, R15.reuse, RZ, PT ;  /* 0x000000ff0f00720b */ /* 0x040fe40003f84000 */
[----:B------:R-:W-:Y:S02]  /*52c0*/  FSEL R16, R16, RZ, P2 ;  /* 0x000000ff10107208 */ /* 0x000fe40001000000 */
[----:B------:R-:W-:Y:S01]  /*52d0*/  @!P1 CS2R R40, SRZ ;  /* 0x0000000000289805 */ /* 0x000fe2000001ff00 */
[----:B0-----:R-:W-:Y:S01]  /*52e0*/  FMUL R18, R15, R15 ;  /* 0x0000000f0f127220 */ /* 0x001fe20000400000 */
[----:B------:R-:W-:-:S04]  /*52f0*/  FSEL R15, R60, RZ, P3 ;  /* 0x000000ff3c0f7208 */ /* 0x000fc80001800000 */
[----:B------:R0:W5:Y:S01]  /*5300*/  @P1 LDG.E.64 R40, desc[UR24][R58.64] ;  /* 0x000000183a281981 */ /* 0x000162000c1e1b00 */
[----:B------:R-:W-:Y:S02]  /*5310*/  FSEL R19, R18, RZ, P4 ;  /* 0x000000ff12137208 */ /* 0x000fe40002000000 */
[----:B------:R-:W-:Y:S02]  /*5320*/  FMNMX3 R60, R16, R69, R15, !PT ;  /* 0x00000045103c7276 */ /* 0x000fe4000780000f */
[----:B0-----:R-:W-:Y:S01]  /*5330*/  FSEL R58, R61, RZ, P5 ;  /* 0x000000ff3d3a7208 */ /* 0x001fe20002800000 */
[----:B------:R-:W-:-:S03]  /*5340*/  FMUL R61, R19, UR5 ;  /* 0x00000005133d7c20 */ /* 0x000fc60008400000 */
[----:B------:R-:W-:Y:S02]  /*5350*/  FMNMX3 R60, R19, R60, R58, !PT ;  /* 0x0000003c133c7276 */ /* 0x000fe4000780003a */
[----:B------:R-:W-:-:S06]  /*5360*/  @!P1 CS2R R18, SRZ ;  /* 0x0000000000129805 */ /* 0x000fcc000001ff00 */
[----:B------:R-:W5:Y:S01]  /*5370*/  @P1 LDG.E.64 R18, desc[UR24][R10.64] ;  /* 0x000000180a121981 */ /* 0x000f62000c1e1b00 */
[----:B------:R-:W-:Y:S02]  /*5380*/  HADD2.F32 R9, -RZ, R9.H0_H0 ;  /* 0x20000009ff097230 */ /* 0x000fe40000004100 */
[----:B------:R-:W-:Y:S01]  /*5390*/  FMUL R16, R16, UR5 ;  /* 0x0000000510107c20 */ /* 0x000fe20008400000 */
[C---:B------:R-:W-:Y:S01]  /*53a0*/  FSETP.GT.AND P2, PT, R0.reuse, RZ, PT ;  /* 0x000000ff0000720b */ /* 0x040fe20003f44000 */
[----:B------:R-:W-:Y:S01]  /*53b0*/  FMUL R0, R0, R0 ;  /* 0x0000000000007220 */ /* 0x000fe20000400000 */
[----:B------:R-:W-:Y:S01]  /*53c0*/  FMUL R59, R15, UR5 ;  /* 0x000000050f3b7c20 */ /* 0x000fe20008400000 */
[----:B------:R-:W-:Y:S01]  /*53d0*/  HADD2.F32 R13, -RZ, R13.H0_H0 ;  /* 0x2000000dff0d7230 */ /* 0x000fe20000004100 */
[C---:B------:R-:W-:Y:S01]  /*53e0*/  FSETP.GT.AND P3, PT, R9.reuse, RZ, PT ;  /* 0x000000ff0900720b */ /* 0x040fe20003f64000 */
[----:B------:R-:W-:Y:S01]  /*53f0*/  FMUL R9, R9, R9 ;  /* 0x0000000909097220 */ /* 0x000fe20000400000 */
[----:B------:R-:W-:-:S02]  /*5400*/  F2FP.SATFINITE.E4M3.F32.PACK_AB_MERGE_C R15, RZ, R16, RZ ;  /* 0x00000010ff0f723e */ /* 0x000fc400048070ff */
[----:B------:R-:W-:Y:S01]  /*5410*/  F2FP.SATFINITE.E4M3.F32.PACK_AB_MERGE_C R16, RZ, R61, RZ ;  /* 0x0000003dff10723e */ /* 0x000fe200048070ff */
[----:B------:R-:W-:Y:S01]  /*5420*/  HADD2.F32 R61, -RZ, R48.H0_H0 ;  /* 0x20000030ff3d7230 */ /* 0x000fe20000004100 */
[----:B------:R-:W-:Y:S02]  /*5430*/  FSEL R63, R0, RZ, P2 ;  /* 0x000000ff003f7208 */ /* 0x000fe40001000000 */
[----:B------:R-:W-:Y:S02]  /*5440*/  @!P1 CS2R R22, SRZ ;  /* 0x0000000000169805 */ /* 0x000fe4000001ff00 */
[C---:B------:R-:W-:Y:S01]  /*5450*/  FSETP.GT.AND P4, PT, R12.reuse, RZ, PT ;  /* 0x000000ff0c00720b */ /* 0x040fe20003f84000 */
[----:B------:R-:W-:Y:S01]  /*5460*/  FMUL R12, R12, R12 ;  /* 0x0000000c0c0c7220 */ /* 0x000fe20000400000 */
[C---:B------:R-:W-:Y:S01]  /*5470*/  FSETP.GT.AND P2, PT, R13.reuse, RZ, PT ;  /* 0x000000ff0d00720b */ /* 0x040fe20003f44000 */
[----:B------:R-:W-:Y:S01]  /*5480*/  FMUL R13, R13, R13 ;  /* 0x0000000d0d0d7220 */ /* 0x000fe20000400000 */
[----:B------:R-:W-:Y:S01]  /*5490*/  FSEL R9, R9, RZ, P3 ;  /* 0x000000ff09097208 */ /* 0x000fe20001800000 */
[----:B------:R-:W-:Y:S01]  /*54a0*/  FMUL R62, R58, UR5 ;  /* 0x000000053a3e7c20 */ /* 0x000fe20008400000 */
[C---:B------:R-:W-:Y:S01]  /*54b0*/  FSETP.GT.AND P5, PT, R61.reuse, RZ, PT ;  /* 0x000000ff3d00720b */ /* 0x040fe20003fa4000 */
[----:B------:R-:W-:Y:S01]  /*54c0*/  FMUL R61, R61, R61 ;  /* 0x0000003d3d3d7220 */ /* 0x000fe20000400000 */
[----:B------:R-:W-:Y:S01]  /*54d0*/  FSEL R67, R12, RZ, P4 ;  /* 0x000000ff0c437208 */ /* 0x000fe20002000000 */
[----:B------:R-:W-:Y:S01]  /*54e0*/  FMUL R0, R9, UR5 ;  /* 0x0000000509007c20 */ /* 0x000fe20008400000 */
[----:B------:R-:W-:Y:S01]  /*54f0*/  FMNMX3 R60, R63, R60, R9, !PT ;  /* 0x0000003c3f3c7276 */ /* 0x000fe20007800009 */
[----:B------:R-:W5:Y:S01]  /*5500*/  @P1 LDG.E.64 R22, desc[UR24][R20.64] ;  /* 0x0000001814161981 */ /* 0x000f62000c1e1b00 */
[----:B------:R-:W-:-:S02]  /*5510*/  FSEL R69, R13, RZ, P2 ;  /* 0x000000ff0d457208 */ /* 0x000fc40001000000 */
[----:B------:R-:W-:Y:S02]  /*5520*/  F2FP.SATFINITE.E4M3.F32.PACK_AB_MERGE_C R58, RZ, R59, RZ ;  /* 0x0000003bff3a723e */ /* 0x000fe400048070ff */
[----:B------:R-:W-:Y:S01]  /*5530*/  FSEL R12, R61, RZ, P5 ;  /* 0x000000ff3d0c7208 */ /* 0x000fe20002800000 */
[----:B------:R-:W-:Y:S01]  /*5540*/  FMUL R61, R63, UR5 ;  /* 0x000000053f3d7c20 */ /* 0x000fe20008400000 */
[----:B------:R-:W-:Y:S02]  /*5550*/  F2FP.SATFINITE.E4M3.F32.PACK_AB_MERGE_C R59, RZ, R62, RZ ;  /* 0x0000003eff3b723e */ /* 0x000fe400048070ff */
[----:B------:R-:W-:Y:S02]  /*5560*/  @!P1 CS2R R20, SRZ ;  /* 0x0000000000149805 */ /* 0x000fe4000001ff00 */
[C---:B------:R-:W-:Y:S01]  /*5570*/  FMNMX R13, R67.reuse, R60, !PT ;  /* 0x0000003c430d7209 */ /* 0x040fe20007800000 */
[----:B------:R-:W-:Y:S01]  /*5580*/  FMUL R60, R67, UR5 ;  /* 0x00000005433c7c20 */ /* 0x000fe20008400000 */
[----:B------:R-:W-:Y:S01]  /*5590*/  FMUL R62, R69, UR5 ;  /* 0x00000005453e7c20 */ /* 0x000fe20008400000 */
[----:B------:R-:W-:Y:S01]  /*55a0*/  F2FP.SATFINITE.E4M3.F32.PACK_AB_MERGE_C R0, RZ, R0, RZ ;  /* 0x00000000ff00723e */ /* 0x000fe200048070ff */
[----:B------:R0:W5:Y:S01]  /*55b0*/  @P1 LDG.E.64 R20, desc[UR24][R4.64] ;  /* 0x0000001804141981 */ /* 0x000162000c1e1b00 */
[----:B------:R-:W-:-:S02]  /*55c0*/  F2FP.SATFINITE.E4M3.F32.PACK_AB_MERGE_C R61, RZ, R61, RZ ;  /* 0x0000003dff3d723e */ /* 0x000fc400048070ff */
[----:B------:R-:W-:Y:S01]  /*55d0*/  LOP3.LUT R67, R59, 0xff, RZ, 0xc0, !PT ;  /* 0x000000ff3b437812 */ /* 0x000fe200078ec0ff */
[----:B------:R-:W-:Y:S01]  /*55e0*/  IMAD.SHL.U32 R63, R0, 0x100, RZ ;  /* 0x00000100003f7824 */ /* 0x000fe200078e00ff */
[----:B------:R-:W-:Y:S02]  /*55f0*/  F2FP.SATFINITE.E4M3.F32.PACK_AB_MERGE_C R60, RZ, R60, RZ ;  /* 0x0000003cff3c723e */ /* 0x000fe400048070ff */
[----:B------:R-:W-:Y:S02]  /*5600*/  F2FP.SATFINITE.E4M3.F32.PACK_AB_MERGE_C R62, RZ, R62, RZ ;  /* 0x0000003eff3e723e */ /* 0x000fe400048070ff */
[----:B0-----:R-:W-:Y:S02]  /*5610*/  LOP3.LUT R4, R15, 0xff, RZ, 0xc0, !PT ;  /* 0x000000ff0f047812 */ /* 0x001fe400078ec0ff */
[----:B------:R-:W-:Y:S01]  /*5620*/  LOP3.LUT R5, R16, 0xff, RZ, 0xc0, !PT ;  /* 0x000000ff10057812 */ /* 0x000fe200078ec0ff */
[----:B------:R-:W-:Y:S01]  /*5630*/  BSSY.RECONVERGENT B0, `(.L_x_26307) ;  /* 0x0000016000007945 */ /* 0x000fe20003800200 */
[----:B------:R-:W-:Y:S01]  /*5640*/  FMNMX3 R13, R69, R13, R12, !PT ;  /* 0x0000000d450d7276 */ /* 0x000fe2000780000c */
[----:B------:R-:W-:Y:S01]  /*5650*/  IMAD R9, R61, 0x100, R4 ;  /* 0x000001003d097824 */ /* 0x000fe200078e0204 */
[----:B------:R-:W-:Y:S01]  /*5660*/  LOP3.LUT R0, R63, 0xff, R58, 0xf8, !PT ;  /* 0x000000ff3f007812 */ /* 0x000fe200078ef83a */
[----:B------:R-:W-:-:S02]  /*5670*/  IMAD R5, R60, 0x100, R5 ;  /* 0x000001003c057824 */ /* 0x000fc400078e0205 */
[----:B------:R-:W-:Y:S01]  /*5680*/  IMAD R4, R62, 0x100, R67 ;  /* 0x000001003e047824 */ /* 0x000fe200078e0243 */
[----:B------:R-:W-:Y:S06]  /*5690*/  @P0 BRA `(.L_x_26308) ;  /* 0x00000000003c0947 */ /* 0x000fec0003800000 */
[----:B------:R-:W-:Y:S01]  /*56a0*/  LOP3.LUT R11, R17, 0x1c, RZ, 0xc0, !PT ;  /* 0x0000001c110b7812 */ /* 0x000fe200078ec0ff */
[----:B------:R-:W-:Y:S01]  /*56b0*/  IMAD.U32 R16, R16, 0x10000, RZ ;  /* 0x0001000010107824 */ /* 0x000fe200078e00ff */
[----:B------:R-:W-:Y:S02]  /*56c0*/  LOP3.LUT R59, R59, 0xffff, RZ, 0xc0, !PT ;  /* 0x0000ffff3b3b7812 */ /* 0x000fe400078ec0ff */
[----:B------:R-:W-:Y:S02]  /*56d0*/  IADD3 R11, PT, PT, R14, 0x1e, -R11 ;  /* 0x0000001e0e0b7810 */ /* 0x000fe40007ffe80b */
[----:B------:R-:W-:Y:S02]  /*56e0*/  LOP3.LUT R16, R16, 0xff0000, RZ, 0xc0, !PT ;  /* 0x00ff000010107812 */ /* 0x000fe400078ec0ff */
[----:B------:R-:W-:-:S03]  /*56f0*/  LOP3.LUT R11, R11, 0x1f, RZ, 0xc0, !PT ;  /* 0x0000001f0b0b7812 */ /* 0x000fc600078ec0ff */
[----:B------:R-:W-:Y:S01]  /*5700*/  IMAD R16, R59, 0x1000000, R16 ;  /* 0x010000003b107824 */ /* 0x000fe200078e0210 */
[----:B------:R-:W-:Y:S01]  /*5710*/  IADD3 R66, P1, P2, R11, UR11, R26 ;  /* 0x0000000b0b427c10 */ /* 0x000fe2000fa3e01a */
[----:B------:R-:W-:-:S03]  /*5720*/  IMAD.SHL.U32 R11, R58, 0x100, RZ ;  /* 0x000001003a0b7824 */ /* 0x000fc600078e00ff */
[----:B------:R-:W-:Y:S02]  /*5730*/  IADD3.X R59, PT, PT, RZ, UR12, R6, P1, P2 ;  /* 0x0000000cff3b7c10 */ /* 0x000fe40008fe4406 */
[----:B------:R-:W-:Y:S02]  /*5740*/  LEA R10, P1, R66, UR8, 0x2 ;  /* 0x00000008420a7c11 */ /* 0x000fe4000f8210ff */
[----:B------:R-:W-:Y:S02]  /*5750*/  LOP3.LUT R16, R16, 0xffff, R11, 0xf8, !PT ;  /* 0x0000ffff10107812 */ /* 0x000fe400078ef80b */
[----:B------:R-:W-:Y:S02]  /*5760*/  LEA.HI.X R11, R66, UR9, R59, 0x2, P1 ;  /* 0x00000009420b7c11 */ /* 0x000fe400088f143b */
[----:B------:R-:W-:-:S05]  /*5770*/  LOP3.LUT R15, R16, 0xff, R15, 0xf8, !PT ;  /* 0x000000ff100f7812 */ /* 0x000fca00078ef80f */
[----:B------:R0:W-:Y:S02]  /*5780*/  STG.E desc[UR24][R10.64], R15 ;  /* 0x0000000f0a007986 */ /* 0x0001e4000c101918 */
.L_x_26308:
[----:B------:R-:W-:Y:S05]  /*5790*/  BSYNC.RECONVERGENT B0 ;  /* 0x0000000000007941 */ /* 0x000fea0003800200 */
.L_x_26307:
[----:B------:R-:W-:Y:S04]  /*57a0*/  BSSY.RECONVERGENT B0, `(.L_x_26309) ;  /* 0x0000012000007945 */ /* 0x000fe80003800200 */
[----:B------:R-:W-:Y:S05]  /*57b0*/  @P0 BRA `(.L_x_26310) ;  /* 0x0000000000400947 */ /* 0x000fea0003800000 */
[----:B0-----:R-:W-:Y:S01]  /*57c0*/  LOP3.LUT R11, R17, 0x1c, RZ, 0xc0, !PT ;  /* 0x0000001c110b7812 */ /* 0x001fe200078ec0ff */
[----:B------:R-:W-:Y:S01]  /*57d0*/  IMAD.U32 R60, R60, 0x10000, RZ ;  /* 0x000100003c3c7824 */ /* 0x000fe200078e00ff */
[----:B------:R-:W-:Y:S02]  /*57e0*/  LOP3.LUT R62, R62, 0xffff, RZ, 0xc0, !PT ;  /* 0x0000ffff3e3e7812 */ /* 0x000fe400078ec0ff */
[----:B------:R-:W-:-:S04]  /*57f0*/  IADD3 R11, PT, PT, R14, 0x1e, -R11 ;  /* 0x0000001e0e0b7810 */ /* 0x000fc80007ffe80b */
[----:B------:R-:W-:-:S04]  /*5800*/  LOP3.LUT R11, R11, 0x1f, RZ, 0xc0, !PT ;  /* 0x0000001f0b0b7812 */ /* 0x000fc800078ec0ff */
[----:B------:R-:W-:Y:S02]  /*5810*/  IADD3 R15, P2, P3, R11, UR11, R26 ;  /* 0x0000000b0b0f7c10 */ /* 0x000fe4000fb5e01a */
[----:B------:R-:W-:Y:S02]  /*5820*/  LOP3.LUT R11, R60, 0xff0000, RZ, 0xc0, !PT ;  /* 0x00ff00003c0b7812 */ /* 0x000fe400078ec0ff */
[----:B------:R-:W-:Y:S02]  /*5830*/  IADD3 R15, P1, PT, R15, UR28, RZ ;  /* 0x0000001c0f0f7c10 */ /* 0x000fe4000ff3e0ff */
[----:B------:R-:W-:Y:S01]  /*5840*/  IADD3.X R16, PT, PT, RZ, UR12, R6, P2, P3 ;  /* 0x0000000cff107c10 */ /* 0x000fe200097e6406 */
[----:B------:R-:W-:-:S03]  /*5850*/  IMAD R62, R62, 0x1000000, R11 ;  /* 0x010000003e3e7824 */ /* 0x000fc600078e020b */
[----:B------:R-:W-:Y:S02]  /*5860*/  IADD3.X R16, PT, PT, R16, UR29, RZ, P1, !PT ;  /* 0x0000001d10107c10 */ /* 0x000fe40008ffe4ff */
[C---:B------:R-:W-:Y:S02]  /*5870*/  LEA R10, P1, R15.reuse, UR8, 0x2 ;  /* 0x000000080f0a7c11 */ /* 0x040fe4000f8210ff */
[----:B------:R-:W-:Y:S02]  /*5880*/  LOP3.LUT R62, R62, 0xffff, R63, 0xf8, !PT ;  /* 0x0000ffff3e3e7812 */ /* 0x000fe400078ef83f */
[----:B------:R-:W-:Y:S02]  /*5890*/  LEA.HI.X R11, R15, UR9, R16, 0x2, P1 ;  /* 0x000000090f0b7c11 */ /* 0x000fe400088f1410 */
[----:B------:R-:W-:-:S05]  /*58a0*/  LOP3.LUT R61, R62, 0xff, R61, 0xf8, !PT ;  /* 0x000000ff3e3d7812 */ /* 0x000fca00078ef83d */
[----:B------:R1:W-:Y:S02]  /*58b0*/  STG.E desc[UR24][R10.64], R61 ;  /* 0x0000003d0a007986 */ /* 0x0003e4000c101918 */
.L_x_26310:
[----:B------:R-:W-:Y:S05]  /*58c0*/  BSYNC.RECONVERGENT B0 ;  /* 0x0000000000007941 */ /* 0x000fea0003800200 */
.L_x_26309:
[--C-:B01----:R-:W-:Y:S01]  /*58d0*/  SHF.R.U64 R10, R48, 0x10, R49.reuse ;  /* 0x00000010300a7819 */ /* 0x103fe20000001231 */
[----:B------:R-:W-:Y:S01]  /*58e0*/  HADD2.F32 R11, -RZ, R49.H0_H0 ;  /* 0x20000031ff0b7230 */ /* 0x000fe20000004100 */
[----:B------:R-:W-:Y:S01]  /*58f0*/  SHF.R.U32.HI R15, RZ, 0x10, R49 ;  /* 0x00000010ff0f7819 */ /* 0x000fe20000011631 */
[----:B------:R-:W-:Y:S01]  /*5900*/  HADD2.F32 R16, -RZ, R46.H0_H0 ;  /* 0x2000002eff107230 */ /* 0x000fe20000004100 */
[--C-:B------:R-:W-:Y:S01]  /*5910*/  SHF.R.U64 R60, R46, 0x10, R47.reuse ;  /* 0x000000102e3c7819 */ /* 0x100fe2000000122f */
[----:B------:R-:W-:Y:S01]  /*5920*/  HADD2.F32 R10, -RZ, R10.H0_H0 ;  /* 0x2000000aff0a7230 */ /* 0x000fe20000004100 */
[C---:B------:R-:W-:Y:S01]  /*5930*/  FSETP.GT.AND P1, PT, R11.reuse, RZ, PT ;  /* 0x000000ff0b00720b */ /* 0x040fe20003f24000 */
[----:B------:R-:W-:Y:S01]  /*5940*/  HADD2.F32 R46, -RZ, R47.H0_H0 ;  /* 0x2000002fff2e7230 */ /* 0x000fe20000004100 */
[----:B------:R-:W-:Y:S01]  /*5950*/  SHF.R.U32.HI R59, RZ, 0x10, R47 ;  /* 0x00000010ff3b7819 */ /* 0x000fe2000001162f */
[----:B------:R-:W-:Y:S01]  /*5960*/  FMUL R11, R11, R11 ;  /* 0x0000000b0b0b7220 */ /* 0x000fe20000400000 */
[----:B------:R-:W-:Y:S01]  /*5970*/  HADD2.F32 R47, -RZ, R44.H0_H0 ;  /* 0x2000002cff2f7230 */ /* 0x000fe20000004100 */
[--C-:B------:R-:W-:Y:S01]  /*5980*/  SHF.R.U64 R58, R44, 0x10, R45.reuse ;  /* 0x000000102c3a7819 */ /* 0x100fe2000000122d */
[----:B------:R-:W-:Y:S01]  /*5990*/  HADD2.F32 R15, -RZ, R15.H0_H0 ;  /* 0x2000000fff0f7230 */ /* 0x000fe20000004100 */
[----:B------:R-:W-:Y:S01]  /*59a0*/  SHF.R.U32.HI R49, RZ, 0x10, R45 ;  /* 0x00000010ff317819 */ /* 0x000fe2000001162d */
[----:B------:R-:W-:Y:S01]  /*59b0*/  HADD2.F32 R48, -RZ, R45.H0_H0 ;  /* 0x2000002dff307230 */ /* 0x000fe20000004100 */
[C---:B------:R-:W-:Y:S01]  /*59c0*/  FSETP.GT.AND P4, PT, R10.reuse, RZ, PT ;  /* 0x000000ff0a00720b */ /* 0x040fe20003f84000 */
[----:B------:R-:W-:Y:S01]  /*59d0*/  FMUL R10, R10, R10 ;  /* 0x0000000a0a0a7220 */ /* 0x000fe20000400000 */
[C---:B------:R-:W-:Y:S01]  /*59e0*/  FSETP.GT.AND P3, PT, R16.reuse, RZ, PT ;  /* 0x000000ff1000720b */ /* 0x040fe20003f64000 */
[----:B------:R-:W-:Y:S01]  /*59f0*/  FMUL R16, R16, R16 ;  /* 0x0000001010107220 */ /* 0x000fe20000400000 */
[----:B------:R-:W-:Y:S01]  /*5a00*/  FSEL R11, R11, RZ, P1 ;  /* 0x000000ff0b0b7208 */ /* 0x000fe20000800000 */
[C---:B------:R-:W-:Y:S01]  /*5a10*/  FMUL R71, R46.reuse, R46 ;  /* 0x0000002e2e477220 */ /* 0x040fe20000400000 */
[----:B------:R-:W-:Y:S01]  /*5a20*/  FSETP.GT.AND P6, PT, R46, RZ, PT ;  /* 0x000000ff2e00720b */ /* 0x000fe20003fc4000 */
[C---:B------:R-:W-:Y:S01]  /*5a30*/  FMUL R67, R47.reuse, R47 ;  /* 0x0000002f2f437220 */ /* 0x040fe20000400000 */
[----:B------:R-:W-:Y:S01]  /*5a40*/  FSETP.GT.AND P5, PT, R47, RZ, PT ;  /* 0x000000ff2f00720b */ /* 0x000fe20003fa4000 */
[----:B------:R-:W-:Y:S01]  /*5a50*/  HADD2.F32 R44, -RZ, R60.H0_H0 ;  /* 0x2000003cff2c7230 */ /* 0x000fe20000004100 */
[----:B------:R-:W-:Y:S01]  /*5a60*/  FSETP.GT.AND P1, PT, R15, RZ, PT ;  /* 0x000000ff0f00720b */ /* 0x000fe20003f24000 */
[----:B------:R-:W-:-:S02]  /*5a70*/  HADD2.F32 R46, -RZ, R58.H0_H0 ;  /* 0x2000003aff2e7230 */ /* 0x000fc40000004100 */
[C---:B------:R-:W-:Y:S01]  /*5a80*/  FMUL R66, R48.reuse, R48 ;  /* 0x0000003030427220 */ /* 0x040fe20000400000 */
[----:B------:R-:W-:Y:S02]  /*5a90*/  HADD2.F32 R47, -RZ, R49.H0_H0 ;  /* 0x20000031ff2f7230 */ /* 0x000fe40000004100 */
[----:B------:R-:W-:Y:S01]  /*5aa0*/  FMUL R15, R15, R15 ;  /* 0x0000000f0f0f7220 */ /* 0x000fe20000400000 */
[----:B------:R-:W-:Y:S01]  /*5ab0*/  FSETP.GT.AND P2, PT, R48, RZ, PT ;  /* 0x000000ff3000720b */ /* 0x000fe20003f44000 */
[----:B------:R-:W-:Y:S01]  /*5ac0*/  HADD2.F32 R45, -RZ, R59.H0_H0 ;  /* 0x2000003bff2d7230 */ /* 0x000fe20000004100 */
[----:B------:R-:W-:Y:S01]  /*5ad0*/  FSEL R10, R10, RZ, P4 ;  /* 0x000000ff0a0a7208 */ /* 0x000fe20002000000 */
[----:B------:R-:W-:Y:S01]  /*5ae0*/  FMUL R70, R44, R44 ;  /* 0x0000002c2c467220 */ /* 0x000fe20000400000 */
[----:B------:R-:W-:Y:S01]  /*5af0*/  FSEL R59, R16, RZ, P3 ;  /* 0x000000ff103b7208 */ /* 0x000fe20001800000 */
[----:B------:R-:W-:Y:S01]  /*5b00*/  FMUL R62, R46, R46 ;  /* 0x0000002e2e3e7220 */ /* 0x000fe20000400000 */
[----:B------:R-:W-:Y:S01]  /*5b10*/  FSEL R71, R71, RZ, P6 ;  /* 0x000000ff47477208 */ /* 0x000fe20003000000 */
[----:B------:R-:W-:Y:S01]  /*5b20*/  FMUL R61, R47, R47 ;  /* 0x0000002f2f3d7220 */ /* 0x000fe20000400000 */
[----:B------:R-:W-:Y:S01]  /*5b30*/  FSEL R67, R67, RZ, P5 ;  /* 0x000000ff43437208 */ /* 0x000fe20002800000 */
[----:B------:R-:W-:Y:S01]  /*5b40*/  FMUL R63, R45, R45 ;  /* 0x0000002d2d3f7220 */ /* 0x000fe20000400000 */
[----:B------:R-:W-:Y:S01]  /*5b50*/  FSEL R66, R66, RZ, P2 ;  /* 0x000000ff42427208 */ /* 0x000fe20001000000 */
[----:B------:R-:W-:Y:S01]  /*5b60*/  FMUL R68, R12, UR5 ;  /* 0x000000050c447c20 */ /* 0x000fe20008400000 */
[----:B------:R-:W-:Y:S01]  /*5b70*/  FSEL R16, R15, RZ, P1 ;  /* 0x000000ff0f107208 */ /* 0x000fe20000800000 */
[----:B------:R-:W-:Y:S01]  /*5b80*/  FMUL R60, R11, UR5 ;  /* 0x000000050b3c7c20 */ /* 0x000fe20008400000 */
[----:B------:R-:W-:Y:S01]  /*5b90*/  FMNMX3 R13, R10, R13, R11, !PT ;  /* 0x0000000d0a0d7276 */ /* 0x000fe2000780000b */
[----:B------:R-:W-:Y:S01]  /*5ba0*/  FMUL R58, R71, UR5 ;  /* 0x00000005473a7c20 */ /* 0x000fe20008400000 */
[----:B------:R-:W-:Y:S01]  /*5bb0*/  FSETP.GT.AND P3, PT, R44, RZ, PT ;  /* 0x000000ff2c00720b */ /* 0x000fe20003f64000 */
[----:B------:R-:W-:Y:S01]  /*5bc0*/  FMUL R44, R10, UR5 ;  /* 0x000000050a2c7c20 */ /* 0x000fe20008400000 */
[----:B------:R-:W-:Y:S01]  /*5bd0*/  FSETP.GT.AND P5, PT, R46, RZ, PT ;  /* 0x000000ff2e00720b */ /* 0x000fe20003fa4000 */
[----:B------:R-:W-:Y:S01]  /*5be0*/  BSSY.RECONVERGENT B0, `(.L_x_26311) ;  /* 0x000002b000007945 */ /* 0x000fe20003800200 */
        /* <DEDUP_REMOVED lines=8> */
[----:B------:R-:W-:-:S02]  /*5c70*/  FSEL R62, R62, RZ, P5 ;  /* 0x000000ff3e3e7208 */ /* 0x000fc40002800000 */
[----:B------:R-:W-:Y:S01]  /*5c80*/  FSEL R61, R61, RZ, P2 ;  /* 0x000000ff3d3d7208 */ /* 0x000fe20001000000 */
[----:B------:R-:W-:Y:S01]  /*5c90*/  FMUL R13, R70, UR5 ;  /* 0x00000005460d7c20 */ /* 0x000fe20008400000 */
[----:B------:R-:W-:Y:S01]  /*5ca0*/  FSEL R63, R63, RZ, P6 ;  /* 0x000000ff3f3f7208 */ /* 0x000fe20003000000 */
[----:B------:R-:W-:Y:S01]  /*5cb0*/  FMUL R12, R62, UR5 ;  /* 0x000000053e0c7c20 */ /* 0x000fe20008400000 */
[----:B------:R-:W-:Y:S01]  /*5cc0*/  F2FP.SATFINITE.E4M3.F32.PACK_AB_MERGE_C R68, RZ, R68, RZ ;  /* 0x00000044ff44723e */ /* 0x000fe200048070ff */
[----:B------:R-:W-:Y:S01]  /*5cd0*/  FMUL R46, R61, UR5 ;  /* 0x000000053d2e7c20 */ /* 0x000fe20008400000 */
[----:B------:R-:W-:Y:S02]  /*5ce0*/  F2FP.SATFINITE.E4M3.F32.PACK_AB_MERGE_C R60, RZ, R60, RZ ;  /* 0x0000003cff3c723e */ /* 0x000fe400048070ff */
[----:B------:R-:W-:Y:S02]  /*5cf0*/  F2FP.SATFINITE.E4M3.F32.PACK_AB_MERGE_C R59, RZ, R59, RZ ;  /* 0x0000003bff3b723e */ /* 0x000fe400048070ff */
[----:B------:R-:W-:-:S02]  /*5d00*/  F2FP.SATFINITE.E4M3.F32.PACK_AB_MERGE_C R58, RZ, R58, RZ ;  /* 0x0000003aff3a723e */ /* 0x000fc400048070ff */
[----:B------:R-:W-:Y:S02]  /*5d10*/  F2FP.SATFINITE.E4M3.F32.PACK_AB_MERGE_C R45, RZ, R45, RZ ;  /* 0x0000002dff2d723e */ /* 0x000fe400048070ff */
[----:B------:R-:W-:Y:S02]  /*5d20*/  F2FP.SATFINITE.E4M3.F32.PACK_AB_MERGE_C R44, RZ, R44, RZ ;  /* 0x0000002cff2c723e */ /* 0x000fe400048070ff */
[----:B------:R-:W-:Y:S01]  /*5d30*/  F2FP.SATFINITE.E4M3.F32.PACK_AB_MERGE_C R16, RZ, R16, RZ ;  /* 0x00000010ff10723e */ /* 0x000fe200048070ff */
[----:B------:R-:W-:Y:S06]  /*5d40*/  @P0 BRA `(.L_x_26312) ;  /* 0x0000000000500947 */ /* 0x000fec0003800000 */
[----:B------:R-:W-:Y:S01]  /*5d50*/  LOP3.LUT R11, R17, 0x1c, RZ, 0xc0, !PT ;  /* 0x0000001c110b7812 */ /* 0x000fe200078ec0ff */
[----:B------:R-:W-:Y:S02]  /*5d60*/  IMAD.U32 R10, R60, 0x10000, RZ ;  /* 0x000100003c0a7824 */ /* 0x000fe400078e00ff */
[----:B------:R-:W-:Y:S01]  /*5d70*/  IMAD.U32 R49, RZ, RZ, UR28 ;  /* 0x0000001cff317e24 */ /* 0x000fe2000f8e00ff */
[----:B------:R-:W-:Y:S02]  /*5d80*/  IADD3 R47, PT, PT, R14, 0x1e, -R11 ;  /* 0x0000001e0e2f7810 */ /* 0x000fe40007ffe80b */
[----:B------:R-:W-:Y:S02]  /*5d90*/  LOP3.LUT R11, R10, 0xff0000, RZ, 0xc0, !PT ;  /* 0x00ff00000a0b7812 */ /* 0x000fe400078ec0ff */
[----:B------:R-:W-:-:S05]  /*5da0*/  LOP3.LUT R10, R16, 0xffff, RZ, 0xc0, !PT ;  /* 0x0000ffff100a7812 */ /* 0x000fca00078ec0ff */
[----:B------:R-:W-:Y:S01]  /*5db0*/  IMAD R10, R10, 0x1000000, R11 ;  /* 0x010000000a0a7824 */ /* 0x000fe200078e020b */
[----:B------:R-:W-:Y:S01]  /*5dc0*/  LOP3.LUT R11, R47, 0x1f, RZ, 0xc0, !PT ;  /* 0x0000001f2f0b7812 */ /* 0x000fe200078ec0ff */
[----:B------:R-:W-:-:S03]  /*5dd0*/  IMAD.SHL.U32 R47, R44, 0x100, RZ ;  /* 0x000001002c2f7824 */ /* 0x000fc600078e00ff */
[----:B------:R-:W-:Y:S02]  /*5de0*/  IADD3 R11, P2, P3, R11, UR11, R26 ;  /* 0x0000000b0b0b7c10 */ /* 0x000fe4000fb5e01a */
[----:B------:R-:W-:Y:S01]  /*5df0*/  LOP3.LUT R47, R10, 0xffff, R47, 0xf8, !PT ;  /* 0x0000ffff0a2f7812 */ /* 0x000fe200078ef82f */
[----:B------:R-:W-:Y:S01]  /*5e00*/  IMAD.U32 R10, RZ, RZ, UR28 ;  /* 0x0000001cff0a7e24 */ /* 0x000fe2000f8e00ff */
[----:B------:R-:W-:Y:S02]  /*5e10*/  IADD3.X R48, PT, PT, RZ, UR12, R6, P2, P3 ;  /* 0x0000000cff307c10 */ /* 0x000fe400097e6406 */
[----:B------:R-:W-:Y:S02]  /*5e20*/  LOP3.LUT R47, R47, 0xff, R68, 0xf8, !PT ;  /* 0x000000ff2f2f7812 */ /* 0x000fe400078ef844 */
[----:B------:R-:W-:Y:S01]  /*5e30*/  LEA R11, P1, R10, R11, 0x1 ;  /* 0x0000000b0a0b7211 */ /* 0x000fe200078208ff */
[----:B------:R-:W-:-:S05]  /*5e40*/  IMAD.U32 R10, RZ, RZ, UR29 ;  /* 0x0000001dff0a7e24 */ /* 0x000fca000f8e00ff */
[----:B------:R-:W-:Y:S02]  /*5e50*/  LEA.HI.X R48, R49, R48, R10, 0x1, P1 ;  /* 0x0000003031307211 */ /* 0x000fe400008f0c0a */
[----:B------:R-:W-:-:S04]  /*5e60*/  LEA R10, P1, R11, UR8, 0x2 ;  /* 0x000000080b0a7c11 */ /* 0x000fc8000f8210ff */
[----:B------:R-:W-:-:S05]  /*5e70*/  LEA.HI.X R11, R11, UR9, R48, 0x2, P1 ;  /* 0x000000090b0b7c11 */ /* 0x000fca00088f1430 */
[----:B------:R0:W-:Y:S04]  /*5e80*/  STG.E desc[UR24][R10.64], R47 ;  /* 0x0000002f0a007986 */ /* 0x0001e8000c101918 */
.L_x_26312:
[----:B------:R-:W-:Y:S05]  /*5e90*/  BSYNC.RECONVERGENT B0 ;  /* 0x0000000000007941 */ /* 0x000fea0003800200 */
.L_x_26311:
[----:B0-----:R-:W-:Y:S01]  /*5ea0*/  FMUL R10, R63, UR5 ;  /* 0x000000053f0a7c20 */ /* 0x001fe20008400000 */
[----:B------:R-:W-:Y:S01]  /*5eb0*/  BSSY.RECONVERGENT B0, `(.L_x_26313) ;  /* 0x000001a000007945 */ /* 0x000fe20003800200 */
[----:B------:R-:W-:Y:S02]  /*5ec0*/  F2FP.SATFINITE.E4M3.F32.PACK_AB_MERGE_C R15, RZ, R15, RZ ;  /* 0x0000000fff0f723e */ /* 0x000fe400048070ff */
[----:B------:R-:W-:Y:S02]  /*5ed0*/  F2FP.SATFINITE.E4M3.F32.PACK_AB_MERGE_C R13, RZ, R13, RZ ;  /* 0x0000000dff0d723e */ /* 0x000fe400048070ff */
[----:B------:R-:W-:Y:S02]  /*5ee0*/  F2FP.SATFINITE.E4M3.F32.PACK_AB_MERGE_C R12, RZ, R12, RZ ;  /* 0x0000000cff0c723e */ /* 0x000fe400048070ff */
[----:B------:R-:W-:Y:S02]  /*5ef0*/  F2FP.SATFINITE.E4M3.F32.PACK_AB_MERGE_C R11, RZ, R46, RZ ;  /* 0x0000002eff0b723e */ /* 0x000fe400048070ff */
[----:B------:R-:W-:Y:S01]  /*5f00*/  F2FP.SATFINITE.E4M3.F32.PACK_AB_MERGE_C R10, RZ, R10, RZ ;  /* 0x0000000aff0a723e */ /* 0x000fe200048070ff */
[----:B------:R-:W-:Y:S06]  /*5f10*/  @P0 BRA `(.L_x_26314) ;  /* 0x00000000004c0947 */ /* 0x000fec0003800000 */
[----:B------:R-:W-:Y:S01]  /*5f20*/  LOP3.LUT R47, R17, 0x1c, RZ, 0xc0, !PT ;  /* 0x0000001c112f7812 */ /* 0x000fe200078ec0ff */
[----:B------:R-:W-:Y:S01]  /*5f30*/  IMAD.U32 R49, RZ, RZ, UR28 ;  /* 0x0000001cff317e24 */ /* 0x000fe2000f8e00ff */
[----:B------:R-:W-:Y:S02]  /*5f40*/  UIMAD UR10, UR29, 0x3, URZ ;  /* 0x000000031d0a78a4 */ /* 0x000fe4000f8e02ff */
[----:B------:R-:W-:-:S04]  /*5f50*/  IADD3 R47, PT, PT, R14, 0x1e, -R47 ;  /* 0x0000001e0e2f7810 */ /* 0x000fc80007ffe82f */
[----:B------:R-:W-:-:S04]  /*5f60*/  LOP3.LUT R47, R47, 0x1f, RZ, 0xc0, !PT ;  /* 0x0000001f2f2f7812 */ /* 0x000fc800078ec0ff */
[----:B------:R-:W-:-:S04]  /*5f70*/  IADD3 R46, P1, P2, R47, UR11, R26 ;  /* 0x0000000b2f2e7c10 */ /* 0x000fc8000fa3e01a */
        /* <DEDUP_REMOVED lines=13> */
.L_x_26314:
[----:B------:R-:W-:Y:S05]  /*6050*/  BSYNC.RECONVERGENT B0 ;  /* 0x0000000000007941 */ /* 0x000fea0003800200 */
.L_x_26313:
[----:B------:R-:W-:Y:S04]  /*6060*/  BSSY.RECONVERGENT B0, `(.L_x_26315) ;  /* 0x0000015000007945 */ /* 0x000fe80003800200 */
[----:B------:R-:W-:Y:S05]  /*6070*/  @P0 BRA `(.L_x_26316) ;  /* 0x00000000004c0947 */ /* 0x000fea0003800000 */
[----:B------:R-:W-:Y:S01]  /*6080*/  IMAD.U32 R46, R15, 0x10000, RZ ;  /* 0x000100000f2e7824 */ /* 0x000fe200078e00ff */
[----:B0-----:R-:W-:Y:S01]  /*6090*/  LOP3.LUT R49, R17, 0x1c, RZ, 0xc0, !PT ;  /* 0x0000001c11317812 */ /* 0x001fe200078ec0ff */
[----:B------:R-:W-:Y:S02]  /*60a0*/  ULOP3.LUT UR10, UR22, 0xfffffffc, URZ, 0xc0, !UPT ;  /* 0xfffffffc160a7892 */ /* 0x000fe4000f8ec0ff */
[----:B------:R-:W-:Y:S01]  /*60b0*/  ULOP3.LUT UR13, UR23, 0x3fffffff, URZ, 0xc0, !UPT ;  /* 0x3fffffff170d7892 */ /* 0x000fe2000f8ec0ff */
        /* <DEDUP_REMOVED lines=8> */
[----:B------:R-:W-:Y:S02]  /*6140*/  LOP3.LUT R48, R46, 0xffff, R47, 0xf8, !PT ;  /* 0x0000ffff2e307812 */ /* 0x000fe400078ef82f */
[----:B------:R-:W-:Y:S02]  /*6150*/  IADD3 R47, P1, PT, R49, UR10, RZ ;  /* 0x0000000a312f7c10 */ /* 0x000fe4000ff3e0ff */
[----:B------:R-:W-:Y:S02]  /*6160*/  LOP3.LUT R49, R48, 0xff, R45, 0xf8, !PT ;  /* 0x000000ff30317812 */ /* 0x000fe400078ef82d */
[----:B------:R-:W-:Y:S02]  /*6170*/  IADD3.X R74, PT, PT, R74, UR13, RZ, P1, !PT ;  /* 0x0000000d4a4a7c10 */ /* 0x000fe40008ffe4ff */
[----:B------:R-:W-:-:S04]  /*6180*/  LEA R46, P1, R47, UR8, 0x2 ;  /* 0x000000082f2e7c11 */ /* 0x000fc8000f8210ff */
[----:B------:R-:W-:-:S05]  /*6190*/  LEA.HI.X R47, R47, UR9, R74, 0x2, P1 ;  /* 0x000000092f2f7c11 */ /* 0x000fca00088f144a */
[----:B------:R1:W-:Y:S04]  /*61a0*/  STG.E desc[UR24][R46.64], R49 ;  /* 0x000000312e007986 */ /* 0x0003e8000c101918 */
.L_x_26316:
[----:B------:R-:W-:Y:S05]  /*61b0*/  BSYNC.RECONVERGENT B0 ;  /* 0x0000000000007941 */ /* 0x000fea0003800200 */
.L_x_26315:
[----:B-1----:R-:W1:Y:S01]  /*61c0*/  S2R R46, SR_CgaCtaId ;  /* 0x00000000002e7919 */ /* 0x002e620000008800 */
[----:B------:R-:W-:Y:S01]  /*61d0*/  MOV R27, 0x400 ;  /* 0x00000400001b7802 */ /* 0x000fe20000000f00 */
[----:B------:R-:W-:Y:S01]  /*61e0*/  IMAD.U32 R68, R68, 0x10000, RZ ;  /* 0x0001000044447824 */ /* 0x000fe200078e00ff */
[----:B0-----:R-:W-:Y:S01]  /*61f0*/  LOP3.LUT R48, R14, 0x1f, RZ, 0xc0, !PT ;  /* 0x0000001f0e307812 */ /* 0x001fe200078ec0ff */
[----:B------:R-:W-:Y:S01]  /*6200*/  BSSY.RECONVERGENT B0, `(.L_x_26317) ;  /* 0x0000079000007945 */ /* 0x000fe20003800200 */
[----:B------:R-:W-:Y:S01]  /*6210*/  FMNMX3 R69, R70, R69, R71, !PT ;  /* 0x0000004546457276 */ /* 0x000fe20007800047 */
[----:B------:R-:W-:Y:S01]  /*6220*/  VIADD R27, R27, 0x20 ;  /* 0x000000201b1b7836 */ /* 0x000fe20000000000 */
[----:B------:R-:W-:Y:S01]  /*6230*/  IADD3 R70, P5, PT, R26, UR11, RZ ;  /* 0x0000000b1a467c10 */ /* 0x000fe2000ffbe0ff */
[----:B------:R-:W-:Y:S01]  /*6240*/  IMAD R47, R48, 0x108, RZ ;  /* 0x00000108302f7824 */ /* 0x000fe200078e02ff */
[----:B------:R-:W-:Y:S02]  /*6250*/  SHF.R.U32.HI R26, RZ, 0x5, R14 ;  /* 0x00000005ff1a7819 */ /* 0x000fe4000001160e */
[----:B------:R-:W-:-:S02]  /*6260*/  LOP3.LUT R59, R59, 0xffff, RZ, 0xc0, !PT ;  /* 0x0000ffff3b3b7812 */ /* 0x000fc400078ec0ff */
[C---:B------:R-:W-:Y:S02]  /*6270*/  LEA R71, R26.reuse, 0x3, 0x2 ;  /* 0x000000031a477811 */ /* 0x040fe400078e10ff */
[----:B------:R-:W-:Y:S01]  /*6280*/  FMNMX3 R67, R63, R69, R67, !PT ;  /* 0x000000453f437276 */ /* 0x000fe20007800043 */
[----:B------:R-:W-:Y:S01]  /*6290*/  IMAD.SHL.U32 R59, R59, 0x1000000, RZ ;  /* 0x010000003b3b7824 */ /* 0x000fe200078e00ff */
[----:B------:R-:W-:Y:S02]  /*62a0*/  ISETP.GE.U32.AND P1, PT, R71, UR7, PT ;  /* 0x0000000747007c0c */ /* 0x000fe4000bf26070 */
[----:B------:R-:W-:Y:S01]  /*62b0*/  LOP3.LUT R71, R17, 0x1c, RZ, 0xc0, !PT ;  /* 0x0000001c11477812 */ /* 0x000fe200078ec0ff */
[----:B------:R-:W-:Y:S01]  /*62c0*/  IMAD R17, R26, -0x4, R14 ;  /* 0xfffffffc1a117824 */ /* 0x000fe200078e020e */
[----:B------:R-:W-:Y:S02]  /*62d0*/  FMNMX3 R67, R62, R67, R66, !PT ;  /* 0x000000433e437276 */ /* 0x000fe40007800042 */
[----:B------:R-:W-:Y:S01]  /*62e0*/  IADD3 R71, PT, PT, R14, 0x1e, -R71 ;  /* 0x0000001e0e477810 */ /* 0x000fe20007ffe847 */
[----:B------:R-:W-:Y:S01]  /*62f0*/  VIADD R17, R17, 0x1d ;  /* 0x0000001d11117836 */ /* 0x000fe20000000000 */
[----:B------:R-:W-:-:S02]  /*6300*/  LOP3.LUT R0, R0, 0xffff, RZ, 0xc0, !PT ;  /* 0x0000ffff00007812 */ /* 0x000fc400078ec0ff */
[----:B------:R-:W-:Y:S02]  /*6310*/  LOP3.LUT R71, R71, 0x1f, RZ, 0xc0, !PT ;  /* 0x0000001f47477812 */ /* 0x000fe400078ec0ff */
[----:B------:R-:W-:Y:S02]  /*6320*/  LOP3.LUT R17, R17, 0x1f, RZ, 0xc0, !PT ;  /* 0x0000001f11117812 */ /* 0x000fe400078ec0ff */
[----:B------:R-:W-:Y:S02]  /*6330*/  LOP3.LUT R13, R13, 0xffff, RZ, 0xc0, !PT ;  /* 0x0000ffff0d0d7812 */ /* 0x000fe400078ec0ff */
[----:B-1----:R-:W-:Y:S01]  /*6340*/  LEA R49, R46, R27, 0x18 ;  /* 0x0000001b2e317211 */ /* 0x002fe200078ec0ff */
[----:B------:R-:W-:Y:S01]  /*6350*/  IMAD.SHL.U32 R27, R7, 0x8, RZ ;  /* 0x00000008071b7824 */ /* 0x000fe200078e00ff */
[----:B------:R-:W-:Y:S02]  /*6360*/  ISETP.GE.U32.OR P1, PT, R17, UR14, P1 ;  /* 0x0000000e11007c0c */ /* 0x000fe40008f26470 */
[----:B------:R-:W-:Y:S01]  /*6370*/  IADD3.X R6, PT, PT, R6, UR12, RZ, P5, !PT ;  /* 0x0000000c06067c10 */ /* 0x000fe2000affe4ff */
[----:B------:R-:W-:Y:S01]  /*6380*/  IMAD.IADD R46, R47, 0x1, R49 ;  /* 0x000000012f2e7824 */ /* 0x000fe200078e0231 */
[----:B------:R-:W-:-:S05]  /*6390*/  LOP3.LUT R27, R27, 0xf8, RZ, 0xc0, !PT ;  /* 0x000000f81b1b7812 */ /* 0x000fca00078ec0ff */
[----:B------:R-:W-:-:S05]  /*63a0*/  IMAD.IADD R27, R46, 0x1, R27 ;  /* 0x000000012e1b7824 */ /* 0x000fca00078e021b */
[----:B------:R0:W-:Y:S02]  /*63b0*/  STS.64 [R27], R32 ;  /* 0x000000201b007388 */ /* 0x0001e40000000a00 */
[----:B0-----:R-:W-:-:S05]  /*63c0*/  LOP3.LUT R33, RZ, R8, RZ, 0x33, !PT ;  /* 0x00000008ff217212 */ /* 0x001fca00078e33ff */
[----:B------:R-:W-:-:S04]  /*63d0*/  IMAD.IADD R74, R33, 0x1, R14 ;  /* 0x00000001214a7824 */ /* 0x000fc800078e020e */
[----:B------:R-:W-:-:S05]  /*63e0*/  IMAD.SHL.U32 R74, R74, 0x8, RZ ;  /* 0x000000084a4a7824 */ /* 0x000fca00078e00ff */
[----:B------:R-:W-:Y:S02]  /*63f0*/  LOP3.LUT R75, R74, 0xf8, RZ, 0xc0, !PT ;  /* 0x000000f84a4b7812 */ /* 0x000fe400078ec0ff */
[----:B------:R-:W-:Y:S02]  /*6400*/  LOP3.LUT R74, R68, 0xff0000, RZ, 0xc0, !PT ;  /* 0x00ff0000444a7812 */ /* 0x000fe400078ec0ff */
[----:B------:R-:W-:Y:S01]  /*6410*/  IADD3 R68, P4, PT, R71, R70, RZ ;  /* 0x0000004647447210 */ /* 0x000fe20007f9e0ff */
[----:B------:R-:W-:Y:S01]  /*6420*/  IMAD.IADD R32, R46, 0x1, R75 ;  /* 0x000000012e207824 */ /* 0x000fe200078e024b */
[----:B------:R-:W-:Y:S02]  /*6430*/  LOP3.LUT R71, R12, 0xff, RZ, 0xc0, !PT ;  /* 0x000000ff0c477812 */ /* 0x000fe400078ec0ff */
[----:B------:R-:W-:Y:S02]  /*6440*/  LOP3.LUT R12, R11, 0xff, RZ, 0xc0, !PT ;  /* 0x000000ff0b0c7812 */ /* 0x000fe400078ec0ff */
[----:B------:R0:W-:Y:S01]  /*6450*/  STS.64 [R32], R2 ;  /* 0x0000000220007388 */ /* 0x0001e20000000a00 */
[----:B------:R-:W-:Y:S01]  /*6460*/  LOP3.LUT R11, R10, 0xffff, RZ, 0xc0, !PT ;  /* 0x0000ffff0a0b7812 */ /* 0x000fe200078ec0ff */
[----:B------:R-:W-:-:S04]  /*6470*/  IMAD.SHL.U32 R10, R13, 0x1000000, RZ ;  /* 0x010000000d0a7824 */ /* 0x000fc800078e00ff */
[----:B------:R-:W-:Y:S01]  /*6480*/  IMAD.SHL.U32 R11, R11, 0x1000000, RZ ;  /* 0x010000000b0b7824 */ /* 0x000fe200078e00ff */
[----:B0-----:R-:W-:Y:S01]  /*6490*/  IADD3 R2, P2, P3, R70, UR11, R17 ;  /* 0x0000000b46027c10 */ /* 0x001fe2000fb5e011 */
[----:B------:R-:W-:Y:S01]  /*64a0*/  IMAD.U32 R17, R60, 0x10000, RZ ;  /* 0x000100003c117824 */ /* 0x000fe200078e00ff */
[----:B------:R-:W-:Y:S01]  /*64b0*/  LOP3.LUT R60, R5, 0xffff, RZ, 0xc0, !PT ;  /* 0x0000ffff053c7812 */ /* 0x000fe200078ec0ff */
[----:B------:R-:W-:Y:S01]  /*64c0*/  HADD2.F32 R5, -RZ, R34.H0_H0 ;  /* 0x20000022ff057230 */ /* 0x000fe20000004100 */
[----:B------:R-:W-:Y:S02]  /*64d0*/  LOP3.LUT R70, R74, 0xffff, R9, 0xf8, !PT ;  /* 0x0000ffff4a467812 */ /* 0x000fe400078ef809 */
[----:B------:R-:W-:Y:S02]  /*64e0*/  SHF.R.U64 R9, R34, 0x10, R35 ;  /* 0x0000001022097819 */ /* 0x000fe40000001223 */
[----:B------:R-:W-:Y:S01]  /*64f0*/  LOP3.LUT R34, R58, 0xffff, RZ, 0xc0, !PT ;  /* 0x0000ffff3a227812 */ /* 0x000fe200078ec0ff */
[C---:B------:R-:W-:Y:S01]  /*6500*/  FMUL R58, R5.reuse, R5 ;  /* 0x00000005053a7220 */ /* 0x040fe20000400000 */
[----:B------:R-:W-:Y:S01]  /*6510*/  FSETP.GT.AND P6, PT, R5, RZ, PT ;  /* 0x000000ff0500720b */ /* 0x000fe20003fc4000 */
[----:B------:R-:W-:Y:S01]  /*6520*/  HADD2.F32 R5, -RZ, R9.H0_H0 ;  /* 0x20000009ff057230 */ /* 0x000fe20000004100 */
[----:B------:R-:W-:Y:S01]  /*6530*/  LOP3.LUT R17, R60, 0xff0000, R17, 0xf8, !PT ;  /* 0x00ff00003c117812 */ /* 0x000fe200078ef811 */
[----:B------:R-:W-:Y:S01]  /*6540*/  IMAD.U32 R9, R16, 0x10000, RZ ;  /* 0x0001000010097824 */ /* 0x000fe200078e00ff */
[----:B------:R-:W-:Y:S01]  /*6550*/  FSEL R58, R58, RZ, P6 ;  /* 0x000000ff3a3a7208 */ /* 0x000fe20003000000 */
[----:B------:R-:W-:Y:S01]  /*6560*/  IMAD.SHL.U32 R34, R34, 0x1000000, RZ ;  /* 0x0100000022227824 */ /* 0x000fe200078e00ff */
[----:B------:R-:W-:-:S02]  /*6570*/  FSETP.GT.AND P6, PT, R5, RZ, PT ;  /* 0x000000ff0500720b */ /* 0x000fc40003fc4000 */
[----:B------:R-:W-:Y:S02]  /*6580*/  LOP3.LUT R9, R9, 0xff0000, RZ, 0xc0, !PT ;  /* 0x00ff000009097812 */ /* 0x000fe400078ec0ff */
[----:B------:R-:W-:Y:S01]  /*6590*/  LOP3.LUT R16, R17, 0xff000000, R34, 0xf8, !PT ;  /* 0xff00000011107812 */ /* 0x000fe200078ef822 */
[----:B------:R-:W-:Y:S01]  /*65a0*/  FMUL R34, R5, R5 ;  /* 0x0000000505227220 */ /* 0x000fe20000400000 */
[----:B------:R-:W-:Y:S01]  /*65b0*/  HADD2.F32 R5, -RZ, R35.H0_H0 ;  /* 0x20000023ff057230 */ /* 0x000fe20000004100 */
[----:B------:R-:W-:Y:S01]  /*65c0*/  LOP3.LUT R4, R9, 0xffff, R4, 0xf8, !PT ;  /* 0x0000ffff09047812 */ /* 0x000fe200078ef804 */
[----:B------:R-:W-:Y:S01]  /*65d0*/  FMUL R9, R58, UR5 ;  /* 0x000000053a097c20 */ /* 0x000fe20008400000 */
[----:B------:R-:W-:Y:S02]  /*65e0*/  SHF.R.U32.HI R35, RZ, 0x10, R35 ;  /* 0x00000010ff237819 */ /* 0x000fe40000011623 */
[----:B------:R-:W-:Y:S01]  /*65f0*/  LOP3.LUT R60, R70, 0xff000000, R59, 0xf8, !PT ;  /* 0xff000000463c7812 */ /* 0x000fe200078ef83b */
[----:B------:R-:W-:Y:S01]  /*6600*/  FMUL R59, R5, R5 ;  /* 0x00000005053b7220 */ /* 0x000fe20000400000 */
[----:B------:R-:W-:-:S02]  /*6610*/  FSEL R34, R34, RZ, P6 ;  /* 0x000000ff22227208 */ /* 0x000fc40003000000 */
[----:B------:R-:W-:Y:S01]  /*6620*/  FSETP.GT.AND P6, PT, R5, RZ, PT ;  /* 0x000000ff0500720b */ /* 0x000fe20003fc4000 */
[----:B------:R-:W-:Y:S01]  /*6630*/  HADD2.F32 R5, -RZ, R35.H0_H0 ;  /* 0x20000023ff057230 */ /* 0x000fe20000004100 */
[----:B------:R-:W-:Y:S02]  /*6640*/  SHF.R.U64 R70, R24, 0x10, R25 ;  /* 0x0000001018467819 */ /* 0x000fe40000001219 */
[----:B------:R-:W-:Y:S02]  /*6650*/  F2FP.SATFINITE.E4M3.F32.PACK_AB_MERGE_C R9, RZ, R9, RZ ;  /* 0x00000009ff09723e */ /* 0x000fe400048070ff */
[----:B------:R-:W-:Y:S01]  /*6660*/  LOP3.LUT R74, R45, 0xff, RZ, 0xc0, !PT ;  /* 0x000000ff2d4a7812 */ /* 0x000fe200078ec0ff */
[----:B------:R-:W-:Y:S01]  /*6670*/  FMUL R35, R5, R5 ;  /* 0x0000000505237220 */ /* 0x000fe20000400000 */
[----:B------:R-:W-:Y:S01]  /*6680*/  PRMT R69, R9, 0x7104, RZ ;  /* 0x0000710409457816 */ /* 0x000fe200000000ff */
[----:B------:R-:W-:Y:S01]  /*6690*/  HADD2.F32 R45, -RZ, R70.H0_H0 ;  /* 0x20000046ff2d7230 */ /* 0x000fe20000004100 */
[----:B------:R-:W-:-:S02]  /*66a0*/  FSEL R59, R59, RZ, P6 ;  /* 0x000000ff3b3b7208 */ /* 0x000fc40003000000 */
[----:B------:R-:W-:Y:S02]  /*66b0*/  FSETP.GT.AND P6, PT, R5, RZ, PT ;  /* 0x000000ff0500720b */ /* 0x000fe40003fc4000 */
[----:B------:R-:W-:Y:S01]  /*66c0*/  LOP3.LUT R5, R74, 0xff00, R69, 0xf8, !PT ;  /* 0x0000ff004a057812 */ /* 0x000fe200078ef845 */
[----:B------:R-:W-:Y:S01]  /*66d0*/  IMAD.U32 R69, R44, 0x10000, RZ ;  /* 0x000100002c457824 */ /* 0x000fe200078e00ff */
[----:B------:R-:W-:Y:S01]  /*66e0*/  FSEL R62, R35, RZ, P6 ;  /* 0x000000ff233e7208 */ /* 0x000fe20003000000 */
[C---:B------:R-:W-:Y:S01]  /*66f0*/  FMUL R44, R45.reuse, R45 ;  /* 0x0000002d2d2c7220 */ /* 0x040fe20000400000 */
[----:B------:R-:W-:Y:S01]  /*6700*/  FSETP.GT.AND P6, PT, R45, RZ, PT ;  /* 0x000000ff2d00720b */ /* 0x000fe20003fc4000 */
[----:B------:R-:W-:Y:S01]  /*6710*/  FMUL R63, R59, UR5 ;  /* 0x000000053b3f7c20 */ /* 0x000fe20008400000 */
[----:B------:R-:W-:Y:S01]  /*6720*/  LOP3.LUT R69, R0, 0xff0000, R69, 0xf8, !PT ;  /* 0x00ff000000457812 */ /* 0x000fe200078ef845 */
[----:B------:R-:W-:Y:S01]  /*6730*/  FMUL R66, R62, UR5 ;  /* 0x000000053e427c20 */ /* 0x000fe20008400000 */
[----:B------:R-:W-:-:S02]  /*6740*/  FSEL R44, R44, RZ, P6 ;  /* 0x000000ff2c2c7208 */ /* 0x000fc40003000000 */
[----:B------:R-:W-:Y:S01]  /*6750*/  F2FP.SATFINITE.E4M3.F32.PACK_AB_MERGE_C R35, RZ, R63, RZ ;  /* 0x0000003fff23723e */ /* 0x000fe200048070ff */
[----:B------:R-:W-:Y:S01]  /*6760*/  FMUL R63, R34, UR5 ;  /* 0x00000005223f7c20 */ /* 0x000fe20008400000 */
[----:B------:R-:W-:Y:S01]  /*6770*/  LOP3.LUT R70, R15, 0xff, RZ, 0xc0, !PT ;  /* 0x000000ff0f467812 */ /* 0x000fe200078ec0ff */
[----:B------:R-:W-:Y:S01]  /*6780*/  FMUL R0, R44, UR5 ;  /* 0x000000052c007c20 */ /* 0x000fe20008400000 */
[----:B------:R-:W-:Y:S02]  /*6790*/  PRMT R15, R35, 0x7104, RZ ;  /* 0x00007104230f7816 */ /* 0x000fe400000000ff */
[----:B------:R-:W-:Y:S02]  /*67a0*/  F2FP.SATFINITE.E4M3.F32.PACK_AB_MERGE_C R63, RZ, R63, RZ ;  /* 0x0000003fff3f723e */ /* 0x000fe400048070ff */
[----:B------:R-:W-:Y:S02]  /*67b0*/  F2FP.SATFINITE.E4M3.F32.PACK_AB_MERGE_C R0, RZ, R0, RZ ;  /* 0x00000000ff00723e */ /* 0x000fe400048070ff */
[----:B------:R-:W-:-:S02]  /*67c0*/  LOP3.LUT R15, R70, 0xff00, R15, 0xf8, !PT ;  /* 0x0000ff00460f7812 */ /* 0x000fc400078ef80f */
[----:B------:R-:W-:Y:S02]  /*67d0*/  F2FP.SATFINITE.E4M3.F32.PACK_AB_MERGE_C R66, RZ, R66, RZ ;  /* 0x00000042ff42723e */ /* 0x000fe400048070ff */
[----:B------:R-:W-:Y:S02]  /*67e0*/  PRMT R70, R63, 0x7104, RZ ;  /* 0x000071043f467816 */ /* 0x000fe400000000ff */
[----:B------:R-:W-:Y:S02]  /*67f0*/  FMNMX3 R67, R61, R67, R58, !PT ;  /* 0x000000433d437276 */ /* 0x000fe4000780003a */
[----:B------:R-:W-:Y:S01]  /*6800*/  LOP3.LUT R4, R4, 0xff000000, R11, 0xf8, !PT ;  /* 0xff00000004047812 */ /* 0x000fe200078ef80b */
[----:B------:R-:W-:Y:S01]  /*6810*/  IMAD.U32 R11, R0, 0x10000, RZ ;  /* 0x00010000000b7824 */ /* 0x000fe200078e00ff */
[----:B------:R-:W-:Y:S02]  /*6820*/  PRMT R45, R66, 0x7104, RZ ;  /* 0x00007104422d7816 */ /* 0x000fe400000000ff */
[----:B------:R-:W-:-:S02]  /*6830*/  LOP3.LUT R70, R71, 0xff00, R70, 0xf8, !PT ;  /* 0x0000ff0047467812 */ /* 0x000fc400078ef846 */
[----:B------:R-:W-:Y:S02]  /*6840*/  FMNMX3 R67, R34, R67, R59, !PT ;  /* 0x0000004322437276 */ /* 0x000fe4000780003b */
[----:B------:R-:W-:Y:S01]  /*6850*/  LOP3.LUT R10, R69, 0xff000000, R10, 0xf8, !PT ;  /* 0xff000000450a7812 */ /* 0x000fe200078ef80a */
[----:B------:R-:W-:Y:S01]  /*6860*/  IMAD.X R69, RZ, RZ, R6, P4 ;  /* 0x000000ffff457224 */ /* 0x000fe200020e0606 */
[----:B------:R-:W-:Y:S02]  /*6870*/  LOP3.LUT R45, R12, 0xff00, R45, 0xf8, !PT ;  /* 0x0000ff000c2d7812 */ /* 0x000fe400078ef82d */
[----:B------:R-:W-:Y:S02]  /*6880*/  FMNMX R67, R62, R67, !PT ;  /* 0x000000433e437209 */ /* 0x000fe40007800000 */
[----:B------:R-:W-:Y:S01]  /*6890*/  LOP3.LUT R70, R70, 0xff0000, R11, 0xf8, !PT ;  /* 0x00ff000046467812 */ /* 0x000fe200078ef80b */
[----:B------:R-:W-:Y:S06]  /*68a0*/  @P0 BRA `(.L_x_26318) ;  /* 0x0000000000380947 */ /* 0x000fec0003800000 */
[----:B------:R-:W-:Y:S01]  /*68b0*/  IMAD.U32 R35, R35, 0x10000, RZ ;  /* 0x0001000023237824 */ /* 0x000fe200078e00ff */
[----:B------:R-:W-:Y:S01]  /*68c0*/  LOP3.LUT R66, R66, 0xffff, RZ, 0xc0, !PT ;  /* 0x0000ffff42427812 */ /* 0x000fe200078ec0ff */
[----:B------:R-:W-:Y:S01]  /*68d0*/  IMAD.U32 R13, RZ, RZ, UR28 ;  /* 0x0000001cff0d7e24 */ /* 0x000fe2000f8e00ff */
        /* <DEDUP_REMOVED lines=11> */
.L_x_26318:
[----:B------:R-:W-:Y:S05]  /*6990*/  BSYNC.RECONVERGENT B0 ;  /* 0x0000000000007941 */ /* 0x000fea0003800200 */
.L_x_26317:
[----:B------:R-:W-:Y:S01]  /*69a0*/  SHF.R.U64 R12, R28, 0x10, R29 ;  /* 0x000000101c0c7819 */ /* 0x000fe2000000121d */
[----:B------:R-:W-:Y:S01]  /*69b0*/  HADD2.F32 R28, -RZ, R28.H0_H0 ;  /* 0x2000001cff1c7230 */ /* 0x000fe20000004100 */
[----:B------:R-:W-:Y:S01]  /*69c0*/  SHF.R.U32.HI R13, RZ, 0x10, R25 ;  /* 0x00000010ff0d7819 */ /* 0x000fe20000011619 */
[----:B------:R-:W-:Y:S01]  /*69d0*/  HADD2.F32 R24, -RZ, R24.H0_H0 ;  /* 0x20000018ff187230 */ /* 0x000fe20000004100 */
[----:B------:R-:W-:Y:S01]  /*69e0*/  BSSY.RECONVERGENT B0, `(.L_x_26319) ;  /* 0x0000067000007945 */ /* 0x000fe20003800200 */
[----:B------:R-:W-:Y:S02]  /*69f0*/  HADD2.F32 R11, -RZ, R25.H0_H0 ;  /* 0x20000019ff0b7230 */ /* 0x000fe40000004100 */
[C---:B------:R-:W-:Y:S01]  /*6a00*/  FMUL R25, R28.reuse, R28 ;  /* 0x0000001c1c197220 */ /* 0x040fe20000400000 */
[----:B------:R-:W-:Y:S01]  /*6a10*/  HADD2.F32 R12, -RZ, R12.H0_H0 ;  /* 0x2000000cff0c7230 */ /* 0x000fe20000004100 */
[----:B------:R-:W-:Y:S01]  /*6a20*/  FSETP.GT.AND P6, PT, R28, RZ, PT ;  /* 0x000000ff1c00720b */ /* 0x000fe20003fc4000 */
[C---:B0-----:R-:W-:Y:S01]  /*6a30*/  FMUL R34, R24.reuse, R24 ;  /* 0x0000001818227220 */ /* 0x041fe20000400000 */
[----:B------:R-:W-:Y:S01]  /*6a40*/  FSETP.GT.AND P5, PT, R24, RZ, PT ;  /* 0x000000ff1800720b */ /* 0x000fe20003fa4000 */
[----:B------:R-:W-:Y:S01]  /*6a50*/  FMUL R17, R11, R11 ;  /* 0x0000000b0b117220 */ /* 0x000fe20000400000 */
[----:B------:R-:W-:Y:S01]  /*6a60*/  FSEL R25, R25, RZ, P6 ;  /* 0x000000ff19197208 */ /* 0x000fe20003000000 */
[----:B------:R-:W-:Y:S01]  /*6a70*/  FMUL R24, R12, R12 ;  /* 0x0000000c0c187220 */ /* 0x000fe20000400000 */
[----:B------:R-:W-:Y:S01]  /*6a80*/  FSEL R34, R34, RZ, P5 ;  /* 0x000000ff22227208 */ /* 0x000fe20002800000 */
[----:B------:R-:W-:Y:S01]  /*6a90*/  VIADD R9, R8, 0x2 ;  /* 0x0000000208097836 */ /* 0x000fe20000000000 */
[----:B------:R-:W-:Y:S01]  /*6aa0*/  FSETP.GT.AND P4, PT, R12, RZ, PT ;  /* 0x000000ff0c00720b */ /* 0x000fe20003f84000 */
[----:B------:R-:W-:Y:S01]  /*6ab0*/  FMUL R58, R25, UR5 ;  /* 0x00000005193a7c20 */ /* 0x000fe20008400000 */
[----:B------:R-:W-:Y:S01]  /*6ac0*/  FSETP.GT.AND P5, PT, R11, RZ, PT ;  /* 0x000000ff0b00720b */ /* 0x000fe20003fa4000 */
[----:B------:R-:W-:Y:S01]  /*6ad0*/  FMUL R12, R34, UR5 ;  /* 0x00000005220c7c20 */ /* 0x000fe20008400000 */
[----:B------:R-:W-:Y:S01]  /*6ae0*/  FSEL R24, R24, RZ, P4 ;  /* 0x000000ff18187208 */ /* 0x000fe20002000000 */
[----:B------:R-:W-:Y:S01]  /*6af0*/  HADD2.F32 R11, -RZ, R13.H0_H0 ;  /* 0x2000000dff0b7230 */ /* 0x000fe20000004100 */
[----:B------:R-:W-:Y:S01]  /*6b00*/  F2FP.SATFINITE.E4M3.F32.PACK_AB_MERGE_C R58, RZ, R58, RZ ;  /* 0x0000003aff3a723e */ /* 0x000fe200048070ff */
[----:B------:R-:W-:Y:S01]  /*6b10*/  HADD2.F32 R35, -RZ, R29.H0_H0 ;  /* 0x2000001dff237230 */ /* 0x000fe20000004100 */
[----:B------:R-:W-:Y:S01]  /*6b20*/  FSEL R17, R17, RZ, P5 ;  /* 0x000000ff11117208 */ /* 0x000fe20002800000 */
[----:B------:R-:W-:Y:S01]  /*6b30*/  FMUL R59, R24, UR5 ;  /* 0x00000005183b7c20 */ /* 0x000fe20008400000 */
[----:B------:R-:W-:Y:S01]  /*6b40*/  F2FP.SATFINITE.E4M3.F32.PACK_AB_MERGE_C R12, RZ, R12, RZ ;  /* 0x0000000cff0c723e */ /* 0x000fe200048070ff */
[C---:B------:R-:W-:Y:S01]  /*6b50*/  FMUL R28, R11.reuse, R11 ;  /* 0x0000000b0b1c7220 */ /* 0x040fe20000400000 */
[----:B------:R-:W-:-:S02]  /*6b60*/  FSETP.GT.AND P4, PT, R11, RZ, PT ;  /* 0x000000ff0b00720b */ /* 0x000fc40003f84000 */
[----:B------:R-:W-:Y:S02]  /*6b70*/  LOP3.LUT R11, R58, 0xffff, RZ, 0xc0, !PT ;  /* 0x0000ffff3a0b7812 */ /* 0x000fe400078ec0ff */
[----:B------:R-:W-:Y:S01]  /*6b80*/  LOP3.LUT R62, R12, 0xff, RZ, 0xc0, !PT ;  /* 0x000000ff0c3e7812 */ /* 0x000fe200078ec0ff */
[----:B------:R-:W-:Y:S01]  /*6b90*/  FMUL R12, R17, UR5 ;  /* 0x00000005110c7c20 */ /* 0x000fe20008400000 */
[----:B------:R-:W-:Y:S01]  /*6ba0*/  F2FP.SATFINITE.E4M3.F32.PACK_AB_MERGE_C R59, RZ, R59, RZ ;  /* 0x0000003bff3b723e */ /* 0x000fe200048070ff */
[----:B------:R-:W-:Y:S01]  /*6bb0*/  IMAD.SHL.U32 R66, R11, 0x1000000, RZ ;  /* 0x010000000b427824 */ /* 0x000fe200078e00ff */
[----:B------:R-:W-:Y:S01]  /*6bc0*/  FSEL R28, R28, RZ, P4 ;  /* 0x000000ff1c1c7208 */ /* 0x000fe20002000000 */
[----:B------:R-:W-:Y:S01]  /*6bd0*/  IMAD.U32 R11, R62, 0x10000, RZ ;  /* 0x000100003e0b7824 */ /* 0x000fe200078e00ff */
[----:B------:R-:W-:Y:S02]  /*6be0*/  LOP3.LUT R13, R59, 0xffff, RZ, 0xc0, !PT ;  /* 0x0000ffff3b0d7812 */ /* 0x000fe400078ec0ff */
[----:B------:R-:W-:-:S02]  /*6bf0*/  F2FP.SATFINITE.E4M3.F32.PACK_AB_MERGE_C R12, RZ, R12, RZ ;  /* 0x0000000cff0c723e */ /* 0x000fc400048070ff */
[----:B------:R-:W-:Y:S01]  /*6c00*/  LOP3.LUT R61, R66, R5, R11, 0xfe, !PT ;  /* 0x00000005423d7212 */ /* 0x000fe200078efe0b */
[----:B------:R-:W-:Y:S01]  /*6c10*/  IMAD.SHL.U32 R13, R13, 0x1000000, RZ ;  /* 0x010000000d0d7824 */ /* 0x000fe200078e00ff */
[----:B------:R-:W-:Y:S01]  /*6c20*/  SHF.R.U32.HI R29, RZ, 0x10, R29 ;  /* 0x00000010ff1d7819 */ /* 0x000fe2000001161d */
[----:B------:R-:W-:Y:S01]  /*6c30*/  IMAD.IADD R5, R14, 0x1, -R9 ;  /* 0x000000010e057824 */ /* 0x000fe200078e0a09 */
[----:B------:R-:W-:Y:S01]  /*6c40*/  FSETP.GT.AND P4, PT, R35, RZ, PT ;  /* 0x000000ff2300720b */ /* 0x000fe20003f84000 */
[----:B------:R-:W-:Y:S01]  /*6c50*/  IMAD.U32 R66, R12, 0x10000, RZ ;  /* 0x000100000c427824 */ /* 0x000fe200078e00ff */
[----:B------:R-:W-:Y:S01]  /*6c60*/  LOP3.LUT R11, R70, R13, RZ, 0xfc, !PT ;  /* 0x0000000d460b7212 */ /* 0x000fe200078efcff */
[----:B------:R-:W-:Y:S02]  /*6c70*/  IMAD.SHL.U32 R63, R5, 0x8, RZ ;  /* 0x00000008053f7824 */ /* 0x000fe400078e00ff */
[----:B------:R-:W-:Y:S01]  /*6c80*/  FMUL R13, R28, UR5 ;  /* 0x000000051c0d7c20 */ /* 0x000fe20008400000 */
[----:B------:R-:W-:Y:S01]  /*6c90*/  HADD2.F32 R29, -RZ, R29.H0_H0 ;  /* 0x2000001dff1d7230 */ /* 0x000fe20000004100 */
[----:B------:R-:W-:Y:S01]  /*6ca0*/  LOP3.LUT R5, R15, 0xff0000, R66, 0xf8, !PT ;  /* 0x00ff00000f057812 */ /* 0x000fe200078ef842 */
[----:B------:R-:W-:Y:S01]  /*6cb0*/  FMUL R66, R35, R35 ;  /* 0x0000002323427220 */ /* 0x000fe20000400000 */
[----:B------:R-:W-:Y:S01]  /*6cc0*/  LOP3.LUT R15, R63, 0xf8, RZ, 0xc0, !PT ;  /* 0x000000f83f0f7812 */ /* 0x000fe200078ec0ff */
[----:B-----5:R-:W-:Y:S01]  /*6cd0*/  HADD2.F32 R63, -RZ, R40.H0_H0 ;  /* 0x20000028ff3f7230 */ /* 0x020fe20000004100 */
[----:B------:R-:W-:-:S02]  /*6ce0*/  F2FP.SATFINITE.E4M3.F32.PACK_AB_MERGE_C R13, RZ, R13, RZ ;  /* 0x0000000dff0d723e */ /* 0x000fc400048070ff */
[----:B------:R-:W-:Y:S01]  /*6cf0*/  FSEL R66, R66, RZ, P4 ;  /* 0x000000ff42427208 */ /* 0x000fe20002000000 */
[----:B------:R-:W-:Y:S01]  /*6d00*/  IMAD.IADD R15, R46, 0x1, R15 ;  /* 0x000000012e0f7824 */ /* 0x000fe200078e020f */
[----:B------:R-:W-:Y:S01]  /*6d10*/  FSETP.GT.AND P4, PT, R29, RZ, PT ;  /* 0x000000ff1d00720b */ /* 0x000fe20003f84000 */
[----:B------:R-:W-:Y:S02]  /*6d20*/  IMAD.U32 R70, R13, 0x10000, RZ ;  /* 0x000100000d467824 */ /* 0x000fe400078e00ff */
[----:B------:R-:W-:Y:S01]  /*6d30*/  FMUL R29, R29, R29 ;  /* 0x0000001d1d1d7220 */ /* 0x000fe20000400000 */
[----:B------:R-:W-:Y:S01]  /*6d40*/  FMUL R35, R66, UR5 ;  /* 0x0000000542237c20 */ /* 0x000fe20008400000 */
[----:B------:R-:W-:Y:S01]  /*6d50*/  FMNMX3 R44, R34, R67, R44, !PT ;  /* 0x00000043222c7276 */ /* 0x000fe2000780002c */
[----:B------:R-:W-:Y:S01]  /*6d60*/  HADD2.F32 R34, -RZ, R22.H0_H0 ;  /* 0x20000016ff227230 */ /* 0x000fe20000004100 */
[----:B------:R-:W-:Y:S01]  /*6d70*/  LOP3.LUT R45, R45, 0xff0000, R70, 0xf8, !PT ;  /* 0x00ff00002d2d7812 */ /* 0x000fe200078ef846 */
[----:B------:R0:W-:Y:S01]  /*6d80*/  STS.64 [R15], R60 ;  /* 0x0000003c0f007388 */ /* 0x0001e20000000a00 */
[----:B------:R-:W-:-:S02]  /*6d90*/  FSEL R67, R29, RZ, P4 ;  /* 0x000000ff1d437208 */ /* 0x000fc40002000000 */
[----:B------:R-:W-:Y:S01]  /*6da0*/  F2FP.SATFINITE.E4M3.F32.PACK_AB_MERGE_C R70, RZ, R35, RZ ;  /* 0x00000023ff46723e */ /* 0x000fe200048070ff */
[C---:B------:R-:W-:Y:S01]  /*6db0*/  FMUL R35, R63.reuse, R63 ;  /* 0x0000003f3f237220 */ /* 0x040fe20000400000 */
[----:B------:R-:W-:Y:S01]  /*6dc0*/  FSETP.GT.AND P4, PT, R63, RZ, PT ;  /* 0x000000ff3f00720b */ /* 0x000fe20003f84000 */
[----:B------:R-:W-:Y:S01]  /*6dd0*/  FMUL R29, R67, UR5 ;  /* 0x00000005431d7c20 */ /* 0x000fe20008400000 */
[----:B------:R-:W-:Y:S02]  /*6de0*/  FSETP.GT.AND P5, PT, R34, RZ, PT ;  /* 0x000000ff2200720b */ /* 0x000fe40003fa4000 */
[----:B------:R-:W-:Y:S02]  /*6df0*/  LOP3.LUT R63, R70, 0xffff, RZ, 0xc0, !PT ;  /* 0x0000ffff463f7812 */ /* 0x000fe400078ec0ff */
[----:B------:R-:W-:Y:S01]  /*6e00*/  FSEL R35, R35, RZ, P4 ;  /* 0x000000ff23237208 */ /* 0x000fe20002000000 */
[----:B0-----:R-:W-:Y:S01]  /*6e10*/  FMUL R60, R34, R34 ;  /* 0x00000022223c7220 */ /* 0x001fe20000400000 */
[----:B------:R-:W-:-:S04]  /*6e20*/  F2FP.SATFINITE.E4M3.F32.PACK_AB_MERGE_C R61, RZ, R29, RZ ;  /* 0x0000001dff3d723e */ /* 0x000fc800048070ff */
[----:B------:R-:W-:Y:S02]  /*6e30*/  FSEL R34, R60, RZ, P5 ;  /* 0x000000ff3c227208 */ /* 0x000fe40002800000 */
[----:B------:R-:W-:Y:S01]  /*6e40*/  FMNMX3 R60, R17, R44, R28, !PT ;  /* 0x0000002c113c7276 */ /* 0x000fe2000780001c */
[----:B------:R-:W-:Y:S02]  /*6e50*/  IMAD.SHL.U32 R44, R63, 0x1000000, RZ ;  /* 0x010000003f2c7824 */ /* 0x000fe400078e00ff */
[----:B------:R-:W-:Y:S01]  /*6e60*/  FMUL R28, R35, UR5 ;  /* 0x00000005231c7c20 */ /* 0x000fe20008400000 */
[----:B------:R-:W-:Y:S01]  /*6e70*/  FMUL R29, R34, UR5 ;  /* 0x00000005221d7c20 */ /* 0x000fe20008400000 */
[----:B------:R-:W-:Y:S02]  /*6e80*/  LOP3.LUT R61, R61, 0xffff, RZ, 0xc0, !PT ;  /* 0x0000ffff3d3d7812 */ /* 0x000fe400078ec0ff */
[----:B------:R-:W-:Y:S02]  /*6e90*/  LOP3.LUT R17, R5, R44, RZ, 0xfc, !PT ;  /* 0x0000002c05117212 */ /* 0x000fe400078efcff */
[----:B------:R-:W-:-:S02]  /*6ea0*/  F2FP.SATFINITE.E4M3.F32.PACK_AB_MERGE_C R28, RZ, R28, RZ ;  /* 0x0000001cff1c723e */ /* 0x000fc400048070ff */
[----:B------:R-:W-:Y:S02]  /*6eb0*/  F2FP.SATFINITE.E4M3.F32.PACK_AB_MERGE_C R29, RZ, R29, RZ ;  /* 0x0000001dff1d723e */ /* 0x000fe400048070ff */
[----:B------:R-:W-:Y:S01]  /*6ec0*/  FMNMX3 R44, R25, R60, R24, !PT ;  /* 0x0000003c192c7276 */ /* 0x000fe20007800018 */
[----:B------:R-:W-:Y:S01]  /*6ed0*/  IMAD.SHL.U32 R24, R61, 0x1000000, RZ ;  /* 0x010000003d187824 */ /* 0x000fe200078e00ff */
[----:B------:R-:W-:Y:S02]  /*6ee0*/  LOP3.LUT R60, R28, 0xff, RZ, 0xc0, !PT ;  /* 0x000000ff1c3c7812 */ /* 0x000fe400078ec0ff */
[----:B------:R-:W-:Y:S02]  /*6ef0*/  PRMT R25, R29, 0x7104, RZ ;  /* 0x000071041d197816 */ /* 0x000fe400000000ff */
[----:B------:R-:W-:Y:S02]  /*6f00*/  LOP3.LUT R5, R45, R24, RZ, 0xfc, !PT ;  /* 0x000000182d057212 */ /* 0x000fe400078efcff */
[----:B------:R-:W-:Y:S01]  /*6f10*/  LOP3.LUT R45, R60, 0xff00, R25, 0xf8, !PT ;  /* 0x0000ff003c2d7812 */ /* 0x000fe200078ef819 */
[----:B------:R-:W-:Y:S01]  /*6f20*/  HADD2.F32 R60, -RZ, R54.H0_H0 ;  /* 0x20000036ff3c7230 */ /* 0x000fe20000004100 */
[----:B------:R-:W-:-:S02]  /*6f30*/  FMNMX3 R44, R66, R44, R67, !PT ;  /* 0x0000002c422c7276 */ /* 0x000fc40007800043 */
[----:B------:R-:W-:Y:S01]  /*6f40*/  SHF.R.U64 R54, R54, 0x10, R55 ;  /* 0x0000001036367819 */ /* 0x000fe20000001237 */
[----:B------:R-:W-:Y:S06]  /*6f50*/  @P0 BRA `(.L_x_26320) ;  /* 0x00000000003c0947 */ /* 0x000fec0003800000 */
[----:B------:R-:W-:Y:S01]  /*6f60*/  LOP3.LUT R24, R13, 0xffff, RZ, 0xc0, !PT ;  /* 0x0000ffff0d187812 */ /* 0x000fe200078ec0ff */
[----:B------:R-:W-:Y:S01]  /*6f70*/  IMAD.U32 R67, RZ, RZ, UR28 ;  /* 0x0000001cff437e24 */ /* 0x000fe2000f8e00ff */
[----:B------:R-:W-:Y:S01]  /*6f80*/  PRMT R25, R12, 0x7054, RZ ;  /* 0x000070540c197816 */ /* 0x000fe200000000ff */
[----:B------:R-:W-:Y:S01]  /*6f90*/  IMAD.MOV.U32 R12, RZ, RZ, R68 ;  /* 0x000000ffff0c7224 */ /* 0x000fe200078e0044 */
[----:B------:R-:W-:Y:S01]  /*6fa0*/  UIMAD UR10, UR29, 0x6, URZ ;  /* 0x000000061d0a78a4 */ /* 0x000fe2000f8e02ff */
[----:B------:R-:W-:Y:S02]  /*6fb0*/  IMAD.MOV.U32 R13, RZ, RZ, R69 ;  /* 0x000000ffff0d7224 */ /* 0x000fe400078e0045 */
[----:B------:R-:W-:Y:S02]  /*6fc0*/  IMAD R24, R24, 0x1000000, R25 ;  /* 0x0100000018187824 */ /* 0x000fe400078e0219 */
[----:B------:R-:W-:Y:S02]  /*6fd0*/  IMAD.SHL.U32 R25, R0, 0x100, RZ ;  /* 0x0000010000197824 */ /* 0x000fe400078e00ff */
[----:B------:R-:W-:-:S03]  /*6fe0*/  IMAD.WIDE.U32 R12, R67, 0x6, R12 ;  /* 0x00000006430c7825 */ /* 0x000fc600078e000c */
[----:B------:R-:W-:Y:S01]  /*6ff0*/  LOP3.LUT R67, R24, 0xffff, R25, 0xf8, !PT ;  /* 0x0000ffff18437812 */ /* 0x000fe200078ef819 */
[----:B------:R-:W-:Y:S01]  /*7000*/  VIADD R13, R13, UR10 ;  /* 0x0000000a0d0d7c36 */ /* 0x000fe20008000000 */
[C---:B------:R-:W-:Y:S02]  /*7010*/  LEA R24, P4, R12.reuse, UR8, 0x2 ;  /* 0x000000080c187c11 */ /* 0x040fe4000f8810ff */
[----:B------:R-:W-:Y:S02]  /*7020*/  LOP3.LUT R67, R67, R62, RZ, 0xfc, !PT ;  /* 0x0000003e43437212 */ /* 0x000fe400078efcff */
[----:B------:R-:W-:-:S05]  /*7030*/  LEA.HI.X R25, R12, UR9, R13, 0x2, P4 ;  /* 0x000000090c197c11 */ /* 0x000fca000a0f140d */
[----:B------:R0:W-:Y:S04]  /*7040*/  STG.E desc[UR24][R24.64], R67 ;  /* 0x0000004318007986 */ /* 0x0001e8000c101918 */
.L_x_26320:
[----:B------:R-:W-:Y:S05]  /*7050*/  BSYNC.RECONVERGENT B0 ;  /* 0x0000000000007941 */ /* 0x000fea0003800200 */
.L_x_26319:
[----:B------:R-:W-:Y:S04]  /*7060*/  BSSY.RECONVERGENT B0, `(.L_x_26321) ;  /* 0x0000011000007945 */ /* 0x000fe80003800200 */
[----:B------:R-:W-:Y:S05]  /*7070*/  @P0 BRA `(.L_x_26322) ;  /* 0x00000000003c0947 */ /* 0x000fea0003800000 */
[----:B------:R-:W-:Y:S01]  /*7080*/  IMAD.U32 R63, R63, 0x10000, RZ ;  /* 0x000100003f3f7824 */ /* 0x000fe200078e00ff */
[----:B------:R-:W-:Y:S01]  /*7090*/  UIMAD UR10, UR29, 0x7, URZ ;  /* 0x000000071d0a78a4 */ /* 0x000fe2000f8e02ff */
[----:B0-----:R-:W-:Y:S02]  /*70a0*/  IMAD.U32 R25, RZ, RZ, UR28 ;  /* 0x0000001cff197e24 */ /* 0x001fe4000f8e00ff */
[----:B------:R-:W-:Y:S01]  /*70b0*/  IMAD.MOV.U32 R12, RZ, RZ, R68 ;  /* 0x000000ffff0c7224 */ /* 0x000fe200078e0044 */
        /* <DEDUP_REMOVED lines=11> */
.L_x_26322:
[----:B------:R-:W-:Y:S05]  /*7170*/  BSYNC.RECONVERGENT B0 ;  /* 0x0000000000007941 */ /* 0x000fea0003800200 */
.L_x_26321:
[----:B------:R-:W-:Y:S01]  /*7180*/  HADD2.F32 R54, -RZ, R54.H0_H0 ;  /* 0x20000036ff367230 */ /* 0x000fe20000004100 */
[----:B------:R-:W-:Y:S01]  /*7190*/  SHF.R.U32.HI R12, RZ, 0x10, R55 ;  /* 0x00000010ff0c7819 */ /* 0x000fe20000011637 */
[----:B------:R-:W-:Y:S01]  /*71a0*/  HADD2.F32 R0, -RZ, R55.H0_H0 ;  /* 0x20000037ff007230 */ /* 0x000fe20000004100 */
[C---:B------:R-:W-:Y:S01]  /*71b0*/  FSETP.GT.AND P0, PT, R60.reuse, RZ, PT ;  /* 0x000000ff3c00720b */ /* 0x040fe20003f04000 */
[----:B------:R-:W-:Y:S01]  /*71c0*/  FMUL R60, R60, R60 ;  /* 0x0000003c3c3c7220 */ /* 0x000fe20000400000 */
[C---:B------:R-:W-:Y:S01]  /*71d0*/  FMUL R3, R54.reuse, R54 ;  /* 0x0000003636037220 */ /* 0x040fe20000400000 */
[----:B------:R-:W-:Y:S01]  /*71e0*/  FSETP.GT.AND P4, PT, R54, RZ, PT ;  /* 0x000000ff3600720b */ /* 0x000fe20003f84000 */
[----:B------:R-:W-:Y:S02]  /*71f0*/  HADD2.F32 R12, -RZ, R12.H0_H0 ;  /* 0x2000000cff0c7230 */ /* 0x000fe40000004100 */
[----:B01----:R-:W-:Y:S01]  /*7200*/  FMUL R24, R0, R0 ;  /* 0x0000000000187220 */ /* 0x003fe20000400000 */
[----:B------:R-:W-:Y:S01]  /*7210*/  FSEL R60, R60, RZ, P0 ;  /* 0x000000ff3c3c7208 */ /* 0x000fe20000000000 */
[----:B------:R-:W-:Y:S01]  /*7220*/  HADD2.F32 R25, -RZ, R56.H0_H0 ;  /* 0x20000038ff197230 */ /* 0x000fe20000004100 */
[----:B------:R-:W-:Y:S01]  /*7230*/  FSEL R3, R3, RZ, P4 ;  /* 0x000000ff03037208 */ /* 0x000fe20002000000 */
[C---:B------:R-:W-:Y:S01]  /*7240*/  FMUL R67, R12.reuse, R12 ;  /* 0x0000000c0c437220 */ /* 0x040fe20000400000 */
[----:B------:R-:W-:Y:S01]  /*7250*/  FSETP.GT.AND P0, PT, R12, RZ, PT ;  /* 0x000000ff0c00720b */ /* 0x000fe20003f04000 */
[C---:B------:R-:W-:Y:S01]  /*7260*/  FMUL R13, R60.reuse, UR5 ;  /* 0x000000053c0d7c20 */ /* 0x040fe20008400000 */
[----:B------:R-:W-:Y:S01]  /*7270*/  FMNMX3 R12, R60, R44, R3, !PT ;  /* 0x0000002c3c0c7276 */ /* 0x000fe20007800003 */
[----:B------:R-:W-:Y:S01]  /*7280*/  HADD2.F32 R44, -RZ, R20.H0_H0 ;  /* 0x20000014ff2c7230 */ /* 0x000fe20000004100 */
[----:B------:R-:W-:Y:S01]  /*7290*/  FSETP.GT.AND P5, PT, R0, RZ, PT ;  /* 0x000000ff0000720b */ /* 0x000fe20003fa4000 */
[----:B------:R-:W-:Y:S01]  /*72a0*/  HADD2.F32 R0, -RZ, R18.H0_H0 ;  /* 0x20000012ff007230 */ /* 0x000fe20000004100 */
[----:B------:R-:W-:Y:S01]  /*72b0*/  SHF.R.U64 R54, R56, 0x10, R57 ;  /* 0x0000001038367819 */ /* 0x000fe20000001239 */
[----:B------:R-:W-:Y:S01]  /*72c0*/  HADD2.F32 R56, -RZ, R52.H0_H0 ;  /* 0x20000034ff387230 */ /* 0x000fe20000004100 */
[----:B------:R-:W-:Y:S01]  /*72d0*/  FSEL R24, R24, RZ, P5 ;  /* 0x000000ff18187208 */ /* 0x000fe20002800000 */
[----:B------:R-:W-:Y:S01]  /*72e0*/  BSSY.RECONVERGENT B0, `(.L_x_26323) ;  /* 0x000007b000007945 */ /* 0x000fe20003800200 */
[C---:B------:R-:W-:Y:S01]  /*72f0*/  FSETP.GT.AND P5, PT, R44.reuse, RZ, PT ;  /* 0x000000ff2c00720b */ /* 0x040fe20003fa4000 */
[----:B------:R-:W-:Y:S01]  /*7300*/  FMUL R44, R44, R44 ;  /* 0x0000002c2c2c7220 */ /* 0x000fe20000400000 */
[C---:B------:R-:W-:Y:S01]  /*7310*/  FMUL R55, R0.reuse, R0 ;  /* 0x0000000000377220 */ /* 0x040fe20000400000 */
[----:B------:R-:W-:Y:S01]  /*7320*/  FSETP.GT.AND P4, PT, R0, RZ, PT ;  /* 0x000000ff0000720b */ /* 0x000fe20003f84000 */
[----:B------:R-:W-:Y:S01]  /*7330*/  FMUL R59, R56, R56 ;  /* 0x00000038383b7220 */ /* 0x000fe20000400000 */
[----:B------:R-:W-:Y:S01]  /*7340*/  FSEL R67, R67, RZ, P0 ;  /* 0x000000ff43437208 */ /* 0x000fe20000000000 */
[----:B------:R-:W-:Y:S01]  /*7350*/  HADD2.F32 R54, -RZ, R54.H0_H0 ;  /* 0x20000036ff367230 */ /* 0x000fe20000004100 */
[----:B------:R-:W-:Y:S01]  /*7360*/  FSEL R0, R44, RZ, P5 ;  /* 0x000000ff2c007208 */ /* 0x000fe20002800000 */
[----:B------:R-:W-:Y:S01]  /*7370*/  FMUL R44, R25, R25 ;  /* 0x00000019192c7220 */ /* 0x000fe20000400000 */
[----:B------:R-:W-:Y:S01]  /*7380*/  FSEL R55, R55, RZ, P4 ;  /* 0x000000ff37377208 */ /* 0x000fe20002000000 */
[----:B------:R-:W-:Y:S01]  /*7390*/  FMUL R68, R24, UR5 ;  /* 0x0000000518447c20 */ /* 0x000fe20008400000 */
[----:B------:R-:W-:Y:S01]  /*73a0*/  FSETP.GT.AND P0, PT, R25, RZ, PT ;  /* 0x000000ff1900720b */ /* 0x000fe20003f04000 */
[----:B------:R-:W-:Y:S01]  /*73b0*/  FMUL R25, R0, UR5 ;  /* 0x0000000500197c20 */ /* 0x000fe20008400000 */
[----:B------:R-:W-:Y:S01]  /*73c0*/  FSETP.GT.AND P5, PT, R56, RZ, PT ;  /* 0x000000ff3800720b */ /* 0x000fe20003fa4000 */
[----:B------:R-:W-:Y:S01]  /*73d0*/  FMUL R56, R55, UR5 ;  /* 0x0000000537387c20 */ /* 0x000fe20008400000 */
[----:B------:R-:W-:Y:S01]  /*73e0*/  FSEL R62, R44, RZ, P0 ;  /* 0x000000ff2c3e7208 */ /* 0x000fe20000000000 */
[----:B------:R-:W-:Y:S01]  /*73f0*/  FMUL R61, R54, R54 ;  /* 0x00000036363d7220 */ /* 0x000fe20000400000 */
[----:B------:R-:W-:-:S02]  /*7400*/  F2FP.SATFINITE.E4M3.F32.PACK_AB_MERGE_C R25, RZ, R25, RZ ;  /* 0x00000019ff19723e */ /* 0x000fc400048070ff */
[----:B------:R-:W-:Y:S02]  /*7410*/  F2FP.SATFINITE.E4M3.F32.PACK_AB_MERGE_C R56, RZ, R56, RZ ;  /* 0x00000038ff38723e */ /* 0x000fe400048070ff */
[----:B------:R-:W-:Y:S02]  /*7420*/  LOP3.LUT R58, R25, 0xffff, RZ, 0xc0, !PT ;  /* 0x0000ffff193a7812 */ /* 0x000fe400078ec0ff */
[----:B------:R-:W-:Y:S02]  /*7430*/  LOP3.LUT R44, R56, 0xff, RZ, 0xc0, !PT ;  /* 0x000000ff382c7812 */ /* 0x000fe400078ec0ff */
[----:B------:R-:W-:Y:S01]  /*7440*/  FMNMX3 R63, R24, R12, R67, !PT ;  /* 0x0000000c183f7276 */ /* 0x000fe20007800043 */
[----:B------:R-:W-:Y:S01]  /*7450*/  IMAD.SHL.U32 R12, R58, 0x1000000, RZ ;  /* 0x010000003a0c7824 */ /* 0x000fe200078e00ff */
[----:B------:R-:W-:Y:S01]  /*7460*/  FSETP.GT.AND P4, PT, R54, RZ, PT ;  /* 0x000000ff3600720b */ /* 0x000fe20003f84000 */
[----:B------:R-:W-:Y:S01]  /*7470*/  IMAD.U32 R60, R44, 0x10000, RZ ;  /* 0x000100002c3c7824 */ /* 0x000fe200078e00ff */
[----:B------:R-:W-:Y:S01]  /*7480*/  F2FP.SATFINITE.E4M3.F32.PACK_AB_MERGE_C R56, RZ, R13, RZ ;  /* 0x0000000dff38723e */ /* 0x000fe200048070ff */
[----:B------:R-:W-:Y:S01]  /*7490*/  FMUL R58, R62, UR5 ;  /* 0x000000053e3a7c20 */ /* 0x000fe20008400000 */
[----:B------:R-:W-:Y:S01]  /*74a0*/  FSEL R61, R61, RZ, P4 ;  /* 0x000000ff3d3d7208 */ /* 0x000fe20002000000 */
[----:B------:R-:W-:Y:S01]  /*74b0*/  HADD2.F32 R24, -RZ, R43.H0_H0 ;  /* 0x2000002bff187230 */ /* 0x000fe20000004100 */
[----:B------:R-:W-:-:S02]  /*74c0*/  LOP3.LUT R13, R12, R45, R60, 0xfe, !PT ;  /* 0x0000002d0c0d7212 */ /* 0x000fc400078efe3c */
[----:B------:R-:W-:Y:S01]  /*74d0*/  SHF.R.U32.HI R45, RZ, 0x10, R57 ;  /* 0x00000010ff2d7819 */ /* 0x000fe20000011639 */
[----:B------:R-:W-:Y:S01]  /*74e0*/  HADD2.F32 R57, -RZ, R57.H0_H0 ;  /* 0x20000039ff397230 */ /* 0x000fe20000004100 */
[----:B------:R-:W-:Y:S01]  /*74f0*/  FMNMX3 R63, R62, R63, R61, !PT ;  /* 0x0000003f3e3f7276 */ /* 0x000fe2000780003d */
[----:B------:R-:W-:Y:S01]  /*7500*/  HADD2.F32 R62, -RZ, R42.H0_H0 ;  /* 0x2000002aff3e7230 */ /* 0x000fe20000004100 */
[----:B------:R-:W-:Y:S01]  /*7510*/  FSEL R59, R59, RZ, P5 ;  /* 0x000000ff3b3b7208 */ /* 0x000fe20002800000 */
[----:B------:R-:W-:Y:S02]  /*7520*/  HADD2.F32 R45, -RZ, R45.H0_H0 ;  /* 0x2000002dff2d7230 */ /* 0x000fe40000004100 */
[C---:B------:R-:W-:Y:S01]  /*7530*/  FMUL R60, R57.reuse, R57 ;  /* 0x00000039393c7220 */ /* 0x040fe20000400000 */
[----:B------:R-:W-:Y:S02]  /*7540*/  FSETP.GT.AND P0, PT, R57, RZ, PT ;  /* 0x000000ff3900720b */ /* 0x000fe40003f04000 */
[C---:B------:R-:W-:Y:S01]  /*7550*/  FSETP.GT.AND P5, PT, R62.reuse, RZ, PT ;  /* 0x000000ff3e00720b */ /* 0x040fe20003fa4000 */
[C---:B------:R-:W-:Y:S01]  /*7560*/  FMUL R66, R45.reuse, R45 ;  /* 0x0000002d2d427220 */ /* 0x040fe20000400000 */
[----:B------:R-:W-:Y:S01]  /*7570*/  FMUL R62, R62, R62 ;  /* 0x0000003e3e3e7220 */ /* 0x000fe20000400000 */
[----:B------:R-:W-:Y:S01]  /*7580*/  FSETP.GT.AND P4, PT, R45, RZ, PT ;  /* 0x000000ff2d00720b */ /* 0x000fe20003f84000 */
[----:B------:R-:W-:Y:S01]  /*7590*/  FMUL R54, R59, UR5 ;  /* 0x000000053b367c20 */ /* 0x000fe20008400000 */
[----:B------:R-:W-:-:S02]  /*75a0*/  FSEL R60, R60, RZ, P0 ;  /* 0x000000ff3c3c7208 */ /* 0x000fc40000000000 */
[--C-:B------:R-:W-:Y:S02]  /*75b0*/  SHF.R.U64 R45, R52, 0x10, R53.reuse ;  /* 0x00000010342d7819 */ /* 0x100fe40000001235 */
[----:B------:R-:W-:Y:S02]  /*75c0*/  FSEL R66, R66, RZ, P4 ;  /* 0x000000ff42427208 */ /* 0x000fe40002000000 */
[----:B------:R-:W-:Y:S01]  /*75d0*/  FMNMX R63, R60, R63, !PT ;  /* 0x0000003f3c3f7209 */ /* 0x000fe20007800000 */
[----:B------:R-:W-:Y:S01]  /*75e0*/  HADD2.F32 R45, -RZ, R45.H0_H0 ;  /* 0x2000002dff2d7230 */ /* 0x000fe20000004100 */
[----:B------:R-:W-:Y:S02]  /*75f0*/  FSEL R52, R62, RZ, P5 ;  /* 0x000000ff3e347208 */ /* 0x000fe40002800000 */
[----:B------:R-:W-:Y:S01]  /*7600*/  SHF.R.U32.HI R57, RZ, 0x10, R53 ;  /* 0x00000010ff397819 */ /* 0x000fe20000011635 */
[----:B------:R-:W-:Y:S01]  /*7610*/  HADD2.F32 R53, -RZ, R53.H0_H0 ;  /* 0x20000035ff357230 */ /* 0x000fe20000004100 */
[----:B------:R-:W-:Y:S01]  /*7620*/  FMNMX3 R59, R66, R63, R59, !PT ;  /* 0x0000003f423b7276 */ /* 0x000fe2000780003b */
[----:B------:R-:W-:Y:S01]  /*7630*/  FMUL R63, R52, UR5 ;  /* 0x00000005343f7c20 */ /* 0x000fe20008400000 */
[----:B------:R-:W-:Y:S01]  /*7640*/  F2FP.SATFINITE.E4M3.F32.PACK_AB_MERGE_C R54, RZ, R54, RZ ;  /* 0x00000036ff36723e */ /* 0x000fe200048070ff */
[----:B------:R-:W-:Y:S01]  /*7650*/  HADD2.F32 R62, -RZ, R57.H0_H0 ;  /* 0x20000039ff3e7230 */ /* 0x000fe20000004100 */
[C---:B------:R-:W-:Y:S01]  /*7660*/  FSETP.GT.AND P0, PT, R45.reuse, RZ, PT ;  /* 0x000000ff2d00720b */ /* 0x040fe20003f04000 */
[----:B------:R-:W-:Y:S01]  /*7670*/  FMUL R57, R45, R45 ;  /* 0x0000002d2d397220 */ /* 0x000fe20000400000 */
[----:B------:R-:W-:Y:S01]  /*7680*/  LOP3.LUT R69, R56, 0xff, RZ, 0xc0, !PT ;  /* 0x000000ff38457812 */ /* 0x000fe200078ec0ff */
[----:B------:R-:W-:Y:S01]  /*7690*/  IMAD.U32 R12, R54, 0x10000, RZ ;  /* 0x00010000360c7824 */ /* 0x000fe200078e00ff */
[----:B------:R-:W-:Y:S01]  /*76a0*/  F2FP.SATFINITE.E4M3.F32.PACK_AB_MERGE_C R58, RZ, R58, RZ ;  /* 0x0000003aff3a723e */ /* 0x000fe200048070ff */
[C---:B------:R-:W-:Y:S01]  /*76b0*/  FMUL R74, R53.reuse, R53 ;  /* 0x00000035354a7220 */ /* 0x040fe20000400000 */
[----:B------:R-:W-:Y:S01]  /*76c0*/  F2FP.SATFINITE.E4M3.F32.PACK_AB_MERGE_C R45, RZ, R63, RZ ;  /* 0x0000003fff2d723e */ /* 0x000fe200048070ff */
[----:B------:R-:W-:Y:S01]  /*76d0*/  FMUL R63, R62, R62 ;  /* 0x0000003e3e3f7220 */ /* 0x000fe20000400000 */
[----:B------:R-:W-:Y:S01]  /*76e0*/  FSETP.GT.AND P4, PT, R53, RZ, PT ;  /* 0x000000ff3500720b */ /* 0x000fe20003f84000 */
[----:B------:R-:W-:Y:S01]  /*76f0*/  IMAD R69, R58, 0x100, R69 ;  /* 0x000001003a457824 */ /* 0x000fe200078e0245 */
[----:B------:R-:W-:-:S02]  /*7700*/  LOP3.LUT R53, R45, 0xffff, RZ, 0xc0, !PT ;  /* 0x0000ffff2d357812 */ /* 0x000fc400078ec0ff */
[----:B------:R-:W-:Y:S02]  /*7710*/  LOP3.LUT R12, R12, 0xff0000, RZ, 0xc0, !PT ;  /* 0x00ff00000c0c7812 */ /* 0x000fe400078ec0ff */
[----:B------:R-:W-:Y:S01]  /*7720*/  FSETP.GT.AND P5, PT, R62, RZ, PT ;  /* 0x000000ff3e00720b */ /* 0x000fe20003fa4000 */
[----:B------:R-:W-:Y:S01]  /*7730*/  IMAD.SHL.U32 R53, R53, 0x1000000, RZ ;  /* 0x0100000035357824 */ /* 0x000fe200078e00ff */
[----:B------:R-:W-:Y:S01]  /*7740*/  LOP3.LUT R12, R12, 0xffff, R69, 0xf8, !PT ;  /* 0x0000ffff0c0c7812 */ /* 0x000fe200078ef845 */
[----:B------:R-:W-:Y:S01]  /*7750*/  FMUL R62, R60, UR5 ;  /* 0x000000053c3e7c20 */ /* 0x000fe20008400000 */
[----:B------:R-:W-:Y:S01]  /*7760*/  FSEL R74, R74, RZ, P4 ;  /* 0x000000ff4a4a7208 */ /* 0x000fe20002000000 */
[----:B------:R-:W-:Y:S01]  /*7770*/  FMUL R60, R24, R24 ;  /* 0x00000018183c7220 */ /* 0x000fe20000400000 */
[----:B------:R-:W-:Y:S02]  /*7780*/  FSEL R57, R57, RZ, P0 ;  /* 0x000000ff39397208 */ /* 0x000fe40000000000 */
[----:B------:R-:W-:-:S02]  /*7790*/  F2FP.SATFINITE.E4M3.F32.PACK_AB_MERGE_C R68, RZ, R68, RZ ;  /* 0x00000044ff44723e */ /* 0x000fc400048070ff */
[----:B------:R-:W-:Y:S02]  /*77a0*/  FSETP.GT.AND P0, PT, R24, RZ, PT ;  /* 0x000000ff1800720b */ /* 0x000fe40003f04000 */
[----:B------:R-:W-:Y:S02]  /*77b0*/  LOP3.LUT R12, R12, 0xff000000, R53, 0xf8, !PT ;  /* 0xff0000000c0c7812 */ /* 0x000fe400078ef835 */
[----:B------:R-:W-:Y:S01]  /*77c0*/  FMNMX3 R59, R57, R59, R74, !PT ;  /* 0x0000003b393b7276 */ /* 0x000fe2000780004a */
[----:B------:R-:W-:Y:S01]  /*77d0*/  FMUL R74, R74, UR5 ;  /* 0x000000054a4a7c20 */ /* 0x000fe20008400000 */
[----:B------:R-:W-:Y:S02]  /*77e0*/  F2FP.SATFINITE.E4M3.F32.PACK_AB_MERGE_C R62, RZ, R62, RZ ;  /* 0x0000003eff3e723e */ /* 0x000fe400048070ff */
[----:B------:R-:W-:Y:S02]  /*77f0*/  LOP3.LUT R53, R68, 0xff, RZ, 0xc0, !PT ;  /* 0x000000ff44357812 */ /* 0x000fe400078ec0ff */
[----:B------:R-:W-:-:S02]  /*7800*/  FSEL R63, R63, RZ, P5 ;  /* 0x000000ff3f3f7208 */ /* 0x000fc40002800000 */
[----:B------:R-:W-:Y:S01]  /*7810*/  FSEL R60, R60, RZ, P0 ;  /* 0x000000ff3c3c7208 */ /* 0x000fe20000000000 */
[----:B------:R-:W-:Y:S01]  /*7820*/  IMAD R24, R62, 0x100, R53 ;  /* 0x000001003e187824 */ /* 0x000fe200078e0235 */
[----:B------:R-:W-:Y:S02]  /*7830*/  FMNMX3 R70, R63, R59, R52, !PT ;  /* 0x0000003b3f467276 */ /* 0x000fe40007800034 */
[----:B------:R-:W-:Y:S01]  /*7840*/  F2FP.SATFINITE.E4M3.F32.PACK_AB_MERGE_C R53, RZ, R74, RZ ;  /* 0x0000004aff35723e */ /* 0x000fe200048070ff */
[----:B------:R-:W-:Y:S01]  /*7850*/  FMUL R52, R60, UR5 ;  /* 0x000000053c347c20 */ /* 0x000fe20008400000 */
[--C-:B------:R-:W-:Y:S02]  /*7860*/  SHF.R.U64 R42, R42, 0x10, R43.reuse ;  /* 0x000000102a2a7819 */ /* 0x100fe4000000122b */
[----:B------:R-:W-:Y:S01]  /*7870*/  LOP3.LUT R59, R24, 0xffff, RZ, 0xc0, !PT ;  /* 0x0000ffff183b7812 */ /* 0x000fe200078ec0ff */
[----:B------:R-:W-:Y:S01]  /*7880*/  IMAD.U32 R24, R53, 0x10000, RZ ;  /* 0x0001000035187824 */ /* 0x000fe200078e00ff */
[----:B------:R-:W-:Y:S01]  /*7890*/  SHF.R.U32.HI R43, RZ, 0x10, R43 ;  /* 0x00000010ff2b7819 */ /* 0x000fe2000001162b */
[----:B------:R-:W-:Y:S01]  /*78a0*/  HADD2.F32 R42, -RZ, R42.H0_H0 ;  /* 0x2000002aff2a7230 */ /* 0x000fe20000004100 */
[----:B------:R-:W-:-:S02]  /*78b0*/  F2FP.SATFINITE.E4M3.F32.PACK_AB_MERGE_C R52, RZ, R52, RZ ;  /* 0x00000034ff34723e */ /* 0x000fc400048070ff */
[----:B------:R-:W-:Y:S01]  /*78c0*/  LOP3.LUT R24, R59, 0xff0000, R24, 0xf8, !PT ;  /* 0x00ff00003b187812 */ /* 0x000fe200078ef818 */
[----:B------:R-:W-:Y:S01]  /*78d0*/  HADD2.F32 R43, -RZ, R43.H0_H0 ;  /* 0x2000002bff2b7230 */ /* 0x000fe20000004100 */
[----:B------:R-:W-:Y:S01]  /*78e0*/  LOP3.LUT R69, R52, 0xffff, RZ, 0xc0, !PT ;  /* 0x0000ffff34457812 */ /* 0x000fe200078ec0ff */
[C---:B------:R-:W-:Y:S01]  /*78f0*/  FMUL R59, R42.reuse, R42 ;  /* 0x0000002a2a3b7220 */ /* 0x040fe20000400000 */
[----:B------:R-:W-:Y:S01]  /*7900*/  FSETP.GT.AND P0, PT, R42, RZ, PT ;  /* 0x000000ff2a00720b */ /* 0x000fe20003f04000 */
[----:B------:R-:W-:Y:S01]  /*7910*/  FMUL R42, R3, UR5 ;  /* 0x00000005032a7c20 */ /* 0x000fe20008400000 */
[----:B------:R-:W-:Y:S01]  /*7920*/  FSETP.GT.AND P4, PT, R43, RZ, PT ;  /* 0x000000ff2b00720b */ /* 0x000fe20003f84000 */
[----:B------:R-:W-:Y:S02]  /*7930*/  IMAD.SHL.U32 R69, R69, 0x1000000, RZ ;  /* 0x0100000045457824 */ /* 0x000fe400078e00ff */
[----:B------:R-:W-:Y:S01]  /*7940*/  FMUL R43, R43, R43 ;  /* 0x0000002b2b2b7220 */ /* 0x000fe20000400000 */
[----:B------:R-:W-:-:S02]  /*7950*/  FSEL R59, R59, RZ, P0 ;  /* 0x000000ff3b3b7208 */ /* 0x000fc40000000000 */
[----:B------:R-:W-:Y:S02]  /*7960*/  IADD3.X R3, PT, PT, R6, UR12, RZ, P2, P3 ;  /* 0x0000000c06037c10 */ /* 0x000fe400097e64ff */
[----:B------:R-:W-:Y:S01]  /*7970*/  LOP3.LUT R24, R24, 0xff000000, R69, 0xf8, !PT ;  /* 0xff00000018187812 */ /* 0x000fe200078ef845 */
[----:B------:R-:W-:Y:S01]  /*7980*/  FMUL R69, R67, UR5 ;  /* 0x0000000543457c20 */ /* 0x000fe20008400000 */
[----:B------:R-:W-:Y:S02]  /*7990*/  FMNMX3 R70, R59, R70, R60, !PT ;  /* 0x000000463b467276 */ /* 0x000fe4000780003c */
[----:B------:R-:W-:Y:S02]  /*79a0*/  FSEL R60, R43, RZ, P4 ;  /* 0x000000ff2b3c7208 */ /* 0x000fe40002000000 */
[----:B------:R-:W-:Y:S02]  /*79b0*/  F2FP.SATFINITE.E4M3.F32.PACK_AB_MERGE_C R69, RZ, R69, RZ ;  /* 0x00000045ff45723e */ /* 0x000fe400048070ff */
[----:B------:R-:W-:-:S02]  /*79c0*/  FMNMX3 R70, R60, R70, R35, !PT ;  /* 0x000000463c467276 */ /* 0x000fc40007800023 */
[----:B------:R-:W-:Y:S01]  /*79d0*/  F2FP.SATFINITE.E4M3.F32.PACK_AB_MERGE_C R35, RZ, R42, RZ ;  /* 0x0000002aff23723e */ /* 0x000fe200048070ff */
[----:B------:R-:W-:Y:S06]  /*79e0*/  @P1 BRA `(.L_x_26324) ;  /* 0x0000000000281947 */ /* 0x000fec0003800000 */
[----:B------:R-:W-:Y:S01]  /*79f0*/  IMAD.U32 R68, R68, 0x10000, RZ ;  /* 0x0001000044447824 */ /* 0x000fe200078e00ff */
[----:B------:R-:W-:Y:S02]  /*7a00*/  LOP3.LUT R6, R69, 0xffff, RZ, 0xc0, !PT ;  /* 0x0000ffff45067812 */ /* 0x000fe400078ec0ff */
[----:B------:R-:W-:Y:S02]  /*7a10*/  LEA R42, P0, R2, UR8, 0x2 ;  /* 0x00000008022a7c11 */ /* 0x000fe4000f8010ff */
[----:B------:R-:W-:-:S05]  /*7a20*/  LOP3.LUT R43, R68, 0xff0000, RZ, 0xc0, !PT ;  /* 0x00ff0000442b7812 */ /* 0x000fca00078ec0ff */
[----:B------:R-:W-:Y:S02]  /*7a30*/  IMAD R6, R6, 0x1000000, R43 ;  /* 0x0100000006067824 */ /* 0x000fe400078e022b */
[----:B------:R-:W-:-:S05]  /*7a40*/  IMAD.SHL.U32 R43, R35, 0x100, RZ ;  /* 0x00000100232b7824 */ /* 0x000fca00078e00ff */
[----:B------:R-:W-:-:S04]  /*7a50*/  LOP3.LUT R43, R6, 0xffff, R43, 0xf8, !PT ;  /* 0x0000ffff062b7812 */ /* 0x000fc800078ef82b */
[----:B------:R-:W-:Y:S02]  /*7a60*/  LOP3.LUT R67, R43, 0xff, R56, 0xf8, !PT ;  /* 0x000000ff2b437812 */ /* 0x000fe400078ef838 */
[----:B------:R-:W-:-:S05]  /*7a70*/  LEA.HI.X R43, R2, UR9, R3, 0x2, P0 ;  /* 0x00000009022b7c11 */ /* 0x000fca00080f1403 */
[----:B------:R0:W-:Y:S02]  /*7a80*/  STG.E desc[UR24][R42.64], R67 ;  /* 0x000000432a007986 */ /* 0x0001e4000c101918 */
.L_x_26324:
[----:B------:R-:W-:Y:S05]  /*7a90*/  BSYNC.RECONVERGENT B0 ;  /* 0x0000000000007941 */ /* 0x000fea0003800200 */
.L_x_26323:
[--C-:B------:R-:W-:Y:S01]  /*7aa0*/  SHF.R.U64 R6, R40, 0x10, R41.reuse ;  /* 0x0000001028067819 */ /* 0x100fe20000001229 */
[----:B0-----:R-:W-:Y:S01]  /*7ab0*/  HADD2.F32 R42, -RZ, R23.H0_H0 ;  /* 0x20000017ff2a7230 */ /* 0x001fe20000004100 */
[----:B------:R-:W-:Y:S01]  /*7ac0*/  SHF.R.U32.HI R40, RZ, 0x10, R41 ;  /* 0x00000010ff287819 */ /* 0x000fe20000011629 */
[----:B------:R-:W-:Y:S01]  /*7ad0*/  HADD2.F32 R41, -RZ, R41.H0_H0 ;  /* 0x20000029ff297230 */ /* 0x000fe20000004100 */
[----:B------:R-:W-:Y:S01]  /*7ae0*/  SHF.R.U64 R43, R22, 0x10, R23 ;  /* 0x00000010162b7819 */ /* 0x000fe20000001217 */
[----:B------:R-:W-:Y:S01]  /*7af0*/  HADD2.F32 R6, -RZ, R6.H0_H0 ;  /* 0x20000006ff067230 */ /* 0x000fe20000004100 */
[----:B------:R-:W-:Y:S01]  /*7b00*/  FSETP.GT.AND P4, PT, R42, RZ, PT ;  /* 0x000000ff2a00720b */ /* 0x000fe20003f84000 */
[----:B------:R-:W-:Y:S01]  /*7b10*/  HADD2.F32 R40, -RZ, R40.H0_H0 ;  /* 0x20000028ff287230 */ /* 0x000fe20000004100 */
[C---:B------:R-:W-:Y:S01]  /*7b20*/  FSETP.GT.AND P2, PT, R41.reuse, RZ, PT ;  /* 0x000000ff2900720b */ /* 0x040fe20003f44000 */
[----:B------:R-:W-:Y:S01]  /*7b30*/  FMUL R22, R41, R41 ;  /* 0x0000002929167220 */ /* 0x000fe20000400000 */
[C---:B------:R-:W-:Y:S01]  /*7b40*/  FMUL R41, R6.reuse, R6 ;  /* 0x0000000606297220 */ /* 0x040fe20000400000 */
[----:B------:R-:W-:Y:S01]  /*7b50*/  FSETP.GT.AND P0, PT, R6, RZ, PT ;  /* 0x000000ff0600720b */ /* 0x000fe20003f04000 */
[----:B------:R-:W-:Y:S01]  /*7b60*/  FMUL R42, R42, R42 ;  /* 0x0000002a2a2a7220 */ /* 0x000fe20000400000 */
[C---:B------:R-:W-:Y:S01]  /*7b70*/  FMUL R67, R40.reuse, R40 ;  /* 0x0000002828437220 */ /* 0x040fe20000400000 */
[----:B------:R-:W-:Y:S01]  /*7b80*/  FSETP.GT.AND P3, PT, R40, RZ, PT ;  /* 0x000000ff2800720b */ /* 0x000fe20003f64000 */
[----:B------:R-:W-:Y:S01]  /*7b90*/  HADD2.F32 R6, -RZ, R43.H0_H0 ;  /* 0x2000002bff067230 */ /* 0x000fe20000004100 */
[----:B------:R-:W-:Y:S01]  /*7ba0*/  FSEL R22, R22, RZ, P2 ;  /* 0x000000ff16167208 */ /* 0x000fe20001000000 */
[----:B------:R-:W-:Y:S01]  /*7bb0*/  FMUL R61, R61, UR5 ;  /* 0x000000053d3d7c20 */ /* 0x000fe20008400000 */
[----:B------:R-:W-:Y:S01]  /*7bc0*/  FSEL R41, R41, RZ, P0 ;  /* 0x000000ff29297208 */ /* 0x000fe20000000000 */
[----:B------:R-:W-:Y:S01]  /*7bd0*/  FMUL R66, R66, UR5 ;  /* 0x0000000542427c20 */ /* 0x000fe20008400000 */
[----:B------:R-:W-:Y:S01]  /*7be0*/  FSEL R68, R42, RZ, P4 ;  /* 0x000000ff2a447208 */ /* 0x000fe20002000000 */
[----:B------:R-:W-:Y:S01]  /*7bf0*/  FMUL R42, R6, R6 ;  /* 0x00000006062a7220 */ /* 0x000fe20000400000 */
[----:B------:R-:W-:Y:S01]  /*7c00*/  FSEL R67, R67, RZ, P3 ;  /* 0x000000ff43437208 */ /* 0x000fe20001800000 */
[----:B------:R-:W-:Y:S01]  /*7c10*/  FMUL R56, R22, UR5 ;  /* 0x0000000516387c20 */ /* 0x000fe20008400000 */
[----:B------:R-:W-:Y:S01]  /*7c20*/  FMNMX3 R70, R41, R70, R22, !PT ;  /* 0x0000004629467276 */ /* 0x000fe20007800016 */
[----:B------:R-:W-:Y:S01]  /*7c30*/  FMUL R43, R68, UR5 ;  /* 0x00000005442b7c20 */ /* 0x000fe20008400000 */
[----:B------:R-:W-:Y:S01]  /*7c40*/  FSETP.GT.AND P0, PT, R6, RZ, PT ;  /* 0x000000ff0600720b */ /* 0x000fe20003f04000 */
[----:B------:R-:W-:Y:S01]  /*7c50*/  BSSY.RECONVERGENT B0, `(.L_x_26325) ;  /* 0x000001e000007945 */ /* 0x000fe20003800200 */
[----:B------:R-:W-:Y:S01]  /*7c60*/  FMNMX3 R71, R67, R70, R34, !PT ;  /* 0x0000004643477276 */ /* 0x000fe20007800022 */
[----:B------:R-:W-:Y:S01]  /*7c70*/  FMUL R22, R63, UR5 ;  /* 0x000000053f167c20 */ /* 0x000fe20008400000 */
[----:B------:R-:W-:Y:S01]  /*7c80*/  F2FP.SATFINITE.E4M3.F32.PACK_AB_MERGE_C R34, RZ, R61, RZ ;  /* 0x0000003dff22723e */ /* 0x000fe200048070ff */
[----:B------:R-:W-:Y:S01]  /*7c90*/  FMUL R40, R41, UR5 ;  /* 0x0000000529287c20 */ /* 0x000fe20008400000 */
[----:B------:R-:W-:-:S02]  /*7ca0*/  FSEL R42, R42, RZ, P0 ;  /* 0x000000ff2a2a7208 */ /* 0x000fc40000000000 */
[----:B------:R-:W-:Y:S01]  /*7cb0*/  F2FP.SATFINITE.E4M3.F32.PACK_AB_MERGE_C R56, RZ, R56, RZ ;  /* 0x00000038ff38723e */ /* 0x000fe200048070ff */
[----:B------:R-:W-:Y:S01]  /*7cc0*/  IMAD.SHL.U32 R34, R34, 0x100, RZ ;  /* 0x0000010022227824 */ /* 0x000fe200078e00ff */
[----:B------:R-:W-:Y:S02]  /*7cd0*/  F2FP.SATFINITE.E4M3.F32.PACK_AB_MERGE_C R43, RZ, R43, RZ ;  /* 0x0000002bff2b723e */ /* 0x000fe400048070ff */
[C---:B------:R-:W-:Y:S01]  /*7ce0*/  FMNMX3 R68, R42.reuse, R71, R68, !PT ;  /* 0x000000472a447276 */ /* 0x040fe20007800044 */
[----:B------:R-:W-:Y:S01]  /*7cf0*/  FMUL R42, R42, UR5 ;  /* 0x000000052a2a7c20 */ /* 0x000fe20008400000 */
[----:B------:R-:W-:Y:S02]  /*7d00*/  LOP3.LUT R69, R69, 0xff, RZ, 0xc0, !PT ;  /* 0x000000ff45457812 */ /* 0x000fe400078ec0ff */
[----:B------:R-:W-:Y:S02]  /*7d10*/  F2FP.SATFINITE.E4M3.F32.PACK_AB_MERGE_C R66, RZ, R66, RZ ;  /* 0x00000042ff42723e */ /* 0x000fe400048070ff */
[----:B------:R-:W-:-:S02]  /*7d20*/  LOP3.LUT R71, R56, 0xff, RZ, 0xc0, !PT ;  /* 0x000000ff38477812 */ /* 0x000fc400078ec0ff */
[----:B------:R-:W-:Y:S01]  /*7d30*/  PRMT R6, R43, 0x7104, RZ ;  /* 0x000071042b067816 */ /* 0x000fe200000000ff */
[----:B------:R-:W-:Y:S01]  /*7d40*/  IMAD R63, R66, 0x100, R69 ;  /* 0x00000100423f7824 */ /* 0x000fe200078e0245 */
[----:B------:R-:W-:Y:S02]  /*7d50*/  LOP3.LUT R61, R34, 0xff, R35, 0xf8, !PT ;  /* 0x000000ff223d7812 */ /* 0x000fe400078ef823 */
[----:B------:R-:W-:Y:S01]  /*7d60*/  LOP3.LUT R6, R71, 0xff00, R6, 0xf8, !PT ;  /* 0x0000ff0047067812 */ /* 0x000fe200078ef806 */
[----:B------:R-:W-:Y:S06]  /*7d70*/  @P1 BRA `(.L_x_26326) ;  /* 0x00000000002c1947 */ /* 0x000fec0003800000 */
[----:B------:R-:W-:Y:S01]  /*7d80*/  IMAD.U32 R62, R62, 0x10000, RZ ;  /* 0x000100003e3e7824 */ /* 0x000fe200078e00ff */
[----:B------:R-:W-:-:S04]  /*7d90*/  LOP3.LUT R35, R66, 0xffff, RZ, 0xc0, !PT ;  /* 0x0000ffff42237812 */ /* 0x000fc800078ec0ff */
[----:B------:R-:W-:-:S05]  /*7da0*/  LOP3.LUT R62, R62, 0xff0000, RZ, 0xc0, !PT ;  /* 0x00ff00003e3e7812 */ /* 0x000fca00078ec0ff */
[----:B------:R-:W-:Y:S01]  /*7db0*/  IMAD R35, R35, 0x1000000, R62 ;  /* 0x0100000023237824 */ /* 0x000fe200078e023e */
[----:B------:R-:W-:-:S04]  /*7dc0*/  IADD3 R62, P0, PT, R2, UR28, RZ ;  /* 0x0000001c023e7c10 */ /* 0x000fc8000ff1e0ff */
[----:B------:R-:W-:Y:S02]  /*7dd0*/  LOP3.LUT R41, R35, 0xffff, R34, 0xf8, !PT ;  /* 0x0000ffff23297812 */ /* 0x000fe400078ef822 */
[----:B------:R-:W-:Y:S02]  /*7de0*/  IADD3.X R35, PT, PT, R3, UR29, RZ, P0, !PT ;  /* 0x0000001d03237c10 */ /* 0x000fe400087fe4ff */
[C---:B------:R-:W-:Y:S02]  /*7df0*/  LEA R34, P0, R62.reuse, UR8, 0x2 ;  /* 0x000000083e227c11 */ /* 0x040fe4000f8010ff */
[----:B------:R-:W-:Y:S02]  /*7e00*/  LOP3.LUT R41, R41, 0xff, R58, 0xf8, !PT ;  /* 0x000000ff29297812 */ /* 0x000fe400078ef83a */
[----:B------:R-:W-:-:S05]  /*7e10*/  LEA.HI.X R35, R62, UR9, R35, 0x2, P0 ;  /* 0x000000093e237c11 */ /* 0x000fca00080f1423 */
[----:B------:R0:W-:Y:S04]  /*7e20*/  STG.E desc[UR24][R34.64], R41 ;  /* 0x0000002922007986 */ /* 0x0001e8000c101918 */
.L_x_26326:
[----:B------:R-:W-:Y:S05]  /*7e30*/  BSYNC.RECONVERGENT B0 ;  /* 0x0000000000007941 */ /* 0x000fea0003800200 */
.L_x_26325:
[----:B------:R-:W-:Y:S01]  /*7e40*/  F2FP.SATFINITE.E4M3.F32.PACK_AB_MERGE_C R22, RZ, R22, RZ ;  /* 0x00000016ff16723e */ /* 0x000fe200048070ff */
[----:B0-----:R-:W-:Y:S01]  /*7e50*/  VIADD R41, R8, 0x3 ;  /* 0x0000000308297836 */ /* 0x001fe20000000000 */
[----:B------:R-:W-:Y:S01]  /*7e60*/  F2FP.SATFINITE.E4M3.F32.PACK_AB_MERGE_C R58, RZ, R40, RZ ;  /* 0x00000028ff3a723e */ /* 0x000fe200048070ff */
[----:B------:R-:W-:Y:S01]  /*7e70*/  FMUL R57, R57, UR5 ;  /* 0x0000000539397c20 */ /* 0x000fe20008400000 */
[----:B------:R-:W-:Y:S01]  /*7e80*/  F2FP.SATFINITE.E4M3.F32.PACK_AB_MERGE_C R42, RZ, R42, RZ ;  /* 0x0000002aff2a723e */ /* 0x000fe200048070ff */
[----:B------:R-:W-:Y:S01]  /*7e90*/  IMAD.IADD R34, R14, 0x1, -R41 ;  /* 0x000000010e227824 */ /* 0x000fe200078e0a29 */
[----:B------:R-:W-:Y:S01]  /*7ea0*/  LOP3.LUT R69, R58, 0xff, RZ, 0xc0, !PT ;  /* 0x000000ff3a457812 */ /* 0x000fe200078ec0ff */
[----:B------:R-:W-:Y:S01]  /*7eb0*/  IMAD.U32 R40, R22, 0x10000, RZ ;  /* 0x0001000016287824 */ /* 0x000fe200078e00ff */
[----:B------:R-:W-:Y:S01]  /*7ec0*/  PRMT R62, R42, 0x7104, RZ ;  /* 0x000071042a3e7816 */ /* 0x000fe200000000ff */
[----:B------:R-:W-:Y:S02]  /*7ed0*/  IMAD.SHL.U32 R35, R34, 0x8, RZ ;  /* 0x0000000822237824 */ /* 0x000fe400078e00ff */
[----:B------:R-:W-:Y:S01]  /*7ee0*/  FMUL R67, R67, UR5 ;  /* 0x0000000543437c20 */ /* 0x000fe20008400000 */
[----:B------:R-:W-:Y:S01]  /*7ef0*/  BSSY.RECONVERGENT B0, `(.L_x_26327) ;  /* 0x0000037000007945 */ /* 0x000fe20003800200 */
[----:B------:R-:W-:-:S02]  /*7f00*/  LOP3.LUT R34, R40, 0xff0000, RZ, 0xc0, !PT ;  /* 0x00ff000028227812 */ /* 0x000fc400078ec0ff */
[----:B------:R-:W-:Y:S02]  /*7f10*/  LOP3.LUT R40, R69, 0xff00, R62, 0xf8, !PT ;  /* 0x0000ff0045287812 */ /* 0x000fe400078ef83e */
[----:B------:R-:W-:Y:S02]  /*7f20*/  SHF.R.U32.HI R62, RZ, 0x10, R23 ;  /* 0x00000010ff3e7819 */ /* 0x000fe40000011617 */
[----:B------:R-:W-:Y:S02]  /*7f30*/  LOP3.LUT R34, R34, 0xffff, R63, 0xf8, !PT ;  /* 0x0000ffff22227812 */ /* 0x000fe400078ef83f */
[----:B------:R-:W-:Y:S02]  /*7f40*/  LOP3.LUT R35, R35, 0xf8, RZ, 0xc0, !PT ;  /* 0x000000f823237812 */ /* 0x000fe400078ec0ff */
[----:B------:R-:W-:Y:S01]  /*7f50*/  SHF.R.U64 R63, R18, 0x10, R19 ;  /* 0x00000010123f7819 */ /* 0x000fe20000001213 */
[----:B------:R-:W-:Y:S01]  /*7f60*/  HADD2.F32 R18, -RZ, R62.H0_H0 ;  /* 0x2000003eff127230 */ /* 0x000fe20000004100 */
[----:B------:R-:W-:Y:S01]  /*7f70*/  F2FP.SATFINITE.E4M3.F32.PACK_AB_MERGE_C R23, RZ, R57, RZ ;  /* 0x00000039ff17723e */ /* 0x000fe200048070ff */
[----:B------:R-:W-:Y:S01]  /*7f80*/  IMAD.IADD R57, R46, 0x1, R35 ;  /* 0x000000012e397824 */ /* 0x000fe200078e0223 */
[----:B------:R-:W-:Y:S01]  /*7f90*/  LOP3.LUT R69, R61, 0xffff, RZ, 0xc0, !PT ;  /* 0x0000ffff3d457812 */ /* 0x000fe200078ec0ff */
[----:B------:R-:W-:-:S02]  /*7fa0*/  HADD2.F32 R61, -RZ, R63.H0_H0 ;  /* 0x2000003fff3d7230 */ /* 0x000fc40000004100 */
[C---:B------:R-:W-:Y:S01]  /*7fb0*/  FMUL R35, R18.reuse, R18 ;  /* 0x0000001212237220 */ /* 0x040fe20000400000 */
[----:B------:R-:W-:Y:S01]  /*7fc0*/  IMAD.U32 R62, R23, 0x10000, RZ ;  /* 0x00010000173e7824 */ /* 0x000fe200078e00ff */
[----:B------:R-:W-:Y:S01]  /*7fd0*/  FSETP.GT.AND P0, PT, R18, RZ, PT ;  /* 0x000000ff1200720b */ /* 0x000fe20003f04000 */
[----:B------:R0:W-:Y:S01]  /*7fe0*/  STS.64 [R57], R12 ;  /* 0x0000000c39007388 */ /* 0x0001e20000000a00 */
[----:B------:R-:W-:Y:S02]  /*7ff0*/  FSETP.GT.AND P2, PT, R61, RZ, PT ;  /* 0x000000ff3d00720b */ /* 0x000fe40003f44000 */
[----:B------:R-:W-:Y:S01]  /*8000*/  LOP3.LUT R18, R69, 0xff0000, R62, 0xf8, !PT ;  /* 0x00ff000045127812 */ /* 0x000fe200078ef83e */
[----:B------:R-:W-:Y:S01]  /*8010*/  FMUL R62, R60, UR5 ;  /* 0x000000053c3e7c20 */ /* 0x000fe20008400000 */
[----:B------:R-:W-:Y:S01]  /*8020*/  FSEL R63, R35, RZ, P0 ;  /* 0x000000ff233f7208 */ /* 0x000fe20000000000 */
[----:B------:R-:W-:Y:S01]  /*8030*/  FMUL R35, R59, UR5 ;  /* 0x000000053b237c20 */ /* 0x000fe20008400000 */
[----:B------:R-:W-:Y:S01]  /*8040*/  FMUL R60, R61, R61 ;  /* 0x0000003d3d3c7220 */ /* 0x000fe20000400000 */
[----:B------:R-:W-:-:S02]  /*8050*/  F2FP.SATFINITE.E4M3.F32.PACK_AB_MERGE_C R61, RZ, R67, RZ ;  /* 0x00000043ff3d723e */ /* 0x000fc400048070ff */
[----:B------:R-:W-:Y:S01]  /*8060*/  F2FP.SATFINITE.E4M3.F32.PACK_AB_MERGE_C R62, RZ, R62, RZ ;  /* 0x0000003eff3e723e */ /* 0x000fe200048070ff */
[----:B------:R-:W-:Y:S01]  /*8070*/  FMUL R59, R63, UR5 ;  /* 0x000000053f3b7c20 */ /* 0x000fe20008400000 */
[----:B------:R-:W-:Y:S02]  /*8080*/  F2FP.SATFINITE.E4M3.F32.PACK_AB_MERGE_C R35, RZ, R35, RZ ;  /* 0x00000023ff23723e */ /* 0x000fe400048070ff */
[----:B------:R-:W-:Y:S02]  /*8090*/  LOP3.LUT R67, R62, 0xffff, RZ, 0xc0, !PT ;  /* 0x0000ffff3e437812 */ /* 0x000fe400078ec0ff */
[----:B0-----:R-:W-:Y:S02]  /*80a0*/  LOP3.LUT R12, R35, 0xffff, RZ, 0xc0, !PT ;  /* 0x0000ffff230c7812 */ /* 0x001fe400078ec0ff */
[----:B------:R-:W-:Y:S01]  /*80b0*/  F2FP.SATFINITE.E4M3.F32.PACK_AB_MERGE_C R59, RZ, R59, RZ ;  /* 0x0000003bff3b723e */ /* 0x000fe200048070ff */
[----:B------:R-:W-:Y:S01]  /*80c0*/  IMAD.SHL.U32 R67, R67, 0x1000000, RZ ;  /* 0x0100000043437824 */ /* 0x000fe200078e00ff */
[----:B------:R-:W-:Y:S01]  /*80d0*/  FMNMX R68, R63, R68, !PT ;  /* 0x000000443f447209 */ /* 0x000fe20007800000 */
[----:B------:R-:W-:Y:S01]  /*80e0*/  IMAD.SHL.U32 R63, R12, 0x1000000, RZ ;  /* 0x010000000c3f7824 */ /* 0x000fe200078e00ff */
[----:B------:R-:W-:-:S02]  /*80f0*/  LOP3.LUT R66, R61, 0xff, RZ, 0xc0, !PT ;  /* 0x000000ff3d427812 */ /* 0x000fc400078ec0ff */
[----:B------:R-:W-:Y:S02]  /*8100*/  PRMT R13, R59, 0x7104, RZ ;  /* 0x000071043b0d7816 */ /* 0x000fe400000000ff */
[----:B------:R-:W-:Y:S02]  /*8110*/  FSEL R60, R60, RZ, P2 ;  /* 0x000000ff3c3c7208 */ /* 0x000fe40001000000 */
        /* <DEDUP_REMOVED lines=20> */
.L_x_26328:
[----:B------:R-:W-:Y:S05]  /*8260*/  BSYNC.RECONVERGENT B0 ;  /* 0x0000000000007941 */ /* 0x000fea0003800200 */
.L_x_26327:
[----:B------:R-:W-:Y:S04]  /*8270*/  BSSY.RECONVERGENT B0, `(.L_x_26329) ;  /* 0x0000010000007945 */ /* 0x000fe80003800200 */
[----:B------:R-:W-:Y:S05]  /*8280*/  @P1 BRA `(.L_x_26330) ;  /* 0x0000000000381947 */ /* 0x000fea0003800000 */
[----:B------:R-:W-:Y:S01]  /*8290*/  IMAD.U32 R52, R52, 0x10000, RZ ;  /* 0x0001000034347824 */ /* 0x000fe200078e00ff */
[----:B------:R-:W-:Y:S01]  /*82a0*/  LOP3.LUT R62, R62, 0xffff, RZ, 0xc0, !PT ;  /* 0x0000ffff3e3e7812 */ /* 0x000fe200078ec0ff */
[----:B0-----:R-:W-:Y:S01]  /*82b0*/  IMAD.U32 R23, RZ, RZ, UR28 ;  /* 0x0000001cff177e24 */ /* 0x001fe2000f8e00ff */
[----:B------:R-:W-:Y:S02]  /*82c0*/  UIMAD UR10, UR29, 0x3, URZ ;  /* 0x000000031d0a78a4 */ /* 0x000fe4000f8e02ff */
[----:B------:R-:W-:Y:S01]  /*82d0*/  LOP3.LUT R53, R52, 0xff0000, RZ, 0xc0, !PT ;  /* 0x00ff000034357812 */ /* 0x000fe200078ec0ff */
[----:B------:R-:W-:-:S04]  /*82e0*/  IMAD.WIDE.U32 R22, R23, 0x3, R2 ;  /* 0x0000000317167825 */ /* 0x000fc800078e0002 */
[----:B------:R-:W-:Y:S01]  /*82f0*/  IMAD R53, R62, 0x1000000, R53 ;  /* 0x010000003e357824 */ /* 0x000fe200078e0235 */
[----:B------:R-:W-:Y:S01]  /*8300*/  LEA R34, P0, R22, UR8, 0x2 ;  /* 0x0000000816227c11 */ /* 0x000fe2000f8010ff */
[----:B------:R-:W-:Y:S02]  /*8310*/  IMAD.SHL.U32 R52, R35, 0x100, RZ ;  /* 0x0000010023347824 */ /* 0x000fe400078e00ff */
[----:B------:R-:W-:-:S03]  /*8320*/  VIADD R23, R23, UR10 ;  /* 0x0000000a17177c36 */ /* 0x000fc60008000000 */
[----:B------:R-:W-:Y:S02]  /*8330*/  LOP3.LUT R52, R53, 0xffff, R52, 0xf8, !PT ;  /* 0x0000ffff35347812 */ /* 0x000fe400078ef834 */
[----:B------:R-:W-:Y:S02]  /*8340*/  LEA.HI.X R35, R22, UR9, R23, 0x2, P0 ;  /* 0x0000000916237c11 */ /* 0x000fe400080f1417 */
[----:B------:R-:W-:-:S05]  /*8350*/  LOP3.LUT R45, R52, 0xff, R45, 0xf8, !PT ;  /* 0x000000ff342d7812 */ /* 0x000fca00078ef82d */
[----:B------:R1:W-:Y:S02]  /*8360*/  STG.E desc[UR24][R34.64], R45 ;  /* 0x0000002d22007986 */ /* 0x0003e4000c101918 */
.L_x_26330:
[----:B------:R-:W-:Y:S05]  /*8370*/  BSYNC.RECONVERGENT B0 ;  /* 0x0000000000007941 */ /* 0x000fea0003800200 */
.L_x_26329:
[----:B------:R-:W-:Y:S04]  /*8380*/  BSSY.RECONVERGENT B0, `(.L_x_26331) ;  /* 0x0000010000007945 */ /* 0x000fe80003800200 */
[----:B------:R-:W-:Y:S05]  /*8390*/  @P1 BRA `(.L_x_26332) ;  /* 0x0000000000381947 */ /* 0x000fea0003800000 */
[----:B------:R-:W-:Y:S01]  /*83a0*/  IMAD.U32 R56, R56, 0x10000, RZ ;  /* 0x0001000038387824 */ /* 0x000fe200078e00ff */
[----:B------:R-:W-:Y:S01]  /*83b0*/  ULOP3.LUT UR10, UR22, 0xfffffffc, URZ, 0xc0, !UPT ;  /* 0xfffffffc160a7892 */ /* 0x000fe2000f8ec0ff */
[----:B------:R-:W-:Y:S01]  /*83c0*/  LOP3.LUT R61, R61, 0xffff, RZ, 0xc0, !PT ;  /* 0x0000ffff3d3d7812 */ /* 0x000fe200078ec0ff */
[----:B------:R-:W-:Y:S01]  /*83d0*/  ULOP3.LUT UR11, UR23, 0x3fffffff, URZ, 0xc0, !UPT ;  /* 0x3fffffff170b7892 */ /* 0x000fe2000f8ec0ff */
[----:B0-----:R-:W-:Y:S01]  /*83e0*/  IMAD.SHL.U32 R23, R58, 0x100, RZ ;  /* 0x000001003a177824 */ /* 0x001fe200078e00ff */
[----:B------:R-:W-:Y:S02]  /*83f0*/  LOP3.LUT R56, R56, 0xff0000, RZ, 0xc0, !PT ;  /* 0x00ff000038387812 */ /* 0x000fe400078ec0ff */
[----:B-1----:R-:W-:-:S03]  /*8400*/  IADD3 R34, P0, PT, R2, UR10, RZ ;  /* 0x0000000a02227c10 */ /* 0x002fc6000ff1e0ff */
[----:B------:R-:W-:Y:S01]  /*8410*/  IMAD R56, R61, 0x1000000, R56 ;  /* 0x010000003d387824 */ /* 0x000fe200078e0238 */
[----:B------:R-:W-:Y:S02]  /*8420*/  IADD3.X R45, PT, PT, R3, UR11, RZ, P0, !PT ;  /* 0x0000000b032d7c10 */ /* 0x000fe400087fe4ff */
[----:B------:R-:W-:Y:S02]  /*8430*/  LEA R22, P0, R34, UR8, 0x2 ;  /* 0x0000000822167c11 */ /* 0x000fe4000f8010ff */
[----:B------:R-:W-:Y:S02]  /*8440*/  LOP3.LUT R35, R56, 0xffff, R23, 0xf8, !PT ;  /* 0x0000ffff38237812 */ /* 0x000fe400078ef817 */
[----:B------:R-:W-:Y:S02]  /*8450*/  LEA.HI.X R23, R34, UR9, R45, 0x2, P0 ;  /* 0x0000000922177c11 */ /* 0x000fe400080f142d */
[----:B------:R-:W-:-:S05]  /*8460*/  LOP3.LUT R35, R35, 0xff, R28, 0xf8, !PT ;  /* 0x000000ff23237812 */ /* 0x000fca00078ef81c */
[----:B------:R2:W-:Y:S02]  /*8470*/  STG.E desc[UR24][R22.64], R35 ;  /* 0x0000002316007986 */ /* 0x0005e4000c101918 */
.L_x_26332:
[----:B------:R-:W-:Y:S05]  /*8480*/  BSYNC.RECONVERGENT B0 ;  /* 0x0000000000007941 */ /* 0x000fea0003800200 */
.L_x_26331:
[----:B------:R-:W-:Y:S04]  /*8490*/  BSSY.RECONVERGENT B0, `(.L_x_26333) ;  /* 0x0000012000007945 */ /* 0x000fe80003800200 */
[----:B------:R-:W-:Y:S05]  /*84a0*/  @P1 BRA `(.L_x_26334) ;  /* 0x0000000000401947 */ /* 0x000fea0003800000 */
[----:B------:R-:W-:Y:S01]  /*84b0*/  IMAD.U32 R43, R43, 0x10000, RZ ;  /* 0x000100002b2b7824 */ /* 0x000fe200078e00ff */
[----:B------:R-:W-:Y:S01]  /*84c0*/  LOP3.LUT R59, R59, 0xffff, RZ, 0xc0, !PT ;  /* 0x0000ffff3b3b7812 */ /* 0x000fe200078ec0ff */
[----:B-12---:R-:W-:Y:S01]  /*84d0*/  IMAD.U32 R35, RZ, RZ, UR28 ;  /* 0x0000001cff237e24 */ /* 0x006fe2000f8e00ff */
[----:B------:R-:W-:Y:S01]  /*84e0*/  UIMAD UR10, UR29, 0x5, URZ ;  /* 0x000000051d0a78a4 */ /* 0x000fe2000f8e02ff */
[----:B0-----:R-:W-:Y:S01]  /*84f0*/  IMAD.MOV.U32 R22, RZ, RZ, R2 ;  /* 0x000000ffff167224 */ /* 0x001fe200078e0002 */
[----:B------:R-:W-:Y:S01]  /*8500*/  LOP3.LUT R28, R43, 0xff0000, RZ, 0xc0, !PT ;  /* 0x00ff00002b1c7812 */ /* 0x000fe200078ec0ff */
[----:B------:R-:W-:Y:S02]  /*8510*/  IMAD.MOV.U32 R23, RZ, RZ, R3 ;  /* 0x000000ffff177224 */ /* 0x000fe400078e0003 */
        /* <DEDUP_REMOVED lines=9> */
.L_x_26334:
[----:B------:R-:W-:Y:S05]  /*85b0*/  BSYNC.RECONVERGENT B0 ;  /* 0x0000000000007941 */ /* 0x000fea0003800200 */
.L_x_26333:
[--C-:B0-2---:R-:W-:Y:S01]  /*85c0*/  SHF.R.U64 R22, R20, 0x10, R21.reuse ;  /* 0x0000001014167819 */ /* 0x105fe20000001215 */
[----:B------:R-:W-:Y:S01]  /*85d0*/  HADD2.F32 R20, -RZ, R19.H0_H0 ;  /* 0x20000013ff147230 */ /* 0x000fe20000004100 */
[----:B------:R-:W-:Y:S01]  /*85e0*/  SHF.R.U32.HI R23, RZ, 0x10, R21 ;  /* 0x00000010ff177819 */ /* 0x000fe20000011615 */
[----:B------:R-:W-:Y:S01]  /*85f0*/  HADD2.F32 R21, -RZ, R21.H0_H0 ;  /* 0x20000015ff157230 */ /* 0x000fe20000004100 */
[----:B---3--:R-:W-:Y:S01]  /*8600*/  SHF.R.U32.HI R29, RZ, 0x10, R19 ;  /* 0x00000010ff1d7819 */ /* 0x008fe20000011613 */
[----:B------:R-:W-:Y:S02]  /*8610*/  HADD2.F32 R22, -RZ, R22.H0_H0 ;  /* 0x20000016ff167230 */ /* 0x000fe40000004100 */
[C---:B-1----:R-:W-:Y:S01]  /*8620*/  FMUL R34, R20.reuse, R20 ;  /* 0x0000001414227220 */ /* 0x042fe20000400000 */
[----:B------:R-:W-:Y:S01]  /*8630*/  HADD2.F32 R23, -RZ, R23.H0_H0 ;  /* 0x20000017ff177230 */ /* 0x000fe20000004100 */
[C---:B------:R-:W-:Y:S01]  /*8640*/  FSETP.GT.AND P2, PT, R21.reuse, RZ, PT ;  /* 0x000000ff1500720b */ /* 0x040fe20003f44000 */
[----:B------:R-:W-:Y:S01]  /*8650*/  FMUL R28, R21, R21 ;  /* 0x00000015151c7220 */ /* 0x000fe20000400000 */
[----:B------:R-:W-:Y:S01]  /*8660*/  HADD2.F32 R21, -RZ, R29.H0_H0 ;  /* 0x2000001dff157230 */ /* 0x000fe20000004100 */
[----:B------:R-:W-:Y:S01]  /*8670*/  FSETP.GT.AND P0, PT, R20, RZ, PT ;  /* 0x000000ff1400720b */ /* 0x000fe20003f04000 */
[C---:B------:R-:W-:Y:S01]  /*8680*/  FMUL R35, R23.reuse, R23 ;  /* 0x0000001717237220 */ /* 0x040fe20000400000 */
[----:B------:R-:W-:Y:S01]  /*8690*/  FSETP.GT.AND P4, PT, R23, RZ, PT ;  /* 0x000000ff1700720b */ /* 0x000fe20003f84000 */
[----:B------:R-:W-:Y:S01]  /*86a0*/  FMUL R43, R22, R22 ;  /* 0x00000016162b7220 */ /* 0x000fe20000400000 */
[----:B------:R-:W-:Y:S01]  /*86b0*/  FSEL R28, R28, RZ, P2 ;  /* 0x000000ff1c1c7208 */ /* 0x000fe20001000000 */
[C---:B------:R-:W-:Y:S01]  /*86c0*/  FMUL R29, R21.reuse, R21 ;  /* 0x00000015151d7220 */ /* 0x040fe20000400000 */
[----:B------:R-:W-:Y:S01]  /*86d0*/  FSETP.GT.AND P2, PT, R21, RZ, PT ;  /* 0x000000ff1500720b */ /* 0x000fe20003f44000 */
[----:B------:R-:W-:Y:S01]  /*86e0*/  FMUL R45, R60, UR5 ;  /* 0x000000053c2d7c20 */ /* 0x000fe20008400000 */
        /* <DEDUP_REMOVED lines=18> */
[----:B------:R-:W-:Y:S01]  /*8810*/  PRMT R23, R42, 0x7054, RZ ;  /* 0x000070542a177816 */ /* 0x000fe200000000ff */
[----:B------:R-:W-:Y:S01]  /*8820*/  IMAD.U32 R59, RZ, RZ, UR28 ;  /* 0x0000001cff3b7e24 */ /* 0x000fe2000f8e00ff */
[----:B------:R-:W-:Y:S01]  /*8830*/  UIMAD UR10, UR29, 0x6, URZ ;  /* 0x000000061d0a78a4 */ /* 0x000fe2000f8e02ff */
[----:B------:R-:W-:Y:S02]  /*8840*/  IMAD.MOV.U32 R20, RZ, RZ, R2 ;  /* 0x000000ffff147224 */ /* 0x000fe400078e0002 */
        /* <DEDUP_REMOVED lines=10> */
.L_x_26336:
[----:B------:R-:W-:Y:S05]  /*88f0*/  BSYNC.RECONVERGENT B0 ;  /* 0x0000000000007941 */ /* 0x000fea0003800200 */
.L_x_26335:
[----:B------:R-:W-:Y:S01]  /*8900*/  BSSY.RECONVERGENT B0, `(.L_x_26337) ;  /* 0x0000012000007945 */ /* 0x000fe20003800200 */
[----:B------:R-:W-:Y:S02]  /*8910*/  F2FP.SATFINITE.E4M3.F32.PACK_AB_MERGE_C R56, RZ, R56, RZ ;  /* 0x00000038ff38723e */ /* 0x000fe400048070ff */
[----:B------:R-:W-:Y:S02]  /*8920*/  LOP3.LUT R53, R53, 0xffff, RZ, 0xc0, !PT ;  /* 0x0000ffff35357812 */ /* 0x000fe400078ec0ff */
[----:B0-----:R-:W-:Y:S01]  /*8930*/  LOP3.LUT R22, R58, 0xffff, RZ, 0xc0, !PT ;  /* 0x0000ffff3a167812 */ /* 0x001fe200078ec0ff */
[----:B------:R-:W-:Y:S06]  /*8940*/  @P1 BRA `(.L_x_26338) ;  /* 0x0000000000341947 */ /* 0x000fec0003800000 */
[----:B------:R-:W-:Y:S01]  /*8950*/  IMAD.U32 R20, R53, 0x10000, RZ ;  /* 0x0001000035147824 */ /* 0x000fe200078e00ff */
[----:B------:R-:W-:Y:S01]  /*8960*/  UIMAD UR10, UR29, 0x7, URZ ;  /* 0x000000071d0a78a4 */ /* 0x000fe2000f8e02ff */
[----:B------:R-:W-:Y:S02]  /*8970*/  IMAD.U32 R23, RZ, RZ, UR28 ;  /* 0x0000001cff177e24 */ /* 0x000fe4000f8e00ff */
        /* <DEDUP_REMOVED lines=10> */
.L_x_26338:
[----:B------:R-:W-:Y:S05]  /*8a20*/  BSYNC.RECONVERGENT B0 ;  /* 0x0000000000007941 */ /* 0x000fea0003800200 */
.L_x_26337:
        /* <DEDUP_REMOVED lines=9> */
[----:B0-----:R-:W-:Y:S01]  /*8ac0*/  IMAD.SHL.U32 R3, R2, 0x1000000, RZ ;  /* 0x0100000002037824 */ /* 0x001fe200078e00ff */
        /* <DEDUP_REMOVED lines=32> */
.L_x_26343:
        /* <DEDUP_REMOVED lines=48> */
.L_x_26342:
[----:B------:R-:W-:Y:S05]  /*8fd0*/  BSYNC.RECONVERGENT B1 ;  /* 0x0000000000017941 */ /* 0x000fea0003800200 */
.L_x_26341:
        /* <DEDUP_REMOVED lines=35> */
.L_x_26340:
[----:B------:R-:W-:Y:S05]  /*9210*/  BSYNC.RECONVERGENT B0 ;  /* 0x0000000000007941 */ /* 0x000fea0003800200 */
.L_x_26339:
        /* <DEDUP_REMOVED lines=13> */
[----:B--2---:R-:W-:Y:S02]  /*92f0*/  VIADD R10, R3, 0x1 ;  /* 0x00000001030a7836 */ /* 0x004fe40000000000 */
        /* <DEDUP_REMOVED lines=14> */
.L_x_26348:
        /* <DEDUP_REMOVED lines=48> */
.L_x_26347:
[----:B------:R-:W-:Y:S05]  /*96e0*/  BSYNC.RECONVERGENT B1 ;  /* 0x0000000000017941 */ /* 0x000fea0003800200 */
.L_x_26346:
[----:B------:R-:W-:Y:S05]  /*96f0*/  @!P0 BRA `(.L_x_26345) ;  /* 0x0000000000888947 */ /* 0x000fea0003800000 */
[----:B0-----:R-:W-:Y:S01]  /*9700*/  LOP3.LUT R19, R6, 0x1f, RZ, 0xc0, !PT ;  /* 0x0000001f06137812 */ /* 0x001fe200078ec0ff */
[----:B------:R-:W-:-:S03]  /*9710*/  IMAD.IADD R43, R8, 0x1, R43 ;  /* 0x00000001082b7824 */ /* 0x000fc600078e022b */
[----:B------:R-:W-:Y:S01]  /*9720*/  ISETP.GE.U32.AND P0, PT, R19, UR7, PT ;  /* 0x0000000713007c0c */ /* 0x000fe2000bf06070 */
[----:B------:R-:W-:-:S12]  /*9730*/  IMAD R43, R43, 0x8, R46 ;  /* 0x000000082b2b7824 */ /* 0x000fd800078e022e */
[----:B------:R-:W0:Y:S01]  /*9740*/  @!P0 LDS.64 R10, [R43] ;  /* 0x000000002b0a8984 */ /* 0x000e220000000a00 */
[----:B------:R-:W-:-:S05]  /*9750*/  @!P0 IADD3 R19, P1, PT, R19, R44, RZ ;  /* 0x0000002c13138210 */ /* 0x000fca0007f3e0ff */
[----:B-1----:R-:W-:Y:S01]  /*9760*/  @!P0 IMAD.X R20, RZ, RZ, R45, P1 ;  /* 0x000000ffff148224 */ /* 0x002fe200008e062d */
        /* <DEDUP_REMOVED lines=27> */
.L_x_26345:
[----:B------:R-:W-:Y:S05]  /*9920*/  BSYNC.RECONVERGENT B0 ;  /* 0x0000000000007941 */ /* 0x000fea0003800200 */
.L_x_26344:
        /* <DEDUP_REMOVED lines=13> */
[----:B------:R-:W-:Y:S01]  /*9a00*/  IMAD.MOV.U32 R6, RZ, RZ, R7 ;  /* 0x000000ffff067224 */ /* 0x000fe200078e0007 */
[----:B------:R-:W-:Y:S01]  /*9a10*/  LOP3.LUT R3, R3, 0x3, RZ, 0xc0, !PT ;  /* 0x0000000303037812 */ /* 0x000fe200078ec0ff */
[C---:B0-2---:R-:W-:Y:S02]  /*9a20*/  IMAD R37, R9.reuse, UR27, RZ ;  /* 0x0000001b09257c24 */ /* 0x045fe4000f8e02ff */
[----:B---3--:R-:W-:Y:S01]  /*9a30*/  IMAD.WIDE.U32 R10, R9, UR26, RZ ;  /* 0x0000001a090a7c25 */ /* 0x008fe2000f8e00ff */
[----:B------:R-:W-:-:S03]  /*9a40*/  ISETP.NE.AND P0, PT, R3, RZ, PT ;  /* 0x000000ff0300720c */ /* 0x000fc60003f05270 */
[----:B------:R-:W-:Y:S02]  /*9a50*/  IMAD.IADD R37, R11, 0x1, R37 ;  /* 0x000000010b257824 */ /* 0x000fe400078e0225 */
[----:B------:R-:W-:Y:S02]  /*9a60*/  IMAD.MOV.U32 R36, RZ, RZ, R10 ;  /* 0x000000ffff247224 */ /* 0x000fe400078e000a */
[----:B------:R-:W-:Y:S01]  /*9a70*/  IMAD.MOV.U32 R9, RZ, RZ, RZ ;  /* 0x000000ffff097224 */ /* 0x000fe200078e00ff */
[----:B------:R-:W-:Y:S06]  /*9a80*/  @!P1 BRA `(.L_x_26352) ;  /* 0x0000000000d49947 */ /* 0x000fec0003800000 */
[----:B------:R-:W-:Y:S02]  /*9a90*/  IMAD R10, R26, 0x20, R47 ;  /* 0x000000201a0a7824 */ /* 0x000fe400078e022f */
[----:B------:R-:W-:Y:S02]  /*9aa0*/  IMAD.IADD R9, R2, 0x1, -R3 ;  /* 0x0000000102097824 */ /* 0x000fe400078e0a03 */
[----:B------:R-:W-:Y:S01]  /*9ab0*/  IMAD.MOV.U32 R6, RZ, RZ, R7 ;  /* 0x000000ffff067224 */ /* 0x000fe200078e0007 */
[----:B------:R-:W-:Y:S01]  /*9ac0*/  IADD3 R35, PT, PT, R10, 0x10, R49 ;  /* 0x000000100a237810 */ /* 0x000fe20007ffe031 */
[----:B------:R-:W-:-:S07]  /*9ad0*/  IMAD.MOV R34, RZ, RZ, -R9 ;  /* 0x000000ffff227224 */ /* 0x000fce00078e0a09 */
.L_x_26353:
[C---:B0---4-:R-:W-:Y:S01]  /*9ae0*/  LOP3.LUT R17, R6.reuse, 0x1f, RZ, 0xc0, !PT ;  /* 0x0000001f06117812 */ /* 0x051fe200078ec0ff */
        /* <DEDUP_REMOVED lines=16> */
[----:B------:R-:W2:Y:S01]  /*9bf0*/  @!P3 LDS.64 R18, [R35+-0x8] ;  /* 0xfffff8002312b984 */ /* 0x000ea20000000a00 */
[----:B------:R-:W-:-:S02]  /*9c00*/  IADD3.X R37, PT, PT, R37, UR9, RZ, P5, !PT ;  /* 0x0000000925257c10 */ /* 0x000fc4000affe4ff */
[----:B------:R-:W-:Y:S01]  /*9c10*/  @!P4 LEA.HI.X R11, R6, UR4, R11, 0x3, P6 ;  /* 0x00000004060bcc11 */ /* 0x000fe2000b0f1c0b */
[----:B-1----:R-:W1:Y:S01]  /*9c20*/  @!P2 LDS.64 R20, [R35] ;  /* 0x000000002314a984 */ /* 0x002e620000000a00 */
        /* <DEDUP_REMOVED lines=18> */
[----:B--2---:R0:W-:Y:S01]  /*9d50*/  @!P3 STG.E.64 desc[UR24][R24.64], R18 ;  /* 0x000000121800b986 */ /* 0x0041e2000c101b18 */
[----:B------:R-:W-:Y:S01]  /*9d60*/  @!P1 LEA.HI.X R31, R6, UR4, R31, 0x3, P5 ;  /* 0x00000004061f9c11 */ /* 0x000fe2000a8f1c1f */
[----:B------:R-:W-:Y:S02]  /*9d70*/  VIADD R6, R39, 0x1f ;  /* 0x0000001f27067836 */ /* 0x000fe40000000000 */
[----:B-1----:R0:W-:Y:S01]  /*9d80*/  @!P2 STG.E.64 desc[UR24][R28.64], R20 ;  /* 0x000000141c00a986 */ /* 0x0021e2000c101b18 */
[----:B------:R-:W-:-:S03]  /*9d90*/  ISETP.NE.AND P2, PT, R34, RZ, PT ;  /* 0x000000ff2200720c */ /* 0x000fc60003f45270 */
[----:B----4-:R0:W-:Y:S01]  /*9da0*/  @!P1 STG.E.64 desc[UR24][R30.64], R22 ;  /* 0x000000161e009986 */ /* 0x0101e2000c101b18 */
[----:B------:R-:W-:-:S04]  /*9db0*/  IADD3 R36, P1, PT, R36, UR8, RZ ;  /* 0x0000000824247c10 */ /* 0x000fc8000ff3e0ff */
[----:B------:R-:W-:-:S05]  /*9dc0*/  IADD3.X R37, PT, PT, R37, UR9, RZ, P1, !PT ;  /* 0x0000000925257c10 */ /* 0x000fca0008ffe4ff */
[----:B------:R-:W-:Y:S05]  /*9dd0*/  @P2 BRA `(.L_x_26353) ;  /* 0xfffffffc00402947 */ /* 0x000fea000383ffff */
.L_x_26352:
[----:B------:R-:W-:Y:S05]  /*9de0*/  BSYNC.RECONVERGENT B1 ;  /* 0x0000000000017941 */ /* 0x000fea0003800200 */
.L_x_26351:
[----:B------:R-:W-:Y:S05]  /*9df0*/  @!P0 BRA `(.L_x_26350) ;  /* 0x0000000000888947 */ /* 0x000fea0003800000 */
[----:B0---4-:R-:W-:Y:S01]  /*9e00*/  LOP3.LUT R17, R6, 0x1f, RZ, 0xc0, !PT ;  /* 0x0000001f06117812 */ /* 0x011fe200078ec0ff */
        /* <DEDUP_REMOVED lines=33> */
.L_x_26350:
[----:B------:R-:W-:Y:S05]  /*a020*/  BSYNC.RECONVERGENT B0 ;  /* 0x0000000000007941 */ /* 0x000fea0003800200 */
.L_x_26349:
        /* <DEDUP_REMOVED lines=13> */
[----:B0---4-:R-:W-:Y:S01]  /*a100*/  IMAD.U32 R27, RZ, RZ, UR14 ;  /* 0x0000000eff1b7e24 */ /* 0x011fe2000f8e00ff */
        /* <DEDUP_REMOVED lines=11> */
.L_x_26358:
        /* <DEDUP_REMOVED lines=8> */
[----:B-1----:R-:W-:-:S02]  /*a240*/  LOP3.LUT R22, R7, 0x1f, RZ, 0xc0, !PT ;  /* 0x0000001f07167812 */ /* 0x002fc400078ec0ff */
        /* <DEDUP_REMOVED lines=33> */
[----:B---3--:R0:W-:Y:S01]  /*a460*/  @!P2 STG.E.64 desc[UR24][R20.64], R10 ;  /* 0x0000000a1400a986 */ /* 0x0081e2000c101b18 */
[----:B------:R-:W-:-:S03]  /*a470*/  ISETP.NE.AND P2, PT, R6, RZ, PT ;  /* 0x000000ff0600720c */ /* 0x000fc60003f45270 */
[----:B------:R0:W-:Y:S01]  /*a480*/  @!P1 STG.E.64 desc[UR24][R22.64], R12 ;  /* 0x0000000c16009986 */ /* 0x0001e2000c101b18 */
[----:B------:R-:W-:-:S04]  /*a490*/  IADD3 R15, P1, PT, R15, UR8, RZ ;  /* 0x000000080f0f7c10 */ /* 0x000fc8000ff3e0ff */
[----:B------:R-:W-:-:S05]  /*a4a0*/  IADD3.X R24, PT, PT, R25, UR9, RZ, P1, !PT ;  /* 0x0000000919187c10 */ /* 0x000fca0008ffe4ff */
[----:B------:R-:W-:Y:S05]  /*a4b0*/  @P2 BRA `(.L_x_26358) ;  /* 0xfffffffc00402947 */ /* 0x000fea000383ffff */
.L_x_26357:
[----:B------:R-:W-:Y:S05]  /*a4c0*/  BSYNC.RECONVERGENT B1 ;  /* 0x0000000000017941 */ /* 0x000fea0003800200 */
.L_x_26356:
        /* <DEDUP_REMOVED lines=35> */
.L_x_26355:
[----:B------:R-:W-:Y:S05]  /*a700*/  BSYNC.RECONVERGENT B0 ;  /* 0x0000000000007941 */ /* 0x000fea0003800200 */
.L_x_26354:
        /* <DEDUP_REMOVED lines=8> */
[----:B------:R-:W2:Y:S01]  /*a790*/  @!P0 S2R R6, SR_CgaCtaId ;  /* 0x0000000000068919 */ /* 0x000ea20000008800 */
[----:B------:R-:W-:Y:S02]  /*a7a0*/  @!P0 MOV R9, 0x400 ;  /* 0x0000040000098802 */ /* 0x000fe40000000f00 */
[----:B0-----:R-:W-:-:S05]  /*a7b0*/  FMNMX R3, R0, R3, !PT ;  /* 0x0000000300037209 */ /* 0x001fca0007800000 */
        /* <DEDUP_REMOVED lines=28> */
.L_x_26367:
[----:B------:R-:W-:Y:S02]  /*a980*/  ISETP.NE.AND P0, PT, R14, RZ, PT ;  /* 0x000000ff0e00720c */ /* 0x000fe40003f05270 */
[----:B--2---:R-:W-:-:S11]  /*a990*/  FMNMX R5, R2, R5, !PT ;  /* 0x0000000502057209 */ /* 0x004fd60007800000 */
[----:B------:R-:W-:Y:S05]  /*a9a0*/  @P0 BRA `(.L_x_26360) ;  /* 0x0000000000080947 */ /* 0x000fea0003800000 */
[----:B0-----:R-:W0:Y:S02]  /*a9b0*/  LDC.64 R2, c[0x0][0x3a8] ;  /* 0x0000ea00ff027b82 */ /* 0x001e240000000a00 */
[----:B0-----:R2:W-:Y:S02]  /*a9c0*/  REDG.E.MAX.S32.STRONG.GPU desc[UR24][R2.64], R5 ;  /* 0x000000050200798e */ /* 0x0015e4000d12e318 */
.L_x_26360:
[----:B------:R-:W-:Y:S05]  /*a9d0*/  BSYNC B0 ;  /* 0x0000000000007941 */ /* 0x000fea0003800000 */
.L_x_26359:
        /* <DEDUP_REMOVED lines=12> */
[----:B012-4-:R-:W-:Y:S05]  /*aaa0*/  CALL.REL.NOINC `($__internal_671_$__cuda_sm20_rcp_rn_f32_slowpath) ;  /* 0x0000000400987944 */ /* 0x017fea0003c00000 */
[----:B------:R-:W-:Y:S05]  /*aab0*/  BRA `(.L_x_26363) ;  /* 0x0000000000147947 */ /* 0x000fea0003800000 */
.L_x_26362:
[----:B0-2---:R-:W0:Y:S01]  /*aac0*/  MUFU.RCP R5, UR5 ;  /* 0x0000000500057d08 */ /* 0x005e220008001000 */
[----:B------:R-:W-:-:S04]  /*aad0*/  IMAD.U32 R0, RZ, RZ, UR5 ;  /* 0x00000005ff007e24 */ /* 0x000fc8000f8e00ff */
[----:B0-----:R-:W-:-:S04]  /*aae0*/  FFMA R0, R5, R0, -1 ;  /* 0xbf80000005007423 */ /* 0x001fc80000000000 */
[----:B------:R-:W-:-:S04]  /*aaf0*/  FADD.FTZ R0, -R0, -RZ ;  /* 0x800000ff00007221 */ /* 0x000fc80000010100 */
[----:B------:R-:W-:-:S07]  /*ab00*/  FFMA R5, R5, R0, R5 ;  /* 0x0000000005057223 */ /* 0x000fce0000000005 */
.L_x_26363:
[----:B------:R-:W0:Y:S02]  /*ab10*/  LDC.64 R2, c[0x0][0x3b0] ;  /* 0x0000ec00ff027b82 */ /* 0x000e240000000a00 */
[----:B0-----:R-:W-:Y:S01]  /*ab20*/  STG.E desc[UR24][R2.64], R5 ;  /* 0x0000000502007986 */ /* 0x001fe2000c101918 */
[----:B------:R-:W-:Y:S05]  /*ab30*/  EXIT ;  /* 0x000000000000794d */ /* 0x000fea0003800000 */
.L_x_26361:
[----:B------:R-:W-:Y:S02]  /*ab40*/  IMAD.MOV.U32 R7, RZ, RZ, 0x4 ;  /* 0x00000004ff077424 */ /* 0x000fe400078e00ff */
[----:B------:R-:W-:Y:S02]  /*ab50*/  IMAD.MOV.U32 R9, RZ, RZ, 0x1f ;  /* 0x0000001fff097424 */ /* 0x000fe400078e00ff */
[----:B------:R-:W-:-:S07]  /*ab60*/  IMAD.MOV.U32 R4, RZ, RZ, -0x1 ;  /* 0xffffffffff047424 */ /* 0x000fce00078e00ff */
[----:B012-4-:R-:W-:Y:S05]  /*ab70*/  WARPSYNC.COLLECTIVE R4, `(.L_x_26364) ;  /* 0x0000000004087348 */ /* 0x017fea0003c00000 */
[----:B--2---:R2:W3:Y:S02]  /*ab80*/  SHFL.DOWN P0, R5, R0, R7, R9 ;  /* 0x0800000700057389 */ /* 0x0044e40000000009 */
[----:B01234-:R-:W-:Y:S05]  /*ab90*/  ENDCOLLECTIVE ;  /* 0x000000000000791b */ /* 0x01ffea0003800000 */
.L_x_26364:
[----:B------:R-:W-:Y:S02]  /*aba0*/  IMAD.MOV.U32 R7, RZ, RZ, 0x2 ;  /* 0x00000002ff077424 */ /* 0x000fe400078e00ff */
[----:B------:R-:W-:-:S05]  /*abb0*/  IMAD.MOV.U32 R3, RZ, RZ, R5 ;  /* 0x000000ffff037224 */ /* 0x000fca00078e0005 */
[----:B------:R-:W-:-:S05]  /*abc0*/  FMNMX R3, R3, R0, !PT ;  /* 0x0000000003037209 */ /* 0x000fca0007800000 */
[----:B------:R-:W-:-:S07]  /*abd0*/  IMAD.MOV.U32 R0, RZ, RZ, R3 ;  /* 0x000000ffff007224 */ /* 0x000fce00078e0003 */
[----:B------:R-:W-:Y:S05]  /*abe0*/  WARPSYNC.COLLECTIVE R4, `(.L_x_26365) ;  /* 0x0000000004087348 */ /* 0x000fea0003c00000 */
[----:B------:R0:W1:Y:S02]  /*abf0*/  SHFL.DOWN P0, R5, R0, R7, R9 ;  /* 0x0800000700057389 */ /* 0x0000640000000009 */
[----:B01----:R-:W-:Y:S05]  /*ac00*/  ENDCOLLECTIVE ;  /* 0x000000000000791b */ /* 0x003fea0003800000 */
.L_x_26365:
[----:B------:R-:W-:Y:S02]  /*ac10*/  IMAD.MOV.U32 R7, RZ, RZ, 0x1 ;  /* 0x00000001ff077424 */ /* 0x000fe400078e00ff */
[----:B------:R-:W-:-:S05]  /*ac20*/  IMAD.MOV.U32 R2, RZ, RZ, R5 ;  /* 0x000000ffff027224 */ /* 0x000fca00078e0005 */
[----:B------:R-:W-:-:S05]  /*ac30*/  FMNMX R2, R3, R2, !PT ;  /* 0x0000000203027209 */ /* 0x000fca0007800000 */
[----:B------:R-:W-:-:S07]  /*ac40*/  IMAD.MOV.U32 R0, RZ, RZ, R2 ;  /* 0x000000ffff007224 */ /* 0x000fce00078e0002 */
[----:B------:R-:W-:Y:S05]  /*ac50*/  WARPSYNC.COLLECTIVE R4, `(.L_x_26366) ;  /* 0x0000000004087348 */ /* 0x000fea0003c00000 */
[----:B------:R0:W1:Y:S02]  /*ac60*/  SHFL.DOWN P0, R5, R0, R7, R9 ;  /* 0x0800000700057389 */ /* 0x0000640000000009 */
[----:B01----:R-:W-:Y:S05]  /*ac70*/  ENDCOLLECTIVE ;  /* 0x000000000000791b */ /* 0x003fea0003800000 */
.L_x_26366:
[----:B------:R-:W-:Y:S05]  /*ac80*/  BRA `(.L_x_26367) ;  /* 0xfffffffc003c7947 */ /* 0x000fea000383ffff */
        .weak           $__internal_670_$__cuda_sm20_div_u64
        .type           $__internal_670_$__cuda_sm20_div_u64,@function
        .size           $__internal_670_$__cuda_sm20_div_u64,($__internal_671_$__cuda_sm20_rcp_rn_f32_slowpath - $__internal_670_$__cuda_sm20_div_u64)
$__internal_670_$__cuda_sm20_div_u64:
        /* <DEDUP_REMOVED lines=71> */
[----:B------:R-:W-:Y:S11]  /*b100*/  RET.REL.NODEC R2 `(_ZN18transformer_engine6detail38cast_transpose_fused_kernel_notalignedILb0ELb0ELb1EfNS_16CTDBiasDActParamI6__halfS3_13__nv_fp8_e4m3fEELi4ELi8ENS_5EmptyEXadL_ZNS_5sreluIffEET_T0_RKS6_EEEEvT3_mmm) ;  /* 0xffffff4c02bc7950 */ /* 0x000ff60003c3ffff */
        .weak           $__internal_671_$__cuda_sm20_rcp_rn_f32_slowpath
        .type           $__internal_671_$__cuda_sm20_rcp_rn_f32_slowpath,@function
        .size           $__internal_671_$__cuda_sm20_rcp_rn_f32_slowpath,(.L_x_29972 - $__internal_671_$__cuda_sm20_rcp_rn_f32_slowpath)
$__internal_671_$__cuda_sm20_rcp_rn_f32_slowpath:
        /* <DEDUP_REMOVED lines=15> */
.L_x_26368:
        /* <DEDUP_REMOVED lines=33> */
.L_x_26370:
[----:B------:R0:W1:Y:S02]  /*b410*/  MUFU.RCP R2, R0 ;  /* 0x0000000000027308 */ /* 0x0000640000001000 */
.L_x_26369:
[----:B-1-3--:R-:W-:Y:S02]  /*b420*/  IMAD.MOV.U32 R5, RZ, RZ, R2 ;  /* 0x000000ffff057224 */ /* 0x00afe400078e0002 */
[----:B------:R-:W-:Y:S02]  /*b430*/  IMAD.MOV.U32 R2, RZ, RZ, R7 ;  /* 0x000000ffff027224 */ /* 0x000fe400078e0007 */
[----:B------:R-:W-:-:S04]  /*b440*/  IMAD.MOV.U32 R3, RZ, RZ, 0x0 ;  /* 0x00000000ff037424 */ /* 0x000fc800078e00ff */
[----:B0-2---:R-:W-:Y:S05]  /*b450*/  RET.REL.NODEC R2 `(_ZN18transformer_engine6detail38cast_transpose_fused_kernel_notalignedILb0ELb0ELb1EfNS_16CTDBiasDActParamI6__halfS3_13__nv_fp8_e4m3fEELi4ELi8ENS_5EmptyEXadL_ZNS_5sreluIffEET_T0_RKS6_EEEEvT3_mmm) ;  /* 0xffffff4802e87950 */ /* 0x005fea0003c3ffff */
.L_x_26371:
        /* <DEDUP_REMOVED lines=10> */
.L_x_29972:


//--------------------- .text._ZN18transformer_engine6detail38cast_transpose_fused_kernel_notalignedILb0ELb0ELb1EfNS_16CTDBiasDActParamI6__halfS3_13__nv_fp8_e5m2fEELi4ELi8ENS_5EmptyEXadL_ZNS_5sreluIffEET_T0_RKS6_EEEEvT3_mmm --------------------------
	.section	.text._ZN18transformer_engine6detail38cast_transpose_fused_kernel_notalignedILb0ELb0ELb1EfNS_16CTDBiasDActParamI6__halfS3_13__nv_fp8_e5m2fEELi4ELi8ENS_5EmptyEXadL_ZNS_5sreluIffEET_T0_RKS6_EEEEvT3_mmm,"ax",@progbits
	.align	128
        .global         _ZN18transformer_engine6detail38cast_transpose_fused_kernel_notalignedILb0ELb0ELb1EfNS_16CTDBiasDActParamI6__halfS3_13__nv_fp8_e5m2fEELi4ELi8ENS_5EmptyEXadL_ZNS_5sreluIffEET_T0_RKS6_EEEEvT3_mmm
        .type           _ZN18transformer_engine6detail38cast_transpose_fused_kernel_notalignedILb0ELb0ELb1EfNS_16CTDBiasDActParamI6__halfS3_13__nv_fp8_e5m2fEELi4ELi8ENS_5EmptyEXadL_ZNS_5sreluIffEET_T0_RKS6_EEEEvT3_mmm,@function
        .size           _ZN18transformer_engine6detail38cast_transpose_fused_kernel_notalignedILb0ELb0ELb1EfNS_16CTDBiasDActParamI6__halfS3_13__nv_fp8_e5m2fEELi4ELi8ENS_5EmptyEXadL_ZNS_5sreluIffEET_T0_RKS6_EEEEvT3_mmm,(.L_x_29974 - _ZN18transformer_engine6detail38cast_transpose_fused_kernel_notalignedILb0ELb0ELb1EfNS_16CTDBiasDActParamI6__halfS3_13__nv_fp8_e5m2fEELi4ELi8ENS_5EmptyEXadL_ZNS_5sreluIffEET_T0_RKS6_EEEEvT3_mmm)
        .other          _ZN18transformer_engine6detail38cast_transpose_fused_kernel_notalignedILb0ELb0ELb1EfNS_16CTDBiasDActParamI6__halfS3_13__nv_fp8_e5m2fEELi4ELi8ENS_5EmptyEXadL_ZNS_5sreluIffEET_T0_RKS6_EEEEvT3_mmm,@"STO_CUDA_ENTRY STV_DEFAULT"
_ZN18transformer_engine6detail38cast_transpose_fused_kernel_notalignedILb0ELb0ELb1EfNS_16CTDBiasDActParamI6__halfS3_13__nv_fp8_e5m2fEELi4ELi8ENS_5EmptyEXadL_ZNS_5sreluIffEET_T0_RKS6_EEEEvT3_mmm:
.text._ZN18transformer_engine6detail38cast_transpose_fused_kernel_notalignedILb0ELb0ELb1EfNS_16CTDBiasDActParamI6__halfS3_13__nv_fp8_e5m2fEELi4ELi8ENS_5EmptyEXadL_ZNS_5sreluIffEET_T0_RKS6_EEEEvT3_mmm:
        /* <DEDUP_REMOVED lines=43> */
.L_x_26372:
[----:B------:R-:W-:-:S07]  /*02b0*/  MOV R4, 0x2d0 ;  /* 0x000002d000047802 */ /* 0x000fce0000000f00 */
[----:B------:R-:W-:Y:S05]  /*02c0*/  CALL.REL.NOINC `($__internal_672_$__cuda_sm20_div_u64) ;  /* 0x000000a800707944 */ /* 0x000fea0003c00000 */
        /* <DEDUP_REMOVED lines=11> */
.L_x_26373:
        /* <DEDUP_REMOVED lines=205> */
[----:B------:R-:W-:Y:S02]  /*1050*/  F2FP.SATFINITE.E5M2.F32.PACK_AB_MERGE_C R57, RZ, R57, RZ ;  /* 0x00000039ff39723e */ /* 0x000fe400048060ff */
[----:B------:R-:W-:Y:S01]  /*1060*/  F2FP.SATFINITE.E5M2.F32.PACK_AB_MERGE_C R62, RZ, R62, RZ ;  /* 0x0000003eff3e723e */ /* 0x000fe200048060ff */
        /* <DEDUP_REMOVED lines=159> */
.L_x_26375:
[----:B------:R-:W-:Y:S05]  /*1a60*/  BSYNC.RECONVERGENT B0 ;  /* 0x0000000000007941 */ /* 0x000fea0003800200 */
.L_x_26374:
        /* <DEDUP_REMOVED lines=13> */
.L_x_26377:
[----:B------:R-:W-:Y:S05]  /*1b40*/  BSYNC.RECONVERGENT B0 ;  /* 0x0000000000007941 */ /* 0x000fea0003800200 */
.L_x_26376:
        /* <DEDUP_REMOVED lines=17> */
.L_x_26379:
[----:B------:R-:W-:Y:S05]  /*1c60*/  BSYNC.RECONVERGENT B0 ;  /* 0x0000000000007941 */ /* 0x000fea0003800200 */
.L_x_26378:
        /* <DEDUP_REMOVED lines=18> */
.L_x_26381:
[----:B------:R-:W-:Y:S05]  /*1d90*/  BSYNC.RECONVERGENT B0 ;  /* 0x0000000000007941 */ /* 0x000fea0003800200 */
.L_x_26380:
        /* <DEDUP_REMOVED lines=16> */
.L_x_26383:
[----:B------:R-:W-:Y:S05]  /*1ea0*/  BSYNC.RECONVERGENT B0 ;  /* 0x0000000000007941 */ /* 0x000fea0003800200 */
.L_x_26382:
        /* <DEDUP_REMOVED lines=45> */
.L_x_26385:
[----:B------:R-:W-:Y:S05]  /*2180*/  BSYNC.RECONVERGENT B0 ;  /* 0x0000000000007941 */ /* 0x000fea0003800200 */
.L_x_26384:
[----:B0-----:R-:W-:Y:S01]  /*2190*/  FMUL R57, R58, UR5 ;  /* 0x000000053a397c20 */ /* 0x001fe20008400000 */
[----:B------:R-:W-:Y:S01]  /*21a0*/  FMUL R64, R59, UR5 ;  /* 0x000000053b407c20 */ /* 0x000fe20008400000 */
[----:B------:R-:W-:Y:S01]  /*21b0*/  PRMT R31, R31, 0x7104, RZ ;  /* 0x000071041f1f7816 */ /* 0x000fe200000000ff */
[----:B------:R-:W-:Y:S01]  /*21c0*/  BSSY.RECONVERGENT B0, `(.L_x_26386) ;  /* 0x0000042000007945 */ /* 0x000fe20003800200 */
[----:B------:R-:W-:Y:S02]  /*21d0*/  PRMT R74, R73, 0x7104, RZ ;  /* 0x00007104494a7816 */ /* 0x000fe400000000ff */
[----:B------:R-:W-:Y:S02]  /*21e0*/  F2FP.SATFINITE.E5M2.F32.PACK_AB_MERGE_C R69, RZ, R57, RZ ;  /* 0x00000039ff45723e */ /* 0x000fe400048060ff */
[----:B------:R-:W-:Y:S02]  /*21f0*/  F2FP.SATFINITE.E5M2.F32.PACK_AB_MERGE_C R57, RZ, R64, RZ ;  /* 0x00000040ff39723e */ /* 0x000fe400048060ff */
        /* <DEDUP_REMOVED lines=62> */
.L_x_26387:
[----:B------:R-:W-:Y:S05]  /*25e0*/  BSYNC.RECONVERGENT B0 ;  /* 0x0000000000007941 */ /* 0x000fea0003800200 */
.L_x_26386:
        /* <DEDUP_REMOVED lines=34> */
.L_x_26389:
[----:B------:R-:W-:Y:S05]  /*2810*/  BSYNC.RECONVERGENT B0 ;  /* 0x0000000000007941 */ /* 0x000fea0003800200 */
.L_x_26388:
        /* <DEDUP_REMOVED lines=80> */
[----:B------:R-:W-:Y:S01]  /*2d20*/  F2FP.SATFINITE.E5M2.F32.PACK_AB_MERGE_C R3, RZ, R2, RZ ;  /* 0x00000002ff03723e */ /* 0x000fe200048060ff */
[----:B------:R-:W-:Y:S01]  /*2d30*/  IMAD.U32 R17, R17, 0x10000, RZ ;  /* 0x0001000011117824 */ /* 0x000fe200078e00ff */
[----:B------:R-:W-:Y:S01]  /*2d40*/  F2FP.SATFINITE.E5M2.F32.PACK_AB_MERGE_C R2, RZ, R16, RZ ;  /* 0x00000010ff02723e */ /* 0x000fe200048060ff */
        /* <DEDUP_REMOVED lines=154> */
[----:B------:R-:W-:Y:S02]  /*36f0*/  F2FP.SATFINITE.E5M2.F32.PACK_AB_MERGE_C R67, RZ, R67, RZ ;  /* 0x00000043ff43723e */ /* 0x000fe400048060ff */
[----:B------:R-:W-:Y:S01]  /*3700*/  F2FP.SATFINITE.E5M2.F32.PACK_AB_MERGE_C R66, RZ, R66, RZ ;  /* 0x00000042ff42723e */ /* 0x000fe200048060ff */
        /* <DEDUP_REMOVED lines=10> */
[----:B------:R-:W-:-:S02]  /*37b0*/  F2FP.SATFINITE.E5M2.F32.PACK_AB_MERGE_C R19, RZ, R19, RZ ;  /* 0x00000013ff13723e */ /* 0x000fc400048060ff */
[----:B------:R-:W-:Y:S02]  /*37c0*/  LOP3.LUT R68, R59, 0xff00, R68, 0xf8, !PT ;  /* 0x0000ff003b447812 */ /* 0x000fe400078ef844 */
[----:B------:R-:W-:Y:S02]  /*37d0*/  F2FP.SATFINITE.E5M2.F32.PACK_AB_MERGE_C R70, RZ, R70, RZ ;  /* 0x00000046ff46723e */ /* 0x000fe400048060ff */
[----:B0-----:R-:W-:Y:S02]  /*37e0*/  F2FP.SATFINITE.E5M2.F32.PACK_AB_MERGE_C R5, RZ, R17, RZ ;  /* 0x00000011ff05723e */ /* 0x001fe400048060ff */
[----:B------:R-:W-:Y:S01]  /*37f0*/  F2FP.SATFINITE.E5M2.F32.PACK_AB_MERGE_C R4, RZ, R57, RZ ;  /* 0x00000039ff04723e */ /* 0x000fe200048060ff */
        /* <DEDUP_REMOVED lines=17> */
.L_x_26391:
[----:B------:R-:W-:Y:S05]  /*3910*/  BSYNC.RECONVERGENT B0 ;  /* 0x0000000000007941 */ /* 0x000fea0003800200 */
.L_x_26390:
[----:B------:R-:W-:Y:S01]  /*3920*/  FMUL R15, R15, UR5 ;  /* 0x000000050f0f7c20 */ /* 0x000fe20008400000 */
[----:B------:R-:W-:Y:S01]  /*3930*/  FMUL R61, R18, UR5 ;  /* 0x00000005123d7c20 */ /* 0x000fe20008400000 */
[----:B0-----:R-:W-:Y:S01]  /*3940*/  FMUL R16, R58, UR5 ;  /* 0x000000053a107c20 */ /* 0x001fe20008400000 */
[----:B------:R-:W-:Y:S01]  /*3950*/  F2FP.SATFINITE.E5M2.F32.PACK_AB_MERGE_C R60, RZ, R60, RZ ;  /* 0x0000003cff3c723e */ /* 0x000fe200048060ff */
[----:B------:R-:W-:Y:S01]  /*3960*/  BSSY.RECONVERGENT B0, `(.L_x_26392) ;  /* 0x0000018000007945 */ /* 0x000fe20003800200 */
[----:B------:R-:W-:Y:S02]  /*3970*/  LOP3.LUT R19, R19, 0xff, RZ, 0xc0, !PT ;  /* 0x000000ff13137812 */ /* 0x000fe400078ec0ff */
[----:B------:R-:W-:Y:S02]  /*3980*/  F2FP.SATFINITE.E5M2.F32.PACK_AB_MERGE_C R9, RZ, R15, RZ ;  /* 0x0000000fff09723e */ /* 0x000fe400048060ff */
[----:B------:R-:W-:Y:S01]  /*3990*/  F2FP.SATFINITE.E5M2.F32.PACK_AB_MERGE_C R61, RZ, R61, RZ ;  /* 0x0000003dff3d723e */ /* 0x000fe200048060ff */
[----:B------:R-:W-:Y:S01]  /*39a0*/  IMAD R15, R60, 0x100, R19 ;  /* 0x000001003c0f7824 */ /* 0x000fe200078e0213 */
[----:B------:R-:W-:Y:S01]  /*39b0*/  F2FP.SATFINITE.E5M2.F32.PACK_AB_MERGE_C R16, RZ, R16, RZ ;  /* 0x00000010ff10723e */ /* 0x000fe200048060ff */
        /* <DEDUP_REMOVED lines=18> */
.L_x_26393:
[----:B------:R-:W-:Y:S05]  /*3ae0*/  BSYNC.RECONVERGENT B0 ;  /* 0x0000000000007941 */ /* 0x000fea0003800200 */
.L_x_26392:
        /* <DEDUP_REMOVED lines=31> */
[----:B------:R-:W-:Y:S01]  /*3ce0*/  F2FP.SATFINITE.E5M2.F32.PACK_AB_MERGE_C R20, RZ, R19, RZ ;  /* 0x00000013ff14723e */ /* 0x000fe200048060ff */
[----:B------:R-:W-:Y:S01]  /*3cf0*/  FMUL R69, R57, UR5 ;  /* 0x0000000539457c20 */ /* 0x000fe20008400000 */
[----:B------:R-:W-:-:S02]  /*3d00*/  LOP3.LUT R60, R17, 0x7c, RZ, 0xc0, !PT ;  /* 0x0000007c113c7812 */ /* 0x000fc400078ec0ff */
[----:B------:R-:W-:Y:S02]  /*3d10*/  FSEL R56, R56, RZ, P4 ;  /* 0x000000ff38387208 */ /* 0x000fe40002000000 */
        /* <DEDUP_REMOVED lines=32> */
.L_x_26395:
[----:B------:R-:W-:Y:S05]  /*3f20*/  BSYNC.RECONVERGENT B0 ;  /* 0x0000000000007941 */ /* 0x000fea0003800200 */
.L_x_26394:
        /* <DEDUP_REMOVED lines=22> */
.L_x_26397:
[----:B------:R-:W-:Y:S05]  /*4090*/  BSYNC.RECONVERGENT B0 ;  /* 0x0000000000007941 */ /* 0x000fea0003800200 */
.L_x_26396:
        /* <DEDUP_REMOVED lines=19> */
.L_x_26399:
[----:B------:R-:W-:Y:S05]  /*41d0*/  BSYNC.RECONVERGENT B0 ;  /* 0x0000000000007941 */ /* 0x000fea0003800200 */
.L_x_26398:
[----:B012---:R-:W-:Y:S01]  /*41e0*/  LOP3.LUT R43, RZ, R60, RZ, 0x33, !PT ;  /* 0x0000003cff2b7212 */ /* 0x007fe200078e33ff */
[----:B------:R-:W-:Y:S01]  /*41f0*/  FMUL R62, R56, UR5 ;  /* 0x00000005383e7c20 */ /* 0x000fe20008400000 */
[----:B------:R-:W-:Y:S01]  /*4200*/  F2FP.SATFINITE.E5M2.F32.PACK_AB_MERGE_C R3, RZ, R69, RZ ;  /* 0x00000045ff03723e */ /* 0x000fe200048060ff */
        /* <DEDUP_REMOVED lines=29> */
.L_x_26401:
[----:B------:R-:W-:Y:S05]  /*43e0*/  BSYNC.RECONVERGENT B0 ;  /* 0x0000000000007941 */ /* 0x000fea0003800200 */
.L_x_26400:
        /* <DEDUP_REMOVED lines=26> */
[----:B------:R-:W-:-:S02]  /*4590*/  F2FP.SATFINITE.E5M2.F32.PACK_AB_MERGE_C R2, RZ, R2, RZ ;  /* 0x00000002ff02723e */ /* 0x000fc400048060ff */
[----:B------:R-:W-:Y:S02]  /*45a0*/  FSEL R67, R67, RZ, P4 ;  /* 0x000000ff43437208 */ /* 0x000fe40002000000 */
        /* <DEDUP_REMOVED lines=20> */
.L_x_26403:
[----:B------:R-:W-:Y:S05]  /*46f0*/  BSYNC.RECONVERGENT B0 ;  /* 0x0000000000007941 */ /* 0x000fea0003800200 */
.L_x_26402:
[----:B0-----:R-:W-:Y:S01]  /*4700*/  FMUL R2, R67, UR5 ;  /* 0x0000000543027c20 */ /* 0x001fe20008400000 */
[----:B------:R-:W-:Y:S01]  /*4710*/  IMAD.U32 R75, R75, 0x10000, RZ ;  /* 0x000100004b4b7824 */ /* 0x000fe200078e00ff */
[----:B------:R-:W-:Y:S01]  /*4720*/  BSSY.RECONVERGENT B0, `(.L_x_26404) ;  /* 0x0000034000007945 */ /* 0x000fe20003800200 */
[----:B------:R-:W-:Y:S02]  /*4730*/  IMAD.U32 R71, R71, 0x10000, RZ ;  /* 0x0001000047477824 */ /* 0x000fe400078e00ff */
[----:B------:R-:W-:Y:S01]  /*4740*/  F2FP.SATFINITE.E5M2.F32.PACK_AB_MERGE_C R2, RZ, R2, RZ ;  /* 0x00000002ff02723e */ /* 0x000fe200048060ff */
        /* <DEDUP_REMOVED lines=19> */
[----:B------:R-:W-:-:S04]  /*4880*/  F2FP.SATFINITE.E5M2.F32.PACK_AB_MERGE_C R68, RZ, R68, RZ ;  /* 0x00000044ff44723e */ /* 0x000fc800048060ff */
        /* <DEDUP_REMOVED lines=8> */
[----:B------:R-:W-:-:S03]  /*4910*/  F2FP.SATFINITE.E5M2.F32.PACK_AB_MERGE_C R72, RZ, R39, RZ ;  /* 0x00000027ff48723e */ /* 0x000fc600048060ff */
[----:B------:R-:W-:Y:S01]  /*4920*/  FMUL R39, R70, UR5 ;  /* 0x0000000546277c20 */ /* 0x000fe20008400000 */
[----:B------:R-:W-:-:S04]  /*4930*/  LOP3.LUT R72, R72, 0xffff, RZ, 0xc0, !PT ;  /* 0x0000ffff48487812 */ /* 0x000fc800078ec0ff */
[----:B------:R-:W-:Y:S01]  /*4940*/  F2FP.SATFINITE.E5M2.F32.PACK_AB_MERGE_C R73, RZ, R39, RZ ;  /* 0x00000027ff49723e */ /* 0x000fe200048060ff */
        /* <DEDUP_REMOVED lines=17> */
.L_x_26405:
[----:B------:R-:W-:Y:S05]  /*4a60*/  BSYNC.RECONVERGENT B0 ;  /* 0x0000000000007941 */ /* 0x000fea0003800200 */
.L_x_26404:
        /* <DEDUP_REMOVED lines=153> */
[----:B------:R-:W-:-:S02]  /*5400*/  F2FP.SATFINITE.E5M2.F32.PACK_AB_MERGE_C R15, RZ, R16, RZ ;  /* 0x00000010ff0f723e */ /* 0x000fc400048060ff */
[----:B------:R-:W-:Y:S01]  /*5410*/  F2FP.SATFINITE.E5M2.F32.PACK_AB_MERGE_C R16, RZ, R61, RZ ;  /* 0x0000003dff10723e */ /* 0x000fe200048060ff */
        /* <DEDUP_REMOVED lines=16> */
[----:B------:R-:W-:Y:S02]  /*5520*/  F2FP.SATFINITE.E5M2.F32.PACK_AB_MERGE_C R58, RZ, R59, RZ ;  /* 0x0000003bff3a723e */ /* 0x000fe400048060ff */
[----:B------:R-:W-:Y:S01]  /*5530*/  FSEL R12, R61, RZ, P5 ;  /* 0x000000ff3d0c7208 */ /* 0x000fe20002800000 */
[----:B------:R-:W-:Y:S01]  /*5540*/  FMUL R61, R63, UR5 ;  /* 0x000000053f3d7c20 */ /* 0x000fe20008400000 */
[----:B------:R-:W-:Y:S02]  /*5550*/  F2FP.SATFINITE.E5M2.F32.PACK_AB_MERGE_C R59, RZ, R62, RZ ;  /* 0x0000003eff3b723e */ /* 0x000fe400048060ff */
[----:B------:R-:W-:Y:S02]  /*5560*/  @!P1 CS2R R20, SRZ ;  /* 0x0000000000149805 */ /* 0x000fe4000001ff00 */
[C---:B------:R-:W-:Y:S01]  /*5570*/  FMNMX R13, R67.reuse, R60, !PT ;  /* 0x0000003c430d7209 */ /* 0x040fe20007800000 */
[----:B------:R-:W-:Y:S01]  /*5580*/  FMUL R60, R67, UR5 ;  /* 0x00000005433c7c20 */ /* 0x000fe20008400000 */
[----:B------:R-:W-:Y:S01]  /*5590*/  FMUL R62, R69, UR5 ;  /* 0x00000005453e7c20 */ /* 0x000fe20008400000 */
[----:B------:R-:W-:Y:S01]  /*55a0*/  F2FP.SATFINITE.E5M2.F32.PACK_AB_MERGE_C R0, RZ, R0, RZ ;  /* 0x00000000ff00723e */ /* 0x000fe200048060ff */
[----:B------:R0:W5:Y:S01]  /*55b0*/  @P1 LDG.E.64 R20, desc[UR24][R4.64] ;  /* 0x0000001804141981 */ /* 0x000162000c1e1b00 */
[----:B------:R-:W-:-:S02]  /*55c0*/  F2FP.SATFINITE.E5M2.F32.PACK_AB_MERGE_C R61, RZ, R61, RZ ;  /* 0x0000003dff3d723e */ /* 0x000fc400048060ff */
[----:B------:R-:W-:Y:S01]  /*55d0*/  LOP3.LUT R67, R59, 0xff, RZ, 0xc0, !PT ;  /* 0x000000ff3b437812 */ /* 0x000fe200078ec0ff */
[----:B------:R-:W-:Y:S01]  /*55e0*/  IMAD.SHL.U32 R63, R0, 0x100, RZ ;  /* 0x00000100003f7824 */ /* 0x000fe200078e00ff */
[----:B------:R-:W-:Y:S02]  /*55f0*/  F2FP.SATFINITE.E5M2.F32.PACK_AB_MERGE_C R60, RZ, R60, RZ ;  /* 0x0000003cff3c723e */ /* 0x000fe400048060ff */
[----:B------:R-:W-:Y:S02]  /*5600*/  F2FP.SATFINITE.E5M2.F32.PACK_AB_MERGE_C R62, RZ, R62, RZ ;  /* 0x0000003eff3e723e */ /* 0x000fe400048060ff */
        /* <DEDUP_REMOVED lines=24> */
.L_x_26407:
[----:B------:R-:W-:Y:S05]  /*5790*/  BSYNC.RECONVERGENT B0 ;  /* 0x0000000000007941 */ /* 0x000fea0003800200 */
.L_x_26406:
        /* <DEDUP_REMOVED lines=18> */
.L_x_26409:
[----:B------:R-:W-:Y:S05]  /*58c0*/  BSYNC.RECONVERGENT B0 ;  /* 0x0000000000007941 */ /* 0x000fea0003800200 */
.L_x_26408:
        /* <DEDUP_REMOVED lines=63> */
[----:B------:R-:W-:Y:S01]  /*5cc0*/  F2FP.SATFINITE.E5M2.F32.PACK_AB_MERGE_C R68, RZ, R68, RZ ;  /* 0x00000044ff44723e */ /* 0x000fe200048060ff */
[----:B------:R-:W-:Y:S01]  /*5cd0*/  FMUL R46, R61, UR5 ;  /* 0x000000053d2e7c20 */ /* 0x000fe20008400000 */
[----:B------:R-:W-:Y:S02]  /*5ce0*/  F2FP.SATFINITE.E5M2.F32.PACK_AB_MERGE_C R60, RZ, R60, RZ ;  /* 0x0000003cff3c723e */ /* 0x000fe400048060ff */
[----:B------:R-:W-:Y:S02]  /*5cf0*/  F2FP.SATFINITE.E5M2.F32.PACK_AB_MERGE_C R59, RZ, R59, RZ ;  /* 0x0000003bff3b723e */ /* 0x000fe400048060ff */
[----:B------:R-:W-:-:S02]  /*5d00*/  F2FP.SATFINITE.E5M2.F32.PACK_AB_MERGE_C R58, RZ, R58, RZ ;  /* 0x0000003aff3a723e */ /* 0x000fc400048060ff */
[----:B------:R-:W-:Y:S02]  /*5d10*/  F2FP.SATFINITE.E5M2.F32.PACK_AB_MERGE_C R45, RZ, R45, RZ ;  /* 0x0000002dff2d723e */ /* 0x000fe400048060ff */
[----:B------:R-:W-:Y:S02]  /*5d20*/  F2FP.SATFINITE.E5M2.F32.PACK_AB_MERGE_C R44, RZ, R44, RZ ;  /* 0x0000002cff2c723e */ /* 0x000fe400048060ff */
[----:B------:R-:W-:Y:S01]  /*5d30*/  F2FP.SATFINITE.E5M2.F32.PACK_AB_MERGE_C R16, RZ, R16, RZ ;  /* 0x00000010ff10723e */ /* 0x000fe200048060ff */
        /* <DEDUP_REMOVED lines=21> */
.L_x_26411:
[----:B------:R-:W-:Y:S05]  /*5e90*/  BSYNC.RECONVERGENT B0 ;  /* 0x0000000000007941 */ /* 0x000fea0003800200 */
.L_x_26410:
[----:B0-----:R-:W-:Y:S01]  /*5ea0*/  FMUL R10, R63, UR5 ;  /* 0x000000053f0a7c20 */ /* 0x001fe20008400000 */
[----:B------:R-:W-:Y:S01]  /*5eb0*/  BSSY.RECONVERGENT B0, `(.L_x_26412) ;  /* 0x000001a000007945 */ /* 0x000fe20003800200 */
[----:B------:R-:W-:Y:S02]  /*5ec0*/  F2FP.SATFINITE.E5M2.F32.PACK_AB_MERGE_C R15, RZ, R15, RZ ;  /* 0x0000000fff0f723e */ /* 0x000fe400048060ff */
[----:B------:R-:W-:Y:S02]  /*5ed0*/  F2FP.SATFINITE.E5M2.F32.PACK_AB_MERGE_C R13, RZ, R13, RZ ;  /* 0x0000000dff0d723e */ /* 0x000fe400048060ff */
[----:B------:R-:W-:Y:S02]  /*5ee0*/  F2FP.SATFINITE.E5M2.F32.PACK_AB_MERGE_C R12, RZ, R12, RZ ;  /* 0x0000000cff0c723e */ /* 0x000fe400048060ff */
[----:B------:R-:W-:Y:S02]  /*5ef0*/  F2FP.SATFINITE.E5M2.F32.PACK_AB_MERGE_C R11, RZ, R46, RZ ;  /* 0x0000002eff0b723e */ /* 0x000fe400048060ff */
[----:B------:R-:W-:Y:S01]  /*5f00*/  F2FP.SATFINITE.E5M2.F32.PACK_AB_MERGE_C R10, RZ, R10, RZ ;  /* 0x0000000aff0a723e */ /* 0x000fe200048060ff */
        /* <DEDUP_REMOVED lines=20> */
.L_x_26413:
[----:B------:R-:W-:Y:S05]  /*6050*/  BSYNC.RECONVERGENT B0 ;  /* 0x0000000000007941 */ /* 0x000fea0003800200 */
.L_x_26412:
        /* <DEDUP_REMOVED lines=21> */
.L_x_26415:
[----:B------:R-:W-:Y:S05]  /*61b0*/  BSYNC.RECONVERGENT B0 ;  /* 0x0000000000007941 */ /* 0x000fea0003800200 */
.L_x_26414:
        /* <DEDUP_REMOVED lines=73> */
[----:B------:R-:W-:Y:S02]  /*6650*/  F2FP.SATFINITE.E5M2.F32.PACK_AB_MERGE_C R9, RZ, R9, RZ ;  /* 0x00000009ff09723e */ /* 0x000fe400048060ff */
        /* <DEDUP_REMOVED lines=15> */
[----:B------:R-:W-:Y:S01]  /*6750*/  F2FP.SATFINITE.E5M2.F32.PACK_AB_MERGE_C R35, RZ, R63, RZ ;  /* 0x0000003fff23723e */ /* 0x000fe200048060ff */
[----:B------:R-:W-:Y:S01]  /*6760*/  FMUL R63, R34, UR5 ;  /* 0x00000005223f7c20 */ /* 0x000fe20008400000 */
[----:B------:R-:W-:Y:S01]  /*6770*/  LOP3.LUT R70, R15, 0xff, RZ, 0xc0, !PT ;  /* 0x000000ff0f467812 */ /* 0x000fe200078ec0ff */
[----:B------:R-:W-:Y:S01]  /*6780*/  FMUL R0, R44, UR5 ;  /* 0x000000052c007c20 */ /* 0x000fe20008400000 */
[----:B------:R-:W-:Y:S02]  /*6790*/  PRMT R15, R35, 0x7104, RZ ;  /* 0x00007104230f7816 */ /* 0x000fe400000000ff */
[----:B------:R-:W-:Y:S02]  /*67a0*/  F2FP.SATFINITE.E5M2.F32.PACK_AB_MERGE_C R63, RZ, R63, RZ ;  /* 0x0000003fff3f723e */ /* 0x000fe400048060ff */
[----:B------:R-:W-:Y:S02]  /*67b0*/  F2FP.SATFINITE.E5M2.F32.PACK_AB_MERGE_C R0, RZ, R0, RZ ;  /* 0x00000000ff00723e */ /* 0x000fe400048060ff */
[----:B------:R-:W-:-:S02]  /*67c0*/  LOP3.LUT R15, R70, 0xff00, R15, 0xf8, !PT ;  /* 0x0000ff00460f7812 */ /* 0x000fc400078ef80f */
[----:B------:R-:W-:Y:S02]  /*67d0*/  F2FP.SATFINITE.E5M2.F32.PACK_AB_MERGE_C R66, RZ, R66, RZ ;  /* 0x00000042ff42723e */ /* 0x000fe400048060ff */
        /* <DEDUP_REMOVED lines=27> */
.L_x_26417:
[----:B------:R-:W-:Y:S05]  /*6990*/  BSYNC.RECONVERGENT B0 ;  /* 0x0000000000007941 */ /* 0x000fea0003800200 */
.L_x_26416:
        /* <DEDUP_REMOVED lines=22> */
[----:B------:R-:W-:Y:S01]  /*6b00*/  F2FP.SATFINITE.E5M2.F32.PACK_AB_MERGE_C R58, RZ, R58, RZ ;  /* 0x0000003aff3a723e */ /* 0x000fe200048060ff */
[----:B------:R-:W-:Y:S01]  /*6b10*/  HADD2.F32 R35, -RZ, R29.H0_H0 ;  /* 0x2000001dff237230 */ /* 0x000fe20000004100 */
[----:B------:R-:W-:Y:S01]  /*6b20*/  FSEL R17, R17, RZ, P5 ;  /* 0x000000ff11117208 */ /* 0x000fe20002800000 */
[----:B------:R-:W-:Y:S01]  /*6b30*/  FMUL R59, R24, UR5 ;  /* 0x00000005183b7c20 */ /* 0x000fe20008400000 */
[----:B------:R-:W-:Y:S01]  /*6b40*/  F2FP.SATFINITE.E5M2.F32.PACK_AB_MERGE_C R12, RZ, R12, RZ ;  /* 0x0000000cff0c723e */ /* 0x000fe200048060ff */
[C---:B------:R-:W-:Y:S01]  /*6b50*/  FMUL R28, R11.reuse, R11 ;  /* 0x0000000b0b1c7220 */ /* 0x040fe20000400000 */
[----:B------:R-:W-:-:S02]  /*6b60*/  FSETP.GT.AND P4, PT, R11, RZ, PT ;  /* 0x000000ff0b00720b */ /* 0x000fc40003f84000 */
[----:B------:R-:W-:Y:S02]  /*6b70*/  LOP3.LUT R11, R58, 0xffff, RZ, 0xc0, !PT ;  /* 0x0000ffff3a0b7812 */ /* 0x000fe400078ec0ff */
[----:B------:R-:W-:Y:S01]  /*6b80*/  LOP3.LUT R62, R12, 0xff, RZ, 0xc0, !PT ;  /* 0x000000ff0c3e7812 */ /* 0x000fe200078ec0ff */
[----:B------:R-:W-:Y:S01]  /*6b90*/  FMUL R12, R17, UR5 ;  /* 0x00000005110c7c20 */ /* 0x000fe20008400000 */
[----:B------:R-:W-:Y:S01]  /*6ba0*/  F2FP.SATFINITE.E5M2.F32.PACK_AB_MERGE_C R59, RZ, R59, RZ ;  /* 0x0000003bff3b723e */ /* 0x000fe200048060ff */
[----:B------:R-:W-:Y:S01]  /*6bb0*/  IMAD.SHL.U32 R66, R11, 0x1000000, RZ ;  /* 0x010000000b427824 */ /* 0x000fe200078e00ff */
[----:B------:R-:W-:Y:S01]  /*6bc0*/  FSEL R28, R28, RZ, P4 ;  /* 0x000000ff1c1c7208 */ /* 0x000fe20002000000 */
[----:B------:R-:W-:Y:S01]  /*6bd0*/  IMAD.U32 R11, R62, 0x10000, RZ ;  /* 0x000100003e0b7824 */ /* 0x000fe200078e00ff */
[----:B------:R-:W-:Y:S02]  /*6be0*/  LOP3.LUT R13, R59, 0xffff, RZ, 0xc0, !PT ;  /* 0x0000ffff3b0d7812 */ /* 0x000fe400078ec0ff */
[----:B------:R-:W-:-:S02]  /*6bf0*/  F2FP.SATFINITE.E5M2.F32.PACK_AB_MERGE_C R12, RZ, R12, RZ ;  /* 0x0000000cff0c723e */ /* 0x000fc400048060ff */
        /* <DEDUP_REMOVED lines=14> */
[----:B------:R-:W-:-:S02]  /*6ce0*/  F2FP.SATFINITE.E5M2.F32.PACK_AB_MERGE_C R13, RZ, R13, RZ ;  /* 0x0000000dff0d723e */ /* 0x000fc400048060ff */
        /* <DEDUP_REMOVED lines=11> */
[----:B------:R-:W-:Y:S01]  /*6da0*/  F2FP.SATFINITE.E5M2.F32.PACK_AB_MERGE_C R70, RZ, R35, RZ ;  /* 0x00000023ff46723e */ /* 0x000fe200048060ff */
[C---:B------:R-:W-:Y:S01]  /*6db0*/  FMUL R35, R63.reuse, R63 ;  /* 0x0000003f3f237220 */ /* 0x040fe20000400000 */
[----:B------:R-:W-:Y:S01]  /*6dc0*/  FSETP.GT.AND P4, PT, R63, RZ, PT ;  /* 0x000000ff3f00720b */ /* 0x000fe20003f84000 */
[----:B------:R-:W-:Y:S01]  /*6dd0*/  FMUL R29, R67, UR5 ;  /* 0x00000005431d7c20 */ /* 0x000fe20008400000 */
[----:B------:R-:W-:Y:S02]  /*6de0*/  FSETP.GT.AND P5, PT, R34, RZ, PT ;  /* 0x000000ff2200720b */ /* 0x000fe40003fa4000 */
[----:B------:R-:W-:Y:S02]  /*6df0*/  LOP3.LUT R63, R70, 0xffff, RZ, 0xc0, !PT ;  /* 0x0000ffff463f7812 */ /* 0x000fe400078ec0ff */
[----:B------:R-:W-:Y:S01]  /*6e00*/  FSEL R35, R35, RZ, P4 ;  /* 0x000000ff23237208 */ /* 0x000fe20002000000 */
[----:B0-----:R-:W-:Y:S01]  /*6e10*/  FMUL R60, R34, R34 ;  /* 0x00000022223c7220 */ /* 0x001fe20000400000 */
[----:B------:R-:W-:-:S04]  /*6e20*/  F2FP.SATFINITE.E5M2.F32.PACK_AB_MERGE_C R61, RZ, R29, RZ ;  /* 0x0000001dff3d723e */ /* 0x000fc800048060ff */
[----:B------:R-:W-:Y:S02]  /*6e30*/  FSEL R34, R60, RZ, P5 ;  /* 0x000000ff3c227208 */ /* 0x000fe40002800000 */
[----:B------:R-:W-:Y:S01]  /*6e40*/  FMNMX3 R60, R17, R44, R28, !PT ;  /* 0x0000002c113c7276 */ /* 0x000fe2000780001c */
[----:B------:R-:W-:Y:S02]  /*6e50*/  IMAD.SHL.U32 R44, R63, 0x1000000, RZ ;  /* 0x010000003f2c7824 */ /* 0x000fe400078e00ff */
[----:B------:R-:W-:Y:S01]  /*6e60*/  FMUL R28, R35, UR5 ;  /* 0x00000005231c7c20 */ /* 0x000fe20008400000 */
[----:B------:R-:W-:Y:S01]  /*6e70*/  FMUL R29, R34, UR5 ;  /* 0x00000005221d7c20 */ /* 0x000fe20008400000 */
[----:B------:R-:W-:Y:S02]  /*6e80*/  LOP3.LUT R61, R61, 0xffff, RZ, 0xc0, !PT ;  /* 0x0000ffff3d3d7812 */ /* 0x000fe400078ec0ff */
[----:B------:R-:W-:Y:S02]  /*6e90*/  LOP3.LUT R17, R5, R44, RZ, 0xfc, !PT ;  /* 0x0000002c05117212 */ /* 0x000fe400078efcff */
[----:B------:R-:W-:-:S02]  /*6ea0*/  F2FP.SATFINITE.E5M2.F32.PACK_AB_MERGE_C R28, RZ, R28, RZ ;  /* 0x0000001cff1c723e */ /* 0x000fc400048060ff */
[----:B------:R-:W-:Y:S02]  /*6eb0*/  F2FP.SATFINITE.E5M2.F32.PACK_AB_MERGE_C R29, RZ, R29, RZ ;  /* 0x0000001dff1d723e */ /* 0x000fe400048060ff */
        /* <DEDUP_REMOVED lines=25> */
.L_x_26419:
[----:B------:R-:W-:Y:S05]  /*7050*/  BSYNC.RECONVERGENT B0 ;  /* 0x0000000000007941 */ /* 0x000fea0003800200 */
.L_x_26418:
        /* <DEDUP_REMOVED lines=17> */
.L_x_26421:
[----:B------:R-:W-:Y:S05]  /*7170*/  BSYNC.RECONVERGENT B0 ;  /* 0x0000000000007941 */ /* 0x000fea0003800200 */
.L_x_26420:
        /* <DEDUP_REMOVED lines=40> */
[----:B------:R-:W-:-:S02]  /*7400*/  F2FP.SATFINITE.E5M2.F32.PACK_AB_MERGE_C R25, RZ, R25, RZ ;  /* 0x00000019ff19723e */ /* 0x000fc400048060ff */
[----:B------:R-:W-:Y:S02]  /*7410*/  F2FP.SATFINITE.E5M2.F32.PACK_AB_MERGE_C R56, RZ, R56, RZ ;  /* 0x00000038ff38723e */ /* 0x000fe400048060ff */
[----:B------:R-:W-:Y:S02]  /*7420*/  LOP3.LUT R58, R25, 0xffff, RZ, 0xc0, !PT ;  /* 0x0000ffff193a7812 */ /* 0x000fe400078ec0ff */
[----:B------:R-:W-:Y:S02]  /*7430*/  LOP3.LUT R44, R56, 0xff, RZ, 0xc0, !PT ;  /* 0x000000ff382c7812 */ /* 0x000fe400078ec0ff */
[----:B------:R-:W-:Y:S01]  /*7440*/  FMNMX3 R63, R24, R12, R67, !PT ;  /* 0x0000000c183f7276 */ /* 0x000fe20007800043 */
[----:B------:R-:W-:Y:S01]  /*7450*/  IMAD.SHL.U32 R12, R58, 0x1000000, RZ ;  /* 0x010000003a0c7824 */ /* 0x000fe200078e00ff */
[----:B------:R-:W-:Y:S01]  /*7460*/  FSETP.GT.AND P4, PT, R54, RZ, PT ;  /* 0x000000ff3600720b */ /* 0x000fe20003f84000 */
[----:B------:R-:W-:Y:S01]  /*7470*/  IMAD.U32 R60, R44, 0x10000, RZ ;  /* 0x000100002c3c7824 */ /* 0x000fe200078e00ff */
[----:B------:R-:W-:Y:S01]  /*7480*/  F2FP.SATFINITE.E5M2.F32.PACK_AB_MERGE_C R56, RZ, R13, RZ ;  /* 0x0000000dff38723e */ /* 0x000fe200048060ff */
        /* <DEDUP_REMOVED lines=27> */
[----:B------:R-:W-:Y:S01]  /*7640*/  F2FP.SATFINITE.E5M2.F32.PACK_AB_MERGE_C R54, RZ, R54, RZ ;  /* 0x00000036ff36723e */ /* 0x000fe200048060ff */
[----:B------:R-:W-:Y:S01]  /*7650*/  HADD2.F32 R62, -RZ, R57.H0_H0 ;  /* 0x20000039ff3e7230 */ /* 0x000fe20000004100 */
[C---:B------:R-:W-:Y:S01]  /*7660*/  FSETP.GT.AND P0, PT, R45.reuse, RZ, PT ;  /* 0x000000ff2d00720b */ /* 0x040fe20003f04000 */
[----:B------:R-:W-:Y:S01]  /*7670*/  FMUL R57, R45, R45 ;  /* 0x0000002d2d397220 */ /* 0x000fe20000400000 */
[----:B------:R-:W-:Y:S01]  /*7680*/  LOP3.LUT R69, R56, 0xff, RZ, 0xc0, !PT ;  /* 0x000000ff38457812 */ /* 0x000fe200078ec0ff */
[----:B------:R-:W-:Y:S01]  /*7690*/  IMAD.U32 R12, R54, 0x10000, RZ ;  /* 0x00010000360c7824 */ /* 0x000fe200078e00ff */
[----:B------:R-:W-:Y:S01]  /*76a0*/  F2FP.SATFINITE.E5M2.F32.PACK_AB_MERGE_C R58, RZ, R58, RZ ;  /* 0x0000003aff3a723e */ /* 0x000fe200048060ff */
[C---:B------:R-:W-:Y:S01]  /*76b0*/  FMUL R74, R53.reuse, R53 ;  /* 0x00000035354a7220 */ /* 0x040fe20000400000 */
[----:B------:R-:W-:Y:S01]  /*76c0*/  F2FP.SATFINITE.E5M2.F32.PACK_AB_MERGE_C R45, RZ, R63, RZ ;  /* 0x0000003fff2d723e */ /* 0x000fe200048060ff */
        /* <DEDUP_REMOVED lines=12> */
[----:B------:R-:W-:-:S02]  /*7790*/  F2FP.SATFINITE.E5M2.F32.PACK_AB_MERGE_C R68, RZ, R68, RZ ;  /* 0x00000044ff44723e */ /* 0x000fc400048060ff */
[----:B------:R-:W-:Y:S02]  /*77a0*/  FSETP.GT.AND P0, PT, R24, RZ, PT ;  /* 0x000000ff1800720b */ /* 0x000fe40003f04000 */
[----:B------:R-:W-:Y:S02]  /*77b0*/  LOP3.LUT R12, R12, 0xff000000, R53, 0xf8, !PT ;  /* 0xff0000000c0c7812 */ /* 0x000fe400078ef835 */
[----:B------:R-:W-:Y:S01]  /*77c0*/  FMNMX3 R59, R57, R59, R74, !PT ;  /* 0x0000003b393b7276 */ /* 0x000fe2000780004a */
[----:B------:R-:W-:Y:S01]  /*77d0*/  FMUL R74, R74, UR5 ;  /* 0x000000054a4a7c20 */ /* 0x000fe20008400000 */
[----:B------:R-:W-:Y:S02]  /*77e0*/  F2FP.SATFINITE.E5M2.F32.PACK_AB_MERGE_C R62, RZ, R62, RZ ;  /* 0x0000003eff3e723e */ /* 0x000fe400048060ff */
[----:B------:R-:W-:Y:S02]  /*77f0*/  LOP3.LUT R53, R68, 0xff, RZ, 0xc0, !PT ;  /* 0x000000ff44357812 */ /* 0x000fe400078ec0ff */
[----:B------:R-:W-:-:S02]  /*7800*/  FSEL R63, R63, RZ, P5 ;  /* 0x000000ff3f3f7208 */ /* 0x000fc40002800000 */
[----:B------:R-:W-:Y:S01]  /*7810*/  FSEL R60, R60, RZ, P0 ;  /* 0x000000ff3c3c7208 */ /* 0x000fe20000000000 */
[----:B------:R-:W-:Y:S01]  /*7820*/  IMAD R24, R62, 0x100, R53 ;  /* 0x000001003e187824 */ /* 0x000fe200078e0235 */
[----:B------:R-:W-:Y:S02]  /*7830*/  FMNMX3 R70, R63, R59, R52, !PT ;  /* 0x0000003b3f467276 */ /* 0x000fe40007800034 */
[----:B------:R-:W-:Y:S01]  /*7840*/  F2FP.SATFINITE.E5M2.F32.PACK_AB_MERGE_C R53, RZ, R74, RZ ;  /* 0x0000004aff35723e */ /* 0x000fe200048060ff */
[----:B------:R-:W-:Y:S01]  /*7850*/  FMUL R52, R60, UR5 ;  /* 0x000000053c347c20 */ /* 0x000fe20008400000 */
[--C-:B------:R-:W-:Y:S02]  /*7860*/  SHF.R.U64 R42, R42, 0x10, R43.reuse ;  /* 0x000000102a2a7819 */ /* 0x100fe4000000122b */
[----:B------:R-:W-:Y:S01]  /*7870*/  LOP3.LUT R59, R24, 0xffff, RZ, 0xc0, !PT ;  /* 0x0000ffff183b7812 */ /* 0x000fe200078ec0ff */
[----:B------:R-:W-:Y:S01]  /*7880*/  IMAD.U32 R24, R53, 0x10000, RZ ;  /* 0x0001000035187824 */ /* 0x000fe200078e00ff */
[----:B------:R-:W-:Y:S01]  /*7890*/  SHF.R.U32.HI R43, RZ, 0x10, R43 ;  /* 0x00000010ff2b7819 */ /* 0x000fe2000001162b */
[----:B------:R-:W-:Y:S01]  /*78a0*/  HADD2.F32 R42, -RZ, R42.H0_H0 ;  /* 0x2000002aff2a7230 */ /* 0x000fe20000004100 */
[----:B------:R-:W-:-:S02]  /*78b0*/  F2FP.SATFINITE.E5M2.F32.PACK_AB_MERGE_C R52, RZ, R52, RZ ;  /* 0x00000034ff34723e */ /* 0x000fc400048060ff */
        /* <DEDUP_REMOVED lines=15> */
[----:B------:R-:W-:Y:S02]  /*79b0*/  F2FP.SATFINITE.E5M2.F32.PACK_AB_MERGE_C R69, RZ, R69, RZ ;  /* 0x00000045ff45723e */ /* 0x000fe400048060ff */
[----:B------:R-:W-:-:S02]  /*79c0*/  FMNMX3 R70, R60, R70, R35, !PT ;  /* 0x000000463c467276 */ /* 0x000fc40007800023 */
[----:B------:R-:W-:Y:S01]  /*79d0*/  F2FP.SATFINITE.E5M2.F32.PACK_AB_MERGE_C R35, RZ, R42, RZ ;  /* 0x0000002aff23723e */ /* 0x000fe200048060ff */
        /* <DEDUP_REMOVED lines=11> */
.L_x_26423:
[----:B------:R-:W-:Y:S05]  /*7a90*/  BSYNC.RECONVERGENT B0 ;  /* 0x0000000000007941 */ /* 0x000fea0003800200 */
.L_x_26422:
        /* <DEDUP_REMOVED lines=30> */
[----:B------:R-:W-:Y:S01]  /*7c80*/  F2FP.SATFINITE.E5M2.F32.PACK_AB_MERGE_C R34, RZ, R61, RZ ;  /* 0x0000003dff22723e */ /* 0x000fe200048060ff */
[----:B------:R-:W-:Y:S01]  /*7c90*/  FMUL R40, R41, UR5 ;  /* 0x0000000529287c20 */ /* 0x000fe20008400000 */
[----:B------:R-:W-:-:S02]  /*7ca0*/  FSEL R42, R42, RZ, P0 ;  /* 0x000000ff2a2a7208 */ /* 0x000fc40000000000 */
[----:B------:R-:W-:Y:S01]  /*7cb0*/  F2FP.SATFINITE.E5M2.F32.PACK_AB_MERGE_C R56, RZ, R56, RZ ;  /* 0x00000038ff38723e */ /* 0x000fe200048060ff */
[----:B------:R-:W-:Y:S01]  /*7cc0*/  IMAD.SHL.U32 R34, R34, 0x100, RZ ;  /* 0x0000010022227824 */ /* 0x000fe200078e00ff */
[----:B------:R-:W-:Y:S02]  /*7cd0*/  F2FP.SATFINITE.E5M2.F32.PACK_AB_MERGE_C R43, RZ, R43, RZ ;  /* 0x0000002bff2b723e */ /* 0x000fe400048060ff */
[C---:B------:R-:W-:Y:S01]  /*7ce0*/  FMNMX3 R68, R42.reuse, R71, R68, !PT ;  /* 0x000000472a447276 */ /* 0x040fe20007800044 */
[----:B------:R-:W-:Y:S01]  /*7cf0*/  FMUL R42, R42, UR5 ;  /* 0x000000052a2a7c20 */ /* 0x000fe20008400000 */
[----:B------:R-:W-:Y:S02]  /*7d00*/  LOP3.LUT R69, R69, 0xff, RZ, 0xc0, !PT ;  /* 0x000000ff45457812 */ /* 0x000fe400078ec0ff */
[----:B------:R-:W-:Y:S02]  /*7d10*/  F2FP.SATFINITE.E5M2.F32.PACK_AB_MERGE_C R66, RZ, R66, RZ ;  /* 0x00000042ff42723e */ /* 0x000fe400048060ff */
        /* <DEDUP_REMOVED lines=17> */
.L_x_26425:
[----:B------:R-:W-:Y:S05]  /*7e30*/  BSYNC.RECONVERGENT B0 ;  /* 0x0000000000007941 */ /* 0x000fea0003800200 */
.L_x_26424:
[----:B------:R-:W-:Y:S01]  /*7e40*/  F2FP.SATFINITE.E5M2.F32.PACK_AB_MERGE_C R22, RZ, R22, RZ ;  /* 0x00000016ff16723e */ /* 0x000fe200048060ff */
[----:B0-----:R-:W-:Y:S01]  /*7e50*/  VIADD R41, R8, 0x3 ;  /* 0x0000000308297836 */ /* 0x001fe20000000000 */
[----:B------:R-:W-:Y:S01]  /*7e60*/  F2FP.SATFINITE.E5M2.F32.PACK_AB_MERGE_C R58, RZ, R40, RZ ;  /* 0x00000028ff3a723e */ /* 0x000fe200048060ff */
[----:B------:R-:W-:Y:S01]  /*7e70*/  FMUL R57, R57, UR5 ;  /* 0x0000000539397c20 */ /* 0x000fe20008400000 */
[----:B------:R-:W-:Y:S01]  /*7e80*/  F2FP.SATFINITE.E5M2.F32.PACK_AB_MERGE_C R42, RZ, R42, RZ ;  /* 0x0000002aff2a723e */ /* 0x000fe200048060ff */
        /* <DEDUP_REMOVED lines=14> */
[----:B------:R-:W-:Y:S01]  /*7f70*/  F2FP.SATFINITE.E5M2.F32.PACK_AB_MERGE_C R23, RZ, R57, RZ ;  /* 0x00000039ff17723e */ /* 0x000fe200048060ff */
        /* <DEDUP_REMOVED lines=13> */
[----:B------:R-:W-:-:S02]  /*8050*/  F2FP.SATFINITE.E5M2.F32.PACK_AB_MERGE_C R61, RZ, R67, RZ ;  /* 0x00000043ff3d723e */ /* 0x000fc400048060ff */
[----:B------:R-:W-:Y:S01]  /*8060*/  F2FP.SATFINITE.E5M2.F32.PACK_AB_MERGE_C R62, RZ, R62, RZ ;  /* 0x0000003eff3e723e */ /* 0x000fe200048060ff */
[----:B------:R-:W-:Y:S01]  /*8070*/  FMUL R59, R63, UR5 ;  /* 0x000000053f3b7c20 */ /* 0x000fe20008400000 */
[----:B------:R-:W-:Y:S02]  /*8080*/  F2FP.SATFINITE.E5M2.F32.PACK_AB_MERGE_C R35, RZ, R35, RZ ;  /* 0x00000023ff23723e */ /* 0x000fe400048060ff */
[----:B------:R-:W-:Y:S02]  /*8090*/  LOP3.LUT R67, R62, 0xffff, RZ, 0xc0, !PT ;  /* 0x0000ffff3e437812 */ /* 0x000fe400078ec0ff */
[----:B0-----:R-:W-:Y:S02]  /*80a0*/  LOP3.LUT R12, R35, 0xffff, RZ, 0xc0, !PT ;  /* 0x0000ffff230c7812 */ /* 0x001fe400078ec0ff */
[----:B------:R-:W-:Y:S01]  /*80b0*/  F2FP.SATFINITE.E5M2.F32.PACK_AB_MERGE_C R59, RZ, R59, RZ ;  /* 0x0000003bff3b723e */ /* 0x000fe200048060ff */
        /* <DEDUP_REMOVED lines=26> */
.L_x_26427:
[----:B------:R-:W-:Y:S05]  /*8260*/  BSYNC.RECONVERGENT B0 ;  /* 0x0000000000007941 */ /* 0x000fea0003800200 */
.L_x_26426:
        /* <DEDUP_REMOVED lines=16> */
.L_x_26429:
[----:B------:R-:W-:Y:S05]  /*8370*/  BSYNC.RECONVERGENT B0 ;  /* 0x0000000000007941 */ /* 0x000fea0003800200 */
.L_x_26428:
        /* <DEDUP_REMOVED lines=16> */
.L_x_26431:
[----:B------:R-:W-:Y:S05]  /*8480*/  BSYNC.RECONVERGENT B0 ;  /* 0x0000000000007941 */ /* 0x000fea0003800200 */
.L_x_26430:
        /* <DEDUP_REMOVED lines=18> */
.L_x_26433:
[----:B------:R-:W-:Y:S05]  /*85b0*/  BSYNC.RECONVERGENT B0 ;  /* 0x0000000000007941 */ /* 0x000fea0003800200 */
.L_x_26432:
        /* <DEDUP_REMOVED lines=51> */
.L_x_26435:
[----:B------:R-:W-:Y:S05]  /*88f0*/  BSYNC.RECONVERGENT B0 ;  /* 0x0000000000007941 */ /* 0x000fea0003800200 */
.L_x_26434:
[----:B------:R-:W-:Y:S01]  /*8900*/  BSSY.RECONVERGENT B0, `(.L_x_26436) ;  /* 0x0000012000007945 */ /* 0x000fe20003800200 */
[----:B------:R-:W-:Y:S02]  /*8910*/  F2FP.SATFINITE.E5M2.F32.PACK_AB_MERGE_C R56, RZ, R56, RZ ;  /* 0x00000038ff38723e */ /* 0x000fe400048060ff */
        /* <DEDUP_REMOVED lines=16> */
.L_x_26437:
[----:B------:R-:W-:Y:S05]  /*8a20*/  BSYNC.RECONVERGENT B0 ;  /* 0x0000000000007941 */ /* 0x000fea0003800200 */
.L_x_26436:
        /* <DEDUP_REMOVED lines=42> */
.L_x_26442:
        /* <DEDUP_REMOVED lines=48> */
.L_x_26441:
[----:B------:R-:W-:Y:S05]  /*8fd0*/  BSYNC.RECONVERGENT B1 ;  /* 0x0000000000017941 */ /* 0x000fea0003800200 */
.L_x_26440:
        /* <DEDUP_REMOVED lines=35> */
.L_x_26439:
[----:B------:R-:W-:Y:S05]  /*9210*/  BSYNC.RECONVERGENT B0 ;  /* 0x0000000000007941 */ /* 0x000fea0003800200 */
.L_x_26438:
        /* <DEDUP_REMOVED lines=28> */
.L_x_26447:
        /* <DEDUP_REMOVED lines=48> */
.L_x_26446:
[----:B------:R-:W-:Y:S05]  /*96e0*/  BSYNC.RECONVERGENT B1 ;  /* 0x0000000000017941 */ /* 0x000fea0003800200 */
.L_x_26445:
        /* <DEDUP_REMOVED lines=35> */
.L_x_26444:
[----:B------:R-:W-:Y:S05]  /*9920*/  BSYNC.RECONVERGENT B0 ;  /* 0x0000000000007941 */ /* 0x000fea0003800200 */
.L_x_26443:
        /* <DEDUP_REMOVED lines=27> */
.L_x_26452:
        /* <DEDUP_REMOVED lines=48> */
.L_x_26451:
[----:B------:R-:W-:Y:S05]  /*9de0*/  BSYNC.RECONVERGENT B1 ;  /* 0x0000000000017941 */ /* 0x000fea0003800200 */
.L_x_26450:
        /* <DEDUP_REMOVED lines=35> */
.L_x_26449:
[----:B------:R-:W-:Y:S05]  /*a020*/  BSYNC.RECONVERGENT B0 ;  /* 0x0000000000007941 */ /* 0x000fea0003800200 */
.L_x_26448:
        /* <DEDUP_REMOVED lines=25> */
.L_x_26457:
        /* <DEDUP_REMOVED lines=48> */
.L_x_26456:
[----:B------:R-:W-:Y:S05]  /*a4c0*/  BSYNC.RECONVERGENT B1 ;  /* 0x0000000000017941 */ /* 0x000fea0003800200 */
.L_x_26455:
        /* <DEDUP_REMOVED lines=35> */
.L_x_26454:
[----:B------:R-:W-:Y:S05]  /*a700*/  BSYNC.RECONVERGENT B0 ;  /* 0x0000000000007941 */ /* 0x000fea0003800200 */
.L_x_26453:
        /* <DEDUP_REMOVED lines=39> */
.L_x_26466:
[----:B------:R-:W-:Y:S02]  /*a980*/  ISETP.NE.AND P0, PT, R14, RZ, PT ;  /* 0x000000ff0e00720c */ /* 0x000fe40003f05270 */
[----:B--2---:R-:W-:-:S11]  /*a990*/  FMNMX R5, R2, R5, !PT ;  /* 0x0000000502057209 */ /* 0x004fd60007800000 */
[----:B------:R-:W-:Y:S05]  /*a9a0*/  @P0 BRA `(.L_x_26459) ;  /* 0x0000000000080947 */ /* 0x000fea0003800000 */
[----:B0-----:R-:W0:Y:S02]  /*a9b0*/  LDC.64 R2, c[0x0][0x3a8] ;  /* 0x0000ea00ff027b82 */ /* 0x001e240000000a00 */
[----:B0-----:R2:W-:Y:S02]  /*a9c0*/  REDG.E.MAX.S32.STRONG.GPU desc[UR24][R2.64], R5 ;  /* 0x000000050200798e */ /* 0x0015e4000d12e318 */
.L_x_26459:
[----:B------:R-:W-:Y:S05]  /*a9d0*/  BSYNC B0 ;  /* 0x0000000000007941 */ /* 0x000fea0003800000 */
.L_x_26458:
        /* <DEDUP_REMOVED lines=12> */
[----:B012-4-:R-:W-:Y:S05]  /*aaa0*/  CALL.REL.NOINC `($__internal_673_$__cuda_sm20_rcp_rn_f32_slowpath) ;  /* 0x0000000400987944 */ /* 0x017fea0003c00000 */
[----:B------:R-:W-:Y:S05]  /*aab0*/  BRA `(.L_x_26462) ;  /* 0x0000000000147947 */ /* 0x000fea0003800000 */
.L_x_26461:
[----:B0-2---:R-:W0:Y:S01]  /*aac0*/  MUFU.RCP R5, UR5 ;  /* 0x0000000500057d08 */ /* 0x005e220008001000 */
[----:B------:R-:W-:-:S04]  /*aad0*/  IMAD.U32 R0, RZ, RZ, UR5 ;  /* 0x00000005ff007e24 */ /* 0x000fc8000f8e00ff */
[----:B0-----:R-:W-:-:S04]  /*aae0*/  FFMA R0, R5, R0, -1 ;  /* 0xbf80000005007423 */ /* 0x001fc80000000000 */
[----:B------:R-:W-:-:S04]  /*aaf0*/  FADD.FTZ R0, -R0, -RZ ;  /* 0x800000ff00007221 */ /* 0x000fc80000010100 */
[----:B------:R-:W-:-:S07]  /*ab00*/  FFMA R5, R5, R0, R5 ;  /* 0x0000000005057223 */ /* 0x000fce0000000005 */
.L_x_26462:
[----:B------:R-:W0:Y:S02]  /*ab10*/  LDC.64 R2, c[0x0][0x3b0] ;  /* 0x0000ec00ff027b82 */ /* 0x000e240000000a00 */
[----:B0-----:R-:W-:Y:S01]  /*ab20*/  STG.E desc[UR24][R2.64], R5 ;  /* 0x0000000502007986 */ /* 0x001fe2000c101918 */
[----:B------:R-:W-:Y:S05]  /*ab30*/  EXIT ;  /* 0x000000000000794d */ /* 0x000fea0003800000 */
.L_x_26460:
[----:B------:R-:W-:Y:S02]  /*ab40*/  IMAD.MOV.U32 R7, RZ, RZ, 0x4 ;  /* 0x00000004ff077424 */ /* 0x000fe400078e00ff */
[----:B------:R-:W-:Y:S02]  /*ab50*/  IMAD.MOV.U32 R9, RZ, RZ, 0x1f ;  /* 0x0000001fff097424 */ /* 0x000fe400078e00ff */
[----:B------:R-:W-:-:S07]  /*ab60*/  IMAD.MOV.U32 R4, RZ, RZ, -0x1 ;  /* 0xffffffffff047424 */ /* 0x000fce00078e00ff */
[----:B012-4-:R-:W-:Y:S05]  /*ab70*/  WARPSYNC.COLLECTIVE R4, `(.L_x_26463) ;  /* 0x0000000004087348 */ /* 0x017fea0003c00000 */
[----:B--2---:R2:W3:Y:S02]  /*ab80*/  SHFL.DOWN P0, R5, R0, R7, R9 ;  /* 0x0800000700057389 */ /* 0x0044e40000000009 */
[----:B01234-:R-:W-:Y:S05]  /*ab90*/  ENDCOLLECTIVE ;  /* 0x000000000000791b */ /* 0x01ffea0003800000 */
.L_x_26463:
[----:B------:R-:W-:Y:S02]  /*aba0*/  IMAD.MOV.U32 R7, RZ, RZ, 0x2 ;  /* 0x00000002ff077424 */ /* 0x000fe400078e00ff */
[----:B------:R-:W-:-:S05]  /*abb0*/  IMAD.MOV.U32 R3, RZ, RZ, R5 ;  /* 0x000000ffff037224 */ /* 0x000fca00078e0005 */
[----:B------:R-:W-:-:S05]  /*abc0*/  FMNMX R3, R3, R0, !PT ;  /* 0x0000000003037209 */ /* 0x000fca0007800000 */
[----:B------:R-:W-:-:S07]  /*abd0*/  IMAD.MOV.U32 R0, RZ, RZ, R3 ;  /* 0x000000ffff007224 */ /* 0x000fce00078e0003 */
[----:B------:R-:W-:Y:S05]  /*abe0*/  WARPSYNC.COLLECTIVE R4, `(.L_x_26464) ;  /* 0x0000000004087348 */ /* 0x000fea0003c00000 */
[----:B------:R0:W1:Y:S02]  /*abf0*/  SHFL.DOWN P0, R5, R0, R7, R9 ;  /* 0x0800000700057389 */ /* 0x0000640000000009 */
[----:B01----:R-:W-:Y:S05]  /*ac00*/  ENDCOLLECTIVE ;  /* 0x000000000000791b */ /* 0x003fea0003800000 */
.L_x_26464:
[----:B------:R-:W-:Y:S02]  /*ac10*/  IMAD.MOV.U32 R7, RZ, RZ, 0x1 ;  /* 0x00000001ff077424 */ /* 0x000fe400078e00ff */
[----:B------:R-:W-:-:S05]  /*ac20*/  IMAD.MOV.U32 R2, RZ, RZ, R5 ;  /* 0x000000ffff027224 */ /* 0x000fca00078e0005 */
[----:B------:R-:W-:-:S05]  /*ac30*/  FMNMX R2, R3, R2, !PT ;  /* 0x0000000203027209 */ /* 0x000fca0007800000 */
[----:B------:R-:W-:-:S07]  /*ac40*/  IMAD.MOV.U32 R0, RZ, RZ, R2 ;  /* 0x000000ffff007224 */ /* 0x000fce00078e0002 */
[----:B------:R-:W-:Y:S05]  /*ac50*/  WARPSYNC.COLLECTIVE R4, `(.L_x_26465) ;  /* 0x0000000004087348 */ /* 0x000fea0003c00000 */
[----:B------:R0:W1:Y:S02]  /*ac60*/  SHFL.DOWN P0, R5, R0, R7, R9 ;  /* 0x0800000700057389 */ /* 0x0000640000000009 */
[----:B01----:R-:W-:Y:S05]  /*ac70*/  ENDCOLLECTIVE ;  /* 0x000000000000791b */ /* 0x003fea0003800000 */
.L_x_26465:
[----:B------:R-:W-:Y:S05]  /*ac80*/  BRA `(.L_x_26466) ;  /* 0xfffffffc003c7947 */ /* 0x000fea000383ffff */
        .weak           $__internal_672_$__cuda_sm20_div_u64
        .type           $__internal_672_$__cuda_sm20_div_u64,@function
        .size           $__internal_672_$__cuda_sm20_div_u64,($__internal_673_$__cuda_sm20_rcp_rn_f32_slowpath - $__internal_672_$__cuda_sm20_div_u64)
$__internal_672_$__cuda_sm20_div_u64:
        /* <DEDUP_REMOVED lines=71> */
[----:B------:R-:W-:Y:S11]  /*b100*/  RET.REL.NODEC R2 `(_ZN18transformer_engine6detail38cast_transpose_fused_kernel_notalignedILb0ELb0ELb1EfNS_16CTDBiasDActParamI6__halfS3_13__nv_fp8_e5m2fEELi4ELi8ENS_5EmptyEXadL_ZNS_5sreluIffEET_T0_RKS6_EEEEvT3_mmm) ;  /* 0xffffff4c02bc7950 */ /* 0x000ff60003c3ffff */
        .weak           $__internal_673_$__cuda_sm20_rcp_rn_f32_slowpath
        .type           $__internal_673_$__cuda_sm20_rcp_rn_f32_slowpath,@function
        .size           $__internal_673_$__cuda_sm20_rcp_rn_f32_slowpath,(.L_x_29974 - $__internal_673_$__cuda_sm20_rcp_rn_f32_slowpath)
$__internal_673_$__cuda_sm20_rcp_rn_f32_slowpath:
        /* <DEDUP_REMOVED lines=15> */
.L_x_26467:
        /* <DEDUP_REMOVED lines=33> */
.L_x_26469:
[----:B------:R0:W1:Y:S02]  /*b410*/  MUFU.RCP R2, R0 ;  /* 0x0000000000027308 */ /* 0x0000640000001000 */
.L_x_26468:
[----:B-1-3--:R-:W-:Y:S02]  /*b420*/  IMAD.MOV.U32 R5, RZ, RZ, R2 ;  /* 0x000000ffff057224 */ /* 0x00afe400078e0002 */
[----:B------:R-:W-:Y:S02]  /*b430*/  IMAD.MOV.U32 R2, RZ, RZ, R7 ;  /* 0x000000ffff027224 */ /* 0x000fe400078e0007 */
[----:B------:R-:W-:-:S04]  /*b440*/  IMAD.MOV.U32 R3, RZ, RZ, 0x0 ;  /* 0x00000000ff037424 */ /* 0x000fc800078e00ff */
[----:B0-2---:R-:W-:Y:S05]  /*b450*/  RET.REL.NODEC R2 `(_ZN18transformer_engine6detail38cast_transpose_fused_kernel_notalignedILb0ELb0ELb1EfNS_16CTDBiasDActParamI6__halfS3_13__nv_fp8_e5m2fEELi4ELi8ENS_5EmptyEXadL_ZNS_5sreluIffEET_T0_RKS6_EEEEvT3_mmm) ;  /* 0xffffff4802e87950 */ /* 0x005fea0003c3ffff */
.L_x_26470:
        /* <DEDUP_REMOVED lines=10> */
.L_x_29974:


//--------------------- .text._ZN18transformer_engine6detail38cast_transpose_fused_kernel_notalignedILb0ELb0ELb1EfNS_16CTDBiasDActParamI6__halfS3_13__nv_bfloat16fEELi4ELi4ENS_5EmptyEXadL_ZNS_5sreluIffEET_T0_RKS6_EEEEvT3_mmm --------------------------
	.section	.text._ZN18transformer_engine6detail38cast_transpose_fused_kernel_notalignedILb0ELb0ELb1EfNS_16CTDBiasDActParamI6__halfS3_13__nv_bfloat16fEELi4ELi4ENS_5EmptyEXadL_ZNS_5sreluIffEET_T0_RKS6_EEEEvT3_mmm,"ax",@progbits
	.align	128
        .global         _ZN18transformer_engine6detail38cast_transpose_fused_kernel_notalignedILb0ELb0ELb1EfNS_16CTDBiasDActParamI6__halfS3_13__nv_bfloat16fEELi4ELi4ENS_5EmptyEXadL_ZNS_5sreluIffEET_T0_RKS6_EEEEvT3_mmm
        .type           _ZN18transformer_engine6detail38cast_transpose_fused_kernel_notalignedILb0ELb0ELb1EfNS_16CTDBiasDActParamI6__halfS3_13__nv_bfloat16fEELi4ELi4ENS_5EmptyEXadL_ZNS_5sreluIffEET_T0_RKS6_EEEEvT3_mmm,@function
        .size           _ZN18transformer_engine6detail38cast_transpose_fused_kernel_notalignedILb0ELb0ELb1EfNS_16CTDBiasDActParamI6__halfS3_13__nv_bfloat16fEELi4ELi4ENS_5EmptyEXadL_ZNS_5sreluIffEET_T0_RKS6_EEEEvT3_mmm,(.L_x_29976 - _ZN18transformer_engine6detail38cast_transpose_fused_kernel_notalignedILb0ELb0ELb1EfNS_16CTDBiasDActParamI6__halfS3_13__nv_bfloat16fEELi4ELi4ENS_5EmptyEXadL_ZNS_5sreluIffEET_T0_RKS6_EEEEvT3_mmm)
        .other          _ZN18transformer_engine6detail38cast_transpose_fused_kernel_notalignedILb0ELb0ELb1EfNS_16CTDBiasDActParamI6__halfS3_13__nv_bfloat16fEELi4ELi4ENS_5EmptyEXadL_ZNS_5sreluIffEET_T0_RKS6_EEEEvT3_mmm,@"STO_CUDA_ENTRY STV_DEFAULT"
_ZN18transformer_engine6detail38cast_transpose_fused_kernel_notalignedILb0ELb0ELb1EfNS_16CTDBiasDActParamI6__halfS3_13__nv_bfloat16fEELi4ELi4ENS_5EmptyEXadL_ZNS_5sreluIffEET_T0_RKS6_EEEEvT3_mmm:
.text._ZN18transformer_engine6detail38cast_transpose_fused_kernel_notalignedILb0ELb0ELb1EfNS_16CTDBiasDActParamI6__halfS3_13__nv_bfloat16fEELi4ELi4ENS_5EmptyEXadL_ZNS_5sreluIffEET_T0_RKS6_EEEEvT3_mmm:
        /* <DEDUP_REMOVED lines=43> */
.L_x_26471:
[----:B------:R-:W-:-:S07]  /*02b0*/  MOV R6, 0x2d0 ;  /* 0x000002d000067802 */ /* 0x000fce0000000f00 */
[----:B------:R-:W-:Y:S05]  /*02c0*/  CALL.REL.NOINC `($__internal_674_$__cuda_sm20_div_u64) ;  /* 0x00000060002c7944 */ /* 0x000fea0003c00000 */
        /* <DEDUP_REMOVED lines=11> */
.L_x_26472:
        /* <DEDUP_REMOVED lines=55> */
[----:B------:R-:W3:Y:S01]  /*06f0*/  @P2 LDG.E.64 R8, desc[UR22][R8.64] ;  /* 0x0000001608082981 */ /* 0x000ee2000c1e1b00 */
[----:B------:R-:W-:-:S04]  /*0700*/  @P2 LEA R20, P0, R2, UR24, 0x3 ;  /* 0x0000001802142c11 */ /* 0x000fc8000f8018ff */
[----:B------:R-:W-:Y:S01]  /*0710*/  @P2 LEA.HI.X R21, R2, UR25, R5, 0x3, P0 ;  /* 0x0000001902152c11 */ /* 0x000fe200080f1c05 */
[----:B------:R-:W-:Y:S02]  /*0720*/  IMAD.U32 R5, RZ, RZ, UR31 ;  /* 0x0000001fff057e24 */ /* 0x000fe4000f8e00ff */
        /* <DEDUP_REMOVED lines=8> */
[----:B------:R1:W4:Y:S01]  /*07b0*/  @P2 LDG.E.64 R12, desc[UR22][R22.64] ;  /* 0x00000016160c2981 */ /* 0x000322000c1e1b00 */
        /* <DEDUP_REMOVED lines=13> */
[C---:B------:R-:W-:Y:S01]  /*0890*/  ISETP.LT.U32.AND P0, PT, R50.reuse, UR26, !P0 ;  /* 0x0000001a32007c0c */ /* 0x040fe2000c701070 */
[----:B------:R-:W-:Y:S01]  /*08a0*/  ULOP3.LUT UR14, UR14, 0xfffffffc, URZ, 0xc0, !UPT ;  /* 0xfffffffc0e0e7892 */ /* 0x000fe2000f8ec0ff */
[----:B------:R-:W-:-:S05]  /*08b0*/  IADD3 R26, P3, PT, R50, R18, RZ ;  /* 0x00000012321a7210 */ /* 0x000fca0007f7e0ff */
[----:B------:R-:W-:-:S06]  /*08c0*/  IMAD.X R27, RZ, RZ, R11, P3 ;  /* 0x000000ffff1b7224 */ /* 0x000fcc00018e060b */
[----:B------:R-:W-:-:S04]  /*08d0*/  @P0 IADD3 R2, P3, PT, R26, UR14, RZ ;  /* 0x0000000e1a020c10 */ /* 0x000fc8000ff7e0ff */
[----:B------:R-:W-:Y:S02]  /*08e0*/  @P0 IADD3.X R23, PT, PT, R27, UR15, RZ, P3, !PT ;  /* 0x0000000f1b170c10 */ /* 0x000fe40009ffe4ff */
[----:B------:R-:W-:-:S04]  /*08f0*/  @P0 LEA R32, P3, R2, UR24, 0x3 ;  /* 0x0000001802200c11 */ /* 0x000fc8000f8618ff */
[----:B------:R-:W-:-:S06]  /*0900*/  @P0 LEA.HI.X R33, R2, UR25, R23, 0x3, P3 ;  /* 0x0000001902210c11 */ /* 0x000fcc00098f1c17 */
[----:B------:R-:W5:Y:S01]  /*0910*/  @P0 LDG.E.64 R32, desc[UR22][R32.64] ;  /* 0x0000001620200981 */ /* 0x000f62000c1e1b00 */
[----:B------:R-:W-:Y:S01]  /*0920*/  VOTEU.ANY UP0, P0 ;  /* 0x0000000000ff7886 */ /* 0x000fe20000000100 */
[----:B------:R-:W-:-:S04]  /*0930*/  IMAD.U32 R19, RZ, RZ, UR31 ;  /* 0x0000001fff137e24 */ /* 0x000fc8000f8e00ff */
[----:B------:R-:W-:Y:S01]  /*0940*/  @UP0 UIMAD UR8, UR32, 0x5, URZ ;  /* 0x00000005200808a4 */ /* 0x000fe2000f8e02ff */
[----:B0-----:R-:W-:-:S05]  /*0950*/  @P0 IMAD.WIDE.U32 R20, R19, 0x5, R26 ;  /* 0x0000000513140825 */ /* 0x001fca00078e001a */
[----:B------:R-:W-:Y:S01]  /*0960*/  @P0 VIADD R19, R21, UR8 ;  /* 0x0000000815130c36 */ /* 0x000fe20008000000 */
[----:B------:R-:W-:Y:S01]  /*0970*/  @P0 LEA R22, P4, R20, UR24, 0x3 ;  /* 0x0000001814160c11 */ /* 0x000fe2000f8818ff */
[----:B------:R-:W-:-:S03]  /*0980*/  @P0 IMAD.MOV.U32 R21, RZ, RZ, R27 ;  /* 0x000000ffff150224 */ /* 0x000fc600078e001b */
[----:B------:R-:W-:Y:S01]  /*0990*/  @P0 LEA.HI.X R23, R20, UR25, R19, 0x3, P4 ;  /* 0x0000001914170c11 */ /* 0x000fe2000a0f1c13 */
[----:B------:R-:W-:Y:S02]  /*09a0*/  IMAD.U32 R19, RZ, RZ, UR31 ;  /* 0x0000001fff137e24 */ /* 0x000fe4000f8e00ff */
[----:B------:R-:W-:Y:S01]  /*09b0*/  @P0 IMAD.MOV.U32 R20, RZ, RZ, R26 ;  /* 0x000000ffff140224 */ /* 0x000fe200078e001a */
[----:B------:R-:W-:-:S03]  /*09c0*/  @UP0 UIMAD UR8, UR32, 0x6, URZ ;  /* 0x00000006200808a4 */ /* 0x000fc6000f8e02ff */
[----:B------:R-:W-:-:S04]  /*09d0*/  @P0 IMAD.WIDE.U32 R20, R19, 0x6, R20 ;  /* 0x0000000613140825 */ /* 0x000fc800078e0014 */
        /* <DEDUP_REMOVED lines=15> */
[----:B------:R1:W5:Y:S04]  /*0ad0*/  @P0 LDG.E.64 R24, desc[UR22][R28.64] ;  /* 0x000000161c180981 */ /* 0x000368000c1e1b00 */
[----:B------:R-:W5:Y:S01]  /*0ae0*/  @P0 LDG.E.64 R38, desc[UR22][R22.64] ;  /* 0x0000001616260981 */ /* 0x000f62000c1e1b00 */
[----:B------:R-:W-:-:S06]  /*0af0*/  @!P0 CS2R R22, SRZ ;  /* 0x0000000000168805 */ /* 0x000fcc000001ff00 */
[----:B------:R1:W5:Y:S01]  /*0b00*/  @P0 LDG.E.64 R22, desc[UR22][R30.64] ;  /* 0x000000161e160981 */ /* 0x000362000c1e1b00 */
[----:B------:R-:W-:Y:S01]  /*0b10*/  R2UR UR28, R4 ;  /* 0x00000000041c72ca */ /* 0x000fe200000e0000 */
[----:B------:R-:W-:Y:S02]  /*0b20*/  UIMAD UR21, UR6, UR12, URZ ;  /* 0x0000000c061572a4 */ /* 0x000fe4000f8e02ff */
[----:B------:R-:W-:Y:S02]  /*0b30*/  UIMAD.WIDE.U32 UR16, UR20, UR12, URZ ;  /* 0x0000000c141072a5 */ /* 0x000fe4000f8e00ff */
[----:B0-----:R-:W-:Y:S02]  /*0b40*/  UIADD3 UR8, UP1, UPT, UR7, UR8, URZ ;  /* 0x0000000807087290 */ /* 0x001fe4000ff3e0ff */
[----:B------:R-:W-:-:S06]  /*0b50*/  USHF.L.U32 UR6, UR16, 0x7, URZ ;  /* 0x0000000710067899 */ /* 0x000fcc00080006ff */
[----:B------:R-:W-:-:S04]  /*0b60*/  UIMAD UR21, UR20, UR28, UR21 ;  /* 0x0000001c141572a4 */ /* 0x000fc8000f8e0215 */
[----:B------:R-:W-:Y:S02]  /*0b70*/  UIADD3 UR7, UPT, UPT, UR17, UR21, URZ ;  /* 0x0000001511077290 */ /* 0x000fe4000fffe0ff */
[----:B------:R-:W-:Y:S02]  /*0b80*/  ULEA UR6, UP0, UR4, UR6, 0x7 ;  /* 0x0000000604067291 */ /* 0x000fe4000f8038ff */
[----:B------:R-:W-:Y:S02]  /*0b90*/  USHF.L.U64.HI UR16, UR16, 0x7, UR7 ;  /* 0x0000000710107899 */ /* 0x000fe40008010207 */
[----:B------:R-:W-:Y:S02]  /*0ba0*/  ULEA UR10, UP2, UR6, UR10, 0x1 ;  /* 0x0000000a060a7291 */ /* 0x000fe4000f8408ff */
[----:B------:R-:W-:Y:S01]  /*0bb0*/  ULEA.HI.X UR4, UR4, UR16, UR5, 0x7, UP0 ;  /* 0x0000001004047291 */ /* 0x000fe200080f3c05 */
[----:B------:R-:W-:Y:S01]  /*0bc0*/  IMAD.U32 R43, RZ, RZ, UR31 ;  /* 0x0000001fff2b7e24 */ /* 0x000fe2000f8e00ff */
[----:B------:R-:W-:-:S02]  /*0bd0*/  @!P2 CS2R R8, SRZ ;  /* 0x000000000008a805 */ /* 0x000fc4000001ff00 */
[----:B--2---:R-:W-:-:S04]  /*0be0*/  @P1 R2UR UR30, R0 ;  /* 0x00000000001e12ca */ /* 0x004fc800000e0000 */
[----:B---3--:R-:W-:Y:S02]  /*0bf0*/  HADD2.F32 R2, -RZ, R8.H0_H0 ;  /* 0x20000008ff027230 */ /* 0x008fe40000004100 */
[----:B------:R-:W-:-:S03]  /*0c00*/  HADD2.F32 R0, -RZ, R9.H0_H0 ;  /* 0x20000009ff007230 */ /* 0x000fc60000004100 */
[C---:B------:R-:W-:Y:S01]  /*0c10*/  FMUL R20, R2.reuse, R2 ;  /* 0x0000000202147220 */ /* 0x040fe20000400000 */
[----:B------:R-:W-:Y:S01]  /*0c20*/  FSETP.GT.AND P1, PT, R2, RZ, PT ;  /* 0x000000ff0200720b */ /* 0x000fe20003f24000 */
[----:B------:R-:W-:-:S03]  /*0c30*/  FMUL R21, R0, R0 ;  /* 0x0000000000157220 */ /* 0x000fc60000400000 */
[----:B------:R-:W-:Y:S02]  /*0c40*/  FSEL R20, R20, RZ, P1 ;  /* 0x000000ff14147208 */ /* 0x000fe40000800000 */
[----:B------:R-:W-:Y:S01]  /*0c50*/  FSETP.GT.AND P1, PT, R0, RZ, PT ;  /* 0x000000ff0000720b */ /* 0x000fe20003f24000 */
[----:B----4-:R-:W-:Y:S01]  /*0c60*/  HADD2.F32 R0, -RZ, R16.H0_H0 ;  /* 0x20000010ff007230 */ /* 0x010fe20000004100 */
[----:B------:R-:W-:Y:S02]  /*0c70*/  IADD3 R2, P3, PT, R18, UR14, RZ ;  /* 0x0000000e12027c10 */ /* 0x000fe4000ff7e0ff */
[----:B------:R-:W-:Y:S02]  /*0c80*/  FSEL R21, R21, RZ, P1 ;  /* 0x000000ff15157208 */ /* 0x000fe40000800000 */
[C---:B-1----:R-:W-:Y:S01]  /*0c90*/  FMUL R28, R0.reuse, R0 ;  /* 0x00000000001c7220 */ /* 0x042fe20000400000 */
[----:B------:R-:W-:Y:S01]  /*0ca0*/  FSETP.GT.AND P1, PT, R0, RZ, PT ;  /* 0x000000ff0000720b */ /* 0x000fe20003f24000 */
[----:B------:R-:W-:-:S03]  /*0cb0*/  HADD2.F32 R18, -RZ, R12.H0_H0 ;  /* 0x2000000cff127230 */ /* 0x000fc60000004100 */
[----:B------:R-:W-:Y:S02]  /*0cc0*/  FSEL R28, R28, RZ, P1 ;  /* 0x000000ff1c1c7208 */ /* 0x000fe40000800000 */
[----:B------:R-:W-:Y:S01]  /*0cd0*/  ISETP.GE.U32.AND P1, PT, R5, UR27, PT ;  /* 0x0000001b05007c0c */ /* 0x000fe2000bf26070 */
[C---:B------:R-:W-:Y:S01]  /*0ce0*/  FMUL R46, R18.reuse, R18 ;  /* 0x00000012122e7220 */ /* 0x040fe20000400000 */
[----:B------:R-:W-:Y:S01]  /*0cf0*/  FSETP.GT.AND P4, PT, R18, RZ, PT ;  /* 0x000000ff1200720b */ /* 0x000fe20003f84000 */
[----:B------:R-:W-:Y:S01]  /*0d00*/  HADD2.F32 R5, -RZ, R13.H0_H0 ;  /* 0x2000000dff057230 */ /* 0x000fe20000004100 */
[--C-:B------:R-:W-:Y:S02]  /*0d10*/  SHF.R.U64 R16, R16, 0x10, R17.reuse ;  /* 0x0000001010107819 */ /* 0x100fe40000001211 */
[----:B------:R-:W-:Y:S01]  /*0d20*/  FSEL R46, R46, RZ, P4 ;  /* 0x000000ff2e2e7208 */ /* 0x000fe20002000000 */
[----:B------:R-:W-:Y:S01]  /*0d30*/  HADD2.F32 R19, -RZ, R17.H0_H0 ;  /* 0x20000011ff137230 */ /* 0x000fe20000004100 */
[C---:B------:R-:W-:Y:S01]  /*0d40*/  FSETP.GT.AND P4, PT, R5.reuse, RZ, PT ;  /* 0x000000ff0500720b */ /* 0x040fe20003f84000 */
[----:B------:R-:W-:Y:S01]  /*0d50*/  FMUL R18, R5, R5 ;  /* 0x0000000505127220 */ /* 0x000fe20000400000 */
[----:B------:R-:W-:Y:S01]  /*0d60*/  HADD2.F32 R5, -RZ, R16.H0_H0 ;  /* 0x20000010ff057230 */ /* 0x000fe20000004100 */
[----:B------:R-:W-:-:S03]  /*0d70*/  SHF.R.U32.HI R17, RZ, 0x10, R17 ;  /* 0x00000010ff117819 */ /* 0x000fc60000011611 */
[----:B------:R-:W-:Y:S01]  /*0d80*/  FSEL R18, R18, RZ, P4 ;  /* 0x000000ff12127208 */ /* 0x000fe20002000000 */
[C---:B------:R-:W-:Y:S01]  /*0d90*/  FMUL R29, R5.reuse, R5 ;  /* 0x00000005051d7220 */ /* 0x040fe20000400000 */
[----:B------:R-:W-:Y:S01]  /*0da0*/  FSETP.GT.AND P4, PT, R5, RZ, PT ;  /* 0x000000ff0500720b */ /* 0x000fe20003f84000 */
[----:B------:R-:W-:Y:S01]  /*0db0*/  HADD2.F32 R5, -RZ, R17.H0_H0 ;  /* 0x20000011ff057230 */ /* 0x000fe20000004100 */
[--C-:B------:R-:W-:Y:S02]  /*0dc0*/  SHF.R.U64 R12, R12, 0x10, R13.reuse ;  /* 0x000000100c0c7819 */ /* 0x100fe4000000120d */
[----:B------:R-:W-:Y:S02]  /*0dd0*/  FSEL R29, R29, RZ, P4 ;  /* 0x000000ff1d1d7208 */ /* 0x000fe40002000000 */
[C---:B------:R-:W-:Y:S01]  /*0de0*/  FSETP.GT.AND P4, PT, R5.reuse, RZ, PT ;  /* 0x000000ff0500720b */ /* 0x040fe20003f84000 */
[----:B------:R-:W-:Y:S01]  /*0df0*/  FMUL R31, R5, R5 ;  /* 0x00000005051f7220 */ /* 0x000fe20000400000 */
[----:B------:R-:W-:Y:S01]  /*0e00*/  SHF.R.U32.HI R16, RZ, 0x10, R13 ;  /* 0x00000010ff107819 */ /* 0x000fe2000001160d */
[----:B------:R-:W-:Y:S01]  /*0e10*/  HADD2.F32 R5, -RZ, R12.H0_H0 ;  /* 0x2000000cff057230 */ /* 0x000fe20000004100 */
[C---:B------:R-:W-:Y:S01]  /*0e20*/  FSETP.GT.AND P2, PT, R19.reuse, RZ, PT ;  /* 0x000000ff1300720b */ /* 0x040fe20003f44000 */
[----:B------:R-:W-:Y:S01]  /*0e30*/  FMUL R30, R19, R19 ;  /* 0x00000013131e7220 */ /* 0x000fe20000400000 */
[----:B------:R-:W-:Y:S01]  /*0e40*/  VIADD R19, R36, 0x2 ;  /* 0x0000000224137836 */ /* 0x000fe20000000000 */
[----:B------:R-:W-:Y:S01]  /*0e50*/  SHF.R.U64 R34, R8, 0x10, R9 ;  /* 0x0000001008227819 */ /* 0x000fe20000001209 */
[----:B------:R-:W-:Y:S01]  /*0e60*/  FMUL R13, R5, R5 ;  /* 0x00000005050d7220 */ /* 0x000fe20000400000 */
[----:B------:R-:W-:Y:S01]  /*0e70*/  FSEL R31, R31, RZ, P4 ;  /* 0x000000ff1f1f7208 */ /* 0x000fe20002000000 */
[----:B------:R-:W-:Y:S01]  /*0e80*/  HADD2.F32 R8, -RZ, R16.H0_H0 ;  /* 0x20000010ff087230 */ /* 0x000fe20000004100 */
[----:B------:R-:W-:-:S02]  /*0e90*/  FSETP.GT.AND P4, PT, R5, RZ, PT ;  /* 0x000000ff0500720b */ /* 0x000fc40003f84000 */
[----:B------:R-:W-:Y:S02]  /*0ea0*/  FSEL R30, R30, RZ, P2 ;  /* 0x000000ff1e1e7208 */ /* 0x000fe40001000000 */
[----:B------:R-:W-:Y:S01]  /*0eb0*/  ISETP.GE.U32.AND P2, PT, R19, UR27, PT ;  /* 0x0000001b13007c0c */ /* 0x000fe2000bf46070 */
[C---:B------:R-:W-:Y:S01]  /*0ec0*/  FMUL R41, R8.reuse, R8 ;  /* 0x0000000808297220 */ /* 0x040fe20000400000 */
[----:B------:R-:W-:Y:S01]  /*0ed0*/  SHF.R.U32.HI R19, RZ, 0x10, R9 ;  /* 0x00000010ff137819 */ /* 0x000fe20000011609 */
[----:B------:R-:W-:Y:S01]  /*0ee0*/  HADD2.F32 R9, -RZ, R6.H0_H0 ;  /* 0x20000006ff097230 */ /* 0x000fe20000004100 */
[----:B------:R-:W-:Y:S02]  /*0ef0*/  FSEL R13, R13, RZ, P4 ;  /* 0x000000ff0d0d7208 */ /* 0x000fe40002000000 */
[----:B------:R-:W-:Y:S01]  /*0f00*/  FSETP.GT.AND P4, PT, R8, RZ, PT ;  /* 0x000000ff0800720b */ /* 0x000fe20003f84000 */
[----:B------:R-:W-:Y:S02]  /*0f10*/  VIADD R12, R3, 0x1e ;  /* 0x0000001e030c7836 */ /* 0x000fe40000000000 */
[----:B------:R-:W-:Y:S01]  /*0f20*/  FMUL R45, R9, R9 ;  /* 0x00000009092d7220 */ /* 0x000fe20000400000 */
[----:B------:R-:W-:Y:S01]  /*0f30*/  HADD2.F32 R16, -RZ, R7.H0_H0 ;  /* 0x20000007ff107230 */ /* 0x000fe20000004100 */
[----:B------:R-:W-:-:S02]  /*0f40*/  FSEL R41, R41, RZ, P4 ;  /* 0x000000ff29297208 */ /* 0x000fc40002000000 */
[----:B------:R-:W-:Y:S02]  /*0f50*/  FSETP.GT.AND P4, PT, R9, RZ, PT ;  /* 0x000000ff0900720b */ /* 0x000fe40003f84000 */
[--C-:B------:R-:W-:Y:S02]  /*0f60*/  SHF.R.U32.HI R17, RZ, 0x10, R7.reuse ;  /* 0x00000010ff117819 */ /* 0x100fe40000011607 */
[----:B------:R-:W-:Y:S02]  /*0f70*/  SHF.R.U64 R42, R6, 0x10, R7 ;  /* 0x00000010062a7819 */ /* 0x000fe40000001207 */
[----:B------:R-:W-:Y:S01]  /*0f80*/  LOP3.LUT R7, R12, 0x1f, RZ, 0xc0, !PT ;  /* 0x0000001f0c077812 */ /* 0x000fe200078ec0ff */
[----:B------:R-:W-:Y:S01]  /*0f90*/  HADD2.F32 R12, -RZ, R19.H0_H0 ;  /* 0x20000013ff0c7230 */ /* 0x000fe20000004100 */
[----:B------:R-:W-:Y:S01]  /*0fa0*/  FSEL R45, R45, RZ, P4 ;  /* 0x000000ff2d2d7208 */ /* 0x000fe20002000000 */
[C---:B------:R-:W-:Y:S01]  /*0fb0*/  FMUL R19, R16.reuse, R16 ;  /* 0x0000001010137220 */ /* 0x040fe20000400000 */
[----:B------:R-:W-:Y:S01]  /*0fc0*/  FSETP.GT.AND P4, PT, R16, RZ, PT ;  /* 0x000000ff1000720b */ /* 0x000fe20003f84000 */
[----:B------:R-:W-:Y:S01]  /*0fd0*/  HADD2.F32 R16, -RZ, R17.H0_H0 ;  /* 0x20000011ff107230 */ /* 0x000fe20000004100 */
[----:B------:R-:W-:Y:S01]  /*0fe0*/  IADD3.X R8, PT, PT, R11, UR15, RZ, P3, !PT ;  /* 0x0000000f0b087c10 */ /* 0x000fe20009ffe4ff */
[----:B------:R-:W-:-:S03]  /*0ff0*/  HADD2.F32 R11, -RZ, R34.H0_H0 ;  /* 0x20000022ff0b7230 */ /* 0x000fc60000004100 */
[C---:B------:R-:W-:Y:S01]  /*1000*/  FSETP.GT.AND P5, PT, R16.reuse, RZ, PT ;  /* 0x000000ff1000720b */ /* 0x040fe20003fa4000 */
[----:B------:R-:W-:Y:S01]  /*1010*/  FMUL R40, R16, R16 ;  /* 0x0000001010287220 */ /* 0x000fe20000400000 */
[----:B------:R-:W-:Y:S01]  /*1020*/  HADD2.F32 R16, -RZ, R42.H0_H0 ;  /* 0x2000002aff107230 */ /* 0x000fe20000004100 */
[C---:B------:R-:W-:Y:S01]  /*1030*/  FSETP.GT.AND P3, PT, R11.reuse, RZ, PT ;  /* 0x000000ff0b00720b */ /* 0x040fe20003f64000 */
[----:B------:R-:W-:Y:S01]  /*1040*/  FMUL R11, R11, R11 ;  /* 0x0000000b0b0b7220 */ /* 0x000fe20000400000 */
[----:B------:R-:W-:Y:S02]  /*1050*/  FSEL R19, R19, RZ, P4 ;  /* 0x000000ff13137208 */ /* 0x000fe40002000000 */
[----:B------:R-:W-:Y:S01]  /*1060*/  FSEL R40, R40, RZ, P5 ;  /* 0x000000ff28287208 */ /* 0x000fe20002800000 */
[C---:B------:R-:W-:Y:S01]  /*1070*/  FMUL R44, R16.reuse, R16 ;  /* 0x00000010102c7220 */ /* 0x040fe20000400000 */
[----:B------:R-:W-:Y:S02]  /*1080*/  FSETP.GT.AND P5, PT, R16, RZ, PT ;  /* 0x000000ff1000720b */ /* 0x000fe40003fa4000 */
[C---:B------:R-:W-:Y:S01]  /*1090*/  FSETP.GT.AND P4, PT, R12.reuse, RZ, PT ;  /* 0x000000ff0c00720b */ /* 0x040fe20003f84000 */
[----:B------:R-:W-:Y:S01]  /*10a0*/  FMUL R12, R12, R12 ;  /* 0x0000000c0c0c7220 */ /* 0x000fe20000400000 */
[----:B------:R-:W-:-:S02]  /*10b0*/  FSEL R11, R11, RZ, P3 ;  /* 0x000000ff0b0b7208 */ /* 0x000fc40001800000 */
[----:B------:R-:W-:Y:S01]  /*10c0*/  FSEL R44, R44, RZ, P5 ;  /* 0x000000ff2c2c7208 */ /* 0x000fe20002800000 */
[----:B------:R-:W-:Y:S01]  /*10d0*/  FMUL R35, R20, UR30 ;  /* 0x0000001e14237c20 */ /* 0x000fe20008400000 */
[----:B------:R-:W-:Y:S02]  /*10e0*/  ISETP.GE.U32.AND P3, PT, R36, UR27, PT ;  /* 0x0000001b24007c0c */ /* 0x000fe4000bf66070 */
[----:B------:R-:W-:Y:S02]  /*10f0*/  FSEL R12, R12, RZ, P4 ;  /* 0x000000ff0c0c7208 */ /* 0x000fe40002000000 */
        /* <DEDUP_REMOVED lines=18> */
[C---:B------:R-:W-:Y:S01]  /*1220*/  ISETP.LT.U32.AND P2, PT, R7.reuse, UR26, !P2 ;  /* 0x0000001a07007c0c */ /* 0x040fe2000d741070 */
[----:B------:R-:W0:Y:S01]  /*1230*/  F2F.BF16.F32 R48, R48 ;  /* 0x0000003000307304 */ /* 0x000e220000202000 */
[----:B------:R-:W-:-:S07]  /*1240*/  IADD3 R16, P4, PT, R7, R2, RZ ;  /* 0x0000000207107210 */ /* 0x000fce0007f9e0ff */
[----:B------:R-:W1:Y:S01]  /*1250*/  F2F.BF16.F32 R42, R42 ;  /* 0x0000002a002a7304 */ /* 0x000e620000202000 */
[----:B------:R-:W-:-:S07]  /*1260*/  FMNMX3 R20, R28, R20, R29, !PT ;  /* 0x000000141c147276 */ /* 0x000fce000780001d */
[----:B------:R-:W2:Y:S01]  /*1270*/  F2F.BF16.F32 R47, R47 ;  /* 0x0000002f002f7304 */ /* 0x000ea20000202000 */
[----:B------:R-:W-:-:S07]  /*1280*/  IMAD.X R17, RZ, RZ, R8, P4 ;  /* 0x000000ffff117224 */ /* 0x000fce00020e0608 */
        /* <DEDUP_REMOVED lines=14> */
[----:B------:R-:W-:Y:S01]  /*1370*/  IMAD.U32 R21, RZ, RZ, UR31 ;  /* 0x0000001fff157e24 */ /* 0x000fe2000f8e00ff */
[----:B------:R-:W-:Y:S01]  /*1380*/  UIADD3.X UR9, UPT, UPT, UR13, UR9, URZ, UP1, !UPT ;  /* 0x000000090d097290 */ /* 0x000fe20008ffe4ff */
[--C-:B------:R-:W-:Y:S01]  /*1390*/  @P2 IMAD.MOV.U32 R30, RZ, RZ, R16.reuse ;  /* 0x000000ffff1e2224 */ /* 0x100fe200078e0010 */
[----:B------:R-:W-:Y:S01]  /*13a0*/  ULEA.HI.X UR4, UR6, UR11, UR4, 0x1, UP2 ;  /* 0x0000000b06047291 */ /* 0x000fe200090f0c04 */
[----:B------:R-:W-:Y:S01]  /*13b0*/  @P2 IMAD.MOV.U32 R31, RZ, RZ, R17 ;  /* 0x000000ffff1f2224 */ /* 0x000fe200078e0011 */
[----:B------:R-:W-:Y:S01]  /*13c0*/  BSSY.RECONVERGENT B0, `(.L_x_26473) ;  /* 0x0000010000007945 */ /* 0x000fe20003800200 */
[----:B------:R-:W-:Y:S01]  /*13d0*/  FMNMX3 R46, R46, R11, R13, !PT ;  /* 0x0000000b2e2e7276 */ /* 0x000fe2000780000d */
[----:B------:R-:W-:-:S04]  /*13e0*/  @P2 IMAD.WIDE.U32 R28, R21, 0x5, R16 ;  /* 0x00000005151c2825 */ /* 0x000fc800078e0010 */
[----:B------:R-:W-:-:S04]  /*13f0*/  @P2 IMAD.WIDE.U32 R30, R43, 0x6, R30 ;  /* 0x000000062b1e2825 */ /* 0x000fc800078e001e */
[----:B0-----:R-:W-:-:S04]  /*1400*/  IMAD.WIDE.U32 R48, R48, 0x10000, RZ ;  /* 0x0001000030307825 */ /* 0x001fc800078e00ff */
        /* <DEDUP_REMOVED lines=11> */
.L_x_26474:
[----:B------:R-:W-:Y:S05]  /*14c0*/  BSYNC.RECONVERGENT B0 ;  /* 0x0000000000007941 */ /* 0x000fea0003800200 */
.L_x_26473:
        /* <DEDUP_REMOVED lines=10> */
.L_x_26476:
[----:B------:R-:W-:Y:S05]  /*1570*/  BSYNC.RECONVERGENT B0 ;  /* 0x0000000000007941 */ /* 0x000fea0003800200 */
.L_x_26475:
        /* <DEDUP_REMOVED lines=15> */
.L_x_26478:
[----:B------:R-:W-:Y:S05]  /*1670*/  BSYNC.RECONVERGENT B0 ;  /* 0x0000000000007941 */ /* 0x000fea0003800200 */
.L_x_26477:
        /* <DEDUP_REMOVED lines=12> */
.L_x_26480:
[----:B------:R-:W-:Y:S05]  /*1740*/  BSYNC.RECONVERGENT B0 ;  /* 0x0000000000007941 */ /* 0x000fea0003800200 */
.L_x_26479:
[----:B------:R-:W-:Y:S01]  /*1750*/  VOTEU.ANY UP0, P2 ;  /* 0x0000000000ff7886 */ /* 0x000fe20001000100 */
[----:B0123--:R-:W-:Y:S01]  /*1760*/  IMAD.U32 R21, RZ, RZ, UR31 ;  /* 0x0000001fff157e24 */ /* 0x00ffe2000f8e00ff */
[----:B------:R-:W-:Y:S01]  /*1770*/  @P2 IADD3 R15, P3, PT, R16, UR14, RZ ;  /* 0x0000000e100f2c10 */ /* 0x000fe2000ff7e0ff */
[----:B------:R-:W-:Y:S01]  /*1780*/  @P2 IMAD.MOV.U32 R42, RZ, RZ, R16 ;  /* 0x000000ffff2a2224 */ /* 0x000fe200078e0010 */
[----:B------:R-:W-:Y:S01]  /*1790*/  FMNMX3 R46, R18, R46, R41, !PT ;  /* 0x0000002e122e7276 */ /* 0x000fe20007800029 */
[----:B------:R-:W-:Y:S01]  /*17a0*/  @P2 IMAD.MOV.U32 R43, RZ, RZ, R17 ;  /* 0x000000ffff2b2224 */ /* 0x000fe200078e0011 */
[----:B------:R-:W-:Y:S01]  /*17b0*/  @UP0 UIMAD UR5, UR32, 0x5, URZ ;  /* 0x00000005200508a4 */ /* 0x000fe2000f8e02ff */
[----:B------:R-:W-:Y:S01]  /*17c0*/  @P2 IADD3.X R16, PT, PT, R17, UR15, RZ, P3, !PT ;  /* 0x0000000f11102c10 */ /* 0x000fe20009ffe4ff */
[----:B------:R-:W-:Y:S01]  /*17d0*/  @UP0 UIMAD UR7, UR32, 0x7, URZ ;  /* 0x00000007200708a4 */ /* 0x000fe2000f8e02ff */
[----:B------:R-:W-:Y:S01]  /*17e0*/  @P2 IMAD.WIDE.U32 R42, R21, 0x7, R42 ;  /* 0x00000007152a2825 */ /* 0x000fe200078e002a */
[----:B------:R-:W-:-:S02]  /*17f0*/  @P2 LEA R14, P3, R15, UR24, 0x3 ;  /* 0x000000180f0e2c11 */ /* 0x000fc4000f8618ff */
[----:B-----5:R-:W-:Y:S02]  /*1800*/  @!P0 CS2R R32, SRZ ;  /* 0x0000000000208805 */ /* 0x020fe4000001ff00 */
[----:B------:R-:W-:Y:S01]  /*1810*/  FMNMX3 R44, R45, R46, R44, !PT ;  /* 0x0000002e2d2c7276 */ /* 0x000fe2000780002c */
[----:B------:R-:W-:Y:S01]  /*1820*/  @P2 VIADD R17, R29, UR5 ;  /* 0x000000051d112c36 */ /* 0x000fe20008000000 */
[----:B------:R-:W-:Y:S01]  /*1830*/  @P2 LEA R18, P5, R42, UR24, 0x3 ;  /* 0x000000182a122c11 */ /* 0x000fe2000f8a18ff */
[----:B------:R-:W-:Y:S01]  /*1840*/  @P2 VIADD R29, R43, UR7 ;  /* 0x000000072b1d2c36 */ /* 0x000fe20008000000 */
[----:B------:R-:W-:Y:S01]  /*1850*/  @P2 LEA.HI.X R15, R15, UR25, R16, 0x3, P3 ;  /* 0x000000190f0f2c11 */ /* 0x000fe200098f1c10 */
[----:B------:R-:W-:Y:S01]  /*1860*/  @UP0 UIMAD UR6, UR32, 0x6, URZ ;  /* 0x00000006200608a4 */ /* 0x000fe2000f8e02ff */
[----:B------:R-:W-:Y:S02]  /*1870*/  FMNMX3 R52, R19, R44, R40, !PT ;  /* 0x0000002c13347276 */ /* 0x000fe40007800028 */
[----:B------:R-:W-:-:S02]  /*1880*/  @!P2 CS2R R44, SRZ ;  /* 0x00000000002ca805 */ /* 0x000fc4000001ff00 */
[----:B------:R-:W-:Y:S01]  /*1890*/  @P2 LEA R16, P3, R28, UR24, 0x3 ;  /* 0x000000181c102c11 */ /* 0x000fe2000f8618ff */
[----:B------:R-:W-:Y:S01]  /*18a0*/  HADD2.F32 R41, -RZ, R38.H0_H0 ;  /* 0x20000026ff297230 */ /* 0x000fe20000004100 */
[----:B------:R-:W-:Y:S01]  /*18b0*/  @P2 LEA.HI.X R19, R42, UR25, R29, 0x3, P5 ;  /* 0x000000192a132c11 */ /* 0x000fe2000a8f1c1d */
[----:B------:R-:W-:Y:S01]  /*18c0*/  @P2 VIADD R21, R31, UR6 ;  /* 0x000000061f152c36 */ /* 0x000fe20008000000 */
[----:B------:R-:W-:Y:S01]  /*18d0*/  SHF.R.U64 R29, R32, 0x10, R33 ;  /* 0x00000010201d7819 */ /* 0x000fe20000001221 */
[----:B------:R-:W-:Y:S01]  /*18e0*/  HADD2.F32 R31, -RZ, R33.H0_H0 ;  /* 0x20000021ff1f7230 */ /* 0x000fe20000004100 */
[----:B------:R-:W-:Y:S01]  /*18f0*/  @P2 LEA.HI.X R17, R28, UR25, R17, 0x3, P3 ;  /* 0x000000191c112c11 */ /* 0x000fe200098f1c11 */
[----:B------:R-:W-:Y:S01]  /*1900*/  HADD2.F32 R28, -RZ, R32.H0_H0 ;  /* 0x20000020ff1c7230 */ /* 0x000fe20000004100 */
[C---:B------:R-:W-:Y:S01]  /*1910*/  @P2 LEA R20, P4, R30.reuse, UR24, 0x3 ;  /* 0x000000181e142c11 */ /* 0x040fe2000f8818ff */
[----:B------:R-:W-:Y:S01]  /*1920*/  HADD2.F32 R29, -RZ, R29.H0_H0 ;  /* 0x2000001dff1d7230 */ /* 0x000fe20000004100 */
[----:B------:R-:W-:Y:S01]  /*1930*/  SHF.R.U32.HI R33, RZ, 0x10, R33 ;  /* 0x00000010ff217819 */ /* 0x000fe20000011621 */
[----:B------:R0:W5:Y:S01]  /*1940*/  @P2 LDG.E.64 R44, desc[UR22][R14.64] ;  /* 0x000000160e2c2981 */ /* 0x000162000c1e1b00 */
[----:B------:R-:W-:-:S02]  /*1950*/  @P2 LEA.HI.X R21, R30, UR25, R21, 0x3, P4 ;  /* 0x000000191e152c11 */ /* 0x000fc4000a0f1c15 */
[----:B------:R-:W-:Y:S02]  /*1960*/  @!P2 CS2R R46, SRZ ;  /* 0x00000000002ea805 */ /* 0x000fe4000001ff00 */
[C---:B------:R-:W-:Y:S01]  /*1970*/  FSETP.GT.AND P3, PT, R28.reuse, RZ, PT ;  /* 0x000000ff1c00720b */ /* 0x040fe20003f64000 */
[----:B------:R-:W-:Y:S01]  /*1980*/  FMUL R28, R28, R28 ;  /* 0x0000001c1c1c7220 */ /* 0x000fe20000400000 */
[C---:B------:R-:W-:Y:S01]  /*1990*/  FSETP.GT.AND P4, PT, R29.reuse, RZ, PT ;  /* 0x000000ff1d00720b */ /* 0x040fe20003f84000 */
[----:B------:R-:W-:Y:S01]  /*19a0*/  FMUL R29, R29, R29 ;  /* 0x0000001d1d1d7220 */ /* 0x000fe20000400000 */
[----:B------:R-:W-:Y:S02]  /*19b0*/  SHF.R.U64 R38, R38, 0x10, R39 ;  /* 0x0000001026267819 */ /* 0x000fe40000001227 */
[----:B------:R-:W-:Y:S02]  /*19c0*/  @!P2 CS2R R42, SRZ ;  /* 0x00000000002aa805 */ /* 0x000fe4000001ff00 */
[----:B------:R-:W-:Y:S01]  /*19d0*/  FSETP.GT.AND P5, PT, R31, RZ, PT ;  /* 0x000000ff1f00720b */ /* 0x000fe20003fa4000 */
[----:B0-----:R-:W-:Y:S01]  /*19e0*/  HADD2.F32 R14, -RZ, R33.H0_H0 ;  /* 0x20000021ff0e7230 */ /* 0x001fe20000004100 */
[----:B------:R-:W-:Y:S01]  /*19f0*/  FSEL R15, R28, RZ, P3 ;  /* 0x000000ff1c0f7208 */ /* 0x000fe20001800000 */
[----:B------:R0:W5:Y:S01]  /*1a00*/  @P2 LDG.E.64 R46, desc[UR22][R16.64] ;  /* 0x00000016102e2981 */ /* 0x000162000c1e1b00 */
[----:B------:R-:W-:Y:S01]  /*1a10*/  FSEL R28, R29, RZ, P4 ;  /* 0x000000ff1d1c7208 */ /* 0x000fe20002000000 */
[----:B------:R-:W-:-:S02]  /*1a20*/  HADD2.F32 R32, -RZ, R38.H0_H0 ;  /* 0x20000026ff207230 */ /* 0x000fc40000004100 */
[C---:B------:R-:W-:Y:S01]  /*1a30*/  FMUL R29, R14.reuse, R14 ;  /* 0x0000000e0e1d7220 */ /* 0x040fe20000400000 */
[----:B------:R-:W-:Y:S01]  /*1a40*/  FSETP.GT.AND P3, PT, R14, RZ, PT ;  /* 0x000000ff0e00720b */ /* 0x000fe20003f64000 */
[----:B------:R-:W-:Y:S01]  /*1a50*/  FMUL R31, R31, R31 ;  /* 0x0000001f1f1f7220 */ /* 0x000fe20000400000 */
[----:B------:R-:W-:Y:S01]  /*1a60*/  FSETP.GT.AND P0, PT, R41, RZ, PT ;  /* 0x000000ff2900720b */ /* 0x000fe20003f04000 */
[----:B------:R1:W5:Y:S01]  /*1a70*/  @P2 LDG.E.64 R42, desc[UR22][R20.64] ;  /* 0x00000016142a2981 */ /* 0x000362000c1e1b00 */
[----:B------:R-:W-:Y:S01]  /*1a80*/  FSEL R29, R29, RZ, P3 ;  /* 0x000000ff1d1d7208 */ /* 0x000fe20001800000 */
[----:B------:R-:W-:Y:S01]  /*1a90*/  FMUL R41, R41, R41 ;  /* 0x0000002929297220 */ /* 0x000fe20000400000 */
[C---:B------:R-:W-:Y:S01]  /*1aa0*/  FSETP.GT.AND P3, PT, R32.reuse, RZ, PT ;  /* 0x000000ff2000720b */ /* 0x040fe20003f64000 */
[----:B------:R-:W-:Y:S01]  /*1ab0*/  FMUL R32, R32, R32 ;  /* 0x0000002020207220 */ /* 0x000fe20000400000 */
[----:B0-----:R-:W-:Y:S01]  /*1ac0*/  FMNMX3 R17, R15, R52, R28, !PT ;  /* 0x000000340f117276 */ /* 0x001fe2000780001c */
[----:B------:R-:W-:Y:S01]  /*1ad0*/  HADD2.F32 R30, -RZ, R39.H0_H0 ;  /* 0x20000027ff1e7230 */ /* 0x000fe20000004100 */
[----:B------:R-:W-:-:S02]  /*1ae0*/  FSEL R16, R31, RZ, P5 ;  /* 0x000000ff1f107208 */ /* 0x000fc40002800000 */
[----:B------:R-:W-:Y:S02]  /*1af0*/  FSEL R41, R41, RZ, P0 ;  /* 0x000000ff29297208 */ /* 0x000fe40000000000 */
[----:B-1----:R-:W-:Y:S01]  /*1b00*/  FMNMX3 R20, R16, R17, R29, !PT ;  /* 0x0000001110147276 */ /* 0x002fe2000780001d */
[----:B------:R-:W-:Y:S01]  /*1b10*/  HADD2.F32 R17, -RZ, R24.H0_H0 ;  /* 0x20000018ff117230 */ /* 0x000fe20000004100 */
[----:B------:R-:W-:Y:S01]  /*1b20*/  FSEL R32, R32, RZ, P3 ;  /* 0x000000ff20207208 */ /* 0x000fe20001800000 */
[----:B------:R-:W-:Y:S01]  /*1b30*/  FMUL R14, R15, UR30 ;  /* 0x0000001e0f0e7c20 */ /* 0x000fe20008400000 */
[----:B------:R-:W-:Y:S02]  /*1b40*/  SHF.R.U32.HI R39, RZ, 0x10, R39 ;  /* 0x00000010ff277819 */ /* 0x000fe40000011627 */
[----:B------:R-:W-:Y:S01]  /*1b50*/  FMNMX3 R53, R41, R20, R32, !PT ;  /* 0x0000001429357276 */ /* 0x000fe20007800020 */
[----:B------:R-:W-:Y:S02]  /*1b60*/  HADD2.F32 R20, -RZ, R25.H0_H0 ;  /* 0x20000019ff147230 */ /* 0x000fe40000004100 */
[C---:B------:R-:W-:Y:S01]  /*1b70*/  FMUL R33, R17.reuse, R17 ;  /* 0x0000001111217220 */ /* 0x040fe20000400000 */
[----:B------:R-:W-:Y:S01]  /*1b80*/  FMUL R15, R16, UR30 ;  /* 0x0000001e100f7c20 */ /* 0x000fe20008400000 */
[----:B------:R-:W-:Y:S01]  /*1b90*/  FSETP.GT.AND P0, PT, R17, RZ, PT ;  /* 0x000000ff1100720b */ /* 0x000fe20003f04000 */
[----:B------:R-:W-:Y:S01]  /*1ba0*/  FMUL R16, R41, UR30 ;  /* 0x0000001e29107c20 */ /* 0x000fe20008400000 */
[----:B------:R-:W-:-:S02]  /*1bb0*/  FSETP.GT.AND P4, PT, R30, RZ, PT ;  /* 0x000000ff1e00720b */ /* 0x000fc40003f84000 */
[----:B------:R-:W-:Y:S01]  /*1bc0*/  @!P2 CS2R R40, SRZ ;  /* 0x000000000028a805 */ /* 0x000fe2000001ff00 */
[----:B------:R-:W-:Y:S01]  /*1bd0*/  FMUL R30, R30, R30 ;  /* 0x0000001e1e1e7220 */ /* 0x000fe20000400000 */
[----:B------:R-:W-:Y:S01]  /*1be0*/  HADD2.F32 R21, -RZ, R22.H0_H0 ;  /* 0x20000016ff157230 */ /* 0x000fe20000004100 */
[----:B------:R-:W-:Y:S01]  /*1bf0*/  FSEL R33, R33, RZ, P0 ;  /* 0x000000ff21217208 */ /* 0x000fe20000000000 */
[C---:B------:R-:W-:Y:S01]  /*1c00*/  FMUL R31, R20.reuse, R20 ;  /* 0x00000014141f7220 */ /* 0x040fe20000400000 */
[----:B------:R-:W-:Y:S01]  /*1c10*/  FSETP.GT.AND P0, PT, R20, RZ, PT ;  /* 0x000000ff1400720b */ /* 0x000fe20003f04000 */
[----:B------:R-:W-:Y:S01]  /*1c20*/  HADD2.F32 R39, -RZ, R39.H0_H0 ;  /* 0x20000027ff277230 */ /* 0x000fe20000004100 */
[----:B------:R-:W-:Y:S01]  /*1c30*/  FSEL R52, R30, RZ, P4 ;  /* 0x000000ff1e347208 */ /* 0x000fe20002000000 */
[----:B------:R0:W5:Y:S01]  /*1c40*/  @P2 LDG.E.64 R40, desc[UR22][R18.64] ;  /* 0x0000001612282981 */ /* 0x000162000c1e1b00 */
[C---:B------:R-:W-:Y:S01]  /*1c50*/  FSETP.GT.AND P2, PT, R21.reuse, RZ, PT ;  /* 0x000000ff1500720b */ /* 0x040fe20003f44000 */
[----:B------:R-:W-:Y:S01]  /*1c60*/  FMUL R30, R21, R21 ;  /* 0x00000015151e7220 */ /* 0x000fe20000400000 */
[----:B------:R-:W-:-:S02]  /*1c70*/  FSEL R31, R31, RZ, P0 ;  /* 0x000000ff1f1f7208 */ /* 0x000fc40000000000 */
[C---:B------:R-:W-:Y:S01]  /*1c80*/  FSETP.GT.AND P0, PT, R39.reuse, RZ, PT ;  /* 0x000000ff2700720b */ /* 0x040fe20003f04000 */
[----:B------:R-:W-:Y:S01]  /*1c90*/  FMUL R39, R39, R39 ;  /* 0x0000002727277220 */ /* 0x000fe20000400000 */
[----:B------:R-:W-:Y:S01]  /*1ca0*/  SHF.R.U64 R21, R24, 0x10, R25 ;  /* 0x0000001018157819 */ /* 0x000fe20000001219 */
[----:B------:R-:W-:-:S03]  /*1cb0*/  FMUL R38, R33, UR30 ;  /* 0x0000001e21267c20 */ /* 0x000fc60008400000 */
[----:B------:R-:W-:Y:S01]  /*1cc0*/  FSEL R55, R39, RZ, P0 ;  /* 0x000000ff27377208 */ /* 0x000fe20000000000 */
[----:B------:R-:W-:Y:S01]  /*1cd0*/  HADD2.F32 R21, -RZ, R21.H0_H0 ;  /* 0x20000015ff157230 */ /* 0x000fe20000004100 */
[----:B0-----:R0:W-:Y:S04]  /*1ce0*/  F2F.BF16.F32 R18, R38 ;  /* 0x0000002600127304 */ /* 0x0011e80000202000 */
[C---:B------:R-:W-:Y:S01]  /*1cf0*/  FMUL R24, R21.reuse, R21 ;  /* 0x0000001515187220 */ /* 0x040fe20000400000 */
[----:B------:R-:W-:Y:S02]  /*1d00*/  FSETP.GT.AND P0, PT, R21, RZ, PT ;  /* 0x000000ff1500720b */ /* 0x000fe40003f04000 */
[----:B0-----:R-:W-:Y:S02]  /*1d10*/  FMNMX3 R38, R52, R53, R55, !PT ;  /* 0x0000003534267276 */ /* 0x001fe40007800037 */
[----:B------:R-:W-:-:S02]  /*1d20*/  SHF.R.U64 R53, R22, 0x10, R23 ;  /* 0x0000001016357819 */ /* 0x000fc40000001217 */
[----:B------:R-:W-:Y:S01]  /*1d30*/  FSEL R54, R24, RZ, P0 ;  /* 0x000000ff18367208 */ /* 0x000fe20000000000 */
[----:B------:R-:W-:Y:S02]  /*1d40*/  FMUL R22, R32, UR30 ;  /* 0x0000001e20167c20 */ /* 0x000fe40008400000 */
[----:B------:R-:W-:Y:S01]  /*1d50*/  HADD2.F32 R24, -RZ, R53.H0_H0 ;  /* 0x20000035ff187230 */ /* 0x000fe20000004100 */
[----:B------:R-:W-:Y:S01]  /*1d60*/  SHF.R.U32.HI R32, RZ, 0x10, R23 ;  /* 0x00000010ff207819 */ /* 0x000fe20000011617 */
[----:B------:R-:W-:Y:S01]  /*1d70*/  HADD2.F32 R20, -RZ, R23.H0_H0 ;  /* 0x20000017ff147230 */ /* 0x000fe20000004100 */
[----:B------:R-:W-:Y:S02]  /*1d80*/  SHF.R.U32.HI R25, RZ, 0x10, R25 ;  /* 0x00000010ff197819 */ /* 0x000fe40000011619 */
[----:B------:R-:W-:Y:S01]  /*1d90*/  FSEL R30, R30, RZ, P2 ;  /* 0x000000ff1e1e7208 */ /* 0x000fe20001000000 */
[----:B------:R-:W-:Y:S01]  /*1da0*/  VIADD R36, R36, 0x3 ;  /* 0x0000000324247836 */ /* 0x000fe20000000000 */
[C---:B------:R-:W-:Y:S01]  /*1db0*/  FSETP.GT.AND P2, PT, R24.reuse, RZ, PT ;  /* 0x000000ff1800720b */ /* 0x040fe20003f44000 */
[----:B------:R-:W-:Y:S01]  /*1dc0*/  FMUL R24, R24, R24 ;  /* 0x0000001818187220 */ /* 0x000fe20000400000 */
[C---:B------:R-:W-:Y:S01]  /*1dd0*/  FMUL R57, R20.reuse, R20 ;  /* 0x0000001414397220 */ /* 0x040fe20000400000 */
[----:B------:R-:W-:Y:S01]  /*1de0*/  HADD2.F32 R32, -RZ, R32.H0_H0 ;  /* 0x20000020ff207230 */ /* 0x000fe20000004100 */
[----:B------:R-:W-:Y:S01]  /*1df0*/  FSETP.GT.AND P3, PT, R20, RZ, PT ;  /* 0x000000ff1400720b */ /* 0x000fe20003f64000 */
[----:B------:R-:W-:Y:S01]  /*1e00*/  HADD2.F32 R25, -RZ, R25.H0_H0 ;  /* 0x20000019ff197230 */ /* 0x000fe20000004100 */
[----:B------:R-:W-:-:S02]  /*1e10*/  ISETP.GE.U32.AND P0, PT, R36, UR27, PT ;  /* 0x0000001b24007c0c */ /* 0x000fc4000bf06070 */
[----:B------:R-:W-:Y:S01]  /*1e20*/  FSEL R53, R24, RZ, P2 ;  /* 0x000000ff18357208 */ /* 0x000fe20001000000 */
[C---:B------:R-:W-:Y:S01]  /*1e30*/  FMUL R36, R32.reuse, R32 ;  /* 0x0000002020247220 */ /* 0x040fe20000400000 */
[----:B------:R-:W-:Y:S02]  /*1e40*/  FSEL R57, R57, RZ, P3 ;  /* 0x000000ff39397208 */ /* 0x000fe40001800000 */
[C---:B------:R-:W-:Y:S01]  /*1e50*/  FSETP.GT.AND P2, PT, R25.reuse, RZ, PT ;  /* 0x000000ff1900720b */ /* 0x040fe20003f44000 */
[----:B------:R-:W-:Y:S01]  /*1e60*/  FMUL R25, R25, R25 ;  /* 0x0000001919197220 */ /* 0x000fe20000400000 */
[----:B------:R-:W-:Y:S01]  /*1e70*/  FSETP.GT.AND P3, PT, R32, RZ, PT ;  /* 0x000000ff2000720b */ /* 0x000fe20003f64000 */
[----:B------:R-:W-:Y:S01]  /*1e80*/  FMUL R17, R52, UR30 ;  /* 0x0000001e34117c20 */ /* 0x000fe20008400000 */
[----:B------:R-:W-:Y:S02]  /*1e90*/  FMNMX3 R52, R33, R38, R54, !PT ;  /* 0x0000002621347276 */ /* 0x000fe40007800036 */
[----:B------:R-:W-:-:S02]  /*1ea0*/  FSEL R36, R36, RZ, P3 ;  /* 0x000000ff24247208 */ /* 0x000fc40001800000 */
[----:B------:R-:W-:Y:S01]  /*1eb0*/  FSEL R56, R25, RZ, P2 ;  /* 0x000000ff19387208 */ /* 0x000fe20001000000 */
[----:B------:R-:W-:Y:S01]  /*1ec0*/  FMUL R39, R57, UR30 ;  /* 0x0000001e39277c20 */ /* 0x000fe20008400000 */
[----:B------:R-:W-:Y:S01]  /*1ed0*/  ISETP.GE.U32.OR P1, PT, R50, UR26, P1 ;  /* 0x0000001a32007c0c */ /* 0x000fe20008f26470 */
[----:B------:R-:W-:Y:S01]  /*1ee0*/  FMUL R32, R36, UR30 ;  /* 0x0000001e24207c20 */ /* 0x000fe20008400000 */
[C---:B------:R-:W-:Y:S01]  /*1ef0*/  FMNMX3 R50, R31.reuse, R52, R56, !PT ;  /* 0x000000341f327276 */ /* 0x040fe20007800038 */
[----:B------:R-:W-:Y:S01]  /*1f00*/  FMUL R19, R31, UR30 ;  /* 0x0000001e1f137c20 */ /* 0x000fe20008400000 */
[----:B------:R0:W-:Y:S01]  /*1f10*/  F2F.BF16.F32 R21, R39 ;  /* 0x0000002700157304 */ /* 0x0001e20000202000 */
[----:B------:R-:W-:Y:S01]  /*1f20*/  FMUL R20, R30, UR30 ;  /* 0x0000001e1e147c20 */ /* 0x000fe20008400000 */
[----:B------:R-:W-:Y:S01]  /*1f30*/  FMUL R31, R28, UR30 ;  /* 0x0000001e1c1f7c20 */ /* 0x000fe20008400000 */
[----:B------:R-:W-:Y:S01]  /*1f40*/  IADD3 R28, P4, PT, R26, UR14, RZ ;  /* 0x0000000e1a1c7c10 */ /* 0x000fe2000ff9e0ff */
[----:B------:R-:W-:Y:S01]  /*1f50*/  FMUL R33, R55, UR30 ;  /* 0x0000001e37217c20 */ /* 0x000fe20008400000 */
[----:B------:R-:W-:Y:S01]  /*1f60*/  FMNMX3 R50, R30, R50, R53, !PT ;  /* 0x000000321e327276 */ /* 0x000fe20007800035 */
[----:B------:R-:W-:Y:S01]  /*1f70*/  FMUL R30, R29, UR30 ;  /* 0x0000001e1d1e7c20 */ /* 0x000fe20008400000 */
[----:B0-----:R-:W-:Y:S01]  /*1f80*/  FMUL R39, R53, UR30 ;  /* 0x0000001e35277c20 */ /* 0x001fe20008400000 */
[----:B------:R-:W0:Y:S01]  /*1f90*/  F2F.BF16.F32 R32, R32 ;  /* 0x0000002000207304 */ /* 0x000e220000202000 */
[----:B------:R-:W-:Y:S01]  /*1fa0*/  IADD3.X R29, PT, PT, R27, UR15, RZ, P4, !PT ;  /* 0x0000000f1b1d7c10 */ /* 0x000fe2000a7fe4ff */
[----:B------:R-:W-:-:S06]  /*1fb0*/  VIADD R25, R3, 0x1d ;  /* 0x0000001d03197836 */ /* 0x000fcc0000000000 */
[----:B------:R-:W1:Y:S01]  /*1fc0*/  F2F.BF16.F32 R14, R14 ;  /* 0x0000000e000e7304 */ /* 0x000e620000202000 */
[----:B------:R-:W-:-:S07]  /*1fd0*/  FMUL R38, R54, UR30 ;  /* 0x0000001e36267c20 */ /* 0x000fce0008400000 */
        /* <DEDUP_REMOVED lines=8> */
[----:B------:R-:W1:Y:S08]  /*2060*/  F2F.BF16.F32 R26, R31 ;  /* 0x0000001f001a7304 */ /* 0x000e700000202000 */
[----:B------:R-:W1:Y:S01]  /*2070*/  F2F.BF16.F32 R27, R30 ;  /* 0x0000001e001b7304 */ /* 0x000e620000202000 */
[----:B------:R-:W-:Y:S01]  /*2080*/  LOP3.LUT R25, R25, 0x1f, RZ, 0xc0, !PT ;  /* 0x0000001f19197812 */ /* 0x000fe200078ec0ff */
[----:B------:R-:W-:Y:S01]  /*2090*/  BSSY.RECONVERGENT B0, `(.L_x_26481) ;  /* 0x000000e000007945 */ /* 0x000fe20003800200 */
[----:B------:R-:W-:Y:S01]  /*20a0*/  FMUL R56, R56, UR30 ;  /* 0x0000001e38387c20 */ /* 0x000fe20008400000 */
[----:B0-----:R-:W-:Y:S01]  /*20b0*/  IMAD.U32 R54, R32, 0x10000, RZ ;  /* 0x0001000020367824 */ /* 0x001fe200078e00ff */
[----:B------:R-:W-:-:S03]  /*20c0*/  ISETP.LT.U32.AND P0, PT, R25, UR26, !P0 ;  /* 0x0000001a19007c0c */ /* 0x000fc6000c701070 */
[----:B------:R0:W1:Y:S02]  /*20d0*/  F2F.BF16.F32 R24, R38 ;  /* 0x0000002600187304 */ /* 0x0000640000202000 */
[----:B0-----:R-:W-:Y:S01]  /*20e0*/  IADD3 R38, P2, P3, R25, UR14, R2 ;  /* 0x0000000e19267c10 */ /* 0x001fe2000fb5e002 */
        /* <DEDUP_REMOVED lines=8> */
.L_x_26482:
[----:B------:R-:W-:Y:S05]  /*2170*/  BSYNC.RECONVERGENT B0 ;  /* 0x0000000000007941 */ /* 0x000fea0003800200 */
.L_x_26481:
[----:B------:R-:W-:Y:S04]  /*2180*/  BSSY.RECONVERGENT B0, `(.L_x_26483) ;  /* 0x000000b000007945 */ /* 0x000fe80003800200 */
[----:B------:R-:W-:Y:S05]  /*2190*/  @P1 BRA `(.L_x_26484) ;  /* 0x0000000000241947 */ /* 0x000fea0003800000 */
[----:B0-----:R-:W-:-:S04]  /*21a0*/  IMAD.WIDE.U32 R30, R22, 0x10000, RZ ;  /* 0x00010000161e7825 */ /* 0x001fc800078e00ff */
        /* <DEDUP_REMOVED lines=8> */
.L_x_26484:
[----:B------:R-:W-:Y:S05]  /*2230*/  BSYNC.RECONVERGENT B0 ;  /* 0x0000000000007941 */ /* 0x000fea0003800200 */
.L_x_26483:
        /* <DEDUP_REMOVED lines=9> */
[----:B-1----:R-:W-:Y:S02]  /*22d0*/  SHF.R.U32.HI R33, RZ, 0x10, R24 ;  /* 0x00000010ff217819 */ /* 0x002fe40000011618 */
[----:B------:R-:W-:Y:S02]  /*22e0*/  LEA R30, P4, R31, UR8, 0x3 ;  /* 0x000000081f1e7c11 */ /* 0x000fe4000f8818ff */
[----:B---3--:R-:W-:Y:S01]  /*22f0*/  PRMT R52, R33, 0x5410, R56 ;  /* 0x0000541021347816 */ /* 0x008fe20000000038 */
[----:B------:R-:W-:Y:S01]  /*2300*/  IMAD.U32 R33, R24, 0x10000, RZ ;  /* 0x0001000018217824 */ /* 0x000fe200078e00ff */
[----:B------:R-:W-:-:S04]  /*2310*/  LEA.HI.X R31, R31, UR9, R32, 0x3, P4 ;  /* 0x000000091f1f7c11 */ /* 0x000fc8000a0f1c20 */
[----:B------:R-:W-:Y:S02]  /*2320*/  LOP3.LUT R32, R33, R18, RZ, 0xfc, !PT ;  /* 0x0000001221207212 */ /* 0x000fe400078efcff */
[----:B------:R-:W-:-:S05]  /*2330*/  LOP3.LUT R33, R52, R19, RZ, 0xfc, !PT ;  /* 0x0000001334217212 */ /* 0x000fca00078efcff */
[----:B------:R4:W-:Y:S02]  /*2340*/  STG.E.64 desc[UR22][R30.64], R32 ;  /* 0x000000201e007986 */ /* 0x0009e4000c101b16 */
.L_x_26486:
[----:B------:R-:W-:Y:S05]  /*2350*/  BSYNC.RECONVERGENT B0 ;  /* 0x0000000000007941 */ /* 0x000fea0003800200 */
.L_x_26485:
[----:B------:R-:W-:Y:S04]  /*2360*/  BSSY.RECONVERGENT B0, `(.L_x_26487) ;  /* 0x000000c000007945 */ /* 0x000fe80003800200 */
[----:B------:R-:W-:Y:S05]  /*2370*/  @P1 BRA `(.L_x_26488) ;  /* 0x0000000000281947 */ /* 0x000fea0003800000 */
[----:B0-2-4-:R-:W-:Y:S01]  /*2380*/  IMAD.U32 R31, RZ, RZ, UR31 ;  /* 0x0000001fff1f7e24 */ /* 0x015fe2000f8e00ff */
[----:B------:R-:W-:Y:S01]  /*2390*/  UIMAD UR5, UR32, 0x3, URZ ;  /* 0x00000003200578a4 */ /* 0x000fe2000f8e02ff */
[----:B------:R-:W-:Y:S02]  /*23a0*/  SHF.R.U32.HI R32, RZ, 0x10, R39 ;  /* 0x00000010ff207819 */ /* 0x000fe40000011627 */
[----:B------:R-:W-:-:S04]  /*23b0*/  IMAD.WIDE.U32 R30, R31, 0x3, R28 ;  /* 0x000000031f1e7825 */ /* 0x000fc800078e001c */
[----:B------:R-:W-:Y:S01]  /*23c0*/  VIADD R29, R31, UR5 ;  /* 0x000000051f1d7c36 */ /* 0x000fe20008000000 */
[----:B------:R-:W-:Y:S02]  /*23d0*/  LEA R28, P1, R30, UR8, 0x3 ;  /* 0x000000081e1c7c11 */ /* 0x000fe4000f8218ff */
[----:B------:R-:W-:Y:S02]  /*23e0*/  LOP3.LUT R31, R54, R21, R32, 0xfe, !PT ;  /* 0x00000015361f7212 */ /* 0x000fe400078efe20 */
[----:B------:R-:W-:Y:S02]  /*23f0*/  LEA.HI.X R29, R30, UR9, R29, 0x3, P1 ;  /* 0x000000091e1d7c11 */ /* 0x000fe400088f1c1d */
[----:B------:R-:W-:-:S05]  /*2400*/  LOP3.LUT R30, R55, R20, RZ, 0xfc, !PT ;  /* 0x00000014371e7212 */ /* 0x000fca00078efcff */
[----:B------:R0:W-:Y:S02]  /*2410*/  STG.E.64 desc[UR22][R28.64], R30 ;  /* 0x0000001e1c007986 */ /* 0x0001e4000c101b16 */
.L_x_26488:
[----:B------:R-:W-:Y:S05]  /*2420*/  BSYNC.RECONVERGENT B0 ;  /* 0x0000000000007941 */ /* 0x000fea0003800200 */
.L_x_26487:
[----:B------:R-:W-:Y:S01]  /*2430*/  VOTEU.ANY UP0, P0 ;  /* 0x0000000000ff7886 */ /* 0x000fe20000000100 */
[----:B------:R-:W-:Y:S01]  /*2440*/  IADD3.X R39, PT, PT, RZ, UR15, R8, P2, P3 ;  /* 0x0000000fff277c10 */ /* 0x000fe200097e6408 */
[----:B0-----:R-:W-:Y:S01]  /*2450*/  IMAD.U32 R29, RZ, RZ, UR31 ;  /* 0x0000001fff1d7e24 */ /* 0x001fe2000f8e00ff */
[----:B--2-4-:R-:W-:Y:S01]  /*2460*/  @P0 IADD3 R31, P1, PT, R38, UR14, RZ ;  /* 0x0000000e261f0c10 */ /* 0x014fe2000ff3e0ff */
[----:B------:R-:W-:Y:S01]  /*2470*/  IMAD.U32 R34, R34, 0x10000, RZ ;  /* 0x0001000022227824 */ /* 0x000fe200078e00ff */
[----:B------:R-:W-:Y:S01]  /*2480*/  FMNMX3 R57, R57, R50, R36, !PT ;  /* 0x0000003239397276 */ /* 0x000fe20007800024 */
[----:B------:R-:W-:Y:S01]  /*2490*/  @UP0 UIMAD UR5, UR32, 0x5, URZ ;  /* 0x00000005200508a4 */ /* 0x000fe2000f8e02ff */
[----:B------:R-:W-:Y:S01]  /*24a0*/  @P0 IADD3.X R36, PT, PT, R39, UR15, RZ, P1, !PT ;  /* 0x0000000f27240c10 */ /* 0x000fe20008ffe4ff */
[----:B------:R-:W-:Y:S01]  /*24b0*/  @P0 IMAD.WIDE.U32 R28, R29, 0x5, R38 ;  /* 0x000000051d1c0825 */ /* 0x000fe200078e0026 */
[----:B------:R-:W-:-:S03]  /*24c0*/  @P0 LEA R30, P1, R31, UR24, 0x3 ;  /* 0x000000181f1e0c11 */ /* 0x000fc6000f8218ff */
[----:B------:R-:W-:Y:S01]  /*24d0*/  IMAD.WIDE.U32 R32, R51, 0x10000, RZ ;  /* 0x0001000033207825 */ /* 0x000fe200078e00ff */
[----:B------:R-:W-:Y:S02]  /*24e0*/  @P0 LEA.HI.X R31, R31, UR25, R36, 0x3, P1 ;  /* 0x000000191f1f0c11 */ /* 0x000fe400088f1c24 */
[----:B------:R-:W-:Y:S01]  /*24f0*/  @P0 LEA R50, P1, R28, UR24, 0x3 ;  /* 0x000000181c320c11 */ /* 0x000fe2000f8218ff */
        /* <DEDUP_REMOVED lines=8> */
[----:B------:R-:W-:-:S02]  /*2580*/  @P0 IMAD.MOV.U32 R29, RZ, RZ, R39 ;  /* 0x000000ffff1d0224 */ /* 0x000fc400078e0027 */
[----:B------:R-:W-:-:S03]  /*2590*/  @P0 IMAD.WIDE.U32 R28, R33, 0x6, R28 ;  /* 0x00000006211c0825 */ /* 0x000fc600078e001c */
[----:B------:R-:W5:Y:S01]  /*25a0*/  @P0 LDG.E.64 R34, desc[UR22][R30.64] ;  /* 0x000000161e220981 */ /* 0x000f62000c1e1b00 */
[----:B------:R-:W-:Y:S01]  /*25b0*/  @!P0 CS2R R32, SRZ ;  /* 0x0000000000208805 */ /* 0x000fe2000001ff00 */
[----:B------:R-:W-:Y:S01]  /*25c0*/  @P0 VIADD R29, R29, UR5 ;  /* 0x000000051d1d0c36 */ /* 0x000fe20008000000 */
[----:B------:R-:W-:Y:S01]  /*25d0*/  @P0 LEA R52, P1, R28, UR24, 0x3 ;  /* 0x000000181c340c11 */ /* 0x000fe2000f8218ff */
[----:B------:R-:W-:-:S03]  /*25e0*/  IMAD.U32 R63, RZ, RZ, UR31 ;  /* 0x0000001fff3f7e24 */ /* 0x000fc6000f8e00ff */
        /* <DEDUP_REMOVED lines=10> */
[----:B------:R-:W-:-:S03]  /*2690*/  IMAD.U32 R58, R58, 0x10000, RZ ;  /* 0x000100003a3a7824 */ /* 0x000fc600078e00ff */
[----:B------:R-:W-:Y:S02]  /*26a0*/  @P0 LEA.HI.X R51, R28, UR25, R29, 0x3, P1 ;  /* 0x000000191c330c11 */ /* 0x000fe400088f1c1d */
[----:B------:R-:W-:Y:S01]  /*26b0*/  @!P0 CS2R R28, SRZ ;  /* 0x00000000001c8805 */ /* 0x000fe2000001ff00 */
[----:B--2---:R-:W-:-:S05]  /*26c0*/  IMAD.WIDE.U32 R52, R61, 0x10000, RZ ;  /* 0x000100003d347825 */ /* 0x004fca00078e00ff */
[----:B------:R-:W-:Y:S01]  /*26d0*/  LOP3.LUT R53, R59, R53, R58, 0xfe, !PT ;  /* 0x000000353b357212 */ /* 0x000fe200078efe3a */
[----:B------:R0:W5:Y:S01]  /*26e0*/  @P0 LDG.E.64 R28, desc[UR22][R50.64] ;  /* 0x00000016321c0981 */ /* 0x000162000c1e1b00 */
[----:B------:R-:W-:Y:S01]  /*26f0*/  IMAD.WIDE.U32 R58, R5, 0x10000, RZ ;  /* 0x00010000053a7825 */ /* 0x000fe200078e00ff */
[----:B------:R-:W-:Y:S01]  /*2700*/  LOP3.LUT R52, R52, R0, RZ, 0xfc, !PT ;  /* 0x0000000034347212 */ /* 0x000fe200078efcff */
[----:B------:R-:W-:Y:S01]  /*2710*/  BSSY.RECONVERGENT B0, `(.L_x_26489) ;  /* 0x000009b000007945 */ /* 0x000fe20003800200 */
[----:B------:R-:W2:Y:S01]  /*2720*/  S2R R60, SR_TID.X ;  /* 0x00000000003c7919 */ /* 0x000ea20000002100 */
[----:B------:R-:W-:Y:S01]  /*2730*/  IMAD.U32 R5, R20, 0x10000, RZ ;  /* 0x0001000014057824 */ /* 0x000fe200078e00ff */
[----:B------:R-:W-:Y:S01]  /*2740*/  LOP3.LUT R0, R59, R9, RZ, 0xfc, !PT ;  /* 0x000000093b007212 */ /* 0x000fe200078efcff */
[----:B------:R-:W-:Y:S01]  /*2750*/  IMAD.U32 R9, R21, 0x10000, RZ ;  /* 0x0001000015097824 */ /* 0x000fe200078e00ff */
[----:B------:R-:W-:Y:S01]  /*2760*/  LOP3.LUT R12, R58, R12, RZ, 0xfc, !PT ;  /* 0x0000000c3a0c7212 */ /* 0x000fe200078efcff */
[----:B0-----:R-:W-:-:S04]  /*2770*/  IMAD.WIDE.U32 R50, R16, 0x10000, RZ ;  /* 0x0001000010327825 */ /* 0x001fc800078e00ff */
[----:B------:R-:W-:Y:S01]  /*2780*/  IMAD.WIDE.U32 R16, R17, 0x10000, RZ ;  /* 0x0001000011107825 */ /* 0x000fe200078e00ff */
[----:B------:R-:W-:Y:S02]  /*2790*/  LOP3.LUT R21, R5, R51, R18, 0xfe, !PT ;  /* 0x0000003305157212 */ /* 0x000fe400078efe12 */
[----:B-1----:R-:W-:Y:S02]  /*27a0*/  LOP3.LUT R20, R50, R14, RZ, 0xfc, !PT ;  /* 0x0000000e32147212 */ /* 0x002fe400078efcff */
[----:B------:R-:W-:Y:S02]  /*27b0*/  LOP3.LUT R16, R16, R15, RZ, 0xfc, !PT ;  /* 0x0000000f10107212 */ /* 0x000fe400078efcff */
[----:B------:R-:W-:Y:S02]  /*27c0*/  LOP3.LUT R15, R49, R6, R13, 0xfe, !PT ;  /* 0x00000006310f7212 */ /* 0x000fe400078efe0d */
[----:B-----5:R-:W-:Y:S01]  /*27d0*/  SHF.R.U64 R6, R44, 0x10, R45 ;  /* 0x000000102c067819 */ /* 0x020fe2000000122d */
[----:B------:R-:W-:Y:S01]  /*27e0*/  HADD2.F32 R44, -RZ, R44.H0_H0 ;  /* 0x2000002cff2c7230 */ /* 0x000fe20000004100 */
[----:B------:R-:W-:Y:S01]  /*27f0*/  LOP3.LUT R17, R19, R17, R9, 0xfe, !PT ;  /* 0x0000001113117212 */ /* 0x000fe200078efe09 */
[----:B------:R-:W-:Y:S01]  /*2800*/  IMAD.WIDE.U32 R18, R23, 0x10000, RZ ;  /* 0x0001000017127825 */ /* 0x000fe200078e00ff */
[----:B------:R-:W-:-:S02]  /*2810*/  LOP3.LUT R14, R10, R48, RZ, 0xfc, !PT ;  /* 0x000000300a0e7212 */ /* 0x000fc400078efcff */
[----:B------:R-:W-:Y:S01]  /*2820*/  FSETP.GT.AND P1, PT, R44, RZ, PT ;  /* 0x000000ff2c00720b */ /* 0x000fe20003f24000 */
[----:B------:R-:W-:-:S04]  /*2830*/  IMAD.WIDE.U32 R22, R22, 0x10000, RZ ;  /* 0x0001000016167825 */ /* 0x000fc800078e00ff */
[----:B------:R-:W-:Y:S01]  /*2840*/  FMUL R44, R44, R44 ;  /* 0x0000002c2c2c7220 */ /* 0x000fe20000400000 */
[----:B------:R-:W-:Y:S01]  /*2850*/  LOP3.LUT R18, R18, R27, RZ, 0xfc, !PT ;  /* 0x0000001b12127212 */ /* 0x000fe200078efcff */
[----:B------:R-:W-:Y:S01]  /*2860*/  HADD2.F32 R6, -RZ, R6.H0_H0 ;  /* 0x20000006ff067230 */ /* 0x000fe20000004100 */
[----:B------:R-:W-:Y:S01]  /*2870*/  LOP3.LUT R23, R23, R24, R55, 0xfe, !PT ;  /* 0x0000001817177212 */ /* 0x000fe200078efe37 */
[----:B------:R-:W-:Y:S01]  /*2880*/  HADD2.F32 R10, -RZ, R45.H0_H0 ;  /* 0x2000002dff0a7230 */ /* 0x000fe20000004100 */
[----:B------:R-:W-:Y:S02]  /*2890*/  SHF.R.U32.HI R24, RZ, 0x10, R45 ;  /* 0x00000010ff187819 */ /* 0x000fe4000001162d */
[C---:B------:R-:W-:Y:S01]  /*28a0*/  FMUL R9, R6.reuse, R6 ;  /* 0x0000000606097220 */ /* 0x040fe20000400000 */
[----:B------:R-:W-:Y:S02]  /*28b0*/  FSETP.GT.AND P2, PT, R6, RZ, PT ;  /* 0x000000ff0600720b */ /* 0x000fe40003f44000 */
[----:B------:R-:W-:Y:S01]  /*28c0*/  FSEL R6, R44, RZ, P1 ;  /* 0x000000ff2c067208 */ /* 0x000fe20000800000 */
[----:B------:R-:W-:Y:S01]  /*28d0*/  HADD2.F32 R24, -RZ, R24.H0_H0 ;  /* 0x20000018ff187230 */ /* 0x000fe20000004100 */
[----:B------:R-:W-:Y:S01]  /*28e0*/  FSEL R44, R9, RZ, P2 ;  /* 0x000000ff092c7208 */ /* 0x000fe20001000000 */
[----:B------:R-:W-:Y:S01]  /*28f0*/  HADD2.F32 R9, -RZ, R47.H0_H0 ;  /* 0x2000002fff097230 */ /* 0x000fe20000004100 */
[----:B------:R-:W-:Y:S01]  /*2900*/  FSETP.GT.AND P3, PT, R10, RZ, PT ;  /* 0x000000ff0a00720b */ /* 0x000fe20003f64000 */
[C---:B------:R-:W-:Y:S01]  /*2910*/  FMUL R59, R6.reuse, UR30 ;  /* 0x0000001e063b7c20 */ /* 0x040fe20008400000 */
[----:B------:R-:W-:Y:S01]  /*2920*/  FMNMX3 R57, R6, R57, R44, !PT ;  /* 0x0000003906397276 */ /* 0x000fe2000780002c */
[----:B------:R-:W-:Y:S01]  /*2930*/  FMUL R45, R24, R24 ;  /* 0x00000018182d7220 */ /* 0x000fe20000400000 */
[--C-:B------:R-:W-:Y:S01]  /*2940*/  SHF.R.U64 R6, R46, 0x10, R47.reuse ;  /* 0x000000102e067819 */ /* 0x100fe2000000122f */
[----:B------:R-:W-:Y:S01]  /*2950*/  HADD2.F32 R46, -RZ, R46.H0_H0 ;  /* 0x2000002eff2e7230 */ /* 0x000fe20000004100 */
[----:B------:R-:W-:Y:S01]  /*2960*/  FSETP.GT.AND P1, PT, R24, RZ, PT ;  /* 0x000000ff1800720b */ /* 0x000fe20003f24000 */
[----:B------:R-:W-:Y:S01]  /*2970*/  FMUL R10, R10, R10 ;  /* 0x0000000a0a0a7220 */ /* 0x000fe20000400000 */
[----:B------:R-:W-:Y:S01]  /*2980*/  SHF.R.U32.HI R47, RZ, 0x10, R47 ;  /* 0x00000010ff2f7819 */ /* 0x000fe2000001162f */
[----:B------:R-:W-:Y:S01]  /*2990*/  HADD2.F32 R6, -RZ, R6.H0_H0 ;  /* 0x20000006ff067230 */ /* 0x000fe20000004100 */
[----:B------:R-:W-:Y:S01]  /*29a0*/  FSEL R45, R45, RZ, P1 ;  /* 0x000000ff2d2d7208 */ /* 0x000fe20000800000 */
[----:B------:R-:W-:Y:S01]  /*29b0*/  F2F.BF16.F32 R59, R59 ;  /* 0x0000003b003b7304 */ /* 0x000fe20000202000 */
[C---:B------:R-:W-:Y:S01]  /*29c0*/  FSETP.GT.AND P1, PT, R46.reuse, RZ, PT ;  /* 0x000000ff2e00720b */ /* 0x040fe20003f24000 */
[----:B------:R-:W-:Y:S01]  /*29d0*/  FMUL R46, R46, R46 ;  /* 0x0000002e2e2e7220 */ /* 0x000fe20000400000 */
[----:B------:R-:W-:Y:S01]  /*29e0*/  FSEL R10, R10, RZ, P3 ;  /* 0x000000ff0a0a7208 */ /* 0x000fe20001800000 */
[C---:B------:R-:W-:Y:S01]  /*29f0*/  FMUL R48, R6.reuse, R6 ;  /* 0x0000000606307220 */ /* 0x040fe20000400000 */
[----:B------:R-:W-:Y:S01]  /*2a00*/  FSETP.GT.AND P2, PT, R6, RZ, PT ;  /* 0x000000ff0600720b */ /* 0x000fe20003f44000 */
[----:B------:R-:W-:Y:S01]  /*2a10*/  FMUL R65, R45, UR30 ;  /* 0x0000001e2d417c20 */ /* 0x000fe20008400000 */
[----:B------:R-:W-:Y:S01]  /*2a20*/  FSEL R27, R46, RZ, P1 ;  /* 0x000000ff2e1b7208 */ /* 0x000fe20000800000 */
[C---:B------:R-:W-:Y:S01]  /*2a30*/  FMUL R63, R10.reuse, UR30 ;  /* 0x0000001e0a3f7c20 */ /* 0x040fe20008400000 */
[C---:B------:R-:W-:Y:S01]  /*2a40*/  FSETP.GT.AND P1, PT, R9.reuse, RZ, PT ;  /* 0x000000ff0900720b */ /* 0x040fe20003f24000 */
[----:B------:R-:W-:Y:S01]  /*2a50*/  FMUL R9, R9, R9 ;  /* 0x0000000909097220 */ /* 0x000fe20000400000 */
[----:B------:R-:W-:Y:S01]  /*2a60*/  FMNMX3 R6, R10, R57, R45, !PT ;  /* 0x000000390a067276 */ /* 0x000fe2000780002d */
[----:B------:R-:W-:Y:S01]  /*2a70*/  HADD2.F32 R10, -RZ, R42.H0_H0 ;  /* 0x2000002aff0a7230 */ /* 0x000fe20000004100 */
[----:B------:R-:W-:Y:S01]  /*2a80*/  FSEL R48, R48, RZ, P2 ;  /* 0x000000ff30307208 */ /* 0x000fe20001000000 */
[----:B------:R-:W-:Y:S01]  /*2a90*/  FMUL R55, R27, UR30 ;  /* 0x0000001e1b377c20 */ /* 0x000fe20008400000 */
[----:B------:R-:W-:Y:S01]  /*2aa0*/  FSEL R46, R9, RZ, P1 ;  /* 0x000000ff092e7208 */ /* 0x000fe20000800000 */
[----:B------:R-:W-:Y:S01]  /*2ab0*/  HADD2.F32 R9, -RZ, R40.H0_H0 ;  /* 0x20000028ff097230 */ /* 0x000fe20000004100 */
[C---:B------:R-:W-:Y:S01]  /*2ac0*/  FSETP.GT.AND P1, PT, R10.reuse, RZ, PT ;  /* 0x000000ff0a00720b */ /* 0x040fe20003f24000 */
[----:B------:R-:W-:Y:S01]  /*2ad0*/  FMUL R10, R10, R10 ;  /* 0x0000000a0a0a7220 */ /* 0x000fe20000400000 */
[----:B------:R-:W-:Y:S01]  /*2ae0*/  FMNMX3 R6, R27, R6, R48, !PT ;  /* 0x000000061b067276 */ /* 0x000fe20007800030 */
[----:B------:R-:W-:-:S02]  /*2af0*/  HADD2.F32 R27, -RZ, R43.H0_H0 ;  /* 0x2000002bff1b7230 */ /* 0x000fc40000004100 */
[C---:B------:R-:W-:Y:S01]  /*2b00*/  FMUL R51, R9.reuse, R9 ;  /* 0x0000000909337220 */ /* 0x040fe20000400000 */
[----:B------:R-:W-:Y:S01]  /*2b10*/  LOP3.LUT R22, R26, R22, RZ, 0xfc, !PT ;  /* 0x000000161a167212 */ /* 0x000fe200078efcff */
[----:B------:R-:W0:Y:S01]  /*2b20*/  F2F.BF16.F32 R55, R55 ;  /* 0x0000003700377304 */ /* 0x000e220000202000 */
[----:B------:R-:W-:Y:S01]  /*2b30*/  FSEL R61, R10, RZ, P1 ;  /* 0x000000ff0a3d7208 */ /* 0x000fe20000800000 */
[----:B------:R-:W-:Y:S01]  /*2b40*/  HADD2.F32 R10, -RZ, R41.H0_H0 ;  /* 0x20000029ff0a7230 */ /* 0x000fe20000004100 */
[----:B------:R-:W-:Y:S01]  /*2b50*/  FSETP.GT.AND P1, PT, R9, RZ, PT ;  /* 0x000000ff0900720b */ /* 0x000fe20003f24000 */
[----:B------:R-:W-:Y:S01]  /*2b60*/  HADD2.F32 R9, -RZ, R47.H0_H0 ;  /* 0x2000002fff097230 */ /* 0x000fe20000004100 */
[----:B------:R-:W-:Y:S01]  /*2b70*/  SHF.R.U64 R26, R42, 0x10, R43 ;  /* 0x000000102a1a7819 */ /* 0x000fe2000000122b */
[----:B------:R-:W-:Y:S01]  /*2b80*/  FMUL R50, R27, R27 ;  /* 0x0000001b1b327220 */ /* 0x000fe20000400000 */
[C---:B------:R-:W-:Y:S01]  /*2b90*/  FSETP.GT.AND P2, PT, R10.reuse, RZ, PT ;  /* 0x000000ff0a00720b */ /* 0x040fe20003f44000 */
[----:B------:R-:W-:Y:S01]  /*2ba0*/  FMUL R10, R10, R10 ;  /* 0x0000000a0a0a7220 */ /* 0x000fe20000400000 */
[----:B------:R-:W-:Y:S01]  /*2bb0*/  FSEL R51, R51, RZ, P1 ;  /* 0x000000ff33337208 */ /* 0x000fe20000800000 */
[----:B------:R-:W-:Y:S01]  /*2bc0*/  FMUL R49, R9, R9 ;  /* 0x0000000909317220 */ /* 0x000fe20000400000 */
[----:B--2---:R-:W-:Y:S01]  /*2bd0*/  SHF.R.U32.HI R60, RZ, 0x5, R60 ;  /* 0x00000005ff3c7819 */ /* 0x004fe2000001163c */
[----:B------:R-:W-:Y:S01]  /*2be0*/  FMUL R24, R61, UR30 ;  /* 0x0000001e3d187c20 */ /* 0x000fe20008400000 */
[----:B------:R-:W-:Y:S01]  /*2bf0*/  FSEL R10, R10, RZ, P2 ;  /* 0x000000ff0a0a7208 */ /* 0x000fe20001000000 */
[----:B------:R-:W-:Y:S01]  /*2c00*/  FMUL R42, R51, UR30 ;  /* 0x0000001e332a7c20 */ /* 0x000fe20008400000 */
[----:B------:R-:W-:Y:S01]  /*2c10*/  FSETP.GT.AND P3, PT, R27, RZ, PT ;  /* 0x000000ff1b00720b */ /* 0x000fe20003f64000 */
[----:B------:R-:W-:Y:S01]  /*2c20*/  HADD2.F32 R26, -RZ, R26.H0_H0 ;  /* 0x2000001aff1a7230 */ /* 0x000fe20000004100 */
[----:B------:R-:W-:Y:S01]  /*2c30*/  FSETP.GT.AND P1, PT, R9, RZ, PT ;  /* 0x000000ff0900720b */ /* 0x000fe20003f24000 */
[----:B------:R-:W-:Y:S01]  /*2c40*/  FMUL R57, R46, UR30 ;  /* 0x0000001e2e397c20 */ /* 0x000fe20008400000 */
[----:B------:R1:W2:Y:S01]  /*2c50*/  F2F.BF16.F32 R9, R42 ;  /* 0x0000002a00097304 */ /* 0x0002a20000202000 */
[----:B------:R-:W-:Y:S01]  /*2c60*/  FMUL R47, R10, UR30 ;  /* 0x0000001e0a2f7c20 */ /* 0x000fe20008400000 */
[----:B------:R-:W-:Y:S01]  /*2c70*/  FSEL R49, R49, RZ, P1 ;  /* 0x000000ff31317208 */ /* 0x000fe20000800000 */
[----:B------:R-:W-:Y:S01]  /*2c80*/  IMAD.SHL.U32 R60, R60, 0x4, RZ ;  /* 0x000000043c3c7824 */ /* 0x000fe200078e00ff */
[----:B------:R-:W-:Y:S01]  /*2c90*/  FSEL R50, R50, RZ, P3 ;  /* 0x000000ff32327208 */ /* 0x000fe20001800000 */
[----:B------:R-:W-:Y:S01]  /*2ca0*/  FMUL R58, R48, UR30 ;  /* 0x0000001e303a7c20 */ /* 0x000fe20008400000 */
[----:B---3--:R-:W-:Y:S01]  /*2cb0*/  LOP3.LUT R5, R19, R56, RZ, 0xfc, !PT ;  /* 0x0000003813057212 */ /* 0x008fe200078efcff */
[----:B------:R-:W-:Y:S01]  /*2cc0*/  FMUL R56, R26, R26 ;  /* 0x0000001a1a387220 */ /* 0x000fe20000400000 */
[----:B------:R-:W-:Y:S01]  /*2cd0*/  FMNMX3 R27, R46, R6, R49, !PT ;  /* 0x000000062e1b7276 */ /* 0x000fe20007800031 */
[----:B------:R-:W-:Y:S01]  /*2ce0*/  VIADD R60, R60, 0x2 ;  /* 0x000000023c3c7836 */ /* 0x000fe20000000000 */
[----:B------:R-:W3:Y:S01]  /*2cf0*/  F2F.BF16.F32 R24, R24 ;  /* 0x0000001800187304 */ /* 0x000ee20000202000 */
[----:B------:R-:W-:Y:S01]  /*2d00*/  FSETP.GT.AND P2, PT, R26, RZ, PT ;  /* 0x000000ff1a00720b */ /* 0x000fe20003f44000 */
[----:B------:R-:W-:Y:S01]  /*2d10*/  FMUL R46, R50, UR30 ;  /* 0x0000001e322e7c20 */ /* 0x000fe20008400000 */
[----:B------:R-:W-:-:S02]  /*2d20*/  SHF.R.U64 R40, R40, 0x10, R41 ;  /* 0x0000001028287819 */ /* 0x000fc40000001229 */
[----:B------:R-:W-:Y:S02]  /*2d30*/  FSEL R56, R56, RZ, P2 ;  /* 0x000000ff38387208 */ /* 0x000fe40001000000 */
[----:B------:R-:W-:Y:S01]  /*2d40*/  ISETP.GE.U32.AND P0, PT, R60, UR27, PT ;  /* 0x0000001b3c007c0c */ /* 0x000fe2000bf06070 */
[----:B------:R-:W4:Y:S01]  /*2d50*/  F2F.BF16.F32 R57, R57 ;  /* 0x0000003900397304 */ /* 0x000f220000202000 */
[----:B-1----:R-:W-:Y:S01]  /*2d60*/  IADD3 R42, P2, PT, R7, R2, RZ ;  /* 0x00000002072a7210 */ /* 0x002fe20007f5e0ff */
[----:B------:R-:W-:Y:S01]  /*2d70*/  FMUL R60, R49, UR30 ;  /* 0x0000001e313c7c20 */ /* 0x000fe20008400000 */
[----:B------:R-:W-:Y:S01]  /*2d80*/  SHF.R.U32.HI R2, RZ, 0x10, R43 ;  /* 0x00000010ff027819 */ /* 0x000fe2000001162b */
[----:B------:R-:W-:Y:S01]  /*2d90*/  FMUL R48, R56, UR30 ;  /* 0x0000001e38307c20 */ /* 0x000fe20008400000 */
[----:B------:R-:W-:Y:S01]  /*2da0*/  ISETP.GE.U32.OR P0, PT, R7, UR26, P0 ;  /* 0x0000001a07007c0c */ /* 0x000fe20008706470 */
[----:B0-----:R-:W-:Y:S01]  /*2db0*/  IMAD.WIDE.U32 R6, R55, 0x10000, RZ ;  /* 0x0001000037067825 */ /* 0x001fe200078e00ff */
[----:B------:R-:W-:Y:S01]  /*2dc0*/  FMNMX3 R61, R61, R27, R56, !PT ;  /* 0x0000001b3d3d7276 */ /* 0x000fe20007800038 */
[----:B------:R-:W0:Y:S02]  /*2dd0*/  F2F.BF16.F32 R47, R47 ;  /* 0x0000002f002f7304 */ /* 0x000e240000202000 */
[----:B--2---:R-:W-:Y:S01]  /*2de0*/  IMAD.U32 R27, R9, 0x10000, RZ ;  /* 0x00010000091b7824 */ /* 0x004fe200078e00ff */
[----:B------:R-:W-:Y:S01]  /*2df0*/  LOP3.LUT R26, R6, R59, RZ, 0xfc, !PT ;  /* 0x0000003b061a7212 */ /* 0x000fe200078efcff */
[----:B------:R-:W-:-:S02]  /*2e00*/  HADD2.F32 R2, -RZ, R2.H0_H0 ;  /* 0x20000002ff027230 */ /* 0x000fc40000004100 */
[----:B------:R-:W-:Y:S01]  /*2e10*/  IMAD.X R8, RZ, RZ, R8, P2 ;  /* 0x000000ffff087224 */ /* 0x000fe200010e0608 */
[----:B---3--:R-:W-:Y:S01]  /*2e20*/  LOP3.LUT R27, R27, R7, R24, 0xfe, !PT ;  /* 0x000000071b1b7212 */ /* 0x008fe200078efe18 */
[----:B------:R-:W1:Y:S01]  /*2e30*/  F2F.BF16.F32 R46, R46 ;  /* 0x0000002e002e7304 */ /* 0x000e620000202000 */
[----:B----4-:R-:W-:Y:S01]  /*2e40*/  IMAD.WIDE.U32 R6, R57, 0x10000, RZ ;  /* 0x0001000039067825 */ /* 0x010fe200078e00ff */
[----:B------:R-:W-:-:S03]  /*2e50*/  FSETP.GT.AND P1, PT, R2, RZ, PT ;  /* 0x000000ff0200720b */ /* 0x000fc60003f24000 */
[----:B------:R-:W-:Y:S01]  /*2e60*/  FMUL R2, R2, R2 ;  /* 0x0000000202027220 */ /* 0x000fe20000400000 */
[----:B0-----:R-:W-:Y:S02]  /*2e70*/  IMAD.U32 R43, R47, 0x10000, RZ ;  /* 0x000100002f2b7824 */ /* 0x001fe400078e00ff */
[----:B------:R-:W0:Y:S03]  /*2e80*/  F2F.BF16.F32 R63, R63 ;  /* 0x0000003f003f7304 */ /* 0x000e260000202000 */
[----:B-1----:R-:W-:-:S05]  /*2e90*/  LOP3.LUT R7, R46, R7, R43, 0xfe, !PT ;  /* 0x000000072e077212 */ /* 0x002fca00078efe2b */
[----:B------:R-:W1:Y:S01]  /*2ea0*/  F2F.BF16.F32 R58, R58 ;  /* 0x0000003a003a7304 */ /* 0x000e620000202000 */
[----:B------:R-:W-:Y:S01]  /*2eb0*/  FSEL R43, R2, RZ, P1 ;  /* 0x000000ff022b7208 */ /* 0x000fe20000800000 */
[----:B------:R-:W-:-:S03]  /*2ec0*/  HADD2.F32 R2, -RZ, R40.H0_H0 ;  /* 0x20000028ff027230 */ /* 0x000fc60000004100 */
[----:B------:R-:W-:Y:S01]  /*2ed0*/  FMNMX3 R61, R50, R61, R43, !PT ;  /* 0x0000003d323d7276 */ /* 0x000fe2000780002b */
[----:B------:R-:W-:Y:S01]  /*2ee0*/  FMUL R49, R43, UR30 ;  /* 0x0000001e2b317c20 */ /* 0x000fe20008400000 */
[C---:B------:R-:W-:Y:S01]  /*2ef0*/  FMUL R40, R2.reuse, R2 ;  /* 0x0000000202287220 */ /* 0x040fe20000400000 */
[----:B------:R-:W-:Y:S01]  /*2f00*/  FSETP.GT.AND P1, PT, R2, RZ, PT ;  /* 0x000000ff0200720b */ /* 0x000fe20003f24000 */
[----:B------:R-:W2:Y:S01]  /*2f10*/  F2F.BF16.F32 R60, R60 ;  /* 0x0000003c003c7304 */ /* 0x000ea20000202000 */
[----:B------:R-:W3:Y:S01]  /*2f20*/  S2R R2, SR_TID.X ;  /* 0x0000000000027919 */ /* 0x000ee20000002100 */
[----:B0-----:R-:W-:Y:S02]  /*2f30*/  LOP3.LUT R6, R6, R63, RZ, 0xfc, !PT ;  /* 0x0000003f06067212 */ /* 0x001fe400078efcff */
[----:B------:R-:W-:-:S04]  /*2f40*/  FSEL R40, R40, RZ, P1 ;  /* 0x000000ff28287208 */ /* 0x000fc80000800000 */
[----:B------:R-:W-:Y:S01]  /*2f50*/  FMNMX3 R51, R51, R61, R40, !PT ;  /* 0x0000003d33337276 */ /* 0x000fe20007800028 */
[----:B------:R-:W-:Y:S01]  /*2f60*/  FMUL R50, R40, UR30 ;  /* 0x0000001e28327c20 */ /* 0x000fe20008400000 */
[----:B------:R-:W-:Y:S01]  /*2f70*/  FMUL R61, R44, UR30 ;  /* 0x0000001e2c3d7c20 */ /* 0x000fe20008400000 */
[----:B------:R-:W-:Y:S01]  /*2f80*/  SHF.R.U32.HI R40, RZ, 0x10, R41 ;  /* 0x00000010ff287819 */ /* 0x000fe20000011629 */
[----:B------:R-:W0:Y:S01]  /*2f90*/  F2F.BF16.F32 R48, R48 ;  /* 0x0000003000307304 */ /* 0x000e220000202000 */
[----:B------:R-:W-:-:S03]  /*2fa0*/  IADD3 R44, P2, PT, R42, UR14, RZ ;  /* 0x0000000e2a2c7c10 */ /* 0x000fc6000ff5e0ff */
[----:B------:R-:W-:Y:S01]  /*2fb0*/  HADD2.F32 R40, -RZ, R40.H0_H0 ;  /* 0x20000028ff287230 */ /* 0x000fe20000004100 */
[----:B------:R-:W-:-:S03]  /*2fc0*/  IADD3.X R45, PT, PT, R8, UR15, RZ, P2, !PT ;  /* 0x0000000f082d7c10 */ /* 0x000fc600097fe4ff */
[----:B------:R-:W4:Y:S01]  /*2fd0*/  F2F.BF16.F32 R49, R49 ;  /* 0x0000003100317304 */ /* 0x000f220000202000 */
[C---:B------:R-:W-:Y:S01]  /*2fe0*/  FMUL R56, R40.reuse, R40 ;  /* 0x0000002828387220 */ /* 0x040fe20000400000 */
[----:B------:R-:W-:-:S04]  /*2ff0*/  FSETP.GT.AND P1, PT, R40, RZ, PT ;  /* 0x000000ff2800720b */ /* 0x000fc80003f24000 */
[----:B------:R-:W-:Y:S02]  /*3000*/  FSEL R56, R56, RZ, P1 ;  /* 0x000000ff38387208 */ /* 0x000fe40000800000 */
[----:B------:R-:W0:Y:S08]  /*3010*/  F2F.BF16.F32 R50, R50 ;  /* 0x0000003200327304 */ /* 0x000e300000202000 */
[----:B------:R-:W0:Y:S08]  /*3020*/  F2F.BF16.F32 R61, R61 ;  /* 0x0000003d003d7304 */ /* 0x000e300000202000 */
[----:B------:R-:W0:Y:S01]  /*3030*/  F2F.BF16.F32 R65, R65 ;  /* 0x0000004100417304 */ /* 0x000e220000202000 */
[----:B-1234-:R-:W-:Y:S05]  /*3040*/  @P0 BRA `(.L_x_26490) ;  /* 0x00000000001c0947 */ /* 0x01efea0003800000 */
[----:B0-----:R-:W-:Y:S01]  /*3050*/  IMAD.U32 R8, R65, 0x10000, RZ ;  /* 0x0001000041087824 */ /* 0x001fe200078e00ff */
[----:B------:R-:W-:Y:S01]  /*3060*/  LEA R42, P1, R44, UR8, 0x3 ;  /* 0x000000082c2a7c11 */ /* 0x000fe2000f8218ff */
[----:B------:R-:W-:-:S03]  /*3070*/  IMAD.WIDE.U32 R40, R61, 0x10000, RZ ;  /* 0x000100003d287825 */ /* 0x000fc600078e00ff */
[----:B------:R-:W-:Y:S02]  /*3080*/  LEA.HI.X R43, R44, UR9, R45, 0x3, P1 ;  /* 0x000000092c2b7c11 */ /* 0x000fe400088f1c2d */
[----:B------:R-:W-:Y:S02]  /*3090*/  LOP3.LUT R41, R41, R8, R63, 0xfe, !PT ;  /* 0x0000000829297212 */ /* 0x000fe400078efe3f */
[----:B------:R-:W-:-:S05]  /*30a0*/  LOP3.LUT R40, R40, R59, RZ, 0xfc, !PT ;  /* 0x0000003b28287212 */ /* 0x000fca00078efcff */
[----:B------:R1:W-:Y:S02]  /*30b0*/  STG.E.64 desc[UR22][R42.64], R40 ;  /* 0x000000282a007986 */ /* 0x0003e4000c101b16 */
.L_x_26490:
[----:B------:R-:W-:Y:S05]  /*30c0*/  BSYNC.RECONVERGENT B0 ;  /* 0x0000000000007941 */ /* 0x000fea0003800200 */
.L_x_26489:
[----:B------:R-:W-:Y:S01]  /*30d0*/  BSSY.RECONVERGENT B0, `(.L_x_26491) ;  /* 0x000000c000007945 */ /* 0x000fe20003800200 */
[----:B------:R-:W-:-:S03]  /*30e0*/  FMUL R59, R56, UR30 ;  /* 0x0000001e383b7c20 */ /* 0x000fc60008400000 */
[----:B------:R-:W-:Y:S05]  /*30f0*/  @P0 BRA `(.L_x_26492) ;  /* 0x0000000000240947 */ /* 0x000fea0003800000 */
[----:B------:R-:W-:Y:S02]  /*3100*/  IMAD.U32 R8, R60, 0x10000, RZ ;  /* 0x000100003c087824 */ /* 0x000fe400078e00ff */
[----:B-1----:R-:W-:-:S05]  /*3110*/  IMAD.WIDE.U32 R40, R58, 0x10000, RZ ;  /* 0x000100003a287825 */ /* 0x002fca00078e00ff */
[----:B------:R-:W-:Y:S02]  /*3120*/  LOP3.LUT R41, R41, R8, R57, 0xfe, !PT ;  /* 0x0000000829297212 */ /* 0x000fe400078efe39 */
[----:B------:R-:W-:Y:S02]  /*3130*/  IADD3 R8, P1, PT, R44, UR31, RZ ;  /* 0x0000001f2c087c10 */ /* 0x000fe4000ff3e0ff */
[----:B------:R-:W-:Y:S02]  /*3140*/  LOP3.LUT R40, R40, R55, RZ, 0xfc, !PT ;  /* 0x0000003728287212 */ /* 0x000fe400078efcff */
[----:B------:R-:W-:Y:S02]  /*3150*/  IADD3.X R43, PT, PT, R45, UR32, RZ, P1, !PT ;  /* 0x000000202d2b7c10 */ /* 0x000fe40008ffe4ff */
[----:B------:R-:W-:-:S04]  /*3160*/  LEA R42, P1, R8, UR8, 0x3 ;  /* 0x00000008082a7c11 */ /* 0x000fc8000f8218ff */
[----:B------:R-:W-:-:S05]  /*3170*/  LEA.HI.X R43, R8, UR9, R43, 0x3, P1 ;  /* 0x00000009082b7c11 */ /* 0x000fca00088f1c2b */
[----:B------:R2:W-:Y:S04]  /*3180*/  STG.E.64 desc[UR22][R42.64], R40 ;  /* 0x000000282a007986 */ /* 0x0005e8000c101b16 */
.L_x_26492:
[----:B------:R-:W-:Y:S05]  /*3190*/  BSYNC.RECONVERGENT B0 ;  /* 0x0000000000007941 */ /* 0x000fea0003800200 */
.L_x_26491:
[----:B------:R-:W3:Y:S01]  /*31a0*/  F2F.BF16.F32 R59, R59 ;  /* 0x0000003b003b7304 */ /* 0x000ee20000202000 */
[----:B-12---:R-:W-:Y:S01]  /*31b0*/  IMAD.WIDE.U32 R42, R60, 0x10000, RZ ;  /* 0x000100003c2a7825 */ /* 0x006fe200078e00ff */
[----:B------:R-:W-:Y:S01]  /*31c0*/  BSSY.RECONVERGENT B0, `(.L_x_26493) ;  /* 0x0000016000007945 */ /* 0x000fe20003800200 */
[----:B------:R-:W-:Y:S02]  /*31d0*/  FMNMX3 R51, R10, R51, R56, !PT ;  /* 0x000000330a337276 */ /* 0x000fe40007800038 */
[----:B------:R-:W-:Y:S01]  /*31e0*/  IMAD.WIDE.U32 R40, R58, 0x10000, RZ ;  /* 0x000100003a287825 */ /* 0x000fe200078e00ff */
[----:B0-----:R-:W-:Y:S02]  /*31f0*/  LOP3.LUT R8, R42, R65, RZ, 0xfc, !PT ;  /* 0x000000412a087212 */ /* 0x001fe400078efcff */
[----:B------:R-:W-:Y:S01]  /*3200*/  LOP3.LUT R43, R43, R49, RZ, 0xfc, !PT ;  /* 0x000000312b2b7212 */ /* 0x000fe200078efcff */
[----:B------:R-:W-:Y:S01]  /*3210*/  IMAD.U32 R55, R50, 0x10000, RZ ;  /* 0x0001000032377824 */ /* 0x000fe200078e00ff */
[----:B------:R-:W-:-:S04]  /*3220*/  LOP3.LUT R40, R61, R40, RZ, 0xfc, !PT ;  /* 0x000000283d287212 */ /* 0x000fc800078efcff */
[----:B------:R-:W-:Y:S01]  /*3230*/  LOP3.LUT R41, R41, R48, R55, 0xfe, !PT ;  /* 0x0000003029297212 */ /* 0x000fe200078efe37 */
[----:B---3--:R-:W-:Y:S06]  /*3240*/  @P0 BRA `(.L_x_26494) ;  /* 0x0000000000340947 */ /* 0x008fec0003800000 */
        /* <DEDUP_REMOVED lines=13> */
.L_x_26494:
[----:B------:R-:W-:Y:S05]  /*3320*/  BSYNC.RECONVERGENT B0 ;  /* 0x0000000000007941 */ /* 0x000fea0003800200 */
.L_x_26493:
[----:B------:R-:W-:Y:S01]  /*3330*/  BSSY.RECONVERGENT B0, `(.L_x_26495) ;  /* 0x000000d000007945 */ /* 0x000fe20003800200 */
[----:B------:R-:W-:-:S03]  /*3340*/  IMAD.U32 R42, R59, 0x10000, RZ ;  /* 0x000100003b2a7824 */ /* 0x000fc600078e00ff */
[----:B------:R-:W-:Y:S05]  /*3350*/  @P0 BRA `(.L_x_26496) ;  /* 0x0000000000280947 */ /* 0x000fea0003800000 */
[----:B0-----:R-:W-:Y:S01]  /*3360*/  IMAD.U32 R49, RZ, RZ, UR31 ;  /* 0x0000001fff317e24 */ /* 0x001fe2000f8e00ff */
        /* <DEDUP_REMOVED lines=9> */
.L_x_26496:
[----:B------:R-:W-:Y:S05]  /*3400*/  BSYNC.RECONVERGENT B0 ;  /* 0x0000000000007941 */ /* 0x000fea0003800200 */
.L_x_26495:
[----:B------:R-:W-:Y:S01]  /*3410*/  HADD2.F32 R45, -RZ, R32.H0_H0 ;  /* 0x20000020ff2d7230 */ /* 0x000fe20000004100 */
[----:B-1----:R-:W-:Y:S01]  /*3420*/  SHF.R.U64 R46, R32, 0x10, R33 ;  /* 0x00000010202e7819 */ /* 0x002fe20000001221 */
[----:B------:R-:W-:Y:S01]  /*3430*/  HADD2.F32 R47, -RZ, R33.H0_H0 ;  /* 0x20000021ff2f7230 */ /* 0x000fe20000004100 */
[----:B------:R-:W-:Y:S01]  /*3440*/  SHF.R.U64 R32, R34, 0x10, R35 ;  /* 0x0000001022207819 */ /* 0x000fe20000001223 */
[----:B------:R-:W-:Y:S01]  /*3450*/  HADD2.F32 R34, -RZ, R34.H0_H0 ;  /* 0x20000022ff227230 */ /* 0x000fe20000004100 */
[----:B0-----:R-:W-:Y:S01]  /*3460*/  SHF.R.U32.HI R48, RZ, 0x10, R33 ;  /* 0x00000010ff307819 */ /* 0x001fe20000011621 */
[----:B------:R-:W-:Y:S01]  /*3470*/  HADD2.F32 R33, -RZ, R35.H0_H0 ;  /* 0x20000023ff217230 */ /* 0x000fe20000004100 */
[----:B------:R-:W-:Y:S01]  /*3480*/  SHF.R.U32.HI R35, RZ, 0x10, R35 ;  /* 0x00000010ff237819 */ /* 0x000fe20000011623 */
[----:B------:R-:W-:Y:S01]  /*3490*/  HADD2.F32 R32, -RZ, R32.H0_H0 ;  /* 0x20000020ff207230 */ /* 0x000fe20000004100 */
[C---:B------:R-:W-:Y:S01]  /*34a0*/  FSETP.GT.AND P0, PT, R34.reuse, RZ, PT ;  /* 0x000000ff2200720b */ /* 0x040fe20003f04000 */
[----:B------:R-:W-:Y:S01]  /*34b0*/  FMUL R34, R34, R34 ;  /* 0x0000002222227220 */ /* 0x000fe20000400000 */
[----:B------:R-:W-:Y:S01]  /*34c0*/  HADD2.F32 R46, -RZ, R46.H0_H0 ;  /* 0x2000002eff2e7230 */ /* 0x000fe20000004100 */
[----:B------:R-:W-:Y:S01]  /*34d0*/  FSETP.GT.AND P2, PT, R33, RZ, PT ;  /* 0x000000ff2100720b */ /* 0x000fe20003f44000 */
[----:B------:R-:W-:Y:S01]  /*34e0*/  HADD2.F32 R35, -RZ, R35.H0_H0 ;  /* 0x20000023ff237230 */ /* 0x000fe20000004100 */
[C---:B------:R-:W-:Y:S01]  /*34f0*/  FSETP.GT.AND P1, PT, R32.reuse, RZ, PT ;  /* 0x000000ff2000720b */ /* 0x040fe20003f24000 */
[----:B------:R-:W-:Y:S01]  /*3500*/  FMUL R32, R32, R32 ;  /* 0x0000002020207220 */ /* 0x000fe20000400000 */
[----:B------:R-:W-:Y:S01]  /*3510*/  FSEL R34, R34, RZ, P0 ;  /* 0x000000ff22227208 */ /* 0x000fe20000000000 */
[----:B------:R-:W-:Y:S01]  /*3520*/  FMUL R56, R46, R46 ;  /* 0x0000002e2e387220 */ /* 0x000fe20000400000 */
[C---:B------:R-:W-:Y:S01]  /*3530*/  FSETP.GT.AND P0, PT, R35.reuse, RZ, PT ;  /* 0x000000ff2300720b */ /* 0x040fe20003f04000 */
[----:B------:R-:W-:Y:S01]  /*3540*/  FMUL R35, R35, R35 ;  /* 0x0000002323237220 */ /* 0x000fe20000400000 */
[----:B------:R-:W-:Y:S01]  /*3550*/  FSEL R32, R32, RZ, P1 ;  /* 0x000000ff20207208 */ /* 0x000fe20000800000 */
[----:B------:R-:W-:Y:S01]  /*3560*/  FMUL R33, R33, R33 ;  /* 0x0000002121217220 */ /* 0x000fe20000400000 */
[----:B------:R-:W-:Y:S01]  /*3570*/  FSETP.GT.AND P1, PT, R46, RZ, PT ;  /* 0x000000ff2e00720b */ /* 0x000fe20003f24000 */
[----:B------:R-:W-:Y:S01]  /*3580*/  HADD2.F32 R46, -RZ, R28.H0_H0 ;  /* 0x2000001cff2e7230 */ /* 0x000fe20000004100 */
[C---:B------:R-:W-:Y:S01]  /*3590*/  FMNMX3 R49, R34.reuse, R51, R32, !PT ;  /* 0x0000003322317276 */ /* 0x040fe20007800020 */
[----:B------:R-:W-:Y:S01]  /*35a0*/  FMUL R51, R34, UR30 ;  /* 0x0000001e22337c20 */ /* 0x000fe20008400000 */
[----:B------:R-:W-:Y:S01]  /*35b0*/  FSEL R34, R35, RZ, P0 ;  /* 0x000000ff23227208 */ /* 0x000fe20000000000 */
[----:B------:R-:W-:Y:S01]  /*35c0*/  HADD2.F32 R35, -RZ, R30.H0_H0 ;  /* 0x2000001eff237230 */ /* 0x000fe20000004100 */
[C---:B------:R-:W-:Y:S01]  /*35d0*/  FSETP.GT.AND P0, PT, R45.reuse, RZ, PT ;  /* 0x000000ff2d00720b */ /* 0x040fe20003f04000 */
[----:B------:R-:W-:Y:S01]  /*35e0*/  FMUL R45, R45, R45 ;  /* 0x0000002d2d2d7220 */ /* 0x000fe20000400000 */
[----:B------:R-:W-:Y:S01]  /*35f0*/  FSEL R33, R33, RZ, P2 ;  /* 0x000000ff21217208 */ /* 0x000fe20001000000 */
[----:B------:R-:W-:Y:S01]  /*3600*/  HADD2.F32 R48, -RZ, R48.H0_H0 ;  /* 0x20000030ff307230 */ /* 0x000fe20000004100 */
[----:B------:R-:W-:Y:S01]  /*3610*/  SHF.R.U64 R50, R30, 0x10, R31 ;  /* 0x000000101e327819 */ /* 0x000fe2000000121f */
[----:B------:R-:W-:Y:S01]  /*3620*/  FMUL R30, R35, R35 ;  /* 0x00000023231e7220 */ /* 0x000fe20000400000 */
[----:B------:R-:W-:Y:S01]  /*3630*/  FSEL R45, R45, RZ, P0 ;  /* 0x000000ff2d2d7208 */ /* 0x000fe20000000000 */
[----:B------:R-:W-:Y:S01]  /*3640*/  FMUL R63, R34, UR30 ;  /* 0x0000001e223f7c20 */ /* 0x000fe20008400000 */
[C---:B------:R-:W-:Y:S01]  /*3650*/  FSETP.GT.AND P0, PT, R46.reuse, RZ, PT ;  /* 0x000000ff2e00720b */ /* 0x040fe20003f04000 */
[----:B------:R-:W-:Y:S01]  /*3660*/  FMUL R46, R46, R46 ;  /* 0x0000002e2e2e7220 */ /* 0x000fe20000400000 */
[----:B------:R-:W-:Y:S01]  /*3670*/  FMNMX3 R49, R33, R49, R34, !PT ;  /* 0x0000003121317276 */ /* 0x000fe20007800022 */
[----:B------:R-:W-:Y:S01]  /*3680*/  FMUL R61, R45, UR30 ;  /* 0x0000001e2d3d7c20 */ /* 0x000fe20008400000 */
[----:B------:R-:W-:Y:S01]  /*3690*/  FSEL R56, R56, RZ, P1 ;  /* 0x000000ff38387208 */ /* 0x000fe20000800000 */
[----:B------:R-:W-:Y:S01]  /*36a0*/  F2F.BF16.F32 R51, R51 ;  /* 0x0000003300337304 */ /* 0x000fe20000202000 */
[----:B------:R-:W-:Y:S01]  /*36b0*/  FSEL R46, R46, RZ, P0 ;  /* 0x000000ff2e2e7208 */ /* 0x000fe20000000000 */
[----:B------:R-:W-:Y:S01]  /*36c0*/  BSSY.RECONVERGENT B0, `(.L_x_26497) ;  /* 0x0000038000007945 */ /* 0x000fe20003800200 */
[----:B------:R-:W-:Y:S01]  /*36d0*/  FSETP.GT.AND P1, PT, R35, RZ, PT ;  /* 0x000000ff2300720b */ /* 0x000fe20003f24000 */
[----:B------:R-:W-:Y:S01]  /*36e0*/  FMUL R35, R47, R47 ;  /* 0x0000002f2f237220 */ /* 0x000fe20000400000 */
[----:B------:R-:W-:Y:S01]  /*36f0*/  FMNMX3 R60, R45, R49, R56, !PT ;  /* 0x000000312d3c7276 */ /* 0x000fe20007800038 */
[----:B------:R-:W-:Y:S01]  /*3700*/  FMUL R49, R46, UR30 ;  /* 0x0000001e2e317c20 */ /* 0x000fe20008400000 */
[----:B------:R-:W-:Y:S01]  /*3710*/  FSEL R55, R30, RZ, P1 ;  /* 0x000000ff1e377208 */ /* 0x000fe20000800000 */
[----:B------:R-:W0:Y:S01]  /*3720*/  F2F.BF16.F32 R61, R61 ;  /* 0x0000003d003d7304 */ /* 0x000e220000202000 */
[----:B------:R-:W-:Y:S01]  /*3730*/  SHF.R.U32.HI R10, RZ, 0x5, R2 ;  /* 0x00000005ff0a7819 */ /* 0x000fe20000011602 */
[C---:B------:R-:W-:Y:S01]  /*3740*/  FMUL R30, R48.reuse, R48 ;  /* 0x00000030301e7220 */ /* 0x040fe20000400000 */
[----:B------:R-:W-:Y:S01]  /*3750*/  FSETP.GT.AND P0, PT, R47, RZ, PT ;  /* 0x000000ff2f00720b */ /* 0x000fe20003f04000 */
[----:B------:R-:W-:Y:S01]  /*3760*/  FMUL R58, R55, UR30 ;  /* 0x0000001e373a7c20 */ /* 0x000fe20008400000 */
[----:B------:R-:W-:Y:S01]  /*3770*/  HADD2.F32 R47, -RZ, R50.H0_H0 ;  /* 0x20000032ff2f7230 */ /* 0x000fe20000004100 */
[----:B------:R-:W-:Y:S01]  /*3780*/  FSETP.GT.AND P1, PT, R48, RZ, PT ;  /* 0x000000ff3000720b */ /* 0x000fe20003f24000 */
[C---:B------:R-:W-:Y:S01]  /*3790*/  IMAD.SHL.U32 R38, R10.reuse, 0x10, RZ ;  /* 0x000000100a267824 */ /* 0x040fe200078e00ff */
[----:B------:R-:W1:Y:S01]  /*37a0*/  F2F.BF16.F32 R49, R49 ;  /* 0x0000003100317304 */ /* 0x000e620000202000 */
[----:B------:R-:W-:Y:S01]  /*37b0*/  IMAD.SHL.U32 R44, R10, 0x4, RZ ;  /* 0x000000040a2c7824 */ /* 0x000fe200078e00ff */
[----:B------:R-:W-:Y:S01]  /*37c0*/  FSEL R35, R35, RZ, P0 ;  /* 0x000000ff23237208 */ /* 0x000fe20000000000 */
[----:B------:R-:W-:Y:S01]  /*37d0*/  IMAD R24, R38, UR31, RZ ;  /* 0x0000001f26187c24 */ /* 0x000fe2000f8e02ff */
[----:B------:R-:W-:Y:S01]  /*37e0*/  FSETP.GT.AND P2, PT, R47, RZ, PT ;  /* 0x000000ff2f00720b */ /* 0x000fe20003f44000 */
[----:B------:R-:W-:-:S02]  /*37f0*/  VIADD R45, R44, 0x3 ;  /* 0x000000032c2d7836 */ /* 0x000fc40000000000 */
[----:B------:R-:W-:Y:S01]  /*3800*/  FMUL R59, R47, R47 ;  /* 0x0000002f2f3b7220 */ /* 0x000fe20000400000 */
[----:B------:R-:W-:Y:S01]  /*3810*/  VIADD R24, R24, UR14 ;  /* 0x0000000e18187c36 */ /* 0x000fe20008000000 */
[----:B------:R-:W2:Y:S01]  /*3820*/  F2F.BF16.F32 R58, R58 ;  /* 0x0000003a003a7304 */ /* 0x000ea20000202000 */
[----:B------:R-:W-:Y:S01]  /*3830*/  FMUL R48, R33, UR30 ;  /* 0x0000001e21307c20 */ /* 0x000fe20008400000 */
[----:B------:R-:W-:Y:S02]  /*3840*/  ISETP.GE.U32.AND P0, PT, R45, UR27, PT ;  /* 0x0000001b2d007c0c */ /* 0x000fe4000bf06070 */
[C---:B------:R-:W-:Y:S02]  /*3850*/  IADD3 R57, PT, PT, R25.reuse, UR14, R24 ;  /* 0x0000000e19397c10 */ /* 0x040fe4000fffe018 */
[----:B------:R-:W-:Y:S01]  /*3860*/  ISETP.GE.U32.OR P0, PT, R25, UR26, P0 ;  /* 0x0000001a19007c0c */ /* 0x000fe20008706470 */
[----:B0-----:R-:W-:Y:S01]  /*3870*/  IMAD.WIDE.U32 R24, R61, 0x10000, RZ ;  /* 0x000100003d187825 */ /* 0x001fe200078e00ff */
[----:B------:R-:W-:Y:S01]  /*3880*/  FSEL R30, R30, RZ, P1 ;  /* 0x000000ff1e1e7208 */ /* 0x000fe20000800000 */
[----:B------:R-:W0:Y:S01]  /*3890*/  F2F.BF16.F32 R48, R48 ;  /* 0x0000003000307304 */ /* 0x000e220000202000 */
[----:B------:R-:W-:Y:S01]  /*38a0*/  FSEL R59, R59, RZ, P2 ;  /* 0x000000ff3b3b7208 */ /* 0x000fe20001000000 */
[----:B-1----:R-:W-:Y:S01]  /*38b0*/  IMAD.U32 R47, R49, 0x10000, RZ ;  /* 0x00010000312f7824 */ /* 0x002fe200078e00ff */
[----:B------:R-:W-:-:S02]  /*38c0*/  FMNMX3 R60, R35, R60, R30, !PT ;  /* 0x0000003c233c7276 */ /* 0x000fc4000780001e */
[----:B------:R-:W-:Y:S02]  /*38d0*/  SHF.R.U32.HI R50, RZ, 0x10, R31 ;  /* 0x00000010ff327819 */ /* 0x000fe4000001161f */
[----:B--2---:R-:W-:Y:S01]  /*38e0*/  LOP3.LUT R25, R47, R25, R58, 0xfe, !PT ;  /* 0x000000192f197212 */ /* 0x004fe200078efe3a */
[----:B------:R-:W-:Y:S01]  /*38f0*/  FMUL R47, R32, UR30 ;  /* 0x0000001e202f7c20 */ /* 0x000fe20008400000 */
[----:B------:R-:W1:Y:S01]  /*3900*/  F2F.BF16.F32 R63, R63 ;  /* 0x0000003f003f7304 */ /* 0x000e620000202000 */
[----:B------:R-:W-:Y:S01]  /*3910*/  FMNMX3 R60, R55, R60, R59, !PT ;  /* 0x0000003c373c7276 */ /* 0x000fe2000780003b */
[----:B------:R-:W-:Y:S01]  /*3920*/  HADD2.F32 R50, -RZ, R50.H0_H0 ;  /* 0x20000032ff327230 */ /* 0x000fe20000004100 */
[----:B------:R-:W-:Y:S02]  /*3930*/  IADD3 R32, P2, PT, R57, UR14, RZ ;  /* 0x0000000e39207c10 */ /* 0x000fe4000ff5e0ff */
[----:B------:R-:W-:Y:S02]  /*3940*/  SHF.R.U64 R55, R28, 0x10, R29 ;  /* 0x000000101c377819 */ /* 0x000fe4000000121d */
[----:B------:R-:W-:Y:S01]  /*3950*/  IADD3.X R33, PT, PT, R39, UR15, RZ, P2, !PT ;  /* 0x0000000f27217c10 */ /* 0x000fe200097fe4ff */
[----:B------:R-:W2:Y:S01]  /*3960*/  F2F.BF16.F32 R47, R47 ;  /* 0x0000002f002f7304 */ /* 0x000ea20000202000 */
[----:B------:R-:W-:Y:S01]  /*3970*/  LOP3.LUT R24, R24, R51, RZ, 0xfc, !PT ;  /* 0x0000003318187212 */ /* 0x000fe200078efcff */
[----:B------:R-:W-:Y:S01]  /*3980*/  HADD2.F32 R55, -RZ, R55.H0_H0 ;  /* 0x20000037ff377230 */ /* 0x000fe20000004100 */
[C---:B------:R-:W-:Y:S01]  /*3990*/  FSETP.GT.AND P1, PT, R50.reuse, RZ, PT ;  /* 0x000000ff3200720b */ /* 0x040fe20003f24000 */
[----:B------:R-:W-:Y:S01]  /*39a0*/  FMUL R28, R50, R50 ;  /* 0x00000032321c7220 */ /* 0x000fe20000400000 */
[----:B------:R-:W-:Y:S01]  /*39b0*/  FMUL R39, R35, UR30 ;  /* 0x0000001e23277c20 */ /* 0x000fe20008400000 */
[----:B0-----:R-:W-:Y:S10]  /*39c0*/  @P0 BRA `(.L_x_26498) ;  /* 0x00000000001c0947 */ /* 0x001ff40003800000 */
[----:B--2---:R-:W-:Y:S01]  /*39d0*/  IMAD.WIDE.U32 R34, R47, 0x10000, RZ ;  /* 0x000100002f227825 */ /* 0x004fe200078e00ff */
[----:B------:R-:W-:-:S03]  /*39e0*/  LEA R50, P2, R32, UR8, 0x3 ;  /* 0x0000000820327c11 */ /* 0x000fc6000f8418ff */
[----:B-1----:R-:W-:Y:S01]  /*39f0*/  IMAD.U32 R57, R63, 0x10000, RZ ;  /* 0x000100003f397824 */ /* 0x002fe200078e00ff */
[----:B------:R-:W-:Y:S02]  /*3a00*/  LOP3.LUT R34, R34, R51, RZ, 0xfc, !PT ;  /* 0x0000003322227212 */ /* 0x000fe400078efcff */
[----:B------:R-:W-:Y:S02]  /*3a10*/  LEA.HI.X R51, R32, UR9, R33, 0x3, P2 ;  /* 0x0000000920337c11 */ /* 0x000fe400090f1c21 */
[----:B------:R-:W-:-:S05]  /*3a20*/  LOP3.LUT R35, R35, R57, R48, 0xfe, !PT ;  /* 0x0000003923237212 */ /* 0x000fca00078efe30 */
[----:B------:R0:W-:Y:S02]  /*3a30*/  STG.E.64 desc[UR22][R50.64], R34 ;  /* 0x0000002232007986 */ /* 0x0001e4000c101b16 */
.L_x_26498:
[----:B------:R-:W-:Y:S05]  /*3a40*/  BSYNC.RECONVERGENT B0 ;  /* 0x0000000000007941 */ /* 0x000fea0003800200 */
.L_x_26497:
[----:B0-----:R-:W-:Y:S01]  /*3a50*/  FSEL R51, R28, RZ, P1 ;  /* 0x000000ff1c337208 */ /* 0x001fe20000800000 */
[----:B------:R-:W-:Y:S01]  /*3a60*/  HADD2.F32 R31, -RZ, R31.H0_H0 ;  /* 0x2000001fff1f7230 */ /* 0x000fe20000004100 */
[C---:B------:R-:W-:Y:S01]  /*3a70*/  FSETP.GT.AND P1, PT, R55.reuse, RZ, PT ;  /* 0x000000ff3700720b */ /* 0x040fe20003f24000 */
[----:B------:R-:W-:Y:S01]  /*3a80*/  FMUL R55, R55, R55 ;  /* 0x0000003737377220 */ /* 0x000fe20000400000 */
[----:B------:R-:W-:Y:S01]  /*3a90*/  FMUL R56, R56, UR30 ;  /* 0x0000001e38387c20 */ /* 0x000fe20008400000 */
[----:B------:R-:W-:Y:S01]  /*3aa0*/  FMUL R65, R51, UR30 ;  /* 0x0000001e33417c20 */ /* 0x000fe20008400000 */
[----:B------:R-:W-:Y:S01]  /*3ab0*/  FMUL R67, R31, R31 ;  /* 0x0000001f1f437220 */ /* 0x000fe20000400000 */
[----:B------:R-:W-:Y:S01]  /*3ac0*/  FMUL R30, R30, UR30 ;  /* 0x0000001e1e1e7c20 */ /* 0x000fe20008400000 */
[----:B------:R-:W-:Y:S01]  /*3ad0*/  FSEL R55, R55, RZ, P1 ;  /* 0x000000ff37377208 */ /* 0x000fe20000800000 */
[----:B------:R-:W0:Y:S01]  /*3ae0*/  F2F.BF16.F32 R39, R39 ;  /* 0x0000002700277304 */ /* 0x000e220000202000 */
[----:B------:R-:W-:Y:S01]  /*3af0*/  FSETP.GT.AND P1, PT, R31, RZ, PT ;  /* 0x000000ff1f00720b */ /* 0x000fe20003f24000 */
[----:B------:R-:W-:Y:S01]  /*3b00*/  BSSY.RECONVERGENT B0, `(.L_x_26499) ;  /* 0x0000017000007945 */ /* 0x000fe20003800200 */
[----:B------:R-:W-:Y:S01]  /*3b10*/  SHF.R.U32.HI R28, RZ, 0x10, R29 ;  /* 0x00000010ff1c7819 */ /* 0x000fe2000001161d */
[----:B------:R-:W-:Y:S01]  /*3b20*/  FMUL R57, R55, UR30 ;  /* 0x0000001e37397c20 */ /* 0x000fe20008400000 */
[----:B------:R-:W-:-:S03]  /*3b30*/  FSEL R67, R67, RZ, P1 ;  /* 0x000000ff43437208 */ /* 0x000fc60000800000 */
[----:B------:R-:W3:Y:S01]  /*3b40*/  F2F.BF16.F32 R65, R65 ;  /* 0x0000004100417304 */ /* 0x000ee20000202000 */
[----:B------:R-:W-:Y:S01]  /*3b50*/  FMNMX3 R51, R67, R60, R51, !PT ;  /* 0x0000003c43337276 */ /* 0x000fe20007800033 */
[----:B------:R-:W-:-:S05]  /*3b60*/  HADD2.F32 R28, -RZ, R28.H0_H0 ;  /* 0x2000001cff1c7230 */ /* 0x000fca0000004100 */
[C---:B------:R-:W-:Y:S01]  /*3b70*/  FMUL R50, R28.reuse, R28 ;  /* 0x0000001c1c327220 */ /* 0x040fe20000400000 */
[----:B------:R-:W4:Y:S01]  /*3b80*/  F2F.BF16.F32 R57, R57 ;  /* 0x0000003900397304 */ /* 0x000f220000202000 */
[----:B------:R-:W-:-:S04]  /*3b90*/  FSETP.GT.AND P1, PT, R28, RZ, PT ;  /* 0x000000ff1c00720b */ /* 0x000fc80003f24000 */
[----:B------:R-:W-:-:S03]  /*3ba0*/  FSEL R50, R50, RZ, P1 ;  /* 0x000000ff32327208 */ /* 0x000fc60000800000 */
[----:B------:R0:W0:Y:S08]  /*3bb0*/  F2F.BF16.F32 R60, R30 ;  /* 0x0000001e003c7304 */ /* 0x0000300000202000 */
[----:B------:R-:W0:Y:S01]  /*3bc0*/  F2F.BF16.F32 R56, R56 ;  /* 0x0000003800387304 */ /* 0x000e220000202000 */
[----:B---34-:R-:W-:Y:S05]  /*3bd0*/  @P0 BRA `(.L_x_26500) ;  /* 0x0000000000240947 */ /* 0x018fea0003800000 */
[----:B0-----:R-:W-:Y:S02]  /*3be0*/  IMAD.U32 R28, R60, 0x10000, RZ ;  /* 0x000100003c1c7824 */ /* 0x001fe400078e00ff */
[----:B------:R-:W-:-:S05]  /*3bf0*/  IMAD.WIDE.U32 R30, R56, 0x10000, RZ ;  /* 0x00010000381e7825 */ /* 0x000fca00078e00ff */
[----:B------:R-:W-:Y:S02]  /*3c00*/  LOP3.LUT R31, R31, R28, R39, 0xfe, !PT ;  /* 0x0000001c1f1f7212 */ /* 0x000fe400078efe27 */
[----:B------:R-:W-:Y:S02]  /*3c10*/  IADD3 R28, P1, PT, R32, UR31, RZ ;  /* 0x0000001f201c7c10 */ /* 0x000fe4000ff3e0ff */
[----:B------:R-:W-:Y:S02]  /*3c20*/  LOP3.LUT R30, R30, R61, RZ, 0xfc, !PT ;  /* 0x0000003d1e1e7212 */ /* 0x000fe400078efcff */
[----:B------:R-:W-:Y:S02]  /*3c30*/  IADD3.X R35, PT, PT, R33, UR32, RZ, P1, !PT ;  /* 0x0000002021237c10 */ /* 0x000fe40008ffe4ff */
[----:B------:R-:W-:-:S04]  /*3c40*/  LEA R34, P1, R28, UR8, 0x3 ;  /* 0x000000081c227c11 */ /* 0x000fc8000f8218ff */
[----:B------:R-:W-:-:S05]  /*3c50*/  LEA.HI.X R35, R28, UR9, R35, 0x3, P1 ;  /* 0x000000091c237c11 */ /* 0x000fca00088f1c23 */
[----:B------:R3:W-:Y:S04]  /*3c60*/  STG.E.64 desc[UR22][R34.64], R30 ;  /* 0x0000001e22007986 */ /* 0x0007e8000c101b16 */
.L_x_26500:
[----:B------:R-:W-:Y:S05]  /*3c70*/  BSYNC.RECONVERGENT B0 ;  /* 0x0000000000007941 */ /* 0x000fea0003800200 */
.L_x_26499:
[----:B------:R-:W-:Y:S01]  /*3c80*/  FMUL R64, R50, UR30 ;  /* 0x0000001e32407c20 */ /* 0x000fe20008400000 */
[----:B------:R-:W-:Y:S01]  /*3c90*/  FMUL R62, R67, UR30 ;  /* 0x0000001e433e7c20 */ /* 0x000fe20008400000 */
[----:B------:R-:W-:Y:S01]  /*3ca0*/  FMUL R59, R59, UR30 ;  /* 0x0000001e3b3b7c20 */ /* 0x000fe20008400000 */
[----:B------:R-:W-:Y:S01]  /*3cb0*/  HADD2.F32 R29, -RZ, R29.H0_H0 ;  /* 0x2000001dff1d7230 */ /* 0x000fe20000004100 */
[----:B------:R-:W-:Y:S01]  /*3cc0*/  BSSY.RECONVERGENT B0, `(.L_x_26501) ;  /* 0x0000018000007945 */ /* 0x000fe20003800200 */
[----:B0--3--:R-:W-:Y:S01]  /*3cd0*/  IMAD.WIDE.U32 R30, R60, 0x10000, RZ ;  /* 0x000100003c1e7825 */ /* 0x009fe200078e00ff */
[----:B------:R-:W0:Y:S03]  /*3ce0*/  F2F.BF16.F32 R64, R64 ;  /* 0x0000004000407304 */ /* 0x000e260000202000 */
[C---:B------:R-:W-:Y:S01]  /*3cf0*/  FMUL R61, R29.reuse, R29 ;  /* 0x0000001d1d3d7220 */ /* 0x040fe20000400000 */
[----:B------:R-:W-:-:S02]  /*3d00*/  FSETP.GT.AND P1, PT, R29, RZ, PT ;  /* 0x000000ff1d00720b */ /* 0x000fc40003f24000 */
[----:B-1----:R-:W-:Y:S02]  /*3d10*/  LOP3.LUT R28, R30, R63, RZ, 0xfc, !PT ;  /* 0x0000003f1e1c7212 */ /* 0x002fe400078efcff */
[----:B------:R-:W-:Y:S01]  /*3d20*/  LOP3.LUT R60, R31, R65, RZ, 0xfc, !PT ;  /* 0x000000411f3c7212 */ /* 0x000fe200078efcff */
[----:B------:R-:W1:Y:S01]  /*3d30*/  F2F.BF16.F32 R62, R62 ;  /* 0x0000003e003e7304 */ /* 0x000e620000202000 */
[----:B------:R-:W-:-:S07]  /*3d40*/  FSEL R61, R61, RZ, P1 ;  /* 0x000000ff3d3d7208 */ /* 0x000fce0000800000 */
[----:B------:R-:W3:Y:S01]  /*3d50*/  F2F.BF16.F32 R59, R59 ;  /* 0x0000003b003b7304 */ /* 0x000ee20000202000 */
[----:B0-----:R-:W-:Y:S05]  /*3d60*/  @P0 BRA `(.L_x_26502) ;  /* 0x0000000000340947 */ /* 0x001fea0003800000 */
[----:B------:R-:W-:Y:S01]  /*3d70*/  IMAD.U32 R31, RZ, RZ, UR31 ;  /* 0x0000001fff1f7e24 */ /* 0x000fe2000f8e00ff */
[----:B---3--:R-:W-:Y:S01]  /*3d80*/  SHF.R.U32.HI R30, RZ, 0x10, R59 ;  /* 0x00000010ff1e7819 */ /* 0x008fe2000001163b */
[----:B------:R-:W-:Y:S02]  /*3d90*/  IMAD.U32 R35, RZ, RZ, UR31 ;  /* 0x0000001fff237e24 */ /* 0x000fe4000f8e00ff */
[----:B------:R-:W-:Y:S01]  /*3da0*/  IMAD.U32 R34, RZ, RZ, UR32 ;  /* 0x00000020ff227e24 */ /* 0x000fe2000f8e00ff */
[----:B------:R-:W-:Y:S02]  /*3db0*/  LEA R31, P1, R31, R32, 0x1 ;  /* 0x000000201f1f7211 */ /* 0x000fe400078208ff */
[----:B------:R-:W-:Y:S02]  /*3dc0*/  PRMT R65, R30, 0x5410, R65 ;  /* 0x000054101e417816 */ /* 0x000fe40000000041 */
[----:B------:R-:W-:Y:S01]  /*3dd0*/  LEA.HI.X R34, R35, R33, R34, 0x1, P1 ;  /* 0x0000002123227211 */ /* 0x000fe200008f0c22 */
[----:B------:R-:W-:Y:S01]  /*3de0*/  IMAD.U32 R35, R59, 0x10000, RZ ;  /* 0x000100003b237824 */ /* 0x000fe200078e00ff */
[----:B------:R-:W-:-:S04]  /*3df0*/  LEA R30, P1, R31, UR8, 0x3 ;  /* 0x000000081f1e7c11 */ /* 0x000fc8000f8218ff */
[----:B------:R-:W-:Y:S02]  /*3e00*/  LEA.HI.X R31, R31, UR9, R34, 0x3, P1 ;  /* 0x000000091f1f7c11 */ /* 0x000fe400088f1c22 */
[----:B------:R-:W-:Y:S02]  /*3e10*/  LOP3.LUT R34, R35, R58, RZ, 0xfc, !PT ;  /* 0x0000003a23227212 */ /* 0x000fe400078efcff */
[----:B-1----:R-:W-:-:S05]  /*3e20*/  LOP3.LUT R35, R65, R62, RZ, 0xfc, !PT ;  /* 0x0000003e41237212 */ /* 0x002fca00078efcff */
[----:B------:R0:W-:Y:S02]  /*3e30*/  STG.E.64 desc[UR22][R30.64], R34 ;  /* 0x000000221e007986 */ /* 0x0001e4000c101b16 */
.L_x_26502:
[----:B------:R-:W-:Y:S05]  /*3e40*/  BSYNC.RECONVERGENT B0 ;  /* 0x0000000000007941 */ /* 0x000fea0003800200 */
.L_x_26501:
[----:B------:R-:W-:Y:S01]  /*3e50*/  FMUL R58, R61, UR30 ;  /* 0x0000001e3d3a7c20 */ /* 0x000fe20008400000 */
[----:B------:R-:W-:Y:S01]  /*3e60*/  BSSY.RECONVERGENT B0, `(.L_x_26503) ;  /* 0x0000010000007945 */ /* 0x000fe20003800200 */
[----:B------:R-:W-:Y:S01]  /*3e70*/  LOP3.LUT R13, R0, R11, RZ, 0xfc, !PT ;  /* 0x0000000b000d7212 */ /* 0x000fe200078efcff */
[----:B------:R-:W-:Y:S02]  /*3e80*/  IMAD.U32 R11, R64, 0x10000, RZ ;  /* 0x00010000400b7824 */ /* 0x000fe400078e00ff */
[----:B------:R-:W-:Y:S01]  /*3e90*/  IMAD.U32 R0, R57, 0x10000, RZ ;  /* 0x0001000039007824 */ /* 0x000fe200078e00ff */
[----:B------:R-:W4:Y:S01]  /*3ea0*/  F2F.BF16.F32 R58, R58 ;  /* 0x0000003a003a7304 */ /* 0x000f220000202000 */
[----:B------:R-:W-:Y:S05]  /*3eb0*/  @P0 BRA `(.L_x_26504) ;  /* 0x0000000000280947 */ /* 0x000fea0003800000 */
[----:B0-----:R-:W-:Y:S01]  /*3ec0*/  IMAD.U32 R31, RZ, RZ, UR31 ;  /* 0x0000001fff1f7e24 */ /* 0x001fe2000f8e00ff */
[----:B------:R-:W-:Y:S01]  /*3ed0*/  UIMAD UR5, UR32, 0x3, URZ ;  /* 0x00000003200578a4 */ /* 0x000fe2000f8e02ff */
[----:B------:R-:W-:Y:S02]  /*3ee0*/  SHF.R.U32.HI R57, RZ, 0x10, R57 ;  /* 0x00000010ff397819 */ /* 0x000fe40000011639 */
[----:B------:R-:W-:-:S04]  /*3ef0*/  IMAD.WIDE.U32 R32, R31, 0x3, R32 ;  /* 0x000000031f207825 */ /* 0x000fc800078e0020 */
[----:B------:R-:W-:Y:S01]  /*3f00*/  VIADD R31, R33, UR5 ;  /* 0x00000005211f7c36 */ /* 0x000fe20008000000 */
[C---:B------:R-:W-:Y:S02]  /*3f10*/  LEA R30, P0, R32.reuse, UR8, 0x3 ;  /* 0x00000008201e7c11 */ /* 0x040fe4000f8018ff */
[----:B----4-:R-:W-:Y:S02]  /*3f20*/  LOP3.LUT R33, R11, R58, R57, 0xfe, !PT ;  /* 0x0000003a0b217212 */ /* 0x010fe400078efe39 */
[----:B------:R-:W-:Y:S02]  /*3f30*/  LEA.HI.X R31, R32, UR9, R31, 0x3, P0 ;  /* 0x00000009201f7c11 */ /* 0x000fe400080f1c1f */
[----:B------:R-:W-:-:S05]  /*3f40*/  LOP3.LUT R32, R0, R49, RZ, 0xfc, !PT ;  /* 0x0000003100207212 */ /* 0x000fca00078efcff */
[----:B------:R0:W-:Y:S02]  /*3f50*/  STG.E.64 desc[UR22][R30.64], R32 ;  /* 0x000000201e007986 */ /* 0x0001e4000c101b16 */
.L_x_26504:
[----:B------:R-:W-:Y:S05]  /*3f60*/  BSYNC.RECONVERGENT B0 ;  /* 0x0000000000007941 */ /* 0x000fea0003800200 */
.L_x_26503:
[----:B0-----:R-:W0:Y:S01]  /*3f70*/  S2R R30, SR_CgaCtaId ;  /* 0x00000000001e7919 */ /* 0x001e220000008800 */
        /* <DEDUP_REMOVED lines=8> */
[----:B------:R-:W-:Y:S01]  /*4000*/  LOP3.LUT R19, R5, R54, RZ, 0xfc, !PT ;  /* 0x0000003605137212 */ /* 0x000fe200078efcff */
[----:B------:R-:W-:Y:S01]  /*4010*/  IMAD R31, R34, 0x108, RZ ;  /* 0x00000108221f7824 */ /* 0x000fe200078e02ff */
[----:B------:R-:W-:Y:S01]  /*4020*/  FMNMX3 R51, R46, R51, R55, !PT ;  /* 0x000000332e337276 */ /* 0x000fe20007800037 */
[----:B----4-:R-:W-:Y:S01]  /*4030*/  IMAD.U32 R5, R58, 0x10000, RZ ;  /* 0x000100003a057824 */ /* 0x010fe200078e00ff */
[----:B------:R-:W-:Y:S01]  /*4040*/  BSSY.RECONVERGENT B0, `(.L_x_26505) ;  /* 0x0000088000007945 */ /* 0x000fe20003800200 */
        /* <DEDUP_REMOVED lines=21> */
[----:B-1----:R-:W-:Y:S02]  /*41a0*/  LOP3.LUT R49, R62, R21, R5, 0xfe, !PT ;  /* 0x000000153e317212 */ /* 0x002fe400078efe05 */
[----:B------:R-:W-:-:S02]  /*41b0*/  LOP3.LUT R48, R20, R48, RZ, 0xfc, !PT ;  /* 0x0000003014307212 */ /* 0x000fc400078efcff */
[----:B------:R-:W-:Y:S02]  /*41c0*/  LOP3.LUT R9, R9, 0xf8, RZ, 0xc0, !PT ;  /* 0x000000f809097812 */ /* 0x000fe400078ec0ff */
[----:B---3--:R-:W-:Y:S01]  /*41d0*/  LOP3.LUT R21, R57, R59, R0, 0xfe, !PT ;  /* 0x0000003b39157212 */ /* 0x008fe200078efe00 */
[----:B------:R-:W-:Y:S01]  /*41e0*/  VIADD R0, R67, UR26 ;  /* 0x0000001a43007c36 */ /* 0x000fe20008000000 */
[----:B--2---:R-:W-:Y:S01]  /*41f0*/  LOP3.LUT R20, R47, R56, RZ, 0xfc, !PT ;  /* 0x000000382f147212 */ /* 0x004fe200078efcff */
[----:B------:R-:W-:Y:S01]  /*4200*/  IMAD.IADD R65, R32, 0x1, R9 ;  /* 0x0000000120417824 */ /* 0x000fe200078e0209 */
[----:B------:R-:W-:Y:S02]  /*4210*/  LOP3.LUT R9, R43, R42, RZ, 0xfc, !PT ;  /* 0x0000002a2b097212 */ /* 0x000fe400078efcff */
[----:B------:R-:W-:Y:S02]  /*4220*/  IADD3 R5, PT, PT, -R44, UR26, RZ ;  /* 0x0000001a2c057c10 */ /* 0x000fe4000fffe1ff */
[----:B------:R0:W-:Y:S01]  /*4230*/  STS.64 [R65], R24 ;  /* 0x0000001841007388 */ /* 0x0001e20000000a00 */
        /* <DEDUP_REMOVED lines=8> */
[----:B------:R-:W-:Y:S01]  /*42c0*/  IMAD.IADD R27, R39, 0x1, R27 ;  /* 0x00000001271b7824 */ /* 0x000fe200078e021b */
[----:B------:R-:W-:Y:S01]  /*42d0*/  ISETP.NE.AND P0, PT, R36, RZ, PT ;  /* 0x000000ff2400720c */ /* 0x000fe20003f05270 */
[----:B------:R-:W-:Y:S02]  /*42e0*/  IMAD.MOV.U32 R47, RZ, RZ, R38 ;  /* 0x000000ffff2f7224 */ /* 0x000fe400078e0026 */
        /* <DEDUP_REMOVED lines=9> */
.L_x_26509:
        /* <DEDUP_REMOVED lines=48> */
.L_x_26508:
[----:B------:R-:W-:Y:S05]  /*4680*/  BSYNC.RECONVERGENT B1 ;  /* 0x0000000000017941 */ /* 0x000fea0003800200 */
.L_x_26507:
[----:B------:R-:W-:Y:S05]  /*4690*/  @!P0 BRA `(.L_x_26506) ;  /* 0x0000000000888947 */ /* 0x000fea0003800000 */
[----:B-1----:R-:W-:Y:S01]  /*46a0*/  LOP3.LUT R38, R26, 0x1f, RZ, 0xc0, !PT ;  /* 0x0000001f1a267812 */ /* 0x002fe200078ec0ff */
        /* <DEDUP_REMOVED lines=33> */
.L_x_26506:
[----:B------:R-:W-:Y:S05]  /*48c0*/  BSYNC.RECONVERGENT B0 ;  /* 0x0000000000007941 */ /* 0x000fea0003800200 */
.L_x_26505:
        /* <DEDUP_REMOVED lines=12> */
[----:B0-2---:R-:W-:Y:S02]  /*4990*/  IMAD.U32 R26, RZ, RZ, UR26 ;  /* 0x0000001aff1a7e24 */ /* 0x005fe4000f8e00ff */
[----:B---3--:R-:W-:Y:S02]  /*49a0*/  IMAD R14, R10, 0xc, R11 ;  /* 0x0000000c0a0e7824 */ /* 0x008fe400078e020b */
        /* <DEDUP_REMOVED lines=15> */
.L_x_26514:
        /* <DEDUP_REMOVED lines=11> */
[----:B-1----:R-:W1:Y:S01]  /*4b50*/  @!P4 LDS.64 R24, [R27+-0x10] ;  /* 0xfffff0001b18c984 */ /* 0x002e620000000a00 */
[----:B------:R-:W-:Y:S02]  /*4b60*/  ISETP.GE.U32.AND P1, PT, R57, UR27, PT ;  /* 0x0000001b39007c0c */ /* 0x000fe4000bf26070 */
[----:B------:R-:W-:Y:S02]  /*4b70*/  @!P4 IADD3 R36, P5, PT, R21, R42, RZ ;  /* 0x0000002a1524c210 */ /* 0x000fe40007fbe0ff */
[----:B------:R-:W-:Y:S01]  /*4b80*/  IADD3 R42, P6, PT, R42, UR12, RZ ;  /* 0x0000000c2a2a7c10 */ /* 0x000fe2000ffde0ff */
[----:B------:R-:W2:Y:S02]  /*4b90*/  @!P3 LDS.64 R14, [R27+-0x8] ;  /* 0xfffff8001b0eb984 */ /* 0x000ea40000000a00 */
[----:B------:R-:W-:Y:S01]  /*4ba0*/  @!P4 IMAD.X R39, RZ, RZ, R47, P5 ;  /* 0x000000ffff27c224 */ /* 0x000fe200028e062f */
[----:B------:R-:W-:Y:S01]  /*4bb0*/  @!P4 LEA R40, P5, R36, UR10, 0x3 ;  /* 0x0000000a2428cc11 */ /* 0x000fe2000f8a18ff */
[----:B------:R-:W3:Y:S01]  /*4bc0*/  @!P2 LDS.64 R20, [R27] ;  /* 0x000000001b14a984 */ /* 0x000ee20000000a00 */
[----:B0-----:R-:W-:-:S02]  /*4bd0*/  IMAD.X R47, R47, 0x1, R4, P6 ;  /* 0x000000012f2f7824 */ /* 0x001fc400030e0604 */
[----:B------:R-:W-:Y:S01]  /*4be0*/  @!P4 LEA.HI.X R41, R36, UR4, R39, 0x3, P5 ;  /* 0x000000042429cc11 */ /* 0x000fe2000a8f1c27 */
[----:B------:R0:W4:Y:S01]  /*4bf0*/  @!P1 LDS.64 R22, [R27+0x8] ;  /* 0x000008001b169984 */ /* 0x0001220000000a00 */
[----:B------:R-:W-:Y:S02]  /*4c00*/  @!P3 IADD3 R36, P5, PT, R51, R42, RZ ;  /* 0x0000002a3324b210 */ /* 0x000fe40007fbe0ff */
[----:B------:R-:W-:-:S03]  /*4c10*/  IADD3 R42, P6, PT, R42, UR12, RZ ;  /* 0x0000000c2a2a7c10 */ /* 0x000fc6000ffde0ff */
[----:B------:R-:W-:Y:S01]  /*4c20*/  @!P3 IMAD.X R39, RZ, RZ, R47, P5 ;  /* 0x000000ffff27b224 */ /* 0x000fe200028e062f */
[----:B------:R-:W-:Y:S01]  /*4c30*/  IADD3 R46, P5, PT, R42, UR12, RZ ;  /* 0x0000000c2a2e7c10 */ /* 0x000fe2000ffbe0ff */
[--C-:B------:R-:W-:Y:S02]  /*4c40*/  IMAD.X R47, R47, 0x1, R4.reuse, P6 ;  /* 0x000000012f2f7824 */ /* 0x100fe400030e0604 */
[----:B0-----:R-:W-:Y:S02]  /*4c50*/  VIADD R27, R27, 0x20 ;  /* 0x000000201b1b7836 */ /* 0x001fe40000000000 */
[----:B------:R-:W-:Y:S01]  /*4c60*/  IMAD.X R51, R47, 0x1, R4, P5 ;  /* 0x000000012f337824 */ /* 0x000fe200028e0604 */
[----:B-1----:R0:W-:Y:S01]  /*4c70*/  @!P4 STG.E.64 desc[UR22][R40.64], R24 ;  /* 0x000000182800c986 */ /* 0x0021e2000c101b16 */
        /* <DEDUP_REMOVED lines=18> */
.L_x_26513:
[----:B------:R-:W-:Y:S05]  /*4da0*/  BSYNC.RECONVERGENT B1 ;  /* 0x0000000000017941 */ /* 0x000fea0003800200 */
.L_x_26512:
[----:B------:R-:W-:Y:S05]  /*4db0*/  @!P0 BRA `(.L_x_26511) ;  /* 0x0000000000888947 */ /* 0x000fea0003800000 */
[----:B------:R-:W-:Y:S01]  /*4dc0*/  LOP3.LUT R11, R36, 0x1f, RZ, 0xc0, !PT ;  /* 0x0000001f240b7812 */ /* 0x000fe200078ec0ff */
[----:B------:R-:W-:-:S03]  /*4dd0*/  IMAD.IADD R43, R44, 0x1, R43 ;  /* 0x000000012c2b7824 */ /* 0x000fc600078e022b */
[----:B------:R-:W-:Y:S01]  /*4de0*/  ISETP.GE.U32.AND P0, PT, R11, UR27, PT ;  /* 0x0000001b0b007c0c */ /* 0x000fe2000bf06070 */
[----:B------:R-:W-:-:S12]  /*4df0*/  IMAD R43, R43, 0x8, R32 ;  /* 0x000000082b2b7824 */ /* 0x000fd800078e0220 */
[----:B--2---:R-:W0:Y:S01]  /*4e00*/  @!P0 LDS.64 R14, [R43] ;  /* 0x000000002b0e8984 */ /* 0x004e220000000a00 */
        /* <DEDUP_REMOVED lines=8> */
[----:B----4-:R-:W-:Y:S05]  /*4e90*/  @!P0 BRA `(.L_x_26511) ;  /* 0x0000000000508947 */ /* 0x010fea0003800000 */
        /* <DEDUP_REMOVED lines=20> */
.L_x_26511:
[----:B------:R-:W-:Y:S05]  /*4fe0*/  BSYNC.RECONVERGENT B0 ;  /* 0x0000000000007941 */ /* 0x000fea0003800200 */
.L_x_26510:
        /* <DEDUP_REMOVED lines=10> */
[----:B0-2---:R-:W-:Y:S01]  /*5090*/  IMAD.U32 R26, RZ, RZ, UR26 ;  /* 0x0000001aff1a7e24 */ /* 0x005fe2000f8e00ff */
[----:B------:R-:W-:Y:S01]  /*50a0*/  BSSY.RECONVERGENT B1, `(.L_x_26517) ;  /* 0x0000042000017945 */ /* 0x000fe20003800200 */
[----:B------:R-:W-:Y:S02]  /*50b0*/  IMAD R6, R10, 0xc, R63 ;  /* 0x0000000c0a067824 */ /* 0x000fe400078e023f */
        /* <DEDUP_REMOVED lines=15> */
.L_x_26519:
[C---:B------:R-:W-:Y:S01]  /*51b0*/  VIADD R4, R27.reuse, 0xffffffff ;  /* 0xffffffff1b047836 */ /* 0x040fe20000000000 */
[C---:B0--34-:R-:W-:Y:S01]  /*51c0*/  LOP3.LUT R14, R27.reuse, 0x1f, RZ, 0xc0, !PT ;  /* 0x0000001f1b0e7812 */ /* 0x059fe200078ec0ff */
[C---:B------:R-:W-:Y:S02]  /*51d0*/  VIADD R6, R27.reuse, 0x1e ;  /* 0x0000001e1b067836 */ /* 0x040fe40000000000 */
[----:B------:R-:W-:Y:S01]  /*51e0*/  VIADD R7, R27, 0x1d ;  /* 0x0000001d1b077836 */ /* 0x000fe20000000000 */
[----:B-1----:R-:W-:Y:S01]  /*51f0*/  LOP3.LUT R24, R4, 0x1f, RZ, 0xc0, !PT ;  /* 0x0000001f04187812 */ /* 0x002fe200078ec0ff */
[----:B0-----:R-:W-:Y:S01]  /*5200*/  IMAD.MOV.U32 R4, RZ, RZ, R49 ;  /* 0x000000ffff047224 */ /* 0x001fe200078e0031 */
        /* <DEDUP_REMOVED lines=19> */
[----:B------:R-:W-:Y:S02]  /*5340*/  @!P3 LEA R24, P5, R25, UR10, 0x3 ;  /* 0x0000000a1918bc11 */ /* 0x000fe4000f8a18ff */
        /* <DEDUP_REMOVED lines=23> */
.L_x_26518:
[----:B------:R-:W-:Y:S05]  /*54c0*/  BSYNC.RECONVERGENT B1 ;  /* 0x0000000000017941 */ /* 0x000fea0003800200 */
.L_x_26517:
[----:B------:R-:W-:Y:S05]  /*54d0*/  @!P0 BRA `(.L_x_26516) ;  /* 0x0000000000888947 */ /* 0x000fea0003800000 */
[----:B0--34-:R-:W-:Y:S01]  /*54e0*/  LOP3.LUT R14, R27, 0x1f, RZ, 0xc0, !PT ;  /* 0x0000001f1b0e7812 */ /* 0x019fe200078ec0ff */
        /* <DEDUP_REMOVED lines=33> */
.L_x_26516:
[----:B------:R-:W-:Y:S05]  /*5700*/  BSYNC.RECONVERGENT B0 ;  /* 0x0000000000007941 */ /* 0x000fea0003800200 */
.L_x_26515:
[----:B------:R-:W-:Y:S01]  /*5710*/  BAR.SYNC.DEFER_BLOCKING 0x0 ;  /* 0x0000000000007b1d */ /* 0x000fe20000010000 */
[----:B------:R-:W-:Y:S01]  /*5720*/  ISETP.LT.U32.AND P0, PT, R44, UR26, PT ;  /* 0x0000001a2c007c0c */ /* 0x000fe2000bf01070 */
[----:B0-234-:R-:W-:-:S04]  /*5730*/  IMAD R14, R10, 0xc, R45 ;  /* 0x0000000c0a0e7824 */ /* 0x01dfc800078e022d */
        /* <DEDUP_REMOVED lines=18> */
[----:B0-----:R-:W0:Y:S01]  /*5860*/  LDC R29, c[0x0][0x3d4] ;  /* 0x0000f500ff1d7b82 */ /* 0x001e220000000800 */
[----:B------:R-:W-:Y:S02]  /*5870*/  IMAD R31, R10, 0x20, R31 ;  /* 0x000000200a1f7824 */ /* 0x000fe400078e021f */
[----:B------:R-:W-:-:S03]  /*5880*/  IMAD.IADD R7, R5, 0x1, -R6 ;  /* 0x0000000105077824 */ /* 0x000fc600078e0a06 */
[----:B------:R-:W-:Y:S01]  /*5890*/  IADD3 R30, PT, PT, R31, 0x10, R30 ;  /* 0x000000101f1e7810 */ /* 0x000fe20007ffe01e */
[----:B------:R-:W-:-:S07]  /*58a0*/  IMAD.MOV R0, RZ, RZ, -R7 ;  /* 0x000000ffff007224 */ /* 0x000fce00078e0a07 */
.L_x_26524:
[C---:B--2---:R-:W-:Y:S01]  /*58b0*/  LOP3.LUT R8, R3.reuse, 0x1f, RZ, 0xc0, !PT ;  /* 0x0000001f03087812 */ /* 0x044fe200078ec0ff */
        /* <DEDUP_REMOVED lines=8> */
[----:B-1----:R-:W-:-:S02]  /*5940*/  LOP3.LUT R24, R3, 0x1f, RZ, 0xc0, !PT ;  /* 0x0000001f03187812 */ /* 0x002fc400078ec0ff */
        /* <DEDUP_REMOVED lines=9> */
[----:B------:R-:W-:-:S02]  /*59e0*/  IMAD.X R27, R27, 0x1, R4, P5 ;  /* 0x000000011b1b7824 */ /* 0x000fc400028e0604 */
[----:B------:R-:W-:Y:S01]  /*59f0*/  @!P4 LEA.HI.X R19, R3, UR4, R14, 0x3, P6 ;  /* 0x000000040313cc11 */ /* 0x000fe2000b0f1c0e */
[----:B------:R-:W-:Y:S01]  /*5a00*/  @!P1 LDS.64 R16, [R30+0x8] ;  /* 0x000008001e109984 */ /* 0x000fe20000000a00 */
[----:B------:R-:W-:Y:S02]  /*5a10*/  @!P3 IADD3 R3, P5, PT, R20, R11, RZ ;  /* 0x0000000b1403b210 */ /* 0x000fe40007fbe0ff */
[----:B------:R-:W-:Y:S01]  /*5a20*/  IADD3 R11, P6, PT, R11, UR12, RZ ;  /* 0x0000000c0b0b7c10 */ /* 0x000fe2000ffde0ff */
[----:B------:R2:W3:Y:S02]  /*5a30*/  @!P2 LDS.64 R14, [R30] ;  /* 0x000000001e0ea984 */ /* 0x0004e40000000a00 */
[----:B------:R-:W-:Y:S01]  /*5a40*/  @!P3 IMAD.X R22, RZ, RZ, R27, P5 ;  /* 0x000000ffff16b224 */ /* 0x000fe200028e061b */
[----:B------:R-:W-:Y:S01]  /*5a50*/  @!P3 LEA R20, P5, R3, UR10, 0x3 ;  /* 0x0000000a0314bc11 */ /* 0x000fe2000f8a18ff */
[----:B------:R-:W-:-:S03]  /*5a60*/  IMAD.X R27, R27, 0x1, R4, P6 ;  /* 0x000000011b1b7824 */ /* 0x000fc600030e0604 */
[----:B------:R-:W-:Y:S01]  /*5a70*/  @!P3 LEA.HI.X R21, R3, UR4, R22, 0x3, P5 ;  /* 0x000000040315bc11 */ /* 0x000fe2000a8f1c16 */
[----:B--2---:R-:W-:Y:S01]  /*5a80*/  VIADD R30, R30, 0x20 ;  /* 0x000000201e1e7836 */ /* 0x004fe20000000000 */
        /* <DEDUP_REMOVED lines=13> */
[----:B---3--:R2:W-:Y:S01]  /*5b60*/  @!P2 STG.E.64 desc[UR22][R22.64], R14 ;  /* 0x0000000e1600a986 */ /* 0x0085e2000c101b16 */
[----:B------:R-:W-:-:S03]  /*5b70*/  ISETP.NE.AND P2, PT, R0, RZ, PT ;  /* 0x000000ff0000720c */ /* 0x000fc60003f45270 */
[----:B------:R2:W-:Y:S01]  /*5b80*/  @!P1 STG.E.64 desc[UR22][R24.64], R16 ;  /* 0x0000001018009986 */ /* 0x0005e2000c101b16 */
[----:B------:R-:W-:-:S05]  /*5b90*/  IADD3 R11, P1, PT, R11, UR12, RZ ;  /* 0x0000000c0b0b7c10 */ /* 0x000fca000ff3e0ff */
[----:B------:R-:W-:-:S04]  /*5ba0*/  IMAD.X R27, R27, 0x1, R4, P1 ;  /* 0x000000011b1b7824 */ /* 0x000fc800008e0604 */
[----:B------:R-:W-:Y:S05]  /*5bb0*/  @P2 BRA `(.L_x_26524) ;  /* 0xfffffffc003c2947 */ /* 0x000fea000383ffff */
.L_x_26523:
[----:B------:R-:W-:Y:S05]  /*5bc0*/  BSYNC.RECONVERGENT B1 ;  /* 0x0000000000017941 */ /* 0x000fea0003800200 */
.L_x_26522:
[----:B------:R-:W-:Y:S05]  /*5bd0*/  @!P0 BRA `(.L_x_26521) ;  /* 0x0000000000888947 */ /* 0x000fea0003800000 */
[----:B------:R-:W-:Y:S01]  /*5be0*/  LOP3.LUT R0, R3, 0x1f, RZ, 0xc0, !PT ;  /* 0x0000001f03007812 */ /* 0x000fe200078ec0ff */
[----:B------:R-:W-:-:S03]  /*5bf0*/  IMAD.IADD R7, R44, 0x1, R7 ;  /* 0x000000012c077824 */ /* 0x000fc600078e0207 */
[----:B------:R-:W-:Y:S01]  /*5c00*/  ISETP.GE.U32.AND P0, PT, R0, UR27, PT ;  /* 0x0000001b00007c0c */ /* 0x000fe2000bf06070 */
[----:B------:R-:W-:-:S12]  /*5c10*/  IMAD R7, R7, 0x8, R32 ;  /* 0x0000000807077824 */ /* 0x000fd800078e0220 */
[----:B0-2---:R-:W0:Y:S01]  /*5c20*/  @!P0 LDS.64 R8, [R7] ;  /* 0x0000000007088984 */ /* 0x005e220000000a00 */
        /* <DEDUP_REMOVED lines=29> */
.L_x_26521:
[----:B------:R-:W-:Y:S05]  /*5e00*/  BSYNC.RECONVERGENT B0 ;  /* 0x0000000000007941 */ /* 0x000fea0003800200 */
.L_x_26520:
        /* <DEDUP_REMOVED lines=9> */
[----:B0-2---:R-:W-:Y:S02]  /*5ea0*/  @!P0 MOV R9, 0x400 ;  /* 0x0000040000098802 */ /* 0x005fe40000000f00 */
[----:B----4-:R-:W-:-:S05]  /*5eb0*/  FMNMX R3, R50, R3, !PT ;  /* 0x0000000332037209 */ /* 0x010fca0007800000 */
        /* <DEDUP_REMOVED lines=23> */
[----:B0-2---:R-:W0:Y:S02]  /*6030*/  SHFL.DOWN PT, R3, R0, 0x4, 0x1f ;  /* 0x08801f0000037f89 */ /* 0x005e2400000e0000 */
[----:B0-----:R-:W-:-:S05]  /*6040*/  FMNMX R3, R3, R0, !PT ;  /* 0x0000000003037209 */ /* 0x001fca0007800000 */
[----:B------:R-:W0:Y:S02]  /*6050*/  SHFL.DOWN PT, R4, R3, 0x2, 0x1f ;  /* 0x08401f0003047f89 */ /* 0x000e2400000e0000 */
[----:B0-----:R-:W-:-:S05]  /*6060*/  FMNMX R4, R3, R4, !PT ;  /* 0x0000000403047209 */ /* 0x001fca0007800000 */
[----:B------:R0:W2:Y:S02]  /*6070*/  SHFL.DOWN PT, R5, R4, 0x1, 0x1f ;  /* 0x08201f0004057f89 */ /* 0x0000a400000e0000 */
.L_x_26533:
[----:B------:R-:W-:Y:S02]  /*6080*/  ISETP.NE.AND P0, PT, R2, RZ, PT ;  /* 0x000000ff0200720c */ /* 0x000fe40003f05270 */
[----:B--2---:R-:W-:-:S11]  /*6090*/  FMNMX R3, R4, R5, !PT ;  /* 0x0000000504037209 */ /* 0x004fd60007800000 */
[----:B------:R-:W-:Y:S05]  /*60a0*/  @P0 BRA `(.L_x_26526) ;  /* 0x0000000000080947 */ /* 0x000fea0003800000 */
[----:B0-----:R-:W0:Y:S02]  /*60b0*/  LDC.64 R4, c[0x0][0x3a8] ;  /* 0x0000ea00ff047b82 */ /* 0x001e240000000a00 */
[----:B0-----:R2:W-:Y:S02]  /*60c0*/  REDG.E.MAX.S32.STRONG.GPU desc[UR22][R4.64], R3 ;  /* 0x000000030400798e */ /* 0x0015e4000d12e316 */
.L_x_26526:
[----:B------:R-:W-:Y:S05]  /*60d0*/  BSYNC B0 ;  /* 0x0000000000007941 */ /* 0x000fea0003800000 */
.L_x_26525:
        /* <DEDUP_REMOVED lines=11> */
[----:B012---:R-:W-:Y:S05]  /*6190*/  CALL.REL.NOINC `($__internal_675_$__cuda_sm20_rcp_rn_f32_slowpath) ;  /* 0x0000000400987944 */ /* 0x007fea0003c00000 */
[----:B------:R-:W-:Y:S05]  /*61a0*/  BRA `(.L_x_26529) ;  /* 0x0000000000147947 */ /* 0x000fea0003800000 */
.L_x_26528:
[----:B--23--:R-:W2:Y:S01]  /*61b0*/  MUFU.RCP R5, UR30 ;  /* 0x0000001e00057d08 */ /* 0x00cea20008001000 */
[----:B------:R-:W-:-:S04]  /*61c0*/  IMAD.U32 R0, RZ, RZ, UR30 ;  /* 0x0000001eff007e24 */ /* 0x000fc8000f8e00ff */
[----:B--2---:R-:W-:-:S04]  /*61d0*/  FFMA R0, R5, R0, -1 ;  /* 0xbf80000005007423 */ /* 0x004fc80000000000 */
[----:B------:R-:W-:-:S04]  /*61e0*/  FADD.FTZ R0, -R0, -RZ ;  /* 0x800000ff00007221 */ /* 0x000fc80000010100 */
[----:B------:R-:W-:-:S07]  /*61f0*/  FFMA R5, R5, R0, R5 ;  /* 0x0000000005057223 */ /* 0x000fce0000000005 */
.L_x_26529:
[----:B------:R-:W2:Y:S02]  /*6200*/  LDC.64 R2, c[0x0][0x3b0] ;  /* 0x0000ec00ff027b82 */ /* 0x000ea40000000a00 */
[----:B--2---:R-:W-:Y:S01]  /*6210*/  STG.E desc[UR22][R2.64], R5 ;  /* 0x0000000502007986 */ /* 0x004fe2000c101916 */
[----:B------:R-:W-:Y:S05]  /*6220*/  EXIT ;  /* 0x000000000000794d */ /* 0x000fea0003800000 */
.L_x_26527:
[----:B------:R-:W-:Y:S02]  /*6230*/  IMAD.MOV.U32 R7, RZ, RZ, 0x4 ;  /* 0x00000004ff077424 */ /* 0x000fe400078e00ff */
[----:B------:R-:W-:Y:S02]  /*6240*/  IMAD.MOV.U32 R9, RZ, RZ, 0x1f ;  /* 0x0000001fff097424 */ /* 0x000fe400078e00ff */
[----:B------:R-:W-:-:S07]  /*6250*/  IMAD.MOV.U32 R6, RZ, RZ, -0x1 ;  /* 0xffffffffff067424 */ /* 0x000fce00078e00ff */
[----:B012---:R-:W-:Y:S05]  /*6260*/  WARPSYNC.COLLECTIVE R6, `(.L_x_26530) ;  /* 0x0000000006087348 */ /* 0x007fea0003c00000 */
[----:B--2---:R2:W3:Y:S02]  /*6270*/  SHFL.DOWN P0, R5, R0, R7, R9 ;  /* 0x0800000700057389 */ /* 0x0044e40000000009 */
[----:B0123--:R-:W-:Y:S05]  /*6280*/  ENDCOLLECTIVE ;  /* 0x000000000000791b */ /* 0x00ffea0003800000 */
.L_x_26530:
[----:B------:R-:W-:Y:S02]  /*6290*/  IMAD.MOV.U32 R7, RZ, RZ, 0x2 ;  /* 0x00000002ff077424 */ /* 0x000fe400078e00ff */
[----:B------:R-:W-:-:S05]  /*62a0*/  IMAD.MOV.U32 R3, RZ, RZ, R5 ;  /* 0x000000ffff037224 */ /* 0x000fca00078e0005 */
[----:B------:R-:W-:-:S05]  /*62b0*/  FMNMX R3, R3, R0, !PT ;  /* 0x0000000003037209 */ /* 0x000fca0007800000 */
[----:B------:R-:W-:-:S07]  /*62c0*/  IMAD.MOV.U32 R0, RZ, RZ, R3 ;  /* 0x000000ffff007224 */ /* 0x000fce00078e0003 */
[----:B------:R-:W-:Y:S05]  /*62d0*/  WARPSYNC.COLLECTIVE R6, `(.L_x_26531) ;  /* 0x0000000006087348 */ /* 0x000fea0003c00000 */
[----:B------:R0:W1:Y:S02]  /*62e0*/  SHFL.DOWN P0, R5, R0, R7, R9 ;  /* 0x0800000700057389 */ /* 0x0000640000000009 */
[----:B01----:R-:W-:Y:S05]  /*62f0*/  ENDCOLLECTIVE ;  /* 0x000000000000791b */ /* 0x003fea0003800000 */
.L_x_26531:
[----:B------:R-:W-:Y:S02]  /*6300*/  IMAD.MOV.U32 R7, RZ, RZ, 0x1 ;  /* 0x00000001ff077424 */ /* 0x000fe400078e00ff */
[----:B------:R-:W-:-:S05]  /*6310*/  IMAD.MOV.U32 R4, RZ, RZ, R5 ;  /* 0x000000ffff047224 */ /* 0x000fca00078e0005 */
[----:B------:R-:W-:-:S05]  /*6320*/  FMNMX R4, R3, R4, !PT ;  /* 0x0000000403047209 */ /* 0x000fca0007800000 */
[----:B------:R-:W-:-:S07]  /*6330*/  IMAD.MOV.U32 R0, RZ, RZ, R4 ;  /* 0x000000ffff007224 */ /* 0x000fce00078e0004 */
[----:B------:R-:W-:Y:S05]  /*6340*/  WARPSYNC.COLLECTIVE R6, `(.L_x_26532) ;  /* 0x0000000006087348 */ /* 0x000fea0003c00000 */
[----:B------:R0:W1:Y:S02]  /*6350*/  SHFL.DOWN P0, R5, R0, R7, R9 ;  /* 0x0800000700057389 */ /* 0x0000640000000009 */
[----:B01----:R-:W-:Y:S05]  /*6360*/  ENDCOLLECTIVE ;  /* 0x000000000000791b */ /* 0x003fea0003800000 */
.L_x_26532:
[----:B------:R-:W-:Y:S05]  /*6370*/  BRA `(.L_x_26533) ;  /* 0xfffffffc00407947 */ /* 0x000fea000383ffff */
        .weak           $__internal_674_$__cuda_sm20_div_u64
        .type           $__internal_674_$__cuda_sm20_div_u64,@function
        .size           $__internal_674_$__cuda_sm20_div_u64,($__internal_675_$__cuda_sm20_rcp_rn_f32_slowpath - $__internal_674_$__cuda_sm20_div_u64)
$__internal_674_$__cuda_sm20_div_u64:
        /* <DEDUP_REMOVED lines=71> */
[----:B------:R-:W-:Y:S11]  /*67f0*/  RET.REL.NODEC R2 `(_ZN18transformer_engine6detail38cast_transpose_fused_kernel_notalignedILb0ELb0ELb1EfNS_16CTDBiasDActParamI6__halfS3_13__nv_bfloat16fEELi4ELi4ENS_5EmptyEXadL_ZNS_5sreluIffEET_T0_RKS6_EEEEvT3_mmm) ;  /* 0xffffff9802007950 */ /* 0x000ff60003c3ffff */
        .weak           $__internal_675_$__cuda_sm20_rcp_rn_f32_slowpath
        .type           $__internal_675_$__cuda_sm20_rcp_rn_f32_slowpath,@function
        .size           $__internal_675_$__cuda_sm20_rcp_rn_f32_slowpath,(.L_x_29976 - $__internal_675_$__cuda_sm20_rcp_rn_f32_slowpath)
$__internal_675_$__cuda_sm20_rcp_rn_f32_slowpath:
        /* <DEDUP_REMOVED lines=15> */
.L_x_26534:
        /* <DEDUP_REMOVED lines=33> */
.L_x_26536:
[----:B------:R0:W1:Y:S02]  /*6b00*/  MUFU.RCP R2, R0 ;  /* 0x0000000000027308 */ /* 0x0000640000001000 */
.L_x_26535:
[----:B-1-3--:R-:W-:Y:S02]  /*6b10*/  IMAD.MOV.U32 R5, RZ, RZ, R2 ;  /* 0x000000ffff057224 */ /* 0x00afe400078e0002 */
[----:B------:R-:W-:Y:S02]  /*6b20*/  IMAD.MOV.U32 R2, RZ, RZ, R7 ;  /* 0x000000ffff027224 */ /* 0x000fe400078e0007 */
[----:B------:R-:W-:-:S04]  /*6b30*/  IMAD.MOV.U32 R3, RZ, RZ, 0x0 ;  /* 0x00000000ff037424 */ /* 0x000fc800078e00ff */
[----:B0-2---:R-:W-:Y:S05]  /*6b40*/  RET.REL.NODEC R2 `(_ZN18transformer_engine6detail38cast_transpose_fused_kernel_notalignedILb0ELb0ELb1EfNS_16CTDBiasDActParamI6__halfS3_13__nv_bfloat16fEELi4ELi4ENS_5EmptyEXadL_ZNS_5sreluIffEET_T0_RKS6_EEEEvT3_mmm) ;  /* 0xffffff94022c7950 */ /* 0x005fea0003c3ffff */
.L_x_26537:
        /* <DEDUP_REMOVED lines=11> */
.L_x_29976:


//--------------------- .text._ZN18transformer_engine6detail38cast_transpose_fused_kernel_notalignedILb0ELb0ELb1EfNS_16CTDBiasDActParamI6__halfS3_S3_fEELi4ELi4ENS_5EmptyEXadL_ZNS_5sreluIffEET_T0_RKS5_EEEEvT3_mmm --------------------------
	.section	.text._ZN18transformer_engine6detail38cast_transpose_fused_kernel_notalignedILb0ELb0ELb1EfNS_16CTDBiasDActParamI6__halfS3_S3_fEELi4ELi4ENS_5EmptyEXadL_ZNS_5sreluIffEET_T0_RKS5_EEEEvT3_mmm,"ax",@progbits
	.align	128
        .global         _ZN18transformer_engine6detail38cast_transpose_fused_kernel_notalignedILb0ELb0ELb1EfNS_16CTDBiasDActParamI6__halfS3_S3_fEELi4ELi4ENS_5EmptyEXadL_ZNS_5sreluIffEET_T0_RKS5_EEEEvT3_mmm
        .type           _ZN18transformer_engine6detail38cast_transpose_fused_kernel_notalignedILb0ELb0ELb1EfNS_16CTDBiasDActParamI6__halfS3_S3_fEELi4ELi4ENS_5EmptyEXadL_ZNS_5sreluIffEET_T0_RKS5_EEEEvT3_mmm,@function
        .size           _ZN18transformer_engine6detail38cast_transpose_fused_kernel_notalignedILb0ELb0ELb1EfNS_16CTDBiasDActParamI6__halfS3_S3_fEELi4ELi4ENS_5EmptyEXadL_ZNS_5sreluIffEET_T0_RKS5_EEEEvT3_mmm,(.L_x_29978 - _ZN18transformer_engine6detail38cast_transpose_fused_kernel_notalignedILb0ELb0ELb1EfNS_16CTDBiasDActParamI6__halfS3_S3_fEELi4ELi4ENS_5EmptyEXadL_ZNS_5sreluIffEET_T0_RKS5_EEEEvT3_mmm)
        .other          _ZN18transformer_engine6detail38cast_transpose_fused_kernel_notalignedILb0ELb0ELb1EfNS_16CTDBiasDActParamI6__halfS3_S3_fEELi4ELi4ENS_5EmptyEXadL_ZNS_5sreluIffEET_T0_RKS5_EEEEvT3_mmm,@"STO_CUDA_ENTRY STV_DEFAULT"
_ZN18transformer_engine6detail38cast_transpose_fused_kernel_notalignedILb0ELb0ELb1EfNS_16CTDBiasDActParamI6__halfS3_S3_fEELi4ELi4ENS_5EmptyEXadL_ZNS_5sreluIffEET_T0_RKS5_EEEEvT3_mmm:
.text._ZN18transformer_engine6detail38cast_transpose_fused_kernel_notalignedILb0ELb0ELb1EfNS_16CTDBiasDActParamI6__halfS3_S3_fEELi4ELi4ENS_5EmptyEXadL_ZNS_5sreluIffEET_T0_RKS5_EEEEvT3_mmm:
        /* <DEDUP_REMOVED lines=43> */
.L_x_26538:
[----:B------:R-:W-:-:S07]  /*02b0*/  MOV R6, 0x2d0 ;  /* 0x000002d000067802 */ /* 0x000fce0000000f00 */
[----:B------:R-:W-:Y:S05]  /*02c0*/  CALL.REL.NOINC `($__internal_676_$__cuda_sm20_div_u64) ;  /* 0x00000060002c7944 */ /* 0x000fea0003c00000 */
        /* <DEDUP_REMOVED lines=11> */
.L_x_26539:
        /* <DEDUP_REMOVED lines=235> */
[----:B------:R-:W0:Y:S01]  /*1230*/  F2F.F16.F32 R48, R48 ;  /* 0x0000003000307304 */ /* 0x000e220000200800 */
[----:B------:R-:W-:-:S07]  /*1240*/  IADD3 R16, P4, PT, R7, R2, RZ ;  /* 0x0000000207107210 */ /* 0x000fce0007f9e0ff */
[----:B------:R-:W1:Y:S01]  /*1250*/  F2F.F16.F32 R42, R42 ;  /* 0x0000002a002a7304 */ /* 0x000e620000200800 */
[----:B------:R-:W-:-:S07]  /*1260*/  FMNMX3 R20, R28, R20, R29, !PT ;  /* 0x000000141c147276 */ /* 0x000fce000780001d */
[----:B------:R-:W2:Y:S01]  /*1270*/  F2F.F16.F32 R47, R47 ;  /* 0x0000002f002f7304 */ /* 0x000ea20000200800 */
[----:B------:R-:W-:-:S07]  /*1280*/  IMAD.X R17, RZ, RZ, R8, P4 ;  /* 0x000000ffff117224 */ /* 0x000fce00020e0608 */
        /* <DEDUP_REMOVED lines=35> */
.L_x_26541:
[----:B------:R-:W-:Y:S05]  /*14c0*/  BSYNC.RECONVERGENT B0 ;  /* 0x0000000000007941 */ /* 0x000fea0003800200 */
.L_x_26540:
        /* <DEDUP_REMOVED lines=10> */
.L_x_26543:
[----:B------:R-:W-:Y:S05]  /*1570*/  BSYNC.RECONVERGENT B0 ;  /* 0x0000000000007941 */ /* 0x000fea0003800200 */
.L_x_26542:
        /* <DEDUP_REMOVED lines=15> */
.L_x_26545:
[----:B------:R-:W-:Y:S05]  /*1670*/  BSYNC.RECONVERGENT B0 ;  /* 0x0000000000007941 */ /* 0x000fea0003800200 */
.L_x_26544:
        /* <DEDUP_REMOVED lines=12> */
.L_x_26547:
[----:B------:R-:W-:Y:S05]  /*1740*/  BSYNC.RECONVERGENT B0 ;  /* 0x0000000000007941 */ /* 0x000fea0003800200 */
.L_x_26546:
        /* <DEDUP_REMOVED lines=89> */
[----:B0-----:R0:W-:Y:S04]  /*1ce0*/  F2F.F16.F32 R18, R38 ;  /* 0x0000002600127304 */ /* 0x0011e80000200800 */
        /* <DEDUP_REMOVED lines=34> */
[----:B------:R0:W-:Y:S01]  /*1f10*/  F2F.F16.F32 R21, R39 ;  /* 0x0000002700157304 */ /* 0x0001e20000200800 */
[----:B------:R-:W-:Y:S01]  /*1f20*/  FMUL R20, R30, UR30 ;  /* 0x0000001e1e147c20 */ /* 0x000fe20008400000 */
[----:B------:R-:W-:Y:S01]  /*1f30*/  FMUL R31, R28, UR30 ;  /* 0x0000001e1c1f7c20 */ /* 0x000fe20008400000 */
[----:B------:R-:W-:Y:S01]  /*1f40*/  IADD3 R28, P4, PT, R26, UR14, RZ ;  /* 0x0000000e1a1c7c10 */ /* 0x000fe2000ff9e0ff */
[----:B------:R-:W-:Y:S01]  /*1f50*/  FMUL R33, R55, UR30 ;  /* 0x0000001e37217c20 */ /* 0x000fe20008400000 */
[----:B------:R-:W-:Y:S01]  /*1f60*/  FMNMX3 R50, R30, R50, R53, !PT ;  /* 0x000000321e327276 */ /* 0x000fe20007800035 */
[----:B------:R-:W-:Y:S01]  /*1f70*/  FMUL R30, R29, UR30 ;  /* 0x0000001e1d1e7c20 */ /* 0x000fe20008400000 */
[----:B0-----:R-:W-:Y:S01]  /*1f80*/  FMUL R39, R53, UR30 ;  /* 0x0000001e35277c20 */ /* 0x001fe20008400000 */
[----:B------:R-:W0:Y:S01]  /*1f90*/  F2F.F16.F32 R32, R32 ;  /* 0x0000002000207304 */ /* 0x000e220000200800 */
[----:B------:R-:W-:Y:S01]  /*1fa0*/  IADD3.X R29, PT, PT, R27, UR15, RZ, P4, !PT ;  /* 0x0000000f1b1d7c10 */ /* 0x000fe2000a7fe4ff */
[----:B------:R-:W-:-:S06]  /*1fb0*/  VIADD R25, R3, 0x1d ;  /* 0x0000001d03197836 */ /* 0x000fcc0000000000 */
[----:B------:R-:W1:Y:S01]  /*1fc0*/  F2F.F16.F32 R14, R14 ;  /* 0x0000000e000e7304 */ /* 0x000e620000200800 */
[----:B------:R-:W-:-:S07]  /*1fd0*/  FMUL R38, R54, UR30 ;  /* 0x0000001e36267c20 */ /* 0x000fce0008400000 */
        /* <DEDUP_REMOVED lines=8> */
[----:B------:R-:W1:Y:S08]  /*2060*/  F2F.F16.F32 R26, R31 ;  /* 0x0000001f001a7304 */ /* 0x000e700000200800 */
[----:B------:R-:W1:Y:S01]  /*2070*/  F2F.F16.F32 R27, R30 ;  /* 0x0000001e001b7304 */ /* 0x000e620000200800 */
[----:B------:R-:W-:Y:S01]  /*2080*/  LOP3.LUT R25, R25, 0x1f, RZ, 0xc0, !PT ;  /* 0x0000001f19197812 */ /* 0x000fe200078ec0ff */
[----:B------:R-:W-:Y:S01]  /*2090*/  BSSY.RECONVERGENT B0, `(.L_x_26548) ;  /* 0x000000e000007945 */ /* 0x000fe20003800200 */
[----:B------:R-:W-:Y:S01]  /*20a0*/  FMUL R56, R56, UR30 ;  /* 0x0000001e38387c20 */ /* 0x000fe20008400000 */
[----:B0-----:R-:W-:Y:S01]  /*20b0*/  IMAD.U32 R54, R32, 0x10000, RZ ;  /* 0x0001000020367824 */ /* 0x001fe200078e00ff */
[----:B------:R-:W-:-:S03]  /*20c0*/  ISETP.LT.U32.AND P0, PT, R25, UR26, !P0 ;  /* 0x0000001a19007c0c */ /* 0x000fc6000c701070 */
[----:B------:R0:W1:Y:S02]  /*20d0*/  F2F.F16.F32 R24, R38 ;  /* 0x0000002600187304 */ /* 0x0000640000200800 */
        /* <DEDUP_REMOVED lines=9> */
.L_x_26549:
[----:B------:R-:W-:Y:S05]  /*2170*/  BSYNC.RECONVERGENT B0 ;  /* 0x0000000000007941 */ /* 0x000fea0003800200 */
.L_x_26548:
        /* <DEDUP_REMOVED lines=11> */
.L_x_26551:
[----:B------:R-:W-:Y:S05]  /*2230*/  BSYNC.RECONVERGENT B0 ;  /* 0x0000000000007941 */ /* 0x000fea0003800200 */
.L_x_26550:
        /* <DEDUP_REMOVED lines=17> */
.L_x_26553:
[----:B------:R-:W-:Y:S05]  /*2350*/  BSYNC.RECONVERGENT B0 ;  /* 0x0000000000007941 */ /* 0x000fea0003800200 */
.L_x_26552:
        /* <DEDUP_REMOVED lines=12> */
.L_x_26555:
[----:B------:R-:W-:Y:S05]  /*2420*/  BSYNC.RECONVERGENT B0 ;  /* 0x0000000000007941 */ /* 0x000fea0003800200 */
.L_x_26554:
        /* <DEDUP_REMOVED lines=88> */
[----:B------:R-:W-:Y:S01]  /*29b0*/  F2F.F16.F32 R59, R59 ;  /* 0x0000003b003b7304 */ /* 0x000fe20000200800 */
        /* <DEDUP_REMOVED lines=22> */
[----:B------:R-:W0:Y:S01]  /*2b20*/  F2F.F16.F32 R55, R55 ;  /* 0x0000003700377304 */ /* 0x000e220000200800 */
        /* <DEDUP_REMOVED lines=18> */
[----:B------:R1:W2:Y:S01]  /*2c50*/  F2F.F16.F32 R9, R42 ;  /* 0x0000002a00097304 */ /* 0x0002a20000200800 */
        /* <DEDUP_REMOVED lines=9> */
[----:B------:R-:W3:Y:S01]  /*2cf0*/  F2F.F16.F32 R24, R24 ;  /* 0x0000001800187304 */ /* 0x000ee20000200800 */
[----:B------:R-:W-:Y:S01]  /*2d00*/  FSETP.GT.AND P2, PT, R26, RZ, PT ;  /* 0x000000ff1a00720b */ /* 0x000fe20003f44000 */
[----:B------:R-:W-:Y:S01]  /*2d10*/  FMUL R46, R50, UR30 ;  /* 0x0000001e322e7c20 */ /* 0x000fe20008400000 */
[----:B------:R-:W-:-:S02]  /*2d20*/  SHF.R.U64 R40, R40, 0x10, R41 ;  /* 0x0000001028287819 */ /* 0x000fc40000001229 */
[----:B------:R-:W-:Y:S02]  /*2d30*/  FSEL R56, R56, RZ, P2 ;  /* 0x000000ff38387208 */ /* 0x000fe40001000000 */
[----:B------:R-:W-:Y:S01]  /*2d40*/  ISETP.GE.U32.AND P0, PT, R60, UR27, PT ;  /* 0x0000001b3c007c0c */ /* 0x000fe2000bf06070 */
[----:B------:R-:W4:Y:S01]  /*2d50*/  F2F.F16.F32 R57, R57 ;  /* 0x0000003900397304 */ /* 0x000f220000200800 */
[----:B-1----:R-:W-:Y:S01]  /*2d60*/  IADD3 R42, P2, PT, R7, R2, RZ ;  /* 0x00000002072a7210 */ /* 0x002fe20007f5e0ff */
[----:B------:R-:W-:Y:S01]  /*2d70*/  FMUL R60, R49, UR30 ;  /* 0x0000001e313c7c20 */ /* 0x000fe20008400000 */
[----:B------:R-:W-:Y:S01]  /*2d80*/  SHF.R.U32.HI R2, RZ, 0x10, R43 ;  /* 0x00000010ff027819 */ /* 0x000fe2000001162b */
[----:B------:R-:W-:Y:S01]  /*2d90*/  FMUL R48, R56, UR30 ;  /* 0x0000001e38307c20 */ /* 0x000fe20008400000 */
[----:B------:R-:W-:Y:S01]  /*2da0*/  ISETP.GE.U32.OR P0, PT, R7, UR26, P0 ;  /* 0x0000001a07007c0c */ /* 0x000fe20008706470 */
[----:B0-----:R-:W-:Y:S01]  /*2db0*/  IMAD.WIDE.U32 R6, R55, 0x10000, RZ ;  /* 0x0001000037067825 */ /* 0x001fe200078e00ff */
[----:B------:R-:W-:Y:S01]  /*2dc0*/  FMNMX3 R61, R61, R27, R56, !PT ;  /* 0x0000001b3d3d7276 */ /* 0x000fe20007800038 */
[----:B------:R-:W0:Y:S02]  /*2dd0*/  F2F.F16.F32 R47, R47 ;  /* 0x0000002f002f7304 */ /* 0x000e240000200800 */
[----:B--2---:R-:W-:Y:S01]  /*2de0*/  IMAD.U32 R27, R9, 0x10000, RZ ;  /* 0x00010000091b7824 */ /* 0x004fe200078e00ff */
[----:B------:R-:W-:Y:S01]  /*2df0*/  LOP3.LUT R26, R6, R59, RZ, 0xfc, !PT ;  /* 0x0000003b061a7212 */ /* 0x000fe200078efcff */
[----:B------:R-:W-:-:S02]  /*2e00*/  HADD2.F32 R2, -RZ, R2.H0_H0 ;  /* 0x20000002ff027230 */ /* 0x000fc40000004100 */
[----:B------:R-:W-:Y:S01]  /*2e10*/  IMAD.X R8, RZ, RZ, R8, P2 ;  /* 0x000000ffff087224 */ /* 0x000fe200010e0608 */
[----:B---3--:R-:W-:Y:S01]  /*2e20*/  LOP3.LUT R27, R27, R7, R24, 0xfe, !PT ;  /* 0x000000071b1b7212 */ /* 0x008fe200078efe18 */
[----:B------:R-:W1:Y:S01]  /*2e30*/  F2F.F16.F32 R46, R46 ;  /* 0x0000002e002e7304 */ /* 0x000e620000200800 */
[----:B----4-:R-:W-:Y:S01]  /*2e40*/  IMAD.WIDE.U32 R6, R57, 0x10000, RZ ;  /* 0x0001000039067825 */ /* 0x010fe200078e00ff */
[----:B------:R-:W-:-:S03]  /*2e50*/  FSETP.GT.AND P1, PT, R2, RZ, PT ;  /* 0x000000ff0200720b */ /* 0x000fc60003f24000 */
[----:B------:R-:W-:Y:S01]  /*2e60*/  FMUL R2, R2, R2 ;  /* 0x0000000202027220 */ /* 0x000fe20000400000 */
[----:B0-----:R-:W-:Y:S02]  /*2e70*/  IMAD.U32 R43, R47, 0x10000, RZ ;  /* 0x000100002f2b7824 */ /* 0x001fe400078e00ff */
[----:B------:R-:W0:Y:S03]  /*2e80*/  F2F.F16.F32 R63, R63 ;  /* 0x0000003f003f7304 */ /* 0x000e260000200800 */
[----:B-1----:R-:W-:-:S05]  /*2e90*/  LOP3.LUT R7, R46, R7, R43, 0xfe, !PT ;  /* 0x000000072e077212 */ /* 0x002fca00078efe2b */
[----:B------:R-:W1:Y:S01]  /*2ea0*/  F2F.F16.F32 R58, R58 ;  /* 0x0000003a003a7304 */ /* 0x000e620000200800 */
[----:B------:R-:W-:Y:S01]  /*2eb0*/  FSEL R43, R2, RZ, P1 ;  /* 0x000000ff022b7208 */ /* 0x000fe20000800000 */
[----:B------:R-:W-:-:S03]  /*2ec0*/  HADD2.F32 R2, -RZ, R40.H0_H0 ;  /* 0x20000028ff027230 */ /* 0x000fc60000004100 */
[----:B------:R-:W-:Y:S01]  /*2ed0*/  FMNMX3 R61, R50, R61, R43, !PT ;  /* 0x0000003d323d7276 */ /* 0x000fe2000780002b */
[----:B------:R-:W-:Y:S01]  /*2ee0*/  FMUL R49, R43, UR30 ;  /* 0x0000001e2b317c20 */ /* 0x000fe20008400000 */
[C---:B------:R-:W-:Y:S01]  /*2ef0*/  FMUL R40, R2.reuse, R2 ;  /* 0x0000000202287220 */ /* 0x040fe20000400000 */
[----:B------:R-:W-:Y:S01]  /*2f00*/  FSETP.GT.AND P1, PT, R2, RZ, PT ;  /* 0x000000ff0200720b */ /* 0x000fe20003f24000 */
[----:B------:R-:W2:Y:S01]  /*2f10*/  F2F.F16.F32 R60, R60 ;  /* 0x0000003c003c7304 */ /* 0x000ea20000200800 */
[----:B------:R-:W3:Y:S01]  /*2f20*/  S2R R2, SR_TID.X ;  /* 0x0000000000027919 */ /* 0x000ee20000002100 */
[----:B0-----:R-:W-:Y:S02]  /*2f30*/  LOP3.LUT R6, R6, R63, RZ, 0xfc, !PT ;  /* 0x0000003f06067212 */ /* 0x001fe400078efcff */
[----:B------:R-:W-:-:S04]  /*2f40*/  FSEL R40, R40, RZ, P1 ;  /* 0x000000ff28287208 */ /* 0x000fc80000800000 */
[----:B------:R-:W-:Y:S01]  /*2f50*/  FMNMX3 R51, R51, R61, R40, !PT ;  /* 0x0000003d33337276 */ /* 0x000fe20007800028 */
[----:B------:R-:W-:Y:S01]  /*2f60*/  FMUL R50, R40, UR30 ;  /* 0x0000001e28327c20 */ /* 0x000fe20008400000 */
[----:B------:R-:W-:Y:S01]  /*2f70*/  FMUL R61, R44, UR30 ;  /* 0x0000001e2c3d7c20 */ /* 0x000fe20008400000 */
[----:B------:R-:W-:Y:S01]  /*2f80*/  SHF.R.U32.HI R40, RZ, 0x10, R41 ;  /* 0x00000010ff287819 */ /* 0x000fe20000011629 */
[----:B------:R-:W0:Y:S01]  /*2f90*/  F2F.F16.F32 R48, R48 ;  /* 0x0000003000307304 */ /* 0x000e220000200800 */
[----:B------:R-:W-:-:S03]  /*2fa0*/  IADD3 R44, P2, PT, R42, UR14, RZ ;  /* 0x0000000e2a2c7c10 */ /* 0x000fc6000ff5e0ff */
[----:B------:R-:W-:Y:S01]  /*2fb0*/  HADD2.F32 R40, -RZ, R40.H0_H0 ;  /* 0x20000028ff287230 */ /* 0x000fe20000004100 */
[----:B------:R-:W-:-:S03]  /*2fc0*/  IADD3.X R45, PT, PT, R8, UR15, RZ, P2, !PT ;  /* 0x0000000f082d7c10 */ /* 0x000fc600097fe4ff */
[----:B------:R-:W4:Y:S01]  /*2fd0*/  F2F.F16.F32 R49, R49 ;  /* 0x0000003100317304 */ /* 0x000f220000200800 */
[C---:B------:R-:W-:Y:S01]  /*2fe0*/  FMUL R56, R40.reuse, R40 ;  /* 0x0000002828387220 */ /* 0x040fe20000400000 */
[----:B------:R-:W-:-:S04]  /*2ff0*/  FSETP.GT.AND P1, PT, R40, RZ, PT ;  /* 0x000000ff2800720b */ /* 0x000fc80003f24000 */
[----:B------:R-:W-:Y:S02]  /*3000*/  FSEL R56, R56, RZ, P1 ;  /* 0x000000ff38387208 */ /* 0x000fe40000800000 */
[----:B------:R-:W0:Y:S08]  /*3010*/  F2F.F16.F32 R50, R50 ;  /* 0x0000003200327304 */ /* 0x000e300000200800 */
[----:B------:R-:W0:Y:S08]  /*3020*/  F2F.F16.F32 R61, R61 ;  /* 0x0000003d003d7304 */ /* 0x000e300000200800 */
[----:B------:R-:W0:Y:S01]  /*3030*/  F2F.F16.F32 R65, R65 ;  /* 0x0000004100417304 */ /* 0x000e220000200800 */
        /* <DEDUP_REMOVED lines=8> */
.L_x_26557:
[----:B------:R-:W-:Y:S05]  /*30c0*/  BSYNC.RECONVERGENT B0 ;  /* 0x0000000000007941 */ /* 0x000fea0003800200 */
.L_x_26556:
        /* <DEDUP_REMOVED lines=12> */
.L_x_26559:
[----:B------:R-:W-:Y:S05]  /*3190*/  BSYNC.RECONVERGENT B0 ;  /* 0x0000000000007941 */ /* 0x000fea0003800200 */
.L_x_26558:
[----:B------:R-:W3:Y:S01]  /*31a0*/  F2F.F16.F32 R59, R59 ;  /* 0x0000003b003b7304 */ /* 0x000ee20000200800 */
        /* <DEDUP_REMOVED lines=23> */
.L_x_26561:
[----:B------:R-:W-:Y:S05]  /*3320*/  BSYNC.RECONVERGENT B0 ;  /* 0x0000000000007941 */ /* 0x000fea0003800200 */
.L_x_26560:
        /* <DEDUP_REMOVED lines=13> */
.L_x_26563:
[----:B------:R-:W-:Y:S05]  /*3400*/  BSYNC.RECONVERGENT B0 ;  /* 0x0000000000007941 */ /* 0x000fea0003800200 */
.L_x_26562:
        /* <DEDUP_REMOVED lines=41> */
[----:B------:R-:W-:Y:S01]  /*36a0*/  F2F.F16.F32 R51, R51 ;  /* 0x0000003300337304 */ /* 0x000fe20000200800 */
[----:B------:R-:W-:Y:S01]  /*36b0*/  FSEL R46, R46, RZ, P0 ;  /* 0x000000ff2e2e7208 */ /* 0x000fe20000000000 */
[----:B------:R-:W-:Y:S01]  /*36c0*/  BSSY.RECONVERGENT B0, `(.L_x_26564) ;  /* 0x0000038000007945 */ /* 0x000fe20003800200 */
[----:B------:R-:W-:Y:S01]  /*36d0*/  FSETP.GT.AND P1, PT, R35, RZ, PT ;  /* 0x000000ff2300720b */ /* 0x000fe20003f24000 */
[----:B------:R-:W-:Y:S01]  /*36e0*/  FMUL R35, R47, R47 ;  /* 0x0000002f2f237220 */ /* 0x000fe20000400000 */
[----:B------:R-:W-:Y:S01]  /*36f0*/  FMNMX3 R60, R45, R49, R56, !PT ;  /* 0x000000312d3c7276 */ /* 0x000fe20007800038 */
[----:B------:R-:W-:Y:S01]  /*3700*/  FMUL R49, R46, UR30 ;  /* 0x0000001e2e317c20 */ /* 0x000fe20008400000 */
[----:B------:R-:W-:Y:S01]  /*3710*/  FSEL R55, R30, RZ, P1 ;  /* 0x000000ff1e377208 */ /* 0x000fe20000800000 */
[----:B------:R-:W0:Y:S01]  /*3720*/  F2F.F16.F32 R61, R61 ;  /* 0x0000003d003d7304 */ /* 0x000e220000200800 */
[----:B------:R-:W-:Y:S01]  /*3730*/  SHF.R.U32.HI R10, RZ, 0x5, R2 ;  /* 0x00000005ff0a7819 */ /* 0x000fe20000011602 */
[C---:B------:R-:W-:Y:S01]  /*3740*/  FMUL R30, R48.reuse, R48 ;  /* 0x00000030301e7220 */ /* 0x040fe20000400000 */
[----:B------:R-:W-:Y:S01]  /*3750*/  FSETP.GT.AND P0, PT, R47, RZ, PT ;  /* 0x000000ff2f00720b */ /* 0x000fe20003f04000 */
[----:B------:R-:W-:Y:S01]  /*3760*/  FMUL R58, R55, UR30 ;  /* 0x0000001e373a7c20 */ /* 0x000fe20008400000 */
[----:B------:R-:W-:Y:S01]  /*3770*/  HADD2.F32 R47, -RZ, R50.H0_H0 ;  /* 0x20000032ff2f7230 */ /* 0x000fe20000004100 */
[----:B------:R-:W-:Y:S01]  /*3780*/  FSETP.GT.AND P1, PT, R48, RZ, PT ;  /* 0x000000ff3000720b */ /* 0x000fe20003f24000 */
[C---:B------:R-:W-:Y:S01]  /*3790*/  IMAD.SHL.U32 R38, R10.reuse, 0x10, RZ ;  /* 0x000000100a267824 */ /* 0x040fe200078e00ff */
[----:B------:R-:W1:Y:S01]  /*37a0*/  F2F.F16.F32 R49, R49 ;  /* 0x0000003100317304 */ /* 0x000e620000200800 */
[----:B------:R-:W-:Y:S01]  /*37b0*/  IMAD.SHL.U32 R44, R10, 0x4, RZ ;  /* 0x000000040a2c7824 */ /* 0x000fe200078e00ff */
[----:B------:R-:W-:Y:S01]  /*37c0*/  FSEL R35, R35, RZ, P0 ;  /* 0x000000ff23237208 */ /* 0x000fe20000000000 */
[----:B------:R-:W-:Y:S01]  /*37d0*/  IMAD R24, R38, UR31, RZ ;  /* 0x0000001f26187c24 */ /* 0x000fe2000f8e02ff */
[----:B------:R-:W-:Y:S01]  /*37e0*/  FSETP.GT.AND P2, PT, R47, RZ, PT ;  /* 0x000000ff2f00720b */ /* 0x000fe20003f44000 */
[----:B------:R-:W-:-:S02]  /*37f0*/  VIADD R45, R44, 0x3 ;  /* 0x000000032c2d7836 */ /* 0x000fc40000000000 */
[----:B------:R-:W-:Y:S01]  /*3800*/  FMUL R59, R47, R47 ;  /* 0x0000002f2f3b7220 */ /* 0x000fe20000400000 */
[----:B------:R-:W-:Y:S01]  /*3810*/  VIADD R24, R24, UR14 ;  /* 0x0000000e18187c36 */ /* 0x000fe20008000000 */
[----:B------:R-:W2:Y:S01]  /*3820*/  F2F.F16.F32 R58, R58 ;  /* 0x0000003a003a7304 */ /* 0x000ea20000200800 */
[----:B------:R-:W-:Y:S01]  /*3830*/  FMUL R48, R33, UR30 ;  /* 0x0000001e21307c20 */ /* 0x000fe20008400000 */
[----:B------:R-:W-:Y:S02]  /*3840*/  ISETP.GE.U32.AND P0, PT, R45, UR27, PT ;  /* 0x0000001b2d007c0c */ /* 0x000fe4000bf06070 */
[C---:B------:R-:W-:Y:S02]  /*3850*/  IADD3 R57, PT, PT, R25.reuse, UR14, R24 ;  /* 0x0000000e19397c10 */ /* 0x040fe4000fffe018 */
[----:B------:R-:W-:Y:S01]  /*3860*/  ISETP.GE.U32.OR P0, PT, R25, UR26, P0 ;  /* 0x0000001a19007c0c */ /* 0x000fe20008706470 */
[----:B0-----:R-:W-:Y:S01]  /*3870*/  IMAD.WIDE.U32 R24, R61, 0x10000, RZ ;  /* 0x000100003d187825 */ /* 0x001fe200078e00ff */
[----:B------:R-:W-:Y:S01]  /*3880*/  FSEL R30, R30, RZ, P1 ;  /* 0x000000ff1e1e7208 */ /* 0x000fe20000800000 */
[----:B------:R-:W0:Y:S01]  /*3890*/  F2F.F16.F32 R48, R48 ;  /* 0x0000003000307304 */ /* 0x000e220000200800 */
[----:B------:R-:W-:Y:S01]  /*38a0*/  FSEL R59, R59, RZ, P2 ;  /* 0x000000ff3b3b7208 */ /* 0x000fe20001000000 */
[----:B-1----:R-:W-:Y:S01]  /*38b0*/  IMAD.U32 R47, R49, 0x10000, RZ ;  /* 0x00010000312f7824 */ /* 0x002fe200078e00ff */
[----:B------:R-:W-:-:S02]  /*38c0*/  FMNMX3 R60, R35, R60, R30, !PT ;  /* 0x0000003c233c7276 */ /* 0x000fc4000780001e */
[----:B------:R-:W-:Y:S02]  /*38d0*/  SHF.R.U32.HI R50, RZ, 0x10, R31 ;  /* 0x00000010ff327819 */ /* 0x000fe4000001161f */
[----:B--2---:R-:W-:Y:S01]  /*38e0*/  LOP3.LUT R25, R47, R25, R58, 0xfe, !PT ;  /* 0x000000192f197212 */ /* 0x004fe200078efe3a */
[----:B------:R-:W-:Y:S01]  /*38f0*/  FMUL R47, R32, UR30 ;  /* 0x0000001e202f7c20 */ /* 0x000fe20008400000 */
[----:B------:R-:W1:Y:S01]  /*3900*/  F2F.F16.F32 R63, R63 ;  /* 0x0000003f003f7304 */ /* 0x000e620000200800 */
[----:B------:R-:W-:Y:S01]  /*3910*/  FMNMX3 R60, R55, R60, R59, !PT ;  /* 0x0000003c373c7276 */ /* 0x000fe2000780003b */
[----:B------:R-:W-:Y:S01]  /*3920*/  HADD2.F32 R50, -RZ, R50.H0_H0 ;  /* 0x20000032ff327230 */ /* 0x000fe20000004100 */
[----:B------:R-:W-:Y:S02]  /*3930*/  IADD3 R32, P2, PT, R57, UR14, RZ ;  /* 0x0000000e39207c10 */ /* 0x000fe4000ff5e0ff */
[----:B------:R-:W-:Y:S02]  /*3940*/  SHF.R.U64 R55, R28, 0x10, R29 ;  /* 0x000000101c377819 */ /* 0x000fe4000000121d */
[----:B------:R-:W-:Y:S01]  /*3950*/  IADD3.X R33, PT, PT, R39, UR15, RZ, P2, !PT ;  /* 0x0000000f27217c10 */ /* 0x000fe200097fe4ff */
[----:B------:R-:W2:Y:S01]  /*3960*/  F2F.F16.F32 R47, R47 ;  /* 0x0000002f002f7304 */ /* 0x000ea20000200800 */
        /* <DEDUP_REMOVED lines=13> */
.L_x_26565:
[----:B------:R-:W-:Y:S05]  /*3a40*/  BSYNC.RECONVERGENT B0 ;  /* 0x0000000000007941 */ /* 0x000fea0003800200 */
.L_x_26564:
        /* <DEDUP_REMOVED lines=9> */
[----:B------:R-:W0:Y:S01]  /*3ae0*/  F2F.F16.F32 R39, R39 ;  /* 0x0000002700277304 */ /* 0x000e220000200800 */
[----:B------:R-:W-:Y:S01]  /*3af0*/  FSETP.GT.AND P1, PT, R31, RZ, PT ;  /* 0x000000ff1f00720b */ /* 0x000fe20003f24000 */
[----:B------:R-:W-:Y:S01]  /*3b00*/  BSSY.RECONVERGENT B0, `(.L_x_26566) ;  /* 0x0000017000007945 */ /* 0x000fe20003800200 */
[----:B------:R-:W-:Y:S01]  /*3b10*/  SHF.R.U32.HI R28, RZ, 0x10, R29 ;  /* 0x00000010ff1c7819 */ /* 0x000fe2000001161d */
[----:B------:R-:W-:Y:S01]  /*3b20*/  FMUL R57, R55, UR30 ;  /* 0x0000001e37397c20 */ /* 0x000fe20008400000 */
[----:B------:R-:W-:-:S03]  /*3b30*/  FSEL R67, R67, RZ, P1 ;  /* 0x000000ff43437208 */ /* 0x000fc60000800000 */
[----:B------:R-:W3:Y:S01]  /*3b40*/  F2F.F16.F32 R65, R65 ;  /* 0x0000004100417304 */ /* 0x000ee20000200800 */
[----:B------:R-:W-:Y:S01]  /*3b50*/  FMNMX3 R51, R67, R60, R51, !PT ;  /* 0x0000003c43337276 */ /* 0x000fe20007800033 */
[----:B------:R-:W-:-:S05]  /*3b60*/  HADD2.F32 R28, -RZ, R28.H0_H0 ;  /* 0x2000001cff1c7230 */ /* 0x000fca0000004100 */
[C---:B------:R-:W-:Y:S01]  /*3b70*/  FMUL R50, R28.reuse, R28 ;  /* 0x0000001c1c327220 */ /* 0x040fe20000400000 */
[----:B------:R-:W4:Y:S01]  /*3b80*/  F2F.F16.F32 R57, R57 ;  /* 0x0000003900397304 */ /* 0x000f220000200800 */
[----:B------:R-:W-:-:S04]  /*3b90*/  FSETP.GT.AND P1, PT, R28, RZ, PT ;  /* 0x000000ff1c00720b */ /* 0x000fc80003f24000 */
[----:B------:R-:W-:-:S03]  /*3ba0*/  FSEL R50, R50, RZ, P1 ;  /* 0x000000ff32327208 */ /* 0x000fc60000800000 */
[----:B------:R0:W0:Y:S08]  /*3bb0*/  F2F.F16.F32 R60, R30 ;  /* 0x0000001e003c7304 */ /* 0x0000300000200800 */
[----:B------:R-:W0:Y:S01]  /*3bc0*/  F2F.F16.F32 R56, R56 ;  /* 0x0000003800387304 */ /* 0x000e220000200800 */
        /* <DEDUP_REMOVED lines=10> */
.L_x_26567:
[----:B------:R-:W-:Y:S05]  /*3c70*/  BSYNC.RECONVERGENT B0 ;  /* 0x0000000000007941 */ /* 0x000fea0003800200 */
.L_x_26566:
[----:B------:R-:W-:Y:S01]  /*3c80*/  FMUL R64, R50, UR30 ;  /* 0x0000001e32407c20 */ /* 0x000fe20008400000 */
[----:B------:R-:W-:Y:S01]  /*3c90*/  FMUL R62, R67, UR30 ;  /* 0x0000001e433e7c20 */ /* 0x000fe20008400000 */
[----:B------:R-:W-:Y:S01]  /*3ca0*/  FMUL R59, R59, UR30 ;  /* 0x0000001e3b3b7c20 */ /* 0x000fe20008400000 */
[----:B------:R-:W-:Y:S01]  /*3cb0*/  HADD2.F32 R29, -RZ, R29.H0_H0 ;  /* 0x2000001dff1d7230 */ /* 0x000fe20000004100 */
[----:B------:R-:W-:Y:S01]  /*3cc0*/  BSSY.RECONVERGENT B0, `(.L_x_26568) ;  /* 0x0000018000007945 */ /* 0x000fe20003800200 */
[----:B0--3--:R-:W-:Y:S01]  /*3cd0*/  IMAD.WIDE.U32 R30, R60, 0x10000, RZ ;  /* 0x000100003c1e7825 */ /* 0x009fe200078e00ff */
[----:B------:R-:W0:Y:S03]  /*3ce0*/  F2F.F16.F32 R64, R64 ;  /* 0x0000004000407304 */ /* 0x000e260000200800 */
[C---:B------:R-:W-:Y:S01]  /*3cf0*/  FMUL R61, R29.reuse, R29 ;  /* 0x0000001d1d3d7220 */ /* 0x040fe20000400000 */
[----:B------:R-:W-:-:S02]  /*3d00*/  FSETP.GT.AND P1, PT, R29, RZ, PT ;  /* 0x000000ff1d00720b */ /* 0x000fc40003f24000 */
[----:B-1----:R-:W-:Y:S02]  /*3d10*/  LOP3.LUT R28, R30, R63, RZ, 0xfc, !PT ;  /* 0x0000003f1e1c7212 */ /* 0x002fe400078efcff */
[----:B------:R-:W-:Y:S01]  /*3d20*/  LOP3.LUT R60, R31, R65, RZ, 0xfc, !PT ;  /* 0x000000411f3c7212 */ /* 0x000fe200078efcff */
[----:B------:R-:W1:Y:S01]  /*3d30*/  F2F.F16.F32 R62, R62 ;  /* 0x0000003e003e7304 */ /* 0x000e620000200800 */
[----:B------:R-:W-:-:S07]  /*3d40*/  FSEL R61, R61, RZ, P1 ;  /* 0x000000ff3d3d7208 */ /* 0x000fce0000800000 */
[----:B------:R-:W3:Y:S01]  /*3d50*/  F2F.F16.F32 R59, R59 ;  /* 0x0000003b003b7304 */ /* 0x000ee20000200800 */
        /* <DEDUP_REMOVED lines=14> */
.L_x_26569:
[----:B------:R-:W-:Y:S05]  /*3e40*/  BSYNC.RECONVERGENT B0 ;  /* 0x0000000000007941 */ /* 0x000fea0003800200 */
.L_x_26568:
[----:B------:R-:W-:Y:S01]  /*3e50*/  FMUL R58, R61, UR30 ;  /* 0x0000001e3d3a7c20 */ /* 0x000fe20008400000 */
[----:B------:R-:W-:Y:S01]  /*3e60*/  BSSY.RECONVERGENT B0, `(.L_x_26570) ;  /* 0x0000010000007945 */ /* 0x000fe20003800200 */
[----:B------:R-:W-:Y:S01]  /*3e70*/  LOP3.LUT R13, R0, R11, RZ, 0xfc, !PT ;  /* 0x0000000b000d7212 */ /* 0x000fe200078efcff */
[----:B------:R-:W-:Y:S02]  /*3e80*/  IMAD.U32 R11, R64, 0x10000, RZ ;  /* 0x00010000400b7824 */ /* 0x000fe400078e00ff */
[----:B------:R-:W-:Y:S01]  /*3e90*/  IMAD.U32 R0, R57, 0x10000, RZ ;  /* 0x0001000039007824 */ /* 0x000fe200078e00ff */
[----:B------:R-:W4:Y:S01]  /*3ea0*/  F2F.F16.F32 R58, R58 ;  /* 0x0000003a003a7304 */ /* 0x000f220000200800 */
        /* <DEDUP_REMOVED lines=11> */
.L_x_26571:
[----:B------:R-:W-:Y:S05]  /*3f60*/  BSYNC.RECONVERGENT B0 ;  /* 0x0000000000007941 */ /* 0x000fea0003800200 */
.L_x_26570:
        /* <DEDUP_REMOVED lines=65> */
.L_x_26576:
        /* <DEDUP_REMOVED lines=48> */
.L_x_26575:
[----:B------:R-:W-:Y:S05]  /*4680*/  BSYNC.RECONVERGENT B1 ;  /* 0x0000000000017941 */ /* 0x000fea0003800200 */
.L_x_26574:
        /* <DEDUP_REMOVED lines=35> */
.L_x_26573:
[----:B------:R-:W-:Y:S05]  /*48c0*/  BSYNC.RECONVERGENT B0 ;  /* 0x0000000000007941 */ /* 0x000fea0003800200 */
.L_x_26572:
        /* <DEDUP_REMOVED lines=29> */
.L_x_26581:
        /* <DEDUP_REMOVED lines=48> */
.L_x_26580:
[----:B------:R-:W-:Y:S05]  /*4da0*/  BSYNC.RECONVERGENT B1 ;  /* 0x0000000000017941 */ /* 0x000fea0003800200 */
.L_x_26579:
        /* <DEDUP_REMOVED lines=35> */
.L_x_26578:
[----:B------:R-:W-:Y:S05]  /*4fe0*/  BSYNC.RECONVERGENT B0 ;  /* 0x0000000000007941 */ /* 0x000fea0003800200 */
.L_x_26577:
        /* <DEDUP_REMOVED lines=28> */
.L_x_26586:
        /* <DEDUP_REMOVED lines=49> */
.L_x_26585:
[----:B------:R-:W-:Y:S05]  /*54c0*/  BSYNC.RECONVERGENT B1 ;  /* 0x0000000000017941 */ /* 0x000fea0003800200 */
.L_x_26584:
        /* <DEDUP_REMOVED lines=35> */
.L_x_26583:
[----:B------:R-:W-:Y:S05]  /*5700*/  BSYNC.RECONVERGENT B0 ;  /* 0x0000000000007941 */ /* 0x000fea0003800200 */
.L_x_26582:
        /* <DEDUP_REMOVED lines=26> */
.L_x_26591:
        /* <DEDUP_REMOVED lines=49> */
.L_x_26590:
[----:B------:R-:W-:Y:S05]  /*5bc0*/  BSYNC.RECONVERGENT B1 ;  /* 0x0000000000017941 */ /* 0x000fea0003800200 */
.L_x_26589:
        /* <DEDUP_REMOVED lines=35> */
.L_x_26588:
[----:B------:R-:W-:Y:S05]  /*5e00*/  BSYNC.RECONVERGENT B0 ;  /* 0x0000000000007941 */ /* 0x000fea0003800200 */
.L_x_26587:
        /* <DEDUP_REMOVED lines=39> */
.L_x_26600:
[----:B------:R-:W-:Y:S02]  /*6080*/  ISETP.NE.AND P0, PT, R2, RZ, PT ;  /* 0x000000ff0200720c */ /* 0x000fe40003f05270 */
[----:B--2---:R-:W-:-:S11]  /*6090*/  FMNMX R3, R4, R5, !PT ;  /* 0x0000000504037209 */ /* 0x004fd60007800000 */
[----:B------:R-:W-:Y:S05]  /*60a0*/  @P0 BRA `(.L_x_26593) ;  /* 0x0000000000080947 */ /* 0x000fea0003800000 */
[----:B0-----:R-:W0:Y:S02]  /*60b0*/  LDC.64 R4, c[0x0][0x3a8] ;  /* 0x0000ea00ff047b82 */ /* 0x001e240000000a00 */
[----:B0-----:R2:W-:Y:S02]  /*60c0*/  REDG.E.MAX.S32.STRONG.GPU desc[UR22][R4.64], R3 ;  /* 0x000000030400798e */ /* 0x0015e4000d12e316 */
.L_x_26593:
[----:B------:R-:W-:Y:S05]  /*60d0*/  BSYNC B0 ;  /* 0x0000000000007941 */ /* 0x000fea0003800000 */
.L_x_26592:
        /* <DEDUP_REMOVED lines=11> */
[----:B012---:R-:W-:Y:S05]  /*6190*/  CALL.REL.NOINC `($__internal_677_$__cuda_sm20_rcp_rn_f32_slowpath) ;  /* 0x0000000400987944 */ /* 0x007fea0003c00000 */
[----:B------:R-:W-:Y:S05]  /*61a0*/  BRA `(.L_x_26596) ;  /* 0x0000000000147947 */ /* 0x000fea0003800000 */
.L_x_26595:
[----:B--23--:R-:W2:Y:S01]  /*61b0*/  MUFU.RCP R5, UR30 ;  /* 0x0000001e00057d08 */ /* 0x00cea20008001000 */
[----:B------:R-:W-:-:S04]  /*61c0*/  IMAD.U32 R0, RZ, RZ, UR30 ;  /* 0x0000001eff007e24 */ /* 0x000fc8000f8e00ff */
[----:B--2---:R-:W-:-:S04]  /*61d0*/  FFMA R0, R5, R0, -1 ;  /* 0xbf80000005007423 */ /* 0x004fc80000000000 */
[----:B------:R-:W-:-:S04]  /*61e0*/  FADD.FTZ R0, -R0, -RZ ;  /* 0x800000ff00007221 */ /* 0x000fc80000010100 */
[----:B------:R-:W-:-:S07]  /*61f0*/  FFMA R5, R5, R0, R5 ;  /* 0x0000000005057223 */ /* 0x000fce0000000005 */
.L_x_26596:
[----:B------:R-:W2:Y:S02]  /*6200*/  LDC.64 R2, c[0x0][0x3b0] ;  /* 0x0000ec00ff027b82 */ /* 0x000ea40000000a00 */
[----:B--2---:R-:W-:Y:S01]  /*6210*/  STG.E desc[UR22][R2.64], R5 ;  /* 0x0000000502007986 */ /* 0x004fe2000c101916 */
[----:B------:R-:W-:Y:S05]  /*6220*/  EXIT ;  /* 0x000000000000794d */ /* 0x000fea0003800000 */
.L_x_26594:
[----:B------:R-:W-:Y:S02]  /*6230*/  IMAD.MOV.U32 R7, RZ, RZ, 0x4 ;  /* 0x00000004ff077424 */ /* 0x000fe400078e00ff */
[----:B------:R-:W-:Y:S02]  /*6240*/  IMAD.MOV.U32 R9, RZ, RZ, 0x1f ;  /* 0x0000001fff097424 */ /* 0x000fe400078e00ff */
[----:B------:R-:W-:-:S07]  /*6250*/  IMAD.MOV.U32 R6, RZ, RZ, -0x1 ;  /* 0xffffffffff067424 */ /* 0x000fce00078e00ff */
[----:B012---:R-:W-:Y:S05]  /*6260*/  WARPSYNC.COLLECTIVE R6, `(.L_x_26597) ;  /* 0x0000000006087348 */ /* 0x007fea0003c00000 */
[----:B--2---:R2:W3:Y:S02]  /*6270*/  SHFL.DOWN P0, R5, R0, R7, R9 ;  /* 0x0800000700057389 */ /* 0x0044e40000000009 */
[----:B0123--:R-:W-:Y:S05]  /*6280*/  ENDCOLLECTIVE ;  /* 0x000000000000791b */ /* 0x00ffea0003800000 */
.L_x_26597:
[----:B------:R-:W-:Y:S02]  /*6290*/  IMAD.MOV.U32 R7, RZ, RZ, 0x2 ;  /* 0x00000002ff077424 */ /* 0x000fe400078e00ff */
[----:B------:R-:W-:-:S05]  /*62a0*/  IMAD.MOV.U32 R3, RZ, RZ, R5 ;  /* 0x000000ffff037224 */ /* 0x000fca00078e0005 */
[----:B------:R-:W-:-:S05]  /*62b0*/  FMNMX R3, R3, R0, !PT ;  /* 0x0000000003037209 */ /* 0x000fca0007800000 */
[----:B------:R-:W-:-:S07]  /*62c0*/  IMAD.MOV.U32 R0, RZ, RZ, R3 ;  /* 0x000000ffff007224 */ /* 0x000fce00078e0003 */
[----:B------:R-:W-:Y:S05]  /*62d0*/  WARPSYNC.COLLECTIVE R6, `(.L_x_26598) ;  /* 0x0000000006087348 */ /* 0x000fea0003c00000 */
[----:B------:R0:W1:Y:S02]  /*62e0*/  SHFL.DOWN P0, R5, R0, R7, R9 ;  /* 0x0800000700057389 */ /* 0x0000640000000009 */
[----:B01----:R-:W-:Y:S05]  /*62f0*/  ENDCOLLECTIVE ;  /* 0x000000000000791b */ /* 0x003fea0003800000 */
.L_x_26598:
[----:B------:R-:W-:Y:S02]  /*6300*/  IMAD.MOV.U32 R7, RZ, RZ, 0x1 ;  /* 0x00000001ff077424 */ /* 0x000fe400078e00ff */
[----:B------:R-:W-:-:S05]  /*6310*/  IMAD.MOV.U32 R4, RZ, RZ, R5 ;  /* 0x000000ffff047224 */ /* 0x000fca00078e0005 */
[----:B------:R-:W-:-:S05]  /*6320*/  FMNMX R4, R3, R4, !PT ;  /* 0x0000000403047209 */ /* 0x000fca0007800000 */
[----:B------:R-:W-:-:S07]  /*6330*/  IMAD.MOV.U32 R0, RZ, RZ, R4 ;  /* 0x000000ffff007224 */ /* 0x000fce00078e0004 */
[----:B------:R-:W-:Y:S05]  /*6340*/  WARPSYNC.COLLECTIVE R6, `(.L_x_26599) ;  /* 0x0000000006087348 */ /* 0x000fea0003c00000 */
[----:B------:R0:W1:Y:S02]  /*6350*/  SHFL.DOWN P0, R5, R0, R7, R9 ;  /* 0x0800000700057389 */ /* 0x0000640000000009 */
[----:B01----:R-:W-:Y:S05]  /*6360*/  ENDCOLLECTIVE ;  /* 0x000000000000791b */ /* 0x003fea0003800000 */
.L_x_26599:
[----:B------:R-:W-:Y:S05]  /*6370*/  BRA `(.L_x_26600) ;  /* 0xfffffffc00407947 */ /* 0x000fea000383ffff */
        .weak           $__internal_676_$__cuda_sm20_div_u64
        .type           $__internal_676_$__cuda_sm20_div_u64,@function
        .size           $__internal_676_$__cuda_sm20_div_u64,($__internal_677_$__cuda_sm20_rcp_rn_f32_slowpath - $__internal_676_$__cuda_sm20_div_u64)
$__internal_676_$__cuda_sm20_div_u64:
        /* <DEDUP_REMOVED lines=71> */
[----:B------:R-:W-:Y:S11]  /*67f0*/  RET.REL.NODEC R2 `(_ZN18transformer_engine6detail38cast_transpose_fused_kernel_notalignedILb0ELb0ELb1EfNS_16CTDBiasDActParamI6__halfS3_S3_fEELi4ELi4ENS_5EmptyEXadL_ZNS_5sreluIffEET_T0_RKS5_EEEEvT3_mmm) ;  /* 0xffffff9802007950 */ /* 0x000ff60003c3ffff */
        .weak           $__internal_677_$__cuda_sm20_rcp_rn_f32_slowpath
        .type           $__internal_677_$__cuda_sm20_rcp_rn_f32_slowpath,@function
        .size           $__internal_677_$__cuda_sm20_rcp_rn_f32_slowpath,(.L_x_29978 - $__internal_677_$__cuda_sm20_rcp_rn_f32_slowpath)
$__internal_677_$__cuda_sm20_rcp_rn_f32_slowpath:
        /* <DEDUP_REMOVED lines=15> */
.L_x_26601:
        /* <DEDUP_REMOVED lines=33> */
.L_x_26603:
[----:B------:R0:W1:Y:S02]  /*6b00*/  MUFU.RCP R2, R0 ;  /* 0x0000000000027308 */ /* 0x0000640000001000 */
.L_x_26602:
[----:B-1-3--:R-:W-:Y:S02]  /*6b10*/  IMAD.MOV.U32 R5, RZ, RZ, R2 ;  /* 0x000000ffff057224 */ /* 0x00afe400078e0002 */
[----:B------:R-:W-:Y:S02]  /*6b20*/  IMAD.MOV.U32 R2, RZ, RZ, R7 ;  /* 0x000000ffff027224 */ /* 0x000fe400078e0007 */
[----:B------:R-:W-:-:S04]  /*6b30*/  IMAD.MOV.U32 R3, RZ, RZ, 0x0 ;  /* 0x00000000ff037424 */ /* 0x000fc800078e00ff */
[----:B0-2---:R-:W-:Y:S05]  /*6b40*/  RET.REL.NODEC R2 `(_ZN18transformer_engine6detail38cast_transpose_fused_kernel_notalignedILb0ELb0ELb1EfNS_16CTDBiasDActParamI6__halfS3_S3_fEELi4ELi4ENS_5EmptyEXadL_ZNS_5sreluIffEET_T0_RKS5_EEEEvT3_mmm) ;  /* 0xffffff94022c7950 */ /* 0x005fea0003c3ffff */
.L_x_26604:
        /* <DEDUP_REMOVED lines=11> */
.L_x_29978:


//--------------------- .text._ZN18transformer_engine6detail38cast_transpose_fused_kernel_notalignedILb0ELb0ELb1EfNS_16CTDBiasDActParamI6__halfS3_ffEELi4ELi2ENS_5EmptyEXadL_ZNS_5sreluIffEET_T0_RKS5_EEEEvT3_mmm --------------------------
	.section	.text._ZN18transformer_engine6detail38cast_transpose_fused_kernel_notalignedILb0ELb0ELb1EfNS_16CTDBiasDActParamI6__halfS3_ffEELi4ELi2ENS_5EmptyEXadL_ZNS_5sreluIffEET_T0_RKS5_EEEEvT3_mmm,"ax",@progbits
	.align	128
        .global         _ZN18transformer_engine6detail38cast_transpose_fused_kernel_notalignedILb0ELb0ELb1EfNS_16CTDBiasDActParamI6__halfS3_ffEELi4ELi2ENS_5EmptyEXadL_ZNS_5sreluIffEET_T0_RKS5_EEEEvT3_mmm
        .type           _ZN18transformer_engine6detail38cast_transpose_fused_kernel_notalignedILb0ELb0ELb1EfNS_16CTDBiasDActParamI6__halfS3_ffEELi4ELi2ENS_5EmptyEXadL_ZNS_5sreluIffEET_T0_RKS5_EEEEvT3_mmm,@function
        .size           _ZN18transformer_engine6detail38cast_transpose_fused_kernel_notalignedILb0ELb0ELb1EfNS_16CTDBiasDActParamI6__halfS3_ffEELi4ELi2ENS_5EmptyEXadL_ZNS_5sreluIffEET_T0_RKS5_EEEEvT3_mmm,(.L_x_29980 - _ZN18transformer_engine6detail38cast_transpose_fused_kernel_notalignedILb0ELb0ELb1EfNS_16CTDBiasDActParamI6__halfS3_ffEELi4ELi2ENS_5EmptyEXadL_ZNS_5sreluIffEET_T0_RKS5_EEEEvT3_mmm)
        .other          _ZN18transformer_engine6detail38cast_transpose_fused_kernel_notalignedILb0ELb0ELb1EfNS_16CTDBiasDActParamI6__halfS3_ffEELi4ELi2ENS_5EmptyEXadL_ZNS_5sreluIffEET_T0_RKS5_EEEEvT3_mmm,@"STO_CUDA_ENTRY STV_DEFAULT"
_ZN18transformer_engine6detail38cast_transpose_fused_kernel_notalignedILb0ELb0ELb1EfNS_16CTDBiasDActParamI6__halfS3_ffEELi4ELi2ENS_5EmptyEXadL_ZNS_5sreluIffEET_T0_RKS5_EEEEvT3_mmm:
.text._ZN18transformer_engine6detail38cast_transpose_fused_kernel_notalignedILb0ELb0ELb1EfNS_16CTDBiasDActParamI6__halfS3_ffEELi4ELi2ENS_5EmptyEXadL_ZNS_5sreluIffEET_T0_RKS5_EEEEvT3_mmm:
        /* <DEDUP_REMOVED lines=44> */
.L_x_26605:
[----:B------:R-:W-:-:S07]  /*02c0*/  MOV R4, 0x2e0 ;  /* 0x000002e000047802 */ /* 0x000fce0000000f00 */
[----:B------:R-:W-:Y:S05]  /*02d0*/  CALL.REL.NOINC `($__internal_678_$__cuda_sm20_div_u64) ;  /* 0x0000003c007c7944 */ /* 0x000fea0003c00000 */
        /* <DEDUP_REMOVED lines=11> */
.L_x_26606:
        /* <DEDUP_REMOVED lines=89> */
[----:B-1----:R-:W-:Y:S02]  /*0920*/  @!P3 IADD3 R16, P0, PT, R20, UR16, RZ ;  /* 0x000000101410bc10 */ /* 0x002fe4000ff1e0ff */
        /* <DEDUP_REMOVED lines=12> */
[----:B------:R-:W-:Y:S01]  /*09f0*/  @P1 IADD3 R17, P6, PT, R10, UR17, RZ ;  /* 0x000000110a111c10 */ /* 0x000fe2000ffde0ff */
        /* <DEDUP_REMOVED lines=16> */
[----:B---3--:R-:W-:Y:S01]  /*0b00*/  HADD2.F32 R0, -RZ, R6.H0_H0 ;  /* 0x20000006ff007230 */ /* 0x008fe20000004100 */
[C---:B------:R-:W-:Y:S01]  /*0b10*/  @!P0 IADD3 R10, P5, PT, R11.reuse, UR16, RZ ;  /* 0x000000100b0a8c10 */ /* 0x040fe2000ffbe0ff */
[----:B------:R-:W-:Y:S01]  /*0b20*/  HADD2.F32 R2, -RZ, R7.H0_H0 ;  /* 0x20000007ff027230 */ /* 0x000fe20000004100 */
[----:B------:R-:W-:Y:S02]  /*0b30*/  @!P0 LEA.HI.X R43, R11, UR9, R24, 0x4, P4 ;  /* 0x000000090b2b8c11 */ /* 0x000fe4000a0f2418 */
[C---:B------:R-:W-:Y:S01]  /*0b40*/  FSETP.GT.AND P4, PT, R0.reuse, RZ, PT ;  /* 0x000000ff0000720b */ /* 0x040fe20003f84000 */
[----:B------:R-:W-:Y:S01]  /*0b50*/  FMUL R0, R0, R0 ;  /* 0x0000000000007220 */ /* 0x000fe20000400000 */
[----:B------:R-:W-:Y:S01]  /*0b60*/  SHF.R.U64 R23, R6, 0x10, R7 ;  /* 0x0000001006177819 */ /* 0x000fe20000001207 */
[----:B----4-:R-:W-:Y:S01]  /*0b70*/  HADD2.F32 R6, -RZ, R4.H0_H0 ;  /* 0x20000004ff067230 */ /* 0x010fe20000004100 */
[----:B------:R-:W-:Y:S01]  /*0b80*/  SHF.R.U64 R8, R4, 0x10, R5 ;  /* 0x0000001004087819 */ /* 0x000fe20000001205 */
[----:B------:R-:W-:Y:S01]  /*0b90*/  FMUL R4, R2, R2 ;  /* 0x0000000202047220 */ /* 0x000fe20000400000 */
[----:B------:R-:W-:Y:S01]  /*0ba0*/  SHF.R.U32.HI R22, RZ, 0x10, R7 ;  /* 0x00000010ff167819 */ /* 0x000fe20000011607 */
[----:B------:R-:W-:Y:S01]  /*0bb0*/  HADD2.F32 R7, -RZ, R5.H0_H0 ;  /* 0x20000005ff077230 */ /* 0x000fe20000004100 */
        /* <DEDUP_REMOVED lines=9> */
[----:B------:R-:W-:-:S02]  /*0c50*/  HADD2.F32 R2, -RZ, R23.H0_H0 ;  /* 0x20000017ff027230 */ /* 0x000fc40000004100 */
[----:B------:R-:W-:Y:S01]  /*0c60*/  HADD2.F32 R4, -RZ, R22.H0_H0 ;  /* 0x20000016ff047230 */ /* 0x000fe20000004100 */
[----:B------:R-:W-:Y:S02]  /*0c70*/  FSEL R22, R5, RZ, P4 ;  /* 0x000000ff05167208 */ /* 0x000fe40002000000 */
[----:B------:R-:W-:Y:S02]  /*0c80*/  FSEL R23, R7, RZ, P5 ;  /* 0x000000ff07177208 */ /* 0x000fe40002800000 */
[C---:B------:R-:W-:Y:S01]  /*0c90*/  FSETP.GT.AND P4, PT, R2.reuse, RZ, PT ;  /* 0x000000ff0200720b */ /* 0x040fe20003f84000 */
[----:B------:R-:W-:Y:S01]  /*0ca0*/  FMUL R2, R2, R2 ;  /* 0x0000000202027220 */ /* 0x000fe20000400000 */
[C---:B------:R-:W-:Y:S01]  /*0cb0*/  FSETP.GT.AND P5, PT, R4.reuse, RZ, PT ;  /* 0x000000ff0400720b */ /* 0x040fe20003fa4000 */
[----:B------:R-:W-:Y:S01]  /*0cc0*/  FMUL R4, R4, R4 ;  /* 0x0000000404047220 */ /* 0x000fe20000400000 */
[----:B------:R-:W-:Y:S02]  /*0cd0*/  HADD2.F32 R8, -RZ, R8.H0_H0 ;  /* 0x20000008ff087230 */ /* 0x000fe40000004100 */
[----:B------:R-:W-:Y:S01]  /*0ce0*/  HADD2.F32 R9, -RZ, R9.H0_H0 ;  /* 0x20000009ff097230 */ /* 0x000fe20000004100 */
[----:B------:R-:W-:-:S02]  /*0cf0*/  FSEL R5, R2, RZ, P4 ;  /* 0x000000ff02057208 */ /* 0x000fc40002000000 */
[----:B------:R-:W-:Y:S02]  /*0d00*/  FSEL R7, R4, RZ, P5 ;  /* 0x000000ff04077208 */ /* 0x000fe40002800000 */
        /* <DEDUP_REMOVED lines=19> */
[----:B------:R-:W-:-:S02]  /*0e40*/  @!P1 CS2R R24, SRZ ;  /* 0x0000000000189805 */ /* 0x000fc4000001ff00 */
[----:B------:R-:W-:Y:S02]  /*0e50*/  FMNMX3 R0, R23, R0, R2, !PT ;  /* 0x0000000017007276 */ /* 0x000fe40007800002 */
[----:B------:R-:W-:Y:S02]  /*0e60*/  @!P2 CS2R R14, SRZ ;  /* 0x00000000000ea805 */ /* 0x000fe4000001ff00 */
[----:B------:R-:W-:Y:S01]  /*0e70*/  @!P1 CS2R R22, SRZ ;  /* 0x0000000000169805 */ /* 0x000fe2000001ff00 */
[----:B------:R0:W-:Y:S04]  /*0e80*/  @!P3 STG.E.128 desc[UR26][R18.64], R4 ;  /* 0x000000041200b986 */ /* 0x0001e8000c101d1a */
[----:B------:R1:W-:Y:S01]  /*0e90*/  @!P3 STG.E.128 desc[UR26][R20.64], R8 ;  /* 0x000000081400b986 */ /* 0x0003e2000c101d1a */
[----:B-----5:R-:W-:Y:S01]  /*0ea0*/  HADD2.F32 R28, -RZ, R14.H0_H0 ;  /* 0x2000000eff1c7230 */ /* 0x020fe20000004100 */
[----:B------:R-:W-:-:S02]  /*0eb0*/  SHF.R.U64 R33, R14, 0x10, R15 ;  /* 0x000000100e217819 */ /* 0x000fc4000000120f */
[----:B------:R2:W3:Y:S01]  /*0ec0*/  @P1 LDG.E.64 R24, desc[UR26][R16.64] ;  /* 0x0000001a10181981 */ /* 0x0004e2000c1e1b00 */
[----:B------:R-:W-:Y:S01]  /*0ed0*/  VIADD R2, R36, 0x3 ;  /* 0x0000000324027836 */ /* 0x000fe20000000000 */
[----:B------:R-:W-:Y:S02]  /*0ee0*/  SHF.R.U32.HI R32, RZ, 0x10, R15 ;  /* 0x00000010ff207819 */ /* 0x000fe4000001160f */
[----:B------:R4:W5:Y:S01]  /*0ef0*/  @P1 LDG.E.64 R22, desc[UR26][R26.64] ;  /* 0x0000001a1a161981 */ /* 0x000962000c1e1b00 */
[----:B------:R-:W-:Y:S01]  /*0f00*/  IADD3 R40, P1, PT, R29, UR17, RZ ;  /* 0x000000111d287c10 */ /* 0x000fe2000ff3e0ff */
[----:B------:R-:W-:Y:S02]  /*0f10*/  HADD2.F32 R14, -RZ, R15.H0_H0 ;  /* 0x2000000fff0e7230 */ /* 0x000fe40000004100 */
[----:B------:R-:W-:Y:S01]  /*0f20*/  FMUL R53, R28, R28 ;  /* 0x0000001c1c357220 */ /* 0x000fe20000400000 */
[----:B------:R-:W-:Y:S01]  /*0f30*/  HADD2.F32 R15, -RZ, R12.H0_H0 ;  /* 0x2000000cff0f7230 */ /* 0x000fe20000004100 */
[----:B------:R-:W-:Y:S01]  /*0f40*/  IADD3.X R41, PT, PT, R41, UR18, RZ, P1, !PT ;  /* 0x0000001229297c10 */ /* 0x000fe20008ffe4ff */
[----:B0-----:R-:W-:Y:S01]  /*0f50*/  HADD2.F32 R18, -RZ, R13.H0_H0 ;  /* 0x2000000dff127230 */ /* 0x001fe20000004100 */
[----:B------:R-:W-:-:S02]  /*0f60*/  SHF.R.U32.HI R19, RZ, 0x10, R13 ;  /* 0x00000010ff137819 */ /* 0x000fc4000001160d */
[----:B-1----:R-:W-:Y:S01]  /*0f70*/  SHF.R.U64 R21, R12, 0x10, R13 ;  /* 0x000000100c157819 */ /* 0x002fe2000000120d */
[----:B------:R-:W-:Y:S01]  /*0f80*/  HADD2.F32 R12, -RZ, R33.H0_H0 ;  /* 0x20000021ff0c7230 */ /* 0x000fe20000004100 */
[----:B------:R-:W-:Y:S02]  /*0f90*/  FSETP.GT.AND P4, PT, R28, RZ, PT ;  /* 0x000000ff1c00720b */ /* 0x000fe40003f84000 */
[----:B------:R-:W-:Y:S01]  /*0fa0*/  ISETP.GE.U32.AND P1, PT, R2, UR24, PT ;  /* 0x0000001802007c0c */ /* 0x000fe2000bf26070 */
[----:B------:R-:W-:Y:S01]  /*0fb0*/  HADD2.F32 R13, -RZ, R32.H0_H0 ;  /* 0x20000020ff0d7230 */ /* 0x000fe20000004100 */
        /* <DEDUP_REMOVED lines=8> */
[----:B------:R-:W-:Y:S01]  /*1040*/  FMUL R54, R12, R12 ;  /* 0x0000000c0c367220 */ /* 0x000fe20000400000 */
[----:B------:R-:W-:Y:S02]  /*1050*/  FSETP.GT.AND P5, PT, R18, RZ, PT ;  /* 0x000000ff1200720b */ /* 0x000fe40003fa4000 */
[----:B------:R-:W-:Y:S02]  /*1060*/  FSETP.GT.AND P4, PT, R12, RZ, PT ;  /* 0x000000ff0c00720b */ /* 0x000fe40003f84000 */
[----:B------:R-:W-:Y:S01]  /*1070*/  ISETP.LT.U32.AND P1, PT, R35, UR21, !P1 ;  /* 0x0000001523007c0c */ /* 0x000fe2000cf21070 */
[C---:B------:R-:W-:Y:S01]  /*1080*/  FMUL R55, R13.reuse, R13 ;  /* 0x0000000d0d377220 */ /* 0x040fe20000400000 */
[----:B------:R-:W-:Y:S01]  /*1090*/  FSEL R50, R50, RZ, P3 ;  /* 0x000000ff32327208 */ /* 0x000fe20001800000 */
[----:B------:R-:W-:Y:S01]  /*10a0*/  FMUL R51, R14, R14 ;  /* 0x0000000e0e337220 */ /* 0x000fe20000400000 */
[----:B------:R-:W-:Y:S01]  /*10b0*/  FSETP.GT.AND P3, PT, R13, RZ, PT ;  /* 0x000000ff0d00720b */ /* 0x000fe20003f64000 */
[----:B------:R-:W-:Y:S01]  /*10c0*/  FMUL R49, R15, R15 ;  /* 0x0000000f0f317220 */ /* 0x000fe20000400000 */
[----:B------:R-:W-:-:S02]  /*10d0*/  FSEL R48, R48, RZ, P5 ;  /* 0x000000ff30307208 */ /* 0x000fc40002800000 */
[----:B------:R-:W-:Y:S02]  /*10e0*/  FSEL R54, R54, RZ, P4 ;  /* 0x000000ff36367208 */ /* 0x000fe40002000000 */
[----:B------:R-:W-:Y:S02]  /*10f0*/  FSETP.GT.AND P5, PT, R14, RZ, PT ;  /* 0x000000ff0e00720b */ /* 0x000fe40003fa4000 */
[----:B------:R-:W-:Y:S02]  /*1100*/  FSETP.GT.AND P4, PT, R15, RZ, PT ;  /* 0x000000ff0f00720b */ /* 0x000fe40003f84000 */
[----:B------:R-:W-:Y:S02]  /*1110*/  FSEL R52, R52, RZ, P6 ;  /* 0x000000ff34347208 */ /* 0x000fe40003000000 */
[----:B------:R-:W-:Y:S02]  /*1120*/  FSEL R55, R55, RZ, P3 ;  /* 0x000000ff37377208 */ /* 0x000fe40001800000 */
[----:B------:R-:W-:-:S02]  /*1130*/  IADD3 R20, P2, PT, R35, R40, RZ ;  /* 0x0000002823147210 */ /* 0x000fc40007f5e0ff */
        /* <DEDUP_REMOVED lines=8> */
[----:B------:R-:W-:Y:S01]  /*11c0*/  FMUL R18, R48, UR15 ;  /* 0x0000000f30127c20 */ /* 0x000fe20008400000 */
[----:B------:R-:W-:Y:S01]  /*11d0*/  FMUL R17, R51, UR15 ;  /* 0x0000000f33117c20 */ /* 0x000fe20008400000 */
[----:B------:R-:W-:Y:S01]  /*11e0*/  FMUL R19, R49, UR15 ;  /* 0x0000000f31137c20 */ /* 0x000fe20008400000 */
[----:B------:R-:W-:Y:S01]  /*11f0*/  IMAD.X R21, RZ, RZ, R41, P2 ;  /* 0x000000ffff157224 */ /* 0x000fe200010e0629 */
[----:B------:R-:W-:Y:S01]  /*1200*/  IADD3 R32, P2, PT, R20, UR17, RZ ;  /* 0x0000001114207c10 */ /* 0x000fe2000ff5e0ff */
[----:B----4-:R-:W-:Y:S01]  /*1210*/  IMAD.U32 R27, RZ, RZ, UR16 ;  /* 0x00000010ff1b7e24 */ /* 0x010fe2000f8e00ff */
        /* <DEDUP_REMOVED lines=15> */
[----:B------:R-:W-:-:S05]  /*1310*/  MOV R20, 0x400 ;  /* 0x0000040000147802 */ /* 0x000fca0000000f00 */
[----:B------:R-:W-:Y:S01]  /*1320*/  VIADD R20, R20, 0x20 ;  /* 0x0000002014147836 */ /* 0x000fe20000000000 */
[----:B------:R-:W-:Y:S01]  /*1330*/  FMNMX3 R0, R53, R0, R54, !PT ;  /* 0x0000000035007276 */ /* 0x000fe20007800036 */
[----:B------:R-:W-:Y:S01]  /*1340*/  IMAD R38, R38, 0x108, RZ ;  /* 0x0000010826267824 */ /* 0x000fe200078e02ff */
[----:B------:R-:W-:Y:S02]  /*1350*/  LOP3.LUT R42, RZ, R36, RZ, 0x33, !PT ;  /* 0x00000024ff2a7212 */ /* 0x000fe400078e33ff */
[----:B------:R-:W-:Y:S01]  /*1360*/  FMNMX3 R52, R52, R0, R55, !PT ;  /* 0x0000000034347276 */ /* 0x000fe20007800037 */
[----:B-1----:R-:W-:Y:S02]  /*1370*/  IMAD.IADD R27, R39, 0x1, -R46 ;  /* 0x00000001271b7824 */ /* 0x002fe400078e0a2e */
[----:B------:R-:W-:Y:S02]  /*1380*/  IMAD.IADD R26, R42, 0x1, R39 ;  /* 0x000000012a1a7824 */ /* 0x000fe400078e0227 */
[----:B------:R-:W-:-:S02]  /*1390*/  IMAD.MOV.U32 R21, RZ, RZ, R8 ;  /* 0x000000ffff157224 */ /* 0x000fc400078e0008 */
[----:B------:R-:W-:Y:S01]  /*13a0*/  IMAD.SHL.U32 R27, R27, 0x8, RZ ;  /* 0x000000081b1b7824 */ /* 0x000fe200078e00ff */
[----:B------:R-:W-:Y:S01]  /*13b0*/  ISETP.GE.U32.AND P0, PT, R2, UR24, PT ;  /* 0x0000001802007c0c */ /* 0x000fe2000bf06070 */
[----:B------:R-:W-:Y:S01]  /*13c0*/  IMAD.SHL.U32 R26, R26, 0x8, RZ ;  /* 0x000000081a1a7824 */ /* 0x000fe200078e00ff */
[----:B0-----:R-:W-:Y:S01]  /*13d0*/  LEA R43, R43, R20, 0x18 ;  /* 0x000000142b2b7211 */ /* 0x001fe200078ec0ff */
[----:B------:R-:W-:-:S04]  /*13e0*/  IMAD.MOV.U32 R20, RZ, RZ, R4 ;  /* 0x000000ffff147224 */ /* 0x000fc800078e0004 */
[----:B------:R-:W-:-:S04]  /*13f0*/  IMAD.IADD R0, R38, 0x1, R43 ;  /* 0x0000000126007824 */ /* 0x000fc800078e022b */
[----:B------:R-:W-:Y:S01]  /*1400*/  IMAD R47, R47, 0x8, R0 ;  /* 0x000000082f2f7824 */ /* 0x000fe200078e0200 */
[----:B------:R-:W-:-:S04]  /*1410*/  LOP3.LUT R45, R27, 0xf8, RZ, 0xc0, !PT ;  /* 0x000000f81b2d7812 */ /* 0x000fc800078ec0ff */
[----:B------:R0:W-:Y:S01]  /*1420*/  STS.64 [R47], R20 ;  /* 0x000000142f007388 */ /* 0x0001e20000000a00 */
[----:B------:R-:W-:Y:S02]  /*1430*/  LOP3.LUT R27, R26, 0xf8, RZ, 0xc0, !PT ;  /* 0x000000f81a1b7812 */ /* 0x000fe400078ec0ff */
[----:B------:R-:W-:Y:S02]  /*1440*/  ISETP.GE.U32.OR P0, PT, R35, UR21, P0 ;  /* 0x0000001523007c0c */ /* 0x000fe40008706470 */
[----:B------:R-:W-:Y:S02]  /*1450*/  FMNMX3 R50, R50, R52, R51, !PT ;  /* 0x0000003432327276 */ /* 0x000fe40007800033 */
[----:B------:R-:W-:Y:S02]  /*1460*/  ISETP.GE.U32.AND P1, PT, R46, UR24, PT ;  /* 0x000000182e007c0c */ /* 0x000fe4000bf26070 */
[----:B------:R-:W-:Y:S02]  /*1470*/  FMNMX3 R49, R48, R50, R49, !PT ;  /* 0x0000003230317276 */ /* 0x000fe40007800031 */
[----:B------:R-:W-:Y:S01]  /*1480*/  ISETP.GE.U32.OR P1, PT, R34, UR21, P1 ;  /* 0x0000001522007c0c */ /* 0x000fe20008f26470 */
[----:B------:R-:W-:Y:S01]  /*1490*/  IMAD.IADD R8, R0, 0x1, R45 ;  /* 0x0000000100087824 */ /* 0x000fe200078e022d */
[----:B------:R-:W-:Y:S01]  /*14a0*/  BSSY.RECONVERGENT B0, `(.L_x_26607) ;  /* 0x00000f8000007945 */ /* 0x000fe20003800200 */
[----:B---3--:R-:W-:Y:S01]  /*14b0*/  HADD2.F32 R4, -RZ, R24.H0_H0 ;  /* 0x20000018ff047230 */ /* 0x008fe20000004100 */
[----:B------:R-:W-:-:S04]  /*14c0*/  SHF.R.U64 R44, R24, 0x10, R25 ;  /* 0x00000010182c7819 */ /* 0x000fc80000001219 */
[C---:B------:R-:W-:Y:S01]  /*14d0*/  FMUL R24, R4.reuse, R4 ;  /* 0x0000000404187220 */ /* 0x040fe20000400000 */
[----:B0-----:R-:W-:Y:S01]  /*14e0*/  HADD2.F32 R20, -RZ, R44.H0_H0 ;  /* 0x2000002cff147230 */ /* 0x001fe20000004100 */
[----:B------:R-:W-:Y:S01]  /*14f0*/  FSETP.GT.AND P2, PT, R4, RZ, PT ;  /* 0x000000ff0400720b */ /* 0x000fe20003f44000 */
[----:B-----5:R-:W-:-:S03]  /*1500*/  HADD2.F32 R26, -RZ, R22.H0_H0 ;  /* 0x20000016ff1a7230 */ /* 0x020fc60000004100 */
        /* <DEDUP_REMOVED lines=11> */
[----:B------:R-:W-:-:S02]  /*15c0*/  HADD2.F32 R40, -RZ, R25.H0_H0 ;  /* 0x20000019ff287230 */ /* 0x000fc40000004100 */
[C---:B------:R-:W-:Y:S01]  /*15d0*/  FMUL R20, R44.reuse, UR15 ;  /* 0x0000000f2c147c20 */ /* 0x040fe20008400000 */
[----:B------:R-:W-:Y:S02]  /*15e0*/  FMNMX3 R16, R44, R49, R12, !PT ;  /* 0x000000312c107276 */ /* 0x000fe4000780000c */
[----:B------:R-:W-:Y:S01]  /*15f0*/  SHF.R.U32.HI R25, RZ, 0x10, R25 ;  /* 0x00000010ff197819 */ /* 0x000fe20000011619 */
[----:B------:R-:W-:Y:S01]  /*1600*/  HADD2.F32 R47, -RZ, R23.H0_H0 ;  /* 0x20000017ff2f7230 */ /* 0x000fe20000004100 */
[----:B------:R-:W-:Y:S02]  /*1610*/  @!P0 LEA R44, P4, R32, UR8, 0x4 ;  /* 0x00000008202c8c11 */ /* 0x000fe4000f8820ff */
[--C-:B------:R-:W-:Y:S02]  /*1620*/  SHF.R.U64 R49, R22, 0x10, R23.reuse ;  /* 0x0000001016317819 */ /* 0x100fe40000001217 */
[----:B------:R-:W-:Y:S02]  /*1630*/  SHF.R.U32.HI R48, RZ, 0x10, R23 ;  /* 0x00000010ff307819 */ /* 0x000fe40000011617 */
[----:B------:R-:W-:Y:S01]  /*1640*/  @!P0 IADD3 R23, P5, PT, R32, UR16, RZ ;  /* 0x0000001020178c10 */ /* 0x000fe2000ffbe0ff */
[----:B------:R-:W-:Y:S01]  /*1650*/  FMUL R24, R46, UR15 ;  /* 0x0000000f2e187c20 */ /* 0x000fe20008400000 */
[----:B------:R-:W-:Y:S01]  /*1660*/  @!P0 LEA.HI.X R45, R32, UR9, R33, 0x4, P4 ;  /* 0x00000009202d8c11 */ /* 0x000fe2000a0f2421 */
[----:B------:R-:W-:Y:S01]  /*1670*/  HADD2.F32 R25, -RZ, R25.H0_H0 ;  /* 0x20000019ff197230 */ /* 0x000fe20000004100 */
[----:B------:R0:W-:Y:S01]  /*1680*/  STS.64 [R4], R26 ;  /* 0x0000001a04007388 */ /* 0x0001e20000000a00 */
[C---:B------:R-:W-:Y:S01]  /*1690*/  FSETP.GT.AND P4, PT, R40.reuse, RZ, PT ;  /* 0x000000ff2800720b */ /* 0x040fe20003f84000 */
[----:B------:R-:W-:Y:S01]  /*16a0*/  FMUL R40, R40, R40 ;  /* 0x0000002828287220 */ /* 0x000fe20000400000 */
[----:B------:R-:W-:Y:S01]  /*16b0*/  IMAD.MOV.U32 R21, RZ, RZ, R24 ;  /* 0x000000ffff157224 */ /* 0x000fe200078e0018 */
[C---:B------:R-:W-:Y:S01]  /*16c0*/  @!P1 IADD3 R22, P3, PT, R35.reuse, UR16, RZ ;  /* 0x0000001023169c10 */ /* 0x040fe2000ff7e0ff */
[----:B------:R-:W-:Y:S01]  /*16d0*/  IMAD.X R50, RZ, RZ, R41, P2 ;  /* 0x000000ffff327224 */ /* 0x000fe200010e0629 */
[----:B------:R-:W-:Y:S01]  /*16e0*/  @!P1 LEA R34, P2, R35, UR8, 0x4 ;  /* 0x0000000823229c11 */ /* 0x000fe2000f8420ff */
[----:B------:R-:W-:Y:S01]  /*16f0*/  HADD2.F32 R41, -RZ, R48.H0_H0 ;  /* 0x20000030ff297230 */ /* 0x000fe20000004100 */
[----:B0-----:R-:W-:Y:S01]  /*1700*/  @!P0 IADD3.X R26, PT, PT, R33, UR29, RZ, P5, !PT ;  /* 0x0000001d211a8c10 */ /* 0x001fe2000affe4ff */
[----:B------:R-:W-:-:S02]  /*1710*/  HADD2.F32 R33, -RZ, R49.H0_H0 ;  /* 0x20000031ff217230 */ /* 0x000fc40000004100 */
[C---:B------:R-:W-:Y:S01]  /*1720*/  FMUL R27, R25.reuse, R25 ;  /* 0x00000019191b7220 */ /* 0x040fe20000400000 */
[----:B------:R-:W-:Y:S02]  /*1730*/  FSETP.GT.AND P5, PT, R25, RZ, PT ;  /* 0x000000ff1900720b */ /* 0x000fe40003fa4000 */
[----:B------:R-:W-:Y:S01]  /*1740*/  FSEL R25, R40, RZ, P4 ;  /* 0x000000ff28197208 */ /* 0x000fe20002000000 */
[----:B------:R0:W-:Y:S01]  /*1750*/  STS.64 [R8], R20 ;  /* 0x0000001408007388 */ /* 0x0001e20000000a00 */
[C---:B------:R-:W-:Y:S01]  /*1760*/  FSETP.GT.AND P4, PT, R33.reuse, RZ, PT ;  /* 0x000000ff2100720b */ /* 0x040fe20003f84000 */
[----:B------:R-:W-:Y:S01]  /*1770*/  FMUL R33, R33, R33 ;  /* 0x0000002121217220 */ /* 0x000fe20000400000 */
[----:B------:R-:W-:Y:S01]  /*1780*/  FSEL R27, R27, RZ, P5 ;  /* 0x000000ff1b1b7208 */ /* 0x000fe20002800000 */
[----:B------:R-:W-:Y:S01]  /*1790*/  FMUL R48, R41, R41 ;  /* 0x0000002929307220 */ /* 0x000fe20000400000 */
[----:B------:R-:W-:Y:S02]  /*17a0*/  @!P1 LEA.HI.X R35, R35, UR9, R50, 0x4, P2 ;  /* 0x0000000923239c11 */ /* 0x000fe400090f2432 */
[----:B------:R-:W-:-:S02]  /*17b0*/  @!P1 LEA R32, P2, R22, UR8, 0x4 ;  /* 0x0000000816209c11 */ /* 0x000fc4000f8420ff */
[----:B------:R-:W-:Y:S02]  /*17c0*/  FSETP.GT.AND P5, PT, R41, RZ, PT ;  /* 0x000000ff2900720b */ /* 0x000fe40003fa4000 */
[----:B0-----:R-:W-:Y:S02]  /*17d0*/  @!P1 IADD3.X R21, PT, PT, R50, UR29, RZ, P3, !PT ;  /* 0x0000001d32159c10 */ /* 0x001fe40009ffe4ff */
[C---:B------:R-:W-:Y:S01]  /*17e0*/  FSETP.GT.AND P3, PT, R47.reuse, RZ, PT ;  /* 0x000000ff2f00720b */ /* 0x040fe20003f64000 */
[----:B------:R-:W-:Y:S01]  /*17f0*/  FMUL R47, R47, R47 ;  /* 0x0000002f2f2f7220 */ /* 0x000fe20000400000 */
[----:B------:R-:W-:Y:S02]  /*1800*/  FSEL R49, R33, RZ, P4 ;  /* 0x000000ff21317208 */ /* 0x000fe40002000000 */
[----:B------:R-:W-:Y:S02]  /*1810*/  FMNMX3 R16, R25, R16, R27, !PT ;  /* 0x0000001019107276 */ /* 0x000fe4000780001b */
[----:B------:R-:W-:-:S02]  /*1820*/  @!P0 LEA R40, P4, R23, UR8, 0x4 ;  /* 0x0000000817288c11 */ /* 0x000fc4000f8820ff */
[----:B------:R-:W-:Y:S01]  /*1830*/  @!P1 LEA.HI.X R33, R22, UR9, R21, 0x4, P2 ;  /* 0x0000000916219c11 */ /* 0x000fe200090f2415 */
[----:B------:R-:W-:Y:S01]  /*1840*/  FMUL R21, R12, UR15 ;  /* 0x0000000f0c157c20 */ /* 0x000fe20008400000 */
[----:B------:R-:W-:Y:S02]  /*1850*/  FSEL R47, R47, RZ, P3 ;  /* 0x000000ff2f2f7208 */ /* 0x000fe40001800000 */
[----:B------:R-:W-:Y:S01]  /*1860*/  FSEL R48, R48, RZ, P5 ;  /* 0x000000ff30307208 */ /* 0x000fe20002800000 */
[----:B--2---:R-:W-:Y:S01]  /*1870*/  HADD2.F32 R12, -RZ, R28.H0_H0 ;  /* 0x2000001cff0c7230 */ /* 0x004fe20000004100 */
[----:B------:R-:W-:Y:S01]  /*1880*/  FMNMX3 R16, R46, R16, R49, !PT ;  /* 0x000000102e107276 */ /* 0x000fe20007800031 */
[----:B------:R-:W-:Y:S01]  /*1890*/  FMUL R22, R25, UR15 ;  /* 0x0000000f19167c20 */ /* 0x000fe20008400000 */
[--C-:B------:R-:W-:Y:S01]  /*18a0*/  SHF.R.U64 R28, R28, 0x10, R29.reuse ;  /* 0x000000101c1c7819 */ /* 0x100fe2000000121d */
[----:B------:R-:W-:Y:S01]  /*18b0*/  FMUL R25, R49, UR15 ;  /* 0x0000000f31197c20 */ /* 0x000fe20008400000 */
[----:B------:R-:W-:Y:S01]  /*18c0*/  @!P0 LEA.HI.X R41, R23, UR9, R26, 0x4, P4 ;  /* 0x0000000917298c11 */ /* 0x000fe2000a0f241a */
[----:B------:R-:W-:Y:S01]  /*18d0*/  FMUL R23, R27, UR15 ;  /* 0x0000000f1b177c20 */ /* 0x000fe20008400000 */
[----:B------:R-:W-:Y:S01]  /*18e0*/  HADD2.F32 R46, -RZ, R29.H0_H0 ;  /* 0x2000001dff2e7230 */ /* 0x000fe20000004100 */
[----:B------:R-:W-:Y:S01]  /*18f0*/  SHF.R.U32.HI R49, RZ, 0x10, R29 ;  /* 0x00000010ff317819 */ /* 0x000fe2000001161d */
[C---:B------:R-:W-:Y:S01]  /*1900*/  FMUL R26, R47.reuse, UR15 ;  /* 0x0000000f2f1a7c20 */ /* 0x040fe20008400000 */
[----:B------:R-:W-:Y:S01]  /*1910*/  FMUL R27, R48, UR15 ;  /* 0x0000000f301b7c20 */ /* 0x000fe20008400000 */
[----:B------:R-:W-:Y:S01]  /*1920*/  FMNMX3 R16, R47, R16, R48, !PT ;  /* 0x000000102f107276 */ /* 0x000fe20007800030 */
[----:B----4-:R-:W-:Y:S01]  /*1930*/  HADD2.F32 R29, -RZ, R30.H0_H0 ;  /* 0x2000001eff1d7230 */ /* 0x010fe20000004100 */
[--C-:B------:R-:W-:Y:S01]  /*1940*/  SHF.R.U64 R30, R30, 0x10, R31.reuse ;  /* 0x000000101e1e7819 */ /* 0x100fe2000000121f */
[----:B------:R-:W-:Y:S01]  /*1950*/  HADD2.F32 R48, -RZ, R31.H0_H0 ;  /* 0x2000001fff307230 */ /* 0x000fe20000004100 */
[----:B------:R-:W-:Y:S01]  /*1960*/  SHF.R.U32.HI R31, RZ, 0x10, R31 ;  /* 0x00000010ff1f7819 */ /* 0x000fe2000001161f */
[----:B------:R-:W-:-:S02]  /*1970*/  HADD2.F32 R28, -RZ, R28.H0_H0 ;  /* 0x2000001cff1c7230 */ /* 0x000fc40000004100 */
[C---:B------:R-:W-:Y:S01]  /*1980*/  FMUL R47, R12.reuse, R12 ;  /* 0x0000000c0c2f7220 */ /* 0x040fe20000400000 */
[----:B------:R-:W-:Y:S01]  /*1990*/  FSETP.GT.AND P3, PT, R12, RZ, PT ;  /* 0x000000ff0c00720b */ /* 0x000fe20003f64000 */
[----:B------:R0:W-:Y:S01]  /*19a0*/  @!P1 STG.E.128 desc[UR26][R34.64], R20 ;  /* 0x0000001422009986 */ /* 0x0001e2000c101d1a */
[----:B------:R-:W-:Y:S01]  /*19b0*/  HADD2.F32 R12, -RZ, R49.H0_H0 ;  /* 0x20000031ff0c7230 */ /* 0x000fe20000004100 */
[----:B------:R-:W-:Y:S02]  /*19c0*/  FSETP.GT.AND P4, PT, R46, RZ, PT ;  /* 0x000000ff2e00720b */ /* 0x000fe40003f84000 */
[----:B------:R1:W-:Y:S01]  /*19d0*/  @!P1 STG.E.128 desc[UR26][R32.64], R24 ;  /* 0x0000001820009986 */ /* 0x0003e2000c101d1a */
[----:B------:R-:W-:Y:S01]  /*19e0*/  FSETP.GT.AND P2, PT, R29, RZ, PT ;  /* 0x000000ff1d00720b */ /* 0x000fe20003f44000 */
[----:B------:R-:W-:Y:S01]  /*19f0*/  HADD2.F32 R30, -RZ, R30.H0_H0 ;  /* 0x2000001eff1e7230 */ /* 0x000fe20000004100 */
[----:B------:R-:W-:Y:S02]  /*1a00*/  FSEL R47, R47, RZ, P3 ;  /* 0x000000ff2f2f7208 */ /* 0x000fe40001800000 */
[----:B------:R-:W-:Y:S01]  /*1a10*/  FSETP.GT.AND P3, PT, R28, RZ, PT ;  /* 0x000000ff1c00720b */ /* 0x000fe20003f64000 */
[----:B------:R-:W-:Y:S01]  /*1a20*/  FMUL R49, R12, R12 ;  /* 0x0000000c0c317220 */ /* 0x000fe20000400000 */
[C---:B------:R-:W-:Y:S01]  /*1a30*/  FSETP.GT.AND P1, PT, R48.reuse, RZ, PT ;  /* 0x000000ff3000720b */ /* 0x040fe20003f24000 */
[----:B------:R-:W-:Y:S01]  /*1a40*/  FMUL R48, R48, R48 ;  /* 0x0000003030307220 */ /* 0x000fe20000400000 */
[----:B0-----:R-:W-:Y:S01]  /*1a50*/  FMUL R20, R46, R46 ;  /* 0x0000002e2e147220 */ /* 0x001fe20000400000 */
[----:B-1----:R-:W-:Y:S01]  /*1a60*/  FMUL R32, R29, R29 ;  /* 0x0000001d1d207220 */ /* 0x002fe20000400000 */
[----:B------:R-:W-:-:S02]  /*1a70*/  HADD2.F32 R29, -RZ, R31.H0_H0 ;  /* 0x2000001fff1d7230 */ /* 0x000fc40000004100 */
[----:B------:R-:W-:Y:S01]  /*1a80*/  FMUL R24, R28, R28 ;  /* 0x0000001c1c187220 */ /* 0x000fe20000400000 */
        /* <DEDUP_REMOVED lines=67> */
.L_x_26611:
        /* <DEDUP_REMOVED lines=48> */
.L_x_26610:
[----:B------:R-:W-:Y:S05]  /*21c0*/  BSYNC.RECONVERGENT B1 ;  /* 0x0000000000017941 */ /* 0x000fea0003800200 */
.L_x_26609:
        /* <DEDUP_REMOVED lines=37> */
.L_x_26608:
[----:B------:R-:W-:Y:S05]  /*2420*/  BSYNC.RECONVERGENT B0 ;  /* 0x0000000000007941 */ /* 0x000fea0003800200 */
.L_x_26607:
        /* <DEDUP_REMOVED lines=42> */
.L_x_26616:
        /* <DEDUP_REMOVED lines=48> */
.L_x_26615:
[----:B------:R-:W-:Y:S05]  /*29d0*/  BSYNC.RECONVERGENT B1 ;  /* 0x0000000000017941 */ /* 0x000fea0003800200 */
.L_x_26614:
        /* <DEDUP_REMOVED lines=35> */
.L_x_26613:
[----:B------:R-:W-:Y:S05]  /*2c10*/  BSYNC.RECONVERGENT B0 ;  /* 0x0000000000007941 */ /* 0x000fea0003800200 */
.L_x_26612:
        /* <DEDUP_REMOVED lines=40> */
.L_x_26621:
        /* <DEDUP_REMOVED lines=48> */
.L_x_26620:
[----:B------:R-:W-:Y:S05]  /*31a0*/  BSYNC.RECONVERGENT B1 ;  /* 0x0000000000017941 */ /* 0x000fea0003800200 */
.L_x_26619:
        /* <DEDUP_REMOVED lines=35> */
.L_x_26618:
[----:B------:R-:W-:Y:S05]  /*33e0*/  BSYNC.RECONVERGENT B0 ;  /* 0x0000000000007941 */ /* 0x000fea0003800200 */
.L_x_26617:
        /* <DEDUP_REMOVED lines=34> */
.L_x_26626:
        /* <DEDUP_REMOVED lines=48> */
.L_x_26625:
[----:B------:R-:W-:Y:S05]  /*3910*/  BSYNC.RECONVERGENT B1 ;  /* 0x0000000000017941 */ /* 0x000fea0003800200 */
.L_x_26624:
        /* <DEDUP_REMOVED lines=35> */
.L_x_26623:
[----:B------:R-:W-:Y:S05]  /*3b50*/  BSYNC.RECONVERGENT B0 ;  /* 0x0000000000007941 */ /* 0x000fea0003800200 */
.L_x_26622:
        /* <DEDUP_REMOVED lines=39> */
.L_x_26635:
[----:B------:R-:W-:Y:S02]  /*3dd0*/  ISETP.NE.AND P0, PT, R39, RZ, PT ;  /* 0x000000ff2700720c */ /* 0x000fe40003f05270 */
[----:B-1----:R-:W-:-:S11]  /*3de0*/  FMNMX R5, R2, R5, !PT ;  /* 0x0000000502057209 */ /* 0x002fd60007800000 */
[----:B------:R-:W-:Y:S05]  /*3df0*/  @P0 BRA `(.L_x_26628) ;  /* 0x0000000000080947 */ /* 0x000fea0003800000 */
[----:B0-----:R-:W0:Y:S02]  /*3e00*/  LDC.64 R2, c[0x0][0x3a8] ;  /* 0x0000ea00ff027b82 */ /* 0x001e240000000a00 */
[----:B0-----:R1:W-:Y:S02]  /*3e10*/  REDG.E.MAX.S32.STRONG.GPU desc[UR26][R2.64], R5 ;  /* 0x000000050200798e */ /* 0x0013e4000d12e31a */
.L_x_26628:
[----:B------:R-:W-:Y:S05]  /*3e20*/  BSYNC B0 ;  /* 0x0000000000007941 */ /* 0x000fea0003800000 */
.L_x_26627:
        /* <DEDUP_REMOVED lines=11> */
[----:B-1----:R-:W-:Y:S05]  /*3ee0*/  CALL.REL.NOINC `($__internal_679_$__cuda_sm20_rcp_rn_f32_slowpath) ;  /* 0x0000000400987944 */ /* 0x002fea0003c00000 */
[----:B------:R-:W-:Y:S05]  /*3ef0*/  BRA `(.L_x_26631) ;  /* 0x0000000000147947 */ /* 0x000fea0003800000 */
.L_x_26630:
[----:B01----:R-:W0:Y:S01]  /*3f00*/  MUFU.RCP R5, UR15 ;  /* 0x0000000f00057d08 */ /* 0x003e220008001000 */
[----:B------:R-:W-:-:S04]  /*3f10*/  IMAD.U32 R0, RZ, RZ, UR15 ;  /* 0x0000000fff007e24 */ /* 0x000fc8000f8e00ff */
[----:B0-----:R-:W-:-:S04]  /*3f20*/  FFMA R0, R5, R0, -1 ;  /* 0xbf80000005007423 */ /* 0x001fc80000000000 */
[----:B------:R-:W-:-:S04]  /*3f30*/  FADD.FTZ R0, -R0, -RZ ;  /* 0x800000ff00007221 */ /* 0x000fc80000010100 */
[----:B------:R-:W-:-:S07]  /*3f40*/  FFMA R5, R5, R0, R5 ;  /* 0x0000000005057223 */ /* 0x000fce0000000005 */
.L_x_26631:
[----:B------:R-:W0:Y:S02]  /*3f50*/  LDC.64 R2, c[0x0][0x3b0] ;  /* 0x0000ec00ff027b82 */ /* 0x000e240000000a00 */
[----:B0-----:R-:W-:Y:S01]  /*3f60*/  STG.E desc[UR26][R2.64], R5 ;  /* 0x0000000502007986 */ /* 0x001fe2000c10191a */
[----:B------:R-:W-:Y:S05]  /*3f70*/  EXIT ;  /* 0x000000000000794d */ /* 0x000fea0003800000 */
.L_x_26629:
[----:B------:R-:W-:Y:S02]  /*3f80*/  IMAD.MOV.U32 R7, RZ, RZ, 0x4 ;  /* 0x00000004ff077424 */ /* 0x000fe400078e00ff */
[----:B------:R-:W-:Y:S02]  /*3f90*/  IMAD.MOV.U32 R9, RZ, RZ, 0x1f ;  /* 0x0000001fff097424 */ /* 0x000fe400078e00ff */
[----:B------:R-:W-:-:S07]  /*3fa0*/  IMAD.MOV.U32 R4, RZ, RZ, -0x1 ;  /* 0xffffffffff047424 */ /* 0x000fce00078e00ff */
[----:B01----:R-:W-:Y:S05]  /*3fb0*/  WARPSYNC.COLLECTIVE R4, `(.L_x_26632) ;  /* 0x0000000004087348 */ /* 0x003fea0003c00000 */
[----:B-1----:R1:W2:Y:S02]  /*3fc0*/  SHFL.DOWN P0, R5, R0, R7, R9 ;  /* 0x0800000700057389 */ /* 0x0022a40000000009 */
[----:B012---:R-:W-:Y:S05]  /*3fd0*/  ENDCOLLECTIVE ;  /* 0x000000000000791b */ /* 0x007fea0003800000 */
.L_x_26632:
[----:B------:R-:W-:Y:S02]  /*3fe0*/  IMAD.MOV.U32 R7, RZ, RZ, 0x2 ;  /* 0x00000002ff077424 */ /* 0x000fe400078e00ff */
[----:B------:R-:W-:-:S05]  /*3ff0*/  IMAD.MOV.U32 R3, RZ, RZ, R5 ;  /* 0x000000ffff037224 */ /* 0x000fca00078e0005 */
[----:B------:R-:W-:-:S05]  /*4000*/  FMNMX R3, R3, R0, !PT ;  /* 0x0000000003037209 */ /* 0x000fca0007800000 */
[----:B------:R-:W-:-:S07]  /*4010*/  IMAD.MOV.U32 R0, RZ, RZ, R3 ;  /* 0x000000ffff007224 */ /* 0x000fce00078e0003 */
[----:B------:R-:W-:Y:S05]  /*4020*/  WARPSYNC.COLLECTIVE R4, `(.L_x_26633) ;  /* 0x0000000004087348 */ /* 0x000fea0003c00000 */
[----:B------:R0:W1:Y:S02]  /*4030*/  SHFL.DOWN P0, R5, R0, R7, R9 ;  /* 0x0800000700057389 */ /* 0x0000640000000009 */
[----:B01----:R-:W-:Y:S05]  /*4040*/  ENDCOLLECTIVE ;  /* 0x000000000000791b */ /* 0x003fea0003800000 */
.L_x_26633:
[----:B------:R-:W-:Y:S02]  /*4050*/  IMAD.MOV.U32 R7, RZ, RZ, 0x1 ;  /* 0x00000001ff077424 */ /* 0x000fe400078e00ff */
[----:B------:R-:W-:-:S05]  /*4060*/  IMAD.MOV.U32 R2, RZ, RZ, R5 ;  /* 0x000000ffff027224 */ /* 0x000fca00078e0005 */
[----:B------:R-:W-:-:S05]  /*4070*/  FMNMX R2, R3, R2, !PT ;  /* 0x0000000203027209 */ /* 0x000fca0007800000 */
[----:B------:R-:W-:-:S07]  /*4080*/  IMAD.MOV.U32 R0, RZ, RZ, R2 ;  /* 0x000000ffff007224 */ /* 0x000fce00078e0002 */
[----:B------:R-:W-:Y:S05]  /*4090*/  WARPSYNC.COLLECTIVE R4, `(.L_x_26634) ;  /* 0x0000000004087348 */ /* 0x000fea0003c00000 */
[----:B------:R0:W1:Y:S02]  /*40a0*/  SHFL.DOWN P0, R5, R0, R7, R9 ;  /* 0x0800000700057389 */ /* 0x0000640000000009 */
[----:B01----:R-:W-:Y:S05]  /*40b0*/  ENDCOLLECTIVE ;  /* 0x000000000000791b */ /* 0x003fea0003800000 */
.L_x_26634:
[----:B------:R-:W-:Y:S05]  /*40c0*/  BRA `(.L_x_26635) ;  /* 0xfffffffc00407947 */ /* 0x000fea000383ffff */
        .weak           $__internal_678_$__cuda_sm20_div_u64
        .type           $__internal_678_$__cuda_sm20_div_u64,@function
        .size           $__internal_678_$__cuda_sm20_div_u64,($__internal_679_$__cuda_sm20_rcp_rn_f32_slowpath - $__internal_678_$__cuda_sm20_div_u64)
$__internal_678_$__cuda_sm20_div_u64:
        /* <DEDUP_REMOVED lines=71> */
[----:B------:R-:W-:Y:S11]  /*4540*/  RET.REL.NODEC R2 `(_ZN18transformer_engine6detail38cast_transpose_fused_kernel_notalignedILb0ELb0ELb1EfNS_16CTDBiasDActParamI6__halfS3_ffEELi4ELi2ENS_5EmptyEXadL_ZNS_5sreluIffEET_T0_RKS5_EEEEvT3_mmm) ;  /* 0xffffffb802ac7950 */ /* 0x000ff60003c3ffff */
        .weak           $__internal_679_$__cuda_sm20_rcp_rn_f32_slowpath
        .type           $__internal_679_$__cuda_sm20_rcp_rn_f32_slowpath,@function
        .size           $__internal_679_$__cuda_sm20_rcp_rn_f32_slowpath,(.L_x_29980 - $__internal_679_$__cuda_sm20_rcp_rn_f32_slowpath)
$__internal_679_$__cuda_sm20_rcp_rn_f32_slowpath:
        /* <DEDUP_REMOVED lines=15> */
.L_x_26636:
        /* <DEDUP_REMOVED lines=33> */
.L_x_26638:
[----:B------:R0:W1:Y:S02]  /*4850*/  MUFU.RCP R2, R0 ;  /* 0x0000000000027308 */ /* 0x0000640000001000 */
.L_x_26637:
[----:B-1-3--:R-:W-:Y:S02]  /*4860*/  IMAD.MOV.U32 R5, RZ, RZ, R2 ;  /* 0x000000ffff057224 */ /* 0x00afe400078e0002 */
[----:B------:R-:W-:Y:S02]  /*4870*/  IMAD.MOV.U32 R2, RZ, RZ, R7 ;  /* 0x000000ffff027224 */ /* 0x000fe400078e0007 */
[----:B------:R-:W-:-:S04]  /*4880*/  IMAD.MOV.U32 R3, RZ, RZ, 0x0 ;  /* 0x00000000ff037424 */ /* 0x000fc800078e00ff */
[----:B0-2---:R-:W-:Y:S05]  /*4890*/  RET.REL.NODEC R2 `(_ZN18transformer_engine6detail38cast_transpose_fused_kernel_notalignedILb0ELb0ELb1EfNS_16CTDBiasDActParamI6__halfS3_ffEELi4ELi2ENS_5EmptyEXadL_ZNS_5sreluIffEET_T0_RKS5_EEEEvT3_mmm) ;  /* 0xffffffb402d87950 */ /* 0x005fea0003c3ffff */
.L_x_26639:
        /* <DEDUP_REMOVED lines=14> */
.L_x_29980:


//--------------------- .text._ZN18transformer_engine6detail38cast_transpose_fused_kernel_notalignedILb0ELb0ELb1EfNS_16CTDBiasDActParamIff13__nv_fp8_e4m3fEELi2ELi8ENS_5EmptyEXadL_ZNS_5sreluIffEET_T0_RKS5_EEEEvT3_mmm --------------------------
	.section	.text._ZN18transformer_engine6detail38cast_transpose_fused_kernel_notalignedILb0ELb0ELb1EfNS_16CTDBiasDActParamIff13__nv_fp8_e4m3fEELi2ELi8ENS_5EmptyEXadL_ZNS_5sreluIffEET_T0_RKS5_EEEEvT3_mmm,"ax",@progbits
	.align	128
        .global         _ZN18transformer_engine6detail38cast_transpose_fused_kernel_notalignedILb0ELb0ELb1EfNS_16CTDBiasDActParamIff13__nv_fp8_e4m3fEELi2ELi8ENS_5EmptyEXadL_ZNS_5sreluIffEET_T0_RKS5_EEEEvT3_mmm
        .type           _ZN18transformer_engine6detail38cast_transpose_fused_kernel_notalignedILb0ELb0ELb1EfNS_16CTDBiasDActParamIff13__nv_fp8_e4m3fEELi2ELi8ENS_5EmptyEXadL_ZNS_5sreluIffEET_T0_RKS5_EEEEvT3_mmm,@function
        .size           _ZN18transformer_engine6detail38cast_transpose_fused_kernel_notalignedILb0ELb0ELb1EfNS_16CTDBiasDActParamIff13__nv_fp8_e4m3fEELi2ELi8ENS_5EmptyEXadL_ZNS_5sreluIffEET_T0_RKS5_EEEEvT3_mmm,(.L_x_29982 - _ZN18transformer_engine6detail38cast_transpose_fused_kernel_notalignedILb0ELb0ELb1EfNS_16CTDBiasDActParamIff13__nv_fp8_e4m3fEELi2ELi8ENS_5EmptyEXadL_ZNS_5sreluIffEET_T0_RKS5_EEEEvT3_mmm)
        .other          _ZN18transformer_engine6detail38cast_transpose_fused_kernel_notalignedILb0ELb0ELb1EfNS_16CTDBiasDActParamIff13__nv_fp8_e4m3fEELi2ELi8ENS_5EmptyEXadL_ZNS_5sreluIffEET_T0_RKS5_EEEEvT3_mmm,@"STO_CUDA_ENTRY STV_DEFAULT"
_ZN18transformer_engine6detail38cast_transpose_fused_kernel_notalignedILb0ELb0ELb1EfNS_16CTDBiasDActParamIff13__nv_fp8_e4m3fEELi2ELi8ENS_5EmptyEXadL_ZNS_5sreluIffEET_T0_RKS5_EEEEvT3_mmm:
.text._ZN18transformer_engine6detail38cast_transpose_fused_kernel_notalignedILb0ELb0ELb1EfNS_16CTDBiasDActParamIff13__nv_fp8_e4m3fEELi2ELi8ENS_5EmptyEXadL_ZNS_5sreluIffEET_T0_RKS5_EEEEvT3_mmm:
        /* <DEDUP_REMOVED lines=43> */
.L_x_26640:
[----:B------:R-:W-:-:S07]  /*02b0*/  MOV R4, 0x2d0 ;  /* 0x000002d000047802 */ /* 0x000fce0000000f00 */
[----:B------:R-:W-:Y:S05]  /*02c0*/  CALL.REL.NOINC `($__internal_680_$__cuda_sm20_div_u64) ;  /* 0x0000006000247944 */ /* 0x000fea0003c00000 */
        /* <DEDUP_REMOVED lines=11> */
.L_x_26641:
[----:B------:R-:W0:Y:S01]  /*0380*/  LDCU.64 UR12, c[0x0][0x3d0] ;  /* 0x00007a00ff0c77ac */ /* 0x000e220008000a00 */
[----:B------:R-:W-:Y:S01]  /*0390*/  IMAD.SHL.U32 R22, R22, 0x4, RZ ;  /* 0x0000000416167824 */ /* 0x000fe200078e00ff */
[C---:B------:R-:W-:Y:S02]  /*03a0*/  LOP3.LUT R20, R17.reuse, 0xe0, RZ, 0xc0, !PT ;  /* 0x000000e011147812 */ /* 0x040fe400078ec0ff */
[----:B------:R-:W-:Y:S01]  /*03b0*/  CS2R R18, SRZ ;  /* 0x0000000000127805 */ /* 0x000fe2000001ff00 */
[----:B------:R-:W1:Y:S01]  /*03c0*/  LDCU.64 UR24, c[0x0][0x3c8] ;  /* 0x00007900ff1877ac */ /* 0x000e620008000a00 */
[----:B------:R-:W-:Y:S01]  /*03d0*/  IMAD.IADD R9, R17, 0x1, -R22 ;  /* 0x0000000111097824 */ /* 0x000fe200078e0a16 */
[----:B------:R-:W2:Y:S04]  /*03e0*/  LDCU.64 UR26, c[0x0][0x3a0] ;  /* 0x00007400ff1a77ac */ /* 0x000ea80008000a00 */
[----:B------:R-:W-:Y:S01]  /*03f0*/  LOP3.LUT R13, R9, 0x1f, RZ, 0xc0, !PT ;  /* 0x0000001f090d7812 */ /* 0x000fe200078ec0ff */
[----:B------:R-:W-:-:S02]  /*0400*/  USHF.L.U64.HI UR10, UR4, 0x5, UR5 ;  /* 0x00000005040a7899 */ /* 0x000fc40008010205 */
[----:B------:R-:W-:Y:S01]  /*0410*/  USHF.L.U64.HI UR11, UR20, 0x5, UR6 ;  /* 0x00000005140b7899 */ /* 0x000fe20008010206 */
[----:B------:R-:W3:Y:S01]  /*0420*/  LDCU.64 UR22, c[0x0][0x380] ;  /* 0x00007000ff1677ac */ /* 0x000ee20008000a00 */
[----:B0-----:R-:W-:Y:S02]  /*0430*/  USHF.R.U64 UR21, UR12, 0x3, UR13 ;  /* 0x000000030c157899 */ /* 0x001fe4000800120d */
[----:B-1----:R-:W-:Y:S02]  /*0440*/  USHF.R.U64 UR29, UR24, 0x1, UR25 ;  /* 0x00000001181d7899 */ /* 0x002fe40008001219 */
[----:B------:R-:W-:Y:S02]  /*0450*/  USHF.R.U32.HI UR28, URZ, 0x3, UR13 ;  /* 0x00000003ff1c7899 */ /* 0x000fe4000801160d */
[----:B------:R-:W-:Y:S01]  /*0460*/  ULEA UR7, UP1, -UR4, UR21, 0x5 ;  /* 0x0000001504077291 */ /* 0x000fe2000f8229ff */
[----:B--2---:R-:W-:Y:S01]  /*0470*/  ISETP.NE.U32.AND P0, PT, RZ, UR26, PT ;  /* 0x0000001aff007c0c */ /* 0x004fe2000bf05070 */
[----:B------:R-:W-:-:S02]  /*0480*/  USHF.R.U32.HI UR30, URZ, 0x1, UR25 ;  /* 0x00000001ff1e7899 */ /* 0x000fc40008011619 */
[----:B------:R-:W-:Y:S01]  /*0490*/  ULEA UR14, UP0, -UR20, UR29, 0x5 ;  /* 0x0000001d140e7291 */ /* 0x000fe2000f8029ff */
[----:B------:R-:W-:Y:S01]  /*04a0*/  ISETP.NE.AND.EX P0, PT, RZ, UR27, PT, P0 ;  /* 0x0000001bff007c0c */ /* 0x000fe2000bf05300 */
[----:B------:R-:W-:Y:S02]  /*04b0*/  UIADD3.X UR10, UPT, UPT, ~UR10, UR28, URZ, UP1, !UPT ;  /* 0x0000001c0a0a7290 */ /* 0x000fe40008ffe5ff */
        /* <DEDUP_REMOVED lines=10> */
[----:B------:R-:W0:Y:S01]  /*0560*/  @P0 LDC.64 R2, c[0x0][0x3a0] ;  /* 0x0000e800ff020b82 */ /* 0x000e220000000a00 */
[----:B------:R-:W-:-:S02]  /*0570*/  USEL UR14, UR14, 0x20, UP0 ;  /* 0x000000200e0e7887 */ /* 0x000fc40008000000 */
[----:B------:R-:W-:Y:S01]  /*0580*/  UIMAD UR10, UR5, UR24, URZ ;  /* 0x00000018050a72a4 */ /* 0x000fe2000f8e02ff */
[----:B------:R-:W-:Y:S01]  /*0590*/  IMAD.X R35, RZ, RZ, R21, P2 ;  /* 0x000000ffff237224 */ /* 0x000fe200010e0615 */
[----:B------:R-:W-:Y:S01]  /*05a0*/  ISETP.GE.U32.AND P1, PT, R22, UR7, PT ;  /* 0x0000000716007c0c */ /* 0x000fe2000bf26070 */
[----:B------:R-:W-:Y:S02]  /*05b0*/  USHF.L.U32 UR18, UR20, 0x6, URZ ;  /* 0x0000000614127899 */ /* 0x000fe400080006ff */
[----:B------:R-:W-:Y:S01]  /*05c0*/  UIMAD.WIDE.U32 UR8, UR4, UR24, URZ ;  /* 0x00000018040872a5 */ /* 0x000fe2000f8e00ff */
[----:B------:R-:W-:Y:S01]  /*05d0*/  ISETP.LT.U32.AND P1, PT, R13, UR14, !P1 ;  /* 0x0000000e0d007c0c */ /* 0x000fe2000cf21070 */
[----:B------:R-:W-:Y:S02]  /*05e0*/  UIMAD UR10, UR4, UR25, UR10 ;  /* 0x00000019040a72a4 */ /* 0x000fe4000f8e020a */
[----:B------:R-:W-:Y:S02]  /*05f0*/  USHF.L.U64.HI UR19, UR20, 0x6, UR6 ;  /* 0x0000000614137899 */ /* 0x000fe40008010206 */
[----:B------:R-:W-:-:S02]  /*0600*/  ULEA UR18, UP0, UR8, UR18, 0x8 ;  /* 0x0000001208127291 */ /* 0x000fc4000f8040ff */
[----:B------:R-:W-:Y:S01]  /*0610*/  UIADD3 UR9, UPT, UPT, UR9, UR10, URZ ;  /* 0x0000000a09097290 */ /* 0x000fe2000fffe0ff */
[----:B------:R-:W0:Y:S01]  /*0620*/  LDCU.64 UR26, c[0x0][0x358] ;  /* 0x00006b00ff1a77ac */ /* 0x000e220008000a00 */
[----:B---3--:R-:W-:-:S04]  /*0630*/  ULEA UR15, UP1, UR18, UR22, 0x2 ;  /* 0x00000016120f7291 */ /* 0x008fc8000f8210ff */
[----:B------:R-:W-:Y:S01]  /*0640*/  @P1 IADD3 R0, P2, PT, R34, UR29, RZ ;  /* 0x0000001d22001c10 */ /* 0x000fe2000ff5e0ff */
[----:B------:R-:W-:-:S03]  /*0650*/  ULEA.HI.X UR19, UR8, UR19, UR9, 0x8, UP0 ;  /* 0x0000001308137291 */ /* 0x000fc600080f4409 */
[----:B------:R-:W-:Y:S01]  /*0660*/  @P1 IADD3.X R5, PT, PT, R35, UR30, RZ, P2, !PT ;  /* 0x0000001e23051c10 */ /* 0x000fe200097fe4ff */
[----:B------:R-:W-:Y:S01]  /*0670*/  ULEA.HI.X UR16, UR18, UR23, UR19, 0x2, UP1 ;  /* 0x0000001712107291 */ /* 0x000fe200088f1413 */
[----:B------:R-:W-:Y:S02]  /*0680*/  @P1 LEA R6, P2, R0, UR15, 0x3 ;  /* 0x0000000f00061c11 */ /* 0x000fe4000f8418ff */
[----:B------:R-:W-:-:S03]  /*0690*/  CS2R R10, SRZ ;  /* 0x00000000000a7805 */ /* 0x000fc6000001ff00 */
[----:B------:R-:W-:Y:S02]  /*06a0*/  @P1 LEA.HI.X R7, R0, UR16, R5, 0x3, P2 ;  /* 0x0000001000071c11 */ /* 0x000fe400090f1c05 */
[C---:B------:R-:W-:Y:S01]  /*06b0*/  @P1 LEA R4, P2, R34.reuse, UR15, 0x3 ;  /* 0x0000000f22041c11 */ /* 0x040fe2000f8418ff */
[----:B0-----:R-:W2:Y:S03]  /*06c0*/  @P0 LDG.E R0, desc[UR26][R2.64] ;  /* 0x0000001a02000981 */ /* 0x001ea6000c1e1900 */
[----:B------:R-:W-:Y:S01]  /*06d0*/  @P1 LEA.HI.X R5, R34, UR16, R35, 0x3, P2 ;  /* 0x0000001022051c11 */ /* 0x000fe200090f1c23 */
[----:B------:R0:W3:Y:S04]  /*06e0*/  @P1 LDG.E.64 R18, desc[UR26][R6.64] ;  /* 0x0000001a06121981 */ /* 0x0000e8000c1e1b00 */
[----:B------:R1:W4:Y:S01]  /*06f0*/  @P1 LDG.E.64 R10, desc[UR26][R4.64] ;  /* 0x0000001a040a1981 */ /* 0x000322000c1e1b00 */
[----:B------:R-:W-:Y:S01]  /*0700*/  VOTEU.ANY UP0, P1 ;  /* 0x0000000000ff7886 */ /* 0x000fe20000800100 */
[----:B------:R-:W-:Y:S01]  /*0710*/  IMAD.U32 R15, RZ, RZ, UR29 ;  /* 0x0000001dff0f7e24 */ /* 0x000fe2000f8e00ff */
[----:B------:R-:W-:Y:S01]  /*0720*/  CS2R R30, SRZ ;  /* 0x00000000001e7805 */ /* 0x000fe2000001ff00 */
[----:B------:R-:W-:-:S02]  /*0730*/  IMAD.U32 R23, RZ, RZ, UR29 ;  /* 0x0000001dff177e24 */ /* 0x000fc4000f8e00ff */
[----:B------:R-:W-:Y:S01]  /*0740*/  @UP0 ULOP3.LUT UR8, UR24, 0xfffffffe, URZ, 0xc0, !UPT ;  /* 0xfffffffe18080892 */ /* 0x000fe2000f8ec0ff */
[----:B0-----:R-:W-:Y:S01]  /*0750*/  IMAD.U32 R7, RZ, RZ, UR30 ;  /* 0x0000001eff077e24 */ /* 0x001fe2000f8e00ff */
[----:B------:R-:W-:Y:S01]  /*0760*/  @UP0 ULOP3.LUT UR9, UR25, 0x1fffffff, URZ, 0xc0, !UPT ;  /* 0x1fffffff19090892 */ /* 0x000fe2000f8ec0ff */
[----:B------:R-:W-:Y:S01]  /*0770*/  @P1 LEA R6, P3, R15, R34, 0x2 ;  /* 0x000000220f061211 */ /* 0x000fe200078610ff */
[----:B-1----:R-:W-:Y:S02]  /*0780*/  IMAD.U32 R5, RZ, RZ, UR29 ;  /* 0x0000001dff057e24 */ /* 0x002fe4000f8e00ff */
[----:B------:R-:W-:Y:S01]  /*0790*/  @P1 IADD3 R3, P2, PT, R34, UR8, RZ ;  /* 0x0000000822031c10 */ /* 0x000fe2000ff5e0ff */
[----:B------:R-:W-:Y:S01]  /*07a0*/  @UP0 UIMAD UR8, UR30, 0x3, URZ ;  /* 0x000000031e0808a4 */ /* 0x000fe2000f8e02ff */
[----:B------:R-:W-:Y:S01]  /*07b0*/  @P1 LEA.HI.X R7, R23, R35, R7, 0x2, P3 ;  /* 0x0000002317071211 */ /* 0x000fe200018f1407 */
[----:B------:R-:W-:Y:S01]  /*07c0*/  @P1 IMAD.WIDE.U32 R4, R5, 0x3, R34 ;  /* 0x0000000305041825 */ /* 0x000fe200078e0022 */
[----:B------:R-:W-:-:S02]  /*07d0*/  @P1 IADD3.X R8, PT, PT, R35, UR9, RZ, P2, !PT ;  /* 0x0000000923081c10 */ /* 0x000fc400097fe4ff */
[----:B------:R-:W-:Y:S02]  /*07e0*/  @P1 LEA R2, P2, R3, UR15, 0x3 ;  /* 0x0000000f03021c11 */ /* 0x000fe4000f8418ff */
[----:B------:R-:W-:Y:S01]  /*07f0*/  @P1 LEA R24, P3, R6, UR15, 0x3 ;  /* 0x0000000f06181c11 */ /* 0x000fe2000f8618ff */
[----:B------:R-:W-:Y:S01]  /*0800*/  @P1 VIADD R5, R5, UR8 ;  /* 0x0000000805051c36 */ /* 0x000fe20008000000 */
[----:B------:R-:W-:Y:S01]  /*0810*/  @P1 LEA.HI.X R3, R3, UR16, R8, 0x3, P2 ;  /* 0x0000001003031c11 */ /* 0x000fe200090f1c08 */
[----:B------:R-:W-:Y:S01]  /*0820*/  @P1 IMAD.MOV.U32 R26, RZ, RZ, R34 ;  /* 0x000000ffff1a1224 */ /* 0x000fe200078e0022 */
[----:B------:R-:W-:Y:S01]  /*0830*/  CS2R R36, SRZ ;  /* 0x0000000000247805 */ /* 0x000fe2000001ff00 */
[----:B------:R-:W-:Y:S01]  /*0840*/  @P1 IMAD.MOV.U32 R27, RZ, RZ, R35 ;  /* 0x000000ffff1b1224 */ /* 0x000fe200078e0023 */
[----:B------:R-:W-:Y:S01]  /*0850*/  @P1 LEA R14, P2, R4, UR15, 0x3 ;  /* 0x0000000f040e1c11 */ /* 0x000fe2000f8418ff */
[----:B------:R0:W4:Y:S01]  /*0860*/  @P1 LDG.E.64 R30, desc[UR26][R2.64] ;  /* 0x0000001a021e1981 */ /* 0x000122000c1e1b00 */
[----:B------:R-:W-:Y:S01]  /*0870*/  @P1 LEA.HI.X R25, R6, UR16, R7, 0x3, P3 ;  /* 0x0000001006191c11 */ /* 0x000fe200098f1c07 */
[----:B------:R-:W-:Y:S01]  /*0880*/  @P1 IMAD.WIDE.U32 R26, R15, 0x5, R26 ;  /* 0x000000050f1a1825 */ /* 0x000fe200078e001a */
[----:B------:R-:W-:-:S02]  /*0890*/  CS2R R6, SRZ ;  /* 0x0000000000067805 */ /* 0x000fc4000001ff00 */
[----:B------:R-:W-:Y:S01]  /*08a0*/  @P1 LEA.HI.X R15, R4, UR16, R5, 0x3, P2 ;  /* 0x00000010040f1c11 */ /* 0x000fe200090f1c05 */
[----:B------:R-:W-:Y:S01]  /*08b0*/  @UP0 UIMAD UR8, UR30, 0x5, URZ ;  /* 0x000000051e0808a4 */ /* 0x000fe2000f8e02ff */
[----:B------:R1:W4:Y:S04]  /*08c0*/  @P1 LDG.E.64 R36, desc[UR26][R24.64] ;  /* 0x0000001a18241981 */ /* 0x000328000c1e1b00 */
[----:B------:R1:W4:Y:S01]  /*08d0*/  @P1 LDG.E.64 R6, desc[UR26][R14.64] ;  /* 0x0000001a0e061981 */ /* 0x000322000c1e1b00 */
[----:B0-----:R-:W-:Y:S01]  /*08e0*/  @P1 VIADD R3, R27, UR8 ;  /* 0x000000081b031c36 */ /* 0x001fe20008000000 */
[----:B------:R-:W-:Y:S02]  /*08f0*/  @P1 LEA R2, P2, R26, UR15, 0x3 ;  /* 0x0000000f1a021c11 */ /* 0x000fe4000f8418ff */
[----:B------:R-:W-:-:S02]  /*0900*/  CS2R R4, SRZ ;  /* 0x0000000000047805 */ /* 0x000fc4000001ff00 */
[----:B------:R-:W-:-:S05]  /*0910*/  @P1 LEA.HI.X R3, R26, UR16, R3, 0x3, P2 ;  /* 0x000000101a031c11 */ /* 0x000fca00090f1c03 */
[----:B------:R0:W4:Y:S01]  /*0920*/  @P1 LDG.E.64 R4, desc[UR26][R2.64] ;  /* 0x0000001a02041981 */ /* 0x000122000c1e1b00 */
[--C-:B-1----:R-:W-:Y:S01]  /*0930*/  @P1 IMAD.MOV.U32 R24, RZ, RZ, R34.reuse ;  /* 0x000000ffff181224 */ /* 0x102fe200078e0022 */
[----:B------:R-:W-:Y:S01]  /*0940*/  @UP0 UIMAD UR8, UR30, 0x6, URZ ;  /* 0x000000061e0808a4 */ /* 0x000fe2000f8e02ff */
[----:B------:R-:W-:Y:S01]  /*0950*/  @P1 IMAD.MOV.U32 R25, RZ, RZ, R35 ;  /* 0x000000ffff191224 */ /* 0x000fe200078e0023 */
[----:B------:R-:W-:Y:S01]  /*0960*/  @UP0 UIMAD UR9, UR30, 0x7, URZ ;  /* 0x000000071e0908a4 */ /* 0x000fe2000f8e02ff */
[----:B------:R-:W-:Y:S01]  /*0970*/  @P1 IMAD.MOV.U32 R26, RZ, RZ, R34 ;  /* 0x000000ffff1a1224 */ /* 0x000fe200078e0022 */
[----:B------:R-:W-:Y:S01]  /*0980*/  CS2R R28, SRZ ;  /* 0x00000000001c7805 */ /* 0x000fe2000001ff00 */
[----:B------:R-:W-:-:S04]  /*0990*/  @P1 IMAD.WIDE.U32 R24, R23, 0x6, R24 ;  /* 0x0000000617181825 */ /* 0x000fc800078e0018 */
[----:B------:R-:W-:Y:S01]  /*09a0*/  @P1 IMAD.MOV.U32 R27, RZ, RZ, R35 ;  /* 0x000000ffff1b1224 */ /* 0x000fe200078e0023 */
[----:B------:R-:W-:Y:S01]  /*09b0*/  @P1 LEA R14, P2, R24, UR15, 0x3 ;  /* 0x0000000f180e1c11 */ /* 0x000fe2000f8418ff */
[----:B------:R-:W-:Y:S02]  /*09c0*/  @P1 VIADD R15, R25, UR8 ;  /* 0x00000008190f1c36 */ /* 0x000fe40008000000 */
[----:B------:R-:W-:-:S03]  /*09d0*/  @P1 IMAD.WIDE.U32 R26, R23, 0x7, R26 ;  /* 0x00000007171a1825 */ /* 0x000fc600078e001a */
[----:B------:R-:W-:Y:S01]  /*09e0*/  @P1 LEA.HI.X R15, R24, UR16, R15, 0x3, P2 ;  /* 0x00000010180f1c11 */ /* 0x000fe200090f1c0f */
[----:B0-----:R-:W-:Y:S01]  /*09f0*/  @P1 VIADD R3, R27, UR9 ;  /* 0x000000091b031c36 */ /* 0x001fe20008000000 */
[----:B------:R-:W-:Y:S01]  /*0a00*/  @P1 LEA R24, P2, R26, UR15, 0x3 ;  /* 0x0000000f1a181c11 */ /* 0x000fe2000f8418ff */
[----:B------:R-:W-:Y:S02]  /*0a10*/  VIADD R53, R9, 0xffffffff ;  /* 0xffffffff09357836 */ /* 0x000fe40000000000 */
[----:B------:R-:W-:Y:S01]  /*0a20*/  VIADD R54, R22, 0x1 ;  /* 0x0000000116367836 */ /* 0x000fe20000000000 */
[----:B------:R-:W-:Y:S02]  /*0a30*/  @P1 LEA.HI.X R25, R26, UR16, R3, 0x3, P2 ;  /* 0x000000101a191c11 */ /* 0x000fe400090f1c03 */
[----:B------:R-:W-:Y:S02]  /*0a40*/  CS2R R32, SRZ ;  /* 0x0000000000207805 */ /* 0x000fe4000001ff00 */
[----:B------:R-:W-:Y:S01]  /*0a50*/  LOP3.LUT R53, R53, 0x1f, RZ, 0xc0, !PT ;  /* 0x0000001f35357812 */ /* 0x000fe200078ec0ff */
[----:B------:R0:W5:Y:S01]  /*0a60*/  @P1 LDG.E.64 R28, desc[UR26][R14.64] ;  /* 0x0000001a0e1c1981 */ /* 0x000162000c1e1b00 */
[----:B------:R-:W-:-:S03]  /*0a70*/  ISETP.GE.U32.AND P2, PT, R54, UR7, PT ;  /* 0x0000000736007c0c */ /* 0x000fc6000bf46070 */
[----:B------:R1:W5:Y:S01]  /*0a80*/  @P1 LDG.E.64 R32, desc[UR26][R24.64] ;  /* 0x0000001a18201981 */ /* 0x000362000c1e1b00 */
[C---:B------:R-:W-:Y:S01]  /*0a90*/  ISETP.LT.U32.AND P2, PT, R53.reuse, UR14, !P2 ;  /* 0x0000000e35007c0c */ /* 0x040fe2000d741070 */
[----:B------:R-:W-:Y:S01]  /*0aa0*/  USHF.L.U32 UR23, UR29, 0x3, URZ ;  /* 0x000000031d177899 */ /* 0x000fe200080006ff */
[----:B------:R-:W-:Y:S01]  /*0ab0*/  IADD3 R2, P3, PT, R53, R20, RZ ;  /* 0x0000001435027210 */ /* 0x000fe20007f7e0ff */
[----:B------:R-:W-:Y:S01]  /*0ac0*/  USHF.L.U64.HI UR31, UR29, 0x3, UR30 ;  /* 0x000000031d1f7899 */ /* 0x000fe2000801021e */
[----:B------:R-:W-:Y:S01]  /*0ad0*/  ISETP.GE.U32.AND P1, PT, R22, UR7, PT ;  /* 0x0000000716007c0c */ /* 0x000fe2000bf26070 */
[----:B0-----:R-:W-:Y:S01]  /*0ae0*/  IMAD.U32 R15, RZ, RZ, UR29 ;  /* 0x0000001dff0f7e24 */ /* 0x001fe2000f8e00ff */
[----:B------:R-:W-:Y:S01]  /*0af0*/  UMOV UR22, 0x3f800000 ;  /* 0x3f80000000167882 */ /* 0x000fe20000000000 */
[----:B------:R-:W-:Y:S01]  /*0b00*/  IMAD.X R3, RZ, RZ, R21, P3 ;  /* 0x000000ffff037224 */ /* 0x000fe200018e0615 */
[----:B------:R-:W-:Y:S02]  /*0b10*/  ISETP.GE.U32.OR P1, PT, R13, UR14, P1 ;  /* 0x0000000e0d007c0c */ /* 0x000fe40008f26470 */
[----:B------:R-:W-:Y:S01]  /*0b20*/  CS2R R48, SRZ ;  /* 0x0000000000307805 */ /* 0x000fe2000001ff00 */
[----:B------:R-:W-:Y:S01]  /*0b30*/  UIMAD UR6, UR6, UR12, URZ ;  /* 0x0000000c060672a4 */ /* 0x000fe2000f8e02ff */
[----:B------:R-:W-:Y:S01]  /*0b40*/  BSSY.RECONVERGENT B0, `(.L_x_26642) ;  /* 0x00000aa000007945 */ /* 0x000fe20003800200 */
[----:B------:R-:W-:Y:S01]  /*0b50*/  IADD3 R20, P3, PT, R20, UR23, RZ ;  /* 0x0000001714147c10 */ /* 0x000fe2000ff7e0ff */
[----:B------:R-:W-:Y:S01]  /*0b60*/  VOTEU.ANY UP0, P2 ;  /* 0x0000000000ff7886 */ /* 0x000fe20001000100 */
[----:B------:R-:W-:-:S04]  /*0b70*/  @P2 IMAD.WIDE.U32 R12, R15, 0x9, R2 ;  /* 0x000000090f0c2825 */ /* 0x000fc800078e0002 */
[----:B------:R-:W-:Y:S01]  /*0b80*/  @UP0 UIMAD UR8, UR30, 0x9, URZ ;  /* 0x000000091e0808a4 */ /* 0x000fe2000f8e02ff */
[--C-:B------:R-:W-:Y:S01]  /*0b90*/  @P2 IMAD.MOV.U32 R38, RZ, RZ, R2.reuse ;  /* 0x000000ffff262224 */ /* 0x100fe200078e0002 */
[----:B------:R-:W-:Y:S01]  /*0ba0*/  @UP0 UIMAD UR9, UR30, 0xa, URZ ;  /* 0x0000000a1e0908a4 */ /* 0x000fe2000f8e02ff */
[--C-:B------:R-:W-:Y:S01]  /*0bb0*/  @P2 IMAD.MOV.U32 R39, RZ, RZ, R3.reuse ;  /* 0x000000ffff272224 */ /* 0x100fe200078e0003 */
[----:B------:R-:W-:Y:S01]  /*0bc0*/  @P2 LEA R14, P4, R12, UR15, 0x3 ;  /* 0x0000000f0c0e2c11 */ /* 0x000fe2000f8818ff */
[--C-:B------:R-:W-:Y:S02]  /*0bd0*/  @P2 IMAD.MOV.U32 R42, RZ, RZ, R2.reuse ;  /* 0x000000ffff2a2224 */ /* 0x100fe400078e0002 */
[----:B------:R-:W-:Y:S02]  /*0be0*/  @P2 IMAD.MOV.U32 R43, RZ, RZ, R3 ;  /* 0x000000ffff2b2224 */ /* 0x000fe400078e0003 */
[----:B------:R-:W-:Y:S01]  /*0bf0*/  @P2 VIADD R13, R13, UR8 ;  /* 0x000000080d0d2c36 */ /* 0x000fe20008000000 */
[----:B------:R-:W-:Y:S01]  /*0c00*/  @UP0 UIMAD UR8, UR30, 0xb, URZ ;  /* 0x0000000b1e0808a4 */ /* 0x000fe2000f8e02ff */
[----:B------:R-:W-:-:S02]  /*0c10*/  @P2 IMAD.MOV.U32 R46, RZ, RZ, R2 ;  /* 0x000000ffff2e2224 */ /* 0x000fc400078e0002 */
[--C-:B------:R-:W-:Y:S02]  /*0c20*/  @P2 IMAD.MOV.U32 R47, RZ, RZ, R3.reuse ;  /* 0x000000ffff2f2224 */ /* 0x100fe400078e0003 */
[--C-:B------:R-:W-:Y:S02]  /*0c30*/  @P2 IMAD.MOV.U32 R26, RZ, RZ, R2.reuse ;  /* 0x000000ffff1a2224 */ /* 0x100fe400078e0002 */
[--C-:B------:R-:W-:Y:S02]  /*0c40*/  @P2 IMAD.MOV.U32 R27, RZ, RZ, R3.reuse ;  /* 0x000000ffff1b2224 */ /* 0x100fe400078e0003 */
[--C-:B------:R-:W-:Y:S02]  /*0c50*/  @P2 IMAD.MOV.U32 R40, RZ, RZ, R2.reuse ;  /* 0x000000ffff282224 */ /* 0x100fe400078e0002 */
[----:B------:R-:W-:Y:S02]  /*0c60*/  @P2 IMAD.MOV.U32 R41, RZ, RZ, R3 ;  /* 0x000000ffff292224 */ /* 0x000fe400078e0003 */
[----:B-1----:R-:W-:-:S02]  /*0c70*/  @P2 IMAD.MOV.U32 R24, RZ, RZ, R2 ;  /* 0x000000ffff182224 */ /* 0x002fc400078e0002 */
[----:B------:R-:W-:Y:S02]  /*0c80*/  @P2 IMAD.MOV.U32 R25, RZ, RZ, R3 ;  /* 0x000000ffff192224 */ /* 0x000fe400078e0003 */
[----:B------:R-:W-:-:S04]  /*0c90*/  @P2 IMAD.WIDE.U32 R38, R23, 0xa, R38 ;  /* 0x0000000a17262825 */ /* 0x000fc800078e0026 */
[----:B------:R-:W-:-:S04]  /*0ca0*/  @P2 IMAD.WIDE.U32 R42, R15, 0xb, R42 ;  /* 0x0000000b0f2a2825 */ /* 0x000fc800078e002a */
[----:B------:R-:W-:-:S04]  /*0cb0*/  @P2 IMAD.WIDE.U32 R46, R15, 0xd, R46 ;  /* 0x0000000d0f2e2825 */ /* 0x000fc800078e002e */
[----:B------:R-:W-:Y:S01]  /*0cc0*/  @P2 IMAD.WIDE.U32 R26, R15, 0xf, R26 ;  /* 0x0000000f0f1a2825 */ /* 0x000fe200078e001a */
[----:B------:R-:W-:Y:S02]  /*0cd0*/  @P2 LEA.HI.X R15, R12, UR16, R13, 0x3, P4 ;  /* 0x000000100c0f2c11 */ /* 0x000fe4000a0f1c0d */
[----:B------:R-:W-:Y:S01]  /*0ce0*/  @P2 LEA R44, P4, R38, UR15, 0x3 ;  /* 0x0000000f262c2c11 */ /* 0x000fe2000f8818ff */
[----:B------:R-:W-:Y:S01]  /*0cf0*/  @P2 IMAD.WIDE.U32 R40, R23, 0xc, R40 ;  /* 0x0000000c17282825 */ /* 0x000fe200078e0028 */
[----:B------:R-:W-:-:S03]  /*0d00*/  @P2 LEA R12, P5, R42, UR15, 0x3 ;  /* 0x0000000f2a0c2c11 */ /* 0x000fc6000f8a18ff */
[----:B------:R-:W-:-:S04]  /*0d10*/  @P2 IMAD.WIDE.U32 R24, R23, 0xe, R24 ;  /* 0x0000000e17182825 */ /* 0x000fc800078e0018 */
[----:B------:R-:W-:Y:S01]  /*0d20*/  @P2 VIADD R23, R39, UR9 ;  /* 0x0000000927172c36 */ /* 0x000fe20008000000 */
[----:B------:R-:W-:Y:S01]  /*0d30*/  @UP0 UIMAD UR9, UR30, 0xd, URZ ;  /* 0x0000000d1e0908a4 */ /* 0x000fe2000f8e02ff */
[----:B------:R-:W-:Y:S01]  /*0d40*/  @P2 VIADD R13, R43, UR8 ;  /* 0x000000082b0d2c36 */ /* 0x000fe20008000000 */
[----:B------:R-:W-:Y:S02]  /*0d50*/  @UP0 UIMAD UR8, UR30, 0xc, URZ ;  /* 0x0000000c1e0808a4 */ /* 0x000fe4000f8e02ff */
[----:B------:R-:W-:Y:S02]  /*0d60*/  @P2 LEA.HI.X R45, R38, UR16, R23, 0x3, P4 ;  /* 0x00000010262d2c11 */ /* 0x000fe4000a0f1c17 */
[----:B------:R-:W-:Y:S01]  /*0d70*/  @P2 VIADD R23, R47, UR9 ;  /* 0x000000092f172c36 */ /* 0x000fe20008000000 */
[----:B------:R-:W-:Y:S01]  /*0d80*/  @UP0 UIMAD UR9, UR30, 0xf, URZ ;  /* 0x0000000f1e0908a4 */ /* 0x000fe2000f8e02ff */
[----:B------:R-:W-:Y:S01]  /*0d90*/  @P2 VIADD R39, R41, UR8 ;  /* 0x0000000829272c36 */ /* 0x000fe20008000000 */
[----:B------:R-:W-:Y:S01]  /*0da0*/  @UP0 UIMAD UR8, UR30, 0xe, URZ ;  /* 0x0000000e1e0808a4 */ /* 0x000fe2000f8e02ff */
[----:B------:R-:W-:-:S02]  /*0db0*/  @P2 LEA.HI.X R13, R42, UR16, R13, 0x3, P5 ;  /* 0x000000102a0d2c11 */ /* 0x000fc4000a8f1c0d */
[----:B------:R-:W-:Y:S02]  /*0dc0*/  @P2 LEA R42, P5, R40, UR15, 0x3 ;  /* 0x0000000f282a2c11 */ /* 0x000fe4000f8a18ff */
[----:B------:R-:W-:Y:S02]  /*0dd0*/  @P2 IADD3 R8, P4, PT, R2, UR23, RZ ;  /* 0x0000001702082c10 */ /* 0x000fe4000ff9e0ff */
[----:B------:R-:W-:Y:S02]  /*0de0*/  @P2 LEA R38, P6, R46, UR15, 0x3 ;  /* 0x0000000f2e262c11 */ /* 0x000fe4000f8c18ff */
[----:B------:R-:W-:Y:S02]  /*0df0*/  @P2 LEA.HI.X R43, R40, UR16, R39, 0x3, P5 ;  /* 0x00000010282b2c11 */ /* 0x000fe4000a8f1c27 */
[----:B------:R-:W-:Y:S01]  /*0e00*/  @P2 LEA.HI.X R39, R46, UR16, R23, 0x3, P6 ;  /* 0x000000102e272c11 */ /* 0x000fe2000b0f1c17 */
[----:B------:R-:W-:Y:S01]  /*0e10*/  @P2 VIADD R23, R25, UR8 ;  /* 0x0000000819172c36 */ /* 0x000fe20008000000 */
[----:B------:R-:W-:Y:S01]  /*0e20*/  @P2 IADD3.X R41, PT, PT, R3, UR31, RZ, P4, !PT ;  /* 0x0000001f03292c10 */ /* 0x000fe2000a7fe4ff */
[----:B------:R-:W-:Y:S01]  /*0e30*/  @P2 VIADD R3, R27, UR9 ;  /* 0x000000091b032c36 */ /* 0x000fe20008000000 */
[----:B------:R-:W0:Y:S01]  /*0e40*/  LDCU.128 UR8, c[0x0][0x390] ;  /* 0x00007200ff0877ac */ /* 0x000e220008000c00 */
[----:B------:R-:W-:-:S02]  /*0e50*/  @P2 LEA R50, P4, R8, UR15, 0x3 ;  /* 0x0000000f08322c11 */ /* 0x000fc4000f8818ff */
[----:B------:R-:W-:Y:S02]  /*0e60*/  CS2R R46, SRZ ;  /* 0x00000000002e7805 */ /* 0x000fe4000001ff00 */
[----:B------:R-:W-:Y:S02]  /*0e70*/  @P2 LEA R40, P5, R24, UR15, 0x3 ;  /* 0x0000000f18282c11 */ /* 0x000fe4000f8a18ff */
[----:B------:R-:W-:Y:S02]  /*0e80*/  @P2 LEA R2, P6, R26, UR15, 0x3 ;  /* 0x0000000f1a022c11 */ /* 0x000fe4000f8c18ff */
[----:B------:R-:W-:Y:S01]  /*0e90*/  @P2 LEA.HI.X R51, R8, UR16, R41, 0x3, P4 ;  /* 0x0000001008332c11 */ /* 0x000fe2000a0f1c29 */
[----:B------:R1:W5:Y:S01]  /*0ea0*/  @P2 LDG.E.64 R46, desc[UR26][R14.64] ;  /* 0x0000001a0e2e2981 */ /* 0x000362000c1e1b00 */
[----:B------:R-:W-:Y:S02]  /*0eb0*/  @P2 LEA.HI.X R41, R24, UR16, R23, 0x3, P5 ;  /* 0x0000001018292c11 */ /* 0x000fe4000a8f1c17 */
[----:B------:R-:W-:Y:S01]  /*0ec0*/  @P2 LEA.HI.X R3, R26, UR16, R3, 0x3, P6 ;  /* 0x000000101a032c11 */ /* 0x000fe2000b0f1c03 */
[----:B------:R-:W5:Y:S01]  /*0ed0*/  @P2 LDG.E.64 R48, desc[UR26][R50.64] ;  /* 0x0000001a32302981 */ /* 0x000f62000c1e1b00 */
[----:B------:R-:W-:-:S02]  /*0ee0*/  CS2R R24, SRZ ;  /* 0x0000000000187805 */ /* 0x000fc4000001ff00 */
[----:B-1----:R-:W-:Y:S01]  /*0ef0*/  CS2R R14, SRZ ;  /* 0x00000000000e7805 */ /* 0x002fe2000001ff00 */
[----:B0-----:R-:W-:Y:S01]  /*0f00*/  UIADD3 UR8, UP0, UPT, UR18, UR8, URZ ;  /* 0x0000000812087290 */ /* 0x001fe2000ff1e0ff */
[----:B------:R-:W-:Y:S02]  /*0f10*/  CS2R R26, SRZ ;  /* 0x00000000001a7805 */ /* 0x000fe4000001ff00 */
[----:B------:R0:W5:Y:S01]  /*0f20*/  @P2 LDG.E.64 R24, desc[UR26][R12.64] ;  /* 0x0000001a0c182981 */ /* 0x000162000c1e1b00 */
[----:B------:R-:W-:-:S03]  /*0f30*/  UIADD3.X UR9, UPT, UPT, UR19, UR9, URZ, UP0, !UPT ;  /* 0x0000000913097290 */ /* 0x000fc600087fe4ff */
[----:B------:R-:W5:Y:S04]  /*0f40*/  @P2 LDG.E.64 R14, desc[UR26][R40.64] ;  /* 0x0000001a280e2981 */ /* 0x000f68000c1e1b00 */
[----:B------:R-:W5:Y:S01]  /*0f50*/  @P2 LDG.E.64 R26, desc[UR26][R44.64] ;  /* 0x0000001a2c1a2981 */ /* 0x000f62000c1e1b00 */
[----:B0-----:R-:W-:-:S06]  /*0f60*/  CS2R R12, SRZ ;  /* 0x00000000000c7805 */ /* 0x001fcc000001ff00 */
[----:B------:R0:W5:Y:S02]  /*0f70*/  @P2 LDG.E.64 R12, desc[UR26][R2.64] ;  /* 0x0000001a020c2981 */ /* 0x000164000c1e1b00 */
[----:B0-----:R-:W-:Y:S01]  /*0f80*/  IMAD.U32 R2, RZ, RZ, UR30 ;  /* 0x0000001eff027e24 */ /* 0x001fe2000f8e00ff */
[----:B------:R-:W-:Y:S02]  /*0f90*/  UIMAD.WIDE.U32 UR18, UR20, UR12, URZ ;  /* 0x0000000c141272a5 */ /* 0x000fe4000f8e00ff */
[----:B------:R-:W-:Y:S02]  /*0fa0*/  UIMAD UR12, UR20, UR13, UR6 ;  /* 0x0000000d140c72a4 */ /* 0x000fe4000f8e0206 */
[----:B------:R-:W-:Y:S02]  /*0fb0*/  USHF.L.U32 UR6, UR18, 0x6, URZ ;  /* 0x0000000612067899 */ /* 0x000fe400080006ff */
[----:B------:R-:W-:Y:S02]  /*0fc0*/  UIADD3 UR12, UPT, UPT, UR19, UR12, URZ ;  /* 0x0000000c130c7290 */ /* 0x000fe4000fffe0ff */
[----:B------:R-:W-:-:S02]  /*0fd0*/  ULEA UR6, UP0, UR4, UR6, 0x8 ;  /* 0x0000000604067291 */ /* 0x000fc4000f8040ff */
[----:B------:R-:W-:Y:S01]  /*0fe0*/  USHF.L.U64.HI UR18, UR18, 0x6, UR12 ;  /* 0x0000000612127899 */ /* 0x000fe2000801020c */
[----:B--2---:R-:W-:Y:S01]  /*0ff0*/  @P0 R2UR UR22, R0 ;  /* 0x00000000001602ca */ /* 0x004fe200000e0000 */
[C---:B---3--:R-:W-:Y:S01]  /*1000*/  FMUL R0, R18.reuse, R18 ;  /* 0x0000001212007220 */ /* 0x048fe20000400000 */
[----:B------:R-:W-:Y:S01]  /*1010*/  FSETP.GT.AND P4, PT, R18, RZ, PT ;  /* 0x000000ff1200720b */ /* 0x000fe20003f84000 */
[C---:B------:R-:W-:Y:S01]  /*1020*/  FMUL R8, R19.reuse, R19 ;  /* 0x0000001313087220 */ /* 0x040fe20000400000 */
[----:B------:R-:W-:Y:S01]  /*1030*/  FSETP.GT.AND P0, PT, R19, RZ, PT ;  /* 0x000000ff1300720b */ /* 0x000fe20003f04000 */
[C---:B----4-:R-:W-:Y:S01]  /*1040*/  FMUL R16, R10.reuse, R10 ;  /* 0x0000000a0a107220 */ /* 0x050fe20000400000 */
[C---:B------:R-:W-:Y:S01]  /*1050*/  FMUL R23, R11.reuse, R11 ;  /* 0x0000000b0b177220 */ /* 0x040fe20000400000 */
[----:B------:R-:W-:Y:S02]  /*1060*/  FSETP.GT.AND P5, PT, R10, RZ, PT ;  /* 0x000000ff0a00720b */ /* 0x000fe40003fa4000 */
[----:B------:R-:W-:-:S02]  /*1070*/  FSETP.GT.AND P6, PT, R11, RZ, PT ;  /* 0x000000ff0b00720b */ /* 0x000fc40003fc4000 */
[----:B------:R-:W-:Y:S02]  /*1080*/  FSEL R16, R16, RZ, P5 ;  /* 0x000000ff10107208 */ /* 0x000fe40002800000 */
[----:B------:R-:W-:Y:S02]  /*1090*/  FSEL R23, R23, RZ, P6 ;  /* 0x000000ff17177208 */ /* 0x000fe40003000000 */
[----:B------:R-:W-:Y:S01]  /*10a0*/  CS2R R10, SRZ ;  /* 0x00000000000a7805 */ /* 0x000fe2000001ff00 */
[C---:B------:R-:W-:Y:S02]  /*10b0*/  FMUL R50, R16.reuse, UR22 ;  /* 0x0000001610327c20 */ /* 0x040fe40008400000 */
[----:B------:R-:W-:Y:S01]  /*10c0*/  FMUL R51, R23, UR22 ;  /* 0x0000001617337c20 */ /* 0x000fe20008400000 */
[----:B------:R-:W-:Y:S02]  /*10d0*/  FMNMX3 R23, R16, RZ, R23, !PT ;  /* 0x000000ff10177276 */ /* 0x000fe40007800017 */
[----:B------:R0:W5:Y:S01]  /*10e0*/  @P2 LDG.E.64 R10, desc[UR26][R42.64] ;  /* 0x0000001a2a0a2981 */ /* 0x000162000c1e1b00 */
[----:B------:R-:W-:-:S02]  /*10f0*/  FSEL R16, R0, RZ, P4 ;  /* 0x000000ff00107208 */ /* 0x000fc40002000000 */
[----:B------:R-:W-:Y:S02]  /*1100*/  FSEL R41, R8, RZ, P0 ;  /* 0x000000ff08297208 */ /* 0x000fe40000000000 */
[----:B------:R-:W-:Y:S02]  /*1110*/  CS2R R18, SRZ ;  /* 0x0000000000127805 */ /* 0x000fe4000001ff00 */
[----:B------:R-:W-:Y:S02]  /*1120*/  F2FP.SATFINITE.E4M3.F32.PACK_AB_MERGE_C R50, RZ, R50, RZ ;  /* 0x00000032ff32723e */ /* 0x000fe400048070ff */
[----:B------:R-:W-:Y:S02]  /*1130*/  F2FP.SATFINITE.E4M3.F32.PACK_AB_MERGE_C R51, RZ, R51, RZ ;  /* 0x00000033ff33723e */ /* 0x000fe400048070ff */
[----:B0-----:R-:W-:Y:S01]  /*1140*/  @!P1 LEA R42, P5, R34, UR8, 0x1 ;  /* 0x00000008222a9c11 */ /* 0x001fe2000f8a08ff */
[----:B------:R-:W-:Y:S01]  /*1150*/  FMUL R0, R16, UR22 ;  /* 0x0000001610007c20 */ /* 0x000fe20008400000 */
[C---:B------:R-:W-:Y:S01]  /*1160*/  @!P1 IADD3 R8, P0, PT, R34.reuse, UR29, RZ ;  /* 0x0000001d22089c10 */ /* 0x040fe2000ff1e0ff */
[----:B------:R-:W-:Y:S01]  /*1170*/  FMUL R52, R41, UR22 ;  /* 0x0000001629347c20 */ /* 0x000fe20008400000 */
[----:B------:R-:W-:Y:S01]  /*1180*/  @!P1 LEA.HI.X R43, R34, UR9, R35, 0x1, P5 ;  /* 0x00000009222b9c11 */ /* 0x000fe2000a8f0c23 */
[----:B------:R0:W5:Y:S01]  /*1190*/  @P2 LDG.E.64 R18, desc[UR26][R38.64] ;  /* 0x0000001a26122981 */ /* 0x000162000c1e1b00 */
[----:B------:R-:W-:-:S02]  /*11a0*/  @!P1 PRMT R45, R51, 0x7604, R50 ;  /* 0x00007604332d9816 */ /* 0x000fc40000000032 */
[----:B------:R-:W-:Y:S02]  /*11b0*/  FMNMX R16, R16, R23, !PT ;  /* 0x0000001710107209 */ /* 0x000fe40007800000 */
[----:B------:R-:W-:Y:S01]  /*11c0*/  @!P1 IADD3.X R23, PT, PT, R35, UR30, RZ, P0, !PT ;  /* 0x0000001e23179c10 */ /* 0x000fe200087fe4ff */
[----:B------:R1:W-:Y:S01]  /*11d0*/  @!P1 STG.E.U16 desc[UR26][R42.64], R45 ;  /* 0x0000002d2a009986 */ /* 0x0003e2000c10151a */
[----:B------:R-:W-:Y:S01]  /*11e0*/  F2FP.SATFINITE.E4M3.F32.PACK_AB_MERGE_C R3, RZ, R0, RZ ;  /* 0x00000000ff03723e */ /* 0x000fe200048070ff */
[----:B------:R-:W-:Y:S01]  /*11f0*/  VIADD R0, R22, 0x2 ;  /* 0x0000000216007836 */ /* 0x000fe20000000000 */
[----:B------:R-:W-:Y:S02]  /*1200*/  F2FP.SATFINITE.E4M3.F32.PACK_AB_MERGE_C R52, RZ, R52, RZ ;  /* 0x00000034ff34723e */ /* 0x000fe400048070ff */
[----:B0-----:R-:W-:-:S04]  /*1210*/  @!P1 LEA R38, P0, R8, UR8, 0x1 ;  /* 0x0000000808269c11 */ /* 0x001fc8000f8008ff */
[----:B------:R-:W-:Y:S01]  /*1220*/  @!P1 LEA.HI.X R39, R8, UR9, R23, 0x1, P0 ;  /* 0x0000000908279c11 */ /* 0x000fe200080f0c17 */
[----:B-1----:R-:W-:Y:S01]  /*1230*/  IMAD.U32 R43, RZ, RZ, UR29 ;  /* 0x0000001dff2b7e24 */ /* 0x002fe2000f8e00ff */
[----:B------:R-:W-:Y:S01]  /*1240*/  @!P1 PRMT R23, R52, 0x7604, R3 ;  /* 0x0000760434179816 */ /* 0x000fe20000000003 */
[----:B------:R-:W-:Y:S01]  /*1250*/  IMAD.U32 R45, RZ, RZ, UR29 ;  /* 0x0000001dff2d7e24 */ /* 0x000fe2000f8e00ff */
[----:B------:R-:W-:Y:S02]  /*1260*/  ISETP.GE.U32.AND P0, PT, R0, UR7, PT ;  /* 0x0000000700007c0c */ /* 0x000fe4000bf06070 */
[----:B------:R-:W-:Y:S01]  /*1270*/  @!P1 LEA R0, P4, R43, R34, 0x2 ;  /* 0x000000222b009211 */ /* 0x000fe200078810ff */
[----:B------:R0:W-:Y:S01]  /*1280*/  @!P1 STG.E.U16 desc[UR26][R38.64], R23 ;  /* 0x0000001726009986 */ /* 0x0001e2000c10151a */
[C---:B------:R-:W-:Y:S01]  /*1290*/  FMUL R8, R30.reuse, R30 ;  /* 0x0000001e1e087220 */ /* 0x040fe20000400000 */
[----:B------:R-:W-:Y:S02]  /*12a0*/  FSETP.GT.AND P2, PT, R30, RZ, PT ;  /* 0x000000ff1e00720b */ /* 0x000fe40003f44000 */
[C---:B------:R-:W-:Y:S01]  /*12b0*/  FSETP.GT.AND P5, PT, R6.reuse, RZ, PT ;  /* 0x000000ff0600720b */ /* 0x040fe20003fa4000 */
[----:B------:R-:W-:Y:S01]  /*12c0*/  FMUL R6, R6, R6 ;  /* 0x0000000606067220 */ /* 0x000fe20000400000 */
[----:B------:R-:W-:-:S02]  /*12d0*/  FSEL R8, R8, RZ, P2 ;  /* 0x000000ff08087208 */ /* 0x000fc40001000000 */
[----:B0-----:R-:W-:Y:S02]  /*12e0*/  @!P1 LEA.HI.X R23, R45, R35, R2, 0x2, P4 ;  /* 0x000000232d179211 */ /* 0x001fe400020f1402 */
[C---:B------:R-:W-:Y:S01]  /*12f0*/  FSETP.GT.AND P4, PT, R36.reuse, RZ, PT ;  /* 0x000000ff2400720b */ /* 0x040fe20003f84000 */
[----:B------:R-:W-:Y:S01]  /*1300*/  FMUL R36, R36, R36 ;  /* 0x0000002424247220 */ /* 0x000fe20000400000 */
[----:B------:R-:W-:-:S04]  /*1310*/  FMNMX3 R30, R41, R16, R8, !PT ;  /* 0x00000010291e7276 */ /* 0x000fc80007800008 */
[----:B------:R-:W-:Y:S02]  /*1320*/  FSEL R39, R36, RZ, P4 ;  /* 0x000000ff24277208 */ /* 0x000fe40002000000 */
[C---:B------:R-:W-:Y:S01]  /*1330*/  FSETP.GT.AND P4, PT, R31.reuse, RZ, PT ;  /* 0x000000ff1f00720b */ /* 0x040fe20003f84000 */
[----:B------:R-:W-:Y:S01]  /*1340*/  FMUL R31, R31, R31 ;  /* 0x0000001f1f1f7220 */ /* 0x000fe20000400000 */
[----:B------:R-:W-:Y:S02]  /*1350*/  FSEL R41, R6, RZ, P5 ;  /* 0x000000ff06297208 */ /* 0x000fe40002800000 */
[C---:B------:R-:W-:Y:S01]  /*1360*/  FSETP.GT.AND P5, PT, R7.reuse, RZ, PT ;  /* 0x000000ff0700720b */ /* 0x040fe20003fa4000 */
[----:B------:R-:W-:Y:S01]  /*1370*/  FMUL R7, R7, R7 ;  /* 0x0000000707077220 */ /* 0x000fe20000400000 */
[C---:B------:R-:W-:Y:S01]  /*1380*/  FSETP.GT.AND P2, PT, R37.reuse, RZ, PT ;  /* 0x000000ff2500720b */ /* 0x040fe20003f44000 */
[----:B------:R-:W-:Y:S01]  /*1390*/  FMUL R37, R37, R37 ;  /* 0x0000002525257220 */ /* 0x000fe20000400000 */
[----:B------:R-:W-:Y:S01]  /*13a0*/  FSEL R6, R31, RZ, P4 ;  /* 0x000000ff1f067208 */ /* 0x000fe20002000000 */
[C---:B------:R-:W-:Y:S01]  /*13b0*/  FMUL R2, R4.reuse, R4 ;  /* 0x0000000404027220 */ /* 0x040fe20000400000 */
[----:B------:R-:W-:-:S02]  /*13c0*/  FSETP.GT.AND P4, PT, R4, RZ, PT ;  /* 0x000000ff0400720b */ /* 0x000fc40003f84000 */
[----:B------:R-:W-:Y:S02]  /*13d0*/  FSEL R16, R7, RZ, P5 ;  /* 0x000000ff07107208 */ /* 0x000fe40002800000 */
[----:B------:R-:W-:Y:S02]  /*13e0*/  FMNMX3 R4, R6, R30, R41, !PT ;  /* 0x0000001e06047276 */ /* 0x000fe40007800029 */
[C---:B------:R-:W-:Y:S02]  /*13f0*/  @!P1 LEA R30, P5, R0.reuse, UR8, 0x1 ;  /* 0x00000008001e9c11 */ /* 0x040fe4000f8a08ff */
[----:B------:R-:W-:Y:S02]  /*1400*/  FSEL R37, R37, RZ, P2 ;  /* 0x000000ff25257208 */ /* 0x000fe40001000000 */
[----:B------:R-:W-:Y:S01]  /*1410*/  @!P1 LEA.HI.X R31, R0, UR9, R23, 0x1, P5 ;  /* 0x00000009001f9c11 */ /* 0x000fe2000a8f0c17 */
[----:B------:R-:W-:Y:S01]  /*1420*/  FMUL R0, R39, UR22 ;  /* 0x0000001627007c20 */ /* 0x000fe20008400000 */
[C---:B------:R-:W-:Y:S01]  /*1430*/  FMNMX3 R4, R16.reuse, R4, R39, !PT ;  /* 0x0000000410047276 */ /* 0x040fe20007800027 */
[----:B------:R-:W-:Y:S01]  /*1440*/  FMUL R39, R37, UR22 ;  /* 0x0000001625277c20 */ /* 0x000fe20008400000 */
[----:B------:R-:W-:Y:S01]  /*1450*/  UIADD3 UR6, UP1, UPT, UR6, UR10, URZ ;  /* 0x0000000a06067290 */ /* 0x000fe2000ff3e0ff */
[----:B------:R-:W-:Y:S01]  /*1460*/  FMUL R7, R41, UR22 ;  /* 0x0000001629077c20 */ /* 0x000fe20008400000 */
[----:B------:R-:W-:Y:S01]  /*1470*/  ULEA.HI.X UR4, UR4, UR18, UR5, 0x8, UP0 ;  /* 0x0000001204047291 */ /* 0x000fe200080f4405 */
[----:B------:R-:W-:Y:S01]  /*1480*/  FMUL R16, R16, UR22 ;  /* 0x0000001610107c20 */ /* 0x000fe20008400000 */
[----:B------:R-:W-:Y:S01]  /*1490*/  FMUL R23, R8, UR22 ;  /* 0x0000001608177c20 */ /* 0x000fe20008400000 */
[----:B------:R-:W-:Y:S01]  /*14a0*/  FMUL R6, R6, UR22 ;  /* 0x0000001606067c20 */ /* 0x000fe20008400000 */
[----:B------:R-:W-:Y:S01]  /*14b0*/  FSEL R2, R2, RZ, P4 ;  /* 0x000000ff02027208 */ /* 0x000fe20002000000 */
[----:B------:R-:W-:Y:S01]  /*14c0*/  UIADD3.X UR4, UPT, UPT, UR4, UR11, URZ, UP1, !UPT ;  /* 0x0000000b04047290 */ /* 0x000fe20008ffe4ff */
[----:B------:R-:W-:-:S02]  /*14d0*/  F2FP.SATFINITE.E4M3.F32.PACK_AB_MERGE_C R0, RZ, R0, RZ ;  /* 0x00000000ff00723e */ /* 0x000fc400048070ff */
[----:B------:R-:W-:Y:S02]  /*14e0*/  F2FP.SATFINITE.E4M3.F32.PACK_AB_MERGE_C R39, RZ, R39, RZ ;  /* 0x00000027ff27723e */ /* 0x000fe400048070ff */
[----:B------:R-:W-:Y:S02]  /*14f0*/  F2FP.SATFINITE.E4M3.F32.PACK_AB_MERGE_C R8, RZ, R7, RZ ;  /* 0x00000007ff08723e */ /* 0x000fe400048070ff */
[----:B------:R-:W-:Y:S02]  /*1500*/  FMNMX3 R4, R37, R4, R2, !PT ;  /* 0x0000000425047276 */ /* 0x000fe40007800002 */
[----:B------:R-:W-:Y:S02]  /*1510*/  F2FP.SATFINITE.E4M3.F32.PACK_AB_MERGE_C R7, RZ, R16, RZ ;  /* 0x00000010ff07723e */ /* 0x000fe400048070ff */
[----:B------:R-:W-:Y:S02]  /*1520*/  @!P1 PRMT R43, R39, 0x7604, R0 ;  /* 0x00007604272b9816 */ /* 0x000fe40000000000 */
        /* <DEDUP_REMOVED lines=11> */
.L_x_26643:
[----:B------:R-:W-:Y:S05]  /*15e0*/  BSYNC.RECONVERGENT B0 ;  /* 0x0000000000007941 */ /* 0x000fea0003800200 */
.L_x_26642:
        /* <DEDUP_REMOVED lines=12> */
.L_x_26645:
[----:B------:R-:W-:Y:S05]  /*16b0*/  BSYNC.RECONVERGENT B0 ;  /* 0x0000000000007941 */ /* 0x000fea0003800200 */
.L_x_26644:
[C---:B------:R-:W-:Y:S01]  /*16c0*/  FMUL R16, R5.reuse, R5 ;  /* 0x0000000505107220 */ /* 0x040fe20000400000 */
[----:B------:R-:W-:Y:S01]  /*16d0*/  FSETP.GT.AND P5, PT, R5, RZ, PT ;  /* 0x000000ff0500720b */ /* 0x000fe20003fa4000 */
[----:B------:R2:W-:Y:S01]  /*16e0*/  @!P1 STG.E.U16 desc[UR26][R30.64], R43 ;  /* 0x0000002b1e009986 */ /* 0x0005e2000c10151a */
[C---:B-----5:R-:W-:Y:S01]  /*16f0*/  FSETP.GT.AND P6, PT, R28.reuse, RZ, PT ;  /* 0x000000ff1c00720b */ /* 0x060fe20003fc4000 */
[----:B------:R-:W-:Y:S01]  /*1700*/  FMUL R28, R28, R28 ;  /* 0x0000001c1c1c7220 */ /* 0x000fe20000400000 */
[C---:B------:R-:W-:Y:S01]  /*1710*/  FSETP.GT.AND P2, PT, R29.reuse, RZ, PT ;  /* 0x000000ff1d00720b */ /* 0x040fe20003f44000 */
[----:B------:R-:W-:Y:S01]  /*1720*/  FMUL R29, R29, R29 ;  /* 0x0000001d1d1d7220 */ /* 0x000fe20000400000 */
[----:B01----:R-:W-:Y:S01]  /*1730*/  FSEL R41, R16, RZ, P5 ;  /* 0x000000ff10297208 */ /* 0x003fe20002800000 */
[----:B------:R-:W-:Y:S01]  /*1740*/  VIADD R5, R9, 0x1e ;  /* 0x0000001e09057836 */ /* 0x000fe20000000000 */
[C---:B------:R-:W-:Y:S01]  /*1750*/  FSETP.GT.AND P4, PT, R32.reuse, RZ, PT ;  /* 0x000000ff2000720b */ /* 0x040fe20003f84000 */
[----:B------:R-:W-:Y:S01]  /*1760*/  FMUL R32, R32, R32 ;  /* 0x0000002020207220 */ /* 0x000fe20000400000 */
[C---:B------:R-:W-:Y:S01]  /*1770*/  FSETP.GT.AND P5, PT, R33.reuse, RZ, PT ;  /* 0x000000ff2100720b */ /* 0x040fe20003fa4000 */
[----:B------:R-:W-:Y:S01]  /*1780*/  FMUL R33, R33, R33 ;  /* 0x0000002121217220 */ /* 0x000fe20000400000 */
[----:B------:R-:W-:Y:S01]  /*1790*/  FSEL R28, R28, RZ, P6 ;  /* 0x000000ff1c1c7208 */ /* 0x000fe20003000000 */
[----:B------:R-:W-:Y:S01]  /*17a0*/  FMUL R2, R2, UR22 ;  /* 0x0000001602027c20 */ /* 0x000fe20008400000 */
[----:B------:R-:W-:Y:S01]  /*17b0*/  FSEL R29, R29, RZ, P2 ;  /* 0x000000ff1d1d7208 */ /* 0x000fe20001000000 */
[----:B------:R-:W-:Y:S01]  /*17c0*/  BSSY.RECONVERGENT B0, `(.L_x_26646) ;  /* 0x0000020000007945 */ /* 0x000fe20003800200 */
[C---:B------:R-:W-:Y:S01]  /*17d0*/  FMNMX R4, R41.reuse, R4, !PT ;  /* 0x0000000429047209 */ /* 0x040fe20007800000 */
[----:B------:R-:W-:Y:S01]  /*17e0*/  FMUL R41, R41, UR22 ;  /* 0x0000001629297c20 */ /* 0x000fe20008400000 */
[----:B------:R-:W-:Y:S01]  /*17f0*/  FSEL R32, R32, RZ, P4 ;  /* 0x000000ff20207208 */ /* 0x000fe20002000000 */
[----:B------:R-:W-:Y:S01]  /*1800*/  FMUL R37, R29, UR22 ;  /* 0x000000161d257c20 */ /* 0x000fe20008400000 */
[----:B------:R-:W-:-:S02]  /*1810*/  FSEL R33, R33, RZ, P5 ;  /* 0x000000ff21217208 */ /* 0x000fc40002800000 */
[C---:B------:R-:W-:Y:S01]  /*1820*/  FMNMX3 R4, R28.reuse, R4, R29, !PT ;  /* 0x000000041c047276 */ /* 0x040fe2000780001d */
[----:B------:R-:W-:Y:S01]  /*1830*/  FMUL R28, R28, UR22 ;  /* 0x000000161c1c7c20 */ /* 0x000fe20008400000 */
[----:B------:R-:W-:Y:S01]  /*1840*/  LOP3.LUT R5, R5, 0x1f, RZ, 0xc0, !PT ;  /* 0x0000001f05057812 */ /* 0x000fe200078ec0ff */
[----:B------:R-:W-:Y:S01]  /*1850*/  FMUL R29, R33, UR22 ;  /* 0x00000016211d7c20 */ /* 0x000fe20008400000 */
[C---:B------:R-:W-:Y:S01]  /*1860*/  FMNMX3 R16, R32.reuse, R4, R33, !PT ;  /* 0x0000000420107276 */ /* 0x040fe20007800021 */
[----:B------:R-:W-:Y:S01]  /*1870*/  FMUL R4, R32, UR22 ;  /* 0x0000001620047c20 */ /* 0x000fe20008400000 */
[----:B------:R-:W-:Y:S02]  /*1880*/  IADD3.X R21, PT, PT, R21, UR31, RZ, P3, !PT ;  /* 0x0000001f15157c10 */ /* 0x000fe40009ffe4ff */
[C---:B------:R-:W-:Y:S02]  /*1890*/  IADD3 R36, P3, PT, R5.reuse, R20, RZ ;  /* 0x0000001405247210 */ /* 0x040fe40007f7e0ff */
[----:B------:R-:W-:-:S02]  /*18a0*/  ISETP.LT.U32.AND P0, PT, R5, UR14, !P0 ;  /* 0x0000000e05007c0c */ /* 0x000fc4000c701070 */
[----:B------:R-:W-:Y:S02]  /*18b0*/  F2FP.SATFINITE.E4M3.F32.PACK_AB_MERGE_C R2, RZ, R2, RZ ;  /* 0x00000002ff02723e */ /* 0x000fe400048070ff */
[----:B------:R-:W-:Y:S02]  /*18c0*/  F2FP.SATFINITE.E4M3.F32.PACK_AB_MERGE_C R28, RZ, R28, RZ ;  /* 0x0000001cff1c723e */ /* 0x000fe400048070ff */
[----:B------:R-:W-:Y:S02]  /*18d0*/  F2FP.SATFINITE.E4M3.F32.PACK_AB_MERGE_C R37, RZ, R37, RZ ;  /* 0x00000025ff25723e */ /* 0x000fe400048070ff */
[----:B------:R-:W-:Y:S02]  /*18e0*/  F2FP.SATFINITE.E4M3.F32.PACK_AB_MERGE_C R29, RZ, R29, RZ ;  /* 0x0000001dff1d723e */ /* 0x000fe400048070ff */
[----:B------:R-:W-:Y:S02]  /*18f0*/  F2FP.SATFINITE.E4M3.F32.PACK_AB_MERGE_C R4, RZ, R4, RZ ;  /* 0x00000004ff04723e */ /* 0x000fe400048070ff */
        /* <DEDUP_REMOVED lines=12> */
.L_x_26647:
[----:B------:R-:W-:Y:S05]  /*19c0*/  BSYNC.RECONVERGENT B0 ;  /* 0x0000000000007941 */ /* 0x000fea0003800200 */
.L_x_26646:
        /* <DEDUP_REMOVED lines=12> */
.L_x_26649:
[----:B------:R-:W-:Y:S05]  /*1a90*/  BSYNC.RECONVERGENT B0 ;  /* 0x0000000000007941 */ /* 0x000fea0003800200 */
.L_x_26648:
[----:B------:R-:W-:Y:S04]  /*1aa0*/  BSSY.RECONVERGENT B0, `(.L_x_26650) ;  /* 0x000000c000007945 */ /* 0x000fe80003800200 */
[----:B------:R-:W-:Y:S05]  /*1ab0*/  @P1 BRA `(.L_x_26651) ;  /* 0x0000000000281947 */ /* 0x000fea0003800000 */
[----:B01----:R-:W-:Y:S01]  /*1ac0*/  IMAD.U32 R33, RZ, RZ, UR29 ;  /* 0x0000001dff217e24 */ /* 0x003fe2000f8e00ff */
        /* <DEDUP_REMOVED lines=9> */
.L_x_26651:
[----:B------:R-:W-:Y:S05]  /*1b60*/  BSYNC.RECONVERGENT B0 ;  /* 0x0000000000007941 */ /* 0x000fea0003800200 */
.L_x_26650:
[----:B------:R-:W-:Y:S01]  /*1b70*/  VOTEU.ANY UP0, P0 ;  /* 0x0000000000ff7886 */ /* 0x000fe20000000100 */
[----:B------:R-:W-:Y:S01]  /*1b80*/  IMAD.X R35, RZ, RZ, R21, P3 ;  /* 0x000000ffff237224 */ /* 0x000fe200018e0615 */
[----:B012---:R-:W-:Y:S01]  /*1b90*/  LOP3.LUT R32, R39, 0xff, RZ, 0xc0, !PT ;  /* 0x000000ff27207812 */ /* 0x007fe200078ec0ff */
[----:B------:R-:W-:Y:S01]  /*1ba0*/  IMAD.IADD R34, R5, 0x1, R20 ;  /* 0x0000000105227824 */ /* 0x000fe200078e0214 */
[----:B------:R-:W-:Y:S01]  /*1bb0*/  PRMT R41, R41, 0x7104, RZ ;  /* 0x0000710429297816 */ /* 0x000fe200000000ff */
[----:B------:R-:W-:Y:S01]  /*1bc0*/  IMAD.U32 R31, RZ, RZ, UR29 ;  /* 0x0000001dff1f7e24 */ /* 0x000fe2000f8e00ff */
[----:B------:R-:W-:Y:S01]  /*1bd0*/  @P0 IADD3 R36, P1, PT, R36, UR23, RZ ;  /* 0x0000001724240c10 */ /* 0x000fe2000ff3e0ff */
[----:B------:R-:W-:Y:S01]  /*1be0*/  @UP0 UIMAD UR5, UR30, 0x9, URZ ;  /* 0x000000091e0508a4 */ /* 0x000fe2000f8e02ff */
[----:B------:R-:W-:Y:S01]  /*1bf0*/  LOP3.LUT R41, R32, 0xff00, R41, 0xf8, !PT ;  /* 0x0000ff0020297812 */ /* 0x000fe200078ef829 */
[----:B------:R-:W-:Y:S01]  /*1c00*/  @P0 IMAD.WIDE.U32 R30, R31, 0x9, R34 ;  /* 0x000000091f1e0825 */ /* 0x000fe200078e0022 */
[----:B------:R-:W-:-:S02]  /*1c10*/  @P0 IADD3.X R33, PT, PT, R35, UR31, RZ, P1, !PT ;  /* 0x0000001f23210c10 */ /* 0x000fc40008ffe4ff */
[----:B------:R-:W-:Y:S02]  /*1c20*/  CS2R R44, SRZ ;  /* 0x00000000002c7805 */ /* 0x000fe4000001ff00 */
[C---:B------:R-:W-:Y:S01]  /*1c30*/  @P0 LEA R32, P1, R36.reuse, UR15, 0x3 ;  /* 0x0000000f24200c11 */ /* 0x040fe2000f8218ff */
[----:B------:R-:W-:Y:S01]  /*1c40*/  IMAD.U32 R37, R37, 0x10000, RZ ;  /* 0x0001000025257824 */ /* 0x000fe200078e00ff */
[----:B------:R-:W-:Y:S01]  /*1c50*/  LOP3.LUT R29, R29, 0xffff, RZ, 0xc0, !PT ;  /* 0x0000ffff1d1d7812 */ /* 0x000fe200078ec0ff */
[----:B------:R-:W-:Y:S01]  /*1c60*/  @P0 VIADD R31, R31, UR5 ;  /* 0x000000051f1f0c36 */ /* 0x000fe20008000000 */
[----:B------:R-:W-:Y:S02]  /*1c70*/  @P0 LEA.HI.X R33, R36, UR16, R33, 0x3, P1 ;  /* 0x0000001024210c11 */ /* 0x000fe400088f1c21 */
[C---:B------:R-:W-:Y:S02]  /*1c80*/  @P0 LEA R36, P1, R30.reuse, UR15, 0x3 ;  /* 0x0000000f1e240c11 */ /* 0x040fe4000f8218ff */
[----:B------:R-:W-:Y:S01]  /*1c90*/  LOP3.LUT R38, R37, 0xff0000, RZ, 0xc0, !PT ;  /* 0x00ff000025267812 */ /* 0x000fe200078ec0ff */
[----:B------:R-:W-:Y:S01]  /*1ca0*/  IMAD.U32 R39, RZ, RZ, UR29 ;  /* 0x0000001dff277e24 */ /* 0x000fe2000f8e00ff */
[----:B------:R-:W-:Y:S01]  /*1cb0*/  @P0 LEA.HI.X R37, R30, UR16, R31, 0x3, P1 ;  /* 0x000000101e250c11 */ /* 0x000fe200088f1c1f */
[----:B------:R-:W-:Y:S01]  /*1cc0*/  @P0 IMAD.MOV.U32 R30, RZ, RZ, R34 ;  /* 0x000000ffff1e0224 */ /* 0x000fe200078e0022 */
[----:B------:R-:W-:Y:S01]  /*1cd0*/  @UP0 UIMAD UR5, UR30, 0xa, URZ ;  /* 0x0000000a1e0508a4 */ /* 0x000fe2000f8e02ff */
[----:B------:R-:W-:Y:S01]  /*1ce0*/  @P0 IMAD.MOV.U32 R31, RZ, RZ, R35 ;  /* 0x000000ffff1f0224 */ /* 0x000fe200078e0023 */
[----:B------:R0:W5:Y:S01]  /*1cf0*/  @P0 LDG.E.64 R44, desc[UR26][R32.64] ;  /* 0x0000001a202c0981 */ /* 0x000162000c1e1b00 */
[----:B------:R-:W-:-:S02]  /*1d00*/  IMAD.SHL.U32 R29, R29, 0x1000000, RZ ;  /* 0x010000001d1d7824 */ /* 0x000fc400078e00ff */
[----:B------:R-:W-:Y:S01]  /*1d10*/  @P0 IMAD.WIDE.U32 R30, R39, 0xa, R30 ;  /* 0x0000000a271e0825 */ /* 0x000fe200078e001e */
[----:B------:R-:W-:Y:S02]  /*1d20*/  CS2R R42, SRZ ;  /* 0x00000000002a7805 */ /* 0x000fe4000001ff00 */
[----:B------:R-:W-:Y:S01]  /*1d30*/  LOP3.LUT R29, R29, R41, R38, 0xfe, !PT ;  /* 0x000000291d1d7212 */ /* 0x000fe200078efe26 */
[----:B------:R-:W-:Y:S01]  /*1d40*/  @P0 VIADD R31, R31, UR5 ;  /* 0x000000051f1f0c36 */ /* 0x000fe20008000000 */
[C---:B0-----:R-:W-:Y:S01]  /*1d50*/  @P0 LEA R32, P1, R30.reuse, UR15, 0x3 ;  /* 0x0000000f1e200c11 */ /* 0x041fe2000f8218ff */
[----:B------:R-:W-:Y:S01]  /*1d60*/  @UP0 UIMAD UR5, UR30, 0xb, URZ ;  /* 0x0000000b1e0508a4 */ /* 0x000fe2000f8e02ff */
[----:B------:R0:W5:Y:S02]  /*1d70*/  @P0 LDG.E.64 R42, desc[UR26][R36.64] ;  /* 0x0000001a242a0981 */ /* 0x000164000c1e1b00 */
[----:B------:R-:W-:Y:S01]  /*1d80*/  @P0 LEA.HI.X R33, R30, UR16, R31, 0x3, P1 ;  /* 0x000000101e210c11 */ /* 0x000fe200088f1c1f */
[----:B------:R-:W-:-:S02]  /*1d90*/  @P0 IMAD.MOV.U32 R30, RZ, RZ, R34 ;  /* 0x000000ffff1e0224 */ /* 0x000fc400078e0022 */
[----:B------:R-:W-:Y:S01]  /*1da0*/  @P0 IMAD.MOV.U32 R31, RZ, RZ, R35 ;  /* 0x000000ffff1f0224 */ /* 0x000fe200078e0023 */
[----:B------:R-:W-:Y:S01]  /*1db0*/  CS2R R40, SRZ ;  /* 0x0000000000287805 */ /* 0x000fe2000001ff00 */
[----:B------:R-:W-:-:S05]  /*1dc0*/  @P0 IMAD.WIDE.U32 R30, R39, 0xb, R30 ;  /* 0x0000000b271e0825 */ /* 0x000fca00078e001e */
[----:B------:R1:W5:Y:S01]  /*1dd0*/  @P0 LDG.E.64 R40, desc[UR26][R32.64] ;  /* 0x0000001a20280981 */ /* 0x000362000c1e1b00 */
[----:B------:R-:W-:Y:S01]  /*1de0*/  @P0 VIADD R31, R31, UR5 ;  /* 0x000000051f1f0c36 */ /* 0x000fe20008000000 */
[----:B0-----:R-:W-:Y:S01]  /*1df0*/  @P0 LEA R36, P1, R30, UR15, 0x3 ;  /* 0x0000000f1e240c11 */ /* 0x001fe2000f8218ff */
[----:B------:R-:W-:-:S03]  /*1e00*/  @UP0 UIMAD UR5, UR30, 0xc, URZ ;  /* 0x0000000c1e0508a4 */ /* 0x000fc6000f8e02ff */
[----:B------:R-:W-:Y:S01]  /*1e10*/  @P0 LEA.HI.X R37, R30, UR16, R31, 0x3, P1 ;  /* 0x000000101e250c11 */ /* 0x000fe200088f1c1f */
[----:B------:R-:W-:Y:S02]  /*1e20*/  IMAD.U32 R31, RZ, RZ, UR29 ;  /* 0x0000001dff1f7e24 */ /* 0x000fe4000f8e00ff */
[----:B-1----:R-:W-:Y:S02]  /*1e30*/  @P0 IMAD.MOV.U32 R32, RZ, RZ, R34 ;  /* 0x000000ffff200224 */ /* 0x002fe400078e0022 */
[----:B------:R-:W-:Y:S02]  /*1e40*/  @P0 IMAD.MOV.U32 R33, RZ, RZ, R35 ;  /* 0x000000ffff210224 */ /* 0x000fe400078e0023 */
[----:B------:R-:W-:Y:S01]  /*1e50*/  @P0 IMAD.WIDE.U32 R32, R31, 0xc, R32 ;  /* 0x0000000c1f200825 */ /* 0x000fe200078e0020 */
[----:B------:R-:W-:Y:S02]  /*1e60*/  ISETP.GE.U32.AND P1, PT, R54, UR7, PT ;  /* 0x0000000736007c0c */ /* 0x000fe4000bf26070 */
[----:B------:R-:W-:Y:S01]  /*1e70*/  LOP3.LUT R50, R50, 0xff, RZ, 0xc0, !PT ;  /* 0x000000ff32327812 */ /* 0x000fe200078ec0ff */
[----:B------:R-:W-:Y:S01]  /*1e80*/  @P0 VIADD R31, R33, UR5 ;  /* 0x00000005211f0c36 */ /* 0x000fe20008000000 */
[----:B------:R-:W-:-:S02]  /*1e90*/  @P0 LEA R30, P3, R32, UR15, 0x3 ;  /* 0x0000000f201e0c11 */ /* 0x000fc4000f8618ff */
[C---:B------:R-:W-:Y:S02]  /*1ea0*/  IADD3 R20, P2, PT, R53.reuse, R20, RZ ;  /* 0x0000001435147210 */ /* 0x040fe40007f5e0ff */
[----:B------:R-:W-:Y:S01]  /*1eb0*/  ISETP.GE.U32.OR P1, PT, R53, UR14, P1 ;  /* 0x0000000e35007c0c */ /* 0x000fe20008f26470 */
[----:B------:R-:W-:Y:S01]  /*1ec0*/  IMAD R53, R3, 0x100, R50 ;  /* 0x0000010003357824 */ /* 0x000fe200078e0232 */
[----:B------:R-:W-:Y:S01]  /*1ed0*/  @P0 LEA.HI.X R31, R32, UR16, R31, 0x3, P3 ;  /* 0x00000010201f0c11 */ /* 0x000fe200098f1c1f */
[----:B------:R-:W-:Y:S02]  /*1ee0*/  IMAD.U32 R3, RZ, RZ, UR29 ;  /* 0x0000001dff037e24 */ /* 0x000fe4000f8e00ff */
[----:B------:R-:W-:Y:S02]  /*1ef0*/  @P0 IMAD.MOV.U32 R32, RZ, RZ, R34 ;  /* 0x000000ffff200224 */ /* 0x000fe400078e0022 */
[----:B------:R-:W-:Y:S01]  /*1f00*/  @P0 IMAD.MOV.U32 R33, RZ, RZ, R35 ;  /* 0x000000ffff210224 */ /* 0x000fe200078e0023 */
[----:B------:R-:W-:Y:S01]  /*1f10*/  @UP0 UIMAD UR5, UR30, 0xd, URZ ;  /* 0x0000000d1e0508a4 */ /* 0x000fe2000f8e02ff */
[----:B------:R-:W-:Y:S01]  /*1f20*/  CS2R R38, SRZ ;  /* 0x0000000000267805 */ /* 0x000fe2000001ff00 */
[----:B------:R-:W-:-:S04]  /*1f30*/  @P0 IMAD.WIDE.U32 R32, R3, 0xd, R32 ;  /* 0x0000000d03200825 */ /* 0x000fc800078e0020 */
[----:B------:R-:W-:Y:S01]  /*1f40*/  @P0 VIADD R33, R33, UR5 ;  /* 0x0000000521210c36 */ /* 0x000fe20008000000 */
[C---:B------:R-:W-:Y:S01]  /*1f50*/  @P0 LEA R50, P3, R32.reuse, UR15, 0x3 ;  /* 0x0000000f20320c11 */ /* 0x040fe2000f8618ff */
[----:B------:R0:W5:Y:S01]  /*1f60*/  @P0 LDG.E.64 R38, desc[UR26][R36.64] ;  /* 0x0000001a24260981 */ /* 0x000162000c1e1b00 */
[----:B------:R-:W-:Y:S02]  /*1f70*/  LOP3.LUT R3, R51, 0xff, RZ, 0xc0, !PT ;  /* 0x000000ff33037812 */ /* 0x000fe400078ec0ff */
[----:B------:R-:W-:Y:S02]  /*1f80*/  @P0 LEA.HI.X R51, R32, UR16, R33, 0x3, P3 ;  /* 0x0000001020330c11 */ /* 0x000fe400098f1c21 */
[----:B------:R-:W-:Y:S02]  /*1f90*/  LOP3.LUT R33, R0, 0xff, RZ, 0xc0, !PT ;  /* 0x000000ff00217812 */ /* 0x000fe400078ec0ff */
[----:B------:R-:W-:Y:S02]  /*1fa0*/  PRMT R2, R2, 0x7104, RZ ;  /* 0x0000710402027816 */ /* 0x000fe400000000ff */
[----:B0-----:R-:W-:-:S02]  /*1fb0*/  CS2R R36, SRZ ;  /* 0x0000000000247805 */ /* 0x001fc4000001ff00 */
[----:B------:R-:W-:Y:S01]  /*1fc0*/  LOP3.LUT R55, R33, 0xff00, R2, 0xf8, !PT ;  /* 0x0000ff0021377812 */ /* 0x000fe200078ef802 */
[----:B------:R-:W-:Y:S02]  /*1fd0*/  IMAD.U32 R57, RZ, RZ, UR29 ;  /* 0x0000001dff397e24 */ /* 0x000fe4000f8e00ff */
[----:B------:R-:W-:Y:S01]  /*1fe0*/  @P0 IMAD.MOV.U32 R32, RZ, RZ, R34 ;  /* 0x000000ffff200224 */ /* 0x000fe200078e0022 */
[----:B------:R0:W5:Y:S01]  /*1ff0*/  @P0 LDG.E.64 R36, desc[UR26][R30.64] ;  /* 0x0000001a1e240981 */ /* 0x000162000c1e1b00 */
[----:B------:R-:W-:Y:S01]  /*2000*/  @P0 IMAD.MOV.U32 R33, RZ, RZ, R35 ;  /* 0x000000ffff210224 */ /* 0x000fe200078e0023 */
[----:B------:R-:W-:Y:S01]  /*2010*/  @UP0 UIMAD UR5, UR30, 0xe, URZ ;  /* 0x0000000e1e0508a4 */ /* 0x000fe2000f8e02ff */
[----:B------:R-:W-:Y:S01]  /*2020*/  @P0 IMAD.WIDE.U32 R32, R57, 0xe, R32 ;  /* 0x0000000e39200825 */ /* 0x000fe200078e0020 */
[----:B0-----:R-:W-:-:S04]  /*2030*/  CS2R R30, SRZ ;  /* 0x00000000001e7805 */ /* 0x001fc8000001ff00 */
[----:B------:R-:W-:Y:S01]  /*2040*/  @P0 VIADD R33, R33, UR5 ;  /* 0x0000000521210c36 */ /* 0x000fe20008000000 */
[----:B------:R-:W-:Y:S01]  /*2050*/  @UP0 UIMAD UR5, UR30, 0xf, URZ ;  /* 0x0000000f1e0508a4 */ /* 0x000fe2000f8e02ff */
[----:B------:R-:W-:Y:S01]  /*2060*/  IMAD.U32 R2, R28, 0x10000, RZ ;  /* 0x000100001c027824 */ /* 0x000fe200078e00ff */
[----:B------:R0:W5:Y:S01]  /*2070*/  @P0 LDG.E.64 R30, desc[UR26][R50.64] ;  /* 0x0000001a321e0981 */ /* 0x000162000c1e1b00 */
[----:B------:R-:W-:-:S03]  /*2080*/  @P0 LEA R54, P3, R32, UR15, 0x3 ;  /* 0x0000000f20360c11 */ /* 0x000fc6000f8618ff */
[----:B------:R-:W-:Y:S01]  /*2090*/  LOP3.LUT R2, R55, 0xff0000, R2, 0xf8, !PT ;  /* 0x00ff000037027812 */ /* 0x000fe200078ef802 */
[----:B0-----:R-:W-:-:S04]  /*20a0*/  IMAD.U32 R51, RZ, RZ, UR29 ;  /* 0x0000001dff337e24 */ /* 0x001fc8000f8e00ff */
[----:B------:R-:W-:Y:S01]  /*20b0*/  @P0 IMAD.WIDE.U32 R34, R51, 0xf, R34 ;  /* 0x0000000f33220825 */ /* 0x000fe200078e0022 */
[----:B------:R-:W-:-:S03]  /*20c0*/  @P0 LEA.HI.X R55, R32, UR16, R33, 0x3, P3 ;  /* 0x0000001020370c11 */ /* 0x000fc600098f1c21 */
[----:B------:R-:W-:Y:S01]  /*20d0*/  @P0 VIADD R35, R35, UR5 ;  /* 0x0000000523230c36 */ /* 0x000fe20008000000 */
[C---:B------:R-:W-:Y:S02]  /*20e0*/  @P0 LEA R50, P3, R34.reuse, UR15, 0x3 ;  /* 0x0000000f22320c11 */ /* 0x040fe4000f8618ff */
[----:B------:R-:W-:Y:S02]  /*20f0*/  CS2R R32, SRZ ;  /* 0x0000000000207805 */ /* 0x000fe4000001ff00 */
[----:B------:R-:W-:Y:S02]  /*2100*/  @P0 LEA.HI.X R51, R34, UR16, R35, 0x3, P3 ;  /* 0x0000001022330c11 */ /* 0x000fe400098f1c23 */
[----:B------:R-:W-:Y:S02]  /*2110*/  CS2R R34, SRZ ;  /* 0x0000000000227805 */ /* 0x000fe4000001ff00 */
[C---:B------:R-:W-:Y:S01]  /*2120*/  FSETP.GT.AND P3, PT, R49.reuse, RZ, PT ;  /* 0x000000ff3100720b */ /* 0x040fe20003f64000 */
[----:B------:R-:W5:Y:S01]  /*2130*/  @P0 LDG.E.64 R32, desc[UR26][R54.64] ;  /* 0x0000001a36200981 */ /* 0x000f62000c1e1b00 */
[----:B------:R-:W-:-:S03]  /*2140*/  FMUL R49, R49, R49 ;  /* 0x0000003131317220 */ /* 0x000fc60000400000 */
[----:B------:R0:W5:Y:S01]  /*2150*/  @P0 LDG.E.64 R34, desc[UR26][R50.64] ;  /* 0x0000001a32220981 */ /* 0x000162000c1e1b00 */
[C---:B------:R-:W-:Y:S01]  /*2160*/  FSETP.GT.AND P0, PT, R48.reuse, RZ, PT ;  /* 0x000000ff3000720b */ /* 0x040fe20003f04000 */
[----:B------:R-:W-:Y:S01]  /*2170*/  FMUL R48, R48, R48 ;  /* 0x0000003030307220 */ /* 0x000fe20000400000 */
[----:B------:R-:W-:Y:S01]  /*2180*/  IMAD.U32 R0, R23, 0x10000, RZ ;  /* 0x0001000017007824 */ /* 0x000fe200078e00ff */
[----:B------:R-:W-:-:S03]  /*2190*/  FSEL R49, R49, RZ, P3 ;  /* 0x000000ff31317208 */ /* 0x000fc60001800000 */
[----:B------:R-:W-:Y:S01]  /*21a0*/  FSEL R23, R48, RZ, P0 ;  /* 0x000000ff30177208 */ /* 0x000fe20000000000 */
[----:B------:R-:W-:Y:S01]  /*21b0*/  IMAD.X R21, RZ, RZ, R21, P2 ;  /* 0x000000ffff157224 */ /* 0x000fe200010e0615 */
[----:B------:R-:W-:Y:S01]  /*21c0*/  @!P1 LEA R48, P0, R20, UR8, 0x1 ;  /* 0x0000000814309c11 */ /* 0x000fe2000f8008ff */
[----:B0-----:R-:W-:Y:S02]  /*21d0*/  FMUL R51, R49, UR22 ;  /* 0x0000001631337c20 */ /* 0x001fe40008400000 */
[C---:B------:R-:W-:Y:S01]  /*21e0*/  FMUL R50, R23.reuse, UR22 ;  /* 0x0000001617327c20 */ /* 0x040fe20008400000 */
[----:B------:R-:W-:Y:S02]  /*21f0*/  FMNMX3 R16, R23, R16, R49, !PT ;  /* 0x0000001017107276 */ /* 0x000fe40007800031 */
[----:B------:R-:W-:Y:S02]  /*2200*/  LOP3.LUT R0, R0, 0xff0000, RZ, 0xc0, !PT ;  /* 0x00ff000000007812 */ /* 0x000fe400078ec0ff */
[----:B------:R-:W-:-:S02]  /*2210*/  @!P1 LEA.HI.X R49, R20, UR9, R21, 0x1, P0 ;  /* 0x0000000914319c11 */ /* 0x000fc400080f0c15 */
[----:B------:R-:W-:Y:S02]  /*2220*/  F2FP.SATFINITE.E4M3.F32.PACK_AB_MERGE_C R50, RZ, R50, RZ ;  /* 0x00000032ff32723e */ /* 0x000fe400048070ff */
[----:B------:R-:W-:Y:S02]  /*2230*/  F2FP.SATFINITE.E4M3.F32.PACK_AB_MERGE_C R51, RZ, R51, RZ ;  /* 0x00000033ff33723e */ /* 0x000fe400048070ff */
[C---:B------:R-:W-:Y:S01]  /*2240*/  FSETP.GT.AND P0, PT, R46.reuse, RZ, PT ;  /* 0x000000ff2e00720b */ /* 0x040fe20003f04000 */
[----:B------:R-:W-:Y:S01]  /*2250*/  FMUL R46, R46, R46 ;  /* 0x0000002e2e2e7220 */ /* 0x000fe20000400000 */
[----:B------:R-:W-:Y:S01]  /*2260*/  IMAD R3, R52, 0x100, R3 ;  /* 0x0000010034037824 */ /* 0x000fe200078e0203 */
[----:B------:R-:W-:Y:S01]  /*2270*/  LOP3.LUT R0, R0, 0xffff, R53, 0xf8, !PT ;  /* 0x0000ffff00007812 */ /* 0x000fe200078ef835 */
[----:B------:R-:W-:Y:S01]  /*2280*/  FMUL R23, R47, R47 ;  /* 0x0000002f2f177220 */ /* 0x000fe20000400000 */
[----:B------:R-:W-:Y:S02]  /*2290*/  @!P1 PRMT R53, R51, 0x7604, R50 ;  /* 0x0000760433359816 */ /* 0x000fe40000000032 */
[----:B------:R-:W-:-:S02]  /*22a0*/  FSETP.GT.AND P2, PT, R47, RZ, PT ;  /* 0x000000ff2f00720b */ /* 0x000fc40003f44000 */
[----:B------:R-:W-:Y:S02]  /*22b0*/  @!P1 IADD3 R52, P3, PT, R20, UR29, RZ ;  /* 0x0000001d14349c10 */ /* 0x000fe4000ff7e0ff */
[----:B------:R-:W-:Y:S01]  /*22c0*/  FSEL R55, R46, RZ, P0 ;  /* 0x000000ff2e377208 */ /* 0x000fe20000000000 */
[----:B------:R0:W-:Y:S01]  /*22d0*/  @!P1 STG.E.U16 desc[UR26][R48.64], R53 ;  /* 0x0000003530009986 */ /* 0x0001e2000c10151a */
[----:B------:R-:W-:Y:S02]  /*22e0*/  @!P1 IADD3.X R47, PT, PT, R21, UR30, RZ, P3, !PT ;  /* 0x0000001e152f9c10 */ /* 0x000fe40009ffe4ff */
[C---:B------:R-:W-:Y:S02]  /*22f0*/  @!P1 LEA R46, P0, R52.reuse, UR8, 0x1 ;  /* 0x00000008342e9c11 */ /* 0x040fe4000f8008ff */
[----:B------:R-:W-:Y:S02]  /*2300*/  FSEL R23, R23, RZ, P2 ;  /* 0x000000ff17177208 */ /* 0x000fe40001000000 */
[----:B------:R-:W-:-:S02]  /*2310*/  @!P1 LEA.HI.X R47, R52, UR9, R47, 0x1, P0 ;  /* 0x00000009342f9c11 */ /* 0x000fc400080f0c2f */
[C---:B0-----:R-:W-:Y:S01]  /*2320*/  FMNMX R48, R55.reuse, R16, !PT ;  /* 0x0000001037307209 */ /* 0x041fe20007800000 */
[----:B------:R-:W-:Y:S01]  /*2330*/  FMUL R16, R55, UR22 ;  /* 0x0000001637107c20 */ /* 0x000fe20008400000 */
[----:B------:R-:W-:Y:S01]  /*2340*/  FMUL R52, R23, UR22 ;  /* 0x0000001617347c20 */ /* 0x000fe20008400000 */
[----:B------:R-:W-:Y:S02]  /*2350*/  LOP3.LUT R50, R50, 0xff, RZ, 0xc0, !PT ;  /* 0x000000ff32327812 */ /* 0x000fe400078ec0ff */
[C---:B------:R-:W-:Y:S01]  /*2360*/  FSETP.GT.AND P0, PT, R26.reuse, RZ, PT ;  /* 0x000000ff1a00720b */ /* 0x040fe20003f04000 */
[----:B------:R-:W-:Y:S01]  /*2370*/  FMUL R26, R26, R26 ;  /* 0x0000001a1a1a7220 */ /* 0x000fe20000400000 */
[----:B------:R-:W-:Y:S02]  /*2380*/  F2FP.SATFINITE.E4M3.F32.PACK_AB_MERGE_C R49, RZ, R16, RZ ;  /* 0x00000010ff31723e */ /* 0x000fe400048070ff */
[----:B------:R-:W-:Y:S02]  /*2390*/  F2FP.SATFINITE.E4M3.F32.PACK_AB_MERGE_C R52, RZ, R52, RZ ;  /* 0x00000034ff34723e */ /* 0x000fe400048070ff */
[----:B------:R-:W-:Y:S01]  /*23a0*/  FSEL R26, R26, RZ, P0 ;  /* 0x000000ff1a1a7208 */ /* 0x000fe20000000000 */
[----:B------:R-:W-:Y:S01]  /*23b0*/  IMAD R50, R49, 0x100, R50 ;  /* 0x0000010031327824 */ /* 0x000fe200078e0232 */
[----:B------:R-:W-:-:S02]  /*23c0*/  @!P1 PRMT R49, R52, 0x7604, R49 ;  /* 0x0000760434319816 */ /* 0x000fc40000000031 */
[C---:B------:R-:W-:Y:S01]  /*23d0*/  FSETP.GT.AND P0, PT, R27.reuse, RZ, PT ;  /* 0x000000ff1b00720b */ /* 0x040fe20003f04000 */
[----:B------:R-:W-:Y:S01]  /*23e0*/  FMUL R27, R27, R27 ;  /* 0x0000001b1b1b7220 */ /* 0x000fe20000400000 */
[C---:B------:R-:W-:Y:S01]  /*23f0*/  FSETP.GT.AND P2, PT, R24.reuse, RZ, PT ;  /* 0x000000ff1800720b */ /* 0x040fe20003f44000 */
[----:B------:R-:W-:Y:S01]  /*2400*/  FMUL R24, R24, R24 ;  /* 0x0000001818187220 */ /* 0x000fe20000400000 */
[C---:B------:R-:W-:Y:S01]  /*2410*/  FSETP.GT.AND P3, PT, R25.reuse, RZ, PT ;  /* 0x000000ff1900720b */ /* 0x040fe20003f64000 */
[----:B------:R0:W-:Y:S01]  /*2420*/  @!P1 STG.E.U16 desc[UR26][R46.64], R49 ;  /* 0x000000312e009986 */ /* 0x0001e2000c10151a */
[----:B------:R-:W-:Y:S01]  /*2430*/  FMUL R25, R25, R25 ;  /* 0x0000001919197220 */ /* 0x000fe20000400000 */
[----:B------:R-:W-:Y:S02]  /*2440*/  FMNMX3 R48, R23, R48, R26, !PT ;  /* 0x0000003017307276 */ /* 0x000fe4000780001a */
[----:B------:R-:W-:Y:S02]  /*2450*/  FSETP.GT.AND P4, PT, R10, RZ, PT ;  /* 0x000000ff0a00720b */ /* 0x000fe40003f84000 */
[----:B------:R-:W-:-:S02]  /*2460*/  FSEL R27, R27, RZ, P0 ;  /* 0x000000ff1b1b7208 */ /* 0x000fc40000000000 */
[----:B------:R-:W-:Y:S02]  /*2470*/  FSEL R24, R24, RZ, P2 ;  /* 0x000000ff18187208 */ /* 0x000fe40001000000 */
[C---:B------:R-:W-:Y:S01]  /*2480*/  FSETP.GT.AND P5, PT, R11.reuse, RZ, PT ;  /* 0x000000ff0b00720b */ /* 0x040fe20003fa4000 */
[----:B0-----:R-:W-:Y:S01]  /*2490*/  FMUL R49, R10, R10 ;  /* 0x0000000a0a317220 */ /* 0x001fe20000400000 */
[----:B------:R-:W-:Y:S01]  /*24a0*/  FMUL R46, R11, R11 ;  /* 0x0000000b0b2e7220 */ /* 0x000fe20000400000 */
[----:B------:R-:W-:Y:S01]  /*24b0*/  IMAD.U32 R11, RZ, RZ, UR29 ;  /* 0x0000001dff0b7e24 */ /* 0x000fe2000f8e00ff */
[----:B------:R-:W-:Y:S02]  /*24c0*/  FSEL R16, R25, RZ, P3 ;  /* 0x000000ff19107208 */ /* 0x000fe40001800000 */
[----:B------:R-:W-:Y:S02]  /*24d0*/  FSEL R49, R49, RZ, P4 ;  /* 0x000000ff31317208 */ /* 0x000fe40002000000 */
[----:B------:R-:W-:-:S02]  /*24e0*/  FMNMX3 R23, R27, R48, R24, !PT ;  /* 0x000000301b177276 */ /* 0x000fc40007800018 */
[----:B------:R-:W-:Y:S01]  /*24f0*/  @!P1 LEA R48, P2, R11, R20, 0x2 ;  /* 0x000000140b309211 */ /* 0x000fe200078410ff */
[C---:B------:R-:W-:Y:S01]  /*2500*/  FMUL R11, R16.reuse, UR22 ;  /* 0x00000016100b7c20 */ /* 0x040fe20008400000 */
[----:B------:R-:W-:Y:S01]  /*2510*/  FMNMX3 R23, R16, R23, R49, !PT ;  /* 0x0000001710177276 */ /* 0x000fe20007800031 */
[----:B------:R-:W-:Y:S01]  /*2520*/  FMUL R47, R26, UR22 ;  /* 0x000000161a2f7c20 */ /* 0x000fe20008400000 */
[----:B------:R-:W-:Y:S01]  /*2530*/  FMUL R10, R24, UR22 ;  /* 0x00000016180a7c20 */ /* 0x000fe20008400000 */
[----:B------:R-:W-:Y:S01]  /*2540*/  FMUL R16, R27, UR22 ;  /* 0x000000161b107c20 */ /* 0x000fe20008400000 */
[----:B------:R-:W-:Y:S01]  /*2550*/  BSSY.RECONVERGENT B0, `(.L_x_26652) ;  /* 0x000000f000007945 */ /* 0x000fe20003800200 */
[----:B------:R-:W-:Y:S02]  /*2560*/  FSEL R46, R46, RZ, P5 ;  /* 0x000000ff2e2e7208 */ /* 0x000fe40002800000 */
[----:B------:R-:W-:Y:S02]  /*2570*/  F2FP.SATFINITE.E4M3.F32.PACK_AB_MERGE_C R47, RZ, R47, RZ ;  /* 0x0000002fff2f723e */ /* 0x000fe400048070ff */
[----:B------:R-:W-:-:S02]  /*2580*/  F2FP.SATFINITE.E4M3.F32.PACK_AB_MERGE_C R10, RZ, R10, RZ ;  /* 0x0000000aff0a723e */ /* 0x000fc400048070ff */
[----:B------:R-:W-:Y:S02]  /*2590*/  F2FP.SATFINITE.E4M3.F32.PACK_AB_MERGE_C R11, RZ, R11, RZ ;  /* 0x0000000bff0b723e */ /* 0x000fe400048070ff */
        /* <DEDUP_REMOVED lines=10> */
.L_x_26653:
[----:B------:R-:W-:Y:S05]  /*2640*/  BSYNC.RECONVERGENT B0 ;  /* 0x0000000000007941 */ /* 0x000fea0003800200 */
.L_x_26652:
[----:B------:R-:W-:Y:S04]  /*2650*/  BSSY.RECONVERGENT B0, `(.L_x_26654) ;  /* 0x000000a000007945 */ /* 0x000fe80003800200 */
[----:B------:R-:W-:Y:S05]  /*2660*/  @P1 BRA `(.L_x_26655) ;  /* 0x0000000000201947 */ /* 0x000fea0003800000 */
[----:B0-----:R-:W-:Y:S01]  /*2670*/  IMAD.U32 R27, RZ, RZ, UR29 ;  /* 0x0000001dff1b7e24 */ /* 0x001fe2000f8e00ff */
[----:B------:R-:W-:-:S03]  /*2680*/  UIMAD UR5, UR30, 0x3, URZ ;  /* 0x000000031e0578a4 */ /* 0x000fc6000f8e02ff */
[----:B------:R-:W-:-:S04]  /*2690*/  IMAD.WIDE.U32 R26, R27, 0x3, R20 ;  /* 0x000000031b1a7825 */ /* 0x000fc800078e0014 */
[----:B------:R-:W-:Y:S01]  /*26a0*/  VIADD R25, R27, UR5 ;  /* 0x000000051b197c36 */ /* 0x000fe20008000000 */
[C---:B------:R-:W-:Y:S02]  /*26b0*/  LEA R24, P0, R26.reuse, UR8, 0x1 ;  /* 0x000000081a187c11 */ /* 0x040fe4000f8008ff */
[----:B------:R-:W-:Y:S02]  /*26c0*/  PRMT R27, R11, 0x7604, R10 ;  /* 0x000076040b1b7816 */ /* 0x000fe4000000000a */
[----:B------:R-:W-:-:S05]  /*26d0*/  LEA.HI.X R25, R26, UR9, R25, 0x1, P0 ;  /* 0x000000091a197c11 */ /* 0x000fca00080f0c19 */
[----:B------:R1:W-:Y:S04]  /*26e0*/  STG.E.U16 desc[UR26][R24.64], R27 ;  /* 0x0000001b18007986 */ /* 0x0003e8000c10151a */
.L_x_26655:
[----:B------:R-:W-:Y:S05]  /*26f0*/  BSYNC.RECONVERGENT B0 ;  /* 0x0000000000007941 */ /* 0x000fea0003800200 */
.L_x_26654:
[----:B01----:R-:W-:Y:S02]  /*2700*/  IMAD.U32 R25, RZ, RZ, UR29 ;  /* 0x0000001dff197e24 */ /* 0x003fe4000f8e00ff */
[----:B------:R-:W-:Y:S01]  /*2710*/  FMUL R53, R49, UR22 ;  /* 0x0000001631357c20 */ /* 0x000fe20008400000 */
[----:B------:R-:W-:Y:S02]  /*2720*/  IMAD.U32 R24, RZ, RZ, UR30 ;  /* 0x0000001eff187e24 */ /* 0x000fe4000f8e00ff */
[----:B------:R-:W-:Y:S01]  /*2730*/  FMUL R26, R46, UR22 ;  /* 0x000000162e1a7c20 */ /* 0x000fe20008400000 */
[C---:B------:R-:W-:Y:S01]  /*2740*/  FSETP.GT.AND P4, PT, R12.reuse, RZ, PT ;  /* 0x000000ff0c00720b */ /* 0x040fe20003f84000 */
[----:B------:R-:W-:Y:S01]  /*2750*/  FMUL R12, R12, R12 ;  /* 0x0000000c0c0c7220 */ /* 0x000fe20000400000 */
[----:B------:R-:W-:Y:S01]  /*2760*/  F2FP.SATFINITE.E4M3.F32.PACK_AB_MERGE_C R53, RZ, R53, RZ ;  /* 0x00000035ff35723e */ /* 0x000fe200048070ff */
[----:B------:R-:W-:Y:S01]  /*2770*/  BSSY.RECONVERGENT B0, `(.L_x_26656) ;  /* 0x0000033000007945 */ /* 0x000fe20003800200 */
[----:B------:R-:W-:-:S02]  /*2780*/  @!P1 LEA.HI.X R25, R25, R21, R24, 0x2, P2 ;  /* 0x0000001519199211 */ /* 0x000fc400010f1418 */
[C---:B------:R-:W-:Y:S02]  /*2790*/  @!P1 LEA R24, P0, R48.reuse, UR8, 0x1 ;  /* 0x0000000830189c11 */ /* 0x040fe4000f8008ff */
[----:B------:R-:W-:Y:S02]  /*27a0*/  F2FP.SATFINITE.E4M3.F32.PACK_AB_MERGE_C R26, RZ, R26, RZ ;  /* 0x0000001aff1a723e */ /* 0x000fe400048070ff */
[----:B------:R-:W-:Y:S02]  /*27b0*/  @!P1 LEA.HI.X R25, R48, UR9, R25, 0x1, P0 ;  /* 0x0000000930199c11 */ /* 0x000fe400080f0c19 */
[C---:B------:R-:W-:Y:S01]  /*27c0*/  FSETP.GT.AND P0, PT, R18.reuse, RZ, PT ;  /* 0x000000ff1200720b */ /* 0x040fe20003f04000 */
[----:B------:R-:W-:Y:S01]  /*27d0*/  FMUL R18, R18, R18 ;  /* 0x0000001212127220 */ /* 0x000fe20000400000 */
[----:B------:R-:W-:Y:S02]  /*27e0*/  @!P1 PRMT R27, R26, 0x7604, R53 ;  /* 0x000076041a1b9816 */ /* 0x000fe40000000035 */
[C---:B------:R-:W-:Y:S01]  /*27f0*/  FSETP.GT.AND P2, PT, R14.reuse, RZ, PT ;  /* 0x000000ff0e00720b */ /* 0x040fe20003f44000 */
[----:B------:R-:W-:Y:S01]  /*2800*/  FMUL R14, R14, R14 ;  /* 0x0000000e0e0e7220 */ /* 0x000fe20000400000 */
[----:B------:R-:W-:Y:S01]  /*2810*/  FSEL R54, R18, RZ, P0 ;  /* 0x000000ff12367208 */ /* 0x000fe20000000000 */
[----:B------:R-:W-:Y:S01]  /*2820*/  FMUL R18, R15, R15 ;  /* 0x0000000f0f127220 */ /* 0x000fe20000400000 */
[C---:B------:R-:W-:Y:S01]  /*2830*/  FSETP.GT.AND P0, PT, R19.reuse, RZ, PT ;  /* 0x000000ff1300720b */ /* 0x040fe20003f04000 */
[----:B------:R-:W-:Y:S01]  /*2840*/  FMUL R19, R19, R19 ;  /* 0x0000001313137220 */ /* 0x000fe20000400000 */
[----:B------:R-:W-:Y:S01]  /*2850*/  FSETP.GT.AND P5, PT, R13, RZ, PT ;  /* 0x000000ff0d00720b */ /* 0x000fe20003fa4000 */
[----:B------:R0:W-:Y:S01]  /*2860*/  @!P1 STG.E.U16 desc[UR26][R24.64], R27 ;  /* 0x0000001b18009986 */ /* 0x0001e2000c10151a */
[----:B------:R-:W-:Y:S01]  /*2870*/  FSETP.GT.AND P3, PT, R15, RZ, PT ;  /* 0x000000ff0f00720b */ /* 0x000fe20003f64000 */
[----:B------:R-:W-:Y:S01]  /*2880*/  FMUL R13, R13, R13 ;  /* 0x0000000d0d0d7220 */ /* 0x000fe20000400000 */
[----:B------:R-:W-:Y:S01]  /*2890*/  FMNMX3 R23, R46, R23, R54, !PT ;  /* 0x000000172e177276 */ /* 0x000fe20007800036 */
[----:B------:R-:W-:Y:S01]  /*28a0*/  FMUL R54, R54, UR22 ;  /* 0x0000001636367c20 */ /* 0x000fe20008400000 */
[----:B------:R-:W-:-:S02]  /*28b0*/  LOP3.LUT R15, R17, 0xe0, RZ, 0xc0, !PT ;  /* 0x000000e0110f7812 */ /* 0x000fc400078ec0ff */
[----:B------:R-:W-:Y:S02]  /*28c0*/  FSEL R14, R14, RZ, P2 ;  /* 0x000000ff0e0e7208 */ /* 0x000fe40001000000 */
[----:B------:R-:W-:Y:S02]  /*28d0*/  FSEL R17, R18, RZ, P3 ;  /* 0x000000ff12117208 */ /* 0x000fe40001800000 */
[----:B------:R-:W-:Y:S02]  /*28e0*/  FSEL R18, R12, RZ, P4 ;  /* 0x000000ff0c127208 */ /* 0x000fe40002000000 */
[----:B0-----:R-:W-:Y:S01]  /*28f0*/  FSEL R24, R19, RZ, P0 ;  /* 0x000000ff13187208 */ /* 0x001fe20000000000 */
[----:B------:R-:W-:Y:S01]  /*2900*/  FMUL R48, R17, UR22 ;  /* 0x0000001611307c20 */ /* 0x000fe20008400000 */
[----:B------:R-:W-:Y:S01]  /*2910*/  FSEL R19, R13, RZ, P5 ;  /* 0x000000ff0d137208 */ /* 0x000fe20002800000 */
[----:B------:R-:W-:Y:S01]  /*2920*/  FMUL R13, R14, UR22 ;  /* 0x000000160e0d7c20 */ /* 0x000fe20008400000 */
[----:B------:R-:W-:-:S02]  /*2930*/  FMNMX R23, R24, R23, !PT ;  /* 0x0000001718177209 */ /* 0x000fc40007800000 */
[----:B------:R-:W-:Y:S02]  /*2940*/  F2FP.SATFINITE.E4M3.F32.PACK_AB_MERGE_C R54, RZ, R54, RZ ;  /* 0x00000036ff36723e */ /* 0x000fe400048070ff */
[----:B------:R-:W-:Y:S01]  /*2950*/  FMNMX3 R12, R14, R23, R17, !PT ;  /* 0x000000170e0c7276 */ /* 0x000fe20007800011 */
[----:B------:R-:W-:Y:S01]  /*2960*/  FMUL R23, R24, UR22 ;  /* 0x0000001618177c20 */ /* 0x000fe20008400000 */
[----:B------:R-:W-:Y:S01]  /*2970*/  FMUL R17, R19, UR22 ;  /* 0x0000001613117c20 */ /* 0x000fe20008400000 */
[C---:B------:R-:W-:Y:S01]  /*2980*/  FMUL R14, R18.reuse, UR22 ;  /* 0x00000016120e7c20 */ /* 0x040fe20008400000 */
[----:B------:R-:W-:Y:S02]  /*2990*/  FMNMX3 R12, R18, R12, R19, !PT ;  /* 0x0000000c120c7276 */ /* 0x000fe40007800013 */
[----:B------:R-:W-:Y:S02]  /*29a0*/  F2FP.SATFINITE.E4M3.F32.PACK_AB_MERGE_C R13, RZ, R13, RZ ;  /* 0x0000000dff0d723e */ /* 0x000fe400048070ff */
[----:B------:R-:W-:-:S02]  /*29b0*/  F2FP.SATFINITE.E4M3.F32.PACK_AB_MERGE_C R48, RZ, R48, RZ ;  /* 0x00000030ff30723e */ /* 0x000fc400048070ff */
        /* <DEDUP_REMOVED lines=14> */
.L_x_26657:
[----:B------:R-:W-:Y:S05]  /*2aa0*/  BSYNC.RECONVERGENT B0 ;  /* 0x0000000000007941 */ /* 0x000fea0003800200 */
.L_x_26656:
        /* <DEDUP_REMOVED lines=8> */
[----:B------:R-:W-:Y:S02]  /*2b30*/  LEA R18, P0, R24, UR8, 0x1 ;  /* 0x0000000818127c11 */ /* 0x000fe4000f8008ff */
[----:B------:R-:W-:Y:S02]  /*2b40*/  PRMT R25, R48, 0x7604, R13 ;  /* 0x0000760430197816 */ /* 0x000fe4000000000d */
[----:B------:R-:W-:-:S05]  /*2b50*/  LEA.HI.X R19, R24, UR9, R19, 0x1, P0 ;  /* 0x0000000918137c11 */ /* 0x000fca00080f0c13 */
[----:B------:R1:W-:Y:S04]  /*2b60*/  STG.E.U16 desc[UR26][R18.64], R25 ;  /* 0x0000001912007986 */ /* 0x0003e8000c10151a */
.L_x_26659:
[----:B------:R-:W-:Y:S05]  /*2b70*/  BSYNC.RECONVERGENT B0 ;  /* 0x0000000000007941 */ /* 0x000fea0003800200 */
.L_x_26658:
[----:B------:R-:W-:Y:S04]  /*2b80*/  BSSY.RECONVERGENT B0, `(.L_x_26660) ;  /* 0x000000a000007945 */ /* 0x000fe80003800200 */
[----:B------:R-:W-:Y:S05]  /*2b90*/  @P1 BRA `(.L_x_26661) ;  /* 0x0000000000201947 */ /* 0x000fea0003800000 */
        /* <DEDUP_REMOVED lines=8> */
.L_x_26661:
[----:B------:R-:W-:Y:S05]  /*2c20*/  BSYNC.RECONVERGENT B0 ;  /* 0x0000000000007941 */ /* 0x000fea0003800200 */
.L_x_26660:
[----:B------:R-:W-:Y:S02]  /*2c30*/  USHF.L.U32 UR11, UR29, 0x3, URZ ;  /* 0x000000031d0b7899 */ /* 0x000fe400080006ff */
[----:B012---:R-:W-:Y:S01]  /*2c40*/  IMAD.WIDE.U32 R18, R15, UR29, RZ ;  /* 0x0000001d0f127c25 */ /* 0x007fe2000f8e00ff */
[----:B------:R-:W-:Y:S01]  /*2c50*/  USHF.L.U64.HI UR10, UR29, 0x3, UR30 ;  /* 0x000000031d0a7899 */ /* 0x000fe2000801021e */
[----:B------:R-:W-:Y:S02]  /*2c60*/  LOP3.LUT R17, R17, 0xffff, RZ, 0xc0, !PT ;  /* 0x0000ffff11117812 */ /* 0x000fe400078ec0ff */
[----:B------:R-:W-:Y:S01]  /*2c70*/  CS2R R24, SRZ ;  /* 0x0000000000187805 */ /* 0x000fe2000001ff00 */
[----:B------:R-:W-:Y:S01]  /*2c80*/  IMAD R21, R15, UR30, RZ ;  /* 0x0000001e0f157c24 */ /* 0x000fe2000f8e02ff */
[----:B------:R-:W-:Y:S01]  /*2c90*/  IADD3 R28, P0, PT, R18, UR11, RZ ;  /* 0x0000000b121c7c10 */ /* 0x000fe2000ff1e0ff */
[----:B------:R-:W-:Y:S01]  /*2ca0*/  VIADD R18, R22, 0x3 ;  /* 0x0000000316127836 */ /* 0x000fe20000000000 */
[----:B------:R-:W-:Y:S01]  /*2cb0*/  PRMT R23, R23, 0x7104, RZ ;  /* 0x0000710417177816 */ /* 0x000fe200000000ff */
[----:B------:R-:W-:-:S02]  /*2cc0*/  VIADD R15, R9, 0x1d ;  /* 0x0000001d090f7836 */ /* 0x000fc40000000000 */
[----:B------:R-:W-:Y:S01]  /*2cd0*/  IMAD.IADD R21, R19, 0x1, R21 ;  /* 0x0000000113157824 */ /* 0x000fe200078e0215 */
[----:B------:R-:W-:Y:S01]  /*2ce0*/  ISETP.GE.U32.AND P1, PT, R18, UR7, PT ;  /* 0x0000000712007c0c */ /* 0x000fe2000bf26070 */
[----:B------:R-:W-:Y:S01]  /*2cf0*/  IMAD.U32 R48, R48, 0x10000, RZ ;  /* 0x0001000030307824 */ /* 0x000fe200078e00ff */
[----:B------:R-:W-:Y:S01]  /*2d00*/  LOP3.LUT R15, R15, 0x1f, RZ, 0xc0, !PT ;  /* 0x0000001f0f0f7812 */ /* 0x000fe200078ec0ff */
[----:B------:R-:W-:Y:S01]  /*2d10*/  IMAD.U32 R19, RZ, RZ, UR29 ;  /* 0x0000001dff137e24 */ /* 0x000fe2000f8e00ff */
[----:B------:R-:W-:Y:S01]  /*2d20*/  IADD3.X R21, PT, PT, R21, UR10, RZ, P0, !PT ;  /* 0x0000000a15157c10 */ /* 0x000fe200087fe4ff */
[----:B------:R-:W-:Y:S01]  /*2d30*/  IMAD.SHL.U32 R17, R17, 0x1000000, RZ ;  /* 0x0100000011117824 */ /* 0x000fe200078e00ff */
[----:B------:R-:W-:Y:S02]  /*2d40*/  ISETP.LT.U32.AND P1, PT, R15, UR14, !P1 ;  /* 0x0000000e0f007c0c */ /* 0x000fe4000cf21070 */
[----:B------:R-:W-:Y:S02]  /*2d50*/  IADD3 R28, P0, PT, R28, UR11, RZ ;  /* 0x0000000b1c1c7c10 */ /* 0x000fe4000ff1e0ff */
[----:B------:R-:W-:-:S02]  /*2d60*/  LOP3.LUT R18, R26, 0xff, RZ, 0xc0, !PT ;  /* 0x000000ff1a127812 */ /* 0x000fc400078ec0ff */
[----:B------:R-:W-:Y:S02]  /*2d70*/  IADD3.X R46, PT, PT, R21, UR10, RZ, P0, !PT ;  /* 0x0000000a152e7c10 */ /* 0x000fe400087fe4ff */
[----:B------:R-:W-:Y:S02]  /*2d80*/  IADD3 R26, P0, PT, R15, R28, RZ ;  /* 0x0000001c0f1a7210 */ /* 0x000fe40007f1e0ff */
[----:B------:R-:W-:Y:S02]  /*2d90*/  LOP3.LUT R23, R18, 0xff00, R23, 0xf8, !PT ;  /* 0x0000ff0012177812 */ /* 0x000fe400078ef817 */
[----:B------:R-:W-:Y:S01]  /*2da0*/  LOP3.LUT R48, R48, 0xff0000, RZ, 0xc0, !PT ;  /* 0x00ff000030307812 */ /* 0x000fe200078ec0ff */
[----:B------:R-:W-:Y:S01]  /*2db0*/  VOTEU.ANY UP0, P1 ;  /* 0x0000000000ff7886 */ /* 0x000fe20000800100 */
[----:B------:R-:W-:Y:S02]  /*2dc0*/  IMAD.X R27, RZ, RZ, R46, P0 ;  /* 0x000000ffff1b7224 */ /* 0x000fe400000e062e */
[----:B------:R-:W-:-:S02]  /*2dd0*/  LOP3.LUT R17, R17, R23, R48, 0xfe, !PT ;  /* 0x0000001711117212 */ /* 0x000fc400078efe30 */
[----:B------:R-:W-:Y:S01]  /*2de0*/  @UP0 UIMAD UR5, UR30, 0x9, URZ ;  /* 0x000000091e0508a4 */ /* 0x000fe2000f8e02ff */
[----:B------:R-:W-:-:S05]  /*2df0*/  @P1 IMAD.WIDE.U32 R18, R19, 0x9, R26 ;  /* 0x0000000913121825 */ /* 0x000fca00078e001a */
[----:B------:R-:W-:Y:S01]  /*2e00*/  @P1 VIADD R19, R19, UR5 ;  /* 0x0000000513131c36 */ /* 0x000fe20008000000 */
[C---:B------:R-:W-:Y:S01]  /*2e10*/  @P1 LEA R48, P0, R18.reuse, UR15, 0x3 ;  /* 0x0000000f12301c11 */ /* 0x040fe2000f8018ff */
[----:B------:R-:W-:Y:S02]  /*2e20*/  @P1 IMAD.MOV.U32 R20, RZ, RZ, R26 ;  /* 0x000000ffff141224 */ /* 0x000fe400078e001a */
[----:B------:R-:W-:Y:S01]  /*2e30*/  @P1 IMAD.MOV.U32 R21, RZ, RZ, R27 ;  /* 0x000000ffff151224 */ /* 0x000fe200078e001b */
[----:B------:R-:W-:Y:S01]  /*2e40*/  @P1 LEA.HI.X R49, R18, UR16, R19, 0x3, P0 ;  /* 0x0000001012311c11 */ /* 0x000fe200080f1c13 */
[----:B------:R-:W-:Y:S01]  /*2e50*/  IMAD.U32 R19, RZ, RZ, UR29 ;  /* 0x0000001dff137e24 */ /* 0x000fe2000f8e00ff */
[----:B------:R-:W-:-:S03]  /*2e60*/  @UP0 UIMAD UR5, UR30, 0xa, URZ ;  /* 0x0000000a1e0508a4 */ /* 0x000fc6000f8e02ff */
[----:B------:R-:W-:Y:S01]  /*2e70*/  @P1 IMAD.WIDE.U32 R20, R19, 0xa, R20 ;  /* 0x0000000a13141825 */ /* 0x000fe200078e0014 */
[----:B------:R0:W5:Y:S03]  /*2e80*/  @P1 LDG.E.64 R24, desc[UR26][R48.64] ;  /* 0x0000001a30181981 */ /* 0x000166000c1e1b00 */
[----:B------:R-:W-:Y:S01]  /*2e90*/  @P1 VIADD R19, R21, UR5 ;  /* 0x0000000515131c36 */ /* 0x000fe20008000000 */
[----:B------:R-:W-:Y:S01]  /*2ea0*/  @P1 LEA R18, P2, R20, UR15, 0x3 ;  /* 0x0000000f14121c11 */ /* 0x000fe2000f8418ff */
[----:B------:R-:W-:Y:S02]  /*2eb0*/  VIADD R22, R22, 0x2 ;  /* 0x0000000216167836 */ /* 0x000fe40000000000 */
[----:B------:R-:W-:Y:S01]  /*2ec0*/  @P1 IMAD.MOV.U32 R21, RZ, RZ, R27 ;  /* 0x000000ffff151224 */ /* 0x000fe200078e001b */
[----:B------:R-:W-:Y:S01]  /*2ed0*/  @P1 LEA.HI.X R19, R20, UR16, R19, 0x3, P2 ;  /* 0x0000001014131c11 */ /* 0x000fe200090f1c13 */
[----:B------:R-:W-:Y:S01]  /*2ee0*/  @P1 IMAD.MOV.U32 R20, RZ, RZ, R26 ;  /* 0x000000ffff141224 */ /* 0x000fe200078e001a */
[----:B------:R-:W-:Y:S01]  /*2ef0*/  ISETP.GE.U32.AND P0, PT, R22, UR7, PT ;  /* 0x0000000716007c0c */ /* 0x000fe2000bf06070 */
[----:B0-----:R-:W-:Y:S01]  /*2f00*/  IMAD.U32 R49, RZ, RZ, UR29 ;  /* 0x0000001dff317e24 */ /* 0x001fe2000f8e00ff */
[----:B------:R-:W-:-:S02]  /*2f10*/  CS2R R22, SRZ ;  /* 0x0000000000167805 */ /* 0x000fc4000001ff00 */
[----:B------:R-:W-:Y:S01]  /*2f20*/  LOP3.LUT R51, R51, 0xff, RZ, 0xc0, !PT ;  /* 0x000000ff33337812 */ /* 0x000fe200078ec0ff */
[----:B------:R-:W-:Y:S01]  /*2f30*/  @UP0 UIMAD UR5, UR30, 0xb, URZ ;  /* 0x0000000b1e0508a4 */ /* 0x000fe2000f8e02ff */
[----:B------:R-:W-:Y:S01]  /*2f40*/  @P1 IMAD.WIDE.U32 R20, R49, 0xb, R20 ;  /* 0x0000000b31141825 */ /* 0x000fe200078e0014 */
[----:B------:R-:W-:Y:S01]  /*2f50*/  LOP3.LUT R53, R53, 0xff, RZ, 0xc0, !PT ;  /* 0x000000ff35357812 */ /* 0x000fe200078ec0ff */
[----:B------:R0:W5:Y:S02]  /*2f60*/  @P1 LDG.E.64 R22, desc[UR26][R18.64] ;  /* 0x0000001a12161981 */ /* 0x000164000c1e1b00 */
[----:B------:R-:W-:Y:S01]  /*2f70*/  IMAD R51, R52, 0x100, R51 ;  /* 0x0000010034337824 */ /* 0x000fe200078e0233 */
[----:B------:R-:W-:Y:S01]  /*2f80*/  PRMT R52, R54, 0x7104, RZ ;  /* 0x0000710436347816 */ /* 0x000fe200000000ff */
[----:B------:R-:W-:Y:S02]  /*2f90*/  @P1 VIADD R21, R21, UR5 ;  /* 0x0000000515151c36 */ /* 0x000fe40008000000 */
[----:B------:R-:W-:Y:S01]  /*2fa0*/  IMAD.U32 R47, R47, 0x10000, RZ ;  /* 0x000100002f2f7824 */ /* 0x000fe200078e00ff */
[----:B------:R-:W-:-:S02]  /*2fb0*/  LOP3.LUT R52, R53, 0xff00, R52, 0xf8, !PT ;  /* 0x0000ff0035347812 */ /* 0x000fc400078ef834 */
[C---:B0-----:R-:W-:Y:S01]  /*2fc0*/  @P1 LEA R18, P2, R20.reuse, UR15, 0x3 ;  /* 0x0000000f14121c11 */ /* 0x041fe2000f8418ff */
[----:B------:R-:W-:Y:S02]  /*2fd0*/  IMAD.U32 R53, RZ, RZ, UR29 ;  /* 0x0000001dff357e24 */ /* 0x000fe4000f8e00ff */
[----:B------:R-:W-:Y:S01]  /*2fe0*/  @P1 IMAD.MOV.U32 R48, RZ, RZ, R26 ;  /* 0x000000ffff301224 */ /* 0x000fe200078e001a */
[----:B------:R-:W-:Y:S01]  /*2ff0*/  @P1 LEA.HI.X R19, R20, UR16, R21, 0x3, P2 ;  /* 0x0000001014131c11 */ /* 0x000fe200090f1c15 */
[----:B------:R-:W-:Y:S01]  /*3000*/  @P1 IMAD.MOV.U32 R49, RZ, RZ, R27 ;  /* 0x000000ffff311224 */ /* 0x000fe200078e001b */
[----:B------:R-:W-:Y:S01]  /*3010*/  CS2R R20, SRZ ;  /* 0x0000000000147805 */ /* 0x000fe2000001ff00 */
[----:B------:R-:W-:Y:S01]  /*3020*/  @UP0 UIMAD UR5, UR30, 0xc, URZ ;  /* 0x0000000c1e0508a4 */ /* 0x000fe2000f8e02ff */
[----:B------:R-:W-:Y:S01]  /*3030*/  IMAD.U32 R16, R16, 0x10000, RZ ;  /* 0x0001000010107824 */ /* 0x000fe200078e00ff */
[----:B------:R-:W-:Y:S01]  /*3040*/  LOP3.LUT R47, R47, 0xff0000, RZ, 0xc0, !PT ;  /* 0x00ff00002f2f7812 */ /* 0x000fe200078ec0ff */
[----:B------:R-:W-:-:S02]  /*3050*/  @P1 IMAD.WIDE.U32 R48, R53, 0xc, R48 ;  /* 0x0000000c35301825 */ /* 0x000fc400078e0030 */
[----:B------:R0:W5:Y:S01]  /*3060*/  @P1 LDG.E.64 R20, desc[UR26][R18.64] ;  /* 0x0000001a12141981 */ /* 0x000162000c1e1b00 */
[----:B------:R-:W-:Y:S02]  /*3070*/  LOP3.LUT R47, R47, 0xffff, R50, 0xf8, !PT ;  /* 0x0000ffff2f2f7812 */ /* 0x000fe400078ef832 */
[----:B------:R-:W-:Y:S02]  /*3080*/  LOP3.LUT R16, R16, 0xff0000, RZ, 0xc0, !PT ;  /* 0x00ff000010107812 */ /* 0x000fe400078ec0ff */
[----:B------:R-:W-:Y:S01]  /*3090*/  @P1 LEA R50, P2, R48, UR15, 0x3 ;  /* 0x0000000f30321c11 */ /* 0x000fe2000f8418ff */
[----:B------:R-:W-:Y:S01]  /*30a0*/  IMAD.U32 R6, R6, 0x10000, RZ ;  /* 0x0001000006067824 */ /* 0x000fe200078e00ff */
[----:B------:R-:W-:Y:S01]  /*30b0*/  LOP3.LUT R16, R16, 0xffff, R51, 0xf8, !PT ;  /* 0x0000ffff10107812 */ /* 0x000fe200078ef833 */
[----:B0-----:R-:W-:Y:S02]  /*30c0*/  @P1 VIADD R19, R49, UR5 ;  /* 0x0000000531131c36 */ /* 0x001fe40008000000 */
[----:B------:R-:W-:-:S03]  /*30d0*/  @P1 IMAD.MOV.U32 R49, RZ, RZ, R27 ;  /* 0x000000ffff311224 */ /* 0x000fc600078e001b */
[----:B------:R-:W-:Y:S01]  /*30e0*/  @P1 LEA.HI.X R51, R48, UR16, R19, 0x3, P2 ;  /* 0x0000001030331c11 */ /* 0x000fe200090f1c13 */
[----:B------:R-:W-:Y:S01]  /*30f0*/  @P1 IMAD.MOV.U32 R48, RZ, RZ, R26 ;  /* 0x000000ffff301224 */ /* 0x000fe200078e001a */
[----:B------:R-:W-:Y:S01]  /*3100*/  @UP0 UIMAD UR5, UR30, 0xd, URZ ;  /* 0x0000000d1e0508a4 */ /* 0x000fe2000f8e02ff */
[----:B------:R-:W-:Y:S02]  /*3110*/  CS2R R18, SRZ ;  /* 0x0000000000127805 */ /* 0x000fe4000001ff00 */
[----:B------:R-:W-:Y:S01]  /*3120*/  LOP3.LUT R6, R6, 0xff0000, RZ, 0xc0, !PT ;  /* 0x00ff000006067812 */ /* 0x000fe200078ec0ff */
[----:B------:R-:W-:Y:S01]  /*3130*/  @P1 IMAD.WIDE.U32 R48, R53, 0xd, R48 ;  /* 0x0000000d35301825 */ /* 0x000fe200078e0030 */
[----:B------:R-:W-:Y:S02]  /*3140*/  LOP3.LUT R10, R10, 0xffff, RZ, 0xc0, !PT ;  /* 0x0000ffff0a0a7812 */ /* 0x000fe400078ec0ff */
[----:B------:R-:W-:Y:S01]  /*3150*/  LOP3.LUT R6, R6, 0xffff, R3, 0xf8, !PT ;  /* 0x0000ffff06067812 */ /* 0x000fe200078ef803 */
[----:B------:R-:W-:Y:S01]  /*3160*/  @P1 IMAD.MOV.U32 R54, RZ, RZ, R26 ;  /* 0x000000ffff361224 */ /* 0x000fe200078e001a */
[----:B------:R0:W5:Y:S01]  /*3170*/  @P1 LDG.E.64 R18, desc[UR26][R50.64] ;  /* 0x0000001a32121981 */ /* 0x000162000c1e1b00 */
[----:B------:R-:W-:-:S02]  /*3180*/  @P1 IMAD.MOV.U32 R55, RZ, RZ, R27 ;  /* 0x000000ffff371224 */ /* 0x000fc400078e001b */
[----:B------:R-:W-:Y:S01]  /*3190*/  @P1 VIADD R3, R49, UR5 ;  /* 0x0000000531031c36 */ /* 0x000fe20008000000 */
[----:B------:R-:W-:Y:S01]  /*31a0*/  @UP0 UIMAD UR5, UR30, 0xe, URZ ;  /* 0x0000000e1e0508a4 */ /* 0x000fe2000f8e02ff */
[----:B------:R-:W-:Y:S01]  /*31b0*/  IMAD.SHL.U32 R10, R10, 0x1000000, RZ ;  /* 0x010000000a0a7824 */ /* 0x000fe200078e00ff */
[----:B------:R-:W-:Y:S01]  /*31c0*/  LOP3.LUT R4, R4, 0xffff, RZ, 0xc0, !PT ;  /* 0x0000ffff04047812 */ /* 0x000fe200078ec0ff */
[----:B------:R-:W-:Y:S02]  /*31d0*/  IMAD.U32 R13, R13, 0x10000, RZ ;  /* 0x000100000d0d7824 */ /* 0x000fe400078e00ff */
[----:B------:R-:W-:Y:S01]  /*31e0*/  @P1 IMAD.WIDE.U32 R54, R53, 0xe, R54 ;  /* 0x0000000e35361825 */ /* 0x000fe200078e0036 */
[C---:B0-----:R-:W-:Y:S02]  /*31f0*/  @P1 LEA R50, P2, R48.reuse, UR15, 0x3 ;  /* 0x0000000f30321c11 */ /* 0x041fe4000f8418ff */
[----:B------:R-:W-:Y:S02]  /*3200*/  LOP3.LUT R11, R11, 0xffff, RZ, 0xc0, !PT ;  /* 0x0000ffff0b0b7812 */ /* 0x000fe400078ec0ff */
[----:B------:R-:W-:Y:S01]  /*3210*/  @P1 LEA.HI.X R51, R48, UR16, R3, 0x3, P2 ;  /* 0x0000001030331c11 */ /* 0x000fe200090f1c03 */
[----:B------:R-:W-:Y:S01]  /*3220*/  IMAD.SHL.U32 R3, R4, 0x1000000, RZ ;  /* 0x0100000004037824 */ /* 0x000fe200078e00ff */
[----:B------:R-:W-:Y:S01]  /*3230*/  LOP3.LUT R10, R47, 0xff000000, R10, 0xf8, !PT ;  /* 0xff0000002f0a7812 */ /* 0x000fe200078ef80a */
[----:B------:R-:W-:Y:S01]  /*3240*/  @P1 VIADD R47, R55, UR5 ;  /* 0x00000005372f1c36 */ /* 0x000fe20008000000 */
[----:B------:R-:W-:-:S02]  /*3250*/  LOP3.LUT R14, R14, 0xffff, RZ, 0xc0, !PT ;  /* 0x0000ffff0e0e7812 */ /* 0x000fc400078ec0ff */
[----:B------:R-:W-:Y:S01]  /*3260*/  LOP3.LUT R13, R52, 0xff0000, R13, 0xf8, !PT ;  /* 0x00ff0000340d7812 */ /* 0x000fe200078ef80d */
[----:B------:R-:W-:Y:S01]  /*3270*/  IMAD.SHL.U32 R11, R11, 0x1000000, RZ ;  /* 0x010000000b0b7824 */ /* 0x000fe200078e00ff */
[----:B------:R-:W-:Y:S01]  /*3280*/  @P1 LEA R52, P2, R54, UR15, 0x3 ;  /* 0x0000000f36341c11 */ /* 0x000fe2000f8418ff */
[----:B------:R-:W-:Y:S01]  /*3290*/  IMAD.SHL.U32 R14, R14, 0x1000000, RZ ;  /* 0x010000000e0e7824 */ /* 0x000fe200078e00ff */
[----:B------:R-:W-:Y:S02]  /*32a0*/  LOP3.LUT R3, R2, R3, RZ, 0xfc, !PT ;  /* 0x0000000302037212 */ /* 0x000fe400078efcff */
[----:B------:R-:W-:Y:S02]  /*32b0*/  CS2R R48, SRZ ;  /* 0x0000000000307805 */ /* 0x000fe4000001ff00 */
[----:B------:R-:W-:Y:S02]  /*32c0*/  @P1 LEA.HI.X R53, R54, UR16, R47, 0x3, P2 ;  /* 0x0000001036351c11 */ /* 0x000fe400090f1c2f */
[----:B------:R-:W-:-:S02]  /*32d0*/  @P1 IADD3 R2, P2, PT, R26, UR11, RZ ;  /* 0x0000000b1a021c10 */ /* 0x000fc4000ff5e0ff */
[----:B------:R-:W-:Y:S01]  /*32e0*/  LOP3.LUT R16, R16, 0xff000000, R11, 0xf8, !PT ;  /* 0xff00000010107812 */ /* 0x000fe200078ef80b */
[----:B------:R0:W5:Y:S01]  /*32f0*/  @P1 LDG.E.64 R48, desc[UR26][R50.64] ;  /* 0x0000001a32301981 */ /* 0x000162000c1e1b00 */
[----:B------:R-:W-:Y:S02]  /*3300*/  LOP3.LUT R11, R13, R14, RZ, 0xfc, !PT ;  /* 0x0000000e0d0b7212 */ /* 0x000fe400078efcff */
[----:B------:R-:W-:Y:S02]  /*3310*/  @P1 IADD3.X R13, PT, PT, R27, UR10, RZ, P2, !PT ;  /* 0x0000000a1b0d1c10 */ /* 0x000fe400097fe4ff */
[----:B------:R-:W-:Y:S02]  /*3320*/  @P1 LEA R54, P2, R2, UR15, 0x3 ;  /* 0x0000000f02361c11 */ /* 0x000fe4000f8418ff */
[----:B------:R-:W-:Y:S02]  /*3330*/  LOP3.LUT R8, R8, 0xffff, RZ, 0xc0, !PT ;  /* 0x0000ffff08087812 */ /* 0x000fe400078ec0ff */
[----:B------:R-:W-:-:S02]  /*3340*/  @P1 LEA.HI.X R55, R2, UR16, R13, 0x3, P2 ;  /* 0x0000001002371c11 */ /* 0x000fc400090f1c0d */
[----:B0-----:R-:W-:Y:S01]  /*3350*/  CS2R R50, SRZ ;  /* 0x0000000000327805 */ /* 0x001fe2000001ff00 */
[----:B------:R-:W-:Y:S02]  /*3360*/  IMAD.SHL.U32 R13, R8, 0x1000000, RZ ;  /* 0x01000000080d7824 */ /* 0x000fe400078e00ff */
[----:B------:R-:W-:Y:S02]  /*3370*/  @P1 IMAD.MOV.U32 R58, RZ, RZ, R26 ;  /* 0x000000ffff3a1224 */ /* 0x000fe400078e001a */
[----:B------:R-:W-:Y:S01]  /*3380*/  @P1 IMAD.MOV.U32 R59, RZ, RZ, R27 ;  /* 0x000000ffff3b1224 */ /* 0x000fe200078e001b */
[----:B------:R-:W-:Y:S01]  /*3390*/  LOP3.LUT R2, R0, 0xff000000, R13, 0xf8, !PT ;  /* 0xff00000000027812 */ /* 0x000fe200078ef80d */
[----:B------:R-:W-:Y:S01]  /*33a0*/  IMAD.U32 R13, RZ, RZ, UR29 ;  /* 0x0000001dff0d7e24 */ /* 0x000fe2000f8e00ff */
[----:B------:R0:W5:Y:S01]  /*33b0*/  @P1 LDG.E.64 R50, desc[UR26][R52.64] ;  /* 0x0000001a34321981 */ /* 0x000162000c1e1b00 */
[----:B------:R-:W-:Y:S02]  /*33c0*/  @UP0 UIMAD UR5, UR30, 0xf, URZ ;  /* 0x0000000f1e0508a4 */ /* 0x000fe4000f8e02ff */
[----:B------:R-:W-:Y:S01]  /*33d0*/  @P1 IMAD.WIDE.U32 R58, R13, 0xf, R58 ;  /* 0x0000000f0d3a1825 */ /* 0x000fe200078e003a */
[----:B------:R-:W-:-:S02]  /*33e0*/  ISETP.GE.U32.OR P0, PT, R5, UR14, P0 ;  /* 0x0000000e05007c0c */ /* 0x000fc40008706470 */
[----:B0-----:R-:W-:Y:S02]  /*33f0*/  CS2R R52, SRZ ;  /* 0x0000000000347805 */ /* 0x001fe4000001ff00 */
[----:B------:R-:W-:Y:S01]  /*3400*/  IADD3 R56, P3, PT, R5, R28, RZ ;  /* 0x0000001c05387210 */ /* 0x000fe20007f7e0ff */
[----:B------:R-:W-:-:S03]  /*3410*/  @P1 VIADD R5, R59, UR5 ;  /* 0x000000053b051c36 */ /* 0x000fc60008000000 */
[----:B------:R0:W5:Y:S02]  /*3420*/  @P1 LDG.E.64 R52, desc[UR26][R54.64] ;  /* 0x0000001a36341981 */ /* 0x000164000c1e1b00 */
[----:B0-----:R-:W-:-:S04]  /*3430*/  @P1 LEA R54, P2, R58, UR15, 0x3 ;  /* 0x0000000f3a361c11 */ /* 0x001fc8000f8418ff */
[----:B------:R-:W-:Y:S02]  /*3440*/  @P1 LEA.HI.X R55, R58, UR16, R5, 0x3, P2 ;  /* 0x000000103a371c11 */ /* 0x000fe400090f1c05 */
[----:B------:R-:W-:Y:S02]  /*3450*/  CS2R R4, SRZ ;  /* 0x0000000000047805 */ /* 0x000fe4000001ff00 */
[----:B------:R-:W-:Y:S02]  /*3460*/  LOP3.LUT R7, R7, 0xffff, RZ, 0xc0, !PT ;  /* 0x0000ffff07077812 */ /* 0x000fe400078ec0ff */
[C---:B-----5:R-:W-:Y:S02]  /*3470*/  FSETP.GT.AND P2, PT, R45.reuse, RZ, PT ;  /* 0x000000ff2d00720b */ /* 0x060fe40003f44000 */
[----:B------:R0:W5:Y:S01]  /*3480*/  @P1 LDG.E.64 R4, desc[UR26][R54.64] ;  /* 0x0000001a36041981 */ /* 0x000162000c1e1b00 */
[C---:B------:R-:W-:Y:S01]  /*3490*/  FSETP.GT.AND P1, PT, R44.reuse, RZ, PT ;  /* 0x000000ff2c00720b */ /* 0x040fe20003f24000 */
[----:B------:R-:W-:Y:S01]  /*34a0*/  FMUL R44, R44, R44 ;  /* 0x0000002c2c2c7220 */ /* 0x000fe20000400000 */
[----:B------:R-:W-:Y:S01]  /*34b0*/  FMUL R45, R45, R45 ;  /* 0x0000002d2d2d7220 */ /* 0x000fe20000400000 */
[----:B------:R-:W-:-:S02]  /*34c0*/  IMAD.SHL.U32 R47, R7, 0x1000000, RZ ;  /* 0x01000000072f7824 */ /* 0x000fc400078e00ff */
[----:B------:R-:W-:Y:S01]  /*34d0*/  FMUL R14, R43, R43 ;  /* 0x0000002b2b0e7220 */ /* 0x000fe20000400000 */
[----:B------:R-:W-:Y:S01]  /*34e0*/  IMAD.X R57, RZ, RZ, R46, P3 ;  /* 0x000000ffff397224 */ /* 0x000fe200018e062e */
[----:B------:R-:W-:Y:S01]  /*34f0*/  FSEL R13, R44, RZ, P1 ;  /* 0x000000ff2c0d7208 */ /* 0x000fe20000800000 */
[----:B------:R-:W-:Y:S01]  /*3500*/  BSSY.RECONVERGENT B0, `(.L_x_26662) ;  /* 0x0000048000007945 */ /* 0x000fe20003800200 */
[----:B------:R-:W-:Y:S02]  /*3510*/  @!P0 LEA R46, P1, R56, UR8, 0x1 ;  /* 0x00000008382e8c11 */ /* 0x000fe4000f8208ff */
[----:B------:R-:W-:Y:S02]  /*3520*/  FSEL R45, R45, RZ, P2 ;  /* 0x000000ff2d2d7208 */ /* 0x000fe40001000000 */
[----:B------:R-:W-:Y:S02]  /*3530*/  LOP3.LUT R28, R6, 0xff000000, R47, 0xf8, !PT ;  /* 0xff000000061c7812 */ /* 0x000fe400078ef82f */
[----:B------:R-:W-:Y:S01]  /*3540*/  @!P0 LEA.HI.X R47, R56, UR9, R57, 0x1, P1 ;  /* 0x00000009382f8c11 */ /* 0x000fe200088f0c39 */
[----:B------:R-:W-:Y:S01]  /*3550*/  FMUL R0, R45, UR22 ;  /* 0x000000162d007c20 */ /* 0x000fe20008400000 */
[C---:B------:R-:W-:Y:S01]  /*3560*/  FMNMX3 R7, R13.reuse, R12, R45, !PT ;  /* 0x0000000c0d077276 */ /* 0x040fe2000780002d */
[----:B------:R-:W-:Y:S01]  /*3570*/  FMUL R13, R13, UR22 ;  /* 0x000000160d0d7c20 */ /* 0x000fe20008400000 */
[C---:B------:R-:W-:Y:S01]  /*3580*/  FSETP.GT.AND P1, PT, R42.reuse, RZ, PT ;  /* 0x000000ff2a00720b */ /* 0x040fe20003f24000 */
[----:B------:R-:W-:Y:S01]  /*3590*/  FMUL R42, R42, R42 ;  /* 0x0000002a2a2a7220 */ /* 0x000fe20000400000 */
[----:B------:R-:W-:-:S02]  /*35a0*/  @!P0 IADD3 R6, P3, PT, R56, UR29, RZ ;  /* 0x0000001d38068c10 */ /* 0x000fc4000ff7e0ff */
[----:B------:R-:W-:Y:S02]  /*35b0*/  FSETP.GT.AND P2, PT, R43, RZ, PT ;  /* 0x000000ff2b00720b */ /* 0x000fe40003f44000 */
[----:B------:R-:W-:Y:S02]  /*35c0*/  F2FP.SATFINITE.E4M3.F32.PACK_AB_MERGE_C R45, RZ, R13, RZ ;  /* 0x0000000dff2d723e */ /* 0x000fe400048070ff */
[----:B------:R-:W-:Y:S02]  /*35d0*/  FSEL R42, R42, RZ, P1 ;  /* 0x000000ff2a2a7208 */ /* 0x000fe40000800000 */
[----:B------:R-:W-:Y:S02]  /*35e0*/  @!P0 IADD3.X R13, PT, PT, R57, UR30, RZ, P3, !PT ;  /* 0x0000001e390d8c10 */ /* 0x000fe40009ffe4ff */
[----:B------:R-:W-:Y:S02]  /*35f0*/  @!P0 LEA R12, P1, R6, UR8, 0x1 ;  /* 0x00000008060c8c11 */ /* 0x000fe4000f8208ff */
[----:B------:R-:W-:-:S02]  /*3600*/  FSEL R14, R14, RZ, P2 ;  /* 0x000000ff0e0e7208 */ /* 0x000fc40001000000 */
[----:B------:R-:W-:Y:S01]  /*3610*/  @!P0 LEA.HI.X R13, R6, UR9, R13, 0x1, P1 ;  /* 0x00000009060d8c11 */ /* 0x000fe200088f0c0d */
[C---:B------:R-:W-:Y:S01]  /*3620*/  FMUL R6, R42.reuse, UR22 ;  /* 0x000000162a067c20 */ /* 0x040fe20008400000 */
[----:B------:R-:W-:Y:S01]  /*3630*/  FMNMX R44, R42, R7, !PT ;  /* 0x000000072a2c7209 */ /* 0x000fe20007800000 */
[----:B------:R-:W-:Y:S01]  /*3640*/  FMUL R7, R14, UR22 ;  /* 0x000000160e077c20 */ /* 0x000fe20008400000 */
[----:B------:R-:W-:Y:S02]  /*3650*/  LOP3.LUT R8, R45, 0xff, RZ, 0xc0, !PT ;  /* 0x000000ff2d087812 */ /* 0x000fe400078ec0ff */
[----:B------:R-:W-:Y:S02]  /*3660*/  F2FP.SATFINITE.E4M3.F32.PACK_AB_MERGE_C R43, RZ, R6, RZ ;  /* 0x00000006ff2b723e */ /* 0x000fe400048070ff */
[C---:B------:R-:W-:Y:S01]  /*3670*/  FSETP.GT.AND P1, PT, R40.reuse, RZ, PT ;  /* 0x000000ff2800720b */ /* 0x040fe20003f24000 */
[----:B------:R-:W-:Y:S01]  /*3680*/  FMUL R40, R40, R40 ;  /* 0x0000002828287220 */ /* 0x000fe20000400000 */
[----:B------:R-:W-:Y:S01]  /*3690*/  F2FP.SATFINITE.E4M3.F32.PACK_AB_MERGE_C R0, RZ, R0, RZ ;  /* 0x00000000ff00723e */ /* 0x000fe200048070ff */
[----:B------:R-:W-:Y:S01]  /*36a0*/  IMAD R8, R43, 0x100, R8 ;  /* 0x000001002b087824 */ /* 0x000fe200078e0208 */
[----:B------:R-:W-:-:S02]  /*36b0*/  F2FP.SATFINITE.E4M3.F32.PACK_AB_MERGE_C R42, RZ, R7, RZ ;  /* 0x00000007ff2a723e */ /* 0x000fc400048070ff */
[----:B0-----:R-:W-:Y:S01]  /*36c0*/  @!P0 PRMT R55, R0, 0x7604, R45 ;  /* 0x0000760400378816 */ /* 0x001fe2000000002d */
[----:B------:R-:W-:Y:S01]  /*36d0*/  IMAD.U32 R45, RZ, RZ, UR29 ;  /* 0x0000001dff2d7e24 */ /* 0x000fe2000f8e00ff */
[----:B------:R-:W-:Y:S02]  /*36e0*/  @!P0 PRMT R7, R42, 0x7604, R43 ;  /* 0x000076042a078816 */ /* 0x000fe4000000002b */
[----:B------:R-:W-:Y:S01]  /*36f0*/  FSEL R43, R40, RZ, P1 ;  /* 0x000000ff282b7208 */ /* 0x000fe20000800000 */
[----:B------:R-:W-:Y:S01]  /*3700*/  @!P0 STG.E.U16 desc[UR26][R46.64], R55 ;  /* 0x000000372e008986 */ /* 0x000fe2000c10151a */
[----:B------:R-:W-:Y:S02]  /*3710*/  LOP3.LUT R6, R0, 0xff, RZ, 0xc0, !PT ;  /* 0x000000ff00067812 */ /* 0x000fe400078ec0ff */
[C---:B------:R-:W-:Y:S01]  /*3720*/  FSETP.GT.AND P1, PT, R41.reuse, RZ, PT ;  /* 0x000000ff2900720b */ /* 0x040fe20003f24000 */
[----:B------:R-:W-:Y:S01]  /*3730*/  FMUL R41, R41, R41 ;  /* 0x0000002929297220 */ /* 0x000fe20000400000 */
[C---:B------:R-:W-:Y:S01]  /*3740*/  FSETP.GT.AND P2, PT, R38.reuse, RZ, PT ;  /* 0x000000ff2600720b */ /* 0x040fe20003f44000 */
[----:B------:R-:W-:Y:S01]  /*3750*/  FMUL R38, R38, R38 ;  /* 0x0000002626267220 */ /* 0x000fe20000400000 */
[C---:B------:R-:W-:Y:S01]  /*3760*/  FSETP.GT.AND P3, PT, R39.reuse, RZ, PT ;  /* 0x000000ff2700720b */ /* 0x040fe20003f64000 */
[----:B------:R0:W-:Y:S01]  /*3770*/  @!P0 STG.E.U16 desc[UR26][R12.64], R7 ;  /* 0x000000070c008986 */ /* 0x0001e2000c10151a */
[----:B------:R-:W-:Y:S01]  /*3780*/  FMUL R39, R39, R39 ;  /* 0x0000002727277220 */ /* 0x000fe20000400000 */
[----:B------:R-:W-:Y:S01]  /*3790*/  IMAD R6, R42, 0x100, R6 ;  /* 0x000001002a067824 */ /* 0x000fe200078e0206 */
[----:B------:R-:W-:-:S02]  /*37a0*/  FMNMX3 R44, R14, R44, R43, !PT ;  /* 0x0000002c0e2c7276 */ /* 0x000fc4000780002b */
[C---:B------:R-:W-:Y:S02]  /*37b0*/  FSETP.GT.AND P4, PT, R36.reuse, RZ, PT ;  /* 0x000000ff2400720b */ /* 0x040fe40003f84000 */
[----:B------:R-:W-:Y:S01]  /*37c0*/  FSEL R42, R41, RZ, P1 ;  /* 0x000000ff292a7208 */ /* 0x000fe20000800000 */
[----:B------:R-:W-:Y:S01]  /*37d0*/  FMUL R41, R43, UR22 ;  /* 0x000000162b297c20 */ /* 0x000fe20008400000 */
[----:B------:R-:W-:Y:S02]  /*37e0*/  FSEL R40, R39, RZ, P3 ;  /* 0x000000ff27287208 */ /* 0x000fe40001800000 */
[C---:B------:R-:W-:Y:S01]  /*37f0*/  FSETP.GT.AND P5, PT, R37.reuse, RZ, PT ;  /* 0x000000ff2500720b */ /* 0x040fe20003fa4000 */
[----:B0-----:R-:W-:Y:S01]  /*3800*/  FMUL R7, R36, R36 ;  /* 0x0000002424077220 */ /* 0x001fe20000400000 */
[----:B------:R-:W-:Y:S01]  /*3810*/  FSEL R13, R38, RZ, P2 ;  /* 0x000000ff260d7208 */ /* 0x000fe20001000000 */
[----:B------:R-:W-:Y:S01]  /*3820*/  FMUL R12, R37, R37 ;  /* 0x00000025250c7220 */ /* 0x000fe20000400000 */
[----:B------:R-:W-:-:S02]  /*3830*/  @!P0 LEA R0, P2, R45, R56, 0x2 ;  /* 0x000000382d008211 */ /* 0x000fc400078410ff */
[----:B------:R-:W-:Y:S01]  /*3840*/  FSEL R7, R7, RZ, P4 ;  /* 0x000000ff07077208 */ /* 0x000fe20002000000 */
[----:B------:R-:W-:Y:S01]  /*3850*/  FMUL R37, R13, UR22 ;  /* 0x000000160d257c20 */ /* 0x000fe20008400000 */
[C---:B------:R-:W-:Y:S01]  /*3860*/  FMNMX3 R39, R42.reuse, R44, R13, !PT ;  /* 0x0000002c2a277276 */ /* 0x040fe2000780000d */
[----:B------:R-:W-:Y:S01]  /*3870*/  FMUL R42, R42, UR22 ;  /* 0x000000162a2a7c20 */ /* 0x000fe20008400000 */
[----:B------:R-:W-:Y:S02]  /*3880*/  FSEL R12, R12, RZ, P5 ;  /* 0x000000ff0c0c7208 */ /* 0x000fe40002800000 */
[C---:B------:R-:W-:Y:S01]  /*3890*/  FMNMX3 R39, R40.reuse, R39, R7, !PT ;  /* 0x0000002728277276 */ /* 0x040fe20007800007 */
[----:B------:R-:W-:Y:S01]  /*38a0*/  FMUL R40, R40, UR22 ;  /* 0x0000001628287c20 */ /* 0x000fe20008400000 */
[----:B------:R-:W-:Y:S02]  /*38b0*/  F2FP.SATFINITE.E4M3.F32.PACK_AB_MERGE_C R41, RZ, R41, RZ ;  /* 0x00000029ff29723e */ /* 0x000fe400048070ff */
[----:B------:R-:W-:-:S02]  /*38c0*/  F2FP.SATFINITE.E4M3.F32.PACK_AB_MERGE_C R37, RZ, R37, RZ ;  /* 0x00000025ff25723e */ /* 0x000fc400048070ff */
[----:B------:R-:W-:Y:S02]  /*38d0*/  F2FP.SATFINITE.E4M3.F32.PACK_AB_MERGE_C R40, RZ, R40, RZ ;  /* 0x00000028ff28723e */ /* 0x000fe400048070ff */
[----:B------:R-:W-:Y:S01]  /*38e0*/  F2FP.SATFINITE.E4M3.F32.PACK_AB_MERGE_C R42, RZ, R42, RZ ;  /* 0x0000002aff2a723e */ /* 0x000fe200048070ff */
        /* <DEDUP_REMOVED lines=9> */
.L_x_26663:
[----:B------:R-:W-:Y:S05]  /*3980*/  BSYNC.RECONVERGENT B0 ;  /* 0x0000000000007941 */ /* 0x000fea0003800200 */
.L_x_26662:
[----:B------:R-:W-:Y:S04]  /*3990*/  BSSY.RECONVERGENT B0, `(.L_x_26664) ;  /* 0x000000a000007945 */ /* 0x000fe80003800200 */
        /* <DEDUP_REMOVED lines=9> */
.L_x_26665:
[----:B------:R-:W-:Y:S05]  /*3a30*/  BSYNC.RECONVERGENT B0 ;  /* 0x0000000000007941 */ /* 0x000fea0003800200 */
.L_x_26664:
[----:B------:R-:W-:Y:S01]  /*3a40*/  IMAD.U32 R43, RZ, RZ, UR29 ;  /* 0x0000001dff2b7e24 */ /* 0x000fe2000f8e00ff */
[----:B0-----:R-:W-:Y:S01]  /*3a50*/  @!P0 LEA R44, P1, R0, UR8, 0x1 ;  /* 0x00000008002c8c11 */ /* 0x001fe2000f8208ff */
[----:B-1----:R-:W-:Y:S02]  /*3a60*/  IMAD.U32 R13, RZ, RZ, UR30 ;  /* 0x0000001eff0d7e24 */ /* 0x002fe4000f8e00ff */
[----:B------:R-:W-:Y:S01]  /*3a70*/  FMUL R46, R12, UR22 ;  /* 0x000000160c2e7c20 */ /* 0x000fe20008400000 */
[----:B------:R-:W-:Y:S01]  /*3a80*/  FMUL R38, R33, R33 ;  /* 0x0000002121267220 */ /* 0x000fe20000400000 */
[----:B------:R-:W-:Y:S01]  /*3a90*/  FSETP.GT.AND P3, PT, R35, RZ, PT ;  /* 0x000000ff2300720b */ /* 0x000fe20003f64000 */
[----:B------:R-:W-:Y:S01]  /*3aa0*/  IMAD.U32 R41, R41, 0x10000, RZ ;  /* 0x0001000029297824 */ /* 0x000fe200078e00ff */
[----:B------:R-:W-:Y:S01]  /*3ab0*/  @!P0 LEA.HI.X R43, R43, R57, R13, 0x2, P2 ;  /* 0x000000392b2b8211 */ /* 0x000fe200010f140d */
[----:B------:R-:W-:Y:S01]  /*3ac0*/  FMUL R13, R7, UR22 ;  /* 0x00000016070d7c20 */ /* 0x000fe20008400000 */
[----:B------:R-:W-:Y:S01]  /*3ad0*/  FSETP.GT.AND P2, PT, R33, RZ, PT ;  /* 0x000000ff2100720b */ /* 0x000fe20003f44000 */
[----:B------:R-:W-:Y:S01]  /*3ae0*/  IMAD.U32 R42, R42, 0x10000, RZ ;  /* 0x000100002a2a7824 */ /* 0x000fe200078e00ff */
[----:B------:R-:W-:Y:S01]  /*3af0*/  @!P0 LEA.HI.X R45, R0, UR9, R43, 0x1, P1 ;  /* 0x00000009002d8c11 */ /* 0x000fe200088f0c2b */
[----:B------:R-:W-:Y:S01]  /*3b00*/  FMUL R43, R35, R35 ;  /* 0x00000023232b7220 */ /* 0x000fe20000400000 */
[C---:B------:R-:W-:Y:S01]  /*3b10*/  FSETP.GT.AND P1, PT, R31.reuse, RZ, PT ;  /* 0x000000ff1f00720b */ /* 0x040fe20003f24000 */
[----:B------:R-:W-:Y:S01]  /*3b20*/  FMUL R31, R31, R31 ;  /* 0x0000001f1f1f7220 */ /* 0x000fe20000400000 */
[----:B------:R-:W-:Y:S01]  /*3b30*/  F2FP.SATFINITE.E4M3.F32.PACK_AB_MERGE_C R13, RZ, R13, RZ ;  /* 0x0000000dff0d723e */ /* 0x000fe200048070ff */
[----:B------:R-:W-:Y:S01]  /*3b40*/  BSSY.RECONVERGENT B0, `(.L_x_26666) ;  /* 0x0000087000007945 */ /* 0x000fe20003800200 */
[----:B------:R-:W-:-:S02]  /*3b50*/  F2FP.SATFINITE.E4M3.F32.PACK_AB_MERGE_C R46, RZ, R46, RZ ;  /* 0x0000002eff2e723e */ /* 0x000fc400048070ff */
[----:B------:R-:W-:Y:S02]  /*3b60*/  FSEL R31, R31, RZ, P1 ;  /* 0x000000ff1f1f7208 */ /* 0x000fe40000800000 */
[----:B------:R-:W-:Y:S02]  /*3b70*/  FSEL R38, R38, RZ, P2 ;  /* 0x000000ff26267208 */ /* 0x000fe40001000000 */
[----:B------:R-:W-:Y:S01]  /*3b80*/  FSEL R43, R43, RZ, P3 ;  /* 0x000000ff2b2b7208 */ /* 0x000fe20001800000 */
[----:B------:R-:W-:Y:S01]  /*3b90*/  FMUL R36, R31, UR22 ;  /* 0x000000161f247c20 */ /* 0x000fe20008400000 */
[----:B------:R-:W-:Y:S01]  /*3ba0*/  @!P0 PRMT R7, R46, 0x7604, R13 ;  /* 0x000076042e078816 */ /* 0x000fe2000000000d */
[----:B------:R-:W-:Y:S01]  /*3bb0*/  FMUL R14, R38, UR22 ;  /* 0x00000016260e7c20 */ /* 0x000fe20008400000 */
[----:B------:R-:W-:Y:S01]  /*3bc0*/  LOP3.LUT R46, R46, 0xff, RZ, 0xc0, !PT ;  /* 0x000000ff2e2e7812 */ /* 0x000fe200078ec0ff */
[----:B------:R-:W-:Y:S01]  /*3bd0*/  FMUL R0, R43, UR22 ;  /* 0x000000162b007c20 */ /* 0x000fe20008400000 */
[----:B------:R-:W-:Y:S01]  /*3be0*/  F2FP.SATFINITE.E4M3.F32.PACK_AB_MERGE_C R36, RZ, R36, RZ ;  /* 0x00000024ff24723e */ /* 0x000fe200048070ff */
[----:B------:R0:W-:Y:S01]  /*3bf0*/  @!P0 STG.E.U16 desc[UR26][R44.64], R7 ;  /* 0x000000072c008986 */ /* 0x0001e2000c10151a */
[----:B------:R-:W-:-:S02]  /*3c00*/  F2FP.SATFINITE.E4M3.F32.PACK_AB_MERGE_C R14, RZ, R14, RZ ;  /* 0x0000000eff0e723e */ /* 0x000fc400048070ff */
[----:B------:R-:W-:Y:S02]  /*3c10*/  F2FP.SATFINITE.E4M3.F32.PACK_AB_MERGE_C R0, RZ, R0, RZ ;  /* 0x00000000ff00723e */ /* 0x000fe400048070ff */
[----:B------:R-:W-:Y:S02]  /*3c20*/  LOP3.LUT R41, R41, 0xff0000, RZ, 0xc0, !PT ;  /* 0x00ff000029297812 */ /* 0x000fe400078ec0ff */
[----:B------:R-:W-:Y:S02]  /*3c30*/  LOP3.LUT R33, R0, 0xffff, RZ, 0xc0, !PT ;  /* 0x0000ffff00217812 */ /* 0x000fe400078ec0ff */
[----:B------:R-:W-:Y:S02]  /*3c40*/  FSETP.GT.AND P1, PT, R30, RZ, PT ;  /* 0x000000ff1e00720b */ /* 0x000fe40003f24000 */
[----:B------:R-:W-:Y:S01]  /*3c50*/  LOP3.LUT R37, R37, 0xffff, RZ, 0xc0, !PT ;  /* 0x0000ffff25257812 */ /* 0x000fe200078ec0ff */
[----:B------:R-:W-:Y:S01]  /*3c60*/  IMAD.SHL.U32 R33, R33, 0x1000000, RZ ;  /* 0x0100000021217824 */ /* 0x000fe200078e00ff */
[----:B0-----:R-:W-:Y:S01]  /*3c70*/  PRMT R7, R36, 0x7104, RZ ;  /* 0x0000710424077816 */ /* 0x001fe200000000ff */
[----:B------:R-:W-:Y:S01]  /*3c80*/  FMUL R45, R32, R32 ;  /* 0x00000020202d7220 */ /* 0x000fe20000400000 */
[----:B------:R-:W-:Y:S01]  /*3c90*/  LOP3.LUT R40, R40, 0xffff, RZ, 0xc0, !PT ;  /* 0x0000ffff28287812 */ /* 0x000fe200078ec0ff */
[----:B------:R-:W-:Y:S01]  /*3ca0*/  IMAD.SHL.U32 R37, R37, 0x1000000, RZ ;  /* 0x0100000025257824 */ /* 0x000fe200078e00ff */
[----:B------:R-:W-:Y:S01]  /*3cb0*/  LOP3.LUT R46, R46, 0xff00, R7, 0xf8, !PT ;  /* 0x0000ff002e2e7812 */ /* 0x000fe200078ef807 */
[----:B------:R-:W-:Y:S01]  /*3cc0*/  IMAD.U32 R7, R14, 0x10000, RZ ;  /* 0x000100000e077824 */ /* 0x000fe200078e00ff */
[----:B------:R-:W-:Y:S01]  /*3cd0*/  FSETP.GT.AND P2, PT, R52, RZ, PT ;  /* 0x000000ff3400720b */ /* 0x000fe20003f44000 */
[----:B------:R-:W-:-:S02]  /*3ce0*/  IMAD.SHL.U32 R40, R40, 0x1000000, RZ ;  /* 0x0100000028287824 */ /* 0x000fc400078e00ff */
[----:B------:R-:W-:Y:S01]  /*3cf0*/  FMUL R52, R52, R52 ;  /* 0x0000003434347220 */ /* 0x000fe20000400000 */
[C---:B------:R-:W-:Y:S01]  /*3d00*/  FSETP.GT.AND P3, PT, R53.reuse, RZ, PT ;  /* 0x000000ff3500720b */ /* 0x040fe20003f64000 */
[----:B------:R-:W-:Y:S01]  /*3d10*/  FMUL R53, R53, R53 ;  /* 0x0000003535357220 */ /* 0x000fe20000400000 */
[----:B------:R-:W-:Y:S02]  /*3d20*/  LOP3.LUT R44, R7, 0xff0000, RZ, 0xc0, !PT ;  /* 0x00ff0000072c7812 */ /* 0x000fe400078ec0ff */
[C---:B------:R-:W-:Y:S01]  /*3d30*/  FSETP.GT.AND P4, PT, R22.reuse, RZ, PT ;  /* 0x000000ff1600720b */ /* 0x040fe20003f84000 */
[----:B------:R-:W-:Y:S01]  /*3d40*/  FMUL R22, R22, R22 ;  /* 0x0000001616167220 */ /* 0x000fe20000400000 */
[----:B------:R-:W-:Y:S01]  /*3d50*/  LOP3.LUT R7, R33, R46, R44, 0xfe, !PT ;  /* 0x0000002e21077212 */ /* 0x000fe200078efe2c */
[----:B------:R-:W-:Y:S01]  /*3d60*/  FMUL R44, R30, R30 ;  /* 0x0000001e1e2c7220 */ /* 0x000fe20000400000 */
[----:B------:R-:W-:Y:S01]  /*3d70*/  LOP3.LUT R46, R41, 0xffff, R8, 0xf8, !PT ;  /* 0x0000ffff292e7812 */ /* 0x000fe200078ef808 */
[----:B------:R-:W0:Y:S01]  /*3d80*/  S2R R33, SR_CgaCtaId ;  /* 0x0000000000217919 */ /* 0x000e220000008800 */
[----:B------:R-:W-:-:S02]  /*3d90*/  FSEL R53, R53, RZ, P3 ;  /* 0x000000ff35357208 */ /* 0x000fc40001800000 */
[----:B------:R-:W-:Y:S01]  /*3da0*/  FSEL R44, R44, RZ, P1 ;  /* 0x000000ff2c2c7208 */ /* 0x000fe20000800000 */
[----:B------:R-:W1:Y:S01]  /*3db0*/  S2R R8, SR_TID.X ;  /* 0x0000000000087919 */ /* 0x000e620000002100 */
[----:B------:R-:W-:Y:S02]  /*3dc0*/  FSETP.GT.AND P1, PT, R32, RZ, PT ;  /* 0x000000ff2000720b */ /* 0x000fe40003f24000 */
[----:B------:R-:W-:Y:S01]  /*3dd0*/  FMNMX3 R30, R12, R39, R44, !PT ;  /* 0x000000270c1e7276 */ /* 0x000fe2000780002c */
[----:B------:R-:W-:Y:S01]  /*3de0*/  FMUL R59, R44, UR22 ;  /* 0x000000162c3b7c20 */ /* 0x000fe20008400000 */
[----:B------:R-:W-:Y:S02]  /*3df0*/  LOP3.LUT R12, R46, 0xff000000, R37, 0xf8, !PT ;  /* 0xff0000002e0c7812 */ /* 0x000fe400078ef825 */
[----:B------:R-:W-:Y:S02]  /*3e00*/  FMNMX R46, R31, R30, !PT ;  /* 0x0000001e1f2e7209 */ /* 0x000fe40007800000 */
[----:B------:R-:W-:-:S02]  /*3e10*/  MOV R30, 0x400 ;  /* 0x00000400001e7802 */ /* 0x000fc40000000f00 */
[----:B------:R-:W-:Y:S02]  /*3e20*/  FSEL R45, R45, RZ, P1 ;  /* 0x000000ff2d2d7208 */ /* 0x000fe40000800000 */
[----:B------:R-:W-:Y:S01]  /*3e30*/  FSETP.GT.AND P1, PT, R34, RZ, PT ;  /* 0x000000ff2200720b */ /* 0x000fe20003f24000 */
[----:B------:R-:W-:Y:S01]  /*3e40*/  VIADD R30, R30, 0x20 ;  /* 0x000000201e1e7836 */ /* 0x000fe20000000000 */
[C---:B------:R-:W-:Y:S01]  /*3e50*/  FMNMX3 R46, R45.reuse, R46, R38, !PT ;  /* 0x0000002e2d2e7276 */ /* 0x040fe20007800026 */
[----:B------:R-:W-:Y:S01]  /*3e60*/  FMUL R34, R34, R34 ;  /* 0x0000002222227220 */ /* 0x000fe20000400000 */
[----:B------:R-:W-:Y:S01]  /*3e70*/  FMUL R55, R45, UR22 ;  /* 0x000000162d377c20 */ /* 0x000fe20008400000 */
[----:B------:R-:W-:Y:S02]  /*3e80*/  F2FP.SATFINITE.E4M3.F32.PACK_AB_MERGE_C R59, RZ, R59, RZ ;  /* 0x0000003bff3b723e */ /* 0x000fe400048070ff */
[C---:B------:R-:W-:Y:S01]  /*3e90*/  FSETP.GT.AND P3, PT, R25.reuse, RZ, PT ;  /* 0x000000ff1900720b */ /* 0x040fe20003f64000 */
[----:B------:R-:W-:Y:S01]  /*3ea0*/  FMUL R25, R25, R25 ;  /* 0x0000001919197220 */ /* 0x000fe20000400000 */
[----:B------:R-:W-:-:S02]  /*3eb0*/  FSEL R34, R34, RZ, P1 ;  /* 0x000000ff22227208 */ /* 0x000fc40000800000 */
[----:B------:R-:W-:Y:S02]  /*3ec0*/  F2FP.SATFINITE.E4M3.F32.PACK_AB_MERGE_C R55, RZ, R55, RZ ;  /* 0x00000037ff37723e */ /* 0x000fe400048070ff */
[----:B------:R-:W-:Y:S01]  /*3ed0*/  FSEL R22, R22, RZ, P4 ;  /* 0x000000ff16167208 */ /* 0x000fe20002000000 */
[----:B------:R-:W-:Y:S01]  /*3ee0*/  FMUL R45, R34, UR22 ;  /* 0x00000016222d7c20 */ /* 0x000fe20008400000 */
[----:B0-----:R-:W-:Y:S02]  /*3ef0*/  LEA R37, R33, R30, 0x18 ;  /* 0x0000001e21257211 */ /* 0x001fe400078ec0ff */
[----:B------:R-:W-:Y:S02]  /*3f00*/  FSEL R25, R25, RZ, P3 ;  /* 0x000000ff19197208 */ /* 0x000fe40001800000 */
[----:B-1----:R-:W-:Y:S02]  /*3f10*/  SHF.R.U32.HI R35, RZ, 0x5, R8 ;  /* 0x00000005ff237819 */ /* 0x002fe40000011608 */
[----:B------:R-:W-:-:S02]  /*3f20*/  LOP3.LUT R38, R8, 0x1f, RZ, 0xc0, !PT ;  /* 0x0000001f08267812 */ /* 0x000fc400078ec0ff */
[----:B------:R-:W-:Y:S01]  /*3f30*/  F2FP.SATFINITE.E4M3.F32.PACK_AB_MERGE_C R45, RZ, R45, RZ ;  /* 0x0000002dff2d723e */ /* 0x000fe200048070ff */
[----:B------:R-:W-:Y:S02]  /*3f40*/  IMAD.SHL.U32 R33, R35, 0x4, RZ ;  /* 0x0000000423217824 */ /* 0x000fe400078e00ff */
[----:B------:R-:W-:Y:S02]  /*3f50*/  IMAD R32, R38, 0x108, RZ ;  /* 0x0000010826207824 */ /* 0x000fe400078e02ff */
[----:B------:R-:W-:Y:S01]  /*3f60*/  IMAD.IADD R30, R8, 0x1, -R33 ;  /* 0x00000001081e7824 */ /* 0x000fe200078e0a21 */
[----:B------:R-:W-:Y:S01]  /*3f70*/  LOP3.LUT R41, RZ, R33, RZ, 0x33, !PT ;  /* 0x00000021ff297212 */ /* 0x000fe200078e33ff */
[----:B------:R-:W-:-:S03]  /*3f80*/  VIADD R47, R33, 0x3 ;  /* 0x00000003212f7836 */ /* 0x000fc60000000000 */
[----:B------:R-:W-:Y:S01]  /*3f90*/  LOP3.LUT R31, R30, 0x1f, RZ, 0xc0, !PT ;  /* 0x0000001f1e1f7812 */ /* 0x000fe200078ec0ff */
[----:B------:R-:W-:Y:S01]  /*3fa0*/  IMAD.IADD R39, R41, 0x1, R8 ;  /* 0x0000000129277824 */ /* 0x000fe200078e0208 */
[----:B------:R-:W-:Y:S01]  /*3fb0*/  ISETP.GE.U32.AND P1, PT, R47, UR7, PT ;  /* 0x000000072f007c0c */ /* 0x000fe2000bf26070 */
[----:B------:R-:W-:Y:S02]  /*3fc0*/  IMAD.IADD R30, R32, 0x1, R37 ;  /* 0x00000001201e7824 */ /* 0x000fe400078e0225 */
[----:B------:R-:W-:Y:S01]  /*3fd0*/  IMAD.SHL.U32 R39, R39, 0x8, RZ ;  /* 0x0000000827277824 */ /* 0x000fe200078e00ff */
[----:B------:R-:W-:Y:S01]  /*3fe0*/  ISETP.GE.U32.OR P1, PT, R15, UR14, P1 ;  /* 0x0000000e0f007c0c */ /* 0x000fe20008f26470 */
[----:B------:R-:W-:-:S03]  /*3ff0*/  IMAD R31, R31, 0x8, R30 ;  /* 0x000000081f1f7824 */ /* 0x000fc600078e021e */
[----:B------:R-:W-:Y:S02]  /*4000*/  LOP3.LUT R39, R39, 0xf8, RZ, 0xc0, !PT ;  /* 0x000000f827277812 */ /* 0x000fe400078ec0ff */
[----:B------:R0:W-:Y:S03]  /*4010*/  STS.64 [R31], R2 ;  /* 0x000000021f007388 */ /* 0x0001e60000000a00 */
[----:B------:R-:W-:-:S05]  /*4020*/  IMAD.IADD R39, R30, 0x1, R39 ;  /* 0x000000011e277824 */ /* 0x000fca00078e0227 */
[----:B------:R1:W-:Y:S01]  /*4030*/  STS.64 [R39], R10 ;  /* 0x0000000a27007388 */ /* 0x0003e20000000a00 */
[----:B0-----:R-:W-:Y:S02]  /*4040*/  FMNMX3 R2, R34, R46, R43, !PT ;  /* 0x0000002e22027276 */ /* 0x001fe4000780002b */
[----:B------:R-:W-:Y:S02]  /*4050*/  LOP3.LUT R34, R13, 0xff, RZ, 0xc0, !PT ;  /* 0x000000ff0d227812 */ /* 0x000fe400078ec0ff */
[----:B------:R-:W-:-:S04]  /*4060*/  PRMT R3, R59, 0x7104, RZ ;  /* 0x000071043b037816 */ /* 0x000fc800000000ff */
[----:B-1----:R-:W-:Y:S01]  /*4070*/  LOP3.LUT R10, R34, 0xff00, R3, 0xf8, !PT ;  /* 0x0000ff00220a7812 */ /* 0x002fe200078ef803 */
[----:B------:R-:W-:-:S05]  /*4080*/  IMAD.U32 R3, R55, 0x10000, RZ ;  /* 0x0001000037037824 */ /* 0x000fca00078e00ff */
[----:B------:R-:W-:Y:S02]  /*4090*/  LOP3.LUT R10, R10, 0xff0000, R3, 0xf8, !PT ;  /* 0x00ff00000a0a7812 */ /* 0x000fe400078ef803 */
[----:B------:R-:W-:-:S05]  /*40a0*/  LOP3.LUT R3, R45, 0xffff, RZ, 0xc0, !PT ;  /* 0x0000ffff2d037812 */ /* 0x000fca00078ec0ff */
[----:B------:R-:W-:-:S05]  /*40b0*/  IMAD.SHL.U32 R3, R3, 0x1000000, RZ ;  /* 0x0100000003037824 */ /* 0x000fca00078e00ff */
[----:B------:R-:W-:Y:S01]  /*40c0*/  LOP3.LUT R13, R10, R3, RZ, 0xfc, !PT ;  /* 0x000000030a0d7212 */ /* 0x000fe200078efcff */
[----:B------:R-:W-:Y:S02]  /*40d0*/  VIADD R3, R33, 0x2 ;  /* 0x0000000221037836 */ /* 0x000fe40000000000 */
[----:B------:R-:W-:Y:S02]  /*40e0*/  FMUL R10, R25, UR22 ;  /* 0x00000016190a7c20 */ /* 0x000fe40008400000 */
[----:B------:R-:W-:-:S04]  /*40f0*/  IMAD.IADD R3, R8, 0x1, -R3 ;  /* 0x0000000108037824 */ /* 0x000fc800078e0a03 */
[----:B------:R-:W-:-:S05]  /*4100*/  IMAD.SHL.U32 R3, R3, 0x8, RZ ;  /* 0x0000000803037824 */ /* 0x000fca00078e00ff */
[----:B------:R-:W-:-:S05]  /*4110*/  LOP3.LUT R3, R3, 0xf8, RZ, 0xc0, !PT ;  /* 0x000000f803037812 */ /* 0x000fca00078ec0ff */
[----:B------:R-:W-:Y:S01]  /*4120*/  IMAD.IADD R43, R30, 0x1, R3 ;  /* 0x000000011e2b7824 */ /* 0x000fe200078e0203 */
[----:B------:R-:W-:-:S04]  /*4130*/  LOP3.LUT R3, R42, 0xff0000, RZ, 0xc0, !PT ;  /* 0x00ff00002a037812 */ /* 0x000fc800078ec0ff */
[----:B------:R-:W-:Y:S01]  /*4140*/  LOP3.LUT R3, R3, 0xffff, R6, 0xf8, !PT ;  /* 0x0000ffff03037812 */ /* 0x000fe200078ef806 */
[----:B------:R0:W-:Y:S03]  /*4150*/  STS.64 [R43], R12 ;  /* 0x0000000c2b007388 */ /* 0x0001e60000000a00 */
[----:B------:R-:W-:Y:S02]  /*4160*/  LOP3.LUT R6, R3, 0xff000000, R40, 0xf8, !PT ;  /* 0xff00000003067812 */ /* 0x000fe400078ef828 */
[----:B------:R-:W-:Y:S02]  /*4170*/  FSEL R3, R52, RZ, P2 ;  /* 0x000000ff34037208 */ /* 0x000fe40001000000 */
[C---:B------:R-:W-:Y:S01]  /*4180*/  FSETP.GT.AND P2, PT, R24.reuse, RZ, PT ;  /* 0x000000ff1800720b */ /* 0x040fe20003f44000 */
[----:B------:R-:W-:Y:S01]  /*4190*/  FMUL R24, R24, R24 ;  /* 0x0000001818187220 */ /* 0x000fe20000400000 */
[C---:B------:R-:W-:Y:S01]  /*41a0*/  FMNMX3 R11, R3.reuse, R2, R53, !PT ;  /* 0x00000002030b7276 */ /* 0x040fe20007800035 */
[----:B------:R-:W-:Y:S01]  /*41b0*/  FMUL R3, R3, UR22 ;  /* 0x0000001603037c20 */ /* 0x000fe20008400000 */
[----:B------:R-:W-:Y:S01]  /*41c0*/  FMUL R53, R53, UR22 ;  /* 0x0000001635357c20 */ /* 0x000fe20008400000 */
[----:B0-----:R-:W-:Y:S01]  /*41d0*/  FMUL R12, R22, UR22 ;  /* 0x00000016160c7c20 */ /* 0x001fe20008400000 */
[----:B------:R-:W-:-:S02]  /*41e0*/  FSEL R24, R24, RZ, P2 ;  /* 0x000000ff18187208 */ /* 0x000fc40001000000 */
[----:B------:R-:W-:Y:S02]  /*41f0*/  F2FP.SATFINITE.E4M3.F32.PACK_AB_MERGE_C R3, RZ, R3, RZ ;  /* 0x00000003ff03723e */ /* 0x000fe400048070ff */
[C---:B------:R-:W-:Y:S01]  /*4200*/  FMNMX R11, R24.reuse, R11, !PT ;  /* 0x0000000b180b7209 */ /* 0x040fe20007800000 */
[----:B------:R-:W-:Y:S01]  /*4210*/  FMUL R2, R24, UR22 ;  /* 0x0000001618027c20 */ /* 0x000fe20008400000 */
[----:B------:R-:W-:Y:S02]  /*4220*/  F2FP.SATFINITE.E4M3.F32.PACK_AB_MERGE_C R12, RZ, R12, RZ ;  /* 0x0000000cff0c723e */ /* 0x000fe400048070ff */
[----:B------:R-:W-:Y:S02]  /*4230*/  FMNMX3 R34, R25, R11, R22, !PT ;  /* 0x0000000b19227276 */ /* 0x000fe40007800016 */
[----:B------:R-:W-:Y:S02]  /*4240*/  F2FP.SATFINITE.E4M3.F32.PACK_AB_MERGE_C R22, RZ, R53, RZ ;  /* 0x00000035ff16723e */ /* 0x000fe400048070ff */
[----:B------:R-:W-:Y:S01]  /*4250*/  F2FP.SATFINITE.E4M3.F32.PACK_AB_MERGE_C R24, RZ, R2, RZ ;  /* 0x00000002ff18723e */ /* 0x000fe200048070ff */
[----:B------:R-:W-:Y:S01]  /*4260*/  IMAD.U32 R2, R12, 0x10000, RZ ;  /* 0x000100000c027824 */ /* 0x000fe200078e00ff */
[----:B------:R-:W-:-:S02]  /*4270*/  @!P1 PRMT R13, R22, 0x7604, R3 ;  /* 0x00007604160d9816 */ /* 0x000fc40000000003 */
[----:B------:R-:W-:Y:S02]  /*4280*/  LOP3.LUT R3, R3, 0xff, RZ, 0xc0, !PT ;  /* 0x000000ff03037812 */ /* 0x000fe400078ec0ff */
[----:B------:R-:W-:Y:S02]  /*4290*/  LOP3.LUT R22, R22, 0xff, RZ, 0xc0, !PT ;  /* 0x000000ff16167812 */ /* 0x000fe400078ec0ff */
[----:B------:R-:W-:Y:S01]  /*42a0*/  F2FP.SATFINITE.E4M3.F32.PACK_AB_MERGE_C R11, RZ, R10, RZ ;  /* 0x0000000aff0b723e */ /* 0x000fe200048070ff */
[----:B------:R-:W-:Y:S01]  /*42b0*/  IMAD R3, R24, 0x100, R3 ;  /* 0x0000010018037824 */ /* 0x000fe200078e0203 */
[----:B------:R-:W-:Y:S02]  /*42c0*/  LOP3.LUT R2, R2, 0xff0000, RZ, 0xc0, !PT ;  /* 0x00ff000002027812 */ /* 0x000fe400078ec0ff */
[C---:B------:R-:W-:Y:S01]  /*42d0*/  @!P1 PRMT R15, R11.reuse, 0x7604, R24 ;  /* 0x000076040b0f9816 */ /* 0x040fe20000000018 */
[----:B------:R-:W-:Y:S01]  /*42e0*/  IMAD R22, R11, 0x100, R22 ;  /* 0x000001000b167824 */ /* 0x000fe200078e0216 */
[----:B------:R-:W-:Y:S01]  /*42f0*/  LOP3.LUT R24, R2, 0xffff, R3, 0xf8, !PT ;  /* 0x0000ffff02187812 */ /* 0x000fe200078ef803 */
[----:B------:R-:W-:Y:S06]  /*4300*/  @P0 BRA `(.L_x_26667) ;  /* 0x0000000000280947 */ /* 0x000fec0003800000 */
        /* <DEDUP_REMOVED lines=10> */
.L_x_26667:
[----:B------:R-:W-:Y:S05]  /*43b0*/  BSYNC.RECONVERGENT B0 ;  /* 0x0000000000007941 */ /* 0x000fea0003800200 */
.L_x_26666:
[C---:B------:R-:W-:Y:S01]  /*43c0*/  FSETP.GT.AND P5, PT, R23.reuse, RZ, PT ;  /* 0x000000ff1700720b */ /* 0x040fe20003fa4000 */
[----:B------:R-:W-:Y:S01]  /*43d0*/  FMUL R23, R23, R23 ;  /* 0x0000001717177220 */ /* 0x000fe20000400000 */
[C---:B------:R-:W-:Y:S01]  /*43e0*/  FSETP.GT.AND P6, PT, R20.reuse, RZ, PT ;  /* 0x000000ff1400720b */ /* 0x040fe20003fc4000 */
[----:B------:R-:W-:Y:S01]  /*43f0*/  FMUL R20, R20, R20 ;  /* 0x0000001414147220 */ /* 0x000fe20000400000 */
[C---:B------:R-:W-:Y:S01]  /*4400*/  FSETP.GT.AND P2, PT, R21.reuse, RZ, PT ;  /* 0x000000ff1500720b */ /* 0x040fe20003f44000 */
[----:B------:R-:W-:Y:S01]  /*4410*/  FMUL R21, R21, R21 ;  /* 0x0000001515157220 */ /* 0x000fe20000400000 */
[----:B------:R-:W-:Y:S01]  /*4420*/  FMUL R2, R18, R18 ;  /* 0x0000001212027220 */ /* 0x000fe20000400000 */
[----:B------:R-:W-:Y:S01]  /*4430*/  FMUL R25, R48, R48 ;  /* 0x0000003030197220 */ /* 0x000fe20000400000 */
[----:B------:R-:W-:Y:S01]  /*4440*/  FSETP.GT.AND P3, PT, R18, RZ, PT ;  /* 0x000000ff1200720b */ /* 0x000fe20003f64000 */
[----:B------:R-:W-:Y:S01]  /*4450*/  BSSY.RECONVERGENT B0, `(.L_x_26668) ;  /* 0x000001b000007945 */ /* 0x000fe20003800200 */
[----:B------:R-:W-:Y:S01]  /*4460*/  FSETP.GT.AND P4, PT, R48, RZ, PT ;  /* 0x000000ff3000720b */ /* 0x000fe20003f84000 */
[----:B-----5:R-:W-:Y:S01]  /*4470*/  FMUL R40, R4, R4 ;  /* 0x0000000404287220 */ /* 0x020fe20000400000 */
[----:B------:R-:W-:-:S02]  /*4480*/  FSEL R23, R23, RZ, P5 ;  /* 0x000000ff17177208 */ /* 0x000fc40002800000 */
[----:B------:R-:W-:Y:S02]  /*4490*/  FSEL R20, R20, RZ, P6 ;  /* 0x000000ff14147208 */ /* 0x000fe40003000000 */
[C---:B------:R-:W-:Y:S01]  /*44a0*/  FSETP.GT.AND P5, PT, R50.reuse, RZ, PT ;  /* 0x000000ff3200720b */ /* 0x040fe20003fa4000 */
[----:B------:R-:W-:Y:S01]  /*44b0*/  FMUL R50, R50, R50 ;  /* 0x0000003232327220 */ /* 0x000fe20000400000 */
[----:B------:R-:W-:Y:S02]  /*44c0*/  FSEL R18, R21, RZ, P2 ;  /* 0x000000ff15127208 */ /* 0x000fe40001000000 */
[----:B------:R-:W-:Y:S02]  /*44d0*/  FSEL R21, R2, RZ, P3 ;  /* 0x000000ff02157208 */ /* 0x000fe40001800000 */
[----:B------:R-:W-:Y:S02]  /*44e0*/  FMNMX3 R34, R23, R34, R20, !PT ;  /* 0x0000002217227276 */ /* 0x000fe40007800014 */
[----:B------:R-:W-:-:S02]  /*44f0*/  FSEL R25, R25, RZ, P4 ;  /* 0x000000ff19197208 */ /* 0x000fc40002000000 */
[----:B------:R-:W-:Y:S02]  /*4500*/  FSETP.GT.AND P6, PT, R4, RZ, PT ;  /* 0x000000ff0400720b */ /* 0x000fe40003fc4000 */
[----:B------:R-:W-:Y:S01]  /*4510*/  FMNMX3 R34, R18, R34, R21, !PT ;  /* 0x0000002212227276 */ /* 0x000fe20007800015 */
[----:B------:R-:W-:Y:S01]  /*4520*/  FMUL R21, R21, UR22 ;  /* 0x0000001615157c20 */ /* 0x000fe20008400000 */
[----:B------:R-:W-:Y:S01]  /*4530*/  FSEL R4, R50, RZ, P5 ;  /* 0x000000ff32047208 */ /* 0x000fe20002800000 */
[----:B------:R-:W-:Y:S01]  /*4540*/  FMUL R36, R25, UR22 ;  /* 0x0000001619247c20 */ /* 0x000fe20008400000 */
[----:B------:R-:W-:Y:S07]  /*4550*/  @P0 BRA `(.L_x_26669) ;  /* 0x0000000000280947 */ /* 0x000fee0003800000 */
        /* <DEDUP_REMOVED lines=10> */
.L_x_26669:
[----:B------:R-:W-:Y:S05]  /*4600*/  BSYNC.RECONVERGENT B0 ;  /* 0x0000000000007941 */ /* 0x000fea0003800200 */
.L_x_26668:
[----:B------:R-:W-:Y:S01]  /*4610*/  FMUL R42, R4, UR22 ;  /* 0x00000016042a7c20 */ /* 0x000fe20008400000 */
[----:B------:R-:W-:Y:S01]  /*4620*/  F2FP.SATFINITE.E4M3.F32.PACK_AB_MERGE_C R14, RZ, R21, RZ ;  /* 0x00000015ff0e723e */ /* 0x000fe200048070ff */
[----:B------:R-:W-:Y:S01]  /*4630*/  FMUL R44, R20, UR22 ;  /* 0x00000016142c7c20 */ /* 0x000fe20008400000 */
[----:B------:R-:W-:Y:S01]  /*4640*/  F2FP.SATFINITE.E4M3.F32.PACK_AB_MERGE_C R36, RZ, R36, RZ ;  /* 0x00000024ff24723e */ /* 0x000fe200048070ff */
[----:B------:R-:W-:Y:S01]  /*4650*/  BSSY.RECONVERGENT B0, `(.L_x_26670) ;  /* 0x000001d000007945 */ /* 0x000fe20003800200 */
[----:B------:R-:W-:Y:S01]  /*4660*/  FSEL R40, R40, RZ, P6 ;  /* 0x000000ff28287208 */ /* 0x000fe20003000000 */
[----:B------:R-:W-:Y:S01]  /*4670*/  IMAD.IADD R47, R8, 0x1, -R47 ;  /* 0x00000001082f7824 */ /* 0x000fe200078e0a2f */
[----:B------:R-:W-:Y:S02]  /*4680*/  LOP3.LUT R3, R14, 0xff, RZ, 0xc0, !PT ;  /* 0x000000ff0e037812 */ /* 0x000fe400078ec0ff */
[----:B------:R-:W-:Y:S01]  /*4690*/  PRMT R2, R36, 0x7104, RZ ;  /* 0x0000710424027816 */ /* 0x000fe200000000ff */
[----:B------:R-:W-:Y:S01]  /*46a0*/  FMUL R46, R40, UR22 ;  /* 0x00000016282e7c20 */ /* 0x000fe20008400000 */
[----:B------:R-:W-:-:S02]  /*46b0*/  F2FP.SATFINITE.E4M3.F32.PACK_AB_MERGE_C R42, RZ, R42, RZ ;  /* 0x0000002aff2a723e */ /* 0x000fc400048070ff */
[----:B------:R-:W-:Y:S02]  /*46c0*/  LOP3.LUT R3, R3, 0xff00, R2, 0xf8, !PT ;  /* 0x0000ff0003037812 */ /* 0x000fe400078ef802 */
[----:B------:R-:W-:Y:S01]  /*46d0*/  F2FP.SATFINITE.E4M3.F32.PACK_AB_MERGE_C R44, RZ, R44, RZ ;  /* 0x0000002cff2c723e */ /* 0x000fe200048070ff */
[----:B------:R-:W-:Y:S01]  /*46e0*/  IMAD.U32 R2, R42, 0x10000, RZ ;  /* 0x000100002a027824 */ /* 0x000fe200078e00ff */
[----:B------:R-:W-:-:S04]  /*46f0*/  F2FP.SATFINITE.E4M3.F32.PACK_AB_MERGE_C R46, RZ, R46, RZ ;  /* 0x0000002eff2e723e */ /* 0x000fc800048070ff */
[----:B01----:R-:W-:Y:S02]  /*4700*/  LOP3.LUT R11, R3, 0xff0000, R2, 0xf8, !PT ;  /* 0x00ff0000030b7812 */ /* 0x003fe400078ef802 */
[----:B------:R-:W-:Y:S02]  /*4710*/  LOP3.LUT R2, R44, 0xffff, RZ, 0xc0, !PT ;  /* 0x0000ffff2c027812 */ /* 0x000fe400078ec0ff */
[----:B------:R-:W-:-:S03]  /*4720*/  LOP3.LUT R10, R46, 0xffff, RZ, 0xc0, !PT ;  /* 0x0000ffff2e0a7812 */ /* 0x000fc600078ec0ff */
[----:B------:R-:W-:Y:S02]  /*4730*/  IMAD.SHL.U32 R3, R2, 0x1000000, RZ ;  /* 0x0100000002037824 */ /* 0x000fe400078e00ff */
[----:B------:R-:W-:-:S03]  /*4740*/  IMAD.SHL.U32 R10, R10, 0x1000000, RZ ;  /* 0x010000000a0a7824 */ /* 0x000fc600078e00ff */
[----:B------:R-:W-:Y:S02]  /*4750*/  LOP3.LUT R2, R24, 0xff000000, R3, 0xf8, !PT ;  /* 0xff00000018027812 */ /* 0x000fe400078ef803 */
[----:B------:R-:W-:Y:S01]  /*4760*/  LOP3.LUT R3, R11, R10, RZ, 0xfc, !PT ;  /* 0x0000000a0b037212 */ /* 0x000fe200078efcff */
        /* <DEDUP_REMOVED lines=11> */
.L_x_26671:
[----:B------:R-:W-:Y:S05]  /*4820*/  BSYNC.RECONVERGENT B0 ;  /* 0x0000000000007941 */ /* 0x000fea0003800200 */
.L_x_26670:
[----:B------:R-:W-:Y:S01]  /*4830*/  USHF.L.U32 UR10, UR29, 0x3, URZ ;  /* 0x000000031d0a7899 */ /* 0x000fe200080006ff */
[C---:B------:R-:W-:Y:S01]  /*4840*/  FMUL R0, R19.reuse, R19 ;  /* 0x0000001313007220 */ /* 0x040fe20000400000 */
[----:B------:R-:W-:Y:S01]  /*4850*/  USHF.L.U64.HI UR5, UR29, 0x3, UR30 ;  /* 0x000000031d057899 */ /* 0x000fe2000801021e */
[----:B------:R-:W-:Y:S01]  /*4860*/  FSETP.GT.AND P0, PT, R19, RZ, PT ;  /* 0x000000ff1300720b */ /* 0x000fe20003f04000 */
[----:B0-----:R-:W-:Y:S02]  /*4870*/  IMAD.U32 R21, RZ, RZ, UR29 ;  /* 0x0000001dff157e24 */ /* 0x001fe4000f8e00ff */
[----:B------:R-:W-:Y:S01]  /*4880*/  FMUL R23, R23, UR22 ;  /* 0x0000001617177c20 */ /* 0x000fe20008400000 */
[----:B------:R-:W-:Y:S01]  /*4890*/  IADD3 R10, P2, PT, R26, UR10, RZ ;  /* 0x0000000a1a0a7c10 */ /* 0x000fe2000ff5e0ff */
[----:B------:R-:W-:Y:S01]  /*48a0*/  IMAD.U32 R45, RZ, RZ, UR29 ;  /* 0x0000001dff2d7e24 */ /* 0x000fe2000f8e00ff */
[----:B------:R-:W-:Y:S01]  /*48b0*/  FSEL R0, R0, RZ, P0 ;  /* 0x000000ff00007208 */ /* 0x000fe20000000000 */
[----:B------:R-:W-:Y:S01]  /*48c0*/  IMAD.U32 R48, RZ, RZ, UR30 ;  /* 0x0000001eff307e24 */ /* 0x000fe2000f8e00ff */
[----:B------:R-:W-:Y:S01]  /*48d0*/  IADD3.X R11, PT, PT, R27, UR5, RZ, P2, !PT ;  /* 0x000000051b0b7c10 */ /* 0x000fe200097fe4ff */
[----:B------:R-:W-:Y:S01]  /*48e0*/  IMAD.SHL.U32 R47, R47, 0x8, RZ ;  /* 0x000000082f2f7824 */ /* 0x000fe200078e00ff */
[----:B------:R-:W-:Y:S01]  /*48f0*/  @!P1 LEA R21, P0, R21, R10, 0x2 ;  /* 0x0000000a15159211 */ /* 0x000fe200078010ff */
[----:B------:R-:W-:Y:S01]  /*4900*/  BSSY.RECONVERGENT B0, `(.L_x_26672) ;  /* 0x000001b000007945 */ /* 0x000fe20003800200 */
[----:B------:R-:W-:Y:S01]  /*4910*/  @!P1 IADD3 R27, P2, PT, R10, UR29, RZ ;  /* 0x0000001d0a1b9c10 */ /* 0x000fe2000ff5e0ff */
[----:B------:R-:W-:Y:S01]  /*4920*/  FMUL R18, R18, UR22 ;  /* 0x0000001612127c20 */ /* 0x000fe20008400000 */
[----:B------:R-:W-:-:S02]  /*4930*/  @!P1 LEA.HI.X R48, R45, R11, R48, 0x2, P0 ;  /* 0x0000000b2d309211 */ /* 0x000fc400000f1430 */
[----:B------:R-:W-:Y:S02]  /*4940*/  LOP3.LUT R19, R47, 0xf8, RZ, 0xc0, !PT ;  /* 0x000000f82f137812 */ /* 0x000fe400078ec0ff */
[----:B------:R-:W-:Y:S02]  /*4950*/  @!P1 LEA R24, P0, R10, UR8, 0x1 ;  /* 0x000000080a189c11 */ /* 0x000fe4000f8008ff */
[----:B------:R-:W-:Y:S01]  /*4960*/  @!P1 IADD3.X R50, PT, PT, R11, UR30, RZ, P2, !PT ;  /* 0x0000001e0b329c10 */ /* 0x000fe200097fe4ff */
[----:B------:R-:W-:Y:S01]  /*4970*/  IMAD.IADD R19, R30, 0x1, R19 ;  /* 0x000000011e137824 */ /* 0x000fe200078e0213 */
[C---:B------:R-:W-:Y:S02]  /*4980*/  @!P1 LEA R26, P2, R27.reuse, UR8, 0x1 ;  /* 0x000000081b1a9c11 */ /* 0x040fe4000f8408ff */
[----:B------:R-:W-:Y:S02]  /*4990*/  FMNMX3 R34, R0, R34, R25, !PT ;  /* 0x0000002200227276 */ /* 0x000fe40007800019 */
[----:B------:R-:W-:Y:S01]  /*49a0*/  @!P1 LEA.HI.X R25, R10, UR9, R11, 0x1, P0 ;  /* 0x000000090a199c11 */ /* 0x000fe200080f0c0b */
[----:B------:R0:W-:Y:S01]  /*49b0*/  STS.64 [R19], R2 ;  /* 0x0000000213007388 */ /* 0x0001e20000000a00 */
[----:B------:R-:W-:-:S02]  /*49c0*/  @!P1 LEA.HI.X R27, R27, UR9, R50, 0x1, P2 ;  /* 0x000000091b1b9c11 */ /* 0x000fc400090f0c32 */
[C---:B------:R-:W-:Y:S01]  /*49d0*/  @!P1 LEA R20, P3, R21.reuse, UR8, 0x1 ;  /* 0x0000000815149c11 */ /* 0x040fe2000f8608ff */
[----:B------:R0:W-:Y:S01]  /*49e0*/  @!P1 STG.E.U16 desc[UR26][R24.64], R13 ;  /* 0x0000000d18009986 */ /* 0x0001e2000c10151a */
[----:B------:R-:W-:Y:S02]  /*49f0*/  F2FP.SATFINITE.E4M3.F32.PACK_AB_MERGE_C R23, RZ, R23, RZ ;  /* 0x00000017ff17723e */ /* 0x000fe400048070ff */
[----:B------:R-:W-:Y:S01]  /*4a00*/  @!P1 LEA.HI.X R21, R21, UR9, R48, 0x1, P3 ;  /* 0x0000000915159c11 */ /* 0x000fe200098f0c30 */
[----:B------:R0:W-:Y:S01]  /*4a10*/  @!P1 STG.E.U16 desc[UR26][R26.64], R15 ;  /* 0x0000000f1a009986 */ /* 0x0001e2000c10151a */
[----:B------:R-:W-:Y:S07]  /*4a20*/  @P1 BRA `(.L_x_26673) ;  /* 0x0000000000201947 */ /* 0x000fee0003800000 */
        /* <DEDUP_REMOVED lines=8> */
.L_x_26673:
[----:B------:R-:W-:Y:S05]  /*4ab0*/  BSYNC.RECONVERGENT B0 ;  /* 0x0000000000007941 */ /* 0x000fea0003800200 */
.L_x_26672:
[----:B------:R-:W-:Y:S01]  /*4ac0*/  BSSY.RECONVERGENT B0, `(.L_x_26674) ;  /* 0x000000b000007945 */ /* 0x000fe20003800200 */
[----:B0-----:R-:W-:-:S03]  /*4ad0*/  F2FP.SATFINITE.E4M3.F32.PACK_AB_MERGE_C R15, RZ, R18, RZ ;  /* 0x00000012ff0f723e */ /* 0x001fc600048070ff */
[----:B------:R-:W-:Y:S05]  /*4ae0*/  @P1 BRA `(.L_x_26675) ;  /* 0x0000000000201947 */ /* 0x000fea0003800000 */
        /* <DEDUP_REMOVED lines=8> */
.L_x_26675:
[----:B------:R-:W-:Y:S05]  /*4b70*/  BSYNC.RECONVERGENT B0 ;  /* 0x0000000000007941 */ /* 0x000fea0003800200 */
.L_x_26674:
[----:B------:R-:W-:Y:S01]  /*4b80*/  FMUL R27, R0, UR22 ;  /* 0x00000016001b7c20 */ /* 0x000fe20008400000 */
[C---:B------:R-:W-:Y:S01]  /*4b90*/  FSETP.GT.AND P0, PT, R49.reuse, RZ, PT ;  /* 0x000000ff3100720b */ /* 0x040fe20003f04000 */
[----:B------:R-:W-:Y:S01]  /*4ba0*/  FMUL R49, R49, R49 ;  /* 0x0000003131317220 */ /* 0x000fe20000400000 */
[C---:B------:R-:W-:Y:S01]  /*4bb0*/  FSETP.GT.AND P2, PT, R51.reuse, RZ, PT ;  /* 0x000000ff3300720b */ /* 0x040fe20003f44000 */
[----:B------:R-:W-:Y:S01]  /*4bc0*/  FMUL R51, R51, R51 ;  /* 0x0000003333337220 */ /* 0x000fe20000400000 */
[----:B------:R-:W-:Y:S01]  /*4bd0*/  F2FP.SATFINITE.E4M3.F32.PACK_AB_MERGE_C R27, RZ, R27, RZ ;  /* 0x0000001bff1b723e */ /* 0x000fe200048070ff */
[----:B------:R-:W-:Y:S01]  /*4be0*/  FMUL R25, R5, R5 ;  /* 0x0000000505197220 */ /* 0x000fe20000400000 */
[----:B------:R-:W-:Y:S01]  /*4bf0*/  FSEL R49, R49, RZ, P0 ;  /* 0x000000ff31317208 */ /* 0x000fe20000000000 */
[----:B------:R-:W-:Y:S01]  /*4c00*/  BSSY.RECONVERGENT B0, `(.L_x_26676) ;  /* 0x0000015000007945 */ /* 0x000fe20003800200 */
[----:B01----:R-:W-:Y:S02]  /*4c10*/  @!P1 PRMT R3, R27, 0x7604, R14 ;  /* 0x000076041b039816 */ /* 0x003fe4000000000e */
[----:B------:R-:W-:Y:S01]  /*4c20*/  FSETP.GT.AND P3, PT, R5, RZ, PT ;  /* 0x000000ff0500720b */ /* 0x000fe20003f64000 */
[----:B------:R-:W-:Y:S01]  /*4c30*/  FMUL R0, R49, UR22 ;  /* 0x0000001631007c20 */ /* 0x000fe20008400000 */
[----:B------:R-:W-:Y:S01]  /*4c40*/  FSEL R5, R51, RZ, P2 ;  /* 0x000000ff33057208 */ /* 0x000fe20001000000 */
[----:B------:R0:W-:Y:S01]  /*4c50*/  @!P1 STG.E.U16 desc[UR26][R20.64], R3 ;  /* 0x0000000314009986 */ /* 0x0001e2000c10151a */
[----:B------:R-:W-:-:S02]  /*4c60*/  FMNMX R34, R49, R34, !PT ;  /* 0x0000002231227209 */ /* 0x000fc40007800000 */
[----:B------:R-:W-:Y:S01]  /*4c70*/  FSEL R25, R25, RZ, P3 ;  /* 0x000000ff19197208 */ /* 0x000fe20001800000 */
[----:B------:R-:W-:Y:S01]  /*4c80*/  FMUL R14, R5, UR22 ;  /* 0x00000016050e7c20 */ /* 0x000fe20008400000 */
[----:B------:R-:W-:Y:S01]  /*4c90*/  F2FP.SATFINITE.E4M3.F32.PACK_AB_MERGE_C R45, RZ, R0, RZ ;  /* 0x00000000ff2d723e */ /* 0x000fe200048070ff */
[----:B------:R-:W-:Y:S06]  /*4ca0*/  @P1 BRA `(.L_x_26677) ;  /* 0x0000000000281947 */ /* 0x000fec0003800000 */
[----:B------:R-:W-:Y:S01]  /*4cb0*/  IMAD.U32 R13, RZ, RZ, UR29 ;  /* 0x0000001dff0d7e24 */ /* 0x000fe2000f8e00ff */
[----:B------:R-:W-:Y:S01]  /*4cc0*/  UIMAD UR5, UR30, 0x5, URZ ;  /* 0x000000051e0578a4 */ /* 0x000fe2000f8e02ff */
[----:B------:R-:W-:Y:S02]  /*4cd0*/  IMAD.MOV.U32 R2, RZ, RZ, R10 ;  /* 0x000000ffff027224 */ /* 0x000fe400078e000a */
[----:B0-----:R-:W-:Y:S02]  /*4ce0*/  IMAD.MOV.U32 R3, RZ, RZ, R11 ;  /* 0x000000ffff037224 */ /* 0x001fe400078e000b */
[----:B------:R-:W-:-:S04]  /*4cf0*/  IMAD.WIDE.U32 R2, R13, 0x5, R2 ;  /* 0x000000050d027825 */ /* 0x000fc800078e0002 */
[----:B------:R-:W-:Y:S01]  /*4d00*/  VIADD R3, R3, UR5 ;  /* 0x0000000503037c36 */ /* 0x000fe20008000000 */
[----:B------:R-:W-:-:S04]  /*4d10*/  LEA R12, P0, R2, UR8, 0x1 ;  /* 0x00000008020c7c11 */ /* 0x000fc8000f8008ff */
[----:B------:R-:W-:Y:S02]  /*4d20*/  LEA.HI.X R13, R2, UR9, R3, 0x1, P0 ;  /* 0x00000009020d7c11 */ /* 0x000fe400080f0c03 */
[----:B------:R-:W-:-:S05]  /*4d30*/  PRMT R3, R45, 0x7604, R36 ;  /* 0x000076042d037816 */ /* 0x000fca0000000024 */
[----:B------:R1:W-:Y:S02]  /*4d40*/  STG.E.U16 desc[UR26][R12.64], R3 ;  /* 0x000000030c007986 */ /* 0x0003e4000c10151a */
.L_x_26677:
[----:B------:R-:W-:Y:S05]  /*4d50*/  BSYNC.RECONVERGENT B0 ;  /* 0x0000000000007941 */ /* 0x000fea0003800200 */
.L_x_26676:
[----:B------:R-:W-:Y:S01]  /*4d60*/  BSSY.RECONVERGENT B0, `(.L_x_26678) ;  /* 0x000000f000007945 */ /* 0x000fe20003800200 */
[----:B------:R-:W-:Y:S01]  /*4d70*/  FMUL R0, R25, UR22 ;  /* 0x0000001619007c20 */ /* 0x000fe20008400000 */
[----:B------:R-:W-:Y:S01]  /*4d80*/  IMAD.U32 R23, R23, 0x10000, RZ ;  /* 0x0001000017177824 */ /* 0x000fe200078e00ff */
[----:B0-----:R-:W-:Y:S01]  /*4d90*/  F2FP.SATFINITE.E4M3.F32.PACK_AB_MERGE_C R21, RZ, R14, RZ ;  /* 0x0000000eff15723e */ /* 0x001fe200048070ff */
[----:B------:R-:W-:Y:S06]  /*4da0*/  @P1 BRA `(.L_x_26679) ;  /* 0x0000000000281947 */ /* 0x000fec0003800000 */
[----:B-1----:R-:W-:Y:S01]  /*4db0*/  IMAD.U32 R3, RZ, RZ, UR29 ;  /* 0x0000001dff037e24 */ /* 0x002fe2000f8e00ff */
        /* <DEDUP_REMOVED lines=9> */
.L_x_26679:
[----:B------:R-:W-:Y:S05]  /*4e50*/  BSYNC.RECONVERGENT B0 ;  /* 0x0000000000007941 */ /* 0x000fea0003800200 */
.L_x_26678:
[----:B------:R-:W-:Y:S01]  /*4e60*/  BSSY.RECONVERGENT B0, `(.L_x_26680) ;  /* 0x000000e000007945 */ /* 0x000fe20003800200 */
[----:B-1----:R-:W-:Y:S02]  /*4e70*/  LOP3.LUT R12, R27, 0xff, RZ, 0xc0, !PT ;  /* 0x000000ff1b0c7812 */ /* 0x002fe400078ec0ff */
[----:B------:R-:W-:Y:S02]  /*4e80*/  PRMT R45, R45, 0x7104, RZ ;  /* 0x000071042d2d7816 */ /* 0x000fe400000000ff */
[----:B------:R-:W-:Y:S02]  /*4e90*/  LOP3.LUT R23, R23, 0xff0000, RZ, 0xc0, !PT ;  /* 0x00ff000017177812 */ /* 0x000fe400078ec0ff */
[----:B0-----:R-:W-:Y:S01]  /*4ea0*/  F2FP.SATFINITE.E4M3.F32.PACK_AB_MERGE_C R13, RZ, R0, RZ ;  /* 0x00000000ff0d723e */ /* 0x001fe200048070ff */
        /* <DEDUP_REMOVED lines=9> */
.L_x_26681:
[----:B------:R-:W-:Y:S05]  /*4f40*/  BSYNC.RECONVERGENT B0 ;  /* 0x0000000000007941 */ /* 0x000fea0003800200 */
.L_x_26680:
[----:B------:R-:W-:Y:S01]  /*4f50*/  ISETP.LT.U32.AND P0, PT, R33, UR14, PT ;  /* 0x0000000e21007c0c */ /* 0x000fe2000bf01070 */
[----:B------:R-:W-:Y:S01]  /*4f60*/  IMAD.U32 R0, R21, 0x10000, RZ ;  /* 0x0001000015007824 */ /* 0x000fe200078e00ff */
[----:B0-----:R-:W-:Y:S01]  /*4f70*/  LOP3.LUT R2, R13, 0xffff, RZ, 0xc0, !PT ;  /* 0x0000ffff0d027812 */ /* 0x001fe200078ec0ff */
[----:B------:R-:W-:Y:S01]  /*4f80*/  BAR.SYNC.DEFER_BLOCKING 0x0 ;  /* 0x0000000000007b1d */ /* 0x000fe20000010000 */
[----:B------:R-:W-:Y:S01]  /*4f90*/  LOP3.LUT R15, R15, 0xffff, RZ, 0xc0, !PT ;  /* 0x0000ffff0f0f7812 */ /* 0x000fe200078ec0ff */
[----:B------:R-:W-:Y:S01]  /*4fa0*/  USHF.L.U64.HI UR8, UR21, 0x1, UR28 ;  /* 0x0000000115087899 */ /* 0x000fe2000801021c */
[----:B------:R-:W-:Y:S01]  /*4fb0*/  LOP3.LUT R3, R0, 0xff0000, RZ, 0xc0, !PT ;  /* 0x00ff000000037812 */ /* 0x000fe200078ec0ff */
[----:B------:R-:W-:Y:S01]  /*4fc0*/  IMAD.SHL.U32 R0, R2, 0x1000000, RZ ;  /* 0x0100000002007824 */ /* 0x000fe200078e00ff */
[----:B------:R-:W-:Y:S01]  /*4fd0*/  LOP3.LUT R12, R12, 0xff00, R45, 0xf8, !PT ;  /* 0x0000ff000c0c7812 */ /* 0x000fe200078ef82d */
[----:B------:R-:W-:Y:S01]  /*4fe0*/  IMAD.SHL.U32 R15, R15, 0x1000000, RZ ;  /* 0x010000000f0f7824 */ /* 0x000fe200078e00ff */
[----:B------:R-:W-:Y:S01]  /*4ff0*/  LOP3.LUT R22, R23, 0xffff, R22, 0xf8, !PT ;  /* 0x0000ffff17167812 */ /* 0x000fe200078ef816 */
[----:B------:R-:W-:Y:S01]  /*5000*/  USHF.L.U32 UR5, UR21, 0x1, URZ ;  /* 0x0000000115057899 */ /* 0x000fe200080006ff */
[----:B------:R-:W-:Y:S01]  /*5010*/  FMNMX3 R34, R4, R34, R5, !PT ;  /* 0x0000002204227276 */ /* 0x000fe20007800005 */
[----:B------:R-:W-:Y:S01]  /*5020*/  BSSY.RECONVERGENT B0, `(.L_x_26682) ;  /* 0x000006d000007945 */ /* 0x000fe20003800200 */
[----:B------:R-:W-:Y:S01]  /*5030*/  LOP3.LUT R3, R0, R12, R3, 0xfe, !PT ;  /* 0x0000000c00037212 */ /* 0x000fe200078efe03 */
[----:B------:R-:W-:Y:S01]  /*5040*/  VIADD R41, R41, UR14 ;  /* 0x0000000e29297c36 */ /* 0x000fe20008000000 */
[----:B------:R-:W-:-:S02]  /*5050*/  LOP3.LUT R2, R22, 0xff000000, R15, 0xf8, !PT ;  /* 0xff00000016027812 */ /* 0x000fc400078ef80f */
        /* <DEDUP_REMOVED lines=21> */
.L_x_26686:
        /* <DEDUP_REMOVED lines=48> */
.L_x_26685:
[----:B------:R-:W-:Y:S05]  /*54b0*/  BSYNC.RECONVERGENT B1 ;  /* 0x0000000000017941 */ /* 0x000fea0003800200 */
.L_x_26684:
        /* <DEDUP_REMOVED lines=35> */
.L_x_26683:
[----:B------:R-:W-:Y:S05]  /*56f0*/  BSYNC.RECONVERGENT B0 ;  /* 0x0000000000007941 */ /* 0x000fea0003800200 */
.L_x_26682:
[----:B------:R-:W-:Y:S01]  /*5700*/  BAR.SYNC.DEFER_BLOCKING 0x0 ;  /* 0x0000000000007b1d */ /* 0x000fe20000010000 */
[C---:B------:R-:W-:Y:S01]  /*5710*/  ISETP.LT.U32.AND P0, PT, R33.reuse, UR14, PT ;  /* 0x0000000e21007c0c */ /* 0x040fe2000bf01070 */
[----:B01----:R-:W-:-:S04]  /*5720*/  VIADD R4, R33, 0x1 ;  /* 0x0000000121047836 */ /* 0x003fc80000000000 */
[----:B------:R-:W-:Y:S01]  /*5730*/  IMAD.IADD R4, R33, 0x1, R4 ;  /* 0x0000000121047824 */ /* 0x000fe200078e0204 */
[----:B------:R-:W-:Y:S03]  /*5740*/  BSSY.RECONVERGENT B0, `(.L_x_26687) ;  /* 0x000006a000007945 */ /* 0x000fe60003800200 */
        /* <DEDUP_REMOVED lines=21> */
.L_x_26691:
        /* <DEDUP_REMOVED lines=48> */
.L_x_26690:
[----:B------:R-:W-:Y:S05]  /*5ba0*/  BSYNC.RECONVERGENT B1 ;  /* 0x0000000000017941 */ /* 0x000fea0003800200 */
.L_x_26689:
        /* <DEDUP_REMOVED lines=35> */
.L_x_26688:
[----:B------:R-:W-:Y:S05]  /*5de0*/  BSYNC.RECONVERGENT B0 ;  /* 0x0000000000007941 */ /* 0x000fea0003800200 */
.L_x_26687:
        /* <DEDUP_REMOVED lines=39> */
.L_x_26700:
[----:B------:R-:W-:Y:S02]  /*6060*/  ISETP.NE.AND P0, PT, R8, RZ, PT ;  /* 0x000000ff0800720c */ /* 0x000fe40003f05270 */
[----:B-1----:R-:W-:-:S11]  /*6070*/  FMNMX R5, R2, R5, !PT ;  /* 0x0000000502057209 */ /* 0x002fd60007800000 */
[----:B------:R-:W-:Y:S05]  /*6080*/  @P0 BRA `(.L_x_26693) ;  /* 0x0000000000080947 */ /* 0x000fea0003800000 */
[----:B0-----:R-:W0:Y:S02]  /*6090*/  LDC.64 R2, c[0x0][0x3a8] ;  /* 0x0000ea00ff027b82 */ /* 0x001e240000000a00 */
[----:B0-----:R1:W-:Y:S02]  /*60a0*/  REDG.E.MAX.S32.STRONG.GPU desc[UR26][R2.64], R5 ;  /* 0x000000050200798e */ /* 0x0013e4000d12e31a */
.L_x_26693:
[----:B------:R-:W-:Y:S05]  /*60b0*/  BSYNC B0 ;  /* 0x0000000000007941 */ /* 0x000fea0003800000 */
.L_x_26692:
        /* <DEDUP_REMOVED lines=11> */
[----:B-1----:R-:W-:Y:S05]  /*6170*/  CALL.REL.NOINC `($__internal_681_$__cuda_sm20_rcp_rn_f32_slowpath) ;  /* 0x0000000400987944 */ /* 0x002fea0003c00000 */
[----:B------:R-:W-:Y:S05]  /*6180*/  BRA `(.L_x_26696) ;  /* 0x0000000000147947 */ /* 0x000fea0003800000 */
.L_x_26695:
[----:B01----:R-:W0:Y:S01]  /*6190*/  MUFU.RCP R5, UR22 ;  /* 0x0000001600057d08 */ /* 0x003e220008001000 */
[----:B------:R-:W-:-:S04]  /*61a0*/  IMAD.U32 R0, RZ, RZ, UR22 ;  /* 0x00000016ff007e24 */ /* 0x000fc8000f8e00ff */
[----:B0-----:R-:W-:-:S04]  /*61b0*/  FFMA R0, R5, R0, -1 ;  /* 0xbf80000005007423 */ /* 0x001fc80000000000 */
[----:B------:R-:W-:-:S04]  /*61c0*/  FADD.FTZ R0, -R0, -RZ ;  /* 0x800000ff00007221 */ /* 0x000fc80000010100 */
[----:B------:R-:W-:-:S07]  /*61d0*/  FFMA R5, R5, R0, R5 ;  /* 0x0000000005057223 */ /* 0x000fce0000000005 */
.L_x_26696:
[----:B------:R-:W0:Y:S02]  /*61e0*/  LDC.64 R2, c[0x0][0x3b0] ;  /* 0x0000ec00ff027b82 */ /* 0x000e240000000a00 */
[----:B0-----:R-:W-:Y:S01]  /*61f0*/  STG.E desc[UR26][R2.64], R5 ;  /* 0x0000000502007986 */ /* 0x001fe2000c10191a */
[----:B------:R-:W-:Y:S05]  /*6200*/  EXIT ;  /* 0x000000000000794d */ /* 0x000fea0003800000 */
.L_x_26694:
[----:B------:R-:W-:Y:S02]  /*6210*/  IMAD.MOV.U32 R7, RZ, RZ, 0x4 ;  /* 0x00000004ff077424 */ /* 0x000fe400078e00ff */
[----:B------:R-:W-:Y:S02]  /*6220*/  IMAD.MOV.U32 R9, RZ, RZ, 0x1f ;  /* 0x0000001fff097424 */ /* 0x000fe400078e00ff */
[----:B------:R-:W-:-:S07]  /*6230*/  IMAD.MOV.U32 R4, RZ, RZ, -0x1 ;  /* 0xffffffffff047424 */ /* 0x000fce00078e00ff */
[----:B01----:R-:W-:Y:S05]  /*6240*/  WARPSYNC.COLLECTIVE R4, `(.L_x_26697) ;  /* 0x0000000004087348 */ /* 0x003fea0003c00000 */
[----:B-1----:R1:W2:Y:S02]  /*6250*/  SHFL.DOWN P0, R5, R0, R7, R9 ;  /* 0x0800000700057389 */ /* 0x0022a40000000009 */
[----:B012---:R-:W-:Y:S05]  /*6260*/  ENDCOLLECTIVE ;  /* 0x000000000000791b */ /* 0x007fea0003800000 */
.L_x_26697:
[----:B------:R-:W-:Y:S02]  /*6270*/  IMAD.MOV.U32 R7, RZ, RZ, 0x2 ;  /* 0x00000002ff077424 */ /* 0x000fe400078e00ff */
[----:B------:R-:W-:-:S05]  /*6280*/  IMAD.MOV.U32 R3, RZ, RZ, R5 ;  /* 0x000000ffff037224 */ /* 0x000fca00078e0005 */
[----:B------:R-:W-:-:S05]  /*6290*/  FMNMX R3, R3, R0, !PT ;  /* 0x0000000003037209 */ /* 0x000fca0007800000 */
[----:B------:R-:W-:-:S07]  /*62a0*/  IMAD.MOV.U32 R0, RZ, RZ, R3 ;  /* 0x000000ffff007224 */ /* 0x000fce00078e0003 */
[----:B------:R-:W-:Y:S05]  /*62b0*/  WARPSYNC.COLLECTIVE R4, `(.L_x_26698) ;  /* 0x0000000004087348 */ /* 0x000fea0003c00000 */
[----:B------:R0:W1:Y:S02]  /*62c0*/  SHFL.DOWN P0, R5, R0, R7, R9 ;  /* 0x0800000700057389 */ /* 0x0000640000000009 */
[----:B01----:R-:W-:Y:S05]  /*62d0*/  ENDCOLLECTIVE ;  /* 0x000000000000791b */ /* 0x003fea0003800000 */
.L_x_26698:
[----:B------:R-:W-:Y:S02]  /*62e0*/  IMAD.MOV.U32 R7, RZ, RZ, 0x1 ;  /* 0x00000001ff077424 */ /* 0x000fe400078e00ff */
[----:B------:R-:W-:-:S05]  /*62f0*/  IMAD.MOV.U32 R2, RZ, RZ, R5 ;  /* 0x000000ffff027224 */ /* 0x000fca00078e0005 */
[----:B------:R-:W-:-:S05]  /*6300*/  FMNMX R2, R3, R2, !PT ;  /* 0x0000000203027209 */ /* 0x000fca0007800000 */
[----:B------:R-:W-:-:S07]  /*6310*/  IMAD.MOV.U32 R0, RZ, RZ, R2 ;  /* 0x000000ffff007224 */ /* 0x000fce00078e0002 */
[----:B------:R-:W-:Y:S05]  /*6320*/  WARPSYNC.COLLECTIVE R4, `(.L_x_26699) ;  /* 0x0000000004087348 */ /* 0x000fea0003c00000 */
[----:B------:R0:W1:Y:S02]  /*6330*/  SHFL.DOWN P0, R5, R0, R7, R9 ;  /* 0x0800000700057389 */ /* 0x0000640000000009 */
[----:B01----:R-:W-:Y:S05]  /*6340*/  ENDCOLLECTIVE ;  /* 0x000000000000791b */ /* 0x003fea0003800000 */
.L_x_26699:
[----:B------:R-:W-:Y:S05]  /*6350*/  BRA `(.L_x_26700) ;  /* 0xfffffffc00407947 */ /* 0x000fea000383ffff */
        .weak           $__internal_680_$__cuda_sm20_div_u64
        .type           $__internal_680_$__cuda_sm20_div_u64,@function
        .size           $__internal_680_$__cuda_sm20_div_u64,($__internal_681_$__cuda_sm20_rcp_rn_f32_slowpath - $__internal_680_$__cuda_sm20_div_u64)
$__internal_680_$__cuda_sm20_div_u64:
        /* <DEDUP_REMOVED lines=71> */
[----:B------:R-:W-:Y:S11]  /*67d0*/  RET.REL.NODEC R2 `(_ZN18transformer_engine6detail38cast_transpose_fused_kernel_notalignedILb0ELb0ELb1EfNS_16CTDBiasDActParamIff13__nv_fp8_e4m3fEELi2ELi8ENS_5EmptyEXadL_ZNS_5sreluIffEET_T0_RKS5_EEEEvT3_mmm) ;  /* 0xffffff9802087950 */ /* 0x000ff60003c3ffff */
        .weak           $__internal_681_$__cuda_sm20_rcp_rn_f32_slowpath
        .type           $__internal_681_$__cuda_sm20_rcp_rn_f32_slowpath,@function
        .size           $__internal_681_$__cuda_sm20_rcp_rn_f32_slowpath,(.L_x_29982 - $__internal_681_$__cuda_sm20_rcp_rn_f32_slowpath)
$__internal_681_$__cuda_sm20_rcp_rn_f32_slowpath:
        /* <DEDUP_REMOVED lines=15> */
.L_x_26701:
        /* <DEDUP_REMOVED lines=33> */
.L_x_26703:
[----:B------:R0:W1:Y:S02]  /*6ae0*/  MUFU.RCP R2, R0 ;  /* 0x0000000000027308 */ /* 0x0000640000001000 */
.L_x_26702:
[----:B-1-3--:R-:W-:Y:S02]  /*6af0*/  IMAD.MOV.U32 R5, RZ, RZ, R2 ;  /* 0x000000ffff057224 */ /* 0x00afe400078e0002 */
[----:B------:R-:W-:Y:S02]  /*6b00*/  IMAD.MOV.U32 R2, RZ, RZ, R7 ;  /* 0x000000ffff027224 */ /* 0x000fe400078e0007 */
[----:B------:R-:W-:-:S04]  /*6b10*/  IMAD.MOV.U32 R3, RZ, RZ, 0x0 ;  /* 0x00000000ff037424 */ /* 0x000fc800078e00ff */
[----:B0-2---:R-:W-:Y:S05]  /*6b20*/  RET.REL.NODEC R2 `(_ZN18transformer_engine6detail38cast_transpose_fused_kernel_notalignedILb0ELb0ELb1EfNS_16CTDBiasDActParamIff13__nv_fp8_e4m3fEELi2ELi8ENS_5EmptyEXadL_ZNS_5sreluIffEET_T0_RKS5_EEEEvT3_mmm) ;  /* 0xffffff9402347950 */ /* 0x005fea0003c3ffff */
.L_x_26704:
        /* <DEDUP_REMOVED lines=13> */
.L_x_29982:


//--------------------- .text._ZN18transformer_engine6detail38cast_transpose_fused_kernel_notalignedILb0ELb0ELb1EfNS_16CTDBiasDActParamIff13__nv_fp8_e5m2fEELi2ELi8ENS_5EmptyEXadL_ZNS_5sreluIffEET_T0_RKS5_EEEEvT3_mmm --------------------------
	.section	.text._ZN18transformer_engine6detail38cast_transpose_fused_kernel_notalignedILb0ELb0ELb1EfNS_16CTDBiasDActParamIff13__nv_fp8_e5m2fEELi2ELi8ENS_5EmptyEXadL_ZNS_5sreluIffEET_T0_RKS5_EEEEvT3_mmm,"ax",@progbits
	.align	128
        .global         _ZN18transformer_engine6detail38cast_transpose_fused_kernel_notalignedILb0ELb0ELb1EfNS_16CTDBiasDActParamIff13__nv_fp8_e5m2fEELi2ELi8ENS_5EmptyEXadL_ZNS_5sreluIffEET_T0_RKS5_EEEEvT3_mmm
        .type           _ZN18transformer_engine6detail38cast_transpose_fused_kernel_notalignedILb0ELb0ELb1EfNS_16CTDBiasDActParamIff13__nv_fp8_e5m2fEELi2ELi8ENS_5EmptyEXadL_ZNS_5sreluIffEET_T0_RKS5_EEEEvT3_mmm,@function
        .size           _ZN18transformer_engine6detail38cast_transpose_fused_kernel_notalignedILb0ELb0ELb1EfNS_16CTDBiasDActParamIff13__nv_fp8_e5m2fEELi2ELi8ENS_5EmptyEXadL_ZNS_5sreluIffEET_T0_RKS5_EEEEvT3_mmm,(.L_x_29984 - _ZN18transformer_engine6detail38cast_transpose_fused_kernel_notalignedILb0ELb0ELb1EfNS_16CTDBiasDActParamIff13__nv_fp8_e5m2fEELi2ELi8ENS_5EmptyEXadL_ZNS_5sreluIffEET_T0_RKS5_EEEEvT3_mmm)
        .other          _ZN18transformer_engine6detail38cast_transpose_fused_kernel_notalignedILb0ELb0ELb1EfNS_16CTDBiasDActParamIff13__nv_fp8_e5m2fEELi2ELi8ENS_5EmptyEXadL_ZNS_5sreluIffEET_T0_RKS5_EEEEvT3_mmm,@"STO_CUDA_ENTRY STV_DEFAULT"
_ZN18transformer_engine6detail38cast_transpose_fused_kernel_notalignedILb0ELb0ELb1EfNS_16CTDBiasDActParamIff13__nv_fp8_e5m2fEELi2ELi8ENS_5EmptyEXadL_ZNS_5sreluIffEET_T0_RKS5_EEEEvT3_mmm:
.text._ZN18transformer_engine6detail38cast_transpose_fused_kernel_notalignedILb0ELb0ELb1EfNS_16CTDBiasDActParamIff13__nv_fp8_e5m2fEELi2ELi8ENS_5EmptyEXadL_ZNS_5sreluIffEET_T0_RKS5_EEEEvT3_mmm:
        /* <DEDUP_REMOVED lines=43> */
.L_x_26705:
[----:B------:R-:W-:-:S07]  /*02b0*/  MOV R4, 0x2d0 ;  /* 0x000002d000047802 */ /* 0x000fce0000000f00 */
[----:B------:R-:W-:Y:S05]  /*02c0*/  CALL.REL.NOINC `($__internal_682_$__cuda_sm20_div_u64) ;  /* 0x0000006000247944 */ /* 0x000fea0003c00000 */
        /* <DEDUP_REMOVED lines=11> */
.L_x_26706:
        /* <DEDUP_REMOVED lines=218> */
[----:B------:R-:W-:Y:S02]  /*1120*/  F2FP.SATFINITE.E5M2.F32.PACK_AB_MERGE_C R50, RZ, R50, RZ ;  /* 0x00000032ff32723e */ /* 0x000fe400048060ff */
[----:B------:R-:W-:Y:S02]  /*1130*/  F2FP.SATFINITE.E5M2.F32.PACK_AB_MERGE_C R51, RZ, R51, RZ ;  /* 0x00000033ff33723e */ /* 0x000fe400048060ff */
        /* <DEDUP_REMOVED lines=10> */
[----:B------:R-:W-:Y:S01]  /*11e0*/  F2FP.SATFINITE.E5M2.F32.PACK_AB_MERGE_C R3, RZ, R0, RZ ;  /* 0x00000000ff03723e */ /* 0x000fe200048060ff */
[----:B------:R-:W-:Y:S01]  /*11f0*/  VIADD R0, R22, 0x2 ;  /* 0x0000000216007836 */ /* 0x000fe20000000000 */
[----:B------:R-:W-:Y:S02]  /*1200*/  F2FP.SATFINITE.E5M2.F32.PACK_AB_MERGE_C R52, RZ, R52, RZ ;  /* 0x00000034ff34723e */ /* 0x000fe400048060ff */
        /* <DEDUP_REMOVED lines=44> */
[----:B------:R-:W-:-:S02]  /*14d0*/  F2FP.SATFINITE.E5M2.F32.PACK_AB_MERGE_C R0, RZ, R0, RZ ;  /* 0x00000000ff00723e */ /* 0x000fc400048060ff */
[----:B------:R-:W-:Y:S02]  /*14e0*/  F2FP.SATFINITE.E5M2.F32.PACK_AB_MERGE_C R39, RZ, R39, RZ ;  /* 0x00000027ff27723e */ /* 0x000fe400048060ff */
[----:B------:R-:W-:Y:S02]  /*14f0*/  F2FP.SATFINITE.E5M2.F32.PACK_AB_MERGE_C R8, RZ, R7, RZ ;  /* 0x00000007ff08723e */ /* 0x000fe400048060ff */
[----:B------:R-:W-:Y:S02]  /*1500*/  FMNMX3 R4, R37, R4, R2, !PT ;  /* 0x0000000425047276 */ /* 0x000fe40007800002 */
[----:B------:R-:W-:Y:S02]  /*1510*/  F2FP.SATFINITE.E5M2.F32.PACK_AB_MERGE_C R7, RZ, R16, RZ ;  /* 0x00000010ff07723e */ /* 0x000fe400048060ff */
[----:B------:R-:W-:Y:S02]  /*1520*/  @!P1 PRMT R43, R39, 0x7604, R0 ;  /* 0x00007604272b9816 */ /* 0x000fe40000000000 */
        /* <DEDUP_REMOVED lines=11> */
.L_x_26708:
[----:B------:R-:W-:Y:S05]  /*15e0*/  BSYNC.RECONVERGENT B0 ;  /* 0x0000000000007941 */ /* 0x000fea0003800200 */
.L_x_26707:
        /* <DEDUP_REMOVED lines=12> */
.L_x_26710:
[----:B------:R-:W-:Y:S05]  /*16b0*/  BSYNC.RECONVERGENT B0 ;  /* 0x0000000000007941 */ /* 0x000fea0003800200 */
.L_x_26709:
        /* <DEDUP_REMOVED lines=31> */
[----:B------:R-:W-:Y:S02]  /*18b0*/  F2FP.SATFINITE.E5M2.F32.PACK_AB_MERGE_C R2, RZ, R2, RZ ;  /* 0x00000002ff02723e */ /* 0x000fe400048060ff */
[----:B------:R-:W-:Y:S02]  /*18c0*/  F2FP.SATFINITE.E5M2.F32.PACK_AB_MERGE_C R28, RZ, R28, RZ ;  /* 0x0000001cff1c723e */ /* 0x000fe400048060ff */
[----:B------:R-:W-:Y:S02]  /*18d0*/  F2FP.SATFINITE.E5M2.F32.PACK_AB_MERGE_C R37, RZ, R37, RZ ;  /* 0x00000025ff25723e */ /* 0x000fe400048060ff */
[----:B------:R-:W-:Y:S02]  /*18e0*/  F2FP.SATFINITE.E5M2.F32.PACK_AB_MERGE_C R29, RZ, R29, RZ ;  /* 0x0000001dff1d723e */ /* 0x000fe400048060ff */
[----:B------:R-:W-:Y:S02]  /*18f0*/  F2FP.SATFINITE.E5M2.F32.PACK_AB_MERGE_C R4, RZ, R4, RZ ;  /* 0x00000004ff04723e */ /* 0x000fe400048060ff */
        /* <DEDUP_REMOVED lines=12> */
.L_x_26712:
[----:B------:R-:W-:Y:S05]  /*19c0*/  BSYNC.RECONVERGENT B0 ;  /* 0x0000000000007941 */ /* 0x000fea0003800200 */
.L_x_26711:
        /* <DEDUP_REMOVED lines=12> */
.L_x_26714:
[----:B------:R-:W-:Y:S05]  /*1a90*/  BSYNC.RECONVERGENT B0 ;  /* 0x0000000000007941 */ /* 0x000fea0003800200 */
.L_x_26713:
        /* <DEDUP_REMOVED lines=12> */
.L_x_26716:
[----:B------:R-:W-:Y:S05]  /*1b60*/  BSYNC.RECONVERGENT B0 ;  /* 0x0000000000007941 */ /* 0x000fea0003800200 */
.L_x_26715:
        /* <DEDUP_REMOVED lines=107> */
[----:B------:R-:W-:Y:S02]  /*2220*/  F2FP.SATFINITE.E5M2.F32.PACK_AB_MERGE_C R50, RZ, R50, RZ ;  /* 0x00000032ff32723e */ /* 0x000fe400048060ff */
[----:B------:R-:W-:Y:S02]  /*2230*/  F2FP.SATFINITE.E5M2.F32.PACK_AB_MERGE_C R51, RZ, R51, RZ ;  /* 0x00000033ff33723e */ /* 0x000fe400048060ff */
        /* <DEDUP_REMOVED lines=20> */
[----:B------:R-:W-:Y:S02]  /*2380*/  F2FP.SATFINITE.E5M2.F32.PACK_AB_MERGE_C R49, RZ, R16, RZ ;  /* 0x00000010ff31723e */ /* 0x000fe400048060ff */
[----:B------:R-:W-:Y:S02]  /*2390*/  F2FP.SATFINITE.E5M2.F32.PACK_AB_MERGE_C R52, RZ, R52, RZ ;  /* 0x00000034ff34723e */ /* 0x000fe400048060ff */
        /* <DEDUP_REMOVED lines=29> */
[----:B------:R-:W-:Y:S02]  /*2570*/  F2FP.SATFINITE.E5M2.F32.PACK_AB_MERGE_C R47, RZ, R47, RZ ;  /* 0x0000002fff2f723e */ /* 0x000fe400048060ff */
[----:B------:R-:W-:-:S02]  /*2580*/  F2FP.SATFINITE.E5M2.F32.PACK_AB_MERGE_C R10, RZ, R10, RZ ;  /* 0x0000000aff0a723e */ /* 0x000fc400048060ff */
[----:B------:R-:W-:Y:S02]  /*2590*/  F2FP.SATFINITE.E5M2.F32.PACK_AB_MERGE_C R11, RZ, R11, RZ ;  /* 0x0000000bff0b723e */ /* 0x000fe400048060ff */
        /* <DEDUP_REMOVED lines=10> */
.L_x_26718:
[----:B------:R-:W-:Y:S05]  /*2640*/  BSYNC.RECONVERGENT B0 ;  /* 0x0000000000007941 */ /* 0x000fea0003800200 */
.L_x_26717:
        /* <DEDUP_REMOVED lines=10> */
.L_x_26720:
[----:B------:R-:W-:Y:S05]  /*26f0*/  BSYNC.RECONVERGENT B0 ;  /* 0x0000000000007941 */ /* 0x000fea0003800200 */
.L_x_26719:
[----:B01----:R-:W-:Y:S02]  /*2700*/  IMAD.U32 R25, RZ, RZ, UR29 ;  /* 0x0000001dff197e24 */ /* 0x003fe4000f8e00ff */
[----:B------:R-:W-:Y:S01]  /*2710*/  FMUL R53, R49, UR22 ;  /* 0x0000001631357c20 */ /* 0x000fe20008400000 */
[----:B------:R-:W-:Y:S02]  /*2720*/  IMAD.U32 R24, RZ, RZ, UR30 ;  /* 0x0000001eff187e24 */ /* 0x000fe4000f8e00ff */
[----:B------:R-:W-:Y:S01]  /*2730*/  FMUL R26, R46, UR22 ;  /* 0x000000162e1a7c20 */ /* 0x000fe20008400000 */
[C---:B------:R-:W-:Y:S01]  /*2740*/  FSETP.GT.AND P4, PT, R12.reuse, RZ, PT ;  /* 0x000000ff0c00720b */ /* 0x040fe20003f84000 */
[----:B------:R-:W-:Y:S01]  /*2750*/  FMUL R12, R12, R12 ;  /* 0x0000000c0c0c7220 */ /* 0x000fe20000400000 */
[----:B------:R-:W-:Y:S01]  /*2760*/  F2FP.SATFINITE.E5M2.F32.PACK_AB_MERGE_C R53, RZ, R53, RZ ;  /* 0x00000035ff35723e */ /* 0x000fe200048060ff */
[----:B------:R-:W-:Y:S01]  /*2770*/  BSSY.RECONVERGENT B0, `(.L_x_26721) ;  /* 0x0000033000007945 */ /* 0x000fe20003800200 */
[----:B------:R-:W-:-:S02]  /*2780*/  @!P1 LEA.HI.X R25, R25, R21, R24, 0x2, P2 ;  /* 0x0000001519199211 */ /* 0x000fc400010f1418 */
[C---:B------:R-:W-:Y:S02]  /*2790*/  @!P1 LEA R24, P0, R48.reuse, UR8, 0x1 ;  /* 0x0000000830189c11 */ /* 0x040fe4000f8008ff */
[----:B------:R-:W-:Y:S02]  /*27a0*/  F2FP.SATFINITE.E5M2.F32.PACK_AB_MERGE_C R26, RZ, R26, RZ ;  /* 0x0000001aff1a723e */ /* 0x000fe400048060ff */
        /* <DEDUP_REMOVED lines=25> */
[----:B------:R-:W-:Y:S02]  /*2940*/  F2FP.SATFINITE.E5M2.F32.PACK_AB_MERGE_C R54, RZ, R54, RZ ;  /* 0x00000036ff36723e */ /* 0x000fe400048060ff */
[----:B------:R-:W-:Y:S01]  /*2950*/  FMNMX3 R12, R14, R23, R17, !PT ;  /* 0x000000170e0c7276 */ /* 0x000fe20007800011 */
[----:B------:R-:W-:Y:S01]  /*2960*/  FMUL R23, R24, UR22 ;  /* 0x0000001618177c20 */ /* 0x000fe20008400000 */
[----:B------:R-:W-:Y:S01]  /*2970*/  FMUL R17, R19, UR22 ;  /* 0x0000001613117c20 */ /* 0x000fe20008400000 */
[C---:B------:R-:W-:Y:S01]  /*2980*/  FMUL R14, R18.reuse, UR22 ;  /* 0x00000016120e7c20 */ /* 0x040fe20008400000 */
[----:B------:R-:W-:Y:S02]  /*2990*/  FMNMX3 R12, R18, R12, R19, !PT ;  /* 0x0000000c120c7276 */ /* 0x000fe40007800013 */
[----:B------:R-:W-:Y:S02]  /*29a0*/  F2FP.SATFINITE.E5M2.F32.PACK_AB_MERGE_C R13, RZ, R13, RZ ;  /* 0x0000000dff0d723e */ /* 0x000fe400048060ff */
[----:B------:R-:W-:-:S02]  /*29b0*/  F2FP.SATFINITE.E5M2.F32.PACK_AB_MERGE_C R48, RZ, R48, RZ ;  /* 0x00000030ff30723e */ /* 0x000fc400048060ff */
        /* <DEDUP_REMOVED lines=14> */
.L_x_26722:
[----:B------:R-:W-:Y:S05]  /*2aa0*/  BSYNC.RECONVERGENT B0 ;  /* 0x0000000000007941 */ /* 0x000fea0003800200 */
.L_x_26721:
        /* <DEDUP_REMOVED lines=12> */
.L_x_26724:
[----:B------:R-:W-:Y:S05]  /*2b70*/  BSYNC.RECONVERGENT B0 ;  /* 0x0000000000007941 */ /* 0x000fea0003800200 */
.L_x_26723:
        /* <DEDUP_REMOVED lines=10> */
.L_x_26726:
[----:B------:R-:W-:Y:S05]  /*2c20*/  BSYNC.RECONVERGENT B0 ;  /* 0x0000000000007941 */ /* 0x000fea0003800200 */
.L_x_26725:
        /* <DEDUP_REMOVED lines=153> */
[----:B------:R-:W-:Y:S02]  /*35c0*/  F2FP.SATFINITE.E5M2.F32.PACK_AB_MERGE_C R45, RZ, R13, RZ ;  /* 0x0000000dff2d723e */ /* 0x000fe400048060ff */
        /* <DEDUP_REMOVED lines=9> */
[----:B------:R-:W-:Y:S02]  /*3660*/  F2FP.SATFINITE.E5M2.F32.PACK_AB_MERGE_C R43, RZ, R6, RZ ;  /* 0x00000006ff2b723e */ /* 0x000fe400048060ff */
[C---:B------:R-:W-:Y:S01]  /*3670*/  FSETP.GT.AND P1, PT, R40.reuse, RZ, PT ;  /* 0x000000ff2800720b */ /* 0x040fe20003f24000 */
[----:B------:R-:W-:Y:S01]  /*3680*/  FMUL R40, R40, R40 ;  /* 0x0000002828287220 */ /* 0x000fe20000400000 */
[----:B------:R-:W-:Y:S01]  /*3690*/  F2FP.SATFINITE.E5M2.F32.PACK_AB_MERGE_C R0, RZ, R0, RZ ;  /* 0x00000000ff00723e */ /* 0x000fe200048060ff */
[----:B------:R-:W-:Y:S01]  /*36a0*/  IMAD R8, R43, 0x100, R8 ;  /* 0x000001002b087824 */ /* 0x000fe200078e0208 */
[----:B------:R-:W-:-:S02]  /*36b0*/  F2FP.SATFINITE.E5M2.F32.PACK_AB_MERGE_C R42, RZ, R7, RZ ;  /* 0x00000007ff2a723e */ /* 0x000fc400048060ff */
        /* <DEDUP_REMOVED lines=31> */
[----:B------:R-:W-:Y:S02]  /*38b0*/  F2FP.SATFINITE.E5M2.F32.PACK_AB_MERGE_C R41, RZ, R41, RZ ;  /* 0x00000029ff29723e */ /* 0x000fe400048060ff */
[----:B------:R-:W-:-:S02]  /*38c0*/  F2FP.SATFINITE.E5M2.F32.PACK_AB_MERGE_C R37, RZ, R37, RZ ;  /* 0x00000025ff25723e */ /* 0x000fc400048060ff */
[----:B------:R-:W-:Y:S02]  /*38d0*/  F2FP.SATFINITE.E5M2.F32.PACK_AB_MERGE_C R40, RZ, R40, RZ ;  /* 0x00000028ff28723e */ /* 0x000fe400048060ff */
[----:B------:R-:W-:Y:S01]  /*38e0*/  F2FP.SATFINITE.E5M2.F32.PACK_AB_MERGE_C R42, RZ, R42, RZ ;  /* 0x0000002aff2a723e */ /* 0x000fe200048060ff */
        /* <DEDUP_REMOVED lines=9> */
.L_x_26728:
[----:B------:R-:W-:Y:S05]  /*3980*/  BSYNC.RECONVERGENT B0 ;  /* 0x0000000000007941 */ /* 0x000fea0003800200 */
.L_x_26727:
        /* <DEDUP_REMOVED lines=10> */
.L_x_26730:
[----:B------:R-:W-:Y:S05]  /*3a30*/  BSYNC.RECONVERGENT B0 ;  /* 0x0000000000007941 */ /* 0x000fea0003800200 */
.L_x_26729:
        /* <DEDUP_REMOVED lines=15> */
[----:B------:R-:W-:Y:S01]  /*3b30*/  F2FP.SATFINITE.E5M2.F32.PACK_AB_MERGE_C R13, RZ, R13, RZ ;  /* 0x0000000dff0d723e */ /* 0x000fe200048060ff */
[----:B------:R-:W-:Y:S01]  /*3b40*/  BSSY.RECONVERGENT B0, `(.L_x_26731) ;  /* 0x0000087000007945 */ /* 0x000fe20003800200 */
[----:B------:R-:W-:-:S02]  /*3b50*/  F2FP.SATFINITE.E5M2.F32.PACK_AB_MERGE_C R46, RZ, R46, RZ ;  /* 0x0000002eff2e723e */ /* 0x000fc400048060ff */
        /* <DEDUP_REMOVED lines=8> */
[----:B------:R-:W-:Y:S01]  /*3be0*/  F2FP.SATFINITE.E5M2.F32.PACK_AB_MERGE_C R36, RZ, R36, RZ ;  /* 0x00000024ff24723e */ /* 0x000fe200048060ff */
[----:B------:R0:W-:Y:S01]  /*3bf0*/  @!P0 STG.E.U16 desc[UR26][R44.64], R7 ;  /* 0x000000072c008986 */ /* 0x0001e2000c10151a */
[----:B------:R-:W-:-:S02]  /*3c00*/  F2FP.SATFINITE.E5M2.F32.PACK_AB_MERGE_C R14, RZ, R14, RZ ;  /* 0x0000000eff0e723e */ /* 0x000fc400048060ff */
[----:B------:R-:W-:Y:S02]  /*3c10*/  F2FP.SATFINITE.E5M2.F32.PACK_AB_MERGE_C R0, RZ, R0, RZ ;  /* 0x00000000ff00723e */ /* 0x000fe400048060ff */
        /* <DEDUP_REMOVED lines=38> */
[----:B------:R-:W-:Y:S02]  /*3e80*/  F2FP.SATFINITE.E5M2.F32.PACK_AB_MERGE_C R59, RZ, R59, RZ ;  /* 0x0000003bff3b723e */ /* 0x000fe400048060ff */
[C---:B------:R-:W-:Y:S01]  /*3e90*/  FSETP.GT.AND P3, PT, R25.reuse, RZ, PT ;  /* 0x000000ff1900720b */ /* 0x040fe20003f64000 */
[----:B------:R-:W-:Y:S01]  /*3ea0*/  FMUL R25, R25, R25 ;  /* 0x0000001919197220 */ /* 0x000fe20000400000 */
[----:B------:R-:W-:-:S02]  /*3eb0*/  FSEL R34, R34, RZ, P1 ;  /* 0x000000ff22227208 */ /* 0x000fc40000800000 */
[----:B------:R-:W-:Y:S02]  /*3ec0*/  F2FP.SATFINITE.E5M2.F32.PACK_AB_MERGE_C R55, RZ, R55, RZ ;  /* 0x00000037ff37723e */ /* 0x000fe400048060ff */
[----:B------:R-:W-:Y:S01]  /*3ed0*/  FSEL R22, R22, RZ, P4 ;  /* 0x000000ff16167208 */ /* 0x000fe20002000000 */
[----:B------:R-:W-:Y:S01]  /*3ee0*/  FMUL R45, R34, UR22 ;  /* 0x00000016222d7c20 */ /* 0x000fe20008400000 */
[----:B0-----:R-:W-:Y:S02]  /*3ef0*/  LEA R37, R33, R30, 0x18 ;  /* 0x0000001e21257211 */ /* 0x001fe400078ec0ff */
[----:B------:R-:W-:Y:S02]  /*3f00*/  FSEL R25, R25, RZ, P3 ;  /* 0x000000ff19197208 */ /* 0x000fe40001800000 */
[----:B-1----:R-:W-:Y:S02]  /*3f10*/  SHF.R.U32.HI R35, RZ, 0x5, R8 ;  /* 0x00000005ff237819 */ /* 0x002fe40000011608 */
[----:B------:R-:W-:-:S02]  /*3f20*/  LOP3.LUT R38, R8, 0x1f, RZ, 0xc0, !PT ;  /* 0x0000001f08267812 */ /* 0x000fc400078ec0ff */
[----:B------:R-:W-:Y:S01]  /*3f30*/  F2FP.SATFINITE.E5M2.F32.PACK_AB_MERGE_C R45, RZ, R45, RZ ;  /* 0x0000002dff2d723e */ /* 0x000fe200048060ff */
        /* <DEDUP_REMOVED lines=43> */
[----:B------:R-:W-:Y:S02]  /*41f0*/  F2FP.SATFINITE.E5M2.F32.PACK_AB_MERGE_C R3, RZ, R3, RZ ;  /* 0x00000003ff03723e */ /* 0x000fe400048060ff */
[C---:B------:R-:W-:Y:S01]  /*4200*/  FMNMX R11, R24.reuse, R11, !PT ;  /* 0x0000000b180b7209 */ /* 0x040fe20007800000 */
[----:B------:R-:W-:Y:S01]  /*4210*/  FMUL R2, R24, UR22 ;  /* 0x0000001618027c20 */ /* 0x000fe20008400000 */
[----:B------:R-:W-:Y:S02]  /*4220*/  F2FP.SATFINITE.E5M2.F32.PACK_AB_MERGE_C R12, RZ, R12, RZ ;  /* 0x0000000cff0c723e */ /* 0x000fe400048060ff */
[----:B------:R-:W-:Y:S02]  /*4230*/  FMNMX3 R34, R25, R11, R22, !PT ;  /* 0x0000000b19227276 */ /* 0x000fe40007800016 */
[----:B------:R-:W-:Y:S02]  /*4240*/  F2FP.SATFINITE.E5M2.F32.PACK_AB_MERGE_C R22, RZ, R53, RZ ;  /* 0x00000035ff16723e */ /* 0x000fe400048060ff */
[----:B------:R-:W-:Y:S01]  /*4250*/  F2FP.SATFINITE.E5M2.F32.PACK_AB_MERGE_C R24, RZ, R2, RZ ;  /* 0x00000002ff18723e */ /* 0x000fe200048060ff */
[----:B------:R-:W-:Y:S01]  /*4260*/  IMAD.U32 R2, R12, 0x10000, RZ ;  /* 0x000100000c027824 */ /* 0x000fe200078e00ff */
[----:B------:R-:W-:-:S02]  /*4270*/  @!P1 PRMT R13, R22, 0x7604, R3 ;  /* 0x00007604160d9816 */ /* 0x000fc40000000003 */
[----:B------:R-:W-:Y:S02]  /*4280*/  LOP3.LUT R3, R3, 0xff, RZ, 0xc0, !PT ;  /* 0x000000ff03037812 */ /* 0x000fe400078ec0ff */
[----:B------:R-:W-:Y:S02]  /*4290*/  LOP3.LUT R22, R22, 0xff, RZ, 0xc0, !PT ;  /* 0x000000ff16167812 */ /* 0x000fe400078ec0ff */
[----:B------:R-:W-:Y:S01]  /*42a0*/  F2FP.SATFINITE.E5M2.F32.PACK_AB_MERGE_C R11, RZ, R10, RZ ;  /* 0x0000000aff0b723e */ /* 0x000fe200048060ff */
        /* <DEDUP_REMOVED lines=16> */
.L_x_26732:
[----:B------:R-:W-:Y:S05]  /*43b0*/  BSYNC.RECONVERGENT B0 ;  /* 0x0000000000007941 */ /* 0x000fea0003800200 */
.L_x_26731:
        /* <DEDUP_REMOVED lines=36> */
.L_x_26734:
[----:B------:R-:W-:Y:S05]  /*4600*/  BSYNC.RECONVERGENT B0 ;  /* 0x0000000000007941 */ /* 0x000fea0003800200 */
.L_x_26733:
[----:B------:R-:W-:Y:S01]  /*4610*/  FMUL R42, R4, UR22 ;  /* 0x00000016042a7c20 */ /* 0x000fe20008400000 */
[----:B------:R-:W-:Y:S01]  /*4620*/  F2FP.SATFINITE.E5M2.F32.PACK_AB_MERGE_C R14, RZ, R21, RZ ;  /* 0x00000015ff0e723e */ /* 0x000fe200048060ff */
[----:B------:R-:W-:Y:S01]  /*4630*/  FMUL R44, R20, UR22 ;  /* 0x00000016142c7c20 */ /* 0x000fe20008400000 */
[----:B------:R-:W-:Y:S01]  /*4640*/  F2FP.SATFINITE.E5M2.F32.PACK_AB_MERGE_C R36, RZ, R36, RZ ;  /* 0x00000024ff24723e */ /* 0x000fe200048060ff */
[----:B------:R-:W-:Y:S01]  /*4650*/  BSSY.RECONVERGENT B0, `(.L_x_26735) ;  /* 0x000001d000007945 */ /* 0x000fe20003800200 */
[----:B------:R-:W-:Y:S01]  /*4660*/  FSEL R40, R40, RZ, P6 ;  /* 0x000000ff28287208 */ /* 0x000fe20003000000 */
[----:B------:R-:W-:Y:S01]  /*4670*/  IMAD.IADD R47, R8, 0x1, -R47 ;  /* 0x00000001082f7824 */ /* 0x000fe200078e0a2f */
[----:B------:R-:W-:Y:S02]  /*4680*/  LOP3.LUT R3, R14, 0xff, RZ, 0xc0, !PT ;  /* 0x000000ff0e037812 */ /* 0x000fe400078ec0ff */
[----:B------:R-:W-:Y:S01]  /*4690*/  PRMT R2, R36, 0x7104, RZ ;  /* 0x0000710424027816 */ /* 0x000fe200000000ff */
[----:B------:R-:W-:Y:S01]  /*46a0*/  FMUL R46, R40, UR22 ;  /* 0x00000016282e7c20 */ /* 0x000fe20008400000 */
[----:B------:R-:W-:-:S02]  /*46b0*/  F2FP.SATFINITE.E5M2.F32.PACK_AB_MERGE_C R42, RZ, R42, RZ ;  /* 0x0000002aff2a723e */ /* 0x000fc400048060ff */
[----:B------:R-:W-:Y:S02]  /*46c0*/  LOP3.LUT R3, R3, 0xff00, R2, 0xf8, !PT ;  /* 0x0000ff0003037812 */ /* 0x000fe400078ef802 */
[----:B------:R-:W-:Y:S01]  /*46d0*/  F2FP.SATFINITE.E5M2.F32.PACK_AB_MERGE_C R44, RZ, R44, RZ ;  /* 0x0000002cff2c723e */ /* 0x000fe200048060ff */
[----:B------:R-:W-:Y:S01]  /*46e0*/  IMAD.U32 R2, R42, 0x10000, RZ ;  /* 0x000100002a027824 */ /* 0x000fe200078e00ff */
[----:B------:R-:W-:-:S04]  /*46f0*/  F2FP.SATFINITE.E5M2.F32.PACK_AB_MERGE_C R46, RZ, R46, RZ ;  /* 0x0000002eff2e723e */ /* 0x000fc800048060ff */
        /* <DEDUP_REMOVED lines=18> */
.L_x_26736:
[----:B------:R-:W-:Y:S05]  /*4820*/  BSYNC.RECONVERGENT B0 ;  /* 0x0000000000007941 */ /* 0x000fea0003800200 */
.L_x_26735:
        /* <DEDUP_REMOVED lines=28> */
[----:B------:R-:W-:Y:S02]  /*49f0*/  F2FP.SATFINITE.E5M2.F32.PACK_AB_MERGE_C R23, RZ, R23, RZ ;  /* 0x00000017ff17723e */ /* 0x000fe400048060ff */
        /* <DEDUP_REMOVED lines=11> */
.L_x_26738:
[----:B------:R-:W-:Y:S05]  /*4ab0*/  BSYNC.RECONVERGENT B0 ;  /* 0x0000000000007941 */ /* 0x000fea0003800200 */
.L_x_26737:
[----:B------:R-:W-:Y:S01]  /*4ac0*/  BSSY.RECONVERGENT B0, `(.L_x_26739) ;  /* 0x000000b000007945 */ /* 0x000fe20003800200 */
[----:B0-----:R-:W-:-:S03]  /*4ad0*/  F2FP.SATFINITE.E5M2.F32.PACK_AB_MERGE_C R15, RZ, R18, RZ ;  /* 0x00000012ff0f723e */ /* 0x001fc600048060ff */
        /* <DEDUP_REMOVED lines=9> */
.L_x_26740:
[----:B------:R-:W-:Y:S05]  /*4b70*/  BSYNC.RECONVERGENT B0 ;  /* 0x0000000000007941 */ /* 0x000fea0003800200 */
.L_x_26739:
[----:B------:R-:W-:Y:S01]  /*4b80*/  FMUL R27, R0, UR22 ;  /* 0x00000016001b7c20 */ /* 0x000fe20008400000 */
[C---:B------:R-:W-:Y:S01]  /*4b90*/  FSETP.GT.AND P0, PT, R49.reuse, RZ, PT ;  /* 0x000000ff3100720b */ /* 0x040fe20003f04000 */
[----:B------:R-:W-:Y:S01]  /*4ba0*/  FMUL R49, R49, R49 ;  /* 0x0000003131317220 */ /* 0x000fe20000400000 */
[C---:B------:R-:W-:Y:S01]  /*4bb0*/  FSETP.GT.AND P2, PT, R51.reuse, RZ, PT ;  /* 0x000000ff3300720b */ /* 0x040fe20003f44000 */
[----:B------:R-:W-:Y:S01]  /*4bc0*/  FMUL R51, R51, R51 ;  /* 0x0000003333337220 */ /* 0x000fe20000400000 */
[----:B------:R-:W-:Y:S01]  /*4bd0*/  F2FP.SATFINITE.E5M2.F32.PACK_AB_MERGE_C R27, RZ, R27, RZ ;  /* 0x0000001bff1b723e */ /* 0x000fe200048060ff */
        /* <DEDUP_REMOVED lines=11> */
[----:B------:R-:W-:Y:S01]  /*4c90*/  F2FP.SATFINITE.E5M2.F32.PACK_AB_MERGE_C R45, RZ, R0, RZ ;  /* 0x00000000ff2d723e */ /* 0x000fe200048060ff */
        /* <DEDUP_REMOVED lines=11> */
.L_x_26742:
[----:B------:R-:W-:Y:S05]  /*4d50*/  BSYNC.RECONVERGENT B0 ;  /* 0x0000000000007941 */ /* 0x000fea0003800200 */
.L_x_26741:
[----:B------:R-:W-:Y:S01]  /*4d60*/  BSSY.RECONVERGENT B0, `(.L_x_26743) ;  /* 0x000000f000007945 */ /* 0x000fe20003800200 */
[----:B------:R-:W-:Y:S01]  /*4d70*/  FMUL R0, R25, UR22 ;  /* 0x0000001619007c20 */ /* 0x000fe20008400000 */
[----:B------:R-:W-:Y:S01]  /*4d80*/  IMAD.U32 R23, R23, 0x10000, RZ ;  /* 0x0001000017177824 */ /* 0x000fe200078e00ff */
[----:B0-----:R-:W-:Y:S01]  /*4d90*/  F2FP.SATFINITE.E5M2.F32.PACK_AB_MERGE_C R21, RZ, R14, RZ ;  /* 0x0000000eff15723e */ /* 0x001fe200048060ff */
        /* <DEDUP_REMOVED lines=11> */
.L_x_26744:
[----:B------:R-:W-:Y:S05]  /*4e50*/  BSYNC.RECONVERGENT B0 ;  /* 0x0000000000007941 */ /* 0x000fea0003800200 */
.L_x_26743:
[----:B------:R-:W-:Y:S01]  /*4e60*/  BSSY.RECONVERGENT B0, `(.L_x_26745) ;  /* 0x000000e000007945 */ /* 0x000fe20003800200 */
[----:B-1----:R-:W-:Y:S02]  /*4e70*/  LOP3.LUT R12, R27, 0xff, RZ, 0xc0, !PT ;  /* 0x000000ff1b0c7812 */ /* 0x002fe400078ec0ff */
[----:B------:R-:W-:Y:S02]  /*4e80*/  PRMT R45, R45, 0x7104, RZ ;  /* 0x000071042d2d7816 */ /* 0x000fe400000000ff */
[----:B------:R-:W-:Y:S02]  /*4e90*/  LOP3.LUT R23, R23, 0xff0000, RZ, 0xc0, !PT ;  /* 0x00ff000017177812 */ /* 0x000fe400078ec0ff */
[----:B0-----:R-:W-:Y:S01]  /*4ea0*/  F2FP.SATFINITE.E5M2.F32.PACK_AB_MERGE_C R13, RZ, R0, RZ ;  /* 0x00000000ff0d723e */ /* 0x001fe200048060ff */
        /* <DEDUP_REMOVED lines=9> */
.L_x_26746:
[----:B------:R-:W-:Y:S05]  /*4f40*/  BSYNC.RECONVERGENT B0 ;  /* 0x0000000000007941 */ /* 0x000fea0003800200 */
.L_x_26745:
        /* <DEDUP_REMOVED lines=38> */
.L_x_26751:
        /* <DEDUP_REMOVED lines=48> */
.L_x_26750:
[----:B------:R-:W-:Y:S05]  /*54b0*/  BSYNC.RECONVERGENT B1 ;  /* 0x0000000000017941 */ /* 0x000fea0003800200 */
.L_x_26749:
        /* <DEDUP_REMOVED lines=35> */
.L_x_26748:
[----:B------:R-:W-:Y:S05]  /*56f0*/  BSYNC.RECONVERGENT B0 ;  /* 0x0000000000007941 */ /* 0x000fea0003800200 */
.L_x_26747:
        /* <DEDUP_REMOVED lines=26> */
.L_x_26756:
        /* <DEDUP_REMOVED lines=48> */
.L_x_26755:
[----:B------:R-:W-:Y:S05]  /*5ba0*/  BSYNC.RECONVERGENT B1 ;  /* 0x0000000000017941 */ /* 0x000fea0003800200 */
.L_x_26754:
        /* <DEDUP_REMOVED lines=35> */
.L_x_26753:
[----:B------:R-:W-:Y:S05]  /*5de0*/  BSYNC.RECONVERGENT B0 ;  /* 0x0000000000007941 */ /* 0x000fea0003800200 */
.L_x_26752:
        /* <DEDUP_REMOVED lines=39> */
.L_x_26765:
[----:B------:R-:W-:Y:S02]  /*6060*/  ISETP.NE.AND P0, PT, R8, RZ, PT ;  /* 0x000000ff0800720c */ /* 0x000fe40003f05270 */
[----:B-1----:R-:W-:-:S11]  /*6070*/  FMNMX R5, R2, R5, !PT ;  /* 0x0000000502057209 */ /* 0x002fd60007800000 */
[----:B------:R-:W-:Y:S05]  /*6080*/  @P0 BRA `(.L_x_26758) ;  /* 0x0000000000080947 */ /* 0x000fea0003800000 */
[----:B0-----:R-:W0:Y:S02]  /*6090*/  LDC.64 R2, c[0x0][0x3a8] ;  /* 0x0000ea00ff027b82 */ /* 0x001e240000000a00 */
[----:B0-----:R1:W-:Y:S02]  /*60a0*/  REDG.E.MAX.S32.STRONG.GPU desc[UR26][R2.64], R5 ;  /* 0x000000050200798e */ /* 0x0013e4000d12e31a */
.L_x_26758:
[----:B------:R-:W-:Y:S05]  /*60b0*/  BSYNC B0 ;  /* 0x0000000000007941 */ /* 0x000fea0003800000 */
.L_x_26757:
        /* <DEDUP_REMOVED lines=11> */
[----:B-1----:R-:W-:Y:S05]  /*6170*/  CALL.REL.NOINC `($__internal_683_$__cuda_sm20_rcp_rn_f32_slowpath) ;  /* 0x0000000400987944 */ /* 0x002fea0003c00000 */
[----:B------:R-:W-:Y:S05]  /*6180*/  BRA `(.L_x_26761) ;  /* 0x0000000000147947 */ /* 0x000fea0003800000 */
.L_x_26760:
[----:B01----:R-:W0:Y:S01]  /*6190*/  MUFU.RCP R5, UR22 ;  /* 0x0000001600057d08 */ /* 0x003e220008001000 */
[----:B------:R-:W-:-:S04]  /*61a0*/  IMAD.U32 R0, RZ, RZ, UR22 ;  /* 0x00000016ff007e24 */ /* 0x000fc8000f8e00ff */
[----:B0-----:R-:W-:-:S04]  /*61b0*/  FFMA R0, R5, R0, -1 ;  /* 0xbf80000005007423 */ /* 0x001fc80000000000 */
[----:B------:R-:W-:-:S04]  /*61c0*/  FADD.FTZ R0, -R0, -RZ ;  /* 0x800000ff00007221 */ /* 0x000fc80000010100 */
[----:B------:R-:W-:-:S07]  /*61d0*/  FFMA R5, R5, R0, R5 ;  /* 0x0000000005057223 */ /* 0x000fce0000000005 */
.L_x_26761:
[----:B------:R-:W0:Y:S02]  /*61e0*/  LDC.64 R2, c[0x0][0x3b0] ;  /* 0x0000ec00ff027b82 */ /* 0x000e240000000a00 */
[----:B0-----:R-:W-:Y:S01]  /*61f0*/  STG.E desc[UR26][R2.64], R5 ;  /* 0x0000000502007986 */ /* 0x001fe2000c10191a */
[----:B------:R-:W-:Y:S05]  /*6200*/  EXIT ;  /* 0x000000000000794d */ /* 0x000fea0003800000 */
.L_x_26759:
[----:B------:R-:W-:Y:S02]  /*6210*/  IMAD.MOV.U32 R7, RZ, RZ, 0x4 ;  /* 0x00000004ff077424 */ /* 0x000fe400078e00ff */
[----:B------:R-:W-:Y:S02]  /*6220*/  IMAD.MOV.U32 R9, RZ, RZ, 0x1f ;  /* 0x0000001fff097424 */ /* 0x000fe400078e00ff */
[----:B------:R-:W-:-:S07]  /*6230*/  IMAD.MOV.U32 R4, RZ, RZ, -0x1 ;  /* 0xffffffffff047424 */ /* 0x000fce00078e00ff */
[----:B01----:R-:W-:Y:S05]  /*6240*/  WARPSYNC.COLLECTIVE R4, `(.L_x_26762) ;  /* 0x0000000004087348 */ /* 0x003fea0003c00000 */
[----:B-1----:R1:W2:Y:S02]  /*6250*/  SHFL.DOWN P0, R5, R0, R7, R9 ;  /* 0x0800000700057389 */ /* 0x0022a40000000009 */
[----:B012---:R-:W-:Y:S05]  /*6260*/  ENDCOLLECTIVE ;  /* 0x000000000000791b */ /* 0x007fea0003800000 */
.L_x_26762:
[----:B------:R-:W-:Y:S02]  /*6270*/  IMAD.MOV.U32 R7, RZ, RZ, 0x2 ;  /* 0x00000002ff077424 */ /* 0x000fe400078e00ff */
[----:B------:R-:W-:-:S05]  /*6280*/  IMAD.MOV.U32 R3, RZ, RZ, R5 ;  /* 0x000000ffff037224 */ /* 0x000fca00078e0005 */
[----:B------:R-:W-:-:S05]  /*6290*/  FMNMX R3, R3, R0, !PT ;  /* 0x0000000003037209 */ /* 0x000fca0007800000 */
[----:B------:R-:W-:-:S07]  /*62a0*/  IMAD.MOV.U32 R0, RZ, RZ, R3 ;  /* 0x000000ffff007224 */ /* 0x000fce00078e0003 */
[----:B------:R-:W-:Y:S05]  /*62b0*/  WARPSYNC.COLLECTIVE R4, `(.L_x_26763) ;  /* 0x0000000004087348 */ /* 0x000fea0003c00000 */
[----:B------:R0:W1:Y:S02]  /*62c0*/  SHFL.DOWN P0, R5, R0, R7, R9 ;  /* 0x0800000700057389 */ /* 0x0000640000000009 */
[----:B01----:R-:W-:Y:S05]  /*62d0*/  ENDCOLLECTIVE ;  /* 0x000000000000791b */ /* 0x003fea0003800000 */
.L_x_26763:
[----:B------:R-:W-:Y:S02]  /*62e0*/  IMAD.MOV.U32 R7, RZ, RZ, 0x1 ;  /* 0x00000001ff077424 */ /* 0x000fe400078e00ff */
[----:B------:R-:W-:-:S05]  /*62f0*/  IMAD.MOV.U32 R2, RZ, RZ, R5 ;  /* 0x000000ffff027224 */ /* 0x000fca00078e0005 */
[----:B------:R-:W-:-:S05]  /*6300*/  FMNMX R2, R3, R2, !PT ;  /* 0x0000000203027209 */ /* 0x000fca0007800000 */
[----:B------:R-:W-:-:S07]  /*6310*/  IMAD.MOV.U32 R0, RZ, RZ, R2 ;  /* 0x000000ffff007224 */ /* 0x000fce00078e0002 */
[----:B------:R-:W-:Y:S05]  /*6320*/  WARPSYNC.COLLECTIVE R4, `(.L_x_26764) ;  /* 0x0000000004087348 */ /* 0x000fea0003c00000 */
[----:B------:R0:W1:Y:S02]  /*6330*/  SHFL.DOWN P0, R5, R0, R7, R9 ;  /* 0x0800000700057389 */ /* 0x0000640000000009 */
[----:B01----:R-:W-:Y:S05]  /*6340*/  ENDCOLLECTIVE ;  /* 0x000000000000791b */ /* 0x003fea0003800000 */
.L_x_26764:
[----:B------:R-:W-:Y:S05]  /*6350*/  BRA `(.L_x_26765) ;  /* 0xfffffffc00407947 */ /* 0x000fea000383ffff */
        .weak           $__internal_682_$__cuda_sm20_div_u64
        .type           $__internal_682_$__cuda_sm20_div_u64,@function
        .size           $__internal_682_$__cuda_sm20_div_u64,($__internal_683_$__cuda_sm20_rcp_rn_f32_slowpath - $__internal_682_$__cuda_sm20_div_u64)
$__internal_682_$__cuda_sm20_div_u64:
        /* <DEDUP_REMOVED lines=71> */
[----:B------:R-:W-:Y:S11]  /*67d0*/  RET.REL.NODEC R2 `(_ZN18transformer_engine6detail38cast_transpose_fused_kernel_notalignedILb0ELb0ELb1EfNS_16CTDBiasDActParamIff13__nv_fp8_e5m2fEELi2ELi8ENS_5EmptyEXadL_ZNS_5sreluIffEET_T0_RKS5_EEEEvT3_mmm) ;  /* 0xffffff9802087950 */ /* 0x000ff60003c3ffff */
        .weak           $__internal_683_$__cuda_sm20_rcp_rn_f32_slowpath
        .type           $__internal_683_$__cuda_sm20_rcp_rn_f32_slowpath,@function
        .size           $__internal_683_$__cuda_sm20_rcp_rn_f32_slowpath,(.L_x_29984 - $__internal_683_$__cuda_sm20_rcp_rn_f32_slowpath)
$__internal_683_$__cuda_sm20_rcp_rn_f32_slowpath:
        /* <DEDUP_REMOVED lines=15> */
.L_x_26766:
        /* <DEDUP_REMOVED lines=33> */
.L_x_26768:
[----:B------:R0:W1:Y:S02]  /*6ae0*/  MUFU.RCP R2, R0 ;  /* 0x0000000000027308 */ /* 0x0000640000001000 */
.L_x_26767:
[----:B-1-3--:R-:W-:Y:S02]  /*6af0*/  IMAD.MOV.U32 R5, RZ, RZ, R2 ;  /* 0x000000ffff057224 */ /* 0x00afe400078e0002 */
[----:B------:R-:W-:Y:S02]  /*6b00*/  IMAD.MOV.U32 R2, RZ, RZ, R7 ;  /* 0x000000ffff027224 */ /* 0x000fe400078e0007 */
[----:B------:R-:W-:-:S04]  /*6b10*/  IMAD.MOV.U32 R3, RZ, RZ, 0x0 ;  /* 0x00000000ff037424 */ /* 0x000fc800078e00ff */
[----:B0-2---:R-:W-:Y:S05]  /*6b20*/  RET.REL.NODEC R2 `(_ZN18transformer_engine6detail38cast_transpose_fused_kernel_notalignedILb0ELb0ELb1EfNS_16CTDBiasDActParamIff13__nv_fp8_e5m2fEELi2ELi8ENS_5EmptyEXadL_ZNS_5sreluIffEET_T0_RKS5_EEEEvT3_mmm) ;  /* 0xffffff9402347950 */ /* 0x005fea0003c3ffff */
.L_x_26769:
        /* <DEDUP_REMOVED lines=13> */
.L_x_29984:


//--------------------- .text._ZN18transformer_engine6detail38cast_transpose_fused_kernel_notalignedILb0ELb0ELb1EfNS_16CTDBiasDActParamIff13__nv_bfloat16fEELi2ELi4ENS_5EmptyEXadL_ZNS_5sreluIffEET_T0_RKS5_EEEEvT3_mmm --------------------------
	.section	.text._ZN18transformer_engine6detail38cast_transpose_fused_kernel_notalignedILb0ELb0ELb1EfNS_16CTDBiasDActParamIff13__nv_bfloat16fEELi2ELi4ENS_5EmptyEXadL_ZNS_5sreluIffEET_T0_RKS5_EEEEvT3_mmm,"ax",@progbits
	.align	128
        .global         _ZN18transformer_engine6detail38cast_transpose_fused_kernel_notalignedILb0ELb0ELb1EfNS_16CTDBiasDActParamIff13__nv_bfloat16fEELi2ELi4ENS_5EmptyEXadL_ZNS_5sreluIffEET_T0_RKS5_EEEEvT3_mmm
        .type           _ZN18transformer_engine6detail38cast_transpose_fused_kernel_notalignedILb0ELb0ELb1EfNS_16CTDBiasDActParamIff13__nv_bfloat16fEELi2ELi4ENS_5EmptyEXadL_ZNS_5sreluIffEET_T0_RKS5_EEEEvT3_mmm,@function
        .size           _ZN18transformer_engine6detail38cast_transpose_fused_kernel_notalignedILb0ELb0ELb1EfNS_16CTDBiasDActParamIff13__nv_bfloat16fEELi2ELi4ENS_5EmptyEXadL_ZNS_5sreluIffEET_T0_RKS5_EEEEvT3_mmm,(.L_x_29986 - _ZN18transformer_engine6detail38cast_transpose_fused_kernel_notalignedILb0ELb0ELb1EfNS_16CTDBiasDActParamIff13__nv_bfloat16fEELi2ELi4ENS_5EmptyEXadL_ZNS_5sreluIffEET_T0_RKS5_EEEEvT3_mmm)
        .other          _ZN18transformer_engine6detail38cast_transpose_fused_kernel_notalignedILb0ELb0ELb1EfNS_16CTDBiasDActParamIff13__nv_bfloat16fEELi2ELi4ENS_5EmptyEXadL_ZNS_5sreluIffEET_T0_RKS5_EEEEvT3_mmm,@"STO_CUDA_ENTRY STV_DEFAULT"
_ZN18transformer_engine6detail38cast_transpose_fused_kernel_notalignedILb0ELb0ELb1EfNS_16CTDBiasDActParamIff13__nv_bfloat16fEELi2ELi4ENS_5EmptyEXadL_ZNS_5sreluIffEET_T0_RKS5_EEEEvT3_mmm:
.text._ZN18transformer_engine6detail38cast_transpose_fused_kernel_notalignedILb0ELb0ELb1EfNS_16CTDBiasDActParamIff13__nv_bfloat16fEELi2ELi4ENS_5EmptyEXadL_ZNS_5sreluIffEET_T0_RKS5_EEEEvT3_mmm:
        /* <DEDUP_REMOVED lines=43> */
.L_x_26770:
[----:B------:R-:W-:-:S07]  /*02b0*/  MOV R4, 0x2d0 ;  /* 0x000002d000047802 */ /* 0x000fce0000000f00 */
[----:B------:R-:W-:Y:S05]  /*02c0*/  CALL.REL.NOINC `($__internal_684_$__cuda_sm20_div_u64) ;  /* 0x0000003800cc7944 */ /* 0x000fea0003c00000 */
        /* <DEDUP_REMOVED lines=11> */
.L_x_26771:
        /* <DEDUP_REMOVED lines=42> */
[----:B---3--:R-:W-:Y:S02]  /*0620*/  ULEA UR22, UP1, UR18, UR22, 0x2 ;  /* 0x0000001612167291 */ /* 0x008fe4000f8210ff */
[----:B------:R-:W-:-:S04]  /*0630*/  ULEA.HI.X UR19, UR8, UR19, UR9, 0x7, UP0 ;  /* 0x0000001308137291 */ /* 0x000fc800080f3c09 */
[----:B------:R-:W-:Y:S01]  /*0640*/  ULEA.HI.X UR23, UR18, UR23, UR19, 0x2, UP1 ;  /* 0x0000001712177291 */ /* 0x000fe200088f1413 */
[----:B------:R-:W-:Y:S02]  /*0650*/  @P1 LEA R8, P2, R4, UR22, 0x3 ;  /* 0x0000001604081c11 */ /* 0x000fe4000f8418ff */
[----:B------:R-:W-:-:S03]  /*0660*/  CS2R R6, SRZ ;  /* 0x0000000000067805 */ /* 0x000fc6000001ff00 */
[C---:B------:R-:W-:Y:S02]  /*0670*/  @P1 LEA.HI.X R9, R4.reuse, UR23, R5, 0x3, P2 ;  /* 0x0000001704091c11 */ /* 0x040fe400090f1c05 */
[----:B------:R-:W-:Y:S01]  /*0680*/  @P1 IADD3 R11, P2, PT, R4, UR29, RZ ;  /* 0x0000001d040b1c10 */ /* 0x000fe2000ff5e0ff */
[----:B0-----:R0:W2:Y:S03]  /*0690*/  @P0 LDG.E R0, desc[UR24][R2.64] ;  /* 0x0000001802000981 */ /* 0x0010a6000c1e1900 */
[----:B------:R-:W-:Y:S01]  /*06a0*/  @P1 IADD3.X R12, PT, PT, R5, UR30, RZ, P2, !PT ;  /* 0x0000001e050c1c10 */ /* 0x000fe200097fe4ff */
[----:B------:R1:W3:Y:S01]  /*06b0*/  @P1 LDG.E.64 R6, desc[UR24][R8.64] ;  /* 0x0000001808061981 */ /* 0x0002e2000c1e1b00 */
[C---:B------:R-:W-:Y:S02]  /*06c0*/  @P1 LEA R10, P2, R11.reuse, UR22, 0x3 ;  /* 0x000000160b0a1c11 */ /* 0x040fe4000f8418ff */
[----:B------:R-:W-:Y:S01]  /*06d0*/  CS2R R14, SRZ ;  /* 0x00000000000e7805 */ /* 0x000fe2000001ff00 */
[----:B------:R-:W-:Y:S01]  /*06e0*/  VOTEU.ANY UP0, P1 ;  /* 0x0000000000ff7886 */ /* 0x000fe20000800100 */
[----:B------:R-:W-:Y:S01]  /*06f0*/  IMAD.U32 R13, RZ, RZ, UR29 ;  /* 0x0000001dff0d7e24 */ /* 0x000fe2000f8e00ff */
[----:B------:R-:W-:-:S03]  /*0700*/  @P1 LEA.HI.X R11, R11, UR23, R12, 0x3, P2 ;  /* 0x000000170b0b1c11 */ /* 0x000fc600090f1c0c */
[----:B------:R-:W-:Y:S01]  /*0710*/  @UP0 UIMAD UR10, UR30, 0x3, URZ ;  /* 0x000000031e0a08a4 */ /* 0x000fe2000f8e02ff */
[----:B0-----:R-:W-:Y:S01]  /*0720*/  @P1 IMAD.WIDE.U32 R2, R13, 0x3, R4 ;  /* 0x000000030d021825 */ /* 0x001fe200078e0004 */
[----:B------:R-:W4:Y:S01]  /*0730*/  @P1 LDG.E.64 R14, desc[UR24][R10.64] ;  /* 0x000000180a0e1981 */ /* 0x000f22000c1e1b00 */
[----:B------:R-:W-:Y:S02]  /*0740*/  @UP0 ULOP3.LUT UR8, UR26, 0xfffffffe, URZ, 0xc0, !UPT ;  /* 0xfffffffe1a080892 */ /* 0x000fe4000f8ec0ff */
[----:B------:R-:W-:Y:S01]  /*0750*/  @UP0 ULOP3.LUT UR9, UR27, 0x1fffffff, URZ, 0xc0, !UPT ;  /* 0x1fffffff1b090892 */ /* 0x000fe2000f8ec0ff */
[----:B------:R-:W-:Y:S01]  /*0760*/  @P1 VIADD R3, R3, UR10 ;  /* 0x0000000a03031c36 */ /* 0x000fe20008000000 */
[----:B------:R-:W-:Y:S02]  /*0770*/  @P1 LEA R12, P3, R2, UR22, 0x3 ;  /* 0x00000016020c1c11 */ /* 0x000fe4000f8618ff */
[----:B-1----:R-:W-:Y:S02]  /*0780*/  @P1 IADD3 R9, P2, PT, R4, UR8, RZ ;  /* 0x0000000804091c10 */ /* 0x002fe4000ff5e0ff */
[----:B------:R-:W-:-:S02]  /*0790*/  @P1 LEA.HI.X R13, R2, UR23, R3, 0x3, P3 ;  /* 0x00000017020d1c11 */ /* 0x000fc400098f1c03 */
[----:B------:R-:W-:Y:S02]  /*07a0*/  CS2R R2, SRZ ;  /* 0x0000000000027805 */ /* 0x000fe4000001ff00 */
[----:B------:R-:W-:Y:S02]  /*07b0*/  @P1 IADD3.X R16, PT, PT, R5, UR9, RZ, P2, !PT ;  /* 0x0000000905101c10 */ /* 0x000fe400097fe4ff */
[C---:B------:R-:W-:Y:S02]  /*07c0*/  @P1 LEA R8, P2, R9.reuse, UR22, 0x3 ;  /* 0x0000001609081c11 */ /* 0x040fe4000f8418ff */
[----:B------:R-:W-:Y:S01]  /*07d0*/  CS2R R40, SRZ ;  /* 0x0000000000287805 */ /* 0x000fe2000001ff00 */
[----:B------:R-:W4:Y:S01]  /*07e0*/  @P1 LDG.E.64 R2, desc[UR24][R12.64] ;  /* 0x000000180c021981 */ /* 0x000f22000c1e1b00 */
[----:B------:R-:W-:-:S05]  /*07f0*/  @P1 LEA.HI.X R9, R9, UR23, R16, 0x3, P2 ;  /* 0x0000001709091c11 */ /* 0x000fca00090f1c10 */
[----:B------:R0:W4:Y:S01]  /*0800*/  @P1 LDG.E.64 R40, desc[UR24][R8.64] ;  /* 0x0000001808281981 */ /* 0x000122000c1e1b00 */
[----:B------:R-:W-:Y:S02]  /*0810*/  VIADD R27, R28, 0xffffffff ;  /* 0xffffffff1c1b7836 */ /* 0x000fe40000000000 */
[----:B------:R-:W-:-:S03]  /*0820*/  VIADD R36, R35, 0x1 ;  /* 0x0000000123247836 */ /* 0x000fc60000000000 */
[----:B------:R-:W-:Y:S02]  /*0830*/  LOP3.LUT R27, R27, 0x1f, RZ, 0xc0, !PT ;  /* 0x0000001f1b1b7812 */ /* 0x000fe400078ec0ff */
[----:B------:R-:W-:-:S04]  /*0840*/  ISETP.GE.U32.AND P1, PT, R36, UR7, PT ;  /* 0x0000000724007c0c */ /* 0x000fc8000bf26070 */
[C---:B------:R-:W-:Y:S01]  /*0850*/  ISETP.LT.U32.AND P1, PT, R27.reuse, UR14, !P1 ;  /* 0x0000000e1b007c0c */ /* 0x040fe2000cf21070 */
[----:B------:R-:W-:Y:S01]  /*0860*/  USHF.L.U32 UR31, UR29, 0x2, URZ ;  /* 0x000000021d1f7899 */ /* 0x000fe200080006ff */
[----:B------:R-:W-:Y:S01]  /*0870*/  IADD3 R16, P2, PT, R27, R32, RZ ;  /* 0x000000201b107210 */ /* 0x000fe20007f5e0ff */
[----:B------:R-:W-:-:S04]  /*0880*/  USHF.L.U64.HI UR32, UR29, 0x2, UR30 ;  /* 0x000000021d207899 */ /* 0x000fc8000801021e */
[----:B------:R-:W-:Y:S02]  /*0890*/  IMAD.X R17, RZ, RZ, R26, P2 ;  /* 0x000000ffff117224 */ /* 0x000fe400010e061a */
[----:B0-----:R-:W-:-:S04]  /*08a0*/  IMAD.U32 R9, RZ, RZ, UR29 ;  /* 0x0000001dff097e24 */ /* 0x001fc8000f8e00ff */
[----:B------:R-:W-:Y:S01]  /*08b0*/  @P1 IADD3 R11, P2, PT, R16, UR31, RZ ;  /* 0x0000001f100b1c10 */ /* 0x000fe2000ff5e0ff */
[----:B------:R-:W-:-:S03]  /*08c0*/  VOTEU.ANY UP0, P1 ;  /* 0x0000000000ff7886 */ /* 0x000fc60000800100 */
[----:B------:R-:W-:Y:S02]  /*08d0*/  @P1 IADD3.X R12, PT, PT, R17, UR32, RZ, P2, !PT ;  /* 0x00000020110c1c10 */ /* 0x000fe400097fe4ff */
[----:B------:R-:W-:Y:S01]  /*08e0*/  @P1 LEA R10, P2, R11, UR22, 0x3 ;  /* 0x000000160b0a1c11 */ /* 0x000fe2000f8418ff */
[----:B------:R-:W-:Y:S01]  /*08f0*/  @UP0 UIMAD UR8, UR30, 0x5, URZ ;  /* 0x000000051e0808a4 */ /* 0x000fe2000f8e02ff */
[----:B------:R-:W-:Y:S02]  /*0900*/  @P1 IMAD.WIDE.U32 R8, R9, 0x5, R16 ;  /* 0x0000000509081825 */ /* 0x000fe400078e0010 */
[----:B------:R-:W-:Y:S02]  /*0910*/  @P1 LEA.HI.X R11, R11, UR23, R12, 0x3, P2 ;  /* 0x000000170b0b1c11 */ /* 0x000fe400090f1c0c */
[----:B------:R-:W-:Y:S01]  /*0920*/  CS2R R12, SRZ ;  /* 0x00000000000c7805 */ /* 0x000fe2000001ff00 */
[----:B------:R-:W-:Y:S02]  /*0930*/  IMAD.U32 R23, RZ, RZ, UR29 ;  /* 0x0000001dff177e24 */ /* 0x000fe4000f8e00ff */
[----:B------:R-:W-:-:S02]  /*0940*/  @P1 IMAD.MOV.U32 R18, RZ, RZ, R16 ;  /* 0x000000ffff121224 */ /* 0x000fc400078e0010 */
[----:B------:R-:W-:Y:S02]  /*0950*/  @P1 IMAD.MOV.U32 R19, RZ, RZ, R17 ;  /* 0x000000ffff131224 */ /* 0x000fe400078e0011 */
[----:B------:R-:W-:Y:S01]  /*0960*/  @P1 VIADD R9, R9, UR8 ;  /* 0x0000000809091c36 */ /* 0x000fe20008000000 */
[----:B------:R-:W-:Y:S01]  /*0970*/  @UP0 UIMAD UR8, UR30, 0x7, URZ ;  /* 0x000000071e0808a4 */ /* 0x000fe2000f8e02ff */
[----:B------:R-:W-:Y:S01]  /*0980*/  @P1 IMAD.WIDE.U32 R18, R23, 0x7, R18 ;  /* 0x0000000717121825 */ /* 0x000fe200078e0012 */
[C---:B------:R-:W-:Y:S01]  /*0990*/  @P1 LEA R20, P2, R8.reuse, UR22, 0x3 ;  /* 0x0000001608141c11 */ /* 0x040fe2000f8418ff */
[----:B------:R0:W5:Y:S03]  /*09a0*/  @P1 LDG.E.64 R12, desc[UR24][R10.64] ;  /* 0x000000180a0c1981 */ /* 0x000166000c1e1b00 */
[----:B------:R-:W-:Y:S01]  /*09b0*/  @P1 VIADD R19, R19, UR8 ;  /* 0x0000000813131c36 */ /* 0x000fe20008000000 */
[----:B------:R-:W-:Y:S01]  /*09c0*/  @UP0 UIMAD UR8, UR30, 0x6, URZ ;  /* 0x000000061e0808a4 */ /* 0x000fe2000f8e02ff */
[----:B------:R-:W-:Y:S01]  /*09d0*/  @P1 LEA.HI.X R21, R8, UR23, R9, 0x3, P2 ;  /* 0x0000001708151c11 */ /* 0x000fe200090f1c09 */
[----:B0-----:R-:W-:-:S02]  /*09e0*/  @P1 IMAD.MOV.U32 R10, RZ, RZ, R16 ;  /* 0x000000ffff0a1224 */ /* 0x001fc400078e0010 */
[----:B------:R-:W-:Y:S01]  /*09f0*/  @P1 IMAD.MOV.U32 R11, RZ, RZ, R17 ;  /* 0x000000ffff0b1224 */ /* 0x000fe200078e0011 */
[C---:B------:R-:W-:Y:S02]  /*0a00*/  @P1 LEA R30, P2, R18.reuse, UR22, 0x3 ;  /* 0x00000016121e1c11 */ /* 0x040fe4000f8418ff */
[----:B------:R-:W-:Y:S01]  /*0a10*/  CS2R R8, SRZ ;  /* 0x0000000000087805 */ /* 0x000fe2000001ff00 */
[----:B------:R-:W-:Y:S01]  /*0a20*/  @P1 IMAD.WIDE.U32 R10, R23, 0x6, R10 ;  /* 0x00000006170a1825 */ /* 0x000fe200078e000a */
[----:B------:R-:W-:Y:S01]  /*0a30*/  @P1 LEA.HI.X R31, R18, UR23, R19, 0x3, P2 ;  /* 0x00000017121f1c11 */ /* 0x000fe200090f1c13 */
[----:B------:R-:W-:Y:S02]  /*0a40*/  UIMAD UR6, UR6, UR12, URZ ;  /* 0x0000000c060672a4 */ /* 0x000fe4000f8e02ff */
[----:B------:R-:W-:Y:S01]  /*0a50*/  @P1 VIADD R11, R11, UR8 ;  /* 0x000000080b0b1c36 */ /* 0x000fe20008000000 */
[----:B------:R-:W-:Y:S01]  /*0a60*/  @P1 LEA R16, P2, R10, UR22, 0x3 ;  /* 0x000000160a101c11 */ /* 0x000fe2000f8418ff */
[----:B------:R0:W5:Y:S01]  /*0a70*/  @P1 LDG.E.64 R8, desc[UR24][R20.64] ;  /* 0x0000001814081981 */ /* 0x000162000c1e1b00 */
[----:B------:R-:W-:Y:S01]  /*0a80*/  VIADD R37, R28, 0x1e ;  /* 0x0000001e1c257836 */ /* 0x000fe20000000000 */
[----:B------:R-:W-:Y:S01]  /*0a90*/  UIMAD.WIDE.U32 UR16, UR20, UR12, URZ ;  /* 0x0000000c141072a5 */ /* 0x000fe2000f8e00ff */
[----:B------:R-:W-:Y:S01]  /*0aa0*/  @P1 LEA.HI.X R17, R10, UR23, R11, 0x3, P2 ;  /* 0x000000170a111c11 */ /* 0x000fe200090f1c0b */
[----:B------:R-:W-:Y:S01]  /*0ab0*/  UIMAD UR13, UR20, UR13, UR6 ;  /* 0x0000000d140d72a4 */ /* 0x000fe2000f8e0206 */
[----:B------:R-:W-:-:S02]  /*0ac0*/  CS2R R18, SRZ ;  /* 0x0000000000127805 */ /* 0x000fc4000001ff00 */
[----:B------:R-:W-:Y:S01]  /*0ad0*/  CS2R R10, SRZ ;  /* 0x00000000000a7805 */ /* 0x000fe2000001ff00 */
[----:B------:R-:W-:Y:S01]  /*0ae0*/  UMOV UR20, 0x3f800000 ;  /* 0x3f80000000147882 */ /* 0x000fe20000000000 */
[----:B------:R-:W1:Y:S01]  /*0af0*/  LDCU.128 UR8, c[0x0][0x390] ;  /* 0x00007200ff0877ac */ /* 0x000e620008000c00 */
[----:B0-----:R-:W-:Y:S01]  /*0b00*/  VIADD R20, R35, 0x2 ;  /* 0x0000000223147836 */ /* 0x001fe20000000000 */
[----:B------:R-:W-:Y:S01]  /*0b10*/  LOP3.LUT R37, R37, 0x1f, RZ, 0xc0, !PT ;  /* 0x0000001f25257812 */ /* 0x000fe200078ec0ff */
[----:B------:R-:W5:Y:S03]  /*0b20*/  @P1 LDG.E.64 R18, desc[UR24][R30.64] ;  /* 0x000000181e121981 */ /* 0x000f66000c1e1b00 */
[----:B------:R-:W-:Y:S01]  /*0b30*/  ISETP.GE.U32.AND P2, PT, R20, UR7, PT ;  /* 0x0000000714007c0c */ /* 0x000fe2000bf46070 */
[----:B------:R0:W5:Y:S01]  /*0b40*/  @P1 LDG.E.64 R10, desc[UR24][R16.64] ;  /* 0x00000018100a1981 */ /* 0x000162000c1e1b00 */
[----:B------:R-:W-:-:S04]  /*0b50*/  ISETP.GE.U32.AND P1, PT, R35, UR7, PT ;  /* 0x0000000723007c0c */ /* 0x000fc8000bf26070 */
[C---:B------:R-:W-:Y:S01]  /*0b60*/  ISETP.GE.U32.OR P1, PT, R25.reuse, UR14, P1 ;  /* 0x0000000e19007c0c */ /* 0x040fe20008f26470 */
[----:B------:R-:W-:Y:S01]  /*0b70*/  IMAD.IADD R24, R25, 0x1, R32 ;  /* 0x0000000119187824 */ /* 0x000fe200078e0220 */
[----:B------:R-:W-:Y:S01]  /*0b80*/  IADD3 R32, P3, PT, R32, UR31, RZ ;  /* 0x0000001f20207c10 */ /* 0x000fe2000ff7e0ff */
[----:B-1----:R-:W-:-:S03]  /*0b90*/  ULEA UR12, UP1, UR18, UR8, 0x1 ;  /* 0x00000008120c7291 */ /* 0x002fc6000f8208ff */
[----:B------:R-:W-:Y:S01]  /*0ba0*/  IADD3.X R26, PT, PT, R26, UR32, RZ, P3, !PT ;  /* 0x000000201a1a7c10 */ /* 0x000fe20009ffe4ff */
[----:B------:R-:W-:Y:S02]  /*0bb0*/  ULEA.HI.X UR9, UR18, UR9, UR19, 0x1, UP1 ;  /* 0x0000000912097291 */ /* 0x000fe400088f0c13 */
[----:B------:R-:W-:Y:S02]  /*0bc0*/  USHF.L.U32 UR6, UR16, 0x6, URZ ;  /* 0x0000000610067899 */ /* 0x000fe400080006ff */
[----:B------:R-:W-:Y:S02]  /*0bd0*/  UIADD3 UR8, UPT, UPT, UR17, UR13, URZ ;  /* 0x0000000d11087290 */ /* 0x000fe4000fffe0ff */
[----:B------:R-:W-:Y:S02]  /*0be0*/  ULEA UR6, UP0, UR4, UR6, 0x7 ;  /* 0x0000000604067291 */ /* 0x000fe4000f8038ff */
[----:B------:R-:W-:Y:S02]  /*0bf0*/  USHF.L.U64.HI UR16, UR16, 0x6, UR8 ;  /* 0x0000000610107899 */ /* 0x000fe40008010208 */
[----:B------:R-:W-:-:S02]  /*0c00*/  ULEA UR10, UP2, UR6, UR10, 0x1 ;  /* 0x0000000a060a7291 */ /* 0x000fc4000f8408ff */
[----:B------:R-:W-:Y:S01]  /*0c10*/  ULEA.HI.X UR4, UR4, UR16, UR5, 0x7, UP0 ;  /* 0x0000001004047291 */ /* 0x000fe200080f3c05 */
[----:B------:R-:W-:Y:S03]  /*0c20*/  BSSY.RECONVERGENT B0, `(.L_x_26772) ;  /* 0x0000045000007945 */ /* 0x000fe60003800200 */
[----:B------:R-:W-:Y:S01]  /*0c30*/  ULEA.HI.X UR4, UR6, UR11, UR4, 0x1, UP2 ;  /* 0x0000000b06047291 */ /* 0x000fe200090f0c04 */
[----:B--2---:R-:W-:Y:S01]  /*0c40*/  @P0 R2UR UR20, R0 ;  /* 0x00000000001402ca */ /* 0x004fe200000e0000 */
[C---:B---3--:R-:W-:Y:S01]  /*0c50*/  FMUL R39, R6.reuse, R6 ;  /* 0x0000000606277220 */ /* 0x048fe20000400000 */
[----:B------:R-:W-:Y:S01]  /*0c60*/  FSETP.GT.AND P0, PT, R6, RZ, PT ;  /* 0x000000ff0600720b */ /* 0x000fe20003f04000 */
[----:B------:R-:W-:-:S03]  /*0c70*/  FMUL R34, R7, R7 ;  /* 0x0000000707227220 */ /* 0x000fc60000400000 */
[----:B------:R-:W-:Y:S02]  /*0c80*/  FSEL R39, R39, RZ, P0 ;  /* 0x000000ff27277208 */ /* 0x000fe40000000000 */
[----:B------:R-:W-:Y:S02]  /*0c90*/  ISETP.LT.U32.AND P0, PT, R37, UR14, !P2 ;  /* 0x0000000e25007c0c */ /* 0x000fe4000d701070 */
[----:B------:R-:W-:Y:S01]  /*0ca0*/  FSETP.GT.AND P2, PT, R7, RZ, PT ;  /* 0x000000ff0700720b */ /* 0x000fe20003f44000 */
[----:B----4-:R-:W-:-:S03]  /*0cb0*/  FMUL R38, R14, R14 ;  /* 0x0000000e0e267220 */ /* 0x010fc60000400000 */
[----:B------:R-:W-:Y:S02]  /*0cc0*/  FSEL R34, R34, RZ, P2 ;  /* 0x000000ff22227208 */ /* 0x000fe40001000000 */
[----:B------:R-:W-:Y:S01]  /*0cd0*/  FSETP.GT.AND P2, PT, R14, RZ, PT ;  /* 0x000000ff0e00720b */ /* 0x000fe20003f44000 */
[----:B------:R-:W-:-:S03]  /*0ce0*/  FMUL R33, R15, R15 ;  /* 0x0000000f0f217220 */ /* 0x000fc60000400000 */
[----:B------:R-:W-:Y:S02]  /*0cf0*/  FSEL R38, R38, RZ, P2 ;  /* 0x000000ff26267208 */ /* 0x000fe40001000000 */
[----:B------:R-:W-:Y:S01]  /*0d00*/  FSETP.GT.AND P2, PT, R15, RZ, PT ;  /* 0x000000ff0f00720b */ /* 0x000fe20003f44000 */
[----:B------:R-:W-:Y:S01]  /*0d10*/  FMUL R21, R39, UR20 ;  /* 0x0000001427157c20 */ /* 0x000fe20008400000 */
[----:B------:R-:W-:Y:S01]  /*0d20*/  FMUL R14, R34, UR20 ;  /* 0x00000014220e7c20 */ /* 0x000fe20008400000 */
[----:B------:R-:W-:Y:S02]  /*0d30*/  IADD3 R0, P3, PT, R37, R32, RZ ;  /* 0x0000002025007210 */ /* 0x000fe40007f7e0ff */
[----:B------:R-:W-:Y:S02]  /*0d40*/  FSEL R33, R33, RZ, P2 ;  /* 0x000000ff21217208 */ /* 0x000fe40001000000 */
[----:B------:R-:W-:Y:S01]  /*0d50*/  @!P1 IADD3 R6, P5, PT, R24, UR29, RZ ;  /* 0x0000001d18069c10 */ /* 0x000fe2000ffbe0ff */
[----:B------:R-:W-:Y:S01]  /*0d60*/  F2F.BF16.F32 R21, R21 ;  /* 0x0000001500157304 */ /* 0x000fe20000202000 */
[----:B------:R-:W-:-:S02]  /*0d70*/  IMAD.X R7, RZ, RZ, R26, P3 ;  /* 0x000000ffff077224 */ /* 0x000fc400018e061a */
[----:B------:R-:W-:Y:S01]  /*0d80*/  FMUL R23, R38, UR20 ;  /* 0x0000001426177c20 */ /* 0x000fe20008400000 */
[----:B------:R-:W-:Y:S01]  /*0d90*/  FMUL R20, R33, UR20 ;  /* 0x0000001421147c20 */ /* 0x000fe20008400000 */
[----:B0-----:R-:W-:Y:S02]  /*0da0*/  @!P1 IADD3.X R17, PT, PT, R5, UR30, RZ, P5, !PT ;  /* 0x0000001e05119c10 */ /* 0x001fe4000affe4ff */
[----:B------:R-:W-:Y:S01]  /*0db0*/  @!P1 LEA R30, P3, R6, UR12, 0x2 ;  /* 0x0000000c061e9c11 */ /* 0x000fe2000f8610ff */
[----:B------:R-:W0:Y:S01]  /*0dc0*/  F2F.BF16.F32 R14, R14 ;  /* 0x0000000e000e7304 */ /* 0x000e220000202000 */
[----:B------:R-:W-:Y:S02]  /*0dd0*/  @P0 IADD3 R0, P4, PT, R0, UR31, RZ ;  /* 0x0000001f00000c10 */ /* 0x000fe4000ff9e0ff */
[----:B------:R-:W-:Y:S02]  /*0de0*/  @!P1 LEA.HI.X R31, R6, UR9, R17, 0x2, P3 ;  /* 0x00000009061f9c11 */ /* 0x000fe400098f1411 */
[----:B------:R-:W-:-:S02]  /*0df0*/  @P0 IADD3.X R15, PT, PT, R7, UR32, RZ, P4, !PT ;  /* 0x00000020070f0c10 */ /* 0x000fc4000a7fe4ff */
[C---:B------:R-:W-:Y:S01]  /*0e00*/  @P0 LEA R16, P3, R0.reuse, UR22, 0x3 ;  /* 0x0000001600100c11 */ /* 0x040fe2000f8618ff */
[----:B------:R-:W-:Y:S03]  /*0e10*/  F2F.BF16.F32 R23, R23 ;  /* 0x0000001700177304 */ /* 0x000fe60000202000 */
[----:B------:R-:W-:-:S05]  /*0e20*/  @P0 LEA.HI.X R17, R0, UR23, R15, 0x3, P3 ;  /* 0x0000001700110c11 */ /* 0x000fca00098f1c0f */
[----:B------:R-:W1:Y:S01]  /*0e30*/  F2F.BF16.F32 R20, R20 ;  /* 0x0000001400147304 */ /* 0x000e620000202000 */
[----:B------:R-:W-:Y:S01]  /*0e40*/  @!P1 LEA R42, P3, R24, UR12, 0x2 ;  /* 0x0000000c182a9c11 */ /* 0x000fe2000f8610ff */
[C---:B------:R-:W-:Y:S01]  /*0e50*/  FMUL R29, R2.reuse, R2 ;  /* 0x00000002021d7220 */ /* 0x040fe20000400000 */
[----:B------:R-:W-:Y:S02]  /*0e60*/  FSETP.GT.AND P2, PT, R2, RZ, PT ;  /* 0x000000ff0200720b */ /* 0x000fe40003f44000 */
[----:B------:R-:W-:Y:S02]  /*0e70*/  @!P1 LEA.HI.X R43, R24, UR9, R5, 0x2, P3 ;  /* 0x00000009182b9c11 */ /* 0x000fe400098f1405 */
[----:B0-----:R-:W-:Y:S01]  /*0e80*/  @!P1 PRMT R15, R21, 0x5410, R14 ;  /* 0x00005410150f9816 */ /* 0x001fe2000000000e */
[C---:B------:R-:W-:Y:S01]  /*0e90*/  FMUL R44, R40.reuse, R40 ;  /* 0x00000028282c7220 */ /* 0x040fe20000400000 */
[----:B------:R-:W-:Y:S01]  /*0ea0*/  FSEL R29, R29, RZ, P2 ;  /* 0x000000ff1d1d7208 */ /* 0x000fe20001000000 */
[C---:B------:R-:W-:Y:S01]  /*0eb0*/  FMUL R45, R41.reuse, R41 ;  /* 0x00000029292d7220 */ /* 0x040fe20000400000 */
[----:B------:R-:W-:Y:S01]  /*0ec0*/  FSETP.GT.AND P2, PT, R40, RZ, PT ;  /* 0x000000ff2800720b */ /* 0x000fe20003f44000 */
[----:B------:R1:W-:Y:S01]  /*0ed0*/  @!P1 STG.E desc[UR24][R42.64], R15 ;  /* 0x0000000f2a009986 */ /* 0x0003e2000c101918 */
[----:B------:R-:W-:-:S02]  /*0ee0*/  FSETP.GT.AND P3, PT, R41, RZ, PT ;  /* 0x000000ff2900720b */ /* 0x000fc40003f64000 */
[----:B------:R-:W-:Y:S02]  /*0ef0*/  FSEL R44, R44, RZ, P2 ;  /* 0x000000ff2c2c7208 */ /* 0x000fe40001000000 */
[----:B------:R-:W-:Y:S02]  /*0f00*/  FSEL R45, R45, RZ, P3 ;  /* 0x000000ff2d2d7208 */ /* 0x000fe40001800000 */
[----:B-1----:R-:W-:Y:S01]  /*0f10*/  @!P1 PRMT R15, R23, 0x5410, R20 ;  /* 0x00005410170f9816 */ /* 0x002fe20000000014 */
[----:B------:R-:W-:Y:S01]  /*0f20*/  FMUL R0, R29, UR20 ;  /* 0x000000141d007c20 */ /* 0x000fe20008400000 */
[----:B------:R-:W-:-:S03]  /*0f30*/  FMUL R41, R44, UR20 ;  /* 0x000000142c297c20 */ /* 0x000fc60008400000 */
[----:B------:R0:W-:Y:S01]  /*0f40*/  @!P1 STG.E desc[UR24][R30.64], R15 ;  /* 0x0000000f1e009986 */ /* 0x0001e2000c101918 */
[----:B------:R-:W-:Y:S01]  /*0f50*/  FMUL R2, R45, UR20 ;  /* 0x000000142d027c20 */ /* 0x000fe20008400000 */
[----:B------:R-:W1:Y:S01]  /*0f60*/  F2F.BF16.F32 R0, R0 ;  /* 0x0000000000007304 */ /* 0x000e620000202000 */
[C---:B------:R-:W-:Y:S01]  /*0f70*/  FMUL R40, R3.reuse, R3 ;  /* 0x0000000303287220 */ /* 0x040fe20000400000 */
[----:B------:R-:W-:-:S06]  /*0f80*/  FSETP.GT.AND P2, PT, R3, RZ, PT ;  /* 0x000000ff0300720b */ /* 0x000fcc0003f44000 */
[----:B------:R-:W2:Y:S01]  /*0f90*/  F2F.BF16.F32 R41, R41 ;  /* 0x0000002900297304 */ /* 0x000ea20000202000 */
[----:B------:R-:W-:-:S07]  /*0fa0*/  FSEL R40, R40, RZ, P2 ;  /* 0x000000ff28287208 */ /* 0x000fce0001000000 */
[----:B------:R0:W3:Y:S01]  /*0fb0*/  F2F.BF16.F32 R42, R2 ;  /* 0x00000002002a7304 */ /* 0x0000e20000202000 */
[----:B------:R-:W-:Y:S02]  /*0fc0*/  IMAD.MOV.U32 R3, RZ, RZ, RZ ;  /* 0x000000ffff037224 */ /* 0x000fe400078e00ff */
[----:B------:R-:W-:Y:S01]  /*0fd0*/  FMUL R43, R40, UR20 ;  /* 0x00000014282b7c20 */ /* 0x000fe20008400000 */
[----:B-1----:R-:W-:Y:S06]  /*0fe0*/  @P1 BRA `(.L_x_26773) ;  /* 0x0000000000201947 */ /* 0x002fec0003800000 */
[----:B------:R-:W-:Y:S02]  /*0ff0*/  ULOP3.LUT UR6, UR26, 0xfffffffe, URZ, 0xc0, !UPT ;  /* 0xfffffffe1a067892 */ /* 0x000fe4000f8ec0ff */
[----:B------:R-:W-:-:S04]  /*1000*/  ULOP3.LUT UR5, UR27, 0x3fffffff, URZ, 0xc0, !UPT ;  /* 0x3fffffff1b057892 */ /* 0x000fc8000f8ec0ff */
[----:B0-----:R-:W-:-:S04]  /*1010*/  IADD3 R15, P2, PT, R24, UR6, RZ ;  /* 0x00000006180f7c10 */ /* 0x001fc8000ff5e0ff */
[----:B------:R-:W-:Y:S02]  /*1020*/  IADD3.X R2, PT, PT, R5, UR5, RZ, P2, !PT ;  /* 0x0000000505027c10 */ /* 0x000fe400097fe4ff */
[----:B------:R-:W-:-:S04]  /*1030*/  LEA R30, P2, R15, UR12, 0x2 ;  /* 0x0000000c0f1e7c11 */ /* 0x000fc8000f8410ff */
[----:B------:R-:W-:Y:S02]  /*1040*/  LEA.HI.X R31, R15, UR9, R2, 0x2, P2 ;  /* 0x000000090f1f7c11 */ /* 0x000fe400090f1402 */
[----:B--23--:R-:W-:-:S05]  /*1050*/  PRMT R15, R41, 0x5410, R42 ;  /* 0x00005410290f7816 */ /* 0x00cfca000000002a */
[----:B------:R1:W-:Y:S02]  /*1060*/  STG.E desc[UR24][R30.64], R15 ;  /* 0x0000000f1e007986 */ /* 0x0003e4000c101918 */
.L_x_26773:
[----:B------:R-:W-:Y:S05]  /*1070*/  BSYNC.RECONVERGENT B0 ;  /* 0x0000000000007941 */ /* 0x000fea0003800200 */
.L_x_26772:
[----:B01----:R0:W1:Y:S01]  /*1080*/  F2F.BF16.F32 R15, R43 ;  /* 0x0000002b000f7304 */ /* 0x0030620000202000 */
[----:B------:R-:W-:Y:S01]  /*1090*/  BSSY.RECONVERGENT B0, `(.L_x_26774) ;  /* 0x000000c000007945 */ /* 0x000fe20003800200 */
[----:B------:R-:W-:-:S03]  /*10a0*/  IMAD.MOV.U32 R2, RZ, RZ, RZ ;  /* 0x000000ffff027224 */ /* 0x000fc600078e00ff */
[----:B------:R-:W-:Y:S05]  /*10b0*/  @P1 BRA `(.L_x_26775) ;  /* 0x0000000000241947 */ /* 0x000fea0003800000 */
[----:B------:R-:W-:Y:S01]  /*10c0*/  IMAD.U32 R31, RZ, RZ, UR29 ;  /* 0x0000001dff1f7e24 */ /* 0x000fe2000f8e00ff */
[----:B------:R-:W-:Y:S01]  /*10d0*/  UIMAD UR5, UR30, 0x3, URZ ;  /* 0x000000031e0578a4 */ /* 0x000fe2000f8e02ff */
[----:B------:R-:W-:Y:S02]  /*10e0*/  IMAD.MOV.U32 R25, RZ, RZ, R5 ;  /* 0x000000ffff197224 */ /* 0x000fe400078e0005 */
[----:B------:R-:W-:-:S04]  /*10f0*/  IMAD.WIDE.U32 R24, R31, 0x3, R24 ;  /* 0x000000031f187825 */ /* 0x000fc800078e0018 */
[----:B------:R-:W-:Y:S01]  /*1100*/  VIADD R5, R25, UR5 ;  /* 0x0000000519057c36 */ /* 0x000fe20008000000 */
[----:B------:R-:W-:Y:S02]  /*1110*/  LEA R4, P1, R24, UR12, 0x2 ;  /* 0x0000000c18047c11 */ /* 0x000fe4000f8210ff */
[----:B-1----:R-:W-:Y:S02]  /*1120*/  PRMT R25, R0, 0x5410, R15 ;  /* 0x0000541000197816 */ /* 0x002fe4000000000f */
[----:B------:R-:W-:-:S05]  /*1130*/  LEA.HI.X R5, R24, UR9, R5, 0x2, P1 ;  /* 0x0000000918057c11 */ /* 0x000fca00088f1405 */
[----:B------:R4:W-:Y:S04]  /*1140*/  STG.E desc[UR24][R4.64], R25 ;  /* 0x0000001904007986 */ /* 0x0009e8000c101918 */
.L_x_26775:
[----:B------:R-:W-:Y:S05]  /*1150*/  BSYNC.RECONVERGENT B0 ;  /* 0x0000000000007941 */ /* 0x000fea0003800200 */
.L_x_26774:
[----:B------:R-:W-:Y:S01]  /*1160*/  VOTEU.ANY UP0, P0 ;  /* 0x0000000000ff7886 */ /* 0x000fe20000000100 */
[----:B------:R-:W-:Y:S01]  /*1170*/  IMAD.IADD R6, R37, 0x1, R32 ;  /* 0x0000000125067824 */ /* 0x000fe200078e0220 */
[----:B------:R0:W5:Y:S01]  /*1180*/  @P0 LDG.E.64 R2, desc[UR24][R16.64] ;  /* 0x0000001810020981 */ /* 0x000162000c1e1b00 */
[----:B----4-:R-:W-:Y:S01]  /*1190*/  IMAD.U32 R5, RZ, RZ, UR29 ;  /* 0x0000001dff057e24 */ /* 0x010fe2000f8e00ff */
[----:B------:R-:W-:Y:S01]  /*11a0*/  FMNMX3 R39, R39, RZ, R34, !PT ;  /* 0x000000ff27277276 */ /* 0x000fe20007800022 */
[----:B------:R-:W-:Y:S02]  /*11b0*/  @UP0 UIMAD UR5, UR30, 0x5, URZ ;  /* 0x000000051e0508a4 */ /* 0x000fe4000f8e02ff */
[----:B------:R-:W-:Y:S01]  /*11c0*/  @P0 IMAD.WIDE.U32 R4, R5, 0x5, R6 ;  /* 0x0000000505040825 */ /* 0x000fe200078e0006 */
[----:B------:R-:W-:-:S03]  /*11d0*/  FMNMX R39, R38, R39, !PT ;  /* 0x0000002726277209 */ /* 0x000fc60007800000 */
[----:B------:R-:W-:Y:S01]  /*11e0*/  @P0 IMAD.MOV.U32 R30, RZ, RZ, R6 ;  /* 0x000000ffff1e0224 */ /* 0x000fe200078e0006 */
[C---:B------:R-:W-:Y:S01]  /*11f0*/  @P0 LEA R24, P1, R4.reuse, UR22, 0x3 ;  /* 0x0000001604180c11 */ /* 0x040fe2000f8218ff */
[----:B0-----:R-:W-:Y:S02]  /*1200*/  IMAD.U32 R17, RZ, RZ, UR29 ;  /* 0x0000001dff117e24 */ /* 0x001fe4000f8e00ff */
[----:B------:R-:W-:Y:S02]  /*1210*/  @P0 IMAD.MOV.U32 R31, RZ, RZ, R7 ;  /* 0x000000ffff1f0224 */ /* 0x000fe400078e0007 */
[----:B------:R-:W-:Y:S01]  /*1220*/  @P0 VIADD R5, R5, UR5 ;  /* 0x0000000505050c36 */ /* 0x000fe20008000000 */
[----:B------:R-:W-:Y:S01]  /*1230*/  @UP0 UIMAD UR5, UR30, 0x6, URZ ;  /* 0x000000061e0508a4 */ /* 0x000fe2000f8e02ff */
[----:B------:R-:W-:Y:S01]  /*1240*/  @P0 IMAD.WIDE.U32 R30, R17, 0x6, R30 ;  /* 0x00000006111e0825 */ /* 0x000fe200078e001e */
[----:B------:R-:W-:Y:S02]  /*1250*/  FMNMX3 R44, R33, R39, R44, !PT ;  /* 0x00000027212c7276 */ /* 0x000fe4000780002c */
[----:B------:R-:W-:Y:S01]  /*1260*/  @P0 LEA.HI.X R25, R4, UR23, R5, 0x3, P1 ;  /* 0x0000001704190c11 */ /* 0x000fe200088f1c05 */
[----:B------:R-:W-:Y:S01]  /*1270*/  @P0 IMAD.MOV.U32 R39, RZ, RZ, R7 ;  /* 0x000000ffff270224 */ /* 0x000fe200078e0007 */
[----:B------:R-:W-:Y:S01]  /*1280*/  ISETP.GE.U32.AND P1, PT, R36, UR7, PT ;  /* 0x0000000724007c0c */ /* 0x000fe2000bf26070 */
[----:B------:R-:W-:Y:S01]  /*1290*/  @P0 VIADD R7, R31, UR5 ;  /* 0x000000051f070c36 */ /* 0x000fe20008000000 */
[----:B------:R-:W-:-:S02]  /*12a0*/  FMNMX R45, R45, R44, !PT ;  /* 0x0000002c2d2d7209 */ /* 0x000fc40007800000 */
[C---:B------:R-:W-:Y:S02]  /*12b0*/  IADD3 R16, P2, PT, R27.reuse, R32, RZ ;  /* 0x000000201b107210 */ /* 0x040fe40007f5e0ff */
[----:B-----5:R-:W-:Y:S01]  /*12c0*/  FSETP.GT.AND P3, PT, R12, RZ, PT ;  /* 0x000000ff0c00720b */ /* 0x020fe20003f64000 */
[----:B------:R-:W-:Y:S01]  /*12d0*/  @P0 IMAD.MOV.U32 R38, RZ, RZ, R6 ;  /* 0x000000ffff260224 */ /* 0x000fe200078e0006 */
[----:B------:R-:W-:Y:S02]  /*12e0*/  @P0 LEA R44, P4, R30, UR22, 0x3 ;  /* 0x000000161e2c0c11 */ /* 0x000fe4000f8818ff */
[----:B------:R-:W-:Y:S02]  /*12f0*/  CS2R R4, SRZ ;  /* 0x0000000000047805 */ /* 0x000fe4000001ff00 */
[----:B------:R-:W-:Y:S02]  /*1300*/  ISETP.GE.U32.OR P1, PT, R27, UR14, P1 ;  /* 0x0000000e1b007c0c */ /* 0x000fe40008f26470 */
[----:B------:R-:W-:Y:S01]  /*1310*/  FMNMX3 R27, R29, R45, R40, !PT ;  /* 0x0000002d1d1b7276 */ /* 0x000fe20007800028 */
[----:B------:R-:W-:Y:S01]  /*1320*/  FMUL R12, R12, R12 ;  /* 0x0000000c0c0c7220 */ /* 0x000fe20000400000 */
[----:B------:R-:W-:Y:S01]  /*1330*/  @P0 LEA.HI.X R45, R30, UR23, R7, 0x3, P4 ;  /* 0x000000171e2d0c11 */ /* 0x000fe2000a0f1c07 */
[----:B------:R-:W-:Y:S01]  /*1340*/  @UP0 UIMAD UR5, UR30, 0x7, URZ ;  /* 0x000000071e0508a4 */ /* 0x000fe2000f8e02ff */
[C---:B------:R-:W-:Y:S01]  /*1350*/  FSETP.GT.AND P4, PT, R13.reuse, RZ, PT ;  /* 0x000000ff0d00720b */ /* 0x040fe20003f84000 */
[----:B------:R-:W-:Y:S01]  /*1360*/  FMUL R13, R13, R13 ;  /* 0x0000000d0d0d7220 */ /* 0x000fe20000400000 */
[----:B------:R-:W-:Y:S01]  /*1370*/  FSEL R12, R12, RZ, P3 ;  /* 0x000000ff0c0c7208 */ /* 0x000fe20001800000 */
[----:B------:R-:W-:Y:S01]  /*1380*/  FMUL R36, R8, R8 ;  /* 0x0000000808247220 */ /* 0x000fe20000400000 */
[----:B------:R-:W-:Y:S01]  /*1390*/  @P0 IMAD.WIDE.U32 R38, R17, 0x7, R38 ;  /* 0x0000000711260825 */ /* 0x000fe200078e0026 */
[----:B------:R0:W5:Y:S01]  /*13a0*/  @P0 LDG.E.64 R4, desc[UR24][R24.64] ;  /* 0x0000001818040981 */ /* 0x000162000c1e1b00 */
[----:B------:R-:W-:-:S02]  /*13b0*/  FSEL R13, R13, RZ, P4 ;  /* 0x000000ff0d0d7208 */ /* 0x000fc40002000000 */
[----:B------:R-:W-:Y:S01]  /*13c0*/  FMUL R32, R12, UR20 ;  /* 0x000000140c207c20 */ /* 0x000fe20008400000 */
[----:B------:R-:W-:Y:S02]  /*13d0*/  FSETP.GT.AND P3, PT, R8, RZ, PT ;  /* 0x000000ff0800720b */ /* 0x000fe40003f64000 */
[----:B------:R-:W-:Y:S02]  /*13e0*/  CS2R R6, SRZ ;  /* 0x0000000000067805 */ /* 0x000fe4000001ff00 */
[----:B------:R-:W-:Y:S01]  /*13f0*/  FMNMX3 R27, R12, R27, R13, !PT ;  /* 0x0000001b0c1b7276 */ /* 0x000fe2000780000d */
[C---:B------:R-:W-:Y:S01]  /*1400*/  FMUL R12, R9.reuse, R9 ;  /* 0x00000009090c7220 */ /* 0x040fe20000400000 */
[----:B------:R-:W-:Y:S01]  /*1410*/  FSETP.GT.AND P4, PT, R9, RZ, PT ;  /* 0x000000ff0900720b */ /* 0x000fe20003f84000 */
[----:B------:R-:W-:Y:S01]  /*1420*/  FMUL R13, R13, UR20 ;  /* 0x000000140d0d7c20 */ /* 0x000fe20008400000 */
[----:B------:R-:W-:Y:S01]  /*1430*/  @P0 VIADD R17, R39, UR5 ;  /* 0x0000000527110c36 */ /* 0x000fe20008000000 */
[----:B------:R-:W-:-:S02]  /*1440*/  FSEL R36, R36, RZ, P3 ;  /* 0x000000ff24247208 */ /* 0x000fc40001800000 */
[----:B0-----:R-:W-:Y:S01]  /*1450*/  @P0 LEA R24, P5, R38, UR22, 0x3 ;  /* 0x0000001626180c11 */ /* 0x001fe2000f8a18ff */
[----:B------:R-:W-:Y:S01]  /*1460*/  F2F.BF16.F32 R32, R32 ;  /* 0x0000002000207304 */ /* 0x000fe20000202000 */
[----:B------:R-:W-:Y:S01]  /*1470*/  FSEL R12, R12, RZ, P4 ;  /* 0x000000ff0c0c7208 */ /* 0x000fe20002000000 */
[----:B------:R-:W-:Y:S01]  /*1480*/  FMUL R39, R18, R18 ;  /* 0x0000001212277220 */ /* 0x000fe20000400000 */
[----:B------:R-:W-:Y:S01]  /*1490*/  @P0 LEA.HI.X R25, R38, UR23, R17, 0x3, P5 ;  /* 0x0000001726190c11 */ /* 0x000fe2000a8f1c11 */
[----:B------:R-:W-:Y:S01]  /*14a0*/  FMUL R34, R36, UR20 ;  /* 0x0000001424227c20 */ /* 0x000fe20008400000 */
[----:B------:R-:W-:Y:S01]  /*14b0*/  FSETP.GT.AND P5, PT, R18, RZ, PT ;  /* 0x000000ff1200720b */ /* 0x000fe20003fa4000 */
[----:B------:R-:W-:Y:S01]  /*14c0*/  FMUL R29, R12, UR20 ;  /* 0x000000140c1d7c20 */ /* 0x000fe20008400000 */
[----:B------:R-:W-:Y:S01]  /*14d0*/  FMUL R30, R19, R19 ;  /* 0x00000013131e7220 */ /* 0x000fe20000400000 */
[----:B------:R-:W0:Y:S01]  /*14e0*/  F2F.BF16.F32 R13, R13 ;  /* 0x0000000d000d7304 */ /* 0x000e220000202000 */
[----:B------:R-:W-:Y:S01]  /*14f0*/  FSEL R39, R39, RZ, P5 ;  /* 0x000000ff27277208 */ /* 0x000fe20002800000 */
[----:B------:R-:W-:Y:S01]  /*1500*/  IMAD.X R17, RZ, RZ, R26, P2 ;  /* 0x000000ffff117224 */ /* 0x000fe200010e061a */
[----:B------:R-:W-:-:S02]  /*1510*/  @!P1 LEA R18, P2, R16, UR12, 0x2 ;  /* 0x0000000c10129c11 */ /* 0x000fc4000f8410ff */
[----:B------:R-:W-:Y:S02]  /*1520*/  CS2R R8, SRZ ;  /* 0x0000000000087805 */ /* 0x000fe4000001ff00 */
[----:B------:R-:W-:Y:S01]  /*1530*/  FSETP.GT.AND P3, PT, R19, RZ, PT ;  /* 0x000000ff1300720b */ /* 0x000fe20003f64000 */
[----:B------:R4:W5:Y:S01]  /*1540*/  @P0 LDG.E.64 R6, desc[UR24][R44.64] ;  /* 0x000000182c060981 */ /* 0x000962000c1e1b00 */
[----:B------:R-:W-:Y:S01]  /*1550*/  F2F.BF16.F32 R34, R34 ;  /* 0x0000002200227304 */ /* 0x000fe20000202000 */
[----:B------:R-:W-:Y:S01]  /*1560*/  FMUL R33, R39, UR20 ;  /* 0x0000001427217c20 */ /* 0x000fe20008400000 */
[C---:B------:R-:W-:Y:S01]  /*1570*/  @!P1 LEA.HI.X R19, R16.reuse, UR9, R17, 0x2, P2 ;  /* 0x0000000910139c11 */ /* 0x040fe200090f1411 */
[----:B------:R1:W5:Y:S05]  /*1580*/  @P0 LDG.E.64 R8, desc[UR24][R24.64] ;  /* 0x0000001818080981 */ /* 0x00036a000c1e1b00 */
[----:B------:R-:W2:Y:S01]  /*1590*/  F2F.BF16.F32 R29, R29 ;  /* 0x0000001d001d7304 */ /* 0x000ea20000202000 */
[----:B------:R-:W-:Y:S01]  /*15a0*/  @!P1 IADD3 R43, P2, PT, R16, UR29, RZ ;  /* 0x0000001d102b9c10 */ /* 0x000fe2000ff5e0ff */
[----:B------:R-:W-:Y:S01]  /*15b0*/  FMUL R31, R10, R10 ;  /* 0x0000000a0a1f7220 */ /* 0x000fe20000400000 */
[----:B------:R-:W-:-:S02]  /*15c0*/  FSEL R26, R30, RZ, P3 ;  /* 0x000000ff1e1a7208 */ /* 0x000fc40001800000 */
[----:B------:R-:W-:-:S03]  /*15d0*/  FSETP.GT.AND P0, PT, R10, RZ, PT ;  /* 0x000000ff0a00720b */ /* 0x000fc60003f04000 */
[----:B------:R0:W2:Y:S01]  /*15e0*/  F2F.BF16.F32 R30, R33 ;  /* 0x00000021001e7304 */ /* 0x0000a20000202000 */
[----:B----4-:R-:W-:Y:S01]  /*15f0*/  @!P1 IADD3.X R44, PT, PT, R17, UR30, RZ, P2, !PT ;  /* 0x0000001e112c9c10 */ /* 0x010fe200097fe4ff */
[----:B-1----:R-:W-:Y:S01]  /*1600*/  FMUL R24, R11, R11 ;  /* 0x0000000b0b187220 */ /* 0x002fe20000400000 */
[----:B------:R-:W-:Y:S02]  /*1610*/  @!P1 LEA R10, P2, R43, UR12, 0x2 ;  /* 0x0000000c2b0a9c11 */ /* 0x000fe4000f8410ff */
[----:B------:R-:W-:Y:S02]  /*1620*/  FSEL R25, R31, RZ, P0 ;  /* 0x000000ff1f197208 */ /* 0x000fe40000000000 */
[----:B0-----:R-:W-:Y:S02]  /*1630*/  @!P1 PRMT R33, R32, 0x5410, R13 ;  /* 0x0000541020219816 */ /* 0x001fe4000000000d */
[----:B------:R-:W-:Y:S02]  /*1640*/  FSETP.GT.AND P0, PT, R11, RZ, PT ;  /* 0x000000ff0b00720b */ /* 0x000fe40003f04000 */
[----:B------:R-:W-:Y:S01]  /*1650*/  @!P1 LEA.HI.X R11, R43, UR9, R44, 0x2, P2 ;  /* 0x000000092b0b9c11 */ /* 0x000fe200090f142c */
[----:B------:R2:W-:Y:S01]  /*1660*/  @!P1 STG.E desc[UR24][R18.64], R33 ;  /* 0x0000002112009986 */ /* 0x0005e2000c101918 */
[----:B------:R-:W-:-:S02]  /*1670*/  FSEL R24, R24, RZ, P0 ;  /* 0x000000ff18187208 */ /* 0x000fc40000000000 */
[----:B------:R-:W-:Y:S02]  /*1680*/  FMNMX R27, R36, R27, !PT ;  /* 0x0000001b241b7209 */ /* 0x000fe40007800000 */
[----:B--2---:R-:W-:Y:S01]  /*1690*/  @!P1 PRMT R19, R34, 0x5410, R29 ;  /* 0x0000541022139816 */ /* 0x004fe2000000001d */
[----:B------:R-:W-:-:S04]  /*16a0*/  FMUL R36, R24, UR20 ;  /* 0x0000001418247c20 */ /* 0x000fc80008400000 */
[----:B------:R0:W-:Y:S01]  /*16b0*/  @!P1 STG.E desc[UR24][R10.64], R19 ;  /* 0x000000130a009986 */ /* 0x0001e2000c101918 */
[----:B------:R-:W-:Y:S01]  /*16c0*/  FMUL R40, R26, UR20 ;  /* 0x000000141a287c20 */ /* 0x000fe20008400000 */
[----:B------:R-:W-:Y:S01]  /*16d0*/  FMUL R38, R25, UR20 ;  /* 0x0000001419267c20 */ /* 0x000fe20008400000 */
[----:B------:R-:W1:Y:S08]  /*16e0*/  F2F.BF16.F32 R36, R36 ;  /* 0x0000002400247304 */ /* 0x000e700000202000 */
[----:B------:R0:W2:Y:S08]  /*16f0*/  F2F.BF16.F32 R31, R40 ;  /* 0x00000028001f7304 */ /* 0x0000b00000202000 */
[----:B------:R0:W4:Y:S01]  /*1700*/  F2F.BF16.F32 R33, R38 ;  /* 0x0000002600217304 */ /* 0x0001220000202000 */
[----:B------:R-:W-:Y:S01]  /*1710*/  BSSY.RECONVERGENT B0, `(.L_x_26776) ;  /* 0x000000b000007945 */ /* 0x000fe20003800200 */
[----:B------:R-:W-:-:S03]  /*1720*/  IMAD.SHL.U32 R22, R22, 0x10, RZ ;  /* 0x0000001016167824 */ /* 0x000fc600078e00ff */
[----:B-1----:R-:W-:Y:S05]  /*1730*/  @P1 BRA `(.L_x_26777) ;  /* 0x0000000000201947 */ /* 0x002fea0003800000 */
[----:B------:R-:W-:Y:S01]  /*1740*/  ULOP3.LUT UR5, UR26, 0xfffffffe, URZ, 0xc0, !UPT ;  /* 0xfffffffe1a057892 */ /* 0x000fe2000f8ec0ff */
[----:B0---4-:R-:W-:Y:S01]  /*1750*/  PRMT R19, R33, 0x5410, R36 ;  /* 0x0000541021137816 */ /* 0x011fe20000000024 */
[----:B------:R-:W-:-:S04]  /*1760*/  ULOP3.LUT UR6, UR27, 0x3fffffff, URZ, 0xc0, !UPT ;  /* 0x3fffffff1b067892 */ /* 0x000fc8000f8ec0ff */
[----:B------:R-:W-:-:S04]  /*1770*/  IADD3 R11, P0, PT, R16, UR5, RZ ;  /* 0x00000005100b7c10 */ /* 0x000fc8000ff1e0ff */
[----:B------:R-:W-:Y:S02]  /*1780*/  IADD3.X R18, PT, PT, R17, UR6, RZ, P0, !PT ;  /* 0x0000000611127c10 */ /* 0x000fe400087fe4ff */
[----:B------:R-:W-:-:S04]  /*1790*/  LEA R10, P0, R11, UR12, 0x2 ;  /* 0x0000000c0b0a7c11 */ /* 0x000fc8000f8010ff */
[----:B------:R-:W-:-:S05]  /*17a0*/  LEA.HI.X R11, R11, UR9, R18, 0x2, P0 ;  /* 0x000000090b0b7c11 */ /* 0x000fca00080f1412 */
[----:B------:R1:W-:Y:S04]  /*17b0*/  STG.E desc[UR24][R10.64], R19 ;  /* 0x000000130a007986 */ /* 0x0003e8000c101918 */
.L_x_26777:
[----:B------:R-:W-:Y:S05]  /*17c0*/  BSYNC.RECONVERGENT B0 ;  /* 0x0000000000007941 */ /* 0x000fea0003800200 */
.L_x_26776:
[----:B------:R-:W-:Y:S04]  /*17d0*/  BSSY.RECONVERGENT B0, `(.L_x_26778) ;  /* 0x000000a000007945 */ /* 0x000fe80003800200 */
[----:B------:R-:W-:Y:S05]  /*17e0*/  @P1 BRA `(.L_x_26779) ;  /* 0x0000000000201947 */ /* 0x000fea0003800000 */
[----:B01----:R-:W-:Y:S01]  /*17f0*/  IMAD.U32 R11, RZ, RZ, UR29 ;  /* 0x0000001dff0b7e24 */ /* 0x003fe2000f8e00ff */
[----:B------:R-:W-:-:S03]  /*1800*/  UIMAD UR5, UR30, 0x3, URZ ;  /* 0x000000031e0578a4 */ /* 0x000fc6000f8e02ff */
[----:B------:R-:W-:-:S04]  /*1810*/  IMAD.WIDE.U32 R16, R11, 0x3, R16 ;  /* 0x000000030b107825 */ /* 0x000fc800078e0010 */
[----:B------:R-:W-:Y:S01]  /*1820*/  VIADD R11, R17, UR5 ;  /* 0x00000005110b7c36 */ /* 0x000fe20008000000 */
[----:B------:R-:W-:Y:S02]  /*1830*/  LEA R10, P0, R16, UR12, 0x2 ;  /* 0x0000000c100a7c11 */ /* 0x000fe4000f8010ff */
[----:B--2---:R-:W-:Y:S02]  /*1840*/  PRMT R17, R30, 0x5410, R31 ;  /* 0x000054101e117816 */ /* 0x004fe4000000001f */
[----:B------:R-:W-:-:S05]  /*1850*/  LEA.HI.X R11, R16, UR9, R11, 0x2, P0 ;  /* 0x00000009100b7c11 */ /* 0x000fca00080f140b */
[----:B------:R0:W-:Y:S04]  /*1860*/  STG.E desc[UR24][R10.64], R17 ;  /* 0x000000110a007986 */ /* 0x0001e8000c101918 */
.L_x_26779:
[----:B------:R-:W-:Y:S05]  /*1870*/  BSYNC.RECONVERGENT B0 ;  /* 0x0000000000007941 */ /* 0x000fea0003800200 */
.L_x_26778:
[----:B------:R-:W-:Y:S01]  /*1880*/  VIADD R16, R35, 0x3 ;  /* 0x0000000323107836 */ /* 0x000fe20000000000 */
[----:B------:R-:W-:Y:S01]  /*1890*/  USHF.L.U32 UR5, UR29, 0x2, URZ ;  /* 0x000000021d057899 */ /* 0x000fe200080006ff */
[----:B0-----:R-:W-:Y:S01]  /*18a0*/  VIADD R38, R28, 0x1d ;  /* 0x0000001d1c267836 */ /* 0x001fe20000000000 */
[----:B------:R-:W-:Y:S02]  /*18b0*/  USHF.L.U64.HI UR6, UR29, 0x2, UR30 ;  /* 0x000000021d067899 */ /* 0x000fe4000801021e */
[----:B------:R-:W-:Y:S01]  /*18c0*/  IMAD R17, R22, UR30, RZ ;  /* 0x0000001e16117c24 */ /* 0x000fe2000f8e02ff */
[----:B------:R-:W-:Y:S01]  /*18d0*/  ISETP.GE.U32.AND P0, PT, R16, UR7, PT ;  /* 0x0000000710007c0c */ /* 0x000fe2000bf06070 */
[----:B-1----:R-:W-:Y:S01]  /*18e0*/  IMAD.WIDE.U32 R10, R22, UR29, RZ ;  /* 0x0000001d160a7c25 */ /* 0x002fe2000f8e00ff */
[----:B------:R-:W-:Y:S02]  /*18f0*/  LOP3.LUT R38, R38, 0x1f, RZ, 0xc0, !PT ;  /* 0x0000001f26267812 */ /* 0x000fe400078ec0ff */
[----:B------:R-:W-:Y:S01]  /*1900*/  FMNMX3 R25, R12, R27, R25, !PT ;  /* 0x0000001b0c197276 */ /* 0x000fe20007800019 */
[----:B------:R-:W-:Y:S01]  /*1910*/  IMAD.IADD R17, R11, 0x1, R17 ;  /* 0x000000010b117824 */ /* 0x000fe200078e0211 */
[----:B------:R-:W-:Y:S01]  /*1920*/  IADD3 R43, P1, PT, R10, UR5, RZ ;  /* 0x000000050a2b7c10 */ /* 0x000fe2000ff3e0ff */
[----:B------:R-:W-:Y:S01]  /*1930*/  IMAD.U32 R19, RZ, RZ, UR29 ;  /* 0x0000001dff137e24 */ /* 0x000fe2000f8e00ff */
[----:B------:R-:W-:-:S02]  /*1940*/  ISETP.LT.U32.AND P0, PT, R38, UR14, !P0 ;  /* 0x0000000e26007c0c */ /* 0x000fc4000c701070 */
[----:B------:R-:W-:Y:S01]  /*1950*/  IADD3.X R40, PT, PT, R17, UR6, RZ, P1, !PT ;  /* 0x0000000611287c10 */ /* 0x000fe20008ffe4ff */
[----:B------:R-:W-:Y:S01]  /*1960*/  IMAD.WIDE.U32 R16, R23, 0x10000, RZ ;  /* 0x0001000017107825 */ /* 0x000fe200078e00ff */
[----:B------:R-:W-:Y:S02]  /*1970*/  IADD3 R43, P1, PT, R43, UR5, RZ ;  /* 0x000000052b2b7c10 */ /* 0x000fe4000ff3e0ff */
[----:B------:R-:W-:Y:S02]  /*1980*/  FMNMX R25, R24, R25, !PT ;  /* 0x0000001918197209 */ /* 0x000fe40007800000 */
[----:B------:R-:W-:Y:S02]  /*1990*/  IADD3.X R40, PT, PT, R40, UR6, RZ, P1, !PT ;  /* 0x0000000628287c10 */ /* 0x000fe40008ffe4ff */
[----:B------:R-:W-:Y:S02]  /*19a0*/  IADD3 R10, P1, PT, R38, R43, RZ ;  /* 0x0000002b260a7210 */ /* 0x000fe40007f3e0ff */
[----:B------:R-:W-:Y:S01]  /*19b0*/  LOP3.LUT R12, R16, R21, RZ, 0xfc, !PT ;  /* 0x00000015100c7212 */ /* 0x000fe200078efcff */
[----:B------:R-:W-:Y:S01]  /*19c0*/  VOTEU.ANY UP0, P0 ;  /* 0x0000000000ff7886 */ /* 0x000fe20000000100 */
[----:B------:R-:W-:Y:S01]  /*19d0*/  LOP3.LUT R41, R17, R41, RZ, 0xfc, !PT ;  /* 0x0000002911297212 */ /* 0x000fe200078efcff */
[----:B------:R-:W-:Y:S01]  /*19e0*/  IMAD.X R11, RZ, RZ, R40, P1 ;  /* 0x000000ffff0b7224 */ /* 0x000fe200008e0628 */
[----:B------:R-:W-:Y:S01]  /*19f0*/  @P0 IADD3 R16, P1, PT, R10, UR5, RZ ;  /* 0x000000050a100c10 */ /* 0x000fe2000ff3e0ff */
[----:B------:R-:W-:Y:S01]  /*1a00*/  IMAD.WIDE.U32 R20, R20, 0x10000, RZ ;  /* 0x0001000014147825 */ /* 0x000fe200078e00ff */
[----:B------:R-:W-:Y:S01]  /*1a10*/  FMNMX3 R39, R39, R25, R26, !PT ;  /* 0x0000001927277276 */ /* 0x000fe2000780001a */
[----:B------:R-:W-:Y:S01]  /*1a20*/  @UP0 UIMAD UR5, UR30, 0x5, URZ ;  /* 0x000000051e0508a4 */ /* 0x000fe2000f8e02ff */
[----:B------:R-:W-:Y:S01]  /*1a30*/  @P0 IADD3.X R17, PT, PT, R11, UR6, RZ, P1, !PT ;  /* 0x000000060b110c10 */ /* 0x000fe20008ffe4ff */
[----:B------:R-:W-:Y:S01]  /*1a40*/  @P0 IMAD.WIDE.U32 R18, R19, 0x5, R10 ;  /* 0x0000000513120825 */ /* 0x000fe200078e000a */
[----:B------:R-:W-:-:S02]  /*1a50*/  @P0 LEA R26, P1, R16, UR22, 0x3 ;  /* 0x00000016101a0c11 */ /* 0x000fc4000f8218ff */
[----:B------:R-:W-:Y:S01]  /*1a60*/  LOP3.LUT R14, R20, R14, RZ, 0xfc, !PT ;  /* 0x0000000e140e7212 */ /* 0x000fe200078efcff */
[----:B------:R-:W-:Y:S01]  /*1a70*/  IMAD.U32 R25, RZ, RZ, UR29 ;  /* 0x0000001dff197e24 */ /* 0x000fe2000f8e00ff */
[----:B---3--:R-:W-:Y:S01]  /*1a80*/  LOP3.LUT R42, R21, R42, RZ, 0xfc, !PT ;  /* 0x0000002a152a7212 */ /* 0x008fe200078efcff */
[----:B------:R-:W-:Y:S01]  /*1a90*/  @P0 IMAD.MOV.U32 R20, RZ, RZ, R10 ;  /* 0x000000ffff140224 */ /* 0x000fe200078e000a */
[----:B------:R-:W-:Y:S02]  /*1aa0*/  @P0 LEA.HI.X R27, R16, UR23, R17, 0x3, P1 ;  /* 0x00000017101b0c11 */ /* 0x000fe400088f1c11 */
[----:B------:R-:W-:Y:S01]  /*1ab0*/  CS2R R16, SRZ ;  /* 0x0000000000107805 */ /* 0x000fe2000001ff00 */
[----:B------:R-:W-:Y:S01]  /*1ac0*/  @P0 IMAD.MOV.U32 R21, RZ, RZ, R11 ;  /* 0x000000ffff150224 */ /* 0x000fe200078e000b */
[C---:B------:R-:W-:Y:S01]  /*1ad0*/  @P0 LEA R22, P1, R18.reuse, UR22, 0x3 ;  /* 0x0000001612160c11 */ /* 0x040fe2000f8218ff */
[----:B------:R-:W-:Y:S01]  /*1ae0*/  @P0 VIADD R19, R19, UR5 ;  /* 0x0000000513130c36 */ /* 0x000fe20008000000 */
[----:B------:R-:W-:Y:S01]  /*1af0*/  @UP0 UIMAD UR5, UR30, 0x6, URZ ;  /* 0x000000061e0508a4 */ /* 0x000fe2000f8e02ff */
[----:B------:R-:W-:Y:S01]  /*1b00*/  @P0 IMAD.WIDE.U32 R20, R25, 0x6, R20 ;  /* 0x0000000619140825 */ /* 0x000fe200078e0014 */
[----:B------:R0:W5:Y:S02]  /*1b10*/  @P0 LDG.E.64 R16, desc[UR24][R26.64] ;  /* 0x000000181a100981 */ /* 0x000164000c1e1b00 */
[----:B------:R-:W-:Y:S01]  /*1b20*/  @P0 LEA.HI.X R23, R18, UR23, R19, 0x3, P1 ;  /* 0x0000001712170c11 */ /* 0x000fe200088f1c13 */
[----:B------:R-:W-:Y:S01]  /*1b30*/  IMAD.U32 R45, RZ, RZ, UR29 ;  /* 0x0000001dff2d7e24 */ /* 0x000fe2000f8e00ff */
[----:B------:R-:W-:Y:S01]  /*1b40*/  CS2R R18, SRZ ;  /* 0x0000000000127805 */ /* 0x000fe2000001ff00 */
[----:B------:R-:W-:Y:S01]  /*1b50*/  @P0 VIADD R21, R21, UR5 ;  /* 0x0000000515150c36 */ /* 0x000fe20008000000 */
[----:B------:R-:W-:Y:S01]  /*1b60*/  @UP0 UIMAD UR5, UR30, 0x7, URZ ;  /* 0x000000071e0508a4 */ /* 0x000fe2000f8e02ff */
[----:B0-----:R-:W-:-:S02]  /*1b70*/  @P0 IMAD.MOV.U32 R26, RZ, RZ, R10 ;  /* 0x000000ffff1a0224 */ /* 0x001fc400078e000a */
[----:B------:R-:W-:Y:S01]  /*1b80*/  @P0 IMAD.MOV.U32 R27, RZ, RZ, R11 ;  /* 0x000000ffff1b0224 */ /* 0x000fe200078e000b */
[C---:B------:R-:W-:Y:S01]  /*1b90*/  @P0 LEA R24, P1, R20.reuse, UR22, 0x3 ;  /* 0x0000001614180c11 */ /* 0x040fe2000f8218ff */
[----:B------:R0:W5:Y:S01]  /*1ba0*/  @P0 LDG.E.64 R18, desc[UR24][R22.64] ;  /* 0x0000001816120981 */ /* 0x000162000c1e1b00 */
[----:B------:R-:W-:Y:S02]  /*1bb0*/  @P0 IMAD.WIDE.U32 R26, R45, 0x7, R26 ;  /* 0x000000072d1a0825 */ /* 0x000fe400078e001a */
[----:B------:R-:W-:Y:S02]  /*1bc0*/  @P0 LEA.HI.X R25, R20, UR23, R21, 0x3, P1 ;  /* 0x0000001714190c11 */ /* 0x000fe400088f1c15 */
[----:B------:R-:W-:Y:S01]  /*1bd0*/  CS2R R20, SRZ ;  /* 0x0000000000147805 */ /* 0x000fe2000001ff00 */
[----:B0-----:R-:W-:Y:S01]  /*1be0*/  @P0 VIADD R23, R27, UR5 ;  /* 0x000000051b170c36 */ /* 0x001fe20008000000 */
[----:B------:R-:W-:-:S04]  /*1bf0*/  @P0 LEA R22, P1, R26, UR22, 0x3 ;  /* 0x000000161a160c11 */ /* 0x000fc8000f8218ff */
[----:B------:R0:W5:Y:S01]  /*1c00*/  @P0 LDG.E.64 R20, desc[UR24][R24.64] ;  /* 0x0000001818140981 */ /* 0x000162000c1e1b00 */
[----:B------:R-:W-:Y:S02]  /*1c10*/  @P0 LEA.HI.X R23, R26, UR23, R23, 0x3, P1 ;  /* 0x000000171a170c11 */ /* 0x000fe400088f1c17 */
[----:B------:R-:W-:Y:S01]  /*1c20*/  CS2R R26, SRZ ;  /* 0x00000000001a7805 */ /* 0x000fe2000001ff00 */
[----:B------:R-:W-:Y:S01]  /*1c30*/  FMUL R44, R2, R2 ;  /* 0x00000002022c7220 */ /* 0x000fe20000400000 */
[----:B------:R-:W-:-:S04]  /*1c40*/  VIADD R35, R35, 0x2 ;  /* 0x0000000223237836 */ /* 0x000fc80000000000 */
[----:B------:R1:W5:Y:S01]  /*1c50*/  @P0 LDG.E.64 R26, desc[UR24][R22.64] ;  /* 0x00000018161a0981 */ /* 0x000362000c1e1b00 */
[----:B------:R-:W-:Y:S01]  /*1c60*/  FSETP.GT.AND P0, PT, R2, RZ, PT ;  /* 0x000000ff0200720b */ /* 0x000fe20003f04000 */
[C---:B0-----:R-:W-:Y:S01]  /*1c70*/  FMUL R25, R3.reuse, R3 ;  /* 0x0000000303197220 */ /* 0x041fe20000400000 */
[----:B------:R-:W-:Y:S02]  /*1c80*/  FSETP.GT.AND P1, PT, R3, RZ, PT ;  /* 0x000000ff0300720b */ /* 0x000fe40003f24000 */
[----:B------:R-:W-:Y:S02]  /*1c90*/  FSEL R44, R44, RZ, P0 ;  /* 0x000000ff2c2c7208 */ /* 0x000fe40000000000 */
[----:B------:R-:W-:Y:S02]  /*1ca0*/  ISETP.GE.U32.AND P0, PT, R35, UR7, PT ;  /* 0x0000000723007c0c */ /* 0x000fe4000bf06070 */
[----:B------:R-:W-:Y:S02]  /*1cb0*/  FSEL R25, R25, RZ, P1 ;  /* 0x000000ff19197208 */ /* 0x000fe40000800000 */
[C---:B------:R-:W-:Y:S01]  /*1cc0*/  ISETP.GE.U32.OR P0, PT, R37.reuse, UR14, P0 ;  /* 0x0000000e25007c0c */ /* 0x040fe20008706470 */
[----:B------:R-:W-:Y:S01]  /*1cd0*/  FMUL R24, R44, UR20 ;  /* 0x000000142c187c20 */ /* 0x000fe20008400000 */
[----:B------:R-:W-:Y:S01]  /*1ce0*/  IADD3 R2, P1, PT, R37, R43, RZ ;  /* 0x0000002b25027210 */ /* 0x000fe20007f3e0ff */
[----:B-1----:R-:W-:-:S04]  /*1cf0*/  FMUL R23, R25, UR20 ;  /* 0x0000001419177c20 */ /* 0x002fc80008400000 */
[----:B------:R-:W-:Y:S01]  /*1d00*/  F2F.BF16.F32 R24, R24 ;  /* 0x0000001800187304 */ /* 0x000fe20000202000 */
[----:B------:R-:W-:Y:S02]  /*1d10*/  IMAD.X R3, RZ, RZ, R40, P1 ;  /* 0x000000ffff037224 */ /* 0x000fe400008e0628 */
[----:B-----5:R-:W-:-:S03]  /*1d20*/  FMUL R40, R4, R4 ;  /* 0x0000000404287220 */ /* 0x020fc60000400000 */
[----:B------:R-:W-:Y:S02]  /*1d30*/  @!P0 LEA R46, P1, R2, UR12, 0x2 ;  /* 0x0000000c022e8c11 */ /* 0x000fe4000f8210ff */
[----:B------:R-:W0:Y:S01]  /*1d40*/  F2F.BF16.F32 R23, R23 ;  /* 0x0000001700177304 */ /* 0x000e220000202000 */
[----:B------:R-:W-:Y:S01]  /*1d50*/  IMAD.WIDE.U32 R34, R34, 0x10000, RZ ;  /* 0x0001000022227825 */ /* 0x000fe200078e00ff */
[----:B------:R-:W-:Y:S02]  /*1d60*/  @!P0 LEA.HI.X R47, R2, UR9, R3, 0x2, P1 ;  /* 0x00000009022f8c11 */ /* 0x000fe400088f1403 */
[----:B------:R-:W-:Y:S01]  /*1d70*/  FSETP.GT.AND P1, PT, R4, RZ, PT ;  /* 0x000000ff0400720b */ /* 0x000fe20003f24000 */
[----:B------:R-:W-:Y:S01]  /*1d80*/  FMUL R4, R5, R5 ;  /* 0x0000000505047220 */ /* 0x000fe20000400000 */
[----:B------:R-:W-:Y:S02]  /*1d90*/  LOP3.LUT R32, R34, R32, RZ, 0xfc, !PT ;  /* 0x0000002022207212 */ /* 0x000fe400078efcff */
[----:B----4-:R-:W-:Y:S01]  /*1da0*/  LOP3.LUT R37, R35, R33, RZ, 0xfc, !PT ;  /* 0x0000002123257212 */ /* 0x010fe200078efcff */
[----:B------:R-:W-:Y:S01]  /*1db0*/  IMAD.WIDE.U32 R34, R29, 0x10000, RZ ;  /* 0x000100001d227825 */ /* 0x000fe200078e00ff */
[----:B------:R-:W-:-:S02]  /*1dc0*/  FSEL R40, R40, RZ, P1 ;  /* 0x000000ff28287208 */ /* 0x000fc40000800000 */
[----:B------:R-:W-:Y:S02]  /*1dd0*/  FSETP.GT.AND P1, PT, R5, RZ, PT ;  /* 0x000000ff0500720b */ /* 0x000fe40003f24000 */
[----:B0-----:R-:W-:Y:S02]  /*1de0*/  @!P0 PRMT R43, R24, 0x5410, R23 ;  /* 0x00005410182b8816 */ /* 0x001fe40000000017 */
[----:B------:R-:W-:Y:S02]  /*1df0*/  FSEL R5, R4, RZ, P1 ;  /* 0x000000ff04057208 */ /* 0x000fe40000800000 */
[----:B------:R-:W-:Y:S02]  /*1e00*/  LOP3.LUT R4, R34, R13, RZ, 0xfc, !PT ;  /* 0x0000000d22047212 */ /* 0x000fe400078efcff */
[----:B------:R-:W-:Y:S01]  /*1e10*/  @!P0 IADD3 R13, P1, PT, R2, UR29, RZ ;  /* 0x0000001d020d8c10 */ /* 0x000fe2000ff3e0ff */
[----:B------:R0:W-:Y:S01]  /*1e20*/  @!P0 STG.E desc[UR24][R46.64], R43 ;  /* 0x0000002b2e008986 */ /* 0x0001e2000c101918 */
[----:B------:R-:W-:Y:S01]  /*1e30*/  LOP3.LUT R36, R35, R36, RZ, 0xfc, !PT ;  /* 0x0000002423247212 */ /* 0x000fe200078efcff */
[----:B------:R-:W-:Y:S01]  /*1e40*/  FMUL R48, R6, R6 ;  /* 0x0000000606307220 */ /* 0x000fe20000400000 */
[----:B0-----:R-:W-:-:S02]  /*1e50*/  @!P0 IADD3.X R46, PT, PT, R3, UR30, RZ, P1, !PT ;  /* 0x0000001e032e8c10 */ /* 0x001fc40008ffe4ff */
[----:B------:R-:W-:-:S04]  /*1e60*/  @!P0 LEA R34, P1, R13, UR12, 0x2 ;  /* 0x0000000c0d228c11 */ /* 0x000fc8000f8210ff */
[----:B------:R-:W-:Y:S02]  /*1e70*/  @!P0 LEA.HI.X R35, R13, UR9, R46, 0x2, P1 ;  /* 0x000000090d238c11 */ /* 0x000fe400088f142e */
[----:B------:R-:W-:Y:S01]  /*1e80*/  FSETP.GT.AND P1, PT, R6, RZ, PT ;  /* 0x000000ff0600720b */ /* 0x000fe20003f24000 */
[----:B------:R-:W-:Y:S01]  /*1e90*/  FMUL R46, R7, R7 ;  /* 0x00000007072e7220 */ /* 0x000fe20000400000 */
[----:B------:R-:W-:Y:S01]  /*1ea0*/  FMUL R45, R40, UR20 ;  /* 0x00000014282d7c20 */ /* 0x000fe20008400000 */
[----:B------:R-:W-:Y:S01]  /*1eb0*/  FMUL R22, R5, UR20 ;  /* 0x0000001405167c20 */ /* 0x000fe20008400000 */
[----:B------:R-:W-:Y:S02]  /*1ec0*/  FSEL R48, R48, RZ, P1 ;  /* 0x000000ff30307208 */ /* 0x000fe40000800000 */
[----:B------:R-:W-:Y:S02]  /*1ed0*/  FSETP.GT.AND P1, PT, R7, RZ, PT ;  /* 0x000000ff0700720b */ /* 0x000fe40003f24000 */
[----:B------:R-:W-:Y:S02]  /*1ee0*/  F2F.BF16.F32 R45, R45 ;  /* 0x0000002d002d7304 */ /* 0x000fe40000202000 */
[----:B------:R-:W-:Y:S01]  /*1ef0*/  FSEL R46, R46, RZ, P1 ;  /* 0x000000ff2e2e7208 */ /* 0x000fe20000800000 */
[----:B------:R-:W-:-:S05]  /*1f00*/  FMUL R47, R48, UR20 ;  /* 0x00000014302f7c20 */ /* 0x000fca0008400000 */
[----:B------:R-:W0:Y:S01]  /*1f10*/  F2F.BF16.F32 R22, R22 ;  /* 0x0000001600167304 */ /* 0x000e220000202000 */
[----:B------:R-:W-:-:S07]  /*1f20*/  FMUL R6, R46, UR20 ;  /* 0x000000142e067c20 */ /* 0x000fce0008400000 */
[----:B------:R-:W1:Y:S01]  /*1f30*/  F2F.BF16.F32 R47, R47 ;  /* 0x0000002f002f7304 */ /* 0x000e620000202000 */
[----:B------:R-:W-:-:S07]  /*1f40*/  IMAD.U32 R0, R0, 0x10000, RZ ;  /* 0x0001000000007824 */ /* 0x000fce00078e00ff */
[----:B------:R-:W3:Y:S01]  /*1f50*/  F2F.BF16.F32 R6, R6 ;  /* 0x0000000600067304 */ /* 0x000ee20000202000 */
[----:B0-----:R-:W-:Y:S01]  /*1f60*/  @!P0 PRMT R13, R45, 0x5410, R22 ;  /* 0x000054102d0d8816 */ /* 0x001fe20000000016 */
[----:B------:R-:W-:Y:S01]  /*1f70*/  BSSY.RECONVERGENT B0, `(.L_x_26780) ;  /* 0x000000d000007945 */ /* 0x000fe20003800200 */
[----:B------:R-:W-:-:S03]  /*1f80*/  FMNMX3 R39, R44, R39, R25, !PT ;  /* 0x000000272c277276 */ /* 0x000fc60007800019 */
[----:B------:R0:W-:Y:S02]  /*1f90*/  @!P0 STG.E desc[UR24][R34.64], R13 ;  /* 0x0000000d22008986 */ /* 0x0001e4000c101918 */
[----:B0-----:R-:W-:Y:S01]  /*1fa0*/  LOP3.LUT R13, R41, R0, RZ, 0xfc, !PT ;  /* 0x00000000290d7212 */ /* 0x001fe200078efcff */
[----:B-1-3--:R-:W-:Y:S06]  /*1fb0*/  @P0 BRA `(.L_x_26781) ;  /* 0x0000000000200947 */ /* 0x00afec0003800000 */
[----:B------:R-:W-:Y:S02]  /*1fc0*/  ULOP3.LUT UR5, UR26, 0xfffffffe, URZ, 0xc0, !UPT ;  /* 0xfffffffe1a057892 */ /* 0x000fe4000f8ec0ff */
[----:B------:R-:W-:-:S04]  /*1fd0*/  ULOP3.LUT UR6, UR27, 0x3fffffff, URZ, 0xc0, !UPT ;  /* 0x3fffffff1b067892 */ /* 0x000fc8000f8ec0ff */
[----:B------:R-:W-:-:S04]  /*1fe0*/  IADD3 R0, P1, PT, R2, UR5, RZ ;  /* 0x0000000502007c10 */ /* 0x000fc8000ff3e0ff */
[----:B------:R-:W-:Y:S02]  /*1ff0*/  IADD3.X R7, PT, PT, R3, UR6, RZ, P1, !PT ;  /* 0x0000000603077c10 */ /* 0x000fe40008ffe4ff */
[----:B------:R-:W-:-:S04]  /*2000*/  LEA R34, P1, R0, UR12, 0x2 ;  /* 0x0000000c00227c11 */ /* 0x000fc8000f8210ff */
[----:B------:R-:W-:Y:S02]  /*2010*/  LEA.HI.X R35, R0, UR9, R7, 0x2, P1 ;  /* 0x0000000900237c11 */ /* 0x000fe400088f1407 */
[----:B------:R-:W-:-:S05]  /*2020*/  PRMT R7, R47, 0x5410, R6 ;  /* 0x000054102f077816 */ /* 0x000fca0000000006 */
[----:B------:R0:W-:Y:S02]  /*2030*/  STG.E desc[UR24][R34.64], R7 ;  /* 0x0000000722007986 */ /* 0x0001e4000c101918 */
.L_x_26781:
[----:B------:R-:W-:Y:S05]  /*2040*/  BSYNC.RECONVERGENT B0 ;  /* 0x0000000000007941 */ /* 0x000fea0003800200 */
.L_x_26780:
[----:B------:R-:W1:Y:S01]  /*2050*/  S2R R0, SR_TID.X ;  /* 0x0000000000007919 */ /* 0x000e620000002100 */
[----:B0-----:R-:W-:Y:S01]  /*2060*/  MOV R7, 0x400 ;  /* 0x0000040000077802 */ /* 0x001fe20000000f00 */
[----:B------:R-:W-:Y:S01]  /*2070*/  IMAD.U32 R30, R30, 0x10000, RZ ;  /* 0x000100001e1e7824 */ /* 0x000fe200078e00ff */
[C---:B------:R-:W-:Y:S01]  /*2080*/  FSETP.GT.AND P1, PT, R8.reuse, RZ, PT ;  /* 0x000000ff0800720b */ /* 0x040fe20003f24000 */
[----:B------:R-:W0:Y:S01]  /*2090*/  S2R R34, SR_CgaCtaId ;  /* 0x0000000000227919 */ /* 0x000e220000008800 */
[----:B------:R-:W-:Y:S01]  /*20a0*/  FMUL R8, R8, R8 ;  /* 0x0000000808087220 */ /* 0x000fe20000400000 */
[----:B------:R-:W-:Y:S01]  /*20b0*/  VIADD R29, R7, 0x20 ;  /* 0x00000020071d7836 */ /* 0x000fe20000000000 */
[----:B------:R-:W-:Y:S01]  /*20c0*/  LOP3.LUT R33, R37, R30, RZ, 0xfc, !PT ;  /* 0x0000001e25217212 */ /* 0x000fe200078efcff */
[----:B------:R-:W-:Y:S01]  /*20d0*/  BSSY.RECONVERGENT B0, `(.L_x_26782) ;  /* 0x0000030000007945 */ /* 0x000fe20003800200 */
[----:B------:R-:W-:Y:S02]  /*20e0*/  FMNMX R40, R40, R39, !PT ;  /* 0x0000002728287209 */ /* 0x000fe40007800000 */
[----:B------:R-:W-:-:S02]  /*20f0*/  FSEL R8, R8, RZ, P1 ;  /* 0x000000ff08087208 */ /* 0x000fc40000800000 */
[C---:B------:R-:W-:Y:S01]  /*2100*/  FSETP.GT.AND P1, PT, R9.reuse, RZ, PT ;  /* 0x000000ff0900720b */ /* 0x040fe20003f24000 */
[----:B------:R-:W-:Y:S01]  /*2110*/  FMUL R9, R9, R9 ;  /* 0x0000000909097220 */ /* 0x000fe20000400000 */
[----:B------:R-:W-:-:S04]  /*2120*/  FSETP.GT.AND P2, PT, R18, RZ, PT ;  /* 0x000000ff1200720b */ /* 0x000fc80003f44000 */
[----:B------:R-:W-:Y:S02]  /*2130*/  FSEL R9, R9, RZ, P1 ;  /* 0x000000ff09097208 */ /* 0x000fe40000800000 */
[----:B------:R-:W-:Y:S02]  /*2140*/  FSETP.GT.AND P1, PT, R16, RZ, PT ;  /* 0x000000ff1000720b */ /* 0x000fe40003f24000 */
[----:B-1----:R-:W-:Y:S02]  /*2150*/  SHF.R.U32.HI R7, RZ, 0x5, R0 ;  /* 0x00000005ff077819 */ /* 0x002fe40000011600 */
[----:B------:R-:W-:Y:S02]  /*2160*/  LOP3.LUT R44, R0, 0x1f, RZ, 0xc0, !PT ;  /* 0x0000001f002c7812 */ /* 0x000fe400078ec0ff */
[----:B0-----:R-:W-:Y:S01]  /*2170*/  LEA R29, R34, R29, 0x18 ;  /* 0x0000001d221d7211 */ /* 0x001fe200078ec0ff */
[----:B------:R-:W-:Y:S02]  /*2180*/  IMAD.SHL.U32 R35, R7, 0x4, RZ ;  /* 0x0000000407237824 */ /* 0x000fe400078e00ff */
[----:B------:R-:W-:-:S02]  /*2190*/  IMAD R30, R44, 0x108, RZ ;  /* 0x000001082c1e7824 */ /* 0x000fc400078e02ff */
[----:B------:R-:W-:Y:S01]  /*21a0*/  IMAD.IADD R25, R0, 0x1, -R35 ;  /* 0x0000000100197824 */ /* 0x000fe200078e0a23 */
[----:B------:R-:W-:Y:S01]  /*21b0*/  LOP3.LUT R39, RZ, R35, RZ, 0x33, !PT ;  /* 0x00000023ff277212 */ /* 0x000fe200078e33ff */
[----:B------:R-:W-:-:S03]  /*21c0*/  IMAD.IADD R34, R30, 0x1, R29 ;  /* 0x000000011e227824 */ /* 0x000fc600078e021d */
[----:B------:R-:W-:-:S05]  /*21d0*/  LOP3.LUT R25, R25, 0x1f, RZ, 0xc0, !PT ;  /* 0x0000001f19197812 */ /* 0x000fca00078ec0ff */
[----:B------:R-:W-:Y:S02]  /*21e0*/  IMAD R37, R25, 0x8, R34 ;  /* 0x0000000819257824 */ /* 0x000fe400078e0222 */
[----:B------:R-:W-:-:S03]  /*21f0*/  IMAD.IADD R25, R39, 0x1, R0 ;  /* 0x0000000127197824 */ /* 0x000fc600078e0200 */
[----:B------:R0:W-:Y:S01]  /*2200*/  STS.64 [R37], R12 ;  /* 0x0000000c25007388 */ /* 0x0001e20000000a00 */
[----:B------:R-:W-:-:S05]  /*2210*/  IMAD.SHL.U32 R25, R25, 0x8, RZ ;  /* 0x0000000819197824 */ /* 0x000fca00078e00ff */
[----:B------:R-:W-:-:S05]  /*2220*/  LOP3.LUT R25, R25, 0xf8, RZ, 0xc0, !PT ;  /* 0x000000f819197812 */ /* 0x000fca00078ec0ff */
[----:B------:R-:W-:Y:S02]  /*2230*/  IMAD.IADD R43, R34, 0x1, R25 ;  /* 0x00000001222b7824 */ /* 0x000fe400078e0219 */
[----:B0-----:R-:W-:Y:S01]  /*2240*/  FMUL R13, R8, UR20 ;  /* 0x00000014080d7c20 */ /* 0x001fe20008400000 */
[----:B------:R-:W-:Y:S01]  /*2250*/  FMUL R12, R9, UR20 ;  /* 0x00000014090c7c20 */ /* 0x000fe20008400000 */
[----:B------:R-:W-:Y:S01]  /*2260*/  FMNMX3 R25, R5, R40, R48, !PT ;  /* 0x0000002805197276 */ /* 0x000fe20007800030 */
[----:B------:R-:W-:Y:S01]  /*2270*/  IMAD.WIDE.U32 R40, R45, 0x10000, RZ ;  /* 0x000100002d287825 */ /* 0x000fe200078e00ff */
[----:B------:R0:W-:Y:S03]  /*2280*/  STS.64 [R43], R32 ;  /* 0x000000202b007388 */ /* 0x0001e60000000a00 */
[----:B------:R-:W-:Y:S01]  /*2290*/  FMUL R48, R16, R16 ;  /* 0x0000001010307220 */ /* 0x000fe20000400000 */
[----:B------:R-:W1:Y:S01]  /*22a0*/  F2F.BF16.F32 R13, R13 ;  /* 0x0000000d000d7304 */ /* 0x000e620000202000 */
[----:B------:R-:W-:-:S02]  /*22b0*/  FMNMX R45, R46, R25, !PT ;  /* 0x000000192e2d7209 */ /* 0x000fc40007800000 */
[----:B------:R-:W-:Y:S02]  /*22c0*/  LOP3.LUT R24, R40, R24, RZ, 0xfc, !PT ;  /* 0x0000001828187212 */ /* 0x000fe400078efcff */
[----:B------:R-:W-:Y:S02]  /*22d0*/  LOP3.LUT R41, R41, R47, RZ, 0xfc, !PT ;  /* 0x0000002f29297212 */ /* 0x000fe400078efcff */
[----:B------:R-:W-:Y:S01]  /*22e0*/  FMNMX3 R45, R8, R45, R9, !PT ;  /* 0x0000002d082d7276 */ /* 0x000fe20007800009 */
[----:B------:R-:W3:Y:S01]  /*22f0*/  F2F.BF16.F32 R12, R12 ;  /* 0x0000000c000c7304 */ /* 0x000ee20000202000 */
[----:B------:R-:W-:Y:S01]  /*2300*/  FSEL R48, R48, RZ, P1 ;  /* 0x000000ff30307208 */ /* 0x000fe20000800000 */
[----:B0-----:R-:W-:Y:S02]  /*2310*/  VIADD R33, R35, 0x2 ;  /* 0x0000000223217836 */ /* 0x001fe40000000000 */
[----:B------:R-:W-:Y:S02]  /*2320*/  FMUL R32, R18, R18 ;  /* 0x0000001212207220 */ /* 0x000fe40000400000 */
[----:B------:R-:W-:Y:S01]  /*2330*/  IMAD.IADD R16, R0, 0x1, -R33 ;  /* 0x0000000100107824 */ /* 0x000fe200078e0a21 */
[----:B-1----:R-:W-:Y:S06]  /*2340*/  @P0 BRA `(.L_x_26783) ;  /* 0x0000000000200947 */ /* 0x002fec0003800000 */
[----:B------:R-:W-:Y:S01]  /*2350*/  IMAD.U32 R9, RZ, RZ, UR29 ;  /* 0x0000001dff097e24 */ /* 0x000fe2000f8e00ff */
[----:B------:R-:W-:-:S03]  /*2360*/  UIMAD UR5, UR30, 0x3, URZ ;  /* 0x000000031e0578a4 */ /* 0x000fc6000f8e02ff */
[----:B------:R-:W-:-:S04]  /*2370*/  IMAD.WIDE.U32 R2, R9, 0x3, R2 ;  /* 0x0000000309027825 */ /* 0x000fc800078e0002 */
[----:B------:R-:W-:Y:S01]  /*2380*/  VIADD R3, R3, UR5 ;  /* 0x0000000503037c36 */ /* 0x000fe20008000000 */
[----:B------:R-:W-:-:S04]  /*2390*/  LEA R8, P0, R2, UR12, 0x2 ;  /* 0x0000000c02087c11 */ /* 0x000fc8000f8010ff */
[----:B------:R-:W-:Y:S02]  /*23a0*/  LEA.HI.X R9, R2, UR9, R3, 0x2, P0 ;  /* 0x0000000902097c11 */ /* 0x000fe400080f1403 */
[----:B---3--:R-:W-:-:S05]  /*23b0*/  PRMT R3, R13, 0x5410, R12 ;  /* 0x000054100d037816 */ /* 0x008fca000000000c */
[----:B------:R0:W-:Y:S02]  /*23c0*/  STG.E desc[UR24][R8.64], R3 ;  /* 0x0000000308007986 */ /* 0x0001e4000c101918 */
.L_x_26783:
[----:B------:R-:W-:Y:S05]  /*23d0*/  BSYNC.RECONVERGENT B0 ;  /* 0x0000000000007941 */ /* 0x000fea0003800200 */
.L_x_26782:
[----:B------:R-:W-:Y:S01]  /*23e0*/  IMAD.SHL.U32 R16, R16, 0x8, RZ ;  /* 0x0000000810107824 */ /* 0x000fe200078e00ff */
[----:B------:R-:W-:Y:S01]  /*23f0*/  FSEL R32, R32, RZ, P2 ;  /* 0x000000ff20207208 */ /* 0x000fe20001000000 */
[----:B------:R-:W-:Y:S01]  /*2400*/  FMUL R18, R20, R20 ;  /* 0x0000001414127220 */ /* 0x000fe20000400000 */
[----:B------:R-:W-:Y:S01]  /*2410*/  FSETP.GT.AND P1, PT, R26, RZ, PT ;  /* 0x000000ff1a00720b */ /* 0x000fe20003f24000 */
[----:B------:R-:W-:Y:S01]  /*2420*/  IMAD.U32 R2, R13, 0x10000, RZ ;  /* 0x000100000d027824 */ /* 0x000fe200078e00ff */
[----:B0-----:R-:W-:Y:S01]  /*2430*/  LOP3.LUT R3, R16, 0xf8, RZ, 0xc0, !PT ;  /* 0x000000f810037812 */ /* 0x001fe200078ec0ff */
[----:B------:R-:W-:Y:S01]  /*2440*/  FMUL R16, R26, R26 ;  /* 0x0000001a1a107220 */ /* 0x000fe20000400000 */
[----:B------:R-:W-:Y:S01]  /*2450*/  FSETP.GT.AND P0, PT, R20, RZ, PT ;  /* 0x000000ff1400720b */ /* 0x000fe20003f04000 */
[----:B------:R-:W-:Y:S01]  /*2460*/  FMUL R40, R32, UR20 ;  /* 0x0000001420287c20 */ /* 0x000fe20008400000 */
[----:B------:R-:W-:Y:S01]  /*2470*/  LOP3.LUT R25, R41, R2, RZ, 0xfc, !PT ;  /* 0x0000000229197212 */ /* 0x000fe200078efcff */
[----:B------:R-:W-:Y:S01]  /*2480*/  IMAD.IADD R13, R34, 0x1, R3 ;  /* 0x00000001220d7824 */ /* 0x000fe200078e0203 */
[----:B------:R-:W-:Y:S01]  /*2490*/  FSEL R16, R16, RZ, P1 ;  /* 0x000000ff10107208 */ /* 0x000fe20000800000 */
[----:B------:R-:W-:Y:S01]  /*24a0*/  VIADD R3, R35, 0x3 ;  /* 0x0000000323037836 */ /* 0x000fe20000000000 */
[----:B------:R-:W-:Y:S01]  /*24b0*/  FSEL R18, R18, RZ, P0 ;  /* 0x000000ff12127208 */ /* 0x000fe20000000000 */
[----:B------:R-:W0:Y:S01]  /*24c0*/  F2F.BF16.F32 R40, R40 ;  /* 0x0000002800287304 */ /* 0x000e220000202000 */
[C---:B------:R-:W-:Y:S01]  /*24d0*/  FSETP.GT.AND P1, PT, R17.reuse, RZ, PT ;  /* 0x000000ff1100720b */ /* 0x040fe20003f24000 */
[----:B------:R-:W-:Y:S01]  /*24e0*/  FMUL R20, R16, UR20 ;  /* 0x0000001410147c20 */ /* 0x000fe20008400000 */
[----:B------:R-:W-:Y:S01]  /*24f0*/  FMUL R46, R48, UR20 ;  /* 0x00000014302e7c20 */ /* 0x000fe20008400000 */
[----:B------:R-:W-:Y:S01]  /*2500*/  FMUL R33, R18, UR20 ;  /* 0x0000001412217c20 */ /* 0x000fe20008400000 */
[----:B------:R-:W-:Y:S01]  /*2510*/  FMUL R17, R17, R17 ;  /* 0x0000001111117220 */ /* 0x000fe20000400000 */
[----:B------:R1:W-:Y:S01]  /*2520*/  STS.64 [R13], R24 ;  /* 0x000000180d007388 */ /* 0x0003e20000000a00 */
[----:B------:R-:W-:Y:S01]  /*2530*/  ISETP.GE.U32.AND P0, PT, R3, UR7, PT ;  /* 0x0000000703007c0c */ /* 0x000fe2000bf06070 */
[----:B------:R-:W4:Y:S01]  /*2540*/  F2F.BF16.F32 R20, R20 ;  /* 0x0000001400147304 */ /* 0x000f220000202000 */
[----:B------:R-:W-:Y:S01]  /*2550*/  IMAD.IADD R2, R0, 0x1, -R3 ;  /* 0x0000000100027824 */ /* 0x000fe200078e0a03 */
[----:B------:R-:W-:Y:S01]  /*2560*/  FSEL R26, R17, RZ, P1 ;  /* 0x000000ff111a7208 */ /* 0x000fe20000800000 */
[----:B------:R-:W-:Y:S01]  /*2570*/  USHF.L.U32 UR5, UR29, 0x2, URZ ;  /* 0x000000021d057899 */ /* 0x000fe200080006ff */
[----:B------:R-:W-:Y:S01]  /*2580*/  FSETP.GT.AND P1, PT, R19, RZ, PT ;  /* 0x000000ff1300720b */ /* 0x000fe20003f24000 */
[----:B------:R-:W-:Y:S01]  /*2590*/  IMAD.SHL.U32 R2, R2, 0x8, RZ ;  /* 0x0000000802027824 */ /* 0x000fe200078e00ff */
[----:B------:R-:W-:Y:S01]  /*25a0*/  ISETP.GE.U32.OR P0, PT, R38, UR14, P0 ;  /* 0x0000000e26007c0c */ /* 0x000fe20008706470 */
[----:B0-----:R-:W-:Y:S01]  /*25b0*/  IMAD.WIDE.U32 R8, R40, 0x10000, RZ ;  /* 0x0001000028087825 */ /* 0x001fe200078e00ff */
[----:B------:R-:W0:Y:S01]  /*25c0*/  F2F.BF16.F32 R33, R33 ;  /* 0x0000002100217304 */ /* 0x000e220000202000 */
[----:B------:R-:W-:-:S02]  /*25d0*/  USHF.L.U64.HI UR6, UR29, 0x2, UR30 ;  /* 0x000000021d067899 */ /* 0x000fc4000801021e */
[----:B-1----:R-:W-:Y:S01]  /*25e0*/  FMUL R25, R19, R19 ;  /* 0x0000001313197220 */ /* 0x002fe20000400000 */
[----:B------:R-:W-:Y:S01]  /*25f0*/  LOP3.LUT R17, R2, 0xf8, RZ, 0xc0, !PT ;  /* 0x000000f802117812 */ /* 0x000fe200078ec0ff */
[----:B------:R-:W-:Y:S01]  /*2600*/  IMAD.U32 R15, R15, 0x10000, RZ ;  /* 0x000100000f0f7824 */ /* 0x000fe200078e00ff */
[----:B------:R-:W-:Y:S01]  /*2610*/  IADD3 R2, P2, PT, R10, UR5, RZ ;  /* 0x000000050a027c10 */ /* 0x000fe2000ff5e0ff */
[----:B------:R-:W-:Y:S01]  /*2620*/  BSSY.RECONVERGENT B0, `(.L_x_26784) ;  /* 0x000002d000007945 */ /* 0x000fe20003800200 */
[----:B----4-:R-:W-:Y:S01]  /*2630*/  IMAD.U32 R3, R20, 0x10000, RZ ;  /* 0x0001000014037824 */ /* 0x010fe200078e00ff */
[----:B------:R-:W1:Y:S01]  /*2640*/  F2F.BF16.F32 R46, R46 ;  /* 0x0000002e002e7304 */ /* 0x000e620000202000 */
[----:B------:R-:W-:Y:S01]  /*2650*/  FSEL R25, R25, RZ, P1 ;  /* 0x000000ff19197208 */ /* 0x000fe20000800000 */
[----:B------:R-:W-:Y:S01]  /*2660*/  IMAD.IADD R17, R34, 0x1, R17 ;  /* 0x0000000122117824 */ /* 0x000fe200078e0211 */
[----:B------:R-:W-:Y:S02]  /*2670*/  @!P0 LEA R10, P1, R2, UR12, 0x2 ;  /* 0x0000000c020a8c11 */ /* 0x000fe4000f8210ff */
[----:B------:R-:W-:Y:S01]  /*2680*/  FMNMX3 R45, R48, R45, R26, !PT ;  /* 0x0000002d302d7276 */ /* 0x000fe2000780001a */
[----:B------:R-:W-:Y:S01]  /*2690*/  FMUL R41, R25, UR20 ;  /* 0x0000001419297c20 */ /* 0x000fe20008400000 */
[----:B0-----:R-:W-:-:S02]  /*26a0*/  LOP3.LUT R24, R9, R33, RZ, 0xfc, !PT ;  /* 0x0000002109187212 */ /* 0x001fc400078efcff */
[----:B------:R-:W-:Y:S02]  /*26b0*/  LOP3.LUT R15, R42, R15, RZ, 0xfc, !PT ;  /* 0x0000000f2a0f7212 */ /* 0x000fe400078efcff */
[----:B------:R-:W-:Y:S01]  /*26c0*/  LOP3.LUT R9, R24, R3, RZ, 0xfc, !PT ;  /* 0x0000000318097212 */ /* 0x000fe200078efcff */
[----:B------:R-:W-:Y:S01]  /*26d0*/  FMUL R24, R26, UR20 ;  /* 0x000000141a187c20 */ /* 0x000fe20008400000 */
[----:B------:R-:W-:Y:S01]  /*26e0*/  F2F.BF16.F32 R41, R41 ;  /* 0x0000002900297304 */ /* 0x000fe20000202000 */
[----:B------:R-:W-:Y:S02]  /*26f0*/  IADD3.X R3, PT, PT, R11, UR6, RZ, P2, !PT ;  /* 0x000000060b037c10 */ /* 0x000fe400097fe4ff */
[----:B-1----:R-:W-:Y:S02]  /*2700*/  LOP3.LUT R8, R8, R46, RZ, 0xfc, !PT ;  /* 0x0000002e08087212 */ /* 0x002fe400078efcff */
[----:B------:R-:W-:Y:S02]  /*2710*/  @!P0 LEA.HI.X R11, R2, UR9, R3, 0x2, P1 ;  /* 0x00000009020b8c11 */ /* 0x000fe400088f1403 */
[C---:B------:R-:W-:Y:S01]  /*2720*/  FSETP.GT.AND P1, PT, R21.reuse, RZ, PT ;  /* 0x000000ff1500720b */ /* 0x040fe20003f24000 */
[----:B------:R-:W0:Y:S01]  /*2730*/  F2F.BF16.F32 R19, R24 ;  /* 0x0000001800137304 */ /* 0x000e220000202000 */
[----:B------:R1:W-:Y:S01]  /*2740*/  STS.64 [R17], R8 ;  /* 0x0000000811007388 */ /* 0x0003e20000000a00 */
[----:B------:R-:W-:Y:S01]  /*2750*/  FMUL R21, R21, R21 ;  /* 0x0000001515157220 */ /* 0x000fe20000400000 */
[C---:B------:R-:W-:Y:S01]  /*2760*/  FSETP.GT.AND P2, PT, R27.reuse, RZ, PT ;  /* 0x000000ff1b00720b */ /* 0x040fe20003f44000 */
[----:B------:R-:W-:Y:S01]  /*2770*/  FMUL R27, R27, R27 ;  /* 0x0000001b1b1b7220 */ /* 0x000fe20000400000 */
[----:B------:R-:W-:-:S02]  /*2780*/  FMNMX R45, R32, R45, !PT ;  /* 0x0000002d202d7209 */ /* 0x000fc40007800000 */
[----:B------:R-:W-:Y:S02]  /*2790*/  FSEL R21, R21, RZ, P1 ;  /* 0x000000ff15157208 */ /* 0x000fe40000800000 */
[----:B------:R-:W-:Y:S02]  /*27a0*/  FSEL R27, R27, RZ, P2 ;  /* 0x000000ff1b1b7208 */ /* 0x000fe40001000000 */
[----:B-1----:R-:W-:Y:S02]  /*27b0*/  @!P0 IADD3 R9, P3, PT, R2, UR29, RZ ;  /* 0x0000001d02098c10 */ /* 0x002fe4000ff7e0ff */
[----:B0-----:R-:W-:Y:S02]  /*27c0*/  @!P0 PRMT R47, R46, 0x5410, R19 ;  /* 0x000054102e2f8816 */ /* 0x001fe40000000013 */
[----:B------:R-:W-:Y:S02]  /*27d0*/  @!P0 IADD3.X R24, PT, PT, R3, UR30, RZ, P3, !PT ;  /* 0x0000001e03188c10 */ /* 0x000fe40009ffe4ff */
[C---:B------:R-:W-:Y:S01]  /*27e0*/  @!P0 LEA R8, P3, R9.reuse, UR12, 0x2 ;  /* 0x0000000c09088c11 */ /* 0x040fe2000f8610ff */
[----:B------:R0:W-:Y:S03]  /*27f0*/  @!P0 STG.E desc[UR24][R10.64], R47 ;  /* 0x0000002f0a008986 */ /* 0x0001e6000c101918 */
[----:B------:R-:W-:Y:S01]  /*2800*/  @!P0 LEA.HI.X R9, R9, UR9, R24, 0x2, P3 ;  /* 0x0000000909098c11 */ /* 0x000fe200098f1418 */
[----:B------:R-:W-:-:S06]  /*2810*/  FMUL R24, R21, UR20 ;  /* 0x0000001415187c20 */ /* 0x000fcc0008400000 */
[----:B------:R-:W1:Y:S01]  /*2820*/  F2F.BF16.F32 R24, R24 ;  /* 0x0000001800187304 */ /* 0x000e620000202000 */
[----:B0-----:R-:W-:Y:S01]  /*2830*/  @!P0 PRMT R11, R40, 0x5410, R41 ;  /* 0x00005410280b8816 */ /* 0x001fe20000000029 */
[----:B------:R-:W-:-:S04]  /*2840*/  FMUL R10, R27, UR20 ;  /* 0x000000141b0a7c20 */ /* 0x000fc80008400000 */
[----:B------:R0:W-:Y:S01]  /*2850*/  @!P0 STG.E desc[UR24][R8.64], R11 ;  /* 0x0000000b08008986 */ /* 0x0001e2000c101918 */
[----:B------:R-:W-:Y:S05]  /*2860*/  @P0 BRA `(.L_x_26785) ;  /* 0x0000000000200947 */ /* 0x000fea0003800000 */
[----:B------:R-:W-:Y:S01]  /*2870*/  ULOP3.LUT UR5, UR26, 0xfffffffe, URZ, 0xc0, !UPT ;  /* 0xfffffffe1a057892 */ /* 0x000fe2000f8ec0ff */
[----:B-1----:R-:W-:Y:S01]  /*2880*/  PRMT R33, R33, 0x5410, R24 ;  /* 0x0000541021217816 */ /* 0x002fe20000000018 */
[----:B------:R-:W-:-:S04]  /*2890*/  ULOP3.LUT UR6, UR27, 0x3fffffff, URZ, 0xc0, !UPT ;  /* 0x3fffffff1b067892 */ /* 0x000fc8000f8ec0ff */
[----:B0-----:R-:W-:-:S04]  /*28a0*/  IADD3 R9, P1, PT, R2, UR5, RZ ;  /* 0x0000000502097c10 */ /* 0x001fc8000ff3e0ff */
[----:B------:R-:W-:Y:S02]  /*28b0*/  IADD3.X R26, PT, PT, R3, UR6, RZ, P1, !PT ;  /* 0x00000006031a7c10 */ /* 0x000fe40008ffe4ff */
[----:B------:R-:W-:-:S04]  /*28c0*/  LEA R8, P1, R9, UR12, 0x2 ;  /* 0x0000000c09087c11 */ /* 0x000fc8000f8210ff */
[----:B------:R-:W-:-:S05]  /*28d0*/  LEA.HI.X R9, R9, UR9, R26, 0x2, P1 ;  /* 0x0000000909097c11 */ /* 0x000fca00088f141a */
[----:B------:R4:W-:Y:S04]  /*28e0*/  STG.E desc[UR24][R8.64], R33 ;  /* 0x0000002108007986 */ /* 0x0009e8000c101918 */
.L_x_26785:
[----:B------:R-:W-:Y:S05]  /*28f0*/  BSYNC.RECONVERGENT B0 ;  /* 0x0000000000007941 */ /* 0x000fea0003800200 */
.L_x_26784:
[----:B----4-:R4:W1:Y:S01]  /*2900*/  F2F.BF16.F32 R33, R10 ;  /* 0x0000000a00217304 */ /* 0x0108620000202000 */
[----:B------:R-:W-:Y:S01]  /*2910*/  BSSY.RECONVERGENT B0, `(.L_x_26786) ;  /* 0x000000b000007945 */ /* 0x000fe20003800200 */
[----:B0-----:R-:W-:-:S03]  /*2920*/  IMAD.WIDE.U32 R8, R22, 0x10000, RZ ;  /* 0x0001000016087825 */ /* 0x001fc600078e00ff */
[----:B------:R-:W-:Y:S05]  /*2930*/  @P0 BRA `(.L_x_26787) ;  /* 0x0000000000200947 */ /* 0x000fea0003800000 */
[----:B------:R-:W-:Y:S01]  /*2940*/  IMAD.U32 R11, RZ, RZ, UR29 ;  /* 0x0000001dff0b7e24 */ /* 0x000fe2000f8e00ff */
[----:B------:R-:W-:-:S03]  /*2950*/  UIMAD UR5, UR30, 0x3, URZ ;  /* 0x000000031e0578a4 */ /* 0x000fc6000f8e02ff */
[----:B------:R-:W-:-:S04]  /*2960*/  IMAD.WIDE.U32 R2, R11, 0x3, R2 ;  /* 0x000000030b027825 */ /* 0x000fc800078e0002 */
[----:B------:R-:W-:Y:S01]  /*2970*/  VIADD R3, R3, UR5 ;  /* 0x0000000503037c36 */ /* 0x000fe20008000000 */
[----:B----4-:R-:W-:-:S04]  /*2980*/  LEA R10, P0, R2, UR12, 0x2 ;  /* 0x0000000c020a7c11 */ /* 0x010fc8000f8010ff */
[----:B------:R-:W-:Y:S02]  /*2990*/  LEA.HI.X R11, R2, UR9, R3, 0x2, P0 ;  /* 0x00000009020b7c11 */ /* 0x000fe400080f1403 */
[----:B-1----:R-:W-:-:S05]  /*29a0*/  PRMT R3, R20, 0x5410, R33 ;  /* 0x0000541014037816 */ /* 0x002fca0000000021 */
[----:B------:R0:W-:Y:S02]  /*29b0*/  STG.E desc[UR24][R10.64], R3 ;  /* 0x000000030a007986 */ /* 0x0001e4000c101918 */
.L_x_26787:
[----:B------:R-:W-:Y:S05]  /*29c0*/  BSYNC.RECONVERGENT B0 ;  /* 0x0000000000007941 */ /* 0x000fea0003800200 */
.L_x_26786:
[----:B------:R-:W-:Y:S01]  /*29d0*/  ISETP.LT.U32.AND P0, PT, R35, UR14, PT ;  /* 0x0000000e23007c0c */ /* 0x000fe2000bf01070 */
[----:B--2---:R-:W-:Y:S01]  /*29e0*/  IMAD.U32 R31, R31, 0x10000, RZ ;  /* 0x000100001f1f7824 */ /* 0x004fe200078e00ff */
[----:B0-----:R-:W-:Y:S01]  /*29f0*/  LOP3.LUT R3, R9, R6, RZ, 0xfc, !PT ;  /* 0x0000000609037212 */ /* 0x001fe200078efcff */
[----:B-1----:R-:W-:Y:S01]  /*2a00*/  IMAD.U32 R6, R33, 0x10000, RZ ;  /* 0x0001000021067824 */ /* 0x002fe200078e00ff */
[----:B------:R-:W-:Y:S01]  /*2a10*/  LOP3.LUT R2, R8, R23, RZ, 0xfc, !PT ;  /* 0x0000001708027212 */ /* 0x000fe200078efcff */
[----:B------:R-:W-:Y:S01]  /*2a20*/  IMAD.WIDE.U32 R8, R41, 0x10000, RZ ;  /* 0x0001000029087825 */ /* 0x000fe200078e00ff */
[----:B------:R-:W-:Y:S01]  /*2a30*/  FMNMX3 R18, R25, R45, R18, !PT ;  /* 0x0000002d19127276 */ /* 0x000fe20007800012 */
[----:B------:R-:W-:Y:S01]  /*2a40*/  BAR.SYNC.DEFER_BLOCKING 0x0 ;  /* 0x0000000000007b1d */ /* 0x000fe20000010000 */
[----:B------:R-:W-:Y:S01]  /*2a50*/  USHF.L.U64.HI UR6, UR21, 0x1, UR28 ;  /* 0x0000000115067899 */ /* 0x000fe2000801021c */
[----:B---3--:R-:W-:Y:S01]  /*2a60*/  IMAD.U32 R12, R12, 0x10000, RZ ;  /* 0x000100000c0c7824 */ /* 0x008fe200078e00ff */
[----:B------:R-:W-:Y:S01]  /*2a70*/  LOP3.LUT R9, R9, R24, RZ, 0xfc, !PT ;  /* 0x0000001809097212 */ /* 0x000fe200078efcff */
[----:B------:R-:W-:Y:S01]  /*2a80*/  USHF.L.U32 UR5, UR21, 0x1, URZ ;  /* 0x0000000115057899 */ /* 0x000fe200080006ff */
[----:B------:R-:W-:Y:S01]  /*2a90*/  FMNMX R18, R21, R18, !PT ;  /* 0x0000001215127209 */ /* 0x000fe20007800000 */
[----:B------:R-:W-:Y:S01]  /*2aa0*/  BSSY.RECONVERGENT B0, `(.L_x_26788) ;  /* 0x000006f000007945 */ /* 0x000fe20003800200 */
[----:B------:R-:W-:Y:S01]  /*2ab0*/  LOP3.LUT R9, R9, R6, RZ, 0xfc, !PT ;  /* 0x0000000609097212 */ /* 0x000fe200078efcff */
[----:B------:R-:W-:Y:S01]  /*2ac0*/  VIADD R39, R39, UR14 ;  /* 0x0000000e27277c36 */ /* 0x000fe20008000000 */
[----:B------:R-:W-:-:S02]  /*2ad0*/  LOP3.LUT R5, R36, R31, RZ, 0xfc, !PT ;  /* 0x0000001f24057212 */ /* 0x000fc400078efcff */
[----:B------:R-:W-:Y:S02]  /*2ae0*/  LOP3.LUT R3, R3, R12, RZ, 0xfc, !PT ;  /* 0x0000000c03037212 */ /* 0x000fe400078efcff */
[----:B------:R-:W-:Y:S02]  /*2af0*/  LOP3.LUT R8, R8, R19, RZ, 0xfc, !PT ;  /* 0x0000001308087212 */ /* 0x000fe400078efcff */
[----:B------:R-:W-:Y:S02]  /*2b00*/  FMNMX3 R16, R16, R18, R27, !PT ;  /* 0x0000001210107276 */ /* 0x000fe4000780001b */
[----:B------:R-:W-:Y:S01]  /*2b10*/  IADD3 R6, PT, PT, -R35, UR14, RZ ;  /* 0x0000000e23067c10 */ /* 0x000fe2000fffe1ff */
[----:B------:R-:W-:Y:S06]  /*2b20*/  @!P0 BRA `(.L_x_26789) ;  /* 0x0000000400988947 */ /* 0x000fec0003800000 */
[----:B------:R-:W-:Y:S01]  /*2b30*/  ISETP.GE.U32.AND P1, PT, R39, 0x3, PT ;  /* 0x000000032700780c */ /* 0x000fe20003f26070 */
[----:B------:R-:W-:Y:S01]  /*2b40*/  IMAD.U32 R25, RZ, RZ, UR14 ;  /* 0x0000000eff197e24 */ /* 0x000fe2000f8e00ff */
[----:B------:R-:W-:Y:S01]  /*2b50*/  BSSY.RECONVERGENT B1, `(.L_x_26790) ;  /* 0x0000040000017945 */ /* 0x000fe20003800200 */
[----:B----4-:R-:W-:Y:S02]  /*2b60*/  IMAD.SHL.U32 R10, R7, 0x8, RZ ;  /* 0x00000008070a7824 */ /* 0x010fe400078e00ff */
        /* <DEDUP_REMOVED lines=14> */
.L_x_26792:
        /* <DEDUP_REMOVED lines=9> */
[----:B------:R-:W-:Y:S02]  /*2ce0*/  LOP3.LUT R47, R10, 0x1f, RZ, 0xc0, !PT ;  /* 0x0000001f0a2f7812 */ /* 0x000fe400078ec0ff */
[----:B------:R-:W-:Y:S02]  /*2cf0*/  ISETP.GE.U32.AND P1, PT, R36, UR7, PT ;  /* 0x0000000724007c0c */ /* 0x000fe4000bf26070 */
[----:B------:R-:W-:Y:S01]  /*2d00*/  ISETP.GE.U32.AND P2, PT, R47, UR7, PT ;  /* 0x000000072f007c0c */ /* 0x000fe2000bf46070 */
[----:B------:R-:W0:Y:S01]  /*2d10*/  @!P4 LDS.64 R22, [R24+-0x10] ;  /* 0xfffff0001816c984 */ /* 0x000e220000000a00 */
[----:B------:R-:W-:-:S05]  /*2d20*/  @!P4 IADD3 R18, P5, PT, R18, R33, RZ ;  /* 0x000000211212c210 */ /* 0x000fca0007fbe0ff */
[----:B------:R-:W1:Y:S01]  /*2d30*/  @!P3 LDS.64 R10, [R24+-0x8] ;  /* 0xfffff800180ab984 */ /* 0x000e620000000a00 */
[----:B------:R-:W-:Y:S01]  /*2d40*/  @!P4 IMAD.X R19, RZ, RZ, R32, P5 ;  /* 0x000000ffff13c224 */ /* 0x000fe200028e0620 */
[C---:B------:R-:W-:Y:S02]  /*2d50*/  @!P4 LEA R26, P5, R18.reuse, UR10, 0x3 ;  /* 0x0000000a121acc11 */ /* 0x040fe4000f8a18ff */
[----:B------:R-:W-:Y:S02]  /*2d60*/  @!P1 LDS.64 R20, [R24+0x8] ;  /* 0x0000080018149984 */ /* 0x000fe40000000a00 */
[----:B------:R-:W-:Y:S02]  /*2d70*/  @!P4 LEA.HI.X R27, R18, UR4, R19, 0x3, P5 ;  /* 0x00000004121bcc11 */ /* 0x000fe4000a8f1c13 */
[----:B------:R2:W3:Y:S02]  /*2d80*/  @!P2 LDS.64 R18, [R24] ;  /* 0x000000001812a984 */ /* 0x0004e40000000a00 */
[----:B--2---:R-:W-:-:S02]  /*2d90*/  VIADD R24, R24, 0x20 ;  /* 0x0000002018187836 */ /* 0x004fc40000000000 */
[----:B0-----:R0:W-:Y:S01]  /*2da0*/  @!P4 STG.E.64 desc[UR24][R26.64], R22 ;  /* 0x000000161a00c986 */ /* 0x0011e2000c101b18 */
        /* <DEDUP_REMOVED lines=10> */
[----:B-1----:R0:W-:Y:S01]  /*2e50*/  @!P3 STG.E.64 desc[UR24][R32.64], R10 ;  /* 0x0000000a2000b986 */ /* 0x0021e2000c101b18 */
        /* <DEDUP_REMOVED lines=8> */
[----:B---3--:R1:W-:Y:S01]  /*2ee0*/  @!P2 STG.E.64 desc[UR24][R22.64], R18 ;  /* 0x000000121600a986 */ /* 0x0083e2000c101b18 */
[----:B------:R-:W-:Y:S02]  /*2ef0*/  ISETP.NE.AND P2, PT, R31, RZ, PT ;  /* 0x000000ff1f00720c */ /* 0x000fe40003f45270 */
[----:B------:R-:W-:-:S05]  /*2f00*/  @!P1 LEA.HI.X R27, R27, UR4, R38, 0x3, P4 ;  /* 0x000000041b1b9c11 */ /* 0x000fca000a0f1c26 */
[----:B------:R1:W-:Y:S01]  /*2f10*/  @!P1 STG.E.64 desc[UR24][R26.64], R20 ;  /* 0x000000141a009986 */ /* 0x0003e2000c101b18 */
[----:B0-----:R-:W-:-:S04]  /*2f20*/  IADD3 R33, P1, PT, R45, UR5, RZ ;  /* 0x000000052d217c10 */ /* 0x001fc8000ff3e0ff */
[----:B------:R-:W-:Y:S01]  /*2f30*/  IADD3.X R32, PT, PT, R42, UR6, RZ, P1, !PT ;  /* 0x000000062a207c10 */ /* 0x000fe20008ffe4ff */
[----:B------:R-:W-:Y:S08]  /*2f40*/  @P2 BRA `(.L_x_26792) ;  /* 0xfffffffc00402947 */ /* 0x000ff0000383ffff */
.L_x_26791:
[----:B------:R-:W-:Y:S05]  /*2f50*/  BSYNC.RECONVERGENT B1 ;  /* 0x0000000000017941 */ /* 0x000fea0003800200 */
.L_x_26790:
        /* <DEDUP_REMOVED lines=35> */
.L_x_26789:
[----:B------:R-:W-:Y:S05]  /*3190*/  BSYNC.RECONVERGENT B0 ;  /* 0x0000000000007941 */ /* 0x000fea0003800200 */
.L_x_26788:
[----:B------:R-:W-:Y:S01]  /*31a0*/  BAR.SYNC.DEFER_BLOCKING 0x0 ;  /* 0x0000000000007b1d */ /* 0x000fe20000010000 */
[C---:B------:R-:W-:Y:S01]  /*31b0*/  ISETP.LT.U32.AND P0, PT, R35.reuse, UR14, PT ;  /* 0x0000000e23007c0c */ /* 0x040fe2000bf01070 */
[----:B0---4-:R-:W-:-:S04]  /*31c0*/  VIADD R10, R35, 0x1 ;  /* 0x00000001230a7836 */ /* 0x011fc80000000000 */
[----:B------:R-:W-:Y:S01]  /*31d0*/  IMAD.IADD R10, R35, 0x1, R10 ;  /* 0x00000001230a7824 */ /* 0x000fe200078e020a */
[----:B------:R-:W-:Y:S03]  /*31e0*/  BSSY.RECONVERGENT B0, `(.L_x_26793) ;  /* 0x000006a000007945 */ /* 0x000fe60003800200 */
[C---:B-1----:R-:W-:Y:S02]  /*31f0*/  IMAD R19, R10.reuse, UR28, RZ ;  /* 0x0000001c0a137c24 */ /* 0x042fe4000f8e02ff */
        /* <DEDUP_REMOVED lines=20> */
.L_x_26797:
        /* <DEDUP_REMOVED lines=42> */
[----:B--2---:R0:W-:Y:S01]  /*35e0*/  @!P2 STG.E.64 desc[UR24][R20.64], R14 ;  /* 0x0000000e1400a986 */ /* 0x0041e2000c101b18 */
[----:B------:R-:W-:-:S03]  /*35f0*/  ISETP.NE.AND P2, PT, R6, RZ, PT ;  /* 0x000000ff0600720c */ /* 0x000fc60003f45270 */
[----:B----4-:R0:W-:Y:S01]  /*3600*/  @!P1 STG.E.64 desc[UR24][R22.64], R12 ;  /* 0x0000000c16009986 */ /* 0x0101e2000c101b18 */
[----:B------:R-:W-:-:S04]  /*3610*/  IADD3 R17, P1, PT, R25, UR5, RZ ;  /* 0x0000000519117c10 */ /* 0x000fc8000ff3e0ff */
[----:B------:R-:W-:-:S05]  /*3620*/  IADD3.X R24, PT, PT, R26, UR6, RZ, P1, !PT ;  /* 0x000000061a187c10 */ /* 0x000fca0008ffe4ff */
[----:B------:R-:W-:Y:S05]  /*3630*/  @P2 BRA `(.L_x_26797) ;  /* 0xfffffffc00402947 */ /* 0x000fea000383ffff */
.L_x_26796:
[----:B------:R-:W-:Y:S05]  /*3640*/  BSYNC.RECONVERGENT B1 ;  /* 0x0000000000017941 */ /* 0x000fea0003800200 */
.L_x_26795:
        /* <DEDUP_REMOVED lines=35> */
.L_x_26794:
[----:B------:R-:W-:Y:S05]  /*3880*/  BSYNC.RECONVERGENT B0 ;  /* 0x0000000000007941 */ /* 0x000fea0003800200 */
.L_x_26793:
        /* <DEDUP_REMOVED lines=39> */
.L_x_26806:
[----:B------:R-:W-:Y:S02]  /*3b00*/  ISETP.NE.AND P0, PT, R0, RZ, PT ;  /* 0x000000ff0000720c */ /* 0x000fe40003f05270 */
[----:B-1----:R-:W-:-:S11]  /*3b10*/  FMNMX R5, R4, R5, !PT ;  /* 0x0000000504057209 */ /* 0x002fd60007800000 */
[----:B------:R-:W-:Y:S05]  /*3b20*/  @P0 BRA `(.L_x_26799) ;  /* 0x0000000000080947 */ /* 0x000fea0003800000 */
[----:B------:R-:W1:Y:S02]  /*3b30*/  LDC.64 R2, c[0x0][0x3a8] ;  /* 0x0000ea00ff027b82 */ /* 0x000e640000000a00 */
[----:B-1----:R1:W-:Y:S02]  /*3b40*/  REDG.E.MAX.S32.STRONG.GPU desc[UR24][R2.64], R5 ;  /* 0x000000050200798e */ /* 0x0023e4000d12e318 */
.L_x_26799:
[----:B------:R-:W-:Y:S05]  /*3b50*/  BSYNC B0 ;  /* 0x0000000000007941 */ /* 0x000fea0003800000 */
.L_x_26798:
        /* <DEDUP_REMOVED lines=11> */
[----:B01----:R-:W-:Y:S05]  /*3c10*/  CALL.REL.NOINC `($__internal_685_$__cuda_sm20_rcp_rn_f32_slowpath) ;  /* 0x0000000400987944 */ /* 0x003fea0003c00000 */
[----:B------:R-:W-:Y:S05]  /*3c20*/  BRA `(.L_x_26802) ;  /* 0x0000000000147947 */ /* 0x000fea0003800000 */
.L_x_26801:
[----:B01----:R-:W0:Y:S01]  /*3c30*/  MUFU.RCP R5, UR20 ;  /* 0x0000001400057d08 */ /* 0x003e220008001000 */
[----:B------:R-:W-:-:S04]  /*3c40*/  IMAD.U32 R0, RZ, RZ, UR20 ;  /* 0x00000014ff007e24 */ /* 0x000fc8000f8e00ff */
[----:B0-----:R-:W-:-:S04]  /*3c50*/  FFMA R0, R5, R0, -1 ;  /* 0xbf80000005007423 */ /* 0x001fc80000000000 */
[----:B------:R-:W-:-:S04]  /*3c60*/  FADD.FTZ R0, -R0, -RZ ;  /* 0x800000ff00007221 */ /* 0x000fc80000010100 */
[----:B------:R-:W-:-:S07]  /*3c70*/  FFMA R5, R5, R0, R5 ;  /* 0x0000000005057223 */ /* 0x000fce0000000005 */
.L_x_26802:
[----:B------:R-:W0:Y:S02]  /*3c80*/  LDC.64 R2, c[0x0][0x3b0] ;  /* 0x0000ec00ff027b82 */ /* 0x000e240000000a00 */
[----:B0-----:R-:W-:Y:S01]  /*3c90*/  STG.E desc[UR24][R2.64], R5 ;  /* 0x0000000502007986 */ /* 0x001fe2000c101918 */
[----:B------:R-:W-:Y:S05]  /*3ca0*/  EXIT ;  /* 0x000000000000794d */ /* 0x000fea0003800000 */
.L_x_26800:
[----:B------:R-:W-:Y:S02]  /*3cb0*/  IMAD.MOV.U32 R7, RZ, RZ, 0x4 ;  /* 0x00000004ff077424 */ /* 0x000fe400078e00ff */
[----:B------:R-:W-:Y:S02]  /*3cc0*/  IMAD.MOV.U32 R9, RZ, RZ, 0x1f ;  /* 0x0000001fff097424 */ /* 0x000fe400078e00ff */
[----:B------:R-:W-:-:S07]  /*3cd0*/  IMAD.MOV.U32 R6, RZ, RZ, -0x1 ;  /* 0xffffffffff067424 */ /* 0x000fce00078e00ff */
[----:B01----:R-:W-:Y:S05]  /*3ce0*/  WARPSYNC.COLLECTIVE R6, `(.L_x_26803) ;  /* 0x0000000006087348 */ /* 0x003fea0003c00000 */
[----:B-1----:R1:W2:Y:S02]  /*3cf0*/  SHFL.DOWN P0, R5, R2, R7, R9 ;  /* 0x0800000702057389 */ /* 0x0022a40000000009 */
[----:B012---:R-:W-:Y:S05]  /*3d00*/  ENDCOLLECTIVE ;  /* 0x000000000000791b */ /* 0x007fea0003800000 */
.L_x_26803:
[----:B------:R-:W-:Y:S02]  /*3d10*/  IMAD.MOV.U32 R7, RZ, RZ, 0x2 ;  /* 0x00000002ff077424 */ /* 0x000fe400078e00ff */
[----:B------:R-:W-:-:S05]  /*3d20*/  IMAD.MOV.U32 R3, RZ, RZ, R5 ;  /* 0x000000ffff037224 */ /* 0x000fca00078e0005 */
[----:B------:R-:W-:-:S05]  /*3d30*/  FMNMX R3, R3, R2, !PT ;  /* 0x0000000203037209 */ /* 0x000fca0007800000 */
[----:B------:R-:W-:-:S07]  /*3d40*/  IMAD.MOV.U32 R2, RZ, RZ, R3 ;  /* 0x000000ffff027224 */ /* 0x000fce00078e0003 */
[----:B------:R-:W-:Y:S05]  /*3d50*/  WARPSYNC.COLLECTIVE R6, `(.L_x_26804) ;  /* 0x0000000006087348 */ /* 0x000fea0003c00000 */
[----:B------:R0:W1:Y:S02]  /*3d60*/  SHFL.DOWN P0, R5, R2, R7, R9 ;  /* 0x0800000702057389 */ /* 0x0000640000000009 */
[----:B01----:R-:W-:Y:S05]  /*3d70*/  ENDCOLLECTIVE ;  /* 0x000000000000791b */ /* 0x003fea0003800000 */
.L_x_26804:
[----:B------:R-:W-:Y:S02]  /*3d80*/  IMAD.MOV.U32 R7, RZ, RZ, 0x1 ;  /* 0x00000001ff077424 */ /* 0x000fe400078e00ff */
[----:B------:R-:W-:-:S05]  /*3d90*/  IMAD.MOV.U32 R4, RZ, RZ, R5 ;  /* 0x000000ffff047224 */ /* 0x000fca00078e0005 */
[----:B------:R-:W-:-:S05]  /*3da0*/  FMNMX R4, R3, R4, !PT ;  /* 0x0000000403047209 */ /* 0x000fca0007800000 */
[----:B------:R-:W-:-:S07]  /*3db0*/  IMAD.MOV.U32 R2, RZ, RZ, R4 ;  /* 0x000000ffff027224 */ /* 0x000fce00078e0004 */
[----:B------:R-:W-:Y:S05]  /*3dc0*/  WARPSYNC.COLLECTIVE R6, `(.L_x_26805) ;  /* 0x0000000006087348 */ /* 0x000fea0003c00000 */
[----:B------:R0:W1:Y:S02]  /*3dd0*/  SHFL.DOWN P0, R5, R2, R7, R9 ;  /* 0x0800000702057389 */ /* 0x0000640000000009 */
[----:B01----:R-:W-:Y:S05]  /*3de0*/  ENDCOLLECTIVE ;  /* 0x000000000000791b */ /* 0x003fea0003800000 */
.L_x_26805:
[----:B------:R-:W-:Y:S05]  /*3df0*/  BRA `(.L_x_26806) ;  /* 0xfffffffc00407947 */ /* 0x000fea000383ffff */
        .weak           $__internal_684_$__cuda_sm20_div_u64
        .type           $__internal_684_$__cuda_sm20_div_u64,@function
        .size           $__internal_684_$__cuda_sm20_div_u64,($__internal_685_$__cuda_sm20_rcp_rn_f32_slowpath - $__internal_684_$__cuda_sm20_div_u64)
$__internal_684_$__cuda_sm20_div_u64:
        /* <DEDUP_REMOVED lines=71> */
[----:B------:R-:W-:Y:S11]  /*4270*/  RET.REL.NODEC R2 `(_ZN18transformer_engine6detail38cast_transpose_fused_kernel_notalignedILb0ELb0ELb1EfNS_16CTDBiasDActParamIff13__nv_bfloat16fEELi2ELi4ENS_5EmptyEXadL_ZNS_5sreluIffEET_T0_RKS5_EEEEvT3_mmm) ;  /* 0xffffffbc02607950 */ /* 0x000ff60003c3ffff */
        .weak           $__internal_685_$__cuda_sm20_rcp_rn_f32_slowpath
        .type           $__internal_685_$__cuda_sm20_rcp_rn_f32_slowpath,@function
        .size           $__internal_685_$__cuda_sm20_rcp_rn_f32_slowpath,(.L_x_29986 - $__internal_685_$__cuda_sm20_rcp_rn_f32_slowpath)
$__internal_685_$__cuda_sm20_rcp_rn_f32_slowpath:
        /* <DEDUP_REMOVED lines=15> */
.L_x_26807:
        /* <DEDUP_REMOVED lines=33> */
.L_x_26809:
[----:B------:R0:W1:Y:S02]  /*4580*/  MUFU.RCP R2, R0 ;  /* 0x0000000000027308 */ /* 0x0000640000001000 */
.L_x_26808:
[----:B-1-3--:R-:W-:Y:S02]  /*4590*/  IMAD.MOV.U32 R5, RZ, RZ, R2 ;  /* 0x000000ffff057224 */ /* 0x00afe400078e0002 */
[----:B------:R-:W-:Y:S02]  /*45a0*/  IMAD.MOV.U32 R2, RZ, RZ, R7 ;  /* 0x000000ffff027224 */ /* 0x000fe400078e0007 */
[----:B------:R-:W-:-:S04]  /*45b0*/  IMAD.MOV.U32 R3, RZ, RZ, 0x0 ;  /* 0x00000000ff037424 */ /* 0x000fc800078e00ff */
[----:B0-2---:R-:W-:Y:S05]  /*45c0*/  RET.REL.NODEC R2 `(_ZN18transformer_engine6detail38cast_transpose_fused_kernel_notalignedILb0ELb0ELb1EfNS_16CTDBiasDActParamIff13__nv_bfloat16fEELi2ELi4ENS_5EmptyEXadL_ZNS_5sreluIffEET_T0_RKS5_EEEEvT3_mmm) ;  /* 0xffffffb8028c7950 */ /* 0x005fea0003c3ffff */
.L_x_26810:
        /* <DEDUP_REMOVED lines=11> */
.L_x_29986:


//--------------------- .text._ZN18transformer_engine6detail38cast_transpose_fused_kernel_notalignedILb0ELb0ELb1EfNS_16CTDBiasDActParamIff6__halffEELi2ELi4ENS_5EmptyEXadL_ZNS_5sreluIffEET_T0_RKS5_EEEEvT3_mmm --------------------------
	.section	.text._ZN18transformer_engine6detail38cast_transpose_fused_kernel_notalignedILb0ELb0ELb1EfNS_16CTDBiasDActParamIff6__halffEELi2ELi4ENS_5EmptyEXadL_ZNS_5sreluIffEET_T0_RKS5_EEEEvT3_mmm,"ax",@progbits
	.align	128
        .global         _ZN18transformer_engine6detail38cast_transpose_fused_kernel_notalignedILb0ELb0ELb1EfNS_16CTDBiasDActParamIff6__halffEELi2ELi4ENS_5EmptyEXadL_ZNS_5sreluIffEET_T0_RKS5_EEEEvT3_mmm
        .type           _ZN18transformer_engine6detail38cast_transpose_fused_kernel_notalignedILb0ELb0ELb1EfNS_16CTDBiasDActParamIff6__halffEELi2ELi4ENS_5EmptyEXadL_ZNS_5sreluIffEET_T0_RKS5_EEEEvT3_mmm,@function
        .size           _ZN18transformer_engine6detail38cast_transpose_fused_kernel_notalignedILb0ELb0ELb1EfNS_16CTDBiasDActParamIff6__halffEELi2ELi4ENS_5EmptyEXadL_ZNS_5sreluIffEET_T0_RKS5_EEEEvT3_mmm,(.L_x_29988 - _ZN18transformer_engine6detail38cast_transpose_fused_kernel_notalignedILb0ELb0ELb1EfNS_16CTDBiasDActParamIff6__halffEELi2ELi4ENS_5EmptyEXadL_ZNS_5sreluIffEET_T0_RKS5_EEEEvT3_mmm)
        .other          _ZN18transformer_engine6detail38cast_transpose_fused_kernel_notalignedILb0ELb0ELb1EfNS_16CTDBiasDActParamIff6__halffEELi2ELi4ENS_5EmptyEXadL_ZNS_5sreluIffEET_T0_RKS5_EEEEvT3_mmm,@"STO_CUDA_ENTRY STV_DEFAULT"
_ZN18transformer_engine6detail38cast_transpose_fused_kernel_notalignedILb0ELb0ELb1EfNS_16CTDBiasDActParamIff6__halffEELi2ELi4ENS_5EmptyEXadL_ZNS_5sreluIffEET_T0_RKS5_EEEEvT3_mmm:
.text._ZN18transformer_engine6detail38cast_transpose_fused_kernel_notalignedILb0ELb0ELb1EfNS_16CTDBiasDActParamIff6__halffEELi2ELi4ENS_5EmptyEXadL_ZNS_5sreluIffEET_T0_RKS5_EEEEvT3_mmm:
        /* <DEDUP_REMOVED lines=43> */
.L_x_26811:
[----:B------:R-:W-:-:S07]  /*02b0*/  MOV R4, 0x2d0 ;  /* 0x000002d000047802 */ /* 0x000fce0000000f00 */
[----:B------:R-:W-:Y:S05]  /*02c0*/  CALL.REL.NOINC `($__internal_686_$__cuda_sm20_div_u64) ;  /* 0x0000003800cc7944 */ /* 0x000fea0003c00000 */
        /* <DEDUP_REMOVED lines=11> */
.L_x_26812:
        /* <DEDUP_REMOVED lines=158> */
[----:B------:R-:W-:Y:S01]  /*0d60*/  F2F.F16.F32 R21, R21 ;  /* 0x0000001500157304 */ /* 0x000fe20000200800 */
[----:B------:R-:W-:-:S02]  /*0d70*/  IMAD.X R7, RZ, RZ, R26, P3 ;  /* 0x000000ffff077224 */ /* 0x000fc400018e061a */
[----:B------:R-:W-:Y:S01]  /*0d80*/  FMUL R23, R38, UR20 ;  /* 0x0000001426177c20 */ /* 0x000fe20008400000 */
[----:B------:R-:W-:Y:S01]  /*0d90*/  FMUL R20, R33, UR20 ;  /* 0x0000001421147c20 */ /* 0x000fe20008400000 */
[----:B0-----:R-:W-:Y:S02]  /*0da0*/  @!P1 IADD3.X R17, PT, PT, R5, UR30, RZ, P5, !PT ;  /* 0x0000001e05119c10 */ /* 0x001fe4000affe4ff */
[----:B------:R-:W-:Y:S01]  /*0db0*/  @!P1 LEA R30, P3, R6, UR12, 0x2 ;  /* 0x0000000c061e9c11 */ /* 0x000fe2000f8610ff */
[----:B------:R-:W0:Y:S01]  /*0dc0*/  F2F.F16.F32 R14, R14 ;  /* 0x0000000e000e7304 */ /* 0x000e220000200800 */
[----:B------:R-:W-:Y:S02]  /*0dd0*/  @P0 IADD3 R0, P4, PT, R0, UR31, RZ ;  /* 0x0000001f00000c10 */ /* 0x000fe4000ff9e0ff */
[----:B------:R-:W-:Y:S02]  /*0de0*/  @!P1 LEA.HI.X R31, R6, UR9, R17, 0x2, P3 ;  /* 0x00000009061f9c11 */ /* 0x000fe400098f1411 */
[----:B------:R-:W-:-:S02]  /*0df0*/  @P0 IADD3.X R15, PT, PT, R7, UR32, RZ, P4, !PT ;  /* 0x00000020070f0c10 */ /* 0x000fc4000a7fe4ff */
[C---:B------:R-:W-:Y:S01]  /*0e00*/  @P0 LEA R16, P3, R0.reuse, UR22, 0x3 ;  /* 0x0000001600100c11 */ /* 0x040fe2000f8618ff */
[----:B------:R-:W-:Y:S03]  /*0e10*/  F2F.F16.F32 R23, R23 ;  /* 0x0000001700177304 */ /* 0x000fe60000200800 */
[----:B------:R-:W-:-:S05]  /*0e20*/  @P0 LEA.HI.X R17, R0, UR23, R15, 0x3, P3 ;  /* 0x0000001700110c11 */ /* 0x000fca00098f1c0f */
[----:B------:R-:W1:Y:S01]  /*0e30*/  F2F.F16.F32 R20, R20 ;  /* 0x0000001400147304 */ /* 0x000e620000200800 */
        /* <DEDUP_REMOVED lines=18> */
[----:B------:R-:W1:Y:S01]  /*0f60*/  F2F.F16.F32 R0, R0 ;  /* 0x0000000000007304 */ /* 0x000e620000200800 */
[C---:B------:R-:W-:Y:S01]  /*0f70*/  FMUL R40, R3.reuse, R3 ;  /* 0x0000000303287220 */ /* 0x040fe20000400000 */
[----:B------:R-:W-:-:S06]  /*0f80*/  FSETP.GT.AND P2, PT, R3, RZ, PT ;  /* 0x000000ff0300720b */ /* 0x000fcc0003f44000 */
[----:B------:R-:W2:Y:S01]  /*0f90*/  F2F.F16.F32 R41, R41 ;  /* 0x0000002900297304 */ /* 0x000ea20000200800 */
[----:B------:R-:W-:-:S07]  /*0fa0*/  FSEL R40, R40, RZ, P2 ;  /* 0x000000ff28287208 */ /* 0x000fce0001000000 */
[----:B------:R0:W3:Y:S01]  /*0fb0*/  F2F.F16.F32 R42, R2 ;  /* 0x00000002002a7304 */ /* 0x0000e20000200800 */
        /* <DEDUP_REMOVED lines=11> */
.L_x_26814:
[----:B------:R-:W-:Y:S05]  /*1070*/  BSYNC.RECONVERGENT B0 ;  /* 0x0000000000007941 */ /* 0x000fea0003800200 */
.L_x_26813:
[----:B01----:R0:W1:Y:S01]  /*1080*/  F2F.F16.F32 R15, R43 ;  /* 0x0000002b000f7304 */ /* 0x0030620000200800 */
        /* <DEDUP_REMOVED lines=12> */
.L_x_26816:
[----:B------:R-:W-:Y:S05]  /*1150*/  BSYNC.RECONVERGENT B0 ;  /* 0x0000000000007941 */ /* 0x000fea0003800200 */
.L_x_26815:
        /* <DEDUP_REMOVED lines=48> */
[----:B------:R-:W-:Y:S01]  /*1460*/  F2F.F16.F32 R32, R32 ;  /* 0x0000002000207304 */ /* 0x000fe20000200800 */
[----:B------:R-:W-:Y:S01]  /*1470*/  FSEL R12, R12, RZ, P4 ;  /* 0x000000ff0c0c7208 */ /* 0x000fe20002000000 */
[----:B------:R-:W-:Y:S01]  /*1480*/  FMUL R39, R18, R18 ;  /* 0x0000001212277220 */ /* 0x000fe20000400000 */
[----:B------:R-:W-:Y:S01]  /*1490*/  @P0 LEA.HI.X R25, R38, UR23, R17, 0x3, P5 ;  /* 0x0000001726190c11 */ /* 0x000fe2000a8f1c11 */
[----:B------:R-:W-:Y:S01]  /*14a0*/  FMUL R34, R36, UR20 ;  /* 0x0000001424227c20 */ /* 0x000fe20008400000 */
[----:B------:R-:W-:Y:S01]  /*14b0*/  FSETP.GT.AND P5, PT, R18, RZ, PT ;  /* 0x000000ff1200720b */ /* 0x000fe20003fa4000 */
[----:B------:R-:W-:Y:S01]  /*14c0*/  FMUL R29, R12, UR20 ;  /* 0x000000140c1d7c20 */ /* 0x000fe20008400000 */
[----:B------:R-:W-:Y:S01]  /*14d0*/  FMUL R30, R19, R19 ;  /* 0x00000013131e7220 */ /* 0x000fe20000400000 */
[----:B------:R-:W0:Y:S01]  /*14e0*/  F2F.F16.F32 R13, R13 ;  /* 0x0000000d000d7304 */ /* 0x000e220000200800 */
[----:B------:R-:W-:Y:S01]  /*14f0*/  FSEL R39, R39, RZ, P5 ;  /* 0x000000ff27277208 */ /* 0x000fe20002800000 */
[----:B------:R-:W-:Y:S01]  /*1500*/  IMAD.X R17, RZ, RZ, R26, P2 ;  /* 0x000000ffff117224 */ /* 0x000fe200010e061a */
[----:B------:R-:W-:-:S02]  /*1510*/  @!P1 LEA R18, P2, R16, UR12, 0x2 ;  /* 0x0000000c10129c11 */ /* 0x000fc4000f8410ff */
[----:B------:R-:W-:Y:S02]  /*1520*/  CS2R R8, SRZ ;  /* 0x0000000000087805 */ /* 0x000fe4000001ff00 */
[----:B------:R-:W-:Y:S01]  /*1530*/  FSETP.GT.AND P3, PT, R19, RZ, PT ;  /* 0x000000ff1300720b */ /* 0x000fe20003f64000 */
[----:B------:R4:W5:Y:S01]  /*1540*/  @P0 LDG.E.64 R6, desc[UR24][R44.64] ;  /* 0x000000182c060981 */ /* 0x000962000c1e1b00 */
[----:B------:R-:W-:Y:S01]  /*1550*/  F2F.F16.F32 R34, R34 ;  /* 0x0000002200227304 */ /* 0x000fe20000200800 */
[----:B------:R-:W-:Y:S01]  /*1560*/  FMUL R33, R39, UR20 ;  /* 0x0000001427217c20 */ /* 0x000fe20008400000 */
[C---:B------:R-:W-:Y:S01]  /*1570*/  @!P1 LEA.HI.X R19, R16.reuse, UR9, R17, 0x2, P2 ;  /* 0x0000000910139c11 */ /* 0x040fe200090f1411 */
[----:B------:R1:W5:Y:S05]  /*1580*/  @P0 LDG.E.64 R8, desc[UR24][R24.64] ;  /* 0x0000001818080981 */ /* 0x00036a000c1e1b00 */
[----:B------:R-:W2:Y:S01]  /*1590*/  F2F.F16.F32 R29, R29 ;  /* 0x0000001d001d7304 */ /* 0x000ea20000200800 */
[----:B------:R-:W-:Y:S01]  /*15a0*/  @!P1 IADD3 R43, P2, PT, R16, UR29, RZ ;  /* 0x0000001d102b9c10 */ /* 0x000fe2000ff5e0ff */
[----:B------:R-:W-:Y:S01]  /*15b0*/  FMUL R31, R10, R10 ;  /* 0x0000000a0a1f7220 */ /* 0x000fe20000400000 */
[----:B------:R-:W-:-:S02]  /*15c0*/  FSEL R26, R30, RZ, P3 ;  /* 0x000000ff1e1a7208 */ /* 0x000fc40001800000 */
[----:B------:R-:W-:-:S03]  /*15d0*/  FSETP.GT.AND P0, PT, R10, RZ, PT ;  /* 0x000000ff0a00720b */ /* 0x000fc60003f04000 */
[----:B------:R0:W2:Y:S01]  /*15e0*/  F2F.F16.F32 R30, R33 ;  /* 0x00000021001e7304 */ /* 0x0000a20000200800 */
        /* <DEDUP_REMOVED lines=15> */
[----:B------:R-:W1:Y:S08]  /*16e0*/  F2F.F16.F32 R36, R36 ;  /* 0x0000002400247304 */ /* 0x000e700000200800 */
[----:B------:R0:W2:Y:S08]  /*16f0*/  F2F.F16.F32 R31, R40 ;  /* 0x00000028001f7304 */ /* 0x0000b00000200800 */
[----:B------:R0:W4:Y:S01]  /*1700*/  F2F.F16.F32 R33, R38 ;  /* 0x0000002600217304 */ /* 0x0001220000200800 */
        /* <DEDUP_REMOVED lines=11> */
.L_x_26818:
[----:B------:R-:W-:Y:S05]  /*17c0*/  BSYNC.RECONVERGENT B0 ;  /* 0x0000000000007941 */ /* 0x000fea0003800200 */
.L_x_26817:
        /* <DEDUP_REMOVED lines=10> */
.L_x_26820:
[----:B------:R-:W-:Y:S05]  /*1870*/  BSYNC.RECONVERGENT B0 ;  /* 0x0000000000007941 */ /* 0x000fea0003800200 */
.L_x_26819:
        /* <DEDUP_REMOVED lines=72> */
[----:B------:R-:W-:Y:S01]  /*1d00*/  F2F.F16.F32 R24, R24 ;  /* 0x0000001800187304 */ /* 0x000fe20000200800 */
[----:B------:R-:W-:Y:S02]  /*1d10*/  IMAD.X R3, RZ, RZ, R40, P1 ;  /* 0x000000ffff037224 */ /* 0x000fe400008e0628 */
[----:B-----5:R-:W-:-:S03]  /*1d20*/  FMUL R40, R4, R4 ;  /* 0x0000000404287220 */ /* 0x020fc60000400000 */
[----:B------:R-:W-:Y:S02]  /*1d30*/  @!P0 LEA R46, P1, R2, UR12, 0x2 ;  /* 0x0000000c022e8c11 */ /* 0x000fe4000f8210ff */
[----:B------:R-:W0:Y:S01]  /*1d40*/  F2F.F16.F32 R23, R23 ;  /* 0x0000001700177304 */ /* 0x000e220000200800 */
        /* <DEDUP_REMOVED lines=25> */
[----:B------:R-:W-:Y:S02]  /*1ee0*/  F2F.F16.F32 R45, R45 ;  /* 0x0000002d002d7304 */ /* 0x000fe40000200800 */
[----:B------:R-:W-:Y:S01]  /*1ef0*/  FSEL R46, R46, RZ, P1 ;  /* 0x000000ff2e2e7208 */ /* 0x000fe20000800000 */
[----:B------:R-:W-:-:S05]  /*1f00*/  FMUL R47, R48, UR20 ;  /* 0x00000014302f7c20 */ /* 0x000fca0008400000 */
[----:B------:R-:W0:Y:S01]  /*1f10*/  F2F.F16.F32 R22, R22 ;  /* 0x0000001600167304 */ /* 0x000e220000200800 */
[----:B------:R-:W-:-:S07]  /*1f20*/  FMUL R6, R46, UR20 ;  /* 0x000000142e067c20 */ /* 0x000fce0008400000 */
[----:B------:R-:W1:Y:S01]  /*1f30*/  F2F.F16.F32 R47, R47 ;  /* 0x0000002f002f7304 */ /* 0x000e620000200800 */
[----:B------:R-:W-:-:S07]  /*1f40*/  IMAD.U32 R0, R0, 0x10000, RZ ;  /* 0x0001000000007824 */ /* 0x000fce00078e00ff */
[----:B------:R-:W3:Y:S01]  /*1f50*/  F2F.F16.F32 R6, R6 ;  /* 0x0000000600067304 */ /* 0x000ee20000200800 */
        /* <DEDUP_REMOVED lines=14> */
.L_x_26822:
[----:B------:R-:W-:Y:S05]  /*2040*/  BSYNC.RECONVERGENT B0 ;  /* 0x0000000000007941 */ /* 0x000fea0003800200 */
.L_x_26821:
        /* <DEDUP_REMOVED lines=37> */
[----:B------:R-:W1:Y:S01]  /*22a0*/  F2F.F16.F32 R13, R13 ;  /* 0x0000000d000d7304 */ /* 0x000e620000200800 */
[----:B------:R-:W-:-:S02]  /*22b0*/  FMNMX R45, R46, R25, !PT ;  /* 0x000000192e2d7209 */ /* 0x000fc40007800000 */
[----:B------:R-:W-:Y:S02]  /*22c0*/  LOP3.LUT R24, R40, R24, RZ, 0xfc, !PT ;  /* 0x0000001828187212 */ /* 0x000fe400078efcff */
[----:B------:R-:W-:Y:S02]  /*22d0*/  LOP3.LUT R41, R41, R47, RZ, 0xfc, !PT ;  /* 0x0000002f29297212 */ /* 0x000fe400078efcff */
[----:B------:R-:W-:Y:S01]  /*22e0*/  FMNMX3 R45, R8, R45, R9, !PT ;  /* 0x0000002d082d7276 */ /* 0x000fe20007800009 */
[----:B------:R-:W3:Y:S01]  /*22f0*/  F2F.F16.F32 R12, R12 ;  /* 0x0000000c000c7304 */ /* 0x000ee20000200800 */
        /* <DEDUP_REMOVED lines=13> */
.L_x_26824:
[----:B------:R-:W-:Y:S05]  /*23d0*/  BSYNC.RECONVERGENT B0 ;  /* 0x0000000000007941 */ /* 0x000fea0003800200 */
.L_x_26823:
        /* <DEDUP_REMOVED lines=14> */
[----:B------:R-:W0:Y:S01]  /*24c0*/  F2F.F16.F32 R40, R40 ;  /* 0x0000002800287304 */ /* 0x000e220000200800 */
[C---:B------:R-:W-:Y:S01]  /*24d0*/  FSETP.GT.AND P1, PT, R17.reuse, RZ, PT ;  /* 0x000000ff1100720b */ /* 0x040fe20003f24000 */
[----:B------:R-:W-:Y:S01]  /*24e0*/  FMUL R20, R16, UR20 ;  /* 0x0000001410147c20 */ /* 0x000fe20008400000 */
[----:B------:R-:W-:Y:S01]  /*24f0*/  FMUL R46, R48, UR20 ;  /* 0x00000014302e7c20 */ /* 0x000fe20008400000 */
[----:B------:R-:W-:Y:S01]  /*2500*/  FMUL R33, R18, UR20 ;  /* 0x0000001412217c20 */ /* 0x000fe20008400000 */
[----:B------:R-:W-:Y:S01]  /*2510*/  FMUL R17, R17, R17 ;  /* 0x0000001111117220 */ /* 0x000fe20000400000 */
[----:B------:R1:W-:Y:S01]  /*2520*/  STS.64 [R13], R24 ;  /* 0x000000180d007388 */ /* 0x0003e20000000a00 */
[----:B------:R-:W-:Y:S01]  /*2530*/  ISETP.GE.U32.AND P0, PT, R3, UR7, PT ;  /* 0x0000000703007c0c */ /* 0x000fe2000bf06070 */
[----:B------:R-:W4:Y:S01]  /*2540*/  F2F.F16.F32 R20, R20 ;  /* 0x0000001400147304 */ /* 0x000f220000200800 */
[----:B------:R-:W-:Y:S01]  /*2550*/  IMAD.IADD R2, R0, 0x1, -R3 ;  /* 0x0000000100027824 */ /* 0x000fe200078e0a03 */
[----:B------:R-:W-:Y:S01]  /*2560*/  FSEL R26, R17, RZ, P1 ;  /* 0x000000ff111a7208 */ /* 0x000fe20000800000 */
[----:B------:R-:W-:Y:S01]  /*2570*/  USHF.L.U32 UR5, UR29, 0x2, URZ ;  /* 0x000000021d057899 */ /* 0x000fe200080006ff */
[----:B------:R-:W-:Y:S01]  /*2580*/  FSETP.GT.AND P1, PT, R19, RZ, PT ;  /* 0x000000ff1300720b */ /* 0x000fe20003f24000 */
[----:B------:R-:W-:Y:S01]  /*2590*/  IMAD.SHL.U32 R2, R2, 0x8, RZ ;  /* 0x0000000802027824 */ /* 0x000fe200078e00ff */
[----:B------:R-:W-:Y:S01]  /*25a0*/  ISETP.GE.U32.OR P0, PT, R38, UR14, P0 ;  /* 0x0000000e26007c0c */ /* 0x000fe20008706470 */
[----:B0-----:R-:W-:Y:S01]  /*25b0*/  IMAD.WIDE.U32 R8, R40, 0x10000, RZ ;  /* 0x0001000028087825 */ /* 0x001fe200078e00ff */
[----:B------:R-:W0:Y:S01]  /*25c0*/  F2F.F16.F32 R33, R33 ;  /* 0x0000002100217304 */ /* 0x000e220000200800 */
[----:B------:R-:W-:-:S02]  /*25d0*/  USHF.L.U64.HI UR6, UR29, 0x2, UR30 ;  /* 0x000000021d067899 */ /* 0x000fc4000801021e */
[----:B-1----:R-:W-:Y:S01]  /*25e0*/  FMUL R25, R19, R19 ;  /* 0x0000001313197220 */ /* 0x002fe20000400000 */
[----:B------:R-:W-:Y:S01]  /*25f0*/  LOP3.LUT R17, R2, 0xf8, RZ, 0xc0, !PT ;  /* 0x000000f802117812 */ /* 0x000fe200078ec0ff */
[----:B------:R-:W-:Y:S01]  /*2600*/  IMAD.U32 R15, R15, 0x10000, RZ ;  /* 0x000100000f0f7824 */ /* 0x000fe200078e00ff */
[----:B------:R-:W-:Y:S01]  /*2610*/  IADD3 R2, P2, PT, R10, UR5, RZ ;  /* 0x000000050a027c10 */ /* 0x000fe2000ff5e0ff */
[----:B------:R-:W-:Y:S01]  /*2620*/  BSSY.RECONVERGENT B0, `(.L_x_26825) ;  /* 0x000002d000007945 */ /* 0x000fe20003800200 */
[----:B----4-:R-:W-:Y:S01]  /*2630*/  IMAD.U32 R3, R20, 0x10000, RZ ;  /* 0x0001000014037824 */ /* 0x010fe200078e00ff */
[----:B------:R-:W1:Y:S01]  /*2640*/  F2F.F16.F32 R46, R46 ;  /* 0x0000002e002e7304 */ /* 0x000e620000200800 */
        /* <DEDUP_REMOVED lines=9> */
[----:B------:R-:W-:Y:S01]  /*26e0*/  F2F.F16.F32 R41, R41 ;  /* 0x0000002900297304 */ /* 0x000fe20000200800 */
[----:B------:R-:W-:Y:S02]  /*26f0*/  IADD3.X R3, PT, PT, R11, UR6, RZ, P2, !PT ;  /* 0x000000060b037c10 */ /* 0x000fe400097fe4ff */
[----:B-1----:R-:W-:Y:S02]  /*2700*/  LOP3.LUT R8, R8, R46, RZ, 0xfc, !PT ;  /* 0x0000002e08087212 */ /* 0x002fe400078efcff */
[----:B------:R-:W-:Y:S02]  /*2710*/  @!P0 LEA.HI.X R11, R2, UR9, R3, 0x2, P1 ;  /* 0x00000009020b8c11 */ /* 0x000fe400088f1403 */
[C---:B------:R-:W-:Y:S01]  /*2720*/  FSETP.GT.AND P1, PT, R21.reuse, RZ, PT ;  /* 0x000000ff1500720b */ /* 0x040fe20003f24000 */
[----:B------:R-:W0:Y:S01]  /*2730*/  F2F.F16.F32 R19, R24 ;  /* 0x0000001800137304 */ /* 0x000e220000200800 */
        /* <DEDUP_REMOVED lines=14> */
[----:B------:R-:W1:Y:S01]  /*2820*/  F2F.F16.F32 R24, R24 ;  /* 0x0000001800187304 */ /* 0x000e620000200800 */
        /* <DEDUP_REMOVED lines=12> */
.L_x_26826:
[----:B------:R-:W-:Y:S05]  /*28f0*/  BSYNC.RECONVERGENT B0 ;  /* 0x0000000000007941 */ /* 0x000fea0003800200 */
.L_x_26825:
[----:B----4-:R4:W1:Y:S01]  /*2900*/  F2F.F16.F32 R33, R10 ;  /* 0x0000000a00217304 */ /* 0x0108620000200800 */
        /* <DEDUP_REMOVED lines=11> */
.L_x_26828:
[----:B------:R-:W-:Y:S05]  /*29c0*/  BSYNC.RECONVERGENT B0 ;  /* 0x0000000000007941 */ /* 0x000fea0003800200 */
.L_x_26827:
        /* <DEDUP_REMOVED lines=40> */
.L_x_26833:
        /* <DEDUP_REMOVED lines=48> */
.L_x_26832:
[----:B------:R-:W-:Y:S05]  /*2f50*/  BSYNC.RECONVERGENT B1 ;  /* 0x0000000000017941 */ /* 0x000fea0003800200 */
.L_x_26831:
        /* <DEDUP_REMOVED lines=35> */
.L_x_26830:
[----:B------:R-:W-:Y:S05]  /*3190*/  BSYNC.RECONVERGENT B0 ;  /* 0x0000000000007941 */ /* 0x000fea0003800200 */
.L_x_26829:
        /* <DEDUP_REMOVED lines=26> */
.L_x_26838:
        /* <DEDUP_REMOVED lines=48> */
.L_x_26837:
[----:B------:R-:W-:Y:S05]  /*3640*/  BSYNC.RECONVERGENT B1 ;  /* 0x0000000000017941 */ /* 0x000fea0003800200 */
.L_x_26836:
        /* <DEDUP_REMOVED lines=35> */
.L_x_26835:
[----:B------:R-:W-:Y:S05]  /*3880*/  BSYNC.RECONVERGENT B0 ;  /* 0x0000000000007941 */ /* 0x000fea0003800200 */
.L_x_26834:
        /* <DEDUP_REMOVED lines=39> */
.L_x_26847:
[----:B------:R-:W-:Y:S02]  /*3b00*/  ISETP.NE.AND P0, PT, R0, RZ, PT ;  /* 0x000000ff0000720c */ /* 0x000fe40003f05270 */
[----:B-1----:R-:W-:-:S11]  /*3b10*/  FMNMX R5, R4, R5, !PT ;  /* 0x0000000504057209 */ /* 0x002fd60007800000 */
[----:B------:R-:W-:Y:S05]  /*3b20*/  @P0 BRA `(.L_x_26840) ;  /* 0x0000000000080947 */ /* 0x000fea0003800000 */
[----:B------:R-:W1:Y:S02]  /*3b30*/  LDC.64 R2, c[0x0][0x3a8] ;  /* 0x0000ea00ff027b82 */ /* 0x000e640000000a00 */
[----:B-1----:R1:W-:Y:S02]  /*3b40*/  REDG.E.MAX.S32.STRONG.GPU desc[UR24][R2.64], R5 ;  /* 0x000000050200798e */ /* 0x0023e4000d12e318 */
.L_x_26840:
[----:B------:R-:W-:Y:S05]  /*3b50*/  BSYNC B0 ;  /* 0x0000000000007941 */ /* 0x000fea0003800000 */
.L_x_26839:
        /* <DEDUP_REMOVED lines=11> */
[----:B01----:R-:W-:Y:S05]  /*3c10*/  CALL.REL.NOINC `($__internal_687_$__cuda_sm20_rcp_rn_f32_slowpath) ;  /* 0x0000000400987944 */ /* 0x003fea0003c00000 */
[----:B------:R-:W-:Y:S05]  /*3c20*/  BRA `(.L_x_26843) ;  /* 0x0000000000147947 */ /* 0x000fea0003800000 */
.L_x_26842:
[----:B01----:R-:W0:Y:S01]  /*3c30*/  MUFU.RCP R5, UR20 ;  /* 0x0000001400057d08 */ /* 0x003e220008001000 */
[----:B------:R-:W-:-:S04]  /*3c40*/  IMAD.U32 R0, RZ, RZ, UR20 ;  /* 0x00000014ff007e24 */ /* 0x000fc8000f8e00ff */
[----:B0-----:R-:W-:-:S04]  /*3c50*/  FFMA R0, R5, R0, -1 ;  /* 0xbf80000005007423 */ /* 0x001fc80000000000 */
[----:B------:R-:W-:-:S04]  /*3c60*/  FADD.FTZ R0, -R0, -RZ ;  /* 0x800000ff00007221 */ /* 0x000fc80000010100 */
[----:B------:R-:W-:-:S07]  /*3c70*/  FFMA R5, R5, R0, R5 ;  /* 0x0000000005057223 */ /* 0x000fce0000000005 */
.L_x_26843:
[----:B------:R-:W0:Y:S02]  /*3c80*/  LDC.64 R2, c[0x0][0x3b0] ;  /* 0x0000ec00ff027b82 */ /* 0x000e240000000a00 */
[----:B0-----:R-:W-:Y:S01]  /*3c90*/  STG.E desc[UR24][R2.64], R5 ;  /* 0x0000000502007986 */ /* 0x001fe2000c101918 */
[----:B------:R-:W-:Y:S05]  /*3ca0*/  EXIT ;  /* 0x000000000000794d */ /* 0x000fea0003800000 */
.L_x_26841:
[----:B------:R-:W-:Y:S02]  /*3cb0*/  IMAD.MOV.U32 R7, RZ, RZ, 0x4 ;  /* 0x00000004ff077424 */ /* 0x000fe400078e00ff */
[----:B------:R-:W-:Y:S02]  /*3cc0*/  IMAD.MOV.U32 R9, RZ, RZ, 0x1f ;  /* 0x0000001fff097424 */ /* 0x000fe400078e00ff */
[----:B------:R-:W-:-:S07]  /*3cd0*/  IMAD.MOV.U32 R6, RZ, RZ, -0x1 ;  /* 0xffffffffff067424 */ /* 0x000fce00078e00ff */
[----:B01----:R-:W-:Y:S05]  /*3ce0*/  WARPSYNC.COLLECTIVE R6, `(.L_x_26844) ;  /* 0x0000000006087348 */ /* 0x003fea0003c00000 */
[----:B-1----:R1:W2:Y:S02]  /*3cf0*/  SHFL.DOWN P0, R5, R2, R7, R9 ;  /* 0x0800000702057389 */ /* 0x0022a40000000009 */
[----:B012---:R-:W-:Y:S05]  /*3d00*/  ENDCOLLECTIVE ;  /* 0x000000000000791b */ /* 0x007fea0003800000 */
.L_x_26844:
[----:B------:R-:W-:Y:S02]  /*3d10*/  IMAD.MOV.U32 R7, RZ, RZ, 0x2 ;  /* 0x00000002ff077424 */ /* 0x000fe400078e00ff */
[----:B------:R-:W-:-:S05]  /*3d20*/  IMAD.MOV.U32 R3, RZ, RZ, R5 ;  /* 0x000000ffff037224 */ /* 0x000fca00078e0005 */
[----:B------:R-:W-:-:S05]  /*3d30*/  FMNMX R3, R3, R2, !PT ;  /* 0x0000000203037209 */ /* 0x000fca0007800000 */
[----:B------:R-:W-:-:S07]  /*3d40*/  IMAD.MOV.U32 R2, RZ, RZ, R3 ;  /* 0x000000ffff027224 */ /* 0x000fce00078e0003 */
[----:B------:R-:W-:Y:S05]  /*3d50*/  WARPSYNC.COLLECTIVE R6, `(.L_x_26845) ;  /* 0x0000000006087348 */ /* 0x000fea0003c00000 */
[----:B------:R0:W1:Y:S02]  /*3d60*/  SHFL.DOWN P0, R5, R2, R7, R9 ;  /* 0x0800000702057389 */ /* 0x0000640000000009 */
[----:B01----:R-:W-:Y:S05]  /*3d70*/  ENDCOLLECTIVE ;  /* 0x000000000000791b */ /* 0x003fea0003800000 */
.L_x_26845:
[----:B------:R-:W-:Y:S02]  /*3d80*/  IMAD.MOV.U32 R7, RZ, RZ, 0x1 ;  /* 0x00000001ff077424 */ /* 0x000fe400078e00ff */
[----:B------:R-:W-:-:S05]  /*3d90*/  IMAD.MOV.U32 R4, RZ, RZ, R5 ;  /* 0x000000ffff047224 */ /* 0x000fca00078e0005 */
[----:B------:R-:W-:-:S05]  /*3da0*/  FMNMX R4, R3, R4, !PT ;  /* 0x0000000403047209 */ /* 0x000fca0007800000 */
[----:B------:R-:W-:-:S07]  /*3db0*/  IMAD.MOV.U32 R2, RZ, RZ, R4 ;  /* 0x000000ffff027224 */ /* 0x000fce00078e0004 */
[----:B------:R-:W-:Y:S05]  /*3dc0*/  WARPSYNC.COLLECTIVE R6, `(.L_x_26846) ;  /* 0x0000000006087348 */ /* 0x000fea0003c00000 */
[----:B------:R0:W1:Y:S02]  /*3dd0*/  SHFL.DOWN P0, R5, R2, R7, R9 ;  /* 0x0800000702057389 */ /* 0x0000640000000009 */
[----:B01----:R-:W-:Y:S05]  /*3de0*/  ENDCOLLECTIVE ;  /* 0x000000000000791b */ /* 0x003fea0003800000 */
.L_x_26846:
[----:B------:R-:W-:Y:S05]  /*3df0*/  BRA `(.L_x_26847) ;  /* 0xfffffffc00407947 */ /* 0x000fea000383ffff */
        .weak           $__internal_686_$__cuda_sm20_div_u64
        .type           $__internal_686_$__cuda_sm20_div_u64,@function
        .size           $__internal_686_$__cuda_sm20_div_u64,($__internal_687_$__cuda_sm20_rcp_rn_f32_slowpath - $__internal_686_$__cuda_sm20_div_u64)
$__internal_686_$__cuda_sm20_div_u64:
        /* <DEDUP_REMOVED lines=71> */
[----:B------:R-:W-:Y:S11]  /*4270*/  RET.REL.NODEC R2 `(_ZN18transformer_engine6detail38cast_transpose_fused_kernel_notalignedILb0ELb0ELb1EfNS_16CTDBiasDActParamIff6__halffEELi2ELi4ENS_5EmptyEXadL_ZNS_5sreluIffEET_T0_RKS5_EEEEvT3_mmm) ;  /* 0xffffffbc02607950 */ /* 0x000ff60003c3ffff */
        .weak           $__internal_687_$__cuda_sm20_rcp_rn_f32_slowpath
        .type           $__internal_687_$__cuda_sm20_rcp_rn_f32_slowpath,@function
        .size           $__internal_687_$__cuda_sm20_rcp_rn_f32_slowpath,(.L_x_29988 - $__internal_687_$__cuda_sm20_rcp_rn_f32_slowpath)
$__internal_687_$__cuda_sm20_rcp_rn_f32_slowpath:
        /* <DEDUP_REMOVED lines=15> */
.L_x_26848:
        /* <DEDUP_REMOVED lines=33> */
.L_x_26850:
[----:B------:R0:W1:Y:S02]  /*4580*/  MUFU.RCP R2, R0 ;  /* 0x0000000000027308 */ /* 0x0000640000001000 */
.L_x_26849:
[----:B-1-3--:R-:W-:Y:S02]  /*4590*/  IMAD.MOV.U32 R5, RZ, RZ, R2 ;  /* 0x000000ffff057224 */ /* 0x00afe400078e0002 */
[----:B------:R-:W-:Y:S02]  /*45a0*/  IMAD.MOV.U32 R2, RZ, RZ, R7 ;  /* 0x000000ffff027224 */ /* 0x000fe400078e0007 */
[----:B------:R-:W-:-:S04]  /*45b0*/  IMAD.MOV.U32 R3, RZ, RZ, 0x0 ;  /* 0x00000000ff037424 */ /* 0x000fc800078e00ff */
[----:B0-2---:R-:W-:Y:S05]  /*45c0*/  RET.REL.NODEC R2 `(_ZN18transformer_engine6detail38cast_transpose_fused_kernel_notalignedILb0ELb0ELb1EfNS_16CTDBiasDActParamIff6__halffEELi2ELi4ENS_5EmptyEXadL_ZNS_5sreluIffEET_T0_RKS5_EEEEvT3_mmm) ;  /* 0xffffffb8028c7950 */ /* 0x005fea0003c3ffff */
.L_x_26851:
        /* <DEDUP_REMOVED lines=11> */
.L_x_29988:


//--------------------- .text._ZN18transformer_engine6detail38cast_transpose_fused_kernel_notalignedILb0ELb0ELb1EfNS_16CTDBiasDActParamIffffEELi2ELi2ENS_5EmptyEXadL_ZNS_5sreluIffEET_T0_RKS4_EEEEvT3_mmm --------------------------
	.section	.text._ZN18transformer_engine6detail38cast_transpose_fused_kernel_notalignedILb0ELb0ELb1EfNS_16CTDBiasDActParamIffffEELi2ELi2ENS_5EmptyEXadL_ZNS_5sreluIffEET_T0_RKS4_EEEEvT3_mmm,"ax",@progbits
	.align	128
        .global         _ZN18transformer_engine6detail38cast_transpose_fused_kernel_notalignedILb0ELb0ELb1EfNS_16CTDBiasDActParamIffffEELi2ELi2ENS_5EmptyEXadL_ZNS_5sreluIffEET_T0_RKS4_EEEEvT3_mmm
        .type           _ZN18transformer_engine6detail38cast_transpose_fused_kernel_notalignedILb0ELb0ELb1EfNS_16CTDBiasDActParamIffffEELi2ELi2ENS_5EmptyEXadL_ZNS_5sreluIffEET_T0_RKS4_EEEEvT3_mmm,@function
        .size           _ZN18transformer_engine6detail38cast_transpose_fused_kernel_notalignedILb0ELb0ELb1EfNS_16CTDBiasDActParamIffffEELi2ELi2ENS_5EmptyEXadL_ZNS_5sreluIffEET_T0_RKS4_EEEEvT3_mmm,(.L_x_29990 - _ZN18transformer_engine6detail38cast_transpose_fused_kernel_notalignedILb0ELb0ELb1EfNS_16CTDBiasDActParamIffffEELi2ELi2ENS_5EmptyEXadL_ZNS_5sreluIffEET_T0_RKS4_EEEEvT3_mmm)
        .other          _ZN18transformer_engine6detail38cast_transpose_fused_kernel_notalignedILb0ELb0ELb1EfNS_16CTDBiasDActParamIffffEELi2ELi2ENS_5EmptyEXadL_ZNS_5sreluIffEET_T0_RKS4_EEEEvT3_mmm,@"STO_CUDA_ENTRY STV_DEFAULT"
_ZN18transformer_engine6detail38cast_transpose_fused_kernel_notalignedILb0ELb0ELb1EfNS_16CTDBiasDActParamIffffEELi2ELi2ENS_5EmptyEXadL_ZNS_5sreluIffEET_T0_RKS4_EEEEvT3_mmm:
.text._ZN18transformer_engine6detail38cast_transpose_fused_kernel_notalignedILb0ELb0ELb1EfNS_16CTDBiasDActParamIffffEELi2ELi2ENS_5EmptyEXadL_ZNS_5sreluIffEET_T0_RKS4_EEEEvT3_mmm:
        /* <DEDUP_REMOVED lines=43> */
.L_x_26852:
[----:B------:R-:W-:-:S07]  /*02b0*/  MOV R4, 0x2d0 ;  /* 0x000002d000047802 */ /* 0x000fce0000000f00 */
[----:B------:R-:W-:Y:S05]  /*02c0*/  CALL.REL.NOINC `($__internal_688_$__cuda_sm20_div_u64) ;  /* 0x0000002800187944 */ /* 0x000fea0003c00000 */
        /* <DEDUP_REMOVED lines=11> */
.L_x_26853:
[----:B------:R-:W0:Y:S01]  /*0380*/  LDCU.64 UR12, c[0x0][0x3d0] ;  /* 0x00007a00ff0c77ac */ /* 0x000e220008000a00 */
[C---:B------:R-:W-:Y:S02]  /*0390*/  IMAD.SHL.U32 R16, R27.reuse, 0x4, RZ ;  /* 0x000000041b107824 */ /* 0x040fe400078e00ff */
[----:B------:R-:W-:Y:S01]  /*03a0*/  IMAD.SHL.U32 R27, R27, 0x8, RZ ;  /* 0x000000081b1b7824 */ /* 0x000fe200078e00ff */
[----:B------:R-:W1:Y:S01]  /*03b0*/  LDCU.64 UR26, c[0x0][0x3a0] ;  /* 0x00007400ff1a77ac */ /* 0x000e620008000a00 */
[----:B------:R-:W-:Y:S02]  /*03c0*/  IMAD.IADD R2, R11, 0x1, -R16 ;  /* 0x000000010b027824 */ /* 0x000fe400078e0a10 */
[----:B------:R-:W-:Y:S01]  /*03d0*/  VIADD R3, R16, 0x1 ;  /* 0x0000000110037836 */ /* 0x000fe20000000000 */
[----:B------:R-:W2:Y:S02]  /*03e0*/  LDCU.64 UR14, c[0x0][0x3c8] ;  /* 0x00007900ff0e77ac */ /* 0x000ea40008000a00 */
[----:B------:R-:W-:Y:S01]  /*03f0*/  LOP3.LUT R26, R2, 0x1f, RZ, 0xc0, !PT ;  /* 0x0000001f021a7812 */ /* 0x000fe200078ec0ff */
[----:B------:R-:W-:-:S02]  /*0400*/  USHF.L.U64.HI UR10, UR4, 0x5, UR5 ;  /* 0x00000005040a7899 */ /* 0x000fc40008010205 */
[----:B------:R-:W-:Y:S01]  /*0410*/  USHF.L.U32 UR18, UR20, 0x6, URZ ;  /* 0x0000000614127899 */ /* 0x000fe200080006ff */
[----:B------:R-:W3:Y:S01]  /*0420*/  LDCU.64 UR24, c[0x0][0x380] ;  /* 0x00007000ff1877ac */ /* 0x000ee20008000a00 */
[----:B0-----:R-:W-:Y:S01]  /*0430*/  IMAD.U32 R0, RZ, RZ, UR13 ;  /* 0x0000000dff007e24 */ /* 0x001fe2000f8e00ff */
[----:B------:R-:W-:Y:S01]  /*0440*/  USHF.L.U64.HI UR13, UR20, 0x5, UR6 ;  /* 0x00000005140d7899 */ /* 0x000fe20008010206 */
[----:B-1----:R-:W-:Y:S01]  /*0450*/  ISETP.NE.U32.AND P0, PT, RZ, UR26, PT ;  /* 0x0000001aff007c0c */ /* 0x002fe2000bf05070 */
[----:B------:R-:W-:Y:S02]  /*0460*/  USHF.L.U64.HI UR19, UR20, 0x6, UR6 ;  /* 0x0000000614137899 */ /* 0x000fe40008010206 */
[----:B------:R-:W-:Y:S01]  /*0470*/  R2UR UR17, R0 ;  /* 0x00000000001172ca */ /* 0x000fe200000e0000 */
[----:B------:R-:W0:Y:S01]  /*0480*/  LDCU.64 UR22, c[0x0][0x358] ;  /* 0x00006b00ff1677ac */ /* 0x000e220008000a00 */
[----:B------:R-:W-:Y:S01]  /*0490*/  ISETP.NE.AND.EX P0, PT, RZ, UR27, PT, P0 ;  /* 0x0000001bff007c0c */ /* 0x000fe2000bf05300 */
[----:B--2---:R-:W-:-:S02]  /*04a0*/  USHF.R.U64 UR28, UR14, 0x1, UR15 ;  /* 0x000000010e1c7899 */ /* 0x004fc4000800120f */
[----:B------:R-:W-:Y:S02]  /*04b0*/  USHF.R.U32.HI UR29, URZ, 0x1, UR15 ;  /* 0x00000001ff1d7899 */ /* 0x000fe4000801160f */
[----:B------:R-:W-:Y:S02]  /*04c0*/  ULEA UR11, UP0, -UR20, UR28, 0x5 ;  /* 0x0000001c140b7291 */ /* 0x000fe4000f8029ff */
[----:B------:R-:W-:Y:S01]  /*04d0*/  UIMAD.WIDE.U32 UR8, UR4, UR14, URZ ;  /* 0x0000000e040872a5 */ /* 0x000fe2000f8e00ff */
[----:B------:R-:W-:-:S03]  /*04e0*/  IMAD.WIDE.U32 R4, R27, UR28, RZ ;  /* 0x0000001c1b047c25 */ /* 0x000fc6000f8e00ff */
[----:B------:R-:W-:Y:S02]  /*04f0*/  USHF.R.U64 UR27, UR12, 0x1, UR17 ;  /* 0x000000010c1b7899 */ /* 0x000fe40008001211 */
[----:B------:R-:W-:Y:S01]  /*0500*/  USHF.R.U32.HI UR17, URZ, 0x1, UR17 ;  /* 0x00000001ff117899 */ /* 0x000fe20008011611 */
[----:B------:R-:W0:Y:S01]  /*0510*/  @P0 LDC.64 R6, c[0x0][0x3a0] ;  /* 0x0000e800ff060b82 */ /* 0x000e220000000a00 */
[----:B------:R-:W-:Y:S01]  /*0520*/  ULEA UR7, UP1, -UR4, UR27, 0x5 ;  /* 0x0000001b04077291 */ /* 0x000fe2000f8229ff */
[----:B------:R-:W-:Y:S01]  /*0530*/  IMAD R25, R27, UR29, RZ ;  /* 0x0000001d1b197c24 */ /* 0x000fe2000f8e02ff */
[----:B------:R-:W-:Y:S01]  /*0540*/  UIADD3.X UR13, UPT, UPT, ~UR13, UR29, URZ, UP0, !UPT ;  /* 0x0000001d0d0d7290 */ /* 0x000fe200087fe5ff */
[----:B------:R-:W-:Y:S01]  /*0550*/  IADD3 R10, P3, PT, R26, R4, RZ ;  /* 0x000000041a0a7210 */ /* 0x000fe20007f7e0ff */
[----:B------:R-:W-:Y:S01]  /*0560*/  UIADD3.X UR10, UPT, UPT, ~UR10, UR17, URZ, UP1, !UPT ;  /* 0x000000110a0a7290 */ /* 0x000fe20008ffe5ff */
[----:B------:R-:W-:Y:S01]  /*0570*/  IMAD.IADD R17, R5, 0x1, R25 ;  /* 0x0000000105117824 */ /* 0x000fe200078e0219 */
[----:B------:R-:W-:-:S02]  /*0580*/  UISETP.LT.U32.AND UP1, UPT, UR7, 0x20, UPT ;  /* 0x000000200700788c */ /* 0x000fc4000bf21070 */
[----:B------:R-:W-:Y:S02]  /*0590*/  UISETP.LT.U32.AND UP0, UPT, UR11, 0x20, UPT ;  /* 0x000000200b00788c */ /* 0x000fe4000bf01070 */
[----:B------:R-:W-:Y:S02]  /*05a0*/  UISETP.LT.U32.AND.EX UP1, UPT, UR10, URZ, UPT, UP1 ;  /* 0x000000ff0a00728c */ /* 0x000fe4000bf21110 */
[----:B------:R-:W-:Y:S02]  /*05b0*/  UISETP.LT.U32.AND.EX UP0, UPT, UR13, URZ, UPT, UP0 ;  /* 0x000000ff0d00728c */ /* 0x000fe4000bf01100 */
[----:B------:R-:W-:Y:S02]  /*05c0*/  USEL UR26, UR7, 0x20, UP1 ;  /* 0x00000020071a7887 */ /* 0x000fe40008800000 */
[----:B------:R-:W-:Y:S02]  /*05d0*/  UIMAD UR21, UR5, UR14, URZ ;  /* 0x0000000e051572a4 */ /* 0x000fe4000f8e02ff */
[----:B------:R-:W-:-:S02]  /*05e0*/  ULEA UR13, UP1, UR8, UR18, 0x6 ;  /* 0x00000012080d7291 */ /* 0x000fc4000f8230ff */
[----:B------:R-:W-:Y:S01]  /*05f0*/  USEL UR18, UR11, 0x20, UP0 ;  /* 0x000000200b127887 */ /* 0x000fe20008000000 */
[----:B------:R-:W-:Y:S01]  /*0600*/  ISETP.GE.U32.AND P1, PT, R16, UR26, PT ;  /* 0x0000001a10007c0c */ /* 0x000fe2000bf26070 */
[----:B------:R-:W-:Y:S01]  /*0610*/  UIMAD UR21, UR4, UR15, UR21 ;  /* 0x0000000f041572a4 */ /* 0x000fe2000f8e0215 */
[----:B------:R-:W-:Y:S01]  /*0620*/  ISETP.GE.U32.AND P2, PT, R3, UR26, PT ;  /* 0x0000001a03007c0c */ /* 0x000fe2000bf46070 */
[----:B------:R-:W-:Y:S01]  /*0630*/  USHF.L.U32 UR7, UR13, 0x2, URZ ;  /* 0x000000020d077899 */ /* 0x000fe200080006ff */
[----:B------:R-:W-:Y:S01]  /*0640*/  VIADD R24, R2, 0xffffffff ;  /* 0xffffffff02187836 */ /* 0x000fe20000000000 */
[----:B------:R-:W-:Y:S01]  /*0650*/  UIADD3 UR9, UPT, UPT, UR9, UR21, URZ ;  /* 0x0000001509097290 */ /* 0x000fe2000fffe0ff */
[----:B------:R-:W-:Y:S01]  /*0660*/  ISETP.LT.U32.AND P1, PT, R26, UR18, !P1 ;  /* 0x000000121a007c0c */ /* 0x000fe2000cf21070 */
[----:B---3--:R-:W-:Y:S01]  /*0670*/  UIADD3 UR24, UP0, UPT, UR7, UR24, URZ ;  /* 0x0000001807187290 */ /* 0x008fe2000ff1e0ff */
[----:B0-----:R0:W2:Y:S01]  /*0680*/  @P0 LDG.E R21, desc[UR22][R6.64] ;  /* 0x0000001606150981 */ /* 0x0010a2000c1e1900 */
[----:B------:R-:W-:-:S04]  /*0690*/  ULEA.HI.X UR8, UR8, UR19, UR9, 0x6, UP1 ;  /* 0x0000001308087291 */ /* 0x000fc800088f3409 */
[----:B------:R-:W-:Y:S01]  /*06a0*/  USHF.L.U64.HI UR13, UR13, 0x2, UR8 ;  /* 0x000000020d0d7899 */ /* 0x000fe20008010208 */
[----:B------:R-:W-:-:S03]  /*06b0*/  IMAD.X R3, RZ, RZ, R17, P3 ;  /* 0x000000ffff037224 */ /* 0x000fc600018e0611 */
[----:B------:R-:W-:Y:S02]  /*06c0*/  UIADD3.X UR25, UPT, UPT, UR13, UR25, URZ, UP0, !UPT ;  /* 0x000000190d197290 */ /* 0x000fe400087fe4ff */
[C---:B------:R-:W-:Y:S02]  /*06d0*/  @P1 LEA R12, P3, R10.reuse, UR24, 0x3 ;  /* 0x000000180a0c1c11 */ /* 0x040fe4000f8618ff */
[----:B------:R-:W-:Y:S02]  /*06e0*/  @P1 IADD3 R5, P4, PT, R10, UR28, RZ ;  /* 0x0000001c0a051c10 */ /* 0x000fe4000ff9e0ff */
[----:B------:R-:W-:Y:S02]  /*06f0*/  LOP3.LUT R24, R24, 0x1f, RZ, 0xc0, !PT ;  /* 0x0000001f18187812 */ /* 0x000fe400078ec0ff */
[----:B------:R-:W-:Y:S02]  /*0700*/  CS2R R8, SRZ ;  /* 0x0000000000087805 */ /* 0x000fe4000001ff00 */
[----:B------:R-:W-:-:S02]  /*0710*/  @P1 LEA.HI.X R13, R10, UR25, R3, 0x3, P3 ;  /* 0x000000190a0d1c11 */ /* 0x000fc400098f1c03 */
[----:B------:R-:W-:Y:S02]  /*0720*/  @P1 IADD3.X R14, PT, PT, R3, UR29, RZ, P4, !PT ;  /* 0x0000001d030e1c10 */ /* 0x000fe4000a7fe4ff */
[C---:B0-----:R-:W-:Y:S01]  /*0730*/  @P1 LEA R6, P3, R5.reuse, UR24, 0x3 ;  /* 0x0000001805061c11 */ /* 0x041fe2000f8618ff */
[----:B------:R0:W3:Y:S01]  /*0740*/  @P1 LDG.E.64 R8, desc[UR22][R12.64] ;  /* 0x000000160c081981 */ /* 0x0000e2000c1e1b00 */
[C---:B------:R-:W-:Y:S02]  /*0750*/  ISETP.LT.U32.AND P2, PT, R24.reuse, UR18, !P2 ;  /* 0x0000001218007c0c */ /* 0x040fe4000d741070 */
[----:B------:R-:W-:Y:S02]  /*0760*/  @P1 LEA.HI.X R7, R5, UR25, R14, 0x3, P3 ;  /* 0x0000001905071c11 */ /* 0x000fe400098f1c0e */
[----:B------:R-:W-:Y:S02]  /*0770*/  CS2R R14, SRZ ;  /* 0x00000000000e7805 */ /* 0x000fe4000001ff00 */
[----:B------:R-:W-:Y:S01]  /*0780*/  IADD3 R4, P3, PT, R24, R4, RZ ;  /* 0x0000000418047210 */ /* 0x000fe20007f7e0ff */
[----:B------:R-:W-:-:S03]  /*0790*/  ULOP3.LUT UR14, UR14, 0xfffffffe, URZ, 0xc0, !UPT ;  /* 0xfffffffe0e0e7892 */ /* 0x000fc6000f8ec0ff */
[----:B------:R1:W4:Y:S01]  /*07a0*/  @P1 LDG.E.64 R14, desc[UR22][R6.64] ;  /* 0x00000016060e1981 */ /* 0x000322000c1e1b00 */
[----:B------:R-:W-:Y:S02]  /*07b0*/  IMAD.X R5, RZ, RZ, R17, P3 ;  /* 0x000000ffff057224 */ /* 0x000fe400018e0611 */
[----:B------:R-:W-:Y:S01]  /*07c0*/  IADD3 R20, P1, PT, R4, UR14, RZ ;  /* 0x0000000e04147c10 */ /* 0x000fe2000ff3e0ff */
[----:B------:R-:W-:Y:S01]  /*07d0*/  IMAD.U32 R17, RZ, RZ, UR28 ;  /* 0x0000001cff117e24 */ /* 0x000fe2000f8e00ff */
[----:B------:R-:W-:-:S03]  /*07e0*/  VOTEU.ANY UP0, P2 ;  /* 0x0000000000ff7886 */ /* 0x000fc60001000100 */
[----:B0-----:R-:W-:Y:S01]  /*07f0*/  @P2 IMAD.WIDE.U32 R12, R17, 0x3, R4 ;  /* 0x00000003110c2825 */ /* 0x001fe200078e0004 */
[----:B------:R-:W-:Y:S01]  /*0800*/  IADD3.X R17, PT, PT, R5, UR15, RZ, P1, !PT ;  /* 0x0000000f05117c10 */ /* 0x000fe20008ffe4ff */
[----:B------:R-:W-:Y:S01]  /*0810*/  @UP0 UIMAD UR8, UR29, 0x3, URZ ;  /* 0x000000031d0808a4 */ /* 0x000fe2000f8e02ff */
[C---:B------:R-:W-:Y:S02]  /*0820*/  @P2 LEA R18, P1, R20.reuse, UR24, 0x3 ;  /* 0x0000001814122c11 */ /* 0x040fe4000f8218ff */
[----:B------:R-:W-:Y:S02]  /*0830*/  CS2R R4, SRZ ;  /* 0x0000000000047805 */ /* 0x000fe4000001ff00 */
[----:B------:R-:W-:Y:S01]  /*0840*/  @P2 LEA.HI.X R19, R20, UR25, R17, 0x3, P1 ;  /* 0x0000001914132c11 */ /* 0x000fe200088f1c11 */
[----:B-1----:R-:W-:Y:S01]  /*0850*/  @P2 VIADD R7, R13, UR8 ;  /* 0x000000080d072c36 */ /* 0x002fe20008000000 */
[----:B------:R-:W-:-:S03]  /*0860*/  @P2 LEA R6, P1, R12, UR24, 0x3 ;  /* 0x000000180c062c11 */ /* 0x000fc6000f8218ff */
[----:B------:R0:W5:Y:S01]  /*0870*/  @P2 LDG.E.64 R4, desc[UR22][R18.64] ;  /* 0x0000001612042981 */ /* 0x000162000c1e1b00 */
[----:B------:R-:W-:Y:S02]  /*0880*/  @P2 LEA.HI.X R7, R12, UR25, R7, 0x3, P1 ;  /* 0x000000190c072c11 */ /* 0x000fe400088f1c07 */
[----:B------:R-:W-:Y:S01]  /*0890*/  CS2R R12, SRZ ;  /* 0x00000000000c7805 */ /* 0x000fe2000001ff00 */
[----:B------:R-:W-:Y:S01]  /*08a0*/  VIADD R22, R16, 0x2 ;  /* 0x0000000210167836 */ /* 0x000fe20000000000 */
[----:B------:R-:W1:Y:S04]  /*08b0*/  LDCU.128 UR8, c[0x0][0x390] ;  /* 0x00007200ff0877ac */ /* 0x000e680008000c00 */
[----:B------:R1:W5:Y:S01]  /*08c0*/  @P2 LDG.E.64 R12, desc[UR22][R6.64] ;  /* 0x00000016060c2981 */ /* 0x000362000c1e1b00 */
[----:B------:R-:W-:Y:S01]  /*08d0*/  VIADD R33, R2, 0x1e ;  /* 0x0000001e02217836 */ /* 0x000fe20000000000 */
[----:B------:R-:W-:-:S04]  /*08e0*/  ISETP.GE.U32.AND P1, PT, R22, UR26, PT ;  /* 0x0000001a16007c0c */ /* 0x000fc8000bf26070 */
[----:B------:R-:W-:Y:S02]  /*08f0*/  LOP3.LUT R33, R33, 0x1f, RZ, 0xc0, !PT ;  /* 0x0000001f21217812 */ /* 0x000fe400078ec0ff */
[----:B------:R-:W-:Y:S02]  /*0900*/  ISETP.GE.U32.AND P2, PT, R16, UR26, PT ;  /* 0x0000001a10007c0c */ /* 0x000fe4000bf46070 */
[----:B------:R-:W-:Y:S01]  /*0910*/  ISETP.LT.U32.AND P1, PT, R33, UR18, !P1 ;  /* 0x0000001221007c0c */ /* 0x000fe2000cf21070 */
[----:B0-----:R-:W-:Y:S01]  /*0920*/  IMAD.U32 R18, RZ, RZ, UR14 ;  /* 0x0000000eff127e24 */ /* 0x001fe2000f8e00ff */
[----:B------:R-:W-:Y:S01]  /*0930*/  ISETP.GE.U32.OR P2, PT, R26, UR18, P2 ;  /* 0x000000121a007c0c */ /* 0x000fe20009746470 */
[----:B------:R-:W-:Y:S02]  /*0940*/  IMAD.U32 R23, RZ, RZ, UR15 ;  /* 0x0000000fff177e24 */ /* 0x000fe4000f8e00ff */
[----:B------:R-:W-:Y:S02]  /*0950*/  IMAD.U32 R22, RZ, RZ, UR14 ;  /* 0x0000000eff167e24 */ /* 0x000fe4000f8e00ff */
[C---:B------:R-:W-:Y:S01]  /*0960*/  IMAD R18, R27.reuse, UR28, R18 ;  /* 0x0000001c1b127c24 */ /* 0x040fe2000f8e0212 */
[----:B-1----:R-:W-:Y:S01]  /*0970*/  UIADD3 UR8, UP0, UPT, UR7, UR8, URZ ;  /* 0x0000000807087290 */ /* 0x002fe2000ff1e0ff */
[----:B------:R-:W-:-:S04]  /*0980*/  IMAD.WIDE.U32 R6, R27, UR28, R22 ;  /* 0x0000001c1b067c25 */ /* 0x000fc8000f8e0016 */
[----:B------:R-:W-:Y:S01]  /*0990*/  VIADD R28, R16, 0x1 ;  /* 0x00000001101c7836 */ /* 0x000fe20000000000 */
[----:B------:R-:W-:Y:S01]  /*09a0*/  @P1 IADD3 R18, P6, PT, R33, R18, RZ ;  /* 0x0000001221121210 */ /* 0x000fe20007fde0ff */
[----:B------:R-:W-:Y:S01]  /*09b0*/  IMAD.IADD R34, R25, 0x1, R7 ;  /* 0x0000000119227824 */ /* 0x000fe200078e0207 */
[----:B------:R-:W-:Y:S02]  /*09c0*/  UIADD3.X UR9, UPT, UPT, UR13, UR9, URZ, UP0, !UPT ;  /* 0x000000090d097290 */ /* 0x000fe400087fe4ff */
[----:B------:R-:W-:Y:S01]  /*09d0*/  ISETP.GE.U32.AND P3, PT, R28, UR26, PT ;  /* 0x0000001a1c007c0c */ /* 0x000fe2000bf66070 */
[----:B------:R-:W-:Y:S01]  /*09e0*/  VOTEU.ANY UP0, P1 ;  /* 0x0000000000ff7886 */ /* 0x000fe20000800100 */
[----:B------:R-:W-:Y:S01]  /*09f0*/  @P1 IMAD.X R19, RZ, RZ, R34, P6 ;  /* 0x000000ffff131224 */ /* 0x000fe200030e0622 */
[----:B------:R-:W-:Y:S01]  /*0a00*/  @!P2 LEA R36, P6, R10, UR8, 0x3 ;  /* 0x000000080a24ac11 */ /* 0x000fe2000f8c18ff */
[----:B------:R-:W-:Y:S01]  /*0a10*/  IMAD.U32 R7, RZ, RZ, UR28 ;  /* 0x0000001cff077e24 */ /* 0x000fe2000f8e00ff */
[----:B------:R-:W-:Y:S01]  /*0a20*/  ISETP.GE.U32.OR P3, PT, R24, UR18, P3 ;  /* 0x0000001218007c0c */ /* 0x000fe20009f66470 */
[----:B------:R-:W-:Y:S01]  /*0a30*/  @UP0 UIMAD UR7, UR29, 0x3, URZ ;  /* 0x000000031d0708a4 */ /* 0x000fe2000f8e02ff */
[----:B------:R-:W-:-:S02]  /*0a40*/  SHF.R.U32.HI R11, RZ, 0x5, R11 ;  /* 0x00000005ff0b7819 */ /* 0x000fc4000001160b */
[----:B------:R-:W-:Y:S01]  /*0a50*/  @P1 IADD3 R22, P5, P4, R6, UR14, R33 ;  /* 0x0000000e06161c10 */ /* 0x000fe2000fcbe021 */
[----:B------:R-:W-:Y:S01]  /*0a60*/  @P1 IMAD.WIDE.U32 R6, R7, 0x3, R18 ;  /* 0x0000000307061825 */ /* 0x000fe200078e0012 */
[C---:B------:R-:W-:Y:S02]  /*0a70*/  @!P2 LEA.HI.X R37, R10.reuse, UR9, R3, 0x3, P6 ;  /* 0x000000090a25ac11 */ /* 0x040fe4000b0f1c03 */
[----:B------:R-:W-:Y:S01]  /*0a80*/  @!P2 IADD3 R19, P6, PT, R10, UR28, RZ ;  /* 0x0000001c0a13ac10 */ /* 0x000fe2000ffde0ff */
[----:B------:R-:W-:Y:S01]  /*0a90*/  IMAD.SHL.U32 R23, R11, 0x8, RZ ;  /* 0x000000080b177824 */ /* 0x000fe200078e00ff */
[----:B------:R-:W-:Y:S01]  /*0aa0*/  @P1 IADD3.X R11, PT, PT, R34, UR15, RZ, P5, P4 ;  /* 0x0000000f220b1c10 */ /* 0x000fe2000afe84ff */
[----:B------:R-:W-:Y:S01]  /*0ab0*/  IMAD.U32 R26, RZ, RZ, UR14 ;  /* 0x0000000eff1a7e24 */ /* 0x000fe2000f8e00ff */
[----:B------:R-:W-:Y:S01]  /*0ac0*/  @!P2 IADD3.X R24, PT, PT, R3, UR29, RZ, P6, !PT ;  /* 0x0000001d0318ac10 */ /* 0x000fe2000b7fe4ff */
[----:B------:R-:W-:Y:S01]  /*0ad0*/  @P1 VIADD R7, R7, UR7 ;  /* 0x0000000707071c36 */ /* 0x000fe20008000000 */
[----:B------:R-:W-:-:S02]  /*0ae0*/  @P1 LEA R30, P4, R22, UR24, 0x3 ;  /* 0x00000018161e1c11 */ /* 0x000fc4000f8818ff */
[----:B------:R-:W-:Y:S02]  /*0af0*/  @!P2 LEA R18, P6, R19, UR8, 0x3 ;  /* 0x000000081312ac11 */ /* 0x000fe4000f8c18ff */
[----:B------:R-:W-:Y:S01]  /*0b00*/  @P1 LEA R10, P5, R6, UR24, 0x3 ;  /* 0x00000018060a1c11 */ /* 0x000fe2000f8a18ff */
[----:B------:R-:W-:Y:S01]  /*0b10*/  IMAD R3, R23, UR28, R26 ;  /* 0x0000001c17037c24 */ /* 0x000fe2000f8e021a */
[----:B------:R-:W-:Y:S01]  /*0b20*/  @P1 LEA.HI.X R31, R22, UR25, R11, 0x3, P4 ;  /* 0x00000019161f1c11 */ /* 0x000fe2000a0f1c0b */
[----:B------:R-:W-:Y:S01]  /*0b30*/  UMOV UR13, 0x3f800000 ;  /* 0x3f800000000d7882 */ /* 0x000fe20000000000 */
[----:B------:R-:W-:Y:S02]  /*0b40*/  @!P2 LEA.HI.X R19, R19, UR9, R24, 0x3, P6 ;  /* 0x000000091313ac11 */ /* 0x000fe4000b0f1c18 */
[----:B------:R-:W-:Y:S01]  /*0b50*/  @P1 LEA.HI.X R11, R6, UR25, R7, 0x3, P5 ;  /* 0x00000019060b1c11 */ /* 0x000fe2000a8f1c07 */
[----:B------:R-:W-:Y:S01]  /*0b60*/  VIADD R16, R16, 0x3 ;  /* 0x0000000310107836 */ /* 0x000fe20000000000 */
[----:B------:R-:W-:-:S02]  /*0b70*/  @!P3 LEA R6, P4, R20, UR8, 0x3 ;  /* 0x000000081406bc11 */ /* 0x000fc4000f8818ff */
[----:B------:R-:W-:Y:S02]  /*0b80*/  CS2R R24, SRZ ;  /* 0x0000000000187805 */ /* 0x000fe4000001ff00 */
[----:B------:R-:W-:Y:S01]  /*0b90*/  @!P3 LEA.HI.X R7, R20, UR9, R17, 0x3, P4 ;  /* 0x000000091407bc11 */ /* 0x000fe2000a0f1c11 */
[----:B------:R-:W-:-:S05]  /*0ba0*/  VIADD R32, R2, 0x1d ;  /* 0x0000001d02207836 */ /* 0x000fca0000000000 */
[----:B------:R-:W-:Y:S02]  /*0bb0*/  LOP3.LUT R32, R32, 0x1f, RZ, 0xc0, !PT ;  /* 0x0000001f20207812 */ /* 0x000fe400078ec0ff */
[----:B--2---:R-:W-:Y:S02]  /*0bc0*/  @P0 R2UR UR13, R21 ;  /* 0x00000000150d02ca */ /* 0x004fe400000e0000 */
[----:B------:R-:W-:-:S04]  /*0bd0*/  @!P3 IADD3 R21, P6, PT, R20, UR28, RZ ;  /* 0x0000001c1415bc10 */ /* 0x000fc8000ffde0ff */
[----:B------:R-:W-:Y:S01]  /*0be0*/  @!P3 IADD3.X R22, PT, PT, R17, UR29, RZ, P6, !PT ;  /* 0x0000001d1116bc10 */ /* 0x000fe2000b7fe4ff */
[C---:B---3--:R-:W-:Y:S01]  /*0bf0*/  FMUL R26, R9.reuse, R9 ;  /* 0x00000009091a7220 */ /* 0x048fe20000400000 */
[----:B------:R-:W-:Y:S02]  /*0c00*/  FSETP.GT.AND P5, PT, R9, RZ, PT ;  /* 0x000000ff0900720b */ /* 0x000fe40003fa4000 */
[C---:B------:R-:W-:Y:S01]  /*0c10*/  FSETP.GT.AND P0, PT, R8.reuse, RZ, PT ;  /* 0x000000ff0800720b */ /* 0x040fe20003f04000 */
[----:B------:R-:W-:Y:S01]  /*0c20*/  FMUL R8, R8, R8 ;  /* 0x0000000808087220 */ /* 0x000fe20000400000 */
[----:B------:R-:W-:Y:S01]  /*0c30*/  FSEL R26, R26, RZ, P5 ;  /* 0x000000ff1a1a7208 */ /* 0x000fe20002800000 */
[C---:B----4-:R-:W-:Y:S01]  /*0c40*/  FMUL R27, R14.reuse, R14 ;  /* 0x0000000e0e1b7220 */ /* 0x050fe20000400000 */
[C---:B------:R-:W-:Y:S01]  /*0c50*/  FMUL R29, R15.reuse, R15 ;  /* 0x0000000f0f1d7220 */ /* 0x040fe20000400000 */
[----:B------:R-:W-:Y:S02]  /*0c60*/  FSETP.GT.AND P5, PT, R14, RZ, PT ;  /* 0x000000ff0e00720b */ /* 0x000fe40003fa4000 */
[----:B------:R-:W-:-:S02]  /*0c70*/  FSETP.GT.AND P6, PT, R15, RZ, PT ;  /* 0x000000ff0f00720b */ /* 0x000fc40003fc4000 */
[----:B------:R-:W-:Y:S02]  /*0c80*/  FSEL R9, R8, RZ, P0 ;  /* 0x000000ff08097208 */ /* 0x000fe40000000000 */
[----:B------:R-:W-:Y:S02]  /*0c90*/  FSEL R27, R27, RZ, P5 ;  /* 0x000000ff1b1b7208 */ /* 0x000fe40002800000 */
[----:B------:R-:W-:Y:S01]  /*0ca0*/  FSEL R29, R29, RZ, P6 ;  /* 0x000000ff1d1d7208 */ /* 0x000fe20003000000 */
[----:B------:R-:W-:Y:S01]  /*0cb0*/  FMUL R17, R26, UR13 ;  /* 0x0000000d1a117c20 */ /* 0x000fe20008400000 */
[----:B------:R-:W-:Y:S01]  /*0cc0*/  ISETP.GE.U32.AND P0, PT, R16, UR26, PT ;  /* 0x0000001a10007c0c */ /* 0x000fe2000bf06070 */
[----:B------:R-:W-:Y:S01]  /*0cd0*/  FMUL R16, R9, UR13 ;  /* 0x0000000d09107c20 */ /* 0x000fe20008400000 */
[----:B------:R-:W-:Y:S01]  /*0ce0*/  FMUL R14, R27, UR13 ;  /* 0x0000000d1b0e7c20 */ /* 0x000fe20008400000 */
[----:B------:R-:W-:-:S03]  /*0cf0*/  FMUL R15, R29, UR13 ;  /* 0x0000000d1d0f7c20 */ /* 0x000fc60008400000 */
[----:B------:R0:W-:Y:S01]  /*0d00*/  @!P2 STG.E.64 desc[UR22][R36.64], R16 ;  /* 0x000000102400a986 */ /* 0x0001e2000c101b16 */
[----:B------:R-:W-:-:S03]  /*0d10*/  @!P3 LEA R20, P4, R21, UR8, 0x3 ;  /* 0x000000081514bc11 */ /* 0x000fc6000f8818ff */
[----:B------:R1:W-:Y:S04]  /*0d20*/  @!P2 STG.E.64 desc[UR22][R18.64], R14 ;  /* 0x0000000e1200a986 */ /* 0x0003e8000c101b16 */
[----:B------:R2:W3:Y:S01]  /*0d30*/  @P1 LDG.E.64 R24, desc[UR22][R30.64] ;  /* 0x000000161e181981 */ /* 0x0004e2000c1e1b00 */
[----:B------:R-:W-:Y:S01]  /*0d40*/  @!P3 LEA.HI.X R21, R21, UR9, R22, 0x3, P4 ;  /* 0x000000091515bc11 */ /* 0x000fe2000a0f1c16 */
[C---:B-----5:R-:W-:Y:S01]  /*0d50*/  FMUL R28, R4.reuse, R4 ;  /* 0x00000004041c7220 */ /* 0x060fe20000400000 */
[----:B------:R-:W-:Y:S02]  /*0d60*/  CS2R R22, SRZ ;  /* 0x0000000000167805 */ /* 0x000fe4000001ff00 */
[----:B------:R-:W-:Y:S01]  /*0d70*/  FSETP.GT.AND P2, PT, R4, RZ, PT ;  /* 0x000000ff0400720b */ /* 0x000fe20003f44000 */
[----:B------:R-:W-:Y:S01]  /*0d80*/  FMUL R35, R12, R12 ;  /* 0x0000000c0c237220 */ /* 0x000fe20000400000 */
[C---:B------:R-:W-:Y:S01]  /*0d90*/  FSETP.GT.AND P5, PT, R5.reuse, RZ, PT ;  /* 0x000000ff0500720b */ /* 0x040fe20003fa4000 */
[----:B------:R-:W-:Y:S01]  /*0da0*/  FMUL R5, R5, R5 ;  /* 0x0000000505057220 */ /* 0x000fe20000400000 */
[----:B------:R-:W-:Y:S01]  /*0db0*/  FSEL R28, R28, RZ, P2 ;  /* 0x000000ff1c1c7208 */ /* 0x000fe20001000000 */
[----:B------:R4:W5:Y:S01]  /*0dc0*/  @P1 LDG.E.64 R22, desc[UR22][R10.64] ;  /* 0x000000160a161981 */ /* 0x000962000c1e1b00 */
[----:B------:R-:W-:-:S02]  /*0dd0*/  FSETP.GT.AND P2, PT, R12, RZ, PT ;  /* 0x000000ff0c00720b */ /* 0x000fc40003f44000 */
[----:B0-----:R-:W-:Y:S02]  /*0de0*/  IADD3 R36, P1, PT, R3, UR14, RZ ;  /* 0x0000000e03247c10 */ /* 0x001fe4000ff3e0ff */
[C---:B------:R-:W-:Y:S02]  /*0df0*/  ISETP.LT.U32.AND P0, PT, R32.reuse, UR18, !P0 ;  /* 0x0000001220007c0c */ /* 0x040fe4000c701070 */
[----:B------:R-:W-:Y:S02]  /*0e00*/  FSEL R35, R35, RZ, P2 ;  /* 0x000000ff23237208 */ /* 0x000fe40001000000 */
[----:B------:R-:W-:Y:S02]  /*0e10*/  FSEL R37, R5, RZ, P5 ;  /* 0x000000ff05257208 */ /* 0x000fe40002800000 */
[----:B------:R-:W-:Y:S02]  /*0e20*/  IADD3 R4, P2, PT, R32, R36, RZ ;  /* 0x0000002420047210 */ /* 0x000fe40007f5e0ff */
[----:B------:R-:W-:Y:S01]  /*0e30*/  IADD3.X R34, PT, PT, R34, UR15, RZ, P1, !PT ;  /* 0x0000000f22227c10 */ /* 0x000fe20008ffe4ff */
[C---:B------:R-:W-:Y:S01]  /*0e40*/  FMUL R8, R13.reuse, R13 ;  /* 0x0000000d0d087220 */ /* 0x040fe20000400000 */
[----:B------:R-:W-:Y:S01]  /*0e50*/  FSETP.GT.AND P4, PT, R13, RZ, PT ;  /* 0x000000ff0d00720b */ /* 0x000fe20003f84000 */
[----:B------:R-:W-:Y:S01]  /*0e60*/  FMUL R12, R28, UR13 ;  /* 0x0000000d1c0c7c20 */ /* 0x000fe20008400000 */
[----:B------:R-:W-:Y:S01]  /*0e70*/  FMUL R13, R37, UR13 ;  /* 0x0000000d250d7c20 */ /* 0x000fe20008400000 */
[----:B------:R-:W-:Y:S01]  /*0e80*/  IMAD.X R5, RZ, RZ, R34, P2 ;  /* 0x000000ffff057224 */ /* 0x000fe200010e0622 */
[----:B--2---:R-:W-:Y:S01]  /*0e90*/  IADD3 R31, P1, PT, R4, UR14, RZ ;  /* 0x0000000e041f7c10 */ /* 0x004fe2000ff3e0ff */
[----:B------:R-:W-:Y:S01]  /*0ea0*/  VOTEU.ANY UP0, P0 ;  /* 0x0000000000ff7886 */ /* 0x000fe20000000100 */
[----:B------:R-:W-:Y:S01]  /*0eb0*/  FSEL R8, R8, RZ, P4 ;  /* 0x000000ff08087208 */ /* 0x000fe20002000000 */
[----:B------:R0:W-:Y:S01]  /*0ec0*/  @!P3 STG.E.64 desc[UR22][R6.64], R12 ;  /* 0x0000000c0600b986 */ /* 0x0001e2000c101b16 */
[----:B------:R-:W-:Y:S01]  /*0ed0*/  IADD3.X R30, PT, PT, R5, UR15, RZ, P1, !PT ;  /* 0x0000000f051e7c10 */ /* 0x000fe20008ffe4ff */
[----:B------:R-:W-:-:S02]  /*0ee0*/  IMAD.U32 R3, RZ, RZ, UR28 ;  /* 0x0000001cff037e24 */ /* 0x000fc4000f8e00ff */
[----:B----4-:R-:W-:Y:S01]  /*0ef0*/  FMUL R10, R35, UR13 ;  /* 0x0000000d230a7c20 */ /* 0x010fe20008400000 */
[----:B------:R-:W-:Y:S01]  /*0f00*/  FMUL R11, R8, UR13 ;  /* 0x0000000d080b7c20 */ /* 0x000fe20008400000 */
[----:B-1----:R-:W-:Y:S01]  /*0f10*/  CS2R R18, SRZ ;  /* 0x0000000000127805 */ /* 0x002fe2000001ff00 */
[----:B------:R-:W-:Y:S01]  /*0f20*/  @UP0 UIMAD UR7, UR29, 0x3, URZ ;  /* 0x000000031d0708a4 */ /* 0x000fe2000f8e02ff */
[----:B------:R-:W-:Y:S01]  /*0f30*/  @P0 IMAD.WIDE.U32 R4, R3, 0x3, R4 ;  /* 0x0000000303040825 */ /* 0x000fe200078e0004 */
[----:B0-----:R-:W-:-:S04]  /*0f40*/  @P0 LEA R6, P1, R31, UR24, 0x3 ;  /* 0x000000181f060c11 */ /* 0x001fc8000f8218ff */
[----:B------:R-:W-:Y:S01]  /*0f50*/  @P0 LEA.HI.X R7, R31, UR25, R30, 0x3, P1 ;  /* 0x000000191f070c11 */ /* 0x000fe200088f1c1e */
[----:B------:R0:W-:Y:S01]  /*0f60*/  @!P3 STG.E.64 desc[UR22][R20.64], R10 ;  /* 0x0000000a1400b986 */ /* 0x0001e2000c101b16 */
[----:B------:R-:W-:-:S03]  /*0f70*/  @P0 VIADD R3, R5, UR7 ;  /* 0x0000000705030c36 */ /* 0x000fc60008000000 */
[----:B------:R1:W2:Y:S02]  /*0f80*/  @P0 LDG.E.64 R18, desc[UR22][R6.64] ;  /* 0x0000001606120981 */ /* 0x0002a4000c1e1b00 */
[C---:B-1----:R-:W-:Y:S02]  /*0f90*/  @P0 LEA R6, P1, R4.reuse, UR24, 0x3 ;  /* 0x0000001804060c11 */ /* 0x042fe4000f8218ff */
[----:B0-----:R-:W-:Y:S02]  /*0fa0*/  CS2R R20, SRZ ;  /* 0x0000000000147805 */ /* 0x001fe4000001ff00 */
[----:B------:R-:W-:-:S05]  /*0fb0*/  @P0 LEA.HI.X R7, R4, UR25, R3, 0x3, P1 ;  /* 0x0000001904070c11 */ /* 0x000fca00088f1c03 */
[----:B------:R0:W4:Y:S01]  /*0fc0*/  @P0 LDG.E.64 R20, desc[UR22][R6.64] ;  /* 0x0000001606140981 */ /* 0x000122000c1e1b00 */
[----:B------:R-:W1:Y:S01]  /*0fd0*/  S2R R3, SR_TID.X ;  /* 0x0000000000037919 */ /* 0x000e620000002100 */
[----:B------:R-:W0:Y:S01]  /*0fe0*/  S2R R5, SR_CgaCtaId ;  /* 0x0000000000057919 */ /* 0x000e220000008800 */
[----:B------:R-:W-:Y:S02]  /*0ff0*/  FMNMX3 R26, R9, RZ, R26, !PT ;  /* 0x000000ff091a7276 */ /* 0x000fe4000780001a */
[----:B------:R-:W-:Y:S02]  /*1000*/  MOV R9, 0x400 ;  /* 0x0000040000097802 */ /* 0x000fe40000000f00 */
[----:B------:R-:W-:-:S04]  /*1010*/  FMNMX3 R26, R27, R26, R29, !PT ;  /* 0x0000001a1b1a7276 */ /* 0x000fc8000780001d */
[----:B------:R-:W-:Y:S01]  /*1020*/  FMNMX3 R28, R28, R26, R37, !PT ;  /* 0x0000001a1c1c7276 */ /* 0x000fe20007800025 */
[----:B------:R-:W-:Y:S02]  /*1030*/  VIADD R26, R9, 0x20 ;  /* 0x00000020091a7836 */ /* 0x000fe40000000000 */
[----:B------:R-:W-:Y:S01]  /*1040*/  IMAD.SHL.U32 R9, R2, 0x8, RZ ;  /* 0x0000000802097824 */ /* 0x000fe200078e00ff */
[----:B------:R-:W-:-:S04]  /*1050*/  FMNMX3 R35, R35, R28, R8, !PT ;  /* 0x0000001c23237276 */ /* 0x000fc80007800008 */
[----:B------:R-:W-:Y:S02]  /*1060*/  LOP3.LUT R9, R9, 0xf8, RZ, 0xc0, !PT ;  /* 0x000000f809097812 */ /* 0x000fe400078ec0ff */
[----:B-1----:R-:W-:Y:S02]  /*1070*/  LOP3.LUT R4, R3, 0x1f, RZ, 0xc0, !PT ;  /* 0x0000001f03047812 */ /* 0x002fe400078ec0ff */
[----:B0-----:R-:W-:-:S03]  /*1080*/  LEA R5, R5, R26, 0x18 ;  /* 0x0000001a05057211 */ /* 0x001fc600078ec0ff */
[----:B------:R-:W-:Y:S01]  /*1090*/  IMAD R4, R4, 0x108, RZ ;  /* 0x0000010804047824 */ /* 0x000fe200078e02ff */
[----:B------:R-:W-:-:S03]  /*10a0*/  SHF.R.U32.HI R7, RZ, 0x5, R3 ;  /* 0x00000005ff077819 */ /* 0x000fc60000011603 */
[----:B------:R-:W-:-:S04]  /*10b0*/  IMAD.IADD R6, R4, 0x1, R5 ;  /* 0x0000000104067824 */ /* 0x000fc800078e0205 */
[----:B------:R-:W-:Y:S02]  /*10c0*/  IMAD.IADD R8, R6, 0x1, R9 ;  /* 0x0000000106087824 */ /* 0x000fe400078e0209 */
[----:B------:R-:W-:Y:S02]  /*10d0*/  IMAD.SHL.U32 R9, R7, 0x4, RZ ;  /* 0x0000000407097824 */ /* 0x000fe400078e00ff */
[----:B------:R-:W-:-:S03]  /*10e0*/  IMAD.MOV.U32 R28, RZ, RZ, R16 ;  /* 0x000000ffff1c7224 */ /* 0x000fc600078e0010 */
[----:B------:R-:W-:Y:S01]  /*10f0*/  LOP3.LUT R16, RZ, R9, RZ, 0x33, !PT ;  /* 0x00000009ff107212 */ /* 0x000fe200078e33ff */
[----:B------:R-:W-:-:S04]  /*1100*/  IMAD.MOV.U32 R29, RZ, RZ, R14 ;  /* 0x000000ffff1d7224 */ /* 0x000fc800078e000e */
[----:B------:R-:W-:-:S04]  /*1110*/  IMAD.IADD R14, R16, 0x1, R3 ;  /* 0x00000001100e7824 */ /* 0x000fc800078e0203 */
[----:B------:R-:W-:-:S05]  /*1120*/  IMAD.SHL.U32 R14, R14, 0x8, RZ ;  /* 0x000000080e0e7824 */ /* 0x000fca00078e00ff */
[----:B------:R-:W-:-:S05]  /*1130*/  LOP3.LUT R27, R14, 0xf8, RZ, 0xc0, !PT ;  /* 0x000000f80e1b7812 */ /* 0x000fca00078ec0ff */
[----:B------:R-:W-:Y:S02]  /*1140*/  IMAD.IADD R14, R6, 0x1, R27 ;  /* 0x00000001060e7824 */ /* 0x000fe400078e021b */
[----:B------:R-:W-:Y:S02]  /*1150*/  IMAD.MOV.U32 R27, RZ, RZ, R10 ;  /* 0x000000ffff1b7224 */ /* 0x000fe400078e000a */
[----:B------:R-:W-:-:S05]  /*1160*/  VIADD R10, R9, 0x2 ;  /* 0x00000002090a7836 */ /* 0x000fca0000000000 */
[----:B------:R-:W-:-:S04]  /*1170*/  ISETP.GE.U32.AND P0, PT, R10, UR26, PT ;  /* 0x0000001a0a007c0c */ /* 0x000fc8000bf06070 */
[C---:B------:R-:W-:Y:S01]  /*1180*/  ISETP.GE.U32.OR P0, PT, R33.reuse, UR18, P0 ;  /* 0x0000001221007c0c */ /* 0x040fe20008706470 */
[----:B------:R-:W-:Y:S01]  /*1190*/  IMAD.MOV.U32 R26, RZ, RZ, R12 ;  /* 0x000000ffff1a7224 */ /* 0x000fe200078e000c */
[----:B------:R-:W-:Y:S01]  /*11a0*/  IADD3 R33, P3, PT, R33, R36, RZ ;  /* 0x0000002421217210 */ /* 0x000fe20007f7e0ff */
[----:B------:R0:W-:Y:S04]  /*11b0*/  STS.64 [R8], R28 ;  /* 0x0000001c08007388 */ /* 0x0001e80000000a00 */
[----:B------:R1:W-:Y:S01]  /*11c0*/  STS.64 [R14], R26 ;  /* 0x0000001a0e007388 */ /* 0x0003e20000000a00 */
[----:B0-----:R-:W-:Y:S02]  /*11d0*/  IMAD.X R28, RZ, RZ, R34, P3 ;  /* 0x000000ffff1c7224 */ /* 0x001fe400018e0622 */
[----:B------:R-:W-:-:S02]  /*11e0*/  VIADD R34, R9, 0x3 ;  /* 0x0000000309227836 */ /* 0x000fc40000000000 */
[----:B------:R-:W-:-:S04]  /*11f0*/  IMAD.IADD R10, R3, 0x1, -R10 ;  /* 0x00000001030a7824 */ /* 0x000fc800078e0a0a */
[----:B------:R-:W-:Y:S01]  /*1200*/  IMAD.SHL.U32 R10, R10, 0x8, RZ ;  /* 0x000000080a0a7824 */ /* 0x000fe200078e00ff */
[----:B------:R-:W-:Y:S01]  /*1210*/  BSSY.RECONVERGENT B0, `(.L_x_26854) ;  /* 0x00000bb000007945 */ /* 0x000fe20003800200 */
[C---:B---3--:R-:W-:Y:S01]  /*1220*/  FSETP.GT.AND P1, PT, R24.reuse, RZ, PT ;  /* 0x000000ff1800720b */ /* 0x048fe20003f24000 */
[----:B------:R-:W-:Y:S01]  /*1230*/  FMUL R24, R24, R24 ;  /* 0x0000001818187220 */ /* 0x000fe20000400000 */
[C---:B------:R-:W-:Y:S01]  /*1240*/  FSETP.GT.AND P2, PT, R25.reuse, RZ, PT ;  /* 0x000000ff1900720b */ /* 0x040fe20003f44000 */
[----:B------:R-:W-:-:S03]  /*1250*/  FMUL R25, R25, R25 ;  /* 0x0000001919197220 */ /* 0x000fc60000400000 */
[----:B------:R-:W-:Y:S02]  /*1260*/  FSEL R24, R24, RZ, P1 ;  /* 0x000000ff18187208 */ /* 0x000fe40000800000 */
[----:B-1----:R-:W-:Y:S01]  /*1270*/  @!P0 LEA R26, P1, R33, UR8, 0x3 ;  /* 0x00000008211a8c11 */ /* 0x002fe2000f8218ff */
[----:B-----5:R-:W-:-:S03]  /*1280*/  FMUL R29, R22, R22 ;  /* 0x00000016161d7220 */ /* 0x020fc60000400000 */
[----:B------:R-:W-:Y:S02]  /*1290*/  @!P0 LEA.HI.X R27, R33, UR9, R28, 0x3, P1 ;  /* 0x00000009211b8c11 */ /* 0x000fe400088f1c1c */
[----:B------:R-:W-:Y:S02]  /*12a0*/  ISETP.GE.U32.AND P1, PT, R34, UR26, PT ;  /* 0x0000001a22007c0c */ /* 0x000fe4000bf26070 */
[----:B------:R-:W-:Y:S02]  /*12b0*/  FSEL R25, R25, RZ, P2 ;  /* 0x000000ff19197208 */ /* 0x000fe40001000000 */
[----:B------:R-:W-:Y:S02]  /*12c0*/  FSETP.GT.AND P2, PT, R22, RZ, PT ;  /* 0x000000ff1600720b */ /* 0x000fe40003f44000 */
[----:B------:R-:W-:Y:S01]  /*12d0*/  ISETP.GE.U32.OR P1, PT, R32, UR18, P1 ;  /* 0x0000001220007c0c */ /* 0x000fe20008f26470 */
[----:B------:R-:W-:Y:S01]  /*12e0*/  FMUL R32, R23, R23 ;  /* 0x0000001717207220 */ /* 0x000fe20000400000 */
[----:B------:R-:W-:-:S02]  /*12f0*/  FSEL R29, R29, RZ, P2 ;  /* 0x000000ff1d1d7208 */ /* 0x000fc40001000000 */
[----:B------:R-:W-:Y:S02]  /*1300*/  FSETP.GT.AND P2, PT, R23, RZ, PT ;  /* 0x000000ff1700720b */ /* 0x000fe40003f44000 */
[C---:B------:R-:W-:Y:S01]  /*1310*/  FMNMX3 R12, R24.reuse, R35, R25, !PT ;  /* 0x00000023180c7276 */ /* 0x040fe20007800019 */
[----:B------:R-:W-:Y:S01]  /*1320*/  FMUL R24, R24, UR13 ;  /* 0x0000000d18187c20 */ /* 0x000fe20008400000 */
[----:B------:R-:W-:Y:S01]  /*1330*/  FMUL R25, R25, UR13 ;  /* 0x0000000d19197c20 */ /* 0x000fe20008400000 */
[----:B------:R-:W-:Y:S01]  /*1340*/  FSEL R23, R32, RZ, P2 ;  /* 0x000000ff20177208 */ /* 0x000fe20001000000 */
[C---:B------:R-:W-:Y:S01]  /*1350*/  FMUL R22, R29.reuse, UR13 ;  /* 0x0000000d1d167c20 */ /* 0x040fe20008400000 */
[----:B------:R-:W-:Y:S02]  /*1360*/  LOP3.LUT R35, R10, 0xf8, RZ, 0xc0, !PT ;  /* 0x000000f80a237812 */ /* 0x000fe400078ec0ff */
[----:B------:R0:W-:Y:S01]  /*1370*/  @!P0 STG.E.64 desc[UR22][R26.64], R24 ;  /* 0x000000181a008986 */ /* 0x0001e2000c101b16 */
[----:B------:R-:W-:-:S02]  /*1380*/  FMNMX3 R12, R29, R12, R23, !PT ;  /* 0x0000000c1d0c7276 */ /* 0x000fc40007800017 */
[C---:B------:R-:W-:Y:S02]  /*1390*/  @!P1 LEA R32, P3, R31.reuse, UR8, 0x3 ;  /* 0x000000081f209c11 */ /* 0x040fe4000f8618ff */
[----:B------:R-:W-:Y:S01]  /*13a0*/  @!P1 IADD3 R29, P4, PT, R31, UR28, RZ ;  /* 0x0000001c1f1d9c10 */ /* 0x000fe2000ff9e0ff */
[----:B------:R-:W-:-:S03]  /*13b0*/  IMAD.IADD R10, R6, 0x1, R35 ;  /* 0x00000001060a7824 */ /* 0x000fc600078e0223 */
[----:B------:R-:W-:Y:S01]  /*13c0*/  @!P1 IADD3.X R36, PT, PT, R30, UR29, RZ, P4, !PT ;  /* 0x0000001d1e249c10 */ /* 0x000fe2000a7fe4ff */
[----:B0-----:R-:W-:Y:S01]  /*13d0*/  IMAD.MOV.U32 R26, RZ, RZ, R24 ;  /* 0x000000ffff1a7224 */ /* 0x001fe200078e0018 */
[----:B------:R-:W-:Y:S02]  /*13e0*/  @!P0 IADD3 R24, P2, PT, R33, UR28, RZ ;  /* 0x0000001c21188c10 */ /* 0x000fe4000ff5e0ff */
[----:B------:R-:W-:Y:S02]  /*13f0*/  @!P1 LEA.HI.X R33, R31, UR9, R30, 0x3, P3 ;  /* 0x000000091f219c11 */ /* 0x000fe400098f1c1e */
[----:B------:R-:W-:Y:S02]  /*1400*/  @!P0 IADD3.X R35, PT, PT, R28, UR29, RZ, P2, !PT ;  /* 0x0000001d1c238c10 */ /* 0x000fe400097fe4ff */
[----:B------:R-:W-:Y:S02]  /*1410*/  @!P0 LEA R30, P2, R24, UR8, 0x3 ;  /* 0x00000008181e8c11 */ /* 0x000fe4000f8418ff */
[----:B------:R-:W-:-:S02]  /*1420*/  @!P1 LEA R28, P3, R29, UR8, 0x3 ;  /* 0x000000081d1c9c11 */ /* 0x000fc4000f8618ff */
[----:B------:R-:W-:Y:S02]  /*1430*/  @!P0 LEA.HI.X R31, R24, UR9, R35, 0x3, P2 ;  /* 0x00000009181f8c11 */ /* 0x000fe400090f1c23 */
[----:B------:R-:W-:Y:S02]  /*1440*/  @!P1 LEA.HI.X R29, R29, UR9, R36, 0x3, P3 ;  /* 0x000000091d1d9c11 */ /* 0x000fe400098f1c24 */
[----:B------:R-:W-:Y:S01]  /*1450*/  R2UR UR9, R0 ;  /* 0x00000000000972ca */ /* 0x000fe200000e0000 */
[----:B------:R-:W-:Y:S01]  /*1460*/  FMUL R23, R23, UR13 ;  /* 0x0000000d17177c20 */ /* 0x000fe20008400000 */
[C---:B--2---:R-:W-:Y:S01]  /*1470*/  FMUL R35, R18.reuse, R18 ;  /* 0x0000001212237220 */ /* 0x044fe20000400000 */
[----:B------:R-:W-:Y:S01]  /*1480*/  FSETP.GT.AND P2, PT, R18, RZ, PT ;  /* 0x000000ff1200720b */ /* 0x000fe20003f44000 */
[----:B------:R-:W-:Y:S02]  /*1490*/  IMAD.IADD R34, R3, 0x1, -R34 ;  /* 0x0000000103227824 */ /* 0x000fe400078e0a22 */
[----:B------:R0:W-:Y:S01]  /*14a0*/  @!P0 STG.E.64 desc[UR22][R30.64], R22 ;  /* 0x000000161e008986 */ /* 0x0001e2000c101b16 */
[----:B------:R-:W-:Y:S01]  /*14b0*/  UIMAD UR8, UR6, UR12, URZ ;  /* 0x0000000c060872a4 */ /* 0x000fe2000f8e02ff */
[----:B------:R-:W-:Y:S01]  /*14c0*/  IMAD.MOV.U32 R27, RZ, RZ, R22 ;  /* 0x000000ffff1b7224 */ /* 0x000fe200078e0016 */
[C---:B----4-:R-:W-:Y:S01]  /*14d0*/  FSETP.GT.AND P0, PT, R20.reuse, RZ, PT ;  /* 0x000000ff1400720b */ /* 0x050fe20003f04000 */
[----:B------:R-:W-:Y:S01]  /*14e0*/  FMUL R20, R20, R20 ;  /* 0x0000001414147220 */ /* 0x000fe20000400000 */
[----:B------:R-:W-:Y:S01]  /*14f0*/  FSEL R35, R35, RZ, P2 ;  /* 0x000000ff23237208 */ /* 0x000fe20001000000 */
[----:B------:R-:W-:Y:S01]  /*1500*/  FMUL R24, R19, R19 ;  /* 0x0000001313187220 */ /* 0x000fe20000400000 */
[----:B------:R-:W-:Y:S01]  /*1510*/  FSETP.GT.AND P2, PT, R21, RZ, PT ;  /* 0x000000ff1500720b */ /* 0x000fe20003f44000 */
[----:B------:R-:W-:Y:S01]  /*1520*/  IMAD.SHL.U32 R34, R34, 0x8, RZ ;  /* 0x0000000822227824 */ /* 0x000fe200078e00ff */
[----:B------:R-:W-:Y:S01]  /*1530*/  FSETP.GT.AND P3, PT, R19, RZ, PT ;  /* 0x000000ff1300720b */ /* 0x000fe20003f64000 */
[----:B------:R-:W-:Y:S01]  /*1540*/  FMUL R21, R21, R21 ;  /* 0x0000001515157220 */ /* 0x000fe20000400000 */
[----:B------:R-:W-:Y:S01]  /*1550*/  UIMAD.WIDE.U32 UR6, UR20, UR12, URZ ;  /* 0x0000000c140672a5 */ /* 0x000fe2000f8e00ff */
[----:B0-----:R-:W-:Y:S01]  /*1560*/  FSEL R30, R20, RZ, P0 ;  /* 0x000000ff141e7208 */ /* 0x001fe20000000000 */
[----:B------:R-:W-:Y:S01]  /*1570*/  UIMAD UR9, UR20, UR9, UR8 ;  /* 0x00000009140972a4 */ /* 0x000fe2000f8e0208 */
[----:B------:R0:W-:Y:S01]  /*1580*/  STS.64 [R10], R26 ;  /* 0x0000001a0a007388 */ /* 0x0001e20000000a00 */
[----:B------:R-:W-:Y:S01]  /*1590*/  FSEL R24, R24, RZ, P3 ;  /* 0x000000ff18187208 */ /* 0x000fe20001800000 */
[----:B------:R-:W-:Y:S01]  /*15a0*/  USHF.L.U32 UR8, UR6, 0x6, URZ ;  /* 0x0000000606087899 */ /* 0x000fe200080006ff */
[----:B------:R-:W-:Y:S01]  /*15b0*/  ISETP.LT.U32.AND P0, PT, R9, UR18, PT ;  /* 0x0000001209007c0c */ /* 0x000fe2000bf01070 */
[----:B------:R-:W-:Y:S01]  /*15c0*/  UIADD3 UR9, UPT, UPT, UR7, UR9, URZ ;  /* 0x0000000907097290 */ /* 0x000fe2000fffe0ff */
[----:B------:R-:W-:Y:S01]  /*15d0*/  FSEL R31, R21, RZ, P2 ;  /* 0x000000ff151f7208 */ /* 0x000fe20001000000 */
[----:B------:R-:W-:Y:S01]  /*15e0*/  FMUL R18, R35, UR13 ;  /* 0x0000000d23127c20 */ /* 0x000fe20008400000 */
[----:B------:R-:W-:Y:S01]  /*15f0*/  FMUL R20, R30, UR13 ;  /* 0x0000000d1e147c20 */ /* 0x000fe20008400000 */
[----:B------:R-:W-:Y:S01]  /*1600*/  ULEA UR7, UP0, UR4, UR8, 0x6 ;  /* 0x0000000804077291 */ /* 0x000fe2000f8030ff */
[----:B0-----:R-:W-:Y:S01]  /*1610*/  LOP3.LUT R27, R34, 0xf8, RZ, 0xc0, !PT ;  /* 0x000000f8221b7812 */ /* 0x001fe200078ec0ff */
[----:B------:R-:W-:Y:S01]  /*1620*/  USHF.L.U64.HI UR6, UR6, 0x6, UR9 ;  /* 0x0000000606067899 */ /* 0x000fe20008010209 */
[----:B------:R-:W-:Y:S01]  /*1630*/  FMUL R19, R24, UR13 ;  /* 0x0000000d18137c20 */ /* 0x000fe20008400000 */
[----:B------:R-:W-:Y:S01]  /*1640*/  FMUL R21, R31, UR13 ;  /* 0x0000000d1f157c20 */ /* 0x000fe20008400000 */
[----:B------:R-:W-:-:S02]  /*1650*/  IMAD.MOV.U32 R26, RZ, RZ, R18 ;  /* 0x000000ffff1a7224 */ /* 0x000fc400078e0012 */
[----:B------:R-:W-:Y:S02]  /*1660*/  IMAD.IADD R22, R6, 0x1, R27 ;  /* 0x0000000106167824 */ /* 0x000fe400078e021b */
[----:B------:R-:W-:Y:S01]  /*1670*/  IMAD.MOV.U32 R27, RZ, RZ, R20 ;  /* 0x000000ffff1b7224 */ /* 0x000fe200078e0014 */
[----:B------:R-:W-:Y:S02]  /*1680*/  ULEA UR10, UP1, UR7, UR10, 0x2 ;  /* 0x0000000a070a7291 */ /* 0x000fe4000f8210ff */
[----:B------:R-:W-:Y:S01]  /*1690*/  ULEA.HI.X UR4, UR4, UR6, UR5, 0x6, UP0 ;  /* 0x0000000604047291 */ /* 0x000fe200080f3405 */
[----:B------:R0:W-:Y:S01]  /*16a0*/  @!P1 STG.E.64 desc[UR22][R32.64], R18 ;  /* 0x0000001220009986 */ /* 0x0001e2000c101b16 */
[----:B------:R-:W-:Y:S01]  /*16b0*/  FMNMX3 R12, R35, R12, R24, !PT ;  /* 0x0000000c230c7276 */ /* 0x000fe20007800018 */
[----:B------:R-:W-:Y:S02]  /*16c0*/  ULOP3.LUT UR12, UR12, 0xfffffffe, URZ, 0xc0, !UPT ;  /* 0xfffffffe0c0c7892 */ /* 0x000fe4000f8ec0ff */
[----:B------:R-:W-:Y:S01]  /*16d0*/  @!P1 STG.E.64 desc[UR22][R28.64], R20 ;  /* 0x000000141c009986 */ /* 0x000fe2000c101b16 */
[----:B------:R-:W-:-:S03]  /*16e0*/  ULEA.HI.X UR4, UR7, UR11, UR4, 0x2, UP1 ;  /* 0x0000000b07047291 */ /* 0x000fc600088f1404 */
[----:B------:R1:W-:Y:S01]  /*16f0*/  STS.64 [R22], R26 ;  /* 0x0000001a16007388 */ /* 0x0003e20000000a00 */
[----:B0-----:R-:W-:Y:S02]  /*1700*/  FMNMX3 R18, R30, R12, R31, !PT ;  /* 0x0000000c1e127276 */ /* 0x001fe4000780001f */
[----:B------:R-:W-:Y:S02]  /*1710*/  IADD3 R12, PT, PT, -R9, UR18, RZ ;  /* 0x00000012090c7c10 */ /* 0x000fe4000fffe1ff */
[----:B-1----:R-:W-:Y:S01]  /*1720*/  SHF.R.U32.HI R27, RZ, 0x5, R3 ;  /* 0x00000005ff1b7819 */ /* 0x002fe20000011603 */
[----:B------:R-:W-:Y:S06]  /*1730*/  BAR.SYNC.DEFER_BLOCKING 0x0 ;  /* 0x0000000000007b1d */ /* 0x000fec0000010000 */
[----:B------:R-:W-:Y:S05]  /*1740*/  @!P0 BRA `(.L_x_26855) ;  /* 0x00000004009c8947 */ /* 0x000fea0003800000 */
[----:B------:R-:W-:Y:S01]  /*1750*/  VIADD R16, R16, UR18 ;  /* 0x0000001210107c36 */ /* 0x000fe20008000000 */
[----:B------:R-:W-:Y:S01]  /*1760*/  BSSY.RECONVERGENT B1, `(.L_x_26856) ;  /* 0x0000042000017945 */ /* 0x000fe20003800200 */
[----:B------:R-:W-:Y:S02]  /*1770*/  IMAD.SHL.U32 R36, R7, 0x8, RZ ;  /* 0x0000000807247824 */ /* 0x000fe400078e00ff */
[----:B------:R-:W-:Y:S01]  /*1780*/  IMAD.U32 R7, RZ, RZ, UR18 ;  /* 0x00000012ff077e24 */ /* 0x000fe2000f8e00ff */
[----:B------:R-:W-:Y:S01]  /*1790*/  ISETP.GE.U32.AND P1, PT, R16, 0x3, PT ;  /* 0x000000031000780c */ /* 0x000fe20003f26070 */
[C---:B------:R-:W-:Y:S02]  /*17a0*/  IMAD R29, R36.reuse, UR17, RZ ;  /* 0x00000011241d7c24 */ /* 0x040fe4000f8e02ff */
[----:B------:R-:W-:Y:S01]  /*17b0*/  IMAD.WIDE.U32 R36, R36, UR27, RZ ;  /* 0x0000001b24247c25 */ /* 0x000fe2000f8e00ff */
[----:B------:R-:W-:-:S03]  /*17c0*/  LOP3.LUT R7, R7, 0x3, RZ, 0xc0, !PT ;  /* 0x0000000307077812 */ /* 0x000fc600078ec0ff */
[----:B------:R-:W-:Y:S01]  /*17d0*/  IMAD.IADD R29, R37, 0x1, R29 ;  /* 0x00000001251d7824 */ /* 0x000fe200078e021d */
[----:B------:R-:W-:Y:S01]  /*17e0*/  ISETP.NE.AND P0, PT, R7, RZ, PT ;  /* 0x000000ff0700720c */ /* 0x000fe20003f05270 */
[----:B------:R-:W-:Y:S02]  /*17f0*/  IMAD.MOV.U32 R16, RZ, RZ, RZ ;  /* 0x000000ffff107224 */ /* 0x000fe400078e00ff */
[----:B------:R-:W-:Y:S02]  /*1800*/  IMAD.MOV.U32 R28, RZ, RZ, R2 ;  /* 0x000000ffff1c7224 */ /* 0x000fe400078e0002 */
[----:B------:R-:W-:Y:S08]  /*1810*/  @!P1 BRA `(.L_x_26857) ;  /* 0x0000000000d89947 */ /* 0x000ff00003800000 */
[----:B------:R-:W0:Y:S01]  /*1820*/  LDC R0, c[0x0][0x3d4] ;  /* 0x0000f500ff007b82 */ /* 0x000e220000000800 */
[----:B------:R-:W-:Y:S02]  /*1830*/  IMAD R4, R27, 0x20, R4 ;  /* 0x000000201b047824 */ /* 0x000fe400078e0204 */
[----:B------:R-:W-:Y:S02]  /*1840*/  IMAD.IADD R16, R12, 0x1, -R7 ;  /* 0x000000010c107824 */ /* 0x000fe400078e0a07 */
[----:B------:R-:W-:Y:S01]  /*1850*/  IMAD.MOV.U32 R28, RZ, RZ, R2 ;  /* 0x000000ffff1c7224 */ /* 0x000fe200078e0002 */
[----:B------:R-:W-:Y:S01]  /*1860*/  IADD3 R20, PT, PT, R4, 0x10, R5 ;  /* 0x0000001004147810 */ /* 0x000fe20007ffe005 */
[----:B------:R-:W-:-:S07]  /*1870*/  IMAD.MOV R24, RZ, RZ, -R16 ;  /* 0x000000ffff187224 */ /* 0x000fce00078e0a10 */
.L_x_26858:
[C---:B-1----:R-:W-:Y:S01]  /*1880*/  LOP3.LUT R5, R28.reuse, 0x1f, RZ, 0xc0, !PT ;  /* 0x0000001f1c057812 */ /* 0x042fe200078ec0ff */
[C---:B------:R-:W-:Y:S02]  /*1890*/  VIADD R30, R28.reuse, 0xffffffff ;  /* 0xffffffff1c1e7836 */ /* 0x040fe40000000000 */
[----:B------:R-:W-:Y:S01]  /*18a0*/  VIADD R35, R28, 0x1e ;  /* 0x0000001e1c237836 */ /* 0x000fe20000000000 */
[----:B------:R-:W-:Y:S01]  /*18b0*/  ISETP.GE.U32.AND P2, PT, R5, UR26, PT ;  /* 0x0000001a05007c0c */ /* 0x000fe2000bf46070 */
[----:B------:R-:W-:Y:S01]  /*18c0*/  VIADD R24, R24, 0x4 ;  /* 0x0000000418187836 */ /* 0x000fe20000000000 */
[----:B------:R-:W-:Y:S02]  /*18d0*/  LOP3.LUT R30, R30, 0x1f, RZ, 0xc0, !PT ;  /* 0x0000001f1e1e7812 */ /* 0x000fe400078ec0ff */
[----:B------:R-:W-:Y:S02]  /*18e0*/  LOP3.LUT R35, R35, 0x1f, RZ, 0xc0, !PT ;  /* 0x0000001f23237812 */ /* 0x000fe400078ec0ff */
[----:B------:R-:W-:-:S07]  /*18f0*/  ISETP.GE.U32.AND P1, PT, R30, UR26, PT ;  /* 0x0000001a1e007c0c */ /* 0x000fce000bf26070 */
[----:B------:R-:W1:Y:S01]  /*1900*/  @!P2 LDS.64 R26, [R20+-0x10] ;  /* 0xfffff000141aa984 */ /* 0x000e620000000a00 */
[----:B------:R-:W-:-:S05]  /*1910*/  @!P2 IADD3 R5, P3, PT, R5, R36, RZ ;  /* 0x000000240505a210 */ /* 0x000fca0007f7e0ff */
[----:B------:R-:W-:Y:S01]  /*1920*/  @!P2 IMAD.X R32, RZ, RZ, R29, P3 ;  /* 0x000000ffff20a224 */ /* 0x000fe200018e061d */
[----:B------:R-:W-:-:S04]  /*1930*/  @!P2 LEA R4, P3, R5, UR10, 0x3 ;  /* 0x0000000a0504ac11 */ /* 0x000fc8000f8618ff */
[----:B------:R-:W-:Y:S02]  /*1940*/  @!P2 LEA.HI.X R5, R5, UR4, R32, 0x3, P3 ;  /* 0x000000040505ac11 */ /* 0x000fe400098f1c20 */
[----:B------:R-:W2:Y:S01]  /*1950*/  @!P1 LDS.64 R32, [R20+-0x8] ;  /* 0xfffff80014209984 */ /* 0x000ea20000000a00 */
[----:B------:R-:W-:-:S05]  /*1960*/  IADD3 R36, P3, PT, R36, UR12, RZ ;  /* 0x0000000c24247c10 */ /* 0x000fca000ff7e0ff */
[----:B0-----:R-:W-:Y:S01]  /*1970*/  IMAD.X R37, R29, 0x1, R0, P3 ;  /* 0x000000011d257824 */ /* 0x001fe200018e0600 */
[----:B------:R-:W-:-:S05]  /*1980*/  @!P1 IADD3 R29, P3, PT, R30, R36, RZ ;  /* 0x000000241e1d9210 */ /* 0x000fca0007f7e0ff */
[----:B------:R-:W-:Y:S01]  /*1990*/  @!P1 IMAD.X R34, RZ, RZ, R37, P3 ;  /* 0x000000ffff229224 */ /* 0x000fe200018e0625 */
[----:B------:R-:W-:-:S04]  /*19a0*/  @!P1 LEA R30, P3, R29, UR10, 0x3 ;  /* 0x0000000a1d1e9c11 */ /* 0x000fc8000f8618ff */
[----:B------:R-:W-:Y:S01]  /*19b0*/  @!P1 LEA.HI.X R31, R29, UR4, R34, 0x3, P3 ;  /* 0x000000041d1f9c11 */ /* 0x000fe200098f1c22 */
[----:B------:R-:W-:-:S05]  /*19c0*/  VIADD R34, R28, 0x1d ;  /* 0x0000001d1c227836 */ /* 0x000fca0000000000 */
[----:B------:R-:W-:Y:S01]  /*19d0*/  LOP3.LUT R34, R34, 0x1f, RZ, 0xc0, !PT ;  /* 0x0000001f22227812 */ /* 0x000fe200078ec0ff */
[----:B-1----:R-:W-:Y:S01]  /*19e0*/  @!P2 STG.E.64 desc[UR22][R4.64], R26 ;  /* 0x0000001a0400a986 */ /* 0x002fe2000c101b16 */
[----:B------:R-:W-:Y:S02]  /*19f0*/  ISETP.GE.U32.AND P2, PT, R35, UR26, PT ;  /* 0x0000001a23007c0c */ /* 0x000fe4000bf46070 */
[----:B------:R-:W-:Y:S01]  /*1a00*/  ISETP.GE.U32.AND P3, PT, R34, UR26, PT ;  /* 0x0000001a22007c0c */ /* 0x000fe2000bf66070 */
[----:B--2---:R0:W-:Y:S10]  /*1a10*/  @!P1 STG.E.64 desc[UR22][R30.64], R32 ;  /* 0x000000201e009986 */ /* 0x0041f4000c101b16 */
[----:B------:R-:W1:Y:S04]  /*1a20*/  @!P2 LDS.64 R28, [R20] ;  /* 0x00000000141ca984 */ /* 0x000e680000000a00 */
[----:B------:R2:W3:Y:S01]  /*1a30*/  @!P3 LDS.64 R4, [R20+0x8] ;  /* 0x000008001404b984 */ /* 0x0004e20000000a00 */
[----:B0-----:R-:W-:Y:S01]  /*1a40*/  IADD3 R30, P1, PT, R36, UR12, RZ ;  /* 0x0000000c241e7c10 */ /* 0x001fe2000ff3e0ff */
[----:B--2---:R-:W-:-:S04]  /*1a50*/  VIADD R20, R20, 0x20 ;  /* 0x0000002014147836 */ /* 0x004fc80000000000 */
[----:B------:R-:W-:Y:S01]  /*1a60*/  IMAD.X R37, R37, 0x1, R0, P1 ;  /* 0x0000000125257824 */ /* 0x000fe200008e0600 */
[----:B------:R-:W-:-:S05]  /*1a70*/  @!P2 IADD3 R35, P1, PT, R35, R30, RZ ;  /* 0x0000001e2323a210 */ /* 0x000fca0007f3e0ff */
[----:B------:R-:W-:Y:S01]  /*1a80*/  @!P2 IMAD.X R36, RZ, RZ, R37, P1 ;  /* 0x000000ffff24a224 */ /* 0x000fe200008e0625 */
[----:B------:R-:W-:-:S04]  /*1a90*/  @!P2 LEA R26, P1, R35, UR10, 0x3 ;  /* 0x0000000a231aac11 */ /* 0x000fc8000f8218ff */
[----:B------:R-:W-:Y:S02]  /*1aa0*/  @!P2 LEA.HI.X R27, R35, UR4, R36, 0x3, P1 ;  /* 0x00000004231bac11 */ /* 0x000fe400088f1c24 */
[----:B------:R-:W-:-:S05]  /*1ab0*/  IADD3 R35, P1, PT, R30, UR12, RZ ;  /* 0x0000000c1e237c10 */ /* 0x000fca000ff3e0ff */
[----:B------:R-:W-:Y:S01]  /*1ac0*/  IMAD.X R37, R37, 0x1, R0, P1 ;  /* 0x0000000125257824 */ /* 0x000fe200008e0600 */
[----:B------:R-:W-:-:S05]  /*1ad0*/  @!P3 IADD3 R31, P1, PT, R34, R35, RZ ;  /* 0x00000023221fb210 */ /* 0x000fca0007f3e0ff */
[----:B------:R-:W-:Y:S01]  /*1ae0*/  @!P3 IMAD.X R32, RZ, RZ, R37, P1 ;  /* 0x000000ffff20b224 */ /* 0x000fe200008e0625 */
[C---:B------:R-:W-:Y:S01]  /*1af0*/  @!P3 LEA R30, P1, R31.reuse, UR10, 0x3 ;  /* 0x0000000a1f1ebc11 */ /* 0x040fe2000f8218ff */
[----:B-1----:R0:W-:Y:S01]  /*1b00*/  @!P2 STG.E.64 desc[UR22][R26.64], R28 ;  /* 0x0000001c1a00a986 */ /* 0x0021e2000c101b16 */
[----:B------:R-:W-:Y:S02]  /*1b10*/  ISETP.NE.AND P2, PT, R24, RZ, PT ;  /* 0x000000ff1800720c */ /* 0x000fe40003f45270 */
[----:B------:R-:W-:Y:S02]  /*1b20*/  @!P3 LEA.HI.X R31, R31, UR4, R32, 0x3, P1 ;  /* 0x000000041f1fbc11 */ /* 0x000fe400088f1c20 */
[----:B------:R-:W-:-:S03]  /*1b30*/  IADD3 R36, P1, PT, R35, UR12, RZ ;  /* 0x0000000c23247c10 */ /* 0x000fc6000ff3e0ff */
[----:B---3--:R1:W-:Y:S01]  /*1b40*/  @!P3 STG.E.64 desc[UR22][R30.64], R4 ;  /* 0x000000041e00b986 */ /* 0x0083e2000c101b16 */
[----:B0-----:R-:W-:Y:S02]  /*1b50*/  VIADD R28, R34, 0x1f ;  /* 0x0000001f221c7836 */ /* 0x001fe40000000000 */
[----:B------:R-:W-:-:S03]  /*1b60*/  IMAD.X R29, R37, 0x1, R0, P1 ;  /* 0x00000001251d7824 */ /* 0x000fc600008e0600 */
[----:B------:R-:W-:Y:S05]  /*1b70*/  @P2 BRA `(.L_x_26858) ;  /* 0xfffffffc00402947 */ /* 0x000fea000383ffff */
.L_x_26857:
[----:B------:R-:W-:Y:S05]  /*1b80*/  BSYNC.RECONVERGENT B1 ;  /* 0x0000000000017941 */ /* 0x000fea0003800200 */
.L_x_26856:
        /* <DEDUP_REMOVED lines=35> */
.L_x_26855:
[----:B------:R-:W-:Y:S05]  /*1dc0*/  BSYNC.RECONVERGENT B0 ;  /* 0x0000000000007941 */ /* 0x000fea0003800200 */
.L_x_26854:
[----:B------:R-:W-:Y:S01]  /*1dd0*/  BAR.SYNC.DEFER_BLOCKING 0x0 ;  /* 0x0000000000007b1d */ /* 0x000fe20000010000 */
[----:B------:R-:W-:Y:S01]  /*1de0*/  ISETP.LT.U32.AND P0, PT, R9, UR18, PT ;  /* 0x0000001209007c0c */ /* 0x000fe2000bf01070 */
[----:B01----:R-:W-:Y:S01]  /*1df0*/  IMAD.MOV.U32 R4, RZ, RZ, R17 ;  /* 0x000000ffff047224 */ /* 0x003fe200078e0011 */
[----:B------:R-:W-:Y:S01]  /*1e00*/  LOP3.LUT R7, R3, 0x1f, RZ, 0xc0, !PT ;  /* 0x0000001f03077812 */ /* 0x000fe200078ec0ff */
[----:B------:R-:W-:Y:S02]  /*1e10*/  IMAD.MOV.U32 R5, RZ, RZ, R15 ;  /* 0x000000ffff057224 */ /* 0x000fe400078e000f */
[----:B------:R-:W-:Y:S01]  /*1e20*/  IMAD.MOV.U32 R16, RZ, RZ, R13 ;  /* 0x000000ffff107224 */ /* 0x000fe200078e000d */
[----:B------:R-:W-:Y:S01]  /*1e30*/  BSSY.RECONVERGENT B0, `(.L_x_26859) ;  /* 0x0000078000007945 */ /* 0x000fe20003800200 */
[----:B------:R-:W-:Y:S02]  /*1e40*/  IMAD.MOV.U32 R17, RZ, RZ, R11 ;  /* 0x000000ffff117224 */ /* 0x000fe400078e000b */
[----:B------:R-:W-:-:S02]  /*1e50*/  IMAD.MOV.U32 R24, RZ, RZ, R25 ;  /* 0x000000ffff187224 */ /* 0x000fc400078e0019 */
[----:B------:R-:W-:Y:S02]  /*1e60*/  IMAD.MOV.U32 R25, RZ, RZ, R23 ;  /* 0x000000ffff197224 */ /* 0x000fe400078e0017 */
[----:B------:R-:W-:Y:S01]  /*1e70*/  IMAD.MOV.U32 R20, RZ, RZ, R19 ;  /* 0x000000ffff147224 */ /* 0x000fe200078e0013 */
[----:B------:R-:W-:Y:S01]  /*1e80*/  SHF.R.U32.HI R19, RZ, 0x5, R3 ;  /* 0x00000005ff137819 */ /* 0x000fe20000011603 */
[----:B------:R-:W-:-:S04]  /*1e90*/  VIADD R30, R9, 0x1 ;  /* 0x00000001091e7836 */ /* 0x000fc80000000000 */
[----:B------:R-:W-:Y:S01]  /*1ea0*/  IMAD.IADD R30, R9, 0x1, R30 ;  /* 0x00000001091e7824 */ /* 0x000fe200078e021e */
[----:B------:R0:W-:Y:S03]  /*1eb0*/  STS.64 [R8], R4 ;  /* 0x0000000408007388 */ /* 0x0001e60000000a00 */
[C---:B------:R-:W-:Y:S02]  /*1ec0*/  IMAD R29, R30.reuse, UR17, RZ ;  /* 0x000000111e1d7c24 */ /* 0x040fe4000f8e02ff */
[----:B------:R-:W-:Y:S01]  /*1ed0*/  IMAD.WIDE.U32 R30, R30, UR27, RZ ;  /* 0x0000001b1e1e7c25 */ /* 0x000fe2000f8e00ff */
[----:B------:R0:W-:Y:S04]  /*1ee0*/  STS.64 [R14], R16 ;  /* 0x000000100e007388 */ /* 0x0001e80000000a00 */
[----:B------:R0:W-:Y:S04]  /*1ef0*/  STS.64 [R10], R24 ;  /* 0x000000180a007388 */ /* 0x0001e80000000a00 */
[----:B------:R0:W-:Y:S01]  /*1f00*/  STS.64 [R22], R20 ;  /* 0x0000001416007388 */ /* 0x0001e20000000a00 */
[----:B------:R-:W-:Y:S06]  /*1f10*/  BAR.SYNC.DEFER_BLOCKING 0x0 ;  /* 0x0000000000007b1d */ /* 0x000fec0000010000 */
[----:B------:R-:W-:Y:S05]  /*1f20*/  @!P0 BRA `(.L_x_26860) ;  /* 0x0000000400a08947 */ /* 0x000fea0003800000 */
[----:B0-----:R-:W-:Y:S01]  /*1f30*/  LOP3.LUT R4, RZ, R9, RZ, 0x33, !PT ;  /* 0x00000009ff047212 */ /* 0x001fe200078e33ff */
[----:B------:R-:W-:Y:S01]  /*1f40*/  IMAD.U32 R27, RZ, RZ, UR18 ;  /* 0x00000012ff1b7e24 */ /* 0x000fe2000f8e00ff */
[----:B------:R-:W-:Y:S01]  /*1f50*/  BSSY.RECONVERGENT B1, `(.L_x_26861) ;  /* 0x0000042000017945 */ /* 0x000fe20003800200 */
        /* <DEDUP_REMOVED lines=8> */
[----:B------:R-:W1:Y:S01]  /*1fe0*/  LDC R0, c[0x0][0x3d4] ;  /* 0x0000f500ff007b82 */ /* 0x000e620000000800 */
[----:B------:R-:W-:Y:S01]  /*1ff0*/  MOV R5, 0x400 ;  /* 0x0000040000057802 */ /* 0x000fe20000000f00 */
[----:B------:R-:W-:Y:S02]  /*2000*/  IMAD.SHL.U32 R4, R19, 0x20, RZ ;  /* 0x0000002013047824 */ /* 0x000fe400078e00ff */
[----:B------:R-:W-:Y:S02]  /*2010*/  IMAD.IADD R8, R12, 0x1, -R27 ;  /* 0x000000010c087824 */ /* 0x000fe400078e0a1b */
[----:B------:R-:W-:Y:S02]  /*2020*/  VIADD R5, R5, 0x20 ;  /* 0x0000002005057836 */ /* 0x000fe40000000000 */
[----:B------:R-:W-:Y:S02]  /*2030*/  IMAD R4, R7, 0x108, R4 ;  /* 0x0000010807047824 */ /* 0x000fe400078e0204 */
[----:B------:R-:W-:Y:S01]  /*2040*/  IMAD.MOV R26, RZ, RZ, -R8 ;  /* 0x000000ffff1a7224 */ /* 0x000fe200078e0a08 */
[----:B0-----:R-:W-:-:S04]  /*2050*/  LEA R5, R10, R5, 0x18 ;  /* 0x000000050a057211 */ /* 0x001fc800078ec0ff */
[----:B------:R-:W-:-:S07]  /*2060*/  IADD3 R28, PT, PT, R4, 0x10, R5 ;  /* 0x00000010041c7810 */ /* 0x000fce0007ffe005 */
.L_x_26863:
        /* <DEDUP_REMOVED lines=17> */
[----:B------:R-:W2:Y:S02]  /*2180*/  @!P3 LDS.64 R12, [R28+-0x8] ;  /* 0xfffff8001c0cb984 */ /* 0x000ea40000000a00 */
[----:B-1----:R-:W-:Y:S01]  /*2190*/  IMAD.X R29, R29, 0x1, R0, P5 ;  /* 0x000000011d1d7824 */ /* 0x002fe200028e0600 */
[----:B------:R-:W-:-:S02]  /*21a0*/  @!P4 LEA.HI.X R5, R5, UR4, R14, 0x3, P6 ;  /* 0x000000040505cc11 */ /* 0x000fc4000b0f1c0e */
[----:B------:R-:W1:Y:S01]  /*21b0*/  @!P2 LDS.64 R14, [R28] ;  /* 0x000000001c0ea984 */ /* 0x000e620000000a00 */
[----:B------:R-:W-:Y:S02]  /*21c0*/  @!P3 IADD3 R21, P5, PT, R21, R30, RZ ;  /* 0x0000001e1515b210 */ /* 0x000fe40007fbe0ff */
[----:B------:R-:W-:Y:S01]  /*21d0*/  IADD3 R25, P6, PT, R30, UR12, RZ ;  /* 0x0000000c1e197c10 */ /* 0x000fe2000ffde0ff */
[----:B------:R3:W4:Y:S02]  /*21e0*/  @!P1 LDS.64 R16, [R28+0x8] ;  /* 0x000008001c109984 */ /* 0x0007240000000a00 */
[----:B------:R-:W-:Y:S01]  /*21f0*/  @!P3 IMAD.X R24, RZ, RZ, R29, P5 ;  /* 0x000000ffff18b224 */ /* 0x000fe200028e061d */
[----:B------:R-:W-:Y:S01]  /*2200*/  @!P3 LEA R20, P5, R21, UR10, 0x3 ;  /* 0x0000000a1514bc11 */ /* 0x000fe2000f8a18ff */
[----:B------:R-:W-:Y:S01]  /*2210*/  IMAD.X R29, R29, 0x1, R0, P6 ;  /* 0x000000011d1d7824 */ /* 0x000fe200030e0600 */
[----:B------:R-:W-:Y:S02]  /*2220*/  IADD3 R31, P6, PT, R25, UR12, RZ ;  /* 0x0000000c191f7c10 */ /* 0x000fe4000ffde0ff */
[----:B------:R-:W-:Y:S01]  /*2230*/  @!P3 LEA.HI.X R21, R21, UR4, R24, 0x3, P5 ;  /* 0x000000041515bc11 */ /* 0x000fe2000a8f1c18 */
[----:B---3--:R-:W-:Y:S01]  /*2240*/  VIADD R28, R28, 0x20 ;  /* 0x000000201c1c7836 */ /* 0x008fe20000000000 */
[----:B------:R-:W-:-:S05]  /*2250*/  @!P2 IADD3 R23, P5, PT, R22, R25, RZ ;  /* 0x000000191617a210 */ /* 0x000fca0007fbe0ff */
[----:B------:R-:W-:Y:S01]  /*2260*/  @!P2 IMAD.X R24, RZ, RZ, R29, P5 ;  /* 0x000000ffff18a224 */ /* 0x000fe200028e061d */
[----:B------:R-:W-:Y:S01]  /*2270*/  @!P2 LEA R22, P5, R23, UR10, 0x3 ;  /* 0x0000000a1716ac11 */ /* 0x000fe2000f8a18ff */
[----:B------:R-:W-:-:S03]  /*2280*/  IMAD.X R29, R29, 0x1, R0, P6 ;  /* 0x000000011d1d7824 */ /* 0x000fc600030e0600 */
[----:B------:R-:W-:Y:S02]  /*2290*/  @!P2 LEA.HI.X R23, R23, UR4, R24, 0x3, P5 ;  /* 0x000000041717ac11 */ /* 0x000fe4000a8f1c18 */
[C---:B------:R-:W-:Y:S01]  /*22a0*/  @!P1 IADD3 R25, P5, PT, R2.reuse, R31, RZ ;  /* 0x0000001f02199210 */ /* 0x040fe20007fbe0ff */
[----:B------:R-:W-:-:S04]  /*22b0*/  VIADD R2, R2, 0x1f ;  /* 0x0000001f02027836 */ /* 0x000fc80000000000 */
[----:B------:R-:W-:Y:S01]  /*22c0*/  @!P1 IMAD.X R30, RZ, RZ, R29, P5 ;  /* 0x000000ffff1e9224 */ /* 0x000fe200028e061d */
[----:B0-----:R0:W-:Y:S01]  /*22d0*/  @!P4 STG.E.64 desc[UR22][R4.64], R10 ;  /* 0x0000000a0400c986 */ /* 0x0011e2000c101b16 */
[----:B------:R-:W-:-:S03]  /*22e0*/  @!P1 LEA R24, P5, R25, UR10, 0x3 ;  /* 0x0000000a19189c11 */ /* 0x000fc6000f8a18ff */
[----:B--2---:R0:W-:Y:S01]  /*22f0*/  @!P3 STG.E.64 desc[UR22][R20.64], R12 ;  /* 0x0000000c1400b986 */ /* 0x0041e2000c101b16 */
[----:B------:R-:W-:-:S03]  /*2300*/  @!P1 LEA.HI.X R25, R25, UR4, R30, 0x3, P5 ;  /* 0x0000000419199c11 */ /* 0x000fc6000a8f1c1e */
[----:B-1----:R0:W-:Y:S01]  /*2310*/  @!P2 STG.E.64 desc[UR22][R22.64], R14 ;  /* 0x0000000e1600a986 */ /* 0x0021e2000c101b16 */
[----:B------:R-:W-:-:S03]  /*2320*/  ISETP.NE.AND P2, PT, R26, RZ, PT ;  /* 0x000000ff1a00720c */ /* 0x000fc60003f45270 */
[----:B----4-:R0:W-:Y:S01]  /*2330*/  @!P1 STG.E.64 desc[UR22][R24.64], R16 ;  /* 0x0000001018009986 */ /* 0x0101e2000c101b16 */
[----:B------:R-:W-:-:S05]  /*2340*/  IADD3 R30, P1, PT, R31, UR12, RZ ;  /* 0x0000000c1f1e7c10 */ /* 0x000fca000ff3e0ff */
[----:B------:R-:W-:-:S04]  /*2350*/  IMAD.X R29, R29, 0x1, R0, P1 ;  /* 0x000000011d1d7824 */ /* 0x000fc800008e0600 */
[----:B------:R-:W-:Y:S05]  /*2360*/  @P2 BRA `(.L_x_26863) ;  /* 0xfffffffc00402947 */ /* 0x000fea000383ffff */
.L_x_26862:
[----:B------:R-:W-:Y:S05]  /*2370*/  BSYNC.RECONVERGENT B1 ;  /* 0x0000000000017941 */ /* 0x000fea0003800200 */
.L_x_26861:
        /* <DEDUP_REMOVED lines=35> */
.L_x_26860:
[----:B------:R-:W-:Y:S05]  /*25b0*/  BSYNC.RECONVERGENT B0 ;  /* 0x0000000000007941 */ /* 0x000fea0003800200 */
.L_x_26859:
        /* <DEDUP_REMOVED lines=39> */
.L_x_26872:
[----:B------:R-:W-:Y:S02]  /*2830*/  ISETP.NE.AND P0, PT, R3, RZ, PT ;  /* 0x000000ff0300720c */ /* 0x000fe40003f05270 */
[----:B-1----:R-:W-:-:S11]  /*2840*/  FMNMX R7, R2, R7, !PT ;  /* 0x0000000702077209 */ /* 0x002fd60007800000 */
[----:B------:R-:W-:Y:S05]  /*2850*/  @P0 BRA `(.L_x_26865) ;  /* 0x0000000000080947 */ /* 0x000fea0003800000 */
[----:B------:R-:W1:Y:S02]  /*2860*/  LDC.64 R4, c[0x0][0x3a8] ;  /* 0x0000ea00ff047b82 */ /* 0x000e640000000a00 */
[----:B-1----:R1:W-:Y:S02]  /*2870*/  REDG.E.MAX.S32.STRONG.GPU desc[UR22][R4.64], R7 ;  /* 0x000000070400798e */ /* 0x0023e4000d12e316 */
.L_x_26865:
[----:B------:R-:W-:Y:S05]  /*2880*/  BSYNC B0 ;  /* 0x0000000000007941 */ /* 0x000fea0003800000 */
.L_x_26864:
        /* <DEDUP_REMOVED lines=11> */
[----:B0-----:R-:W-:Y:S05]  /*2940*/  CALL.REL.NOINC `($__internal_689_$__cuda_sm20_rcp_rn_f32_slowpath) ;  /* 0x0000000400987944 */ /* 0x001fea0003c00000 */
[----:B------:R-:W-:Y:S05]  /*2950*/  BRA `(.L_x_26868) ;  /* 0x0000000000147947 */ /* 0x000fea0003800000 */
.L_x_26867:
[----:B01----:R-:W0:Y:S01]  /*2960*/  MUFU.RCP R5, UR13 ;  /* 0x0000000d00057d08 */ /* 0x003e220008001000 */
[----:B------:R-:W-:-:S04]  /*2970*/  IMAD.U32 R0, RZ, RZ, UR13 ;  /* 0x0000000dff007e24 */ /* 0x000fc8000f8e00ff */
[----:B0-----:R-:W-:-:S04]  /*2980*/  FFMA R0, R5, R0, -1 ;  /* 0xbf80000005007423 */ /* 0x001fc80000000000 */
[----:B------:R-:W-:-:S04]  /*2990*/  FADD.FTZ R0, -R0, -RZ ;  /* 0x800000ff00007221 */ /* 0x000fc80000010100 */
[----:B------:R-:W-:-:S07]  /*29a0*/  FFMA R5, R5, R0, R5 ;  /* 0x0000000005057223 */ /* 0x000fce0000000005 */
.L_x_26868:
[----:B------:R-:W0:Y:S02]  /*29b0*/  LDC.64 R2, c[0x0][0x3b0] ;  /* 0x0000ec00ff027b82 */ /* 0x000e240000000a00 */
[----:B0-----:R-:W-:Y:S01]  /*29c0*/  STG.E desc[UR22][R2.64], R5 ;  /* 0x0000000502007986 */ /* 0x001fe2000c101916 */
[----:B------:R-:W-:Y:S05]  /*29d0*/  EXIT ;  /* 0x000000000000794d */ /* 0x000fea0003800000 */
.L_x_26866:
[----:B------:R-:W-:Y:S02]  /*29e0*/  IMAD.MOV.U32 R9, RZ, RZ, 0x4 ;  /* 0x00000004ff097424 */ /* 0x000fe400078e00ff */
[----:B------:R-:W-:Y:S02]  /*29f0*/  IMAD.MOV.U32 R11, RZ, RZ, 0x1f ;  /* 0x0000001fff0b7424 */ /* 0x000fe400078e00ff */
[----:B------:R-:W-:-:S07]  /*2a00*/  IMAD.MOV.U32 R4, RZ, RZ, -0x1 ;  /* 0xffffffffff047424 */ /* 0x000fce00078e00ff */
[----:B01----:R-:W-:Y:S05]  /*2a10*/  WARPSYNC.COLLECTIVE R4, `(.L_x_26869) ;  /* 0x0000000004087348 */ /* 0x003fea0003c00000 */
[----:B-1----:R1:W2:Y:S02]  /*2a20*/  SHFL.DOWN P0, R7, R0, R9, R11 ;  /* 0x0800000900077389 */ /* 0x0022a4000000000b */
[----:B012---:R-:W-:Y:S05]  /*2a30*/  ENDCOLLECTIVE ;  /* 0x000000000000791b */ /* 0x007fea0003800000 */
.L_x_26869:
[----:B------:R-:W-:Y:S02]  /*2a40*/  IMAD.MOV.U32 R9, RZ, RZ, 0x2 ;  /* 0x00000002ff097424 */ /* 0x000fe400078e00ff */
[----:B------:R-:W-:-:S05]  /*2a50*/  IMAD.MOV.U32 R5, RZ, RZ, R7 ;  /* 0x000000ffff057224 */ /* 0x000fca00078e0007 */
[----:B------:R-:W-:-:S05]  /*2a60*/  FMNMX R5, R5, R0, !PT ;  /* 0x0000000005057209 */ /* 0x000fca0007800000 */
[----:B------:R-:W-:-:S07]  /*2a70*/  IMAD.MOV.U32 R0, RZ, RZ, R5 ;  /* 0x000000ffff007224 */ /* 0x000fce00078e0005 */
[----:B------:R-:W-:Y:S05]  /*2a80*/  WARPSYNC.COLLECTIVE R4, `(.L_x_26870) ;  /* 0x0000000004087348 */ /* 0x000fea0003c00000 */
[----:B------:R0:W1:Y:S02]  /*2a90*/  SHFL.DOWN P0, R7, R0, R9, R11 ;  /* 0x0800000900077389 */ /* 0x000064000000000b */
[----:B01----:R-:W-:Y:S05]  /*2aa0*/  ENDCOLLECTIVE ;  /* 0x000000000000791b */ /* 0x003fea0003800000 */
.L_x_26870:
[----:B------:R-:W-:Y:S02]  /*2ab0*/  IMAD.MOV.U32 R9, RZ, RZ, 0x1 ;  /* 0x00000001ff097424 */ /* 0x000fe400078e00ff */
[----:B------:R-:W-:-:S05]  /*2ac0*/  IMAD.MOV.U32 R2, RZ, RZ, R7 ;  /* 0x000000ffff027224 */ /* 0x000fca00078e0007 */
[----:B------:R-:W-:-:S05]  /*2ad0*/  FMNMX R2, R5, R2, !PT ;  /* 0x0000000205027209 */ /* 0x000fca0007800000 */
[----:B------:R-:W-:-:S07]  /*2ae0*/  IMAD.MOV.U32 R0, RZ, RZ, R2 ;  /* 0x000000ffff007224 */ /* 0x000fce00078e0002 */
[----:B------:R-:W-:Y:S05]  /*2af0*/  WARPSYNC.COLLECTIVE R4, `(.L_x_26871) ;  /* 0x0000000004087348 */ /* 0x000fea0003c00000 */
[----:B------:R0:W1:Y:S02]  /*2b00*/  SHFL.DOWN P0, R7, R0, R9, R11 ;  /* 0x0800000900077389 */ /* 0x000064000000000b */
[----:B01----:R-:W-:Y:S05]  /*2b10*/  ENDCOLLECTIVE ;  /* 0x000000000000791b */ /* 0x003fea0003800000 */
.L_x_26871:
[----:B------:R-:W-:Y:S05]  /*2b20*/  BRA `(.L_x_26872) ;  /* 0xfffffffc00407947 */ /* 0x000fea000383ffff */
        .weak           $__internal_688_$__cuda_sm20_div_u64
        .type           $__internal_688_$__cuda_sm20_div_u64,@function
        .size           $__internal_688_$__cuda_sm20_div_u64,($__internal_689_$__cuda_sm20_rcp_rn_f32_slowpath - $__internal_688_$__cuda_sm20_div_u64)
$__internal_688_$__cuda_sm20_div_u64:
        /* <DEDUP_REMOVED lines=71> */
[----:B------:R-:W-:Y:S11]  /*2fa0*/  RET.REL.NODEC R2 `(_ZN18transformer_engine6detail38cast_transpose_fused_kernel_notalignedILb0ELb0ELb1EfNS_16CTDBiasDActParamIffffEELi2ELi2ENS_5EmptyEXadL_ZNS_5sreluIffEET_T0_RKS4_EEEEvT3_mmm) ;  /* 0xffffffd002147950 */ /* 0x000ff60003c3ffff */
        .weak           $__internal_689_$__cuda_sm20_rcp_rn_f32_slowpath
        .type           $__internal_689_$__cuda_sm20_rcp_rn_f32_slowpath,@function
        .size           $__internal_689_$__cuda_sm20_rcp_rn_f32_slowpath,(.L_x_29990 - $__internal_689_$__cuda_sm20_rcp_rn_f32_slowpath)
$__internal_689_$__cuda_sm20_rcp_rn_f32_slowpath:
        /* <DEDUP_REMOVED lines=15> */
.L_x_26873:
        /* <DEDUP_REMOVED lines=33> */
.L_x_26875:
[----:B------:R0:W1:Y:S02]  /*32b0*/  MUFU.RCP R2, R0 ;  /* 0x0000000000027308 */ /* 0x0000640000001000 */
.L_x_26874:
[----:B-1-3--:R-:W-:Y:S02]  /*32c0*/  IMAD.MOV.U32 R5, RZ, RZ, R2 ;  /* 0x000000ffff057224 */ /* 0x00afe400078e0002 */
[----:B------:R-:W-:Y:S02]  /*32d0*/  IMAD.MOV.U32 R2, RZ, RZ, R7 ;  /* 0x000000ffff027224 */ /* 0x000fe400078e0007 */
[----:B------:R-:W-:-:S04]  /*32e0*/  IMAD.MOV.U32 R3, RZ, RZ, 0x0 ;  /* 0x00000000ff037424 */ /* 0x000fc800078e00ff */
[----:B0-2---:R-:W-:Y:S05]  /*32f0*/  RET.REL.NODEC R2 `(_ZN18transformer_engine6detail38cast_transpose_fused_kernel_notalignedILb0ELb0ELb1EfNS_16CTDBiasDActParamIffffEELi2ELi2ENS_5EmptyEXadL_ZNS_5sreluIffEET_T0_RKS4_EEEEvT3_mmm) ;  /* 0xffffffcc02407950 */ /* 0x005fea0003c3ffff */
.L_x_26876:
        /* <DEDUP_REMOVED lines=16> */
.L_x_29990:


//--------------------- .text._ZN18transformer_engine6detail38cast_transpose_fused_kernel_notalignedILb0ELb1ELb0EfNS_16CTDBiasDActParamI13__nv_bfloat16S3_13__nv_fp8_e4m3fEELi2ELi4ENS_5EmptyEXadL_ZNS_5dreluIffEET_T0_RKS6_EEEEvT3_mmm --------------------------
	.section	.text._ZN18transformer_engine6detail38cast_transpose_fused_kernel_notalignedILb0ELb1ELb0EfNS_16CTDBiasDActParamI13__nv_bfloat16S3_13__nv_fp8_e4m3fEELi2ELi4ENS_5EmptyEXadL_ZNS_5dreluIffEET_T0_RKS6_EEEEvT3_mmm,"ax",@progbits
	.align	128
        .global         _ZN18transformer_engine6detail38cast_transpose_fused_kernel_notalignedILb0ELb1ELb0EfNS_16CTDBiasDActParamI13__nv_bfloat16S3_13__nv_fp8_e4m3fEELi2ELi4ENS_5EmptyEXadL_ZNS_5dreluIffEET_T0_RKS6_EEEEvT3_mmm
        .type           _ZN18transformer_engine6detail38cast_transpose_fused_kernel_notalignedILb0ELb1ELb0EfNS_16CTDBiasDActParamI13__nv_bfloat16S3_13__nv_fp8_e4m3fEELi2ELi4ENS_5EmptyEXadL_ZNS_5dreluIffEET_T0_RKS6_EEEEvT3_mmm,@function
        .size           _ZN18transformer_engine6detail38cast_transpose_fused_kernel_notalignedILb0ELb1ELb0EfNS_16CTDBiasDActParamI13__nv_bfloat16S3_13__nv_fp8_e4m3fEELi2ELi4ENS_5EmptyEXadL_ZNS_5dreluIffEET_T0_RKS6_EEEEvT3_mmm,(.L_x_29992 - _ZN18transformer_engine6detail38cast_transpose_fused_kernel_notalignedILb0ELb1ELb0EfNS_16CTDBiasDActParamI13__nv_bfloat16S3_13__nv_fp8_e4m3fEELi2ELi4ENS_5EmptyEXadL_ZNS_5dreluIffEET_T0_RKS6_EEEEvT3_mmm)
        .other          _ZN18transformer_engine6detail38cast_transpose_fused_kernel_notalignedILb0ELb1ELb0EfNS_16CTDBiasDActParamI13__nv_bfloat16S3_13__nv_fp8_e4m3fEELi2ELi4ENS_5EmptyEXadL_ZNS_5dreluIffEET_T0_RKS6_EEEEvT3_mmm,@"STO_CUDA_ENTRY STV_DEFAULT"
_ZN18transformer_engine6detail38cast_transpose_fused_kernel_notalignedILb0ELb1ELb0EfNS_16CTDBiasDActParamI13__nv_bfloat16S3_13__nv_fp8_e4m3fEELi2ELi4ENS_5EmptyEXadL_ZNS_5dreluIffEET_T0_RKS6_EEEEvT3_mmm:
.text._ZN18transformer_engine6detail38cast_transpose_fused_kernel_notalignedILb0ELb1ELb0EfNS_16CTDBiasDActParamI13__nv_bfloat16S3_13__nv_fp8_e4m3fEELi2ELi4ENS_5EmptyEXadL_ZNS_5dreluIffEET_T0_RKS6_EEEEvT3_mmm:
        /* <DEDUP_REMOVED lines=43> */
.L_x_26877:
[----:B------:R-:W-:-:S07]  /*02b0*/  MOV R4, 0x2d0 ;  /* 0x000002d000047802 */ /* 0x000fce0000000f00 */
[----:B------:R-:W-:Y:S05]  /*02c0*/  CALL.REL.NOINC `($__internal_690_$__cuda_sm20_div_u64) ;  /* 0x00000044008c7944 */ /* 0x000fea0003c00000 */
        /* <DEDUP_REMOVED lines=11> */
.L_x_26878:
        /* <DEDUP_REMOVED lines=12> */
[----:B------:R-:W-:-:S02]  /*0440*/  USHF.L.U32 UR18, UR20, 0x6, URZ ;  /* 0x0000000614127899 */ /* 0x000fc400080006ff */
        /* <DEDUP_REMOVED lines=8> */
[----:B------:R-:W-:Y:S02]  /*04d0*/  UISETP.LT.U32.AND.EX UP0, UPT, UR14, URZ, UPT, UP0 ;  /* 0x000000ff0e00728c */ /* 0x000fe4000bf01100 */
[----:B------:R-:W-:Y:S02]  /*04e0*/  UIMAD UR21, UR5, UR24, URZ ;  /* 0x00000018051572a4 */ /* 0x000fe4000f8e02ff */
[----:B------:R-:W-:Y:S01]  /*04f0*/  USEL UR7, UR7, 0x20, UP0 ;  /* 0x0000002007077887 */ /* 0x000fe20008000000 */
[----:B------:R-:W-:Y:S01]  /*0500*/  IMAD R11, R7, UR29, RZ ;  /* 0x0000001d070b7c24 */ /* 0x000fe2000f8e02ff */
[----:B------:R-:W-:Y:S01]  /*0510*/  ULEA UR14, UP0, -UR20, UR28, 0x5 ;  /* 0x0000001c140e7291 */ /* 0x000fe2000f8029ff */
[-C--:B------:R-:W-:Y:S01]  /*0520*/  IADD3 R14, P0, PT, R10, R8.reuse, RZ ;  /* 0x000000080a0e7210 */ /* 0x080fe20007f1e0ff */
[----:B------:R-:W0:Y:S01]  /*0530*/  LDCU.64 UR30, c[0x0][0x3a0] ;  /* 0x00007400ff1e77ac */ /* 0x000e220008000a00 */
[----:B------:R-:W-:Y:S01]  /*0540*/  IMAD.IADD R3, R9, 0x1, R11 ;  /* 0x0000000109037824 */ /* 0x000fe200078e020b */
[----:B------:R-:W-:Y:S01]  /*0550*/  ISETP.GE.U32.AND P4, PT, R4, UR7, PT ;  /* 0x0000000704007c0c */ /* 0x000fe2000bf86070 */
[----:B------:R-:W-:Y:S01]  /*0560*/  UIADD3.X UR15, UPT, UPT, ~UR15, UR29, URZ, UP0, !UPT ;  /* 0x0000001d0f0f7290 */ /* 0x000fe200087fe5ff */
[----:B------:R-:W-:Y:S01]  /*0570*/  ISETP.GE.U32.AND P2, PT, R0, UR7, PT ;  /* 0x0000000700007c0c */ /* 0x000fe2000bf46070 */
[----:B------:R-:W-:Y:S01]  /*0580*/  UISETP.LT.U32.AND UP0, UPT, UR14, 0x20, UPT ;  /* 0x000000200e00788c */ /* 0x000fe2000bf01070 */
[----:B------:R-:W-:Y:S01]  /*0590*/  IMAD.X R15, RZ, RZ, R3, P0 ;  /* 0x000000ffff0f7224 */ /* 0x000fe200000e0603 */
[----:B------:R-:W-:Y:S01]  /*05a0*/  UIMAD.WIDE.U32 UR16, UR4, UR24, URZ ;  /* 0x00000018041072a5 */ /* 0x000fe2000f8e00ff */
[----:B------:R-:W-:Y:S01]  /*05b0*/  IADD3 R8, P6, PT, R36, R8, RZ ;  /* 0x0000000824087210 */ /* 0x000fe20007fde0ff */
[----:B------:R-:W-:-:S02]  /*05c0*/  UISETP.LT.U32.AND.EX UP0, UPT, UR15, URZ, UPT, UP0 ;  /* 0x000000ff0f00728c */ /* 0x000fc4000bf01100 */
[----:B------:R-:W-:Y:S02]  /*05d0*/  UIMAD UR21, UR4, UR25, UR21 ;  /* 0x00000019041572a4 */ /* 0x000fe4000f8e0215 */
[----:B------:R-:W-:Y:S01]  /*05e0*/  USEL UR14, UR14, 0x20, UP0 ;  /* 0x000000200e0e7887 */ /* 0x000fe20008000000 */
[----:B------:R-:W-:Y:S01]  /*05f0*/  IMAD.X R9, RZ, RZ, R3, P6 ;  /* 0x000000ffff097224 */ /* 0x000fe200030e0603 */
[----:B------:R-:W-:Y:S02]  /*0600*/  ULEA UR18, UP1, UR16, UR18, 0x7 ;  /* 0x0000001210127291 */ /* 0x000fe4000f8238ff */
[----:B------:R-:W-:Y:S01]  /*0610*/  USHF.L.U64.HI UR19, UR20, 0x6, UR6 ;  /* 0x0000000614137899 */ /* 0x000fe20008010206 */
[----:B0-----:R-:W-:Y:S01]  /*0620*/  ISETP.NE.U32.AND P3, PT, RZ, UR30, PT ;  /* 0x0000001eff007c0c */ /* 0x001fe2000bf65070 */
[----:B------:R-:W-:Y:S01]  /*0630*/  UIADD3 UR17, UPT, UPT, UR17, UR21, URZ ;  /* 0x0000001511117290 */ /* 0x000fe2000fffe0ff */
[----:B------:R-:W-:Y:S01]  /*0640*/  ISETP.LT.U32.AND P4, PT, R10, UR14, !P4 ;  /* 0x0000000e0a007c0c */ /* 0x000fe2000e781070 */
[----:B------:R-:W-:Y:S01]  /*0650*/  USHF.L.U32 UR15, UR18, 0x1, URZ ;  /* 0x00000001120f7899 */ /* 0x000fe200080006ff */
[----:B------:R-:W-:Y:S01]  /*0660*/  ISETP.LT.U32.AND P2, PT, R36, UR14, !P2 ;  /* 0x0000000e24007c0c */ /* 0x000fe2000d741070 */
[----:B------:R-:W-:Y:S01]  /*0670*/  ULEA.HI.X UR16, UR16, UR19, UR17, 0x7, UP1 ;  /* 0x0000001310107291 */ /* 0x000fe200088f3c11 */
[----:B------:R-:W-:Y:S01]  /*0680*/  ISETP.NE.AND.EX P3, PT, RZ, UR31, PT, P3 ;  /* 0x0000001fff007c0c */ /* 0x000fe2000bf65330 */
[----:B------:R-:W0:Y:S01]  /*0690*/  LDCU.64 UR22, c[0x0][0x358] ;  /* 0x00006b00ff1677ac */ /* 0x000e220008000a00 */
[----:B--2---:R-:W-:-:S02]  /*06a0*/  UIADD3 UR17, UP0, UPT, UR15, UR8, URZ ;  /* 0x000000080f117290 */ /* 0x004fc4000ff1e0ff */
[----:B------:R-:W-:-:S05]  /*06b0*/  USHF.L.U64.HI UR8, UR18, 0x1, UR16 ;  /* 0x0000000112087899 */ /* 0x000fca0008010210 */
[C---:B------:R-:W-:Y:S01]  /*06c0*/  @P4 IMAD.SHL.U32 R18, R14.reuse, 0x4, RZ ;  /* 0x000000040e124824 */ /* 0x040fe200078e00ff */
[----:B------:R-:W-:Y:S01]  /*06d0*/  UIADD3 UR19, UP1, UPT, UR15, UR10, URZ ;  /* 0x0000000a0f137290 */ /* 0x000fe2000ff3e0ff */
[C---:B------:R-:W-:Y:S01]  /*06e0*/  @P4 SHF.L.U64.HI R0, R14.reuse, 0x2, R15 ;  /* 0x000000020e004819 */ /* 0x040fe2000001020f */
[----:B------:R-:W-:Y:S01]  /*06f0*/  UIADD3.X UR15, UPT, UPT, UR8, UR9, URZ, UP0, !UPT ;  /* 0x00000009080f7290 */ /* 0x000fe200087fe4ff */
[----:B------:R-:W-:Y:S01]  /*0700*/  @P4 IADD3 R20, P1, PT, R14, UR28, RZ ;  /* 0x0000001c0e144c10 */ /* 0x000fe2000ff3e0ff */
[----:B------:R-:W-:Y:S01]  /*0710*/  USHF.L.U32 UR31, UR28, 0x2, URZ ;  /* 0x000000021c1f7899 */ /* 0x000fe200080006ff */
[----:B------:R-:W-:Y:S01]  /*0720*/  @P4 IADD3 R24, P5, PT, R18, UR17, RZ ;  /* 0x0000001112184c10 */ /* 0x000fe2000ffbe0ff */
[----:B------:R-:W-:Y:S02]  /*0730*/  USHF.L.U64.HI UR32, UR28, 0x2, UR29 ;  /* 0x000000021c207899 */ /* 0x000fe4000801021d */
[----:B------:R-:W-:Y:S01]  /*0740*/  @P4 IADD3.X R3, PT, PT, R15, UR29, RZ, P1, !PT ;  /* 0x0000001d0f034c10 */ /* 0x000fe20008ffe4ff */
[----:B------:R-:W-:Y:S01]  /*0750*/  UIADD3.X UR21, UPT, UPT, UR8, UR11, URZ, UP1, !UPT ;  /* 0x0000000b08157290 */ /* 0x000fe20008ffe4ff */
[----:B------:R-:W-:Y:S01]  /*0760*/  @P4 IADD3.X R25, PT, PT, R0, UR15, RZ, P5, !PT ;  /* 0x0000000f00194c10 */ /* 0x000fe2000affe4ff */
[----:B------:R-:W1:Y:S01]  /*0770*/  @P3 LDC.64 R16, c[0x0][0x3a0] ;  /* 0x0000e800ff103b82 */ /* 0x000e620000000a00 */
[----:B------:R-:W-:-:S02]  /*0780*/  @P2 IADD3 R26, P5, PT, R8, UR31, RZ ;  /* 0x0000001f081a2c10 */ /* 0x000fc4000ffbe0ff */
[----:B------:R-:W-:Y:S01]  /*0790*/  @P4 IADD3 R18, P0, PT, R18, UR19, RZ ;  /* 0x0000001312124c10 */ /* 0x000fe2000ff1e0ff */
[----:B0-----:R-:W2:Y:S01]  /*07a0*/  @P4 LDG.E R24, desc[UR22][R24.64] ;  /* 0x0000001618184981 */ /* 0x001ea2000c1e1900 */
[C---:B------:R-:W-:Y:S01]  /*07b0*/  @P4 SHF.L.U64.HI R6, R20.reuse, 0x2, R3 ;  /* 0x0000000214064819 */ /* 0x040fe20000010203 */
[----:B------:R-:W-:Y:S01]  /*07c0*/  @P4 IMAD.SHL.U32 R20, R20, 0x4, RZ ;  /* 0x0000000414144824 */ /* 0x000fe200078e00ff */
[----:B------:R-:W-:Y:S02]  /*07d0*/  @P2 IADD3.X R13, PT, PT, R9, UR32, RZ, P5, !PT ;  /* 0x00000020090d2c10 */ /* 0x000fe4000affe4ff */
[----:B------:R-:W-:Y:S02]  /*07e0*/  @P4 IADD3.X R19, PT, PT, R0, UR21, RZ, P0, !PT ;  /* 0x0000001500134c10 */ /* 0x000fe400087fe4ff */
[C---:B------:R-:W-:Y:S01]  /*07f0*/  @P2 SHF.L.U64.HI R0, R26.reuse, 0x2, R13 ;  /* 0x000000021a002819 */ /* 0x040fe2000001020d */
[----:B------:R-:W-:Y:S01]  /*0800*/  @P2 IMAD.SHL.U32 R26, R26, 0x4, RZ ;  /* 0x000000041a1a2824 */ /* 0x000fe200078e00ff */
[----:B------:R-:W-:Y:S01]  /*0810*/  @P4 IADD3 R12, P0, PT, R20, UR17, RZ ;  /* 0x00000011140c4c10 */ /* 0x000fe2000ff1e0ff */
[----:B------:R0:W3:Y:S03]  /*0820*/  @P4 LDG.E R35, desc[UR22][R18.64] ;  /* 0x0000001612234981 */ /* 0x0000e6000c1e1900 */
[----:B------:R-:W-:-:S02]  /*0830*/  @P4 IADD3.X R13, PT, PT, R6, UR15, RZ, P0, !PT ;  /* 0x0000000f060d4c10 */ /* 0x000fc400087fe4ff */
[----:B------:R-:W-:-:S04]  /*0840*/  @P2 IADD3 R22, P0, PT, R26, UR17, RZ ;  /* 0x000000111a162c10 */ /* 0x000fc8000ff1e0ff */
[----:B------:R-:W-:Y:S01]  /*0850*/  @P2 IADD3.X R23, PT, PT, R0, UR15, RZ, P0, !PT ;  /* 0x0000000f00172c10 */ /* 0x000fe200087fe4ff */
[----:B------:R-:W-:Y:S01]  /*0860*/  VOTEU.ANY UP0, P4 ;  /* 0x0000000000ff7886 */ /* 0x000fe20002000100 */
[----:B------:R-:W-:Y:S01]  /*0870*/  @!P4 CS2R R38, SRZ ;  /* 0x000000000026c805 */ /* 0x000fe2000001ff00 */
[----:B-1----:R1:W4:Y:S04]  /*0880*/  @P3 LDG.E R3, desc[UR22][R16.64] ;  /* 0x0000001610033981 */ /* 0x002328000c1e1900 */
[----:B------:R-:W2:Y:S01]  /*0890*/  @P2 LDG.E R19, desc[UR22][R22.64] ;  /* 0x0000001616132981 */ /* 0x000ea2000c1e1900 */
[----:B------:R-:W-:Y:S01]  /*08a0*/  @UP0 ULOP3.LUT UR8, UR24, 0xfffffffe, URZ, 0xc0, !UPT ;  /* 0xfffffffe18080892 */ /* 0x000fe2000f8ec0ff */
[----:B------:R-:W-:Y:S01]  /*08b0*/  @P4 IADD3 R20, P1, PT, R20, UR19, RZ ;  /* 0x0000001314144c10 */ /* 0x000fe2000ff3e0ff */
[----:B------:R-:W-:Y:S01]  /*08c0*/  @UP0 ULOP3.LUT UR9, UR25, 0x3fffffff, URZ, 0xc0, !UPT ;  /* 0x3fffffff19090892 */ /* 0x000fe2000f8ec0ff */
[----:B------:R1:W2:Y:S02]  /*08d0*/  @P4 LDG.E R38, desc[UR22][R12.64] ;  /* 0x000000160c264981 */ /* 0x0002a4000c1e1900 */
[----:B------:R-:W-:-:S02]  /*08e0*/  @P4 IADD3.X R21, PT, PT, R6, UR21, RZ, P1, !PT ;  /* 0x0000001506154c10 */ /* 0x000fc40008ffe4ff */
[----:B0-----:R-:W-:Y:S02]  /*08f0*/  @P4 IADD3 R18, P0, PT, R14, UR8, RZ ;  /* 0x000000080e124c10 */ /* 0x001fe4000ff1e0ff */
[----:B------:R-:W-:Y:S01]  /*0900*/  @P2 IADD3 R26, P1, PT, R26, UR19, RZ ;  /* 0x000000131a1a2c10 */ /* 0x000fe2000ff3e0ff */
[----:B------:R-:W3:Y:S01]  /*0910*/  @P4 LDG.E R39, desc[UR22][R20.64] ;  /* 0x0000001614274981 */ /* 0x000ee2000c1e1900 */
[----:B-1----:R-:W-:Y:S02]  /*0920*/  IMAD.U32 R17, RZ, RZ, UR28 ;  /* 0x0000001cff117e24 */ /* 0x002fe4000f8e00ff */
[----:B------:R-:W-:Y:S01]  /*0930*/  @P2 IADD3.X R27, PT, PT, R0, UR21, RZ, P1, !PT ;  /* 0x00000015001b2c10 */ /* 0x000fe20008ffe4ff */
[C---:B------:R-:W-:Y:S01]  /*0940*/  @P4 IMAD.SHL.U32 R12, R18.reuse, 0x4, RZ ;  /* 0x00000004120c4824 */ /* 0x040fe200078e00ff */
[----:B------:R-:W-:Y:S01]  /*0950*/  @P4 IADD3.X R13, PT, PT, R15, UR9, RZ, P0, !PT ;  /* 0x000000090f0d4c10 */ /* 0x000fe200087fe4ff */
[----:B------:R-:W-:Y:S01]  /*0960*/  @UP0 UIMAD UR8, UR29, 0x3, URZ ;  /* 0x000000031d0808a4 */ /* 0x000fe2000f8e02ff */
[----:B------:R-:W-:Y:S01]  /*0970*/  @P4 IMAD.WIDE.U32 R16, R17, 0x3, R14 ;  /* 0x0000000311104825 */ /* 0x000fe200078e000e */
[----:B------:R0:W2:Y:S01]  /*0980*/  @P2 LDG.E R0, desc[UR22][R26.64] ;  /* 0x000000161a002981 */ /* 0x0000a2000c1e1900 */
[----:B------:R-:W-:-:S02]  /*0990*/  @P4 SHF.L.U64.HI R18, R18, 0x2, R13 ;  /* 0x0000000212124819 */ /* 0x000fc4000001020d */
[----:B------:R-:W-:Y:S01]  /*09a0*/  @P4 IADD3 R22, P1, PT, R12, UR19, RZ ;  /* 0x000000130c164c10 */ /* 0x000fe2000ff3e0ff */
[----:B------:R-:W-:Y:S02]  /*09b0*/  @!P4 IMAD.MOV.U32 R31, RZ, RZ, RZ ;  /* 0x000000ffff1fc224 */ /* 0x000fe400078e00ff */
[----:B------:R-:W-:Y:S01]  /*09c0*/  @P4 VIADD R13, R17, UR8 ;  /* 0x00000008110d4c36 */ /* 0x000fe20008000000 */
[----:B------:R-:W-:Y:S02]  /*09d0*/  @P4 IADD3.X R23, PT, PT, R18, UR21, RZ, P1, !PT ;  /* 0x0000001512174c10 */ /* 0x000fe40008ffe4ff */
[----:B------:R-:W-:Y:S01]  /*09e0*/  @P4 IADD3 R12, P0, PT, R12, UR17, RZ ;  /* 0x000000110c0c4c10 */ /* 0x000fe2000ff1e0ff */
[C---:B0-----:R-:W-:Y:S01]  /*09f0*/  @P4 IMAD.SHL.U32 R26, R16.reuse, 0x4, RZ ;  /* 0x00000004101a4824 */ /* 0x041fe200078e00ff */
[----:B------:R-:W-:Y:S02]  /*0a00*/  @P4 SHF.L.U64.HI R16, R16, 0x2, R13 ;  /* 0x0000000210104819 */ /* 0x000fe4000001020d */
[----:B------:R-:W-:Y:S01]  /*0a10*/  @!P4 CS2R R32, SRZ ;  /* 0x000000000020c805 */ /* 0x000fe2000001ff00 */
[----:B------:R-:W2:Y:S01]  /*0a20*/  @P4 LDG.E R31, desc[UR22][R22.64] ;  /* 0x00000016161f4981 */ /* 0x000ea2000c1e1900 */
[----:B------:R-:W-:-:S02]  /*0a30*/  @P4 IADD3.X R13, PT, PT, R18, UR15, RZ, P0, !PT ;  /* 0x0000000f120d4c10 */ /* 0x000fc400087fe4ff */
[C---:B------:R-:W-:Y:S02]  /*0a40*/  @P4 IADD3 R20, P0, PT, R26.reuse, UR17, RZ ;  /* 0x000000111a144c10 */ /* 0x040fe4000ff1e0ff */
[----:B------:R-:W-:Y:S01]  /*0a50*/  @P4 IADD3 R26, P1, PT, R26, UR19, RZ ;  /* 0x000000131a1a4c10 */ /* 0x000fe2000ff3e0ff */
[----:B------:R0:W2:Y:S01]  /*0a60*/  @P4 LDG.E R33, desc[UR22][R12.64] ;  /* 0x000000160c214981 */ /* 0x0000a2000c1e1900 */
[----:B------:R-:W-:Y:S02]  /*0a70*/  IMAD.U32 R25, RZ, RZ, UR28 ;  /* 0x0000001cff197e24 */ /* 0x000fe4000f8e00ff */
[C---:B------:R-:W-:Y:S01]  /*0a80*/  @P4 IADD3.X R27, PT, PT, R16.reuse, UR21, RZ, P1, !PT ;  /* 0x00000015101b4c10 */ /* 0x040fe20008ffe4ff */
[----:B------:R-:W-:Y:S01]  /*0a90*/  VOTEU.ANY UP0, P2 ;  /* 0x0000000000ff7886 */ /* 0x000fe20001000100 */
[----:B------:R-:W-:Y:S01]  /*0aa0*/  @P2 IMAD.WIDE.U32 R8, R25, 0x5, R8 ;  /* 0x0000000519082825 */ /* 0x000fe200078e0008 */
[----:B------:R-:W-:Y:S02]  /*0ab0*/  @P4 IADD3.X R21, PT, PT, R16, UR15, RZ, P0, !PT ;  /* 0x0000000f10154c10 */ /* 0x000fe400087fe4ff */
[----:B------:R-:W2:Y:S01]  /*0ac0*/  @P4 LDG.E R32, desc[UR22][R26.64] ;  /* 0x000000161a204981 */ /* 0x000ea2000c1e1900 */
[----:B------:R-:W-:Y:S01]  /*0ad0*/  @UP0 UIMAD UR8, UR29, 0x5, URZ ;  /* 0x000000051d0808a4 */ /* 0x000fe2000f8e02ff */
[----:B------:R-:W-:-:S02]  /*0ae0*/  @P2 IMAD.MOV.U32 R37, RZ, RZ, RZ ;  /* 0x000000ffff252224 */ /* 0x000fc400078e00ff */
[----:B------:R-:W-:-:S03]  /*0af0*/  @P2 IMAD.SHL.U32 R16, R8, 0x4, RZ ;  /* 0x0000000408102824 */ /* 0x000fc600078e00ff */
[----:B------:R-:W-:Y:S02]  /*0b00*/  @P2 VIADD R9, R9, UR8 ;  /* 0x0000000809092c36 */ /* 0x000fe40008000000 */
[----:B------:R-:W-:Y:S01]  /*0b10*/  @P2 IMAD.WIDE.U32 R6, R7, UR28, R36 ;  /* 0x0000001c07062c25 */ /* 0x000fe2000f8e0024 */
[----:B0-----:R-:W-:Y:S02]  /*0b20*/  @P2 IADD3 R12, P0, PT, R16, UR17, RZ ;  /* 0x00000011100c2c10 */ /* 0x001fe4000ff1e0ff */
[----:B------:R-:W-:Y:S01]  /*0b30*/  @P2 SHF.L.U64.HI R8, R8, 0x2, R9 ;  /* 0x0000000208082819 */ /* 0x000fe20000010209 */
[----:B------:R-:W-:Y:S02]  /*0b40*/  @P2 IMAD.IADD R7, R11, 0x1, R7 ;  /* 0x000000010b072824 */ /* 0x000fe400078e0207 */
[----:B------:R-:W-:Y:S01]  /*0b50*/  IMAD.U32 R9, RZ, RZ, UR28 ;  /* 0x0000001cff097e24 */ /* 0x000fe2000f8e00ff */
[----:B------:R-:W-:Y:S01]  /*0b60*/  @P2 IADD3 R16, P1, PT, R16, UR19, RZ ;  /* 0x0000001310102c10 */ /* 0x000fe2000ff3e0ff */
[----:B------:R-:W-:-:S02]  /*0b70*/  @UP0 UIMAD UR8, UR29, 0x6, URZ ;  /* 0x000000061d0808a4 */ /* 0x000fc4000f8e02ff */
[----:B------:R-:W-:Y:S01]  /*0b80*/  @P2 IMAD.WIDE.U32 R6, R9, 0x6, R6 ;  /* 0x0000000609062825 */ /* 0x000fe200078e0006 */
[C---:B------:R-:W-:Y:S02]  /*0b90*/  @P2 IADD3.X R17, PT, PT, R8.reuse, UR21, RZ, P1, !PT ;  /* 0x0000001508112c10 */ /* 0x040fe40008ffe4ff */
[----:B------:R-:W-:Y:S01]  /*0ba0*/  @P2 IADD3.X R13, PT, PT, R8, UR15, RZ, P0, !PT ;  /* 0x0000000f080d2c10 */ /* 0x000fe200087fe4ff */
[----:B------:R-:W-:Y:S02]  /*0bb0*/  @P2 VIADD R9, R7, UR8 ;  /* 0x0000000807092c36 */ /* 0x000fe40008000000 */
[----:B------:R-:W-:-:S03]  /*0bc0*/  @P2 IMAD.SHL.U32 R8, R6, 0x4, RZ ;  /* 0x0000000406082824 */ /* 0x000fc600078e00ff */
[----:B------:R-:W-:Y:S02]  /*0bd0*/  @P2 SHF.L.U64.HI R9, R6, 0x2, R9 ;  /* 0x0000000206092819 */ /* 0x000fe40000010209 */
[----:B------:R-:W-:Y:S01]  /*0be0*/  @P2 IADD3 R6, P1, PT, R8, UR19, RZ ;  /* 0x0000001308062c10 */ /* 0x000fe2000ff3e0ff */
[----:B------:R-:W-:-:S03]  /*0bf0*/  @!P2 IMAD.MOV.U32 R34, RZ, RZ, RZ ;  /* 0x000000ffff22a224 */ /* 0x000fc600078e00ff */
[----:B------:R-:W-:Y:S02]  /*0c00*/  @P2 IADD3.X R7, PT, PT, R9, UR21, RZ, P1, !PT ;  /* 0x0000001509072c10 */ /* 0x000fe40008ffe4ff */
[----:B------:R-:W-:-:S03]  /*0c10*/  @P2 IADD3 R8, P0, PT, R8, UR17, RZ ;  /* 0x0000001108082c10 */ /* 0x000fc6000ff1e0ff */
[----:B------:R-:W2:Y:S01]  /*0c20*/  @P2 LDG.E R34, desc[UR22][R6.64] ;  /* 0x0000001606222981 */ /* 0x000ea2000c1e1900 */
[----:B------:R-:W-:Y:S02]  /*0c30*/  @!P2 CS2R R28, SRZ ;  /* 0x00000000001ca805 */ /* 0x000fe4000001ff00 */
[----:B------:R-:W-:-:S05]  /*0c40*/  @P2 IADD3.X R9, PT, PT, R9, UR15, RZ, P0, !PT ;  /* 0x0000000f09092c10 */ /* 0x000fca00087fe4ff */
[----:B------:R-:W2:Y:S01]  /*0c50*/  @P2 LDG.E R29, desc[UR22][R8.64] ;  /* 0x00000016081d2981 */ /* 0x000ea2000c1e1900 */
[----:B------:R-:W-:-:S06]  /*0c60*/  @!P4 CS2R R24, SRZ ;  /* 0x000000000018c805 */ /* 0x000fcc000001ff00 */
[----:B------:R0:W2:Y:S02]  /*0c70*/  @P4 LDG.E R25, desc[UR22][R20.64] ;  /* 0x0000001614194981 */ /* 0x0000a4000c1e1900 */
[----:B0-----:R-:W-:-:S06]  /*0c80*/  @!P2 IMAD.MOV.U32 R21, RZ, RZ, RZ ;  /* 0x000000ffff15a224 */ /* 0x001fcc00078e00ff */
[----:B------:R-:W2:Y:S01]  /*0c90*/  @P2 LDG.E R21, desc[UR22][R16.64] ;  /* 0x0000001610152981 */ /* 0x000ea2000c1e1900 */
[----:B------:R-:W-:-:S06]  /*0ca0*/  @!P2 CS2R R18, SRZ ;  /* 0x000000000012a805 */ /* 0x000fcc000001ff00 */
[----:B------:R0:W2:Y:S01]  /*0cb0*/  @P2 LDG.E R18, desc[UR22][R12.64] ;  /* 0x000000160c122981 */ /* 0x0000a2000c1e1900 */
[----:B------:R-:W-:-:S04]  /*0cc0*/  @P2 SHF.R.U32.HI R11, RZ, 0x1, R5 ;  /* 0x00000001ff0b2819 */ /* 0x000fc80000011605 */
[----:B------:R-:W-:Y:S01]  /*0cd0*/  @P2 LOP3.LUT R11, R11, 0x1f0, RZ, 0xc0, !PT ;  /* 0x000001f00b0b2812 */ /* 0x000fe200078ec0ff */
[----:B0-----:R-:W-:Y:S02]  /*0ce0*/  @P2 IMAD.MOV.U32 R12, RZ, RZ, R36 ;  /* 0x000000ffff0c2224 */ /* 0x001fe400078e0024 */
[----:B------:R-:W-:Y:S02]  /*0cf0*/  @P2 IMAD.MOV.U32 R13, RZ, RZ, RZ ;  /* 0x000000ffff0d2224 */ /* 0x000fe400078e00ff */
[----:B------:R-:W-:-:S04]  /*0d00*/  @P2 IMAD.WIDE.U32 R12, R11, UR28, R12 ;  /* 0x0000001c0b0c2c25 */ /* 0x000fc8000f8e000c */
[----:B------:R-:W-:Y:S01]  /*0d10*/  @P2 IMAD R11, R11, UR29, RZ ;  /* 0x0000001d0b0b2c24 */ /* 0x000fe2000f8e02ff */
[----:B------:R-:W-:-:S03]  /*0d20*/  @UP0 UIMAD UR8, UR29, 0x7, URZ ;  /* 0x000000071d0808a4 */ /* 0x000fc6000f8e02ff */
[----:B------:R-:W-:Y:S02]  /*0d30*/  @P2 IMAD.IADD R13, R13, 0x1, R11 ;  /* 0x000000010d0d2824 */ /* 0x000fe400078e020b */
[----:B------:R-:W-:-:S04]  /*0d40*/  IMAD.U32 R11, RZ, RZ, UR28 ;  /* 0x0000001cff0b7e24 */ /* 0x000fc8000f8e00ff */
[----:B------:R-:W-:-:S04]  /*0d50*/  @P2 IMAD.WIDE.U32 R6, R11, 0x7, R12 ;  /* 0x000000070b062825 */ /* 0x000fc800078e000c */
[----:B------:R-:W-:Y:S01]  /*0d60*/  @P2 VIADD R9, R7, UR8 ;  /* 0x0000000807092c36 */ /* 0x000fe20008000000 */
[----:B------:R-:W0:Y:S01]  /*0d70*/  LDCU.128 UR8, c[0x0][0x390] ;  /* 0x00007200ff0877ac */ /* 0x000e220008000c00 */
[----:B------:R-:W-:-:S03]  /*0d80*/  @P2 IMAD.SHL.U32 R8, R6, 0x4, RZ ;  /* 0x0000000406082824 */ /* 0x000fc600078e00ff */
[----:B------:R-:W-:Y:S02]  /*0d90*/  @P2 SHF.L.U64.HI R9, R6, 0x2, R9 ;  /* 0x0000000206092819 */ /* 0x000fe40000010209 */
[C---:B------:R-:W-:Y:S02]  /*0da0*/  @P2 IADD3 R6, P1, PT, R8.reuse, UR19, RZ ;  /* 0x0000001308062c10 */ /* 0x040fe4000ff3e0ff */
[----:B------:R-:W-:Y:S02]  /*0db0*/  @P2 IADD3 R8, P0, PT, R8, UR17, RZ ;  /* 0x0000001108082c10 */ /* 0x000fe4000ff1e0ff */
[C---:B------:R-:W-:Y:S02]  /*0dc0*/  @P2 IADD3.X R7, PT, PT, R9.reuse, UR21, RZ, P1, !PT ;  /* 0x0000001509072c10 */ /* 0x040fe40008ffe4ff */
[----:B------:R-:W-:Y:S02]  /*0dd0*/  @P2 IADD3.X R9, PT, PT, R9, UR15, RZ, P0, !PT ;  /* 0x0000000f09092c10 */ /* 0x000fe400087fe4ff */
[C---:B------:R-:W-:Y:S01]  /*0de0*/  ISETP.GE.U32.AND P0, PT, R4.reuse, UR7, PT ;  /* 0x0000000704007c0c */ /* 0x040fe2000bf06070 */
[----:B------:R-:W-:Y:S01]  /*0df0*/  VIADD R11, R4, 0x2 ;  /* 0x00000002040b7836 */ /* 0x000fe20000000000 */
[----:B------:R1:W5:Y:S01]  /*0e00*/  @P2 LDG.E R28, desc[UR22][R6.64] ;  /* 0x00000016061c2981 */ /* 0x000362000c1e1900 */
[----:B------:R-:W-:Y:S01]  /*0e10*/  VIADD R26, R2, 0x1e ;  /* 0x0000001e021a7836 */ /* 0x000fe20000000000 */
[----:B------:R-:W-:Y:S01]  /*0e20*/  ISETP.GE.U32.OR P0, PT, R10, UR14, P0 ;  /* 0x0000000e0a007c0c */ /* 0x000fe20008706470 */
[----:B------:R-:W-:Y:S01]  /*0e30*/  @!P2 IMAD.MOV.U32 R27, RZ, RZ, RZ ;  /* 0x000000ffff1ba224 */ /* 0x000fe200078e00ff */
[----:B------:R-:W-:-:S02]  /*0e40*/  ISETP.GE.U32.AND P1, PT, R11, UR7, PT ;  /* 0x000000070b007c0c */ /* 0x000fc4000bf26070 */
[----:B------:R-:W-:Y:S02]  /*0e50*/  LOP3.LUT R26, R26, 0x1f, RZ, 0xc0, !PT ;  /* 0x0000001f1a1a7812 */ /* 0x000fe400078ec0ff */
[----:B------:R-:W-:Y:S01]  /*0e60*/  SHF.R.U32.HI R10, RZ, 0x1, R5 ;  /* 0x00000001ff0a7819 */ /* 0x000fe20000011605 */
[----:B------:R4:W5:Y:S01]  /*0e70*/  @P2 LDG.E R27, desc[UR22][R8.64] ;  /* 0x00000016081b2981 */ /* 0x000962000c1e1900 */
[----:B------:R-:W-:Y:S01]  /*0e80*/  ISETP.LT.U32.AND P1, PT, R26, UR14, !P1 ;  /* 0x0000000e1a007c0c */ /* 0x000fe2000cf21070 */
[----:B0-----:R-:W-:Y:S01]  /*0e90*/  UIADD3 UR18, UP0, UPT, UR18, UR8, URZ ;  /* 0x0000000812127290 */ /* 0x001fe2000ff1e0ff */
[----:B------:R-:W-:Y:S02]  /*0ea0*/  IMAD.U32 R22, RZ, RZ, UR31 ;  /* 0x0000001fff167e24 */ /* 0x000fe4000f8e00ff */
[----:B------:R-:W-:Y:S01]  /*0eb0*/  IMAD.U32 R23, RZ, RZ, UR32 ;  /* 0x00000020ff177e24 */ /* 0x000fe2000f8e00ff */
[----:B-1----:R-:W-:Y:S01]  /*0ec0*/  @!P0 IADD3 R7, P5, PT, R14, UR28, RZ ;  /* 0x0000001c0e078c10 */ /* 0x002fe2000ffbe0ff */
[----:B------:R-:W-:Y:S01]  /*0ed0*/  UIADD3.X UR16, UPT, UPT, UR16, UR9, URZ, UP0, !UPT ;  /* 0x0000000910107290 */ /* 0x000fe200087fe4ff */
[----:B----4-:R-:W-:Y:S01]  /*0ee0*/  LOP3.LUT R9, R10, 0x1f0, RZ, 0xc0, !PT ;  /* 0x000001f00a097812 */ /* 0x010fe200078ec0ff */
[----:B------:R-:W-:Y:S01]  /*0ef0*/  VIADD R10, R4, 0x1 ;  /* 0x00000001040a7836 */ /* 0x000fe20000000000 */
[----:B------:R-:W-:-:S02]  /*0f00*/  @!P0 IADD3.X R8, PT, PT, R15, UR29, RZ, P5, !PT ;  /* 0x0000001d0f088c10 */ /* 0x000fc4000affe4ff */
[----:B------:R-:W-:Y:S01]  /*0f10*/  @!P0 LEA R6, P5, R7, UR18, 0x1 ;  /* 0x0000001207068c11 */ /* 0x000fe2000f8a08ff */
[----:B------:R-:W-:Y:S01]  /*0f20*/  IMAD.WIDE.U32 R22, R9, UR28, R22 ;  /* 0x0000001c09167c25 */ /* 0x000fe2000f8e0016 */
[----:B------:R-:W-:Y:S01]  /*0f30*/  @!P0 LEA R16, P6, R14, UR18, 0x1 ;  /* 0x000000120e108c11 */ /* 0x000fe2000f8c08ff */
[----:B------:R-:W-:Y:S01]  /*0f40*/  UMOV UR30, 0x3f800000 ;  /* 0x3f800000001e7882 */ /* 0x000fe20000000000 */
[----:B------:R-:W-:Y:S01]  /*0f50*/  @P3 R2UR UR30, R3 ;  /* 0x00000000031e32ca */ /* 0x000fe200000e0000 */
[----:B------:R-:W-:Y:S01]  /*0f60*/  IMAD R9, R9, UR29, RZ ;  /* 0x0000001d09097c24 */ /* 0x000fe2000f8e02ff */
[----:B------:R-:W-:Y:S01]  /*0f70*/  ISETP.GE.U32.AND P3, PT, R10, UR7, PT ;  /* 0x000000070a007c0c */ /* 0x000fe2000bf66070 */
[----:B------:R-:W-:Y:S01]  /*0f80*/  @!P4 IMAD.MOV.U32 R35, RZ, RZ, RZ ;  /* 0x000000ffff23c224 */ /* 0x000fe200078e00ff */
[----:B------:R-:W-:Y:S02]  /*0f90*/  @!P0 LEA.HI.X R7, R7, UR16, R8, 0x1, P5 ;  /* 0x0000001007078c11 */ /* 0x000fe4000a8f0c08 */
[----:B------:R-:W-:Y:S01]  /*0fa0*/  @!P0 LEA.HI.X R17, R14, UR16, R15, 0x1, P6 ;  /* 0x000000100e118c11 */ /* 0x000fe2000b0f0c0f */
[----:B------:R-:W-:Y:S01]  /*0fb0*/  IMAD.IADD R30, R9, 0x1, R23 ;  /* 0x00000001091e7824 */ /* 0x000fe200078e0217 */
[CC--:B------:R-:W-:Y:S01]  /*0fc0*/  @P1 IADD3 R12, P5, PT, R26.reuse, R22.reuse, RZ ;  /* 0x000000161a0c1210 */ /* 0x0c0fe20007fbe0ff */
[----:B---3--:R-:W-:Y:S01]  /*0fd0*/  IMAD.U32 R40, R39, 0x10000, RZ ;  /* 0x0001000027287824 */ /* 0x008fe200078e00ff */
[----:B------:R-:W-:-:S02]  /*0fe0*/  @P1 IADD3 R10, P4, PT, R26, R22, RZ ;  /* 0x000000161a0a1210 */ /* 0x000fc40007f9e0ff */
[-C--:B------:R-:W-:Y:S02]  /*0ff0*/  @P1 IADD3 R8, P6, PT, R26, R22.reuse, RZ ;  /* 0x000000161a081210 */ /* 0x080fe40007fde0ff */
[----:B------:R-:W-:Y:S01]  /*1000*/  PRMT R39, R39, 0x7632, R39 ;  /* 0x0000763227277816 */ /* 0x000fe20000000027 */
[--C-:B------:R-:W-:Y:S01]  /*1010*/  @P1 IMAD.X R13, RZ, RZ, R30.reuse, P5 ;  /* 0x000000ffff0d1224 */ /* 0x100fe200028e061e */
[C---:B------:R-:W-:Y:S01]  /*1020*/  ISETP.GE.U32.OR P3, PT, R36.reuse, UR14, P3 ;  /* 0x0000000e24007c0c */ /* 0x040fe20009f66470 */
[--C-:B------:R-:W-:Y:S01]  /*1030*/  @P1 IMAD.X R11, RZ, RZ, R30.reuse, P4 ;  /* 0x000000ffff0b1224 */ /* 0x100fe200020e061e */
[----:B------:R-:W-:Y:S01]  /*1040*/  IADD3 R36, P5, PT, R36, R22, RZ ;  /* 0x0000001624247210 */ /* 0x000fe20007fbe0ff */
[----:B------:R-:W-:Y:S01]  /*1050*/  @P1 IMAD.X R9, RZ, RZ, R30, P6 ;  /* 0x000000ffff091224 */ /* 0x000fe200030e061e */
[C---:B------:R-:W-:Y:S01]  /*1060*/  IADD3 R20, P4, PT, R22.reuse, UR31, RZ ;  /* 0x0000001f16147c10 */ /* 0x040fe2000ff9e0ff */
[----:B------:R-:W-:Y:S01]  /*1070*/  @!P2 IMAD.MOV.U32 R0, RZ, RZ, RZ ;  /* 0x000000ffff00a224 */ /* 0x000fe200078e00ff */
[----:B------:R-:W-:Y:S01]  /*1080*/  @P1 IADD3 R3, P2, P6, R22, UR31, R26 ;  /* 0x0000001f16031c10 */ /* 0x000fe2000fe5e01a */
[----:B------:R-:W-:-:S02]  /*1090*/  IMAD.U32 R41, RZ, RZ, UR28 ;  /* 0x0000001cff297e24 */ /* 0x000fc4000f8e00ff */
[C---:B------:R-:W-:Y:S01]  /*10a0*/  IMAD.U32 R22, R35.reuse, 0x10000, RZ ;  /* 0x0001000023167824 */ /* 0x040fe200078e00ff */
[----:B------:R-:W-:Y:S01]  /*10b0*/  PRMT R35, R35, 0x7632, R35 ;  /* 0x0000763223237816 */ /* 0x000fe20000000023 */
[----:B------:R-:W-:Y:S02]  /*10c0*/  IMAD.U32 R39, R39, 0x10000, RZ ;  /* 0x0001000027277824 */ /* 0x000fe400078e00ff */
[----:B------:R-:W-:Y:S01]  /*10d0*/  @P1 IMAD.WIDE.U32 R12, R41, 0x5, R12 ;  /* 0x00000005290c1825 */ /* 0x000fe200078e000c */
[C---:B--2---:R-:W-:Y:S02]  /*10e0*/  PRMT R42, R38.reuse, 0x7632, R42 ;  /* 0x00007632262a7816 */ /* 0x044fe4000000002a */
[----:B------:R-:W-:Y:S01]  /*10f0*/  FSET.BF.GT.AND R41, R39, RZ, PT ;  /* 0x000000ff2729720a */ /* 0x000fe20003804000 */
[----:B------:R-:W-:Y:S01]  /*1100*/  IMAD.U32 R23, R38, 0x10000, RZ ;  /* 0x0001000026177824 */ /* 0x000fe200078e00ff */
[----:B------:R-:W-:Y:S01]  /*1110*/  FSET.BF.GT.AND R22, R22, RZ, PT ;  /* 0x000000ff1616720a */ /* 0x000fe20003804000 */
[C---:B------:R-:W-:Y:S01]  /*1120*/  IMAD.U32 R39, R24.reuse, 0x10000, RZ ;  /* 0x0001000018277824 */ /* 0x040fe200078e00ff */
[----:B------:R-:W-:Y:S01]  /*1130*/  PRMT R24, R24, 0x7632, R24 ;  /* 0x0000763218187816 */ /* 0x000fe20000000018 */
[----:B------:R-:W-:-:S02]  /*1140*/  IMAD.U32 R35, R35, 0x10000, RZ ;  /* 0x0001000023237824 */ /* 0x000fc400078e00ff */
[----:B------:R-:W-:Y:S02]  /*1150*/  IMAD.U32 R38, R31, 0x10000, RZ ;  /* 0x000100001f267824 */ /* 0x000fe400078e00ff */
[----:B------:R-:W-:Y:S01]  /*1160*/  FMUL R22, R39, R22 ;  /* 0x0000001627167220 */ /* 0x000fe20000400000 */
[----:B------:R-:W-:Y:S01]  /*1170*/  IMAD.U32 R24, R24, 0x10000, RZ ;  /* 0x0001000018187824 */ /* 0x000fe200078e00ff */
[----:B------:R-:W-:Y:S02]  /*1180*/  FSET.BF.GT.AND R35, R35, RZ, PT ;  /* 0x000000ff2323720a */ /* 0x000fe40003804000 */
[----:B------:R-:W-:Y:S01]  /*1190*/  FSET.BF.GT.AND R39, R38, RZ, PT ;  /* 0x000000ff2627720a */ /* 0x000fe20003804000 */
[----:B------:R-:W-:Y:S02]  /*11a0*/  IMAD.U32 R38, R33, 0x10000, RZ ;  /* 0x0001000021267824 */ /* 0x000fe400078e00ff */
[----:B------:R-:W-:Y:S02]  /*11b0*/  IMAD.U32 R42, R42, 0x10000, RZ ;  /* 0x000100002a2a7824 */ /* 0x000fe400078e00ff */
[----:B------:R-:W-:Y:S01]  /*11c0*/  FMUL R35, R24, R35 ;  /* 0x0000002318237220 */ /* 0x000fe20000400000 */
[----:B------:R-:W-:Y:S01]  /*11d0*/  FSET.BF.GT.AND R40, R40, RZ, PT ;  /* 0x000000ff2828720a */ /* 0x000fe20003804000 */
[----:B------:R-:W-:Y:S01]  /*11e0*/  FMUL R24, R38, R39 ;  /* 0x0000002726187220 */ /* 0x000fe20000400000 */
[----:B------:R-:W-:Y:S01]  /*11f0*/  FMUL R42, R42, R41 ;  /* 0x000000292a2a7220 */ /* 0x000fe20000400000 */
[----:B------:R-:W-:Y:S01]  /*1200*/  PRMT R38, R31, 0x7632, R38 ;  /* 0x000076321f267816 */ /* 0x000fe20000000026 */
[----:B------:R-:W-:Y:S01]  /*1210*/  IMAD.U32 R41, RZ, RZ, UR28 ;  /* 0x0000001cff297e24 */ /* 0x000fe2000f8e00ff */
[C---:B------:R-:W-:Y:S01]  /*1220*/  PRMT R39, R32.reuse, 0x7632, R39 ;  /* 0x0000763220277816 */ /* 0x040fe20000000027 */
[----:B------:R-:W-:Y:S01]  /*1230*/  FMUL R23, R23, R40 ;  /* 0x0000002817177220 */ /* 0x000fe20000400000 */
[----:B------:R-:W-:Y:S01]  /*1240*/  IMAD.U32 R40, R32, 0x10000, RZ ;  /* 0x0001000020287824 */ /* 0x000fe200078e00ff */
[----:B------:R-:W-:Y:S01]  /*1250*/  PRMT R33, R33, 0x7632, R33 ;  /* 0x0000763221217816 */ /* 0x000fe20000000021 */
[----:B------:R-:W-:-:S04]  /*1260*/  @P1 IMAD.WIDE.U32 R8, R41, 0x7, R8 ;  /* 0x0000000729081825 */ /* 0x000fc800078e0008 */
[----:B------:R-:W-:Y:S02]  /*1270*/  IMAD.U32 R38, R38, 0x10000, RZ ;  /* 0x0001000026267824 */ /* 0x000fe400078e00ff */
[----:B------:R-:W-:Y:S01]  /*1280*/  IMAD.U32 R41, R39, 0x10000, RZ ;  /* 0x0001000027297824 */ /* 0x000fe200078e00ff */
[----:B------:R-:W-:Y:S01]  /*1290*/  FSET.BF.GT.AND R39, R40, RZ, PT ;  /* 0x000000ff2827720a */ /* 0x000fe20003804000 */
[----:B------:R-:W-:Y:S01]  /*12a0*/  IMAD.U32 R33, R33, 0x10000, RZ ;  /* 0x0001000021217824 */ /* 0x000fe200078e00ff */
[----:B------:R-:W-:Y:S01]  /*12b0*/  FSET.BF.GT.AND R38, R38, RZ, PT ;  /* 0x000000ff2626720a */ /* 0x000fe20003804000 */
[----:B------:R-:W-:Y:S01]  /*12c0*/  IMAD.U32 R43, RZ, RZ, UR28 ;  /* 0x0000001cff2b7e24 */ /* 0x000fe2000f8e00ff */
[----:B------:R-:W-:-:S03]  /*12d0*/  FSET.BF.GT.AND R40, R41, RZ, PT ;  /* 0x000000ff2928720a */ /* 0x000fc60003804000 */
[----:B------:R-:W-:-:S04]  /*12e0*/  @P1 IMAD.WIDE.U32 R10, R43, 0x6, R10 ;  /* 0x000000062b0a1825 */ /* 0x000fc800078e000a */
[----:B------:R-:W-:Y:S01]  /*12f0*/  FMUL R43, R22, UR30 ;  /* 0x0000001e162b7c20 */ /* 0x000fe20008400000 */
[----:B------:R-:W-:-:S04]  /*1300*/  FMUL R41, R42, UR30 ;  /* 0x0000001e2a297c20 */ /* 0x000fc80008400000 */
[----:B------:R-:W-:Y:S02]  /*1310*/  F2FP.SATFINITE.E4M3.F32.PACK_AB_MERGE_C R43, RZ, R43, RZ ;  /* 0x0000002bff2b723e */ /* 0x000fe400048070ff */
[----:B------:R-:W-:Y:S01]  /*1320*/  F2FP.SATFINITE.E4M3.F32.PACK_AB_MERGE_C R41, RZ, R41, RZ ;  /* 0x00000029ff29723e */ /* 0x000fe200048070ff */
[----:B------:R-:W-:Y:S02]  /*1330*/  UIMAD UR6, UR6, UR12, URZ ;  /* 0x0000000c060672a4 */ /* 0x000fe4000f8e02ff */
[----:B------:R-:W-:Y:S02]  /*1340*/  UIMAD.WIDE.U32 UR8, UR20, UR12, URZ ;  /* 0x0000000c140872a5 */ /* 0x000fe4000f8e00ff */
[----:B------:R-:W-:Y:S02]  /*1350*/  UIMAD UR13, UR20, UR13, UR6 ;  /* 0x0000000d140d72a4 */ /* 0x000fe4000f8e0206 */
[----:B------:R-:W-:Y:S02]  /*1360*/  USHF.L.U32 UR6, UR8, 0x6, URZ ;  /* 0x0000000608067899 */ /* 0x000fe400080006ff */
[----:B------:R-:W-:-:S02]  /*1370*/  UIADD3 UR9, UPT, UPT, UR9, UR13, URZ ;  /* 0x0000000d09097290 */ /* 0x000fc4000fffe0ff */
[----:B------:R-:W-:Y:S02]  /*1380*/  ULEA UR6, UP0, UR4, UR6, 0x7 ;  /* 0x0000000604067291 */ /* 0x000fe4000f8038ff */
[----:B------:R-:W-:Y:S02]  /*1390*/  USHF.L.U64.HI UR8, UR8, 0x6, UR9 ;  /* 0x0000000608087899 */ /* 0x000fe40008010209 */
[----:B------:R-:W-:Y:S02]  /*13a0*/  UIADD3 UR6, UP1, UPT, UR6, UR10, URZ ;  /* 0x0000000a06067290 */ /* 0x000fe4000ff3e0ff */
[----:B------:R-:W-:Y:S01]  /*13b0*/  ULEA.HI.X UR4, UR4, UR8, UR5, 0x7, UP0 ;  /* 0x0000000804047291 */ /* 0x000fe200080f3c05 */
[----:B------:R-:W-:Y:S03]  /*13c0*/  BSSY.RECONVERGENT B0, `(.L_x_26879) ;  /* 0x000003d000007945 */ /* 0x000fe60003800200 */
[----:B------:R-:W-:Y:S01]  /*13d0*/  UIADD3.X UR4, UPT, UPT, UR4, UR11, URZ, UP1, !UPT ;  /* 0x0000000b04047290 */ /* 0x000fe20008ffe4ff */
[C---:B------:R-:W-:Y:S01]  /*13e0*/  PRMT R31, R25.reuse, 0x7632, R31 ;  /* 0x00007632191f7816 */ /* 0x040fe2000000001f */
[----:B------:R-:W-:-:S02]  /*13f0*/  IMAD.U32 R32, R25, 0x10000, RZ ;  /* 0x0001000019207824 */ /* 0x000fc400078e00ff */
[----:B------:R-:W-:Y:S02]  /*1400*/  FMUL R25, R33, R38 ;  /* 0x0000002621197220 */ /* 0x000fe40000400000 */
[----:B------:R-:W-:-:S04]  /*1410*/  IMAD.U32 R31, R31, 0x10000, RZ ;  /* 0x000100001f1f7824 */ /* 0x000fc800078e00ff */
[----:B------:R-:W-:Y:S01]  /*1420*/  FMUL R38, R31, R40 ;  /* 0x000000281f267220 */ /* 0x000fe20000400000 */
[----:B------:R-:W-:Y:S01]  /*1430*/  FMUL R40, R35, UR30 ;  /* 0x0000001e23287c20 */ /* 0x000fe20008400000 */
[----:B------:R-:W-:Y:S01]  /*1440*/  FMNMX3 R31, |R22|, RZ, |R35|, !PT ;  /* 0x000000ff161f7276 */ /* 0x000fe20007800623 */
[----:B------:R-:W-:-:S03]  /*1450*/  FMUL R33, R32, R39 ;  /* 0x0000002720217220 */ /* 0x000fc60000400000 */
[----:B------:R-:W-:Y:S02]  /*1460*/  F2FP.SATFINITE.E4M3.F32.PACK_AB_MERGE_C R40, RZ, R40, RZ ;  /* 0x00000028ff28723e */ /* 0x000fe400048070ff */
[C---:B------:R-:W-:Y:S01]  /*1470*/  FMNMX3 R31, |R23|.reuse, R31, |R42|, !PT ;  /* 0x0000001f171f7276 */ /* 0x040fe2000780062a */
[----:B------:R-:W-:Y:S01]  /*1480*/  FMUL R23, R23, UR30 ;  /* 0x0000001e17177c20 */ /* 0x000fe20008400000 */
[C---:B------:R-:W-:Y:S01]  /*1490*/  IMAD.U32 R39, R21.reuse, 0x10000, RZ ;  /* 0x0001000015277824 */ /* 0x040fe200078e00ff */
[----:B------:R-:W-:Y:S02]  /*14a0*/  @!P0 PRMT R45, R40, 0x7604, R43 ;  /* 0x00007604282d8816 */ /* 0x000fe4000000002b */
[----:B------:R-:W-:Y:S02]  /*14b0*/  PRMT R21, R21, 0x7632, R21 ;  /* 0x0000763215157816 */ /* 0x000fe40000000015 */
[----:B------:R-:W-:Y:S01]  /*14c0*/  F2FP.SATFINITE.E4M3.F32.PACK_AB_MERGE_C R42, RZ, R23, RZ ;  /* 0x00000017ff2a723e */ /* 0x000fe200048070ff */
[----:B------:R0:W-:Y:S01]  /*14d0*/  @!P0 STG.E.U16 desc[UR22][R16.64], R45 ;  /* 0x0000002d10008986 */ /* 0x0001e2000c101516 */
[C---:B------:R-:W-:Y:S01]  /*14e0*/  PRMT R32, R18.reuse, 0x7632, R32 ;  /* 0x0000763212207816 */ /* 0x040fe20000000020 */
[----:B------:R-:W-:Y:S01]  /*14f0*/  IMAD.U32 R22, R21, 0x10000, RZ ;  /* 0x0001000015167824 */ /* 0x000fe200078e00ff */
[----:B------:R-:W-:Y:S01]  /*1500*/  FSET.BF.GT.AND R39, R39, RZ, PT ;  /* 0x000000ff2727720a */ /* 0x000fe20003804000 */
[----:B------:R-:W-:-:S02]  /*1510*/  IMAD.U32 R18, R18, 0x10000, RZ ;  /* 0x0001000012127824 */ /* 0x000fc400078e00ff */
[----:B------:R-:W-:Y:S01]  /*1520*/  IMAD.U32 R21, R32, 0x10000, RZ ;  /* 0x0001000020157824 */ /* 0x000fe200078e00ff */
[----:B------:R-:W-:Y:S02]  /*1530*/  FSET.BF.GT.AND R32, R22, RZ, PT ;  /* 0x000000ff1620720a */ /* 0x000fe40003804000 */
[----:B0-----:R-:W-:Y:S01]  /*1540*/  @!P0 PRMT R45, R41, 0x7604, R42 ;  /* 0x00007604292d8816 */ /* 0x001fe2000000002a */
[----:B------:R-:W-:Y:S01]  /*1550*/  FMUL R22, R18, R39 ;  /* 0x0000002712167220 */ /* 0x000fe20000400000 */
[----:B------:R-:W-:-:S03]  /*1560*/  IMAD.U32 R35, R34, 0x10000, RZ ;  /* 0x0001000022237824 */ /* 0x000fc600078e00ff */
[----:B------:R0:W-:Y:S01]  /*1570*/  @!P0 STG.E.U16 desc[UR22][R6.64], R45 ;  /* 0x0000002d06008986 */ /* 0x0001e2000c101516 */
[----:B------:R-:W-:Y:S01]  /*1580*/  IMAD.U32 R18, R0, 0x10000, RZ ;  /* 0x0001000000127824 */ /* 0x000fe200078e00ff */
[----:B------:R-:W-:Y:S01]  /*1590*/  FSET.BF.GT.AND R44, R35, RZ, PT ;  /* 0x000000ff232c720a */ /* 0x000fe20003804000 */
[----:B------:R-:W-:Y:S01]  /*15a0*/  FMUL R21, R21, R32 ;  /* 0x0000002015157220 */ /* 0x000fe20000400000 */
[----:B------:R-:W-:Y:S02]  /*15b0*/  IMAD.U32 R32, R19, 0x10000, RZ ;  /* 0x0001000013207824 */ /* 0x000fe400078e00ff */
[----:B------:R-:W-:Y:S01]  /*15c0*/  FSET.BF.GT.AND R35, R18, RZ, PT ;  /* 0x000000ff1223720a */ /* 0x000fe20003804000 */
[----:B------:R-:W-:Y:S01]  /*15d0*/  IMAD.U32 R39, R29, 0x10000, RZ ;  /* 0x000100001d277824 */ /* 0x000fe200078e00ff */
[----:B------:R-:W-:Y:S01]  /*15e0*/  @P1 IADD3.X R18, PT, PT, R30, UR32, RZ, P2, P6 ;  /* 0x000000201e121c10 */ /* 0x000fe200097ec4ff */
[----:B------:R-:W-:Y:S02]  /*15f0*/  @P1 IMAD.SHL.U32 R17, R3, 0x4, RZ ;  /* 0x0000000403111824 */ /* 0x000fe400078e00ff */
[----:B------:R-:W-:Y:S01]  /*1600*/  FMUL R32, R32, R35 ;  /* 0x0000002320207220 */ /* 0x000fe20000400000 */
[----:B------:R-:W-:Y:S01]  /*1610*/  PRMT R35, R0, 0x7632, R35 ;  /* 0x0000763200237816 */ /* 0x000fe20000000023 */
[----:B------:R-:W-:Y:S01]  /*1620*/  FMUL R23, R39, R44 ;  /* 0x0000002c27177220 */ /* 0x000fe20000400000 */
[----:B------:R-:W-:Y:S01]  /*1630*/  @P1 SHF.L.U64.HI R18, R3, 0x2, R18 ;  /* 0x0000000203121819 */ /* 0x000fe20000010212 */
[C---:B------:R-:W-:Y:S01]  /*1640*/  FMUL R0, R24.reuse, UR30 ;  /* 0x0000001e18007c20 */ /* 0x040fe20008400000 */
[----:B------:R-:W-:Y:S01]  /*1650*/  FMNMX3 R31, |R24|, R31, |R25|, !PT ;  /* 0x0000001f181f7276 */ /* 0x000fe20007800619 */
[----:B------:R-:W-:Y:S01]  /*1660*/  FMUL R3, R33, UR30 ;  /* 0x0000001e21037c20 */ /* 0x000fe20008400000 */
[----:B------:R-:W-:Y:S01]  /*1670*/  FMUL R16, R38, UR30 ;  /* 0x0000001e26107c20 */ /* 0x000fe20008400000 */
[----:B------:R-:W-:Y:S01]  /*1680*/  FMUL R39, R25, UR30 ;  /* 0x0000001e19277c20 */ /* 0x000fe20008400000 */
[----:B------:R-:W-:Y:S01]  /*1690*/  FMNMX3 R31, |R33|, R31, |R38|, !PT ;  /* 0x0000001f211f7276 */ /* 0x000fe20007800626 */
[----:B------:R-:W-:Y:S01]  /*16a0*/  IMAD.U32 R24, R35, 0x10000, RZ ;  /* 0x0001000023187824 */ /* 0x000fe200078e00ff */
[----:B------:R-:W-:-:S02]  /*16b0*/  F2FP.SATFINITE.E4M3.F32.PACK_AB_MERGE_C R38, RZ, R0, RZ ;  /* 0x00000000ff26723e */ /* 0x000fc400048070ff */
[----:B------:R-:W-:Y:S02]  /*16c0*/  PRMT R19, R19, 0x7632, R19 ;  /* 0x0000763213137816 */ /* 0x000fe40000000013 */
        /* <DEDUP_REMOVED lines=12> */
.L_x_26880:
[----:B------:R-:W-:Y:S05]  /*1790*/  BSYNC.RECONVERGENT B0 ;  /* 0x0000000000007941 */ /* 0x000fea0003800200 */
.L_x_26879:
        /* <DEDUP_REMOVED lines=12> */
.L_x_26882:
[----:B------:R-:W-:Y:S05]  /*1860*/  BSYNC.RECONVERGENT B0 ;  /* 0x0000000000007941 */ /* 0x000fea0003800200 */
.L_x_26881:
[----:B------:R-:W-:Y:S01]  /*1870*/  VOTEU.ANY UP0, P1 ;  /* 0x0000000000ff7886 */ /* 0x000fe20000800100 */
[----:B------:R-:W-:Y:S01]  /*1880*/  FSET.BF.GT.AND R24, R24, RZ, PT ;  /* 0x000000ff1818720a */ /* 0x000fe20003804000 */
[----:B------:R-:W-:Y:S01]  /*1890*/  IMAD.U32 R19, R19, 0x10000, RZ ;  /* 0x0001000013137824 */ /* 0x000fe200078e00ff */
[----:B------:R-:W-:Y:S02]  /*18a0*/  @P1 IADD3 R16, P0, PT, R17, UR17, RZ ;  /* 0x0000001111101c10 */ /* 0x000fe4000ff1e0ff */
[----:B01----:R-:W-:Y:S01]  /*18b0*/  @!P1 CS2R R6, SRZ ;  /* 0x0000000000069805 */ /* 0x003fe2000001ff00 */
[----:B------:R-:W-:Y:S01]  /*18c0*/  @UP0 UIMAD UR5, UR29, 0x5, URZ ;  /* 0x000000051d0508a4 */ /* 0x000fe2000f8e02ff */
[----:B------:R-:W-:Y:S01]  /*18d0*/  FMUL R33, R19, R24 ;  /* 0x0000001813217220 */ /* 0x000fe20000400000 */
[----:B------:R-:W-:Y:S01]  /*18e0*/  @UP0 UIMAD UR8, UR29, 0x6, URZ ;  /* 0x000000061d0808a4 */ /* 0x000fe2000f8e02ff */
[----:B------:R-:W-:Y:S01]  /*18f0*/  @P1 IMAD.SHL.U32 R44, R12, 0x4, RZ ;  /* 0x000000040c2c1824 */ /* 0x000fe200078e00ff */
[----:B------:R-:W-:-:S02]  /*1900*/  @P1 IADD3 R14, P2, PT, R17, UR19, RZ ;  /* 0x00000013110e1c10 */ /* 0x000fc4000ff5e0ff */
[----:B------:R-:W-:Y:S01]  /*1910*/  @P1 VIADD R19, R13, UR5 ;  /* 0x000000050d131c36 */ /* 0x000fe20008000000 */
[C---:B------:R-:W-:Y:S01]  /*1920*/  @P1 IADD3.X R17, PT, PT, R18.reuse, UR15, RZ, P0, !PT ;  /* 0x0000000f12111c10 */ /* 0x040fe200087fe4ff */
[----:B------:R-:W-:Y:S01]  /*1930*/  @UP0 UIMAD UR9, UR29, 0x7, URZ ;  /* 0x000000071d0908a4 */ /* 0x000fe2000f8e02ff */
[----:B------:R-:W-:Y:S01]  /*1940*/  @P1 VIADD R11, R11, UR8 ;  /* 0x000000080b0b1c36 */ /* 0x000fe20008000000 */
[----:B------:R-:W-:Y:S01]  /*1950*/  @P1 IADD3.X R15, PT, PT, R18, UR21, RZ, P2, !PT ;  /* 0x00000015120f1c10 */ /* 0x000fe200097fe4ff */
[----:B------:R-:W-:Y:S01]  /*1960*/  @P1 IMAD.SHL.U32 R24, R10, 0x4, RZ ;  /* 0x000000040a181824 */ /* 0x000fe200078e00ff */
[----:B------:R-:W-:Y:S01]  /*1970*/  @P1 SHF.L.U64.HI R19, R12, 0x2, R19 ;  /* 0x000000020c131819 */ /* 0x000fe20000010213 */
[----:B------:R0:W5:Y:S01]  /*1980*/  @P1 LDG.E R6, desc[UR22][R16.64] ;  /* 0x0000001610061981 */ /* 0x000162000c1e1900 */
[C---:B------:R-:W-:Y:S01]  /*1990*/  @P1 IADD3 R12, P0, PT, R44.reuse, UR17, RZ ;  /* 0x000000112c0c1c10 */ /* 0x040fe2000ff1e0ff */
[----:B------:R-:W-:Y:S01]  /*19a0*/  @P1 VIADD R9, R9, UR9 ;  /* 0x0000000909091c36 */ /* 0x000fe20008000000 */
[----:B------:R-:W-:Y:S01]  /*19b0*/  @P1 IADD3 R44, P2, PT, R44, UR19, RZ ;  /* 0x000000132c2c1c10 */ /* 0x000fe2000ff5e0ff */
[----:B------:R1:W5:Y:S01]  /*19c0*/  @P1 LDG.E R7, desc[UR22][R14.64] ;  /* 0x000000160e071981 */ /* 0x000362000c1e1900 */
[----:B------:R-:W-:-:S02]  /*19d0*/  @P1 IADD3.X R13, PT, PT, R19, UR15, RZ, P0, !PT ;  /* 0x0000000f130d1c10 */ /* 0x000fc400087fe4ff */
[----:B------:R-:W-:Y:S02]  /*19e0*/  @P1 SHF.L.U64.HI R11, R10, 0x2, R11 ;  /* 0x000000020a0b1819 */ /* 0x000fe4000001020b */
[----:B------:R-:W-:Y:S01]  /*19f0*/  @P1 IADD3 R18, P0, PT, R24, UR17, RZ ;  /* 0x0000001118121c10 */ /* 0x000fe2000ff1e0ff */
[C---:B0-----:R-:W-:Y:S01]  /*1a00*/  @P1 IMAD.SHL.U32 R16, R8.reuse, 0x4, RZ ;  /* 0x0000000408101824 */ /* 0x041fe200078e00ff */
[----:B------:R-:W-:Y:S02]  /*1a10*/  @P1 IADD3.X R45, PT, PT, R19, UR21, RZ, P2, !PT ;  /* 0x00000015132d1c10 */ /* 0x000fe400097fe4ff */
[----:B------:R-:W-:Y:S02]  /*1a20*/  @P1 IADD3.X R19, PT, PT, R11, UR15, RZ, P0, !PT ;  /* 0x0000000f0b131c10 */ /* 0x000fe400087fe4ff */
[----:B------:R-:W-:Y:S02]  /*1a30*/  @P1 SHF.L.U64.HI R17, R8, 0x2, R9 ;  /* 0x0000000208111819 */ /* 0x000fe40000010209 */
[----:B------:R-:W-:-:S02]  /*1a40*/  @!P1 CS2R R8, SRZ ;  /* 0x0000000000089805 */ /* 0x000fc4000001ff00 */
[----:B------:R-:W-:Y:S02]  /*1a50*/  @P1 IADD3 R24, P0, PT, R24, UR19, RZ ;  /* 0x0000001318181c10 */ /* 0x000fe4000ff1e0ff */
[C---:B-1----:R-:W-:Y:S02]  /*1a60*/  @P1 IADD3 R14, P2, PT, R16.reuse, UR19, RZ ;  /* 0x00000013100e1c10 */ /* 0x042fe4000ff5e0ff */
[----:B------:R-:W-:Y:S01]  /*1a70*/  @P1 IADD3.X R25, PT, PT, R11, UR21, RZ, P0, !PT ;  /* 0x000000150b191c10 */ /* 0x000fe200087fe4ff */
[----:B------:R-:W5:Y:S01]  /*1a80*/  @P1 LDG.E R8, desc[UR22][R12.64] ;  /* 0x000000160c081981 */ /* 0x000f62000c1e1900 */
[----:B------:R-:W-:Y:S01]  /*1a90*/  @P1 IADD3 R16, P0, PT, R16, UR17, RZ ;  /* 0x0000001110101c10 */ /* 0x000fe2000ff1e0ff */
[----:B------:R-:W-:Y:S01]  /*1aa0*/  @!P1 IMAD.MOV.U32 R10, RZ, RZ, RZ ;  /* 0x000000ffff0a9224 */ /* 0x000fe200078e00ff */
[----:B------:R-:W-:Y:S01]  /*1ab0*/  PRMT R34, R34, 0x7632, R34 ;  /* 0x0000763222227816 */ /* 0x000fe20000000022 */
[----:B------:R-:W-:Y:S01]  /*1ac0*/  IMAD.X R37, RZ, RZ, R30, P5 ;  /* 0x000000ffff257224 */ /* 0x000fe200028e061e */
[C---:B------:R-:W-:Y:S01]  /*1ad0*/  @P1 IADD3.X R15, PT, PT, R17.reuse, UR21, RZ, P2, !PT ;  /* 0x00000015110f1c10 */ /* 0x040fe200097fe4ff */
[----:B------:R-:W5:Y:S01]  /*1ae0*/  @P1 LDG.E R9, desc[UR22][R44.64] ;  /* 0x000000162c091981 */ /* 0x000f62000c1e1900 */
[----:B------:R-:W-:Y:S01]  /*1af0*/  @P1 IADD3.X R17, PT, PT, R17, UR15, RZ, P0, !PT ;  /* 0x0000000f11111c10 */ /* 0x000fe200087fe4ff */
[----:B------:R-:W-:Y:S01]  /*1b00*/  IMAD.U32 R34, R34, 0x10000, RZ ;  /* 0x0001000022227824 */ /* 0x000fe200078e00ff */
[----:B------:R-:W-:-:S02]  /*1b10*/  FMNMX3 R31, |R32|, R31, |R33|, !PT ;  /* 0x0000001f201f7276 */ /* 0x000fc40007800621 */
[----:B------:R-:W-:Y:S01]  /*1b20*/  @!P1 CS2R R12, SRZ ;  /* 0x00000000000c9805 */ /* 0x000fe2000001ff00 */
[----:B------:R-:W-:Y:S01]  /*1b30*/  FMUL R32, R32, UR30 ;  /* 0x0000001e20207c20 */ /* 0x000fe20008400000 */
[----:B------:R-:W-:Y:S01]  /*1b40*/  FMUL R33, R33, UR30 ;  /* 0x0000001e21217c20 */ /* 0x000fe20008400000 */
[----:B------:R-:W-:Y:S01]  /*1b50*/  PRMT R29, R29, 0x7632, R29 ;  /* 0x000076321d1d7816 */ /* 0x000fe2000000001d */
[----:B------:R0:W5:Y:S01]  /*1b60*/  @P1 LDG.E R10, desc[UR22][R18.64] ;  /* 0x00000016120a1981 */ /* 0x000162000c1e1900 */
[----:B------:R-:W-:-:S03]  /*1b70*/  @!P1 IMAD.MOV.U32 R11, RZ, RZ, RZ ;  /* 0x000000ffff0b9224 */ /* 0x000fc600078e00ff */
[----:B------:R1:W5:Y:S04]  /*1b80*/  @P1 LDG.E R12, desc[UR22][R14.64] ;  /* 0x000000160e0c1981 */ /* 0x000368000c1e1900 */
[----:B------:R2:W5:Y:S01]  /*1b90*/  @P1 LDG.E R13, desc[UR22][R16.64] ;  /* 0x00000016100d1981 */ /* 0x000562000c1e1900 */
[C---:B0-----:R-:W-:Y:S02]  /*1ba0*/  @!P3 LEA R18, P0, R36.reuse, UR18, 0x1 ;  /* 0x000000122412bc11 */ /* 0x041fe4000f8008ff */
[----:B------:R-:W-:Y:S01]  /*1bb0*/  @!P3 IADD3 R35, P2, PT, R36, UR28, RZ ;  /* 0x0000001c2423bc10 */ /* 0x000fe2000ff5e0ff */
[----:B------:R0:W5:Y:S01]  /*1bc0*/  @P1 LDG.E R11, desc[UR22][R24.64] ;  /* 0x00000016180b1981 */ /* 0x000162000c1e1900 */
[----:B-1----:R-:W-:Y:S01]  /*1bd0*/  F2FP.SATFINITE.E4M3.F32.PACK_AB_MERGE_C R14, RZ, R32, RZ ;  /* 0x00000020ff0e723e */ /* 0x002fe200048070ff */
[----:B------:R-:W-:Y:S01]  /*1be0*/  IMAD.U32 R32, R29, 0x10000, RZ ;  /* 0x000100001d207824 */ /* 0x000fe200078e00ff */
[----:B------:R-:W-:-:S02]  /*1bf0*/  F2FP.SATFINITE.E4M3.F32.PACK_AB_MERGE_C R15, RZ, R33, RZ ;  /* 0x00000021ff0f723e */ /* 0x000fc400048070ff */
[----:B--2---:R-:W-:Y:S02]  /*1c00*/  FSET.BF.GT.AND R17, R34, RZ, PT ;  /* 0x000000ff2211720a */ /* 0x004fe40003804000 */
[----:B------:R-:W-:Y:S02]  /*1c10*/  @!P3 LEA.HI.X R19, R36, UR16, R37, 0x1, P0 ;  /* 0x000000102413bc11 */ /* 0x000fe400080f0c25 */
[----:B------:R-:W-:Y:S01]  /*1c20*/  @!P3 PRMT R45, R15, 0x7604, R14 ;  /* 0x000076040f2db816 */ /* 0x000fe2000000000e */
[----:B------:R-:W-:Y:S01]  /*1c30*/  FMUL R32, R32, R17 ;  /* 0x0000001120207220 */ /* 0x000fe20000400000 */
[C---:B------:R-:W-:Y:S01]  /*1c40*/  FMNMX3 R29, |R22|.reuse, R31, |R21|, !PT ;  /* 0x0000001f161d7276 */ /* 0x040fe20007800615 */
[----:B------:R-:W-:Y:S01]  /*1c50*/  FMUL R31, R22, UR30 ;  /* 0x0000001e161f7c20 */ /* 0x000fe20008400000 */
[----:B-----5:R-:W-:Y:S01]  /*1c60*/  PRMT R17, R28, 0x7632, R17 ;  /* 0x000076321c117816 */ /* 0x020fe20000000011 */
[----:B------:R-:W-:Y:S01]  /*1c70*/  FMUL R21, R21, UR30 ;  /* 0x0000001e15157c20 */ /* 0x000fe20008400000 */
[----:B------:R1:W-:Y:S01]  /*1c80*/  @!P3 STG.E.U16 desc[UR22][R18.64], R45 ;  /* 0x0000002d1200b986 */ /* 0x0003e2000c101516 */
[----:B------:R-:W-:-:S02]  /*1c90*/  @!P3 IADD3.X R44, PT, PT, R37, UR29, RZ, P2, !PT ;  /* 0x0000001d252cbc10 */ /* 0x000fc400097fe4ff */
[----:B0-----:R-:W-:-:S04]  /*1ca0*/  @!P3 LEA R24, P1, R35, UR18, 0x1 ;  /* 0x000000122318bc11 */ /* 0x001fc8000f8208ff */
[----:B------:R-:W-:Y:S01]  /*1cb0*/  @!P3 LEA.HI.X R25, R35, UR16, R44, 0x1, P1 ;  /* 0x000000102319bc11 */ /* 0x000fe200088f0c2c */
[----:B-1----:R-:W-:Y:S01]  /*1cc0*/  IMAD.U32 R19, R17, 0x10000, RZ ;  /* 0x0001000011137824 */ /* 0x002fe200078e00ff */
[----:B------:R-:W-:Y:S02]  /*1cd0*/  F2FP.SATFINITE.E4M3.F32.PACK_AB_MERGE_C R17, RZ, R31, RZ ;  /* 0x0000001fff11723e */ /* 0x000fe400048070ff */
[----:B------:R-:W-:-:S04]  /*1ce0*/  F2FP.SATFINITE.E4M3.F32.PACK_AB_MERGE_C R18, RZ, R21, RZ ;  /* 0x00000015ff12723e */ /* 0x000fc800048070ff */
[----:B------:R-:W-:Y:S01]  /*1cf0*/  @!P3 PRMT R35, R18, 0x7604, R17 ;  /* 0x000076041223b816 */ /* 0x000fe20000000011 */
[----:B------:R-:W-:Y:S01]  /*1d00*/  IMAD.U32 R28, R28, 0x10000, RZ ;  /* 0x000100001c1c7824 */ /* 0x000fe200078e00ff */
[----:B------:R-:W-:-:S03]  /*1d10*/  PRMT R22, R27, 0x7632, R22 ;  /* 0x000076321b167816 */ /* 0x000fc60000000016 */
[----:B------:R0:W-:Y:S01]  /*1d20*/  @!P3 STG.E.U16 desc[UR22][R24.64], R35 ;  /* 0x000000231800b986 */ /* 0x0001e2000c101516 */
[----:B------:R-:W-:Y:S01]  /*1d30*/  FSET.BF.GT.AND R28, R28, RZ, PT ;  /* 0x000000ff1c1c720a */ /* 0x000fe20003804000 */
[----:B------:R-:W-:Y:S01]  /*1d40*/  IMAD.U32 R27, R27, 0x10000, RZ ;  /* 0x000100001b1b7824 */ /* 0x000fe200078e00ff */
[----:B------:R-:W-:Y:S01]  /*1d50*/  FSET.BF.GT.AND R31, R19, RZ, PT ;  /* 0x000000ff131f720a */ /* 0x000fe20003804000 */
[----:B------:R-:W-:Y:S02]  /*1d60*/  IMAD.U32 R22, R22, 0x10000, RZ ;  /* 0x0001000016167824 */ /* 0x000fe400078e00ff */
[----:B------:R-:W-:Y:S02]  /*1d70*/  VIADD R33, R2, 0x1d ;  /* 0x0000001d02217836 */ /* 0x000fe40000000000 */
[----:B------:R-:W-:Y:S01]  /*1d80*/  FMUL R19, R27, R28 ;  /* 0x0000001c1b137220 */ /* 0x000fe20000400000 */
[----:B------:R-:W-:Y:S02]  /*1d90*/  VIADD R16, R4, 0x3 ;  /* 0x0000000304107836 */ /* 0x000fe40000000000 */
[----:B------:R-:W-:Y:S01]  /*1da0*/  FMUL R28, R22, R31 ;  /* 0x0000001f161c7220 */ /* 0x000fe20000400000 */
[----:B------:R-:W-:Y:S01]  /*1db0*/  FMUL R31, R23, UR30 ;  /* 0x0000001e171f7c20 */ /* 0x000fe20008400000 */
[----:B------:R-:W-:Y:S01]  /*1dc0*/  LOP3.LUT R21, R33, 0x1f, RZ, 0xc0, !PT ;  /* 0x0000001f21157812 */ /* 0x000fe200078ec0ff */
[----:B------:R-:W-:Y:S01]  /*1dd0*/  FMUL R27, R19, UR30 ;  /* 0x0000001e131b7c20 */ /* 0x000fe20008400000 */
[----:B------:R-:W-:Y:S01]  /*1de0*/  FMUL R33, R28, UR30 ;  /* 0x0000001e1c217c20 */ /* 0x000fe20008400000 */
[----:B------:R-:W-:Y:S01]  /*1df0*/  FMUL R34, R32, UR30 ;  /* 0x0000001e20227c20 */ /* 0x000fe20008400000 */
[----:B------:R-:W-:Y:S01]  /*1e00*/  ISETP.GE.U32.AND P0, PT, R16, UR7, PT ;  /* 0x0000000710007c0c */ /* 0x000fe2000bf06070 */
[----:B------:R-:W-:Y:S01]  /*1e10*/  BSSY.RECONVERGENT B0, `(.L_x_26883) ;  /* 0x0000012000007945 */ /* 0x000fe20003800200 */
[----:B------:R-:W-:-:S02]  /*1e20*/  FMNMX3 R29, |R23|, R29, |R32|, !PT ;  /* 0x0000001d171d7276 */ /* 0x000fc40007800620 */
[C---:B------:R-:W-:Y:S02]  /*1e30*/  ISETP.LT.U32.AND P0, PT, R21.reuse, UR14, !P0 ;  /* 0x0000000e15007c0c */ /* 0x040fe4000c701070 */
[----:B------:R-:W-:Y:S02]  /*1e40*/  IADD3 R22, P2, PT, R21, R20, RZ ;  /* 0x0000001415167210 */ /* 0x000fe40007f5e0ff */
[----:B------:R-:W-:Y:S02]  /*1e50*/  IADD3.X R30, PT, PT, R30, UR32, RZ, P4, !PT ;  /* 0x000000201e1e7c10 */ /* 0x000fe4000a7fe4ff */
[----:B------:R-:W-:Y:S02]  /*1e60*/  F2FP.SATFINITE.E4M3.F32.PACK_AB_MERGE_C R31, RZ, R31, RZ ;  /* 0x0000001fff1f723e */ /* 0x000fe400048070ff */
[----:B------:R-:W-:Y:S02]  /*1e70*/  F2FP.SATFINITE.E4M3.F32.PACK_AB_MERGE_C R32, RZ, R27, RZ ;  /* 0x0000001bff20723e */ /* 0x000fe400048070ff */
        /* <DEDUP_REMOVED lines=11> */
.L_x_26884:
[----:B------:R-:W-:Y:S05]  /*1f30*/  BSYNC.RECONVERGENT B0 ;  /* 0x0000000000007941 */ /* 0x000fea0003800200 */
.L_x_26883:
[----:B------:R-:W-:Y:S04]  /*1f40*/  BSSY.RECONVERGENT B0, `(.L_x_26885) ;  /* 0x000000a000007945 */ /* 0x000fe80003800200 */
[----:B------:R-:W-:Y:S05]  /*1f50*/  @P3 BRA `(.L_x_26886) ;  /* 0x0000000000203947 */ /* 0x000fea0003800000 */
        /* <DEDUP_REMOVED lines=8> */
.L_x_26886:
[----:B------:R-:W-:Y:S05]  /*1fe0*/  BSYNC.RECONVERGENT B0 ;  /* 0x0000000000007941 */ /* 0x000fea0003800200 */
.L_x_26885:
[----:B------:R-:W-:Y:S01]  /*1ff0*/  VOTEU.ANY UP0, P0 ;  /* 0x0000000000ff7886 */ /* 0x000fe20000000100 */
[----:B------:R-:W-:Y:S01]  /*2000*/  IMAD.X R23, RZ, RZ, R30, P2 ;  /* 0x000000ffff177224 */ /* 0x000fe200010e061e */
[----:B------:R-:W-:Y:S01]  /*2010*/  IADD3 R20, P2, PT, R26, R20, RZ ;  /* 0x000000141a147210 */ /* 0x000fe20007f5e0ff */
[----:B01----:R-:W-:Y:S02]  /*2020*/  IMAD.U32 R25, RZ, RZ, UR28 ;  /* 0x0000001cff197e24 */ /* 0x003fe4000f8e00ff */
[----:B------:R-:W-:Y:S01]  /*2030*/  @UP0 UIMAD UR5, UR29, 0x5, URZ ;  /* 0x000000051d0508a4 */ /* 0x000fe2000f8e02ff */
[----:B------:R-:W-:Y:S02]  /*2040*/  VIADD R36, R4, 0x2 ;  /* 0x0000000204247836 */ /* 0x000fe40000000000 */
[----:B------:R-:W-:-:S03]  /*2050*/  @P0 IMAD.WIDE.U32 R24, R25, 0x5, R22 ;  /* 0x0000000519180825 */ /* 0x000fc600078e0016 */
[----:B------:R-:W-:Y:S01]  /*2060*/  ISETP.GE.U32.AND P1, PT, R36, UR7, PT ;  /* 0x0000000724007c0c */ /* 0x000fe2000bf26070 */
[----:B------:R-:W-:Y:S02]  /*2070*/  @P0 VIADD R25, R25, UR5 ;  /* 0x0000000519190c36 */ /* 0x000fe40008000000 */
[----:B------:R-:W-:Y:S01]  /*2080*/  @!P0 IMAD.MOV.U32 R37, RZ, RZ, RZ ;  /* 0x000000ffff258224 */ /* 0x000fe200078e00ff */
[----:B------:R-:W-:Y:S01]  /*2090*/  ISETP.GE.U32.OR P1, PT, R26, UR14, P1 ;  /* 0x0000000e1a007c0c */ /* 0x000fe20008f26470 */
[----:B------:R-:W-:Y:S01]  /*20a0*/  @!P0 IMAD.MOV.U32 R35, RZ, RZ, RZ ;  /* 0x000000ffff238224 */ /* 0x000fe200078e00ff */
        /* <DEDUP_REMOVED lines=9> */
[----:B------:R-:W-:Y:S01]  /*2140*/  LOP3.LUT R40, R40, 0xff, RZ, 0xc0, !PT ;  /* 0x000000ff28287812 */ /* 0x000fe200078ec0ff */
[----:B------:R-:W2:Y:S04]  /*2150*/  @P0 LDG.E R35, desc[UR22][R44.64] ;  /* 0x000000162c230981 */ /* 0x000ea8000c1e1900 */
[----:B------:R0:W3:Y:S01]  /*2160*/  @P0 LDG.E R37, desc[UR22][R24.64] ;  /* 0x0000001618250981 */ /* 0x0000e2000c1e1900 */
[----:B------:R-:W-:Y:S01]  /*2170*/  IMAD R41, R41, 0x100, R40 ;  /* 0x0000010029297824 */ /* 0x000fe200078e0228 */
[----:B------:R-:W-:Y:S01]  /*2180*/  LOP3.LUT R43, R43, 0xff, RZ, 0xc0, !PT ;  /* 0x000000ff2b2b7812 */ /* 0x000fe200078ec0ff */
[----:B------:R-:W-:-:S02]  /*2190*/  @!P0 IMAD.MOV.U32 R40, RZ, RZ, RZ ;  /* 0x000000ffff288224 */ /* 0x000fc400078e00ff */
[----:B0-----:R-:W-:Y:S01]  /*21a0*/  IMAD.U32 R25, RZ, RZ, UR28 ;  /* 0x0000001cff197e24 */ /* 0x001fe2000f8e00ff */
[----:B------:R-:W-:Y:S01]  /*21b0*/  LOP3.LUT R45, R41, 0xffff, RZ, 0xc0, !PT ;  /* 0x0000ffff292d7812 */ /* 0x000fe200078ec0ff */
[----:B------:R-:W-:Y:S02]  /*21c0*/  IMAD.U32 R44, R38, 0x10000, RZ ;  /* 0x00010000262c7824 */ /* 0x000fe400078e00ff */
[----:B------:R-:W-:-:S04]  /*21d0*/  @P0 IMAD.WIDE.U32 R26, R25, 0x6, R26 ;  /* 0x00000006191a0825 */ /* 0x000fc800078e001a */
[----:B------:R-:W-:Y:S02]  /*21e0*/  @P0 VIADD R27, R27, UR5 ;  /* 0x000000051b1b0c36 */ /* 0x000fe40008000000 */
[----:B------:R-:W-:-:S03]  /*21f0*/  IMAD R42, R42, 0x100, R43 ;  /* 0x000001002a2a7824 */ /* 0x000fc600078e022b */
        /* <DEDUP_REMOVED lines=12> */
[----:B------:R1:W5:Y:S01]  /*22c0*/  @P0 LDG.E R43, desc[UR22][R26.64] ;  /* 0x000000161a2b0981 */ /* 0x000362000c1e1900 */
[----:B------:R-:W-:Y:S01]  /*22d0*/  LOP3.LUT R38, R45, 0xff0000, R38, 0xf8, !PT ;  /* 0x00ff00002d267812 */ /* 0x000fe200078ef826 */
[C---:B0-----:R-:W-:Y:S01]  /*22e0*/  @P0 IMAD.SHL.U32 R24, R41.reuse, 0x4, RZ ;  /* 0x0000000429180824 */ /* 0x041fe200078e00ff */
[----:B------:R-:W-:Y:S01]  /*22f0*/  @P0 SHF.L.U64.HI R25, R41, 0x2, R44 ;  /* 0x0000000229190819 */ /* 0x000fe2000001022c */
[----:B------:R-:W-:Y:S01]  /*2300*/  @UP0 UIMAD UR5, UR29, 0x7, URZ ;  /* 0x000000071d0508a4 */ /* 0x000fe2000f8e02ff */
[----:B------:R-:W-:Y:S01]  /*2310*/  LOP3.LUT R42, R39, 0xffff, R42, 0xf8, !PT ;  /* 0x0000ffff272a7812 */ /* 0x000fe200078ef82a */
[----:B------:R-:W-:Y:S01]  /*2320*/  @!P0 IMAD.MOV.U32 R41, RZ, RZ, RZ ;  /* 0x000000ffff298224 */ /* 0x000fe200078e00ff */
[----:B------:R-:W-:-:S04]  /*2330*/  @P0 IADD3 R44, P3, PT, R24, UR17, RZ ;  /* 0x00000011182c0c10 */ /* 0x000fc8000ff7e0ff */
[C---:B------:R-:W-:Y:S02]  /*2340*/  @P0 IADD3.X R45, PT, PT, R25.reuse, UR15, RZ, P3, !PT ;  /* 0x0000000f192d0c10 */ /* 0x040fe40009ffe4ff */
[----:B-1----:R-:W-:Y:S01]  /*2350*/  @P0 IADD3 R26, P3, PT, R24, UR19, RZ ;  /* 0x00000013181a0c10 */ /* 0x002fe2000ff7e0ff */
[----:B------:R-:W-:Y:S01]  /*2360*/  @!P0 IMAD.MOV.U32 R39, RZ, RZ, RZ ;  /* 0x000000ffff278224 */ /* 0x000fe200078e00ff */
[----:B------:R-:W-:Y:S01]  /*2370*/  LOP3.LUT R0, R0, 0xffff, RZ, 0xc0, !PT ;  /* 0x0000ffff00007812 */ /* 0x000fe200078ec0ff */
[----:B------:R-:W5:Y:S01]  /*2380*/  @P0 LDG.E R41, desc[UR22][R44.64] ;  /* 0x000000162c290981 */ /* 0x000f62000c1e1900 */
[----:B------:R-:W-:Y:S01]  /*2390*/  @P0 IADD3.X R27, PT, PT, R25, UR21, RZ, P3, !PT ;  /* 0x00000015191b0c10 */ /* 0x000fe20009ffe4ff */
[----:B------:R-:W-:Y:S02]  /*23a0*/  @P0 IMAD.MOV.U32 R24, RZ, RZ, R22 ;  /* 0x000000ffff180224 */ /* 0x000fe400078e0016 */
[----:B------:R-:W-:Y:S02]  /*23b0*/  @P0 IMAD.MOV.U32 R25, RZ, RZ, R23 ;  /* 0x000000ffff190224 */ /* 0x000fe400078e0017 */
[----:B------:R0:W5:Y:S01]  /*23c0*/  @P0 LDG.E R39, desc[UR22][R26.64] ;  /* 0x000000161a270981 */ /* 0x000162000c1e1900 */
[----:B------:R-:W-:-:S05]  /*23d0*/  LOP3.LUT R3, R3, 0xffff, RZ, 0xc0, !PT ;  /* 0x0000ffff03037812 */ /* 0x000fca00078ec0ff */
[----:B------:R-:W-:Y:S02]  /*23e0*/  IMAD.SHL.U32 R3, R3, 0x1000000, RZ ;  /* 0x0100000003037824 */ /* 0x000fe400078e00ff */
[----:B0-----:R-:W-:-:S03]  /*23f0*/  IMAD.U32 R27, RZ, RZ, UR28 ;  /* 0x0000001cff1b7e24 */ /* 0x001fc6000f8e00ff */
[----:B------:R-:W-:Y:S01]  /*2400*/  LOP3.LUT R42, R42, R3, RZ, 0xfc, !PT ;  /* 0x000000032a2a7212 */ /* 0x000fe200078efcff */
[----:B------:R-:W-:-:S04]  /*2410*/  @P0 IMAD.WIDE.U32 R24, R27, 0x7, R24 ;  /* 0x000000071b180825 */ /* 0x000fc800078e0018 */
[----:B------:R-:W-:Y:S02]  /*2420*/  @P0 VIADD R25, R25, UR5 ;  /* 0x0000000519190c36 */ /* 0x000fe40008000000 */
[----:B------:R-:W-:Y:S02]  /*2430*/  IMAD.SHL.U32 R27, R0, 0x1000000, RZ ;  /* 0x01000000001b7824 */ /* 0x000fe400078e00ff */
[----:B------:R-:W-:Y:S01]  /*2440*/  @!P0 IMAD.MOV.U32 R3, RZ, RZ, RZ ;  /* 0x000000ffff038224 */ /* 0x000fe200078e00ff */
[C---:B------:R-:W-:Y:S01]  /*2450*/  @P0 SHF.L.U64.HI R25, R24.reuse, 0x2, R25 ;  /* 0x0000000218190819 */ /* 0x040fe20000010219 */
[----:B------:R-:W-:Y:S01]  /*2460*/  @P0 IMAD.SHL.U32 R24, R24, 0x4, RZ ;  /* 0x0000000418180824 */ /* 0x000fe200078e00ff */
[----:B------:R-:W-:Y:S01]  /*2470*/  LOP3.LUT R38, R38, R27, RZ, 0xfc, !PT ;  /* 0x0000001b26267212 */ /* 0x000fe200078efcff */
[----:B------:R-:W-:-:S03]  /*2480*/  @!P0 IMAD.MOV.U32 R0, RZ, RZ, RZ ;  /* 0x000000ffff008224 */ /* 0x000fc600078e00ff */
[----:B------:R-:W-:-:S04]  /*2490*/  @P0 IADD3 R26, P3, PT, R24, UR17, RZ ;  /* 0x00000011181a0c10 */ /* 0x000fc8000ff7e0ff */
[----:B------:R-:W-:Y:S02]  /*24a0*/  @P0 IADD3.X R27, PT, PT, R25, UR15, RZ, P3, !PT ;  /* 0x0000000f191b0c10 */ /* 0x000fe40009ffe4ff */
[----:B------:R-:W-:-:S03]  /*24b0*/  @P0 IADD3 R24, P3, PT, R24, UR19, RZ ;  /* 0x0000001318180c10 */ /* 0x000fc6000ff7e0ff */
[----:B------:R0:W5:Y:S01]  /*24c0*/  @P0 LDG.E R0, desc[UR22][R26.64] ;  /* 0x000000161a000981 */ /* 0x000162000c1e1900 */
[----:B------:R-:W-:-:S05]  /*24d0*/  @P0 IADD3.X R25, PT, PT, R25, UR21, RZ, P3, !PT ;  /* 0x0000001519190c10 */ /* 0x000fca0009ffe4ff */
[----:B------:R1:W5:Y:S01]  /*24e0*/  @P0 LDG.E R3, desc[UR22][R24.64] ;  /* 0x0000001618030981 */ /* 0x000362000c1e1900 */
[----:B------:R-:W-:Y:S01]  /*24f0*/  LOP3.LUT R15, R15, 0xff, RZ, 0xc0, !PT ;  /* 0x000000ff0f0f7812 */ /* 0x000fe200078ec0ff */
[----:B------:R-:W-:Y:S01]  /*2500*/  IMAD.U32 R45, RZ, RZ, UR28 ;  /* 0x0000001cff2d7e24 */ /* 0x000fe2000f8e00ff */
[----:B------:R-:W-:Y:S01]  /*2510*/  LOP3.LUT R14, R14, 0xff, RZ, 0xc0, !PT ;  /* 0x000000ff0e0e7812 */ /* 0x000fe200078ec0ff */
[----:B------:R-:W1:Y:S01]  /*2520*/  S2R R44, SR_CgaCtaId ;  /* 0x00000000002c7919 */ /* 0x000e620000008800 */
[----:B0-----:R-:W-:Y:S01]  /*2530*/  MOV R26, 0x400 ;  /* 0x00000400001a7802 */ /* 0x001fe20000000f00 */
[----:B------:R-:W-:Y:S01]  /*2540*/  IMAD R18, R18, 0x100, R15 ;  /* 0x0000010012127824 */ /* 0x000fe200078e020f */
[----:B------:R-:W-:Y:S01]  /*2550*/  LEA R22, P0, R45, R22, 0x2 ;  /* 0x000000162d167211 */ /* 0x000fe200078010ff */
[----:B------:R-:W-:Y:S01]  /*2560*/  IMAD R15, R17, 0x100, R14 ;  /* 0x00000100110f7824 */ /* 0x000fe200078e020e */
[----:B------:R-:W-:Y:S01]  /*2570*/  LOP3.LUT R14, RZ, R4, RZ, 0x33, !PT ;  /* 0x00000004ff0e7212 */ /* 0x000fe200078e33ff */
[----:B-1----:R-:W-:Y:S01]  /*2580*/  IMAD.U32 R24, RZ, RZ, UR29 ;  /* 0x0000001dff187e24 */ /* 0x002fe2000f8e00ff */
[----:B------:R-:W-:Y:S01]  /*2590*/  LOP3.LUT R17, R18, 0xffff, RZ, 0xc0, !PT ;  /* 0x0000ffff12117812 */ /* 0x000fe200078ec0ff */
[----:B------:R-:W-:Y:S01]  /*25a0*/  IMAD.U32 R18, R34, 0x10000, RZ ;  /* 0x0001000022127824 */ /* 0x000fe200078e00ff */
[----:B------:R-:W-:Y:S01]  /*25b0*/  LOP3.LUT R32, R32, 0xffff, RZ, 0xc0, !PT ;  /* 0x0000ffff20207812 */ /* 0x000fe200078ec0ff */
[----:B------:R-:W-:Y:S01]  /*25c0*/  VIADD R27, R26, 0x20 ;  /* 0x000000201a1b7836 */ /* 0x000fe20000000000 */
[----:B------:R-:W-:Y:S01]  /*25d0*/  LEA.HI.X R23, R45, R23, R24, 0x2, P0 ;  /* 0x000000172d177211 */ /* 0x000fe200000f1418 */
[----:B------:R-:W-:Y:S01]  /*25e0*/  IMAD.U32 R31, R31, 0x10000, RZ ;  /* 0x000100001f1f7824 */ /* 0x000fe200078e00ff */
[----:B------:R-:W-:Y:S01]  /*25f0*/  LOP3.LUT R18, R17, 0xff0000, R18, 0xf8, !PT ;  /* 0x00ff000011127812 */ /* 0x000fe200078ef812 */
[----:B------:R-:W-:Y:S01]  /*2600*/  IMAD.IADD R17, R14, 0x1, R5 ;  /* 0x000000010e117824 */ /* 0x000fe200078e0205 */
[----:B------:R-:W-:Y:S01]  /*2610*/  LOP3.LUT R25, R5, 0x1f, RZ, 0xc0, !PT ;  /* 0x0000001f05197812 */ /* 0x000fe200078ec0ff */
[----:B------:R-:W-:Y:S01]  /*2620*/  IMAD.SHL.U32 R32, R32, 0x1000000, RZ ;  /* 0x0100000020207824 */ /* 0x000fe200078e00ff */
[----:B------:R-:W-:Y:S01]  /*2630*/  LOP3.LUT R34, R31, 0xff0000, RZ, 0xc0, !PT ;  /* 0x00ff00001f227812 */ /* 0x000fe200078ec0ff */
[----:B------:R-:W-:Y:S01]  /*2640*/  IMAD.SHL.U32 R17, R17, 0x4, RZ ;  /* 0x0000000411117824 */ /* 0x000fe200078e00ff */
[----:B------:R-:W-:Y:S01]  /*2650*/  ISETP.GE.U32.AND P0, PT, R16, UR7, PT ;  /* 0x0000000710007c0c */ /* 0x000fe2000bf06070 */
[----:B------:R-:W-:Y:S01]  /*2660*/  IMAD.U32 R31, R12, 0x10000, RZ ;  /* 0x000100000c1f7824 */ /* 0x000fe200078e00ff */
[----:B------:R-:W-:Y:S01]  /*2670*/  LOP3.LUT R15, R34, 0xffff, R15, 0xf8, !PT ;  /* 0x0000ffff220f7812 */ /* 0x000fe200078ef80f */
[----:B------:R-:W-:Y:S01]  /*2680*/  IMAD.IADD R36, R5, 0x1, -R36 ;  /* 0x0000000105247824 */ /* 0x000fe200078e0a24 */
[----:B------:R-:W-:Y:S01]  /*2690*/  LOP3.LUT R17, R17, 0x7c, RZ, 0xc0, !PT ;  /* 0x0000007c11117812 */ /* 0x000fe200078ec0ff */
[----:B------:R-:W-:Y:S01]  /*26a0*/  IMAD.IADD R16, R5, 0x1, -R16 ;  /* 0x0000000105107824 */ /* 0x000fe200078e0a10 */
[----:B------:R-:W-:Y:S01]  /*26b0*/  FMNMX3 R29, |R19|, R29, |R28|, !PT ;  /* 0x0000001d131d7276 */ /* 0x000fe2000780061c */
[----:B------:R-:W-:Y:S01]  /*26c0*/  IMAD.U32 R28, R8, 0x10000, RZ ;  /* 0x00010000081c7824 */ /* 0x000fe200078e00ff */
[C---:B------:R-:W-:Y:S01]  /*26d0*/  PRMT R19, R9.reuse, 0x7632, R19 ;  /* 0x0000763209137816 */ /* 0x040fe20000000013 */
[----:B------:R-:W-:Y:S01]  /*26e0*/  IMAD.U32 R9, R9, 0x10000, RZ ;  /* 0x0001000009097824 */ /* 0x000fe200078e00ff */
[----:B------:R-:W-:Y:S01]  /*26f0*/  ISETP.GE.U32.OR P0, PT, R21, UR14, P0 ;  /* 0x0000000e15007c0c */ /* 0x000fe20008706470 */
[----:B------:R-:W-:Y:S01]  /*2700*/  IMAD.SHL.U32 R21, R2, 0x4, RZ ;  /* 0x0000000402157824 */ /* 0x000fe200078e00ff */
[----:B------:R-:W-:Y:S01]  /*2710*/  LOP3.LUT R32, R15, R32, RZ, 0xfc, !PT ;  /* 0x000000200f207212 */ /* 0x000fe200078efcff */
[----:B------:R-:W-:Y:S01]  /*2720*/  IMAD.SHL.U32 R36, R36, 0x4, RZ ;  /* 0x0000000424247824 */ /* 0x000fe200078e00ff */
[----:B------:R-:W-:Y:S01]  /*2730*/  LEA R24, R44, R27, 0x18 ;  /* 0x0000001b2c187211 */ /* 0x000fe200078ec0ff */
[----:B------:R-:W-:Y:S01]  /*2740*/  IMAD.SHL.U32 R16, R16, 0x4, RZ ;  /* 0x0000000410107824 */ /* 0x000fe200078e00ff */
[----:B------:R-:W-:Y:S01]  /*2750*/  LOP3.LUT R21, R21, 0x7c, RZ, 0xc0, !PT ;  /* 0x0000007c15157812 */ /* 0x000fe200078ec0ff */
[----:B------:R-:W-:Y:S01]  /*2760*/  BSSY.RECONVERGENT B0, `(.L_x_26887) ;  /* 0x00000ad000007945 */ /* 0x000fe20003800200 */
[----:B------:R-:W-:Y:S01]  /*2770*/  FSET.BF.GT.AND R9, R9, RZ, PT ;  /* 0x000000ff0909720a */ /* 0x000fe20003804000 */
[----:B------:R-:W-:Y:S01]  /*2780*/  IMAD R26, R25, 0x84, R24 ;  /* 0x00000084191a7824 */ /* 0x000fe200078e0218 */
[----:B------:R-:W-:-:S02]  /*2790*/  FSET.BF.GT.AND R31, R31, RZ, PT ;  /* 0x000000ff1f1f720a */ /* 0x000fc40003804000 */
[----:B------:R-:W-:Y:S01]  /*27a0*/  LOP3.LUT R33, R33, 0xffff, RZ, 0xc0, !PT ;  /* 0x0000ffff21217812 */ /* 0x000fe200078ec0ff */
[--C-:B------:R-:W-:Y:S01]  /*27b0*/  IMAD.IADD R15, R26, 0x1, R17.reuse ;  /* 0x000000011a0f7824 */ /* 0x100fe200078e0211 */
[----:B------:R-:W-:Y:S01]  /*27c0*/  PRMT R17, R8, 0x7632, R17 ;  /* 0x0000763208117816 */ /* 0x000fe20000000011 */
[----:B------:R-:W-:Y:S02]  /*27d0*/  IMAD.U32 R8, R19, 0x10000, RZ ;  /* 0x0001000013087824 */ /* 0x000fe400078e00ff */
[----:B------:R-:W-:Y:S01]  /*27e0*/  FMUL R28, R28, R9 ;  /* 0x000000091c1c7220 */ /* 0x000fe20000400000 */
[----:B------:R-:W-:Y:S02]  /*27f0*/  IMAD.IADD R27, R26, 0x1, R21 ;  /* 0x000000011a1b7824 */ /* 0x000fe400078e0215 */
[----:B------:R-:W-:Y:S01]  /*2800*/  IMAD.U32 R17, R17, 0x10000, RZ ;  /* 0x0001000011117824 */ /* 0x000fe200078e00ff */
[----:B------:R-:W-:Y:S01]  /*2810*/  FSET.BF.GT.AND R8, R8, RZ, PT ;  /* 0x000000ff0808720a */ /* 0x000fe20003804000 */
[----:B------:R-:W-:Y:S01]  /*2820*/  IMAD.U32 R21, R11, 0x10000, RZ ;  /* 0x000100000b157824 */ /* 0x000fe200078e00ff */
[----:B------:R-:W-:Y:S01]  /*2830*/  STS [R27], R42 ;  /* 0x0000002a1b007388 */ /* 0x000fe20000000800 */
[----:B------:R-:W-:-:S02]  /*2840*/  IMAD.U32 R19, R10, 0x10000, RZ ;  /* 0x000100000a137824 */ /* 0x000fc400078e00ff */
[----:B------:R-:W-:Y:S01]  /*2850*/  FMUL R17, R17, R8 ;  /* 0x0000000811117220 */ /* 0x000fe20000400000 */
[----:B------:R-:W-:Y:S01]  /*2860*/  PRMT R8, R11, 0x7632, R8 ;  /* 0x000076320b087816 */ /* 0x000fe20000000008 */
[----:B------:R0:W-:Y:S01]  /*2870*/  STS [R15], R32 ;  /* 0x000000200f007388 */ /* 0x0001e20000000800 */
[----:B------:R-:W-:Y:S01]  /*2880*/  FSET.BF.GT.AND R34, R21, RZ, PT ;  /* 0x000000ff1522720a */ /* 0x000fe20003804000 */
[----:B------:R-:W-:Y:S02]  /*2890*/  IMAD.SHL.U32 R33, R33, 0x1000000, RZ ;  /* 0x0100000021217824 */ /* 0x000fe400078e00ff */
[----:B------:R-:W-:Y:S02]  /*28a0*/  IMAD.U32 R9, R8, 0x10000, RZ ;  /* 0x0001000008097824 */ /* 0x000fe400078e00ff */
[----:B------:R-:W-:Y:S01]  /*28b0*/  FMUL R11, R19, R34 ;  /* 0x00000022130b7220 */ /* 0x000fe20000400000 */
[----:B------:R-:W-:Y:S01]  /*28c0*/  IMAD.U32 R19, R7, 0x10000, RZ ;  /* 0x0001000007137824 */ /* 0x000fe200078e00ff */
[----:B------:R-:W-:Y:S01]  /*28d0*/  PRMT R7, R10, 0x7632, R7 ;  /* 0x000076320a077816 */ /* 0x000fe20000000007 */
[----:B------:R-:W-:Y:S01]  /*28e0*/  IMAD.U32 R10, R13, 0x10000, RZ ;  /* 0x000100000d0a7824 */ /* 0x000fe200078e00ff */
[----:B------:R-:W-:Y:S01]  /*28f0*/  FSET.BF.GT.AND R21, R9, RZ, PT ;  /* 0x000000ff0915720a */ /* 0x000fe20003804000 */
[----:B------:R-:W-:Y:S01]  /*2900*/  IMAD.U32 R9, R6, 0x10000, RZ ;  /* 0x0001000006097824 */ /* 0x000fe200078e00ff */
[----:B------:R-:W-:Y:S01]  /*2910*/  PRMT R6, R12, 0x7632, R6 ;  /* 0x000076320c067816 */ /* 0x000fe20000000006 */
[----:B------:R-:W-:Y:S01]  /*2920*/  IMAD.U32 R8, R7, 0x10000, RZ ;  /* 0x0001000007087824 */ /* 0x000fe200078e00ff */
[----:B0-----:R-:W-:Y:S01]  /*2930*/  FSET.BF.GT.AND R32, R19, RZ, PT ;  /* 0x000000ff1320720a */ /* 0x001fe20003804000 */
[----:B------:R-:W-:Y:S01]  /*2940*/  FMUL R10, R10, R31 ;  /* 0x0000001f0a0a7220 */ /* 0x000fe20000400000 */
[----:B------:R-:W-:Y:S01]  /*2950*/  PRMT R19, R7, 0x7632, R19 ;  /* 0x0000763207137816 */ /* 0x000fe20000000013 */
[C---:B------:R-:W-:Y:S01]  /*2960*/  IMAD.U32 R7, R6.reuse, 0x10000, RZ ;  /* 0x0001000006077824 */ /* 0x040fe200078e00ff */
[----:B------:R-:W-:Y:S01]  /*2970*/  PRMT R13, R13, 0x7632, R13 ;  /* 0x000076320d0d7816 */ /* 0x000fe2000000000d */
[----:B------:R-:W-:Y:S01]  /*2980*/  FMUL R12, R9, R32 ;  /* 0x00000020090c7220 */ /* 0x000fe20000400000 */
[----:B------:R-:W-:Y:S01]  /*2990*/  PRMT R9, R6, 0x7632, R9 ;  /* 0x0000763206097816 */ /* 0x000fe20000000009 */
[----:B------:R-:W-:Y:S01]  /*29a0*/  IMAD.U32 R6, R19, 0x10000, RZ ;  /* 0x0001000013067824 */ /* 0x000fe200078e00ff */
[----:B------:R-:W-:Y:S01]  /*29b0*/  FSET.BF.GT.AND R34, R7, RZ, PT ;  /* 0x000000ff0722720a */ /* 0x000fe20003804000 */
[----:B------:R-:W-:-:S02]  /*29c0*/  IMAD.U32 R19, R13, 0x10000, RZ ;  /* 0x000100000d137824 */ /* 0x000fc400078e00ff */
[----:B------:R-:W-:Y:S01]  /*29d0*/  FMUL R7, R12, UR30 ;  /* 0x0000001e0c077c20 */ /* 0x000fe20008400000 */
[----:B------:R-:W-:Y:S01]  /*29e0*/  IMAD.U32 R13, R9, 0x10000, RZ ;  /* 0x00010000090d7824 */ /* 0x000fe200078e00ff */
[----:B------:R-:W-:Y:S01]  /*29f0*/  FSET.BF.GT.AND R32, R6, RZ, PT ;  /* 0x000000ff0620720a */ /* 0x000fe20003804000 */
[----:B------:R-:W-:Y:S01]  /*2a00*/  FMUL R9, R11, UR30 ;  /* 0x0000001e0b097c20 */ /* 0x000fe20008400000 */
[----:B------:R-:W-:Y:S01]  /*2a10*/  FMUL R8, R8, R21 ;  /* 0x0000001508087220 */ /* 0x000fe20000400000 */
[----:B------:R-:W-:Y:S01]  /*2a20*/  F2FP.SATFINITE.E4M3.F32.PACK_AB_MERGE_C R6, RZ, R7, RZ ;  /* 0x00000007ff06723e */ /* 0x000fe200048070ff */
[----:B------:R-:W-:Y:S01]  /*2a30*/  FMUL R7, R28, UR30 ;  /* 0x0000001e1c077c20 */ /* 0x000fe20008400000 */
[----:B------:R-:W-:Y:S01]  /*2a40*/  FMUL R13, R13, R32 ;  /* 0x000000200d0d7220 */ /* 0x000fe20000400000 */
[----:B------:R-:W-:Y:S01]  /*2a50*/  F2FP.SATFINITE.E4M3.F32.PACK_AB_MERGE_C R9, RZ, R9, RZ ;  /* 0x00000009ff09723e */ /* 0x000fe200048070ff */
[----:B------:R-:W-:Y:S01]  /*2a60*/  FMUL R21, R10, UR30 ;  /* 0x0000001e0a157c20 */ /* 0x000fe20008400000 */
[----:B------:R-:W-:Y:S01]  /*2a70*/  LOP3.LUT R32, R6, 0xff, RZ, 0xc0, !PT ;  /* 0x000000ff06207812 */ /* 0x000fe200078ec0ff */
[----:B------:R-:W-:Y:S01]  /*2a80*/  FMUL R19, R19, R34 ;  /* 0x0000002213137220 */ /* 0x000fe20000400000 */
[----:B------:R-:W-:Y:S01]  /*2a90*/  F2FP.SATFINITE.E4M3.F32.PACK_AB_MERGE_C R7, RZ, R7, RZ ;  /* 0x00000007ff07723e */ /* 0x000fe200048070ff */
[----:B------:R-:W-:Y:S01]  /*2aa0*/  IMAD.U32 R31, R9, 0x10000, RZ ;  /* 0x00010000091f7824 */ /* 0x000fe200078e00ff */
[----:B------:R-:W-:Y:S01]  /*2ab0*/  FMNMX3 R29, |R12|, R29, |R13|, !PT ;  /* 0x0000001d0c1d7276 */ /* 0x000fe2000780060d */
[----:B------:R-:W-:Y:S01]  /*2ac0*/  FMUL R13, R13, UR30 ;  /* 0x0000001e0d0d7c20 */ /* 0x000fe20008400000 */
[----:B------:R-:W-:Y:S01]  /*2ad0*/  F2FP.SATFINITE.E4M3.F32.PACK_AB_MERGE_C R12, RZ, R21, RZ ;  /* 0x00000015ff0c723e */ /* 0x000fe200048070ff */
[----:B------:R-:W-:Y:S01]  /*2ae0*/  IMAD R32, R7, 0x100, R32 ;  /* 0x0000010007207824 */ /* 0x000fe200078e0220 */
[----:B------:R-:W-:Y:S01]  /*2af0*/  FMNMX3 R28, |R28|, R29, |R17|, !PT ;  /* 0x0000001d1c1c7276 */ /* 0x000fe20007800611 */
[----:B------:R-:W-:Y:S01]  /*2b00*/  FMUL R17, R17, UR30 ;  /* 0x0000001e11117c20 */ /* 0x000fe20008400000 */
[----:B------:R-:W-:-:S02]  /*2b10*/  LOP3.LUT R31, R31, 0xff0000, RZ, 0xc0, !PT ;  /* 0x00ff00001f1f7812 */ /* 0x000fc400078ec0ff */
[----:B------:R-:W-:Y:S02]  /*2b20*/  LOP3.LUT R29, R12, 0xffff, RZ, 0xc0, !PT ;  /* 0x0000ffff0c1d7812 */ /* 0x000fe400078ec0ff */
[----:B------:R-:W-:Y:S02]  /*2b30*/  LOP3.LUT R21, R31, 0xffff, R32, 0xf8, !PT ;  /* 0x0000ffff1f157812 */ /* 0x000fe400078ef820 */
[----:B------:R-:W-:Y:S01]  /*2b40*/  F2FP.SATFINITE.E4M3.F32.PACK_AB_MERGE_C R17, RZ, R17, RZ ;  /* 0x00000011ff11723e */ /* 0x000fe200048070ff */
[----:B------:R-:W-:Y:S01]  /*2b50*/  IMAD.SHL.U32 R32, R29, 0x1000000, RZ ;  /* 0x010000001d207824 */ /* 0x000fe200078e00ff */
[----:B------:R-:W-:Y:S02]  /*2b60*/  FMNMX3 R28, |R11|, R28, |R8|, !PT ;  /* 0x0000001c0b1c7276 */ /* 0x000fe40007800608 */
[----:B------:R-:W-:Y:S02]  /*2b70*/  F2FP.SATFINITE.E4M3.F32.PACK_AB_MERGE_C R11, RZ, R13, RZ ;  /* 0x0000000dff0b723e */ /* 0x000fe400048070ff */
[----:B------:R-:W-:-:S02]  /*2b80*/  LOP3.LUT R32, R21, R32, RZ, 0xfc, !PT ;  /* 0x0000002015207212 */ /* 0x000fc400078efcff */
[----:B------:R-:W-:Y:S02]  /*2b90*/  LOP3.LUT R13, R36, 0x7c, RZ, 0xc0, !PT ;  /* 0x0000007c240d7812 */ /* 0x000fe400078ec0ff */
[----:B------:R-:W-:Y:S02]  /*2ba0*/  @!P1 PRMT R29, R17, 0x7604, R7 ;  /* 0x00007604111d9816 */ /* 0x000fe40000000007 */
[C---:B------:R-:W-:Y:S01]  /*2bb0*/  LOP3.LUT R34, R11.reuse, 0xff, RZ, 0xc0, !PT ;  /* 0x000000ff0b227812 */ /* 0x040fe200078ec0ff */
[----:B------:R-:W-:Y:S01]  /*2bc0*/  IMAD.IADD R13, R26, 0x1, R13 ;  /* 0x000000011a0d7824 */ /* 0x000fe200078e020d */
[----:B------:R-:W-:Y:S02]  /*2bd0*/  @!P1 PRMT R11, R11, 0x7604, R6 ;  /* 0x000076040b0b9816 */ /* 0x000fe40000000006 */
[----:B------:R-:W-:Y:S01]  /*2be0*/  FMNMX3 R10, |R10|, R28, |R19|, !PT ;  /* 0x0000001c0a0a7276 */ /* 0x000fe20007800613 */
[----:B------:R-:W-:Y:S01]  /*2bf0*/  IMAD R34, R17, 0x100, R34 ;  /* 0x0000010011227824 */ /* 0x000fe200078e0222 */
[----:B------:R-:W-:Y:S01]  /*2c00*/  LOP3.LUT R18, R18, R33, RZ, 0xfc, !PT ;  /* 0x0000002112127212 */ /* 0x000fe200078efcff */
[----:B------:R0:W-:Y:S01]  /*2c10*/  STS [R13], R32 ;  /* 0x000000200d007388 */ /* 0x0001e20000000800 */
[C---:B--2---:R-:W-:Y:S01]  /*2c20*/  PRMT R7, R35.reuse, 0x7632, R7 ;  /* 0x0000763223077816 */ /* 0x044fe20000000007 */
[----:B------:R-:W-:Y:S01]  /*2c30*/  IMAD.U32 R36, R35, 0x10000, RZ ;  /* 0x0001000023247824 */ /* 0x000fe200078e00ff */
[----:B---3--:R-:W-:-:S03]  /*2c40*/  PRMT R21, R37, 0x7632, R21 ;  /* 0x0000763225157816 */ /* 0x008fc60000000015 */
[----:B------:R-:W-:Y:S02]  /*2c50*/  IMAD.U32 R7, R7, 0x10000, RZ ;  /* 0x0001000007077824 */ /* 0x000fe400078e00ff */
[----:B------:R-:W-:Y:S02]  /*2c60*/  IMAD.U32 R37, R37, 0x10000, RZ ;  /* 0x0001000025257824 */ /* 0x000fe400078e00ff */
[----:B------:R-:W-:-:S03]  /*2c70*/  IMAD.U32 R21, R21, 0x10000, RZ ;  /* 0x0001000015157824 */ /* 0x000fc600078e00ff */
[----:B------:R-:W-:Y:S02]  /*2c80*/  FSET.BF.GT.AND R37, R37, RZ, PT ;  /* 0x000000ff2525720a */ /* 0x000fe40003804000 */
[----:B------:R-:W-:Y:S01]  /*2c90*/  FSET.BF.GT.AND R28, R21, RZ, PT ;  /* 0x000000ff151c720a */ /* 0x000fe20003804000 */
[----:B------:R-:W-:Y:S02]  /*2ca0*/  IMAD.X R21, RZ, RZ, R30, P2 ;  /* 0x000000ffff157224 */ /* 0x000fe400010e061e */
[----:B------:R-:W-:Y:S02]  /*2cb0*/  FMUL R36, R36, R37 ;  /* 0x0000002524247220 */ /* 0x000fe40000400000 */
[----:B------:R-:W-:Y:S01]  /*2cc0*/  FMUL R35, R7, R28 ;  /* 0x0000001c07237220 */ /* 0x000fe20000400000 */
[C---:B----4-:R-:W-:Y:S01]  /*2cd0*/  IMAD.U32 R17, R40.reuse, 0x10000, RZ ;  /* 0x0001000028117824 */ /* 0x050fe200078e00ff */
[----:B------:R-:W-:-:S05]  /*2ce0*/  PRMT R40, R40, 0x7632, R40 ;  /* 0x0000763228287816 */ /* 0x000fca0000000028 */
[----:B------:R-:W-:Y:S02]  /*2cf0*/  IMAD.U32 R28, R40, 0x10000, RZ ;  /* 0x00010000281c7824 */ /* 0x000fe400078e00ff */
[C---:B-----5:R-:W-:Y:S01]  /*2d00*/  IMAD.U32 R31, R43.reuse, 0x10000, RZ ;  /* 0x000100002b1f7824 */ /* 0x060fe200078e00ff */
[----:B------:R-:W-:-:S04]  /*2d10*/  PRMT R43, R43, 0x7632, R43 ;  /* 0x000076322b2b7816 */ /* 0x000fc8000000002b */
[----:B0-----:R-:W-:Y:S01]  /*2d20*/  FSET.BF.GT.AND R32, R31, RZ, PT ;  /* 0x000000ff1f20720a */ /* 0x001fe20003804000 */
[----:B------:R-:W-:-:S04]  /*2d30*/  IMAD.U32 R43, R43, 0x10000, RZ ;  /* 0x000100002b2b7824 */ /* 0x000fc800078e00ff */
[----:B------:R-:W-:Y:S01]  /*2d40*/  FMUL R17, R17, R32 ;  /* 0x0000002011117220 */ /* 0x000fe20000400000 */
[----:B------:R-:W-:Y:S01]  /*2d50*/  FSET.BF.GT.AND R43, R43, RZ, PT ;  /* 0x000000ff2b2b720a */ /* 0x000fe20003804000 */
[C---:B------:R-:W-:Y:S01]  /*2d60*/  IMAD.U32 R33, R41.reuse, 0x10000, RZ ;  /* 0x0001000029217824 */ /* 0x040fe200078e00ff */
[----:B------:R-:W-:-:S03]  /*2d70*/  PRMT R41, R41, 0x7632, R41 ;  /* 0x0000763229297816 */ /* 0x000fc60000000029 */
[----:B------:R-:W-:Y:S01]  /*2d80*/  FMUL R28, R28, R43 ;  /* 0x0000002b1c1c7220 */ /* 0x000fe20000400000 */
[C---:B------:R-:W-:Y:S01]  /*2d90*/  IMAD.U32 R6, R39.reuse, 0x10000, RZ ;  /* 0x0001000027067824 */ /* 0x040fe200078e00ff */
[----:B------:R-:W-:Y:S01]  /*2da0*/  PRMT R39, R39, 0x7632, R39 ;  /* 0x0000763227277816 */ /* 0x000fe20000000027 */
[----:B------:R-:W-:-:S03]  /*2db0*/  IMAD.U32 R41, R41, 0x10000, RZ ;  /* 0x0001000029297824 */ /* 0x000fc600078e00ff */
[----:B------:R-:W-:Y:S01]  /*2dc0*/  FSET.BF.GT.AND R6, R6, RZ, PT ;  /* 0x000000ff0606720a */ /* 0x000fe20003804000 */
[----:B------:R-:W-:-:S04]  /*2dd0*/  IMAD.U32 R39, R39, 0x10000, RZ ;  /* 0x0001000027277824 */ /* 0x000fc800078e00ff */
[----:B------:R-:W-:Y:S01]  /*2de0*/  FMUL R33, R33, R6 ;  /* 0x0000000621217220 */ /* 0x000fe20000400000 */
[----:B------:R-:W-:Y:S01]  /*2df0*/  FSET.BF.GT.AND R30, R39, RZ, PT ;  /* 0x000000ff271e720a */ /* 0x000fe20003804000 */
[----:B------:R-:W-:Y:S01]  /*2e00*/  FMUL R39, R36, UR30 ;  /* 0x0000001e24277c20 */ /* 0x000fe20008400000 */
[----:B------:R-:W-:Y:S01]  /*2e10*/  @!P1 LEA R6, P2, R20, UR18, 0x1 ;  /* 0x0000001214069c11 */ /* 0x000fe2000f8408ff */
[----:B------:R-:W-:Y:S02]  /*2e20*/  FMUL R37, R33, UR30 ;  /* 0x0000001e21257c20 */ /* 0x000fe40008400000 */
[----:B------:R-:W-:Y:S01]  /*2e30*/  FMUL R41, R41, R30 ;  /* 0x0000001e29297220 */ /* 0x000fe20000400000 */
[----:B------:R-:W-:Y:S02]  /*2e40*/  F2FP.SATFINITE.E4M3.F32.PACK_AB_MERGE_C R39, RZ, R39, RZ ;  /* 0x00000027ff27723e */ /* 0x000fe400048070ff */
[----:B------:R-:W-:-:S04]  /*2e50*/  F2FP.SATFINITE.E4M3.F32.PACK_AB_MERGE_C R37, RZ, R37, RZ ;  /* 0x00000025ff25723e */ /* 0x000fc800048070ff */
[----:B------:R-:W-:-:S05]  /*2e60*/  LOP3.LUT R40, R37, 0xff, RZ, 0xc0, !PT ;  /* 0x000000ff25287812 */ /* 0x000fca00078ec0ff */
[----:B------:R-:W-:Y:S01]  /*2e70*/  IMAD R43, R39, 0x100, R40 ;  /* 0x00000100272b7824 */ /* 0x000fe200078e0228 */
[----:B------:R-:W-:Y:S02]  /*2e80*/  FMNMX3 R40, |R33|, R10, |R41|, !PT ;  /* 0x0000000a21287276 */ /* 0x000fe40007800629 */
[----:B------:R-:W-:Y:S02]  /*2e90*/  LOP3.LUT R33, R16, 0x7c, RZ, 0xc0, !PT ;  /* 0x0000007c10217812 */ /* 0x000fe400078ec0ff */
[----:B------:R-:W-:Y:S01]  /*2ea0*/  FMNMX3 R16, |R36|, R40, |R35|, !PT ;  /* 0x0000002824107276 */ /* 0x000fe20007800623 */
[----:B------:R-:W-:Y:S01]  /*2eb0*/  FMUL R36, R8, UR30 ;  /* 0x0000001e08247c20 */ /* 0x000fe20008400000 */
[----:B------:R-:W-:Y:S01]  /*2ec0*/  FMUL R8, R41, UR30 ;  /* 0x0000001e29087c20 */ /* 0x000fe20008400000 */
[----:B------:R-:W-:Y:S02]  /*2ed0*/  IMAD.IADD R33, R26, 0x1, R33 ;  /* 0x000000011a217824 */ /* 0x000fe400078e0221 */
[----:B------:R-:W-:Y:S01]  /*2ee0*/  FMUL R40, R35, UR30 ;  /* 0x0000001e23287c20 */ /* 0x000fe20008400000 */
[----:B------:R-:W-:Y:S01]  /*2ef0*/  IMAD.U32 R31, R0, 0x10000, RZ ;  /* 0x00010000001f7824 */ /* 0x000fe200078e00ff */
[----:B------:R-:W-:-:S02]  /*2f00*/  F2FP.SATFINITE.E4M3.F32.PACK_AB_MERGE_C R36, RZ, R36, RZ ;  /* 0x00000024ff24723e */ /* 0x000fc400048070ff */
[----:B------:R-:W-:Y:S02]  /*2f10*/  F2FP.SATFINITE.E4M3.F32.PACK_AB_MERGE_C R8, RZ, R8, RZ ;  /* 0x00000008ff08723e */ /* 0x000fe400048070ff */
[----:B------:R-:W-:Y:S01]  /*2f20*/  F2FP.SATFINITE.E4M3.F32.PACK_AB_MERGE_C R40, RZ, R40, RZ ;  /* 0x00000028ff28723e */ /* 0x000fe200048070ff */
[----:B------:R-:W-:Y:S01]  /*2f30*/  IMAD.U32 R7, R3, 0x10000, RZ ;  /* 0x0001000003077824 */ /* 0x000fe200078e00ff */
[C---:B------:R-:W-:Y:S02]  /*2f40*/  @!P0 PRMT R35, R8.reuse, 0x7604, R37 ;  /* 0x0000760408238816 */ /* 0x040fe40000000025 */
[----:B------:R-:W-:Y:S02]  /*2f50*/  LOP3.LUT R8, R8, 0xff, RZ, 0xc0, !PT ;  /* 0x000000ff08087812 */ /* 0x000fe400078ec0ff */
[----:B------:R-:W-:Y:S02]  /*2f60*/  FSET.BF.GT.AND R32, R7, RZ, PT ;  /* 0x000000ff0720720a */ /* 0x000fe40003804000 */
[----:B------:R-:W-:-:S02]  /*2f70*/  @!P1 LEA.HI.X R7, R20, UR16, R21, 0x1, P2 ;  /* 0x0000001014079c11 */ /* 0x000fc400090f0c15 */
[----:B------:R-:W-:Y:S01]  /*2f80*/  PRMT R0, R3, 0x7632, R0 ;  /* 0x0000763203007816 */ /* 0x000fe20000000000 */
[----:B------:R-:W-:Y:S01]  /*2f90*/  FMUL R30, R31, R32 ;  /* 0x000000201f1e7220 */ /* 0x000fe20000400000 */
[----:B------:R-:W-:Y:S01]  /*2fa0*/  FMUL R32, R17, UR30 ;  /* 0x0000001e11207c20 */ /* 0x000fe20008400000 */
[----:B------:R0:W-:Y:S01]  /*2fb0*/  @!P1 STG.E.U16 desc[UR22][R6.64], R11 ;  /* 0x0000000b06009986 */ /* 0x0001e2000c101516 */
[----:B------:R-:W-:Y:S01]  /*2fc0*/  LOP3.LUT R41, R34, 0xffff, RZ, 0xc0, !PT ;  /* 0x0000ffff22297812 */ /* 0x000fe200078ec0ff */
[----:B------:R-:W-:Y:S01]  /*2fd0*/  FMUL R31, R30, UR30 ;  /* 0x0000001e1e1f7c20 */ /* 0x000fe20008400000 */
[C-C-:B------:R-:W-:Y:S01]  /*2fe0*/  @!P0 PRMT R37, R40.reuse, 0x7604, R39.reuse ;  /* 0x0000760428258816 */ /* 0x140fe20000000027 */
[----:B------:R-:W-:Y:S01]  /*2ff0*/  IMAD R3, R40, 0x100, R8 ;  /* 0x0000010028037824 */ /* 0x000fe200078e0208 */
[----:B------:R-:W-:Y:S01]  /*3000*/  F2FP.SATFINITE.E4M3.F32.PACK_AB_MERGE_C R32, RZ, R32, RZ ;  /* 0x00000020ff20723e */ /* 0x000fe200048070ff */
[----:B------:R-:W-:Y:S01]  /*3010*/  IMAD.U32 R34, R36, 0x10000, RZ ;  /* 0x0001000024227824 */ /* 0x000fe200078e00ff */
[----:B------:R-:W-:Y:S01]  /*3020*/  F2FP.SATFINITE.E4M3.F32.PACK_AB_MERGE_C R31, RZ, R31, RZ ;  /* 0x0000001fff1f723e */ /* 0x000fe200048070ff */
[C---:B------:R-:W-:Y:S01]  /*3030*/  IMAD.U32 R40, R0.reuse, 0x10000, RZ ;  /* 0x0001000000287824 */ /* 0x040fe200078e00ff */
[----:B------:R-:W-:Y:S01]  /*3040*/  PRMT R39, R0, 0x7632, R39 ;  /* 0x0000763200277816 */ /* 0x000fe20000000027 */
[----:B------:R-:W-:Y:S01]  /*3050*/  IMAD.U32 R42, R32, 0x10000, RZ ;  /* 0x00010000202a7824 */ /* 0x000fe200078e00ff */
[----:B------:R-:W-:Y:S01]  /*3060*/  LOP3.LUT R10, R31, 0xffff, RZ, 0xc0, !PT ;  /* 0x0000ffff1f0a7812 */ /* 0x000fe200078ec0ff */
[----:B------:R-:W-:Y:S01]  /*3070*/  FMUL R0, R19, UR30 ;  /* 0x0000001e13007c20 */ /* 0x000fe20008400000 */
[----:B0-----:R-:W-:Y:S01]  /*3080*/  @!P1 IADD3 R6, P2, PT, R20, UR28, RZ ;  /* 0x0000001c14069c10 */ /* 0x001fe2000ff5e0ff */
[----:B------:R-:W-:Y:S01]  /*3090*/  IMAD.U32 R19, R39, 0x10000, RZ ;  /* 0x0001000027137824 */ /* 0x000fe200078e00ff */
[----:B------:R-:W-:Y:S01]  /*30a0*/  LOP3.LUT R42, R42, 0xff0000, RZ, 0xc0, !PT ;  /* 0x00ff00002a2a7812 */ /* 0x000fe200078ec0ff */
[----:B------:R-:W-:Y:S01]  /*30b0*/  IMAD.SHL.U32 R10, R10, 0x1000000, RZ ;  /* 0x010000000a0a7824 */ /* 0x000fe200078e00ff */
[----:B------:R-:W-:-:S02]  /*30c0*/  LOP3.LUT R34, R41, 0xff0000, R34, 0xf8, !PT ;  /* 0x00ff000029227812 */ /* 0x000fc400078ef822 */
[----:B------:R-:W-:Y:S02]  /*30d0*/  LOP3.LUT R7, R42, 0xffff, R43, 0xf8, !PT ;  /* 0x0000ffff2a077812 */ /* 0x000fe400078ef82b */
[----:B------:R-:W-:Y:S02]  /*30e0*/  @!P0 LEA R8, P3, R22, UR18, 0x1 ;  /* 0x0000001216088c11 */ /* 0x000fe4000f8608ff */
[----:B------:R-:W-:Y:S02]  /*30f0*/  LOP3.LUT R42, R7, R10, RZ, 0xfc, !PT ;  /* 0x0000000a072a7212 */ /* 0x000fe400078efcff */
[----:B------:R-:W-:Y:S02]  /*3100*/  @!P1 IADD3.X R7, PT, PT, R21, UR29, RZ, P2, !PT ;  /* 0x0000001d15079c10 */ /* 0x000fe400097fe4ff */
[----:B------:R-:W-:Y:S01]  /*3110*/  @!P1 LEA R10, P2, R6, UR18, 0x1 ;  /* 0x00000012060a9c11 */ /* 0x000fe2000f8408ff */
[----:B------:R0:W-:Y:S01]  /*3120*/  STS [R33], R42 ;  /* 0x0000002a21007388 */ /* 0x0001e20000000800 */
[----:B------:R-:W-:-:S02]  /*3130*/  FSET.BF.GT.AND R40, R40, RZ, PT ;  /* 0x000000ff2828720a */ /* 0x000fc40003804000 */
[----:B------:R-:W-:Y:S02]  /*3140*/  @!P1 LEA.HI.X R11, R6, UR16, R7, 0x1, P2 ;  /* 0x00000010060b9c11 */ /* 0x000fe400090f0c07 */
[----:B------:R-:W-:-:S03]  /*3150*/  @!P0 IADD3 R7, P2, PT, R22, UR28, RZ ;  /* 0x0000001c16078c10 */ /* 0x000fc6000ff5e0ff */
[----:B------:R0:W-:Y:S01]  /*3160*/  @!P1 STG.E.U16 desc[UR22][R10.64], R29 ;  /* 0x0000001d0a009986 */ /* 0x0001e2000c101516 */
[----:B------:R-:W-:Y:S02]  /*3170*/  @!P0 IADD3.X R44, PT, PT, R23, UR29, RZ, P2, !PT ;  /* 0x0000001d172c8c10 */ /* 0x000fe400097fe4ff */
[----:B------:R-:W-:-:S04]  /*3180*/  @!P0 LEA R6, P2, R7, UR18, 0x1 ;  /* 0x0000001207068c11 */ /* 0x000fc8000f8408ff */
[----:B------:R-:W-:Y:S01]  /*3190*/  @!P0 LEA.HI.X R7, R7, UR16, R44, 0x1, P2 ;  /* 0x0000001007078c11 */ /* 0x000fe200090f0c2c */
[----:B------:R-:W-:Y:S08]  /*31a0*/  @P1 BRA `(.L_x_26888) ;  /* 0x0000000000201947 */ /* 0x000ff00003800000 */
        /* <DEDUP_REMOVED lines=8> */
.L_x_26888:
[----:B------:R-:W-:Y:S05]  /*3230*/  BSYNC.RECONVERGENT B0 ;  /* 0x0000000000007941 */ /* 0x000fea0003800200 */
.L_x_26887:
[----:B------:R-:W-:Y:S01]  /*3240*/  BSSY.RECONVERGENT B0, `(.L_x_26889) ;  /* 0x000000d000007945 */ /* 0x000fe20003800200 */
[----:B------:R-:W-:Y:S01]  /*3250*/  FMUL R19, R19, R40 ;  /* 0x0000002813137220 */ /* 0x000fe20000400000 */
[----:B------:R-:W-:Y:S02]  /*3260*/  @!P0 LEA.HI.X R9, R22, UR16, R23, 0x1, P3 ;  /* 0x0000001016098c11 */ /* 0x000fe400098f0c17 */
[----:B01----:R-:W-:Y:S01]  /*3270*/  F2FP.SATFINITE.E4M3.F32.PACK_AB_MERGE_C R29, RZ, R0, RZ ;  /* 0x00000000ff1d723e */ /* 0x003fe200048070ff */
        /* <DEDUP_REMOVED lines=9> */
.L_x_26890:
[----:B------:R-:W-:Y:S05]  /*3310*/  BSYNC.RECONVERGENT B0 ;  /* 0x0000000000007941 */ /* 0x000fea0003800200 */
.L_x_26889:
[----:B------:R1:W-:Y:S01]  /*3320*/  @!P0 STG.E.U16 desc[UR22][R8.64], R35 ;  /* 0x0000002308008986 */ /* 0x0003e2000c101516 */
[----:B------:R-:W-:Y:S01]  /*3330*/  FMUL R0, R28, UR30 ;  /* 0x0000001e1c007c20 */ /* 0x000fe20008400000 */
[----:B------:R-:W-:Y:S01]  /*3340*/  BSSY.RECONVERGENT B0, `(.L_x_26891) ;  /* 0x000000d000007945 */ /* 0x000fe20003800200 */
[----:B0-----:R-:W-:Y:S01]  /*3350*/  FMUL R10, R19, UR30 ;  /* 0x0000001e130a7c20 */ /* 0x001fe20008400000 */
[----:B------:R1:W-:Y:S02]  /*3360*/  @!P0 STG.E.U16 desc[UR22][R6.64], R37 ;  /* 0x0000002506008986 */ /* 0x0003e4000c101516 */
        /* <DEDUP_REMOVED lines=10> */
.L_x_26892:
[----:B------:R-:W-:Y:S05]  /*3410*/  BSYNC.RECONVERGENT B0 ;  /* 0x0000000000007941 */ /* 0x000fea0003800200 */
.L_x_26891:
[----:B------:R-:W-:Y:S01]  /*3420*/  BSSY.RECONVERGENT B0, `(.L_x_26893) ;  /* 0x000000c000007945 */ /* 0x000fe20003800200 */
[----:B------:R-:W-:Y:S02]  /*3430*/  LOP3.LUT R29, R29, 0xffff, RZ, 0xc0, !PT ;  /* 0x0000ffff1d1d7812 */ /* 0x000fe400078ec0ff */
[----:B------:R-:W-:Y:S01]  /*3440*/  F2FP.SATFINITE.E4M3.F32.PACK_AB_MERGE_C R10, RZ, R10, RZ ;  /* 0x0000000aff0a723e */ /* 0x000fe200048070ff */
[----:B------:R-:W-:Y:S06]  /*3450*/  @P0 BRA `(.L_x_26894) ;  /* 0x0000000000200947 */ /* 0x000fec0003800000 */
[----:B01----:R-:W-:Y:S01]  /*3460*/  IMAD.U32 R7, RZ, RZ, UR28 ;  /* 0x0000001cff077e24 */ /* 0x003fe2000f8e00ff */
[----:B------:R-:W-:Y:S01]  /*3470*/  UIMAD UR5, UR29, 0x3, URZ ;  /* 0x000000031d0578a4 */ /* 0x000fe2000f8e02ff */
[----:B------:R-:W-:Y:S02]  /*3480*/  PRMT R31, R10, 0x7604, R31 ;  /* 0x000076040a1f7816 */ /* 0x000fe4000000001f */
[----:B------:R-:W-:-:S04]  /*3490*/  IMAD.WIDE.U32 R22, R7, 0x3, R22 ;  /* 0x0000000307167825 */ /* 0x000fc800078e0016 */
[----:B------:R-:W-:Y:S01]  /*34a0*/  VIADD R7, R23, UR5 ;  /* 0x0000000517077c36 */ /* 0x000fe20008000000 */
[----:B------:R-:W-:-:S04]  /*34b0*/  LEA R6, P0, R22, UR18, 0x1 ;  /* 0x0000001216067c11 */ /* 0x000fc8000f8008ff */
[----:B------:R-:W-:-:S05]  /*34c0*/  LEA.HI.X R7, R22, UR16, R7, 0x1, P0 ;  /* 0x0000001016077c11 */ /* 0x000fca00080f0c07 */
[----:B------:R2:W-:Y:S04]  /*34d0*/  STG.E.U16 desc[UR22][R6.64], R31 ;  /* 0x0000001f06007986 */ /* 0x0005e8000c101516 */
.L_x_26894:
[----:B------:R-:W-:Y:S05]  /*34e0*/  BSYNC.RECONVERGENT B0 ;  /* 0x0000000000007941 */ /* 0x000fea0003800200 */
.L_x_26893:
[----:B------:R-:W-:Y:S01]  /*34f0*/  ISETP.LT.U32.AND P0, PT, R4, UR14, PT ;  /* 0x0000000e04007c0c */ /* 0x000fe2000bf01070 */
[----:B------:R-:W-:Y:S01]  /*3500*/  IMAD.U32 R0, R11, 0x10000, RZ ;  /* 0x000100000b007824 */ /* 0x000fe200078e00ff */
[----:B012---:R-:W-:Y:S01]  /*3510*/  LOP3.LUT R7, R3, 0xffff, RZ, 0xc0, !PT ;  /* 0x0000ffff03077812 */ /* 0x007fe200078ec0ff */
[----:B------:R-:W-:Y:S01]  /*3520*/  IMAD.SHL.U32 R29, R29, 0x1000000, RZ ;  /* 0x010000001d1d7824 */ /* 0x000fe200078e00ff */
[----:B------:R-:W-:Y:S01]  /*3530*/  LOP3.LUT R3, R10, 0xffff, RZ, 0xc0, !PT ;  /* 0x0000ffff0a037812 */ /* 0x000fe200078ec0ff */
[----:B------:R-:W-:Y:S01]  /*3540*/  BAR.SYNC.DEFER_BLOCKING 0x0 ;  /* 0x0000000000007b1d */ /* 0x000fe20000010000 */
[----:B------:R-:W-:Y:S01]  /*3550*/  LOP3.LUT R0, R7, 0xff0000, R0, 0xf8, !PT ;  /* 0x00ff000007007812 */ /* 0x000fe200078ef800 */
[----:B------:R-:W-:Y:S01]  /*3560*/  USHF.L.U64.HI UR8, UR26, 0x1, UR27 ;  /* 0x000000011a087899 */ /* 0x000fe2000801021b */
[----:B------:R-:W-:Y:S01]  /*3570*/  FMNMX3 R16, |R17|, R16, |R28|, !PT ;  /* 0x0000001011107276 */ /* 0x000fe2000780061c */
[----:B------:R-:W-:Y:S01]  /*3580*/  IMAD.SHL.U32 R3, R3, 0x1000000, RZ ;  /* 0x0100000003037824 */ /* 0x000fe200078e00ff */
[----:B------:R-:W-:Y:S01]  /*3590*/  USHF.L.U32 UR5, UR26, 0x1, URZ ;  /* 0x000000011a057899 */ /* 0x000fe200080006ff */
[----:B------:R-:W-:Y:S01]  /*35a0*/  BSSY.RECONVERGENT B0, `(.L_x_26895) ;  /* 0x000006f000007945 */ /* 0x000fe20003800200 */
[----:B------:R-:W-:Y:S01]  /*35b0*/  LOP3.LUT R34, R34, R29, RZ, 0xfc, !PT ;  /* 0x0000001d22227212 */ /* 0x000fe200078efcff */
[----:B------:R-:W-:Y:S01]  /*35c0*/  VIADD R14, R14, UR14 ;  /* 0x0000000e0e0e7c36 */ /* 0x000fe20008000000 */
[----:B------:R-:W-:Y:S01]  /*35d0*/  LOP3.LUT R12, R0, R3, RZ, 0xfc, !PT ;  /* 0x00000003000c7212 */ /* 0x000fe200078efcff */
[----:B------:R-:W-:Y:S01]  /*35e0*/  IMAD R3, R25, 0x84, RZ ;  /* 0x0000008419037824 */ /* 0x000fe200078e02ff */
[----:B------:R-:W-:-:S02]  /*35f0*/  FMNMX3 R19, |R30|, R16, |R19|, !PT ;  /* 0x000000101e137276 */ /* 0x000fc40007800613 */
        /* <DEDUP_REMOVED lines=21> */
.L_x_26899:
        /* <DEDUP_REMOVED lines=48> */
.L_x_26898:
[----:B------:R-:W-:Y:S05]  /*3a50*/  BSYNC.RECONVERGENT B1 ;  /* 0x0000000000017941 */ /* 0x000fea0003800200 */
.L_x_26897:
        /* <DEDUP_REMOVED lines=35> */
.L_x_26896:
[----:B------:R-:W-:Y:S05]  /*3c90*/  BSYNC.RECONVERGENT B0 ;  /* 0x0000000000007941 */ /* 0x000fea0003800200 */
.L_x_26895:
[----:B------:R-:W-:Y:S01]  /*3ca0*/  BAR.SYNC.DEFER_BLOCKING 0x0 ;  /* 0x0000000000007b1d */ /* 0x000fe20000010000 */
[C---:B------:R-:W-:Y:S02]  /*3cb0*/  ISETP.LT.U32.AND P0, PT, R4.reuse, UR14, PT ;  /* 0x0000000e04007c0c */ /* 0x040fe4000bf01070 */
[----:B0-----:R-:W-:-:S03]  /*3cc0*/  IADD3 R8, PT, PT, R4, 0x1, R4 ;  /* 0x0000000104087810 */ /* 0x001fc60007ffe004 */
[----:B------:R-:W-:Y:S02]  /*3cd0*/  BSSY.RECONVERGENT B0, `(.L_x_26900) ;  /* 0x000006a000007945 */ /* 0x000fe40003800200 */
[C---:B------:R-:W-:Y:S02]  /*3ce0*/  IMAD R11, R8.reuse, UR27, RZ ;  /* 0x0000001b080b7c24 */ /* 0x040fe4000f8e02ff */
[----:B-1----:R-:W-:Y:S01]  /*3cf0*/  IMAD.WIDE.U32 R8, R8, UR26, RZ ;  /* 0x0000001a08087c25 */ /* 0x002fe2000f8e00ff */
        /* <DEDUP_REMOVED lines=19> */
.L_x_26904:
        /* <DEDUP_REMOVED lines=48> */
.L_x_26903:
[----:B------:R-:W-:Y:S05]  /*4130*/  BSYNC.RECONVERGENT B1 ;  /* 0x0000000000017941 */ /* 0x000fea0003800200 */
.L_x_26902:
        /* <DEDUP_REMOVED lines=35> */
.L_x_26901:
[----:B------:R-:W-:Y:S05]  /*4370*/  BSYNC.RECONVERGENT B0 ;  /* 0x0000000000007941 */ /* 0x000fea0003800200 */
.L_x_26900:
        /* <DEDUP_REMOVED lines=39> */
.L_x_26913:
[----:B------:R-:W-:Y:S02]  /*45f0*/  ISETP.NE.AND P0, PT, R5, RZ, PT ;  /* 0x000000ff0500720c */ /* 0x000fe40003f05270 */
[----:B-1----:R-:W-:-:S11]  /*4600*/  FMNMX R7, R2, R7, !PT ;  /* 0x0000000702077209 */ /* 0x002fd60007800000 */
[----:B------:R-:W-:Y:S05]  /*4610*/  @P0 BRA `(.L_x_26906) ;  /* 0x0000000000080947 */ /* 0x000fea0003800000 */
[----:B0-----:R-:W0:Y:S02]  /*4620*/  LDC.64 R2, c[0x0][0x3a8] ;  /* 0x0000ea00ff027b82 */ /* 0x001e240000000a00 */
[----:B0-----:R1:W-:Y:S02]  /*4630*/  REDG.E.MAX.S32.STRONG.GPU desc[UR22][R2.64], R7 ;  /* 0x000000070200798e */ /* 0x0013e4000d12e316 */
.L_x_26906:
[----:B------:R-:W-:Y:S05]  /*4640*/  BSYNC B0 ;  /* 0x0000000000007941 */ /* 0x000fea0003800000 */
.L_x_26905:
        /* <DEDUP_REMOVED lines=12> */
[----:B0-----:R-:W-:Y:S05]  /*4710*/  CALL.REL.NOINC `($__internal_691_$__cuda_sm20_rcp_rn_f32_slowpath) ;  /* 0x0000000400987944 */ /* 0x001fea0003c00000 */
[----:B------:R-:W-:Y:S05]  /*4720*/  BRA `(.L_x_26909) ;  /* 0x0000000000147947 */ /* 0x000fea0003800000 */
.L_x_26908:
[----:B------:R-:W2:Y:S01]  /*4730*/  MUFU.RCP R5, UR30 ;  /* 0x0000001e00057d08 */ /* 0x000ea20008001000 */
[----:B------:R-:W-:-:S04]  /*4740*/  IMAD.U32 R0, RZ, RZ, UR30 ;  /* 0x0000001eff007e24 */ /* 0x000fc8000f8e00ff */
[----:B--2---:R-:W-:-:S04]  /*4750*/  FFMA R0, R5, R0, -1 ;  /* 0xbf80000005007423 */ /* 0x004fc80000000000 */
[----:B------:R-:W-:-:S04]  /*4760*/  FADD.FTZ R0, -R0, -RZ ;  /* 0x800000ff00007221 */ /* 0x000fc80000010100 */
[----:B------:R-:W-:-:S07]  /*4770*/  FFMA R5, R5, R0, R5 ;  /* 0x0000000005057223 */ /* 0x000fce0000000005 */
.L_x_26909:
[----:B01----:R-:W0:Y:S02]  /*4780*/  LDC.64 R2, c[0x0][0x3b0] ;  /* 0x0000ec00ff027b82 */ /* 0x003e240000000a00 */
[----:B0-----:R-:W-:Y:S01]  /*4790*/  STG.E desc[UR22][R2.64], R5 ;  /* 0x0000000502007986 */ /* 0x001fe2000c101916 */
[----:B------:R-:W-:Y:S05]  /*47a0*/  EXIT ;  /* 0x000000000000794d */ /* 0x000fea0003800000 */
.L_x_26907:
[----:B------:R-:W-:Y:S02]  /*47b0*/  IMAD.MOV.U32 R9, RZ, RZ, 0x4 ;  /* 0x00000004ff097424 */ /* 0x000fe400078e00ff */
[----:B------:R-:W-:Y:S02]  /*47c0*/  IMAD.MOV.U32 R11, RZ, RZ, 0x1f ;  /* 0x0000001fff0b7424 */ /* 0x000fe400078e00ff */
[----:B------:R-:W-:-:S07]  /*47d0*/  IMAD.MOV.U32 R4, RZ, RZ, -0x1 ;  /* 0xffffffffff047424 */ /* 0x000fce00078e00ff */
[----:B01----:R-:W-:Y:S05]  /*47e0*/  WARPSYNC.COLLECTIVE R4, `(.L_x_26910) ;  /* 0x0000000004087348 */ /* 0x003fea0003c00000 */
[----:B-1----:R1:W2:Y:S02]  /*47f0*/  SHFL.DOWN P0, R7, R0, R9, R11 ;  /* 0x0800000900077389 */ /* 0x0022a4000000000b */
[----:B012---:R-:W-:Y:S05]  /*4800*/  ENDCOLLECTIVE ;  /* 0x000000000000791b */ /* 0x007fea0003800000 */
.L_x_26910:
[----:B------:R-:W-:Y:S02]  /*4810*/  IMAD.MOV.U32 R9, RZ, RZ, 0x2 ;  /* 0x00000002ff097424 */ /* 0x000fe400078e00ff */
[----:B------:R-:W-:-:S05]  /*4820*/  IMAD.MOV.U32 R3, RZ, RZ, R7 ;  /* 0x000000ffff037224 */ /* 0x000fca00078e0007 */
[----:B------:R-:W-:-:S05]  /*4830*/  FMNMX R3, R3, R0, !PT ;  /* 0x0000000003037209 */ /* 0x000fca0007800000 */
[----:B------:R-:W-:-:S07]  /*4840*/  IMAD.MOV.U32 R0, RZ, RZ, R3 ;  /* 0x000000ffff007224 */ /* 0x000fce00078e0003 */
[----:B------:R-:W-:Y:S05]  /*4850*/  WARPSYNC.COLLECTIVE R4, `(.L_x_26911) ;  /* 0x0000000004087348 */ /* 0x000fea0003c00000 */
[----:B------:R0:W1:Y:S02]  /*4860*/  SHFL.DOWN P0, R7, R0, R9, R11 ;  /* 0x0800000900077389 */ /* 0x000064000000000b */
[----:B01----:R-:W-:Y:S05]  /*4870*/  ENDCOLLECTIVE ;  /* 0x000000000000791b */ /* 0x003fea0003800000 */
.L_x_26911:
[----:B------:R-:W-:Y:S02]  /*4880*/  IMAD.MOV.U32 R9, RZ, RZ, 0x1 ;  /* 0x00000001ff097424 */ /* 0x000fe400078e00ff */
[----:B------:R-:W-:-:S05]  /*4890*/  IMAD.MOV.U32 R2, RZ, RZ, R7 ;  /* 0x000000ffff027224 */ /* 0x000fca00078e0007 */
[----:B------:R-:W-:-:S05]  /*48a0*/  FMNMX R2, R3, R2, !PT ;  /* 0x0000000203027209 */ /* 0x000fca0007800000 */
[----:B------:R-:W-:-:S07]  /*48b0*/  IMAD.MOV.U32 R0, RZ, RZ, R2 ;  /* 0x000000ffff007224 */ /* 0x000fce00078e0002 */
[----:B------:R-:W-:Y:S05]  /*48c0*/  WARPSYNC.COLLECTIVE R4, `(.L_x_26912) ;  /* 0x0000000004087348 */ /* 0x000fea0003c00000 */
[----:B------:R0:W1:Y:S02]  /*48d0*/  SHFL.DOWN P0, R7, R0, R9, R11 ;  /* 0x0800000900077389 */ /* 0x000064000000000b */
[----:B01----:R-:W-:Y:S05]  /*48e0*/  ENDCOLLECTIVE ;  /* 0x000000000000791b */ /* 0x003fea0003800000 */
.L_x_26912:
[----:B------:R-:W-:Y:S05]  /*48f0*/  BRA `(.L_x_26913) ;  /* 0xfffffffc003c7947 */ /* 0x000fea000383ffff */
        .weak           $__internal_690_$__cuda_sm20_div_u64
        .type           $__internal_690_$__cuda_sm20_div_u64,@function
        .size           $__internal_690_$__cuda_sm20_div_u64,($__internal_691_$__cuda_sm20_rcp_rn_f32_slowpath - $__internal_690_$__cuda_sm20_div_u64)
$__internal_690_$__cuda_sm20_div_u64:
        /* <DEDUP_REMOVED lines=71> */
[----:B------:R-:W-:Y:S11]  /*4d70*/  RET.REL.NODEC R2 `(_ZN18transformer_engine6detail38cast_transpose_fused_kernel_notalignedILb0ELb1ELb0EfNS_16CTDBiasDActParamI13__nv_bfloat16S3_13__nv_fp8_e4m3fEELi2ELi4ENS_5EmptyEXadL_ZNS_5dreluIffEET_T0_RKS6_EEEEvT3_mmm) ;  /* 0xffffffb002a07950 */ /* 0x000ff60003c3ffff */
        .weak           $__internal_691_$__cuda_sm20_rcp_rn_f32_slowpath
        .type           $__internal_691_$__cuda_sm20_rcp_rn_f32_slowpath,@function
        .size           $__internal_691_$__cuda_sm20_rcp_rn_f32_slowpath,(.L_x_29992 - $__internal_691_$__cuda_sm20_rcp_rn_f32_slowpath)
$__internal_691_$__cuda_sm20_rcp_rn_f32_slowpath:
        /* <DEDUP_REMOVED lines=15> */
.L_x_26914:
        /* <DEDUP_REMOVED lines=33> */
.L_x_26916:
[----:B------:R0:W1:Y:S02]  /*5080*/  MUFU.RCP R2, R0 ;  /* 0x0000000000027308 */ /* 0x0000640000001000 */
.L_x_26915:
[----:B-1-3--:R-:W-:Y:S02]  /*5090*/  IMAD.MOV.U32 R5, RZ, RZ, R2 ;  /* 0x000000ffff057224 */ /* 0x00afe400078e0002 */
[----:B------:R-:W-:Y:S02]  /*50a0*/  IMAD.MOV.U32 R2, RZ, RZ, R7 ;  /* 0x000000ffff027224 */ /* 0x000fe400078e0007 */
[----:B------:R-:W-:-:S04]  /*50b0*/  IMAD.MOV.U32 R3, RZ, RZ, 0x0 ;  /* 0x00000000ff037424 */ /* 0x000fc800078e00ff */
[----:B0-2---:R-:W-:Y:S05]  /*50c0*/  RET.REL.NODEC R2 `(_ZN18transformer_engine6detail38cast_transpose_fused_kernel_notalignedILb0ELb1ELb0EfNS_16CTDBiasDActParamI13__nv_bfloat16S3_13__nv_fp8_e4m3fEELi2ELi4ENS_5EmptyEXadL_ZNS_5dreluIffEET_T0_RKS6_EEEEvT3_mmm) ;  /* 0xffffffac02cc7950 */ /* 0x005fea0003c3ffff */
.L_x_26917:
        /* <DEDUP_REMOVED lines=11> */
.L_x_29992:


//--------------------- .text._ZN18transformer_engine6detail38cast_transpose_fused_kernel_notalignedILb0ELb1ELb0EfNS_16CTDBiasDActParamI13__nv_bfloat16S3_13__nv_fp8_e5m2fEELi2ELi4ENS_5EmptyEXadL_ZNS_5dreluIffEET_T0_RKS6_EEEEvT3_mmm --------------------------
	.section	.text._ZN18transformer_engine6detail38cast_transpose_fused_kernel_notalignedILb0ELb1ELb0EfNS_16CTDBiasDActParamI13__nv_bfloat16S3_13__nv_fp8_e5m2fEELi2ELi4ENS_5EmptyEXadL_ZNS_5dreluIffEET_T0_RKS6_EEEEvT3_mmm,"ax",@progbits
	.align	128
        .global         _ZN18transformer_engine6detail38cast_transpose_fused_kernel_notalignedILb0ELb1ELb0EfNS_16CTDBiasDActParamI13__nv_bfloat16S3_13__nv_fp8_e5m2fEELi2ELi4ENS_5EmptyEXadL_ZNS_5dreluIffEET_T0_RKS6_EEEEvT3_mmm
        .type           _ZN18transformer_engine6detail38cast_transpose_fused_kernel_notalignedILb0ELb1ELb0EfNS_16CTDBiasDActParamI13__nv_bfloat16S3_13__nv_fp8_e5m2fEELi2ELi4ENS_5EmptyEXadL_ZNS_5dreluIffEET_T0_RKS6_EEEEvT3_mmm,@function
        .size           _ZN18transformer_engine6detail38cast_transpose_fused_kernel_notalignedILb0ELb1ELb0EfNS_16CTDBiasDActParamI13__nv_bfloat16S3_13__nv_fp8_e5m2fEELi2ELi4ENS_5EmptyEXadL_ZNS_5dreluIffEET_T0_RKS6_EEEEvT3_mmm,(.L_x_29994 - _ZN18transformer_engine6detail38cast_transpose_fused_kernel_notalignedILb0ELb1ELb0EfNS_16CTDBiasDActParamI13__nv_bfloat16S3_13__nv_fp8_e5m2fEELi2ELi4ENS_5EmptyEXadL_ZNS_5dreluIffEET_T0_RKS6_EEEEvT3_mmm)
        .other          _ZN18transformer_engine6detail38cast_transpose_fused_kernel_notalignedILb0ELb1ELb0EfNS_16CTDBiasDActParamI13__nv_bfloat16S3_13__nv_fp8_e5m2fEELi2ELi4ENS_5EmptyEXadL_ZNS_5dreluIffEET_T0_RKS6_EEEEvT3_mmm,@"STO_CUDA_ENTRY STV_DEFAULT"
_ZN18transformer_engine6detail38cast_transpose_fused_kernel_notalignedILb0ELb1ELb0EfNS_16CTDBiasDActParamI13__nv_bfloat16S3_13__nv_fp8_e5m2fEELi2ELi4ENS_5EmptyEXadL_ZNS_5dreluIffEET_T0_RKS6_EEEEvT3_mmm:
.text._ZN18transformer_engine6detail38cast_transpose_fused_kernel_notalignedILb0ELb1ELb0EfNS_16CTDBiasDActParamI13__nv_bfloat16S3_13__nv_fp8_e5m2fEELi2ELi4ENS_5EmptyEXadL_ZNS_5dreluIffEET_T0_RKS6_EEEEvT3_mmm:
        /* <DEDUP_REMOVED lines=43> */
.L_x_26918:
[----:B------:R-:W-:-:S07]  /*02b0*/  MOV R4, 0x2d0 ;  /* 0x000002d000047802 */ /* 0x000fce0000000f00 */
[----:B------:R-:W-:Y:S05]  /*02c0*/  CALL.REL.NOINC `($__internal_692_$__cuda_sm20_div_u64) ;  /* 0x00000044008c7944 */ /* 0x000fea0003c00000 */
        /* <DEDUP_REMOVED lines=11> */
.L_x_26919:
        /* <DEDUP_REMOVED lines=249> */
[----:B------:R-:W-:Y:S02]  /*1310*/  F2FP.SATFINITE.E5M2.F32.PACK_AB_MERGE_C R43, RZ, R43, RZ ;  /* 0x0000002bff2b723e */ /* 0x000fe400048060ff */
[----:B------:R-:W-:Y:S01]  /*1320*/  F2FP.SATFINITE.E5M2.F32.PACK_AB_MERGE_C R41, RZ, R41, RZ ;  /* 0x00000029ff29723e */ /* 0x000fe200048060ff */
        /* <DEDUP_REMOVED lines=19> */
[----:B------:R-:W-:Y:S02]  /*1460*/  F2FP.SATFINITE.E5M2.F32.PACK_AB_MERGE_C R40, RZ, R40, RZ ;  /* 0x00000028ff28723e */ /* 0x000fe400048060ff */
[C---:B------:R-:W-:Y:S01]  /*1470*/  FMNMX3 R31, |R23|.reuse, R31, |R42|, !PT ;  /* 0x0000001f171f7276 */ /* 0x040fe2000780062a */
[----:B------:R-:W-:Y:S01]  /*1480*/  FMUL R23, R23, UR30 ;  /* 0x0000001e17177c20 */ /* 0x000fe20008400000 */
[C---:B------:R-:W-:Y:S01]  /*1490*/  IMAD.U32 R39, R21.reuse, 0x10000, RZ ;  /* 0x0001000015277824 */ /* 0x040fe200078e00ff */
[----:B------:R-:W-:Y:S02]  /*14a0*/  @!P0 PRMT R45, R40, 0x7604, R43 ;  /* 0x00007604282d8816 */ /* 0x000fe4000000002b */
[----:B------:R-:W-:Y:S02]  /*14b0*/  PRMT R21, R21, 0x7632, R21 ;  /* 0x0000763215157816 */ /* 0x000fe40000000015 */
[----:B------:R-:W-:Y:S01]  /*14c0*/  F2FP.SATFINITE.E5M2.F32.PACK_AB_MERGE_C R42, RZ, R23, RZ ;  /* 0x00000017ff2a723e */ /* 0x000fe200048060ff */
        /* <DEDUP_REMOVED lines=30> */
[----:B------:R-:W-:-:S02]  /*16b0*/  F2FP.SATFINITE.E5M2.F32.PACK_AB_MERGE_C R38, RZ, R0, RZ ;  /* 0x00000000ff26723e */ /* 0x000fc400048060ff */
[----:B------:R-:W-:Y:S02]  /*16c0*/  PRMT R19, R19, 0x7632, R19 ;  /* 0x0000763213137816 */ /* 0x000fe40000000013 */
        /* <DEDUP_REMOVED lines=12> */
.L_x_26921:
[----:B------:R-:W-:Y:S05]  /*1790*/  BSYNC.RECONVERGENT B0 ;  /* 0x0000000000007941 */ /* 0x000fea0003800200 */
.L_x_26920:
        /* <DEDUP_REMOVED lines=12> */
.L_x_26923:
[----:B------:R-:W-:Y:S05]  /*1860*/  BSYNC.RECONVERGENT B0 ;  /* 0x0000000000007941 */ /* 0x000fea0003800200 */
.L_x_26922:
        /* <DEDUP_REMOVED lines=54> */
[----:B-1----:R-:W-:Y:S01]  /*1bd0*/  F2FP.SATFINITE.E5M2.F32.PACK_AB_MERGE_C R14, RZ, R32, RZ ;  /* 0x00000020ff0e723e */ /* 0x002fe200048060ff */
[----:B------:R-:W-:Y:S01]  /*1be0*/  IMAD.U32 R32, R29, 0x10000, RZ ;  /* 0x000100001d207824 */ /* 0x000fe200078e00ff */
[----:B------:R-:W-:-:S02]  /*1bf0*/  F2FP.SATFINITE.E5M2.F32.PACK_AB_MERGE_C R15, RZ, R33, RZ ;  /* 0x00000021ff0f723e */ /* 0x000fc400048060ff */
        /* <DEDUP_REMOVED lines=13> */
[----:B------:R-:W-:Y:S02]  /*1cd0*/  F2FP.SATFINITE.E5M2.F32.PACK_AB_MERGE_C R17, RZ, R31, RZ ;  /* 0x0000001fff11723e */ /* 0x000fe400048060ff */
[----:B------:R-:W-:-:S04]  /*1ce0*/  F2FP.SATFINITE.E5M2.F32.PACK_AB_MERGE_C R18, RZ, R21, RZ ;  /* 0x00000015ff12723e */ /* 0x000fc800048060ff */
        /* <DEDUP_REMOVED lines=23> */
[----:B------:R-:W-:Y:S02]  /*1e60*/  F2FP.SATFINITE.E5M2.F32.PACK_AB_MERGE_C R31, RZ, R31, RZ ;  /* 0x0000001fff1f723e */ /* 0x000fe400048060ff */
[----:B------:R-:W-:Y:S02]  /*1e70*/  F2FP.SATFINITE.E5M2.F32.PACK_AB_MERGE_C R32, RZ, R27, RZ ;  /* 0x0000001bff20723e */ /* 0x000fe400048060ff */
        /* <DEDUP_REMOVED lines=11> */
.L_x_26925:
[----:B------:R-:W-:Y:S05]  /*1f30*/  BSYNC.RECONVERGENT B0 ;  /* 0x0000000000007941 */ /* 0x000fea0003800200 */
.L_x_26924:
        /* <DEDUP_REMOVED lines=10> */
.L_x_26927:
[----:B------:R-:W-:Y:S05]  /*1fe0*/  BSYNC.RECONVERGENT B0 ;  /* 0x0000000000007941 */ /* 0x000fea0003800200 */
.L_x_26926:
        /* <DEDUP_REMOVED lines=163> */
[----:B------:R-:W-:Y:S01]  /*2a20*/  F2FP.SATFINITE.E5M2.F32.PACK_AB_MERGE_C R6, RZ, R7, RZ ;  /* 0x00000007ff06723e */ /* 0x000fe200048060ff */
[----:B------:R-:W-:Y:S01]  /*2a30*/  FMUL R7, R28, UR30 ;  /* 0x0000001e1c077c20 */ /* 0x000fe20008400000 */
[----:B------:R-:W-:Y:S01]  /*2a40*/  FMUL R13, R13, R32 ;  /* 0x000000200d0d7220 */ /* 0x000fe20000400000 */
[----:B------:R-:W-:Y:S01]  /*2a50*/  F2FP.SATFINITE.E5M2.F32.PACK_AB_MERGE_C R9, RZ, R9, RZ ;  /* 0x00000009ff09723e */ /* 0x000fe200048060ff */
[----:B------:R-:W-:Y:S01]  /*2a60*/  FMUL R21, R10, UR30 ;  /* 0x0000001e0a157c20 */ /* 0x000fe20008400000 */
[----:B------:R-:W-:Y:S01]  /*2a70*/  LOP3.LUT R32, R6, 0xff, RZ, 0xc0, !PT ;  /* 0x000000ff06207812 */ /* 0x000fe200078ec0ff */
[----:B------:R-:W-:Y:S01]  /*2a80*/  FMUL R19, R19, R34 ;  /* 0x0000002213137220 */ /* 0x000fe20000400000 */
[----:B------:R-:W-:Y:S01]  /*2a90*/  F2FP.SATFINITE.E5M2.F32.PACK_AB_MERGE_C R7, RZ, R7, RZ ;  /* 0x00000007ff07723e */ /* 0x000fe200048060ff */
[----:B------:R-:W-:Y:S01]  /*2aa0*/  IMAD.U32 R31, R9, 0x10000, RZ ;  /* 0x00010000091f7824 */ /* 0x000fe200078e00ff */
[----:B------:R-:W-:Y:S01]  /*2ab0*/  FMNMX3 R29, |R12|, R29, |R13|, !PT ;  /* 0x0000001d0c1d7276 */ /* 0x000fe2000780060d */
[----:B------:R-:W-:Y:S01]  /*2ac0*/  FMUL R13, R13, UR30 ;  /* 0x0000001e0d0d7c20 */ /* 0x000fe20008400000 */
[----:B------:R-:W-:Y:S01]  /*2ad0*/  F2FP.SATFINITE.E5M2.F32.PACK_AB_MERGE_C R12, RZ, R21, RZ ;  /* 0x00000015ff0c723e */ /* 0x000fe200048060ff */
[----:B------:R-:W-:Y:S01]  /*2ae0*/  IMAD R32, R7, 0x100, R32 ;  /* 0x0000010007207824 */ /* 0x000fe200078e0220 */
[----:B------:R-:W-:Y:S01]  /*2af0*/  FMNMX3 R28, |R28|, R29, |R17|, !PT ;  /* 0x0000001d1c1c7276 */ /* 0x000fe20007800611 */
[----:B------:R-:W-:Y:S01]  /*2b00*/  FMUL R17, R17, UR30 ;  /* 0x0000001e11117c20 */ /* 0x000fe20008400000 */
[----:B------:R-:W-:-:S02]  /*2b10*/  LOP3.LUT R31, R31, 0xff0000, RZ, 0xc0, !PT ;  /* 0x00ff00001f1f7812 */ /* 0x000fc400078ec0ff */
[----:B------:R-:W-:Y:S02]  /*2b20*/  LOP3.LUT R29, R12, 0xffff, RZ, 0xc0, !PT ;  /* 0x0000ffff0c1d7812 */ /* 0x000fe400078ec0ff */
[----:B------:R-:W-:Y:S02]  /*2b30*/  LOP3.LUT R21, R31, 0xffff, R32, 0xf8, !PT ;  /* 0x0000ffff1f157812 */ /* 0x000fe400078ef820 */
[----:B------:R-:W-:Y:S01]  /*2b40*/  F2FP.SATFINITE.E5M2.F32.PACK_AB_MERGE_C R17, RZ, R17, RZ ;  /* 0x00000011ff11723e */ /* 0x000fe200048060ff */
[----:B------:R-:W-:Y:S01]  /*2b50*/  IMAD.SHL.U32 R32, R29, 0x1000000, RZ ;  /* 0x010000001d207824 */ /* 0x000fe200078e00ff */
[----:B------:R-:W-:Y:S02]  /*2b60*/  FMNMX3 R28, |R11|, R28, |R8|, !PT ;  /* 0x0000001c0b1c7276 */ /* 0x000fe40007800608 */
[----:B------:R-:W-:Y:S02]  /*2b70*/  F2FP.SATFINITE.E5M2.F32.PACK_AB_MERGE_C R11, RZ, R13, RZ ;  /* 0x0000000dff0b723e */ /* 0x000fe400048060ff */
        /* <DEDUP_REMOVED lines=44> */
[----:B------:R-:W-:Y:S02]  /*2e40*/  F2FP.SATFINITE.E5M2.F32.PACK_AB_MERGE_C R39, RZ, R39, RZ ;  /* 0x00000027ff27723e */ /* 0x000fe400048060ff */
[----:B------:R-:W-:-:S04]  /*2e50*/  F2FP.SATFINITE.E5M2.F32.PACK_AB_MERGE_C R37, RZ, R37, RZ ;  /* 0x00000025ff25723e */ /* 0x000fc800048060ff */
        /* <DEDUP_REMOVED lines=10> */
[----:B------:R-:W-:-:S02]  /*2f00*/  F2FP.SATFINITE.E5M2.F32.PACK_AB_MERGE_C R36, RZ, R36, RZ ;  /* 0x00000024ff24723e */ /* 0x000fc400048060ff */
[----:B------:R-:W-:Y:S02]  /*2f10*/  F2FP.SATFINITE.E5M2.F32.PACK_AB_MERGE_C R8, RZ, R8, RZ ;  /* 0x00000008ff08723e */ /* 0x000fe400048060ff */
[----:B------:R-:W-:Y:S01]  /*2f20*/  F2FP.SATFINITE.E5M2.F32.PACK_AB_MERGE_C R40, RZ, R40, RZ ;  /* 0x00000028ff28723e */ /* 0x000fe200048060ff */
        /* <DEDUP_REMOVED lines=13> */
[----:B------:R-:W-:Y:S01]  /*3000*/  F2FP.SATFINITE.E5M2.F32.PACK_AB_MERGE_C R32, RZ, R32, RZ ;  /* 0x00000020ff20723e */ /* 0x000fe200048060ff */
[----:B------:R-:W-:Y:S01]  /*3010*/  IMAD.U32 R34, R36, 0x10000, RZ ;  /* 0x0001000024227824 */ /* 0x000fe200078e00ff */
[----:B------:R-:W-:Y:S01]  /*3020*/  F2FP.SATFINITE.E5M2.F32.PACK_AB_MERGE_C R31, RZ, R31, RZ ;  /* 0x0000001fff1f723e */ /* 0x000fe200048060ff */
        /* <DEDUP_REMOVED lines=32> */
.L_x_26929:
[----:B------:R-:W-:Y:S05]  /*3230*/  BSYNC.RECONVERGENT B0 ;  /* 0x0000000000007941 */ /* 0x000fea0003800200 */
.L_x_26928:
[----:B------:R-:W-:Y:S01]  /*3240*/  BSSY.RECONVERGENT B0, `(.L_x_26930) ;  /* 0x000000d000007945 */ /* 0x000fe20003800200 */
[----:B------:R-:W-:Y:S01]  /*3250*/  FMUL R19, R19, R40 ;  /* 0x0000002813137220 */ /* 0x000fe20000400000 */
[----:B------:R-:W-:Y:S02]  /*3260*/  @!P0 LEA.HI.X R9, R22, UR16, R23, 0x1, P3 ;  /* 0x0000001016098c11 */ /* 0x000fe400098f0c17 */
[----:B01----:R-:W-:Y:S01]  /*3270*/  F2FP.SATFINITE.E5M2.F32.PACK_AB_MERGE_C R29, RZ, R0, RZ ;  /* 0x00000000ff1d723e */ /* 0x003fe200048060ff */
        /* <DEDUP_REMOVED lines=9> */
.L_x_26931:
[----:B------:R-:W-:Y:S05]  /*3310*/  BSYNC.RECONVERGENT B0 ;  /* 0x0000000000007941 */ /* 0x000fea0003800200 */
.L_x_26930:
[----:B------:R1:W-:Y:S01]  /*3320*/  @!P0 STG.E.U16 desc[UR22][R8.64], R35 ;  /* 0x0000002308008986 */ /* 0x0003e2000c101516 */
[----:B------:R-:W-:Y:S01]  /*3330*/  FMUL R0, R28, UR30 ;  /* 0x0000001e1c007c20 */ /* 0x000fe20008400000 */
[----:B------:R-:W-:Y:S01]  /*3340*/  BSSY.RECONVERGENT B0, `(.L_x_26932) ;  /* 0x000000d000007945 */ /* 0x000fe20003800200 */
[----:B0-----:R-:W-:Y:S01]  /*3350*/  FMUL R10, R19, UR30 ;  /* 0x0000001e130a7c20 */ /* 0x001fe20008400000 */
[----:B------:R1:W-:Y:S02]  /*3360*/  @!P0 STG.E.U16 desc[UR22][R6.64], R37 ;  /* 0x0000002506008986 */ /* 0x0003e4000c101516 */
        /* <DEDUP_REMOVED lines=10> */
.L_x_26933:
[----:B------:R-:W-:Y:S05]  /*3410*/  BSYNC.RECONVERGENT B0 ;  /* 0x0000000000007941 */ /* 0x000fea0003800200 */
.L_x_26932:
[----:B------:R-:W-:Y:S01]  /*3420*/  BSSY.RECONVERGENT B0, `(.L_x_26934) ;  /* 0x000000c000007945 */ /* 0x000fe20003800200 */
[----:B------:R-:W-:Y:S02]  /*3430*/  LOP3.LUT R29, R29, 0xffff, RZ, 0xc0, !PT ;  /* 0x0000ffff1d1d7812 */ /* 0x000fe400078ec0ff */
[----:B------:R-:W-:Y:S01]  /*3440*/  F2FP.SATFINITE.E5M2.F32.PACK_AB_MERGE_C R10, RZ, R10, RZ ;  /* 0x0000000aff0a723e */ /* 0x000fe200048060ff */
        /* <DEDUP_REMOVED lines=9> */
.L_x_26935:
[----:B------:R-:W-:Y:S05]  /*34e0*/  BSYNC.RECONVERGENT B0 ;  /* 0x0000000000007941 */ /* 0x000fea0003800200 */
.L_x_26934:
        /* <DEDUP_REMOVED lines=38> */
.L_x_26940:
        /* <DEDUP_REMOVED lines=48> */
.L_x_26939:
[----:B------:R-:W-:Y:S05]  /*3a50*/  BSYNC.RECONVERGENT B1 ;  /* 0x0000000000017941 */ /* 0x000fea0003800200 */
.L_x_26938:
        /* <DEDUP_REMOVED lines=35> */
.L_x_26937:
[----:B------:R-:W-:Y:S05]  /*3c90*/  BSYNC.RECONVERGENT B0 ;  /* 0x0000000000007941 */ /* 0x000fea0003800200 */
.L_x_26936:
        /* <DEDUP_REMOVED lines=25> */
.L_x_26945:
        /* <DEDUP_REMOVED lines=48> */
.L_x_26944:
[----:B------:R-:W-:Y:S05]  /*4130*/  BSYNC.RECONVERGENT B1 ;  /* 0x0000000000017941 */ /* 0x000fea0003800200 */
.L_x_26943:
        /* <DEDUP_REMOVED lines=35> */
.L_x_26942:
[----:B------:R-:W-:Y:S05]  /*4370*/  BSYNC.RECONVERGENT B0 ;  /* 0x0000000000007941 */ /* 0x000fea0003800200 */
.L_x_26941:
        /* <DEDUP_REMOVED lines=39> */
.L_x_26954:
[----:B------:R-:W-:Y:S02]  /*45f0*/  ISETP.NE.AND P0, PT, R5, RZ, PT ;  /* 0x000000ff0500720c */ /* 0x000fe40003f05270 */
[----:B-1----:R-:W-:-:S11]  /*4600*/  FMNMX R7, R2, R7, !PT ;  /* 0x0000000702077209 */ /* 0x002fd60007800000 */
[----:B------:R-:W-:Y:S05]  /*4610*/  @P0 BRA `(.L_x_26947) ;  /* 0x0000000000080947 */ /* 0x000fea0003800000 */
[----:B0-----:R-:W0:Y:S02]  /*4620*/  LDC.64 R2, c[0x0][0x3a8] ;  /* 0x0000ea00ff027b82 */ /* 0x001e240000000a00 */
[----:B0-----:R1:W-:Y:S02]  /*4630*/  REDG.E.MAX.S32.STRONG.GPU desc[UR22][R2.64], R7 ;  /* 0x000000070200798e */ /* 0x0013e4000d12e316 */
.L_x_26947:
[----:B------:R-:W-:Y:S05]  /*4640*/  BSYNC B0 ;  /* 0x0000000000007941 */ /* 0x000fea0003800000 */
.L_x_26946:
        /* <DEDUP_REMOVED lines=12> */
[----:B0-----:R-:W-:Y:S05]  /*4710*/  CALL.REL.NOINC `($__internal_693_$__cuda_sm20_rcp_rn_f32_slowpath) ;  /* 0x0000000400987944 */ /* 0x001fea0003c00000 */
[----:B------:R-:W-:Y:S05]  /*4720*/  BRA `(.L_x_26950) ;  /* 0x0000000000147947 */ /* 0x000fea0003800000 */
.L_x_26949:
[----:B------:R-:W2:Y:S01]  /*4730*/  MUFU.RCP R5, UR30 ;  /* 0x0000001e00057d08 */ /* 0x000ea20008001000 */
[----:B------:R-:W-:-:S04]  /*4740*/  IMAD.U32 R0, RZ, RZ, UR30 ;  /* 0x0000001eff007e24 */ /* 0x000fc8000f8e00ff */
[----:B--2---:R-:W-:-:S04]  /*4750*/  FFMA R0, R5, R0, -1 ;  /* 0xbf80000005007423 */ /* 0x004fc80000000000 */
[----:B------:R-:W-:-:S04]  /*4760*/  FADD.FTZ R0, -R0, -RZ ;  /* 0x800000ff00007221 */ /* 0x000fc80000010100 */
[----:B------:R-:W-:-:S07]  /*4770*/  FFMA R5, R5, R0, R5 ;  /* 0x0000000005057223 */ /* 0x000fce0000000005 */
.L_x_26950:
[----:B01----:R-:W0:Y:S02]  /*4780*/  LDC.64 R2, c[0x0][0x3b0] ;  /* 0x0000ec00ff027b82 */ /* 0x003e240000000a00 */
[----:B0-----:R-:W-:Y:S01]  /*4790*/  STG.E desc[UR22][R2.64], R5 ;  /* 0x0000000502007986 */ /* 0x001fe2000c101916 */
[----:B------:R-:W-:Y:S05]  /*47a0*/  EXIT ;  /* 0x000000000000794d */ /* 0x000fea0003800000 */
.L_x_26948:
[----:B------:R-:W-:Y:S02]  /*47b0*/  IMAD.MOV.U32 R9, RZ, RZ, 0x4 ;  /* 0x00000004ff097424 */ /* 0x000fe400078e00ff */
[----:B------:R-:W-:Y:S02]  /*47c0*/  IMAD.MOV.U32 R11, RZ, RZ, 0x1f ;  /* 0x0000001fff0b7424 */ /* 0x000fe400078e00ff */
[----:B------:R-:W-:-:S07]  /*47d0*/  IMAD.MOV.U32 R4, RZ, RZ, -0x1 ;  /* 0xffffffffff047424 */ /* 0x000fce00078e00ff */
[----:B01----:R-:W-:Y:S05]  /*47e0*/  WARPSYNC.COLLECTIVE R4, `(.L_x_26951) ;  /* 0x0000000004087348 */ /* 0x003fea0003c00000 */
[----:B-1----:R1:W2:Y:S02]  /*47f0*/  SHFL.DOWN P0, R7, R0, R9, R11 ;  /* 0x0800000900077389 */ /* 0x0022a4000000000b */
[----:B012---:R-:W-:Y:S05]  /*4800*/  ENDCOLLECTIVE ;  /* 0x000000000000791b */ /* 0x007fea0003800000 */
.L_x_26951:
[----:B------:R-:W-:Y:S02]  /*4810*/  IMAD.MOV.U32 R9, RZ, RZ, 0x2 ;  /* 0x00000002ff097424 */ /* 0x000fe400078e00ff */
[----:B------:R-:W-:-:S05]  /*4820*/  IMAD.MOV.U32 R3, RZ, RZ, R7 ;  /* 0x000000ffff037224 */ /* 0x000fca00078e0007 */
[----:B------:R-:W-:-:S05]  /*4830*/  FMNMX R3, R3, R0, !PT ;  /* 0x0000000003037209 */ /* 0x000fca0007800000 */
[----:B------:R-:W-:-:S07]  /*4840*/  IMAD.MOV.U32 R0, RZ, RZ, R3 ;  /* 0x000000ffff007224 */ /* 0x000fce00078e0003 */
[----:B------:R-:W-:Y:S05]  /*4850*/  WARPSYNC.COLLECTIVE R4, `(.L_x_26952) ;  /* 0x0000000004087348 */ /* 0x000fea0003c00000 */
[----:B------:R0:W1:Y:S02]  /*4860*/  SHFL.DOWN P0, R7, R0, R9, R11 ;  /* 0x0800000900077389 */ /* 0x000064000000000b */
[----:B01----:R-:W-:Y:S05]  /*4870*/  ENDCOLLECTIVE ;  /* 0x000000000000791b */ /* 0x003fea0003800000 */
.L_x_26952:
[----:B------:R-:W-:Y:S02]  /*4880*/  IMAD.MOV.U32 R9, RZ, RZ, 0x1 ;  /* 0x00000001ff097424 */ /* 0x000fe400078e00ff */
[----:B------:R-:W-:-:S05]  /*4890*/  IMAD.MOV.U32 R2, RZ, RZ, R7 ;  /* 0x000000ffff027224 */ /* 0x000fca00078e0007 */
[----:B------:R-:W-:-:S05]  /*48a0*/  FMNMX R2, R3, R2, !PT ;  /* 0x0000000203027209 */ /* 0x000fca0007800000 */
[----:B------:R-:W-:-:S07]  /*48b0*/  IMAD.MOV.U32 R0, RZ, RZ, R2 ;  /* 0x000000ffff007224 */ /* 0x000fce00078e0002 */
[----:B------:R-:W-:Y:S05]  /*48c0*/  WARPSYNC.COLLECTIVE R4, `(.L_x_26953) ;  /* 0x0000000004087348 */ /* 0x000fea0003c00000 */
[----:B------:R0:W1:Y:S02]  /*48d0*/  SHFL.DOWN P0, R7, R0, R9, R11 ;  /* 0x0800000900077389 */ /* 0x000064000000000b */
[----:B01----:R-:W-:Y:S05]  /*48e0*/  ENDCOLLECTIVE ;  /* 0x000000000000791b */ /* 0x003fea0003800000 */
.L_x_26953:
[----:B------:R-:W-:Y:S05]  /*48f0*/  BRA `(.L_x_26954) ;  /* 0xfffffffc003c7947 */ /* 0x000fea000383ffff */
        .weak           $__internal_692_$__cuda_sm20_div_u64
        .type           $__internal_692_$__cuda_sm20_div_u64,@function
        .size           $__internal_692_$__cuda_sm20_div_u64,($__internal_693_$__cuda_sm20_rcp_rn_f32_slowpath - $__internal_692_$__cuda_sm20_div_u64)
$__internal_692_$__cuda_sm20_div_u64:
        /* <DEDUP_REMOVED lines=71> */
[----:B------:R-:W-:Y:S11]  /*4d70*/  RET.REL.NODEC R2 `(_ZN18transformer_engine6detail38cast_transpose_fused_kernel_notalignedILb0ELb1ELb0EfNS_16CTDBiasDActParamI13__nv_bfloat16S3_13__nv_fp8_e5m2fEELi2ELi4ENS_5EmptyEXadL_ZNS_5dreluIffEET_T0_RKS6_EEEEvT3_mmm) ;  /* 0xffffffb002a07950 */ /* 0x000ff60003c3ffff */
        .weak           $__internal_693_$__cuda_sm20_rcp_rn_f32_slowpath
        .type           $__internal_693_$__cuda_sm20_rcp_rn_f32_slowpath,@function
        .size           $__internal_693_$__cuda_sm20_rcp_rn_f32_slowpath,(.L_x_29994 - $__internal_693_$__cuda_sm20_rcp_rn_f32_slowpath)
$__internal_693_$__cuda_sm20_rcp_rn_f32_slowpath:
        /* <DEDUP_REMOVED lines=15> */
.L_x_26955:
        /* <DEDUP_REMOVED lines=33> */
.L_x_26957:
[----:B------:R0:W1:Y:S02]  /*5080*/  MUFU.RCP R2, R0 ;  /* 0x0000000000027308 */ /* 0x0000640000001000 */
.L_x_26956:
[----:B-1-3--:R-:W-:Y:S02]  /*5090*/  IMAD.MOV.U32 R5, RZ, RZ, R2 ;  /* 0x000000ffff057224 */ /* 0x00afe400078e0002 */
[----:B------:R-:W-:Y:S02]  /*50a0*/  IMAD.MOV.U32 R2, RZ, RZ, R7 ;  /* 0x000000ffff027224 */ /* 0x000fe400078e0007 */
[----:B------:R-:W-:-:S04]  /*50b0*/  IMAD.MOV.U32 R3, RZ, RZ, 0x0 ;  /* 0x00000000ff037424 */ /* 0x000fc800078e00ff */
[----:B0-2---:R-:W-:Y:S05]  /*50c0*/  RET.REL.NODEC R2 `(_ZN18transformer_engine6detail38cast_transpose_fused_kernel_notalignedILb0ELb1ELb0EfNS_16CTDBiasDActParamI13__nv_bfloat16S3_13__nv_fp8_e5m2fEELi2ELi4ENS_5EmptyEXadL_ZNS_5dreluIffEET_T0_RKS6_EEEEvT3_mmm) ;  /* 0xffffffac02cc7950 */ /* 0x005fea0003c3ffff */
.L_x_26958:
        /* <DEDUP_REMOVED lines=11> */
.L_x_29994:


//--------------------- .text._ZN18transformer_engine6detail38cast_transpose_fused_kernel_notalignedILb0ELb1ELb0EfNS_16CTDBiasDActParamI13__nv_bfloat16S3_S3_fEELi2ELi2ENS_5EmptyEXadL_ZNS_5dreluIffEET_T0_RKS5_EEEEvT3_mmm --------------------------
	.section	.text._ZN18transformer_engine6detail38cast_transpose_fused_kernel_notalignedILb0ELb1ELb0EfNS_16CTDBiasDActParamI13__nv_bfloat16S3_S3_fEELi2ELi2ENS_5EmptyEXadL_ZNS_5dreluIffEET_T0_RKS5_EEEEvT3_mmm,"ax",@progbits
	.align	128
        .global         _ZN18transformer_engine6detail38cast_transpose_fused_kernel_notalignedILb0ELb1ELb0EfNS_16CTDBiasDActParamI13__nv_bfloat16S3_S3_fEELi2ELi2ENS_5EmptyEXadL_ZNS_5dreluIffEET_T0_RKS5_EEEEvT3_mmm
        .type           _ZN18transformer_engine6detail38cast_transpose_fused_kernel_notalignedILb0ELb1ELb0EfNS_16CTDBiasDActParamI13__nv_bfloat16S3_S3_fEELi2ELi2ENS_5EmptyEXadL_ZNS_5dreluIffEET_T0_RKS5_EEEEvT3_mmm,@function
        .size           _ZN18transformer_engine6detail38cast_transpose_fused_kernel_notalignedILb0ELb1ELb0EfNS_16CTDBiasDActParamI13__nv_bfloat16S3_S3_fEELi2ELi2ENS_5EmptyEXadL_ZNS_5dreluIffEET_T0_RKS5_EEEEvT3_mmm,(.L_x_29996 - _ZN18transformer_engine6detail38cast_transpose_fused_kernel_notalignedILb0ELb1ELb0EfNS_16CTDBiasDActParamI13__nv_bfloat16S3_S3_fEELi2ELi2ENS_5EmptyEXadL_ZNS_5dreluIffEET_T0_RKS5_EEEEvT3_mmm)
        .other          _ZN18transformer_engine6detail38cast_transpose_fused_kernel_notalignedILb0ELb1ELb0EfNS_16CTDBiasDActParamI13__nv_bfloat16S3_S3_fEELi2ELi2ENS_5EmptyEXadL_ZNS_5dreluIffEET_T0_RKS5_EEEEvT3_mmm,@"STO_CUDA_ENTRY STV_DEFAULT"
_ZN18transformer_engine6detail38cast_transpose_fused_kernel_notalignedILb0ELb1ELb0EfNS_16CTDBiasDActParamI13__nv_bfloat16S3_S3_fEELi2ELi2ENS_5EmptyEXadL_ZNS_5dreluIffEET_T0_RKS5_EEEEvT3_mmm:
.text._ZN18transformer_engine6detail38cast_transpose_fused_kernel_notalignedILb0ELb1ELb0EfNS_16CTDBiasDActParamI13__nv_bfloat16S3_S3_fEELi2ELi2ENS_5EmptyEXadL_ZNS_5dreluIffEET_T0_RKS5_EEEEvT3_mmm:
        /* <DEDUP_REMOVED lines=43> */
.L_x_26959:
[----:B------:R-:W-:-:S07]  /*02b0*/  MOV R6, 0x2d0 ;  /* 0x000002d000067802 */ /* 0x000fce0000000f00 */
[----:B------:R-:W-:Y:S05]  /*02c0*/  CALL.REL.NOINC `($__internal_694_$__cuda_sm20_div_u64) ;  /* 0x0000002c00447944 */ /* 0x000fea0003c00000 */
        /* <DEDUP_REMOVED lines=11> */
.L_x_26960:
        /* <DEDUP_REMOVED lines=31> */
[----:B------:R-:W-:Y:S01]  /*0570*/  UISETP.LT.U32.AND UP1, UPT, UR7, 0x20, UPT ;  /* 0x000000200700788c */ /* 0x000fe2000bf21070 */
[----:B------:R-:W0:Y:S01]  /*0580*/  @P3 LDC.64 R12, c[0x0][0x3a0] ;  /* 0x0000e800ff0c3b82 */ /* 0x000e220000000a00 */
        /* <DEDUP_REMOVED lines=13> */
[----:B------:R-:W-:Y:S02]  /*0660*/  USHF.L.U64.HI UR13, UR13, 0x1, UR16 ;  /* 0x000000010d0d7899 */ /* 0x000fe40008010210 */
[----:B------:R-:W-:Y:S02]  /*0670*/  UIADD3 UR17, UP0, UPT, UR7, UR8, URZ ;  /* 0x0000000807117290 */ /* 0x000fe4000ff1e0ff */
[----:B------:R-:W-:Y:S02]  /*0680*/  UIADD3.X UR20, UPT, UPT, UR13, UR11, URZ, UP1, !UPT ;  /* 0x0000000b0d147290 */ /* 0x000fe40008ffe4ff */
[C---:B------:R-:W-:Y:S01]  /*0690*/  @P1 IMAD.SHL.U32 R16, R14.reuse, 0x4, RZ ;  /* 0x000000040e101824 */ /* 0x040fe200078e00ff */
[----:B------:R-:W-:Y:S01]  /*06a0*/  @P1 SHF.L.U64.HI R5, R14, 0x2, R9 ;  /* 0x000000020e051819 */ /* 0x000fe20000010209 */
[----:B------:R-:W-:Y:S01]  /*06b0*/  UIADD3.X UR16, UPT, UPT, UR13, UR9, URZ, UP0, !UPT ;  /* 0x000000090d107290 */ /* 0x000fe200087fe4ff */
[----:B------:R-:W0:Y:S02]  /*06c0*/  LDCU.64 UR26, c[0x0][0x358] ;  /* 0x00006b00ff1a77ac */ /* 0x000e240008000a00 */
[----:B------:R-:W-:-:S02]  /*06d0*/  @P1 IADD3 R18, P2, PT, R16, UR19, RZ ;  /* 0x0000001310121c10 */ /* 0x000fc4000ff5e0ff */
[----:B------:R-:W-:Y:S01]  /*06e0*/  @P1 IADD3 R16, P0, PT, R16, UR17, RZ ;  /* 0x0000001110101c10 */ /* 0x000fe2000ff1e0ff */
[----:B------:R-:W1:Y:S01]  /*06f0*/  LDCU.128 UR8, c[0x0][0x390] ;  /* 0x00007200ff0877ac */ /* 0x000e620008000c00 */
[C---:B------:R-:W-:Y:S02]  /*0700*/  @P1 IADD3.X R19, PT, PT, R5.reuse, UR20, RZ, P2, !PT ;  /* 0x0000001405131c10 */ /* 0x040fe400097fe4ff */
[----:B------:R-:W-:Y:S02]  /*0710*/  @P1 IADD3 R4, P2, PT, R14, UR30, RZ ;  /* 0x0000001e0e041c10 */ /* 0x000fe4000ff5e0ff */
[----:B------:R-:W-:-:S03]  /*0720*/  @P1 IADD3.X R17, PT, PT, R5, UR16, RZ, P0, !PT ;  /* 0x0000001005111c10 */ /* 0x000fc600087fe4ff */
[----:B------:R-:W-:Y:S01]  /*0730*/  @P1 IMAD.SHL.U32 R22, R4, 0x4, RZ ;  /* 0x0000000404161824 */ /* 0x000fe200078e00ff */
[----:B------:R-:W-:-:S04]  /*0740*/  @P1 IADD3.X R5, PT, PT, R9, UR31, RZ, P2, !PT ;  /* 0x0000001f09051c10 */ /* 0x000fc800097fe4ff */
[----:B------:R-:W-:Y:S01]  /*0750*/  @P1 IADD3 R24, P2, PT, R22, UR19, RZ ;  /* 0x0000001316181c10 */ /* 0x000fe2000ff5e0ff */
[----:B------:R-:W-:Y:S01]  /*0760*/  VIADD R6, R3, 0xffffffff ;  /* 0xffffffff03067836 */ /* 0x000fe20000000000 */
[----:B------:R-:W-:Y:S01]  /*0770*/  @P1 SHF.L.U64.HI R4, R4, 0x2, R5 ;  /* 0x0000000204041819 */ /* 0x000fe20000010205 */
[----:B0-----:R0:W2:Y:S01]  /*0780*/  @P3 LDG.E R21, desc[UR26][R12.64] ;  /* 0x0000001a0c153981 */ /* 0x0010a2000c1e1900 */
[----:B------:R-:W-:Y:S02]  /*0790*/  @P1 IADD3 R22, P0, PT, R22, UR17, RZ ;  /* 0x0000001116161c10 */ /* 0x000fe4000ff1e0ff */
[C---:B------:R-:W-:Y:S01]  /*07a0*/  @P1 IADD3.X R25, PT, PT, R4.reuse, UR20, RZ, P2, !PT ;  /* 0x0000001404191c10 */ /* 0x040fe200097fe4ff */
[----:B------:R-:W-:Y:S01]  /*07b0*/  ULOP3.LUT UR14, UR14, 0xfffffffe, URZ, 0xc0, !UPT ;  /* 0xfffffffe0e0e7892 */ /* 0x000fe2000f8ec0ff */
[----:B------:R-:W-:Y:S01]  /*07c0*/  @P1 IADD3.X R23, PT, PT, R4, UR16, RZ, P0, !PT ;  /* 0x0000001004171c10 */ /* 0x000fe200087fe4ff */
[----:B------:R-:W-:Y:S01]  /*07d0*/  VIADD R4, R2, 0x1 ;  /* 0x0000000102047836 */ /* 0x000fe20000000000 */
[----:B------:R-:W-:Y:S01]  /*07e0*/  LOP3.LUT R6, R6, 0x1f, RZ, 0xc0, !PT ;  /* 0x0000001f06067812 */ /* 0x000fe200078ec0ff */
[----:B------:R3:W4:Y:S01]  /*07f0*/  @P1 LDG.E R19, desc[UR26][R18.64] ;  /* 0x0000001a12131981 */ /* 0x000722000c1e1900 */
[----:B------:R-:W-:-:S02]  /*0800*/  ISETP.GE.U32.AND P2, PT, R2, UR28, PT ;  /* 0x0000001c02007c0c */ /* 0x000fc4000bf46070 */
[----:B------:R-:W-:Y:S01]  /*0810*/  ISETP.GE.U32.AND P0, PT, R4, UR28, PT ;  /* 0x0000001c04007c0c */ /* 0x000fe2000bf06070 */
[----:B-1----:R-:W-:Y:S01]  /*0820*/  UIADD3 UR8, UP0, UPT, UR7, UR8, URZ ;  /* 0x0000000807087290 */ /* 0x002fe2000ff1e0ff */
[----:B------:R-:W-:Y:S01]  /*0830*/  ISETP.GE.U32.OR P2, PT, R10, UR25, P2 ;  /* 0x000000190a007c0c */ /* 0x000fe20009746470 */
[----:B------:R1:W5:Y:S01]  /*0840*/  @P1 LDG.E R20, desc[UR26][R16.64] ;  /* 0x0000001a10141981 */ /* 0x000362000c1e1900 */
[C---:B------:R-:W-:Y:S01]  /*0850*/  ISETP.LT.U32.AND P0, PT, R6.reuse, UR25, !P0 ;  /* 0x0000001906007c0c */ /* 0x040fe2000c701070 */
[----:B------:R-:W-:Y:S01]  /*0860*/  @!P1 IMAD.MOV.U32 R5, RZ, RZ, RZ ;  /* 0x000000ffff059224 */ /* 0x000fe200078e00ff */
[----:B0-----:R-:W-:Y:S01]  /*0870*/  IADD3 R12, P4, PT, R6, R40, RZ ;  /* 0x00000028060c7210 */ /* 0x001fe20007f9e0ff */
[----:B------:R-:W-:Y:S02]  /*0880*/  IMAD.U32 R15, RZ, RZ, UR30 ;  /* 0x0000001eff0f7e24 */ /* 0x000fe4000f8e00ff */
[----:B------:R-:W-:Y:S02]  /*0890*/  @!P1 IMAD.MOV.U32 R11, RZ, RZ, RZ ;  /* 0x000000ffff0b9224 */ /* 0x000fe400078e00ff */
[----:B------:R-:W-:Y:S01]  /*08a0*/  IMAD.X R13, RZ, RZ, R7, P4 ;  /* 0x000000ffff0d7224 */ /* 0x000fe200020e0607 */
[----:B---3--:R-:W-:Y:S01]  /*08b0*/  IADD3 R18, P4, PT, R12, UR14, RZ ;  /* 0x0000000e0c127c10 */ /* 0x008fe2000ff9e0ff */
[----:B------:R0:W3:Y:S01]  /*08c0*/  @P1 LDG.E R5, desc[UR26][R24.64] ;  /* 0x0000001a18051981 */ /* 0x0000e2000c1e1900 */
[----:B------:R-:W-:-:S03]  /*08d0*/  UIADD3.X UR9, UPT, UPT, UR13, UR9, URZ, UP0, !UPT ;  /* 0x000000090d097290 */ /* 0x000fc600087fe4ff */
[----:B-1----:R-:W-:Y:S01]  /*08e0*/  @P0 IMAD.SHL.U32 R16, R18, 0x4, RZ ;  /* 0x0000000412100824 */ /* 0x002fe200078e00ff */
[----:B------:R1:W3:Y:S01]  /*08f0*/  @P1 LDG.E R11, desc[UR26][R22.64] ;  /* 0x0000001a160b1981 */ /* 0x0002e2000c1e1900 */
[----:B0-----:R-:W-:Y:S02]  /*0900*/  IADD3.X R24, PT, PT, R13, UR15, RZ, P4, !PT ;  /* 0x0000000f0d187c10 */ /* 0x001fe4000a7fe4ff */
[C---:B------:R-:W-:Y:S01]  /*0910*/  @!P2 LEA R32, P4, R14.reuse, UR8, 0x2 ;  /* 0x000000080e20ac11 */ /* 0x040fe2000f8810ff */
[----:B------:R-:W-:Y:S01]  /*0920*/  @P0 IMAD.WIDE.U32 R12, R15, 0x3, R12 ;  /* 0x000000030f0c0825 */ /* 0x000fe200078e000c */
[----:B------:R-:W-:Y:S02]  /*0930*/  @!P2 IADD3 R15, P5, PT, R14, UR30, RZ ;  /* 0x0000001e0e0fac10 */ /* 0x000fe4000ffbe0ff */
[----:B------:R-:W-:Y:S02]  /*0940*/  @P0 SHF.L.U64.HI R17, R18, 0x2, R24 ;  /* 0x0000000212110819 */ /* 0x000fe40000010218 */
[----:B------:R-:W-:-:S02]  /*0950*/  @P0 IADD3 R8, P6, PT, R16, UR17, RZ ;  /* 0x0000001110080c10 */ /* 0x000fc4000ffde0ff */
[----:B------:R-:W-:Y:S02]  /*0960*/  @!P2 LEA.HI.X R33, R14, UR9, R9, 0x2, P4 ;  /* 0x000000090e21ac11 */ /* 0x000fe4000a0f1409 */
[----:B------:R-:W-:Y:S02]  /*0970*/  @P0 IADD3 R16, P4, PT, R16, UR19, RZ ;  /* 0x0000001310100c10 */ /* 0x000fe4000ff9e0ff */
[----:B------:R-:W-:Y:S02]  /*0980*/  @!P2 IADD3.X R26, PT, PT, R9, UR31, RZ, P5, !PT ;  /* 0x0000001f091aac10 */ /* 0x000fe4000affe4ff */
[C---:B------:R-:W-:Y:S02]  /*0990*/  @P0 IADD3.X R9, PT, PT, R17.reuse, UR16, RZ, P6, !PT ;  /* 0x0000001011090c10 */ /* 0x040fe4000b7fe4ff */
[----:B------:R-:W-:Y:S01]  /*09a0*/  @P0 IADD3.X R17, PT, PT, R17, UR20, RZ, P4, !PT ;  /* 0x0000001411110c10 */ /* 0x000fe2000a7fe4ff */
[----:B------:R-:W-:Y:S01]  /*09b0*/  VOTEU.ANY UP0, P0 ;  /* 0x0000000000ff7886 */ /* 0x000fe20000000100 */
[----:B------:R-:W-:Y:S01]  /*09c0*/  @P0 IMAD.SHL.U32 R14, R12, 0x4, RZ ;  /* 0x000000040c0e0824 */ /* 0x000fe200078e00ff */
[----:B------:R-:W-:Y:S01]  /*09d0*/  @!P2 LEA R28, P5, R15, UR8, 0x2 ;  /* 0x000000080f1cac11 */ /* 0x000fe2000f8a10ff */
[----:B------:R-:W3:Y:S04]  /*09e0*/  @P0 LDG.E R8, desc[UR26][R8.64] ;  /* 0x0000001a08080981 */ /* 0x000ee8000c1e1900 */
[----:B------:R0:W3:Y:S01]  /*09f0*/  @P0 LDG.E R27, desc[UR26][R16.64] ;  /* 0x0000001a101b0981 */ /* 0x0000e2000c1e1900 */
[----:B------:R-:W-:-:S06]  /*0a00*/  @UP0 UIMAD UR7, UR31, 0x3, URZ ;  /* 0x000000031f0708a4 */ /* 0x000fcc000f8e02ff */
[----:B------:R-:W-:Y:S01]  /*0a10*/  @P0 VIADD R13, R13, UR7 ;  /* 0x000000070d0d0c36 */ /* 0x000fe20008000000 */
[----:B------:R-:W-:-:S04]  /*0a20*/  @!P2 LEA.HI.X R29, R15, UR9, R26, 0x2, P5 ;  /* 0x000000090f1dac11 */ /* 0x000fc8000a8f141a */
[----:B-1----:R-:W-:Y:S02]  /*0a30*/  @P0 SHF.L.U64.HI R22, R12, 0x2, R13 ;  /* 0x000000020c160819 */ /* 0x002fe4000001020d */
[C---:B------:R-:W-:Y:S01]  /*0a40*/  @P0 IADD3 R12, P6, PT, R14.reuse, UR17, RZ ;  /* 0x000000110e0c0c10 */ /* 0x040fe2000ffde0ff */
[----:B------:R-:W-:Y:S01]  /*0a50*/  UMOV UR13, 0x3f800000 ;  /* 0x3f800000000d7882 */ /* 0x000fe20000000000 */
[----:B------:R-:W-:Y:S02]  /*0a60*/  @P0 IADD3 R14, P5, PT, R14, UR19, RZ ;  /* 0x000000130e0e0c10 */ /* 0x000fe4000ffbe0ff */
[C---:B------:R-:W-:Y:S02]  /*0a70*/  @P0 IADD3.X R13, PT, PT, R22.reuse, UR16, RZ, P6, !PT ;  /* 0x00000010160d0c10 */ /* 0x040fe4000b7fe4ff */
[----:B------:R-:W-:Y:S01]  /*0a80*/  @P0 IADD3.X R15, PT, PT, R22, UR20, RZ, P5, !PT ;  /* 0x00000014160f0c10 */ /* 0x000fe2000affe4ff */
[----:B------:R-:W-:Y:S02]  /*0a90*/  @!P0 IMAD.MOV.U32 R22, RZ, RZ, RZ ;  /* 0x000000ffff168224 */ /* 0x000fe400078e00ff */
[----:B------:R-:W-:-:S02]  /*0aa0*/  VIADD R30, R2, 0x2 ;  /* 0x00000002021e7836 */ /* 0x000fc40000000000 */
[----:B------:R-:W-:Y:S02]  /*0ab0*/  VIADD R35, R3, 0x1e ;  /* 0x0000001e03237836 */ /* 0x000fe40000000000 */
[----:B------:R-:W3:Y:S01]  /*0ac0*/  @P0 LDG.E R22, desc[UR26][R14.64] ;  /* 0x0000001a0e160981 */ /* 0x000ee2000c1e1900 */
[----:B------:R-:W-:Y:S02]  /*0ad0*/  IADD3 R40, P4, PT, R40, UR14, RZ ;  /* 0x0000000e28287c10 */ /* 0x000fe4000ff9e0ff */
[----:B------:R-:W-:Y:S02]  /*0ae0*/  LOP3.LUT R35, R35, 0x1f, RZ, 0xc0, !PT ;  /* 0x0000001f23237812 */ /* 0x000fe400078ec0ff */
[----:B0-----:R-:W-:Y:S01]  /*0af0*/  IADD3.X R17, PT, PT, R7, UR15, RZ, P4, !PT ;  /* 0x0000000f07117c10 */ /* 0x001fe2000a7fe4ff */
[----:B------:R-:W-:Y:S02]  /*0b00*/  @!P1 IMAD.MOV.U32 R19, RZ, RZ, RZ ;  /* 0x000000ffff139224 */ /* 0x000fe400078e00ff */
[----:B------:R-:W-:-:S03]  /*0b10*/  @!P1 IMAD.MOV.U32 R20, RZ, RZ, RZ ;  /* 0x000000ffff149224 */ /* 0x000fc600078e00ff */
[C---:B----4-:R-:W-:Y:S01]  /*0b20*/  PRMT R23, R19.reuse, 0x7632, R23 ;  /* 0x0000763213177816 */ /* 0x050fe20000000017 */
[----:B------:R-:W-:Y:S01]  /*0b30*/  IMAD.U32 R25, R19, 0x10000, RZ ;  /* 0x0001000013197824 */ /* 0x000fe200078e00ff */
[C---:B-----5:R-:W-:Y:S01]  /*0b40*/  PRMT R9, R20.reuse, 0x7632, R9 ;  /* 0x0000763214097816 */ /* 0x060fe20000000009 */
[----:B------:R-:W-:Y:S01]  /*0b50*/  IMAD.U32 R19, R20, 0x10000, RZ ;  /* 0x0001000014137824 */ /* 0x000fe200078e00ff */
[----:B--2---:R-:W-:Y:S01]  /*0b60*/  @P3 R2UR UR13, R21 ;  /* 0x00000000150d32ca */ /* 0x004fe200000e0000 */
[----:B------:R-:W-:Y:S02]  /*0b70*/  IMAD.U32 R23, R23, 0x10000, RZ ;  /* 0x0001000017177824 */ /* 0x000fe400078e00ff */
[----:B------:R-:W-:Y:S01]  /*0b80*/  IMAD.U32 R20, R9, 0x10000, RZ ;  /* 0x0001000009147824 */ /* 0x000fe200078e00ff */
[C---:B---3--:R-:W-:Y:S01]  /*0b90*/  PRMT R9, R5.reuse, 0x7632, R9 ;  /* 0x0000763205097816 */ /* 0x048fe20000000009 */
[----:B------:R-:W-:Y:S01]  /*0ba0*/  IMAD.U32 R5, R5, 0x10000, RZ ;  /* 0x0001000005057824 */ /* 0x000fe200078e00ff */
[----:B------:R-:W-:-:S02]  /*0bb0*/  FSET.BF.GT.AND R16, R25, RZ, PT ;  /* 0x000000ff1910720a */ /* 0x000fc40003804000 */
[----:B------:R-:W-:-:S03]  /*0bc0*/  FSET.BF.GT.AND R23, R23, RZ, PT ;  /* 0x000000ff1717720a */ /* 0x000fc60003804000 */
[----:B------:R-:W-:Y:S02]  /*0bd0*/  FMUL R19, R19, R16 ;  /* 0x0000001013137220 */ /* 0x000fe40000400000 */
[----:B------:R-:W-:Y:S01]  /*0be0*/  FMUL R20, R20, R23 ;  /* 0x0000001714147220 */ /* 0x000fe20000400000 */
[----:B------:R-:W-:Y:S01]  /*0bf0*/  IMAD.U32 R23, R11, 0x10000, RZ ;  /* 0x000100000b177824 */ /* 0x000fe200078e00ff */
[----:B------:R-:W-:Y:S02]  /*0c00*/  ISETP.GE.U32.AND P1, PT, R30, UR28, PT ;  /* 0x0000001c1e007c0c */ /* 0x000fe4000bf26070 */
[----:B------:R-:W-:Y:S02]  /*0c10*/  FMUL R21, R20, UR13 ;  /* 0x0000000d14157c20 */ /* 0x000fe40008400000 */
[----:B------:R-:W-:Y:S02]  /*0c20*/  ISETP.LT.U32.AND P1, PT, R35, UR25, !P1 ;  /* 0x0000001923007c0c */ /* 0x000fe4000cf21070 */
[----:B------:R-:W-:-:S06]  /*0c30*/  @!P0 CS2R R26, SRZ ;  /* 0x00000000001a8805 */ /* 0x000fcc000001ff00 */
[----:B------:R0:W2:Y:S02]  /*0c40*/  @P0 LDG.E R26, desc[UR26][R12.64] ;  /* 0x0000001a0c1a0981 */ /* 0x0000a4000c1e1900 */
[----:B0-----:R-:W-:Y:S01]  /*0c50*/  PRMT R12, R11, 0x7632, R12 ;  /* 0x000076320b0c7816 */ /* 0x001fe2000000000c */
[----:B------:R-:W-:-:S04]  /*0c60*/  IMAD.U32 R13, R9, 0x10000, RZ ;  /* 0x00010000090d7824 */ /* 0x000fc800078e00ff */
[----:B------:R-:W-:Y:S01]  /*0c70*/  IMAD.U32 R9, R12, 0x10000, RZ ;  /* 0x000100000c097824 */ /* 0x000fe200078e00ff */
[----:B------:R-:W-:Y:S02]  /*0c80*/  FSET.BF.GT.AND R12, R5, RZ, PT ;  /* 0x000000ff050c720a */ /* 0x000fe40003804000 */
[----:B------:R-:W-:Y:S01]  /*0c90*/  FSET.BF.GT.AND R14, R13, RZ, PT ;  /* 0x000000ff0d0e720a */ /* 0x000fe20003804000 */
[----:B------:R-:W-:Y:S02]  /*0ca0*/  FMUL R11, R19, UR13 ;  /* 0x0000000d130b7c20 */ /* 0x000fe40008400000 */
[----:B------:R-:W-:Y:S02]  /*0cb0*/  FMUL R23, R23, R12 ;  /* 0x0000000c17177220 */ /* 0x000fe40000400000 */
[----:B------:R-:W-:Y:S01]  /*0cc0*/  FMUL R5, R9, R14 ;  /* 0x0000000e09057220 */ /* 0x000fe20000400000 */
[----:B------:R-:W-:Y:S01]  /*0cd0*/  F2FP.BF16.F32.PACK_AB R9, RZ, R11 ;  /* 0x0000000bff09723e */ /* 0x000fe200000010ff */
[----:B------:R-:W-:Y:S01]  /*0ce0*/  FMUL R11, R23, UR13 ;  /* 0x0000000d170b7c20 */ /* 0x000fe20008400000 */
[----:B------:R-:W-:Y:S01]  /*0cf0*/  IADD3 R14, P3, PT, R35, R40, RZ ;  /* 0x00000028230e7210 */ /* 0x000fe20007f7e0ff */
[----:B------:R-:W-:Y:S01]  /*0d00*/  FMUL R13, R5, UR13 ;  /* 0x0000000d050d7c20 */ /* 0x000fe20008400000 */
[----:B------:R-:W-:-:S02]  /*0d10*/  F2FP.BF16.F32.PACK_AB R21, RZ, R21 ;  /* 0x00000015ff15723e */ /* 0x000fc400000010ff */
[----:B------:R-:W-:Y:S01]  /*0d20*/  F2FP.BF16.F32.PACK_AB R11, RZ, R11 ;  /* 0x0000000bff0b723e */ /* 0x000fe200000010ff */
[----:B------:R-:W-:Y:S01]  /*0d30*/  IMAD.X R15, RZ, RZ, R17, P3 ;  /* 0x000000ffff0f7224 */ /* 0x000fe200018e0611 */
[----:B------:R-:W-:Y:S02]  /*0d40*/  IADD3 R12, P3, PT, R14, UR14, RZ ;  /* 0x0000000e0e0c7c10 */ /* 0x000fe4000ff7e0ff */
[----:B------:R-:W-:Y:S02]  /*0d50*/  F2FP.BF16.F32.PACK_AB R13, RZ, R13 ;  /* 0x0000000dff0d723e */ /* 0x000fe400000010ff */
[----:B------:R-:W-:Y:S01]  /*0d60*/  @!P2 PRMT R9, R9, 0x5410, R21 ;  /* 0x000054100909a816 */ /* 0x000fe20000000015 */
[C---:B------:R-:W-:Y:S01]  /*0d70*/  @P1 IMAD.SHL.U32 R7, R12.reuse, 0x4, RZ ;  /* 0x000000040c071824 */ /* 0x040fe200078e00ff */
[----:B------:R-:W-:Y:S02]  /*0d80*/  @!P2 PRMT R11, R11, 0x5410, R13 ;  /* 0x000054100b0ba816 */ /* 0x000fe4000000000d */
[----:B------:R-:W-:Y:S01]  /*0d90*/  IADD3.X R25, PT, PT, R15, UR15, RZ, P3, !PT ;  /* 0x0000000f0f197c10 */ /* 0x000fe20009ffe4ff */
[----:B------:R0:W-:Y:S03]  /*0da0*/  @!P2 STG.E desc[UR26][R32.64], R9 ;  /* 0x000000092000a986 */ /* 0x0001e6000c10191a */
[----:B------:R-:W-:Y:S01]  /*0db0*/  @P1 SHF.L.U64.HI R16, R12, 0x2, R25 ;  /* 0x000000020c101819 */ /* 0x000fe20000010219 */
[----:B------:R1:W-:Y:S01]  /*0dc0*/  @!P2 STG.E desc[UR26][R28.64], R11 ;  /* 0x0000000b1c00a986 */ /* 0x0003e2000c10191a */
[----:B0-----:R-:W-:-:S02]  /*0dd0*/  @P1 IADD3 R32, P2, PT, R7, UR17, RZ ;  /* 0x0000001107201c10 */ /* 0x001fc4000ff5e0ff */
[----:B-1----:R-:W-:Y:S01]  /*0de0*/  @P1 IADD3 R28, P3, PT, R7, UR19, RZ ;  /* 0x00000013071c1c10 */ /* 0x002fe2000ff7e0ff */
[----:B------:R-:W-:-:S03]  /*0df0*/  @!P1 IMAD.MOV.U32 R7, RZ, RZ, RZ ;  /* 0x000000ffff079224 */ /* 0x000fc600078e00ff */
[C---:B------:R-:W-:Y:S02]  /*0e00*/  @P1 IADD3.X R29, PT, PT, R16.reuse, UR20, RZ, P3, !PT ;  /* 0x00000014101d1c10 */ /* 0x040fe40009ffe4ff */
[----:B------:R-:W-:Y:S01]  /*0e10*/  @P1 IADD3.X R33, PT, PT, R16, UR16, RZ, P2, !PT ;  /* 0x0000001010211c10 */ /* 0x000fe200097fe4ff */
[----:B------:R-:W-:Y:S02]  /*0e20*/  @!P1 IMAD.MOV.U32 R16, RZ, RZ, RZ ;  /* 0x000000ffff109224 */ /* 0x000fe400078e00ff */
[----:B------:R0:W3:Y:S04]  /*0e30*/  @P1 LDG.E R7, desc[UR26][R28.64] ;  /* 0x0000001a1c071981 */ /* 0x0000e8000c1e1900 */
[----:B------:R1:W4:Y:S01]  /*0e40*/  @P1 LDG.E R16, desc[UR26][R32.64] ;  /* 0x0000001a20101981 */ /* 0x000322000c1e1900 */
[----:B------:R-:W-:-:S02]  /*0e50*/  IMAD.U32 R34, R27, 0x10000, RZ ;  /* 0x000100001b227824 */ /* 0x000fc400078e00ff */
[----:B------:R-:W-:Y:S01]  /*0e60*/  @!P0 IMAD.MOV.U32 R8, RZ, RZ, RZ ;  /* 0x000000ffff088224 */ /* 0x000fe200078e00ff */
[----:B------:R-:W-:Y:S02]  /*0e70*/  ISETP.GE.U32.AND P0, PT, R4, UR28, PT ;  /* 0x0000001c04007c0c */ /* 0x000fe4000bf06070 */
[----:B------:R-:W-:Y:S01]  /*0e80*/  FSET.BF.GT.AND R34, R34, RZ, PT ;  /* 0x000000ff2222720a */ /* 0x000fe20003804000 */
[----:B------:R-:W-:Y:S01]  /*0e90*/  IMAD.U32 R31, R8, 0x10000, RZ ;  /* 0x00010000081f7824 */ /* 0x000fe200078e00ff */
[----:B------:R-:W-:Y:S01]  /*0ea0*/  PRMT R27, R27, 0x7632, R27 ;  /* 0x000076321b1b7816 */ /* 0x000fe2000000001b */
[----:B------:R-:W-:Y:S01]  /*0eb0*/  VOTEU.ANY UP0, P1 ;  /* 0x0000000000ff7886 */ /* 0x000fe20000800100 */
[----:B------:R-:W-:Y:S01]  /*0ec0*/  ISETP.GE.U32.OR P0, PT, R6, UR25, P0 ;  /* 0x0000001906007c0c */ /* 0x000fe20008706470 */
[----:B------:R-:W-:Y:S01]  /*0ed0*/  FMUL R6, R31, R34 ;  /* 0x000000221f067220 */ /* 0x000fe20000400000 */
[----:B------:R-:W-:Y:S01]  /*0ee0*/  IMAD.U32 R37, RZ, RZ, UR30 ;  /* 0x0000001eff257e24 */ /* 0x000fe2000f8e00ff */
[----:B------:R-:W-:Y:S01]  /*0ef0*/  PRMT R34, R8, 0x7632, R34 ;  /* 0x0000763208227816 */ /* 0x000fe20000000022 */
[----:B------:R-:W-:Y:S01]  /*0f00*/  IMAD.U32 R27, R27, 0x10000, RZ ;  /* 0x000100001b1b7824 */ /* 0x000fe200078e00ff */
[----:B------:R-:W-:Y:S01]  /*0f10*/  @UP0 UIMAD UR7, UR31, 0x3, URZ ;  /* 0x000000031f0708a4 */ /* 0x000fe2000f8e02ff */
[----:B------:R-:W-:-:S03]  /*0f20*/  @P1 IMAD.WIDE.U32 R14, R37, 0x3, R14 ;  /* 0x00000003250e1825 */ /* 0x000fc600078e000e */
[----:B------:R-:W-:Y:S01]  /*0f30*/  FSET.BF.GT.AND R27, R27, RZ, PT ;  /* 0x000000ff1b1b720a */ /* 0x000fe20003804000 */
[----:B------:R-:W-:Y:S02]  /*0f40*/  IMAD.U32 R34, R34, 0x10000, RZ ;  /* 0x0001000022227824 */ /* 0x000fe400078e00ff */
[----:B------:R-:W-:Y:S01]  /*0f50*/  @P1 VIADD R15, R15, UR7 ;  /* 0x000000070f0f1c36 */ /* 0x000fe20008000000 */
[----:B------:R-:W-:Y:S01]  /*0f60*/  @!P0 LEA R36, P2, R18, UR8, 0x2 ;  /* 0x0000000812248c11 */ /* 0x000fe2000f8410ff */
[----:B------:R-:W-:Y:S01]  /*0f70*/  FMUL R34, R34, R27 ;  /* 0x0000001b22227220 */ /* 0x000fe20000400000 */
[----:B------:R-:W-:Y:S02]  /*0f80*/  @!P0 IADD3 R27, P3, PT, R18, UR30, RZ ;  /* 0x0000001e121b8c10 */ /* 0x000fe4000ff7e0ff */
[C---:B------:R-:W-:Y:S01]  /*0f90*/  @P1 SHF.L.U64.HI R15, R14.reuse, 0x2, R15 ;  /* 0x000000020e0f1819 */ /* 0x040fe2000001020f */
[----:B------:R-:W-:Y:S01]  /*0fa0*/  @P1 IMAD.SHL.U32 R14, R14, 0x4, RZ ;  /* 0x000000040e0e1824 */ /* 0x000fe200078e00ff */
[----:B------:R-:W-:Y:S01]  /*0fb0*/  @!P0 LEA.HI.X R37, R18, UR9, R24, 0x2, P2 ;  /* 0x0000000912258c11 */ /* 0x000fe200090f1418 */
[----:B0-----:R-:W-:Y:S01]  /*0fc0*/  IMAD.U32 R29, R22, 0x10000, RZ ;  /* 0x00010000161d7824 */ /* 0x001fe200078e00ff */
[----:B------:R-:W-:-:S02]  /*0fd0*/  @!P0 IADD3.X R24, PT, PT, R24, UR31, RZ, P3, !PT ;  /* 0x0000001f18188c10 */ /* 0x000fc40009ffe4ff */
[C---:B------:R-:W-:Y:S02]  /*0fe0*/  @!P0 LEA R18, P3, R27.reuse, UR8, 0x2 ;  /* 0x000000081b128c11 */ /* 0x040fe4000f8610ff */
[----:B------:R-:W-:Y:S02]  /*0ff0*/  FMNMX R28, RZ, |R19|, !PT ;  /* 0x40000013ff1c7209 */ /* 0x000fe40007800000 */
[----:B------:R-:W-:Y:S02]  /*1000*/  @!P0 LEA.HI.X R19, R27, UR9, R24, 0x2, P3 ;  /* 0x000000091b138c11 */ /* 0x000fe400098f1418 */
[----:B------:R-:W-:Y:S02]  /*1010*/  FSET.BF.GT.AND R29, R29, RZ, PT ;  /* 0x000000ff1d1d720a */ /* 0x000fe40003804000 */
[----:B------:R-:W-:Y:S01]  /*1020*/  FMNMX3 R20, |R20|, R28, |R23|, !PT ;  /* 0x0000001c14147276 */ /* 0x000fe20007800617 */
[----:B------:R-:W-:-:S03]  /*1030*/  @!P1 IMAD.MOV.U32 R28, RZ, RZ, RZ ;  /* 0x000000ffff1c9224 */ /* 0x000fc600078e00ff */
[----:B------:R-:W-:Y:S01]  /*1040*/  FMNMX R5, |R5|, R20, !PT ;  /* 0x0000001405057209 */ /* 0x000fe20007800200 */
[----:B-1----:R-:W-:-:S05]  /*1050*/  FMUL R33, R6, UR13 ;  /* 0x0000000d06217c20 */ /* 0x002fca0008400000 */
[----:B------:R-:W-:Y:S01]  /*1060*/  F2FP.BF16.F32.PACK_AB R33, RZ, R33 ;  /* 0x00000021ff21723e */ /* 0x000fe200000010ff */
[----:B--2---:R-:W-:Y:S01]  /*1070*/  IMAD.U32 R8, R26, 0x10000, RZ ;  /* 0x000100001a087824 */ /* 0x004fe200078e00ff */
[----:B------:R-:W-:Y:S02]  /*1080*/  PRMT R26, R22, 0x7632, R26 ;  /* 0x00007632161a7816 */ /* 0x000fe4000000001a */
[----:B------:R-:W-:Y:S02]  /*1090*/  @P1 IADD3 R22, P2, PT, R14, UR17, RZ ;  /* 0x000000110e161c10 */ /* 0x000fe4000ff5e0ff */
[C---:B------:R-:W-:Y:S01]  /*10a0*/  PRMT R32, R26.reuse, 0x7632, R32 ;  /* 0x000076321a207816 */ /* 0x040fe20000000020 */
[----:B------:R-:W-:Y:S01]  /*10b0*/  IMAD.U32 R26, R26, 0x10000, RZ ;  /* 0x000100001a1a7824 */ /* 0x000fe200078e00ff */
[----:B------:R-:W-:Y:S01]  /*10c0*/  @P1 IADD3.X R23, PT, PT, R15, UR16, RZ, P2, !PT ;  /* 0x000000100f171c10 */ /* 0x000fe200097fe4ff */
[----:B------:R-:W-:Y:S01]  /*10d0*/  FMUL R8, R8, R29 ;  /* 0x0000001d08087220 */ /* 0x000fe20000400000 */
[----:B------:R-:W-:-:S02]  /*10e0*/  @P1 IADD3 R14, P2, PT, R14, UR19, RZ ;  /* 0x000000130e0e1c10 */ /* 0x000fc4000ff5e0ff */
[----:B------:R-:W-:Y:S01]  /*10f0*/  FSET.BF.GT.AND R29, R26, RZ, PT ;  /* 0x000000ff1a1d720a */ /* 0x000fe20003804000 */
[----:B------:R-:W-:Y:S01]  /*1100*/  @!P1 IMAD.MOV.U32 R26, RZ, RZ, RZ ;  /* 0x000000ffff1a9224 */ /* 0x000fe200078e00ff */
[----:B------:R0:W2:Y:S01]  /*1110*/  @P1 LDG.E R28, desc[UR26][R22.64] ;  /* 0x0000001a161c1981 */ /* 0x0000a2000c1e1900 */
[----:B------:R-:W-:Y:S01]  /*1120*/  @P1 IADD3.X R15, PT, PT, R15, UR20, RZ, P2, !PT ;  /* 0x000000140f0f1c10 */ /* 0x000fe200097fe4ff */
[----:B------:R-:W-:-:S04]  /*1130*/  IMAD.U32 R32, R32, 0x10000, RZ ;  /* 0x0001000020207824 */ /* 0x000fc800078e00ff */
[----:B------:R1:W5:Y:S01]  /*1140*/  @P1 LDG.E R26, desc[UR26][R14.64] ;  /* 0x0000001a0e1a1981 */ /* 0x000362000c1e1900 */
[----:B0-----:R-:W-:Y:S02]  /*1150*/  VIADD R22, R2, 0x3 ;  /* 0x0000000302167836 */ /* 0x001fe40000000000 */
[----:B------:R-:W-:-:S03]  /*1160*/  FMUL R32, R32, R29 ;  /* 0x0000001d20207220 */ /* 0x000fc60000400000 */
[----:B------:R-:W-:Y:S01]  /*1170*/  ISETP.GE.U32.AND P1, PT, R22, UR28, PT ;  /* 0x0000001c16007c0c */ /* 0x000fe2000bf26070 */
[----:B------:R-:W-:-:S05]  /*1180*/  FMUL R23, R32, UR13 ;  /* 0x0000000d20177c20 */ /* 0x000fca0008400000 */
[----:B-1----:R-:W-:Y:S02]  /*1190*/  F2FP.BF16.F32.PACK_AB R14, RZ, R23 ;  /* 0x00000017ff0e723e */ /* 0x002fe400000010ff */
[C---:B---3--:R-:W-:Y:S01]  /*11a0*/  PRMT R24, R7.reuse, 0x7632, R24 ;  /* 0x0000763207187816 */ /* 0x048fe20000000018 */
[----:B------:R-:W-:Y:S01]  /*11b0*/  IMAD.U32 R7, R7, 0x10000, RZ ;  /* 0x0001000007077824 */ /* 0x000fe200078e00ff */
[----:B----4-:R-:W-:-:S03]  /*11c0*/  PRMT R20, R16, 0x7632, R20 ;  /* 0x0000763210147816 */ /* 0x010fc60000000014 */
[----:B------:R-:W-:Y:S01]  /*11d0*/  IMAD.U32 R24, R24, 0x10000, RZ ;  /* 0x0001000018187824 */ /* 0x000fe200078e00ff */
[----:B------:R-:W-:Y:S01]  /*11e0*/  FSET.BF.GT.AND R27, R7, RZ, PT ;  /* 0x000000ff071b720a */ /* 0x000fe20003804000 */
[----:B------:R-:W-:Y:S02]  /*11f0*/  VIADD R7, R3, 0x1d ;  /* 0x0000001d03077836 */ /* 0x000fe40000000000 */
[----:B------:R-:W-:Y:S01]  /*1200*/  IMAD.U32 R20, R20, 0x10000, RZ ;  /* 0x0001000014147824 */ /* 0x000fe200078e00ff */
[----:B------:R-:W-:Y:S02]  /*1210*/  FSET.BF.GT.AND R31, R24, RZ, PT ;  /* 0x000000ff181f720a */ /* 0x000fe40003804000 */
[----:B------:R-:W-:Y:S01]  /*1220*/  LOP3.LUT R7, R7, 0x1f, RZ, 0xc0, !PT ;  /* 0x0000001f07077812 */ /* 0x000fe200078ec0ff */
[----:B------:R-:W-:Y:S02]  /*1230*/  IMAD.U32 R16, R16, 0x10000, RZ ;  /* 0x0001000010107824 */ /* 0x000fe400078e00ff */
[----:B------:R-:W-:Y:S01]  /*1240*/  FMUL R31, R20, R31 ;  /* 0x0000001f141f7220 */ /* 0x000fe20000400000 */
[----:B------:R-:W-:Y:S01]  /*1250*/  FMUL R20, R34, UR13 ;  /* 0x0000000d22147c20 */ /* 0x000fe20008400000 */
[C---:B------:R-:W-:Y:S01]  /*1260*/  ISETP.LT.U32.AND P1, PT, R7.reuse, UR25, !P1 ;  /* 0x0000001907007c0c */ /* 0x040fe2000cf21070 */
[----:B------:R-:W-:Y:S01]  /*1270*/  FMUL R15, R16, R27 ;  /* 0x0000001b100f7220 */ /* 0x000fe20000400000 */
[----:B------:R-:W-:Y:S01]  /*1280*/  FMUL R16, R8, UR13 ;  /* 0x0000000d08107c20 */ /* 0x000fe20008400000 */
[----:B------:R-:W-:-:S02]  /*1290*/  IADD3 R40, P2, P3, R7, UR14, R40 ;  /* 0x0000000e07287c10 */ /* 0x000fc4000fb5e028 */
[----:B------:R-:W-:Y:S02]  /*12a0*/  F2FP.BF16.F32.PACK_AB R20, RZ, R20 ;  /* 0x00000014ff14723e */ /* 0x000fe400000010ff */
[----:B------:R-:W-:Y:S02]  /*12b0*/  IADD3.X R41, PT, PT, RZ, UR15, R17, P2, P3 ;  /* 0x0000000fff297c10 */ /* 0x000fe400097e6411 */
[----:B------:R-:W-:Y:S02]  /*12c0*/  @!P0 PRMT R33, R33, 0x5410, R20 ;  /* 0x0000541021218816 */ /* 0x000fe40000000014 */
[----:B------:R-:W-:Y:S02]  /*12d0*/  F2FP.BF16.F32.PACK_AB R16, RZ, R16 ;  /* 0x00000010ff10723e */ /* 0x000fe400000010ff */
[----:B------:R-:W-:Y:S01]  /*12e0*/  IADD3 R23, P2, PT, R40, UR14, RZ ;  /* 0x0000000e28177c10 */ /* 0x000fe2000ff5e0ff */
[----:B------:R0:W-:Y:S01]  /*12f0*/  @!P0 STG.E desc[UR26][R36.64], R33 ;  /* 0x0000002124008986 */ /* 0x0001e2000c10191a */
[----:B------:R-:W-:-:S02]  /*1300*/  @!P0 PRMT R16, R16, 0x5410, R14 ;  /* 0x0000541010108816 */ /* 0x000fc4000000000e */
        /* <DEDUP_REMOVED lines=9> */
[----:B------:R0:W3:Y:S01]  /*13a0*/  @P1 LDG.E R29, desc[UR26][R38.64] ;  /* 0x0000001a261d1981 */ /* 0x0000e2000c1e1900 */
[----:B------:R-:W-:Y:S01]  /*13b0*/  @UP0 UIMAD UR7, UR31, 0x3, URZ ;  /* 0x000000031f0708a4 */ /* 0x000fe2000f8e02ff */
[----:B------:R-:W-:Y:S01]  /*13c0*/  @!P1 IMAD.MOV.U32 R19, RZ, RZ, RZ ;  /* 0x000000ffff139224 */ /* 0x000fe200078e00ff */
[----:B------:R-:W-:-:S05]  /*13d0*/  @P1 IADD3.X R37, PT, PT, R18, UR20, RZ, P0, !PT ;  /* 0x0000001412251c10 */ /* 0x000fca00087fe4ff */
[----:B------:R1:W4:Y:S01]  /*13e0*/  @P1 LDG.E R19, desc[UR26][R36.64] ;  /* 0x0000001a24131981 */ /* 0x000322000c1e1900 */
        /* <DEDUP_REMOVED lines=16> */
[----:B------:R-:W1:Y:S01]  /*14f0*/  S2R R36, SR_CgaCtaId ;  /* 0x0000000000247919 */ /* 0x000e620000008800 */
[----:B------:R-:W-:Y:S02]  /*1500*/  FMNMX R41, R5, |R6|, !PT ;  /* 0x4000000605297209 */ /* 0x000fe40007800000 */
[----:B------:R-:W-:Y:S01]  /*1510*/  MOV R5, 0x400 ;  /* 0x0000040000057802 */ /* 0x000fe20000000f00 */
[----:B------:R-:W-:Y:S01]  /*1520*/  FMUL R24, R15, UR13 ;  /* 0x0000000d0f187c20 */ /* 0x000fe20008400000 */
[----:B------:R-:W-:-:S05]  /*1530*/  FMUL R17, R31, UR13 ;  /* 0x0000000d1f117c20 */ /* 0x000fca0008400000 */
[----:B0-----:R-:W-:Y:S02]  /*1540*/  @!P0 LEA R38, P1, R12, UR8, 0x2 ;  /* 0x000000080c268c11 */ /* 0x001fe4000f8210ff */
[----:B------:R-:W-:Y:S01]  /*1550*/  FMNMX3 R8, |R34|, R41, |R8|, !PT ;  /* 0x0000002922087276 */ /* 0x000fe20007800608 */
[----:B------:R-:W-:Y:S01]  /*1560*/  VIADD R41, R5, 0x20 ;  /* 0x0000002005297836 */ /* 0x000fe20000000000 */
[----:B------:R-:W-:Y:S02]  /*1570*/  @!P0 LEA.HI.X R39, R12, UR9, R25, 0x2, P1 ;  /* 0x000000090c278c11 */ /* 0x000fe400088f1419 */
[----:B------:R-:W-:Y:S02]  /*1580*/  ISETP.GE.U32.AND P1, PT, R22, UR28, PT ;  /* 0x0000001c16007c0c */ /* 0x000fe4000bf26070 */
[----:B------:R-:W-:Y:S02]  /*1590*/  F2FP.BF16.F32.PACK_AB R24, RZ, R24 ;  /* 0x00000018ff18723e */ /* 0x000fe400000010ff */
[----:B------:R-:W-:-:S02]  /*15a0*/  F2FP.BF16.F32.PACK_AB R17, RZ, R17 ;  /* 0x00000011ff11723e */ /* 0x000fc400000010ff */
[----:B------:R-:W-:Y:S02]  /*15b0*/  ISETP.GE.U32.OR P1, PT, R7, UR25, P1 ;  /* 0x0000001907007c0c */ /* 0x000fe40008f26470 */
[----:B------:R-:W-:Y:S02]  /*15c0*/  @!P0 PRMT R24, R24, 0x5410, R17 ;  /* 0x0000541018188816 */ /* 0x000fe40000000011 */
[----:B-1----:R-:W-:Y:S02]  /*15d0*/  LOP3.LUT R5, R35, 0x1f, RZ, 0xc0, !PT ;  /* 0x0000001f23057812 */ /* 0x002fe400078ec0ff */
[----:B------:R-:W-:-:S03]  /*15e0*/  LEA R36, R36, R41, 0x18 ;  /* 0x0000002924247211 */ /* 0x000fc600078ec0ff */
[----:B------:R-:W-:Y:S01]  /*15f0*/  IMAD R7, R5, 0x84, RZ ;  /* 0x0000008405077824 */ /* 0x000fe200078e02ff */
[----:B------:R-:W-:Y:S01]  /*1600*/  FMNMX R8, |R32|, R8, !PT ;  /* 0x0000000820087209 */ /* 0x000fe20007800200 */
[----:B------:R0:W-:Y:S02]  /*1610*/  @!P0 STG.E desc[UR26][R38.64], R24 ;  /* 0x0000001826008986 */ /* 0x0001e4000c10191a */
[----:B------:R-:W-:-:S04]  /*1620*/  IMAD.IADD R32, R7, 0x1, R36 ;  /* 0x0000000107207824 */ /* 0x000fc800078e0224 */
[----:B------:R-:W-:Y:S01]  /*1630*/  IMAD R10, R10, 0x4, R32 ;  /* 0x000000040a0a7824 */ /* 0x000fe200078e0220 */
[----:B0-----:R-:W-:Y:S02]  /*1640*/  PRMT R39, R9, 0x5410, R11 ;  /* 0x0000541009277816 */ /* 0x001fe4000000000b */
[----:B------:R-:W-:-:S03]  /*1650*/  FMNMX R15, R8, |R15|, !PT ;  /* 0x4000000f080f7209 */ /* 0x000fc60007800000 */
[----:B------:R0:W-:Y:S02]  /*1660*/  STS [R10], R39 ;  /* 0x000000270a007388 */ /* 0x0001e40000000800 */
[----:B0-----:R-:W-:Y:S01]  /*1670*/  PRMT R39, R33, 0x5410, R16 ;  /* 0x0000541021277816 */ /* 0x001fe20000000010 */
[----:B------:R-:W-:-:S04]  /*1680*/  IMAD.IADD R30, R35, 0x1, -R30 ;  /* 0x00000001231e7824 */ /* 0x000fc800078e0a1e */
[----:B------:R-:W-:Y:S01]  /*1690*/  IMAD.SHL.U32 R30, R30, 0x4, RZ ;  /* 0x000000041e1e7824 */ /* 0x000fe200078e00ff */
[----:B------:R-:W-:-:S05]  /*16a0*/  LOP3.LUT R6, RZ, R2, RZ, 0x33, !PT ;  /* 0x00000002ff067212 */ /* 0x000fca00078e33ff */
[----:B------:R-:W-:-:S04]  /*16b0*/  IMAD.IADD R34, R6, 0x1, R35 ;  /* 0x0000000106227824 */ /* 0x000fc800078e0223 */
[----:B------:R-:W-:Y:S01]  /*16c0*/  IMAD.SHL.U32 R34, R34, 0x4, RZ ;  /* 0x0000000422227824 */ /* 0x000fe200078e00ff */
[C---:B-----5:R-:W-:Y:S01]  /*16d0*/  PRMT R9, R26.reuse, 0x7632, R9 ;  /* 0x000076321a097816 */ /* 0x060fe20000000009 */
[----:B------:R-:W-:Y:S01]  /*16e0*/  IMAD.U32 R26, R26, 0x10000, RZ ;  /* 0x000100001a1a7824 */ /* 0x000fe200078e00ff */
[C---:B--2---:R-:W-:Y:S01]  /*16f0*/  PRMT R8, R28.reuse, 0x7632, R8 ;  /* 0x000076321c087816 */ /* 0x044fe20000000008 */
[----:B------:R-:W-:Y:S02]  /*1700*/  IMAD.U32 R16, R28, 0x10000, RZ ;  /* 0x000100001c107824 */ /* 0x000fe400078e00ff */
[----:B------:R-:W-:Y:S01]  /*1710*/  IMAD.U32 R9, R9, 0x10000, RZ ;  /* 0x0001000009097824 */ /* 0x000fe200078e00ff */
[----:B------:R-:W-:Y:S01]  /*1720*/  FSET.BF.GT.AND R11, R26, RZ, PT ;  /* 0x000000ff1a0b720a */ /* 0x000fe20003804000 */
[----:B------:R-:W-:-:S03]  /*1730*/  IMAD.U32 R8, R8, 0x10000, RZ ;  /* 0x0001000008087824 */ /* 0x000fc600078e00ff */
[----:B------:R-:W-:Y:S01]  /*1740*/  FSET.BF.GT.AND R33, R9, RZ, PT ;  /* 0x000000ff0921720a */ /* 0x000fe20003804000 */
[----:B------:R-:W-:Y:S01]  /*1750*/  FMUL R16, R16, R11 ;  /* 0x0000000b10107220 */ /* 0x000fe20000400000 */
[----:B------:R-:W-:-:S03]  /*1760*/  @!P0 IADD3 R9, P2, PT, R12, UR30, RZ ;  /* 0x0000001e0c098c10 */ /* 0x000fc6000ff5e0ff */
[----:B------:R-:W-:Y:S01]  /*1770*/  FMUL R12, R8, R33 ;  /* 0x00000021080c7220 */ /* 0x000fe20000400000 */
[----:B------:R-:W-:Y:S02]  /*1780*/  @!P0 IADD3.X R28, PT, PT, R25, UR31, RZ, P2, !PT ;  /* 0x0000001f191c8c10 */ /* 0x000fe400097fe4ff */
[----:B------:R-:W-:-:S04]  /*1790*/  @!P0 LEA R8, P2, R9, UR8, 0x2 ;  /* 0x0000000809088c11 */ /* 0x000fc8000f8410ff */
[----:B------:R-:W-:Y:S02]  /*17a0*/  @!P0 LEA.HI.X R9, R9, UR9, R28, 0x2, P2 ;  /* 0x0000000909098c11 */ /* 0x000fe400090f141c */
[----:B------:R-:W-:Y:S02]  /*17b0*/  @!P1 LEA R28, P2, R23, UR8, 0x2 ;  /* 0x00000008171c9c11 */ /* 0x000fe4000f8410ff */
[----:B------:R-:W-:Y:S01]  /*17c0*/  FMNMX3 R15, |R31|, R15, |R16|, !PT ;  /* 0x0000000f1f0f7276 */ /* 0x000fe20007800610 */
[----:B------:R-:W-:Y:S02]  /*17d0*/  IMAD.IADD R33, R35, 0x1, -R22 ;  /* 0x0000000123217824 */ /* 0x000fe400078e0a16 */
[----:B------:R-:W-:Y:S02]  /*17e0*/  FMUL R22, R12, UR13 ;  /* 0x0000000d0c167c20 */ /* 0x000fe40008400000 */
[----:B------:R-:W-:-:S03]  /*17f0*/  IMAD.SHL.U32 R33, R33, 0x4, RZ ;  /* 0x0000000421217824 */ /* 0x000fc600078e00ff */
[----:B------:R-:W-:Y:S02]  /*1800*/  F2FP.BF16.F32.PACK_AB R22, RZ, R22 ;  /* 0x00000016ff16723e */ /* 0x000fe400000010ff */
[----:B------:R-:W-:-:S05]  /*1810*/  LOP3.LUT R34, R34, 0x7c, RZ, 0xc0, !PT ;  /* 0x0000007c22227812 */ /* 0x000fca00078ec0ff */
[----:B------:R-:W-:-:S05]  /*1820*/  IMAD.IADD R34, R32, 0x1, R34 ;  /* 0x0000000120227824 */ /* 0x000fca00078e0222 */
[----:B------:R-:W-:Y:S01]  /*1830*/  STS [R34], R39 ;  /* 0x0000002722007388 */ /* 0x000fe20000000800 */
[----:B------:R-:W-:Y:S01]  /*1840*/  BSSY.RECONVERGENT B0, `(.L_x_26961) ;  /* 0x00000b3000007945 */ /* 0x000fe20003800200 */
[----:B------:R-:W-:Y:S01]  /*1850*/  PRMT R21, R21, 0x5410, R13 ;  /* 0x0000541015157816 */ /* 0x000fe2000000000d */
[----:B---3--:R-:W-:Y:S02]  /*1860*/  IMAD.U32 R26, R29, 0x10000, RZ ;  /* 0x000100001d1a7824 */ /* 0x008fe400078e00ff */
[----:B----4-:R-:W-:-:S05]  /*1870*/  IMAD.U32 R11, R19, 0x10000, RZ ;  /* 0x00010000130b7824 */ /* 0x010fca00078e00ff */
[----:B------:R-:W-:Y:S02]  /*1880*/  FSET.BF.GT.AND R25, R11, RZ, PT ;  /* 0x000000ff0b19720a */ /* 0x000fe40003804000 */
[----:B------:R-:W-:-:S03]  /*1890*/  @!P1 IADD3 R11, P3, PT, R23, UR30, RZ ;  /* 0x0000001e170b9c10 */ /* 0x000fc6000ff7e0ff */
[----:B------:R-:W-:Y:S01]  /*18a0*/  FMUL R25, R26, R25 ;  /* 0x000000191a197220 */ /* 0x000fe20000400000 */
[----:B------:R-:W-:Y:S02]  /*18b0*/  PRMT R26, R19, 0x7632, R26 ;  /* 0x00007632131a7816 */ /* 0x000fe4000000001a */
[----:B------:R-:W-:Y:S02]  /*18c0*/  PRMT R19, R29, 0x7632, R19 ;  /* 0x000076321d137816 */ /* 0x000fe40000000013 */
[----:B------:R-:W-:Y:S01]  /*18d0*/  @!P1 LEA.HI.X R29, R23, UR9, R27, 0x2, P2 ;  /* 0x00000009171d9c11 */ /* 0x000fe200090f141b */
[----:B------:R-:W-:Y:S01]  /*18e0*/  IMAD.U32 R23, R26, 0x10000, RZ ;  /* 0x000100001a177824 */ /* 0x000fe200078e00ff */
[----:B------:R-:W-:Y:S02]  /*18f0*/  @!P1 IADD3.X R38, PT, PT, R27, UR31, RZ, P3, !PT ;  /* 0x0000001f1b269c10 */ /* 0x000fe40009ffe4ff */
[----:B------:R-:W-:Y:S01]  /*1900*/  @!P1 LEA R26, P2, R11, UR8, 0x2 ;  /* 0x000000080b1a9c11 */ /* 0x000fe2000f8410ff */
[----:B------:R-:W-:Y:S01]  /*1910*/  IMAD.U32 R19, R19, 0x10000, RZ ;  /* 0x0001000013137824 */ /* 0x000fe200078e00ff */
[----:B------:R-:W-:-:S02]  /*1920*/  FSET.BF.GT.AND R40, R23, RZ, PT ;  /* 0x000000ff1728720a */ /* 0x000fc40003804000 */
[----:B------:R-:W-:Y:S01]  /*1930*/  @!P1 LEA.HI.X R27, R11, UR9, R38, 0x2, P2 ;  /* 0x000000090b1b9c11 */ /* 0x000fe200090f1426 */
[----:B------:R-:W-:Y:S01]  /*1940*/  FMUL R23, R16, UR13 ;  /* 0x0000000d10177c20 */ /* 0x000fe20008400000 */
[----:B------:R-:W-:Y:S01]  /*1950*/  LOP3.LUT R11, R30, 0x7c, RZ, 0xc0, !PT ;  /* 0x0000007c1e0b7812 */ /* 0x000fe200078ec0ff */
[----:B------:R-:W-:-:S03]  /*1960*/  FMUL R16, R19, R40 ;  /* 0x0000002813107220 */ /* 0x000fc60000400000 */
[----:B------:R-:W-:Y:S02]  /*1970*/  F2FP.BF16.F32.PACK_AB R19, RZ, R23 ;  /* 0x00000017ff13723e */ /* 0x000fe400000010ff */
[C---:B------:R-:W-:Y:S01]  /*1980*/  PRMT R23, R37.reuse, 0x7632, R23 ;  /* 0x0000763225177816 */ /* 0x040fe20000000017 */
[----:B------:R-:W-:Y:S01]  /*1990*/  IMAD.U32 R37, R37, 0x10000, RZ ;  /* 0x0001000025257824 */ /* 0x000fe200078e00ff */
[----:B------:R-:W-:-:S03]  /*19a0*/  R2UR UR9, R0 ;  /* 0x00000000000972ca */ /* 0x000fc600000e0000 */
[----:B------:R-:W-:Y:S01]  /*19b0*/  IMAD.U32 R31, R23, 0x10000, RZ ;  /* 0x00010000171f7824 */ /* 0x000fe200078e00ff */
[C---:B------:R-:W-:Y:S01]  /*19c0*/  PRMT R30, R18.reuse, 0x7632, R30 ;  /* 0x00007632121e7816 */ /* 0x040fe2000000001e */
[----:B------:R-:W-:-:S04]  /*19d0*/  IMAD.U32 R18, R18, 0x10000, RZ ;  /* 0x0001000012127824 */ /* 0x000fc800078e00ff */
[----:B------:R-:W-:Y:S01]  /*19e0*/  IMAD.U32 R30, R30, 0x10000, RZ ;  /* 0x000100001e1e7824 */ /* 0x000fe200078e00ff */
[----:B------:R-:W-:-:S04]  /*19f0*/  FSET.BF.GT.AND R18, R18, RZ, PT ;  /* 0x000000ff1212720a */ /* 0x000fc80003804000 */
[----:B------:R-:W-:Y:S01]  /*1a00*/  FSET.BF.GT.AND R30, R30, RZ, PT ;  /* 0x000000ff1e1e720a */ /* 0x000fe20003804000 */
[----:B------:R-:W-:Y:S01]  /*1a10*/  FMUL R23, R37, R18 ;  /* 0x0000001225177220 */ /* 0x000fe20000400000 */
[----:B------:R-:W-:-:S03]  /*1a20*/  UIMAD UR8, UR6, UR12, URZ ;  /* 0x0000000c060872a4 */ /* 0x000fc6000f8e02ff */
[----:B------:R-:W-:Y:S01]  /*1a30*/  FMUL R18, R31, R30 ;  /* 0x0000001e1f127220 */ /* 0x000fe20000400000 */
[----:B------:R-:W-:Y:S01]  /*1a40*/  FMUL R31, R25, UR13 ;  /* 0x0000000d191f7c20 */ /* 0x000fe20008400000 */
[----:B------:R-:W-:Y:S01]  /*1a50*/  FMUL R30, R23, UR13 ;  /* 0x0000000d171e7c20 */ /* 0x000fe20008400000 */
[----:B------:R-:W-:Y:S02]  /*1a60*/  LOP3.LUT R37, R33, 0x7c, RZ, 0xc0, !PT ;  /* 0x0000007c21257812 */ /* 0x000fe400078ec0ff */
[----:B------:R-:W-:Y:S02]  /*1a70*/  PRMT R38, R24, 0x5410, R19 ;  /* 0x0000541018267816 */ /* 0x000fe40000000013 */
[----:B------:R-:W-:Y:S01]  /*1a80*/  @!P0 PRMT R33, R19, 0x5410, R22 ;  /* 0x0000541013218816 */ /* 0x000fe20000000016 */
[----:B------:R-:W-:Y:S01]  /*1a90*/  UIMAD.WIDE.U32 UR6, UR24, UR12, URZ ;  /* 0x0000000c180672a5 */ /* 0x000fe2000f8e00ff */
[----:B------:R-:W-:Y:S01]  /*1aa0*/  FMNMX R24, |R12|, R15, !PT ;  /* 0x0000000f0c187209 */ /* 0x000fe20007800200 */
[----:B------:R-:W-:Y:S01]  /*1ab0*/  FMUL R15, R16, UR13 ;  /* 0x0000000d100f7c20 */ /* 0x000fe20008400000 */
[----:B------:R-:W-:Y:S01]  /*1ac0*/  F2FP.BF16.F32.PACK_AB R31, RZ, R31 ;  /* 0x0000001fff1f723e */ /* 0x000fe200000010ff */
[----:B------:R-:W-:Y:S01]  /*1ad0*/  UIMAD UR9, UR24, UR9, UR8 ;  /* 0x00000009180972a4 */ /* 0x000fe2000f8e0208 */
[----:B------:R-:W-:Y:S01]  /*1ae0*/  F2FP.BF16.F32.PACK_AB R30, RZ, R30 ;  /* 0x0000001eff1e723e */ /* 0x000fe200000010ff */
[----:B------:R-:W-:Y:S01]  /*1af0*/  FMUL R19, R18, UR13 ;  /* 0x0000000d12137c20 */ /* 0x000fe20008400000 */
[C---:B------:R-:W-:Y:S01]  /*1b00*/  IMAD.IADD R11, R32.reuse, 0x1, R11 ;  /* 0x00000001200b7824 */ /* 0x040fe200078e020b */
[----:B------:R-:W-:Y:S01]  /*1b10*/  @!P0 STG.E desc[UR26][R8.64], R33 ;  /* 0x0000002108008986 */ /* 0x000fe2000c10191a */
[----:B------:R-:W-:Y:S01]  /*1b20*/  IMAD.IADD R12, R32, 0x1, R37 ;  /* 0x00000001200c7824 */ /* 0x000fe200078e0225 */
[----:B------:R-:W-:Y:S01]  /*1b30*/  PRMT R31, R31, 0x5410, R30 ;  /* 0x000054101f1f7816 */ /* 0x000fe2000000001e */
[----:B------:R-:W-:Y:S01]  /*1b40*/  USHF.L.U32 UR8, UR6, 0x6, URZ ;  /* 0x0000000606087899 */ /* 0x000fe200080006ff */
[----:B------:R-:W-:Y:S01]  /*1b50*/  ISETP.LT.U32.AND P0, PT, R2, UR25, PT ;  /* 0x0000001902007c0c */ /* 0x000fe2000bf01070 */
[----:B------:R-:W-:Y:S01]  /*1b60*/  UIADD3 UR9, UPT, UPT, UR7, UR9, URZ ;  /* 0x0000000907097290 */ /* 0x000fe2000fffe0ff */
[----:B------:R-:W-:Y:S01]  /*1b70*/  F2FP.BF16.F32.PACK_AB R15, RZ, R15 ;  /* 0x0000000fff0f723e */ /* 0x000fe200000010ff */
[----:B------:R-:W-:Y:S01]  /*1b80*/  STS [R11], R38 ;  /* 0x000000260b007388 */ /* 0x000fe20000000800 */
[----:B------:R-:W-:Y:S01]  /*1b90*/  F2FP.BF16.F32.PACK_AB R19, RZ, R19 ;  /* 0x00000013ff13723e */ /* 0x000fe200000010ff */
[----:B------:R-:W-:-:S02]  /*1ba0*/  ULEA UR7, UP0, UR4, UR8, 0x6 ;  /* 0x0000000804077291 */ /* 0x000fc4000f8030ff */
[----:B------:R0:W-:Y:S01]  /*1bb0*/  STS [R12], R31 ;  /* 0x0000001f0c007388 */ /* 0x0001e20000000800 */
[----:B------:R-:W-:Y:S01]  /*1bc0*/  USHF.L.U64.HI UR6, UR6, 0x6, UR9 ;  /* 0x0000000606067899 */ /* 0x000fe20008010209 */
[----:B------:R-:W-:Y:S02]  /*1bd0*/  @!P1 PRMT R30, R30, 0x5410, R19 ;  /* 0x000054101e1e9816 */ /* 0x000fe40000000013 */
[----:B------:R-:W-:Y:S01]  /*1be0*/  FMNMX R24, R24, |R25|, !PT ;  /* 0x4000001918187209 */ /* 0x000fe20007800000 */
[----:B------:R-:W-:Y:S02]  /*1bf0*/  ULEA UR10, UP1, UR7, UR10, 0x1 ;  /* 0x0000000a070a7291 */ /* 0x000fe4000f8208ff */
[----:B------:R-:W-:Y:S01]  /*1c00*/  ULEA.HI.X UR4, UR4, UR6, UR5, 0x6, UP0 ;  /* 0x0000000604047291 */ /* 0x000fe200080f3405 */
[----:B0-----:R-:W-:Y:S02]  /*1c10*/  @!P1 PRMT R31, R31, 0x5410, R15 ;  /* 0x000054101f1f9816 */ /* 0x001fe4000000000f */
[----:B------:R-:W-:Y:S01]  /*1c20*/  FMNMX3 R23, |R16|, R24, |R23|, !PT ;  /* 0x0000001810177276 */ /* 0x000fe20007800617 */
[----:B------:R-:W-:-:S02]  /*1c30*/  ULEA.HI.X UR4, UR7, UR11, UR4, 0x1, UP1 ;  /* 0x0000000b07047291 */ /* 0x000fc400088f0c04 */
[----:B------:R0:W-:Y:S01]  /*1c40*/  @!P1 STG.E desc[UR26][R28.64], R31 ;  /* 0x0000001f1c009986 */ /* 0x0001e2000c10191a */
[----:B------:R-:W-:-:S03]  /*1c50*/  ULOP3.LUT UR12, UR12, 0xfffffffe, URZ, 0xc0, !UPT ;  /* 0xfffffffe0c0c7892 */ /* 0x000fc6000f8ec0ff */
[----:B------:R0:W-:Y:S01]  /*1c60*/  @!P1 STG.E desc[UR26][R26.64], R30 ;  /* 0x0000001e1a009986 */ /* 0x0001e2000c10191a */
[----:B------:R-:W-:Y:S01]  /*1c70*/  FMNMX R8, |R18|, R23, !PT ;  /* 0x0000001712087209 */ /* 0x000fe20007800200 */
[----:B------:R-:W-:Y:S01]  /*1c80*/  VIADD R9, R6, UR25 ;  /* 0x0000001906097c36 */ /* 0x000fe20008000000 */
        /* <DEDUP_REMOVED lines=26> */
.L_x_26965:
        /* <DEDUP_REMOVED lines=48> */
.L_x_26964:
[----:B------:R-:W-:Y:S05]  /*2130*/  BSYNC.RECONVERGENT B1 ;  /* 0x0000000000017941 */ /* 0x000fea0003800200 */
.L_x_26963:
        /* <DEDUP_REMOVED lines=35> */
.L_x_26962:
[----:B------:R-:W-:Y:S05]  /*2370*/  BSYNC.RECONVERGENT B0 ;  /* 0x0000000000007941 */ /* 0x000fea0003800200 */
.L_x_26961:
[----:B------:R-:W-:Y:S01]  /*2380*/  BAR.SYNC.DEFER_BLOCKING 0x0 ;  /* 0x0000000000007b1d */ /* 0x000fe20000010000 */
[C---:B------:R-:W-:Y:S01]  /*2390*/  ISETP.LT.U32.AND P0, PT, R2.reuse, UR25, PT ;  /* 0x0000001902007c0c */ /* 0x040fe2000bf01070 */
[----:B------:R-:W-:-:S04]  /*23a0*/  IMAD.IADD R4, R2, 0x1, R4 ;  /* 0x0000000102047824 */ /* 0x000fc800078e0204 */
[----:B------:R-:W-:Y:S01]  /*23b0*/  BSSY.RECONVERGENT B0, `(.L_x_26966) ;  /* 0x000006b000007945 */ /* 0x000fe20003800200 */
[C---:B------:R-:W-:Y:S02]  /*23c0*/  IMAD R19, R4.reuse, UR21, RZ ;  /* 0x0000001504137c24 */ /* 0x040fe4000f8e02ff */
[----:B01----:R-:W-:Y:S01]  /*23d0*/  IMAD.WIDE.U32 R14, R4, UR29, RZ ;  /* 0x0000001d040e7c25 */ /* 0x003fe2000f8e00ff */
        /* <DEDUP_REMOVED lines=20> */
.L_x_26970:
[C---:B0-----:R-:W-:Y:S01]  /*2520*/  VIADD R6, R3.reuse, 0xffffffff ;  /* 0xffffffff03067836 */ /* 0x041fe20000000000 */
        /* <DEDUP_REMOVED lines=14> */
[----:B------:R-:W2:Y:S02]  /*2610*/  @!P3 LDS R23, [R36+-0x4] ;  /* 0xfffffc002417b984 */ /* 0x000ea40000000800 */
[----:B------:R-:W-:Y:S01]  /*2620*/  @!P4 IMAD.X R10, RZ, RZ, R19, P6 ;  /* 0x000000ffff0ac224 */ /* 0x000fe200030e0613 */
[----:B------:R-:W-:Y:S01]  /*2630*/  @!P4 LEA R6, P6, R7, UR10, 0x2 ;  /* 0x0000000a0706cc11 */ /* 0x000fe2000f8c10ff */
[----:B------:R-:W3:Y:S01]  /*2640*/  @!P2 LDS R27, [R36] ;  /* 0x00000000241ba984 */ /* 0x000ee20000000800 */
[----:B-1----:R-:W-:Y:S01]  /*2650*/  IMAD.X R19, R19, 0x1, R0, P5 ;  /* 0x0000000113137824 */ /* 0x002fe200028e0600 */
[----:B------:R-:W-:-:S02]  /*2660*/  @!P3 IADD3 R11, P5, PT, R13, R16, RZ ;  /* 0x000000100d0bb210 */ /* 0x000fc40007fbe0ff */
[----:B------:R1:W4:Y:S01]  /*2670*/  @!P1 LDS R25, [R36+0x4] ;  /* 0x0000040024199984 */ /* 0x0003220000000800 */
[----:B------:R-:W-:Y:S02]  /*2680*/  @!P4 LEA.HI.X R7, R7, UR4, R10, 0x2, P6 ;  /* 0x000000040707cc11 */ /* 0x000fe4000b0f140a */
[----:B------:R-:W-:Y:S01]  /*2690*/  @!P3 IMAD.X R12, RZ, RZ, R19, P5 ;  /* 0x000000ffff0cb224 */ /* 0x000fe200028e0613 */
[C---:B------:R-:W-:Y:S02]  /*26a0*/  @!P3 LEA R10, P5, R11.reuse, UR10, 0x2 ;  /* 0x0000000a0b0abc11 */ /* 0x040fe4000f8a10ff */
[----:B------:R-:W-:Y:S02]  /*26b0*/  IADD3 R16, P6, PT, R16, UR12, RZ ;  /* 0x0000000c10107c10 */ /* 0x000fe4000ffde0ff */
[----:B------:R-:W-:Y:S01]  /*26c0*/  @!P3 LEA.HI.X R11, R11, UR4, R12, 0x2, P5 ;  /* 0x000000040b0bbc11 */ /* 0x000fe2000a8f140c */
[----:B-1----:R-:W-:Y:S01]  /*26d0*/  VIADD R36, R36, 0x10 ;  /* 0x0000001024247836 */ /* 0x002fe20000000000 */
        /* <DEDUP_REMOVED lines=20> */
.L_x_26969:
[----:B------:R-:W-:Y:S05]  /*2820*/  BSYNC.RECONVERGENT B1 ;  /* 0x0000000000017941 */ /* 0x000fea0003800200 */
.L_x_26968:
        /* <DEDUP_REMOVED lines=35> */
.L_x_26967:
[----:B------:R-:W-:Y:S05]  /*2a60*/  BSYNC.RECONVERGENT B0 ;  /* 0x0000000000007941 */ /* 0x000fea0003800200 */
.L_x_26966:
        /* <DEDUP_REMOVED lines=39> */
.L_x_26979:
[----:B------:R-:W-:Y:S02]  /*2ce0*/  ISETP.NE.AND P0, PT, R35, RZ, PT ;  /* 0x000000ff2300720c */ /* 0x000fe40003f05270 */
[----:B-1----:R-:W-:-:S11]  /*2cf0*/  FMNMX R5, R2, R5, !PT ;  /* 0x0000000502057209 */ /* 0x002fd60007800000 */
[----:B------:R-:W-:Y:S05]  /*2d00*/  @P0 BRA `(.L_x_26972) ;  /* 0x0000000000080947 */ /* 0x000fea0003800000 */
[----:B0-----:R-:W0:Y:S02]  /*2d10*/  LDC.64 R2, c[0x0][0x3a8] ;  /* 0x0000ea00ff027b82 */ /* 0x001e240000000a00 */
[----:B0-----:R1:W-:Y:S02]  /*2d20*/  REDG.E.MAX.S32.STRONG.GPU desc[UR26][R2.64], R5 ;  /* 0x000000050200798e */ /* 0x0013e4000d12e31a */
.L_x_26972:
[----:B------:R-:W-:Y:S05]  /*2d30*/  BSYNC B0 ;  /* 0x0000000000007941 */ /* 0x000fea0003800000 */
.L_x_26971:
        /* <DEDUP_REMOVED lines=11> */
[----:B------:R-:W-:Y:S05]  /*2df0*/  CALL.REL.NOINC `($__internal_695_$__cuda_sm20_rcp_rn_f32_slowpath) ;  /* 0x0000000400987944 */ /* 0x000fea0003c00000 */
[----:B------:R-:W-:Y:S05]  /*2e00*/  BRA `(.L_x_26975) ;  /* 0x0000000000147947 */ /* 0x000fea0003800000 */
.L_x_26974:
[----:B-1----:R-:W1:Y:S01]  /*2e10*/  MUFU.RCP R5, UR13 ;  /* 0x0000000d00057d08 */ /* 0x002e620008001000 */
[----:B------:R-:W-:-:S04]  /*2e20*/  IMAD.U32 R0, RZ, RZ, UR13 ;  /* 0x0000000dff007e24 */ /* 0x000fc8000f8e00ff */
[----:B-1----:R-:W-:-:S04]  /*2e30*/  FFMA R0, R5, R0, -1 ;  /* 0xbf80000005007423 */ /* 0x002fc80000000000 */
[----:B------:R-:W-:-:S04]  /*2e40*/  FADD.FTZ R0, -R0, -RZ ;  /* 0x800000ff00007221 */ /* 0x000fc80000010100 */
[----:B------:R-:W-:-:S07]  /*2e50*/  FFMA R5, R5, R0, R5 ;  /* 0x0000000005057223 */ /* 0x000fce0000000005 */
.L_x_26975:
[----:B0-----:R-:W0:Y:S02]  /*2e60*/  LDC.64 R2, c[0x0][0x3b0] ;  /* 0x0000ec00ff027b82 */ /* 0x001e240000000a00 */
[----:B0-----:R-:W-:Y:S01]  /*2e70*/  STG.E desc[UR26][R2.64], R5 ;  /* 0x0000000502007986 */ /* 0x001fe2000c10191a */
[----:B------:R-:W-:Y:S05]  /*2e80*/  EXIT ;  /* 0x000000000000794d */ /* 0x000fea0003800000 */
.L_x_26973:
[----:B------:R-:W-:Y:S02]  /*2e90*/  IMAD.MOV.U32 R7, RZ, RZ, 0x4 ;  /* 0x00000004ff077424 */ /* 0x000fe400078e00ff */
[----:B------:R-:W-:Y:S02]  /*2ea0*/  IMAD.MOV.U32 R9, RZ, RZ, 0x1f ;  /* 0x0000001fff097424 */ /* 0x000fe400078e00ff */
[----:B------:R-:W-:-:S07]  /*2eb0*/  IMAD.MOV.U32 R4, RZ, RZ, -0x1 ;  /* 0xffffffffff047424 */ /* 0x000fce00078e00ff */
[----:B01----:R-:W-:Y:S05]  /*2ec0*/  WARPSYNC.COLLECTIVE R4, `(.L_x_26976) ;  /* 0x0000000004087348 */ /* 0x003fea0003c00000 */
[----:B-1----:R1:W2:Y:S02]  /*2ed0*/  SHFL.DOWN P0, R5, R0, R7, R9 ;  /* 0x0800000700057389 */ /* 0x0022a40000000009 */
[----:B012---:R-:W-:Y:S05]  /*2ee0*/  ENDCOLLECTIVE ;  /* 0x000000000000791b */ /* 0x007fea0003800000 */
.L_x_26976:
[----:B------:R-:W-:Y:S02]  /*2ef0*/  IMAD.MOV.U32 R7, RZ, RZ, 0x2 ;  /* 0x00000002ff077424 */ /* 0x000fe400078e00ff */
[----:B------:R-:W-:-:S05]  /*2f00*/  IMAD.MOV.U32 R3, RZ, RZ, R5 ;  /* 0x000000ffff037224 */ /* 0x000fca00078e0005 */
[----:B------:R-:W-:-:S05]  /*2f10*/  FMNMX R3, R3, R0, !PT ;  /* 0x0000000003037209 */ /* 0x000fca0007800000 */
[----:B------:R-:W-:-:S07]  /*2f20*/  IMAD.MOV.U32 R0, RZ, RZ, R3 ;  /* 0x000000ffff007224 */ /* 0x000fce00078e0003 */
[----:B------:R-:W-:Y:S05]  /*2f30*/  WARPSYNC.COLLECTIVE R4, `(.L_x_26977) ;  /* 0x0000000004087348 */ /* 0x000fea0003c00000 */
[----:B------:R0:W1:Y:S02]  /*2f40*/  SHFL.DOWN P0, R5, R0, R7, R9 ;  /* 0x0800000700057389 */ /* 0x0000640000000009 */
[----:B01----:R-:W-:Y:S05]  /*2f50*/  ENDCOLLECTIVE ;  /* 0x000000000000791b */ /* 0x003fea0003800000 */
.L_x_26977:
[----:B------:R-:W-:Y:S02]  /*2f60*/  IMAD.MOV.U32 R7, RZ, RZ, 0x1 ;  /* 0x00000001ff077424 */ /* 0x000fe400078e00ff */
[----:B------:R-:W-:-:S05]  /*2f70*/  IMAD.MOV.U32 R2, RZ, RZ, R5 ;  /* 0x000000ffff027224 */ /* 0x000fca00078e0005 */
[----:B------:R-:W-:-:S05]  /*2f80*/  FMNMX R2, R3, R2, !PT ;  /* 0x0000000203027209 */ /* 0x000fca0007800000 */
[----:B------:R-:W-:-:S07]  /*2f90*/  IMAD.MOV.U32 R0, RZ, RZ, R2 ;  /* 0x000000ffff007224 */ /* 0x000fce00078e0002 */
[----:B------:R-:W-:Y:S05]  /*2fa0*/  WARPSYNC.COLLECTIVE R4, `(.L_x_26978) ;  /* 0x0000000004087348 */ /* 0x000fea0003c00000 */
[----:B------:R0:W1:Y:S02]  /*2fb0*/  SHFL.DOWN P0, R5, R0, R7, R9 ;  /* 0x0800000700057389 */ /* 0x0000640000000009 */
[----:B01----:R-:W-:Y:S05]  /*2fc0*/  ENDCOLLECTIVE ;  /* 0x000000000000791b */ /* 0x003fea0003800000 */
.L_x_26978:
[----:B------:R-:W-:Y:S05]  /*2fd0*/  BRA `(.L_x_26979) ;  /* 0xfffffffc00407947 */ /* 0x000fea000383ffff */
        .weak           $__internal_694_$__cuda_sm20_div_u64
        .type           $__internal_694_$__cuda_sm20_div_u64,@function
        .size           $__internal_694_$__cuda_sm20_div_u64,($__internal_695_$__cuda_sm20_rcp_rn_f32_slowpath - $__internal_694_$__cuda_sm20_div_u64)
$__internal_694_$__cuda_sm20_div_u64:
        /* <DEDUP_REMOVED lines=71> */
[----:B------:R-:W-:Y:S11]  /*3450*/  RET.REL.NODEC R2 `(_ZN18transformer_engine6detail38cast_transpose_fused_kernel_notalignedILb0ELb1ELb0EfNS_16CTDBiasDActParamI13__nv_bfloat16S3_S3_fEELi2ELi2ENS_5EmptyEXadL_ZNS_5dreluIffEET_T0_RKS5_EEEEvT3_mmm) ;  /* 0xffffffc802e87950 */ /* 0x000ff60003c3ffff */
        .weak           $__internal_695_$__cuda_sm20_rcp_rn_f32_slowpath
        .type           $__internal_695_$__cuda_sm20_rcp_rn_f32_slowpath,@function
        .size           $__internal_695_$__cuda_sm20_rcp_rn_f32_slowpath,(.L_x_29996 - $__internal_695_$__cuda_sm20_rcp_rn_f32_slowpath)
$__internal_695_$__cuda_sm20_rcp_rn_f32_slowpath:
        /* <DEDUP_REMOVED lines=15> */
.L_x_26980:
        /* <DEDUP_REMOVED lines=33> */
.L_x_26982:
[----:B------:R0:W1:Y:S02]  /*3760*/  MUFU.RCP R2, R0 ;  /* 0x0000000000027308 */ /* 0x0000640000001000 */
.L_x_26981:
[----:B-1-3--:R-:W-:Y:S02]  /*3770*/  IMAD.MOV.U32 R5, RZ, RZ, R2 ;  /* 0x000000ffff057224 */ /* 0x00afe400078e0002 */
[----:B------:R-:W-:Y:S02]  /*3780*/  IMAD.MOV.U32 R2, RZ, RZ, R7 ;  /* 0x000000ffff027224 */ /* 0x000fe400078e0007 */
[----:B------:R-:W-:-:S04]  /*3790*/  IMAD.MOV.U32 R3, RZ, RZ, 0x0 ;  /* 0x00000000ff037424 */ /* 0x000fc800078e00ff */
[----:B0-2---:R-:W-:Y:S05]  /*37a0*/  RET.REL.NODEC R2 `(_ZN18transformer_engine6detail38cast_transpose_fused_kernel_notalignedILb0ELb1ELb0EfNS_16CTDBiasDActParamI13__nv_bfloat16S3_S3_fEELi2ELi2ENS_5EmptyEXadL_ZNS_5dreluIffEET_T0_RKS5_EEEEvT3_mmm) ;  /* 0xffffffc802147950 */ /* 0x005fea0003c3ffff */
.L_x_26983:
        /* <DEDUP_REMOVED lines=13> */
.L_x_29996:


//--------------------- .text._ZN18transformer_engine6detail38cast_transpose_fused_kernel_notalignedILb0ELb1ELb0EfNS_16CTDBiasDActParamI13__nv_bfloat16S3_6__halffEELi2ELi2ENS_5EmptyEXadL_ZNS_5dreluIffEET_T0_RKS6_EEEEvT3_mmm --------------------------
	.section	.text._ZN18transformer_engine6detail38cast_transpose_fused_kernel_notalignedILb0ELb1ELb0EfNS_16CTDBiasDActParamI13__nv_bfloat16S3_6__halffEELi2ELi2ENS_5EmptyEXadL_ZNS_5dreluIffEET_T0_RKS6_EEEEvT3_mmm,"ax",@progbits
	.align	128
        .global         _ZN18transformer_engine6detail38cast_transpose_fused_kernel_notalignedILb0ELb1ELb0EfNS_16CTDBiasDActParamI13__nv_bfloat16S3_6__halffEELi2ELi2ENS_5EmptyEXadL_ZNS_5dreluIffEET_T0_RKS6_EEEEvT3_mmm
        .type           _ZN18transformer_engine6detail38cast_transpose_fused_kernel_notalignedILb0ELb1ELb0EfNS_16CTDBiasDActParamI13__nv_bfloat16S3_6__halffEELi2ELi2ENS_5EmptyEXadL_ZNS_5dreluIffEET_T0_RKS6_EEEEvT3_mmm,@function
        .size           _ZN18transformer_engine6detail38cast_transpose_fused_kernel_notalignedILb0ELb1ELb0EfNS_16CTDBiasDActParamI13__nv_bfloat16S3_6__halffEELi2ELi2ENS_5EmptyEXadL_ZNS_5dreluIffEET_T0_RKS6_EEEEvT3_mmm,(.L_x_29998 - _ZN18transformer_engine6detail38cast_transpose_fused_kernel_notalignedILb0ELb1ELb0EfNS_16CTDBiasDActParamI13__nv_bfloat16S3_6__halffEELi2ELi2ENS_5EmptyEXadL_ZNS_5dreluIffEET_T0_RKS6_EEEEvT3_mmm)
        .other          _ZN18transformer_engine6detail38cast_transpose_fused_kernel_notalignedILb0ELb1ELb0EfNS_16CTDBiasDActParamI13__nv_bfloat16S3_6__halffEELi2ELi2ENS_5EmptyEXadL_ZNS_5dreluIffEET_T0_RKS6_EEEEvT3_mmm,@"STO_CUDA_ENTRY STV_DEFAULT"
_ZN18transformer_engine6detail38cast_transpose_fused_kernel_notalignedILb0ELb1ELb0EfNS_16CTDBiasDActParamI13__nv_bfloat16S3_6__halffEELi2ELi2ENS_5EmptyEXadL_ZNS_5dreluIffEET_T0_RKS6_EEEEvT3_mmm:
.text._ZN18transformer_engine6detail38cast_transpose_fused_kernel_notalignedILb0ELb1ELb0EfNS_16CTDBiasDActParamI13__nv_bfloat16S3_6__halffEELi2ELi2ENS_5EmptyEXadL_ZNS_5dreluIffEET_T0_RKS6_EEEEvT3_mmm:
        /* <DEDUP_REMOVED lines=43> */
.L_x_26984:
[----:B------:R-:W-:-:S07]  /*02b0*/  MOV R6, 0x2d0 ;  /* 0x000002d000067802 */ /* 0x000fce0000000f00 */
[----:B------:R-:W-:Y:S05]  /*02c0*/  CALL.REL.NOINC `($__internal_696_$__cuda_sm20_div_u64) ;  /* 0x0000002c00447944 */ /* 0x000fea0003c00000 */
        /* <DEDUP_REMOVED lines=11> */
.L_x_26985:
        /* <DEDUP_REMOVED lines=149> */
[----:B------:R-:W-:Y:S01]  /*0cd0*/  F2FP.F16.F32.PACK_AB R9, RZ, R11 ;  /* 0x0000000bff09723e */ /* 0x000fe200000000ff */
[----:B------:R-:W-:Y:S01]  /*0ce0*/  FMUL R11, R23, UR13 ;  /* 0x0000000d170b7c20 */ /* 0x000fe20008400000 */
[----:B------:R-:W-:Y:S01]  /*0cf0*/  IADD3 R14, P3, PT, R35, R40, RZ ;  /* 0x00000028230e7210 */ /* 0x000fe20007f7e0ff */
[----:B------:R-:W-:Y:S01]  /*0d00*/  FMUL R13, R5, UR13 ;  /* 0x0000000d050d7c20 */ /* 0x000fe20008400000 */
[----:B------:R-:W-:-:S02]  /*0d10*/  F2FP.F16.F32.PACK_AB R21, RZ, R21 ;  /* 0x00000015ff15723e */ /* 0x000fc400000000ff */
[----:B------:R-:W-:Y:S01]  /*0d20*/  F2FP.F16.F32.PACK_AB R11, RZ, R11 ;  /* 0x0000000bff0b723e */ /* 0x000fe200000000ff */
[----:B------:R-:W-:Y:S01]  /*0d30*/  IMAD.X R15, RZ, RZ, R17, P3 ;  /* 0x000000ffff0f7224 */ /* 0x000fe200018e0611 */
[----:B------:R-:W-:Y:S02]  /*0d40*/  IADD3 R12, P3, PT, R14, UR14, RZ ;  /* 0x0000000e0e0c7c10 */ /* 0x000fe4000ff7e0ff */
[----:B------:R-:W-:Y:S02]  /*0d50*/  F2FP.F16.F32.PACK_AB R13, RZ, R13 ;  /* 0x0000000dff0d723e */ /* 0x000fe400000000ff */
        /* <DEDUP_REMOVED lines=48> */
[----:B------:R-:W-:Y:S01]  /*1060*/  F2FP.F16.F32.PACK_AB R33, RZ, R33 ;  /* 0x00000021ff21723e */ /* 0x000fe200000000ff */
        /* <DEDUP_REMOVED lines=18> */
[----:B-1----:R-:W-:Y:S02]  /*1190*/  F2FP.F16.F32.PACK_AB R14, RZ, R23 ;  /* 0x00000017ff0e723e */ /* 0x002fe400000000ff */
        /* <DEDUP_REMOVED lines=16> */
[----:B------:R-:W-:Y:S02]  /*12a0*/  F2FP.F16.F32.PACK_AB R20, RZ, R20 ;  /* 0x00000014ff14723e */ /* 0x000fe400000000ff */
[----:B------:R-:W-:Y:S02]  /*12b0*/  IADD3.X R41, PT, PT, RZ, UR15, R17, P2, P3 ;  /* 0x0000000fff297c10 */ /* 0x000fe400097e6411 */
[----:B------:R-:W-:Y:S02]  /*12c0*/  @!P0 PRMT R33, R33, 0x5410, R20 ;  /* 0x0000541021218816 */ /* 0x000fe40000000014 */
[----:B------:R-:W-:Y:S02]  /*12d0*/  F2FP.F16.F32.PACK_AB R16, RZ, R16 ;  /* 0x00000010ff10723e */ /* 0x000fe400000000ff */
        /* <DEDUP_REMOVED lines=43> */
[----:B------:R-:W-:Y:S02]  /*1590*/  F2FP.F16.F32.PACK_AB R24, RZ, R24 ;  /* 0x00000018ff18723e */ /* 0x000fe400000000ff */
[----:B------:R-:W-:-:S02]  /*15a0*/  F2FP.F16.F32.PACK_AB R17, RZ, R17 ;  /* 0x00000011ff11723e */ /* 0x000fc400000000ff */
        /* <DEDUP_REMOVED lines=37> */
[----:B------:R-:W-:Y:S02]  /*1800*/  F2FP.F16.F32.PACK_AB R22, RZ, R22 ;  /* 0x00000016ff16723e */ /* 0x000fe400000000ff */
        /* <DEDUP_REMOVED lines=22> */
[----:B------:R-:W-:Y:S02]  /*1970*/  F2FP.F16.F32.PACK_AB R19, RZ, R23 ;  /* 0x00000017ff13723e */ /* 0x000fe400000000ff */
        /* <DEDUP_REMOVED lines=20> */
[----:B------:R-:W-:Y:S01]  /*1ac0*/  F2FP.F16.F32.PACK_AB R31, RZ, R31 ;  /* 0x0000001fff1f723e */ /* 0x000fe200000000ff */
[----:B------:R-:W-:Y:S01]  /*1ad0*/  UIMAD UR9, UR24, UR9, UR8 ;  /* 0x00000009180972a4 */ /* 0x000fe2000f8e0208 */
[----:B------:R-:W-:Y:S01]  /*1ae0*/  F2FP.F16.F32.PACK_AB R30, RZ, R30 ;  /* 0x0000001eff1e723e */ /* 0x000fe200000000ff */
        /* <DEDUP_REMOVED lines=8> */
[----:B------:R-:W-:Y:S01]  /*1b70*/  F2FP.F16.F32.PACK_AB R15, RZ, R15 ;  /* 0x0000000fff0f723e */ /* 0x000fe200000000ff */
[----:B------:R-:W-:Y:S01]  /*1b80*/  STS [R11], R38 ;  /* 0x000000260b007388 */ /* 0x000fe20000000800 */
[----:B------:R-:W-:Y:S01]  /*1b90*/  F2FP.F16.F32.PACK_AB R19, RZ, R19 ;  /* 0x00000013ff13723e */ /* 0x000fe200000000ff */
        /* <DEDUP_REMOVED lines=41> */
.L_x_26990:
        /* <DEDUP_REMOVED lines=48> */
.L_x_26989:
[----:B------:R-:W-:Y:S05]  /*2130*/  BSYNC.RECONVERGENT B1 ;  /* 0x0000000000017941 */ /* 0x000fea0003800200 */
.L_x_26988:
        /* <DEDUP_REMOVED lines=35> */
.L_x_26987:
[----:B------:R-:W-:Y:S05]  /*2370*/  BSYNC.RECONVERGENT B0 ;  /* 0x0000000000007941 */ /* 0x000fea0003800200 */
.L_x_26986:
        /* <DEDUP_REMOVED lines=26> */
.L_x_26995:
        /* <DEDUP_REMOVED lines=48> */
.L_x_26994:
[----:B------:R-:W-:Y:S05]  /*2820*/  BSYNC.RECONVERGENT B1 ;  /* 0x0000000000017941 */ /* 0x000fea0003800200 */
.L_x_26993:
        /* <DEDUP_REMOVED lines=35> */
.L_x_26992:
[----:B------:R-:W-:Y:S05]  /*2a60*/  BSYNC.RECONVERGENT B0 ;  /* 0x0000000000007941 */ /* 0x000fea0003800200 */
.L_x_26991:
        /* <DEDUP_REMOVED lines=39> */
.L_x_27004:
[----:B------:R-:W-:Y:S02]  /*2ce0*/  ISETP.NE.AND P0, PT, R35, RZ, PT ;  /* 0x000000ff2300720c */ /* 0x000fe40003f05270 */
[----:B-1----:R-:W-:-:S11]  /*2cf0*/  FMNMX R5, R2, R5, !PT ;  /* 0x0000000502057209 */ /* 0x002fd60007800000 */
[----:B------:R-:W-:Y:S05]  /*2d00*/  @P0 BRA `(.L_x_26997) ;  /* 0x0000000000080947 */ /* 0x000fea0003800000 */
[----:B0-----:R-:W0:Y:S02]  /*2d10*/  LDC.64 R2, c[0x0][0x3a8] ;  /* 0x0000ea00ff027b82 */ /* 0x001e240000000a00 */
[----:B0-----:R1:W-:Y:S02]  /*2d20*/  REDG.E.MAX.S32.STRONG.GPU desc[UR26][R2.64], R5 ;  /* 0x000000050200798e */ /* 0x0013e4000d12e31a */
.L_x_26997:
[----:B------:R-:W-:Y:S05]  /*2d30*/  BSYNC B0 ;  /* 0x0000000000007941 */ /* 0x000fea0003800000 */
.L_x_26996:
        /* <DEDUP_REMOVED lines=11> */
[----:B------:R-:W-:Y:S05]  /*2df0*/  CALL.REL.NOINC `($__internal_697_$__cuda_sm20_rcp_rn_f32_slowpath) ;  /* 0x0000000400987944 */ /* 0x000fea0003c00000 */
[----:B------:R-:W-:Y:S05]  /*2e00*/  BRA `(.L_x_27000) ;  /* 0x0000000000147947 */ /* 0x000fea0003800000 */
.L_x_26999:
[----:B-1----:R-:W1:Y:S01]  /*2e10*/  MUFU.RCP R5, UR13 ;  /* 0x0000000d00057d08 */ /* 0x002e620008001000 */
[----:B------:R-:W-:-:S04]  /*2e20*/  IMAD.U32 R0, RZ, RZ, UR13 ;  /* 0x0000000dff007e24 */ /* 0x000fc8000f8e00ff */
[----:B-1----:R-:W-:-:S04]  /*2e30*/  FFMA R0, R5, R0, -1 ;  /* 0xbf80000005007423 */ /* 0x002fc80000000000 */
[----:B------:R-:W-:-:S04]  /*2e40*/  FADD.FTZ R0, -R0, -RZ ;  /* 0x800000ff00007221 */ /* 0x000fc80000010100 */
[----:B------:R-:W-:-:S07]  /*2e50*/  FFMA R5, R5, R0, R5 ;  /* 0x0000000005057223 */ /* 0x000fce0000000005 */
.L_x_27000:
[----:B0-----:R-:W0:Y:S02]  /*2e60*/  LDC.64 R2, c[0x0][0x3b0] ;  /* 0x0000ec00ff027b82 */ /* 0x001e240000000a00 */
[----:B0-----:R-:W-:Y:S01]  /*2e70*/  STG.E desc[UR26][R2.64], R5 ;  /* 0x0000000502007986 */ /* 0x001fe2000c10191a */
[----:B------:R-:W-:Y:S05]  /*2e80*/  EXIT ;  /* 0x000000000000794d */ /* 0x000fea0003800000 */
.L_x_26998:
[----:B------:R-:W-:Y:S02]  /*2e90*/  IMAD.MOV.U32 R7, RZ, RZ, 0x4 ;  /* 0x00000004ff077424 */ /* 0x000fe400078e00ff */
[----:B------:R-:W-:Y:S02]  /*2ea0*/  IMAD.MOV.U32 R9, RZ, RZ, 0x1f ;  /* 0x0000001fff097424 */ /* 0x000fe400078e00ff */
[----:B------:R-:W-:-:S07]  /*2eb0*/  IMAD.MOV.U32 R4, RZ, RZ, -0x1 ;  /* 0xffffffffff047424 */ /* 0x000fce00078e00ff */
[----:B01----:R-:W-:Y:S05]  /*2ec0*/  WARPSYNC.COLLECTIVE R4, `(.L_x_27001) ;  /* 0x0000000004087348 */ /* 0x003fea0003c00000 */
[----:B-1----:R1:W2:Y:S02]  /*2ed0*/  SHFL.DOWN P0, R5, R0, R7, R9 ;  /* 0x0800000700057389 */ /* 0x0022a40000000009 */
[----:B012---:R-:W-:Y:S05]  /*2ee0*/  ENDCOLLECTIVE ;  /* 0x000000000000791b */ /* 0x007fea0003800000 */
.L_x_27001:
[----:B------:R-:W-:Y:S02]  /*2ef0*/  IMAD.MOV.U32 R7, RZ, RZ, 0x2 ;  /* 0x00000002ff077424 */ /* 0x000fe400078e00ff */
[----:B------:R-:W-:-:S05]  /*2f00*/  IMAD.MOV.U32 R3, RZ, RZ, R5 ;  /* 0x000000ffff037224 */ /* 0x000fca00078e0005 */
[----:B------:R-:W-:-:S05]  /*2f10*/  FMNMX R3, R3, R0, !PT ;  /* 0x0000000003037209 */ /* 0x000fca0007800000 */
[----:B------:R-:W-:-:S07]  /*2f20*/  IMAD.MOV.U32 R0, RZ, RZ, R3 ;  /* 0x000000ffff007224 */ /* 0x000fce00078e0003 */
[----:B------:R-:W-:Y:S05]  /*2f30*/  WARPSYNC.COLLECTIVE R4, `(.L_x_27002) ;  /* 0x0000000004087348 */ /* 0x000fea0003c00000 */
[----:B------:R0:W1:Y:S02]  /*2f40*/  SHFL.DOWN P0, R5, R0, R7, R9 ;  /* 0x0800000700057389 */ /* 0x0000640000000009 */
[----:B01----:R-:W-:Y:S05]  /*2f50*/  ENDCOLLECTIVE ;  /* 0x000000000000791b */ /* 0x003fea0003800000 */
.L_x_27002:
[----:B------:R-:W-:Y:S02]  /*2f60*/  IMAD.MOV.U32 R7, RZ, RZ, 0x1 ;  /* 0x00000001ff077424 */ /* 0x000fe400078e00ff */
[----:B------:R-:W-:-:S05]  /*2f70*/  IMAD.MOV.U32 R2, RZ, RZ, R5 ;  /* 0x000000ffff027224 */ /* 0x000fca00078e0005 */
[----:B------:R-:W-:-:S05]  /*2f80*/  FMNMX R2, R3, R2, !PT ;  /* 0x0000000203027209 */ /* 0x000fca0007800000 */
[----:B------:R-:W-:-:S07]  /*2f90*/  IMAD.MOV.U32 R0, RZ, RZ, R2 ;  /* 0x000000ffff007224 */ /* 0x000fce00078e0002 */
[----:B------:R-:W-:Y:S05]  /*2fa0*/  WARPSYNC.COLLECTIVE R4, `(.L_x_27003) ;  /* 0x0000000004087348 */ /* 0x000fea0003c00000 */
[----:B------:R0:W1:Y:S02]  /*2fb0*/  SHFL.DOWN P0, R5, R0, R7, R9 ;  /* 0x0800000700057389 */ /* 0x0000640000000009 */
[----:B01----:R-:W-:Y:S05]  /*2fc0*/  ENDCOLLECTIVE ;  /* 0x000000000000791b */ /* 0x003fea0003800000 */
.L_x_27003:
[----:B------:R-:W-:Y:S05]  /*2fd0*/  BRA `(.L_x_27004) ;  /* 0xfffffffc00407947 */ /* 0x000fea000383ffff */
        .weak           $__internal_696_$__cuda_sm20_div_u64
        .type           $__internal_696_$__cuda_sm20_div_u64,@function
        .size           $__internal_696_$__cuda_sm20_div_u64,($__internal_697_$__cuda_sm20_rcp_rn_f32_slowpath - $__internal_696_$__cuda_sm20_div_u64)
$__internal_696_$__cuda_sm20_div_u64:
        /* <DEDUP_REMOVED lines=71> */
[----:B------:R-:W-:Y:S11]  /*3450*/  RET.REL.NODEC R2 `(_ZN18transformer_engine6detail38cast_transpose_fused_kernel_notalignedILb0ELb1ELb0EfNS_16CTDBiasDActParamI13__nv_bfloat16S3_6__halffEELi2ELi2ENS_5EmptyEXadL_ZNS_5dreluIffEET_T0_RKS6_EEEEvT3_mmm) ;  /* 0xffffffc802e87950 */ /* 0x000ff60003c3ffff */
        .weak           $__internal_697_$__cuda_sm20_rcp_rn_f32_slowpath
        .type           $__internal_697_$__cuda_sm20_rcp_rn_f32_slowpath,@function
        .size           $__internal_697_$__cuda_sm20_rcp_rn_f32_slowpath,(.L_x_29998 - $__internal_697_$__cuda_sm20_rcp_rn_f32_slowpath)
$__internal_697_$__cuda_sm20_rcp_rn_f32_slowpath:
        /* <DEDUP_REMOVED lines=15> */
.L_x_27005:
        /* <DEDUP_REMOVED lines=33> */
.L_x_27007:
[----:B------:R0:W1:Y:S02]  /*3760*/  MUFU.RCP R2, R0 ;  /* 0x0000000000027308 */ /* 0x0000640000001000 */
.L_x_27006:
[----:B-1-3--:R-:W-:Y:S02]  /*3770*/  IMAD.MOV.U32 R5, RZ, RZ, R2 ;  /* 0x000000ffff057224 */ /* 0x00afe400078e0002 */
[----:B------:R-:W-:Y:S02]  /*3780*/  IMAD.MOV.U32 R2, RZ, RZ, R7 ;  /* 0x000000ffff027224 */ /* 0x000fe400078e0007 */
[----:B------:R-:W-:-:S04]  /*3790*/  IMAD.MOV.U32 R3, RZ, RZ, 0x0 ;  /* 0x00000000ff037424 */ /* 0x000fc800078e00ff */
[----:B0-2---:R-:W-:Y:S05]  /*37a0*/  RET.REL.NODEC R2 `(_ZN18transformer_engine6detail38cast_transpose_fused_kernel_notalignedILb0ELb1ELb0EfNS_16CTDBiasDActParamI13__nv_bfloat16S3_6__halffEELi2ELi2ENS_5EmptyEXadL_ZNS_5dreluIffEET_T0_RKS6_EEEEvT3_mmm) ;  /* 0xffffffc802147950 */ /* 0x005fea0003c3ffff */
.L_x_27008:
        /* <DEDUP_REMOVED lines=13> */
.L_x_29998:


//--------------------- .text._ZN18transformer_engine6detail38cast_transpose_fused_kernel_notalignedILb0ELb1ELb0EfNS_16CTDBiasDActParamI13__nv_bfloat16S3_ffEELi2ELi1ENS_5EmptyEXadL_ZNS_5dreluIffEET_T0_RKS5_EEEEvT3_mmm --------------------------
	.section	.text._ZN18transformer_engine6detail38cast_transpose_fused_kernel_notalignedILb0ELb1ELb0EfNS_16CTDBiasDActParamI13__nv_bfloat16S3_ffEELi2ELi1ENS_5EmptyEXadL_ZNS_5dreluIffEET_T0_RKS5_EEEEvT3_mmm,"ax",@progbits
	.align	128
        .global         _ZN18transformer_engine6detail38cast_transpose_fused_kernel_notalignedILb0ELb1ELb0EfNS_16CTDBiasDActParamI13__nv_bfloat16S3_ffEELi2ELi1ENS_5EmptyEXadL_ZNS_5dreluIffEET_T0_RKS5_EEEEvT3_mmm
        .type           _ZN18transformer_engine6detail38cast_transpose_fused_kernel_notalignedILb0ELb1ELb0EfNS_16CTDBiasDActParamI13__nv_bfloat16S3_ffEELi2ELi1ENS_5EmptyEXadL_ZNS_5dreluIffEET_T0_RKS5_EEEEvT3_mmm,@function
        .size           _ZN18transformer_engine6detail38cast_transpose_fused_kernel_notalignedILb0ELb1ELb0EfNS_16CTDBiasDActParamI13__nv_bfloat16S3_ffEELi2ELi1ENS_5EmptyEXadL_ZNS_5dreluIffEET_T0_RKS5_EEEEvT3_mmm,(.L_x_30000 - _ZN18transformer_engine6detail38cast_transpose_fused_kernel_notalignedILb0ELb1ELb0EfNS_16CTDBiasDActParamI13__nv_bfloat16S3_ffEELi2ELi1ENS_5EmptyEXadL_ZNS_5dreluIffEET_T0_RKS5_EEEEvT3_mmm)
        .other          _ZN18transformer_engine6detail38cast_transpose_fused_kernel_notalignedILb0ELb1ELb0EfNS_16CTDBiasDActParamI13__nv_bfloat16S3_ffEELi2ELi1ENS_5EmptyEXadL_ZNS_5dreluIffEET_T0_RKS5_EEEEvT3_mmm,@"STO_CUDA_ENTRY STV_DEFAULT"
_ZN18transformer_engine6detail38cast_transpose_fused_kernel_notalignedILb0ELb1ELb0EfNS_16CTDBiasDActParamI13__nv_bfloat16S3_ffEELi2ELi1ENS_5EmptyEXadL_ZNS_5dreluIffEET_T0_RKS5_EEEEvT3_mmm:
.text._ZN18transformer_engine6detail38cast_transpose_fused_kernel_notalignedILb0ELb1ELb0EfNS_16CTDBiasDActParamI13__nv_bfloat16S3_ffEELi2ELi1ENS_5EmptyEXadL_ZNS_5dreluIffEET_T0_RKS5_EEEEvT3_mmm:
        /* <DEDUP_REMOVED lines=43> */
.L_x_27009:
[----:B------:R-:W-:-:S07]  /*02b0*/  MOV R5, 0x2d0 ;  /* 0x000002d000057802 */ /* 0x000fce0000000f00 */
[----:B------:R-:W-:Y:S05]  /*02c0*/  CALL.REL.NOINC `($__internal_698_$__cuda_sm20_div_u64) ;  /* 0x0000002400407944 */ /* 0x000fea0003c00000 */
        /* <DEDUP_REMOVED lines=11> */
.L_x_27010:
        /* <DEDUP_REMOVED lines=8> */
[----:B------:R-:W-:-:S02]  /*0400*/  USHF.L.U32 UR20, UR22, 0x6, URZ ;  /* 0x0000000616147899 */ /* 0x000fc400080006ff */
[----:B0-----:R-:W-:Y:S02]  /*0410*/  UIMAD UR7, UR5, UR8, URZ ;  /* 0x00000008050772a4 */ /* 0x001fe4000f8e02ff */
[----:B------:R-:W-:Y:S02]  /*0420*/  UIMAD.WIDE.U32 UR14, UR4, UR8, URZ ;  /* 0x00000008040e72a5 */ /* 0x000fe4000f8e00ff */
[----:B------:R-:W-:Y:S02]  /*0430*/  UIMAD UR23, UR4, UR9, UR7 ;  /* 0x00000009041772a4 */ /* 0x000fe4000f8e0207 */
[----:B------:R-:W-:Y:S02]  /*0440*/  USHF.R.U64 UR17, UR8, 0x1, UR9 ;  /* 0x0000000108117899 */ /* 0x000fe40008001209 */
[----:B-1----:R-:W-:Y:S02]  /*0450*/  UIADD3 UR4, UP1, UPT, -UR18, UR12, URZ ;  /* 0x0000000c12047290 */ /* 0x002fe4000ff3e1ff */
[----:B------:R-:W-:-:S02]  /*0460*/  USHF.R.U32.HI UR28, URZ, 0x1, UR9 ;  /* 0x00000001ff1c7899 */ /* 0x000fc40008011609 */
[----:B------:R-:W-:Y:S01]  /*0470*/  USHF.L.U64.HI UR7, UR22, 0x5, UR6 ;  /* 0x0000000516077899 */ /* 0x000fe20008010206 */
[C---:B------:R-:W-:Y:S01]  /*0480*/  IMAD.WIDE.U32 R2, R11.reuse, UR17, RZ ;  /* 0x000000110b027c25 */ /* 0x040fe2000f8e00ff */
[----:B------:R-:W-:Y:S01]  /*0490*/  ULEA UR5, UP0, -UR22, UR17, 0x5 ;  /* 0x0000001116057291 */ /* 0x000fe2000f8029ff */
[----:B--2---:R-:W-:Y:S01]  /*04a0*/  ISETP.NE.U32.AND P2, PT, RZ, UR24, PT ;  /* 0x00000018ff007c0c */ /* 0x004fe2000bf45070 */
[----:B------:R-:W-:Y:S01]  /*04b0*/  UIADD3.X UR8, UPT, UPT, ~UR19, UR13, URZ, UP1, !UPT ;  /* 0x0000000d13087290 */ /* 0x000fe20008ffe5ff */
[----:B------:R-:W-:Y:S01]  /*04c0*/  IMAD R5, R11, UR28, RZ ;  /* 0x0000001c0b057c24 */ /* 0x000fe2000f8e02ff */
[----:B------:R-:W-:Y:S01]  /*04d0*/  UISETP.LT.U32.AND UP1, UPT, UR4, 0x20, UPT ;  /* 0x000000200400788c */ /* 0x000fe2000bf21070 */
[----:B------:R-:W-:Y:S01]  /*04e0*/  ISETP.NE.AND.EX P2, PT, RZ, UR25, PT, P2 ;  /* 0x00000019ff007c0c */ /* 0x000fe2000bf45320 */
[----:B------:R-:W-:Y:S01]  /*04f0*/  UIADD3.X UR7, UPT, UPT, ~UR7, UR28, URZ, UP0, !UPT ;  /* 0x0000001c07077290 */ /* 0x000fe200087fe5ff */
[----:B------:R-:W-:Y:S01]  /*0500*/  IMAD.IADD R6, R3, 0x1, R5 ;  /* 0x0000000103067824 */ /* 0x000fe200078e0205 */
[----:B------:R-:W-:-:S02]  /*0510*/  UISETP.LT.U32.AND UP0, UPT, UR5, 0x20, UPT ;  /* 0x000000200500788c */ /* 0x000fc4000bf01070 */
[----:B------:R-:W-:Y:S02]  /*0520*/  UISETP.LT.U32.AND.EX UP1, UPT, UR8, URZ, UPT, UP1 ;  /* 0x000000ff0800728c */ /* 0x000fe4000bf21110 */
[----:B------:R-:W-:Y:S02]  /*0530*/  UISETP.LT.U32.AND.EX UP0, UPT, UR7, URZ, UPT, UP0 ;  /* 0x000000ff0700728c */ /* 0x000fe4000bf01100 */
[----:B------:R-:W-:Y:S02]  /*0540*/  USEL UR27, UR4, 0x20, UP1 ;  /* 0x00000020041b7887 */ /* 0x000fe40008800000 */
[----:B------:R-:W-:Y:S01]  /*0550*/  USEL UR26, UR5, 0x20, UP0 ;  /* 0x00000020051a7887 */ /* 0x000fe20008000000 */
[----:B------:R-:W0:Y:S01]  /*0560*/  LDCU.128 UR8, c[0x0][0x380] ;  /* 0x00007000ff0877ac */ /* 0x000e220008000c00 */
[----:B------:R-:W1:Y:S02]  /*0570*/  @P2 LDC.64 R14, c[0x0][0x3a0] ;  /* 0x0000e800ff0e2b82 */ /* 0x000e640000000a00 */
[----:B------:R-:W-:Y:S01]  /*0580*/  ISETP.GE.U32.AND P0, PT, R11, UR27, PT ;  /* 0x0000001b0b007c0c */ /* 0x000fe2000bf06070 */
[----:B------:R-:W-:-:S03]  /*0590*/  ULEA UR5, UP0, UR14, UR20, 0x5 ;  /* 0x000000140e057291 */ /* 0x000fc6000f8028ff */
[C---:B------:R-:W-:Y:S01]  /*05a0*/  ISETP.LT.U32.AND P0, PT, R13.reuse, UR26, !P0 ;  /* 0x0000001a0d007c0c */ /* 0x040fe2000c701070 */
[----:B------:R-:W-:Y:S02]  /*05b0*/  USHF.L.U64.HI UR21, UR22, 0x6, UR6 ;  /* 0x0000000616157899 */ /* 0x000fe40008010206 */
[----:B------:R-:W-:Y:S02]  /*05c0*/  UIADD3 UR7, UPT, UPT, UR15, UR23, URZ ;  /* 0x000000170f077290 */ /* 0x000fe4000fffe0ff */
[----:B------:R-:W-:Y:S02]  /*05d0*/  USHF.L.U32 UR4, UR5, 0x1, URZ ;  /* 0x0000000105047899 */ /* 0x000fe400080006ff */
[----:B------:R-:W-:Y:S01]  /*05e0*/  ULEA.HI.X UR14, UR14, UR21, UR7, 0x5, UP0 ;  /* 0x000000150e0e7291 */ /* 0x000fe200080f2c07 */
[----:B------:R-:W1:Y:S05]  /*05f0*/  LDCU.64 UR24, c[0x0][0x358] ;  /* 0x00006b00ff1877ac */ /* 0x000e6a0008000a00 */
[----:B------:R-:W-:Y:S01]  /*0600*/  @P0 IADD3 R3, P1, PT, R13, R2, RZ ;  /* 0x000000020d030210 */ /* 0x000fe20007f3e0ff */
[----:B0-----:R-:W-:Y:S01]  /*0610*/  UIADD3 UR15, UP1, UPT, UR4, UR8, URZ ;  /* 0x00000008040f7290 */ /* 0x001fe2000ff3e0ff */
[----:B------:R-:W-:Y:S01]  /*0620*/  @!P0 IMAD.MOV.U32 R12, RZ, RZ, RZ ;  /* 0x000000ffff0c8224 */ /* 0x000fe200078e00ff */
[----:B------:R-:W-:-:S02]  /*0630*/  UIADD3 UR7, UP0, UPT, UR4, UR10, URZ ;  /* 0x0000000a04077290 */ /* 0x000fc4000ff1e0ff */
[----:B------:R-:W-:Y:S01]  /*0640*/  USHF.L.U64.HI UR4, UR5, 0x1, UR14 ;  /* 0x0000000105047899 */ /* 0x000fe2000801020e */
[----:B------:R-:W-:Y:S02]  /*0650*/  @P0 IMAD.SHL.U32 R16, R3, 0x4, RZ ;  /* 0x0000000403100824 */ /* 0x000fe400078e00ff */
[----:B------:R-:W-:Y:S01]  /*0660*/  @P0 IMAD.X R8, RZ, RZ, R6, P1 ;  /* 0x000000ffff080224 */ /* 0x000fe200008e0606 */
[----:B------:R-:W-:Y:S02]  /*0670*/  UIADD3.X UR20, UPT, UPT, UR4, UR11, URZ, UP0, !UPT ;  /* 0x0000000b04147290 */ /* 0x000fe400087fe4ff */
[----:B------:R-:W-:Y:S01]  /*0680*/  UIADD3.X UR4, UPT, UPT, UR4, UR9, URZ, UP1, !UPT ;  /* 0x0000000904047290 */ /* 0x000fe20008ffe4ff */
[C---:B------:R-:W-:Y:S01]  /*0690*/  @P0 IADD3 R18, P3, PT, R16.reuse, UR7, RZ ;  /* 0x0000000710120c10 */ /* 0x040fe2000ff7e0ff */
[----:B------:R-:W-:Y:S01]  /*06a0*/  VIADD R5, R11, 0x1 ;  /* 0x000000010b057836 */ /* 0x000fe20000000000 */
[----:B------:R-:W-:Y:S01]  /*06b0*/  @P0 SHF.L.U64.HI R3, R3, 0x2, R8 ;  /* 0x0000000203030819 */ /* 0x000fe20000010208 */
[----:B------:R-:W-:Y:S01]  /*06c0*/  @!P0 IMAD.MOV.U32 R8, RZ, RZ, RZ ;  /* 0x000000ffff088224 */ /* 0x000fe200078e00ff */
[----:B------:R-:W-:Y:S01]  /*06d0*/  @P0 IADD3 R16, P1, PT, R16, UR15, RZ ;  /* 0x0000000f10100c10 */ /* 0x000fe2000ff3e0ff */
[----:B-1----:R-:W2:Y:S01]  /*06e0*/  @P2 LDG.E R10, desc[UR24][R14.64] ;  /* 0x000000180e0a2981 */ /* 0x002ea2000c1e1900 */
[C---:B------:R-:W-:Y:S01]  /*06f0*/  @P0 IADD3.X R19, PT, PT, R3.reuse, UR20, RZ, P3, !PT ;  /* 0x0000001403130c10 */ /* 0x040fe20009ffe4ff */
[----:B------:R-:W0:Y:S01]  /*0700*/  LDCU.128 UR8, c[0x0][0x390] ;  /* 0x00007200ff0877ac */ /* 0x000e220008000c00 */
[----:B------:R-:W-:Y:S01]  /*0710*/  @P0 IADD3.X R17, PT, PT, R3, UR4, RZ, P1, !PT ;  /* 0x0000000403110c10 */ /* 0x000fe20008ffe4ff */
[----:B------:R-:W-:-:S02]  /*0720*/  VIADD R3, R0, 0xffffffff ;  /* 0xffffffff00037836 */ /* 0x000fc40000000000 */
[----:B------:R1:W3:Y:S03]  /*0730*/  @P0 LDG.E R8, desc[UR24][R18.64] ;  /* 0x0000001812080981 */ /* 0x0002e6000c1e1900 */
[----:B------:R-:W-:Y:S01]  /*0740*/  LOP3.LUT R3, R3, 0x1f, RZ, 0xc0, !PT ;  /* 0x0000001f03037812 */ /* 0x000fe200078ec0ff */
[----:B------:R4:W5:Y:S03]  /*0750*/  @P0 LDG.E R12, desc[UR24][R16.64] ;  /* 0x00000018100c0981 */ /* 0x000966000c1e1900 */
[----:B------:R-:W-:-:S04]  /*0760*/  ISETP.GE.U32.AND P0, PT, R3, UR26, PT ;  /* 0x0000001a03007c0c */ /* 0x000fc8000bf06070 */
[----:B------:R-:W-:-:S13]  /*0770*/  ISETP.GE.U32.OR P0, PT, R5, UR27, P0 ;  /* 0x0000001b05007c0c */ /* 0x000fda0008706470 */
[----:B------:R-:W-:-:S04]  /*0780*/  @!P0 IADD3 R7, P1, P3, R3, UR17, R2 ;  /* 0x0000001103078c10 */ /* 0x000fc8000fb3e002 */
[----:B------:R-:W-:Y:S01]  /*0790*/  @!P0 IADD3.X R20, PT, PT, RZ, UR28, R6, P1, P3 ;  /* 0x0000001cff148c10 */ /* 0x000fe20008fe6406 */
[----:B------:R-:W-:-:S03]  /*07a0*/  @!P0 IMAD.SHL.U32 R5, R7, 0x4, RZ ;  /* 0x0000000407058824 */ /* 0x000fc600078e00ff */
[----:B------:R-:W-:Y:S02]  /*07b0*/  @!P0 SHF.L.U64.HI R7, R7, 0x2, R20 ;  /* 0x0000000207078819 */ /* 0x000fe40000010214 */
[----:B-1----:R-:W-:-:S04]  /*07c0*/  @!P0 IADD3 R18, P3, PT, R5, UR7, RZ ;  /* 0x0000000705128c10 */ /* 0x002fc8000ff7e0ff */
[----:B------:R-:W-:Y:S02]  /*07d0*/  @!P0 IADD3.X R19, PT, PT, R7, UR20, RZ, P3, !PT ;  /* 0x0000001407138c10 */ /* 0x000fe40009ffe4ff */
[----:B----4-:R-:W-:-:S03]  /*07e0*/  @!P0 IADD3 R16, P1, PT, R5, UR15, RZ ;  /* 0x0000000f05108c10 */ /* 0x010fc6000ff3e0ff */
[----:B------:R-:W4:Y:S01]  /*07f0*/  @!P0 LDG.E R5, desc[UR24][R18.64] ;  /* 0x0000001812058981 */ /* 0x000f22000c1e1900 */
[----:B------:R-:W-:-:S05]  /*0800*/  @!P0 IADD3.X R17, PT, PT, R7, UR4, RZ, P1, !PT ;  /* 0x0000000407118c10 */ /* 0x000fca0008ffe4ff */
[----:B------:R1:W4:Y:S01]  /*0810*/  @!P0 LDG.E R7, desc[UR24][R16.64] ;  /* 0x0000001810078981 */ /* 0x000322000c1e1900 */
[----:B------:R-:W-:-:S05]  /*0820*/  SHF.R.U32.HI R9, RZ, 0x5, R4 ;  /* 0x00000005ff097819 */ /* 0x000fca0000011604 */
[----:B------:R-:W-:-:S05]  /*0830*/  IMAD.SHL.U32 R9, R9, 0x4, RZ ;  /* 0x0000000409097824 */ /* 0x000fca00078e00ff */
[----:B------:R-:W-:-:S04]  /*0840*/  ISETP.GE.U32.AND P1, PT, R9, UR27, PT ;  /* 0x0000001b09007c0c */ /* 0x000fc8000bf26070 */
[----:B------:R-:W-:Y:S01]  /*0850*/  ISETP.GE.U32.OR P1, PT, R13, UR26, P1 ;  /* 0x0000001a0d007c0c */ /* 0x000fe20008f26470 */
[----:B------:R-:W-:Y:S01]  /*0860*/  VIADD R4, R9, 0x2 ;  /* 0x0000000209047836 */ /* 0x000fe20000000000 */
[----:B0-----:R-:W-:-:S11]  /*0870*/  ULEA UR8, UP0, UR5, UR8, 0x2 ;  /* 0x0000000805087291 */ /* 0x001fd6000f8010ff */
[----:B------:R-:W-:Y:S01]  /*0880*/  @!P1 IADD3 R13, P3, PT, R13, R2, RZ ;  /* 0x000000020d0d9210 */ /* 0x000fe20007f7e0ff */
[----:B------:R-:W-:-:S04]  /*0890*/  ULEA.HI.X UR9, UR5, UR9, UR14, 0x2, UP0 ;  /* 0x0000000905097291 */ /* 0x000fc800080f140e */
[----:B------:R-:W-:Y:S01]  /*08a0*/  @!P1 IMAD.X R6, RZ, RZ, R6, P3 ;  /* 0x000000ffff069224 */ /* 0x000fe200018e0606 */
[----:B------:R-:W-:Y:S01]  /*08b0*/  ISETP.GE.U32.AND P3, PT, R4, UR27, PT ;  /* 0x0000001b04007c0c */ /* 0x000fe2000bf66070 */
[----:B------:R-:W-:Y:S01]  /*08c0*/  VIADD R4, R0, 0x1e ;  /* 0x0000001e00047836 */ /* 0x000fe20000000000 */
[----:B-1----:R-:W-:Y:S01]  /*08d0*/  @!P1 LEA R16, P4, R13, UR8, 0x3 ;  /* 0x000000080d109c11 */ /* 0x002fe2000f8818ff */
[----:B------:R-:W-:-:S03]  /*08e0*/  UMOV UR14, 0x3f800000 ;  /* 0x3f800000000e7882 */ /* 0x000fc60000000000 */
[----:B------:R-:W-:Y:S02]  /*08f0*/  LOP3.LUT R4, R4, 0x1f, RZ, 0xc0, !PT ;  /* 0x0000001f04047812 */ /* 0x000fe400078ec0ff */
[----:B------:R-:W-:Y:S01]  /*0900*/  @!P1 LEA.HI.X R17, R13, UR9, R6, 0x3, P4 ;  /* 0x000000090d119c11 */ /* 0x000fe2000a0f1c06 */
[----:B------:R-:W-:Y:S02]  /*0910*/  VIADD R6, R0, 0x1d ;  /* 0x0000001d00067836 */ /* 0x000fe40000000000 */
[----:B------:R-:W-:Y:S02]  /*0920*/  IMAD R13, R11, UR28, RZ ;  /* 0x0000001c0b0d7c24 */ /* 0x000fe4000f8e02ff */
[----:B------:R-:W-:Y:S01]  /*0930*/  IMAD.U32 R11, RZ, RZ, UR28 ;  /* 0x0000001cff0b7e24 */ /* 0x000fe2000f8e00ff */
[----:B------:R-:W-:Y:S01]  /*0940*/  LOP3.LUT R6, R6, 0x1f, RZ, 0xc0, !PT ;  /* 0x0000001f06067812 */ /* 0x000fe200078ec0ff */
[----:B------:R-:W-:Y:S02]  /*0950*/  IMAD.U32 R15, RZ, RZ, UR28 ;  /* 0x0000001cff0f7e24 */ /* 0x000fe4000f8e00ff */
[----:B------:R-:W-:-:S02]  /*0960*/  IMAD.U32 R18, RZ, RZ, UR17 ;  /* 0x00000011ff127e24 */ /* 0x000fc4000f8e00ff */
[----:B------:R-:W-:Y:S02]  /*0970*/  IMAD.U32 R19, RZ, RZ, UR28 ;  /* 0x0000001cff137e24 */ /* 0x000fe4000f8e00ff */
[----:B------:R-:W-:Y:S02]  /*0980*/  IMAD R26, R9, UR28, RZ ;  /* 0x0000001c091a7c24 */ /* 0x000fe4000f8e02ff */
[----:B------:R-:W-:Y:S02]  /*0990*/  IMAD.U32 R28, RZ, RZ, UR28 ;  /* 0x0000001cff1c7e24 */ /* 0x000fe4000f8e00ff */
[----:B---3--:R-:W-:Y:S02]  /*09a0*/  IMAD.U32 R2, R8, 0x10000, RZ ;  /* 0x0001000008027824 */ /* 0x008fe400078e00ff */
[----:B-----5:R-:W-:-:S03]  /*09b0*/  IMAD.U32 R23, R12, 0x10000, RZ ;  /* 0x000100000c177824 */ /* 0x020fc600078e00ff */
[----:B------:R-:W-:Y:S02]  /*09c0*/  FSET.BF.GT.AND R2, R2, RZ, PT ;  /* 0x000000ff0202720a */ /* 0x000fe40003804000 */
[----:B--2---:R-:W-:Y:S02]  /*09d0*/  @P2 R2UR UR14, R10 ;  /* 0x000000000a0e22ca */ /* 0x004fe400000e0000 */
[----:B------:R-:W-:Y:S01]  /*09e0*/  PRMT R8, R8, 0x7632, R8 ;  /* 0x0000763208087816 */ /* 0x000fe20000000008 */
[----:B------:R-:W-:Y:S01]  /*09f0*/  FMUL R23, R23, R2 ;  /* 0x0000000217177220 */ /* 0x000fe20000400000 */
[C---:B------:R-:W-:Y:S01]  /*0a00*/  VIADD R2, R9.reuse, 0x3 ;  /* 0x0000000309027836 */ /* 0x040fe20000000000 */
[----:B------:R-:W-:Y:S01]  /*0a10*/  ISETP.LT.U32.AND P2, PT, R4, UR26, !P3 ;  /* 0x0000001a04007c0c */ /* 0x000fe2000df41070 */
[----:B------:R-:W-:Y:S02]  /*0a20*/  IMAD.U32 R10, RZ, RZ, UR17 ;  /* 0x00000011ff0a7e24 */ /* 0x000fe4000f8e00ff */
[----:B------:R-:W-:Y:S01]  /*0a30*/  IMAD.U32 R14, R8, 0x10000, RZ ;  /* 0x00010000080e7824 */ /* 0x000fe200078e00ff */
[----:B------:R-:W-:Y:S01]  /*0a40*/  ISETP.GE.U32.AND P4, PT, R2, UR27, PT ;  /* 0x0000001b02007c0c */ /* 0x000fe2000bf86070 */
[----:B------:R-:W-:Y:S01]  /*0a50*/  IMAD.WIDE.U32 R10, R9, UR17, R10 ;  /* 0x00000011090a7c25 */ /* 0x000fe2000f8e000a */
[----:B------:R-:W-:-:S02]  /*0a60*/  PRMT R12, R12, 0x7632, R12 ;  /* 0x000076320c0c7816 */ /* 0x000fc4000000000c */
[----:B------:R-:W-:Y:S02]  /*0a70*/  ISETP.LT.U32.AND P3, PT, R6, UR26, !P4 ;  /* 0x0000001a06007c0c */ /* 0x000fe4000e761070 */
[----:B------:R-:W-:Y:S01]  /*0a80*/  FSET.BF.GT.AND R21, R14, RZ, PT ;  /* 0x000000ff0e15720a */ /* 0x000fe20003804000 */
[----:B------:R-:W-:Y:S02]  /*0a90*/  IMAD.U32 R14, RZ, RZ, UR17 ;  /* 0x00000011ff0e7e24 */ /* 0x000fe4000f8e00ff */
[----:B------:R-:W-:Y:S01]  /*0aa0*/  IMAD.U32 R8, R12, 0x10000, RZ ;  /* 0x000100000c087824 */ /* 0x000fe200078e00ff */
[----:B------:R-:W-:Y:S01]  /*0ab0*/  @P2 IADD3 R20, P4, P5, R4, UR17, R10 ;  /* 0x0000001104142c10 */ /* 0x000fe2000fd9e00a */
[----:B------:R-:W-:Y:S02]  /*0ac0*/  @P2 IMAD.IADD R13, R13, 0x1, R11 ;  /* 0x000000010d0d2824 */ /* 0x000fe400078e020b */
[----:B------:R-:W-:-:S04]  /*0ad0*/  @!P0 IMAD.WIDE.U32 R14, R9, UR17, R14 ;  /* 0x00000011090e8c25 */ /* 0x000fc8000f8e000e */
[----:B------:R-:W-:Y:S01]  /*0ae0*/  FMUL R8, R8, R21 ;  /* 0x0000001508087220 */ /* 0x000fe20000400000 */
[----:B------:R-:W-:Y:S02]  /*0af0*/  @P2 IADD3.X R21, PT, PT, RZ, UR28, R13, P4, P5 ;  /* 0x0000001cff152c10 */ /* 0x000fe4000a7ea40d */
[----:B------:R-:W-:Y:S01]  /*0b00*/  @!P0 IADD3 R3, P6, PT, R3, R14, RZ ;  /* 0x0000000e03038210 */ /* 0x000fe20007fde0ff */
[----:B------:R-:W-:-:S04]  /*0b10*/  @P3 IMAD.WIDE.U32 R18, R9, UR17, R18 ;  /* 0x0000001109123c25 */ /* 0x000fc8000f8e0012 */
[----:B------:R-:W-:Y:S01]  /*0b20*/  FMUL R12, R23, UR14 ;  /* 0x0000000e170c7c20 */ /* 0x000fe20008400000 */
[----:B------:R-:W-:Y:S01]  /*0b30*/  FMUL R13, R8, UR14 ;  /* 0x0000000e080d7c20 */ /* 0x000fe20008400000 */
[C---:B------:R-:W-:Y:S01]  /*0b40*/  @P2 SHF.L.U64.HI R21, R20.reuse, 0x2, R21 ;  /* 0x0000000214152819 */ /* 0x040fe20000010215 */
[----:B------:R-:W-:Y:S02]  /*0b50*/  IMAD.U32 R9, RZ, RZ, UR17 ;  /* 0x00000011ff097e24 */ /* 0x000fe4000f8e00ff */
[----:B------:R-:W-:Y:S02]  /*0b60*/  @P2 IMAD.SHL.U32 R20, R20, 0x4, RZ ;  /* 0x0000000414142824 */ /* 0x000fe400078e00ff */
[----:B------:R-:W-:Y:S02]  /*0b70*/  @P0 IMAD.MOV.U32 R5, RZ, RZ, RZ ;  /* 0x000000ffff050224 */ /* 0x000fe400078e00ff */
[C---:B------:R-:W-:Y:S01]  /*0b80*/  @!P0 IMAD.X R22, R26.reuse, 0x1, R15, P6 ;  /* 0x000000011a168824 */ /* 0x040fe200030e060f */
[----:B------:R0:W-:Y:S01]  /*0b90*/  @!P1 STG.E.64 desc[UR24][R16.64], R12 ;  /* 0x0000000c10009986 */ /* 0x0001e2000c101b18 */
[----:B----4-:R-:W-:Y:S01]  /*0ba0*/  IMAD.U32 R15, R5, 0x10000, RZ ;  /* 0x00010000050f7824 */ /* 0x010fe200078e00ff */
[----:B------:R-:W-:Y:S01]  /*0bb0*/  @P3 IADD3 R9, P4, P5, R9, UR17, R18 ;  /* 0x0000001109093c10 */ /* 0x000fe2000fd9e012 */
[----:B------:R-:W-:Y:S01]  /*0bc0*/  @P3 IMAD.IADD R19, R26, 0x1, R19 ;  /* 0x000000011a133824 */ /* 0x000fe200078e0213 */
[----:B------:R-:W-:-:S02]  /*0bd0*/  @P2 IADD3 R14, P1, PT, R20, UR7, RZ ;  /* 0x00000007140e2c10 */ /* 0x000fc4000ff3e0ff */
[----:B------:R-:W-:Y:S02]  /*0be0*/  @!P0 LEA R18, P6, R3, UR8, 0x3 ;  /* 0x0000000803128c11 */ /* 0x000fe4000f8c18ff */
[----:B------:R-:W-:Y:S02]  /*0bf0*/  FSET.BF.GT.AND R25, R15, RZ, PT ;  /* 0x000000ff0f19720a */ /* 0x000fe40003804000 */
[----:B------:R-:W-:Y:S01]  /*0c00*/  @P2 IADD3.X R15, PT, PT, R21, UR20, RZ, P1, !PT ;  /* 0x00000014150f2c10 */ /* 0x000fe20008ffe4ff */
[----:B------:R-:W-:Y:S01]  /*0c10*/  @P0 IMAD.MOV.U32 R7, RZ, RZ, RZ ;  /* 0x000000ffff070224 */ /* 0x000fe200078e00ff */
[----:B0-----:R-:W-:Y:S02]  /*0c20*/  @P3 IADD3.X R16, PT, PT, R28, UR28, R19, P4, P5 ;  /* 0x0000001c1c103c10 */ /* 0x001fe4000a7ea413 */
[----:B------:R-:W-:Y:S02]  /*0c30*/  @P2 IADD3 R28, P1, PT, R20, UR15, RZ ;  /* 0x0000000f141c2c10 */ /* 0x000fe4000ff3e0ff */
[----:B------:R-:W-:-:S02]  /*0c40*/  PRMT R17, R5, 0x7632, R17 ;  /* 0x0000763205117816 */ /* 0x000fc40000000011 */
[----:B------:R-:W-:Y:S01]  /*0c50*/  @!P0 LEA.HI.X R19, R3, UR9, R22, 0x3, P6 ;  /* 0x0000000903138c11 */ /* 0x000fe2000b0f1c16 */
[----:B------:R-:W-:Y:S01]  /*0c60*/  @!P2 IMAD.MOV.U32 R3, RZ, RZ, RZ ;  /* 0x000000ffff03a224 */ /* 0x000fe200078e00ff */
[----:B------:R-:W-:Y:S01]  /*0c70*/  @P2 IADD3.X R29, PT, PT, R21, UR4, RZ, P1, !PT ;  /* 0x00000004151d2c10 */ /* 0x000fe20008ffe4ff */
[----:B------:R-:W-:Y:S01]  /*0c80*/  IMAD.U32 R24, R7, 0x10000, RZ ;  /* 0x0001000007187824 */ /* 0x000fe200078e00ff */
[----:B------:R-:W-:Y:S01]  /*0c90*/  @P3 IADD3 R9, P1, PT, R6, R9, RZ ;  /* 0x0000000906093210 */ /* 0x000fe20007f3e0ff */
[----:B------:R-:W-:Y:S01]  /*0ca0*/  IMAD.U32 R17, R17, 0x10000, RZ ;  /* 0x0001000011117824 */ /* 0x000fe200078e00ff */
[----:B------:R-:W-:Y:S01]  /*0cb0*/  PRMT R7, R7, 0x7632, R7 ;  /* 0x0000763207077816 */ /* 0x000fe20000000007 */
[----:B------:R0:W2:Y:S01]  /*0cc0*/  @P2 LDG.E R3, desc[UR24][R14.64] ;  /* 0x000000180e032981 */ /* 0x0000a2000c1e1900 */
[----:B------:R-:W-:Y:S02]  /*0cd0*/  @!P2 IMAD.MOV.U32 R5, RZ, RZ, RZ ;  /* 0x000000ffff05a224 */ /* 0x000fe400078e00ff */
[----:B------:R-:W-:Y:S01]  /*0ce0*/  FMUL R22, R24, R25 ;  /* 0x0000001918167220 */ /* 0x000fe20000400000 */
[----:B------:R-:W-:Y:S01]  /*0cf0*/  FSET.BF.GT.AND R24, R17, RZ, PT ;  /* 0x000000ff1118720a */ /* 0x000fe20003804000 */
[----:B------:R-:W-:-:S02]  /*0d00*/  @P3 IMAD.X R16, RZ, RZ, R16, P1 ;  /* 0x000000ffff103224 */ /* 0x000fc400008e0610 */
[----:B------:R-:W-:Y:S01]  /*0d10*/  IMAD.U32 R7, R7, 0x10000, RZ ;  /* 0x0001000007077824 */ /* 0x000fe200078e00ff */
[----:B------:R1:W3:Y:S01]  /*0d20*/  @P2 LDG.E R5, desc[UR24][R28.64] ;  /* 0x000000181c052981 */ /* 0x0002e2000c1e1900 */
[C---:B------:R-:W-:Y:S01]  /*0d30*/  @P3 IMAD.SHL.U32 R20, R9.reuse, 0x4, RZ ;  /* 0x0000000409143824 */ /* 0x040fe200078e00ff */
[----:B------:R-:W-:Y:S01]  /*0d40*/  @P3 SHF.L.U64.HI R21, R9, 0x2, R16 ;  /* 0x0000000209153819 */ /* 0x000fe20000010210 */
[----:B------:R-:W-:-:S03]  /*0d50*/  FMUL R7, R7, R24 ;  /* 0x0000001807077220 */ /* 0x000fc60000400000 */
[----:B------:R-:W-:Y:S01]  /*0d60*/  @P3 IADD3 R16, P2, PT, R20, UR7, RZ ;  /* 0x0000000714103c10 */ /* 0x000fe2000ff5e0ff */
[----:B0-----:R-:W-:Y:S01]  /*0d70*/  FMUL R14, R22, UR14 ;  /* 0x0000000e160e7c20 */ /* 0x001fe20008400000 */
[----:B------:R-:W-:Y:S01]  /*0d80*/  FMUL R15, R7, UR14 ;  /* 0x0000000e070f7c20 */ /* 0x000fe20008400000 */
[----:B------:R-:W-:Y:S01]  /*0d90*/  @!P3 IMAD.MOV.U32 R9, RZ, RZ, RZ ;  /* 0x000000ffff09b224 */ /* 0x000fe200078e00ff */
[C---:B------:R-:W-:Y:S02]  /*0da0*/  @P3 IADD3.X R17, PT, PT, R21.reuse, UR20, RZ, P2, !PT ;  /* 0x0000001415113c10 */ /* 0x040fe400097fe4ff */
[----:B------:R-:W-:Y:S01]  /*0db0*/  @P3 IADD3 R20, P1, PT, R20, UR15, RZ ;  /* 0x0000000f14143c10 */ /* 0x000fe2000ff3e0ff */
[----:B------:R0:W-:Y:S01]  /*0dc0*/  @!P0 STG.E.64 desc[UR24][R18.64], R14 ;  /* 0x0000000e12008986 */ /* 0x0001e2000c101b18 */
[----:B------:R-:W-:Y:S02]  /*0dd0*/  @!P3 IMAD.MOV.U32 R24, RZ, RZ, RZ ;  /* 0x000000ffff18b224 */ /* 0x000fe400078e00ff */
[----:B------:R-:W-:Y:S01]  /*0de0*/  @P3 IADD3.X R21, PT, PT, R21, UR4, RZ, P1, !PT ;  /* 0x0000000415153c10 */ /* 0x000fe20008ffe4ff */
[----:B------:R-:W4:Y:S04]  /*0df0*/  @P3 LDG.E R9, desc[UR24][R16.64] ;  /* 0x0000001810093981 */ /* 0x000f28000c1e1900 */
[----:B------:R5:W4:Y:S01]  /*0e00*/  @P3 LDG.E R24, desc[UR24][R20.64] ;  /* 0x0000001814183981 */ /* 0x000b22000c1e1900 */
[----:B-1----:R-:W1:Y:S01]  /*0e10*/  S2R R28, SR_CgaCtaId ;  /* 0x00000000001c7919 */ /* 0x002e620000008800 */
[----:B------:R-:W1:Y:S01]  /*0e20*/  S2R R29, SR_TID.X ;  /* 0x00000000001d7919 */ /* 0x000e620000002100 */
[----:B------:R-:W-:-:S05]  /*0e30*/  MOV R25, 0x400 ;  /* 0x0000040000197802 */ /* 0x000fca0000000f00 */
[----:B------:R-:W-:Y:S02]  /*0e40*/  VIADD R25, R25, 0x20 ;  /* 0x0000002019197836 */ /* 0x000fe40000000000 */
[----:B0-----:R-:W-:Y:S01]  /*0e50*/  IMAD.SHL.U32 R18, R0, 0x4, RZ ;  /* 0x0000000400127824 */ /* 0x001fe200078e00ff */
[----:B------:R-:W-:-:S04]  /*0e60*/  IADD3 RZ, P0, PT, R10, UR17, RZ ;  /* 0x000000110aff7c10 */ /* 0x000fc8000ff1e0ff */
[----:B-----5:R-:W-:Y:S02]  /*0e70*/  LOP3.LUT R20, R18, 0x7c, RZ, 0xc0, !PT ;  /* 0x0000007c12147812 */ /* 0x020fe400078ec0ff */
[----:B-1----:R-:W-:Y:S02]  /*0e80*/  LEA R27, R28, R25, 0x18 ;  /* 0x000000191c1b7211 */ /* 0x002fe400078ec0ff */
[----:B------:R-:W-:-:S05]  /*0e90*/  SHF.R.U32.HI R25, RZ, 0x5, R29 ;  /* 0x00000005ff197819 */ /* 0x000fca000001161d */
[----:B------:R-:W-:Y:S01]  /*0ea0*/  IMAD.SHL.U32 R16, R25, 0x4, RZ ;  /* 0x0000000419107824 */ /* 0x000fe200078e00ff */
[----:B------:R-:W-:-:S03]  /*0eb0*/  LOP3.LUT R10, R29, 0x1f, RZ, 0xc0, !PT ;  /* 0x0000001f1d0a7812 */ /* 0x000fc600078ec0ff */
[----:B------:R-:W-:Y:S01]  /*0ec0*/  VIADD R18, R16, 0x2 ;  /* 0x0000000210127836 */ /* 0x000fe20000000000 */
[----:B------:R-:W-:Y:S01]  /*0ed0*/  IADD3.X R26, PT, PT, R26, UR28, R11, P0, !PT ;  /* 0x0000001c1a1a7c10 */ /* 0x000fe200087fe40b */
[----:B------:R-:W-:-:S03]  /*0ee0*/  IMAD R11, R10, 0x84, R27 ;  /* 0x000000840a0b7824 */ /* 0x000fc600078e021b */
[----:B------:R-:W-:Y:S01]  /*0ef0*/  ISETP.GE.U32.AND P0, PT, R18, UR27, PT ;  /* 0x0000001b12007c0c */ /* 0x000fe2000bf06070 */
[----:B------:R-:W-:Y:S01]  /*0f00*/  IMAD.U32 R17, RZ, RZ, UR17 ;  /* 0x00000011ff117e24 */ /* 0x000fe2000f8e00ff */
[----:B------:R-:W-:Y:S01]  /*0f10*/  FMNMX3 R23, |R23|, RZ, |R8|, !PT ;  /* 0x000000ff17177276 */ /* 0x000fe20007800608 */
[----:B------:R-:W-:Y:S01]  /*0f20*/  IMAD.IADD R8, R11, 0x1, R20 ;  /* 0x000000010b087824 */ /* 0x000fe200078e0214 */
[----:B------:R-:W-:Y:S01]  /*0f30*/  ISETP.GE.U32.OR P0, PT, R4, UR26, P0 ;  /* 0x0000001a04007c0c */ /* 0x000fe20008706470 */
[----:B------:R-:W-:Y:S01]  /*0f40*/  IMAD R17, R16, UR17, R17 ;  /* 0x0000001110117c24 */ /* 0x000fe2000f8e0211 */
[----:B------:R-:W-:-:S03]  /*0f50*/  FMNMX3 R22, |R22|, R23, |R7|, !PT ;  /* 0x0000001716167276 */ /* 0x000fc60007800607 */
[----:B------:R-:W-:Y:S01]  /*0f60*/  VIADD R7, R17, UR17 ;  /* 0x0000001111077c36 */ /* 0x000fe20008000000 */
[----:B------:R0:W-:Y:S01]  /*0f70*/  STS [R8], R12 ;  /* 0x0000000c08007388 */ /* 0x0001e20000000800 */
[----:B------:R-:W-:Y:S01]  /*0f80*/  IMAD.IADD R18, R29, 0x1, -R18 ;  /* 0x000000011d127824 */ /* 0x000fe200078e0a12 */
[----:B------:R-:W-:-:S03]  /*0f90*/  UIMAD UR6, UR6, UR12, URZ ;  /* 0x0000000c060672a4 */ /* 0x000fc6000f8e02ff */
[----:B------:R-:W-:Y:S01]  /*0fa0*/  IMAD.SHL.U32 R18, R18, 0x4, RZ ;  /* 0x0000000412127824 */ /* 0x000fe200078e00ff */
[----:B------:R-:W-:Y:S02]  /*0fb0*/  UIMAD.WIDE.U32 UR4, UR22, UR12, URZ ;  /* 0x0000000c160472a5 */ /* 0x000fe4000f8e00ff */
[----:B------:R-:W-:Y:S02]  /*0fc0*/  UIMAD UR22, UR22, UR13, UR6 ;  /* 0x0000000d161672a4 */ /* 0x000fe4000f8e0206 */
[----:B------:R-:W-:Y:S01]  /*0fd0*/  LOP3.LUT R18, R18, 0x7c, RZ, 0xc0, !PT ;  /* 0x0000007c12127812 */ /* 0x000fe200078ec0ff */
        /* <DEDUP_REMOVED lines=9> */
[----:B------:R-:W-:Y:S01]  /*1070*/  IMAD.U32 R20, R20, 0x10000, RZ ;  /* 0x0001000014147824 */ /* 0x000fe200078e00ff */
[C---:B---3--:R-:W-:Y:S01]  /*1080*/  PRMT R17, R5.reuse, 0x7632, R17 ;  /* 0x0000763205117816 */ /* 0x048fe20000000011 */
[----:B------:R-:W-:Y:S01]  /*1090*/  IMAD.U32 R19, R5, 0x10000, RZ ;  /* 0x0001000005137824 */ /* 0x000fe200078e00ff */
[----:B0-----:R-:W-:Y:S02]  /*10a0*/  FSET.BF.GT.AND R12, R3, RZ, PT ;  /* 0x000000ff030c720a */ /* 0x001fe40003804000 */
[----:B------:R-:W-:Y:S01]  /*10b0*/  FSET.BF.GT.AND R20, R20, RZ, PT ;  /* 0x000000ff1414720a */ /* 0x000fe20003804000 */
[----:B------:R-:W-:Y:S01]  /*10c0*/  IMAD.U32 R17, R17, 0x10000, RZ ;  /* 0x0001000011117824 */ /* 0x000fe200078e00ff */
[----:B------:R-:W-:Y:S01]  /*10d0*/  @!P0 IADD3 R5, P1, PT, R4, R7, RZ ;  /* 0x0000000704058210 */ /* 0x000fe20007f3e0ff */
[----:B------:R-:W-:Y:S02]  /*10e0*/  FMUL R19, R19, R12 ;  /* 0x0000000c13137220 */ /* 0x000fe40000400000 */
[----:B------:R-:W-:-:S02]  /*10f0*/  FMUL R3, R17, R20 ;  /* 0x0000001411037220 */ /* 0x000fc40000400000 */
[----:B------:R-:W-:Y:S01]  /*1100*/  @!P0 IMAD.X R20, RZ, RZ, R26, P1 ;  /* 0x000000ffff148224 */ /* 0x000fe200008e061a */
[----:B------:R-:W-:Y:S01]  /*1110*/  @!P0 LEA R4, P1, R5, UR8, 0x3 ;  /* 0x0000000805048c11 */ /* 0x000fe2000f8218ff */
[----:B----4-:R-:W-:-:S03]  /*1120*/  IMAD.U32 R12, R9, 0x10000, RZ ;  /* 0x00010000090c7824 */ /* 0x010fc600078e00ff */
[----:B------:R-:W-:Y:S01]  /*1130*/  @!P0 LEA.HI.X R5, R5, UR9, R20, 0x3, P1 ;  /* 0x0000000905058c11 */ /* 0x000fe200088f1c14 */
[----:B------:R-:W-:Y:S01]  /*1140*/  IMAD.U32 R17, R24, 0x10000, RZ ;  /* 0x0001000018117824 */ /* 0x000fe200078e00ff */
[----:B------:R-:W-:Y:S02]  /*1150*/  FSET.BF.GT.AND R20, R12, RZ, PT ;  /* 0x000000ff0c14720a */ /* 0x000fe40003804000 */
[----:B------:R-:W-:-:S03]  /*1160*/  LOP3.LUT R12, RZ, R16, RZ, 0x33, !PT ;  /* 0x00000010ff0c7212 */ /* 0x000fc600078e33ff */
[----:B------:R-:W-:Y:S02]  /*1170*/  FMUL R17, R17, R20 ;  /* 0x0000001411117220 */ /* 0x000fe40000400000 */
[----:B------:R-:W-:-:S04]  /*1180*/  IMAD.IADD R20, R12, 0x1, R29 ;  /* 0x000000010c147824 */ /* 0x000fc800078e021d */
[----:B------:R-:W-:Y:S01]  /*1190*/  IMAD.SHL.U32 R20, R20, 0x4, RZ ;  /* 0x0000000414147824 */ /* 0x000fe200078e00ff */
[----:B------:R-:W-:-:S04]  /*11a0*/  ISETP.GE.U32.AND P1, PT, R2, UR27, PT ;  /* 0x0000001b02007c0c */ /* 0x000fc8000bf26070 */
[----:B------:R-:W-:Y:S02]  /*11b0*/  LOP3.LUT R20, R20, 0x7c, RZ, 0xc0, !PT ;  /* 0x0000007c14147812 */ /* 0x000fe400078ec0ff */
[----:B------:R-:W-:-:S03]  /*11c0*/  ISETP.GE.U32.OR P1, PT, R6, UR26, P1 ;  /* 0x0000001a06007c0c */ /* 0x000fc60008f26470 */
[--C-:B------:R-:W-:Y:S01]  /*11d0*/  IMAD.IADD R23, R11, 0x1, R20.reuse ;  /* 0x000000010b177824 */ /* 0x100fe200078e0214 */
[----:B------:R-:W-:Y:S01]  /*11e0*/  PRMT R20, R9, 0x7632, R20 ;  /* 0x0000763209147816 */ /* 0x000fe20000000014 */
[----:B------:R-:W-:Y:S01]  /*11f0*/  IMAD.IADD R9, R29, 0x1, -R2 ;  /* 0x000000011d097824 */ /* 0x000fe200078e0a02 */
[----:B------:R-:W-:Y:S01]  /*1200*/  PRMT R24, R24, 0x7632, R24 ;  /* 0x0000763218187816 */ /* 0x000fe20000000018 */
[C---:B------:R-:W-:Y:S01]  /*1210*/  FMUL R2, R19.reuse, UR14 ;  /* 0x0000000e13027c20 */ /* 0x040fe20008400000 */
[----:B------:R-:W-:Y:S01]  /*1220*/  FMNMX3 R22, |R19|, R22, |R3|, !PT ;  /* 0x0000001613167276 */ /* 0x000fe20007800603 */
[----:B------:R-:W-:Y:S02]  /*1230*/  IMAD.U32 R21, R20, 0x10000, RZ ;  /* 0x0001000014157824 */ /* 0x000fe400078e00ff */
[----:B------:R-:W-:Y:S01]  /*1240*/  FMUL R3, R3, UR14 ;  /* 0x0000000e03037c20 */ /* 0x000fe20008400000 */
[----:B------:R-:W-:Y:S01]  /*1250*/  IMAD.SHL.U32 R9, R9, 0x4, RZ ;  /* 0x0000000409097824 */ /* 0x000fe200078e00ff */
[----:B------:R-:W-:Y:S01]  /*1260*/  IADD3 R7, P2, P3, R6, UR17, R7 ;  /* 0x0000001106077c10 */ /* 0x000fe2000fb5e007 */
[----:B------:R-:W-:Y:S01]  /*1270*/  IMAD.U32 R20, R24, 0x10000, RZ ;  /* 0x0001000018147824 */ /* 0x000fe200078e00ff */
[----:B------:R-:W-:Y:S01]  /*1280*/  FSET.BF.GT.AND R21, R21, RZ, PT ;  /* 0x000000ff1515720a */ /* 0x000fe20003804000 */
[----:B------:R-:W-:Y:S01]  /*1290*/  @!P0 STG.E.64 desc[UR24][R4.64], R2 ;  /* 0x0000000204008986 */ /* 0x000fe2000c101b18 */
[----:B------:R-:W-:-:S02]  /*12a0*/  ISETP.LT.U32.AND P0, PT, R16, UR26, PT ;  /* 0x0000001a10007c0c */ /* 0x000fc4000bf01070 */
[----:B------:R-:W-:Y:S01]  /*12b0*/  IADD3.X R26, PT, PT, RZ, UR28, R26, P2, P3 ;  /* 0x0000001cff1a7c10 */ /* 0x000fe200097e641a */
[----:B------:R0:W-:Y:S01]  /*12c0*/  STS [R23], R14 ;  /* 0x0000000e17007388 */ /* 0x0001e20000000800 */
[----:B------:R-:W-:Y:S01]  /*12d0*/  @!P1 LEA R6, P2, R7, UR8, 0x3 ;  /* 0x0000000807069c11 */ /* 0x000fe2000f8418ff */
[----:B------:R-:W-:-:S03]  /*12e0*/  FMUL R20, R20, R21 ;  /* 0x0000001514147220 */ /* 0x000fc60000400000 */
[----:B------:R-:W-:Y:S02]  /*12f0*/  @!P1 LEA.HI.X R7, R7, UR9, R26, 0x3, P2 ;  /* 0x0000000907079c11 */ /* 0x000fe400090f1c1a */
[----:B0-----:R-:W-:Y:S01]  /*1300*/  LOP3.LUT R14, R9, 0x7c, RZ, 0xc0, !PT ;  /* 0x0000007c090e7812 */ /* 0x001fe200078ec0ff */
[----:B------:R-:W-:Y:S02]  /*1310*/  IMAD.IADD R9, R11, 0x1, R18 ;  /* 0x000000010b097824 */ /* 0x000fe400078e0212 */
[----:B------:R-:W-:Y:S01]  /*1320*/  FMUL R18, R17, UR14 ;  /* 0x0000000e11127c20 */ /* 0x000fe20008400000 */
[----:B------:R-:W-:-:S04]  /*1330*/  IMAD.WIDE.U32 R4, R16, UR12, RZ ;  /* 0x0000000c10047c25 */ /* 0x000fc8000f8e00ff */
[----:B------:R-:W-:Y:S01]  /*1340*/  FMUL R19, R20, UR14 ;  /* 0x0000000e14137c20 */ /* 0x000fe20008400000 */
[----:B------:R-:W-:Y:S01]  /*1350*/  IMAD.IADD R14, R11, 0x1, R14 ;  /* 0x000000010b0e7824 */ /* 0x000fe200078e020e */
[----:B------:R0:W-:Y:S01]  /*1360*/  STS [R9], R2 ;  /* 0x0000000209007388 */ /* 0x0001e20000000800 */
[----:B------:R-:W-:Y:S01]  /*1370*/  IMAD R5, R16, UR13, R5 ;  /* 0x0000000d10057c24 */ /* 0x000fe2000f8e0205 */
[----:B------:R-:W-:Y:S02]  /*1380*/  USHF.L.U32 UR12, UR12, 0x1, URZ ;  /* 0x000000010c0c7899 */ /* 0x000fe400080006ff */
[----:B------:R-:W-:Y:S04]  /*1390*/  STS [R14], R18 ;  /* 0x000000120e007388 */ /* 0x000fe80000000800 */
[----:B------:R1:W-:Y:S01]  /*13a0*/  @!P1 STG.E.64 desc[UR24][R6.64], R18 ;  /* 0x0000001206009986 */ /* 0x0003e2000c101b18 */
[C---:B0-----:R-:W-:Y:S01]  /*13b0*/  IMAD.SHL.U32 R2, R4.reuse, 0x2, RZ ;  /* 0x0000000204027824 */ /* 0x041fe200078e00ff */
[----:B------:R-:W-:-:S02]  /*13c0*/  SHF.L.U64.HI R4, R4, 0x1, R5 ;  /* 0x0000000104047819 */ /* 0x000fc40000010205 */
[----:B------:R-:W-:Y:S02]  /*13d0*/  FMNMX3 R5, |R17|, R22, |R20|, !PT ;  /* 0x0000001611057276 */ /* 0x000fe40007800614 */
[----:B-1----:R-:W-:Y:S01]  /*13e0*/  IADD3 R18, PT, PT, -R16, UR26, RZ ;  /* 0x0000001a10127c10 */ /* 0x002fe2000fffe1ff */
        /* <DEDUP_REMOVED lines=20> */
.L_x_27015:
[C---:B------:R-:W-:Y:S01]  /*1530*/  LOP3.LUT R6, R20.reuse, 0x1f, RZ, 0xc0, !PT ;  /* 0x0000001f14067812 */ /* 0x040fe200078ec0ff */
[----:B-1----:R-:W-:Y:S02]  /*1540*/  VIADD R16, R20, 0xffffffff ;  /* 0xffffffff14107836 */ /* 0x002fe40000000000 */
        /* <DEDUP_REMOVED lines=46> */
.L_x_27014:
[----:B------:R-:W-:Y:S05]  /*1830*/  BSYNC.RECONVERGENT B1 ;  /* 0x0000000000017941 */ /* 0x000fea0003800200 */
.L_x_27013:
[----:B------:R-:W-:-:S09]  /*1840*/  ULOP3.LUT UP0, URZ, UR26, 0x3, URZ, 0xc0, !UPT ;  /* 0x000000031aff7892 */ /* 0x000fd2000f80c0ff */
[----:B------:R-:W-:Y:S05]  /*1850*/  BRA.U !UP0, `(.L_x_27012) ;  /* 0x0000000108907547 */ /* 0x000fea000b800000 */
[----:B------:R-:W-:Y:S01]  /*1860*/  LOP3.LUT R6, R20, 0x1f, RZ, 0xc0, !PT ;  /* 0x0000001f14067812 */ /* 0x000fe200078ec0ff */
[----:B------:R-:W-:Y:S01]  /*1870*/  IMAD.SHL.U32 R7, R25, 0x4, RZ ;  /* 0x0000000419077824 */ /* 0x000fe200078e00ff */
[----:B------:R-:W-:Y:S02]  /*1880*/  ULOP3.LUT UR6, UR26, 0x3, URZ, 0xc0, !UPT ;  /* 0x000000031a067892 */ /* 0x000fe4000f8ec0ff */
[----:B------:R-:W-:Y:S01]  /*1890*/  ISETP.GE.U32.AND P0, PT, R6, UR27, PT ;  /* 0x0000001b06007c0c */ /* 0x000fe2000bf06070 */
[----:B------:R-:W-:Y:S01]  /*18a0*/  IMAD.IADD R10, R7, 0x1, R12 ;  /* 0x00000001070a7824 */ /* 0x000fe200078e020c */
[----:B------:R-:W-:-:S03]  /*18b0*/  UISETP.NE.AND UP0, UPT, UR6, 0x1, UPT ;  /* 0x000000010600788c */ /* 0x000fc6000bf05270 */
[----:B------:R-:W-:-:S08]  /*18c0*/  IMAD R10, R10, 0x4, R11 ;  /* 0x000000040a0a7824 */ /* 0x000fd000078e020b */
[----:B-1----:R-:W0:Y:S01]  /*18d0*/  @!P0 LDS R17, [R10] ;  /* 0x000000000a118984 */ /* 0x002e220000000800 */
        /* <DEDUP_REMOVED lines=28> */
.L_x_27012:
[----:B------:R-:W-:Y:S05]  /*1aa0*/  BSYNC.RECONVERGENT B0 ;  /* 0x0000000000007941 */ /* 0x000fea0003800200 */
.L_x_27011:
        /* <DEDUP_REMOVED lines=9> */
[----:B------:R-:W-:Y:S01]  /*1b40*/  IMAD.IADD R6, R11, 0x1, R6 ;  /* 0x000000010b067824 */ /* 0x000fe200078e0206 */
[----:B------:R2:W-:Y:S01]  /*1b50*/  STS [R8], R13 ;  /* 0x0000000d08007388 */ /* 0x0005e20000000800 */
[----:B0-----:R-:W-:-:S03]  /*1b60*/  IADD3 R20, P0, PT, R2, UR6, RZ ;  /* 0x0000000602147c10 */ /* 0x001fc6000ff1e0ff */
[----:B------:R2:W-:Y:S01]  /*1b70*/  STS [R6], R15 ;  /* 0x0000000f06007388 */ /* 0x0005e20000000800 */
[----:B-1----:R-:W-:Y:S02]  /*1b80*/  IADD3.X R16, PT, PT, R4, UR7, RZ, P0, !PT ;  /* 0x0000000704107c10 */ /* 0x002fe400087fe4ff */
[----:B------:R-:W-:Y:S01]  /*1b90*/  SHF.R.U32.HI R4, RZ, 0x5, R29 ;  /* 0x00000005ff047819 */ /* 0x000fe2000001161d */
[----:B------:R2:W-:Y:S04]  /*1ba0*/  STS [R9], R3 ;  /* 0x0000000309007388 */ /* 0x0005e80000000800 */
[----:B------:R2:W-:Y:S01]  /*1bb0*/  STS [R14], R19 ;  /* 0x000000130e007388 */ /* 0x0005e20000000800 */
[----:B------:R-:W-:Y:S06]  /*1bc0*/  BAR.SYNC.DEFER_BLOCKING 0x0 ;  /* 0x0000000000007b1d */ /* 0x000fec0000010000 */
[----:B------:R-:W-:Y:S05]  /*1bd0*/  @!P1 BRA `(.L_x_27017) ;  /* 0x00000004009c9947 */ /* 0x000fea0003800000 */
[----:B------:R-:W-:Y:S01]  /*1be0*/  LOP3.LUT R2, RZ, R25, RZ, 0x33, !PT ;  /* 0x00000019ff027212 */ /* 0x000fe200078e33ff */
[----:B--2---:R-:W-:Y:S01]  /*1bf0*/  IMAD.U32 R15, RZ, RZ, UR26 ;  /* 0x0000001aff0f7e24 */ /* 0x004fe2000f8e00ff */
        /* <DEDUP_REMOVED lines=17> */
.L_x_27020:
        /* <DEDUP_REMOVED lines=48> */
.L_x_27019:
[----:B------:R-:W-:Y:S05]  /*2010*/  BSYNC.RECONVERGENT B1 ;  /* 0x0000000000017941 */ /* 0x000fea0003800200 */
.L_x_27018:
        /* <DEDUP_REMOVED lines=35> */
.L_x_27017:
[----:B------:R-:W-:Y:S05]  /*2250*/  BSYNC.RECONVERGENT B0 ;  /* 0x0000000000007941 */ /* 0x000fea0003800200 */
.L_x_27016:
        /* <DEDUP_REMOVED lines=8> */
[----:B0-2---:R-:W0:Y:S01]  /*22e0*/  @!P0 S2R R8, SR_CgaCtaId ;  /* 0x0000000000088919 */ /* 0x005e220000008800 */
[----:B---3--:R-:W-:Y:S02]  /*22f0*/  FMNMX R0, R5, R0, !PT ;  /* 0x0000000005007209 */ /* 0x008fe40007800000 */
[----:B------:R-:W-:-:S03]  /*2300*/  @!P0 MOV R5, 0x400 ;  /* 0x0000040000058802 */ /* 0x000fc60000000f00 */
[----:B-1----:R-:W1:Y:S01]  /*2310*/  SHFL.DOWN PT, R3, R0, 0x8, 0x1f ;  /* 0x09001f0000037f89 */ /* 0x002e6200000e0000 */
        /* <DEDUP_REMOVED lines=27> */
.L_x_27029:
[----:B------:R-:W-:Y:S02]  /*24d0*/  ISETP.NE.AND P0, PT, R29, RZ, PT ;  /* 0x000000ff1d00720c */ /* 0x000fe40003f05270 */
[----:B-1----:R-:W-:-:S11]  /*24e0*/  FMNMX R5, R2, R5, !PT ;  /* 0x0000000502057209 */ /* 0x002fd60007800000 */
[----:B------:R-:W-:Y:S05]  /*24f0*/  @P0 BRA `(.L_x_27022) ;  /* 0x0000000000080947 */ /* 0x000fea0003800000 */
[----:B0-----:R-:W0:Y:S02]  /*2500*/  LDC.64 R2, c[0x0][0x3a8] ;  /* 0x0000ea00ff027b82 */ /* 0x001e240000000a00 */
[----:B0-----:R1:W-:Y:S02]  /*2510*/  REDG.E.MAX.S32.STRONG.GPU desc[UR24][R2.64], R5 ;  /* 0x000000050200798e */ /* 0x0013e4000d12e318 */
.L_x_27022:
[----:B------:R-:W-:Y:S05]  /*2520*/  BSYNC B0 ;  /* 0x0000000000007941 */ /* 0x000fea0003800000 */
.L_x_27021:
        /* <DEDUP_REMOVED lines=11> */
[----:B--2---:R-:W-:Y:S05]  /*25e0*/  CALL.REL.NOINC `($__internal_699_$__cuda_sm20_rcp_rn_f32_slowpath) ;  /* 0x0000000400987944 */ /* 0x004fea0003c00000 */
[----:B------:R-:W-:Y:S05]  /*25f0*/  BRA `(.L_x_27025) ;  /* 0x0000000000147947 */ /* 0x000fea0003800000 */
.L_x_27024:
[----:B-1----:R-:W1:Y:S01]  /*2600*/  MUFU.RCP R5, UR14 ;  /* 0x0000000e00057d08 */ /* 0x002e620008001000 */
[----:B------:R-:W-:-:S04]  /*2610*/  IMAD.U32 R0, RZ, RZ, UR14 ;  /* 0x0000000eff007e24 */ /* 0x000fc8000f8e00ff */
[----:B-1----:R-:W-:-:S04]  /*2620*/  FFMA R0, R5, R0, -1 ;  /* 0xbf80000005007423 */ /* 0x002fc80000000000 */
[----:B------:R-:W-:-:S04]  /*2630*/  FADD.FTZ R0, -R0, -RZ ;  /* 0x800000ff00007221 */ /* 0x000fc80000010100 */
[----:B------:R-:W-:-:S07]  /*2640*/  FFMA R5, R5, R0, R5 ;  /* 0x0000000005057223 */ /* 0x000fce0000000005 */
.L_x_27025:
[----:B0-2---:R-:W0:Y:S02]  /*2650*/  LDC.64 R2, c[0x0][0x3b0] ;  /* 0x0000ec00ff027b82 */ /* 0x005e240000000a00 */
[----:B0-----:R-:W-:Y:S01]  /*2660*/  STG.E desc[UR24][R2.64], R5 ;  /* 0x0000000502007986 */ /* 0x001fe2000c101918 */
[----:B------:R-:W-:Y:S05]  /*2670*/  EXIT ;  /* 0x000000000000794d */ /* 0x000fea0003800000 */
.L_x_27023:
[----:B------:R-:W-:Y:S02]  /*2680*/  IMAD.MOV.U32 R7, RZ, RZ, 0x4 ;  /* 0x00000004ff077424 */ /* 0x000fe400078e00ff */
[----:B------:R-:W-:Y:S02]  /*2690*/  IMAD.MOV.U32 R9, RZ, RZ, 0x1f ;  /* 0x0000001fff097424 */ /* 0x000fe400078e00ff */
[----:B------:R-:W-:-:S07]  /*26a0*/  IMAD.MOV.U32 R4, RZ, RZ, -0x1 ;  /* 0xffffffffff047424 */ /* 0x000fce00078e00ff */
[----:B01----:R-:W-:Y:S05]  /*26b0*/  WARPSYNC.COLLECTIVE R4, `(.L_x_27026) ;  /* 0x0000000004087348 */ /* 0x003fea0003c00000 */
[----:B-1----:R1:W2:Y:S02]  /*26c0*/  SHFL.DOWN P0, R5, R0, R7, R9 ;  /* 0x0800000700057389 */ /* 0x0022a40000000009 */
[----:B012---:R-:W-:Y:S05]  /*26d0*/  ENDCOLLECTIVE ;  /* 0x000000000000791b */ /* 0x007fea0003800000 */
.L_x_27026:
[----:B------:R-:W-:Y:S02]  /*26e0*/  IMAD.MOV.U32 R7, RZ, RZ, 0x2 ;  /* 0x00000002ff077424 */ /* 0x000fe400078e00ff */
[----:B------:R-:W-:-:S05]  /*26f0*/  IMAD.MOV.U32 R3, RZ, RZ, R5 ;  /* 0x000000ffff037224 */ /* 0x000fca00078e0005 */
[----:B------:R-:W-:-:S05]  /*2700*/  FMNMX R3, R3, R0, !PT ;  /* 0x0000000003037209 */ /* 0x000fca0007800000 */
[----:B------:R-:W-:-:S07]  /*2710*/  IMAD.MOV.U32 R0, RZ, RZ, R3 ;  /* 0x000000ffff007224 */ /* 0x000fce00078e0003 */
[----:B------:R-:W-:Y:S05]  /*2720*/  WARPSYNC.COLLECTIVE R4, `(.L_x_27027) ;  /* 0x0000000004087348 */ /* 0x000fea0003c00000 */
[----:B------:R0:W1:Y:S02]  /*2730*/  SHFL.DOWN P0, R5, R0, R7, R9 ;  /* 0x0800000700057389 */ /* 0x0000640000000009 */
[----:B01----:R-:W-:Y:S05]  /*2740*/  ENDCOLLECTIVE ;  /* 0x000000000000791b */ /* 0x003fea0003800000 */
.L_x_27027:
[----:B------:R-:W-:Y:S02]  /*2750*/  IMAD.MOV.U32 R7, RZ, RZ, 0x1 ;  /* 0x00000001ff077424 */ /* 0x000fe400078e00ff */
[----:B------:R-:W-:-:S05]  /*2760*/  IMAD.MOV.U32 R2, RZ, RZ, R5 ;  /* 0x000000ffff027224 */ /* 0x000fca00078e0005 */
[----:B------:R-:W-:-:S05]  /*2770*/  FMNMX R2, R3, R2, !PT ;  /* 0x0000000203027209 */ /* 0x000fca0007800000 */
[----:B------:R-:W-:-:S07]  /*2780*/  IMAD.MOV.U32 R0, RZ, RZ, R2 ;  /* 0x000000ffff007224 */ /* 0x000fce00078e0002 */
[----:B------:R-:W-:Y:S05]  /*2790*/  WARPSYNC.COLLECTIVE R4, `(.L_x_27028) ;  /* 0x0000000004087348 */ /* 0x000fea0003c00000 */
[----:B------:R0:W1:Y:S02]  /*27a0*/  SHFL.DOWN P0, R5, R0, R7, R9 ;  /* 0x0800000700057389 */ /* 0x0000640000000009 */
[----:B01----:R-:W-:Y:S05]  /*27b0*/  ENDCOLLECTIVE ;  /* 0x000000000000791b */ /* 0x003fea0003800000 */
.L_x_27028:
[----:B------:R-:W-:Y:S05]  /*27c0*/  BRA `(.L_x_27029) ;  /* 0xfffffffc00407947 */ /* 0x000fea000383ffff */
        .weak           $__internal_698_$__cuda_sm20_div_u64
        .type           $__internal_698_$__cuda_sm20_div_u64,@function
        .size           $__internal_698_$__cuda_sm20_div_u64,($__internal_699_$__cuda_sm20_rcp_rn_f32_slowpath - $__internal_698_$__cuda_sm20_div_u64)
$__internal_698_$__cuda_sm20_div_u64:
        /* <DEDUP_REMOVED lines=71> */
[----:B------:R-:W-:Y:S11]  /*2c40*/  RET.REL.NODEC R2 `(_ZN18transformer_engine6detail38cast_transpose_fused_kernel_notalignedILb0ELb1ELb0EfNS_16CTDBiasDActParamI13__nv_bfloat16S3_ffEELi2ELi1ENS_5EmptyEXadL_ZNS_5dreluIffEET_T0_RKS5_EEEEvT3_mmm) ;  /* 0xffffffd002ec7950 */ /* 0x000ff60003c3ffff */
        .weak           $__internal_699_$__cuda_sm20_rcp_rn_f32_slowpath
        .type           $__internal_699_$__cuda_sm20_rcp_rn_f32_slowpath,@function
        .size           $__internal_699_$__cuda_sm20_rcp_rn_f32_slowpath,(.L_x_30000 - $__internal_699_$__cuda_sm20_rcp_rn_f32_slowpath)
$__internal_699_$__cuda_sm20_rcp_rn_f32_slowpath:
        /* <DEDUP_REMOVED lines=15> */
.L_x_27030:
        /* <DEDUP_REMOVED lines=33> */
.L_x_27032:
[----:B------:R0:W1:Y:S02]  /*2f50*/  MUFU.RCP R3, R0 ;  /* 0x0000000000037308 */ /* 0x0000640000001000 */
.L_x_27031:
[----:B-1-3--:R-:W-:Y:S02]  /*2f60*/  IMAD.MOV.U32 R5, RZ, RZ, R3 ;  /* 0x000000ffff057224 */ /* 0x00afe400078e0003 */
[----:B------:R-:W-:-:S04]  /*2f70*/  IMAD.MOV.U32 R3, RZ, RZ, 0x0 ;  /* 0x00000000ff037424 */ /* 0x000fc800078e00ff */
[----:B0-2---:R-:W-:Y:S05]  /*2f80*/  RET.REL.NODEC R2 `(_ZN18transformer_engine6detail38cast_transpose_fused_kernel_notalignedILb0ELb1ELb0EfNS_16CTDBiasDActParamI13__nv_bfloat16S3_ffEELi2ELi1ENS_5EmptyEXadL_ZNS_5dreluIffEET_T0_RKS5_EEEEvT3_mmm) ;  /* 0xffffffd0021c7950 */ /* 0x005fea0003c3ffff */
.L_x_27033:
        /* <DEDUP_REMOVED lines=15> */
.L_x_30000:


//--------------------- .text._ZN18transformer_engine6detail38cast_transpose_fused_kernel_notalignedILb0ELb1ELb0EfNS_16CTDBiasDActParamI6__halfS3_13__nv_fp8_e4m3fEELi2ELi4ENS_5EmptyEXadL_ZNS_5dreluIffEET_T0_RKS6_EEEEvT3_mmm --------------------------
	.section	.text._ZN18transformer_engine6detail38cast_transpose_fused_kernel_notalignedILb0ELb1ELb0EfNS_16CTDBiasDActParamI6__halfS3_13__nv_fp8_e4m3fEELi2ELi4ENS_5EmptyEXadL_ZNS_5dreluIffEET_T0_RKS6_EEEEvT3_mmm,"ax",@progbits
	.align	128
        .global         _ZN18transformer_engine6detail38cast_transpose_fused_kernel_notalignedILb0ELb1ELb0EfNS_16CTDBiasDActParamI6__halfS3_13__nv_fp8_e4m3fEELi2ELi4ENS_5EmptyEXadL_ZNS_5dreluIffEET_T0_RKS6_EEEEvT3_mmm
        .type           _ZN18transformer_engine6detail38cast_transpose_fused_kernel_notalignedILb0ELb1ELb0EfNS_16CTDBiasDActParamI6__halfS3_13__nv_fp8_e4m3fEELi2ELi4ENS_5EmptyEXadL_ZNS_5dreluIffEET_T0_RKS6_EEEEvT3_mmm,@function
        .size           _ZN18transformer_engine6detail38cast_transpose_fused_kernel_notalignedILb0ELb1ELb0EfNS_16CTDBiasDActParamI6__halfS3_13__nv_fp8_e4m3fEELi2ELi4ENS_5EmptyEXadL_ZNS_5dreluIffEET_T0_RKS6_EEEEvT3_mmm,(.L_x_30002 - _ZN18transformer_engine6detail38cast_transpose_fused_kernel_notalignedILb0ELb1ELb0EfNS_16CTDBiasDActParamI6__halfS3_13__nv_fp8_e4m3fEELi2ELi4ENS_5EmptyEXadL_ZNS_5dreluIffEET_T0_RKS6_EEEEvT3_mmm)
        .other          _ZN18transformer_engine6detail38cast_transpose_fused_kernel_notalignedILb0ELb1ELb0EfNS_16CTDBiasDActParamI6__halfS3_13__nv_fp8_e4m3fEELi2ELi4ENS_5EmptyEXadL_ZNS_5dreluIffEET_T0_RKS6_EEEEvT3_mmm,@"STO_CUDA_ENTRY STV_DEFAULT"
_ZN18transformer_engine6detail38cast_transpose_fused_kernel_notalignedILb0ELb1ELb0EfNS_16CTDBiasDActParamI6__halfS3_13__nv_fp8_e4m3fEELi2ELi4ENS_5EmptyEXadL_ZNS_5dreluIffEET_T0_RKS6_EEEEvT3_mmm:
.text._ZN18transformer_engine6detail38cast_transpose_fused_kernel_notalignedILb0ELb1ELb0EfNS_16CTDBiasDActParamI6__halfS3_13__nv_fp8_e4m3fEELi2ELi4ENS_5EmptyEXadL_ZNS_5dreluIffEET_T0_RKS6_EEEEvT3_mmm:
        /* <DEDUP_REMOVED lines=43> */
.L_x_27034:
[----:B------:R-:W-:-:S07]  /*02b0*/  MOV R3, 0x2d0 ;  /* 0x000002d000037802 */ /* 0x000fce0000000f00 */
[----:B------:R-:W-:Y:S05]  /*02c0*/  CALL.REL.NOINC `($__internal_700_$__cuda_sm20_div_u64) ;  /* 0x00000044003c7944 */ /* 0x000fea0003c00000 */
        /* <DEDUP_REMOVED lines=11> */
.L_x_27035:
        /* <DEDUP_REMOVED lines=26> */
[----:B------:R-:W-:-:S02]  /*0520*/  UISETP.LT.U32.AND.EX UP1, UPT, UR14, URZ, UPT, UP1 ;  /* 0x000000ff0e00728c */ /* 0x000fc4000bf21110 */
[----:B------:R-:W-:Y:S01]  /*0530*/  UISETP.LT.U32.AND.EX UP0, UPT, UR18, URZ, UPT, UP0 ;  /* 0x000000ff1200728c */ /* 0x000fe2000bf01100 */
[----:B------:R-:W-:Y:S01]  /*0540*/  IMAD.X R11, RZ, RZ, R7, P0 ;  /* 0x000000ffff0b7224 */ /* 0x000fe200000e0607 */
[----:B------:R-:W-:Y:S02]  /*0550*/  USEL UR7, UR7, 0x20, UP1 ;  /* 0x0000002007077887 */ /* 0x000fe40008800000 */
[----:B------:R-:W-:Y:S01]  /*0560*/  USEL UR14, UR15, 0x20, UP0 ;  /* 0x000000200f0e7887 */ /* 0x000fe20008000000 */
[----:B------:R-:W0:Y:S01]  /*0570*/  @P2 LDC.64 R32, c[0x0][0x3a0] ;  /* 0x0000e800ff202b82 */ /* 0x000e220000000a00 */
[----:B------:R-:W-:Y:S02]  /*0580*/  UIMAD UR22, UR5, UR26, URZ ;  /* 0x0000001a051672a4 */ /* 0x000fe4000f8e02ff */
[----:B------:R-:W-:Y:S01]  /*0590*/  ISETP.GE.U32.AND P3, PT, R25, UR7, PT ;  /* 0x0000000719007c0c */ /* 0x000fe2000bf66070 */
[----:B------:R-:W-:Y:S02]  /*05a0*/  USHF.L.U32 UR19, UR21, 0x6, URZ ;  /* 0x0000000615137899 */ /* 0x000fe400080006ff */
[----:B------:R-:W-:Y:S01]  /*05b0*/  UIMAD.WIDE.U32 UR16, UR4, UR26, URZ ;  /* 0x0000001a041072a5 */ /* 0x000fe2000f8e00ff */
[----:B------:R-:W-:Y:S01]  /*05c0*/  ISETP.LT.U32.AND P3, PT, R29, UR14, !P3 ;  /* 0x0000000e1d007c0c */ /* 0x000fe2000df61070 */
[----:B------:R-:W-:-:S02]  /*05d0*/  UIMAD UR22, UR4, UR27, UR22 ;  /* 0x0000001b041672a4 */ /* 0x000fc4000f8e0216 */
[----:B------:R-:W-:Y:S02]  /*05e0*/  ULEA UR18, UP0, UR16, UR19, 0x7 ;  /* 0x0000001310127291 */ /* 0x000fe4000f8038ff */
[----:B------:R-:W-:Y:S02]  /*05f0*/  USHF.L.U64.HI UR20, UR21, 0x6, UR6 ;  /* 0x0000000615147899 */ /* 0x000fe40008010206 */
[----:B------:R-:W-:Y:S02]  /*0600*/  UIADD3 UR17, UPT, UPT, UR17, UR22, URZ ;  /* 0x0000001611117290 */ /* 0x000fe4000fffe0ff */
[----:B------:R-:W-:Y:S02]  /*0610*/  USHF.L.U32 UR15, UR18, 0x1, URZ ;  /* 0x00000001120f7899 */ /* 0x000fe400080006ff */
[----:B------:R-:W-:Y:S01]  /*0620*/  ULEA.HI.X UR16, UR16, UR20, UR17, 0x7, UP0 ;  /* 0x0000001410107291 */ /* 0x000fe200080f3c11 */
[----:B------:R-:W0:Y:S01]  /*0630*/  LDCU.64 UR24, c[0x0][0x358] ;  /* 0x00006b00ff1877ac */ /* 0x000e220008000a00 */
[C---:B------:R-:W-:Y:S01]  /*0640*/  @P3 IMAD.SHL.U32 R4, R10.reuse, 0x4, RZ ;  /* 0x000000040a043824 */ /* 0x040fe200078e00ff */
[----:B------:R-:W-:Y:S01]  /*0650*/  @P3 SHF.L.U64.HI R0, R10, 0x2, R11 ;  /* 0x000000020a003819 */ /* 0x000fe2000001020b */
[----:B---3--:R-:W-:-:S02]  /*0660*/  UIADD3 UR17, UP0, UPT, UR15, UR8, URZ ;  /* 0x000000080f117290 */ /* 0x008fc4000ff1e0ff */
[----:B------:R-:W-:Y:S02]  /*0670*/  UIADD3 UR19, UP1, UPT, UR15, UR10, URZ ;  /* 0x0000000a0f137290 */ /* 0x000fe4000ff3e0ff */
[----:B------:R-:W-:-:S04]  /*0680*/  USHF.L.U64.HI UR8, UR18, 0x1, UR16 ;  /* 0x0000000112087899 */ /* 0x000fc80008010210 */
[----:B------:R-:W-:Y:S01]  /*0690*/  UIADD3.X UR20, UPT, UPT, UR8, UR11, URZ, UP1, !UPT ;  /* 0x0000000b08147290 */ /* 0x000fe20008ffe4ff */
[C---:B------:R-:W-:Y:S01]  /*06a0*/  @P3 IADD3 R8, P1, PT, R4.reuse, UR19, RZ ;  /* 0x0000001304083c10 */ /* 0x040fe2000ff3e0ff */
[----:B------:R-:W-:Y:S01]  /*06b0*/  UIADD3.X UR15, UPT, UPT, UR8, UR9, URZ, UP0, !UPT ;  /* 0x00000009080f7290 */ /* 0x000fe200087fe4ff */
[----:B------:R-:W-:-:S03]  /*06c0*/  @P3 IADD3 R4, P0, PT, R4, UR17, RZ ;  /* 0x0000001104043c10 */ /* 0x000fc6000ff1e0ff */
[C---:B------:R-:W-:Y:S01]  /*06d0*/  @P3 IADD3.X R9, PT, PT, R0.reuse, UR20, RZ, P1, !PT ;  /* 0x0000001400093c10 */ /* 0x040fe20008ffe4ff */
[----:B0-----:R-:W2:Y:S01]  /*06e0*/  @P2 LDG.E R32, desc[UR24][R32.64] ;  /* 0x0000001820202981 */ /* 0x001ea2000c1e1900 */
[----:B------:R-:W-:Y:S02]  /*06f0*/  @P3 IADD3.X R5, PT, PT, R0, UR15, RZ, P0, !PT ;  /* 0x0000000f00053c10 */ /* 0x000fe400087fe4ff */
[----:B------:R-:W-:Y:S01]  /*0700*/  @P3 IADD3 R12, P0, PT, R10, UR29, RZ ;  /* 0x0000001d0a0c3c10 */ /* 0x000fe2000ff1e0ff */
[----:B------:R-:W3:Y:S04]  /*0710*/  @P3 LDG.E R17, desc[UR24][R8.64] ;  /* 0x0000001808113981 */ /* 0x000ee8000c1e1900 */
[----:B------:R0:W4:Y:S01]  /*0720*/  @P3 LDG.E R16, desc[UR24][R4.64] ;  /* 0x0000001804103981 */ /* 0x000122000c1e1900 */
[----:B------:R-:W-:Y:S01]  /*0730*/  @P3 IMAD.SHL.U32 R20, R12, 0x4, RZ ;  /* 0x000000040c143824 */ /* 0x000fe200078e00ff */
[----:B------:R-:W-:-:S04]  /*0740*/  @P3 IADD3.X R15, PT, PT, R11, UR30, RZ, P0, !PT ;  /* 0x0000001e0b0f3c10 */ /* 0x000fc800087fe4ff */
[----:B------:R-:W-:Y:S02]  /*0750*/  @P3 IADD3 R18, P0, PT, R20, UR17, RZ ;  /* 0x0000001114123c10 */ /* 0x000fe4000ff1e0ff */
[----:B------:R-:W-:Y:S02]  /*0760*/  @P3 SHF.L.U64.HI R12, R12, 0x2, R15 ;  /* 0x000000020c0c3819 */ /* 0x000fe4000001020f */
[----:B------:R-:W-:Y:S01]  /*0770*/  @P3 IADD3 R20, P1, PT, R20, UR19, RZ ;  /* 0x0000001314143c10 */ /* 0x000fe2000ff3e0ff */
[----:B------:R-:W-:-:S03]  /*0780*/  @!P3 IMAD.MOV.U32 R15, RZ, RZ, RZ ;  /* 0x000000ffff0fb224 */ /* 0x000fc600078e00ff */
[C---:B------:R-:W-:Y:S01]  /*0790*/  @P3 IADD3.X R21, PT, PT, R12.reuse, UR20, RZ, P1, !PT ;  /* 0x000000140c153c10 */ /* 0x040fe20008ffe4ff */
[----:B------:R-:W-:Y:S01]  /*07a0*/  @!P3 IMAD.MOV.U32 R0, RZ, RZ, RZ ;  /* 0x000000ffff00b224 */ /* 0x000fe200078e00ff */
[----:B------:R-:W-:-:S03]  /*07b0*/  @P3 IADD3.X R19, PT, PT, R12, UR15, RZ, P0, !PT ;  /* 0x0000000f0c133c10 */ /* 0x000fc600087fe4ff */
[----:B------:R-:W4:Y:S04]  /*07c0*/  @P3 LDG.E R15, desc[UR24][R20.64] ;  /* 0x00000018140f3981 */ /* 0x000f28000c1e1900 */
[----:B------:R1:W4:Y:S01]  /*07d0*/  @P3 LDG.E R0, desc[UR24][R18.64] ;  /* 0x0000001812003981 */ /* 0x000322000c1e1900 */
[----:B------:R-:W-:-:S05]  /*07e0*/  VOTEU.ANY UP0, P3 ;  /* 0x0000000000ff7886 */ /* 0x000fca0001800100 */
[----:B------:R-:W-:Y:S02]  /*07f0*/  @UP0 ULOP3.LUT UR8, UR26, 0xfffffffe, URZ, 0xc0, !UPT ;  /* 0xfffffffe1a080892 */ /* 0x000fe4000f8ec0ff */
[----:B------:R-:W-:-:S04]  /*0800*/  @UP0 ULOP3.LUT UR9, UR27, 0x3fffffff, URZ, 0xc0, !UPT ;  /* 0x3fffffff1b090892 */ /* 0x000fc8000f8ec0ff */
[----:B------:R-:W-:-:S04]  /*0810*/  @P3 IADD3 R12, P0, PT, R10, UR8, RZ ;  /* 0x000000080a0c3c10 */ /* 0x000fc8000ff1e0ff */
[----:B0-----:R-:W-:Y:S01]  /*0820*/  @P3 IADD3.X R5, PT, PT, R11, UR9, RZ, P0, !PT ;  /* 0x000000090b053c10 */ /* 0x001fe200087fe4ff */
[----:B------:R-:W-:-:S03]  /*0830*/  @P3 IMAD.SHL.U32 R8, R12, 0x4, RZ ;  /* 0x000000040c083824 */ /* 0x000fc600078e00ff */
[----:B------:R-:W-:Y:S01]  /*0840*/  @P3 SHF.L.U64.HI R12, R12, 0x2, R5 ;  /* 0x000000020c0c3819 */ /* 0x000fe20000010205 */
[----:B------:R-:W-:Y:S01]  /*0850*/  IMAD.U32 R5, RZ, RZ, UR29 ;  /* 0x0000001dff057e24 */ /* 0x000fe2000f8e00ff */
[----:B------:R-:W-:Y:S01]  /*0860*/  @P3 IADD3 R30, P0, PT, R8, UR19, RZ ;  /* 0x00000013081e3c10 */ /* 0x000fe2000ff1e0ff */
[----:B------:R-:W-:Y:S01]  /*0870*/  @UP0 UIMAD UR8, UR30, 0x3, URZ ;  /* 0x000000031e0808a4 */ /* 0x000fe2000f8e02ff */
[----:B------:R-:W-:Y:S01]  /*0880*/  @!P3 CS2R R22, SRZ ;  /* 0x000000000016b805 */ /* 0x000fe2000001ff00 */
[----:B------:R-:W-:Y:S01]  /*0890*/  @P3 IMAD.WIDE.U32 R4, R5, 0x3, R10 ;  /* 0x0000000305043825 */ /* 0x000fe200078e000a */
[----:B------:R-:W-:Y:S02]  /*08a0*/  @P3 IADD3.X R31, PT, PT, R12, UR20, RZ, P0, !PT ;  /* 0x000000140c1f3c10 */ /* 0x000fe400087fe4ff */
[----:B-1----:R-:W-:Y:S01]  /*08b0*/  @P3 IADD3 R18, P0, PT, R8, UR17, RZ ;  /* 0x0000001108123c10 */ /* 0x002fe2000ff1e0ff */
[----:B------:R-:W-:Y:S02]  /*08c0*/  @P3 VIADD R9, R5, UR8 ;  /* 0x0000000805093c36 */ /* 0x000fe40008000000 */
[----:B------:R-:W-:Y:S01]  /*08d0*/  @P3 IMAD.SHL.U32 R8, R4, 0x4, RZ ;  /* 0x0000000404083824 */ /* 0x000fe200078e00ff */
[----:B------:R-:W4:Y:S01]  /*08e0*/  @P3 LDG.E R22, desc[UR24][R30.64] ;  /* 0x000000181e163981 */ /* 0x000f22000c1e1900 */
[----:B------:R-:W-:-:S02]  /*08f0*/  @P3 IADD3.X R19, PT, PT, R12, UR15, RZ, P0, !PT ;  /* 0x0000000f0c133c10 */ /* 0x000fc400087fe4ff */
[----:B------:R-:W-:Y:S02]  /*0900*/  @P3 SHF.L.U64.HI R9, R4, 0x2, R9 ;  /* 0x0000000204093819 */ /* 0x000fe40000010209 */
[C---:B------:R-:W-:Y:S01]  /*0910*/  @P3 IADD3 R4, P1, PT, R8.reuse, UR19, RZ ;  /* 0x0000001308043c10 */ /* 0x040fe2000ff3e0ff */
[----:B------:R0:W4:Y:S01]  /*0920*/  @P3 LDG.E R23, desc[UR24][R18.64] ;  /* 0x0000001812173981 */ /* 0x000122000c1e1900 */
[----:B------:R-:W-:Y:S02]  /*0930*/  @!P3 CS2R R20, SRZ ;  /* 0x000000000014b805 */ /* 0x000fe4000001ff00 */
[----:B------:R-:W-:Y:S02]  /*0940*/  @P3 IADD3 R8, P0, PT, R8, UR17, RZ ;  /* 0x0000001108083c10 */ /* 0x000fe4000ff1e0ff */
[C---:B------:R-:W-:Y:S02]  /*0950*/  @P3 IADD3.X R5, PT, PT, R9.reuse, UR20, RZ, P1, !PT ;  /* 0x0000001409053c10 */ /* 0x040fe40008ffe4ff */
[----:B------:R-:W-:-:S03]  /*0960*/  @P3 IADD3.X R9, PT, PT, R9, UR15, RZ, P0, !PT ;  /* 0x0000000f09093c10 */ /* 0x000fc600087fe4ff */
[----:B------:R-:W4:Y:S04]  /*0970*/  @P3 LDG.E R21, desc[UR24][R4.64] ;  /* 0x0000001804153981 */ /* 0x000f28000c1e1900 */
[----:B------:R1:W4:Y:S01]  /*0980*/  @P3 LDG.E R20, desc[UR24][R8.64] ;  /* 0x0000001808143981 */ /* 0x000322000c1e1900 */
[----:B------:R-:W-:Y:S02]  /*0990*/  VIADD R12, R3, 0xffffffff ;  /* 0xffffffff030c7836 */ /* 0x000fe40000000000 */
[----:B------:R-:W-:-:S03]  /*09a0*/  VIADD R14, R25, 0x1 ;  /* 0x00000001190e7836 */ /* 0x000fc60000000000 */
[----:B0-----:R-:W-:Y:S02]  /*09b0*/  LOP3.LUT R18, R12, 0x1f, RZ, 0xc0, !PT ;  /* 0x0000001f0c127812 */ /* 0x001fe400078ec0ff */
[----:B------:R-:W-:-:S04]  /*09c0*/  ISETP.GE.U32.AND P0, PT, R14, UR7, PT ;  /* 0x000000070e007c0c */ /* 0x000fc8000bf06070 */
[C---:B------:R-:W-:Y:S02]  /*09d0*/  ISETP.LT.U32.AND P0, PT, R18.reuse, UR14, !P0 ;  /* 0x0000000e12007c0c */ /* 0x040fe4000c701070 */
[----:B------:R-:W-:Y:S01]  /*09e0*/  IADD3 R6, P4, PT, R18, R6, RZ ;  /* 0x0000000612067210 */ /* 0x000fe20007f9e0ff */
[----:B------:R-:W-:Y:S02]  /*09f0*/  USHF.L.U32 UR31, UR29, 0x2, URZ ;  /* 0x000000021d1f7899 */ /* 0x000fe400080006ff */
[----:B-1----:R-:W-:Y:S01]  /*0a00*/  IMAD.U32 R9, RZ, RZ, UR29 ;  /* 0x0000001dff097e24 */ /* 0x002fe2000f8e00ff */
[----:B------:R-:W-:Y:S01]  /*0a10*/  USHF.L.U64.HI UR32, UR29, 0x2, UR30 ;  /* 0x000000021d207899 */ /* 0x000fe2000801021e */
[----:B------:R-:W-:Y:S01]  /*0a20*/  IMAD.X R7, RZ, RZ, R7, P4 ;  /* 0x000000ffff077224 */ /* 0x000fe200020e0607 */
[----:B------:R-:W-:-:S05]  /*0a30*/  ISETP.GE.U32.AND P1, PT, R25, UR7, PT ;  /* 0x0000000719007c0c */ /* 0x000fca000bf26070 */
[----:B------:R-:W-:Y:S01]  /*0a40*/  VOTEU.ANY UP0, P0 ;  /* 0x0000000000ff7886 */ /* 0x000fe20000000100 */
[----:B------:R-:W-:Y:S01]  /*0a50*/  @P0 IMAD.MOV.U32 R19, RZ, RZ, RZ ;  /* 0x000000ffff130224 */ /* 0x000fe200078e00ff */
[----:B------:R-:W-:Y:S01]  /*0a60*/  @P0 IADD3 R26, P4, PT, R6, UR31, RZ ;  /* 0x0000001f061a0c10 */ /* 0x000fe2000ff9e0ff */
[----:B------:R-:W-:Y:S01]  /*0a70*/  @P0 IMAD.WIDE.U32 R8, R9, 0x5, R6 ;  /* 0x0000000509080825 */ /* 0x000fe200078e0006 */
[----:B------:R-:W-:Y:S01]  /*0a80*/  @P0 SHF.R.U32.HI R12, RZ, 0x1, R2 ;  /* 0x00000001ff0c0819 */ /* 0x000fe20000011602 */
[----:B------:R-:W-:Y:S02]  /*0a90*/  @UP0 UIMAD UR8, UR30, 0x5, URZ ;  /* 0x000000051e0808a4 */ /* 0x000fe4000f8e02ff */
[----:B------:R-:W-:Y:S01]  /*0aa0*/  @P0 IMAD.WIDE.U32 R4, R27, UR29, R18 ;  /* 0x0000001d1b040c25 */ /* 0x000fe2000f8e0012 */
[----:B------:R-:W-:Y:S02]  /*0ab0*/  ISETP.GE.U32.OR P1, PT, R29, UR14, P1 ;  /* 0x0000000e1d007c0c */ /* 0x000fe40008f26470 */
[----:B------:R-:W-:Y:S01]  /*0ac0*/  @P0 IADD3.X R31, PT, PT, R7, UR32, RZ, P4, !PT ;  /* 0x00000020071f0c10 */ /* 0x000fe2000a7fe4ff */
[----:B------:R-:W-:Y:S01]  /*0ad0*/  IMAD.U32 R27, RZ, RZ, UR29 ;  /* 0x0000001dff1b7e24 */ /* 0x000fe2000f8e00ff */
[----:B------:R-:W-:Y:S01]  /*0ae0*/  @P0 LOP3.LUT R29, R12, 0x1f0, RZ, 0xc0, !PT ;  /* 0x000001f00c1d0812 */ /* 0x000fe200078ec0ff */
[----:B------:R-:W-:-:S02]  /*0af0*/  @P0 IMAD.IADD R5, R13, 0x1, R5 ;  /* 0x000000010d050824 */ /* 0x000fc400078e0205 */
[----:B------:R-:W-:Y:S02]  /*0b00*/  @P0 IMAD.MOV.U32 R6, RZ, RZ, R18 ;  /* 0x000000ffff060224 */ /* 0x000fe400078e0012 */
[----:B------:R-:W-:Y:S02]  /*0b10*/  @P0 IMAD.MOV.U32 R7, RZ, RZ, RZ ;  /* 0x000000ffff070224 */ /* 0x000fe400078e00ff */
[----:B------:R-:W-:Y:S01]  /*0b20*/  @P0 VIADD R13, R9, UR8 ;  /* 0x00000008090d0c36 */ /* 0x000fe20008000000 */
[----:B------:R-:W-:Y:S01]  /*0b30*/  @UP0 UIMAD UR8, UR30, 0x6, URZ ;  /* 0x000000061e0808a4 */ /* 0x000fe2000f8e02ff */
[----:B------:R-:W-:Y:S01]  /*0b40*/  @P0 IMAD.WIDE.U32 R4, R27, 0x6, R4 ;  /* 0x000000061b040825 */ /* 0x000fe200078e0004 */
[----:B------:R-:W-:-:S03]  /*0b50*/  @P0 SHF.L.U64.HI R24, R26, 0x2, R31 ;  /* 0x000000021a180819 */ /* 0x000fc6000001021f */
[----:B------:R-:W-:-:S04]  /*0b60*/  @P0 IMAD.WIDE.U32 R6, R29, UR29, R6 ;  /* 0x0000001d1d060c25 */ /* 0x000fc8000f8e0006 */
[----:B------:R-:W-:Y:S02]  /*0b70*/  @P0 IMAD.SHL.U32 R26, R26, 0x4, RZ ;  /* 0x000000041a1a0824 */ /* 0x000fe400078e00ff */
[----:B------:R-:W-:Y:S02]  /*0b80*/  @P0 IMAD R29, R29, UR30, RZ ;  /* 0x0000001e1d1d0c24 */ /* 0x000fe4000f8e02ff */
[----:B------:R-:W-:Y:S01]  /*0b90*/  @P0 VIADD R5, R5, UR8 ;  /* 0x0000000805050c36 */ /* 0x000fe20008000000 */
[----:B------:R-:W-:Y:S01]  /*0ba0*/  @UP0 UIMAD UR8, UR30, 0x7, URZ ;  /* 0x000000071e0808a4 */ /* 0x000fe2000f8e02ff */
[C---:B------:R-:W-:Y:S01]  /*0bb0*/  @P0 IMAD.SHL.U32 R12, R8.reuse, 0x4, RZ ;  /* 0x00000004080c0824 */ /* 0x040fe200078e00ff */
[----:B------:R-:W-:Y:S01]  /*0bc0*/  @P0 SHF.L.U64.HI R13, R8, 0x2, R13 ;  /* 0x00000002080d0819 */ /* 0x000fe2000001020d */
[----:B------:R-:W-:Y:S01]  /*0bd0*/  @P0 IMAD.IADD R7, R7, 0x1, R29 ;  /* 0x0000000107070824 */ /* 0x000fe200078e021d */
[C---:B------:R-:W-:Y:S01]  /*0be0*/  @P0 IADD3 R8, P4, PT, R26.reuse, UR17, RZ ;  /* 0x000000111a080c10 */ /* 0x040fe2000ff9e0ff */
[----:B------:R-:W-:Y:S01]  /*0bf0*/  IMAD.U32 R29, RZ, RZ, UR29 ;  /* 0x0000001dff1d7e24 */ /* 0x000fe2000f8e00ff */
[----:B------:R-:W-:-:S02]  /*0c00*/  @P0 IADD3 R26, P5, PT, R26, UR19, RZ ;  /* 0x000000131a1a0c10 */ /* 0x000fc4000ffbe0ff */
[C---:B------:R-:W-:Y:S01]  /*0c10*/  @P0 IADD3.X R9, PT, PT, R24.reuse, UR15, RZ, P4, !PT ;  /* 0x0000000f18090c10 */ /* 0x040fe2000a7fe4ff */
[----:B------:R-:W-:Y:S01]  /*0c20*/  @P0 IMAD.WIDE.U32 R6, R29, 0x7, R6 ;  /* 0x000000071d060825 */ /* 0x000fe200078e0006 */
[----:B------:R-:W-:Y:S02]  /*0c30*/  @P0 IADD3.X R27, PT, PT, R24, UR20, RZ, P5, !PT ;  /* 0x00000014181b0c10 */ /* 0x000fe4000affe4ff */
[C---:B------:R-:W-:Y:S01]  /*0c40*/  @P0 IADD3 R28, P4, PT, R12.reuse, UR17, RZ ;  /* 0x000000110c1c0c10 */ /* 0x040fe2000ff9e0ff */
[----:B------:R-:W-:Y:S01]  /*0c50*/  @P0 VIADD R35, R7, UR8 ;  /* 0x0000000807230c36 */ /* 0x000fe20008000000 */
[----:B------:R-:W-:Y:S01]  /*0c60*/  @P0 IADD3 R12, P5, PT, R12, UR19, RZ ;  /* 0x000000130c0c0c10 */ /* 0x000fe2000ffbe0ff */
[----:B------:R-:W-:Y:S01]  /*0c70*/  @!P0 IMAD.MOV.U32 R33, RZ, RZ, RZ ;  /* 0x000000ffff218224 */ /* 0x000fe200078e00ff */
[C---:B------:R-:W-:Y:S01]  /*0c80*/  @P0 IADD3.X R29, PT, PT, R13.reuse, UR15, RZ, P4, !PT ;  /* 0x0000000f0d1d0c10 */ /* 0x040fe2000a7fe4ff */
[----:B------:R-:W0:Y:S01]  /*0c90*/  LDCU.128 UR8, c[0x0][0x390] ;  /* 0x00007200ff0877ac */ /* 0x000e220008000c00 */
[----:B------:R-:W-:Y:S01]  /*0ca0*/  @P0 IMAD.SHL.U32 R36, R4, 0x4, RZ ;  /* 0x0000000404240824 */ /* 0x000fe200078e00ff */
[----:B------:R-:W-:Y:S01]  /*0cb0*/  @P0 IADD3.X R13, PT, PT, R13, UR20, RZ, P5, !PT ;  /* 0x000000140d0d0c10 */ /* 0x000fe2000affe4ff */
[----:B------:R-:W-:Y:S01]  /*0cc0*/  @P0 IMAD.SHL.U32 R37, R6, 0x4, RZ ;  /* 0x0000000406250824 */ /* 0x000fe200078e00ff */
[----:B------:R-:W-:-:S02]  /*0cd0*/  @P0 SHF.L.U64.HI R34, R4, 0x2, R5 ;  /* 0x0000000204220819 */ /* 0x000fc40000010205 */
[----:B------:R-:W-:Y:S02]  /*0ce0*/  @!P0 CS2R R30, SRZ ;  /* 0x00000000001e8805 */ /* 0x000fe4000001ff00 */
[----:B------:R-:W-:Y:S01]  /*0cf0*/  @P0 IADD3 R4, P4, PT, R36, UR17, RZ ;  /* 0x0000001124040c10 */ /* 0x000fe2000ff9e0ff */
[----:B------:R-:W5:Y:S01]  /*0d00*/  @P0 LDG.E R33, desc[UR24][R12.64] ;  /* 0x000000180c210981 */ /* 0x000f62000c1e1900 */
[----:B------:R-:W-:Y:S01]  /*0d10*/  UMOV UR22, 0x3f800000 ;  /* 0x3f80000000167882 */ /* 0x000fe20000000000 */
[----:B------:R-:W-:Y:S02]  /*0d20*/  @P0 SHF.L.U64.HI R35, R6, 0x2, R35 ;  /* 0x0000000206230819 */ /* 0x000fe40000010223 */
[----:B------:R-:W-:Y:S01]  /*0d30*/  @P0 IADD3.X R5, PT, PT, R34, UR15, RZ, P4, !PT ;  /* 0x0000000f22050c10 */ /* 0x000fe2000a7fe4ff */
[----:B------:R1:W5:Y:S01]  /*0d40*/  @P0 LDG.E R24, desc[UR24][R8.64] ;  /* 0x0000001808180981 */ /* 0x000362000c1e1900 */
[----:B------:R-:W-:-:S03]  /*0d50*/  @P0 IADD3 R6, P5, PT, R37, UR17, RZ ;  /* 0x0000001125060c10 */ /* 0x000fc6000ffbe0ff */
[----:B------:R-:W5:Y:S01]  /*0d60*/  @P0 LDG.E R31, desc[UR24][R28.64] ;  /* 0x000000181c1f0981 */ /* 0x000f62000c1e1900 */
[----:B------:R-:W-:-:S03]  /*0d70*/  @P0 IADD3.X R7, PT, PT, R35, UR15, RZ, P5, !PT ;  /* 0x0000000f23070c10 */ /* 0x000fc6000affe4ff */
[----:B------:R-:W5:Y:S01]  /*0d80*/  @P0 LDG.E R26, desc[UR24][R26.64] ;  /* 0x000000181a1a0981 */ /* 0x000f62000c1e1900 */
[----:B-1----:R-:W-:-:S03]  /*0d90*/  @P0 IADD3 R8, P4, PT, R36, UR19, RZ ;  /* 0x0000001324080c10 */ /* 0x002fc6000ff9e0ff */
[----:B------:R1:W5:Y:S01]  /*0da0*/  @P0 LDG.E R30, desc[UR24][R4.64] ;  /* 0x00000018041e0981 */ /* 0x000362000c1e1900 */
[----:B------:R-:W-:Y:S02]  /*0db0*/  @!P0 CS2R R28, SRZ ;  /* 0x00000000001c8805 */ /* 0x000fe4000001ff00 */
[----:B------:R-:W-:Y:S01]  /*0dc0*/  @P0 IADD3.X R9, PT, PT, R34, UR20, RZ, P4, !PT ;  /* 0x0000001422090c10 */ /* 0x000fe2000a7fe4ff */
[----:B------:R-:W-:Y:S01]  /*0dd0*/  @!P0 IMAD.MOV.U32 R27, RZ, RZ, RZ ;  /* 0x000000ffff1b8224 */ /* 0x000fe200078e00ff */
[----:B0-----:R-:W-:Y:S02]  /*0de0*/  UIADD3 UR18, UP0, UPT, UR18, UR8, URZ ;  /* 0x0000000812127290 */ /* 0x001fe4000ff1e0ff */
[----:B------:R0:W5:Y:S02]  /*0df0*/  @P0 LDG.E R29, desc[UR24][R6.64] ;  /* 0x00000018061d0981 */ /* 0x000164000c1e1900 */
[----:B------:R-:W-:Y:S02]  /*0e00*/  UIADD3.X UR16, UPT, UPT, UR16, UR9, URZ, UP0, !UPT ;  /* 0x0000000910107290 */ /* 0x000fe400087fe4ff */
[----:B------:R0:W5:Y:S01]  /*0e10*/  @P0 LDG.E R27, desc[UR24][R8.64] ;  /* 0x00000018081b0981 */ /* 0x000162000c1e1900 */
        /* <DEDUP_REMOVED lines=8> */
[----:B------:R-:W-:Y:S01]  /*0ea0*/  ULEA.HI.X UR4, UR4, UR8, UR5, 0x7, UP0 ;  /* 0x0000000804047291 */ /* 0x000fe200080f3c05 */
[----:B------:R-:W-:Y:S03]  /*0eb0*/  BSSY.RECONVERGENT B0, `(.L_x_27036) ;  /* 0x0000059000007945 */ /* 0x000fe60003800200 */
[----:B------:R-:W-:Y:S01]  /*0ec0*/  UIADD3.X UR4, UPT, UPT, UR4, UR11, URZ, UP1, !UPT ;  /* 0x0000000b04047290 */ /* 0x000fe20008ffe4ff */
[----:B--2---:R-:W-:Y:S02]  /*0ed0*/  @P2 R2UR UR22, R32 ;  /* 0x00000000201622ca */ /* 0x004fe400000e0000 */
[----:B------:R-:W-:-:S06]  /*0ee0*/  @!P3 CS2R R16, SRZ ;  /* 0x000000000010b805 */ /* 0x000fcc000001ff00 */
[--C-:B---3--:R-:W-:Y:S02]  /*0ef0*/  HADD2.F32 R12, -RZ, R17.reuse.H0_H0 ;  /* 0x20000011ff0c7230 */ /* 0x108fe40000004100 */
[----:B------:R-:W-:Y:S02]  /*0f00*/  HADD2.F32 R17, -RZ, R17.H1_H1 ;  /* 0x30000011ff117230 */ /* 0x000fe40000004100 */
[--C-:B----4-:R-:W-:Y:S01]  /*0f10*/  HADD2.F32 R13, -RZ, R16.reuse.H0_H0 ;  /* 0x20000010ff0d7230 */ /* 0x110fe20000004100 */
[----:B------:R-:W-:Y:S01]  /*0f20*/  FSET.BF.GT.AND R12, R12, RZ, PT ;  /* 0x000000ff0c0c720a */ /* 0x000fe20003804000 */
[----:B------:R-:W-:Y:S01]  /*0f30*/  HADD2.F32 R16, -RZ, R16.H1_H1 ;  /* 0x30000010ff107230 */ /* 0x000fe20000004100 */
[----:B------:R-:W-:Y:S02]  /*0f40*/  FSET.BF.GT.AND R17, R17, RZ, PT ;  /* 0x000000ff1111720a */ /* 0x000fe40003804000 */
[----:B-1----:R-:W-:Y:S01]  /*0f50*/  @P0 IADD3 R4, P2, PT, R37, UR19, RZ ;  /* 0x0000001325040c10 */ /* 0x002fe2000ff5e0ff */
[----:B------:R-:W-:-:S02]  /*0f60*/  FMUL R13, R13, R12 ;  /* 0x0000000c0d0d7220 */ /* 0x000fc40000400000 */
[----:B------:R-:W-:Y:S01]  /*0f70*/  FMUL R12, R16, R17 ;  /* 0x00000011100c7220 */ /* 0x000fe20000400000 */
[----:B------:R-:W-:Y:S01]  /*0f80*/  @P0 IADD3.X R5, PT, PT, R35, UR20, RZ, P2, !PT ;  /* 0x0000001423050c10 */ /* 0x000fe200097fe4ff */
[--C-:B0-----:R-:W-:Y:S02]  /*0f90*/  HADD2.F32 R6, -RZ, R15.reuse.H0_H0 ;  /* 0x2000000fff067230 */ /* 0x101fe40000004100 */
[----:B------:R-:W-:Y:S02]  /*0fa0*/  HADD2.F32 R15, -RZ, R15.H1_H1 ;  /* 0x3000000fff0f7230 */ /* 0x000fe40000004100 */
[----:B------:R-:W-:Y:S01]  /*0fb0*/  FMUL R9, R12, UR22 ;  /* 0x000000160c097c20 */ /* 0x000fe20008400000 */
[----:B------:R-:W-:Y:S01]  /*0fc0*/  @!P1 LEA R8, P2, R10, UR18, 0x1 ;  /* 0x000000120a089c11 */ /* 0x000fe2000f8408ff */
[----:B------:R0:W5:Y:S01]  /*0fd0*/  @P0 LDG.E R28, desc[UR24][R4.64] ;  /* 0x00000018041c0981 */ /* 0x000162000c1e1900 */
[--C-:B------:R-:W-:Y:S02]  /*0fe0*/  HADD2.F32 R32, -RZ, R0.reuse.H1_H1 ;  /* 0x30000000ff207230 */ /* 0x100fe40000004100 */
[----:B------:R-:W-:Y:S01]  /*0ff0*/  HADD2.F32 R7, -RZ, R0.H0_H0 ;  /* 0x20000000ff077230 */ /* 0x000fe20000004100 */
[----:B0-----:R-:W-:-:S02]  /*1000*/  FSET.BF.GT.AND R5, R15, RZ, PT ;  /* 0x000000ff0f05720a */ /* 0x001fc40003804000 */
[----:B------:R-:W-:Y:S02]  /*1010*/  F2FP.SATFINITE.E4M3.F32.PACK_AB_MERGE_C R15, RZ, R9, RZ ;  /* 0x00000009ff0f723e */ /* 0x000fe400048070ff */
[C---:B------:R-:W-:Y:S02]  /*1020*/  @!P1 LEA.HI.X R9, R10.reuse, UR16, R11, 0x1, P2 ;  /* 0x000000100a099c11 */ /* 0x040fe400090f0c0b */
[----:B------:R-:W-:Y:S01]  /*1030*/  @!P1 IADD3 R0, P2, PT, R10, UR29, RZ ;  /* 0x0000001d0a009c10 */ /* 0x000fe2000ff5e0ff */
[----:B------:R-:W-:-:S03]  /*1040*/  FMUL R32, R32, R5 ;  /* 0x0000000520207220 */ /* 0x000fc60000400000 */
[----:B------:R-:W-:Y:S02]  /*1050*/  @!P1 IADD3.X R5, PT, PT, R11, UR30, RZ, P2, !PT ;  /* 0x0000001e0b059c10 */ /* 0x000fe400097fe4ff */
[----:B------:R-:W-:Y:S01]  /*1060*/  @!P1 LEA R36, P2, R0, UR18, 0x1 ;  /* 0x0000001200249c11 */ /* 0x000fe2000f8408ff */
[----:B------:R-:W-:Y:S01]  /*1070*/  FMUL R16, R13, UR22 ;  /* 0x000000160d107c20 */ /* 0x000fe20008400000 */
[----:B------:R-:W-:Y:S01]  /*1080*/  FSET.BF.GT.AND R6, R6, RZ, PT ;  /* 0x000000ff0606720a */ /* 0x000fe20003804000 */
[----:B------:R-:W-:Y:S01]  /*1090*/  VIADD R4, R3, 0x1e ;  /* 0x0000001e03047836 */ /* 0x000fe20000000000 */
[----:B------:R-:W-:Y:S01]  /*10a0*/  @!P1 LEA.HI.X R37, R0, UR16, R5, 0x1, P2 ;  /* 0x0000001000259c11 */ /* 0x000fe200090f0c05 */
[----:B------:R-:W-:Y:S01]  /*10b0*/  VIADD R5, R25, 0x2 ;  /* 0x0000000219057836 */ /* 0x000fe20000000000 */
[----:B------:R-:W-:Y:S01]  /*10c0*/  F2FP.SATFINITE.E4M3.F32.PACK_AB_MERGE_C R16, RZ, R16, RZ ;  /* 0x00000010ff10723e */ /* 0x000fe200048070ff */
[----:B------:R-:W-:Y:S01]  /*10d0*/  FMUL R7, R7, R6 ;  /* 0x0000000607077220 */ /* 0x000fe20000400000 */
[----:B------:R-:W-:-:S02]  /*10e0*/  LOP3.LUT R4, R4, 0x1f, RZ, 0xc0, !PT ;  /* 0x0000001f04047812 */ /* 0x000fc400078ec0ff */
[----:B------:R-:W-:Y:S01]  /*10f0*/  ISETP.GE.U32.AND P2, PT, R5, UR7, PT ;  /* 0x0000000705007c0c */ /* 0x000fe2000bf46070 */
[----:B------:R-:W-:Y:S01]  /*1100*/  FMUL R17, R7, UR22 ;  /* 0x0000001607117c20 */ /* 0x000fe20008400000 */
[----:B------:R-:W-:Y:S01]  /*1110*/  @!P1 PRMT R35, R15, 0x7604, R16 ;  /* 0x000076040f239816 */ /* 0x000fe20000000010 */
[----:B------:R-:W-:Y:S01]  /*1120*/  FMUL R34, R32, UR22 ;  /* 0x0000001620227c20 */ /* 0x000fe20008400000 */
[----:B------:R-:W-:Y:S02]  /*1130*/  SHF.R.U32.HI R6, RZ, 0x1, R2 ;  /* 0x00000001ff067819 */ /* 0x000fe40000011602 */
[----:B------:R-:W-:Y:S01]  /*1140*/  ISETP.LT.U32.AND P2, PT, R4, UR14, !P2 ;  /* 0x0000000e04007c0c */ /* 0x000fe2000d741070 */
[----:B------:R0:W-:Y:S01]  /*1150*/  @!P1 STG.E.U16 desc[UR24][R8.64], R35 ;  /* 0x0000002308009986 */ /* 0x0001e2000c101518 */
[----:B------:R-:W-:Y:S02]  /*1160*/  F2FP.SATFINITE.E4M3.F32.PACK_AB_MERGE_C R17, RZ, R17, RZ ;  /* 0x00000011ff11723e */ /* 0x000fe400048070ff */
[----:B------:R-:W-:-:S04]  /*1170*/  F2FP.SATFINITE.E4M3.F32.PACK_AB_MERGE_C R34, RZ, R34, RZ ;  /* 0x00000022ff22723e */ /* 0x000fc800048070ff */
[----:B------:R-:W-:Y:S02]  /*1180*/  @!P1 PRMT R0, R34, 0x7604, R17 ;  /* 0x0000760422009816 */ /* 0x000fe40000000011 */
[----:B0-----:R-:W-:Y:S01]  /*1190*/  LOP3.LUT R35, R6, 0x1f0, RZ, 0xc0, !PT ;  /* 0x000001f006237812 */ /* 0x001fe200078ec0ff */
[----:B------:R-:W-:Y:S02]  /*11a0*/  IMAD.U32 R8, RZ, RZ, UR31 ;  /* 0x0000001fff087e24 */ /* 0x000fe4000f8e00ff */
[----:B------:R-:W-:Y:S02]  /*11b0*/  IMAD.U32 R9, RZ, RZ, UR32 ;  /* 0x00000020ff097e24 */ /* 0x000fe4000f8e00ff */
[C---:B------:R-:W-:Y:S01]  /*11c0*/  IMAD.WIDE.U32 R8, R35.reuse, UR29, R8 ;  /* 0x0000001d23087c25 */ /* 0x040fe2000f8e0008 */
[----:B------:R0:W-:Y:S03]  /*11d0*/  @!P1 STG.E.U16 desc[UR24][R36.64], R0 ;  /* 0x0000000024009986 */ /* 0x0001e6000c101518 */
[----:B------:R-:W-:-:S04]  /*11e0*/  IMAD R35, R35, UR30, RZ ;  /* 0x0000001e23237c24 */ /* 0x000fc8000f8e02ff */
[----:B------:R-:W-:Y:S01]  /*11f0*/  IMAD.IADD R6, R35, 0x1, R9 ;  /* 0x0000000123067824 */ /* 0x000fe200078e0209 */
[----:B0-----:R-:W-:Y:S01]  /*1200*/  @P2 IADD3 R0, P3, P4, R8, UR31, R4 ;  /* 0x0000001f08002c10 */ /* 0x001fe2000fc7e004 */
[----:B------:R-:W-:-:S05]  /*1210*/  HADD2.F32 R8, -RZ, R22.H0_H0 ;  /* 0x20000016ff087230 */ /* 0x000fca0000004100 */
[----:B------:R-:W-:Y:S01]  /*1220*/  FSET.BF.GT.AND R9, R8, RZ, PT ;  /* 0x000000ff0809720a */ /* 0x000fe20003804000 */
[----:B------:R-:W-:Y:S02]  /*1230*/  HADD2.F32 R8, -RZ, R23.H0_H0 ;  /* 0x20000017ff087230 */ /* 0x000fe40000004100 */
[----:B------:R-:W-:Y:S01]  /*1240*/  HADD2.F32 R22, -RZ, R22.H1_H1 ;  /* 0x30000016ff167230 */ /* 0x000fe20000004100 */
[----:B------:R-:W-:Y:S02]  /*1250*/  FMNMX3 R12, |R13|, RZ, |R12|, !PT ;  /* 0x000000ff0d0c7276 */ /* 0x000fe4000780060c */
[----:B------:R-:W-:Y:S01]  /*1260*/  FMUL R8, R8, R9 ;  /* 0x0000000908087220 */ /* 0x000fe20000400000 */
[----:B------:R-:W-:Y:S01]  /*1270*/  HADD2.F32 R9, -RZ, R21.H0_H0 ;  /* 0x20000015ff097230 */ /* 0x000fe20000004100 */
[----:B------:R-:W-:Y:S01]  /*1280*/  FSET.BF.GT.AND R22, R22, RZ, PT ;  /* 0x000000ff1616720a */ /* 0x000fe20003804000 */
[----:B------:R-:W-:Y:S01]  /*1290*/  HADD2.F32 R23, -RZ, R23.H1_H1 ;  /* 0x30000017ff177230 */ /* 0x000fe20000004100 */
[----:B------:R-:W-:Y:S01]  /*12a0*/  FMNMX3 R7, |R7|, R12, |R32|, !PT ;  /* 0x0000000c07077276 */ /* 0x000fe20007800620 */
[----:B------:R-:W-:Y:S01]  /*12b0*/  HADD2.F32 R12, -RZ, R20.H0_H0 ;  /* 0x20000014ff0c7230 */ /* 0x000fe20000004100 */
[----:B------:R-:W-:Y:S01]  /*12c0*/  FSET.BF.GT.AND R9, R9, RZ, PT ;  /* 0x000000ff0909720a */ /* 0x000fe20003804000 */
[----:B------:R-:W-:-:S02]  /*12d0*/  HADD2.F32 R21, -RZ, R21.H1_H1 ;  /* 0x30000015ff157230 */ /* 0x000fc40000004100 */
[----:B------:R-:W-:Y:S02]  /*12e0*/  FMUL R22, R23, R22 ;  /* 0x0000001617167220 */ /* 0x000fe40000400000 */
[----:B------:R-:W-:Y:S01]  /*12f0*/  FMUL R12, R12, R9 ;  /* 0x000000090c0c7220 */ /* 0x000fe20000400000 */
[----:B------:R-:W-:Y:S01]  /*1300*/  FSET.BF.GT.AND R9, R21, RZ, PT ;  /* 0x000000ff1509720a */ /* 0x000fe20003804000 */
[----:B------:R-:W-:Y:S01]  /*1310*/  HADD2.F32 R20, -RZ, R20.H1_H1 ;  /* 0x30000014ff147230 */ /* 0x000fe20000004100 */
[----:B------:R-:W-:Y:S01]  /*1320*/  FMNMX3 R21, |R8|, R7, |R22|, !PT ;  /* 0x0000000708157276 */ /* 0x000fe20007800616 */
[----:B------:R-:W-:Y:S01]  /*1330*/  FMUL R32, R22, UR22 ;  /* 0x0000001616207c20 */ /* 0x000fe20008400000 */
[----:B------:R-:W-:Y:S01]  /*1340*/  FMUL R7, R8, UR22 ;  /* 0x0000001608077c20 */ /* 0x000fe20008400000 */
[----:B------:R-:W-:Y:S01]  /*1350*/  SHF.R.U32.HI R23, RZ, 0x1, R2 ;  /* 0x00000001ff177819 */ /* 0x000fe20000011602 */
[----:B------:R-:W-:Y:S01]  /*1360*/  FMUL R20, R20, R9 ;  /* 0x0000000914147220 */ /* 0x000fe20000400000 */
[----:B------:R-:W-:Y:S01]  /*1370*/  IMAD.U32 R13, RZ, RZ, UR31 ;  /* 0x0000001fff0d7e24 */ /* 0x000fe2000f8e00ff */
[----:B------:R-:W-:-:S02]  /*1380*/  F2FP.SATFINITE.E4M3.F32.PACK_AB_MERGE_C R32, RZ, R32, RZ ;  /* 0x00000020ff20723e */ /* 0x000fc400048070ff */
[----:B------:R-:W-:Y:S02]  /*1390*/  LOP3.LUT R23, R23, 0x1f0, RZ, 0xc0, !PT ;  /* 0x000001f017177812 */ /* 0x000fe400078ec0ff */
        /* <DEDUP_REMOVED lines=10> */
.L_x_27037:
[----:B------:R-:W-:Y:S05]  /*1440*/  BSYNC.RECONVERGENT B0 ;  /* 0x0000000000007941 */ /* 0x000fea0003800200 */
.L_x_27036:
[----:B------:R-:W-:Y:S02]  /*1450*/  @P2 IMAD.SHL.U32 R36, R0, 0x4, RZ ;  /* 0x0000000400242824 */ /* 0x000fe400078e00ff */
[----:B0-----:R-:W-:Y:S01]  /*1460*/  FMUL R8, R12, UR22 ;  /* 0x000000160c087c20 */ /* 0x001fe20008400000 */
[----:B------:R-:W-:Y:S01]  /*1470*/  FMUL R9, R20, UR22 ;  /* 0x0000001614097c20 */ /* 0x000fe20008400000 */
[----:B------:R-:W-:Y:S01]  /*1480*/  @P2 IADD3.X R35, PT, PT, R6, UR32, RZ, P3, P4 ;  /* 0x0000002006232c10 */ /* 0x000fe20009fe84ff */
[----:B------:R-:W-:Y:S01]  /*1490*/  BSSY.RECONVERGENT B0, `(.L_x_27038) ;  /* 0x0000010000007945 */ /* 0x000fe20003800200 */
[----:B------:R-:W-:Y:S01]  /*14a0*/  FMNMX3 R22, |R12|, R21, |R20|, !PT ;  /* 0x000000150c167276 */ /* 0x000fe20007800614 */
[----:B------:R-:W-:Y:S01]  /*14b0*/  IMAD R23, R23, UR29, R13 ;  /* 0x0000001d17177c24 */ /* 0x000fe2000f8e020d */
[----:B------:R-:W-:Y:S02]  /*14c0*/  @P2 IADD3 R20, P5, PT, R36, UR17, RZ ;  /* 0x0000001124142c10 */ /* 0x000fe4000ffbe0ff */
[----:B------:R-:W-:-:S02]  /*14d0*/  @P2 SHF.L.U64.HI R0, R0, 0x2, R35 ;  /* 0x0000000200002819 */ /* 0x000fc40000010223 */
[----:B------:R-:W-:Y:S02]  /*14e0*/  F2FP.SATFINITE.E4M3.F32.PACK_AB_MERGE_C R8, RZ, R8, RZ ;  /* 0x00000008ff08723e */ /* 0x000fe400048070ff */
        /* <DEDUP_REMOVED lines=10> */
.L_x_27039:
[----:B------:R-:W-:Y:S05]  /*1590*/  BSYNC.RECONVERGENT B0 ;  /* 0x0000000000007941 */ /* 0x000fea0003800200 */
.L_x_27038:
[----:B0-----:R-:W-:Y:S01]  /*15a0*/  @P2 IADD3 R12, P1, PT, R4, R23, RZ ;  /* 0x00000017040c2210 */ /* 0x001fe20007f3e0ff */
[----:B------:R-:W-:Y:S01]  /*15b0*/  VOTEU.ANY UP0, P2 ;  /* 0x0000000000ff7886 */ /* 0x000fe20001000100 */
[----:B------:R-:W-:Y:S01]  /*15c0*/  IMAD.U32 R11, RZ, RZ, UR29 ;  /* 0x0000001dff0b7e24 */ /* 0x000fe2000f8e00ff */
[----:B------:R-:W-:Y:S01]  /*15d0*/  @P2 IADD3.X R21, PT, PT, R0, UR15, RZ, P5, !PT ;  /* 0x0000000f00152c10 */ /* 0x000fe2000affe4ff */
[----:B------:R-:W-:Y:S02]  /*15e0*/  @!P2 IMAD.MOV.U32 R10, RZ, RZ, RZ ;  /* 0x000000ffff0aa224 */ /* 0x000fe400078e00ff */
[----:B------:R-:W-:Y:S01]  /*15f0*/  @P2 IMAD.X R13, RZ, RZ, R6, P1 ;  /* 0x000000ffff0d2224 */ /* 0x000fe200008e0606 */
[----:B------:R-:W-:Y:S01]  /*1600*/  @UP0 UIMAD UR5, UR30, 0x7, URZ ;  /* 0x000000071e0508a4 */ /* 0x000fe2000f8e02ff */
[----:B------:R-:W-:Y:S01]  /*1610*/  @P2 IADD3 R36, P1, PT, R36, UR19, RZ ;  /* 0x0000001324242c10 */ /* 0x000fe2000ff3e0ff */
[----:B------:R-:W-:Y:S01]  /*1620*/  @P2 IMAD.WIDE.U32 R12, R11, 0x7, R12 ;  /* 0x000000070b0c2825 */ /* 0x000fe200078e000c */
[----:B------:R0:W5:Y:S02]  /*1630*/  @P2 LDG.E R10, desc[UR24][R20.64] ;  /* 0x00000018140a2981 */ /* 0x000164000c1e1900 */
[----:B------:R-:W-:Y:S01]  /*1640*/  @P2 IADD3.X R37, PT, PT, R0, UR20, RZ, P1, !PT ;  /* 0x0000001400252c10 */ /* 0x000fe20008ffe4ff */
[----:B------:R-:W-:-:S02]  /*1650*/  @P2 VIADD R13, R13, UR5 ;  /* 0x000000050d0d2c36 */ /* 0x000fc40008000000 */
[C---:B------:R-:W-:Y:S02]  /*1660*/  @P2 IMAD.SHL.U32 R0, R12.reuse, 0x4, RZ ;  /* 0x000000040c002824 */ /* 0x040fe400078e00ff */
[----:B------:R-:W-:Y:S01]  /*1670*/  @!P2 IMAD.MOV.U32 R11, RZ, RZ, RZ ;  /* 0x000000ffff0ba224 */ /* 0x000fe200078e00ff */
[----:B------:R-:W-:Y:S02]  /*1680*/  @P2 SHF.L.U64.HI R13, R12, 0x2, R13 ;  /* 0x000000020c0d2819 */ /* 0x000fe4000001020d */
[----:B0-----:R-:W-:Y:S01]  /*1690*/  @P2 IADD3 R20, P1, PT, R0, UR17, RZ ;  /* 0x0000001100142c10 */ /* 0x001fe2000ff3e0ff */
[----:B------:R-:W-:Y:S02]  /*16a0*/  @!P2 IMAD.MOV.U32 R12, RZ, RZ, RZ ;  /* 0x000000ffff0ca224 */ /* 0x000fe400078e00ff */
[----:B------:R-:W5:Y:S01]  /*16b0*/  @P2 LDG.E R11, desc[UR24][R36.64] ;  /* 0x00000018240b2981 */ /* 0x000f62000c1e1900 */
[----:B------:R-:W-:-:S05]  /*16c0*/  @P2 IADD3.X R21, PT, PT, R13, UR15, RZ, P1, !PT ;  /* 0x0000000f0d152c10 */ /* 0x000fca0008ffe4ff */
[----:B------:R0:W5:Y:S02]  /*16d0*/  @P2 LDG.E R12, desc[UR24][R20.64] ;  /* 0x00000018140c2981 */ /* 0x000164000c1e1900 */
[----:B0-----:R-:W-:-:S04]  /*16e0*/  @P2 IADD3 R20, P1, PT, R0, UR19, RZ ;  /* 0x0000001300142c10 */ /* 0x001fc8000ff3e0ff */
[----:B------:R-:W-:Y:S01]  /*16f0*/  @P2 IADD3.X R21, PT, PT, R13, UR20, RZ, P1, !PT ;  /* 0x000000140d152c10 */ /* 0x000fe20008ffe4ff */
[----:B------:R-:W-:Y:S01]  /*1700*/  IMAD.U32 R19, RZ, RZ, UR29 ;  /* 0x0000001dff137e24 */ /* 0x000fe2000f8e00ff */
[----:B------:R-:W-:Y:S01]  /*1710*/  @P2 IADD3 R36, P1, PT, R4, R23, RZ ;  /* 0x0000001704242210 */ /* 0x000fe20007f3e0ff */
[----:B------:R-:W-:Y:S01]  /*1720*/  @UP0 UIMAD UR5, UR30, 0x5, URZ ;  /* 0x000000051e0508a4 */ /* 0x000fe2000f8e02ff */
[----:B------:R-:W-:-:S03]  /*1730*/  @!P2 IMAD.MOV.U32 R13, RZ, RZ, RZ ;  /* 0x000000ffff0da224 */ /* 0x000fc600078e00ff */
[----:B------:R-:W-:-:S03]  /*1740*/  @P2 IMAD.X R37, RZ, RZ, R6, P1 ;  /* 0x000000ffff252224 */ /* 0x000fc600008e0606 */
[----:B------:R-:W5:Y:S01]  /*1750*/  @P2 LDG.E R13, desc[UR24][R20.64] ;  /* 0x00000018140d2981 */ /* 0x000f62000c1e1900 */
[----:B------:R-:W-:Y:S01]  /*1760*/  @P2 IMAD.WIDE.U32 R36, R19, 0x5, R36 ;  /* 0x0000000513242825 */ /* 0x000fe200078e0024 */
[----:B------:R-:W-:-:S03]  /*1770*/  ISETP.GE.U32.AND P1, PT, R14, UR7, PT ;  /* 0x000000070e007c0c */ /* 0x000fc6000bf26070 */
[----:B------:R-:W-:Y:S02]  /*1780*/  @P2 VIADD R19, R37, UR5 ;  /* 0x0000000525132c36 */ /* 0x000fe40008000000 */
[C---:B------:R-:W-:Y:S02]  /*1790*/  @P2 IMAD.SHL.U32 R0, R36.reuse, 0x4, RZ ;  /* 0x0000000424002824 */ /* 0x040fe400078e00ff */
[----:B------:R-:W-:Y:S01]  /*17a0*/  @!P2 IMAD.MOV.U32 R14, RZ, RZ, RZ ;  /* 0x000000ffff0ea224 */ /* 0x000fe200078e00ff */
[----:B------:R-:W-:Y:S02]  /*17b0*/  @P2 SHF.L.U64.HI R19, R36, 0x2, R19 ;  /* 0x0000000224132819 */ /* 0x000fe40000010213 */
[----:B------:R-:W-:-:S04]  /*17c0*/  @P2 IADD3 R36, P3, PT, R0, UR17, RZ ;  /* 0x0000001100242c10 */ /* 0x000fc8000ff7e0ff */
[----:B------:R-:W-:-:S05]  /*17d0*/  @P2 IADD3.X R37, PT, PT, R19, UR15, RZ, P3, !PT ;  /* 0x0000000f13252c10 */ /* 0x000fca0009ffe4ff */
[----:B------:R0:W5:Y:S02]  /*17e0*/  @P2 LDG.E R14, desc[UR24][R36.64] ;  /* 0x00000018240e2981 */ /* 0x000164000c1e1900 */
[----:B0-----:R-:W-:Y:S01]  /*17f0*/  @P2 IADD3 R36, P3, PT, R0, UR19, RZ ;  /* 0x0000001300242c10 */ /* 0x001fe2000ff7e0ff */
[----:B------:R-:W-:Y:S01]  /*1800*/  @UP0 UIMAD UR5, UR30, 0x6, URZ ;  /* 0x000000061e0508a4 */ /* 0x000fe2000f8e02ff */
[----:B------:R-:W-:Y:S02]  /*1810*/  @!P2 IMAD.MOV.U32 R0, RZ, RZ, RZ ;  /* 0x000000ffff00a224 */ /* 0x000fe400078e00ff */
[----:B------:R-:W-:Y:S02]  /*1820*/  @P2 IADD3.X R37, PT, PT, R19, UR20, RZ, P3, !PT ;  /* 0x0000001413252c10 */ /* 0x000fe40009ffe4ff */
[----:B------:R-:W-:Y:S01]  /*1830*/  @P2 IADD3 R20, P3, PT, R4, R23, RZ ;  /* 0x0000001704142210 */ /* 0x000fe20007f7e0ff */
[----:B------:R-:W-:Y:S01]  /*1840*/  IMAD.U32 R19, RZ, RZ, UR29 ;  /* 0x0000001dff137e24 */ /* 0x000fe2000f8e00ff */
[----:B------:R-:W-:Y:S01]  /*1850*/  LOP3.LUT R16, R16, 0xff, RZ, 0xc0, !PT ;  /* 0x000000ff10107812 */ /* 0x000fe200078ec0ff */
[----:B------:R0:W5:Y:S02]  /*1860*/  @P2 LDG.E R0, desc[UR24][R36.64] ;  /* 0x0000001824002981 */ /* 0x000164000c1e1900 */
[----:B------:R-:W-:-:S02]  /*1870*/  @P2 IMAD.X R21, RZ, RZ, R6, P3 ;  /* 0x000000ffff152224 */ /* 0x000fc400018e0606 */
[----:B------:R-:W-:-:S04]  /*1880*/  @P2 IMAD.WIDE.U32 R20, R19, 0x6, R20 ;  /* 0x0000000613142825 */ /* 0x000fc800078e0014 */
[----:B------:R-:W-:Y:S01]  /*1890*/  @P2 VIADD R19, R21, UR5 ;  /* 0x0000000515132c36 */ /* 0x000fe20008000000 */
[----:B------:R-:W-:Y:S01]  /*18a0*/  LOP3.LUT R21, R15, 0xff, RZ, 0xc0, !PT ;  /* 0x000000ff0f157812 */ /* 0x000fe200078ec0ff */
[C---:B------:R-:W-:Y:S02]  /*18b0*/  @P2 IMAD.SHL.U32 R35, R20.reuse, 0x4, RZ ;  /* 0x0000000414232824 */ /* 0x040fe400078e00ff */
[----:B------:R-:W-:Y:S01]  /*18c0*/  IMAD R15, R17, 0x100, R16 ;  /* 0x00000100110f7824 */ /* 0x000fe200078e0210 */
[----:B------:R-:W-:Y:S01]  /*18d0*/  @P2 SHF.L.U64.HI R19, R20, 0x2, R19 ;  /* 0x0000000214132819 */ /* 0x000fe20000010213 */
[----:B0-----:R-:W-:Y:S01]  /*18e0*/  IMAD R36, R34, 0x100, R21 ;  /* 0x0000010022247824 */ /* 0x001fe200078e0215 */
[----:B------:R-:W-:Y:S01]  /*18f0*/  @P2 IADD3 R20, P3, PT, R35, UR17, RZ ;  /* 0x0000001123142c10 */ /* 0x000fe2000ff7e0ff */
[----:B-----5:R-:W-:Y:S02]  /*1900*/  @!P0 IMAD.MOV.U32 R26, RZ, RZ, RZ ;  /* 0x000000ffff1a8224 */ /* 0x020fe400078e00ff */
[----:B------:R-:W-:Y:S01]  /*1910*/  @!P2 IMAD.MOV.U32 R34, RZ, RZ, RZ ;  /* 0x000000ffff22a224 */ /* 0x000fe200078e00ff */
[----:B------:R-:W-:-:S02]  /*1920*/  @P2 IADD3.X R21, PT, PT, R19, UR15, RZ, P3, !PT ;  /* 0x0000000f13152c10 */ /* 0x000fc40009ffe4ff */
[----:B------:R-:W-:Y:S01]  /*1930*/  @P2 IADD3 R16, P3, PT, R35, UR19, RZ ;  /* 0x0000001323102c10 */ /* 0x000fe2000ff7e0ff */
[----:B------:R-:W-:Y:S01]  /*1940*/  @!P0 IMAD.MOV.U32 R24, RZ, RZ, RZ ;  /* 0x000000ffff188224 */ /* 0x000fe200078e00ff */
[----:B------:R-:W-:Y:S01]  /*1950*/  ISETP.GE.U32.OR P1, PT, R18, UR14, P1 ;  /* 0x0000000e12007c0c */ /* 0x000fe20008f26470 */
[----:B------:R0:W5:Y:S01]  /*1960*/  @P2 LDG.E R34, desc[UR24][R20.64] ;  /* 0x0000001814222981 */ /* 0x000162000c1e1900 */
[----:B------:R-:W-:Y:S01]  /*1970*/  @P2 IADD3.X R17, PT, PT, R19, UR20, RZ, P3, !PT ;  /* 0x0000001413112c10 */ /* 0x000fe20009ffe4ff */
[----:B------:R-:W-:Y:S02]  /*1980*/  @!P2 IMAD.MOV.U32 R19, RZ, RZ, RZ ;  /* 0x000000ffff13a224 */ /* 0x000fe400078e00ff */
[--C-:B------:R-:W-:Y:S02]  /*1990*/  HADD2.F32 R35, -RZ, R26.reuse.H0_H0 ;  /* 0x2000001aff237230 */ /* 0x100fe40000004100 */
[----:B------:R-:W-:Y:S02]  /*19a0*/  HADD2.F32 R26, -RZ, R26.H1_H1 ;  /* 0x3000001aff1a7230 */ /* 0x000fe40000004100 */
[----:B------:R1:W5:Y:S01]  /*19b0*/  @P2 LDG.E R19, desc[UR24][R16.64] ;  /* 0x0000001810132981 */ /* 0x000362000c1e1900 */
[----:B------:R-:W-:Y:S01]  /*19c0*/  IMAD.U32 R32, R32, 0x10000, RZ ;  /* 0x0001000020207824 */ /* 0x000fe200078e00ff */
[----:B------:R-:W-:Y:S01]  /*19d0*/  BSSY.RECONVERGENT B0, `(.L_x_27040) ;  /* 0x0000049000007945 */ /* 0x000fe20003800200 */
[----:B0-----:R-:W-:-:S02]  /*19e0*/  HADD2.F32 R21, -RZ, R24.H0_H0 ;  /* 0x20000018ff157230 */ /* 0x001fc40000004100 */
[----:B------:R-:W-:Y:S02]  /*19f0*/  HADD2.F32 R24, -RZ, R24.H1_H1 ;  /* 0x30000018ff187230 */ /* 0x000fe40000004100 */
[----:B------:R-:W-:Y:S01]  /*1a00*/  VIADD R25, R25, 0x3 ;  /* 0x0000000319197836 */ /* 0x000fe20000000000 */
[----:B-1----:R-:W-:Y:S02]  /*1a10*/  IADD3 R16, P0, PT, R18, R23, RZ ;  /* 0x0000001712107210 */ /* 0x002fe40007f1e0ff */
[----:B------:R-:W-:Y:S02]  /*1a20*/  FSET.BF.GT.AND R18, R35, RZ, PT ;  /* 0x000000ff2312720a */ /* 0x000fe40003804000 */
[----:B------:R-:W-:Y:S02]  /*1a30*/  FSET.BF.GT.AND R23, R26, RZ, PT ;  /* 0x000000ff1a17720a */ /* 0x000fe40003804000 */
[----:B------:R-:W-:Y:S01]  /*1a40*/  LOP3.LUT R35, R36, 0xffff, RZ, 0xc0, !PT ;  /* 0x0000ffff24237812 */ /* 0x000fe200078ec0ff */
[----:B------:R-:W-:Y:S01]  /*1a50*/  FMUL R21, R21, R18 ;  /* 0x0000001215157220 */ /* 0x000fe20000400000 */
[----:B------:R-:W-:-:S02]  /*1a60*/  HADD2.F32 R18, -RZ, R33.H0_H0 ;  /* 0x20000021ff127230 */ /* 0x000fc40000004100 */
[----:B------:R-:W-:Y:S01]  /*1a70*/  FMUL R17, R24, R23 ;  /* 0x0000001718117220 */ /* 0x000fe20000400000 */
[----:B------:R-:W-:Y:S02]  /*1a80*/  HADD2.F32 R33, -RZ, R33.H1_H1 ;  /* 0x30000021ff217230 */ /* 0x000fe40000004100 */
[--C-:B------:R-:W-:Y:S01]  /*1a90*/  HADD2.F32 R24, -RZ, R31.reuse.H0_H0 ;  /* 0x2000001fff187230 */ /* 0x100fe20000004100 */
[----:B------:R-:W-:Y:S01]  /*1aa0*/  FSET.BF.GT.AND R23, R18, RZ, PT ;  /* 0x000000ff1217720a */ /* 0x000fe20003804000 */
[----:B------:R-:W-:Y:S01]  /*1ab0*/  HADD2.F32 R18, -RZ, R31.H1_H1 ;  /* 0x3000001fff127230 */ /* 0x000fe20000004100 */
[----:B------:R-:W-:Y:S02]  /*1ac0*/  FSET.BF.GT.AND R33, R33, RZ, PT ;  /* 0x000000ff2121720a */ /* 0x000fe40003804000 */
[C---:B------:R-:W-:Y:S01]  /*1ad0*/  FMNMX3 R31, |R21|.reuse, R22, |R17|, !PT ;  /* 0x00000016151f7276 */ /* 0x040fe20007800611 */
[----:B------:R-:W-:Y:S01]  /*1ae0*/  FMUL R24, R24, R23 ;  /* 0x0000001718187220 */ /* 0x000fe20000400000 */
[----:B------:R-:W-:Y:S01]  /*1af0*/  FMUL R23, R21, UR22 ;  /* 0x0000001615177c20 */ /* 0x000fe20008400000 */
[----:B------:R-:W-:Y:S01]  /*1b00*/  FMUL R21, R17, UR22 ;  /* 0x0000001611157c20 */ /* 0x000fe20008400000 */
[----:B------:R-:W-:Y:S01]  /*1b10*/  FMUL R22, R18, R33 ;  /* 0x0000002112167220 */ /* 0x000fe20000400000 */
[----:B------:R-:W-:Y:S01]  /*1b20*/  IMAD.X R17, RZ, RZ, R6, P0 ;  /* 0x000000ffff117224 */ /* 0x000fe200000e0606 */
[----:B------:R-:W-:-:S02]  /*1b30*/  @!P1 LEA R20, P0, R16, UR18, 0x1 ;  /* 0x0000001210149c11 */ /* 0x000fc4000f8008ff */
[----:B------:R-:W-:Y:S02]  /*1b40*/  F2FP.SATFINITE.E4M3.F32.PACK_AB_MERGE_C R23, RZ, R23, RZ ;  /* 0x00000017ff17723e */ /* 0x000fe400048070ff */
[----:B------:R-:W-:Y:S02]  /*1b50*/  F2FP.SATFINITE.E4M3.F32.PACK_AB_MERGE_C R18, RZ, R21, RZ ;  /* 0x00000015ff12723e */ /* 0x000fe400048070ff */
[C---:B------:R-:W-:Y:S01]  /*1b60*/  FMNMX3 R26, |R24|.reuse, R31, |R22|, !PT ;  /* 0x0000001f181a7276 */ /* 0x040fe20007800616 */
[----:B------:R-:W-:Y:S01]  /*1b70*/  FMUL R31, R24, UR22 ;  /* 0x00000016181f7c20 */ /* 0x000fe20008400000 */
[----:B------:R-:W-:Y:S01]  /*1b80*/  @!P1 LEA.HI.X R21, R16, UR16, R17, 0x1, P0 ;  /* 0x0000001010159c11 */ /* 0x000fe200080f0c11 */
[----:B------:R-:W-:Y:S01]  /*1b90*/  FMUL R22, R22, UR22 ;  /* 0x0000001616167c20 */ /* 0x000fe20008400000 */
[----:B------:R-:W-:Y:S02]  /*1ba0*/  @!P1 PRMT R33, R18, 0x7604, R23 ;  /* 0x0000760412219816 */ /* 0x000fe40000000017 */
[----:B------:R-:W-:-:S02]  /*1bb0*/  LOP3.LUT R24, R35, 0xff0000, R32, 0xf8, !PT ;  /* 0x00ff000023187812 */ /* 0x000fc400078ef820 */
[----:B------:R-:W-:Y:S01]  /*1bc0*/  @!P1 IADD3 R32, P0, PT, R16, UR29, RZ ;  /* 0x0000001d10209c10 */ /* 0x000fe2000ff1e0ff */
[----:B------:R0:W-:Y:S01]  /*1bd0*/  @!P1 STG.E.U16 desc[UR24][R20.64], R33 ;  /* 0x0000002114009986 */ /* 0x0001e2000c101518 */
[----:B------:R-:W-:Y:S02]  /*1be0*/  F2FP.SATFINITE.E4M3.F32.PACK_AB_MERGE_C R31, RZ, R31, RZ ;  /* 0x0000001fff1f723e */ /* 0x000fe400048070ff */
[----:B------:R-:W-:Y:S02]  /*1bf0*/  @!P1 IADD3.X R35, PT, PT, R17, UR30, RZ, P0, !PT ;  /* 0x0000001e11239c10 */ /* 0x000fe400087fe4ff */
[----:B------:R-:W-:Y:S02]  /*1c00*/  F2FP.SATFINITE.E4M3.F32.PACK_AB_MERGE_C R22, RZ, R22, RZ ;  /* 0x00000016ff16723e */ /* 0x000fe400048070ff */
[----:B0-----:R-:W-:Y:S01]  /*1c10*/  @!P1 LEA R20, P0, R32, UR18, 0x1 ;  /* 0x0000001220149c11 */ /* 0x001fe2000f8008ff */
[----:B------:R-:W-:-:S03]  /*1c20*/  HADD2.F32 R33, -RZ, R28.H0_H0 ;  /* 0x2000001cff217230 */ /* 0x000fc60000004100 */
[----:B------:R-:W-:Y:S01]  /*1c30*/  @!P1 LEA.HI.X R21, R32, UR16, R35, 0x1, P0 ;  /* 0x0000001020159c11 */ /* 0x000fe200080f0c23 */
[--C-:B------:R-:W-:Y:S01]  /*1c40*/  HADD2.F32 R32, -RZ, R27.reuse.H0_H0 ;  /* 0x2000001bff207230 */ /* 0x100fe20000004100 */
[----:B------:R-:W-:Y:S01]  /*1c50*/  ISETP.GE.U32.AND P0, PT, R25, UR7, PT ;  /* 0x0000000719007c0c */ /* 0x000fe2000bf06070 */
[----:B------:R-:W-:Y:S01]  /*1c60*/  HADD2.F32 R27, -RZ, R27.H1_H1 ;  /* 0x3000001bff1b7230 */ /* 0x000fe20000004100 */
[----:B------:R-:W-:Y:S01]  /*1c70*/  @!P1 PRMT R35, R22, 0x7604, R31 ;  /* 0x0000760416239816 */ /* 0x000fe2000000001f */
[--C-:B------:R-:W-:Y:S01]  /*1c80*/  HADD2.F32 R25, -RZ, R30.reuse.H0_H0 ;  /* 0x2000001eff197230 */ /* 0x100fe20000004100 */
[----:B------:R-:W-:Y:S01]  /*1c90*/  FSET.BF.GT.AND R32, R32, RZ, PT ;  /* 0x000000ff2020720a */ /* 0x000fe20003804000 */
[----:B------:R-:W-:Y:S01]  /*1ca0*/  HADD2.F32 R30, -RZ, R30.H1_H1 ;  /* 0x3000001eff1e7230 */ /* 0x000fe20000004100 */
[----:B------:R-:W-:Y:S01]  /*1cb0*/  FSET.BF.GT.AND R27, R27, RZ, PT ;  /* 0x000000ff1b1b720a */ /* 0x000fe20003804000 */
[----:B------:R0:W-:Y:S01]  /*1cc0*/  @!P1 STG.E.U16 desc[UR24][R20.64], R35 ;  /* 0x0000002314009986 */ /* 0x0001e2000c101518 */
[----:B------:R-:W-:Y:S01]  /*1cd0*/  FSET.BF.GT.AND R33, R33, RZ, PT ;  /* 0x000000ff2121720a */ /* 0x000fe20003804000 */
[----:B------:R-:W-:Y:S01]  /*1ce0*/  FMUL R25, R25, R32 ;  /* 0x0000002019197220 */ /* 0x000fe20000400000 */
[----:B------:R-:W-:Y:S01]  /*1cf0*/  SHF.R.U32.HI R32, RZ, 0x1, R2 ;  /* 0x00000001ff207819 */ /* 0x000fe20000011602 */
[----:B------:R-:W-:-:S05]  /*1d00*/  FMUL R30, R30, R27 ;  /* 0x0000001b1e1e7220 */ /* 0x000fca0000400000 */
[C---:B------:R-:W-:Y:S01]  /*1d10*/  FMNMX3 R27, |R25|.reuse, R26, |R30|, !PT ;  /* 0x0000001a191b7276 */ /* 0x040fe2000780061e */
[----:B------:R-:W-:Y:S01]  /*1d20*/  FMUL R26, R30, UR22 ;  /* 0x000000161e1a7c20 */ /* 0x000fe20008400000 */
[----:B------:R-:W-:Y:S01]  /*1d30*/  LOP3.LUT R30, R32, 0x1f0, RZ, 0xc0, !PT ;  /* 0x000001f0201e7812 */ /* 0x000fe200078ec0ff */
[--C-:B0-----:R-:W-:Y:S02]  /*1d40*/  HADD2.F32 R20, -RZ, R29.reuse.H0_H0 ;  /* 0x2000001dff147230 */ /* 0x101fe40000004100 */
[----:B------:R-:W-:Y:S01]  /*1d50*/  HADD2.F32 R21, -RZ, R28.H1_H1 ;  /* 0x3000001cff157230 */ /* 0x000fe20000004100 */
[----:B------:R-:W-:Y:S01]  /*1d60*/  F2FP.SATFINITE.E4M3.F32.PACK_AB_MERGE_C R26, RZ, R26, RZ ;  /* 0x0000001aff1a723e */ /* 0x000fe200048070ff */
[----:B------:R-:W-:Y:S02]  /*1d70*/  HADD2.F32 R29, -RZ, R29.H1_H1 ;  /* 0x3000001dff1d7230 */ /* 0x000fe40000004100 */
[----:B------:R-:W-:Y:S01]  /*1d80*/  FMUL R28, R20, R33 ;  /* 0x00000021141c7220 */ /* 0x000fe20000400000 */
[----:B------:R-:W-:Y:S01]  /*1d90*/  FMUL R33, R25, UR22 ;  /* 0x0000001619217c20 */ /* 0x000fe20008400000 */
[----:B------:R-:W-:-:S04]  /*1da0*/  FSET.BF.GT.AND R20, R21, RZ, PT ;  /* 0x000000ff1514720a */ /* 0x000fc80003804000 */
[----:B------:R-:W-:Y:S01]  /*1db0*/  F2FP.SATFINITE.E4M3.F32.PACK_AB_MERGE_C R33, RZ, R33, RZ ;  /* 0x00000021ff21723e */ /* 0x000fe200048070ff */
        /* <DEDUP_REMOVED lines=10> */
.L_x_27041:
[----:B------:R-:W-:Y:S05]  /*1e60*/  BSYNC.RECONVERGENT B0 ;  /* 0x0000000000007941 */ /* 0x000fea0003800200 */
.L_x_27040:
[C---:B------:R-:W-:Y:S01]  /*1e70*/  FMNMX3 R27, |R28|.reuse, R27, |R25|, !PT ;  /* 0x0000001b1c1b7276 */ /* 0x040fe20007800619 */
[----:B------:R-:W-:Y:S01]  /*1e80*/  FMUL R28, R28, UR22 ;  /* 0x000000161c1c7c20 */ /* 0x000fe20008400000 */
[----:B0-----:R-:W-:Y:S02]  /*1e90*/  VIADD R29, R3, 0x1d ;  /* 0x0000001d031d7836 */ /* 0x001fe40000000000 */
[----:B------:R-:W-:Y:S01]  /*1ea0*/  FMUL R25, R25, UR22 ;  /* 0x0000001619197c20 */ /* 0x000fe20008400000 */
[----:B------:R-:W-:Y:S01]  /*1eb0*/  IMAD.U32 R21, RZ, RZ, UR31 ;  /* 0x0000001fff157e24 */ /* 0x000fe2000f8e00ff */
[----:B------:R-:W-:Y:S01]  /*1ec0*/  BSSY.RECONVERGENT B0, `(.L_x_27042) ;  /* 0x000000e000007945 */ /* 0x000fe20003800200 */
[----:B------:R-:W-:Y:S02]  /*1ed0*/  F2FP.SATFINITE.E4M3.F32.PACK_AB_MERGE_C R28, RZ, R28, RZ ;  /* 0x0000001cff1c723e */ /* 0x000fe400048070ff */
[----:B------:R-:W-:Y:S01]  /*1ee0*/  IMAD R30, R30, UR29, R21 ;  /* 0x0000001d1e1e7c24 */ /* 0x000fe2000f8e0215 */
[----:B------:R-:W-:-:S02]  /*1ef0*/  LOP3.LUT R29, R29, 0x1f, RZ, 0xc0, !PT ;  /* 0x0000001f1d1d7812 */ /* 0x000fc400078ec0ff */
        /* <DEDUP_REMOVED lines=10> */
.L_x_27043:
[----:B------:R-:W-:Y:S05]  /*1fa0*/  BSYNC.RECONVERGENT B0 ;  /* 0x0000000000007941 */ /* 0x000fea0003800200 */
.L_x_27042:
        /* <DEDUP_REMOVED lines=8> */
[----:B------:R-:W-:-:S04]  /*2030*/  IMAD.SHL.U32 R9, R9, 0x1000000, RZ ;  /* 0x0100000009097824 */ /* 0x000fc800078e00ff */
[----:B------:R-:W-:Y:S01]  /*2040*/  VOTEU.ANY UP0, P0 ;  /* 0x0000000000ff7886 */ /* 0x000fe20000000100 */
[----:B------:R-:W-:Y:S01]  /*2050*/  IMAD.X R17, RZ, RZ, R32, P2 ;  /* 0x000000ffff117224 */ /* 0x000fe200010e0620 */
[----:B------:R-:W-:Y:S01]  /*2060*/  LOP3.LUT R24, R24, R9, RZ, 0xfc, !PT ;  /* 0x0000000918187212 */ /* 0x000fe200078efcff */
[----:B------:R-:W-:Y:S02]  /*2070*/  @!P0 IMAD.MOV.U32 R35, RZ, RZ, RZ ;  /* 0x000000ffff238224 */ /* 0x000fe400078e00ff */
[----:B------:R-:W-:Y:S01]  /*2080*/  @UP0 UIMAD UR5, UR30, 0x5, URZ ;  /* 0x000000051e0508a4 */ /* 0x000fe2000f8e02ff */
[----:B------:R-:W-:-:S04]  /*2090*/  @P0 IMAD.WIDE.U32 R20, R21, 0x5, R16 ;  /* 0x0000000515140825 */ /* 0x000fc800078e0010 */
[----:B------:R-:W-:Y:S02]  /*20a0*/  @P0 IMAD.SHL.U32 R6, R20, 0x4, RZ ;  /* 0x0000000414060824 */ /* 0x000fe400078e00ff */
[----:B------:R-:W-:Y:S02]  /*20b0*/  @P0 VIADD R21, R21, UR5 ;  /* 0x0000000515150c36 */ /* 0x000fe40008000000 */
[----:B------:R-:W-:Y:S01]  /*20c0*/  @!P0 IMAD.MOV.U32 R9, RZ, RZ, RZ ;  /* 0x000000ffff098224 */ /* 0x000fe200078e00ff */
[----:B------:R-:W-:Y:S02]  /*20d0*/  @P0 IADD3 R36, P1, PT, R6, UR17, RZ ;  /* 0x0000001106240c10 */ /* 0x000fe4000ff3e0ff */
[----:B------:R-:W-:Y:S02]  /*20e0*/  @P0 SHF.L.U64.HI R21, R20, 0x2, R21 ;  /* 0x0000000214150819 */ /* 0x000fe40000010215 */
[----:B------:R-:W-:Y:S02]  /*20f0*/  LOP3.LUT R20, R7, 0xff0000, RZ, 0xc0, !PT ;  /* 0x00ff000007147812 */ /* 0x000fe400078ec0ff */
[----:B------:R-:W-:-:S02]  /*2100*/  @P0 IADD3.X R37, PT, PT, R21, UR15, RZ, P1, !PT ;  /* 0x0000000f15250c10 */ /* 0x000fc40008ffe4ff */
[----:B------:R-:W-:Y:S02]  /*2110*/  @P0 IADD3 R6, P1, PT, R6, UR19, RZ ;  /* 0x0000001306060c10 */ /* 0x000fe4000ff3e0ff */
[----:B------:R-:W-:Y:S01]  /*2120*/  LOP3.LUT R15, R20, 0xffff, R15, 0xf8, !PT ;  /* 0x0000ffff140f7812 */ /* 0x000fe200078ef80f */
[----:B------:R-:W-:Y:S01]  /*2130*/  @UP0 UIMAD UR5, UR30, 0x6, URZ ;  /* 0x000000061e0508a4 */ /* 0x000fe2000f8e02ff */
[----:B------:R-:W-:Y:S01]  /*2140*/  @P0 IADD3.X R7, PT, PT, R21, UR20, RZ, P1, !PT ;  /* 0x0000001415070c10 */ /* 0x000fe20008ffe4ff */
[----:B------:R-:W-:Y:S01]  /*2150*/  @P0 IMAD.MOV.U32 R20, RZ, RZ, R16 ;  /* 0x000000ffff140224 */ /* 0x000fe200078e0010 */
[----:B------:R-:W5:Y:S01]  /*2160*/  @P0 LDG.E R9, desc[UR24][R36.64] ;  /* 0x0000001824090981 */ /* 0x000f62000c1e1900 */
[----:B------:R-:W-:-:S03]  /*2170*/  @P0 IMAD.MOV.U32 R21, RZ, RZ, R17 ;  /* 0x000000ffff150224 */ /* 0x000fc600078e0011 */
[----:B------:R0:W5:Y:S01]  /*2180*/  @P0 LDG.E R35, desc[UR24][R6.64] ;  /* 0x0000001806230981 */ /* 0x000162000c1e1900 */
[----:B------:R-:W-:-:S05]  /*2190*/  LOP3.LUT R23, R23, 0xff, RZ, 0xc0, !PT ;  /* 0x000000ff17177812 */ /* 0x000fca00078ec0ff */
[----:B------:R-:W-:Y:S02]  /*21a0*/  IMAD R31, R31, 0x100, R23 ;  /* 0x000001001f1f7824 */ /* 0x000fe400078e0217 */
[----:B------:R-:W-:Y:S02]  /*21b0*/  @!P0 IMAD.MOV.U32 R23, RZ, RZ, RZ ;  /* 0x000000ffff178224 */ /* 0x000fe400078e00ff */
[----:B0-----:R-:W-:-:S04]  /*21c0*/  IMAD.U32 R7, RZ, RZ, UR29 ;  /* 0x0000001dff077e24 */ /* 0x001fc8000f8e00ff */
[----:B------:R-:W-:-:S04]  /*21d0*/  @P0 IMAD.WIDE.U32 R20, R7, 0x6, R20 ;  /* 0x0000000607140825 */ /* 0x000fc800078e0014 */
[----:B------:R-:W-:Y:S01]  /*21e0*/  @P0 VIADD R7, R21, UR5 ;  /* 0x0000000515070c36 */ /* 0x000fe20008000000 */
[----:B------:R-:W-:Y:S01]  /*21f0*/  LOP3.LUT R21, R8, 0xffff, RZ, 0xc0, !PT ;  /* 0x0000ffff08157812 */ /* 0x000fe200078ec0ff */
[----:B------:R-:W-:-:S03]  /*2200*/  @P0 IMAD.SHL.U32 R36, R20, 0x4, RZ ;  /* 0x0000000414240824 */ /* 0x000fc600078e00ff */
[----:B------:R-:W-:Y:S01]  /*2210*/  @P0 SHF.L.U64.HI R8, R20, 0x2, R7 ;  /* 0x0000000214080819 */ /* 0x000fe20000010207 */
[----:B------:R-:W-:-:S05]  /*2220*/  IMAD.SHL.U32 R20, R21, 0x1000000, RZ ;  /* 0x0100000015147824 */ /* 0x000fca00078e00ff */
[----:B------:R-:W-:Y:S02]  /*2230*/  LOP3.LUT R15, R15, R20, RZ, 0xfc, !PT ;  /* 0x000000140f0f7212 */ /* 0x000fe400078efcff */
[----:B------:R-:W-:-:S04]  /*2240*/  @P0 IADD3 R20, P1, PT, R36, UR17, RZ ;  /* 0x0000001124140c10 */ /* 0x000fc8000ff3e0ff */
[----:B------:R-:W-:Y:S02]  /*2250*/  @P0 IADD3.X R21, PT, PT, R8, UR15, RZ, P1, !PT ;  /* 0x0000000f08150c10 */ /* 0x000fe40008ffe4ff */
[----:B------:R-:W-:Y:S01]  /*2260*/  @P0 IADD3 R6, P1, PT, R36, UR19, RZ ;  /* 0x0000001324060c10 */ /* 0x000fe2000ff3e0ff */
[----:B------:R-:W-:Y:S01]  /*2270*/  IMAD.U32 R36, R33, 0x10000, RZ ;  /* 0x0001000021247824 */ /* 0x000fe200078e00ff */
[----:B------:R-:W-:Y:S01]  /*2280*/  LOP3.LUT R33, R18, 0xff, RZ, 0xc0, !PT ;  /* 0x000000ff12217812 */ /* 0x000fe200078ec0ff */
[----:B------:R0:W5:Y:S01]  /*2290*/  @P0 LDG.E R23, desc[UR24][R20.64] ;  /* 0x0000001814170981 */ /* 0x000162000c1e1900 */
[----:B------:R-:W-:Y:S01]  /*22a0*/  @P0 IADD3.X R7, PT, PT, R8, UR20, RZ, P1, !PT ;  /* 0x0000001408070c10 */ /* 0x000fe20008ffe4ff */
[----:B------:R-:W-:Y:S01]  /*22b0*/  @!P0 IMAD.MOV.U32 R8, RZ, RZ, RZ ;  /* 0x000000ffff088224 */ /* 0x000fe200078e00ff */
[----:B------:R-:W-:Y:S02]  /*22c0*/  LOP3.LUT R36, R36, 0xff0000, RZ, 0xc0, !PT ;  /* 0x00ff000024247812 */ /* 0x000fe400078ec0ff */
[----:B------:R-:W-:-:S02]  /*22d0*/  @P0 IADD3 R18, P1, PT, R16, UR31, RZ ;  /* 0x0000001f10120c10 */ /* 0x000fc4000ff3e0ff */
[----:B------:R-:W-:Y:S01]  /*22e0*/  LOP3.LUT R31, R36, 0xffff, R31, 0xf8, !PT ;  /* 0x0000ffff241f7812 */ /* 0x000fe200078ef81f */
[----:B------:R1:W5:Y:S01]  /*22f0*/  @P0 LDG.E R8, desc[UR24][R6.64] ;  /* 0x0000001806080981 */ /* 0x000362000c1e1900 */
[----:B------:R-:W-:Y:S01]  /*2300*/  IMAD R22, R22, 0x100, R33 ;  /* 0x0000010016167824 */ /* 0x000fe200078e0221 */
[----:B0-----:R-:W-:Y:S01]  /*2310*/  @P0 IADD3.X R21, PT, PT, R17, UR8, RZ, P1, !PT ;  /* 0x0000000811150c10 */ /* 0x001fe20008ffe4ff */
[----:B------:R-:W-:-:S03]  /*2320*/  @P0 IMAD.SHL.U32 R36, R18, 0x4, RZ ;  /* 0x0000000412240824 */ /* 0x000fc600078e00ff */
[----:B------:R-:W-:Y:S01]  /*2330*/  @P0 SHF.L.U64.HI R20, R18, 0x2, R21 ;  /* 0x0000000212140819 */ /* 0x000fe20000010215 */
[----:B------:R-:W-:Y:S01]  /*2340*/  @!P0 IMAD.MOV.U32 R18, RZ, RZ, RZ ;  /* 0x000000ffff128224 */ /* 0x000fe200078e00ff */
[----:B-1----:R-:W-:-:S04]  /*2350*/  @P0 IADD3 R6, P1, PT, R36, UR17, RZ ;  /* 0x0000001124060c10 */ /* 0x002fc8000ff3e0ff */
[----:B------:R-:W-:Y:S02]  /*2360*/  @P0 IADD3.X R7, PT, PT, R20, UR15, RZ, P1, !PT ;  /* 0x0000000f14070c10 */ /* 0x000fe40008ffe4ff */
[----:B------:R-:W-:-:S03]  /*2370*/  @P0 IADD3 R36, P1, PT, R36, UR19, RZ ;  /* 0x0000001324240c10 */ /* 0x000fc6000ff3e0ff */
[----:B------:R0:W2:Y:S01]  /*2380*/  @P0 LDG.E R18, desc[UR24][R6.64] ;  /* 0x0000001806120981 */ /* 0x0000a2000c1e1900 */
[----:B------:R-:W-:Y:S01]  /*2390*/  @P0 IADD3.X R37, PT, PT, R20, UR20, RZ, P1, !PT ;  /* 0x0000001414250c10 */ /* 0x000fe20008ffe4ff */
[----:B------:R-:W-:-:S06]  /*23a0*/  @!P0 IMAD.MOV.U32 R20, RZ, RZ, RZ ;  /* 0x000000ffff148224 */ /* 0x000fcc00078e00ff */
[----:B------:R-:W3:Y:S01]  /*23b0*/  @P0 LDG.E R20, desc[UR24][R36.64] ;  /* 0x0000001824140981 */ /* 0x000ee2000c1e1900 */
[----:B------:R-:W-:Y:S01]  /*23c0*/  LOP3.LUT R28, R28, 0xffff, RZ, 0xc0, !PT ;  /* 0x0000ffff1c1c7812 */ /* 0x000fe200078ec0ff */
[----:B------:R-:W-:Y:S01]  /*23d0*/  IMAD.U32 R33, RZ, RZ, UR29 ;  /* 0x0000001dff217e24 */ /* 0x000fe2000f8e00ff */
[----:B------:R-:W-:Y:S01]  /*23e0*/  LOP3.LUT R21, R22, 0xffff, RZ, 0xc0, !PT ;  /* 0x0000ffff16157812 */ /* 0x000fe200078ec0ff */
[----:B------:R-:W-:Y:S01]  /*23f0*/  IMAD.U32 R22, R26, 0x10000, RZ ;  /* 0x000100001a167824 */ /* 0x000fe200078e00ff */
[----:B------:R-:W-:Y:S01]  /*2400*/  LOP3.LUT R25, R25, 0xffff, RZ, 0xc0, !PT ;  /* 0x0000ffff19197812 */ /* 0x000fe200078ec0ff */
[----:B------:R-:W-:Y:S01]  /*2410*/  IMAD.SHL.U32 R28, R28, 0x1000000, RZ ;  /* 0x010000001c1c7824 */ /* 0x000fe200078e00ff */
[----:B------:R-:W-:Y:S01]  /*2420*/  @UP0 UIMAD UR5, UR30, 0x7, URZ ;  /* 0x000000071e0508a4 */ /* 0x000fe2000f8e02ff */
[--C-:B------:R-:W-:Y:S01]  /*2430*/  HADD2.F32 R26, -RZ, R11.reuse.H0_H0 ;  /* 0x2000000bff1a7230 */ /* 0x100fe20000004100 */
[----:B------:R-:W-:Y:S01]  /*2440*/  LOP3.LUT R22, R21, 0xff0000, R22, 0xf8, !PT ;  /* 0x00ff000015167812 */ /* 0x000fe200078ef816 */
[----:B0-----:R-:W-:Y:S01]  /*2450*/  @P0 IMAD.MOV.U32 R6, RZ, RZ, R16 ;  /* 0x000000ffff060224 */ /* 0x001fe200078e0010 */
[----:B------:R-:W-:Y:S01]  /*2460*/  LOP3.LUT R21, R31, R28, RZ, 0xfc, !PT ;  /* 0x0000001c1f157212 */ /* 0x000fe200078efcff */
[----:B------:R-:W-:Y:S01]  /*2470*/  HADD2.F32 R28, -RZ, R11.H1_H1 ;  /* 0x3000000bff1c7230 */ /* 0x000fe20000004100 */
[----:B------:R-:W-:Y:S01]  /*2480*/  FSET.BF.GT.AND R26, R26, RZ, PT ;  /* 0x000000ff1a1a720a */ /* 0x000fe20003804000 */
[----:B------:R-:W-:-:S02]  /*2490*/  @P0 IMAD.MOV.U32 R7, RZ, RZ, R17 ;  /* 0x000000ffff070224 */ /* 0x000fc400078e0011 */
[----:B------:R-:W-:Y:S01]  /*24a0*/  IMAD.SHL.U32 R25, R25, 0x1000000, RZ ;  /* 0x0100000019197824 */ /* 0x000fe200078e00ff */
[----:B------:R-:W-:Y:S01]  /*24b0*/  FSET.BF.GT.AND R31, R28, RZ, PT ;  /* 0x000000ff1c1f720a */ /* 0x000fe20003804000 */
[--C-:B------:R-:W-:Y:S02]  /*24c0*/  HADD2.F32 R11, -RZ, R10.reuse.H0_H0 ;  /* 0x2000000aff0b7230 */ /* 0x100fe40000004100 */
[----:B------:R-:W-:Y:S01]  /*24d0*/  HADD2.F32 R10, -RZ, R10.H1_H1 ;  /* 0x3000000aff0a7230 */ /* 0x000fe20000004100 */
[----:B------:R-:W-:Y:S01]  /*24e0*/  LOP3.LUT R22, R22, R25, RZ, 0xfc, !PT ;  /* 0x0000001916167212 */ /* 0x000fe200078efcff */
[----:B------:R-:W-:-:S04]  /*24f0*/  @P0 IMAD.WIDE.U32 R6, R33, 0x7, R6 ;  /* 0x0000000721060825 */ /* 0x000fc800078e0006 */
[----:B------:R-:W-:Y:S01]  /*2500*/  FMUL R25, R11, R26 ;  /* 0x0000001a0b197220 */ /* 0x000fe20000400000 */
[----:B------:R-:W-:Y:S01]  /*2510*/  FMUL R26, R10, R31 ;  /* 0x0000001f0a1a7220 */ /* 0x000fe20000400000 */
[----:B------:R-:W-:Y:S02]  /*2520*/  @P0 VIADD R7, R7, UR5 ;  /* 0x0000000507070c36 */ /* 0x000fe40008000000 */
[----:B------:R-:W-:Y:S02]  /*2530*/  HADD2.F32 R10, -RZ, R0.H0_H0 ;  /* 0x20000000ff0a7230 */ /* 0x000fe40000004100 */
[C---:B------:R-:W-:Y:S01]  /*2540*/  @P0 IMAD.SHL.U32 R31, R6.reuse, 0x4, RZ ;  /* 0x00000004061f0824 */ /* 0x040fe200078e00ff */
[----:B------:R-:W-:Y:S01]  /*2550*/  @P0 SHF.L.U64.HI R7, R6, 0x2, R7 ;  /* 0x0000000206070819 */ /* 0x000fe20000010207 */
[----:B------:R-:W-:Y:S01]  /*2560*/  HADD2.F32 R33, -RZ, R14.H0_H0 ;  /* 0x2000000eff217230 */ /* 0x000fe20000004100 */
[----:B------:R-:W-:Y:S01]  /*2570*/  FSET.BF.GT.AND R6, R10, RZ, PT ;  /* 0x000000ff0a06720a */ /* 0x000fe20003804000 */
[----:B------:R-:W-:Y:S01]  /*2580*/  @!P0 IMAD.MOV.U32 R28, RZ, RZ, RZ ;  /* 0x000000ffff1c8224 */ /* 0x000fe200078e00ff */
[----:B------:R-:W-:-:S03]  /*2590*/  @P0 IADD3 R10, P1, PT, R31, UR17, RZ ;  /* 0x000000111f0a0c10 */ /* 0x000fc6000ff3e0ff */
[----:B------:R-:W-:Y:S01]  /*25a0*/  FMUL R33, R33, R6 ;  /* 0x0000000621217220 */ /* 0x000fe20000400000 */
[----:B------:R-:W-:Y:S02]  /*25b0*/  @P0 IADD3.X R11, PT, PT, R7, UR15, RZ, P1, !PT ;  /* 0x0000000f070b0c10 */ /* 0x000fe40008ffe4ff */
[----:B------:R-:W-:Y:S01]  /*25c0*/  @P0 IADD3 R6, P1, PT, R31, UR19, RZ ;  /* 0x000000131f060c10 */ /* 0x000fe2000ff3e0ff */
[----:B------:R-:W-:Y:S02]  /*25d0*/  @!P0 IMAD.MOV.U32 R36, RZ, RZ, RZ ;  /* 0x000000ffff248224 */ /* 0x000fe400078e00ff */
[----:B------:R0:W5:Y:S01]  /*25e0*/  @P0 LDG.E R28, desc[UR24][R10.64] ;  /* 0x000000180a1c0981 */ /* 0x000162000c1e1900 */
[----:B------:R-:W-:-:S05]  /*25f0*/  @P0 IADD3.X R7, PT, PT, R7, UR20, RZ, P1, !PT ;  /* 0x0000001407070c10 */ /* 0x000fca0008ffe4ff */
[----:B------:R1:W5:Y:S01]  /*2600*/  @P0 LDG.E R36, desc[UR24][R6.64] ;  /* 0x0000001806240981 */ /* 0x000362000c1e1900 */
[----:B------:R-:W-:Y:S01]  /*2610*/  ISETP.GE.U32.AND P0, PT, R5, UR7, PT ;  /* 0x0000000705007c0c */ /* 0x000fe2000bf06070 */
[----:B------:R-:W-:Y:S01]  /*2620*/  HADD2.F32 R0, -RZ, R0.H1_H1 ;  /* 0x30000000ff007230 */ /* 0x000fe20000004100 */
[C---:B------:R-:W-:Y:S01]  /*2630*/  IADD3 R30, P1, PT, R4.reuse, R30, RZ ;  /* 0x0000001e041e7210 */ /* 0x040fe20007f3e0ff */
[----:B------:R-:W-:Y:S01]  /*2640*/  HADD2.F32 R14, -RZ, R14.H1_H1 ;  /* 0x3000000eff0e7230 */ /* 0x000fe20000004100 */
[----:B------:R-:W-:Y:S01]  /*2650*/  ISETP.GE.U32.OR P0, PT, R4, UR14, P0 ;  /* 0x0000000e04007c0c */ /* 0x000fe20008706470 */
[----:B------:R-:W-:Y:S01]  /*2660*/  BSSY.RECONVERGENT B0, `(.L_x_27044) ;  /* 0x0000046000007945 */ /* 0x000fe20003800200 */
[C---:B------:R-:W-:Y:S01]  /*2670*/  FMNMX3 R4, |R25|.reuse, R27, |R26|, !PT ;  /* 0x0000001b19047276 */ /* 0x040fe2000780061a */
[----:B------:R-:W-:Y:S01]  /*2680*/  FMUL R26, R26, UR22 ;  /* 0x000000161a1a7c20 */ /* 0x000fe20008400000 */
[----:B0-----:R-:W-:Y:S01]  /*2690*/  FSET.BF.GT.AND R11, R0, RZ, PT ;  /* 0x000000ff000b720a */ /* 0x001fe20003804000 */
[----:B------:R-:W-:Y:S01]  /*26a0*/  FMUL R25, R25, UR22 ;  /* 0x0000001619197c20 */ /* 0x000fe20008400000 */
[----:B------:R-:W-:-:S02]  /*26b0*/  IMAD.X R31, RZ, RZ, R32, P1 ;  /* 0x000000ffff1f7224 */ /* 0x000fc400008e0620 */
[----:B------:R-:W-:Y:S01]  /*26c0*/  F2FP.SATFINITE.E4M3.F32.PACK_AB_MERGE_C R0, RZ, R26, RZ ;  /* 0x0000001aff00723e */ /* 0x000fe200048070ff */
[----:B------:R-:W-:Y:S01]  /*26d0*/  FMUL R26, R14, R11 ;  /* 0x0000000b0e1a7220 */ /* 0x000fe20000400000 */
[----:B-1----:R-:W-:-:S03]  /*26e0*/  F2FP.SATFINITE.E4M3.F32.PACK_AB_MERGE_C R7, RZ, R25, RZ ;  /* 0x00000019ff07723e */ /* 0x002fc600048070ff */
[C---:B------:R-:W-:Y:S02]  /*26f0*/  @!P0 LEA R10, P2, R30.reuse, UR18, 0x1 ;  /* 0x000000121e0a8c11 */ /* 0x040fe4000f8408ff */
[C---:B------:R-:W-:Y:S01]  /*2700*/  FMNMX3 R27, |R33|.reuse, R4, |R26|, !PT ;  /* 0x00000004211b7276 */ /* 0x040fe2000780061a */
[----:B------:R-:W-:Y:S01]  /*2710*/  FMUL R33, R33, UR22 ;  /* 0x0000001621217c20 */ /* 0x000fe20008400000 */
[----:B------:R-:W-:Y:S01]  /*2720*/  @!P0 LEA.HI.X R11, R30, UR16, R31, 0x1, P2 ;  /* 0x000000101e0b8c11 */ /* 0x000fe200090f0c1f */
[----:B------:R-:W-:Y:S01]  /*2730*/  FMUL R26, R26, UR22 ;  /* 0x000000161a1a7c20 */ /* 0x000fe20008400000 */
[----:B------:R-:W-:Y:S02]  /*2740*/  @!P0 PRMT R25, R0, 0x7604, R7 ;  /* 0x0000760400198816 */ /* 0x000fe40000000007 */
[----:B------:R-:W-:Y:S02]  /*2750*/  @!P0 IADD3 R14, P1, PT, R30, UR29, RZ ;  /* 0x0000001d1e0e8c10 */ /* 0x000fe4000ff3e0ff */
[----:B------:R-:W-:Y:S01]  /*2760*/  LOP3.LUT R4, R7, 0xff, RZ, 0xc0, !PT ;  /* 0x000000ff07047812 */ /* 0x000fe200078ec0ff */
[----:B------:R0:W-:Y:S01]  /*2770*/  @!P0 STG.E.U16 desc[UR24][R10.64], R25 ;  /* 0x000000190a008986 */ /* 0x0001e2000c101518 */
[----:B------:R-:W-:-:S02]  /*2780*/  @!P0 LEA R6, P2, R14, UR18, 0x1 ;  /* 0x000000120e068c11 */ /* 0x000fc4000f8408ff */
[----:B------:R-:W-:Y:S02]  /*2790*/  @!P0 IADD3.X R37, PT, PT, R31, UR30, RZ, P1, !PT ;  /* 0x0000001e1f258c10 */ /* 0x000fe40008ffe4ff */
[----:B------:R-:W-:Y:S02]  /*27a0*/  F2FP.SATFINITE.E4M3.F32.PACK_AB_MERGE_C R33, RZ, R33, RZ ;  /* 0x00000021ff21723e */ /* 0x000fe400048070ff */
[----:B------:R-:W-:Y:S02]  /*27b0*/  @!P0 LEA.HI.X R7, R14, UR16, R37, 0x1, P2 ;  /* 0x000000100e078c11 */ /* 0x000fe400090f0c25 */
[----:B------:R-:W-:Y:S01]  /*27c0*/  F2FP.SATFINITE.E4M3.F32.PACK_AB_MERGE_C R26, RZ, R26, RZ ;  /* 0x0000001aff1a723e */ /* 0x000fe200048070ff */
[----:B------:R-:W-:Y:S01]  /*27d0*/  IMAD R14, R33, 0x100, R4 ;  /* 0x00000100210e7824 */ /* 0x000fe200078e0204 */
[----:B0-----:R-:W-:Y:S01]  /*27e0*/  SHF.R.U32.HI R10, RZ, 0x5, R2 ;  /* 0x00000005ff0a7819 */ /* 0x001fe20000011602 */
[--C-:B-----5:R-:W-:Y:S01]  /*27f0*/  HADD2.F32 R11, -RZ, R19.reuse.H0_H0 ;  /* 0x20000013ff0b7230 */ /* 0x120fe20000004100 */
[----:B------:R-:W-:Y:S01]  /*2800*/  @!P0 PRMT R33, R26, 0x7604, R33 ;  /* 0x000076041a218816 */ /* 0x000fe20000000021 */
[----:B------:R-:W-:-:S02]  /*2810*/  HADD2.F32 R19, -RZ, R19.H1_H1 ;  /* 0x30000013ff137230 */ /* 0x000fc40000004100 */
[----:B------:R-:W-:Y:S01]  /*2820*/  IMAD.SHL.U32 R4, R10, 0x4, RZ ;  /* 0x000000040a047824 */ /* 0x000fe200078e00ff */
[----:B------:R-:W-:Y:S01]  /*2830*/  FSET.BF.GT.AND R11, R11, RZ, PT ;  /* 0x000000ff0b0b720a */ /* 0x000fe20003804000 */
[----:B------:R0:W-:Y:S01]  /*2840*/  @!P0 STG.E.U16 desc[UR24][R6.64], R33 ;  /* 0x0000002106008986 */ /* 0x0001e2000c101518 */
[--C-:B------:R-:W-:Y:S01]  /*2850*/  HADD2.F32 R10, -RZ, R34.reuse.H0_H0 ;  /* 0x20000022ff0a7230 */ /* 0x100fe20000004100 */
[----:B------:R-:W-:Y:S01]  /*2860*/  FSET.BF.GT.AND R19, R19, RZ, PT ;  /* 0x000000ff1313720a */ /* 0x000fe20003804000 */
[----:B------:R-:W-:Y:S02]  /*2870*/  VIADD R25, R4, 0x3 ;  /* 0x0000000304197836 */ /* 0x000fe40000000000 */
[----:B------:R-:W-:Y:S02]  /*2880*/  HADD2.F32 R34, -RZ, R34.H1_H1 ;  /* 0x30000022ff227230 */ /* 0x000fe40000004100 */
[----:B------:R-:W-:Y:S01]  /*2890*/  FMUL R10, R10, R11 ;  /* 0x0000000b0a0a7220 */ /* 0x000fe20000400000 */
[----:B------:R-:W-:Y:S01]  /*28a0*/  IMAD.U32 R11, RZ, RZ, UR29 ;  /* 0x0000001dff0b7e24 */ /* 0x000fe2000f8e00ff */
[----:B------:R-:W-:Y:S01]  /*28b0*/  ISETP.GE.U32.AND P1, PT, R25, UR7, PT ;  /* 0x0000000719007c0c */ /* 0x000fe2000bf26070 */
[----:B------:R-:W-:-:S03]  /*28c0*/  FMUL R34, R34, R19 ;  /* 0x0000001322227220 */ /* 0x000fc60000400000 */
[----:B------:R-:W-:Y:S01]  /*28d0*/  ISETP.GE.U32.OR P1, PT, R29, UR14, P1 ;  /* 0x0000000e1d007c0c */ /* 0x000fe20008f26470 */
[--C-:B------:R-:W-:Y:S02]  /*28e0*/  HADD2.F32 R29, -RZ, R13.reuse.H0_H0 ;  /* 0x2000000dff1d7230 */ /* 0x100fe40000004100 */
[----:B0-----:R-:W-:Y:S01]  /*28f0*/  FMUL R33, R10, UR22 ;  /* 0x000000160a217c20 */ /* 0x001fe20008400000 */
[----:B------:R-:W-:Y:S02]  /*2900*/  HADD2.F32 R7, -RZ, R13.H1_H1 ;  /* 0x3000000dff077230 */ /* 0x000fe40000004100 */
[--C-:B------:R-:W-:Y:S01]  /*2910*/  HADD2.F32 R6, -RZ, R12.reuse.H0_H0 ;  /* 0x2000000cff067230 */ /* 0x100fe20000004100 */
[----:B------:R-:W-:Y:S01]  /*2920*/  FSET.BF.GT.AND R29, R29, RZ, PT ;  /* 0x000000ff1d1d720a */ /* 0x000fe20003804000 */
[----:B------:R-:W-:Y:S01]  /*2930*/  HADD2.F32 R12, -RZ, R12.H1_H1 ;  /* 0x3000000cff0c7230 */ /* 0x000fe20000004100 */
[----:B------:R-:W-:Y:S02]  /*2940*/  FSET.BF.GT.AND R7, R7, RZ, PT ;  /* 0x000000ff0707720a */ /* 0x000fe40003804000 */
[----:B------:R-:W-:Y:S01]  /*2950*/  F2FP.SATFINITE.E4M3.F32.PACK_AB_MERGE_C R33, RZ, R33, RZ ;  /* 0x00000021ff21723e */ /* 0x000fe200048070ff */
[----:B------:R-:W-:-:S02]  /*2960*/  FMUL R13, R6, R29 ;  /* 0x0000001d060d7220 */ /* 0x000fc40000400000 */
[----:B------:R-:W-:Y:S01]  /*2970*/  FMUL R19, R12, R7 ;  /* 0x000000070c137220 */ /* 0x000fe20000400000 */
[----:B------:R-:W-:Y:S01]  /*2980*/  FMNMX3 R12, |R10|, R27, |R34|, !PT ;  /* 0x0000001b0a0c7276 */ /* 0x000fe20007800622 */
[----:B------:R-:W-:Y:S01]  /*2990*/  FMUL R7, R34, UR22 ;  /* 0x0000001622077c20 */ /* 0x000fe20008400000 */
[----:B--2---:R-:W-:Y:S02]  /*29a0*/  HADD2.F32 R27, -RZ, R18.H0_H0 ;  /* 0x20000012ff1b7230 */ /* 0x004fe40000004100 */
[--C-:B---3--:R-:W-:Y:S02]  /*29b0*/  HADD2.F32 R6, -RZ, R20.reuse.H0_H0 ;  /* 0x20000014ff067230 */ /* 0x108fe40000004100 */
[----:B------:R-:W-:Y:S01]  /*29c0*/  HADD2.F32 R29, -RZ, R20.H1_H1 ;  /* 0x30000014ff1d7230 */ /* 0x000fe20000004100 */
[----:B------:R-:W-:Y:S02]  /*29d0*/  F2FP.SATFINITE.E4M3.F32.PACK_AB_MERGE_C R20, RZ, R7, RZ ;  /* 0x00000007ff14723e */ /* 0x000fe400048070ff */
[----:B------:R-:W-:-:S02]  /*29e0*/  FSET.BF.GT.AND R32, R6, RZ, PT ;  /* 0x000000ff0620720a */ /* 0x000fc40003804000 */
[----:B------:R-:W-:Y:S02]  /*29f0*/  LEA R6, P3, R11, R16, 0x2 ;  /* 0x000000100b067211 */ /* 0x000fe400078610ff */
[----:B------:R-:W-:Y:S01]  /*2a00*/  FSET.BF.GT.AND R29, R29, RZ, PT ;  /* 0x000000ff1d1d720a */ /* 0x000fe20003804000 */
[----:B------:R-:W-:Y:S01]  /*2a10*/  FMUL R27, R27, R32 ;  /* 0x000000201b1b7220 */ /* 0x000fe20000400000 */
[----:B------:R-:W-:Y:S01]  /*2a20*/  HADD2.F32 R32, -RZ, R18.H1_H1 ;  /* 0x30000012ff207230 */ /* 0x000fe20000004100 */
        /* <DEDUP_REMOVED lines=9> */
.L_x_27045:
[----:B------:R-:W-:Y:S05]  /*2ac0*/  BSYNC.RECONVERGENT B0 ;  /* 0x0000000000007941 */ /* 0x000fea0003800200 */
.L_x_27044:
        /* <DEDUP_REMOVED lines=15> */
.L_x_27047:
[----:B------:R-:W-:Y:S05]  /*2bc0*/  BSYNC.RECONVERGENT B0 ;  /* 0x0000000000007941 */ /* 0x000fea0003800200 */
.L_x_27046:
[----:B------:R-:W1:Y:S01]  /*2bd0*/  S2R R30, SR_CgaCtaId ;  /* 0x00000000001e7919 */ /* 0x000e620000008800 */
[----:B------:R-:W-:Y:S02]  /*2be0*/  IMAD.U32 R7, RZ, RZ, UR29 ;  /* 0x0000001dff077e24 */ /* 0x000fe4000f8e00ff */
[----:B------:R-:W-:Y:S01]  /*2bf0*/  FMUL R16, R27, UR22 ;  /* 0x000000161b107c20 */ /* 0x000fe20008400000 */
[----:B0-----:R-:W-:Y:S01]  /*2c00*/  IMAD.U32 R10, RZ, RZ, UR30 ;  /* 0x0000001eff0a7e24 */ /* 0x001fe2000f8e00ff */
        /* <DEDUP_REMOVED lines=8> */
[----:B------:R-:W-:Y:S01]  /*2c90*/  @!P1 LEA R10, P0, R6, UR18, 0x1 ;  /* 0x00000012060a9c11 */ /* 0x000fe2000f8008ff */
[----:B------:R-:W-:Y:S01]  /*2ca0*/  IMAD.SHL.U32 R5, R5, 0x4, RZ ;  /* 0x0000000405057824 */ /* 0x000fe200078e00ff */
[----:B------:R-:W-:Y:S01]  /*2cb0*/  F2FP.SATFINITE.E4M3.F32.PACK_AB_MERGE_C R17, RZ, R17, RZ ;  /* 0x00000011ff11723e */ /* 0x000fe200048070ff */
[----:B------:R-:W-:Y:S01]  /*2cc0*/  IMAD.IADD R25, R2, 0x1, -R25 ;  /* 0x0000000102197824 */ /* 0x000fe200078e0a19 */
[----:B------:R-:W-:Y:S01]  /*2cd0*/  @!P1 LEA.HI.X R11, R6, UR16, R7, 0x1, P0 ;  /* 0x00000010060b9c11 */ /* 0x000fe200080f0c07 */
[----:B------:R-:W-:Y:S01]  /*2ce0*/  BSSY.RECONVERGENT B0, `(.L_x_27048) ;  /* 0x000005f000007945 */ /* 0x000fe20003800200 */
[----:B------:R-:W-:Y:S01]  /*2cf0*/  @!P1 PRMT R37, R17, 0x7604, R16 ;  /* 0x0000760411259816 */ /* 0x000fe20000000010 */
[----:B------:R-:W-:Y:S01]  /*2d00*/  IMAD.SHL.U32 R25, R25, 0x4, RZ ;  /* 0x0000000419197824 */ /* 0x000fe200078e00ff */
[----:B------:R-:W-:-:S02]  /*2d10*/  LOP3.LUT R13, RZ, R4, RZ, 0x33, !PT ;  /* 0x00000004ff0d7212 */ /* 0x000fc400078e33ff */
[----:B------:R-:W-:Y:S01]  /*2d20*/  LOP3.LUT R33, R33, 0xff0000, RZ, 0xc0, !PT ;  /* 0x00ff000021217812 */ /* 0x000fe200078ec0ff */
[----:B------:R0:W-:Y:S01]  /*2d30*/  @!P1 STG.E.U16 desc[UR24][R10.64], R37 ;  /* 0x000000250a009986 */ /* 0x0001e2000c101518 */
[----:B------:R-:W-:Y:S01]  /*2d40*/  LOP3.LUT R29, R29, 0xffff, RZ, 0xc0, !PT ;  /* 0x0000ffff1d1d7812 */ /* 0x000fe200078ec0ff */
[----:B------:R-:W-:Y:S01]  /*2d50*/  IMAD.IADD R34, R13, 0x1, R2 ;  /* 0x000000010d227824 */ /* 0x000fe200078e0202 */
[----:B------:R-:W-:Y:S02]  /*2d60*/  FMNMX3 R31, |R27|, R31, |R32|, !PT ;  /* 0x0000001f1b1f7276 */ /* 0x000fe40007800620 */
[----:B------:R-:W-:Y:S01]  /*2d70*/  LOP3.LUT R16, R16, 0xff, RZ, 0xc0, !PT ;  /* 0x000000ff10107812 */ /* 0x000fe200078ec0ff */
[----:B------:R-:W-:Y:S01]  /*2d80*/  IMAD.SHL.U32 R34, R34, 0x4, RZ ;  /* 0x0000000422227824 */ /* 0x000fe200078e00ff */
[----:B------:R-:W-:Y:S01]  /*2d90*/  LOP3.LUT R17, R17, 0xff, RZ, 0xc0, !PT ;  /* 0x000000ff11117812 */ /* 0x000fe200078ec0ff */
[----:B------:R-:W-:Y:S01]  /*2da0*/  IMAD.SHL.U32 R29, R29, 0x1000000, RZ ;  /* 0x010000001d1d7824 */ /* 0x000fe200078e00ff */
[----:B-1----:R-:W-:Y:S01]  /*2db0*/  LEA R19, R30, R12, 0x18 ;  /* 0x0000000c1e137211 */ /* 0x002fe200078ec0ff */
[----:B------:R-:W-:Y:S01]  /*2dc0*/  IMAD.SHL.U32 R30, R3, 0x4, RZ ;  /* 0x00000004031e7824 */ /* 0x000fe200078e00ff */
[----:B------:R-:W-:-:S02]  /*2dd0*/  LOP3.LUT R12, R2, 0x1f, RZ, 0xc0, !PT ;  /* 0x0000001f020c7812 */ /* 0x000fc400078ec0ff */
[----:B0-----:R-:W-:Y:S02]  /*2de0*/  LOP3.LUT R37, R0, 0xff, RZ, 0xc0, !PT ;  /* 0x000000ff00257812 */ /* 0x001fe400078ec0ff */
[----:B------:R-:W-:Y:S01]  /*2df0*/  LOP3.LUT R30, R30, 0x7c, RZ, 0xc0, !PT ;  /* 0x0000007c1e1e7812 */ /* 0x000fe200078ec0ff */
[----:B------:R-:W-:Y:S01]  /*2e00*/  IMAD R11, R12, 0x84, R19 ;  /* 0x000000840c0b7824 */ /* 0x000fe200078e0213 */
[----:B------:R-:W-:Y:S01]  /*2e10*/  LOP3.LUT R0, R33, 0xffff, R14, 0xf8, !PT ;  /* 0x0000ffff21007812 */ /* 0x000fe200078ef80e */
[----:B------:R-:W-:Y:S02]  /*2e20*/  IMAD R26, R26, 0x100, R37 ;  /* 0x000001001a1a7824 */ /* 0x000fe400078e0225 */
[----:B------:R-:W-:Y:S01]  /*2e30*/  IMAD.IADD R10, R11, 0x1, R30 ;  /* 0x000000010b0a7824 */ /* 0x000fe200078e021e */
[----:B------:R-:W-:Y:S01]  /*2e40*/  LOP3.LUT R30, R34, 0x7c, RZ, 0xc0, !PT ;  /* 0x0000007c221e7812 */ /* 0x000fe200078ec0ff */
[----:B------:R-:W-:Y:S01]  /*2e50*/  IMAD.U32 R14, R20, 0x10000, RZ ;  /* 0x00010000140e7824 */ /* 0x000fe200078e00ff */
[----:B------:R-:W-:-:S02]  /*2e60*/  LOP3.LUT R34, R5, 0x7c, RZ, 0xc0, !PT ;  /* 0x0000007c05227812 */ /* 0x000fc400078ec0ff */
[----:B------:R-:W-:Y:S01]  /*2e70*/  LOP3.LUT R5, R26, 0xffff, RZ, 0xc0, !PT ;  /* 0x0000ffff1a057812 */ /* 0x000fe200078ec0ff */
[----:B------:R0:W-:Y:S01]  /*2e80*/  STS [R10], R15 ;  /* 0x0000000f0a007388 */ /* 0x0001e20000000800 */
[----:B------:R-:W-:Y:S01]  /*2e90*/  HADD2.F32 R26, -RZ, R9.H0_H0 ;  /* 0x20000009ff1a7230 */ /* 0x000fe20000004100 */
[----:B------:R-:W-:Y:S01]  /*2ea0*/  LOP3.LUT R29, R0, R29, RZ, 0xfc, !PT ;  /* 0x0000001d001d7212 */ /* 0x000fe200078efcff */
[----:B------:R-:W-:Y:S01]  /*2eb0*/  IMAD.IADD R30, R11, 0x1, R30 ;  /* 0x000000010b1e7824 */ /* 0x000fe200078e021e */
[----:B------:R-:W-:Y:S01]  /*2ec0*/  LOP3.LUT R14, R5, 0xff0000, R14, 0xf8, !PT ;  /* 0x00ff0000050e7812 */ /* 0x000fe200078ef80e */
[--C-:B------:R-:W-:Y:S02]  /*2ed0*/  HADD2.F32 R5, -RZ, R35.reuse.H0_H0 ;  /* 0x20000023ff057230 */ /* 0x100fe40000004100 */
[----:B------:R-:W-:Y:S01]  /*2ee0*/  HADD2.F32 R35, -RZ, R35.H1_H1 ;  /* 0x30000023ff237230 */ /* 0x000fe20000004100 */
[----:B------:R1:W-:Y:S01]  /*2ef0*/  STS [R30], R21 ;  /* 0x000000151e007388 */ /* 0x0003e20000000800 */
[----:B------:R-:W-:Y:S01]  /*2f00*/  HADD2.F32 R9, -RZ, R9.H1_H1 ;  /* 0x30000009ff097230 */ /* 0x000fe20000004100 */
[----:B------:R-:W-:Y:S01]  /*2f10*/  FSET.BF.GT.AND R5, R5, RZ, PT ;  /* 0x000000ff0505720a */ /* 0x000fe20003804000 */
[----:B0-----:R-:W-:Y:S01]  /*2f20*/  HADD2.F32 R15, -RZ, R8.H0_H0 ;  /* 0x20000008ff0f7230 */ /* 0x001fe20000004100 */
[----:B------:R-:W-:Y:S01]  /*2f30*/  FSET.BF.GT.AND R32, R35, RZ, PT ;  /* 0x000000ff2320720a */ /* 0x000fe20003804000 */
[----:B------:R-:W-:Y:S01]  /*2f40*/  IMAD.IADD R0, R11, 0x1, R34 ;  /* 0x000000010b007824 */ /* 0x000fe200078e0222 */
[----:B------:R-:W-:Y:S01]  /*2f50*/  LOP3.LUT R34, R25, 0x7c, RZ, 0xc0, !PT ;  /* 0x0000007c19227812 */ /* 0x000fe200078ec0ff */
[----:B------:R-:W-:Y:S01]  /*2f60*/  FMUL R26, R26, R5 ;  /* 0x000000051a1a7220 */ /* 0x000fe20000400000 */
[----:B------:R-:W-:Y:S01]  /*2f70*/  FSET.BF.GT.AND R20, R15, RZ, PT ;  /* 0x000000ff0f14720a */ /* 0x000fe20003804000 */
[----:B------:R-:W-:-:S02]  /*2f80*/  HADD2.F32 R15, -RZ, R23.H0_H0 ;  /* 0x20000017ff0f7230 */ /* 0x000fc40000004100 */
[----:B------:R-:W-:Y:S01]  /*2f90*/  FMUL R9, R9, R32 ;  /* 0x0000002009097220 */ /* 0x000fe20000400000 */
[----:B------:R-:W-:Y:S02]  /*2fa0*/  HADD2.F32 R5, -RZ, R36.H0_H0 ;  /* 0x20000024ff057230 */ /* 0x000fe40000004100 */
[----:B------:R-:W-:Y:S01]  /*2fb0*/  FMUL R27, R26, UR22 ;  /* 0x000000161a1b7c20 */ /* 0x000fe20008400000 */
[----:B------:R0:W-:Y:S01]  /*2fc0*/  STS [R0], R29 ;  /* 0x0000001d00007388 */ /* 0x0001e20000000800 */
[----:B------:R-:W-:Y:S01]  /*2fd0*/  FMUL R15, R15, R20 ;  /* 0x000000140f0f7220 */ /* 0x000fe20000400000 */
[----:B------:R-:W-:Y:S01]  /*2fe0*/  HADD2.F32 R20, -RZ, R28.H0_H0 ;  /* 0x2000001cff147230 */ /* 0x000fe20000004100 */
[----:B------:R-:W-:Y:S01]  /*2ff0*/  FSET.BF.GT.AND R5, R5, RZ, PT ;  /* 0x000000ff0505720a */ /* 0x000fe20003804000 */
[----:B------:R-:W-:Y:S02]  /*3000*/  HADD2.F32 R36, -RZ, R36.H1_H1 ;  /* 0x30000024ff247230 */ /* 0x000fe40000004100 */
[----:B-1----:R-:W-:Y:S01]  /*3010*/  FMUL R21, R15, UR22 ;  /* 0x000000160f157c20 */ /* 0x002fe20008400000 */
[----:B------:R-:W-:Y:S01]  /*3020*/  F2FP.SATFINITE.E4M3.F32.PACK_AB_MERGE_C R27, RZ, R27, RZ ;  /* 0x0000001bff1b723e */ /* 0x000fe200048070ff */
[----:B------:R-:W-:-:S02]  /*3030*/  HADD2.F32 R23, -RZ, R23.H1_H1 ;  /* 0x30000017ff177230 */ /* 0x000fc40000004100 */
[----:B------:R-:W-:Y:S01]  /*3040*/  FMUL R20, R20, R5 ;  /* 0x0000000514147220 */ /* 0x000fe20000400000 */
[----:B------:R-:W-:Y:S01]  /*3050*/  @!P1 IADD3 R25, P0, PT, R6, UR29, RZ ;  /* 0x0000001d06199c10 */ /* 0x000fe2000ff1e0ff */
[----:B------:R-:W-:Y:S01]  /*3060*/  HADD2.F32 R28, -RZ, R28.H1_H1 ;  /* 0x3000001cff1c7230 */ /* 0x000fe20000004100 */
[----:B------:R-:W-:Y:S01]  /*3070*/  F2FP.SATFINITE.E4M3.F32.PACK_AB_MERGE_C R21, RZ, R21, RZ ;  /* 0x00000015ff15723e */ /* 0x000fe200048070ff */
[----:B------:R-:W-:Y:S01]  /*3080*/  FMUL R5, R20, UR22 ;  /* 0x0000001614057c20 */ /* 0x000fe20008400000 */
[----:B------:R-:W-:Y:S01]  /*3090*/  IMAD R32, R27, 0x100, R16 ;  /* 0x000001001b207824 */ /* 0x000fe200078e0210 */
[----:B------:R-:W-:Y:S02]  /*30a0*/  FMNMX3 R26, |R26|, R31, |R9|, !PT ;  /* 0x0000001f1a1a7276 */ /* 0x000fe40007800609 */
[----:B0-----:R-:W-:Y:S01]  /*30b0*/  IMAD.U32 R29, R21, 0x10000, RZ ;  /* 0x00010000151d7824 */ /* 0x001fe200078e00ff */
[----:B------:R-:W-:-:S04]  /*30c0*/  F2FP.SATFINITE.E4M3.F32.PACK_AB_MERGE_C R16, RZ, R5, RZ ;  /* 0x00000005ff10723e */ /* 0x000fc800048070ff */
[----:B------:R-:W-:Y:S02]  /*30d0*/  LOP3.LUT R5, R16, 0xffff, RZ, 0xc0, !PT ;  /* 0x0000ffff10057812 */ /* 0x000fe400078ec0ff */
[----:B------:R-:W-:-:S03]  /*30e0*/  LOP3.LUT R29, R29, 0xff0000, RZ, 0xc0, !PT ;  /* 0x00ff00001d1d7812 */ /* 0x000fc600078ec0ff */
[----:B------:R-:W-:Y:S01]  /*30f0*/  IMAD.SHL.U32 R5, R5, 0x1000000, RZ ;  /* 0x0100000005057824 */ /* 0x000fe200078e00ff */
[----:B------:R-:W-:Y:S01]  /*3100*/  LOP3.LUT R32, R29, 0xffff, R32, 0xf8, !PT ;  /* 0x0000ffff1d207812 */ /* 0x000fe200078ef820 */
[----:B------:R-:W-:Y:S01]  /*3110*/  HADD2.F32 R29, -RZ, R8.H1_H1 ;  /* 0x30000008ff1d7230 */ /* 0x000fe20000004100 */
[----:B------:R-:W-:Y:S02]  /*3120*/  @!P1 LEA R8, P2, R25, UR18, 0x1 ;  /* 0x0000001219089c11 */ /* 0x000fe4000f8408ff */
[----:B------:R-:W-:Y:S01]  /*3130*/  LOP3.LUT R33, R32, R5, RZ, 0xfc, !PT ;  /* 0x0000000520217212 */ /* 0x000fe200078efcff */
[----:B------:R-:W-:Y:S01]  /*3140*/  FMUL R32, R9, UR22 ;  /* 0x0000001609207c20 */ /* 0x000fe20008400000 */
[----:B------:R-:W-:Y:S01]  /*3150*/  @!P1 IADD3.X R9, PT, PT, R7, UR30, RZ, P0, !PT ;  /* 0x0000001e07099c10 */ /* 0x000fe200087fe4ff */
[----:B------:R-:W-:Y:S01]  /*3160*/  IMAD.IADD R5, R11, 0x1, R34 ;  /* 0x000000010b057824 */ /* 0x000fe200078e0222 */
[----:B------:R-:W-:Y:S02]  /*3170*/  FSET.BF.GT.AND R34, R29, RZ, PT ;  /* 0x000000ff1d22720a */ /* 0x000fe40003804000 */
[----:B------:R-:W-:-:S02]  /*3180*/  F2FP.SATFINITE.E4M3.F32.PACK_AB_MERGE_C R32, RZ, R32, RZ ;  /* 0x00000020ff20723e */ /* 0x000fc400048070ff */
[----:B------:R-:W-:Y:S01]  /*3190*/  @!P1 LEA.HI.X R9, R25, UR16, R9, 0x1, P2 ;  /* 0x0000001019099c11 */ /* 0x000fe200090f0c09 */
[----:B------:R0:W-:Y:S01]  /*31a0*/  STS [R5], R33 ;  /* 0x0000002105007388 */ /* 0x0001e20000000800 */
[----:B------:R-:W-:Y:S01]  /*31b0*/  @!P1 PRMT R31, R32, 0x7604, R27 ;  /* 0x00007604201f9816 */ /* 0x000fe2000000001b */
[----:B------:R-:W-:Y:S01]  /*31c0*/  FMUL R23, R23, R34 ;  /* 0x0000002217177220 */ /* 0x000fe20000400000 */
[----:B------:R-:W-:Y:S01]  /*31d0*/  FSET.BF.GT.AND R29, R36, RZ, PT ;  /* 0x000000ff241d720a */ /* 0x000fe20003804000 */
[----:B------:R-:W-:Y:S02]  /*31e0*/  IMAD R17, R32, 0x100, R17 ;  /* 0x0000010020117824 */ /* 0x000fe400078e0211 */
[----:B------:R0:W-:Y:S02]  /*31f0*/  @!P1 STG.E.U16 desc[UR24][R8.64], R31 ;  /* 0x0000001f08009986 */ /* 0x0001e4000c101518 */
[----:B------:R-:W-:Y:S01]  /*3200*/  FMUL R25, R28, R29 ;  /* 0x0000001d1c197220 */ /* 0x000fe20000400000 */
[----:B------:R-:W-:-:S03]  /*3210*/  FMUL R28, R23, UR22 ;  /* 0x00000016171c7c20 */ /* 0x000fc60008400000 */
[----:B------:R-:W-:Y:S02]  /*3220*/  FMUL R27, R25, UR22 ;  /* 0x00000016191b7c20 */ /* 0x000fe40008400000 */
        /* <DEDUP_REMOVED lines=10> */
.L_x_27049:
[----:B------:R-:W-:Y:S05]  /*32d0*/  BSYNC.RECONVERGENT B0 ;  /* 0x0000000000007941 */ /* 0x000fea0003800200 */
.L_x_27048:
        /* <DEDUP_REMOVED lines=12> */
.L_x_27051:
[----:B------:R-:W-:Y:S05]  /*33a0*/  BSYNC.RECONVERGENT B0 ;  /* 0x0000000000007941 */ /* 0x000fea0003800200 */
.L_x_27050:
[----:B------:R-:W-:Y:S01]  /*33b0*/  ISETP.LT.U32.AND P0, PT, R4, UR14, PT ;  /* 0x0000000e04007c0c */ /* 0x000fe2000bf01070 */
[----:B------:R-:W-:Y:S01]  /*33c0*/  IMAD.U32 R28, R28, 0x10000, RZ ;  /* 0x000100001c1c7824 */ /* 0x000fe200078e00ff */
[----:B------:R-:W-:Y:S01]  /*33d0*/  LOP3.LUT R6, R27, 0xffff, RZ, 0xc0, !PT ;  /* 0x0000ffff1b067812 */ /* 0x000fe200078ec0ff */
[----:B--2---:R-:W-:Y:S01]  /*33e0*/  IMAD.SHL.U32 R7, R18, 0x1000000, RZ ;  /* 0x0100000012077824 */ /* 0x004fe200078e00ff */
[----:B01----:R-:W-:Y:S01]  /*33f0*/  LOP3.LUT R9, R17, 0xffff, RZ, 0xc0, !PT ;  /* 0x0000ffff11097812 */ /* 0x003fe200078ec0ff */
[----:B------:R-:W-:Y:S01]  /*3400*/  BAR.SYNC.DEFER_BLOCKING 0x0 ;  /* 0x0000000000007b1d */ /* 0x000fe20000010000 */
[----:B------:R-:W-:Y:S01]  /*3410*/  FMNMX3 R26, |R15|, R26, |R23|, !PT ;  /* 0x0000001a0f1a7276 */ /* 0x000fe20007800617 */
[----:B------:R-:W-:Y:S01]  /*3420*/  IMAD.SHL.U32 R6, R6, 0x1000000, RZ ;  /* 0x0100000006067824 */ /* 0x000fe200078e00ff */
[----:B------:R-:W-:Y:S01]  /*3430*/  LOP3.LUT R9, R9, 0xff0000, R28, 0xf8, !PT ;  /* 0x00ff000009097812 */ /* 0x000fe200078ef81c */
[----:B------:R-:W-:Y:S01]  /*3440*/  USHF.L.U64.HI UR8, UR23, 0x1, UR28 ;  /* 0x0000000117087899 */ /* 0x000fe2000801021c */
[----:B------:R-:W-:Y:S01]  /*3450*/  VIADD R23, R13, UR14 ;  /* 0x0000000e0d177c36 */ /* 0x000fe20008000000 */
[----:B------:R-:W-:Y:S01]  /*3460*/  USHF.L.U32 UR5, UR23, 0x1, URZ ;  /* 0x0000000117057899 */ /* 0x000fe200080006ff */
[----:B------:R-:W-:Y:S01]  /*3470*/  BSSY.RECONVERGENT B0, `(.L_x_27052) ;  /* 0x000006e000007945 */ /* 0x000fe20003800200 */
[----:B------:R-:W-:Y:S01]  /*3480*/  LOP3.LUT R17, R14, R7, RZ, 0xfc, !PT ;  /* 0x000000070e117212 */ /* 0x000fe200078efcff */
[----:B------:R-:W-:Y:S01]  /*3490*/  IMAD R16, R12, 0x84, RZ ;  /* 0x000000840c107824 */ /* 0x000fe200078e02ff */
[----:B------:R-:W-:-:S02]  /*34a0*/  FMNMX3 R20, |R20|, R26, |R25|, !PT ;  /* 0x0000001a14147276 */ /* 0x000fc40007800619 */
[----:B------:R-:W-:Y:S02]  /*34b0*/  LOP3.LUT R18, R9, R6, RZ, 0xfc, !PT ;  /* 0x0000000609127212 */ /* 0x000fe400078efcff */
        /* <DEDUP_REMOVED lines=21> */
.L_x_27056:
        /* <DEDUP_REMOVED lines=31> */
[----:B-1----:R1:W-:Y:S01]  /*3800*/  @!P3 STG.E desc[UR24][R14.64], R35 ;  /* 0x000000230e00b986 */ /* 0x0023e2000c101918 */
[----:B------:R-:W-:Y:S02]  /*3810*/  IADD3 R32, P5, PT, R36, UR5, RZ ;  /* 0x0000000524207c10 */ /* 0x000fe4000ffbe0ff */
[----:B0-----:R-:W-:Y:S01]  /*3820*/  @!P2 LEA R6, P3, R8, UR6, 0x2 ;  /* 0x000000060806ac11 */ /* 0x001fe2000f8610ff */
        /* <DEDUP_REMOVED lines=11> */
[----:B-1----:R-:W-:-:S04]  /*38e0*/  IADD3 R15, P1, PT, R32, UR5, RZ ;  /* 0x00000005200f7c10 */ /* 0x002fc8000ff3e0ff */
[----:B------:R-:W-:Y:S01]  /*38f0*/  IADD3.X R14, PT, PT, R34, UR8, RZ, P1, !PT ;  /* 0x00000008220e7c10 */ /* 0x000fe20008ffe4ff */
[----:B------:R-:W-:Y:S08]  /*3900*/  @P2 BRA `(.L_x_27056) ;  /* 0xfffffffc00402947 */ /* 0x000ff0000383ffff */
.L_x_27055:
[----:B------:R-:W-:Y:S05]  /*3910*/  BSYNC.RECONVERGENT B1 ;  /* 0x0000000000017941 */ /* 0x000fea0003800200 */
.L_x_27054:
        /* <DEDUP_REMOVED lines=35> */
.L_x_27053:
[----:B------:R-:W-:Y:S05]  /*3b50*/  BSYNC.RECONVERGENT B0 ;  /* 0x0000000000007941 */ /* 0x000fea0003800200 */
.L_x_27052:
        /* <DEDUP_REMOVED lines=25> */
.L_x_27061:
        /* <DEDUP_REMOVED lines=48> */
.L_x_27060:
[----:B------:R-:W-:Y:S05]  /*3ff0*/  BSYNC.RECONVERGENT B1 ;  /* 0x0000000000017941 */ /* 0x000fea0003800200 */
.L_x_27059:
        /* <DEDUP_REMOVED lines=35> */
.L_x_27058:
[----:B------:R-:W-:Y:S05]  /*4230*/  BSYNC.RECONVERGENT B0 ;  /* 0x0000000000007941 */ /* 0x000fea0003800200 */
.L_x_27057:
        /* <DEDUP_REMOVED lines=39> */
.L_x_27070:
[----:B------:R-:W-:Y:S02]  /*44b0*/  ISETP.NE.AND P0, PT, R2, RZ, PT ;  /* 0x000000ff0200720c */ /* 0x000fe40003f05270 */
[----:B-1----:R-:W-:-:S11]  /*44c0*/  FMNMX R3, R4, R5, !PT ;  /* 0x0000000504037209 */ /* 0x002fd60007800000 */
[----:B------:R-:W-:Y:S05]  /*44d0*/  @P0 BRA `(.L_x_27063) ;  /* 0x0000000000080947 */ /* 0x000fea0003800000 */
[----:B0-----:R-:W0:Y:S02]  /*44e0*/  LDC.64 R4, c[0x0][0x3a8] ;  /* 0x0000ea00ff047b82 */ /* 0x001e240000000a00 */
[----:B0-----:R1:W-:Y:S02]  /*44f0*/  REDG.E.MAX.S32.STRONG.GPU desc[UR24][R4.64], R3 ;  /* 0x000000030400798e */ /* 0x0013e4000d12e318 */
.L_x_27063:
[----:B------:R-:W-:Y:S05]  /*4500*/  BSYNC B0 ;  /* 0x0000000000007941 */ /* 0x000fea0003800000 */
.L_x_27062:
        /* <DEDUP_REMOVED lines=12> */
[----:B-1----:R-:W-:Y:S05]  /*45d0*/  CALL.REL.NOINC `($__internal_701_$__cuda_sm20_rcp_rn_f32_slowpath) ;  /* 0x0000000400987944 */ /* 0x002fea0003c00000 */
[----:B------:R-:W-:Y:S05]  /*45e0*/  BRA `(.L_x_27066) ;  /* 0x0000000000147947 */ /* 0x000fea0003800000 */
.L_x_27065:
[----:B01----:R-:W0:Y:S01]  /*45f0*/  MUFU.RCP R5, UR22 ;  /* 0x0000001600057d08 */ /* 0x003e220008001000 */
[----:B------:R-:W-:-:S04]  /*4600*/  IMAD.U32 R0, RZ, RZ, UR22 ;  /* 0x00000016ff007e24 */ /* 0x000fc8000f8e00ff */
[----:B0-----:R-:W-:-:S04]  /*4610*/  FFMA R0, R5, R0, -1 ;  /* 0xbf80000005007423 */ /* 0x001fc80000000000 */
[----:B------:R-:W-:-:S04]  /*4620*/  FADD.FTZ R0, -R0, -RZ ;  /* 0x800000ff00007221 */ /* 0x000fc80000010100 */
[----:B------:R-:W-:-:S07]  /*4630*/  FFMA R5, R5, R0, R5 ;  /* 0x0000000005057223 */ /* 0x000fce0000000005 */
.L_x_27066:
[----:B------:R-:W0:Y:S02]  /*4640*/  LDC.64 R2, c[0x0][0x3b0] ;  /* 0x0000ec00ff027b82 */ /* 0x000e240000000a00 */
[----:B0-----:R-:W-:Y:S01]  /*4650*/  STG.E desc[UR24][R2.64], R5 ;  /* 0x0000000502007986 */ /* 0x001fe2000c101918 */
[----:B------:R-:W-:Y:S05]  /*4660*/  EXIT ;  /* 0x000000000000794d */ /* 0x000fea0003800000 */
.L_x_27064:
[----:B------:R-:W-:Y:S02]  /*4670*/  IMAD.MOV.U32 R7, RZ, RZ, 0x4 ;  /* 0x00000004ff077424 */ /* 0x000fe400078e00ff */
[----:B------:R-:W-:Y:S02]  /*4680*/  IMAD.MOV.U32 R9, RZ, RZ, 0x1f ;  /* 0x0000001fff097424 */ /* 0x000fe400078e00ff */
[----:B------:R-:W-:-:S07]  /*4690*/  IMAD.MOV.U32 R6, RZ, RZ, -0x1 ;  /* 0xffffffffff067424 */ /* 0x000fce00078e00ff */
[----:B01----:R-:W-:Y:S05]  /*46a0*/  WARPSYNC.COLLECTIVE R6, `(.L_x_27067) ;  /* 0x0000000006087348 */ /* 0x003fea0003c00000 */
[----:B-1----:R1:W2:Y:S02]  /*46b0*/  SHFL.DOWN P0, R5, R0, R7, R9 ;  /* 0x0800000700057389 */ /* 0x0022a40000000009 */
[----:B012---:R-:W-:Y:S05]  /*46c0*/  ENDCOLLECTIVE ;  /* 0x000000000000791b */ /* 0x007fea0003800000 */
.L_x_27067:
[----:B------:R-:W-:Y:S02]  /*46d0*/  IMAD.MOV.U32 R7, RZ, RZ, 0x2 ;  /* 0x00000002ff077424 */ /* 0x000fe400078e00ff */
[----:B------:R-:W-:-:S05]  /*46e0*/  IMAD.MOV.U32 R3, RZ, RZ, R5 ;  /* 0x000000ffff037224 */ /* 0x000fca00078e0005 */
[----:B------:R-:W-:-:S05]  /*46f0*/  FMNMX R3, R3, R0, !PT ;  /* 0x0000000003037209 */ /* 0x000fca0007800000 */
[----:B------:R-:W-:-:S07]  /*4700*/  IMAD.MOV.U32 R0, RZ, RZ, R3 ;  /* 0x000000ffff007224 */ /* 0x000fce00078e0003 */
[----:B------:R-:W-:Y:S05]  /*4710*/  WARPSYNC.COLLECTIVE R6, `(.L_x_27068) ;  /* 0x0000000006087348 */ /* 0x000fea0003c00000 */
[----:B------:R0:W1:Y:S02]  /*4720*/  SHFL.DOWN P0, R5, R0, R7, R9 ;  /* 0x0800000700057389 */ /* 0x0000640000000009 */
[----:B01----:R-:W-:Y:S05]  /*4730*/  ENDCOLLECTIVE ;  /* 0x000000000000791b */ /* 0x003fea0003800000 */
.L_x_27068:
[----:B------:R-:W-:Y:S02]  /*4740*/  IMAD.MOV.U32 R7, RZ, RZ, 0x1 ;  /* 0x00000001ff077424 */ /* 0x000fe400078e00ff */
[----:B------:R-:W-:-:S05]  /*4750*/  IMAD.MOV.U32 R4, RZ, RZ, R5 ;  /* 0x000000ffff047224 */ /* 0x000fca00078e0005 */
[----:B------:R-:W-:-:S05]  /*4760*/  FMNMX R4, R3, R4, !PT ;  /* 0x0000000403047209 */ /* 0x000fca0007800000 */
[----:B------:R-:W-:-:S07]  /*4770*/  IMAD.MOV.U32 R0, RZ, RZ, R4 ;  /* 0x000000ffff007224 */ /* 0x000fce00078e0004 */
[----:B------:R-:W-:Y:S05]  /*4780*/  WARPSYNC.COLLECTIVE R6, `(.L_x_27069) ;  /* 0x0000000006087348 */ /* 0x000fea0003c00000 */
[----:B------:R0:W1:Y:S02]  /*4790*/  SHFL.DOWN P0, R5, R0, R7, R9 ;  /* 0x0800000700057389 */ /* 0x0000640000000009 */
[----:B01----:R-:W-:Y:S05]  /*47a0*/  ENDCOLLECTIVE ;  /* 0x000000000000791b */ /* 0x003fea0003800000 */
.L_x_27069:
[----:B------:R-:W-:Y:S05]  /*47b0*/  BRA `(.L_x_27070) ;  /* 0xfffffffc003c7947 */ /* 0x000fea000383ffff */
        .weak           $__internal_700_$__cuda_sm20_div_u64
        .type           $__internal_700_$__cuda_sm20_div_u64,@function
        .size           $__internal_700_$__cuda_sm20_div_u64,($__internal_701_$__cuda_sm20_rcp_rn_f32_slowpath - $__internal_700_$__cuda_sm20_div_u64)
$__internal_700_$__cuda_sm20_div_u64:
        /* <DEDUP_REMOVED lines=71> */
[----:B------:R-:W-:Y:S11]  /*4c30*/  RET.REL.NODEC R4 `(_ZN18transformer_engine6detail38cast_transpose_fused_kernel_notalignedILb0ELb1ELb0EfNS_16CTDBiasDActParamI6__halfS3_13__nv_fp8_e4m3fEELi2ELi4ENS_5EmptyEXadL_ZNS_5dreluIffEET_T0_RKS6_EEEEvT3_mmm) ;  /* 0xffffffb004f07950 */ /* 0x000ff60003c3ffff */
        .weak           $__internal_701_$__cuda_sm20_rcp_rn_f32_slowpath
        .type           $__internal_701_$__cuda_sm20_rcp_rn_f32_slowpath,@function
        .size           $__internal_701_$__cuda_sm20_rcp_rn_f32_slowpath,(.L_x_30002 - $__internal_701_$__cuda_sm20_rcp_rn_f32_slowpath)
$__internal_701_$__cuda_sm20_rcp_rn_f32_slowpath:
        /* <DEDUP_REMOVED lines=15> */
.L_x_27071:
        /* <DEDUP_REMOVED lines=33> */
.L_x_27073:
[----:B------:R0:W1:Y:S02]  /*4f40*/  MUFU.RCP R2, R0 ;  /* 0x0000000000027308 */ /* 0x0000640000001000 */
.L_x_27072:
[----:B-1-3--:R-:W-:Y:S02]  /*4f50*/  IMAD.MOV.U32 R5, RZ, RZ, R2 ;  /* 0x000000ffff057224 */ /* 0x00afe400078e0002 */
[----:B------:R-:W-:Y:S02]  /*4f60*/  IMAD.MOV.U32 R2, RZ, RZ, R7 ;  /* 0x000000ffff027224 */ /* 0x000fe400078e0007 */
[----:B------:R-:W-:-:S04]  /*4f70*/  IMAD.MOV.U32 R3, RZ, RZ, 0x0 ;  /* 0x00000000ff037424 */ /* 0x000fc800078e00ff */
[----:B0-2---:R-:W-:Y:S05]  /*4f80*/  RET.REL.NODEC R2 `(_ZN18transformer_engine6detail38cast_transpose_fused_kernel_notalignedILb0ELb1ELb0EfNS_16CTDBiasDActParamI6__halfS3_13__nv_fp8_e4m3fEELi2ELi4ENS_5EmptyEXadL_ZNS_5dreluIffEET_T0_RKS6_EEEEvT3_mmm) ;  /* 0xffffffb0021c7950 */ /* 0x005fea0003c3ffff */
.L_x_27074:
        /* <DEDUP_REMOVED lines=15> */
.L_x_30002:


//--------------------- .text._ZN18transformer_engine6detail38cast_transpose_fused_kernel_notalignedILb0ELb1ELb0EfNS_16CTDBiasDActParamI6__halfS3_13__nv_fp8_e5m2fEELi2ELi4ENS_5EmptyEXadL_ZNS_5dreluIffEET_T0_RKS6_EEEEvT3_mmm --------------------------
	.section	.text._ZN18transformer_engine6detail38cast_transpose_fused_kernel_notalignedILb0ELb1ELb0EfNS_16CTDBiasDActParamI6__halfS3_13__nv_fp8_e5m2fEELi2ELi4ENS_5EmptyEXadL_ZNS_5dreluIffEET_T0_RKS6_EEEEvT3_mmm,"ax",@progbits
	.align	128
        .global         _ZN18transformer_engine6detail38cast_transpose_fused_kernel_notalignedILb0ELb1ELb0EfNS_16CTDBiasDActParamI6__halfS3_13__nv_fp8_e5m2fEELi2ELi4ENS_5EmptyEXadL_ZNS_5dreluIffEET_T0_RKS6_EEEEvT3_mmm
        .type           _ZN18transformer_engine6detail38cast_transpose_fused_kernel_notalignedILb0ELb1ELb0EfNS_16CTDBiasDActParamI6__halfS3_13__nv_fp8_e5m2fEELi2ELi4ENS_5EmptyEXadL_ZNS_5dreluIffEET_T0_RKS6_EEEEvT3_mmm,@function
        .size           _ZN18transformer_engine6detail38cast_transpose_fused_kernel_notalignedILb0ELb1ELb0EfNS_16CTDBiasDActParamI6__halfS3_13__nv_fp8_e5m2fEELi2ELi4ENS_5EmptyEXadL_ZNS_5dreluIffEET_T0_RKS6_EEEEvT3_mmm,(.L_x_30004 - _ZN18transformer_engine6detail38cast_transpose_fused_kernel_notalignedILb0ELb1ELb0EfNS_16CTDBiasDActParamI6__halfS3_13__nv_fp8_e5m2fEELi2ELi4ENS_5EmptyEXadL_ZNS_5dreluIffEET_T0_RKS6_EEEEvT3_mmm)
        .other          _ZN18transformer_engine6detail38cast_transpose_fused_kernel_notalignedILb0ELb1ELb0EfNS_16CTDBiasDActParamI6__halfS3_13__nv_fp8_e5m2fEELi2ELi4ENS_5EmptyEXadL_ZNS_5dreluIffEET_T0_RKS6_EEEEvT3_mmm,@"STO_CUDA_ENTRY STV_DEFAULT"
_ZN18transformer_engine6detail38cast_transpose_fused_kernel_notalignedILb0ELb1ELb0EfNS_16CTDBiasDActParamI6__halfS3_13__nv_fp8_e5m2fEELi2ELi4ENS_5EmptyEXadL_ZNS_5dreluIffEET_T0_RKS6_EEEEvT3_mmm:
.text._ZN18transformer_engine6detail38cast_transpose_fused_kernel_notalignedILb0ELb1ELb0EfNS_16CTDBiasDActParamI6__halfS3_13__nv_fp8_e5m2fEELi2ELi4ENS_5EmptyEXadL_ZNS_5dreluIffEET_T0_RKS6_EEEEvT3_mmm:
        /* <DEDUP_REMOVED lines=43> */
.L_x_27075:
[----:B------:R-:W-:-:S07]  /*02b0*/  MOV R3, 0x2d0 ;  /* 0x000002d000037802 */ /* 0x000fce0000000f00 */
[----:B------:R-:W-:Y:S05]  /*02c0*/  CALL.REL.NOINC `($__internal_702_$__cuda_sm20_div_u64) ;  /* 0x00000044003c7944 */ /* 0x000fea0003c00000 */
        /* <DEDUP_REMOVED lines=11> */
.L_x_27076:
        /* <DEDUP_REMOVED lines=201> */
[----:B------:R-:W-:Y:S02]  /*1010*/  F2FP.SATFINITE.E5M2.F32.PACK_AB_MERGE_C R15, RZ, R9, RZ ;  /* 0x00000009ff0f723e */ /* 0x000fe400048060ff */
        /* <DEDUP_REMOVED lines=10> */
[----:B------:R-:W-:Y:S01]  /*10c0*/  F2FP.SATFINITE.E5M2.F32.PACK_AB_MERGE_C R16, RZ, R16, RZ ;  /* 0x00000010ff10723e */ /* 0x000fe200048060ff */
        /* <DEDUP_REMOVED lines=9> */
[----:B------:R-:W-:Y:S02]  /*1160*/  F2FP.SATFINITE.E5M2.F32.PACK_AB_MERGE_C R17, RZ, R17, RZ ;  /* 0x00000011ff11723e */ /* 0x000fe400048060ff */
[----:B------:R-:W-:-:S04]  /*1170*/  F2FP.SATFINITE.E5M2.F32.PACK_AB_MERGE_C R34, RZ, R34, RZ ;  /* 0x00000022ff22723e */ /* 0x000fc800048060ff */
        /* <DEDUP_REMOVED lines=32> */
[----:B------:R-:W-:-:S02]  /*1380*/  F2FP.SATFINITE.E5M2.F32.PACK_AB_MERGE_C R32, RZ, R32, RZ ;  /* 0x00000020ff20723e */ /* 0x000fc400048060ff */
[----:B------:R-:W-:Y:S02]  /*1390*/  LOP3.LUT R23, R23, 0x1f0, RZ, 0xc0, !PT ;  /* 0x000001f017177812 */ /* 0x000fe400078ec0ff */
        /* <DEDUP_REMOVED lines=10> */
.L_x_27078:
[----:B------:R-:W-:Y:S05]  /*1440*/  BSYNC.RECONVERGENT B0 ;  /* 0x0000000000007941 */ /* 0x000fea0003800200 */
.L_x_27077:
        /* <DEDUP_REMOVED lines=9> */
[----:B------:R-:W-:Y:S02]  /*14e0*/  F2FP.SATFINITE.E5M2.F32.PACK_AB_MERGE_C R8, RZ, R8, RZ ;  /* 0x00000008ff08723e */ /* 0x000fe400048060ff */
        /* <DEDUP_REMOVED lines=10> */
.L_x_27080:
[----:B------:R-:W-:Y:S05]  /*1590*/  BSYNC.RECONVERGENT B0 ;  /* 0x0000000000007941 */ /* 0x000fea0003800200 */
.L_x_27079:
        /* <DEDUP_REMOVED lines=90> */
[----:B------:R-:W-:Y:S02]  /*1b40*/  F2FP.SATFINITE.E5M2.F32.PACK_AB_MERGE_C R23, RZ, R23, RZ ;  /* 0x00000017ff17723e */ /* 0x000fe400048060ff */
[----:B------:R-:W-:Y:S02]  /*1b50*/  F2FP.SATFINITE.E5M2.F32.PACK_AB_MERGE_C R18, RZ, R21, RZ ;  /* 0x00000015ff12723e */ /* 0x000fe400048060ff */
        /* <DEDUP_REMOVED lines=8> */
[----:B------:R-:W-:Y:S02]  /*1be0*/  F2FP.SATFINITE.E5M2.F32.PACK_AB_MERGE_C R31, RZ, R31, RZ ;  /* 0x0000001fff1f723e */ /* 0x000fe400048060ff */
[----:B------:R-:W-:Y:S02]  /*1bf0*/  @!P1 IADD3.X R35, PT, PT, R17, UR30, RZ, P0, !PT ;  /* 0x0000001e11239c10 */ /* 0x000fe400087fe4ff */
[----:B------:R-:W-:Y:S02]  /*1c00*/  F2FP.SATFINITE.E5M2.F32.PACK_AB_MERGE_C R22, RZ, R22, RZ ;  /* 0x00000016ff16723e */ /* 0x000fe400048060ff */
        /* <DEDUP_REMOVED lines=21> */
[----:B------:R-:W-:Y:S01]  /*1d60*/  F2FP.SATFINITE.E5M2.F32.PACK_AB_MERGE_C R26, RZ, R26, RZ ;  /* 0x0000001aff1a723e */ /* 0x000fe200048060ff */
[----:B------:R-:W-:Y:S02]  /*1d70*/  HADD2.F32 R29, -RZ, R29.H1_H1 ;  /* 0x3000001dff1d7230 */ /* 0x000fe40000004100 */
[----:B------:R-:W-:Y:S01]  /*1d80*/  FMUL R28, R20, R33 ;  /* 0x00000021141c7220 */ /* 0x000fe20000400000 */
[----:B------:R-:W-:Y:S01]  /*1d90*/  FMUL R33, R25, UR22 ;  /* 0x0000001619217c20 */ /* 0x000fe20008400000 */
[----:B------:R-:W-:-:S04]  /*1da0*/  FSET.BF.GT.AND R20, R21, RZ, PT ;  /* 0x000000ff1514720a */ /* 0x000fc80003804000 */
[----:B------:R-:W-:Y:S01]  /*1db0*/  F2FP.SATFINITE.E5M2.F32.PACK_AB_MERGE_C R33, RZ, R33, RZ ;  /* 0x00000021ff21723e */ /* 0x000fe200048060ff */
        /* <DEDUP_REMOVED lines=10> */
.L_x_27082:
[----:B------:R-:W-:Y:S05]  /*1e60*/  BSYNC.RECONVERGENT B0 ;  /* 0x0000000000007941 */ /* 0x000fea0003800200 */
.L_x_27081:
[C---:B------:R-:W-:Y:S01]  /*1e70*/  FMNMX3 R27, |R28|.reuse, R27, |R25|, !PT ;  /* 0x0000001b1c1b7276 */ /* 0x040fe20007800619 */
[----:B------:R-:W-:Y:S01]  /*1e80*/  FMUL R28, R28, UR22 ;  /* 0x000000161c1c7c20 */ /* 0x000fe20008400000 */
[----:B0-----:R-:W-:Y:S02]  /*1e90*/  VIADD R29, R3, 0x1d ;  /* 0x0000001d031d7836 */ /* 0x001fe40000000000 */
[----:B------:R-:W-:Y:S01]  /*1ea0*/  FMUL R25, R25, UR22 ;  /* 0x0000001619197c20 */ /* 0x000fe20008400000 */
[----:B------:R-:W-:Y:S01]  /*1eb0*/  IMAD.U32 R21, RZ, RZ, UR31 ;  /* 0x0000001fff157e24 */ /* 0x000fe2000f8e00ff */
[----:B------:R-:W-:Y:S01]  /*1ec0*/  BSSY.RECONVERGENT B0, `(.L_x_27083) ;  /* 0x000000e000007945 */ /* 0x000fe20003800200 */
[----:B------:R-:W-:Y:S02]  /*1ed0*/  F2FP.SATFINITE.E5M2.F32.PACK_AB_MERGE_C R28, RZ, R28, RZ ;  /* 0x0000001cff1c723e */ /* 0x000fe400048060ff */
[----:B------:R-:W-:Y:S01]  /*1ee0*/  IMAD R30, R30, UR29, R21 ;  /* 0x0000001d1e1e7c24 */ /* 0x000fe2000f8e0215 */
[----:B------:R-:W-:-:S02]  /*1ef0*/  LOP3.LUT R29, R29, 0x1f, RZ, 0xc0, !PT ;  /* 0x0000001f1d1d7812 */ /* 0x000fc400078ec0ff */
        /* <DEDUP_REMOVED lines=10> */
.L_x_27084:
[----:B------:R-:W-:Y:S05]  /*1fa0*/  BSYNC.RECONVERGENT B0 ;  /* 0x0000000000007941 */ /* 0x000fea0003800200 */
.L_x_27083:
        /* <DEDUP_REMOVED lines=113> */
[----:B------:R-:W-:Y:S01]  /*26c0*/  F2FP.SATFINITE.E5M2.F32.PACK_AB_MERGE_C R0, RZ, R26, RZ ;  /* 0x0000001aff00723e */ /* 0x000fe200048060ff */
[----:B------:R-:W-:Y:S01]  /*26d0*/  FMUL R26, R14, R11 ;  /* 0x0000000b0e1a7220 */ /* 0x000fe20000400000 */
[----:B-1----:R-:W-:-:S03]  /*26e0*/  F2FP.SATFINITE.E5M2.F32.PACK_AB_MERGE_C R7, RZ, R25, RZ ;  /* 0x00000019ff07723e */ /* 0x002fc600048060ff */
        /* <DEDUP_REMOVED lines=11> */
[----:B------:R-:W-:Y:S02]  /*27a0*/  F2FP.SATFINITE.E5M2.F32.PACK_AB_MERGE_C R33, RZ, R33, RZ ;  /* 0x00000021ff21723e */ /* 0x000fe400048060ff */
[----:B------:R-:W-:Y:S02]  /*27b0*/  @!P0 LEA.HI.X R7, R14, UR16, R37, 0x1, P2 ;  /* 0x000000100e078c11 */ /* 0x000fe400090f0c25 */
[----:B------:R-:W-:Y:S01]  /*27c0*/  F2FP.SATFINITE.E5M2.F32.PACK_AB_MERGE_C R26, RZ, R26, RZ ;  /* 0x0000001aff1a723e */ /* 0x000fe200048060ff */
        /* <DEDUP_REMOVED lines=24> */
[----:B------:R-:W-:Y:S01]  /*2950*/  F2FP.SATFINITE.E5M2.F32.PACK_AB_MERGE_C R33, RZ, R33, RZ ;  /* 0x00000021ff21723e */ /* 0x000fe200048060ff */
[----:B------:R-:W-:-:S02]  /*2960*/  FMUL R13, R6, R29 ;  /* 0x0000001d060d7220 */ /* 0x000fc40000400000 */
[----:B------:R-:W-:Y:S01]  /*2970*/  FMUL R19, R12, R7 ;  /* 0x000000070c137220 */ /* 0x000fe20000400000 */
[----:B------:R-:W-:Y:S01]  /*2980*/  FMNMX3 R12, |R10|, R27, |R34|, !PT ;  /* 0x0000001b0a0c7276 */ /* 0x000fe20007800622 */
[----:B------:R-:W-:Y:S01]  /*2990*/  FMUL R7, R34, UR22 ;  /* 0x0000001622077c20 */ /* 0x000fe20008400000 */
[----:B--2---:R-:W-:Y:S02]  /*29a0*/  HADD2.F32 R27, -RZ, R18.H0_H0 ;  /* 0x20000012ff1b7230 */ /* 0x004fe40000004100 */
[--C-:B---3--:R-:W-:Y:S02]  /*29b0*/  HADD2.F32 R6, -RZ, R20.reuse.H0_H0 ;  /* 0x20000014ff067230 */ /* 0x108fe40000004100 */
[----:B------:R-:W-:Y:S01]  /*29c0*/  HADD2.F32 R29, -RZ, R20.H1_H1 ;  /* 0x30000014ff1d7230 */ /* 0x000fe20000004100 */
[----:B------:R-:W-:Y:S02]  /*29d0*/  F2FP.SATFINITE.E5M2.F32.PACK_AB_MERGE_C R20, RZ, R7, RZ ;  /* 0x00000007ff14723e */ /* 0x000fe400048060ff */
        /* <DEDUP_REMOVED lines=14> */
.L_x_27086:
[----:B------:R-:W-:Y:S05]  /*2ac0*/  BSYNC.RECONVERGENT B0 ;  /* 0x0000000000007941 */ /* 0x000fea0003800200 */
.L_x_27085:
        /* <DEDUP_REMOVED lines=15> */
.L_x_27088:
[----:B------:R-:W-:Y:S05]  /*2bc0*/  BSYNC.RECONVERGENT B0 ;  /* 0x0000000000007941 */ /* 0x000fea0003800200 */
.L_x_27087:
        /* <DEDUP_REMOVED lines=12> */
[----:B------:R-:W-:Y:S01]  /*2c90*/  @!P1 LEA R10, P0, R6, UR18, 0x1 ;  /* 0x00000012060a9c11 */ /* 0x000fe2000f8008ff */
[----:B------:R-:W-:Y:S01]  /*2ca0*/  IMAD.SHL.U32 R5, R5, 0x4, RZ ;  /* 0x0000000405057824 */ /* 0x000fe200078e00ff */
[----:B------:R-:W-:Y:S01]  /*2cb0*/  F2FP.SATFINITE.E5M2.F32.PACK_AB_MERGE_C R17, RZ, R17, RZ ;  /* 0x00000011ff11723e */ /* 0x000fe200048060ff */
        /* <DEDUP_REMOVED lines=54> */
[----:B------:R-:W-:Y:S01]  /*3020*/  F2FP.SATFINITE.E5M2.F32.PACK_AB_MERGE_C R27, RZ, R27, RZ ;  /* 0x0000001bff1b723e */ /* 0x000fe200048060ff */
[----:B------:R-:W-:-:S02]  /*3030*/  HADD2.F32 R23, -RZ, R23.H1_H1 ;  /* 0x30000017ff177230 */ /* 0x000fc40000004100 */
[----:B------:R-:W-:Y:S01]  /*3040*/  FMUL R20, R20, R5 ;  /* 0x0000000514147220 */ /* 0x000fe20000400000 */
[----:B------:R-:W-:Y:S01]  /*3050*/  @!P1 IADD3 R25, P0, PT, R6, UR29, RZ ;  /* 0x0000001d06199c10 */ /* 0x000fe2000ff1e0ff */
[----:B------:R-:W-:Y:S01]  /*3060*/  HADD2.F32 R28, -RZ, R28.H1_H1 ;  /* 0x3000001cff1c7230 */ /* 0x000fe20000004100 */
[----:B------:R-:W-:Y:S01]  /*3070*/  F2FP.SATFINITE.E5M2.F32.PACK_AB_MERGE_C R21, RZ, R21, RZ ;  /* 0x00000015ff15723e */ /* 0x000fe200048060ff */
[----:B------:R-:W-:Y:S01]  /*3080*/  FMUL R5, R20, UR22 ;  /* 0x0000001614057c20 */ /* 0x000fe20008400000 */
[----:B------:R-:W-:Y:S01]  /*3090*/  IMAD R32, R27, 0x100, R16 ;  /* 0x000001001b207824 */ /* 0x000fe200078e0210 */
[----:B------:R-:W-:Y:S02]  /*30a0*/  FMNMX3 R26, |R26|, R31, |R9|, !PT ;  /* 0x0000001f1a1a7276 */ /* 0x000fe40007800609 */
[----:B0-----:R-:W-:Y:S01]  /*30b0*/  IMAD.U32 R29, R21, 0x10000, RZ ;  /* 0x00010000151d7824 */ /* 0x001fe200078e00ff */
[----:B------:R-:W-:-:S04]  /*30c0*/  F2FP.SATFINITE.E5M2.F32.PACK_AB_MERGE_C R16, RZ, R5, RZ ;  /* 0x00000005ff10723e */ /* 0x000fc800048060ff */
        /* <DEDUP_REMOVED lines=11> */
[----:B------:R-:W-:-:S02]  /*3180*/  F2FP.SATFINITE.E5M2.F32.PACK_AB_MERGE_C R32, RZ, R32, RZ ;  /* 0x00000020ff20723e */ /* 0x000fc400048060ff */
        /* <DEDUP_REMOVED lines=20> */
.L_x_27090:
[----:B------:R-:W-:Y:S05]  /*32d0*/  BSYNC.RECONVERGENT B0 ;  /* 0x0000000000007941 */ /* 0x000fea0003800200 */
.L_x_27089:
        /* <DEDUP_REMOVED lines=12> */
.L_x_27092:
[----:B------:R-:W-:Y:S05]  /*33a0*/  BSYNC.RECONVERGENT B0 ;  /* 0x0000000000007941 */ /* 0x000fea0003800200 */
.L_x_27091:
        /* <DEDUP_REMOVED lines=38> */
.L_x_27097:
        /* <DEDUP_REMOVED lines=48> */
.L_x_27096:
[----:B------:R-:W-:Y:S05]  /*3910*/  BSYNC.RECONVERGENT B1 ;  /* 0x0000000000017941 */ /* 0x000fea0003800200 */
.L_x_27095:
        /* <DEDUP_REMOVED lines=35> */
.L_x_27094:
[----:B------:R-:W-:Y:S05]  /*3b50*/  BSYNC.RECONVERGENT B0 ;  /* 0x0000000000007941 */ /* 0x000fea0003800200 */
.L_x_27093:
        /* <DEDUP_REMOVED lines=25> */
.L_x_27102:
        /* <DEDUP_REMOVED lines=48> */
.L_x_27101:
[----:B------:R-:W-:Y:S05]  /*3ff0*/  BSYNC.RECONVERGENT B1 ;  /* 0x0000000000017941 */ /* 0x000fea0003800200 */
.L_x_27100:
        /* <DEDUP_REMOVED lines=35> */
.L_x_27099:
[----:B------:R-:W-:Y:S05]  /*4230*/  BSYNC.RECONVERGENT B0 ;  /* 0x0000000000007941 */ /* 0x000fea0003800200 */
.L_x_27098:
        /* <DEDUP_REMOVED lines=39> */
.L_x_27111:
[----:B------:R-:W-:Y:S02]  /*44b0*/  ISETP.NE.AND P0, PT, R2, RZ, PT ;  /* 0x000000ff0200720c */ /* 0x000fe40003f05270 */
[----:B-1----:R-:W-:-:S11]  /*44c0*/  FMNMX R3, R4, R5, !PT ;  /* 0x0000000504037209 */ /* 0x002fd60007800000 */
[----:B------:R-:W-:Y:S05]  /*44d0*/  @P0 BRA `(.L_x_27104) ;  /* 0x0000000000080947 */ /* 0x000fea0003800000 */
[----:B0-----:R-:W0:Y:S02]  /*44e0*/  LDC.64 R4, c[0x0][0x3a8] ;  /* 0x0000ea00ff047b82 */ /* 0x001e240000000a00 */
[----:B0-----:R1:W-:Y:S02]  /*44f0*/  REDG.E.MAX.S32.STRONG.GPU desc[UR24][R4.64], R3 ;  /* 0x000000030400798e */ /* 0x0013e4000d12e318 */
.L_x_27104:
[----:B------:R-:W-:Y:S05]  /*4500*/  BSYNC B0 ;  /* 0x0000000000007941 */ /* 0x000fea0003800000 */
.L_x_27103:
        /* <DEDUP_REMOVED lines=12> */
[----:B-1----:R-:W-:Y:S05]  /*45d0*/  CALL.REL.NOINC `($__internal_703_$__cuda_sm20_rcp_rn_f32_slowpath) ;  /* 0x0000000400987944 */ /* 0x002fea0003c00000 */
[----:B------:R-:W-:Y:S05]  /*45e0*/  BRA `(.L_x_27107) ;  /* 0x0000000000147947 */ /* 0x000fea0003800000 */
.L_x_27106:
[----:B01----:R-:W0:Y:S01]  /*45f0*/  MUFU.RCP R5, UR22 ;  /* 0x0000001600057d08 */ /* 0x003e220008001000 */
[----:B------:R-:W-:-:S04]  /*4600*/  IMAD.U32 R0, RZ, RZ, UR22 ;  /* 0x00000016ff007e24 */ /* 0x000fc8000f8e00ff */
[----:B0-----:R-:W-:-:S04]  /*4610*/  FFMA R0, R5, R0, -1 ;  /* 0xbf80000005007423 */ /* 0x001fc80000000000 */
[----:B------:R-:W-:-:S04]  /*4620*/  FADD.FTZ R0, -R0, -RZ ;  /* 0x800000ff00007221 */ /* 0x000fc80000010100 */
[----:B------:R-:W-:-:S07]  /*4630*/  FFMA R5, R5, R0, R5 ;  /* 0x0000000005057223 */ /* 0x000fce0000000005 */
.L_x_27107:
[----:B------:R-:W0:Y:S02]  /*4640*/  LDC.64 R2, c[0x0][0x3b0] ;  /* 0x0000ec00ff027b82 */ /* 0x000e240000000a00 */
[----:B0-----:R-:W-:Y:S01]  /*4650*/  STG.E desc[UR24][R2.64], R5 ;  /* 0x0000000502007986 */ /* 0x001fe2000c101918 */
[----:B------:R-:W-:Y:S05]  /*4660*/  EXIT ;  /* 0x000000000000794d */ /* 0x000fea0003800000 */
.L_x_27105:
[----:B------:R-:W-:Y:S02]  /*4670*/  IMAD.MOV.U32 R7, RZ, RZ, 0x4 ;  /* 0x00000004ff077424 */ /* 0x000fe400078e00ff */
[----:B------:R-:W-:Y:S02]  /*4680*/  IMAD.MOV.U32 R9, RZ, RZ, 0x1f ;  /* 0x0000001fff097424 */ /* 0x000fe400078e00ff */
[----:B------:R-:W-:-:S07]  /*4690*/  IMAD.MOV.U32 R6, RZ, RZ, -0x1 ;  /* 0xffffffffff067424 */ /* 0x000fce00078e00ff */
[----:B01----:R-:W-:Y:S05]  /*46a0*/  WARPSYNC.COLLECTIVE R6, `(.L_x_27108) ;  /* 0x0000000006087348 */ /* 0x003fea0003c00000 */
[----:B-1----:R1:W2:Y:S02]  /*46b0*/  SHFL.DOWN P0, R5, R0, R7, R9 ;  /* 0x0800000700057389 */ /* 0x0022a40000000009 */
[----:B012---:R-:W-:Y:S05]  /*46c0*/  ENDCOLLECTIVE ;  /* 0x000000000000791b */ /* 0x007fea0003800000 */
.L_x_27108:
[----:B------:R-:W-:Y:S02]  /*46d0*/  IMAD.MOV.U32 R7, RZ, RZ, 0x2 ;  /* 0x00000002ff077424 */ /* 0x000fe400078e00ff */
[----:B------:R-:W-:-:S05]  /*46e0*/  IMAD.MOV.U32 R3, RZ, RZ, R5 ;  /* 0x000000ffff037224 */ /* 0x000fca00078e0005 */
[----:B------:R-:W-:-:S05]  /*46f0*/  FMNMX R3, R3, R0, !PT ;  /* 0x0000000003037209 */ /* 0x000fca0007800000 */
[----:B------:R-:W-:-:S07]  /*4700*/  IMAD.MOV.U32 R0, RZ, RZ, R3 ;  /* 0x000000ffff007224 */ /* 0x000fce00078e0003 */
[----:B------:R-:W-:Y:S05]  /*4710*/  WARPSYNC.COLLECTIVE R6, `(.L_x_27109) ;  /* 0x0000000006087348 */ /* 0x000fea0003c00000 */
[----:B------:R0:W1:Y:S02]  /*4720*/  SHFL.DOWN P0, R5, R0, R7, R9 ;  /* 0x0800000700057389 */ /* 0x0000640000000009 */
[----:B01----:R-:W-:Y:S05]  /*4730*/  ENDCOLLECTIVE ;  /* 0x000000000000791b */ /* 0x003fea0003800000 */
.L_x_27109:
[----:B------:R-:W-:Y:S02]  /*4740*/  IMAD.MOV.U32 R7, RZ, RZ, 0x1 ;  /* 0x00000001ff077424 */ /* 0x000fe400078e00ff */
[----:B------:R-:W-:-:S05]  /*4750*/  IMAD.MOV.U32 R4, RZ, RZ, R5 ;  /* 0x000000ffff047224 */ /* 0x000fca00078e0005 */
[----:B------:R-:W-:-:S05]  /*4760*/  FMNMX R4, R3, R4, !PT ;  /* 0x0000000403047209 */ /* 0x000fca0007800000 */
[----:B------:R-:W-:-:S07]  /*4770*/  IMAD.MOV.U32 R0, RZ, RZ, R4 ;  /* 0x000000ffff007224 */ /* 0x000fce00078e0004 */
[----:B------:R-:W-:Y:S05]  /*4780*/  WARPSYNC.COLLECTIVE R6, `(.L_x_27110) ;  /* 0x0000000006087348 */ /* 0x000fea0003c00000 */
[----:B------:R0:W1:Y:S02]  /*4790*/  SHFL.DOWN P0, R5, R0, R7, R9 ;  /* 0x0800000700057389 */ /* 0x0000640000000009 */
[----:B01----:R-:W-:Y:S05]  /*47a0*/  ENDCOLLECTIVE ;  /* 0x000000000000791b */ /* 0x003fea0003800000 */
.L_x_27110:
[----:B------:R-:W-:Y:S05]  /*47b0*/  BRA `(.L_x_27111) ;  /* 0xfffffffc003c7947 */ /* 0x000fea000383ffff */
        .weak           $__internal_702_$__cuda_sm20_div_u64
        .type           $__internal_702_$__cuda_sm20_div_u64,@function
        .size           $__internal_702_$__cuda_sm20_div_u64,($__internal_703_$__cuda_sm20_rcp_rn_f32_slowpath - $__internal_702_$__cuda_sm20_div_u64)
$__internal_702_$__cuda_sm20_div_u64:
        /* <DEDUP_REMOVED lines=71> */
[----:B------:R-:W-:Y:S11]  /*4c30*/  RET.REL.NODEC R4 `(_ZN18transformer_engine6detail38cast_transpose_fused_kernel_notalignedILb0ELb1ELb0EfNS_16CTDBiasDActParamI6__halfS3_13__nv_fp8_e5m2fEELi2ELi4ENS_5EmptyEXadL_ZNS_5dreluIffEET_T0_RKS6_EEEEvT3_mmm) ;  /* 0xffffffb004f07950 */ /* 0x000ff60003c3ffff */
        .weak           $__internal_703_$__cuda_sm20_rcp_rn_f32_slowpath
        .type           $__internal_703_$__cuda_sm20_rcp_rn_f32_slowpath,@function
        .size           $__internal_703_$__cuda_sm20_rcp_rn_f32_slowpath,(.L_x_30004 - $__internal_703_$__cuda_sm20_rcp_rn_f32_slowpath)
$__internal_703_$__cuda_sm20_rcp_rn_f32_slowpath:
        /* <DEDUP_REMOVED lines=15> */
.L_x_27112:
        /* <DEDUP_REMOVED lines=33> */
.L_x_27114:
[----:B------:R0:W1:Y:S02]  /*4f40*/  MUFU.RCP R2, R0 ;  /* 0x0000000000027308 */ /* 0x0000640000001000 */
.L_x_27113:
[----:B-1-3--:R-:W-:Y:S02]  /*4f50*/  IMAD.MOV.U32 R5, RZ, RZ, R2 ;  /* 0x000000ffff057224 */ /* 0x00afe400078e0002 */
[----:B------:R-:W-:Y:S02]  /*4f60*/  IMAD.MOV.U32 R2, RZ, RZ, R7 ;  /* 0x000000ffff027224 */ /* 0x000fe400078e0007 */
[----:B------:R-:W-:-:S04]  /*4f70*/  IMAD.MOV.U32 R3, RZ, RZ, 0x0 ;  /* 0x00000000ff037424 */ /* 0x000fc800078e00ff */
[----:B0-2---:R-:W-:Y:S05]  /*4f80*/  RET.REL.NODEC R2 `(_ZN18transformer_engine6detail38cast_transpose_fused_kernel_notalignedILb0ELb1ELb0EfNS_16CTDBiasDActParamI6__halfS3_13__nv_fp8_e5m2fEELi2ELi4ENS_5EmptyEXadL_ZNS_5dreluIffEET_T0_RKS6_EEEEvT3_mmm) ;  /* 0xffffffb0021c7950 */ /* 0x005fea0003c3ffff */
.L_x_27115:
        /* <DEDUP_REMOVED lines=15> */
.L_x_30004:


//--------------------- .text._ZN18transformer_engine6detail38cast_transpose_fused_kernel_notalignedILb0ELb1ELb0EfNS_16CTDBiasDActParamI6__halfS3_13__nv_bfloat16fEELi2ELi2ENS_5EmptyEXadL_ZNS_5dreluIffEET_T0_RKS6_EEEEvT3_mmm --------------------------
	.section	.text._ZN18transformer_engine6detail38cast_transpose_fused_kernel_notalignedILb0ELb1ELb0EfNS_16CTDBiasDActParamI6__halfS3_13__nv_bfloat16fEELi2ELi2ENS_5EmptyEXadL_ZNS_5dreluIffEET_T0_RKS6_EEEEvT3_mmm,"ax",@progbits
	.align	128
        .global         _ZN18transformer_engine6detail38cast_transpose_fused_kernel_notalignedILb0ELb1ELb0EfNS_16CTDBiasDActParamI6__halfS3_13__nv_bfloat16fEELi2ELi2ENS_5EmptyEXadL_ZNS_5dreluIffEET_T0_RKS6_EEEEvT3_mmm
        .type           _ZN18transformer_engine6detail38cast_transpose_fused_kernel_notalignedILb0ELb1ELb0EfNS_16CTDBiasDActParamI6__halfS3_13__nv_bfloat16fEELi2ELi2ENS_5EmptyEXadL_ZNS_5dreluIffEET_T0_RKS6_EEEEvT3_mmm,@function
        .size           _ZN18transformer_engine6detail38cast_transpose_fused_kernel_notalignedILb0ELb1ELb0EfNS_16CTDBiasDActParamI6__halfS3_13__nv_bfloat16fEELi2ELi2ENS_5EmptyEXadL_ZNS_5dreluIffEET_T0_RKS6_EEEEvT3_mmm,(.L_x_30006 - _ZN18transformer_engine6detail38cast_transpose_fused_kernel_notalignedILb0ELb1ELb0EfNS_16CTDBiasDActParamI6__halfS3_13__nv_bfloat16fEELi2ELi2ENS_5EmptyEXadL_ZNS_5dreluIffEET_T0_RKS6_EEEEvT3_mmm)
        .other          _ZN18transformer_engine6detail38cast_transpose_fused_kernel_notalignedILb0ELb1ELb0EfNS_16CTDBiasDActParamI6__halfS3_13__nv_bfloat16fEELi2ELi2ENS_5EmptyEXadL_ZNS_5dreluIffEET_T0_RKS6_EEEEvT3_mmm,@"STO_CUDA_ENTRY STV_DEFAULT"
_ZN18transformer_engine6detail38cast_transpose_fused_kernel_notalignedILb0ELb1ELb0EfNS_16CTDBiasDActParamI6__halfS3_13__nv_bfloat16fEELi2ELi2ENS_5EmptyEXadL_ZNS_5dreluIffEET_T0_RKS6_EEEEvT3_mmm:
.text._ZN18transformer_engine6detail38cast_transpose_fused_kernel_notalignedILb0ELb1ELb0EfNS_16CTDBiasDActParamI6__halfS3_13__nv_bfloat16fEELi2ELi2ENS_5EmptyEXadL_ZNS_5dreluIffEET_T0_RKS6_EEEEvT3_mmm:
        /* <DEDUP_REMOVED lines=43> */
.L_x_27116:
[----:B------:R-:W-:-:S07]  /*02b0*/  MOV R4, 0x2d0 ;  /* 0x000002d000047802 */ /* 0x000fce0000000f00 */
[----:B------:R-:W-:Y:S05]  /*02c0*/  CALL.REL.NOINC `($__internal_704_$__cuda_sm20_div_u64) ;  /* 0x0000002c00247944 */ /* 0x000fea0003c00000 */
        /* <DEDUP_REMOVED lines=11> */
.L_x_27117:
        /* <DEDUP_REMOVED lines=8> */
[----:B------:R-:W2:Y:S01]  /*0400*/  LDCU.128 UR8, c[0x0][0x380] ;  /* 0x00007000ff0877ac */ /* 0x000ea20008000c00 */
[----:B------:R-:W-:Y:S01]  /*0410*/  LOP3.LUT R17, R2, 0x1f, RZ, 0xc0, !PT ;  /* 0x0000001f02117812 */ /* 0x000fe200078ec0ff */
[----:B------:R-:W3:Y:S02]  /*0420*/  LDCU.64 UR28, c[0x0][0x3a0] ;  /* 0x00007400ff1c77ac */ /* 0x000ee40008000a00 */
[----:B------:R-:W-:Y:S01]  /*0430*/  LOP3.LUT R13, R13, 0x1f, RZ, 0xc0, !PT ;  /* 0x0000001f0d0d7812 */ /* 0x000fe200078ec0ff */
[----:B0-----:R-:W-:Y:S01]  /*0440*/  IMAD.U32 R0, RZ, RZ, UR13 ;  /* 0x0000000dff007e24 */ /* 0x001fe2000f8e00ff */
[----:B------:R-:W-:-:S02]  /*0450*/  USHF.L.U64.HI UR13, UR4, 0x5, UR5 ;  /* 0x00000005040d7899 */ /* 0x000fc40008010205 */
[----:B------:R-:W-:Y:S02]  /*0460*/  USHF.L.U32 UR21, UR23, 0x6, URZ ;  /* 0x0000000617157899 */ /* 0x000fe400080006ff */
[----:B------:R-:W-:Y:S01]  /*0470*/  R2UR UR20, R0 ;  /* 0x00000000001472ca */ /* 0x000fe200000e0000 */
[----:B-1----:R-:W-:Y:S02]  /*0480*/  USHF.R.U64 UR31, UR14, 0x1, UR15 ;  /* 0x000000010e1f7899 */ /* 0x002fe4000800120f */
[----:B------:R-:W-:Y:S02]  /*0490*/  USHF.R.U32.HI UR32, URZ, 0x1, UR15 ;  /* 0x00000001ff207899 */ /* 0x000fe4000801160f */
[----:B------:R-:W-:Y:S02]  /*04a0*/  UIMAD UR24, UR5, UR14, URZ ;  /* 0x0000000e051872a4 */ /* 0x000fe4000f8e02ff */
[----:B------:R-:W-:Y:S02]  /*04b0*/  UIMAD.WIDE.U32 UR16, UR4, UR14, URZ ;  /* 0x0000000e041072a5 */ /* 0x000fe4000f8e00ff */
[----:B------:R-:W-:-:S02]  /*04c0*/  UIMAD UR24, UR4, UR15, UR24 ;  /* 0x0000000f041872a4 */ /* 0x000fc4000f8e0218 */
[----:B------:R-:W-:Y:S02]  /*04d0*/  ULEA UR21, UP1, UR16, UR21, 0x6 ;  /* 0x0000001510157291 */ /* 0x000fe4000f8230ff */
[----:B------:R-:W-:Y:S02]  /*04e0*/  USHF.R.U64 UR30, UR12, 0x1, UR20 ;  /* 0x000000010c1e7899 */ /* 0x000fe40008001214 */
[----:B------:R-:W-:Y:S02]  /*04f0*/  USHF.R.U32.HI UR20, URZ, 0x1, UR20 ;  /* 0x00000001ff147899 */ /* 0x000fe40008011614 */
[----:B------:R-:W-:Y:S02]  /*0500*/  ULEA UR7, UP0, -UR4, UR30, 0x5 ;  /* 0x0000001e04077291 */ /* 0x000fe4000f8029ff */
[----:B------:R-:W-:Y:S02]  /*0510*/  UIADD3 UR17, UPT, UPT, UR17, UR24, URZ ;  /* 0x0000001811117290 */ /* 0x000fe4000fffe0ff */
[----:B------:R-:W-:-:S02]  /*0520*/  UIADD3.X UR13, UPT, UPT, ~UR13, UR20, URZ, UP0, !UPT ;  /* 0x000000140d0d7290 */ /* 0x000fc400087fe5ff */
[----:B------:R-:W-:Y:S02]  /*0530*/  UISETP.LT.U32.AND UP0, UPT, UR7, 0x20, UPT ;  /* 0x000000200700788c */ /* 0x000fe4000bf01070 */
[----:B------:R-:W-:Y:S02]  /*0540*/  USHF.L.U64.HI UR22, UR23, 0x6, UR6 ;  /* 0x0000000617167899 */ /* 0x000fe40008010206 */
[----:B------:R-:W-:Y:S02]  /*0550*/  UISETP.LT.U32.AND.EX UP0, UPT, UR13, URZ, UPT, UP0 ;  /* 0x000000ff0d00728c */ /* 0x000fe4000bf01100 */
[----:B------:R-:W-:Y:S02]  /*0560*/  ULEA UR13, UP2, -UR23, UR31, 0x5 ;  /* 0x0000001f170d7291 */ /* 0x000fe4000f8429ff */
[----:B------:R-:W-:Y:S02]  /*0570*/  USEL UR25, UR7, 0x20, UP0 ;  /* 0x0000002007197887 */ /* 0x000fe40008000000 */
[----:B------:R-:W-:-:S02]  /*0580*/  UIADD3.X UR7, UPT, UPT, ~UR19, UR32, URZ, UP2, !UPT ;  /* 0x0000002013077290 */ /* 0x000fc400097fe5ff */
[----:B------:R-:W-:Y:S02]  /*0590*/  UISETP.LT.U32.AND UP0, UPT, UR13, 0x20, UPT ;  /* 0x000000200d00788c */ /* 0x000fe4000bf01070 */
[----:B------:R-:W-:Y:S01]  /*05a0*/  ISETP.GE.U32.AND P2, PT, R3, UR25, PT ;  /* 0x0000001903007c0c */ /* 0x000fe2000bf46070 */
[C---:B------:R-:W-:Y:S01]  /*05b0*/  IMAD R3, R4.reuse, UR32, RZ ;  /* 0x0000002004037c24 */ /* 0x040fe2000f8e02ff */
[----:B------:R-:W-:Y:S01]  /*05c0*/  UISETP.LT.U32.AND.EX UP0, UPT, UR7, URZ, UPT, UP0 ;  /* 0x000000ff0700728c */ /* 0x000fe2000bf01100 */
[----:B------:R-:W-:Y:S01]  /*05d0*/  IMAD.WIDE.U32 R4, R4, UR31, RZ ;  /* 0x0000001f04047c25 */ /* 0x000fe2000f8e00ff */
[----:B------:R-:W-:Y:S02]  /*05e0*/  ULOP3.LUT UR14, UR14, 0xfffffffe, URZ, 0xc0, !UPT ;  /* 0xfffffffe0e0e7892 */ /* 0x000fe4000f8ec0ff */
[----:B------:R-:W-:Y:S01]  /*05f0*/  USEL UR24, UR13, 0x20, UP0 ;  /* 0x000000200d187887 */ /* 0x000fe20008000000 */
[----:B------:R-:W-:Y:S01]  /*0600*/  IMAD.IADD R18, R5, 0x1, R3 ;  /* 0x0000000105127824 */ /* 0x000fe200078e0203 */
[----:B------:R-:W-:Y:S01]  /*0610*/  USHF.L.U32 UR7, UR21, 0x1, URZ ;  /* 0x0000000115077899 */ /* 0x000fe200080006ff */
[C---:B------:R-:W-:Y:S01]  /*0620*/  IADD3 R8, P0, PT, R13.reuse, R4, RZ ;  /* 0x000000040d087210 */ /* 0x040fe20007f1e0ff */
[----:B------:R-:W-:Y:S01]  /*0630*/  ULEA.HI.X UR13, UR16, UR22, UR17, 0x6, UP1 ;  /* 0x00000016100d7291 */ /* 0x000fe200088f3411 */
[----:B------:R-:W-:Y:S01]  /*0640*/  IMAD.U32 R3, RZ, RZ, UR31 ;  /* 0x0000001fff037e24 */ /* 0x000fe2000f8e00ff */
[----:B------:R-:W-:Y:S01]  /*0650*/  ISETP.LT.U32.AND P2, PT, R13, UR24, !P2 ;  /* 0x000000180d007c0c */ /* 0x000fe2000d741070 */
[----:B--2---:R-:W-:Y:S01]  /*0660*/  UIADD3 UR16, UP0, UPT, UR7, UR8, URZ ;  /* 0x0000000807107290 */ /* 0x004fe2000ff1e0ff */
[----:B------:R-:W-:Y:S01]  /*0670*/  IMAD.X R9, RZ, RZ, R18, P0 ;  /* 0x000000ffff097224 */ /* 0x000fe200000e0612 */
[----:B------:R-:W-:Y:S01]  /*0680*/  USHF.L.U64.HI UR13, UR21, 0x1, UR13 ;  /* 0x00000001150d7899 */ /* 0x000fe2000801020d */
[----:B------:R-:W-:Y:S01]  /*0690*/  IADD3 R15, P1, PT, R8, UR14, RZ ;  /* 0x0000000e080f7c10 */ /* 0x000fe2000ff3e0ff */
[----:B------:R-:W-:Y:S01]  /*06a0*/  UIADD3 UR19, UP1, UPT, UR7, UR10, URZ ;  /* 0x0000000a07137290 */ /* 0x000fe2000ff3e0ff */
[----:B---3--:R-:W-:Y:S01]  /*06b0*/  ISETP.NE.U32.AND P0, PT, RZ, UR28, PT ;  /* 0x0000001cff007c0c */ /* 0x008fe2000bf05070 */
[----:B------:R-:W-:Y:S01]  /*06c0*/  UIADD3.X UR17, UPT, UPT, UR13, UR9, URZ, UP0, !UPT ;  /* 0x000000090d117290 */ /* 0x000fe200087fe4ff */
[----:B------:R-:W-:Y:S01]  /*06d0*/  IADD3.X R22, PT, PT, R9, UR15, RZ, P1, !PT ;  /* 0x0000000f09167c10 */ /* 0x000fe20008ffe4ff */
[----:B------:R-:W0:Y:S01]  /*06e0*/  LDCU.64 UR26, c[0x0][0x358] ;  /* 0x00006b00ff1a77ac */ /* 0x000e220008000a00 */
[----:B------:R-:W-:-:S02]  /*06f0*/  ISETP.GE.U32.AND P1, PT, R32, UR25, PT ;  /* 0x0000001920007c0c */ /* 0x000fc4000bf26070 */
[----:B------:R-:W-:Y:S01]  /*0700*/  ISETP.NE.AND.EX P0, PT, RZ, UR29, PT, P0 ;  /* 0x0000001dff007c0c */ /* 0x000fe2000bf05300 */
[----:B------:R-:W-:Y:S01]  /*0710*/  VOTEU.ANY UP0, P2 ;  /* 0x0000000000ff7886 */ /* 0x000fe20001000100 */
[----:B------:R-:W-:Y:S01]  /*0720*/  @P2 IMAD.SHL.U32 R6, R15, 0x4, RZ ;  /* 0x000000040f062824 */ /* 0x000fe200078e00ff */
[----:B------:R-:W-:Y:S01]  /*0730*/  ISETP.LT.U32.AND P1, PT, R17, UR24, !P1 ;  /* 0x0000001811007c0c */ /* 0x000fe2000cf21070 */
[----:B------:R-:W-:Y:S01]  /*0740*/  UIADD3.X UR21, UPT, UPT, UR13, UR11, URZ, UP1, !UPT ;  /* 0x0000000b0d157290 */ /* 0x000fe20008ffe4ff */
[----:B------:R-:W-:Y:S01]  /*0750*/  @P2 IMAD.WIDE.U32 R8, R3, 0x3, R8 ;  /* 0x0000000303082825 */ /* 0x000fe200078e0008 */
[----:B------:R-:W-:Y:S01]  /*0760*/  @UP0 UIMAD UR8, UR32, 0x3, URZ ;  /* 0x00000003200808a4 */ /* 0x000fe2000f8e02ff */
[----:B------:R-:W-:Y:S02]  /*0770*/  @P2 IADD3 R10, P3, PT, R6, UR16, RZ ;  /* 0x00000010060a2c10 */ /* 0x000fe4000ff7e0ff */
[----:B------:R-:W-:Y:S01]  /*0780*/  @P2 SHF.L.U64.HI R5, R15, 0x2, R22 ;  /* 0x000000020f052819 */ /* 0x000fe20000010216 */
[----:B------:R-:W-:Y:S01]  /*0790*/  @P2 IMAD.SHL.U32 R28, R8, 0x4, RZ ;  /* 0x00000004081c2824 */ /* 0x000fe200078e00ff */
[----:B------:R-:W-:Y:S01]  /*07a0*/  @P2 IADD3 R6, P4, PT, R6, UR19, RZ ;  /* 0x0000001306062c10 */ /* 0x000fe2000ff9e0ff */
[----:B------:R-:W-:Y:S01]  /*07b0*/  @P2 VIADD R3, R9, UR8 ;  /* 0x0000000809032c36 */ /* 0x000fe20008000000 */
[----:B------:R-:W-:-:S02]  /*07c0*/  @P2 IADD3.X R11, PT, PT, R5, UR17, RZ, P3, !PT ;  /* 0x00000011050b2c10 */ /* 0x000fc40009ffe4ff */
[----:B------:R-:W-:Y:S02]  /*07d0*/  @P2 IADD3.X R7, PT, PT, R5, UR21, RZ, P4, !PT ;  /* 0x0000001505072c10 */ /* 0x000fe4000a7fe4ff */
[----:B------:R-:W-:Y:S01]  /*07e0*/  IADD3 R5, P3, PT, R17, R4, RZ ;  /* 0x0000000411057210 */ /* 0x000fe20007f7e0ff */
[----:B------:R-:W1:Y:S01]  /*07f0*/  @P0 LDC.64 R26, c[0x0][0x3a0] ;  /* 0x0000e800ff1a0b82 */ /* 0x000e620000000a00 */
[----:B------:R-:W-:Y:S01]  /*0800*/  @P2 SHF.L.U64.HI R3, R8, 0x2, R3 ;  /* 0x0000000208032819 */ /* 0x000fe20000010203 */
[----:B0-----:R0:W2:Y:S01]  /*0810*/  @P2 LDG.E R16, desc[UR26][R10.64] ;  /* 0x0000001a0a102981 */ /* 0x0010a2000c1e1900 */
[C---:B------:R-:W-:Y:S01]  /*0820*/  @P2 IADD3 R8, P4, PT, R28.reuse, UR19, RZ ;  /* 0x000000131c082c10 */ /* 0x040fe2000ff9e0ff */
[----:B------:R-:W-:Y:S01]  /*0830*/  IMAD.X R12, RZ, RZ, R18, P3 ;  /* 0x000000ffff0c7224 */ /* 0x000fe200018e0612 */
[----:B------:R-:W3:Y:S01]  /*0840*/  LDCU.128 UR8, c[0x0][0x390] ;  /* 0x00007200ff0877ac */ /* 0x000ee20008000c00 */
[----:B------:R-:W-:Y:S01]  /*0850*/  @P1 IMAD.SHL.U32 R20, R5, 0x4, RZ ;  /* 0x0000000405141824 */ /* 0x000fe200078e00ff */
[----:B------:R-:W-:Y:S01]  /*0860*/  @P2 IADD3.X R9, PT, PT, R3, UR21, RZ, P4, !PT ;  /* 0x0000001503092c10 */ /* 0x000fe2000a7fe4ff */
[----:B------:R-:W4:Y:S01]  /*0870*/  @P2 LDG.E R6, desc[UR26][R6.64] ;  /* 0x0000001a06062981 */ /* 0x000f22000c1e1900 */
[----:B------:R-:W-:Y:S01]  /*0880*/  @P2 IADD3 R28, P3, PT, R28, UR16, RZ ;  /* 0x000000101c1c2c10 */ /* 0x000fe2000ff7e0ff */
[----:B------:R-:W-:Y:S01]  /*0890*/  @!P2 IMAD.MOV.U32 R14, RZ, RZ, RZ ;  /* 0x000000ffff0ea224 */ /* 0x000fe200078e00ff */
[----:B------:R-:W-:-:S02]  /*08a0*/  @P1 IADD3 R30, P4, PT, R20, UR19, RZ ;  /* 0x00000013141e1c10 */ /* 0x000fc4000ff9e0ff */
[C---:B0-----:R-:W-:Y:S02]  /*08b0*/  @P1 SHF.L.U64.HI R11, R5.reuse, 0x2, R12 ;  /* 0x00000002050b1819 */ /* 0x041fe4000001020c */
[----:B------:R-:W-:Y:S01]  /*08c0*/  @P1 IADD3 R10, P5, PT, R5, UR31, RZ ;  /* 0x0000001f050a1c10 */ /* 0x000fe2000ffbe0ff */
[----:B------:R-:W-:Y:S01]  /*08d0*/  @!P2 IMAD.MOV.U32 R19, RZ, RZ, RZ ;  /* 0x000000ffff13a224 */ /* 0x000fe200078e00ff */
[----:B------:R-:W-:Y:S01]  /*08e0*/  @P2 IADD3.X R29, PT, PT, R3, UR17, RZ, P3, !PT ;  /* 0x00000011031d2c10 */ /* 0x000fe20009ffe4ff */
[----:B------:R0:W5:Y:S01]  /*08f0*/  @P2 LDG.E R14, desc[UR26][R8.64] ;  /* 0x0000001a080e2981 */ /* 0x000162000c1e1900 */
[----:B------:R-:W-:Y:S02]  /*0900*/  @P1 IADD3.X R31, PT, PT, R11, UR21, RZ, P4, !PT ;  /* 0x000000150b1f1c10 */ /* 0x000fe4000a7fe4ff */
[----:B------:R-:W-:Y:S01]  /*0910*/  @P1 IADD3 R20, P3, PT, R20, UR16, RZ ;  /* 0x0000001014141c10 */ /* 0x000fe2000ff7e0ff */
[----:B------:R-:W5:Y:S01]  /*0920*/  @P2 LDG.E R19, desc[UR26][R28.64] ;  /* 0x0000001a1c132981 */ /* 0x000f62000c1e1900 */
[----:B------:R-:W-:-:S02]  /*0930*/  @P1 IADD3.X R5, PT, PT, R12, UR32, RZ, P5, !PT ;  /* 0x000000200c051c10 */ /* 0x000fc4000affe4ff */
[----:B------:R-:W-:Y:S01]  /*0940*/  @P1 IADD3.X R21, PT, PT, R11, UR17, RZ, P3, !PT ;  /* 0x000000110b151c10 */ /* 0x000fe20009ffe4ff */
[----:B------:R-:W5:Y:S01]  /*0950*/  @P1 LDG.E R23, desc[UR26][R30.64] ;  /* 0x0000001a1e171981 */ /* 0x000f62000c1e1900 */
[C---:B------:R-:W-:Y:S01]  /*0960*/  @P1 SHF.L.U64.HI R5, R10.reuse, 0x2, R5 ;  /* 0x000000020a051819 */ /* 0x040fe20000010205 */
[----:B------:R-:W-:Y:S02]  /*0970*/  @P1 IMAD.SHL.U32 R10, R10, 0x4, RZ ;  /* 0x000000040a0a1824 */ /* 0x000fe400078e00ff */
[----:B------:R3:W5:Y:S03]  /*0980*/  @P1 LDG.E R25, desc[UR26][R20.64] ;  /* 0x0000001a14191981 */ /* 0x000766000c1e1900 */
[C---:B0-----:R-:W-:Y:S01]  /*0990*/  @P1 IADD3 R8, P4, PT, R10.reuse, UR19, RZ ;  /* 0x000000130a081c10 */ /* 0x041fe2000ff9e0ff */
[----:B-1----:R-:W5:Y:S01]  /*09a0*/  @P0 LDG.E R24, desc[UR26][R26.64] ;  /* 0x0000001a1a180981 */ /* 0x002f62000c1e1900 */
[----:B------:R-:W-:Y:S01]  /*09b0*/  @!P1 IMAD.MOV.U32 R7, RZ, RZ, RZ ;  /* 0x000000ffff079224 */ /* 0x000fe200078e00ff */
[----:B------:R-:W-:-:S02]  /*09c0*/  @P1 IADD3 R10, P3, PT, R10, UR16, RZ ;  /* 0x000000100a0a1c10 */ /* 0x000fc4000ff7e0ff */
[C---:B------:R-:W-:Y:S01]  /*09d0*/  @P1 IADD3.X R9, PT, PT, R5.reuse, UR21, RZ, P4, !PT ;  /* 0x0000001505091c10 */ /* 0x040fe2000a7fe4ff */
[----:B------:R-:W-:Y:S01]  /*09e0*/  @!P1 IMAD.MOV.U32 R3, RZ, RZ, RZ ;  /* 0x000000ffff039224 */ /* 0x000fe200078e00ff */
[----:B------:R-:W-:-:S03]  /*09f0*/  @P1 IADD3.X R11, PT, PT, R5, UR17, RZ, P3, !PT ;  /* 0x00000011050b1c10 */ /* 0x000fc60009ffe4ff */
[----:B------:R-:W5:Y:S04]  /*0a00*/  @P1 LDG.E R7, desc[UR26][R8.64] ;  /* 0x0000001a08071981 */ /* 0x000f68000c1e1900 */
[----:B------:R0:W5:Y:S01]  /*0a10*/  @P1 LDG.E R3, desc[UR26][R10.64] ;  /* 0x0000001a0a031981 */ /* 0x000162000c1e1900 */
[----:B------:R-:W-:Y:S01]  /*0a20*/  IMAD.SHL.U32 R33, R33, 0x4, RZ ;  /* 0x0000000421217824 */ /* 0x000fe200078e00ff */
[----:B------:R-:W-:Y:S01]  /*0a30*/  ISETP.GE.U32.AND P3, PT, R32, UR25, PT ;  /* 0x0000001920007c0c */ /* 0x000fe2000bf66070 */
[----:B------:R-:W-:Y:S02]  /*0a40*/  VIADD R5, R2, 0x1e ;  /* 0x0000001e02057836 */ /* 0x000fe40000000000 */
[----:B---3--:R-:W-:Y:S01]  /*0a50*/  VIADD R20, R33, 0x2 ;  /* 0x0000000221147836 */ /* 0x008fe20000000000 */
[----:B------:R-:W-:-:S02]  /*0a60*/  ISETP.GE.U32.OR P3, PT, R17, UR24, P3 ;  /* 0x0000001811007c0c */ /* 0x000fc40009f66470 */
[----:B------:R-:W-:Y:S02]  /*0a70*/  LOP3.LUT R5, R5, 0x1f, RZ, 0xc0, !PT ;  /* 0x0000001f05057812 */ /* 0x000fe400078ec0ff */
[----:B------:R-:W-:Y:S01]  /*0a80*/  ISETP.GE.U32.AND P4, PT, R20, UR25, PT ;  /* 0x0000001914007c0c */ /* 0x000fe2000bf86070 */
[----:B------:R-:W-:Y:S01]  /*0a90*/  UIADD3 UR8, UP0, UPT, UR7, UR8, URZ ;  /* 0x0000000807087290 */ /* 0x000fe2000ff1e0ff */
[----:B------:R-:W-:Y:S02]  /*0aa0*/  IADD3 R40, P5, PT, R4, UR14, RZ ;  /* 0x0000000e04287c10 */ /* 0x000fe4000ffbe0ff */
[----:B------:R-:W-:Y:S01]  /*0ab0*/  ISETP.LT.U32.AND P4, PT, R5, UR24, !P4 ;  /* 0x0000001805007c0c */ /* 0x000fe2000e781070 */
[----:B------:R-:W-:Y:S01]  /*0ac0*/  IMAD.IADD R21, R17, 0x1, R4 ;  /* 0x0000000111157824 */ /* 0x000fe200078e0204 */
[----:B------:R-:W-:Y:S01]  /*0ad0*/  IADD3.X R18, PT, PT, R18, UR15, RZ, P5, !PT ;  /* 0x0000000f12127c10 */ /* 0x000fe2000affe4ff */
[----:B------:R-:W-:Y:S01]  /*0ae0*/  UIADD3.X UR9, UPT, UPT, UR13, UR9, URZ, UP0, !UPT ;  /* 0x000000090d097290 */ /* 0x000fe200087fe4ff */
[----:B0-----:R-:W-:Y:S01]  /*0af0*/  IADD3 R10, P6, PT, R5, R40, RZ ;  /* 0x00000028050a7210 */ /* 0x001fe20007fde0ff */
[----:B------:R-:W-:Y:S01]  /*0b00*/  VIADD R20, R33, 0x1 ;  /* 0x0000000121147836 */ /* 0x000fe20000000000 */
[----:B------:R-:W-:Y:S01]  /*0b10*/  @!P3 LEA R8, P5, R21, UR8, 0x2 ;  /* 0x000000081508bc11 */ /* 0x000fe2000f8a10ff */
[----:B------:R-:W-:-:S02]  /*0b20*/  IMAD.U32 R27, RZ, RZ, UR31 ;  /* 0x0000001fff1b7e24 */ /* 0x000fc4000f8e00ff */
[----:B------:R-:W-:Y:S01]  /*0b30*/  IMAD.X R11, RZ, RZ, R18, P6 ;  /* 0x000000ffff0b7224 */ /* 0x000fe200030e0612 */
[C---:B------:R-:W-:Y:S02]  /*0b40*/  @!P3 IADD3 R4, P6, PT, R21.reuse, UR31, RZ ;  /* 0x0000001f1504bc10 */ /* 0x040fe4000ffde0ff */
[----:B------:R-:W-:Y:S01]  /*0b50*/  @!P3 LEA.HI.X R9, R21, UR9, R12, 0x2, P5 ;  /* 0x000000091509bc11 */ /* 0x000fe2000a8f140c */
[----:B------:R-:W-:Y:S01]  /*0b60*/  VOTEU.ANY UP0, P4 ;  /* 0x0000000000ff7886 */ /* 0x000fe20002000100 */
[----:B------:R-:W-:Y:S01]  /*0b70*/  ISETP.GE.U32.AND P5, PT, R20, UR25, PT ;  /* 0x0000001914007c0c */ /* 0x000fe2000bfa6070 */
[----:B------:R-:W-:Y:S01]  /*0b80*/  @P4 IMAD.WIDE.U32 R20, R27, 0x3, R10 ;  /* 0x000000031b144825 */ /* 0x000fe200078e000a */
[----:B------:R-:W-:Y:S02]  /*0b90*/  @!P3 IADD3.X R27, PT, PT, R12, UR32, RZ, P6, !PT ;  /* 0x000000200c1bbc10 */ /* 0x000fe4000b7fe4ff */
[----:B------:R-:W-:Y:S01]  /*0ba0*/  @!P3 LEA R12, P6, R4, UR8, 0x2 ;  /* 0x00000008040cbc11 */ /* 0x000fe2000f8c10ff */
[----:B------:R-:W-:Y:S01]  /*0bb0*/  @UP0 UIMAD UR7, UR32, 0x3, URZ ;  /* 0x00000003200708a4 */ /* 0x000fe2000f8e02ff */
[----:B------:R-:W-:-:S05]  /*0bc0*/  UMOV UR13, 0x3f800000 ;  /* 0x3f800000000d7882 */ /* 0x000fca0000000000 */
[----:B------:R-:W-:Y:S02]  /*0bd0*/  @P4 VIADD R29, R21, UR7 ;  /* 0x00000007151d4c36 */ /* 0x000fe40008000000 */
[----:B------:R-:W-:Y:S02]  /*0be0*/  VIADD R35, R2, 0x1d ;  /* 0x0000001d02237836 */ /* 0x000fe40000000000 */
[----:B------:R-:W-:Y:S02]  /*0bf0*/  @!P2 IMAD.MOV.U32 R16, RZ, RZ, RZ ;  /* 0x000000ffff10a224 */ /* 0x000fe400078e00ff */
[----:B------:R-:W-:Y:S01]  /*0c00*/  @!P2 IMAD.MOV.U32 R6, RZ, RZ, RZ ;  /* 0x000000ffff06a224 */ /* 0x000fe200078e00ff */
[----:B------:R-:W-:Y:S02]  /*0c10*/  ISETP.GE.U32.OR P2, PT, R13, UR24, P5 ;  /* 0x000000180d007c0c */ /* 0x000fe4000af46470 */
[----:B------:R-:W-:Y:S02]  /*0c20*/  @!P3 LEA.HI.X R13, R4, UR9, R27, 0x2, P6 ;  /* 0x00000009040dbc11 */ /* 0x000fe4000b0f141b */
[----:B----4-:R-:W-:-:S02]  /*0c30*/  HADD2.F32 R4, -RZ, R6.H0_H0 ;  /* 0x20000006ff047230 */ /* 0x010fc40000004100 */
[----:B------:R-:W-:Y:S02]  /*0c40*/  HADD2.F32 R26, -RZ, R6.H1_H1 ;  /* 0x30000006ff1a7230 */ /* 0x000fe40000004100 */
[----:B--2---:R-:W-:Y:S01]  /*0c50*/  HADD2.F32 R6, -RZ, R16.H0_H0 ;  /* 0x20000010ff067230 */ /* 0x004fe20000004100 */
[----:B------:R-:W-:Y:S01]  /*0c60*/  FSET.BF.GT.AND R21, R4, RZ, PT ;  /* 0x000000ff0415720a */ /* 0x000fe20003804000 */
[--C-:B-----5:R-:W-:Y:S02]  /*0c70*/  HADD2.F32 R27, -RZ, R14.reuse.H0_H0 ;  /* 0x2000000eff1b7230 */ /* 0x120fe40000004100 */
[----:B------:R-:W-:Y:S02]  /*0c80*/  HADD2.F32 R4, -RZ, R14.H1_H1 ;  /* 0x3000000eff047230 */ /* 0x000fe40000004100 */
[----:B------:R-:W-:Y:S02]  /*0c90*/  @!P1 IMAD.MOV.U32 R23, RZ, RZ, RZ ;  /* 0x000000ffff179224 */ /* 0x000fe400078e00ff */
[----:B------:R-:W-:Y:S01]  /*0ca0*/  FMUL R6, R6, R21 ;  /* 0x0000001506067220 */ /* 0x000fe20000400000 */
[----:B------:R-:W-:-:S02]  /*0cb0*/  @!P1 IMAD.MOV.U32 R25, RZ, RZ, RZ ;  /* 0x000000ffff199224 */ /* 0x000fc400078e00ff */
[--C-:B------:R-:W-:Y:S02]  /*0cc0*/  HADD2.F32 R14, -RZ, R23.reuse.H0_H0 ;  /* 0x20000017ff0e7230 */ /* 0x100fe40000004100 */
[----:B------:R-:W-:Y:S01]  /*0cd0*/  HADD2.F32 R23, -RZ, R23.H1_H1 ;  /* 0x30000017ff177230 */ /* 0x000fe20000004100 */
[----:B------:R-:W-:Y:S01]  /*0ce0*/  @P0 R2UR UR13, R24 ;  /* 0x00000000180d02ca */ /* 0x000fe200000e0000 */
[--C-:B------:R-:W-:Y:S01]  /*0cf0*/  HADD2.F32 R28, -RZ, R19.reuse.H0_H0 ;  /* 0x20000013ff1c7230 */ /* 0x100fe20000004100 */
[----:B------:R-:W-:Y:S01]  /*0d00*/  FSET.BF.GT.AND R21, R4, RZ, PT ;  /* 0x000000ff0415720a */ /* 0x000fe20003804000 */
[----:B------:R-:W-:Y:S01]  /*0d10*/  HADD2.F32 R30, -RZ, R19.H1_H1 ;  /* 0x30000013ff1e7230 */ /* 0x000fe20000004100 */
[----:B------:R-:W-:Y:S01]  /*0d20*/  FSET.BF.GT.AND R19, R14, RZ, PT ;  /* 0x000000ff0e13720a */ /* 0x000fe20003804000 */
[--C-:B------:R-:W-:Y:S01]  /*0d30*/  HADD2.F32 R4, -RZ, R25.reuse.H0_H0 ;  /* 0x20000019ff047230 */ /* 0x100fe20000004100 */
[----:B------:R-:W-:Y:S01]  /*0d40*/  FSET.BF.GT.AND R23, R23, RZ, PT ;  /* 0x000000ff1717720a */ /* 0x000fe20003804000 */
[----:B------:R-:W-:Y:S01]  /*0d50*/  HADD2.F32 R34, -RZ, R25.H1_H1 ;  /* 0x30000019ff227230 */ /* 0x000fe20000004100 */
[----:B------:R-:W-:Y:S01]  /*0d60*/  FSET.BF.GT.AND R26, R26, RZ, PT ;  /* 0x000000ff1a1a720a */ /* 0x000fe20003804000 */
[----:B------:R-:W-:-:S02]  /*0d70*/  HADD2.F32 R31, -RZ, R16.H1_H1 ;  /* 0x30000010ff1f7230 */ /* 0x000fc40000004100 */
[----:B------:R-:W-:Y:S01]  /*0d80*/  FMUL R4, R4, R19 ;  /* 0x0000001304047220 */ /* 0x000fe20000400000 */
[--C-:B------:R-:W-:Y:S02]  /*0d90*/  HADD2.F32 R14, -RZ, R7.reuse.H0_H0 ;  /* 0x20000007ff0e7230 */ /* 0x100fe40000004100 */
[----:B------:R-:W-:Y:S01]  /*0da0*/  FMUL R34, R34, R23 ;  /* 0x0000001722227220 */ /* 0x000fe20000400000 */
[----:B------:R-:W-:Y:S02]  /*0db0*/  HADD2.F32 R19, -RZ, R7.H1_H1 ;  /* 0x30000007ff137230 */ /* 0x000fe40000004100 */
[----:B------:R-:W-:Y:S01]  /*0dc0*/  FMUL R31, R31, R26 ;  /* 0x0000001a1f1f7220 */ /* 0x000fe20000400000 */
[----:B------:R-:W-:Y:S01]  /*0dd0*/  FMUL R30, R30, R21 ;  /* 0x000000151e1e7220 */ /* 0x000fe20000400000 */
[----:B------:R-:W-:Y:S01]  /*0de0*/  FMUL R26, R4, UR13 ;  /* 0x0000000d041a7c20 */ /* 0x000fe20008400000 */
[----:B------:R-:W-:Y:S01]  /*0df0*/  FMUL R21, R34, UR13 ;  /* 0x0000000d22157c20 */ /* 0x000fe20008400000 */
[--C-:B------:R-:W-:Y:S01]  /*0e00*/  HADD2.F32 R7, -RZ, R3.reuse.H0_H0 ;  /* 0x20000003ff077230 */ /* 0x100fe20000004100 */
[----:B------:R-:W-:Y:S01]  /*0e10*/  FSET.BF.GT.AND R14, R14, RZ, PT ;  /* 0x000000ff0e0e720a */ /* 0x000fe20003804000 */
[----:B------:R-:W-:Y:S01]  /*0e20*/  HADD2.F32 R32, -RZ, R3.H1_H1 ;  /* 0x30000003ff207230 */ /* 0x000fe20000004100 */
[----:B------:R-:W-:-:S02]  /*0e30*/  FSET.BF.GT.AND R19, R19, RZ, PT ;  /* 0x000000ff1313720a */ /* 0x000fc40003804000 */
[----:B------:R-:W-:Y:S01]  /*0e40*/  F2FP.BF16.F32.PACK_AB R26, RZ, R26 ;  /* 0x0000001aff1a723e */ /* 0x000fe200000010ff */
[----:B------:R-:W-:Y:S01]  /*0e50*/  FMUL R3, R7, R14 ;  /* 0x0000000e07037220 */ /* 0x000fe20000400000 */
[----:B------:R-:W-:Y:S01]  /*0e60*/  F2FP.BF16.F32.PACK_AB R21, RZ, R21 ;  /* 0x00000015ff15723e */ /* 0x000fe200000010ff */
[----:B------:R-:W-:Y:S01]  /*0e70*/  FMUL R32, R32, R19 ;  /* 0x0000001320207220 */ /* 0x000fe20000400000 */
[----:B------:R-:W-:Y:S02]  /*0e80*/  FSET.BF.GT.AND R27, R27, RZ, PT ;  /* 0x000000ff1b1b720a */ /* 0x000fe40003804000 */
[----:B------:R-:W-:Y:S01]  /*0e90*/  IADD3 R23, P0, PT, R10, UR14, RZ ;  /* 0x0000000e0a177c10 */ /* 0x000fe2000ff1e0ff */
[----:B------:R-:W-:Y:S01]  /*0ea0*/  FMUL R7, R3, UR13 ;  /* 0x0000000d03077c20 */ /* 0x000fe20008400000 */
[----:B------:R-:W-:Y:S01]  /*0eb0*/  @!P3 PRMT R26, R26, 0x5410, R21 ;  /* 0x000054101a1ab816 */ /* 0x000fe20000000015 */
[----:B------:R-:W-:Y:S01]  /*0ec0*/  FMUL R14, R32, UR13 ;  /* 0x0000000d200e7c20 */ /* 0x000fe20008400000 */
[----:B------:R-:W-:Y:S01]  /*0ed0*/  FMUL R28, R28, R27 ;  /* 0x0000001b1c1c7220 */ /* 0x000fe20000400000 */
[----:B------:R-:W-:Y:S01]  /*0ee0*/  @P4 IMAD.SHL.U32 R24, R23, 0x4, RZ ;  /* 0x0000000417184824 */ /* 0x000fe200078e00ff */
[----:B------:R-:W-:Y:S01]  /*0ef0*/  IADD3.X R27, PT, PT, R11, UR15, RZ, P0, !PT ;  /* 0x0000000f0b1b7c10 */ /* 0x000fe200087fe4ff */
[----:B------:R0:W-:Y:S01]  /*0f00*/  @!P3 STG.E desc[UR26][R8.64], R26 ;  /* 0x0000001a0800b986 */ /* 0x0001e2000c10191a */
[----:B------:R-:W-:-:S02]  /*0f10*/  F2FP.BF16.F32.PACK_AB R14, RZ, R14 ;  /* 0x0000000eff0e723e */ /* 0x000fc400000010ff */
[----:B------:R-:W-:Y:S02]  /*0f20*/  @P4 SHF.L.U64.HI R19, R23, 0x2, R27 ;  /* 0x0000000217134819 */ /* 0x000fe4000001021b */
[----:B------:R-:W-:Y:S02]  /*0f30*/  @P4 IADD3 R10, P0, PT, R24, UR16, RZ ;  /* 0x00000010180a4c10 */ /* 0x000fe4000ff1e0ff */
[C---:B------:R-:W-:Y:S02]  /*0f40*/  @P4 SHF.L.U64.HI R16, R20.reuse, 0x2, R29 ;  /* 0x0000000214104819 */ /* 0x040fe4000001021d */
[----:B0-----:R-:W-:Y:S01]  /*0f50*/  F2FP.BF16.F32.PACK_AB R9, RZ, R7 ;  /* 0x00000007ff09723e */ /* 0x001fe200000010ff */
[----:B------:R-:W-:Y:S01]  /*0f60*/  @!P4 IMAD.MOV.U32 R8, RZ, RZ, RZ ;  /* 0x000000ffff08c224 */ /* 0x000fe200078e00ff */
[----:B------:R-:W-:Y:S02]  /*0f70*/  @P4 IADD3.X R11, PT, PT, R19, UR17, RZ, P0, !PT ;  /* 0x00000011130b4c10 */ /* 0x000fe400087fe4ff */
[----:B------:R-:W-:Y:S01]  /*0f80*/  @!P3 PRMT R9, R9, 0x5410, R14 ;  /* 0x000054100909b816 */ /* 0x000fe2000000000e */
[----:B------:R-:W-:Y:S01]  /*0f90*/  @P4 IMAD.SHL.U32 R20, R20, 0x4, RZ ;  /* 0x0000000414144824 */ /* 0x000fe200078e00ff */
[----:B------:R-:W-:-:S03]  /*0fa0*/  @P4 IADD3 R24, P0, PT, R24, UR19, RZ ;  /* 0x0000001318184c10 */ /* 0x000fc6000ff1e0ff */
[----:B------:R0:W-:Y:S01]  /*0fb0*/  @!P3 STG.E desc[UR26][R12.64], R9 ;  /* 0x000000090c00b986 */ /* 0x0001e2000c10191a */
[----:B------:R-:W-:-:S03]  /*0fc0*/  @P4 IADD3.X R25, PT, PT, R19, UR21, RZ, P0, !PT ;  /* 0x0000001513194c10 */ /* 0x000fc600087fe4ff */
[----:B------:R1:W2:Y:S01]  /*0fd0*/  @P4 LDG.E R8, desc[UR26][R10.64] ;  /* 0x0000001a0a084981 */ /* 0x0002a2000c1e1900 */
[----:B------:R-:W-:Y:S01]  /*0fe0*/  @!P4 IMAD.MOV.U32 R19, RZ, RZ, RZ ;  /* 0x000000ffff13c224 */ /* 0x000fe200078e00ff */
[C---:B0-----:R-:W-:Y:S02]  /*0ff0*/  @P4 IADD3 R12, P0, PT, R20.reuse, UR16, RZ ;  /* 0x00000010140c4c10 */ /* 0x041fe4000ff1e0ff */
[----:B-1----:R-:W-:Y:S02]  /*1000*/  @P4 IADD3 R10, P1, PT, R20, UR19, RZ ;  /* 0x00000013140a4c10 */ /* 0x002fe4000ff3e0ff */
[C---:B------:R-:W-:Y:S02]  /*1010*/  @P4 IADD3.X R13, PT, PT, R16.reuse, UR17, RZ, P0, !PT ;  /* 0x00000011100d4c10 */ /* 0x040fe400087fe4ff */
[----:B------:R-:W-:Y:S01]  /*1020*/  @P4 IADD3.X R11, PT, PT, R16, UR21, RZ, P1, !PT ;  /* 0x00000015100b4c10 */ /* 0x000fe20008ffe4ff */
[----:B------:R-:W-:Y:S02]  /*1030*/  @!P4 IMAD.MOV.U32 R16, RZ, RZ, RZ ;  /* 0x000000ffff10c224 */ /* 0x000fe400078e00ff */
[----:B------:R-:W-:Y:S01]  /*1040*/  FMUL R20, R6, UR13 ;  /* 0x0000000d06147c20 */ /* 0x000fe20008400000 */
[----:B------:R-:W-:Y:S01]  /*1050*/  FMUL R29, R31, UR13 ;  /* 0x0000000d1f1d7c20 */ /* 0x000fe20008400000 */
[----:B------:R-:W-:Y:S01]  /*1060*/  @!P4 IMAD.MOV.U32 R7, RZ, RZ, RZ ;  /* 0x000000ffff07c224 */ /* 0x000fe200078e00ff */
[----:B------:R0:W3:Y:S04]  /*1070*/  @P4 LDG.E R19, desc[UR26][R12.64] ;  /* 0x0000001a0c134981 */ /* 0x0000e8000c1e1900 */
[----:B------:R1:W4:Y:S04]  /*1080*/  @P4 LDG.E R16, desc[UR26][R10.64] ;  /* 0x0000001a0a104981 */ /* 0x000328000c1e1900 */
[----:B------:R5:W3:Y:S01]  /*1090*/  @P4 LDG.E R7, desc[UR26][R24.64] ;  /* 0x0000001a18074981 */ /* 0x000ae2000c1e1900 */
[----:B0-----:R-:W-:-:S02]  /*10a0*/  @!P2 LEA R12, P0, R15, UR8, 0x2 ;  /* 0x000000080f0cac11 */ /* 0x001fc4000f8010ff */
[----:B-1----:R-:W-:Y:S02]  /*10b0*/  F2FP.BF16.F32.PACK_AB R10, RZ, R20 ;  /* 0x00000014ff0a723e */ /* 0x002fe400000010ff */
[----:B------:R-:W-:Y:S01]  /*10c0*/  F2FP.BF16.F32.PACK_AB R20, RZ, R29 ;  /* 0x0000001dff14723e */ /* 0x000fe200000010ff */
[----:B-----5:R-:W-:Y:S01]  /*10d0*/  VIADD R24, R33, 0x3 ;  /* 0x0000000321187836 */ /* 0x020fe20000000000 */
[C---:B------:R-:W-:Y:S02]  /*10e0*/  @!P2 LEA.HI.X R13, R15.reuse, UR9, R22, 0x2, P0 ;  /* 0x000000090f0dac11 */ /* 0x040fe400080f1416 */
[----:B------:R-:W-:Y:S02]  /*10f0*/  @!P2 PRMT R10, R10, 0x5410, R20 ;  /* 0x000054100a0aa816 */ /* 0x000fe40000000014 */
[----:B------:R-:W-:Y:S02]  /*1100*/  @!P2 IADD3 R15, P1, PT, R15, UR31, RZ ;  /* 0x0000001f0f0fac10 */ /* 0x000fe4000ff3e0ff */
[----:B------:R-:W-:Y:S01]  /*1110*/  LOP3.LUT R29, R35, 0x1f, RZ, 0xc0, !PT ;  /* 0x0000001f231d7812 */ /* 0x000fe200078ec0ff */
[----:B------:R0:W-:Y:S01]  /*1120*/  @!P2 STG.E desc[UR26][R12.64], R10 ;  /* 0x0000000a0c00a986 */ /* 0x0001e2000c10191a */
[----:B------:R-:W-:-:S02]  /*1130*/  ISETP.GE.U32.AND P0, PT, R24, UR25, PT ;  /* 0x0000001918007c0c */ /* 0x000fc4000bf06070 */
[----:B------:R-:W-:Y:S01]  /*1140*/  @!P2 IADD3.X R36, PT, PT, R22, UR32, RZ, P1, !PT ;  /* 0x000000201624ac10 */ /* 0x000fe20008ffe4ff */
[----:B------:R-:W-:Y:S01]  /*1150*/  FMUL R11, R28, UR13 ;  /* 0x0000000d1c0b7c20 */ /* 0x000fe20008400000 */
[----:B------:R-:W-:Y:S01]  /*1160*/  FMUL R22, R30, UR13 ;  /* 0x0000000d1e167c20 */ /* 0x000fe20008400000 */
[----:B------:R-:W-:Y:S02]  /*1170*/  ISETP.LT.U32.AND P0, PT, R29, UR24, !P0 ;  /* 0x000000181d007c0c */ /* 0x000fe4000c701070 */
[C---:B0-----:R-:W-:Y:S02]  /*1180*/  @!P2 LEA R12, P1, R15.reuse, UR8, 0x2 ;  /* 0x000000080f0cac11 */ /* 0x041fe4000f8210ff */
[----:B------:R-:W-:Y:S02]  /*1190*/  F2FP.BF16.F32.PACK_AB R11, RZ, R11 ;  /* 0x0000000bff0b723e */ /* 0x000fe400000010ff */
[----:B------:R-:W-:Y:S02]  /*11a0*/  @!P2 LEA.HI.X R13, R15, UR9, R36, 0x2, P1 ;  /* 0x000000090f0dac11 */ /* 0x000fe400088f1424 */
[----:B------:R-:W-:-:S02]  /*11b0*/  IADD3 R40, P1, P3, R29, UR14, R40 ;  /* 0x0000000e1d287c10 */ /* 0x000fc4000fb3e028 */
[----:B------:R-:W-:Y:S02]  /*11c0*/  F2FP.BF16.F32.PACK_AB R15, RZ, R22 ;  /* 0x00000016ff0f723e */ /* 0x000fe400000010ff */
[----:B------:R-:W-:Y:S02]  /*11d0*/  IADD3.X R41, PT, PT, RZ, UR15, R18, P1, P3 ;  /* 0x0000000fff297c10 */ /* 0x000fe40008fe6412 */
[----:B------:R-:W-:Y:S02]  /*11e0*/  IADD3 R18, P1, PT, R40, UR14, RZ ;  /* 0x0000000e28127c10 */ /* 0x000fe4000ff3e0ff */
[----:B------:R-:W-:-:S03]  /*11f0*/  @!P2 PRMT R11, R11, 0x5410, R15 ;  /* 0x000054100b0ba816 */ /* 0x000fc6000000000f */
[----:B------:R-:W-:Y:S02]  /*1200*/  @P0 IMAD.SHL.U32 R38, R18, 0x4, RZ ;  /* 0x0000000412260824 */ /* 0x000fe400078e00ff */
[----:B------:R0:W-:Y:S01]  /*1210*/  @!P2 STG.E desc[UR26][R12.64], R11 ;  /* 0x0000000b0c00a986 */ /* 0x0001e2000c10191a */
[----:B------:R-:W-:Y:S01]  /*1220*/  VOTEU.ANY UP0, P0 ;  /* 0x0000000000ff7886 */ /* 0x000fe20000000100 */
[----:B0-----:R-:W-:Y:S02]  /*1230*/  IADD3.X R12, PT, PT, R41, UR15, RZ, P1, !PT ;  /* 0x0000000f290c7c10 */ /* 0x001fe40008ffe4ff */
[----:B------:R-:W-:Y:S02]  /*1240*/  @P0 IADD3 R36, P1, PT, R38, UR16, RZ ;  /* 0x0000001026240c10 */ /* 0x000fe4000ff3e0ff */
[----:B------:R-:W-:Y:S01]  /*1250*/  @P0 SHF.L.U64.HI R22, R18, 0x2, R12 ;  /* 0x0000000212160819 */ /* 0x000fe2000001020c */
[----:B------:R-:W-:-:S03]  /*1260*/  @!P0 IMAD.MOV.U32 R13, RZ, RZ, RZ ;  /* 0x000000ffff0d8224 */ /* 0x000fc600078e00ff */
[----:B------:R-:W-:Y:S01]  /*1270*/  @P0 IADD3.X R37, PT, PT, R22, UR17, RZ, P1, !PT ;  /* 0x0000001116250c10 */ /* 0x000fe20008ffe4ff */
[----:B------:R-:W-:-:S04]  /*1280*/  @UP0 UIMAD UR7, UR32, 0x3, URZ ;  /* 0x00000003200708a4 */ /* 0x000fc8000f8e02ff */
[----:B------:R0:W5:Y:S01]  /*1290*/  @P0 LDG.E R13, desc[UR26][R36.64] ;  /* 0x0000001a240d0981 */ /* 0x000162000c1e1900 */
[----:B------:R-:W-:Y:S01]  /*12a0*/  @P0 IADD3 R38, P1, PT, R38, UR19, RZ ;  /* 0x0000001326260c10 */ /* 0x000fe2000ff3e0ff */
[----:B------:R-:W-:Y:S02]  /*12b0*/  @!P0 IMAD.MOV.U32 R25, RZ, RZ, RZ ;  /* 0x000000ffff198224 */ /* 0x000fe400078e00ff */
[----:B0-----:R-:W-:Y:S01]  /*12c0*/  IMAD.U32 R36, RZ, RZ, UR31 ;  /* 0x0000001fff247e24 */ /* 0x001fe2000f8e00ff */
[----:B------:R-:W-:-:S03]  /*12d0*/  @P0 IADD3.X R39, PT, PT, R22, UR21, RZ, P1, !PT ;  /* 0x0000001516270c10 */ /* 0x000fc60008ffe4ff */
[----:B------:R-:W-:Y:S02]  /*12e0*/  @P0 IMAD.WIDE.U32 R36, R36, 0x3, R40 ;  /* 0x0000000324240825 */ /* 0x000fe400078e0028 */
[----:B------:R0:W5:Y:S02]  /*12f0*/  @P0 LDG.E R25, desc[UR26][R38.64] ;  /* 0x0000001a26190981 */ /* 0x000164000c1e1900 */
[----:B------:R-:W-:Y:S02]  /*1300*/  @P0 VIADD R41, R37, UR7 ;  /* 0x0000000725290c36 */ /* 0x000fe40008000000 */
[----:B------:R-:W-:-:S03]  /*1310*/  @P0 IMAD.SHL.U32 R35, R36, 0x4, RZ ;  /* 0x0000000424230824 */ /* 0x000fc600078e00ff */
[----:B------:R-:W-:Y:S02]  /*1320*/  @P0 SHF.L.U64.HI R22, R36, 0x2, R41 ;  /* 0x0000000224160819 */ /* 0x000fe40000010229 */
[----:B0-----:R-:W-:Y:S01]  /*1330*/  @P0 IADD3 R38, P1, PT, R35, UR16, RZ ;  /* 0x0000001023260c10 */ /* 0x001fe2000ff3e0ff */
[----:B------:R-:W-:-:S03]  /*1340*/  @!P0 IMAD.MOV.U32 R36, RZ, RZ, RZ ;  /* 0x000000ffff248224 */ /* 0x000fc600078e00ff */
[----:B------:R-:W-:-:S05]  /*1350*/  @P0 IADD3.X R39, PT, PT, R22, UR17, RZ, P1, !PT ;  /* 0x0000001116270c10 */ /* 0x000fca0008ffe4ff */
[----:B------:R0:W5:Y:S02]  /*1360*/  @P0 LDG.E R36, desc[UR26][R38.64] ;  /* 0x0000001a26240981 */ /* 0x000164000c1e1900 */
[----:B0-----:R-:W-:-:S04]  /*1370*/  @P0 IADD3 R38, P1, PT, R35, UR19, RZ ;  /* 0x0000001323260c10 */ /* 0x001fc8000ff3e0ff */
[----:B------:R-:W-:Y:S01]  /*1380*/  @P0 IADD3.X R39, PT, PT, R22, UR21, RZ, P1, !PT ;  /* 0x0000001516270c10 */ /* 0x000fe20008ffe4ff */
[----:B------:R-:W-:-:S06]  /*1390*/  @!P0 IMAD.MOV.U32 R22, RZ, RZ, RZ ;  /* 0x000000ffff168224 */ /* 0x000fcc00078e00ff */
[----:B------:R0:W5:Y:S01]  /*13a0*/  @P0 LDG.E R22, desc[UR26][R38.64] ;  /* 0x0000001a26160981 */ /* 0x000162000c1e1900 */
[----:B------:R-:W1:Y:S01]  /*13b0*/  S2R R37, SR_CgaCtaId ;  /* 0x0000000000257919 */ /* 0x000e620000008800 */
[----:B------:R-:W-:Y:S01]  /*13c0*/  FMNMX R41, RZ, |R4|, !PT ;  /* 0x40000004ff297209 */ /* 0x000fe20007800000 */
[----:B------:R-:W0:Y:S03]  /*13d0*/  S2R R35, SR_TID.X ;  /* 0x0000000000237919 */ /* 0x000e260000002100 */
[----:B------:R-:W-:Y:S02]  /*13e0*/  FMNMX3 R41, |R34|, R41, |R3|, !PT ;  /* 0x0000002922297276 */ /* 0x000fe40007800603 */
[----:B------:R-:W-:Y:S01]  /*13f0*/  MOV R3, 0x400 ;  /* 0x0000040000037802 */ /* 0x000fe20000000f00 */
[----:B------:R-:W-:-:S04]  /*1400*/  VIADD R33, R33, 0x2 ;  /* 0x0000000221217836 */ /* 0x000fc80000000000 */
[----:B------:R-:W-:Y:S01]  /*1410*/  VIADD R4, R3, 0x20 ;  /* 0x0000002003047836 */ /* 0x000fe20000000000 */
[----:B------:R-:W-:Y:S02]  /*1420*/  ISETP.GE.U32.AND P0, PT, R33, UR25, PT ;  /* 0x0000001921007c0c */ /* 0x000fe4000bf06070 */
[----:B------:R-:W-:Y:S02]  /*1430*/  FMNMX R33, |R32|, R41, !PT ;  /* 0x0000002920217209 */ /* 0x000fe40007800200 */
[----:B------:R-:W-:Y:S02]  /*1440*/  ISETP.GE.U32.OR P0, PT, R5, UR24, P0 ;  /* 0x0000001805007c0c */ /* 0x000fe40008706470 */
[----:B------:R-:W-:Y:S02]  /*1450*/  FMNMX R33, R33, |R6|, !PT ;  /* 0x4000000621217209 */ /* 0x000fe40007800000 */
[----:B-1----:R-:W-:Y:S02]  /*1460*/  LEA R37, R37, R4, 0x18 ;  /* 0x0000000425257211 */ /* 0x002fe400078ec0ff */
[----:B------:R-:W-:-:S02]  /*1470*/  FMNMX3 R33, |R31|, R33, |R28|, !PT ;  /* 0x000000211f217276 */ /* 0x000fc4000780061c */
[----:B0-----:R-:W-:Y:S02]  /*1480*/  LOP3.LUT R3, R35, 0x1f, RZ, 0xc0, !PT ;  /* 0x0000001f23037812 */ /* 0x001fe400078ec0ff */
[----:B------:R-:W-:Y:S02]  /*1490*/  PRMT R38, R26, 0x5410, R9 ;  /* 0x000054101a267816 */ /* 0x000fe40000000009 */
[----:B------:R-:W-:Y:S01]  /*14a0*/  FMNMX R30, |R30|, R33, !PT ;  /* 0x000000211e1e7209 */ /* 0x000fe20007800200 */
[----:B------:R-:W-:Y:S01]  /*14b0*/  IMAD R32, R3, 0x84, RZ ;  /* 0x0000008403207824 */ /* 0x000fe200078e02ff */
[----:B------:R-:W-:-:S04]  /*14c0*/  ISETP.GE.U32.AND P1, PT, R24, UR25, PT ;  /* 0x0000001918007c0c */ /* 0x000fc8000bf26070 */
[----:B------:R-:W-:Y:S01]  /*14d0*/  ISETP.GE.U32.OR P1, PT, R29, UR24, P1 ;  /* 0x000000181d007c0c */ /* 0x000fe20008f26470 */
[----:B------:R-:W-:-:S04]  /*14e0*/  IMAD.IADD R29, R32, 0x1, R37 ;  /* 0x00000001201d7824 */ /* 0x000fc800078e0225 */
[----:B------:R-:W-:-:S05]  /*14f0*/  IMAD R17, R17, 0x4, R29 ;  /* 0x0000000411117824 */ /* 0x000fca00078e021d */
[----:B------:R0:W-:Y:S01]  /*1500*/  STS [R17], R38 ;  /* 0x0000002611007388 */ /* 0x0001e20000000800 */
[--C-:B--2---:R-:W-:Y:S02]  /*1510*/  HADD2.F32 R5, -RZ, R8.reuse.H0_H0 ;  /* 0x20000008ff057230 */ /* 0x104fe40000004100 */
[----:B------:R-:W-:Y:S01]  /*1520*/  HADD2.F32 R28, -RZ, R8.H1_H1 ;  /* 0x30000008ff1c7230 */ /* 0x000fe20000004100 */
[----:B------:R-:W-:Y:S01]  /*1530*/  SHF.R.U32.HI R8, RZ, 0x5, R35 ;  /* 0x00000005ff087819 */ /* 0x000fe20000011623 */
[----:B---3--:R-:W-:-:S05]  /*1540*/  HADD2.F32 R4, -RZ, R7.H0_H0 ;  /* 0x20000007ff047230 */ /* 0x008fca0000004100 */
[----:B------:R-:W-:Y:S01]  /*1550*/  FSET.BF.GT.AND R6, R4, RZ, PT ;  /* 0x000000ff0406720a */ /* 0x000fe20003804000 */
[----:B------:R-:W-:-:S04]  /*1560*/  HADD2.F32 R4, -RZ, R7.H1_H1 ;  /* 0x30000007ff047230 */ /* 0x000fc80000004100 */
[----:B------:R-:W-:Y:S01]  /*1570*/  FMUL R7, R5, R6 ;  /* 0x0000000605077220 */ /* 0x000fe20000400000 */
[----:B------:R-:W-:-:S05]  /*1580*/  FSET.BF.GT.AND R5, R4, RZ, PT ;  /* 0x000000ff0405720a */ /* 0x000fca0003804000 */
[----:B------:R-:W-:Y:S01]  /*1590*/  FMUL R28, R28, R5 ;  /* 0x000000051c1c7220 */ /* 0x000fe20000400000 */
[----:B----4-:R-:W-:Y:S02]  /*15a0*/  HADD2.F32 R5, -RZ, R16.H0_H0 ;  /* 0x20000010ff057230 */ /* 0x010fe40000004100 */
[----:B------:R-:W-:Y:S01]  /*15b0*/  FMUL R6, R7, UR13 ;  /* 0x0000000d07067c20 */ /* 0x000fe20008400000 */
[----:B------:R-:W-:Y:S02]  /*15c0*/  HADD2.F32 R9, -RZ, R19.H0_H0 ;  /* 0x20000013ff097230 */ /* 0x000fe40000004100 */
[----:B------:R-:W-:Y:S01]  /*15d0*/  FMUL R26, R28, UR13 ;  /* 0x0000000d1c1a7c20 */ /* 0x000fe20008400000 */
[----:B------:R-:W-:Y:S02]  /*15e0*/  FSET.BF.GT.AND R34, R5, RZ, PT ;  /* 0x000000ff0522720a */ /* 0x000fe40003804000 */
[----:B------:R-:W-:Y:S02]  /*15f0*/  FMNMX R30, R30, |R7|, !PT ;  /* 0x400000071e1e7209 */ /* 0x000fe40007800000 */
[----:B------:R-:W-:Y:S01]  /*1600*/  F2FP.BF16.F32.PACK_AB R6, RZ, R6 ;  /* 0x00000006ff06723e */ /* 0x000fe200000010ff */
[----:B------:R-:W-:Y:S01]  /*1610*/  FMUL R7, R9, R34 ;  /* 0x0000002209077220 */ /* 0x000fe20000400000 */
[----:B------:R-:W-:Y:S01]  /*1620*/  @!P0 LEA R4, P2, R23, UR8, 0x2 ;  /* 0x0000000817048c11 */ /* 0x000fe2000f8410ff */
[----:B------:R-:W-:Y:S01]  /*1630*/  IMAD.SHL.U32 R9, R8, 0x4, RZ ;  /* 0x0000000408097824 */ /* 0x000fe200078e00ff */
[----:B------:R-:W-:-:S02]  /*1640*/  F2FP.BF16.F32.PACK_AB R26, RZ, R26 ;  /* 0x0000001aff1a723e */ /* 0x000fc400000010ff */
[C---:B------:R-:W-:Y:S02]  /*1650*/  @!P0 LEA.HI.X R5, R23.reuse, UR9, R27, 0x2, P2 ;  /* 0x0000000917058c11 */ /* 0x040fe400090f141b */
[----:B------:R-:W-:Y:S02]  /*1660*/  @!P0 PRMT R6, R6, 0x5410, R26 ;  /* 0x0000541006068816 */ /* 0x000fe4000000001a */
[----:B------:R-:W-:Y:S02]  /*1670*/  @!P0 IADD3 R31, P2, PT, R23, UR31, RZ ;  /* 0x0000001f171f8c10 */ /* 0x000fe4000ff5e0ff */
[----:B------:R-:W-:Y:S01]  /*1680*/  LOP3.LUT R23, RZ, R9, RZ, 0x33, !PT ;  /* 0x00000009ff177212 */ /* 0x000fe200078e33ff */
[----:B------:R-:W-:Y:S01]  /*1690*/  HADD2.F32 R33, -RZ, R16.H1_H1 ;  /* 0x30000010ff217230 */ /* 0x000fe20000004100 */
[----:B------:R1:W-:Y:S01]  /*16a0*/  @!P0 STG.E desc[UR26][R4.64], R6 ;  /* 0x0000000604008986 */ /* 0x0003e2000c10191a */
[----:B------:R-:W-:Y:S01]  /*16b0*/  @!P0 IADD3.X R34, PT, PT, R27, UR32, RZ, P2, !PT ;  /* 0x000000201b228c10 */ /* 0x000fe200097fe4ff */
[----:B------:R-:W-:-:S02]  /*16c0*/  VIADD R16, R9, 0x2 ;  /* 0x0000000209107836 */ /* 0x000fc40000000000 */
[----:B------:R-:W-:Y:S01]  /*16d0*/  IMAD.IADD R27, R23, 0x1, R35 ;  /* 0x00000001171b7824 */ /* 0x000fe200078e0223 */
[----:B0-----:R-:W-:Y:S01]  /*16e0*/  FSET.BF.GT.AND R38, R33, RZ, PT ;  /* 0x000000ff2126720a */ /* 0x001fe20003804000 */
[----:B------:R-:W-:Y:S01]  /*16f0*/  HADD2.F32 R19, -RZ, R19.H1_H1 ;  /* 0x30000013ff137230 */ /* 0x000fe20000004100 */
[----:B-1----:R-:W-:Y:S01]  /*1700*/  @!P0 LEA R4, P2, R31, UR8, 0x2 ;  /* 0x000000081f048c11 */ /* 0x002fe2000f8410ff */
[----:B------:R-:W-:-:S03]  /*1710*/  IMAD.SHL.U32 R27, R27, 0x4, RZ ;  /* 0x000000041b1b7824 */ /* 0x000fc600078e00ff */
[----:B------:R-:W-:Y:S01]  /*1720*/  @!P0 LEA.HI.X R5, R31, UR9, R34, 0x2, P2 ;  /* 0x000000091f058c11 */ /* 0x000fe200090f1422 */
[----:B------:R-:W-:Y:S02]  /*1730*/  IMAD.IADD R31, R35, 0x1, -R16 ;  /* 0x00000001231f7824 */ /* 0x000fe400078e0a10 */
[----:B------:R-:W-:Y:S01]  /*1740*/  FMUL R16, R19, R38 ;  /* 0x0000002613107220 */ /* 0x000fe20000400000 */
[----:B------:R-:W-:Y:S01]  /*1750*/  FMNMX3 R19, |R28|, R30, |R7|, !PT ;  /* 0x0000001e1c137276 */ /* 0x000fe20007800607 */
[----:B------:R-:W-:Y:S01]  /*1760*/  IMAD.SHL.U32 R31, R31, 0x4, RZ ;  /* 0x000000041f1f7824 */ /* 0x000fe200078e00ff */
[----:B------:R-:W-:Y:S01]  /*1770*/  LOP3.LUT R28, R27, 0x7c, RZ, 0xc0, !PT ;  /* 0x0000007c1b1c7812 */ /* 0x000fe200078ec0ff */
[----:B------:R-:W-:Y:S01]  /*1780*/  FMUL R27, R7, UR13 ;  /* 0x0000000d071b7c20 */ /* 0x000fe20008400000 */
[----:B------:R-:W-:Y:S02]  /*1790*/  PRMT R33, R10, 0x5410, R11 ;  /* 0x000054100a217816 */ /* 0x000fe4000000000b */
[----:B------:R-:W-:Y:S01]  /*17a0*/  LOP3.LUT R30, R31, 0x7c, RZ, 0xc0, !PT ;  /* 0x0000007c1f1e7812 */ /* 0x000fe200078ec0ff */
[----:B------:R-:W-:Y:S01]  /*17b0*/  IMAD.IADD R10, R29, 0x1, R28 ;  /* 0x000000011d0a7824 */ /* 0x000fe200078e021c */
[----:B------:R-:W-:-:S03]  /*17c0*/  F2FP.BF16.F32.PACK_AB R27, RZ, R27 ;  /* 0x0000001bff1b723e */ /* 0x000fc600000010ff */
[----:B------:R-:W-:Y:S02]  /*17d0*/  IMAD.IADD R11, R29, 0x1, R30 ;  /* 0x000000011d0b7824 */ /* 0x000fe400078e021e */
[----:B-----5:R-:W-:Y:S01]  /*17e0*/  HADD2.F32 R28, -RZ, R13.H0_H0 ;  /* 0x2000000dff1c7230 */ /* 0x020fe20000004100 */
[----:B------:R-:W-:Y:S01]  /*17f0*/  @!P1 IADD3 R30, P3, PT, R18, UR31, RZ ;  /* 0x0000001f121e9c10 */ /* 0x000fe2000ff7e0ff */
[----:B------:R0:W-:Y:S01]  /*1800*/  STS [R10], R33 ;  /* 0x000000210a007388 */ /* 0x0001e20000000800 */
[----:B------:R-:W-:Y:S01]  /*1810*/  PRMT R34, R6, 0x5410, R27 ;  /* 0x0000541006227816 */ /* 0x000fe2000000001b */
[----:B------:R-:W-:-:S05]  /*1820*/  HADD2.F32 R7, -RZ, R25.H0_H0 ;  /* 0x20000019ff077230 */ /* 0x000fca0000004100 */
[----:B------:R-:W-:Y:S01]  /*1830*/  FSET.BF.GT.AND R31, R7, RZ, PT ;  /* 0x000000ff071f720a */ /* 0x000fe20003804000 */
[----:B------:R-:W-:Y:S01]  /*1840*/  FMUL R7, R16, UR13 ;  /* 0x0000000d10077c20 */ /* 0x000fe20008400000 */
[----:B0-----:R-:W-:-:S03]  /*1850*/  @!P1 IADD3.X R33, PT, PT, R12, UR32, RZ, P3, !PT ;  /* 0x000000200c219c10 */ /* 0x001fc60009ffe4ff */
[----:B------:R-:W-:Y:S01]  /*1860*/  FMUL R28, R28, R31 ;  /* 0x0000001f1c1c7220 */ /* 0x000fe20000400000 */
[----:B------:R-:W-:Y:S01]  /*1870*/  HADD2.F32 R31, -RZ, R25.H1_H1 ;  /* 0x30000019ff1f7230 */ /* 0x000fe20000004100 */
[----:B------:R-:W-:Y:S02]  /*1880*/  @!P1 LEA R38, P3, R30, UR8, 0x2 ;  /* 0x000000081e269c11 */ /* 0x000fe4000f8610ff */
[----:B------:R-:W-:Y:S01]  /*1890*/  @!P1 LEA R6, P2, R18, UR8, 0x2 ;  /* 0x0000000812069c11 */ /* 0x000fe2000f8410ff */
[----:B------:R-:W-:Y:S01]  /*18a0*/  HADD2.F32 R13, -RZ, R13.H1_H1 ;  /* 0x3000000dff0d7230 */ /* 0x000fe20000004100 */
[----:B------:R-:W-:Y:S02]  /*18b0*/  FSET.BF.GT.AND R31, R31, RZ, PT ;  /* 0x000000ff1f1f720a */ /* 0x000fe40003804000 */
[----:B------:R-:W-:Y:S02]  /*18c0*/  F2FP.BF16.F32.PACK_AB R25, RZ, R7 ;  /* 0x00000007ff19723e */ /* 0x000fe400000010ff */
[----:B------:R-:W-:-:S02]  /*18d0*/  @!P1 LEA.HI.X R39, R30, UR9, R33, 0x2, P3 ;  /* 0x000000091e279c11 */ /* 0x000fc400098f1421 */
[----:B------:R-:W-:Y:S01]  /*18e0*/  @!P1 LEA.HI.X R7, R18, UR9, R12, 0x2, P2 ;  /* 0x0000000912079c11 */ /* 0x000fe200090f140c */
[----:B------:R-:W-:Y:S01]  /*18f0*/  FMUL R13, R13, R31 ;  /* 0x0000001f0d0d7220 */ /* 0x000fe20000400000 */
[----:B------:R-:W-:Y:S01]  /*1900*/  R2UR UR9, R0 ;  /* 0x00000000000972ca */ /* 0x000fe200000e0000 */
[----:B------:R-:W-:Y:S01]  /*1910*/  HADD2.F32 R18, -RZ, R36.H0_H0 ;  /* 0x20000024ff127230 */ /* 0x000fe20000004100 */
[----:B------:R-:W-:Y:S01]  /*1920*/  @!P0 PRMT R27, R27, 0x5410, R25 ;  /* 0x000054101b1b8816 */ /* 0x000fe20000000019 */
[----:B------:R-:W-:Y:S01]  /*1930*/  UIMAD UR8, UR6, UR12, URZ ;  /* 0x0000000c060872a4 */ /* 0x000fe2000f8e02ff */
[--C-:B------:R-:W-:Y:S02]  /*1940*/  HADD2.F32 R30, -RZ, R22.reuse.H1_H1 ;  /* 0x30000016ff1e7230 */ /* 0x100fe40000004100 */
[----:B------:R-:W-:-:S03]  /*1950*/  HADD2.F32 R12, -RZ, R22.H0_H0 ;  /* 0x20000016ff0c7230 */ /* 0x000fc60000004100 */
[----:B------:R-:W-:Y:S01]  /*1960*/  FSET.BF.GT.AND R33, R30, RZ, PT ;  /* 0x000000ff1e21720a */ /* 0x000fe20003804000 */
[----:B------:R-:W-:Y:S01]  /*1970*/  IMAD.IADD R30, R35, 0x1, -R24 ;  /* 0x00000001231e7824 */ /* 0x000fe200078e0a18 */
[----:B------:R-:W-:Y:S01]  /*1980*/  FSET.BF.GT.AND R31, R12, RZ, PT ;  /* 0x000000ff0c1f720a */ /* 0x000fe20003804000 */
[----:B------:R-:W-:Y:S01]  /*1990*/  FMUL R24, R28, UR13 ;  /* 0x0000000d1c187c20 */ /* 0x000fe20008400000 */
[----:B------:R-:W-:Y:S01]  /*19a0*/  FMUL R12, R13, UR13 ;  /* 0x0000000d0d0c7c20 */ /* 0x000fe20008400000 */
[----:B------:R-:W-:Y:S01]  /*19b0*/  HADD2.F32 R22, -RZ, R36.H1_H1 ;  /* 0x30000024ff167230 */ /* 0x000fe20000004100 */
[----:B------:R0:W-:Y:S01]  /*19c0*/  @!P0 STG.E desc[UR26][R4.64], R27 ;  /* 0x0000001b04008986 */ /* 0x0001e2000c10191a */
[----:B------:R-:W-:Y:S02]  /*19d0*/  FMUL R18, R18, R31 ;  /* 0x0000001f12127220 */ /* 0x000fe40000400000 */
[----:B------:R-:W-:Y:S01]  /*19e0*/  F2FP.BF16.F32.PACK_AB R12, RZ, R12 ;  /* 0x0000000cff0c723e */ /* 0x000fe200000010ff */
[----:B------:R-:W-:Y:S01]  /*19f0*/  FMUL R22, R22, R33 ;  /* 0x0000002116167220 */ /* 0x000fe20000400000 */
[----:B------:R-:W-:Y:S01]  /*1a00*/  IMAD.SHL.U32 R30, R30, 0x4, RZ ;  /* 0x000000041e1e7824 */ /* 0x000fe200078e00ff */
[----:B------:R-:W-:-:S02]  /*1a10*/  UIMAD.WIDE.U32 UR6, UR23, UR12, URZ ;  /* 0x0000000c170672a5 */ /* 0x000fc4000f8e00ff */
[----:B------:R-:W-:Y:S01]  /*1a20*/  UIMAD UR9, UR23, UR9, UR8 ;  /* 0x00000009170972a4 */ /* 0x000fe2000f8e0208 */
[----:B0-----:R-:W-:Y:S01]  /*1a30*/  F2FP.BF16.F32.PACK_AB R5, RZ, R24 ;  /* 0x00000018ff05723e */ /* 0x001fe200000010ff */
[----:B------:R-:W-:Y:S01]  /*1a40*/  FMUL R4, R18, UR13 ;  /* 0x0000000d12047c20 */ /* 0x000fe20008400000 */
[----:B------:R-:W-:Y:S02]  /*1a50*/  FMUL R24, R22, UR13 ;  /* 0x0000000d16187c20 */ /* 0x000fe40008400000 */
[----:B------:R-:W-:Y:S01]  /*1a60*/  @!P1 PRMT R5, R5, 0x5410, R12 ;  /* 0x0000541005059816 */ /* 0x000fe2000000000c */
[----:B------:R-:W-:Y:S01]  /*1a70*/  USHF.L.U32 UR8, UR6, 0x6, URZ ;  /* 0x0000000606087899 */ /* 0x000fe200080006ff */
[----:B------:R-:W-:Y:S01]  /*1a80*/  LOP3.LUT R30, R30, 0x7c, RZ, 0xc0, !PT ;  /* 0x0000007c1e1e7812 */ /* 0x000fe200078ec0ff */
[----:B------:R-:W-:Y:S01]  /*1a90*/  UIADD3 UR9, UPT, UPT, UR7, UR9, URZ ;  /* 0x0000000907097290 */ /* 0x000fe2000fffe0ff */
[----:B------:R-:W-:Y:S01]  /*1aa0*/  ISETP.LT.U32.AND P0, PT, R9, UR24, PT ;  /* 0x0000001809007c0c */ /* 0x000fe2000bf01070 */
[----:B------:R0:W-:Y:S01]  /*1ab0*/  @!P1 STG.E desc[UR26][R6.64], R5 ;  /* 0x0000000506009986 */ /* 0x0001e2000c10191a */
[----:B------:R-:W-:Y:S01]  /*1ac0*/  F2FP.BF16.F32.PACK_AB R27, RZ, R4 ;  /* 0x00000004ff1b723e */ /* 0x000fe200000010ff */
[----:B------:R-:W-:Y:S01]  /*1ad0*/  ULEA UR7, UP0, UR4, UR8, 0x6 ;  /* 0x0000000804077291 */ /* 0x000fe2000f8030ff */
[----:B------:R-:W-:Y:S01]  /*1ae0*/  FMNMX R19, |R16|, R19, !PT ;  /* 0x0000001310137209 */ /* 0x000fe20007800200 */
[----:B------:R-:W-:Y:S01]  /*1af0*/  USHF.L.U64.HI UR6, UR6, 0x6, UR9 ;  /* 0x0000000606067899 */ /* 0x000fe20008010209 */
[----:B------:R-:W-:Y:S01]  /*1b00*/  IMAD.IADD R4, R29, 0x1, R30 ;  /* 0x000000011d047824 */ /* 0x000fe200078e021e */
[----:B------:R-:W-:Y:S01]  /*1b10*/  ULEA UR10, UP1, UR7, UR10, 0x1 ;  /* 0x0000000a070a7291 */ /* 0x000fe2000f8208ff */
[----:B------:R-:W-:-:S02]  /*1b20*/  FMNMX R19, R19, |R28|, !PT ;  /* 0x4000001c13137209 */ /* 0x000fc40007800000 */
[----:B0-----:R-:W-:Y:S02]  /*1b30*/  F2FP.BF16.F32.PACK_AB R7, RZ, R24 ;  /* 0x00000018ff07723e */ /* 0x001fe400000010ff */
[----:B------:R-:W-:Y:S02]  /*1b40*/  PRMT R5, R5, 0x5410, R27 ;  /* 0x0000541005057816 */ /* 0x000fe4000000001b */
[----:B------:R-:W-:Y:S01]  /*1b50*/  @!P1 PRMT R27, R27, 0x5410, R7 ;  /* 0x000054101b1b9816 */ /* 0x000fe20000000007 */
[----:B------:R-:W-:Y:S01]  /*1b60*/  ULEA.HI.X UR4, UR4, UR6, UR5, 0x6, UP0 ;  /* 0x0000000604047291 */ /* 0x000fe200080f3405 */
[----:B------:R-:W-:Y:S01]  /*1b70*/  STS [R11], R34 ;  /* 0x000000220b007388 */ /* 0x000fe20000000800 */
[----:B------:R-:W-:Y:S01]  /*1b80*/  ULOP3.LUT UR12, UR12, 0xfffffffe, URZ, 0xc0, !UPT ;  /* 0xfffffffe0c0c7892 */ /* 0x000fe2000f8ec0ff */
[----:B------:R-:W-:Y:S02]  /*1b90*/  BSSY.RECONVERGENT B0, `(.L_x_27118) ;  /* 0x0000075000007945 */ /* 0x000fe40003800200 */
[----:B------:R0:W-:Y:S01]  /*1ba0*/  STS [R4], R5 ;  /* 0x0000000504007388 */ /* 0x0001e20000000800 */
[----:B------:R-:W-:-:S03]  /*1bb0*/  ULEA.HI.X UR4, UR7, UR11, UR4, 0x1, UP1 ;  /* 0x0000000b07047291 */ /* 0x000fc600088f0c04 */
[----:B------:R1:W-:Y:S01]  /*1bc0*/  @!P1 STG.E desc[UR26][R38.64], R27 ;  /* 0x0000001b26009986 */ /* 0x0003e2000c10191a */
[----:B------:R-:W-:Y:S01]  /*1bd0*/  PRMT R21, R21, 0x5410, R14 ;  /* 0x0000541015157816 */ /* 0x000fe2000000000e */
[----:B------:R-:W-:Y:S01]  /*1be0*/  VIADD R23, R23, UR24 ;  /* 0x0000001817177c36 */ /* 0x000fe20008000000 */
[----:B------:R-:W-:Y:S02]  /*1bf0*/  PRMT R20, R20, 0x5410, R15 ;  /* 0x0000541014147816 */ /* 0x000fe4000000000f */
[----:B0-----:R-:W-:Y:S02]  /*1c00*/  FMNMX3 R5, |R13|, R19, |R18|, !PT ;  /* 0x000000130d057276 */ /* 0x001fe40007800612 */
[----:B------:R-:W-:Y:S02]  /*1c10*/  IADD3 R14, PT, PT, -R9, UR24, RZ ;  /* 0x00000018090e7c10 */ /* 0x000fe4000fffe1ff */
[----:B------:R-:W-:Y:S02]  /*1c20*/  FMNMX R5, |R22|, R5, !PT ;  /* 0x0000000516057209 */ /* 0x000fe40007800200 */
[----:B------:R-:W-:-:S02]  /*1c30*/  PRMT R26, R26, 0x5410, R25 ;  /* 0x000054101a1a7816 */ /* 0x000fc40000000019 */
[----:B------:R-:W-:Y:S01]  /*1c40*/  PRMT R15, R12, 0x5410, R7 ;  /* 0x000054100c0f7816 */ /* 0x000fe20000000007 */
[----:B------:R-:W-:Y:S06]  /*1c50*/  BAR.SYNC.DEFER_BLOCKING 0x0 ;  /* 0x0000000000007b1d */ /* 0x000fec0000010000 */
[----:B-1----:R-:W-:Y:S05]  /*1c60*/  @!P0 BRA `(.L_x_27119) ;  /* 0x00000004009c8947 */ /* 0x002fea0003800000 */
        /* <DEDUP_REMOVED lines=19> */
.L_x_27122:
        /* <DEDUP_REMOVED lines=48> */
.L_x_27121:
[----:B------:R-:W-:Y:S05]  /*20a0*/  BSYNC.RECONVERGENT B1 ;  /* 0x0000000000017941 */ /* 0x000fea0003800200 */
.L_x_27120:
        /* <DEDUP_REMOVED lines=35> */
.L_x_27119:
[----:B------:R-:W-:Y:S05]  /*22e0*/  BSYNC.RECONVERGENT B0 ;  /* 0x0000000000007941 */ /* 0x000fea0003800200 */
.L_x_27118:
        /* <DEDUP_REMOVED lines=27> */
.L_x_27127:
        /* <DEDUP_REMOVED lines=48> */
.L_x_27126:
[----:B------:R-:W-:Y:S05]  /*27a0*/  BSYNC.RECONVERGENT B1 ;  /* 0x0000000000017941 */ /* 0x000fea0003800200 */
.L_x_27125:
        /* <DEDUP_REMOVED lines=35> */
.L_x_27124:
[----:B------:R-:W-:Y:S05]  /*29e0*/  BSYNC.RECONVERGENT B0 ;  /* 0x0000000000007941 */ /* 0x000fea0003800200 */
.L_x_27123:
        /* <DEDUP_REMOVED lines=8> */
[----:B-12---:R-:W1:Y:S01]  /*2a70*/  @!P0 S2R R6, SR_CgaCtaId ;  /* 0x0000000000068919 */ /* 0x006e620000008800 */
[----:B------:R-:W-:Y:S02]  /*2a80*/  @!P0 MOV R3, 0x400 ;  /* 0x0000040000038802 */ /* 0x000fe40000000f00 */
[----:B---3--:R-:W-:-:S05]  /*2a90*/  FMNMX R0, R5, R0, !PT ;  /* 0x0000000005007209 */ /* 0x008fca0007800000 */
[----:B------:R-:W2:Y:S01]  /*2aa0*/  SHFL.DOWN PT, R7, R0, 0x8, 0x1f ;  /* 0x09001f0000077f89 */ /* 0x000ea200000e0000 */
[----:B-1----:R-:W-:-:S05]  /*2ab0*/  @!P0 LEA R3, R6, R3, 0x18 ;  /* 0x0000000306038211 */ /* 0x002fca00078ec0ff */
[----:B------:R-:W-:Y:S01]  /*2ac0*/  @!P0 IMAD R3, R8, 0x4, R3 ;  /* 0x0000000408038824 */ /* 0x000fe200078e0203 */
[----:B--2---:R-:W-:-:S05]  /*2ad0*/  FMNMX R7, R0, R7, !PT ;  /* 0x0000000700077209 */ /* 0x004fca0007800000 */
[----:B------:R-:W1:Y:S02]  /*2ae0*/  SHFL.DOWN PT, R2, R7, 0x4, 0x1f ;  /* 0x08801f0007027f89 */ /* 0x000e6400000e0000 */
        /* <DEDUP_REMOVED lines=23> */
.L_x_27136:
[----:B------:R-:W-:Y:S02]  /*2c60*/  ISETP.NE.AND P0, PT, R35, RZ, PT ;  /* 0x000000ff2300720c */ /* 0x000fe40003f05270 */
[----:B-1----:R-:W-:-:S11]  /*2c70*/  FMNMX R5, R2, R5, !PT ;  /* 0x0000000502057209 */ /* 0x002fd60007800000 */
[----:B------:R-:W-:Y:S05]  /*2c80*/  @P0 BRA `(.L_x_27129) ;  /* 0x0000000000080947 */ /* 0x000fea0003800000 */
[----:B0-----:R-:W0:Y:S02]  /*2c90*/  LDC.64 R2, c[0x0][0x3a8] ;  /* 0x0000ea00ff027b82 */ /* 0x001e240000000a00 */
[----:B0-----:R1:W-:Y:S02]  /*2ca0*/  REDG.E.MAX.S32.STRONG.GPU desc[UR26][R2.64], R5 ;  /* 0x000000050200798e */ /* 0x0013e4000d12e31a */
.L_x_27129:
[----:B------:R-:W-:Y:S05]  /*2cb0*/  BSYNC B0 ;  /* 0x0000000000007941 */ /* 0x000fea0003800000 */
.L_x_27128:
        /* <DEDUP_REMOVED lines=11> */
[----:B0-----:R-:W-:Y:S05]  /*2d70*/  CALL.REL.NOINC `($__internal_705_$__cuda_sm20_rcp_rn_f32_slowpath) ;  /* 0x0000000400987944 */ /* 0x001fea0003c00000 */
[----:B------:R-:W-:Y:S05]  /*2d80*/  BRA `(.L_x_27132) ;  /* 0x0000000000147947 */ /* 0x000fea0003800000 */
.L_x_27131:
[----:B-1----:R-:W1:Y:S01]  /*2d90*/  MUFU.RCP R5, UR13 ;  /* 0x0000000d00057d08 */ /* 0x002e620008001000 */
[----:B------:R-:W-:-:S04]  /*2da0*/  IMAD.U32 R0, RZ, RZ, UR13 ;  /* 0x0000000dff007e24 */ /* 0x000fc8000f8e00ff */
[----:B-1----:R-:W-:-:S04]  /*2db0*/  FFMA R0, R5, R0, -1 ;  /* 0xbf80000005007423 */ /* 0x002fc80000000000 */
[----:B------:R-:W-:-:S04]  /*2dc0*/  FADD.FTZ R0, -R0, -RZ ;  /* 0x800000ff00007221 */ /* 0x000fc80000010100 */
[----:B------:R-:W-:-:S07]  /*2dd0*/  FFMA R5, R5, R0, R5 ;  /* 0x0000000005057223 */ /* 0x000fce0000000005 */
.L_x_27132:
[----:B0-----:R-:W0:Y:S02]  /*2de0*/  LDC.64 R2, c[0x0][0x3b0] ;  /* 0x0000ec00ff027b82 */ /* 0x001e240000000a00 */
[----:B0-----:R-:W-:Y:S01]  /*2df0*/  STG.E desc[UR26][R2.64], R5 ;  /* 0x0000000502007986 */ /* 0x001fe2000c10191a */
[----:B------:R-:W-:Y:S05]  /*2e00*/  EXIT ;  /* 0x000000000000794d */ /* 0x000fea0003800000 */
.L_x_27130:
[----:B------:R-:W-:Y:S02]  /*2e10*/  IMAD.MOV.U32 R7, RZ, RZ, 0x4 ;  /* 0x00000004ff077424 */ /* 0x000fe400078e00ff */
[----:B------:R-:W-:Y:S02]  /*2e20*/  IMAD.MOV.U32 R9, RZ, RZ, 0x1f ;  /* 0x0000001fff097424 */ /* 0x000fe400078e00ff */
[----:B------:R-:W-:-:S07]  /*2e30*/  IMAD.MOV.U32 R4, RZ, RZ, -0x1 ;  /* 0xffffffffff047424 */ /* 0x000fce00078e00ff */
[----:B01----:R-:W-:Y:S05]  /*2e40*/  WARPSYNC.COLLECTIVE R4, `(.L_x_27133) ;  /* 0x0000000004087348 */ /* 0x003fea0003c00000 */
[----:B-1----:R1:W2:Y:S02]  /*2e50*/  SHFL.DOWN P0, R5, R0, R7, R9 ;  /* 0x0800000700057389 */ /* 0x0022a40000000009 */
[----:B012---:R-:W-:Y:S05]  /*2e60*/  ENDCOLLECTIVE ;  /* 0x000000000000791b */ /* 0x007fea0003800000 */
.L_x_27133:
[----:B------:R-:W-:Y:S02]  /*2e70*/  IMAD.MOV.U32 R7, RZ, RZ, 0x2 ;  /* 0x00000002ff077424 */ /* 0x000fe400078e00ff */
[----:B------:R-:W-:-:S05]  /*2e80*/  IMAD.MOV.U32 R3, RZ, RZ, R5 ;  /* 0x000000ffff037224 */ /* 0x000fca00078e0005 */
[----:B------:R-:W-:-:S05]  /*2e90*/  FMNMX R3, R3, R0, !PT ;  /* 0x0000000003037209 */ /* 0x000fca0007800000 */
[----:B------:R-:W-:-:S07]  /*2ea0*/  IMAD.MOV.U32 R0, RZ, RZ, R3 ;  /* 0x000000ffff007224 */ /* 0x000fce00078e0003 */
[----:B------:R-:W-:Y:S05]  /*2eb0*/  WARPSYNC.COLLECTIVE R4, `(.L_x_27134) ;  /* 0x0000000004087348 */ /* 0x000fea0003c00000 */
[----:B------:R0:W1:Y:S02]  /*2ec0*/  SHFL.DOWN P0, R5, R0, R7, R9 ;  /* 0x0800000700057389 */ /* 0x0000640000000009 */
[----:B01----:R-:W-:Y:S05]  /*2ed0*/  ENDCOLLECTIVE ;  /* 0x000000000000791b */ /* 0x003fea0003800000 */
.L_x_27134:
[----:B------:R-:W-:Y:S02]  /*2ee0*/  IMAD.MOV.U32 R7, RZ, RZ, 0x1 ;  /* 0x00000001ff077424 */ /* 0x000fe400078e00ff */
[----:B------:R-:W-:-:S05]  /*2ef0*/  IMAD.MOV.U32 R2, RZ, RZ, R5 ;  /* 0x000000ffff027224 */ /* 0x000fca00078e0005 */
[----:B------:R-:W-:-:S05]  /*2f00*/  FMNMX R2, R3, R2, !PT ;  /* 0x0000000203027209 */ /* 0x000fca0007800000 */
[----:B------:R-:W-:-:S07]  /*2f10*/  IMAD.MOV.U32 R0, RZ, RZ, R2 ;  /* 0x000000ffff007224 */ /* 0x000fce00078e0002 */
[----:B------:R-:W-:Y:S05]  /*2f20*/  WARPSYNC.COLLECTIVE R4, `(.L_x_27135) ;  /* 0x0000000004087348 */ /* 0x000fea0003c00000 */
[----:B------:R0:W1:Y:S02]  /*2f30*/  SHFL.DOWN P0, R5, R0, R7, R9 ;  /* 0x0800000700057389 */ /* 0x0000640000000009 */
[----:B01----:R-:W-:Y:S05]  /*2f40*/  ENDCOLLECTIVE ;  /* 0x000000000000791b */ /* 0x003fea0003800000 */
.L_x_27135:
[----:B------:R-:W-:Y:S05]  /*2f50*/  BRA `(.L_x_27136) ;  /* 0xfffffffc00407947 */ /* 0x000fea000383ffff */
        .weak           $__internal_704_$__cuda_sm20_div_u64
        .type           $__internal_704_$__cuda_sm20_div_u64,@function
        .size           $__internal_704_$__cuda_sm20_div_u64,($__internal_705_$__cuda_sm20_rcp_rn_f32_slowpath - $__internal_704_$__cuda_sm20_div_u64)
$__internal_704_$__cuda_sm20_div_u64:
        /* <DEDUP_REMOVED lines=71> */
[----:B------:R-:W-:Y:S11]  /*33d0*/  RET.REL.NODEC R2 `(_ZN18transformer_engine6detail38cast_transpose_fused_kernel_notalignedILb0ELb1ELb0EfNS_16CTDBiasDActParamI6__halfS3_13__nv_bfloat16fEELi2ELi2ENS_5EmptyEXadL_ZNS_5dreluIffEET_T0_RKS6_EEEEvT3_mmm) ;  /* 0xffffffcc02087950 */ /* 0x000ff60003c3ffff */
        .weak           $__internal_705_$__cuda_sm20_rcp_rn_f32_slowpath
        .type           $__internal_705_$__cuda_sm20_rcp_rn_f32_slowpath,@function
        .size           $__internal_705_$__cuda_sm20_rcp_rn_f32_slowpath,(.L_x_30006 - $__internal_705_$__cuda_sm20_rcp_rn_f32_slowpath)
$__internal_705_$__cuda_sm20_rcp_rn_f32_slowpath:
        /* <DEDUP_REMOVED lines=15> */
.L_x_27137:
        /* <DEDUP_REMOVED lines=33> */
.L_x_27139:
[----:B------:R0:W1:Y:S02]  /*36e0*/  MUFU.RCP R2, R0 ;  /* 0x0000000000027308 */ /* 0x0000640000001000 */
.L_x_27138:
[----:B-1-3--:R-:W-:Y:S02]  /*36f0*/  IMAD.MOV.U32 R5, RZ, RZ, R2 ;  /* 0x000000ffff057224 */ /* 0x00afe400078e0002 */
[----:B------:R-:W-:Y:S02]  /*3700*/  IMAD.MOV.U32 R2, RZ, RZ, R7 ;  /* 0x000000ffff027224 */ /* 0x000fe400078e0007 */
[----:B------:R-:W-:-:S04]  /*3710*/  IMAD.MOV.U32 R3, RZ, RZ, 0x0 ;  /* 0x00000000ff037424 */ /* 0x000fc800078e00ff */
[----:B0-2---:R-:W-:Y:S05]  /*3720*/  RET.REL.NODEC R2 `(_ZN18transformer_engine6detail38cast_transpose_fused_kernel_notalignedILb0ELb1ELb0EfNS_16CTDBiasDActParamI6__halfS3_13__nv_bfloat16fEELi2ELi2ENS_5EmptyEXadL_ZNS_5dreluIffEET_T0_RKS6_EEEEvT3_mmm) ;  /* 0xffffffc802347950 */ /* 0x005fea0003c3ffff */
.L_x_27140:
        /* <DEDUP_REMOVED lines=13> */
.L_x_30006:


//--------------------- .text._ZN18transformer_engine6detail38cast_transpose_fused_kernel_notalignedILb0ELb1ELb0EfNS_16CTDBiasDActParamI6__halfS3_S3_fEELi2ELi2ENS_5EmptyEXadL_ZNS_5dreluIffEET_T0_RKS5_EEEEvT3_mmm --------------------------
	.section	.text._ZN18transformer_engine6detail38cast_transpose_fused_kernel_notalignedILb0ELb1ELb0EfNS_16CTDBiasDActParamI6__halfS3_S3_fEELi2ELi2ENS_5EmptyEXadL_ZNS_5dreluIffEET_T0_RKS5_EEEEvT3_mmm,"ax",@progbits
	.align	128
        .global         _ZN18transformer_engine6detail38cast_transpose_fused_kernel_notalignedILb0ELb1ELb0EfNS_16CTDBiasDActParamI6__halfS3_S3_fEELi2ELi2ENS_5EmptyEXadL_ZNS_5dreluIffEET_T0_RKS5_EEEEvT3_mmm
        .type           _ZN18transformer_engine6detail38cast_transpose_fused_kernel_notalignedILb0ELb1ELb0EfNS_16CTDBiasDActParamI6__halfS3_S3_fEELi2ELi2ENS_5EmptyEXadL_ZNS_5dreluIffEET_T0_RKS5_EEEEvT3_mmm,@function
        .size           _ZN18transformer_engine6detail38cast_transpose_fused_kernel_notalignedILb0ELb1ELb0EfNS_16CTDBiasDActParamI6__halfS3_S3_fEELi2ELi2ENS_5EmptyEXadL_ZNS_5dreluIffEET_T0_RKS5_EEEEvT3_mmm,(.L_x_30008 - _ZN18transformer_engine6detail38cast_transpose_fused_kernel_notalignedILb0ELb1ELb0EfNS_16CTDBiasDActParamI6__halfS3_S3_fEELi2ELi2ENS_5EmptyEXadL_ZNS_5dreluIffEET_T0_RKS5_EEEEvT3_mmm)
        .other          _ZN18transformer_engine6detail38cast_transpose_fused_kernel_notalignedILb0ELb1ELb0EfNS_16CTDBiasDActParamI6__halfS3_S3_fEELi2ELi2ENS_5EmptyEXadL_ZNS_5dreluIffEET_T0_RKS5_EEEEvT3_mmm,@"STO_CUDA_ENTRY STV_DEFAULT"
_ZN18transformer_engine6detail38cast_transpose_fused_kernel_notalignedILb0ELb1ELb0EfNS_16CTDBiasDActParamI6__halfS3_S3_fEELi2ELi2ENS_5EmptyEXadL_ZNS_5dreluIffEET_T0_RKS5_EEEEvT3_mmm:
.text._ZN18transformer_engine6detail38cast_transpose_fused_kernel_notalignedILb0ELb1ELb0EfNS_16CTDBiasDActParamI6__halfS3_S3_fEELi2ELi2ENS_5EmptyEXadL_ZNS_5dreluIffEET_T0_RKS5_EEEEvT3_mmm:
        /* <DEDUP_REMOVED lines=43> */
.L_x_27141:
[----:B------:R-:W-:-:S07]  /*02b0*/  MOV R4, 0x2d0 ;  /* 0x000002d000047802 */ /* 0x000fce0000000f00 */
[----:B------:R-:W-:Y:S05]  /*02c0*/  CALL.REL.NOINC `($__internal_706_$__cuda_sm20_div_u64) ;  /* 0x0000002c00247944 */ /* 0x000fea0003c00000 */
        /* <DEDUP_REMOVED lines=11> */
.L_x_27142:
        /* <DEDUP_REMOVED lines=172> */
[----:B------:R-:W-:Y:S01]  /*0e40*/  F2FP.F16.F32.PACK_AB R26, RZ, R26 ;  /* 0x0000001aff1a723e */ /* 0x000fe200000000ff */
[----:B------:R-:W-:Y:S01]  /*0e50*/  FMUL R3, R7, R14 ;  /* 0x0000000e07037220 */ /* 0x000fe20000400000 */
[----:B------:R-:W-:Y:S01]  /*0e60*/  F2FP.F16.F32.PACK_AB R21, RZ, R21 ;  /* 0x00000015ff15723e */ /* 0x000fe200000000ff */
        /* <DEDUP_REMOVED lines=10> */
[----:B------:R-:W-:-:S02]  /*0f10*/  F2FP.F16.F32.PACK_AB R14, RZ, R14 ;  /* 0x0000000eff0e723e */ /* 0x000fc400000000ff */
[----:B------:R-:W-:Y:S02]  /*0f20*/  @P4 SHF.L.U64.HI R19, R23, 0x2, R27 ;  /* 0x0000000217134819 */ /* 0x000fe4000001021b */
[----:B------:R-:W-:Y:S02]  /*0f30*/  @P4 IADD3 R10, P0, PT, R24, UR16, RZ ;  /* 0x00000010180a4c10 */ /* 0x000fe4000ff1e0ff */
[C---:B------:R-:W-:Y:S02]  /*0f40*/  @P4 SHF.L.U64.HI R16, R20.reuse, 0x2, R29 ;  /* 0x0000000214104819 */ /* 0x040fe4000001021d */
[----:B0-----:R-:W-:Y:S01]  /*0f50*/  F2FP.F16.F32.PACK_AB R9, RZ, R7 ;  /* 0x00000007ff09723e */ /* 0x001fe200000000ff */
        /* <DEDUP_REMOVED lines=21> */
[----:B-1----:R-:W-:Y:S02]  /*10b0*/  F2FP.F16.F32.PACK_AB R10, RZ, R20 ;  /* 0x00000014ff0a723e */ /* 0x002fe400000000ff */
[----:B------:R-:W-:Y:S01]  /*10c0*/  F2FP.F16.F32.PACK_AB R20, RZ, R29 ;  /* 0x0000001dff14723e */ /* 0x000fe200000000ff */
        /* <DEDUP_REMOVED lines=12> */
[----:B------:R-:W-:Y:S02]  /*1190*/  F2FP.F16.F32.PACK_AB R11, RZ, R11 ;  /* 0x0000000bff0b723e */ /* 0x000fe400000000ff */
[----:B------:R-:W-:Y:S02]  /*11a0*/  @!P2 LEA.HI.X R13, R15, UR9, R36, 0x2, P1 ;  /* 0x000000090f0dac11 */ /* 0x000fe400088f1424 */
[----:B------:R-:W-:-:S02]  /*11b0*/  IADD3 R40, P1, P3, R29, UR14, R40 ;  /* 0x0000000e1d287c10 */ /* 0x000fc4000fb3e028 */
[----:B------:R-:W-:Y:S02]  /*11c0*/  F2FP.F16.F32.PACK_AB R15, RZ, R22 ;  /* 0x00000016ff0f723e */ /* 0x000fe400000000ff */
        /* <DEDUP_REMOVED lines=67> */
[----:B------:R-:W-:Y:S01]  /*1600*/  F2FP.F16.F32.PACK_AB R6, RZ, R6 ;  /* 0x00000006ff06723e */ /* 0x000fe200000000ff */
[----:B------:R-:W-:Y:S01]  /*1610*/  FMUL R7, R9, R34 ;  /* 0x0000002209077220 */ /* 0x000fe20000400000 */
[----:B------:R-:W-:Y:S01]  /*1620*/  @!P0 LEA R4, P2, R23, UR8, 0x2 ;  /* 0x0000000817048c11 */ /* 0x000fe2000f8410ff */
[----:B------:R-:W-:Y:S01]  /*1630*/  IMAD.SHL.U32 R9, R8, 0x4, RZ ;  /* 0x0000000408097824 */ /* 0x000fe200078e00ff */
[----:B------:R-:W-:-:S02]  /*1640*/  F2FP.F16.F32.PACK_AB R26, RZ, R26 ;  /* 0x0000001aff1a723e */ /* 0x000fc400000000ff */
        /* <DEDUP_REMOVED lines=23> */
[----:B------:R-:W-:-:S03]  /*17c0*/  F2FP.F16.F32.PACK_AB R27, RZ, R27 ;  /* 0x0000001bff1b723e */ /* 0x000fc600000000ff */
        /* <DEDUP_REMOVED lines=15> */
[----:B------:R-:W-:Y:S02]  /*18c0*/  F2FP.F16.F32.PACK_AB R25, RZ, R7 ;  /* 0x00000007ff19723e */ /* 0x000fe400000000ff */
        /* <DEDUP_REMOVED lines=17> */
[----:B------:R-:W-:Y:S01]  /*19e0*/  F2FP.F16.F32.PACK_AB R12, RZ, R12 ;  /* 0x0000000cff0c723e */ /* 0x000fe200000000ff */
[----:B------:R-:W-:Y:S01]  /*19f0*/  FMUL R22, R22, R33 ;  /* 0x0000002116167220 */ /* 0x000fe20000400000 */
[----:B------:R-:W-:Y:S01]  /*1a00*/  IMAD.SHL.U32 R30, R30, 0x4, RZ ;  /* 0x000000041e1e7824 */ /* 0x000fe200078e00ff */
[----:B------:R-:W-:-:S02]  /*1a10*/  UIMAD.WIDE.U32 UR6, UR23, UR12, URZ ;  /* 0x0000000c170672a5 */ /* 0x000fc4000f8e00ff */
[----:B------:R-:W-:Y:S01]  /*1a20*/  UIMAD UR9, UR23, UR9, UR8 ;  /* 0x00000009170972a4 */ /* 0x000fe2000f8e0208 */
[----:B0-----:R-:W-:Y:S01]  /*1a30*/  F2FP.F16.F32.PACK_AB R5, RZ, R24 ;  /* 0x00000018ff05723e */ /* 0x001fe200000000ff */
        /* <DEDUP_REMOVED lines=8> */
[----:B------:R-:W-:Y:S01]  /*1ac0*/  F2FP.F16.F32.PACK_AB R27, RZ, R4 ;  /* 0x00000004ff1b723e */ /* 0x000fe200000000ff */
[----:B------:R-:W-:Y:S01]  /*1ad0*/  ULEA UR7, UP0, UR4, UR8, 0x6 ;  /* 0x0000000804077291 */ /* 0x000fe2000f8030ff */
[----:B------:R-:W-:Y:S01]  /*1ae0*/  FMNMX R19, |R16|, R19, !PT ;  /* 0x0000001310137209 */ /* 0x000fe20007800200 */
[----:B------:R-:W-:Y:S01]  /*1af0*/  USHF.L.U64.HI UR6, UR6, 0x6, UR9 ;  /* 0x0000000606067899 */ /* 0x000fe20008010209 */
[----:B------:R-:W-:Y:S01]  /*1b00*/  IMAD.IADD R4, R29, 0x1, R30 ;  /* 0x000000011d047824 */ /* 0x000fe200078e021e */
[----:B------:R-:W-:Y:S01]  /*1b10*/  ULEA UR10, UP1, UR7, UR10, 0x1 ;  /* 0x0000000a070a7291 */ /* 0x000fe2000f8208ff */
[----:B------:R-:W-:-:S02]  /*1b20*/  FMNMX R19, R19, |R28|, !PT ;  /* 0x4000001c13137209 */ /* 0x000fc40007800000 */
[----:B0-----:R-:W-:Y:S02]  /*1b30*/  F2FP.F16.F32.PACK_AB R7, RZ, R24 ;  /* 0x00000018ff07723e */ /* 0x001fe400000000ff */
        /* <DEDUP_REMOVED lines=38> */
.L_x_27147:
        /* <DEDUP_REMOVED lines=48> */
.L_x_27146:
[----:B------:R-:W-:Y:S05]  /*20a0*/  BSYNC.RECONVERGENT B1 ;  /* 0x0000000000017941 */ /* 0x000fea0003800200 */
.L_x_27145:
        /* <DEDUP_REMOVED lines=35> */
.L_x_27144:
[----:B------:R-:W-:Y:S05]  /*22e0*/  BSYNC.RECONVERGENT B0 ;  /* 0x0000000000007941 */ /* 0x000fea0003800200 */
.L_x_27143:
        /* <DEDUP_REMOVED lines=27> */
.L_x_27152:
        /* <DEDUP_REMOVED lines=48> */
.L_x_27151:
[----:B------:R-:W-:Y:S05]  /*27a0*/  BSYNC.RECONVERGENT B1 ;  /* 0x0000000000017941 */ /* 0x000fea0003800200 */
.L_x_27150:
        /* <DEDUP_REMOVED lines=35> */
.L_x_27149:
[----:B------:R-:W-:Y:S05]  /*29e0*/  BSYNC.RECONVERGENT B0 ;  /* 0x0000000000007941 */ /* 0x000fea0003800200 */
.L_x_27148:
        /* <DEDUP_REMOVED lines=39> */
.L_x_27161:
[----:B------:R-:W-:Y:S02]  /*2c60*/  ISETP.NE.AND P0, PT, R35, RZ, PT ;  /* 0x000000ff2300720c */ /* 0x000fe40003f05270 */
[----:B-1----:R-:W-:-:S11]  /*2c70*/  FMNMX R5, R2, R5, !PT ;  /* 0x0000000502057209 */ /* 0x002fd60007800000 */
[----:B------:R-:W-:Y:S05]  /*2c80*/  @P0 BRA `(.L_x_27154) ;  /* 0x0000000000080947 */ /* 0x000fea0003800000 */
[----:B0-----:R-:W0:Y:S02]  /*2c90*/  LDC.64 R2, c[0x0][0x3a8] ;  /* 0x0000ea00ff027b82 */ /* 0x001e240000000a00 */
[----:B0-----:R1:W-:Y:S02]  /*2ca0*/  REDG.E.MAX.S32.STRONG.GPU desc[UR26][R2.64], R5 ;  /* 0x000000050200798e */ /* 0x0013e4000d12e31a */
.L_x_27154:
[----:B------:R-:W-:Y:S05]  /*2cb0*/  BSYNC B0 ;  /* 0x0000000000007941 */ /* 0x000fea0003800000 */
.L_x_27153:
        /* <DEDUP_REMOVED lines=11> */
[----:B0-----:R-:W-:Y:S05]  /*2d70*/  CALL.REL.NOINC `($__internal_707_$__cuda_sm20_rcp_rn_f32_slowpath) ;  /* 0x0000000400987944 */ /* 0x001fea0003c00000 */
[----:B------:R-:W-:Y:S05]  /*2d80*/  BRA `(.L_x_27157) ;  /* 0x0000000000147947 */ /* 0x000fea0003800000 */
.L_x_27156:
[----:B-1----:R-:W1:Y:S01]  /*2d90*/  MUFU.RCP R5, UR13 ;  /* 0x0000000d00057d08 */ /* 0x002e620008001000 */
[----:B------:R-:W-:-:S04]  /*2da0*/  IMAD.U32 R0, RZ, RZ, UR13 ;  /* 0x0000000dff007e24 */ /* 0x000fc8000f8e00ff */
[----:B-1----:R-:W-:-:S04]  /*2db0*/  FFMA R0, R5, R0, -1 ;  /* 0xbf80000005007423 */ /* 0x002fc80000000000 */
[----:B------:R-:W-:-:S04]  /*2dc0*/  FADD.FTZ R0, -R0, -RZ ;  /* 0x800000ff00007221 */ /* 0x000fc80000010100 */
[----:B------:R-:W-:-:S07]  /*2dd0*/  FFMA R5, R5, R0, R5 ;  /* 0x0000000005057223 */ /* 0x000fce0000000005 */
.L_x_27157:
[----:B0-----:R-:W0:Y:S02]  /*2de0*/  LDC.64 R2, c[0x0][0x3b0] ;  /* 0x0000ec00ff027b82 */ /* 0x001e240000000a00 */
[----:B0-----:R-:W-:Y:S01]  /*2df0*/  STG.E desc[UR26][R2.64], R5 ;  /* 0x0000000502007986 */ /* 0x001fe2000c10191a */
[----:B------:R-:W-:Y:S05]  /*2e00*/  EXIT ;  /* 0x000000000000794d */ /* 0x000fea0003800000 */
.L_x_27155:
[----:B------:R-:W-:Y:S02]  /*2e10*/  IMAD.MOV.U32 R7, RZ, RZ, 0x4 ;  /* 0x00000004ff077424 */ /* 0x000fe400078e00ff */
[----:B------:R-:W-:Y:S02]  /*2e20*/  IMAD.MOV.U32 R9, RZ, RZ, 0x1f ;  /* 0x0000001fff097424 */ /* 0x000fe400078e00ff */
[----:B------:R-:W-:-:S07]  /*2e30*/  IMAD.MOV.U32 R4, RZ, RZ, -0x1 ;  /* 0xffffffffff047424 */ /* 0x000fce00078e00ff */
[----:B01----:R-:W-:Y:S05]  /*2e40*/  WARPSYNC.COLLECTIVE R4, `(.L_x_27158) ;  /* 0x0000000004087348 */ /* 0x003fea0003c00000 */
[----:B-1----:R1:W2:Y:S02]  /*2e50*/  SHFL.DOWN P0, R5, R0, R7, R9 ;  /* 0x0800000700057389 */ /* 0x0022a40000000009 */
[----:B012---:R-:W-:Y:S05]  /*2e60*/  ENDCOLLECTIVE ;  /* 0x000000000000791b */ /* 0x007fea0003800000 */
.L_x_27158:
[----:B------:R-:W-:Y:S02]  /*2e70*/  IMAD.MOV.U32 R7, RZ, RZ, 0x2 ;  /* 0x00000002ff077424 */ /* 0x000fe400078e00ff */
[----:B------:R-:W-:-:S05]  /*2e80*/  IMAD.MOV.U32 R3, RZ, RZ, R5 ;  /* 0x000000ffff037224 */ /* 0x000fca00078e0005 */
[----:B------:R-:W-:-:S05]  /*2e90*/  FMNMX R3, R3, R0, !PT ;  /* 0x0000000003037209 */ /* 0x000fca0007800000 */
[----:B------:R-:W-:-:S07]  /*2ea0*/  IMAD.MOV.U32 R0, RZ, RZ, R3 ;  /* 0x000000ffff007224 */ /* 0x000fce00078e0003 */
[----:B------:R-:W-:Y:S05]  /*2eb0*/  WARPSYNC.COLLECTIVE R4, `(.L_x_27159) ;  /* 0x0000000004087348 */ /* 0x000fea0003c00000 */
[----:B------:R0:W1:Y:S02]  /*2ec0*/  SHFL.DOWN P0, R5, R0, R7, R9 ;  /* 0x0800000700057389 */ /* 0x0000640000000009 */
[----:B01----:R-:W-:Y:S05]  /*2ed0*/  ENDCOLLECTIVE ;  /* 0x000000000000791b */ /* 0x003fea0003800000 */
.L_x_27159:
[----:B------:R-:W-:Y:S02]  /*2ee0*/  IMAD.MOV.U32 R7, RZ, RZ, 0x1 ;  /* 0x00000001ff077424 */ /* 0x000fe400078e00ff */
[----:B------:R-:W-:-:S05]  /*2ef0*/  IMAD.MOV.U32 R2, RZ, RZ, R5 ;  /* 0x000000ffff027224 */ /* 0x000fca00078e0005 */
[----:B------:R-:W-:-:S05]  /*2f00*/  FMNMX R2, R3, R2, !PT ;  /* 0x0000000203027209 */ /* 0x000fca0007800000 */
[----:B------:R-:W-:-:S07]  /*2f10*/  IMAD.MOV.U32 R0, RZ, RZ, R2 ;  /* 0x000000ffff007224 */ /* 0x000fce00078e0002 */
[----:B------:R-:W-:Y:S05]  /*2f20*/  WARPSYNC.COLLECTIVE R4, `(.L_x_27160) ;  /* 0x0000000004087348 */ /* 0x000fea0003c00000 */
[----:B------:R0:W1:Y:S02]  /*2f30*/  SHFL.DOWN P0, R5, R0, R7, R9 ;  /* 0x0800000700057389 */ /* 0x0000640000000009 */
[----:B01----:R-:W-:Y:S05]  /*2f40*/  ENDCOLLECTIVE ;  /* 0x000000000000791b */ /* 0x003fea0003800000 */
.L_x_27160:
[----:B------:R-:W-:Y:S05]  /*2f50*/  BRA `(.L_x_27161) ;  /* 0xfffffffc00407947 */ /* 0x000fea000383ffff */
        .weak           $__internal_706_$__cuda_sm20_div_u64
        .type           $__internal_706_$__cuda_sm20_div_u64,@function
        .size           $__internal_706_$__cuda_sm20_div_u64,($__internal_707_$__cuda_sm20_rcp_rn_f32_slowpath - $__internal_706_$__cuda_sm20_div_u64)
$__internal_706_$__cuda_sm20_div_u64:
        /* <DEDUP_REMOVED lines=71> */
[----:B------:R-:W-:Y:S11]  /*33d0*/  RET.REL.NODEC R2 `(_ZN18transformer_engine6detail38cast_transpose_fused_kernel_notalignedILb0ELb1ELb0EfNS_16CTDBiasDActParamI6__halfS3_S3_fEELi2ELi2ENS_5EmptyEXadL_ZNS_5dreluIffEET_T0_RKS5_EEEEvT3_mmm) ;  /* 0xffffffcc02087950 */ /* 0x000ff60003c3ffff */
        .weak           $__internal_707_$__cuda_sm20_rcp_rn_f32_slowpath
        .type           $__internal_707_$__cuda_sm20_rcp_rn_f32_slowpath,@function
        .size           $__internal_707_$__cuda_sm20_rcp_rn_f32_slowpath,(.L_x_30008 - $__internal_707_$__cuda_sm20_rcp_rn_f32_slowpath)
$__internal_707_$__cuda_sm20_rcp_rn_f32_slowpath:
        /* <DEDUP_REMOVED lines=15> */
.L_x_27162:
        /* <DEDUP_REMOVED lines=33> */
.L_x_27164:
[----:B------:R0:W1:Y:S02]  /*36e0*/  MUFU.RCP R2, R0 ;  /* 0x0000000000027308 */ /* 0x0000640000001000 */
.L_x_27163:
[----:B-1-3--:R-:W-:Y:S02]  /*36f0*/  IMAD.MOV.U32 R5, RZ, RZ, R2 ;  /* 0x000000ffff057224 */ /* 0x00afe400078e0002 */
[----:B------:R-:W-:Y:S02]  /*3700*/  IMAD.MOV.U32 R2, RZ, RZ, R7 ;  /* 0x000000ffff027224 */ /* 0x000fe400078e0007 */
[----:B------:R-:W-:-:S04]  /*3710*/  IMAD.MOV.U32 R3, RZ, RZ, 0x0 ;  /* 0x00000000ff037424 */ /* 0x000fc800078e00ff */
[----:B0-2---:R-:W-:Y:S05]  /*3720*/  RET.REL.NODEC R2 `(_ZN18transformer_engine6detail38cast_transpose_fused_kernel_notalignedILb0ELb1ELb0EfNS_16CTDBiasDActParamI6__halfS3_S3_fEELi2ELi2ENS_5EmptyEXadL_ZNS_5dreluIffEET_T0_RKS5_EEEEvT3_mmm) ;  /* 0xffffffc802347950 */ /* 0x005fea0003c3ffff */
.L_x_27165:
        /* <DEDUP_REMOVED lines=13> */
.L_x_30008:


//--------------------- .text._ZN18transformer_engine6detail38cast_transpose_fused_kernel_notalignedILb0ELb1ELb0EfNS_16CTDBiasDActParamI6__halfS3_ffEELi2ELi1ENS_5EmptyEXadL_ZNS_5dreluIffEET_T0_RKS5_EEEEvT3_mmm --------------------------
	.section	.text._ZN18transformer_engine6detail38cast_transpose_fused_kernel_notalignedILb0ELb1ELb0EfNS_16CTDBiasDActParamI6__halfS3_ffEELi2ELi1ENS_5EmptyEXadL_ZNS_5dreluIffEET_T0_RKS5_EEEEvT3_mmm,"ax",@progbits
	.align	128
        .global         _ZN18transformer_engine6detail38cast_transpose_fused_kernel_notalignedILb0ELb1ELb0EfNS_16CTDBiasDActParamI6__halfS3_ffEELi2ELi1ENS_5EmptyEXadL_ZNS_5dreluIffEET_T0_RKS5_EEEEvT3_mmm
        .type           _ZN18transformer_engine6detail38cast_transpose_fused_kernel_notalignedILb0ELb1ELb0EfNS_16CTDBiasDActParamI6__halfS3_ffEELi2ELi1ENS_5EmptyEXadL_ZNS_5dreluIffEET_T0_RKS5_EEEEvT3_mmm,@function
        .size           _ZN18transformer_engine6detail38cast_transpose_fused_kernel_notalignedILb0ELb1ELb0EfNS_16CTDBiasDActParamI6__halfS3_ffEELi2ELi1ENS_5EmptyEXadL_ZNS_5dreluIffEET_T0_RKS5_EEEEvT3_mmm,(.L_x_30010 - _ZN18transformer_engine6detail38cast_transpose_fused_kernel_notalignedILb0ELb1ELb0EfNS_16CTDBiasDActParamI6__halfS3_ffEELi2ELi1ENS_5EmptyEXadL_ZNS_5dreluIffEET_T0_RKS5_EEEEvT3_mmm)
        .other          _ZN18transformer_engine6detail38cast_transpose_fused_kernel_notalignedILb0ELb1ELb0EfNS_16CTDBiasDActParamI6__halfS3_ffEELi2ELi1ENS_5EmptyEXadL_ZNS_5dreluIffEET_T0_RKS5_EEEEvT3_mmm,@"STO_CUDA_ENTRY STV_DEFAULT"
_ZN18transformer_engine6detail38cast_transpose_fused_kernel_notalignedILb0ELb1ELb0EfNS_16CTDBiasDActParamI6__halfS3_ffEELi2ELi1ENS_5EmptyEXadL_ZNS_5dreluIffEET_T0_RKS5_EEEEvT3_mmm:
.text._ZN18transformer_engine6detail38cast_transpose_fused_kernel_notalignedILb0ELb1ELb0EfNS_16CTDBiasDActParamI6__halfS3_ffEELi2ELi1ENS_5EmptyEXadL_ZNS_5dreluIffEET_T0_RKS5_EEEEvT3_mmm:
        /* <DEDUP_REMOVED lines=43> */
.L_x_27166:
[----:B------:R-:W-:-:S07]  /*02b0*/  MOV R4, 0x2d0 ;  /* 0x000002d000047802 */ /* 0x000fce0000000f00 */
[----:B------:R-:W-:Y:S05]  /*02c0*/  CALL.REL.NOINC `($__internal_708_$__cuda_sm20_div_u64) ;  /* 0x0000002000e47944 */ /* 0x000fea0003c00000 */
        /* <DEDUP_REMOVED lines=11> */
.L_x_27167:
        /* <DEDUP_REMOVED lines=8> */
[----:B------:R-:W-:Y:S02]  /*0400*/  USHF.L.U32 UR20, UR22, 0x6, URZ ;  /* 0x0000000616147899 */ /* 0x000fe400080006ff */
        /* <DEDUP_REMOVED lines=24> */
[----:B------:R-:W-:-:S03]  /*0590*/  USHF.L.U64.HI UR21, UR22, 0x6, UR6 ;  /* 0x0000000616157899 */ /* 0x000fc60008010206 */
[----:B------:R-:W-:Y:S01]  /*05a0*/  ISETP.LT.U32.AND P2, PT, R5, UR26, !P2 ;  /* 0x0000001a05007c0c */ /* 0x000fe2000d741070 */
[----:B------:R-:W-:Y:S02]  /*05b0*/  ULEA UR7, UP0, UR14, UR20, 0x5 ;  /* 0x000000140e077291 */ /* 0x000fe4000f8028ff */
[----:B------:R-:W-:Y:S01]  /*05c0*/  UIADD3 UR5, UPT, UPT, UR15, UR23, URZ ;  /* 0x000000170f057290 */ /* 0x000fe2000fffe0ff */
[----:B------:R-:W0:Y:S01]  /*05d0*/  LDCU.64 UR24, c[0x0][0x358] ;  /* 0x00006b00ff1877ac */ /* 0x000e220008000a00 */
[----:B------:R-:W-:Y:S02]  /*05e0*/  USHF.L.U32 UR4, UR7, 0x1, URZ ;  /* 0x0000000107047899 */ /* 0x000fe400080006ff */
[----:B------:R-:W-:-:S06]  /*05f0*/  ULEA.HI.X UR14, UR14, UR21, UR5, 0x5, UP0 ;  /* 0x000000150e0e7291 */ /* 0x000fcc00080f2c05 */
[----:B------:R-:W-:Y:S01]  /*0600*/  @P2 IADD3 R14, P1, PT, R5, R2, RZ ;  /* 0x00000002050e2210 */ /* 0x000fe20007f3e0ff */
[----:B-1----:R-:W-:Y:S02]  /*0610*/  UIADD3 UR15, UP0, UPT, UR4, UR8, URZ ;  /* 0x00000008040f7290 */ /* 0x002fe4000ff1e0ff */
[----:B------:R-:W-:Y:S02]  /*0620*/  USHF.L.U64.HI UR5, UR7, 0x1, UR14 ;  /* 0x0000000107057899 */ /* 0x000fe4000801020e */
[----:B------:R-:W-:Y:S01]  /*0630*/  UIADD3 UR20, UP1, UPT, UR4, UR10, URZ ;  /* 0x0000000a04147290 */ /* 0x000fe2000ff3e0ff */
[----:B------:R-:W-:Y:S01]  /*0640*/  @P2 IMAD.X R7, RZ, RZ, R3, P1 ;  /* 0x000000ffff072224 */ /* 0x000fe200008e0603 */
[----:B------:R-:W-:Y:S01]  /*0650*/  UIADD3.X UR4, UPT, UPT, UR5, UR9, URZ, UP0, !UPT ;  /* 0x0000000905047290 */ /* 0x000fe200087fe4ff */
[C---:B------:R-:W-:Y:S01]  /*0660*/  @P2 IMAD.SHL.U32 R18, R14.reuse, 0x4, RZ ;  /* 0x000000040e122824 */ /* 0x040fe200078e00ff */
[----:B------:R-:W-:Y:S01]  /*0670*/  UIADD3.X UR5, UPT, UPT, UR5, UR11, URZ, UP1, !UPT ;  /* 0x0000000b05057290 */ /* 0x000fe20008ffe4ff */
[----:B------:R-:W-:Y:S01]  /*0680*/  @!P2 IMAD.MOV.U32 R10, RZ, RZ, RZ ;  /* 0x000000ffff0aa224 */ /* 0x000fe200078e00ff */
[----:B------:R-:W-:Y:S01]  /*0690*/  @P2 SHF.L.U64.HI R14, R14, 0x2, R7 ;  /* 0x000000020e0e2819 */ /* 0x000fe20000010207 */
[----:B------:R-:W-:Y:S01]  /*06a0*/  VIADD R7, R16, 0xffffffff ;  /* 0xffffffff10077836 */ /* 0x000fe20000000000 */
[C---:B------:R-:W-:Y:S01]  /*06b0*/  @P2 IADD3 R8, P1, PT, R18.reuse, UR20, RZ ;  /* 0x0000001412082c10 */ /* 0x040fe2000ff3e0ff */
[----:B0-----:R0:W2:Y:S01]  /*06c0*/  @P0 LDG.E R4, desc[UR24][R12.64] ;  /* 0x000000180c040981 */ /* 0x0010a2000c1e1900 */
[----:B------:R-:W-:Y:S01]  /*06d0*/  @P2 IADD3 R18, P3, PT, R18, UR15, RZ ;  /* 0x0000000f12122c10 */ /* 0x000fe2000ff7e0ff */
[----:B------:R-:W-:Y:S01]  /*06e0*/  @!P2 IMAD.MOV.U32 R6, RZ, RZ, RZ ;  /* 0x000000ffff06a224 */ /* 0x000fe200078e00ff */
[C---:B------:R-:W-:Y:S01]  /*06f0*/  @P2 IADD3.X R9, PT, PT, R14.reuse, UR5, RZ, P1, !PT ;  /* 0x000000050e092c10 */ /* 0x040fe20008ffe4ff */
[----:B------:R-:W-:Y:S01]  /*0700*/  VIADD R0, R17, 0x1 ;  /* 0x0000000111007836 */ /* 0x000fe20000000000 */
[----:B------:R-:W-:Y:S01]  /*0710*/  @P2 IADD3.X R19, PT, PT, R14, UR4, RZ, P3, !PT ;  /* 0x000000040e132c10 */ /* 0x000fe20009ffe4ff */
[----:B------:R-:W1:Y:S01]  /*0720*/  LDCU.128 UR8, c[0x0][0x390] ;  /* 0x00007200ff0877ac */ /* 0x000e620008000c00 */
[----:B------:R-:W-:Y:S01]  /*0730*/  LOP3.LUT R7, R7, 0x1f, RZ, 0xc0, !PT ;  /* 0x0000001f07077812 */ /* 0x000fe200078ec0ff */
[----:B------:R-:W3:Y:S03]  /*0740*/  @P2 LDG.E R10, desc[UR24][R8.64] ;  /* 0x00000018080a2981 */ /* 0x000ee6000c1e1900 */
[----:B------:R-:W-:Y:S01]  /*0750*/  ISETP.GE.U32.AND P1, PT, R7, UR26, PT ;  /* 0x0000001a07007c0c */ /* 0x000fe2000bf26070 */
[----:B------:R4:W5:Y:S03]  /*0760*/  @P2 LDG.E R6, desc[UR24][R18.64] ;  /* 0x0000001812062981 */ /* 0x000966000c1e1900 */
[----:B------:R-:W-:-:S13]  /*0770*/  ISETP.GE.U32.OR P1, PT, R0, UR27, P1 ;  /* 0x0000001b00007c0c */ /* 0x000fda0008f26470 */
        /* <DEDUP_REMOVED lines=11> */
[----:B------:R-:W-:-:S03]  /*0830*/  VIADD R0, R17, 0x2 ;  /* 0x0000000211007836 */ /* 0x000fc60000000000 */
[----:B------:R-:W-:Y:S02]  /*0840*/  ISETP.GE.U32.OR P2, PT, R5, UR26, P2 ;  /* 0x0000001a05007c0c */ /* 0x000fe40009746470 */
[----:B------:R-:W-:Y:S01]  /*0850*/  ISETP.GE.U32.AND P3, PT, R0, UR27, PT ;  /* 0x0000001b00007c0c */ /* 0x000fe2000bf66070 */
[C---:B------:R-:W-:Y:S02]  /*0860*/  VIADD R0, R16.reuse, 0x1e ;  /* 0x0000001e10007836 */ /* 0x040fe40000000000 */
[----:B------:R-:W-:Y:S02]  /*0870*/  VIADD R28, R17, 0x3 ;  /* 0x00000003111c7836 */ /* 0x000fe40000000000 */
[----:B----4-:R-:W-:Y:S01]  /*0880*/  VIADD R18, R16, 0x1d ;  /* 0x0000001d10127836 */ /* 0x010fe20000000000 */
[----:B------:R-:W-:Y:S02]  /*0890*/  LOP3.LUT R0, R0, 0x1f, RZ, 0xc0, !PT ;  /* 0x0000001f00007812 */ /* 0x000fe400078ec0ff */
[----:B------:R-:W-:-:S02]  /*08a0*/  ISETP.GE.U32.AND P4, PT, R28, UR27, PT ;  /* 0x0000001b1c007c0c */ /* 0x000fc4000bf86070 */
[----:B------:R-:W-:Y:S01]  /*08b0*/  LOP3.LUT R18, R18, 0x1f, RZ, 0xc0, !PT ;  /* 0x0000001f12127812 */ /* 0x000fe200078ec0ff */
[----:B-1----:R-:W-:Y:S01]  /*08c0*/  ULEA UR8, UP0, UR7, UR8, 0x2 ;  /* 0x0000000807087291 */ /* 0x002fe2000f8010ff */
[----:B------:R-:W-:Y:S02]  /*08d0*/  @!P2 IADD3 R5, P5, PT, R5, R2, RZ ;  /* 0x000000020505a210 */ /* 0x000fe40007fbe0ff */
[----:B------:R-:W-:Y:S02]  /*08e0*/  ISETP.LT.U32.AND P3, PT, R0, UR26, !P3 ;  /* 0x0000001a00007c0c */ /* 0x000fe4000df61070 */
[----:B------:R-:W-:Y:S01]  /*08f0*/  ISETP.LT.U32.AND P4, PT, R18, UR26, !P4 ;  /* 0x0000001a12007c0c */ /* 0x000fe2000e781070 */
[----:B------:R-:W-:Y:S01]  /*0900*/  ULEA.HI.X UR9, UR7, UR9, UR14, 0x2, UP0 ;  /* 0x0000000907097291 */ /* 0x000fe200080f140e */
[----:B0-----:R-:W-:Y:S01]  /*0910*/  @!P2 IMAD.X R12, RZ, RZ, R3, P5 ;  /* 0x000000ffff0ca224 */ /* 0x001fe200028e0603 */
[----:B------:R-:W-:Y:S01]  /*0920*/  @!P2 LEA R8, P5, R5, UR8, 0x3 ;  /* 0x000000080508ac11 */ /* 0x000fe2000f8a18ff */
[----:B------:R-:W-:-:S02]  /*0930*/  IMAD.U32 R2, RZ, RZ, UR17 ;  /* 0x00000011ff027e24 */ /* 0x000fc4000f8e00ff */
[----:B------:R-:W-:Y:S01]  /*0940*/  IMAD.U32 R3, RZ, RZ, UR28 ;  /* 0x0000001cff037e24 */ /* 0x000fe2000f8e00ff */
[----:B------:R-:W-:Y:S01]  /*0950*/  UMOV UR7, 0x3f800000 ;  /* 0x3f80000000077882 */ /* 0x000fe20000000000 */
[----:B------:R-:W-:Y:S01]  /*0960*/  @!P2 LEA.HI.X R9, R5, UR9, R12, 0x3, P5 ;  /* 0x000000090509ac11 */ /* 0x000fe2000a8f1c0c */
[----:B------:R-:W-:-:S04]  /*0970*/  IMAD.WIDE.U32 R2, R17, UR17, R2 ;  /* 0x0000001111027c25 */ /* 0x000fc8000f8e0002 */
[----:B------:R-:W-:Y:S02]  /*0980*/  IMAD.U32 R5, RZ, RZ, UR28 ;  /* 0x0000001cff057e24 */ /* 0x000fe4000f8e00ff */
[----:B------:R-:W-:Y:S02]  /*0990*/  @P3 IMAD.IADD R21, R11, 0x1, R3 ;  /* 0x000000010b153824 */ /* 0x000fe400078e0203 */
[----:B------:R-:W-:Y:S02]  /*09a0*/  IMAD.U32 R15, RZ, RZ, UR17 ;  /* 0x00000011ff0f7e24 */ /* 0x000fe4000f8e00ff */
[----:B------:R-:W-:Y:S02]  /*09b0*/  IMAD R19, R17, UR28, RZ ;  /* 0x0000001c11137c24 */ /* 0x000fe4000f8e02ff */
[----:B------:R-:W-:Y:S02]  /*09c0*/  IMAD.U32 R25, RZ, RZ, UR28 ;  /* 0x0000001cff197e24 */ /* 0x000fe4000f8e00ff */
[----:B------:R-:W-:Y:S01]  /*09d0*/  @!P3 IMAD.MOV.U32 R24, RZ, RZ, RZ ;  /* 0x000000ffff18b224 */ /* 0x000fe200078e00ff */
[----:B--2---:R-:W-:Y:S01]  /*09e0*/  @P0 R2UR UR7, R4 ;  /* 0x00000000040702ca */ /* 0x004fe200000e0000 */
[----:B------:R-:W-:Y:S01]  /*09f0*/  IMAD.U32 R4, RZ, RZ, UR17 ;  /* 0x00000011ff047e24 */ /* 0x000fe2000f8e00ff */
[----:B------:R-:W-:-:S03]  /*0a00*/  @P3 IADD3 R20, P0, P5, R0, UR17, R2 ;  /* 0x0000001100143c10 */ /* 0x000fc6000fd1e002 */
[----:B------:R-:W-:-:S04]  /*0a10*/  @P4 IMAD.WIDE.U32 R4, R17, UR17, R4 ;  /* 0x0000001111044c25 */ /* 0x000fc8000f8e0004 */
[--C-:B---3--:R-:W-:Y:S02]  /*0a20*/  HADD2.F32 R11, -RZ, R10.reuse.H0_H0 ;  /* 0x2000000aff0b7230 */ /* 0x108fe40000004100 */
[----:B------:R-:W-:Y:S01]  /*0a30*/  HADD2.F32 R10, -RZ, R10.H1_H1 ;  /* 0x3000000aff0a7230 */ /* 0x000fe20000004100 */
[----:B------:R-:W-:Y:S01]  /*0a40*/  @P3 IADD3.X R21, PT, PT, RZ, UR28, R21, P0, P5 ;  /* 0x0000001cff153c10 */ /* 0x000fe200087ea415 */
[--C-:B-----5:R-:W-:Y:S01]  /*0a50*/  HADD2.F32 R12, -RZ, R6.reuse.H0_H0 ;  /* 0x20000006ff0c7230 */ /* 0x120fe20000004100 */
[----:B------:R-:W-:Y:S01]  /*0a60*/  FSET.BF.GT.AND R11, R11, RZ, PT ;  /* 0x000000ff0b0b720a */ /* 0x000fe20003804000 */
[----:B------:R-:W-:Y:S01]  /*0a70*/  HADD2.F32 R27, -RZ, R6.H1_H1 ;  /* 0x30000006ff1b7230 */ /* 0x000fe20000004100 */
[----:B------:R-:W-:Y:S02]  /*0a80*/  @P4 IADD3 R15, P0, P5, R15, UR17, R4 ;  /* 0x000000110f0f4c10 */ /* 0x000fe4000fd1e004 */
[----:B------:R-:W-:Y:S01]  /*0a90*/  FSET.BF.GT.AND R4, R10, RZ, PT ;  /* 0x000000ff0a04720a */ /* 0x000fe20003804000 */
[----:B------:R-:W-:Y:S01]  /*0aa0*/  FMUL R12, R12, R11 ;  /* 0x0000000b0c0c7220 */ /* 0x000fe20000400000 */
[----:B------:R-:W-:-:S02]  /*0ab0*/  IMAD.U32 R10, RZ, RZ, UR17 ;  /* 0x00000011ff0a7e24 */ /* 0x000fc4000f8e00ff */
[----:B------:R-:W-:Y:S02]  /*0ac0*/  IMAD.U32 R11, RZ, RZ, UR28 ;  /* 0x0000001cff0b7e24 */ /* 0x000fe4000f8e00ff */
[----:B------:R-:W-:Y:S01]  /*0ad0*/  FMUL R27, R27, R4 ;  /* 0x000000041b1b7220 */ /* 0x000fe20000400000 */
[----:B------:R-:W-:Y:S02]  /*0ae0*/  @P4 IMAD.IADD R6, R19, 0x1, R5 ;  /* 0x0000000113064824 */ /* 0x000fe400078e0205 */
[----:B------:R-:W-:Y:S01]  /*0af0*/  FMUL R4, R12, UR7 ;  /* 0x000000070c047c20 */ /* 0x000fe20008400000 */
[----:B------:R-:W-:-:S04]  /*0b00*/  @!P1 IMAD.WIDE.U32 R10, R17, UR17, R10 ;  /* 0x00000011110a9c25 */ /* 0x000fc8000f8e000a */
[----:B------:R-:W-:Y:S01]  /*0b10*/  FMUL R5, R27, UR7 ;  /* 0x000000071b057c20 */ /* 0x000fe20008400000 */
[C---:B------:R-:W-:Y:S01]  /*0b20*/  @P3 SHF.L.U64.HI R21, R20.reuse, 0x2, R21 ;  /* 0x0000000214153819 */ /* 0x040fe20000010215 */
[----:B------:R-:W-:Y:S01]  /*0b30*/  @P3 IMAD.SHL.U32 R23, R20, 0x4, RZ ;  /* 0x0000000414173824 */ /* 0x000fe200078e00ff */
[----:B------:R-:W-:Y:S02]  /*0b40*/  @P4 IADD3.X R20, PT, PT, R25, UR28, R6, P0, P5 ;  /* 0x0000001c19144c10 */ /* 0x000fe400087ea406 */
[----:B------:R0:W-:Y:S01]  /*0b50*/  @!P2 STG.E.64 desc[UR24][R8.64], R4 ;  /* 0x000000040800a986 */ /* 0x0001e2000c101b18 */
[----:B------:R-:W-:Y:S02]  /*0b60*/  @!P1 IADD3 R22, P5, PT, R7, R10, RZ ;  /* 0x0000000a07169210 */ /* 0x000fe40007fbe0ff */
[C---:B------:R-:W-:Y:S02]  /*0b70*/  @P3 IADD3 R10, P2, PT, R23.reuse, UR20, RZ ;  /* 0x00000014170a3c10 */ /* 0x040fe4000ff5e0ff */
[----:B------:R-:W-:Y:S01]  /*0b80*/  @P3 IADD3 R6, P0, PT, R23, UR15, RZ ;  /* 0x0000000f17063c10 */ /* 0x000fe2000ff1e0ff */
[----:B------:R-:W-:Y:S01]  /*0b90*/  @!P1 IMAD.X R25, R19, 0x1, R11, P5 ;  /* 0x0000000113199824 */ /* 0x000fe200028e060b */
[C---:B------:R-:W-:Y:S01]  /*0ba0*/  @P3 IADD3.X R11, PT, PT, R21.reuse, UR5, RZ, P2, !PT ;  /* 0x00000005150b3c10 */ /* 0x040fe200097fe4ff */
[----:B------:R-:W-:Y:S01]  /*0bb0*/  @!P3 IMAD.MOV.U32 R23, RZ, RZ, RZ ;  /* 0x000000ffff17b224 */ /* 0x000fe200078e00ff */
[----:B------:R-:W-:-:S03]  /*0bc0*/  @P3 IADD3.X R7, PT, PT, R21, UR4, RZ, P0, !PT ;  /* 0x0000000415073c10 */ /* 0x000fc600087fe4ff */
[----:B------:R-:W2:Y:S04]  /*0bd0*/  @P3 LDG.E R24, desc[UR24][R10.64] ;  /* 0x000000180a183981 */ /* 0x000ea8000c1e1900 */
[----:B------:R1:W3:Y:S01]  /*0be0*/  @P3 LDG.E R23, desc[UR24][R6.64] ;  /* 0x0000001806173981 */ /* 0x0002e2000c1e1900 */
[----:B------:R-:W-:Y:S02]  /*0bf0*/  @P1 IMAD.MOV.U32 R14, RZ, RZ, RZ ;  /* 0x000000ffff0e1224 */ /* 0x000fe400078e00ff */
[----:B------:R-:W-:Y:S01]  /*0c00*/  @P1 IMAD.MOV.U32 R13, RZ, RZ, RZ ;  /* 0x000000ffff0d1224 */ /* 0x000fe200078e00ff */
[----:B------:R-:W-:Y:S02]  /*0c10*/  @P4 IADD3 R15, P2, PT, R18, R15, RZ ;  /* 0x0000000f120f4210 */ /* 0x000fe40007f5e0ff */
[----:B0-----:R-:W-:-:S02]  /*0c20*/  HADD2.F32 R9, -RZ, R14.H0_H0 ;  /* 0x2000000eff097230 */ /* 0x001fc40000004100 */
[----:B------:R-:W-:Y:S01]  /*0c30*/  HADD2.F32 R14, -RZ, R14.H1_H1 ;  /* 0x3000000eff0e7230 */ /* 0x000fe20000004100 */
[----:B------:R-:W-:Y:S01]  /*0c40*/  @!P1 LEA R8, P0, R22, UR8, 0x3 ;  /* 0x0000000816089c11 */ /* 0x000fe2000f8018ff */
[--C-:B------:R-:W-:Y:S01]  /*0c50*/  HADD2.F32 R21, -RZ, R13.reuse.H0_H0 ;  /* 0x2000000dff157230 */ /* 0x100fe20000004100 */
[----:B------:R-:W-:Y:S01]  /*0c60*/  FSET.BF.GT.AND R26, R9, RZ, PT ;  /* 0x000000ff091a720a */ /* 0x000fe20003804000 */
[----:B------:R-:W-:Y:S01]  /*0c70*/  HADD2.F32 R13, -RZ, R13.H1_H1 ;  /* 0x3000000dff0d7230 */ /* 0x000fe20000004100 */
[----:B-1----:R-:W-:Y:S01]  /*0c80*/  FSET.BF.GT.AND R6, R14, RZ, PT ;  /* 0x000000ff0e06720a */ /* 0x002fe20003804000 */
[----:B------:R-:W-:Y:S02]  /*0c90*/  @P4 IMAD.X R20, RZ, RZ, R20, P2 ;  /* 0x000000ffff144224 */ /* 0x000fe400010e0614 */
[----:B------:R-:W-:Y:S01]  /*0ca0*/  @P4 IMAD.SHL.U32 R14, R15, 0x4, RZ ;  /* 0x000000040f0e4824 */ /* 0x000fe200078e00ff */
[----:B------:R-:W-:Y:S01]  /*0cb0*/  @!P1 LEA.HI.X R9, R22, UR9, R25, 0x3, P0 ;  /* 0x0000000916099c11 */ /* 0x000fe200080f1c19 */
[----:B------:R-:W-:Y:S01]  /*0cc0*/  FMUL R25, R21, R26 ;  /* 0x0000001a15197220 */ /* 0x000fe20000400000 */
[----:B------:R-:W-:Y:S01]  /*0cd0*/  FMUL R26, R13, R6 ;  /* 0x000000060d1a7220 */ /* 0x000fe20000400000 */
[----:B------:R-:W-:-:S02]  /*0ce0*/  @P4 SHF.L.U64.HI R15, R15, 0x2, R20 ;  /* 0x000000020f0f4819 */ /* 0x000fc40000010214 */
[----:B------:R-:W-:Y:S01]  /*0cf0*/  @P4 IADD3 R10, P2, PT, R14, UR20, RZ ;  /* 0x000000140e0a4c10 */ /* 0x000fe2000ff5e0ff */
[----:B------:R-:W-:Y:S01]  /*0d00*/  FMUL R6, R25, UR7 ;  /* 0x0000000719067c20 */ /* 0x000fe20008400000 */
[----:B------:R-:W-:Y:S01]  /*0d10*/  FMUL R7, R26, UR7 ;  /* 0x000000071a077c20 */ /* 0x000fe20008400000 */
[----:B------:R-:W-:Y:S01]  /*0d20*/  @!P4 IMAD.MOV.U32 R13, RZ, RZ, RZ ;  /* 0x000000ffff0dc224 */ /* 0x000fe200078e00ff */
[C---:B------:R-:W-:Y:S02]  /*0d30*/  @P4 IADD3.X R11, PT, PT, R15.reuse, UR5, RZ, P2, !PT ;  /* 0x000000050f0b4c10 */ /* 0x040fe400097fe4ff */
[----:B------:R-:W-:Y:S01]  /*0d40*/  @P4 IADD3 R14, P0, PT, R14, UR15, RZ ;  /* 0x0000000f0e0e4c10 */ /* 0x000fe2000ff1e0ff */
[----:B------:R0:W-:Y:S01]  /*0d50*/  @!P1 STG.E.64 desc[UR24][R8.64], R6 ;  /* 0x0000000608009986 */ /* 0x0001e2000c101b18 */
[----:B------:R-:W-:Y:S02]  /*0d60*/  @!P4 IMAD.MOV.U32 R20, RZ, RZ, RZ ;  /* 0x000000ffff14c224 */ /* 0x000fe400078e00ff */
[----:B------:R-:W-:Y:S01]  /*0d70*/  @P4 IADD3.X R15, PT, PT, R15, UR4, RZ, P0, !PT ;  /* 0x000000040f0f4c10 */ /* 0x000fe200087fe4ff */
[----:B------:R1:W4:Y:S04]  /*0d80*/  @P4 LDG.E R13, desc[UR24][R10.64] ;  /* 0x000000180a0d4981 */ /* 0x000328000c1e1900 */
[----:B------:R5:W4:Y:S01]  /*0d90*/  @P4 LDG.E R20, desc[UR24][R14.64] ;  /* 0x000000180e144981 */ /* 0x000b22000c1e1900 */
[----:B------:R-:W-:-:S05]  /*0da0*/  VIADD R22, R17, 0x2 ;  /* 0x0000000211167836 */ /* 0x000fca0000000000 */
[----:B------:R-:W-:-:S04]  /*0db0*/  ISETP.GE.U32.AND P0, PT, R22, UR27, PT ;  /* 0x0000001b16007c0c */ /* 0x000fc8000bf06070 */
[----:B------:R-:W-:Y:S02]  /*0dc0*/  ISETP.GE.U32.OR P0, PT, R0, UR26, P0 ;  /* 0x0000001a00007c0c */ /* 0x000fe40008706470 */
[----:B------:R-:W-:-:S04]  /*0dd0*/  IADD3 R21, P1, PT, R2, UR17, RZ ;  /* 0x0000001102157c10 */ /* 0x000fc8000ff3e0ff */
[----:B------:R-:W-:-:S07]  /*0de0*/  IADD3.X R29, PT, PT, R19, UR28, R3, P1, !PT ;  /* 0x0000001c131d7c10 */ /* 0x000fce0008ffe403 */
[----:B------:R-:W-:-:S05]  /*0df0*/  @!P0 IADD3 R3, P1, PT, R0, R21, RZ ;  /* 0x0000001500038210 */ /* 0x000fca0007f3e0ff */
[----:B-1----:R-:W-:Y:S01]  /*0e00*/  @!P0 IMAD.X R10, RZ, RZ, R29, P1 ;  /* 0x000000ffff0a8224 */ /* 0x002fe200008e061d */
[----:B-----5:R-:W1:Y:S01]  /*0e10*/  S2R R15, SR_TID.X ;  /* 0x00000000000f7919 */ /* 0x020e620000002100 */
[----:B------:R-:W5:Y:S01]  /*0e20*/  S2R R19, SR_CgaCtaId ;  /* 0x0000000000137919 */ /* 0x000f620000008800 */
[----:B------:R-:W-:Y:S01]  /*0e30*/  FMNMX3 R27, |R12|, RZ, |R27|, !PT ;  /* 0x000000ff0c1b7276 */ /* 0x000fe2000780061b */
[----:B------:R-:W-:Y:S01]  /*0e40*/  IMAD.SHL.U32 R12, R16, 0x4, RZ ;  /* 0x00000004100c7824 */ /* 0x000fe200078e00ff */
[----:B------:R-:W-:Y:S02]  /*0e50*/  UIMAD UR6, UR6, UR12, URZ ;  /* 0x0000000c060672a4 */ /* 0x000fe4000f8e02ff */
[----:B------:R-:W-:Y:S02]  /*0e60*/  UIMAD.WIDE.U32 UR4, UR22, UR12, URZ ;  /* 0x0000000c160472a5 */ /* 0x000fe4000f8e00ff */
[----:B------:R-:W-:Y:S02]  /*0e70*/  UIMAD UR22, UR22, UR13, UR6 ;  /* 0x0000000d161672a4 */ /* 0x000fe4000f8e0206 */
[----:B------:R-:W-:-:S02]  /*0e80*/  ULEA UR6, UP0, UR4, UR18, 0x6 ;  /* 0x0000001204067291 */ /* 0x000fc4000f8030ff */
[----:B------:R-:W-:Y:S01]  /*0e90*/  UIADD3 UR5, UPT, UPT, UR5, UR22, URZ ;  /* 0x0000001605057290 */ /* 0x000fe2000fffe0ff */
[----:B-1----:R-:W-:-:S04]  /*0ea0*/  IMAD.IADD R22, R15, 0x1, -R22 ;  /* 0x000000010f167824 */ /* 0x002fc800078e0a16 */
        /* <DEDUP_REMOVED lines=8> */
[----:B------:R-:W-:-:S02]  /*0f30*/  HADD2.F32 R24, -RZ, R24.H1_H1 ;  /* 0x30000018ff187230 */ /* 0x000fc40000004100 */
[--C-:B---3--:R-:W-:Y:S02]  /*0f40*/  HADD2.F32 R0, -RZ, R23.reuse.H0_H0 ;  /* 0x20000017ff007230 */ /* 0x108fe40000004100 */
[----:B0-----:R-:W-:Y:S01]  /*0f50*/  HADD2.F32 R8, -RZ, R23.H1_H1 ;  /* 0x30000017ff087230 */ /* 0x001fe20000004100 */
[----:B------:R-:W-:Y:S02]  /*0f60*/  FSET.BF.GT.AND R23, R2, RZ, PT ;  /* 0x000000ff0217720a */ /* 0x000fe40003804000 */
[----:B------:R-:W-:Y:S02]  /*0f70*/  FSET.BF.GT.AND R9, R24, RZ, PT ;  /* 0x000000ff1809720a */ /* 0x000fe40003804000 */
[C---:B------:R-:W-:Y:S01]  /*0f80*/  @!P0 LEA R2, P1, R3.reuse, UR8, 0x3 ;  /* 0x0000000803028c11 */ /* 0x040fe2000f8218ff */
[----:B------:R-:W-:Y:S02]  /*0f90*/  FMUL R23, R0, R23 ;  /* 0x0000001700177220 */ /* 0x000fe40000400000 */
[----:B------:R-:W-:Y:S01]  /*0fa0*/  FMUL R0, R8, R9 ;  /* 0x0000000908007220 */ /* 0x000fe20000400000 */
[----:B------:R-:W-:Y:S01]  /*0fb0*/  @!P0 LEA.HI.X R3, R3, UR9, R10, 0x3, P1 ;  /* 0x0000000903038c11 */ /* 0x000fe200088f1c0a */
[----:B------:R-:W-:-:S02]  /*0fc0*/  FMUL R8, R23, UR7 ;  /* 0x0000000717087c20 */ /* 0x000fc40008400000 */
[----:B------:R-:W-:-:S05]  /*0fd0*/  FMUL R9, R0, UR7 ;  /* 0x0000000700097c20 */ /* 0x000fca0008400000 */
[----:B------:R0:W-:Y:S01]  /*0fe0*/  @!P0 STG.E.64 desc[UR24][R2.64], R8 ;  /* 0x0000000802008986 */ /* 0x0001e2000c101b18 */
[----:B------:R-:W-:-:S04]  /*0ff0*/  ISETP.GE.U32.AND P0, PT, R28, UR27, PT ;  /* 0x0000001b1c007c0c */ /* 0x000fc8000bf06070 */
[C---:B------:R-:W-:Y:S02]  /*1000*/  ISETP.GE.U32.OR P0, PT, R18.reuse, UR26, P0 ;  /* 0x0000001a12007c0c */ /* 0x040fe40008706470 */
[----:B------:R-:W-:-:S04]  /*1010*/  IADD3 R18, P1, P2, R18, UR17, R21 ;  /* 0x0000001112127c10 */ /* 0x000fc8000fa3e015 */
[----:B------:R-:W-:Y:S01]  /*1020*/  IADD3.X R29, PT, PT, RZ, UR28, R29, P1, P2 ;  /* 0x0000001cff1d7c10 */ /* 0x000fe20008fe441d */
[--C-:B----4-:R-:W-:Y:S01]  /*1030*/  HADD2.F32 R10, -RZ, R13.reuse.H0_H0 ;  /* 0x2000000dff0a7230 */ /* 0x110fe20000004100 */
[----:B0-----:R-:W-:Y:S01]  /*1040*/  MOV R3, 0x400 ;  /* 0x0000040000037802 */ /* 0x001fe20000000f00 */
[----:B------:R-:W-:-:S04]  /*1050*/  HADD2.F32 R13, -RZ, R13.H1_H1 ;  /* 0x3000000dff0d7230 */ /* 0x000fc80000004100 */
[C---:B------:R-:W-:Y:S01]  /*1060*/  @!P0 LEA R2, P1, R18.reuse, UR8, 0x3 ;  /* 0x0000000812028c11 */ /* 0x040fe2000f8218ff */
[--C-:B------:R-:W-:Y:S02]  /*1070*/  HADD2.F32 R24, -RZ, R20.reuse.H1_H1 ;  /* 0x30000014ff187230 */ /* 0x100fe40000004100 */
[----:B------:R-:W-:Y:S01]  /*1080*/  VIADD R14, R3, 0x20 ;  /* 0x00000020030e7836 */ /* 0x000fe20000000000 */
[----:B------:R-:W-:Y:S02]  /*1090*/  FSET.BF.GT.AND R13, R13, RZ, PT ;  /* 0x000000ff0d0d720a */ /* 0x000fe40003804000 */
[----:B------:R-:W-:Y:S02]  /*10a0*/  @!P0 LEA.HI.X R3, R18, UR9, R29, 0x3, P1 ;  /* 0x0000000912038c11 */ /* 0x000fe400088f1c1d */
[----:B------:R-:W-:Y:S02]  /*10b0*/  LOP3.LUT R18, RZ, R17, RZ, 0x33, !PT ;  /* 0x00000011ff127212 */ /* 0x000fe400078e33ff */
[----:B------:R-:W-:Y:S01]  /*10c0*/  FSET.BF.GT.AND R11, R10, RZ, PT ;  /* 0x000000ff0a0b720a */ /* 0x000fe20003804000 */
[----:B------:R-:W-:-:S02]  /*10d0*/  HADD2.F32 R10, -RZ, R20.H0_H0 ;  /* 0x20000014ff0a7230 */ /* 0x000fc40000004100 */
[----:B------:R-:W-:Y:S01]  /*10e0*/  FMUL R24, R24, R13 ;  /* 0x0000000d18187220 */ /* 0x000fe20000400000 */
[----:B------:R-:W-:Y:S01]  /*10f0*/  IMAD.IADD R13, R18, 0x1, R15 ;  /* 0x00000001120d7824 */ /* 0x000fe200078e020f */
[----:B-----5:R-:W-:Y:S01]  /*1100*/  LEA R19, R19, R14, 0x18 ;  /* 0x0000000e13137211 */ /* 0x020fe200078ec0ff */
[----:B------:R-:W-:Y:S02]  /*1110*/  FMUL R21, R10, R11 ;  /* 0x0000000b0a157220 */ /* 0x000fe40000400000 */
[----:B------:R-:W-:Y:S01]  /*1120*/  IMAD.SHL.U32 R29, R13, 0x4, RZ ;  /* 0x000000040d1d7824 */ /* 0x000fe200078e00ff */
[C---:B------:R-:W-:Y:S01]  /*1130*/  LOP3.LUT R20, R15.reuse, 0x1f, RZ, 0xc0, !PT ;  /* 0x0000001f0f147812 */ /* 0x040fe200078ec0ff */
[----:B------:R-:W-:Y:S02]  /*1140*/  IMAD.IADD R28, R15, 0x1, -R28 ;  /* 0x000000010f1c7824 */ /* 0x000fe400078e0a1c */
        /* <DEDUP_REMOVED lines=46> */
.L_x_27172:
        /* <DEDUP_REMOVED lines=48> */
.L_x_27171:
[----:B------:R-:W-:Y:S05]  /*1730*/  BSYNC.RECONVERGENT B1 ;  /* 0x0000000000017941 */ /* 0x000fea0003800200 */
.L_x_27170:
        /* <DEDUP_REMOVED lines=37> */
.L_x_27169:
[----:B------:R-:W-:Y:S05]  /*1990*/  BSYNC.RECONVERGENT B0 ;  /* 0x0000000000007941 */ /* 0x000fea0003800200 */
.L_x_27168:
        /* <DEDUP_REMOVED lines=32> */
.L_x_27177:
        /* <DEDUP_REMOVED lines=48> */
.L_x_27176:
[----:B------:R-:W-:Y:S05]  /*1ea0*/  BSYNC.RECONVERGENT B1 ;  /* 0x0000000000017941 */ /* 0x000fea0003800200 */
.L_x_27175:
        /* <DEDUP_REMOVED lines=35> */
.L_x_27174:
[----:B------:R-:W-:Y:S05]  /*20e0*/  BSYNC.RECONVERGENT B0 ;  /* 0x0000000000007941 */ /* 0x000fea0003800200 */
.L_x_27173:
        /* <DEDUP_REMOVED lines=39> */
.L_x_27186:
[----:B------:R-:W-:Y:S02]  /*2360*/  ISETP.NE.AND P0, PT, R15, RZ, PT ;  /* 0x000000ff0f00720c */ /* 0x000fe40003f05270 */
[----:B-1----:R-:W-:-:S11]  /*2370*/  FMNMX R5, R2, R5, !PT ;  /* 0x0000000502057209 */ /* 0x002fd60007800000 */
[----:B------:R-:W-:Y:S05]  /*2380*/  @P0 BRA `(.L_x_27179) ;  /* 0x0000000000080947 */ /* 0x000fea0003800000 */
[----:B0-----:R-:W0:Y:S02]  /*2390*/  LDC.64 R2, c[0x0][0x3a8] ;  /* 0x0000ea00ff027b82 */ /* 0x001e240000000a00 */
[----:B0-----:R1:W-:Y:S02]  /*23a0*/  REDG.E.MAX.S32.STRONG.GPU desc[UR24][R2.64], R5 ;  /* 0x000000050200798e */ /* 0x0013e4000d12e318 */
.L_x_27179:
[----:B------:R-:W-:Y:S05]  /*23b0*/  BSYNC B0 ;  /* 0x0000000000007941 */ /* 0x000fea0003800000 */
.L_x_27178:
        /* <DEDUP_REMOVED lines=11> */
[----:B--23--:R-:W-:Y:S05]  /*2470*/  CALL.REL.NOINC `($__internal_709_$__cuda_sm20_rcp_rn_f32_slowpath) ;  /* 0x0000000400987944 */ /* 0x00cfea0003c00000 */
[----:B------:R-:W-:Y:S05]  /*2480*/  BRA `(.L_x_27182) ;  /* 0x0000000000147947 */ /* 0x000fea0003800000 */
.L_x_27181:
[----:B-123--:R-:W1:Y:S01]  /*2490*/  MUFU.RCP R5, UR7 ;  /* 0x0000000700057d08 */ /* 0x00ee620008001000 */
[----:B------:R-:W-:-:S04]  /*24a0*/  IMAD.U32 R0, RZ, RZ, UR7 ;  /* 0x00000007ff007e24 */ /* 0x000fc8000f8e00ff */
[----:B-1----:R-:W-:-:S04]  /*24b0*/  FFMA R0, R5, R0, -1 ;  /* 0xbf80000005007423 */ /* 0x002fc80000000000 */
[----:B------:R-:W-:-:S04]  /*24c0*/  FADD.FTZ R0, -R0, -RZ ;  /* 0x800000ff00007221 */ /* 0x000fc80000010100 */
[----:B------:R-:W-:-:S07]  /*24d0*/  FFMA R5, R5, R0, R5 ;  /* 0x0000000005057223 */ /* 0x000fce0000000005 */
.L_x_27182:
[----:B0-----:R-:W0:Y:S02]  /*24e0*/  LDC.64 R2, c[0x0][0x3b0] ;  /* 0x0000ec00ff027b82 */ /* 0x001e240000000a00 */
[----:B0-----:R-:W-:Y:S01]  /*24f0*/  STG.E desc[UR24][R2.64], R5 ;  /* 0x0000000502007986 */ /* 0x001fe2000c101918 */
[----:B------:R-:W-:Y:S05]  /*2500*/  EXIT ;  /* 0x000000000000794d */ /* 0x000fea0003800000 */
.L_x_27180:
[----:B------:R-:W-:Y:S02]  /*2510*/  IMAD.MOV.U32 R7, RZ, RZ, 0x4 ;  /* 0x00000004ff077424 */ /* 0x000fe400078e00ff */
[----:B------:R-:W-:Y:S02]  /*2520*/  IMAD.MOV.U32 R9, RZ, RZ, 0x1f ;  /* 0x0000001fff097424 */ /* 0x000fe400078e00ff */
[----:B------:R-:W-:-:S07]  /*2530*/  IMAD.MOV.U32 R4, RZ, RZ, -0x1 ;  /* 0xffffffffff047424 */ /* 0x000fce00078e00ff */
[----:B01----:R-:W-:Y:S05]  /*2540*/  WARPSYNC.COLLECTIVE R4, `(.L_x_27183) ;  /* 0x0000000004087348 */ /* 0x003fea0003c00000 */
[----:B-1----:R1:W2:Y:S02]  /*2550*/  SHFL.DOWN P0, R5, R0, R7, R9 ;  /* 0x0800000700057389 */ /* 0x0022a40000000009 */
[----:B012---:R-:W-:Y:S05]  /*2560*/  ENDCOLLECTIVE ;  /* 0x000000000000791b */ /* 0x007fea0003800000 */
.L_x_27183:
[----:B------:R-:W-:Y:S02]  /*2570*/  IMAD.MOV.U32 R7, RZ, RZ, 0x2 ;  /* 0x00000002ff077424 */ /* 0x000fe400078e00ff */
[----:B------:R-:W-:-:S05]  /*2580*/  IMAD.MOV.U32 R3, RZ, RZ, R5 ;  /* 0x000000ffff037224 */ /* 0x000fca00078e0005 */
[----:B------:R-:W-:-:S05]  /*2590*/  FMNMX R3, R3, R0, !PT ;  /* 0x0000000003037209 */ /* 0x000fca0007800000 */
[----:B------:R-:W-:-:S07]  /*25a0*/  IMAD.MOV.U32 R0, RZ, RZ, R3 ;  /* 0x000000ffff007224 */ /* 0x000fce00078e0003 */
[----:B------:R-:W-:Y:S05]  /*25b0*/  WARPSYNC.COLLECTIVE R4, `(.L_x_27184) ;  /* 0x0000000004087348 */ /* 0x000fea0003c00000 */
[----:B------:R0:W1:Y:S02]  /*25c0*/  SHFL.DOWN P0, R5, R0, R7, R9 ;  /* 0x0800000700057389 */ /* 0x0000640000000009 */
[----:B01----:R-:W-:Y:S05]  /*25d0*/  ENDCOLLECTIVE ;  /* 0x000000000000791b */ /* 0x003fea0003800000 */
.L_x_27184:
[----:B------:R-:W-:Y:S02]  /*25e0*/  IMAD.MOV.U32 R7, RZ, RZ, 0x1 ;  /* 0x00000001ff077424 */ /* 0x000fe400078e00ff */
[----:B------:R-:W-:-:S05]  /*25f0*/  IMAD.MOV.U32 R2, RZ, RZ, R5 ;  /* 0x000000ffff027224 */ /* 0x000fca00078e0005 */
[----:B------:R-:W-:-:S05]  /*2600*/  FMNMX R2, R3, R2, !PT ;  /* 0x0000000203027209 */ /* 0x000fca0007800000 */
[----:B------:R-:W-:-:S07]  /*2610*/  IMAD.MOV.U32 R0, RZ, RZ, R2 ;  /* 0x000000ffff007224 */ /* 0x000fce00078e0002 */
[----:B------:R-:W-:Y:S05]  /*2620*/  WARPSYNC.COLLECTIVE R4, `(.L_x_27185) ;  /* 0x0000000004087348 */ /* 0x000fea0003c00000 */
[----:B------:R0:W1:Y:S02]  /*2630*/  SHFL.DOWN P0, R5, R0, R7, R9 ;  /* 0x0800000700057389 */ /* 0x0000640000000009 */
[----:B01----:R-:W-:Y:S05]  /*2640*/  ENDCOLLECTIVE ;  /* 0x000000000000791b */ /* 0x003fea0003800000 */
.L_x_27185:
[----:B------:R-:W-:Y:S05]  /*2650*/  BRA `(.L_x_27186) ;  /* 0xfffffffc00407947 */ /* 0x000fea000383ffff */
        .weak           $__internal_708_$__cuda_sm20_div_u64
        .type           $__internal_708_$__cuda_sm20_div_u64,@function
        .size           $__internal_708_$__cuda_sm20_div_u64,($__internal_709_$__cuda_sm20_rcp_rn_f32_slowpath - $__internal_708_$__cuda_sm20_div_u64)
$__internal_708_$__cuda_sm20_div_u64:
        /* <DEDUP_REMOVED lines=71> */
[----:B------:R-:W-:Y:S11]  /*2ad0*/  RET.REL.NODEC R2 `(_ZN18transformer_engine6detail38cast_transpose_fused_kernel_notalignedILb0ELb1ELb0EfNS_16CTDBiasDActParamI6__halfS3_ffEELi2ELi1ENS_5EmptyEXadL_ZNS_5dreluIffEET_T0_RKS5_EEEEvT3_mmm) ;  /* 0xffffffd402487950 */ /* 0x000ff60003c3ffff */
        .weak           $__internal_709_$__cuda_sm20_rcp_rn_f32_slowpath
        .type           $__internal_709_$__cuda_sm20_rcp_rn_f32_slowpath,@function
        .size           $__internal_709_$__cuda_sm20_rcp_rn_f32_slowpath,(.L_x_30010 - $__internal_709_$__cuda_sm20_rcp_rn_f32_slowpath)
$__internal_709_$__cuda_sm20_rcp_rn_f32_slowpath:
        /* <DEDUP_REMOVED lines=15> */
.L_x_27187:
        /* <DEDUP_REMOVED lines=33> */
.L_x_27189:
[----:B------:R0:W1:Y:S02]  /*2de0*/  MUFU.RCP R3, R0 ;  /* 0x0000000000037308 */ /* 0x0000640000001000 */
.L_x_27188:
[----:B-1-3--:R-:W-:Y:S02]  /*2df0*/  IMAD.MOV.U32 R5, RZ, RZ, R3 ;  /* 0x000000ffff057224 */ /* 0x00afe400078e0003 */
[----:B------:R-:W-:-:S04]  /*2e00*/  IMAD.MOV.U32 R3, RZ, RZ, 0x0 ;  /* 0x00000000ff037424 */ /* 0x000fc800078e00ff */
[----:B0-2---:R-:W-:Y:S05]  /*2e10*/  RET.REL.NODEC R2 `(_ZN18transformer_engine6detail38cast_transpose_fused_kernel_notalignedILb0ELb1ELb0EfNS_16CTDBiasDActParamI6__halfS3_ffEELi2ELi1ENS_5EmptyEXadL_ZNS_5dreluIffEET_T0_RKS5_EEEEvT3_mmm) ;  /* 0xffffffd002787950 */ /* 0x005fea0003c3ffff */
.L_x_27190:
        /* <DEDUP_REMOVED lines=14> */
.L_x_30010:


//--------------------- .text._ZN18transformer_engine6detail38cast_transpose_fused_kernel_notalignedILb0ELb1ELb0EfNS_16CTDBiasDActParamIff13__nv_fp8_e4m3fEELi1ELi4ENS_5EmptyEXadL_ZNS_5dreluIffEET_T0_RKS5_EEEEvT3_mmm --------------------------
	.section	.text._ZN18transformer_engine6detail38cast_transpose_fused_kernel_notalignedILb0ELb1ELb0EfNS_16CTDBiasDActParamIff13__nv_fp8_e4m3fEELi1ELi4ENS_5EmptyEXadL_ZNS_5dreluIffEET_T0_RKS5_EEEEvT3_mmm,"ax",@progbits
	.align	128
        .global         _ZN18transformer_engine6detail38cast_transpose_fused_kernel_notalignedILb0ELb1ELb0EfNS_16CTDBiasDActParamIff13__nv_fp8_e4m3fEELi1ELi4ENS_5EmptyEXadL_ZNS_5dreluIffEET_T0_RKS5_EEEEvT3_mmm
        .type           _ZN18transformer_engine6detail38cast_transpose_fused_kernel_notalignedILb0ELb1ELb0EfNS_16CTDBiasDActParamIff13__nv_fp8_e4m3fEELi1ELi4ENS_5EmptyEXadL_ZNS_5dreluIffEET_T0_RKS5_EEEEvT3_mmm,@function
        .size           _ZN18transformer_engine6detail38cast_transpose_fused_kernel_notalignedILb0ELb1ELb0EfNS_16CTDBiasDActParamIff13__nv_fp8_e4m3fEELi1ELi4ENS_5EmptyEXadL_ZNS_5dreluIffEET_T0_RKS5_EEEEvT3_mmm,(.L_x_30012 - _ZN18transformer_engine6detail38cast_transpose_fused_kernel_notalignedILb0ELb1ELb0EfNS_16CTDBiasDActParamIff13__nv_fp8_e4m3fEELi1ELi4ENS_5EmptyEXadL_ZNS_5dreluIffEET_T0_RKS5_EEEEvT3_mmm)
        .other          _ZN18transformer_engine6detail38cast_transpose_fused_kernel_notalignedILb0ELb1ELb0EfNS_16CTDBiasDActParamIff13__nv_fp8_e4m3fEELi1ELi4ENS_5EmptyEXadL_ZNS_5dreluIffEET_T0_RKS5_EEEEvT3_mmm,@"STO_CUDA_ENTRY STV_DEFAULT"
_ZN18transformer_engine6detail38cast_transpose_fused_kernel_notalignedILb0ELb1ELb0EfNS_16CTDBiasDActParamIff13__nv_fp8_e4m3fEELi1ELi4ENS_5EmptyEXadL_ZNS_5dreluIffEET_T0_RKS5_EEEEvT3_mmm:
.text._ZN18transformer_engine6detail38cast_transpose_fused_kernel_notalignedILb0ELb1ELb0EfNS_16CTDBiasDActParamIff13__nv_fp8_e4m3fEELi1ELi4ENS_5EmptyEXadL_ZNS_5dreluIffEET_T0_RKS5_EEEEvT3_mmm:
        /* <DEDUP_REMOVED lines=43> */
.L_x_27191:
[----:B------:R-:W-:-:S07]  /*02b0*/  MOV R4, 0x2d0 ;  /* 0x000002d000047802 */ /* 0x000fce0000000f00 */
[----:B------:R-:W-:Y:S05]  /*02c0*/  CALL.REL.NOINC `($__internal_710_$__cuda_sm20_div_u64) ;  /* 0x0000003000407944 */ /* 0x000fea0003c00000 */
        /* <DEDUP_REMOVED lines=11> */
.L_x_27192:
        /* <DEDUP_REMOVED lines=32> */
[----:B------:R-:W-:Y:S01]  /*0580*/  UIMAD UR17, UR4, UR25, UR16 ;  /* 0x00000019041172a4 */ /* 0x000fe2000f8e0210 */
[----:B------:R-:W1:Y:S01]  /*0590*/  @P2 LDC.64 R30, c[0x0][0x3a0] ;  /* 0x0000e800ff1e2b82 */ /* 0x000e620000000a00 */
[----:B------:R-:W-:Y:S01]  /*05a0*/  ULEA UR16, UP0, UR14, UR18, 0x7 ;  /* 0x000000120e107291 */ /* 0x000fe2000f8038ff */
[----:B------:R-:W-:Y:S01]  /*05b0*/  IMAD.IADD R7, R5, 0x1, R13 ;  /* 0x0000000105077824 */ /* 0x000fe200078e020d */
[----:B------:R-:W-:Y:S01]  /*05c0*/  UIADD3 UR15, UPT, UPT, UR15, UR17, URZ ;  /* 0x000000110f0f7290 */ /* 0x000fe2000fffe0ff */
[----:B------:R-:W-:Y:S01]  /*05d0*/  IMAD.U32 R5, RZ, RZ, UR24 ;  /* 0x00000018ff057e24 */ /* 0x000fe2000f8e00ff */
[----:B------:R-:W-:-:S02]  /*05e0*/  USHF.L.U32 UR7, UR16, 0x2, URZ ;  /* 0x0000000210077899 */ /* 0x000fc400080006ff */
[----:B------:R-:W-:Y:S01]  /*05f0*/  ULEA.HI.X UR14, UR14, UR19, UR15, 0x7, UP0 ;  /* 0x000000130e0e7291 */ /* 0x000fe200080f3c0f */
[C---:B------:R-:W-:Y:S01]  /*0600*/  @P1 IADD3 R26, P0, PT, R4.reuse, UR24, RZ ;  /* 0x00000018041a1c10 */ /* 0x040fe2000ff1e0ff */
[----:B0-----:R-:W-:Y:S01]  /*0610*/  UIADD3 UR18, UP1, UPT, UR7, UR10, URZ ;  /* 0x0000000a07127290 */ /* 0x001fe2000ff3e0ff */
[----:B------:R-:W-:Y:S01]  /*0620*/  @P1 IMAD.SHL.U32 R8, R4, 0x4, RZ ;  /* 0x0000000404081824 */ /* 0x000fe200078e00ff */
[----:B------:R-:W-:Y:S01]  /*0630*/  UIMAD.WIDE.U32 UR30, UR24, 0x2, URZ ;  /* 0x00000002181e78a5 */ /* 0x000fe2000f8e00ff */
[----:B------:R-:W-:Y:S01]  /*0640*/  @P1 IADD3.X R19, PT, PT, R7, UR25, RZ, P0, !PT ;  /* 0x0000001907131c10 */ /* 0x000fe200087fe4ff */
[----:B------:R-:W-:Y:S01]  /*0650*/  USHF.L.U64.HI UR10, UR16, 0x2, UR14 ;  /* 0x00000002100a7899 */ /* 0x000fe2000801020e */
[----:B------:R-:W-:Y:S01]  /*0660*/  @P1 IMAD.MOV.U32 R6, RZ, RZ, R4 ;  /* 0x000000ffff061224 */ /* 0x000fe200078e0004 */
[----:B------:R-:W-:Y:S01]  /*0670*/  VOTEU.ANY UP0, P1 ;  /* 0x0000000000ff7886 */ /* 0x000fe20000800100 */
[----:B------:R-:W-:Y:S01]  /*0680*/  @P1 SHF.L.U64.HI R19, R26, 0x2, R19 ;  /* 0x000000021a131819 */ /* 0x000fe20000010213 */
[----:B------:R-:W-:Y:S01]  /*0690*/  UIADD3.X UR19, UPT, UPT, UR10, UR11, URZ, UP1, !UPT ;  /* 0x0000000b0a137290 */ /* 0x000fe20008ffe4ff */
[--C-:B------:R-:W-:Y:S01]  /*06a0*/  @P1 SHF.L.U64.HI R17, R4, 0x2, R7.reuse ;  /* 0x0000000204111819 */ /* 0x100fe20000010207 */
[----:B------:R-:W-:Y:S01]  /*06b0*/  @P1 IMAD.SHL.U32 R26, R26, 0x4, RZ ;  /* 0x000000041a1a1824 */ /* 0x000fe200078e00ff */
[----:B------:R-:W-:Y:S01]  /*06c0*/  @UP0 UIMAD UR11, UR25, 0x3, URZ ;  /* 0x00000003190b08a4 */ /* 0x000fe2000f8e02ff */
[----:B------:R-:W-:Y:S01]  /*06d0*/  @P1 IADD3 R0, P3, PT, R4, UR30, RZ ;  /* 0x0000001e04001c10 */ /* 0x000fe2000ff7e0ff */
[----:B------:R-:W-:Y:S01]  /*06e0*/  USHF.L.U32 UR29, UR25, 0x1, URZ ;  /* 0x00000001191d7899 */ /* 0x000fe200080006ff */
[----:B------:R-:W-:Y:S01]  /*06f0*/  @P1 IADD3 R14, P0, PT, R8, UR18, RZ ;  /* 0x00000012080e1c10 */ /* 0x000fe2000ff1e0ff */
[----:B------:R-:W-:Y:S01]  /*0700*/  @P1 IMAD.WIDE.U32 R4, R5, 0x3, R6 ;  /* 0x0000000305041825 */ /* 0x000fe200078e0006 */
[----:B------:R-:W0:Y:S02]  /*0710*/  LDCU.64 UR22, c[0x0][0x358] ;  /* 0x00006b00ff1677ac */ /* 0x000e240008000a00 */
[----:B------:R-:W-:Y:S01]  /*0720*/  @P1 IADD3.X R15, PT, PT, R17, UR19, RZ, P0, !PT ;  /* 0x00000013110f1c10 */ /* 0x000fe200087fe4ff */
[----:B------:R-:W-:Y:S01]  /*0730*/  @P1 VIADD R5, R5, UR11 ;  /* 0x0000000b05051c36 */ /* 0x000fe20008000000 */
[----:B------:R-:W-:Y:S01]  /*0740*/  @P1 IADD3 R10, P0, PT, R26, UR18, RZ ;  /* 0x000000121a0a1c10 */ /* 0x000fe2000ff1e0ff */
[----:B------:R-:W-:-:S02]  /*0750*/  @P1 IMAD.SHL.U32 R18, R4, 0x4, RZ ;  /* 0x0000000404121824 */ /* 0x000fc400078e00ff */
[----:B------:R-:W-:Y:S01]  /*0760*/  IMAD.U32 R9, RZ, RZ, UR29 ;  /* 0x0000001dff097e24 */ /* 0x000fe2000f8e00ff */
[----:B------:R-:W-:Y:S01]  /*0770*/  @P1 IADD3.X R11, PT, PT, R19, UR19, RZ, P0, !PT ;  /* 0x00000013130b1c10 */ /* 0x000fe200087fe4ff */
[----:B------:R-:W-:Y:S01]  /*0780*/  UIADD3 UR15, UP0, UPT, UR7, UR8, URZ ;  /* 0x00000008070f7290 */ /* 0x000fe2000ff1e0ff */
[----:B------:R-:W-:Y:S01]  /*0790*/  @P1 SHF.L.U64.HI R20, R4, 0x2, R5 ;  /* 0x0000000204141819 */ /* 0x000fe20000010205 */
[----:B------:R-:W-:Y:S01]  /*07a0*/  @P1 IMAD.SHL.U32 R6, R0, 0x4, RZ ;  /* 0x0000000400061824 */ /* 0x000fe200078e00ff */
[----:B------:R-:W-:Y:S01]  /*07b0*/  @P1 IADD3 R22, P0, PT, R18, UR18, RZ ;  /* 0x0000001212161c10 */ /* 0x000fe2000ff1e0ff */
[----:B------:R-:W-:Y:S01]  /*07c0*/  UIADD3.X UR17, UPT, UPT, UR10, UR9, URZ, UP0, !UPT ;  /* 0x000000090a117290 */ /* 0x000fe200087fe4ff */
[----:B------:R-:W-:Y:S02]  /*07d0*/  @P1 IADD3.X R9, PT, PT, R7, UR31, R9, P3, !PT ;  /* 0x0000001f07091c10 */ /* 0x000fe40009ffe409 */
[----:B------:R-:W-:Y:S02]  /*07e0*/  @P1 IADD3.X R23, PT, PT, R20, UR19, RZ, P0, !PT ;  /* 0x0000001314171c10 */ /* 0x000fe400087fe4ff */
[----:B------:R-:W-:Y:S01]  /*07f0*/  @P1 IADD3 R8, P0, PT, R8, UR15, RZ ;  /* 0x0000000f08081c10 */ /* 0x000fe2000ff1e0ff */
[----:B0-----:R0:W2:Y:S01]  /*0800*/  @P1 LDG.E R14, desc[UR22][R14.64] ;  /* 0x000000160e0e1981 */ /* 0x0010a2000c1e1900 */
[----:B------:R-:W-:-:S02]  /*0810*/  @P1 SHF.L.U64.HI R7, R0, 0x2, R9 ;  /* 0x0000000200071819 */ /* 0x000fc40000010209 */
[C---:B------:R-:W-:Y:S01]  /*0820*/  @P1 IADD3 R24, P3, PT, R6.reuse, UR18, RZ ;  /* 0x0000001206181c10 */ /* 0x040fe2000ff7e0ff */
[----:B-1----:R-:W3:Y:S01]  /*0830*/  @P2 LDG.E R30, desc[UR22][R30.64] ;  /* 0x000000161e1e2981 */ /* 0x002ee2000c1e1900 */
[----:B------:R-:W-:Y:S01]  /*0840*/  @P1 IADD3.X R9, PT, PT, R17, UR17, RZ, P0, !PT ;  /* 0x0000001111091c10 */ /* 0x000fe200087fe4ff */
[----:B------:R-:W-:Y:S01]  /*0850*/  IMAD.MOV.U32 R17, RZ, RZ, RZ ;  /* 0x000000ffff117224 */ /* 0x000fe200078e00ff */
[----:B------:R-:W-:Y:S01]  /*0860*/  @P1 IADD3.X R25, PT, PT, R7, UR19, RZ, P3, !PT ;  /* 0x0000001307191c10 */ /* 0x000fe20009ffe4ff */
[----:B------:R1:W4:Y:S01]  /*0870*/  @P1 LDG.E R0, desc[UR22][R10.64] ;  /* 0x000000160a001981 */ /* 0x000322000c1e1900 */
[----:B------:R-:W-:-:S03]  /*0880*/  @P1 IADD3 R4, P3, PT, R6, UR15, RZ ;  /* 0x0000000f06041c10 */ /* 0x000fc6000ff7e0ff */
[----:B------:R-:W4:Y:S01]  /*0890*/  @P1 LDG.E R12, desc[UR22][R24.64] ;  /* 0x00000016180c1981 */ /* 0x000f22000c1e1900 */
[----:B------:R-:W-:-:S03]  /*08a0*/  @P1 IADD3 R6, P0, PT, R26, UR15, RZ ;  /* 0x0000000f1a061c10 */ /* 0x000fc6000ff1e0ff */
[----:B------:R1:W4:Y:S01]  /*08b0*/  @P1 LDG.E R17, desc[UR22][R8.64] ;  /* 0x0000001608111981 */ /* 0x000322000c1e1900 */
[----:B------:R-:W-:Y:S02]  /*08c0*/  @P1 IADD3.X R5, PT, PT, R7, UR17, RZ, P3, !PT ;  /* 0x0000001107051c10 */ /* 0x000fe40009ffe4ff */
[----:B------:R-:W-:Y:S02]  /*08d0*/  CS2R R26, SRZ ;  /* 0x00000000001a7805 */ /* 0x000fe4000001ff00 */
[----:B------:R-:W-:Y:S01]  /*08e0*/  @P1 IADD3.X R7, PT, PT, R19, UR17, RZ, P0, !PT ;  /* 0x0000001113071c10 */ /* 0x000fe200087fe4ff */
[----:B0-----:R-:W-:Y:S01]  /*08f0*/  IMAD.MOV.U32 R15, RZ, RZ, RZ ;  /* 0x000000ffff0f7224 */ /* 0x001fe200078e00ff */
[----:B-1----:R-:W-:Y:S01]  /*0900*/  @P1 IADD3 R10, P0, PT, R18, UR15, RZ ;  /* 0x0000000f120a1c10 */ /* 0x002fe2000ff1e0ff */
[----:B------:R-:W4:Y:S01]  /*0910*/  @P1 LDG.E R23, desc[UR22][R22.64] ;  /* 0x0000001616171981 */ /* 0x000f22000c1e1900 */
[----:B------:R-:W-:Y:S02]  /*0920*/  IMAD.MOV.U32 R31, RZ, RZ, RZ ;  /* 0x000000ffff1f7224 */ /* 0x000fe400078e00ff */
[----:B------:R-:W-:Y:S01]  /*0930*/  @P1 IADD3.X R11, PT, PT, R20, UR17, RZ, P0, !PT ;  /* 0x00000011140b1c10 */ /* 0x000fe200087fe4ff */
[----:B------:R0:W4:Y:S04]  /*0940*/  @P1 LDG.E R26, desc[UR22][R4.64] ;  /* 0x00000016041a1981 */ /* 0x000128000c1e1900 */
[----:B------:R1:W4:Y:S04]  /*0950*/  @P1 LDG.E R15, desc[UR22][R6.64] ;  /* 0x00000016060f1981 */ /* 0x000328000c1e1900 */
[----:B------:R1:W4:Y:S01]  /*0960*/  @P1 LDG.E R31, desc[UR22][R10.64] ;  /* 0x000000160a1f1981 */ /* 0x000322000c1e1900 */
[----:B------:R-:W-:-:S02]  /*0970*/  VIADD R8, R3, 0x1 ;  /* 0x0000000103087836 */ /* 0x000fc40000000000 */
[----:B------:R-:W-:-:S03]  /*0980*/  VIADD R18, R2, 0xffffffff ;  /* 0xffffffff02127836 */ /* 0x000fc60000000000 */
[----:B------:R-:W-:Y:S02]  /*0990*/  ISETP.GE.U32.AND P0, PT, R8, UR26, PT ;  /* 0x0000001a08007c0c */ /* 0x000fe4000bf06070 */
[----:B------:R-:W-:-:S04]  /*09a0*/  LOP3.LUT R18, R18, 0x1f, RZ, 0xc0, !PT ;  /* 0x0000001f12127812 */ /* 0x000fc800078ec0ff */
[----:B------:R-:W-:Y:S01]  /*09b0*/  ISETP.LT.U32.AND P0, PT, R18, UR21, !P0 ;  /* 0x0000001512007c0c */ /* 0x000fe2000c701070 */
[----:B------:R-:W-:Y:S02]  /*09c0*/  USHF.L.U32 UR30, UR24, 0x2, URZ ;  /* 0x00000002181e7899 */ /* 0x000fe400080006ff */
[----:B------:R-:W-:-:S10]  /*09d0*/  USHF.L.U64.HI UR31, UR24, 0x2, UR25 ;  /* 0x00000002181f7899 */ /* 0x000fd40008010219 */
[----:B0-----:R-:W-:Y:S02]  /*09e0*/  @P0 IMAD.MOV.U32 R4, RZ, RZ, R18 ;  /* 0x000000ffff040224 */ /* 0x001fe400078e0012 */
[----:B------:R-:W-:Y:S02]  /*09f0*/  @P0 IMAD.MOV.U32 R5, RZ, RZ, RZ ;  /* 0x000000ffff050224 */ /* 0x000fe400078e00ff */
[----:B------:R-:W-:Y:S02]  /*0a00*/  @P0 IMAD.MOV.U32 R19, RZ, RZ, RZ ;  /* 0x000000ffff130224 */ /* 0x000fe400078e00ff */
[----:B------:R-:W-:Y:S01]  /*0a10*/  @P0 IMAD.WIDE.U32 R4, R21, UR24, R4 ;  /* 0x0000001815040c25 */ /* 0x000fe2000f8e0004 */
[----:B------:R-:W-:-:S03]  /*0a20*/  VOTEU.ANY UP0, P0 ;  /* 0x0000000000ff7886 */ /* 0x000fc60000000100 */
[----:B-1----:R-:W-:Y:S01]  /*0a30*/  @P0 IMAD.WIDE.U32 R6, R21, UR24, R18 ;  /* 0x0000001815060c25 */ /* 0x002fe2000f8e0012 */
[----:B------:R-:W-:Y:S01]  /*0a40*/  @P0 IADD3 R8, P3, PT, R4, UR30, RZ ;  /* 0x0000001e04080c10 */ /* 0x000fe2000ff7e0ff */
[----:B------:R-:W-:Y:S02]  /*0a50*/  @UP0 UIMAD UR7, UR25, 0x5, URZ ;  /* 0x00000005190708a4 */ /* 0x000fe4000f8e02ff */
[C---:B------:R-:W-:Y:S02]  /*0a60*/  @P0 IMAD.IADD R7, R13.reuse, 0x1, R7 ;  /* 0x000000010d070824 */ /* 0x040fe400078e0207 */
[----:B------:R-:W-:Y:S01]  /*0a70*/  IMAD.U32 R11, RZ, RZ, UR24 ;  /* 0x00000018ff0b7e24 */ /* 0x000fe2000f8e00ff */
[----:B------:R-:W-:-:S03]  /*0a80*/  @P0 IADD3.X R9, PT, PT, R13, UR31, R5, P3, !PT ;  /* 0x0000001f0d090c10 */ /* 0x000fc60009ffe405 */
[----:B------:R-:W-:Y:S01]  /*0a90*/  @P0 IMAD.WIDE.U32 R4, R11, 0x5, R6 ;  /* 0x000000050b040825 */ /* 0x000fe200078e0006 */
[----:B------:R-:W-:-:S03]  /*0aa0*/  @P0 SHF.L.U64.HI R7, R8, 0x2, R9 ;  /* 0x0000000208070819 */ /* 0x000fc60000010209 */
[----:B------:R-:W-:Y:S02]  /*0ab0*/  @P0 IMAD.SHL.U32 R6, R8, 0x4, RZ ;  /* 0x0000000408060824 */ /* 0x000fe400078e00ff */
[----:B------:R-:W-:Y:S02]  /*0ac0*/  @P0 VIADD R9, R5, UR7 ;  /* 0x0000000705090c36 */ /* 0x000fe40008000000 */
[----:B------:R-:W-:-:S03]  /*0ad0*/  @P0 IMAD.SHL.U32 R8, R4, 0x4, RZ ;  /* 0x0000000404080824 */ /* 0x000fc600078e00ff */
[----:B------:R-:W-:Y:S02]  /*0ae0*/  @P0 SHF.L.U64.HI R9, R4, 0x2, R9 ;  /* 0x0000000204090819 */ /* 0x000fe40000010209 */
[----:B------:R-:W-:-:S04]  /*0af0*/  @P0 IADD3 R24, P4, PT, R8, UR18, RZ ;  /* 0x0000001208180c10 */ /* 0x000fc8000ff9e0ff */
[----:B------:R-:W-:-:S05]  /*0b00*/  @P0 IADD3.X R25, PT, PT, R9, UR19, RZ, P4, !PT ;  /* 0x0000001309190c10 */ /* 0x000fca000a7fe4ff */
[----:B------:R-:W4:Y:S01]  /*0b10*/  @P0 LDG.E R24, desc[UR22][R24.64] ;  /* 0x0000001618180981 */ /* 0x000f22000c1e1900 */
[----:B------:R-:W-:-:S04]  /*0b20*/  @P0 IADD3 R34, P3, PT, R6, UR18, RZ ;  /* 0x0000001206220c10 */ /* 0x000fc8000ff7e0ff */
[C---:B------:R-:W-:Y:S02]  /*0b30*/  @P0 IADD3.X R35, PT, PT, R7.reuse, UR19, RZ, P3, !PT ;  /* 0x0000001307230c10 */ /* 0x040fe40009ffe4ff */
[----:B------:R-:W-:Y:S01]  /*0b40*/  @P0 IADD3 R4, P3, PT, R6, UR15, RZ ;  /* 0x0000000f06040c10 */ /* 0x000fe2000ff7e0ff */
[----:B------:R-:W-:Y:S01]  /*0b50*/  @P0 IMAD.MOV.U32 R6, RZ, RZ, R18 ;  /* 0x000000ffff060224 */ /* 0x000fe200078e0012 */
[----:B------:R-:W-:Y:S01]  /*0b60*/  @UP0 UIMAD UR7, UR25, 0x6, URZ ;  /* 0x00000006190708a4 */ /* 0x000fe2000f8e02ff */
[----:B------:R-:W4:Y:S01]  /*0b70*/  @P0 LDG.E R34, desc[UR22][R34.64] ;  /* 0x0000001622220981 */ /* 0x000f22000c1e1900 */
[----:B------:R-:W-:Y:S01]  /*0b80*/  @P0 IADD3.X R5, PT, PT, R7, UR17, RZ, P3, !PT ;  /* 0x0000001107050c10 */ /* 0x000fe20009ffe4ff */
[----:B------:R-:W-:-:S04]  /*0b90*/  @P0 IMAD.MOV.U32 R7, RZ, RZ, RZ ;  /* 0x000000ffff070224 */ /* 0x000fc800078e00ff */
[----:B------:R0:W4:Y:S01]  /*0ba0*/  @P0 LDG.E R27, desc[UR22][R4.64] ;  /* 0x00000016041b0981 */ /* 0x000122000c1e1900 */
[----:B------:R-:W-:-:S04]  /*0bb0*/  @P0 IMAD.WIDE.U32 R6, R21, UR24, R6 ;  /* 0x0000001815060c25 */ /* 0x000fc8000f8e0006 */
[----:B------:R-:W-:Y:S02]  /*0bc0*/  @P0 IMAD.IADD R7, R13, 0x1, R7 ;  /* 0x000000010d070824 */ /* 0x000fe400078e0207 */
[----:B0-----:R-:W-:Y:S02]  /*0bd0*/  @P0 IMAD.MOV.U32 R4, RZ, RZ, R18 ;  /* 0x000000ffff040224 */ /* 0x001fe400078e0012 */
[----:B------:R-:W-:Y:S02]  /*0be0*/  @P0 IMAD.MOV.U32 R5, RZ, RZ, RZ ;  /* 0x000000ffff050224 */ /* 0x000fe400078e00ff */
[----:B------:R-:W-:Y:S01]  /*0bf0*/  @P0 IMAD.WIDE.U32 R4, R21, UR24, R4 ;  /* 0x0000001815040c25 */ /* 0x000fe2000f8e0004 */
[----:B------:R-:W-:-:S03]  /*0c00*/  @UP0 UIMAD UR8, UR25, 0x7, URZ ;  /* 0x00000007190808a4 */ /* 0x000fc6000f8e02ff */
[----:B------:R-:W-:-:S04]  /*0c10*/  @P0 IMAD.WIDE.U32 R6, R11, 0x6, R6 ;  /* 0x000000060b060825 */ /* 0x000fc800078e0006 */
[----:B------:R-:W-:Y:S01]  /*0c20*/  @P0 IMAD.IADD R5, R13, 0x1, R5 ;  /* 0x000000010d050824 */ /* 0x000fe200078e0205 */
[----:B------:R-:W-:Y:S01]  /*0c30*/  @P0 IADD3 R8, P3, PT, R8, UR15, RZ ;  /* 0x0000000f08080c10 */ /* 0x000fe2000ff7e0ff */
[----:B------:R-:W-:Y:S02]  /*0c40*/  @P0 VIADD R7, R7, UR7 ;  /* 0x0000000707070c36 */ /* 0x000fe40008000000 */
[----:B------:R-:W-:-:S04]  /*0c50*/  @P0 IMAD.WIDE.U32 R4, R11, 0x7, R4 ;  /* 0x000000070b040825 */ /* 0x000fc800078e0004 */
[C---:B------:R-:W-:Y:S01]  /*0c60*/  @P0 IMAD.SHL.U32 R20, R6.reuse, 0x4, RZ ;  /* 0x0000000406140824 */ /* 0x040fe200078e00ff */
[----:B------:R-:W-:Y:S01]  /*0c70*/  @P0 IADD3.X R9, PT, PT, R9, UR17, RZ, P3, !PT ;  /* 0x0000001109090c10 */ /* 0x000fe20009ffe4ff */
[----:B------:R-:W-:Y:S01]  /*0c80*/  IMAD.MOV.U32 R25, RZ, RZ, RZ ;  /* 0x000000ffff197224 */ /* 0x000fe200078e00ff */
[----:B------:R-:W-:Y:S01]  /*0c90*/  @P0 SHF.L.U64.HI R32, R6, 0x2, R7 ;  /* 0x0000000206200819 */ /* 0x000fe20000010207 */
[----:B------:R-:W-:Y:S01]  /*0ca0*/  @P0 VIADD R11, R5, UR8 ;  /* 0x00000008050b0c36 */ /* 0x000fe20008000000 */
[----:B------:R-:W-:Y:S01]  /*0cb0*/  @P0 IADD3 R6, P3, PT, R20, UR18, RZ ;  /* 0x0000001214060c10 */ /* 0x000fe2000ff7e0ff */
[C---:B------:R-:W-:Y:S01]  /*0cc0*/  @P0 IMAD.SHL.U32 R10, R4.reuse, 0x4, RZ ;  /* 0x00000004040a0824 */ /* 0x040fe200078e00ff */
[----:B------:R-:W0:Y:S01]  /*0cd0*/  LDCU.128 UR8, c[0x0][0x390] ;  /* 0x00007200ff0877ac */ /* 0x000e220008000c00 */
[----:B------:R-:W4:Y:S01]  /*0ce0*/  @P0 LDG.E R25, desc[UR22][R8.64] ;  /* 0x0000001608190981 */ /* 0x000f22000c1e1900 */
[----:B------:R-:W-:Y:S02]  /*0cf0*/  @P0 SHF.L.U64.HI R11, R4, 0x2, R11 ;  /* 0x00000002040b0819 */ /* 0x000fe4000001020b */
[----:B------:R-:W-:-:S02]  /*0d00*/  @P0 IADD3.X R7, PT, PT, R32, UR19, RZ, P3, !PT ;  /* 0x0000001320070c10 */ /* 0x000fc40009ffe4ff */
[----:B------:R-:W-:Y:S02]  /*0d10*/  @P0 IADD3 R4, P3, PT, R20, UR15, RZ ;  /* 0x0000000f14040c10 */ /* 0x000fe4000ff7e0ff */
[----:B------:R-:W-:Y:S01]  /*0d20*/  @P0 IADD3 R28, P4, PT, R10, UR18, RZ ;  /* 0x000000120a1c0c10 */ /* 0x000fe2000ff9e0ff */
[----:B------:R-:W4:Y:S01]  /*0d30*/  @P0 LDG.E R22, desc[UR22][R6.64] ;  /* 0x0000001606160981 */ /* 0x000f22000c1e1900 */
[----:B------:R-:W-:Y:S01]  /*0d40*/  @P0 IADD3.X R5, PT, PT, R32, UR17, RZ, P3, !PT ;  /* 0x0000001120050c10 */ /* 0x000fe20009ffe4ff */
[----:B------:R-:W-:Y:S01]  /*0d50*/  IMAD.MOV.U32 R32, RZ, RZ, RZ ;  /* 0x000000ffff207224 */ /* 0x000fe200078e00ff */
[----:B------:R-:W-:-:S05]  /*0d60*/  @P0 IADD3.X R29, PT, PT, R11, UR19, RZ, P4, !PT ;  /* 0x000000130b1d0c10 */ /* 0x000fca000a7fe4ff */
[----:B------:R1:W4:Y:S04]  /*0d70*/  @P0 LDG.E R28, desc[UR22][R28.64] ;  /* 0x000000161c1c0981 */ /* 0x000328000c1e1900 */
[----:B------:R0:W4:Y:S01]  /*0d80*/  @P0 LDG.E R32, desc[UR22][R4.64] ;  /* 0x0000001604200981 */ /* 0x000122000c1e1900 */
[----:B-1----:R-:W-:Y:S01]  /*0d90*/  IMAD.MOV.U32 R29, RZ, RZ, RZ ;  /* 0x000000ffff1d7224 */ /* 0x002fe200078e00ff */
[----:B0-----:R-:W-:-:S04]  /*0da0*/  @P0 IADD3 R4, P3, PT, R10, UR15, RZ ;  /* 0x0000000f0a040c10 */ /* 0x001fc8000ff7e0ff */
[----:B------:R-:W-:-:S05]  /*0db0*/  @P0 IADD3.X R5, PT, PT, R11, UR17, RZ, P3, !PT ;  /* 0x000000110b050c10 */ /* 0x000fca0009ffe4ff */
[----:B------:R0:W4:Y:S01]  /*0dc0*/  @P0 LDG.E R29, desc[UR22][R4.64] ;  /* 0x00000016041d0981 */ /* 0x000122000c1e1900 */
[----:B------:R-:W-:Y:S02]  /*0dd0*/  LOP3.LUT R6, R2, 0x1f, RZ, 0xc0, !PT ;  /* 0x0000001f02067812 */ /* 0x000fe400078ec0ff */
[----:B------:R-:W-:-:S04]  /*0de0*/  ISETP.GE.U32.AND P3, PT, R3, UR26, PT ;  /* 0x0000001a03007c0c */ /* 0x000fc8000bf66070 */
[----:B------:R-:W-:Y:S01]  /*0df0*/  ISETP.GE.U32.OR P3, PT, R6, UR21, P3 ;  /* 0x0000001506007c0c */ /* 0x000fe20009f66470 */
[----:B------:R-:W-:Y:S02]  /*0e00*/  IMAD.MOV.U32 R7, RZ, RZ, RZ ;  /* 0x000000ffff077224 */ /* 0x000fe400078e00ff */
[----:B------:R-:W-:Y:S01]  /*0e10*/  IMAD.WIDE.U32 R6, R21, UR24, R6 ;  /* 0x0000001815067c25 */ /* 0x000fe2000f8e0006 */
[----:B------:R-:W-:-:S03]  /*0e20*/  UIADD3 UR16, UP0, UPT, UR16, UR8, URZ ;  /* 0x0000000810107290 */ /* 0x000fc6000ff1e0ff */
[----:B0-----:R-:W-:Y:S02]  /*0e30*/  IMAD.IADD R5, R13, 0x1, R7 ;  /* 0x000000010d057824 */ /* 0x001fe400078e0207 */
[----:B------:R-:W-:-:S04]  /*0e40*/  IMAD.U32 R9, RZ, RZ, UR24 ;  /* 0x00000018ff097e24 */ /* 0x000fc8000f8e00ff */
[----:B------:R-:W-:Y:S02]  /*0e50*/  @!P3 IMAD.MOV.U32 R4, RZ, RZ, R6 ;  /* 0x000000ffff04b224 */ /* 0x000fe400078e0006 */
[----:B------:R-:W-:Y:S02]  /*0e60*/  IMAD.U32 R7, RZ, RZ, UR25 ;  /* 0x00000019ff077e24 */ /* 0x000fe4000f8e00ff */
[----:B------:R-:W-:Y:S01]  /*0e70*/  @!P3 IMAD.WIDE.U32 R8, R9, 0x3, R4 ;  /* 0x000000030908b825 */ /* 0x000fe200078e0004 */
[----:B------:R-:W-:-:S03]  /*0e80*/  UIADD3.X UR14, UPT, UPT, UR14, UR9, URZ, UP0, !UPT ;  /* 0x000000090e0e7290 */ /* 0x000fc600087fe4ff */
[----:B------:R-:W-:Y:S01]  /*0e90*/  IMAD.U32 R10, RZ, RZ, UR30 ;  /* 0x0000001eff0a7e24 */ /* 0x000fe2000f8e00ff */
[----:B------:R-:W-:Y:S01]  /*0ea0*/  @!P3 IADD3 R20, P4, PT, R8, UR16, RZ ;  /* 0x000000100814bc10 */ /* 0x000fe2000ff9e0ff */
[----:B------:R-:W-:Y:S02]  /*0eb0*/  IMAD.U32 R11, RZ, RZ, UR31 ;  /* 0x0000001fff0b7e24 */ /* 0x000fe4000f8e00ff */
[----:B------:R-:W-:Y:S02]  /*0ec0*/  @!P3 IMAD R7, R7, 0x3, RZ ;  /* 0x000000030707b824 */ /* 0x000fe400078e02ff */
[----:B------:R-:W-:Y:S01]  /*0ed0*/  VIADD R4, R3, 0x2 ;  /* 0x0000000203047836 */ /* 0x000fe20000000000 */
[----:B------:R-:W-:Y:S01]  /*0ee0*/  UMOV UR29, 0x3f800000 ;  /* 0x3f800000001d7882 */ /* 0x000fe20000000000 */
[----:B------:R-:W-:Y:S01]  /*0ef0*/  IMAD.WIDE.U32 R10, R21, UR24, R10 ;  /* 0x00000018150a7c25 */ /* 0x000fe2000f8e000a */
[----:B------:R-:W-:-:S03]  /*0f00*/  @!P3 IADD3.X R21, PT, PT, R7, UR14, R9, P4, !PT ;  /* 0x0000000e0715bc10 */ /* 0x000fc6000a7fe409 */
[----:B------:R-:W-:Y:S02]  /*0f10*/  IMAD.MOV.U32 R3, RZ, RZ, RZ ;  /* 0x000000ffff037224 */ /* 0x000fe400078e00ff */
[----:B------:R-:W-:Y:S01]  /*0f20*/  IMAD.U32 R9, RZ, RZ, UR24 ;  /* 0x00000018ff097e24 */ /* 0x000fe2000f8e00ff */
[----:B------:R-:W-:Y:S01]  /*0f30*/  ISETP.GE.U32.AND P4, PT, R4, UR26, PT ;  /* 0x0000001a04007c0c */ /* 0x000fe2000bf86070 */
[----:B------:R-:W-:Y:S02]  /*0f40*/  IMAD.MOV.U32 R7, RZ, RZ, RZ ;  /* 0x000000ffff077224 */ /* 0x000fe400078e00ff */
[----:B------:R-:W-:Y:S02]  /*0f50*/  IMAD.MOV.U32 R4, RZ, RZ, RZ ;  /* 0x000000ffff047224 */ /* 0x000fe400078e00ff */
[----:B------:R-:W-:Y:S01]  /*0f60*/  IMAD.U32 R33, RZ, RZ, UR24 ;  /* 0x00000018ff217e24 */ /* 0x000fe2000f8e00ff */
[----:B--2---:R-:W-:Y:S02]  /*0f70*/  @P1 FSET.BF.GT.AND R3, R14, RZ, PT ;  /* 0x000000ff0e03120a */ /* 0x004fe40003804000 */
[----:B---3--:R-:W-:-:S02]  /*0f80*/  @P2 R2UR UR29, R30 ;  /* 0x000000001e1d22ca */ /* 0x008fc400000e0000 */
[----:B----4-:R-:W-:Y:S01]  /*0f90*/  @P1 FSET.BF.GT.AND R4, R0, RZ, PT ;  /* 0x000000ff0004120a */ /* 0x010fe20003804000 */
[----:B------:R-:W-:Y:S01]  /*0fa0*/  IMAD.U32 R0, RZ, RZ, UR25 ;  /* 0x00000019ff007e24 */ /* 0x000fe2000f8e00ff */
[----:B------:R-:W-:Y:S02]  /*0fb0*/  @P1 FSET.BF.GT.AND R7, R12, RZ, PT ;  /* 0x000000ff0c07120a */ /* 0x000fe40003804000 */
[----:B------:R-:W-:Y:S01]  /*0fc0*/  @!P3 LEA R12, P5, R9, R6, 0x1 ;  /* 0x00000006090cb211 */ /* 0x000fe200078a08ff */
[----:B------:R-:W-:Y:S02]  /*0fd0*/  IMAD.U32 R9, RZ, RZ, UR16 ;  /* 0x00000010ff097e24 */ /* 0x000fe4000f8e00ff */
[----:B------:R-:W-:Y:S01]  /*0fe0*/  FMUL R17, R3, R17 ;  /* 0x0000001103117220 */ /* 0x000fe20000400000 */
[----:B------:R-:W-:Y:S01]  /*0ff0*/  VIADD R3, R2, 0x1e ;  /* 0x0000001e02037836 */ /* 0x000fe20000000000 */
[----:B------:R-:W-:Y:S01]  /*1000*/  @!P3 LEA.HI.X R0, R33, R5, R0, 0x1, P5 ;  /* 0x000000052100b211 */ /* 0x000fe200028f0c00 */
[----:B------:R-:W-:Y:S01]  /*1010*/  IMAD.MOV.U32 R14, RZ, RZ, RZ ;  /* 0x000000ffff0e7224 */ /* 0x000fe200078e00ff */
[----:B------:R-:W-:-:S02]  /*1020*/  @!P3 IADD3 R8, P5, P6, R9, UR24, R6 ;  /* 0x000000180908bc10 */ /* 0x000fc4000febe006 */
[----:B------:R-:W-:Y:S01]  /*1030*/  LOP3.LUT R3, R3, 0x1f, RZ, 0xc0, !PT ;  /* 0x0000001f03037812 */ /* 0x000fe200078ec0ff */
[----:B------:R-:W-:Y:S01]  /*1040*/  FMUL R9, R17, UR29 ;  /* 0x0000001d11097c20 */ /* 0x000fe20008400000 */
[----:B------:R-:W-:Y:S02]  /*1050*/  @!P3 IADD3 R6, P2, PT, R6, UR16, RZ ;  /* 0x000000100606bc10 */ /* 0x000fe4000ff5e0ff */
[----:B------:R-:W-:Y:S01]  /*1060*/  @P1 FSET.BF.GT.AND R14, R23, RZ, PT ;  /* 0x000000ff170e120a */ /* 0x000fe20003804000 */
[----:B------:R-:W-:Y:S02]  /*1070*/  IMAD.U32 R23, RZ, RZ, UR14 ;  /* 0x0000000eff177e24 */ /* 0x000fe4000f8e00ff */
[----:B------:R-:W-:Y:S01]  /*1080*/  FMUL R26, R7, R26 ;  /* 0x0000001a071a7220 */ /* 0x000fe20000400000 */
[----:B------:R-:W-:Y:S01]  /*1090*/  ISETP.LT.U32.AND P1, PT, R3, UR21, !P4 ;  /* 0x0000001503007c0c */ /* 0x000fe2000e721070 */
[----:B------:R-:W-:Y:S01]  /*10a0*/  FMUL R15, R4, R15 ;  /* 0x0000000f040f7220 */ /* 0x000fe20000400000 */
[----:B------:R-:W-:-:S02]  /*10b0*/  @!P3 IADD3.X R7, PT, PT, R5, UR14, RZ, P2, !PT ;  /* 0x0000000e0507bc10 */ /* 0x000fc400097fe4ff */
[----:B------:R-:W-:Y:S02]  /*10c0*/  @!P3 IADD3 R12, P2, PT, R12, UR16, RZ ;  /* 0x000000100c0cbc10 */ /* 0x000fe4000ff5e0ff */
[----:B------:R-:W-:Y:S01]  /*10d0*/  F2FP.SATFINITE.E4M3.F32.PACK_AB_MERGE_C R4, RZ, R9, RZ ;  /* 0x00000009ff04723e */ /* 0x000fe200048070ff */
[----:B------:R-:W-:Y:S01]  /*10e0*/  FMUL R31, R14, R31 ;  /* 0x0000001f0e1f7220 */ /* 0x000fe20000400000 */
[----:B------:R-:W-:Y:S01]  /*10f0*/  @!P3 IADD3.X R9, PT, PT, R23, UR25, R5, P5, P6 ;  /* 0x000000191709bc10 */ /* 0x000fe2000afec405 */
[----:B------:R-:W-:Y:S02]  /*1100*/  IMAD.IADD R5, R13, 0x1, R11 ;  /* 0x000000010d057824 */ /* 0x000fe400078e020b */
[----:B------:R-:W-:Y:S01]  /*1110*/  FMUL R14, R15, UR29 ;  /* 0x0000001d0f0e7c20 */ /* 0x000fe20008400000 */
[----:B------:R-:W-:Y:S01]  /*1120*/  @!P3 IADD3.X R13, PT, PT, R0, UR14, RZ, P2, !PT ;  /* 0x0000000e000dbc10 */ /* 0x000fe200097fe4ff */
[----:B------:R-:W-:Y:S01]  /*1130*/  FMUL R0, R26, UR29 ;  /* 0x0000001d1a007c20 */ /* 0x000fe20008400000 */
[----:B------:R-:W-:Y:S01]  /*1140*/  SHF.R.U32.HI R33, RZ, 0x5, R16 ;  /* 0x00000005ff217819 */ /* 0x000fe20000011610 */
[----:B------:R0:W-:Y:S01]  /*1150*/  @!P3 STG.E.U8 desc[UR22][R6.64], R4 ;  /* 0x000000040600b986 */ /* 0x0001e2000c101116 */
[----:B------:R-:W-:Y:S01]  /*1160*/  IMAD.U32 R30, RZ, RZ, UR30 ;  /* 0x0000001eff1e7e24 */ /* 0x000fe2000f8e00ff */
[----:B------:R-:W-:-:S02]  /*1170*/  @P1 IADD3 R11, P4, P5, R10, UR30, R3 ;  /* 0x0000001e0a0b1c10 */ /* 0x000fc4000fd9e003 */
[----:B------:R-:W-:Y:S01]  /*1180*/  IMAD.SHL.U32 R35, R33, 0x10, RZ ;  /* 0x0000001021237824 */ /* 0x000fe200078e00ff */
[----:B------:R-:W-:Y:S02]  /*1190*/  @P1 IADD3 R10, P2, PT, R3, R10, RZ ;  /* 0x0000000a030a1210 */ /* 0x000fe40007f5e0ff */
[----:B0-----:R-:W-:Y:S01]  /*11a0*/  F2FP.SATFINITE.E4M3.F32.PACK_AB_MERGE_C R6, RZ, R14, RZ ;  /* 0x0000000eff06723e */ /* 0x001fe200048070ff */
[----:B------:R-:W-:Y:S01]  /*11b0*/  FMUL R14, R31, UR29 ;  /* 0x0000001d1f0e7c20 */ /* 0x000fe20008400000 */
[----:B------:R-:W-:Y:S01]  /*11c0*/  F2FP.SATFINITE.E4M3.F32.PACK_AB_MERGE_C R7, RZ, R0, RZ ;  /* 0x00000000ff07723e */ /* 0x000fe200048070ff */
[----:B------:R-:W-:Y:S01]  /*11d0*/  IMAD R35, R35, UR24, R30 ;  /* 0x0000001823237c24 */ /* 0x000fe2000f8e021e */
[----:B------:R-:W-:Y:S01]  /*11e0*/  @P1 IADD3.X R30, PT, PT, R5, UR31, RZ, P4, P5 ;  /* 0x0000001f051e1c10 */ /* 0x000fe2000a7ea4ff */
[----:B------:R0:W-:Y:S01]  /*11f0*/  @!P3 STG.E.U8 desc[UR22][R8.64], R6 ;  /* 0x000000060800b986 */ /* 0x0001e2000c101116 */
[----:B------:R-:W-:-:S03]  /*1200*/  VOTEU.ANY UP0, P1 ;  /* 0x0000000000ff7886 */ /* 0x000fc60000800100 */
[----:B------:R1:W-:Y:S01]  /*1210*/  @!P3 STG.E.U8 desc[UR22][R12.64], R7 ;  /* 0x000000070c00b986 */ /* 0x0003e2000c101116 */
[C---:B------:R-:W-:Y:S01]  /*1220*/  @P1 SHF.L.U64.HI R30, R11.reuse, 0x2, R30 ;  /* 0x000000020b1e1819 */ /* 0x040fe2000001021e */
[----:B------:R-:W-:Y:S01]  /*1230*/  IMAD.U32 R23, RZ, RZ, UR24 ;  /* 0x00000018ff177e24 */ /* 0x000fe2000f8e00ff */
[----:B0-----:R-:W-:Y:S01]  /*1240*/  F2FP.SATFINITE.E4M3.F32.PACK_AB_MERGE_C R8, RZ, R14, RZ ;  /* 0x0000000eff08723e */ /* 0x001fe200048070ff */
[----:B-1----:R-:W-:-:S04]  /*1250*/  @P1 IMAD.SHL.U32 R12, R11, 0x4, RZ ;  /* 0x000000040b0c1824 */ /* 0x002fc800078e00ff */
[----:B------:R0:W-:Y:S01]  /*1260*/  @!P3 STG.E.U8 desc[UR22][R20.64], R8 ;  /* 0x000000081400b986 */ /* 0x0001e2000c101116 */
[----:B------:R-:W-:Y:S01]  /*1270*/  @P1 IMAD.X R11, RZ, RZ, R5, P2 ;  /* 0x000000ffff0b1224 */ /* 0x000fe200010e0605 */
[----:B------:R-:W-:Y:S01]  /*1280*/  @UP0 UIMAD UR7, UR25, 0x5, URZ ;  /* 0x00000005190708a4 */ /* 0x000fe2000f8e02ff */
[----:B------:R-:W-:Y:S01]  /*1290*/  @P1 IMAD.WIDE.U32 R10, R23, 0x5, R10 ;  /* 0x00000005170a1825 */ /* 0x000fe200078e000a */
[----:B0-----:R-:W-:-:S03]  /*12a0*/  @P1 IADD3 R20, P2, PT, R12, UR15, RZ ;  /* 0x0000000f0c141c10 */ /* 0x001fc6000ff5e0ff */
[----:B------:R-:W-:Y:S01]  /*12b0*/  IMAD.MOV.U32 R9, RZ, RZ, RZ ;  /* 0x000000ffff097224 */ /* 0x000fe200078e00ff */
[----:B------:R-:W-:Y:S02]  /*12c0*/  @P1 IADD3.X R21, PT, PT, R30, UR17, RZ, P2, !PT ;  /* 0x000000111e151c10 */ /* 0x000fe400097fe4ff */
[----:B------:R-:W-:Y:S01]  /*12d0*/  @P1 IADD3 R36, P2, PT, R3, R35, RZ ;  /* 0x0000002303241210 */ /* 0x000fe20007f5e0ff */
[----:B------:R-:W-:Y:S02]  /*12e0*/  @P1 VIADD R13, R11, UR7 ;  /* 0x000000070b0d1c36 */ /* 0x000fe40008000000 */
[C---:B------:R-:W-:Y:S01]  /*12f0*/  @P1 IMAD.SHL.U32 R11, R10.reuse, 0x4, RZ ;  /* 0x000000040a0b1824 */ /* 0x040fe200078e00ff */
[----:B------:R0:W5:Y:S01]  /*1300*/  @P1 LDG.E R9, desc[UR22][R20.64] ;  /* 0x0000001614091981 */ /* 0x000162000c1e1900 */
[----:B------:R-:W-:Y:S01]  /*1310*/  @P1 IMAD.X R37, RZ, RZ, R5, P2 ;  /* 0x000000ffff251224 */ /* 0x000fe200010e0605 */
[----:B------:R-:W-:Y:S01]  /*1320*/  @UP0 UIMAD UR8, UR25, 0x6, URZ ;  /* 0x00000006190808a4 */ /* 0x000fe2000f8e02ff */
[----:B------:R-:W-:Y:S01]  /*1330*/  @P1 SHF.L.U64.HI R13, R10, 0x2, R13 ;  /* 0x000000020a0d1819 */ /* 0x000fe2000001020d */
[----:B------:R-:W-:Y:S01]  /*1340*/  @P1 IMAD.WIDE.U32 R36, R23, 0x6, R36 ;  /* 0x0000000617241825 */ /* 0x000fe200078e0024 */
[----:B0-----:R-:W-:-:S03]  /*1350*/  @P1 IADD3 R20, P2, PT, R11, UR15, RZ ;  /* 0x0000000f0b141c10 */ /* 0x001fc6000ff5e0ff */
[----:B------:R-:W-:Y:S02]  /*1360*/  IMAD.MOV.U32 R10, RZ, RZ, RZ ;  /* 0x000000ffff0a7224 */ /* 0x000fe400078e00ff */
[----:B------:R-:W-:Y:S01]  /*1370*/  @P1 VIADD R23, R37, UR8 ;  /* 0x0000000825171c36 */ /* 0x000fe20008000000 */
[----:B------:R-:W-:Y:S01]  /*1380*/  @P1 IADD3.X R21, PT, PT, R13, UR17, RZ, P2, !PT ;  /* 0x000000110d151c10 */ /* 0x000fe200097fe4ff */
[----:B------:R-:W-:-:S03]  /*1390*/  @P1 IMAD.SHL.U32 R14, R36, 0x4, RZ ;  /* 0x00000004240e1824 */ /* 0x000fc600078e00ff */
[----:B------:R-:W-:Y:S01]  /*13a0*/  @P1 SHF.L.U64.HI R23, R36, 0x2, R23 ;  /* 0x0000000224171819 */ /* 0x000fe20000010217 */
[----:B------:R0:W5:Y:S01]  /*13b0*/  @P1 LDG.E R10, desc[UR22][R20.64] ;  /* 0x00000016140a1981 */ /* 0x000162000c1e1900 */
[----:B------:R-:W-:Y:S01]  /*13c0*/  IMAD.MOV.U32 R0, RZ, RZ, RZ ;  /* 0x000000ffff007224 */ /* 0x000fe200078e00ff */
[----:B0-----:R-:W-:-:S04]  /*13d0*/  @P1 IADD3 R20, P2, PT, R14, UR15, RZ ;  /* 0x0000000f0e141c10 */ /* 0x001fc8000ff5e0ff */
[----:B------:R-:W-:-:S05]  /*13e0*/  @P1 IADD3.X R21, PT, PT, R23, UR17, RZ, P2, !PT ;  /* 0x0000001117151c10 */ /* 0x000fca00097fe4ff */
[----:B------:R0:W5:Y:S01]  /*13f0*/  @P1 LDG.E R0, desc[UR22][R20.64] ;  /* 0x0000001614001981 */ /* 0x000162000c1e1900 */
[----:B------:R-:W-:Y:S01]  /*1400*/  @UP0 UIMAD UR7, UR25, 0x7, URZ ;  /* 0x00000007190708a4 */ /* 0x000fe2000f8e02ff */
[----:B0-----:R-:W-:Y:S01]  /*1410*/  @P1 IADD3 R20, P2, PT, R3, R35, RZ ;  /* 0x0000002303141210 */ /* 0x001fe20007f5e0ff */
[----:B------:R-:W-:-:S04]  /*1420*/  IMAD.U32 R35, RZ, RZ, UR24 ;  /* 0x00000018ff237e24 */ /* 0x000fc8000f8e00ff */
[----:B------:R-:W-:Y:S02]  /*1430*/  @P1 IMAD.X R21, RZ, RZ, R5, P2 ;  /* 0x000000ffff151224 */ /* 0x000fe400010e0605 */
[----:B------:R-:W-:-:S04]  /*1440*/  @P1 IMAD.WIDE.U32 R20, R35, 0x7, R20 ;  /* 0x0000000723141825 */ /* 0x000fc800078e0014 */
[----:B------:R-:W-:Y:S02]  /*1450*/  @P1 VIADD R35, R21, UR7 ;  /* 0x0000000715231c36 */ /* 0x000fe40008000000 */
[C---:B------:R-:W-:Y:S01]  /*1460*/  @P1 IMAD.SHL.U32 R36, R20.reuse, 0x4, RZ ;  /* 0x0000000414241824 */ /* 0x040fe200078e00ff */
[----:B------:R-:W-:Y:S02]  /*1470*/  FMNMX3 R15, |R17|, RZ, |R15|, !PT ;  /* 0x000000ff110f7276 */ /* 0x000fe4000780060f */
[----:B------:R-:W-:Y:S01]  /*1480*/  @P1 SHF.L.U64.HI R35, R20, 0x2, R35 ;  /* 0x0000000214231819 */ /* 0x000fe20000010223 */
[----:B------:R-:W-:Y:S01]  /*1490*/  IMAD.MOV.U32 R17, RZ, RZ, RZ ;  /* 0x000000ffff117224 */ /* 0x000fe200078e00ff */
[----:B------:R-:W-:Y:S02]  /*14a0*/  @P1 IADD3 R20, P2, PT, R36, UR15, RZ ;  /* 0x0000000f24141c10 */ /* 0x000fe4000ff5e0ff */
[----:B------:R-:W-:Y:S01]  /*14b0*/  @P0 FSET.BF.GT.AND R17, R24, RZ, PT ;  /* 0x000000ff1811020a */ /* 0x000fe20003804000 */
[----:B------:R-:W-:Y:S01]  /*14c0*/  IMAD.MOV.U32 R24, RZ, RZ, RZ ;  /* 0x000000ffff187224 */ /* 0x000fe200078e00ff */
[----:B------:R-:W-:Y:S01]  /*14d0*/  @P1 IADD3.X R21, PT, PT, R35, UR17, RZ, P2, !PT ;  /* 0x0000001123151c10 */ /* 0x000fe200097fe4ff */
[----:B------:R-:W-:-:S04]  /*14e0*/  IMAD.SHL.U32 R33, R33, 0x4, RZ ;  /* 0x0000000421217824 */ /* 0x000fc800078e00ff */
[----:B------:R0:W5:Y:S02]  /*14f0*/  @P1 LDG.E R24, desc[UR22][R20.64] ;  /* 0x0000001614181981 */ /* 0x000164000c1e1900 */
[----:B0-----:R-:W-:-:S04]  /*1500*/  @P1 IADD3 R20, P2, PT, R12, UR18, RZ ;  /* 0x000000120c141c10 */ /* 0x001fc8000ff5e0ff */
[----:B------:R-:W-:Y:S02]  /*1510*/  @P1 IADD3.X R21, PT, PT, R30, UR19, RZ, P2, !PT ;  /* 0x000000131e151c10 */ /* 0x000fe400097fe4ff */
[----:B------:R-:W-:Y:S01]  /*1520*/  @P1 IADD3 R12, P2, PT, R11, UR18, RZ ;  /* 0x000000120b0c1c10 */ /* 0x000fe2000ff5e0ff */
[----:B------:R-:W-:Y:S01]  /*1530*/  VIADD R11, R33, 0x1 ;  /* 0x00000001210b7836 */ /* 0x000fe20000000000 */
[----:B------:R-:W-:Y:S01]  /*1540*/  SHF.R.U32.HI R16, RZ, 0x5, R16 ;  /* 0x00000005ff107819 */ /* 0x000fe20000011610 */
[----:B------:R-:W-:Y:S01]  /*1550*/  IMAD.MOV.U32 R38, RZ, RZ, RZ ;  /* 0x000000ffff267224 */ /* 0x000fe200078e00ff */
[----:B------:R-:W-:Y:S01]  /*1560*/  @P1 IADD3.X R13, PT, PT, R13, UR19, RZ, P2, !PT ;  /* 0x000000130d0d1c10 */ /* 0x000fe200097fe4ff */
[----:B------:R0:W5:Y:S01]  /*1570*/  @P1 LDG.E R20, desc[UR22][R20.64] ;  /* 0x0000001614141981 */ /* 0x000162000c1e1900 */
[----:B------:R-:W-:Y:S02]  /*1580*/  ISETP.GE.U32.AND P2, PT, R11, UR26, PT ;  /* 0x0000001a0b007c0c */ /* 0x000fe4000bf46070 */
[----:B------:R-:W-:Y:S01]  /*1590*/  @P0 FSET.BF.GT.AND R38, R34, RZ, PT ;  /* 0x000000ff2226020a */ /* 0x000fe20003804000 */
[----:B------:R1:W5:Y:S01]  /*15a0*/  @P1 LDG.E R11, desc[UR22][R12.64] ;  /* 0x000000160c0b1981 */ /* 0x000362000c1e1900 */
[----:B------:R-:W-:Y:S01]  /*15b0*/  ISETP.GE.U32.OR P2, PT, R18, UR21, P2 ;  /* 0x0000001512007c0c */ /* 0x000fe20009746470 */
[----:B0-----:R-:W-:Y:S01]  /*15c0*/  IMAD.U32 R21, RZ, RZ, UR30 ;  /* 0x0000001eff157e24 */ /* 0x001fe2000f8e00ff */
[----:B-1----:R-:W-:Y:S01]  /*15d0*/  @P1 IADD3 R12, P3, PT, R14, UR18, RZ ;  /* 0x000000120e0c1c10 */ /* 0x002fe2000ff7e0ff */
[----:B------:R-:W-:-:S02]  /*15e0*/  IMAD.SHL.U32 R14, R16, 0x10, RZ ;  /* 0x00000010100e7824 */ /* 0x000fc400078e00ff */
[----:B------:R-:W-:Y:S01]  /*15f0*/  FMUL R27, R38, R27 ;  /* 0x0000001b261b7220 */ /* 0x000fe20000400000 */
[----:B------:R-:W-:Y:S02]  /*1600*/  @P1 IADD3 R36, P4, PT, R36, UR18, RZ ;  /* 0x0000001224241c10 */ /* 0x000fe4000ff9e0ff */
[----:B------:R-:W-:Y:S01]  /*1610*/  @P1 IADD3.X R13, PT, PT, R23, UR19, RZ, P3, !PT ;  /* 0x00000013170d1c10 */ /* 0x000fe20009ffe4ff */
[----:B------:R-:W-:Y:S01]  /*1620*/  IMAD R23, R14, UR24, R21 ;  /* 0x000000180e177c24 */ /* 0x000fe2000f8e0215 */
[----:B------:R-:W-:Y:S01]  /*1630*/  @P1 IADD3.X R37, PT, PT, R35, UR19, RZ, P4, !PT ;  /* 0x0000001323251c10 */ /* 0x000fe2000a7fe4ff */
[----:B------:R-:W-:Y:S02]  /*1640*/  FMUL R34, R27, UR29 ;  /* 0x0000001d1b227c20 */ /* 0x000fe40008400000 */
[----:B------:R0:W5:Y:S01]  /*1650*/  @P1 LDG.E R30, desc[UR22][R12.64] ;  /* 0x000000160c1e1981 */ /* 0x000162000c1e1900 */
[----:B------:R-:W-:Y:S02]  /*1660*/  FMUL R17, R17, R25 ;  /* 0x0000001911117220 */ /* 0x000fe40000400000 */
[----:B------:R-:W-:Y:S01]  /*1670*/  F2FP.SATFINITE.E4M3.F32.PACK_AB_MERGE_C R34, RZ, R34, RZ ;  /* 0x00000022ff22723e */ /* 0x000fe200048070ff */
[----:B------:R1:W5:Y:S01]  /*1680*/  @P1 LDG.E R36, desc[UR22][R36.64] ;  /* 0x0000001624241981 */ /* 0x000362000c1e1900 */
[----:B0-----:R-:W-:-:S04]  /*1690*/  @!P2 IADD3 R12, P3, P4, R23, UR16, R18 ;  /* 0x00000010170cac10 */ /* 0x001fc8000fc7e012 */
[----:B------:R-:W-:Y:S02]  /*16a0*/  @!P2 IADD3.X R13, PT, PT, R5, UR14, RZ, P3, P4 ;  /* 0x0000000e050dac10 */ /* 0x000fe40009fe84ff */
[----:B------:R-:W-:Y:S02]  /*16b0*/  @!P2 IADD3 R25, P3, P4, R23, UR24, R18 ;  /* 0x000000181719ac10 */ /* 0x000fe4000fc7e012 */
[----:B------:R-:W-:Y:S01]  /*16c0*/  FMNMX R26, |R26|, R15, !PT ;  /* 0x0000000f1a1a7209 */ /* 0x000fe20007800200 */
[----:B------:R0:W-:Y:S01]  /*16d0*/  @!P2 STG.E.U8 desc[UR22][R12.64], R34 ;  /* 0x000000220c00a986 */ /* 0x0001e2000c101116 */
[----:B------:R-:W-:Y:S01]  /*16e0*/  IMAD.MOV.U32 R15, RZ, RZ, RZ ;  /* 0x000000ffff0f7224 */ /* 0x000fe200078e00ff */
[----:B------:R-:W-:Y:S02]  /*16f0*/  @P0 FSET.BF.GT.AND R15, R22, RZ, PT ;  /* 0x000000ff160f020a */ /* 0x000fe40003804000 */
[----:B------:R-:W-:Y:S01]  /*1700*/  @!P2 IADD3.X R35, PT, PT, R5, UR25, RZ, P3, P4 ;  /* 0x000000190523ac10 */ /* 0x000fe20009fe84ff */
[----:B------:R-:W-:Y:S01]  /*1710*/  IMAD.MOV.U32 R22, RZ, RZ, RZ ;  /* 0x000000ffff167224 */ /* 0x000fe200078e00ff */
[----:B------:R-:W-:-:S02]  /*1720*/  @P0 FSET.BF.GT.AND R22, R28, RZ, PT ;  /* 0x000000ff1c16020a */ /* 0x000fc40003804000 */
[----:B0-----:R-:W-:Y:S01]  /*1730*/  @!P2 IADD3 R12, P5, PT, R25, UR16, RZ ;  /* 0x00000010190cac10 */ /* 0x001fe2000ffbe0ff */
[----:B------:R-:W-:Y:S01]  /*1740*/  FMUL R25, R17, UR29 ;  /* 0x0000001d11197c20 */ /* 0x000fe20008400000 */
[----:B------:R-:W-:Y:S01]  /*1750*/  FMUL R32, R15, R32 ;  /* 0x000000200f207220 */ /* 0x000fe20000400000 */
[----:B------:R-:W-:Y:S02]  /*1760*/  @!P2 IADD3 R15, P0, PT, R23, R18, RZ ;  /* 0x00000012170fa210 */ /* 0x000fe40007f1e0ff */
[----:B------:R-:W-:Y:S02]  /*1770*/  @!P2 IADD3.X R13, PT, PT, R35, UR14, RZ, P5, !PT ;  /* 0x0000000e230dac10 */ /* 0x000fe4000affe4ff */
[----:B------:R-:W-:Y:S01]  /*1780*/  F2FP.SATFINITE.E4M3.F32.PACK_AB_MERGE_C R25, RZ, R25, RZ ;  /* 0x00000019ff19723e */ /* 0x000fe200048070ff */
[----:B------:R-:W-:-:S04]  /*1790*/  IMAD.U32 R28, RZ, RZ, UR24 ;  /* 0x00000018ff1c7e24 */ /* 0x000fc8000f8e00ff */
[----:B------:R0:W-:Y:S01]  /*17a0*/  @!P2 STG.E.U8 desc[UR22][R12.64], R25 ;  /* 0x000000190c00a986 */ /* 0x0001e2000c101116 */
[----:B------:R-:W-:Y:S01]  /*17b0*/  @!P2 LEA R15, P3, R28, R15, 0x1 ;  /* 0x0000000f1c0fa211 */ /* 0x000fe200078608ff */
[----:B0-----:R-:W-:Y:S02]  /*17c0*/  IMAD.U32 R12, RZ, RZ, UR25 ;  /* 0x00000019ff0c7e24 */ /* 0x001fe4000f8e00ff */
[----:B------:R-:W-:-:S05]  /*17d0*/  @!P2 IMAD.X R13, RZ, RZ, R5, P0 ;  /* 0x000000ffff0da224 */ /* 0x000fca00000e0605 */
[----:B------:R-:W-:Y:S02]  /*17e0*/  @!P2 LEA.HI.X R13, R28, R13, R12, 0x1, P3 ;  /* 0x0000000d1c0da211 */ /* 0x000fe400018f0c0c */
[----:B------:R-:W-:Y:S01]  /*17f0*/  @!P2 IADD3 R12, P3, PT, R15, UR16, RZ ;  /* 0x000000100f0cac10 */ /* 0x000fe2000ff7e0ff */
[----:B------:R-:W-:Y:S01]  /*1800*/  FMUL R15, R32, UR29 ;  /* 0x0000001d200f7c20 */ /* 0x000fe20008400000 */
[----:B------:R-:W-:Y:S02]  /*1810*/  UIMAD UR8, UR6, UR12, URZ ;  /* 0x0000000c060872a4 */ /* 0x000fe4000f8e02ff */
[----:B------:R-:W-:Y:S02]  /*1820*/  @!P2 IADD3.X R13, PT, PT, R13, UR14, RZ, P3, !PT ;  /* 0x0000000e0d0dac10 */ /* 0x000fe40009ffe4ff */
[----:B------:R-:W-:Y:S01]  /*1830*/  F2FP.SATFINITE.E4M3.F32.PACK_AB_MERGE_C R15, RZ, R15, RZ ;  /* 0x0000000fff0f723e */ /* 0x000fe200048070ff */
[----:B------:R-:W-:Y:S02]  /*1840*/  UIMAD.WIDE.U32 UR6, UR20, UR12, URZ ;  /* 0x0000000c140672a5 */ /* 0x000fe4000f8e00ff */
[----:B------:R-:W-:-:S02]  /*1850*/  UIMAD UR9, UR20, UR13, UR8 ;  /* 0x0000000d140972a4 */ /* 0x000fc4000f8e0208 */
[----:B------:R1:W-:Y:S01]  /*1860*/  @!P2 STG.E.U8 desc[UR22][R12.64], R15 ;  /* 0x0000000f0c00a986 */ /* 0x0003e2000c101116 */
[----:B------:R-:W-:Y:S02]  /*1870*/  USHF.L.U32 UR8, UR6, 0x5, URZ ;  /* 0x0000000506087899 */ /* 0x000fe400080006ff */
[----:B------:R-:W-:Y:S02]  /*1880*/  UIADD3 UR9, UPT, UPT, UR7, UR9, URZ ;  /* 0x0000000907097290 */ /* 0x000fe4000fffe0ff */
[----:B------:R-:W-:Y:S02]  /*1890*/  ULEA UR7, UP0, UR4, UR8, 0x7 ;  /* 0x0000000804077291 */ /* 0x000fe4000f8038ff */
[----:B------:R-:W-:Y:S01]  /*18a0*/  USHF.L.U64.HI UR6, UR6, 0x5, UR9 ;  /* 0x0000000506067899 */ /* 0x000fe20008010209 */
[----:B------:R-:W-:Y:S01]  /*18b0*/  FMUL R29, R22, R29 ;  /* 0x0000001d161d7220 */ /* 0x000fe20000400000 */
[----:B------:R-:W-:Y:S02]  /*18c0*/  UIADD3 UR7, UP1, UPT, UR7, UR10, URZ ;  /* 0x0000000a07077290 */ /* 0x000fe4000ff3e0ff */
[----:B------:R-:W-:Y:S01]  /*18d0*/  ULEA.HI.X UR4, UR4, UR6, UR5, 0x7, UP0 ;  /* 0x0000000604047291 */ /* 0x000fe200080f3c05 */
[----:B------:R-:W-:-:S02]  /*18e0*/  VIADD R33, R33, 0x3 ;  /* 0x0000000321217836 */ /* 0x000fc40000000000 */
[----:B------:R-:W-:Y:S01]  /*18f0*/  FMUL R28, R29, UR29 ;  /* 0x0000001d1d1c7c20 */ /* 0x000fe20008400000 */
[----:B------:R-:W-:Y:S01]  /*1900*/  VIADD R22, R2, 0x1d ;  /* 0x0000001d02167836 */ /* 0x000fe20000000000 */
[----:B------:R-:W-:Y:S01]  /*1910*/  UIADD3.X UR4, UPT, UPT, UR4, UR11, URZ, UP1, !UPT ;  /* 0x0000000b04047290 */ /* 0x000fe20008ffe4ff */
[----:B------:R-:W-:Y:S01]  /*1920*/  BSSY.RECONVERGENT B0, `(.L_x_27193) ;  /* 0x000000f000007945 */ /* 0x000fe20003800200 */
[----:B------:R-:W-:Y:S02]  /*1930*/  FMNMX R31, |R31|, R26, !PT ;  /* 0x0000001a1f1f7209 */ /* 0x000fe40007800200 */
[----:B------:R-:W-:Y:S02]  /*1940*/  ISETP.GE.U32.AND P0, PT, R33, UR26, PT ;  /* 0x0000001a21007c0c */ /* 0x000fe4000bf06070 */
[----:B------:R-:W-:Y:S02]  /*1950*/  LOP3.LUT R22, R22, 0x1f, RZ, 0xc0, !PT ;  /* 0x0000001f16167812 */ /* 0x000fe400078ec0ff */
[----:B------:R-:W-:Y:S01]  /*1960*/  F2FP.SATFINITE.E4M3.F32.PACK_AB_MERGE_C R26, RZ, R28, RZ ;  /* 0x0000001cff1a723e */ /* 0x000fe200048070ff */
[----:B-1----:R-:W-:Y:S08]  /*1970*/  @P2 BRA `(.L_x_27194) ;  /* 0x0000000000242947 */ /* 0x002ff00003800000 */
        /* <DEDUP_REMOVED lines=9> */
.L_x_27194:
[----:B------:R-:W-:Y:S05]  /*1a10*/  BSYNC.RECONVERGENT B0 ;  /* 0x0000000000007941 */ /* 0x000fea0003800200 */
.L_x_27193:
[----:B------:R-:W-:Y:S01]  /*1a20*/  ISETP.LT.U32.AND P0, PT, R22, UR21, !P0 ;  /* 0x0000001516007c0c */ /* 0x000fe2000c701070 */
[----:B------:R-:W-:Y:S01]  /*1a30*/  USHF.L.U32 UR5, UR24, 0x2, URZ ;  /* 0x0000000218057899 */ /* 0x000fe200080006ff */
[----:B------:R-:W-:Y:S01]  /*1a40*/  IADD3 R23, P2, PT, R23, UR30, RZ ;  /* 0x0000001e17177c10 */ /* 0x000fe2000ff5e0ff */
[----:B0-----:R-:W-:Y:S01]  /*1a50*/  IMAD R12, R14, UR24, R21 ;  /* 0x000000180e0c7c24 */ /* 0x001fe2000f8e0215 */
[----:B------:R-:W-:Y:S01]  /*1a60*/  FMNMX R38, R31, |R27|, !PT ;  /* 0x4000001b1f267209 */ /* 0x000fe20007800000 */
[----:B------:R-:W-:Y:S01]  /*1a70*/  IMAD.U32 R19, RZ, RZ, UR24 ;  /* 0x00000018ff137e24 */ /* 0x000fe2000f8e00ff */
[----:B------:R-:W-:Y:S01]  /*1a80*/  IADD3 R14, P3, PT, R22, R23, RZ ;  /* 0x00000017160e7210 */ /* 0x000fe20007f7e0ff */
[----:B------:R-:W-:Y:S01]  /*1a90*/  IMAD.MOV.U32 R27, RZ, RZ, RZ ;  /* 0x000000ffff1b7224 */ /* 0x000fe200078e00ff */
[----:B------:R-:W-:Y:S01]  /*1aa0*/  IADD3.X R21, PT, PT, R5, UR31, RZ, P2, !PT ;  /* 0x0000001f05157c10 */ /* 0x000fe200097fe4ff */
[----:B------:R-:W-:-:S04]  /*1ab0*/  VIADD R5, R12, UR5 ;  /* 0x000000050c057c36 */ /* 0x000fc80008000000 */
[----:B------:R-:W-:Y:S01]  /*1ac0*/  VOTEU.ANY UP0, P0 ;  /* 0x0000000000ff7886 */ /* 0x000fe20000000100 */
[----:B------:R-:W-:Y:S02]  /*1ad0*/  IMAD.X R13, RZ, RZ, R21, P3 ;  /* 0x000000ffff0d7224 */ /* 0x000fe400018e0615 */
[----:B------:R-:W-:Y:S02]  /*1ae0*/  IMAD.IADD R12, R22, 0x1, R5 ;  /* 0x00000001160c7824 */ /* 0x000fe400078e0205 */
[----:B------:R-:W-:Y:S02]  /*1af0*/  @UP0 UIMAD UR5, UR25, 0x5, URZ ;  /* 0x00000005190508a4 */ /* 0x000fe4000f8e02ff */
[----:B------:R-:W-:-:S04]  /*1b00*/  @P0 IMAD.WIDE.U32 R18, R19, 0x5, R12 ;  /* 0x0000000513120825 */ /* 0x000fc800078e000c */
[----:B------:R-:W-:Y:S02]  /*1b10*/  @P0 VIADD R19, R19, UR5 ;  /* 0x0000000513130c36 */ /* 0x000fe40008000000 */
[----:B------:R-:W-:-:S03]  /*1b20*/  @P0 IMAD.SHL.U32 R5, R18, 0x4, RZ ;  /* 0x0000000412050824 */ /* 0x000fc600078e00ff */
[----:B------:R-:W-:Y:S02]  /*1b30*/  @P0 SHF.L.U64.HI R28, R18, 0x2, R19 ;  /* 0x00000002121c0819 */ /* 0x000fe40000010213 */
[----:B------:R-:W-:-:S04]  /*1b40*/  @P0 IADD3 R18, P2, PT, R5, UR15, RZ ;  /* 0x0000000f05120c10 */ /* 0x000fc8000ff5e0ff */
[----:B------:R-:W-:Y:S01]  /*1b50*/  @P0 IADD3.X R19, PT, PT, R28, UR17, RZ, P2, !PT ;  /* 0x000000111c130c10 */ /* 0x000fe200097fe4ff */
[----:B------:R-:W-:Y:S01]  /*1b60*/  IMAD.U32 R31, RZ, RZ, UR24 ;  /* 0x00000018ff1f7e24 */ /* 0x000fe2000f8e00ff */
[----:B------:R-:W-:-:S03]  /*1b70*/  @UP0 UIMAD UR5, UR25, 0x6, URZ ;  /* 0x00000006190508a4 */ /* 0x000fc6000f8e02ff */
[----:B------:R0:W2:Y:S01]  /*1b80*/  @P0 LDG.E R27, desc[UR22][R18.64] ;  /* 0x00000016121b0981 */ /* 0x0000a2000c1e1900 */
[----:B------:R-:W-:Y:S02]  /*1b90*/  FMNMX R17, |R17|, R38, !PT ;  /* 0x0000002611117209 */ /* 0x000fe40007800200 */
[----:B------:R-:W-:Y:S02]  /*1ba0*/  @P0 IADD3 R38, P2, PT, R5, UR18, RZ ;  /* 0x0000001205260c10 */ /* 0x000fe4000ff5e0ff */
[----:B------:R-:W-:Y:S02]  /*1bb0*/  FMNMX R17, |R32|, R17, !PT ;  /* 0x0000001120117209 */ /* 0x000fe40007800200 */
[----:B------:R-:W-:Y:S01]  /*1bc0*/  @P0 IADD3.X R39, PT, PT, R28, UR19, RZ, P2, !PT ;  /* 0x000000131c270c10 */ /* 0x000fe200097fe4ff */
[----:B0-----:R-:W-:Y:S02]  /*1bd0*/  @P0 IMAD.MOV.U32 R18, RZ, RZ, R12 ;  /* 0x000000ffff120224 */ /* 0x001fe400078e000c */
[----:B------:R-:W-:-:S02]  /*1be0*/  @P0 IMAD.MOV.U32 R19, RZ, RZ, R13 ;  /* 0x000000ffff130224 */ /* 0x000fc400078e000d */
[----:B------:R-:W3:Y:S01]  /*1bf0*/  @P0 LDG.E R38, desc[UR22][R38.64] ;  /* 0x0000001626260981 */ /* 0x000ee2000c1e1900 */
[----:B------:R-:W-:-:S04]  /*1c00*/  @P0 IMAD.WIDE.U32 R18, R31, 0x6, R18 ;  /* 0x000000061f120825 */ /* 0x000fc800078e0012 */
[----:B------:R-:W-:Y:S02]  /*1c10*/  @P0 VIADD R5, R19, UR5 ;  /* 0x0000000513050c36 */ /* 0x000fe40008000000 */
[----:B------:R-:W-:-:S03]  /*1c20*/  @P0 IMAD.SHL.U32 R33, R18, 0x4, RZ ;  /* 0x0000000412210824 */ /* 0x000fc600078e00ff */
[----:B------:R-:W-:Y:S02]  /*1c30*/  @P0 SHF.L.U64.HI R5, R18, 0x2, R5 ;  /* 0x0000000212050819 */ /* 0x000fe40000010205 */
[----:B------:R-:W-:-:S04]  /*1c40*/  @P0 IADD3 R18, P2, PT, R33, UR18, RZ ;  /* 0x0000001221120c10 */ /* 0x000fc8000ff5e0ff */
[----:B------:R-:W-:Y:S02]  /*1c50*/  @P0 IADD3.X R19, PT, PT, R5, UR19, RZ, P2, !PT ;  /* 0x0000001305130c10 */ /* 0x000fe400097fe4ff */
[----:B------:R-:W-:Y:S01]  /*1c60*/  @P0 IADD3 R32, P2, PT, R33, UR15, RZ ;  /* 0x0000000f21200c10 */ /* 0x000fe2000ff5e0ff */
[----:B------:R-:W-:Y:S02]  /*1c70*/  IMAD.U32 R7, R7, 0x10000, RZ ;  /* 0x0001000007077824 */ /* 0x000fe400078e00ff */
[----:B------:R0:W4:Y:S01]  /*1c80*/  @P0 LDG.E R18, desc[UR22][R18.64] ;  /* 0x0000001612120981 */ /* 0x000122000c1e1900 */
[----:B------:R-:W-:Y:S02]  /*1c90*/  @P0 IADD3.X R33, PT, PT, R5, UR17, RZ, P2, !PT ;  /* 0x0000001105210c10 */ /* 0x000fe400097fe4ff */
[----:B------:R-:W-:Y:S02]  /*1ca0*/  LOP3.LUT R5, R4, 0xff, RZ, 0xc0, !PT ;  /* 0x000000ff04057812 */ /* 0x000fe400078ec0ff */
[----:B------:R-:W-:-:S03]  /*1cb0*/  IADD3 R4, P2, PT, R14, UR30, RZ ;  /* 0x0000001e0e047c10 */ /* 0x000fc6000ff5e0ff */
[----:B------:R-:W-:Y:S01]  /*1cc0*/  IMAD R14, R6, 0x100, R5 ;  /* 0x00000100060e7824 */ /* 0x000fe200078e0205 */
[----:B------:R-:W-:Y:S01]  /*1cd0*/  IADD3.X R5, PT, PT, R13, UR31, RZ, P2, !PT ;  /* 0x0000001f0d057c10 */ /* 0x000fe200097fe4ff */
[C---:B------:R-:W-:Y:S01]  /*1ce0*/  @P0 IMAD.SHL.U32 R35, R4.reuse, 0x4, RZ ;  /* 0x0000000404230824 */ /* 0x040fe200078e00ff */
[----:B------:R-:W-:Y:S01]  /*1cf0*/  LOP3.LUT R7, R7, 0xff0000, RZ, 0xc0, !PT ;  /* 0x00ff000007077812 */ /* 0x000fe200078ec0ff */
[----:B0-----:R-:W-:Y:S01]  /*1d00*/  IMAD.MOV.U32 R19, RZ, RZ, RZ ;  /* 0x000000ffff137224 */ /* 0x001fe200078e00ff */
[----:B------:R-:W-:Y:S02]  /*1d10*/  @P0 SHF.L.U64.HI R28, R4, 0x2, R5 ;  /* 0x00000002041c0819 */ /* 0x000fe40000010205 */
[----:B------:R-:W-:Y:S02]  /*1d20*/  @P0 IADD3 R6, P2, PT, R35, UR18, RZ ;  /* 0x0000001223060c10 */ /* 0x000fe4000ff5e0ff */
[----:B------:R-:W-:Y:S01]  /*1d30*/  LOP3.LUT R14, R7, 0xffff, R14, 0xf8, !PT ;  /* 0x0000ffff070e7812 */ /* 0x000fe200078ef80e */
[----:B------:R0:W4:Y:S01]  /*1d40*/  @P0 LDG.E R19, desc[UR22][R32.64] ;  /* 0x0000001620130981 */ /* 0x000122000c1e1900 */
[----:B------:R-:W-:Y:S01]  /*1d50*/  @P0 IADD3.X R7, PT, PT, R28, UR19, RZ, P2, !PT ;  /* 0x000000131c070c10 */ /* 0x000fe200097fe4ff */
[----:B------:R-:W-:-:S04]  /*1d60*/  @UP0 UIMAD UR5, UR25, 0x7, URZ ;  /* 0x00000007190508a4 */ /* 0x000fc8000f8e02ff */
[----:B------:R1:W4:Y:S01]  /*1d70*/  @P0 LDG.E R31, desc[UR22][R6.64] ;  /* 0x00000016061f0981 */ /* 0x000322000c1e1900 */
[----:B0-----:R-:W-:-:S04]  /*1d80*/  IMAD.U32 R33, RZ, RZ, UR24 ;  /* 0x00000018ff217e24 */ /* 0x001fc8000f8e00ff */
[----:B------:R-:W-:Y:S01]  /*1d90*/  @P0 IMAD.WIDE.U32 R12, R33, 0x7, R12 ;  /* 0x00000007210c0825 */ /* 0x000fe200078e000c */
[----:B-1----:R-:W-:-:S03]  /*1da0*/  @P0 IADD3 R6, P2, PT, R35, UR15, RZ ;  /* 0x0000000f23060c10 */ /* 0x002fc6000ff5e0ff */
[----:B------:R-:W-:Y:S01]  /*1db0*/  @P0 VIADD R33, R13, UR5 ;  /* 0x000000050d210c36 */ /* 0x000fe20008000000 */
[----:B------:R-:W-:Y:S01]  /*1dc0*/  @P0 IADD3.X R7, PT, PT, R28, UR17, RZ, P2, !PT ;  /* 0x000000111c070c10 */ /* 0x000fe200097fe4ff */
[----:B------:R-:W-:Y:S02]  /*1dd0*/  IMAD.MOV.U32 R28, RZ, RZ, RZ ;  /* 0x000000ffff1c7224 */ /* 0x000fe400078e00ff */
[C---:B------:R-:W-:Y:S01]  /*1de0*/  @P0 IMAD.SHL.U32 R13, R12.reuse, 0x4, RZ ;  /* 0x000000040c0d0824 */ /* 0x040fe200078e00ff */
[----:B------:R-:W-:-:S03]  /*1df0*/  @P0 SHF.L.U64.HI R33, R12, 0x2, R33 ;  /* 0x000000020c210819 */ /* 0x000fc60000010221 */
[----:B------:R0:W4:Y:S02]  /*1e00*/  @P0 LDG.E R28, desc[UR22][R6.64] ;  /* 0x00000016061c0981 */ /* 0x000124000c1e1900 */
[----:B0-----:R-:W-:-:S04]  /*1e10*/  @P0 IADD3 R6, P2, PT, R13, UR18, RZ ;  /* 0x000000120d060c10 */ /* 0x001fc8000ff5e0ff */
[----:B------:R-:W-:Y:S02]  /*1e20*/  @P0 IADD3.X R7, PT, PT, R33, UR19, RZ, P2, !PT ;  /* 0x0000001321070c10 */ /* 0x000fe400097fe4ff */
[----:B------:R-:W-:-:S03]  /*1e30*/  @P0 IADD3 R12, P2, PT, R13, UR15, RZ ;  /* 0x0000000f0d0c0c10 */ /* 0x000fc6000ff5e0ff */
[----:B------:R0:W4:Y:S01]  /*1e40*/  @P0 LDG.E R32, desc[UR22][R6.64] ;  /* 0x0000001606200981 */ /* 0x000122000c1e1900 */
[----:B------:R-:W-:Y:S01]  /*1e50*/  @P0 IADD3.X R13, PT, PT, R33, UR17, RZ, P2, !PT ;  /* 0x00000011210d0c10 */ /* 0x000fe200097fe4ff */
[----:B------:R-:W-:-:S06]  /*1e60*/  IMAD.MOV.U32 R33, RZ, RZ, RZ ;  /* 0x000000ffff217224 */ /* 0x000fcc00078e00ff */
[----:B------:R1:W4:Y:S01]  /*1e70*/  @P0 LDG.E R33, desc[UR22][R12.64] ;  /* 0x000000160c210981 */ /* 0x000322000c1e1900 */
[----:B------:R-:W-:-:S05]  /*1e80*/  LOP3.LUT R34, R34, 0xff, RZ, 0xc0, !PT ;  /* 0x000000ff22227812 */ /* 0x000fca00078ec0ff */
[----:B------:R-:W-:Y:S02]  /*1e90*/  IMAD R25, R25, 0x100, R34 ;  /* 0x0000010019197824 */ /* 0x000fe400078e0222 */
[----:B------:R-:W-:-:S04]  /*1ea0*/  IMAD.SHL.U32 R34, R16, 0x4, RZ ;  /* 0x0000000410227824 */ /* 0x000fc800078e00ff */
[----:B------:R-:W-:-:S05]  /*1eb0*/  VIADD R16, R34, 0x2 ;  /* 0x0000000222107836 */ /* 0x000fca0000000000 */
[----:B------:R-:W-:-:S04]  /*1ec0*/  ISETP.GE.U32.AND P2, PT, R16, UR26, PT ;  /* 0x0000001a10007c0c */ /* 0x000fc8000bf46070 */
[C---:B------:R-:W-:Y:S02]  /*1ed0*/  ISETP.GE.U32.OR P2, PT, R3.reuse, UR21, P2 ;  /* 0x0000001503007c0c */ /* 0x040fe40009746470 */
[----:B0-----:R-:W-:Y:S01]  /*1ee0*/  IADD3 R6, P3, PT, R3, R23, RZ ;  /* 0x0000001703067210 */ /* 0x001fe20007f7e0ff */
[----:B-1----:R-:W-:-:S04]  /*1ef0*/  IMAD.U32 R13, RZ, RZ, UR24 ;  /* 0x00000018ff0d7e24 */ /* 0x002fc8000f8e00ff */
[----:B------:R-:W-:Y:S02]  /*1f00*/  IMAD.X R7, RZ, RZ, R21, P3 ;  /* 0x000000ffff077224 */ /* 0x000fe400018e0615 */
[----:B------:R-:W-:Y:S02]  /*1f10*/  IMAD.U32 R3, RZ, RZ, UR25 ;  /* 0x00000019ff037e24 */ /* 0x000fe4000f8e00ff */
[----:B------:R-:W-:Y:S02]  /*1f20*/  IMAD.U32 R15, R15, 0x10000, RZ ;  /* 0x000100000f0f7824 */ /* 0x000fe400078e00ff */
[----:B------:R-:W-:-:S04]  /*1f30*/  @!P2 IMAD.WIDE.U32 R12, R13, 0x3, R6 ;  /* 0x000000030d0ca825 */ /* 0x000fc800078e0006 */
[----:B------:R-:W-:Y:S01]  /*1f40*/  @!P2 IMAD R3, R3, 0x3, RZ ;  /* 0x000000030303a824 */ /* 0x000fe200078e02ff */
[----:B------:R-:W-:Y:S02]  /*1f50*/  @!P2 IADD3 R12, P3, PT, R12, UR16, RZ ;  /* 0x000000100c0cac10 */ /* 0x000fe4000ff7e0ff */
[----:B------:R-:W-:Y:S02]  /*1f60*/  LOP3.LUT R40, R15, 0xff0000, RZ, 0xc0, !PT ;  /* 0x00ff00000f287812 */ /* 0x000fe400078ec0ff */
[----:B------:R-:W0:Y:S01]  /*1f70*/  S2R R15, SR_CgaCtaId ;  /* 0x00000000000f7919 */ /* 0x000e220000008800 */
[----:B------:R-:W-:Y:S02]  /*1f80*/  @!P2 IADD3.X R13, PT, PT, R3, UR14, R13, P3, !PT ;  /* 0x0000000e030dac10 */ /* 0x000fe40009ffe40d */
[----:B------:R-:W1:Y:S01]  /*1f90*/  S2R R3, SR_TID.X ;  /* 0x0000000000037919 */ /* 0x000e620000002100 */
[----:B------:R-:W-:-:S05]  /*1fa0*/  LOP3.LUT R8, R8, 0xffff, RZ, 0xc0, !PT ;  /* 0x0000ffff08087812 */ /* 0x000fca00078ec0ff */
[----:B------:R-:W-:-:S05]  /*1fb0*/  IMAD.SHL.U32 R21, R8, 0x1000000, RZ ;  /* 0x0100000008157824 */ /* 0x000fca00078e00ff */
[----:B------:R-:W-:Y:S01]  /*1fc0*/  LOP3.LUT R8, R14, R21, RZ, 0xfc, !PT ;  /* 0x000000150e087212 */ /* 0x000fe200078efcff */
[----:B------:R-:W-:Y:S01]  /*1fd0*/  IMAD.MOV.U32 R21, RZ, RZ, RZ ;  /* 0x000000ffff157224 */ /* 0x000fe200078e00ff */
[----:B-----5:R-:W-:Y:S02]  /*1fe0*/  @P1 FSET.BF.GT.AND R21, R11, RZ, PT ;  /* 0x000000ff0b15120a */ /* 0x020fe40003804000 */
[----:B------:R-:W-:-:S05]  /*1ff0*/  MOV R11, 0x400 ;  /* 0x00000400000b7802 */ /* 0x000fca0000000f00 */
[----:B------:R-:W-:Y:S01]  /*2000*/  VIADD R14, R11, 0x20 ;  /* 0x000000200b0e7836 */ /* 0x000fe20000000000 */
[----:B------:R-:W-:Y:S01]  /*2010*/  LOP3.LUT R25, R40, 0xffff, R25, 0xf8, !PT ;  /* 0x0000ffff28197812 */ /* 0x000fe200078ef819 */
[----:B------:R-:W-:-:S03]  /*2020*/  IMAD.MOV.U32 R40, RZ, RZ, RZ ;  /* 0x000000ffff287224 */ /* 0x000fc600078e00ff */
[----:B0-----:R-:W-:Y:S01]  /*2030*/  LEA R11, R15, R14, 0x18 ;  /* 0x0000000e0f0b7211 */ /* 0x001fe200078ec0ff */
[----:B------:R-:W-:Y:S01]  /*2040*/  IMAD.SHL.U32 R15, R2, 0x4, RZ ;  /* 0x00000004020f7824 */ /* 0x000fe200078e00ff */
[----:B-1----:R-:W-:Y:S02]  /*2050*/  LOP3.LUT R14, R3, 0x1f, RZ, 0xc0, !PT ;  /* 0x0000001f030e7812 */ /* 0x002fe400078ec0ff */
[----:B------:R-:W-:Y:S02]  /*2060*/  @P1 FSET.BF.GT.AND R40, R20, RZ, PT ;  /* 0x000000ff1428120a */ /* 0x000fe40003804000 */
[----:B------:R-:W-:Y:S01]  /*2070*/  LOP3.LUT R15, R15, 0x7c, RZ, 0xc0, !PT ;  /* 0x0000007c0f0f7812 */ /* 0x000fe200078ec0ff */
[----:B------:R-:W-:Y:S01]  /*2080*/  IMAD R20, R14, 0x84, R11 ;  /* 0x000000840e147824 */ /* 0x000fe200078e020b */
[----:B------:R-:W-:-:S03]  /*2090*/  LOP3.LUT R26, R26, 0xffff, RZ, 0xc0, !PT ;  /* 0x0000ffff1a1a7812 */ /* 0x000fc600078ec0ff */
[----:B------:R-:W-:Y:S01]  /*20a0*/  IMAD.IADD R35, R20, 0x1, R15 ;  /* 0x0000000114237824 */ /* 0x000fe200078e020f */
[----:B------:R-:W-:Y:S01]  /*20b0*/  SHF.R.U32.HI R15, RZ, 0x5, R3 ;  /* 0x00000005ff0f7819 */ /* 0x000fe20000011603 */
[----:B------:R-:W-:Y:S02]  /*20c0*/  IMAD.SHL.U32 R26, R26, 0x1000000, RZ ;  /* 0x010000001a1a7824 */ /* 0x000fe400078e00ff */
[----:B------:R-:W-:Y:S02]  /*20d0*/  IMAD.MOV.U32 R23, RZ, RZ, RZ ;  /* 0x000000ffff177224 */ /* 0x000fe400078e00ff */
[----:B------:R-:W-:Y:S01]  /*20e0*/  IMAD.SHL.U32 R15, R15, 0x4, RZ ;  /* 0x000000040f0f7824 */ /* 0x000fe200078e00ff */
[----:B------:R-:W-:Y:S01]  /*20f0*/  @P1 FSET.BF.GT.AND R23, R30, RZ, PT ;  /* 0x000000ff1e17120a */ /* 0x000fe20003804000 */
[----:B------:R-:W-:Y:S01]  /*2100*/  FMUL R9, R40, R9 ;  /* 0x0000000928097220 */ /* 0x000fe20000400000 */
[----:B------:R-:W-:Y:S02]  /*2110*/  LOP3.LUT R25, R25, R26, RZ, 0xfc, !PT ;  /* 0x0000001a19197212 */ /* 0x000fe400078efcff */
[----:B------:R-:W-:-:S02]  /*2120*/  LOP3.LUT R26, RZ, R15, RZ, 0x33, !PT ;  /* 0x0000000fff1a7212 */ /* 0x000fc400078e33ff */
[----:B------:R-:W-:Y:S01]  /*2130*/  FMNMX R30, |R29|, R17, !PT ;  /* 0x000000111d1e7209 */ /* 0x000fe20007800200 */
[----:B------:R-:W-:Y:S01]  /*2140*/  FMUL R17, R21, R10 ;  /* 0x0000000a15117220 */ /* 0x000fe20000400000 */
[----:B------:R-:W-:Y:S01]  /*2150*/  FMUL R10, R23, R0 ;  /* 0x00000000170a7220 */ /* 0x000fe20000400000 */
[----:B------:R-:W-:Y:S01]  /*2160*/  IMAD.IADD R26, R26, 0x1, R3 ;  /* 0x000000011a1a7824 */ /* 0x000fe200078e0203 */
[----:B------:R-:W-:Y:S01]  /*2170*/  FMNMX R30, R30, |R9|, !PT ;  /* 0x400000091e1e7209 */ /* 0x000fe20007800000 */
[----:B------:R-:W-:Y:S01]  /*2180*/  FMUL R29, R9, UR29 ;  /* 0x0000001d091d7c20 */ /* 0x000fe20008400000 */
[----:B------:R-:W-:Y:S01]  /*2190*/  FMUL R0, R10, UR29 ;  /* 0x0000001d0a007c20 */ /* 0x000fe20008400000 */
[----:B------:R-:W-:Y:S01]  /*21a0*/  IMAD.SHL.U32 R26, R26, 0x4, RZ ;  /* 0x000000041a1a7824 */ /* 0x000fe200078e00ff */
[C---:B------:R-:W-:Y:S01]  /*21b0*/  FMNMX R9, |R17|.reuse, R30, !PT ;  /* 0x0000001e11097209 */ /* 0x040fe20007800200 */
[----:B------:R-:W-:Y:S01]  /*21c0*/  FMUL R17, R17, UR29 ;  /* 0x0000001d11117c20 */ /* 0x000fe20008400000 */
[----:B------:R-:W-:-:S02]  /*21d0*/  F2FP.SATFINITE.E4M3.F32.PACK_AB_MERGE_C R29, RZ, R29, RZ ;  /* 0x0000001dff1d723e */ /* 0x000fc400048070ff */
[----:B------:R-:W-:Y:S01]  /*21e0*/  F2FP.SATFINITE.E4M3.F32.PACK_AB_MERGE_C R0, RZ, R0, RZ ;  /* 0x00000000ff00723e */ /* 0x000fe200048070ff */
[----:B------:R0:W-:Y:S01]  /*21f0*/  STS [R35], R8 ;  /* 0x0000000823007388 */ /* 0x0001e20000000800 */
[----:B------:R-:W-:Y:S01]  /*2200*/  LOP3.LUT R37, R26, 0x7c, RZ, 0xc0, !PT ;  /* 0x0000007c1a257812 */ /* 0x000fe200078ec0ff */
[----:B------:R-:W-:Y:S01]  /*2210*/  IMAD.MOV.U32 R21, RZ, RZ, RZ ;  /* 0x000000ffff157224 */ /* 0x000fe200078e00ff */
[----:B------:R-:W-:Y:S01]  /*2220*/  F2FP.SATFINITE.E4M3.F32.PACK_AB_MERGE_C R17, RZ, R17, RZ ;  /* 0x00000011ff11723e */ /* 0x000fe200048070ff */
[----:B------:R-:W-:Y:S01]  /*2230*/  IMAD.U32 R23, R0, 0x10000, RZ ;  /* 0x0001000000177824 */ /* 0x000fe200078e00ff */
[----:B------:R-:W-:Y:S01]  /*2240*/  @P1 FSET.BF.GT.AND R21, R36, RZ, PT ;  /* 0x000000ff2415120a */ /* 0x000fe20003804000 */
[----:B------:R-:W-:Y:S01]  /*2250*/  IMAD.IADD R26, R20, 0x1, R37 ;  /* 0x00000001141a7824 */ /* 0x000fe200078e0225 */
[----:B0-----:R-:W-:-:S03]  /*2260*/  LOP3.LUT R8, R29, 0xff, RZ, 0xc0, !PT ;  /* 0x000000ff1d087812 */ /* 0x001fc600078ec0ff */
[----:B------:R-:W-:Y:S01]  /*2270*/  FMUL R21, R21, R24 ;  /* 0x0000001815157220 */ /* 0x000fe20000400000 */
[----:B------:R-:W-:Y:S01]  /*2280*/  LOP3.LUT R23, R23, 0xff0000, RZ, 0xc0, !PT ;  /* 0x00ff000017177812 */ /* 0x000fe200078ec0ff */
[----:B------:R-:W-:Y:S01]  /*2290*/  IMAD R8, R17, 0x100, R8 ;  /* 0x0000010011087824 */ /* 0x000fe200078e0208 */
[----:B------:R0:W-:Y:S01]  /*22a0*/  STS [R26], R25 ;  /* 0x000000191a007388 */ /* 0x0001e20000000800 */
[----:B------:R-:W-:-:S03]  /*22b0*/  VIADD R34, R34, 0x3 ;  /* 0x0000000322227836 */ /* 0x000fc60000000000 */
[----:B0-----:R-:W-:Y:S01]  /*22c0*/  LOP3.LUT R25, R23, 0xffff, R8, 0xf8, !PT ;  /* 0x0000ffff17197812 */ /* 0x001fe200078ef808 */
[----:B------:R-:W-:Y:S01]  /*22d0*/  FMUL R23, R21, UR29 ;  /* 0x0000001d15177c20 */ /* 0x000fe20008400000 */
[----:B------:R-:W-:-:S04]  /*22e0*/  ISETP.GE.U32.AND P1, PT, R34, UR26, PT ;  /* 0x0000001a22007c0c */ /* 0x000fc8000bf26070 */
[----:B------:R-:W-:Y:S02]  /*22f0*/  F2FP.SATFINITE.E4M3.F32.PACK_AB_MERGE_C R23, RZ, R23, RZ ;  /* 0x00000017ff17723e */ /* 0x000fe400048070ff */
[----:B------:R-:W-:Y:S02]  /*2300*/  @!P2 IADD3 R8, P3, PT, R6, UR16, RZ ;  /* 0x000000100608ac10 */ /* 0x000fe4000ff7e0ff */
[----:B------:R-:W-:Y:S01]  /*2310*/  LOP3.LUT R24, R23, 0xffff, RZ, 0xc0, !PT ;  /* 0x0000ffff17187812 */ /* 0x000fe200078ec0ff */
[----:B------:R-:W-:Y:S01]  /*2320*/  IMAD.U32 R37, RZ, RZ, UR24 ;  /* 0x00000018ff257e24 */ /* 0x000fe2000f8e00ff */
[----:B------:R-:W-:Y:S01]  /*2330*/  ISETP.GE.U32.OR P1, PT, R22, UR21, P1 ;  /* 0x0000001516007c0c */ /* 0x000fe20008f26470 */
[----:B------:R-:W-:Y:S01]  /*2340*/  IMAD.U32 R35, RZ, RZ, UR16 ;  /* 0x00000010ff237e24 */ /* 0x000fe2000f8e00ff */
[----:B------:R-:W-:Y:S01]  /*2350*/  FMNMX R10, |R10|, R9, !PT ;  /* 0x000000090a0a7209 */ /* 0x000fe20007800200 */
[----:B------:R-:W-:Y:S01]  /*2360*/  IMAD.SHL.U32 R24, R24, 0x1000000, RZ ;  /* 0x0100000018187824 */ /* 0x000fe200078e00ff */
[----:B------:R-:W-:Y:S01]  /*2370*/  @!P2 IADD3.X R9, PT, PT, R7, UR14, RZ, P3, !PT ;  /* 0x0000000e0709ac10 */ /* 0x000fe20009ffe4ff */
[----:B------:R-:W-:-:S02]  /*2380*/  IMAD.MOV.U32 R26, RZ, RZ, RZ ;  /* 0x000000ffff1a7224 */ /* 0x000fc400078e00ff */
[----:B------:R-:W-:Y:S01]  /*2390*/  IMAD.MOV.U32 R30, RZ, RZ, RZ ;  /* 0x000000ffff1e7224 */ /* 0x000fe200078e00ff */
[----:B------:R-:W-:Y:S01]  /*23a0*/  LOP3.LUT R24, R25, R24, RZ, 0xfc, !PT ;  /* 0x0000001819187212 */ /* 0x000fe200078efcff */
[----:B------:R-:W-:Y:S01]  /*23b0*/  IMAD.U32 R39, RZ, RZ, UR24 ;  /* 0x00000018ff277e24 */ /* 0x000fe2000f8e00ff */
[----:B------:R0:W-:Y:S01]  /*23c0*/  @!P2 STG.E.U8 desc[UR22][R8.64], R29 ;  /* 0x0000001d0800a986 */ /* 0x0001e2000c101116 */
[----:B------:R-:W-:Y:S02]  /*23d0*/  IMAD.U32 R22, RZ, RZ, UR25 ;  /* 0x00000019ff167e24 */ /* 0x000fe4000f8e00ff */
[----:B------:R-:W-:Y:S02]  /*23e0*/  IMAD.MOV.U32 R25, RZ, RZ, RZ ;  /* 0x000000ffff197224 */ /* 0x000fe400078e00ff */
[----:B------:R-:W-:Y:S02]  /*23f0*/  IMAD.IADD R16, R3, 0x1, -R16 ;  /* 0x0000000103107824 */ /* 0x000fe400078e0a10 */
[----:B0-----:R-:W-:-:S02]  /*2400*/  IMAD.U32 R9, RZ, RZ, UR24 ;  /* 0x00000018ff097e24 */ /* 0x001fc4000f8e00ff */
[----:B------:R-:W-:Y:S02]  /*2410*/  IMAD.U32 R29, RZ, RZ, UR24 ;  /* 0x00000018ff1d7e24 */ /* 0x000fe4000f8e00ff */
[----:B------:R-:W-:Y:S02]  /*2420*/  IMAD.U32 R8, RZ, RZ, UR25 ;  /* 0x00000019ff087e24 */ /* 0x000fe4000f8e00ff */
[----:B------:R-:W-:Y:S02]  /*2430*/  IMAD.SHL.U32 R16, R16, 0x4, RZ ;  /* 0x0000000410107824 */ /* 0x000fe400078e00ff */
[----:B------:R-:W-:-:S04]  /*2440*/  IMAD.IADD R34, R3, 0x1, -R34 ;  /* 0x0000000103227824 */ /* 0x000fc800078e0a22 */
[----:B------:R-:W-:Y:S01]  /*2450*/  IMAD.SHL.U32 R34, R34, 0x4, RZ ;  /* 0x0000000422227824 */ /* 0x000fe200078e00ff */
[----:B---3--:R-:W-:-:S05]  /*2460*/  @P0 FSET.BF.GT.AND R30, R38, RZ, PT ;  /* 0x000000ff261e020a */ /* 0x008fca0003804000 */
[----:B--2---:R-:W-:Y:S01]  /*2470*/  FMUL R27, R30, R27 ;  /* 0x0000001b1e1b7220 */ /* 0x004fe20000400000 */
[----:B----4-:R-:W-:Y:S02]  /*2480*/  @P0 FSET.BF.GT.AND R26, R18, RZ, PT ;  /* 0x000000ff121a020a */ /* 0x010fe40003804000 */
[----:B------:R-:W-:Y:S02]  /*2490*/  @!P2 LEA R18, P5, R37, R6, 0x1 ;  /* 0x000000062512a211 */ /* 0x000fe400078a08ff */
[----:B------:R-:W-:Y:S01]  /*24a0*/  @!P2 IADD3 R6, P3, P4, R35, UR24, R6 ;  /* 0x000000182306ac10 */ /* 0x000fe2000fc7e006 */
[----:B------:R-:W-:Y:S01]  /*24b0*/  IMAD.U32 R35, RZ, RZ, UR14 ;  /* 0x0000000eff237e24 */ /* 0x000fe2000f8e00ff */
[----:B------:R-:W-:-:S04]  /*24c0*/  @!P2 LEA.HI.X R22, R39, R7, R22, 0x1, P5 ;  /* 0x000000072716a211 */ /* 0x000fc800028f0c16 */
[----:B------:R-:W-:Y:S02]  /*24d0*/  @!P2 IADD3.X R7, PT, PT, R35, UR25, R7, P3, P4 ;  /* 0x000000192307ac10 */ /* 0x000fe40009fe8407 */
[----:B------:R-:W-:-:S04]  /*24e0*/  @!P1 LEA R30, P3, R9, R4, 0x1 ;  /* 0x00000004091e9211 */ /* 0x000fc800078608ff */
[----:B------:R-:W-:Y:S02]  /*24f0*/  @!P1 LEA.HI.X R29, R29, R5, R8, 0x1, P3 ;  /* 0x000000051d1d9211 */ /* 0x000fe400018f0c08 */
[----:B------:R-:W-:Y:S01]  /*2500*/  @P0 FSET.BF.GT.AND R25, R31, RZ, PT ;  /* 0x000000ff1f19020a */ /* 0x000fe20003804000 */
[----:B------:R-:W-:Y:S01]  /*2510*/  FMUL R26, R26, R19 ;  /* 0x000000131a1a7220 */ /* 0x000fe20000400000 */
[----:B------:R-:W-:Y:S01]  /*2520*/  @!P1 IMAD.WIDE.U32 R8, R9, 0x3, R4 ;  /* 0x0000000309089825 */ /* 0x000fe200078e0004 */
[----:B------:R-:W-:-:S03]  /*2530*/  LOP3.LUT R31, R16, 0x7c, RZ, 0xc0, !PT ;  /* 0x0000007c101f7812 */ /* 0x000fc600078ec0ff */
[----:B------:R-:W-:Y:S02]  /*2540*/  IMAD.U32 R19, RZ, RZ, UR25 ;  /* 0x00000019ff137e24 */ /* 0x000fe4000f8e00ff */
[----:B------:R-:W-:Y:S02]  /*2550*/  IMAD.MOV.U32 R16, RZ, RZ, RZ ;  /* 0x000000ffff107224 */ /* 0x000fe400078e00ff */
[----:B------:R-:W-:Y:S01]  /*2560*/  FMUL R39, R27, UR29 ;  /* 0x0000001d1b277c20 */ /* 0x000fe20008400000 */
[----:B------:R-:W-:Y:S01]  /*2570*/  @!P1 IMAD R19, R19, 0x3, RZ ;  /* 0x0000000313139824 */ /* 0x000fe200078e02ff */
[----:B------:R-:W-:Y:S01]  /*2580*/  @!P1 IADD3 R8, P3, PT, R8, UR16, RZ ;  /* 0x0000001008089c10 */ /* 0x000fe2000ff7e0ff */
[----:B------:R-:W-:-:S04]  /*2590*/  FMUL R25, R25, R28 ;  /* 0x0000001c19197220 */ /* 0x000fc80000400000 */
[----:B------:R-:W-:Y:S01]  /*25a0*/  FMUL R35, R25, UR29 ;  /* 0x0000001d19237c20 */ /* 0x000fe20008400000 */
[----:B------:R-:W-:-:S04]  /*25b0*/  FMUL R37, R26, UR29 ;  /* 0x0000001d1a257c20 */ /* 0x000fc80008400000 */
[----:B------:R-:W-:Y:S02]  /*25c0*/  F2FP.SATFINITE.E4M3.F32.PACK_AB_MERGE_C R35, RZ, R35, RZ ;  /* 0x00000023ff23723e */ /* 0x000fe400048070ff */
[----:B------:R-:W-:Y:S02]  /*25d0*/  @!P1 IADD3.X R9, PT, PT, R19, UR14, R9, P3, !PT ;  /* 0x0000000e13099c10 */ /* 0x000fe40009ffe409 */
[----:B------:R-:W-:Y:S02]  /*25e0*/  F2FP.SATFINITE.E4M3.F32.PACK_AB_MERGE_C R39, RZ, R39, RZ ;  /* 0x00000027ff27723e */ /* 0x000fe400048070ff */
[----:B------:R-:W-:Y:S02]  /*25f0*/  @P0 FSET.BF.GT.AND R16, R32, RZ, PT ;  /* 0x000000ff2010020a */ /* 0x000fe40003804000 */
[----:B------:R-:W-:Y:S01]  /*2600*/  LOP3.LUT R19, R34, 0x7c, RZ, 0xc0, !PT ;  /* 0x0000007c22137812 */ /* 0x000fe200078ec0ff */
[----:B------:R-:W-:Y:S01]  /*2610*/  IMAD.U32 R41, RZ, RZ, UR16 ;  /* 0x00000010ff297e24 */ /* 0x000fe2000f8e00ff */
[----:B------:R-:W-:Y:S01]  /*2620*/  @!P2 IADD3 R18, P3, PT, R18, UR16, RZ ;  /* 0x000000101212ac10 */ /* 0x000fe2000ff7e0ff */
[----:B------:R-:W-:Y:S01]  /*2630*/  FMUL R33, R16, R33 ;  /* 0x0000002110217220 */ /* 0x000fe20000400000 */
[----:B------:R-:W-:Y:S01]  /*2640*/  LOP3.LUT R16, R35, 0xff, RZ, 0xc0, !PT ;  /* 0x000000ff23107812 */ /* 0x000fe200078ec0ff */
[----:B------:R0:W-:Y:S01]  /*2650*/  @!P2 STG.E.U8 desc[UR22][R6.64], R17 ;  /* 0x000000110600a986 */ /* 0x0001e2000c101116 */
[----:B------:R-:W-:Y:S01]  /*2660*/  F2FP.SATFINITE.E4M3.F32.PACK_AB_MERGE_C R37, RZ, R37, RZ ;  /* 0x00000025ff25723e */ /* 0x000fe200048070ff */
[----:B------:R-:W-:-:S02]  /*2670*/  IMAD.IADD R31, R20, 0x1, R31 ;  /* 0x00000001141f7824 */ /* 0x000fc400078e021f */
[----:B------:R-:W-:Y:S01]  /*2680*/  IMAD.IADD R20, R20, 0x1, R19 ;  /* 0x0000000114147824 */ /* 0x000fe200078e0213 */
[----:B------:R-:W-:Y:S01]  /*2690*/  @!P2 IADD3.X R19, PT, PT, R22, UR14, RZ, P3, !PT ;  /* 0x0000000e1613ac10 */ /* 0x000fe20009ffe4ff */
[----:B------:R-:W-:Y:S02]  /*26a0*/  IMAD.U32 R22, R37, 0x10000, RZ ;  /* 0x0001000025167824 */ /* 0x000fe400078e00ff */
[----:B0-----:R-:W-:Y:S02]  /*26b0*/  IMAD R17, R39, 0x100, R16 ;  /* 0x0000010027117824 */ /* 0x001fe400078e0210 */
[----:B------:R-:W-:Y:S01]  /*26c0*/  FMUL R16, R33, UR29 ;  /* 0x0000001d21107c20 */ /* 0x000fe20008400000 */
[----:B------:R-:W-:Y:S01]  /*26d0*/  IMAD.U32 R7, RZ, RZ, UR14 ;  /* 0x0000000eff077e24 */ /* 0x000fe2000f8e00ff */
[----:B------:R-:W-:Y:S02]  /*26e0*/  @!P1 IADD3 R6, P3, P4, R41, UR24, R4 ;  /* 0x0000001829069c10 */ /* 0x000fe4000fc7e004 */
[----:B------:R-:W-:-:S02]  /*26f0*/  @!P1 IADD3 R4, P0, PT, R4, UR16, RZ ;  /* 0x0000001004049c10 */ /* 0x000fc4000ff1e0ff */
[----:B------:R-:W-:Y:S02]  /*2700*/  F2FP.SATFINITE.E4M3.F32.PACK_AB_MERGE_C R41, RZ, R16, RZ ;  /* 0x00000010ff29723e */ /* 0x000fe400048070ff */
[----:B------:R-:W-:Y:S01]  /*2710*/  @!P1 IADD3.X R7, PT, PT, R7, UR25, R5, P3, P4 ;  /* 0x0000001907079c10 */ /* 0x000fe20009fe8405 */
[----:B------:R0:W-:Y:S01]  /*2720*/  @!P2 STG.E.U8 desc[UR22][R18.64], R0 ;  /* 0x000000001200a986 */ /* 0x0001e2000c101116 */
[----:B------:R-:W-:Y:S02]  /*2730*/  LOP3.LUT R22, R22, 0xff0000, RZ, 0xc0, !PT ;  /* 0x00ff000016167812 */ /* 0x000fe400078ec0ff */
[----:B------:R-:W-:Y:S02]  /*2740*/  @!P1 IADD3.X R5, PT, PT, R5, UR14, RZ, P0, !PT ;  /* 0x0000000e05059c10 */ /* 0x000fe400087fe4ff */
[----:B------:R-:W-:Y:S02]  /*2750*/  @!P1 IADD3 R16, P0, PT, R30, UR16, RZ ;  /* 0x000000101e109c10 */ /* 0x000fe4000ff1e0ff */
[----:B------:R-:W-:-:S02]  /*2760*/  FMNMX R10, |R21|, R10, !PT ;  /* 0x0000000a150a7209 */ /* 0x000fc40007800200 */
[----:B0-----:R-:W-:Y:S02]  /*2770*/  LOP3.LUT R0, R41, 0xffff, RZ, 0xc0, !PT ;  /* 0x0000ffff29007812 */ /* 0x001fe400078ec0ff */
[----:B------:R-:W-:Y:S02]  /*2780*/  LOP3.LUT R19, R22, 0xffff, R17, 0xf8, !PT ;  /* 0x0000ffff16137812 */ /* 0x000fe400078ef811 */
[----:B------:R-:W-:Y:S01]  /*2790*/  @!P1 IADD3.X R17, PT, PT, R29, UR14, RZ, P0, !PT ;  /* 0x0000000e1d119c10 */ /* 0x000fe200087fe4ff */
        /* <DEDUP_REMOVED lines=35> */
.L_x_27199:
        /* <DEDUP_REMOVED lines=48> */
.L_x_27198:
[----:B------:R-:W-:Y:S05]  /*2cd0*/  BSYNC.RECONVERGENT B1 ;  /* 0x0000000000017941 */ /* 0x000fea0003800200 */
.L_x_27197:
[----:B------:R-:W-:Y:S05]  /*2ce0*/  @!P0 BRA `(.L_x_27196) ;  /* 0x00000000004c8947 */ /* 0x000fea0003800000 */
[----:B------:R-:W-:Y:S02]  /*2cf0*/  IMAD R17, R14, 0x84, R17 ;  /* 0x000000840e117824 */ /* 0x000fe400078e0211 */
[----:B------:R-:W-:Y:S02]  /*2d00*/  IMAD.MOV R0, RZ, RZ, -R0 ;  /* 0x000000ffff007224 */ /* 0x000fe400078e0a00 */
[----:B------:R-:W-:-:S04]  /*2d10*/  IMAD R10, R10, 0x4, R17 ;  /* 0x000000040a0a7824 */ /* 0x000fc800078e0211 */
[----:B------:R-:W-:-:S07]  /*2d20*/  IMAD.IADD R10, R11, 0x1, R10 ;  /* 0x000000010b0a7824 */ /* 0x000fce00078e020a */
.L_x_27200:
        /* <DEDUP_REMOVED lines=15> */
.L_x_27196:
[----:B------:R-:W-:Y:S05]  /*2e20*/  BSYNC.RECONVERGENT B0 ;  /* 0x0000000000007941 */ /* 0x000fea0003800200 */
.L_x_27195:
        /* <DEDUP_REMOVED lines=41> */
.L_x_27209:
[----:B------:R-:W-:Y:S02]  /*30c0*/  ISETP.NE.AND P0, PT, R3, RZ, PT ;  /* 0x000000ff0300720c */ /* 0x000fe40003f05270 */
[----:B-1----:R-:W-:-:S11]  /*30d0*/  FMNMX R7, R2, R7, !PT ;  /* 0x0000000702077209 */ /* 0x002fd60007800000 */
[----:B------:R-:W-:Y:S05]  /*30e0*/  @P0 BRA `(.L_x_27202) ;  /* 0x0000000000080947 */ /* 0x000fea0003800000 */
[----:B------:R-:W1:Y:S02]  /*30f0*/  LDC.64 R4, c[0x0][0x3a8] ;  /* 0x0000ea00ff047b82 */ /* 0x000e640000000a00 */
[----:B-1----:R1:W-:Y:S02]  /*3100*/  REDG.E.MAX.S32.STRONG.GPU desc[UR22][R4.64], R7 ;  /* 0x000000070400798e */ /* 0x0023e4000d12e316 */
.L_x_27202:
[----:B------:R-:W-:Y:S05]  /*3110*/  BSYNC B0 ;  /* 0x0000000000007941 */ /* 0x000fea0003800000 */
.L_x_27201:
        /* <DEDUP_REMOVED lines=12> */
[----:B------:R-:W-:Y:S05]  /*31e0*/  CALL.REL.NOINC `($__internal_711_$__cuda_sm20_rcp_rn_f32_slowpath) ;  /* 0x0000000400987944 */ /* 0x000fea0003c00000 */
[----:B------:R-:W-:Y:S05]  /*31f0*/  BRA `(.L_x_27205) ;  /* 0x0000000000147947 */ /* 0x000fea0003800000 */
.L_x_27204:
[----:B01----:R-:W0:Y:S01]  /*3200*/  MUFU.RCP R5, UR29 ;  /* 0x0000001d00057d08 */ /* 0x003e220008001000 */
[----:B------:R-:W-:-:S04]  /*3210*/  IMAD.U32 R0, RZ, RZ, UR29 ;  /* 0x0000001dff007e24 */ /* 0x000fc8000f8e00ff */
[----:B0-----:R-:W-:-:S04]  /*3220*/  FFMA R0, R5, R0, -1 ;  /* 0xbf80000005007423 */ /* 0x001fc80000000000 */
[----:B------:R-:W-:-:S04]  /*3230*/  FADD.FTZ R0, -R0, -RZ ;  /* 0x800000ff00007221 */ /* 0x000fc80000010100 */
[----:B------:R-:W-:-:S07]  /*3240*/  FFMA R5, R5, R0, R5 ;  /* 0x0000000005057223 */ /* 0x000fce0000000005 */
.L_x_27205:
[----:B------:R-:W0:Y:S02]  /*3250*/  LDC.64 R2, c[0x0][0x3b0] ;  /* 0x0000ec00ff027b82 */ /* 0x000e240000000a00 */
[----:B0-----:R-:W-:Y:S01]  /*3260*/  STG.E desc[UR22][R2.64], R5 ;  /* 0x0000000502007986 */ /* 0x001fe2000c101916 */
[----:B------:R-:W-:Y:S05]  /*3270*/  EXIT ;  /* 0x000000000000794d */ /* 0x000fea0003800000 */
.L_x_27203:
[----:B------:R-:W-:Y:S02]  /*3280*/  IMAD.MOV.U32 R9, RZ, RZ, 0x4 ;  /* 0x00000004ff097424 */ /* 0x000fe400078e00ff */
[----:B------:R-:W-:Y:S02]  /*3290*/  IMAD.MOV.U32 R11, RZ, RZ, 0x1f ;  /* 0x0000001fff0b7424 */ /* 0x000fe400078e00ff */
[----:B------:R-:W-:-:S07]  /*32a0*/  IMAD.MOV.U32 R4, RZ, RZ, -0x1 ;  /* 0xffffffffff047424 */ /* 0x000fce00078e00ff */
[----:B01----:R-:W-:Y:S05]  /*32b0*/  WARPSYNC.COLLECTIVE R4, `(.L_x_27206) ;  /* 0x0000000004087348 */ /* 0x003fea0003c00000 */
[----:B-1----:R1:W2:Y:S02]  /*32c0*/  SHFL.DOWN P0, R7, R0, R9, R11 ;  /* 0x0800000900077389 */ /* 0x0022a4000000000b */
[----:B012---:R-:W-:Y:S05]  /*32d0*/  ENDCOLLECTIVE ;  /* 0x000000000000791b */ /* 0x007fea0003800000 */
.L_x_27206:
[----:B------:R-:W-:Y:S02]  /*32e0*/  IMAD.MOV.U32 R9, RZ, RZ, 0x2 ;  /* 0x00000002ff097424 */ /* 0x000fe400078e00ff */
[----:B------:R-:W-:-:S05]  /*32f0*/  IMAD.MOV.U32 R5, RZ, RZ, R7 ;  /* 0x000000ffff057224 */ /* 0x000fca00078e0007 */
[----:B------:R-:W-:-:S05]  /*3300*/  FMNMX R5, R5, R0, !PT ;  /* 0x0000000005057209 */ /* 0x000fca0007800000 */
[----:B------:R-:W-:-:S07]  /*3310*/  IMAD.MOV.U32 R0, RZ, RZ, R5 ;  /* 0x000000ffff007224 */ /* 0x000fce00078e0005 */
[----:B------:R-:W-:Y:S05]  /*3320*/  WARPSYNC.COLLECTIVE R4, `(.L_x_27207) ;  /* 0x0000000004087348 */ /* 0x000fea0003c00000 */
[----:B------:R0:W1:Y:S02]  /*3330*/  SHFL.DOWN P0, R7, R0, R9, R11 ;  /* 0x0800000900077389 */ /* 0x000064000000000b */
[----:B01----:R-:W-:Y:S05]  /*3340*/  ENDCOLLECTIVE ;  /* 0x000000000000791b */ /* 0x003fea0003800000 */
.L_x_27207:
[----:B------:R-:W-:Y:S02]  /*3350*/  IMAD.MOV.U32 R9, RZ, RZ, 0x1 ;  /* 0x00000001ff097424 */ /* 0x000fe400078e00ff */
[----:B------:R-:W-:-:S05]  /*3360*/  IMAD.MOV.U32 R2, RZ, RZ, R7 ;  /* 0x000000ffff027224 */ /* 0x000fca00078e0007 */
[----:B------:R-:W-:-:S05]  /*3370*/  FMNMX R2, R5, R2, !PT ;  /* 0x0000000205027209 */ /* 0x000fca0007800000 */
[----:B------:R-:W-:-:S07]  /*3380*/  IMAD.MOV.U32 R0, RZ, RZ, R2 ;  /* 0x000000ffff007224 */ /* 0x000fce00078e0002 */
[----:B------:R-:W-:Y:S05]  /*3390*/  WARPSYNC.COLLECTIVE R4, `(.L_x_27208) ;  /* 0x0000000004087348 */ /* 0x000fea0003c00000 */
[----:B------:R0:W1:Y:S02]  /*33a0*/  SHFL.DOWN P0, R7, R0, R9, R11 ;  /* 0x0800000900077389 */ /* 0x000064000000000b */
[----:B01----:R-:W-:Y:S05]  /*33b0*/  ENDCOLLECTIVE ;  /* 0x000000000000791b */ /* 0x003fea0003800000 */
.L_x_27208:
[----:B------:R-:W-:Y:S05]  /*33c0*/  BRA `(.L_x_27209) ;  /* 0xfffffffc003c7947 */ /* 0x000fea000383ffff */
        .weak           $__internal_710_$__cuda_sm20_div_u64
        .type           $__internal_710_$__cuda_sm20_div_u64,@function
        .size           $__internal_710_$__cuda_sm20_div_u64,($__internal_711_$__cuda_sm20_rcp_rn_f32_slowpath - $__internal_710_$__cuda_sm20_div_u64)
$__internal_710_$__cuda_sm20_div_u64:
        /* <DEDUP_REMOVED lines=71> */
[----:B------:R-:W-:Y:S11]  /*3840*/  RET.REL.NODEC R2 `(_ZN18transformer_engine6detail38cast_transpose_fused_kernel_notalignedILb0ELb1ELb0EfNS_16CTDBiasDActParamIff13__nv_fp8_e4m3fEELi1ELi4ENS_5EmptyEXadL_ZNS_5dreluIffEET_T0_RKS5_EEEEvT3_mmm) ;  /* 0xffffffc402ec7950 */ /* 0x000ff60003c3ffff */
        .weak           $__internal_711_$__cuda_sm20_rcp_rn_f32_slowpath
        .type           $__internal_711_$__cuda_sm20_rcp_rn_f32_slowpath,@function
        .size           $__internal_711_$__cuda_sm20_rcp_rn_f32_slowpath,(.L_x_30012 - $__internal_711_$__cuda_sm20_rcp_rn_f32_slowpath)
$__internal_711_$__cuda_sm20_rcp_rn_f32_slowpath:
        /* <DEDUP_REMOVED lines=15> */
.L_x_27210:
        /* <DEDUP_REMOVED lines=33> */
.L_x_27212:
[----:B------:R0:W1:Y:S02]  /*3b50*/  MUFU.RCP R2, R0 ;  /* 0x0000000000027308 */ /* 0x0000640000001000 */
.L_x_27211:
[----:B-1-3--:R-:W-:Y:S02]  /*3b60*/  IMAD.MOV.U32 R5, RZ, RZ, R2 ;  /* 0x000000ffff057224 */ /* 0x00afe400078e0002 */
[----:B------:R-:W-:Y:S02]  /*3b70*/  IMAD.MOV.U32 R2, RZ, RZ, R7 ;  /* 0x000000ffff027224 */ /* 0x000fe400078e0007 */
[----:B------:R-:W-:-:S04]  /*3b80*/  IMAD.MOV.U32 R3, RZ, RZ, 0x0 ;  /* 0x00000000ff037424 */ /* 0x000fc800078e00ff */
[----:B0-2---:R-:W-:Y:S05]  /*3b90*/  RET.REL.NODEC R2 `(_ZN18transformer_engine6detail38cast_transpose_fused_kernel_notalignedILb0ELb1ELb0EfNS_16CTDBiasDActParamIff13__nv_fp8_e4m3fEELi1ELi4ENS_5EmptyEXadL_ZNS_5dreluIffEET_T0_RKS5_EEEEvT3_mmm) ;  /* 0xffffffc402187950 */ /* 0x005fea0003c3ffff */
.L_x_27213:
        /* <DEDUP_REMOVED lines=14> */
.L_x_30012:


//--------------------- .text._ZN18transformer_engine6detail38cast_transpose_fused_kernel_notalignedILb0ELb1ELb0EfNS_16CTDBiasDActParamIff13__nv_fp8_e5m2fEELi1ELi4ENS_5EmptyEXadL_ZNS_5dreluIffEET_T0_RKS5_EEEEvT3_mmm --------------------------
	.section	.text._ZN18transformer_engine6detail38cast_transpose_fused_kernel_notalignedILb0ELb1ELb0EfNS_16CTDBiasDActParamIff13__nv_fp8_e5m2fEELi1ELi4ENS_5EmptyEXadL_ZNS_5dreluIffEET_T0_RKS5_EEEEvT3_mmm,"ax",@progbits
	.align	128
        .global         _ZN18transformer_engine6detail38cast_transpose_fused_kernel_notalignedILb0ELb1ELb0EfNS_16CTDBiasDActParamIff13__nv_fp8_e5m2fEELi1ELi4ENS_5EmptyEXadL_ZNS_5dreluIffEET_T0_RKS5_EEEEvT3_mmm
        .type           _ZN18transformer_engine6detail38cast_transpose_fused_kernel_notalignedILb0ELb1ELb0EfNS_16CTDBiasDActParamIff13__nv_fp8_e5m2fEELi1ELi4ENS_5EmptyEXadL_ZNS_5dreluIffEET_T0_RKS5_EEEEvT3_mmm,@function
        .size           _ZN18transformer_engine6detail38cast_transpose_fused_kernel_notalignedILb0ELb1ELb0EfNS_16CTDBiasDActParamIff13__nv_fp8_e5m2fEELi1ELi4ENS_5EmptyEXadL_ZNS_5dreluIffEET_T0_RKS5_EEEEvT3_mmm,(.L_x_30014 - _ZN18transformer_engine6detail38cast_transpose_fused_kernel_notalignedILb0ELb1ELb0EfNS_16CTDBiasDActParamIff13__nv_fp8_e5m2fEELi1ELi4ENS_5EmptyEXadL_ZNS_5dreluIffEET_T0_RKS5_EEEEvT3_mmm)
        .other          _ZN18transformer_engine6detail38cast_transpose_fused_kernel_notalignedILb0ELb1ELb0EfNS_16CTDBiasDActParamIff13__nv_fp8_e5m2fEELi1ELi4ENS_5EmptyEXadL_ZNS_5dreluIffEET_T0_RKS5_EEEEvT3_mmm,@"STO_CUDA_ENTRY STV_DEFAULT"
_ZN18transformer_engine6detail38cast_transpose_fused_kernel_notalignedILb0ELb1ELb0EfNS_16CTDBiasDActParamIff13__nv_fp8_e5m2fEELi1ELi4ENS_5EmptyEXadL_ZNS_5dreluIffEET_T0_RKS5_EEEEvT3_mmm:
.text._ZN18transformer_engine6detail38cast_transpose_fused_kernel_notalignedILb0ELb1ELb0EfNS_16CTDBiasDActParamIff13__nv_fp8_e5m2fEELi1ELi4ENS_5EmptyEXadL_ZNS_5dreluIffEET_T0_RKS5_EEEEvT3_mmm:
        /* <DEDUP_REMOVED lines=43> */
.L_x_27214:
[----:B------:R-:W-:-:S07]  /*02b0*/  MOV R4, 0x2d0 ;  /* 0x000002d000047802 */ /* 0x000fce0000000f00 */
[----:B------:R-:W-:Y:S05]  /*02c0*/  CALL.REL.NOINC `($__internal_712_$__cuda_sm20_div_u64) ;  /* 0x0000003000407944 */ /* 0x000fea0003c00000 */
        /* <DEDUP_REMOVED lines=11> */
.L_x_27215:
        /* <DEDUP_REMOVED lines=213> */
[----:B------:R-:W-:Y:S01]  /*10d0*/  F2FP.SATFINITE.E5M2.F32.PACK_AB_MERGE_C R4, RZ, R9, RZ ;  /* 0x00000009ff04723e */ /* 0x000fe200048060ff */
        /* <DEDUP_REMOVED lines=12> */
[----:B0-----:R-:W-:Y:S01]  /*11a0*/  F2FP.SATFINITE.E5M2.F32.PACK_AB_MERGE_C R6, RZ, R14, RZ ;  /* 0x0000000eff06723e */ /* 0x001fe200048060ff */
[----:B------:R-:W-:Y:S01]  /*11b0*/  FMUL R14, R31, UR29 ;  /* 0x0000001d1f0e7c20 */ /* 0x000fe20008400000 */
[----:B------:R-:W-:Y:S01]  /*11c0*/  F2FP.SATFINITE.E5M2.F32.PACK_AB_MERGE_C R7, RZ, R0, RZ ;  /* 0x00000000ff07723e */ /* 0x000fe200048060ff */
[----:B------:R-:W-:Y:S01]  /*11d0*/  IMAD R35, R35, UR24, R30 ;  /* 0x0000001823237c24 */ /* 0x000fe2000f8e021e */
[----:B------:R-:W-:Y:S01]  /*11e0*/  @P1 IADD3.X R30, PT, PT, R5, UR31, RZ, P4, P5 ;  /* 0x0000001f051e1c10 */ /* 0x000fe2000a7ea4ff */
[----:B------:R0:W-:Y:S01]  /*11f0*/  @!P3 STG.E.U8 desc[UR22][R8.64], R6 ;  /* 0x000000060800b986 */ /* 0x0001e2000c101116 */
[----:B------:R-:W-:-:S03]  /*1200*/  VOTEU.ANY UP0, P1 ;  /* 0x0000000000ff7886 */ /* 0x000fc60000800100 */
[----:B------:R1:W-:Y:S01]  /*1210*/  @!P3 STG.E.U8 desc[UR22][R12.64], R7 ;  /* 0x000000070c00b986 */ /* 0x0003e2000c101116 */
[C---:B------:R-:W-:Y:S01]  /*1220*/  @P1 SHF.L.U64.HI R30, R11.reuse, 0x2, R30 ;  /* 0x000000020b1e1819 */ /* 0x040fe2000001021e */
[----:B------:R-:W-:Y:S01]  /*1230*/  IMAD.U32 R23, RZ, RZ, UR24 ;  /* 0x00000018ff177e24 */ /* 0x000fe2000f8e00ff */
[----:B0-----:R-:W-:Y:S01]  /*1240*/  F2FP.SATFINITE.E5M2.F32.PACK_AB_MERGE_C R8, RZ, R14, RZ ;  /* 0x0000000eff08723e */ /* 0x001fe200048060ff */
        /* <DEDUP_REMOVED lines=66> */
[----:B------:R-:W-:Y:S01]  /*1670*/  F2FP.SATFINITE.E5M2.F32.PACK_AB_MERGE_C R34, RZ, R34, RZ ;  /* 0x00000022ff22723e */ /* 0x000fe200048060ff */
        /* <DEDUP_REMOVED lines=16> */
[----:B------:R-:W-:Y:S01]  /*1780*/  F2FP.SATFINITE.E5M2.F32.PACK_AB_MERGE_C R25, RZ, R25, RZ ;  /* 0x00000019ff19723e */ /* 0x000fe200048060ff */
        /* <DEDUP_REMOVED lines=10> */
[----:B------:R-:W-:Y:S01]  /*1830*/  F2FP.SATFINITE.E5M2.F32.PACK_AB_MERGE_C R15, RZ, R15, RZ ;  /* 0x0000000fff0f723e */ /* 0x000fe200048060ff */
        /* <DEDUP_REMOVED lines=18> */
[----:B------:R-:W-:Y:S01]  /*1960*/  F2FP.SATFINITE.E5M2.F32.PACK_AB_MERGE_C R26, RZ, R28, RZ ;  /* 0x0000001cff1a723e */ /* 0x000fe200048060ff */
        /* <DEDUP_REMOVED lines=10> */
.L_x_27217:
[----:B------:R-:W-:Y:S05]  /*1a10*/  BSYNC.RECONVERGENT B0 ;  /* 0x0000000000007941 */ /* 0x000fea0003800200 */
.L_x_27216:
        /* <DEDUP_REMOVED lines=123> */
[----:B------:R-:W-:-:S02]  /*21d0*/  F2FP.SATFINITE.E5M2.F32.PACK_AB_MERGE_C R29, RZ, R29, RZ ;  /* 0x0000001dff1d723e */ /* 0x000fc400048060ff */
[----:B------:R-:W-:Y:S01]  /*21e0*/  F2FP.SATFINITE.E5M2.F32.PACK_AB_MERGE_C R0, RZ, R0, RZ ;  /* 0x00000000ff00723e */ /* 0x000fe200048060ff */
[----:B------:R0:W-:Y:S01]  /*21f0*/  STS [R35], R8 ;  /* 0x0000000823007388 */ /* 0x0001e20000000800 */
[----:B------:R-:W-:Y:S01]  /*2200*/  LOP3.LUT R37, R26, 0x7c, RZ, 0xc0, !PT ;  /* 0x0000007c1a257812 */ /* 0x000fe200078ec0ff */
[----:B------:R-:W-:Y:S01]  /*2210*/  IMAD.MOV.U32 R21, RZ, RZ, RZ ;  /* 0x000000ffff157224 */ /* 0x000fe200078e00ff */
[----:B------:R-:W-:Y:S01]  /*2220*/  F2FP.SATFINITE.E5M2.F32.PACK_AB_MERGE_C R17, RZ, R17, RZ ;  /* 0x00000011ff11723e */ /* 0x000fe200048060ff */
        /* <DEDUP_REMOVED lines=12> */
[----:B------:R-:W-:Y:S02]  /*22f0*/  F2FP.SATFINITE.E5M2.F32.PACK_AB_MERGE_C R23, RZ, R23, RZ ;  /* 0x00000017ff17723e */ /* 0x000fe400048060ff */
        /* <DEDUP_REMOVED lines=44> */
[----:B------:R-:W-:Y:S02]  /*25c0*/  F2FP.SATFINITE.E5M2.F32.PACK_AB_MERGE_C R35, RZ, R35, RZ ;  /* 0x00000023ff23723e */ /* 0x000fe400048060ff */
[----:B------:R-:W-:Y:S02]  /*25d0*/  @!P1 IADD3.X R9, PT, PT, R19, UR14, R9, P3, !PT ;  /* 0x0000000e13099c10 */ /* 0x000fe40009ffe409 */
[----:B------:R-:W-:Y:S02]  /*25e0*/  F2FP.SATFINITE.E5M2.F32.PACK_AB_MERGE_C R39, RZ, R39, RZ ;  /* 0x00000027ff27723e */ /* 0x000fe400048060ff */
[----:B------:R-:W-:Y:S02]  /*25f0*/  @P0 FSET.BF.GT.AND R16, R32, RZ, PT ;  /* 0x000000ff2010020a */ /* 0x000fe40003804000 */
[----:B------:R-:W-:Y:S01]  /*2600*/  LOP3.LUT R19, R34, 0x7c, RZ, 0xc0, !PT ;  /* 0x0000007c22137812 */ /* 0x000fe200078ec0ff */
[----:B------:R-:W-:Y:S01]  /*2610*/  IMAD.U32 R41, RZ, RZ, UR16 ;  /* 0x00000010ff297e24 */ /* 0x000fe2000f8e00ff */
[----:B------:R-:W-:Y:S01]  /*2620*/  @!P2 IADD3 R18, P3, PT, R18, UR16, RZ ;  /* 0x000000101212ac10 */ /* 0x000fe2000ff7e0ff */
[----:B------:R-:W-:Y:S01]  /*2630*/  FMUL R33, R16, R33 ;  /* 0x0000002110217220 */ /* 0x000fe20000400000 */
[----:B------:R-:W-:Y:S01]  /*2640*/  LOP3.LUT R16, R35, 0xff, RZ, 0xc0, !PT ;  /* 0x000000ff23107812 */ /* 0x000fe200078ec0ff */
[----:B------:R0:W-:Y:S01]  /*2650*/  @!P2 STG.E.U8 desc[UR22][R6.64], R17 ;  /* 0x000000110600a986 */ /* 0x0001e2000c101116 */
[----:B------:R-:W-:Y:S01]  /*2660*/  F2FP.SATFINITE.E5M2.F32.PACK_AB_MERGE_C R37, RZ, R37, RZ ;  /* 0x00000025ff25723e */ /* 0x000fe200048060ff */
        /* <DEDUP_REMOVED lines=9> */
[----:B------:R-:W-:Y:S02]  /*2700*/  F2FP.SATFINITE.E5M2.F32.PACK_AB_MERGE_C R41, RZ, R16, RZ ;  /* 0x00000010ff29723e */ /* 0x000fe400048060ff */
        /* <DEDUP_REMOVED lines=44> */
.L_x_27222:
        /* <DEDUP_REMOVED lines=48> */
.L_x_27221:
[----:B------:R-:W-:Y:S05]  /*2cd0*/  BSYNC.RECONVERGENT B1 ;  /* 0x0000000000017941 */ /* 0x000fea0003800200 */
.L_x_27220:
[----:B------:R-:W-:Y:S05]  /*2ce0*/  @!P0 BRA `(.L_x_27219) ;  /* 0x00000000004c8947 */ /* 0x000fea0003800000 */
[----:B------:R-:W-:Y:S02]  /*2cf0*/  IMAD R17, R14, 0x84, R17 ;  /* 0x000000840e117824 */ /* 0x000fe400078e0211 */
[----:B------:R-:W-:Y:S02]  /*2d00*/  IMAD.MOV R0, RZ, RZ, -R0 ;  /* 0x000000ffff007224 */ /* 0x000fe400078e0a00 */
[----:B------:R-:W-:-:S04]  /*2d10*/  IMAD R10, R10, 0x4, R17 ;  /* 0x000000040a0a7824 */ /* 0x000fc800078e0211 */
[----:B------:R-:W-:-:S07]  /*2d20*/  IMAD.IADD R10, R11, 0x1, R10 ;  /* 0x000000010b0a7824 */ /* 0x000fce00078e020a */
.L_x_27223:
        /* <DEDUP_REMOVED lines=15> */
.L_x_27219:
[----:B------:R-:W-:Y:S05]  /*2e20*/  BSYNC.RECONVERGENT B0 ;  /* 0x0000000000007941 */ /* 0x000fea0003800200 */
.L_x_27218:
        /* <DEDUP_REMOVED lines=41> */
.L_x_27232:
[----:B------:R-:W-:Y:S02]  /*30c0*/  ISETP.NE.AND P0, PT, R3, RZ, PT ;  /* 0x000000ff0300720c */ /* 0x000fe40003f05270 */
[----:B-1----:R-:W-:-:S11]  /*30d0*/  FMNMX R7, R2, R7, !PT ;  /* 0x0000000702077209 */ /* 0x002fd60007800000 */
[----:B------:R-:W-:Y:S05]  /*30e0*/  @P0 BRA `(.L_x_27225) ;  /* 0x0000000000080947 */ /* 0x000fea0003800000 */
[----:B------:R-:W1:Y:S02]  /*30f0*/  LDC.64 R4, c[0x0][0x3a8] ;  /* 0x0000ea00ff047b82 */ /* 0x000e640000000a00 */
[----:B-1----:R1:W-:Y:S02]  /*3100*/  REDG.E.MAX.S32.STRONG.GPU desc[UR22][R4.64], R7 ;  /* 0x000000070400798e */ /* 0x0023e4000d12e316 */
.L_x_27225:
[----:B------:R-:W-:Y:S05]  /*3110*/  BSYNC B0 ;  /* 0x0000000000007941 */ /* 0x000fea0003800000 */
.L_x_27224:
        /* <DEDUP_REMOVED lines=12> */
[----:B------:R-:W-:Y:S05]  /*31e0*/  CALL.REL.NOINC `($__internal_713_$__cuda_sm20_rcp_rn_f32_slowpath) ;  /* 0x0000000400987944 */ /* 0x000fea0003c00000 */
[----:B------:R-:W-:Y:S05]  /*31f0*/  BRA `(.L_x_27228) ;  /* 0x0000000000147947 */ /* 0x000fea0003800000 */
.L_x_27227:
[----:B01----:R-:W0:Y:S01]  /*3200*/  MUFU.RCP R5, UR29 ;  /* 0x0000001d00057d08 */ /* 0x003e220008001000 */
[----:B------:R-:W-:-:S04]  /*3210*/  IMAD.U32 R0, RZ, RZ, UR29 ;  /* 0x0000001dff007e24 */ /* 0x000fc8000f8e00ff */
[----:B0-----:R-:W-:-:S04]  /*3220*/  FFMA R0, R5, R0, -1 ;  /* 0xbf80000005007423 */ /* 0x001fc80000000000 */
[----:B------:R-:W-:-:S04]  /*3230*/  FADD.FTZ R0, -R0, -RZ ;  /* 0x800000ff00007221 */ /* 0x000fc80000010100 */
[----:B------:R-:W-:-:S07]  /*3240*/  FFMA R5, R5, R0, R5 ;  /* 0x0000000005057223 */ /* 0x000fce0000000005 */
.L_x_27228:
[----:B------:R-:W0:Y:S02]  /*3250*/  LDC.64 R2, c[0x0][0x3b0] ;  /* 0x0000ec00ff027b82 */ /* 0x000e240000000a00 */
[----:B0-----:R-:W-:Y:S01]  /*3260*/  STG.E desc[UR22][R2.64], R5 ;  /* 0x0000000502007986 */ /* 0x001fe2000c101916 */
[----:B------:R-:W-:Y:S05]  /*3270*/  EXIT ;  /* 0x000000000000794d */ /* 0x000fea0003800000 */
.L_x_27226:
[----:B------:R-:W-:Y:S02]  /*3280*/  IMAD.MOV.U32 R9, RZ, RZ, 0x4 ;  /* 0x00000004ff097424 */ /* 0x000fe400078e00ff */
[----:B------:R-:W-:Y:S02]  /*3290*/  IMAD.MOV.U32 R11, RZ, RZ, 0x1f ;  /* 0x0000001fff0b7424 */ /* 0x000fe400078e00ff */
[----:B------:R-:W-:-:S07]  /*32a0*/  IMAD.MOV.U32 R4, RZ, RZ, -0x1 ;  /* 0xffffffffff047424 */ /* 0x000fce00078e00ff */
[----:B01----:R-:W-:Y:S05]  /*32b0*/  WARPSYNC.COLLECTIVE R4, `(.L_x_27229) ;  /* 0x0000000004087348 */ /* 0x003fea0003c00000 */
[----:B-1----:R1:W2:Y:S02]  /*32c0*/  SHFL.DOWN P0, R7, R0, R9, R11 ;  /* 0x0800000900077389 */ /* 0x0022a4000000000b */
[----:B012---:R-:W-:Y:S05]  /*32d0*/  ENDCOLLECTIVE ;  /* 0x000000000000791b */ /* 0x007fea0003800000 */
.L_x_27229:
[----:B------:R-:W-:Y:S02]  /*32e0*/  IMAD.MOV.U32 R9, RZ, RZ, 0x2 ;  /* 0x00000002ff097424 */ /* 0x000fe400078e00ff */
[----:B------:R-:W-:-:S05]  /*32f0*/  IMAD.MOV.U32 R5, RZ, RZ, R7 ;  /* 0x000000ffff057224 */ /* 0x000fca00078e0007 */
[----:B------:R-:W-:-:S05]  /*3300*/  FMNMX R5, R5, R0, !PT ;  /* 0x0000000005057209 */ /* 0x000fca0007800000 */
[----:B------:R-:W-:-:S07]  /*3310*/  IMAD.MOV.U32 R0, RZ, RZ, R5 ;  /* 0x000000ffff007224 */ /* 0x000fce00078e0005 */
[----:B------:R-:W-:Y:S05]  /*3320*/  WARPSYNC.COLLECTIVE R4, `(.L_x_27230) ;  /* 0x0000000004087348 */ /* 0x000fea0003c00000 */
[----:B------:R0:W1:Y:S02]  /*3330*/  SHFL.DOWN P0, R7, R0, R9, R11 ;  /* 0x0800000900077389 */ /* 0x000064000000000b */
[----:B01----:R-:W-:Y:S05]  /*3340*/  ENDCOLLECTIVE ;  /* 0x000000000000791b */ /* 0x003fea0003800000 */
.L_x_27230:
[----:B------:R-:W-:Y:S02]  /*3350*/  IMAD.MOV.U32 R9, RZ, RZ, 0x1 ;  /* 0x00000001ff097424 */ /* 0x000fe400078e00ff */
[----:B------:R-:W-:-:S05]  /*3360*/  IMAD.MOV.U32 R2, RZ, RZ, R7 ;  /* 0x000000ffff027224 */ /* 0x000fca00078e0007 */
[----:B------:R-:W-:-:S05]  /*3370*/  FMNMX R2, R5, R2, !PT ;  /* 0x0000000205027209 */ /* 0x000fca0007800000 */
[----:B------:R-:W-:-:S07]  /*3380*/  IMAD.MOV.U32 R0, RZ, RZ, R2 ;  /* 0x000000ffff007224 */ /* 0x000fce00078e0002 */
[----:B------:R-:W-:Y:S05]  /*3390*/  WARPSYNC.COLLECTIVE R4, `(.L_x_27231) ;  /* 0x0000000004087348 */ /* 0x000fea0003c00000 */
[----:B------:R0:W1:Y:S02]  /*33a0*/  SHFL.DOWN P0, R7, R0, R9, R11 ;  /* 0x0800000900077389 */ /* 0x000064000000000b */
[----:B01----:R-:W-:Y:S05]  /*33b0*/  ENDCOLLECTIVE ;  /* 0x000000000000791b */ /* 0x003fea0003800000 */
.L_x_27231:
[----:B------:R-:W-:Y:S05]  /*33c0*/  BRA `(.L_x_27232) ;  /* 0xfffffffc003c7947 */ /* 0x000fea000383ffff */
        .weak           $__internal_712_$__cuda_sm20_div_u64
        .type           $__internal_712_$__cuda_sm20_div_u64,@function
        .size           $__internal_712_$__cuda_sm20_div_u64,($__internal_713_$__cuda_sm20_rcp_rn_f32_slowpath - $__internal_712_$__cuda_sm20_div_u64)
$__internal_712_$__cuda_sm20_div_u64:
        /* <DEDUP_REMOVED lines=71> */
[----:B------:R-:W-:Y:S11]  /*3840*/  RET.REL.NODEC R2 `(_ZN18transformer_engine6detail38cast_transpose_fused_kernel_notalignedILb0ELb1ELb0EfNS_16CTDBiasDActParamIff13__nv_fp8_e5m2fEELi1ELi4ENS_5EmptyEXadL_ZNS_5dreluIffEET_T0_RKS5_EEEEvT3_mmm) ;  /* 0xffffffc402ec7950 */ /* 0x000ff60003c3ffff */
        .weak           $__internal_713_$__cuda_sm20_rcp_rn_f32_slowpath
        .type           $__internal_713_$__cuda_sm20_rcp_rn_f32_slowpath,@function
        .size           $__internal_713_$__cuda_sm20_rcp_rn_f32_slowpath,(.L_x_30014 - $__internal_713_$__cuda_sm20_rcp_rn_f32_slowpath)
$__internal_713_$__cuda_sm20_rcp_rn_f32_slowpath:
        /* <DEDUP_REMOVED lines=15> */
.L_x_27233:
        /* <DEDUP_REMOVED lines=33> */
.L_x_27235:
[----:B------:R0:W1:Y:S02]  /*3b50*/  MUFU.RCP R2, R0 ;  /* 0x0000000000027308 */ /* 0x0000640000001000 */
.L_x_27234:
[----:B-1-3--:R-:W-:Y:S02]  /*3b60*/  IMAD.MOV.U32 R5, RZ, RZ, R2 ;  /* 0x000000ffff057224 */ /* 0x00afe400078e0002 */
[----:B------:R-:W-:Y:S02]  /*3b70*/  IMAD.MOV.U32 R2, RZ, RZ, R7 ;  /* 0x000000ffff027224 */ /* 0x000fe400078e0007 */
[----:B------:R-:W-:-:S04]  /*3b80*/  IMAD.MOV.U32 R3, RZ, RZ, 0x0 ;  /* 0x00000000ff037424 */ /* 0x000fc800078e00ff */
[----:B0-2---:R-:W-:Y:S05]  /*3b90*/  RET.REL.NODEC R2 `(_ZN18transformer_engine6detail38cast_transpose_fused_kernel_notalignedILb0ELb1ELb0EfNS_16CTDBiasDActParamIff13__nv_fp8_e5m2fEELi1ELi4ENS_5EmptyEXadL_ZNS_5dreluIffEET_T0_RKS5_EEEEvT3_mmm) ;  /* 0xffffffc402187950 */ /* 0x005fea0003c3ffff */
.L_x_27236:
        /* <DEDUP_REMOVED lines=14> */
.L_x_30014:


//--------------------- .text._ZN18transformer_engine6detail38cast_transpose_fused_kernel_notalignedILb0ELb1ELb0EfNS_16CTDBiasDActParamIff13__nv_bfloat16fEELi1ELi2ENS_5EmptyEXadL_ZNS_5dreluIffEET_T0_RKS5_EEEEvT3_mmm --------------------------
	.section	.text._ZN18transformer_engine6detail38cast_transpose_fused_kernel_notalignedILb0ELb1ELb0EfNS_16CTDBiasDActParamIff13__nv_bfloat16fEELi1ELi2ENS_5EmptyEXadL_ZNS_5dreluIffEET_T0_RKS5_EEEEvT3_mmm,"ax",@progbits
	.align	128
        .global         _ZN18transformer_engine6detail38cast_transpose_fused_kernel_notalignedILb0ELb1ELb0EfNS_16CTDBiasDActParamIff13__nv_bfloat16fEELi1ELi2ENS_5EmptyEXadL_ZNS_5dreluIffEET_T0_RKS5_EEEEvT3_mmm
        .type           _ZN18transformer_engine6detail38cast_transpose_fused_kernel_notalignedILb0ELb1ELb0EfNS_16CTDBiasDActParamIff13__nv_bfloat16fEELi1ELi2ENS_5EmptyEXadL_ZNS_5dreluIffEET_T0_RKS5_EEEEvT3_mmm,@function
        .size           _ZN18transformer_engine6detail38cast_transpose_fused_kernel_notalignedILb0ELb1ELb0EfNS_16CTDBiasDActParamIff13__nv_bfloat16fEELi1ELi2ENS_5EmptyEXadL_ZNS_5dreluIffEET_T0_RKS5_EEEEvT3_mmm,(.L_x_30016 - _ZN18transformer_engine6detail38cast_transpose_fused_kernel_notalignedILb0ELb1ELb0EfNS_16CTDBiasDActParamIff13__nv_bfloat16fEELi1ELi2ENS_5EmptyEXadL_ZNS_5dreluIffEET_T0_RKS5_EEEEvT3_mmm)
        .other          _ZN18transformer_engine6detail38cast_transpose_fused_kernel_notalignedILb0ELb1ELb0EfNS_16CTDBiasDActParamIff13__nv_bfloat16fEELi1ELi2ENS_5EmptyEXadL_ZNS_5dreluIffEET_T0_RKS5_EEEEvT3_mmm,@"STO_CUDA_ENTRY STV_DEFAULT"
_ZN18transformer_engine6detail38cast_transpose_fused_kernel_notalignedILb0ELb1ELb0EfNS_16CTDBiasDActParamIff13__nv_bfloat16fEELi1ELi2ENS_5EmptyEXadL_ZNS_5dreluIffEET_T0_RKS5_EEEEvT3_mmm:
.text._ZN18transformer_engine6detail38cast_transpose_fused_kernel_notalignedILb0ELb1ELb0EfNS_16CTDBiasDActParamIff13__nv_bfloat16fEELi1ELi2ENS_5EmptyEXadL_ZNS_5dreluIffEET_T0_RKS5_EEEEvT3_mmm:
        /* <DEDUP_REMOVED lines=43> */
.L_x_27237:
[----:B------:R-:W-:-:S07]  /*02b0*/  MOV R4, 0x2d0 ;  /* 0x000002d000047802 */ /* 0x000fce0000000f00 */
[----:B------:R-:W-:Y:S05]  /*02c0*/  CALL.REL.NOINC `($__internal_714_$__cuda_sm20_div_u64) ;  /* 0x0000001c00d47944 */ /* 0x000fea0003c00000 */
        /* <DEDUP_REMOVED lines=11> */
.L_x_27238:
[----:B------:R-:W0:Y:S01]  /*0380*/  LDCU.64 UR12, c[0x0][0x3d0] ;  /* 0x00007a00ff0c77ac */ /* 0x000e220008000a00 */
[C---:B------:R-:W-:Y:S02]  /*0390*/  IMAD.SHL.U32 R18, R27.reuse, 0x4, RZ ;  /* 0x000000041b127824 */ /* 0x040fe400078e00ff */
[----:B------:R-:W-:Y:S01]  /*03a0*/  IMAD.SHL.U32 R27, R27, 0x8, RZ ;  /* 0x000000081b1b7824 */ /* 0x000fe200078e00ff */
[----:B------:R-:W1:Y:S01]  /*03b0*/  LDCU.64 UR26, c[0x0][0x3c8] ;  /* 0x00007900ff1a77ac */ /* 0x000e620008000a00 */
[----:B------:R-:W-:Y:S02]  /*03c0*/  IMAD.IADD R0, R7, 0x1, -R18 ;  /* 0x0000000107007824 */ /* 0x000fe400078e0a12 */
[----:B------:R-:W-:Y:S01]  /*03d0*/  VIADD R3, R18, 0x1 ;  /* 0x0000000112037836 */ /* 0x000fe20000000000 */
[----:B------:R-:W-:Y:S01]  /*03e0*/  USHF.L.U32 UR17, UR19, 0x5, URZ ;  /* 0x0000000513117899 */ /* 0x000fe200080006ff */
[----:B------:R-:W-:Y:S01]  /*03f0*/  VIADD R2, R0, 0xffffffff ;  /* 0xffffffff00027836 */ /* 0x000fe20000000000 */
[----:B------:R-:W-:-:S02]  /*0400*/  USHF.L.U64.HI UR8, UR4, 0x5, UR5 ;  /* 0x0000000504087899 */ /* 0x000fc40008010205 */
[----:B------:R-:W-:Y:S01]  /*0410*/  USHF.L.U64.HI UR18, UR19, 0x5, UR6 ;  /* 0x0000000513127899 */ /* 0x000fe20008010206 */
[----:B------:R-:W2:Y:S01]  /*0420*/  LDCU.64 UR30, c[0x0][0x3a0] ;  /* 0x00007400ff1e77ac */ /* 0x000ea20008000a00 */
[----:B------:R-:W-:Y:S01]  /*0430*/  LOP3.LUT R2, R2, 0x1f, RZ, 0xc0, !PT ;  /* 0x0000001f02027812 */ /* 0x000fe200078ec0ff */
[----:B0-----:R-:W-:Y:S02]  /*0440*/  USHF.R.U64 UR28, UR12, 0x1, UR13 ;  /* 0x000000010c1c7899 */ /* 0x001fe4000800120d */
[----:B------:R-:W-:Y:S02]  /*0450*/  USHF.R.U32.HI UR29, URZ, 0x1, UR13 ;  /* 0x00000001ff1d7899 */ /* 0x000fe4000801160d */
[----:B------:R-:W-:Y:S01]  /*0460*/  ULEA UR7, UP1, -UR4, UR28, 0x5 ;  /* 0x0000001c04077291 */ /* 0x000fe2000f8229ff */
[----:B-1----:R-:W-:Y:S01]  /*0470*/  IMAD R23, R27, UR27, RZ ;  /* 0x0000001b1b177c24 */ /* 0x002fe2000f8e02ff */
[----:B------:R-:W-:Y:S02]  /*0480*/  UIADD3 UR9, UP0, UPT, -UR17, UR26, URZ ;  /* 0x0000001a11097290 */ /* 0x000fe4000ff1e1ff */
[----:B------:R-:W-:Y:S01]  /*0490*/  IMAD.U32 R13, RZ, RZ, UR26 ;  /* 0x0000001aff0d7e24 */ /* 0x000fe2000f8e00ff */
        /* <DEDUP_REMOVED lines=12> */
[----:B------:R-:W-:Y:S01]  /*0560*/  IMAD.MOV.U32 R3, RZ, RZ, RZ ;  /* 0x000000ffff037224 */ /* 0x000fe200078e00ff */
[----:B------:R-:W-:Y:S01]  /*0570*/  UIMAD UR7, UR5, UR26, URZ ;  /* 0x0000001a050772a4 */ /* 0x000fe2000f8e02ff */
[----:B------:R-:W-:Y:S01]  /*0580*/  ISETP.GE.U32.AND P1, PT, R18, UR24, PT ;  /* 0x0000001812007c0c */ /* 0x000fe2000bf26070 */
[----:B------:R-:W-:Y:S01]  /*0590*/  USHF.L.U32 UR22, UR26, 0x1, URZ ;  /* 0x000000011a167899 */ /* 0x000fe200080006ff */
[----:B------:R-:W-:Y:S01]  /*05a0*/  ISETP.LT.U32.AND P3, PT, R2, UR23, !P3 ;  /* 0x0000001702007c0c */ /* 0x000fe2000df61070 */
[----:B------:R-:W-:Y:S01]  /*05b0*/  IMAD.WIDE.U32 R4, R27, UR26, R2 ;  /* 0x0000001a1b047c25 */ /* 0x000fe2000f8e0002 */
[----:B------:R-:W-:Y:S01]  /*05c0*/  UIMAD.WIDE.U32 UR14, UR4, UR26, URZ ;  /* 0x0000001a040e72a5 */ /* 0x000fe2000f8e00ff */
[----:B------:R-:W1:Y:S01]  /*05d0*/  @P2 LDC.64 R14, c[0x0][0x3a0] ;  /* 0x0000e800ff0e2b82 */ /* 0x000e620000000a00 */
[----:B------:R-:W-:Y:S01]  /*05e0*/  UIMAD UR7, UR4, UR27, UR7 ;  /* 0x0000001b040772a4 */ /* 0x000fe2000f8e0207 */
[----:B------:R-:W-:Y:S01]  /*05f0*/  IMAD.IADD R5, R23, 0x1, R5 ;  /* 0x0000000117057824 */ /* 0x000fe200078e0205 */
[----:B------:R-:W-:-:S02]  /*0600*/  USHF.L.U64.HI UR25, UR26, 0x1, UR27 ;  /* 0x000000011a197899 */ /* 0x000fc4000801021b */
[----:B------:R-:W-:Y:S02]  /*0610*/  ULEA UR17, UP0, UR14, UR17, 0x6 ;  /* 0x000000110e117291 */ /* 0x000fe4000f8030ff */
[----:B------:R-:W-:Y:S02]  /*0620*/  UIADD3 UR15, UPT, UPT, UR15, UR7, URZ ;  /* 0x000000070f0f7290 */ /* 0x000fe4000fffe0ff */
[----:B------:R-:W-:Y:S01]  /*0630*/  USHF.L.U32 UR7, UR17, 0x2, URZ ;  /* 0x0000000211077899 */ /* 0x000fe200080006ff */
[----:B------:R-:W-:Y:S01]  /*0640*/  @P3 IADD3 R10, P0, PT, R4, UR22, RZ ;  /* 0x00000016040a3c10 */ /* 0x000fe2000ff1e0ff */
[----:B------:R-:W-:Y:S01]  /*0650*/  @P3 IMAD.WIDE.U32 R12, R13, 0x3, R4 ;  /* 0x000000030d0c3825 */ /* 0x000fe200078e0004 */
[----:B------:R-:W-:Y:S01]  /*0660*/  LOP3.LUT R4, R0, 0x1f, RZ, 0xc0, !PT ;  /* 0x0000001f00047812 */ /* 0x000fe200078ec0ff */
[----:B------:R-:W-:Y:S01]  /*0670*/  VOTEU.ANY UP1, P3 ;  /* 0x0000000000ff7886 */ /* 0x000fe20001820100 */
[----:B------:R-:W-:Y:S01]  /*0680*/  ULEA.HI.X UR14, UR14, UR18, UR15, 0x6, UP0 ;  /* 0x000000120e0e7291 */ /* 0x000fe200080f340f */
[----:B------:R-:W-:Y:S01]  /*0690*/  @P3 IADD3.X R11, PT, PT, R5, UR25, RZ, P0, !PT ;  /* 0x00000019050b3c10 */ /* 0x000fe200087fe4ff */
[----:B0-----:R-:W-:Y:S01]  /*06a0*/  UIADD3 UR18, UP0, UPT, UR7, UR10, URZ ;  /* 0x0000000a07127290 */ /* 0x001fe2000ff1e0ff */
[----:B------:R-:W-:Y:S01]  /*06b0*/  ISETP.LT.U32.AND P1, PT, R4, UR23, !P1 ;  /* 0x0000001704007c0c */ /* 0x000fe2000cf21070 */
[----:B------:R-:W-:Y:S01]  /*06c0*/  USHF.L.U64.HI UR10, UR17, 0x2, UR14 ;  /* 0x00000002110a7899 */ /* 0x000fe2000801020e */
[C---:B------:R-:W-:Y:S01]  /*06d0*/  @P3 SHF.L.U64.HI R11, R10.reuse, 0x2, R11 ;  /* 0x000000020a0b3819 */ /* 0x040fe2000001020b */
[----:B------:R-:W-:Y:S01]  /*06e0*/  @UP1 UIMAD UR15, UR27, 0x3, URZ ;  /* 0x000000031b0f18a4 */ /* 0x000fe2000f8e02ff */
[----:B------:R-:W-:Y:S01]  /*06f0*/  @P3 IMAD.SHL.U32 R10, R10, 0x4, RZ ;  /* 0x000000040a0a3824 */ /* 0x000fe200078e00ff */
[----:B------:R-:W0:Y:S01]  /*0700*/  LDCU.64 UR20, c[0x0][0x358] ;  /* 0x00006b00ff1477ac */ /* 0x000e220008000a00 */
[----:B------:R-:W-:-:S02]  /*0710*/  IMAD.MOV.U32 R5, RZ, RZ, RZ ;  /* 0x000000ffff057224 */ /* 0x000fc400078e00ff */
[----:B------:R-:W-:Y:S01]  /*0720*/  @P3 IMAD.SHL.U32 R20, R12, 0x4, RZ ;  /* 0x000000040c143824 */ /* 0x000fe200078e00ff */
[----:B------:R-:W-:Y:S01]  /*0730*/  UIADD3.X UR22, UPT, UPT, UR10, UR11, URZ, UP0, !UPT ;  /* 0x0000000b0a167290 */ /* 0x000fe200087fe4ff */
[----:B------:R-:W-:Y:S01]  /*0740*/  @P3 VIADD R3, R13, UR15 ;  /* 0x0000000f0d033c36 */ /* 0x000fe20008000000 */
[----:B------:R-:W-:Y:S01]  /*0750*/  @P3 IADD3 R28, P0, PT, R10, UR18, RZ ;  /* 0x000000120a1c3c10 */ /* 0x000fe2000ff1e0ff */
[----:B------:R-:W-:-:S03]  /*0760*/  IMAD.WIDE.U32 R8, R27, UR26, R4 ;  /* 0x0000001a1b087c25 */ /* 0x000fc6000f8e0004 */
[----:B------:R-:W-:Y:S01]  /*0770*/  @P3 IADD3.X R29, PT, PT, R11, UR22, RZ, P0, !PT ;  /* 0x000000160b1d3c10 */ /* 0x000fe200087fe4ff */
[----:B------:R-:W-:Y:S01]  /*0780*/  IMAD.IADD R21, R9, 0x1, R23 ;  /* 0x0000000109157824 */ /* 0x000fe200078e0217 */
[----:B------:R-:W-:Y:S01]  /*0790*/  @P3 SHF.L.U64.HI R3, R12, 0x2, R3 ;  /* 0x000000020c033819 */ /* 0x000fe20000010203 */
[----:B------:R-:W-:Y:S01]  /*07a0*/  @P1 IMAD.SHL.U32 R9, R8, 0x4, RZ ;  /* 0x0000000408091824 */ /* 0x000fe200078e00ff */
[----:B------:R-:W-:Y:S02]  /*07b0*/  @P3 IADD3 R16, P0, PT, R20, UR18, RZ ;  /* 0x0000001214103c10 */ /* 0x000fe4000ff1e0ff */
[C---:B------:R-:W-:Y:S02]  /*07c0*/  @P1 IADD3 R5, P4, PT, R8.reuse, UR26, RZ ;  /* 0x0000001a08051c10 */ /* 0x040fe4000ff9e0ff */
[----:B------:R-:W-:Y:S01]  /*07d0*/  @P3 IADD3.X R17, PT, PT, R3, UR22, RZ, P0, !PT ;  /* 0x0000001603113c10 */ /* 0x000fe200087fe4ff */
[----:B0-----:R0:W2:Y:S01]  /*07e0*/  @P3 LDG.E R6, desc[UR20][R28.64] ;  /* 0x000000141c063981 */ /* 0x0010a2000c1e1900 */
[----:B------:R-:W-:Y:S01]  /*07f0*/  @P1 SHF.L.U64.HI R13, R8, 0x2, R21 ;  /* 0x00000002080d1819 */ /* 0x000fe20000010215 */
[----:B------:R-:W-:Y:S01]  /*0800*/  @P1 IMAD.SHL.U32 R12, R5, 0x4, RZ ;  /* 0x00000004050c1824 */ /* 0x000fe200078e00ff */
[----:B------:R-:W-:Y:S01]  /*0810*/  @P1 IADD3 R24, P0, PT, R9, UR18, RZ ;  /* 0x0000001209181c10 */ /* 0x000fe2000ff1e0ff */
[----:B------:R-:W-:Y:S01]  /*0820*/  UIADD3 UR7, UP0, UPT, UR7, UR8, URZ ;  /* 0x0000000807077290 */ /* 0x000fe2000ff1e0ff */
[----:B------:R-:W-:Y:S01]  /*0830*/  @P1 IADD3.X R22, PT, PT, R21, UR27, RZ, P4, !PT ;  /* 0x0000001b15161c10 */ /* 0x000fe2000a7fe4ff */
[----:B------:R-:W3:Y:S01]  /*0840*/  @P3 LDG.E R16, desc[UR20][R16.64] ;  /* 0x0000001410103981 */ /* 0x000ee2000c1e1900 */
[----:B------:R-:W-:-:S02]  /*0850*/  @P1 IADD3.X R25, PT, PT, R13, UR22, RZ, P0, !PT ;  /* 0x000000160d191c10 */ /* 0x000fc400087fe4ff */
[----:B------:R-:W-:Y:S02]  /*0860*/  @P1 SHF.L.U64.HI R5, R5, 0x2, R22 ;  /* 0x0000000205051819 */ /* 0x000fe40000010216 */
[----:B0-----:R-:W-:Y:S01]  /*0870*/  @P1 IADD3 R28, P0, PT, R12, UR18, RZ ;  /* 0x000000120c1c1c10 */ /* 0x001fe2000ff1e0ff */
[----:B------:R-:W-:Y:S01]  /*0880*/  UIADD3.X UR15, UPT, UPT, UR10, UR9, URZ, UP0, !UPT ;  /* 0x000000090a0f7290 */ /* 0x000fe200087fe4ff */
[----:B------:R-:W-:Y:S01]  /*0890*/  IMAD.MOV.U32 R19, RZ, RZ, RZ ;  /* 0x000000ffff137224 */ /* 0x000fe200078e00ff */
[----:B------:R-:W0:Y:S01]  /*08a0*/  LDCU.128 UR8, c[0x0][0x390] ;  /* 0x00007200ff0877ac */ /* 0x000e220008000c00 */
[----:B------:R-:W-:Y:S01]  /*08b0*/  @P1 IADD3.X R29, PT, PT, R5, UR22, RZ, P0, !PT ;  /* 0x00000016051d1c10 */ /* 0x000fe200087fe4ff */
[----:B------:R4:W5:Y:S02]  /*08c0*/  @P1 LDG.E R17, desc[UR20][R24.64] ;  /* 0x0000001418111981 */ /* 0x000964000c1e1900 */
[----:B----4-:R-:W-:Y:S02]  /*08d0*/  @P1 IADD3 R24, P0, PT, R9, UR7, RZ ;  /* 0x0000000709181c10 */ /* 0x010fe4000ff1e0ff */
[----:B-1----:R1:W4:Y:S02]  /*08e0*/  @P2 LDG.E R9, desc[UR20][R14.64] ;  /* 0x000000140e092981 */ /* 0x002324000c1e1900 */
[----:B------:R-:W-:-:S02]  /*08f0*/  @P1 IADD3.X R25, PT, PT, R13, UR15, RZ, P0, !PT ;  /* 0x0000000f0d191c10 */ /* 0x000fc400087fe4ff */
[----:B------:R-:W-:-:S04]  /*0900*/  @P1 IADD3 R12, P0, PT, R12, UR7, RZ ;  /* 0x000000070c0c1c10 */ /* 0x000fc8000ff1e0ff */
[----:B------:R-:W-:Y:S01]  /*0910*/  @P1 IADD3.X R13, PT, PT, R5, UR15, RZ, P0, !PT ;  /* 0x0000000f050d1c10 */ /* 0x000fe200087fe4ff */
[----:B-1----:R-:W-:Y:S01]  /*0920*/  IMAD.MOV.U32 R14, RZ, RZ, RZ ;  /* 0x000000ffff0e7224 */ /* 0x002fe200078e00ff */
[----:B------:R-:W-:Y:S01]  /*0930*/  @P3 IADD3 R10, P0, PT, R10, UR7, RZ ;  /* 0x000000070a0a3c10 */ /* 0x000fe2000ff1e0ff */
[----:B------:R1:W4:Y:S01]  /*0940*/  @P1 LDG.E R15, desc[UR20][R28.64] ;  /* 0x000000141c0f1981 */ /* 0x000322000c1e1900 */
[----:B------:R-:W-:Y:S02]  /*0950*/  IMAD.MOV.U32 R5, RZ, RZ, RZ ;  /* 0x000000ffff057224 */ /* 0x000fe400078e00ff */
[----:B------:R-:W-:Y:S01]  /*0960*/  @P3 IADD3.X R11, PT, PT, R11, UR15, RZ, P0, !PT ;  /* 0x0000000f0b0b3c10 */ /* 0x000fe200087fe4ff */
[----:B------:R-:W4:Y:S04]  /*0970*/  @P1 LDG.E R14, desc[UR20][R24.64] ;  /* 0x00000014180e1981 */ /* 0x000f28000c1e1900 */
[----:B------:R-:W4:Y:S04]  /*0980*/  @P3 LDG.E R19, desc[UR20][R10.64] ;  /* 0x000000140a133981 */ /* 0x000f28000c1e1900 */
[----:B------:R0:W4:Y:S01]  /*0990*/  @P1 LDG.E R5, desc[UR20][R12.64] ;  /* 0x000000140c051981 */ /* 0x000122000c1e1900 */
[----:B-1----:R-:W-:-:S04]  /*09a0*/  @P3 IADD3 R28, P0, PT, R20, UR7, RZ ;  /* 0x00000007141c3c10 */ /* 0x002fc8000ff1e0ff */
[----:B------:R-:W-:Y:S01]  /*09b0*/  @P3 IADD3.X R29, PT, PT, R3, UR15, RZ, P0, !PT ;  /* 0x0000000f031d3c10 */ /* 0x000fe200087fe4ff */
[----:B------:R-:W-:-:S06]  /*09c0*/  IMAD.MOV.U32 R3, RZ, RZ, RZ ;  /* 0x000000ffff037224 */ /* 0x000fcc00078e00ff */
[----:B------:R1:W4:Y:S01]  /*09d0*/  @P3 LDG.E R3, desc[UR20][R28.64] ;  /* 0x000000141c033981 */ /* 0x000322000c1e1900 */
[C---:B------:R-:W-:Y:S01]  /*09e0*/  ISETP.GE.U32.AND P4, PT, R18.reuse, UR24, PT ;  /* 0x0000001812007c0c */ /* 0x040fe2000bf86070 */
[----:B0-----:R-:W-:-:S03]  /*09f0*/  VIADD R12, R18, 0x2 ;  /* 0x00000002120c7836 */ /* 0x001fc60000000000 */
[----:B------:R-:W-:Y:S01]  /*0a00*/  ISETP.GE.U32.OR P4, PT, R4, UR23, P4 ;  /* 0x0000001704007c0c */ /* 0x000fe2000a786470 */
[----:B------:R-:W-:Y:S01]  /*0a10*/  VIADD R4, R0, 0x1e ;  /* 0x0000001e00047836 */ /* 0x000fe20000000000 */
[----:B------:R-:W-:Y:S01]  /*0a20*/  ISETP.GE.U32.AND P0, PT, R12, UR24, PT ;  /* 0x000000180c007c0c */ /* 0x000fe2000bf06070 */
[----:B------:R-:W-:-:S03]  /*0a30*/  USHF.L.U32 UR30, UR26, 0x1, URZ ;  /* 0x000000011a1e7899 */ /* 0x000fc600080006ff */
[----:B------:R-:W-:Y:S01]  /*0a40*/  LOP3.LUT R4, R4, 0x1f, RZ, 0xc0, !PT ;  /* 0x0000001f04047812 */ /* 0x000fe200078ec0ff */
[----:B------:R-:W-:-:S03]  /*0a50*/  ULEA UR8, UP0, UR17, UR8, 0x1 ;  /* 0x0000000811087291 */ /* 0x000fc6000f8008ff */
[----:B------:R-:W-:Y:S01]  /*0a60*/  ISETP.LT.U32.AND P0, PT, R4, UR23, !P0 ;  /* 0x0000001704007c0c */ /* 0x000fe2000c701070 */
[----:B------:R-:W-:Y:S02]  /*0a70*/  IMAD.U32 R12, RZ, RZ, UR30 ;  /* 0x0000001eff0c7e24 */ /* 0x000fe4000f8e00ff */
[----:B------:R-:W-:Y:S01]  /*0a80*/  IMAD.U32 R13, RZ, RZ, UR25 ;  /* 0x00000019ff0d7e24 */ /* 0x000fe2000f8e00ff */
[----:B------:R-:W-:Y:S01]  /*0a90*/  ULEA.HI.X UR9, UR17, UR9, UR14, 0x1, UP0 ;  /* 0x0000000911097291 */ /* 0x000fe200080f0c0e */
[C---:B------:R-:W-:Y:S01]  /*0aa0*/  @!P4 LEA R26, P5, R8.reuse, UR8, 0x1 ;  /* 0x00000008081acc11 */ /* 0x040fe2000f8a08ff */
[----:B------:R-:W-:Y:S01]  /*0ab0*/  IMAD.WIDE.U32 R12, R27, UR26, R12 ;  /* 0x0000001a1b0c7c25 */ /* 0x000fe2000f8e000c */
[----:B------:R-:W-:-:S03]  /*0ac0*/  @!P4 IADD3 R11, P6, PT, R8, UR26, RZ ;  /* 0x0000001a080bcc10 */ /* 0x000fc6000ffde0ff */
[----:B------:R-:W-:Y:S02]  /*0ad0*/  @!P4 LEA.HI.X R27, R8, UR9, R21, 0x1, P5 ;  /* 0x00000009081bcc11 */ /* 0x000fe4000a8f0c15 */
[----:B------:R-:W-:Y:S01]  /*0ae0*/  @!P4 IADD3.X R22, PT, PT, R21, UR27, RZ, P6, !PT ;  /* 0x0000001b1516cc10 */ /* 0x000fe2000b7fe4ff */
[----:B------:R-:W-:Y:S01]  /*0af0*/  IMAD.IADD R8, R23, 0x1, R13 ;  /* 0x0000000117087824 */ /* 0x000fe200078e020d */
[C---:B------:R-:W-:Y:S02]  /*0b00*/  @!P4 LEA R20, P5, R11.reuse, UR8, 0x1 ;  /* 0x000000080b14cc11 */ /* 0x040fe4000f8a08ff */
[----:B------:R-:W-:Y:S01]  /*0b10*/  @P0 IADD3 R10, P6, PT, R4, R12, RZ ;  /* 0x0000000c040a0210 */ /* 0x000fe20007fde0ff */
[----:B------:R-:W-:Y:S01]  /*0b20*/  VOTEU.ANY UP0, P0 ;  /* 0x0000000000ff7886 */ /* 0x000fe20000000100 */
[----:B------:R-:W-:Y:S01]  /*0b30*/  @!P4 LEA.HI.X R21, R11, UR9, R22, 0x1, P5 ;  /* 0x000000090b15cc11 */ /* 0x000fe2000a8f0c16 */
[----:B------:R-:W-:Y:S01]  /*0b40*/  VIADD R18, R18, 0x1 ;  /* 0x0000000112127836 */ /* 0x000fe20000000000 */
[----:B------:R-:W-:Y:S01]  /*0b50*/  UMOV UR14, 0x3f800000 ;  /* 0x3f800000000e7882 */ /* 0x000fe20000000000 */
[----:B------:R-:W-:-:S02]  /*0b60*/  @P0 IMAD.X R11, RZ, RZ, R8, P6 ;  /* 0x000000ffff0b0224 */ /* 0x000fc400030e0608 */
[----:B------:R-:W-:Y:S01]  /*0b70*/  IMAD.U32 R13, RZ, RZ, UR26 ;  /* 0x0000001aff0d7e24 */ /* 0x000fe2000f8e00ff */
[----:B------:R-:W-:Y:S01]  /*0b80*/  @UP0 UIMAD UR17, UR27, 0x3, URZ ;  /* 0x000000031b1108a4 */ /* 0x000fe2000f8e02ff */
[----:B------:R-:W-:Y:S02]  /*0b90*/  ISETP.GE.U32.AND P5, PT, R18, UR24, PT ;  /* 0x0000001812007c0c */ /* 0x000fe4000bfa6070 */
[----:B------:R-:W-:Y:S01]  /*0ba0*/  @P0 IMAD.WIDE.U32 R10, R13, 0x3, R10 ;  /* 0x000000030d0a0825 */ /* 0x000fe200078e000a */
[----:B------:R-:W-:-:S03]  /*0bb0*/  USHF.L.U32 UR31, UR26, 0x1, URZ ;  /* 0x000000011a1f7899 */ /* 0x000fc600080006ff */
[----:B------:R-:W-:Y:S02]  /*0bc0*/  IMAD.MOV.U32 R13, RZ, RZ, RZ ;  /* 0x000000ffff0d7224 */ /* 0x000fe400078e00ff */
[----:B------:R-:W-:Y:S02]  /*0bd0*/  IMAD.MOV.U32 R22, RZ, RZ, RZ ;  /* 0x000000ffff167224 */ /* 0x000fe400078e00ff */
[----:B------:R-:W-:Y:S02]  /*0be0*/  IMAD.MOV.U32 R18, RZ, RZ, RZ ;  /* 0x000000ffff127224 */ /* 0x000fe400078e00ff */
[----:B------:R-:W-:Y:S01]  /*0bf0*/  @P0 VIADD R11, R11, UR17 ;  /* 0x000000110b0b0c36 */ /* 0x000fe20008000000 */
[----:B------:R-:W-:-:S05]  /*0c00*/  SHF.R.U32.HI R7, RZ, 0x5, R7 ;  /* 0x00000005ff077819 */ /* 0x000fca0000011607 */
[----:B------:R-:W-:-:S04]  /*0c10*/  IMAD.SHL.U32 R7, R7, 0x4, RZ ;  /* 0x0000000407077824 */ /* 0x000fc800078e00ff */
[----:B------:R-:W-:Y:S01]  /*0c20*/  VIADD R7, R7, 0x3 ;  /* 0x0000000307077836 */ /* 0x000fe20000000000 */
[----:B--2---:R-:W-:Y:S01]  /*0c30*/  @P3 FSET.BF.GT.AND R22, R6, RZ, PT ;  /* 0x000000ff0616320a */ /* 0x004fe20003804000 */
[----:B------:R-:W-:Y:S01]  /*0c40*/  IMAD.MOV.U32 R6, RZ, RZ, RZ ;  /* 0x000000ffff067224 */ /* 0x000fe200078e00ff */
[----:B---3--:R-:W-:Y:S02]  /*0c50*/  @P3 FSET.BF.GT.AND R18, R16, RZ, PT ;  /* 0x000000ff1012320a */ /* 0x008fe40003804000 */
[C---:B------:R-:W-:Y:S02]  /*0c60*/  ISETP.GE.U32.OR P3, PT, R2.reuse, UR23, P5 ;  /* 0x0000001702007c0c */ /* 0x040fe4000af66470 */
[----:B------:R-:W-:Y:S02]  /*0c70*/  IADD3 R24, P5, PT, R2, R12, RZ ;  /* 0x0000000c02187210 */ /* 0x000fe40007fbe0ff */
[----:B-----5:R-:W-:Y:S02]  /*0c80*/  @P1 FSET.BF.GT.AND R13, R17, RZ, PT ;  /* 0x000000ff110d120a */ /* 0x020fe40003804000 */
[----:B----4-:R-:W-:-:S02]  /*0c90*/  @P2 R2UR UR14, R9 ;  /* 0x00000000090e22ca */ /* 0x010fc400000e0000 */
[C---:B------:R-:W-:Y:S02]  /*0ca0*/  IADD3 R9, P2, PT, R12.reuse, UR31, RZ ;  /* 0x0000001f0c097c10 */ /* 0x040fe4000ff5e0ff */
[----:B------:R-:W-:Y:S02]  /*0cb0*/  @P1 FSET.BF.GT.AND R6, R15, RZ, PT ;  /* 0x000000ff0f06120a */ /* 0x000fe40003804000 */
[----:B------:R-:W-:Y:S01]  /*0cc0*/  @P0 IADD3 R23, P1, P6, R12, UR30, R4 ;  /* 0x0000001e0c170c10 */ /* 0x000fe2000fe3e004 */
[----:B------:R-:W-:Y:S01]  /*0cd0*/  FMUL R2, R13, R14 ;  /* 0x0000000e0d027220 */ /* 0x000fe20000400000 */
[C---:B------:R-:W-:Y:S01]  /*0ce0*/  @P0 IMAD.SHL.U32 R12, R10.reuse, 0x4, RZ ;  /* 0x000000040a0c0824 */ /* 0x040fe200078e00ff */
[----:B------:R-:W-:-:S04]  /*0cf0*/  @P0 SHF.L.U64.HI R13, R10, 0x2, R11 ;  /* 0x000000020a0d0819 */ /* 0x000fc8000001020b */
[----:B------:R-:W-:Y:S01]  /*0d00*/  FMUL R10, R2, UR14 ;  /* 0x0000000e020a7c20 */ /* 0x000fe20008400000 */
[----:B------:R-:W-:Y:S01]  /*0d10*/  FMUL R11, R22, R19 ;  /* 0x00000013160b7220 */ /* 0x000fe20000400000 */
[----:B------:R-:W-:Y:S01]  /*0d20*/  @P0 IADD3.X R22, PT, PT, R8, UR25, RZ, P1, P6 ;  /* 0x0000001908160c10 */ /* 0x000fe20008fec4ff */
[----:B------:R-:W-:Y:S02]  /*0d30*/  FMUL R5, R6, R5 ;  /* 0x0000000506057220 */ /* 0x000fe40000400000 */
[----:B------:R-:W-:Y:S02]  /*0d40*/  F2FP.BF16.F32.PACK_AB R6, RZ, R10 ;  /* 0x0000000aff06723e */ /* 0x000fe400000010ff */
[C---:B------:R-:W-:Y:S01]  /*0d50*/  @P0 SHF.L.U64.HI R19, R23.reuse, 0x2, R22 ;  /* 0x0000000217130819 */ /* 0x040fe20000010216 */
[----:B------:R-:W-:Y:S02]  /*0d60*/  @P0 IMAD.SHL.U32 R23, R23, 0x4, RZ ;  /* 0x0000000417170824 */ /* 0x000fe400078e00ff */
[----:B------:R-:W-:Y:S01]  /*0d70*/  FMUL R10, R5, UR14 ;  /* 0x0000000e050a7c20 */ /* 0x000fe20008400000 */
[----:B------:R-:W-:Y:S01]  /*0d80*/  IMAD.X R15, RZ, RZ, R8, P5 ;  /* 0x000000ffff0f7224 */ /* 0x000fe200028e0608 */
[----:B------:R-:W-:Y:S01]  /*0d90*/  @!P3 LEA R16, P5, R24, UR8, 0x1 ;  /* 0x000000081810bc11 */ /* 0x000fe2000f8a08ff */
[----:B------:R0:W-:Y:S01]  /*0da0*/  @!P4 STG.E.U16 desc[UR20][R26.64], R6 ;  /* 0x000000061a00c986 */ /* 0x0001e2000c101514 */
[----:B-1----:R-:W-:-:S02]  /*0db0*/  @P0 IADD3 R28, P1, PT, R23, UR18, RZ ;  /* 0x00000012171c0c10 */ /* 0x002fc4000ff3e0ff */
[----:B------:R-:W-:Y:S02]  /*0dc0*/  F2FP.BF16.F32.PACK_AB R10, RZ, R10 ;  /* 0x0000000aff0a723e */ /* 0x000fe400000010ff */
[C---:B------:R-:W-:Y:S02]  /*0dd0*/  @!P3 LEA.HI.X R17, R24.reuse, UR9, R15, 0x1, P5 ;  /* 0x000000091811bc11 */ /* 0x040fe4000a8f0c0f */
[----:B------:R-:W-:Y:S01]  /*0de0*/  @!P3 IADD3 R24, P5, PT, R24, UR26, RZ ;  /* 0x0000001a1818bc10 */ /* 0x000fe2000ffbe0ff */
[----:B0-----:R-:W-:Y:S01]  /*0df0*/  VIADD R26, R0, 0x1d ;  /* 0x0000001d001a7836 */ /* 0x001fe20000000000 */
[----:B------:R-:W-:Y:S01]  /*0e00*/  @P0 IADD3.X R29, PT, PT, R19, UR22, RZ, P1, !PT ;  /* 0x00000016131d0c10 */ /* 0x000fe20008ffe4ff */
[----:B------:R0:W-:Y:S01]  /*0e10*/  @!P4 STG.E.U16 desc[UR20][R20.64], R10 ;  /* 0x0000000a1400c986 */ /* 0x0001e2000c101514 */
[----:B------:R-:W-:Y:S02]  /*0e20*/  ISETP.GE.U32.AND P1, PT, R7, UR24, PT ;  /* 0x0000001807007c0c */ /* 0x000fe4000bf26070 */
[----:B------:R-:W-:-:S02]  /*0e30*/  LOP3.LUT R26, R26, 0x1f, RZ, 0xc0, !PT ;  /* 0x0000001f1a1a7812 */ /* 0x000fc400078ec0ff */
[----:B------:R-:W-:Y:S02]  /*0e40*/  @!P3 IADD3.X R15, PT, PT, R15, UR27, RZ, P5, !PT ;  /* 0x0000001b0f0fbc10 */ /* 0x000fe4000affe4ff */
[----:B------:R-:W-:Y:S02]  /*0e50*/  @!P3 LEA R14, P5, R24, UR8, 0x1 ;  /* 0x00000008180ebc11 */ /* 0x000fe4000f8a08ff */
[----:B------:R-:W-:Y:S02]  /*0e60*/  ISETP.LT.U32.AND P1, PT, R26, UR23, !P1 ;  /* 0x000000171a007c0c */ /* 0x000fe4000cf21070 */
[----:B0-----:R-:W-:Y:S01]  /*0e70*/  @P0 IADD3 R20, P4, PT, R23, UR7, RZ ;  /* 0x0000000717140c10 */ /* 0x001fe2000ff9e0ff */
[----:B------:R-:W-:Y:S01]  /*0e80*/  IMAD.MOV.U32 R23, RZ, RZ, RZ ;  /* 0x000000ffff177224 */ /* 0x000fe200078e00ff */
[----:B------:R-:W-:Y:S02]  /*0e90*/  @!P3 LEA.HI.X R15, R24, UR9, R15, 0x1, P5 ;  /* 0x00000009180fbc11 */ /* 0x000fe4000a8f0c0f */
[----:B------:R-:W-:-:S02]  /*0ea0*/  @P0 IADD3.X R21, PT, PT, R19, UR15, RZ, P4, !PT ;  /* 0x0000000f13150c10 */ /* 0x000fc4000a7fe4ff */
[----:B------:R-:W-:Y:S01]  /*0eb0*/  @P0 IADD3 R24, P5, PT, R12, UR7, RZ ;  /* 0x000000070c180c10 */ /* 0x000fe2000ffbe0ff */
[----:B------:R-:W-:Y:S02]  /*0ec0*/  IMAD.MOV.U32 R22, RZ, RZ, RZ ;  /* 0x000000ffff167224 */ /* 0x000fe400078e00ff */
[----:B------:R-:W-:Y:S01]  /*0ed0*/  FMUL R18, R18, R3 ;  /* 0x0000000312127220 */ /* 0x000fe20000400000 */
[----:B------:R0:W2:Y:S01]  /*0ee0*/  @P0 LDG.E R23, desc[UR20][R20.64] ;  /* 0x0000001414170981 */ /* 0x0000a2000c1e1900 */
[----:B------:R-:W-:Y:S01]  /*0ef0*/  @P0 IADD3.X R25, PT, PT, R13, UR15, RZ, P5, !PT ;  /* 0x0000000f0d190c10 */ /* 0x000fe2000affe4ff */
[----:B------:R-:W-:Y:S01]  /*0f00*/  FMUL R27, R11, UR14 ;  /* 0x0000000e0b1b7c20 */ /* 0x000fe20008400000 */
[----:B------:R-:W-:Y:S01]  /*0f10*/  @P0 IADD3 R12, P5, PT, R12, UR18, RZ ;  /* 0x000000120c0c0c10 */ /* 0x000fe2000ffbe0ff */
[----:B------:R1:W3:Y:S01]  /*0f20*/  @P0 LDG.E R3, desc[UR20][R28.64] ;  /* 0x000000141c030981 */ /* 0x0002e2000c1e1900 */
[----:B------:R-:W-:Y:S01]  /*0f30*/  VOTEU.ANY UP0, P1 ;  /* 0x0000000000ff7886 */ /* 0x000fe20000800100 */
[----:B0-----:R-:W-:-:S02]  /*0f40*/  IADD3.X R21, PT, PT, R8, UR25, RZ, P2, !PT ;  /* 0x0000001908157c10 */ /* 0x001fc400097fe4ff */
[----:B------:R0:W4:Y:S01]  /*0f50*/  @P0 LDG.E R22, desc[UR20][R24.64] ;  /* 0x0000001418160981 */ /* 0x000122000c1e1900 */
[----:B-1----:R-:W-:Y:S01]  /*0f60*/  IADD3 R28, P2, PT, R26, R9, RZ ;  /* 0x000000091a1c7210 */ /* 0x002fe20007f5e0ff */
[----:B------:R-:W-:Y:S01]  /*0f70*/  FMUL R8, R18, UR14 ;  /* 0x0000000e12087c20 */ /* 0x000fe20008400000 */
[----:B------:R-:W-:Y:S01]  /*0f80*/  @P0 IADD3.X R13, PT, PT, R13, UR22, RZ, P5, !PT ;  /* 0x000000160d0d0c10 */ /* 0x000fe2000affe4ff */
[----:B------:R-:W-:Y:S02]  /*0f90*/  IMAD.U32 R19, RZ, RZ, UR26 ;  /* 0x0000001aff137e24 */ /* 0x000fe4000f8e00ff */
[----:B------:R-:W-:Y:S01]  /*0fa0*/  IMAD.X R29, RZ, RZ, R21, P2 ;  /* 0x000000ffff1d7224 */ /* 0x000fe200010e0615 */
[----:B------:R-:W-:Y:S01]  /*0fb0*/  IADD3 R20, P2, PT, R28, UR31, RZ ;  /* 0x0000001f1c147c10 */ /* 0x000fe2000ff5e0ff */
[----:B------:R1:W5:Y:S01]  /*0fc0*/  @P0 LDG.E R12, desc[UR20][R12.64] ;  /* 0x000000140c0c0981 */ /* 0x000362000c1e1900 */
[----:B0-----:R-:W-:Y:S01]  /*0fd0*/  F2FP.BF16.F32.PACK_AB R25, RZ, R27 ;  /* 0x0000001bff19723e */ /* 0x001fe200000010ff */
[----:B------:R-:W-:Y:S01]  /*0fe0*/  @UP0 UIMAD UR17, UR27, 0x3, URZ ;  /* 0x000000031b1108a4 */ /* 0x000fe2000f8e02ff */
[----:B------:R-:W-:Y:S01]  /*0ff0*/  F2FP.BF16.F32.PACK_AB R8, RZ, R8 ;  /* 0x00000008ff08723e */ /* 0x000fe200000010ff */
[----:B------:R-:W-:-:S02]  /*1000*/  @P1 IMAD.SHL.U32 R27, R20, 0x4, RZ ;  /* 0x00000004141b1824 */ /* 0x000fc400078e00ff */
[----:B------:R0:W-:Y:S01]  /*1010*/  @!P3 STG.E.U16 desc[UR20][R16.64], R25 ;  /* 0x000000191000b986 */ /* 0x0001e2000c101514 */
[----:B-1----:R-:W-:-:S03]  /*1020*/  IADD3.X R13, PT, PT, R29, UR25, RZ, P2, !PT ;  /* 0x000000191d0d7c10 */ /* 0x002fc600097fe4ff */
[----:B------:R1:W-:Y:S01]  /*1030*/  @!P3 STG.E.U16 desc[UR20][R14.64], R8 ;  /* 0x000000080e00b986 */ /* 0x0003e2000c101514 */
[----:B0-----:R-:W-:Y:S01]  /*1040*/  @P1 IMAD.WIDE.U32 R16, R19, 0x3, R28 ;  /* 0x0000000313101825 */ /* 0x001fe200078e001c */
[----:B------:R-:W-:-:S03]  /*1050*/  @P1 SHF.L.U64.HI R19, R20, 0x2, R13 ;  /* 0x0000000214131819 */ /* 0x000fc6000001020d */
[----:B------:R-:W-:Y:S01]  /*1060*/  @P1 VIADD R17, R17, UR17 ;  /* 0x0000001111111c36 */ /* 0x000fe20008000000 */
[----:B-1----:R-:W-:Y:S01]  /*1070*/  @P1 IADD3 R14, P2, PT, R27, UR18, RZ ;  /* 0x000000121b0e1c10 */ /* 0x002fe2000ff5e0ff */
[----:B------:R-:W-:-:S03]  /*1080*/  @P1 IMAD.SHL.U32 R28, R16, 0x4, RZ ;  /* 0x00000004101c1824 */ /* 0x000fc600078e00ff */
[----:B------:R-:W-:Y:S02]  /*1090*/  @P1 SHF.L.U64.HI R24, R16, 0x2, R17 ;  /* 0x0000000210181819 */ /* 0x000fe40000010211 */
[----:B------:R-:W-:Y:S02]  /*10a0*/  @P1 IADD3.X R15, PT, PT, R19, UR22, RZ, P2, !PT ;  /* 0x00000016130f1c10 */ /* 0x000fe400097fe4ff */
[----:B------:R-:W-:-:S03]  /*10b0*/  @P1 IADD3 R16, P2, PT, R28, UR18, RZ ;  /* 0x000000121c101c10 */ /* 0x000fc6000ff5e0ff */
[----:B------:R0:W4:Y:S01]  /*10c0*/  @P1 LDG.E R29, desc[UR20][R14.64] ;  /* 0x000000140e1d1981 */ /* 0x000122000c1e1900 */
[----:B------:R-:W-:-:S05]  /*10d0*/  @P1 IADD3.X R17, PT, PT, R24, UR22, RZ, P2, !PT ;  /* 0x0000001618111c10 */ /* 0x000fca00097fe4ff */
[----:B------:R-:W4:Y:S01]  /*10e0*/  @P1 LDG.E R16, desc[UR20][R16.64] ;  /* 0x0000001410101981 */ /* 0x000f22000c1e1900 */
[----:B0-----:R-:W-:-:S04]  /*10f0*/  @P1 IADD3 R14, P2, PT, R27, UR7, RZ ;  /* 0x000000071b0e1c10 */ /* 0x001fc8000ff5e0ff */
[----:B------:R-:W-:Y:S01]  /*1100*/  @P1 IADD3.X R15, PT, PT, R19, UR15, RZ, P2, !PT ;  /* 0x0000000f130f1c10 */ /* 0x000fe200097fe4ff */
[----:B------:R-:W-:-:S06]  /*1110*/  IMAD.MOV.U32 R19, RZ, RZ, RZ ;  /* 0x000000ffff137224 */ /* 0x000fcc00078e00ff */
[----:B------:R0:W4:Y:S02]  /*1120*/  @P1 LDG.E R19, desc[UR20][R14.64] ;  /* 0x000000140e131981 */ /* 0x000124000c1e1900 */
[----:B0-----:R-:W-:-:S04]  /*1130*/  @P1 IADD3 R14, P2, PT, R28, UR7, RZ ;  /* 0x000000071c0e1c10 */ /* 0x001fc8000ff5e0ff */
[----:B------:R-:W-:Y:S01]  /*1140*/  @P1 IADD3.X R15, PT, PT, R24, UR15, RZ, P2, !PT ;  /* 0x0000000f180f1c10 */ /* 0x000fe200097fe4ff */
[----:B------:R-:W-:-:S06]  /*1150*/  IMAD.MOV.U32 R24, RZ, RZ, RZ ;  /* 0x000000ffff187224 */ /* 0x000fcc00078e00ff */
[----:B------:R0:W4:Y:S01]  /*1160*/  @P1 LDG.E R24, desc[UR20][R14.64] ;  /* 0x000000140e181981 */ /* 0x000122000c1e1900 */
[----:B------:R-:W1:Y:S01]  /*1170*/  S2R R28, SR_TID.X ;  /* 0x00000000001c7919 */ /* 0x000e620000002100 */
[----:B0-----:R-:W-:Y:S01]  /*1180*/  IMAD.MOV.U32 R14, RZ, RZ, RZ ;  /* 0x000000ffff0e7224 */ /* 0x001fe200078e00ff */
[----:B-1----:R-:W-:-:S05]  /*1190*/  SHF.R.U32.HI R17, RZ, 0x5, R28 ;  /* 0x00000005ff117819 */ /* 0x002fca000001161c */
[----:B------:R-:W-:-:S04]  /*11a0*/  IMAD.SHL.U32 R27, R17, 0x4, RZ ;  /* 0x00000004111b7824 */ /* 0x000fc800078e00ff */
[----:B------:R-:W-:-:S05]  /*11b0*/  VIADD R15, R27, 0x2 ;  /* 0x000000021b0f7836 */ /* 0x000fca0000000000 */
[----:B------:R-:W-:-:S04]  /*11c0*/  ISETP.GE.U32.AND P2, PT, R15, UR24, PT ;  /* 0x000000180f007c0c */ /* 0x000fc8000bf46070 */
[C---:B------:R-:W-:Y:S02]  /*11d0*/  ISETP.GE.U32.OR P2, PT, R4.reuse, UR23, P2 ;  /* 0x0000001704007c0c */ /* 0x040fe40009746470 */
[----:B------:R-:W-:Y:S02]  /*11e0*/  IADD3 R4, P3, PT, R4, R9, RZ ;  /* 0x0000000904047210 */ /* 0x000fe40007f7e0ff */
[----:B------:R-:W-:-:S03]  /*11f0*/  FMNMX3 R5, |R2|, RZ, |R5|, !PT ;  /* 0x000000ff02057276 */ /* 0x000fc60007800605 */
[----:B------:R-:W-:Y:S01]  /*1200*/  IMAD.X R21, RZ, RZ, R21, P3 ;  /* 0x000000ffff157224 */ /* 0x000fe200018e0615 */
[----:B------:R-:W-:Y:S02]  /*1210*/  PRMT R10, R6, 0x5410, R10 ;  /* 0x00005410060a7816 */ /* 0x000fe4000000000a */
[----:B------:R-:W-:Y:S01]  /*1220*/  PRMT R25, R25, 0x5410, R8 ;  /* 0x0000541019197816 */ /* 0x000fe20000000008 */
[----:B------:R-:W-:-:S04]  /*1230*/  IMAD.IADD R15, R28, 0x1, -R15 ;  /* 0x000000011c0f7824 */ /* 0x000fc800078e0a0f */
[----:B------:R-:W-:-:S05]  /*1240*/  IMAD.SHL.U32 R15, R15, 0x4, RZ ;  /* 0x000000040f0f7824 */ /* 0x000fca00078e00ff */
[----:B------:R-:W-:Y:S02]  /*1250*/  LOP3.LUT R15, R15, 0x7c, RZ, 0xc0, !PT ;  /* 0x0000007c0f0f7812 */ /* 0x000fe400078ec0ff */
[----:B------:R-:W-:Y:S01]  /*1260*/  FMNMX3 R5, |R11|, R5, |R18|, !PT ;  /* 0x000000050b057276 */ /* 0x000fe20007800612 */
[----:B------:R-:W-:Y:S01]  /*1270*/  BSSY.RECONVERGENT B0, `(.L_x_27239) ;  /* 0x00000a3000007945 */ /* 0x000fe20003800200 */
[----:B---3--:R-:W-:-:S05]  /*1280*/  @P0 FSET.BF.GT.AND R14, R3, RZ, PT ;  /* 0x000000ff030e020a */ /* 0x008fca0003804000 */
[----:B--2---:R-:W-:Y:S01]  /*1290*/  FMUL R23, R14, R23 ;  /* 0x000000170e177220 */ /* 0x004fe20000400000 */
[----:B------:R-:W-:-:S03]  /*12a0*/  IMAD.MOV.U32 R14, RZ, RZ, RZ ;  /* 0x000000ffff0e7224 */ /* 0x000fc600078e00ff */
[----:B------:R-:W-:Y:S01]  /*12b0*/  FMUL R9, R23, UR14 ;  /* 0x0000000e17097c20 */ /* 0x000fe20008400000 */
[----:B-----5:R-:W-:Y:S02]  /*12c0*/  @P0 FSET.BF.GT.AND R14, R12, RZ, PT ;  /* 0x000000ff0c0e020a */ /* 0x020fe40003804000 */
[----:B------:R-:W-:-:S03]  /*12d0*/  @!P2 LEA R2, P0, R4, UR8, 0x1 ;  /* 0x000000080402ac11 */ /* 0x000fc6000f8008ff */
[----:B----4-:R-:W-:Y:S02]  /*12e0*/  FMUL R14, R14, R22 ;  /* 0x000000160e0e7220 */ /* 0x010fe40000400000 */
[----:B------:R-:W0:Y:S01]  /*12f0*/  S2R R22, SR_CgaCtaId ;  /* 0x0000000000167919 */ /* 0x000e220000008800 */
[----:B------:R-:W-:Y:S02]  /*1300*/  F2FP.BF16.F32.PACK_AB R9, RZ, R9 ;  /* 0x00000009ff09723e */ /* 0x000fe400000010ff */
[----:B------:R-:W-:Y:S01]  /*1310*/  @!P2 LEA.HI.X R3, R4, UR9, R21, 0x1, P0 ;  /* 0x000000090403ac11 */ /* 0x000fe200080f0c15 */
[----:B------:R-:W-:-:S04]  /*1320*/  IMAD.MOV.U32 R12, RZ, RZ, RZ ;  /* 0x000000ffff0c7224 */ /* 0x000fc800078e00ff */
[----:B------:R1:W-:Y:S02]  /*1330*/  @!P2 STG.E.U16 desc[UR20][R2.64], R9 ;  /* 0x000000090200a986 */ /* 0x0003e4000c101514 */
[----:B-1----:R-:W-:Y:S01]  /*1340*/  FMUL R2, R14, UR14 ;  /* 0x0000000e0e027c20 */ /* 0x002fe20008400000 */
[----:B------:R-:W-:Y:S01]  /*1350*/  @P1 FSET.BF.GT.AND R12, R29, RZ, PT ;  /* 0x000000ff1d0c120a */ /* 0x000fe20003804000 */
[----:B------:R-:W-:Y:S01]  /*1360*/  IMAD.MOV.U32 R29, RZ, RZ, RZ ;  /* 0x000000ffff1d7224 */ /* 0x000fe200078e00ff */
[----:B------:R-:W-:Y:S02]  /*1370*/  @P1 FSET.BF.GT.AND R29, R16, RZ, PT ;  /* 0x000000ff101d120a */ /* 0x000fe40003804000 */
[----:B------:R-:W-:Y:S02]  /*1380*/  @!P2 IADD3 R16, P0, PT, R4, UR26, RZ ;  /* 0x0000001a0410ac10 */ /* 0x000fe4000ff1e0ff */
[----:B------:R-:W-:Y:S02]  /*1390*/  F2FP.BF16.F32.PACK_AB R4, RZ, R2 ;  /* 0x00000002ff04723e */ /* 0x000fe400000010ff */
[----:B------:R-:W-:-:S02]  /*13a0*/  @!P2 IADD3.X R21, PT, PT, R21, UR27, RZ, P0, !PT ;  /* 0x0000001b1515ac10 */ /* 0x000fc400087fe4ff */
[----:B------:R-:W-:-:S04]  /*13b0*/  @!P2 LEA R2, P0, R16, UR8, 0x1 ;  /* 0x000000081002ac11 */ /* 0x000fc8000f8008ff */
[----:B------:R-:W-:Y:S02]  /*13c0*/  @!P2 LEA.HI.X R3, R16, UR9, R21, 0x1, P0 ;  /* 0x000000091003ac11 */ /* 0x000fe400080f0c15 */
[----:B------:R-:W-:-:S03]  /*13d0*/  MOV R16, 0x400 ;  /* 0x0000040000107802 */ /* 0x000fc60000000f00 */
[----:B------:R1:W-:Y:S02]  /*13e0*/  @!P2 STG.E.U16 desc[UR20][R2.64], R4 ;  /* 0x000000040200a986 */ /* 0x0003e4000c101514 */
[----:B------:R-:W-:Y:S01]  /*13f0*/  VIADD R21, R16, 0x20 ;  /* 0x0000002010157836 */ /* 0x000fe20000000000 */
[----:B------:R-:W-:-:S04]  /*1400*/  ISETP.GE.U32.AND P0, PT, R7, UR24, PT ;  /* 0x0000001807007c0c */ /* 0x000fc8000bf06070 */
[----:B0-----:R-:W-:Y:S02]  /*1410*/  LEA R21, R22, R21, 0x18 ;  /* 0x0000001516157211 */ /* 0x001fe400078ec0ff */
[C---:B-1----:R-:W-:Y:S01]  /*1420*/  LOP3.LUT R3, R28.reuse, 0x1f, RZ, 0xc0, !PT ;  /* 0x0000001f1c037812 */ /* 0x042fe200078ec0ff */
[----:B------:R-:W-:-:S04]  /*1430*/  IMAD.IADD R2, R28, 0x1, -R27 ;  /* 0x000000011c027824 */ /* 0x000fc800078e0a1b */
[----:B------:R-:W-:Y:S01]  /*1440*/  IMAD R16, R3, 0x84, RZ ;  /* 0x0000008403107824 */ /* 0x000fe200078e02ff */
[----:B------:R-:W-:Y:S02]  /*1450*/  LOP3.LUT R3, R2, 0x1f, RZ, 0xc0, !PT ;  /* 0x0000001f02037812 */ /* 0x000fe400078ec0ff */
[----:B------:R-:W-:Y:S01]  /*1460*/  ISETP.GE.U32.OR P0, PT, R26, UR23, P0 ;  /* 0x000000171a007c0c */ /* 0x000fe20008706470 */
[----:B------:R-:W-:-:S04]  /*1470*/  IMAD.IADD R22, R16, 0x1, R21 ;  /* 0x0000000110167824 */ /* 0x000fc800078e0215 */
[----:B------:R-:W-:Y:S01]  /*1480*/  IMAD R26, R3, 0x4, R22 ;  /* 0x00000004031a7824 */ /* 0x000fe200078e0216 */
[----:B------:R-:W-:Y:S01]  /*1490*/  LOP3.LUT R3, RZ, R27, RZ, 0x33, !PT ;  /* 0x0000001bff037212 */ /* 0x000fe200078e33ff */
[----:B------:R-:W-:Y:S02]  /*14a0*/  IMAD.IADD R7, R28, 0x1, -R7 ;  /* 0x000000011c077824 */ /* 0x000fe400078e0a07 */
[----:B------:R-:W-:Y:S02]  /*14b0*/  FMUL R12, R12, R19 ;  /* 0x000000130c0c7220 */ /* 0x000fe40000400000 */
[----:B------:R-:W-:Y:S02]  /*14c0*/  IMAD.IADD R3, R3, 0x1, R28 ;  /* 0x0000000103037824 */ /* 0x000fe400078e021c */
[----:B------:R-:W-:Y:S01]  /*14d0*/  IMAD.SHL.U32 R19, R7, 0x4, RZ ;  /* 0x0000000407137824 */ /* 0x000fe200078e00ff */
[C---:B------:R-:W-:Y:S01]  /*14e0*/  @!P0 LEA R2, P1, R20.reuse, UR8, 0x1 ;  /* 0x0000000814028c11 */ /* 0x040fe2000f8208ff */
[----:B------:R-:W-:Y:S01]  /*14f0*/  IMAD.SHL.U32 R6, R3, 0x4, RZ ;  /* 0x0000000403067824 */ /* 0x000fe200078e00ff */
[C---:B------:R-:W-:Y:S01]  /*1500*/  @!P0 IADD3 R7, P2, PT, R20.reuse, UR26, RZ ;  /* 0x0000001a14078c10 */ /* 0x040fe2000ff5e0ff */
[----:B------:R0:W-:Y:S01]  /*1510*/  STS [R26], R10 ;  /* 0x0000000a1a007388 */ /* 0x0001e20000000800 */
[----:B------:R-:W-:Y:S01]  /*1520*/  @!P0 LEA.HI.X R3, R20, UR9, R13, 0x1, P1 ;  /* 0x0000000914038c11 */ /* 0x000fe200088f0c0d */
[----:B------:R-:W-:Y:S01]  /*1530*/  FMUL R29, R29, R24 ;  /* 0x000000181d1d7220 */ /* 0x000fe20000400000 */
[----:B0-----:R-:W-:-:S02]  /*1540*/  @!P0 IADD3.X R10, PT, PT, R13, UR27, RZ, P2, !PT ;  /* 0x0000001b0d0a8c10 */ /* 0x001fc400097fe4ff */
[----:B------:R-:W-:Y:S02]  /*1550*/  LOP3.LUT R13, R6, 0x7c, RZ, 0xc0, !PT ;  /* 0x0000007c060d7812 */ /* 0x000fe400078ec0ff */
[----:B------:R-:W-:Y:S01]  /*1560*/  @!P0 LEA R6, P1, R7, UR8, 0x1 ;  /* 0x0000000807068c11 */ /* 0x000fe2000f8208ff */
[----:B------:R-:W-:-:S03]  /*1570*/  FMUL R8, R29, UR14 ;  /* 0x0000000e1d087c20 */ /* 0x000fc60008400000 */
[----:B------:R-:W-:Y:S01]  /*1580*/  @!P0 LEA.HI.X R7, R7, UR9, R10, 0x1, P1 ;  /* 0x0000000907078c11 */ /* 0x000fe200088f0c0a */
[----:B------:R-:W-:Y:S01]  /*1590*/  FMUL R10, R12, UR14 ;  /* 0x0000000e0c0a7c20 */ /* 0x000fe20008400000 */
[----:B------:R-:W-:Y:S01]  /*15a0*/  UIMAD UR8, UR6, UR12, URZ ;  /* 0x0000000c060872a4 */ /* 0x000fe2000f8e02ff */
[----:B------:R-:W-:-:S03]  /*15b0*/  F2FP.BF16.F32.PACK_AB R8, RZ, R8 ;  /* 0x00000008ff08723e */ /* 0x000fc600000010ff */
[----:B------:R-:W-:Y:S01]  /*15c0*/  F2FP.BF16.F32.PACK_AB R10, RZ, R10 ;  /* 0x0000000aff0a723e */ /* 0x000fe200000010ff */
[----:B------:R-:W-:Y:S02]  /*15d0*/  UIMAD.WIDE.U32 UR6, UR19, UR12, URZ ;  /* 0x0000000c130672a5 */ /* 0x000fe4000f8e00ff */
[----:B------:R-:W-:Y:S02]  /*15e0*/  UIMAD UR9, UR19, UR13, UR8 ;  /* 0x0000000d130972a4 */ /* 0x000fe4000f8e0208 */
[----:B------:R0:W-:Y:S01]  /*15f0*/  @!P0 STG.E.U16 desc[UR20][R2.64], R10 ;  /* 0x0000000a02008986 */ /* 0x0001e2000c101514 */
[----:B------:R-:W-:Y:S01]  /*1600*/  USHF.L.U32 UR8, UR6, 0x5, URZ ;  /* 0x0000000506087899 */ /* 0x000fe200080006ff */
[----:B------:R-:W-:Y:S01]  /*1610*/  LOP3.LUT R19, R19, 0x7c, RZ, 0xc0, !PT ;  /* 0x0000007c13137812 */ /* 0x000fe200078ec0ff */
[----:B------:R-:W-:Y:S01]  /*1620*/  UIADD3 UR9, UPT, UPT, UR7, UR9, URZ ;  /* 0x0000000907097290 */ /* 0x000fe2000fffe0ff */
[----:B------:R1:W-:Y:S01]  /*1630*/  @!P0 STG.E.U16 desc[UR20][R6.64], R8 ;  /* 0x0000000806008986 */ /* 0x0003e2000c101514 */
[----:B------:R-:W-:Y:S01]  /*1640*/  ISETP.GE.U32.AND P0, PT, R27, UR23, PT ;  /* 0x000000171b007c0c */ /* 0x000fe2000bf06070 */
[C---:B------:R-:W-:Y:S01]  /*1650*/  IMAD.IADD R13, R22.reuse, 0x1, R13 ;  /* 0x00000001160d7824 */ /* 0x040fe200078e020d */
[----:B------:R-:W-:Y:S01]  /*1660*/  ULEA UR7, UP0, UR4, UR8, 0x6 ;  /* 0x0000000804077291 */ /* 0x000fe2000f8030ff */
[C---:B------:R-:W-:Y:S01]  /*1670*/  IMAD.IADD R15, R22.reuse, 0x1, R15 ;  /* 0x00000001160f7824 */ /* 0x040fe200078e020f */
[----:B------:R-:W-:Y:S01]  /*1680*/  USHF.L.U64.HI UR6, UR6, 0x5, UR9 ;  /* 0x0000000506067899 */ /* 0x000fe20008010209 */
[----:B------:R-:W-:Y:S01]  /*1690*/  PRMT R9, R9, 0x5410, R4 ;  /* 0x0000541009097816 */ /* 0x000fe20000000004 */
[----:B------:R-:W-:Y:S01]  /*16a0*/  IMAD.IADD R19, R22, 0x1, R19 ;  /* 0x0000000116137824 */ /* 0x000fe200078e0213 */
[----:B0-----:R-:W-:Y:S01]  /*16b0*/  PRMT R2, R10, 0x5410, R8 ;  /* 0x000054100a027816 */ /* 0x001fe20000000008 */
[----:B------:R-:W-:Y:S01]  /*16c0*/  ULEA UR10, UP1, UR7, UR10, 0x1 ;  /* 0x0000000a070a7291 */ /* 0x000fe2000f8208ff */
[----:B------:R1:W-:Y:S01]  /*16d0*/  STS [R13], R25 ;  /* 0x000000190d007388 */ /* 0x0003e20000000800 */
[----:B------:R-:W-:Y:S01]  /*16e0*/  ULEA.HI.X UR4, UR4, UR6, UR5, 0x6, UP0 ;  /* 0x0000000604047291 */ /* 0x000fe200080f3405 */
[----:B------:R-:W-:-:S02]  /*16f0*/  FMNMX3 R5, |R23|, R5, |R14|, !PT ;  /* 0x0000000517057276 */ /* 0x000fc4000780060e */
[----:B------:R1:W-:Y:S01]  /*1700*/  STS [R15], R9 ;  /* 0x000000090f007388 */ /* 0x0003e20000000800 */
[----:B------:R-:W-:-:S03]  /*1710*/  ULEA.HI.X UR4, UR7, UR11, UR4, 0x1, UP1 ;  /* 0x0000000b07047291 */ /* 0x000fc600088f0c04 */
[----:B------:R1:W-:Y:S01]  /*1720*/  STS [R19], R2 ;  /* 0x0000000213007388 */ /* 0x0003e20000000800 */
[----:B------:R-:W-:Y:S01]  /*1730*/  FMNMX3 R12, |R12|, R5, |R29|, !PT ;  /* 0x000000050c0c7276 */ /* 0x000fe2000780061d */
[----:B------:R-:W-:Y:S06]  /*1740*/  BAR.SYNC.DEFER_BLOCKING 0x0 ;  /* 0x0000000000007b1d */ /* 0x000fec0000010000 */
[----:B------:R-:W-:Y:S05]  /*1750*/  @P0 BRA `(.L_x_27240) ;  /* 0x0000000400500947 */ /* 0x000fea0003800000 */
[C---:B-1----:R-:W-:Y:S01]  /*1760*/  VIADD R2, R27.reuse, -UR23 ;  /* 0x800000171b027c36 */ /* 0x042fe20008000000 */
        /* <DEDUP_REMOVED lines=14> */
.L_x_27243:
        /* <DEDUP_REMOVED lines=48> */
.L_x_27242:
[----:B------:R-:W-:Y:S05]  /*1b50*/  BSYNC.RECONVERGENT B1 ;  /* 0x0000000000017941 */ /* 0x000fea0003800200 */
.L_x_27241:
[----:B------:R-:W-:Y:S05]  /*1b60*/  @!P0 BRA `(.L_x_27240) ;  /* 0x00000000004c8947 */ /* 0x000fea0003800000 */
[----:B0-----:R-:W-:Y:S02]  /*1b70*/  IMAD R2, R17, 0x10, R16 ;  /* 0x0000001011027824 */ /* 0x001fe400078e0210 */
[----:B------:R-:W-:Y:S02]  /*1b80*/  IMAD.MOV R10, RZ, RZ, -R10 ;  /* 0x000000ffff0a7224 */ /* 0x000fe400078e0a0a */
[----:B------:R-:W-:-:S04]  /*1b90*/  IMAD R2, R11, 0x4, R2 ;  /* 0x000000040b027824 */ /* 0x000fc800078e0202 */
[----:B------:R-:W-:-:S07]  /*1ba0*/  IMAD.IADD R21, R21, 0x1, R2 ;  /* 0x0000000115157824 */ /* 0x000fce00078e0202 */
.L_x_27244:
        /* <DEDUP_REMOVED lines=15> */
.L_x_27240:
[----:B------:R-:W-:Y:S05]  /*1ca0*/  BSYNC.RECONVERGENT B0 ;  /* 0x0000000000007941 */ /* 0x000fea0003800200 */
.L_x_27239:
        /* <DEDUP_REMOVED lines=8> */
[----:B-1----:R-:W1:Y:S01]  /*1d30*/  @!P0 S2R R9, SR_CgaCtaId ;  /* 0x0000000000098919 */ /* 0x002e620000008800 */
        /* <DEDUP_REMOVED lines=30> */
.L_x_27253:
[----:B------:R-:W-:Y:S02]  /*1f20*/  ISETP.NE.AND P0, PT, R28, RZ, PT ;  /* 0x000000ff1c00720c */ /* 0x000fe40003f05270 */
[----:B-1----:R-:W-:-:S11]  /*1f30*/  FMNMX R5, R2, R5, !PT ;  /* 0x0000000502057209 */ /* 0x002fd60007800000 */
[----:B------:R-:W-:Y:S05]  /*1f40*/  @P0 BRA `(.L_x_27246) ;  /* 0x0000000000080947 */ /* 0x000fea0003800000 */
[----:B0-----:R-:W0:Y:S02]  /*1f50*/  LDC.64 R2, c[0x0][0x3a8] ;  /* 0x0000ea00ff027b82 */ /* 0x001e240000000a00 */
[----:B0-----:R1:W-:Y:S02]  /*1f60*/  REDG.E.MAX.S32.STRONG.GPU desc[UR20][R2.64], R5 ;  /* 0x000000050200798e */ /* 0x0013e4000d12e314 */
.L_x_27246:
[----:B------:R-:W-:Y:S05]  /*1f70*/  BSYNC B0 ;  /* 0x0000000000007941 */ /* 0x000fea0003800000 */
.L_x_27245:
        /* <DEDUP_REMOVED lines=11> */
[----:B------:R-:W-:Y:S05]  /*2030*/  CALL.REL.NOINC `($__internal_715_$__cuda_sm20_rcp_rn_f32_slowpath) ;  /* 0x0000000400987944 */ /* 0x000fea0003c00000 */
[----:B------:R-:W-:Y:S05]  /*2040*/  BRA `(.L_x_27249) ;  /* 0x0000000000147947 */ /* 0x000fea0003800000 */
.L_x_27248:
[----:B012---:R-:W0:Y:S01]  /*2050*/  MUFU.RCP R5, UR14 ;  /* 0x0000000e00057d08 */ /* 0x007e220008001000 */
[----:B------:R-:W-:-:S04]  /*2060*/  IMAD.U32 R0, RZ, RZ, UR14 ;  /* 0x0000000eff007e24 */ /* 0x000fc8000f8e00ff */
[----:B0-----:R-:W-:-:S04]  /*2070*/  FFMA R0, R5, R0, -1 ;  /* 0xbf80000005007423 */ /* 0x001fc80000000000 */
[----:B------:R-:W-:-:S04]  /*2080*/  FADD.FTZ R0, -R0, -RZ ;  /* 0x800000ff00007221 */ /* 0x000fc80000010100 */
[----:B------:R-:W-:-:S07]  /*2090*/  FFMA R5, R5, R0, R5 ;  /* 0x0000000005057223 */ /* 0x000fce0000000005 */
.L_x_27249:
[----:B------:R-:W0:Y:S02]  /*20a0*/  LDC.64 R2, c[0x0][0x3b0] ;  /* 0x0000ec00ff027b82 */ /* 0x000e240000000a00 */
[----:B0-----:R-:W-:Y:S01]  /*20b0*/  STG.E desc[UR20][R2.64], R5 ;  /* 0x0000000502007986 */ /* 0x001fe2000c101914 */
[----:B------:R-:W-:Y:S05]  /*20c0*/  EXIT ;  /* 0x000000000000794d */ /* 0x000fea0003800000 */
.L_x_27247:
[----:B------:R-:W-:Y:S02]  /*20d0*/  IMAD.MOV.U32 R7, RZ, RZ, 0x4 ;  /* 0x00000004ff077424 */ /* 0x000fe400078e00ff */
[----:B------:R-:W-:Y:S02]  /*20e0*/  IMAD.MOV.U32 R9, RZ, RZ, 0x1f ;  /* 0x0000001fff097424 */ /* 0x000fe400078e00ff */
[----:B------:R-:W-:-:S07]  /*20f0*/  IMAD.MOV.U32 R4, RZ, RZ, -0x1 ;  /* 0xffffffffff047424 */ /* 0x000fce00078e00ff */
[----:B01----:R-:W-:Y:S05]  /*2100*/  WARPSYNC.COLLECTIVE R4, `(.L_x_27250) ;  /* 0x0000000004087348 */ /* 0x003fea0003c00000 */
[----:B-1----:R1:W2:Y:S02]  /*2110*/  SHFL.DOWN P0, R5, R0, R7, R9 ;  /* 0x0800000700057389 */ /* 0x0022a40000000009 */
[----:B012---:R-:W-:Y:S05]  /*2120*/  ENDCOLLECTIVE ;  /* 0x000000000000791b */ /* 0x007fea0003800000 */
.L_x_27250:
[----:B------:R-:W-:Y:S02]  /*2130*/  IMAD.MOV.U32 R7, RZ, RZ, 0x2 ;  /* 0x00000002ff077424 */ /* 0x000fe400078e00ff */
[----:B------:R-:W-:-:S05]  /*2140*/  IMAD.MOV.U32 R3, RZ, RZ, R5 ;  /* 0x000000ffff037224 */ /* 0x000fca00078e0005 */
[----:B------:R-:W-:-:S05]  /*2150*/  FMNMX R3, R3, R0, !PT ;  /* 0x0000000003037209 */ /* 0x000fca0007800000 */
[----:B------:R-:W-:-:S07]  /*2160*/  IMAD.MOV.U32 R0, RZ, RZ, R3 ;  /* 0x000000ffff007224 */ /* 0x000fce00078e0003 */
[----:B------:R-:W-:Y:S05]  /*2170*/  WARPSYNC.COLLECTIVE R4, `(.L_x_27251) ;  /* 0x0000000004087348 */ /* 0x000fea0003c00000 */
[----:B------:R0:W1:Y:S02]  /*2180*/  SHFL.DOWN P0, R5, R0, R7, R9 ;  /* 0x0800000700057389 */ /* 0x0000640000000009 */
[----:B01----:R-:W-:Y:S05]  /*2190*/  ENDCOLLECTIVE ;  /* 0x000000000000791b */ /* 0x003fea0003800000 */
.L_x_27251:
[----:B------:R-:W-:Y:S02]  /*21a0*/  IMAD.MOV.U32 R7, RZ, RZ, 0x1 ;  /* 0x00000001ff077424 */ /* 0x000fe400078e00ff */
[----:B------:R-:W-:-:S05]  /*21b0*/  IMAD.MOV.U32 R2, RZ, RZ, R5 ;  /* 0x000000ffff027224 */ /* 0x000fca00078e0005 */
[----:B------:R-:W-:-:S05]  /*21c0*/  FMNMX R2, R3, R2, !PT ;  /* 0x0000000203027209 */ /* 0x000fca0007800000 */
[----:B------:R-:W-:-:S07]  /*21d0*/  IMAD.MOV.U32 R0, RZ, RZ, R2 ;  /* 0x000000ffff007224 */ /* 0x000fce00078e0002 */
[----:B------:R-:W-:Y:S05]  /*21e0*/  WARPSYNC.COLLECTIVE R4, `(.L_x_27252) ;  /* 0x0000000004087348 */ /* 0x000fea0003c00000 */
[----:B------:R0:W1:Y:S02]  /*21f0*/  SHFL.DOWN P0, R5, R0, R7, R9 ;  /* 0x0800000700057389 */ /* 0x0000640000000009 */
[----:B01----:R-:W-:Y:S05]  /*2200*/  ENDCOLLECTIVE ;  /* 0x000000000000791b */ /* 0x003fea0003800000 */
.L_x_27252:
[----:B------:R-:W-:Y:S05]  /*2210*/  BRA `(.L_x_27253) ;  /* 0xfffffffc00407947 */ /* 0x000fea000383ffff */
        .weak           $__internal_714_$__cuda_sm20_div_u64
        .type           $__internal_714_$__cuda_sm20_div_u64,@function
        .size           $__internal_714_$__cuda_sm20_div_u64,($__internal_715_$__cuda_sm20_rcp_rn_f32_slowpath - $__internal_714_$__cuda_sm20_div_u64)
$__internal_714_$__cuda_sm20_div_u64:
        /* <DEDUP_REMOVED lines=71> */
[----:B------:R-:W-:Y:S11]  /*2690*/  RET.REL.NODEC R2 `(_ZN18transformer_engine6detail38cast_transpose_fused_kernel_notalignedILb0ELb1ELb0EfNS_16CTDBiasDActParamIff13__nv_bfloat16fEELi1ELi2ENS_5EmptyEXadL_ZNS_5dreluIffEET_T0_RKS5_EEEEvT3_mmm) ;  /* 0xffffffd802587950 */ /* 0x000ff60003c3ffff */
        .weak           $__internal_715_$__cuda_sm20_rcp_rn_f32_slowpath
        .type           $__internal_715_$__cuda_sm20_rcp_rn_f32_slowpath,@function
        .size           $__internal_715_$__cuda_sm20_rcp_rn_f32_slowpath,(.L_x_30016 - $__internal_715_$__cuda_sm20_rcp_rn_f32_slowpath)
$__internal_715_$__cuda_sm20_rcp_rn_f32_slowpath:
        /* <DEDUP_REMOVED lines=15> */
.L_x_27254:
        /* <DEDUP_REMOVED lines=33> */
.L_x_27256:
[----:B------:R0:W1:Y:S02]  /*29a0*/  MUFU.RCP R3, R0 ;  /* 0x0000000000037308 */ /* 0x0000640000001000 */
.L_x_27255:
[----:B-1-3--:R-:W-:Y:S02]  /*29b0*/  IMAD.MOV.U32 R5, RZ, RZ, R3 ;  /* 0x000000ffff057224 */ /* 0x00afe400078e0003 */
[----:B------:R-:W-:-:S04]  /*29c0*/  IMAD.MOV.U32 R3, RZ, RZ, 0x0 ;  /* 0x00000000ff037424 */ /* 0x000fc800078e00ff */
[----:B0-2---:R-:W-:Y:S05]  /*29d0*/  RET.REL.NODEC R2 `(_ZN18transformer_engine6detail38cast_transpose_fused_kernel_notalignedILb0ELb1ELb0EfNS_16CTDBiasDActParamIff13__nv_bfloat16fEELi1ELi2ENS_5EmptyEXadL_ZNS_5dreluIffEET_T0_RKS5_EEEEvT3_mmm) ;  /* 0xffffffd402887950 */ /* 0x005fea0003c3ffff */
.L_x_27257:
        /* <DEDUP_REMOVED lines=10> */
.L_x_30016:


//--------------------- .text._ZN18transformer_engine6detail38cast_transpose_fused_kernel_notalignedILb0ELb1ELb0EfNS_16CTDBiasDActParamIff6__halffEELi1ELi2ENS_5EmptyEXadL_ZNS_5dreluIffEET_T0_RKS5_EEEEvT3_mmm --------------------------
	.section	.text._ZN18transformer_engine6detail38cast_transpose_fused_kernel_notalignedILb0ELb1ELb0EfNS_16CTDBiasDActParamIff6__halffEELi1ELi2ENS_5EmptyEXadL_ZNS_5dreluIffEET_T0_RKS5_EEEEvT3_mmm,"ax",@progbits
	.align	128
        .global         _ZN18transformer_engine6detail38cast_transpose_fused_kernel_notalignedILb0ELb1ELb0EfNS_16CTDBiasDActParamIff6__halffEELi1ELi2ENS_5EmptyEXadL_ZNS_5dreluIffEET_T0_RKS5_EEEEvT3_mmm
        .type           _ZN18transformer_engine6detail38cast_transpose_fused_kernel_notalignedILb0ELb1ELb0EfNS_16CTDBiasDActParamIff6__halffEELi1ELi2ENS_5EmptyEXadL_ZNS_5dreluIffEET_T0_RKS5_EEEEvT3_mmm,@function
        .size           _ZN18transformer_engine6detail38cast_transpose_fused_kernel_notalignedILb0ELb1ELb0EfNS_16CTDBiasDActParamIff6__halffEELi1ELi2ENS_5EmptyEXadL_ZNS_5dreluIffEET_T0_RKS5_EEEEvT3_mmm,(.L_x_30018 - _ZN18transformer_engine6detail38cast_transpose_fused_kernel_notalignedILb0ELb1ELb0EfNS_16CTDBiasDActParamIff6__halffEELi1ELi2ENS_5EmptyEXadL_ZNS_5dreluIffEET_T0_RKS5_EEEEvT3_mmm)
        .other          _ZN18transformer_engine6detail38cast_transpose_fused_kernel_notalignedILb0ELb1ELb0EfNS_16CTDBiasDActParamIff6__halffEELi1ELi2ENS_5EmptyEXadL_ZNS_5dreluIffEET_T0_RKS5_EEEEvT3_mmm,@"STO_CUDA_ENTRY STV_DEFAULT"
_ZN18transformer_engine6detail38cast_transpose_fused_kernel_notalignedILb0ELb1ELb0EfNS_16CTDBiasDActParamIff6__halffEELi1ELi2ENS_5EmptyEXadL_ZNS_5dreluIffEET_T0_RKS5_EEEEvT3_mmm:
.text._ZN18transformer_engine6detail38cast_transpose_fused_kernel_notalignedILb0ELb1ELb0EfNS_16CTDBiasDActParamIff6__halffEELi1ELi2ENS_5EmptyEXadL_ZNS_5dreluIffEET_T0_RKS5_EEEEvT3_mmm:
        /* <DEDUP_REMOVED lines=43> */
.L_x_27258:
[----:B------:R-:W-:-:S07]  /*02b0*/  MOV R4, 0x2d0 ;  /* 0x000002d000047802 */ /* 0x000fce0000000f00 */
[----:B------:R-:W-:Y:S05]  /*02c0*/  CALL.REL.NOINC `($__internal_716_$__cuda_sm20_div_u64) ;  /* 0x0000001c00d47944 */ /* 0x000fea0003c00000 */
        /* <DEDUP_REMOVED lines=11> */
.L_x_27259:
        /* <DEDUP_REMOVED lines=156> */
[----:B------:R-:W-:Y:S02]  /*0d40*/  F2FP.F16.F32.PACK_AB R6, RZ, R10 ;  /* 0x0000000aff06723e */ /* 0x000fe400000000ff */
[C---:B------:R-:W-:Y:S01]  /*0d50*/  @P0 SHF.L.U64.HI R19, R23.reuse, 0x2, R22 ;  /* 0x0000000217130819 */ /* 0x040fe20000010216 */
[----:B------:R-:W-:Y:S02]  /*0d60*/  @P0 IMAD.SHL.U32 R23, R23, 0x4, RZ ;  /* 0x0000000417170824 */ /* 0x000fe400078e00ff */
[----:B------:R-:W-:Y:S01]  /*0d70*/  FMUL R10, R5, UR14 ;  /* 0x0000000e050a7c20 */ /* 0x000fe20008400000 */
[----:B------:R-:W-:Y:S01]  /*0d80*/  IMAD.X R15, RZ, RZ, R8, P5 ;  /* 0x000000ffff0f7224 */ /* 0x000fe200028e0608 */
[----:B------:R-:W-:Y:S01]  /*0d90*/  @!P3 LEA R16, P5, R24, UR8, 0x1 ;  /* 0x000000081810bc11 */ /* 0x000fe2000f8a08ff */
[----:B------:R0:W-:Y:S01]  /*0da0*/  @!P4 STG.E.U16 desc[UR20][R26.64], R6 ;  /* 0x000000061a00c986 */ /* 0x0001e2000c101514 */
[----:B-1----:R-:W-:-:S02]  /*0db0*/  @P0 IADD3 R28, P1, PT, R23, UR18, RZ ;  /* 0x00000012171c0c10 */ /* 0x002fc4000ff3e0ff */
[----:B------:R-:W-:Y:S02]  /*0dc0*/  F2FP.F16.F32.PACK_AB R10, RZ, R10 ;  /* 0x0000000aff0a723e */ /* 0x000fe400000000ff */
        /* <DEDUP_REMOVED lines=32> */
[----:B0-----:R-:W-:Y:S01]  /*0fd0*/  F2FP.F16.F32.PACK_AB R25, RZ, R27 ;  /* 0x0000001bff19723e */ /* 0x001fe200000000ff */
[----:B------:R-:W-:Y:S01]  /*0fe0*/  @UP0 UIMAD UR17, UR27, 0x3, URZ ;  /* 0x000000031b1108a4 */ /* 0x000fe2000f8e02ff */
[----:B------:R-:W-:Y:S01]  /*0ff0*/  F2FP.F16.F32.PACK_AB R8, RZ, R8 ;  /* 0x00000008ff08723e */ /* 0x000fe200000000ff */
        /* <DEDUP_REMOVED lines=48> */
[----:B------:R-:W-:Y:S02]  /*1300*/  F2FP.F16.F32.PACK_AB R9, RZ, R9 ;  /* 0x00000009ff09723e */ /* 0x000fe400000000ff */
        /* <DEDUP_REMOVED lines=8> */
[----:B------:R-:W-:Y:S02]  /*1390*/  F2FP.F16.F32.PACK_AB R4, RZ, R2 ;  /* 0x00000002ff04723e */ /* 0x000fe400000000ff */
        /* <DEDUP_REMOVED lines=33> */
[----:B------:R-:W-:-:S03]  /*15b0*/  F2FP.F16.F32.PACK_AB R8, RZ, R8 ;  /* 0x00000008ff08723e */ /* 0x000fc600000000ff */
[----:B------:R-:W-:Y:S01]  /*15c0*/  F2FP.F16.F32.PACK_AB R10, RZ, R10 ;  /* 0x0000000aff0a723e */ /* 0x000fe200000000ff */
        /* <DEDUP_REMOVED lines=40> */
.L_x_27264:
        /* <DEDUP_REMOVED lines=48> */
.L_x_27263:
[----:B------:R-:W-:Y:S05]  /*1b50*/  BSYNC.RECONVERGENT B1 ;  /* 0x0000000000017941 */ /* 0x000fea0003800200 */
.L_x_27262:
[----:B------:R-:W-:Y:S05]  /*1b60*/  @!P0 BRA `(.L_x_27261) ;  /* 0x00000000004c8947 */ /* 0x000fea0003800000 */
[----:B0-----:R-:W-:Y:S02]  /*1b70*/  IMAD R2, R17, 0x10, R16 ;  /* 0x0000001011027824 */ /* 0x001fe400078e0210 */
[----:B------:R-:W-:Y:S02]  /*1b80*/  IMAD.MOV R10, RZ, RZ, -R10 ;  /* 0x000000ffff0a7224 */ /* 0x000fe400078e0a0a */
[----:B------:R-:W-:-:S04]  /*1b90*/  IMAD R2, R11, 0x4, R2 ;  /* 0x000000040b027824 */ /* 0x000fc800078e0202 */
[----:B------:R-:W-:-:S07]  /*1ba0*/  IMAD.IADD R21, R21, 0x1, R2 ;  /* 0x0000000115157824 */ /* 0x000fce00078e0202 */
.L_x_27265:
        /* <DEDUP_REMOVED lines=15> */
.L_x_27261:
[----:B------:R-:W-:Y:S05]  /*1ca0*/  BSYNC.RECONVERGENT B0 ;  /* 0x0000000000007941 */ /* 0x000fea0003800200 */
.L_x_27260:
        /* <DEDUP_REMOVED lines=39> */
.L_x_27274:
[----:B------:R-:W-:Y:S02]  /*1f20*/  ISETP.NE.AND P0, PT, R28, RZ, PT ;  /* 0x000000ff1c00720c */ /* 0x000fe40003f05270 */
[----:B-1----:R-:W-:-:S11]  /*1f30*/  FMNMX R5, R2, R5, !PT ;  /* 0x0000000502057209 */ /* 0x002fd60007800000 */
[----:B------:R-:W-:Y:S05]  /*1f40*/  @P0 BRA `(.L_x_27267) ;  /* 0x0000000000080947 */ /* 0x000fea0003800000 */
[----:B0-----:R-:W0:Y:S02]  /*1f50*/  LDC.64 R2, c[0x0][0x3a8] ;  /* 0x0000ea00ff027b82 */ /* 0x001e240000000a00 */
[----:B0-----:R1:W-:Y:S02]  /*1f60*/  REDG.E.MAX.S32.STRONG.GPU desc[UR20][R2.64], R5 ;  /* 0x000000050200798e */ /* 0x0013e4000d12e314 */
.L_x_27267:
[----:B------:R-:W-:Y:S05]  /*1f70*/  BSYNC B0 ;  /* 0x0000000000007941 */ /* 0x000fea0003800000 */
.L_x_27266:
        /* <DEDUP_REMOVED lines=11> */
[----:B------:R-:W-:Y:S05]  /*2030*/  CALL.REL.NOINC `($__internal_717_$__cuda_sm20_rcp_rn_f32_slowpath) ;  /* 0x0000000400987944 */ /* 0x000fea0003c00000 */
[----:B------:R-:W-:Y:S05]  /*2040*/  BRA `(.L_x_27270) ;  /* 0x0000000000147947 */ /* 0x000fea0003800000 */
.L_x_27269:
[----:B012---:R-:W0:Y:S01]  /*2050*/  MUFU.RCP R5, UR14 ;  /* 0x0000000e00057d08 */ /* 0x007e220008001000 */
[----:B------:R-:W-:-:S04]  /*2060*/  IMAD.U32 R0, RZ, RZ, UR14 ;  /* 0x0000000eff007e24 */ /* 0x000fc8000f8e00ff */
[----:B0-----:R-:W-:-:S04]  /*2070*/  FFMA R0, R5, R0, -1 ;  /* 0xbf80000005007423 */ /* 0x001fc80000000000 */
[----:B------:R-:W-:-:S04]  /*2080*/  FADD.FTZ R0, -R0, -RZ ;  /* 0x800000ff00007221 */ /* 0x000fc80000010100 */
[----:B------:R-:W-:-:S07]  /*2090*/  FFMA R5, R5, R0, R5 ;  /* 0x0000000005057223 */ /* 0x000fce0000000005 */
.L_x_27270:
[----:B------:R-:W0:Y:S02]  /*20a0*/  LDC.64 R2, c[0x0][0x3b0] ;  /* 0x0000ec00ff027b82 */ /* 0x000e240000000a00 */
[----:B0-----:R-:W-:Y:S01]  /*20b0*/  STG.E desc[UR20][R2.64], R5 ;  /* 0x0000000502007986 */ /* 0x001fe2000c101914 */
[----:B------:R-:W-:Y:S05]  /*20c0*/  EXIT ;  /* 0x000000000000794d */ /* 0x000fea0003800000 */
.L_x_27268:
[----:B------:R-:W-:Y:S02]  /*20d0*/  IMAD.MOV.U32 R7, RZ, RZ, 0x4 ;  /* 0x00000004ff077424 */ /* 0x000fe400078e00ff */
[----:B------:R-:W-:Y:S02]  /*20e0*/  IMAD.MOV.U32 R9, RZ, RZ, 0x1f ;  /* 0x0000001fff097424 */ /* 0x000fe400078e00ff */
[----:B------:R-:W-:-:S07]  /*20f0*/  IMAD.MOV.U32 R4, RZ, RZ, -0x1 ;  /* 0xffffffffff047424 */ /* 0x000fce00078e00ff */
[----:B01----:R-:W-:Y:S05]  /*2100*/  WARPSYNC.COLLECTIVE R4, `(.L_x_27271) ;  /* 0x0000000004087348 */ /* 0x003fea0003c00000 */
[----:B-1----:R1:W2:Y:S02]  /*2110*/  SHFL.DOWN P0, R5, R0, R7, R9 ;  /* 0x0800000700057389 */ /* 0x0022a40000000009 */
[----:B012---:R-:W-:Y:S05]  /*2120*/  ENDCOLLECTIVE ;  /* 0x000000000000791b */ /* 0x007fea0003800000 */
.L_x_27271:
[----:B------:R-:W-:Y:S02]  /*2130*/  IMAD.MOV.U32 R7, RZ, RZ, 0x2 ;  /* 0x00000002ff077424 */ /* 0x000fe400078e00ff */
[----:B------:R-:W-:-:S05]  /*2140*/  IMAD.MOV.U32 R3, RZ, RZ, R5 ;  /* 0x000000ffff037224 */ /* 0x000fca00078e0005 */
[----:B------:R-:W-:-:S05]  /*2150*/  FMNMX R3, R3, R0, !PT ;  /* 0x0000000003037209 */ /* 0x000fca0007800000 */
[----:B------:R-:W-:-:S07]  /*2160*/  IMAD.MOV.U32 R0, RZ, RZ, R3 ;  /* 0x000000ffff007224 */ /* 0x000fce00078e0003 */
[----:B------:R-:W-:Y:S05]  /*2170*/  WARPSYNC.COLLECTIVE R4, `(.L_x_27272) ;  /* 0x0000000004087348 */ /* 0x000fea0003c00000 */
[----:B------:R0:W1:Y:S02]  /*2180*/  SHFL.DOWN P0, R5, R0, R7, R9 ;  /* 0x0800000700057389 */ /* 0x0000640000000009 */
[----:B01----:R-:W-:Y:S05]  /*2190*/  ENDCOLLECTIVE ;  /* 0x000000000000791b */ /* 0x003fea0003800000 */
.L_x_27272:
[----:B------:R-:W-:Y:S02]  /*21a0*/  IMAD.MOV.U32 R7, RZ, RZ, 0x1 ;  /* 0x00000001ff077424 */ /* 0x000fe400078e00ff */
[----:B------:R-:W-:-:S05]  /*21b0*/  IMAD.MOV.U32 R2, RZ, RZ, R5 ;  /* 0x000000ffff027224 */ /* 0x000fca00078e0005 */
[----:B------:R-:W-:-:S05]  /*21c0*/  FMNMX R2, R3, R2, !PT ;  /* 0x0000000203027209 */ /* 0x000fca0007800000 */
[----:B------:R-:W-:-:S07]  /*21d0*/  IMAD.MOV.U32 R0, RZ, RZ, R2 ;  /* 0x000000ffff007224 */ /* 0x000fce00078e0002 */
[----:B------:R-:W-:Y:S05]  /*21e0*/  WARPSYNC.COLLECTIVE R4, `(.L_x_27273) ;  /* 0x0000000004087348 */ /* 0x000fea0003c00000 */
[----:B------:R0:W1:Y:S02]  /*21f0*/  SHFL.DOWN P0, R5, R0, R7, R9 ;  /* 0x0800000700057389 */ /* 0x0000640000000009 */
[----:B01----:R-:W-:Y:S05]  /*2200*/  ENDCOLLECTIVE ;  /* 0x000000000000791b */ /* 0x003fea0003800000 */
.L_x_27273:
[----:B------:R-:W-:Y:S05]  /*2210*/  BRA `(.L_x_27274) ;  /* 0xfffffffc00407947 */ /* 0x000fea000383ffff */
        .weak           $__internal_716_$__cuda_sm20_div_u64
        .type           $__internal_716_$__cuda_sm20_div_u64,@function
        .size           $__internal_716_$__cuda_sm20_div_u64,($__internal_717_$__cuda_sm20_rcp_rn_f32_slowpath - $__internal_716_$__cuda_sm20_div_u64)
$__internal_716_$__cuda_sm20_div_u64:
        /* <DEDUP_REMOVED lines=71> */
[----:B------:R-:W-:Y:S11]  /*2690*/  RET.REL.NODEC R2 `(_ZN18transformer_engine6detail38cast_transpose_fused_kernel_notalignedILb0ELb1ELb0EfNS_16CTDBiasDActParamIff6__halffEELi1ELi2ENS_5EmptyEXadL_ZNS_5dreluIffEET_T0_RKS5_EEEEvT3_mmm) ;  /* 0xffffffd802587950 */ /* 0x000ff60003c3ffff */
        .weak           $__internal_717_$__cuda_sm20_rcp_rn_f32_slowpath
        .type           $__internal_717_$__cuda_sm20_rcp_rn_f32_slowpath,@function
        .size           $__internal_717_$__cuda_sm20_rcp_rn_f32_slowpath,(.L_x_30018 - $__internal_717_$__cuda_sm20_rcp_rn_f32_slowpath)
$__internal_717_$__cuda_sm20_rcp_rn_f32_slowpath:
        /* <DEDUP_REMOVED lines=15> */
.L_x_27275:
        /* <DEDUP_REMOVED lines=33> */
.L_x_27277:
[----:B------:R0:W1:Y:S02]  /*29a0*/  MUFU.RCP R3, R0 ;  /* 0x0000000000037308 */ /* 0x0000640000001000 */
.L_x_27276:
[----:B-1-3--:R-:W-:Y:S02]  /*29b0*/  IMAD.MOV.U32 R5, RZ, RZ, R3 ;  /* 0x000000ffff057224 */ /* 0x00afe400078e0003 */
[----:B------:R-:W-:-:S04]  /*29c0*/  IMAD.MOV.U32 R3, RZ, RZ, 0x0 ;  /* 0x00000000ff037424 */ /* 0x000fc800078e00ff */
[----:B0-2---:R-:W-:Y:S05]  /*29d0*/  RET.REL.NODEC R2 `(_ZN18transformer_engine6detail38cast_transpose_fused_kernel_notalignedILb0ELb1ELb0EfNS_16CTDBiasDActParamIff6__halffEELi1ELi2ENS_5EmptyEXadL_ZNS_5dreluIffEET_T0_RKS5_EEEEvT3_mmm) ;  /* 0xffffffd402887950 */ /* 0x005fea0003c3ffff */
.L_x_27278:
        /* <DEDUP_REMOVED lines=10> */
.L_x_30018:


//--------------------- .text._ZN18transformer_engine6detail38cast_transpose_fused_kernel_notalignedILb0ELb1ELb0EfNS_16CTDBiasDActParamIffffEELi1ELi1ENS_5EmptyEXadL_ZNS_5dreluIffEET_T0_RKS4_EEEEvT3_mmm --------------------------
	.section	.text._ZN18transformer_engine6detail38cast_transpose_fused_kernel_notalignedILb0ELb1ELb0EfNS_16CTDBiasDActParamIffffEELi1ELi1ENS_5EmptyEXadL_ZNS_5dreluIffEET_T0_RKS4_EEEEvT3_mmm,"ax",@progbits
	.align	128
        .global         _ZN18transformer_engine6detail38cast_transpose_fused_kernel_notalignedILb0ELb1ELb0EfNS_16CTDBiasDActParamIffffEELi1ELi1ENS_5EmptyEXadL_ZNS_5dreluIffEET_T0_RKS4_EEEEvT3_mmm
        .type           _ZN18transformer_engine6detail38cast_transpose_fused_kernel_notalignedILb0ELb1ELb0EfNS_16CTDBiasDActParamIffffEELi1ELi1ENS_5EmptyEXadL_ZNS_5dreluIffEET_T0_RKS4_EEEEvT3_mmm,@function
        .size           _ZN18transformer_engine6detail38cast_transpose_fused_kernel_notalignedILb0ELb1ELb0EfNS_16CTDBiasDActParamIffffEELi1ELi1ENS_5EmptyEXadL_ZNS_5dreluIffEET_T0_RKS4_EEEEvT3_mmm,(.L_x_30020 - _ZN18transformer_engine6detail38cast_transpose_fused_kernel_notalignedILb0ELb1ELb0EfNS_16CTDBiasDActParamIffffEELi1ELi1ENS_5EmptyEXadL_ZNS_5dreluIffEET_T0_RKS4_EEEEvT3_mmm)
        .other          _ZN18transformer_engine6detail38cast_transpose_fused_kernel_notalignedILb0ELb1ELb0EfNS_16CTDBiasDActParamIffffEELi1ELi1ENS_5EmptyEXadL_ZNS_5dreluIffEET_T0_RKS4_EEEEvT3_mmm,@"STO_CUDA_ENTRY STV_DEFAULT"
_ZN18transformer_engine6detail38cast_transpose_fused_kernel_notalignedILb0ELb1ELb0EfNS_16CTDBiasDActParamIffffEELi1ELi1ENS_5EmptyEXadL_ZNS_5dreluIffEET_T0_RKS4_EEEEvT3_mmm:
.text._ZN18transformer_engine6detail38cast_transpose_fused_kernel_notalignedILb0ELb1ELb0EfNS_16CTDBiasDActParamIffffEELi1ELi1ENS_5EmptyEXadL_ZNS_5dreluIffEET_T0_RKS4_EEEEvT3_mmm:
        /* <DEDUP_REMOVED lines=43> */
.L_x_27279:
[----:B------:R-:W-:-:S07]  /*02b0*/  MOV R4, 0x2d0 ;  /* 0x000002d000047802 */ /* 0x000fce0000000f00 */
[----:B------:R-:W-:Y:S05]  /*02c0*/  CALL.REL.NOINC `($__internal_718_$__cuda_sm20_div_u64) ;  /* 0x0000001400e07944 */ /* 0x000fea0003c00000 */
        /* <DEDUP_REMOVED lines=11> */
.L_x_27280:
[----:B------:R-:W0:Y:S01]  /*0380*/  LDCU.64 UR30, c[0x0][0x3c8] ;  /* 0x00007900ff1e77ac */ /* 0x000e220008000a00 */
[----:B------:R-:W-:Y:S01]  /*0390*/  IMAD.SHL.U32 R7, R6, 0x4, RZ ;  /* 0x0000000406077824 */ /* 0x000fe200078e00ff */
[----:B------:R-:W1:Y:S03]  /*03a0*/  LDCU.64 UR22, c[0x0][0x3d0] ;  /* 0x00007a00ff1677ac */ /* 0x000e660008000a00 */
[----:B------:R-:W-:Y:S02]  /*03b0*/  IMAD.IADD R0, R5, 0x1, -R7 ;  /* 0x0000000105007824 */ /* 0x000fe400078e0a07 */
[----:B------:R-:W-:Y:S01]  /*03c0*/  VIADD R4, R7, 0x1 ;  /* 0x0000000107047836 */ /* 0x000fe20000000000 */
[----:B------:R-:W-:Y:S01]  /*03d0*/  USHF.L.U64.HI UR15, UR16, 0x5, UR7 ;  /* 0x00000005100f7899 */ /* 0x000fe20008010207 */
[C---:B------:R-:W-:Y:S01]  /*03e0*/  VIADD R9, R0.reuse, 0xffffffff ;  /* 0xffffffff00097836 */ /* 0x040fe20000000000 */
[----:B------:R-:W2:Y:S01]  /*03f0*/  LDCU.64 UR26, c[0x0][0x3a0] ;  /* 0x00007400ff1a77ac */ /* 0x000ea20008000a00 */
[----:B------:R-:W-:Y:S01]  /*0400*/  LOP3.LUT R2, R0, 0x1f, RZ, 0xc0, !PT ;  /* 0x0000001f00027812 */ /* 0x000fe200078ec0ff */
[----:B------:R-:W-:-:S02]  /*0410*/  USHF.L.U64.HI UR12, UR4, 0x5, UR5 ;  /* 0x00000005040c7899 */ /* 0x000fc40008010205 */
[----:B------:R-:W-:Y:S01]  /*0420*/  LOP3.LUT R9, R9, 0x1f, RZ, 0xc0, !PT ;  /* 0x0000001f09097812 */ /* 0x000fe200078ec0ff */
[----:B------:R-:W3:Y:S01]  /*0430*/  LDCU.128 UR8, c[0x0][0x380] ;  /* 0x00007000ff0877ac */ /* 0x000ee20008000c00 */
[----:B0-----:R-:W-:Y:S02]  /*0440*/  ULEA UR13, UP0, -UR16, UR30, 0x5 ;  /* 0x0000001e100d7291 */ /* 0x001fe4000f8029ff */
[----:B-1----:R-:W-:Y:S02]  /*0450*/  ULEA UR6, UP1, -UR4, UR22, 0x5 ;  /* 0x0000001604067291 */ /* 0x002fe4000f8229ff */
[----:B------:R-:W-:Y:S02]  /*0460*/  UIADD3.X UR15, UPT, UPT, ~UR15, UR31, URZ, UP0, !UPT ;  /* 0x0000001f0f0f7290 */ /* 0x000fe400087fe5ff */
[----:B------:R-:W-:Y:S02]  /*0470*/  UISETP.LT.U32.AND UP0, UPT, UR13, 0x20, UPT ;  /* 0x000000200d00788c */ /* 0x000fe4000bf01070 */
[----:B------:R-:W-:Y:S01]  /*0480*/  UIADD3.X UR12, UPT, UPT, ~UR12, UR23, URZ, UP1, !UPT ;  /* 0x000000170c0c7290 */ /* 0x000fe20008ffe5ff */
[----:B--2---:R-:W-:Y:S01]  /*0490*/  ISETP.NE.U32.AND P3, PT, RZ, UR26, PT ;  /* 0x0000001aff007c0c */ /* 0x004fe2000bf65070 */
[----:B------:R-:W-:-:S02]  /*04a0*/  UISETP.LT.U32.AND UP1, UPT, UR6, 0x20, UPT ;  /* 0x000000200600788c */ /* 0x000fc4000bf21070 */
[----:B------:R-:W-:Y:S01]  /*04b0*/  UISETP.LT.U32.AND.EX UP0, UPT, UR15, URZ, UPT, UP0 ;  /* 0x000000ff0f00728c */ /* 0x000fe2000bf01100 */
[----:B------:R-:W-:Y:S01]  /*04c0*/  ISETP.NE.AND.EX P3, PT, RZ, UR27, PT, P3 ;  /* 0x0000001bff007c0c */ /* 0x000fe2000bf65330 */
[----:B------:R-:W-:Y:S02]  /*04d0*/  UISETP.LT.U32.AND.EX UP1, UPT, UR12, URZ, UPT, UP1 ;  /* 0x000000ff0c00728c */ /* 0x000fe4000bf21110 */
[----:B------:R-:W-:Y:S02]  /*04e0*/  USEL UR19, UR13, 0x20, UP0 ;  /* 0x000000200d137887 */ /* 0x000fe40008000000 */
[----:B------:R-:W-:Y:S02]  /*04f0*/  USEL UR20, UR6, 0x20, UP1 ;  /* 0x0000002006147887 */ /* 0x000fe40008800000 */
[----:B------:R-:W-:Y:S02]  /*0500*/  UIMAD UR15, UR5, UR30, URZ ;  /* 0x0000001e050f72a4 */ /* 0x000fe4000f8e02ff */
[----:B------:R-:W-:Y:S01]  /*0510*/  ISETP.GE.U32.AND P0, PT, R2, UR19, PT ;  /* 0x0000001302007c0c */ /* 0x000fe2000bf06070 */
[----:B------:R-:W-:Y:S01]  /*0520*/  UMOV UR6, UR16 ;  /* 0x0000001000067c82 */ /* 0x000fe20008000000 */
[----:B------:R-:W-:Y:S01]  /*0530*/  UIMAD UR15, UR4, UR31, UR15 ;  /* 0x0000001f040f72a4 */ /* 0x000fe2000f8e020f */
[----:B------:R-:W-:Y:S01]  /*0540*/  ISETP.GE.U32.AND P1, PT, R9, UR19, PT ;  /* 0x0000001309007c0c */ /* 0x000fe2000bf26070 */
[----:B------:R-:W-:Y:S01]  /*0550*/  UIMAD.WIDE.U32 UR12, UR4, UR30, UR6 ;  /* 0x0000001e040c72a5 */ /* 0x000fe2000f8e0006 */
[----:B------:R-:W-:Y:S01]  /*0560*/  ISETP.GE.U32.OR P0, PT, R7, UR20, P0 ;  /* 0x0000001407007c0c */ /* 0x000fe20008706470 */
[----:B------:R-:W0:Y:S01]  /*0570*/  @P3 LDC.64 R10, c[0x0][0x3a0] ;  /* 0x0000e800ff0a3b82 */ /* 0x000e220000000a00 */
[----:B------:R-:W1:Y:S01]  /*0580*/  LDCU.64 UR28, c[0x0][0x3c8] ;  /* 0x00007900ff1c77ac */ /* 0x000e620008000a00 */
[----:B------:R-:W-:Y:S01]  /*0590*/  ISETP.GE.U32.OR P1, PT, R4, UR20, P1 ;  /* 0x0000001404007c0c */ /* 0x000fe20008f26470 */
[----:B------:R-:W-:Y:S01]  /*05a0*/  USHF.L.U32 UR6, UR12, 0x7, URZ ;  /* 0x000000070c067899 */ /* 0x000fe200080006ff */
[----:B------:R-:W0:Y:S03]  /*05b0*/  LDCU.64 UR24, c[0x0][0x358] ;  /* 0x00006b00ff1877ac */ /* 0x000e260008000a00 */
[----:B---3--:R-:W-:-:S05]  /*05c0*/  UIADD3 UR17, UP0, UPT, UR6, UR10, URZ ;  /* 0x0000000a06117290 */ /* 0x008fca000ff1e0ff */
[----:B------:R-:W-:Y:S01]  /*05d0*/  @!P0 IMAD.MOV.U32 R3, RZ, RZ, RZ ;  /* 0x000000ffff038224 */ /* 0x000fe200078e00ff */
[----:B------:R-:W-:Y:S01]  /*05e0*/  UIADD3 UR10, UPT, UPT, UR13, UR15, URZ ;  /* 0x0000000f0d0a7290 */ /* 0x000fe2000fffe0ff */
[----:B------:R-:W-:-:S03]  /*05f0*/  @!P0 IMAD.WIDE.U32 R2, R7, UR30, R2 ;  /* 0x0000001e07028c25 */ /* 0x000fc6000f8e0002 */
[----:B------:R-:W-:Y:S01]  /*0600*/  USHF.L.U64.HI UR12, UR12, 0x7, UR10 ;  /* 0x000000070c0c7899 */ /* 0x000fe2000801020a */
[----:B------:R-:W-:-:S03]  /*0610*/  @!P0 IMAD R3, R7, UR31, R3 ;  /* 0x0000001f07038c24 */ /* 0x000fc6000f8e0203 */
[----:B------:R-:W-:Y:S01]  /*0620*/  UIADD3.X UR18, UPT, UPT, UR12, UR11, URZ, UP0, !UPT ;  /* 0x0000000b0c127290 */ /* 0x000fe200087fe4ff */
[C---:B------:R-:W-:Y:S01]  /*0630*/  @!P0 IMAD.SHL.U32 R14, R2.reuse, 0x4, RZ ;  /* 0x00000004020e8824 */ /* 0x040fe200078e00ff */
[----:B------:R-:W-:Y:S01]  /*0640*/  UIADD3 UR13, UP0, UPT, UR6, UR8, URZ ;  /* 0x00000008060d7290 */ /* 0x000fe2000ff1e0ff */
[----:B-1----:R-:W-:Y:S01]  /*0650*/  IMAD.U32 R12, RZ, RZ, UR28 ;  /* 0x0000001cff0c7e24 */ /* 0x002fe2000f8e00ff */
[----:B------:R-:W-:Y:S01]  /*0660*/  @!P0 SHF.L.U64.HI R4, R2, 0x2, R3 ;  /* 0x0000000202048819 */ /* 0x000fe20000010203 */
[----:B------:R-:W-:Y:S01]  /*0670*/  IMAD.U32 R13, RZ, RZ, UR29 ;  /* 0x0000001dff0d7e24 */ /* 0x000fe2000f8e00ff */
[----:B------:R-:W-:Y:S01]  /*0680*/  @!P0 IADD3 R16, P2, PT, R14, UR17, RZ ;  /* 0x000000110e108c10 */ /* 0x000fe2000ff5e0ff */
[----:B------:R-:W-:Y:S01]  /*0690*/  UIADD3.X UR15, UPT, UPT, UR12, UR9, URZ, UP0, !UPT ;  /* 0x000000090c0f7290 */ /* 0x000fe200087fe4ff */
[----:B0-----:R-:W2:Y:S01]  /*06a0*/  @P3 LDG.E R11, desc[UR24][R10.64] ;  /* 0x000000180a0b3981 */ /* 0x001ea2000c1e1900 */
[----:B------:R-:W-:Y:S01]  /*06b0*/  IMAD.WIDE.U32 R2, R7, UR30, R12 ;  /* 0x0000001e07027c25 */ /* 0x000fe2000f8e000c */
[----:B------:R-:W-:Y:S01]  /*06c0*/  @!P0 IADD3.X R17, PT, PT, R4, UR18, RZ, P2, !PT ;  /* 0x0000001204118c10 */ /* 0x000fe200097fe4ff */
[----:B------:R-:W0:Y:S01]  /*06d0*/  LDCU.128 UR8, c[0x0][0x390] ;  /* 0x00007200ff0877ac */ /* 0x000e220008000c00 */
[----:B------:R-:W-:Y:S01]  /*06e0*/  @!P0 IADD3 R14, P2, PT, R14, UR13, RZ ;  /* 0x0000000d0e0e8c10 */ /* 0x000fe2000ff5e0ff */
[----:B------:R-:W-:Y:S01]  /*06f0*/  IMAD.MOV.U32 R13, RZ, RZ, RZ ;  /* 0x000000ffff0d7224 */ /* 0x000fe200078e00ff */
[----:B------:R-:W-:Y:S01]  /*0700*/  @!P1 IADD3 R12, P4, PT, R9, R2, RZ ;  /* 0x00000002090c9210 */ /* 0x000fe20007f9e0ff */
[----:B------:R1:W3:Y:S01]  /*0710*/  @!P0 LDG.E R8, desc[UR24][R16.64] ;  /* 0x0000001810088981 */ /* 0x0002e2000c1e1900 */
[----:B------:R-:W-:Y:S01]  /*0720*/  @!P0 IADD3.X R15, PT, PT, R4, UR15, RZ, P2, !PT ;  /* 0x0000000f040f8c10 */ /* 0x000fe200097fe4ff */
[----:B------:R-:W-:-:S02]  /*0730*/  IMAD R3, R7, UR31, R3 ;  /* 0x0000001f07037c24 */ /* 0x000fc4000f8e0203 */
[C---:B------:R-:W-:Y:S02]  /*0740*/  @!P1 IMAD.SHL.U32 R7, R12.reuse, 0x4, RZ ;  /* 0x000000040c079824 */ /* 0x040fe400078e00ff */
[----:B------:R-:W-:Y:S01]  /*0750*/  @!P1 IMAD.X R19, RZ, RZ, R3, P4 ;  /* 0x000000ffff139224 */ /* 0x000fe200020e0603 */
[----:B------:R4:W5:Y:S02]  /*0760*/  @!P0 LDG.E R13, desc[UR24][R14.64] ;  /* 0x000000180e0d8981 */ /* 0x000964000c1e1900 */
[----:B------:R-:W-:Y:S02]  /*0770*/  @!P1 IADD3 R18, P2, PT, R7, UR17, RZ ;  /* 0x0000001107129c10 */ /* 0x000fe4000ff5e0ff */
[----:B------:R-:W-:-:S04]  /*0780*/  @!P1 SHF.L.U64.HI R12, R12, 0x2, R19 ;  /* 0x000000020c0c9819 */ /* 0x000fc80000010213 */
[C---:B------:R-:W-:Y:S02]  /*0790*/  @!P1 IADD3.X R19, PT, PT, R12.reuse, UR18, RZ, P2, !PT ;  /* 0x000000120c139c10 */ /* 0x040fe400097fe4ff */
[----:B-1----:R-:W-:Y:S01]  /*07a0*/  @!P1 IADD3 R16, P2, PT, R7, UR13, RZ ;  /* 0x0000000d07109c10 */ /* 0x002fe2000ff5e0ff */
[----:B------:R-:W-:Y:S02]  /*07b0*/  IMAD.MOV.U32 R20, RZ, RZ, RZ ;  /* 0x000000ffff147224 */ /* 0x000fe400078e00ff */
[----:B------:R-:W5:Y:S01]  /*07c0*/  @!P1 LDG.E R4, desc[UR24][R18.64] ;  /* 0x0000001812049981 */ /* 0x000f62000c1e1900 */
[----:B------:R-:W-:-:S05]  /*07d0*/  @!P1 IADD3.X R17, PT, PT, R12, UR15, RZ, P2, !PT ;  /* 0x0000000f0c119c10 */ /* 0x000fca00097fe4ff */
[----:B------:R1:W5:Y:S01]  /*07e0*/  @!P1 LDG.E R20, desc[UR24][R16.64] ;  /* 0x0000001810149981 */ /* 0x000362000c1e1900 */
[----:B------:R-:W3:Y:S01]  /*07f0*/  S2R R10, SR_TID.X ;  /* 0x00000000000a7919 */ /* 0x000ee20000002100 */
[----:B------:R-:W-:Y:S02]  /*0800*/  IMAD.SHL.U32 R21, R6, 0x4, RZ ;  /* 0x0000000406157824 */ /* 0x000fe400078e00ff */
[----:B----4-:R-:W-:Y:S02]  /*0810*/  VIADD R14, R0, 0x1e ;  /* 0x0000001e000e7836 */ /* 0x010fe40000000000 */
[----:B------:R-:W-:-:S03]  /*0820*/  IMAD.IADD R5, R5, 0x1, -R21 ;  /* 0x0000000105057824 */ /* 0x000fc600078e0a15 */
[----:B------:R-:W-:Y:S02]  /*0830*/  LOP3.LUT R14, R14, 0x1f, RZ, 0xc0, !PT ;  /* 0x0000001f0e0e7812 */ /* 0x000fe400078ec0ff */
[----:B------:R-:W-:Y:S01]  /*0840*/  LOP3.LUT R6, R5, 0x1f, RZ, 0xc0, !PT ;  /* 0x0000001f05067812 */ /* 0x000fe200078ec0ff */
[----:B------:R-:W-:Y:S01]  /*0850*/  VIADD R5, R21, 0x2 ;  /* 0x0000000215057836 */ /* 0x000fe20000000000 */
[----:B------:R-:W-:Y:S01]  /*0860*/  ISETP.GE.U32.AND P2, PT, R14, UR19, PT ;  /* 0x000000130e007c0c */ /* 0x000fe2000bf46070 */
[----:B------:R-:W-:Y:S01]  /*0870*/  @!P0 IMAD.MOV.U32 R7, RZ, RZ, RZ ;  /* 0x000000ffff078224 */ /* 0x000fe200078e00ff */
[----:B0-----:R-:W-:Y:S02]  /*0880*/  UIADD3 UR8, UP0, UPT, UR6, UR8, URZ ;  /* 0x0000000806087290 */ /* 0x001fe4000ff1e0ff */
[----:B------:R-:W-:Y:S01]  /*0890*/  ISETP.GE.U32.OR P2, PT, R5, UR20, P2 ;  /* 0x0000001405007c0c */ /* 0x000fe20009746470 */
[----:B-1----:R-:W-:Y:S01]  /*08a0*/  @!P0 IMAD.WIDE.U32 R16, R21, UR30, R6 ;  /* 0x0000001e15108c25 */ /* 0x002fe2000f8e0006 */
[----:B------:R-:W-:-:S03]  /*08b0*/  UIADD3.X UR9, UPT, UPT, UR12, UR9, URZ, UP0, !UPT ;  /* 0x000000090c097290 */ /* 0x000fc600087fe4ff */
[----:B------:R-:W-:Y:S01]  /*08c0*/  @!P0 IMAD R5, R21, UR31, R17 ;  /* 0x0000001f15058c24 */ /* 0x000fe2000f8e0211 */
[C---:B------:R-:W-:Y:S01]  /*08d0*/  @!P0 LEA R6, P4, R16.reuse, UR8, 0x2 ;  /* 0x0000000810068c11 */ /* 0x040fe2000f8810ff */
[----:B------:R-:W-:Y:S01]  /*08e0*/  IMAD.MOV.U32 R12, RZ, RZ, RZ ;  /* 0x000000ffff0c7224 */ /* 0x000fe200078e00ff */
[----:B------:R-:W-:Y:S02]  /*08f0*/  UMOV UR6, 0x3f800000 ;  /* 0x3f80000000067882 */ /* 0x000fe40000000000 */
[----:B------:R-:W-:Y:S01]  /*0900*/  @!P0 LEA.HI.X R7, R16, UR9, R5, 0x2, P4 ;  /* 0x0000000910078c11 */ /* 0x000fe2000a0f1405 */
[----:B------:R-:W-:Y:S02]  /*0910*/  VIADD R5, R0, 0x1d ;  /* 0x0000001d00057836 */ /* 0x000fe40000000000 */
[----:B------:R-:W-:-:S03]  /*0920*/  @!P2 IADD3 R23, P4, P5, R14, UR30, R2 ;  /* 0x0000001e0e17ac10 */ /* 0x000fc6000fd9e002 */
[----:B------:R-:W-:Y:S01]  /*0930*/  LOP3.LUT R16, R5, 0x1f, RZ, 0xc0, !PT ;  /* 0x0000001f05107812 */ /* 0x000fe200078ec0ff */
[----:B------:R-:W-:Y:S02]  /*0940*/  IMAD.MOV.U32 R21, RZ, RZ, RZ ;  /* 0x000000ffff157224 */ /* 0x000fe400078e00ff */
[----:B------:R-:W-:Y:S01]  /*0950*/  IMAD.MOV.U32 R25, RZ, RZ, RZ ;  /* 0x000000ffff197224 */ /* 0x000fe200078e00ff */
[----:B--2---:R-:W-:Y:S02]  /*0960*/  @P3 R2UR UR6, R11 ;  /* 0x000000000b0632ca */ /* 0x004fe400000e0000 */
[----:B---3--:R-:W-:Y:S02]  /*0970*/  @!P0 FSET.BF.GT.AND R12, R8, RZ, PT ;  /* 0x000000ff080c820a */ /* 0x008fe40003804000 */
[----:B------:R-:W-:-:S05]  /*0980*/  SHF.R.U32.HI R8, RZ, 0x5, R10 ;  /* 0x00000005ff087819 */ /* 0x000fca000001160a */
[----:B------:R-:W-:Y:S01]  /*0990*/  IMAD.SHL.U32 R11, R8, 0x4, RZ ;  /* 0x00000004080b7824 */ /* 0x000fe200078e00ff */
[----:B------:R-:W-:Y:S02]  /*09a0*/  @!P2 IADD3.X R8, PT, PT, RZ, UR31, R3, P4, P5 ;  /* 0x0000001fff08ac10 */ /* 0x000fe4000a7ea403 */
[----:B------:R-:W-:Y:S01]  /*09b0*/  ISETP.GE.U32.AND P3, PT, R16, UR19, PT ;  /* 0x0000001310007c0c */ /* 0x000fe2000bf66070 */
[----:B------:R-:W-:Y:S01]  /*09c0*/  VIADD R15, R11, 0x3 ;  /* 0x000000030b0f7836 */ /* 0x000fe20000000000 */
[C---:B------:R-:W-:Y:S01]  /*09d0*/  @!P2 SHF.L.U64.HI R5, R23.reuse, 0x2, R8 ;  /* 0x000000021705a819 */ /* 0x040fe20000010208 */
[----:B-----5:R-:W-:Y:S01]  /*09e0*/  FMUL R13, R12, R13 ;  /* 0x0000000d0c0d7220 */ /* 0x020fe20000400000 */
[----:B------:R-:W-:Y:S02]  /*09f0*/  @!P2 IMAD.SHL.U32 R23, R23, 0x4, RZ ;  /* 0x000000041717a824 */ /* 0x000fe400078e00ff */
[----:B------:R-:W-:Y:S01]  /*0a00*/  ISETP.GE.U32.OR P3, PT, R15, UR20, P3 ;  /* 0x000000140f007c0c */ /* 0x000fe20009f66470 */
[----:B------:R-:W-:Y:S01]  /*0a10*/  FMUL R12, R13, UR6 ;  /* 0x000000060d0c7c20 */ /* 0x000fe20008400000 */
[----:B------:R-:W-:-:S02]  /*0a20*/  IADD3 R17, P4, PT, R2, UR30, RZ ;  /* 0x0000001e02117c10 */ /* 0x000fc4000ff9e0ff */
[----:B------:R-:W-:Y:S02]  /*0a30*/  @!P2 IADD3 R8, P6, PT, R23, UR17, RZ ;  /* 0x000000111708ac10 */ /* 0x000fe4000ffde0ff */
[----:B------:R-:W-:Y:S01]  /*0a40*/  @!P1 IADD3 R24, P5, PT, R9, R2, RZ ;  /* 0x0000000209189210 */ /* 0x000fe20007fbe0ff */
[----:B------:R0:W-:Y:S01]  /*0a50*/  @!P0 STG.E desc[UR24][R6.64], R12 ;  /* 0x0000000c06008986 */ /* 0x0001e2000c101918 */
[----:B------:R-:W-:Y:S02]  /*0a60*/  @!P2 IADD3.X R9, PT, PT, R5, UR18, RZ, P6, !PT ;  /* 0x000000120509ac10 */ /* 0x000fe4000b7fe4ff */
[----:B------:R-:W-:Y:S02]  /*0a70*/  IADD3 R16, P0, P6, R16, UR30, R17 ;  /* 0x0000001e10107c10 */ /* 0x000fe4000fe1e011 */
[----:B------:R-:W-:Y:S01]  /*0a80*/  IADD3.X R18, PT, PT, R3, UR31, RZ, P4, !PT ;  /* 0x0000001f03127c10 */ /* 0x000fe2000a7fe4ff */
[----:B------:R-:W-:Y:S01]  /*0a90*/  @!P1 IMAD.X R3, RZ, RZ, R3, P5 ;  /* 0x000000ffff039224 */ /* 0x000fe200028e0603 */
[----:B------:R-:W-:Y:S01]  /*0aa0*/  @!P1 FSET.BF.GT.AND R21, R4, RZ, PT ;  /* 0x000000ff0415920a */ /* 0x000fe20003804000 */
[----:B------:R-:W-:Y:S01]  /*0ab0*/  @!P3 IMAD.SHL.U32 R26, R16, 0x4, RZ ;  /* 0x00000004101ab824 */ /* 0x000fe200078e00ff */
[----:B------:R-:W-:Y:S01]  /*0ac0*/  @!P1 LEA R2, P4, R24, UR8, 0x2 ;  /* 0x0000000818029c11 */ /* 0x000fe2000f8810ff */
[----:B------:R1:W2:Y:S01]  /*0ad0*/  @!P2 LDG.E R22, desc[UR24][R8.64] ;  /* 0x000000180816a981 */ /* 0x0002a2000c1e1900 */
[----:B------:R-:W-:Y:S01]  /*0ae0*/  IADD3.X R19, PT, PT, RZ, UR31, R18, P0, P6 ;  /* 0x0000001fff137c10 */ /* 0x000fe200087ec412 */
[----:B------:R-:W-:Y:S01]  /*0af0*/  FMUL R20, R20, R21 ;  /* 0x0000001514147220 */ /* 0x000fe20000400000 */
[----:B------:R-:W-:-:S02]  /*0b00*/  @!P2 IADD3 R4, P0, PT, R23, UR13, RZ ;  /* 0x0000000d1704ac10 */ /* 0x000fc4000ff1e0ff */
[----:B------:R-:W-:Y:S02]  /*0b10*/  @!P1 LEA.HI.X R3, R24, UR9, R3, 0x2, P4 ;  /* 0x0000000918039c11 */ /* 0x000fe4000a0f1403 */
[----:B------:R-:W-:Y:S02]  /*0b20*/  @!P3 SHF.L.U64.HI R23, R16, 0x2, R19 ;  /* 0x000000021017b819 */ /* 0x000fe40000010213 */
[----:B0-----:R-:W-:Y:S01]  /*0b30*/  @!P3 IADD3 R6, P4, PT, R26, UR17, RZ ;  /* 0x000000111a06bc10 */ /* 0x001fe2000ff9e0ff */
[----:B------:R-:W-:Y:S01]  /*0b40*/  FMUL R21, R20, UR6 ;  /* 0x0000000614157c20 */ /* 0x000fe20008400000 */
[----:B------:R-:W-:Y:S02]  /*0b50*/  @!P2 IADD3.X R5, PT, PT, R5, UR15, RZ, P0, !PT ;  /* 0x0000000f0505ac10 */ /* 0x000fe400087fe4ff */
[----:B------:R-:W-:Y:S02]  /*0b60*/  @!P3 IADD3.X R7, PT, PT, R23, UR18, RZ, P4, !PT ;  /* 0x000000121707bc10 */ /* 0x000fe4000a7fe4ff */
[----:B-1----:R-:W-:Y:S01]  /*0b70*/  @!P3 IADD3 R8, P0, PT, R26, UR13, RZ ;  /* 0x0000000d1a08bc10 */ /* 0x002fe2000ff1e0ff */
[----:B------:R-:W3:Y:S01]  /*0b80*/  @!P2 LDG.E R25, desc[UR24][R4.64] ;  /* 0x000000180419a981 */ /* 0x000ee2000c1e1900 */
[----:B------:R-:W-:-:S02]  /*0b90*/  IMAD.MOV.U32 R26, RZ, RZ, RZ ;  /* 0x000000ffff1a7224 */ /* 0x000fc400078e00ff */
[----:B------:R-:W-:Y:S01]  /*0ba0*/  @!P3 IADD3.X R9, PT, PT, R23, UR15, RZ, P0, !PT ;  /* 0x0000000f1709bc10 */ /* 0x000fe200087fe4ff */
[----:B------:R0:W-:Y:S04]  /*0bb0*/  @!P1 STG.E desc[UR24][R2.64], R21 ;  /* 0x0000001502009986 */ /* 0x0001e8000c101918 */
[----:B------:R-:W4:Y:S04]  /*0bc0*/  @!P3 LDG.E R6, desc[UR24][R6.64] ;  /* 0x000000180606b981 */ /* 0x000f28000c1e1900 */
[----:B------:R1:W5:Y:S01]  /*0bd0*/  @!P3 LDG.E R26, desc[UR24][R8.64] ;  /* 0x00000018081ab981 */ /* 0x000362000c1e1900 */
[----:B------:R-:W1:Y:S01]  /*0be0*/  S2R R24, SR_CgaCtaId ;  /* 0x0000000000187919 */ /* 0x000e620000008800 */
[----:B------:R-:W-:-:S05]  /*0bf0*/  MOV R23, 0x400 ;  /* 0x0000040000177802 */ /* 0x000fca0000000f00 */
[----:B------:R-:W-:Y:S01]  /*0c00*/  VIADD R23, R23, 0x20 ;  /* 0x0000002017177836 */ /* 0x000fe20000000000 */
[----:B------:R-:W-:Y:S01]  /*0c10*/  @!P2 IADD3 R14, P0, PT, R14, R17, RZ ;  /* 0x000000110e0ea210 */ /* 0x000fe20007f1e0ff */
[C---:B------:R-:W-:Y:S01]  /*0c20*/  IMAD.IADD R15, R10.reuse, 0x1, -R15 ;  /* 0x000000010a0f7824 */ /* 0x040fe200078e0a0f */
[----:B0-----:R-:W-:Y:S02]  /*0c30*/  LOP3.LUT R2, R10, 0x1f, RZ, 0xc0, !PT ;  /* 0x0000001f0a027812 */ /* 0x001fe400078ec0ff */
[----:B-1----:R-:W-:Y:S02]  /*0c40*/  LOP3.LUT R9, RZ, R11, RZ, 0x33, !PT ;  /* 0x0000000bff097212 */ /* 0x002fe400078e33ff */
[----:B------:R-:W-:Y:S02]  /*0c50*/  LEA R23, R24, R23, 0x18 ;  /* 0x0000001718177211 */ /* 0x000fe400078ec0ff */
[----:B------:R-:W-:-:S05]  /*0c60*/  SHF.R.U32.HI R24, RZ, 0x5, R10 ;  /* 0x00000005ff187819 */ /* 0x000fca000001160a */
[----:B------:R-:W-:-:S04]  /*0c70*/  IMAD.SHL.U32 R3, R24, 0x4, RZ ;  /* 0x0000000418037824 */ /* 0x000fc800078e00ff */
[----:B------:R-:W-:-:S04]  /*0c80*/  VIADD R17, R3, 0x2 ;  /* 0x0000000203117836 */ /* 0x000fc80000000000 */
[----:B------:R-:W-:Y:S02]  /*0c90*/  IMAD.IADD R8, R10, 0x1, -R17 ;  /* 0x000000010a087824 */ /* 0x000fe400078e0a11 */
[----:B------:R-:W-:Y:S02]  /*0ca0*/  IMAD.SHL.U32 R17, R15, 0x4, RZ ;  /* 0x000000040f117824 */ /* 0x000fe400078e00ff */
[----:B------:R-:W-:Y:S02]  /*0cb0*/  IMAD.SHL.U32 R8, R8, 0x4, RZ ;  /* 0x0000000408087824 */ /* 0x000fe400078e00ff */
[----:B------:R-:W-:Y:S02]  /*0cc0*/  IMAD R7, R2, 0x84, RZ ;  /* 0x0000008402077824 */ /* 0x000fe400078e02ff */
[----:B------:R-:W-:Y:S01]  /*0cd0*/  IMAD.IADD R9, R9, 0x1, R10 ;  /* 0x0000000109097824 */ /* 0x000fe200078e020a */
[----:B------:R-:W-:Y:S02]  /*0ce0*/  CS2R R4, SRZ ;  /* 0x0000000000047805 */ /* 0x000fe4000001ff00 */
[----:B------:R-:W-:Y:S01]  /*0cf0*/  LOP3.LUT R15, R8, 0x7c, RZ, 0xc0, !PT ;  /* 0x0000007c080f7812 */ /* 0x000fe200078ec0ff */
[----:B------:R-:W-:Y:S01]  /*0d00*/  IMAD.IADD R3, R10, 0x1, -R3 ;  /* 0x000000010a037824 */ /* 0x000fe200078e0a03 */
[----:B------:R-:W-:Y:S01]  /*0d10*/  LOP3.LUT R17, R17, 0x7c, RZ, 0xc0, !PT ;  /* 0x0000007c11117812 */ /* 0x000fe200078ec0ff */
[----:B------:R-:W-:-:S02]  /*0d20*/  IMAD.IADD R2, R7, 0x1, R23 ;  /* 0x0000000107027824 */ /* 0x000fc400078e0217 */
[----:B------:R-:W-:Y:S01]  /*0d30*/  IMAD.SHL.U32 R9, R9, 0x4, RZ ;  /* 0x0000000409097824 */ /* 0x000fe200078e00ff */
[----:B------:R-:W-:Y:S01]  /*0d40*/  LOP3.LUT R27, R3, 0x1f, RZ, 0xc0, !PT ;  /* 0x0000001f031b7812 */ /* 0x000fe200078ec0ff */
[C---:B------:R-:W-:Y:S02]  /*0d50*/  IMAD.IADD R8, R2.reuse, 0x1, R15 ;  /* 0x0000000102087824 */ /* 0x040fe400078e020f */
[----:B------:R-:W-:Y:S01]  /*0d60*/  IMAD.IADD R15, R2, 0x1, R17 ;  /* 0x00000001020f7824 */ /* 0x000fe200078e0211 */
[----:B------:R-:W-:Y:S01]  /*0d70*/  LOP3.LUT R3, R9, 0x7c, RZ, 0xc0, !PT ;  /* 0x0000007c09037812 */ /* 0x000fe200078ec0ff */
[----:B------:R-:W-:Y:S01]  /*0d80*/  @!P2 IMAD.X R17, RZ, RZ, R18, P0 ;  /* 0x000000ffff11a224 */ /* 0x000fe200000e0612 */
[----:B------:R-:W-:Y:S01]  /*0d90*/  UIMAD UR7, UR7, UR22, URZ ;  /* 0x00000016070772a4 */ /* 0x000fe2000f8e02ff */
[----:B------:R-:W-:Y:S01]  /*0da0*/  IMAD R9, R27, 0x4, R2 ;  /* 0x000000041b097824 */ /* 0x000fe200078e0202 */
[----:B------:R-:W-:Y:S02]  /*0db0*/  UIMAD.WIDE.U32 UR4, UR16, UR22, UR4 ;  /* 0x00000016100472a5 */ /* 0x000fe4000f8e0004 */
[----:B------:R-:W-:Y:S01]  /*0dc0*/  UIMAD UR7, UR16, UR23, UR7 ;  /* 0x00000017100772a4 */ /* 0x000fe2000f8e0207 */
[----:B------:R-:W-:Y:S01]  /*0dd0*/  FMNMX3 R20, |R13|, RZ, |R20|, !PT ;  /* 0x000000ff0d147276 */ /* 0x000fe20007800614 */
[----:B------:R-:W-:Y:S01]  /*0de0*/  STS [R9], R12 ;  /* 0x0000000c09007388 */ /* 0x000fe20000000800 */
[----:B------:R-:W-:-:S02]  /*0df0*/  ULEA UR10, UP0, UR4, UR10, 0x7 ;  /* 0x0000000a040a7291 */ /* 0x000fc4000f8038ff */
[----:B------:R-:W-:Y:S01]  /*0e00*/  UIADD3 UR5, UPT, UPT, UR5, UR7, URZ ;  /* 0x0000000705057290 */ /* 0x000fe2000fffe0ff */
[----:B------:R-:W-:Y:S03]  /*0e10*/  BSSY.RECONVERGENT B0, `(.L_x_27281) ;  /* 0x000006c000007945 */ /* 0x000fe60003800200 */
[----:B------:R-:W-:Y:S01]  /*0e20*/  ULEA.HI.X UR5, UR4, UR11, UR5, 0x7, UP0 ;  /* 0x0000000b04057291 */ /* 0x000fe200080f3c05 */
[----:B--2---:R-:W-:Y:S01]  /*0e30*/  @!P2 FSET.BF.GT.AND R4, R22, RZ, PT ;  /* 0x000000ff1604a20a */ /* 0x004fe20003804000 */
[----:B------:R-:W-:Y:S01]  /*0e40*/  IMAD.IADD R22, R2, 0x1, R3 ;  /* 0x0000000102167824 */ /* 0x000fe200078e0203 */
[----:B------:R-:W-:-:S04]  /*0e50*/  @!P3 LEA R2, P1, R16, UR8, 0x2 ;  /* 0x000000081002bc11 */ /* 0x000fc8000f8210ff */
[----:B------:R-:W-:Y:S01]  /*0e60*/  @!P3 LEA.HI.X R3, R16, UR9, R19, 0x2, P1 ;  /* 0x000000091003bc11 */ /* 0x000fe200088f1413 */
[----:B---3--:R-:W-:Y:S01]  /*0e70*/  FMUL R25, R25, R4 ;  /* 0x0000000419197220 */ /* 0x008fe20000400000 */
[----:B------:R-:W-:Y:S02]  /*0e80*/  @!P2 LEA R4, P0, R14, UR8, 0x2 ;  /* 0x000000080e04ac11 */ /* 0x000fe4000f8010ff */
[----:B----4-:R-:W-:-:S05]  /*0e90*/  @!P3 FSET.BF.GT.AND R5, R6, RZ, PT ;  /* 0x000000ff0605b20a */ /* 0x010fca0003804000 */
[----:B-----5:R-:W-:Y:S01]  /*0ea0*/  FMUL R26, R26, R5 ;  /* 0x000000051a1a7220 */ /* 0x020fe20000400000 */
[----:B------:R-:W-:Y:S01]  /*0eb0*/  @!P2 LEA.HI.X R5, R14, UR9, R17, 0x2, P0 ;  /* 0x000000090e05ac11 */ /* 0x000fe200080f1411 */
[----:B------:R-:W-:Y:S01]  /*0ec0*/  FMUL R19, R25, UR6 ;  /* 0x0000000619137c20 */ /* 0x000fe20008400000 */
[----:B------:R-:W-:Y:S01]  /*0ed0*/  ISETP.GE.U32.AND P0, PT, R11, UR19, PT ;  /* 0x000000130b007c0c */ /* 0x000fe2000bf06070 */
[----:B------:R-:W-:Y:S01]  /*0ee0*/  FMUL R6, R26, UR6 ;  /* 0x000000061a067c20 */ /* 0x000fe20008400000 */
[----:B------:R-:W-:Y:S01]  /*0ef0*/  STS [R22], R21 ;  /* 0x0000001516007388 */ /* 0x000fe20000000800 */
[----:B------:R-:W-:Y:S01]  /*0f00*/  FMNMX R25, R20, |R25|, !PT ;  /* 0x4000001914197209 */ /* 0x000fe20007800000 */
[----:B------:R-:W0:Y:S02]  /*0f10*/  LDCU.64 UR8, c[0x0][0x3d0] ;  /* 0x00007a00ff0877ac */ /* 0x000e240008000a00 */
[----:B------:R-:W-:Y:S04]  /*0f20*/  STS [R8], R19 ;  /* 0x0000001308007388 */ /* 0x000fe80000000800 */
[----:B------:R-:W-:Y:S04]  /*0f30*/  @!P2 STG.E desc[UR24][R4.64], R19 ;  /* 0x000000130400a986 */ /* 0x000fe8000c101918 */
[----:B------:R-:W-:Y:S04]  /*0f40*/  @!P3 STG.E desc[UR24][R2.64], R6 ;  /* 0x000000060200b986 */ /* 0x000fe8000c101918 */
[----:B------:R1:W-:Y:S02]  /*0f50*/  STS [R15], R6 ;  /* 0x000000060f007388 */ /* 0x0003e40000000800 */
[----:B-1----:R-:W-:Y:S01]  /*0f60*/  FMNMX R6, R25, |R26|, !PT ;  /* 0x4000001a19067209 */ /* 0x002fe20007800000 */
[----:B------:R-:W-:Y:S06]  /*0f70*/  BAR.SYNC.DEFER_BLOCKING 0x0 ;  /* 0x0000000000007b1d */ /* 0x000fec0000010000 */
[----:B0-----:R-:W-:Y:S05]  /*0f80*/  @P0 BRA `(.L_x_27282) ;  /* 0x0000000400500947 */ /* 0x001fea0003800000 */
[C---:B------:R-:W-:Y:S01]  /*0f90*/  VIADD R2, R11.reuse, -UR19 ;  /* 0x800000130b027c36 */ /* 0x040fe20008000000 */
        /* <DEDUP_REMOVED lines=13> */
.L_x_27285:
        /* <DEDUP_REMOVED lines=48> */
.L_x_27284:
[----:B------:R-:W-:Y:S05]  /*1370*/  BSYNC.RECONVERGENT B1 ;  /* 0x0000000000017941 */ /* 0x000fea0003800200 */
.L_x_27283:
[----:B------:R-:W-:Y:S05]  /*1380*/  @!P0 BRA `(.L_x_27282) ;  /* 0x0000000000508947 */ /* 0x000fea0003800000 */
[----:B0-----:R-:W-:Y:S01]  /*1390*/  IMAD R2, R24, 0x10, R7 ;  /* 0x0000001018027824 */ /* 0x001fe200078e0207 */
[----:B------:R-:W0:Y:S01]  /*13a0*/  LDCU.64 UR12, c[0x0][0x3d0] ;  /* 0x00007a00ff0c77ac */ /* 0x000e220008000a00 */
[----:B------:R-:W-:Y:S02]  /*13b0*/  IMAD.MOV R14, RZ, RZ, -R14 ;  /* 0x000000ffff0e7224 */ /* 0x000fe400078e0a0e */
[----:B------:R-:W-:-:S04]  /*13c0*/  IMAD R2, R15, 0x4, R2 ;  /* 0x000000040f027824 */ /* 0x000fc800078e0202 */
[----:B------:R-:W-:-:S07]  /*13d0*/  IMAD.IADD R23, R23, 0x1, R2 ;  /* 0x0000000117177824 */ /* 0x000fce00078e0202 */
.L_x_27286:
        /* <DEDUP_REMOVED lines=8> */
[----:B------:R-:W-:Y:S01]  /*1460*/  @!P0 LEA.HI.X R3, R0, UR5, R3, 0x2, P1 ;  /* 0x0000000500038c11 */ /* 0x000fe200088f1403 */
[----:B------:R-:W-:Y:S01]  /*1470*/  VIADD R0, R7, 0x1f ;  /* 0x0000001f07007836 */ /* 0x000fe20000000000 */
[----:B------:R-:W-:-:S03]  /*1480*/  ISETP.NE.AND P1, PT, R14, RZ, PT ;  /* 0x000000ff0e00720c */ /* 0x000fc60003f25270 */
[----:B--2---:R1:W-:Y:S01]  /*1490*/  @!P0 STG.E desc[UR24][R2.64], R5 ;  /* 0x0000000502008986 */ /* 0x0043e2000c101918 */
[----:B0-----:R-:W-:-:S04]  /*14a0*/  IADD3 R18, P0, PT, R18, UR12, RZ ;  /* 0x0000000c12127c10 */ /* 0x001fc8000ff1e0ff */
[----:B------:R-:W-:-:S05]  /*14b0*/  IADD3.X R16, PT, PT, R16, UR13, RZ, P0, !PT ;  /* 0x0000000d10107c10 */ /* 0x000fca00087fe4ff */
[----:B------:R-:W-:Y:S05]  /*14c0*/  @P1 BRA `(.L_x_27286) ;  /* 0xfffffffc00c41947 */ /* 0x000fea000383ffff */
.L_x_27282:
[----:B------:R-:W-:Y:S05]  /*14d0*/  BSYNC.RECONVERGENT B0 ;  /* 0x0000000000007941 */ /* 0x000fea0003800200 */
.L_x_27281:
        /* <DEDUP_REMOVED lines=39> */
.L_x_27295:
[----:B------:R-:W-:Y:S02]  /*1750*/  ISETP.NE.AND P0, PT, R10, RZ, PT ;  /* 0x000000ff0a00720c */ /* 0x000fe40003f05270 */
[----:B-1----:R-:W-:-:S11]  /*1760*/  FMNMX R5, R2, R5, !PT ;  /* 0x0000000502057209 */ /* 0x002fd60007800000 */
[----:B------:R-:W-:Y:S05]  /*1770*/  @P0 BRA `(.L_x_27288) ;  /* 0x0000000000080947 */ /* 0x000fea0003800000 */
[----:B0-----:R-:W0:Y:S02]  /*1780*/  LDC.64 R2, c[0x0][0x3a8] ;  /* 0x0000ea00ff027b82 */ /* 0x001e240000000a00 */
[----:B0-----:R1:W-:Y:S02]  /*1790*/  REDG.E.MAX.S32.STRONG.GPU desc[UR24][R2.64], R5 ;  /* 0x000000050200798e */ /* 0x0013e4000d12e318 */
.L_x_27288:
[----:B------:R-:W-:Y:S05]  /*17a0*/  BSYNC B0 ;  /* 0x0000000000007941 */ /* 0x000fea0003800000 */
.L_x_27287:
        /* <DEDUP_REMOVED lines=11> */
[----:B------:R-:W-:Y:S05]  /*1860*/  CALL.REL.NOINC `($__internal_719_$__cuda_sm20_rcp_rn_f32_slowpath) ;  /* 0x0000000400987944 */ /* 0x000fea0003c00000 */
[----:B------:R-:W-:Y:S05]  /*1870*/  BRA `(.L_x_27291) ;  /* 0x0000000000147947 */ /* 0x000fea0003800000 */
.L_x_27290:
[----:B01----:R-:W0:Y:S01]  /*1880*/  MUFU.RCP R5, UR6 ;  /* 0x0000000600057d08 */ /* 0x003e220008001000 */
[----:B------:R-:W-:-:S04]  /*1890*/  IMAD.U32 R0, RZ, RZ, UR6 ;  /* 0x00000006ff007e24 */ /* 0x000fc8000f8e00ff */
[----:B0-----:R-:W-:-:S04]  /*18a0*/  FFMA R0, R5, R0, -1 ;  /* 0xbf80000005007423 */ /* 0x001fc80000000000 */
[----:B------:R-:W-:-:S04]  /*18b0*/  FADD.FTZ R0, -R0, -RZ ;  /* 0x800000ff00007221 */ /* 0x000fc80000010100 */
[----:B------:R-:W-:-:S07]  /*18c0*/  FFMA R5, R5, R0, R5 ;  /* 0x0000000005057223 */ /* 0x000fce0000000005 */
.L_x_27291:
[----:B------:R-:W0:Y:S02]  /*18d0*/  LDC.64 R2, c[0x0][0x3b0] ;  /* 0x0000ec00ff027b82 */ /* 0x000e240000000a00 */
[----:B0-----:R-:W-:Y:S01]  /*18e0*/  STG.E desc[UR24][R2.64], R5 ;  /* 0x0000000502007986 */ /* 0x001fe2000c101918 */
[----:B------:R-:W-:Y:S05]  /*18f0*/  EXIT ;  /* 0x000000000000794d */ /* 0x000fea0003800000 */
.L_x_27289:
[----:B------:R-:W-:Y:S02]  /*1900*/  IMAD.MOV.U32 R7, RZ, RZ, 0x4 ;  /* 0x00000004ff077424 */ /* 0x000fe400078e00ff */
[----:B------:R-:W-:Y:S02]  /*1910*/  IMAD.MOV.U32 R9, RZ, RZ, 0x1f ;  /* 0x0000001fff097424 */ /* 0x000fe400078e00ff */
[----:B------:R-:W-:-:S07]  /*1920*/  IMAD.MOV.U32 R4, RZ, RZ, -0x1 ;  /* 0xffffffffff047424 */ /* 0x000fce00078e00ff */
[----:B01----:R-:W-:Y:S05]  /*1930*/  WARPSYNC.COLLECTIVE R4, `(.L_x_27292) ;  /* 0x0000000004087348 */ /* 0x003fea0003c00000 */
[----:B-1----:R1:W2:Y:S02]  /*1940*/  SHFL.DOWN P0, R5, R0, R7, R9 ;  /* 0x0800000700057389 */ /* 0x0022a40000000009 */
[----:B012---:R-:W-:Y:S05]  /*1950*/  ENDCOLLECTIVE ;  /* 0x000000000000791b */ /* 0x007fea0003800000 */
.L_x_27292:
[----:B------:R-:W-:Y:S02]  /*1960*/  IMAD.MOV.U32 R7, RZ, RZ, 0x2 ;  /* 0x00000002ff077424 */ /* 0x000fe400078e00ff */
[----:B------:R-:W-:-:S05]  /*1970*/  IMAD.MOV.U32 R3, RZ, RZ, R5 ;  /* 0x000000ffff037224 */ /* 0x000fca00078e0005 */
[----:B------:R-:W-:-:S05]  /*1980*/  FMNMX R3, R3, R0, !PT ;  /* 0x0000000003037209 */ /* 0x000fca0007800000 */
[----:B------:R-:W-:-:S07]  /*1990*/  IMAD.MOV.U32 R0, RZ, RZ, R3 ;  /* 0x000000ffff007224 */ /* 0x000fce00078e0003 */
[----:B------:R-:W-:Y:S05]  /*19a0*/  WARPSYNC.COLLECTIVE R4, `(.L_x_27293) ;  /* 0x0000000004087348 */ /* 0x000fea0003c00000 */
[----:B------:R0:W1:Y:S02]  /*19b0*/  SHFL.DOWN P0, R5, R0, R7, R9 ;  /* 0x0800000700057389 */ /* 0x0000640000000009 */
[----:B01----:R-:W-:Y:S05]  /*19c0*/  ENDCOLLECTIVE ;  /* 0x000000000000791b */ /* 0x003fea0003800000 */
.L_x_27293:
[----:B------:R-:W-:Y:S02]  /*19d0*/  IMAD.MOV.U32 R7, RZ, RZ, 0x1 ;  /* 0x00000001ff077424 */ /* 0x000fe400078e00ff */
[----:B------:R-:W-:-:S05]  /*19e0*/  IMAD.MOV.U32 R2, RZ, RZ, R5 ;  /* 0x000000ffff027224 */ /* 0x000fca00078e0005 */
[----:B------:R-:W-:-:S05]  /*19f0*/  FMNMX R2, R3, R2, !PT ;  /* 0x0000000203027209 */ /* 0x000fca0007800000 */
[----:B------:R-:W-:-:S07]  /*1a00*/  IMAD.MOV.U32 R0, RZ, RZ, R2 ;  /* 0x000000ffff007224 */ /* 0x000fce00078e0002 */
[----:B------:R-:W-:Y:S05]  /*1a10*/  WARPSYNC.COLLECTIVE R4, `(.L_x_27294) ;  /* 0x0000000004087348 */ /* 0x000fea0003c00000 */
[----:B------:R0:W1:Y:S02]  /*1a20*/  SHFL.DOWN P0, R5, R0, R7, R9 ;  /* 0x0800000700057389 */ /* 0x0000640000000009 */
[----:B01----:R-:W-:Y:S05]  /*1a30*/  ENDCOLLECTIVE ;  /* 0x000000000000791b */ /* 0x003fea0003800000 */
.L_x_27294:
[----:B------:R-:W-:Y:S05]  /*1a40*/  BRA `(.L_x_27295) ;  /* 0xfffffffc00407947 */ /* 0x000fea000383ffff */
        .weak           $__internal_718_$__cuda_sm20_div_u64
        .type           $__internal_718_$__cuda_sm20_div_u64,@function
        .size           $__internal_718_$__cuda_sm20_div_u64,($__internal_719_$__cuda_sm20_rcp_rn_f32_slowpath - $__internal_718_$__cuda_sm20_div_u64)
$__internal_718_$__cuda_sm20_div_u64:
        /* <DEDUP_REMOVED lines=71> */
[----:B------:R-:W-:Y:S11]  /*1ec0*/  RET.REL.NODEC R2 `(_ZN18transformer_engine6detail38cast_transpose_fused_kernel_notalignedILb0ELb1ELb0EfNS_16CTDBiasDActParamIffffEELi1ELi1ENS_5EmptyEXadL_ZNS_5dreluIffEET_T0_RKS4_EEEEvT3_mmm) ;  /* 0xffffffe0024c7950 */ /* 0x000ff60003c3ffff */
        .weak           $__internal_719_$__cuda_sm20_rcp_rn_f32_slowpath
        .type           $__internal_719_$__cuda_sm20_rcp_rn_f32_slowpath,@function
        .size           $__internal_719_$__cuda_sm20_rcp_rn_f32_slowpath,(.L_x_30020 - $__internal_719_$__cuda_sm20_rcp_rn_f32_slowpath)
$__internal_719_$__cuda_sm20_rcp_rn_f32_slowpath:
        /* <DEDUP_REMOVED lines=15> */
.L_x_27296:
        /* <DEDUP_REMOVED lines=33> */
.L_x_27298:
[----:B------:R0:W1:Y:S02]  /*21d0*/  MUFU.RCP R3, R0 ;  /* 0x0000000000037308 */ /* 0x0000640000001000 */
.L_x_27297:
[----:B-1-3--:R-:W-:Y:S02]  /*21e0*/  IMAD.MOV.U32 R5, RZ, RZ, R3 ;  /* 0x000000ffff057224 */ /* 0x00afe400078e0003 */
[----:B------:R-:W-:-:S04]  /*21f0*/  IMAD.MOV.U32 R3, RZ, RZ, 0x0 ;  /* 0x00000000ff037424 */ /* 0x000fc800078e00ff */
[----:B0-2---:R-:W-:Y:S05]  /*2200*/  RET.REL.NODEC R2 `(_ZN18transformer_engine6detail38cast_transpose_fused_kernel_notalignedILb0ELb1ELb0EfNS_16CTDBiasDActParamIffffEELi1ELi1ENS_5EmptyEXadL_ZNS_5dreluIffEET_T0_RKS4_EEEEvT3_mmm) ;  /* 0xffffffdc027c7950 */ /* 0x005fea0003c3ffff */
.L_x_27299:
        /* <DEDUP_REMOVED lines=15> */
.L_x_30020:


//--------------------- .text._ZN18transformer_engine6detail38cast_transpose_fused_kernel_notalignedILb0ELb0ELb1EfNS_16CTDBiasDActParamI13__nv_bfloat16S3_13__nv_fp8_e4m3fEELi4ELi8ENS_5EmptyEXadL_ZNS_4reluIffEET_T0_RKS6_EEEEvT3_mmm --------------------------
	.section	.text._ZN18transformer_engine6detail38cast_transpose_fused_kernel_notalignedILb0ELb0ELb1EfNS_16CTDBiasDActParamI13__nv_bfloat16S3_13__nv_fp8_e4m3fEELi4ELi8ENS_5EmptyEXadL_ZNS_4reluIffEET_T0_RKS6_EEEEvT3_mmm,"ax",@progbits
	.align	128
        .global         _ZN18transformer_engine6detail38cast_transpose_fused_kernel_notalignedILb0ELb0ELb1EfNS_16CTDBiasDActParamI13__nv_bfloat16S3_13__nv_fp8_e4m3fEELi4ELi8ENS_5EmptyEXadL_ZNS_4reluIffEET_T0_RKS6_EEEEvT3_mmm
        .type           _ZN18transformer_engine6detail38cast_transpose_fused_kernel_notalignedILb0ELb0ELb1EfNS_16CTDBiasDActParamI13__nv_bfloat16S3_13__nv_fp8_e4m3fEELi4ELi8ENS_5EmptyEXadL_ZNS_4reluIffEET_T0_RKS6_EEEEvT3_mmm,@function
        .size           _ZN18transformer_engine6detail38cast_transpose_fused_kernel_notalignedILb0ELb0ELb1EfNS_16CTDBiasDActParamI13__nv_bfloat16S3_13__nv_fp8_e4m3fEELi4ELi8ENS_5EmptyEXadL_ZNS_4reluIffEET_T0_RKS6_EEEEvT3_mmm,(.L_x_30022 - _ZN18transformer_engine6detail38cast_transpose_fused_kernel_notalignedILb0ELb0ELb1EfNS_16CTDBiasDActParamI13__nv_bfloat16S3_13__nv_fp8_e4m3fEELi4ELi8ENS_5EmptyEXadL_ZNS_4reluIffEET_T0_RKS6_EEEEvT3_mmm)
        .other          _ZN18transformer_engine6detail38cast_transpose_fused_kernel_notalignedILb0ELb0ELb1EfNS_16CTDBiasDActParamI13__nv_bfloat16S3_13__nv_fp8_e4m3fEELi4ELi8ENS_5EmptyEXadL_ZNS_4reluIffEET_T0_RKS6_EEEEvT3_mmm,@"STO_CUDA_ENTRY STV_DEFAULT"
_ZN18transformer_engine6detail38cast_transpose_fused_kernel_notalignedILb0ELb0ELb1EfNS_16CTDBiasDActParamI13__nv_bfloat16S3_13__nv_fp8_e4m3fEELi4ELi8ENS_5EmptyEXadL_ZNS_4reluIffEET_T0_RKS6_EEEEvT3_mmm:
.text._ZN18transformer_engine6detail38cast_transpose_fused_kernel_notalignedILb0ELb0ELb1EfNS_16CTDBiasDActParamI13__nv_bfloat16S3_13__nv_fp8_e4m3fEELi4ELi8ENS_5EmptyEXadL_ZNS_4reluIffEET_T0_RKS6_EEEEvT3_mmm:
        /* <DEDUP_REMOVED lines=43> */
.L_x_27300:
[----:B------:R-:W-:-:S07]  /*02b0*/  MOV R4, 0x2d0 ;  /* 0x000002d000047802 */ /* 0x000fce0000000f00 */
[----:B------:R-:W-:Y:S05]  /*02c0*/  CALL.REL.NOINC `($__internal_720_$__cuda_sm20_div_u64) ;  /* 0x0000009800b87944 */ /* 0x000fea0003c00000 */
        /* <DEDUP_REMOVED lines=11> */
.L_x_27301:
[----:B------:R-:W0:Y:S01]  /*0380*/  LDCU.64 UR12, c[0x0][0x3d0] ;  /* 0x00007a00ff0c77ac */ /* 0x000e220008000a00 */
[----:B------:R-:W-:Y:S01]  /*0390*/  IMAD.SHL.U32 R63, R63, 0x4, RZ ;  /* 0x000000043f3f7824 */ /* 0x000fe200078e00ff */
[C---:B------:R-:W-:Y:S01]  /*03a0*/  LOP3.LUT R38, R72.reuse, 0xe0, RZ, 0xc0, !PT ;  /* 0x000000e048267812 */ /* 0x040fe200078ec0ff */
[----:B------:R-:W1:Y:S02]  /*03b0*/  LDCU.64 UR22, c[0x0][0x3c8] ;  /* 0x00007900ff1677ac */ /* 0x000e640008000a00 */
        /* <DEDUP_REMOVED lines=11> */
[----:B------:R-:W-:Y:S01]  /*0470*/  USHF.R.U32.HI UR29, URZ, 0x2, UR23 ;  /* 0x00000002ff1d7899 */ /* 0x000fe20008011617 */
[C---:B------:R-:W-:Y:S01]  /*0480*/  IMAD.WIDE.U32 R2, R38.reuse, UR28, RZ ;  /* 0x0000001c26027c25 */ /* 0x040fe2000f8e00ff */
[----:B------:R-:W-:Y:S01]  /*0490*/  ULEA UR14, UP0, -UR21, UR28, 0x5 ;  /* 0x0000001c150e7291 */ /* 0x000fe2000f8029ff */
[----:B------:R-:W-:Y:S01]  /*04a0*/  ISETP.NE.AND.EX P2, PT, RZ, UR11, PT, P2 ;  /* 0x0000000bff007c0c */ /* 0x000fe2000bf45320 */
[----:B------:R-:W-:Y:S01]  /*04b0*/  UIADD3.X UR8, UPT, UPT, ~UR8, UR27, URZ, UP1, !UPT ;  /* 0x0000001b08087290 */ /* 0x000fe20008ffe5ff */
[----:B------:R-:W-:Y:S01]  /*04c0*/  IMAD.U32 R11, RZ, RZ, UR28 ;  /* 0x0000001cff0b7e24 */ /* 0x000fe2000f8e00ff */
        /* <DEDUP_REMOVED lines=9> */
[----:B------:R-:W-:Y:S01]  /*0560*/  USEL UR7, UR7, 0x20, UP1 ;  /* 0x0000002007077887 */ /* 0x000fe20008800000 */
[----:B------:R-:W0:Y:S01]  /*0570*/  @P2 LDC.64 R6, c[0x0][0x3a0] ;  /* 0x0000e800ff062b82 */ /* 0x000e220000000a00 */
[----:B------:R-:W-:Y:S02]  /*0580*/  USEL UR14, UR14, 0x20, UP0 ;  /* 0x000000200e0e7887 */ /* 0x000fe40008000000 */
[----:B------:R-:W-:Y:S02]  /*0590*/  UIMAD UR10, UR5, UR22, URZ ;  /* 0x00000016050a72a4 */ /* 0x000fe4000f8e02ff */
[----:B------:R-:W-:Y:S01]  /*05a0*/  ISETP.GE.U32.AND P3, PT, R63, UR7, PT ;  /* 0x000000073f007c0c */ /* 0x000fe2000bf66070 */
[----:B------:R-:W-:Y:S02]  /*05b0*/  USHF.L.U32 UR17, UR21, 0x7, URZ ;  /* 0x0000000715117899 */ /* 0x000fe400080006ff */
[----:B------:R-:W-:Y:S01]  /*05c0*/  UIMAD.WIDE.U32 UR8, UR4, UR22, URZ ;  /* 0x00000016040872a5 */ /* 0x000fe2000f8e00ff */
[----:B------:R-:W-:Y:S01]  /*05d0*/  ISETP.LT.U32.AND P3, PT, R5, UR14, !P3 ;  /* 0x0000000e05007c0c */ /* 0x000fe2000df61070 */
[----:B------:R-:W-:-:S02]  /*05e0*/  UIMAD UR10, UR4, UR23, UR10 ;  /* 0x00000017040a72a4 */ /* 0x000fc4000f8e020a */
[----:B------:R-:W-:Y:S02]  /*05f0*/  USHF.L.U64.HI UR20, UR21, 0x7, UR6 ;  /* 0x0000000715147899 */ /* 0x000fe40008010206 */
[----:B------:R-:W-:Y:S02]  /*0600*/  ULEA UR17, UP0, UR8, UR17, 0x8 ;  /* 0x0000001108117291 */ /* 0x000fe4000f8040ff */
[----:B------:R-:W-:Y:S01]  /*0610*/  UIADD3 UR9, UPT, UPT, UR9, UR10, URZ ;  /* 0x0000000a09097290 */ /* 0x000fe2000fffe0ff */
[----:B------:R-:W0:Y:S05]  /*0620*/  LDCU.64 UR24, c[0x0][0x358] ;  /* 0x00006b00ff1877ac */ /* 0x000e2a0008000a00 */
[----:B------:R-:W-:Y:S01]  /*0630*/  VOTEU.ANY UP2, P3 ;  /* 0x0000000000ff7886 */ /* 0x000fe20001840100 */
[----:B------:R-:W-:Y:S01]  /*0640*/  ULEA.HI.X UR20, UR8, UR20, UR9, 0x8, UP0 ;  /* 0x0000001408147291 */ /* 0x000fe200080f4409 */
[----:B------:R-:W-:Y:S01]  /*0650*/  @P3 IMAD.WIDE.U32 R10, R11, 0x5, R26 ;  /* 0x000000050b0a3825 */ /* 0x000fe200078e001a */
[----:B---3--:R-:W-:-:S02]  /*0660*/  ULEA UR15, UP1, UR17, UR18, 0x1 ;  /* 0x00000012110f7291 */ /* 0x008fc4000f8208ff */
[----:B------:R-:W-:Y:S02]  /*0670*/  @UP2 ULOP3.LUT UR8, UR22, 0xfffffffc, URZ, 0xc0, !UPT ;  /* 0xfffffffc16082892 */ /* 0x000fe4000f8ec0ff */
[----:B------:R-:W-:Y:S02]  /*0680*/  @UP2 UIMAD UR10, UR29, 0x5, URZ ;  /* 0x000000051d0a28a4 */ /* 0x000fe4000f8e02ff */
[----:B------:R-:W-:Y:S02]  /*0690*/  @UP2 ULOP3.LUT UR9, UR23, 0x1fffffff, URZ, 0xc0, !UPT ;  /* 0x1fffffff17092892 */ /* 0x000fe4000f8ec0ff */
[----:B------:R-:W-:Y:S01]  /*06a0*/  @P3 IADD3 R4, P0, PT, R26, UR8, RZ ;  /* 0x000000081a043c10 */ /* 0x000fe2000ff1e0ff */
[----:B------:R-:W-:Y:S01]  /*06b0*/  ULEA.HI.X UR16, UR17, UR19, UR20, 0x1, UP1 ;  /* 0x0000001311107291 */ /* 0x000fe200088f0c14 */
[----:B------:R-:W-:Y:S01]  /*06c0*/  @P3 VIADD R3, R11, UR10 ;  /* 0x0000000a0b033c36 */ /* 0x000fe20008000000 */
[----:B------:R-:W-:Y:S02]  /*06d0*/  @P3 LEA R12, P1, R10, UR15, 0x3 ;  /* 0x0000000f0a0c3c11 */ /* 0x000fe4000f8218ff */
[----:B------:R-:W-:-:S02]  /*06e0*/  @!P3 CS2R R32, SRZ ;  /* 0x000000000020b805 */ /* 0x000fc4000001ff00 */
[----:B------:R-:W-:Y:S02]  /*06f0*/  @P3 IADD3.X R9, PT, PT, R27, UR9, RZ, P0, !PT ;  /* 0x000000091b093c10 */ /* 0x000fe400087fe4ff */
[----:B------:R-:W-:Y:S02]  /*0700*/  @!P3 CS2R R48, SRZ ;  /* 0x000000000030b805 */ /* 0x000fe4000001ff00 */
[----:B------:R-:W-:Y:S01]  /*0710*/  @P3 LEA R8, P0, R4, UR15, 0x3 ;  /* 0x0000000f04083c11 */ /* 0x000fe2000f8018ff */
[----:B0-----:R0:W2:Y:S01]  /*0720*/  @P2 LDG.E R0, desc[UR24][R6.64] ;  /* 0x0000001806002981 */ /* 0x0010a2000c1e1900 */
[----:B------:R-:W-:Y:S02]  /*0730*/  @P3 LEA.HI.X R13, R10, UR16, R3, 0x3, P1 ;  /* 0x000000100a0d3c11 */ /* 0x000fe400088f1c03 */
[----:B------:R-:W-:Y:S01]  /*0740*/  @P3 LEA.HI.X R9, R4, UR16, R9, 0x3, P0 ;  /* 0x0000001004093c11 */ /* 0x000fe200080f1c09 */
[----:B------:R-:W-:Y:S02]  /*0750*/  @P3 IMAD.MOV.U32 R10, RZ, RZ, R26 ;  /* 0x000000ffff0a3224 */ /* 0x000fe400078e001a */
[----:B------:R-:W-:Y:S01]  /*0760*/  @P3 IMAD.MOV.U32 R11, RZ, RZ, R27 ;  /* 0x000000ffff0b3224 */ /* 0x000fe200078e001b */
[----:B------:R1:W3:Y:S01]  /*0770*/  @P3 LDG.E.64 R32, desc[UR24][R12.64] ;  /* 0x000000180c203981 */ /* 0x0002e2000c1e1b00 */
[----:B0-----:R-:W-:-:S03]  /*0780*/  IMAD.U32 R7, RZ, RZ, UR28 ;  /* 0x0000001cff077e24 */ /* 0x001fc6000f8e00ff */
[----:B------:R0:W4:Y:S01]  /*0790*/  @P3 LDG.E.64 R48, desc[UR24][R8.64] ;  /* 0x0000001808303981 */ /* 0x000122000c1e1b00 */
[----:B------:R-:W-:Y:S01]  /*07a0*/  @UP2 UIMAD UR9, UR29, 0x7, URZ ;  /* 0x000000071d0928a4 */ /* 0x000fe2000f8e02ff */
[----:B------:R-:W-:Y:S01]  /*07b0*/  IMAD.U32 R3, RZ, RZ, UR28 ;  /* 0x0000001cff037e24 */ /* 0x000fe2000f8e00ff */
[----:B------:R-:W-:Y:S01]  /*07c0*/  @UP2 UIMAD UR8, UR29, 0x6, URZ ;  /* 0x000000061d0828a4 */ /* 0x000fe2000f8e02ff */
[----:B------:R-:W-:Y:S01]  /*07d0*/  @P3 IMAD.WIDE.U32 R10, R7, 0x7, R10 ;  /* 0x00000007070a3825 */ /* 0x000fe200078e000a */
[----:B------:R-:W-:Y:S02]  /*07e0*/  @!P3 CS2R R28, SRZ ;  /* 0x00000000001cb805 */ /* 0x000fe4000001ff00 */
[----:B------:R-:W-:Y:S01]  /*07f0*/  @!P3 CS2R R24, SRZ ;  /* 0x000000000018b805 */ /* 0x000fe2000001ff00 */
[----:B------:R-:W-:Y:S01]  /*0800*/  @P3 IMAD.MOV.U32 R6, RZ, RZ, R26 ;  /* 0x000000ffff063224 */ /* 0x000fe200078e001a */
[----:B-1----:R-:W-:Y:S01]  /*0810*/  @P3 LEA R12, P1, R10, UR15, 0x3 ;  /* 0x0000000f0a0c3c11 */ /* 0x002fe2000f8218ff */
[----:B------:R-:W-:-:S02]  /*0820*/  @P3 IMAD.MOV.U32 R7, RZ, RZ, R27 ;  /* 0x000000ffff073224 */ /* 0x000fc400078e001b */
[----:B------:R-:W-:-:S04]  /*0830*/  @P3 IMAD.WIDE.U32 R6, R3, 0x6, R6 ;  /* 0x0000000603063825 */ /* 0x000fc800078e0006 */
[----:B------:R-:W-:Y:S01]  /*0840*/  @P3 VIADD R3, R11, UR9 ;  /* 0x000000090b033c36 */ /* 0x000fe20008000000 */
[----:B0-----:R-:W-:Y:S01]  /*0850*/  @P3 LEA R8, P0, R6, UR15, 0x3 ;  /* 0x0000000f06083c11 */ /* 0x001fe2000f8018ff */
[----:B------:R-:W-:-:S03]  /*0860*/  @P3 VIADD R7, R7, UR8 ;  /* 0x0000000807073c36 */ /* 0x000fc60008000000 */
[----:B------:R-:W-:Y:S01]  /*0870*/  @P3 LEA.HI.X R13, R10, UR16, R3, 0x3, P1 ;  /* 0x000000100a0d3c11 */ /* 0x000fe200088f1c03 */
[----:B------:R-:W-:Y:S01]  /*0880*/  IMAD.U32 R3, RZ, RZ, UR28 ;  /* 0x0000001cff037e24 */ /* 0x000fe2000f8e00ff */
[----:B------:R-:W-:Y:S01]  /*0890*/  @P3 LEA.HI.X R9, R6, UR16, R7, 0x3, P0 ;  /* 0x0000001006093c11 */ /* 0x000fe200080f1c07 */
[----:B------:R-:W-:Y:S02]  /*08a0*/  IMAD.U32 R7, RZ, RZ, UR28 ;  /* 0x0000001cff077e24 */ /* 0x000fe4000f8e00ff */
[----:B------:R-:W-:Y:S01]  /*08b0*/  IMAD.U32 R6, RZ, RZ, UR29 ;  /* 0x0000001dff067e24 */ /* 0x000fe2000f8e00ff */
[----:B------:R-:W-:Y:S01]  /*08c0*/  @P3 LEA R4, P1, R3, R26, 0x1 ;  /* 0x0000001a03043211 */ /* 0x000fe200078208ff */
[----:B------:R0:W4:Y:S01]  /*08d0*/  @P3 LDG.E.64 R28, desc[UR24][R8.64] ;  /* 0x00000018081c3981 */ /* 0x000122000c1e1b00 */
[----:B------:R-:W-:Y:S02]  /*08e0*/  @P3 IADD3 R15, P0, PT, R26, UR28, RZ ;  /* 0x0000001c1a0f3c10 */ /* 0x000fe4000ff1e0ff */
[----:B------:R-:W-:Y:S01]  /*08f0*/  @P3 LEA.HI.X R7, R7, R27, R6, 0x1, P1 ;  /* 0x0000001b07073211 */ /* 0x000fe200008f0c06 */
[----:B------:R1:W4:Y:S01]  /*0900*/  @P3 LDG.E.64 R24, desc[UR24][R12.64] ;  /* 0x000000180c183981 */ /* 0x000322000c1e1b00 */
[----:B------:R-:W-:Y:S01]  /*0910*/  @P3 IADD3.X R16, PT, PT, R27, UR29, RZ, P0, !PT ;  /* 0x0000001d1b103c10 */ /* 0x000fe200087fe4ff */
[----:B------:R-:W-:Y:S01]  /*0920*/  IMAD.U32 R17, RZ, RZ, UR28 ;  /* 0x0000001cff117e24 */ /* 0x000fe2000f8e00ff */
[----:B------:R-:W-:Y:S01]  /*0930*/  @P3 LEA R6, P0, R15, UR15, 0x3 ;  /* 0x0000000f0f063c11 */ /* 0x000fe2000f8018ff */
[----:B------:R-:W-:Y:S01]  /*0940*/  @P3 IMAD.MOV.U32 R10, RZ, RZ, R26 ;  /* 0x000000ffff0a3224 */ /* 0x000fe200078e001a */
[----:B------:R-:W-:-:S02]  /*0950*/  @!P3 CS2R R30, SRZ ;  /* 0x00000000001eb805 */ /* 0x000fc4000001ff00 */
[C---:B0-----:R-:W-:Y:S01]  /*0960*/  @P3 LEA R8, P1, R4.reuse, UR15, 0x3 ;  /* 0x0000000f04083c11 */ /* 0x041fe2000f8218ff */
[----:B------:R-:W-:Y:S01]  /*0970*/  @P3 IMAD.MOV.U32 R11, RZ, RZ, R27 ;  /* 0x000000ffff0b3224 */ /* 0x000fe200078e001b */
[----:B------:R-:W-:Y:S01]  /*0980*/  @UP2 UIMAD UR8, UR29, 0x3, URZ ;  /* 0x000000031d0828a4 */ /* 0x000fe2000f8e02ff */
[----:B------:R-:W-:Y:S02]  /*0990*/  @!P3 CS2R R54, SRZ ;  /* 0x000000000036b805 */ /* 0x000fe4000001ff00 */
[----:B------:R-:W-:Y:S01]  /*09a0*/  @P3 LEA.HI.X R9, R4, UR16, R7, 0x3, P1 ;  /* 0x0000001004093c11 */ /* 0x000fe200088f1c07 */
[----:B------:R-:W-:Y:S01]  /*09b0*/  @P3 IMAD.WIDE.U32 R10, R17, 0x3, R10 ;  /* 0x00000003110a3825 */ /* 0x000fe200078e000a */
[----:B------:R-:W-:Y:S02]  /*09c0*/  @P3 LEA.HI.X R7, R15, UR16, R16, 0x3, P0 ;  /* 0x000000100f073c11 */ /* 0x000fe400080f1c10 */
[----:B------:R-:W-:Y:S02]  /*09d0*/  @!P3 CS2R R16, SRZ ;  /* 0x000000000010b805 */ /* 0x000fe4000001ff00 */
[----:B------:R-:W-:Y:S01]  /*09e0*/  @P3 LEA R50, P0, R26, UR15, 0x3 ;  /* 0x0000000f1a323c11 */ /* 0x000fe2000f8018ff */
[----:B------:R-:W-:Y:S01]  /*09f0*/  @P3 VIADD R3, R11, UR8 ;  /* 0x000000080b033c36 */ /* 0x000fe20008000000 */
[----:B-1----:R-:W-:Y:S01]  /*0a00*/  @P3 LEA R12, P4, R10, UR15, 0x3 ;  /* 0x0000000f0a0c3c11 */ /* 0x002fe2000f8818ff */
[----:B------:R-:W4:Y:S01]  /*0a10*/  @P3 LDG.E.64 R30, desc[UR24][R6.64] ;  /* 0x00000018061e3981 */ /* 0x000f22000c1e1b00 */
[----:B------:R-:W-:-:S02]  /*0a20*/  @P3 LEA.HI.X R51, R26, UR16, R27, 0x3, P0 ;  /* 0x000000101a333c11 */ /* 0x000fc400080f1c1b */
[----:B------:R-:W-:Y:S01]  /*0a30*/  @P3 LEA.HI.X R13, R10, UR16, R3, 0x3, P4 ;  /* 0x000000100a0d3c11 */ /* 0x000fe2000a0f1c03 */
[----:B------:R0:W4:Y:S04]  /*0a40*/  @P3 LDG.E.64 R16, desc[UR24][R8.64] ;  /* 0x0000001808103981 */ /* 0x000128000c1e1b00 */
[----:B------:R-:W4:Y:S04]  /*0a50*/  @P3 LDG.E.64 R50, desc[UR24][R50.64] ;  /* 0x0000001832323981 */ /* 0x000f28000c1e1b00 */
[----:B------:R1:W4:Y:S01]  /*0a60*/  @P3 LDG.E.64 R54, desc[UR24][R12.64] ;  /* 0x000000180c363981 */ /* 0x000322000c1e1b00 */
[----:B------:R-:W-:-:S02]  /*0a70*/  VIADD R3, R73, 0xffffffff ;  /* 0xffffffff49037836 */ /* 0x000fc40000000000 */
        /* <DEDUP_REMOVED lines=8> */
[----:B0-----:R-:W-:Y:S02]  /*0b00*/  IMAD.U32 R8, RZ, RZ, UR31 ;  /* 0x0000001fff087e24 */ /* 0x001fe4000f8e00ff */
[----:B------:R-:W-:Y:S01]  /*0b10*/  IMAD.U32 R9, RZ, RZ, UR32 ;  /* 0x00000020ff097e24 */ /* 0x000fe2000f8e00ff */
[----:B------:R-:W-:Y:S01]  /*0b20*/  ISETP.GE.U32.AND P0, PT, R63, UR7, PT ;  /* 0x000000073f007c0c */ /* 0x000fe2000bf06070 */
[----:B------:R-:W-:Y:S01]  /*0b30*/  VOTEU.ANY UP0, P1 ;  /* 0x0000000000ff7886 */ /* 0x000fe20000800100 */
[----:B------:R-:W-:Y:S02]  /*0b40*/  IMAD.U32 R11, RZ, RZ, UR28 ;  /* 0x0000001cff0b7e24 */ /* 0x000fe4000f8e00ff */
[----:B------:R-:W-:Y:S02]  /*0b50*/  @P1 IMAD.MOV.U32 R6, RZ, RZ, R2 ;  /* 0x000000ffff061224 */ /* 0x000fe400078e0002 */
[----:B------:R-:W-:-:S02]  /*0b60*/  @P1 IMAD.MOV.U32 R7, RZ, RZ, R3 ;  /* 0x000000ffff071224 */ /* 0x000fc400078e0003 */
[----:B------:R-:W-:Y:S01]  /*0b70*/  IMAD.WIDE.U32 R38, R38, UR28, R8 ;  /* 0x0000001c26267c25 */ /* 0x000fe2000f8e0008 */
[----:B------:R-:W-:Y:S01]  /*0b80*/  ISETP.GE.U32.OR P0, PT, R5, UR14, P0 ;  /* 0x0000000e05007c0c */ /* 0x000fe20008706470 */
[----:B------:R-:W-:Y:S02]  /*0b90*/  @UP0 UIMAD UR8, UR29, 0x9, URZ ;  /* 0x000000091d0808a4 */ /* 0x000fe4000f8e02ff */
[----:B------:R-:W-:Y:S02]  /*0ba0*/  IMAD.U32 R9, RZ, RZ, UR28 ;  /* 0x0000001cff097e24 */ /* 0x000fe4000f8e00ff */
[----:B------:R-:W-:-:S04]  /*0bb0*/  @P1 IMAD.WIDE.U32 R6, R11, 0xb, R6 ;  /* 0x0000000b0b061825 */ /* 0x000fc800078e0006 */
[----:B------:R-:W-:Y:S02]  /*0bc0*/  IMAD.U32 R5, RZ, RZ, UR28 ;  /* 0x0000001cff057e24 */ /* 0x000fe4000f8e00ff */
[--C-:B------:R-:W-:Y:S02]  /*0bd0*/  @P1 IMAD.MOV.U32 R14, RZ, RZ, R2.reuse ;  /* 0x000000ffff0e1224 */ /* 0x100fe400078e0002 */
[--C-:B------:R-:W-:Y:S02]  /*0be0*/  @P1 IMAD.MOV.U32 R15, RZ, RZ, R3.reuse ;  /* 0x000000ffff0f1224 */ /* 0x100fe400078e0003 */
[--C-:B------:R-:W-:Y:S02]  /*0bf0*/  @P1 IMAD.MOV.U32 R10, RZ, RZ, R2.reuse ;  /* 0x000000ffff0a1224 */ /* 0x100fe400078e0002 */
[--C-:B------:R-:W-:Y:S02]  /*0c00*/  @P1 IMAD.MOV.U32 R11, RZ, RZ, R3.reuse ;  /* 0x000000ffff0b1224 */ /* 0x100fe400078e0003 */
[----:B------:R-:W-:Y:S01]  /*0c10*/  @P1 IMAD.WIDE.U32 R8, R9, 0x9, R2 ;  /* 0x0000000909081825 */ /* 0x000fe200078e0002 */
[----:B------:R-:W-:-:S03]  /*0c20*/  ISETP.GE.U32.AND P4, PT, R4, UR7, PT ;  /* 0x0000000704007c0c */ /* 0x000fc6000bf86070 */
[----:B------:R-:W-:-:S04]  /*0c30*/  @P1 IMAD.WIDE.U32 R14, R5, 0xa, R14 ;  /* 0x0000000a050e1825 */ /* 0x000fc800078e000e */
[----:B------:R-:W-:Y:S01]  /*0c40*/  @P1 IMAD.WIDE.U32 R10, R5, 0xc, R10 ;  /* 0x0000000c050a1825 */ /* 0x000fe200078e000a */
[----:B------:R-:W-:-:S03]  /*0c50*/  @P1 LEA R4, P5, R8, UR15, 0x3 ;  /* 0x0000000f08041c11 */ /* 0x000fc6000f8a18ff */
[----:B------:R-:W-:Y:S01]  /*0c60*/  @P1 VIADD R5, R9, UR8 ;  /* 0x0000000809051c36 */ /* 0x000fe20008000000 */
[----:B------:R-:W-:Y:S01]  /*0c70*/  @UP0 UIMAD UR8, UR29, 0xa, URZ ;  /* 0x0000000a1d0808a4 */ /* 0x000fe2000f8e02ff */
[----:B------:R-:W-:Y:S02]  /*0c80*/  IMAD.U32 R19, RZ, RZ, UR28 ;  /* 0x0000001cff137e24 */ /* 0x000fe4000f8e00ff */
[----:B-1----:R-:W-:Y:S02]  /*0c90*/  @P1 IMAD.MOV.U32 R12, RZ, RZ, R2 ;  /* 0x000000ffff0c1224 */ /* 0x002fe400078e0002 */
[----:B------:R-:W-:Y:S01]  /*0ca0*/  @P1 IMAD.MOV.U32 R13, RZ, RZ, R3 ;  /* 0x000000ffff0d1224 */ /* 0x000fe200078e0003 */
[----:B------:R-:W-:Y:S01]  /*0cb0*/  @P1 LEA.HI.X R5, R8, UR16, R5, 0x3, P5 ;  /* 0x0000001008051c11 */ /* 0x000fe2000a8f1c05 */
[----:B------:R-:W-:Y:S01]  /*0cc0*/  @P1 VIADD R9, R15, UR8 ;  /* 0x000000080f091c36 */ /* 0x000fe20008000000 */
[----:B------:R-:W-:Y:S01]  /*0cd0*/  @P1 LEA R8, P6, R14, UR15, 0x3 ;  /* 0x0000000f0e081c11 */ /* 0x000fe2000f8c18ff */
[----:B------:R-:W-:Y:S01]  /*0ce0*/  @P1 IMAD.WIDE.U32 R12, R19, 0xd, R12 ;  /* 0x0000000d130c1825 */ /* 0x000fe200078e000c */
[----:B------:R-:W-:-:S02]  /*0cf0*/  @P1 IADD3 R19, P5, PT, R2, UR31, RZ ;  /* 0x0000001f02131c10 */ /* 0x000fc4000ffbe0ff */
[----:B------:R-:W-:Y:S02]  /*0d00*/  @P1 LEA.HI.X R9, R14, UR16, R9, 0x3, P6 ;  /* 0x000000100e091c11 */ /* 0x000fe4000b0f1c09 */
[----:B------:R-:W-:Y:S02]  /*0d10*/  @P1 IADD3.X R14, PT, PT, R3, UR32, RZ, P5, !PT ;  /* 0x00000020030e1c10 */ /* 0x000fe4000affe4ff */
[----:B------:R-:W-:-:S04]  /*0d20*/  @P1 LEA R18, P5, R19, UR15, 0x3 ;  /* 0x0000000f13121c11 */ /* 0x000fc8000f8a18ff */
[----:B------:R-:W-:-:S06]  /*0d30*/  @P1 LEA.HI.X R19, R19, UR16, R14, 0x3, P5 ;  /* 0x0000001013131c11 */ /* 0x000fcc000a8f1c0e */
[----:B------:R-:W5:Y:S01]  /*0d40*/  @P1 LDG.E.64 R18, desc[UR24][R18.64] ;  /* 0x0000001812121981 */ /* 0x000f62000c1e1b00 */
[----:B------:R-:W-:Y:S01]  /*0d50*/  UMOV UR30, 0x3f800000 ;  /* 0x3f800000001e7882 */ /* 0x000fe20000000000 */
[----:B------:R-:W-:Y:S01]  /*0d60*/  @UP0 UIMAD UR8, UR29, 0xb, URZ ;  /* 0x0000000b1d0808a4 */ /* 0x000fe2000f8e02ff */
[----:B------:R-:W-:Y:S02]  /*0d70*/  @P1 LEA R22, P6, R6, UR15, 0x3 ;  /* 0x0000000f06161c11 */ /* 0x000fe4000f8c18ff */
[----:B------:R-:W-:-:S03]  /*0d80*/  @!P1 CS2R R40, SRZ ;  /* 0x0000000000289805 */ /* 0x000fc6000001ff00 */
[----:B------:R-:W-:Y:S01]  /*0d90*/  @P1 VIADD R7, R7, UR8 ;  /* 0x0000000807071c36 */ /* 0x000fe20008000000 */
[----:B------:R-:W-:Y:S02]  /*0da0*/  @UP0 UIMAD UR8, UR29, 0xc, URZ ;  /* 0x0000000c1d0808a4 */ /* 0x000fe4000f8e02ff */
[----:B------:R-:W5:Y:S02]  /*0db0*/  @P1 LDG.E.64 R40, desc[UR24][R4.64] ;  /* 0x0000001804281981 */ /* 0x000f64000c1e1b00 */
[----:B------:R-:W-:Y:S01]  /*0dc0*/  @P1 LEA.HI.X R23, R6, UR16, R7, 0x3, P6 ;  /* 0x0000001006171c11 */ /* 0x000fe2000b0f1c07 */
[----:B------:R-:W-:Y:S01]  /*0dd0*/  @UP0 UIMAD UR9, UR29, 0xd, URZ ;  /* 0x0000000d1d0908a4 */ /* 0x000fe2000f8e02ff */
[----:B------:R-:W-:Y:S02]  /*0de0*/  @P1 IMAD.MOV.U32 R61, RZ, RZ, R3 ;  /* 0x000000ffff3d1224 */ /* 0x000fe400078e0003 */
[----:B------:R-:W-:Y:S02]  /*0df0*/  IMAD.U32 R15, RZ, RZ, UR28 ;  /* 0x0000001cff0f7e24 */ /* 0x000fe4000f8e00ff */
[----:B------:R-:W-:-:S02]  /*0e00*/  @P1 IMAD.MOV.U32 R64, RZ, RZ, R2 ;  /* 0x000000ffff401224 */ /* 0x000fc400078e0002 */
[----:B------:R-:W-:Y:S02]  /*0e10*/  @P1 IMAD.MOV.U32 R65, RZ, RZ, R3 ;  /* 0x000000ffff411224 */ /* 0x000fe400078e0003 */
[----:B------:R-:W-:Y:S02]  /*0e20*/  @P1 VIADD R7, R11, UR8 ;  /* 0x000000080b071c36 */ /* 0x000fe40008000000 */
[----:B------:R-:W-:Y:S02]  /*0e30*/  @P1 IMAD.MOV.U32 R60, RZ, RZ, R2 ;  /* 0x000000ffff3c1224 */ /* 0x000fe400078e0002 */
[----:B------:R-:W-:Y:S02]  /*0e40*/  @P1 VIADD R3, R13, UR9 ;  /* 0x000000090d031c36 */ /* 0x000fe40008000000 */
[----:B------:R-:W-:Y:S01]  /*0e50*/  @P1 IMAD.WIDE.U32 R64, R15, 0xf, R64 ;  /* 0x0000000f0f401825 */ /* 0x000fe200078e0040 */
[----:B------:R-:W-:Y:S01]  /*0e60*/  @!P1 CS2R R44, SRZ ;  /* 0x00000000002c9805 */ /* 0x000fe2000001ff00 */
[----:B------:R-:W-:-:S02]  /*0e70*/  @UP0 UIMAD UR8, UR29, 0xf, URZ ;  /* 0x0000000f1d0808a4 */ /* 0x000fc4000f8e02ff */
[----:B------:R-:W-:Y:S01]  /*0e80*/  IMAD.U32 R21, RZ, RZ, UR28 ;  /* 0x0000001cff157e24 */ /* 0x000fe2000f8e00ff */
[----:B------:R-:W-:Y:S02]  /*0e90*/  @UP0 UIMAD UR10, UR29, 0xe, URZ ;  /* 0x0000000e1d0a08a4 */ /* 0x000fe4000f8e02ff */
[----:B------:R0:W5:Y:S01]  /*0ea0*/  @P1 LDG.E.64 R44, desc[UR24][R8.64] ;  /* 0x00000018082c1981 */ /* 0x000162000c1e1b00 */
[----:B------:R-:W-:-:S04]  /*0eb0*/  @P1 IMAD.WIDE.U32 R60, R21, 0xe, R60 ;  /* 0x0000000e153c1825 */ /* 0x000fc800078e003c */
[----:B------:R-:W-:Y:S01]  /*0ec0*/  @P1 VIADD R21, R65, UR8 ;  /* 0x0000000841151c36 */ /* 0x000fe20008000000 */
[----:B0-----:R-:W-:-:S04]  /*0ed0*/  @P1 LEA R8, P5, R12, UR15, 0x3 ;  /* 0x0000000f0c081c11 */ /* 0x001fc8000f8a18ff */
[----:B------:R-:W-:Y:S02]  /*0ee0*/  @P1 LEA.HI.X R9, R12, UR16, R3, 0x3, P5 ;  /* 0x000000100c091c11 */ /* 0x000fe4000a8f1c03 */
[C---:B------:R-:W-:Y:S01]  /*0ef0*/  @P1 LEA R52, P5, R64.reuse, UR15, 0x3 ;  /* 0x0000000f40341c11 */ /* 0x040fe2000f8a18ff */
[----:B------:R-:W-:Y:S01]  /*0f00*/  @P1 VIADD R3, R61, UR10 ;  /* 0x0000000a3d031c36 */ /* 0x000fe20008000000 */
[----:B------:R-:W0:Y:S02]  /*0f10*/  LDCU.128 UR8, c[0x0][0x390] ;  /* 0x00007200ff0877ac */ /* 0x000e240008000c00 */
[----:B------:R-:W-:Y:S02]  /*0f20*/  @P1 LEA.HI.X R53, R64, UR16, R21, 0x3, P5 ;  /* 0x0000001040351c11 */ /* 0x000fe4000a8f1c15 */
[----:B--2---:R-:W-:Y:S01]  /*0f30*/  @P2 R2UR UR30, R0 ;  /* 0x00000000001e22ca */ /* 0x004fe200000e0000 */
[----:B---3--:R-:W-:Y:S02]  /*0f40*/  IMAD.U32 R36, R33, 0x10000, RZ ;  /* 0x0001000021247824 */ /* 0x008fe400078e00ff */
[----:B----4-:R-:W-:-:S03]  /*0f50*/  IMAD.U32 R20, R49, 0x10000, RZ ;  /* 0x0001000031147824 */ /* 0x010fc600078e00ff */
[----:B------:R-:W-:Y:S02]  /*0f60*/  FMNMX R36, RZ, R36, !PT ;  /* 0x00000024ff247209 */ /* 0x000fe40007800000 */
[----:B------:R-:W-:Y:S01]  /*0f70*/  FMNMX R20, RZ, R20, !PT ;  /* 0x00000014ff147209 */ /* 0x000fe20007800000 */
[----:B------:R-:W-:-:S04]  /*0f80*/  IMAD.U32 R43, R32, 0x10000, RZ ;  /* 0x00010000202b7824 */ /* 0x000fc800078e00ff */
[----:B------:R-:W-:Y:S01]  /*0f90*/  FMUL R6, R36, UR30 ;  /* 0x0000001e24067c20 */ /* 0x000fe20008400000 */
[----:B------:R-:W-:Y:S02]  /*0fa0*/  IMAD.U32 R0, R48, 0x10000, RZ ;  /* 0x0001000030007824 */ /* 0x000fe400078e00ff */
[----:B------:R-:W-:Y:S01]  /*0fb0*/  FMUL R42, R20, UR30 ;  /* 0x0000001e142a7c20 */ /* 0x000fe20008400000 */
[----:B------:R-:W-:Y:S02]  /*0fc0*/  FMNMX R43, RZ, R43, !PT ;  /* 0x0000002bff2b7209 */ /* 0x000fe40007800000 */
[----:B------:R-:W-:Y:S02]  /*0fd0*/  FMNMX R4, RZ, R0, !PT ;  /* 0x00000000ff047209 */ /* 0x000fe40007800000 */
[----:B------:R-:W-:Y:S02]  /*0fe0*/  F2FP.SATFINITE.E4M3.F32.PACK_AB_MERGE_C R6, RZ, R6, RZ ;  /* 0x00000006ff06723e */ /* 0x000fe400048070ff */
[----:B------:R-:W-:Y:S01]  /*0ff0*/  F2FP.SATFINITE.E4M3.F32.PACK_AB_MERGE_C R42, RZ, R42, RZ ;  /* 0x0000002aff2a723e */ /* 0x000fe200048070ff */
[----:B------:R-:W-:Y:S01]  /*1000*/  FMUL R2, R43, UR30 ;  /* 0x0000001e2b027c20 */ /* 0x000fe20008400000 */
[----:B------:R-:W-:Y:S01]  /*1010*/  @P1 LEA R14, P2, R10, UR15, 0x3 ;  /* 0x0000000f0a0e1c11 */ /* 0x000fe2000f8418ff */
[----:B------:R-:W-:Y:S01]  /*1020*/  FMUL R13, R4, UR30 ;  /* 0x0000001e040d7c20 */ /* 0x000fe20008400000 */
[----:B------:R-:W-:-:S02]  /*1030*/  PRMT R35, R6, 0x7104, RZ ;  /* 0x0000710406237816 */ /* 0x000fc400000000ff */
[----:B------:R-:W-:Y:S02]  /*1040*/  LOP3.LUT R34, R42, 0xff, RZ, 0xc0, !PT ;  /* 0x000000ff2a227812 */ /* 0x000fe400078ec0ff */
[----:B------:R-:W-:Y:S02]  /*1050*/  @P1 LEA.HI.X R15, R10, UR16, R7, 0x3, P2 ;  /* 0x000000100a0f1c11 */ /* 0x000fe400090f1c07 */
[----:B------:R-:W-:Y:S02]  /*1060*/  LOP3.LUT R35, R34, 0xff00, R35, 0xf8, !PT ;  /* 0x0000ff0022237812 */ /* 0x000fe400078ef823 */
[----:B------:R-:W-:Y:S01]  /*1070*/  F2FP.SATFINITE.E4M3.F32.PACK_AB_MERGE_C R2, RZ, R2, RZ ;  /* 0x00000002ff02723e */ /* 0x000fe200048070ff */
[----:B------:R-:W-:Y:S01]  /*1080*/  IMAD.U32 R5, R28, 0x10000, RZ ;  /* 0x000100001c057824 */ /* 0x000fe200078e00ff */
[----:B------:R-:W-:Y:S01]  /*1090*/  F2FP.SATFINITE.E4M3.F32.PACK_AB_MERGE_C R13, RZ, R13, RZ ;  /* 0x0000000dff0d723e */ /* 0x000fe200048070ff */
[----:B------:R-:W-:Y:S02]  /*10a0*/  IMAD.U32 R34, R29, 0x10000, RZ ;  /* 0x000100001d227824 */ /* 0x000fe400078e00ff */
[----:B------:R-:W-:-:S02]  /*10b0*/  IMAD.U32 R10, R24, 0x10000, RZ ;  /* 0x00010000180a7824 */ /* 0x000fc400078e00ff */
[----:B------:R-:W-:Y:S01]  /*10c0*/  IMAD.U32 R11, R25, 0x10000, RZ ;  /* 0x00010000190b7824 */ /* 0x000fe200078e00ff */
[----:B------:R-:W-:Y:S02]  /*10d0*/  PRMT R37, R2, 0x7104, RZ ;  /* 0x0000710402257816 */ /* 0x000fe400000000ff */
[----:B------:R-:W-:Y:S02]  /*10e0*/  LOP3.LUT R0, R13, 0xff, RZ, 0xc0, !PT ;  /* 0x000000ff0d007812 */ /* 0x000fe400078ec0ff */
[----:B------:R-:W-:Y:S02]  /*10f0*/  FMNMX R10, RZ, R10, !PT ;  /* 0x0000000aff0a7209 */ /* 0x000fe40007800000 */
[----:B------:R-:W-:Y:S02]  /*1100*/  FMNMX R5, RZ, R5, !PT ;  /* 0x00000005ff057209 */ /* 0x000fe40007800000 */
[----:B------:R-:W-:Y:S02]  /*1110*/  FMNMX R34, RZ, R34, !PT ;  /* 0x00000022ff227209 */ /* 0x000fe40007800000 */
[----:B------:R-:W-:Y:S01]  /*1120*/  FMNMX R11, RZ, R11, !PT ;  /* 0x0000000bff0b7209 */ /* 0x000fe20007800000 */
[----:B------:R-:W-:Y:S01]  /*1130*/  FMUL R56, R10, UR30 ;  /* 0x0000001e0a387c20 */ /* 0x000fe20008400000 */
[----:B------:R-:W-:Y:S01]  /*1140*/  LOP3.LUT R37, R0, 0xff00, R37, 0xf8, !PT ;  /* 0x0000ff0000257812 */ /* 0x000fe200078ef825 */
[----:B------:R-:W-:Y:S01]  /*1150*/  FMUL R0, R5, UR30 ;  /* 0x0000001e05007c20 */ /* 0x000fe20008400000 */
[----:B------:R-:W-:Y:S01]  /*1160*/  FMUL R59, R34, UR30 ;  /* 0x0000001e223b7c20 */ /* 0x000fe20008400000 */
[----:B------:R-:W-:Y:S01]  /*1170*/  FMUL R7, R11, UR30 ;  /* 0x0000001e0b077c20 */ /* 0x000fe20008400000 */
[----:B------:R-:W-:-:S02]  /*1180*/  F2FP.SATFINITE.E4M3.F32.PACK_AB_MERGE_C R56, RZ, R56, RZ ;  /* 0x00000038ff38723e */ /* 0x000fc400048070ff */
[----:B------:R-:W-:Y:S02]  /*1190*/  F2FP.SATFINITE.E4M3.F32.PACK_AB_MERGE_C R0, RZ, R0, RZ ;  /* 0x00000000ff00723e */ /* 0x000fe400048070ff */
[----:B------:R-:W-:Y:S02]  /*11a0*/  F2FP.SATFINITE.E4M3.F32.PACK_AB_MERGE_C R59, RZ, R59, RZ ;  /* 0x0000003bff3b723e */ /* 0x000fe400048070ff */
[----:B------:R-:W-:Y:S02]  /*11b0*/  F2FP.SATFINITE.E4M3.F32.PACK_AB_MERGE_C R57, RZ, R7, RZ ;  /* 0x00000007ff39723e */ /* 0x000fe400048070ff */
[----:B------:R-:W-:Y:S02]  /*11c0*/  @!P3 CS2R R50, SRZ ;  /* 0x000000000032b805 */ /* 0x000fe4000001ff00 */
[----:B------:R-:W-:Y:S02]  /*11d0*/  LOP3.LUT R12, R56, 0xffff, RZ, 0xc0, !PT ;  /* 0x0000ffff380c7812 */ /* 0x000fe400078ec0ff */
[----:B------:R-:W-:Y:S01]  /*11e0*/  LOP3.LUT R58, R0, 0xff, RZ, 0xc0, !PT ;  /* 0x000000ff003a7812 */ /* 0x000fe200078ec0ff */
[----:B------:R-:W-:Y:S01]  /*11f0*/  IMAD.U32 R7, R59, 0x10000, RZ ;  /* 0x000100003b077824 */ /* 0x000fe200078e00ff */
[----:B------:R-:W-:-:S02]  /*1200*/  @P1 LEA R46, P2, R60, UR15, 0x3 ;  /* 0x0000000f3c2e1c11 */ /* 0x000fc4000f8418ff */
[----:B------:R-:W-:Y:S02]  /*1210*/  LOP3.LUT R57, R57, 0xffff, RZ, 0xc0, !PT ;  /* 0x0000ffff39397812 */ /* 0x000fe400078ec0ff */
[----:B------:R-:W-:Y:S01]  /*1220*/  SHF.R.U64 R21, R50, 0x10, R51 ;  /* 0x0000001032157819 */ /* 0x000fe20000001233 */
[----:B------:R-:W-:Y:S01]  /*1230*/  IMAD.SHL.U32 R12, R12, 0x1000000, RZ ;  /* 0x010000000c0c7824 */ /* 0x000fe200078e00ff */
[----:B------:R-:W-:Y:S01]  /*1240*/  @P1 LEA.HI.X R47, R60, UR16, R3, 0x3, P2 ;  /* 0x000000103c2f1c11 */ /* 0x000fe200090f1c03 */
[----:B------:R-:W-:Y:S01]  /*1250*/  IMAD.U32 R0, R58, 0x10000, RZ ;  /* 0x000100003a007824 */ /* 0x000fe200078e00ff */
[C---:B------:R-:W-:Y:S01]  /*1260*/  SHF.R.U64 R60, R16.reuse, 0x10, R17 ;  /* 0x00000010103c7819 */ /* 0x040fe20000001211 */
[----:B------:R-:W-:Y:S01]  /*1270*/  IMAD.SHL.U32 R66, R57, 0x1000000, RZ ;  /* 0x0100000039427824 */ /* 0x000fe200078e00ff */
[----:B------:R-:W-:Y:S01]  /*1280*/  LOP3.LUT R7, R7, 0xff0000, RZ, 0xc0, !PT ;  /* 0x00ff000007077812 */ /* 0x000fe200078ec0ff */
[----:B------:R-:W-:Y:S01]  /*1290*/  IMAD.U32 R64, R16, 0x10000, RZ ;  /* 0x0001000010407824 */ /* 0x000fe200078e00ff */
[----:B------:R-:W-:Y:S01]  /*12a0*/  SHF.R.U32.HI R16, RZ, 0x10, R51 ;  /* 0x00000010ff107819 */ /* 0x000fe20000011633 */
[----:B------:R-:W-:-:S02]  /*12b0*/  IMAD.U32 R3, R50, 0x10000, RZ ;  /* 0x0001000032037824 */ /* 0x000fc400078e00ff */
[----:B------:R-:W-:Y:S01]  /*12c0*/  IMAD.U32 R21, R21, 0x10000, RZ ;  /* 0x0001000015157824 */ /* 0x000fe200078e00ff */
[----:B------:R-:W-:Y:S01]  /*12d0*/  LOP3.LUT R37, R12, R37, R0, 0xfe, !PT ;  /* 0x000000250c257212 */ /* 0x000fe200078efe00 */
[----:B------:R-:W-:Y:S01]  /*12e0*/  IMAD.U32 R16, R16, 0x10000, RZ ;  /* 0x0001000010107824 */ /* 0x000fe200078e00ff */
[----:B------:R-:W-:Y:S01]  /*12f0*/  LOP3.LUT R35, R66, R35, R7, 0xfe, !PT ;  /* 0x0000002342237212 */ /* 0x000fe200078efe07 */
[----:B------:R-:W-:Y:S01]  /*1300*/  IMAD.U32 R7, R51, 0x10000, RZ ;  /* 0x0001000033077824 */ /* 0x000fe200078e00ff */
[C---:B------:R-:W-:Y:S02]  /*1310*/  SHF.R.U64 R12, R30.reuse, 0x10, R31 ;  /* 0x000000101e0c7819 */ /* 0x040fe4000000121f */
[----:B------:R-:W-:Y:S02]  /*1320*/  FMNMX R3, RZ, R3, !PT ;  /* 0x00000003ff037209 */ /* 0x000fe40007800000 */
[----:B------:R-:W-:Y:S01]  /*1330*/  FMNMX R21, RZ, R21, !PT ;  /* 0x00000015ff157209 */ /* 0x000fe20007800000 */
[----:B------:R-:W-:Y:S01]  /*1340*/  IMAD.U32 R66, R17, 0x10000, RZ ;  /* 0x0001000011427824 */ /* 0x000fe200078e00ff */
[----:B------:R-:W-:Y:S01]  /*1350*/  SHF.R.U32.HI R61, RZ, 0x10, R17 ;  /* 0x00000010ff3d7819 */ /* 0x000fe20000011611 */
[----:B------:R-:W-:Y:S01]  /*1360*/  IMAD.U32 R17, R30, 0x10000, RZ ;  /* 0x000100001e117824 */ /* 0x000fe200078e00ff */
[----:B------:R-:W-:Y:S01]  /*1370*/  FMNMX R7, RZ, R7, !PT ;  /* 0x00000007ff077209 */ /* 0x000fe20007800000 */
[----:B------:R-:W-:Y:S01]  /*1380*/  IMAD.U32 R12, R12, 0x10000, RZ ;  /* 0x000100000c0c7824 */ /* 0x000fe200078e00ff */
[----:B------:R-:W-:Y:S01]  /*1390*/  FMNMX R16, RZ, R16, !PT ;  /* 0x00000010ff107209 */ /* 0x000fe20007800000 */
[----:B------:R-:W-:Y:S01]  /*13a0*/  IMAD.U32 R65, R31, 0x10000, RZ ;  /* 0x000100001f417824 */ /* 0x000fe200078e00ff */
[----:B------:R-:W-:-:S02]  /*13b0*/  FMNMX3 R30, |R3|, RZ, |R21|, !PT ;  /* 0x000000ff031e7276 */ /* 0x000fc40007800615 */
[----:B------:R-:W-:Y:S02]  /*13c0*/  SHF.R.U32.HI R31, RZ, 0x10, R31 ;  /* 0x00000010ff1f7819 */ /* 0x000fe4000001161f */
[----:B------:R-:W-:Y:S02]  /*13d0*/  FMNMX R17, RZ, R17, !PT ;  /* 0x00000011ff117209 */ /* 0x000fe40007800000 */
[----:B------:R-:W-:Y:S02]  /*13e0*/  FMNMX R12, RZ, R12, !PT ;  /* 0x0000000cff0c7209 */ /* 0x000fe40007800000 */
[----:B------:R-:W-:Y:S01]  /*13f0*/  FMNMX3 R30, |R7|, R30, |R16|, !PT ;  /* 0x0000001e071e7276 */ /* 0x000fe20007800610 */
[C---:B------:R-:W-:Y:S01]  /*1400*/  IMAD.U32 R0, R54.reuse, 0x10000, RZ ;  /* 0x0001000036007824 */ /* 0x040fe200078e00ff */
[----:B------:R-:W-:Y:S01]  /*1410*/  SHF.R.U64 R67, R54, 0x10, R55 ;  /* 0x0000001036437819 */ /* 0x000fe20000001237 */
[----:B------:R-:W-:Y:S01]  /*1420*/  IMAD.U32 R31, R31, 0x10000, RZ ;  /* 0x000100001f1f7824 */ /* 0x000fe200078e00ff */
[----:B------:R-:W-:-:S02]  /*1430*/  FMNMX R65, RZ, R65, !PT ;  /* 0x00000041ff417209 */ /* 0x000fc40007800000 */
[----:B------:R-:W-:Y:S01]  /*1440*/  FMNMX3 R54, |R17|, R30, |R12|, !PT ;  /* 0x0000001e11367276 */ /* 0x000fe2000780060c */
[----:B------:R-:W-:Y:S01]  /*1450*/  IMAD.U32 R60, R60, 0x10000, RZ ;  /* 0x000100003c3c7824 */ /* 0x000fe200078e00ff */
[----:B------:R-:W-:Y:S01]  /*1460*/  FMNMX R64, RZ, R64, !PT ;  /* 0x00000040ff407209 */ /* 0x000fe20007800000 */
[----:B------:R-:W-:Y:S01]  /*1470*/  IMAD.U32 R30, R61, 0x10000, RZ ;  /* 0x000100003d1e7824 */ /* 0x000fe200078e00ff */
[----:B------:R-:W-:Y:S02]  /*1480*/  FMNMX R61, RZ, R31, !PT ;  /* 0x0000001fff3d7209 */ /* 0x000fe40007800000 */
[----:B------:R-:W-:Y:S01]  /*1490*/  FMNMX R54, |R65|, R54, !PT ;  /* 0x0000003641367209 */ /* 0x000fe20007800200 */
[----:B------:R-:W-:Y:S01]  /*14a0*/  IMAD.U32 R68, R55, 0x10000, RZ ;  /* 0x0001000037447824 */ /* 0x000fe200078e00ff */
[----:B------:R-:W-:Y:S02]  /*14b0*/  FMNMX R66, RZ, R66, !PT ;  /* 0x00000042ff427209 */ /* 0x000fe40007800000 */
[----:B------:R-:W-:-:S02]  /*14c0*/  FMNMX R60, RZ, R60, !PT ;  /* 0x0000003cff3c7209 */ /* 0x000fc40007800000 */
[----:B------:R-:W-:Y:S02]  /*14d0*/  FMNMX3 R51, |R61|, R54, |R64|, !PT ;  /* 0x000000363d337276 */ /* 0x000fe40007800640 */
[----:B------:R-:W-:Y:S02]  /*14e0*/  SHF.R.U32.HI R69, RZ, 0x10, R55 ;  /* 0x00000010ff457819 */ /* 0x000fe40000011637 */
[----:B------:R-:W-:Y:S02]  /*14f0*/  LOP3.LUT R55, RZ, R63, RZ, 0x33, !PT ;  /* 0x0000003fff377212 */ /* 0x000fe400078e33ff */
[----:B------:R-:W-:Y:S01]  /*1500*/  FMNMX R31, RZ, R30, !PT ;  /* 0x0000001eff1f7209 */ /* 0x000fe20007800000 */
[----:B------:R-:W-:Y:S01]  /*1510*/  IMAD.U32 R30, R67, 0x10000, RZ ;  /* 0x00010000431e7824 */ /* 0x000fe200078e00ff */
[----:B------:R-:W-:Y:S02]  /*1520*/  FMNMX R54, RZ, R0, !PT ;  /* 0x00000000ff367209 */ /* 0x000fe40007800000 */
[----:B------:R-:W-:Y:S01]  /*1530*/  FMNMX3 R51, |R60|, R51, |R66|, !PT ;  /* 0x000000333c337276 */ /* 0x000fe20007800642 */
[----:B------:R-:W-:Y:S01]  /*1540*/  IMAD.IADD R50, R55, 0x1, R72 ;  /* 0x0000000137327824 */ /* 0x000fe200078e0248 */
[----:B------:R-:W-:Y:S01]  /*1550*/  FMNMX R55, RZ, R68, !PT ;  /* 0x00000044ff377209 */ /* 0x000fe20007800000 */
[----:B------:R-:W-:Y:S01]  /*1560*/  IMAD.U32 R0, R69, 0x10000, RZ ;  /* 0x0001000045007824 */ /* 0x000fe200078e00ff */
[----:B------:R-:W-:-:S02]  /*1570*/  FMNMX R30, RZ, R30, !PT ;  /* 0x0000001eff1e7209 */ /* 0x000fc40007800000 */
[----:B------:R-:W-:Y:S02]  /*1580*/  FMNMX3 R51, |R31|, R51, |R54|, !PT ;  /* 0x000000331f337276 */ /* 0x000fe40007800636 */
[----:B------:R-:W-:Y:S02]  /*1590*/  FMNMX R0, RZ, R0, !PT ;  /* 0x00000000ff007209 */ /* 0x000fe40007800000 */
[----:B------:R-:W-:Y:S02]  /*15a0*/  FMNMX3 R51, |R30|, R51, |R55|, !PT ;  /* 0x000000331e337276 */ /* 0x000fe40007800637 */
[----:B------:R-:W-:Y:S02]  /*15b0*/  SHF.R.U64 R48, R48, 0x10, R49 ;  /* 0x0000001030307819 */ /* 0x000fe40000001231 */
[----:B------:R-:W-:-:S03]  /*15c0*/  FMNMX3 R51, |R0|, R51, |R4|, !PT ;  /* 0x0000003300337276 */ /* 0x000fc60007800604 */
[----:B------:R-:W-:Y:S01]  /*15d0*/  IMAD.U32 R4, R48, 0x10000, RZ ;  /* 0x0001000030047824 */ /* 0x000fe200078e00ff */
[----:B------:R-:W-:-:S04]  /*15e0*/  SHF.R.U32.HI R48, RZ, 0x10, R49 ;  /* 0x00000010ff307819 */ /* 0x000fc80000011631 */
[----:B------:R-:W-:Y:S01]  /*15f0*/  FMNMX R4, RZ, R4, !PT ;  /* 0x00000004ff047209 */ /* 0x000fe20007800000 */
[----:B------:R-:W-:Y:S01]  /*1600*/  IMAD.U32 R48, R48, 0x10000, RZ ;  /* 0x0001000030307824 */ /* 0x000fe200078e00ff */
[----:B------:R-:W-:Y:S02]  /*1610*/  LOP3.LUT R50, R50, 0x1f, RZ, 0xc0, !PT ;  /* 0x0000001f32327812 */ /* 0x000fe400078ec0ff */
[----:B------:R-:W-:Y:S02]  /*1620*/  FMNMX3 R51, |R4|, R51, |R20|, !PT ;  /* 0x0000003304337276 */ /* 0x000fe40007800614 */
[----:B------:R-:W-:Y:S02]  /*1630*/  FMNMX R20, RZ, R48, !PT ;  /* 0x00000030ff147209 */ /* 0x000fe40007800000 */
[----:B------:R-:W-:Y:S02]  /*1640*/  @!P1 CS2R R48, SRZ ;  /* 0x0000000000309805 */ /* 0x000fe4000001ff00 */
[----:B------:R-:W-:-:S02]  /*1650*/  ISETP.GE.U32.OR P4, PT, R50, UR14, P4 ;  /* 0x0000000e32007c0c */ /* 0x000fc4000a786470 */
[----:B------:R-:W-:Y:S02]  /*1660*/  FMNMX3 R43, |R20|, R51, |R43|, !PT ;  /* 0x00000033142b7276 */ /* 0x000fe4000780062b */
[----:B------:R-:W-:Y:S01]  /*1670*/  @!P1 CS2R R50, SRZ ;  /* 0x0000000000329805 */ /* 0x000fe2000001ff00 */
[----:B------:R-:W-:Y:S01]  /*1680*/  VIADD R67, R63, 0x2 ;  /* 0x000000023f437836 */ /* 0x000fe20000000000 */
[----:B------:R-:W-:Y:S01]  /*1690*/  UIMAD UR6, UR6, UR12, URZ ;  /* 0x0000000c060672a4 */ /* 0x000fe2000f8e02ff */
[----:B------:R-:W5:Y:S01]  /*16a0*/  @P1 LDG.E.64 R48, desc[UR24][R22.64] ;  /* 0x0000001816301981 */ /* 0x000f62000c1e1b00 */
[----:B------:R-:W-:Y:S02]  /*16b0*/  UIMAD.WIDE.U32 UR18, UR21, UR12, URZ ;  /* 0x0000000c151272a5 */ /* 0x000fe4000f8e00ff */
[----:B------:R-:W-:Y:S01]  /*16c0*/  UIMAD UR13, UR21, UR13, UR6 ;  /* 0x0000000d150d72a4 */ /* 0x000fe2000f8e0206 */
[----:B------:R-:W-:Y:S01]  /*16d0*/  ISETP.GE.U32.AND P2, PT, R67, UR7, PT ;  /* 0x0000000743007c0c */ /* 0x000fe2000bf46070 */
[----:B------:R-:W5:Y:S01]  /*16e0*/  @P1 LDG.E.64 R50, desc[UR24][R14.64] ;  /* 0x000000180e321981 */ /* 0x000f62000c1e1b00 */
[----:B------:R-:W-:Y:S01]  /*16f0*/  SHF.R.U64 R67, R32, 0x10, R33 ;  /* 0x0000001020437819 */ /* 0x000fe20000001221 */
[----:B0-----:R-:W-:Y:S01]  /*1700*/  UIADD3 UR17, UP1, UPT, UR17, UR8, URZ ;  /* 0x0000000811117290 */ /* 0x001fe2000ff3e0ff */
[----:B------:R-:W-:-:S02]  /*1710*/  @!P1 CS2R R22, SRZ ;  /* 0x0000000000169805 */ /* 0x000fc4000001ff00 */
[----:B------:R-:W-:Y:S01]  /*1720*/  SHF.R.U32.HI R68, RZ, 0x10, R33 ;  /* 0x00000010ff447819 */ /* 0x000fe20000011621 */
[----:B------:R-:W-:Y:S01]  /*1730*/  USHF.L.U32 UR6, UR18, 0x7, URZ ;  /* 0x0000000712067899 */ /* 0x000fe200080006ff */
[----:B------:R-:W-:Y:S01]  /*1740*/  @!P1 CS2R R14, SRZ ;  /* 0x00000000000e9805 */ /* 0x000fe2000001ff00 */
[----:B------:R-:W-:Y:S01]  /*1750*/  UIADD3 UR8, UPT, UPT, UR19, UR13, URZ ;  /* 0x0000000d13087290 */ /* 0x000fe2000fffe0ff */
[----:B------:R-:W5:Y:S01]  /*1760*/  @P1 LDG.E.64 R22, desc[UR24][R8.64] ;  /* 0x0000001808161981 */ /* 0x000f62000c1e1b00 */
[----:B------:R-:W-:Y:S02]  /*1770*/  IMAD.U32 R67, R67, 0x10000, RZ ;  /* 0x0001000043437824 */ /* 0x000fe400078e00ff */
[----:B------:R-:W-:Y:S01]  /*1780*/  FMUL R66, R66, UR30 ;  /* 0x0000001e42427c20 */ /* 0x000fe20008400000 */
[----:B------:R-:W-:Y:S01]  /*1790*/  ULEA UR6, UP0, UR4, UR6, 0x8 ;  /* 0x0000000604067291 */ /* 0x000fe2000f8040ff */
[----:B------:R0:W5:Y:S01]  /*17a0*/  @P1 LDG.E.64 R14, desc[UR24][R46.64] ;  /* 0x000000182e0e1981 */ /* 0x000162000c1e1b00 */
[----:B------:R-:W-:Y:S01]  /*17b0*/  USHF.L.U64.HI UR18, UR18, 0x7, UR8 ;  /* 0x0000000712127899 */ /* 0x000fe20008010208 */
[----:B------:R-:W-:-:S02]  /*17c0*/  IMAD.U32 R68, R68, 0x10000, RZ ;  /* 0x0001000044447824 */ /* 0x000fc400078e00ff */
[----:B------:R-:W-:Y:S01]  /*17d0*/  FMUL R33, R7, UR30 ;  /* 0x0000001e07217c20 */ /* 0x000fe20008400000 */
[----:B------:R-:W-:Y:S01]  /*17e0*/  @!P1 CS2R R8, SRZ ;  /* 0x0000000000089805 */ /* 0x000fe2000001ff00 */
[----:B------:R-:W-:Y:S01]  /*17f0*/  FMUL R32, R3, UR30 ;  /* 0x0000001e03207c20 */ /* 0x000fe20008400000 */
[----:B------:R-:W-:Y:S01]  /*1800*/  FMUL R71, R60, UR30 ;  /* 0x0000001e3c477c20 */ /* 0x000fe20008400000 */
[----:B0-----:R-:W-:Y:S01]  /*1810*/  FMUL R46, R12, UR30 ;  /* 0x0000001e0c2e7c20 */ /* 0x001fe20008400000 */
[----:B------:R-:W-:Y:S01]  /*1820*/  UIADD3 UR6, UP2, UPT, UR6, UR10, URZ ;  /* 0x0000000a06067290 */ /* 0x000fe2000ff5e0ff */
[----:B------:R-:W-:Y:S01]  /*1830*/  FMNMX R3, RZ, R67, !PT ;  /* 0x00000043ff037209 */ /* 0x000fe20007800000 */
[----:B------:R-:W-:Y:S01]  /*1840*/  ULEA.HI.X UR4, UR4, UR18, UR5, 0x8, UP0 ;  /* 0x0000001204047291 */ /* 0x000fe200080f4405 */
[----:B------:R-:W-:Y:S01]  /*1850*/  F2FP.SATFINITE.E4M3.F32.PACK_AB_MERGE_C R60, RZ, R66, RZ ;  /* 0x00000042ff3c723e */ /* 0x000fe200048070ff */
[----:B------:R-:W-:Y:S01]  /*1860*/  FMUL R47, R21, UR30 ;  /* 0x0000001e152f7c20 */ /* 0x000fe20008400000 */
[----:B------:R0:W5:Y:S01]  /*1870*/  @P1 LDG.E.64 R8, desc[UR24][R52.64] ;  /* 0x0000001834081981 */ /* 0x000162000c1e1b00 */
[----:B------:R-:W-:Y:S01]  /*1880*/  FMNMX R7, RZ, R68, !PT ;  /* 0x00000044ff077209 */ /* 0x000fe20007800000 */
        /* <DEDUP_REMOVED lines=8> */
[----:B0-----:R-:W-:Y:S01]  /*1910*/  FMUL R52, R61, UR30 ;  /* 0x0000001e3d347c20 */ /* 0x001fe20008400000 */
[----:B------:R-:W-:Y:S01]  /*1920*/  F2FP.SATFINITE.E4M3.F32.PACK_AB_MERGE_C R46, RZ, R46, RZ ;  /* 0x0000002eff2e723e */ /* 0x000fe200048070ff */
[----:B------:R-:W-:Y:S01]  /*1930*/  FMUL R70, R30, UR30 ;  /* 0x0000001e1e467c20 */ /* 0x000fe20008400000 */
[----:B------:R-:W-:Y:S01]  /*1940*/  FMUL R68, R0, UR30 ;  /* 0x0000001e00447c20 */ /* 0x000fe20008400000 */
[----:B------:R-:W-:Y:S01]  /*1950*/  FMUL R54, R4, UR30 ;  /* 0x0000001e04367c20 */ /* 0x000fe20008400000 */
[----:B------:R-:W-:Y:S01]  /*1960*/  FMUL R33, R20, UR30 ;  /* 0x0000001e14217c20 */ /* 0x000fe20008400000 */
[----:B------:R-:W-:Y:S01]  /*1970*/  UIADD3.X UR9, UPT, UPT, UR20, UR9, URZ, UP1, !UPT ;  /* 0x0000000914097290 */ /* 0x000fe20008ffe4ff */
[----:B------:R-:W-:Y:S01]  /*1980*/  BSSY.RECONVERGENT B0, `(.L_x_27302) ;  /* 0x000001d000007945 */ /* 0x000fe20003800200 */
[----:B------:R-:W-:Y:S01]  /*1990*/  UIADD3.X UR4, UPT, UPT, UR4, UR11, URZ, UP2, !UPT ;  /* 0x0000000b04047290 */ /* 0x000fe200097fe4ff */
        /* <DEDUP_REMOVED lines=27> */
.L_x_27303:
[----:B------:R-:W-:Y:S05]  /*1b50*/  BSYNC.RECONVERGENT B0 ;  /* 0x0000000000007941 */ /* 0x000fea0003800200 */
.L_x_27302:
        /* <DEDUP_REMOVED lines=13> */
.L_x_27305:
[----:B------:R-:W-:Y:S05]  /*1c30*/  BSYNC.RECONVERGENT B0 ;  /* 0x0000000000007941 */ /* 0x000fea0003800200 */
.L_x_27304:
        /* <DEDUP_REMOVED lines=17> */
.L_x_27307:
[----:B------:R-:W-:Y:S05]  /*1d50*/  BSYNC.RECONVERGENT B0 ;  /* 0x0000000000007941 */ /* 0x000fea0003800200 */
.L_x_27306:
        /* <DEDUP_REMOVED lines=18> */
.L_x_27309:
[----:B------:R-:W-:Y:S05]  /*1e80*/  BSYNC.RECONVERGENT B0 ;  /* 0x0000000000007941 */ /* 0x000fea0003800200 */
.L_x_27308:
[----:B------:R-:W-:Y:S04]  /*1e90*/  BSSY.RECONVERGENT B0, `(.L_x_27310) ;  /* 0x0000010000007945 */ /* 0x000fe80003800200 */
[----:B------:R-:W-:Y:S05]  /*1ea0*/  @P0 BRA `(.L_x_27311) ;  /* 0x0000000000380947 */ /* 0x000fea0003800000 */
[----:B------:R-:W-:Y:S01]  /*1eb0*/  IMAD.U32 R42, R42, 0x10000, RZ ;  /* 0x000100002a2a7824 */ /* 0x000fe200078e00ff */
[----:B------:R-:W-:Y:S01]  /*1ec0*/  ULOP3.LUT UR8, UR22, 0xfffffffc, URZ, 0xc0, !UPT ;  /* 0xfffffffc16087892 */ /* 0x000fe2000f8ec0ff */
[----:B012---:R-:W-:Y:S01]  /*1ed0*/  LOP3.LUT R30, R33, 0xffff, RZ, 0xc0, !PT ;  /* 0x0000ffff211e7812 */ /* 0x007fe200078ec0ff */
[----:B------:R-:W-:Y:S02]  /*1ee0*/  ULOP3.LUT UR5, UR23, 0x3fffffff, URZ, 0xc0, !UPT ;  /* 0x3fffffff17057892 */ /* 0x000fe4000f8ec0ff */
[----:B---3--:R-:W-:Y:S01]  /*1ef0*/  LOP3.LUT R31, R42, 0xff0000, RZ, 0xc0, !PT ;  /* 0x00ff00002a1f7812 */ /* 0x008fe200078ec0ff */
[----:B------:R-:W-:Y:S01]  /*1f00*/  IMAD.SHL.U32 R42, R54, 0x100, RZ ;  /* 0x00000100362a7824 */ /* 0x000fe200078e00ff */
[----:B------:R-:W-:-:S03]  /*1f10*/  IADD3 R47, P3, PT, R26, UR8, RZ ;  /* 0x000000081a2f7c10 */ /* 0x000fc6000ff7e0ff */
[----:B------:R-:W-:Y:S01]  /*1f20*/  IMAD R31, R30, 0x1000000, R31 ;  /* 0x010000001e1f7824 */ /* 0x000fe200078e021f */
[----:B------:R-:W-:Y:S02]  /*1f30*/  IADD3.X R46, PT, PT, R27, UR5, RZ, P3, !PT ;  /* 0x000000051b2e7c10 */ /* 0x000fe40009ffe4ff */
[----:B------:R-:W-:Y:S02]  /*1f40*/  LEA R30, P3, R47, UR17, 0x2 ;  /* 0x000000112f1e7c11 */ /* 0x000fe4000f8610ff */
[----:B------:R-:W-:Y:S02]  /*1f50*/  LOP3.LUT R42, R31, 0xffff, R42, 0xf8, !PT ;  /* 0x0000ffff1f2a7812 */ /* 0x000fe400078ef82a */
[----:B------:R-:W-:Y:S02]  /*1f60*/  LEA.HI.X R31, R47, UR9, R46, 0x2, P3 ;  /* 0x000000092f1f7c11 */ /* 0x000fe400098f142e */
[----:B------:R-:W-:-:S05]  /*1f70*/  LOP3.LUT R13, R42, 0xff, R13, 0xf8, !PT ;  /* 0x000000ff2a0d7812 */ /* 0x000fca00078ef80d */
[----:B------:R4:W-:Y:S02]  /*1f80*/  STG.E desc[UR24][R30.64], R13 ;  /* 0x0000000d1e007986 */ /* 0x0009e4000c101918 */
.L_x_27311:
[----:B------:R-:W-:Y:S05]  /*1f90*/  BSYNC.RECONVERGENT B0 ;  /* 0x0000000000007941 */ /* 0x000fea0003800200 */
.L_x_27310:
[----:B------:R-:W-:Y:S01]  /*1fa0*/  FMUL R55, R3, UR30 ;  /* 0x0000001e03377c20 */ /* 0x000fe20008400000 */
[----:B------:R-:W-:Y:S01]  /*1fb0*/  FMUL R52, R7, UR30 ;  /* 0x0000001e07347c20 */ /* 0x000fe20008400000 */
[----:B------:R-:W-:Y:S01]  /*1fc0*/  BSSY.RECONVERGENT B0, `(.L_x_27312) ;  /* 0x0000017000007945 */ /* 0x000fe20003800200 */
[--C-:B----4-:R-:W-:Y:S01]  /*1fd0*/  SHF.R.U64 R13, R28, 0x10, R29.reuse ;  /* 0x000000101c0d7819 */ /* 0x110fe2000000121d */
[----:B------:R-:W-:Y:S01]  /*1fe0*/  VIADD R42, R73, 0x1e ;  /* 0x0000001e492a7836 */ /* 0x000fe20000000000 */
[----:B---3--:R-:W-:Y:S02]  /*1ff0*/  SHF.R.U32.HI R46, RZ, 0x10, R29 ;  /* 0x00000010ff2e7819 */ /* 0x008fe4000001161d */
[----:B------:R-:W-:Y:S02]  /*2000*/  F2FP.SATFINITE.E4M3.F32.PACK_AB_MERGE_C R55, RZ, R55, RZ ;  /* 0x00000037ff37723e */ /* 0x000fe400048070ff */
[----:B------:R-:W-:Y:S01]  /*2010*/  F2FP.SATFINITE.E4M3.F32.PACK_AB_MERGE_C R52, RZ, R52, RZ ;  /* 0x00000034ff34723e */ /* 0x000fe200048070ff */
[----:B------:R-:W-:Y:S06]  /*2020*/  @P0 BRA `(.L_x_27313) ;  /* 0x0000000000400947 */ /* 0x000fec0003800000 */
[----:B------:R-:W-:Y:S01]  /*2030*/  IMAD.U32 R28, R6, 0x10000, RZ ;  /* 0x00010000061c7824 */ /* 0x000fe200078e00ff */
[----:B------:R-:W-:Y:S01]  /*2040*/  LOP3.LUT R6, R52, 0xffff, RZ, 0xc0, !PT ;  /* 0x0000ffff34067812 */ /* 0x000fe200078ec0ff */
[----:B012---:R-:W-:Y:S01]  /*2050*/  IMAD.U32 R47, RZ, RZ, UR28 ;  /* 0x0000001cff2f7e24 */ /* 0x007fe2000f8e00ff */
[----:B------:R-:W-:Y:S01]  /*2060*/  UIMAD UR5, UR29, 0x5, URZ ;  /* 0x000000051d0578a4 */ /* 0x000fe2000f8e02ff */
[----:B------:R-:W-:Y:S01]  /*2070*/  IMAD.MOV.U32 R29, RZ, RZ, R27 ;  /* 0x000000ffff1d7224 */ /* 0x000fe200078e001b */
[----:B------:R-:W-:Y:S01]  /*2080*/  LOP3.LUT R31, R28, 0xff0000, RZ, 0xc0, !PT ;  /* 0x00ff00001c1f7812 */ /* 0x000fe200078ec0ff */
[----:B------:R-:W-:-:S04]  /*2090*/  IMAD.MOV.U32 R28, RZ, RZ, R26 ;  /* 0x000000ffff1c7224 */ /* 0x000fc800078e001a */
[----:B------:R-:W-:Y:S02]  /*20a0*/  IMAD R6, R6, 0x1000000, R31 ;  /* 0x0100000006067824 */ /* 0x000fe400078e021f */
[----:B------:R-:W-:-:S04]  /*20b0*/  IMAD.WIDE.U32 R28, R47, 0x5, R28 ;  /* 0x000000052f1c7825 */ /* 0x000fc800078e001c */
[----:B------:R-:W-:Y:S01]  /*20c0*/  IMAD.SHL.U32 R31, R55, 0x100, RZ ;  /* 0x00000100371f7824 */ /* 0x000fe200078e00ff */
[----:B------:R-:W-:Y:S01]  /*20d0*/  LEA R30, P3, R28, UR17, 0x2 ;  /* 0x000000111c1e7c11 */ /* 0x000fe2000f8610ff */
[----:B------:R-:W-:-:S03]  /*20e0*/  VIADD R29, R29, UR5 ;  /* 0x000000051d1d7c36 */ /* 0x000fc60008000000 */
[----:B------:R-:W-:Y:S02]  /*20f0*/  LOP3.LUT R47, R6, 0xffff, R31, 0xf8, !PT ;  /* 0x0000ffff062f7812 */ /* 0x000fe400078ef81f */
[----:B------:R-:W-:Y:S02]  /*2100*/  LEA.HI.X R31, R28, UR9, R29, 0x2, P3 ;  /* 0x000000091c1f7c11 */ /* 0x000fe400098f141d */
[----:B------:R-:W-:-:S05]  /*2110*/  LOP3.LUT R47, R47, 0xff, R2, 0xf8, !PT ;  /* 0x000000ff2f2f7812 */ /* 0x000fca00078ef802 */
[----:B------:R3:W-:Y:S02]  /*2120*/  STG.E desc[UR24][R30.64], R47 ;  /* 0x0000002f1e007986 */ /* 0x0007e4000c101918 */
.L_x_27313:
[----:B------:R-:W-:Y:S05]  /*2130*/  BSYNC.RECONVERGENT B0 ;  /* 0x0000000000007941 */ /* 0x000fea0003800200 */
.L_x_27312:
[----:B------:R-:W-:Y:S01]  /*2140*/  IMAD.U32 R46, R46, 0x10000, RZ ;  /* 0x000100002e2e7824 */ /* 0x000fe200078e00ff */
[----:B------:R-:W-:Y:S01]  /*2150*/  LOP3.LUT R29, R42, 0x1f, RZ, 0xc0, !PT ;  /* 0x0000001f2a1d7812 */ /* 0x000fe200078ec0ff */
[----:B------:R-:W-:Y:S01]  /*2160*/  IMAD.U32 R6, R13, 0x10000, RZ ;  /* 0x000100000d067824 */ /* 0x000fe200078e00ff */
[----:B0123--:R-:W-:Y:S01]  /*2170*/  SHF.R.U64 R30, R24, 0x10, R25 ;  /* 0x00000010181e7819 */ /* 0x00ffe20000001219 */
[----:B------:R-:W-:Y:S01]  /*2180*/  BSSY.RECONVERGENT B0, `(.L_x_27314) ;  /* 0x000001f000007945 */ /* 0x000fe20003800200 */
[----:B------:R-:W-:Y:S01]  /*2190*/  FMNMX R42, RZ, R46, !PT ;  /* 0x0000002eff2a7209 */ /* 0x000fe20007800000 */
[----:B------:R-:W-:Y:S01]  /*21a0*/  IMAD.IADD R62, R62, 0x1, R39 ;  /* 0x000000013e3e7824 */ /* 0x000fe200078e0227 */
[----:B------:R-:W-:Y:S01]  /*21b0*/  SHF.R.U32.HI R13, RZ, 0x10, R25 ;  /* 0x00000010ff0d7819 */ /* 0x000fe20000011619 */
[----:B------:R-:W-:Y:S01]  /*21c0*/  IMAD.U32 R30, R30, 0x10000, RZ ;  /* 0x000100001e1e7824 */ /* 0x000fe200078e00ff */
[----:B------:R-:W-:Y:S01]  /*21d0*/  FMNMX R6, RZ, R6, !PT ;  /* 0x00000006ff067209 */ /* 0x000fe20007800000 */
[----:B------:R-:W-:Y:S01]  /*21e0*/  FMUL R2, R42, UR30 ;  /* 0x0000001e2a027c20 */ /* 0x000fe20008400000 */
[----:B------:R-:W-:Y:S01]  /*21f0*/  ISETP.LT.U32.AND P2, PT, R29, UR14, !P2 ;  /* 0x0000000e1d007c0c */ /* 0x000fe2000d741070 */
[----:B------:R-:W-:Y:S01]  /*2200*/  IMAD.U32 R13, R13, 0x10000, RZ ;  /* 0x000100000d0d7824 */ /* 0x000fe200078e00ff */
[----:B------:R-:W-:Y:S01]  /*2210*/  IADD3 R24, P5, PT, R29, R38, RZ ;  /* 0x000000261d187210 */ /* 0x000fe20007fbe0ff */
[----:B------:R-:W-:Y:S01]  /*2220*/  FMUL R53, R6, UR30 ;  /* 0x0000001e06357c20 */ /* 0x000fe20008400000 */
[----:B------:R-:W-:-:S02]  /*2230*/  F2FP.SATFINITE.E4M3.F32.PACK_AB_MERGE_C R2, RZ, R2, RZ ;  /* 0x00000002ff02723e */ /* 0x000fc400048070ff */
[----:B------:R-:W-:Y:S02]  /*2240*/  FMNMX R30, RZ, R30, !PT ;  /* 0x0000001eff1e7209 */ /* 0x000fe40007800000 */
[----:B------:R-:W-:Y:S02]  /*2250*/  FMNMX R13, RZ, R13, !PT ;  /* 0x0000000dff0d7209 */ /* 0x000fe40007800000 */
        /* <DEDUP_REMOVED lines=9> */
[----:B------:R-:W-:Y:S02]  /*22f0*/  IMAD R59, R2, 0x1000000, R59 ;  /* 0x01000000023b7824 */ /* 0x000fe400078e023b */
[----:B------:R-:W-:-:S03]  /*2300*/  IMAD.WIDE.U32 R28, R31, 0x6, R28 ;  /* 0x000000061f1c7825 */ /* 0x000fc600078e001c */
[----:B------:R-:W-:Y:S01]  /*2310*/  LOP3.LUT R59, R59, 0xffff, R46, 0xf8, !PT ;  /* 0x0000ffff3b3b7812 */ /* 0x000fe200078ef82e */
[----:B------:R-:W-:Y:S01]  /*2320*/  VIADD R29, R29, UR5 ;  /* 0x000000051d1d7c36 */ /* 0x000fe20008000000 */
[C---:B------:R-:W-:Y:S02]  /*2330*/  LEA R46, P3, R28.reuse, UR17, 0x2 ;  /* 0x000000111c2e7c11 */ /* 0x040fe4000f8610ff */
[----:B------:R-:W-:Y:S02]  /*2340*/  LOP3.LUT R59, R59, R58, RZ, 0xfc, !PT ;  /* 0x0000003a3b3b7212 */ /* 0x000fe400078efcff */
[----:B------:R-:W-:-:S05]  /*2350*/  LEA.HI.X R47, R28, UR9, R29, 0x2, P3 ;  /* 0x000000091c2f7c11 */ /* 0x000fca00098f141d */
[----:B------:R0:W-:Y:S04]  /*2360*/  STG.E desc[UR24][R46.64], R59 ;  /* 0x0000003b2e007986 */ /* 0x0001e8000c101918 */
.L_x_27315:
[----:B------:R-:W-:Y:S05]  /*2370*/  BSYNC.RECONVERGENT B0 ;  /* 0x0000000000007941 */ /* 0x000fea0003800200 */
.L_x_27314:
[----:B------:R-:W-:Y:S01]  /*2380*/  FMUL R28, R13, UR30 ;  /* 0x0000001e0d1c7c20 */ /* 0x000fe20008400000 */
[----:B------:R-:W-:Y:S01]  /*2390*/  FMUL R58, R30, UR30 ;  /* 0x0000001e1e3a7c20 */ /* 0x000fe20008400000 */
[----:B------:R-:W-:Y:S01]  /*23a0*/  IMAD.X R25, RZ, RZ, R62, P5 ;  /* 0x000000ffff197224 */ /* 0x000fe200028e063e */
[----:B------:R-:W-:Y:S01]  /*23b0*/  BSSY.RECONVERGENT B0, `(.L_x_27316) ;  /* 0x0000014000007945 */ /* 0x000fe20003800200 */
[----:B------:R-:W-:Y:S01]  /*23c0*/  IMAD.U32 R29, RZ, RZ, UR28 ;  /* 0x0000001cff1d7e24 */ /* 0x000fe2000f8e00ff */
[----:B------:R-:W-:Y:S02]  /*23d0*/  F2FP.SATFINITE.E4M3.F32.PACK_AB_MERGE_C R31, RZ, R28, RZ ;  /* 0x0000001cff1f723e */ /* 0x000fe400048070ff */
[----:B------:R-:W-:Y:S01]  /*23e0*/  F2FP.SATFINITE.E4M3.F32.PACK_AB_MERGE_C R58, RZ, R58, RZ ;  /* 0x0000003aff3a723e */ /* 0x000fe200048070ff */
[----:B------:R-:W-:Y:S01]  /*23f0*/  @P2 IMAD.WIDE.U32 R28, R29, 0x9, R24 ;  /* 0x000000091d1c2825 */ /* 0x000fe200078e0018 */
[----:B------:R-:W-:Y:S01]  /*2400*/  LOP3.LUT R31, R31, 0xffff, RZ, 0xc0, !PT ;  /* 0x0000ffff1f1f7812 */ /* 0x000fe200078ec0ff */
[----:B------:R-:W-:Y:S06]  /*2410*/  @P0 BRA `(.L_x_27317) ;  /* 0x0000000000340947 */ /* 0x000fec0003800000 */
[----:B------:R-:W-:Y:S01]  /*2420*/  IMAD.U32 R57, R57, 0x10000, RZ ;  /* 0x0001000039397824 */ /* 0x000fe200078e00ff */
[----:B------:R-:W-:Y:S01]  /*2430*/  UIMAD UR5, UR29, 0x7, URZ ;  /* 0x000000071d0578a4 */ /* 0x000fe2000f8e02ff */
[----:B0-----:R-:W-:-:S03]  /*2440*/  IMAD.U32 R47, RZ, RZ, UR28 ;  /* 0x0000001cff2f7e24 */ /* 0x001fc6000f8e00ff */
        /* <DEDUP_REMOVED lines=10> */
.L_x_27317:
[----:B------:R-:W-:Y:S05]  /*24f0*/  BSYNC.RECONVERGENT B0 ;  /* 0x0000000000007941 */ /* 0x000fea0003800200 */
.L_x_27316:
[----:B------:R-:W-:Y:S01]  /*2500*/  PRMT R56, R55, 0x7104, RZ ;  /* 0x0000710437387816 */ /* 0x000fe200000000ff */
[----:B------:R-:W-:Y:S01]  /*2510*/  IMAD.U32 R53, R53, 0x10000, RZ ;  /* 0x0001000035357824 */ /* 0x000fe200078e00ff */
[----:B------:R-:W-:Y:S02]  /*2520*/  LOP3.LUT R55, R54, 0xff, RZ, 0xc0, !PT ;  /* 0x000000ff36377812 */ /* 0x000fe400078ec0ff */
[----:B-----5:R-:W-:Y:S02]  /*2530*/  @!P1 CS2R R18, SRZ ;  /* 0x0000000000129805 */ /* 0x020fe4000001ff00 */
[----:B------:R-:W-:Y:S01]  /*2540*/  LOP3.LUT R58, R58, 0xffff, RZ, 0xc0, !PT ;  /* 0x0000ffff3a3a7812 */ /* 0x000fe200078ec0ff */
[----:B01----:R-:W-:Y:S01]  /*2550*/  IMAD.U32 R47, RZ, RZ, UR28 ;  /* 0x0000001cff2f7e24 */ /* 0x003fe2000f8e00ff */
[----:B------:R-:W-:Y:S01]  /*2560*/  LOP3.LUT R56, R55, 0xff00, R56, 0xf8, !PT ;  /* 0x0000ff0037387812 */ /* 0x000fe200078ef838 */
[----:B------:R-:W-:Y:S01]  /*2570*/  @P2 IMAD.MOV.U32 R26, RZ, RZ, R24 ;  /* 0x000000ffff1a2224 */ /* 0x000fe200078e0018 */
[----:B------:R-:W-:Y:S01]  /*2580*/  LOP3.LUT R55, R33, 0xff, RZ, 0xc0, !PT ;  /* 0x000000ff21377812 */ /* 0x000fe200078ec0ff */
[----:B------:R-:W-:Y:S01]  /*2590*/  IMAD.SHL.U32 R33, R58, 0x1000000, RZ ;  /* 0x010000003a217824 */ /* 0x000fe200078e00ff */
[----:B------:R-:W-:Y:S01]  /*25a0*/  LOP3.LUT R53, R53, 0xff0000, RZ, 0xc0, !PT ;  /* 0x00ff000035357812 */ /* 0x000fe200078ec0ff */
[----:B------:R-:W-:Y:S01]  /*25b0*/  @P2 IMAD.MOV.U32 R27, RZ, RZ, R25 ;  /* 0x000000ffff1b2224 */ /* 0x000fe200078e0019 */
[----:B------:R-:W-:Y:S01]  /*25c0*/  PRMT R52, R52, 0x7104, RZ ;  /* 0x0000710434347816 */ /* 0x000fe200000000ff */
[----:B------:R-:W-:Y:S01]  /*25d0*/  IMAD.U32 R58, R18, 0x10000, RZ ;  /* 0x00010000123a7824 */ /* 0x000fe200078e00ff */
[----:B------:R-:W-:Y:S01]  /*25e0*/  LOP3.LUT R33, R33, R56, R53, 0xfe, !PT ;  /* 0x0000003821217212 */ /* 0x000fe200078efe35 */
[----:B------:R-:W-:Y:S01]  /*25f0*/  IMAD.U32 R53, R40, 0x10000, RZ ;  /* 0x0001000028357824 */ /* 0x000fe200078e00ff */
[----:B------:R-:W-:Y:S01]  /*2600*/  FMNMX3 R56, |R3|, R43, |R36|, !PT ;  /* 0x0000002b03387276 */ /* 0x000fe20007800624 */
[----:B------:R-:W-:Y:S01]  /*2610*/  IMAD.U32 R43, R44, 0x10000, RZ ;  /* 0x000100002c2b7824 */ /* 0x000fe200078e00ff */
[----:B------:R-:W-:Y:S01]  /*2620*/  LOP3.LUT R52, R55, 0xff00, R52, 0xf8, !PT ;  /* 0x0000ff0037347812 */ /* 0x000fe200078ef834 */
[----:B------:R-:W-:Y:S01]  /*2630*/  @P2 IMAD.WIDE.U32 R26, R47, 0xa, R26 ;  /* 0x0000000a2f1a2825 */ /* 0x000fe200078e001a */
[----:B------:R-:W-:Y:S01]  /*2640*/  FMNMX R3, RZ, R53, !PT ;  /* 0x00000035ff037209 */ /* 0x000fe20007800000 */
[----:B------:R-:W-:Y:S01]  /*2650*/  VOTEU.ANY UP0, P2 ;  /* 0x0000000000ff7886 */ /* 0x000fe20001000100 */
[----:B------:R-:W-:Y:S01]  /*2660*/  FMNMX R58, RZ, R58, !PT ;  /* 0x0000003aff3a7209 */ /* 0x000fe20007800000 */
[----:B------:R-:W-:Y:S01]  /*2670*/  IMAD.U32 R57, RZ, RZ, UR28 ;  /* 0x0000001cff397e24 */ /* 0x000fe2000f8e00ff */
[----:B------:R-:W-:Y:S01]  /*2680*/  LOP3.LUT R21, R21, 0xff, RZ, 0xc0, !PT ;  /* 0x000000ff15157812 */ /* 0x000fe200078ec0ff */
[--C-:B------:R-:W-:Y:S01]  /*2690*/  @P2 IMAD.MOV.U32 R46, RZ, RZ, R24.reuse ;  /* 0x000000ffff2e2224 */ /* 0x100fe200078e0018 */
[----:B------:R-:W-:Y:S01]  /*26a0*/  @UP0 UIMAD UR5, UR29, 0x9, URZ ;  /* 0x000000091d0508a4 */ /* 0x000fe2000f8e02ff */
[----:B------:R-:W-:Y:S01]  /*26b0*/  @P2 IMAD.MOV.U32 R47, RZ, RZ, R25 ;  /* 0x000000ffff2f2224 */ /* 0x000fe200078e0019 */
[----:B------:R-:W-:Y:S01]  /*26c0*/  @UP0 UIMAD UR8, UR29, 0xb, URZ ;  /* 0x0000000b1d0808a4 */ /* 0x000fe2000f8e02ff */
[----:B------:R-:W-:-:S02]  /*26d0*/  @P2 IMAD.MOV.U32 R54, RZ, RZ, R24 ;  /* 0x000000ffff362224 */ /* 0x000fc400078e0018 */
[----:B------:R-:W-:Y:S02]  /*26e0*/  @P2 IMAD.MOV.U32 R55, RZ, RZ, R25 ;  /* 0x000000ffff372224 */ /* 0x000fe400078e0019 */
[----:B------:R-:W-:Y:S01]  /*26f0*/  IMAD.U32 R53, R2, 0x10000, RZ ;  /* 0x0001000002357824 */ /* 0x000fe200078e00ff */
[----:B------:R-:W-:Y:S01]  /*2700*/  FMNMX R2, RZ, R43, !PT ;  /* 0x0000002bff027209 */ /* 0x000fe20007800000 */
[----:B------:R-:W-:-:S04]  /*2710*/  @P2 IMAD.WIDE.U32 R46, R57, 0xb, R46 ;  /* 0x0000000b392e2825 */ /* 0x000fc800078e002e */
[----:B------:R-:W-:Y:S01]  /*2720*/  @P2 IMAD.WIDE.U32 R54, R57, 0xc, R54 ;  /* 0x0000000c39362825 */ /* 0x000fe200078e0036 */
[----:B------:R-:W-:-:S03]  /*2730*/  LOP3.LUT R57, R53, 0xff0000, RZ, 0xc0, !PT ;  /* 0x00ff000035397812 */ /* 0x000fc600078ec0ff */
[----:B------:R-:W-:Y:S01]  /*2740*/  FMUL R43, R2, UR30 ;  /* 0x0000001e022b7c20 */ /* 0x000fe20008400000 */
[----:B------:R-:W-:Y:S01]  /*2750*/  FMNMX R53, |R7|, R56, !PT ;  /* 0x0000003807357209 */ /* 0x000fe20007800200 */
[----:B------:R-:W-:Y:S02]  /*2760*/  IMAD.SHL.U32 R31, R31, 0x1000000, RZ ;  /* 0x010000001f1f7824 */ /* 0x000fe400078e00ff */
[----:B------:R-:W-:Y:S01]  /*2770*/  FMUL R7, R58, UR30 ;  /* 0x0000001e3a077c20 */ /* 0x000fe20008400000 */
[----:B------:R-:W-:Y:S01]  /*2780*/  @P2 VIADD R29, R29, UR5 ;  /* 0x000000051d1d2c36 */ /* 0x000fe20008000000 */
[----:B------:R-:W-:Y:S01]  /*2790*/  FMNMX3 R53, |R5|, R53, |R6|, !PT ;  /* 0x0000003505357276 */ /* 0x000fe20007800606 */
[----:B------:R-:W-:Y:S01]  /*27a0*/  @UP0 UIMAD UR5, UR29, 0xa, URZ ;  /* 0x0000000a1d0508a4 */ /* 0x000fe2000f8e02ff */
[----:B------:R-:W-:Y:S01]  /*27b0*/  LOP3.LUT R31, R31, R52, R57, 0xfe, !PT ;  /* 0x000000341f1f7212 */ /* 0x000fe200078efe39 */
[----:B------:R-:W-:Y:S01]  /*27c0*/  FMUL R52, R3, UR30 ;  /* 0x0000001e03347c20 */ /* 0x000fe20008400000 */
[----:B------:R-:W-:Y:S01]  /*27d0*/  F2FP.SATFINITE.E4M3.F32.PACK_AB_MERGE_C R5, RZ, R43, RZ ;  /* 0x0000002bff05723e */ /* 0x000fe200048070ff */
[----:B------:R-:W-:Y:S01]  /*27e0*/  IMAD R76, R12, 0x100, R21 ;  /* 0x000001000c4c7824 */ /* 0x000fe200078e0215 */
[----:B------:R-:W-:Y:S01]  /*27f0*/  F2FP.SATFINITE.E4M3.F32.PACK_AB_MERGE_C R6, RZ, R7, RZ ;  /* 0x00000007ff06723e */ /* 0x000fe200048070ff */
[----:B------:R-:W-:Y:S01]  /*2800*/  @P2 VIADD R21, R27, UR5 ;  /* 0x000000051b152c36 */ /* 0x000fe20008000000 */
[----:B------:R-:W-:Y:S01]  /*2810*/  F2FP.SATFINITE.E4M3.F32.PACK_AB_MERGE_C R7, RZ, R52, RZ ;  /* 0x00000034ff07723e */ /* 0x000fe200048070ff */
[----:B------:R-:W-:Y:S01]  /*2820*/  IMAD.U32 R52, R5, 0x10000, RZ ;  /* 0x0001000005347824 */ /* 0x000fe200078e00ff */
[----:B------:R-:W-:Y:S01]  /*2830*/  LOP3.LUT R64, R6, 0xff, RZ, 0xc0, !PT ;  /* 0x000000ff06407812 */ /* 0x000fe200078ec0ff */
[----:B------:R-:W-:Y:S01]  /*2840*/  @P2 VIADD R27, R47, UR8 ;  /* 0x000000082f1b2c36 */ /* 0x000fe20008000000 */
[----:B------:R-:W-:Y:S01]  /*2850*/  FMNMX3 R53, |R34|, R53, |R42|, !PT ;  /* 0x0000003522357276 */ /* 0x000fe2000780062a */
[----:B------:R-:W-:Y:S01]  /*2860*/  IMAD.U32 R43, RZ, RZ, UR28 ;  /* 0x0000001cff2b7e24 */ /* 0x000fe2000f8e00ff */
[----:B------:R-:W-:Y:S01]  /*2870*/  LOP3.LUT R52, R52, 0xff0000, RZ, 0xc0, !PT ;  /* 0x00ff000034347812 */ /* 0x000fe200078ec0ff */
[----:B------:R-:W-:Y:S01]  /*2880*/  IMAD R59, R7, 0x100, R64 ;  /* 0x00000100073b7824 */ /* 0x000fe200078e0240 */
[----:B------:R-:W-:Y:S01]  /*2890*/  @UP0 UIMAD UR5, UR29, 0xc, URZ ;  /* 0x0000000c1d0508a4 */ /* 0x000fe2000f8e02ff */
[----:B------:R-:W-:Y:S01]  /*28a0*/  @P2 IMAD.MOV.U32 R56, RZ, RZ, R24 ;  /* 0x000000ffff382224 */ /* 0x000fe200078e0018 */
[----:B------:R-:W-:Y:S01]  /*28b0*/  @UP0 UIMAD UR8, UR29, 0xd, URZ ;  /* 0x0000000d1d0808a4 */ /* 0x000fe2000f8e02ff */
[----:B------:R-:W-:Y:S01]  /*28c0*/  @P2 IMAD.MOV.U32 R57, RZ, RZ, R25 ;  /* 0x000000ffff392224 */ /* 0x000fe200078e0019 */
[----:B------:R-:W-:Y:S01]  /*28d0*/  LOP3.LUT R74, R52, 0xffff, R59, 0xf8, !PT ;  /* 0x0000ffff344a7812 */ /* 0x000fe200078ef83b */
[----:B------:R-:W-:Y:S01]  /*28e0*/  IMAD.U32 R65, RZ, RZ, UR28 ;  /* 0x0000001cff417e24 */ /* 0x000fe2000f8e00ff */
[----:B------:R-:W-:Y:S01]  /*28f0*/  LOP3.LUT R52, R32, 0xff, RZ, 0xc0, !PT ;  /* 0x000000ff20347812 */ /* 0x000fe200078ec0ff */
[----:B------:R-:W-:-:S04]  /*2900*/  @P2 IMAD.WIDE.U32 R56, R43, 0xd, R56 ;  /* 0x0000000d2b382825 */ /* 0x000fc800078e0038 */
[----:B------:R-:W-:Y:S01]  /*2910*/  IMAD R75, R17, 0x100, R52 ;  /* 0x00000100114b7824 */ /* 0x000fe200078e0234 */
[----:B------:R-:W-:Y:S01]  /*2920*/  SHF.R.U64 R17, R18, 0x10, R19 ;  /* 0x0000001012117819 */ /* 0x000fe20000001213 */
[----:B------:R-:W-:Y:S01]  /*2930*/  @P2 IMAD.MOV.U32 R42, RZ, RZ, R24 ;  /* 0x000000ffff2a2224 */ /* 0x000fe200078e0018 */
[----:B------:R-:W-:Y:S01]  /*2940*/  FMNMX3 R52, |R10|, R53, |R30|, !PT ;  /* 0x000000350a347276 */ /* 0x000fe2000780061e */
[----:B------:R-:W-:Y:S01]  /*2950*/  @P2 IMAD.MOV.U32 R53, RZ, RZ, R25 ;  /* 0x000000ffff352224 */ /* 0x000fe200078e0019 */
[C---:B------:R-:W-:Y:S01]  /*2960*/  @P2 LEA R10, P0, R28.reuse, UR15, 0x3 ;  /* 0x0000000f1c0a2c11 */ /* 0x040fe2000f8018ff */
[----:B------:R-:W-:Y:S01]  /*2970*/  IMAD.U32 R17, R17, 0x10000, RZ ;  /* 0x0001000011117824 */ /* 0x000fe200078e00ff */
[----:B------:R-:W-:Y:S01]  /*2980*/  FMNMX3 R13, |R11|, R52, |R13|, !PT ;  /* 0x000000340b0d7276 */ /* 0x000fe2000780060d */
[----:B------:R-:W-:Y:S01]  /*2990*/  @P2 IMAD.MOV.U32 R52, RZ, RZ, R24 ;  /* 0x000000ffff342224 */ /* 0x000fe200078e0018 */
[----:B------:R-:W-:Y:S01]  /*29a0*/  @P2 LEA.HI.X R11, R28, UR16, R29, 0x3, P0 ;  /* 0x000000101c0b2c11 */ /* 0x000fe200080f1c1d */
[----:B------:R-:W-:Y:S01]  /*29b0*/  IMAD.U32 R29, RZ, RZ, UR28 ;  /* 0x0000001cff1d7e24 */ /* 0x000fe2000f8e00ff */
[----:B------:R-:W-:Y:S01]  /*29c0*/  FMNMX R17, RZ, R17, !PT ;  /* 0x00000011ff117209 */ /* 0x000fe20007800000 */
[----:B------:R-:W-:Y:S01]  /*29d0*/  @P2 IMAD.MOV.U32 R43, RZ, RZ, R25 ;  /* 0x000000ffff2b2224 */ /* 0x000fe200078e0019 */
[----:B------:R-:W-:Y:S01]  /*29e0*/  @P2 LEA R12, P0, R26, UR15, 0x3 ;  /* 0x0000000f1a0c2c11 */ /* 0x000fe2000f8018ff */
[----:B------:R-:W-:Y:S01]  /*29f0*/  @P2 IMAD.WIDE.U32 R52, R29, 0xf, R52 ;  /* 0x0000000f1d342825 */ /* 0x000fe200078e0034 */
[----:B------:R-:W-:-:S02]  /*2a00*/  @P2 LEA R28, P1, R46, UR15, 0x3 ;  /* 0x0000000f2e1c2c11 */ /* 0x000fc4000f8218ff */
[----:B------:R-:W-:Y:S01]  /*2a10*/  FMNMX3 R58, |R58|, R13, |R17|, !PT ;  /* 0x0000000d3a3a7276 */ /* 0x000fe20007800611 */
[----:B------:R-:W-:Y:S01]  /*2a20*/  @P2 VIADD R55, R55, UR5 ;  /* 0x0000000537372c36 */ /* 0x000fe20008000000 */
[----:B------:R-:W-:Y:S01]  /*2a30*/  @P2 LEA.HI.X R13, R26, UR16, R21, 0x3, P0 ;  /* 0x000000101a0d2c11 */ /* 0x000fe200080f1c15 */
[----:B------:R-:W-:Y:S01]  /*2a40*/  @UP0 UIMAD UR5, UR29, 0xe, URZ ;  /* 0x0000000e1d0508a4 */ /* 0x000fe2000f8e02ff */
[----:B------:R-:W-:Y:S01]  /*2a50*/  @P2 LEA.HI.X R29, R46, UR16, R27, 0x3, P1 ;  /* 0x000000102e1d2c11 */ /* 0x000fe200088f1c1b */
[----:B------:R-:W-:Y:S01]  /*2a60*/  @P2 IMAD.WIDE.U32 R42, R65, 0xe, R42 ;  /* 0x0000000e412a2825 */ /* 0x000fe200078e002a */
[----:B------:R-:W-:Y:S02]  /*2a70*/  @P2 IADD3 R27, P0, PT, R24, UR31, RZ ;  /* 0x0000001f181b2c10 */ /* 0x000fe4000ff1e0ff */
[----:B------:R-:W-:Y:S01]  /*2a80*/  SHF.R.U64 R21, R40, 0x10, R41 ;  /* 0x0000001028157819 */ /* 0x000fe20000001229 */
[----:B------:R-:W-:Y:S01]  /*2a90*/  @P2 VIADD R43, R43, UR5 ;  /* 0x000000052b2b2c36 */ /* 0x000fe20008000000 */
[----:B------:R-:W-:Y:S01]  /*2aa0*/  @P2 IADD3.X R40, PT, PT, R25, UR32, RZ, P0, !PT ;  /* 0x0000002019282c10 */ /* 0x000fe200087fe4ff */
[----:B------:R-:W-:Y:S01]  /*2ab0*/  @P2 VIADD R25, R57, UR8 ;  /* 0x0000000839192c36 */ /* 0x000fe20008000000 */
[----:B------:R-:W-:Y:S01]  /*2ac0*/  @P2 LEA R46, P0, R27, UR15, 0x3 ;  /* 0x0000000f1b2e2c11 */ /* 0x000fe2000f8018ff */
[----:B------:R-:W-:Y:S01]  /*2ad0*/  IMAD.U32 R18, R19, 0x10000, RZ ;  /* 0x0001000013127824 */ /* 0x000fe200078e00ff */
[C---:B------:R-:W-:Y:S01]  /*2ae0*/  @P2 LEA R26, P1, R54.reuse, UR15, 0x3 ;  /* 0x0000000f361a2c11 */ /* 0x040fe2000f8218ff */
[----:B------:R-:W-:Y:S01]  /*2af0*/  IMAD.U32 R21, R21, 0x10000, RZ ;  /* 0x0001000015157824 */ /* 0x000fe200078e00ff */
[----:B------:R-:W-:Y:S01]  /*2b00*/  @P2 LEA.HI.X R47, R27, UR16, R40, 0x3, P0 ;  /* 0x000000101b2f2c11 */ /* 0x000fe200080f1c28 */
[----:B------:R-:W-:Y:S01]  /*2b10*/  @UP0 UIMAD UR8, UR29, 0xf, URZ ;  /* 0x0000000f1d0808a4 */ /* 0x000fe2000f8e02ff */
[----:B------:R-:W-:-:S02]  /*2b20*/  @P2 LEA.HI.X R27, R54, UR16, R55, 0x3, P1 ;  /* 0x00000010361b2c11 */ /* 0x000fc400088f1c37 */
[----:B------:R-:W-:Y:S02]  /*2b30*/  @P2 LEA R54, P0, R42, UR15, 0x3 ;  /* 0x0000000f2a362c11 */ /* 0x000fe4000f8018ff */
[----:B------:R-:W-:Y:S02]  /*2b40*/  @P2 LEA R24, P3, R56, UR15, 0x3 ;  /* 0x0000000f38182c11 */ /* 0x000fe4000f8618ff */
[----:B------:R-:W-:Y:S02]  /*2b50*/  @P2 LEA.HI.X R55, R42, UR16, R43, 0x3, P0 ;  /* 0x000000102a372c11 */ /* 0x000fe400080f1c2b */
[----:B------:R-:W-:Y:S02]  /*2b60*/  @!P2 CS2R R42, SRZ ;  /* 0x00000000002aa805 */ /* 0x000fe4000001ff00 */
[----:B------:R-:W-:Y:S01]  /*2b70*/  @P2 LEA.HI.X R25, R56, UR16, R25, 0x3, P3 ;  /* 0x0000001038192c11 */ /* 0x000fe200098f1c19 */
[----:B------:R-:W-:Y:S01]  /*2b80*/  IMAD.U32 R56, R41, 0x10000, RZ ;  /* 0x0001000029387824 */ /* 0x000fe200078e00ff */
[----:B------:R-:W-:-:S02]  /*2b90*/  SHF.R.U32.HI R19, RZ, 0x10, R19 ;  /* 0x00000010ff137819 */ /* 0x000fc40000011613 */
[----:B------:R-:W-:Y:S01]  /*2ba0*/  FMNMX R18, RZ, R18, !PT ;  /* 0x00000012ff127209 */ /* 0x000fe20007800000 */
[----:B------:R-:W5:Y:S01]  /*2bb0*/  @P2 LDG.E.64 R42, desc[UR24][R10.64] ;  /* 0x000000180a2a2981 */ /* 0x000f62000c1e1b00 */
[----:B------:R-:W-:Y:S01]  /*2bc0*/  FMNMX R21, RZ, R21, !PT ;  /* 0x00000015ff157209 */ /* 0x000fe20007800000 */
[----:B------:R-:W-:Y:S01]  /*2bd0*/  IMAD.U32 R19, R19, 0x10000, RZ ;  /* 0x0001000013137824 */ /* 0x000fe200078e00ff */
[----:B------:R-:W-:Y:S02]  /*2be0*/  FMNMX R56, RZ, R56, !PT ;  /* 0x00000038ff387209 */ /* 0x000fe40007800000 */
[----:B------:R-:W-:Y:S02]  /*2bf0*/  @P2 LEA R40, P1, R52, UR15, 0x3 ;  /* 0x0000000f34282c11 */ /* 0x000fe4000f8218ff */
[----:B------:R-:W-:Y:S02]  /*2c00*/  FMNMX R19, RZ, R19, !PT ;  /* 0x00000013ff137209 */ /* 0x000fe40007800000 */
[----:B------:R-:W-:-:S02]  /*2c10*/  @!P2 CS2R R10, SRZ ;  /* 0x00000000000aa805 */ /* 0x000fc4000001ff00 */
[----:B------:R-:W-:-:S04]  /*2c20*/  FMNMX3 R58, |R18|, R58, |R19|, !PT ;  /* 0x0000003a123a7276 */ /* 0x000fc80007800613 */
[----:B------:R-:W-:Y:S01]  /*2c30*/  FMNMX3 R3, |R3|, R58, |R21|, !PT ;  /* 0x0000003a03037276 */ /* 0x000fe20007800615 */
[----:B------:R-:W5:Y:S01]  /*2c40*/  @P2 LDG.E.64 R10, desc[UR24][R28.64] ;  /* 0x000000181c0a2981 */ /* 0x000f62000c1e1b00 */
[----:B------:R-:W-:Y:S01]  /*2c50*/  SHF.R.U32.HI R58, RZ, 0x10, R41 ;  /* 0x00000010ff3a7819 */ /* 0x000fe20000011629 */
[----:B------:R-:W-:Y:S01]  /*2c60*/  @P2 VIADD R41, R53, UR8 ;  /* 0x0000000835292c36 */ /* 0x000fe20008000000 */
[----:B------:R-:W-:-:S03]  /*2c70*/  FMNMX R3, |R56|, R3, !PT ;  /* 0x0000000338037209 */ /* 0x000fc60007800200 */
[----:B------:R-:W-:Y:S01]  /*2c80*/  IMAD.U32 R58, R58, 0x10000, RZ ;  /* 0x000100003a3a7824 */ /* 0x000fe200078e00ff */
[----:B------:R-:W-:Y:S02]  /*2c90*/  @P2 LEA.HI.X R41, R52, UR16, R41, 0x3, P1 ;  /* 0x0000001034292c11 */ /* 0x000fe400088f1c29 */
[----:B------:R-:W-:Y:S02]  /*2ca0*/  @!P2 CS2R R52, SRZ ;  /* 0x000000000034a805 */ /* 0x000fe4000001ff00 */
[----:B------:R-:W-:Y:S02]  /*2cb0*/  @!P2 CS2R R28, SRZ ;  /* 0x00000000001ca805 */ /* 0x000fe4000001ff00 */
[----:B------:R-:W-:Y:S01]  /*2cc0*/  FMNMX R58, RZ, R58, !PT ;  /* 0x0000003aff3a7209 */ /* 0x000fe20007800000 */
[----:B------:R-:W-:Y:S01]  /*2cd0*/  FMUL R19, R19, UR30 ;  /* 0x0000001e13137c20 */ /* 0x000fe20008400000 */
[----:B------:R0:W5:Y:S02]  /*2ce0*/  @P2 LDG.E.64 R52, desc[UR24][R46.64] ;  /* 0x000000182e342981 */ /* 0x000164000c1e1b00 */
[----:B------:R-:W-:-:S02]  /*2cf0*/  FMNMX3 R57, |R58|, R3, |R2|, !PT ;  /* 0x000000033a397276 */ /* 0x000fc40007800602 */
[----:B------:R-:W5:Y:S01]  /*2d00*/  @P2 LDG.E.64 R28, desc[UR24][R24.64] ;  /* 0x00000018181c2981 */ /* 0x000f62000c1e1b00 */
[----:B------:R-:W-:-:S06]  /*2d10*/  @!P2 CS2R R24, SRZ ;  /* 0x000000000018a805 */ /* 0x000fcc000001ff00 */
[----:B------:R-:W5:Y:S01]  /*2d20*/  @P2 LDG.E.64 R24, desc[UR24][R54.64] ;  /* 0x0000001836182981 */ /* 0x000f62000c1e1b00 */
[----:B------:R-:W-:Y:S01]  /*2d30*/  @!P2 CS2R R2, SRZ ;  /* 0x000000000002a805 */ /* 0x000fe2000001ff00 */
[----:B0-----:R-:W-:-:S05]  /*2d40*/  FMUL R46, R21, UR30 ;  /* 0x0000001e152e7c20 */ /* 0x001fca0008400000 */
[----:B------:R-:W5:Y:S01]  /*2d50*/  @P2 LDG.E.64 R2, desc[UR24][R12.64] ;  /* 0x000000180c022981 */ /* 0x000f62000c1e1b00 */
[----:B------:R-:W-:Y:S01]  /*2d60*/  FMUL R47, R18, UR30 ;  /* 0x0000001e122f7c20 */ /* 0x000fe20008400000 */
[----:B------:R-:W-:Y:S01]  /*2d70*/  FMUL R56, R56, UR30 ;  /* 0x0000001e38387c20 */ /* 0x000fe20008400000 */
[----:B------:R-:W-:Y:S01]  /*2d80*/  @!P2 CS2R R12, SRZ ;  /* 0x00000000000ca805 */ /* 0x000fe2000001ff00 */
[----:B------:R-:W-:Y:S01]  /*2d90*/  FMUL R18, R17, UR30 ;  /* 0x0000001e11127c20 */ /* 0x000fe20008400000 */
[----:B------:R-:W-:Y:S01]  /*2da0*/  FMUL R58, R58, UR30 ;  /* 0x0000001e3a3a7c20 */ /* 0x000fe20008400000 */
[----:B------:R-:W-:-:S03]  /*2db0*/  F2FP.SATFINITE.E4M3.F32.PACK_AB_MERGE_C R17, RZ, R46, RZ ;  /* 0x0000002eff11723e */ /* 0x000fc600048070ff */
[----:B------:R-:W5:Y:S01]  /*2dc0*/  @P2 LDG.E.64 R12, desc[UR24][R26.64] ;  /* 0x000000181a0c2981 */ /* 0x000f62000c1e1b00 */
[----:B------:R-:W-:Y:S02]  /*2dd0*/  F2FP.SATFINITE.E4M3.F32.PACK_AB_MERGE_C R47, RZ, R47, RZ ;  /* 0x0000002fff2f723e */ /* 0x000fe400048070ff */
[----:B------:R-:W-:Y:S02]  /*2de0*/  F2FP.SATFINITE.E4M3.F32.PACK_AB_MERGE_C R19, RZ, R19, RZ ;  /* 0x00000013ff13723e */ /* 0x000fe400048070ff */
[----:B------:R-:W-:Y:S02]  /*2df0*/  @!P2 CS2R R26, SRZ ;  /* 0x00000000001aa805 */ /* 0x000fe4000001ff00 */
[----:B------:R-:W-:Y:S01]  /*2e00*/  F2FP.SATFINITE.E4M3.F32.PACK_AB_MERGE_C R21, RZ, R56, RZ ;  /* 0x00000038ff15723e */ /* 0x000fe200048070ff */
[----:B------:R-:W-:Y:S01]  /*2e10*/  IMAD.SHL.U32 R17, R17, 0x100, RZ ;  /* 0x0000010011117824 */ /* 0x000fe200078e00ff */
[----:B------:R-:W-:Y:S02]  /*2e20*/  LOP3.LUT R56, R47, 0xff, RZ, 0xc0, !PT ;  /* 0x000000ff2f387812 */ /* 0x000fe400078ec0ff */
[----:B------:R-:W-:Y:S01]  /*2e30*/  LOP3.LUT R46, R19, 0xff, RZ, 0xc0, !PT ;  /* 0x000000ff132e7812 */ /* 0x000fe200078ec0ff */
[----:B------:R0:W5:Y:S01]  /*2e40*/  @P2 LDG.E.64 R26, desc[UR24][R40.64] ;  /* 0x00000018281a2981 */ /* 0x000162000c1e1b00 */
[----:B------:R-:W-:Y:S01]  /*2e50*/  F2FP.SATFINITE.E4M3.F32.PACK_AB_MERGE_C R18, RZ, R18, RZ ;  /* 0x00000012ff12723e */ /* 0x000fe200048070ff */
[----:B------:R-:W-:Y:S01]  /*2e60*/  BSSY.RECONVERGENT B0, `(.L_x_27318) ;  /* 0x0000016000007945 */ /* 0x000fe20003800200 */
[----:B------:R-:W-:Y:S01]  /*2e70*/  IMAD R56, R21, 0x100, R56 ;  /* 0x0000010015387824 */ /* 0x000fe200078e0238 */
[----:B0-----:R-:W-:-:S02]  /*2e80*/  F2FP.SATFINITE.E4M3.F32.PACK_AB_MERGE_C R41, RZ, R58, RZ ;  /* 0x0000003aff29723e */ /* 0x001fc400048070ff */
[----:B------:R-:W-:-:S03]  /*2e90*/  LOP3.LUT R40, R17, 0xff, R18, 0xf8, !PT ;  /* 0x000000ff11287812 */ /* 0x000fc600078ef812 */
[----:B------:R-:W-:Y:S01]  /*2ea0*/  IMAD R46, R41, 0x100, R46 ;  /* 0x00000100292e7824 */ /* 0x000fe200078e022e */
[----:B------:R-:W-:Y:S06]  /*2eb0*/  @P4 BRA `(.L_x_27319) ;  /* 0x0000000000404947 */ /* 0x000fec0003800000 */
[----:B------:R-:W-:Y:S01]  /*2ec0*/  SHF.R.U32.HI R54, RZ, 0x3, R72 ;  /* 0x00000003ff367819 */ /* 0x000fe20000011648 */
[----:B------:R-:W-:Y:S01]  /*2ed0*/  IMAD.U32 R47, R47, 0x10000, RZ ;  /* 0x000100002f2f7824 */ /* 0x000fe200078e00ff */
[----:B------:R-:W-:Y:S01]  /*2ee0*/  LOP3.LUT R19, R19, 0xffff, RZ, 0xc0, !PT ;  /* 0x0000ffff13137812 */ /* 0x000fe200078ec0ff */
[----:B------:R-:W-:Y:S01]  /*2ef0*/  IMAD.SHL.U32 R58, R18, 0x100, RZ ;  /* 0x00000100123a7824 */ /* 0x000fe200078e00ff */
[----:B------:R-:W-:Y:S02]  /*2f00*/  LOP3.LUT R55, R54, 0x3, RZ, 0xcf, !PT ;  /* 0x0000000336377812 */ /* 0x000fe400078ecfff */
[----:B------:R-:W-:-:S03]  /*2f10*/  LOP3.LUT R54, R47, 0xff0000, RZ, 0xc0, !PT ;  /* 0x00ff00002f367812 */ /* 0x000fc600078ec0ff */
[----:B------:R-:W-:Y:S02]  /*2f20*/  IMAD.IADD R55, R55, 0x1, R72 ;  /* 0x0000000137377824 */ /* 0x000fe400078e0248 */
[----:B------:R-:W-:-:S03]  /*2f30*/  IMAD R19, R19, 0x1000000, R54 ;  /* 0x0100000013137824 */ /* 0x000fc600078e0236 */
[----:B------:R-:W-:Y:S02]  /*2f40*/  LOP3.LUT R55, R55, 0x1f, RZ, 0xc0, !PT ;  /* 0x0000001f37377812 */ /* 0x000fe400078ec0ff */
[----:B------:R-:W-:Y:S02]  /*2f50*/  LOP3.LUT R47, R19, 0xffff, R58, 0xf8, !PT ;  /* 0x0000ffff132f7812 */ /* 0x000fe400078ef83a */
[----:B------:R-:W-:Y:S02]  /*2f60*/  IADD3 R55, P0, PT, R55, R38, RZ ;  /* 0x0000002637377210 */ /* 0x000fe40007f1e0ff */
[----:B------:R-:W-:-:S03]  /*2f70*/  LOP3.LUT R47, R47, 0xff, R6, 0xf8, !PT ;  /* 0x000000ff2f2f7812 */ /* 0x000fc600078ef806 */
[----:B------:R-:W-:Y:S01]  /*2f80*/  IMAD.X R54, RZ, RZ, R62, P0 ;  /* 0x000000ffff367224 */ /* 0x000fe200000e063e */
[----:B------:R-:W-:-:S04]  /*2f90*/  LEA R18, P0, R55, UR17, 0x2 ;  /* 0x0000001137127c11 */ /* 0x000fc8000f8010ff */
[----:B------:R-:W-:-:S05]  /*2fa0*/  LEA.HI.X R19, R55, UR9, R54, 0x2, P0 ;  /* 0x0000000937137c11 */ /* 0x000fca00080f1436 */
[----:B------:R0:W-:Y:S04]  /*2fb0*/  STG.E desc[UR24][R18.64], R47 ;  /* 0x0000002f12007986 */ /* 0x0001e8000c101918 */
.L_x_27319:
[----:B------:R-:W-:Y:S05]  /*2fc0*/  BSYNC.RECONVERGENT B0 ;  /* 0x0000000000007941 */ /* 0x000fea0003800200 */
.L_x_27318:
[----:B------:R-:W-:Y:S04]  /*2fd0*/  BSSY.RECONVERGENT B0, `(.L_x_27320) ;  /* 0x0000012000007945 */ /* 0x000fe80003800200 */
[----:B------:R-:W-:Y:S05]  /*2fe0*/  @P4 BRA `(.L_x_27321) ;  /* 0x0000000000404947 */ /* 0x000fea0003800000 */
[----:B------:R-:W0:Y:S01]  /*2ff0*/  S2R R6, SR_TID.X ;  /* 0x0000000000067919 */ /* 0x000e220000002100 */
[----:B------:R-:W-:Y:S01]  /*3000*/  IMAD.U32 R21, R21, 0x10000, RZ ;  /* 0x0001000015157824 */ /* 0x000fe200078e00ff */
[----:B------:R-:W-:Y:S02]  /*3010*/  LOP3.LUT R41, R41, 0xffff, RZ, 0xc0, !PT ;  /* 0x0000ffff29297812 */ /* 0x000fe400078ec0ff */
[----:B0-----:R-:W-:-:S04]  /*3020*/  SHF.R.U32.HI R18, RZ, 0x3, R6 ;  /* 0x00000003ff127819 */ /* 0x001fc80000011606 */
[----:B------:R-:W-:-:S05]  /*3030*/  LOP3.LUT R19, R18, 0x3, RZ, 0xcf, !PT ;  /* 0x0000000312137812 */ /* 0x000fca00078ecfff */
[----:B------:R-:W-:Y:S01]  /*3040*/  IMAD.IADD R19, R19, 0x1, R6 ;  /* 0x0000000113137824 */ /* 0x000fe200078e0206 */
[----:B------:R-:W-:-:S04]  /*3050*/  LOP3.LUT R6, R21, 0xff0000, RZ, 0xc0, !PT ;  /* 0x00ff000015067812 */ /* 0x000fc800078ec0ff */
[----:B------:R-:W-:Y:S01]  /*3060*/  LOP3.LUT R19, R19, 0x1f, RZ, 0xc0, !PT ;  /* 0x0000001f13137812 */ /* 0x000fe200078ec0ff */
[----:B------:R-:W-:-:S03]  /*3070*/  IMAD R6, R41, 0x1000000, R6 ;  /* 0x0100000029067824 */ /* 0x000fc600078e0206 */
[----:B------:R-:W-:Y:S02]  /*3080*/  IADD3 R19, P0, P1, R38, UR28, R19 ;  /* 0x0000001c26137c10 */ /* 0x000fe4000f91e013 */
[----:B------:R-:W-:Y:S02]  /*3090*/  LOP3.LUT R6, R6, 0xffff, R17, 0xf8, !PT ;  /* 0x0000ffff06067812 */ /* 0x000fe400078ef811 */
[----:B------:R-:W-:Y:S02]  /*30a0*/  IADD3.X R54, PT, PT, R62, UR29, RZ, P0, P1 ;  /* 0x0000001d3e367c10 */ /* 0x000fe400087e24ff */
[C---:B------:R-:W-:Y:S02]  /*30b0*/  LEA R18, P0, R19.reuse, UR17, 0x2 ;  /* 0x0000001113127c11 */ /* 0x040fe4000f8010ff */
[----:B------:R-:W-:Y:S02]  /*30c0*/  LOP3.LUT R7, R6, 0xff, R7, 0xf8, !PT ;  /* 0x000000ff06077812 */ /* 0x000fe400078ef807 */
[----:B------:R-:W-:-:S05]  /*30d0*/  LEA.HI.X R19, R19, UR9, R54, 0x2, P0 ;  /* 0x0000000913137c11 */ /* 0x000fca00080f1436 */
[----:B------:R1:W-:Y:S04]  /*30e0*/  STG.E desc[UR24][R18.64], R7 ;  /* 0x0000000712007986 */ /* 0x0003e8000c101918 */
.L_x_27321:
[----:B------:R-:W-:Y:S05]  /*30f0*/  BSYNC.RECONVERGENT B0 ;  /* 0x0000000000007941 */ /* 0x000fea0003800200 */
.L_x_27320:
[--C-:B-1----:R-:W-:Y:S01]  /*3100*/  SHF.R.U64 R7, R44, 0x10, R45.reuse ;  /* 0x000000102c077819 */ /* 0x102fe2000000122d */
[----:B------:R-:W-:Y:S01]  /*3110*/  IMAD.U32 R54, R45, 0x10000, RZ ;  /* 0x000100002d367824 */ /* 0x000fe200078e00ff */
[----:B------:R-:W-:Y:S01]  /*3120*/  SHF.R.U32.HI R45, RZ, 0x10, R45 ;  /* 0x00000010ff2d7819 */ /* 0x000fe2000001162d */
[C---:B------:R-:W-:Y:S01]  /*3130*/  IMAD.U32 R6, R48.reuse, 0x10000, RZ ;  /* 0x0001000030067824 */ /* 0x040fe200078e00ff */
[----:B------:R-:W-:Y:S01]  /*3140*/  SHF.R.U64 R48, R48, 0x10, R49 ;  /* 0x0000001030307819 */ /* 0x000fe20000001231 */
[----:B------:R-:W-:Y:S01]  /*3150*/  IMAD.U32 R7, R7, 0x10000, RZ ;  /* 0x0001000007077824 */ /* 0x000fe200078e00ff */
[C---:B------:R-:W-:Y:S01]  /*3160*/  SHF.R.U64 R44, R22.reuse, 0x10, R23 ;  /* 0x00000010162c7819 */ /* 0x040fe20000001217 */
[----:B------:R-:W-:Y:S01]  /*3170*/  IMAD.U32 R17, R22, 0x10000, RZ ;  /* 0x0001000016117824 */ /* 0x000fe200078e00ff */
[----:B------:R-:W-:Y:S01]  /*3180*/  FMNMX R22, RZ, R54, !PT ;  /* 0x00000036ff167209 */ /* 0x000fe20007800000 */
[----:B------:R-:W-:Y:S01]  /*3190*/  IMAD.U32 R45, R45, 0x10000, RZ ;  /* 0x000100002d2d7824 */ /* 0x000fe200078e00ff */
[----:B------:R-:W-:Y:S01]  /*31a0*/  FMNMX R7, RZ, R7, !PT ;  /* 0x00000007ff077209 */ /* 0x000fe20007800000 */
[----:B------:R-:W-:Y:S01]  /*31b0*/  IMAD.U32 R41, R49, 0x10000, RZ ;  /* 0x0001000031297824 */ /* 0x000fe200078e00ff */
[----:B------:R-:W-:Y:S01]  /*31c0*/  SHF.R.U32.HI R49, RZ, 0x10, R49 ;  /* 0x00000010ff317819 */ /* 0x000fe20000011631 */
[----:B------:R-:W-:Y:S01]  /*31d0*/  IMAD.U32 R48, R48, 0x10000, RZ ;  /* 0x0001000030307824 */ /* 0x000fe200078e00ff */
[----:B------:R-:W-:Y:S01]  /*31e0*/  FMNMX R6, RZ, R6, !PT ;  /* 0x00000006ff067209 */ /* 0x000fe20007800000 */
[C---:B0-----:R-:W-:Y:S01]  /*31f0*/  IMAD.U32 R47, R50.reuse, 0x10000, RZ ;  /* 0x00010000322f7824 */ /* 0x041fe200078e00ff */
[----:B------:R-:W-:Y:S01]  /*3200*/  FMNMX R45, RZ, R45, !PT ;  /* 0x0000002dff2d7209 */ /* 0x000fe20007800000 */
[----:B------:R-:W0:Y:S01]  /*3210*/  S2R R65, SR_TID.X ;  /* 0x0000000000417919 */ /* 0x000e220000002100 */
[----:B------:R-:W-:Y:S01]  /*3220*/  FMNMX3 R57, |R7|, R57, |R22|, !PT ;  /* 0x0000003907397276 */ /* 0x000fe20007800616 */
[----:B------:R-:W-:Y:S01]  /*3230*/  IMAD.U32 R49, R49, 0x10000, RZ ;  /* 0x0001000031317824 */ /* 0x000fe200078e00ff */
[--C-:B------:R-:W-:Y:S01]  /*3240*/  SHF.R.U64 R50, R50, 0x10, R51.reuse ;  /* 0x0000001032327819 */ /* 0x100fe20000001233 */
[----:B------:R-:W-:Y:S01]  /*3250*/  IMAD.U32 R19, R51, 0x10000, RZ ;  /* 0x0001000033137824 */ /* 0x000fe200078e00ff */
[----:B------:R-:W-:Y:S01]  /*3260*/  FMNMX R41, RZ, R41, !PT ;  /* 0x00000029ff297209 */ /* 0x000fe20007800000 */
[----:B------:R-:W-:Y:S01]  /*3270*/  IMAD.U32 R18, R23, 0x10000, RZ ;  /* 0x0001000017127824 */ /* 0x000fe200078e00ff */
[----:B------:R-:W-:Y:S01]  /*3280*/  FMNMX R48, RZ, R48, !PT ;  /* 0x00000030ff307209 */ /* 0x000fe20007800000 */
[----:B------:R-:W-:Y:S01]  /*3290*/  IMAD.U32 R50, R50, 0x10000, RZ ;  /* 0x0001000032327824 */ /* 0x000fe200078e00ff */
[----:B------:R-:W-:Y:S01]  /*32a0*/  FMNMX3 R57, |R45|, R57, |R6|, !PT ;  /* 0x000000392d397276 */ /* 0x000fe20007800606 */
[----:B------:R-:W-:Y:S01]  /*32b0*/  BSSY.RECONVERGENT B0, `(.L_x_27322) ;  /* 0x0000040000007945 */ /* 0x000fe20003800200 */
[----:B------:R-:W-:-:S02]  /*32c0*/  SHF.R.U32.HI R21, RZ, 0x10, R51 ;  /* 0x00000010ff157819 */ /* 0x000fc40000011633 */
[----:B------:R-:W-:Y:S02]  /*32d0*/  FMNMX R54, RZ, R47, !PT ;  /* 0x0000002fff367209 */ /* 0x000fe40007800000 */
[----:B------:R-:W-:Y:S01]  /*32e0*/  FMNMX R51, RZ, R49, !PT ;  /* 0x00000031ff337209 */ /* 0x000fe20007800000 */
[----:B------:R-:W-:Y:S01]  /*32f0*/  IMAD.U32 R21, R21, 0x10000, RZ ;  /* 0x0001000015157824 */ /* 0x000fe200078e00ff */
[----:B------:R-:W-:Y:S01]  /*3300*/  FMNMX3 R47, |R48|, R57, |R41|, !PT ;  /* 0x00000039302f7276 */ /* 0x000fe20007800629 */
[----:B------:R-:W-:Y:S01]  /*3310*/  FMUL R57, R22, UR30 ;  /* 0x0000001e16397c20 */ /* 0x000fe20008400000 */
[----:B------:R-:W-:Y:S01]  /*3320*/  FMNMX R19, RZ, R19, !PT ;  /* 0x00000013ff137209 */ /* 0x000fe20007800000 */
[----:B------:R-:W-:Y:S01]  /*3330*/  FMUL R22, R45, UR30 ;  /* 0x0000001e2d167c20 */ /* 0x000fe20008400000 */
[----:B------:R-:W-:Y:S02]  /*3340*/  FMNMX R50, RZ, R50, !PT ;  /* 0x00000032ff327209 */ /* 0x000fe40007800000 */
[----:B------:R-:W-:Y:S01]  /*3350*/  FMNMX3 R47, |R51|, R47, |R54|, !PT ;  /* 0x0000002f332f7276 */ /* 0x000fe20007800636 */
[----:B------:R-:W-:Y:S01]  /*3360*/  FMUL R58, R19, UR30 ;  /* 0x0000001e133a7c20 */ /* 0x000fe20008400000 */
[----:B------:R-:W-:Y:S01]  /*3370*/  FMNMX R64, RZ, R17, !PT ;  /* 0x00000011ff407209 */ /* 0x000fe20007800000 */
[----:B------:R-:W-:Y:S01]  /*3380*/  IMAD.U32 R17, R44, 0x10000, RZ ;  /* 0x000100002c117824 */ /* 0x000fe200078e00ff */
[----:B------:R-:W-:-:S02]  /*3390*/  FMNMX3 R44, |R50|, R47, |R19|, !PT ;  /* 0x0000002f322c7276 */ /* 0x000fc40007800613 */
[----:B------:R-:W-:Y:S02]  /*33a0*/  FMNMX R47, RZ, R18, !PT ;  /* 0x00000012ff2f7209 */ /* 0x000fe40007800000 */
[----:B------:R-:W-:Y:S01]  /*33b0*/  FMNMX R49, RZ, R21, !PT ;  /* 0x00000015ff317209 */ /* 0x000fe20007800000 */
[----:B------:R-:W-:Y:S01]  /*33c0*/  FMUL R21, R54, UR30 ;  /* 0x0000001e36157c20 */ /* 0x000fe20008400000 */
[----:B------:R-:W-:Y:S01]  /*33d0*/  FMUL R54, R64, UR30 ;  /* 0x0000001e40367c20 */ /* 0x000fe20008400000 */
[----:B------:R-:W-:Y:S01]  /*33e0*/  FMUL R55, R47, UR30 ;  /* 0x0000001e2f377c20 */ /* 0x000fe20008400000 */
[----:B------:R-:W-:Y:S02]  /*33f0*/  FMNMX3 R44, |R49|, R44, |R64|, !PT ;  /* 0x0000002c312c7276 */ /* 0x000fe40007800640 */
[----:B------:R-:W-:Y:S02]  /*3400*/  FMNMX R18, RZ, R17, !PT ;  /* 0x00000011ff127209 */ /* 0x000fe40007800000 */
[----:B------:R-:W-:-:S02]  /*3410*/  F2FP.SATFINITE.E4M3.F32.PACK_AB_MERGE_C R21, RZ, R21, RZ ;  /* 0x00000015ff15723e */ /* 0x000fc400048070ff */
[----:B------:R-:W-:Y:S02]  /*3420*/  F2FP.SATFINITE.E4M3.F32.PACK_AB_MERGE_C R58, RZ, R58, RZ ;  /* 0x0000003aff3a723e */ /* 0x000fe400048070ff */
[----:B------:R-:W-:Y:S02]  /*3430*/  F2FP.SATFINITE.E4M3.F32.PACK_AB_MERGE_C R54, RZ, R54, RZ ;  /* 0x00000036ff36723e */ /* 0x000fe400048070ff */
[----:B------:R-:W-:Y:S02]  /*3440*/  F2FP.SATFINITE.E4M3.F32.PACK_AB_MERGE_C R55, RZ, R55, RZ ;  /* 0x00000037ff37723e */ /* 0x000fe400048070ff */
[----:B------:R-:W-:Y:S01]  /*3450*/  FMNMX3 R44, |R18|, R44, |R47|, !PT ;  /* 0x0000002c122c7276 */ /* 0x000fe2000780062f */
[----:B------:R-:W-:Y:S01]  /*3460*/  FMUL R47, R7, UR30 ;  /* 0x0000001e072f7c20 */ /* 0x000fe20008400000 */
[----:B------:R-:W-:Y:S02]  /*3470*/  SHF.R.U32.HI R23, RZ, 0x10, R23 ;  /* 0x00000010ff177819 */ /* 0x000fe40000011617 */
[----:B------:R-:W-:-:S02]  /*3480*/  LOP3.LUT R64, R21, 0xff, RZ, 0xc0, !PT ;  /* 0x000000ff15407812 */ /* 0x000fc400078ec0ff */
[----:B------:R-:W-:Y:S01]  /*3490*/  LOP3.LUT R72, R58, 0xff, RZ, 0xc0, !PT ;  /* 0x000000ff3a487812 */ /* 0x000fe200078ec0ff */
[----:B------:R-:W-:Y:S01]  /*34a0*/  IMAD.U32 R45, R23, 0x10000, RZ ;  /* 0x00010000172d7824 */ /* 0x000fe200078e00ff */
[----:B------:R-:W-:Y:S01]  /*34b0*/  PRMT R19, R54, 0x7104, RZ ;  /* 0x0000710436137816 */ /* 0x000fe200000000ff */
[----:B------:R-:W-:Y:S01]  /*34c0*/  FMUL R23, R6, UR30 ;  /* 0x0000001e06177c20 */ /* 0x000fe20008400000 */
[----:B------:R-:W-:Y:S02]  /*34d0*/  PRMT R17, R55, 0x7104, RZ ;  /* 0x0000710437117816 */ /* 0x000fe400000000ff */
[----:B------:R-:W-:Y:S02]  /*34e0*/  LOP3.LUT R19, R64, 0xff00, R19, 0xf8, !PT ;  /* 0x0000ff0040137812 */ /* 0x000fe400078ef813 */
[----:B------:R-:W-:Y:S02]  /*34f0*/  LOP3.LUT R17, R72, 0xff00, R17, 0xf8, !PT ;  /* 0x0000ff0048117812 */ /* 0x000fe400078ef811 */
[----:B0-----:R-:W-:-:S02]  /*3500*/  SHF.R.U32.HI R73, RZ, 0x3, R65 ;  /* 0x00000003ff497819 */ /* 0x001fc40000011641 */
        /* <DEDUP_REMOVED lines=17> */
[----:B------:R-:W-:Y:S01]  /*3620*/  IMAD.U32 R59, RZ, RZ, UR28 ;  /* 0x0000001cff3b7e24 */ /* 0x000fe2000f8e00ff */
        /* <DEDUP_REMOVED lines=8> */
.L_x_27323:
[----:B------:R-:W-:Y:S05]  /*36b0*/  BSYNC.RECONVERGENT B0 ;  /* 0x0000000000007941 */ /* 0x000fea0003800200 */
.L_x_27322:
[----:B0-----:R-:W-:Y:S01]  /*36c0*/  FMUL R6, R41, UR30 ;  /* 0x0000001e29067c20 */ /* 0x001fe20008400000 */
[----:B------:R-:W-:Y:S01]  /*36d0*/  FMUL R5, R48, UR30 ;  /* 0x0000001e30057c20 */ /* 0x000fe20008400000 */
[----:B------:R-:W-:Y:S01]  /*36e0*/  FMUL R59, R50, UR30 ;  /* 0x0000001e323b7c20 */ /* 0x000fe20008400000 */
[----:B------:R-:W-:Y:S01]  /*36f0*/  F2FP.SATFINITE.E4M3.F32.PACK_AB_MERGE_C R41, RZ, R23, RZ ;  /* 0x00000017ff29723e */ /* 0x000fe200048070ff */
[----:B------:R-:W-:Y:S01]  /*3700*/  BSSY.RECONVERGENT B0, `(.L_x_27324) ;  /* 0x0000020000007945 */ /* 0x000fe20003800200 */
[----:B------:R-:W-:Y:S01]  /*3710*/  F2FP.SATFINITE.E4M3.F32.PACK_AB_MERGE_C R48, RZ, R6, RZ ;  /* 0x00000006ff30723e */ /* 0x000fe200048070ff */
[----:B------:R-:W-:Y:S01]  /*3720*/  FMUL R6, R49, UR30 ;  /* 0x0000001e31067c20 */ /* 0x000fe20008400000 */
[----:B------:R-:W-:Y:S01]  /*3730*/  FMUL R49, R51, UR30 ;  /* 0x0000001e33317c20 */ /* 0x000fe20008400000 */
[----:B------:R-:W-:Y:S01]  /*3740*/  FMUL R23, R18, UR30 ;  /* 0x0000001e12177c20 */ /* 0x000fe20008400000 */
[----:B------:R-:W-:Y:S02]  /*3750*/  F2FP.SATFINITE.E4M3.F32.PACK_AB_MERGE_C R18, RZ, R5, RZ ;  /* 0x00000005ff12723e */ /* 0x000fe400048070ff */
[----:B------:R-:W-:-:S02]  /*3760*/  LOP3.LUT R77, R73, 0x7c, RZ, 0xc0, !PT ;  /* 0x0000007c494d7812 */ /* 0x000fc400078ec0ff */
[----:B------:R-:W-:Y:S02]  /*3770*/  FMNMX R45, RZ, R45, !PT ;  /* 0x0000002dff2d7209 */ /* 0x000fe40007800000 */
[----:B------:R-:W-:Y:S02]  /*3780*/  F2FP.SATFINITE.E4M3.F32.PACK_AB_MERGE_C R59, RZ, R59, RZ ;  /* 0x0000003bff3b723e */ /* 0x000fe400048070ff */
[----:B------:R-:W-:Y:S02]  /*3790*/  F2FP.SATFINITE.E4M3.F32.PACK_AB_MERGE_C R5, RZ, R6, RZ ;  /* 0x00000006ff05723e */ /* 0x000fe400048070ff */
[----:B------:R-:W-:Y:S01]  /*37a0*/  F2FP.SATFINITE.E4M3.F32.PACK_AB_MERGE_C R49, RZ, R49, RZ ;  /* 0x00000031ff31723e */ /* 0x000fe200048070ff */
[----:B------:R-:W-:Y:S06]  /*37b0*/  @P4 BRA `(.L_x_27325) ;  /* 0x0000000000504947 */ /* 0x000fec0003800000 */
[----:B------:R-:W-:Y:S01]  /*37c0*/  SHF.R.U32.HI R6, RZ, 0x3, R65 ;  /* 0x00000003ff067819 */ /* 0x000fe20000011641 */
[----:B------:R-:W-:Y:S01]  /*37d0*/  IMAD.U32 R51, RZ, RZ, UR28 ;  /* 0x0000001cff337e24 */ /* 0x000fe2000f8e00ff */
[----:B------:R-:W-:Y:S02]  /*37e0*/  UIMAD UR5, UR29, 0x3, URZ ;  /* 0x000000031d0578a4 */ /* 0x000fe4000f8e02ff */
[----:B------:R-:W-:-:S05]  /*37f0*/  LOP3.LUT R6, R6, 0x3, RZ, 0xcf, !PT ;  /* 0x0000000306067812 */ /* 0x000fca00078ecfff */
[----:B------:R-:W-:-:S05]  /*3800*/  IMAD.IADD R6, R6, 0x1, R65 ;  /* 0x0000000106067824 */ /* 0x000fca00078e0241 */
[----:B------:R-:W-:-:S04]  /*3810*/  LOP3.LUT R7, R6, 0x1f, RZ, 0xc0, !PT ;  /* 0x0000001f06077812 */ /* 0x000fc800078ec0ff */
[----:B------:R-:W-:-:S05]  /*3820*/  IADD3 R6, P0, PT, R7, R38, RZ ;  /* 0x0000002607067210 */ /* 0x000fca0007f1e0ff */
        /* <DEDUP_REMOVED lines=13> */
.L_x_27325:
[----:B------:R-:W-:Y:S05]  /*3900*/  BSYNC.RECONVERGENT B0 ;  /* 0x0000000000007941 */ /* 0x000fea0003800200 */
.L_x_27324:
[----:B------:R-:W-:Y:S04]  /*3910*/  BSSY.RECONVERGENT B0, `(.L_x_27326) ;  /* 0x0000013000007945 */ /* 0x000fe80003800200 */
[----:B------:R-:W-:Y:S05]  /*3920*/  @P4 BRA `(.L_x_27327) ;  /* 0x0000000000444947 */ /* 0x000fea0003800000 */
[----:B------:R-:W-:Y:S01]  /*3930*/  LOP3.LUT R6, RZ, R77, RZ, 0x33, !PT ;  /* 0x0000004dff067212 */ /* 0x000fe200078e33ff */
[----:B------:R-:W-:Y:S01]  /*3940*/  IMAD.U32 R58, R58, 0x10000, RZ ;  /* 0x000100003a3a7824 */ /* 0x000fe200078e00ff */
[----:B------:R-:W-:Y:S01]  /*3950*/  ULOP3.LUT UR5, UR22, 0xfffffffc, URZ, 0xc0, !UPT ;  /* 0xfffffffc16057892 */ /* 0x000fe2000f8ec0ff */
[----:B0-----:R-:W-:Y:S01]  /*3960*/  LOP3.LUT R50, R5, 0xffff, RZ, 0xc0, !PT ;  /* 0x0000ffff05327812 */ /* 0x001fe200078ec0ff */
[----:B------:R-:W-:Y:S01]  /*3970*/  ULOP3.LUT UR8, UR23, 0x3fffffff, URZ, 0xc0, !UPT ;  /* 0x3fffffff17087892 */ /* 0x000fe2000f8ec0ff */
[----:B------:R-:W-:Y:S01]  /*3980*/  IMAD.IADD R6, R6, 0x1, R65 ;  /* 0x0000000106067824 */ /* 0x000fe200078e0241 */
[----:B------:R-:W-:-:S04]  /*3990*/  LOP3.LUT R51, R58, 0xff0000, RZ, 0xc0, !PT ;  /* 0x00ff00003a337812 */ /* 0x000fc800078ec0ff */
[----:B------:R-:W-:Y:S01]  /*39a0*/  LOP3.LUT R7, R6, 0x1f, RZ, 0xc0, !PT ;  /* 0x0000001f06077812 */ /* 0x000fe200078ec0ff */
[----:B------:R-:W-:Y:S02]  /*39b0*/  IMAD R50, R50, 0x1000000, R51 ;  /* 0x0100000032327824 */ /* 0x000fe400078e0233 */
[----:B------:R-:W-:Y:S01]  /*39c0*/  IMAD.SHL.U32 R51, R59, 0x100, RZ ;  /* 0x000001003b337824 */ /* 0x000fe200078e00ff */
[----:B------:R-:W-:-:S04]  /*39d0*/  IADD3 R7, P0, P1, R38, UR5, R7 ;  /* 0x0000000526077c10 */ /* 0x000fc8000f91e007 */
[----:B------:R-:W-:Y:S02]  /*39e0*/  IADD3.X R58, PT, PT, R62, UR8, RZ, P0, P1 ;  /* 0x000000083e3a7c10 */ /* 0x000fe400087e24ff */
[----:B------:R-:W-:Y:S02]  /*39f0*/  LOP3.LUT R50, R50, 0xffff, R51, 0xf8, !PT ;  /* 0x0000ffff32327812 */ /* 0x000fe400078ef833 */
[C---:B------:R-:W-:Y:S02]  /*3a00*/  LEA R6, P0, R7.reuse, UR17, 0x2 ;  /* 0x0000001107067c11 */ /* 0x040fe4000f8010ff */
[----:B------:R-:W-:Y:S02]  /*3a10*/  LOP3.LUT R21, R50, 0xff, R21, 0xf8, !PT ;  /* 0x000000ff32157812 */ /* 0x000fe400078ef815 */
[----:B------:R-:W-:-:S05]  /*3a20*/  LEA.HI.X R7, R7, UR9, R58, 0x2, P0 ;  /* 0x0000000907077c11 */ /* 0x000fca00080f143a */
[----:B------:R1:W-:Y:S04]  /*3a30*/  STG.E desc[UR24][R6.64], R21 ;  /* 0x0000001506007986 */ /* 0x0003e8000c101918 */
.L_x_27327:
[----:B------:R-:W-:Y:S05]  /*3a40*/  BSYNC.RECONVERGENT B0 ;  /* 0x0000000000007941 */ /* 0x000fea0003800200 */
.L_x_27326:
[----:B01----:R-:W-:Y:S01]  /*3a50*/  LOP3.LUT R7, RZ, R77, RZ, 0x33, !PT ;  /* 0x0000004dff077212 */ /* 0x003fe200078e33ff */
        /* <DEDUP_REMOVED lines=9> */
[----:B------:R-:W-:Y:S02]  /*3af0*/  IADD3 R50, P0, PT, R7, R38, RZ ;  /* 0x0000002607327210 */ /* 0x000fe40007f1e0ff */
[----:B------:R-:W-:Y:S02]  /*3b00*/  LOP3.LUT R5, R5, 0xff, RZ, 0xc0, !PT ;  /* 0x000000ff05057812 */ /* 0x000fe400078ec0ff */
[----:B------:R-:W-:Y:S01]  /*3b10*/  PRMT R64, R6, 0x7104, RZ ;  /* 0x0000710406407816 */ /* 0x000fe200000000ff */
[----:B------:R-:W-:Y:S01]  /*3b20*/  IMAD.X R51, RZ, RZ, R62, P0 ;  /* 0x000000ffff337224 */ /* 0x000fe200000e063e */
[----:B------:R-:W-:Y:S02]  /*3b30*/  LOP3.LUT R0, R4, 0xff, R0, 0xf8, !PT ;  /* 0x000000ff04007812 */ /* 0x000fe400078ef800 */
        /* <DEDUP_REMOVED lines=16> */
.L_x_27329:
[----:B------:R-:W-:Y:S05]  /*3c40*/  BSYNC.RECONVERGENT B0 ;  /* 0x0000000000007941 */ /* 0x000fea0003800200 */
.L_x_27328:
[C-C-:B0-----:R-:W-:Y:S01]  /*3c50*/  SHF.R.U64 R23, R14.reuse, 0x10, R15.reuse ;  /* 0x000000100e177819 */ /* 0x141fe2000000120f */
[----:B------:R-:W-:Y:S01]  /*3c60*/  IMAD.U32 R4, R14, 0x10000, RZ ;  /* 0x000100000e047824 */ /* 0x000fe200078e00ff */
[----:B------:R-:W-:Y:S01]  /*3c70*/  SHF.R.U32.HI R6, RZ, 0x10, R15 ;  /* 0x00000010ff067819 */ /* 0x000fe2000001160f */
[----:B------:R-:W-:Y:S01]  /*3c80*/  IMAD.U32 R5, R15, 0x10000, RZ ;  /* 0x000100000f057824 */ /* 0x000fe200078e00ff */
[----:B------:R-:W-:Y:S01]  /*3c90*/  BSSY.RECONVERGENT B0, `(.L_x_27330) ;  /* 0x0000022000007945 */ /* 0x000fe20003800200 */
[----:B------:R-:W-:Y:S01]  /*3ca0*/  IMAD.U32 R15, R23, 0x10000, RZ ;  /* 0x00010000170f7824 */ /* 0x000fe200078e00ff */
[----:B------:R-:W-:Y:S01]  /*3cb0*/  FMNMX R14, RZ, R4, !PT ;  /* 0x00000004ff0e7209 */ /* 0x000fe20007800000 */
[----:B------:R-:W-:Y:S01]  /*3cc0*/  IMAD.U32 R6, R6, 0x10000, RZ ;  /* 0x0001000006067824 */ /* 0x000fe200078e00ff */
[----:B------:R-:W-:Y:S01]  /*3cd0*/  FMNMX R4, RZ, R5, !PT ;  /* 0x00000005ff047209 */ /* 0x000fe20007800000 */
[----:B------:R-:W-:Y:S01]  /*3ce0*/  IMAD.U32 R7, R8, 0x10000, RZ ;  /* 0x0001000008077824 */ /* 0x000fe200078e00ff */
[----:B------:R-:W-:Y:S01]  /*3cf0*/  FMNMX R15, RZ, R15, !PT ;  /* 0x0000000fff0f7209 */ /* 0x000fe20007800000 */
[----:B------:R-:W-:Y:S01]  /*3d00*/  FMUL R23, R14, UR30 ;  /* 0x0000001e0e177c20 */ /* 0x000fe20008400000 */
[----:B------:R-:W-:Y:S01]  /*3d10*/  FMNMX R5, RZ, R6, !PT ;  /* 0x00000006ff057209 */ /* 0x000fe20007800000 */
[----:B------:R-:W-:Y:S01]  /*3d20*/  FMUL R72, R4, UR30 ;  /* 0x0000001e04487c20 */ /* 0x000fe20008400000 */
[----:B------:R-:W-:Y:S01]  /*3d30*/  FMNMX R6, RZ, R7, !PT ;  /* 0x00000007ff067209 */ /* 0x000fe20007800000 */
[----:B------:R-:W-:Y:S01]  /*3d40*/  FMUL R73, R15, UR30 ;  /* 0x0000001e0f497c20 */ /* 0x000fe20008400000 */
[----:B------:R-:W-:Y:S01]  /*3d50*/  F2FP.SATFINITE.E4M3.F32.PACK_AB_MERGE_C R7, RZ, R23, RZ ;  /* 0x00000017ff07723e */ /* 0x000fe200048070ff */
[----:B------:R-:W-:Y:S01]  /*3d60*/  FMUL R65, R5, UR30 ;  /* 0x0000001e05417c20 */ /* 0x000fe20008400000 */
[----:B------:R-:W-:-:S02]  /*3d70*/  F2FP.SATFINITE.E4M3.F32.PACK_AB_MERGE_C R72, RZ, R72, RZ ;  /* 0x00000048ff48723e */ /* 0x000fc400048070ff */
        /* <DEDUP_REMOVED lines=12> */
[----:B------:R-:W-:Y:S02]  /*3e40*/  LOP3.LUT R23, R65, 0xffff, RZ, 0xc0, !PT ;  /* 0x0000ffff41177812 */ /* 0x000fe400078ec0ff */
[----:B------:R-:W-:-:S05]  /*3e50*/  PRMT R54, R72, 0x7054, RZ ;  /* 0x0000705448367816 */ /* 0x000fca00000000ff */
[----:B------:R-:W-:Y:S02]  /*3e60*/  IMAD R23, R23, 0x1000000, R54 ;  /* 0x0100000017177824 */ /* 0x000fe400078e0236 */
[----:B------:R-:W-:-:S05]  /*3e70*/  IMAD.SHL.U32 R54, R73, 0x100, RZ ;  /* 0x0000010049367824 */ /* 0x000fca00078e00ff */
[----:B------:R-:W-:-:S04]  /*3e80*/  LOP3.LUT R23, R23, 0xffff, R54, 0xf8, !PT ;  /* 0x0000ffff17177812 */ /* 0x000fc800078ef836 */
[----:B------:R-:W-:-:S05]  /*3e90*/  LOP3.LUT R23, R23, R7, RZ, 0xfc, !PT ;  /* 0x0000000717177212 */ /* 0x000fca00078efcff */
[----:B------:R0:W-:Y:S02]  /*3ea0*/  STG.E desc[UR24][R58.64], R23 ;  /* 0x000000173a007986 */ /* 0x0001e4000c101918 */
.L_x_27331:
[----:B------:R-:W-:Y:S05]  /*3eb0*/  BSYNC.RECONVERGENT B0 ;  /* 0x0000000000007941 */ /* 0x000fea0003800200 */
.L_x_27330:
[----:B0-----:R-:W-:Y:S01]  /*3ec0*/  FMUL R58, R6, UR30 ;  /* 0x0000001e063a7c20 */ /* 0x001fe20008400000 */
[----:B------:R-:W-:Y:S01]  /*3ed0*/  IMAD.U32 R54, R7, 0x10000, RZ ;  /* 0x0001000007367824 */ /* 0x000fe200078e00ff */
[----:B------:R-:W-:Y:S01]  /*3ee0*/  SHF.R.U64 R7, R8, 0x10, R9 ;  /* 0x0000001008077819 */ /* 0x000fe20000001209 */
[----:B------:R-:W-:Y:S01]  /*3ef0*/  IMAD.U32 R72, R72, 0x10000, RZ ;  /* 0x0001000048487824 */ /* 0x000fe200078e00ff */
[----:B------:R-:W-:Y:S01]  /*3f00*/  BSSY.RECONVERGENT B0, `(.L_x_27332) ;  /* 0x000002c000007945 */ /* 0x000fe20003800200 */
[----:B------:R-:W-:Y:S01]  /*3f10*/  F2FP.SATFINITE.E4M3.F32.PACK_AB_MERGE_C R58, RZ, R58, RZ ;  /* 0x0000003aff3a723e */ /* 0x000fe200048070ff */
[----:B------:R-:W-:Y:S02]  /*3f20*/  IMAD.U32 R8, R73, 0x10000, RZ ;  /* 0x0001000049087824 */ /* 0x000fe400078e00ff */
[----:B------:R-:W-:Y:S01]  /*3f30*/  IMAD.U32 R7, R7, 0x10000, RZ ;  /* 0x0001000007077824 */ /* 0x000fe200078e00ff */
[----:B------:R-:W-:Y:S01]  /*3f40*/  LOP3.LUT R23, R58, 0xffff, RZ, 0xc0, !PT ;  /* 0x0000ffff3a177812 */ /* 0x000fe200078ec0ff */
[----:B------:R-:W-:Y:S01]  /*3f50*/  IMAD.U32 R65, R65, 0x10000, RZ ;  /* 0x0001000041417824 */ /* 0x000fe200078e00ff */
[----:B------:R-:W-:-:S02]  /*3f60*/  LOP3.LUT R21, R21, 0xff0000, R8, 0xf8, !PT ;  /* 0x00ff000015157812 */ /* 0x000fc400078ef808 */
[----:B------:R-:W-:Y:S01]  /*3f70*/  FMNMX R7, RZ, R7, !PT ;  /* 0x00000007ff077209 */ /* 0x000fe20007800000 */
[----:B------:R-:W-:Y:S01]  /*3f80*/  IMAD.SHL.U32 R23, R23, 0x1000000, RZ ;  /* 0x0100000017177824 */ /* 0x000fe200078e00ff */
[----:B------:R-:W-:-:S04]  /*3f90*/  LOP3.LUT R64, R64, 0xff0000, R65, 0xf8, !PT ;  /* 0x00ff000040407812 */ /* 0x000fc800078ef841 */
[----:B------:R-:W-:Y:S02]  /*3fa0*/  LOP3.LUT R23, R23, R19, R54, 0xfe, !PT ;  /* 0x0000001317177212 */ /* 0x000fe400078efe36 */
[----:B------:R-:W-:Y:S01]  /*3fb0*/  LOP3.LUT R19, R17, 0xff0000, R72, 0xf8, !PT ;  /* 0x00ff000011137812 */ /* 0x000fe200078ef848 */
[----:B------:R-:W-:-:S05]  /*3fc0*/  FMUL R17, R7, UR30 ;  /* 0x0000001e07117c20 */ /* 0x000fca0008400000 */
[----:B------:R-:W-:-:S04]  /*3fd0*/  F2FP.SATFINITE.E4M3.F32.PACK_AB_MERGE_C R17, RZ, R17, RZ ;  /* 0x00000011ff11723e */ /* 0x000fc800048070ff */
[----:B------:R-:W-:-:S05]  /*3fe0*/  LOP3.LUT R8, R17, 0xffff, RZ, 0xc0, !PT ;  /* 0x0000ffff11087812 */ /* 0x000fca00078ec0ff */
[----:B------:R-:W-:-:S05]  /*3ff0*/  IMAD.SHL.U32 R8, R8, 0x1000000, RZ ;  /* 0x0100000008087824 */ /* 0x000fca00078e00ff */
[----:B------:R-:W-:Y:S01]  /*4000*/  LOP3.LUT R21, R21, R8, RZ, 0xfc, !PT ;  /* 0x0000000815157212 */ /* 0x000fe200078efcff */
[----:B------:R-:W-:Y:S01]  /*4010*/  IMAD.U32 R8, R9, 0x10000, RZ ;  /* 0x0001000009087824 */ /* 0x000fe200078e00ff */
[----:B------:R-:W-:-:S04]  /*4020*/  SHF.R.U32.HI R9, RZ, 0x10, R9 ;  /* 0x00000010ff097819 */ /* 0x000fc80000011609 */
[----:B------:R-:W-:Y:S01]  /*4030*/  FMNMX R8, RZ, R8, !PT ;  /* 0x00000008ff087209 */ /* 0x000fe20007800000 */
[----:B------:R-:W-:-:S04]  /*4040*/  IMAD.U32 R9, R9, 0x10000, RZ ;  /* 0x0001000009097824 */ /* 0x000fc800078e00ff */
[----:B------:R-:W-:Y:S01]  /*4050*/  FMUL R54, R8, UR30 ;  /* 0x0000001e08367c20 */ /* 0x000fe20008400000 */
[----:B------:R-:W-:-:S04]  /*4060*/  FMNMX R9, RZ, R9, !PT ;  /* 0x00000009ff097209 */ /* 0x000fc80007800000 */
        /* <DEDUP_REMOVED lines=21> */
.L_x_27333:
[----:B------:R-:W-:Y:S05]  /*41c0*/  BSYNC.RECONVERGENT B0 ;  /* 0x0000000000007941 */ /* 0x000fea0003800200 */
.L_x_27332:
[----:B------:R-:W1:Y:S01]  /*41d0*/  S2R R72, SR_TID.X ;  /* 0x0000000000487919 */ /* 0x000e620000002100 */
[----:B------:R-:W-:Y:S01]  /*41e0*/  VIADD R32, R77, 0x3 ;  /* 0x000000034d207836 */ /* 0x000fe20000000000 */
[----:B------:R-:W-:Y:S01]  /*41f0*/  LOP3.LUT R49, R49, 0xffff, RZ, 0xc0, !PT ;  /* 0x0000ffff31317812 */ /* 0x000fe200078ec0ff */
[----:B------:R-:W-:Y:S01]  /*4200*/  IMAD.SHL.U32 R59, R59, 0x1000000, RZ ;  /* 0x010000003b3b7824 */ /* 0x000fe200078e00ff */
[----:B------:R-:W-:Y:S01]  /*4210*/  LOP3.LUT R56, R56, 0xffff, RZ, 0xc0, !PT ;  /* 0x0000ffff38387812 */ /* 0x000fe200078ec0ff */
[----:B------:R-:W-:Y:S01]  /*4220*/  IMAD.U32 R61, R61, 0x10000, RZ ;  /* 0x000100003d3d7824 */ /* 0x000fe200078e00ff */
[----:B------:R-:W-:Y:S01]  /*4230*/  ISETP.GE.U32.AND P1, PT, R32, UR7, PT ;  /* 0x0000000720007c0c */ /* 0x000fe2000bf26070 */
[----:B------:R-:W-:Y:S01]  /*4240*/  IMAD.SHL.U32 R49, R49, 0x1000000, RZ ;  /* 0x0100000031317824 */ /* 0x000fe200078e00ff */
[----:B------:R-:W-:Y:S01]  /*4250*/  LOP3.LUT R48, R48, 0xffff, RZ, 0xc0, !PT ;  /* 0x0000ffff30307812 */ /* 0x000fe200078ec0ff */
[----:B------:R-:W-:Y:S01]  /*4260*/  IMAD.U32 R71, R71, 0x10000, RZ ;  /* 0x0001000047477824 */ /* 0x000fe200078e00ff */
[----:B------:R-:W-:Y:S01]  /*4270*/  LOP3.LUT R34, R18, 0xffff, RZ, 0xc0, !PT ;  /* 0x0000ffff12227812 */ /* 0x000fe200078ec0ff */
[----:B0-----:R-:W-:Y:S01]  /*4280*/  IMAD.U32 R55, RZ, RZ, UR28 ;  /* 0x0000001cff377e24 */ /* 0x001fe2000f8e00ff */
[----:B------:R-:W-:Y:S01]  /*4290*/  LOP3.LUT R0, R0, 0xffff, RZ, 0xc0, !PT ;  /* 0x0000ffff00007812 */ /* 0x000fe200078ec0ff */
[----:B------:R-:W-:Y:S01]  /*42a0*/  IMAD.U32 R66, R66, 0x10000, RZ ;  /* 0x0001000042427824 */ /* 0x000fe200078e00ff */
[----:B------:R-:W-:-:S02]  /*42b0*/  LOP3.LUT R67, R67, 0xffff, RZ, 0xc0, !PT ;  /* 0x0000ffff43437812 */ /* 0x000fc400078ec0ff */
[----:B------:R-:W-:Y:S02]  /*42c0*/  LOP3.LUT R71, R0, 0xff0000, R71, 0xf8, !PT ;  /* 0x00ff000000477812 */ /* 0x000fe400078ef847 */
[----:B------:R-:W-:Y:S02]  /*42d0*/  LOP3.LUT R69, R69, 0xffff, RZ, 0xc0, !PT ;  /* 0x0000ffff45457812 */ /* 0x000fe400078ec0ff */
[----:B------:R-:W-:-:S05]  /*42e0*/  LOP3.LUT R70, R70, 0xffff, RZ, 0xc0, !PT ;  /* 0x0000ffff46467812 */ /* 0x000fca00078ec0ff */
[----:B------:R-:W-:Y:S01]  /*42f0*/  IMAD.SHL.U32 R70, R70, 0x1000000, RZ ;  /* 0x0100000046467824 */ /* 0x000fe200078e00ff */
[--C-:B-1----:R-:W-:Y:S02]  /*4300*/  SHF.R.U32.HI R17, RZ, 0x5, R72.reuse ;  /* 0x00000005ff117819 */ /* 0x102fe40000011648 */
[----:B------:R-:W-:Y:S02]  /*4310*/  IADD3 R58, PT, PT, R72, 0x1d, -R77 ;  /* 0x0000001d483a7810 */ /* 0x000fe40007ffe84d */
[C---:B------:R-:W-:Y:S01]  /*4320*/  LEA R32, R17.reuse, 0x2, 0x2 ;  /* 0x0000000211207811 */ /* 0x040fe200078e10ff */
[----:B------:R-:W-:Y:S01]  /*4330*/  IMAD R30, R17, -0x4, R72 ;  /* 0xfffffffc111e7824 */ /* 0x000fe200078e0248 */
[----:B------:R-:W-:Y:S02]  /*4340*/  LOP3.LUT R58, R58, 0x1f, RZ, 0xc0, !PT ;  /* 0x0000001f3a3a7812 */ /* 0x000fe400078ec0ff */
[----:B------:R-:W-:Y:S01]  /*4350*/  ISETP.GE.U32.AND P0, PT, R32, UR7, PT ;  /* 0x0000000720007c0c */ /* 0x000fe2000bf06070 */
[----:B------:R-:W-:Y:S01]  /*4360*/  VIADD R30, R30, 0x1e ;  /* 0x0000001e1e1e7836 */ /* 0x000fe20000000000 */
[----:B------:R-:W-:-:S02]  /*4370*/  LOP3.LUT R32, R41, 0xffff, RZ, 0xc0, !PT ;  /* 0x0000ffff29207812 */ /* 0x000fc400078ec0ff */
[----:B------:R-:W-:Y:S02]  /*4380*/  ISETP.LT.U32.AND P1, PT, R58, UR14, !P1 ;  /* 0x0000000e3a007c0c */ /* 0x000fe4000cf21070 */
[----:B------:R-:W-:Y:S01]  /*4390*/  LOP3.LUT R30, R30, 0x1f, RZ, 0xc0, !PT ;  /* 0x0000001f1e1e7812 */ /* 0x000fe200078ec0ff */
[----:B------:R-:W-:Y:S01]  /*43a0*/  IMAD.SHL.U32 R51, R32, 0x1000000, RZ ;  /* 0x0100000020337824 */ /* 0x000fe200078e00ff */
[----:B------:R-:W-:Y:S01]  /*43b0*/  IADD3 R58, P2, P3, R58, UR31, R38 ;  /* 0x0000001f3a3a7c10 */ /* 0x000fe2000fb5e026 */
[----:B------:R-:W-:Y:S01]  /*43c0*/  IMAD.U32 R32, R22, 0x10000, RZ ;  /* 0x0001000016207824 */ /* 0x000fe200078e00ff */
[----:B------:R-:W-:Y:S01]  /*43d0*/  ISETP.GE.U32.OR P0, PT, R30, UR14, P0 ;  /* 0x0000000e1e007c0c */ /* 0x000fe20008706470 */
[----:B------:R-:W-:Y:S01]  /*43e0*/  IMAD.U32 R30, R57, 0x10000, RZ ;  /* 0x00010000391e7824 */ /* 0x000fe200078e00ff */
[----:B------:R-:W-:Y:S02]  /*43f0*/  LOP3.LUT R22, R74, 0xff000000, R51, 0xf8, !PT ;  /* 0xff0000004a167812 */ /* 0x000fe400078ef833 */
[----:B------:R-:W-:Y:S01]  /*4400*/  LOP3.LUT R51, R32, 0xff0000, RZ, 0xc0, !PT ;  /* 0x00ff000020337812 */ /* 0x000fe200078ec0ff */
[----:B------:R-:W-:Y:S01]  /*4410*/  IMAD.U32 R32, R47, 0x10000, RZ ;  /* 0x000100002f207824 */ /* 0x000fe200078e00ff */
[----:B------:R-:W-:Y:S01]  /*4420*/  LOP3.LUT R41, R64, R59, RZ, 0xfc, !PT ;  /* 0x0000003b40297212 */ /* 0x000fe200078efcff */
[----:B------:R-:W-:Y:S01]  /*4430*/  @P1 IMAD.MOV.U32 R64, RZ, RZ, R58 ;  /* 0x000000ffff401224 */ /* 0x000fe200078e003a */
[----:B------:R-:W-:Y:S01]  /*4440*/  IADD3.X R59, PT, PT, RZ, UR32, R62, P2, P3 ;  /* 0x00000020ff3b7c10 */ /* 0x000fe200097e643e */
[----:B------:R-:W-:Y:S01]  /*4450*/  VOTEU.ANY UP0, P1 ;  /* 0x0000000000ff7886 */ /* 0x000fe20000800100 */
[----:B------:R-:W-:Y:S01]  /*4460*/  LOP3.LUT R47, R40, 0xffff, RZ, 0xc0, !PT ;  /* 0x0000ffff282f7812 */ /* 0x000fe200078ec0ff */
[----:B------:R-:W-:Y:S01]  /*4470*/  @P1 IMAD.MOV.U32 R50, RZ, RZ, R58 ;  /* 0x000000ffff321224 */ /* 0x000fe200078e003a */
[----:B------:R-:W-:Y:S01]  /*4480*/  LOP3.LUT R30, R56, 0xff0000, R30, 0xf8, !PT ;  /* 0x00ff0000381e7812 */ /* 0x000fe200078ef81e */
[----:B------:R-:W-:Y:S01]  /*4490*/  @P1 IMAD.MOV.U32 R56, RZ, RZ, R58 ;  /* 0x000000ffff381224 */ /* 0x000fe200078e003a */
[----:B------:R-:W-:Y:S01]  /*44a0*/  LOP3.LUT R46, R51, 0xffff, R46, 0xf8, !PT ;  /* 0x0000ffff332e7812 */ /* 0x000fe200078ef82e */
[----:B------:R-:W-:Y:S01]  /*44b0*/  IMAD.U32 R51, RZ, RZ, UR28 ;  /* 0x0000001cff337e24 */ /* 0x000fe2000f8e00ff */
[----:B------:R-:W-:Y:S01]  /*44c0*/  LOP3.LUT R32, R47, 0xff0000, R32, 0xf8, !PT ;  /* 0x00ff00002f207812 */ /* 0x000fe200078ef820 */
[----:B------:R-:W-:Y:S01]  /*44d0*/  IMAD.SHL.U32 R47, R48, 0x1000000, RZ ;  /* 0x01000000302f7824 */ /* 0x000fe200078e00ff */
[----:B------:R-:W-:Y:S01]  /*44e0*/  LOP3.LUT R40, R46, 0xff000000, R49, 0xf8, !PT ;  /* 0xff0000002e287812 */ /* 0x000fe200078ef831 */
[--C-:B------:R-:W-:Y:S01]  /*44f0*/  @P1 IMAD.MOV.U32 R57, RZ, RZ, R59.reuse ;  /* 0x000000ffff391224 */ /* 0x100fe200078e003b */
[----:B------:R-:W-:Y:S01]  /*4500*/  LOP3.LUT R49, R20, 0xff, RZ, 0xc0, !PT ;  /* 0x000000ff14317812 */ /* 0x000fe200078ec0ff */
[----:B------:R-:W-:Y:S01]  /*4510*/  @P1 IMAD.MOV.U32 R65, RZ, RZ, R59 ;  /* 0x000000ffff411224 */ /* 0x000fe200078e003b */
[----:B------:R-:W-:Y:S01]  /*4520*/  LOP3.LUT R18, R30, 0xff000000, R47, 0xf8, !PT ;  /* 0xff0000001e127812 */ /* 0x000fe200078ef82f */
[----:B------:R-:W-:Y:S01]  /*4530*/  @P1 IMAD.WIDE.U32 R56, R51, 0xa, R56 ;  /* 0x0000000a33381825 */ /* 0x000fe200078e0038 */
[----:B------:R-:W-:Y:S01]  /*4540*/  FMNMX R30, |R45|, R44, !PT ;  /* 0x0000002c2d1e7209 */ /* 0x000fe20007800200 */
[----:B------:R-:W-:-:S02]  /*4550*/  @UP0 UIMAD UR5, UR29, 0x9, URZ ;  /* 0x000000091d0508a4 */ /* 0x000fc4000f8e02ff */
[----:B------:R-:W-:Y:S01]  /*4560*/  IMAD.SHL.U32 R51, R34, 0x1000000, RZ ;  /* 0x0100000022337824 */ /* 0x000fe200078e00ff */
[----:B------:R-:W-:Y:S01]  /*4570*/  FMNMX3 R30, |R14|, R30, |R15|, !PT ;  /* 0x0000001e0e1e7276 */ /* 0x000fe2000780060f */
[----:B------:R-:W-:Y:S01]  /*4580*/  IMAD.U32 R47, RZ, RZ, UR28 ;  /* 0x0000001cff2f7e24 */ /* 0x000fe2000f8e00ff */
[----:B------:R-:W-:Y:S01]  /*4590*/  LOP3.LUT R15, R76, 0xffff, RZ, 0xc0, !PT ;  /* 0x0000ffff4c0f7812 */ /* 0x000fe200078ec0ff */
[----:B------:R-:W-:Y:S01]  /*45a0*/  IMAD R16, R16, 0x100, R49 ;  /* 0x0000010010107824 */ /* 0x000fe200078e0231 */
[----:B------:R-:W-:Y:S01]  /*45b0*/  LOP3.LUT R20, R32, 0xff000000, R51, 0xf8, !PT ;  /* 0xff00000020147812 */ /* 0x000fe200078ef833 */
[----:B------:R-:W-:Y:S01]  /*45c0*/  @P1 IMAD.WIDE.U32 R64, R47, 0xb, R64 ;  /* 0x0000000b2f401825 */ /* 0x000fe200078e0040 */
[----:B------:R-:W-:Y:S01]  /*45d0*/  LOP3.LUT R32, R61, 0xff0000, RZ, 0xc0, !PT ;  /* 0x00ff00003d207812 */ /* 0x000fe200078ec0ff */
[----:B------:R-:W-:Y:S01]  /*45e0*/  @UP0 UIMAD UR8, UR29, 0xa, URZ ;  /* 0x0000000a1d0808a4 */ /* 0x000fe2000f8e02ff */
[----:B------:R-:W-:Y:S01]  /*45f0*/  FMNMX3 R0, |R4|, R30, |R5|, !PT ;  /* 0x0000001e04007276 */ /* 0x000fe20007800605 */
[----:B------:R-:W-:Y:S01]  /*4600*/  IMAD.U32 R49, RZ, RZ, UR28 ;  /* 0x0000001cff317e24 */ /* 0x000fe2000f8e00ff */
[----:B------:R-:W-:Y:S01]  /*4610*/  LOP3.LUT R75, R32, 0xffff, R75, 0xf8, !PT ;  /* 0x0000ffff204b7812 */ /* 0x000fe200078ef84b */
[----:B------:R-:W-:Y:S01]  /*4620*/  @P1 IMAD.MOV.U32 R46, RZ, RZ, R58 ;  /* 0x000000ffff2e1224 */ /* 0x000fe200078e003a */
[----:B------:R-:W-:Y:S01]  /*4630*/  FMNMX3 R0, |R6|, R0, |R7|, !PT ;  /* 0x0000000006007276 */ /* 0x000fe20007800607 */
[----:B------:R-:W-:Y:S01]  /*4640*/  @P1 IMAD.MOV.U32 R47, RZ, RZ, R59 ;  /* 0x000000ffff2f1224 */ /* 0x000fe200078e003b */
[----:B------:R-:W-:Y:S01]  /*4650*/  @UP0 UIMAD UR10, UR29, 0xb, URZ ;  /* 0x0000000b1d0a08a4 */ /* 0x000fe2000f8e02ff */
[----:B------:R-:W-:Y:S01]  /*4660*/  IMAD.U32 R45, RZ, RZ, UR28 ;  /* 0x0000001cff2d7e24 */ /* 0x000fe2000f8e00ff */
[----:B------:R-:W-:Y:S01]  /*4670*/  FMNMX3 R0, |R8|, R0, |R9|, !PT ;  /* 0x0000000008007276 */ /* 0x000fe20007800609 */
[----:B------:R-:W-:Y:S01]  /*4680*/  @P1 IMAD.WIDE.U32 R46, R49, 0xc, R46 ;  /* 0x0000000c312e1825 */ /* 0x000fe200078e002e */
[----:B------:R-:W-:Y:S01]  /*4690*/  @UP0 UIMAD UR11, UR29, 0xf, URZ ;  /* 0x0000000f1d0b08a4 */ /* 0x000fe2000f8e02ff */
[----:B------:R-:W-:-:S02]  /*46a0*/  @P1 LEA R8, P4, R64, UR15, 0x3 ;  /* 0x0000000f40081c11 */ /* 0x000fc4000f8818ff */
[----:B------:R-:W-:Y:S02]  /*46b0*/  @P1 IMAD.MOV.U32 R48, RZ, RZ, R58 ;  /* 0x000000ffff301224 */ /* 0x000fe400078e003a */
[----:B------:R-:W-:Y:S02]  /*46c0*/  @P1 IMAD.MOV.U32 R49, RZ, RZ, R59 ;  /* 0x000000ffff311224 */ /* 0x000fe400078e003b */
[----:B------:R-:W-:Y:S01]  /*46d0*/  IMAD.U32 R32, R60, 0x10000, RZ ;  /* 0x000100003c207824 */ /* 0x000fe200078e00ff */
[----:B------:R-:W-:Y:S01]  /*46e0*/  @P1 LEA R60, P3, R56, UR15, 0x3 ;  /* 0x0000000f383c1c11 */ /* 0x000fe2000f8618ff */
[----:B------:R-:W-:-:S03]  /*46f0*/  @P1 IMAD.WIDE.U32 R48, R45, 0xd, R48 ;  /* 0x0000000d2d301825 */ /* 0x000fc600078e0030 */
[----:B------:R-:W-:Y:S01]  /*4700*/  LOP3.LUT R32, R15, 0xff0000, R32, 0xf8, !PT ;  /* 0x00ff00000f207812 */ /* 0x000fe200078ef820 */
[----:B------:R-:W-:Y:S01]  /*4710*/  IMAD.U32 R51, RZ, RZ, UR28 ;  /* 0x0000001cff337e24 */ /* 0x000fe2000f8e00ff */
[----:B------:R-:W-:Y:S01]  /*4720*/  @P1 IADD3 R15, P2, PT, R58, UR31, RZ ;  /* 0x0000001f3a0f1c10 */ /* 0x000fe2000ff5e0ff */
[--C-:B------:R-:W-:Y:S02]  /*4730*/  @P1 IMAD.MOV.U32 R44, RZ, RZ, R58.reuse ;  /* 0x000000ffff2c1224 */ /* 0x100fe400078e003a */
[--C-:B------:R-:W-:Y:S02]  /*4740*/  @P1 IMAD.MOV.U32 R45, RZ, RZ, R59.reuse ;  /* 0x000000ffff2d1224 */ /* 0x100fe400078e003b */
[----:B------:R-:W-:Y:S01]  /*4750*/  @P1 IMAD.WIDE.U32 R54, R55, 0x9, R58 ;  /* 0x0000000937361825 */ /* 0x000fe200078e003a */
[----:B------:R-:W-:-:S03]  /*4760*/  @P1 IADD3.X R58, PT, PT, R59, UR32, RZ, P2, !PT ;  /* 0x000000203b3a1c10 */ /* 0x000fc600097fe4ff */
[----:B------:R-:W-:-:S04]  /*4770*/  @P1 IMAD.WIDE.U32 R44, R51, 0xe, R44 ;  /* 0x0000000e332c1825 */ /* 0x000fc800078e002c */
[----:B------:R-:W-:Y:S01]  /*4780*/  @P1 IMAD.MOV.U32 R51, RZ, RZ, R59 ;  /* 0x000000ffff331224 */ /* 0x000fe200078e003b */
[----:B------:R-:W-:Y:S01]  /*4790*/  LOP3.LUT R59, R66, 0xff0000, RZ, 0xc0, !PT ;  /* 0x00ff0000423b7812 */ /* 0x000fe200078ec0ff */
[----:B------:R-:W-:Y:S01]  /*47a0*/  IMAD.SHL.U32 R14, R67, 0x1000000, RZ ;  /* 0x01000000430e7824 */ /* 0x000fe200078e00ff */
[----:B-----5:R-:W-:Y:S01]  /*47b0*/  SHF.R.U32.HI R66, RZ, 0x10, R43 ;  /* 0x00000010ff427819 */ /* 0x020fe2000001162b */
[----:B------:R-:W-:Y:S01]  /*47c0*/  @P1 VIADD R9, R55, UR5 ;  /* 0x0000000537091c36 */ /* 0x000fe20008000000 */
[----:B------:R-:W-:Y:S01]  /*47d0*/  LOP3.LUT R16, R59, 0xffff, R16, 0xf8, !PT ;  /* 0x0000ffff3b107812 */ /* 0x000fe200078ef810 */
[----:B------:R-:W-:Y:S01]  /*47e0*/  @P1 VIADD R7, R57, UR8 ;  /* 0x0000000839071c36 */ /* 0x000fe20008000000 */
[----:B------:R-:W-:Y:S01]  /*47f0*/  @UP0 UIMAD UR5, UR29, 0xc, URZ ;  /* 0x0000000c1d0508a4 */ /* 0x000fe2000f8e02ff */
[----:B------:R-:W-:Y:S01]  /*4800*/  LOP3.LUT R59, R68, 0xffff, RZ, 0xc0, !PT ;  /* 0x0000ffff443b7812 */ /* 0x000fe200078ec0ff */
[----:B------:R-:W-:Y:S01]  /*4810*/  @UP0 UIMAD UR8, UR29, 0xd, URZ ;  /* 0x0000000d1d0808a4 */ /* 0x000fe2000f8e02ff */
[----:B------:R-:W-:Y:S01]  /*4820*/  IMAD.U32 R61, RZ, RZ, UR28 ;  /* 0x0000001cff3d7e24 */ /* 0x000fe2000f8e00ff */
[----:B------:R-:W-:Y:S01]  /*4830*/  LOP3.LUT R36, R75, 0xff000000, R14, 0xf8, !PT ;  /* 0xff0000004b247812 */ /* 0x000fe200078ef80e */
[----:B------:R-:W-:Y:S01]  /*4840*/  IMAD.SHL.U32 R5, R69, 0x1000000, RZ ;  /* 0x0100000045057824 */ /* 0x000fe200078e00ff */
[----:B------:R-:W-:Y:S01]  /*4850*/  @P1 LEA R14, P2, R15, UR15, 0x3 ;  /* 0x0000000f0f0e1c11 */ /* 0x000fe2000f8418ff */
[----:B------:R-:W-:Y:S01]  /*4860*/  @P1 IMAD.WIDE.U32 R50, R61, 0xf, R50 ;  /* 0x0000000f3d321825 */ /* 0x000fe200078e0032 */
[----:B------:R-:W-:-:S02]  /*4870*/  @P1 LEA.HI.X R61, R56, UR16, R7, 0x3, P3 ;  /* 0x00000010383d1c11 */ /* 0x000fc400098f1c07 */
[----:B------:R-:W-:Y:S01]  /*4880*/  @P1 LEA.HI.X R15, R15, UR16, R58, 0x3, P2 ;  /* 0x000000100f0f1c11 */ /* 0x000fe200090f1c3a */
[----:B------:R-:W-:Y:S01]  /*4890*/  IMAD.SHL.U32 R59, R59, 0x1000000, RZ ;  /* 0x010000003b3b7824 */ /* 0x000fe200078e00ff */
[----:B------:R-:W-:Y:S01]  /*48a0*/  LOP3.LUT R34, R32, 0xff000000, R5, 0xf8, !PT ;  /* 0xff00000020227812 */ /* 0x000fe200078ef805 */
[----:B------:R-:W-:Y:S01]  /*48b0*/  @P1 VIADD R55, R47, UR5 ;  /* 0x000000052f371c36 */ /* 0x000fe20008000000 */
[----:B------:R-:W-:Y:S01]  /*48c0*/  @P1 LEA R58, P2, R54, UR15, 0x3 ;  /* 0x0000000f363a1c11 */ /* 0x000fe2000f8418ff */
[----:B------:R-:W-:Y:S01]  /*48d0*/  @P1 VIADD R47, R49, UR8 ;  /* 0x00000008312f1c36 */ /* 0x000fe20008000000 */
[----:B------:R-:W-:Y:S01]  /*48e0*/  @P1 LEA R56, P3, R48, UR15, 0x3 ;  /* 0x0000000f30381c11 */ /* 0x000fe2000f8618ff */
[----:B------:R-:W-:Y:S01]  /*48f0*/  @P1 VIADD R5, R65, UR10 ;  /* 0x0000000a41051c36 */ /* 0x000fe20008000000 */
[----:B------:R-:W-:Y:S01]  /*4900*/  LOP3.LUT R32, R71, 0xff000000, R70, 0xf8, !PT ;  /* 0xff00000047207812 */ /* 0x000fe200078ef846 */
[C---:B------:R-:W-:Y:S01]  /*4910*/  IMAD.U32 R68, R52.reuse, 0x10000, RZ ;  /* 0x0001000034447824 */ /* 0x040fe200078e00ff */
[--C-:B------:R-:W-:Y:S01]  /*4920*/  SHF.R.U64 R70, R52, 0x10, R53.reuse ;  /* 0x0000001034467819 */ /* 0x100fe20000001235 */
[----:B------:R-:W-:Y:S01]  /*4930*/  IMAD.U32 R67, R53, 0x10000, RZ ;  /* 0x0001000035437824 */ /* 0x000fe200078e00ff */
[----:B------:R-:W-:-:S02]  /*4940*/  SHF.R.U32.HI R69, RZ, 0x10, R53 ;  /* 0x00000010ff457819 */ /* 0x000fc40000011635 */
[----:B------:R-:W-:Y:S02]  /*4950*/  @!P1 CS2R R52, SRZ ;  /* 0x0000000000349805 */ /* 0x000fe4000001ff00 */
[----:B------:R-:W-:Y:S01]  /*4960*/  LOP3.LUT R30, R16, 0xff000000, R59, 0xf8, !PT ;  /* 0xff000000101e7812 */ /* 0x000fe200078ef83b */
[----:B------:R-:W-:Y:S01]  /*4970*/  @UP0 UIMAD UR10, UR29, 0xe, URZ ;  /* 0x0000000e1d0a08a4 */ /* 0x000fe2000f8e02ff */
[----:B------:R-:W-:Y:S01]  /*4980*/  @P1 LEA.HI.X R59, R54, UR16, R9, 0x3, P2 ;  /* 0x00000010363b1c11 */ /* 0x000fe200090f1c09 */
[----:B------:R-:W-:Y:S01]  /*4990*/  IMAD.U32 R16, R42, 0x10000, RZ ;  /* 0x000100002a107824 */ /* 0x000fe200078e00ff */
[----:B------:R-:W-:Y:S01]  /*49a0*/  @P1 LEA.HI.X R57, R48, UR16, R47, 0x3, P3 ;  /* 0x0000001030391c11 */ /* 0x000fe200098f1c2f */
[----:B------:R-:W-:Y:S01]  /*49b0*/  IMAD.U32 R65, R43, 0x10000, RZ ;  /* 0x000100002b417824 */ /* 0x000fe200078e00ff */
[----:B------:R-:W-:Y:S01]  /*49c0*/  @P1 LEA.HI.X R9, R64, UR16, R5, 0x3, P4 ;  /* 0x0000001040091c11 */ /* 0x000fe2000a0f1c05 */
[----:B------:R-:W-:Y:S01]  /*49d0*/  @P1 VIADD R5, R51, UR11 ;  /* 0x0000000b33051c36 */ /* 0x000fe20008000000 */
[----:B------:R-:W-:Y:S01]  /*49e0*/  @P1 LEA R4, P5, R50, UR15, 0x3 ;  /* 0x0000000f32041c11 */ /* 0x000fe2000f8a18ff */
[----:B------:R-:W5:Y:S01]  /*49f0*/  @P1 LDG.E.64 R52, desc[UR24][R56.64] ;  /* 0x0000001838341981 */ /* 0x000f62000c1e1b00 */
[----:B------:R-:W-:Y:S01]  /*4a00*/  @P1 VIADD R7, R45, UR10 ;  /* 0x0000000a2d071c36 */ /* 0x000fe20008000000 */
[----:B------:R-:W-:-:S02]  /*4a10*/  @P1 LEA R6, P4, R44, UR15, 0x3 ;  /* 0x0000000f2c061c11 */ /* 0x000fc4000f8818ff */
[----:B------:R-:W-:Y:S02]  /*4a20*/  @P1 LEA.HI.X R5, R50, UR16, R5, 0x3, P5 ;  /* 0x0000001032051c11 */ /* 0x000fe4000a8f1c05 */
[----:B------:R-:W-:Y:S02]  /*4a30*/  SHF.R.U64 R64, R42, 0x10, R43 ;  /* 0x000000102a407819 */ /* 0x000fe4000000122b */
[----:B------:R-:W-:Y:S02]  /*4a40*/  @!P1 CS2R R42, SRZ ;  /* 0x00000000002a9805 */ /* 0x000fe4000001ff00 */
[----:B------:R-:W-:Y:S02]  /*4a50*/  @P1 LEA.HI.X R7, R44, UR16, R7, 0x3, P4 ;  /* 0x000000102c071c11 */ /* 0x000fe4000a0f1c07 */
[----:B------:R-:W-:Y:S02]  /*4a60*/  @!P1 CS2R R44, SRZ ;  /* 0x00000000002c9805 */ /* 0x000fe4000001ff00 */
[----:B------:R-:W-:-:S02]  /*4a70*/  @!P1 CS2R R56, SRZ ;  /* 0x0000000000389805 */ /* 0x000fc4000001ff00 */
[C---:B------:R-:W-:Y:S01]  /*4a80*/  @P1 LEA R54, P2, R46.reuse, UR15, 0x3 ;  /* 0x0000000f2e361c11 */ /* 0x040fe2000f8418ff */
[----:B------:R0:W5:Y:S03]  /*4a90*/  @P1 LDG.E.64 R42, desc[UR24][R14.64] ;  /* 0x000000180e2a1981 */ /* 0x000166000c1e1b00 */
[----:B------:R-:W-:Y:S02]  /*4aa0*/  @P1 LEA.HI.X R55, R46, UR16, R55, 0x3, P2 ;  /* 0x000000102e371c11 */ /* 0x000fe400090f1c37 */
[----:B------:R-:W-:Y:S01]  /*4ab0*/  @!P1 CS2R R46, SRZ ;  /* 0x00000000002e9805 */ /* 0x000fe2000001ff00 */
[----:B------:R-:W5:Y:S04]  /*4ac0*/  @P1 LDG.E.64 R56, desc[UR24][R4.64] ;  /* 0x0000001804381981 */ /* 0x000f68000c1e1b00 */
[----:B------:R1:W5:Y:S01]  /*4ad0*/  @P1 LDG.E.64 R44, desc[UR24][R58.64] ;  /* 0x000000183a2c1981 */ /* 0x000362000c1e1b00 */
[----:B0-----:R-:W-:Y:S01]  /*4ae0*/  IMAD.U32 R14, R70, 0x10000, RZ ;  /* 0x00010000460e7824 */ /* 0x001fe200078e00ff */
[----:B------:R-:W-:-:S02]  /*4af0*/  FMNMX R15, RZ, R68, !PT ;  /* 0x00000044ff0f7209 */ /* 0x000fc40007800000 */
[----:B------:R-:W-:Y:S02]  /*4b00*/  @!P1 CS2R R50, SRZ ;  /* 0x0000000000329805 */ /* 0x000fe4000001ff00 */
[----:B------:R-:W-:Y:S01]  /*4b10*/  FMNMX R67, RZ, R67, !PT ;  /* 0x00000043ff437209 */ /* 0x000fe20007800000 */
[----:B------:R0:W5:Y:S01]  /*4b20*/  @P1 LDG.E.64 R46, desc[UR24][R60.64] ;  /* 0x000000183c2e1981 */ /* 0x000162000c1e1b00 */
[----:B------:R-:W-:Y:S01]  /*4b30*/  FMNMX R14, RZ, R14, !PT ;  /* 0x0000000eff0e7209 */ /* 0x000fe20007800000 */
[----:B-1----:R-:W-:-:S03]  /*4b40*/  IMAD.U32 R58, R69, 0x10000, RZ ;  /* 0x00010000453a7824 */ /* 0x002fc600078e00ff */
[----:B------:R-:W-:Y:S01]  /*4b50*/  FMNMX3 R0, |R15|, R0, |R14|, !PT ;  /* 0x000000000f007276 */ /* 0x000fe2000780060e */
[----:B------:R-:W5:Y:S01]  /*4b60*/  @P1 LDG.E.64 R50, desc[UR24][R54.64] ;  /* 0x0000001836321981 */ /* 0x000f62000c1e1b00 */
[----:B------:R-:W-:-:S04]  /*4b70*/  FMNMX R58, RZ, R58, !PT ;  /* 0x0000003aff3a7209 */ /* 0x000fc80007800000 */
[----:B0-----:R-:W-:Y:S01]  /*4b80*/  FMNMX3 R60, |R67|, R0, |R58|, !PT ;  /* 0x00000000433c7276 */ /* 0x001fe2000780063a */
[----:B------:R-:W-:Y:S01]  /*4b90*/  IMAD.U32 R0, R64, 0x10000, RZ ;  /* 0x0001000040007824 */ /* 0x000fe200078e00ff */
[----:B------:R-:W-:Y:S02]  /*4ba0*/  @!P1 CS2R R54, SRZ ;  /* 0x0000000000369805 */ /* 0x000fe4000001ff00 */
[----:B------:R-:W-:Y:S02]  /*4bb0*/  FMNMX R16, RZ, R16, !PT ;  /* 0x00000010ff107209 */ /* 0x000fe40007800000 */
[----:B------:R-:W-:Y:S02]  /*4bc0*/  @!P1 CS2R R48, SRZ ;  /* 0x0000000000309805 */ /* 0x000fe4000001ff00 */
[----:B------:R-:W-:Y:S01]  /*4bd0*/  FMNMX R59, RZ, R0, !PT ;  /* 0x00000000ff3b7209 */ /* 0x000fe20007800000 */
[----:B------:R-:W-:Y:S01]  /*4be0*/  IMAD.U32 R0, R2, 0x10000, RZ ;  /* 0x0001000002007824 */ /* 0x000fe200078e00ff */
[----:B------:R-:W0:Y:S01]  /*4bf0*/  S2R R77, SR_TID.X ;  /* 0x00000000004d7919 */ /* 0x000e220000002100 */
[----:B------:R-:W-:Y:S01]  /*4c00*/  IMAD.U32 R66, R66, 0x10000, RZ ;  /* 0x0001000042427824 */ /* 0x000fe200078e00ff */
[----:B------:R-:W-:Y:S01]  /*4c10*/  FMNMX R65, RZ, R65, !PT ;  /* 0x00000041ff417209 */ /* 0x000fe20007800000 */
[----:B------:R1:W5:Y:S01]  /*4c20*/  @P1 LDG.E.64 R54, desc[UR24][R6.64] ;  /* 0x0000001806361981 */ /* 0x000362000c1e1b00 */
[----:B------:R-:W-:-:S02]  /*4c30*/  FMNMX R0, RZ, R0, !PT ;  /* 0x00000000ff007209 */ /* 0x000fc40007800000 */
[----:B------:R-:W-:Y:S01]  /*4c40*/  FMNMX R61, RZ, R66, !PT ;  /* 0x00000042ff3d7209 */ /* 0x000fe20007800000 */
[----:B------:R2:W5:Y:S01]  /*4c50*/  @P1 LDG.E.64 R48, desc[UR24][R8.64] ;  /* 0x0000001808301981 */ /* 0x000562000c1e1b00 */
[C---:B-1----:R-:W-:Y:S01]  /*4c60*/  FMNMX3 R6, |R16|.reuse, R60, |R59|, !PT ;  /* 0x0000003c10067276 */ /* 0x042fe2000780063b */
[----:B------:R-:W-:Y:S01]  /*4c70*/  FMUL R7, R16, UR30 ;  /* 0x0000001e10077c20 */ /* 0x000fe20008400000 */
[----:B------:R-:W-:Y:S01]  /*4c80*/  FMUL R16, R59, UR30 ;  /* 0x0000001e3b107c20 */ /* 0x000fe20008400000 */
[----:B--2---:R-:W-:Y:S01]  /*4c90*/  FMUL R8, R15, UR30 ;  /* 0x0000001e0f087c20 */ /* 0x004fe20008400000 */
[----:B------:R-:W-:Y:S01]  /*4ca0*/  FMNMX R6, |R65|, R6, !PT ;  /* 0x0000000641067209 */ /* 0x000fe20007800200 */
[----:B------:R-:W-:Y:S01]  /*4cb0*/  FMUL R9, R67, UR30 ;  /* 0x0000001e43097c20 */ /* 0x000fe20008400000 */
[----:B------:R-:W-:Y:S01]  /*4cc0*/  FMUL R15, R58, UR30 ;  /* 0x0000001e3a0f7c20 */ /* 0x000fe20008400000 */
[----:B------:R-:W-:Y:S01]  /*4cd0*/  FMUL R14, R14, UR30 ;  /* 0x0000001e0e0e7c20 */ /* 0x000fe20008400000 */
[----:B------:R-:W-:Y:S01]  /*4ce0*/  FMNMX3 R6, |R61|, R6, |R0|, !PT ;  /* 0x000000063d067276 */ /* 0x000fe20007800600 */
[----:B------:R-:W-:Y:S01]  /*4cf0*/  FMUL R60, R65, UR30 ;  /* 0x0000001e413c7c20 */ /* 0x000fe20008400000 */
[----:B------:R-:W-:Y:S01]  /*4d00*/  F2FP.SATFINITE.E4M3.F32.PACK_AB_MERGE_C R8, RZ, R8, RZ ;  /* 0x00000008ff08723e */ /* 0x000fe200048070ff */
[----:B------:R-:W-:Y:S01]  /*4d10*/  FMUL R61, R61, UR30 ;  /* 0x0000001e3d3d7c20 */ /* 0x000fe20008400000 */
[----:B------:R-:W-:-:S02]  /*4d20*/  F2FP.SATFINITE.E4M3.F32.PACK_AB_MERGE_C R16, RZ, R16, RZ ;  /* 0x00000010ff10723e */ /* 0x000fc400048070ff */
[----:B------:R-:W-:Y:S02]  /*4d30*/  F2FP.SATFINITE.E4M3.F32.PACK_AB_MERGE_C R9, RZ, R9, RZ ;  /* 0x00000009ff09723e */ /* 0x000fe400048070ff */
[----:B------:R-:W-:Y:S02]  /*4d40*/  F2FP.SATFINITE.E4M3.F32.PACK_AB_MERGE_C R64, RZ, R15, RZ ;  /* 0x0000000fff40723e */ /* 0x000fe400048070ff */
[----:B------:R-:W-:Y:S01]  /*4d50*/  F2FP.SATFINITE.E4M3.F32.PACK_AB_MERGE_C R58, RZ, R14, RZ ;  /* 0x0000000eff3a723e */ /* 0x000fe200048070ff */
[----:B------:R-:W-:Y:S01]  /*4d60*/  IMAD.SHL.U32 R59, R16, 0x100, RZ ;  /* 0x00000100103b7824 */ /* 0x000fe200078e00ff */
[----:B------:R-:W-:Y:S02]  /*4d70*/  LOP3.LUT R14, R8, 0xff, RZ, 0xc0, !PT ;  /* 0x000000ff080e7812 */ /* 0x000fe400078ec0ff */
[----:B------:R-:W-:Y:S02]  /*4d80*/  F2FP.SATFINITE.E4M3.F32.PACK_AB_MERGE_C R7, RZ, R7, RZ ;  /* 0x00000007ff07723e */ /* 0x000fe400048070ff */
[----:B------:R-:W-:-:S02]  /*4d90*/  LOP3.LUT R15, R9, 0xff, RZ, 0xc0, !PT ;  /* 0x000000ff090f7812 */ /* 0x000fc400078ec0ff */
[----:B------:R-:W-:Y:S02]  /*4da0*/  LOP3.LUT R66, R64, 0xff, RZ, 0xc0, !PT ;  /* 0x000000ff40427812 */ /* 0x000fe400078ec0ff */
[----:B------:R-:W-:Y:S02]  /*4db0*/  F2FP.SATFINITE.E4M3.F32.PACK_AB_MERGE_C R60, RZ, R60, RZ ;  /* 0x0000003cff3c723e */ /* 0x000fe400048070ff */
[----:B------:R-:W-:Y:S01]  /*4dc0*/  F2FP.SATFINITE.E4M3.F32.PACK_AB_MERGE_C R61, RZ, R61, RZ ;  /* 0x0000003dff3d723e */ /* 0x000fe200048070ff */
[----:B------:R-:W-:Y:S01]  /*4dd0*/  BSSY.RECONVERGENT B0, `(.L_x_27334) ;  /* 0x0000016000007945 */ /* 0x000fe20003800200 */
[----:B------:R-:W-:Y:S01]  /*4de0*/  IMAD R16, R7, 0x100, R14 ;  /* 0x0000010007107824 */ /* 0x000fe200078e020e */
[----:B------:R-:W-:Y:S01]  /*4df0*/  LOP3.LUT R69, R59, 0xff, R58, 0xf8, !PT ;  /* 0x000000ff3b457812 */ /* 0x000fe200078ef83a */
[----:B------:R-:W-:Y:S01]  /*4e00*/  IMAD R15, R60, 0x100, R15 ;  /* 0x000001003c0f7824 */ /* 0x000fe200078e020f */
[----:B------:R-:W-:Y:S01]  /*4e10*/  SHF.R.U32.HI R76, RZ, 0x3, R72 ;  /* 0x00000003ff4c7819 */ /* 0x000fe20000011648 */
[----:B------:R-:W-:Y:S01]  /*4e20*/  IMAD R14, R61, 0x100, R66 ;  /* 0x000001003d0e7824 */ /* 0x000fe200078e0242 */
[----:B0-----:R-:W-:Y:S06]  /*4e30*/  @P0 BRA `(.L_x_27335) ;  /* 0x00000000003c0947 */ /* 0x001fec0003800000 */
        /* <DEDUP_REMOVED lines=15> */
.L_x_27335:
[----:B------:R-:W-:Y:S05]  /*4f30*/  BSYNC.RECONVERGENT B0 ;  /* 0x0000000000007941 */ /* 0x000fea0003800200 */
.L_x_27334:
        /* <DEDUP_REMOVED lines=18> */
.L_x_27337:
[----:B------:R-:W-:Y:S05]  /*5060*/  BSYNC.RECONVERGENT B0 ;  /* 0x0000000000007941 */ /* 0x000fea0003800200 */
.L_x_27336:
[--C-:B------:R-:W-:Y:S01]  /*5070*/  SHF.R.U64 R58, R2, 0x10, R3.reuse ;  /* 0x00000010023a7819 */ /* 0x100fe20000001203 */
[----:B01----:R-:W-:Y:S01]  /*5080*/  IMAD.U32 R4, R3, 0x10000, RZ ;  /* 0x0001000003047824 */ /* 0x003fe200078e00ff */
[----:B------:R-:W-:Y:S01]  /*5090*/  SHF.R.U32.HI R2, RZ, 0x10, R3 ;  /* 0x00000010ff027819 */ /* 0x000fe20000011603 */
[----:B------:R-:W0:Y:S01]  /*50a0*/  S2R R70, SR_CgaCtaId ;  /* 0x0000000000467919 */ /* 0x000e220000008800 */
[C---:B------:R-:W-:Y:S01]  /*50b0*/  IMAD.U32 R7, R10.reuse, 0x10000, RZ ;  /* 0x000100000a077824 */ /* 0x040fe200078e00ff */
[----:B------:R-:W-:Y:S01]  /*50c0*/  SHF.R.U64 R66, R10, 0x10, R11 ;  /* 0x000000100a427819 */ /* 0x000fe2000000120b */
[----:B------:R-:W-:Y:S01]  /*50d0*/  IMAD.U32 R3, R58, 0x10000, RZ ;  /* 0x000100003a037824 */ /* 0x000fe200078e00ff */
[----:B------:R-:W-:Y:S01]  /*50e0*/  FMNMX R4, RZ, R4, !PT ;  /* 0x00000004ff047209 */ /* 0x000fe20007800000 */
[----:B------:R-:W-:Y:S01]  /*50f0*/  IMAD.U32 R2, R2, 0x10000, RZ ;  /* 0x0001000002027824 */ /* 0x000fe200078e00ff */
[--C-:B------:R-:W-:Y:S01]  /*5100*/  SHF.R.U32.HI R10, RZ, 0x10, R13.reuse ;  /* 0x00000010ff0a7819 */ /* 0x100fe2000001160d */
[C---:B------:R-:W-:Y:S01]  /*5110*/  IMAD.U32 R8, R12.reuse, 0x10000, RZ ;  /* 0x000100000c087824 */ /* 0x040fe200078e00ff */
[----:B------:R-:W-:Y:S01]  /*5120*/  FMNMX R3, RZ, R3, !PT ;  /* 0x00000003ff037209 */ /* 0x000fe20007800000 */
[----:B------:R-:W-:Y:S01]  /*5130*/  IMAD.U32 R5, R11, 0x10000, RZ ;  /* 0x000100000b057824 */ /* 0x000fe200078e00ff */
[----:B------:R-:W-:Y:S01]  /*5140*/  SHF.R.U64 R9, R12, 0x10, R13 ;  /* 0x000000100c097819 */ /* 0x000fe2000000120d */
[----:B------:R-:W-:Y:S01]  /*5150*/  IMAD.U32 R12, R13, 0x10000, RZ ;  /* 0x000100000d0c7824 */ /* 0x000fe200078e00ff */
[----:B------:R-:W-:Y:S01]  /*5160*/  FMNMX R7, RZ, R7, !PT ;  /* 0x00000007ff077209 */ /* 0x000fe20007800000 */
[----:B------:R-:W-:Y:S01]  /*5170*/  FMUL R0, R0, UR30 ;  /* 0x0000001e00007c20 */ /* 0x000fe20008400000 */
[----:B------:R-:W-:Y:S01]  /*5180*/  FMNMX R2, RZ, R2, !PT ;  /* 0x00000002ff027209 */ /* 0x000fe20007800000 */
[----:B------:R-:W-:Y:S01]  /*5190*/  IMAD.U32 R66, R66, 0x10000, RZ ;  /* 0x0001000042427824 */ /* 0x000fe200078e00ff */
[----:B------:R-:W-:Y:S01]  /*51a0*/  FMNMX3 R6, |R3|, R6, |R4|, !PT ;  /* 0x0000000603067276 */ /* 0x000fe20007800604 */
[----:B------:R-:W-:Y:S01]  /*51b0*/  IMAD.U32 R9, R9, 0x10000, RZ ;  /* 0x0001000009097824 */ /* 0x000fe200078e00ff */
[----:B------:R-:W-:Y:S01]  /*51c0*/  FMNMX R13, RZ, R8, !PT ;  /* 0x00000008ff0d7209 */ /* 0x000fe20007800000 */
[----:B------:R-:W-:Y:S01]  /*51d0*/  IMAD.U32 R8, R10, 0x10000, RZ ;  /* 0x000100000a087824 */ /* 0x000fe200078e00ff */
[----:B------:R-:W-:Y:S01]  /*51e0*/  SHF.R.U32.HI R11, RZ, 0x10, R11 ;  /* 0x00000010ff0b7819 */ /* 0x000fe2000001160b */
[C---:B------:R-:W-:Y:S01]  /*51f0*/  FMUL R58, R2.reuse, UR30 ;  /* 0x0000001e023a7c20 */ /* 0x040fe20008400000 */
[----:B------:R-:W-:Y:S01]  /*5200*/  FMNMX R5, RZ, R5, !PT ;  /* 0x00000005ff057209 */ /* 0x000fe20007800000 */
[----:B------:R-:W-:Y:S01]  /*5210*/  FMUL R60, R13, UR30 ;  /* 0x0000001e0d3c7c20 */ /* 0x000fe20008400000 */
[----:B------:R-:W-:Y:S01]  /*5220*/  FMNMX3 R10, |R2|, R6, |R7|, !PT ;  /* 0x00000006020a7276 */ /* 0x000fe20007800607 */
[----:B------:R-:W-:Y:S01]  /*5230*/  FMUL R6, R4, UR30 ;  /* 0x0000001e04067c20 */ /* 0x000fe20008400000 */
[----:B------:R-:W-:Y:S01]  /*5240*/  FMUL R4, R7, UR30 ;  /* 0x0000001e07047c20 */ /* 0x000fe20008400000 */
[----:B------:R-:W-:Y:S01]  /*5250*/  F2FP.SATFINITE.E4M3.F32.PACK_AB_MERGE_C R7, RZ, R0, RZ ;  /* 0x00000000ff07723e */ /* 0x000fe200048070ff */
[----:B------:R-:W-:Y:S01]  /*5260*/  FMUL R0, R3, UR30 ;  /* 0x0000001e03007c20 */ /* 0x000fe20008400000 */
[----:B------:R-:W-:Y:S01]  /*5270*/  FMNMX R66, RZ, R66, !PT ;  /* 0x00000042ff427209 */ /* 0x000fe20007800000 */
[----:B------:R-:W-:Y:S01]  /*5280*/  IMAD.U32 R11, R11, 0x10000, RZ ;  /* 0x000100000b0b7824 */ /* 0x000fe200078e00ff */
[----:B------:R-:W-:Y:S01]  /*5290*/  FMNMX R12, RZ, R12, !PT ;  /* 0x0000000cff0c7209 */ /* 0x000fe20007800000 */
[----:B------:R-:W-:Y:S01]  /*52a0*/  FMUL R59, R5, UR30 ;  /* 0x0000001e053b7c20 */ /* 0x000fe20008400000 */
[----:B------:R-:W-:Y:S01]  /*52b0*/  FMNMX R9, RZ, R9, !PT ;  /* 0x00000009ff097209 */ /* 0x000fe20007800000 */
[----:B------:R-:W-:Y:S01]  /*52c0*/  BSSY.RECONVERGENT B0, `(.L_x_27338) ;  /* 0x0000023000007945 */ /* 0x000fe20003800200 */
[----:B------:R-:W-:Y:S01]  /*52d0*/  FMNMX R8, RZ, R8, !PT ;  /* 0x00000008ff087209 */ /* 0x000fe20007800000 */
[----:B------:R-:W-:Y:S01]  /*52e0*/  FMUL R64, R12, UR30 ;  /* 0x0000001e0c407c20 */ /* 0x000fe20008400000 */
[C---:B------:R-:W-:Y:S01]  /*52f0*/  FMNMX3 R10, |R66|.reuse, R10, |R5|, !PT ;  /* 0x0000000a420a7276 */ /* 0x040fe20007800605 */
[----:B------:R-:W-:Y:S01]  /*5300*/  FMUL R66, R66, UR30 ;  /* 0x0000001e42427c20 */ /* 0x000fe20008400000 */
[----:B------:R-:W-:Y:S01]  /*5310*/  F2FP.SATFINITE.E4M3.F32.PACK_AB_MERGE_C R5, RZ, R4, RZ ;  /* 0x00000004ff05723e */ /* 0x000fe200048070ff */
[----:B------:R-:W-:Y:S01]  /*5320*/  FMUL R67, R9, UR30 ;  /* 0x0000001e09437c20 */ /* 0x000fe20008400000 */
[----:B------:R-:W-:Y:S01]  /*5330*/  F2FP.SATFINITE.E4M3.F32.PACK_AB_MERGE_C R2, RZ, R0, RZ ;  /* 0x00000000ff02723e */ /* 0x000fe200048070ff */
[----:B------:R-:W-:Y:S01]  /*5340*/  FMUL R65, R8, UR30 ;  /* 0x0000001e08417c20 */ /* 0x000fe20008400000 */
[----:B------:R-:W-:-:S02]  /*5350*/  FMNMX R11, RZ, R11, !PT ;  /* 0x0000000bff0b7209 */ /* 0x000fc40007800000 */
[----:B------:R-:W-:Y:S02]  /*5360*/  F2FP.SATFINITE.E4M3.F32.PACK_AB_MERGE_C R6, RZ, R6, RZ ;  /* 0x00000006ff06723e */ /* 0x000fe400048070ff */
[----:B------:R-:W-:Y:S02]  /*5370*/  F2FP.SATFINITE.E4M3.F32.PACK_AB_MERGE_C R4, RZ, R59, RZ ;  /* 0x0000003bff04723e */ /* 0x000fe400048070ff */
[----:B------:R-:W-:Y:S02]  /*5380*/  F2FP.SATFINITE.E4M3.F32.PACK_AB_MERGE_C R3, RZ, R60, RZ ;  /* 0x0000003cff03723e */ /* 0x000fe400048070ff */
[----:B------:R-:W-:Y:S01]  /*5390*/  F2FP.SATFINITE.E4M3.F32.PACK_AB_MERGE_C R0, RZ, R58, RZ ;  /* 0x0000003aff00723e */ /* 0x000fe200048070ff */
[----:B0-----:R-:W-:Y:S06]  /*53a0*/  @P0 BRA `(.L_x_27339) ;  /* 0x0000000000500947 */ /* 0x001fec0003800000 */
[----:B------:R-:W-:Y:S01]  /*53b0*/  LOP3.LUT R59, R76, 0x1c, RZ, 0xc0, !PT ;  /* 0x0000001c4c3b7812 */ /* 0x000fe200078ec0ff */
[----:B------:R-:W-:-:S03]  /*53c0*/  IMAD.U32 R58, R6, 0x10000, RZ ;  /* 0x00010000063a7824 */ /* 0x000fc600078e00ff */
[----:B------:R-:W-:Y:S02]  /*53d0*/  IADD3 R60, PT, PT, R77, 0x1e, -R59 ;  /* 0x0000001e4d3c7810 */ /* 0x000fe40007ffe83b */
[----:B------:R-:W-:Y:S02]  /*53e0*/  LOP3.LUT R59, R58, 0xff0000, RZ, 0xc0, !PT ;  /* 0x00ff00003a3b7812 */ /* 0x000fe400078ec0ff */
[----:B------:R-:W-:Y:S02]  /*53f0*/  LOP3.LUT R58, R0, 0xffff, RZ, 0xc0, !PT ;  /* 0x0000ffff003a7812 */ /* 0x000fe400078ec0ff */
[----:B------:R-:W-:-:S03]  /*5400*/  LOP3.LUT R61, R60, 0x1f, RZ, 0xc0, !PT ;  /* 0x0000001f3c3d7812 */ /* 0x000fc600078ec0ff */
[----:B------:R-:W-:Y:S02]  /*5410*/  IMAD R58, R58, 0x1000000, R59 ;  /* 0x010000003a3a7824 */ /* 0x000fe400078e023b */
[----:B------:R-:W-:-:S05]  /*5420*/  IMAD.SHL.U32 R59, R2, 0x100, RZ ;  /* 0x00000100023b7824 */ /* 0x000fca00078e00ff */
[----:B------:R-:W-:Y:S01]  /*5430*/  LOP3.LUT R60, R58, 0xffff, R59, 0xf8, !PT ;  /* 0x0000ffff3a3c7812 */ /* 0x000fe200078ef83b */
[----:B------:R-:W-:Y:S01]  /*5440*/  IMAD.U32 R58, RZ, RZ, UR28 ;  /* 0x0000001cff3a7e24 */ /* 0x000fe2000f8e00ff */
[----:B------:R-:W-:Y:S01]  /*5450*/  IADD3 R59, P2, P3, R61, UR31, R38 ;  /* 0x0000001f3d3b7c10 */ /* 0x000fe2000fb5e026 */
[----:B------:R-:W-:-:S03]  /*5460*/  IMAD.U32 R61, RZ, RZ, UR28 ;  /* 0x0000001cff3d7e24 */ /* 0x000fc6000f8e00ff */
[----:B------:R-:W-:Y:S01]  /*5470*/  LEA R59, P1, R58, R59, 0x1 ;  /* 0x0000003b3a3b7211 */ /* 0x000fe200078208ff */
[----:B------:R-:W-:Y:S01]  /*5480*/  IMAD.U32 R58, RZ, RZ, UR29 ;  /* 0x0000001dff3a7e24 */ /* 0x000fe2000f8e00ff */
[----:B------:R-:W-:-:S04]  /*5490*/  IADD3.X R68, PT, PT, RZ, UR32, R62, P2, P3 ;  /* 0x00000020ff447c10 */ /* 0x000fc800097e643e */
[----:B------:R-:W-:Y:S02]  /*54a0*/  LEA.HI.X R68, R61, R68, R58, 0x1, P1 ;  /* 0x000000443d447211 */ /* 0x000fe400008f0c3a */
[C---:B------:R-:W-:Y:S02]  /*54b0*/  LEA R58, P1, R59.reuse, UR17, 0x2 ;  /* 0x000000113b3a7c11 */ /* 0x040fe4000f8210ff */
[----:B------:R-:W-:Y:S02]  /*54c0*/  LOP3.LUT R61, R60, 0xff, R7, 0xf8, !PT ;  /* 0x000000ff3c3d7812 */ /* 0x000fe400078ef807 */
[----:B------:R-:W-:-:S05]  /*54d0*/  LEA.HI.X R59, R59, UR9, R68, 0x2, P1 ;  /* 0x000000093b3b7c11 */ /* 0x000fca00088f1444 */
[----:B------:R0:W-:Y:S04]  /*54e0*/  STG.E desc[UR24][R58.64], R61 ;  /* 0x0000003d3a007986 */ /* 0x0001e8000c101918 */
.L_x_27339:
[----:B------:R-:W-:Y:S05]  /*54f0*/  BSYNC.RECONVERGENT B0 ;  /* 0x0000000000007941 */ /* 0x000fea0003800200 */
.L_x_27338:
[----:B------:R-:W-:Y:S01]  /*5500*/  FMUL R68, R11, UR30 ;  /* 0x0000001e0b447c20 */ /* 0x000fe20008400000 */
[----:B------:R-:W-:Y:S01]  /*5510*/  BSSY.RECONVERGENT B0, `(.L_x_27340) ;  /* 0x000001a000007945 */ /* 0x000fe20003800200 */
[----:B------:R-:W-:Y:S02]  /*5520*/  F2FP.SATFINITE.E4M3.F32.PACK_AB_MERGE_C R64, RZ, R64, RZ ;  /* 0x00000040ff40723e */ /* 0x000fe400048070ff */
[----:B------:R-:W-:Y:S02]  /*5530*/  F2FP.SATFINITE.E4M3.F32.PACK_AB_MERGE_C R66, RZ, R66, RZ ;  /* 0x00000042ff42723e */ /* 0x000fe400048070ff */
[----:B------:R-:W-:Y:S02]  /*5540*/  F2FP.SATFINITE.E4M3.F32.PACK_AB_MERGE_C R67, RZ, R67, RZ ;  /* 0x00000043ff43723e */ /* 0x000fe400048070ff */
[----:B------:R-:W-:Y:S02]  /*5550*/  F2FP.SATFINITE.E4M3.F32.PACK_AB_MERGE_C R65, RZ, R65, RZ ;  /* 0x00000041ff41723e */ /* 0x000fe400048070ff */
[----:B------:R-:W-:Y:S01]  /*5560*/  F2FP.SATFINITE.E4M3.F32.PACK_AB_MERGE_C R68, RZ, R68, RZ ;  /* 0x00000044ff44723e */ /* 0x000fe200048070ff */
[----:B------:R-:W-:Y:S06]  /*5570*/  @P0 BRA `(.L_x_27341) ;  /* 0x00000000004c0947 */ /* 0x000fec0003800000 */
[----:B0-----:R-:W-:Y:S01]  /*5580*/  LOP3.LUT R58, R76, 0x1c, RZ, 0xc0, !PT ;  /* 0x0000001c4c3a7812 */ /* 0x001fe200078ec0ff */
        /* <DEDUP_REMOVED lines=18> */
.L_x_27341:
[----:B------:R-:W-:Y:S05]  /*56b0*/  BSYNC.RECONVERGENT B0 ;  /* 0x0000000000007941 */ /* 0x000fea0003800200 */
.L_x_27340:
[----:B------:R-:W-:Y:S04]  /*56c0*/  BSSY.RECONVERGENT B0, `(.L_x_27342) ;  /* 0x0000015000007945 */ /* 0x000fe80003800200 */
[----:B------:R-:W-:Y:S05]  /*56d0*/  @P0 BRA `(.L_x_27343) ;  /* 0x00000000004c0947 */ /* 0x000fea0003800000 */
[----:B0-----:R-:W-:Y:S01]  /*56e0*/  IMAD.U32 R58, R64, 0x10000, RZ ;  /* 0x00010000403a7824 */ /* 0x001fe200078e00ff */
[----:B-1----:R-:W-:Y:S01]  /*56f0*/  LOP3.LUT R60, R76, 0x1c, RZ, 0xc0, !PT ;  /* 0x0000001c4c3c7812 */ /* 0x002fe200078ec0ff */
        /* <DEDUP_REMOVED lines=17> */
.L_x_27343:
[----:B------:R-:W-:Y:S05]  /*5810*/  BSYNC.RECONVERGENT B0 ;  /* 0x0000000000007941 */ /* 0x000fea0003800200 */
.L_x_27342:
[----:B------:R-:W3:Y:S01]  /*5820*/  S2R R74, SR_TID.X ;  /* 0x00000000004a7919 */ /* 0x000ee20000002100 */
[----:B------:R-:W-:Y:S01]  /*5830*/  MOV R39, 0x400 ;  /* 0x0000040000277802 */ /* 0x000fe20000000f00 */
[----:B------:R-:W-:Y:S01]  /*5840*/  IMAD.U32 R6, R6, 0x10000, RZ ;  /* 0x0001000006067824 */ /* 0x000fe200078e00ff */
[----:B012---:R-:W-:Y:S01]  /*5850*/  LOP3.LUT R61, RZ, R63, RZ, 0x33, !PT ;  /* 0x0000003fff3d7212 */ /* 0x007fe200078e33ff */
[----:B------:R-:W0:Y:S01]  /*5860*/  S2R R72, SR_TID.X ;  /* 0x0000000000487919 */ /* 0x000e220000002100 */
[----:B------:R-:W-:Y:S01]  /*5870*/  LOP3.LUT R71, R77, 0x1f, RZ, 0xc0, !PT ;  /* 0x0000001f4d477812 */ /* 0x000fe200078ec0ff */
[----:B------:R-:W-:Y:S01]  /*5880*/  VIADD R39, R39, 0x20 ;  /* 0x0000002027277836 */ /* 0x000fe20000000000 */
[----:B------:R-:W-:Y:S01]  /*5890*/  LOP3.LUT R5, R5, 0xffff, RZ, 0xc0, !PT ;  /* 0x0000ffff05057812 */ /* 0x000fe200078ec0ff */
[----:B------:R-:W-:Y:S01]  /*58a0*/  IMAD.U32 R0, R0, 0x10000, RZ ;  /* 0x0001000000007824 */ /* 0x000fe200078e00ff */
[----:B------:R-:W-:Y:S01]  /*58b0*/  LOP3.LUT R4, R4, 0xffff, RZ, 0xc0, !PT ;  /* 0x0000ffff04047812 */ /* 0x000fe200078ec0ff */
[----:B------:R-:W-:Y:S01]  /*58c0*/  IMAD R59, R71, 0x108, RZ ;  /* 0x00000108473b7824 */ /* 0x000fe200078e02ff */
[----:B------:R-:W-:Y:S01]  /*58d0*/  LEA R60, R70, R39, 0x18 ;  /* 0x00000027463c7211 */ /* 0x000fe200078ec0ff */
[----:B------:R-:W-:Y:S01]  /*58e0*/  IMAD.SHL.U32 R5, R5, 0x1000000, RZ ;  /* 0x0100000005057824 */ /* 0x000fe200078e00ff */
[----:B------:R-:W-:Y:S01]  /*58f0*/  IADD3 R38, P4, PT, R38, UR31, RZ ;  /* 0x0000001f26267c10 */ /* 0x000fe2000ff9e0ff */
[----:B------:R-:W-:Y:S01]  /*5900*/  IMAD.SHL.U32 R4, R4, 0x1000000, RZ ;  /* 0x0100000004047824 */ /* 0x000fe200078e00ff */
[----:B------:R-:W-:Y:S01]  /*5910*/  FMNMX3 R10, |R11|, R10, |R13|, !PT ;  /* 0x0000000a0b0a7276 */ /* 0x000fe2000780060d */
[----:B------:R-:W-:Y:S01]  /*5920*/  IMAD.IADD R58, R59, 0x1, R60 ;  /* 0x000000013b3a7824 */ /* 0x000fe200078e023c */
[----:B------:R-:W-:Y:S01]  /*5930*/  LOP3.LUT R3, R3, 0xff, RZ, 0xc0, !PT ;  /* 0x000000ff03037812 */ /* 0x000fe200078ec0ff */
[----:B------:R-:W-:Y:S01]  /*5940*/  BSSY.RECONVERGENT B0, `(.L_x_27344) ;  /* 0x000008b000007945 */ /* 0x000fe20003800200 */
[----:B------:R-:W-:-:S02]  /*5950*/  LOP3.LUT R64, R64, 0xff, RZ, 0xc0, !PT ;  /* 0x000000ff40407812 */ /* 0x000fc400078ec0ff */
[----:B------:R-:W-:Y:S01]  /*5960*/  FMNMX3 R9, |R9|, R10, |R12|, !PT ;  /* 0x0000000a09097276 */ /* 0x000fe2000780060c */
[----:B------:R-:W-:Y:S01]  /*5970*/  IMAD.U32 R12, R2, 0x10000, RZ ;  /* 0x00010000020c7824 */ /* 0x000fe200078e00ff */
[----:B------:R-:W-:Y:S01]  /*5980*/  LOP3.LUT R69, R69, 0xffff, RZ, 0xc0, !PT ;  /* 0x0000ffff45457812 */ /* 0x000fe200078ec0ff */
[----:B------:R-:W-:Y:S01]  /*5990*/  VIADD R2, R63, 0x2 ;  /* 0x000000023f027836 */ /* 0x000fe20000000000 */
[----:B------:R-:W-:Y:S02]  /*59a0*/  IADD3.X R62, PT, PT, R62, UR32, RZ, P4, !PT ;  /* 0x000000203e3e7c10 */ /* 0x000fe4000a7fe4ff */
[----:B------:R-:W-:Y:S02]  /*59b0*/  LOP3.LUT R12, R69, 0xff0000, R12, 0xf8, !PT ;  /* 0x00ff0000450c7812 */ /* 0x000fe400078ef80c */
[----:B------:R-:W-:Y:S01]  /*59c0*/  SHF.R.U64 R69, R24, 0x10, R25 ;  /* 0x0000001018457819 */ /* 0x000fe20000001219 */
[----:B---3--:R-:W-:-:S04]  /*59d0*/  IMAD.IADD R74, R74, 0x1, -R63 ;  /* 0x000000014a4a7824 */ /* 0x008fc800078e0a3f */
[----:B------:R-:W-:Y:S02]  /*59e0*/  IMAD.U32 R69, R69, 0x10000, RZ ;  /* 0x0001000045457824 */ /* 0x000fe400078e00ff */
[----:B0-----:R-:W-:Y:S01]  /*59f0*/  IMAD.IADD R70, R61, 0x1, R72 ;  /* 0x000000013d467824 */ /* 0x001fe200078e0248 */
[----:B------:R-:W-:Y:S01]  /*5a00*/  LOP3.LUT R72, R76, 0x1c, RZ, 0xc0, !PT ;  /* 0x0000001c4c487812 */ /* 0x000fe200078ec0ff */
[----:B------:R-:W-:Y:S01]  /*5a10*/  IMAD.SHL.U32 R39, R74, 0x8, RZ ;  /* 0x000000084a277824 */ /* 0x000fe200078e00ff */
[----:B------:R-:W-:Y:S01]  /*5a20*/  FMNMX R69, RZ, R69, !PT ;  /* 0x00000045ff457209 */ /* 0x000fe20007800000 */
[----:B------:R-:W-:Y:S01]  /*5a30*/  IMAD.SHL.U32 R70, R70, 0x8, RZ ;  /* 0x0000000846467824 */ /* 0x000fe200078e00ff */
[----:B------:R-:W-:Y:S02]  /*5a40*/  IADD3 R72, PT, PT, R77, 0x1e, -R72 ;  /* 0x0000001e4d487810 */ /* 0x000fe40007ffe848 */
[----:B------:R-:W-:Y:S02]  /*5a50*/  LOP3.LUT R39, R39, 0xf8, RZ, 0xc0, !PT ;  /* 0x000000f827277812 */ /* 0x000fe400078ec0ff */
[----:B------:R-:W-:-:S03]  /*5a60*/  LOP3.LUT R73, R70, 0xf8, RZ, 0xc0, !PT ;  /* 0x000000f846497812 */ /* 0x000fc600078ec0ff */
[C---:B------:R-:W-:Y:S02]  /*5a70*/  IMAD.IADD R39, R58.reuse, 0x1, R39 ;  /* 0x000000013a277824 */ /* 0x040fe400078e0227 */
[----:B------:R-:W-:Y:S02]  /*5a80*/  IMAD.IADD R70, R58, 0x1, R73 ;  /* 0x000000013a467824 */ /* 0x000fe400078e0249 */
[C---:B------:R-:W-:Y:S01]  /*5a90*/  IMAD R73, R17.reuse, -0x4, R77 ;  /* 0xfffffffc11497824 */ /* 0x040fe200078e024d */
[----:B------:R0:W-:Y:S04]  /*5aa0*/  STS.64 [R39], R36 ;  /* 0x0000002427007388 */ /* 0x0001e80000000a00 */
[----:B------:R1:W-:Y:S01]  /*5ab0*/  STS.64 [R70], R22 ;  /* 0x0000001646007388 */ /* 0x0003e20000000a00 */
[----:B0-----:R-:W-:Y:S01]  /*5ac0*/  LEA R37, R17, 0x3, 0x2 ;  /* 0x0000000311257811 */ /* 0x001fe200078e10ff */
[----:B------:R-:W-:Y:S01]  /*5ad0*/  VIADD R36, R73, 0x1d ;  /* 0x0000001d49247836 */ /* 0x000fe20000000000 */
[----:B------:R-:W-:-:S02]  /*5ae0*/  LOP3.LUT R73, R72, 0x1f, RZ, 0xc0, !PT ;  /* 0x0000001f48497812 */ /* 0x000fc400078ec0ff */
[----:B-1----:R-:W-:Y:S01]  /*5af0*/  LOP3.LUT R23, R15, 0xffff, RZ, 0xc0, !PT ;  /* 0x0000ffff0f177812 */ /* 0x002fe200078ec0ff */
[----:B------:R-:W-:Y:S01]  /*5b00*/  IMAD.U32 R15, R7, 0x10000, RZ ;  /* 0x00010000070f7824 */ /* 0x000fe200078e00ff */
[----:B------:R-:W-:Y:S02]  /*5b10*/  ISETP.GE.U32.AND P1, PT, R37, UR7, PT ;  /* 0x0000000725007c0c */ /* 0x000fe4000bf26070 */
[----:B------:R-:W-:Y:S02]  /*5b20*/  LOP3.LUT R7, R23, 0xff0000, R6, 0xf8, !PT ;  /* 0x00ff000017077812 */ /* 0x000fe400078ef806 */
[----:B------:R-:W-:Y:S02]  /*5b30*/  LOP3.LUT R15, R15, 0xff0000, RZ, 0xc0, !PT ;  /* 0x00ff00000f0f7812 */ /* 0x000fe400078ec0ff */
[----:B------:R-:W-:Y:S02]  /*5b40*/  LOP3.LUT R37, R36, 0x1f, RZ, 0xc0, !PT ;  /* 0x0000001f24257812 */ /* 0x000fe400078ec0ff */
[----:B------:R-:W-:-:S02]  /*5b50*/  LOP3.LUT R16, R15, 0xffff, R16, 0xf8, !PT ;  /* 0x0000ffff0f107812 */ /* 0x000fc400078ef810 */
[----:B------:R-:W-:Y:S02]  /*5b60*/  LOP3.LUT R15, R0, 0xff0000, RZ, 0xc0, !PT ;  /* 0x00ff0000000f7812 */ /* 0x000fe400078ec0ff */
[----:B------:R-:W-:Y:S01]  /*5b70*/  LOP3.LUT R6, R16, 0xff000000, R5, 0xf8, !PT ;  /* 0xff00000010067812 */ /* 0x000fe200078ef805 */
[C---:B------:R-:W-:Y:S01]  /*5b80*/  IMAD.U32 R5, R28.reuse, 0x10000, RZ ;  /* 0x000100001c057824 */ /* 0x040fe200078e00ff */
[----:B------:R-:W-:Y:S02]  /*5b90*/  SHF.R.U64 R28, R28, 0x10, R29 ;  /* 0x000000101c1c7819 */ /* 0x000fe4000000121d */
[----:B------:R-:W-:Y:S02]  /*5ba0*/  IADD3 R22, P5, PT, R73, R38, RZ ;  /* 0x0000002649167210 */ /* 0x000fe40007fbe0ff */
[----:B------:R-:W-:Y:S02]  /*5bb0*/  IADD3 R36, P2, P3, R38, UR31, R37 ;  /* 0x0000001f26247c10 */ /* 0x000fe4000fb5e025 */
[----:B------:R-:W-:Y:S01]  /*5bc0*/  LOP3.LUT R4, R7, 0xff000000, R4, 0xf8, !PT ;  /* 0xff00000007047812 */ /* 0x000fe200078ef804 */
[----:B------:R-:W-:Y:S01]  /*5bd0*/  IMAD.U32 R7, R28, 0x10000, RZ ;  /* 0x000100001c077824 */ /* 0x000fe200078e00ff */
[----:B------:R-:W-:Y:S01]  /*5be0*/  LOP3.LUT R38, R15, 0xffff, R14, 0xf8, !PT ;  /* 0x0000ffff0f267812 */ /* 0x000fe200078ef80e */
[----:B------:R-:W-:Y:S01]  /*5bf0*/  IMAD.U32 R14, R29, 0x10000, RZ ;  /* 0x000100001d0e7824 */ /* 0x000fe200078e00ff */
[----:B------:R-:W-:-:S02]  /*5c00*/  FMNMX R5, RZ, R5, !PT ;  /* 0x00000005ff057209 */ /* 0x000fc40007800000 */
[----:B------:R-:W-:Y:S02]  /*5c10*/  FMNMX R7, RZ, R7, !PT ;  /* 0x00000007ff077209 */ /* 0x000fe40007800000 */
[----:B------:R-:W-:Y:S01]  /*5c20*/  FMNMX R14, RZ, R14, !PT ;  /* 0x0000000eff0e7209 */ /* 0x000fe20007800000 */
[----:B------:R-:W-:Y:S01]  /*5c30*/  FMUL R0, R5, UR30 ;  /* 0x0000001e05007c20 */ /* 0x000fe20008400000 */
[----:B------:R-:W-:Y:S01]  /*5c40*/  LOP3.LUT R16, R67, 0xff, RZ, 0xc0, !PT ;  /* 0x000000ff43107812 */ /* 0x000fe200078ec0ff */
[----:B------:R-:W-:Y:S01]  /*5c50*/  FMUL R11, R7, UR30 ;  /* 0x0000001e070b7c20 */ /* 0x000fe20008400000 */
[----:B------:R-:W-:Y:S01]  /*5c60*/  FMNMX3 R9, |R8|, R9, |R5|, !PT ;  /* 0x0000000908097276 */ /* 0x000fe20007800605 */
[----:B------:R-:W-:Y:S01]  /*5c70*/  FMUL R13, R14, UR30 ;  /* 0x0000001e0e0d7c20 */ /* 0x000fe20008400000 */
[----:B------:R-:W-:Y:S02]  /*5c80*/  F2FP.SATFINITE.E4M3.F32.PACK_AB_MERGE_C R0, RZ, R0, RZ ;  /* 0x00000000ff00723e */ /* 0x000fe400048070ff */
[----:B------:R-:W-:-:S02]  /*5c90*/  F2FP.SATFINITE.E4M3.F32.PACK_AB_MERGE_C R11, RZ, R11, RZ ;  /* 0x0000000bff0b723e */ /* 0x000fc400048070ff */
[----:B------:R-:W-:Y:S02]  /*5ca0*/  F2FP.SATFINITE.E4M3.F32.PACK_AB_MERGE_C R13, RZ, R13, RZ ;  /* 0x0000000dff0d723e */ /* 0x000fe400048070ff */
[----:B------:R-:W-:Y:S02]  /*5cb0*/  PRMT R28, R0, 0x7104, RZ ;  /* 0x00007104001c7816 */ /* 0x000fe400000000ff */
[----:B------:R-:W-:Y:S02]  /*5cc0*/  PRMT R15, R13, 0x7104, RZ ;  /* 0x000071040d0f7816 */ /* 0x000fe400000000ff */
[----:B------:R-:W-:Y:S02]  /*5cd0*/  PRMT R23, R11, 0x7104, RZ ;  /* 0x000071040b177816 */ /* 0x000fe400000000ff */
[----:B------:R-:W-:Y:S02]  /*5ce0*/  LOP3.LUT R28, R3, 0xff00, R28, 0xf8, !PT ;  /* 0x0000ff00031c7812 */ /* 0x000fe400078ef81c */
[----:B------:R-:W-:Y:S01]  /*5cf0*/  LOP3.LUT R15, R64, 0xff00, R15, 0xf8, !PT ;  /* 0x0000ff00400f7812 */ /* 0x000fe200078ef80f */
[----:B------:R-:W-:Y:S01]  /*5d00*/  IMAD.U32 R64, R24, 0x10000, RZ ;  /* 0x0001000018407824 */ /* 0x000fe200078e00ff */
[----:B------:R-:W-:Y:S01]  /*5d10*/  LOP3.LUT R23, R16, 0xff00, R23, 0xf8, !PT ;  /* 0x0000ff0010177812 */ /* 0x000fe200078ef817 */
[----:B------:R-:W-:Y:S01]  /*5d20*/  IMAD.U32 R16, R26, 0x10000, RZ ;  /* 0x000100001a107824 */ /* 0x000fe200078e00ff */
[----:B------:R-:W-:-:S02]  /*5d30*/  LOP3.LUT R3, R68, 0xffff, RZ, 0xc0, !PT ;  /* 0x0000ffff44037812 */ /* 0x000fc400078ec0ff */
[----:B------:R-:W-:Y:S02]  /*5d40*/  FMNMX R64, RZ, R64, !PT ;  /* 0x00000040ff407209 */ /* 0x000fe40007800000 */
[----:B------:R-:W-:Y:S01]  /*5d50*/  FMNMX R16, RZ, R16, !PT ;  /* 0x00000010ff107209 */ /* 0x000fe20007800000 */
[----:B------:R-:W-:Y:S01]  /*5d60*/  IMAD.SHL.U32 R3, R3, 0x1000000, RZ ;  /* 0x0100000003037824 */ /* 0x000fe200078e00ff */
[----:B------:R-:W-:Y:S01]  /*5d70*/  FMNMX3 R14, |R7|, R9, |R14|, !PT ;  /* 0x00000009070e7276 */ /* 0x000fe2000780060e */
[----:B------:R-:W-:Y:S01]  /*5d80*/  FMUL R8, R64, UR30 ;  /* 0x0000001e40087c20 */ /* 0x000fe20008400000 */
[----:B------:R-:W-:Y:S01]  /*5d90*/  IMAD.IADD R7, R77, 0x1, -R2 ;  /* 0x000000014d077824 */ /* 0x000fe200078e0a02 */
[----:B------:R-:W-:Y:S02]  /*5da0*/  SHF.R.U32.HI R73, RZ, 0x10, R29 ;  /* 0x00000010ff497819 */ /* 0x000fe4000001161d */
[----:B------:R-:W-:Y:S01]  /*5db0*/  LOP3.LUT R10, R38, 0xff000000, R3, 0xf8, !PT ;  /* 0xff000000260a7812 */ /* 0x000fe200078ef803 */
[----:B------:R-:W-:Y:S01]  /*5dc0*/  FMUL R3, R16, UR30 ;  /* 0x0000001e10037c20 */ /* 0x000fe20008400000 */
[----:B------:R-:W-:Y:S01]  /*5dd0*/  F2FP.SATFINITE.E4M3.F32.PACK_AB_MERGE_C R8, RZ, R8, RZ ;  /* 0x00000008ff08723e */ /* 0x000fe200048070ff */
[----:B------:R-:W-:Y:S01]  /*5de0*/  IMAD.SHL.U32 R7, R7, 0x8, RZ ;  /* 0x0000000807077824 */ /* 0x000fe200078e00ff */
[----:B------:R-:W-:Y:S01]  /*5df0*/  ISETP.GE.U32.OR P1, PT, R37, UR14, P1 ;  /* 0x0000000e25007c0c */ /* 0x000fe20008f26470 */
[----:B------:R-:W-:Y:S01]  /*5e00*/  IMAD.U32 R73, R73, 0x10000, RZ ;  /* 0x0001000049497824 */ /* 0x000fe200078e00ff */
[----:B------:R-:W-:-:S02]  /*5e10*/  F2FP.SATFINITE.E4M3.F32.PACK_AB_MERGE_C R3, RZ, R3, RZ ;  /* 0x00000003ff03723e */ /* 0x000fc400048070ff */
[----:B------:R-:W-:Y:S02]  /*5e20*/  LOP3.LUT R9, R8, 0xff, RZ, 0xc0, !PT ;  /* 0x000000ff08097812 */ /* 0x000fe400078ec0ff */
[----:B------:R-:W-:Y:S02]  /*5e30*/  LOP3.LUT R24, R3, 0xffff, RZ, 0xc0, !PT ;  /* 0x0000ffff03187812 */ /* 0x000fe400078ec0ff */
[----:B------:R-:W-:Y:S01]  /*5e40*/  LOP3.LUT R29, R7, 0xf8, RZ, 0xc0, !PT ;  /* 0x000000f8071d7812 */ /* 0x000fe200078ec0ff */
[----:B------:R-:W-:Y:S01]  /*5e50*/  IMAD.U32 R8, R9, 0x10000, RZ ;  /* 0x0001000009087824 */ /* 0x000fe200078e00ff */
[----:B------:R-:W-:Y:S01]  /*5e60*/  FMNMX R73, RZ, R73, !PT ;  /* 0x00000049ff497209 */ /* 0x000fe20007800000 */
[----:B------:R-:W-:-:S04]  /*5e70*/  IMAD.SHL.U32 R67, R24, 0x1000000, RZ ;  /* 0x0100000018437824 */ /* 0x000fc800078e00ff */
[----:B------:R-:W-:Y:S01]  /*5e80*/  FMUL R24, R73, UR30 ;  /* 0x0000001e49187c20 */ /* 0x000fe20008400000 */
[----:B------:R-:W-:Y:S01]  /*5e90*/  LOP3.LUT R7, R67, R28, R8, 0xfe, !PT ;  /* 0x0000001c43077212 */ /* 0x000fe200078efe08 */
[----:B------:R-:W-:Y:S01]  /*5ea0*/  IMAD.IADD R8, R58, 0x1, R29 ;  /* 0x000000013a087824 */ /* 0x000fe200078e021d */
[----:B------:R-:W-:Y:S01]  /*5eb0*/  SHF.R.U64 R29, R26, 0x10, R27 ;  /* 0x000000101a1d7819 */ /* 0x000fe2000000121b */
[----:B------:R-:W-:Y:S01]  /*5ec0*/  IMAD.U32 R67, R25, 0x10000, RZ ;  /* 0x0001000019437824 */ /* 0x000fe200078e00ff */
[----:B------:R-:W-:Y:S01]  /*5ed0*/  F2FP.SATFINITE.E4M3.F32.PACK_AB_MERGE_C R24, RZ, R24, RZ ;  /* 0x00000018ff18723e */ /* 0x000fe200048070ff */
[----:B------:R-:W-:Y:S01]  /*5ee0*/  FMUL R26, R69, UR30 ;  /* 0x0000001e451a7c20 */ /* 0x000fe20008400000 */
[----:B------:R0:W-:Y:S01]  /*5ef0*/  STS.64 [R8], R6 ;  /* 0x0000000608007388 */ /* 0x0001e20000000a00 */
[----:B------:R-:W-:Y:S01]  /*5f00*/  IMAD.U32 R29, R29, 0x10000, RZ ;  /* 0x000100001d1d7824 */ /* 0x000fe200078e00ff */
[----:B------:R-:W-:Y:S02]  /*5f10*/  FMNMX R67, RZ, R67, !PT ;  /* 0x00000043ff437209 */ /* 0x000fe40007800000 */
[----:B------:R-:W-:-:S02]  /*5f20*/  LOP3.LUT R28, R65, 0xff, RZ, 0xc0, !PT ;  /* 0x000000ff411c7812 */ /* 0x000fc400078ec0ff */
[----:B------:R-:W-:Y:S02]  /*5f30*/  FMNMX R29, RZ, R29, !PT ;  /* 0x0000001dff1d7209 */ /* 0x000fe40007800000 */
[----:B------:R-:W-:Y:S02]  /*5f40*/  PRMT R65, R24, 0x7104, RZ ;  /* 0x0000710418417816 */ /* 0x000fe400000000ff */
[----:B------:R-:W-:Y:S01]  /*5f50*/  FMNMX R73, |R73|, R14, !PT ;  /* 0x0000000e49497209 */ /* 0x000fe20007800200 */
[----:B------:R-:W-:Y:S01]  /*5f60*/  FMUL R14, R67, UR30 ;  /* 0x0000001e430e7c20 */ /* 0x000fe20008400000 */
[----:B0-----:R-:W-:Y:S01]  /*5f70*/  FMUL R7, R29, UR30 ;  /* 0x0000001e1d077c20 */ /* 0x001fe20008400000 */
[----:B------:R-:W-:Y:S02]  /*5f80*/  F2FP.SATFINITE.E4M3.F32.PACK_AB_MERGE_C R6, RZ, R26, RZ ;  /* 0x0000001aff06723e */ /* 0x000fe400048070ff */
[----:B------:R-:W-:Y:S02]  /*5f90*/  LOP3.LUT R65, R28, 0xff00, R65, 0xf8, !PT ;  /* 0x0000ff001c417812 */ /* 0x000fe400078ef841 */
[----:B------:R-:W-:Y:S01]  /*5fa0*/  F2FP.SATFINITE.E4M3.F32.PACK_AB_MERGE_C R7, RZ, R7, RZ ;  /* 0x00000007ff07723e */ /* 0x000fe200048070ff */
[----:B------:R-:W-:Y:S01]  /*5fb0*/  IMAD.U32 R26, R6, 0x10000, RZ ;  /* 0x00010000061a7824 */ /* 0x000fe200078e00ff */
[----:B------:R-:W-:-:S02]  /*5fc0*/  SHF.R.U32.HI R28, RZ, 0x10, R25 ;  /* 0x00000010ff1c7819 */ /* 0x000fc40000011619 */
[----:B------:R-:W-:Y:S02]  /*5fd0*/  LOP3.LUT R25, R66, 0xffff, RZ, 0xc0, !PT ;  /* 0x0000ffff42197812 */ /* 0x000fe400078ec0ff */
[----:B------:R-:W-:Y:S01]  /*5fe0*/  F2FP.SATFINITE.E4M3.F32.PACK_AB_MERGE_C R66, RZ, R14, RZ ;  /* 0x0000000eff42723e */ /* 0x000fe200048070ff */
[----:B------:R-:W-:Y:S01]  /*5ff0*/  IMAD.U32 R28, R28, 0x10000, RZ ;  /* 0x000100001c1c7824 */ /* 0x000fe200078e00ff */
[----:B------:R-:W-:Y:S01]  /*6000*/  LOP3.LUT R14, R7, 0xffff, RZ, 0xc0, !PT ;  /* 0x0000ffff070e7812 */ /* 0x000fe200078ec0ff */
[----:B------:R-:W-:Y:S01]  /*6010*/  IMAD.SHL.U32 R25, R25, 0x1000000, RZ ;  /* 0x0100000019197824 */ /* 0x000fe200078e00ff */
[----:B------:R-:W-:Y:S01]  /*6020*/  LOP3.LUT R23, R23, 0xff0000, R26, 0xf8, !PT ;  /* 0x00ff000017177812 */ /* 0x000fe200078ef81a */
[----:B------:R-:W-:Y:S01]  /*6030*/  IMAD.U32 R38, R66, 0x10000, RZ ;  /* 0x0001000042267824 */ /* 0x000fe200078e00ff */
[----:B------:R-:W-:Y:S01]  /*6040*/  FMNMX3 R64, |R64|, R73, |R69|, !PT ;  /* 0x0000004940407276 */ /* 0x000fe20007800645 */
[----:B------:R-:W-:Y:S01]  /*6050*/  IMAD.SHL.U32 R26, R14, 0x1000000, RZ ;  /* 0x010000000e1a7824 */ /* 0x000fe200078e00ff */
[----:B------:R-:W-:-:S02]  /*6060*/  FMNMX R28, RZ, R28, !PT ;  /* 0x0000001cff1c7209 */ /* 0x000fc40007800000 */
[----:B------:R-:W-:Y:S02]  /*6070*/  LOP3.LUT R14, R12, 0xff000000, R25, 0xf8, !PT ;  /* 0xff0000000c0e7812 */ /* 0x000fe400078ef819 */
[----:B------:R-:W-:Y:S01]  /*6080*/  LOP3.LUT R12, R15, 0xff0000, R38, 0xf8, !PT ;  /* 0x00ff00000f0c7812 */ /* 0x000fe200078ef826 */
[----:B------:R-:W-:Y:S01]  /*6090*/  IMAD.U32 R38, R27, 0x10000, RZ ;  /* 0x000100001b267824 */ /* 0x000fe200078e00ff */
[----:B------:R-:W-:Y:S02]  /*60a0*/  LOP3.LUT R15, R23, R26, RZ, 0xfc, !PT ;  /* 0x0000001a170f7212 */ /* 0x000fe400078efcff */
[----:B------:R-:W-:Y:S02]  /*60b0*/  FMNMX3 R64, |R67|, R64, |R28|, !PT ;  /* 0x0000004043407276 */ /* 0x000fe4000780061c */
[----:B------:R-:W-:Y:S02]  /*60c0*/  SHF.R.U32.HI R23, RZ, 0x10, R27 ;  /* 0x00000010ff177819 */ /* 0x000fe4000001161b */
[----:B------:R-:W-:-:S03]  /*60d0*/  FMNMX3 R29, |R16|, R64, |R29|, !PT ;  /* 0x00000040101d7276 */ /* 0x000fc6000780061d */
[----:B------:R-:W-:Y:S02]  /*60e0*/  IMAD.U32 R16, R23, 0x10000, RZ ;  /* 0x0001000017107824 */ /* 0x000fe400078e00ff */
[----:B------:R-:W-:Y:S01]  /*60f0*/  IMAD.X R23, RZ, RZ, R62, P5 ;  /* 0x000000ffff177224 */ /* 0x000fe200028e063e */
        /* <DEDUP_REMOVED lines=15> */
.L_x_27345:
[----:B------:R-:W-:Y:S05]  /*61f0*/  BSYNC.RECONVERGENT B0 ;  /* 0x0000000000007941 */ /* 0x000fea0003800200 */
.L_x_27344:
[C-C-:B-----5:R-:W-:Y:S01]  /*6200*/  SHF.R.U64 R24, R42.reuse, 0x10, R43.reuse ;  /* 0x000000102a187819 */ /* 0x160fe2000000122b */
[----:B------:R-:W-:Y:S01]  /*6210*/  IMAD.U32 R42, R42, 0x10000, RZ ;  /* 0x000100002a2a7824 */ /* 0x000fe200078e00ff */
[----:B0-----:R-:W-:Y:S01]  /*6220*/  FMNMX R13, RZ, R38, !PT ;  /* 0x00000026ff0d7209 */ /* 0x001fe20007800000 */
[----:B------:R-:W-:Y:S01]  /*6230*/  IMAD.U32 R26, R44, 0x10000, RZ ;  /* 0x000100002c1a7824 */ /* 0x000fe200078e00ff */
[----:B------:R-:W-:Y:S01]  /*6240*/  FMNMX R0, RZ, R16, !PT ;  /* 0x00000010ff007209 */ /* 0x000fe20007800000 */
[----:B------:R-:W-:Y:S01]  /*6250*/  IMAD.U32 R16, R24, 0x10000, RZ ;  /* 0x0001000018107824 */ /* 0x000fe200078e00ff */
[----:B------:R-:W-:Y:S01]  /*6260*/  FMNMX R27, RZ, R42, !PT ;  /* 0x0000002aff1b7209 */ /* 0x000fe20007800000 */
[----:B------:R-:W-:Y:S01]  /*6270*/  FMUL R24, R28, UR30 ;  /* 0x0000001e1c187c20 */ /* 0x000fe20008400000 */
[----:B------:R-:W-:Y:S01]  /*6280*/  FMNMX3 R25, |R13|, R29, |R0|, !PT ;  /* 0x0000001d0d197276 */ /* 0x000fe20007800600 */
[----:B------:R-:W-:Y:S01]  /*6290*/  IMAD.U32 R29, R46, 0x10000, RZ ;  /* 0x000100002e1d7824 */ /* 0x000fe200078e00ff */
[----:B------:R-:W-:Y:S01]  /*62a0*/  FMNMX R16, RZ, R16, !PT ;  /* 0x00000010ff107209 */ /* 0x000fe20007800000 */
[----:B------:R-:W-:Y:S01]  /*62b0*/  FMUL R28, R27, UR30 ;  /* 0x0000001e1b1c7c20 */ /* 0x000fe20008400000 */
[----:B------:R-:W-:Y:S01]  /*62c0*/  IMAD.U32 R72, R43, 0x10000, RZ ;  /* 0x000100002b487824 */ /* 0x000fe200078e00ff */
[----:B------:R-:W-:Y:S01]  /*62d0*/  SHF.R.U32.HI R43, RZ, 0x10, R43 ;  /* 0x00000010ff2b7819 */ /* 0x000fe2000001162b */
[----:B------:R-:W-:Y:S01]  /*62e0*/  BSSY.RECONVERGENT B0, `(.L_x_27346) ;  /* 0x000002a000007945 */ /* 0x000fe20003800200 */
[----:B------:R-:W-:-:S02]  /*62f0*/  FMNMX R29, RZ, R29, !PT ;  /* 0x0000001dff1d7209 */ /* 0x000fc40007800000 */
[----:B------:R-:W-:Y:S01]  /*6300*/  FMNMX3 R25, |R27|, R25, |R16|, !PT ;  /* 0x000000191b197276 */ /* 0x000fe20007800610 */
[----:B------:R-:W-:Y:S01]  /*6310*/  IMAD.U32 R43, R43, 0x10000, RZ ;  /* 0x000100002b2b7824 */ /* 0x000fe200078e00ff */
[----:B------:R-:W-:Y:S01]  /*6320*/  FMNMX R27, RZ, R26, !PT ;  /* 0x0000001aff1b7209 */ /* 0x000fe20007800000 */
[----:B------:R-:W-:Y:S01]  /*6330*/  FMUL R38, R29, UR30 ;  /* 0x0000001e1d267c20 */ /* 0x000fe20008400000 */
[----:B------:R-:W-:Y:S02]  /*6340*/  F2FP.SATFINITE.E4M3.F32.PACK_AB_MERGE_C R28, RZ, R28, RZ ;  /* 0x0000001cff1c723e */ /* 0x000fe400048070ff */
[----:B------:R-:W-:Y:S01]  /*6350*/  SHF.R.U64 R44, R44, 0x10, R45 ;  /* 0x000000102c2c7819 */ /* 0x000fe2000000122d */
[----:B------:R-:W-:Y:S01]  /*6360*/  FMUL R42, R27, UR30 ;  /* 0x0000001e1b2a7c20 */ /* 0x000fe20008400000 */
[----:B------:R-:W-:Y:S02]  /*6370*/  F2FP.SATFINITE.E4M3.F32.PACK_AB_MERGE_C R38, RZ, R38, RZ ;  /* 0x00000026ff26723e */ /* 0x000fe400048070ff */
[----:B------:R-:W-:Y:S01]  /*6380*/  LOP3.LUT R67, R28, 0xff, RZ, 0xc0, !PT ;  /* 0x000000ff1c437812 */ /* 0x000fe200078ec0ff */
[----:B------:R-:W-:Y:S01]  /*6390*/  IMAD.U32 R44, R44, 0x10000, RZ ;  /* 0x000100002c2c7824 */ /* 0x000fe200078e00ff */
[----:B------:R-:W-:Y:S01]  /*63a0*/  F2FP.SATFINITE.E4M3.F32.PACK_AB_MERGE_C R42, RZ, R42, RZ ;  /* 0x0000002aff2a723e */ /* 0x000fe200048070ff */
[----:B------:R-:W-:Y:S01]  /*63b0*/  IMAD.U32 R64, R38, 0x10000, RZ ;  /* 0x0001000026407824 */ /* 0x000fe200078e00ff */
[----:B------:R-:W-:-:S02]  /*63c0*/  F2FP.SATFINITE.E4M3.F32.PACK_AB_MERGE_C R24, RZ, R24, RZ ;  /* 0x00000018ff18723e */ /* 0x000fc400048070ff */
[----:B------:R-:W-:Y:S01]  /*63d0*/  FMNMX R72, RZ, R72, !PT ;  /* 0x00000048ff487209 */ /* 0x000fe20007800000 */
[----:B------:R-:W-:Y:S01]  /*63e0*/  IMAD R67, R42, 0x100, R67 ;  /* 0x000001002a437824 */ /* 0x000fe200078e0243 */
[----:B------:R-:W-:Y:S01]  /*63f0*/  FMNMX R43, RZ, R43, !PT ;  /* 0x0000002bff2b7209 */ /* 0x000fe20007800000 */
[----:B------:R-:W-:Y:S01]  /*6400*/  IMAD.U32 R26, R24, 0x10000, RZ ;  /* 0x00010000181a7824 */ /* 0x000fe200078e00ff */
[----:B------:R-:W-:Y:S02]  /*6410*/  LOP3.LUT R64, R64, 0xff0000, RZ, 0xc0, !PT ;  /* 0x00ff000040407812 */ /* 0x000fe400078ec0ff */
[----:B------:R-:W-:Y:S02]  /*6420*/  FMNMX R44, RZ, R44, !PT ;  /* 0x0000002cff2c7209 */ /* 0x000fe40007800000 */
[----:B------:R-:W-:Y:S02]  /*6430*/  FMNMX3 R25, |R72|, R25, |R43|, !PT ;  /* 0x0000001948197276 */ /* 0x000fe4000780062b */
[----:B------:R-:W-:Y:S01]  /*6440*/  LOP3.LUT R68, R64, 0xffff, R67, 0xf8, !PT ;  /* 0x0000ffff40447812 */ /* 0x000fe200078ef843 */
[----:B------:R-:W-:Y:S01]  /*6450*/  IMAD.U32 R67, R45, 0x10000, RZ ;  /* 0x000100002d437824 */ /* 0x000fe200078e00ff */
[----:B------:R-:W-:-:S02]  /*6460*/  LOP3.LUT R65, R65, 0xff0000, R26, 0xf8, !PT ;  /* 0x00ff000041417812 */ /* 0x000fc400078ef81a */
[----:B------:R-:W-:Y:S01]  /*6470*/  FMNMX3 R64, |R27|, R25, |R44|, !PT ;  /* 0x000000191b407276 */ /* 0x000fe2000780062c */
[----:B------:R-:W-:Y:S06]  /*6480*/  @P0 BRA `(.L_x_27347) ;  /* 0x00000000003c0947 */ /* 0x000fec0003800000 */
[----:B------:R-:W-:Y:S01]  /*6490*/  LOP3.LUT R24, R24, 0xffff, RZ, 0xc0, !PT ;  /* 0x0000ffff18187812 */ /* 0x000fe200078ec0ff */
[----:B------:R-:W-:Y:S01]  /*64a0*/  IMAD.U32 R27, RZ, RZ, UR28 ;  /* 0x0000001cff1b7e24 */ /* 0x000fe2000f8e00ff */
[----:B------:R-:W-:Y:S01]  /*64b0*/  PRMT R25, R66, 0x7054, RZ ;  /* 0x0000705442197816 */ /* 0x000fe200000000ff */
[----:B------:R-:W-:-:S04]  /*64c0*/  UIMAD UR5, UR29, 0x6, URZ ;  /* 0x000000061d0578a4 */ /* 0x000fc8000f8e02ff */
[----:B------:R-:W-:Y:S02]  /*64d0*/  IMAD R26, R24, 0x1000000, R25 ;  /* 0x01000000181a7824 */ /* 0x000fe400078e0219 */
[----:B------:R-:W-:Y:S02]  /*64e0*/  IMAD.MOV.U32 R24, RZ, RZ, R22 ;  /* 0x000000ffff187224 */ /* 0x000fe400078e0016 */
[----:B------:R-:W-:Y:S02]  /*64f0*/  IMAD.MOV.U32 R25, RZ, RZ, R23 ;  /* 0x000000ffff197224 */ /* 0x000fe400078e0017 */
[----:B------:R-:W-:-:S04]  /*6500*/  IMAD.WIDE.U32 R24, R27, 0x6, R24 ;  /* 0x000000061b187825 */ /* 0x000fc800078e0018 */
[----:B------:R-:W-:Y:S02]  /*6510*/  IMAD.SHL.U32 R27, R6, 0x100, RZ ;  /* 0x00000100061b7824 */ /* 0x000fe400078e00ff */
[----:B------:R-:W-:-:S03]  /*6520*/  VIADD R25, R25, UR5 ;  /* 0x0000000519197c36 */ /* 0x000fc60008000000 */
[----:B------:R-:W-:Y:S02]  /*6530*/  LOP3.LUT R6, R26, 0xffff, R27, 0xf8, !PT ;  /* 0x0000ffff1a067812 */ /* 0x000fe400078ef81b */
[----:B------:R-:W-:Y:S02]  /*6540*/  LEA R26, P4, R24, UR17, 0x2 ;  /* 0x00000011181a7c11 */ /* 0x000fe4000f8810ff */
[----:B------:R-:W-:Y:S02]  /*6550*/  LOP3.LUT R9, R6, R9, RZ, 0xfc, !PT ;  /* 0x0000000906097212 */ /* 0x000fe400078efcff */
[----:B------:R-:W-:-:S05]  /*6560*/  LEA.HI.X R27, R24, UR9, R25, 0x2, P4 ;  /* 0x00000009181b7c11 */ /* 0x000fca000a0f1419 */
[----:B------:R0:W-:Y:S04]  /*6570*/  STG.E desc[UR24][R26.64], R9 ;  /* 0x000000091a007986 */ /* 0x0001e8000c101918 */
.L_x_27347:
[----:B------:R-:W-:Y:S05]  /*6580*/  BSYNC.RECONVERGENT B0 ;  /* 0x0000000000007941 */ /* 0x000fea0003800200 */
.L_x_27346:
[----:B------:R-:W-:Y:S01]  /*6590*/  IMAD.U32 R5, R47, 0x10000, RZ ;  /* 0x000100002f057824 */ /* 0x000fe200078e00ff */
[----:B------:R-:W-:Y:S01]  /*65a0*/  FMNMX R11, RZ, R67, !PT ;  /* 0x00000043ff0b7209 */ /* 0x000fe20007800000 */
[----:B------:R-:W-:Y:S01]  /*65b0*/  FMUL R67, R72, UR30 ;  /* 0x0000001e48437c20 */ /* 0x000fe20008400000 */
[----:B------:R-:W-:Y:S01]  /*65c0*/  SHF.R.U32.HI R45, RZ, 0x10, R45 ;  /* 0x00000010ff2d7819 */ /* 0x000fe2000001162d */
[----:B------:R-:W-:Y:S01]  /*65d0*/  IMAD.U32 R69, R48, 0x10000, RZ ;  /* 0x0001000030457824 */ /* 0x000fe200078e00ff */
[----:B------:R-:W-:Y:S01]  /*65e0*/  FMNMX R5, RZ, R5, !PT ;  /* 0x00000005ff057209 */ /* 0x000fe20007800000 */
[C---:B------:R-:W-:Y:S01]  /*65f0*/  FMUL R25, R11.reuse, UR30 ;  /* 0x0000001e0b197c20 */ /* 0x040fe20008400000 */
[----:B------:R-:W-:Y:S01]  /*6600*/  FMNMX R64, |R11|, R64, !PT ;  /* 0x000000400b407209 */ /* 0x000fe20007800200 */
[----:B0-----:R-:W-:Y:S01]  /*6610*/  IMAD.U32 R9, R49, 0x10000, RZ ;  /* 0x0001000031097824 */ /* 0x001fe200078e00ff */
[----:B------:R-:W-:Y:S01]  /*6620*/  F2FP.SATFINITE.E4M3.F32.PACK_AB_MERGE_C R67, RZ, R67, RZ ;  /* 0x00000043ff43723e */ /* 0x000fe200048070ff */
[----:B------:R-:W-:Y:S01]  /*6630*/  IMAD.U32 R45, R45, 0x10000, RZ ;  /* 0x000100002d2d7824 */ /* 0x000fe200078e00ff */
[----:B------:R-:W-:Y:S01]  /*6640*/  SHF.R.U64 R11, R46, 0x10, R47 ;  /* 0x000000102e0b7819 */ /* 0x000fe2000000122f */
[----:B------:R-:W-:Y:S01]  /*6650*/  FMUL R26, R5, UR30 ;  /* 0x0000001e051a7c20 */ /* 0x000fe20008400000 */
[----:B------:R-:W-:Y:S01]  /*6660*/  F2FP.SATFINITE.E4M3.F32.PACK_AB_MERGE_C R25, RZ, R25, RZ ;  /* 0x00000019ff19723e */ /* 0x000fe200048070ff */
[----:B------:R-:W-:Y:S01]  /*6670*/  FMUL R13, R13, UR30 ;  /* 0x0000001e0d0d7c20 */ /* 0x000fe20008400000 */
[----:B------:R-:W-:Y:S01]  /*6680*/  LOP3.LUT R6, R67, 0xff, RZ, 0xc0, !PT ;  /* 0x000000ff43067812 */ /* 0x000fe200078ec0ff */
[----:B------:R-:W-:Y:S01]  /*6690*/  IMAD.U32 R11, R11, 0x10000, RZ ;  /* 0x000100000b0b7824 */ /* 0x000fe200078e00ff */
[----:B------:R-:W-:Y:S01]  /*66a0*/  FMNMX R69, RZ, R69, !PT ;  /* 0x00000045ff457209 */ /* 0x000fe20007800000 */
[----:B------:R-:W-:Y:S01]  /*66b0*/  FMUL R0, R0, UR30 ;  /* 0x0000001e00007c20 */ /* 0x000fe20008400000 */
[----:B------:R-:W-:Y:S01]  /*66c0*/  FMNMX R9, RZ, R9, !PT ;  /* 0x00000009ff097209 */ /* 0x000fe20007800000 */
[----:B------:R-:W-:Y:S01]  /*66d0*/  IMAD R6, R25, 0x100, R6 ;  /* 0x0000010019067824 */ /* 0x000fe200078e0206 */
[----:B------:R-:W-:Y:S01]  /*66e0*/  FMNMX R45, RZ, R45, !PT ;  /* 0x0000002dff2d7209 */ /* 0x000fe20007800000 */
[----:B------:R-:W-:Y:S01]  /*66f0*/  FMUL R27, R69, UR30 ;  /* 0x0000001e451b7c20 */ /* 0x000fe20008400000 */
[----:B------:R-:W-:Y:S01]  /*6700*/  F2FP.SATFINITE.E4M3.F32.PACK_AB_MERGE_C R26, RZ, R26, RZ ;  /* 0x0000001aff1a723e */ /* 0x000fe200048070ff */
[----:B------:R-:W-:Y:S01]  /*6710*/  FMUL R66, R9, UR30 ;  /* 0x0000001e09427c20 */ /* 0x000fe20008400000 */
[----:B------:R-:W-:Y:S01]  /*6720*/  FMNMX3 R46, |R45|, R64, |R29|, !PT ;  /* 0x000000402d2e7276 */ /* 0x000fe2000780061d */
[----:B------:R-:W-:Y:S01]  /*6730*/  BSSY.RECONVERGENT B0, `(.L_x_27348) ;  /* 0x000002a000007945 */ /* 0x000fe20003800200 */
[----:B------:R-:W-:Y:S01]  /*6740*/  FMNMX R29, RZ, R11, !PT ;  /* 0x0000000bff1d7209 */ /* 0x000fe20007800000 */
[----:B------:R-:W-:Y:S01]  /*6750*/  IMAD.U32 R24, R26, 0x10000, RZ ;  /* 0x000100001a187824 */ /* 0x000fe200078e00ff */
[----:B------:R-:W-:-:S02]  /*6760*/  SHF.R.U32.HI R47, RZ, 0x10, R47 ;  /* 0x00000010ff2f7819 */ /* 0x000fc4000001162f */
[----:B------:R-:W-:Y:S02]  /*6770*/  LOP3.LUT R73, R6, 0xffff, RZ, 0xc0, !PT ;  /* 0x0000ffff06497812 */ /* 0x000fe400078ec0ff */
[----:B------:R-:W-:Y:S02]  /*6780*/  FMNMX3 R46, |R29|, R46, |R5|, !PT ;  /* 0x0000002e1d2e7276 */ /* 0x000fe40007800605 */
[----:B------:R-:W-:Y:S02]  /*6790*/  F2FP.SATFINITE.E4M3.F32.PACK_AB_MERGE_C R27, RZ, R27, RZ ;  /* 0x0000001bff1b723e */ /* 0x000fe400048070ff */
[----:B------:R-:W-:Y:S02]  /*67a0*/  F2FP.SATFINITE.E4M3.F32.PACK_AB_MERGE_C R66, RZ, R66, RZ ;  /* 0x00000042ff42723e */ /* 0x000fe400048070ff */
[----:B------:R-:W-:Y:S02]  /*67b0*/  F2FP.SATFINITE.E4M3.F32.PACK_AB_MERGE_C R13, RZ, R13, RZ ;  /* 0x0000000dff0d723e */ /* 0x000fe400048070ff */
[----:B------:R-:W-:Y:S01]  /*67c0*/  F2FP.SATFINITE.E4M3.F32.PACK_AB_MERGE_C R5, RZ, R0, RZ ;  /* 0x00000000ff05723e */ /* 0x000fe200048070ff */
[----:B------:R-:W-:Y:S01]  /*67d0*/  IMAD.U32 R0, R47, 0x10000, RZ ;  /* 0x000100002f007824 */ /* 0x000fe200078e00ff */
[----:B------:R-:W-:-:S02]  /*67e0*/  LOP3.LUT R24, R73, 0xff0000, R24, 0xf8, !PT ;  /* 0x00ff000049187812 */ /* 0x000fc400078ef818 */
[----:B------:R-:W-:Y:S02]  /*67f0*/  LOP3.LUT R6, R27, 0xffff, RZ, 0xc0, !PT ;  /* 0x0000ffff1b067812 */ /* 0x000fe400078ec0ff */
[----:B------:R-:W-:Y:S02]  /*6800*/  LOP3.LUT R73, R66, 0xffff, RZ, 0xc0, !PT ;  /* 0x0000ffff42497812 */ /* 0x000fe400078ec0ff */
[----:B------:R-:W-:Y:S01]  /*6810*/  LOP3.LUT R13, R13, 0xffff, RZ, 0xc0, !PT ;  /* 0x0000ffff0d0d7812 */ /* 0x000fe200078ec0ff */
[----:B------:R-:W-:Y:S01]  /*6820*/  IMAD.SHL.U32 R75, R6, 0x1000000, RZ ;  /* 0x01000000064b7824 */ /* 0x000fe200078e00ff */
[----:B------:R-:W-:Y:S01]  /*6830*/  LOP3.LUT R47, R5, 0xffff, RZ, 0xc0, !PT ;  /* 0x0000ffff052f7812 */ /* 0x000fe200078ec0ff */
[----:B------:R-:W-:Y:S01]  /*6840*/  IMAD.SHL.U32 R73, R73, 0x1000000, RZ ;  /* 0x0100000049497824 */ /* 0x000fe200078e00ff */
[----:B------:R-:W-:Y:S01]  /*6850*/  FMNMX R0, RZ, R0, !PT ;  /* 0x00000000ff007209 */ /* 0x000fe20007800000 */
[----:B------:R-:W-:Y:S01]  /*6860*/  IMAD.SHL.U32 R5, R13, 0x1000000, RZ ;  /* 0x010000000d057824 */ /* 0x000fe200078e00ff */
[----:B------:R-:W-:Y:S01]  /*6870*/  LOP3.LUT R6, R68, 0xff000000, R75, 0xf8, !PT ;  /* 0xff00000044067812 */ /* 0x000fe200078ef84b */
[----:B------:R-:W-:Y:S01]  /*6880*/  IMAD.SHL.U32 R64, R47, 0x1000000, RZ ;  /* 0x010000002f407824 */ /* 0x000fe200078e00ff */
[----:B------:R-:W-:-:S02]  /*6890*/  LOP3.LUT R24, R24, 0xff000000, R73, 0xf8, !PT ;  /* 0xff00000018187812 */ /* 0x000fc400078ef849 */
[----:B------:R-:W-:Y:S02]  /*68a0*/  LOP3.LUT R5, R12, R5, RZ, 0xfc, !PT ;  /* 0x000000050c057212 */ /* 0x000fe400078efcff */
[----:B------:R-:W-:Y:S02]  /*68b0*/  LOP3.LUT R11, R65, R64, RZ, 0xfc, !PT ;  /* 0x00000040410b7212 */ /* 0x000fe400078efcff */
[----:B------:R-:W-:Y:S01]  /*68c0*/  FMNMX3 R46, |R0|, R46, |R69|, !PT ;  /* 0x0000002e002e7276 */ /* 0x000fe20007800645 */
[----:B------:R-:W-:Y:S06]  /*68d0*/  @P0 BRA `(.L_x_27349) ;  /* 0x00000000003c0947 */ /* 0x000fec0003800000 */
[----:B------:R-:W-:Y:S01]  /*68e0*/  IMAD.U32 R64, R13, 0x10000, RZ ;  /* 0x000100000d407824 */ /* 0x000fe200078e00ff */
[----:B------:R-:W-:Y:S01]  /*68f0*/  UIMAD UR5, UR29, 0x7, URZ ;  /* 0x000000071d0578a4 */ /* 0x000fe2000f8e02ff */
[----:B------:R-:W-:Y:S02]  /*6900*/  IMAD.U32 R65, RZ, RZ, UR28 ;  /* 0x0000001cff417e24 */ /* 0x000fe4000f8e00ff */
        /* <DEDUP_REMOVED lines=12> */
.L_x_27349:
[----:B------:R-:W-:Y:S05]  /*69d0*/  BSYNC.RECONVERGENT B0 ;  /* 0x0000000000007941 */ /* 0x000fea0003800200 */
.L_x_27348:
[----:B------:R-:W-:Y:S01]  /*69e0*/  FMUL R64, R43, UR30 ;  /* 0x0000001e2b407c20 */ /* 0x000fe20008400000 */
[----:B------:R-:W-:Y:S01]  /*69f0*/  FMUL R16, R16, UR30 ;  /* 0x0000001e10107c20 */ /* 0x000fe20008400000 */
[----:B------:R-:W-:Y:S01]  /*6a00*/  IMAD.U32 R68, R50, 0x10000, RZ ;  /* 0x0001000032447824 */ /* 0x000fe200078e00ff */
[----:B------:R-:W-:Y:S01]  /*6a10*/  BSSY.RECONVERGENT B0, `(.L_x_27350) ;  /* 0x0000012000007945 */ /* 0x000fe20003800200 */
[----:B------:R-:W-:Y:S01]  /*6a20*/  IMAD.U32 R43, R52, 0x10000, RZ ;  /* 0x00010000342b7824 */ /* 0x000fe200078e00ff */
[----:B------:R-:W-:Y:S02]  /*6a30*/  IADD3.X R37, PT, PT, R62, UR32, RZ, P2, P3 ;  /* 0x000000203e257c10 */ /* 0x000fe400097e64ff */
[----:B------:R-:W-:Y:S02]  /*6a40*/  F2FP.SATFINITE.E4M3.F32.PACK_AB_MERGE_C R62, RZ, R16, RZ ;  /* 0x00000010ff3e723e */ /* 0x000fe400048070ff */
[----:B------:R-:W-:Y:S02]  /*6a50*/  FMNMX R68, RZ, R68, !PT ;  /* 0x00000044ff447209 */ /* 0x000fe40007800000 */
[----:B------:R-:W-:-:S02]  /*6a60*/  FMNMX R43, RZ, R43, !PT ;  /* 0x0000002bff2b7209 */ /* 0x000fc40007800000 */
[----:B------:R-:W-:Y:S01]  /*6a70*/  F2FP.SATFINITE.E4M3.F32.PACK_AB_MERGE_C R64, RZ, R64, RZ ;  /* 0x00000040ff40723e */ /* 0x000fe200048070ff */
[----:B------:R-:W-:Y:S06]  /*6a80*/  @P1 BRA `(.L_x_27351) ;  /* 0x0000000000281947 */ /* 0x000fec0003800000 */
[----:B------:R-:W-:Y:S01]  /*6a90*/  IMAD.U32 R67, R67, 0x10000, RZ ;  /* 0x0001000043437824 */ /* 0x000fe200078e00ff */
[----:B0-----:R-:W-:Y:S01]  /*6aa0*/  LOP3.LUT R3, R64, 0xffff, RZ, 0xc0, !PT ;  /* 0x0000ffff40037812 */ /* 0x001fe200078ec0ff */
        /* <DEDUP_REMOVED lines=8> */
.L_x_27351:
[----:B------:R-:W-:Y:S05]  /*6b30*/  BSYNC.RECONVERGENT B0 ;  /* 0x0000000000007941 */ /* 0x000fea0003800200 */
.L_x_27350:
[----:B------:R-:W-:Y:S01]  /*6b40*/  FMUL R16, R68, UR30 ;  /* 0x0000001e44107c20 */ /* 0x000fe20008400000 */
[----:B01----:R-:W-:Y:S01]  /*6b50*/  FMUL R3, R43, UR30 ;  /* 0x0000001e2b037c20 */ /* 0x003fe20008400000 */
[--C-:B------:R-:W-:Y:S01]  /*6b60*/  SHF.R.U64 R28, R48, 0x10, R49.reuse ;  /* 0x00000010301c7819 */ /* 0x100fe20000001231 */
[----:B------:R-:W-:Y:S01]  /*6b70*/  IMAD.U32 R13, R51, 0x10000, RZ ;  /* 0x00010000330d7824 */ /* 0x000fe200078e00ff */
[----:B------:R-:W-:Y:S01]  /*6b80*/  SHF.R.U32.HI R49, RZ, 0x10, R49 ;  /* 0x00000010ff317819 */ /* 0x000fe20000011631 */
[----:B------:R-:W-:Y:S01]  /*6b90*/  IMAD.U32 R48, R53, 0x10000, RZ ;  /* 0x0001000035307824 */ /* 0x000fe200078e00ff */
[----:B------:R-:W-:Y:S01]  /*6ba0*/  F2FP.SATFINITE.E4M3.F32.PACK_AB_MERGE_C R16, RZ, R16, RZ ;  /* 0x00000010ff10723e */ /* 0x000fe200048070ff */
[----:B------:R-:W-:Y:S01]  /*6bb0*/  IMAD.U32 R28, R28, 0x10000, RZ ;  /* 0x000100001c1c7824 */ /* 0x000fe200078e00ff */
[----:B------:R-:W-:Y:S01]  /*6bc0*/  F2FP.SATFINITE.E4M3.F32.PACK_AB_MERGE_C R3, RZ, R3, RZ ;  /* 0x00000003ff03723e */ /* 0x000fe200048070ff */
[----:B------:R-:W-:Y:S01]  /*6bd0*/  FMUL R44, R44, UR30 ;  /* 0x0000001e2c2c7c20 */ /* 0x000fe20008400000 */
[----:B------:R-:W-:Y:S01]  /*6be0*/  LOP3.LUT R12, R16, 0xff, RZ, 0xc0, !PT ;  /* 0x000000ff100c7812 */ /* 0x000fe200078ec0ff */
[----:B------:R-:W-:Y:S01]  /*6bf0*/  IMAD.U32 R49, R49, 0x10000, RZ ;  /* 0x0001000031317824 */ /* 0x000fe200078e00ff */
[----:B------:R-:W-:Y:S01]  /*6c00*/  PRMT R47, R3, 0x7104, RZ ;  /* 0x00007104032f7816 */ /* 0x000fe200000000ff */
[----:B------:R-:W-:Y:S01]  /*6c10*/  FMUL R45, R45, UR30 ;  /* 0x0000001e2d2d7c20 */ /* 0x000fe20008400000 */
[----:B------:R-:W-:Y:S01]  /*6c20*/  FMNMX R13, RZ, R13, !PT ;  /* 0x0000000dff0d7209 */ /* 0x000fe20007800000 */
[----:B------:R-:W-:Y:S01]  /*6c30*/  BSSY.RECONVERGENT B0, `(.L_x_27352) ;  /* 0x0000025000007945 */ /* 0x000fe20003800200 */
[----:B------:R-:W-:Y:S01]  /*6c40*/  FMNMX R48, RZ, R48, !PT ;  /* 0x00000030ff307209 */ /* 0x000fe20007800000 */
[----:B------:R-:W-:Y:S01]  /*6c50*/  FMUL R0, R0, UR30 ;  /* 0x0000001e00007c20 */ /* 0x000fe20008400000 */
[----:B------:R-:W-:Y:S01]  /*6c60*/  LOP3.LUT R47, R12, 0xff00, R47, 0xf8, !PT ;  /* 0x0000ff000c2f7812 */ /* 0x000fe200078ef82f */
[----:B------:R-:W-:Y:S01]  /*6c70*/  FMUL R23, R13, UR30 ;  /* 0x0000001e0d177c20 */ /* 0x000fe20008400000 */
[----:B------:R-:W-:Y:S01]  /*6c80*/  SHF.R.U64 R12, R50, 0x10, R51 ;  /* 0x00000010320c7819 */ /* 0x000fe20000001233 */
[----:B------:R-:W-:Y:S01]  /*6c90*/  FMUL R22, R48, UR30 ;  /* 0x0000001e30167c20 */ /* 0x000fe20008400000 */
[----:B------:R-:W-:-:S02]  /*6ca0*/  FMNMX R28, RZ, R28, !PT ;  /* 0x0000001cff1c7209 */ /* 0x000fc40007800000 */
[----:B------:R-:W-:Y:S01]  /*6cb0*/  F2FP.SATFINITE.E4M3.F32.PACK_AB_MERGE_C R44, RZ, R44, RZ ;  /* 0x0000002cff2c723e */ /* 0x000fe200048070ff */
[----:B------:R-:W-:Y:S01]  /*6cc0*/  IMAD.U32 R12, R12, 0x10000, RZ ;  /* 0x000100000c0c7824 */ /* 0x000fe200078e00ff */
[----:B------:R-:W-:Y:S02]  /*6cd0*/  FMNMX3 R46, |R28|, R46, |R9|, !PT ;  /* 0x0000002e1c2e7276 */ /* 0x000fe40007800609 */
[----:B------:R-:W-:Y:S01]  /*6ce0*/  FMNMX R49, RZ, R49, !PT ;  /* 0x00000031ff317209 */ /* 0x000fe20007800000 */
[----:B------:R-:W-:Y:S01]  /*6cf0*/  IMAD.SHL.U32 R65, R44, 0x100, RZ ;  /* 0x000001002c417824 */ /* 0x000fe200078e00ff */
[----:B------:R-:W-:Y:S02]  /*6d00*/  F2FP.SATFINITE.E4M3.F32.PACK_AB_MERGE_C R23, RZ, R23, RZ ;  /* 0x00000017ff17723e */ /* 0x000fe400048070ff */
[----:B------:R-:W-:Y:S02]  /*6d10*/  F2FP.SATFINITE.E4M3.F32.PACK_AB_MERGE_C R22, RZ, R22, RZ ;  /* 0x00000016ff16723e */ /* 0x000fe400048070ff */
[----:B------:R-:W-:-:S02]  /*6d20*/  FMNMX3 R68, |R49|, R46, |R68|, !PT ;  /* 0x0000002e31447276 */ /* 0x000fc40007800644 */
[----:B------:R-:W-:Y:S02]  /*6d30*/  LOP3.LUT R64, R64, 0xff, RZ, 0xc0, !PT ;  /* 0x000000ff40407812 */ /* 0x000fe400078ec0ff */
[----:B------:R-:W-:Y:S02]  /*6d40*/  F2FP.SATFINITE.E4M3.F32.PACK_AB_MERGE_C R67, RZ, R45, RZ ;  /* 0x0000002dff43723e */ /* 0x000fe400048070ff */
[----:B------:R-:W-:Y:S02]  /*6d50*/  LOP3.LUT R72, R23, 0xff, RZ, 0xc0, !PT ;  /* 0x000000ff17487812 */ /* 0x000fe400078ec0ff */
[----:B------:R-:W-:Y:S01]  /*6d60*/  PRMT R9, R22, 0x7104, RZ ;  /* 0x0000710416097816 */ /* 0x000fe200000000ff */
[----:B------:R-:W-:Y:S01]  /*6d70*/  IMAD R45, R67, 0x100, R64 ;  /* 0x00000100432d7824 */ /* 0x000fe200078e0240 */
[----:B------:R-:W-:Y:S02]  /*6d80*/  FMNMX R46, RZ, R12, !PT ;  /* 0x0000000cff2e7209 */ /* 0x000fe40007800000 */
[----:B------:R-:W-:-:S02]  /*6d90*/  LOP3.LUT R9, R72, 0xff00, R9, 0xf8, !PT ;  /* 0x0000ff0048097812 */ /* 0x000fc400078ef809 */
[----:B------:R-:W-:Y:S02]  /*6da0*/  FMNMX3 R44, |R46|, R68, |R13|, !PT ;  /* 0x000000442e2c7276 */ /* 0x000fe4000780060d */
[----:B------:R-:W-:Y:S01]  /*6db0*/  LOP3.LUT R62, R65, 0xff, R62, 0xf8, !PT ;  /* 0x000000ff413e7812 */ /* 0x000fe200078ef83e */
[----:B------:R-:W-:Y:S06]  /*6dc0*/  @P1 BRA `(.L_x_27353) ;  /* 0x00000000002c1947 */ /* 0x000fec0003800000 */
[----:B------:R-:W-:Y:S01]  /*6dd0*/  IMAD.U32 R13, R25, 0x10000, RZ ;  /* 0x00010000190d7824 */ /* 0x000fe200078e00ff */
[----:B------:R-:W-:Y:S02]  /*6de0*/  LOP3.LUT R12, R67, 0xffff, RZ, 0xc0, !PT ;  /* 0x0000ffff430c7812 */ /* 0x000fe400078ec0ff */
[----:B------:R-:W-:Y:S02]  /*6df0*/  IADD3 R64, P0, PT, R36, UR28, RZ ;  /* 0x0000001c24407c10 */ /* 0x000fe4000ff1e0ff */
[----:B------:R-:W-:-:S05]  /*6e00*/  LOP3.LUT R13, R13, 0xff0000, RZ, 0xc0, !PT ;  /* 0x00ff00000d0d7812 */ /* 0x000fca00078ec0ff */
[----:B------:R-:W-:Y:S01]  /*6e10*/  IMAD R50, R12, 0x1000000, R13 ;  /* 0x010000000c327824 */ /* 0x000fe200078e020d */
[----:B------:R-:W-:Y:S02]  /*6e20*/  IADD3.X R13, PT, PT, R37, UR29, RZ, P0, !PT ;  /* 0x0000001d250d7c10 */ /* 0x000fe400087fe4ff */
[----:B------:R-:W-:Y:S02]  /*6e30*/  LEA R12, P0, R64, UR17, 0x2 ;  /* 0x00000011400c7c11 */ /* 0x000fe4000f8010ff */
[----:B------:R-:W-:Y:S02]  /*6e40*/  LOP3.LUT R65, R50, 0xffff, R65, 0xf8, !PT ;  /* 0x0000ffff32417812 */ /* 0x000fe400078ef841 */
[----:B------:R-:W-:Y:S02]  /*6e50*/  LEA.HI.X R13, R64, UR9, R13, 0x2, P0 ;  /* 0x00000009400d7c11 */ /* 0x000fe400080f140d */
[----:B------:R-:W-:-:S05]  /*6e60*/  LOP3.LUT R65, R65, 0xff, R42, 0xf8, !PT ;  /* 0x000000ff41417812 */ /* 0x000fca00078ef82a */
[----:B------:R0:W-:Y:S02]  /*6e70*/  STG.E desc[UR24][R12.64], R65 ;  /* 0x000000410c007986 */ /* 0x0001e4000c101918 */
.L_x_27353:
[----:B------:R-:W-:Y:S05]  /*6e80*/  BSYNC.RECONVERGENT B0 ;  /* 0x0000000000007941 */ /* 0x000fea0003800200 */
.L_x_27352:
[----:B------:R-:W-:Y:S01]  /*6e90*/  SHF.R.U64 R7, R52, 0x10, R53 ;  /* 0x0000001034077819 */ /* 0x000fe20000001235 */
[----:B------:R-:W-:Y:S01]  /*6ea0*/  IMAD.U32 R52, R54, 0x10000, RZ ;  /* 0x0001000036347824 */ /* 0x000fe200078e00ff */
[----:B------:R-:W-:Y:S01]  /*6eb0*/  F2FP.SATFINITE.E4M3.F32.PACK_AB_MERGE_C R42, RZ, R0, RZ ;  /* 0x00000000ff2a723e */ /* 0x000fe200048070ff */
[----:B------:R-:W-:Y:S01]  /*6ec0*/  IMAD.U32 R0, R56, 0x10000, RZ ;  /* 0x0001000038007824 */ /* 0x000fe200078e00ff */
[----:B------:R-:W-:Y:S01]  /*6ed0*/  SHF.R.U32.HI R51, RZ, 0x10, R51 ;  /* 0x00000010ff337819 */ /* 0x000fe20000011633 */
[----:B------:R-:W-:Y:S01]  /*6ee0*/  IMAD.U32 R7, R7, 0x10000, RZ ;  /* 0x0001000007077824 */ /* 0x000fe200078e00ff */
[----:B------:R-:W-:Y:S01]  /*6ef0*/  FMNMX R52, RZ, R52, !PT ;  /* 0x00000034ff347209 */ /* 0x000fe20007800000 */
[----:B0-----:R-:W-:Y:S01]  /*6f00*/  IMAD.U32 R12, R42, 0x10000, RZ ;  /* 0x000100002a0c7824 */ /* 0x001fe200078e00ff */
[----:B------:R-:W-:Y:S01]  /*6f10*/  FMNMX R0, RZ, R0, !PT ;  /* 0x00000000ff007209 */ /* 0x000fe20007800000 */
[----:B------:R-:W-:Y:S01]  /*6f20*/  IMAD.U32 R51, R51, 0x10000, RZ ;  /* 0x0001000033337824 */ /* 0x000fe200078e00ff */
[----:B------:R-:W-:Y:S01]  /*6f30*/  FMNMX R67, RZ, R7, !PT ;  /* 0x00000007ff437209 */ /* 0x000fe20007800000 */
[----:B------:R-:W-:Y:S01]  /*6f40*/  FMUL R13, R52, UR30 ;  /* 0x0000001e340d7c20 */ /* 0x000fe20008400000 */
[----:B------:R-:W-:Y:S01]  /*6f50*/  LOP3.LUT R12, R12, 0xff0000, RZ, 0xc0, !PT ;  /* 0x00ff00000c0c7812 */ /* 0x000fe200078ec0ff */
[----:B------:R-:W-:Y:S01]  /*6f60*/  FMUL R50, R0, UR30 ;  /* 0x0000001e00327c20 */ /* 0x000fe20008400000 */
[----:B------:R-:W-:Y:S01]  /*6f70*/  FMNMX R51, RZ, R51, !PT ;  /* 0x00000033ff337209 */ /* 0x000fe20007800000 */
[----:B------:R-:W-:Y:S01]  /*6f80*/  FMUL R29, R29, UR30 ;  /* 0x0000001e1d1d7c20 */ /* 0x000fe20008400000 */
[----:B------:R-:W-:Y:S01]  /*6f90*/  LOP3.LUT R12, R12, 0xffff, R45, 0xf8, !PT ;  /* 0x0000ffff0c0c7812 */ /* 0x000fe200078ef82d */
[----:B------:R-:W-:Y:S01]  /*6fa0*/  BSSY.RECONVERGENT B0, `(.L_x_27354) ;  /* 0x0000044000007945 */ /* 0x000fe20003800200 */
[----:B------:R-:W-:Y:S01]  /*6fb0*/  FMNMX3 R43, |R51|, R44, |R43|, !PT ;  /* 0x0000002c332b7276 */ /* 0x000fe2000780062b */
[----:B------:R-:W-:Y:S01]  /*6fc0*/  VIADD R44, R63, 0x3 ;  /* 0x000000033f2c7836 */ /* 0x000fe20000000000 */
[----:B------:R-:W-:-:S02]  /*6fd0*/  F2FP.SATFINITE.E4M3.F32.PACK_AB_MERGE_C R45, RZ, R13, RZ ;  /* 0x0000000dff2d723e */ /* 0x000fc400048070ff */
[----:B------:R-:W-:Y:S01]  /*6fe0*/  F2FP.SATFINITE.E4M3.F32.PACK_AB_MERGE_C R13, RZ, R50, RZ ;  /* 0x00000032ff0d723e */ /* 0x000fe200048070ff */
[----:B------:R-:W-:Y:S01]  /*6ff0*/  IMAD.IADD R7, R77, 0x1, -R44 ;  /* 0x000000014d077824 */ /* 0x000fe200078e0a2c */
[----:B------:R-:W-:Y:S01]  /*7000*/  FMNMX3 R64, |R67|, R43, |R48|, !PT ;  /* 0x0000002b43407276 */ /* 0x000fe20007800630 */
[----:B------:R-:W-:Y:S01]  /*7010*/  FMUL R50, R46, UR30 ;  /* 0x0000001e2e327c20 */ /* 0x000fe20008400000 */
[----:B------:R-:W-:Y:S01]  /*7020*/  LOP3.LUT R45, R45, 0xff, RZ, 0xc0, !PT ;  /* 0x000000ff2d2d7812 */ /* 0x000fe200078ec0ff */
[----:B------:R-:W-:Y:S01]  /*7030*/  FMUL R48, R67, UR30 ;  /* 0x0000001e43307c20 */ /* 0x000fe20008400000 */
[----:B------:R-:W-:Y:S02]  /*7040*/  LOP3.LUT R43, R13, 0xffff, RZ, 0xc0, !PT ;  /* 0x0000ffff0d2b7812 */ /* 0x000fe400078ec0ff */
[----:B------:R-:W-:Y:S01]  /*7050*/  F2FP.SATFINITE.E4M3.F32.PACK_AB_MERGE_C R29, RZ, R29, RZ ;  /* 0x0000001dff1d723e */ /* 0x000fe200048070ff */
[----:B------:R-:W-:Y:S01]  /*7060*/  IMAD.U32 R65, R45, 0x10000, RZ ;  /* 0x000100002d417824 */ /* 0x000fe200078e00ff */
[----:B------:R-:W-:Y:S01]  /*7070*/  SHF.R.U32.HI R53, RZ, 0x10, R53 ;  /* 0x00000010ff357819 */ /* 0x000fe20000011635 */
[----:B------:R-:W-:Y:S01]  /*7080*/  IMAD.SHL.U32 R46, R43, 0x1000000, RZ ;  /* 0x010000002b2e7824 */ /* 0x000fe200078e00ff */
[----:B------:R-:W-:Y:S01]  /*7090*/  F2FP.SATFINITE.E4M3.F32.PACK_AB_MERGE_C R50, RZ, R50, RZ ;  /* 0x00000032ff32723e */ /* 0x000fe200048070ff */
[----:B------:R-:W-:Y:S01]  /*70a0*/  IMAD.SHL.U32 R43, R7, 0x8, RZ ;  /* 0x00000008072b7824 */ /* 0x000fe200078e00ff */
[----:B------:R-:W-:Y:S01]  /*70b0*/  F2FP.SATFINITE.E4M3.F32.PACK_AB_MERGE_C R48, RZ, R48, RZ ;  /* 0x00000030ff30723e */ /* 0x000fe200048070ff */
[----:B------:R-:W-:Y:S01]  /*70c0*/  IMAD.U32 R53, R53, 0x10000, RZ ;  /* 0x0001000035357824 */ /* 0x000fe200078e00ff */
[----:B------:R-:W-:-:S02]  /*70d0*/  LOP3.LUT R7, R46, R47, R65, 0xfe, !PT ;  /* 0x0000002f2e077212 */ /* 0x000fc400078efe41 */
[----:B------:R-:W-:Y:S02]  /*70e0*/  LOP3.LUT R43, R43, 0xf8, RZ, 0xc0, !PT ;  /* 0x000000f82b2b7812 */ /* 0x000fe400078ec0ff */
[----:B------:R-:W-:Y:S01]  /*70f0*/  LOP3.LUT R65, R62, 0xffff, RZ, 0xc0, !PT ;  /* 0x0000ffff3e417812 */ /* 0x000fe200078ec0ff */
[----:B------:R-:W-:Y:S01]  /*7100*/  IMAD.U32 R62, R29, 0x10000, RZ ;  /* 0x000100001d3e7824 */ /* 0x000fe200078e00ff */
[----:B------:R-:W-:Y:S01]  /*7110*/  FMNMX R53, RZ, R53, !PT ;  /* 0x00000035ff357209 */ /* 0x000fe20007800000 */
[----:B------:R-:W-:Y:S01]  /*7120*/  IMAD.IADD R47, R58, 0x1, R43 ;  /* 0x000000013a2f7824 */ /* 0x000fe200078e022b */
[----:B------:R-:W-:Y:S02]  /*7130*/  LOP3.LUT R67, R50, 0xff, RZ, 0xc0, !PT ;  /* 0x000000ff32437812 */ /* 0x000fe400078ec0ff */
[----:B------:R-:W-:Y:S01]  /*7140*/  LOP3.LUT R43, R65, 0xff0000, R62, 0xf8, !PT ;  /* 0x00ff0000412b7812 */ /* 0x000fe200078ef83e */
[----:B------:R-:W-:Y:S01]  /*7150*/  FMUL R62, R28, UR30 ;  /* 0x0000001e1c3e7c20 */ /* 0x000fe20008400000 */
[----:B------:R-:W-:Y:S01]  /*7160*/  FMUL R28, R49, UR30 ;  /* 0x0000001e311c7c20 */ /* 0x000fe20008400000 */
[----:B------:R-:W-:Y:S01]  /*7170*/  SHF.R.U64 R65, R54, 0x10, R55 ;  /* 0x0000001036417819 */ /* 0x000fe20000001237 */
[----:B------:R-:W-:Y:S01]  /*7180*/  FMUL R54, R51, UR30 ;  /* 0x0000001e33367c20 */ /* 0x000fe20008400000 */
[C---:B------:R-:W-:Y:S01]  /*7190*/  FMNMX R51, |R53|.reuse, R64, !PT ;  /* 0x0000004035337209 */ /* 0x040fe20007800200 */
[----:B------:R-:W-:Y:S01]  /*71a0*/  FMUL R53, R53, UR30 ;  /* 0x0000001e35357c20 */ /* 0x000fe20008400000 */
[----:B------:R-:W-:Y:S01]  /*71b0*/  F2FP.SATFINITE.E4M3.F32.PACK_AB_MERGE_C R64, RZ, R28, RZ ;  /* 0x0000001cff40723e */ /* 0x000fe200048070ff */
[----:B------:R-:W-:Y:S01]  /*71c0*/  IMAD.U32 R49, R65, 0x10000, RZ ;  /* 0x0001000041317824 */ /* 0x000fe200078e00ff */
[----:B------:R-:W-:Y:S01]  /*71d0*/  F2FP.SATFINITE.E4M3.F32.PACK_AB_MERGE_C R62, RZ, R62, RZ ;  /* 0x0000003eff3e723e */ /* 0x000fe200048070ff */
[----:B------:R0:W-:Y:S01]  /*71e0*/  STS.64 [R47], R6 ;  /* 0x000000062f007388 */ /* 0x0001e20000000a00 */
[----:B------:R-:W-:-:S02]  /*71f0*/  LOP3.LUT R65, R64, 0xffff, RZ, 0xc0, !PT ;  /* 0x0000ffff40417812 */ /* 0x000fc400078ec0ff */
[----:B------:R-:W-:Y:S02]  /*7200*/  F2FP.SATFINITE.E4M3.F32.PACK_AB_MERGE_C R54, RZ, R54, RZ ;  /* 0x00000036ff36723e */ /* 0x000fe400048070ff */
[----:B------:R-:W-:Y:S01]  /*7210*/  F2FP.SATFINITE.E4M3.F32.PACK_AB_MERGE_C R53, RZ, R53, RZ ;  /* 0x00000035ff35723e */ /* 0x000fe200048070ff */
[----:B------:R-:W-:Y:S01]  /*7220*/  IMAD.SHL.U32 R65, R65, 0x1000000, RZ ;  /* 0x0100000041417824 */ /* 0x000fe200078e00ff */
[----:B------:R-:W-:Y:S02]  /*7230*/  PRMT R46, R48, 0x7104, RZ ;  /* 0x00007104302e7816 */ /* 0x000fe400000000ff */
[----:B------:R-:W-:Y:S02]  /*7240*/  LOP3.LUT R68, R54, 0xff, RZ, 0xc0, !PT ;  /* 0x000000ff36447812 */ /* 0x000fe400078ec0ff */
[----:B------:R-:W-:Y:S02]  /*7250*/  FMNMX R49, RZ, R49, !PT ;  /* 0x00000031ff317209 */ /* 0x000fe40007800000 */
[----:B0-----:R-:W-:-:S02]  /*7260*/  LOP3.LUT R6, R62, 0xffff, RZ, 0xc0, !PT ;  /* 0x0000ffff3e067812 */ /* 0x001fc400078ec0ff */
[----:B------:R-:W-:Y:S02]  /*7270*/  PRMT R7, R53, 0x7104, RZ ;  /* 0x0000710435077816 */ /* 0x000fe400000000ff */
[----:B------:R-:W-:Y:S01]  /*7280*/  LOP3.LUT R46, R67, 0xff00, R46, 0xf8, !PT ;  /* 0x0000ff00432e7812 */ /* 0x000fe200078ef82e */
[----:B------:R-:W-:Y:S01]  /*7290*/  IMAD.SHL.U32 R28, R6, 0x1000000, RZ ;  /* 0x01000000061c7824 */ /* 0x000fe200078e00ff */
[----:B------:R-:W-:Y:S02]  /*72a0*/  LOP3.LUT R6, R12, 0xff000000, R65, 0xf8, !PT ;  /* 0xff0000000c067812 */ /* 0x000fe400078ef841 */
[----:B------:R-:W-:Y:S02]  /*72b0*/  LOP3.LUT R7, R68, 0xff00, R7, 0xf8, !PT ;  /* 0x0000ff0044077812 */ /* 0x000fe400078ef807 */
[----:B------:R-:W-:Y:S02]  /*72c0*/  LOP3.LUT R12, R43, 0xff000000, R28, 0xf8, !PT ;  /* 0xff0000002b0c7812 */ /* 0x000fe400078ef81c */
[----:B------:R-:W-:Y:S01]  /*72d0*/  FMNMX3 R51, |R52|, R51, |R49|, !PT ;  /* 0x0000003334337276 */ /* 0x000fe20007800631 */
        /* <DEDUP_REMOVED lines=16> */
.L_x_27355:
[----:B------:R-:W-:Y:S05]  /*73e0*/  BSYNC.RECONVERGENT B0 ;  /* 0x0000000000007941 */ /* 0x000fea0003800200 */
.L_x_27354:
        /* <DEDUP_REMOVED lines=16> */
.L_x_27357:
[----:B------:R-:W-:Y:S05]  /*74f0*/  BSYNC.RECONVERGENT B0 ;  /* 0x0000000000007941 */ /* 0x000fea0003800200 */
.L_x_27356:
[----:B------:R-:W-:Y:S04]  /*7500*/  BSSY.RECONVERGENT B0, `(.L_x_27358) ;  /* 0x0000010000007945 */ /* 0x000fe80003800200 */
[----:B------:R-:W-:Y:S05]  /*7510*/  @P1 BRA `(.L_x_27359) ;  /* 0x0000000000381947 */ /* 0x000fea0003800000 */
[----:B------:R-:W-:Y:S01]  /*7520*/  IMAD.U32 R23, R23, 0x10000, RZ ;  /* 0x0001000017177824 */ /* 0x000fe200078e00ff */
[----:B------:R-:W-:Y:S01]  /*7530*/  ULOP3.LUT UR5, UR22, 0xfffffffc, URZ, 0xc0, !UPT ;  /* 0xfffffffc16057892 */ /* 0x000fe2000f8ec0ff */
[----:B------:R-:W-:Y:S01]  /*7540*/  LOP3.LUT R54, R54, 0xffff, RZ, 0xc0, !PT ;  /* 0x0000ffff36367812 */ /* 0x000fe200078ec0ff */
[----:B------:R-:W-:Y:S01]  /*7550*/  ULOP3.LUT UR8, UR23, 0x3fffffff, URZ, 0xc0, !UPT ;  /* 0x3fffffff17087892 */ /* 0x000fe2000f8ec0ff */
[----:B------:R-:W-:Y:S01]  /*7560*/  IMAD.SHL.U32 R50, R50, 0x100, RZ ;  /* 0x0000010032327824 */ /* 0x000fe200078e00ff */
[----:B------:R-:W-:Y:S02]  /*7570*/  LOP3.LUT R23, R23, 0xff0000, RZ, 0xc0, !PT ;  /* 0x00ff000017177812 */ /* 0x000fe400078ec0ff */
[----:B-1----:R-:W-:-:S03]  /*7580*/  IADD3 R27, P0, PT, R36, UR5, RZ ;  /* 0x00000005241b7c10 */ /* 0x002fc6000ff1e0ff */
[----:B------:R-:W-:Y:S01]  /*7590*/  IMAD R23, R54, 0x1000000, R23 ;  /* 0x0100000036177824 */ /* 0x000fe200078e0217 */
[----:B0-----:R-:W-:Y:S02]  /*75a0*/  IADD3.X R28, PT, PT, R37, UR8, RZ, P0, !PT ;  /* 0x00000008251c7c10 */ /* 0x001fe400087fe4ff */
[----:B------:R-:W-:Y:S02]  /*75b0*/  LEA R26, P0, R27, UR17, 0x2 ;  /* 0x000000111b1a7c11 */ /* 0x000fe4000f8010ff */
[----:B------:R-:W-:Y:S02]  /*75c0*/  LOP3.LUT R23, R23, 0xffff, R50, 0xf8, !PT ;  /* 0x0000ffff17177812 */ /* 0x000fe400078ef832 */
[----:B------:R-:W-:Y:S02]  /*75d0*/  LEA.HI.X R27, R27, UR9, R28, 0x2, P0 ;  /* 0x000000091b1b7c11 */ /* 0x000fe400080f141c */
[----:B------:R-:W-:-:S05]  /*75e0*/  LOP3.LUT R23, R23, 0xff, R16, 0xf8, !PT ;  /* 0x000000ff17177812 */ /* 0x000fca00078ef810 */
[----:B------:R2:W-:Y:S02]  /*75f0*/  STG.E desc[UR24][R26.64], R23 ;  /* 0x000000171a007986 */ /* 0x0005e4000c101918 */
.L_x_27359:
[----:B------:R-:W-:Y:S05]  /*7600*/  BSYNC.RECONVERGENT B0 ;  /* 0x0000000000007941 */ /* 0x000fea0003800200 */
.L_x_27358:
[----:B------:R-:W-:Y:S04]  /*7610*/  BSSY.RECONVERGENT B0, `(.L_x_27360) ;  /* 0x0000012000007945 */ /* 0x000fe80003800200 */
[----:B------:R-:W-:Y:S05]  /*7620*/  @P1 BRA `(.L_x_27361) ;  /* 0x0000000000401947 */ /* 0x000fea0003800000 */
[----:B------:R-:W-:Y:S01]  /*7630*/  IMAD.U32 R22, R22, 0x10000, RZ ;  /* 0x0001000016167824 */ /* 0x000fe200078e00ff */
[----:B------:R-:W-:Y:S01]  /*7640*/  LOP3.LUT R53, R53, 0xffff, RZ, 0xc0, !PT ;  /* 0x0000ffff35357812 */ /* 0x000fe200078ec0ff */
[----:B-12---:R-:W-:Y:S01]  /*7650*/  IMAD.U32 R27, RZ, RZ, UR28 ;  /* 0x0000001cff1b7e24 */ /* 0x006fe2000f8e00ff */
[----:B------:R-:W-:Y:S01]  /*7660*/  UIMAD UR5, UR29, 0x5, URZ ;  /* 0x000000051d0578a4 */ /* 0x000fe2000f8e02ff */
[----:B------:R-:W-:Y:S01]  /*7670*/  IMAD.MOV.U32 R23, RZ, RZ, R37 ;  /* 0x000000ffff177224 */ /* 0x000fe200078e0025 */
[----:B------:R-:W-:Y:S01]  /*7680*/  LOP3.LUT R16, R22, 0xff0000, RZ, 0xc0, !PT ;  /* 0x00ff000016107812 */ /* 0x000fe200078ec0ff */
[----:B------:R-:W-:-:S04]  /*7690*/  IMAD.MOV.U32 R22, RZ, RZ, R36 ;  /* 0x000000ffff167224 */ /* 0x000fc800078e0024 */
        /* <DEDUP_REMOVED lines=9> */
.L_x_27361:
[----:B------:R-:W-:Y:S05]  /*7730*/  BSYNC.RECONVERGENT B0 ;  /* 0x0000000000007941 */ /* 0x000fea0003800200 */
.L_x_27360:
[----:B---3--:R-:W-:Y:S01]  /*7740*/  SHF.R.U32.HI R3, RZ, 0x10, R55 ;  /* 0x00000010ff037819 */ /* 0x008fe20000011637 */
[----:B------:R-:W-:Y:S01]  /*7750*/  IMAD.U32 R16, R55, 0x10000, RZ ;  /* 0x0001000037107824 */ /* 0x000fe200078e00ff */
[--C-:B0-----:R-:W-:Y:S01]  /*7760*/  SHF.R.U64 R29, R56, 0x10, R57.reuse ;  /* 0x00000010381d7819 */ /* 0x101fe20000001239 */
[----:B------:R-:W-:Y:S01]  /*7770*/  IMAD.U32 R28, R57, 0x10000, RZ ;  /* 0x00010000391c7824 */ /* 0x000fe200078e00ff */
[----:B-1----:R-:W-:Y:S01]  /*7780*/  SHF.R.U32.HI R43, RZ, 0x10, R57 ;  /* 0x00000010ff2b7819 */ /* 0x002fe20000011639 */
        /* <DEDUP_REMOVED lines=10> */
[----:B--2---:R-:W-:Y:S01]  /*7830*/  FMUL R23, R3, UR30 ;  /* 0x0000001e03177c20 */ /* 0x004fe20008400000 */
[----:B------:R-:W-:Y:S01]  /*7840*/  BSSY.RECONVERGENT B0, `(.L_x_27362) ;  /* 0x0000017000007945 */ /* 0x000fe20003800200 */
[----:B------:R-:W-:Y:S01]  /*7850*/  FMUL R50, R28, UR30 ;  /* 0x0000001e1c327c20 */ /* 0x000fe20008400000 */
[----:B------:R-:W-:Y:S01]  /*7860*/  F2FP.SATFINITE.E4M3.F32.PACK_AB_MERGE_C R53, RZ, R22, RZ ;  /* 0x00000016ff35723e */ /* 0x000fe200048070ff */
[----:B------:R-:W-:Y:S01]  /*7870*/  FMUL R49, R29, UR30 ;  /* 0x0000001e1d317c20 */ /* 0x000fe20008400000 */
[----:B------:R-:W-:Y:S01]  /*7880*/  F2FP.SATFINITE.E4M3.F32.PACK_AB_MERGE_C R23, RZ, R23, RZ ;  /* 0x00000017ff17723e */ /* 0x000fe200048070ff */
[----:B------:R-:W-:Y:S01]  /*7890*/  FMUL R52, R43, UR30 ;  /* 0x0000001e2b347c20 */ /* 0x000fe20008400000 */
[----:B------:R-:W-:-:S02]  /*78a0*/  F2FP.SATFINITE.E4M3.F32.PACK_AB_MERGE_C R38, RZ, R38, RZ ;  /* 0x00000026ff26723e */ /* 0x000fc400048070ff */
        /* <DEDUP_REMOVED lines=16> */
.L_x_27363:
[----:B------:R-:W-:Y:S05]  /*79b0*/  BSYNC.RECONVERGENT B0 ;  /* 0x0000000000007941 */ /* 0x000fea0003800200 */
.L_x_27362:
[----:B------:R-:W-:Y:S01]  /*79c0*/  F2FP.SATFINITE.E4M3.F32.PACK_AB_MERGE_C R22, RZ, R50, RZ ;  /* 0x00000032ff16723e */ /* 0x000fe200048070ff */
[----:B------:R-:W-:Y:S01]  /*79d0*/  BSSY.RECONVERGENT B0, `(.L_x_27364) ;  /* 0x0000016000007945 */ /* 0x000fe20003800200 */
[----:B0-----:R-:W-:Y:S01]  /*79e0*/  F2FP.SATFINITE.E4M3.F32.PACK_AB_MERGE_C R45, RZ, R52, RZ ;  /* 0x00000034ff2d723e */ /* 0x001fe200048070ff */
[----:B------:R-:W-:Y:S01]  /*79f0*/  IMAD.U32 R48, R53, 0x10000, RZ ;  /* 0x0001000035307824 */ /* 0x000fe200078e00ff */
[----:B------:R-:W-:Y:S02]  /*7a00*/  F2FP.SATFINITE.E4M3.F32.PACK_AB_MERGE_C R50, RZ, R49, RZ ;  /* 0x00000031ff32723e */ /* 0x000fe400048070ff */
[----:B------:R-:W-:Y:S02]  /*7a10*/  LOP3.LUT R49, R22, 0xffff, RZ, 0xc0, !PT ;  /* 0x0000ffff16317812 */ /* 0x000fe400078ec0ff */
[----:B------:R-:W-:Y:S01]  /*7a20*/  LOP3.LUT R45, R45, 0xffff, RZ, 0xc0, !PT ;  /* 0x0000ffff2d2d7812 */ /* 0x000fe200078ec0ff */
        /* <DEDUP_REMOVED lines=16> */
.L_x_27365:
[----:B------:R-:W-:Y:S05]  /*7b30*/  BSYNC.RECONVERGENT B0 ;  /* 0x0000000000007941 */ /* 0x000fea0003800200 */
.L_x_27364:
[----:B------:R-:W-:Y:S01]  /*7b40*/  ISETP.LT.U32.AND P0, PT, R63, UR14, PT ;  /* 0x0000000e3f007c0c */ /* 0x000fe2000bf01070 */
[----:B------:R-:W-:Y:S01]  /*7b50*/  IMAD.U32 R38, R38, 0x10000, RZ ;  /* 0x0001000026267824 */ /* 0x000fe200078e00ff */
[----:B------:R-:W-:Y:S01]  /*7b60*/  LOP3.LUT R13, R50, 0xffff, RZ, 0xc0, !PT ;  /* 0x0000ffff320d7812 */ /* 0x000fe200078ec0ff */
[----:B------:R-:W-:Y:S01]  /*7b70*/  IMAD.U32 R42, R42, 0x10000, RZ ;  /* 0x000100002a2a7824 */ /* 0x000fe200078e00ff */
[----:B------:R-:W-:Y:S01]  /*7b80*/  FMNMX3 R51, |R16|, R51, |R3|, !PT ;  /* 0x0000003310337276 */ /* 0x000fe20007800603 */
[----:B------:R-:W-:Y:S01]  /*7b90*/  IMAD.SHL.U32 R22, R49, 0x1000000, RZ ;  /* 0x0100000031167824 */ /* 0x000fe200078e00ff */
[----:B------:R-:W-:Y:S01]  /*7ba0*/  LOP3.LUT R48, R48, 0xff0000, RZ, 0xc0, !PT ;  /* 0x00ff000030307812 */ /* 0x000fe200078ec0ff */
[----:B------:R-:W-:Y:S01]  /*7bb0*/  IMAD.SHL.U32 R13, R13, 0x1000000, RZ ;  /* 0x010000000d0d7824 */ /* 0x000fe200078e00ff */
[----:B------:R-:W-:Y:S01]  /*7bc0*/  LOP3.LUT R38, R38, 0xff0000, RZ, 0xc0, !PT ;  /* 0x00ff000026267812 */ /* 0x000fe200078ec0ff */
[----:B------:R-:W-:Y:S01]  /*7bd0*/  IMAD.SHL.U32 R16, R45, 0x1000000, RZ ;  /* 0x010000002d107824 */ /* 0x000fe200078e00ff */
[----:B------:R-:W-:Y:S01]  /*7be0*/  FMNMX3 R0, |R0|, R51, |R29|, !PT ;  /* 0x0000003300007276 */ /* 0x000fe2000780061d */
[----:B------:R-:W-:Y:S01]  /*7bf0*/  BAR.SYNC.DEFER_BLOCKING 0x0 ;  /* 0x0000000000007b1d */ /* 0x000fe20000010000 */
[----:B------:R-:W-:Y:S01]  /*7c00*/  LOP3.LUT R42, R42, 0xff0000, RZ, 0xc0, !PT ;  /* 0x00ff00002a2a7812 */ /* 0x000fe200078ec0ff */
[----:B------:R-:W-:Y:S01]  /*7c10*/  USHF.L.U64.HI UR8, UR26, 0x2, UR27 ;  /* 0x000000021a087899 */ /* 0x000fe2000801021b */
[----:B------:R-:W-:Y:S01]  /*7c20*/  LOP3.LUT R25, R22, R9, R48, 0xfe, !PT ;  /* 0x0000000916197212 */ /* 0x000fe200078efe30 */
[----:B------:R-:W-:Y:S01]  /*7c30*/  USHF.L.U32 UR5, UR26, 0x2, URZ ;  /* 0x000000021a057899 */ /* 0x000fe200080006ff */
[----:B------:R-:W-:Y:S01]  /*7c40*/  LOP3.LUT R13, R13, R46, R38, 0xfe, !PT ;  /* 0x0000002e0d0d7212 */ /* 0x000fe200078efe26 */
[----:B------:R-:W-:Y:S01]  /*7c50*/  BSSY.RECONVERGENT B0, `(.L_x_27366) ;  /* 0x000006d000007945 */ /* 0x000fe20003800200 */
[----:B------:R-:W-:Y:S01]  /*7c60*/  LOP3.LUT R7, R16, R7, R42, 0xfe, !PT ;  /* 0x0000000710077212 */ /* 0x000fe200078efe2a */
[----:B------:R-:W-:Y:S01]  /*7c70*/  IMAD.MOV.U32 R3, RZ, RZ, R74 ;  /* 0x000000ffff037224 */ /* 0x000fe200078e004a */
[----:B------:R-:W-:Y:S01]  /*7c80*/  FMNMX3 R0, |R28|, R0, |R43|, !PT ;  /* 0x000000001c007276 */ /* 0x000fe2000780062b */
[----:B------:R-:W-:Y:S01]  /*7c90*/  VIADD R61, R61, UR14 ;  /* 0x0000000e3d3d7c36 */ /* 0x000fe20008000000 */
        /* <DEDUP_REMOVED lines=8> */
[C---:B0-----:R-:W-:Y:S02]  /*7d20*/  IMAD R27, R22.reuse, UR27, RZ ;  /* 0x0000001b161b7c24 */ /* 0x041fe4000f8e02ff */
        /* <DEDUP_REMOVED lines=11> */
.L_x_27370:
        /* <DEDUP_REMOVED lines=11> */
[----:B------:R-:W-:Y:S01]  /*7e90*/  @!P4 IADD3 R23, P6, PT, R28, R55, RZ ;  /* 0x000000371c17c210 */ /* 0x000fe20007fde0ff */
[----:B------:R-:W0:Y:S01]  /*7ea0*/  @!P4 LDS.64 R26, [R45+-0x10] ;  /* 0xfffff0002d1ac984 */ /* 0x000e220000000a00 */
[----:B------:R-:W-:Y:S02]  /*7eb0*/  ISETP.GE.U32.AND P1, PT, R54, UR7, PT ;  /* 0x0000000736007c0c */ /* 0x000fe4000bf26070 */
        /* <DEDUP_REMOVED lines=23> */
[----:B0-----:R0:W-:Y:S03]  /*8030*/  @!P4 STG.E.64 desc[UR24][R22.64], R26 ;  /* 0x0000001a1600c986 */ /* 0x0011e6000c101b18 */
        /* <DEDUP_REMOVED lines=10> */
.L_x_27369:
[----:B------:R-:W-:Y:S05]  /*80e0*/  BSYNC.RECONVERGENT B1 ;  /* 0x0000000000017941 */ /* 0x000fea0003800200 */
.L_x_27368:
        /* <DEDUP_REMOVED lines=35> */
.L_x_27367:
[----:B------:R-:W-:Y:S05]  /*8320*/  BSYNC.RECONVERGENT B0 ;  /* 0x0000000000007941 */ /* 0x000fea0003800200 */
.L_x_27366:
        /* <DEDUP_REMOVED lines=14> */
[----:B------:R-:W-:Y:S01]  /*8410*/  IMAD.MOV.U32 R38, RZ, RZ, RZ ;  /* 0x000000ffff267224 */ /* 0x000fe200078e00ff */
[----:B------:R-:W-:Y:S01]  /*8420*/  LOP3.LUT R16, R16, 0x3, RZ, 0xc0, !PT ;  /* 0x0000000310107812 */ /* 0x000fe200078ec0ff */
[C---:B------:R-:W-:Y:S02]  /*8430*/  IMAD R15, R12.reuse, UR27, RZ ;  /* 0x0000001b0c0f7c24 */ /* 0x040fe4000f8e02ff */
[----:B------:R-:W-:Y:S01]  /*8440*/  IMAD.WIDE.U32 R12, R12, UR26, RZ ;  /* 0x0000001a0c0c7c25 */ /* 0x000fe2000f8e00ff */
[----:B------:R-:W-:-:S03]  /*8450*/  ISETP.NE.AND P0, PT, R16, RZ, PT ;  /* 0x000000ff1000720c */ /* 0x000fc60003f05270 */
[----:B0-----:R-:W-:Y:S02]  /*8460*/  IMAD.IADD R48, R13, 0x1, R15 ;  /* 0x000000010d307824 */ /* 0x001fe400078e020f */
        /* <DEDUP_REMOVED lines=8> */
.L_x_27375:
        /* <DEDUP_REMOVED lines=48> */
.L_x_27374:
[----:B------:R-:W-:Y:S05]  /*87f0*/  BSYNC.RECONVERGENT B1 ;  /* 0x0000000000017941 */ /* 0x000fea0003800200 */
.L_x_27373:
        /* <DEDUP_REMOVED lines=35> */
.L_x_27372:
[----:B------:R-:W-:Y:S05]  /*8a30*/  BSYNC.RECONVERGENT B0 ;  /* 0x0000000000007941 */ /* 0x000fea0003800200 */
.L_x_27371:
        /* <DEDUP_REMOVED lines=10> */
[----:B----4-:R-:W-:Y:S01]  /*8ae0*/  IMAD.U32 R5, RZ, RZ, UR14 ;  /* 0x0000000eff057e24 */ /* 0x010fe2000f8e00ff */
[----:B------:R-:W-:Y:S01]  /*8af0*/  BSSY.RECONVERGENT B1, `(.L_x_27378) ;  /* 0x0000040000017945 */ /* 0x000fe20003800200 */
[----:B------:R-:W-:Y:S02]  /*8b00*/  IMAD R4, R17, 0xc, R2 ;  /* 0x0000000c11047824 */ /* 0x000fe400078e0202 */
[----:B------:R-:W-:Y:S01]  /*8b10*/  IMAD.MOV.U32 R16, RZ, RZ, RZ ;  /* 0x000000ffff107224 */ /* 0x000fe200078e00ff */
[----:B------:R-:W-:Y:S01]  /*8b20*/  LOP3.LUT R2, R5, 0x3, RZ, 0xc0, !PT ;  /* 0x0000000305027812 */ /* 0x000fe200078ec0ff */
[C---:B0-23--:R-:W-:Y:S02]  /*8b30*/  IMAD R13, R4.reuse, UR27, RZ ;  /* 0x0000001b040d7c24 */ /* 0x04dfe4000f8e02ff */
        /* <DEDUP_REMOVED lines=11> */
.L_x_27380:
[C---:B0-----:R-:W-:Y:S01]  /*8bf0*/  LOP3.LUT R14, R28.reuse, 0x1f, RZ, 0xc0, !PT ;  /* 0x0000001f1c0e7812 */ /* 0x041fe200078ec0ff */
[C---:B------:R-:W-:Y:S02]  /*8c00*/  VIADD R4, R28.reuse, 0xffffffff ;  /* 0xffffffff1c047836 */ /* 0x040fe40000000000 */
[----:B------:R-:W-:Y:S01]  /*8c10*/  VIADD R5, R28, 0x1e ;  /* 0x0000001e1c057836 */ /* 0x000fe20000000000 */
[----:B------:R-:W-:Y:S01]  /*8c20*/  ISETP.GE.U32.AND P4, PT, R14, UR7, PT ;  /* 0x000000070e007c0c */ /* 0x000fe2000bf86070 */
[----:B------:R-:W-:Y:S01]  /*8c30*/  VIADD R12, R28, 0x1d ;  /* 0x0000001d1c0c7836 */ /* 0x000fe20000000000 */
[----:B-1----:R-:W-:Y:S01]  /*8c40*/  LOP3.LUT R22, R4, 0x1f, RZ, 0xc0, !PT ;  /* 0x0000001f04167812 */ /* 0x002fe200078ec0ff */
        /* <DEDUP_REMOVED lines=30> */
[----:B0-----:R0:W-:Y:S04]  /*8e30*/  @!P4 STG.E.64 desc[UR24][R4.64], R12 ;  /* 0x0000000c0400c986 */ /* 0x0011e8000c101b18 */
        /* <DEDUP_REMOVED lines=11> */
.L_x_27379:
[----:B------:R-:W-:Y:S05]  /*8ef0*/  BSYNC.RECONVERGENT B1 ;  /* 0x0000000000017941 */ /* 0x000fea0003800200 */
.L_x_27378:
        /* <DEDUP_REMOVED lines=35> */
.L_x_27377:
[----:B------:R-:W-:Y:S05]  /*9130*/  BSYNC.RECONVERGENT B0 ;  /* 0x0000000000007941 */ /* 0x000fea0003800200 */
.L_x_27376:
[----:B------:R-:W-:Y:S01]  /*9140*/  BAR.SYNC.DEFER_BLOCKING 0x0 ;  /* 0x0000000000007b1d */ /* 0x000fe20000010000 */
[----:B------:R-:W-:Y:S01]  /*9150*/  ISETP.LT.U32.AND P0, PT, R63, UR14, PT ;  /* 0x0000000e3f007c0c */ /* 0x000fe2000bf01070 */
[----:B0---4-:R-:W-:-:S04]  /*9160*/  IMAD R4, R17, 0xc, R44 ;  /* 0x0000000c11047824 */ /* 0x011fc800078e022c */
[----:B------:R-:W-:Y:S01]  /*9170*/  BSSY.RECONVERGENT B0, `(.L_x_27381) ;  /* 0x000006a000007945 */ /* 0x000fe20003800200 */
[C---:B--23--:R-:W-:Y:S02]  /*9180*/  IMAD R13, R4.reuse, UR27, RZ ;  /* 0x0000001b040d7c24 */ /* 0x04cfe4000f8e02ff */
        /* <DEDUP_REMOVED lines=20> */
.L_x_27385:
[C---:B0-2---:R-:W-:Y:S01]  /*92d0*/  LOP3.LUT R6, R3.reuse, 0x1f, RZ, 0xc0, !PT ;  /* 0x0000001f03067812 */ /* 0x045fe200078ec0ff */
        /* <DEDUP_REMOVED lines=47> */
.L_x_27384:
[----:B------:R-:W-:Y:S05]  /*95d0*/  BSYNC.RECONVERGENT B1 ;  /* 0x0000000000017941 */ /* 0x000fea0003800200 */
.L_x_27383:
[----:B------:R-:W-:Y:S05]  /*95e0*/  @!P0 BRA `(.L_x_27382) ;  /* 0x0000000000888947 */ /* 0x000fea0003800000 */
[----:B0-2---:R-:W-:Y:S01]  /*95f0*/  LOP3.LUT R6, R3, 0x1f, RZ, 0xc0, !PT ;  /* 0x0000001f03067812 */ /* 0x005fe200078ec0ff */
        /* <DEDUP_REMOVED lines=33> */
.L_x_27382:
[----:B------:R-:W-:Y:S05]  /*9810*/  BSYNC.RECONVERGENT B0 ;  /* 0x0000000000007941 */ /* 0x000fea0003800200 */
.L_x_27381:
[----:B------:R-:W4:Y:S01]  /*9820*/  LDCU.64 UR4, c[0x0][0x3a8] ;  /* 0x00007500ff0477ac */ /* 0x000f220008000a00 */
[----:B0-2---:R-:W0:Y:S01]  /*9830*/  S2R R6, SR_TID.X ;  /* 0x0000000000067919 */ /* 0x005e220000002100 */
[----:B----4-:R-:W-:-:S04]  /*9840*/  UISETP.NE.U32.AND UP0, UPT, UR4, URZ, UPT ;  /* 0x000000ff0400728c */ /* 0x010fc8000bf05070 */
[----:B------:R-:W-:Y:S01]  /*9850*/  UISETP.NE.AND.EX UP0, UPT, UR5, URZ, UPT, UP0 ;  /* 0x000000ff0500728c */ /* 0x000fe2000bf05300 */
[----:B------:R-:W-:Y:S08]  /*9860*/  BAR.SYNC.DEFER_BLOCKING 0x0 ;  /* 0x0000000000007b1d */ /* 0x000ff00000010000 */
[----:B------:R-:W-:Y:S05]  /*9870*/  BRA.U !UP0, `(.L_x_27386) ;  /* 0x0000000108a07547 */ /* 0x000fea000b800000 */
[----:B---3--:R-:W2:Y:S01]  /*9880*/  SHFL.DOWN PT, R3, R0, 0x10, 0x1f ;  /* 0x0a001f0000037f89 */ /* 0x008ea200000e0000 */
[----:B------:R-:W-:Y:S01]  /*9890*/  ISETP.NE.AND P0, PT, R71, RZ, PT ;  /* 0x000000ff4700720c */ /* 0x000fe20003f05270 */
[----:B------:R-:W-:-:S12]  /*98a0*/  BSSY B0, `(.L_x_27386) ;  /* 0x0000025000007945 */ /* 0x000fd80003800000 */
[----:B------:R-:W3:Y:S01]  /*98b0*/  @!P0 S2R R9, SR_CgaCtaId ;  /* 0x0000000000098919 */ /* 0x000ee20000008800 */
[----:B--2---:R-:W-:Y:S02]  /*98c0*/  FMNMX R3, R0, R3, !PT ;  /* 0x0000000300037209 */ /* 0x004fe40007800000 */
[----:B------:R-:W-:-:S03]  /*98d0*/  @!P0 MOV R0, 0x400 ;  /* 0x0000040000008802 */ /* 0x000fc60000000f00 */
[----:B------:R-:W2:Y:S01]  /*98e0*/  SHFL.DOWN PT, R2, R3, 0x8, 0x1f ;  /* 0x09001f0003027f89 */ /* 0x000ea200000e0000 */
[----:B---3--:R-:W-:-:S05]  /*98f0*/  @!P0 LEA R0, R9, R0, 0x18 ;  /* 0x0000000009008211 */ /* 0x008fca00078ec0ff */
[----:B------:R-:W-:Y:S01]  /*9900*/  @!P0 IMAD.IADD R0, R63, 0x1, R0 ;  /* 0x000000013f008824 */ /* 0x000fe200078e0200 */
        /* <DEDUP_REMOVED lines=9> */
[----:B0-----:R-:W-:-:S13]  /*99a0*/  ISETP.GT.U32.AND P0, PT, R6, 0x1f, PT ;  /* 0x0000001f0600780c */ /* 0x001fda0003f04070 */
[----:B--2---:R-:W-:Y:S05]  /*99b0*/  @P0 BRA `(.L_x_27387) ;  /* 0x00000000004c0947 */ /* 0x004fea0003800000 */
        /* <DEDUP_REMOVED lines=14> */
.L_x_27394:
[----:B------:R-:W-:Y:S02]  /*9aa0*/  ISETP.NE.AND P0, PT, R6, RZ, PT ;  /* 0x000000ff0600720c */ /* 0x000fe40003f05270 */
[----:B--2---:R-:W-:-:S11]  /*9ab0*/  FMNMX R5, R2, R5, !PT ;  /* 0x0000000502057209 */ /* 0x004fd60007800000 */
[----:B------:R-:W-:Y:S05]  /*9ac0*/  @P0 BRA `(.L_x_27387) ;  /* 0x0000000000080947 */ /* 0x000fea0003800000 */
[----:B0-----:R-:W0:Y:S02]  /*9ad0*/  LDC.64 R2, c[0x0][0x3a8] ;  /* 0x0000ea00ff027b82 */ /* 0x001e240000000a00 */
[----:B0-----:R2:W-:Y:S02]  /*9ae0*/  REDG.E.MAX.S32.STRONG.GPU desc[UR24][R2.64], R5 ;  /* 0x000000050200798e */ /* 0x0015e4000d12e318 */
.L_x_27387:
[----:B------:R-:W-:Y:S05]  /*9af0*/  BSYNC B0 ;  /* 0x0000000000007941 */ /* 0x000fea0003800000 */
.L_x_27386:
[----:B------:R-:W0:Y:S01]  /*9b00*/  S2UR UR6, SR_CTAID.X ;  /* 0x00000000000679c3 */ /* 0x000e220000002500 */
[----:B------:R-:W4:Y:S02]  /*9b10*/  LDCU.64 UR4, c[0x0][0x3b0] ;  /* 0x00007600ff0477ac */ /* 0x000f240008000a00 */
[----:B----4-:R-:W-:Y:S02]  /*9b20*/  ISETP.EQ.U32.AND P1, PT, RZ, UR4, PT ;  /* 0x00000004ff007c0c */ /* 0x010fe4000bf22070 */
[----:B0-----:R-:W-:-:S04]  /*9b30*/  LOP3.LUT P0, RZ, R6, UR6, RZ, 0xfc, !PT ;  /* 0x0000000606ff7c12 */ /* 0x001fc8000f80fcff */
        /* <DEDUP_REMOVED lines=8> */
[----:B-123--:R-:W-:Y:S05]  /*9bc0*/  CALL.REL.NOINC `($__internal_721_$__cuda_sm20_rcp_rn_f32_slowpath) ;  /* 0x0000000400987944 */ /* 0x00efea0003c00000 */
[----:B------:R-:W-:Y:S05]  /*9bd0*/  BRA `(.L_x_27390) ;  /* 0x0000000000147947 */ /* 0x000fea0003800000 */
.L_x_27389:
[----:B--23--:R-:W0:Y:S01]  /*9be0*/  MUFU.RCP R5, UR30 ;  /* 0x0000001e00057d08 */ /* 0x00ce220008001000 */
[----:B------:R-:W-:-:S04]  /*9bf0*/  IMAD.U32 R0, RZ, RZ, UR30 ;  /* 0x0000001eff007e24 */ /* 0x000fc8000f8e00ff */
[----:B0-----:R-:W-:-:S04]  /*9c00*/  FFMA R0, R5, R0, -1 ;  /* 0xbf80000005007423 */ /* 0x001fc80000000000 */
[----:B------:R-:W-:-:S04]  /*9c10*/  FADD.FTZ R0, -R0, -RZ ;  /* 0x800000ff00007221 */ /* 0x000fc80000010100 */
[----:B------:R-:W-:-:S07]  /*9c20*/  FFMA R5, R5, R0, R5 ;  /* 0x0000000005057223 */ /* 0x000fce0000000005 */
.L_x_27390:
[----:B------:R-:W0:Y:S02]  /*9c30*/  LDC.64 R2, c[0x0][0x3b0] ;  /* 0x0000ec00ff027b82 */ /* 0x000e240000000a00 */
[----:B0-----:R-:W-:Y:S01]  /*9c40*/  STG.E desc[UR24][R2.64], R5 ;  /* 0x0000000502007986 */ /* 0x001fe2000c101918 */
[----:B------:R-:W-:Y:S05]  /*9c50*/  EXIT ;  /* 0x000000000000794d */ /* 0x000fea0003800000 */
.L_x_27388:
[----:B------:R-:W-:Y:S02]  /*9c60*/  IMAD.MOV.U32 R7, RZ, RZ, 0x4 ;  /* 0x00000004ff077424 */ /* 0x000fe400078e00ff */
[----:B------:R-:W-:Y:S02]  /*9c70*/  IMAD.MOV.U32 R9, RZ, RZ, 0x1f ;  /* 0x0000001fff097424 */ /* 0x000fe400078e00ff */
[----:B------:R-:W-:-:S07]  /*9c80*/  IMAD.MOV.U32 R4, RZ, RZ, -0x1 ;  /* 0xffffffffff047424 */ /* 0x000fce00078e00ff */
[----:B012---:R-:W-:Y:S05]  /*9c90*/  WARPSYNC.COLLECTIVE R4, `(.L_x_27391) ;  /* 0x0000000004087348 */ /* 0x007fea0003c00000 */
[----:B--2---:R2:W3:Y:S02]  /*9ca0*/  SHFL.DOWN P0, R5, R0, R7, R9 ;  /* 0x0800000700057389 */ /* 0x0044e40000000009 */
[----:B0123--:R-:W-:Y:S05]  /*9cb0*/  ENDCOLLECTIVE ;  /* 0x000000000000791b */ /* 0x00ffea0003800000 */
.L_x_27391:
[----:B------:R-:W-:Y:S02]  /*9cc0*/  IMAD.MOV.U32 R7, RZ, RZ, 0x2 ;  /* 0x00000002ff077424 */ /* 0x000fe400078e00ff */
[----:B------:R-:W-:-:S05]  /*9cd0*/  IMAD.MOV.U32 R3, RZ, RZ, R5 ;  /* 0x000000ffff037224 */ /* 0x000fca00078e0005 */
[----:B------:R-:W-:-:S05]  /*9ce0*/  FMNMX R3, R3, R0, !PT ;  /* 0x0000000003037209 */ /* 0x000fca0007800000 */
[----:B------:R-:W-:-:S07]  /*9cf0*/  IMAD.MOV.U32 R0, RZ, RZ, R3 ;  /* 0x000000ffff007224 */ /* 0x000fce00078e0003 */
[----:B------:R-:W-:Y:S05]  /*9d00*/  WARPSYNC.COLLECTIVE R4, `(.L_x_27392) ;  /* 0x0000000004087348 */ /* 0x000fea0003c00000 */
[----:B------:R0:W1:Y:S02]  /*9d10*/  SHFL.DOWN P0, R5, R0, R7, R9 ;  /* 0x0800000700057389 */ /* 0x0000640000000009 */
[----:B01----:R-:W-:Y:S05]  /*9d20*/  ENDCOLLECTIVE ;  /* 0x000000000000791b */ /* 0x003fea0003800000 */
.L_x_27392:
[----:B------:R-:W-:Y:S02]  /*9d30*/  IMAD.MOV.U32 R7, RZ, RZ, 0x1 ;  /* 0x00000001ff077424 */ /* 0x000fe400078e00ff */
[----:B------:R-:W-:-:S05]  /*9d40*/  IMAD.MOV.U32 R2, RZ, RZ, R5 ;  /* 0x000000ffff027224 */ /* 0x000fca00078e0005 */
[----:B------:R-:W-:-:S05]  /*9d50*/  FMNMX R2, R3, R2, !PT ;  /* 0x0000000203027209 */ /* 0x000fca0007800000 */
[----:B------:R-:W-:-:S07]  /*9d60*/  IMAD.MOV.U32 R0, RZ, RZ, R2 ;  /* 0x000000ffff007224 */ /* 0x000fce00078e0002 */
[----:B------:R-:W-:Y:S05]  /*9d70*/  WARPSYNC.COLLECTIVE R4, `(.L_x_27393) ;  /* 0x0000000004087348 */ /* 0x000fea0003c00000 */
[----:B------:R0:W1:Y:S02]  /*9d80*/  SHFL.DOWN P0, R5, R0, R7, R9 ;  /* 0x0800000700057389 */ /* 0x0000640000000009 */
[----:B01----:R-:W-:Y:S05]  /*9d90*/  ENDCOLLECTIVE ;  /* 0x000000000000791b */ /* 0x003fea0003800000 */
.L_x_27393:
[----:B------:R-:W-:Y:S05]  /*9da0*/  BRA `(.L_x_27394) ;  /* 0xfffffffc003c7947 */ /* 0x000fea000383ffff */
        .weak           $__internal_720_$__cuda_sm20_div_u64
        .type           $__internal_720_$__cuda_sm20_div_u64,@function
        .size           $__internal_720_$__cuda_sm20_div_u64,($__internal_721_$__cuda_sm20_rcp_rn_f32_slowpath - $__internal_720_$__cuda_sm20_div_u64)
$__internal_720_$__cuda_sm20_div_u64:
        /* <DEDUP_REMOVED lines=71> */
[----:B------:R-:W-:Y:S11]  /*a220*/  RET.REL.NODEC R2 `(_ZN18transformer_engine6detail38cast_transpose_fused_kernel_notalignedILb0ELb0ELb1EfNS_16CTDBiasDActParamI13__nv_bfloat16S3_13__nv_fp8_e4m3fEELi4ELi8ENS_5EmptyEXadL_ZNS_4reluIffEET_T0_RKS6_EEEEvT3_mmm) ;  /* 0xffffff5c02747950 */ /* 0x000ff60003c3ffff */
        .weak           $__internal_721_$__cuda_sm20_rcp_rn_f32_slowpath
        .type           $__internal_721_$__cuda_sm20_rcp_rn_f32_slowpath,@function
        .size           $__internal_721_$__cuda_sm20_rcp_rn_f32_slowpath,(.L_x_30022 - $__internal_721_$__cuda_sm20_rcp_rn_f32_slowpath)
$__internal_721_$__cuda_sm20_rcp_rn_f32_slowpath:
        /* <DEDUP_REMOVED lines=15> */
.L_x_27395:
        /* <DEDUP_REMOVED lines=33> */
.L_x_27397:
[----:B------:R0:W1:Y:S02]  /*a530*/  MUFU.RCP R2, R0 ;  /* 0x0000000000027308 */ /* 0x0000640000001000 */
.L_x_27396:
[----:B-1-3--:R-:W-:Y:S02]  /*a540*/  IMAD.MOV.U32 R5, RZ, RZ, R2 ;  /* 0x000000ffff057224 */ /* 0x00afe400078e0002 */
[----:B------:R-:W-:Y:S02]  /*a550*/  IMAD.MOV.U32 R2, RZ, RZ, R7 ;  /* 0x000000ffff027224 */ /* 0x000fe400078e0007 */
[----:B------:R-:W-:-:S04]  /*a560*/  IMAD.MOV.U32 R3, RZ, RZ, 0x0 ;  /* 0x00000000ff037424 */ /* 0x000fc800078e00ff */
[----:B0-2---:R-:W-:Y:S05]  /*a570*/  RET.REL.NODEC R2 `(_ZN18transformer_engine6detail38cast_transpose_fused_kernel_notalignedILb0ELb0ELb1EfNS_16CTDBiasDActParamI13__nv_bfloat16S3_13__nv_fp8_e4m3fEELi4ELi8ENS_5EmptyEXadL_ZNS_4reluIffEET_T0_RKS6_EEEEvT3_mmm) ;  /* 0xffffff5802a07950 */ /* 0x005fea0003c3ffff */
.L_x_27398:
        /* <DEDUP_REMOVED lines=16> */
.L_x_30022:


//--------------------- .text._ZN18transformer_engine6detail38cast_transpose_fused_kernel_notalignedILb0ELb0ELb1EfNS_16CTDBiasDActParamI13__nv_bfloat16S3_13__nv_fp8_e5m2fEELi4ELi8ENS_5EmptyEXadL_ZNS_4reluIffEET_T0_RKS6_EEEEvT3_mmm --------------------------
	.section	.text._ZN18transformer_engine6detail38cast_transpose_fused_kernel_notalignedILb0ELb0ELb1EfNS_16CTDBiasDActParamI13__nv_bfloat16S3_13__nv_fp8_e5m2fEELi4ELi8ENS_5EmptyEXadL_ZNS_4reluIffEET_T0_RKS6_EEEEvT3_mmm,"ax",@progbits
	.align	128
        .global         _ZN18transformer_engine6detail38cast_transpose_fused_kernel_notalignedILb0ELb0ELb1EfNS_16CTDBiasDActParamI13__nv_bfloat16S3_13__nv_fp8_e5m2fEELi4ELi8ENS_5EmptyEXadL_ZNS_4reluIffEET_T0_RKS6_EEEEvT3_mmm
        .type           _ZN18transformer_engine6detail38cast_transpose_fused_kernel_notalignedILb0ELb0ELb1EfNS_16CTDBiasDActParamI13__nv_bfloat16S3_13__nv_fp8_e5m2fEELi4ELi8ENS_5EmptyEXadL_ZNS_4reluIffEET_T0_RKS6_EEEEvT3_mmm,@function
        .size           _ZN18transformer_engine6detail38cast_transpose_fused_kernel_notalignedILb0ELb0ELb1EfNS_16CTDBiasDActParamI13__nv_bfloat16S3_13__nv_fp8_e5m2fEELi4ELi8ENS_5EmptyEXadL_ZNS_4reluIffEET_T0_RKS6_EEEEvT3_mmm,(.L_x_30024 - _ZN18transformer_engine6detail38cast_transpose_fused_kernel_notalignedILb0ELb0ELb1EfNS_16CTDBiasDActParamI13__nv_bfloat16S3_13__nv_fp8_e5m2fEELi4ELi8ENS_5EmptyEXadL_ZNS_4reluIffEET_T0_RKS6_EEEEvT3_mmm)
        .other          _ZN18transformer_engine6detail38cast_transpose_fused_kernel_notalignedILb0ELb0ELb1EfNS_16CTDBiasDActParamI13__nv_bfloat16S3_13__nv_fp8_e5m2fEELi4ELi8ENS_5EmptyEXadL_ZNS_4reluIffEET_T0_RKS6_EEEEvT3_mmm,@"STO_CUDA_ENTRY STV_DEFAULT"
_ZN18transformer_engine6detail38cast_transpose_fused_kernel_notalignedILb0ELb0ELb1EfNS_16CTDBiasDActParamI13__nv_bfloat16S3_13__nv_fp8_e5m2fEELi4ELi8ENS_5EmptyEXadL_ZNS_4reluIffEET_T0_RKS6_EEEEvT3_mmm:
.text._ZN18transformer_engine6detail38cast_transpose_fused_kernel_notalignedILb0ELb0ELb1EfNS_16CTDBiasDActParamI13__nv_bfloat16S3_13__nv_fp8_e5m2fEELi4ELi8ENS_5EmptyEXadL_ZNS_4reluIffEET_T0_RKS6_EEEEvT3_mmm:
        /* <DEDUP_REMOVED lines=43> */
.L_x_27399:
[----:B------:R-:W-:-:S07]  /*02b0*/  MOV R4, 0x2d0 ;  /* 0x000002d000047802 */ /* 0x000fce0000000f00 */
[----:B------:R-:W-:Y:S05]  /*02c0*/  CALL.REL.NOINC `($__internal_722_$__cuda_sm20_div_u64) ;  /* 0x0000009800b87944 */ /* 0x000fea0003c00000 */
        /* <DEDUP_REMOVED lines=11> */
.L_x_27400:
        /* <DEDUP_REMOVED lines=198> */
[----:B------:R-:W-:Y:S02]  /*0fe0*/  F2FP.SATFINITE.E5M2.F32.PACK_AB_MERGE_C R6, RZ, R6, RZ ;  /* 0x00000006ff06723e */ /* 0x000fe400048060ff */
[----:B------:R-:W-:Y:S01]  /*0ff0*/  F2FP.SATFINITE.E5M2.F32.PACK_AB_MERGE_C R42, RZ, R42, RZ ;  /* 0x0000002aff2a723e */ /* 0x000fe200048060ff */
[----:B------:R-:W-:Y:S01]  /*1000*/  FMUL R2, R43, UR30 ;  /* 0x0000001e2b027c20 */ /* 0x000fe20008400000 */
[----:B------:R-:W-:Y:S01]  /*1010*/  @P1 LEA R14, P2, R10, UR15, 0x3 ;  /* 0x0000000f0a0e1c11 */ /* 0x000fe2000f8418ff */
[----:B------:R-:W-:Y:S01]  /*1020*/  FMUL R13, R4, UR30 ;  /* 0x0000001e040d7c20 */ /* 0x000fe20008400000 */
[----:B------:R-:W-:-:S02]  /*1030*/  PRMT R35, R6, 0x7104, RZ ;  /* 0x0000710406237816 */ /* 0x000fc400000000ff */
[----:B------:R-:W-:Y:S02]  /*1040*/  LOP3.LUT R34, R42, 0xff, RZ, 0xc0, !PT ;  /* 0x000000ff2a227812 */ /* 0x000fe400078ec0ff */
[----:B------:R-:W-:Y:S02]  /*1050*/  @P1 LEA.HI.X R15, R10, UR16, R7, 0x3, P2 ;  /* 0x000000100a0f1c11 */ /* 0x000fe400090f1c07 */
[----:B------:R-:W-:Y:S02]  /*1060*/  LOP3.LUT R35, R34, 0xff00, R35, 0xf8, !PT ;  /* 0x0000ff0022237812 */ /* 0x000fe400078ef823 */
[----:B------:R-:W-:Y:S01]  /*1070*/  F2FP.SATFINITE.E5M2.F32.PACK_AB_MERGE_C R2, RZ, R2, RZ ;  /* 0x00000002ff02723e */ /* 0x000fe200048060ff */
[----:B------:R-:W-:Y:S01]  /*1080*/  IMAD.U32 R5, R28, 0x10000, RZ ;  /* 0x000100001c057824 */ /* 0x000fe200078e00ff */
[----:B------:R-:W-:Y:S01]  /*1090*/  F2FP.SATFINITE.E5M2.F32.PACK_AB_MERGE_C R13, RZ, R13, RZ ;  /* 0x0000000dff0d723e */ /* 0x000fe200048060ff */
        /* <DEDUP_REMOVED lines=14> */
[----:B------:R-:W-:-:S02]  /*1180*/  F2FP.SATFINITE.E5M2.F32.PACK_AB_MERGE_C R56, RZ, R56, RZ ;  /* 0x00000038ff38723e */ /* 0x000fc400048060ff */
[----:B------:R-:W-:Y:S02]  /*1190*/  F2FP.SATFINITE.E5M2.F32.PACK_AB_MERGE_C R0, RZ, R0, RZ ;  /* 0x00000000ff00723e */ /* 0x000fe400048060ff */
[----:B------:R-:W-:Y:S02]  /*11a0*/  F2FP.SATFINITE.E5M2.F32.PACK_AB_MERGE_C R59, RZ, R59, RZ ;  /* 0x0000003bff3b723e */ /* 0x000fe400048060ff */
[----:B------:R-:W-:Y:S02]  /*11b0*/  F2FP.SATFINITE.E5M2.F32.PACK_AB_MERGE_C R57, RZ, R7, RZ ;  /* 0x00000007ff39723e */ /* 0x000fe400048060ff */
        /* <DEDUP_REMOVED lines=105> */
[----:B------:R-:W-:Y:S01]  /*1850*/  F2FP.SATFINITE.E5M2.F32.PACK_AB_MERGE_C R60, RZ, R66, RZ ;  /* 0x00000042ff3c723e */ /* 0x000fe200048060ff */
[----:B------:R-:W-:Y:S01]  /*1860*/  FMUL R47, R21, UR30 ;  /* 0x0000001e152f7c20 */ /* 0x000fe20008400000 */
[----:B------:R0:W5:Y:S01]  /*1870*/  @P1 LDG.E.64 R8, desc[UR24][R52.64] ;  /* 0x0000001834081981 */ /* 0x000162000c1e1b00 */
[----:B------:R-:W-:Y:S01]  /*1880*/  FMNMX R7, RZ, R68, !PT ;  /* 0x00000044ff077209 */ /* 0x000fe20007800000 */
        /* <DEDUP_REMOVED lines=8> */
[----:B0-----:R-:W-:Y:S01]  /*1910*/  FMUL R52, R61, UR30 ;  /* 0x0000001e3d347c20 */ /* 0x001fe20008400000 */
[----:B------:R-:W-:Y:S01]  /*1920*/  F2FP.SATFINITE.E5M2.F32.PACK_AB_MERGE_C R46, RZ, R46, RZ ;  /* 0x0000002eff2e723e */ /* 0x000fe200048060ff */
[----:B------:R-:W-:Y:S01]  /*1930*/  FMUL R70, R30, UR30 ;  /* 0x0000001e1e467c20 */ /* 0x000fe20008400000 */
[----:B------:R-:W-:Y:S01]  /*1940*/  FMUL R68, R0, UR30 ;  /* 0x0000001e00447c20 */ /* 0x000fe20008400000 */
[----:B------:R-:W-:Y:S01]  /*1950*/  FMUL R54, R4, UR30 ;  /* 0x0000001e04367c20 */ /* 0x000fe20008400000 */
[----:B------:R-:W-:Y:S01]  /*1960*/  FMUL R33, R20, UR30 ;  /* 0x0000001e14217c20 */ /* 0x000fe20008400000 */
[----:B------:R-:W-:Y:S01]  /*1970*/  UIADD3.X UR9, UPT, UPT, UR20, UR9, URZ, UP1, !UPT ;  /* 0x0000000914097290 */ /* 0x000fe20008ffe4ff */
[----:B------:R-:W-:Y:S01]  /*1980*/  BSSY.RECONVERGENT B0, `(.L_x_27401) ;  /* 0x000001d000007945 */ /* 0x000fe20003800200 */
[----:B------:R-:W-:Y:S01]  /*1990*/  UIADD3.X UR4, UPT, UPT, UR4, UR11, URZ, UP2, !UPT ;  /* 0x0000000b04047290 */ /* 0x000fe200097fe4ff */
        /* <DEDUP_REMOVED lines=27> */
.L_x_27402:
[----:B------:R-:W-:Y:S05]  /*1b50*/  BSYNC.RECONVERGENT B0 ;  /* 0x0000000000007941 */ /* 0x000fea0003800200 */
.L_x_27401:
        /* <DEDUP_REMOVED lines=13> */
.L_x_27404:
[----:B------:R-:W-:Y:S05]  /*1c30*/  BSYNC.RECONVERGENT B0 ;  /* 0x0000000000007941 */ /* 0x000fea0003800200 */
.L_x_27403:
        /* <DEDUP_REMOVED lines=17> */
.L_x_27406:
[----:B------:R-:W-:Y:S05]  /*1d50*/  BSYNC.RECONVERGENT B0 ;  /* 0x0000000000007941 */ /* 0x000fea0003800200 */
.L_x_27405:
        /* <DEDUP_REMOVED lines=18> */
.L_x_27408:
[----:B------:R-:W-:Y:S05]  /*1e80*/  BSYNC.RECONVERGENT B0 ;  /* 0x0000000000007941 */ /* 0x000fea0003800200 */
.L_x_27407:
        /* <DEDUP_REMOVED lines=16> */
.L_x_27410:
[----:B------:R-:W-:Y:S05]  /*1f90*/  BSYNC.RECONVERGENT B0 ;  /* 0x0000000000007941 */ /* 0x000fea0003800200 */
.L_x_27409:
[----:B------:R-:W-:Y:S01]  /*1fa0*/  FMUL R55, R3, UR30 ;  /* 0x0000001e03377c20 */ /* 0x000fe20008400000 */
[----:B------:R-:W-:Y:S01]  /*1fb0*/  FMUL R52, R7, UR30 ;  /* 0x0000001e07347c20 */ /* 0x000fe20008400000 */
[----:B------:R-:W-:Y:S01]  /*1fc0*/  BSSY.RECONVERGENT B0, `(.L_x_27411) ;  /* 0x0000017000007945 */ /* 0x000fe20003800200 */
[--C-:B----4-:R-:W-:Y:S01]  /*1fd0*/  SHF.R.U64 R13, R28, 0x10, R29.reuse ;  /* 0x000000101c0d7819 */ /* 0x110fe2000000121d */
[----:B------:R-:W-:Y:S01]  /*1fe0*/  VIADD R42, R73, 0x1e ;  /* 0x0000001e492a7836 */ /* 0x000fe20000000000 */
[----:B---3--:R-:W-:Y:S02]  /*1ff0*/  SHF.R.U32.HI R46, RZ, 0x10, R29 ;  /* 0x00000010ff2e7819 */ /* 0x008fe4000001161d */
[----:B------:R-:W-:Y:S02]  /*2000*/  F2FP.SATFINITE.E5M2.F32.PACK_AB_MERGE_C R55, RZ, R55, RZ ;  /* 0x00000037ff37723e */ /* 0x000fe400048060ff */
[----:B------:R-:W-:Y:S01]  /*2010*/  F2FP.SATFINITE.E5M2.F32.PACK_AB_MERGE_C R52, RZ, R52, RZ ;  /* 0x00000034ff34723e */ /* 0x000fe200048060ff */
        /* <DEDUP_REMOVED lines=17> */
.L_x_27412:
[----:B------:R-:W-:Y:S05]  /*2130*/  BSYNC.RECONVERGENT B0 ;  /* 0x0000000000007941 */ /* 0x000fea0003800200 */
.L_x_27411:
        /* <DEDUP_REMOVED lines=15> */
[----:B------:R-:W-:-:S02]  /*2230*/  F2FP.SATFINITE.E5M2.F32.PACK_AB_MERGE_C R2, RZ, R2, RZ ;  /* 0x00000002ff02723e */ /* 0x000fc400048060ff */
[----:B------:R-:W-:Y:S02]  /*2240*/  FMNMX R30, RZ, R30, !PT ;  /* 0x0000001eff1e7209 */ /* 0x000fe40007800000 */
[----:B------:R-:W-:Y:S02]  /*2250*/  FMNMX R13, RZ, R13, !PT ;  /* 0x0000000dff0d7209 */ /* 0x000fe40007800000 */
        /* <DEDUP_REMOVED lines=17> */
.L_x_27414:
[----:B------:R-:W-:Y:S05]  /*2370*/  BSYNC.RECONVERGENT B0 ;  /* 0x0000000000007941 */ /* 0x000fea0003800200 */
.L_x_27413:
[----:B------:R-:W-:Y:S01]  /*2380*/  FMUL R28, R13, UR30 ;  /* 0x0000001e0d1c7c20 */ /* 0x000fe20008400000 */
[----:B------:R-:W-:Y:S01]  /*2390*/  FMUL R58, R30, UR30 ;  /* 0x0000001e1e3a7c20 */ /* 0x000fe20008400000 */
[----:B------:R-:W-:Y:S01]  /*23a0*/  IMAD.X R25, RZ, RZ, R62, P5 ;  /* 0x000000ffff197224 */ /* 0x000fe200028e063e */
[----:B------:R-:W-:Y:S01]  /*23b0*/  BSSY.RECONVERGENT B0, `(.L_x_27415) ;  /* 0x0000014000007945 */ /* 0x000fe20003800200 */
[----:B------:R-:W-:Y:S01]  /*23c0*/  IMAD.U32 R29, RZ, RZ, UR28 ;  /* 0x0000001cff1d7e24 */ /* 0x000fe2000f8e00ff */
[----:B------:R-:W-:Y:S02]  /*23d0*/  F2FP.SATFINITE.E5M2.F32.PACK_AB_MERGE_C R31, RZ, R28, RZ ;  /* 0x0000001cff1f723e */ /* 0x000fe400048060ff */
[----:B------:R-:W-:Y:S01]  /*23e0*/  F2FP.SATFINITE.E5M2.F32.PACK_AB_MERGE_C R58, RZ, R58, RZ ;  /* 0x0000003aff3a723e */ /* 0x000fe200048060ff */
        /* <DEDUP_REMOVED lines=16> */
.L_x_27416:
[----:B------:R-:W-:Y:S05]  /*24f0*/  BSYNC.RECONVERGENT B0 ;  /* 0x0000000000007941 */ /* 0x000fea0003800200 */
.L_x_27415:
        /* <DEDUP_REMOVED lines=45> */
[----:B------:R-:W-:Y:S01]  /*27d0*/  F2FP.SATFINITE.E5M2.F32.PACK_AB_MERGE_C R5, RZ, R43, RZ ;  /* 0x0000002bff05723e */ /* 0x000fe200048060ff */
[----:B------:R-:W-:Y:S01]  /*27e0*/  IMAD R76, R12, 0x100, R21 ;  /* 0x000001000c4c7824 */ /* 0x000fe200078e0215 */
[----:B------:R-:W-:Y:S01]  /*27f0*/  F2FP.SATFINITE.E5M2.F32.PACK_AB_MERGE_C R6, RZ, R7, RZ ;  /* 0x00000007ff06723e */ /* 0x000fe200048060ff */
[----:B------:R-:W-:Y:S01]  /*2800*/  @P2 VIADD R21, R27, UR5 ;  /* 0x000000051b152c36 */ /* 0x000fe20008000000 */
[----:B------:R-:W-:Y:S01]  /*2810*/  F2FP.SATFINITE.E5M2.F32.PACK_AB_MERGE_C R7, RZ, R52, RZ ;  /* 0x00000034ff07723e */ /* 0x000fe200048060ff */
        /* <DEDUP_REMOVED lines=89> */
[----:B------:R-:W-:-:S03]  /*2db0*/  F2FP.SATFINITE.E5M2.F32.PACK_AB_MERGE_C R17, RZ, R46, RZ ;  /* 0x0000002eff11723e */ /* 0x000fc600048060ff */
[----:B------:R-:W5:Y:S01]  /*2dc0*/  @P2 LDG.E.64 R12, desc[UR24][R26.64] ;  /* 0x000000181a0c2981 */ /* 0x000f62000c1e1b00 */
[----:B------:R-:W-:Y:S02]  /*2dd0*/  F2FP.SATFINITE.E5M2.F32.PACK_AB_MERGE_C R47, RZ, R47, RZ ;  /* 0x0000002fff2f723e */ /* 0x000fe400048060ff */
[----:B------:R-:W-:Y:S02]  /*2de0*/  F2FP.SATFINITE.E5M2.F32.PACK_AB_MERGE_C R19, RZ, R19, RZ ;  /* 0x00000013ff13723e */ /* 0x000fe400048060ff */
[----:B------:R-:W-:Y:S02]  /*2df0*/  @!P2 CS2R R26, SRZ ;  /* 0x00000000001aa805 */ /* 0x000fe4000001ff00 */
[----:B------:R-:W-:Y:S01]  /*2e00*/  F2FP.SATFINITE.E5M2.F32.PACK_AB_MERGE_C R21, RZ, R56, RZ ;  /* 0x00000038ff15723e */ /* 0x000fe200048060ff */
[----:B------:R-:W-:Y:S01]  /*2e10*/  IMAD.SHL.U32 R17, R17, 0x100, RZ ;  /* 0x0000010011117824 */ /* 0x000fe200078e00ff */
[----:B------:R-:W-:Y:S02]  /*2e20*/  LOP3.LUT R56, R47, 0xff, RZ, 0xc0, !PT ;  /* 0x000000ff2f387812 */ /* 0x000fe400078ec0ff */
[----:B------:R-:W-:Y:S01]  /*2e30*/  LOP3.LUT R46, R19, 0xff, RZ, 0xc0, !PT ;  /* 0x000000ff132e7812 */ /* 0x000fe200078ec0ff */
[----:B------:R0:W5:Y:S01]  /*2e40*/  @P2 LDG.E.64 R26, desc[UR24][R40.64] ;  /* 0x00000018281a2981 */ /* 0x000162000c1e1b00 */
[----:B------:R-:W-:Y:S01]  /*2e50*/  F2FP.SATFINITE.E5M2.F32.PACK_AB_MERGE_C R18, RZ, R18, RZ ;  /* 0x00000012ff12723e */ /* 0x000fe200048060ff */
[----:B------:R-:W-:Y:S01]  /*2e60*/  BSSY.RECONVERGENT B0, `(.L_x_27417) ;  /* 0x0000016000007945 */ /* 0x000fe20003800200 */
[----:B------:R-:W-:Y:S01]  /*2e70*/  IMAD R56, R21, 0x100, R56 ;  /* 0x0000010015387824 */ /* 0x000fe200078e0238 */
[----:B0-----:R-:W-:-:S02]  /*2e80*/  F2FP.SATFINITE.E5M2.F32.PACK_AB_MERGE_C R41, RZ, R58, RZ ;  /* 0x0000003aff29723e */ /* 0x001fc400048060ff */
        /* <DEDUP_REMOVED lines=19> */
.L_x_27418:
[----:B------:R-:W-:Y:S05]  /*2fc0*/  BSYNC.RECONVERGENT B0 ;  /* 0x0000000000007941 */ /* 0x000fea0003800200 */
.L_x_27417:
        /* <DEDUP_REMOVED lines=18> */
.L_x_27420:
[----:B------:R-:W-:Y:S05]  /*30f0*/  BSYNC.RECONVERGENT B0 ;  /* 0x0000000000007941 */ /* 0x000fea0003800200 */
.L_x_27419:
        /* <DEDUP_REMOVED lines=49> */
[----:B------:R-:W-:-:S02]  /*3410*/  F2FP.SATFINITE.E5M2.F32.PACK_AB_MERGE_C R21, RZ, R21, RZ ;  /* 0x00000015ff15723e */ /* 0x000fc400048060ff */
[----:B------:R-:W-:Y:S02]  /*3420*/  F2FP.SATFINITE.E5M2.F32.PACK_AB_MERGE_C R58, RZ, R58, RZ ;  /* 0x0000003aff3a723e */ /* 0x000fe400048060ff */
[----:B------:R-:W-:Y:S02]  /*3430*/  F2FP.SATFINITE.E5M2.F32.PACK_AB_MERGE_C R54, RZ, R54, RZ ;  /* 0x00000036ff36723e */ /* 0x000fe400048060ff */
[----:B------:R-:W-:Y:S02]  /*3440*/  F2FP.SATFINITE.E5M2.F32.PACK_AB_MERGE_C R55, RZ, R55, RZ ;  /* 0x00000037ff37723e */ /* 0x000fe400048060ff */
        /* <DEDUP_REMOVED lines=38> */
.L_x_27422:
[----:B------:R-:W-:Y:S05]  /*36b0*/  BSYNC.RECONVERGENT B0 ;  /* 0x0000000000007941 */ /* 0x000fea0003800200 */
.L_x_27421:
[----:B0-----:R-:W-:Y:S01]  /*36c0*/  FMUL R6, R41, UR30 ;  /* 0x0000001e29067c20 */ /* 0x001fe20008400000 */
[----:B------:R-:W-:Y:S01]  /*36d0*/  FMUL R5, R48, UR30 ;  /* 0x0000001e30057c20 */ /* 0x000fe20008400000 */
[----:B------:R-:W-:Y:S01]  /*36e0*/  FMUL R59, R50, UR30 ;  /* 0x0000001e323b7c20 */ /* 0x000fe20008400000 */
[----:B------:R-:W-:Y:S01]  /*36f0*/  F2FP.SATFINITE.E5M2.F32.PACK_AB_MERGE_C R41, RZ, R23, RZ ;  /* 0x00000017ff29723e */ /* 0x000fe200048060ff */
[----:B------:R-:W-:Y:S01]  /*3700*/  BSSY.RECONVERGENT B0, `(.L_x_27423) ;  /* 0x0000020000007945 */ /* 0x000fe20003800200 */
[----:B------:R-:W-:Y:S01]  /*3710*/  F2FP.SATFINITE.E5M2.F32.PACK_AB_MERGE_C R48, RZ, R6, RZ ;  /* 0x00000006ff30723e */ /* 0x000fe200048060ff */
[----:B------:R-:W-:Y:S01]  /*3720*/  FMUL R6, R49, UR30 ;  /* 0x0000001e31067c20 */ /* 0x000fe20008400000 */
[----:B------:R-:W-:Y:S01]  /*3730*/  FMUL R49, R51, UR30 ;  /* 0x0000001e33317c20 */ /* 0x000fe20008400000 */
[----:B------:R-:W-:Y:S01]  /*3740*/  FMUL R23, R18, UR30 ;  /* 0x0000001e12177c20 */ /* 0x000fe20008400000 */
[----:B------:R-:W-:Y:S02]  /*3750*/  F2FP.SATFINITE.E5M2.F32.PACK_AB_MERGE_C R18, RZ, R5, RZ ;  /* 0x00000005ff12723e */ /* 0x000fe400048060ff */
[----:B------:R-:W-:-:S02]  /*3760*/  LOP3.LUT R77, R73, 0x7c, RZ, 0xc0, !PT ;  /* 0x0000007c494d7812 */ /* 0x000fc400078ec0ff */
[----:B------:R-:W-:Y:S02]  /*3770*/  FMNMX R45, RZ, R45, !PT ;  /* 0x0000002dff2d7209 */ /* 0x000fe40007800000 */
[----:B------:R-:W-:Y:S02]  /*3780*/  F2FP.SATFINITE.E5M2.F32.PACK_AB_MERGE_C R59, RZ, R59, RZ ;  /* 0x0000003bff3b723e */ /* 0x000fe400048060ff */
[----:B------:R-:W-:Y:S02]  /*3790*/  F2FP.SATFINITE.E5M2.F32.PACK_AB_MERGE_C R5, RZ, R6, RZ ;  /* 0x00000006ff05723e */ /* 0x000fe400048060ff */
[----:B------:R-:W-:Y:S01]  /*37a0*/  F2FP.SATFINITE.E5M2.F32.PACK_AB_MERGE_C R49, RZ, R49, RZ ;  /* 0x00000031ff31723e */ /* 0x000fe200048060ff */
        /* <DEDUP_REMOVED lines=21> */
.L_x_27424:
[----:B------:R-:W-:Y:S05]  /*3900*/  BSYNC.RECONVERGENT B0 ;  /* 0x0000000000007941 */ /* 0x000fea0003800200 */
.L_x_27423:
        /* <DEDUP_REMOVED lines=19> */
.L_x_27426:
[----:B------:R-:W-:Y:S05]  /*3a40*/  BSYNC.RECONVERGENT B0 ;  /* 0x0000000000007941 */ /* 0x000fea0003800200 */
.L_x_27425:
[----:B01----:R-:W-:Y:S01]  /*3a50*/  LOP3.LUT R7, RZ, R77, RZ, 0x33, !PT ;  /* 0x0000004dff077212 */ /* 0x003fe200078e33ff */
        /* <DEDUP_REMOVED lines=30> */
.L_x_27428:
[----:B------:R-:W-:Y:S05]  /*3c40*/  BSYNC.RECONVERGENT B0 ;  /* 0x0000000000007941 */ /* 0x000fea0003800200 */
.L_x_27427:
        /* <DEDUP_REMOVED lines=16> */
[----:B------:R-:W-:Y:S01]  /*3d50*/  F2FP.SATFINITE.E5M2.F32.PACK_AB_MERGE_C R7, RZ, R23, RZ ;  /* 0x00000017ff07723e */ /* 0x000fe200048060ff */
[----:B------:R-:W-:Y:S01]  /*3d60*/  FMUL R65, R5, UR30 ;  /* 0x0000001e05417c20 */ /* 0x000fe20008400000 */
[----:B------:R-:W-:-:S02]  /*3d70*/  F2FP.SATFINITE.E5M2.F32.PACK_AB_MERGE_C R72, RZ, R72, RZ ;  /* 0x00000048ff48723e */ /* 0x000fc400048060ff */
        /* <DEDUP_REMOVED lines=19> */
.L_x_27430:
[----:B------:R-:W-:Y:S05]  /*3eb0*/  BSYNC.RECONVERGENT B0 ;  /* 0x0000000000007941 */ /* 0x000fea0003800200 */
.L_x_27429:
[----:B0-----:R-:W-:Y:S01]  /*3ec0*/  FMUL R58, R6, UR30 ;  /* 0x0000001e063a7c20 */ /* 0x001fe20008400000 */
[----:B------:R-:W-:Y:S01]  /*3ed0*/  IMAD.U32 R54, R7, 0x10000, RZ ;  /* 0x0001000007367824 */ /* 0x000fe200078e00ff */
[----:B------:R-:W-:Y:S01]  /*3ee0*/  SHF.R.U64 R7, R8, 0x10, R9 ;  /* 0x0000001008077819 */ /* 0x000fe20000001209 */
[----:B------:R-:W-:Y:S01]  /*3ef0*/  IMAD.U32 R72, R72, 0x10000, RZ ;  /* 0x0001000048487824 */ /* 0x000fe200078e00ff */
[----:B------:R-:W-:Y:S01]  /*3f00*/  BSSY.RECONVERGENT B0, `(.L_x_27431) ;  /* 0x000002c000007945 */ /* 0x000fe20003800200 */
[----:B------:R-:W-:Y:S01]  /*3f10*/  F2FP.SATFINITE.E5M2.F32.PACK_AB_MERGE_C R58, RZ, R58, RZ ;  /* 0x0000003aff3a723e */ /* 0x000fe200048060ff */
        /* <DEDUP_REMOVED lines=11> */
[----:B------:R-:W-:-:S04]  /*3fd0*/  F2FP.SATFINITE.E5M2.F32.PACK_AB_MERGE_C R17, RZ, R17, RZ ;  /* 0x00000011ff11723e */ /* 0x000fc800048060ff */
        /* <DEDUP_REMOVED lines=30> */
.L_x_27432:
[----:B------:R-:W-:Y:S05]  /*41c0*/  BSYNC.RECONVERGENT B0 ;  /* 0x0000000000007941 */ /* 0x000fea0003800200 */
.L_x_27431:
        /* <DEDUP_REMOVED lines=179> */
[----:B------:R-:W-:Y:S01]  /*4d00*/  F2FP.SATFINITE.E5M2.F32.PACK_AB_MERGE_C R8, RZ, R8, RZ ;  /* 0x00000008ff08723e */ /* 0x000fe200048060ff */
[----:B------:R-:W-:Y:S01]  /*4d10*/  FMUL R61, R61, UR30 ;  /* 0x0000001e3d3d7c20 */ /* 0x000fe20008400000 */
[----:B------:R-:W-:-:S02]  /*4d20*/  F2FP.SATFINITE.E5M2.F32.PACK_AB_MERGE_C R16, RZ, R16, RZ ;  /* 0x00000010ff10723e */ /* 0x000fc400048060ff */
[----:B------:R-:W-:Y:S02]  /*4d30*/  F2FP.SATFINITE.E5M2.F32.PACK_AB_MERGE_C R9, RZ, R9, RZ ;  /* 0x00000009ff09723e */ /* 0x000fe400048060ff */
[----:B------:R-:W-:Y:S02]  /*4d40*/  F2FP.SATFINITE.E5M2.F32.PACK_AB_MERGE_C R64, RZ, R15, RZ ;  /* 0x0000000fff40723e */ /* 0x000fe400048060ff */
[----:B------:R-:W-:Y:S01]  /*4d50*/  F2FP.SATFINITE.E5M2.F32.PACK_AB_MERGE_C R58, RZ, R14, RZ ;  /* 0x0000000eff3a723e */ /* 0x000fe200048060ff */
[----:B------:R-:W-:Y:S01]  /*4d60*/  IMAD.SHL.U32 R59, R16, 0x100, RZ ;  /* 0x00000100103b7824 */ /* 0x000fe200078e00ff */
[----:B------:R-:W-:Y:S02]  /*4d70*/  LOP3.LUT R14, R8, 0xff, RZ, 0xc0, !PT ;  /* 0x000000ff080e7812 */ /* 0x000fe400078ec0ff */
[----:B------:R-:W-:Y:S02]  /*4d80*/  F2FP.SATFINITE.E5M2.F32.PACK_AB_MERGE_C R7, RZ, R7, RZ ;  /* 0x00000007ff07723e */ /* 0x000fe400048060ff */
[----:B------:R-:W-:-:S02]  /*4d90*/  LOP3.LUT R15, R9, 0xff, RZ, 0xc0, !PT ;  /* 0x000000ff090f7812 */ /* 0x000fc400078ec0ff */
[----:B------:R-:W-:Y:S02]  /*4da0*/  LOP3.LUT R66, R64, 0xff, RZ, 0xc0, !PT ;  /* 0x000000ff40427812 */ /* 0x000fe400078ec0ff */
[----:B------:R-:W-:Y:S02]  /*4db0*/  F2FP.SATFINITE.E5M2.F32.PACK_AB_MERGE_C R60, RZ, R60, RZ ;  /* 0x0000003cff3c723e */ /* 0x000fe400048060ff */
[----:B------:R-:W-:Y:S01]  /*4dc0*/  F2FP.SATFINITE.E5M2.F32.PACK_AB_MERGE_C R61, RZ, R61, RZ ;  /* 0x0000003dff3d723e */ /* 0x000fe200048060ff */
        /* <DEDUP_REMOVED lines=22> */
.L_x_27434:
[----:B------:R-:W-:Y:S05]  /*4f30*/  BSYNC.RECONVERGENT B0 ;  /* 0x0000000000007941 */ /* 0x000fea0003800200 */
.L_x_27433:
        /* <DEDUP_REMOVED lines=18> */
.L_x_27436:
[----:B------:R-:W-:Y:S05]  /*5060*/  BSYNC.RECONVERGENT B0 ;  /* 0x0000000000007941 */ /* 0x000fea0003800200 */
.L_x_27435:
        /* <DEDUP_REMOVED lines=30> */
[----:B------:R-:W-:Y:S01]  /*5250*/  F2FP.SATFINITE.E5M2.F32.PACK_AB_MERGE_C R7, RZ, R0, RZ ;  /* 0x00000000ff07723e */ /* 0x000fe200048060ff */
        /* <DEDUP_REMOVED lines=11> */
[----:B------:R-:W-:Y:S01]  /*5310*/  F2FP.SATFINITE.E5M2.F32.PACK_AB_MERGE_C R5, RZ, R4, RZ ;  /* 0x00000004ff05723e */ /* 0x000fe200048060ff */
[----:B------:R-:W-:Y:S01]  /*5320*/  FMUL R67, R9, UR30 ;  /* 0x0000001e09437c20 */ /* 0x000fe20008400000 */
[----:B------:R-:W-:Y:S01]  /*5330*/  F2FP.SATFINITE.E5M2.F32.PACK_AB_MERGE_C R2, RZ, R0, RZ ;  /* 0x00000000ff02723e */ /* 0x000fe200048060ff */
[----:B------:R-:W-:Y:S01]  /*5340*/  FMUL R65, R8, UR30 ;  /* 0x0000001e08417c20 */ /* 0x000fe20008400000 */
[----:B------:R-:W-:-:S02]  /*5350*/  FMNMX R11, RZ, R11, !PT ;  /* 0x0000000bff0b7209 */ /* 0x000fc40007800000 */
[----:B------:R-:W-:Y:S02]  /*5360*/  F2FP.SATFINITE.E5M2.F32.PACK_AB_MERGE_C R6, RZ, R6, RZ ;  /* 0x00000006ff06723e */ /* 0x000fe400048060ff */
[----:B------:R-:W-:Y:S02]  /*5370*/  F2FP.SATFINITE.E5M2.F32.PACK_AB_MERGE_C R4, RZ, R59, RZ ;  /* 0x0000003bff04723e */ /* 0x000fe400048060ff */
[----:B------:R-:W-:Y:S02]  /*5380*/  F2FP.SATFINITE.E5M2.F32.PACK_AB_MERGE_C R3, RZ, R60, RZ ;  /* 0x0000003cff03723e */ /* 0x000fe400048060ff */
[----:B------:R-:W-:Y:S01]  /*5390*/  F2FP.SATFINITE.E5M2.F32.PACK_AB_MERGE_C R0, RZ, R58, RZ ;  /* 0x0000003aff00723e */ /* 0x000fe200048060ff */
        /* <DEDUP_REMOVED lines=21> */
.L_x_27438:
[----:B------:R-:W-:Y:S05]  /*54f0*/  BSYNC.RECONVERGENT B0 ;  /* 0x0000000000007941 */ /* 0x000fea0003800200 */
.L_x_27437:
[----:B------:R-:W-:Y:S01]  /*5500*/  FMUL R68, R11, UR30 ;  /* 0x0000001e0b447c20 */ /* 0x000fe20008400000 */
[----:B------:R-:W-:Y:S01]  /*5510*/  BSSY.RECONVERGENT B0, `(.L_x_27439) ;  /* 0x000001a000007945 */ /* 0x000fe20003800200 */
[----:B------:R-:W-:Y:S02]  /*5520*/  F2FP.SATFINITE.E5M2.F32.PACK_AB_MERGE_C R64, RZ, R64, RZ ;  /* 0x00000040ff40723e */ /* 0x000fe400048060ff */
[----:B------:R-:W-:Y:S02]  /*5530*/  F2FP.SATFINITE.E5M2.F32.PACK_AB_MERGE_C R66, RZ, R66, RZ ;  /* 0x00000042ff42723e */ /* 0x000fe400048060ff */
[----:B------:R-:W-:Y:S02]  /*5540*/  F2FP.SATFINITE.E5M2.F32.PACK_AB_MERGE_C R67, RZ, R67, RZ ;  /* 0x00000043ff43723e */ /* 0x000fe400048060ff */
[----:B------:R-:W-:Y:S02]  /*5550*/  F2FP.SATFINITE.E5M2.F32.PACK_AB_MERGE_C R65, RZ, R65, RZ ;  /* 0x00000041ff41723e */ /* 0x000fe400048060ff */
[----:B------:R-:W-:Y:S01]  /*5560*/  F2FP.SATFINITE.E5M2.F32.PACK_AB_MERGE_C R68, RZ, R68, RZ ;  /* 0x00000044ff44723e */ /* 0x000fe200048060ff */
        /* <DEDUP_REMOVED lines=20> */
.L_x_27440:
[----:B------:R-:W-:Y:S05]  /*56b0*/  BSYNC.RECONVERGENT B0 ;  /* 0x0000000000007941 */ /* 0x000fea0003800200 */
.L_x_27439:
        /* <DEDUP_REMOVED lines=21> */
.L_x_27442:
[----:B------:R-:W-:Y:S05]  /*5810*/  BSYNC.RECONVERGENT B0 ;  /* 0x0000000000007941 */ /* 0x000fea0003800200 */
.L_x_27441:
        /* <DEDUP_REMOVED lines=70> */
[----:B------:R-:W-:Y:S02]  /*5c80*/  F2FP.SATFINITE.E5M2.F32.PACK_AB_MERGE_C R0, RZ, R0, RZ ;  /* 0x00000000ff00723e */ /* 0x000fe400048060ff */
[----:B------:R-:W-:-:S02]  /*5c90*/  F2FP.SATFINITE.E5M2.F32.PACK_AB_MERGE_C R11, RZ, R11, RZ ;  /* 0x0000000bff0b723e */ /* 0x000fc400048060ff */
[----:B------:R-:W-:Y:S02]  /*5ca0*/  F2FP.SATFINITE.E5M2.F32.PACK_AB_MERGE_C R13, RZ, R13, RZ ;  /* 0x0000000dff0d723e */ /* 0x000fe400048060ff */
        /* <DEDUP_REMOVED lines=18> */
[----:B------:R-:W-:Y:S01]  /*5dd0*/  F2FP.SATFINITE.E5M2.F32.PACK_AB_MERGE_C R8, RZ, R8, RZ ;  /* 0x00000008ff08723e */ /* 0x000fe200048060ff */
[----:B------:R-:W-:Y:S01]  /*5de0*/  IMAD.SHL.U32 R7, R7, 0x8, RZ ;  /* 0x0000000807077824 */ /* 0x000fe200078e00ff */
[----:B------:R-:W-:Y:S01]  /*5df0*/  ISETP.GE.U32.OR P1, PT, R37, UR14, P1 ;  /* 0x0000000e25007c0c */ /* 0x000fe20008f26470 */
[----:B------:R-:W-:Y:S01]  /*5e00*/  IMAD.U32 R73, R73, 0x10000, RZ ;  /* 0x0001000049497824 */ /* 0x000fe200078e00ff */
[----:B------:R-:W-:-:S02]  /*5e10*/  F2FP.SATFINITE.E5M2.F32.PACK_AB_MERGE_C R3, RZ, R3, RZ ;  /* 0x00000003ff03723e */ /* 0x000fc400048060ff */
        /* <DEDUP_REMOVED lines=11> */
[----:B------:R-:W-:Y:S01]  /*5ed0*/  F2FP.SATFINITE.E5M2.F32.PACK_AB_MERGE_C R24, RZ, R24, RZ ;  /* 0x00000018ff18723e */ /* 0x000fe200048060ff */
        /* <DEDUP_REMOVED lines=10> */
[----:B------:R-:W-:Y:S02]  /*5f80*/  F2FP.SATFINITE.E5M2.F32.PACK_AB_MERGE_C R6, RZ, R26, RZ ;  /* 0x0000001aff06723e */ /* 0x000fe400048060ff */
[----:B------:R-:W-:Y:S02]  /*5f90*/  LOP3.LUT R65, R28, 0xff00, R65, 0xf8, !PT ;  /* 0x0000ff001c417812 */ /* 0x000fe400078ef841 */
[----:B------:R-:W-:Y:S01]  /*5fa0*/  F2FP.SATFINITE.E5M2.F32.PACK_AB_MERGE_C R7, RZ, R7, RZ ;  /* 0x00000007ff07723e */ /* 0x000fe200048060ff */
[----:B------:R-:W-:Y:S01]  /*5fb0*/  IMAD.U32 R26, R6, 0x10000, RZ ;  /* 0x00010000061a7824 */ /* 0x000fe200078e00ff */
[----:B------:R-:W-:-:S02]  /*5fc0*/  SHF.R.U32.HI R28, RZ, 0x10, R25 ;  /* 0x00000010ff1c7819 */ /* 0x000fc40000011619 */
[----:B------:R-:W-:Y:S02]  /*5fd0*/  LOP3.LUT R25, R66, 0xffff, RZ, 0xc0, !PT ;  /* 0x0000ffff42197812 */ /* 0x000fe400078ec0ff */
[----:B------:R-:W-:Y:S01]  /*5fe0*/  F2FP.SATFINITE.E5M2.F32.PACK_AB_MERGE_C R66, RZ, R14, RZ ;  /* 0x0000000eff42723e */ /* 0x000fe200048060ff */
        /* <DEDUP_REMOVED lines=32> */
.L_x_27444:
[----:B------:R-:W-:Y:S05]  /*61f0*/  BSYNC.RECONVERGENT B0 ;  /* 0x0000000000007941 */ /* 0x000fea0003800200 */
.L_x_27443:
        /* <DEDUP_REMOVED lines=20> */
[----:B------:R-:W-:Y:S02]  /*6340*/  F2FP.SATFINITE.E5M2.F32.PACK_AB_MERGE_C R28, RZ, R28, RZ ;  /* 0x0000001cff1c723e */ /* 0x000fe400048060ff */
[----:B------:R-:W-:Y:S01]  /*6350*/  SHF.R.U64 R44, R44, 0x10, R45 ;  /* 0x000000102c2c7819 */ /* 0x000fe2000000122d */
[----:B------:R-:W-:Y:S01]  /*6360*/  FMUL R42, R27, UR30 ;  /* 0x0000001e1b2a7c20 */ /* 0x000fe20008400000 */
[----:B------:R-:W-:Y:S02]  /*6370*/  F2FP.SATFINITE.E5M2.F32.PACK_AB_MERGE_C R38, RZ, R38, RZ ;  /* 0x00000026ff26723e */ /* 0x000fe400048060ff */
[----:B------:R-:W-:Y:S01]  /*6380*/  LOP3.LUT R67, R28, 0xff, RZ, 0xc0, !PT ;  /* 0x000000ff1c437812 */ /* 0x000fe200078ec0ff */
[----:B------:R-:W-:Y:S01]  /*6390*/  IMAD.U32 R44, R44, 0x10000, RZ ;  /* 0x000100002c2c7824 */ /* 0x000fe200078e00ff */
[----:B------:R-:W-:Y:S01]  /*63a0*/  F2FP.SATFINITE.E5M2.F32.PACK_AB_MERGE_C R42, RZ, R42, RZ ;  /* 0x0000002aff2a723e */ /* 0x000fe200048060ff */
[----:B------:R-:W-:Y:S01]  /*63b0*/  IMAD.U32 R64, R38, 0x10000, RZ ;  /* 0x0001000026407824 */ /* 0x000fe200078e00ff */
[----:B------:R-:W-:-:S02]  /*63c0*/  F2FP.SATFINITE.E5M2.F32.PACK_AB_MERGE_C R24, RZ, R24, RZ ;  /* 0x00000018ff18723e */ /* 0x000fc400048060ff */
        /* <DEDUP_REMOVED lines=27> */
.L_x_27446:
[----:B------:R-:W-:Y:S05]  /*6580*/  BSYNC.RECONVERGENT B0 ;  /* 0x0000000000007941 */ /* 0x000fea0003800200 */
.L_x_27445:
        /* <DEDUP_REMOVED lines=9> */
[----:B------:R-:W-:Y:S01]  /*6620*/  F2FP.SATFINITE.E5M2.F32.PACK_AB_MERGE_C R67, RZ, R67, RZ ;  /* 0x00000043ff43723e */ /* 0x000fe200048060ff */
[----:B------:R-:W-:Y:S01]  /*6630*/  IMAD.U32 R45, R45, 0x10000, RZ ;  /* 0x000100002d2d7824 */ /* 0x000fe200078e00ff */
[----:B------:R-:W-:Y:S01]  /*6640*/  SHF.R.U64 R11, R46, 0x10, R47 ;  /* 0x000000102e0b7819 */ /* 0x000fe2000000122f */
[----:B------:R-:W-:Y:S01]  /*6650*/  FMUL R26, R5, UR30 ;  /* 0x0000001e051a7c20 */ /* 0x000fe20008400000 */
[----:B------:R-:W-:Y:S01]  /*6660*/  F2FP.SATFINITE.E5M2.F32.PACK_AB_MERGE_C R25, RZ, R25, RZ ;  /* 0x00000019ff19723e */ /* 0x000fe200048060ff */
        /* <DEDUP_REMOVED lines=9> */
[----:B------:R-:W-:Y:S01]  /*6700*/  F2FP.SATFINITE.E5M2.F32.PACK_AB_MERGE_C R26, RZ, R26, RZ ;  /* 0x0000001aff1a723e */ /* 0x000fe200048060ff */
        /* <DEDUP_REMOVED lines=8> */
[----:B------:R-:W-:Y:S02]  /*6790*/  F2FP.SATFINITE.E5M2.F32.PACK_AB_MERGE_C R27, RZ, R27, RZ ;  /* 0x0000001bff1b723e */ /* 0x000fe400048060ff */
[----:B------:R-:W-:Y:S02]  /*67a0*/  F2FP.SATFINITE.E5M2.F32.PACK_AB_MERGE_C R66, RZ, R66, RZ ;  /* 0x00000042ff42723e */ /* 0x000fe400048060ff */
[----:B------:R-:W-:Y:S02]  /*67b0*/  F2FP.SATFINITE.E5M2.F32.PACK_AB_MERGE_C R13, RZ, R13, RZ ;  /* 0x0000000dff0d723e */ /* 0x000fe400048060ff */
[----:B------:R-:W-:Y:S01]  /*67c0*/  F2FP.SATFINITE.E5M2.F32.PACK_AB_MERGE_C R5, RZ, R0, RZ ;  /* 0x00000000ff05723e */ /* 0x000fe200048060ff */
        /* <DEDUP_REMOVED lines=32> */
.L_x_27448:
[----:B------:R-:W-:Y:S05]  /*69d0*/  BSYNC.RECONVERGENT B0 ;  /* 0x0000000000007941 */ /* 0x000fea0003800200 */
.L_x_27447:
[----:B------:R-:W-:Y:S01]  /*69e0*/  FMUL R64, R43, UR30 ;  /* 0x0000001e2b407c20 */ /* 0x000fe20008400000 */
[----:B------:R-:W-:Y:S01]  /*69f0*/  FMUL R16, R16, UR30 ;  /* 0x0000001e10107c20 */ /* 0x000fe20008400000 */
[----:B------:R-:W-:Y:S01]  /*6a00*/  IMAD.U32 R68, R50, 0x10000, RZ ;  /* 0x0001000032447824 */ /* 0x000fe200078e00ff */
[----:B------:R-:W-:Y:S01]  /*6a10*/  BSSY.RECONVERGENT B0, `(.L_x_27449) ;  /* 0x0000012000007945 */ /* 0x000fe20003800200 */
[----:B------:R-:W-:Y:S01]  /*6a20*/  IMAD.U32 R43, R52, 0x10000, RZ ;  /* 0x00010000342b7824 */ /* 0x000fe200078e00ff */
[----:B------:R-:W-:Y:S02]  /*6a30*/  IADD3.X R37, PT, PT, R62, UR32, RZ, P2, P3 ;  /* 0x000000203e257c10 */ /* 0x000fe400097e64ff */
[----:B------:R-:W-:Y:S02]  /*6a40*/  F2FP.SATFINITE.E5M2.F32.PACK_AB_MERGE_C R62, RZ, R16, RZ ;  /* 0x00000010ff3e723e */ /* 0x000fe400048060ff */
[----:B------:R-:W-:Y:S02]  /*6a50*/  FMNMX R68, RZ, R68, !PT ;  /* 0x00000044ff447209 */ /* 0x000fe40007800000 */
[----:B------:R-:W-:-:S02]  /*6a60*/  FMNMX R43, RZ, R43, !PT ;  /* 0x0000002bff2b7209 */ /* 0x000fc40007800000 */
[----:B------:R-:W-:Y:S01]  /*6a70*/  F2FP.SATFINITE.E5M2.F32.PACK_AB_MERGE_C R64, RZ, R64, RZ ;  /* 0x00000040ff40723e */ /* 0x000fe200048060ff */
        /* <DEDUP_REMOVED lines=11> */
.L_x_27450:
[----:B------:R-:W-:Y:S05]  /*6b30*/  BSYNC.RECONVERGENT B0 ;  /* 0x0000000000007941 */ /* 0x000fea0003800200 */
.L_x_27449:
[----:B------:R-:W-:Y:S01]  /*6b40*/  FMUL R16, R68, UR30 ;  /* 0x0000001e44107c20 */ /* 0x000fe20008400000 */
[----:B01----:R-:W-:Y:S01]  /*6b50*/  FMUL R3, R43, UR30 ;  /* 0x0000001e2b037c20 */ /* 0x003fe20008400000 */
[--C-:B------:R-:W-:Y:S01]  /*6b60*/  SHF.R.U64 R28, R48, 0x10, R49.reuse ;  /* 0x00000010301c7819 */ /* 0x100fe20000001231 */
[----:B------:R-:W-:Y:S01]  /*6b70*/  IMAD.U32 R13, R51, 0x10000, RZ ;  /* 0x00010000330d7824 */ /* 0x000fe200078e00ff */
[----:B------:R-:W-:Y:S01]  /*6b80*/  SHF.R.U32.HI R49, RZ, 0x10, R49 ;  /* 0x00000010ff317819 */ /* 0x000fe20000011631 */
[----:B------:R-:W-:Y:S01]  /*6b90*/  IMAD.U32 R48, R53, 0x10000, RZ ;  /* 0x0001000035307824 */ /* 0x000fe200078e00ff */
[----:B------:R-:W-:Y:S01]  /*6ba0*/  F2FP.SATFINITE.E5M2.F32.PACK_AB_MERGE_C R16, RZ, R16, RZ ;  /* 0x00000010ff10723e */ /* 0x000fe200048060ff */
[----:B------:R-:W-:Y:S01]  /*6bb0*/  IMAD.U32 R28, R28, 0x10000, RZ ;  /* 0x000100001c1c7824 */ /* 0x000fe200078e00ff */
[----:B------:R-:W-:Y:S01]  /*6bc0*/  F2FP.SATFINITE.E5M2.F32.PACK_AB_MERGE_C R3, RZ, R3, RZ ;  /* 0x00000003ff03723e */ /* 0x000fe200048060ff */
        /* <DEDUP_REMOVED lines=14> */
[----:B------:R-:W-:Y:S01]  /*6cb0*/  F2FP.SATFINITE.E5M2.F32.PACK_AB_MERGE_C R44, RZ, R44, RZ ;  /* 0x0000002cff2c723e */ /* 0x000fe200048060ff */
[----:B------:R-:W-:Y:S01]  /*6cc0*/  IMAD.U32 R12, R12, 0x10000, RZ ;  /* 0x000100000c0c7824 */ /* 0x000fe200078e00ff */
[----:B------:R-:W-:Y:S02]  /*6cd0*/  FMNMX3 R46, |R28|, R46, |R9|, !PT ;  /* 0x0000002e1c2e7276 */ /* 0x000fe40007800609 */
[----:B------:R-:W-:Y:S01]  /*6ce0*/  FMNMX R49, RZ, R49, !PT ;  /* 0x00000031ff317209 */ /* 0x000fe20007800000 */
[----:B------:R-:W-:Y:S01]  /*6cf0*/  IMAD.SHL.U32 R65, R44, 0x100, RZ ;  /* 0x000001002c417824 */ /* 0x000fe200078e00ff */
[----:B------:R-:W-:Y:S02]  /*6d00*/  F2FP.SATFINITE.E5M2.F32.PACK_AB_MERGE_C R23, RZ, R23, RZ ;  /* 0x00000017ff17723e */ /* 0x000fe400048060ff */
[----:B------:R-:W-:Y:S02]  /*6d10*/  F2FP.SATFINITE.E5M2.F32.PACK_AB_MERGE_C R22, RZ, R22, RZ ;  /* 0x00000016ff16723e */ /* 0x000fe400048060ff */
[----:B------:R-:W-:-:S02]  /*6d20*/  FMNMX3 R68, |R49|, R46, |R68|, !PT ;  /* 0x0000002e31447276 */ /* 0x000fc40007800644 */
[----:B------:R-:W-:Y:S02]  /*6d30*/  LOP3.LUT R64, R64, 0xff, RZ, 0xc0, !PT ;  /* 0x000000ff40407812 */ /* 0x000fe400078ec0ff */
[----:B------:R-:W-:Y:S02]  /*6d40*/  F2FP.SATFINITE.E5M2.F32.PACK_AB_MERGE_C R67, RZ, R45, RZ ;  /* 0x0000002dff43723e */ /* 0x000fe400048060ff */
        /* <DEDUP_REMOVED lines=19> */
.L_x_27452:
[----:B------:R-:W-:Y:S05]  /*6e80*/  BSYNC.RECONVERGENT B0 ;  /* 0x0000000000007941 */ /* 0x000fea0003800200 */
.L_x_27451:
[----:B------:R-:W-:Y:S01]  /*6e90*/  SHF.R.U64 R7, R52, 0x10, R53 ;  /* 0x0000001034077819 */ /* 0x000fe20000001235 */
[----:B------:R-:W-:Y:S01]  /*6ea0*/  IMAD.U32 R52, R54, 0x10000, RZ ;  /* 0x0001000036347824 */ /* 0x000fe200078e00ff */
[----:B------:R-:W-:Y:S01]  /*6eb0*/  F2FP.SATFINITE.E5M2.F32.PACK_AB_MERGE_C R42, RZ, R0, RZ ;  /* 0x00000000ff2a723e */ /* 0x000fe200048060ff */
        /* <DEDUP_REMOVED lines=17> */
[----:B------:R-:W-:-:S02]  /*6fd0*/  F2FP.SATFINITE.E5M2.F32.PACK_AB_MERGE_C R45, RZ, R13, RZ ;  /* 0x0000000dff2d723e */ /* 0x000fc400048060ff */
[----:B------:R-:W-:Y:S01]  /*6fe0*/  F2FP.SATFINITE.E5M2.F32.PACK_AB_MERGE_C R13, RZ, R50, RZ ;  /* 0x00000032ff0d723e */ /* 0x000fe200048060ff */
[----:B------:R-:W-:Y:S01]  /*6ff0*/  IMAD.IADD R7, R77, 0x1, -R44 ;  /* 0x000000014d077824 */ /* 0x000fe200078e0a2c */
[----:B------:R-:W-:Y:S01]  /*7000*/  FMNMX3 R64, |R67|, R43, |R48|, !PT ;  /* 0x0000002b43407276 */ /* 0x000fe20007800630 */
[----:B------:R-:W-:Y:S01]  /*7010*/  FMUL R50, R46, UR30 ;  /* 0x0000001e2e327c20 */ /* 0x000fe20008400000 */
[----:B------:R-:W-:Y:S01]  /*7020*/  LOP3.LUT R45, R45, 0xff, RZ, 0xc0, !PT ;  /* 0x000000ff2d2d7812 */ /* 0x000fe200078ec0ff */
[----:B------:R-:W-:Y:S01]  /*7030*/  FMUL R48, R67, UR30 ;  /* 0x0000001e43307c20 */ /* 0x000fe20008400000 */
[----:B------:R-:W-:Y:S02]  /*7040*/  LOP3.LUT R43, R13, 0xffff, RZ, 0xc0, !PT ;  /* 0x0000ffff0d2b7812 */ /* 0x000fe400078ec0ff */
[----:B------:R-:W-:Y:S01]  /*7050*/  F2FP.SATFINITE.E5M2.F32.PACK_AB_MERGE_C R29, RZ, R29, RZ ;  /* 0x0000001dff1d723e */ /* 0x000fe200048060ff */
[----:B------:R-:W-:Y:S01]  /*7060*/  IMAD.U32 R65, R45, 0x10000, RZ ;  /* 0x000100002d417824 */ /* 0x000fe200078e00ff */
[----:B------:R-:W-:Y:S01]  /*7070*/  SHF.R.U32.HI R53, RZ, 0x10, R53 ;  /* 0x00000010ff357819 */ /* 0x000fe20000011635 */
[----:B------:R-:W-:Y:S01]  /*7080*/  IMAD.SHL.U32 R46, R43, 0x1000000, RZ ;  /* 0x010000002b2e7824 */ /* 0x000fe200078e00ff */
[----:B------:R-:W-:Y:S01]  /*7090*/  F2FP.SATFINITE.E5M2.F32.PACK_AB_MERGE_C R50, RZ, R50, RZ ;  /* 0x00000032ff32723e */ /* 0x000fe200048060ff */
[----:B------:R-:W-:Y:S01]  /*70a0*/  IMAD.SHL.U32 R43, R7, 0x8, RZ ;  /* 0x00000008072b7824 */ /* 0x000fe200078e00ff */
[----:B------:R-:W-:Y:S01]  /*70b0*/  F2FP.SATFINITE.E5M2.F32.PACK_AB_MERGE_C R48, RZ, R48, RZ ;  /* 0x00000030ff30723e */ /* 0x000fe200048060ff */
        /* <DEDUP_REMOVED lines=15> */
[----:B------:R-:W-:Y:S01]  /*71b0*/  F2FP.SATFINITE.E5M2.F32.PACK_AB_MERGE_C R64, RZ, R28, RZ ;  /* 0x0000001cff40723e */ /* 0x000fe200048060ff */
[----:B------:R-:W-:Y:S01]  /*71c0*/  IMAD.U32 R49, R65, 0x10000, RZ ;  /* 0x0001000041317824 */ /* 0x000fe200078e00ff */
[----:B------:R-:W-:Y:S01]  /*71d0*/  F2FP.SATFINITE.E5M2.F32.PACK_AB_MERGE_C R62, RZ, R62, RZ ;  /* 0x0000003eff3e723e */ /* 0x000fe200048060ff */
[----:B------:R0:W-:Y:S01]  /*71e0*/  STS.64 [R47], R6 ;  /* 0x000000062f007388 */ /* 0x0001e20000000a00 */
[----:B------:R-:W-:-:S02]  /*71f0*/  LOP3.LUT R65, R64, 0xffff, RZ, 0xc0, !PT ;  /* 0x0000ffff40417812 */ /* 0x000fc400078ec0ff */
[----:B------:R-:W-:Y:S02]  /*7200*/  F2FP.SATFINITE.E5M2.F32.PACK_AB_MERGE_C R54, RZ, R54, RZ ;  /* 0x00000036ff36723e */ /* 0x000fe400048060ff */
[----:B------:R-:W-:Y:S01]  /*7210*/  F2FP.SATFINITE.E5M2.F32.PACK_AB_MERGE_C R53, RZ, R53, RZ ;  /* 0x00000035ff35723e */ /* 0x000fe200048060ff */
        /* <DEDUP_REMOVED lines=28> */
.L_x_27454:
[----:B------:R-:W-:Y:S05]  /*73e0*/  BSYNC.RECONVERGENT B0 ;  /* 0x0000000000007941 */ /* 0x000fea0003800200 */
.L_x_27453:
        /* <DEDUP_REMOVED lines=16> */
.L_x_27456:
[----:B------:R-:W-:Y:S05]  /*74f0*/  BSYNC.RECONVERGENT B0 ;  /* 0x0000000000007941 */ /* 0x000fea0003800200 */
.L_x_27455:
        /* <DEDUP_REMOVED lines=16> */
.L_x_27458:
[----:B------:R-:W-:Y:S05]  /*7600*/  BSYNC.RECONVERGENT B0 ;  /* 0x0000000000007941 */ /* 0x000fea0003800200 */
.L_x_27457:
        /* <DEDUP_REMOVED lines=18> */
.L_x_27460:
[----:B------:R-:W-:Y:S05]  /*7730*/  BSYNC.RECONVERGENT B0 ;  /* 0x0000000000007941 */ /* 0x000fea0003800200 */
.L_x_27459:
        /* <DEDUP_REMOVED lines=18> */
[----:B------:R-:W-:Y:S01]  /*7860*/  F2FP.SATFINITE.E5M2.F32.PACK_AB_MERGE_C R53, RZ, R22, RZ ;  /* 0x00000016ff35723e */ /* 0x000fe200048060ff */
[----:B------:R-:W-:Y:S01]  /*7870*/  FMUL R49, R29, UR30 ;  /* 0x0000001e1d317c20 */ /* 0x000fe20008400000 */
[----:B------:R-:W-:Y:S01]  /*7880*/  F2FP.SATFINITE.E5M2.F32.PACK_AB_MERGE_C R23, RZ, R23, RZ ;  /* 0x00000017ff17723e */ /* 0x000fe200048060ff */
[----:B------:R-:W-:Y:S01]  /*7890*/  FMUL R52, R43, UR30 ;  /* 0x0000001e2b347c20 */ /* 0x000fe20008400000 */
[----:B------:R-:W-:-:S02]  /*78a0*/  F2FP.SATFINITE.E5M2.F32.PACK_AB_MERGE_C R38, RZ, R38, RZ ;  /* 0x00000026ff26723e */ /* 0x000fc400048060ff */
        /* <DEDUP_REMOVED lines=16> */
.L_x_27462:
[----:B------:R-:W-:Y:S05]  /*79b0*/  BSYNC.RECONVERGENT B0 ;  /* 0x0000000000007941 */ /* 0x000fea0003800200 */
.L_x_27461:
[----:B------:R-:W-:Y:S01]  /*79c0*/  F2FP.SATFINITE.E5M2.F32.PACK_AB_MERGE_C R22, RZ, R50, RZ ;  /* 0x00000032ff16723e */ /* 0x000fe200048060ff */
[----:B------:R-:W-:Y:S01]  /*79d0*/  BSSY.RECONVERGENT B0, `(.L_x_27463) ;  /* 0x0000016000007945 */ /* 0x000fe20003800200 */
[----:B0-----:R-:W-:Y:S01]  /*79e0*/  F2FP.SATFINITE.E5M2.F32.PACK_AB_MERGE_C R45, RZ, R52, RZ ;  /* 0x00000034ff2d723e */ /* 0x001fe200048060ff */
[----:B------:R-:W-:Y:S01]  /*79f0*/  IMAD.U32 R48, R53, 0x10000, RZ ;  /* 0x0001000035307824 */ /* 0x000fe200078e00ff */
[----:B------:R-:W-:Y:S02]  /*7a00*/  F2FP.SATFINITE.E5M2.F32.PACK_AB_MERGE_C R50, RZ, R49, RZ ;  /* 0x00000031ff32723e */ /* 0x000fe400048060ff */
        /* <DEDUP_REMOVED lines=18> */
.L_x_27464:
[----:B------:R-:W-:Y:S05]  /*7b30*/  BSYNC.RECONVERGENT B0 ;  /* 0x0000000000007941 */ /* 0x000fea0003800200 */
.L_x_27463:
        /* <DEDUP_REMOVED lines=42> */
.L_x_27469:
        /* <DEDUP_REMOVED lines=48> */
.L_x_27468:
[----:B------:R-:W-:Y:S05]  /*80e0*/  BSYNC.RECONVERGENT B1 ;  /* 0x0000000000017941 */ /* 0x000fea0003800200 */
.L_x_27467:
        /* <DEDUP_REMOVED lines=35> */
.L_x_27466:
[----:B------:R-:W-:Y:S05]  /*8320*/  BSYNC.RECONVERGENT B0 ;  /* 0x0000000000007941 */ /* 0x000fea0003800200 */
.L_x_27465:
        /* <DEDUP_REMOVED lines=28> */
.L_x_27474:
        /* <DEDUP_REMOVED lines=48> */
.L_x_27473:
[----:B------:R-:W-:Y:S05]  /*87f0*/  BSYNC.RECONVERGENT B1 ;  /* 0x0000000000017941 */ /* 0x000fea0003800200 */
.L_x_27472:
        /* <DEDUP_REMOVED lines=35> */
.L_x_27471:
[----:B------:R-:W-:Y:S05]  /*8a30*/  BSYNC.RECONVERGENT B0 ;  /* 0x0000000000007941 */ /* 0x000fea0003800200 */
.L_x_27470:
        /* <DEDUP_REMOVED lines=27> */
.L_x_27479:
        /* <DEDUP_REMOVED lines=48> */
.L_x_27478:
[----:B------:R-:W-:Y:S05]  /*8ef0*/  BSYNC.RECONVERGENT B1 ;  /* 0x0000000000017941 */ /* 0x000fea0003800200 */
.L_x_27477:
        /* <DEDUP_REMOVED lines=35> */
.L_x_27476:
[----:B------:R-:W-:Y:S05]  /*9130*/  BSYNC.RECONVERGENT B0 ;  /* 0x0000000000007941 */ /* 0x000fea0003800200 */
.L_x_27475:
        /* <DEDUP_REMOVED lines=25> */
.L_x_27484:
        /* <DEDUP_REMOVED lines=48> */
.L_x_27483:
[----:B------:R-:W-:Y:S05]  /*95d0*/  BSYNC.RECONVERGENT B1 ;  /* 0x0000000000017941 */ /* 0x000fea0003800200 */
.L_x_27482:
        /* <DEDUP_REMOVED lines=35> */
.L_x_27481:
[----:B------:R-:W-:Y:S05]  /*9810*/  BSYNC.RECONVERGENT B0 ;  /* 0x0000000000007941 */ /* 0x000fea0003800200 */
.L_x_27480:
        /* <DEDUP_REMOVED lines=40> */
.L_x_27493:
[----:B------:R-:W-:Y:S02]  /*9aa0*/  ISETP.NE.AND P0, PT, R6, RZ, PT ;  /* 0x000000ff0600720c */ /* 0x000fe40003f05270 */
[----:B--2---:R-:W-:-:S11]  /*9ab0*/  FMNMX R5, R2, R5, !PT ;  /* 0x0000000502057209 */ /* 0x004fd60007800000 */
[----:B------:R-:W-:Y:S05]  /*9ac0*/  @P0 BRA `(.L_x_27486) ;  /* 0x0000000000080947 */ /* 0x000fea0003800000 */
[----:B0-----:R-:W0:Y:S02]  /*9ad0*/  LDC.64 R2, c[0x0][0x3a8] ;  /* 0x0000ea00ff027b82 */ /* 0x001e240000000a00 */
[----:B0-----:R2:W-:Y:S02]  /*9ae0*/  REDG.E.MAX.S32.STRONG.GPU desc[UR24][R2.64], R5 ;  /* 0x000000050200798e */ /* 0x0015e4000d12e318 */
.L_x_27486:
[----:B------:R-:W-:Y:S05]  /*9af0*/  BSYNC B0 ;  /* 0x0000000000007941 */ /* 0x000fea0003800000 */
.L_x_27485:
        /* <DEDUP_REMOVED lines=12> */
[----:B-123--:R-:W-:Y:S05]  /*9bc0*/  CALL.REL.NOINC `($__internal_723_$__cuda_sm20_rcp_rn_f32_slowpath) ;  /* 0x0000000400987944 */ /* 0x00efea0003c00000 */
[----:B------:R-:W-:Y:S05]  /*9bd0*/  BRA `(.L_x_27489) ;  /* 0x0000000000147947 */ /* 0x000fea0003800000 */
.L_x_27488:
[----:B--23--:R-:W0:Y:S01]  /*9be0*/  MUFU.RCP R5, UR30 ;  /* 0x0000001e00057d08 */ /* 0x00ce220008001000 */
[----:B------:R-:W-:-:S04]  /*9bf0*/  IMAD.U32 R0, RZ, RZ, UR30 ;  /* 0x0000001eff007e24 */ /* 0x000fc8000f8e00ff */
[----:B0-----:R-:W-:-:S04]  /*9c00*/  FFMA R0, R5, R0, -1 ;  /* 0xbf80000005007423 */ /* 0x001fc80000000000 */
[----:B------:R-:W-:-:S04]  /*9c10*/  FADD.FTZ R0, -R0, -RZ ;  /* 0x800000ff00007221 */ /* 0x000fc80000010100 */
[----:B------:R-:W-:-:S07]  /*9c20*/  FFMA R5, R5, R0, R5 ;  /* 0x0000000005057223 */ /* 0x000fce0000000005 */
.L_x_27489:
[----:B------:R-:W0:Y:S02]  /*9c30*/  LDC.64 R2, c[0x0][0x3b0] ;  /* 0x0000ec00ff027b82 */ /* 0x000e240000000a00 */
[----:B0-----:R-:W-:Y:S01]  /*9c40*/  STG.E desc[UR24][R2.64], R5 ;  /* 0x0000000502007986 */ /* 0x001fe2000c101918 */
[----:B------:R-:W-:Y:S05]  /*9c50*/  EXIT ;  /* 0x000000000000794d */ /* 0x000fea0003800000 */
.L_x_27487:
[----:B------:R-:W-:Y:S02]  /*9c60*/  IMAD.MOV.U32 R7, RZ, RZ, 0x4 ;  /* 0x00000004ff077424 */ /* 0x000fe400078e00ff */
[----:B------:R-:W-:Y:S02]  /*9c70*/  IMAD.MOV.U32 R9, RZ, RZ, 0x1f ;  /* 0x0000001fff097424 */ /* 0x000fe400078e00ff */
[----:B------:R-:W-:-:S07]  /*9c80*/  IMAD.MOV.U32 R4, RZ, RZ, -0x1 ;  /* 0xffffffffff047424 */ /* 0x000fce00078e00ff */
[----:B012---:R-:W-:Y:S05]  /*9c90*/  WARPSYNC.COLLECTIVE R4, `(.L_x_27490) ;  /* 0x0000000004087348 */ /* 0x007fea0003c00000 */
[----:B--2---:R2:W3:Y:S02]  /*9ca0*/  SHFL.DOWN P0, R5, R0, R7, R9 ;  /* 0x0800000700057389 */ /* 0x0044e40000000009 */
[----:B0123--:R-:W-:Y:S05]  /*9cb0*/  ENDCOLLECTIVE ;  /* 0x000000000000791b */ /* 0x00ffea0003800000 */
.L_x_27490:
[----:B------:R-:W-:Y:S02]  /*9cc0*/  IMAD.MOV.U32 R7, RZ, RZ, 0x2 ;  /* 0x00000002ff077424 */ /* 0x000fe400078e00ff */
[----:B------:R-:W-:-:S05]  /*9cd0*/  IMAD.MOV.U32 R3, RZ, RZ, R5 ;  /* 0x000000ffff037224 */ /* 0x000fca00078e0005 */
[----:B------:R-:W-:-:S05]  /*9ce0*/  FMNMX R3, R3, R0, !PT ;  /* 0x0000000003037209 */ /* 0x000fca0007800000 */
[----:B------:R-:W-:-:S07]  /*9cf0*/  IMAD.MOV.U32 R0, RZ, RZ, R3 ;  /* 0x000000ffff007224 */ /* 0x000fce00078e0003 */
[----:B------:R-:W-:Y:S05]  /*9d00*/  WARPSYNC.COLLECTIVE R4, `(.L_x_27491) ;  /* 0x0000000004087348 */ /* 0x000fea0003c00000 */
[----:B------:R0:W1:Y:S02]  /*9d10*/  SHFL.DOWN P0, R5, R0, R7, R9 ;  /* 0x0800000700057389 */ /* 0x0000640000000009 */
[----:B01----:R-:W-:Y:S05]  /*9d20*/  ENDCOLLECTIVE ;  /* 0x000000000000791b */ /* 0x003fea0003800000 */
.L_x_27491:
[----:B------:R-:W-:Y:S02]  /*9d30*/  IMAD.MOV.U32 R7, RZ, RZ, 0x1 ;  /* 0x00000001ff077424 */ /* 0x000fe400078e00ff */
[----:B------:R-:W-:-:S05]  /*9d40*/  IMAD.MOV.U32 R2, RZ, RZ, R5 ;  /* 0x000000ffff027224 */ /* 0x000fca00078e0005 */
[----:B------:R-:W-:-:S05]  /*9d50*/  FMNMX R2, R3, R2, !PT ;  /* 0x0000000203027209 */ /* 0x000fca0007800000 */
[----:B------:R-:W-:-:S07]  /*9d60*/  IMAD.MOV.U32 R0, RZ, RZ, R2 ;  /* 0x000000ffff007224 */ /* 0x000fce00078e0002 */
[----:B------:R-:W-:Y:S05]  /*9d70*/  WARPSYNC.COLLECTIVE R4, `(.L_x_27492) ;  /* 0x0000000004087348 */ /* 0x000fea0003c00000 */
[----:B------:R0:W1:Y:S02]  /*9d80*/  SHFL.DOWN P0, R5, R0, R7, R9 ;  /* 0x0800000700057389 */ /* 0x0000640000000009 */
[----:B01----:R-:W-:Y:S05]  /*9d90*/  ENDCOLLECTIVE ;  /* 0x000000000000791b */ /* 0x003fea0003800000 */
.L_x_27492:
[----:B------:R-:W-:Y:S05]  /*9da0*/  BRA `(.L_x_27493) ;  /* 0xfffffffc003c7947 */ /* 0x000fea000383ffff */
        .weak           $__internal_722_$__cuda_sm20_div_u64
        .type           $__internal_722_$__cuda_sm20_div_u64,@function
        .size           $__internal_722_$__cuda_sm20_div_u64,($__internal_723_$__cuda_sm20_rcp_rn_f32_slowpath - $__internal_722_$__cuda_sm20_div_u64)
$__internal_722_$__cuda_sm20_div_u64:
        /* <DEDUP_REMOVED lines=71> */
[----:B------:R-:W-:Y:S11]  /*a220*/  RET.REL.NODEC R2 `(_ZN18transformer_engine6detail38cast_transpose_fused_kernel_notalignedILb0ELb0ELb1EfNS_16CTDBiasDActParamI13__nv_bfloat16S3_13__nv_fp8_e5m2fEELi4ELi8ENS_5EmptyEXadL_ZNS_4reluIffEET_T0_RKS6_EEEEvT3_mmm) ;  /* 0xffffff5c02747950 */ /* 0x000ff60003c3ffff */
        .weak           $__internal_723_$__cuda_sm20_rcp_rn_f32_slowpath
        .type           $__internal_723_$__cuda_sm20_rcp_rn_f32_slowpath,@function
        .size           $__internal_723_$__cuda_sm20_rcp_rn_f32_slowpath,(.L_x_30024 - $__internal_723_$__cuda_sm20_rcp_rn_f32_slowpath)
$__internal_723_$__cuda_sm20_rcp_rn_f32_slowpath:
        /* <DEDUP_REMOVED lines=15> */
.L_x_27494:
        /* <DEDUP_REMOVED lines=33> */
.L_x_27496:
[----:B------:R0:W1:Y:S02]  /*a530*/  MUFU.RCP R2, R0 ;  /* 0x0000000000027308 */ /* 0x0000640000001000 */
.L_x_27495:
[----:B-1-3--:R-:W-:Y:S02]  /*a540*/  IMAD.MOV.U32 R5, RZ, RZ, R2 ;  /* 0x000000ffff057224 */ /* 0x00afe400078e0002 */
[----:B------:R-:W-:Y:S02]  /*a550*/  IMAD.MOV.U32 R2, RZ, RZ, R7 ;  /* 0x000000ffff027224 */ /* 0x000fe400078e0007 */
[----:B------:R-:W-:-:S04]  /*a560*/  IMAD.MOV.U32 R3, RZ, RZ, 0x0 ;  /* 0x00000000ff037424 */ /* 0x000fc800078e00ff */
[----:B0-2---:R-:W-:Y:S05]  /*a570*/  RET.REL.NODEC R2 `(_ZN18transformer_engine6detail38cast_transpose_fused_kernel_notalignedILb0ELb0ELb1EfNS_16CTDBiasDActParamI13__nv_bfloat16S3_13__nv_fp8_e5m2fEELi4ELi8ENS_5EmptyEXadL_ZNS_4reluIffEET_T0_RKS6_EEEEvT3_mmm) ;  /* 0xffffff5802a07950 */ /* 0x005fea0003c3ffff */
.L_x_27497:
        /* <DEDUP_REMOVED lines=16> */
.L_x_30024:


//--------------------- .text._ZN18transformer_engine6detail38cast_transpose_fused_kernel_notalignedILb0ELb0ELb1EfNS_16CTDBiasDActParamI13__nv_bfloat16S3_S3_fEELi4ELi4ENS_5EmptyEXadL_ZNS_4reluIffEET_T0_RKS5_EEEEvT3_mmm --------------------------
	.section	.text._ZN18transformer_engine6detail38cast_transpose_fused_kernel_notalignedILb0ELb0ELb1EfNS_16CTDBiasDActParamI13__nv_bfloat16S3_S3_fEELi4ELi4ENS_5EmptyEXadL_ZNS_4reluIffEET_T0_RKS5_EEEEvT3_mmm,"ax",@progbits
	.align	128
        .global         _ZN18transformer_engine6detail38cast_transpose_fused_kernel_notalignedILb0ELb0ELb1EfNS_16CTDBiasDActParamI13__nv_bfloat16S3_S3_fEELi4ELi4ENS_5EmptyEXadL_ZNS_4reluIffEET_T0_RKS5_EEEEvT3_mmm
        .type           _ZN18transformer_engine6detail38cast_transpose_fused_kernel_notalignedILb0ELb0ELb1EfNS_16CTDBiasDActParamI13__nv_bfloat16S3_S3_fEELi4ELi4ENS_5EmptyEXadL_ZNS_4reluIffEET_T0_RKS5_EEEEvT3_mmm,@function
        .size           _ZN18transformer_engine6detail38cast_transpose_fused_kernel_notalignedILb0ELb0ELb1EfNS_16CTDBiasDActParamI13__nv_bfloat16S3_S3_fEELi4ELi4ENS_5EmptyEXadL_ZNS_4reluIffEET_T0_RKS5_EEEEvT3_mmm,(.L_x_30026 - _ZN18transformer_engine6detail38cast_transpose_fused_kernel_notalignedILb0ELb0ELb1EfNS_16CTDBiasDActParamI13__nv_bfloat16S3_S3_fEELi4ELi4ENS_5EmptyEXadL_ZNS_4reluIffEET_T0_RKS5_EEEEvT3_mmm)
        .other          _ZN18transformer_engine6detail38cast_transpose_fused_kernel_notalignedILb0ELb0ELb1EfNS_16CTDBiasDActParamI13__nv_bfloat16S3_S3_fEELi4ELi4ENS_5EmptyEXadL_ZNS_4reluIffEET_T0_RKS5_EEEEvT3_mmm,@"STO_CUDA_ENTRY STV_DEFAULT"
_ZN18transformer_engine6detail38cast_transpose_fused_kernel_notalignedILb0ELb0ELb1EfNS_16CTDBiasDActParamI13__nv_bfloat16S3_S3_fEELi4ELi4ENS_5EmptyEXadL_ZNS_4reluIffEET_T0_RKS5_EEEEvT3_mmm:
.text._ZN18transformer_engine6detail38cast_transpose_fused_kernel_notalignedILb0ELb0ELb1EfNS_16CTDBiasDActParamI13__nv_bfloat16S3_S3_fEELi4ELi4ENS_5EmptyEXadL_ZNS_4reluIffEET_T0_RKS5_EEEEvT3_mmm:
        /* <DEDUP_REMOVED lines=43> */
.L_x_27498:
[----:B------:R-:W-:-:S07]  /*02b0*/  MOV R5, 0x2d0 ;  /* 0x000002d000057802 */ /* 0x000fce0000000f00 */
[----:B------:R-:W-:Y:S05]  /*02c0*/  CALL.REL.NOINC `($__internal_724_$__cuda_sm20_div_u64) ;  /* 0x0000005800187944 */ /* 0x000fea0003c00000 */
        /* <DEDUP_REMOVED lines=11> */
.L_x_27499:
        /* <DEDUP_REMOVED lines=44> */
[----:B------:R-:W-:Y:S02]  /*0640*/  ULEA.HI.X UR8, UR8, UR17, UR9, 0x7, UP1 ;  /* 0x0000001108087291 */ /* 0x000fe400088f3c09 */
[----:B---3--:R-:W-:Y:S02]  /*0650*/  UIADD3 UR24, UP0, UPT, UR7, UR24, URZ ;  /* 0x0000001807187290 */ /* 0x008fe4000ff1e0ff */
[----:B------:R-:W-:Y:S01]  /*0660*/  USHF.L.U64.HI UR13, UR13, 0x1, UR8 ;  /* 0x000000010d0d7899 */ /* 0x000fe20008010208 */
[----:B------:R-:W0:Y:S03]  /*0670*/  LDCU.64 UR22, c[0x0][0x358] ;  /* 0x00006b00ff1677ac */ /* 0x000e260008000a00 */
[----:B------:R-:W-:-:S02]  /*0680*/  UIADD3.X UR25, UPT, UPT, UR13, UR25, URZ, UP0, !UPT ;  /* 0x000000190d197290 */ /* 0x000fc400087fe4ff */
[----:B------:R-:W-:-:S04]  /*0690*/  @P2 LEA R10, P0, R18, UR24, 0x3 ;  /* 0x00000018120a2c11 */ /* 0x000fc8000f8018ff */
[C---:B------:R-:W-:Y:S02]  /*06a0*/  @P2 LEA.HI.X R11, R18.reuse, UR25, R19, 0x3, P0 ;  /* 0x00000019120b2c11 */ /* 0x040fe400080f1c13 */
[----:B------:R-:W-:-:S04]  /*06b0*/  @P2 IADD3 R5, P0, PT, R18, UR31, RZ ;  /* 0x0000001f12052c10 */ /* 0x000fc8000ff1e0ff */
[----:B------:R-:W-:Y:S02]  /*06c0*/  @P2 IADD3.X R12, PT, PT, R19, UR32, RZ, P0, !PT ;  /* 0x00000020130c2c10 */ /* 0x000fe400087fe4ff */
[C---:B------:R-:W-:Y:S01]  /*06d0*/  @P2 LEA R14, P0, R5.reuse, UR24, 0x3 ;  /* 0x00000018050e2c11 */ /* 0x040fe2000f8018ff */
[----:B------:R-:W-:Y:S01]  /*06e0*/  IMAD.U32 R7, RZ, RZ, UR31 ;  /* 0x0000001fff077e24 */ /* 0x000fe2000f8e00ff */
[----:B0-----:R0:W2:Y:S02]  /*06f0*/  @P1 LDG.E R0, desc[UR22][R8.64] ;  /* 0x0000001608001981 */ /* 0x0010a4000c1e1900 */
[----:B------:R-:W-:Y:S01]  /*0700*/  @P2 LEA.HI.X R15, R5, UR25, R12, 0x3, P0 ;  /* 0x00000019050f2c11 */ /* 0x000fe200080f1c0c */
[----:B------:R-:W-:Y:S01]  /*0710*/  IMAD.U32 R5, RZ, RZ, UR31 ;  /* 0x0000001fff057e24 */ /* 0x000fe2000f8e00ff */
[----:B------:R-:W-:Y:S01]  /*0720*/  VOTEU.ANY UP0, P2 ;  /* 0x0000000000ff7886 */ /* 0x000fe20001000100 */
[----:B------:R-:W-:Y:S01]  /*0730*/  IMAD.U32 R12, RZ, RZ, UR32 ;  /* 0x00000020ff0c7e24 */ /* 0x000fe2000f8e00ff */
[----:B------:R-:W-:Y:S01]  /*0740*/  @!P2 CS2R R26, SRZ ;  /* 0x00000000001aa805 */ /* 0x000fe2000001ff00 */
[----:B------:R-:W3:Y:S01]  /*0750*/  @P2 LDG.E.64 R10, desc[UR22][R10.64] ;  /* 0x000000160a0a2981 */ /* 0x000ee2000c1e1b00 */
[----:B------:R-:W-:-:S04]  /*0760*/  @P2 LEA R5, P0, R5, R18, 0x1 ;  /* 0x0000001205052211 */ /* 0x000fc800078008ff */
[----:B0-----:R-:W-:Y:S01]  /*0770*/  @P2 LEA.HI.X R8, R7, R19, R12, 0x1, P0 ;  /* 0x0000001307082211 */ /* 0x001fe200000f0c0c */
[----:B------:R-:W-:Y:S01]  /*0780*/  IMAD.U32 R9, RZ, RZ, UR31 ;  /* 0x0000001fff097e24 */ /* 0x000fe2000f8e00ff */
[C---:B------:R-:W-:Y:S02]  /*0790*/  @P2 LEA R16, P0, R5.reuse, UR24, 0x3 ;  /* 0x0000001805102c11 */ /* 0x040fe4000f8018ff */
[----:B------:R-:W-:Y:S01]  /*07a0*/  @!P2 CS2R R12, SRZ ;  /* 0x00000000000ca805 */ /* 0x000fe2000001ff00 */
[----:B------:R-:W-:Y:S01]  /*07b0*/  @UP0 UIMAD UR8, UR32, 0x3, URZ ;  /* 0x00000003200808a4 */ /* 0x000fe2000f8e02ff */
[----:B------:R0:W4:Y:S01]  /*07c0*/  @P2 LDG.E.64 R26, desc[UR22][R14.64] ;  /* 0x000000160e1a2981 */ /* 0x000122000c1e1b00 */
[----:B------:R-:W-:Y:S01]  /*07d0*/  @P2 LEA.HI.X R17, R5, UR25, R8, 0x3, P0 ;  /* 0x0000001905112c11 */ /* 0x000fe200080f1c08 */
[----:B------:R-:W-:-:S04]  /*07e0*/  @P2 IMAD.WIDE.U32 R8, R9, 0x3, R18 ;  /* 0x0000000309082825 */ /* 0x000fc800078e0012 */
[----:B------:R-:W4:Y:S01]  /*07f0*/  @P2 LDG.E.64 R12, desc[UR22][R16.64] ;  /* 0x00000016100c2981 */ /* 0x000f22000c1e1b00 */
[----:B------:R-:W-:Y:S01]  /*0800*/  @P2 VIADD R5, R9, UR8 ;  /* 0x0000000809052c36 */ /* 0x000fe20008000000 */
[----:B0-----:R-:W-:-:S04]  /*0810*/  @P2 LEA R14, P0, R8, UR24, 0x3 ;  /* 0x00000018080e2c11 */ /* 0x001fc8000f8018ff */
[----:B------:R-:W-:Y:S02]  /*0820*/  @P2 LEA.HI.X R15, R8, UR25, R5, 0x3, P0 ;  /* 0x00000019080f2c11 */ /* 0x000fe400080f1c05 */
[----:B------:R-:W-:-:S06]  /*0830*/  @!P2 CS2R R8, SRZ ;  /* 0x000000000008a805 */ /* 0x000fcc000001ff00 */
[----:B------:R0:W4:Y:S01]  /*0840*/  @P2 LDG.E.64 R8, desc[UR22][R14.64] ;  /* 0x000000160e082981 */ /* 0x000122000c1e1b00 */
[----:B------:R-:W-:Y:S01]  /*0850*/  VIADD R43, R2, 0xffffffff ;  /* 0xffffffff022b7836 */ /* 0x000fe20000000000 */
[----:B------:R-:W-:Y:S01]  /*0860*/  ULOP3.LUT UR14, UR14, 0xfffffffc, URZ, 0xc0, !UPT ;  /* 0xfffffffc0e0e7892 */ /* 0x000fe2000f8ec0ff */
[----:B------:R-:W-:-:S03]  /*0870*/  VIADD R42, R3, 0x1 ;  /* 0x00000001032a7836 */ /* 0x000fc60000000000 */
[----:B------:R-:W-:Y:S02]  /*0880*/  LOP3.LUT R43, R43, 0x1f, RZ, 0xc0, !PT ;  /* 0x0000001f2b2b7812 */ /* 0x000fe400078ec0ff */
[----:B------:R-:W-:Y:S02]  /*0890*/  ISETP.GE.U32.AND P0, PT, R42, UR27, PT ;  /* 0x0000001b2a007c0c */ /* 0x000fe4000bf06070 */
[C---:B------:R-:W-:Y:S01]  /*08a0*/  IADD3 R28, P3, PT, R43.reuse, R6, RZ ;  /* 0x000000062b1c7210 */ /* 0x040fe20007f7e0ff */
[----:B0-----:R-:W-:Y:S01]  /*08b0*/  IMAD.U32 R15, RZ, RZ, UR31 ;  /* 0x0000001fff0f7e24 */ /* 0x001fe2000f8e00ff */
[----:B------:R-:W-:-:S03]  /*08c0*/  ISETP.LT.U32.AND P0, PT, R43, UR26, !P0 ;  /* 0x0000001a2b007c0c */ /* 0x000fc6000c701070 */
[----:B------:R-:W-:-:S10]  /*08d0*/  IMAD.X R29, RZ, RZ, R46, P3 ;  /* 0x000000ffff1d7224 */ /* 0x000fd400018e062e */
[----:B------:R-:W-:Y:S01]  /*08e0*/  @P0 IADD3 R5, P3, PT, R28, UR14, RZ ;  /* 0x0000000e1c050c10 */ /* 0x000fe2000ff7e0ff */
[----:B------:R-:W-:Y:S01]  /*08f0*/  VOTEU.ANY UP0, P0 ;  /* 0x0000000000ff7886 */ /* 0x000fe20000000100 */
[----:B------:R-:W-:Y:S02]  /*0900*/  @P0 IMAD.WIDE.U32 R14, R15, 0x5, R28 ;  /* 0x000000050f0e0825 */ /* 0x000fe400078e001c */
[----:B------:R-:W-:Y:S02]  /*0910*/  @P0 IADD3.X R20, PT, PT, R29, UR15, RZ, P3, !PT ;  /* 0x0000000f1d140c10 */ /* 0x000fe40009ffe4ff */
[----:B------:R-:W-:Y:S01]  /*0920*/  @P0 LEA R16, P3, R5, UR24, 0x3 ;  /* 0x0000001805100c11 */ /* 0x000fe2000f8618ff */
[----:B------:R-:W-:-:S03]  /*0930*/  @UP0 UIMAD UR8, UR32, 0x5, URZ ;  /* 0x00000005200808a4 */ /* 0x000fc6000f8e02ff */
[----:B------:R-:W-:-:S06]  /*0940*/  @P0 LEA.HI.X R17, R5, UR25, R20, 0x3, P3 ;  /* 0x0000001905110c11 */ /* 0x000fcc00098f1c14 */
[----:B------:R-:W5:Y:S01]  /*0950*/  @P0 LDG.E.64 R16, desc[UR22][R16.64] ;  /* 0x0000001610100981 */ /* 0x000f62000c1e1b00 */
[----:B------:R-:W-:Y:S01]  /*0960*/  @P0 VIADD R5, R15, UR8 ;  /* 0x000000080f050c36 */ /* 0x000fe20008000000 */
[C---:B------:R-:W-:Y:S01]  /*0970*/  @P0 LEA R24, P3, R14.reuse, UR24, 0x3 ;  /* 0x000000180e180c11 */ /* 0x040fe2000f8618ff */
[----:B------:R-:W-:Y:S02]  /*0980*/  @P0 IMAD.MOV.U32 R20, RZ, RZ, R28 ;  /* 0x000000ffff140224 */ /* 0x000fe400078e001c */
[----:B------:R-:W-:Y:S01]  /*0990*/  @P0 IMAD.MOV.U32 R21, RZ, RZ, R29 ;  /* 0x000000ffff150224 */ /* 0x000fe200078e001d */
[----:B------:R-:W-:Y:S02]  /*09a0*/  @P0 LEA.HI.X R25, R14, UR25, R5, 0x3, P3 ;  /* 0x000000190e190c11 */ /* 0x000fe400098f1c05 */
[----:B------:R-:W-:Y:S01]  /*09b0*/  @!P0 CS2R R14, SRZ ;  /* 0x00000000000e8805 */ /* 0x000fe2000001ff00 */
[----:B------:R-:W-:Y:S01]  /*09c0*/  IMAD.U32 R5, RZ, RZ, UR31 ;  /* 0x0000001fff057e24 */ /* 0x000fe2000f8e00ff */
[----:B------:R-:W-:-:S03]  /*09d0*/  @UP0 UIMAD UR8, UR32, 0x6, URZ ;  /* 0x00000006200808a4 */ /* 0x000fc6000f8e02ff */
[----:B------:R-:W-:Y:S01]  /*09e0*/  @P0 IMAD.WIDE.U32 R20, R5, 0x6, R20 ;  /* 0x0000000605140825 */ /* 0x000fe200078e0014 */
[----:B------:R0:W5:Y:S03]  /*09f0*/  @P0 LDG.E.64 R14, desc[UR22][R24.64] ;  /* 0x00000016180e0981 */ /* 0x000166000c1e1b00 */
[----:B------:R-:W-:Y:S01]  /*0a00*/  @P0 VIADD R5, R21, UR8 ;  /* 0x0000000815050c36 */ /* 0x000fe20008000000 */
[----:B------:R-:W-:Y:S01]  /*0a10*/  @UP0 UIMAD UR8, UR32, 0x7, URZ ;  /* 0x00000007200808a4 */ /* 0x000fe2000f8e02ff */
[----:B------:R-:W-:Y:S01]  /*0a20*/  @P0 LEA R30, P3, R20, UR24, 0x3 ;  /* 0x00000018141e0c11 */ /* 0x000fe2000f8618ff */
[----:B------:R-:W-:-:S03]  /*0a30*/  UMOV UR30, 0x3f800000 ;  /* 0x3f800000001e7882 */ /* 0x000fc60000000000 */
[----:B------:R-:W-:Y:S01]  /*0a40*/  @P0 LEA.HI.X R31, R20, UR25, R5, 0x3, P3 ;  /* 0x00000019141f0c11 */ /* 0x000fe200098f1c05 */
[----:B0-----:R-:W-:Y:S01]  /*0a50*/  @P0 IMAD.MOV.U32 R24, RZ, RZ, R28 ;  /* 0x000000ffff180224 */ /* 0x001fe200078e001c */
[----:B------:R-:W-:Y:S01]  /*0a60*/  R2UR UR28, R4 ;  /* 0x00000000041c72ca */ /* 0x000fe200000e0000 */
[----:B------:R-:W-:Y:S01]  /*0a70*/  @P0 IMAD.MOV.U32 R25, RZ, RZ, R29 ;  /* 0x000000ffff190224 */ /* 0x000fe200078e001d */
[----:B------:R-:W-:Y:S01]  /*0a80*/  @!P0 CS2R R20, SRZ ;  /* 0x0000000000148805 */ /* 0x000fe2000001ff00 */
[----:B------:R-:W-:Y:S01]  /*0a90*/  @P0 IMAD.WIDE.U32 R24, R7, 0x7, R24 ;  /* 0x0000000707180825 */ /* 0x000fe200078e0018 */
[----:B------:R-:W-:-:S04]  /*0aa0*/  UIMAD UR21, UR6, UR12, URZ ;  /* 0x0000000c061572a4 */ /* 0x000fc8000f8e02ff */
[----:B------:R-:W5:Y:S01]  /*0ab0*/  @P0 LDG.E.64 R20, desc[UR22][R30.64] ;  /* 0x000000161e140981 */ /* 0x000f62000c1e1b00 */
[----:B------:R-:W-:Y:S01]  /*0ac0*/  @P0 VIADD R5, R25, UR8 ;  /* 0x0000000819050c36 */ /* 0x000fe20008000000 */
[C---:B------:R-:W-:Y:S01]  /*0ad0*/  @P0 LEA R34, P3, R24.reuse, UR24, 0x3 ;  /* 0x0000001818220c11 */ /* 0x040fe2000f8618ff */
[----:B------:R-:W0:Y:S03]  /*0ae0*/  LDCU.128 UR8, c[0x0][0x390] ;  /* 0x00007200ff0877ac */ /* 0x000e260008000c00 */
[----:B------:R-:W-:Y:S02]  /*0af0*/  @P0 LEA.HI.X R35, R24, UR25, R5, 0x3, P3 ;  /* 0x0000001918230c11 */ /* 0x000fe400098f1c05 */
[----:B------:R-:W-:-:S06]  /*0b00*/  @!P0 CS2R R24, SRZ ;  /* 0x0000000000188805 */ /* 0x000fcc000001ff00 */
[----:B------:R4:W5:Y:S01]  /*0b10*/  @P0 LDG.E.64 R24, desc[UR22][R34.64] ;  /* 0x0000001622180981 */ /* 0x000962000c1e1b00 */
[----:B------:R-:W-:Y:S01]  /*0b20*/  UIMAD.WIDE.U32 UR16, UR20, UR12, URZ ;  /* 0x0000000c141072a5 */ /* 0x000fe2000f8e00ff */
[----:B------:R-:W-:Y:S01]  /*0b30*/  BSSY.RECONVERGENT B0, `(.L_x_27500) ;  /* 0x0000074000007945 */ /* 0x000fe20003800200 */
[----:B------:R-:W-:Y:S02]  /*0b40*/  UIMAD UR21, UR20, UR28, UR21 ;  /* 0x0000001c141572a4 */ /* 0x000fe4000f8e0215 */
[----:B------:R-:W-:Y:S02]  /*0b50*/  USHF.L.U32 UR6, UR16, 0x7, URZ ;  /* 0x0000000710067899 */ /* 0x000fe400080006ff */
[----:B0-----:R-:W-:Y:S02]  /*0b60*/  UIADD3 UR8, UP1, UPT, UR7, UR8, URZ ;  /* 0x0000000807087290 */ /* 0x001fe4000ff3e0ff */
[----:B------:R-:W-:Y:S02]  /*0b70*/  UIADD3 UR7, UPT, UPT, UR17, UR21, URZ ;  /* 0x0000001511077290 */ /* 0x000fe4000fffe0ff */
[----:B------:R-:W-:-:S02]  /*0b80*/  ULEA UR6, UP0, UR4, UR6, 0x7 ;  /* 0x0000000604067291 */ /* 0x000fc4000f8038ff */
[----:B------:R-:W-:Y:S02]  /*0b90*/  USHF.L.U64.HI UR16, UR16, 0x7, UR7 ;  /* 0x0000000710107899 */ /* 0x000fe40008010207 */
[----:B------:R-:W-:Y:S02]  /*0ba0*/  ULEA UR10, UP2, UR6, UR10, 0x1 ;  /* 0x0000000a060a7291 */ /* 0x000fe4000f8408ff */
[----:B------:R-:W-:Y:S02]  /*0bb0*/  ULEA.HI.X UR4, UR4, UR16, UR5, 0x7, UP0 ;  /* 0x0000001004047291 */ /* 0x000fe400080f3c05 */
[----:B------:R-:W-:Y:S02]  /*0bc0*/  UIADD3.X UR9, UPT, UPT, UR13, UR9, URZ, UP1, !UPT ;  /* 0x000000090d097290 */ /* 0x000fe40008ffe4ff */
[----:B------:R-:W-:Y:S01]  /*0bd0*/  ULEA.HI.X UR4, UR6, UR11, UR4, 0x1, UP2 ;  /* 0x0000000b06047291 */ /* 0x000fe200090f0c04 */
[----:B--2---:R-:W-:Y:S02]  /*0be0*/  @P1 R2UR UR30, R0 ;  /* 0x00000000001e12ca */ /* 0x004fe400000e0000 */
[----:B------:R-:W-:-:S02]  /*0bf0*/  @!P2 CS2R R10, SRZ ;  /* 0x00000000000aa805 */ /* 0x000fc4000001ff00 */
[----:B------:R-:W-:-:S04]  /*0c00*/  ISETP.GE.U32.AND P2, PT, R3, UR27, PT ;  /* 0x0000001b03007c0c */ /* 0x000fc8000bf46070 */
[----:B------:R-:W-:Y:S01]  /*0c10*/  ISETP.GE.U32.OR P2, PT, R23, UR26, P2 ;  /* 0x0000001a17007c0c */ /* 0x000fe20009746470 */
[C---:B---3--:R-:W-:Y:S01]  /*0c20*/  IMAD.U32 R37, R10.reuse, 0x10000, RZ ;  /* 0x000100000a257824 */ /* 0x048fe200078e00ff */
[----:B------:R-:W-:Y:S01]  /*0c30*/  SHF.R.U64 R45, R10, 0x10, R11 ;  /* 0x000000100a2d7819 */ /* 0x000fe2000000120b */
[----:B------:R-:W-:Y:S02]  /*0c40*/  IMAD.U32 R36, R11, 0x10000, RZ ;  /* 0x000100000b247824 */ /* 0x000fe400078e00ff */
[C---:B----4-:R-:W-:Y:S01]  /*0c50*/  IMAD.U32 R34, R26.reuse, 0x10000, RZ ;  /* 0x000100001a227824 */ /* 0x050fe200078e00ff */
[----:B------:R-:W-:Y:S01]  /*0c60*/  SHF.R.U64 R5, R26, 0x10, R27 ;  /* 0x000000101a057819 */ /* 0x000fe2000000121b */
[----:B------:R-:W-:Y:S01]  /*0c70*/  IMAD.U32 R35, R27, 0x10000, RZ ;  /* 0x000100001b237824 */ /* 0x000fe200078e00ff */
[----:B------:R-:W-:Y:S01]  /*0c80*/  SHF.R.U32.HI R26, RZ, 0x10, R11 ;  /* 0x00000010ff1a7819 */ /* 0x000fe2000001160b */
[----:B------:R-:W-:Y:S01]  /*0c90*/  VIADD R10, R2, 0x1e ;  /* 0x0000001e020a7836 */ /* 0x000fe20000000000 */
[----:B------:R-:W-:Y:S01]  /*0ca0*/  FMNMX R37, RZ, R37, !PT ;  /* 0x00000025ff257209 */ /* 0x000fe20007800000 */
[----:B------:R-:W-:Y:S01]  /*0cb0*/  IMAD.U32 R5, R5, 0x10000, RZ ;  /* 0x0001000005057824 */ /* 0x000fe200078e00ff */
[----:B------:R-:W-:Y:S01]  /*0cc0*/  SHF.R.U32.HI R39, RZ, 0x10, R13 ;  /* 0x00000010ff277819 */ /* 0x000fe2000001160d */
[----:B------:R-:W-:Y:S01]  /*0cd0*/  IMAD.U32 R38, R13, 0x10000, RZ ;  /* 0x000100000d267824 */ /* 0x000fe200078e00ff */
[----:B------:R-:W-:Y:S01]  /*0ce0*/  SHF.R.U32.HI R7, RZ, 0x10, R27 ;  /* 0x00000010ff077819 */ /* 0x000fe2000001161b */
[----:B------:R-:W-:Y:S01]  /*0cf0*/  FMUL R32, R37, UR30 ;  /* 0x0000001e25207c20 */ /* 0x000fe20008400000 */
[----:B------:R-:W-:Y:S01]  /*0d00*/  FMNMX R27, RZ, R5, !PT ;  /* 0x00000005ff1b7209 */ /* 0x000fe20007800000 */
[----:B------:R-:W-:Y:S01]  /*0d10*/  IMAD.U32 R39, R39, 0x10000, RZ ;  /* 0x0001000027277824 */ /* 0x000fe200078e00ff */
[----:B------:R-:W-:Y:S01]  /*0d20*/  IADD3 R5, P3, PT, R6, UR14, RZ ;  /* 0x0000000e06057c10 */ /* 0x000fe2000ff7e0ff */
[----:B------:R-:W-:Y:S01]  /*0d30*/  IMAD.U32 R6, R7, 0x10000, RZ ;  /* 0x0001000007067824 */ /* 0x000fe200078e00ff */
[----:B------:R-:W-:Y:S01]  /*0d40*/  FMNMX R36, RZ, R36, !PT ;  /* 0x00000024ff247209 */ /* 0x000fe20007800000 */
[C---:B------:R-:W-:Y:S01]  /*0d50*/  IMAD.U32 R22, R12.reuse, 0x10000, RZ ;  /* 0x000100000c167824 */ /* 0x040fe200078e00ff */
[----:B------:R-:W-:Y:S01]  /*0d60*/  FMNMX R39, RZ, R39, !PT ;  /* 0x00000027ff277209 */ /* 0x000fe20007800000 */
[----:B------:R-:W-:Y:S01]  /*0d70*/  FMUL R44, R27, UR30 ;  /* 0x0000001e1b2c7c20 */ /* 0x000fe20008400000 */
[----:B------:R-:W-:Y:S01]  /*0d80*/  SHF.R.U64 R7, R12, 0x10, R13 ;  /* 0x000000100c077819 */ /* 0x000fe2000000120d */
[----:B------:R-:W-:Y:S01]  /*0d90*/  FMUL R0, R36, UR30 ;  /* 0x0000001e24007c20 */ /* 0x000fe20008400000 */
[C-C-:B------:R-:W-:Y:S01]  /*0da0*/  SHF.R.U64 R50, R8.reuse, 0x10, R9.reuse ;  /* 0x0000001008327819 */ /* 0x140fe20000001209 */
[----:B------:R-:W-:Y:S01]  /*0db0*/  FMUL R11, R39, UR30 ;  /* 0x0000001e270b7c20 */ /* 0x000fe20008400000 */
[----:B------:R-:W-:Y:S01]  /*0dc0*/  IMAD.U32 R41, R9, 0x10000, RZ ;  /* 0x0001000009297824 */ /* 0x000fe200078e00ff */
[----:B------:R-:W-:Y:S01]  /*0dd0*/  SHF.R.U32.HI R40, RZ, 0x10, R9 ;  /* 0x00000010ff287819 */ /* 0x000fe20000011609 */
[----:B------:R-:W-:Y:S01]  /*0de0*/  IMAD.U32 R9, R45, 0x10000, RZ ;  /* 0x000100002d097824 */ /* 0x000fe200078e00ff */
[----:B------:R-:W-:Y:S01]  /*0df0*/  FMNMX R34, RZ, R34, !PT ;  /* 0x00000022ff227209 */ /* 0x000fe20007800000 */
[----:B------:R-:W-:Y:S01]  /*0e00*/  IMAD.U32 R47, R8, 0x10000, RZ ;  /* 0x00010000082f7824 */ /* 0x000fe200078e00ff */
[----:B------:R-:W-:Y:S01]  /*0e10*/  FMNMX R35, RZ, R35, !PT ;  /* 0x00000023ff237209 */ /* 0x000fe20007800000 */
[----:B------:R0:W-:Y:S01]  /*0e20*/  F2F.BF16.F32 R8, R11 ;  /* 0x0000000b00087304 */ /* 0x0001e20000202000 */
[----:B------:R-:W-:Y:S01]  /*0e30*/  IMAD.U32 R40, R40, 0x10000, RZ ;  /* 0x0001000028287824 */ /* 0x000fe200078e00ff */
[----:B------:R-:W-:Y:S01]  /*0e40*/  FMNMX R12, RZ, R6, !PT ;  /* 0x00000006ff0c7209 */ /* 0x000fe20007800000 */
[----:B------:R-:W-:Y:S01]  /*0e50*/  IMAD.U32 R50, R50, 0x10000, RZ ;  /* 0x0001000032327824 */ /* 0x000fe200078e00ff */
[----:B------:R-:W-:Y:S01]  /*0e60*/  FMNMX R22, RZ, R22, !PT ;  /* 0x00000016ff167209 */ /* 0x000fe20007800000 */
[----:B------:R-:W-:Y:S01]  /*0e70*/  IMAD.U32 R13, R7, 0x10000, RZ ;  /* 0x00010000070d7824 */ /* 0x000fe200078e00ff */
[----:B------:R-:W-:Y:S01]  /*0e80*/  FMNMX R40, RZ, R40, !PT ;  /* 0x00000028ff287209 */ /* 0x000fe20007800000 */
[----:B------:R-:W-:Y:S01]  /*0e90*/  VIADD R7, R3, 0x2 ;  /* 0x0000000203077836 */ /* 0x000fe20000000000 */
[----:B------:R-:W-:Y:S01]  /*0ea0*/  FMNMX R50, RZ, R50, !PT ;  /* 0x00000032ff327209 */ /* 0x000fe20007800000 */
[----:B0-----:R-:W-:Y:S01]  /*0eb0*/  IMAD.U32 R11, R26, 0x10000, RZ ;  /* 0x000100001a0b7824 */ /* 0x001fe200078e00ff */
[----:B------:R-:W-:Y:S01]  /*0ec0*/  FMNMX R26, RZ, R9, !PT ;  /* 0x00000009ff1a7209 */ /* 0x000fe20007800000 */
[----:B------:R-:W-:Y:S01]  /*0ed0*/  FMUL R9, R40, UR30 ;  /* 0x0000001e28097c20 */ /* 0x000fe20008400000 */
[----:B------:R-:W-:Y:S01]  /*0ee0*/  FMNMX R13, RZ, R13, !PT ;  /* 0x0000000dff0d7209 */ /* 0x000fe20007800000 */
[----:B------:R-:W-:Y:S01]  /*0ef0*/  FMUL R52, R50, UR30 ;  /* 0x0000001e32347c20 */ /* 0x000fe20008400000 */
[----:B------:R-:W-:Y:S01]  /*0f00*/  FMNMX R11, RZ, R11, !PT ;  /* 0x0000000bff0b7209 */ /* 0x000fe20007800000 */
[----:B------:R0:W1:Y:S01]  /*0f10*/  F2F.BF16.F32 R54, R9 ;  /* 0x0000000900367304 */ /* 0x0000620000202000 */
[----:B------:R-:W-:Y:S01]  /*0f20*/  FMNMX3 R37, |R37|, RZ, |R26|, !PT ;  /* 0x000000ff25257276 */ /* 0x000fe2000780061a */
[----:B------:R-:W-:Y:S01]  /*0f30*/  FMUL R33, R34, UR30 ;  /* 0x0000001e22217c20 */ /* 0x000fe20008400000 */
[----:B------:R-:W-:Y:S01]  /*0f40*/  FMNMX R38, RZ, R38, !PT ;  /* 0x00000026ff267209 */ /* 0x000fe20007800000 */
[----:B------:R-:W-:Y:S01]  /*0f50*/  FMUL R49, R35, UR30 ;  /* 0x0000001e23317c20 */ /* 0x000fe20008400000 */
[----:B------:R-:W-:Y:S01]  /*0f60*/  FMNMX3 R37, |R36|, R37, |R11|, !PT ;  /* 0x0000002524257276 */ /* 0x000fe2000780060b */
        /* <DEDUP_REMOVED lines=8> */
[----:B0-----:R-:W-:Y:S01]  /*0ff0*/  FMUL R9, R26, UR30 ;  /* 0x0000001e1a097c20 */ /* 0x001fe20008400000 */
[----:B------:R-:W-:Y:S01]  /*1000*/  ISETP.GE.U32.AND P1, PT, R7, UR27, PT ;  /* 0x0000001b07007c0c */ /* 0x000fe2000bf26070 */
[----:B------:R-:W-:Y:S01]  /*1010*/  FMUL R7, R13, UR30 ;  /* 0x0000001e0d077c20 */ /* 0x000fe20008400000 */
[----:B------:R-:W-:Y:S01]  /*1020*/  FMNMX3 R53, |R22|, R53, |R13|, !PT ;  /* 0x0000003516357276 */ /* 0x000fe2000780060d */
[----:B------:R-:W-:Y:S01]  /*1030*/  FMUL R48, R41, UR30 ;  /* 0x0000001e29307c20 */ /* 0x000fe20008400000 */
[----:B------:R-:W-:Y:S01]  /*1040*/  FMUL R13, R11, UR30 ;  /* 0x0000001e0b0d7c20 */ /* 0x000fe20008400000 */
[----:B------:R-:W-:Y:S01]  /*1050*/  LOP3.LUT R10, R10, 0x1f, RZ, 0xc0, !PT ;  /* 0x0000001f0a0a7812 */ /* 0x000fe200078ec0ff */
[----:B------:R-:W0:Y:S01]  /*1060*/  F2F.BF16.F32 R44, R44 ;  /* 0x0000002c002c7304 */ /* 0x000e220000202000 */
[----:B------:R-:W-:Y:S01]  /*1070*/  IADD3.X R46, PT, PT, R46, UR15, RZ, P3, !PT ;  /* 0x0000000f2e2e7c10 */ /* 0x000fe20009ffe4ff */
[----:B------:R-:W-:Y:S01]  /*1080*/  IMAD.U32 R23, RZ, RZ, UR31 ;  /* 0x0000001fff177e24 */ /* 0x000fe2000f8e00ff */
[----:B------:R-:W-:Y:S01]  /*1090*/  ISETP.LT.U32.AND P1, PT, R10, UR26, !P1 ;  /* 0x0000001a0a007c0c */ /* 0x000fe2000cf21070 */
[----:B-1----:R-:W-:Y:S01]  /*10a0*/  IMAD.U32 R11, R54, 0x10000, RZ ;  /* 0x00010000360b7824 */ /* 0x002fe200078e00ff */
[----:B------:R-:W-:-:S03]  /*10b0*/  IADD3 R36, P3, PT, R10, R5, RZ ;  /* 0x000000050a247210 */ /* 0x000fc60007f7e0ff */
[----:B------:R-:W1:Y:S02]  /*10c0*/  F2F.BF16.F32 R52, R52 ;  /* 0x0000003400347304 */ /* 0x000e640000202000 */
[----:B------:R-:W-:Y:S02]  /*10d0*/  IMAD.X R37, RZ, RZ, R46, P3 ;  /* 0x000000ffff257224 */ /* 0x000fe400018e062e */
[----:B0-----:R-:W-:-:S04]  /*10e0*/  IMAD.WIDE.U32 R44, R44, 0x10000, RZ ;  /* 0x000100002c2c7825 */ /* 0x001fc800078e00ff */
[----:B------:R-:W0:Y:S01]  /*10f0*/  F2F.BF16.F32 R32, R32 ;  /* 0x0000002000207304 */ /* 0x000e220000202000 */
[----:B------:R-:W-:Y:S01]  /*1100*/  @P1 IADD3 R51, P3, PT, R36, UR14, RZ ;  /* 0x0000000e24331c10 */ /* 0x000fe2000ff7e0ff */
[----:B------:R-:W-:-:S04]  /*1110*/  @P1 IMAD.WIDE.U32 R34, R23, 0x5, R36 ;  /* 0x0000000517221825 */ /* 0x000fc800078e0024 */
[----:B-1----:R-:W-:Y:S02]  /*1120*/  IMAD.U32 R12, R52, 0x10000, RZ ;  /* 0x00010000340c7824 */ /* 0x002fe400078e00ff */
        /* <DEDUP_REMOVED lines=12> */
[----:B0-----:R-:W-:Y:S01]  /*11f0*/  IMAD.U32 R27, R13, 0x10000, RZ ;  /* 0x000100000d1b7824 */ /* 0x001fe200078e00ff */
[----:B------:R-:W-:Y:S01]  /*1200*/  SHF.R.U32.HI R26, RZ, 0x10, R9 ;  /* 0x00000010ff1a7819 */ /* 0x000fe20000011609 */
[----:B------:R-:W-:Y:S01]  /*1210*/  IMAD.U32 R23, R9, 0x10000, RZ ;  /* 0x0001000009177824 */ /* 0x000fe200078e00ff */
[----:B------:R-:W-:Y:S02]  /*1220*/  LEA R22, P4, R18, UR8, 0x3 ;  /* 0x0000000812167c11 */ /* 0x000fe4000f8818ff */
[----:B------:R-:W-:Y:S02]  /*1230*/  LOP3.LUT R27, R26, R27, R0, 0xfe, !PT ;  /* 0x0000001b1a1b7212 */ /* 0x000fe400078efe00 */
[----:B------:R-:W-:Y:S02]  /*1240*/  LOP3.LUT R26, R23, R32, RZ, 0xfc, !PT ;  /* 0x00000020171a7212 */ /* 0x000fe400078efcff */
[----:B------:R-:W-:-:S05]  /*1250*/  LEA.HI.X R23, R18, UR9, R19, 0x3, P4 ;  /* 0x0000000912177c11 */ /* 0x000fca000a0f1c13 */
[----:B------:R1:W-:Y:S02]  /*1260*/  STG.E.64 desc[UR22][R22.64], R26 ;  /* 0x0000001a16007986 */ /* 0x0003e4000c101b16 */
.L_x_27501:
[----:B------:R-:W-:Y:S05]  /*1270*/  BSYNC.RECONVERGENT B0 ;  /* 0x0000000000007941 */ /* 0x000fea0003800200 */
.L_x_27500:
[----:B------:R-:W-:Y:S04]  /*1280*/  BSSY.RECONVERGENT B0, `(.L_x_27502) ;  /* 0x000000a000007945 */ /* 0x000fe80003800200 */
[----:B------:R-:W-:Y:S05]  /*1290*/  @P2 BRA `(.L_x_27503) ;  /* 0x0000000000202947 */ /* 0x000fea0003800000 */
[----:B-1----:R-:W-:Y:S01]  /*12a0*/  IADD3 R23, P4, PT, R18, UR31, RZ ;  /* 0x0000001f12177c10 */ /* 0x002fe2000ff9e0ff */
[----:B0-----:R-:W-:-:S03]  /*12b0*/  IMAD.U32 R26, R6, 0x10000, RZ ;  /* 0x00010000061a7824 */ /* 0x001fc600078e00ff */
[----:B------:R-:W-:Y:S02]  /*12c0*/  IADD3.X R54, PT, PT, R19, UR32, RZ, P4, !PT ;  /* 0x0000002013367c10 */ /* 0x000fe4000a7fe4ff */
[----:B------:R-:W-:Y:S02]  /*12d0*/  LEA R22, P4, R23, UR8, 0x3 ;  /* 0x0000000817167c11 */ /* 0x000fe4000f8818ff */
[----:B------:R-:W-:Y:S02]  /*12e0*/  LOP3.LUT R27, R45, R26, R49, 0xfe, !PT ;  /* 0x0000001a2d1b7212 */ /* 0x000fe400078efe31 */
[----:B------:R-:W-:Y:S02]  /*12f0*/  LOP3.LUT R26, R44, R33, RZ, 0xfc, !PT ;  /* 0x000000212c1a7212 */ /* 0x000fe400078efcff */
[----:B------:R-:W-:-:S05]  /*1300*/  LEA.HI.X R23, R23, UR9, R54, 0x3, P4 ;  /* 0x0000000917177c11 */ /* 0x000fca000a0f1c36 */
[----:B------:R2:W-:Y:S02]  /*1310*/  STG.E.64 desc[UR22][R22.64], R26 ;  /* 0x0000001a16007986 */ /* 0x0005e4000c101b16 */
.L_x_27503:
[----:B------:R-:W-:Y:S05]  /*1320*/  BSYNC.RECONVERGENT B0 ;  /* 0x0000000000007941 */ /* 0x000fea0003800200 */
.L_x_27502:
[----:B------:R-:W-:Y:S04]  /*1330*/  BSSY.RECONVERGENT B0, `(.L_x_27504) ;  /* 0x000000f000007945 */ /* 0x000fe80003800200 */
[----:B------:R-:W-:Y:S05]  /*1340*/  @P2 BRA `(.L_x_27505) ;  /* 0x0000000000342947 */ /* 0x000fea0003800000 */
[----:B------:R-:W-:Y:S01]  /*1350*/  IMAD.U32 R55, RZ, RZ, UR31 ;  /* 0x0000001fff377e24 */ /* 0x000fe2000f8e00ff */
[----:B012---:R-:W-:Y:S01]  /*1360*/  SHF.R.U32.HI R23, RZ, 0x10, R7 ;  /* 0x00000010ff177819 */ /* 0x007fe20000011607 */
[----:B------:R-:W-:Y:S02]  /*1370*/  IMAD.U32 R27, RZ, RZ, UR31 ;  /* 0x0000001fff1b7e24 */ /* 0x000fe4000f8e00ff */
[----:B------:R-:W-:Y:S01]  /*1380*/  IMAD.U32 R56, RZ, RZ, UR32 ;  /* 0x00000020ff387e24 */ /* 0x000fe2000f8e00ff */
[----:B------:R-:W-:Y:S02]  /*1390*/  LEA R55, P4, R55, R18, 0x1 ;  /* 0x0000001237377211 */ /* 0x000fe400078808ff */
[----:B------:R-:W-:Y:S02]  /*13a0*/  PRMT R54, R23, 0x5410, R8 ;  /* 0x0000541017367816 */ /* 0x000fe40000000008 */
[----:B------:R-:W-:Y:S01]  /*13b0*/  LEA.HI.X R56, R27, R19, R56, 0x1, P4 ;  /* 0x000000131b387211 */ /* 0x000fe200020f0c38 */
[----:B------:R-:W-:Y:S01]  /*13c0*/  IMAD.U32 R27, R7, 0x10000, RZ ;  /* 0x00010000071b7824 */ /* 0x000fe200078e00ff */
[----:B------:R-:W-:-:S04]  /*13d0*/  LEA R22, P4, R55, UR8, 0x3 ;  /* 0x0000000837167c11 */ /* 0x000fc8000f8818ff */
[----:B------:R-:W-:Y:S02]  /*13e0*/  LOP3.LUT R26, R27, R30, RZ, 0xfc, !PT ;  /* 0x0000001e1b1a7212 */ /* 0x000fe400078efcff */
[----:B------:R-:W-:Y:S02]  /*13f0*/  LOP3.LUT R27, R54, R61, RZ, 0xfc, !PT ;  /* 0x0000003d361b7212 */ /* 0x000fe400078efcff */
[----:B------:R-:W-:-:S05]  /*1400*/  LEA.HI.X R23, R55, UR9, R56, 0x3, P4 ;  /* 0x0000000937177c11 */ /* 0x000fca000a0f1c38 */
[----:B------:R3:W-:Y:S02]  /*1410*/  STG.E.64 desc[UR22][R22.64], R26 ;  /* 0x0000001a16007986 */ /* 0x0007e4000c101b16 */
.L_x_27505:
[----:B------:R-:W-:Y:S05]  /*1420*/  BSYNC.RECONVERGENT B0 ;  /* 0x0000000000007941 */ /* 0x000fea0003800200 */
.L_x_27504:
[----:B------:R-:W-:Y:S04]  /*1430*/  BSSY.RECONVERGENT B0, `(.L_x_27506) ;  /* 0x000000c000007945 */ /* 0x000fe80003800200 */
[----:B------:R-:W-:Y:S05]  /*1440*/  @P2 BRA `(.L_x_27507) ;  /* 0x0000000000282947 */ /* 0x000fea0003800000 */
[----:B-123--:R-:W-:Y:S01]  /*1450*/  IMAD.U32 R23, RZ, RZ, UR31 ;  /* 0x0000001fff177e24 */ /* 0x00efe2000f8e00ff */
[----:B------:R-:W-:Y:S01]  /*1460*/  UIMAD UR5, UR32, 0x3, URZ ;  /* 0x00000003200578a4 */ /* 0x000fe2000f8e02ff */
[----:B------:R-:W-:Y:S02]  /*1470*/  SHF.R.U32.HI R52, RZ, 0x10, R52 ;  /* 0x00000010ff347819 */ /* 0x000fe40000011634 */
[----:B------:R-:W-:Y:S01]  /*1480*/  IMAD.WIDE.U32 R18, R23, 0x3, R18 ;  /* 0x0000000317127825 */ /* 0x000fe200078e0012 */
[----:B0-----:R-:W-:Y:S02]  /*1490*/  LOP3.LUT R26, R12, R31, RZ, 0xfc, !PT ;  /* 0x0000001f0c1a7212 */ /* 0x001fe400078efcff */
[----:B------:R-:W-:Y:S01]  /*14a0*/  LOP3.LUT R27, R11, R48, R52, 0xfe, !PT ;  /* 0x000000300b1b7212 */ /* 0x000fe200078efe34 */
[----:B------:R-:W-:Y:S01]  /*14b0*/  VIADD R19, R19, UR5 ;  /* 0x0000000513137c36 */ /* 0x000fe20008000000 */
[----:B------:R-:W-:-:S04]  /*14c0*/  LEA R22, P2, R18, UR8, 0x3 ;  /* 0x0000000812167c11 */ /* 0x000fc8000f8418ff */
[----:B------:R-:W-:-:S05]  /*14d0*/  LEA.HI.X R23, R18, UR9, R19, 0x3, P2 ;  /* 0x0000000912177c11 */ /* 0x000fca00090f1c13 */
[----:B------:R4:W-:Y:S04]  /*14e0*/  STG.E.64 desc[UR22][R22.64], R26 ;  /* 0x0000001a16007986 */ /* 0x0009e8000c101b16 */
.L_x_27507:
[----:B------:R-:W-:Y:S05]  /*14f0*/  BSYNC.RECONVERGENT B0 ;  /* 0x0000000000007941 */ /* 0x000fea0003800200 */
.L_x_27506:
[----:B------:R-:W-:Y:S01]  /*1500*/  VOTEU.ANY UP0, P1 ;  /* 0x0000000000ff7886 */ /* 0x000fe20000800100 */
[----:B-----5:R-:W-:Y:S02]  /*1510*/  @!P0 CS2R R16, SRZ ;  /* 0x0000000000108805 */ /* 0x020fe4000001ff00 */
[----:B------:R-:W-:Y:S01]  /*1520*/  FMNMX3 R53, |R38|, R53, |R39|, !PT ;  /* 0x0000003526357276 */ /* 0x000fe20007800627 */
[----:B------:R-:W-:Y:S01]  /*1530*/  IMAD.U32 R19, RZ, RZ, UR31 ;  /* 0x0000001fff137e24 */ /* 0x000fe2000f8e00ff */
[----:B-1234-:R-:W-:Y:S01]  /*1540*/  @P1 IADD3.X R22, PT, PT, R37, UR15, RZ, P3, !PT ;  /* 0x0000000f25161c10 */ /* 0x01efe20009ffe4ff */
[----:B------:R-:W-:Y:S01]  /*1550*/  @UP0 UIMAD UR5, UR32, 0x5, URZ ;  /* 0x00000005200508a4 */ /* 0x000fe2000f8e02ff */
[----:B------:R-:W-:Y:S01]  /*1560*/  @P1 IMAD.MOV.U32 R38, RZ, RZ, R36 ;  /* 0x000000ffff261224 */ /* 0x000fe200078e0024 */
[----:B------:R-:W-:Y:S01]  /*1570*/  @P1 LEA R18, P2, R51, UR24, 0x3 ;  /* 0x0000001833121c11 */ /* 0x000fe2000f8418ff */
[----:B------:R-:W-:Y:S01]  /*1580*/  @P1 IMAD.MOV.U32 R39, RZ, RZ, R37 ;  /* 0x000000ffff271224 */ /* 0x000fe200078e0025 */
[----:B------:R-:W-:Y:S01]  /*1590*/  FMNMX3 R47, |R47|, R53, |R50|, !PT ;  /* 0x000000352f2f7276 */ /* 0x000fe20007800632 */
[----:B------:R-:W-:Y:S01]  /*15a0*/  @UP0 UIMAD UR6, UR32, 0x6, URZ ;  /* 0x00000006200608a4 */ /* 0x000fe2000f8e02ff */
[----:B------:R-:W-:Y:S01]  /*15b0*/  SHF.R.U64 R53, R16, 0x10, R17 ;  /* 0x0000001010357819 */ /* 0x000fe20000001211 */
[----:B------:R-:W-:Y:S01]  /*15c0*/  @P1 IMAD.WIDE.U32 R38, R19, 0x6, R38 ;  /* 0x0000000613261825 */ /* 0x000fe200078e0026 */
[----:B------:R-:W-:-:S02]  /*15d0*/  @P1 LEA.HI.X R19, R51, UR25, R22, 0x3, P2 ;  /* 0x0000001933131c11 */ /* 0x000fc400090f1c16 */
[----:B------:R-:W-:Y:S01]  /*15e0*/  @P1 LEA R26, P2, R34, UR24, 0x3 ;  /* 0x00000018221a1c11 */ /* 0x000fe2000f8418ff */
[----:B------:R-:W-:Y:S01]  /*15f0*/  @P1 VIADD R27, R35, UR5 ;  /* 0x00000005231b1c36 */ /* 0x000fe20008000000 */
[----:B------:R-:W-:Y:S01]  /*1600*/  SHF.R.U32.HI R54, RZ, 0x10, R17 ;  /* 0x00000010ff367819 */ /* 0x000fe20000011611 */
[----:B------:R-:W-:Y:S01]  /*1610*/  IMAD.U32 R16, R16, 0x10000, RZ ;  /* 0x0001000010107824 */ /* 0x000fe200078e00ff */
[----:B------:R-:W-:Y:S01]  /*1620*/  FMNMX3 R40, |R41|, R47, |R40|, !PT ;  /* 0x0000002f29287276 */ /* 0x000fe20007800628 */
[----:B------:R-:W-:Y:S01]  /*1630*/  IMAD.U32 R53, R53, 0x10000, RZ ;  /* 0x0001000035357824 */ /* 0x000fe200078e00ff */
[----:B------:R-:W-:Y:S01]  /*1640*/  @P1 LEA.HI.X R27, R34, UR25, R27, 0x3, P2 ;  /* 0x00000019221b1c11 */ /* 0x000fe200090f1c1b */
[----:B------:R-:W-:Y:S01]  /*1650*/  @P1 VIADD R23, R39, UR6 ;  /* 0x0000000627171c36 */ /* 0x000fe20008000000 */
[----:B------:R-:W-:Y:S01]  /*1660*/  @P1 LEA R22, P3, R38, UR24, 0x3 ;  /* 0x0000001826161c11 */ /* 0x000fe2000f8618ff */
[----:B------:R-:W-:Y:S01]  /*1670*/  IMAD.U32 R34, R17, 0x10000, RZ ;  /* 0x0001000011227824 */ /* 0x000fe200078e00ff */
[----:B------:R-:W-:Y:S01]  /*1680*/  SHF.R.U64 R47, R14, 0x10, R15 ;  /* 0x000000100e2f7819 */ /* 0x000fe2000000120f */
[----:B------:R-:W-:Y:S01]  /*1690*/  IMAD.U32 R54, R54, 0x10000, RZ ;  /* 0x0001000036367824 */ /* 0x000fe200078e00ff */
[----:B------:R-:W-:Y:S01]  /*16a0*/  FMNMX R16, RZ, R16, !PT ;  /* 0x00000010ff107209 */ /* 0x000fe20007800000 */
[----:B------:R-:W-:Y:S01]  /*16b0*/  IMAD.U32 R35, R14, 0x10000, RZ ;  /* 0x000100000e237824 */ /* 0x000fe200078e00ff */
[----:B------:R-:W-:Y:S01]  /*16c0*/  FMNMX R53, RZ, R53, !PT ;  /* 0x00000035ff357209 */ /* 0x000fe20007800000 */
[----:B------:R-:W-:Y:S01]  /*16d0*/  IMAD.U32 R47, R47, 0x10000, RZ ;  /* 0x000100002f2f7824 */ /* 0x000fe200078e00ff */
[----:B------:R-:W-:Y:S01]  /*16e0*/  @P1 LEA.HI.X R23, R38, UR25, R23, 0x3, P3 ;  /* 0x0000001926171c11 */ /* 0x000fe200098f1c17 */
[----:B------:R-:W-:Y:S01]  /*16f0*/  FMUL R14, R16, UR30 ;  /* 0x0000001e100e7c20 */ /* 0x000fe20008400000 */
[----:B------:R-:W-:-:S02]  /*1700*/  FMNMX R17, RZ, R34, !PT ;  /* 0x00000022ff117209 */ /* 0x000fc40007800000 */
[----:B------:R-:W-:Y:S02]  /*1710*/  SHF.R.U32.HI R50, RZ, 0x10, R15 ;  /* 0x00000010ff327819 */ /* 0x000fe4000001160f */
[----:B------:R-:W-:Y:S01]  /*1720*/  FMNMX3 R38, |R16|, R40, |R53|, !PT ;  /* 0x0000002810267276 */ /* 0x000fe20007800635 */
[----:B------:R-:W-:Y:S01]  /*1730*/  IMAD.U32 R16, R15, 0x10000, RZ ;  /* 0x000100000f107824 */ /* 0x000fe200078e00ff */
[----:B------:R-:W-:Y:S01]  /*1740*/  FMNMX R54, RZ, R54, !PT ;  /* 0x00000036ff367209 */ /* 0x000fe20007800000 */
[----:B------:R-:W-:Y:S01]  /*1750*/  FMUL R15, R17, UR30 ;  /* 0x0000001e110f7c20 */ /* 0x000fe20008400000 */
[----:B------:R-:W-:Y:S01]  /*1760*/  IMAD.U32 R50, R50, 0x10000, RZ ;  /* 0x0001000032327824 */ /* 0x000fe200078e00ff */
[----:B------:R-:W-:Y:S01]  /*1770*/  FMNMX R34, RZ, R35, !PT ;  /* 0x00000023ff227209 */ /* 0x000fe20007800000 */
[----:B------:R-:W-:Y:S01]  /*1780*/  IMAD.U32 R51, R21, 0x10000, RZ ;  /* 0x0001000015337824 */ /* 0x000fe200078e00ff */
[----:B------:R-:W-:Y:S01]  /*1790*/  FMNMX3 R39, |R17|, R38, |R54|, !PT ;  /* 0x0000002611277276 */ /* 0x000fe20007800636 */
[----:B------:R-:W-:Y:S01]  /*17a0*/  IMAD.U32 R17, R20, 0x10000, RZ ;  /* 0x0001000014117824 */ /* 0x000fe200078e00ff */
[----:B------:R-:W-:-:S02]  /*17b0*/  FMNMX R47, RZ, R47, !PT ;  /* 0x0000002fff2f7209 */ /* 0x000fc40007800000 */
[----:B------:R-:W-:Y:S02]  /*17c0*/  @!P1 CS2R R40, SRZ ;  /* 0x0000000000289805 */ /* 0x000fe4000001ff00 */
[----:B------:R-:W-:Y:S01]  /*17d0*/  FMNMX R57, RZ, R16, !PT ;  /* 0x00000010ff397209 */ /* 0x000fe20007800000 */
[C---:B------:R-:W-:Y:S01]  /*17e0*/  FMUL R35, R34.reuse, UR30 ;  /* 0x0000001e22237c20 */ /* 0x040fe20008400000 */
[----:B------:R-:W-:Y:S01]  /*17f0*/  FMNMX3 R56, |R34|, R39, |R47|, !PT ;  /* 0x0000002722387276 */ /* 0x000fe2000780062f */
[----:B------:R-:W-:Y:S01]  /*1800*/  IMAD.U32 R60, R25, 0x10000, RZ ;  /* 0x00010000193c7824 */ /* 0x000fe200078e00ff */
[----:B------:R-:W-:Y:S02]  /*1810*/  FMNMX R50, RZ, R50, !PT ;  /* 0x00000032ff327209 */ /* 0x000fe40007800000 */
[----:B------:R-:W-:Y:S02]  /*1820*/  @!P1 CS2R R38, SRZ ;  /* 0x0000000000269805 */ /* 0x000fe4000001ff00 */
[----:B------:R-:W-:Y:S01]  /*1830*/  FMNMX R59, RZ, R17, !PT ;  /* 0x00000011ff3b7209 */ /* 0x000fe20007800000 */
[C---:B------:R-:W-:Y:S01]  /*1840*/  FMUL R52, R57.reuse, UR30 ;  /* 0x0000001e39347c20 */ /* 0x040fe20008400000 */
[----:B------:R-:W-:Y:S01]  /*1850*/  FMNMX3 R56, |R57|, R56, |R50|, !PT ;  /* 0x0000003839387276 */ /* 0x000fe20007800632 */
[----:B------:R1:W-:Y:S01]  /*1860*/  F2F.BF16.F32 R16, R35 ;  /* 0x0000002300107304 */ /* 0x0003e20000202000 */
[----:B------:R-:W-:Y:S01]  /*1870*/  FMNMX R57, RZ, R51, !PT ;  /* 0x00000033ff397209 */ /* 0x000fe20007800000 */
[----:B------:R-:W-:Y:S01]  /*1880*/  FMUL R55, R59, UR30 ;  /* 0x0000001e3b377c20 */ /* 0x000fe20008400000 */
[----:B------:R2:W5:Y:S01]  /*1890*/  @P1 LDG.E.64 R40, desc[UR22][R18.64] ;  /* 0x0000001612281981 */ /* 0x000562000c1e1b00 */
[----:B------:R-:W-:-:S02]  /*18a0*/  SHF.R.U64 R20, R20, 0x10, R21 ;  /* 0x0000001014147819 */ /* 0x000fc40000001215 */
[----:B------:R-:W-:Y:S01]  /*18b0*/  FMNMX R60, RZ, R60, !PT ;  /* 0x0000003cff3c7209 */ /* 0x000fe20007800000 */
[----:B------:R3:W5:Y:S01]  /*18c0*/  @P1 LDG.E.64 R38, desc[UR22][R26.64] ;  /* 0x000000161a261981 */ /* 0x000762000c1e1b00 */
[----:B------:R-:W-:Y:S01]  /*18d0*/  @UP0 UIMAD UR5, UR32, 0x7, URZ ;  /* 0x00000007200508a4 */ /* 0x000fe2000f8e02ff */
[----:B-1----:R-:W-:Y:S01]  /*18e0*/  @!P1 CS2R R34, SRZ ;  /* 0x0000000000229805 */ /* 0x002fe2000001ff00 */
[----:B------:R-:W-:Y:S01]  /*18f0*/  FMUL R53, R53, UR30 ;  /* 0x0000001e35357c20 */ /* 0x000fe20008400000 */
[----:B------:R-:W-:Y:S01]  /*1900*/  F2F.BF16.F32 R14, R14 ;  /* 0x0000000e000e7304 */ /* 0x000fe20000202000 */
[----:B--2---:R-:W-:Y:S02]  /*1910*/  IMAD.U32 R19, R24, 0x10000, RZ ;  /* 0x0001000018137824 */ /* 0x004fe400078e00ff */
[----:B------:R-:W-:Y:S01]  /*1920*/  FMUL R51, R60, UR30 ;  /* 0x0000001e3c337c20 */ /* 0x000fe20008400000 */
[----:B------:R-:W-:Y:S01]  /*1930*/  IMAD.U32 R20, R20, 0x10000, RZ ;  /* 0x0001000014147824 */ /* 0x000fe200078e00ff */
[----:B------:R1:W5:Y:S01]  /*1940*/  @P1 LDG.E.64 R34, desc[UR22][R22.64] ;  /* 0x0000001616221981 */ /* 0x000362000c1e1b00 */
[----:B---3--:R-:W-:-:S02]  /*1950*/  FMUL R26, R57, UR30 ;  /* 0x0000001e391a7c20 */ /* 0x008fc40008400000 */
[----:B------:R2:W-:Y:S01]  /*1960*/  F2F.BF16.F32 R18, R55 ;  /* 0x0000003700127304 */ /* 0x0005e20000202000 */
[----:B------:R-:W-:-:S07]  /*1970*/  FMNMX R58, RZ, R19, !PT ;  /* 0x00000013ff3a7209 */ /* 0x000fce0007800000 */
[----:B------:R-:W-:Y:S01]  /*1980*/  F2F.BF16.F32 R15, R15 ;  /* 0x0000000f000f7304 */ /* 0x000fe20000202000 */
[----:B--2---:R-:W-:Y:S02]  /*1990*/  SHF.R.U32.HI R55, RZ, 0x10, R21 ;  /* 0x00000010ff377819 */ /* 0x004fe40000011615 */
[----:B-1----:R-:W-:Y:S01]  /*19a0*/  SHF.R.U64 R23, R24, 0x10, R25 ;  /* 0x0000001018177819 */ /* 0x002fe20000001219 */
[----:B------:R-:W-:Y:S02]  /*19b0*/  @P1 IMAD.MOV.U32 R24, RZ, RZ, R36 ;  /* 0x000000ffff181224 */ /* 0x000fe400078e0024 */
[----:B------:R-:W-:Y:S02]  /*19c0*/  IMAD.U32 R55, R55, 0x10000, RZ ;  /* 0x0001000037377824 */ /* 0x000fe400078e00ff */
[----:B------:R1:W-:Y:S01]  /*19d0*/  F2F.BF16.F32 R19, R26 ;  /* 0x0000001a00137304 */ /* 0x0003e20000202000 */
[----:B------:R-:W-:Y:S01]  /*19e0*/  FMUL R27, R58, UR30 ;  /* 0x0000001e3a1b7c20 */ /* 0x000fe20008400000 */
[----:B------:R-:W-:Y:S01]  /*19f0*/  IMAD.U32 R23, R23, 0x10000, RZ ;  /* 0x0001000017177824 */ /* 0x000fe200078e00ff */
[----:B------:R-:W-:-:S05]  /*1a00*/  FMNMX R55, RZ, R55, !PT ;  /* 0x00000037ff377209 */ /* 0x000fca0007800000 */
[----:B------:R2:W-:Y:S01]  /*1a10*/  F2F.BF16.F32 R17, R52 ;  /* 0x0000003400117304 */ /* 0x0005e20000202000 */
[----:B-1----:R-:W-:Y:S01]  /*1a20*/  FMUL R26, R50, UR30 ;  /* 0x0000001e321a7c20 */ /* 0x002fe20008400000 */
[----:B------:R-:W-:Y:S01]  /*1a30*/  SHF.R.U32.HI R50, RZ, 0x10, R25 ;  /* 0x00000010ff327819 */ /* 0x000fe20000011619 */
[----:B------:R-:W-:-:S05]  /*1a40*/  @P1 IMAD.MOV.U32 R25, RZ, RZ, R37 ;  /* 0x000000ffff191224 */ /* 0x000fca00078e0025 */
[----:B------:R1:W-:Y:S01]  /*1a50*/  F2F.BF16.F32 R21, R51 ;  /* 0x0000003300157304 */ /* 0x0003e20000202000 */
[----:B--2---:R-:W-:Y:S01]  /*1a60*/  FMNMX R52, RZ, R20, !PT ;  /* 0x00000014ff347209 */ /* 0x004fe20007800000 */
[----:B------:R-:W-:-:S03]  /*1a70*/  FMUL R22, R47, UR30 ;  /* 0x0000001e2f167c20 */ /* 0x000fc60008400000 */
[----:B------:R-:W-:Y:S01]  /*1a80*/  FMNMX3 R56, |R59|, R56, |R52|, !PT ;  /* 0x000000383b387276 */ /* 0x000fe20007800634 */
[----:B-1----:R-:W-:Y:S02]  /*1a90*/  IMAD.U32 R51, RZ, RZ, UR31 ;  /* 0x0000001fff337e24 */ /* 0x002fe4000f8e00ff */
[----:B------:R1:W-:Y:S02]  /*1aa0*/  F2F.BF16.F32 R20, R27 ;  /* 0x0000001b00147304 */ /* 0x0003e40000202000 */
[----:B------:R-:W-:Y:S01]  /*1ab0*/  @P1 IMAD.WIDE.U32 R24, R51, 0x7, R24 ;  /* 0x0000000733181825 */ /* 0x000fe200078e0018 */
[----:B------:R-:W-:-:S03]  /*1ac0*/  FMNMX3 R47, |R57|, R56, |R55|, !PT ;  /* 0x00000038392f7276 */ /* 0x000fc60007800637 */
[----:B------:R-:W-:Y:S01]  /*1ad0*/  @P1 VIADD R25, R25, UR5 ;  /* 0x0000000519191c36 */ /* 0x000fe20008000000 */
[----:B-1----:R-:W-:Y:S02]  /*1ae0*/  FMNMX R27, RZ, R23, !PT ;  /* 0x00000017ff1b7209 */ /* 0x002fe40007800000 */
[----:B------:R1:W-:Y:S02]  /*1af0*/  F2F.BF16.F32 R23, R26 ;  /* 0x0000001a00177304 */ /* 0x0003e40000202000 */
[----:B------:R-:W-:Y:S01]  /*1b00*/  FMNMX3 R47, |R58|, R47, |R27|, !PT ;  /* 0x0000002f3a2f7276 */ /* 0x000fe2000780061b */
[----:B------:R-:W-:Y:S01]  /*1b10*/  FMUL R51, R27, UR30 ;  /* 0x0000001e1b337c20 */ /* 0x000fe20008400000 */
[----:B-1----:R-:W-:-:S04]  /*1b20*/  @P1 LEA R26, P0, R24, UR24, 0x3 ;  /* 0x00000018181a1c11 */ /* 0x002fc8000f8018ff */
[----:B------:R-:W-:Y:S02]  /*1b30*/  @P1 LEA.HI.X R27, R24, UR25, R25, 0x3, P0 ;  /* 0x00000019181b1c11 */ /* 0x000fe400080f1c19 */
[----:B------:R-:W-:-:S04]  /*1b40*/  ISETP.GE.U32.AND P0, PT, R42, UR27, PT ;  /* 0x0000001b2a007c0c */ /* 0x000fc8000bf06070 */
[----:B------:R-:W-:Y:S02]  /*1b50*/  ISETP.GE.U32.OR P0, PT, R43, UR26, P0 ;  /* 0x0000001a2b007c0c */ /* 0x000fe40008706470 */
[----:B------:R-:W-:-:S06]  /*1b60*/  @!P1 CS2R R42, SRZ ;  /* 0x00000000002a9805 */ /* 0x000fcc000001ff00 */
[----:B------:R1:W5:Y:S01]  /*1b70*/  @P1 LDG.E.64 R42, desc[UR22][R26.64] ;  /* 0x000000161a2a1981 */ /* 0x000362000c1e1b00 */
[----:B------:R-:W-:-:S05]  /*1b80*/  IMAD.U32 R50, R50, 0x10000, RZ ;  /* 0x0001000032327824 */ /* 0x000fca00078e00ff */
[----:B------:R-:W-:Y:S01]  /*1b90*/  FMNMX R50, RZ, R50, !PT ;  /* 0x00000032ff327209 */ /* 0x000fe20007800000 */
[----:B------:R-:W-:-:S04]  /*1ba0*/  FMUL R52, R52, UR30 ;  /* 0x0000001e34347c20 */ /* 0x000fc80008400000 */
[----:B------:R-:W-:Y:S01]  /*1bb0*/  FMUL R56, R50, UR30 ;  /* 0x0000001e32387c20 */ /* 0x000fe20008400000 */
[----:B------:R-:W-:Y:S01]  /*1bc0*/  IADD3 R24, P2, PT, R28, UR14, RZ ;  /* 0x0000000e1c187c10 */ /* 0x000fe2000ff5e0ff */
[----:B------:R-:W-:Y:S01]  /*1bd0*/  FMUL R28, R54, UR30 ;  /* 0x0000001e361c7c20 */ /* 0x000fe20008400000 */
[----:B------:R-:W-:-:S03]  /*1be0*/  FMUL R58, R55, UR30 ;  /* 0x0000001e373a7c20 */ /* 0x000fc60008400000 */
[----:B------:R-:W2:Y:S08]  /*1bf0*/  F2F.BF16.F32 R56, R56 ;  /* 0x0000003800387304 */ /* 0x000eb00000202000 */
[----:B------:R-:W3:Y:S08]  /*1c00*/  F2F.BF16.F32 R22, R22 ;  /* 0x0000001600167304 */ /* 0x000ef00000202000 */
[----:B------:R-:W4:Y:S08]  /*1c10*/  F2F.BF16.F32 R52, R52 ;  /* 0x0000003400347304 */ /* 0x000f300000202000 */
[----:B------:R-:W0:Y:S08]  /*1c20*/  F2F.BF16.F32 R51, R51 ;  /* 0x0000003300337304 */ /* 0x000e300000202000 */
[----:B------:R-:W0:Y:S08]  /*1c30*/  F2F.BF16.F32 R53, R53 ;  /* 0x0000003500357304 */ /* 0x000e300000202000 */
[----:B------:R1:W0:Y:S01]  /*1c40*/  F2F.BF16.F32 R55, R28 ;  /* 0x0000001c00377304 */ /* 0x0002220000202000 */
[----:B------:R-:W-:Y:S01]  /*1c50*/  BSSY.RECONVERGENT B0, `(.L_x_27508) ;  /* 0x000000b000007945 */ /* 0x000fe20003800200 */
[----:B------:R-:W-:Y:S01]  /*1c60*/  IADD3.X R25, PT, PT, R29, UR15, RZ, P2, !PT ;  /* 0x0000000f1d197c10 */ /* 0x000fe200097fe4ff */
[----:B--2---:R-:W-:-:S02]  /*1c70*/  IMAD.U32 R54, R56, 0x10000, RZ ;  /* 0x0001000038367824 */ /* 0x004fc400078e00ff */
[----:B---34-:R-:W-:Y:S05]  /*1c80*/  @P0 BRA `(.L_x_27509) ;  /* 0x00000000001c0947 */ /* 0x018fea0003800000 */
[----:B01----:R-:W-:-:S04]  /*1c90*/  IMAD.WIDE.U32 R26, R53, 0x10000, RZ ;  /* 0x00010000351a7825 */ /* 0x003fc800078e00ff */
[----:B------:R-:W-:-:S05]  /*1ca0*/  IMAD.U32 R28, R55, 0x10000, RZ ;  /* 0x00010000371c7824 */ /* 0x000fca00078e00ff */
[----:B------:R-:W-:Y:S02]  /*1cb0*/  LOP3.LUT R29, R27, R28, R15, 0xfe, !PT ;  /* 0x0000001c1b1d7212 */ /* 0x000fe400078efe0f */
[----:B------:R-:W-:Y:S02]  /*1cc0*/  LOP3.LUT R28, R26, R14, RZ, 0xfc, !PT ;  /* 0x0000000e1a1c7212 */ /* 0x000fe400078efcff */
[----:B------:R-:W-:-:S04]  /*1cd0*/  LEA R26, P1, R24, UR8, 0x3 ;  /* 0x00000008181a7c11 */ /* 0x000fc8000f8218ff */
[----:B------:R-:W-:-:S05]  /*1ce0*/  LEA.HI.X R27, R24, UR9, R25, 0x3, P1 ;  /* 0x00000009181b7c11 */ /* 0x000fca00088f1c19 */
[----:B------:R2:W-:Y:S04]  /*1cf0*/  STG.E.64 desc[UR22][R26.64], R28 ;  /* 0x0000001c1a007986 */ /* 0x0005e8000c101b16 */
.L_x_27509:
[----:B------:R-:W-:Y:S05]  /*1d00*/  BSYNC.RECONVERGENT B0 ;  /* 0x0000000000007941 */ /* 0x000fea0003800200 */
.L_x_27508:
[----:B------:R-:W-:Y:S04]  /*1d10*/  BSSY.RECONVERGENT B0, `(.L_x_27510) ;  /* 0x000000b000007945 */ /* 0x000fe80003800200 */
[----:B------:R-:W-:Y:S05]  /*1d20*/  @P0 BRA `(.L_x_27511) ;  /* 0x0000000000240947 */ /* 0x000fea0003800000 */
[----:B-12---:R-:W-:-:S04]  /*1d30*/  IMAD.WIDE.U32 R26, R22, 0x10000, RZ ;  /* 0x00010000161a7825 */ /* 0x006fc800078e00ff */
        /* <DEDUP_REMOVED lines=8> */
.L_x_27511:
[----:B------:R-:W-:Y:S05]  /*1dc0*/  BSYNC.RECONVERGENT B0 ;  /* 0x0000000000007941 */ /* 0x000fea0003800200 */
.L_x_27510:
[----:B------:R-:W4:Y:S01]  /*1dd0*/  F2F.BF16.F32 R58, R58 ;  /* 0x0000003a003a7304 */ /* 0x000f220000202000 */
[----:B------:R-:W-:Y:S01]  /*1de0*/  BSSY.RECONVERGENT B0, `(.L_x_27512) ;  /* 0x0000010000007945 */ /* 0x000fe20003800200 */
[----:B0-----:R-:W-:-:S03]  /*1df0*/  IMAD.U32 R59, R51, 0x10000, RZ ;  /* 0x00010000333b7824 */ /* 0x001fc600078e00ff */
[----:B------:R-:W-:Y:S05]  /*1e00*/  @P0 BRA `(.L_x_27513) ;  /* 0x0000000000340947 */ /* 0x000fea0003800000 */
[----:B-123--:R-:W-:Y:S02]  /*1e10*/  IMAD.U32 R27, RZ, RZ, UR31 ;  /* 0x0000001fff1b7e24 */ /* 0x00efe4000f8e00ff */
[----:B------:R-:W-:Y:S02]  /*1e20*/  IMAD.U32 R29, RZ, RZ, UR31 ;  /* 0x0000001fff1d7e24 */ /* 0x000fe4000f8e00ff */
[----:B------:R-:W-:Y:S01]  /*1e30*/  IMAD.U32 R28, RZ, RZ, UR32 ;  /* 0x00000020ff1c7e24 */ /* 0x000fe2000f8e00ff */
[----:B------:R-:W-:-:S04]  /*1e40*/  LEA R27, P1, R27, R24, 0x1 ;  /* 0x000000181b1b7211 */ /* 0x000fc800078208ff */
[----:B------:R-:W-:Y:S02]  /*1e50*/  LEA.HI.X R28, R29, R25, R28, 0x1, P1 ;  /* 0x000000191d1c7211 */ /* 0x000fe400008f0c1c */
[----:B------:R-:W-:Y:S02]  /*1e60*/  SHF.R.U32.HI R29, RZ, 0x10, R52 ;  /* 0x00000010ff1d7819 */ /* 0x000fe40000011634 */
[----:B------:R-:W-:Y:S02]  /*1e70*/  LEA R26, P1, R27, UR8, 0x3 ;  /* 0x000000081b1a7c11 */ /* 0x000fe4000f8218ff */
[----:B----4-:R-:W-:Y:S01]  /*1e80*/  PRMT R56, R29, 0x5410, R58 ;  /* 0x000054101d387816 */ /* 0x010fe2000000003a */
[----:B------:R-:W-:Y:S01]  /*1e90*/  IMAD.U32 R29, R52, 0x10000, RZ ;  /* 0x00010000341d7824 */ /* 0x000fe200078e00ff */
[----:B------:R-:W-:-:S04]  /*1ea0*/  LEA.HI.X R27, R27, UR9, R28, 0x3, P1 ;  /* 0x000000091b1b7c11 */ /* 0x000fc800088f1c1c */
[----:B------:R-:W-:Y:S02]  /*1eb0*/  LOP3.LUT R28, R29, R18, RZ, 0xfc, !PT ;  /* 0x000000121d1c7212 */ /* 0x000fe400078efcff */
[----:B------:R-:W-:-:S05]  /*1ec0*/  LOP3.LUT R29, R56, R19, RZ, 0xfc, !PT ;  /* 0x00000013381d7212 */ /* 0x000fca00078efcff */
[----:B------:R0:W-:Y:S02]  /*1ed0*/  STG.E.64 desc[UR22][R26.64], R28 ;  /* 0x0000001c1a007986 */ /* 0x0001e4000c101b16 */
.L_x_27513:
[----:B------:R-:W-:Y:S05]  /*1ee0*/  BSYNC.RECONVERGENT B0 ;  /* 0x0000000000007941 */ /* 0x000fea0003800200 */
.L_x_27512:
[----:B------:R-:W-:Y:S04]  /*1ef0*/  BSSY.RECONVERGENT B0, `(.L_x_27514) ;  /* 0x000000c000007945 */ /* 0x000fe80003800200 */
[----:B------:R-:W-:Y:S05]  /*1f00*/  @P0 BRA `(.L_x_27515) ;  /* 0x0000000000280947 */ /* 0x000fea0003800000 */
[----:B0123--:R-:W-:Y:S01]  /*1f10*/  IMAD.U32 R27, RZ, RZ, UR31 ;  /* 0x0000001fff1b7e24 */ /* 0x00ffe2000f8e00ff */
        /* <DEDUP_REMOVED lines=9> */
.L_x_27515:
[----:B------:R-:W-:Y:S05]  /*1fb0*/  BSYNC.RECONVERGENT B0 ;  /* 0x0000000000007941 */ /* 0x000fea0003800200 */
.L_x_27514:
[----:B0-----:R-:W-:Y:S01]  /*1fc0*/  VIADD R24, R3, 0x3 ;  /* 0x0000000303187836 */ /* 0x001fe20000000000 */
[----:B------:R-:W-:Y:S01]  /*1fd0*/  FMNMX3 R60, |R60|, R47, |R50|, !PT ;  /* 0x0000002f3c3c7276 */ /* 0x000fe20007800632 */
[----:B------:R-:W-:Y:S02]  /*1fe0*/  VIADD R36, R2, 0x1d ;  /* 0x0000001d02247836 */ /* 0x000fe40000000000 */
[----:B--23--:R-:W-:Y:S01]  /*1ff0*/  IMAD.U32 R29, RZ, RZ, UR31 ;  /* 0x0000001fff1d7e24 */ /* 0x00cfe2000f8e00ff */
[----:B------:R-:W-:Y:S01]  /*2000*/  ISETP.GE.U32.AND P0, PT, R24, UR27, PT ;  /* 0x0000001b18007c0c */ /* 0x000fe2000bf06070 */
[----:B-1----:R-:W-:Y:S01]  /*2010*/  IMAD.WIDE.U32 R26, R33, 0x10000, RZ ;  /* 0x00010000211a7825 */ /* 0x002fe200078e00ff */
[----:B------:R-:W-:-:S03]  /*2020*/  LOP3.LUT R36, R36, 0x1f, RZ, 0xc0, !PT ;  /* 0x0000001f24247812 */ /* 0x000fc600078ec0ff */
[----:B------:R-:W-:Y:S01]  /*2030*/  IMAD.U32 R31, R31, 0x10000, RZ ;  /* 0x000100001f1f7824 */ /* 0x000fe200078e00ff */
[C---:B------:R-:W-:Y:S01]  /*2040*/  ISETP.LT.U32.AND P0, PT, R36.reuse, UR26, !P0 ;  /* 0x0000001a24007c0c */ /* 0x040fe2000c701070 */
[----:B------:R-:W-:Y:S01]  /*2050*/  IMAD.U32 R47, RZ, RZ, UR31 ;  /* 0x0000001fff2f7e24 */ /* 0x000fe2000f8e00ff */
[----:B------:R-:W-:Y:S02]  /*2060*/  IADD3 R24, P1, P2, R36, UR14, R5 ;  /* 0x0000000e24187c10 */ /* 0x000fe4000fa3e005 */
[----:B------:R-:W-:Y:S02]  /*2070*/  LOP3.LUT R27, R31, R27, R30, 0xfe, !PT ;  /* 0x0000001b1f1b7212 */ /* 0x000fe400078efe1e */
[----:B------:R-:W-:Y:S02]  /*2080*/  IADD3.X R25, PT, PT, RZ, UR15, R46, P1, P2 ;  /* 0x0000000fff197c10 */ /* 0x000fe40008fe442e */
[----:B------:R-:W-:-:S05]  /*2090*/  LOP3.LUT R26, R26, R32, RZ, 0xfc, !PT ;  /* 0x000000201a1a7212 */ /* 0x000fca00078efcff */
[----:B------:R-:W-:Y:S01]  /*20a0*/  VOTEU.ANY UP0, P0 ;  /* 0x0000000000ff7886 */ /* 0x000fe20000000100 */
[----:B------:R-:W-:-:S04]  /*20b0*/  @P0 IMAD.WIDE.U32 R28, R29, 0x5, R24 ;  /* 0x000000051d1c0825 */ /* 0x000fc800078e0018 */
[----:B------:R-:W-:Y:S01]  /*20c0*/  @UP0 UIMAD UR5, UR32, 0x5, URZ ;  /* 0x00000005200508a4 */ /* 0x000fe2000f8e02ff */
[----:B------:R-:W-:Y:S01]  /*20d0*/  @P0 IMAD.MOV.U32 R30, RZ, RZ, R24 ;  /* 0x000000ffff1e0224 */ /* 0x000fe200078e0018 */
[----:B------:R-:W-:Y:S01]  /*20e0*/  @P0 LEA R32, P1, R28, UR24, 0x3 ;  /* 0x000000181c200c11 */ /* 0x000fe2000f8218ff */
[----:B------:R-:W-:-:S03]  /*20f0*/  @P0 IMAD.MOV.U32 R31, RZ, RZ, R25 ;  /* 0x000000ffff1f0224 */ /* 0x000fc600078e0019 */
[----:B------:R-:W-:Y:S01]  /*2100*/  @P0 VIADD R29, R29, UR5 ;  /* 0x000000051d1d0c36 */ /* 0x000fe20008000000 */
[----:B------:R-:W-:Y:S01]  /*2110*/  @UP0 UIMAD UR5, UR32, 0x6, URZ ;  /* 0x00000006200508a4 */ /* 0x000fe2000f8e02ff */
[----:B------:R-:W-:-:S03]  /*2120*/  @P0 IMAD.WIDE.U32 R30, R47, 0x6, R30 ;  /* 0x000000062f1e0825 */ /* 0x000fc600078e001e */
[----:B------:R-:W-:Y:S01]  /*2130*/  @P0 LEA.HI.X R33, R28, UR25, R29, 0x3, P1 ;  /* 0x000000191c210c11 */ /* 0x000fe200088f1c1d */
[----:B------:R-:W-:Y:S01]  /*2140*/  IMAD.U32 R63, RZ, RZ, UR31 ;  /* 0x0000001fff3f7e24 */ /* 0x000fe2000f8e00ff */
[----:B------:R-:W-:Y:S01]  /*2150*/  @P0 LEA R46, P1, R30, UR24, 0x3 ;  /* 0x000000181e2e0c11 */ /* 0x000fe2000f8218ff */
[----:B------:R-:W-:Y:S01]  /*2160*/  @P0 VIADD R31, R31, UR5 ;  /* 0x000000051f1f0c36 */ /* 0x000fe20008000000 */
[----:B------:R-:W-:-:S04]  /*2170*/  @!P0 CS2R R28, SRZ ;  /* 0x00000000001c8805 */ /* 0x000fc8000001ff00 */
[----:B------:R-:W-:Y:S02]  /*2180*/  @P0 LEA.HI.X R47, R30, UR25, R31, 0x3, P1 ;  /* 0x000000191e2f0c11 */ /* 0x000fe400088f1c1f */
[----:B------:R-:W-:Y:S02]  /*2190*/  @P0 IADD3 R50, P1, PT, R24, UR14, RZ ;  /* 0x0000000e18320c10 */ /* 0x000fe4000ff3e0ff */
[----:B------:R-:W-:Y:S01]  /*21a0*/  @!P0 CS2R R30, SRZ ;  /* 0x00000000001e8805 */ /* 0x000fe2000001ff00 */
[----:B------:R-:W-:Y:S01]  /*21b0*/  @UP0 UIMAD UR5, UR32, 0x7, URZ ;  /* 0x00000007200508a4 */ /* 0x000fe2000f8e02ff */
[----:B------:R-:W5:Y:S01]  /*21c0*/  @P0 LDG.E.64 R28, desc[UR22][R32.64] ;  /* 0x00000016201c0981 */ /* 0x000f62000c1e1b00 */
[----:B------:R-:W-:Y:S02]  /*21d0*/  @P0 IADD3.X R51, PT, PT, R25, UR15, RZ, P1, !PT ;  /* 0x0000000f19330c10 */ /* 0x000fe40008ffe4ff */
[C---:B------:R-:W-:Y:S01]  /*21e0*/  @P0 LEA R56, P1, R50.reuse, UR24, 0x3 ;  /* 0x0000001832380c11 */ /* 0x040fe2000f8218ff */
[----:B------:R0:W5:Y:S03]  /*21f0*/  @P0 LDG.E.64 R30, desc[UR22][R46.64] ;  /* 0x000000162e1e0981 */ /* 0x000166000c1e1b00 */
[----:B------:R-:W-:Y:S01]  /*2200*/  @P0 LEA.HI.X R57, R50, UR25, R51, 0x3, P1 ;  /* 0x0000001932390c11 */ /* 0x000fe200088f1c33 */
[----:B------:R-:W-:-:S02]  /*2210*/  @P0 IMAD.MOV.U32 R50, RZ, RZ, R24 ;  /* 0x000000ffff320224 */ /* 0x000fc400078e0018 */
[----:B------:R-:W-:Y:S01]  /*2220*/  @P0 IMAD.MOV.U32 R51, RZ, RZ, R25 ;  /* 0x000000ffff330224 */ /* 0x000fe200078e0019 */
[----:B------:R-:W-:Y:S01]  /*2230*/  @!P0 CS2R R32, SRZ ;  /* 0x0000000000208805 */ /* 0x000fe2000001ff00 */
[----:B0-----:R-:W-:Y:S02]  /*2240*/  IMAD.U32 R46, R48, 0x10000, RZ ;  /* 0x00010000302e7824 */ /* 0x001fe400078e00ff */
[----:B------:R-:W-:-:S03]  /*2250*/  IMAD.WIDE.U32 R48, R49, 0x10000, RZ ;  /* 0x0001000031307825 */ /* 0x000fc600078e00ff */
[----:B------:R0:W5:Y:S01]  /*2260*/  @P0 LDG.E.64 R32, desc[UR22][R56.64] ;  /* 0x0000001638200981 */ /* 0x000162000c1e1b00 */
[----:B------:R-:W-:Y:S01]  /*2270*/  @P0 IMAD.WIDE.U32 R50, R63, 0x7, R50 ;  /* 0x000000073f320825 */ /* 0x000fe200078e0032 */
[----:B------:R-:W-:-:S03]  /*2280*/  LOP3.LUT R49, R61, R49, R46, 0xfe, !PT ;  /* 0x000000313d317212 */ /* 0x000fc600078efe2e */
[----:B------:R-:W-:Y:S01]  /*2290*/  @P0 VIADD R47, R51, UR5 ;  /* 0x00000005332f0c36 */ /* 0x000fe20008000000 */
[----:B------:R-:W-:Y:S01]  /*22a0*/  @P0 LEA R46, P1, R50, UR24, 0x3 ;  /* 0x00000018322e0c11 */ /* 0x000fe2000f8218ff */
[----:B------:R-:W-:-:S03]  /*22b0*/  IMAD.WIDE.U32 R62, R16, 0x10000, RZ ;  /* 0x00010000103e7825 */ /* 0x000fc600078e00ff */
[----:B------:R-:W-:Y:S02]  /*22c0*/  @P0 LEA.HI.X R47, R50, UR25, R47, 0x3, P1 ;  /* 0x00000019322f0c11 */ /* 0x000fe400088f1c2f */
[----:B------:R-:W-:Y:S02]  /*22d0*/  @!P0 CS2R R50, SRZ ;  /* 0x0000000000328805 */ /* 0x000fe4000001ff00 */
[--C-:B-----5:R-:W-:Y:S01]  /*22e0*/  SHF.R.U64 R61, R40, 0x10, R41.reuse ;  /* 0x00000010283d7819 */ /* 0x120fe20000001229 */
[----:B0-----:R-:W-:Y:S01]  /*22f0*/  IMAD.WIDE.U32 R56, R6, 0x10000, RZ ;  /* 0x0001000006387825 */ /* 0x001fe200078e00ff */
[----:B------:R-:W-:Y:S02]  /*2300*/  LOP3.LUT R48, R48, R0, RZ, 0xfc, !PT ;  /* 0x0000000030307212 */ /* 0x000fe400078efcff */
[----:B------:R0:W5:Y:S01]  /*2310*/  @P0 LDG.E.64 R50, desc[UR22][R46.64] ;  /* 0x000000162e320981 */ /* 0x000162000c1e1b00 */
[----:B------:R-:W-:Y:S01]  /*2320*/  IMAD.WIDE.U32 R16, R17, 0x10000, RZ ;  /* 0x0001000011107825 */ /* 0x000fe200078e00ff */
[----:B------:R-:W-:Y:S01]  /*2330*/  LOP3.LUT R56, R56, R13, RZ, 0xfc, !PT ;  /* 0x0000000d38387212 */ /* 0x000fe200078efcff */
[----:B------:R-:W-:Y:S01]  /*2340*/  BSSY.RECONVERGENT B0, `(.L_x_27516) ;  /* 0x0000073000007945 */ /* 0x000fe20003800200 */
[----:B------:R-:W-:Y:S01]  /*2350*/  LOP3.LUT R7, R45, R7, R12, 0xfe, !PT ;  /* 0x000000072d077212 */ /* 0x000fe200078efe0c */
[----:B------:R-:W-:Y:S01]  /*2360*/  IMAD.U32 R0, R40, 0x10000, RZ ;  /* 0x0001000028007824 */ /* 0x000fe200078e00ff */
[----:B------:R-:W-:Y:S01]  /*2370*/  LOP3.LUT R16, R16, R15, RZ, 0xfc, !PT ;  /* 0x0000000f10107212 */ /* 0x000fe200078efcff */
[----:B------:R-:W-:Y:S01]  /*2380*/  IMAD.U32 R61, R61, 0x10000, RZ ;  /* 0x000100003d3d7824 */ /* 0x000fe200078e00ff */
[----:B------:R-:W-:Y:S01]  /*2390*/  LOP3.LUT R8, R57, R8, RZ, 0xfc, !PT ;  /* 0x0000000839087212 */ /* 0x000fe200078efcff */
[----:B------:R-:W-:Y:S01]  /*23a0*/  VIADD R6, R3, 0x2 ;  /* 0x0000000203067836 */ /* 0x000fe20000000000 */
[----:B0-----:R-:W-:Y:S01]  /*23b0*/  LOP3.LUT R46, R62, R14, RZ, 0xfc, !PT ;  /* 0x0000000e3e2e7212 */ /* 0x001fe200078efcff */
[----:B------:R-:W-:Y:S01]  /*23c0*/  IMAD.U32 R3, R20, 0x10000, RZ ;  /* 0x0001000014037824 */ /* 0x000fe200078e00ff */
[----:B------:R-:W-:Y:S01]  /*23d0*/  SHF.R.U32.HI R62, RZ, 0x10, R41 ;  /* 0x00000010ff3e7819 */ /* 0x000fe20000011629 */
[----:B------:R-:W-:Y:S01]  /*23e0*/  IMAD.U32 R13, R41, 0x10000, RZ ;  /* 0x00010000290d7824 */ /* 0x000fe200078e00ff */
[----:B------:R-:W-:Y:S01]  /*23f0*/  FMNMX R0, RZ, R0, !PT ;  /* 0x00000000ff007209 */ /* 0x000fe20007800000 */
[----:B------:R-:W-:Y:S01]  /*2400*/  IMAD.WIDE.U32 R14, R23, 0x10000, RZ ;  /* 0x00010000170e7825 */ /* 0x000fe200078e00ff */
[----:B------:R-:W-:-:S02]  /*2410*/  FMNMX R61, RZ, R61, !PT ;  /* 0x0000003dff3d7209 */ /* 0x000fc40007800000 */
[----:B------:R-:W-:Y:S01]  /*2420*/  LOP3.LUT R47, R3, R63, R18, 0xfe, !PT ;  /* 0x0000003f032f7212 */ /* 0x000fe200078efe12 */
[----:B------:R-:W-:Y:S01]  /*2430*/  IMAD.U32 R62, R62, 0x10000, RZ ;  /* 0x000100003e3e7824 */ /* 0x000fe200078e00ff */
[----:B------:R-:W-:Y:S01]  /*2440*/  FMNMX R13, RZ, R13, !PT ;  /* 0x0000000dff0d7209 */ /* 0x000fe20007800000 */
[----:B------:R-:W-:Y:S01]  /*2450*/  IMAD.U32 R21, R21, 0x10000, RZ ;  /* 0x0001000015157824 */ /* 0x000fe200078e00ff */
[----:B----4-:R-:W-:Y:S01]  /*2460*/  LOP3.LUT R3, R15, R58, RZ, 0xfc, !PT ;  /* 0x0000003a0f037212 */ /* 0x010fe200078efcff */
[----:B------:R-:W-:Y:S01]  /*2470*/  IMAD.U32 R18, R38, 0x10000, RZ ;  /* 0x0001000026127824 */ /* 0x000fe200078e00ff */
[----:B------:R-:W-:Y:S01]  /*2480*/  FMNMX3 R60, |R0|, R60, |R61|, !PT ;  /* 0x0000003c003c7276 */ /* 0x000fe2000780063d */
[----:B------:R-:W-:Y:S01]  /*2490*/  IMAD.U32 R12, R39, 0x10000, RZ ;  /* 0x00010000270c7824 */ /* 0x000fe200078e00ff */
[----:B------:R-:W-:Y:S01]  /*24a0*/  FMNMX R62, RZ, R62, !PT ;  /* 0x0000003eff3e7209 */ /* 0x000fe20007800000 */
[----:B------:R-:W-:Y:S01]  /*24b0*/  IMAD.IADD R20, R10, 0x1, R5 ;  /* 0x000000010a147824 */ /* 0x000fe200078e0205 */
[----:B------:R-:W-:Y:S01]  /*24c0*/  SHF.R.U64 R15, R38, 0x10, R39 ;  /* 0x00000010260f7819 */ /* 0x000fe20000001227 */
[----:B------:R-:W-:Y:S01]  /*24d0*/  IMAD.U32 R38, R42, 0x10000, RZ ;  /* 0x000100002a267824 */ /* 0x000fe200078e00ff */
[----:B------:R-:W-:Y:S01]  /*24e0*/  LOP3.LUT R17, R19, R17, R21, 0xfe, !PT ;  /* 0x0000001113117212 */ /* 0x000fe200078efe15 */
[C---:B------:R-:W-:Y:S01]  /*24f0*/  FMUL R19, R13.reuse, UR30 ;  /* 0x0000001e0d137c20 */ /* 0x040fe20008400000 */
[----:B------:R-:W-:Y:S01]  /*2500*/  FMNMX3 R60, |R13|, R60, |R62|, !PT ;  /* 0x0000003c0d3c7276 */ /* 0x000fe2000780063e */
[----:B------:R-:W-:Y:S01]  /*2510*/  IMAD.U32 R15, R15, 0x10000, RZ ;  /* 0x000100000f0f7824 */ /* 0x000fe200078e00ff */
[----:B------:R-:W-:Y:S01]  /*2520*/  SHF.R.U32.HI R13, RZ, 0x10, R39 ;  /* 0x00000010ff0d7819 */ /* 0x000fe20000011627 */
[----:B------:R-:W-:Y:S01]  /*2530*/  FMUL R5, R0, UR30 ;  /* 0x0000001e00057c20 */ /* 0x000fe20008400000 */
[----:B------:R-:W-:Y:S01]  /*2540*/  ISETP.GE.U32.AND P0, PT, R6, UR27, PT ;  /* 0x0000001b06007c0c */ /* 0x000fe2000bf06070 */
[----:B------:R-:W-:Y:S01]  /*2550*/  IMAD.U32 R0, R35, 0x10000, RZ ;  /* 0x0001000023007824 */ /* 0x000fe200078e00ff */
[----:B------:R-:W-:Y:S01]  /*2560*/  FMNMX R18, RZ, R18, !PT ;  /* 0x00000012ff127209 */ /* 0x000fe20007800000 */
[----:B------:R-:W-:Y:S01]  /*2570*/  IMAD.U32 R13, R13, 0x10000, RZ ;  /* 0x000100000d0d7824 */ /* 0x000fe200078e00ff */
[----:B------:R-:W-:Y:S01]  /*2580*/  FMNMX R15, RZ, R15, !PT ;  /* 0x0000000fff0f7209 */ /* 0x000fe20007800000 */
[----:B------:R-:W-:Y:S01]  /*2590*/  F2F.BF16.F32 R5, R5 ;  /* 0x0000000500057304 */ /* 0x000fe20000202000 */
[----:B------:R-:W-:Y:S01]  /*25a0*/  ISETP.GE.U32.OR P0, PT, R10, UR26, P0 ;  /* 0x0000001a0a007c0c */ /* 0x000fe20008706470 */
[----:B------:R-:W-:Y:S01]  /*25b0*/  FMUL R23, R18, UR30 ;  /* 0x0000001e12177c20 */ /* 0x000fe20008400000 */
[----:B------:R-:W-:Y:S01]  /*25c0*/  LOP3.LUT R6, R9, R44, RZ, 0xfc, !PT ;  /* 0x0000002c09067212 */ /* 0x000fe200078efcff */
[----:B------:R-:W-:Y:S01]  /*25d0*/  FMUL R58, R15, UR30 ;  /* 0x0000001e0f3a7c20 */ /* 0x000fe20008400000 */
[----:B------:R-:W-:Y:S01]  /*25e0*/  LOP3.LUT R10, R14, R55, RZ, 0xfc, !PT ;  /* 0x000000370e0a7212 */ /* 0x000fe200078efcff */
[----:B------:R-:W-:Y:S01]  /*25f0*/  IMAD.U32 R14, R34, 0x10000, RZ ;  /* 0x00010000220e7824 */ /* 0x000fe200078e00ff */
[----:B------:R-:W-:Y:S01]  /*2600*/  FMNMX R12, RZ, R12, !PT ;  /* 0x0000000cff0c7209 */ /* 0x000fe20007800000 */
[----:B------:R0:W-:Y:S01]  /*2610*/  F2F.BF16.F32 R9, R19 ;  /* 0x0000001300097304 */ /* 0x0001e20000202000 */
[----:B------:R-:W-:Y:S01]  /*2620*/  FMNMX3 R60, |R18|, R60, |R15|, !PT ;  /* 0x0000003c123c7276 */ /* 0x000fe2000780060f */
[----:B------:R-:W-:Y:S01]  /*2630*/  IMAD.U32 R44, R43, 0x10000, RZ ;  /* 0x000100002b2c7824 */ /* 0x000fe200078e00ff */
[----:B------:R-:W-:Y:S01]  /*2640*/  SHF.R.U64 R34, R34, 0x10, R35 ;  /* 0x0000001022227819 */ /* 0x000fe20000001223 */
[----:B------:R-:W-:Y:S01]  /*2650*/  FMUL R55, R12, UR30 ;  /* 0x0000001e0c377c20 */ /* 0x000fe20008400000 */
[----:B------:R-:W-:Y:S01]  /*2660*/  FMNMX R14, RZ, R14, !PT ;  /* 0x0000000eff0e7209 */ /* 0x000fe20007800000 */
[----:B------:R-:W-:Y:S01]  /*2670*/  FMUL R61, R61, UR30 ;  /* 0x0000001e3d3d7c20 */ /* 0x000fe20008400000 */
[----:B------:R-:W-:Y:S01]  /*2680*/  FMNMX R38, RZ, R38, !PT ;  /* 0x00000026ff267209 */ /* 0x000fe20007800000 */
[----:B------:R-:W-:Y:S01]  /*2690*/  F2F.BF16.F32 R23, R23 ;  /* 0x0000001700177304 */ /* 0x000fe20000202000 */
[----:B0-----:R-:W-:Y:S01]  /*26a0*/  FMNMX R19, RZ, R13, !PT ;  /* 0x0000000dff137209 */ /* 0x001fe20007800000 */
[----:B------:R-:W-:Y:S01]  /*26b0*/  FMUL R40, R14, UR30 ;  /* 0x0000001e0e287c20 */ /* 0x000fe20008400000 */
[----:B------:R-:W-:Y:S01]  /*26c0*/  SHF.R.U64 R18, R42, 0x10, R43 ;  /* 0x000000102a127819 */ /* 0x000fe2000000122b */
[----:B------:R-:W-:Y:S01]  /*26d0*/  FMUL R21, R38, UR30 ;  /* 0x0000001e26157c20 */ /* 0x000fe20008400000 */
[----:B------:R-:W-:Y:S01]  /*26e0*/  FMNMX3 R13, |R12|, R60, |R19|, !PT ;  /* 0x0000003c0c0d7276 */ /* 0x000fe20007800613 */
[----:B------:R-:W-:Y:S01]  /*26f0*/  IMAD.U32 R12, R34, 0x10000, RZ ;  /* 0x00010000220c7824 */ /* 0x000fe200078e00ff */
[----:B------:R-:W-:Y:S01]  /*2700*/  FMNMX R44, RZ, R44, !PT ;  /* 0x0000002cff2c7209 */ /* 0x000fe20007800000 */
[----:B------:R-:W-:Y:S01]  /*2710*/  IMAD.U32 R18, R18, 0x10000, RZ ;  /* 0x0001000012127824 */ /* 0x000fe200078e00ff */
[----:B------:R-:W-:Y:S01]  /*2720*/  FMNMX R0, RZ, R0, !PT ;  /* 0x00000000ff007209 */ /* 0x000fe20007800000 */
[----:B------:R-:W0:Y:S01]  /*2730*/  F2F.BF16.F32 R21, R21 ;  /* 0x0000001500157304 */ /* 0x000e220000202000 */
[----:B------:R-:W-:Y:S01]  /*2740*/  FMNMX R34, RZ, R12, !PT ;  /* 0x0000000cff227209 */ /* 0x000fe20007800000 */
[----:B------:R-:W-:Y:S01]  /*2750*/  FMUL R41, R44, UR30 ;  /* 0x0000001e2c297c20 */ /* 0x000fe20008400000 */
[----:B------:R-:W-:Y:S01]  /*2760*/  FMUL R63, R62, UR30 ;  /* 0x0000001e3e3f7c20 */ /* 0x000fe20008400000 */
[----:B------:R-:W-:Y:S01]  /*2770*/  FMUL R45, R0, UR30 ;  /* 0x0000001e002d7c20 */ /* 0x000fe20008400000 */
[----:B------:R-:W-:Y:S01]  /*2780*/  FMNMX3 R15, |R14|, R13, |R34|, !PT ;  /* 0x0000000d0e0f7276 */ /* 0x000fe20007800622 */
[----:B------:R-:W-:Y:S01]  /*2790*/  IMAD.WIDE.U32 R12, R22, 0x10000, RZ ;  /* 0x00010000160c7825 */ /* 0x000fe200078e00ff */
[----:B------:R-:W-:Y:S01]  /*27a0*/  SHF.R.U32.HI R14, RZ, 0x10, R35 ;  /* 0x00000010ff0e7819 */ /* 0x000fe20000011623 */
[----:B------:R-:W-:Y:S02]  /*27b0*/  F2F.BF16.F32 R40, R40 ;  /* 0x0000002800287304 */ /* 0x000fe40000202000 */
[----:B------:R-:W-:Y:S01]  /*27c0*/  FMUL R19, R19, UR30 ;  /* 0x0000001e13137c20 */ /* 0x000fe20008400000 */
[----:B------:R-:W-:Y:S01]  /*27d0*/  SHF.R.U32.HI R43, RZ, 0x10, R43 ;  /* 0x00000010ff2b7819 */ /* 0x000fe2000001162b */
[----:B------:R-:W-:Y:S01]  /*27e0*/  IMAD.U32 R14, R14, 0x10000, RZ ;  /* 0x000100000e0e7824 */ /* 0x000fe200078e00ff */
[----:B------:R-:W-:Y:S01]  /*27f0*/  LOP3.LUT R13, R13, R52, R59, 0xfe, !PT ;  /* 0x000000340d0d7212 */ /* 0x000fe200078efe3b */
[----:B------:R-:W-:Y:S01]  /*2800*/  FMUL R52, R34, UR30 ;  /* 0x0000001e22347c20 */ /* 0x000fe20008400000 */
[----:B------:R-:W-:Y:S01]  /*2810*/  LOP3.LUT R12, R53, R12, RZ, 0xfc, !PT ;  /* 0x0000000c350c7212 */ /* 0x000fe200078efcff */
[----:B------:R-:W-:Y:S01]  /*2820*/  F2F.BF16.F32 R55, R55 ;  /* 0x0000003700377304 */ /* 0x000fe20000202000 */
[----:B------:R-:W-:Y:S01]  /*2830*/  FMNMX R39, RZ, R14, !PT ;  /* 0x0000000eff277209 */ /* 0x000fe20007800000 */
[----:B0-----:R-:W-:-:S03]  /*2840*/  IMAD.U32 R35, R21, 0x10000, RZ ;  /* 0x0001000015237824 */ /* 0x001fc600078e00ff */
[----:B------:R-:W-:Y:S01]  /*2850*/  FMNMX3 R59, |R0|, R15, |R39|, !PT ;  /* 0x0000000f003b7276 */ /* 0x000fe20007800627 */
[----:B------:R-:W-:Y:S01]  /*2860*/  FMUL R53, R39, UR30 ;  /* 0x0000001e27357c20 */ /* 0x000fe20008400000 */
[----:B------:R-:W-:Y:S01]  /*2870*/  FMNMX R39, RZ, R18, !PT ;  /* 0x00000012ff277209 */ /* 0x000fe20007800000 */
[----:B------:R-:W0:Y:S01]  /*2880*/  F2F.BF16.F32 R41, R41 ;  /* 0x0000002900297304 */ /* 0x000e220000202000 */
[----:B------:R-:W1:Y:S01]  /*2890*/  S2R R0, SR_TID.X ;  /* 0x0000000000007919 */ /* 0x000e620000002100 */
[----:B------:R-:W-:Y:S01]  /*28a0*/  IMAD.WIDE.U32 R14, R23, 0x10000, RZ ;  /* 0x00010000170e7825 */ /* 0x000fe200078e00ff */
[----:B------:R-:W-:-:S03]  /*28b0*/  FMNMX3 R59, |R38|, R59, |R39|, !PT ;  /* 0x0000003b263b7276 */ /* 0x000fc60007800627 */
[----:B------:R-:W-:Y:S01]  /*28c0*/  FMUL R60, R39, UR30 ;  /* 0x0000001e273c7c20 */ /* 0x000fe20008400000 */
[----:B------:R-:W-:Y:S01]  /*28d0*/  IADD3 R38, P1, PT, R20, UR14, RZ ;  /* 0x0000000e14267c10 */ /* 0x000fe2000ff3e0ff */
[----:B------:R-:W-:Y:S01]  /*28e0*/  IMAD.U32 R20, R43, 0x10000, RZ ;  /* 0x000100002b147824 */ /* 0x000fe200078e00ff */
[----:B------:R-:W-:Y:S01]  /*28f0*/  LOP3.LUT R18, R14, R5, RZ, 0xfc, !PT ;  /* 0x000000050e127212 */ /* 0x000fe200078efcff */
[----:B------:R-:W2:Y:S01]  /*2900*/  F2F.BF16.F32 R45, R45 ;  /* 0x0000002d002d7304 */ /* 0x000ea20000202000 */
[----:B------:R-:W-:Y:S02]  /*2910*/  IADD3.X R39, PT, PT, R37, UR15, RZ, P1, !PT ;  /* 0x0000000f25277c10 */ /* 0x000fe40008ffe4ff */
[----:B------:R-:W-:Y:S01]  /*2920*/  FMNMX R37, RZ, R20, !PT ;  /* 0x00000014ff257209 */ /* 0x000fe20007800000 */
[----:B0-----:R-:W-:-:S04]  /*2930*/  IMAD.U32 R34, R41, 0x10000, RZ ;  /* 0x0001000029227824 */ /* 0x001fc800078e00ff */
[----:B------:R-:W0:Y:S08]  /*2940*/  F2F.BF16.F32 R58, R58 ;  /* 0x0000003a003a7304 */ /* 0x000e300000202000 */
[----:B------:R-:W3:Y:S08]  /*2950*/  F2F.BF16.F32 R52, R52 ;  /* 0x0000003400347304 */ /* 0x000ef00000202000 */
[----:B------:R-:W4:Y:S08]  /*2960*/  F2F.BF16.F32 R53, R53 ;  /* 0x0000003500357304 */ /* 0x000f300000202000 */
[----:B------:R-:W0:Y:S08]  /*2970*/  F2F.BF16.F32 R60, R60 ;  /* 0x0000003c003c7304 */ /* 0x000e300000202000 */
[----:B------:R-:W0:Y:S08]  /*2980*/  F2F.BF16.F32 R61, R61 ;  /* 0x0000003d003d7304 */ /* 0x000e300000202000 */
[----:B------:R-:W0:Y:S08]  /*2990*/  F2F.BF16.F32 R63, R63 ;  /* 0x0000003f003f7304 */ /* 0x000e300000202000 */
[----:B------:R2:W0:Y:S02]  /*29a0*/  F2F.BF16.F32 R22, R19 ;  /* 0x0000001300167304 */ /* 0x0004240000202000 */
[----:B--2---:R-:W-:Y:S01]  /*29b0*/  LOP3.LUT R19, R35, R15, R40, 0xfe, !PT ;  /* 0x0000000f23137212 */ /* 0x004fe200078efe28 */
[----:B------:R-:W-:-:S05]  /*29c0*/  IMAD.WIDE.U32 R14, R55, 0x10000, RZ ;  /* 0x00010000370e7825 */ /* 0x000fca00078e00ff */
[----:B------:R-:W-:Y:S02]  /*29d0*/  LOP3.LUT R15, R45, R15, R34, 0xfe, !PT ;  /* 0x0000000f2d0f7212 */ /* 0x000fe400078efe22 */
[----:B------:R-:W-:Y:S01]  /*29e0*/  LOP3.LUT R14, R14, R9, RZ, 0xfc, !PT ;  /* 0x000000090e0e7212 */ /* 0x000fe200078efcff */
[----:B01-34-:R-:W-:Y:S06]  /*29f0*/  @P0 BRA `(.L_x_27517) ;  /* 0x00000000001c0947 */ /* 0x01bfec0003800000 */
[----:B------:R-:W-:Y:S01]  /*2a00*/  IMAD.U32 R20, R63, 0x10000, RZ ;  /* 0x000100003f147824 */ /* 0x000fe200078e00ff */
[----:B------:R-:W-:Y:S01]  /*2a10*/  LEA R42, P1, R38, UR8, 0x3 ;  /* 0x00000008262a7c11 */ /* 0x000fe2000f8218ff */
[----:B------:R-:W-:-:S03]  /*2a20*/  IMAD.WIDE.U32 R34, R61, 0x10000, RZ ;  /* 0x000100003d227825 */ /* 0x000fc600078e00ff */
[----:B------:R-:W-:Y:S02]  /*2a30*/  LEA.HI.X R43, R38, UR9, R39, 0x3, P1 ;  /* 0x00000009262b7c11 */ /* 0x000fe400088f1c27 */
[----:B------:R-:W-:Y:S02]  /*2a40*/  LOP3.LUT R35, R35, R20, R9, 0xfe, !PT ;  /* 0x0000001423237212 */ /* 0x000fe400078efe09 */
[----:B------:R-:W-:-:S05]  /*2a50*/  LOP3.LUT R34, R34, R5, RZ, 0xfc, !PT ;  /* 0x0000000522227212 */ /* 0x000fca00078efcff */
[----:B------:R0:W-:Y:S02]  /*2a60*/  STG.E.64 desc[UR22][R42.64], R34 ;  /* 0x000000222a007986 */ /* 0x0001e4000c101b16 */
.L_x_27517:
[----:B------:R-:W-:Y:S05]  /*2a70*/  BSYNC.RECONVERGENT B0 ;  /* 0x0000000000007941 */ /* 0x000fea0003800200 */
.L_x_27516:
[----:B------:R-:W-:Y:S01]  /*2a80*/  BSSY.RECONVERGENT B0, `(.L_x_27518) ;  /* 0x000000c000007945 */ /* 0x000fe20003800200 */
[----:B------:R-:W-:-:S03]  /*2a90*/  FMUL R62, R37, UR30 ;  /* 0x0000001e253e7c20 */ /* 0x000fc60008400000 */
[----:B------:R-:W-:Y:S05]  /*2aa0*/  @P0 BRA `(.L_x_27519) ;  /* 0x0000000000240947 */ /* 0x000fea0003800000 */
[----:B------:R-:W-:Y:S02]  /*2ab0*/  IMAD.U32 R5, R22, 0x10000, RZ ;  /* 0x0001000016057824 */ /* 0x000fe400078e00ff */
        /* <DEDUP_REMOVED lines=8> */
.L_x_27519:
[----:B------:R-:W-:Y:S05]  /*2b40*/  BSYNC.RECONVERGENT B0 ;  /* 0x0000000000007941 */ /* 0x000fea0003800200 */
.L_x_27518:
[----:B------:R-:W2:Y:S01]  /*2b50*/  F2F.BF16.F32 R62, R62 ;  /* 0x0000003e003e7304 */ /* 0x000ea20000202000 */
[----:B01----:R-:W-:Y:S01]  /*2b60*/  IMAD.WIDE.U32 R34, R22, 0x10000, RZ ;  /* 0x0001000016227825 */ /* 0x003fe200078e00ff */
[----:B------:R-:W-:Y:S01]  /*2b70*/  BSSY.RECONVERGENT B0, `(.L_x_27520) ;  /* 0x0000016000007945 */ /* 0x000fe20003800200 */
[----:B------:R-:W-:Y:S02]  /*2b80*/  FMNMX3 R59, |R44|, R59, |R37|, !PT ;  /* 0x0000003b2c3b7276 */ /* 0x000fe40007800625 */
[----:B------:R-:W-:Y:S01]  /*2b90*/  IMAD.WIDE.U32 R22, R58, 0x10000, RZ ;  /* 0x000100003a167825 */ /* 0x000fe200078e00ff */
[----:B------:R-:W-:Y:S02]  /*2ba0*/  LOP3.LUT R20, R34, R63, RZ, 0xfc, !PT ;  /* 0x0000003f22147212 */ /* 0x000fe400078efcff */
[----:B------:R-:W-:Y:S01]  /*2bb0*/  LOP3.LUT R5, R35, R53, RZ, 0xfc, !PT ;  /* 0x0000003523057212 */ /* 0x000fe200078efcff */
[----:B------:R-:W-:Y:S01]  /*2bc0*/  IMAD.U32 R9, R60, 0x10000, RZ ;  /* 0x000100003c097824 */ /* 0x000fe200078e00ff */
[----:B------:R-:W-:-:S04]  /*2bd0*/  LOP3.LUT R22, R61, R22, RZ, 0xfc, !PT ;  /* 0x000000163d167212 */ /* 0x000fc800078efcff */
[----:B------:R-:W-:Y:S01]  /*2be0*/  LOP3.LUT R23, R23, R52, R9, 0xfe, !PT ;  /* 0x0000003417177212 */ /* 0x000fe200078efe09 */
[----:B--2---:R-:W-:Y:S06]  /*2bf0*/  @P0 BRA `(.L_x_27521) ;  /* 0x0000000000340947 */ /* 0x004fec0003800000 */
        /* <DEDUP_REMOVED lines=13> */
.L_x_27521:
[----:B------:R-:W-:Y:S05]  /*2cd0*/  BSYNC.RECONVERGENT B0 ;  /* 0x0000000000007941 */ /* 0x000fea0003800200 */
.L_x_27520:
[----:B------:R-:W-:Y:S01]  /*2ce0*/  BSSY.RECONVERGENT B0, `(.L_x_27522) ;  /* 0x000000d000007945 */ /* 0x000fe20003800200 */
[----:B0-----:R-:W-:-:S03]  /*2cf0*/  IMAD.U32 R34, R62, 0x10000, RZ ;  /* 0x000100003e227824 */ /* 0x001fc600078e00ff */
        /* <DEDUP_REMOVED lines=11> */
.L_x_27523:
[----:B------:R-:W-:Y:S05]  /*2db0*/  BSYNC.RECONVERGENT B0 ;  /* 0x0000000000007941 */ /* 0x000fea0003800200 */
.L_x_27522:
[C-C-:B------:R-:W-:Y:S01]  /*2dc0*/  SHF.R.U64 R24, R32.reuse, 0x10, R33.reuse ;  /* 0x0000001020187819 */ /* 0x140fe20000001221 */
[----:B0-----:R-:W-:Y:S01]  /*2dd0*/  IMAD.U32 R41, R32, 0x10000, RZ ;  /* 0x0001000020297824 */ /* 0x001fe200078e00ff */
[----:B------:R-:W-:Y:S01]  /*2de0*/  SHF.R.U32.HI R40, RZ, 0x10, R33 ;  /* 0x00000010ff287819 */ /* 0x000fe20000011621 */
[----:B------:R-:W-:Y:S01]  /*2df0*/  IMAD.U32 R39, R33, 0x10000, RZ ;  /* 0x0001000021277824 */ /* 0x000fe200078e00ff */
[--C-:B------:R-:W-:Y:S01]  /*2e00*/  SHF.R.U64 R52, R28, 0x10, R29.reuse ;  /* 0x000000101c347819 */ /* 0x100fe2000000121d */
[----:B------:R-:W-:Y:S01]  /*2e10*/  IMAD.U32 R24, R24, 0x10000, RZ ;  /* 0x0001000018187824 */ /* 0x000fe200078e00ff */
[----:B------:R-:W-:Y:S01]  /*2e20*/  FMNMX R41, RZ, R41, !PT ;  /* 0x00000029ff297209 */ /* 0x000fe20007800000 */
[----:B------:R-:W-:Y:S01]  /*2e30*/  IMAD.U32 R40, R40, 0x10000, RZ ;  /* 0x0001000028287824 */ /* 0x000fe200078e00ff */
[----:B------:R-:W-:Y:S01]  /*2e40*/  FMNMX R39, RZ, R39, !PT ;  /* 0x00000027ff277209 */ /* 0x000fe20007800000 */
[----:B------:R-:W-:Y:S01]  /*2e50*/  IMAD.U32 R32, R28, 0x10000, RZ ;  /* 0x000100001c207824 */ /* 0x000fe200078e00ff */
[----:B------:R-:W-:Y:S01]  /*2e60*/  FMNMX R24, RZ, R24, !PT ;  /* 0x00000018ff187209 */ /* 0x000fe20007800000 */
[----:B------:R-:W-:Y:S01]  /*2e70*/  IMAD.U32 R52, R52, 0x10000, RZ ;  /* 0x0001000034347824 */ /* 0x000fe200078e00ff */
[----:B------:R-:W-:Y:S01]  /*2e80*/  FMNMX R40, RZ, R40, !PT ;  /* 0x00000028ff287209 */ /* 0x000fe20007800000 */
[----:B------:R-:W-:Y:S01]  /*2e90*/  IMAD.U32 R42, R29, 0x10000, RZ ;  /* 0x000100001d2a7824 */ /* 0x000fe200078e00ff */
[----:B------:R-:W-:Y:S01]  /*2ea0*/  FMNMX3 R33, |R41|, R59, |R24|, !PT ;  /* 0x0000003b29217276 */ /* 0x000fe20007800618 */
[----:B------:R-:W-:Y:S01]  /*2eb0*/  IMAD.U32 R60, R31, 0x10000, RZ ;  /* 0x000100001f3c7824 */ /* 0x000fe200078e00ff */
[----:B------:R-:W-:Y:S01]  /*2ec0*/  FMNMX R35, RZ, R32, !PT ;  /* 0x00000020ff237209 */ /* 0x000fe20007800000 */
[----:B------:R-:W-:Y:S01]  /*2ed0*/  IMAD.U32 R32, R30, 0x10000, RZ ;  /* 0x000100001e207824 */ /* 0x000fe200078e00ff */
[----:B------:R-:W-:Y:S01]  /*2ee0*/  FMNMX3 R38, |R39|, R33, |R40|, !PT ;  /* 0x0000002127267276 */ /* 0x000fe20007800628 */
[----:B-----5:R-:W-:Y:S01]  /*2ef0*/  IMAD.U32 R33, R50, 0x10000, RZ ;  /* 0x0001000032217824 */ /* 0x020fe200078e00ff */
[----:B------:R-:W-:Y:S01]  /*2f00*/  SHF.R.U32.HI R9, RZ, 0x5, R0 ;  /* 0x00000005ff097819 */ /* 0x000fe20000011600 */
[----:B------:R-:W-:Y:S01]  /*2f10*/  FMUL R37, R35, UR30 ;  /* 0x0000001e23257c20 */ /* 0x000fe20008400000 */
[----:B------:R-:W-:Y:S01]  /*2f20*/  FMNMX R52, RZ, R52, !PT ;  /* 0x00000034ff347209 */ /* 0x000fe20007800000 */
[----:B------:R-:W-:Y:S01]  /*2f30*/  FMUL R41, R41, UR30 ;  /* 0x0000001e29297c20 */ /* 0x000fe20008400000 */
[----:B------:R-:W-:Y:S01]  /*2f40*/  FMNMX R33, RZ, R33, !PT ;  /* 0x00000021ff217209 */ /* 0x000fe20007800000 */
[----:B------:R0:W1:Y:S01]  /*2f50*/  F2F.BF16.F32 R59, R37 ;  /* 0x00000025003b7304 */ /* 0x0000620000202000 */
[----:B------:R-:W-:Y:S01]  /*2f60*/  FMNMX R28, RZ, R32, !PT ;  /* 0x00000020ff1c7209 */ /* 0x000fe20007800000 */
[----:B------:R-:W-:Y:S01]  /*2f70*/  IMAD.SHL.U32 R32, R9, 0x10, RZ ;  /* 0x0000001009207824 */ /* 0x000fe200078e00ff */
[----:B------:R-:W-:Y:S01]  /*2f80*/  FMNMX3 R43, |R35|, R38, |R52|, !PT ;  /* 0x00000026232b7276 */ /* 0x000fe20007800634 */
[----:B------:R-:W-:Y:S01]  /*2f90*/  FMUL R38, R33, UR30 ;  /* 0x0000001e21267c20 */ /* 0x000fe20008400000 */
[----:B------:R-:W-:Y:S01]  /*2fa0*/  SHF.R.U32.HI R29, RZ, 0x10, R29 ;  /* 0x00000010ff1d7819 */ /* 0x000fe2000001161d */
[----:B------:R-:W-:-:S02]  /*2fb0*/  IMAD R45, R32, UR31, RZ ;  /* 0x0000001f202d7c24 */ /* 0x000fc4000f8e02ff */
[----:B------:R-:W-:Y:S01]  /*2fc0*/  FMUL R44, R28, UR30 ;  /* 0x0000001e1c2c7c20 */ /* 0x000fe20008400000 */
[----:B------:R-:W-:Y:S01]  /*2fd0*/  IMAD.SHL.U32 R35, R9, 0x4, RZ ;  /* 0x0000000409237824 */ /* 0x000fe200078e00ff */
[----:B------:R-:W-:Y:S01]  /*2fe0*/  FMNMX R42, RZ, R42, !PT ;  /* 0x0000002aff2a7209 */ /* 0x000fe20007800000 */
[----:B------:R-:W-:Y:S01]  /*2ff0*/  VIADD R53, R45, UR14 ;  /* 0x0000000e2d357c36 */ /* 0x000fe20008000000 */
[----:B------:R-:W2:Y:S01]  /*3000*/  F2F.BF16.F32 R38, R38 ;  /* 0x0000002600267304 */ /* 0x000ea20000202000 */
[----:B------:R-:W-:Y:S01]  /*3010*/  SHF.R.U64 R45, R30, 0x10, R31 ;  /* 0x000000101e2d7819 */ /* 0x000fe2000000121f */
[----:B------:R-:W-:Y:S01]  /*3020*/  IMAD.U32 R29, R29, 0x10000, RZ ;  /* 0x000100001d1d7824 */ /* 0x000fe200078e00ff */
[----:B------:R-:W-:Y:S01]  /*3030*/  FMNMX R60, RZ, R60, !PT ;  /* 0x0000003cff3c7209 */ /* 0x000fe20007800000 */
[----:B0-----:R-:W-:Y:S01]  /*3040*/  VIADD R37, R35, 0x3 ;  /* 0x0000000323257836 */ /* 0x001fe20000000000 */
[----:B------:R-:W-:Y:S01]  /*3050*/  IADD3 R30, PT, PT, R36, UR14, R53 ;  /* 0x0000000e241e7c10 */ /* 0x000fe2000fffe035 */
[----:B------:R-:W-:Y:S01]  /*3060*/  IMAD.U32 R45, R45, 0x10000, RZ ;  /* 0x000100002d2d7824 */ /* 0x000fe200078e00ff */
[----:B------:R-:W-:Y:S01]  /*3070*/  FMNMX R61, RZ, R29, !PT ;  /* 0x0000001dff3d7209 */ /* 0x000fe20007800000 */
[----:B------:R-:W0:Y:S01]  /*3080*/  F2F.BF16.F32 R44, R44 ;  /* 0x0000002c002c7304 */ /* 0x000e220000202000 */
[----:B------:R-:W-:Y:S01]  /*3090*/  ISETP.GE.U32.AND P0, PT, R37, UR27, PT ;  /* 0x0000001b25007c0c */ /* 0x000fe2000bf06070 */
[----:B------:R-:W-:Y:S01]  /*30a0*/  FMUL R63, R40, UR30 ;  /* 0x0000001e283f7c20 */ /* 0x000fe20008400000 */
[----:B------:R-:W-:Y:S01]  /*30b0*/  FMNMX R45, RZ, R45, !PT ;  /* 0x0000002dff2d7209 */ /* 0x000fe20007800000 */
[----:B------:R-:W-:Y:S01]  /*30c0*/  BSSY.RECONVERGENT B0, `(.L_x_27524) ;  /* 0x0000025000007945 */ /* 0x000fe20003800200 */
[----:B------:R-:W-:Y:S01]  /*30d0*/  FMNMX3 R29, |R42|, R43, |R61|, !PT ;  /* 0x0000002b2a1d7276 */ /* 0x000fe2000780063d */
[----:B------:R-:W-:Y:S01]  /*30e0*/  FMUL R61, R61, UR30 ;  /* 0x0000001e3d3d7c20 */ /* 0x000fe20008400000 */
[----:B------:R-:W-:Y:S01]  /*30f0*/  ISETP.GE.U32.OR P0, PT, R36, UR26, P0 ;  /* 0x0000001a24007c0c */ /* 0x000fe20008706470 */
[----:B------:R-:W-:Y:S01]  /*3100*/  FMUL R36, R39, UR30 ;  /* 0x0000001e27247c20 */ /* 0x000fe20008400000 */
[----:B------:R-:W-:Y:S01]  /*3110*/  FMNMX3 R43, |R28|, R29, |R45|, !PT ;  /* 0x0000001d1c2b7276 */ /* 0x000fe2000780062d */
[----:B-1----:R-:W-:Y:S01]  /*3120*/  IMAD.WIDE.U32 R28, R59, 0x10000, RZ ;  /* 0x000100003b1c7825 */ /* 0x002fe200078e00ff */
[----:B------:R-:W1:Y:S01]  /*3130*/  F2F.BF16.F32 R41, R41 ;  /* 0x0000002900297304 */ /* 0x000e620000202000 */
[----:B------:R-:W-:-:S02]  /*3140*/  SHF.R.U64 R50, R50, 0x10, R51 ;  /* 0x0000001032327819 */ /* 0x000fc40000001233 */
[----:B--2---:R-:W-:-:S03]  /*3150*/  IMAD.U32 R39, R38, 0x10000, RZ ;  /* 0x0001000026277824 */ /* 0x004fc600078e00ff */
[----:B------:R-:W-:Y:S02]  /*3160*/  IMAD.U32 R50, R50, 0x10000, RZ ;  /* 0x0001000032327824 */ /* 0x000fe400078e00ff */
[----:B0-----:R-:W-:Y:S01]  /*3170*/  LOP3.LUT R29, R39, R29, R44, 0xfe, !PT ;  /* 0x0000001d271d7212 */ /* 0x001fe200078efe2c */
[----:B------:R-:W-:Y:S01]  /*3180*/  FMUL R39, R42, UR30 ;  /* 0x0000001e2a277c20 */ /* 0x000fe20008400000 */
[----:B------:R-:W-:Y:S01]  /*3190*/  SHF.R.U32.HI R42, RZ, 0x10, R31 ;  /* 0x00000010ff2a7819 */ /* 0x000fe2000001161f */
[----:B------:R-:W0:Y:S01]  /*31a0*/  F2F.BF16.F32 R36, R36 ;  /* 0x0000002400247304 */ /* 0x000e220000202000 */
[----:B------:R-:W-:-:S03]  /*31b0*/  FMNMX R50, RZ, R50, !PT ;  /* 0x00000032ff327209 */ /* 0x000fc60007800000 */
[----:B------:R-:W-:Y:S01]  /*31c0*/  IMAD.U32 R42, R42, 0x10000, RZ ;  /* 0x000100002a2a7824 */ /* 0x000fe200078e00ff */
[----:B-1----:R-:W-:-:S03]  /*31d0*/  LOP3.LUT R28, R28, R41, RZ, 0xfc, !PT ;  /* 0x000000291c1c7212 */ /* 0x002fc600078efcff */
[----:B------:R-:W1:Y:S01]  /*31e0*/  F2F.BF16.F32 R39, R39 ;  /* 0x0000002700277304 */ /* 0x000e620000202000 */
[----:B------:R-:W-:-:S05]  /*31f0*/  FMNMX R42, RZ, R42, !PT ;  /* 0x0000002aff2a7209 */ /* 0x000fca0007800000 */
[----:B------:R-:W-:Y:S01]  /*3200*/  FMUL R55, R42, UR30 ;  /* 0x0000001e2a377c20 */ /* 0x000fe20008400000 */
[----:B------:R-:W-:Y:S01]  /*3210*/  FMNMX3 R42, |R60|, R43, |R42|, !PT ;  /* 0x0000002b3c2a7276 */ /* 0x000fe2000780062a */
[----:B------:R-:W-:Y:S01]  /*3220*/  FMUL R43, R24, UR30 ;  /* 0x0000001e182b7c20 */ /* 0x000fe20008400000 */
[----:B------:R-:W2:Y:S01]  /*3230*/  F2F.BF16.F32 R61, R61 ;  /* 0x0000003d003d7304 */ /* 0x000ea20000202000 */
[----:B------:R-:W-:-:S04]  /*3240*/  IADD3 R24, P1, PT, R30, UR14, RZ ;  /* 0x0000000e1e187c10 */ /* 0x000fc8000ff3e0ff */
[----:B------:R-:W-:-:S03]  /*3250*/  IADD3.X R25, PT, PT, R25, UR15, RZ, P1, !PT ;  /* 0x0000000f19197c10 */ /* 0x000fc60008ffe4ff */
[----:B------:R-:W3:Y:S08]  /*3260*/  F2F.BF16.F32 R55, R55 ;  /* 0x0000003700377304 */ /* 0x000ef00000202000 */
[----:B------:R-:W4:Y:S08]  /*3270*/  F2F.BF16.F32 R43, R43 ;  /* 0x0000002b002b7304 */ /* 0x000f300000202000 */
[----:B------:R-:W0:Y:S01]  /*3280*/  F2F.BF16.F32 R63, R63 ;  /* 0x0000003f003f7304 */ /* 0x000e220000202000 */
[----:B-123--:R-:W-:Y:S05]  /*3290*/  @P0 BRA `(.L_x_27525) ;  /* 0x00000000001c0947 */ /* 0x00efea0003800000 */
[----:B----4-:R-:W-:Y:S01]  /*32a0*/  IMAD.WIDE.U32 R30, R43, 0x10000, RZ ;  /* 0x000100002b1e7825 */ /* 0x010fe200078e00ff */
[----:B------:R-:W-:-:S03]  /*32b0*/  LEA R40, P1, R24, UR8, 0x3 ;  /* 0x0000000818287c11 */ /* 0x000fc6000f8218ff */
[----:B0-----:R-:W-:Y:S01]  /*32c0*/  IMAD.U32 R53, R63, 0x10000, RZ ;  /* 0x000100003f357824 */ /* 0x001fe200078e00ff */
[----:B------:R-:W-:Y:S02]  /*32d0*/  LOP3.LUT R30, R30, R41, RZ, 0xfc, !PT ;  /* 0x000000291e1e7212 */ /* 0x000fe400078efcff */
[----:B------:R-:W-:Y:S02]  /*32e0*/  LEA.HI.X R41, R24, UR9, R25, 0x3, P1 ;  /* 0x0000000918297c11 */ /* 0x000fe400088f1c19 */
[----:B------:R-:W-:-:S05]  /*32f0*/  LOP3.LUT R31, R31, R53, R36, 0xfe, !PT ;  /* 0x000000351f1f7212 */ /* 0x000fca00078efe24 */
[----:B------:R1:W-:Y:S02]  /*3300*/  STG.E.64 desc[UR22][R40.64], R30 ;  /* 0x0000001e28007986 */ /* 0x0003e4000c101b16 */
.L_x_27525:
[----:B------:R-:W-:Y:S05]  /*3310*/  BSYNC.RECONVERGENT B0 ;  /* 0x0000000000007941 */ /* 0x000fea0003800200 */
.L_x_27524:
[----:B------:R-:W-:Y:S01]  /*3320*/  FMUL R58, R50, UR30 ;  /* 0x0000001e323a7c20 */ /* 0x000fe20008400000 */
[----:B------:R-:W-:Y:S01]  /*3330*/  FMUL R52, R52, UR30 ;  /* 0x0000001e34347c20 */ /* 0x000fe20008400000 */
[----:B------:R-:W-:Y:S01]  /*3340*/  SHF.R.U32.HI R53, RZ, 0x10, R51 ;  /* 0x00000010ff357819 */ /* 0x000fe20000011633 */
[----:B------:R-:W-:Y:S03]  /*3350*/  BSSY.RECONVERGENT B0, `(.L_x_27526) ;  /* 0x000000f000007945 */ /* 0x000fe60003800200 */
[----:B------:R-:W2:Y:S01]  /*3360*/  F2F.BF16.F32 R58, R58 ;  /* 0x0000003a003a7304 */ /* 0x000ea20000202000 */
[----:B------:R-:W-:-:S05]  /*3370*/  IMAD.U32 R53, R53, 0x10000, RZ ;  /* 0x0001000035357824 */ /* 0x000fca00078e00ff */
[----:B------:R-:W-:Y:S02]  /*3380*/  FMNMX R53, RZ, R53, !PT ;  /* 0x00000035ff357209 */ /* 0x000fe40007800000 */
[----:B------:R-:W3:Y:S01]  /*3390*/  F2F.BF16.F32 R52, R52 ;  /* 0x0000003400347304 */ /* 0x000ee20000202000 */
[----:B------:R-:W-:Y:S05]  /*33a0*/  @P0 BRA `(.L_x_27527) ;  /* 0x0000000000240947 */ /* 0x000fea0003800000 */
[----:B-1----:R-:W-:Y:S01]  /*33b0*/  IMAD.U32 R40, R61, 0x10000, RZ ;  /* 0x000100003d287824 */ /* 0x002fe200078e00ff */
[----:B------:R-:W-:Y:S01]  /*33c0*/  IADD3 R41, P1, PT, R24, UR31, RZ ;  /* 0x0000001f18297c10 */ /* 0x000fe2000ff3e0ff */
[----:B---3--:R-:W-:-:S03]  /*33d0*/  IMAD.WIDE.U32 R30, R52, 0x10000, RZ ;  /* 0x00010000341e7825 */ /* 0x008fc600078e00ff */
[----:B------:R-:W-:Y:S02]  /*33e0*/  IADD3.X R62, PT, PT, R25, UR32, RZ, P1, !PT ;  /* 0x00000020193e7c10 */ /* 0x000fe40008ffe4ff */
[----:B------:R-:W-:Y:S02]  /*33f0*/  LOP3.LUT R31, R31, R40, R39, 0xfe, !PT ;  /* 0x000000281f1f7212 */ /* 0x000fe400078efe27 */
[C---:B------:R-:W-:Y:S02]  /*3400*/  LEA R40, P1, R41.reuse, UR8, 0x3 ;  /* 0x0000000829287c11 */ /* 0x040fe4000f8218ff */
[----:B------:R-:W-:Y:S02]  /*3410*/  LOP3.LUT R30, R30, R59, RZ, 0xfc, !PT ;  /* 0x0000003b1e1e7212 */ /* 0x000fe400078efcff */
[----:B------:R-:W-:-:S05]  /*3420*/  LEA.HI.X R41, R41, UR9, R62, 0x3, P1 ;  /* 0x0000000929297c11 */ /* 0x000fca00088f1c3e */
[----:B------:R1:W-:Y:S04]  /*3430*/  STG.E.64 desc[UR22][R40.64], R30 ;  /* 0x0000001e28007986 */ /* 0x0003e8000c101b16 */
.L_x_27527:
[----:B------:R-:W-:Y:S05]  /*3440*/  BSYNC.RECONVERGENT B0 ;  /* 0x0000000000007941 */ /* 0x000fea0003800200 */
.L_x_27526:
[----:B------:R-:W-:Y:S02]  /*3450*/  IMAD.U32 R62, R51, 0x10000, RZ ;  /* 0x00010000333e7824 */ /* 0x000fe400078e00ff */
[----:B------:R-:W-:Y:S01]  /*3460*/  FMUL R65, R53, UR30 ;  /* 0x0000001e35417c20 */ /* 0x000fe20008400000 */
[----:B------:R-:W-:Y:S01]  /*3470*/  FMUL R59, R60, UR30 ;  /* 0x0000001e3c3b7c20 */ /* 0x000fe20008400000 */
[----:B------:R-:W-:Y:S01]  /*3480*/  FMUL R51, R45, UR30 ;  /* 0x0000001e2d337c20 */ /* 0x000fe20008400000 */
[----:B-1----:R-:W-:Y:S01]  /*3490*/  IMAD.WIDE.U32 R30, R61, 0x10000, RZ ;  /* 0x000100003d1e7825 */ /* 0x002fe200078e00ff */
[----:B------:R-:W-:Y:S01]  /*34a0*/  BSSY.RECONVERGENT B0, `(.L_x_27528) ;  /* 0x0000015000007945 */ /* 0x000fe20003800200 */
[----:B------:R-:W-:Y:S01]  /*34b0*/  FMNMX R62, RZ, R62, !PT ;  /* 0x0000003eff3e7209 */ /* 0x000fe20007800000 */
[----:B------:R-:W1:Y:S01]  /*34c0*/  F2F.BF16.F32 R65, R65 ;  /* 0x0000004100417304 */ /* 0x000e620000202000 */
[----:B0-----:R-:W-:Y:S02]  /*34d0*/  LOP3.LUT R30, R30, R63, RZ, 0xfc, !PT ;  /* 0x0000003f1e1e7212 */ /* 0x001fe400078efcff */
[----:B------:R-:W-:-:S05]  /*34e0*/  LOP3.LUT R60, R31, R55, RZ, 0xfc, !PT ;  /* 0x000000371f3c7212 */ /* 0x000fca00078efcff */
[----:B------:R-:W0:Y:S08]  /*34f0*/  F2F.BF16.F32 R59, R59 ;  /* 0x0000003b003b7304 */ /* 0x000e300000202000 */
[----:B------:R-:W0:Y:S01]  /*3500*/  F2F.BF16.F32 R51, R51 ;  /* 0x0000003300337304 */ /* 0x000e220000202000 */
[----:B-1----:R-:W-:Y:S05]  /*3510*/  @P0 BRA `(.L_x_27529) ;  /* 0x0000000000340947 */ /* 0x002fea0003800000 */
[----:B------:R-:W-:Y:S01]  /*3520*/  IMAD.U32 R41, RZ, RZ, UR31 ;  /* 0x0000001fff297e24 */ /* 0x000fe2000f8e00ff */
[----:B0-----:R-:W-:Y:S01]  /*3530*/  SHF.R.U32.HI R40, RZ, 0x10, R51 ;  /* 0x00000010ff287819 */ /* 0x001fe20000011633 */
        /* <DEDUP_REMOVED lines=8> */
[----:B------:R-:W-:Y:S02]  /*35c0*/  LEA.HI.X R41, R41, UR9, R66, 0x3, P1 ;  /* 0x0000000929297c11 */ /* 0x000fe400088f1c42 */
[----:B------:R-:W-:-:S05]  /*35d0*/  LOP3.LUT R45, R64, R59, RZ, 0xfc, !PT ;  /* 0x0000003b402d7212 */ /* 0x000fca00078efcff */
[----:B------:R1:W-:Y:S02]  /*35e0*/  STG.E.64 desc[UR22][R40.64], R44 ;  /* 0x0000002c28007986 */ /* 0x0003e4000c101b16 */
.L_x_27529:
[----:B------:R-:W-:Y:S05]  /*35f0*/  BSYNC.RECONVERGENT B0 ;  /* 0x0000000000007941 */ /* 0x000fea0003800200 */
.L_x_27528:
[----:B------:R-:W-:Y:S01]  /*3600*/  FMUL R64, R62, UR30 ;  /* 0x0000001e3e407c20 */ /* 0x000fe20008400000 */
[----:B------:R-:W-:Y:S01]  /*3610*/  BSSY.RECONVERGENT B0, `(.L_x_27530) ;  /* 0x0000010000007945 */ /* 0x000fe20003800200 */
[----:B------:R-:W-:Y:S01]  /*3620*/  LOP3.LUT R57, R8, R11, RZ, 0xfc, !PT ;  /* 0x0000000b08397212 */ /* 0x000fe200078efcff */
[----:B-1----:R-:W-:Y:S02]  /*3630*/  IMAD.U32 R45, R65, 0x10000, RZ ;  /* 0x00010000412d7824 */ /* 0x002fe400078e00ff */
[----:B--2---:R-:W-:Y:S01]  /*3640*/  IMAD.U32 R8, R58, 0x10000, RZ ;  /* 0x000100003a087824 */ /* 0x004fe200078e00ff */
[----:B------:R-:W1:Y:S01]  /*3650*/  F2F.BF16.F32 R64, R64 ;  /* 0x0000004000407304 */ /* 0x000e620000202000 */
[----:B------:R-:W-:Y:S05]  /*3660*/  @P0 BRA `(.L_x_27531) ;  /* 0x0000000000280947 */ /* 0x000fea0003800000 */
[----:B------:R-:W-:Y:S01]  /*3670*/  IMAD.U32 R41, RZ, RZ, UR31 ;  /* 0x0000001fff297e24 */ /* 0x000fe2000f8e00ff */
[----:B------:R-:W-:Y:S01]  /*3680*/  UIMAD UR5, UR32, 0x3, URZ ;  /* 0x00000003200578a4 */ /* 0x000fe2000f8e02ff */
[----:B------:R-:W-:Y:S02]  /*3690*/  SHF.R.U32.HI R58, RZ, 0x10, R58 ;  /* 0x00000010ff3a7819 */ /* 0x000fe4000001163a */
[----:B------:R-:W-:-:S04]  /*36a0*/  IMAD.WIDE.U32 R40, R41, 0x3, R24 ;  /* 0x0000000329287825 */ /* 0x000fc800078e0018 */
[----:B------:R-:W-:Y:S01]  /*36b0*/  VIADD R25, R41, UR5 ;  /* 0x0000000529197c36 */ /* 0x000fe20008000000 */
[C---:B------:R-:W-:Y:S02]  /*36c0*/  LEA R24, P0, R40.reuse, UR8, 0x3 ;  /* 0x0000000828187c11 */ /* 0x040fe4000f8018ff */
[----:B-1----:R-:W-:Y:S02]  /*36d0*/  LOP3.LUT R41, R45, R64, R58, 0xfe, !PT ;  /* 0x000000402d297212 */ /* 0x002fe400078efe3a */
[----:B------:R-:W-:Y:S02]  /*36e0*/  LEA.HI.X R25, R40, UR9, R25, 0x3, P0 ;  /* 0x0000000928197c11 */ /* 0x000fe400080f1c19 */
[----:B------:R-:W-:-:S05]  /*36f0*/  LOP3.LUT R40, R8, R38, RZ, 0xfc, !PT ;  /* 0x0000002608287212 */ /* 0x000fca00078efcff */
[----:B------:R2:W-:Y:S02]  /*3700*/  STG.E.64 desc[UR22][R24.64], R40 ;  /* 0x0000002818007986 */ /* 0x0005e4000c101b16 */
.L_x_27531:
[----:B------:R-:W-:Y:S05]  /*3710*/  BSYNC.RECONVERGENT B0 ;  /* 0x0000000000007941 */ /* 0x000fea0003800200 */
.L_x_27530:
[----:B------:R-:W5:Y:S01]  /*3720*/  S2R R38, SR_CgaCtaId ;  /* 0x0000000000267919 */ /* 0x000f620000008800 */
[----:B------:R-:W-:Y:S01]  /*3730*/  MOV R11, 0x400 ;  /* 0x00000400000b7802 */ /* 0x000fe20000000f00 */
[----:B------:R-:W-:Y:S01]  /*3740*/  VIADD R44, R35, 0x2 ;  /* 0x00000002232c7836 */ /* 0x000fe20000000000 */
[----:B------:R-:W-:Y:S01]  /*3750*/  LOP3.LUT R58, R0, 0x1f, RZ, 0xc0, !PT ;  /* 0x0000001f003a7812 */ /* 0x000fe200078ec0ff */
[----:B-1----:R-:W-:Y:S01]  /*3760*/  IMAD.U32 R64, R64, 0x10000, RZ ;  /* 0x0001000040407824 */ /* 0x002fe200078e00ff */
[----:B------:R-:W-:Y:S01]  /*3770*/  LOP3.LUT R65, RZ, R35, RZ, 0x33, !PT ;  /* 0x00000023ff417212 */ /* 0x000fe200078e33ff */
[----:B------:R-:W-:Y:S01]  /*3780*/  VIADD R11, R11, 0x20 ;  /* 0x000000200b0b7836 */ /* 0x000fe20000000000 */
[----:B------:R-:W-:Y:S01]  /*3790*/  ISETP.LT.U32.AND P0, PT, R35, UR26, PT ;  /* 0x0000001a23007c0c */ /* 0x000fe2000bf01070 */
[----:B--2---:R-:W-:Y:S01]  /*37a0*/  IMAD R40, R58, 0x108, RZ ;  /* 0x000001083a287824 */ /* 0x004fe200078e02ff */
[----:B------:R-:W-:Y:S01]  /*37b0*/  FMNMX3 R42, |R33|, R42, |R50|, !PT ;  /* 0x0000002a212a7276 */ /* 0x000fe20007800632 */
[----:B------:R-:W-:Y:S01]  /*37c0*/  ULOP3.LUT UR12, UR12, 0xfffffffc, URZ, 0xc0, !UPT ;  /* 0xfffffffc0c0c7892 */ /* 0x000fe2000f8ec0ff */
[----:B------:R-:W-:Y:S01]  /*37d0*/  BSSY.RECONVERGENT B0, `(.L_x_27532) ;  /* 0x000008a000007945 */ /* 0x000fe20003800200 */
[----:B------:R-:W-:-:S02]  /*37e0*/  LOP3.LUT R21, R5, R34, RZ, 0xfc, !PT ;  /* 0x0000002205157212 */ /* 0x000fc400078efcff */
[----:B------:R-:W-:Y:S02]  /*37f0*/  LOP3.LUT R31, R60, R45, RZ, 0xfc, !PT ;  /* 0x0000002d3c1f7212 */ /* 0x000fe400078efcff */
[----:B------:R-:W-:Y:S02]  /*3800*/  FMNMX3 R53, |R62|, R42, |R53|, !PT ;  /* 0x0000002a3e357276 */ /* 0x000fe40007800635 */
[----:B------:R-:W-:Y:S02]  /*3810*/  IADD3 R5, PT, PT, -R35, UR26, RZ ;  /* 0x0000001a23057c10 */ /* 0x000fe4000fffe1ff */
[----:B-----5:R-:W-:Y:S01]  /*3820*/  LEA R38, R38, R11, 0x18 ;  /* 0x0000000b26267211 */ /* 0x020fe200078ec0ff */
[----:B------:R-:W-:-:S04]  /*3830*/  IMAD.SHL.U32 R11, R2, 0x8, RZ ;  /* 0x00000008020b7824 */ /* 0x000fc800078e00ff */
[----:B------:R-:W-:Y:S01]  /*3840*/  IMAD.IADD R41, R40, 0x1, R38 ;  /* 0x0000000128297824 */ /* 0x000fe200078e0226 */
[----:B------:R-:W-:Y:S01]  /*3850*/  LOP3.LUT R24, R11, 0xf8, RZ, 0xc0, !PT ;  /* 0x000000f80b187812 */ /* 0x000fe200078ec0ff */
[----:B------:R-:W-:-:S04]  /*3860*/  IMAD.IADD R11, R65, 0x1, R0 ;  /* 0x00000001410b7824 */ /* 0x000fc800078e0200 */
[----:B------:R-:W-:Y:S02]  /*3870*/  IMAD.SHL.U32 R11, R11, 0x8, RZ ;  /* 0x000000080b0b7824 */ /* 0x000fe400078e00ff */
[----:B------:R-:W-:-:S03]  /*3880*/  IMAD.IADD R55, R41, 0x1, R24 ;  /* 0x0000000129377824 */ /* 0x000fc600078e0218 */
[----:B------:R-:W-:Y:S01]  /*3890*/  LOP3.LUT R24, R11, 0xf8, RZ, 0xc0, !PT ;  /* 0x000000f80b187812 */ /* 0x000fe200078ec0ff */
[----:B------:R-:W-:Y:S01]  /*38a0*/  IMAD.IADD R11, R0, 0x1, -R44 ;  /* 0x00000001000b7824 */ /* 0x000fe200078e0a2c */
[----:B------:R1:W-:Y:S03]  /*38b0*/  STS.64 [R55], R26 ;  /* 0x0000001a37007388 */ /* 0x0003e60000000a00 */
[----:B------:R-:W-:Y:S02]  /*38c0*/  IMAD.SHL.U32 R11, R11, 0x8, RZ ;  /* 0x000000080b0b7824 */ /* 0x000fe400078e00ff */
[----:B------:R-:W-:-:S03]  /*38d0*/  IMAD.IADD R61, R41, 0x1, R24 ;  /* 0x00000001293d7824 */ /* 0x000fc600078e0218 */
[----:B------:R-:W-:Y:S01]  /*38e0*/  LOP3.LUT R24, R11, 0xf8, RZ, 0xc0, !PT ;  /* 0x000000f80b187812 */ /* 0x000fe200078ec0ff */
[----:B------:R-:W-:Y:S01]  /*38f0*/  IMAD.IADD R11, R0, 0x1, -R37 ;  /* 0x00000001000b7824 */ /* 0x000fe200078e0a25 */
[----:B------:R-:W-:Y:S03]  /*3900*/  STS.64 [R61], R46 ;  /* 0x0000002e3d007388 */ /* 0x000fe60000000a00 */
[----:B------:R-:W-:Y:S02]  /*3910*/  IMAD.SHL.U32 R11, R11, 0x8, RZ ;  /* 0x000000080b0b7824 */ /* 0x000fe400078e00ff */
[----:B-1----:R-:W-:-:S03]  /*3920*/  IMAD.IADD R27, R41, 0x1, R24 ;  /* 0x00000001291b7824 */ /* 0x002fc600078e0218 */
[----:B------:R-:W-:Y:S02]  /*3930*/  LOP3.LUT R24, R11, 0xf8, RZ, 0xc0, !PT ;  /* 0x000000f80b187812 */ /* 0x000fe400078ec0ff */
[----:B------:R3:W-:Y:S01]  /*3940*/  STS.64 [R27], R18 ;  /* 0x000000121b007388 */ /* 0x0007e20000000a00 */
[----:B------:R-:W-:Y:S01]  /*3950*/  LOP3.LUT R11, R3, R54, RZ, 0xfc, !PT ;  /* 0x00000036030b7212 */ /* 0x000fe200078efcff */
[----:B------:R-:W-:Y:S02]  /*3960*/  VIADD R3, R65, UR26 ;  /* 0x0000001a41037c36 */ /* 0x000fe40008000000 */
[----:B------:R-:W-:Y:S02]  /*3970*/  IMAD.IADD R63, R41, 0x1, R24 ;  /* 0x00000001293f7824 */ /* 0x000fe400078e0218 */
[----:B------:R-:W-:-:S03]  /*3980*/  IMAD.WIDE.U32 R24, R39, 0x10000, RZ ;  /* 0x0001000027187825 */ /* 0x000fc600078e00ff */
[----:B------:R1:W-:Y:S01]  /*3990*/  STS.64 [R63], R28 ;  /* 0x0000001c3f007388 */ /* 0x0003e20000000a00 */
[----:B------:R-:W-:Y:S01]  /*39a0*/  LOP3.LUT R24, R24, R36, RZ, 0xfc, !PT ;  /* 0x0000002418187212 */ /* 0x000fe200078efcff */
[----:B---3--:R-:W-:Y:S01]  /*39b0*/  IMAD.WIDE.U32 R18, R52, 0x10000, RZ ;  /* 0x0001000034127825 */ /* 0x008fe200078e00ff */
[----:B0-----:R-:W-:Y:S02]  /*39c0*/  LOP3.LUT R25, R59, R25, R64, 0xfe, !PT ;  /* 0x000000193b197212 */ /* 0x001fe400078efe40 */
[----:B----4-:R-:W-:Y:S02]  /*39d0*/  LOP3.LUT R18, R43, R18, RZ, 0xfc, !PT ;  /* 0x000000122b127212 */ /* 0x010fe400078efcff */
[----:B------:R-:W-:Y:S01]  /*39e0*/  LOP3.LUT R19, R19, R51, R8, 0xfe, !PT ;  /* 0x0000003313137212 */ /* 0x000fe200078efe08 */
[----:B------:R-:W-:Y:S06]  /*39f0*/  BAR.SYNC.DEFER_BLOCKING 0x0 ;  /* 0x0000000000007b1d */ /* 0x000fec0000010000 */
[----:B------:R-:W-:Y:S05]  /*3a00*/  @!P0 BRA `(.L_x_27533) ;  /* 0x0000000400988947 */ /* 0x000fea0003800000 */
[----:B------:R-:W-:Y:S01]  /*3a10*/  ISETP.GE.U32.AND P1, PT, R3, 0x3, PT ;  /* 0x000000030300780c */ /* 0x000fe20003f26070 */
[----:B------:R-:W-:Y:S01]  /*3a20*/  IMAD.U32 R8, RZ, RZ, UR26 ;  /* 0x0000001aff087e24 */ /* 0x000fe2000f8e00ff */
[----:B------:R-:W-:Y:S01]  /*3a30*/  BSSY.RECONVERGENT B1, `(.L_x_27534) ;  /* 0x0000040000017945 */ /* 0x000fe20003800200 */
[C---:B-1----:R-:W-:Y:S02]  /*3a40*/  IMAD R29, R32.reuse, UR19, RZ ;  /* 0x00000013201d7c24 */ /* 0x042fe4000f8e02ff */
        /* <DEDUP_REMOVED lines=14> */
.L_x_27536:
        /* <DEDUP_REMOVED lines=48> */
.L_x_27535:
[----:B------:R-:W-:Y:S05]  /*3e30*/  BSYNC.RECONVERGENT B1 ;  /* 0x0000000000017941 */ /* 0x000fea0003800200 */
.L_x_27534:
        /* <DEDUP_REMOVED lines=35> */
.L_x_27533:
[----:B------:R-:W-:Y:S05]  /*4070*/  BSYNC.RECONVERGENT B0 ;  /* 0x0000000000007941 */ /* 0x000fea0003800200 */
.L_x_27532:
        /* <DEDUP_REMOVED lines=10> */
[----:B--2---:R-:W-:Y:S01]  /*4120*/  VIADD R6, R35, 0x1 ;  /* 0x0000000123067836 */ /* 0x004fe20000000000 */
[----:B------:R-:W-:Y:S01]  /*4130*/  BSSY.RECONVERGENT B1, `(.L_x_27539) ;  /* 0x0000042000017945 */ /* 0x000fe20003800200 */
[----:B------:R-:W-:Y:S02]  /*4140*/  IMAD.U32 R8, RZ, RZ, UR26 ;  /* 0x0000001aff087e24 */ /* 0x000fe4000f8e00ff */
[----:B------:R-:W-:Y:S02]  /*4150*/  IMAD R6, R9, 0xc, R6 ;  /* 0x0000000c09067824 */ /* 0x000fe400078e0206 */
[----:B------:R-:W-:Y:S01]  /*4160*/  IMAD.MOV.U32 R36, RZ, RZ, RZ ;  /* 0x000000ffff247224 */ /* 0x000fe200078e00ff */
[----:B------:R-:W-:Y:S01]  /*4170*/  LOP3.LUT R8, R8, 0x3, RZ, 0xc0, !PT ;  /* 0x0000000308087812 */ /* 0x000fe200078ec0ff */
[C---:B-1----:R-:W-:Y:S02]  /*4180*/  IMAD R43, R6.reuse, UR19, RZ ;  /* 0x00000013062b7c24 */ /* 0x042fe4000f8e02ff */
        /* <DEDUP_REMOVED lines=12> */
.L_x_27541:
[C---:B--2---:R-:W-:Y:S01]  /*4250*/  LOP3.LUT R13, R39.reuse, 0x1f, RZ, 0xc0, !PT ;  /* 0x0000001f270d7812 */ /* 0x044fe200078ec0ff */
        /* <DEDUP_REMOVED lines=10> */
[----:B------:R-:W2:Y:S01]  /*4300*/  @!P4 LDS.64 R22, [R34+-0x10] ;  /* 0xfffff0002216c984 */ /* 0x000ea20000000a00 */
[----:B------:R-:W-:Y:S02]  /*4310*/  ISETP.GE.U32.AND P1, PT, R50, UR27, PT ;  /* 0x0000001b32007c0c */ /* 0x000fe4000bf26070 */
[----:B0-----:R-:W-:Y:S02]  /*4320*/  @!P4 IADD3 R28, P5, PT, R13, R42, RZ ;  /* 0x0000002a0d1cc210 */ /* 0x001fe40007fbe0ff */
[----:B------:R-:W-:Y:S01]  /*4330*/  IADD3 R42, P6, PT, R42, UR12, RZ ;  /* 0x0000000c2a2a7c10 */ /* 0x000fe2000ffde0ff */
[----:B------:R-:W0:Y:S02]  /*4340*/  @!P3 LDS.64 R6, [R34+-0x8] ;  /* 0xfffff8002206b984 */ /* 0x000e240000000a00 */
        /* <DEDUP_REMOVED lines=13> */
[----:B--2---:R1:W-:Y:S01]  /*4420*/  @!P4 STG.E.64 desc[UR22][R32.64], R22 ;  /* 0x000000162000c986 */ /* 0x0043e2000c101b16 */
[----:B------:R-:W-:-:S04]  /*4430*/  @!P3 LEA R28, P4, R29, UR10, 0x3 ;  /* 0x0000000a1d1cbc11 */ /* 0x000fc8000f8818ff */
[----:B------:R-:W-:Y:S02]  /*4440*/  @!P3 LEA.HI.X R29, R29, UR4, R42, 0x3, P4 ;  /* 0x000000041d1dbc11 */ /* 0x000fe4000a0f1c2a */
[----:B------:R-:W-:Y:S02]  /*4450*/  @!P2 IADD3 R43, P4, PT, R46, R39, RZ ;  /* 0x000000272e2ba210 */ /* 0x000fe40007f9e0ff */
[----:B------:R-:W-:Y:S01]  /*4460*/  @!P1 IADD3 R39, P5, PT, R50, R47, RZ ;  /* 0x0000002f32279210 */ /* 0x000fe20007fbe0ff */
[----:B0-----:R2:W-:Y:S02]  /*4470*/  @!P3 STG.E.64 desc[UR22][R28.64], R6 ;  /* 0x000000061c00b986 */ /* 0x0015e4000c101b16 */
[----:B------:R-:W-:Y:S01]  /*4480*/  @!P2 IMAD.X R46, RZ, RZ, R45, P4 ;  /* 0x000000ffff2ea224 */ /* 0x000fe200020e062d */
[----:B-1----:R-:W-:Y:S01]  /*4490*/  @!P2 LEA R22, P4, R43, UR10, 0x3 ;  /* 0x0000000a2b16ac11 */ /* 0x002fe2000f8818ff */
        /* <DEDUP_REMOVED lines=11> */
.L_x_27540:
[----:B------:R-:W-:Y:S05]  /*4550*/  BSYNC.RECONVERGENT B1 ;  /* 0x0000000000017941 */ /* 0x000fea0003800200 */
.L_x_27539:
[----:B------:R-:W-:Y:S05]  /*4560*/  @!P0 BRA `(.L_x_27538) ;  /* 0x0000000000888947 */ /* 0x000fea0003800000 */
[----:B--2---:R-:W-:Y:S01]  /*4570*/  LOP3.LUT R13, R39, 0x1f, RZ, 0xc0, !PT ;  /* 0x0000001f270d7812 */ /* 0x004fe200078ec0ff */
        /* <DEDUP_REMOVED lines=12> */
[----:B---3--:R-:W-:Y:S05]  /*4640*/  @!P0 BRA `(.L_x_27538) ;  /* 0x0000000000508947 */ /* 0x008fea0003800000 */
        /* <DEDUP_REMOVED lines=10> */
[----:B---3--:R-:W-:Y:S05]  /*46f0*/  @!P0 BRA `(.L_x_27538) ;  /* 0x0000000000248947 */ /* 0x008fea0003800000 */
        /* <DEDUP_REMOVED lines=9> */
.L_x_27538:
[----:B------:R-:W-:Y:S05]  /*4790*/  BSYNC.RECONVERGENT B0 ;  /* 0x0000000000007941 */ /* 0x000fea0003800200 */
.L_x_27537:
        /* <DEDUP_REMOVED lines=12> */
[----:B--23--:R-:W-:Y:S02]  /*4860*/  IMAD R6, R9, 0xc, R44 ;  /* 0x0000000c09067824 */ /* 0x00cfe400078e022c */
[----:B------:R-:W-:Y:S01]  /*4870*/  IMAD.MOV.U32 R26, RZ, RZ, RZ ;  /* 0x000000ffff1a7224 */ /* 0x000fe200078e00ff */
[----:B------:R-:W-:Y:S01]  /*4880*/  LOP3.LUT R8, R8, 0x3, RZ, 0xc0, !PT ;  /* 0x0000000308087812 */ /* 0x000fe200078ec0ff */
[C---:B------:R-:W-:Y:S02]  /*4890*/  IMAD R39, R6.reuse, UR19, RZ ;  /* 0x0000001306277c24 */ /* 0x040fe4000f8e02ff */
[----:B------:R-:W-:Y:S01]  /*48a0*/  IMAD.WIDE.U32 R6, R6, UR29, RZ ;  /* 0x0000001d06067c25 */ /* 0x000fe2000f8e00ff */
[----:B------:R-:W-:-:S03]  /*48b0*/  ISETP.NE.AND P0, PT, R8, RZ, PT ;  /* 0x000000ff0800720c */ /* 0x000fc60003f05270 */
[----:B------:R-:W-:Y:S02]  /*48c0*/  IMAD.IADD R39, R7, 0x1, R39 ;  /* 0x0000000107277824 */ /* 0x000fe400078e0227 */
[----:B------:R-:W-:Y:S02]  /*48d0*/  IMAD.MOV.U32 R36, RZ, RZ, R6 ;  /* 0x000000ffff247224 */ /* 0x000fe400078e0006 */
[----:B0-----:R-:W-:Y:S01]  /*48e0*/  IMAD.MOV.U32 R32, RZ, RZ, R2 ;  /* 0x000000ffff207224 */ /* 0x001fe200078e0002 */
[----:B------:R-:W-:Y:S06]  /*48f0*/  @!P1 BRA `(.L_x_27545) ;  /* 0x0000000000dc9947 */ /* 0x000fec0003800000 */
[----:B-1----:R-:W0:Y:S01]  /*4900*/  LDC R42, c[0x0][0x3d4] ;  /* 0x0000f500ff2a7b82 */ /* 0x002e220000000800 */
[----:B------:R-:W-:Y:S02]  /*4910*/  IMAD R7, R9, 0x20, R40 ;  /* 0x0000002009077824 */ /* 0x000fe400078e0228 */
[----:B------:R-:W-:Y:S02]  /*4920*/  IMAD.IADD R26, R5, 0x1, -R8 ;  /* 0x00000001051a7824 */ /* 0x000fe400078e0a08 */
[----:B------:R-:W-:Y:S01]  /*4930*/  IMAD.MOV.U32 R32, RZ, RZ, R2 ;  /* 0x000000ffff207224 */ /* 0x000fe200078e0002 */
[----:B------:R-:W-:Y:S01]  /*4940*/  IADD3 R34, PT, PT, R7, 0x10, R38 ;  /* 0x0000001007227810 */ /* 0x000fe20007ffe026 */
[----:B------:R-:W-:-:S07]  /*4950*/  IMAD.MOV R33, RZ, RZ, -R26 ;  /* 0x000000ffff217224 */ /* 0x000fce00078e0a1a */
.L_x_27546:
[C---:B------:R-:W-:Y:S01]  /*4960*/  VIADD R4, R32.reuse, 0xffffffff ;  /* 0xffffffff20047836 */ /* 0x040fe20000000000 */
[C---:B---3--:R-:W-:Y:S01]  /*4970*/  LOP3.LUT R13, R32.reuse, 0x1f, RZ, 0xc0, !PT ;  /* 0x0000001f200d7812 */ /* 0x048fe200078ec0ff */
[C---:B------:R-:W-:Y:S02]  /*4980*/  VIADD R6, R32.reuse, 0x1e ;  /* 0x0000001e20067836 */ /* 0x040fe40000000000 */
[----:B------:R-:W-:Y:S01]  /*4990*/  VIADD R7, R32, 0x1d ;  /* 0x0000001d20077836 */ /* 0x000fe20000000000 */
[----:B------:R-:W-:Y:S01]  /*49a0*/  LOP3.LUT R23, R4, 0x1f, RZ, 0xc0, !PT ;  /* 0x0000001f04177812 */ /* 0x000fe200078ec0ff */
[----:B0-----:R-:W-:Y:S01]  /*49b0*/  IMAD.MOV.U32 R4, RZ, RZ, R42 ;  /* 0x000000ffff047224 */ /* 0x001fe200078e002a */
[----:B----4-:R-:W-:Y:S01]  /*49c0*/  LOP3.LUT R25, R6, 0x1f, RZ, 0xc0, !PT ;  /* 0x0000001f06197812 */ /* 0x010fe200078ec0ff */
        /* <DEDUP_REMOVED lines=42> */
.L_x_27545:
[----:B------:R-:W-:Y:S05]  /*4c70*/  BSYNC.RECONVERGENT B1 ;  /* 0x0000000000017941 */ /* 0x000fea0003800200 */
.L_x_27544:
[----:B------:R-:W-:Y:S05]  /*4c80*/  @!P0 BRA `(.L_x_27543) ;  /* 0x0000000000888947 */ /* 0x000fea0003800000 */
[----:B---3--:R-:W-:Y:S01]  /*4c90*/  LOP3.LUT R13, R32, 0x1f, RZ, 0xc0, !PT ;  /* 0x0000001f200d7812 */ /* 0x008fe200078ec0ff */
[----:B------:R-:W-:-:S03]  /*4ca0*/  IMAD.IADD R26, R35, 0x1, R26 ;  /* 0x00000001231a7824 */ /* 0x000fc600078e021a */
[----:B------:R-:W-:Y:S01]  /*4cb0*/  ISETP.GE.U32.AND P0, PT, R13, UR27, PT ;  /* 0x0000001b0d007c0c */ /* 0x000fe2000bf06070 */
[----:B------:R-:W-:-:S12]  /*4cc0*/  IMAD R26, R26, 0x8, R41 ;  /* 0x000000081a1a7824 */ /* 0x000fd800078e0229 */
[----:B------:R-:W0:Y:S01]  /*4cd0*/  @!P0 LDS.64 R6, [R26] ;  /* 0x000000001a068984 */ /* 0x000e220000000a00 */
[----:B------:R-:W-:-:S05]  /*4ce0*/  @!P0 IADD3 R13, P1, PT, R13, R36, RZ ;  /* 0x000000240d0d8210 */ /* 0x000fca0007f3e0ff */
[----:B----4-:R-:W-:Y:S01]  /*4cf0*/  @!P0 IMAD.X R14, RZ, RZ, R39, P1 ;  /* 0x000000ffff0e8224 */ /* 0x010fe200008e0627 */
        /* <DEDUP_REMOVED lines=27> */
.L_x_27543:
[----:B------:R-:W-:Y:S05]  /*4eb0*/  BSYNC.RECONVERGENT B0 ;  /* 0x0000000000007941 */ /* 0x000fea0003800200 */
.L_x_27542:
        /* <DEDUP_REMOVED lines=15> */
[----:B0---4-:R-:W-:Y:S02]  /*4fb0*/  IMAD.IADD R27, R13, 0x1, R7 ;  /* 0x000000010d1b7824 */ /* 0x011fe400078e0207 */
[----:B------:R-:W-:Y:S01]  /*4fc0*/  IMAD.MOV.U32 R7, RZ, RZ, R12 ;  /* 0x000000ffff077224 */ /* 0x000fe200078e000c */
[----:B------:R-:W-:Y:S01]  /*4fd0*/  LOP3.LUT R6, R6, 0x3, RZ, 0xc0, !PT ;  /* 0x0000000306067812 */ /* 0x000fe200078ec0ff */
[----:B------:R-:W-:-:S03]  /*4fe0*/  IMAD.MOV.U32 R8, RZ, RZ, RZ ;  /* 0x000000ffff087224 */ /* 0x000fc600078e00ff */
[----:B------:R-:W-:-:S03]  /*4ff0*/  ISETP.NE.AND P0, PT, R6, RZ, PT ;  /* 0x000000ff0600720c */ /* 0x000fc60003f05270 */
[----:B------:R-:W-:Y:S10]  /*5000*/  @!P1 BRA `(.L_x_27550) ;  /* 0x0000000000d89947 */ /* 0x000ff40003800000 */
[----:B-1----:R-:W0:Y:S01]  /*5010*/  LDC R28, c[0x0][0x3d4] ;  /* 0x0000f500ff1c7b82 */ /* 0x002e220000000800 */
[----:B------:R-:W-:Y:S02]  /*5020*/  IMAD R3, R9, 0x20, R40 ;  /* 0x0000002009037824 */ /* 0x000fe400078e0228 */
[----:B------:R-:W-:-:S03]  /*5030*/  IMAD.IADD R8, R5, 0x1, -R6 ;  /* 0x0000000105087824 */ /* 0x000fc600078e0a06 */
[----:B------:R-:W-:Y:S01]  /*5040*/  IADD3 R38, PT, PT, R3, 0x10, R38 ;  /* 0x0000001003267810 */ /* 0x000fe20007ffe026 */
[----:B------:R-:W-:-:S07]  /*5050*/  IMAD.MOV R3, RZ, RZ, -R8 ;  /* 0x000000ffff037224 */ /* 0x000fce00078e0a08 */
.L_x_27551:
[C---:B---3--:R-:W-:Y:S01]  /*5060*/  LOP3.LUT R10, R2.reuse, 0x1f, RZ, 0xc0, !PT ;  /* 0x0000001f020a7812 */ /* 0x048fe200078ec0ff */
[C---:B------:R-:W-:Y:S02]  /*5070*/  VIADD R4, R2.reuse, 0xffffffff ;  /* 0xffffffff02047836 */ /* 0x040fe40000000000 */
[----:B------:R-:W-:Y:S01]  /*5080*/  VIADD R5, R2, 0x1d ;  /* 0x0000001d02057836 */ /* 0x000fe20000000000 */
[----:B------:R-:W-:Y:S01]  /*5090*/  ISETP.GE.U32.AND P4, PT, R10, UR27, PT ;  /* 0x0000001b0a007c0c */ /* 0x000fe2000bf86070 */
[----:B------:R-:W-:Y:S01]  /*50a0*/  VIADD R2, R2, 0x1e ;  /* 0x0000001e02027836 */ /* 0x000fe20000000000 */
[----:B------:R-:W-:Y:S01]  /*50b0*/  LOP3.LUT R20, R4, 0x1f, RZ, 0xc0, !PT ;  /* 0x0000001f04147812 */ /* 0x000fe200078ec0ff */
[----:B0-----:R-:W-:Y:S01]  /*50c0*/  IMAD.MOV.U32 R4, RZ, RZ, R28 ;  /* 0x000000ffff047224 */ /* 0x001fe200078e001c */
[----:B------:R-:W-:Y:S01]  /*50d0*/  LOP3.LUT R26, R5, 0x1f, RZ, 0xc0, !PT ;  /* 0x0000001f051a7812 */ /* 0x000fe200078ec0ff */
[----:B------:R-:W-:Y:S01]  /*50e0*/  VIADD R3, R3, 0x4 ;  /* 0x0000000403037836 */ /* 0x000fe20000000000 */
        /* <DEDUP_REMOVED lines=40> */
.L_x_27550:
[----:B------:R-:W-:Y:S05]  /*5370*/  BSYNC.RECONVERGENT B1 ;  /* 0x0000000000017941 */ /* 0x000fea0003800200 */
.L_x_27549:
[----:B------:R-:W-:Y:S05]  /*5380*/  @!P0 BRA `(.L_x_27548) ;  /* 0x0000000000888947 */ /* 0x000fea0003800000 */
[----:B---3--:R-:W-:Y:S01]  /*5390*/  LOP3.LUT R12, R2, 0x1f, RZ, 0xc0, !PT ;  /* 0x0000001f020c7812 */ /* 0x008fe200078ec0ff */
        /* <DEDUP_REMOVED lines=33> */
.L_x_27548:
[----:B------:R-:W-:Y:S05]  /*55b0*/  BSYNC.RECONVERGENT B0 ;  /* 0x0000000000007941 */ /* 0x000fea0003800200 */
.L_x_27547:
[----:B------:R-:W5:Y:S02]  /*55c0*/  LDCU.64 UR4, c[0x0][0x3a8] ;  /* 0x00007500ff0477ac */ /* 0x000f640008000a00 */
[----:B-----5:R-:W-:-:S04]  /*55d0*/  UISETP.NE.U32.AND UP0, UPT, UR4, URZ, UPT ;  /* 0x000000ff0400728c */ /* 0x020fc8000bf05070 */
[----:B------:R-:W-:Y:S01]  /*55e0*/  UISETP.NE.AND.EX UP0, UPT, UR5, URZ, UPT, UP0 ;  /* 0x000000ff0500728c */ /* 0x000fe2000bf05300 */
[----:B------:R-:W-:Y:S08]  /*55f0*/  BAR.SYNC.DEFER_BLOCKING 0x0 ;  /* 0x0000000000007b1d */ /* 0x000ff00000010000 */
[----:B------:R-:W-:Y:S05]  /*5600*/  BRA.U !UP0, `(.L_x_27552) ;  /* 0x0000000108a07547 */ /* 0x000fea000b800000 */
[----:B--2---:R-:W2:Y:S01]  /*5610*/  SHFL.DOWN PT, R2, R53, 0x10, 0x1f ;  /* 0x0a001f0035027f89 */ /* 0x004ea200000e0000 */
[----:B------:R-:W-:Y:S01]  /*5620*/  ISETP.NE.AND P0, PT, R58, RZ, PT ;  /* 0x000000ff3a00720c */ /* 0x000fe20003f05270 */
[----:B------:R-:W-:-:S12]  /*5630*/  BSSY B0, `(.L_x_27552) ;  /* 0x0000025000007945 */ /* 0x000fd80003800000 */
[----:B------:R-:W5:Y:S01]  /*5640*/  @!P0 S2R R7, SR_CgaCtaId ;  /* 0x0000000000078919 */ /* 0x000f620000008800 */
[----:B------:R-:W-:Y:S02]  /*5650*/  @!P0 MOV R8, 0x400 ;  /* 0x0000040000088802 */ /* 0x000fe40000000f00 */
[----:B--2---:R-:W-:-:S05]  /*5660*/  FMNMX R2, R53, R2, !PT ;  /* 0x0000000235027209 */ /* 0x004fca0007800000 */
[----:B------:R-:W2:Y:S01]  /*5670*/  SHFL.DOWN PT, R3, R2, 0x8, 0x1f ;  /* 0x09001f0002037f89 */ /* 0x000ea200000e0000 */
        /* <DEDUP_REMOVED lines=20> */
[----:B------:R2:W0:Y:S01]  /*57c0*/  @!P0 LDS R2, [R3] ;  /* 0x0000000003028984 */ /* 0x0004220000000800 */
[----:B------:R-:W-:Y:S05]  /*57d0*/  BRA.DIV UR4, `(.L_x_27554) ;  /* 0x0000000204807947 */ /* 0x000fea000b800000 */
[----:B0-2---:R-:W0:Y:S02]  /*57e0*/  SHFL.DOWN PT, R3, R2, 0x4, 0x1f ;  /* 0x08801f0002037f89 */ /* 0x005e2400000e0000 */
[----:B0-----:R-:W-:-:S05]  /*57f0*/  FMNMX R3, R3, R2, !PT ;  /* 0x0000000203037209 */ /* 0x001fca0007800000 */
[----:B------:R-:W0:Y:S02]  /*5800*/  SHFL.DOWN PT, R4, R3, 0x2, 0x1f ;  /* 0x08401f0003047f89 */ /* 0x000e2400000e0000 */
[----:B0-----:R-:W-:-:S05]  /*5810*/  FMNMX R4, R3, R4, !PT ;  /* 0x0000000403047209 */ /* 0x001fca0007800000 */
[----:B------:R0:W2:Y:S02]  /*5820*/  SHFL.DOWN PT, R5, R4, 0x1, 0x1f ;  /* 0x08201f0004057f89 */ /* 0x0000a400000e0000 */
.L_x_27560:
[----:B------:R-:W-:Y:S02]  /*5830*/  ISETP.NE.AND P0, PT, R0, RZ, PT ;  /* 0x000000ff0000720c */ /* 0x000fe40003f05270 */
[----:B--2---:R-:W-:-:S11]  /*5840*/  FMNMX R5, R4, R5, !PT ;  /* 0x0000000504057209 */ /* 0x004fd60007800000 */
[----:B------:R-:W-:Y:S05]  /*5850*/  @P0 BRA `(.L_x_27553) ;  /* 0x0000000000080947 */ /* 0x000fea0003800000 */
[----:B------:R-:W2:Y:S02]  /*5860*/  LDC.64 R2, c[0x0][0x3a8] ;  /* 0x0000ea00ff027b82 */ /* 0x000ea40000000a00 */
[----:B--2---:R2:W-:Y:S02]  /*5870*/  REDG.E.MAX.S32.STRONG.GPU desc[UR22][R2.64], R5 ;  /* 0x000000050200798e */ /* 0x0045e4000d12e316 */
.L_x_27553:
[----:B------:R-:W-:Y:S05]  /*5880*/  BSYNC B0 ;  /* 0x0000000000007941 */ /* 0x000fea0003800000 */
.L_x_27552:
        /* <DEDUP_REMOVED lines=11> */
[----:B01234-:R-:W-:Y:S05]  /*5940*/  CALL.REL.NOINC `($__internal_725_$__cuda_sm20_rcp_rn_f32_slowpath) ;  /* 0x0000000400987944 */ /* 0x01ffea0003c00000 */
[----:B------:R-:W-:Y:S05]  /*5950*/  BRA `(.L_x_27556) ;  /* 0x0000000000147947 */ /* 0x000fea0003800000 */
.L_x_27555:
[----:B--2---:R-:W2:Y:S01]  /*5960*/  MUFU.RCP R5, UR30 ;  /* 0x0000001e00057d08 */ /* 0x004ea20008001000 */
[----:B------:R-:W-:-:S04]  /*5970*/  IMAD.U32 R0, RZ, RZ, UR30 ;  /* 0x0000001eff007e24 */ /* 0x000fc8000f8e00ff */
[----:B--2---:R-:W-:-:S04]  /*5980*/  FFMA R0, R5, R0, -1 ;  /* 0xbf80000005007423 */ /* 0x004fc80000000000 */
[----:B------:R-:W-:-:S04]  /*5990*/  FADD.FTZ R0, -R0, -RZ ;  /* 0x800000ff00007221 */ /* 0x000fc80000010100 */
[----:B------:R-:W-:-:S07]  /*59a0*/  FFMA R5, R5, R0, R5 ;  /* 0x0000000005057223 */ /* 0x000fce0000000005 */
.L_x_27556:
[----:B------:R-:W2:Y:S02]  /*59b0*/  LDC.64 R2, c[0x0][0x3b0] ;  /* 0x0000ec00ff027b82 */ /* 0x000ea40000000a00 */
[----:B--2---:R-:W-:Y:S01]  /*59c0*/  STG.E desc[UR22][R2.64], R5 ;  /* 0x0000000502007986 */ /* 0x004fe2000c101916 */
[----:B------:R-:W-:Y:S05]  /*59d0*/  EXIT ;  /* 0x000000000000794d */ /* 0x000fea0003800000 */
.L_x_27554:
[----:B------:R-:W-:Y:S02]  /*59e0*/  IMAD.MOV.U32 R7, RZ, RZ, 0x4 ;  /* 0x00000004ff077424 */ /* 0x000fe400078e00ff */
[----:B------:R-:W-:Y:S02]  /*59f0*/  IMAD.MOV.U32 R9, RZ, RZ, 0x1f ;  /* 0x0000001fff097424 */ /* 0x000fe400078e00ff */
[----:B------:R-:W-:-:S07]  /*5a00*/  IMAD.MOV.U32 R6, RZ, RZ, -0x1 ;  /* 0xffffffffff067424 */ /* 0x000fce00078e00ff */
[----:B01234-:R-:W-:Y:S05]  /*5a10*/  WARPSYNC.COLLECTIVE R6, `(.L_x_27557) ;  /* 0x0000000006087348 */ /* 0x01ffea0003c00000 */
[----:B0-----:R0:W0:Y:S02]  /*5a20*/  SHFL.DOWN P0, R5, R2, R7, R9 ;  /* 0x0800000702057389 */ /* 0x0010240000000009 */
[----:B01234-:R-:W-:Y:S05]  /*5a30*/  ENDCOLLECTIVE ;  /* 0x000000000000791b */ /* 0x01ffea0003800000 */
.L_x_27557:
[----:B------:R-:W-:Y:S02]  /*5a40*/  IMAD.MOV.U32 R7, RZ, RZ, 0x2 ;  /* 0x00000002ff077424 */ /* 0x000fe400078e00ff */
[----:B------:R-:W-:-:S05]  /*5a50*/  IMAD.MOV.U32 R3, RZ, RZ, R5 ;  /* 0x000000ffff037224 */ /* 0x000fca00078e0005 */
[----:B------:R-:W-:-:S05]  /*5a60*/  FMNMX R3, R3, R2, !PT ;  /* 0x0000000203037209 */ /* 0x000fca0007800000 */
[----:B------:R-:W-:-:S07]  /*5a70*/  IMAD.MOV.U32 R2, RZ, RZ, R3 ;  /* 0x000000ffff027224 */ /* 0x000fce00078e0003 */
[----:B------:R-:W-:Y:S05]  /*5a80*/  WARPSYNC.COLLECTIVE R6, `(.L_x_27558) ;  /* 0x0000000006087348 */ /* 0x000fea0003c00000 */
[----:B------:R0:W1:Y:S02]  /*5a90*/  SHFL.DOWN P0, R5, R2, R7, R9 ;  /* 0x0800000702057389 */ /* 0x0000640000000009 */
[----:B01----:R-:W-:Y:S05]  /*5aa0*/  ENDCOLLECTIVE ;  /* 0x000000000000791b */ /* 0x003fea0003800000 */
.L_x_27558:
[----:B------:R-:W-:Y:S02]  /*5ab0*/  IMAD.MOV.U32 R7, RZ, RZ, 0x1 ;  /* 0x00000001ff077424 */ /* 0x000fe400078e00ff */
[----:B------:R-:W-:-:S05]  /*5ac0*/  IMAD.MOV.U32 R4, RZ, RZ, R5 ;  /* 0x000000ffff047224 */ /* 0x000fca00078e0005 */
[----:B------:R-:W-:-:S05]  /*5ad0*/  FMNMX R4, R3, R4, !PT ;  /* 0x0000000403047209 */ /* 0x000fca0007800000 */
[----:B------:R-:W-:-:S07]  /*5ae0*/  IMAD.MOV.U32 R2, RZ, RZ, R4 ;  /* 0x000000ffff027224 */ /* 0x000fce00078e0004 */
[----:B------:R-:W-:Y:S05]  /*5af0*/  WARPSYNC.COLLECTIVE R6, `(.L_x_27559) ;  /* 0x0000000006087348 */ /* 0x000fea0003c00000 */
[----:B------:R0:W1:Y:S02]  /*5b00*/  SHFL.DOWN P0, R5, R2, R7, R9 ;  /* 0x0800000702057389 */ /* 0x0000640000000009 */
[----:B01----:R-:W-:Y:S05]  /*5b10*/  ENDCOLLECTIVE ;  /* 0x000000000000791b */ /* 0x003fea0003800000 */
.L_x_27559:
[----:B------:R-:W-:Y:S05]  /*5b20*/  BRA `(.L_x_27560) ;  /* 0xfffffffc00407947 */ /* 0x000fea000383ffff */
        .weak           $__internal_724_$__cuda_sm20_div_u64
        .type           $__internal_724_$__cuda_sm20_div_u64,@function
        .size           $__internal_724_$__cuda_sm20_div_u64,($__internal_725_$__cuda_sm20_rcp_rn_f32_slowpath - $__internal_724_$__cuda_sm20_div_u64)
$__internal_724_$__cuda_sm20_div_u64:
        /* <DEDUP_REMOVED lines=71> */
[----:B------:R-:W-:Y:S11]  /*5fa0*/  RET.REL.NODEC R2 `(_ZN18transformer_engine6detail38cast_transpose_fused_kernel_notalignedILb0ELb0ELb1EfNS_16CTDBiasDActParamI13__nv_bfloat16S3_S3_fEELi4ELi4ENS_5EmptyEXadL_ZNS_4reluIffEET_T0_RKS5_EEEEvT3_mmm) ;  /* 0xffffffa002147950 */ /* 0x000ff60003c3ffff */
        .weak           $__internal_725_$__cuda_sm20_rcp_rn_f32_slowpath
        .type           $__internal_725_$__cuda_sm20_rcp_rn_f32_slowpath,@function
        .size           $__internal_725_$__cuda_sm20_rcp_rn_f32_slowpath,(.L_x_30026 - $__internal_725_$__cuda_sm20_rcp_rn_f32_slowpath)
$__internal_725_$__cuda_sm20_rcp_rn_f32_slowpath:
        /* <DEDUP_REMOVED lines=15> */
.L_x_27561:
        /* <DEDUP_REMOVED lines=33> */
.L_x_27563:
[----:B------:R0:W1:Y:S02]  /*62b0*/  MUFU.RCP R2, R0 ;  /* 0x0000000000027308 */ /* 0x0000640000001000 */
.L_x_27562:
[----:B-1-3--:R-:W-:Y:S02]  /*62c0*/  IMAD.MOV.U32 R5, RZ, RZ, R2 ;  /* 0x000000ffff057224 */ /* 0x00afe400078e0002 */
[----:B------:R-:W-:Y:S02]  /*62d0*/  IMAD.MOV.U32 R2, RZ, RZ, R7 ;  /* 0x000000ffff027224 */ /* 0x000fe400078e0007 */
[----:B------:R-:W-:-:S04]  /*62e0*/  IMAD.MOV.U32 R3, RZ, RZ, 0x0 ;  /* 0x00000000ff037424 */ /* 0x000fc800078e00ff */
[----:B0-2---:R-:W-:Y:S05]  /*62f0*/  RET.REL.NODEC R2 `(_ZN18transformer_engine6detail38cast_transpose_fused_kernel_notalignedILb0ELb0ELb1EfNS_16CTDBiasDActParamI13__nv_bfloat16S3_S3_fEELi4ELi4ENS_5EmptyEXadL_ZNS_4reluIffEET_T0_RKS5_EEEEvT3_mmm) ;  /* 0xffffff9c02407950 */ /* 0x005fea0003c3ffff */
.L_x_27564:
        /* <DEDUP_REMOVED lines=16> */
.L_x_30026:


//--------------------- .text._ZN18transformer_engine6detail38cast_transpose_fused_kernel_notalignedILb0ELb0ELb1EfNS_16CTDBiasDActParamI13__nv_bfloat16S3_6__halffEELi4ELi4ENS_5EmptyEXadL_ZNS_4reluIffEET_T0_RKS6_EEEEvT3_mmm --------------------------
	.section	.text._ZN18transformer_engine6detail38cast_transpose_fused_kernel_notalignedILb0ELb0ELb1EfNS_16CTDBiasDActParamI13__nv_bfloat16S3_6__halffEELi4ELi4ENS_5EmptyEXadL_ZNS_4reluIffEET_T0_RKS6_EEEEvT3_mmm,"ax",@progbits
	.align	128
        .global         _ZN18transformer_engine6detail38cast_transpose_fused_kernel_notalignedILb0ELb0ELb1EfNS_16CTDBiasDActParamI13__nv_bfloat16S3_6__halffEELi4ELi4ENS_5EmptyEXadL_ZNS_4reluIffEET_T0_RKS6_EEEEvT3_mmm
        .type           _ZN18transformer_engine6detail38cast_transpose_fused_kernel_notalignedILb0ELb0ELb1EfNS_16CTDBiasDActParamI13__nv_bfloat16S3_6__halffEELi4ELi4ENS_5EmptyEXadL_ZNS_4reluIffEET_T0_RKS6_EEEEvT3_mmm,@function
        .size           _ZN18transformer_engine6detail38cast_transpose_fused_kernel_notalignedILb0ELb0ELb1EfNS_16CTDBiasDActParamI13__nv_bfloat16S3_6__halffEELi4ELi4ENS_5EmptyEXadL_ZNS_4reluIffEET_T0_RKS6_EEEEvT3_mmm,(.L_x_30028 - _ZN18transformer_engine6detail38cast_transpose_fused_kernel_notalignedILb0ELb0ELb1EfNS_16CTDBiasDActParamI13__nv_bfloat16S3_6__halffEELi4ELi4ENS_5EmptyEXadL_ZNS_4reluIffEET_T0_RKS6_EEEEvT3_mmm)
        .other          _ZN18transformer_engine6detail38cast_transpose_fused_kernel_notalignedILb0ELb0ELb1EfNS_16CTDBiasDActParamI13__nv_bfloat16S3_6__halffEELi4ELi4ENS_5EmptyEXadL_ZNS_4reluIffEET_T0_RKS6_EEEEvT3_mmm,@"STO_CUDA_ENTRY STV_DEFAULT"
_ZN18transformer_engine6detail38cast_transpose_fused_kernel_notalignedILb0ELb0ELb1EfNS_16CTDBiasDActParamI13__nv_bfloat16S3_6__halffEELi4ELi4ENS_5EmptyEXadL_ZNS_4reluIffEET_T0_RKS6_EEEEvT3_mmm:
.text._ZN18transformer_engine6detail38cast_transpose_fused_kernel_notalignedILb0ELb0ELb1EfNS_16CTDBiasDActParamI13__nv_bfloat16S3_6__halffEELi4ELi4ENS_5EmptyEXadL_ZNS_4reluIffEET_T0_RKS6_EEEEvT3_mmm:
        /* <DEDUP_REMOVED lines=43> */
.L_x_27565:
[----:B------:R-:W-:-:S07]  /*02b0*/  MOV R5, 0x2d0 ;  /* 0x000002d000057802 */ /* 0x000fce0000000f00 */
[----:B------:R-:W-:Y:S05]  /*02c0*/  CALL.REL.NOINC `($__internal_726_$__cuda_sm20_div_u64) ;  /* 0x0000005800187944 */ /* 0x000fea0003c00000 */
        /* <DEDUP_REMOVED lines=11> */
.L_x_27566:
        /* <DEDUP_REMOVED lines=170> */
[----:B------:R0:W-:Y:S01]  /*0e20*/  F2F.F16.F32 R8, R11 ;  /* 0x0000000b00087304 */ /* 0x0001e20000200800 */
        /* <DEDUP_REMOVED lines=14> */
[----:B------:R0:W1:Y:S01]  /*0f10*/  F2F.F16.F32 R54, R9 ;  /* 0x0000000900367304 */ /* 0x0000620000200800 */
        /* <DEDUP_REMOVED lines=20> */
[----:B------:R-:W0:Y:S01]  /*1060*/  F2F.F16.F32 R44, R44 ;  /* 0x0000002c002c7304 */ /* 0x000e220000200800 */
[----:B------:R-:W-:Y:S01]  /*1070*/  IADD3.X R46, PT, PT, R46, UR15, RZ, P3, !PT ;  /* 0x0000000f2e2e7c10 */ /* 0x000fe20009ffe4ff */
[----:B------:R-:W-:Y:S01]  /*1080*/  IMAD.U32 R23, RZ, RZ, UR31 ;  /* 0x0000001fff177e24 */ /* 0x000fe2000f8e00ff */
[----:B------:R-:W-:Y:S01]  /*1090*/  ISETP.LT.U32.AND P1, PT, R10, UR26, !P1 ;  /* 0x0000001a0a007c0c */ /* 0x000fe2000cf21070 */
[----:B-1----:R-:W-:Y:S01]  /*10a0*/  IMAD.U32 R11, R54, 0x10000, RZ ;  /* 0x00010000360b7824 */ /* 0x002fe200078e00ff */
[----:B------:R-:W-:-:S03]  /*10b0*/  IADD3 R36, P3, PT, R10, R5, RZ ;  /* 0x000000050a247210 */ /* 0x000fc60007f7e0ff */
[----:B------:R-:W1:Y:S02]  /*10c0*/  F2F.F16.F32 R52, R52 ;  /* 0x0000003400347304 */ /* 0x000e640000200800 */
[----:B------:R-:W-:Y:S02]  /*10d0*/  IMAD.X R37, RZ, RZ, R46, P3 ;  /* 0x000000ffff257224 */ /* 0x000fe400018e062e */
[----:B0-----:R-:W-:-:S04]  /*10e0*/  IMAD.WIDE.U32 R44, R44, 0x10000, RZ ;  /* 0x000100002c2c7825 */ /* 0x001fc800078e00ff */
[----:B------:R-:W0:Y:S01]  /*10f0*/  F2F.F16.F32 R32, R32 ;  /* 0x0000002000207304 */ /* 0x000e220000200800 */
[----:B------:R-:W-:Y:S01]  /*1100*/  @P1 IADD3 R51, P3, PT, R36, UR14, RZ ;  /* 0x0000000e24331c10 */ /* 0x000fe2000ff7e0ff */
[----:B------:R-:W-:-:S04]  /*1110*/  @P1 IMAD.WIDE.U32 R34, R23, 0x5, R36 ;  /* 0x0000000517221825 */ /* 0x000fc800078e0024 */
[----:B-1----:R-:W-:Y:S02]  /*1120*/  IMAD.U32 R12, R52, 0x10000, RZ ;  /* 0x00010000340c7824 */ /* 0x002fe400078e00ff */
        /* <DEDUP_REMOVED lines=20> */
.L_x_27568:
[----:B------:R-:W-:Y:S05]  /*1270*/  BSYNC.RECONVERGENT B0 ;  /* 0x0000000000007941 */ /* 0x000fea0003800200 */
.L_x_27567:
        /* <DEDUP_REMOVED lines=10> */
.L_x_27570:
[----:B------:R-:W-:Y:S05]  /*1320*/  BSYNC.RECONVERGENT B0 ;  /* 0x0000000000007941 */ /* 0x000fea0003800200 */
.L_x_27569:
        /* <DEDUP_REMOVED lines=15> */
.L_x_27572:
[----:B------:R-:W-:Y:S05]  /*1420*/  BSYNC.RECONVERGENT B0 ;  /* 0x0000000000007941 */ /* 0x000fea0003800200 */
.L_x_27571:
        /* <DEDUP_REMOVED lines=12> */
.L_x_27574:
[----:B------:R-:W-:Y:S05]  /*14f0*/  BSYNC.RECONVERGENT B0 ;  /* 0x0000000000007941 */ /* 0x000fea0003800200 */
.L_x_27573:
        /* <DEDUP_REMOVED lines=54> */
[----:B------:R1:W-:Y:S01]  /*1860*/  F2F.F16.F32 R16, R35 ;  /* 0x0000002300107304 */ /* 0x0003e20000200800 */
        /* <DEDUP_REMOVED lines=9> */
[----:B------:R-:W-:Y:S01]  /*1900*/  F2F.F16.F32 R14, R14 ;  /* 0x0000000e000e7304 */ /* 0x000fe20000200800 */
[----:B--2---:R-:W-:Y:S02]  /*1910*/  IMAD.U32 R19, R24, 0x10000, RZ ;  /* 0x0001000018137824 */ /* 0x004fe400078e00ff */
[----:B------:R-:W-:Y:S01]  /*1920*/  FMUL R51, R60, UR30 ;  /* 0x0000001e3c337c20 */ /* 0x000fe20008400000 */
[----:B------:R-:W-:Y:S01]  /*1930*/  IMAD.U32 R20, R20, 0x10000, RZ ;  /* 0x0001000014147824 */ /* 0x000fe200078e00ff */
[----:B------:R1:W5:Y:S01]  /*1940*/  @P1 LDG.E.64 R34, desc[UR22][R22.64] ;  /* 0x0000001616221981 */ /* 0x000362000c1e1b00 */
[----:B---3--:R-:W-:-:S02]  /*1950*/  FMUL R26, R57, UR30 ;  /* 0x0000001e391a7c20 */ /* 0x008fc40008400000 */
[----:B------:R2:W-:Y:S01]  /*1960*/  F2F.F16.F32 R18, R55 ;  /* 0x0000003700127304 */ /* 0x0005e20000200800 */
[----:B------:R-:W-:-:S07]  /*1970*/  FMNMX R58, RZ, R19, !PT ;  /* 0x00000013ff3a7209 */ /* 0x000fce0007800000 */
[----:B------:R-:W-:Y:S01]  /*1980*/  F2F.F16.F32 R15, R15 ;  /* 0x0000000f000f7304 */ /* 0x000fe20000200800 */
[----:B--2---:R-:W-:Y:S02]  /*1990*/  SHF.R.U32.HI R55, RZ, 0x10, R21 ;  /* 0x00000010ff377819 */ /* 0x004fe40000011615 */
[----:B-1----:R-:W-:Y:S01]  /*19a0*/  SHF.R.U64 R23, R24, 0x10, R25 ;  /* 0x0000001018177819 */ /* 0x002fe20000001219 */
[----:B------:R-:W-:Y:S02]  /*19b0*/  @P1 IMAD.MOV.U32 R24, RZ, RZ, R36 ;  /* 0x000000ffff181224 */ /* 0x000fe400078e0024 */
[----:B------:R-:W-:Y:S02]  /*19c0*/  IMAD.U32 R55, R55, 0x10000, RZ ;  /* 0x0001000037377824 */ /* 0x000fe400078e00ff */
[----:B------:R1:W-:Y:S01]  /*19d0*/  F2F.F16.F32 R19, R26 ;  /* 0x0000001a00137304 */ /* 0x0003e20000200800 */
[----:B------:R-:W-:Y:S01]  /*19e0*/  FMUL R27, R58, UR30 ;  /* 0x0000001e3a1b7c20 */ /* 0x000fe20008400000 */
[----:B------:R-:W-:Y:S01]  /*19f0*/  IMAD.U32 R23, R23, 0x10000, RZ ;  /* 0x0001000017177824 */ /* 0x000fe200078e00ff */
[----:B------:R-:W-:-:S05]  /*1a00*/  FMNMX R55, RZ, R55, !PT ;  /* 0x00000037ff377209 */ /* 0x000fca0007800000 */
[----:B------:R2:W-:Y:S01]  /*1a10*/  F2F.F16.F32 R17, R52 ;  /* 0x0000003400117304 */ /* 0x0005e20000200800 */
[----:B-1----:R-:W-:Y:S01]  /*1a20*/  FMUL R26, R50, UR30 ;  /* 0x0000001e321a7c20 */ /* 0x002fe20008400000 */
[----:B------:R-:W-:Y:S01]  /*1a30*/  SHF.R.U32.HI R50, RZ, 0x10, R25 ;  /* 0x00000010ff327819 */ /* 0x000fe20000011619 */
[----:B------:R-:W-:-:S05]  /*1a40*/  @P1 IMAD.MOV.U32 R25, RZ, RZ, R37 ;  /* 0x000000ffff191224 */ /* 0x000fca00078e0025 */
[----:B------:R1:W-:Y:S01]  /*1a50*/  F2F.F16.F32 R21, R51 ;  /* 0x0000003300157304 */ /* 0x0003e20000200800 */
[----:B--2---:R-:W-:Y:S01]  /*1a60*/  FMNMX R52, RZ, R20, !PT ;  /* 0x00000014ff347209 */ /* 0x004fe20007800000 */
[----:B------:R-:W-:-:S03]  /*1a70*/  FMUL R22, R47, UR30 ;  /* 0x0000001e2f167c20 */ /* 0x000fc60008400000 */
[----:B------:R-:W-:Y:S01]  /*1a80*/  FMNMX3 R56, |R59|, R56, |R52|, !PT ;  /* 0x000000383b387276 */ /* 0x000fe20007800634 */
[----:B-1----:R-:W-:Y:S02]  /*1a90*/  IMAD.U32 R51, RZ, RZ, UR31 ;  /* 0x0000001fff337e24 */ /* 0x002fe4000f8e00ff */
[----:B------:R1:W-:Y:S02]  /*1aa0*/  F2F.F16.F32 R20, R27 ;  /* 0x0000001b00147304 */ /* 0x0003e40000200800 */
[----:B------:R-:W-:Y:S01]  /*1ab0*/  @P1 IMAD.WIDE.U32 R24, R51, 0x7, R24 ;  /* 0x0000000733181825 */ /* 0x000fe200078e0018 */
[----:B------:R-:W-:-:S03]  /*1ac0*/  FMNMX3 R47, |R57|, R56, |R55|, !PT ;  /* 0x00000038392f7276 */ /* 0x000fc60007800637 */
[----:B------:R-:W-:Y:S01]  /*1ad0*/  @P1 VIADD R25, R25, UR5 ;  /* 0x0000000519191c36 */ /* 0x000fe20008000000 */
[----:B-1----:R-:W-:Y:S02]  /*1ae0*/  FMNMX R27, RZ, R23, !PT ;  /* 0x00000017ff1b7209 */ /* 0x002fe40007800000 */
[----:B------:R1:W-:Y:S02]  /*1af0*/  F2F.F16.F32 R23, R26 ;  /* 0x0000001a00177304 */ /* 0x0003e40000200800 */
        /* <DEDUP_REMOVED lines=15> */
[----:B------:R-:W2:Y:S08]  /*1bf0*/  F2F.F16.F32 R56, R56 ;  /* 0x0000003800387304 */ /* 0x000eb00000200800 */
[----:B------:R-:W3:Y:S08]  /*1c00*/  F2F.F16.F32 R22, R22 ;  /* 0x0000001600167304 */ /* 0x000ef00000200800 */
[----:B------:R-:W4:Y:S08]  /*1c10*/  F2F.F16.F32 R52, R52 ;  /* 0x0000003400347304 */ /* 0x000f300000200800 */
[----:B------:R-:W0:Y:S08]  /*1c20*/  F2F.F16.F32 R51, R51 ;  /* 0x0000003300337304 */ /* 0x000e300000200800 */
[----:B------:R-:W0:Y:S08]  /*1c30*/  F2F.F16.F32 R53, R53 ;  /* 0x0000003500357304 */ /* 0x000e300000200800 */
[----:B------:R1:W0:Y:S01]  /*1c40*/  F2F.F16.F32 R55, R28 ;  /* 0x0000001c00377304 */ /* 0x0002220000200800 */
        /* <DEDUP_REMOVED lines=11> */
.L_x_27576:
[----:B------:R-:W-:Y:S05]  /*1d00*/  BSYNC.RECONVERGENT B0 ;  /* 0x0000000000007941 */ /* 0x000fea0003800200 */
.L_x_27575:
        /* <DEDUP_REMOVED lines=11> */
.L_x_27578:
[----:B------:R-:W-:Y:S05]  /*1dc0*/  BSYNC.RECONVERGENT B0 ;  /* 0x0000000000007941 */ /* 0x000fea0003800200 */
.L_x_27577:
[----:B------:R-:W4:Y:S01]  /*1dd0*/  F2F.F16.F32 R58, R58 ;  /* 0x0000003a003a7304 */ /* 0x000f220000200800 */
        /* <DEDUP_REMOVED lines=16> */
.L_x_27580:
[----:B------:R-:W-:Y:S05]  /*1ee0*/  BSYNC.RECONVERGENT B0 ;  /* 0x0000000000007941 */ /* 0x000fea0003800200 */
.L_x_27579:
        /* <DEDUP_REMOVED lines=12> */
.L_x_27582:
[----:B------:R-:W-:Y:S05]  /*1fb0*/  BSYNC.RECONVERGENT B0 ;  /* 0x0000000000007941 */ /* 0x000fea0003800200 */
.L_x_27581:
        /* <DEDUP_REMOVED lines=93> */
[----:B------:R-:W-:Y:S01]  /*2590*/  F2F.F16.F32 R5, R5 ;  /* 0x0000000500057304 */ /* 0x000fe20000200800 */
[----:B------:R-:W-:Y:S01]  /*25a0*/  ISETP.GE.U32.OR P0, PT, R10, UR26, P0 ;  /* 0x0000001a0a007c0c */ /* 0x000fe20008706470 */
[----:B------:R-:W-:Y:S01]  /*25b0*/  FMUL R23, R18, UR30 ;  /* 0x0000001e12177c20 */ /* 0x000fe20008400000 */
[----:B------:R-:W-:Y:S01]  /*25c0*/  LOP3.LUT R6, R9, R44, RZ, 0xfc, !PT ;  /* 0x0000002c09067212 */ /* 0x000fe200078efcff */
[----:B------:R-:W-:Y:S01]  /*25d0*/  FMUL R58, R15, UR30 ;  /* 0x0000001e0f3a7c20 */ /* 0x000fe20008400000 */
[----:B------:R-:W-:Y:S01]  /*25e0*/  LOP3.LUT R10, R14, R55, RZ, 0xfc, !PT ;  /* 0x000000370e0a7212 */ /* 0x000fe200078efcff */
[----:B------:R-:W-:Y:S01]  /*25f0*/  IMAD.U32 R14, R34, 0x10000, RZ ;  /* 0x00010000220e7824 */ /* 0x000fe200078e00ff */
[----:B------:R-:W-:Y:S01]  /*2600*/  FMNMX R12, RZ, R12, !PT ;  /* 0x0000000cff0c7209 */ /* 0x000fe20007800000 */
[----:B------:R0:W-:Y:S01]  /*2610*/  F2F.F16.F32 R9, R19 ;  /* 0x0000001300097304 */ /* 0x0001e20000200800 */
[----:B------:R-:W-:Y:S01]  /*2620*/  FMNMX3 R60, |R18|, R60, |R15|, !PT ;  /* 0x0000003c123c7276 */ /* 0x000fe2000780060f */
[----:B------:R-:W-:Y:S01]  /*2630*/  IMAD.U32 R44, R43, 0x10000, RZ ;  /* 0x000100002b2c7824 */ /* 0x000fe200078e00ff */
[----:B------:R-:W-:Y:S01]  /*2640*/  SHF.R.U64 R34, R34, 0x10, R35 ;  /* 0x0000001022227819 */ /* 0x000fe20000001223 */
[----:B------:R-:W-:Y:S01]  /*2650*/  FMUL R55, R12, UR30 ;  /* 0x0000001e0c377c20 */ /* 0x000fe20008400000 */
[----:B------:R-:W-:Y:S01]  /*2660*/  FMNMX R14, RZ, R14, !PT ;  /* 0x0000000eff0e7209 */ /* 0x000fe20007800000 */
[----:B------:R-:W-:Y:S01]  /*2670*/  FMUL R61, R61, UR30 ;  /* 0x0000001e3d3d7c20 */ /* 0x000fe20008400000 */
[----:B------:R-:W-:Y:S01]  /*2680*/  FMNMX R38, RZ, R38, !PT ;  /* 0x00000026ff267209 */ /* 0x000fe20007800000 */
[----:B------:R-:W-:Y:S01]  /*2690*/  F2F.F16.F32 R23, R23 ;  /* 0x0000001700177304 */ /* 0x000fe20000200800 */
        /* <DEDUP_REMOVED lines=9> */
[----:B------:R-:W0:Y:S01]  /*2730*/  F2F.F16.F32 R21, R21 ;  /* 0x0000001500157304 */ /* 0x000e220000200800 */
[----:B------:R-:W-:Y:S01]  /*2740*/  FMNMX R34, RZ, R12, !PT ;  /* 0x0000000cff227209 */ /* 0x000fe20007800000 */
[----:B------:R-:W-:Y:S01]  /*2750*/  FMUL R41, R44, UR30 ;  /* 0x0000001e2c297c20 */ /* 0x000fe20008400000 */
[----:B------:R-:W-:Y:S01]  /*2760*/  FMUL R63, R62, UR30 ;  /* 0x0000001e3e3f7c20 */ /* 0x000fe20008400000 */
[----:B------:R-:W-:Y:S01]  /*2770*/  FMUL R45, R0, UR30 ;  /* 0x0000001e002d7c20 */ /* 0x000fe20008400000 */
[----:B------:R-:W-:Y:S01]  /*2780*/  FMNMX3 R15, |R14|, R13, |R34|, !PT ;  /* 0x0000000d0e0f7276 */ /* 0x000fe20007800622 */
[----:B------:R-:W-:Y:S01]  /*2790*/  IMAD.WIDE.U32 R12, R22, 0x10000, RZ ;  /* 0x00010000160c7825 */ /* 0x000fe200078e00ff */
[----:B------:R-:W-:Y:S01]  /*27a0*/  SHF.R.U32.HI R14, RZ, 0x10, R35 ;  /* 0x00000010ff0e7819 */ /* 0x000fe20000011623 */
[----:B------:R-:W-:Y:S02]  /*27b0*/  F2F.F16.F32 R40, R40 ;  /* 0x0000002800287304 */ /* 0x000fe40000200800 */
[----:B------:R-:W-:Y:S01]  /*27c0*/  FMUL R19, R19, UR30 ;  /* 0x0000001e13137c20 */ /* 0x000fe20008400000 */
[----:B------:R-:W-:Y:S01]  /*27d0*/  SHF.R.U32.HI R43, RZ, 0x10, R43 ;  /* 0x00000010ff2b7819 */ /* 0x000fe2000001162b */
[----:B------:R-:W-:Y:S01]  /*27e0*/  IMAD.U32 R14, R14, 0x10000, RZ ;  /* 0x000100000e0e7824 */ /* 0x000fe200078e00ff */
[----:B------:R-:W-:Y:S01]  /*27f0*/  LOP3.LUT R13, R13, R52, R59, 0xfe, !PT ;  /* 0x000000340d0d7212 */ /* 0x000fe200078efe3b */
[----:B------:R-:W-:Y:S01]  /*2800*/  FMUL R52, R34, UR30 ;  /* 0x0000001e22347c20 */ /* 0x000fe20008400000 */
[----:B------:R-:W-:Y:S01]  /*2810*/  LOP3.LUT R12, R53, R12, RZ, 0xfc, !PT ;  /* 0x0000000c350c7212 */ /* 0x000fe200078efcff */
[----:B------:R-:W-:Y:S01]  /*2820*/  F2F.F16.F32 R55, R55 ;  /* 0x0000003700377304 */ /* 0x000fe20000200800 */
[----:B------:R-:W-:Y:S01]  /*2830*/  FMNMX R39, RZ, R14, !PT ;  /* 0x0000000eff277209 */ /* 0x000fe20007800000 */
[----:B0-----:R-:W-:-:S03]  /*2840*/  IMAD.U32 R35, R21, 0x10000, RZ ;  /* 0x0001000015237824 */ /* 0x001fc600078e00ff */
[----:B------:R-:W-:Y:S01]  /*2850*/  FMNMX3 R59, |R0|, R15, |R39|, !PT ;  /* 0x0000000f003b7276 */ /* 0x000fe20007800627 */
[----:B------:R-:W-:Y:S01]  /*2860*/  FMUL R53, R39, UR30 ;  /* 0x0000001e27357c20 */ /* 0x000fe20008400000 */
[----:B------:R-:W-:Y:S01]  /*2870*/  FMNMX R39, RZ, R18, !PT ;  /* 0x00000012ff277209 */ /* 0x000fe20007800000 */
[----:B------:R-:W0:Y:S01]  /*2880*/  F2F.F16.F32 R41, R41 ;  /* 0x0000002900297304 */ /* 0x000e220000200800 */
[----:B------:R-:W1:Y:S01]  /*2890*/  S2R R0, SR_TID.X ;  /* 0x0000000000007919 */ /* 0x000e620000002100 */
[----:B------:R-:W-:Y:S01]  /*28a0*/  IMAD.WIDE.U32 R14, R23, 0x10000, RZ ;  /* 0x00010000170e7825 */ /* 0x000fe200078e00ff */
[----:B------:R-:W-:-:S03]  /*28b0*/  FMNMX3 R59, |R38|, R59, |R39|, !PT ;  /* 0x0000003b263b7276 */ /* 0x000fc60007800627 */
[----:B------:R-:W-:Y:S01]  /*28c0*/  FMUL R60, R39, UR30 ;  /* 0x0000001e273c7c20 */ /* 0x000fe20008400000 */
[----:B------:R-:W-:Y:S01]  /*28d0*/  IADD3 R38, P1, PT, R20, UR14, RZ ;  /* 0x0000000e14267c10 */ /* 0x000fe2000ff3e0ff */
[----:B------:R-:W-:Y:S01]  /*28e0*/  IMAD.U32 R20, R43, 0x10000, RZ ;  /* 0x000100002b147824 */ /* 0x000fe200078e00ff */
[----:B------:R-:W-:Y:S01]  /*28f0*/  LOP3.LUT R18, R14, R5, RZ, 0xfc, !PT ;  /* 0x000000050e127212 */ /* 0x000fe200078efcff */
[----:B------:R-:W2:Y:S01]  /*2900*/  F2F.F16.F32 R45, R45 ;  /* 0x0000002d002d7304 */ /* 0x000ea20000200800 */
[----:B------:R-:W-:Y:S02]  /*2910*/  IADD3.X R39, PT, PT, R37, UR15, RZ, P1, !PT ;  /* 0x0000000f25277c10 */ /* 0x000fe40008ffe4ff */
[----:B------:R-:W-:Y:S01]  /*2920*/  FMNMX R37, RZ, R20, !PT ;  /* 0x00000014ff257209 */ /* 0x000fe20007800000 */
[----:B0-----:R-:W-:-:S04]  /*2930*/  IMAD.U32 R34, R41, 0x10000, RZ ;  /* 0x0001000029227824 */ /* 0x001fc800078e00ff */
[----:B------:R-:W0:Y:S08]  /*2940*/  F2F.F16.F32 R58, R58 ;  /* 0x0000003a003a7304 */ /* 0x000e300000200800 */
[----:B------:R-:W3:Y:S08]  /*2950*/  F2F.F16.F32 R52, R52 ;  /* 0x0000003400347304 */ /* 0x000ef00000200800 */
[----:B------:R-:W4:Y:S08]  /*2960*/  F2F.F16.F32 R53, R53 ;  /* 0x0000003500357304 */ /* 0x000f300000200800 */
[----:B------:R-:W0:Y:S08]  /*2970*/  F2F.F16.F32 R60, R60 ;  /* 0x0000003c003c7304 */ /* 0x000e300000200800 */
[----:B------:R-:W0:Y:S08]  /*2980*/  F2F.F16.F32 R61, R61 ;  /* 0x0000003d003d7304 */ /* 0x000e300000200800 */
[----:B------:R-:W0:Y:S08]  /*2990*/  F2F.F16.F32 R63, R63 ;  /* 0x0000003f003f7304 */ /* 0x000e300000200800 */
[----:B------:R2:W0:Y:S02]  /*29a0*/  F2F.F16.F32 R22, R19 ;  /* 0x0000001300167304 */ /* 0x0004240000200800 */
        /* <DEDUP_REMOVED lines=12> */
.L_x_27584:
[----:B------:R-:W-:Y:S05]  /*2a70*/  BSYNC.RECONVERGENT B0 ;  /* 0x0000000000007941 */ /* 0x000fea0003800200 */
.L_x_27583:
        /* <DEDUP_REMOVED lines=12> */
.L_x_27586:
[----:B------:R-:W-:Y:S05]  /*2b40*/  BSYNC.RECONVERGENT B0 ;  /* 0x0000000000007941 */ /* 0x000fea0003800200 */
.L_x_27585:
[----:B------:R-:W2:Y:S01]  /*2b50*/  F2F.F16.F32 R62, R62 ;  /* 0x0000003e003e7304 */ /* 0x000ea20000200800 */
        /* <DEDUP_REMOVED lines=23> */
.L_x_27588:
[----:B------:R-:W-:Y:S05]  /*2cd0*/  BSYNC.RECONVERGENT B0 ;  /* 0x0000000000007941 */ /* 0x000fea0003800200 */
.L_x_27587:
        /* <DEDUP_REMOVED lines=13> */
.L_x_27590:
[----:B------:R-:W-:Y:S05]  /*2db0*/  BSYNC.RECONVERGENT B0 ;  /* 0x0000000000007941 */ /* 0x000fea0003800200 */
.L_x_27589:
        /* <DEDUP_REMOVED lines=25> */
[----:B------:R0:W1:Y:S01]  /*2f50*/  F2F.F16.F32 R59, R37 ;  /* 0x00000025003b7304 */ /* 0x0000620000200800 */
        /* <DEDUP_REMOVED lines=10> */
[----:B------:R-:W2:Y:S01]  /*3000*/  F2F.F16.F32 R38, R38 ;  /* 0x0000002600267304 */ /* 0x000ea20000200800 */
[----:B------:R-:W-:Y:S01]  /*3010*/  SHF.R.U64 R45, R30, 0x10, R31 ;  /* 0x000000101e2d7819 */ /* 0x000fe2000000121f */
[----:B------:R-:W-:Y:S01]  /*3020*/  IMAD.U32 R29, R29, 0x10000, RZ ;  /* 0x000100001d1d7824 */ /* 0x000fe200078e00ff */
[----:B------:R-:W-:Y:S01]  /*3030*/  FMNMX R60, RZ, R60, !PT ;  /* 0x0000003cff3c7209 */ /* 0x000fe20007800000 */
[----:B0-----:R-:W-:Y:S01]  /*3040*/  VIADD R37, R35, 0x3 ;  /* 0x0000000323257836 */ /* 0x001fe20000000000 */
[----:B------:R-:W-:Y:S01]  /*3050*/  IADD3 R30, PT, PT, R36, UR14, R53 ;  /* 0x0000000e241e7c10 */ /* 0x000fe2000fffe035 */
[----:B------:R-:W-:Y:S01]  /*3060*/  IMAD.U32 R45, R45, 0x10000, RZ ;  /* 0x000100002d2d7824 */ /* 0x000fe200078e00ff */
[----:B------:R-:W-:Y:S01]  /*3070*/  FMNMX R61, RZ, R29, !PT ;  /* 0x0000001dff3d7209 */ /* 0x000fe20007800000 */
[----:B------:R-:W0:Y:S01]  /*3080*/  F2F.F16.F32 R44, R44 ;  /* 0x0000002c002c7304 */ /* 0x000e220000200800 */
        /* <DEDUP_REMOVED lines=10> */
[----:B------:R-:W1:Y:S01]  /*3130*/  F2F.F16.F32 R41, R41 ;  /* 0x0000002900297304 */ /* 0x000e620000200800 */
[----:B------:R-:W-:-:S02]  /*3140*/  SHF.R.U64 R50, R50, 0x10, R51 ;  /* 0x0000001032327819 */ /* 0x000fc40000001233 */
[----:B--2---:R-:W-:-:S03]  /*3150*/  IMAD.U32 R39, R38, 0x10000, RZ ;  /* 0x0001000026277824 */ /* 0x004fc600078e00ff */
[----:B------:R-:W-:Y:S02]  /*3160*/  IMAD.U32 R50, R50, 0x10000, RZ ;  /* 0x0001000032327824 */ /* 0x000fe400078e00ff */
[----:B0-----:R-:W-:Y:S01]  /*3170*/  LOP3.LUT R29, R39, R29, R44, 0xfe, !PT ;  /* 0x0000001d271d7212 */ /* 0x001fe200078efe2c */
[----:B------:R-:W-:Y:S01]  /*3180*/  FMUL R39, R42, UR30 ;  /* 0x0000001e2a277c20 */ /* 0x000fe20008400000 */
[----:B------:R-:W-:Y:S01]  /*3190*/  SHF.R.U32.HI R42, RZ, 0x10, R31 ;  /* 0x00000010ff2a7819 */ /* 0x000fe2000001161f */
[----:B------:R-:W0:Y:S01]  /*31a0*/  F2F.F16.F32 R36, R36 ;  /* 0x0000002400247304 */ /* 0x000e220000200800 */
[----:B------:R-:W-:-:S03]  /*31b0*/  FMNMX R50, RZ, R50, !PT ;  /* 0x00000032ff327209 */ /* 0x000fc60007800000 */
[----:B------:R-:W-:Y:S01]  /*31c0*/  IMAD.U32 R42, R42, 0x10000, RZ ;  /* 0x000100002a2a7824 */ /* 0x000fe200078e00ff */
[----:B-1----:R-:W-:-:S03]  /*31d0*/  LOP3.LUT R28, R28, R41, RZ, 0xfc, !PT ;  /* 0x000000291c1c7212 */ /* 0x002fc600078efcff */
[----:B------:R-:W1:Y:S01]  /*31e0*/  F2F.F16.F32 R39, R39 ;  /* 0x0000002700277304 */ /* 0x000e620000200800 */
[----:B------:R-:W-:-:S05]  /*31f0*/  FMNMX R42, RZ, R42, !PT ;  /* 0x0000002aff2a7209 */ /* 0x000fca0007800000 */
[----:B------:R-:W-:Y:S01]  /*3200*/  FMUL R55, R42, UR30 ;  /* 0x0000001e2a377c20 */ /* 0x000fe20008400000 */
[----:B------:R-:W-:Y:S01]  /*3210*/  FMNMX3 R42, |R60|, R43, |R42|, !PT ;  /* 0x0000002b3c2a7276 */ /* 0x000fe2000780062a */
[----:B------:R-:W-:Y:S01]  /*3220*/  FMUL R43, R24, UR30 ;  /* 0x0000001e182b7c20 */ /* 0x000fe20008400000 */
[----:B------:R-:W2:Y:S01]  /*3230*/  F2F.F16.F32 R61, R61 ;  /* 0x0000003d003d7304 */ /* 0x000ea20000200800 */
[----:B------:R-:W-:-:S04]  /*3240*/  IADD3 R24, P1, PT, R30, UR14, RZ ;  /* 0x0000000e1e187c10 */ /* 0x000fc8000ff3e0ff */
[----:B------:R-:W-:-:S03]  /*3250*/  IADD3.X R25, PT, PT, R25, UR15, RZ, P1, !PT ;  /* 0x0000000f19197c10 */ /* 0x000fc60008ffe4ff */
[----:B------:R-:W3:Y:S08]  /*3260*/  F2F.F16.F32 R55, R55 ;  /* 0x0000003700377304 */ /* 0x000ef00000200800 */
[----:B------:R-:W4:Y:S08]  /*3270*/  F2F.F16.F32 R43, R43 ;  /* 0x0000002b002b7304 */ /* 0x000f300000200800 */
[----:B------:R-:W0:Y:S01]  /*3280*/  F2F.F16.F32 R63, R63 ;  /* 0x0000003f003f7304 */ /* 0x000e220000200800 */
        /* <DEDUP_REMOVED lines=8> */
.L_x_27592:
[----:B------:R-:W-:Y:S05]  /*3310*/  BSYNC.RECONVERGENT B0 ;  /* 0x0000000000007941 */ /* 0x000fea0003800200 */
.L_x_27591:
[----:B------:R-:W-:Y:S01]  /*3320*/  FMUL R58, R50, UR30 ;  /* 0x0000001e323a7c20 */ /* 0x000fe20008400000 */
[----:B------:R-:W-:Y:S01]  /*3330*/  FMUL R52, R52, UR30 ;  /* 0x0000001e34347c20 */ /* 0x000fe20008400000 */
[----:B------:R-:W-:Y:S01]  /*3340*/  SHF.R.U32.HI R53, RZ, 0x10, R51 ;  /* 0x00000010ff357819 */ /* 0x000fe20000011633 */
[----:B------:R-:W-:Y:S03]  /*3350*/  BSSY.RECONVERGENT B0, `(.L_x_27593) ;  /* 0x000000f000007945 */ /* 0x000fe60003800200 */
[----:B------:R-:W2:Y:S01]  /*3360*/  F2F.F16.F32 R58, R58 ;  /* 0x0000003a003a7304 */ /* 0x000ea20000200800 */
[----:B------:R-:W-:-:S05]  /*3370*/  IMAD.U32 R53, R53, 0x10000, RZ ;  /* 0x0001000035357824 */ /* 0x000fca00078e00ff */
[----:B------:R-:W-:Y:S02]  /*3380*/  FMNMX R53, RZ, R53, !PT ;  /* 0x00000035ff357209 */ /* 0x000fe40007800000 */
[----:B------:R-:W3:Y:S01]  /*3390*/  F2F.F16.F32 R52, R52 ;  /* 0x0000003400347304 */ /* 0x000ee20000200800 */
        /* <DEDUP_REMOVED lines=10> */
.L_x_27594:
[----:B------:R-:W-:Y:S05]  /*3440*/  BSYNC.RECONVERGENT B0 ;  /* 0x0000000000007941 */ /* 0x000fea0003800200 */
.L_x_27593:
[----:B------:R-:W-:Y:S02]  /*3450*/  IMAD.U32 R62, R51, 0x10000, RZ ;  /* 0x00010000333e7824 */ /* 0x000fe400078e00ff */
[----:B------:R-:W-:Y:S01]  /*3460*/  FMUL R65, R53, UR30 ;  /* 0x0000001e35417c20 */ /* 0x000fe20008400000 */
[----:B------:R-:W-:Y:S01]  /*3470*/  FMUL R59, R60, UR30 ;  /* 0x0000001e3c3b7c20 */ /* 0x000fe20008400000 */
[----:B------:R-:W-:Y:S01]  /*3480*/  FMUL R51, R45, UR30 ;  /* 0x0000001e2d337c20 */ /* 0x000fe20008400000 */
[----:B-1----:R-:W-:Y:S01]  /*3490*/  IMAD.WIDE.U32 R30, R61, 0x10000, RZ ;  /* 0x000100003d1e7825 */ /* 0x002fe200078e00ff */
[----:B------:R-:W-:Y:S01]  /*34a0*/  BSSY.RECONVERGENT B0, `(.L_x_27595) ;  /* 0x0000015000007945 */ /* 0x000fe20003800200 */
[----:B------:R-:W-:Y:S01]  /*34b0*/  FMNMX R62, RZ, R62, !PT ;  /* 0x0000003eff3e7209 */ /* 0x000fe20007800000 */
[----:B------:R-:W1:Y:S01]  /*34c0*/  F2F.F16.F32 R65, R65 ;  /* 0x0000004100417304 */ /* 0x000e620000200800 */
[----:B0-----:R-:W-:Y:S02]  /*34d0*/  LOP3.LUT R30, R30, R63, RZ, 0xfc, !PT ;  /* 0x0000003f1e1e7212 */ /* 0x001fe400078efcff */
[----:B------:R-:W-:-:S05]  /*34e0*/  LOP3.LUT R60, R31, R55, RZ, 0xfc, !PT ;  /* 0x000000371f3c7212 */ /* 0x000fca00078efcff */
[----:B------:R-:W0:Y:S08]  /*34f0*/  F2F.F16.F32 R59, R59 ;  /* 0x0000003b003b7304 */ /* 0x000e300000200800 */
[----:B------:R-:W0:Y:S01]  /*3500*/  F2F.F16.F32 R51, R51 ;  /* 0x0000003300337304 */ /* 0x000e220000200800 */
        /* <DEDUP_REMOVED lines=14> */
.L_x_27596:
[----:B------:R-:W-:Y:S05]  /*35f0*/  BSYNC.RECONVERGENT B0 ;  /* 0x0000000000007941 */ /* 0x000fea0003800200 */
.L_x_27595:
[----:B------:R-:W-:Y:S01]  /*3600*/  FMUL R64, R62, UR30 ;  /* 0x0000001e3e407c20 */ /* 0x000fe20008400000 */
[----:B------:R-:W-:Y:S01]  /*3610*/  BSSY.RECONVERGENT B0, `(.L_x_27597) ;  /* 0x0000010000007945 */ /* 0x000fe20003800200 */
[----:B------:R-:W-:Y:S01]  /*3620*/  LOP3.LUT R57, R8, R11, RZ, 0xfc, !PT ;  /* 0x0000000b08397212 */ /* 0x000fe200078efcff */
[----:B-1----:R-:W-:Y:S02]  /*3630*/  IMAD.U32 R45, R65, 0x10000, RZ ;  /* 0x00010000412d7824 */ /* 0x002fe400078e00ff */
[----:B--2---:R-:W-:Y:S01]  /*3640*/  IMAD.U32 R8, R58, 0x10000, RZ ;  /* 0x000100003a087824 */ /* 0x004fe200078e00ff */
[----:B------:R-:W1:Y:S01]  /*3650*/  F2F.F16.F32 R64, R64 ;  /* 0x0000004000407304 */ /* 0x000e620000200800 */
        /* <DEDUP_REMOVED lines=11> */
.L_x_27598:
[----:B------:R-:W-:Y:S05]  /*3710*/  BSYNC.RECONVERGENT B0 ;  /* 0x0000000000007941 */ /* 0x000fea0003800200 */
.L_x_27597:
        /* <DEDUP_REMOVED lines=65> */
.L_x_27603:
        /* <DEDUP_REMOVED lines=48> */
.L_x_27602:
[----:B------:R-:W-:Y:S05]  /*3e30*/  BSYNC.RECONVERGENT B1 ;  /* 0x0000000000017941 */ /* 0x000fea0003800200 */
.L_x_27601:
        /* <DEDUP_REMOVED lines=35> */
.L_x_27600:
[----:B------:R-:W-:Y:S05]  /*4070*/  BSYNC.RECONVERGENT B0 ;  /* 0x0000000000007941 */ /* 0x000fea0003800200 */
.L_x_27599:
        /* <DEDUP_REMOVED lines=29> */
.L_x_27608:
        /* <DEDUP_REMOVED lines=48> */
.L_x_27607:
[----:B------:R-:W-:Y:S05]  /*4550*/  BSYNC.RECONVERGENT B1 ;  /* 0x0000000000017941 */ /* 0x000fea0003800200 */
.L_x_27606:
        /* <DEDUP_REMOVED lines=35> */
.L_x_27605:
[----:B------:R-:W-:Y:S05]  /*4790*/  BSYNC.RECONVERGENT B0 ;  /* 0x0000000000007941 */ /* 0x000fea0003800200 */
.L_x_27604:
        /* <DEDUP_REMOVED lines=28> */
.L_x_27613:
        /* <DEDUP_REMOVED lines=49> */
.L_x_27612:
[----:B------:R-:W-:Y:S05]  /*4c70*/  BSYNC.RECONVERGENT B1 ;  /* 0x0000000000017941 */ /* 0x000fea0003800200 */
.L_x_27611:
        /* <DEDUP_REMOVED lines=35> */
.L_x_27610:
[----:B------:R-:W-:Y:S05]  /*4eb0*/  BSYNC.RECONVERGENT B0 ;  /* 0x0000000000007941 */ /* 0x000fea0003800200 */
.L_x_27609:
        /* <DEDUP_REMOVED lines=26> */
.L_x_27618:
        /* <DEDUP_REMOVED lines=49> */
.L_x_27617:
[----:B------:R-:W-:Y:S05]  /*5370*/  BSYNC.RECONVERGENT B1 ;  /* 0x0000000000017941 */ /* 0x000fea0003800200 */
.L_x_27616:
        /* <DEDUP_REMOVED lines=35> */
.L_x_27615:
[----:B------:R-:W-:Y:S05]  /*55b0*/  BSYNC.RECONVERGENT B0 ;  /* 0x0000000000007941 */ /* 0x000fea0003800200 */
.L_x_27614:
        /* <DEDUP_REMOVED lines=39> */
.L_x_27627:
[----:B------:R-:W-:Y:S02]  /*5830*/  ISETP.NE.AND P0, PT, R0, RZ, PT ;  /* 0x000000ff0000720c */ /* 0x000fe40003f05270 */
[----:B--2---:R-:W-:-:S11]  /*5840*/  FMNMX R5, R4, R5, !PT ;  /* 0x0000000504057209 */ /* 0x004fd60007800000 */
[----:B------:R-:W-:Y:S05]  /*5850*/  @P0 BRA `(.L_x_27620) ;  /* 0x0000000000080947 */ /* 0x000fea0003800000 */
[----:B------:R-:W2:Y:S02]  /*5860*/  LDC.64 R2, c[0x0][0x3a8] ;  /* 0x0000ea00ff027b82 */ /* 0x000ea40000000a00 */
[----:B--2---:R2:W-:Y:S02]  /*5870*/  REDG.E.MAX.S32.STRONG.GPU desc[UR22][R2.64], R5 ;  /* 0x000000050200798e */ /* 0x0045e4000d12e316 */
.L_x_27620:
[----:B------:R-:W-:Y:S05]  /*5880*/  BSYNC B0 ;  /* 0x0000000000007941 */ /* 0x000fea0003800000 */
.L_x_27619:
        /* <DEDUP_REMOVED lines=11> */
[----:B01234-:R-:W-:Y:S05]  /*5940*/  CALL.REL.NOINC `($__internal_727_$__cuda_sm20_rcp_rn_f32_slowpath) ;  /* 0x0000000400987944 */ /* 0x01ffea0003c00000 */
[----:B------:R-:W-:Y:S05]  /*5950*/  BRA `(.L_x_27623) ;  /* 0x0000000000147947 */ /* 0x000fea0003800000 */
.L_x_27622:
[----:B--2---:R-:W2:Y:S01]  /*5960*/  MUFU.RCP R5, UR30 ;  /* 0x0000001e00057d08 */ /* 0x004ea20008001000 */
[----:B------:R-:W-:-:S04]  /*5970*/  IMAD.U32 R0, RZ, RZ, UR30 ;  /* 0x0000001eff007e24 */ /* 0x000fc8000f8e00ff */
[----:B--2---:R-:W-:-:S04]  /*5980*/  FFMA R0, R5, R0, -1 ;  /* 0xbf80000005007423 */ /* 0x004fc80000000000 */
[----:B------:R-:W-:-:S04]  /*5990*/  FADD.FTZ R0, -R0, -RZ ;  /* 0x800000ff00007221 */ /* 0x000fc80000010100 */
[----:B------:R-:W-:-:S07]  /*59a0*/  FFMA R5, R5, R0, R5 ;  /* 0x0000000005057223 */ /* 0x000fce0000000005 */
.L_x_27623:
[----:B------:R-:W2:Y:S02]  /*59b0*/  LDC.64 R2, c[0x0][0x3b0] ;  /* 0x0000ec00ff027b82 */ /* 0x000ea40000000a00 */
[----:B--2---:R-:W-:Y:S01]  /*59c0*/  STG.E desc[UR22][R2.64], R5 ;  /* 0x0000000502007986 */ /* 0x004fe2000c101916 */
[----:B------:R-:W-:Y:S05]  /*59d0*/  EXIT ;  /* 0x000000000000794d */ /* 0x000fea0003800000 */
.L_x_27621:
[----:B------:R-:W-:Y:S02]  /*59e0*/  IMAD.MOV.U32 R7, RZ, RZ, 0x4 ;  /* 0x00000004ff077424 */ /* 0x000fe400078e00ff */
[----:B------:R-:W-:Y:S02]  /*59f0*/  IMAD.MOV.U32 R9, RZ, RZ, 0x1f ;  /* 0x0000001fff097424 */ /* 0x000fe400078e00ff */
[----:B------:R-:W-:-:S07]  /*5a00*/  IMAD.MOV.U32 R6, RZ, RZ, -0x1 ;  /* 0xffffffffff067424 */ /* 0x000fce00078e00ff */
[----:B01234-:R-:W-:Y:S05]  /*5a10*/  WARPSYNC.COLLECTIVE R6, `(.L_x_27624) ;  /* 0x0000000006087348 */ /* 0x01ffea0003c00000 */
[----:B0-----:R0:W0:Y:S02]  /*5a20*/  SHFL.DOWN P0, R5, R2, R7, R9 ;  /* 0x0800000702057389 */ /* 0x0010240000000009 */
[----:B01234-:R-:W-:Y:S05]  /*5a30*/  ENDCOLLECTIVE ;  /* 0x000000000000791b */ /* 0x01ffea0003800000 */
.L_x_27624:
[----:B------:R-:W-:Y:S02]  /*5a40*/  IMAD.MOV.U32 R7, RZ, RZ, 0x2 ;  /* 0x00000002ff077424 */ /* 0x000fe400078e00ff */
[----:B------:R-:W-:-:S05]  /*5a50*/  IMAD.MOV.U32 R3, RZ, RZ, R5 ;  /* 0x000000ffff037224 */ /* 0x000fca00078e0005 */
[----:B------:R-:W-:-:S05]  /*5a60*/  FMNMX R3, R3, R2, !PT ;  /* 0x0000000203037209 */ /* 0x000fca0007800000 */
[----:B------:R-:W-:-:S07]  /*5a70*/  IMAD.MOV.U32 R2, RZ, RZ, R3 ;  /* 0x000000ffff027224 */ /* 0x000fce00078e0003 */
[----:B------:R-:W-:Y:S05]  /*5a80*/  WARPSYNC.COLLECTIVE R6, `(.L_x_27625) ;  /* 0x0000000006087348 */ /* 0x000fea0003c00000 */
[----:B------:R0:W1:Y:S02]  /*5a90*/  SHFL.DOWN P0, R5, R2, R7, R9 ;  /* 0x0800000702057389 */ /* 0x0000640000000009 */
[----:B01----:R-:W-:Y:S05]  /*5aa0*/  ENDCOLLECTIVE ;  /* 0x000000000000791b */ /* 0x003fea0003800000 */
.L_x_27625:
[----:B------:R-:W-:Y:S02]  /*5ab0*/  IMAD.MOV.U32 R7, RZ, RZ, 0x1 ;  /* 0x00000001ff077424 */ /* 0x000fe400078e00ff */
[----:B------:R-:W-:-:S05]  /*5ac0*/  IMAD.MOV.U32 R4, RZ, RZ, R5 ;  /* 0x000000ffff047224 */ /* 0x000fca00078e0005 */
[----:B------:R-:W-:-:S05]  /*5ad0*/  FMNMX R4, R3, R4, !PT ;  /* 0x0000000403047209 */ /* 0x000fca0007800000 */
[----:B------:R-:W-:-:S07]  /*5ae0*/  IMAD.MOV.U32 R2, RZ, RZ, R4 ;  /* 0x000000ffff027224 */ /* 0x000fce00078e0004 */
[----:B------:R-:W-:Y:S05]  /*5af0*/  WARPSYNC.COLLECTIVE R6, `(.L_x_27626) ;  /* 0x0000000006087348 */ /* 0x000fea0003c00000 */
[----:B------:R0:W1:Y:S02]  /*5b00*/  SHFL.DOWN P0, R5, R2, R7, R9 ;  /* 0x0800000702057389 */ /* 0x0000640000000009 */
[----:B01----:R-:W-:Y:S05]  /*5b10*/  ENDCOLLECTIVE ;  /* 0x000000000000791b */ /* 0x003fea0003800000 */
.L_x_27626:
[----:B------:R-:W-:Y:S05]  /*5b20*/  BRA `(.L_x_27627) ;  /* 0xfffffffc00407947 */ /* 0x000fea000383ffff */
        .weak           $__internal_726_$__cuda_sm20_div_u64
        .type           $__internal_726_$__cuda_sm20_div_u64,@function
        .size           $__internal_726_$__cuda_sm20_div_u64,($__internal_727_$__cuda_sm20_rcp_rn_f32_slowpath - $__internal_726_$__cuda_sm20_div_u64)
$__internal_726_$__cuda_sm20_div_u64:
        /* <DEDUP_REMOVED lines=71> */
[----:B------:R-:W-:Y:S11]  /*5fa0*/  RET.REL.NODEC R2 `(_ZN18transformer_engine6detail38cast_transpose_fused_kernel_notalignedILb0ELb0ELb1EfNS_16CTDBiasDActParamI13__nv_bfloat16S3_6__halffEELi4ELi4ENS_5EmptyEXadL_ZNS_4reluIffEET_T0_RKS6_EEEEvT3_mmm) ;  /* 0xffffffa002147950 */ /* 0x000ff60003c3ffff */
        .weak           $__internal_727_$__cuda_sm20_rcp_rn_f32_slowpath
        .type           $__internal_727_$__cuda_sm20_rcp_rn_f32_slowpath,@function
        .size           $__internal_727_$__cuda_sm20_rcp_rn_f32_slowpath,(.L_x_30028 - $__internal_727_$__cuda_sm20_rcp_rn_f32_slowpath)
$__internal_727_$__cuda_sm20_rcp_rn_f32_slowpath:
        /* <DEDUP_REMOVED lines=15> */
.L_x_27628:
        /* <DEDUP_REMOVED lines=33> */
.L_x_27630:
[----:B------:R0:W1:Y:S02]  /*62b0*/  MUFU.RCP R2, R0 ;  /* 0x0000000000027308 */ /* 0x0000640000001000 */
.L_x_27629:
[----:B-1-3--:R-:W-:Y:S02]  /*62c0*/  IMAD.MOV.U32 R5, RZ, RZ, R2 ;  /* 0x000000ffff057224 */ /* 0x00afe400078e0002 */
[----:B------:R-:W-:Y:S02]  /*62d0*/  IMAD.MOV.U32 R2, RZ, RZ, R7 ;  /* 0x000000ffff027224 */ /* 0x000fe400078e0007 */
[----:B------:R-:W-:-:S04]  /*62e0*/  IMAD.MOV.U32 R3, RZ, RZ, 0x0 ;  /* 0x00000000ff037424 */ /* 0x000fc800078e00ff */
[----:B0-2---:R-:W-:Y:S05]  /*62f0*/  RET.REL.NODEC R2 `(_ZN18transformer_engine6detail38cast_transpose_fused_kernel_notalignedILb0ELb0ELb1EfNS_16CTDBiasDActParamI13__nv_bfloat16S3_6__halffEELi4ELi4ENS_5EmptyEXadL_ZNS_4reluIffEET_T0_RKS6_EEEEvT3_mmm) ;  /* 0xffffff9c02407950 */ /* 0x005fea0003c3ffff */
.L_x_27631:
        /* <DEDUP_REMOVED lines=16> */
.L_x_30028:


//--------------------- .text._ZN18transformer_engine6detail38cast_transpose_fused_kernel_notalignedILb0ELb0ELb1EfNS_16CTDBiasDActParamI13__nv_bfloat16S3_ffEELi4ELi2ENS_5EmptyEXadL_ZNS_4reluIffEET_T0_RKS5_EEEEvT3_mmm --------------------------
	.section	.text._ZN18transformer_engine6detail38cast_transpose_fused_kernel_notalignedILb0ELb0ELb1EfNS_16CTDBiasDActParamI13__nv_bfloat16S3_ffEELi4ELi2ENS_5EmptyEXadL_ZNS_4reluIffEET_T0_RKS5_EEEEvT3_mmm,"ax",@progbits
	.align	128
        .global         _ZN18transformer_engine6detail38cast_transpose_fused_kernel_notalignedILb0ELb0ELb1EfNS_16CTDBiasDActParamI13__nv_bfloat16S3_ffEELi4ELi2ENS_5EmptyEXadL_ZNS_4reluIffEET_T0_RKS5_EEEEvT3_mmm
        .type           _ZN18transformer_engine6detail38cast_transpose_fused_kernel_notalignedILb0ELb0ELb1EfNS_16CTDBiasDActParamI13__nv_bfloat16S3_ffEELi4ELi2ENS_5EmptyEXadL_ZNS_4reluIffEET_T0_RKS5_EEEEvT3_mmm,@function
        .size           _ZN18transformer_engine6detail38cast_transpose_fused_kernel_notalignedILb0ELb0ELb1EfNS_16CTDBiasDActParamI13__nv_bfloat16S3_ffEELi4ELi2ENS_5EmptyEXadL_ZNS_4reluIffEET_T0_RKS5_EEEEvT3_mmm,(.L_x_30030 - _ZN18transformer_engine6detail38cast_transpose_fused_kernel_notalignedILb0ELb0ELb1EfNS_16CTDBiasDActParamI13__nv_bfloat16S3_ffEELi4ELi2ENS_5EmptyEXadL_ZNS_4reluIffEET_T0_RKS5_EEEEvT3_mmm)
        .other          _ZN18transformer_engine6detail38cast_transpose_fused_kernel_notalignedILb0ELb0ELb1EfNS_16CTDBiasDActParamI13__nv_bfloat16S3_ffEELi4ELi2ENS_5EmptyEXadL_ZNS_4reluIffEET_T0_RKS5_EEEEvT3_mmm,@"STO_CUDA_ENTRY STV_DEFAULT"
_ZN18transformer_engine6detail38cast_transpose_fused_kernel_notalignedILb0ELb0ELb1EfNS_16CTDBiasDActParamI13__nv_bfloat16S3_ffEELi4ELi2ENS_5EmptyEXadL_ZNS_4reluIffEET_T0_RKS5_EEEEvT3_mmm:
.text._ZN18transformer_engine6detail38cast_transpose_fused_kernel_notalignedILb0ELb0ELb1EfNS_16CTDBiasDActParamI13__nv_bfloat16S3_ffEELi4ELi2ENS_5EmptyEXadL_ZNS_4reluIffEET_T0_RKS5_EEEEvT3_mmm:
        /* <DEDUP_REMOVED lines=44> */
.L_x_27632:
[----:B------:R-:W-:-:S07]  /*02c0*/  MOV R6, 0x2e0 ;  /* 0x000002e000067802 */ /* 0x000fce0000000f00 */
[----:B------:R-:W-:Y:S05]  /*02d0*/  CALL.REL.NOINC `($__internal_728_$__cuda_sm20_div_u64) ;  /* 0x0000003800847944 */ /* 0x000fea0003c00000 */
        /* <DEDUP_REMOVED lines=11> */
.L_x_27633:
        /* <DEDUP_REMOVED lines=8> */
[----:B------:R-:W-:Y:S02]  /*0410*/  USHF.L.U64.HI UR15, UR19, 0x5, UR6 ;  /* 0x00000005130f7899 */ /* 0x000fe40008010206 */
[----:B------:R-:W-:Y:S02]  /*0420*/  USHF.L.U64.HI UR18, UR19, 0x7, UR6 ;  /* 0x0000000713127899 */ /* 0x000fe40008010206 */
[----:B0-----:R-:W-:Y:S02]  /*0430*/  UIMAD UR7, UR5, UR16, URZ ;  /* 0x00000010050772a4 */ /* 0x001fe4000f8e02ff */
[----:B------:R-:W-:Y:S02]  /*0440*/  UIMAD.WIDE.U32 UR8, UR4, UR16, URZ ;  /* 0x00000010040872a5 */ /* 0x000fe4000f8e00ff */
[----:B-1----:R-:W-:Y:S02]  /*0450*/  USHF.R.U64 UR25, UR12, 0x1, UR13 ;  /* 0x000000010c197899 */ /* 0x002fe4000800120d */
[----:B------:R-:W-:-:S02]  /*0460*/  UIMAD UR20, UR4, UR17, UR7 ;  /* 0x00000011041472a4 */ /* 0x000fc4000f8e0207 */
[----:B------:R-:W-:Y:S01]  /*0470*/  USHF.R.U64 UR16, UR16, 0x2, UR17 ;  /* 0x0000000210107899 */ /* 0x000fe20008001211 */
[----:B--2---:R-:W-:Y:S01]  /*0480*/  ISETP.NE.U32.AND P3, PT, RZ, UR22, PT ;  /* 0x00000016ff007c0c */ /* 0x004fe2000bf65070 */
[----:B------:R-:W-:Y:S02]  /*0490*/  USHF.R.U32.HI UR28, URZ, 0x1, UR13 ;  /* 0x00000001ff1c7899 */ /* 0x000fe4000801160d */
[----:B------:R-:W-:Y:S01]  /*04a0*/  ULEA UR7, UP1, -UR4, UR25, 0x5 ;  /* 0x0000001904077291 */ /* 0x000fe2000f8229ff */
[----:B------:R-:W-:Y:S01]  /*04b0*/  ISETP.NE.AND.EX P3, PT, RZ, UR23, PT, P3 ;  /* 0x00000017ff007c0c */ /* 0x000fe2000bf65330 */
[----:B------:R-:W-:Y:S02]  /*04c0*/  USHF.R.U32.HI UR29, URZ, 0x2, UR17 ;  /* 0x00000002ff1d7899 */ /* 0x000fe40008011611 */
[----:B------:R-:W-:Y:S02]  /*04d0*/  ULEA UR11, UP0, -UR19, UR16, 0x5 ;  /* 0x00000010130b7291 */ /* 0x000fe4000f8029ff */
[----:B------:R-:W-:-:S02]  /*04e0*/  UIADD3.X UR10, UPT, UPT, ~UR10, UR28, URZ, UP1, !UPT ;  /* 0x0000001c0a0a7290 */ /* 0x000fc40008ffe5ff */
[----:B------:R-:W-:Y:S01]  /*04f0*/  UISETP.LT.U32.AND UP1, UPT, UR7, 0x20, UPT ;  /* 0x000000200700788c */ /* 0x000fe2000bf21070 */
[C---:B------:R-:W-:Y:S01]  /*0500*/  IMAD R5, R10.reuse, UR29, RZ ;  /* 0x0000001d0a057c24 */ /* 0x040fe2000f8e02ff */
[----:B------:R-:W-:Y:S01]  /*0510*/  UIADD3.X UR15, UPT, UPT, ~UR15, UR29, URZ, UP0, !UPT ;  /* 0x0000001d0f0f7290 */ /* 0x000fe200087fe5ff */
[----:B------:R-:W-:Y:S01]  /*0520*/  IMAD.WIDE.U32 R10, R10, UR16, RZ ;  /* 0x000000100a0a7c25 */ /* 0x000fe2000f8e00ff */
[----:B------:R-:W-:Y:S02]  /*0530*/  UISETP.LT.U32.AND UP0, UPT, UR11, 0x20, UPT ;  /* 0x000000200b00788c */ /* 0x000fe4000bf01070 */
[----:B------:R-:W-:Y:S01]  /*0540*/  UISETP.LT.U32.AND.EX UP1, UPT, UR10, URZ, UPT, UP1 ;  /* 0x000000ff0a00728c */ /* 0x000fe2000bf21110 */
[----:B------:R-:W0:Y:S01]  /*0550*/  @P3 LDC.64 R8, c[0x0][0x3a0] ;  /* 0x0000e800ff083b82 */ /* 0x000e220000000a00 */
[----:B------:R-:W1:Y:S01]  /*0560*/  LDCU.64 UR22, c[0x0][0x380] ;  /* 0x00007000ff1677ac */ /* 0x000e620008000a00 */
[----:B------:R-:W-:Y:S01]  /*0570*/  IADD3 R20, P0, PT, R27, R10, RZ ;  /* 0x0000000a1b147210 */ /* 0x000fe20007f1e0ff */
[----:B------:R-:W-:Y:S01]  /*0580*/  IMAD.IADD R46, R11, 0x1, R5 ;  /* 0x000000010b2e7824 */ /* 0x000fe200078e0205 */
[----:B------:R-:W-:-:S02]  /*0590*/  UISETP.LT.U32.AND.EX UP0, UPT, UR15, URZ, UPT, UP0 ;  /* 0x000000ff0f00728c */ /* 0x000fc4000bf01100 */
[----:B------:R-:W-:Y:S01]  /*05a0*/  USEL UR24, UR7, 0x20, UP1 ;  /* 0x0000002007187887 */ /* 0x000fe20008800000 */
[----:B------:R-:W-:Y:S01]  /*05b0*/  IMAD.X R21, RZ, RZ, R46, P0 ;  /* 0x000000ffff157224 */ /* 0x000fe200000e062e */
[----:B------:R-:W-:Y:S02]  /*05c0*/  USEL UR21, UR11, 0x20, UP0 ;  /* 0x000000200b157887 */ /* 0x000fe40008000000 */
[----:B------:R-:W-:Y:S02]  /*05d0*/  USHF.L.U32 UR17, UR19, 0x7, URZ ;  /* 0x0000000713117899 */ /* 0x000fe400080006ff */
[----:B------:R-:W-:Y:S01]  /*05e0*/  ISETP.GE.U32.AND P4, PT, R37, UR24, PT ;  /* 0x0000001825007c0c */ /* 0x000fe2000bf86070 */
[----:B------:R-:W-:Y:S02]  /*05f0*/  UIADD3 UR15, UPT, UPT, UR9, UR20, URZ ;  /* 0x00000014090f7290 */ /* 0x000fe4000fffe0ff */
[----:B------:R-:W-:Y:S01]  /*0600*/  ULEA UR7, UP0, UR8, UR17, 0x6 ;  /* 0x0000001108077291 */ /* 0x000fe2000f8030ff */
[----:B------:R-:W-:Y:S01]  /*0610*/  ISETP.LT.U32.AND P4, PT, R27, UR21, !P4 ;  /* 0x000000151b007c0c */ /* 0x000fe2000e781070 */
[----:B------:R-:W0:Y:S02]  /*0620*/  LDCU.64 UR26, c[0x0][0x358] ;  /* 0x00006b00ff1a77ac */ /* 0x000e240008000a00 */
[----:B-1----:R-:W-:-:S02]  /*0630*/  ULEA UR22, UP1, UR7, UR22, 0x1 ;  /* 0x0000001607167291 */ /* 0x002fc4000f8208ff */
[----:B------:R-:W-:-:S04]  /*0640*/  ULEA.HI.X UR15, UR8, UR18, UR15, 0x6, UP0 ;  /* 0x00000012080f7291 */ /* 0x000fc800080f340f */
[----:B------:R-:W-:-:S04]  /*0650*/  ULEA.HI.X UR23, UR7, UR23, UR15, 0x1, UP1 ;  /* 0x0000001707177291 */ /* 0x000fc800088f0c0f */
[C---:B------:R-:W-:Y:S02]  /*0660*/  @P4 LEA R4, P0, R20.reuse, UR22, 0x3 ;  /* 0x0000001614044c11 */ /* 0x040fe4000f8018ff */
[C---:B------:R-:W-:Y:S02]  /*0670*/  @P4 IADD3 R0, P1, PT, R20.reuse, UR16, RZ ;  /* 0x0000001014004c10 */ /* 0x040fe4000ff3e0ff */
[----:B------:R-:W-:Y:S02]  /*0680*/  @P4 LEA.HI.X R5, R20, UR23, R21, 0x3, P0 ;  /* 0x0000001714054c11 */ /* 0x000fe400080f1c15 */
[----:B------:R-:W-:Y:S01]  /*0690*/  @P4 IADD3.X R7, PT, PT, R21, UR29, RZ, P1, !PT ;  /* 0x0000001d15074c10 */ /* 0x000fe20008ffe4ff */
[----:B0-----:R0:W2:Y:S01]  /*06a0*/  @P3 LDG.E R8, desc[UR26][R8.64] ;  /* 0x0000001a08083981 */ /* 0x0010a2000c1e1900 */
[----:B------:R-:W-:-:S03]  /*06b0*/  @P4 LEA R12, P1, R0, UR22, 0x3 ;  /* 0x00000016000c4c11 */ /* 0x000fc6000f8218ff */
[----:B------:R-:W3:Y:S01]  /*06c0*/  @P4 LDG.E.64 R4, desc[UR26][R4.64] ;  /* 0x0000001a04044981 */ /* 0x000ee2000c1e1b00 */
[----:B------:R-:W-:Y:S01]  /*06d0*/  @P4 LEA.HI.X R13, R0, UR23, R7, 0x3, P1 ;  /* 0x00000017000d4c11 */ /* 0x000fe200088f1c07 */
[----:B------:R-:W-:Y:S02]  /*06e0*/  VIADD R11, R37, 0x1 ;  /* 0x00000001250b7836 */ /* 0x000fe40000000000 */
[----:B------:R-:W-:Y:S01]  /*06f0*/  VIADD R0, R36, 0xffffffff ;  /* 0xffffffff24007836 */ /* 0x000fe20000000000 */
[----:B------:R-:W-:Y:S02]  /*0700*/  @!P4 CS2R R6, SRZ ;  /* 0x000000000006c805 */ /* 0x000fe4000001ff00 */
[----:B------:R-:W-:Y:S02]  /*0710*/  ISETP.GE.U32.AND P2, PT, R11, UR24, PT ;  /* 0x000000180b007c0c */ /* 0x000fe4000bf46070 */
[----:B------:R-:W-:Y:S02]  /*0720*/  LOP3.LUT R24, R0, 0x1f, RZ, 0xc0, !PT ;  /* 0x0000001f00187812 */ /* 0x000fe400078ec0ff */
[----:B------:R1:W4:Y:S02]  /*0730*/  @P4 LDG.E.64 R6, desc[UR26][R12.64] ;  /* 0x0000001a0c064981 */ /* 0x000324000c1e1b00 */
[C---:B------:R-:W-:Y:S01]  /*0740*/  ISETP.LT.U32.AND P2, PT, R24.reuse, UR21, !P2 ;  /* 0x0000001518007c0c */ /* 0x040fe2000d741070 */
[----:B------:R-:W-:Y:S01]  /*0750*/  USHF.L.U32 UR17, UR16, 0x1, URZ ;  /* 0x0000000110117899 */ /* 0x000fe200080006ff */
[----:B------:R-:W-:Y:S01]  /*0760*/  IADD3 R16, P0, PT, R24, R10, RZ ;  /* 0x0000000a18107210 */ /* 0x000fe20007f1e0ff */
[----:B------:R-:W-:-:S04]  /*0770*/  USHF.L.U64.HI UR18, UR16, 0x1, UR29 ;  /* 0x0000000110127899 */ /* 0x000fc8000801021d */
[----:B------:R-:W-:Y:S02]  /*0780*/  IMAD.X R17, RZ, RZ, R46, P0 ;  /* 0x000000ffff117224 */ /* 0x000fe400000e062e */
[----:B------:R-:W-:-:S04]  /*0790*/  IMAD.U32 R15, RZ, RZ, UR16 ;  /* 0x00000010ff0f7e24 */ /* 0x000fc8000f8e00ff */
[----:B------:R-:W-:Y:S01]  /*07a0*/  @P2 IADD3 R0, P0, PT, R16, UR17, RZ ;  /* 0x0000001110002c10 */ /* 0x000fe2000ff1e0ff */
[----:B------:R-:W-:-:S03]  /*07b0*/  VOTEU.ANY UP0, P2 ;  /* 0x0000000000ff7886 */ /* 0x000fc60001000100 */
[----:B0-----:R-:W-:Y:S02]  /*07c0*/  @P2 IADD3.X R9, PT, PT, R17, UR18, RZ, P0, !PT ;  /* 0x0000001211092c10 */ /* 0x001fe400087fe4ff */
[C---:B------:R-:W-:Y:S01]  /*07d0*/  @P2 LEA R14, P0, R0.reuse, UR22, 0x3 ;  /* 0x00000016000e2c11 */ /* 0x040fe2000f8018ff */
[----:B------:R-:W-:Y:S01]  /*07e0*/  @UP0 UIMAD UR8, UR29, 0x3, URZ ;  /* 0x000000031d0808a4 */ /* 0x000fe2000f8e02ff */
[----:B-1----:R-:W-:Y:S02]  /*07f0*/  @P2 IMAD.WIDE.U32 R12, R15, 0x3, R16 ;  /* 0x000000030f0c2825 */ /* 0x002fe400078e0010 */
[----:B------:R-:W-:-:S03]  /*0800*/  @P2 LEA.HI.X R15, R0, UR23, R9, 0x3, P0 ;  /* 0x00000017000f2c11 */ /* 0x000fc600080f1c09 */
[----:B------:R-:W-:Y:S01]  /*0810*/  @P2 VIADD R9, R13, UR8 ;  /* 0x000000080d092c36 */ /* 0x000fe20008000000 */
[C---:B------:R-:W-:Y:S02]  /*0820*/  @P2 LEA R18, P0, R12.reuse, UR22, 0x3 ;  /* 0x000000160c122c11 */ /* 0x040fe4000f8018ff */
[----:B------:R-:W5:Y:S01]  /*0830*/  @P2 LDG.E.64 R14, desc[UR26][R14.64] ;  /* 0x0000001a0e0e2981 */ /* 0x000f62000c1e1b00 */
[----:B------:R-:W-:Y:S02]  /*0840*/  @!P2 CS2R R16, SRZ ;  /* 0x000000000010a805 */ /* 0x000fe4000001ff00 */
[----:B------:R-:W-:Y:S01]  /*0850*/  @P2 LEA.HI.X R19, R12, UR23, R9, 0x3, P0 ;  /* 0x000000170c132c11 */ /* 0x000fe200080f1c09 */
[----:B------:R-:W0:Y:S04]  /*0860*/  LDCU.128 UR8, c[0x0][0x390] ;  /* 0x00007200ff0877ac */ /* 0x000e280008000c00 */
[----:B------:R1:W5:Y:S01]  /*0870*/  @P2 LDG.E.64 R16, desc[UR26][R18.64] ;  /* 0x0000001a12102981 */ /* 0x000362000c1e1b00 */
[----:B------:R-:W-:Y:S01]  /*0880*/  ISETP.GE.U32.AND P1, PT, R37, UR24, PT ;  /* 0x0000001825007c0c */ /* 0x000fe2000bf26070 */
[----:B------:R-:W-:-:S02]  /*0890*/  VIADD R0, R36, 0x1e ;  /* 0x0000001e24007836 */ /* 0x000fc40000000000 */
[----:B------:R-:W-:Y:S01]  /*08a0*/  VIADD R43, R37, 0x2 ;  /* 0x00000002252b7836 */ /* 0x000fe20000000000 */
[----:B------:R-:W-:Y:S02]  /*08b0*/  ISETP.GE.U32.OR P1, PT, R27, UR21, P1 ;  /* 0x000000151b007c0c */ /* 0x000fe40008f26470 */
[----:B------:R-:W-:Y:S02]  /*08c0*/  LOP3.LUT R0, R0, 0x1f, RZ, 0xc0, !PT ;  /* 0x0000001f00007812 */ /* 0x000fe400078ec0ff */
[----:B------:R-:W-:Y:S02]  /*08d0*/  ISETP.GE.U32.AND P0, PT, R43, UR24, PT ;  /* 0x000000182b007c0c */ /* 0x000fe4000bf06070 */
[----:B------:R-:W-:Y:S01]  /*08e0*/  IADD3 R47, P5, PT, R10, UR17, RZ ;  /* 0x000000110a2f7c10 */ /* 0x000fe2000ffbe0ff */
[----:B0-----:R-:W-:Y:S01]  /*08f0*/  ULEA UR8, UP0, UR7, UR8, 0x2 ;  /* 0x0000000807087291 */ /* 0x001fe2000f8010ff */
[----:B------:R-:W-:Y:S02]  /*0900*/  ISETP.LT.U32.AND P0, PT, R0, UR21, !P0 ;  /* 0x0000001500007c0c */ /* 0x000fe4000c701070 */
[----:B------:R-:W-:Y:S01]  /*0910*/  IADD3.X R46, PT, PT, R46, UR18, RZ, P5, !PT ;  /* 0x000000122e2e7c10 */ /* 0x000fe2000affe4ff */
[----:B------:R-:W-:-:S02]  /*0920*/  ULEA.HI.X UR9, UR7, UR9, UR15, 0x2, UP0 ;  /* 0x0000000907097291 */ /* 0x000fc400080f140f */
[C---:B------:R-:W-:Y:S02]  /*0930*/  @!P1 IADD3 R9, P6, PT, R20.reuse, UR16, RZ ;  /* 0x0000001014099c10 */ /* 0x040fe4000ffde0ff */
[C---:B------:R-:W-:Y:S02]  /*0940*/  @!P1 LEA R22, P5, R20.reuse, UR8, 0x4 ;  /* 0x0000000814169c11 */ /* 0x040fe4000f8a20ff */
[----:B------:R-:W-:Y:S02]  /*0950*/  @!P1 IADD3.X R10, PT, PT, R21, UR29, RZ, P6, !PT ;  /* 0x0000001d150a9c10 */ /* 0x000fe4000b7fe4ff */
[----:B------:R-:W-:Y:S02]  /*0960*/  @!P1 LEA.HI.X R23, R20, UR9, R21, 0x4, P5 ;  /* 0x0000000914179c11 */ /* 0x000fe4000a8f2415 */
[----:B------:R-:W-:Y:S02]  /*0970*/  IADD3 R12, P6, PT, R0, R47, RZ ;  /* 0x0000002f000c7210 */ /* 0x000fe40007fde0ff */
[C---:B-1----:R-:W-:Y:S01]  /*0980*/  @!P1 LEA R18, P5, R9.reuse, UR8, 0x4 ;  /* 0x0000000809129c11 */ /* 0x042fe2000f8a20ff */
[----:B------:R-:W-:Y:S01]  /*0990*/  IMAD.U32 R21, RZ, RZ, UR16 ;  /* 0x00000010ff157e24 */ /* 0x000fe2000f8e00ff */
[----:B------:R-:W-:Y:S01]  /*09a0*/  VOTEU.ANY UP0, P0 ;  /* 0x0000000000ff7886 */ /* 0x000fe20000000100 */
[----:B------:R-:W-:Y:S01]  /*09b0*/  IMAD.X R13, RZ, RZ, R46, P6 ;  /* 0x000000ffff0d7224 */ /* 0x000fe200030e062e */
[----:B------:R-:W-:-:S02]  /*09c0*/  @!P1 LEA.HI.X R19, R9, UR9, R10, 0x4, P5 ;  /* 0x0000000909139c11 */ /* 0x000fc4000a8f240a */
[----:B------:R-:W-:Y:S02]  /*09d0*/  @P0 IADD3 R9, P6, PT, R12, UR17, RZ ;  /* 0x000000110c090c10 */ /* 0x000fe4000ffde0ff */
[----:B------:R-:W-:Y:S01]  /*09e0*/  ISETP.GE.U32.AND P5, PT, R11, UR24, PT ;  /* 0x000000180b007c0c */ /* 0x000fe2000bfa6070 */
[----:B------:R-:W-:Y:S01]  /*09f0*/  @P0 IMAD.WIDE.U32 R10, R21, 0x3, R12 ;  /* 0x00000003150a0825 */ /* 0x000fe200078e000c */
[----:B------:R-:W-:Y:S01]  /*0a00*/  @P0 IADD3.X R12, PT, PT, R13, UR18, RZ, P6, !PT ;  /* 0x000000120d0c0c10 */ /* 0x000fe2000b7fe4ff */
[----:B------:R-:W-:Y:S01]  /*0a10*/  @UP0 UIMAD UR7, UR29, 0x3, URZ ;  /* 0x000000031d0708a4 */ /* 0x000fe2000f8e02ff */
[C---:B------:R-:W-:Y:S02]  /*0a20*/  @P0 LEA R30, P6, R9.reuse, UR22, 0x3 ;  /* 0x00000016091e0c11 */ /* 0x040fe4000f8c18ff */
[----:B------:R-:W-:Y:S02]  /*0a30*/  ISETP.GE.U32.OR P5, PT, R24, UR21, P5 ;  /* 0x0000001518007c0c */ /* 0x000fe4000afa6470 */
[----:B------:R-:W-:Y:S01]  /*0a40*/  @P0 LEA.HI.X R31, R9, UR23, R12, 0x3, P6 ;  /* 0x00000017091f0c11 */ /* 0x000fe2000b0f1c0c */
[----:B------:R-:W-:Y:S01]  /*0a50*/  @P0 VIADD R9, R11, UR7 ;  /* 0x000000070b090c36 */ /* 0x000fe20008000000 */
[----:B------:R-:W-:-:S04]  /*0a60*/  @P0 LEA R12, P6, R10, UR22, 0x3 ;  /* 0x000000160a0c0c11 */ /* 0x000fc8000f8c18ff */
[----:B------:R-:W-:Y:S02]  /*0a70*/  @P0 LEA.HI.X R13, R10, UR23, R9, 0x3, P6 ;  /* 0x000000170a0d0c11 */ /* 0x000fe4000b0f1c09 */
[----:B------:R-:W-:-:S05]  /*0a80*/  IADD3 R9, P6, PT, R24, R47, RZ ;  /* 0x0000002f18097210 */ /* 0x000fca0007fde0ff */
[----:B------:R-:W-:Y:S01]  /*0a90*/  IMAD.X R10, RZ, RZ, R46, P6 ;  /* 0x000000ffff0a7224 */ /* 0x000fe200030e062e */
[----:B------:R-:W-:-:S04]  /*0aa0*/  @!P5 LEA R40, P6, R9, UR8, 0x4 ;  /* 0x000000080928dc11 */ /* 0x000fc8000f8c20ff */
[C---:B------:R-:W-:Y:S02]  /*0ab0*/  @!P5 LEA.HI.X R41, R9.reuse, UR9, R10, 0x4, P6 ;  /* 0x000000090929dc11 */ /* 0x040fe4000b0f240a */
[----:B------:R-:W-:Y:S01]  /*0ac0*/  @!P5 IADD3 R9, P6, PT, R9, UR16, RZ ;  /* 0x000000100909dc10 */ /* 0x000fe2000ffde0ff */
[----:B------:R-:W-:-:S03]  /*0ad0*/  UMOV UR15, 0x3f800000 ;  /* 0x3f800000000f7882 */ /* 0x000fc60000000000 */
[----:B------:R-:W-:Y:S02]  /*0ae0*/  @!P5 IADD3.X R10, PT, PT, R10, UR29, RZ, P6, !PT ;  /* 0x0000001d0a0adc10 */ /* 0x000fe4000b7fe4ff */
[----:B------:R-:W-:-:S04]  /*0af0*/  @!P5 LEA R32, P6, R9, UR8, 0x4 ;  /* 0x000000080920dc11 */ /* 0x000fc8000f8c20ff */
[----:B------:R-:W-:Y:S01]  /*0b00*/  @!P5 LEA.HI.X R33, R9, UR9, R10, 0x4, P6 ;  /* 0x000000090921dc11 */ /* 0x000fe2000b0f240a */
[----:B------:R-:W-:Y:S02]  /*0b10*/  VIADD R42, R36, 0x1d ;  /* 0x0000001d242a7836 */ /* 0x000fe40000000000 */
[----:B------:R-:W-:-:S03]  /*0b20*/  VIADD R38, R37, 0x3 ;  /* 0x0000000325267836 */ /* 0x000fc60000000000 */
[----:B------:R-:W-:Y:S02]  /*0b30*/  LOP3.LUT R42, R42, 0x1f, RZ, 0xc0, !PT ;  /* 0x0000001f2a2a7812 */ /* 0x000fe400078ec0ff */
[----:B------:R-:W-:Y:S02]  /*0b40*/  @!P4 CS2R R4, SRZ ;  /* 0x000000000004c805 */ /* 0x000fe4000001ff00 */
[----:B--2---:R-:W-:-:S04]  /*0b50*/  @P3 R2UR UR15, R8 ;  /* 0x00000000080f32ca */ /* 0x004fc800000e0000 */
[C---:B---3--:R-:W-:Y:S01]  /*0b60*/  IMAD.U32 R8, R4.reuse, 0x10000, RZ ;  /* 0x0001000004087824 */ /* 0x048fe200078e00ff */
[--C-:B------:R-:W-:Y:S01]  /*0b70*/  SHF.R.U64 R4, R4, 0x10, R5.reuse ;  /* 0x0000001004047819 */ /* 0x100fe20000001205 */
[----:B------:R-:W-:Y:S01]  /*0b80*/  IMAD.U32 R9, R5, 0x10000, RZ ;  /* 0x0001000005097824 */ /* 0x000fe200078e00ff */
[----:B------:R-:W-:-:S03]  /*0b90*/  SHF.R.U32.HI R5, RZ, 0x10, R5 ;  /* 0x00000010ff057819 */ /* 0x000fc60000011605 */
[----:B------:R-:W-:Y:S01]  /*0ba0*/  IMAD.U32 R4, R4, 0x10000, RZ ;  /* 0x0001000004047824 */ /* 0x000fe200078e00ff */
[C-C-:B----4-:R-:W-:Y:S01]  /*0bb0*/  SHF.R.U64 R20, R6.reuse, 0x10, R7.reuse ;  /* 0x0000001006147819 */ /* 0x150fe20000001207 */
[----:B------:R-:W-:Y:S01]  /*0bc0*/  IMAD.U32 R11, R6, 0x10000, RZ ;  /* 0x00010000060b7824 */ /* 0x000fe200078e00ff */
[----:B------:R-:W-:Y:S01]  /*0bd0*/  FMNMX R10, RZ, R9, !PT ;  /* 0x00000009ff0a7209 */ /* 0x000fe20007800000 */
[----:B------:R-:W-:Y:S01]  /*0be0*/  IMAD.U32 R5, R5, 0x10000, RZ ;  /* 0x0001000005057824 */ /* 0x000fe200078e00ff */
[----:B------:R-:W-:Y:S01]  /*0bf0*/  FMNMX R8, RZ, R8, !PT ;  /* 0x00000008ff087209 */ /* 0x000fe20007800000 */
[----:B------:R-:W-:Y:S01]  /*0c00*/  IMAD.U32 R6, R7, 0x10000, RZ ;  /* 0x0001000007067824 */ /* 0x000fe200078e00ff */
[----:B------:R-:W-:Y:S01]  /*0c10*/  FMNMX R9, RZ, R4, !PT ;  /* 0x00000004ff097209 */ /* 0x000fe20007800000 */
[----:B------:R-:W-:Y:S01]  /*0c20*/  IMAD.U32 R4, R20, 0x10000, RZ ;  /* 0x0001000014047824 */ /* 0x000fe200078e00ff */
[----:B------:R-:W-:Y:S02]  /*0c30*/  SHF.R.U32.HI R7, RZ, 0x10, R7 ;  /* 0x00000010ff077819 */ /* 0x000fe40000011607 */
[----:B------:R-:W-:-:S02]  /*0c40*/  FMNMX R21, RZ, R11, !PT ;  /* 0x0000000bff157209 */ /* 0x000fc40007800000 */
[----:B------:R-:W-:Y:S02]  /*0c50*/  FMNMX R5, RZ, R5, !PT ;  /* 0x00000005ff057209 */ /* 0x000fe40007800000 */
[----:B------:R-:W-:Y:S01]  /*0c60*/  FMNMX3 R11, |R8|, RZ, |R9|, !PT ;  /* 0x000000ff080b7276 */ /* 0x000fe20007800609 */
[----:B------:R-:W-:Y:S01]  /*0c70*/  IMAD.U32 R7, R7, 0x10000, RZ ;  /* 0x0001000007077824 */ /* 0x000fe200078e00ff */
[----:B------:R-:W-:Y:S02]  /*0c80*/  FMNMX R20, RZ, R4, !PT ;  /* 0x00000004ff147209 */ /* 0x000fe40007800000 */
[----:B------:R-:W-:Y:S02]  /*0c90*/  FMNMX3 R11, |R10|, R11, |R5|, !PT ;  /* 0x0000000b0a0b7276 */ /* 0x000fe40007800605 */
[----:B------:R-:W-:Y:S02]  /*0ca0*/  FMNMX R25, RZ, R6, !PT ;  /* 0x00000006ff197209 */ /* 0x000fe40007800000 */
[----:B------:R-:W-:-:S02]  /*0cb0*/  FMNMX R7, RZ, R7, !PT ;  /* 0x00000007ff077209 */ /* 0x000fc40007800000 */
[----:B------:R-:W-:Y:S01]  /*0cc0*/  FMNMX3 R24, |R21|, R11, |R20|, !PT ;  /* 0x0000000b15187276 */ /* 0x000fe20007800614 */
        /* <DEDUP_REMOVED lines=9> */
[----:B------:R0:W-:Y:S01]  /*0d60*/  @!P1 STG.E.128 desc[UR26][R22.64], R8 ;  /* 0x0000000816009986 */ /* 0x0001e2000c101d1a */
[----:B------:R-:W-:-:S03]  /*0d70*/  @!P2 CS2R R14, SRZ ;  /* 0x00000000000ea805 */ /* 0x000fc6000001ff00 */
[----:B------:R1:W-:Y:S01]  /*0d80*/  @!P1 STG.E.128 desc[UR26][R18.64], R4 ;  /* 0x0000000412009986 */ /* 0x0003e2000c101d1a */
[----:B------:R-:W-:Y:S02]  /*0d90*/  ISETP.GE.U32.AND P1, PT, R38, UR24, PT ;  /* 0x0000001826007c0c */ /* 0x000fe4000bf26070 */
[----:B------:R-:W-:Y:S02]  /*0da0*/  @!P0 CS2R R20, SRZ ;  /* 0x0000000000148805 */ /* 0x000fe4000001ff00 */
[----:B------:R-:W-:Y:S02]  /*0db0*/  ISETP.LT.U32.AND P1, PT, R42, UR21, !P1 ;  /* 0x000000152a007c0c */ /* 0x000fe4000cf21070 */
[--C-:B-----5:R-:W-:Y:S02]  /*0dc0*/  SHF.R.U64 R52, R14, 0x10, R15.reuse ;  /* 0x000000100e347819 */ /* 0x120fe4000000120f */
[----:B------:R2:W3:Y:S01]  /*0dd0*/  @P0 LDG.E.64 R20, desc[UR26][R30.64] ;  /* 0x0000001a1e140981 */ /* 0x0004e2000c1e1b00 */
[----:B------:R-:W-:-:S02]  /*0de0*/  SHF.R.U32.HI R54, RZ, 0x10, R15 ;  /* 0x00000010ff367819 */ /* 0x000fc4000001160f */
[----:B0-----:R-:W-:Y:S02]  /*0df0*/  @!P0 CS2R R22, SRZ ;  /* 0x0000000000168805 */ /* 0x001fe4000001ff00 */
[----:B------:R-:W-:Y:S02]  /*0e00*/  IADD3 R47, P2, PT, R47, UR17, RZ ;  /* 0x000000112f2f7c10 */ /* 0x000fe4000ff5e0ff */
[--C-:B------:R-:W-:Y:S02]  /*0e10*/  SHF.R.U64 R51, R16, 0x10, R17.reuse ;  /* 0x0000001010337819 */ /* 0x100fe40000001211 */
[----:B------:R0:W4:Y:S01]  /*0e20*/  @P0 LDG.E.64 R22, desc[UR26][R12.64] ;  /* 0x0000001a0c160981 */ /* 0x000122000c1e1b00 */
[----:B------:R-:W-:Y:S01]  /*0e30*/  SHF.R.U32.HI R49, RZ, 0x10, R17 ;  /* 0x00000010ff317819 */ /* 0x000fe20000011611 */
[----:B------:R-:W-:Y:S01]  /*0e40*/  IMAD.U32 R39, R14, 0x10000, RZ ;  /* 0x000100000e277824 */ /* 0x000fe200078e00ff */
[----:B------:R-:W-:Y:S01]  /*0e50*/  IADD3.X R46, PT, PT, R46, UR18, RZ, P2, !PT ;  /* 0x000000122e2e7c10 */ /* 0x000fe200097fe4ff */
[----:B------:R-:W-:Y:S01]  /*0e60*/  IMAD.U32 R45, R15, 0x10000, RZ ;  /* 0x000100000f2d7824 */ /* 0x000fe200078e00ff */
[----:B------:R-:W-:Y:S01]  /*0e70*/  IADD3 R28, P0, PT, R42, R47, RZ ;  /* 0x0000002f2a1c7210 */ /* 0x000fe20007f1e0ff */
[----:B------:R-:W-:-:S02]  /*0e80*/  IMAD.U32 R52, R52, 0x10000, RZ ;  /* 0x0001000034347824 */ /* 0x000fc400078e00ff */
[----:B------:R-:W-:Y:S01]  /*0e90*/  IMAD.U32 R54, R54, 0x10000, RZ ;  /* 0x0001000036367824 */ /* 0x000fe200078e00ff */
[----:B------:R-:W-:Y:S01]  /*0ea0*/  VOTEU.ANY UP0, P1 ;  /* 0x0000000000ff7886 */ /* 0x000fe20000800100 */
[----:B------:R-:W-:Y:S02]  /*0eb0*/  IMAD.U32 R50, R16, 0x10000, RZ ;  /* 0x0001000010327824 */ /* 0x000fe400078e00ff */
[----:B------:R-:W-:Y:S02]  /*0ec0*/  IMAD.U32 R48, R17, 0x10000, RZ ;  /* 0x0001000011307824 */ /* 0x000fe400078e00ff */
[----:B------:R-:W-:Y:S02]  /*0ed0*/  IMAD.U32 R51, R51, 0x10000, RZ ;  /* 0x0001000033337824 */ /* 0x000fe400078e00ff */
[----:B------:R-:W-:Y:S01]  /*0ee0*/  IMAD.U32 R49, R49, 0x10000, RZ ;  /* 0x0001000031317824 */ /* 0x000fe200078e00ff */
[----:B------:R-:W-:Y:S01]  /*0ef0*/  FMNMX R39, RZ, R39, !PT ;  /* 0x00000027ff277209 */ /* 0x000fe20007800000 */
[----:B------:R-:W-:Y:S01]  /*0f00*/  IMAD.X R29, RZ, RZ, R46, P0 ;  /* 0x000000ffff1d7224 */ /* 0x000fe200000e062e */
[----:B------:R-:W-:-:S02]  /*0f10*/  FMNMX R45, RZ, R45, !PT ;  /* 0x0000002dff2d7209 */ /* 0x000fc40007800000 */
[----:B------:R-:W-:Y:S02]  /*0f20*/  FMNMX R52, RZ, R52, !PT ;  /* 0x00000034ff347209 */ /* 0x000fe40007800000 */
[----:B------:R-:W-:Y:S01]  /*0f30*/  FMNMX R54, RZ, R54, !PT ;  /* 0x00000036ff367209 */ /* 0x000fe20007800000 */
[----:B--2---:R-:W-:Y:S01]  /*0f40*/  IMAD.U32 R31, RZ, RZ, UR16 ;  /* 0x00000010ff1f7e24 */ /* 0x004fe2000f8e00ff */
[----:B------:R-:W-:Y:S01]  /*0f50*/  IADD3 R25, P0, PT, R28, UR17, RZ ;  /* 0x000000111c197c10 */ /* 0x000fe2000ff1e0ff */
[----:B------:R-:W-:Y:S01]  /*0f60*/  @UP0 UIMAD UR7, UR29, 0x3, URZ ;  /* 0x000000031d0708a4 */ /* 0x000fe2000f8e02ff */
[----:B------:R-:W-:Y:S02]  /*0f70*/  FMNMX R50, RZ, R50, !PT ;  /* 0x00000032ff327209 */ /* 0x000fe40007800000 */
[----:B------:R-:W-:Y:S02]  /*0f80*/  FMNMX R48, RZ, R48, !PT ;  /* 0x00000030ff307209 */ /* 0x000fe40007800000 */
[----:B------:R-:W-:-:S02]  /*0f90*/  FMNMX R51, RZ, R51, !PT ;  /* 0x00000033ff337209 */ /* 0x000fc40007800000 */
[----:B------:R-:W-:Y:S01]  /*0fa0*/  FMNMX R49, RZ, R49, !PT ;  /* 0x00000031ff317209 */ /* 0x000fe20007800000 */
[----:B0-----:R-:W-:Y:S01]  /*0fb0*/  FMUL R12, R39, UR15 ;  /* 0x0000000f270c7c20 */ /* 0x001fe20008400000 */
[----:B------:R-:W-:Y:S01]  /*0fc0*/  FMUL R14, R45, UR15 ;  /* 0x0000000f2d0e7c20 */ /* 0x000fe20008400000 */
[----:B------:R-:W-:Y:S01]  /*0fd0*/  FMUL R13, R52, UR15 ;  /* 0x0000000f340d7c20 */ /* 0x000fe20008400000 */
[----:B------:R-:W-:Y:S01]  /*0fe0*/  FMUL R15, R54, UR15 ;  /* 0x0000000f360f7c20 */ /* 0x000fe20008400000 */
[----:B------:R-:W-:Y:S01]  /*0ff0*/  IADD3.X R26, PT, PT, R29, UR18, RZ, P0, !PT ;  /* 0x000000121d1a7c10 */ /* 0x000fe200087fe4ff */
[----:B------:R-:W-:Y:S01]  /*1000*/  @P1 IMAD.WIDE.U32 R28, R31, 0x3, R28 ;  /* 0x000000031f1c1825 */ /* 0x000fe200078e001c */
[----:B------:R-:W-:-:S03]  /*1010*/  @P1 LEA R34, P0, R25, UR22, 0x3 ;  /* 0x0000001619221c11 */ /* 0x000fc6000f8018ff */
[----:B------:R-:W-:Y:S01]  /*1020*/  FMUL R16, R50, UR15 ;  /* 0x0000000f32107c20 */ /* 0x000fe20008400000 */
[----:B-1----:R-:W-:Y:S01]  /*1030*/  FMUL R18, R48, UR15 ;  /* 0x0000000f30127c20 */ /* 0x002fe20008400000 */
[----:B------:R-:W-:Y:S01]  /*1040*/  FMUL R17, R51, UR15 ;  /* 0x0000000f33117c20 */ /* 0x000fe20008400000 */
[----:B------:R-:W-:Y:S01]  /*1050*/  FMUL R19, R49, UR15 ;  /* 0x0000000f31137c20 */ /* 0x000fe20008400000 */
[----:B------:R0:W-:Y:S01]  /*1060*/  @!P5 STG.E.128 desc[UR26][R40.64], R12 ;  /* 0x0000000c2800d986 */ /* 0x0001e2000c101d1a */
[----:B------:R-:W-:Y:S02]  /*1070*/  @!P1 CS2R R30, SRZ ;  /* 0x00000000001e9805 */ /* 0x000fe4000001ff00 */
[----:B------:R-:W-:Y:S01]  /*1080*/  @P1 LEA.HI.X R35, R25, UR23, R26, 0x3, P0 ;  /* 0x0000001719231c11 */ /* 0x000fe200080f1c1a */
[----:B------:R-:W-:Y:S01]  /*1090*/  @P1 VIADD R29, R29, UR7 ;  /* 0x000000071d1d1c36 */ /* 0x000fe20008000000 */
[----:B------:R1:W-:Y:S04]  /*10a0*/  @!P5 STG.E.128 desc[UR26][R32.64], R16 ;  /* 0x000000102000d986 */ /* 0x0003e8000c101d1a */
[----:B------:R-:W2:Y:S01]  /*10b0*/  @P1 LDG.E.64 R30, desc[UR26][R34.64] ;  /* 0x0000001a221e1981 */ /* 0x000ea2000c1e1b00 */
[----:B0-----:R-:W-:-:S02]  /*10c0*/  @P1 LEA R40, P0, R28, UR22, 0x3 ;  /* 0x000000161c281c11 */ /* 0x001fc4000f8018ff */
[----:B-1----:R-:W-:Y:S02]  /*10d0*/  @!P1 CS2R R32, SRZ ;  /* 0x0000000000209805 */ /* 0x002fe4000001ff00 */
[----:B------:R-:W-:-:S05]  /*10e0*/  @P1 LEA.HI.X R41, R28, UR23, R29, 0x3, P0 ;  /* 0x000000171c291c11 */ /* 0x000fca00080f1c1d */
[----:B------:R0:W5:Y:S01]  /*10f0*/  @P1 LDG.E.64 R32, desc[UR26][R40.64] ;  /* 0x0000001a28201981 */ /* 0x000162000c1e1b00 */
[----:B------:R-:W1:Y:S01]  /*1100*/  S2R R29, SR_CgaCtaId ;  /* 0x00000000001d7919 */ /* 0x000e620000008800 */
[----:B------:R-:W-:Y:S02]  /*1110*/  MOV R28, 0x400 ;  /* 0x00000400001c7802 */ /* 0x000fe40000000f00 */
[----:B------:R-:W-:-:S03]  /*1120*/  FMNMX3 R24, |R39|, R24, |R52|, !PT ;  /* 0x0000001827187276 */ /* 0x000fc60007800634 */
[----:B------:R-:W-:Y:S01]  /*1130*/  VIADD R28, R28, 0x20 ;  /* 0x000000201c1c7836 */ /* 0x000fe20000000000 */
[----:B------:R-:W-:Y:S02]  /*1140*/  FMNMX3 R54, |R45|, R24, |R54|, !PT ;  /* 0x000000182d367276 */ /* 0x000fe40007800636 */
[----:B------:R-:W-:Y:S01]  /*1150*/  LOP3.LUT R45, RZ, R37, RZ, 0x33, !PT ;  /* 0x00000025ff2d7212 */ /* 0x000fe200078e33ff */
[----:B------:R-:W-:Y:S01]  /*1160*/  IMAD R44, R44, 0x108, RZ ;  /* 0x000001082c2c7824 */ /* 0x000fe200078e02ff */
[----:B------:R-:W-:-:S03]  /*1170*/  ISETP.GE.U32.AND P0, PT, R43, UR24, PT ;  /* 0x000000182b007c0c */ /* 0x000fc6000bf06070 */
[----:B------:R-:W-:Y:S01]  /*1180*/  IMAD.IADD R24, R45, 0x1, R2 ;  /* 0x000000012d187824 */ /* 0x000fe200078e0202 */
[C---:B------:R-:W-:Y:S02]  /*1190*/  IADD3 R47, P2, PT, R0.reuse, R47, RZ ;  /* 0x0000002f002f7210 */ /* 0x040fe40007f5e0ff */
[----:B------:R-:W-:Y:S01]  /*11a0*/  ISETP.GE.U32.OR P0, PT, R0, UR21, P0 ;  /* 0x0000001500007c0c */ /* 0x000fe20008706470 */
[----:B------:R-:W-:Y:S02]  /*11b0*/  IMAD.SHL.U32 R24, R24, 0x8, RZ ;  /* 0x0000000818187824 */ /* 0x000fe400078e00ff */
[----:B------:R-:W-:Y:S01]  /*11c0*/  IMAD.IADD R43, R2, 0x1, -R43 ;  /* 0x00000001022b7824 */ /* 0x000fe200078e0a2b */
[----:B-1----:R-:W-:-:S05]  /*11d0*/  LEA R39, R29, R28, 0x18 ;  /* 0x0000001c1d277211 */ /* 0x002fca00078ec0ff */
[----:B------:R-:W-:Y:S02]  /*11e0*/  IMAD.IADD R0, R44, 0x1, R39 ;  /* 0x000000012c007824 */ /* 0x000fe400078e0227 */
[----:B------:R-:W-:Y:S02]  /*11f0*/  IMAD.SHL.U32 R43, R43, 0x8, RZ ;  /* 0x000000082b2b7824 */ /* 0x000fe400078e00ff */
[----:B0-----:R-:W-:Y:S01]  /*1200*/  IMAD R40, R27, 0x8, R0 ;  /* 0x000000081b287824 */ /* 0x001fe200078e0200 */
[----:B------:R-:W-:Y:S01]  /*1210*/  LOP3.LUT R27, R24, 0xf8, RZ, 0xc0, !PT ;  /* 0x000000f8181b7812 */ /* 0x000fe200078ec0ff */
[----:B------:R-:W-:Y:S01]  /*1220*/  IMAD.MOV.U32 R29, RZ, RZ, R4 ;  /* 0x000000ffff1d7224 */ /* 0x000fe200078e0004 */
[----:B------:R-:W-:Y:S01]  /*1230*/  ISETP.GE.U32.AND P1, PT, R38, UR24, PT ;  /* 0x0000001826007c0c */ /* 0x000fe2000bf26070 */
[----:B------:R-:W-:Y:S01]  /*1240*/  IMAD.MOV.U32 R28, RZ, RZ, R8 ;  /* 0x000000ffff1c7224 */ /* 0x000fe200078e0008 */
[----:B------:R-:W-:Y:S01]  /*1250*/  LOP3.LUT R43, R43, 0xf8, RZ, 0xc0, !PT ;  /* 0x000000f82b2b7812 */ /* 0x000fe200078ec0ff */
[----:B------:R-:W-:Y:S01]  /*1260*/  IMAD.IADD R4, R0, 0x1, R27 ;  /* 0x0000000100047824 */ /* 0x000fe200078e021b */
[----:B------:R-:W-:Y:S01]  /*1270*/  ISETP.GE.U32.OR P1, PT, R42, UR21, P1 ;  /* 0x000000152a007c0c */ /* 0x000fe20008f26470 */
[----:B------:R-:W-:Y:S01]  /*1280*/  IMAD.X R46, RZ, RZ, R46, P2 ;  /* 0x000000ffff2e7224 */ /* 0x000fe200010e062e */
[----:B------:R-:W-:Y:S01]  /*1290*/  FMNMX3 R50, |R50|, R54, |R51|, !PT ;  /* 0x0000003632327276 */ /* 0x000fe20007800633 */
[----:B------:R-:W-:Y:S01]  /*12a0*/  IMAD.MOV.U32 R41, RZ, RZ, R16 ;  /* 0x000000ffff297224 */ /* 0x000fe200078e0010 */
[C---:B------:R-:W-:Y:S01]  /*12b0*/  @!P0 LEA R34, P2, R47.reuse, UR8, 0x4 ;  /* 0x000000082f228c11 */ /* 0x040fe2000f8420ff */
[----:B------:R-:W-:Y:S01]  /*12c0*/  IMAD.IADD R8, R0, 0x1, R43 ;  /* 0x0000000100087824 */ /* 0x000fe200078e022b */
[----:B------:R0:W-:Y:S01]  /*12d0*/  STS.64 [R40], R28 ;  /* 0x0000001c28007388 */ /* 0x0001e20000000a00 */
[----:B------:R-:W-:-:S02]  /*12e0*/  @!P0 IADD3 R43, P3, PT, R47, UR16, RZ ;  /* 0x000000102f2b8c10 */ /* 0x000fc4000ff7e0ff */
[----:B------:R-:W-:Y:S02]  /*12f0*/  FMNMX3 R49, |R48|, R50, |R49|, !PT ;  /* 0x0000003230317276 */ /* 0x000fe40007800631 */
[----:B------:R-:W-:Y:S02]  /*1300*/  @!P0 LEA.HI.X R35, R47, UR9, R46, 0x4, P2 ;  /* 0x000000092f238c11 */ /* 0x000fe400090f242e */
[----:B------:R-:W-:Y:S02]  /*1310*/  @!P0 IADD3.X R48, PT, PT, R46, UR29, RZ, P3, !PT ;  /* 0x0000001d2e308c10 */ /* 0x000fe40009ffe4ff */
[----:B0-----:R-:W-:Y:S01]  /*1320*/  @!P0 LEA R28, P2, R43, UR8, 0x4 ;  /* 0x000000082b1c8c11 */ /* 0x001fe2000f8420ff */
[----:B------:R-:W-:Y:S01]  /*1330*/  IMAD.MOV.U32 R40, RZ, RZ, R12 ;  /* 0x000000ffff287224 */ /* 0x000fe200078e000c */
[----:B------:R-:W-:-:S04]  /*1340*/  @!P1 IADD3 R50, P3, PT, R25, UR16, RZ ;  /* 0x0000001019329c10 */ /* 0x000fc8000ff7e0ff */
[----:B------:R-:W-:Y:S01]  /*1350*/  STS.64 [R4], R40 ;  /* 0x0000002804007388 */ /* 0x000fe20000000a00 */
[----:B------:R-:W-:Y:S01]  /*1360*/  BSSY.RECONVERGENT B0, `(.L_x_27634) ;  /* 0x00000cd000007945 */ /* 0x000fe20003800200 */
[C---:B---3--:R-:W-:Y:S01]  /*1370*/  IMAD.U32 R24, R20.reuse, 0x10000, RZ ;  /* 0x0001000014187824 */ /* 0x048fe200078e00ff */
[--C-:B------:R-:W-:Y:S01]  /*1380*/  SHF.R.U64 R20, R20, 0x10, R21.reuse ;  /* 0x0000001014147819 */ /* 0x100fe20000001215 */
[----:B------:R-:W-:Y:S01]  /*1390*/  IMAD.U32 R16, R21, 0x10000, RZ ;  /* 0x0001000015107824 */ /* 0x000fe200078e00ff */
[----:B------:R-:W-:Y:S02]  /*13a0*/  SHF.R.U32.HI R21, RZ, 0x10, R21 ;  /* 0x00000010ff157819 */ /* 0x000fe40000011615 */
[----:B------:R-:W-:Y:S01]  /*13b0*/  FMNMX R42, RZ, R24, !PT ;  /* 0x00000018ff2a7209 */ /* 0x000fe20007800000 */
[----:B----4-:R-:W-:Y:S02]  /*13c0*/  IMAD.U32 R27, R22, 0x10000, RZ ;  /* 0x00010000161b7824 */ /* 0x010fe400078e00ff */
[----:B------:R-:W-:-:S03]  /*13d0*/  IMAD.U32 R29, R20, 0x10000, RZ ;  /* 0x00010000141d7824 */ /* 0x000fc600078e00ff */
[----:B------:R-:W-:Y:S01]  /*13e0*/  FMNMX R27, RZ, R27, !PT ;  /* 0x0000001bff1b7209 */ /* 0x000fe20007800000 */
[----:B------:R-:W-:Y:S01]  /*13f0*/  FMUL R20, R42, UR15 ;  /* 0x0000000f2a147c20 */ /* 0x000fe20008400000 */
[--C-:B------:R-:W-:Y:S01]  /*1400*/  SHF.R.U64 R22, R22, 0x10, R23.reuse ;  /* 0x0000001016167819 */ /* 0x100fe20000001217 */
[----:B------:R-:W-:Y:S02]  /*1410*/  IMAD.U32 R21, R21, 0x10000, RZ ;  /* 0x0001000015157824 */ /* 0x000fe400078e00ff */
[----:B------:R-:W-:Y:S01]  /*1420*/  FMUL R24, R27, UR15 ;  /* 0x0000000f1b187c20 */ /* 0x000fe20008400000 */
[----:B------:R-:W-:Y:S01]  /*1430*/  FMNMX R12, RZ, R29, !PT ;  /* 0x0000001dff0c7209 */ /* 0x000fe20007800000 */
[----:B------:R-:W-:Y:S01]  /*1440*/  IMAD.MOV.U32 R46, RZ, RZ, R20 ;  /* 0x000000ffff2e7224 */ /* 0x000fe200078e0014 */
[----:B------:R-:W-:Y:S01]  /*1450*/  SHF.R.U32.HI R51, RZ, 0x10, R23 ;  /* 0x00000010ff337819 */ /* 0x000fe20000011617 */
[----:B------:R-:W-:Y:S01]  /*1460*/  IMAD.MOV.U32 R47, RZ, RZ, R24 ;  /* 0x000000ffff2f7224 */ /* 0x000fe200078e0018 */
[----:B------:R-:W-:Y:S01]  /*1470*/  @!P0 LEA.HI.X R29, R43, UR9, R48, 0x4, P2 ;  /* 0x000000092b1d8c11 */ /* 0x000fe200090f2430 */
[----:B------:R-:W-:Y:S01]  /*1480*/  IMAD.U32 R48, R23, 0x10000, RZ ;  /* 0x0001000017307824 */ /* 0x000fe200078e00ff */
[----:B------:R-:W-:Y:S01]  /*1490*/  FMNMX3 R49, |R42|, R49, |R12|, !PT ;  /* 0x000000312a317276 */ /* 0x000fe2000780060c */
[----:B------:R-:W-:Y:S01]  /*14a0*/  IMAD.U32 R22, R22, 0x10000, RZ ;  /* 0x0001000016167824 */ /* 0x000fe200078e00ff */
[----:B------:R-:W-:-:S02]  /*14b0*/  FMNMX R16, RZ, R16, !PT ;  /* 0x00000010ff107209 */ /* 0x000fc40007800000 */
[----:B------:R-:W-:Y:S01]  /*14c0*/  FMNMX R23, RZ, R21, !PT ;  /* 0x00000015ff177209 */ /* 0x000fe20007800000 */
[----:B------:R-:W-:Y:S01]  /*14d0*/  IMAD.U32 R21, R51, 0x10000, RZ ;  /* 0x0001000033157824 */ /* 0x000fe200078e00ff */
[----:B------:R0:W-:Y:S01]  /*14e0*/  STS.64 [R8], R46 ;  /* 0x0000002e08007388 */ /* 0x0001e20000000a00 */
[C---:B------:R-:W-:Y:S02]  /*14f0*/  @!P1 LEA R42, P2, R25.reuse, UR8, 0x4 ;  /* 0x00000008192a9c11 */ /* 0x040fe4000f8420ff */
[----:B------:R-:W-:Y:S02]  /*1500*/  FMNMX R52, RZ, R22, !PT ;  /* 0x00000016ff347209 */ /* 0x000fe40007800000 */
[----:B------:R-:W-:Y:S02]  /*1510*/  @!P1 LEA.HI.X R43, R25, UR9, R26, 0x4, P2 ;  /* 0x00000009192b9c11 */ /* 0x000fe400090f241a */
[----:B------:R-:W-:Y:S02]  /*1520*/  @!P1 IADD3.X R25, PT, PT, R26, UR29, RZ, P3, !PT ;  /* 0x0000001d1a199c10 */ /* 0x000fe40009ffe4ff */
[----:B0-----:R-:W-:-:S02]  /*1530*/  FMNMX3 R46, |R16|, R49, |R23|, !PT ;  /* 0x00000031102e7276 */ /* 0x001fc40007800617 */
[----:B------:R-:W-:Y:S02]  /*1540*/  FMNMX R47, RZ, R48, !PT ;  /* 0x00000030ff2f7209 */ /* 0x000fe40007800000 */
[----:B------:R-:W-:Y:S01]  /*1550*/  FMNMX R48, RZ, R21, !PT ;  /* 0x00000015ff307209 */ /* 0x000fe20007800000 */
[----:B------:R-:W-:Y:S01]  /*1560*/  FMUL R21, R12, UR15 ;  /* 0x0000000f0c157c20 */ /* 0x000fe20008400000 */
[----:B------:R-:W-:Y:S02]  /*1570*/  @!P1 LEA R40, P2, R50, UR8, 0x4 ;  /* 0x0000000832289c11 */ /* 0x000fe4000f8420ff */
[----:B------:R-:W-:Y:S01]  /*1580*/  FMNMX3 R46, |R27|, R46, |R52|, !PT ;  /* 0x0000002e1b2e7276 */ /* 0x000fe20007800634 */
[----:B------:R-:W-:Y:S01]  /*1590*/  FMUL R22, R16, UR15 ;  /* 0x0000000f10167c20 */ /* 0x000fe20008400000 */
[----:B------:R-:W-:Y:S01]  /*15a0*/  @!P1 LEA.HI.X R41, R50, UR9, R25, 0x4, P2 ;  /* 0x0000000932299c11 */ /* 0x000fe200090f2419 */
[----:B------:R-:W-:Y:S01]  /*15b0*/  FMUL R23, R23, UR15 ;  /* 0x0000000f17177c20 */ /* 0x000fe20008400000 */
[C---:B------:R-:W-:Y:S01]  /*15c0*/  FMNMX3 R16, |R47|.reuse, R46, |R48|, !PT ;  /* 0x0000002e2f107276 */ /* 0x040fe20007800630 */
[----:B------:R-:W-:Y:S01]  /*15d0*/  FMUL R26, R47, UR15 ;  /* 0x0000000f2f1a7c20 */ /* 0x000fe20008400000 */
[----:B------:R-:W-:Y:S01]  /*15e0*/  FMUL R25, R52, UR15 ;  /* 0x0000000f34197c20 */ /* 0x000fe20008400000 */
[--C-:B--2---:R-:W-:Y:S01]  /*15f0*/  SHF.R.U64 R12, R30, 0x10, R31.reuse ;  /* 0x000000101e0c7819 */ /* 0x104fe2000000121f */
[----:B------:R-:W-:Y:S01]  /*1600*/  FMUL R27, R48, UR15 ;  /* 0x0000000f301b7c20 */ /* 0x000fe20008400000 */
[----:B------:R-:W-:Y:S03]  /*1610*/  @!P0 STG.E.128 desc[UR26][R34.64], R20 ;  /* 0x0000001422008986 */ /* 0x000fe6000c101d1a */
[----:B------:R-:W-:Y:S01]  /*1620*/  IMAD.U32 R12, R12, 0x10000, RZ ;  /* 0x000100000c0c7824 */ /* 0x000fe200078e00ff */
[----:B------:R0:W-:Y:S01]  /*1630*/  @!P0 STG.E.128 desc[UR26][R28.64], R24 ;  /* 0x000000181c008986 */ /* 0x0001e2000c101d1a */
[----:B------:R-:W-:Y:S01]  /*1640*/  SHF.R.U32.HI R49, RZ, 0x10, R31 ;  /* 0x00000010ff317819 */ /* 0x000fe2000001161f */
[----:B------:R-:W-:-:S02]  /*1650*/  IMAD.U32 R47, R30, 0x10000, RZ ;  /* 0x000100001e2f7824 */ /* 0x000fc400078e00ff */
[C---:B-----5:R-:W-:Y:S01]  /*1660*/  IMAD.U32 R46, R32.reuse, 0x10000, RZ ;  /* 0x00010000202e7824 */ /* 0x060fe200078e00ff */
[--C-:B------:R-:W-:Y:S01]  /*1670*/  SHF.R.U64 R32, R32, 0x10, R33.reuse ;  /* 0x0000001020207819 */ /* 0x100fe20000001221 */
[----:B------:R-:W-:Y:S01]  /*1680*/  IMAD.U32 R48, R33, 0x10000, RZ ;  /* 0x0001000021307824 */ /* 0x000fe200078e00ff */
[----:B------:R-:W-:Y:S02]  /*1690*/  SHF.R.U32.HI R33, RZ, 0x10, R33 ;  /* 0x00000010ff217819 */ /* 0x000fe40000011621 */
[----:B0-----:R-:W-:-:S03]  /*16a0*/  FMNMX R24, RZ, R12, !PT ;  /* 0x0000000cff187209 */ /* 0x001fc60007800000 */
[----:B------:R-:W-:Y:S01]  /*16b0*/  IMAD.U32 R12, R33, 0x10000, RZ ;  /* 0x00010000210c7824 */ /* 0x000fe200078e00ff */
[----:B------:R-:W-:Y:S01]  /*16c0*/  FMNMX R55, RZ, R48, !PT ;  /* 0x00000030ff377209 */ /* 0x000fe20007800000 */
[----:B------:R-:W-:Y:S02]  /*16d0*/  IMAD.U32 R30, R31, 0x10000, RZ ;  /* 0x000100001f1e7824 */ /* 0x000fe400078e00ff */
[----:B------:R-:W-:Y:S01]  /*16e0*/  IMAD.U32 R49, R49, 0x10000, RZ ;  /* 0x0001000031317824 */ /* 0x000fe200078e00ff */
[----:B------:R-:W-:Y:S01]  /*16f0*/  FMNMX R48, RZ, R12, !PT ;  /* 0x0000000cff307209 */ /* 0x000fe20007800000 */
[----:B------:R-:W-:Y:S01]  /*1700*/  IMAD.IADD R12, R2, 0x1, -R38 ;  /* 0x00000001020c7824 */ /* 0x000fe200078e0a26 */
[----:B------:R-:W-:Y:S01]  /*1710*/  UIMAD UR8, UR6, UR12, URZ ;  /* 0x0000000c060872a4 */ /* 0x000fe2000f8e02ff */
[----:B------:R-:W-:Y:S01]  /*1720*/  FMNMX R47, RZ, R47, !PT ;  /* 0x0000002fff2f7209 */ /* 0x000fe20007800000 */
[----:B------:R-:W-:Y:S01]  /*1730*/  IMAD.U32 R32, R32, 0x10000, RZ ;  /* 0x0001000020207824 */ /* 0x000fe200078e00ff */
[----:B------:R-:W-:Y:S01]  /*1740*/  FMNMX R20, RZ, R30, !PT ;  /* 0x0000001eff147209 */ /* 0x000fe20007800000 */
[----:B------:R-:W-:Y:S01]  /*1750*/  IMAD.SHL.U32 R12, R12, 0x8, RZ ;  /* 0x000000080c0c7824 */ /* 0x000fe200078e00ff */
[----:B------:R-:W-:Y:S01]  /*1760*/  FMNMX R49, RZ, R49, !PT ;  /* 0x00000031ff317209 */ /* 0x000fe20007800000 */
[----:B------:R-:W-:Y:S01]  /*1770*/  UIMAD.WIDE.U32 UR6, UR19, UR12, URZ ;  /* 0x0000000c130672a5 */ /* 0x000fe2000f8e00ff */
[----:B------:R-:W-:Y:S01]  /*1780*/  FMNMX R46, RZ, R46, !PT ;  /* 0x0000002eff2e7209 */ /* 0x000fe20007800000 */
[----:B------:R-:W-:Y:S01]  /*1790*/  UIMAD UR9, UR19, UR13, UR8 ;  /* 0x0000000d130972a4 */ /* 0x000fe2000f8e0208 */
[----:B------:R-:W-:Y:S01]  /*17a0*/  FMUL R28, R47, UR15 ;  /* 0x0000000f2f1c7c20 */ /* 0x000fe20008400000 */
[----:B------:R-:W-:Y:S01]  /*17b0*/  FMUL R30, R20, UR15 ;  /* 0x0000000f141e7c20 */ /* 0x000fe20008400000 */
[----:B------:R-:W-:Y:S01]  /*17c0*/  FMUL R29, R24, UR15 ;  /* 0x0000000f181d7c20 */ /* 0x000fe20008400000 */
[----:B------:R-:W-:Y:S01]  /*17d0*/  FMUL R31, R49, UR15 ;  /* 0x0000000f311f7c20 */ /* 0x000fe20008400000 */
[----:B------:R-:W-:Y:S01]  /*17e0*/  USHF.L.U32 UR8, UR6, 0x7, URZ ;  /* 0x0000000706087899 */ /* 0x000fe200080006ff */
[----:B------:R-:W-:Y:S01]  /*17f0*/  ISETP.LT.U32.AND P0, PT, R37, UR21, PT ;  /* 0x0000001525007c0c */ /* 0x000fe2000bf01070 */
[----:B------:R-:W-:Y:S01]  /*1800*/  UIADD3 UR9, UPT, UPT, UR7, UR9, URZ ;  /* 0x0000000907097290 */ /* 0x000fe2000fffe0ff */
[----:B------:R-:W-:Y:S01]  /*1810*/  FMNMX R53, RZ, R32, !PT ;  /* 0x00000020ff357209 */ /* 0x000fe20007800000 */
[----:B------:R-:W-:Y:S01]  /*1820*/  FMUL R32, R46, UR15 ;  /* 0x0000000f2e207c20 */ /* 0x000fe20008400000 */
[----:B------:R-:W-:Y:S01]  /*1830*/  LOP3.LUT R51, R12, 0xf8, RZ, 0xc0, !PT ;  /* 0x000000f80c337812 */ /* 0x000fe200078ec0ff */
[----:B------:R-:W-:Y:S01]  /*1840*/  ULEA UR7, UP0, UR4, UR8, 0x6 ;  /* 0x0000000804077291 */ /* 0x000fe2000f8030ff */
[----:B------:R-:W-:Y:S01]  /*1850*/  FMNMX3 R16, |R47|, R16, |R24|, !PT ;  /* 0x000000102f107276 */ /* 0x000fe20007800618 */
[----:B------:R-:W-:Y:S01]  /*1860*/  USHF.L.U64.HI UR6, UR6, 0x7, UR9 ;  /* 0x0000000706067899 */ /* 0x000fe20008010209 */
[----:B------:R0:W-:Y:S01]  /*1870*/  @!P1 STG.E.128 desc[UR26][R42.64], R28 ;  /* 0x0000001c2a009986 */ /* 0x0001e2000c101d1a */
[----:B------:R-:W-:Y:S01]  /*1880*/  FMUL R34, R55, UR15 ;  /* 0x0000000f37227c20 */ /* 0x000fe20008400000 */
[----:B------:R-:W-:Y:S01]  /*1890*/  FMUL R33, R53, UR15 ;  /* 0x0000000f35217c20 */ /* 0x000fe20008400000 */
[----:B------:R-:W-:Y:S01]  /*18a0*/  FMUL R35, R48, UR15 ;  /* 0x0000000f30237c20 */ /* 0x000fe20008400000 */
[----:B------:R-:W-:Y:S01]  /*18b0*/  IMAD.IADD R12, R0, 0x1, R51 ;  /* 0x00000001000c7824 */ /* 0x000fe200078e0233 */
[----:B------:R-:W-:Y:S01]  /*18c0*/  FMNMX3 R16, |R20|, R16, |R49|, !PT ;  /* 0x0000001014107276 */ /* 0x000fe20007800631 */
[----:B------:R-:W-:-:S02]  /*18d0*/  ULEA UR10, UP1, UR7, UR10, 0x2 ;  /* 0x0000000a070a7291 */ /* 0x000fc4000f8210ff */
[----:B------:R-:W-:Y:S01]  /*18e0*/  ULEA.HI.X UR4, UR4, UR6, UR5, 0x6, UP0 ;  /* 0x0000000604047291 */ /* 0x000fe200080f3405 */
[----:B------:R1:W-:Y:S01]  /*18f0*/  @!P1 STG.E.128 desc[UR26][R40.64], R32 ;  /* 0x0000002028009986 */ /* 0x0003e2000c101d1a */
[----:B------:R-:W-:Y:S01]  /*1900*/  FMNMX3 R16, |R46|, R16, |R53|, !PT ;  /* 0x000000102e107276 */ /* 0x000fe20007800635 */
[----:B------:R-:W-:Y:S01]  /*1910*/  USHF.L.U64.HI UR6, UR25, 0x2, UR28 ;  /* 0x0000000219067899 */ /* 0x000fe2000801021c */
[----:B0-----:R-:W-:Y:S02]  /*1920*/  IMAD.MOV.U32 R42, RZ, RZ, R28 ;  /* 0x000000ffff2a7224 */ /* 0x001fe400078e001c */
[----:B------:R-:W-:Y:S01]  /*1930*/  IMAD.MOV.U32 R43, RZ, RZ, R32 ;  /* 0x000000ffff2b7224 */ /* 0x000fe200078e0020 */
[----:B------:R-:W-:Y:S02]  /*1940*/  ULEA.HI.X UR4, UR7, UR11, UR4, 0x2, UP1 ;  /* 0x0000000b07047291 */ /* 0x000fe400088f1404 */
[----:B------:R-:W-:Y:S02]  /*1950*/  USHF.L.U32 UR5, UR25, 0x2, URZ ;  /* 0x0000000219057899 */ /* 0x000fe400080006ff */
[----:B------:R1:W-:Y:S01]  /*1960*/  STS.64 [R12], R42 ;  /* 0x0000002a0c007388 */ /* 0x0003e20000000a00 */
[----:B------:R-:W-:Y:S01]  /*1970*/  FMNMX3 R16, |R55|, R16, |R48|, !PT ;  /* 0x0000001037107276 */ /* 0x000fe20007800630 */
        /* <DEDUP_REMOVED lines=21> */
.L_x_27638:
[C---:B------:R-:W-:Y:S01]  /*1ad0*/  LOP3.LUT R41, R48.reuse, 0x1f, RZ, 0xc0, !PT ;  /* 0x0000001f30297812 */ /* 0x040fe200078ec0ff */
[C---:B------:R-:W-:Y:S02]  /*1ae0*/  VIADD R40, R48.reuse, 0xffffffff ;  /* 0xffffffff30287836 */ /* 0x040fe40000000000 */
[----:B------:R-:W-:Y:S01]  /*1af0*/  VIADD R51, R48, 0x1d ;  /* 0x0000001d30337836 */ /* 0x000fe20000000000 */
[----:B------:R-:W-:Y:S01]  /*1b00*/  ISETP.GE.U32.AND P2, PT, R41, UR24, PT ;  /* 0x0000001829007c0c */ /* 0x000fe2000bf46070 */
[----:B------:R-:W-:Y:S01]  /*1b10*/  VIADD R32, R32, 0x4 ;  /* 0x0000000420207836 */ /* 0x000fe20000000000 */
[----:B------:R-:W-:Y:S02]  /*1b20*/  LOP3.LUT R53, R40, 0x1f, RZ, 0xc0, !PT ;  /* 0x0000001f28357812 */ /* 0x000fe400078ec0ff */
[----:B------:R-:W-:Y:S02]  /*1b30*/  LOP3.LUT R51, R51, 0x1f, RZ, 0xc0, !PT ;  /* 0x0000001f33337812 */ /* 0x000fe400078ec0ff */
        /* <DEDUP_REMOVED lines=9> */
[----:B------:R-:W-:Y:S02]  /*1bd0*/  LOP3.LUT R55, R40, 0x1f, RZ, 0xc0, !PT ;  /* 0x0000001f28377812 */ /* 0x000fe400078ec0ff */
[----:B------:R-:W-:Y:S02]  /*1be0*/  IADD3.X R49, PT, PT, R49, UR6, RZ, P3, !PT ;  /* 0x0000000631317c10 */ /* 0x000fe40009ffe4ff */
[----:B------:R-:W-:Y:S02]  /*1bf0*/  ISETP.GE.U32.AND P3, PT, R51, UR24, PT ;  /* 0x0000001833007c0c */ /* 0x000fe4000bf66070 */
[----:B------:R-:W-:Y:S01]  /*1c00*/  @!P1 IADD3 R48, P4, PT, R53, R50, RZ ;  /* 0x0000003235309210 */ /* 0x000fe20007f9e0ff */
[----:B0-----:R0:W-:Y:S01]  /*1c10*/  @!P2 STG.E.64 desc[UR26][R46.64], R44 ;  /* 0x0000002c2e00a986 */ /* 0x0011e2000c101b1a */
[----:B------:R-:W-:-:S09]  /*1c20*/  ISETP.GE.U32.AND P2, PT, R55, UR24, PT ;  /* 0x0000001837007c0c */ /* 0x000fd2000bf46070 */
        /* <DEDUP_REMOVED lines=26> */
.L_x_27637:
[----:B------:R-:W-:Y:S05]  /*1dd0*/  BSYNC.RECONVERGENT B1 ;  /* 0x0000000000017941 */ /* 0x000fea0003800200 */
.L_x_27636:
        /* <DEDUP_REMOVED lines=19> */
[----:B------:R-:W-:-:S04]  /*1f10*/  LOP3.LUT R39, R28, 0x1f, RZ, 0xc0, !PT ;  /* 0x0000001f1c277812 */ /* 0x000fc800078ec0ff */
[----:B------:R-:W-:-:S13]  /*1f20*/  ISETP.GE.U32.AND P1, PT, R39, UR24, PT ;  /* 0x0000001827007c0c */ /* 0x000fda000bf26070 */
[----:B0-----:R-:W0:Y:S01]  /*1f30*/  @!P1 LDS.64 R40, [R32+0x8] ;  /* 0x0000080020289984 */ /* 0x001e220000000a00 */
[----:B------:R-:W-:-:S05]  /*1f40*/  @!P1 IADD3 R28, P2, PT, R39, R50, RZ ;  /* 0x00000032271c9210 */ /* 0x000fca0007f5e0ff */
[----:B------:R-:W-:Y:S01]  /*1f50*/  @!P1 IMAD.X R39, RZ, RZ, R49, P2 ;  /* 0x000000ffff279224 */ /* 0x000fe200010e0631 */
[----:B------:R-:W-:-:S04]  /*1f60*/  @!P1 LEA R42, P2, R28, UR10, 0x3 ;  /* 0x0000000a1c2a9c11 */ /* 0x000fc8000f8418ff */
[----:B------:R-:W-:-:S05]  /*1f70*/  @!P1 LEA.HI.X R43, R28, UR4, R39, 0x3, P2 ;  /* 0x000000041c2b9c11 */ /* 0x000fca00090f1c27 */
[----:B0-----:R2:W-:Y:S01]  /*1f80*/  @!P1 STG.E.64 desc[UR26][R42.64], R40 ;  /* 0x000000282a009986 */ /* 0x0015e2000c101b1a */
[----:B------:R-:W-:Y:S05]  /*1f90*/  BRA.U !UP0, `(.L_x_27635) ;  /* 0x0000000108247547 */ /* 0x000fea000b800000 */
[----:B------:R-:W-:-:S05]  /*1fa0*/  VIADD R28, R48, 0x1e ;  /* 0x0000001e301c7836 */ /* 0x000fca0000000000 */
[----:B------:R-:W-:-:S04]  /*1fb0*/  LOP3.LUT R39, R28, 0x1f, RZ, 0xc0, !PT ;  /* 0x0000001f1c277812 */ /* 0x000fc800078ec0ff */
[----:B------:R-:W-:-:S13]  /*1fc0*/  ISETP.GE.U32.AND P1, PT, R39, UR24, PT ;  /* 0x0000001827007c0c */ /* 0x000fda000bf26070 */
[----:B--2---:R-:W0:Y:S01]  /*1fd0*/  @!P1 LDS.64 R40, [R32+0x10] ;  /* 0x0000100020289984 */ /* 0x004e220000000a00 */
[----:B------:R-:W-:-:S04]  /*1fe0*/  @!P1 IADD3 R28, P2, P3, R39, UR5, R50 ;  /* 0x00000005271c9c10 */ /* 0x000fc8000fb5e032 */
[----:B------:R-:W-:Y:S02]  /*1ff0*/  @!P1 IADD3.X R39, PT, PT, RZ, UR6, R49, P2, P3 ;  /* 0x00000006ff279c10 */ /* 0x000fe400097e6431 */
[----:B------:R-:W-:-:S04]  /*2000*/  @!P1 LEA R42, P2, R28, UR10, 0x3 ;  /* 0x0000000a1c2a9c11 */ /* 0x000fc8000f8418ff */
[----:B------:R-:W-:-:S05]  /*2010*/  @!P1 LEA.HI.X R43, R28, UR4, R39, 0x3, P2 ;  /* 0x000000041c2b9c11 */ /* 0x000fca00090f1c27 */
[----:B0-----:R3:W-:Y:S04]  /*2020*/  @!P1 STG.E.64 desc[UR26][R42.64], R40 ;  /* 0x000000282a009986 */ /* 0x0017e8000c101b1a */
.L_x_27635:
[----:B------:R-:W-:Y:S05]  /*2030*/  BSYNC.RECONVERGENT B0 ;  /* 0x0000000000007941 */ /* 0x000fea0003800200 */
.L_x_27634:
[----:B------:R-:W-:Y:S01]  /*2040*/  BAR.SYNC.DEFER_BLOCKING 0x0 ;  /* 0x0000000000007b1d */ /* 0x000fe20000010000 */
[----:B------:R-:W-:Y:S02]  /*2050*/  IMAD.IADD R28, R2, 0x1, -R37 ;  /* 0x00000001021c7824 */ /* 0x000fe400078e0a25 */
        /* <DEDUP_REMOVED lines=36> */
[----:B------:R-:W-:-:S03]  /*22a0*/  IMAD R21, R3, 0x20, R52 ;  /* 0x0000002003157824 */ /* 0x000fc600078e0234 */
[----:B-1----:R-:W-:Y:S01]  /*22b0*/  LEA R28, R28, R25, 0x18 ;  /* 0x000000191c1c7211 */ /* 0x002fe200078ec0ff */
[----:B------:R-:W-:-:S03]  /*22c0*/  IMAD.MOV R25, RZ, RZ, -R48 ;  /* 0x000000ffff197224 */ /* 0x000fc600078e0a30 */
[----:B------:R-:W-:-:S07]  /*22d0*/  IADD3 R21, PT, PT, R21, 0x10, R28 ;  /* 0x0000001015157810 */ /* 0x000fce0007ffe01c */
.L_x_27643:
        /* <DEDUP_REMOVED lines=31> */
[----:B------:R-:W-:Y:S02]  /*24d0*/  @!P2 IADD3 R49, P3, PT, R49, R50, RZ ;  /* 0x000000323131a210 */ /* 0x000fe40007f7e0ff */
[----:B------:R-:W-:-:S03]  /*24e0*/  IADD3 R56, P4, PT, R50, UR5, RZ ;  /* 0x0000000532387c10 */ /* 0x000fc6000ff9e0ff */
[----:B------:R-:W-:Y:S01]  /*24f0*/  @!P2 IMAD.X R54, RZ, RZ, R53, P3 ;  /* 0x000000ffff36a224 */ /* 0x000fe200018e0635 */
[----:B0-----:R-:W-:Y:S02]  /*2500*/  @!P2 LEA R42, P3, R49, UR10, 0x3 ;  /* 0x0000000a312aac11 */ /* 0x001fe4000f8618ff */
[----:B------:R-:W-:Y:S02]  /*2510*/  IADD3.X R51, PT, PT, R53, UR6, RZ, P4, !PT ;  /* 0x0000000635337c10 */ /* 0x000fe4000a7fe4ff */
[----:B------:R-:W-:Y:S02]  /*2520*/  @!P2 LEA.HI.X R43, R49, UR4, R54, 0x3, P3 ;  /* 0x00000004312bac11 */ /* 0x000fe400098f1c36 */
[C---:B------:R-:W-:Y:S01]  /*2530*/  @!P1 IADD3 R17, P4, PT, R39.reuse, R56, RZ ;  /* 0x0000003827119210 */ /* 0x040fe20007f9e0ff */
[----:B------:R-:W-:Y:S02]  /*2540*/  VIADD R39, R39, 0x1f ;  /* 0x0000001f27277836 */ /* 0x000fe40000000000 */
[----:B--2---:R2:W-:Y:S01]  /*2550*/  @!P2 STG.E.64 desc[UR26][R42.64], R32 ;  /* 0x000000202a00a986 */ /* 0x0045e2000c101b1a */
[----:B------:R-:W-:Y:S01]  /*2560*/  ISETP.NE.AND P2, PT, R25, RZ, PT ;  /* 0x000000ff1900720c */ /* 0x000fe20003f45270 */
[----:B------:R-:W-:Y:S01]  /*2570*/  @!P1 IMAD.X R50, RZ, RZ, R51, P4 ;  /* 0x000000ffff329224 */ /* 0x000fe200020e0633 */
[----:B------:R-:W-:-:S04]  /*2580*/  @!P1 LEA R44, P4, R17, UR10, 0x3 ;  /* 0x0000000a112c9c11 */ /* 0x000fc8000f8818ff */
[----:B------:R-:W-:-:S05]  /*2590*/  @!P1 LEA.HI.X R45, R17, UR4, R50, 0x3, P4 ;  /* 0x00000004112d9c11 */ /* 0x000fca000a0f1c32 */
[----:B----4-:R2:W-:Y:S01]  /*25a0*/  @!P1 STG.E.64 desc[UR26][R44.64], R40 ;  /* 0x000000282c009986 */ /* 0x0105e2000c101b1a */
[----:B-1----:R-:W-:-:S04]  /*25b0*/  IADD3 R46, P1, PT, R56, UR5, RZ ;  /* 0x00000005382e7c10 */ /* 0x002fc8000ff3e0ff */
[----:B------:R-:W-:Y:S01]  /*25c0*/  IADD3.X R17, PT, PT, R51, UR6, RZ, P1, !PT ;  /* 0x0000000633117c10 */ /* 0x000fe20008ffe4ff */
[----:B------:R-:W-:Y:S08]  /*25d0*/  @P2 BRA `(.L_x_27643) ;  /* 0xfffffffc00402947 */ /* 0x000ff0000383ffff */
.L_x_27642:
[----:B------:R-:W-:Y:S05]  /*25e0*/  BSYNC.RECONVERGENT B1 ;  /* 0x0000000000017941 */ /* 0x000fea0003800200 */
.L_x_27641:
[----:B------:R-:W-:Y:S05]  /*25f0*/  @!P0 BRA `(.L_x_27640) ;  /* 0x0000000000888947 */ /* 0x000fea0003800000 */
[----:B------:R-:W-:Y:S01]  /*2600*/  LOP3.LUT R25, R39, 0x1f, RZ, 0xc0, !PT ;  /* 0x0000001f27197812 */ /* 0x000fe200078ec0ff */
[----:B------:R-:W-:-:S03]  /*2610*/  IMAD.IADD R21, R37, 0x1, R48 ;  /* 0x0000000125157824 */ /* 0x000fc600078e0230 */
[----:B------:R-:W-:Y:S01]  /*2620*/  ISETP.GE.U32.AND P0, PT, R25, UR24, PT ;  /* 0x0000001819007c0c */ /* 0x000fe2000bf06070 */
[----:B0-2---:R-:W-:-:S12]  /*2630*/  IMAD R41, R21, 0x8, R0 ;  /* 0x0000000815297824 */ /* 0x005fd800078e0200 */
        /* <DEDUP_REMOVED lines=30> */
.L_x_27640:
[----:B------:R-:W-:Y:S05]  /*2820*/  BSYNC.RECONVERGENT B0 ;  /* 0x0000000000007941 */ /* 0x000fea0003800200 */
.L_x_27639:
        /* <DEDUP_REMOVED lines=31> */
[----:B------:R-:W0:Y:S01]  /*2a20*/  S2R R17, SR_CgaCtaId ;  /* 0x0000000000117919 */ /* 0x000e220000008800 */
[----:B------:R-:W-:Y:S01]  /*2a30*/  MOV R6, 0x400 ;  /* 0x0000040000067802 */ /* 0x000fe20000000f00 */
[----:B------:R-:W-:-:S04]  /*2a40*/  IMAD.IADD R10, R24, 0x1, -R13 ;  /* 0x00000001180a7824 */ /* 0x000fc800078e0a0d */
[----:B------:R-:W-:Y:S02]  /*2a50*/  VIADD R14, R6, 0x20 ;  /* 0x00000020060e7836 */ /* 0x000fe40000000000 */
[----:B------:R-:W-:-:S03]  /*2a60*/  IMAD R6, R3, 0x20, R52 ;  /* 0x0000002003067824 */ /* 0x000fc600078e0234 */
[----:B0-----:R-:W-:Y:S01]  /*2a70*/  LEA R21, R17, R14, 0x18 ;  /* 0x0000000e11157211 */ /* 0x001fe200078ec0ff */
[----:B------:R-:W-:Y:S02]  /*2a80*/  IMAD.MOV.U32 R17, RZ, RZ, R36 ;  /* 0x000000ffff117224 */ /* 0x000fe400078e0024 */
[----:B------:R-:W-:Y:S01]  /*2a90*/  IMAD.MOV R14, RZ, RZ, -R10 ;  /* 0x000000ffff0e7224 */ /* 0x000fe200078e0a0a */
[----:B------:R-:W-:-:S07]  /*2aa0*/  IADD3 R6, PT, PT, R6, 0x10, R21 ;  /* 0x0000001006067810 */ /* 0x000fce0007ffe015 */
.L_x_27648:
        /* <DEDUP_REMOVED lines=48> */
.L_x_27647:
[----:B------:R-:W-:Y:S05]  /*2db0*/  BSYNC.RECONVERGENT B1 ;  /* 0x0000000000017941 */ /* 0x000fea0003800200 */
.L_x_27646:
        /* <DEDUP_REMOVED lines=35> */
.L_x_27645:
[----:B------:R-:W-:Y:S05]  /*2ff0*/  BSYNC.RECONVERGENT B0 ;  /* 0x0000000000007941 */ /* 0x000fea0003800200 */
.L_x_27644:
[----:B------:R-:W-:Y:S01]  /*3000*/  BAR.SYNC.DEFER_BLOCKING 0x0 ;  /* 0x0000000000007b1d */ /* 0x000fe20000010000 */
[----:B------:R-:W-:Y:S01]  /*3010*/  ISETP.LT.U32.AND P0, PT, R37, UR21, PT ;  /* 0x0000001525007c0c */ /* 0x000fe2000bf01070 */
[----:B------:R-:W-:Y:S02]  /*3020*/  IMAD.MOV.U32 R10, RZ, RZ, R11 ;  /* 0x000000ffff0a7224 */ /* 0x000fe400078e000b */
[----:B------:R-:W-:Y:S02]  /*3030*/  IMAD.MOV.U32 R11, RZ, RZ, R7 ;  /* 0x000000ffff0b7224 */ /* 0x000fe400078e0007 */
[----:B------:R-:W-:Y:S01]  /*3040*/  IMAD.MOV.U32 R18, RZ, RZ, R15 ;  /* 0x000000ffff127224 */ /* 0x000fe200078e000f */
[----:B------:R-:W-:Y:S01]  /*3050*/  BSSY.RECONVERGENT B0, `(.L_x_27649) ;  /* 0x0000072000007945 */ /* 0x000fe20003800200 */
[----:B------:R-:W-:Y:S02]  /*3060*/  IMAD.MOV.U32 R14, RZ, RZ, R23 ;  /* 0x000000ffff0e7224 */ /* 0x000fe400078e0017 */
[----:B------:R-:W-:-:S02]  /*3070*/  IMAD.MOV.U32 R15, RZ, RZ, R27 ;  /* 0x000000ffff0f7224 */ /* 0x000fc400078e001b */
[----:B------:R-:W-:Y:S02]  /*3080*/  IMAD.MOV.U32 R34, RZ, RZ, R31 ;  /* 0x000000ffff227224 */ /* 0x000fe400078e001f */
        /* <DEDUP_REMOVED lines=20> */
[----:B------:R-:W-:-:S04]  /*31d0*/  IMAD R17, R3, 0x20, R52 ;  /* 0x0000002003117824 */ /* 0x000fc800078e0234 */
[----:B------:R-:W-:Y:S02]  /*31e0*/  VIADD R6, R4, 0x20 ;  /* 0x0000002004067836 */ /* 0x000fe40000000000 */
[----:B------:R-:W-:-:S04]  /*31f0*/  IMAD.IADD R4, R24, 0x1, -R5 ;  /* 0x0000000118047824 */ /* 0x000fc800078e0a05 */
[----:B------:R-:W-:Y:S01]  /*3200*/  IMAD.MOV R8, RZ, RZ, -R4 ;  /* 0x000000ffff087224 */ /* 0x000fe200078e0a04 */
[----:B0-----:R-:W-:-:S04]  /*3210*/  LEA R6, R7, R6, 0x18 ;  /* 0x0000000607067211 */ /* 0x001fc800078ec0ff */
[----:B------:R-:W-:-:S07]  /*3220*/  IADD3 R17, PT, PT, R17, 0x10, R6 ;  /* 0x0000001011117810 */ /* 0x000fce0007ffe006 */
.L_x_27653:
[C---:B0-----:R-:W-:Y:S01]  /*3230*/  LOP3.LUT R11, R36.reuse, 0x1f, RZ, 0xc0, !PT ;  /* 0x0000001f240b7812 */ /* 0x041fe200078ec0ff */
[C---:B------:R-:W-:Y:S02]  /*3240*/  VIADD R6, R36.reuse, 0xffffffff ;  /* 0xffffffff24067836 */ /* 0x040fe40000000000 */
[C---:B------:R-:W-:Y:S01]  /*3250*/  VIADD R7, R36.reuse, 0x1d ;  /* 0x0000001d24077836 */ /* 0x040fe20000000000 */
[----:B------:R-:W-:Y:S01]  /*3260*/  ISETP.GE.U32.AND P4, PT, R11, UR24, PT ;  /* 0x000000180b007c0c */ /* 0x000fe2000bf86070 */
[----:B------:R-:W-:Y:S01]  /*3270*/  VIADD R36, R36, 0x1e ;  /* 0x0000001e24247836 */ /* 0x000fe20000000000 */
[----:B------:R-:W-:Y:S01]  /*3280*/  LOP3.LUT R21, R6, 0x1f, RZ, 0xc0, !PT ;  /* 0x0000001f06157812 */ /* 0x000fe200078ec0ff */
[----:B------:R-:W-:Y:S01]  /*3290*/  VIADD R8, R8, 0x4 ;  /* 0x0000000408087836 */ /* 0x000fe20000000000 */
[----:B-1----:R-:W-:Y:S02]  /*32a0*/  LOP3.LUT R29, R7, 0x1f, RZ, 0xc0, !PT ;  /* 0x0000001f071d7812 */ /* 0x002fe400078ec0ff */
[----:B------:R-:W-:-:S02]  /*32b0*/  LOP3.LUT R23, R36, 0x1f, RZ, 0xc0, !PT ;  /* 0x0000001f24177812 */ /* 0x000fc400078ec0ff */
[----:B------:R-:W-:Y:S01]  /*32c0*/  ISETP.GE.U32.AND P3, PT, R21, UR24, PT ;  /* 0x0000001815007c0c */ /* 0x000fe2000bf66070 */
[----:B------:R-:W-:Y:S01]  /*32d0*/  VIADD R36, R29, 0x1f ;  /* 0x0000001f1d247836 */ /* 0x000fe20000000000 */
        /* <DEDUP_REMOVED lines=37> */
.L_x_27652:
[----:B------:R-:W-:Y:S05]  /*3530*/  BSYNC.RECONVERGENT B1 ;  /* 0x0000000000017941 */ /* 0x000fea0003800200 */
.L_x_27651:
        /* <DEDUP_REMOVED lines=35> */
.L_x_27650:
[----:B------:R-:W-:Y:S05]  /*3770*/  BSYNC.RECONVERGENT B0 ;  /* 0x0000000000007941 */ /* 0x000fea0003800200 */
.L_x_27649:
        /* <DEDUP_REMOVED lines=39> */
.L_x_27662:
[----:B------:R-:W-:Y:S02]  /*39f0*/  ISETP.NE.AND P0, PT, R2, RZ, PT ;  /* 0x000000ff0200720c */ /* 0x000fe40003f05270 */
[----:B--2---:R-:W-:-:S11]  /*3a00*/  FMNMX R3, R4, R5, !PT ;  /* 0x0000000504037209 */ /* 0x004fd60007800000 */
[----:B------:R-:W-:Y:S05]  /*3a10*/  @P0 BRA `(.L_x_27655) ;  /* 0x0000000000080947 */ /* 0x000fea0003800000 */
[----:B0-----:R-:W0:Y:S02]  /*3a20*/  LDC.64 R4, c[0x0][0x3a8] ;  /* 0x0000ea00ff047b82 */ /* 0x001e240000000a00 */
[----:B0-----:R2:W-:Y:S02]  /*3a30*/  REDG.E.MAX.S32.STRONG.GPU desc[UR26][R4.64], R3 ;  /* 0x000000030400798e */ /* 0x0015e4000d12e31a */
.L_x_27655:
[----:B------:R-:W-:Y:S05]  /*3a40*/  BSYNC B0 ;  /* 0x0000000000007941 */ /* 0x000fea0003800000 */
.L_x_27654:
        /* <DEDUP_REMOVED lines=11> */
[----:B-12---:R-:W-:Y:S05]  /*3b00*/  CALL.REL.NOINC `($__internal_729_$__cuda_sm20_rcp_rn_f32_slowpath) ;  /* 0x0000000400987944 */ /* 0x006fea0003c00000 */
[----:B------:R-:W-:Y:S05]  /*3b10*/  BRA `(.L_x_27658) ;  /* 0x0000000000147947 */ /* 0x000fea0003800000 */
.L_x_27657:
[----:B0-23--:R-:W0:Y:S01]  /*3b20*/  MUFU.RCP R5, UR15 ;  /* 0x0000000f00057d08 */ /* 0x00de220008001000 */
[----:B------:R-:W-:-:S04]  /*3b30*/  IMAD.U32 R0, RZ, RZ, UR15 ;  /* 0x0000000fff007e24 */ /* 0x000fc8000f8e00ff */
[----:B0-----:R-:W-:-:S04]  /*3b40*/  FFMA R0, R5, R0, -1 ;  /* 0xbf80000005007423 */ /* 0x001fc80000000000 */
[----:B------:R-:W-:-:S04]  /*3b50*/  FADD.FTZ R0, -R0, -RZ ;  /* 0x800000ff00007221 */ /* 0x000fc80000010100 */
[----:B------:R-:W-:-:S07]  /*3b60*/  FFMA R5, R5, R0, R5 ;  /* 0x0000000005057223 */ /* 0x000fce0000000005 */
.L_x_27658:
[----:B------:R-:W0:Y:S02]  /*3b70*/  LDC.64 R2, c[0x0][0x3b0] ;  /* 0x0000ec00ff027b82 */ /* 0x000e240000000a00 */
[----:B0-----:R-:W-:Y:S01]  /*3b80*/  STG.E desc[UR26][R2.64], R5 ;  /* 0x0000000502007986 */ /* 0x001fe2000c10191a */
[----:B------:R-:W-:Y:S05]  /*3b90*/  EXIT ;  /* 0x000000000000794d */ /* 0x000fea0003800000 */
.L_x_27656:
[----:B------:R-:W-:Y:S02]  /*3ba0*/  IMAD.MOV.U32 R7, RZ, RZ, 0x4 ;  /* 0x00000004ff077424 */ /* 0x000fe400078e00ff */
[----:B------:R-:W-:Y:S02]  /*3bb0*/  IMAD.MOV.U32 R9, RZ, RZ, 0x1f ;  /* 0x0000001fff097424 */ /* 0x000fe400078e00ff */
[----:B------:R-:W-:-:S07]  /*3bc0*/  IMAD.MOV.U32 R6, RZ, RZ, -0x1 ;  /* 0xffffffffff067424 */ /* 0x000fce00078e00ff */
[----:B012---:R-:W-:Y:S05]  /*3bd0*/  WARPSYNC.COLLECTIVE R6, `(.L_x_27659) ;  /* 0x0000000006087348 */ /* 0x007fea0003c00000 */
[----:B--2---:R2:W3:Y:S02]  /*3be0*/  SHFL.DOWN P0, R5, R0, R7, R9 ;  /* 0x0800000700057389 */ /* 0x0044e40000000009 */
[----:B0123--:R-:W-:Y:S05]  /*3bf0*/  ENDCOLLECTIVE ;  /* 0x000000000000791b */ /* 0x00ffea0003800000 */
.L_x_27659:
[----:B------:R-:W-:Y:S02]  /*3c00*/  IMAD.MOV.U32 R7, RZ, RZ, 0x2 ;  /* 0x00000002ff077424 */ /* 0x000fe400078e00ff */
[----:B------:R-:W-:-:S05]  /*3c10*/  IMAD.MOV.U32 R3, RZ, RZ, R5 ;  /* 0x000000ffff037224 */ /* 0x000fca00078e0005 */
[----:B------:R-:W-:-:S05]  /*3c20*/  FMNMX R3, R3, R0, !PT ;  /* 0x0000000003037209 */ /* 0x000fca0007800000 */
[----:B------:R-:W-:-:S07]  /*3c30*/  IMAD.MOV.U32 R0, RZ, RZ, R3 ;  /* 0x000000ffff007224 */ /* 0x000fce00078e0003 */
[----:B------:R-:W-:Y:S05]  /*3c40*/  WARPSYNC.COLLECTIVE R6, `(.L_x_27660) ;  /* 0x0000000006087348 */ /* 0x000fea0003c00000 */
[----:B------:R0:W1:Y:S02]  /*3c50*/  SHFL.DOWN P0, R5, R0, R7, R9 ;  /* 0x0800000700057389 */ /* 0x0000640000000009 */
[----:B01----:R-:W-:Y:S05]  /*3c60*/  ENDCOLLECTIVE ;  /* 0x000000000000791b */ /* 0x003fea0003800000 */
.L_x_27660:
[----:B------:R-:W-:Y:S02]  /*3c70*/  IMAD.MOV.U32 R7, RZ, RZ, 0x1 ;  /* 0x00000001ff077424 */ /* 0x000fe400078e00ff */
[----:B------:R-:W-:-:S05]  /*3c80*/  IMAD.MOV.U32 R4, RZ, RZ, R5 ;  /* 0x000000ffff047224 */ /* 0x000fca00078e0005 */
[----:B------:R-:W-:-:S05]  /*3c90*/  FMNMX R4, R3, R4, !PT ;  /* 0x0000000403047209 */ /* 0x000fca0007800000 */
[----:B------:R-:W-:-:S07]  /*3ca0*/  IMAD.MOV.U32 R0, RZ, RZ, R4 ;  /* 0x000000ffff007224 */ /* 0x000fce00078e0004 */
[----:B------:R-:W-:Y:S05]  /*3cb0*/  WARPSYNC.COLLECTIVE R6, `(.L_x_27661) ;  /* 0x0000000006087348 */ /* 0x000fea0003c00000 */
[----:B------:R0:W1:Y:S02]  /*3cc0*/  SHFL.DOWN P0, R5, R0, R7, R9 ;  /* 0x0800000700057389 */ /* 0x0000640000000009 */
[----:B01----:R-:W-:Y:S05]  /*3cd0*/  ENDCOLLECTIVE ;  /* 0x000000000000791b */ /* 0x003fea0003800000 */
.L_x_27661:
[----:B------:R-:W-:Y:S05]  /*3ce0*/  BRA `(.L_x_27662) ;  /* 0xfffffffc00407947 */ /* 0x000fea000383ffff */
        .weak           $__internal_728_$__cuda_sm20_div_u64
        .type           $__internal_728_$__cuda_sm20_div_u64,@function
        .size           $__internal_728_$__cuda_sm20_div_u64,($__internal_729_$__cuda_sm20_rcp_rn_f32_slowpath - $__internal_728_$__cuda_sm20_div_u64)
$__internal_728_$__cuda_sm20_div_u64:
        /* <DEDUP_REMOVED lines=71> */
[----:B------:R-:W-:Y:S11]  /*4160*/  RET.REL.NODEC R4 `(_ZN18transformer_engine6detail38cast_transpose_fused_kernel_notalignedILb0ELb0ELb1EfNS_16CTDBiasDActParamI13__nv_bfloat16S3_ffEELi4ELi2ENS_5EmptyEXadL_ZNS_4reluIffEET_T0_RKS5_EEEEvT3_mmm) ;  /* 0xffffffbc04a47950 */ /* 0x000ff60003c3ffff */
        .weak           $__internal_729_$__cuda_sm20_rcp_rn_f32_slowpath
        .type           $__internal_729_$__cuda_sm20_rcp_rn_f32_slowpath,@function
        .size           $__internal_729_$__cuda_sm20_rcp_rn_f32_slowpath,(.L_x_30030 - $__internal_729_$__cuda_sm20_rcp_rn_f32_slowpath)
$__internal_729_$__cuda_sm20_rcp_rn_f32_slowpath:
        /* <DEDUP_REMOVED lines=15> */
.L_x_27663:
        /* <DEDUP_REMOVED lines=33> */
.L_x_27665:
[----:B------:R0:W1:Y:S02]  /*4470*/  MUFU.RCP R2, R0 ;  /* 0x0000000000027308 */ /* 0x0000640000001000 */
.L_x_27664:
[----:B-1-3--:R-:W-:Y:S02]  /*4480*/  IMAD.MOV.U32 R5, RZ, RZ, R2 ;  /* 0x000000ffff057224 */ /* 0x00afe400078e0002 */
[----:B------:R-:W-:Y:S02]  /*4490*/  IMAD.MOV.U32 R2, RZ, RZ, R7 ;  /* 0x000000ffff027224 */ /* 0x000fe400078e0007 */
[----:B------:R-:W-:-:S04]  /*44a0*/  IMAD.MOV.U32 R3, RZ, RZ, 0x0 ;  /* 0x00000000ff037424 */ /* 0x000fc800078e00ff */
[----:B0-2---:R-:W-:Y:S05]  /*44b0*/  RET.REL.NODEC R2 `(_ZN18transformer_engine6detail38cast_transpose_fused_kernel_notalignedILb0ELb0ELb1EfNS_16CTDBiasDActParamI13__nv_bfloat16S3_ffEELi4ELi2ENS_5EmptyEXadL_ZNS_4reluIffEET_T0_RKS5_EEEEvT3_mmm) ;  /* 0xffffffb802d07950 */ /* 0x005fea0003c3ffff */
.L_x_27666:
        /* <DEDUP_REMOVED lines=12> */
.L_x_30030:


//--------------------- .text._ZN18transformer_engine6detail38cast_transpose_fused_kernel_notalignedILb0ELb0ELb1EfNS_16CTDBiasDActParamI6__halfS3_13__nv_fp8_e4m3fEELi4ELi8ENS_5EmptyEXadL_ZNS_4reluIffEET_T0_RKS6_EEEEvT3_mmm --------------------------
	.section	.text._ZN18transformer_engine6detail38cast_transpose_fused_kernel_notalignedILb0ELb0ELb1EfNS_16CTDBiasDActParamI6__halfS3_13__nv_fp8_e4m3fEELi4ELi8ENS_5EmptyEXadL_ZNS_4reluIffEET_T0_RKS6_EEEEvT3_mmm,"ax",@progbits
	.align	128
        .global         _ZN18transformer_engine6detail38cast_transpose_fused_kernel_notalignedILb0ELb0ELb1EfNS_16CTDBiasDActParamI6__halfS3_13__nv_fp8_e4m3fEELi4ELi8ENS_5EmptyEXadL_ZNS_4reluIffEET_T0_RKS6_EEEEvT3_mmm
        .type           _ZN18transformer_engine6detail38cast_transpose_fused_kernel_notalignedILb0ELb0ELb1EfNS_16CTDBiasDActParamI6__halfS3_13__nv_fp8_e4m3fEELi4ELi8ENS_5EmptyEXadL_ZNS_4reluIffEET_T0_RKS6_EEEEvT3_mmm,@function
        .size           _ZN18transformer_engine6detail38cast_transpose_fused_kernel_notalignedILb0ELb0ELb1EfNS_16CTDBiasDActParamI6__halfS3_13__nv_fp8_e4m3fEELi4ELi8ENS_5EmptyEXadL_ZNS_4reluIffEET_T0_RKS6_EEEEvT3_mmm,(.L_x_30032 - _ZN18transformer_engine6detail38cast_transpose_fused_kernel_notalignedILb0ELb0ELb1EfNS_16CTDBiasDActParamI6__halfS3_13__nv_fp8_e4m3fEELi4ELi8ENS_5EmptyEXadL_ZNS_4reluIffEET_T0_RKS6_EEEEvT3_mmm)
        .other          _ZN18transformer_engine6detail38cast_transpose_fused_kernel_notalignedILb0ELb0ELb1EfNS_16CTDBiasDActParamI6__halfS3_13__nv_fp8_e4m3fEELi4ELi8ENS_5EmptyEXadL_ZNS_4reluIffEET_T0_RKS6_EEEEvT3_mmm,@"STO_CUDA_ENTRY STV_DEFAULT"
_ZN18transformer_engine6detail38cast_transpose_fused_kernel_notalignedILb0ELb0ELb1EfNS_16CTDBiasDActParamI6__halfS3_13__nv_fp8_e4m3fEELi4ELi8ENS_5EmptyEXadL_ZNS_4reluIffEET_T0_RKS6_EEEEvT3_mmm:
.text._ZN18transformer_engine6detail38cast_transpose_fused_kernel_notalignedILb0ELb0ELb1EfNS_16CTDBiasDActParamI6__halfS3_13__nv_fp8_e4m3fEELi4ELi8ENS_5EmptyEXadL_ZNS_4reluIffEET_T0_RKS6_EEEEvT3_mmm:
        /* <DEDUP_REMOVED lines=43> */
.L_x_27667:
[----:B------:R-:W-:-:S07]  /*02b0*/  MOV R5, 0x2d0 ;  /* 0x000002d000057802 */ /* 0x000fce0000000f00 */
[----:B------:R-:W-:Y:S05]  /*02c0*/  CALL.REL.NOINC `($__internal_730_$__cuda_sm20_div_u64) ;  /* 0x0000009800a87944 */ /* 0x000fea0003c00000 */
        /* <DEDUP_REMOVED lines=11> */
.L_x_27668:
        /* <DEDUP_REMOVED lines=48> */
[----:B------:R-:W-:-:S02]  /*0680*/  @UP2 ULOP3.LUT UR8, UR22, 0xfffffffc, URZ, 0xc0, !UPT ;  /* 0xfffffffc16082892 */ /* 0x000fc4000f8ec0ff */
[----:B------:R-:W-:Y:S02]  /*0690*/  @UP2 ULOP3.LUT UR9, UR23, 0x1fffffff, URZ, 0xc0, !UPT ;  /* 0x1fffffff17092892 */ /* 0x000fe4000f8ec0ff */
[----:B------:R-:W-:Y:S01]  /*06a0*/  ULEA.HI.X UR16, UR17, UR19, UR20, 0x1, UP1 ;  /* 0x0000001311107291 */ /* 0x000fe200088f0c14 */
[----:B------:R-:W-:Y:S01]  /*06b0*/  IMAD.U32 R11, RZ, RZ, UR28 ;  /* 0x0000001cff0b7e24 */ /* 0x000fe2000f8e00ff */
[----:B------:R-:W-:Y:S01]  /*06c0*/  @P4 IADD3 R7, P0, PT, R22, UR8, RZ ;  /* 0x0000000816074c10 */ /* 0x000fe2000ff1e0ff */
[----:B------:R-:W-:Y:S01]  /*06d0*/  @UP2 UIMAD UR10, UR29, 0x5, URZ ;  /* 0x000000051d0a28a4 */ /* 0x000fe2000f8e02ff */
[----:B------:R-:W-:Y:S02]  /*06e0*/  @P4 LEA R12, P1, R4, UR15, 0x3 ;  /* 0x0000000f040c4c11 */ /* 0x000fe4000f8218ff */
[----:B------:R-:W-:Y:S02]  /*06f0*/  @P4 IADD3.X R10, PT, PT, R23, UR9, RZ, P0, !PT ;  /* 0x00000009170a4c10 */ /* 0x000fe400087fe4ff */
[----:B------:R-:W-:Y:S01]  /*0700*/  @P4 LEA R8, P0, R7, UR15, 0x3 ;  /* 0x0000000f07084c11 */ /* 0x000fe2000f8018ff */
[----:B------:R-:W-:-:S03]  /*0710*/  @P4 VIADD R5, R5, UR10 ;  /* 0x0000000a05054c36 */ /* 0x000fc60008000000 */
[----:B------:R-:W-:Y:S02]  /*0720*/  @P4 LEA.HI.X R9, R7, UR16, R10, 0x3, P0 ;  /* 0x0000001007094c11 */ /* 0x000fe400080f1c0a */
[----:B0-----:R0:W2:Y:S01]  /*0730*/  @P5 LDG.E R7, desc[UR24][R2.64] ;  /* 0x0000001802075981 */ /* 0x0010a2000c1e1900 */
[----:B------:R-:W-:Y:S01]  /*0740*/  IMAD.U32 R15, RZ, RZ, UR28 ;  /* 0x0000001cff0f7e24 */ /* 0x000fe2000f8e00ff */
[----:B------:R-:W-:Y:S01]  /*0750*/  @P4 LEA R11, P0, R11, R22, 0x1 ;  /* 0x000000160b0b4211 */ /* 0x000fe200078008ff */
[----:B------:R-:W-:Y:S01]  /*0760*/  IMAD.U32 R14, RZ, RZ, UR29 ;  /* 0x0000001dff0e7e24 */ /* 0x000fe2000f8e00ff */
[----:B------:R-:W-:Y:S01]  /*0770*/  @P4 LEA.HI.X R13, R4, UR16, R5, 0x3, P1 ;  /* 0x00000010040d4c11 */ /* 0x000fe200088f1c05 */
[----:B------:R-:W-:Y:S01]  /*0780*/  IMAD.U32 R17, RZ, RZ, UR28 ;  /* 0x0000001cff117e24 */ /* 0x000fe2000f8e00ff */
[----:B------:R-:W-:Y:S01]  /*0790*/  @!P4 CS2R R4, SRZ ;  /* 0x000000000004c805 */ /* 0x000fe2000001ff00 */
[----:B------:R-:W-:Y:S01]  /*07a0*/  @UP2 UIMAD UR8, UR29, 0x3, URZ ;  /* 0x000000031d0828a4 */ /* 0x000fe2000f8e02ff */
[----:B0-----:R-:W-:-:S02]  /*07b0*/  @P4 IMAD.MOV.U32 R2, RZ, RZ, R22 ;  /* 0x000000ffff024224 */ /* 0x001fc400078e0016 */
[----:B------:R-:W-:Y:S01]  /*07c0*/  @P4 IMAD.MOV.U32 R3, RZ, RZ, R23 ;  /* 0x000000ffff034224 */ /* 0x000fe200078e0017 */
[----:B------:R-:W-:Y:S01]  /*07d0*/  @P4 LEA.HI.X R14, R15, R23, R14, 0x1, P0 ;  /* 0x000000170f0e4211 */ /* 0x000fe200000f0c0e */
[----:B------:R0:W3:Y:S01]  /*07e0*/  @P4 LDG.E.64 R44, desc[UR24][R12.64] ;  /* 0x000000180c2c4981 */ /* 0x0000e2000c1e1b00 */
[----:B------:R-:W-:Y:S01]  /*07f0*/  @P4 IADD3 R15, P0, PT, R22, UR28, RZ ;  /* 0x0000001c160f4c10 */ /* 0x000fe2000ff1e0ff */
[----:B------:R-:W-:Y:S01]  /*0800*/  @P4 IMAD.WIDE.U32 R2, R17, 0x3, R2 ;  /* 0x0000000311024825 */ /* 0x000fe200078e0002 */
[----:B------:R-:W-:Y:S01]  /*0810*/  @P4 LEA R10, P1, R11, UR15, 0x3 ;  /* 0x0000000f0b0a4c11 */ /* 0x000fe2000f8218ff */
[----:B------:R1:W4:Y:S02]  /*0820*/  @P4 LDG.E.64 R4, desc[UR24][R8.64] ;  /* 0x0000001808044981 */ /* 0x000324000c1e1b00 */
[----:B------:R-:W-:Y:S01]  /*0830*/  @P4 VIADD R3, R3, UR8 ;  /* 0x0000000803034c36 */ /* 0x000fe20008000000 */
[----:B------:R-:W-:Y:S02]  /*0840*/  @P4 LEA.HI.X R11, R11, UR16, R14, 0x3, P1 ;  /* 0x000000100b0b4c11 */ /* 0x000fe400088f1c0e */
[----:B------:R-:W-:-:S02]  /*0850*/  @P4 LEA R18, P1, R2, UR15, 0x3 ;  /* 0x0000000f02124c11 */ /* 0x000fc4000f8218ff */
[----:B0-----:R-:W-:Y:S02]  /*0860*/  @P4 IADD3.X R12, PT, PT, R23, UR29, RZ, P0, !PT ;  /* 0x0000001d170c4c10 */ /* 0x001fe400087fe4ff */
[C---:B-1----:R-:W-:Y:S02]  /*0870*/  @P4 LEA R8, P0, R15.reuse, UR15, 0x3 ;  /* 0x0000000f0f084c11 */ /* 0x042fe4000f8018ff */
[----:B------:R-:W-:Y:S02]  /*0880*/  @P4 LEA.HI.X R19, R2, UR16, R3, 0x3, P1 ;  /* 0x0000001002134c11 */ /* 0x000fe400088f1c03 */
[----:B------:R-:W-:Y:S02]  /*0890*/  @P4 LEA.HI.X R9, R15, UR16, R12, 0x3, P0 ;  /* 0x000000100f094c11 */ /* 0x000fe400080f1c0c */
[----:B------:R-:W-:-:S04]  /*08a0*/  @P4 LEA R2, P0, R22, UR15, 0x3 ;  /* 0x0000000f16024c11 */ /* 0x000fc8000f8018ff */
[----:B------:R-:W-:Y:S02]  /*08b0*/  @P4 LEA.HI.X R3, R22, UR16, R23, 0x3, P0 ;  /* 0x0000001016034c11 */ /* 0x000fe400080f1c17 */
[----:B------:R-:W-:Y:S02]  /*08c0*/  @!P4 CS2R R28, SRZ ;  /* 0x00000000001cc805 */ /* 0x000fe4000001ff00 */
[----:B------:R-:W-:Y:S02]  /*08d0*/  @!P4 CS2R R14, SRZ ;  /* 0x00000000000ec805 */ /* 0x000fe4000001ff00 */
[----:B------:R-:W4:Y:S04]  /*08e0*/  @P4 LDG.E.64 R2, desc[UR24][R2.64] ;  /* 0x0000001802024981 */ /* 0x000f28000c1e1b00 */
[----:B------:R0:W4:Y:S01]  /*08f0*/  @P4 LDG.E.64 R28, desc[UR24][R10.64] ;  /* 0x000000180a1c4981 */ /* 0x000122000c1e1b00 */
[----:B------:R-:W-:-:S03]  /*0900*/  @!P4 CS2R R12, SRZ ;  /* 0x00000000000cc805 */ /* 0x000fc6000001ff00 */
[----:B------:R-:W4:Y:S01]  /*0910*/  @P4 LDG.E.64 R14, desc[UR24][R18.64] ;  /* 0x00000018120e4981 */ /* 0x000f22000c1e1b00 */
[----:B------:R-:W-:-:S03]  /*0920*/  @UP2 UIMAD UR8, UR29, 0x6, URZ ;  /* 0x000000061d0828a4 */ /* 0x000fc6000f8e02ff */
[----:B------:R1:W4:Y:S01]  /*0930*/  @P4 LDG.E.64 R12, desc[UR24][R8.64] ;  /* 0x00000018080c4981 */ /* 0x000322000c1e1b00 */
[--C-:B0-----:R-:W-:Y:S02]  /*0940*/  @P4 IMAD.MOV.U32 R10, RZ, RZ, R22.reuse ;  /* 0x000000ffff0a4224 */ /* 0x101fe400078e0016 */
[--C-:B------:R-:W-:Y:S02]  /*0950*/  @P4 IMAD.MOV.U32 R11, RZ, RZ, R23.reuse ;  /* 0x000000ffff0b4224 */ /* 0x100fe400078e0017 */
[----:B------:R-:W-:Y:S02]  /*0960*/  IMAD.U32 R25, RZ, RZ, UR28 ;  /* 0x0000001cff197e24 */ /* 0x000fe4000f8e00ff */
[----:B------:R-:W-:Y:S02]  /*0970*/  @P4 IMAD.MOV.U32 R20, RZ, RZ, R22 ;  /* 0x000000ffff144224 */ /* 0x000fe400078e0016 */
[----:B------:R-:W-:Y:S02]  /*0980*/  @P4 IMAD.MOV.U32 R21, RZ, RZ, R23 ;  /* 0x000000ffff154224 */ /* 0x000fe400078e0017 */
[----:B------:R-:W-:Y:S01]  /*0990*/  @P4 IMAD.WIDE.U32 R10, R17, 0x6, R10 ;  /* 0x00000006110a4825 */ /* 0x000fe200078e000a */
[----:B------:R-:W-:-:S03]  /*09a0*/  @UP2 UIMAD UR9, UR29, 0x7, URZ ;  /* 0x000000071d0928a4 */ /* 0x000fc6000f8e02ff */
[----:B------:R-:W-:Y:S01]  /*09b0*/  @P4 IMAD.WIDE.U32 R20, R25, 0x7, R20 ;  /* 0x0000000719144825 */ /* 0x000fe200078e0014 */
[----:B-1----:R-:W-:-:S03]  /*09c0*/  @P4 LEA R8, P0, R10, UR15, 0x3 ;  /* 0x0000000f0a084c11 */ /* 0x002fc6000f8018ff */
[----:B------:R-:W-:Y:S01]  /*09d0*/  @P4 VIADD R9, R11, UR8 ;  /* 0x000000080b094c36 */ /* 0x000fe20008000000 */
[----:B------:R-:W-:Y:S01]  /*09e0*/  @!P4 CS2R R38, SRZ ;  /* 0x000000000026c805 */ /* 0x000fe2000001ff00 */
[----:B------:R-:W-:Y:S01]  /*09f0*/  @P4 VIADD R17, R21, UR9 ;  /* 0x0000000915114c36 */ /* 0x000fe20008000000 */
[----:B------:R-:W-:Y:S02]  /*0a00*/  @P4 LEA R18, P1, R20, UR15, 0x3 ;  /* 0x0000000f14124c11 */ /* 0x000fe4000f8218ff */
[----:B------:R-:W-:Y:S02]  /*0a10*/  @P4 LEA.HI.X R9, R10, UR16, R9, 0x3, P0 ;  /* 0x000000100a094c11 */ /* 0x000fe400080f1c09 */
[----:B------:R-:W-:Y:S02]  /*0a20*/  @!P4 CS2R R26, SRZ ;  /* 0x00000000001ac805 */ /* 0x000fe4000001ff00 */
[----:B------:R-:W-:Y:S01]  /*0a30*/  @P4 LEA.HI.X R19, R20, UR16, R17, 0x3, P1 ;  /* 0x0000001014134c11 */ /* 0x000fe200088f1c11 */
[----:B------:R0:W4:Y:S01]  /*0a40*/  @P4 LDG.E.64 R38, desc[UR24][R8.64] ;  /* 0x0000001808264981 */ /* 0x000122000c1e1b00 */
[----:B------:R-:W-:-:S03]  /*0a50*/  VIADD R10, R71, 0xffffffff ;  /* 0xffffffff470a7836 */ /* 0x000fc60000000000 */
[----:B------:R1:W4:Y:S01]  /*0a60*/  @P4 LDG.E.64 R26, desc[UR24][R18.64] ;  /* 0x00000018121a4981 */ /* 0x000322000c1e1b00 */
[----:B------:R-:W-:Y:S01]  /*0a70*/  VIADD R20, R0, 0x1 ;  /* 0x0000000100147836 */ /* 0x000fe20000000000 */
[----:B------:R-:W-:-:S04]  /*0a80*/  LOP3.LUT R17, R10, 0x1f, RZ, 0xc0, !PT ;  /* 0x0000001f0a117812 */ /* 0x000fc800078ec0ff */
[----:B------:R-:W-:-:S04]  /*0a90*/  ISETP.GE.U32.AND P1, PT, R20, UR7, PT ;  /* 0x0000000714007c0c */ /* 0x000fc8000bf26070 */
[C---:B------:R-:W-:Y:S01]  /*0aa0*/  ISETP.LT.U32.AND P1, PT, R17.reuse, UR14, !P1 ;  /* 0x0000000e11007c0c */ /* 0x040fe2000cf21070 */
[----:B------:R-:W-:Y:S01]  /*0ab0*/  USHF.L.U32 UR31, UR28, 0x3, URZ ;  /* 0x000000031c1f7899 */ /* 0x000fe200080006ff */
[----:B------:R-:W-:Y:S01]  /*0ac0*/  IADD3 R16, P0, PT, R17, R16, RZ ;  /* 0x0000001011107210 */ /* 0x000fe20007f1e0ff */
[----:B------:R-:W-:Y:S01]  /*0ad0*/  USHF.L.U64.HI UR32, UR28, 0x3, UR29 ;  /* 0x000000031c207899 */ /* 0x000fe2000801021d */
[----:B0-----:R-:W-:Y:S02]  /*0ae0*/  VIADD R8, R0, 0x2 ;  /* 0x0000000200087836 */ /* 0x001fe40000000000 */
[----:B------:R-:W-:Y:S02]  /*0af0*/  IMAD.U32 R9, RZ, RZ, UR28 ;  /* 0x0000001cff097e24 */ /* 0x000fe4000f8e00ff */
[----:B------:R-:W-:-:S05]  /*0b00*/  IMAD.X R17, RZ, RZ, R24, P0 ;  /* 0x000000ffff117224 */ /* 0x000fca00000e0618 */
[----:B------:R-:W-:Y:S01]  /*0b10*/  VOTEU.ANY UP0, P1 ;  /* 0x0000000000ff7886 */ /* 0x000fe20000800100 */
[----:B------:R-:W-:Y:S01]  /*0b20*/  IMAD.U32 R10, RZ, RZ, UR31 ;  /* 0x0000001fff0a7e24 */ /* 0x000fe2000f8e00ff */
[----:B------:R-:W-:Y:S01]  /*0b30*/  ISETP.GE.U32.AND P2, PT, R8, UR7, PT ;  /* 0x0000000708007c0c */ /* 0x000fe2000bf46070 */
[----:B------:R-:W-:Y:S02]  /*0b40*/  IMAD.U32 R11, RZ, RZ, UR32 ;  /* 0x00000020ff0b7e24 */ /* 0x000fe4000f8e00ff */
[----:B------:R-:W-:Y:S01]  /*0b50*/  @UP0 UIMAD UR8, UR29, 0x9, URZ ;  /* 0x000000091d0808a4 */ /* 0x000fe2000f8e02ff */
[----:B------:R-:W-:Y:S01]  /*0b60*/  @P1 IMAD.WIDE.U32 R8, R9, 0x9, R16 ;  /* 0x0000000909081825 */ /* 0x000fe200078e0010 */
[----:B------:R-:W-:-:S03]  /*0b70*/  @UP0 UIMAD UR9, UR29, 0xa, URZ ;  /* 0x0000000a1d0908a4 */ /* 0x000fc6000f8e02ff */
[----:B------:R-:W-:Y:S01]  /*0b80*/  IMAD.WIDE.U32 R50, R50, UR28, R10 ;  /* 0x0000001c32327c25 */ /* 0x000fe2000f8e000a */
[----:B-1----:R-:W-:-:S03]  /*0b90*/  @P1 LEA R18, P0, R8, UR15, 0x3 ;  /* 0x0000000f08121c11 */ /* 0x002fc6000f8018ff */
[----:B------:R-:W-:Y:S02]  /*0ba0*/  IMAD.U32 R11, RZ, RZ, UR28 ;  /* 0x0000001cff0b7e24 */ /* 0x000fe4000f8e00ff */
[----:B------:R-:W-:Y:S02]  /*0bb0*/  IMAD.U32 R19, RZ, RZ, UR28 ;  /* 0x0000001cff137e24 */ /* 0x000fe4000f8e00ff */
[--C-:B------:R-:W-:Y:S02]  /*0bc0*/  @P1 IMAD.MOV.U32 R24, RZ, RZ, R16.reuse ;  /* 0x000000ffff181224 */ /* 0x100fe400078e0010 */
[--C-:B------:R-:W-:Y:S02]  /*0bd0*/  @P1 IMAD.MOV.U32 R25, RZ, RZ, R17.reuse ;  /* 0x000000ffff191224 */ /* 0x100fe400078e0011 */
[----:B------:R-:W-:Y:S02]  /*0be0*/  @P1 IMAD.MOV.U32 R30, RZ, RZ, R16 ;  /* 0x000000ffff1e1224 */ /* 0x000fe400078e0010 */
[----:B------:R-:W-:-:S02]  /*0bf0*/  @P1 IMAD.MOV.U32 R31, RZ, RZ, R17 ;  /* 0x000000ffff1f1224 */ /* 0x000fc400078e0011 */
[----:B------:R-:W-:Y:S01]  /*0c00*/  @P1 VIADD R9, R9, UR8 ;  /* 0x0000000809091c36 */ /* 0x000fe20008000000 */
[----:B------:R-:W-:Y:S01]  /*0c10*/  @UP0 UIMAD UR8, UR29, 0xb, URZ ;  /* 0x0000000b1d0808a4 */ /* 0x000fe2000f8e02ff */
[--C-:B------:R-:W-:Y:S02]  /*0c20*/  @P1 IMAD.MOV.U32 R32, RZ, RZ, R16.reuse ;  /* 0x000000ffff201224 */ /* 0x100fe400078e0010 */
[--C-:B------:R-:W-:Y:S02]  /*0c30*/  @P1 IMAD.MOV.U32 R33, RZ, RZ, R17.reuse ;  /* 0x000000ffff211224 */ /* 0x100fe400078e0011 */
[----:B------:R-:W-:Y:S02]  /*0c40*/  @P1 IMAD.MOV.U32 R36, RZ, RZ, R16 ;  /* 0x000000ffff241224 */ /* 0x000fe400078e0010 */
[----:B------:R-:W-:Y:S02]  /*0c50*/  @P1 IMAD.MOV.U32 R37, RZ, RZ, R17 ;  /* 0x000000ffff251224 */ /* 0x000fe400078e0011 */
[----:B------:R-:W-:-:S04]  /*0c60*/  @P1 IMAD.WIDE.U32 R24, R11, 0xa, R24 ;  /* 0x0000000a0b181825 */ /* 0x000fc800078e0018 */
[----:B------:R-:W-:Y:S01]  /*0c70*/  @P1 IMAD.WIDE.U32 R30, R19, 0xb, R30 ;  /* 0x0000000b131e1825 */ /* 0x000fe200078e001e */
[----:B------:R-:W-:Y:S02]  /*0c80*/  @P1 LEA.HI.X R19, R8, UR16, R9, 0x3, P0 ;  /* 0x0000001008131c11 */ /* 0x000fe400080f1c09 */
[----:B------:R-:W-:Y:S01]  /*0c90*/  ISETP.GE.U32.AND P3, PT, R20, UR7, PT ;  /* 0x0000000714007c0c */ /* 0x000fe2000bf66070 */
[----:B------:R-:W-:Y:S01]  /*0ca0*/  @P1 IMAD.WIDE.U32 R32, R11, 0xc, R32 ;  /* 0x0000000c0b201825 */ /* 0x000fe200078e0020 */
[----:B------:R-:W-:-:S03]  /*0cb0*/  @P1 LEA R20, P0, R24, UR15, 0x3 ;  /* 0x0000000f18141c11 */ /* 0x000fc6000f8018ff */
[----:B------:R-:W-:Y:S01]  /*0cc0*/  @P1 IMAD.WIDE.U32 R36, R11, 0xd, R36 ;  /* 0x0000000d0b241825 */ /* 0x000fe200078e0024 */
[----:B------:R-:W-:-:S03]  /*0cd0*/  @P1 LEA R10, P6, R30, UR15, 0x3 ;  /* 0x0000000f1e0a1c11 */ /* 0x000fc6000f8c18ff */
[----:B------:R-:W-:Y:S02]  /*0ce0*/  @P1 VIADD R11, R25, UR9 ;  /* 0x00000009190b1c36 */ /* 0x000fe40008000000 */
[----:B------:R-:W-:Y:S01]  /*0cf0*/  @P1 VIADD R9, R31, UR8 ;  /* 0x000000081f091c36 */ /* 0x000fe20008000000 */
[----:B------:R-:W-:Y:S02]  /*0d00*/  @UP0 UIMAD UR8, UR29, 0xc, URZ ;  /* 0x0000000c1d0808a4 */ /* 0x000fe4000f8e02ff */
[----:B------:R-:W-:Y:S01]  /*0d10*/  @UP0 UIMAD UR9, UR29, 0xd, URZ ;  /* 0x0000000d1d0908a4 */ /* 0x000fe2000f8e02ff */
[----:B------:R-:W-:Y:S01]  /*0d20*/  @P1 LEA.HI.X R21, R24, UR16, R11, 0x3, P0 ;  /* 0x0000001018151c11 */ /* 0x000fe200080f1c0b */
[----:B------:R-:W-:Y:S01]  /*0d30*/  IMAD.U32 R35, RZ, RZ, UR28 ;  /* 0x0000001cff237e24 */ /* 0x000fe2000f8e00ff */
[----:B------:R-:W-:Y:S01]  /*0d40*/  @P1 LEA.HI.X R11, R30, UR16, R9, 0x3, P6 ;  /* 0x000000101e0b1c11 */ /* 0x000fe2000b0f1c09 */
[----:B------:R-:W-:Y:S02]  /*0d50*/  @P1 IMAD.MOV.U32 R24, RZ, RZ, R16 ;  /* 0x000000ffff181224 */ /* 0x000fe400078e0010 */
[----:B------:R-:W-:-:S02]  /*0d60*/  @P1 IMAD.MOV.U32 R25, RZ, RZ, R17 ;  /* 0x000000ffff191224 */ /* 0x000fc400078e0011 */
[----:B------:R-:W-:Y:S01]  /*0d70*/  @P1 VIADD R31, R33, UR8 ;  /* 0x00000008211f1c36 */ /* 0x000fe20008000000 */
[----:B------:R-:W-:Y:S01]  /*0d80*/  @UP0 UIMAD UR8, UR29, 0xe, URZ ;  /* 0x0000000e1d0808a4 */ /* 0x000fe2000f8e02ff */
[----:B------:R-:W-:Y:S01]  /*0d90*/  @P1 VIADD R9, R37, UR9 ;  /* 0x0000000925091c36 */ /* 0x000fe20008000000 */
[----:B------:R-:W-:Y:S01]  /*0da0*/  @P1 LEA R42, P6, R36, UR15, 0x3 ;  /* 0x0000000f242a1c11 */ /* 0x000fe2000f8c18ff */
[----:B------:R-:W-:-:S03]  /*0db0*/  @P1 IMAD.WIDE.U32 R24, R35, 0xe, R24 ;  /* 0x0000000e23181825 */ /* 0x000fc600078e0018 */
[----:B------:R-:W-:Y:S01]  /*0dc0*/  @P1 LEA.HI.X R43, R36, UR16, R9, 0x3, P6 ;  /* 0x00000010242b1c11 */ /* 0x000fe2000b0f1c09 */
[----:B------:R-:W-:Y:S01]  /*0dd0*/  @P1 VIADD R9, R25, UR8 ;  /* 0x0000000819091c36 */ /* 0x000fe20008000000 */
[----:B------:R-:W-:Y:S02]  /*0de0*/  @P1 LEA R8, P6, R24, UR15, 0x3 ;  /* 0x0000000f18081c11 */ /* 0x000fe4000f8c18ff */
[----:B------:R-:W-:Y:S02]  /*0df0*/  @P1 LEA R34, P0, R32, UR15, 0x3 ;  /* 0x0000000f20221c11 */ /* 0x000fe4000f8018ff */
[----:B------:R-:W-:Y:S02]  /*0e00*/  @P1 LEA.HI.X R9, R24, UR16, R9, 0x3, P6 ;  /* 0x0000001018091c11 */ /* 0x000fe4000b0f1c09 */
[----:B------:R-:W-:Y:S01]  /*0e10*/  @P1 IADD3 R25, P6, PT, R16, UR31, RZ ;  /* 0x0000001f10191c10 */ /* 0x000fe2000ffde0ff */
[----:B------:R-:W-:Y:S01]  /*0e20*/  UMOV UR30, 0x3f800000 ;  /* 0x3f800000001e7882 */ /* 0x000fe20000000000 */
[----:B------:R-:W-:Y:S01]  /*0e30*/  @P1 LEA.HI.X R35, R32, UR16, R31, 0x3, P0 ;  /* 0x0000001020231c11 */ /* 0x000fe200080f1c1f */
[----:B------:R-:W-:Y:S01]  /*0e40*/  IMAD.U32 R31, RZ, RZ, UR28 ;  /* 0x0000001cff1f7e24 */ /* 0x000fe2000f8e00ff */
[----:B------:R-:W-:Y:S01]  /*0e50*/  @P1 IADD3.X R40, PT, PT, R17, UR32, RZ, P6, !PT ;  /* 0x0000002011281c10 */ /* 0x000fe2000b7fe4ff */
[----:B------:R-:W-:-:S02]  /*0e60*/  @P1 IMAD.MOV.U32 R36, RZ, RZ, R16 ;  /* 0x000000ffff241224 */ /* 0x000fc400078e0010 */
[----:B------:R-:W-:Y:S02]  /*0e70*/  @P1 IMAD.MOV.U32 R37, RZ, RZ, R17 ;  /* 0x000000ffff251224 */ /* 0x000fe400078e0011 */
[----:B------:R-:W-:Y:S01]  /*0e80*/  @P1 IMAD.WIDE.U32 R36, R31, 0xf, R36 ;  /* 0x0000000f1f241825 */ /* 0x000fe200078e0024 */
[----:B--2---:R-:W-:Y:S02]  /*0e90*/  @P5 R2UR UR30, R7 ;  /* 0x00000000071e52ca */ /* 0x004fe400000e0000 */
[----:B------:R-:W-:-:S04]  /*0ea0*/  @P1 LEA R30, P5, R25, UR15, 0x3 ;  /* 0x0000000f191e1c11 */ /* 0x000fc8000f8a18ff */
[----:B------:R-:W-:-:S06]  /*0eb0*/  @P1 LEA.HI.X R31, R25, UR16, R40, 0x3, P5 ;  /* 0x00000010191f1c11 */ /* 0x000fcc000a8f1c28 */
[----:B------:R-:W5:Y:S01]  /*0ec0*/  @P1 LDG.E.64 R30, desc[UR24][R30.64] ;  /* 0x000000181e1e1981 */ /* 0x000f62000c1e1b00 */
[----:B------:R-:W-:Y:S01]  /*0ed0*/  ISETP.GE.U32.AND P0, PT, R0, UR7, PT ;  /* 0x0000000700007c0c */ /* 0x000fe2000bf06070 */
[----:B---3--:R-:W-:-:S03]  /*0ee0*/  HADD2.F32 R46, -RZ, R45.H0_H0 ;  /* 0x2000002dff2e7230 */ /* 0x008fc60000004100 */
[----:B------:R-:W-:Y:S01]  /*0ef0*/  ISETP.GE.U32.OR P0, PT, R6, UR14, P0 ;  /* 0x0000000e06007c0c */ /* 0x000fe20008706470 */
[----:B----4-:R-:W-:Y:S02]  /*0f00*/  HADD2.F32 R6, -RZ, R5.H0_H0 ;  /* 0x20000005ff067230 */ /* 0x010fe40000004100 */
[----:B------:R-:W-:Y:S02]  /*0f10*/  HADD2.F32 R41, -RZ, R44.H0_H0 ;  /* 0x2000002cff297230 */ /* 0x000fe40000004100 */
[----:B------:R-:W-:Y:S01]  /*0f20*/  HADD2.F32 R16, -RZ, R4.H0_H0 ;  /* 0x20000004ff107230 */ /* 0x000fe20000004100 */
[----:B------:R-:W-:Y:S02]  /*0f30*/  FMNMX R46, RZ, R46, !PT ;  /* 0x0000002eff2e7209 */ /* 0x000fe40007800000 */
[----:B------:R-:W-:Y:S01]  /*0f40*/  FMNMX R6, RZ, R6, !PT ;  /* 0x00000006ff067209 */ /* 0x000fe20007800000 */
[----:B------:R-:W-:Y:S01]  /*0f50*/  @UP0 UIMAD UR8, UR29, 0xf, URZ ;  /* 0x0000000f1d0808a4 */ /* 0x000fe2000f8e02ff */
[----:B------:R-:W-:-:S02]  /*0f60*/  FMNMX R41, RZ, R41, !PT ;  /* 0x00000029ff297209 */ /* 0x000fc40007800000 */
[----:B------:R-:W-:Y:S01]  /*0f70*/  FMNMX R16, RZ, R16, !PT ;  /* 0x00000010ff107209 */ /* 0x000fe20007800000 */
[----:B------:R-:W-:Y:S01]  /*0f80*/  FMUL R24, R46, UR30 ;  /* 0x0000001e2e187c20 */ /* 0x000fe20008400000 */
[----:B------:R-:W-:Y:S01]  /*0f90*/  FMUL R57, R6, UR30 ;  /* 0x0000001e06397c20 */ /* 0x000fe20008400000 */
[----:B------:R-:W-:Y:S01]  /*0fa0*/  FMUL R7, R41, UR30 ;  /* 0x0000001e29077c20 */ /* 0x000fe20008400000 */
[----:B------:R-:W-:Y:S02]  /*0fb0*/  @P1 VIADD R17, R37, UR8 ;  /* 0x0000000825111c36 */ /* 0x000fe40008000000 */
[----:B------:R-:W-:Y:S01]  /*0fc0*/  FMUL R55, R16, UR30 ;  /* 0x0000001e10377c20 */ /* 0x000fe20008400000 */
[----:B------:R-:W-:Y:S02]  /*0fd0*/  @P1 LEA R32, P6, R36, UR15, 0x3 ;  /* 0x0000000f24201c11 */ /* 0x000fe4000f8c18ff */
[----:B------:R-:W-:Y:S01]  /*0fe0*/  F2FP.SATFINITE.E4M3.F32.PACK_AB_MERGE_C R24, RZ, R24, RZ ;  /* 0x00000018ff18723e */ /* 0x000fe200048070ff */
[----:B------:R-:W0:Y:S01]  /*0ff0*/  LDCU.128 UR8, c[0x0][0x390] ;  /* 0x00007200ff0877ac */ /* 0x000e220008000c00 */
[----:B------:R-:W-:-:S02]  /*1000*/  F2FP.SATFINITE.E4M3.F32.PACK_AB_MERGE_C R57, RZ, R57, RZ ;  /* 0x00000039ff39723e */ /* 0x000fc400048070ff */
[----:B------:R-:W-:Y:S02]  /*1010*/  @!P4 CS2R R2, SRZ ;  /* 0x000000000002c805 */ /* 0x000fe4000001ff00 */
[----:B------:R-:W-:Y:S02]  /*1020*/  F2FP.SATFINITE.E4M3.F32.PACK_AB_MERGE_C R7, RZ, R7, RZ ;  /* 0x00000007ff07723e */ /* 0x000fe400048070ff */
[----:B------:R-:W-:Y:S01]  /*1030*/  F2FP.SATFINITE.E4M3.F32.PACK_AB_MERGE_C R55, RZ, R55, RZ ;  /* 0x00000037ff37723e */ /* 0x000fe200048070ff */
[----:B------:R-:W-:Y:S01]  /*1040*/  HADD2.F32 R61, -RZ, R28.H0_H0 ;  /* 0x2000001cff3d7230 */ /* 0x000fe20000004100 */
[--C-:B------:R-:W-:Y:S02]  /*1050*/  SHF.R.U64 R59, R28, 0x10, R29.reuse ;  /* 0x000000101c3b7819 */ /* 0x100fe4000000121d */
[----:B------:R-:W-:Y:S01]  /*1060*/  SHF.R.U32.HI R28, RZ, 0x10, R29 ;  /* 0x00000010ff1c7819 */ /* 0x000fe2000001161d */
[----:B------:R-:W-:Y:S01]  /*1070*/  HADD2.F32 R37, -RZ, R14.H0_H0 ;  /* 0x2000000eff257230 */ /* 0x000fe20000004100 */
[----:B------:R-:W-:Y:S01]  /*1080*/  @P1 LEA.HI.X R33, R36, UR16, R17, 0x3, P6 ;  /* 0x0000001024211c11 */ /* 0x000fe2000b0f1c11 */
[----:B------:R-:W-:Y:S01]  /*1090*/  HADD2.F32 R40, -RZ, R15.H0_H0 ;  /* 0x2000000fff287230 */ /* 0x000fe20000004100 */
[----:B------:R-:W-:-:S02]  /*10a0*/  SHF.R.U64 R56, R2, 0x10, R3 ;  /* 0x0000001002387819 */ /* 0x000fc40000001203 */
[----:B------:R-:W-:Y:S02]  /*10b0*/  PRMT R47, R24, 0x7104, RZ ;  /* 0x00007104182f7816 */ /* 0x000fe400000000ff */
[----:B------:R-:W-:Y:S02]  /*10c0*/  LOP3.LUT R52, R57, 0xff, RZ, 0xc0, !PT ;  /* 0x000000ff39347812 */ /* 0x000fe400078ec0ff */
[--C-:B------:R-:W-:Y:S02]  /*10d0*/  SHF.R.U64 R25, R14, 0x10, R15.reuse ;  /* 0x000000100e197819 */ /* 0x100fe4000000120f */
[----:B------:R-:W-:Y:S02]  /*10e0*/  SHF.R.U32.HI R17, RZ, 0x10, R15 ;  /* 0x00000010ff117819 */ /* 0x000fe4000001160f */
[----:B------:R-:W-:Y:S02]  /*10f0*/  @!P1 CS2R R14, SRZ ;  /* 0x00000000000e9805 */ /* 0x000fe4000001ff00 */
[----:B------:R-:W-:Y:S01]  /*1100*/  PRMT R49, R7, 0x7104, RZ ;  /* 0x0000710407317816 */ /* 0x000fe200000000ff */
[----:B------:R-:W-:Y:S01]  /*1110*/  HADD2.F32 R64, -RZ, R2.H0_H0 ;  /* 0x20000002ff407230 */ /* 0x000fe20000004100 */
[----:B------:R-:W-:Y:S01]  /*1120*/  LOP3.LUT R48, R55, 0xff, RZ, 0xc0, !PT ;  /* 0x000000ff37307812 */ /* 0x000fe200078ec0ff */
[----:B------:R-:W-:Y:S01]  /*1130*/  HADD2.F32 R2, -RZ, R28.H0_H0 ;  /* 0x2000001cff027230 */ /* 0x000fe20000004100 */
[----:B------:R-:W-:Y:S01]  /*1140*/  SHF.R.U32.HI R54, RZ, 0x10, R3 ;  /* 0x00000010ff367819 */ /* 0x000fe20000011603 */
[----:B------:R-:W-:Y:S01]  /*1150*/  HADD2.F32 R28, -RZ, R56.H0_H0 ;  /* 0x20000038ff1c7230 */ /* 0x000fe20000004100 */
[----:B------:R-:W-:-:S02]  /*1160*/  LOP3.LUT R47, R52, 0xff00, R47, 0xf8, !PT ;  /* 0x0000ff00342f7812 */ /* 0x000fc400078ef82f */
[----:B------:R-:W-:Y:S02]  /*1170*/  @!P1 CS2R R52, SRZ ;  /* 0x0000000000349805 */ /* 0x000fe4000001ff00 */
[----:B------:R-:W-:Y:S01]  /*1180*/  LOP3.LUT R49, R48, 0xff00, R49, 0xf8, !PT ;  /* 0x0000ff0030317812 */ /* 0x000fe200078ef831 */
[----:B------:R1:W5:Y:S01]  /*1190*/  @P1 LDG.E.64 R14, desc[UR24][R20.64] ;  /* 0x00000018140e1981 */ /* 0x000362000c1e1b00 */
[----:B------:R-:W-:Y:S01]  /*11a0*/  SHF.R.U64 R48, R12, 0x10, R13 ;  /* 0x000000100c307819 */ /* 0x000fe2000000120d */
[----:B------:R-:W-:Y:S01]  /*11b0*/  HADD2.F32 R66, -RZ, R3.H0_H0 ;  /* 0x20000003ff427230 */ /* 0x000fe20000004100 */
[----:B------:R-:W-:Y:S01]  /*11c0*/  FMNMX R64, RZ, R64, !PT ;  /* 0x00000040ff407209 */ /* 0x000fe20007800000 */
[----:B------:R2:W5:Y:S01]  /*11d0*/  @P1 LDG.E.64 R52, desc[UR24][R18.64] ;  /* 0x0000001812341981 */ /* 0x000562000c1e1b00 */
[----:B------:R-:W-:Y:S01]  /*11e0*/  FMNMX R28, RZ, R28, !PT ;  /* 0x0000001cff1c7209 */ /* 0x000fe20007800000 */
[----:B------:R-:W-:Y:S02]  /*11f0*/  HADD2.F32 R63, -RZ, R12.H0_H0 ;  /* 0x2000000cff3f7230 */ /* 0x000fe40000004100 */
[----:B-1----:R-:W-:Y:S01]  /*1200*/  HADD2.F32 R21, -RZ, R54.H0_H0 ;  /* 0x20000036ff157230 */ /* 0x002fe20000004100 */
[----:B------:R-:W-:Y:S01]  /*1210*/  FMNMX R66, RZ, R66, !PT ;  /* 0x00000042ff427209 */ /* 0x000fe20007800000 */
[----:B------:R-:W-:-:S02]  /*1220*/  HADD2.F32 R62, -RZ, R29.H0_H0 ;  /* 0x2000001dff3e7230 */ /* 0x000fc40000004100 */
[----:B--2---:R-:W-:Y:S01]  /*1230*/  HADD2.F32 R18, -RZ, R48.H0_H0 ;  /* 0x20000030ff127230 */ /* 0x004fe20000004100 */
[----:B------:R-:W-:Y:S02]  /*1240*/  FMNMX R21, RZ, R21, !PT ;  /* 0x00000015ff157209 */ /* 0x000fe40007800000 */
[----:B------:R-:W-:Y:S01]  /*1250*/  FMNMX3 R19, |R64|, RZ, |R28|, !PT ;  /* 0x000000ff40137276 */ /* 0x000fe2000780061c */
[----:B------:R-:W-:Y:S01]  /*1260*/  HADD2.F32 R65, -RZ, R13.H0_H0 ;  /* 0x2000000dff417230 */ /* 0x000fe20000004100 */
[----:B------:R-:W-:Y:S02]  /*1270*/  SHF.R.U32.HI R29, RZ, 0x10, R13 ;  /* 0x00000010ff1d7819 */ /* 0x000fe4000001160d */
[----:B------:R-:W-:Y:S02]  /*1280*/  FMNMX R63, RZ, R63, !PT ;  /* 0x0000003fff3f7209 */ /* 0x000fe40007800000 */
[----:B------:R-:W-:Y:S02]  /*1290*/  FMNMX R18, RZ, R18, !PT ;  /* 0x00000012ff127209 */ /* 0x000fe40007800000 */
[----:B------:R-:W-:Y:S01]  /*12a0*/  FMNMX3 R19, |R66|, R19, |R21|, !PT ;  /* 0x0000001342137276 */ /* 0x000fe20007800615 */
[----:B------:R-:W-:Y:S01]  /*12b0*/  HADD2.F32 R60, -RZ, R29.H0_H0 ;  /* 0x2000001dff3c7230 */ /* 0x000fe20000004100 */
[----:B------:R-:W-:-:S02]  /*12c0*/  FMNMX R65, RZ, R65, !PT ;  /* 0x00000041ff417209 */ /* 0x000fc40007800000 */
[----:B------:R-:W-:Y:S01]  /*12d0*/  FMNMX3 R48, |R63|, R19, |R18|, !PT ;  /* 0x000000133f307276 */ /* 0x000fe20007800612 */
[----:B------:R-:W-:Y:S01]  /*12e0*/  HADD2.F32 R59, -RZ, R59.H0_H0 ;  /* 0x2000003bff3b7230 */ /* 0x000fe20000004100 */
[----:B------:R-:W-:Y:S01]  /*12f0*/  FMNMX R61, RZ, R61, !PT ;  /* 0x0000003dff3d7209 */ /* 0x000fe20007800000 */
[----:B------:R-:W-:Y:S01]  /*1300*/  HADD2.F32 R36, -RZ, R38.H0_H0 ;  /* 0x20000026ff247230 */ /* 0x000fe20000004100 */
[----:B------:R-:W-:Y:S02]  /*1310*/  FMNMX R60, RZ, R60, !PT ;  /* 0x0000003cff3c7209 */ /* 0x000fe40007800000 */
[----:B------:R-:W-:Y:S02]  /*1320*/  FMNMX R48, |R65|, R48, !PT ;  /* 0x0000003041307209 */ /* 0x000fe40007800200 */
[----:B------:R-:W-:Y:S01]  /*1330*/  FMNMX R29, RZ, R2, !PT ;  /* 0x00000002ff1d7209 */ /* 0x000fe20007800000 */
[----:B------:R-:W-:Y:S01]  /*1340*/  HADD2.F32 R2, -RZ, R25.H0_H0 ;  /* 0x20000019ff027230 */ /* 0x000fe20000004100 */
[----:B------:R-:W-:Y:S01]  /*1350*/  SHF.R.U64 R25, R4, 0x10, R5 ;  /* 0x0000001004197819 */ /* 0x000fe20000001205 */
[----:B------:R-:W-:Y:S01]  /*1360*/  HADD2.F32 R3, -RZ, R26.H0_H0 ;  /* 0x2000001aff037230 */ /* 0x000fe20000004100 */
[----:B------:R-:W-:-:S02]  /*1370*/  FMNMX R62, RZ, R62, !PT ;  /* 0x0000003eff3e7209 */ /* 0x000fc40007800000 */
[----:B------:R-:W-:Y:S02]  /*1380*/  FMNMX R59, RZ, R59, !PT ;  /* 0x0000003bff3b7209 */ /* 0x000fe40007800000 */
[----:B------:R-:W-:Y:S02]  /*1390*/  FMNMX R36, RZ, R36, !PT ;  /* 0x00000024ff247209 */ /* 0x000fe40007800000 */
[----:B------:R-:W-:Y:S01]  /*13a0*/  FMNMX3 R4, |R60|, R48, |R61|, !PT ;  /* 0x000000303c047276 */ /* 0x000fe2000780063d */
[----:B------:R-:W-:Y:S01]  /*13b0*/  HADD2.F32 R17, -RZ, R17.H0_H0 ;  /* 0x20000011ff117230 */ /* 0x000fe20000004100 */
[----:B------:R-:W-:Y:S01]  /*13c0*/  FMNMX R20, RZ, R3, !PT ;  /* 0x00000003ff147209 */ /* 0x000fe20007800000 */
[----:B------:R-:W-:Y:S01]  /*13d0*/  FMUL R3, R36, UR30 ;  /* 0x0000001e24037c20 */ /* 0x000fe20008400000 */
[----:B------:R-:W-:Y:S02]  /*13e0*/  FMNMX R37, RZ, R37, !PT ;  /* 0x00000025ff257209 */ /* 0x000fe40007800000 */
[----:B------:R-:W-:-:S02]  /*13f0*/  FMNMX3 R4, |R59|, R4, |R62|, !PT ;  /* 0x000000043b047276 */ /* 0x000fc4000780063e */
[----:B------:R-:W-:Y:S02]  /*1400*/  FMNMX R19, RZ, R17, !PT ;  /* 0x00000011ff137209 */ /* 0x000fe40007800000 */
[----:B------:R-:W-:Y:S02]  /*1410*/  FMNMX R40, RZ, R40, !PT ;  /* 0x00000028ff287209 */ /* 0x000fe40007800000 */
[----:B------:R-:W-:Y:S02]  /*1420*/  FMNMX R2, RZ, R2, !PT ;  /* 0x00000002ff027209 */ /* 0x000fe40007800000 */
[----:B------:R-:W-:Y:S01]  /*1430*/  FMNMX3 R17, |R29|, R4, |R37|, !PT ;  /* 0x000000041d117276 */ /* 0x000fe20007800625 */
[----:B------:R-:W-:Y:S01]  /*1440*/  FMUL R48, R20, UR30 ;  /* 0x0000001e14307c20 */ /* 0x000fe20008400000 */
[----:B------:R-:W-:Y:S01]  /*1450*/  F2FP.SATFINITE.E4M3.F32.PACK_AB_MERGE_C R56, RZ, R3, RZ ;  /* 0x00000003ff38723e */ /* 0x000fe200048070ff */
[----:B------:R-:W-:Y:S01]  /*1460*/  HADD2.F32 R3, -RZ, R25.H0_H0 ;  /* 0x20000019ff037230 */ /* 0x000fe20000004100 */
[----:B------:R-:W-:-:S02]  /*1470*/  FMNMX3 R25, |R2|, R17, |R40|, !PT ;  /* 0x0000001102197276 */ /* 0x000fc40007800628 */
[----:B------:R-:W-:Y:S02]  /*1480*/  F2FP.SATFINITE.E4M3.F32.PACK_AB_MERGE_C R48, RZ, R48, RZ ;  /* 0x00000030ff30723e */ /* 0x000fe400048070ff */
[----:B------:R-:W-:Y:S02]  /*1490*/  FMNMX3 R16, |R19|, R25, |R16|, !PT ;  /* 0x0000001913107276 */ /* 0x000fe40007800610 */
[----:B------:R-:W-:Y:S02]  /*14a0*/  FMNMX R3, RZ, R3, !PT ;  /* 0x00000003ff037209 */ /* 0x000fe40007800000 */
[----:B------:R-:W-:Y:S02]  /*14b0*/  LOP3.LUT R4, R48, 0xffff, RZ, 0xc0, !PT ;  /* 0x0000ffff30047812 */ /* 0x000fe400078ec0ff */
[----:B------:R-:W-:Y:S02]  /*14c0*/  LOP3.LUT R56, R56, 0xff, RZ, 0xc0, !PT ;  /* 0x000000ff38387812 */ /* 0x000fe400078ec0ff */
[----:B------:R-:W-:Y:S01]  /*14d0*/  FMNMX3 R16, |R3|, R16, |R6|, !PT ;  /* 0x0000001003107276 */ /* 0x000fe20007800606 */
[----:B------:R-:W-:-:S02]  /*14e0*/  HADD2.F32 R6, -RZ, R27.H0_H0 ;  /* 0x2000001bff067230 */ /* 0x000fc40000004100 */
[----:B------:R-:W-:Y:S01]  /*14f0*/  HADD2.F32 R25, -RZ, R39.H0_H0 ;  /* 0x20000027ff197230 */ /* 0x000fe20000004100 */
[----:B------:R-:W-:Y:S01]  /*1500*/  @!P1 CS2R R12, SRZ ;  /* 0x00000000000c9805 */ /* 0x000fe2000001ff00 */
[----:B------:R-:W-:Y:S01]  /*1510*/  IMAD.SHL.U32 R4, R4, 0x1000000, RZ ;  /* 0x0100000004047824 */ /* 0x000fe200078e00ff */
[----:B------:R-:W-:Y:S01]  /*1520*/  FMNMX R6, RZ, R6, !PT ;  /* 0x00000006ff067209 */ /* 0x000fe20007800000 */
[----:B------:R-:W-:Y:S01]  /*1530*/  IMAD.U32 R17, R56, 0x10000, RZ ;  /* 0x0001000038117824 */ /* 0x000fe200078e00ff */
[----:B------:R-:W-:Y:S02]  /*1540*/  FMNMX R25, RZ, R25, !PT ;  /* 0x00000019ff197209 */ /* 0x000fe40007800000 */
[----:B------:R1:W5:Y:S02]  /*1550*/  @P1 LDG.E.64 R12, desc[UR24][R10.64] ;  /* 0x000000180a0c1981 */ /* 0x000364000c1e1b00 */
[----:B------:R-:W-:Y:S01]  /*1560*/  LOP3.LUT R49, R4, R49, R17, 0xfe, !PT ;  /* 0x0000003104317212 */ /* 0x000fe200078efe11 */
[----:B------:R-:W-:Y:S01]  /*1570*/  FMUL R4, R6, UR30 ;  /* 0x0000001e06047c20 */ /* 0x000fe20008400000 */
[----:B------:R-:W-:Y:S01]  /*1580*/  FMUL R54, R25, UR30 ;  /* 0x0000001e19367c20 */ /* 0x000fe20008400000 */
[----:B-1----:R-:W-:-:S03]  /*1590*/  SHF.R.U32.HI R10, RZ, 0x10, R5 ;  /* 0x00000010ff0a7819 */ /* 0x002fc60000011605 */
[----:B------:R-:W-:Y:S02]  /*15a0*/  F2FP.SATFINITE.E4M3.F32.PACK_AB_MERGE_C R58, RZ, R4, RZ ;  /* 0x00000004ff3a723e */ /* 0x000fe400048070ff */
[----:B------:R-:W-:Y:S01]  /*15b0*/  F2FP.SATFINITE.E4M3.F32.PACK_AB_MERGE_C R54, RZ, R54, RZ ;  /* 0x00000036ff36723e */ /* 0x000fe200048070ff */
[----:B------:R-:W-:Y:S01]  /*15c0*/  HADD2.F32 R4, -RZ, R10.H0_H0 ;  /* 0x2000000aff047230 */ /* 0x000fe20000004100 */
[----:B------:R-:W-:-:S03]  /*15d0*/  LOP3.LUT R58, R58, 0xffff, RZ, 0xc0, !PT ;  /* 0x0000ffff3a3a7812 */ /* 0x000fc600078ec0ff */
[----:B------:R-:W-:Y:S01]  /*15e0*/  IMAD.U32 R10, R54, 0x10000, RZ ;  /* 0x00010000360a7824 */ /* 0x000fe200078e00ff */
[----:B------:R-:W-:Y:S01]  /*15f0*/  FMNMX R4, RZ, R4, !PT ;  /* 0x00000004ff047209 */ /* 0x000fe20007800000 */
[----:B------:R-:W-:Y:S01]  /*1600*/  UIMAD UR6, UR6, UR12, URZ ;  /* 0x0000000c060672a4 */ /* 0x000fe2000f8e02ff */
[----:B------:R-:W-:Y:S02]  /*1610*/  LOP3.LUT R5, RZ, R0, RZ, 0x33, !PT ;  /* 0x00000000ff057212 */ /* 0x000fe400078e33ff */
[----:B------:R-:W-:Y:S02]  /*1620*/  FMNMX3 R41, |R4|, R16, |R41|, !PT ;  /* 0x0000001004297276 */ /* 0x000fe40007800629 */
[----:B------:R-:W-:Y:S02]  /*1630*/  @!P1 CS2R R16, SRZ ;  /* 0x0000000000109805 */ /* 0x000fe4000001ff00 */
[----:B------:R-:W-:Y:S01]  /*1640*/  LOP3.LUT R11, R10, 0xff0000, RZ, 0xc0, !PT ;  /* 0x00ff00000a0b7812 */ /* 0x000fe200078ec0ff */
[----:B------:R-:W-:Y:S01]  /*1650*/  IMAD.SHL.U32 R10, R58, 0x1000000, RZ ;  /* 0x010000003a0a7824 */ /* 0x000fe200078e00ff */
[----:B------:R-:W-:Y:S01]  /*1660*/  UIMAD.WIDE.U32 UR18, UR21, UR12, URZ ;  /* 0x0000000c151272a5 */ /* 0x000fe2000f8e00ff */
[----:B------:R-:W-:Y:S01]  /*1670*/  IMAD.IADD R5, R5, 0x1, R72 ;  /* 0x0000000105057824 */ /* 0x000fe200078e0248 */
[----:B------:R-:W-:Y:S01]  /*1680*/  UIMAD UR13, UR21, UR13, UR6 ;  /* 0x0000000d150d72a4 */ /* 0x000fe2000f8e0206 */
[----:B------:R-:W5:Y:S01]  /*1690*/  @P1 LDG.E.64 R16, desc[UR24][R42.64] ;  /* 0x000000182a101981 */ /* 0x000f62000c1e1b00 */
[----:B------:R-:W-:-:S02]  /*16a0*/  LOP3.LUT R47, R10, R47, R11, 0xfe, !PT ;  /* 0x0000002f0a2f7212 */ /* 0x000fc400078efe0b */
[----:B------:R-:W-:Y:S01]  /*16b0*/  @!P1 CS2R R10, SRZ ;  /* 0x00000000000a9805 */ /* 0x000fe2000001ff00 */
[----:B0-----:R-:W-:Y:S01]  /*16c0*/  UIADD3 UR17, UP1, UPT, UR17, UR8, URZ ;  /* 0x0000000811117290 */ /* 0x001fe2000ff3e0ff */
[--C-:B------:R-:W-:Y:S01]  /*16d0*/  SHF.R.U64 R68, R44, 0x10, R45.reuse ;  /* 0x000000102c447819 */ /* 0x100fe2000000122d */
[----:B------:R-:W-:Y:S01]  /*16e0*/  USHF.L.U32 UR6, UR18, 0x7, URZ ;  /* 0x0000000712067899 */ /* 0x000fe200080006ff */
[----:B------:R-:W-:Y:S01]  /*16f0*/  SHF.R.U32.HI R69, RZ, 0x10, R45 ;  /* 0x00000010ff457819 */ /* 0x000fe2000001162d */
[----:B------:R-:W-:Y:S01]  /*1700*/  UIADD3 UR8, UPT, UPT, UR19, UR13, URZ ;  /* 0x0000000d13087290 */ /* 0x000fe2000fffe0ff */
[----:B------:R-:W-:Y:S02]  /*1710*/  @!P1 CS2R R42, SRZ ;  /* 0x00000000002a9805 */ /* 0x000fe4000001ff00 */
[----:B------:R-:W-:Y:S02]  /*1720*/  LOP3.LUT R5, R5, 0x1f, RZ, 0xc0, !PT ;  /* 0x0000001f05057812 */ /* 0x000fe400078ec0ff */
[----:B------:R-:W-:Y:S01]  /*1730*/  @!P1 CS2R R44, SRZ ;  /* 0x00000000002c9805 */ /* 0x000fe2000001ff00 */
[----:B------:R-:W-:Y:S01]  /*1740*/  ULEA UR6, UP0, UR4, UR6, 0x8 ;  /* 0x0000000604067291 */ /* 0x000fe2000f8040ff */
[----:B------:R0:W5:Y:S01]  /*1750*/  @P1 LDG.E.64 R10, desc[UR24][R34.64] ;  /* 0x00000018220a1981 */ /* 0x000162000c1e1b00 */
[----:B------:R-:W-:Y:S01]  /*1760*/  USHF.L.U64.HI UR18, UR18, 0x7, UR8 ;  /* 0x0000000712127899 */ /* 0x000fe20008010208 */
[----:B------:R-:W-:-:S02]  /*1770*/  HADD2.F32 R68, -RZ, R68.H0_H0 ;  /* 0x20000044ff447230 */ /* 0x000fc40000004100 */
[----:B------:R-:W-:Y:S01]  /*1780*/  FMUL R62, R62, UR30 ;  /* 0x0000001e3e3e7c20 */ /* 0x000fe20008400000 */
[----:B------:R1:W5:Y:S01]  /*1790*/  @P1 LDG.E.64 R42, desc[UR24][R32.64] ;  /* 0x00000018202a1981 */ /* 0x000362000c1e1b00 */
[----:B------:R-:W-:Y:S01]  /*17a0*/  FMUL R64, R64, UR30 ;  /* 0x0000001e40407c20 */ /* 0x000fe20008400000 */
[----:B------:R-:W-:Y:S01]  /*17b0*/  ISETP.GE.U32.OR P3, PT, R5, UR14, P3 ;  /* 0x0000000e05007c0c */ /* 0x000fe20009f66470 */
[----:B------:R-:W-:Y:S01]  /*17c0*/  UIADD3 UR6, UP2, UPT, UR6, UR10, URZ ;  /* 0x0000000a06067290 */ /* 0x000fe2000ff5e0ff */
[--C-:B------:R-:W-:Y:S01]  /*17d0*/  SHF.R.U64 R5, R38, 0x10, R39.reuse ;  /* 0x0000001026057819 */ /* 0x100fe20000001227 */
[----:B------:R2:W5:Y:S01]  /*17e0*/  @P1 LDG.E.64 R44, desc[UR24][R8.64] ;  /* 0x00000018082c1981 */ /* 0x000562000c1e1b00 */
[----:B0-----:R-:W-:Y:S01]  /*17f0*/  HADD2.F32 R34, -RZ, R69.H0_H0 ;  /* 0x20000045ff227230 */ /* 0x001fe20000004100 */
[----:B------:R-:W-:Y:S01]  /*1800*/  ULEA.HI.X UR4, UR4, UR18, UR5, 0x8, UP0 ;  /* 0x0000001204047291 */ /* 0x000fe200080f4405 */
[----:B-1----:R-:W-:Y:S01]  /*1810*/  FMUL R32, R18, UR30 ;  /* 0x0000001e12207c20 */ /* 0x002fe20008400000 */
[----:B------:R-:W-:Y:S01]  /*1820*/  FMUL R38, R66, UR30 ;  /* 0x0000001e42267c20 */ /* 0x000fe20008400000 */
[----:B------:R-:W-:Y:S01]  /*1830*/  FMUL R63, R63, UR30 ;  /* 0x0000001e3f3f7c20 */ /* 0x000fe20008400000 */
[----:B------:R-:W-:Y:S01]  /*1840*/  FMNMX R35, RZ, R68, !PT ;  /* 0x00000044ff237209 */ /* 0x000fe20007800000 */
[----:B------:R-:W-:Y:S01]  /*1850*/  FMUL R69, R29, UR30 ;  /* 0x0000001e1d457c20 */ /* 0x000fe20008400000 */
[----:B------:R-:W-:Y:S01]  /*1860*/  F2FP.SATFINITE.E4M3.F32.PACK_AB_MERGE_C R66, RZ, R62, RZ ;  /* 0x0000003eff42723e */ /* 0x000fe200048070ff */
[----:B------:R-:W-:Y:S01]  /*1870*/  FMUL R76, R37, UR30 ;  /* 0x0000001e254c7c20 */ /* 0x000fe20008400000 */
[----:B------:R-:W-:Y:S01]  /*1880*/  FMUL R40, R40, UR30 ;  /* 0x0000001e28287c20 */ /* 0x000fe20008400000 */
[----:B--2---:R-:W-:Y:S01]  /*1890*/  F2FP.SATFINITE.E4M3.F32.PACK_AB_MERGE_C R8, RZ, R64, RZ ;  /* 0x00000040ff08723e */ /* 0x004fe200048070ff */
[----:B------:R-:W-:Y:S01]  /*18a0*/  FMUL R65, R65, UR30 ;  /* 0x0000001e41417c20 */ /* 0x000fe20008400000 */
[----:B------:R-:W-:Y:S01]  /*18b0*/  FMUL R70, R61, UR30 ;  /* 0x0000001e3d467c20 */ /* 0x000fe20008400000 */
[----:B------:R-:W-:Y:S01]  /*18c0*/  FMNMX R34, RZ, R34, !PT ;  /* 0x00000022ff227209 */ /* 0x000fe20007800000 */
        /* <DEDUP_REMOVED lines=13> */
[----:B------:R-:W-:Y:S01]  /*19a0*/  FMUL R63, R35, UR30 ;  /* 0x0000001e233f7c20 */ /* 0x000fe20008400000 */
[----:B------:R-:W-:Y:S01]  /*19b0*/  F2FP.SATFINITE.E4M3.F32.PACK_AB_MERGE_C R2, RZ, R40, RZ ;  /* 0x00000028ff02723e */ /* 0x000fe200048070ff */
[----:B------:R-:W-:Y:S01]  /*19c0*/  FMUL R40, R34, UR30 ;  /* 0x0000001e22287c20 */ /* 0x000fe20008400000 */
[----:B------:R-:W-:Y:S01]  /*19d0*/  SHF.R.U32.HI R39, RZ, 0x10, R39 ;  /* 0x00000010ff277819 */ /* 0x000fe20000011627 */
        /* <DEDUP_REMOVED lines=25> */
.L_x_27670:
[----:B------:R-:W-:Y:S05]  /*1b70*/  BSYNC.RECONVERGENT B0 ;  /* 0x0000000000007941 */ /* 0x000fea0003800200 */
.L_x_27669:
[----:B------:R-:W-:Y:S04]  /*1b80*/  BSSY.RECONVERGENT B0, `(.L_x_27671) ;  /* 0x000000d000007945 */ /* 0x000fe80003800200 */
[----:B------:R-:W-:Y:S05]  /*1b90*/  @P0 BRA `(.L_x_27672) ;  /* 0x00000000002c0947 */ /* 0x000fea0003800000 */
[----:B0-----:R-:W-:Y:S01]  /*1ba0*/  IMAD.U32 R29, R18, 0x10000, RZ ;  /* 0x00010000121d7824 */ /* 0x001fe200078e00ff */
        /* <DEDUP_REMOVED lines=10> */
.L_x_27672:
[----:B------:R-:W-:Y:S05]  /*1c50*/  BSYNC.RECONVERGENT B0 ;  /* 0x0000000000007941 */ /* 0x000fea0003800200 */
.L_x_27671:
[----:B------:R-:W-:Y:S04]  /*1c60*/  BSSY.RECONVERGENT B0, `(.L_x_27673) ;  /* 0x0000011000007945 */ /* 0x000fe80003800200 */
[----:B------:R-:W-:Y:S05]  /*1c70*/  @P0 BRA `(.L_x_27674) ;  /* 0x00000000003c0947 */ /* 0x000fea0003800000 */
[----:B01----:R-:W-:Y:S01]  /*1c80*/  IMAD.U32 R29, R66, 0x10000, RZ ;  /* 0x00010000421d7824 */ /* 0x003fe200078e00ff */
[----:B------:R-:W-:Y:S01]  /*1c90*/  LOP3.LUT R28, R69, 0xffff, RZ, 0xc0, !PT ;  /* 0x0000ffff451c7812 */ /* 0x000fe200078ec0ff */
[----:B------:R-:W-:Y:S02]  /*1ca0*/  IMAD.U32 R33, RZ, RZ, UR28 ;  /* 0x0000001cff217e24 */ /* 0x000fe4000f8e00ff */
[----:B------:R-:W-:Y:S01]  /*1cb0*/  IMAD.U32 R59, RZ, RZ, UR28 ;  /* 0x0000001cff3b7e24 */ /* 0x000fe2000f8e00ff */
[----:B------:R-:W-:Y:S02]  /*1cc0*/  LOP3.LUT R29, R29, 0xff0000, RZ, 0xc0, !PT ;  /* 0x00ff00001d1d7812 */ /* 0x000fe400078ec0ff */
[----:B------:R-:W-:-:S03]  /*1cd0*/  LEA R32, P4, R33, R22, 0x1 ;  /* 0x0000001621207211 */ /* 0x000fc600078808ff */
[----:B------:R-:W-:Y:S02]  /*1ce0*/  IMAD R28, R28, 0x1000000, R29 ;  /* 0x010000001c1c7824 */ /* 0x000fe400078e021d */
[----:B------:R-:W-:-:S05]  /*1cf0*/  IMAD.U32 R29, RZ, RZ, UR29 ;  /* 0x0000001dff1d7e24 */ /* 0x000fca000f8e00ff */
[----:B------:R-:W-:Y:S01]  /*1d00*/  LEA.HI.X R59, R59, R23, R29, 0x1, P4 ;  /* 0x000000173b3b7211 */ /* 0x000fe200020f0c1d */
[----:B------:R-:W-:-:S05]  /*1d10*/  IMAD.SHL.U32 R29, R75, 0x100, RZ ;  /* 0x000001004b1d7824 */ /* 0x000fca00078e00ff */
[----:B------:R-:W-:Y:S02]  /*1d20*/  LOP3.LUT R33, R28, 0xffff, R29, 0xf8, !PT ;  /* 0x0000ffff1c217812 */ /* 0x000fe400078ef81d */
[C---:B------:R-:W-:Y:S02]  /*1d30*/  LEA R28, P4, R32.reuse, UR17, 0x2 ;  /* 0x00000011201c7c11 */ /* 0x040fe4000f8810ff */
[----:B------:R-:W-:Y:S02]  /*1d40*/  LOP3.LUT R33, R33, 0xff, R70, 0xf8, !PT ;  /* 0x000000ff21217812 */ /* 0x000fe400078ef846 */
[----:B------:R-:W-:-:S05]  /*1d50*/  LEA.HI.X R29, R32, UR9, R59, 0x2, P4 ;  /* 0x00000009201d7c11 */ /* 0x000fca000a0f143b */
[----:B------:R2:W-:Y:S04]  /*1d60*/  STG.E desc[UR24][R28.64], R33 ;  /* 0x000000211c007986 */ /* 0x0005e8000c101918 */
.L_x_27674:
[----:B------:R-:W-:Y:S05]  /*1d70*/  BSYNC.RECONVERGENT B0 ;  /* 0x0000000000007941 */ /* 0x000fea0003800200 */
.L_x_27673:
[----:B------:R-:W-:Y:S04]  /*1d80*/  BSSY.RECONVERGENT B0, `(.L_x_27675) ;  /* 0x0000012000007945 */ /* 0x000fe80003800200 */
[----:B------:R-:W-:Y:S05]  /*1d90*/  @P0 BRA `(.L_x_27676) ;  /* 0x0000000000400947 */ /* 0x000fea0003800000 */
[----:B012---:R-:W-:Y:S01]  /*1da0*/  IMAD.U32 R33, RZ, RZ, UR28 ;  /* 0x0000001cff217e24 */ /* 0x007fe2000f8e00ff */
[----:B------:R-:W-:Y:S01]  /*1db0*/  UIMAD UR5, UR29, 0x3, URZ ;  /* 0x000000031d0578a4 */ /* 0x000fe2000f8e02ff */
[----:B------:R-:W-:Y:S02]  /*1dc0*/  IMAD.U32 R32, R2, 0x10000, RZ ;  /* 0x0001000002207824 */ /* 0x000fe400078e00ff */
[----:B------:R-:W-:Y:S02]  /*1dd0*/  IMAD.MOV.U32 R28, RZ, RZ, R22 ;  /* 0x000000ffff1c7224 */ /* 0x000fe400078e0016 */
[----:B------:R-:W-:Y:S02]  /*1de0*/  IMAD.MOV.U32 R29, RZ, RZ, R23 ;  /* 0x000000ffff1d7224 */ /* 0x000fe400078e0017 */
[----:B------:R-:W-:Y:S01]  /*1df0*/  IMAD.WIDE.U32 R28, R33, 0x3, R28 ;  /* 0x00000003211c7825 */ /* 0x000fe200078e001c */
[----:B------:R-:W-:Y:S02]  /*1e00*/  LOP3.LUT R33, R32, 0xff0000, RZ, 0xc0, !PT ;  /* 0x00ff000020217812 */ /* 0x000fe400078ec0ff */
[----:B------:R-:W-:Y:S01]  /*1e10*/  LOP3.LUT R32, R4, 0xffff, RZ, 0xc0, !PT ;  /* 0x0000ffff04207812 */ /* 0x000fe200078ec0ff */
[----:B------:R-:W-:-:S04]  /*1e20*/  VIADD R29, R29, UR5 ;  /* 0x000000051d1d7c36 */ /* 0x000fc80008000000 */
[----:B------:R-:W-:Y:S02]  /*1e30*/  IMAD R32, R32, 0x1000000, R33 ;  /* 0x0100000020207824 */ /* 0x000fe400078e0221 */
[----:B------:R-:W-:-:S05]  /*1e40*/  IMAD.SHL.U32 R33, R3, 0x100, RZ ;  /* 0x0000010003217824 */ /* 0x000fca00078e00ff */
[----:B------:R-:W-:Y:S02]  /*1e50*/  LOP3.LUT R59, R32, 0xffff, R33, 0xf8, !PT ;  /* 0x0000ffff203b7812 */ /* 0x000fe400078ef821 */
[C---:B------:R-:W-:Y:S02]  /*1e60*/  LEA R32, P4, R28.reuse, UR17, 0x2 ;  /* 0x000000111c207c11 */ /* 0x040fe4000f8810ff */
[----:B------:R-:W-:Y:S02]  /*1e70*/  LOP3.LUT R59, R59, 0xff, R76, 0xf8, !PT ;  /* 0x000000ff3b3b7812 */ /* 0x000fe400078ef84c */
[----:B------:R-:W-:-:S05]  /*1e80*/  LEA.HI.X R33, R28, UR9, R29, 0x2, P4 ;  /* 0x000000091c217c11 */ /* 0x000fca000a0f141d */
[----:B------:R3:W-:Y:S04]  /*1e90*/  STG.E desc[UR24][R32.64], R59 ;  /* 0x0000003b20007986 */ /* 0x0007e8000c101918 */
.L_x_27676:
[----:B------:R-:W-:Y:S05]  /*1ea0*/  BSYNC.RECONVERGENT B0 ;  /* 0x0000000000007941 */ /* 0x000fea0003800200 */
.L_x_27675:
[----:B------:R-:W-:Y:S04]  /*1eb0*/  BSSY.RECONVERGENT B0, `(.L_x_27677) ;  /* 0x0000010000007945 */ /* 0x000fe80003800200 */
[----:B------:R-:W-:Y:S05]  /*1ec0*/  @P0 BRA `(.L_x_27678) ;  /* 0x0000000000380947 */ /* 0x000fea0003800000 */
[----:B------:R-:W-:Y:S01]  /*1ed0*/  IMAD.U32 R57, R57, 0x10000, RZ ;  /* 0x0001000039397824 */ /* 0x000fe200078e00ff */
[----:B012---:R-:W-:Y:S01]  /*1ee0*/  LOP3.LUT R28, R37, 0xffff, RZ, 0xc0, !PT ;  /* 0x0000ffff251c7812 */ /* 0x007fe200078ec0ff */
[----:B------:R-:W-:Y:S01]  /*1ef0*/  ULOP3.LUT UR8, UR22, 0xfffffffc, URZ, 0xc0, !UPT ;  /* 0xfffffffc16087892 */ /* 0x000fe2000f8ec0ff */
[----:B------:R-:W-:Y:S01]  /*1f00*/  IMAD.SHL.U32 R29, R62, 0x100, RZ ;  /* 0x000001003e1d7824 */ /* 0x000fe200078e00ff */
[----:B------:R-:W-:Y:S01]  /*1f10*/  ULOP3.LUT UR5, UR23, 0x3fffffff, URZ, 0xc0, !UPT ;  /* 0x3fffffff17057892 */ /* 0x000fe2000f8ec0ff */
[----:B------:R-:W-:-:S03]  /*1f20*/  LOP3.LUT R57, R57, 0xff0000, RZ, 0xc0, !PT ;  /* 0x00ff000039397812 */ /* 0x000fc600078ec0ff */
[----:B------:R-:W-:Y:S02]  /*1f30*/  IADD3 R60, P4, PT, R22, UR8, RZ ;  /* 0x00000008163c7c10 */ /* 0x000fe4000ff9e0ff */
[----:B------:R-:W-:-:S05]  /*1f40*/  IMAD R28, R28, 0x1000000, R57 ;  /* 0x010000001c1c7824 */ /* 0x000fca00078e0239 */
[----:B---3--:R-:W-:Y:S02]  /*1f50*/  LOP3.LUT R32, R28, 0xffff, R29, 0xf8, !PT ;  /* 0x0000ffff1c207812 */ /* 0x008fe400078ef81d */
[----:B------:R-:W-:Y:S02]  /*1f60*/  IADD3.X R29, PT, PT, R23, UR5, RZ, P4, !PT ;  /* 0x00000005171d7c10 */ /* 0x000fe4000a7fe4ff */
[----:B------:R-:W-:Y:S02]  /*1f70*/  LEA R28, P4, R60, UR17, 0x2 ;  /* 0x000000113c1c7c11 */ /* 0x000fe4000f8810ff */
[----:B------:R-:W-:Y:S02]  /*1f80*/  LOP3.LUT R55, R32, 0xff, R55, 0xf8, !PT ;  /* 0x000000ff20377812 */ /* 0x000fe400078ef837 */
[----:B------:R-:W-:-:S05]  /*1f90*/  LEA.HI.X R29, R60, UR9, R29, 0x2, P4 ;  /* 0x000000093c1d7c11 */ /* 0x000fca000a0f141d */
[----:B------:R4:W-:Y:S04]  /*1fa0*/  STG.E desc[UR24][R28.64], R55 ;  /* 0x000000371c007986 */ /* 0x0009e8000c101918 */
.L_x_27678:
[----:B------:R-:W-:Y:S05]  /*1fb0*/  BSYNC.RECONVERGENT B0 ;  /* 0x0000000000007941 */ /* 0x000fea0003800200 */
.L_x_27677:
[----:B------:R-:W-:Y:S01]  /*1fc0*/  BSSY.RECONVERGENT B0, `(.L_x_27679) ;  /* 0x0000016000007945 */ /* 0x000fe20003800200 */
[----:B----4-:R-:W-:Y:S01]  /*1fd0*/  VIADD R55, R71, 0x1e ;  /* 0x0000001e47377836 */ /* 0x010fe20000000000 */
[----:B------:R-:W-:Y:S01]  /*1fe0*/  F2FP.SATFINITE.E4M3.F32.PACK_AB_MERGE_C R63, RZ, R63, RZ ;  /* 0x0000003fff3f723e */ /* 0x000fe200048070ff */
[----:B------:R-:W-:Y:S01]  /*1ff0*/  HADD2.F32 R39, -RZ, R39.H0_H0 ;  /* 0x20000027ff277230 */ /* 0x000fe20000004100 */
[----:B------:R-:W-:Y:S01]  /*2000*/  F2FP.SATFINITE.E4M3.F32.PACK_AB_MERGE_C R40, RZ, R40, RZ ;  /* 0x00000028ff28723e */ /* 0x000fe200048070ff */
[----:B------:R-:W-:Y:S06]  /*2010*/  @P0 BRA `(.L_x_27680) ;  /* 0x0000000000400947 */ /* 0x000fec0003800000 */
[----:B012---:R-:W-:Y:S01]  /*2020*/  IMAD.U32 R28, R24, 0x10000, RZ ;  /* 0x00010000181c7824 */ /* 0x007fe200078e00ff */
[----:B------:R-:W-:Y:S01]  /*2030*/  LOP3.LUT R24, R40, 0xffff, RZ, 0xc0, !PT ;  /* 0x0000ffff28187812 */ /* 0x000fe200078ec0ff */
[----:B------:R-:W-:Y:S01]  /*2040*/  IMAD.U32 R57, RZ, RZ, UR28 ;  /* 0x0000001cff397e24 */ /* 0x000fe2000f8e00ff */
[----:B------:R-:W-:Y:S01]  /*2050*/  UIMAD UR5, UR29, 0x5, URZ ;  /* 0x000000051d0578a4 */ /* 0x000fe2000f8e02ff */
[----:B------:R-:W-:Y:S01]  /*2060*/  IMAD.MOV.U32 R29, RZ, RZ, R23 ;  /* 0x000000ffff1d7224 */ /* 0x000fe200078e0017 */
[----:B---3--:R-:W-:Y:S01]  /*2070*/  LOP3.LUT R33, R28, 0xff0000, RZ, 0xc0, !PT ;  /* 0x00ff00001c217812 */ /* 0x008fe200078ec0ff */
        /* <DEDUP_REMOVED lines=10> */
.L_x_27680:
[----:B------:R-:W-:Y:S05]  /*2120*/  BSYNC.RECONVERGENT B0 ;  /* 0x0000000000007941 */ /* 0x000fea0003800200 */
.L_x_27679:
[----:B------:R-:W-:Y:S01]  /*2130*/  HADD2.F32 R5, -RZ, R5.H0_H0 ;  /* 0x20000005ff057230 */ /* 0x000fe20000004100 */
[--C-:B------:R-:W-:Y:S01]  /*2140*/  SHF.R.U64 R24, R26, 0x10, R27.reuse ;  /* 0x000000101a187819 */ /* 0x100fe2000000121b */
[----:B------:R-:W-:Y:S01]  /*2150*/  BSSY.RECONVERGENT B0, `(.L_x_27681) ;  /* 0x0000020000007945 */ /* 0x000fe20003800200 */
[----:B------:R-:W-:Y:S02]  /*2160*/  FMNMX R26, RZ, R39, !PT ;  /* 0x00000027ff1a7209 */ /* 0x000fe40007800000 */
[----:B----4-:R-:W-:Y:S01]  /*2170*/  SHF.R.U32.HI R7, RZ, 0x10, R27 ;  /* 0x00000010ff077819 */ /* 0x010fe2000001161b */
[----:B------:R-:W-:Y:S01]  /*2180*/  HADD2.F32 R24, -RZ, R24.H0_H0 ;  /* 0x20000018ff187230 */ /* 0x000fe20000004100 */
[----:B------:R-:W-:Y:S01]  /*2190*/  FMNMX R60, RZ, R5, !PT ;  /* 0x00000005ff3c7209 */ /* 0x000fe20007800000 */
[----:B------:R-:W-:Y:S01]  /*21a0*/  FMUL R27, R26, UR30 ;  /* 0x0000001e1a1b7c20 */ /* 0x000fe20008400000 */
[----:B------:R-:W-:Y:S01]  /*21b0*/  LOP3.LUT R55, R55, 0x1f, RZ, 0xc0, !PT ;  /* 0x0000001f37377812 */ /* 0x000fe200078ec0ff */
[----:B------:R-:W-:Y:S01]  /*21c0*/  HADD2.F32 R7, -RZ, R7.H0_H0 ;  /* 0x20000007ff077230 */ /* 0x000fe20000004100 */
[----:B------:R-:W-:Y:S01]  /*21d0*/  FMNMX R24, RZ, R24, !PT ;  /* 0x00000018ff187209 */ /* 0x000fe20007800000 */
[----:B------:R-:W-:Y:S01]  /*21e0*/  FMUL R61, R60, UR30 ;  /* 0x0000001e3c3d7c20 */ /* 0x000fe20008400000 */
[----:B------:R-:W-:Y:S01]  /*21f0*/  F2FP.SATFINITE.E4M3.F32.PACK_AB_MERGE_C R27, RZ, R27, RZ ;  /* 0x0000001bff1b723e */ /* 0x000fe200048070ff */
[----:B------:R-:W-:Y:S01]  /*2200*/  IMAD.IADD R5, R67, 0x1, R51 ;  /* 0x0000000143057824 */ /* 0x000fe200078e0233 */
[----:B------:R-:W-:-:S02]  /*2210*/  ISETP.LT.U32.AND P2, PT, R55, UR14, !P2 ;  /* 0x0000000e37007c0c */ /* 0x000fc4000d741070 */
[----:B012---:R-:W-:Y:S02]  /*2220*/  IADD3 R28, P5, PT, R55, R50, RZ ;  /* 0x00000032371c7210 */ /* 0x007fe40007fbe0ff */
[----:B------:R-:W-:Y:S02]  /*2230*/  FMNMX R7, RZ, R7, !PT ;  /* 0x00000007ff077209 */ /* 0x000fe40007800000 */
[----:B------:R-:W-:Y:S02]  /*2240*/  F2FP.SATFINITE.E4M3.F32.PACK_AB_MERGE_C R61, RZ, R61, RZ ;  /* 0x0000003dff3d723e */ /* 0x000fe400048070ff */
[----:B------:R-:W-:Y:S01]  /*2250*/  LOP3.LUT R39, R27, 0xffff, RZ, 0xc0, !PT ;  /* 0x0000ffff1b277812 */ /* 0x000fe200078ec0ff */
[----:B------:R-:W-:Y:S06]  /*2260*/  @P0 BRA `(.L_x_27682) ;  /* 0x0000000000380947 */ /* 0x000fec0003800000 */
[----:B------:R-:W-:Y:S01]  /*2270*/  IMAD.U32 R27, RZ, RZ, UR28 ;  /* 0x0000001cff1b7e24 */ /* 0x000fe2000f8e00ff */
[----:B------:R-:W-:Y:S01]  /*2280*/  PRMT R54, R54, 0x7054, RZ ;  /* 0x0000705436367816 */ /* 0x000fe200000000ff */
[----:B---3--:R-:W-:Y:S01]  /*2290*/  IMAD.MOV.U32 R32, RZ, RZ, R22 ;  /* 0x000000ffff207224 */ /* 0x008fe200078e0016 */
[----:B------:R-:W-:Y:S01]  /*22a0*/  UIMAD UR5, UR29, 0x6, URZ ;  /* 0x000000061d0578a4 */ /* 0x000fe2000f8e02ff */
[----:B------:R-:W-:Y:S02]  /*22b0*/  IMAD.MOV.U32 R33, RZ, RZ, R23 ;  /* 0x000000ffff217224 */ /* 0x000fe400078e0017 */
[----:B------:R-:W-:Y:S02]  /*22c0*/  IMAD R54, R39, 0x1000000, R54 ;  /* 0x0100000027367824 */ /* 0x000fe400078e0236 */
[----:B------:R-:W-:-:S04]  /*22d0*/  IMAD.WIDE.U32 R32, R27, 0x6, R32 ;  /* 0x000000061b207825 */ /* 0x000fc800078e0020 */
[----:B------:R-:W-:Y:S02]  /*22e0*/  IMAD.SHL.U32 R27, R61, 0x100, RZ ;  /* 0x000001003d1b7824 */ /* 0x000fe400078e00ff */
[----:B------:R-:W-:-:S03]  /*22f0*/  VIADD R33, R33, UR5 ;  /* 0x0000000521217c36 */ /* 0x000fc60008000000 */
[----:B------:R-:W-:Y:S02]  /*2300*/  LOP3.LUT R27, R54, 0xffff, R27, 0xf8, !PT ;  /* 0x0000ffff361b7812 */ /* 0x000fe400078ef81b */
[C---:B------:R-:W-:Y:S02]  /*2310*/  LEA R54, P4, R32.reuse, UR17, 0x2 ;  /* 0x0000001120367c11 */ /* 0x040fe4000f8810ff */
[----:B------:R-:W-:Y:S02]  /*2320*/  LOP3.LUT R27, R27, R56, RZ, 0xfc, !PT ;  /* 0x000000381b1b7212 */ /* 0x000fe400078efcff */
[----:B------:R-:W-:-:S05]  /*2330*/  LEA.HI.X R55, R32, UR9, R33, 0x2, P4 ;  /* 0x0000000920377c11 */ /* 0x000fca000a0f1421 */
[----:B------:R0:W-:Y:S04]  /*2340*/  STG.E desc[UR24][R54.64], R27 ;  /* 0x0000001b36007986 */ /* 0x0001e8000c101918 */
.L_x_27682:
[----:B------:R-:W-:Y:S05]  /*2350*/  BSYNC.RECONVERGENT B0 ;  /* 0x0000000000007941 */ /* 0x000fea0003800200 */
.L_x_27681:
[----:B0-----:R-:W-:Y:S01]  /*2360*/  FMUL R27, R7, UR30 ;  /* 0x0000001e071b7c20 */ /* 0x001fe20008400000 */
        /* <DEDUP_REMOVED lines=11> */
[----:B---3--:R-:W-:-:S03]  /*2420*/  IMAD.U32 R33, RZ, RZ, UR28 ;  /* 0x0000001cff217e24 */ /* 0x008fc6000f8e00ff */
        /* <DEDUP_REMOVED lines=10> */
.L_x_27684:
[----:B------:R-:W-:Y:S05]  /*24d0*/  BSYNC.RECONVERGENT B0 ;  /* 0x0000000000007941 */ /* 0x000fea0003800200 */
.L_x_27683:
[----:B------:R-:W-:Y:S01]  /*24e0*/  IMAD.U32 R23, RZ, RZ, UR28 ;  /* 0x0000001cff177e24 */ /* 0x000fe2000f8e00ff */
[----:B------:R-:W-:Y:S01]  /*24f0*/  LOP3.LUT R54, R54, 0xffff, RZ, 0xc0, !PT ;  /* 0x0000ffff36367812 */ /* 0x000fe200078ec0ff */
[----:B------:R-:W-:Y:S01]  /*2500*/  @P2 IMAD.MOV.U32 R58, RZ, RZ, R28 ;  /* 0x000000ffff3a2224 */ /* 0x000fe200078e001c */
[----:B0--3--:R-:W-:Y:S01]  /*2510*/  PRMT R32, R63, 0x7104, RZ ;  /* 0x000071043f207816 */ /* 0x009fe200000000ff */
[----:B------:R-:W-:Y:S01]  /*2520*/  @P2 IMAD.MOV.U32 R59, RZ, RZ, R29 ;  /* 0x000000ffff3b2224 */ /* 0x000fe200078e001d */
[----:B------:R-:W-:Y:S01]  /*2530*/  LOP3.LUT R33, R62, 0xff, RZ, 0xc0, !PT ;  /* 0x000000ff3e217812 */ /* 0x000fe200078ec0ff */
[----:B------:R-:W-:Y:S01]  /*2540*/  IMAD.U32 R55, RZ, RZ, UR28 ;  /* 0x0000001cff377e24 */ /* 0x000fe2000f8e00ff */
[----:B------:R-:W-:Y:S01]  /*2550*/  FMNMX3 R35, |R35|, R41, |R46|, !PT ;  /* 0x0000002923237276 */ /* 0x000fe2000780062e */
[----:B------:R-:W-:Y:S01]  /*2560*/  @P2 IMAD.WIDE.U32 R58, R23, 0xa, R58 ;  /* 0x0000000a173a2825 */ /* 0x000fe200078e003a */
[----:B------:R-:W-:Y:S01]  /*2570*/  LOP3.LUT R32, R33, 0xff00, R32, 0xf8, !PT ;  /* 0x0000ff0021207812 */ /* 0x000fe200078ef820 */
[----:B------:R-:W-:Y:S01]  /*2580*/  VOTEU.ANY UP0, P2 ;  /* 0x0000000000ff7886 */ /* 0x000fe20001000100 */
[----:B------:R-:W-:Y:S01]  /*2590*/  PRMT R62, R40, 0x7104, RZ ;  /* 0x00007104283e7816 */ /* 0x000fe200000000ff */
[----:B------:R-:W-:Y:S01]  /*25a0*/  @P2 IMAD.MOV.U32 R22, RZ, RZ, R28 ;  /* 0x000000ffff162224 */ /* 0x000fe200078e001c */
[----:B-----5:R-:W-:Y:S01]  /*25b0*/  @!P1 CS2R R30, SRZ ;  /* 0x00000000001e9805 */ /* 0x020fe2000001ff00 */
[----:B------:R-:W-:Y:S01]  /*25c0*/  @P2 IMAD.MOV.U32 R23, RZ, RZ, R29 ;  /* 0x000000ffff172224 */ /* 0x000fe200078e001d */
[----:B------:R-:W-:Y:S01]  /*25d0*/  @UP0 UIMAD UR5, UR29, 0x9, URZ ;  /* 0x000000091d0508a4 */ /* 0x000fe2000f8e02ff */
[----:B------:R-:W-:Y:S01]  /*25e0*/  IMAD.U32 R61, R61, 0x10000, RZ ;  /* 0x000100003d3d7824 */ /* 0x000fe200078e00ff */
[----:B------:R-:W-:Y:S01]  /*25f0*/  @UP0 UIMAD UR8, UR29, 0xa, URZ ;  /* 0x0000000a1d0808a4 */ /* 0x000fe2000f8e02ff */
[----:B------:R-:W-:Y:S01]  /*2600*/  @P2 IMAD.WIDE.U32 R22, R55, 0xb, R22 ;  /* 0x0000000b37162825 */ /* 0x000fe200078e0016 */
[----:B------:R-:W-:-:S02]  /*2610*/  @UP0 UIMAD UR10, UR29, 0xb, URZ ;  /* 0x0000000b1d0a08a4 */ /* 0x000fc4000f8e02ff */
[----:B------:R-:W-:Y:S01]  /*2620*/  LOP3.LUT R61, R61, 0xff0000, RZ, 0xc0, !PT ;  /* 0x00ff00003d3d7812 */ /* 0x000fe200078ec0ff */
[----:B------:R-:W-:Y:S02]  /*2630*/  IMAD.SHL.U32 R41, R54, 0x1000000, RZ ;  /* 0x0100000036297824 */ /* 0x000fe400078e00ff */
[----:B------:R-:W-:Y:S02]  /*2640*/  IMAD.U32 R33, RZ, RZ, UR28 ;  /* 0x0000001cff217e24 */ /* 0x000fe4000f8e00ff */
[----:B------:R-:W-:Y:S01]  /*2650*/  @P2 IMAD.MOV.U32 R54, RZ, RZ, R28 ;  /* 0x000000ffff362224 */ /* 0x000fe200078e001c */
[----:B------:R-:W-:Y:S01]  /*2660*/  LOP3.LUT R41, R41, R32, R61, 0xfe, !PT ;  /* 0x0000002029297212 */ /* 0x000fe200078efe3d */
[----:B------:R-:W-:Y:S01]  /*2670*/  @P2 IMAD.MOV.U32 R55, RZ, RZ, R29 ;  /* 0x000000ffff372224 */ /* 0x000fe200078e001d */
[----:B------:R-:W-:Y:S01]  /*2680*/  FMNMX R61, |R34|, R35, !PT ;  /* 0x00000023223d7209 */ /* 0x000fe20007800200 */
[----:B------:R-:W-:Y:S02]  /*2690*/  IMAD.U32 R63, RZ, RZ, UR28 ;  /* 0x0000001cff3f7e24 */ /* 0x000fe4000f8e00ff */
[----:B------:R-:W-:Y:S01]  /*26a0*/  @P2 IMAD.WIDE.U32 R54, R33, 0xc, R54 ;  /* 0x0000000c21362825 */ /* 0x000fe200078e0036 */
[----:B------:R-:W-:-:S02]  /*26b0*/  FMNMX3 R60, |R36|, R61, |R60|, !PT ;  /* 0x0000003d243c7276 */ /* 0x000fc4000780063c */
[----:B------:R-:W-:Y:S01]  /*26c0*/  @P2 IADD3 R61, P0, PT, R28, UR31, RZ ;  /* 0x0000001f1c3d2c10 */ /* 0x000fe2000ff1e0ff */
[----:B------:R-:W-:Y:S01]  /*26d0*/  @P2 IMAD.MOV.U32 R32, RZ, RZ, R28 ;  /* 0x000000ffff202224 */ /* 0x000fe200078e001c */
[----:B------:R-:W-:Y:S01]  /*26e0*/  FMNMX3 R25, |R25|, R60, |R26|, !PT ;  /* 0x0000003c19197276 */ /* 0x000fe2000780061a */
[----:B------:R-:W-:Y:S01]  /*26f0*/  @P2 IMAD.MOV.U32 R33, RZ, RZ, R29 ;  /* 0x000000ffff212224 */ /* 0x000fe200078e001d */
[----:B------:R-:W-:Y:S01]  /*2700*/  @P2 IADD3.X R74, PT, PT, R29, UR32, RZ, P0, !PT ;  /* 0x000000201d4a2c10 */ /* 0x000fe200087fe4ff */
[----:B------:R-:W-:Y:S01]  /*2710*/  IMAD.U32 R39, R39, 0x10000, RZ ;  /* 0x0001000027277824 */ /* 0x000fe200078e00ff */
[----:B------:R-:W-:Y:S01]  /*2720*/  FMNMX3 R20, |R20|, R25, |R24|, !PT ;  /* 0x0000001914147276 */ /* 0x000fe20007800618 */
[----:B------:R-:W-:Y:S01]  /*2730*/  @P2 IMAD.WIDE.U32 R32, R63, 0xd, R32 ;  /* 0x0000000d3f202825 */ /* 0x000fe200078e0020 */
[----:B------:R-:W-:Y:S02]  /*2740*/  LOP3.LUT R63, R37, 0xff, RZ, 0xc0, !PT ;  /* 0x000000ff253f7812 */ /* 0x000fe400078ec0ff */
[----:B------:R-:W-:Y:S01]  /*2750*/  LOP3.LUT R39, R39, 0xff0000, RZ, 0xc0, !PT ;  /* 0x00ff000027277812 */ /* 0x000fe200078ec0ff */
[----:B------:R-:W-:Y:S01]  /*2760*/  IMAD.SHL.U32 R27, R27, 0x1000000, RZ ;  /* 0x010000001b1b7824 */ /* 0x000fe200078e00ff */
[----:B------:R-:W-:Y:S01]  /*2770*/  LOP3.LUT R62, R63, 0xff00, R62, 0xf8, !PT ;  /* 0x0000ff003f3e7812 */ /* 0x000fe200078ef83e */
[--C-:B------:R-:W-:Y:S01]  /*2780*/  @P2 IMAD.MOV.U32 R34, RZ, RZ, R28.reuse ;  /* 0x000000ffff222224 */ /* 0x100fe200078e001c */
[----:B------:R-:W-:Y:S01]  /*2790*/  @P2 LEA R24, P4, R58, UR15, 0x3 ;  /* 0x0000000f3a182c11 */ /* 0x000fe2000f8818ff */
[----:B------:R-:W-:Y:S01]  /*27a0*/  @P2 IMAD.MOV.U32 R36, RZ, RZ, R28 ;  /* 0x000000ffff242224 */ /* 0x000fe200078e001c */
[----:B------:R-:W-:Y:S01]  /*27b0*/  @P2 LEA R28, P0, R61, UR15, 0x3 ;  /* 0x0000000f3d1c2c11 */ /* 0x000fe2000f8018ff */
[----:B------:R-:W-:Y:S01]  /*27c0*/  @P2 IMAD.MOV.U32 R35, RZ, RZ, R29 ;  /* 0x000000ffff232224 */ /* 0x000fe200078e001d */
[----:B------:R-:W-:Y:S01]  /*27d0*/  LOP3.LUT R39, R27, R62, R39, 0xfe, !PT ;  /* 0x0000003e1b277212 */ /* 0x000fe200078efe27 */
[----:B------:R-:W-:Y:S01]  /*27e0*/  @P2 VIADD R27, R57, UR5 ;  /* 0x00000005391b2c36 */ /* 0x000fe20008000000 */
[----:B------:R-:W-:Y:S01]  /*27f0*/  @UP0 UIMAD UR5, UR29, 0xc, URZ ;  /* 0x0000000c1d0508a4 */ /* 0x000fe2000f8e02ff */
[----:B------:R-:W-:Y:S01]  /*2800*/  @P2 IMAD.MOV.U32 R37, RZ, RZ, R29 ;  /* 0x000000ffff252224 */ /* 0x000fe200078e001d */
[----:B------:R-:W-:Y:S01]  /*2810*/  @P2 LEA.HI.X R29, R61, UR16, R74, 0x3, P0 ;  /* 0x000000103d1d2c11 */ /* 0x000fe200080f1c4a */
[----:B------:R-:W-:Y:S01]  /*2820*/  @P2 VIADD R25, R59, UR8 ;  /* 0x000000083b192c36 */ /* 0x000fe20008000000 */
[----:B------:R-:W-:Y:S01]  /*2830*/  @P2 LEA R26, P0, R56, UR15, 0x3 ;  /* 0x0000000f381a2c11 */ /* 0x000fe2000f8018ff */
[----:B------:R-:W-:Y:S01]  /*2840*/  IMAD.U32 R65, RZ, RZ, UR28 ;  /* 0x0000001cff417e24 */ /* 0x000fe2000f8e00ff */
[----:B------:R-:W-:Y:S01]  /*2850*/  FMNMX3 R6, |R6|, R20, |R7|, !PT ;  /* 0x0000001406067276 */ /* 0x000fe20007800607 */
[----:B------:R-:W-:Y:S01]  /*2860*/  @P2 VIADD R7, R55, UR5 ;  /* 0x0000000537072c36 */ /* 0x000fe20008000000 */
[----:B------:R-:W-:Y:S01]  /*2870*/  @P2 LEA.HI.X R27, R56, UR16, R27, 0x3, P0 ;  /* 0x00000010381b2c11 */ /* 0x000fe200080f1c1b */
[----:B------:R-:W-:Y:S01]  /*2880*/  @P2 VIADD R23, R23, UR10 ;  /* 0x0000000a17172c36 */ /* 0x000fe20008000000 */
[----:B------:R-:W-:Y:S01]  /*2890*/  @UP0 UIMAD UR5, UR29, 0xd, URZ ;  /* 0x0000000d1d0508a4 */ /* 0x000fe2000f8e02ff */
[----:B------:R-:W-:Y:S01]  /*28a0*/  @P2 LEA R60, P0, R22, UR15, 0x3 ;  /* 0x0000000f163c2c11 */ /* 0x000fe2000f8018ff */
[----:B------:R-:W-:Y:S01]  /*28b0*/  @UP0 UIMAD UR8, UR29, 0xe, URZ ;  /* 0x0000000e1d0808a4 */ /* 0x000fe2000f8e02ff */
[----:B------:R-:W-:Y:S01]  /*28c0*/  @P2 LEA.HI.X R25, R58, UR16, R25, 0x3, P4 ;  /* 0x000000103a192c11 */ /* 0x000fe2000a0f1c19 */
[C---:B------:R-:W-:Y:S01]  /*28d0*/  @P2 IMAD.WIDE.U32 R34, R65.reuse, 0xe, R34 ;  /* 0x0000000e41222825 */ /* 0x040fe200078e0022 */
[----:B------:R-:W-:Y:S01]  /*28e0*/  @P2 LEA R58, P4, R54, UR15, 0x3 ;  /* 0x0000000f363a2c11 */ /* 0x000fe2000f8818ff */
[----:B------:R-:W-:Y:S01]  /*28f0*/  @UP0 UIMAD UR10, UR29, 0xf, URZ ;  /* 0x0000000f1d0a08a4 */ /* 0x000fe2000f8e02ff */
[----:B------:R-:W-:Y:S01]  /*2900*/  @P2 LEA.HI.X R61, R22, UR16, R23, 0x3, P0 ;  /* 0x00000010163d2c11 */ /* 0x000fe200080f1c17 */
[----:B------:R-:W-:Y:S01]  /*2910*/  @P2 IMAD.WIDE.U32 R36, R65, 0xf, R36 ;  /* 0x0000000f41242825 */ /* 0x000fe200078e0024 */
[----:B------:R-:W-:-:S02]  /*2920*/  @P2 LEA.HI.X R59, R54, UR16, R7, 0x3, P4 ;  /* 0x00000010363b2c11 */ /* 0x000fc4000a0f1c07 */
[----:B------:R-:W-:Y:S01]  /*2930*/  @P2 LEA R56, P4, R34, UR15, 0x3 ;  /* 0x0000000f22382c11 */ /* 0x000fe2000f8818ff */
[----:B------:R-:W-:Y:S01]  /*2940*/  @P2 VIADD R23, R33, UR5 ;  /* 0x0000000521172c36 */ /* 0x000fe20008000000 */
[----:B------:R-:W-:Y:S01]  /*2950*/  @P2 LEA R22, P0, R32, UR15, 0x3 ;  /* 0x0000000f20162c11 */ /* 0x000fe2000f8018ff */
[----:B------:R-:W-:Y:S01]  /*2960*/  @P2 VIADD R33, R35, UR8 ;  /* 0x0000000823212c36 */ /* 0x000fe20008000000 */
[----:B------:R-:W-:Y:S01]  /*2970*/  @P2 LEA R54, P5, R36, UR15, 0x3 ;  /* 0x0000000f24362c11 */ /* 0x000fe2000f8a18ff */
[----:B------:R-:W-:Y:S01]  /*2980*/  @P2 VIADD R7, R37, UR10 ;  /* 0x0000000a25072c36 */ /* 0x000fe20008000000 */
[----:B------:R-:W-:Y:S01]  /*2990*/  @P2 LEA.HI.X R23, R32, UR16, R23, 0x3, P0 ;  /* 0x0000001020172c11 */ /* 0x000fe200080f1c17 */
[----:B------:R-:W-:Y:S01]  /*29a0*/  HADD2.F32 R20, -RZ, R31.H0_H0 ;  /* 0x2000001fff147230 */ /* 0x000fe20000004100 */
[----:B------:R-:W-:Y:S02]  /*29b0*/  @P2 LEA.HI.X R57, R34, UR16, R33, 0x3, P4 ;  /* 0x0000001022392c11 */ /* 0x000fe4000a0f1c21 */
[----:B------:R-:W-:-:S02]  /*29c0*/  @!P2 CS2R R34, SRZ ;  /* 0x000000000022a805 */ /* 0x000fc4000001ff00 */
[----:B------:R-:W-:Y:S02]  /*29d0*/  @P2 LEA.HI.X R55, R36, UR16, R7, 0x3, P5 ;  /* 0x0000001024372c11 */ /* 0x000fe4000a8f1c07 */
[----:B------:R-:W-:Y:S01]  /*29e0*/  @!P2 CS2R R32, SRZ ;  /* 0x000000000020a805 */ /* 0x000fe2000001ff00 */
[----:B------:R-:W-:Y:S01]  /*29f0*/  HADD2.F32 R7, -RZ, R30.H0_H0 ;  /* 0x2000001eff077230 */ /* 0x000fe20000004100 */
[--C-:B------:R-:W-:Y:S02]  /*2a00*/  SHF.R.U64 R62, R30, 0x10, R31.reuse ;  /* 0x000000101e3e7819 */ /* 0x100fe4000000121f */
[----:B------:R-:W-:Y:S02]  /*2a10*/  @!P2 CS2R R36, SRZ ;  /* 0x000000000024a805 */ /* 0x000fe4000001ff00 */
[----:B------:R-:W-:Y:S02]  /*2a20*/  SHF.R.U32.HI R63, RZ, 0x10, R31 ;  /* 0x00000010ff3f7819 */ /* 0x000fe4000001161f */
[----:B------:R-:W-:Y:S01]  /*2a30*/  @!P2 CS2R R30, SRZ ;  /* 0x00000000001ea805 */ /* 0x000fe2000001ff00 */
[----:B------:R-:W-:Y:S01]  /*2a40*/  HADD2.F32 R67, -RZ, R14.H0_H0 ;  /* 0x2000000eff437230 */ /* 0x000fe20000004100 */
[----:B------:R-:W5:Y:S01]  /*2a50*/  @P2 LDG.E.64 R34, desc[UR24][R26.64] ;  /* 0x000000181a222981 */ /* 0x000f62000c1e1b00 */
[----:B------:R-:W-:-:S03]  /*2a60*/  HADD2.F32 R62, -RZ, R62.H0_H0 ;  /* 0x2000003eff3e7230 */ /* 0x000fc60000004100 */
[----:B------:R-:W5:Y:S01]  /*2a70*/  @P2 LDG.E.64 R32, desc[UR24][R24.64] ;  /* 0x0000001818202981 */ /* 0x000f62000c1e1b00 */
[----:B------:R-:W-:-:S03]  /*2a80*/  HADD2.F32 R65, -RZ, R52.H0_H0 ;  /* 0x20000034ff417230 */ /* 0x000fc60000004100 */
[----:B------:R-:W5:Y:S01]  /*2a90*/  @P2 LDG.E.64 R36, desc[UR24][R28.64] ;  /* 0x000000181c242981 */ /* 0x000f62000c1e1b00 */
[----:B------:R-:W-:-:S03]  /*2aa0*/  @!P2 CS2R R26, SRZ ;  /* 0x00000000001aa805 */ /* 0x000fc6000001ff00 */
[----:B------:R0:W5:Y:S01]  /*2ab0*/  @P2 LDG.E.64 R30, desc[UR24][R60.64] ;  /* 0x000000183c1e2981 */ /* 0x000162000c1e1b00 */
[----:B------:R-:W-:-:S03]  /*2ac0*/  @!P2 CS2R R24, SRZ ;  /* 0x000000000018a805 */ /* 0x000fc6000001ff00 */
[----:B------:R-:W5:Y:S01]  /*2ad0*/  @P2 LDG.E.64 R26, desc[UR24][R22.64] ;  /* 0x00000018161a2981 */ /* 0x000f62000c1e1b00 */
[----:B------:R-:W-:-:S03]  /*2ae0*/  @!P2 CS2R R28, SRZ ;  /* 0x00000000001ca805 */ /* 0x000fc6000001ff00 */
[----:B------:R1:W5:Y:S01]  /*2af0*/  @P2 LDG.E.64 R24, desc[UR24][R54.64] ;  /* 0x0000001836182981 */ /* 0x000362000c1e1b00 */
[----:B0-----:R-:W-:Y:S02]  /*2b00*/  FMNMX R60, RZ, R67, !PT ;  /* 0x00000043ff3c7209 */ /* 0x001fe40007800000 */
[----:B------:R-:W-:Y:S01]  /*2b10*/  SHF.R.U64 R61, R52, 0x10, R53 ;  /* 0x00000010343d7819 */ /* 0x000fe20000001235 */
[----:B------:R0:W5:Y:S01]  /*2b20*/  @P2 LDG.E.64 R28, desc[UR24][R58.64] ;  /* 0x000000183a1c2981 */ /* 0x000162000c1e1b00 */
[----:B------:R-:W-:Y:S02]  /*2b30*/  FMNMX R52, RZ, R7, !PT ;  /* 0x00000007ff347209 */ /* 0x000fe40007800000 */
[----:B------:R-:W-:Y:S02]  /*2b40*/  @!P2 CS2R R22, SRZ ;  /* 0x000000000016a805 */ /* 0x000fe4000001ff00 */
[----:B------:R-:W-:Y:S01]  /*2b50*/  FMNMX R7, RZ, R62, !PT ;  /* 0x0000003eff077209 */ /* 0x000fe20007800000 */
[----:B-1----:R-:W-:Y:S01]  /*2b60*/  FMUL R55, R60, UR30 ;  /* 0x0000001e3c377c20 */ /* 0x002fe20008400000 */
[----:B------:R-:W-:-:S02]  /*2b70*/  FMNMX R65, RZ, R65, !PT ;  /* 0x00000041ff417209 */ /* 0x000fc40007800000 */
[C---:B------:R-:W-:Y:S01]  /*2b80*/  FMNMX3 R54, |R52|.reuse, R6, |R7|, !PT ;  /* 0x0000000634367276 */ /* 0x040fe20007800607 */
[----:B------:R1:W5:Y:S01]  /*2b90*/  @P2 LDG.E.64 R22, desc[UR24][R56.64] ;  /* 0x0000001838162981 */ /* 0x000362000c1e1b00 */
[----:B0-----:R-:W-:Y:S01]  /*2ba0*/  FMUL R58, R52, UR30 ;  /* 0x0000001e343a7c20 */ /* 0x001fe20008400000 */
[----:B------:R-:W-:Y:S01]  /*2bb0*/  F2FP.SATFINITE.E4M3.F32.PACK_AB_MERGE_C R52, RZ, R55, RZ ;  /* 0x00000037ff34723e */ /* 0x000fe200048070ff */
[----:B------:R-:W-:-:S03]  /*2bc0*/  HADD2.F32 R59, -RZ, R12.H0_H0 ;  /* 0x2000000cff3b7230 */ /* 0x000fc60000004100 */
[----:B------:R-:W-:Y:S01]  /*2bd0*/  F2FP.SATFINITE.E4M3.F32.PACK_AB_MERGE_C R58, RZ, R58, RZ ;  /* 0x0000003aff3a723e */ /* 0x000fe200048070ff */
[----:B-1----:R-:W-:Y:S01]  /*2be0*/  FMUL R57, R65, UR30 ;  /* 0x0000001e41397c20 */ /* 0x002fe20008400000 */
[----:B------:R-:W-:Y:S02]  /*2bf0*/  IMAD.U32 R55, R52, 0x10000, RZ ;  /* 0x0001000034377824 */ /* 0x000fe400078e00ff */
[----:B------:R-:W-:Y:S01]  /*2c00*/  LOP3.LUT R56, R58, 0xff, RZ, 0xc0, !PT ;  /* 0x000000ff3a387812 */ /* 0x000fe200078ec0ff */
[----:B------:R-:W-:Y:S01]  /*2c10*/  HADD2.F32 R62, -RZ, R61.H0_H0 ;  /* 0x2000003dff3e7230 */ /* 0x000fe20000004100 */
[----:B------:R-:W-:Y:S01]  /*2c20*/  FMNMX R59, RZ, R59, !PT ;  /* 0x0000003bff3b7209 */ /* 0x000fe20007800000 */
[----:B------:R-:W-:Y:S01]  /*2c30*/  HADD2.F32 R61, -RZ, R63.H0_H0 ;  /* 0x2000003fff3d7230 */ /* 0x000fe20000004100 */
[----:B------:R-:W-:Y:S02]  /*2c40*/  F2FP.SATFINITE.E4M3.F32.PACK_AB_MERGE_C R57, RZ, R57, RZ ;  /* 0x00000039ff39723e */ /* 0x000fe400048070ff */
[----:B------:R-:W-:-:S02]  /*2c50*/  FMNMX R6, RZ, R20, !PT ;  /* 0x00000014ff067209 */ /* 0x000fc40007800000 */
[----:B------:R-:W-:Y:S01]  /*2c60*/  LOP3.LUT R20, R55, 0xff0000, RZ, 0xc0, !PT ;  /* 0x00ff000037147812 */ /* 0x000fe200078ec0ff */
[----:B------:R-:W-:Y:S01]  /*2c70*/  IMAD R55, R57, 0x100, R56 ;  /* 0x0000010039377824 */ /* 0x000fe200078e0238 */
[----:B------:R-:W-:Y:S01]  /*2c80*/  FMNMX R61, RZ, R61, !PT ;  /* 0x0000003dff3d7209 */ /* 0x000fe20007800000 */
[----:B------:R-:W-:Y:S01]  /*2c90*/  FMUL R56, R59, UR30 ;  /* 0x0000001e3b387c20 */ /* 0x000fe20008400000 */
[----:B------:R-:W-:Y:S02]  /*2ca0*/  FMNMX R62, RZ, R62, !PT ;  /* 0x0000003eff3e7209 */ /* 0x000fe40007800000 */
[----:B------:R-:W-:Y:S02]  /*2cb0*/  FMNMX3 R54, |R6|, R54, |R61|, !PT ;  /* 0x0000003606367276 */ /* 0x000fe4000780063d */
[----:B------:R-:W-:Y:S02]  /*2cc0*/  F2FP.SATFINITE.E4M3.F32.PACK_AB_MERGE_C R56, RZ, R56, RZ ;  /* 0x00000038ff38723e */ /* 0x000fe400048070ff */
[----:B------:R-:W-:-:S02]  /*2cd0*/  LOP3.LUT R20, R20, 0xffff, R55, 0xf8, !PT ;  /* 0x0000ffff14147812 */ /* 0x000fc400078ef837 */
[----:B------:R-:W-:Y:S02]  /*2ce0*/  FMNMX3 R54, |R65|, R54, |R62|, !PT ;  /* 0x0000003641367276 */ /* 0x000fe4000780063e */
[----:B------:R-:W-:Y:S01]  /*2cf0*/  SHF.R.U32.HI R65, RZ, 0x10, R53 ;  /* 0x00000010ff417819 */ /* 0x000fe20000011635 */
[----:B------:R-:W-:Y:S01]  /*2d00*/  HADD2.F32 R53, -RZ, R53.H0_H0 ;  /* 0x20000035ff357230 */ /* 0x000fe20000004100 */
[----:B------:R-:W-:-:S03]  /*2d10*/  LOP3.LUT R55, R56, 0xffff, RZ, 0xc0, !PT ;  /* 0x0000ffff38377812 */ /* 0x000fc600078ec0ff */
[----:B------:R-:W-:Y:S01]  /*2d20*/  HADD2.F32 R65, -RZ, R65.H0_H0 ;  /* 0x20000041ff417230 */ /* 0x000fe20000004100 */
[----:B------:R-:W-:Y:S01]  /*2d30*/  FMNMX R53, RZ, R53, !PT ;  /* 0x00000035ff357209 */ /* 0x000fe20007800000 */
[----:B------:R-:W-:-:S03]  /*2d40*/  IMAD.SHL.U32 R55, R55, 0x1000000, RZ ;  /* 0x0100000037377824 */ /* 0x000fc600078e00ff */
[----:B------:R-:W-:Y:S02]  /*2d50*/  FMNMX R65, RZ, R65, !PT ;  /* 0x00000041ff417209 */ /* 0x000fe40007800000 */
[----:B------:R-:W-:Y:S02]  /*2d60*/  FMNMX R54, |R53|, R54, !PT ;  /* 0x0000003635367209 */ /* 0x000fe40007800200 */
[----:B------:R-:W-:Y:S02]  /*2d70*/  LOP3.LUT R20, R20, 0xff000000, R55, 0xf8, !PT ;  /* 0xff00000014147812 */ /* 0x000fe400078ef837 */
[--C-:B------:R-:W-:Y:S02]  /*2d80*/  SHF.R.U64 R55, R14, 0x10, R15.reuse ;  /* 0x000000100e377819 */ /* 0x100fe4000000120f */
[----:B------:R-:W-:Y:S01]  /*2d90*/  FMNMX3 R14, |R65|, R54, |R60|, !PT ;  /* 0x00000036410e7276 */ /* 0x000fe2000780063c */
[----:B------:R-:W-:Y:S01]  /*2da0*/  HADD2.F32 R60, -RZ, R15.H0_H0 ;  /* 0x2000000fff3c7230 */ /* 0x000fe20000004100 */
[----:B------:R-:W-:Y:S01]  /*2db0*/  SHF.R.U32.HI R54, RZ, 0x10, R15 ;  /* 0x00000010ff367819 */ /* 0x000fe2000001160f */
[----:B------:R-:W-:-:S03]  /*2dc0*/  HADD2.F32 R55, -RZ, R55.H0_H0 ;  /* 0x20000037ff377230 */ /* 0x000fc60000004100 */
[----:B------:R-:W-:Y:S01]  /*2dd0*/  FMNMX R60, RZ, R60, !PT ;  /* 0x0000003cff3c7209 */ /* 0x000fe20007800000 */
[----:B------:R-:W-:Y:S01]  /*2de0*/  HADD2.F32 R54, -RZ, R54.H0_H0 ;  /* 0x20000036ff367230 */ /* 0x000fe20000004100 */
[----:B------:R-:W-:Y:S01]  /*2df0*/  FMNMX R55, RZ, R55, !PT ;  /* 0x00000037ff377209 */ /* 0x000fe20007800000 */
[----:B------:R-:W-:Y:S01]  /*2e00*/  FMUL R67, R6, UR30 ;  /* 0x0000001e06437c20 */ /* 0x000fe20008400000 */
[----:B------:R-:W-:Y:S01]  /*2e10*/  FMUL R7, R7, UR30 ;  /* 0x0000001e07077c20 */ /* 0x000fe20008400000 */
[----:B------:R-:W-:Y:S01]  /*2e20*/  FMUL R71, R61, UR30 ;  /* 0x0000001e3d477c20 */ /* 0x000fe20008400000 */
[----:B------:R-:W-:Y:S01]  /*2e30*/  FMNMX R54, RZ, R54, !PT ;  /* 0x00000036ff367209 */ /* 0x000fe20007800000 */
[----:B------:R-:W-:Y:S01]  /*2e40*/  BSSY.RECONVERGENT B0, `(.L_x_27685) ;  /* 0x0000017000007945 */ /* 0x000fe20003800200 */
[----:B------:R-:W-:Y:S02]  /*2e50*/  FMNMX3 R14, |R55|, R14, |R60|, !PT ;  /* 0x0000000e370e7276 */ /* 0x000fe4000780063c */
[----:B------:R-:W-:-:S02]  /*2e60*/  F2FP.SATFINITE.E4M3.F32.PACK_AB_MERGE_C R67, RZ, R67, RZ ;  /* 0x00000043ff43723e */ /* 0x000fc400048070ff */
[----:B------:R-:W-:Y:S02]  /*2e70*/  FMNMX3 R59, |R54|, R14, |R59|, !PT ;  /* 0x0000000e363b7276 */ /* 0x000fe4000780063b */
[----:B------:R-:W-:Y:S02]  /*2e80*/  F2FP.SATFINITE.E4M3.F32.PACK_AB_MERGE_C R61, RZ, R7, RZ ;  /* 0x00000007ff3d723e */ /* 0x000fe400048070ff */
[----:B------:R-:W-:Y:S01]  /*2e90*/  F2FP.SATFINITE.E4M3.F32.PACK_AB_MERGE_C R71, RZ, R71, RZ ;  /* 0x00000047ff47723e */ /* 0x000fe200048070ff */
[----:B------:R-:W-:Y:S06]  /*2ea0*/  @P3 BRA `(.L_x_27686) ;  /* 0x0000000000403947 */ /* 0x000fec0003800000 */
[----:B------:R-:W-:Y:S01]  /*2eb0*/  SHF.R.U32.HI R6, RZ, 0x3, R72 ;  /* 0x00000003ff067819 */ /* 0x000fe20000011648 */
[----:B------:R-:W-:-:S03]  /*2ec0*/  IMAD.SHL.U32 R15, R61, 0x100, RZ ;  /* 0x000001003d0f7824 */ /* 0x000fc600078e00ff */
[----:B------:R-:W-:Y:S01]  /*2ed0*/  LOP3.LUT R7, R6, 0x3, RZ, 0xcf, !PT ;  /* 0x0000000306077812 */ /* 0x000fe200078ecfff */
[----:B------:R-:W-:-:S04]  /*2ee0*/  IMAD.U32 R6, R67, 0x10000, RZ ;  /* 0x0001000043067824 */ /* 0x000fc800078e00ff */
[----:B------:R-:W-:Y:S01]  /*2ef0*/  IMAD.IADD R72, R7, 0x1, R72 ;  /* 0x0000000107487824 */ /* 0x000fe200078e0248 */
[----:B------:R-:W-:Y:S02]  /*2f00*/  LOP3.LUT R7, R6, 0xff0000, RZ, 0xc0, !PT ;  /* 0x00ff000006077812 */ /* 0x000fe400078ec0ff */
[----:B------:R-:W-:Y:S02]  /*2f10*/  LOP3.LUT R6, R71, 0xffff, RZ, 0xc0, !PT ;  /* 0x0000ffff47067812 */ /* 0x000fe400078ec0ff */
[----:B------:R-:W-:-:S03]  /*2f20*/  LOP3.LUT R63, R72, 0x1f, RZ, 0xc0, !PT ;  /* 0x0000001f483f7812 */ /* 0x000fc600078ec0ff */
[----:B------:R-:W-:Y:S01]  /*2f30*/  IMAD R6, R6, 0x1000000, R7 ;  /* 0x0100000006067824 */ /* 0x000fe200078e0207 */
[----:B------:R-:W-:-:S04]  /*2f40*/  IADD3 R7, P0, PT, R63, R50, RZ ;  /* 0x000000323f077210 */ /* 0x000fc80007f1e0ff */
[----:B------:R-:W-:Y:S01]  /*2f50*/  LOP3.LUT R15, R6, 0xffff, R15, 0xf8, !PT ;  /* 0x0000ffff060f7812 */ /* 0x000fe200078ef80f */
[----:B------:R-:W-:Y:S01]  /*2f60*/  IMAD.X R14, RZ, RZ, R5, P0 ;  /* 0x000000ffff0e7224 */ /* 0x000fe200000e0605 */
[----:B------:R-:W-:Y:S02]  /*2f70*/  LEA R6, P0, R7, UR17, 0x2 ;  /* 0x0000001107067c11 */ /* 0x000fe4000f8010ff */
[----:B------:R-:W-:Y:S02]  /*2f80*/  LOP3.LUT R15, R15, 0xff, R58, 0xf8, !PT ;  /* 0x000000ff0f0f7812 */ /* 0x000fe400078ef83a */
[----:B------:R-:W-:-:S05]  /*2f90*/  LEA.HI.X R7, R7, UR9, R14, 0x2, P0 ;  /* 0x0000000907077c11 */ /* 0x000fca00080f140e */
[----:B------:R0:W-:Y:S04]  /*2fa0*/  STG.E desc[UR24][R6.64], R15 ;  /* 0x0000000f06007986 */ /* 0x0001e8000c101918 */
.L_x_27686:
[----:B------:R-:W-:Y:S05]  /*2fb0*/  BSYNC.RECONVERGENT B0 ;  /* 0x0000000000007941 */ /* 0x000fea0003800200 */
.L_x_27685:
[----:B------:R-:W-:Y:S01]  /*2fc0*/  FMUL R62, R62, UR30 ;  /* 0x0000001e3e3e7c20 */ /* 0x000fe20008400000 */
[--C-:B0-----:R-:W-:Y:S01]  /*2fd0*/  SHF.R.U64 R15, R12, 0x10, R13.reuse ;  /* 0x000000100c0f7819 */ /* 0x101fe2000000120d */
[----:B------:R-:W-:Y:S01]  /*2fe0*/  HADD2.F32 R14, -RZ, R13.H0_H0 ;  /* 0x2000000dff0e7230 */ /* 0x000fe20000004100 */
[----:B------:R-:W-:Y:S01]  /*2ff0*/  SHF.R.U32.HI R6, RZ, 0x10, R13 ;  /* 0x00000010ff067819 */ /* 0x000fe2000001160d */
[----:B------:R-:W-:Y:S01]  /*3000*/  FMUL R13, R53, UR30 ;  /* 0x0000001e350d7c20 */ /* 0x000fe20008400000 */
[----:B------:R-:W-:Y:S01]  /*3010*/  FMUL R12, R65, UR30 ;  /* 0x0000001e410c7c20 */ /* 0x000fe20008400000 */
[----:B------:R-:W-:Y:S01]  /*3020*/  F2FP.SATFINITE.E4M3.F32.PACK_AB_MERGE_C R62, RZ, R62, RZ ;  /* 0x0000003eff3e723e */ /* 0x000fe200048070ff */
[----:B------:R-:W-:Y:S01]  /*3030*/  HADD2.F32 R15, -RZ, R15.H0_H0 ;  /* 0x2000000fff0f7230 */ /* 0x000fe20000004100 */
[----:B------:R-:W-:Y:S01]  /*3040*/  LOP3.LUT R72, R67, 0xff, RZ, 0xc0, !PT ;  /* 0x000000ff43487812 */ /* 0x000fe200078ec0ff */
[----:B------:R-:W-:Y:S01]  /*3050*/  HADD2.F32 R6, -RZ, R6.H0_H0 ;  /* 0x20000006ff067230 */ /* 0x000fe20000004100 */
[----:B------:R-:W-:Y:S01]  /*3060*/  F2FP.SATFINITE.E4M3.F32.PACK_AB_MERGE_C R13, RZ, R13, RZ ;  /* 0x0000000dff0d723e */ /* 0x000fe200048070ff */
[----:B------:R-:W-:Y:S01]  /*3070*/  HADD2.F32 R63, -RZ, R10.H0_H0 ;  /* 0x2000000aff3f7230 */ /* 0x000fe20000004100 */
[----:B------:R-:W-:Y:S01]  /*3080*/  F2FP.SATFINITE.E4M3.F32.PACK_AB_MERGE_C R12, RZ, R12, RZ ;  /* 0x0000000cff0c723e */ /* 0x000fe200048070ff */
[----:B------:R-:W-:Y:S01]  /*3090*/  HADD2.F32 R58, -RZ, R16.H0_H0 ;  /* 0x20000010ff3a7230 */ /* 0x000fe20000004100 */
[----:B------:R-:W-:Y:S01]  /*30a0*/  LOP3.LUT R7, R71, 0xff, RZ, 0xc0, !PT ;  /* 0x000000ff47077812 */ /* 0x000fe200078ec0ff */
[----:B------:R-:W-:Y:S01]  /*30b0*/  IMAD.SHL.U32 R62, R62, 0x100, RZ ;  /* 0x000001003e3e7824 */ /* 0x000fe200078e00ff */
[----:B------:R-:W-:Y:S01]  /*30c0*/  FMNMX R14, RZ, R14, !PT ;  /* 0x0000000eff0e7209 */ /* 0x000fe20007800000 */
[----:B------:R-:W-:Y:S01]  /*30d0*/  BSSY.RECONVERGENT B0, `(.L_x_27687) ;  /* 0x000001a000007945 */ /* 0x000fe20003800200 */
[----:B------:R-:W-:Y:S01]  /*30e0*/  FMNMX R15, RZ, R15, !PT ;  /* 0x0000000fff0f7209 */ /* 0x000fe20007800000 */
[----:B------:R-:W-:Y:S01]  /*30f0*/  IMAD R65, R13, 0x100, R72 ;  /* 0x000001000d417824 */ /* 0x000fe200078e0248 */
[----:B------:R-:W-:Y:S01]  /*3100*/  FMNMX R53, RZ, R6, !PT ;  /* 0x00000006ff357209 */ /* 0x000fe20007800000 */
[----:B------:R-:W-:Y:S01]  /*3110*/  IMAD R7, R12, 0x100, R7 ;  /* 0x000001000c077824 */ /* 0x000fe200078e0207 */
[----:B------:R-:W-:-:S02]  /*3120*/  FMNMX R63, RZ, R63, !PT ;  /* 0x0000003fff3f7209 */ /* 0x000fc40007800000 */
[----:B------:R-:W-:Y:S02]  /*3130*/  FMNMX R58, RZ, R58, !PT ;  /* 0x0000003aff3a7209 */ /* 0x000fe40007800000 */
[----:B------:R-:W-:Y:S02]  /*3140*/  LOP3.LUT R6, R62, 0xff, R61, 0xf8, !PT ;  /* 0x000000ff3e067812 */ /* 0x000fe400078ef83d */
[----:B------:R-:W-:Y:S01]  /*3150*/  FMNMX3 R72, |R15|, R59, |R14|, !PT ;  /* 0x0000003b0f487276 */ /* 0x000fe2000780060e */
[----:B------:R-:W-:Y:S06]  /*3160*/  @P3 BRA `(.L_x_27688) ;  /* 0x0000000000403947 */ /* 0x000fec0003800000 */
[----:B------:R-:W0:Y:S01]  /*3170*/  S2R R59, SR_TID.X ;  /* 0x00000000003b7919 */ /* 0x000e220000002100 */
[----:B------:R-:W-:Y:S01]  /*3180*/  IMAD.U32 R13, R13, 0x10000, RZ ;  /* 0x000100000d0d7824 */ /* 0x000fe200078e00ff */
[----:B------:R-:W-:-:S04]  /*3190*/  LOP3.LUT R12, R12, 0xffff, RZ, 0xc0, !PT ;  /* 0x0000ffff0c0c7812 */ /* 0x000fc800078ec0ff */
[----:B------:R-:W-:-:S05]  /*31a0*/  LOP3.LUT R13, R13, 0xff0000, RZ, 0xc0, !PT ;  /* 0x00ff00000d0d7812 */ /* 0x000fca00078ec0ff */
[----:B------:R-:W-:-:S05]  /*31b0*/  IMAD R13, R12, 0x1000000, R13 ;  /* 0x010000000c0d7824 */ /* 0x000fca00078e020d */
[----:B------:R-:W-:-:S04]  /*31c0*/  LOP3.LUT R62, R13, 0xffff, R62, 0xf8, !PT ;  /* 0x0000ffff0d3e7812 */ /* 0x000fc800078ef83e */
[----:B------:R-:W-:Y:S02]  /*31d0*/  LOP3.LUT R57, R62, 0xff, R57, 0xf8, !PT ;  /* 0x000000ff3e397812 */ /* 0x000fe400078ef839 */
[----:B0-----:R-:W-:-:S04]  /*31e0*/  SHF.R.U32.HI R61, RZ, 0x3, R59 ;  /* 0x00000003ff3d7819 */ /* 0x001fc8000001163b */
[----:B------:R-:W-:-:S05]  /*31f0*/  LOP3.LUT R74, R61, 0x3, RZ, 0xcf, !PT ;  /* 0x000000033d4a7812 */ /* 0x000fca00078ecfff */
[----:B------:R-:W-:-:S05]  /*3200*/  IMAD.IADD R74, R74, 0x1, R59 ;  /* 0x000000014a4a7824 */ /* 0x000fca00078e023b */
[----:B------:R-:W-:-:S04]  /*3210*/  LOP3.LUT R59, R74, 0x1f, RZ, 0xc0, !PT ;  /* 0x0000001f4a3b7812 */ /* 0x000fc800078ec0ff */
[----:B------:R-:W-:-:S04]  /*3220*/  IADD3 R59, P0, P1, R50, UR28, R59 ;  /* 0x0000001c323b7c10 */ /* 0x000fc8000f91e03b */
[----:B------:R-:W-:Y:S02]  /*3230*/  IADD3.X R74, PT, PT, R5, UR29, RZ, P0, P1 ;  /* 0x0000001d054a7c10 */ /* 0x000fe400087e24ff */
[----:B------:R-:W-:-:S04]  /*3240*/  LEA R12, P0, R59, UR17, 0x2 ;  /* 0x000000113b0c7c11 */ /* 0x000fc8000f8010ff */
[----:B------:R-:W-:-:S05]  /*3250*/  LEA.HI.X R13, R59, UR9, R74, 0x2, P0 ;  /* 0x000000093b0d7c11 */ /* 0x000fca00080f144a */
[----:B------:R0:W-:Y:S04]  /*3260*/  STG.E desc[UR24][R12.64], R57 ;  /* 0x000000390c007986 */ /* 0x0001e8000c101918 */
.L_x_27688:
[----:B------:R-:W-:Y:S05]  /*3270*/  BSYNC.RECONVERGENT B0 ;  /* 0x0000000000007941 */ /* 0x000fea0003800200 */
.L_x_27687:
[----:B------:R-:W1:Y:S01]  /*3280*/  S2R R67, SR_TID.X ;  /* 0x0000000000437919 */ /* 0x000e620000002100 */
[----:B0-----:R-:W-:Y:S01]  /*3290*/  FMUL R57, R63, UR30 ;  /* 0x0000001e3f397c20 */ /* 0x001fe20008400000 */
[----:B------:R-:W-:Y:S01]  /*32a0*/  FMUL R59, R58, UR30 ;  /* 0x0000001e3a3b7c20 */ /* 0x000fe20008400000 */
[----:B------:R-:W-:Y:S01]  /*32b0*/  SHF.R.U64 R61, R10, 0x10, R11 ;  /* 0x000000100a3d7819 */ /* 0x000fe2000000120b */
[----:B------:R-:W-:Y:S01]  /*32c0*/  FMUL R12, R60, UR30 ;  /* 0x0000001e3c0c7c20 */ /* 0x000fe20008400000 */
[----:B------:R-:W-:Y:S01]  /*32d0*/  FMNMX3 R13, |R53|, R72, |R63|, !PT ;  /* 0x00000048350d7276 */ /* 0x000fe2000780063f */
[----:B------:R-:W-:Y:S01]  /*32e0*/  HADD2.F32 R10, -RZ, R11.H0_H0 ;  /* 0x2000000bff0a7230 */ /* 0x000fe20000004100 */
[----:B------:R-:W-:Y:S01]  /*32f0*/  SHF.R.U32.HI R63, RZ, 0x10, R11 ;  /* 0x00000010ff3f7819 */ /* 0x000fe2000001160b */
[----:B------:R-:W-:Y:S01]  /*3300*/  HADD2.F32 R61, -RZ, R61.H0_H0 ;  /* 0x2000003dff3d7230 */ /* 0x000fe20000004100 */
[----:B------:R-:W-:Y:S01]  /*3310*/  F2FP.SATFINITE.E4M3.F32.PACK_AB_MERGE_C R57, RZ, R57, RZ ;  /* 0x00000039ff39723e */ /* 0x000fe200048070ff */
[----:B------:R-:W-:Y:S01]  /*3320*/  FMUL R54, R54, UR30 ;  /* 0x0000001e36367c20 */ /* 0x000fe20008400000 */
[----:B------:R-:W-:Y:S01]  /*3330*/  F2FP.SATFINITE.E4M3.F32.PACK_AB_MERGE_C R59, RZ, R59, RZ ;  /* 0x0000003bff3b723e */ /* 0x000fe200048070ff */
[----:B------:R-:W-:Y:S01]  /*3340*/  HADD2.F32 R63, -RZ, R63.H0_H0 ;  /* 0x2000003fff3f7230 */ /* 0x000fe20000004100 */
[----:B------:R-:W-:Y:S01]  /*3350*/  F2FP.SATFINITE.E4M3.F32.PACK_AB_MERGE_C R12, RZ, R12, RZ ;  /* 0x0000000cff0c723e */ /* 0x000fe200048070ff */
[----:B------:R-:W-:Y:S01]  /*3360*/  BSSY.RECONVERGENT B0, `(.L_x_27689) ;  /* 0x0000028000007945 */ /* 0x000fe20003800200 */
[----:B------:R-:W-:-:S02]  /*3370*/  LOP3.LUT R11, R57, 0xff, RZ, 0xc0, !PT ;  /* 0x000000ff390b7812 */ /* 0x000fc400078ec0ff */
[----:B------:R-:W-:Y:S02]  /*3380*/  PRMT R62, R59, 0x7104, RZ ;  /* 0x000071043b3e7816 */ /* 0x000fe400000000ff */
[----:B------:R-:W-:Y:S01]  /*3390*/  FMNMX R60, RZ, R10, !PT ;  /* 0x0000000aff3c7209 */ /* 0x000fe20007800000 */
[----:B------:R-:W-:Y:S01]  /*33a0*/  IMAD.U32 R10, R12, 0x10000, RZ ;  /* 0x000100000c0a7824 */ /* 0x000fe200078e00ff */
[----:B------:R-:W-:Y:S02]  /*33b0*/  FMNMX R61, RZ, R61, !PT ;  /* 0x0000003dff3d7209 */ /* 0x000fe40007800000 */
[----:B------:R-:W-:Y:S01]  /*33c0*/  LOP3.LUT R62, R11, 0xff00, R62, 0xf8, !PT ;  /* 0x0000ff000b3e7812 */ /* 0x000fe200078ef83e */
[----:B------:R-:W-:Y:S01]  /*33d0*/  FMUL R11, R55, UR30 ;  /* 0x0000001e370b7c20 */ /* 0x000fe20008400000 */
[----:B------:R-:W-:Y:S02]  /*33e0*/  LOP3.LUT R65, R65, 0xffff, RZ, 0xc0, !PT ;  /* 0x0000ffff41417812 */ /* 0x000fe400078ec0ff */
[----:B------:R-:W-:-:S02]  /*33f0*/  FMNMX R63, RZ, R63, !PT ;  /* 0x0000003fff3f7209 */ /* 0x000fc40007800000 */
[----:B------:R-:W-:Y:S02]  /*3400*/  LOP3.LUT R72, R8, 0xff, RZ, 0xc0, !PT ;  /* 0x000000ff08487812 */ /* 0x000fe400078ec0ff */
[----:B------:R-:W-:Y:S02]  /*3410*/  FMNMX3 R13, |R61|, R13, |R60|, !PT ;  /* 0x0000000d3d0d7276 */ /* 0x000fe4000780063c */
[----:B------:R-:W-:Y:S01]  /*3420*/  LOP3.LUT R8, R65, 0xff0000, R10, 0xf8, !PT ;  /* 0x00ff000041087812 */ /* 0x000fe200078ef80a */
[----:B------:R-:W-:Y:S01]  /*3430*/  IMAD R9, R9, 0x100, R72 ;  /* 0x0000010009097824 */ /* 0x000fe200078e0248 */
[----:B------:R-:W-:Y:S02]  /*3440*/  FMNMX3 R10, |R63|, R13, |R58|, !PT ;  /* 0x0000000d3f0a7276 */ /* 0x000fe4000780063a */
[----:B------:R-:W-:Y:S02]  /*3450*/  F2FP.SATFINITE.E4M3.F32.PACK_AB_MERGE_C R11, RZ, R11, RZ ;  /* 0x0000000bff0b723e */ /* 0x000fe400048070ff */
[----:B------:R-:W-:Y:S01]  /*3460*/  F2FP.SATFINITE.E4M3.F32.PACK_AB_MERGE_C R58, RZ, R54, RZ ;  /* 0x00000036ff3a723e */ /* 0x000fe200048070ff */
[----:B-1----:R-:W-:Y:S06]  /*3470*/  @P3 BRA `(.L_x_27690) ;  /* 0x0000000000583947 */ /* 0x002fec0003800000 */
[----:B------:R-:W0:Y:S01]  /*3480*/  S2R R13, SR_TID.X ;  /* 0x00000000000d7919 */ /* 0x000e220000002100 */
[----:B------:R-:W-:Y:S02]  /*3490*/  IMAD.U32 R72, RZ, RZ, UR28 ;  /* 0x0000001cff487e24 */ /* 0x000fe4000f8e00ff */
[----:B------:R-:W-:Y:S02]  /*34a0*/  IMAD.U32 R55, RZ, RZ, UR29 ;  /* 0x0000001dff377e24 */ /* 0x000fe4000f8e00ff */
[----:B------:R-:W-:Y:S01]  /*34b0*/  IMAD.U32 R12, R12, 0x10000, RZ ;  /* 0x000100000c0c7824 */ /* 0x000fe200078e00ff */
[----:B0-----:R-:W-:-:S04]  /*34c0*/  SHF.R.U32.HI R54, RZ, 0x3, R13 ;  /* 0x00000003ff367819 */ /* 0x001fc8000001160d */
[----:B------:R-:W-:-:S05]  /*34d0*/  LOP3.LUT R54, R54, 0x3, RZ, 0xcf, !PT ;  /* 0x0000000336367812 */ /* 0x000fca00078ecfff */
[----:B------:R-:W-:-:S05]  /*34e0*/  IMAD.IADD R54, R54, 0x1, R13 ;  /* 0x0000000136367824 */ /* 0x000fca00078e020d */
[----:B------:R-:W-:Y:S01]  /*34f0*/  LOP3.LUT R13, R54, 0x1f, RZ, 0xc0, !PT ;  /* 0x0000001f360d7812 */ /* 0x000fe200078ec0ff */
[----:B------:R-:W-:-:S03]  /*3500*/  IMAD.U32 R54, RZ, RZ, UR28 ;  /* 0x0000001cff367e24 */ /* 0x000fc6000f8e00ff */
[----:B------:R-:W-:-:S04]  /*3510*/  IADD3 R13, P1, PT, R13, R50, RZ ;  /* 0x000000320d0d7210 */ /* 0x000fc80007f3e0ff */
[----:B------:R-:W-:Y:S01]  /*3520*/  LEA R54, P0, R54, R13, 0x1 ;  /* 0x0000000d36367211 */ /* 0x000fe200078008ff */
[----:B------:R-:W-:-:S05]  /*3530*/  IMAD.X R13, RZ, RZ, R5, P1 ;  /* 0x000000ffff0d7224 */ /* 0x000fca00008e0605 */
[----:B------:R-:W-:Y:S02]  /*3540*/  LEA.HI.X R13, R72, R13, R55, 0x1, P0 ;  /* 0x0000000d480d7211 */ /* 0x000fe400000f0c37 */
[----:B------:R-:W-:Y:S02]  /*3550*/  LOP3.LUT R55, R12, 0xff0000, RZ, 0xc0, !PT ;  /* 0x00ff00000c377812 */ /* 0x000fe400078ec0ff */
[----:B------:R-:W-:-:S05]  /*3560*/  LOP3.LUT R12, R58, 0xffff, RZ, 0xc0, !PT ;  /* 0x0000ffff3a0c7812 */ /* 0x000fca00078ec0ff */
[----:B------:R-:W-:Y:S02]  /*3570*/  IMAD R12, R12, 0x1000000, R55 ;  /* 0x010000000c0c7824 */ /* 0x000fe400078e0237 */
[----:B------:R-:W-:-:S05]  /*3580*/  IMAD.SHL.U32 R55, R11, 0x100, RZ ;  /* 0x000001000b377824 */ /* 0x000fca00078e00ff */
[----:B------:R-:W-:Y:S02]  /*3590*/  LOP3.LUT R55, R12, 0xffff, R55, 0xf8, !PT ;  /* 0x0000ffff0c377812 */ /* 0x000fe400078ef837 */
[C---:B------:R-:W-:Y:S02]  /*35a0*/  LEA R12, P0, R54.reuse, UR17, 0x2 ;  /* 0x00000011360c7c11 */ /* 0x040fe4000f8010ff */
[----:B------:R-:W-:Y:S02]  /*35b0*/  LOP3.LUT R55, R55, 0xff, R52, 0xf8, !PT ;  /* 0x000000ff37377812 */ /* 0x000fe400078ef834 */
[----:B------:R-:W-:-:S05]  /*35c0*/  LEA.HI.X R13, R54, UR9, R13, 0x2, P0 ;  /* 0x00000009360d7c11 */ /* 0x000fca00080f140d */
[----:B------:R0:W-:Y:S04]  /*35d0*/  STG.E desc[UR24][R12.64], R55 ;  /* 0x000000370c007986 */ /* 0x0001e8000c101918 */
.L_x_27690:
[----:B------:R-:W-:Y:S05]  /*35e0*/  BSYNC.RECONVERGENT B0 ;  /* 0x0000000000007941 */ /* 0x000fea0003800200 */
.L_x_27689:
[----:B0-----:R-:W-:Y:S01]  /*35f0*/  FMUL R12, R14, UR30 ;  /* 0x0000001e0e0c7c20 */ /* 0x001fe20008400000 */
[----:B------:R-:W-:Y:S01]  /*3600*/  FMUL R13, R15, UR30 ;  /* 0x0000001e0f0d7c20 */ /* 0x000fe20008400000 */
[----:B------:R-:W-:Y:S01]  /*3610*/  FMUL R14, R53, UR30 ;  /* 0x0000001e350e7c20 */ /* 0x000fe20008400000 */
[----:B------:R-:W-:Y:S01]  /*3620*/  BSSY.RECONVERGENT B0, `(.L_x_27691) ;  /* 0x000001b000007945 */ /* 0x000fe20003800200 */
[----:B------:R-:W-:Y:S01]  /*3630*/  SHF.R.U32.HI R71, RZ, 0x3, R67 ;  /* 0x00000003ff477819 */ /* 0x000fe20000011643 */
[----:B------:R-:W-:Y:S01]  /*3640*/  HADD2.F32 R15, -RZ, R17.H0_H0 ;  /* 0x20000011ff0f7230 */ /* 0x000fe20000004100 */
[----:B------:R-:W-:Y:S02]  /*3650*/  F2FP.SATFINITE.E4M3.F32.PACK_AB_MERGE_C R12, RZ, R12, RZ ;  /* 0x0000000cff0c723e */ /* 0x000fe400048070ff */
[----:B------:R-:W-:Y:S02]  /*3660*/  F2FP.SATFINITE.E4M3.F32.PACK_AB_MERGE_C R13, RZ, R13, RZ ;  /* 0x0000000dff0d723e */ /* 0x000fe400048070ff */
[----:B------:R-:W-:Y:S01]  /*3670*/  F2FP.SATFINITE.E4M3.F32.PACK_AB_MERGE_C R14, RZ, R14, RZ ;  /* 0x0000000eff0e723e */ /* 0x000fe200048070ff */
[----:B------:R-:W-:Y:S06]  /*3680*/  @P3 BRA `(.L_x_27692) ;  /* 0x0000000000503947 */ /* 0x000fec0003800000 */
[----:B------:R-:W-:Y:S01]  /*3690*/  SHF.R.U32.HI R52, RZ, 0x3, R67 ;  /* 0x00000003ff347819 */ /* 0x000fe20000011643 */
[----:B------:R-:W-:Y:S01]  /*36a0*/  UIMAD UR5, UR29, 0x3, URZ ;  /* 0x000000031d0578a4 */ /* 0x000fe2000f8e02ff */
[----:B------:R-:W-:Y:S02]  /*36b0*/  LOP3.LUT R54, R14, 0xffff, RZ, 0xc0, !PT ;  /* 0x0000ffff0e367812 */ /* 0x000fe400078ec0ff */
[----:B------:R-:W-:-:S05]  /*36c0*/  LOP3.LUT R52, R52, 0x3, RZ, 0xcf, !PT ;  /* 0x0000000334347812 */ /* 0x000fca00078ecfff */
[----:B------:R-:W-:Y:S02]  /*36d0*/  IMAD.IADD R53, R52, 0x1, R67 ;  /* 0x0000000134357824 */ /* 0x000fe400078e0243 */
[----:B------:R-:W-:-:S03]  /*36e0*/  IMAD.U32 R52, R12, 0x10000, RZ ;  /* 0x000100000c347824 */ /* 0x000fc600078e00ff */
[----:B------:R-:W-:Y:S02]  /*36f0*/  LOP3.LUT R55, R53, 0x1f, RZ, 0xc0, !PT ;  /* 0x0000001f35377812 */ /* 0x000fe400078ec0ff */
[----:B------:R-:W-:Y:S02]  /*3700*/  LOP3.LUT R53, R52, 0xff0000, RZ, 0xc0, !PT ;  /* 0x00ff000034357812 */ /* 0x000fe400078ec0ff */
[----:B------:R-:W-:Y:S01]  /*3710*/  IADD3 R52, P0, PT, R55, R50, RZ ;  /* 0x0000003237347210 */ /* 0x000fe20007f1e0ff */
[----:B------:R-:W-:Y:S02]  /*3720*/  IMAD.U32 R55, RZ, RZ, UR28 ;  /* 0x0000001cff377e24 */ /* 0x000fe4000f8e00ff */
[----:B------:R-:W-:Y:S02]  /*3730*/  IMAD R54, R54, 0x1000000, R53 ;  /* 0x0100000036367824 */ /* 0x000fe400078e0235 */
[----:B------:R-:W-:Y:S02]  /*3740*/  IMAD.X R53, RZ, RZ, R5, P0 ;  /* 0x000000ffff357224 */ /* 0x000fe400000e0605 */
[----:B------:R-:W-:-:S04]  /*3750*/  IMAD.WIDE.U32 R52, R55, 0x3, R52 ;  /* 0x0000000337347825 */ /* 0x000fc800078e0034 */
[----:B------:R-:W-:Y:S02]  /*3760*/  IMAD.SHL.U32 R55, R13, 0x100, RZ ;  /* 0x000001000d377824 */ /* 0x000fe400078e00ff */
[----:B------:R-:W-:-:S03]  /*3770*/  VIADD R53, R53, UR5 ;  /* 0x0000000535357c36 */ /* 0x000fc60008000000 */
[----:B------:R-:W-:Y:S02]  /*3780*/  LOP3.LUT R65, R54, 0xffff, R55, 0xf8, !PT ;  /* 0x0000ffff36417812 */ /* 0x000fe400078ef837 */
[C---:B------:R-:W-:Y:S02]  /*3790*/  LEA R54, P0, R52.reuse, UR17, 0x2 ;  /* 0x0000001134367c11 */ /* 0x040fe4000f8010ff */
[----:B------:R-:W-:Y:S02]  /*37a0*/  LOP3.LUT R65, R65, 0xff, R56, 0xf8, !PT ;  /* 0x000000ff41417812 */ /* 0x000fe400078ef838 */
[----:B------:R-:W-:-:S05]  /*37b0*/  LEA.HI.X R55, R52, UR9, R53, 0x2, P0 ;  /* 0x0000000934377c11 */ /* 0x000fca00080f1435 */
[----:B------:R0:W-:Y:S04]  /*37c0*/  STG.E desc[UR24][R54.64], R65 ;  /* 0x0000004136007986 */ /* 0x0001e8000c101918 */
.L_x_27692:
[----:B------:R-:W-:Y:S05]  /*37d0*/  BSYNC.RECONVERGENT B0 ;  /* 0x0000000000007941 */ /* 0x000fea0003800200 */
.L_x_27691:
[----:B------:R-:W-:Y:S01]  /*37e0*/  FMUL R56, R60, UR30 ;  /* 0x0000001e3c387c20 */ /* 0x000fe20008400000 */
[----:B------:R-:W-:Y:S01]  /*37f0*/  SHF.R.U64 R16, R16, 0x10, R17 ;  /* 0x0000001010107819 */ /* 0x000fe20000001211 */
[----:B0-----:R-:W-:Y:S01]  /*3800*/  FMUL R55, R61, UR30 ;  /* 0x0000001e3d377c20 */ /* 0x001fe20008400000 */
[----:B------:R-:W-:Y:S01]  /*3810*/  FMNMX R15, RZ, R15, !PT ;  /* 0x0000000fff0f7209 */ /* 0x000fe20007800000 */
[----:B------:R-:W-:Y:S01]  /*3820*/  FMUL R60, R63, UR30 ;  /* 0x0000001e3f3c7c20 */ /* 0x000fe20008400000 */
[----:B------:R-:W-:Y:S01]  /*3830*/  BSSY.RECONVERGENT B0, `(.L_x_27693) ;  /* 0x0000019000007945 */ /* 0x000fe20003800200 */
[----:B------:R-:W-:Y:S01]  /*3840*/  LOP3.LUT R77, R71, 0x7c, RZ, 0xc0, !PT ;  /* 0x0000007c474d7812 */ /* 0x000fe200078ec0ff */
[----:B------:R-:W-:Y:S02]  /*3850*/  HADD2.F32 R16, -RZ, R16.H0_H0 ;  /* 0x20000010ff107230 */ /* 0x000fe40000004100 */
[----:B------:R-:W-:Y:S01]  /*3860*/  FMUL R54, R15, UR30 ;  /* 0x0000001e0f367c20 */ /* 0x000fe20008400000 */
[----:B------:R-:W-:-:S02]  /*3870*/  F2FP.SATFINITE.E4M3.F32.PACK_AB_MERGE_C R56, RZ, R56, RZ ;  /* 0x00000038ff38723e */ /* 0x000fc400048070ff */
[----:B------:R-:W-:Y:S02]  /*3880*/  F2FP.SATFINITE.E4M3.F32.PACK_AB_MERGE_C R55, RZ, R55, RZ ;  /* 0x00000037ff37723e */ /* 0x000fe400048070ff */
[----:B------:R-:W-:Y:S01]  /*3890*/  F2FP.SATFINITE.E4M3.F32.PACK_AB_MERGE_C R60, RZ, R60, RZ ;  /* 0x0000003cff3c723e */ /* 0x000fe200048070ff */
[----:B------:R-:W-:Y:S06]  /*38a0*/  @P3 BRA `(.L_x_27694) ;  /* 0x0000000000443947 */ /* 0x000fec0003800000 */
[----:B------:R-:W-:Y:S01]  /*38b0*/  LOP3.LUT R52, RZ, R77, RZ, 0x33, !PT ;  /* 0x0000004dff347212 */ /* 0x000fe200078e33ff */
[----:B------:R-:W-:Y:S01]  /*38c0*/  IMAD.U32 R53, R56, 0x10000, RZ ;  /* 0x0001000038357824 */ /* 0x000fe200078e00ff */
[----:B------:R-:W-:Y:S01]  /*38d0*/  ULOP3.LUT UR5, UR22, 0xfffffffc, URZ, 0xc0, !UPT ;  /* 0xfffffffc16057892 */ /* 0x000fe2000f8ec0ff */
[----:B------:R-:W-:Y:S01]  /*38e0*/  LOP3.LUT R61, R60, 0xffff, RZ, 0xc0, !PT ;  /* 0x0000ffff3c3d7812 */ /* 0x000fe200078ec0ff */
[----:B------:R-:W-:Y:S01]  /*38f0*/  ULOP3.LUT UR8, UR23, 0x3fffffff, URZ, 0xc0, !UPT ;  /* 0x3fffffff17087892 */ /* 0x000fe2000f8ec0ff */
[----:B------:R-:W-:Y:S01]  /*3900*/  IMAD.IADD R52, R52, 0x1, R67 ;  /* 0x0000000134347824 */ /* 0x000fe200078e0243 */
[----:B------:R-:W-:-:S04]  /*3910*/  LOP3.LUT R72, R53, 0xff0000, RZ, 0xc0, !PT ;  /* 0x00ff000035487812 */ /* 0x000fc800078ec0ff */
[----:B------:R-:W-:Y:S01]  /*3920*/  LOP3.LUT R53, R52, 0x1f, RZ, 0xc0, !PT ;  /* 0x0000001f34357812 */ /* 0x000fe200078ec0ff */
[----:B------:R-:W-:Y:S02]  /*3930*/  IMAD R61, R61, 0x1000000, R72 ;  /* 0x010000003d3d7824 */ /* 0x000fe400078e0248 */
[----:B------:R-:W-:Y:S01]  /*3940*/  IMAD.SHL.U32 R52, R55, 0x100, RZ ;  /* 0x0000010037347824 */ /* 0x000fe200078e00ff */
[----:B------:R-:W-:-:S04]  /*3950*/  IADD3 R53, P0, P1, R50, UR5, R53 ;  /* 0x0000000532357c10 */ /* 0x000fc8000f91e035 */
[----:B------:R-:W-:Y:S02]  /*3960*/  LOP3.LUT R72, R61, 0xffff, R52, 0xf8, !PT ;  /* 0x0000ffff3d487812 */ /* 0x000fe400078ef834 */
[----:B------:R-:W-:Y:S02]  /*3970*/  IADD3.X R74, PT, PT, R5, UR8, RZ, P0, P1 ;  /* 0x00000008054a7c10 */ /* 0x000fe400087e24ff */
[C---:B------:R-:W-:Y:S02]  /*3980*/  LEA R52, P0, R53.reuse, UR17, 0x2 ;  /* 0x0000001135347c11 */ /* 0x040fe4000f8010ff */
[----:B------:R-:W-:Y:S02]  /*3990*/  LOP3.LUT R57, R72, 0xff, R57, 0xf8, !PT ;  /* 0x000000ff48397812 */ /* 0x000fe400078ef839 */
[----:B------:R-:W-:-:S05]  /*39a0*/  LEA.HI.X R53, R53, UR9, R74, 0x2, P0 ;  /* 0x0000000935357c11 */ /* 0x000fca00080f144a */
[----:B------:R0:W-:Y:S04]  /*39b0*/  STG.E desc[UR24][R52.64], R57 ;  /* 0x0000003934007986 */ /* 0x0001e8000c101918 */
.L_x_27694:
[----:B------:R-:W-:Y:S05]  /*39c0*/  BSYNC.RECONVERGENT B0 ;  /* 0x0000000000007941 */ /* 0x000fea0003800200 */
.L_x_27693:
[----:B------:R-:W-:Y:S01]  /*39d0*/  SHF.R.U32.HI R17, RZ, 0x10, R17 ;  /* 0x00000010ff117819 */ /* 0x000fe20000011611 */
[----:B------:R-:W-:Y:S01]  /*39e0*/  BSSY.RECONVERGENT B0, `(.L_x_27695) ;  /* 0x0000026000007945 */ /* 0x000fe20003800200 */
[----:B0-----:R-:W-:Y:S02]  /*39f0*/  LOP3.LUT R53, RZ, R77, RZ, 0x33, !PT ;  /* 0x0000004dff357212 */ /* 0x001fe400078e33ff */
[----:B------:R-:W-:Y:S01]  /*3a00*/  FMNMX R16, RZ, R16, !PT ;  /* 0x00000010ff107209 */ /* 0x000fe20007800000 */
[----:B------:R-:W-:Y:S01]  /*3a10*/  HADD2.F32 R17, -RZ, R17.H0_H0 ;  /* 0x20000011ff117230 */ /* 0x000fe20000004100 */
[----:B------:R-:W-:Y:S01]  /*3a20*/  F2FP.SATFINITE.E4M3.F32.PACK_AB_MERGE_C R54, RZ, R54, RZ ;  /* 0x00000036ff36723e */ /* 0x000fe200048070ff */
[----:B------:R-:W-:Y:S01]  /*3a30*/  IMAD.IADD R53, R53, 0x1, R67 ;  /* 0x0000000135357824 */ /* 0x000fe200078e0243 */
[----:B------:R-:W-:Y:S01]  /*3a40*/  LOP3.LUT R52, R56, 0xff, RZ, 0xc0, !PT ;  /* 0x000000ff38347812 */ /* 0x000fe200078ec0ff */
[----:B------:R-:W-:Y:S01]  /*3a50*/  FMUL R56, R16, UR30 ;  /* 0x0000001e10387c20 */ /* 0x000fe20008400000 */
[----:B------:R-:W-:-:S02]  /*3a60*/  PRMT R63, R54, 0x7104, RZ ;  /* 0x00007104363f7816 */ /* 0x000fc400000000ff */
[----:B------:R-:W-:Y:S02]  /*3a70*/  FMNMX R17, RZ, R17, !PT ;  /* 0x00000011ff117209 */ /* 0x000fe40007800000 */
[----:B------:R-:W-:Y:S02]  /*3a80*/  LOP3.LUT R53, R53, 0x1f, RZ, 0xc0, !PT ;  /* 0x0000001f35357812 */ /* 0x000fe400078ec0ff */
[----:B------:R-:W-:Y:S01]  /*3a90*/  F2FP.SATFINITE.E4M3.F32.PACK_AB_MERGE_C R56, RZ, R56, RZ ;  /* 0x00000038ff38723e */ /* 0x000fe200048070ff */
[----:B------:R-:W-:Y:S01]  /*3aa0*/  FMUL R61, R17, UR30 ;  /* 0x0000001e113d7c20 */ /* 0x000fe20008400000 */
[----:B------:R-:W-:Y:S02]  /*3ab0*/  LOP3.LUT R63, R52, 0xff00, R63, 0xf8, !PT ;  /* 0x0000ff00343f7812 */ /* 0x000fe400078ef83f */
[----:B------:R-:W-:Y:S02]  /*3ac0*/  LOP3.LUT R57, R38, 0xff, RZ, 0xc0, !PT ;  /* 0x000000ff26397812 */ /* 0x000fe400078ec0ff */
[----:B------:R-:W-:-:S02]  /*3ad0*/  IADD3 R52, P0, PT, R53, R50, RZ ;  /* 0x0000003235347210 */ /* 0x000fc40007f1e0ff */
[----:B------:R-:W-:Y:S01]  /*3ae0*/  LOP3.LUT R72, R55, 0xff, RZ, 0xc0, !PT ;  /* 0x000000ff37487812 */ /* 0x000fe200078ec0ff */
[----:B------:R-:W-:Y:S01]  /*3af0*/  IMAD R18, R18, 0x100, R57 ;  /* 0x0000010012127824 */ /* 0x000fe200078e0239 */
[----:B------:R-:W-:Y:S01]  /*3b00*/  PRMT R65, R56, 0x7104, RZ ;  /* 0x0000710438417816 */ /* 0x000fe200000000ff */
[----:B------:R-:W-:Y:S01]  /*3b10*/  IMAD.X R53, RZ, RZ, R5, P0 ;  /* 0x000000ffff357224 */ /* 0x000fe200000e0605 */
[----:B------:R-:W-:Y:S02]  /*3b20*/  LOP3.LUT R19, R19, 0xff, R21, 0xf8, !PT ;  /* 0x000000ff13137812 */ /* 0x000fe400078ef815 */
[----:B------:R-:W-:Y:S02]  /*3b30*/  LOP3.LUT R65, R72, 0xff00, R65, 0xf8, !PT ;  /* 0x0000ff0048417812 */ /* 0x000fe400078ef841 */
[----:B------:R-:W-:Y:S01]  /*3b40*/  F2FP.SATFINITE.E4M3.F32.PACK_AB_MERGE_C R61, RZ, R61, RZ ;  /* 0x0000003dff3d723e */ /* 0x000fe200048070ff */
[----:B------:R-:W-:Y:S06]  /*3b50*/  @P3 BRA `(.L_x_27696) ;  /* 0x0000000000383947 */ /* 0x000fec0003800000 */
[----:B------:R-:W-:Y:S01]  /*3b60*/  IMAD.U32 R57, R54, 0x10000, RZ ;  /* 0x0001000036397824 */ /* 0x000fe200078e00ff */
[----:B------:R-:W-:Y:S01]  /*3b70*/  UIMAD UR5, UR29, 0x5, URZ ;  /* 0x000000051d0578a4 */ /* 0x000fe2000f8e02ff */
[----:B------:R-:W-:Y:S02]  /*3b80*/  IMAD.U32 R55, RZ, RZ, UR28 ;  /* 0x0000001cff377e24 */ /* 0x000fe4000f8e00ff */
[----:B------:R-:W-:Y:S01]  /*3b90*/  IMAD.SHL.U32 R56, R56, 0x100, RZ ;  /* 0x0000010038387824 */ /* 0x000fe200078e00ff */
[----:B------:R-:W-:Y:S01]  /*3ba0*/  LOP3.LUT R72, R57, 0xff0000, RZ, 0xc0, !PT ;  /* 0x00ff000039487812 */ /* 0x000fe200078ec0ff */
[----:B------:R-:W-:Y:S01]  /*3bb0*/  IMAD.WIDE.U32 R54, R55, 0x5, R52 ;  /* 0x0000000537367825 */ /* 0x000fe200078e0034 */
[----:B------:R-:W-:-:S03]  /*3bc0*/  LOP3.LUT R57, R61, 0xffff, RZ, 0xc0, !PT ;  /* 0x0000ffff3d397812 */ /* 0x000fc600078ec0ff */
[----:B------:R-:W-:Y:S02]  /*3bd0*/  VIADD R55, R55, UR5 ;  /* 0x0000000537377c36 */ /* 0x000fe40008000000 */
[----:B------:R-:W-:-:S05]  /*3be0*/  IMAD R57, R57, 0x1000000, R72 ;  /* 0x0100000039397824 */ /* 0x000fca00078e0248 */
[----:B------:R-:W-:Y:S02]  /*3bf0*/  LOP3.LUT R72, R57, 0xffff, R56, 0xf8, !PT ;  /* 0x0000ffff39487812 */ /* 0x000fe400078ef838 */
[----:B------:R-:W-:Y:S02]  /*3c00*/  LEA R56, P0, R54, UR17, 0x2 ;  /* 0x0000001136387c11 */ /* 0x000fe4000f8010ff */
[----:B------:R-:W-:Y:S02]  /*3c10*/  LOP3.LUT R59, R72, 0xff, R59, 0xf8, !PT ;  /* 0x000000ff483b7812 */ /* 0x000fe400078ef83b */
[----:B------:R-:W-:-:S05]  /*3c20*/  LEA.HI.X R57, R54, UR9, R55, 0x2, P0 ;  /* 0x0000000936397c11 */ /* 0x000fca00080f1437 */
[----:B------:R0:W-:Y:S04]  /*3c30*/  STG.E desc[UR24][R56.64], R59 ;  /* 0x0000003b38007986 */ /* 0x0001e8000c101918 */
.L_x_27696:
[----:B------:R-:W-:Y:S05]  /*3c40*/  BSYNC.RECONVERGENT B0 ;  /* 0x0000000000007941 */ /* 0x000fea0003800200 */
.L_x_27695:
[----:B------:R-:W-:Y:S01]  /*3c50*/  LOP3.LUT R54, R60, 0xff, RZ, 0xc0, !PT ;  /* 0x000000ff3c367812 */ /* 0x000fe200078ec0ff */
[----:B0-----:R-:W-:Y:S01]  /*3c60*/  HADD2.F32 R56, -RZ, R44.H0_H0 ;  /* 0x2000002cff387230 */ /* 0x001fe20000004100 */
[--C-:B------:R-:W-:Y:S01]  /*3c70*/  SHF.R.U64 R59, R44, 0x10, R45.reuse ;  /* 0x000000102c3b7819 */ /* 0x100fe2000000122d */
[----:B------:R-:W-:Y:S01]  /*3c80*/  HADD2.F32 R57, -RZ, R45.H0_H0 ;  /* 0x2000002dff397230 */ /* 0x000fe20000004100 */
[----:B------:R-:W-:Y:S01]  /*3c90*/  SHF.R.U32.HI R60, RZ, 0x10, R45 ;  /* 0x00000010ff3c7819 */ /* 0x000fe2000001162d */
[----:B------:R-:W-:Y:S01]  /*3ca0*/  BSSY.RECONVERGENT B0, `(.L_x_27697) ;  /* 0x0000024000007945 */ /* 0x000fe20003800200 */
[----:B------:R-:W-:Y:S01]  /*3cb0*/  FMNMX R56, RZ, R56, !PT ;  /* 0x00000038ff387209 */ /* 0x000fe20007800000 */
[----:B------:R-:W-:Y:S01]  /*3cc0*/  HADD2.F32 R59, -RZ, R59.H0_H0 ;  /* 0x2000003bff3b7230 */ /* 0x000fe20000004100 */
[----:B------:R-:W-:Y:S01]  /*3cd0*/  FMNMX R57, RZ, R57, !PT ;  /* 0x00000039ff397209 */ /* 0x000fe20007800000 */
[----:B------:R-:W-:Y:S01]  /*3ce0*/  HADD2.F32 R60, -RZ, R60.H0_H0 ;  /* 0x2000003cff3c7230 */ /* 0x000fe20000004100 */
[----:B------:R-:W-:Y:S01]  /*3cf0*/  PRMT R67, R61, 0x7104, RZ ;  /* 0x000071043d437816 */ /* 0x000fe200000000ff */
[----:B------:R-:W-:Y:S01]  /*3d00*/  FMUL R44, R56, UR30 ;  /* 0x0000001e382c7c20 */ /* 0x000fe20008400000 */
[----:B------:R-:W-:Y:S01]  /*3d10*/  FMNMX R59, RZ, R59, !PT ;  /* 0x0000003bff3b7209 */ /* 0x000fe20007800000 */
[----:B------:R-:W-:Y:S01]  /*3d20*/  HADD2.F32 R61, -RZ, R42.H0_H0 ;  /* 0x2000002aff3d7230 */ /* 0x000fe20000004100 */
[----:B------:R-:W-:Y:S01]  /*3d30*/  FMNMX R60, RZ, R60, !PT ;  /* 0x0000003cff3c7209 */ /* 0x000fe20007800000 */
[----:B------:R-:W-:Y:S01]  /*3d40*/  FMUL R72, R57, UR30 ;  /* 0x0000001e39487c20 */ /* 0x000fe20008400000 */
[----:B------:R-:W-:Y:S01]  /*3d50*/  F2FP.SATFINITE.E4M3.F32.PACK_AB_MERGE_C R44, RZ, R44, RZ ;  /* 0x0000002cff2c723e */ /* 0x000fe200048070ff */
[----:B------:R-:W-:Y:S01]  /*3d60*/  FMUL R73, R59, UR30 ;  /* 0x0000001e3b497c20 */ /* 0x000fe20008400000 */
[----:B------:R-:W-:Y:S01]  /*3d70*/  LOP3.LUT R67, R54, 0xff00, R67, 0xf8, !PT ;  /* 0x0000ff0036437812 */ /* 0x000fe200078ef843 */
[----:B------:R-:W-:Y:S01]  /*3d80*/  FMUL R71, R60, UR30 ;  /* 0x0000001e3c477c20 */ /* 0x000fe20008400000 */
[----:B------:R-:W-:-:S02]  /*3d90*/  FMNMX R61, RZ, R61, !PT ;  /* 0x0000003dff3d7209 */ /* 0x000fc40007800000 */
        /* <DEDUP_REMOVED lines=20> */
.L_x_27698:
[----:B------:R-:W-:Y:S05]  /*3ee0*/  BSYNC.RECONVERGENT B0 ;  /* 0x0000000000007941 */ /* 0x000fea0003800200 */
.L_x_27697:
[----:B0-----:R-:W-:Y:S01]  /*3ef0*/  FMUL R44, R61, UR30 ;  /* 0x0000001e3d2c7c20 */ /* 0x001fe20008400000 */
[----:B------:R-:W-:Y:S01]  /*3f00*/  IMAD.U32 R74, R74, 0x10000, RZ ;  /* 0x000100004a4a7824 */ /* 0x000fe200078e00ff */
[----:B------:R-:W-:Y:S01]  /*3f10*/  BSSY.RECONVERGENT B0, `(.L_x_27699) ;  /* 0x000002e000007945 */ /* 0x000fe20003800200 */
[----:B------:R-:W-:Y:S02]  /*3f20*/  IMAD.U32 R72, R72, 0x10000, RZ ;  /* 0x0001000048487824 */ /* 0x000fe400078e00ff */
[----:B------:R-:W-:-:S03]  /*3f30*/  F2FP.SATFINITE.E4M3.F32.PACK_AB_MERGE_C R44, RZ, R44, RZ ;  /* 0x0000002cff2c723e */ /* 0x000fc600048070ff */
[----:B------:R-:W-:Y:S02]  /*3f40*/  LOP3.LUT R55, R63, 0xff0000, R72, 0xf8, !PT ;  /* 0x00ff00003f377812 */ /* 0x000fe400078ef848 */
[----:B------:R-:W-:Y:S02]  /*3f50*/  LOP3.LUT R21, R44, 0xffff, RZ, 0xc0, !PT ;  /* 0x0000ffff2c157812 */ /* 0x000fe400078ec0ff */
[----:B------:R-:W-:-:S03]  /*3f60*/  SHF.R.U32.HI R63, RZ, 0x10, R43 ;  /* 0x00000010ff3f7819 */ /* 0x000fc6000001162b */
[----:B------:R-:W-:Y:S02]  /*3f70*/  IMAD.SHL.U32 R21, R21, 0x1000000, RZ ;  /* 0x0100000015157824 */ /* 0x000fe400078e00ff */
[----:B------:R-:W-:-:S03]  /*3f80*/  HADD2.F32 R63, -RZ, R63.H0_H0 ;  /* 0x2000003fff3f7230 */ /* 0x000fc60000004100 */
[----:B------:R-:W-:Y:S01]  /*3f90*/  LOP3.LUT R21, R21, R62, R74, 0xfe, !PT ;  /* 0x0000003e15157212 */ /* 0x000fe200078efe4a */
[----:B------:R-:W-:Y:S01]  /*3fa0*/  IMAD.U32 R74, R71, 0x10000, RZ ;  /* 0x00010000474a7824 */ /* 0x000fe200078e00ff */
[----:B------:R-:W-:Y:S01]  /*3fb0*/  SHF.R.U64 R62, R42, 0x10, R43 ;  /* 0x000000102a3e7819 */ /* 0x000fe2000000122b */
[----:B------:R-:W-:Y:S01]  /*3fc0*/  IMAD.U32 R42, R73, 0x10000, RZ ;  /* 0x00010000492a7824 */ /* 0x000fe200078e00ff */
[----:B------:R-:W-:-:S03]  /*3fd0*/  FMNMX R63, RZ, R63, !PT ;  /* 0x0000003fff3f7209 */ /* 0x000fc60007800000 */
[----:B------:R-:W-:Y:S01]  /*3fe0*/  HADD2.F32 R62, -RZ, R62.H0_H0 ;  /* 0x2000003eff3e7230 */ /* 0x000fe20000004100 */
[----:B------:R-:W-:Y:S01]  /*3ff0*/  LOP3.LUT R65, R65, 0xff0000, R42, 0xf8, !PT ;  /* 0x00ff000041417812 */ /* 0x000fe200078ef82a */
[----:B------:R-:W-:-:S03]  /*4000*/  FMUL R71, R63, UR30 ;  /* 0x0000001e3f477c20 */ /* 0x000fc60008400000 */
[----:B------:R-:W-:Y:S02]  /*4010*/  FMNMX R62, RZ, R62, !PT ;  /* 0x0000003eff3e7209 */ /* 0x000fe40007800000 */
[----:B------:R-:W-:-:S03]  /*4020*/  F2FP.SATFINITE.E4M3.F32.PACK_AB_MERGE_C R71, RZ, R71, RZ ;  /* 0x00000047ff47723e */ /* 0x000fc600048070ff */
[----:B------:R-:W-:Y:S01]  /*4030*/  FMUL R54, R62, UR30 ;  /* 0x0000001e3e367c20 */ /* 0x000fe20008400000 */
[----:B------:R-:W-:-:S04]  /*4040*/  LOP3.LUT R71, R71, 0xffff, RZ, 0xc0, !PT ;  /* 0x0000ffff47477812 */ /* 0x000fc800078ec0ff */
[----:B------:R-:W-:-:S04]  /*4050*/  F2FP.SATFINITE.E4M3.F32.PACK_AB_MERGE_C R54, RZ, R54, RZ ;  /* 0x00000036ff36723e */ /* 0x000fc800048070ff */
[----:B------:R-:W-:-:S05]  /*4060*/  LOP3.LUT R42, R54, 0xffff, RZ, 0xc0, !PT ;  /* 0x0000ffff362a7812 */ /* 0x000fca00078ec0ff */
[----:B------:R-:W-:Y:S01]  /*4070*/  IMAD.SHL.U32 R72, R42, 0x1000000, RZ ;  /* 0x010000002a487824 */ /* 0x000fe200078e00ff */
[----:B------:R-:W-:-:S04]  /*4080*/  LOP3.LUT R42, R67, 0xff0000, R74, 0xf8, !PT ;  /* 0x00ff0000432a7812 */ /* 0x000fc800078ef84a */
[----:B------:R-:W-:Y:S01]  /*4090*/  LOP3.LUT R45, R65, R72, RZ, 0xfc, !PT ;  /* 0x00000048412d7212 */ /* 0x000fe200078efcff */
[----:B------:R-:W-:-:S05]  /*40a0*/  HADD2.F32 R65, -RZ, R43.H0_H0 ;  /* 0x2000002bff417230 */ /* 0x000fca0000004100 */
[----:B------:R-:W-:-:S05]  /*40b0*/  FMNMX R65, RZ, R65, !PT ;  /* 0x00000041ff417209 */ /* 0x000fca0007800000 */
[----:B------:R-:W-:-:S05]  /*40c0*/  FMUL R43, R65, UR30 ;  /* 0x0000001e412b7c20 */ /* 0x000fca0008400000 */
[----:B------:R-:W-:-:S04]  /*40d0*/  F2FP.SATFINITE.E4M3.F32.PACK_AB_MERGE_C R43, RZ, R43, RZ ;  /* 0x0000002bff2b723e */ /* 0x000fc800048070ff */
[----:B------:R-:W-:-:S05]  /*40e0*/  LOP3.LUT R72, R43, 0xffff, RZ, 0xc0, !PT ;  /* 0x0000ffff2b487812 */ /* 0x000fca00078ec0ff */
[----:B------:R-:W-:-:S05]  /*40f0*/  IMAD.SHL.U32 R43, R72, 0x1000000, RZ ;  /* 0x01000000482b7824 */ /* 0x000fca00078e00ff */
[----:B------:R-:W-:Y:S01]  /*4100*/  LOP3.LUT R43, R55, R43, RZ, 0xfc, !PT ;  /* 0x0000002b372b7212 */ /* 0x000fe200078efcff */
[----:B------:R-:W-:Y:S06]  /*4110*/  @P3 BRA `(.L_x_27700) ;  /* 0x0000000000343947 */ /* 0x000fec0003800000 */
[----:B------:R-:W-:Y:S01]  /*4120*/  IMAD.U32 R55, R72, 0x10000, RZ ;  /* 0x0001000048377824 */ /* 0x000fe200078e00ff */
[----:B------:R-:W-:Y:S01]  /*4130*/  UIMAD UR5, UR29, 0x7, URZ ;  /* 0x000000071d0578a4 */ /* 0x000fe2000f8e02ff */
[----:B------:R-:W-:-:S03]  /*4140*/  IMAD.U32 R67, RZ, RZ, UR28 ;  /* 0x0000001cff437e24 */ /* 0x000fc6000f8e00ff */
[----:B------:R-:W-:Y:S01]  /*4150*/  LOP3.LUT R55, R55, 0xff0000, RZ, 0xc0, !PT ;  /* 0x00ff000037377812 */ /* 0x000fe200078ec0ff */
[----:B------:R-:W-:-:S04]  /*4160*/  IMAD.WIDE.U32 R52, R67, 0x7, R52 ;  /* 0x0000000743347825 */ /* 0x000fc800078e0034 */
[----:B------:R-:W-:Y:S01]  /*4170*/  IMAD.SHL.U32 R67, R54, 0x100, RZ ;  /* 0x0000010036437824 */ /* 0x000fe200078e00ff */
[----:B------:R-:W-:Y:S01]  /*4180*/  LEA R54, P0, R52, UR17, 0x2 ;  /* 0x0000001134367c11 */ /* 0x000fe2000f8010ff */
[----:B------:R-:W-:Y:S02]  /*4190*/  IMAD R55, R71, 0x1000000, R55 ;  /* 0x0100000047377824 */ /* 0x000fe400078e0237 */
[----:B------:R-:W-:-:S03]  /*41a0*/  VIADD R53, R53, UR5 ;  /* 0x0000000535357c36 */ /* 0x000fc60008000000 */
[----:B------:R-:W-:Y:S02]  /*41b0*/  LOP3.LUT R67, R55, 0xffff, R67, 0xf8, !PT ;  /* 0x0000ffff37437812 */ /* 0x000fe400078ef843 */
[----:B------:R-:W-:Y:S02]  /*41c0*/  LEA.HI.X R55, R52, UR9, R53, 0x2, P0 ;  /* 0x0000000934377c11 */ /* 0x000fe400080f1435 */
[----:B------:R-:W-:-:S05]  /*41d0*/  LOP3.LUT R67, R67, 0xff, R44, 0xf8, !PT ;  /* 0x000000ff43437812 */ /* 0x000fca00078ef82c */
[----:B------:R0:W-:Y:S02]  /*41e0*/  STG.E desc[UR24][R54.64], R67 ;  /* 0x0000004336007986 */ /* 0x0001e4000c101918 */
.L_x_27700:
[----:B------:R-:W-:Y:S05]  /*41f0*/  BSYNC.RECONVERGENT B0 ;  /* 0x0000000000007941 */ /* 0x000fea0003800200 */
.L_x_27699:
[----:B------:R-:W0:Y:S01]  /*4200*/  S2R R72, SR_TID.X ;  /* 0x0000000000487919 */ /* 0x000e220000002100 */
[----:B------:R-:W-:Y:S01]  /*4210*/  IMAD.SHL.U32 R53, R71, 0x1000000, RZ ;  /* 0x0100000047357824 */ /* 0x000fe200078e00ff */
[----:B------:R-:W-:Y:S01]  /*4220*/  FMNMX3 R15, |R16|, R10, |R15|, !PT ;  /* 0x0000000a100f7276 */ /* 0x000fe2000780060f */
[----:B------:R-:W-:Y:S01]  /*4230*/  IMAD.U32 R70, R70, 0x10000, RZ ;  /* 0x0001000046467824 */ /* 0x000fe200078e00ff */
[----:B------:R-:W1:Y:S01]  /*4240*/  S2R R44, SR_CgaCtaId ;  /* 0x00000000002c7919 */ /* 0x000e620000008800 */
[----:B------:R-:W-:Y:S01]  /*4250*/  LOP3.LUT R76, R76, 0xffff, RZ, 0xc0, !PT ;  /* 0x0000ffff4c4c7812 */ /* 0x000fe200078ec0ff */
[----:B------:R-:W-:Y:S01]  /*4260*/  IMAD.U32 R69, R69, 0x10000, RZ ;  /* 0x0001000045457824 */ /* 0x000fe200078e00ff */
[----:B------:R-:W-:Y:S01]  /*4270*/  LOP3.LUT R53, R42, R53, RZ, 0xfc, !PT ;  /* 0x000000352a357212 */ /* 0x000fe200078efcff */
[----:B------:R-:W-:Y:S01]  /*4280*/  IMAD.U32 R75, R75, 0x10000, RZ ;  /* 0x000100004b4b7824 */ /* 0x000fe200078e00ff */
[----:B------:R-:W-:Y:S02]  /*4290*/  FMNMX R17, |R17|, R15, !PT ;  /* 0x0000000f11117209 */ /* 0x000fe40007800200 */
[----:B------:R-:W-:-:S02]  /*42a0*/  LOP3.LUT R14, R14, 0xffff, RZ, 0xc0, !PT ;  /* 0x0000ffff0e0e7812 */ /* 0x000fc400078ec0ff */
[----:B------:R-:W-:Y:S01]  /*42b0*/  FMNMX3 R56, |R56|, R17, |R59|, !PT ;  /* 0x0000001138387276 */ /* 0x000fe2000780063b */
[----:B------:R-:W-:Y:S01]  /*42c0*/  IMAD.SHL.U32 R17, R76, 0x1000000, RZ ;  /* 0x010000004c117824 */ /* 0x000fe200078e00ff */
[----:B------:R-:W2:Y:S01]  /*42d0*/  S2R R59, SR_TID.X ;  /* 0x00000000003b7919 */ /* 0x000ea20000002100 */
[----:B------:R-:W-:Y:S02]  /*42e0*/  LOP3.LUT R16, R70, 0xff0000, RZ, 0xc0, !PT ;  /* 0x00ff000046107812 */ /* 0x000fe400078ec0ff */
[----:B------:R-:W-:Y:S01]  /*42f0*/  LOP3.LUT R73, R64, 0xff, RZ, 0xc0, !PT ;  /* 0x000000ff40497812 */ /* 0x000fe200078ec0ff */
[----:B------:R-:W3:Y:S01]  /*4300*/  S2R R76, SR_TID.X ;  /* 0x00000000004c7919 */ /* 0x000ee20000002100 */
[----:B------:R-:W-:Y:S02]  /*4310*/  LOP3.LUT R16, R16, 0xffff, R9, 0xf8, !PT ;  /* 0x0000ffff10107812 */ /* 0x000fe400078ef809 */
[----:B------:R-:W-:Y:S01]  /*4320*/  LOP3.LUT R69, R69, 0xff0000, RZ, 0xc0, !PT ;  /* 0x00ff000045457812 */ /* 0x000fe200078ec0ff */
[----:B------:R-:W-:Y:S01]  /*4330*/  IMAD R68, R68, 0x100, R73 ;  /* 0x0000010044447824 */ /* 0x000fe200078e0249 */
[----:B------:R-:W-:Y:S01]  /*4340*/  LOP3.LUT R48, R16, 0xff000000, R17, 0xf8, !PT ;  /* 0xff00000010307812 */ /* 0x000fe200078ef811 */
[----:B------:R-:W-:Y:S01]  /*4350*/  IMAD.U32 R73, RZ, RZ, UR28 ;  /* 0x0000001cff497e24 */ /* 0x000fe2000f8e00ff */
[----:B------:R-:W-:-:S02]  /*4360*/  LOP3.LUT R3, R3, 0xffff, RZ, 0xc0, !PT ;  /* 0x0000ffff03037812 */ /* 0x000fc400078ec0ff */
[----:B------:R-:W-:Y:S02]  /*4370*/  LOP3.LUT R68, R69, 0xffff, R68, 0xf8, !PT ;  /* 0x0000ffff45447812 */ /* 0x000fe400078ef844 */
[----:B------:R-:W-:Y:S02]  /*4380*/  LOP3.LUT R69, R2, 0xffff, RZ, 0xc0, !PT ;  /* 0x0000ffff02457812 */ /* 0x000fe400078ec0ff */
[--C-:B0-----:R-:W-:Y:S02]  /*4390*/  SHF.R.U32.HI R67, RZ, 0x5, R72.reuse ;  /* 0x00000005ff437819 */ /* 0x101fe40000011648 */
[----:B------:R-:W-:Y:S01]  /*43a0*/  IADD3 R55, PT, PT, R72, 0x1d, -R77 ;  /* 0x0000001d48377810 */ /* 0x000fe20007ffe84d */
[----:B------:R-:W-:Y:S01]  /*43b0*/  IMAD.SHL.U32 R69, R69, 0x1000000, RZ ;  /* 0x0100000045457824 */ /* 0x000fe200078e00ff */
[C---:B------:R-:W-:Y:S01]  /*43c0*/  LEA R40, R67.reuse, 0x2, 0x2 ;  /* 0x0000000243287811 */ /* 0x040fe200078e10ff */
[----:B------:R-:W-:Y:S01]  /*43d0*/  IMAD R38, R67, -0x4, R72 ;  /* 0xfffffffc43267824 */ /* 0x000fe200078e0248 */
[----:B------:R-:W-:-:S02]  /*43e0*/  LOP3.LUT R55, R55, 0x1f, RZ, 0xc0, !PT ;  /* 0x0000001f37377812 */ /* 0x000fc400078ec0ff */
[----:B------:R-:W-:Y:S01]  /*43f0*/  ISETP.GE.U32.AND P0, PT, R40, UR7, PT ;  /* 0x0000000728007c0c */ /* 0x000fe2000bf06070 */
[----:B------:R-:W-:Y:S01]  /*4400*/  VIADD R38, R38, 0x1e ;  /* 0x0000001e26267836 */ /* 0x000fe20000000000 */
[----:B------:R-:W-:Y:S01]  /*4410*/  FMNMX3 R60, |R57|, R56, |R60|, !PT ;  /* 0x00000038393c7276 */ /* 0x000fe2000780063c */
[----:B------:R-:W-:Y:S02]  /*4420*/  IMAD.U32 R40, R58, 0x10000, RZ ;  /* 0x000100003a287824 */ /* 0x000fe400078e00ff */
[----:B------:R-:W-:Y:S01]  /*4430*/  IMAD.SHL.U32 R57, R3, 0x1000000, RZ ;  /* 0x0100000003397824 */ /* 0x000fe200078e00ff */
[----:B------:R-:W-:Y:S02]  /*4440*/  LOP3.LUT R38, R38, 0x1f, RZ, 0xc0, !PT ;  /* 0x0000001f26267812 */ /* 0x000fe400078ec0ff */
[----:B------:R-:W-:Y:S02]  /*4450*/  LOP3.LUT R40, R40, 0xff0000, RZ, 0xc0, !PT ;  /* 0x00ff000028287812 */ /* 0x000fe400078ec0ff */
[----:B------:R-:W-:Y:S01]  /*4460*/  ISETP.GE.U32.OR P0, PT, R38, UR14, P0 ;  /* 0x0000000e26007c0c */ /* 0x000fe20008706470 */
[----:B------:R-:W-:Y:S01]  /*4470*/  VIADD R38, R77, 0x3 ;  /* 0x000000034d267836 */ /* 0x000fe20000000000 */
[----:B------:R-:W-:-:S02]  /*4480*/  LOP3.LUT R40, R40, 0xffff, R7, 0xf8, !PT ;  /* 0x0000ffff28287812 */ /* 0x000fc400078ef807 */
[----:B------:R-:W-:Y:S02]  /*4490*/  MOV R7, 0x400 ;  /* 0x0000040000077802 */ /* 0x000fe40000000f00 */
[----:B------:R-:W-:Y:S01]  /*44a0*/  ISETP.GE.U32.AND P1, PT, R38, UR7, PT ;  /* 0x0000000726007c0c */ /* 0x000fe2000bf26070 */
[----:B------:R-:W-:Y:S01]  /*44b0*/  IMAD.U32 R38, R11, 0x10000, RZ ;  /* 0x000100000b267824 */ /* 0x000fe200078e00ff */
[----:B------:R-:W-:Y:S01]  /*44c0*/  LOP3.LUT R11, R6, 0xffff, RZ, 0xc0, !PT ;  /* 0x0000ffff060b7812 */ /* 0x000fe200078ec0ff */
[----:B------:R-:W-:Y:S01]  /*44d0*/  VIADD R71, R7, 0x20 ;  /* 0x0000002007477836 */ /* 0x000fe20000000000 */
[----:B------:R-:W-:Y:S02]  /*44e0*/  ISETP.LT.U32.AND P1, PT, R55, UR14, !P1 ;  /* 0x0000000e37007c0c */ /* 0x000fe4000cf21070 */
[----:B------:R-:W-:Y:S02]  /*44f0*/  LOP3.LUT R38, R11, 0xff0000, R38, 0xf8, !PT ;  /* 0x00ff00000b267812 */ /* 0x000fe400078ef826 */
[----:B------:R-:W-:-:S02]  /*4500*/  LOP3.LUT R11, R12, 0xffff, RZ, 0xc0, !PT ;  /* 0x0000ffff0c0b7812 */ /* 0x000fc400078ec0ff */
[----:B------:R-:W-:Y:S01]  /*4510*/  IADD3 R6, P2, P3, R55, UR31, R50 ;  /* 0x0000001f37067c10 */ /* 0x000fe2000fb5e032 */
[----:B------:R-:W-:Y:S01]  /*4520*/  IMAD.U32 R55, RZ, RZ, UR28 ;  /* 0x0000001cff377e24 */ /* 0x000fe2000f8e00ff */
[----:B-1----:R-:W-:Y:S01]  /*4530*/  LEA R58, R44, R71, 0x18 ;  /* 0x000000472c3a7211 */ /* 0x002fe200078ec0ff */
[----:B------:R-:W-:Y:S01]  /*4540*/  IMAD.SHL.U32 R11, R11, 0x1000000, RZ ;  /* 0x010000000b0b7824 */ /* 0x000fe200078e00ff */
[----:B------:R-:W-:Y:S01]  /*4550*/  IADD3.X R7, PT, PT, RZ, UR32, R5, P2, P3 ;  /* 0x00000020ff077c10 */ /* 0x000fe200097e6405 */
[----:B------:R-:W-:Y:S01]  /*4560*/  IMAD.SHL.U32 R71, R14, 0x1000000, RZ ;  /* 0x010000000e477824 */ /* 0x000fe200078e00ff */
[----:B---3--:R-:W-:Y:S01]  /*4570*/  LOP3.LUT R70, R76, 0x1f, RZ, 0xc0, !PT ;  /* 0x0000001f4c467812 */ /* 0x008fe200078ec0ff */
[----:B------:R-:W-:Y:S01]  /*4580*/  @P1 IMAD.MOV.U32 R10, RZ, RZ, R6 ;  /* 0x000000ffff0a1224 */ /* 0x000fe200078e0006 */
[----:B------:R-:W-:Y:S01]  /*4590*/  LOP3.LUT R42, R8, 0xff000000, R11, 0xf8, !PT ;  /* 0xff000000082a7812 */ /* 0x000fe200078ef80b */
[----:B------:R-:W-:Y:S01]  /*45a0*/  @P1 IMAD.MOV.U32 R11, RZ, RZ, R7 ;  /* 0x000000ffff0b1224 */ /* 0x000fe200078e0007 */
[----:B------:R-:W-:Y:S01]  /*45b0*/  LOP3.LUT R8, R13, 0xffff, RZ, 0xc0, !PT ;  /* 0x0000ffff0d087812 */ /* 0x000fe200078ec0ff */
[----:B------:R-:W-:Y:S01]  /*45c0*/  IMAD.U32 R13, RZ, RZ, UR28 ;  /* 0x0000001cff0d7e24 */ /* 0x000fe2000f8e00ff */
[----:B------:R-:W-:Y:S01]  /*45d0*/  LOP3.LUT R52, R40, 0xff000000, R71, 0xf8, !PT ;  /* 0xff00000028347812 */ /* 0x000fe200078ef847 */
[----:B------:R-:W-:Y:S01]  /*45e0*/  IMAD.U32 R71, RZ, RZ, UR28 ;  /* 0x0000001cff477e24 */ /* 0x000fe2000f8e00ff */
[----:B------:R-:W-:Y:S01]  /*45f0*/  @P1 IADD3 R64, P2, PT, R6, UR31, RZ ;  /* 0x0000001f06401c10 */ /* 0x000fe2000ff5e0ff */
[----:B------:R-:W-:Y:S01]  /*4600*/  IMAD.SHL.U32 R77, R8, 0x1000000, RZ ;  /* 0x01000000084d7824 */ /* 0x000fe200078e00ff */
[----:B------:R-:W-:Y:S01]  /*4610*/  VOTEU.ANY UP0, P1 ;  /* 0x0000000000ff7886 */ /* 0x000fe20000800100 */
[----:B------:R-:W-:Y:S01]  /*4620*/  @P1 IMAD.WIDE.U32 R10, R13, 0xa, R10 ;  /* 0x0000000a0d0a1825 */ /* 0x000fe200078e000a */
[----:B------:R-:W-:-:S02]  /*4630*/  FMNMX3 R60, |R61|, R60, |R62|, !PT ;  /* 0x0000003c3d3c7276 */ /* 0x000fc4000780063e */
[----:B------:R-:W-:Y:S01]  /*4640*/  LOP3.LUT R44, R38, 0xff000000, R77, 0xf8, !PT ;  /* 0xff000000262c7812 */ /* 0x000fe200078ef84d */
[----:B------:R-:W-:Y:S01]  /*4650*/  @P1 IMAD.MOV.U32 R12, RZ, RZ, R6 ;  /* 0x000000ffff0c1224 */ /* 0x000fe200078e0006 */
[----:B------:R-:W0:Y:S01]  /*4660*/  S2R R77, SR_TID.X ;  /* 0x00000000004d7919 */ /* 0x000e220000002100 */
[----:B------:R-:W-:Y:S01]  /*4670*/  @P1 IMAD.MOV.U32 R13, RZ, RZ, R7 ;  /* 0x000000ffff0d1224 */ /* 0x000fe200078e0007 */
[----:B------:R-:W-:Y:S01]  /*4680*/  @UP0 UIMAD UR5, UR29, 0x9, URZ ;  /* 0x000000091d0508a4 */ /* 0x000fe2000f8e02ff */
[----:B------:R-:W-:Y:S01]  /*4690*/  IMAD.U32 R38, R66, 0x10000, RZ ;  /* 0x0001000042267824 */ /* 0x000fe200078e00ff */
[----:B------:R-:W-:Y:S01]  /*46a0*/  @UP0 UIMAD UR8, UR29, 0xa, URZ ;  /* 0x0000000a1d0808a4 */ /* 0x000fe2000f8e02ff */
[----:B------:R-:W-:Y:S01]  /*46b0*/  @P1 IMAD.WIDE.U32 R12, R71, 0xb, R12 ;  /* 0x0000000b470c1825 */ /* 0x000fe200078e000c */
[----:B------:R-:W-:Y:S01]  /*46c0*/  LOP3.LUT R71, R18, 0xffff, RZ, 0xc0, !PT ;  /* 0x0000ffff12477812 */ /* 0x000fe200078ec0ff */
[----:B------:R-:W-:Y:S01]  /*46d0*/  @UP0 UIMAD UR10, UR29, 0xe, URZ ;  /* 0x0000000e1d0a08a4 */ /* 0x000fe2000f8e02ff */
[----:B------:R-:W-:Y:S01]  /*46e0*/  LOP3.LUT R18, R19, 0xffff, RZ, 0xc0, !PT ;  /* 0x0000ffff13127812 */ /* 0x000fe200078ec0ff */
[----:B------:R-:W-:Y:S01]  /*46f0*/  @P1 IMAD.MOV.U32 R16, RZ, RZ, R6 ;  /* 0x000000ffff101224 */ /* 0x000fe200078e0006 */
[----:B------:R-:W-:Y:S01]  /*4700*/  LOP3.LUT R38, R71, 0xff0000, R38, 0xf8, !PT ;  /* 0x00ff000047267812 */ /* 0x000fe200078ef826 */
[----:B------:R-:W-:Y:S01]  /*4710*/  IMAD.U32 R71, RZ, RZ, UR28 ;  /* 0x0000001cff477e24 */ /* 0x000fe2000f8e00ff */
[----:B------:R-:W-:Y:S01]  /*4720*/  LOP3.LUT R2, R18, 0xff0000, R75, 0xf8, !PT ;  /* 0x00ff000012027812 */ /* 0x000fe200078ef84b */
[----:B------:R-:W-:Y:S01]  /*4730*/  @P1 IMAD.MOV.U32 R17, RZ, RZ, R7 ;  /* 0x000000ffff111224 */ /* 0x000fe200078e0007 */
[----:B------:R-:W-:Y:S01]  /*4740*/  LOP3.LUT R46, R38, 0xff000000, R69, 0xf8, !PT ;  /* 0xff000000262e7812 */ /* 0x000fe200078ef845 */
[----:B------:R-:W-:Y:S01]  /*4750*/  @P1 IMAD.WIDE.U32 R54, R55, 0x9, R6 ;  /* 0x0000000937361825 */ /* 0x000fe200078e0006 */
[----:B------:R-:W-:-:S02]  /*4760*/  LOP3.LUT R40, R2, 0xff000000, R57, 0xf8, !PT ;  /* 0xff00000002287812 */ /* 0x000fc400078ef839 */
[----:B------:R-:W-:Y:S01]  /*4770*/  FMNMX3 R63, |R65|, R60, |R63|, !PT ;  /* 0x0000003c413f7276 */ /* 0x000fe2000780063f */
[----:B------:R-:W-:Y:S01]  /*4780*/  @P1 IMAD.WIDE.U32 R16, R71, 0xe, R16 ;  /* 0x0000000e47101825 */ /* 0x000fe200078e0010 */
[----:B------:R-:W-:-:S03]  /*4790*/  LOP3.LUT R71, R4, 0xffff, RZ, 0xc0, !PT ;  /* 0x0000ffff04477812 */ /* 0x000fc600078ec0ff */
[--C-:B------:R-:W-:Y:S02]  /*47a0*/  @P1 IMAD.MOV.U32 R14, RZ, RZ, R6.reuse ;  /* 0x000000ffff0e1224 */ /* 0x100fe400078e0006 */
[----:B------:R-:W-:Y:S02]  /*47b0*/  IMAD.SHL.U32 R71, R71, 0x1000000, RZ ;  /* 0x0100000047477824 */ /* 0x000fe400078e00ff */
[--C-:B------:R-:W-:Y:S02]  /*47c0*/  @P1 IMAD.MOV.U32 R8, RZ, RZ, R6.reuse ;  /* 0x000000ffff081224 */ /* 0x100fe400078e0006 */
[----:B------:R-:W-:Y:S01]  /*47d0*/  @P1 IMAD.MOV.U32 R18, RZ, RZ, R6 ;  /* 0x000000ffff121224 */ /* 0x000fe200078e0006 */
[----:B------:R-:W-:Y:S01]  /*47e0*/  LOP3.LUT R38, R68, 0xff000000, R71, 0xf8, !PT ;  /* 0xff00000044267812 */ /* 0x000fe200078ef847 */
[----:B------:R-:W-:Y:S01]  /*47f0*/  IMAD R3, R70, 0x108, RZ ;  /* 0x0000010846037824 */ /* 0x000fe200078e02ff */
[----:B------:R-:W-:Y:S01]  /*4800*/  LOP3.LUT R68, RZ, R0, RZ, 0x33, !PT ;  /* 0x00000000ff447212 */ /* 0x000fe200078e33ff */
[----:B0-----:R-:W-:-:S02]  /*4810*/  IMAD.IADD R77, R77, 0x1, -R0 ;  /* 0x000000014d4d7824 */ /* 0x001fc400078e0a00 */
[----:B------:R-:W-:Y:S02]  /*4820*/  @P1 IMAD.MOV.U32 R15, RZ, RZ, R7 ;  /* 0x000000ffff0f1224 */ /* 0x000fe400078e0007 */
[----:B------:R-:W-:Y:S02]  /*4830*/  IMAD.SHL.U32 R4, R77, 0x8, RZ ;  /* 0x000000084d047824 */ /* 0x000fe400078e00ff */
[----:B--2---:R-:W-:Y:S02]  /*4840*/  IMAD.IADD R6, R68, 0x1, R59 ;  /* 0x0000000144067824 */ /* 0x004fe400078e023b */
[--C-:B------:R-:W-:Y:S01]  /*4850*/  @P1 IMAD.MOV.U32 R9, RZ, RZ, R7.reuse ;  /* 0x000000ffff091224 */ /* 0x100fe200078e0007 */
[----:B------:R-:W-:Y:S01]  /*4860*/  LOP3.LUT R57, R4, 0xf8, RZ, 0xc0, !PT ;  /* 0x000000f804397812 */ /* 0x000fe200078ec0ff */
[----:B------:R-:W-:Y:S01]  /*4870*/  @P1 IMAD.MOV.U32 R19, RZ, RZ, R7 ;  /* 0x000000ffff131224 */ /* 0x000fe200078e0007 */
[----:B------:R-:W-:Y:S01]  /*4880*/  @P1 IADD3.X R7, PT, PT, R7, UR32, RZ, P2, !PT ;  /* 0x0000002007071c10 */ /* 0x000fe200097fe4ff */
[----:B------:R-:W-:Y:S01]  /*4890*/  IMAD.IADD R2, R3, 0x1, R58 ;  /* 0x0000000103027824 */ /* 0x000fe200078e023a */
[----:B------:R-:W-:Y:S01]  /*48a0*/  @P1 LEA R56, P2, R64, UR15, 0x3 ;  /* 0x0000000f40381c11 */ /* 0x000fe2000f8418ff */
[----:B------:R-:W-:-:S02]  /*48b0*/  IMAD.SHL.U32 R6, R6, 0x8, RZ ;  /* 0x0000000806067824 */ /* 0x000fc400078e00ff */
[----:B------:R-:W-:Y:S01]  /*48c0*/  IMAD.IADD R4, R2, 0x1, R57 ;  /* 0x0000000102047824 */ /* 0x000fe200078e0239 */
[----:B------:R-:W-:Y:S01]  /*48d0*/  @P1 LEA.HI.X R57, R64, UR16, R7, 0x3, P2 ;  /* 0x0000001040391c11 */ /* 0x000fe200090f1c07 */
[----:B------:R-:W-:Y:S01]  /*48e0*/  @P1 VIADD R11, R11, UR8 ;  /* 0x000000080b0b1c36 */ /* 0x000fe20008000000 */
[----:B------:R-:W-:Y:S01]  /*48f0*/  LOP3.LUT R7, R6, 0xf8, RZ, 0xc0, !PT ;  /* 0x000000f806077812 */ /* 0x000fe200078ec0ff */
[----:B------:R-:W-:Y:S01]  /*4900*/  @P1 IMAD.WIDE.U32 R14, R73, 0xc, R14 ;  /* 0x0000000c490e1825 */ /* 0x000fe200078e000e */
[----:B------:R0:W-:Y:S01]  /*4910*/  STS.64 [R4], R48 ;  /* 0x0000003004007388 */ /* 0x0001e20000000a00 */
[----:B------:R-:W-:Y:S01]  /*4920*/  @P1 LEA R64, P4, R16, UR15, 0x3 ;  /* 0x0000000f10401c11 */ /* 0x000fe2000f8818ff */
[----:B------:R-:W-:Y:S01]  /*4930*/  @UP0 UIMAD UR8, UR29, 0xd, URZ ;  /* 0x0000000d1d0808a4 */ /* 0x000fe2000f8e02ff */
[----:B------:R-:W-:Y:S02]  /*4940*/  IMAD.IADD R6, R2, 0x1, R7 ;  /* 0x0000000102067824 */ /* 0x000fe400078e0207 */
[----:B------:R-:W-:Y:S01]  /*4950*/  @P1 VIADD R7, R55, UR5 ;  /* 0x0000000537071c36 */ /* 0x000fe20008000000 */
[----:B------:R-:W-:Y:S01]  /*4960*/  @UP0 UIMAD UR5, UR29, 0xb, URZ ;  /* 0x0000000b1d0508a4 */ /* 0x000fe2000f8e02ff */
[----:B------:R-:W-:Y:S01]  /*4970*/  @P1 IMAD.WIDE.U32 R8, R73, 0xd, R8 ;  /* 0x0000000d49081825 */ /* 0x000fe200078e0008 */
[----:B------:R1:W-:Y:S03]  /*4980*/  STS.64 [R6], R20 ;  /* 0x0000001406007388 */ /* 0x0003e60000000a00 */
[----:B------:R-:W-:Y:S01]  /*4990*/  @P1 VIADD R9, R9, UR8 ;  /* 0x0000000809091c36 */ /* 0x000fe20008000000 */
[----:B0-----:R-:W-:Y:S01]  /*49a0*/  @P1 LEA R48, P2, R54, UR15, 0x3 ;  /* 0x0000000f36301c11 */ /* 0x001fe2000f8418ff */
[----:B------:R-:W-:-:S03]  /*49b0*/  @P1 IMAD.WIDE.U32 R18, R73, 0xf, R18 ;  /* 0x0000000f49121825 */ /* 0x000fc600078e0012 */
[----:B------:R-:W-:Y:S01]  /*49c0*/  @P1 LEA.HI.X R49, R54, UR16, R7, 0x3, P2 ;  /* 0x0000001036311c11 */ /* 0x000fe200090f1c07 */
[----:B------:R-:W-:Y:S01]  /*49d0*/  @P1 VIADD R7, R13, UR5 ;  /* 0x000000050d071c36 */ /* 0x000fe20008000000 */
[----:B------:R-:W-:Y:S01]  /*49e0*/  @UP0 UIMAD UR5, UR29, 0xc, URZ ;  /* 0x0000000c1d0508a4 */ /* 0x000fe2000f8e02ff */
[----:B------:R-:W-:Y:S02]  /*49f0*/  @P1 LEA R54, P3, R12, UR15, 0x3 ;  /* 0x0000000f0c361c11 */ /* 0x000fe4000f8618ff */
[----:B-1----:R-:W-:Y:S02]  /*4a00*/  @P1 LEA R20, P2, R10, UR15, 0x3 ;  /* 0x0000000f0a141c11 */ /* 0x002fe4000f8418ff */
[----:B------:R-:W-:Y:S01]  /*4a10*/  @P1 LEA.HI.X R55, R12, UR16, R7, 0x3, P3 ;  /* 0x000000100c371c11 */ /* 0x000fe200098f1c07 */
[----:B------:R-:W-:Y:S01]  /*4a20*/  @P1 VIADD R7, R17, UR10 ;  /* 0x0000000a11071c36 */ /* 0x000fe20008000000 */
[----:B------:R-:W-:Y:S01]  /*4a30*/  @P1 LEA.HI.X R21, R10, UR16, R11, 0x3, P2 ;  /* 0x000000100a151c11 */ /* 0x000fe200090f1c0b */
[----:B------:R-:W-:Y:S01]  /*4a40*/  @P1 VIADD R11, R15, UR5 ;  /* 0x000000050f0b1c36 */ /* 0x000fe20008000000 */
[----:B------:R-:W-:-:S02]  /*4a50*/  @P1 LEA R10, P2, R14, UR15, 0x3 ;  /* 0x0000000f0e0a1c11 */ /* 0x000fc4000f8418ff */
[----:B------:R-:W-:Y:S02]  /*4a60*/  @!P1 CS2R R12, SRZ ;  /* 0x00000000000c9805 */ /* 0x000fe4000001ff00 */
[----:B------:R-:W-:Y:S01]  /*4a70*/  @P1 LEA.HI.X R65, R16, UR16, R7, 0x3, P4 ;  /* 0x0000001010411c11 */ /* 0x000fe2000a0f1c07 */
[----:B------:R-:W-:Y:S01]  /*4a80*/  @UP0 UIMAD UR5, UR29, 0xf, URZ ;  /* 0x0000000f1d0508a4 */ /* 0x000fe2000f8e02ff */
[----:B------:R-:W-:Y:S02]  /*4a90*/  @P1 LEA.HI.X R11, R14, UR16, R11, 0x3, P2 ;  /* 0x000000100e0b1c11 */ /* 0x000fe400090f1c0b */
[----:B------:R-:W-:Y:S02]  /*4aa0*/  @!P1 CS2R R14, SRZ ;  /* 0x00000000000e9805 */ /* 0x000fe4000001ff00 */
[----:B------:R-:W-:Y:S01]  /*4ab0*/  @!P1 CS2R R16, SRZ ;  /* 0x0000000000109805 */ /* 0x000fe2000001ff00 */
[----:B------:R0:W5:Y:S01]  /*4ac0*/  @P1 LDG.E.64 R12, desc[UR24][R56.64] ;  /* 0x00000018380c1981 */ /* 0x000162000c1e1b00 */
[----:B------:R-:W-:Y:S01]  /*4ad0*/  @P1 LEA R60, P3, R8, UR15, 0x3 ;  /* 0x0000000f083c1c11 */ /* 0x000fe2000f8618ff */
[----:B------:R-:W-:-:S02]  /*4ae0*/  @P1 VIADD R7, R19, UR5 ;  /* 0x0000000513071c36 */ /* 0x000fc40008000000 */
[----:B------:R1:W5:Y:S01]  /*4af0*/  @P1 LDG.E.64 R14, desc[UR24][R48.64] ;  /* 0x00000018300e1981 */ /* 0x000362000c1e1b00 */
[----:B------:R-:W-:Y:S02]  /*4b00*/  @P1 LEA.HI.X R61, R8, UR16, R9, 0x3, P3 ;  /* 0x00000010083d1c11 */ /* 0x000fe400098f1c09 */
[C---:B------:R-:W-:Y:S01]  /*4b10*/  @P1 LEA R8, P2, R18.reuse, UR15, 0x3 ;  /* 0x0000000f12081c11 */ /* 0x040fe2000f8418ff */
[----:B------:R2:W5:Y:S02]  /*4b20*/  @P1 LDG.E.64 R16, desc[UR24][R54.64] ;  /* 0x0000001836101981 */ /* 0x000564000c1e1b00 */
[----:B0----5:R-:W-:Y:S01]  /*4b30*/  SHF.R.U32.HI R57, RZ, 0x10, R37 ;  /* 0x00000010ff397819 */ /* 0x021fe20000011625 */
[----:B------:R-:W-:Y:S01]  /*4b40*/  HADD2.F32 R56, -RZ, R37.H0_H0 ;  /* 0x20000025ff387230 */ /* 0x000fe20000004100 */
[----:B------:R-:W-:Y:S01]  /*4b50*/  @P1 LEA.HI.X R9, R18, UR16, R7, 0x3, P2 ;  /* 0x0000001012091c11 */ /* 0x000fe200090f1c07 */
[----:B-1----:R-:W-:Y:S01]  /*4b60*/  HADD2.F32 R48, -RZ, R36.H0_H0 ;  /* 0x20000024ff307230 */ /* 0x002fe20000004100 */
[----:B------:R-:W-:-:S04]  /*4b70*/  SHF.R.U64 R49, R36, 0x10, R37 ;  /* 0x0000001024317819 */ /* 0x000fc80000001225 */
[----:B--2---:R-:W-:Y:S01]  /*4b80*/  FMNMX R54, RZ, R48, !PT ;  /* 0x00000030ff367209 */ /* 0x004fe20007800000 */
[----:B------:R-:W-:Y:S02]  /*4b90*/  HADD2.F32 R49, -RZ, R49.H0_H0 ;  /* 0x20000031ff317230 */ /* 0x000fe40000004100 */
[----:B------:R-:W-:Y:S01]  /*4ba0*/  HADD2.F32 R48, -RZ, R57.H0_H0 ;  /* 0x20000039ff307230 */ /* 0x000fe20000004100 */
[----:B------:R-:W-:Y:S02]  /*4bb0*/  @!P1 CS2R R36, SRZ ;  /* 0x0000000000249805 */ /* 0x000fe4000001ff00 */
[----:B------:R-:W-:Y:S02]  /*4bc0*/  FMNMX R55, RZ, R49, !PT ;  /* 0x00000031ff377209 */ /* 0x000fe40007800000 */
[----:B------:R-:W-:Y:S02]  /*4bd0*/  FMNMX R57, RZ, R48, !PT ;  /* 0x00000030ff397209 */ /* 0x000fe40007800000 */
[----:B------:R-:W-:Y:S01]  /*4be0*/  @!P1 CS2R R48, SRZ ;  /* 0x0000000000309805 */ /* 0x000fe2000001ff00 */
[----:B------:R-:W5:Y:S05]  /*4bf0*/  @P1 LDG.E.64 R36, desc[UR24][R64.64] ;  /* 0x0000001840241981 */ /* 0x000f6a000c1e1b00 */
[----:B------:R-:W5:Y:S01]  /*4c00*/  @P1 LDG.E.64 R48, desc[UR24][R8.64] ;  /* 0x0000001808301981 */ /* 0x000f62000c1e1b00 */
[----:B------:R-:W-:Y:S01]  /*4c10*/  @!P1 CS2R R18, SRZ ;  /* 0x0000000000129805 */ /* 0x000fe2000001ff00 */
[----:B------:R-:W-:Y:S01]  /*4c20*/  HADD2.F32 R7, -RZ, R34.H0_H0 ;  /* 0x20000022ff077230 */ /* 0x000fe20000004100 */
[--C-:B------:R-:W-:Y:S01]  /*4c30*/  SHF.R.U64 R66, R34, 0x10, R35.reuse ;  /* 0x0000001022427819 */ /* 0x100fe20000001223 */
[----:B------:R-:W-:Y:S01]  /*4c40*/  HADD2.F32 R59, -RZ, R35.H0_H0 ;  /* 0x20000023ff3b7230 */ /* 0x000fe20000004100 */
[----:B------:R-:W-:-:S02]  /*4c50*/  SHF.R.U32.HI R62, RZ, 0x10, R35 ;  /* 0x00000010ff3e7819 */ /* 0x000fc40000011623 */
[----:B------:R-:W-:Y:S01]  /*4c60*/  @!P1 CS2R R34, SRZ ;  /* 0x0000000000229805 */ /* 0x000fe2000001ff00 */
[----:B------:R-:W5:Y:S01]  /*4c70*/  @P1 LDG.E.64 R18, desc[UR24][R20.64] ;  /* 0x0000001814121981 */ /* 0x000f62000c1e1b00 */
[----:B------:R-:W-:-:S04]  /*4c80*/  FMNMX R56, RZ, R56, !PT ;  /* 0x00000038ff387209 */ /* 0x000fc80007800000 */
[----:B------:R0:W5:Y:S01]  /*4c90*/  @P1 LDG.E.64 R34, desc[UR24][R10.64] ;  /* 0x000000180a221981 */ /* 0x000162000c1e1b00 */
[----:B------:R-:W-:Y:S01]  /*4ca0*/  @!P1 CS2R R20, SRZ ;  /* 0x0000000000149805 */ /* 0x000fe2000001ff00 */
[----:B------:R-:W-:Y:S01]  /*4cb0*/  BSSY.RECONVERGENT B0, `(.L_x_27701) ;  /* 0x000001e000007945 */ /* 0x000fe20003800200 */
[----:B0-----:R-:W-:-:S04]  /*4cc0*/  FMNMX3 R10, |R54|, R63, |R55|, !PT ;  /* 0x0000003f360a7276 */ /* 0x001fc80007800637 */
[----:B------:R0:W5:Y:S01]  /*4cd0*/  @P1 LDG.E.64 R20, desc[UR24][R60.64] ;  /* 0x000000183c141981 */ /* 0x000162000c1e1b00 */
[----:B------:R-:W-:Y:S01]  /*4ce0*/  FMUL R54, R54, UR30 ;  /* 0x0000001e36367c20 */ /* 0x000fe20008400000 */
[----:B------:R-:W-:Y:S01]  /*4cf0*/  FMUL R11, R55, UR30 ;  /* 0x0000001e370b7c20 */ /* 0x000fe20008400000 */
[----:B------:R-:W-:Y:S01]  /*4d00*/  FMUL R55, R57, UR30 ;  /* 0x0000001e39377c20 */ /* 0x000fe20008400000 */
[C---:B------:R-:W-:Y:S01]  /*4d10*/  FMNMX3 R10, |R56|.reuse, R10, |R57|, !PT ;  /* 0x0000000a380a7276 */ /* 0x040fe20007800639 */
[----:B------:R-:W-:Y:S02]  /*4d20*/  HADD2.F32 R66, -RZ, R66.H0_H0 ;  /* 0x20000042ff427230 */ /* 0x000fe40000004100 */
[----:B0-----:R-:W-:Y:S01]  /*4d30*/  FMUL R60, R56, UR30 ;  /* 0x0000001e383c7c20 */ /* 0x001fe20008400000 */
[----:B------:R-:W-:Y:S02]  /*4d40*/  F2FP.SATFINITE.E4M3.F32.PACK_AB_MERGE_C R56, RZ, R54, RZ ;  /* 0x00000036ff38723e */ /* 0x000fe400048070ff */
[----:B------:R-:W-:-:S02]  /*4d50*/  F2FP.SATFINITE.E4M3.F32.PACK_AB_MERGE_C R11, RZ, R11, RZ ;  /* 0x0000000bff0b723e */ /* 0x000fc400048070ff */
[----:B------:R-:W-:Y:S02]  /*4d60*/  F2FP.SATFINITE.E4M3.F32.PACK_AB_MERGE_C R54, RZ, R60, RZ ;  /* 0x0000003cff36723e */ /* 0x000fe400048070ff */
[----:B------:R-:W-:Y:S02]  /*4d70*/  SHF.R.U32.HI R74, RZ, 0x3, R72 ;  /* 0x00000003ff4a7819 */ /* 0x000fe40000011648 */
[----:B------:R-:W-:Y:S01]  /*4d80*/  F2FP.SATFINITE.E4M3.F32.PACK_AB_MERGE_C R55, RZ, R55, RZ ;  /* 0x00000037ff37723e */ /* 0x000fe200048070ff */
[----:B------:R-:W-:Y:S06]  /*4d90*/  @P0 BRA `(.L_x_27702) ;  /* 0x00000000003c0947 */ /* 0x000fec0003800000 */
[----:B------:R-:W-:Y:S01]  /*4da0*/  LOP3.LUT R8, R74, 0x1c, RZ, 0xc0, !PT ;  /* 0x0000001c4a087812 */ /* 0x000fe200078ec0ff */
[----:B------:R-:W-:Y:S02]  /*4db0*/  IMAD.U32 R9, R54, 0x10000, RZ ;  /* 0x0001000036097824 */ /* 0x000fe400078e00ff */
[----:B------:R-:W-:Y:S01]  /*4dc0*/  IMAD.SHL.U32 R60, R11, 0x100, RZ ;  /* 0x000001000b3c7824 */ /* 0x000fe200078e00ff */
[----:B------:R-:W-:Y:S02]  /*4dd0*/  IADD3 R8, PT, PT, R76, 0x1e, -R8 ;  /* 0x0000001e4c087810 */ /* 0x000fe40007ffe808 */
[----:B------:R-:W-:Y:S02]  /*4de0*/  LOP3.LUT R9, R9, 0xff0000, RZ, 0xc0, !PT ;  /* 0x00ff000009097812 */ /* 0x000fe400078ec0ff */
[----:B------:R-:W-:Y:S02]  /*4df0*/  LOP3.LUT R57, R8, 0x1f, RZ, 0xc0, !PT ;  /* 0x0000001f08397812 */ /* 0x000fe400078ec0ff */
[----:B------:R-:W-:-:S02]  /*4e00*/  LOP3.LUT R8, R55, 0xffff, RZ, 0xc0, !PT ;  /* 0x0000ffff37087812 */ /* 0x000fc400078ec0ff */
[----:B------:R-:W-:-:S03]  /*4e10*/  IADD3 R61, P1, P2, R57, UR31, R50 ;  /* 0x0000001f393d7c10 */ /* 0x000fc6000fa3e032 */
[----:B------:R-:W-:Y:S01]  /*4e20*/  IMAD R9, R8, 0x1000000, R9 ;  /* 0x0100000008097824 */ /* 0x000fe200078e0209 */
[----:B------:R-:W-:Y:S02]  /*4e30*/  IADD3.X R64, PT, PT, RZ, UR32, R5, P1, P2 ;  /* 0x00000020ff407c10 */ /* 0x000fe40008fe4405 */
[----:B------:R-:W-:Y:S02]  /*4e40*/  LEA R8, P1, R61, UR17, 0x2 ;  /* 0x000000113d087c11 */ /* 0x000fe4000f8210ff */
[----:B------:R-:W-:Y:S02]  /*4e50*/  LOP3.LUT R57, R9, 0xffff, R60, 0xf8, !PT ;  /* 0x0000ffff09397812 */ /* 0x000fe400078ef83c */
[----:B------:R-:W-:Y:S02]  /*4e60*/  LEA.HI.X R9, R61, UR9, R64, 0x2, P1 ;  /* 0x000000093d097c11 */ /* 0x000fe400088f1440 */
[----:B------:R-:W-:-:S05]  /*4e70*/  LOP3.LUT R57, R57, 0xff, R56, 0xf8, !PT ;  /* 0x000000ff39397812 */ /* 0x000fca00078ef838 */
[----:B------:R0:W-:Y:S02]  /*4e80*/  STG.E desc[UR24][R8.64], R57 ;  /* 0x0000003908007986 */ /* 0x0001e4000c101918 */
.L_x_27702:
[----:B------:R-:W-:Y:S05]  /*4e90*/  BSYNC.RECONVERGENT B0 ;  /* 0x0000000000007941 */ /* 0x000fea0003800200 */
.L_x_27701:
[----:B------:R-:W-:Y:S01]  /*4ea0*/  FMNMX R7, RZ, R7, !PT ;  /* 0x00000007ff077209 */ /* 0x000fe20007800000 */
[----:B------:R-:W-:Y:S01]  /*4eb0*/  HADD2.F32 R62, -RZ, R62.H0_H0 ;  /* 0x2000003eff3e7230 */ /* 0x000fe20000004100 */
[----:B------:R-:W-:Y:S01]  /*4ec0*/  FMNMX R66, RZ, R66, !PT ;  /* 0x00000042ff427209 */ /* 0x000fe20007800000 */
[----:B0-----:R-:W-:Y:S01]  /*4ed0*/  HADD2.F32 R57, -RZ, R32.H0_H0 ;  /* 0x20000020ff397230 */ /* 0x001fe20000004100 */
[----:B------:R-:W-:Y:S01]  /*4ee0*/  FMNMX R61, RZ, R59, !PT ;  /* 0x0000003bff3d7209 */ /* 0x000fe20007800000 */
[C---:B------:R-:W-:Y:S01]  /*4ef0*/  FMUL R59, R7.reuse, UR30 ;  /* 0x0000001e073b7c20 */ /* 0x040fe20008400000 */
[----:B------:R-:W-:Y:S01]  /*4f00*/  FMNMX3 R10, |R7|, R10, |R66|, !PT ;  /* 0x0000000a070a7276 */ /* 0x000fe20007800642 */
[----:B------:R-:W-:Y:S01]  /*4f10*/  FMUL R7, R66, UR30 ;  /* 0x0000001e42077c20 */ /* 0x000fe20008400000 */
[----:B------:R-:W-:Y:S01]  /*4f20*/  FMNMX R62, RZ, R62, !PT ;  /* 0x0000003eff3e7209 */ /* 0x000fe20007800000 */
[----:B------:R-:W-:Y:S01]  /*4f30*/  BSSY.RECONVERGENT B0, `(.L_x_27703) ;  /* 0x0000023000007945 */ /* 0x000fe20003800200 */
[----:B------:R-:W-:-:S02]  /*4f40*/  LOP3.LUT R8, R56, 0xff, RZ, 0xc0, !PT ;  /* 0x000000ff38087812 */ /* 0x000fc400078ec0ff */
[----:B------:R-:W-:Y:S01]  /*4f50*/  LOP3.LUT R9, R54, 0xff, RZ, 0xc0, !PT ;  /* 0x000000ff36097812 */ /* 0x000fe200078ec0ff */
[C---:B------:R-:W-:Y:S01]  /*4f60*/  FMUL R54, R62.reuse, UR30 ;  /* 0x0000001e3e367c20 */ /* 0x040fe20008400000 */
[C---:B------:R-:W-:Y:S01]  /*4f70*/  FMNMX R56, |R61|.reuse, R10, !PT ;  /* 0x0000000a3d387209 */ /* 0x040fe20007800200 */
[----:B------:R-:W-:Y:S01]  /*4f80*/  FMUL R10, R61, UR30 ;  /* 0x0000001e3d0a7c20 */ /* 0x000fe20008400000 */
[----:B------:R-:W-:Y:S02]  /*4f90*/  FMNMX R57, RZ, R57, !PT ;  /* 0x00000039ff397209 */ /* 0x000fe40007800000 */
[----:B------:R-:W-:Y:S02]  /*4fa0*/  F2FP.SATFINITE.E4M3.F32.PACK_AB_MERGE_C R7, RZ, R7, RZ ;  /* 0x00000007ff07723e */ /* 0x000fe400048070ff */
[----:B------:R-:W-:Y:S02]  /*4fb0*/  FMNMX3 R56, |R62|, R56, |R57|, !PT ;  /* 0x000000383e387276 */ /* 0x000fe40007800639 */
[----:B------:R-:W-:Y:S01]  /*4fc0*/  F2FP.SATFINITE.E4M3.F32.PACK_AB_MERGE_C R59, RZ, R59, RZ ;  /* 0x0000003bff3b723e */ /* 0x000fe200048070ff */
[----:B------:R-:W-:Y:S01]  /*4fd0*/  IMAD.SHL.U32 R60, R7, 0x100, RZ ;  /* 0x00000100073c7824 */ /* 0x000fe200078e00ff */
[----:B------:R-:W-:-:S02]  /*4fe0*/  LOP3.LUT R55, R55, 0xff, RZ, 0xc0, !PT ;  /* 0x000000ff37377812 */ /* 0x000fc400078ec0ff */
[----:B------:R-:W-:Y:S01]  /*4ff0*/  F2FP.SATFINITE.E4M3.F32.PACK_AB_MERGE_C R62, RZ, R10, RZ ;  /* 0x0000000aff3e723e */ /* 0x000fe200048070ff */
[----:B------:R-:W-:Y:S01]  /*5000*/  IMAD R10, R59, 0x100, R8 ;  /* 0x000001003b0a7824 */ /* 0x000fe200078e0208 */
[----:B------:R-:W-:Y:S02]  /*5010*/  F2FP.SATFINITE.E4M3.F32.PACK_AB_MERGE_C R64, RZ, R54, RZ ;  /* 0x00000036ff40723e */ /* 0x000fe400048070ff */
[----:B------:R-:W-:Y:S01]  /*5020*/  LOP3.LUT R7, R60, 0xff, R11, 0xf8, !PT ;  /* 0x000000ff3c077812 */ /* 0x000fe200078ef80b */
[----:B------:R-:W-:Y:S02]  /*5030*/  IMAD R9, R62, 0x100, R9 ;  /* 0x000001003e097824 */ /* 0x000fe400078e0209 */
[----:B------:R-:W-:Y:S01]  /*5040*/  IMAD R8, R64, 0x100, R55 ;  /* 0x0000010040087824 */ /* 0x000fe200078e0237 */
[----:B------:R-:W-:Y:S06]  /*5050*/  @P0 BRA `(.L_x_27704) ;  /* 0x0000000000400947 */ /* 0x000fec0003800000 */
[----:B------:R-:W-:Y:S01]  /*5060*/  LOP3.LUT R11, R74, 0x1c, RZ, 0xc0, !PT ;  /* 0x0000001c4a0b7812 */ /* 0x000fe200078ec0ff */
[----:B------:R-:W-:-:S03]  /*5070*/  IMAD.U32 R54, R62, 0x10000, RZ ;  /* 0x000100003e367824 */ /* 0x000fc600078e00ff */
[----:B------:R-:W-:Y:S02]  /*5080*/  IADD3 R11, PT, PT, R76, 0x1e, -R11 ;  /* 0x0000001e4c0b7810 */ /* 0x000fe40007ffe80b */
[----:B------:R-:W-:Y:S02]  /*5090*/  LOP3.LUT R54, R54, 0xff0000, RZ, 0xc0, !PT ;  /* 0x00ff000036367812 */ /* 0x000fe400078ec0ff */
[----:B------:R-:W-:-:S04]  /*50a0*/  LOP3.LUT R11, R11, 0x1f, RZ, 0xc0, !PT ;  /* 0x0000001f0b0b7812 */ /* 0x000fc800078ec0ff */
[----:B------:R-:W-:Y:S02]  /*50b0*/  IADD3 R55, P2, P3, R11, UR31, R50 ;  /* 0x0000001f0b377c10 */ /* 0x000fe4000fb5e032 */
[----:B------:R-:W-:Y:S02]  /*50c0*/  LOP3.LUT R11, R64, 0xffff, RZ, 0xc0, !PT ;  /* 0x0000ffff400b7812 */ /* 0x000fe400078ec0ff */
[----:B------:R-:W-:Y:S02]  /*50d0*/  IADD3 R55, P1, PT, R55, UR28, RZ ;  /* 0x0000001c37377c10 */ /* 0x000fe4000ff3e0ff */
[----:B------:R-:W-:Y:S01]  /*50e0*/  IADD3.X R62, PT, PT, RZ, UR32, R5, P2, P3 ;  /* 0x00000020ff3e7c10 */ /* 0x000fe200097e6405 */
[----:B------:R-:W-:-:S03]  /*50f0*/  IMAD R11, R11, 0x1000000, R54 ;  /* 0x010000000b0b7824 */ /* 0x000fc600078e0236 */
[----:B------:R-:W-:Y:S02]  /*5100*/  IADD3.X R62, PT, PT, R62, UR29, RZ, P1, !PT ;  /* 0x0000001d3e3e7c10 */ /* 0x000fe40008ffe4ff */
[----:B------:R-:W-:Y:S02]  /*5110*/  LEA R54, P1, R55, UR17, 0x2 ;  /* 0x0000001137367c11 */ /* 0x000fe4000f8210ff */
[----:B------:R-:W-:Y:S02]  /*5120*/  LOP3.LUT R60, R11, 0xffff, R60, 0xf8, !PT ;  /* 0x0000ffff0b3c7812 */ /* 0x000fe400078ef83c */
[----:B------:R-:W-:Y:S02]  /*5130*/  LEA.HI.X R55, R55, UR9, R62, 0x2, P1 ;  /* 0x0000000937377c11 */ /* 0x000fe400088f143e */
[----:B------:R-:W-:-:S05]  /*5140*/  LOP3.LUT R59, R60, 0xff, R59, 0xf8, !PT ;  /* 0x000000ff3c3b7812 */ /* 0x000fca00078ef83b */
[----:B------:R0:W-:Y:S02]  /*5150*/  STG.E desc[UR24][R54.64], R59 ;  /* 0x0000003b36007986 */ /* 0x0001e4000c101918 */
.L_x_27704:
[----:B------:R-:W-:Y:S05]  /*5160*/  BSYNC.RECONVERGENT B0 ;  /* 0x0000000000007941 */ /* 0x000fea0003800200 */
.L_x_27703:
[--C-:B------:R-:W-:Y:S01]  /*5170*/  SHF.R.U64 R63, R32, 0x10, R33.reuse ;  /* 0x00000010203f7819 */ /* 0x100fe20000001221 */
[----:B0-----:R-:W-:Y:S01]  /*5180*/  HADD2.F32 R59, -RZ, R31.H0_H0 ;  /* 0x2000001fff3b7230 */ /* 0x001fe20000004100 */
[----:B------:R-:W-:Y:S01]  /*5190*/  SHF.R.U32.HI R32, RZ, 0x10, R33 ;  /* 0x00000010ff207819 */ /* 0x000fe20000011621 */
[----:B------:R-:W-:Y:S01]  /*51a0*/  HADD2.F32 R11, -RZ, R33.H0_H0 ;  /* 0x20000021ff0b7230 */ /* 0x000fe20000004100 */
[--C-:B------:R-:W-:Y:S01]  /*51b0*/  SHF.R.U64 R55, R30, 0x10, R31.reuse ;  /* 0x000000101e377819 */ /* 0x100fe2000000121f */
[----:B------:R-:W-:Y:S01]  /*51c0*/  HADD2.F32 R54, -RZ, R30.H0_H0 ;  /* 0x2000001eff367230 */ /* 0x000fe20000004100 */
[----:B------:R-:W-:Y:S01]  /*51d0*/  SHF.R.U32.HI R62, RZ, 0x10, R31 ;  /* 0x00000010ff3e7819 */ /* 0x000fe2000001161f */
[----:B------:R-:W-:Y:S01]  /*51e0*/  HADD2.F32 R31, -RZ, R63.H0_H0 ;  /* 0x2000003fff1f7230 */ /* 0x000fe20000004100 */
[----:B------:R-:W-:Y:S01]  /*51f0*/  FMNMX R30, RZ, R11, !PT ;  /* 0x0000000bff1e7209 */ /* 0x000fe20007800000 */
[----:B------:R-:W-:Y:S01]  /*5200*/  HADD2.F32 R32, -RZ, R32.H0_H0 ;  /* 0x20000020ff207230 */ /* 0x000fe20000004100 */
[--C-:B------:R-:W-:Y:S01]  /*5210*/  SHF.R.U64 R61, R28, 0x10, R29.reuse ;  /* 0x000000101c3d7819 */ /* 0x100fe2000000121d */
[----:B------:R-:W-:Y:S01]  /*5220*/  HADD2.F32 R60, -RZ, R29.H0_H0 ;  /* 0x2000001dff3c7230 */ /* 0x000fe20000004100 */
[----:B------:R-:W-:Y:S01]  /*5230*/  FMNMX R31, RZ, R31, !PT ;  /* 0x0000001fff1f7209 */ /* 0x000fe20007800000 */
[----:B------:R-:W-:Y:S01]  /*5240*/  HADD2.F32 R55, -RZ, R55.H0_H0 ;  /* 0x20000037ff377230 */ /* 0x000fe20000004100 */
[----:B------:R-:W-:Y:S01]  /*5250*/  SHF.R.U32.HI R33, RZ, 0x10, R29 ;  /* 0x00000010ff217819 */ /* 0x000fe2000001161d */
[----:B------:R-:W-:Y:S01]  /*5260*/  HADD2.F32 R69, -RZ, R28.H0_H0 ;  /* 0x2000001cff457230 */ /* 0x000fe20000004100 */
[----:B------:R-:W-:Y:S01]  /*5270*/  FMNMX R29, RZ, R54, !PT ;  /* 0x00000036ff1d7209 */ /* 0x000fe20007800000 */
[----:B------:R-:W-:Y:S01]  /*5280*/  HADD2.F32 R54, -RZ, R61.H0_H0 ;  /* 0x2000003dff367230 */ /* 0x000fe20000004100 */
[----:B------:R-:W-:Y:S01]  /*5290*/  FMNMX R32, RZ, R32, !PT ;  /* 0x00000020ff207209 */ /* 0x000fe20007800000 */
[----:B------:R-:W-:Y:S01]  /*52a0*/  FMUL R63, R30, UR30 ;  /* 0x0000001e1e3f7c20 */ /* 0x000fe20008400000 */
[----:B------:R-:W-:Y:S01]  /*52b0*/  FMNMX3 R56, |R31|, R56, |R30|, !PT ;  /* 0x000000381f387276 */ /* 0x000fe2000780061e */
[----:B------:R-:W-:Y:S01]  /*52c0*/  HADD2.F32 R33, -RZ, R33.H0_H0 ;  /* 0x20000021ff217230 */ /* 0x000fe20000004100 */
[----:B------:R-:W-:Y:S01]  /*52d0*/  FMNMX R28, RZ, R59, !PT ;  /* 0x0000003bff1c7209 */ /* 0x000fe20007800000 */
[----:B------:R-:W-:-:S02]  /*52e0*/  HADD2.F32 R59, -RZ, R62.H0_H0 ;  /* 0x2000003eff3b7230 */ /* 0x000fc40000004100 */
[----:B------:R-:W-:Y:S01]  /*52f0*/  FMUL R62, R57, UR30 ;  /* 0x0000001e393e7c20 */ /* 0x000fe20008400000 */
[----:B------:R-:W-:Y:S01]  /*5300*/  FMNMX R55, RZ, R55, !PT ;  /* 0x00000037ff377209 */ /* 0x000fe20007800000 */
[----:B------:R-:W-:Y:S01]  /*5310*/  FMUL R64, R29, UR30 ;  /* 0x0000001e1d407c20 */ /* 0x000fe20008400000 */
[----:B------:R-:W-:Y:S01]  /*5320*/  FMNMX3 R57, |R32|, R56, |R29|, !PT ;  /* 0x0000003820397276 */ /* 0x000fe2000780061d */
[----:B------:R-:W-:Y:S01]  /*5330*/  FMUL R65, R28, UR30 ;  /* 0x0000001e1c417c20 */ /* 0x000fe20008400000 */
[----:B------:R-:W-:Y:S01]  /*5340*/  FMNMX R69, RZ, R69, !PT ;  /* 0x00000045ff457209 */ /* 0x000fe20007800000 */
[----:B------:R-:W-:Y:S01]  /*5350*/  FMUL R31, R31, UR30 ;  /* 0x0000001e1f1f7c20 */ /* 0x000fe20008400000 */
[C---:B------:R-:W-:Y:S01]  /*5360*/  FMNMX3 R30, |R55|.reuse, R57, |R28|, !PT ;  /* 0x00000039371e7276 */ /* 0x040fe2000780061c */
[----:B------:R-:W-:Y:S01]  /*5370*/  FMUL R66, R32, UR30 ;  /* 0x0000001e20427c20 */ /* 0x000fe20008400000 */
[----:B------:R-:W-:Y:S01]  /*5380*/  FMNMX R11, RZ, R60, !PT ;  /* 0x0000003cff0b7209 */ /* 0x000fe20007800000 */
[----:B------:R-:W-:Y:S01]  /*5390*/  BSSY.RECONVERGENT B0, `(.L_x_27705) ;  /* 0x0000025000007945 */ /* 0x000fe20003800200 */
[----:B------:R-:W-:Y:S01]  /*53a0*/  FMNMX R56, RZ, R59, !PT ;  /* 0x0000003bff387209 */ /* 0x000fe20007800000 */
[----:B------:R-:W-:Y:S01]  /*53b0*/  FMUL R55, R55, UR30 ;  /* 0x0000001e37377c20 */ /* 0x000fe20008400000 */
[----:B------:R-:W-:Y:S01]  /*53c0*/  FMNMX R28, RZ, R54, !PT ;  /* 0x00000036ff1c7209 */ /* 0x000fe20007800000 */
[----:B------:R-:W-:Y:S01]  /*53d0*/  FMUL R54, R11, UR30 ;  /* 0x0000001e0b367c20 */ /* 0x000fe20008400000 */
[C---:B------:R-:W-:Y:S01]  /*53e0*/  FMNMX3 R30, |R56|.reuse, R30, |R69|, !PT ;  /* 0x0000001e381e7276 */ /* 0x040fe20007800645 */
[----:B------:R-:W-:Y:S01]  /*53f0*/  FMUL R69, R69, UR30 ;  /* 0x0000001e45457c20 */ /* 0x000fe20008400000 */
[----:B------:R-:W-:Y:S01]  /*5400*/  FMNMX R29, RZ, R33, !PT ;  /* 0x00000021ff1d7209 */ /* 0x000fe20007800000 */
        /* <DEDUP_REMOVED lines=29> */
.L_x_27706:
[----:B------:R-:W-:Y:S05]  /*55e0*/  BSYNC.RECONVERGENT B0 ;  /* 0x0000000000007941 */ /* 0x000fea0003800200 */
.L_x_27705:
[----:B------:R-:W-:Y:S01]  /*55f0*/  FMUL R60, R29, UR30 ;  /* 0x0000001e1d3c7c20 */ /* 0x000fe20008400000 */
[----:B------:R-:W-:Y:S01]  /*5600*/  BSSY.RECONVERGENT B0, `(.L_x_27707) ;  /* 0x000001b000007945 */ /* 0x000fe20003800200 */
[----:B------:R-:W-:Y:S02]  /*5610*/  F2FP.SATFINITE.E4M3.F32.PACK_AB_MERGE_C R69, RZ, R69, RZ ;  /* 0x00000045ff45723e */ /* 0x000fe400048070ff */
[----:B0-----:R-:W-:Y:S02]  /*5620*/  F2FP.SATFINITE.E4M3.F32.PACK_AB_MERGE_C R32, RZ, R54, RZ ;  /* 0x00000036ff20723e */ /* 0x001fe400048070ff */
[----:B------:R-:W-:Y:S02]  /*5630*/  F2FP.SATFINITE.E4M3.F32.PACK_AB_MERGE_C R33, RZ, R55, RZ ;  /* 0x00000037ff21723e */ /* 0x000fe400048070ff */
[----:B------:R-:W-:Y:S02]  /*5640*/  F2FP.SATFINITE.E4M3.F32.PACK_AB_MERGE_C R59, RZ, R59, RZ ;  /* 0x0000003bff3b723e */ /* 0x000fe400048070ff */
[----:B------:R-:W-:-:S02]  /*5650*/  F2FP.SATFINITE.E4M3.F32.PACK_AB_MERGE_C R60, RZ, R60, RZ ;  /* 0x0000003cff3c723e */ /* 0x000fc400048070ff */
        /* <DEDUP_REMOVED lines=21> */
.L_x_27708:
[----:B------:R-:W-:Y:S05]  /*57b0*/  BSYNC.RECONVERGENT B0 ;  /* 0x0000000000007941 */ /* 0x000fea0003800200 */
.L_x_27707:
        /* <DEDUP_REMOVED lines=21> */
.L_x_27710:
[----:B------:R-:W-:Y:S05]  /*5910*/  BSYNC.RECONVERGENT B0 ;  /* 0x0000000000007941 */ /* 0x000fea0003800200 */
.L_x_27709:
[----:B------:R-:W-:Y:S01]  /*5920*/  LOP3.LUT R51, R74, 0x1c, RZ, 0xc0, !PT ;  /* 0x0000001c4a337812 */ /* 0x000fe200078ec0ff */
[----:B------:R-:W-:Y:S01]  /*5930*/  HADD2.F32 R72, -RZ, R26.H0_H0 ;  /* 0x2000001aff487230 */ /* 0x000fe20000004100 */
[C---:B0-----:R-:W-:Y:S01]  /*5940*/  LEA R56, R67.reuse, 0x3, 0x2 ;  /* 0x0000000343387811 */ /* 0x041fe200078e10ff */
[----:B-1----:R-:W-:Y:S01]  /*5950*/  IMAD R55, R67, -0x4, R76 ;  /* 0xfffffffc43377824 */ /* 0x002fe200078e024c */
[----:B------:R-:W-:Y:S01]  /*5960*/  IADD3 R54, PT, PT, R76, 0x1e, -R51 ;  /* 0x0000001e4c367810 */ /* 0x000fe20007ffe833 */
[----:B------:R-:W-:Y:S01]  /*5970*/  IMAD.U32 R62, R62, 0x10000, RZ ;  /* 0x000100003e3e7824 */ /* 0x000fe200078e00ff */
[----:B------:R-:W-:Y:S01]  /*5980*/  FMNMX R72, RZ, R72, !PT ;  /* 0x00000048ff487209 */ /* 0x000fe20007800000 */
[----:B------:R-:W-:Y:S01]  /*5990*/  VIADD R51, R55, 0x1d ;  /* 0x0000001d37337836 */ /* 0x000fe20000000000 */
[----:B------:R-:W-:Y:S01]  /*59a0*/  IADD3 R50, P4, PT, R50, UR31, RZ ;  /* 0x0000001f32327c10 */ /* 0x000fe2000ff9e0ff */
[----:B------:R-:W-:Y:S01]  /*59b0*/  IMAD.U32 R66, R66, 0x10000, RZ ;  /* 0x0001000042427824 */ /* 0x000fe200078e00ff */
[----:B------:R-:W-:Y:S01]  /*59c0*/  ISETP.GE.U32.AND P1, PT, R56, UR7, PT ;  /* 0x0000000738007c0c */ /* 0x000fe2000bf26070 */
[----:B------:R-:W-:Y:S01]  /*59d0*/  BSSY.RECONVERGENT B0, `(.L_x_27711) ;  /* 0x0000078000007945 */ /* 0x000fe20003800200 */
[----:B------:R-:W-:-:S02]  /*59e0*/  LOP3.LUT R55, R54, 0x1f, RZ, 0xc0, !PT ;  /* 0x0000001f36377812 */ /* 0x000fc400078ec0ff */
[----:B------:R-:W-:Y:S01]  /*59f0*/  LOP3.LUT R56, R9, 0xffff, RZ, 0xc0, !PT ;  /* 0x0000ffff09387812 */ /* 0x000fe200078ec0ff */
[----:B------:R-:W-:Y:S01]  /*5a00*/  FMUL R9, R72, UR30 ;  /* 0x0000001e48097c20 */ /* 0x000fe20008400000 */
[----:B------:R-:W-:Y:S01]  /*5a10*/  IADD3 R54, P5, PT, R55, R50, RZ ;  /* 0x0000003237367210 */ /* 0x000fe20007fbe0ff */
[----:B------:R-:W-:Y:S01]  /*5a20*/  IMAD.U32 R55, R63, 0x10000, RZ ;  /* 0x000100003f377824 */ /* 0x000fe200078e00ff */
[----:B------:R-:W-:Y:S02]  /*5a30*/  LOP3.LUT R57, R62, 0xff0000, RZ, 0xc0, !PT ;  /* 0x00ff00003e397812 */ /* 0x000fe400078ec0ff */
[----:B------:R-:W-:Y:S02]  /*5a40*/  LOP3.LUT R64, R64, 0xffff, RZ, 0xc0, !PT ;  /* 0x0000ffff40407812 */ /* 0x000fe400078ec0ff */
[----:B------:R-:W-:Y:S02]  /*5a50*/  F2FP.SATFINITE.E4M3.F32.PACK_AB_MERGE_C R9, RZ, R9, RZ ;  /* 0x00000009ff09723e */ /* 0x000fe400048070ff */
[----:B------:R-:W-:Y:S01]  /*5a60*/  LOP3.LUT R62, R65, 0xffff, RZ, 0xc0, !PT ;  /* 0x0000ffff413e7812 */ /* 0x000fe200078ec0ff */
[----:B------:R-:W-:Y:S01]  /*5a70*/  IMAD.SHL.U32 R63, R64, 0x1000000, RZ ;  /* 0x01000000403f7824 */ /* 0x000fe200078e00ff */
[----:B------:R-:W-:-:S02]  /*5a80*/  LOP3.LUT R55, R56, 0xff0000, R55, 0xf8, !PT ;  /* 0x00ff000038377812 */ /* 0x000fc400078ef837 */
[----:B------:R-:W-:Y:S01]  /*5a90*/  LOP3.LUT R10, R57, 0xffff, R10, 0xf8, !PT ;  /* 0x0000ffff390a7812 */ /* 0x000fe200078ef80a */
[----:B------:R-:W-:Y:S01]  /*5aa0*/  IMAD.SHL.U32 R62, R62, 0x1000000, RZ ;  /* 0x010000003e3e7824 */ /* 0x000fe200078e00ff */
[----:B------:R-:W-:Y:S02]  /*5ab0*/  LOP3.LUT R56, R69, 0xff, RZ, 0xc0, !PT ;  /* 0x000000ff45387812 */ /* 0x000fe400078ec0ff */
[----:B------:R-:W-:Y:S02]  /*5ac0*/  PRMT R57, R9, 0x7104, RZ ;  /* 0x0000710409397816 */ /* 0x000fe400000000ff */
[----:B------:R-:W-:Y:S02]  /*5ad0*/  LOP3.LUT R65, R66, 0xff0000, RZ, 0xc0, !PT ;  /* 0x00ff000042417812 */ /* 0x000fe400078ec0ff */
[----:B------:R-:W-:Y:S02]  /*5ae0*/  LOP3.LUT R57, R56, 0xff00, R57, 0xf8, !PT ;  /* 0x0000ff0038397812 */ /* 0x000fe400078ef839 */
[----:B------:R-:W-:-:S02]  /*5af0*/  LOP3.LUT R56, R10, 0xff000000, R63, 0xf8, !PT ;  /* 0xff0000000a387812 */ /* 0x000fc400078ef83f */
[----:B------:R-:W-:Y:S02]  /*5b00*/  LOP3.LUT R10, R55, 0xff000000, R62, 0xf8, !PT ;  /* 0xff000000370a7812 */ /* 0x000fe400078ef83e */
[----:B------:R-:W-:Y:S01]  /*5b10*/  SHF.R.U64 R62, R26, 0x10, R27 ;  /* 0x000000101a3e7819 */ /* 0x000fe2000000121b */
[----:B------:R-:W-:Y:S01]  /*5b20*/  HADD2.F32 R26, -RZ, R27.H0_H0 ;  /* 0x2000001bff1a7230 */ /* 0x000fe20000004100 */
[----:B------:R-:W-:Y:S02]  /*5b30*/  LOP3.LUT R55, R65, 0xffff, R8, 0xf8, !PT ;  /* 0x0000ffff41377812 */ /* 0x000fe400078ef808 */
[----:B------:R-:W-:Y:S01]  /*5b40*/  FMNMX3 R63, |R28|, R30, |R11|, !PT ;  /* 0x0000001e1c3f7276 */ /* 0x000fe2000780060b */
[----:B------:R-:W-:Y:S01]  /*5b50*/  HADD2.F32 R30, -RZ, R24.H0_H0 ;  /* 0x20000018ff1e7230 */ /* 0x000fe20000004100 */
[----:B------:R-:W-:Y:S01]  /*5b60*/  FMNMX R26, RZ, R26, !PT ;  /* 0x0000001aff1a7209 */ /* 0x000fe20007800000 */
[----:B------:R-:W-:Y:S01]  /*5b70*/  HADD2.F32 R8, -RZ, R62.H0_H0 ;  /* 0x2000003eff087230 */ /* 0x000fe20000004100 */
[----:B------:R-:W-:Y:S01]  /*5b80*/  FMNMX3 R63, |R29|, R63, |R72|, !PT ;  /* 0x0000003f1d3f7276 */ /* 0x000fe20007800648 */
[----:B------:R-:W-:Y:S01]  /*5b90*/  HADD2.F32 R28, -RZ, R22.H0_H0 ;  /* 0x20000016ff1c7230 */ /* 0x000fe20000004100 */
[----:B------:R-:W-:Y:S01]  /*5ba0*/  FMNMX R30, RZ, R30, !PT ;  /* 0x0000001eff1e7209 */ /* 0x000fe20007800000 */
[----:B------:R-:W-:Y:S01]  /*5bb0*/  FMUL R62, R26, UR30 ;  /* 0x0000001e1a3e7c20 */ /* 0x000fe20008400000 */
[----:B------:R-:W-:Y:S01]  /*5bc0*/  FMNMX R64, RZ, R8, !PT ;  /* 0x00000008ff407209 */ /* 0x000fe20007800000 */
[----:B------:R-:W-:Y:S01]  /*5bd0*/  IMAD.U32 R29, R31, 0x10000, RZ ;  /* 0x000100001f1d7824 */ /* 0x000fe200078e00ff */
[----:B------:R-:W-:Y:S01]  /*5be0*/  FMNMX R28, RZ, R28, !PT ;  /* 0x0000001cff1c7209 */ /* 0x000fe20007800000 */
[----:B------:R-:W-:Y:S01]  /*5bf0*/  FMUL R8, R30, UR30 ;  /* 0x0000001e1e087c20 */ /* 0x000fe20008400000 */
[C---:B------:R-:W-:Y:S01]  /*5c00*/  FMNMX3 R63, |R64|.reuse, R63, |R26|, !PT ;  /* 0x0000003f403f7276 */ /* 0x040fe2000780061a */
[----:B------:R-:W-:Y:S01]  /*5c10*/  FMUL R64, R64, UR30 ;  /* 0x0000001e40407c20 */ /* 0x000fe20008400000 */
[----:B------:R-:W-:Y:S01]  /*5c20*/  LOP3.LUT R74, R32, 0xff, RZ, 0xc0, !PT ;  /* 0x000000ff204a7812 */ /* 0x000fe200078ec0ff */
[----:B------:R-:W-:Y:S01]  /*5c30*/  FMUL R26, R28, UR30 ;  /* 0x0000001e1c1a7c20 */ /* 0x000fe20008400000 */
[----:B------:R-:W-:-:S02]  /*5c40*/  F2FP.SATFINITE.E4M3.F32.PACK_AB_MERGE_C R8, RZ, R8, RZ ;  /* 0x00000008ff08723e */ /* 0x000fc400048070ff */
[----:B------:R-:W-:Y:S02]  /*5c50*/  LOP3.LUT R72, R7, 0xffff, RZ, 0xc0, !PT ;  /* 0x0000ffff07487812 */ /* 0x000fe400078ec0ff */
[----:B------:R-:W-:Y:S02]  /*5c60*/  F2FP.SATFINITE.E4M3.F32.PACK_AB_MERGE_C R26, RZ, R26, RZ ;  /* 0x0000001aff1a723e */ /* 0x000fe400048070ff */
[----:B------:R-:W-:Y:S02]  /*5c70*/  LOP3.LUT R32, R8, 0xffff, RZ, 0xc0, !PT ;  /* 0x0000ffff08207812 */ /* 0x000fe400078ec0ff */
[----:B------:R-:W-:Y:S02]  /*5c80*/  LOP3.LUT R26, R26, 0xff, RZ, 0xc0, !PT ;  /* 0x000000ff1a1a7812 */ /* 0x000fe400078ec0ff */
[----:B------:R-:W-:Y:S01]  /*5c90*/  LOP3.LUT R29, R72, 0xff0000, R29, 0xf8, !PT ;  /* 0x00ff0000481d7812 */ /* 0x000fe200078ef81d */
[----:B------:R-:W-:Y:S01]  /*5ca0*/  IMAD.SHL.U32 R32, R32, 0x1000000, RZ ;  /* 0x0100000020207824 */ /* 0x000fe200078e00ff */
[----:B------:R-:W-:Y:S01]  /*5cb0*/  LOP3.LUT R72, R60, 0xff, RZ, 0xc0, !PT ;  /* 0x000000ff3c487812 */ /* 0x000fe200078ec0ff */
[----:B------:R-:W-:Y:S01]  /*5cc0*/  IMAD.U32 R7, R26, 0x10000, RZ ;  /* 0x000100001a077824 */ /* 0x000fe200078e00ff */
[----:B------:R-:W-:-:S02]  /*5cd0*/  LOP3.LUT R69, R61, 0xffff, RZ, 0xc0, !PT ;  /* 0x0000ffff3d457812 */ /* 0x000fc400078ec0ff */
[----:B------:R-:W-:Y:S02]  /*5ce0*/  SHF.R.U64 R60, R22, 0x10, R23 ;  /* 0x00000010163c7819 */ /* 0x000fe40000001217 */
[----:B------:R-:W-:Y:S01]  /*5cf0*/  LOP3.LUT R57, R32, R57, R7, 0xfe, !PT ;  /* 0x0000003920397212 */ /* 0x000fe200078efe07 */
[----:B------:R-:W-:Y:S01]  /*5d00*/  VIADD R7, R0, 0x2 ;  /* 0x0000000200077836 */ /* 0x000fe20000000000 */
[----:B------:R-:W-:Y:S01]  /*5d10*/  SHF.R.U64 R61, R24, 0x10, R25 ;  /* 0x00000010183d7819 */ /* 0x000fe20000001219 */
[----:B------:R-:W-:Y:S01]  /*5d20*/  IMAD.SHL.U32 R22, R69, 0x1000000, RZ ;  /* 0x0100000045167824 */ /* 0x000fe200078e00ff */
[----:B------:R-:W-:Y:S01]  /*5d30*/  SHF.R.U32.HI R66, RZ, 0x10, R27 ;  /* 0x00000010ff427819 */ /* 0x000fe2000001161b */
[----:B------:R-:W-:Y:S01]  /*5d40*/  IMAD.IADD R65, R76, 0x1, -R7 ;  /* 0x000000014c417824 */ /* 0x000fe200078e0a07 */
[----:B------:R-:W-:Y:S01]  /*5d50*/  F2FP.SATFINITE.E4M3.F32.PACK_AB_MERGE_C R32, RZ, R64, RZ ;  /* 0x00000040ff20723e */ /* 0x000fe200048070ff */
[----:B------:R-:W-:Y:S01]  /*5d60*/  HADD2.F32 R60, -RZ, R60.H0_H0 ;  /* 0x2000003cff3c7230 */ /* 0x000fe20000004100 */
[----:B------:R-:W-:Y:S01]  /*5d70*/  LOP3.LUT R22, R55, 0xff000000, R22, 0xf8, !PT ;  /* 0xff00000037167812 */ /* 0x000fe200078ef816 */
[----:B------:R-:W-:Y:S01]  /*5d80*/  IMAD.SHL.U32 R65, R65, 0x8, RZ ;  /* 0x0000000841417824 */ /* 0x000fe200078e00ff */
[----:B------:R-:W-:Y:S01]  /*5d90*/  LOP3.LUT R59, R59, 0xff, RZ, 0xc0, !PT ;  /* 0x000000ff3b3b7812 */ /* 0x000fe200078ec0ff */
[----:B------:R-:W-:Y:S01]  /*5da0*/  HADD2.F32 R61, -RZ, R61.H0_H0 ;  /* 0x2000003dff3d7230 */ /* 0x000fe20000004100 */
[----:B------:R-:W-:Y:S01]  /*5db0*/  FMNMX R69, RZ, R60, !PT ;  /* 0x0000003cff457209 */ /* 0x000fe20007800000 */
[----:B------:R-:W-:Y:S01]  /*5dc0*/  HADD2.F32 R66, -RZ, R66.H0_H0 ;  /* 0x20000042ff427230 */ /* 0x000fe20000004100 */
[----:B------:R-:W-:-:S02]  /*5dd0*/  LOP3.LUT R65, R65, 0xf8, RZ, 0xc0, !PT ;  /* 0x000000f841417812 */ /* 0x000fc400078ec0ff */
[----:B------:R-:W-:Y:S01]  /*5de0*/  FMNMX R55, RZ, R61, !PT ;  /* 0x0000003dff377209 */ /* 0x000fe20007800000 */
[----:B------:R-:W-:Y:S01]  /*5df0*/  FMUL R61, R69, UR30 ;  /* 0x0000001e453d7c20 */ /* 0x000fe20008400000 */
[----:B------:R-:W-:Y:S01]  /*5e00*/  FMNMX R66, RZ, R66, !PT ;  /* 0x00000042ff427209 */ /* 0x000fe20007800000 */
[----:B------:R-:W-:Y:S01]  /*5e10*/  IMAD.IADD R24, R2, 0x1, R65 ;  /* 0x0000000102187824 */ /* 0x000fe200078e0241 */
[----:B------:R-:W-:Y:S01]  /*5e20*/  SHF.R.U32.HI R60, RZ, 0x10, R23 ;  /* 0x00000010ff3c7819 */ /* 0x000fe20000011617 */
[----:B------:R-:W-:Y:S01]  /*5e30*/  FMUL R65, R55, UR30 ;  /* 0x0000001e37417c20 */ /* 0x000fe20008400000 */
[----:B------:R-:W-:Y:S01]  /*5e40*/  PRMT R64, R32, 0x7104, RZ ;  /* 0x0000710420407816 */ /* 0x000fe200000000ff */
[C---:B------:R-:W-:Y:S01]  /*5e50*/  FMUL R31, R66.reuse, UR30 ;  /* 0x0000001e421f7c20 */ /* 0x040fe20008400000 */
[----:B------:R0:W-:Y:S01]  /*5e60*/  STS.64 [R24], R56 ;  /* 0x0000003818007388 */ /* 0x0001e20000000a00 */
[----:B------:R-:W-:Y:S01]  /*5e70*/  FMNMX R66, |R66|, R63, !PT ;  /* 0x0000003f42427209 */ /* 0x000fe20007800200 */
[----:B------:R-:W-:Y:S01]  /*5e80*/  HADD2.F32 R63, -RZ, R23.H0_H0 ;  /* 0x20000017ff3f7230 */ /* 0x000fe20000004100 */
[----:B------:R-:W-:Y:S01]  /*5e90*/  LOP3.LUT R33, R33, 0xffff, RZ, 0xc0, !PT ;  /* 0x0000ffff21217812 */ /* 0x000fe200078ec0ff */
[----:B------:R-:W-:Y:S01]  /*5ea0*/  HADD2.F32 R60, -RZ, R60.H0_H0 ;  /* 0x2000003cff3c7230 */ /* 0x000fe20000004100 */
[----:B------:R-:W-:-:S02]  /*5eb0*/  LOP3.LUT R64, R59, 0xff00, R64, 0xf8, !PT ;  /* 0x0000ff003b407812 */ /* 0x000fc400078ef840 */
[----:B------:R-:W-:Y:S01]  /*5ec0*/  FMNMX3 R28, |R28|, R66, |R69|, !PT ;  /* 0x000000421c1c7276 */ /* 0x000fe20007800645 */
[----:B------:R-:W-:Y:S01]  /*5ed0*/  IMAD.SHL.U32 R66, R33, 0x1000000, RZ ;  /* 0x0100000021427824 */ /* 0x000fe200078e00ff */
[----:B------:R-:W-:Y:S02]  /*5ee0*/  FMNMX R63, RZ, R63, !PT ;  /* 0x0000003fff3f7209 */ /* 0x000fe40007800000 */
[----:B------:R-:W-:Y:S02]  /*5ef0*/  FMNMX R60, RZ, R60, !PT ;  /* 0x0000003cff3c7209 */ /* 0x000fe40007800000 */
[----:B0-----:R-:W-:Y:S02]  /*5f00*/  F2FP.SATFINITE.E4M3.F32.PACK_AB_MERGE_C R57, RZ, R61, RZ ;  /* 0x0000003dff39723e */ /* 0x001fe400048070ff */
[----:B------:R-:W-:Y:S02]  /*5f10*/  F2FP.SATFINITE.E4M3.F32.PACK_AB_MERGE_C R56, RZ, R65, RZ ;  /* 0x00000041ff38723e */ /* 0x000fe400048070ff */
[----:B------:R-:W-:Y:S01]  /*5f20*/  F2FP.SATFINITE.E4M3.F32.PACK_AB_MERGE_C R62, RZ, R62, RZ ;  /* 0x0000003eff3e723e */ /* 0x000fe200048070ff */
[----:B------:R-:W-:Y:S01]  /*5f30*/  IMAD.U32 R65, R57, 0x10000, RZ ;  /* 0x0001000039417824 */ /* 0x000fe200078e00ff */
[----:B------:R-:W-:-:S02]  /*5f40*/  LOP3.LUT R61, R56, 0xffff, RZ, 0xc0, !PT ;  /* 0x0000ffff383d7812 */ /* 0x000fc400078ec0ff */
[----:B------:R-:W-:Y:S02]  /*5f50*/  F2FP.SATFINITE.E4M3.F32.PACK_AB_MERGE_C R31, RZ, R31, RZ ;  /* 0x0000001fff1f723e */ /* 0x000fe400048070ff */
[----:B------:R-:W-:Y:S01]  /*5f60*/  LOP3.LUT R64, R64, 0xff0000, R65, 0xf8, !PT ;  /* 0x00ff000040407812 */ /* 0x000fe200078ef841 */
[----:B------:R-:W-:Y:S01]  /*5f70*/  IMAD.SHL.U32 R61, R61, 0x1000000, RZ ;  /* 0x010000003d3d7824 */ /* 0x000fe200078e00ff */
[----:B------:R-:W-:Y:S02]  /*5f80*/  FMNMX3 R33, |R63|, R28, |R60|, !PT ;  /* 0x0000001c3f217276 */ /* 0x000fe4000780063c */
[----:B------:R-:W-:Y:S02]  /*5f90*/  IADD3.X R5, PT, PT, R5, UR32, RZ, P4, !PT ;  /* 0x0000002005057c10 */ /* 0x000fe4000a7fe4ff */
[----:B------:R-:W-:Y:S02]  /*5fa0*/  LOP3.LUT R51, R51, 0x1f, RZ, 0xc0, !PT ;  /* 0x0000001f33337812 */ /* 0x000fe400078ec0ff */
[----:B------:R-:W-:-:S02]  /*5fb0*/  PRMT R27, R62, 0x7104, RZ ;  /* 0x000071043e1b7816 */ /* 0x000fc400000000ff */
[----:B------:R-:W-:Y:S02]  /*5fc0*/  PRMT R59, R31, 0x7104, RZ ;  /* 0x000071041f3b7816 */ /* 0x000fe400000000ff */
[----:B------:R-:W-:Y:S02]  /*5fd0*/  LOP3.LUT R28, R29, 0xff000000, R66, 0xf8, !PT ;  /* 0xff0000001d1c7812 */ /* 0x000fe400078ef842 */
[----:B------:R-:W-:Y:S02]  /*5fe0*/  LOP3.LUT R29, R64, R61, RZ, 0xfc, !PT ;  /* 0x0000003d401d7212 */ /* 0x000fe400078efcff */
[----:B------:R-:W-:Y:S01]  /*5ff0*/  FMNMX3 R64, |R30|, R33, |R55|, !PT ;  /* 0x000000211e407276 */ /* 0x000fe20007800637 */
[----:B------:R-:W-:Y:S01]  /*6000*/  IMAD.X R55, RZ, RZ, R5, P5 ;  /* 0x000000ffff377224 */ /* 0x000fe200028e0605 */
[----:B------:R-:W-:Y:S02]  /*6010*/  IADD3 R50, P2, P3, R50, UR31, R51 ;  /* 0x0000001f32327c10 */ /* 0x000fe4000fb5e033 */
[----:B------:R-:W-:-:S02]  /*6020*/  ISETP.GE.U32.OR P1, PT, R51, UR14, P1 ;  /* 0x0000000e33007c0c */ /* 0x000fc40008f26470 */
[----:B------:R-:W-:Y:S02]  /*6030*/  LOP3.LUT R27, R74, 0xff00, R27, 0xf8, !PT ;  /* 0x0000ff004a1b7812 */ /* 0x000fe400078ef81b */
[----:B------:R-:W-:Y:S02]  /*6040*/  LOP3.LUT R59, R72, 0xff00, R59, 0xf8, !PT ;  /* 0x0000ff00483b7812 */ /* 0x000fe400078ef83b */
[----:B------:R-:W-:Y:S01]  /*6050*/  SHF.R.U32.HI R61, RZ, 0x10, R25 ;  /* 0x00000010ff3d7819 */ /* 0x000fe20000011619 */
[----:B------:R-:W-:Y:S06]  /*6060*/  @P0 BRA `(.L_x_27712) ;  /* 0x0000000000380947 */ /* 0x000fec0003800000 */
[----:B------:R-:W-:Y:S01]  /*6070*/  IMAD.U32 R62, R62, 0x10000, RZ ;  /* 0x000100003e3e7824 */ /* 0x000fe200078e00ff */
[----:B------:R-:W-:Y:S01]  /*6080*/  LOP3.LUT R33, R31, 0xffff, RZ, 0xc0, !PT ;  /* 0x0000ffff1f217812 */ /* 0x000fe200078ec0ff */
[----:B------:R-:W-:Y:S01]  /*6090*/  IMAD.U32 R65, RZ, RZ, UR28 ;  /* 0x0000001cff417e24 */ /* 0x000fe2000f8e00ff */
[----:B------:R-:W-:Y:S02]  /*60a0*/  UIMAD UR5, UR29, 0x5, URZ ;  /* 0x000000051d0578a4 */ /* 0x000fe4000f8e02ff */
[----:B------:R-:W-:Y:S01]  /*60b0*/  LOP3.LUT R62, R62, 0xff0000, RZ, 0xc0, !PT ;  /* 0x00ff00003e3e7812 */ /* 0x000fe200078ec0ff */
[----:B------:R-:W-:-:S04]  /*60c0*/  IMAD.WIDE.U32 R30, R65, 0x5, R54 ;  /* 0x00000005411e7825 */ /* 0x000fc800078e0036 */
[----:B------:R-:W-:Y:S02]  /*60d0*/  IMAD R33, R33, 0x1000000, R62 ;  /* 0x0100000021217824 */ /* 0x000fe400078e023e */
[----:B------:R-:W-:Y:S01]  /*60e0*/  IMAD.SHL.U32 R62, R32, 0x100, RZ ;  /* 0x00000100203e7824 */ /* 0x000fe200078e00ff */
[----:B------:R-:W-:Y:S01]  /*60f0*/  LEA R32, P4, R30, UR17, 0x2 ;  /* 0x000000111e207c11 */ /* 0x000fe2000f8810ff */
[----:B------:R-:W-:-:S03]  /*6100*/  VIADD R31, R31, UR5 ;  /* 0x000000051f1f7c36 */ /* 0x000fc60008000000 */
[----:B------:R-:W-:Y:S02]  /*6110*/  LOP3.LUT R62, R33, 0xffff, R62, 0xf8, !PT ;  /* 0x0000ffff213e7812 */ /* 0x000fe400078ef83e */
[----:B------:R-:W-:Y:S02]  /*6120*/  LEA.HI.X R33, R30, UR9, R31, 0x2, P4 ;  /* 0x000000091e217c11 */ /* 0x000fe4000a0f141f */
[----:B------:R-:W-:-:S05]  /*6130*/  LOP3.LUT R9, R62, 0xff, R9, 0xf8, !PT ;  /* 0x000000ff3e097812 */ /* 0x000fca00078ef809 */
[----:B------:R0:W-:Y:S02]  /*6140*/  STG.E desc[UR24][R32.64], R9 ;  /* 0x0000000920007986 */ /* 0x0001e4000c101918 */
.L_x_27712:
[----:B------:R-:W-:Y:S05]  /*6150*/  BSYNC.RECONVERGENT B0 ;  /* 0x0000000000007941 */ /* 0x000fea0003800200 */
.L_x_27711:
[----:B------:R-:W-:Y:S01]  /*6160*/  HADD2.F32 R61, -RZ, R61.H0_H0 ;  /* 0x2000003dff3d7230 */ /* 0x000fe20000004100 */
[----:B0-----:R-:W-:Y:S01]  /*6170*/  SHF.R.U64 R32, R12, 0x10, R13 ;  /* 0x000000100c207819 */ /* 0x001fe2000000120d */
[----:B------:R-:W-:Y:S01]  /*6180*/  HADD2.F32 R25, -RZ, R25.H0_H0 ;  /* 0x20000019ff197230 */ /* 0x000fe20000004100 */
[--C-:B------:R-:W-:Y:S01]  /*6190*/  SHF.R.U32.HI R23, RZ, 0x10, R15.reuse ;  /* 0x00000010ff177819 */ /* 0x100fe2000001160f */
[----:B------:R-:W-:Y:S01]  /*61a0*/  HADD2.F32 R9, -RZ, R14.H0_H0 ;  /* 0x2000000eff097230 */ /* 0x000fe20000004100 */
[----:B------:R-:W-:Y:S01]  /*61b0*/  SHF.R.U64 R14, R14, 0x10, R15 ;  /* 0x000000100e0e7819 */ /* 0x000fe2000000120f */
        /* <DEDUP_REMOVED lines=8> */
[----:B------:R-:W-:Y:S01]  /*6240*/  HADD2.F32 R30, -RZ, R13.H0_H0 ;  /* 0x2000000dff1e7230 */ /* 0x000fe20000004100 */
[C---:B------:R-:W-:Y:S01]  /*6250*/  FMNMX3 R33, |R25|.reuse, R64, |R15|, !PT ;  /* 0x0000004019217276 */ /* 0x040fe2000780060f */
[----:B------:R-:W-:Y:S01]  /*6260*/  HADD2.F32 R61, -RZ, R61.H0_H0 ;  /* 0x2000003dff3d7230 */ /* 0x000fe20000004100 */
[----:B------:R-:W-:Y:S01]  /*6270*/  FMNMX R13, RZ, R12, !PT ;  /* 0x0000000cff0d7209 */ /* 0x000fe20007800000 */
[----:B------:R-:W-:Y:S01]  /*6280*/  FMUL R31, R25, UR30 ;  /* 0x0000001e191f7c20 */ /* 0x000fe20008400000 */
[----:B------:R-:W-:Y:S01]  /*6290*/  FMNMX R32, RZ, R32, !PT ;  /* 0x00000020ff207209 */ /* 0x000fe20007800000 */
[----:B-----5:R-:W-:Y:S01]  /*62a0*/  HADD2.F32 R64, -RZ, R18.H0_H0 ;  /* 0x20000012ff407230 */ /* 0x020fe20000004100 */
[----:B------:R-:W-:Y:S01]  /*62b0*/  FMNMX R25, RZ, R14, !PT ;  /* 0x0000000eff197209 */ /* 0x000fe20007800000 */
[----:B------:R-:W-:Y:S01]  /*62c0*/  FMUL R14, R63, UR30 ;  /* 0x0000001e3f0e7c20 */ /* 0x000fe20008400000 */
[----:B------:R-:W-:Y:S01]  /*62d0*/  FMNMX R30, RZ, R30, !PT ;  /* 0x0000001eff1e7209 */ /* 0x000fe20007800000 */
[----:B------:R-:W-:Y:S01]  /*62e0*/  FMUL R65, R15, UR30 ;  /* 0x0000001e0f417c20 */ /* 0x000fe20008400000 */
[C---:B------:R-:W-:Y:S01]  /*62f0*/  FMNMX3 R12, |R13|.reuse, R33, |R32|, !PT ;  /* 0x000000210d0c7276 */ /* 0x040fe20007800620 */
[----:B------:R-:W-:Y:S01]  /*6300*/  FMUL R13, R13, UR30 ;  /* 0x0000001e0d0d7c20 */ /* 0x000fe20008400000 */
[----:B------:R-:W-:Y:S01]  /*6310*/  FMNMX R61, RZ, R61, !PT ;  /* 0x0000003dff3d7209 */ /* 0x000fe20007800000 */
[----:B------:R-:W-:Y:S01]  /*6320*/  HADD2.F32 R33, -RZ, R23.H0_H0 ;  /* 0x20000017ff217230 */ /* 0x000fe20000004100 */
[----:B------:R-:W-:Y:S01]  /*6330*/  F2FP.SATFINITE.E4M3.F32.PACK_AB_MERGE_C R14, RZ, R14, RZ ;  /* 0x0000000eff0e723e */ /* 0x000fe200048070ff */
[----:B------:R-:W-:Y:S01]  /*6340*/  FMUL R15, R60, UR30 ;  /* 0x0000001e3c0f7c20 */ /* 0x000fe20008400000 */
[C---:B------:R-:W-:Y:S01]  /*6350*/  FMNMX3 R62, |R30|.reuse, R12, |R61|, !PT ;  /* 0x0000000c1e3e7276 */ /* 0x040fe2000780063d */
[----:B------:R-:W-:Y:S01]  /*6360*/  FMUL R30, R30, UR30 ;  /* 0x0000001e1e1e7c20 */ /* 0x000fe20008400000 */
[----:B------:R-:W-:Y:S01]  /*6370*/  FMNMX R64, RZ, R64, !PT ;  /* 0x00000040ff407209 */ /* 0x000fe20007800000 */
[----:B------:R-:W-:Y:S01]  /*6380*/  BSSY.RECONVERGENT B0, `(.L_x_27713) ;  /* 0x000003d000007945 */ /* 0x000fe20003800200 */
[----:B------:R-:W-:Y:S01]  /*6390*/  F2FP.SATFINITE.E4M3.F32.PACK_AB_MERGE_C R9, RZ, R13, RZ ;  /* 0x0000000dff09723e */ /* 0x000fe200048070ff */
[C---:B------:R-:W-:Y:S01]  /*63a0*/  FMUL R13, R66.reuse, UR30 ;  /* 0x0000001e420d7c20 */ /* 0x040fe20008400000 */
[----:B------:R-:W-:Y:S01]  /*63b0*/  FMNMX3 R62, |R66|, R62, |R25|, !PT ;  /* 0x0000003e423e7276 */ /* 0x000fe20007800619 */
[----:B------:R-:W-:-:S02]  /*63c0*/  IMAD.U32 R66, R14, 0x10000, RZ ;  /* 0x000100000e427824 */ /* 0x000fc400078e00ff */
[----:B------:R-:W-:Y:S01]  /*63d0*/  FMUL R12, R64, UR30 ;  /* 0x0000001e400c7c20 */ /* 0x000fe20008400000 */
[----:B------:R-:W-:Y:S02]  /*63e0*/  FMNMX R23, RZ, R11, !PT ;  /* 0x0000000bff177209 */ /* 0x000fe40007800000 */
[----:B------:R-:W-:Y:S02]  /*63f0*/  SHF.R.U64 R18, R18, 0x10, R19 ;  /* 0x0000001012127819 */ /* 0x000fe40000001213 */
[----:B------:R-:W-:Y:S01]  /*6400*/  LOP3.LUT R11, R27, 0xff0000, R66, 0xf8, !PT ;  /* 0x00ff00001b0b7812 */ /* 0x000fe200078ef842 */
[C---:B------:R-:W-:Y:S01]  /*6410*/  FMUL R60, R23.reuse, UR30 ;  /* 0x0000001e173c7c20 */ /* 0x040fe20008400000 */
[----:B------:R-:W-:Y:S01]  /*6420*/  F2FP.SATFINITE.E4M3.F32.PACK_AB_MERGE_C R12, RZ, R12, RZ ;  /* 0x0000000cff0c723e */ /* 0x000fe200048070ff */
[----:B------:R-:W-:Y:S01]  /*6430*/  HADD2.F32 R18, -RZ, R18.H0_H0 ;  /* 0x20000012ff127230 */ /* 0x000fe20000004100 */
[----:B------:R-:W-:Y:S02]  /*6440*/  FMNMX R27, RZ, R33, !PT ;  /* 0x00000021ff1b7209 */ /* 0x000fe40007800000 */
[----:B------:R-:W-:Y:S01]  /*6450*/  FMNMX R33, |R23|, R62, !PT ;  /* 0x0000003e17217209 */ /* 0x000fe20007800200 */
[----:B------:R-:W-:Y:S01]  /*6460*/  IMAD.U32 R63, R12, 0x10000, RZ ;  /* 0x000100000c3f7824 */ /* 0x000fe200078e00ff */
[----:B------:R-:W-:-:S02]  /*6470*/  LOP3.LUT R72, R9, 0xff, RZ, 0xc0, !PT ;  /* 0x000000ff09487812 */ /* 0x000fc400078ec0ff */
[----:B------:R-:W-:Y:S02]  /*6480*/  F2FP.SATFINITE.E4M3.F32.PACK_AB_MERGE_C R13, RZ, R13, RZ ;  /* 0x0000000dff0d723e */ /* 0x000fe400048070ff */
[----:B------:R-:W-:Y:S02]  /*6490*/  F2FP.SATFINITE.E4M3.F32.PACK_AB_MERGE_C R66, RZ, R31, RZ ;  /* 0x0000001fff42723e */ /* 0x000fe400048070ff */
[----:B------:R-:W-:Y:S01]  /*64a0*/  FMNMX3 R31, |R27|, R33, |R64|, !PT ;  /* 0x000000211b1f7276 */ /* 0x000fe20007800640 */
[----:B------:R-:W-:Y:S01]  /*64b0*/  HADD2.F32 R33, -RZ, R19.H0_H0 ;  /* 0x20000013ff217230 */ /* 0x000fe20000004100 */
[----:B------:R-:W-:Y:S01]  /*64c0*/  LOP3.LUT R63, R63, 0xff0000, RZ, 0xc0, !PT ;  /* 0x00ff00003f3f7812 */ /* 0x000fe200078ec0ff */
[----:B------:R-:W-:Y:S01]  /*64d0*/  IMAD R72, R13, 0x100, R72 ;  /* 0x000001000d487824 */ /* 0x000fe200078e0248 */
[----:B------:R-:W-:Y:S02]  /*64e0*/  F2FP.SATFINITE.E4M3.F32.PACK_AB_MERGE_C R15, RZ, R15, RZ ;  /* 0x0000000fff0f723e */ /* 0x000fe400048070ff */
[----:B------:R-:W-:-:S02]  /*64f0*/  FMNMX R23, RZ, R33, !PT ;  /* 0x00000021ff177209 */ /* 0x000fc40007800000 */
[----:B------:R-:W-:Y:S02]  /*6500*/  FMNMX R18, RZ, R18, !PT ;  /* 0x00000012ff127209 */ /* 0x000fe40007800000 */
[----:B------:R-:W-:Y:S01]  /*6510*/  F2FP.SATFINITE.E4M3.F32.PACK_AB_MERGE_C R33, RZ, R30, RZ ;  /* 0x0000001eff21723e */ /* 0x000fe200048070ff */
[----:B------:R-:W-:Y:S01]  /*6520*/  FMUL R30, R23, UR30 ;  /* 0x0000001e171e7c20 */ /* 0x000fe20008400000 */
[----:B------:R-:W-:Y:S01]  /*6530*/  LOP3.LUT R62, R63, 0xffff, R72, 0xf8, !PT ;  /* 0x0000ffff3f3e7812 */ /* 0x000fe200078ef848 */
[----:B------:R-:W-:Y:S01]  /*6540*/  IMAD.U32 R72, R15, 0x10000, RZ ;  /* 0x000100000f487824 */ /* 0x000fe200078e00ff */
[----:B------:R-:W-:Y:S02]  /*6550*/  LOP3.LUT R66, R66, 0xffff, RZ, 0xc0, !PT ;  /* 0x0000ffff42427812 */ /* 0x000fe400078ec0ff */
[----:B------:R-:W-:Y:S02]  /*6560*/  FMNMX3 R64, |R18|, R31, |R23|, !PT ;  /* 0x0000001f12407276 */ /* 0x000fe40007800617 */
[----:B------:R-:W-:-:S02]  /*6570*/  F2FP.SATFINITE.E4M3.F32.PACK_AB_MERGE_C R65, RZ, R65, RZ ;  /* 0x00000041ff41723e */ /* 0x000fc400048070ff */
[----:B------:R-:W-:Y:S02]  /*6580*/  F2FP.SATFINITE.E4M3.F32.PACK_AB_MERGE_C R60, RZ, R60, RZ ;  /* 0x0000003cff3c723e */ /* 0x000fe400048070ff */
[----:B------:R-:W-:Y:S02]  /*6590*/  LOP3.LUT R31, R33, 0xff, RZ, 0xc0, !PT ;  /* 0x000000ff211f7812 */ /* 0x000fe400078ec0ff */
[----:B------:R-:W-:Y:S01]  /*65a0*/  LOP3.LUT R23, R59, 0xff0000, R72, 0xf8, !PT ;  /* 0x00ff00003b177812 */ /* 0x000fe200078ef848 */
[----:B------:R-:W-:Y:S01]  /*65b0*/  IMAD.SHL.U32 R72, R66, 0x1000000, RZ ;  /* 0x0100000042487824 */ /* 0x000fe200078e00ff */
[----:B------:R-:W-:Y:S01]  /*65c0*/  LOP3.LUT R65, R65, 0xffff, RZ, 0xc0, !PT ;  /* 0x0000ffff41417812 */ /* 0x000fe200078ec0ff */
[----:B------:R-:W-:Y:S01]  /*65d0*/  IMAD R31, R60, 0x100, R31 ;  /* 0x000001003c1f7824 */ /* 0x000fe200078e021f */
[----:B------:R-:W-:Y:S02]  /*65e0*/  F2FP.SATFINITE.E4M3.F32.PACK_AB_MERGE_C R59, RZ, R30, RZ ;  /* 0x0000001eff3b723e */ /* 0x000fe400048070ff */
[----:B------:R-:W-:Y:S01]  /*65f0*/  LOP3.LUT R11, R11, R72, RZ, 0xfc, !PT ;  /* 0x000000480b0b7212 */ /* 0x000fe200078efcff */
[----:B------:R-:W-:Y:S01]  /*6600*/  IMAD.SHL.U32 R30, R65, 0x1000000, RZ ;  /* 0x01000000411e7824 */ /* 0x000fe200078e00ff */
[----:B------:R-:W-:Y:S01]  /*6610*/  LOP3.LUT R72, R31, 0xffff, RZ, 0xc0, !PT ;  /* 0x0000ffff1f487812 */ /* 0x000fe200078ec0ff */
[----:B------:R-:W-:-:S03]  /*6620*/  IMAD.U32 R63, R59, 0x10000, RZ ;  /* 0x000100003b3f7824 */ /* 0x000fc600078e00ff */
[----:B------:R-:W-:Y:S02]  /*6630*/  LOP3.LUT R23, R23, R30, RZ, 0xfc, !PT ;  /* 0x0000001e17177212 */ /* 0x000fe400078efcff */
[----:B------:R-:W-:Y:S01]  /*6640*/  LOP3.LUT R63, R72, 0xff0000, R63, 0xf8, !PT ;  /* 0x00ff0000483f7812 */ /* 0x000fe200078ef83f */
[----:B------:R-:W-:Y:S06]  /*6650*/  @P0 BRA `(.L_x_27714) ;  /* 0x00000000003c0947 */ /* 0x000fec0003800000 */
[----:B------:R-:W-:Y:S01]  /*6660*/  LOP3.LUT R15, R15, 0xffff, RZ, 0xc0, !PT ;  /* 0x0000ffff0f0f7812 */ /* 0x000fe200078ec0ff */
[----:B------:R-:W-:Y:S01]  /*6670*/  IMAD.U32 R31, RZ, RZ, UR28 ;  /* 0x0000001cff1f7e24 */ /* 0x000fe2000f8e00ff */
[----:B------:R-:W-:Y:S01]  /*6680*/  PRMT R14, R14, 0x7054, RZ ;  /* 0x000070540e0e7816 */ /* 0x000fe200000000ff */
[----:B------:R-:W-:Y:S01]  /*6690*/  UIMAD UR5, UR29, 0x6, URZ ;  /* 0x000000061d0578a4 */ /* 0x000fe2000f8e02ff */
[----:B------:R-:W-:-:S03]  /*66a0*/  IMAD.SHL.U32 R57, R57, 0x100, RZ ;  /* 0x0000010039397824 */ /* 0x000fc600078e00ff */
[----:B------:R-:W-:Y:S02]  /*66b0*/  IMAD R30, R15, 0x1000000, R14 ;  /* 0x010000000f1e7824 */ /* 0x000fe400078e020e */
[----:B------:R-:W-:Y:S02]  /*66c0*/  IMAD.MOV.U32 R14, RZ, RZ, R54 ;  /* 0x000000ffff0e7224 */ /* 0x000fe400078e0036 */
[----:B------:R-:W-:Y:S01]  /*66d0*/  IMAD.MOV.U32 R15, RZ, RZ, R55 ;  /* 0x000000ffff0f7224 */ /* 0x000fe200078e0037 */
[----:B------:R-:W-:Y:S01]  /*66e0*/  LOP3.LUT R57, R30, 0xffff, R57, 0xf8, !PT ;  /* 0x0000ffff1e397812 */ /* 0x000fe200078ef839 */
[----:B------:R-:W-:-:S03]  /*66f0*/  IMAD.WIDE.U32 R14, R31, 0x6, R14 ;  /* 0x000000061f0e7825 */ /* 0x000fc600078e000e */
[----:B------:R-:W-:Y:S01]  /*6700*/  LOP3.LUT R57, R57, R26, RZ, 0xfc, !PT ;  /* 0x0000001a39397212 */ /* 0x000fe200078efcff */
[----:B------:R-:W-:Y:S01]  /*6710*/  VIADD R15, R15, UR5 ;  /* 0x000000050f0f7c36 */ /* 0x000fe20008000000 */
[----:B------:R-:W-:-:S04]  /*6720*/  LEA R30, P4, R14, UR17, 0x2 ;  /* 0x000000110e1e7c11 */ /* 0x000fc8000f8810ff */
[----:B------:R-:W-:-:S05]  /*6730*/  LEA.HI.X R31, R14, UR9, R15, 0x2, P4 ;  /* 0x000000090e1f7c11 */ /* 0x000fca000a0f140f */
[----:B------:R0:W-:Y:S04]  /*6740*/  STG.E desc[UR24][R30.64], R57 ;  /* 0x000000391e007986 */ /* 0x0001e8000c101918 */
.L_x_27714:
[----:B------:R-:W-:Y:S05]  /*6750*/  BSYNC.RECONVERGENT B0 ;  /* 0x0000000000007941 */ /* 0x000fea0003800200 */
.L_x_27713:
        /* <DEDUP_REMOVED lines=17> */
.L_x_27716:
[----:B------:R-:W-:Y:S05]  /*6870*/  BSYNC.RECONVERGENT B0 ;  /* 0x0000000000007941 */ /* 0x000fea0003800200 */
.L_x_27715:
[----:B------:R-:W-:Y:S01]  /*6880*/  HADD2.F32 R14, -RZ, R16.H0_H0 ;  /* 0x20000010ff0e7230 */ /* 0x000fe20000004100 */
[----:B------:R-:W-:Y:S01]  /*6890*/  SHF.R.U32.HI R51, RZ, 0x10, R19 ;  /* 0x00000010ff337819 */ /* 0x000fe20000011613 */
[----:B-1----:R-:W-:Y:S01]  /*68a0*/  HADD2.F32 R15, -RZ, R17.H0_H0 ;  /* 0x20000011ff0f7230 */ /* 0x002fe20000004100 */
[--C-:B0-----:R-:W-:Y:S01]  /*68b0*/  SHF.R.U64 R31, R16, 0x10, R17.reuse ;  /* 0x00000010101f7819 */ /* 0x101fe20000001211 */
[----:B------:R-:W-:Y:S01]  /*68c0*/  HADD2.F32 R57, -RZ, R34.H0_H0 ;  /* 0x20000022ff397230 */ /* 0x000fe20000004100 */
[----:B------:R-:W-:Y:S01]  /*68d0*/  FMNMX R14, RZ, R14, !PT ;  /* 0x0000000eff0e7209 */ /* 0x000fe20007800000 */
[----:B------:R-:W-:Y:S01]  /*68e0*/  HADD2.F32 R51, -RZ, R51.H0_H0 ;  /* 0x20000033ff337230 */ /* 0x000fe20000004100 */
[----:B------:R-:W-:Y:S01]  /*68f0*/  FMNMX R15, RZ, R15, !PT ;  /* 0x0000000fff0f7209 */ /* 0x000fe20007800000 */
[----:B------:R-:W-:Y:S01]  /*6900*/  HADD2.F32 R31, -RZ, R31.H0_H0 ;  /* 0x2000001fff1f7230 */ /* 0x000fe20000004100 */
[----:B------:R-:W-:Y:S01]  /*6910*/  SHF.R.U32.HI R8, RZ, 0x10, R17 ;  /* 0x00000010ff087819 */ /* 0x000fe20000011611 */
[----:B------:R-:W-:Y:S01]  /*6920*/  FMUL R26, R14, UR30 ;  /* 0x0000001e0e1a7c20 */ /* 0x000fe20008400000 */
[----:B------:R-:W-:Y:S01]  /*6930*/  FMNMX R51, RZ, R51, !PT ;  /* 0x00000033ff337209 */ /* 0x000fe20007800000 */
[----:B------:R-:W-:Y:S01]  /*6940*/  FMUL R30, R15, UR30 ;  /* 0x0000001e0f1e7c20 */ /* 0x000fe20008400000 */
[----:B------:R-:W-:Y:S01]  /*6950*/  HADD2.F32 R17, -RZ, R20.H0_H0 ;  /* 0x20000014ff117230 */ /* 0x000fe20000004100 */
[----:B------:R-:W-:Y:S01]  /*6960*/  FMNMX R31, RZ, R31, !PT ;  /* 0x0000001fff1f7209 */ /* 0x000fe20007800000 */
[----:B------:R-:W-:Y:S01]  /*6970*/  HADD2.F32 R8, -RZ, R8.H0_H0 ;  /* 0x20000008ff087230 */ /* 0x000fe20000004100 */
[----:B------:R-:W-:Y:S01]  /*6980*/  F2FP.SATFINITE.E4M3.F32.PACK_AB_MERGE_C R26, RZ, R26, RZ ;  /* 0x0000001aff1a723e */ /* 0x000fe200048070ff */
[----:B------:R-:W-:Y:S01]  /*6990*/  FMUL R61, R61, UR30 ;  /* 0x0000001e3d3d7c20 */ /* 0x000fe20008400000 */
[----:B------:R-:W-:Y:S01]  /*69a0*/  F2FP.SATFINITE.E4M3.F32.PACK_AB_MERGE_C R30, RZ, R30, RZ ;  /* 0x0000001eff1e723e */ /* 0x000fe200048070ff */
[----:B------:R-:W-:Y:S01]  /*69b0*/  FMUL R27, R27, UR30 ;  /* 0x0000001e1b1b7c20 */ /* 0x000fe20008400000 */
[----:B------:R-:W-:Y:S01]  /*69c0*/  FMNMX3 R16, |R51|, R64, |R14|, !PT ;  /* 0x0000004033107276 */ /* 0x000fe2000780060e */
[----:B------:R-:W-:Y:S01]  /*69d0*/  FMUL R25, R25, UR30 ;  /* 0x0000001e19197c20 */ /* 0x000fe20008400000 */
[----:B------:R-:W-:Y:S01]  /*69e0*/  LOP3.LUT R14, R26, 0xffff, RZ, 0xc0, !PT ;  /* 0x0000ffff1a0e7812 */ /* 0x000fe200078ec0ff */
[----:B------:R-:W-:Y:S01]  /*69f0*/  FMUL R32, R32, UR30 ;  /* 0x0000001e20207c20 */ /* 0x000fe20008400000 */
[----:B------:R-:W-:Y:S01]  /*6a00*/  FMNMX R57, RZ, R57, !PT ;  /* 0x00000039ff397209 */ /* 0x000fe20007800000 */
[----:B------:R-:W-:Y:S01]  /*6a10*/  BSSY.RECONVERGENT B0, `(.L_x_27717) ;  /* 0x0000032000007945 */ /* 0x000fe20003800200 */
[----:B------:R-:W-:Y:S01]  /*6a20*/  FMNMX R17, RZ, R17, !PT ;  /* 0x00000011ff117209 */ /* 0x000fe20007800000 */
[----:B------:R-:W-:Y:S01]  /*6a30*/  IMAD.SHL.U32 R65, R14, 0x1000000, RZ ;  /* 0x010000000e417824 */ /* 0x000fe200078e00ff */
[----:B------:R-:W-:Y:S01]  /*6a40*/  LOP3.LUT R54, R30, 0xffff, RZ, 0xc0, !PT ;  /* 0x0000ffff1e367812 */ /* 0x000fe200078ec0ff */
[----:B------:R-:W-:Y:S01]  /*6a50*/  FMUL R19, R57, UR30 ;  /* 0x0000001e39137c20 */ /* 0x000fe20008400000 */
[----:B------:R-:W-:Y:S01]  /*6a60*/  FMNMX3 R16, |R31|, R16, |R15|, !PT ;  /* 0x000000101f107276 */ /* 0x000fe2000780060f */
[----:B------:R-:W-:Y:S01]  /*6a70*/  FMUL R15, R17, UR30 ;  /* 0x0000001e110f7c20 */ /* 0x000fe20008400000 */
[----:B------:R-:W-:Y:S01]  /*6a80*/  F2FP.SATFINITE.E4M3.F32.PACK_AB_MERGE_C R27, RZ, R27, RZ ;  /* 0x0000001bff1b723e */ /* 0x000fe200048070ff */
[----:B------:R-:W-:Y:S01]  /*6a90*/  IMAD.SHL.U32 R14, R54, 0x1000000, RZ ;  /* 0x01000000360e7824 */ /* 0x000fe200078e00ff */
[----:B------:R-:W-:-:S02]  /*6aa0*/  FMNMX R54, RZ, R8, !PT ;  /* 0x00000008ff367209 */ /* 0x000fc40007800000 */
[----:B------:R-:W-:Y:S02]  /*6ab0*/  F2FP.SATFINITE.E4M3.F32.PACK_AB_MERGE_C R19, RZ, R19, RZ ;  /* 0x00000013ff13723e */ /* 0x000fe400048070ff */
[----:B------:R-:W-:Y:S02]  /*6ac0*/  F2FP.SATFINITE.E4M3.F32.PACK_AB_MERGE_C R15, RZ, R15, RZ ;  /* 0x0000000fff0f723e */ /* 0x000fe400048070ff */
[----:B------:R-:W-:Y:S02]  /*6ad0*/  FMNMX3 R57, |R54|, R16, |R57|, !PT ;  /* 0x0000001036397276 */ /* 0x000fe40007800639 */
[----:B------:R-:W-:Y:S02]  /*6ae0*/  F2FP.SATFINITE.E4M3.F32.PACK_AB_MERGE_C R16, RZ, R61, RZ ;  /* 0x0000003dff10723e */ /* 0x000fe400048070ff */
[----:B------:R-:W-:Y:S01]  /*6af0*/  SHF.R.U64 R61, R34, 0x10, R35 ;  /* 0x00000010223d7819 */ /* 0x000fe20000001223 */
[----:B------:R-:W-:Y:S01]  /*6b00*/  FMUL R34, R51, UR30 ;  /* 0x0000001e33227c20 */ /* 0x000fe20008400000 */
[----:B------:R-:W-:-:S02]  /*6b10*/  LOP3.LUT R56, R19, 0xff, RZ, 0xc0, !PT ;  /* 0x000000ff13387812 */ /* 0x000fc400078ec0ff */
[----:B------:R-:W-:Y:S02]  /*6b20*/  PRMT R55, R15, 0x7104, RZ ;  /* 0x000071040f377816 */ /* 0x000fe400000000ff */
[----:B------:R-:W-:Y:S02]  /*6b30*/  LOP3.LUT R8, R62, 0xff000000, R65, 0xf8, !PT ;  /* 0xff0000003e087812 */ /* 0x000fe400078ef841 */
[----:B------:R-:W-:Y:S01]  /*6b40*/  LOP3.LUT R55, R56, 0xff00, R55, 0xf8, !PT ;  /* 0x0000ff0038377812 */ /* 0x000fe200078ef837 */
[----:B------:R-:W-:Y:S01]  /*6b50*/  HADD2.F32 R56, -RZ, R35.H0_H0 ;  /* 0x20000023ff387230 */ /* 0x000fe20000004100 */
[----:B------:R-:W-:Y:S02]  /*6b60*/  F2FP.SATFINITE.E4M3.F32.PACK_AB_MERGE_C R34, RZ, R34, RZ ;  /* 0x00000022ff22723e */ /* 0x000fe400048070ff */
[----:B------:R-:W-:Y:S01]  /*6b70*/  SHF.R.U32.HI R62, RZ, 0x10, R35 ;  /* 0x00000010ff3e7819 */ /* 0x000fe20000011623 */
[----:B------:R-:W-:Y:S01]  /*6b80*/  HADD2.F32 R35, -RZ, R61.H0_H0 ;  /* 0x2000003dff237230 */ /* 0x000fe20000004100 */
[----:B------:R-:W-:Y:S01]  /*6b90*/  LOP3.LUT R64, R16, 0xff, RZ, 0xc0, !PT ;  /* 0x000000ff10407812 */ /* 0x000fe200078ec0ff */
[----:B------:R-:W-:Y:S01]  /*6ba0*/  IMAD.U32 R51, R34, 0x10000, RZ ;  /* 0x0001000022337824 */ /* 0x000fe200078e00ff */
[----:B------:R-:W-:Y:S01]  /*6bb0*/  FMNMX R56, RZ, R56, !PT ;  /* 0x00000038ff387209 */ /* 0x000fe20007800000 */
[----:B------:R-:W-:Y:S01]  /*6bc0*/  HADD2.F32 R62, -RZ, R62.H0_H0 ;  /* 0x2000003eff3e7230 */ /* 0x000fe20000004100 */
[----:B------:R-:W-:Y:S01]  /*6bd0*/  FMNMX R35, RZ, R35, !PT ;  /* 0x00000023ff237209 */ /* 0x000fe20007800000 */
[----:B------:R-:W-:Y:S01]  /*6be0*/  IMAD R64, R27, 0x100, R64 ;  /* 0x000001001b407824 */ /* 0x000fe200078e0240 */
[----:B------:R-:W-:-:S02]  /*6bf0*/  LOP3.LUT R51, R51, 0xff0000, RZ, 0xc0, !PT ;  /* 0x00ff000033337812 */ /* 0x000fc400078ec0ff */
[----:B------:R-:W-:Y:S02]  /*6c00*/  FMNMX R62, RZ, R62, !PT ;  /* 0x0000003eff3e7209 */ /* 0x000fe40007800000 */
[----:B------:R-:W-:Y:S02]  /*6c10*/  FMNMX3 R57, |R35|, R57, |R56|, !PT ;  /* 0x0000003923397276 */ /* 0x000fe40007800638 */
[----:B------:R-:W-:Y:S02]  /*6c20*/  LOP3.LUT R14, R63, 0xff000000, R14, 0xf8, !PT ;  /* 0xff0000003f0e7812 */ /* 0x000fe400078ef80e */
[----:B------:R-:W-:Y:S02]  /*6c30*/  LOP3.LUT R61, R51, 0xffff, R64, 0xf8, !PT ;  /* 0x0000ffff333d7812 */ /* 0x000fe400078ef840 */
[----:B------:R-:W-:Y:S02]  /*6c40*/  FMNMX3 R63, |R62|, R57, |R17|, !PT ;  /* 0x000000393e3f7276 */ /* 0x000fe40007800611 */
[----:B------:R-:W-:-:S02]  /*6c50*/  IADD3.X R51, PT, PT, R5, UR32, RZ, P2, P3 ;  /* 0x0000002005337c10 */ /* 0x000fc400097e64ff */
        /* <DEDUP_REMOVED lines=13> */
.L_x_27718:
[----:B------:R-:W-:Y:S05]  /*6d30*/  BSYNC.RECONVERGENT B0 ;  /* 0x0000000000007941 */ /* 0x000fea0003800200 */
.L_x_27717:
[----:B------:R-:W-:Y:S01]  /*6d40*/  IMAD.SHL.U32 R32, R57, 0x100, RZ ;  /* 0x0000010039207824 */ /* 0x000fe200078e00ff */
[----:B------:R-:W-:Y:S01]  /*6d50*/  BSSY.RECONVERGENT B0, `(.L_x_27719) ;  /* 0x0000011000007945 */ /* 0x000fe20003800200 */
[----:B0-----:R-:W-:Y:S02]  /*6d60*/  HADD2.F32 R25, -RZ, R21.H0_H0 ;  /* 0x20000015ff197230 */ /* 0x001fe40000004100 */
[----:B------:R-:W-:Y:S01]  /*6d70*/  HADD2.F32 R57, -RZ, R36.H0_H0 ;  /* 0x20000024ff397230 */ /* 0x000fe20000004100 */
[----:B------:R-:W-:Y:S01]  /*6d80*/  LOP3.LUT R33, R32, 0xff, R5, 0xf8, !PT ;  /* 0x000000ff20217812 */ /* 0x000fe200078ef805 */
[----:B------:R-:W-:Y:S01]  /*6d90*/  HADD2.F32 R64, -RZ, R48.H0_H0 ;  /* 0x20000030ff407230 */ /* 0x000fe20000004100 */
        /* <DEDUP_REMOVED lines=12> */
.L_x_27720:
[----:B------:R-:W-:Y:S05]  /*6e60*/  BSYNC.RECONVERGENT B0 ;  /* 0x0000000000007941 */ /* 0x000fea0003800200 */
.L_x_27719:
[----:B------:R-:W-:Y:S01]  /*6e70*/  FMNMX R5, RZ, R64, !PT ;  /* 0x00000040ff057209 */ /* 0x000fe20007800000 */
[----:B------:R-:W-:Y:S01]  /*6e80*/  VIADD R32, R0, 0x3 ;  /* 0x0000000300207836 */ /* 0x000fe20000000000 */
[----:B------:R-:W-:Y:S01]  /*6e90*/  FMNMX R60, RZ, R57, !PT ;  /* 0x00000039ff3c7209 */ /* 0x000fe20007800000 */
[----:B------:R-:W-:Y:S01]  /*6ea0*/  FMUL R57, R56, UR30 ;  /* 0x0000001e38397c20 */ /* 0x000fe20008400000 */
[----:B------:R-:W-:Y:S01]  /*6eb0*/  SHF.R.U64 R9, R20, 0x10, R21 ;  /* 0x0000001014097819 */ /* 0x000fe20000001215 */
[----:B0-----:R-:W-:Y:S01]  /*6ec0*/  FMUL R17, R5, UR30 ;  /* 0x0000001e05117c20 */ /* 0x001fe20008400000 */
[----:B------:R-:W-:Y:S01]  /*6ed0*/  FMNMX R16, RZ, R25, !PT ;  /* 0x00000019ff107209 */ /* 0x000fe20007800000 */
[----:B------:R-:W-:Y:S01]  /*6ee0*/  FMUL R13, R60, UR30 ;  /* 0x0000001e3c0d7c20 */ /* 0x000fe20008400000 */
[----:B------:R-:W-:Y:S01]  /*6ef0*/  LOP3.LUT R65, R33, 0xffff, RZ, 0xc0, !PT ;  /* 0x0000ffff21417812 */ /* 0x000fe200078ec0ff */
[----:B------:R-:W-:Y:S01]  /*6f00*/  HADD2.F32 R9, -RZ, R9.H0_H0 ;  /* 0x20000009ff097230 */ /* 0x000fe20000004100 */
[----:B------:R-:W-:Y:S01]  /*6f10*/  F2FP.SATFINITE.E4M3.F32.PACK_AB_MERGE_C R17, RZ, R17, RZ ;  /* 0x00000011ff11723e */ /* 0x000fe200048070ff */
[----:B------:R-:W-:Y:S01]  /*6f20*/  FMUL R56, R16, UR30 ;  /* 0x0000001e10387c20 */ /* 0x000fe20008400000 */
[----:B------:R-:W-:Y:S01]  /*6f30*/  F2FP.SATFINITE.E4M3.F32.PACK_AB_MERGE_C R13, RZ, R13, RZ ;  /* 0x0000000dff0d723e */ /* 0x000fe200048070ff */
[----:B------:R-:W-:Y:S01]  /*6f40*/  FMUL R62, R62, UR30 ;  /* 0x0000001e3e3e7c20 */ /* 0x000fe20008400000 */
[----:B------:R-:W-:Y:S01]  /*6f50*/  LOP3.LUT R20, R17, 0xffff, RZ, 0xc0, !PT ;  /* 0x0000ffff11147812 */ /* 0x000fe200078ec0ff */
[----:B------:R-:W-:Y:S01]  /*6f60*/  BSSY.RECONVERGENT B0, `(.L_x_27721) ;  /* 0x0000045000007945 */ /* 0x000fe20003800200 */
[----:B------:R-:W-:Y:S01]  /*6f70*/  LOP3.LUT R25, R13, 0xff, RZ, 0xc0, !PT ;  /* 0x000000ff0d197812 */ /* 0x000fe200078ec0ff */
[----:B------:R-:W-:Y:S01]  /*6f80*/  IMAD.IADD R13, R76, 0x1, -R32 ;  /* 0x000000014c0d7824 */ /* 0x000fe200078e0a20 */
[----:B------:R-:W-:Y:S01]  /*6f90*/  FMNMX R64, RZ, R9, !PT ;  /* 0x00000009ff407209 */ /* 0x000fe20007800000 */
[----:B------:R-:W-:Y:S01]  /*6fa0*/  IMAD.SHL.U32 R20, R20, 0x1000000, RZ ;  /* 0x0100000014147824 */ /* 0x000fe200078e00ff */
[----:B------:R-:W-:Y:S01]  /*6fb0*/  F2FP.SATFINITE.E4M3.F32.PACK_AB_MERGE_C R57, RZ, R57, RZ ;  /* 0x00000039ff39723e */ /* 0x000fe200048070ff */
[----:B------:R-:W-:Y:S01]  /*6fc0*/  IMAD.U32 R9, R25, 0x10000, RZ ;  /* 0x0001000019097824 */ /* 0x000fe200078e00ff */
[----:B------:R-:W-:Y:S01]  /*6fd0*/  FMNMX3 R63, |R64|, R63, |R16|, !PT ;  /* 0x0000003f403f7276 */ /* 0x000fe20007800610 */
[----:B------:R-:W-:-:S02]  /*6fe0*/  IMAD.SHL.U32 R16, R13, 0x8, RZ ;  /* 0x000000080d107824 */ /* 0x000fc400078e00ff */
[----:B------:R-:W-:Y:S01]  /*6ff0*/  FMUL R13, R18, UR30 ;  /* 0x0000001e120d7c20 */ /* 0x000fe20008400000 */
[----:B------:R-:W-:Y:S02]  /*7000*/  F2FP.SATFINITE.E4M3.F32.PACK_AB_MERGE_C R56, RZ, R56, RZ ;  /* 0x00000038ff38723e */ /* 0x000fe400048070ff */
[----:B------:R-:W-:Y:S01]  /*7010*/  LOP3.LUT R9, R20, R55, R9, 0xfe, !PT ;  /* 0x0000003714097212 */ /* 0x000fe200078efe09 */
[----:B------:R-:W-:Y:S01]  /*7020*/  FMUL R55, R35, UR30 ;  /* 0x0000001e23377c20 */ /* 0x000fe20008400000 */
[----:B------:R-:W-:Y:S01]  /*7030*/  SHF.R.U32.HI R20, RZ, 0x10, R21 ;  /* 0x00000010ff147819 */ /* 0x000fe20000011615 */
[----:B------:R-:W-:Y:S01]  /*7040*/  FMUL R35, R64, UR30 ;  /* 0x0000001e40237c20 */ /* 0x000fe20008400000 */
[----:B------:R-:W-:Y:S01]  /*7050*/  F2FP.SATFINITE.E4M3.F32.PACK_AB_MERGE_C R13, RZ, R13, RZ ;  /* 0x0000000dff0d723e */ /* 0x000fe200048070ff */
[----:B------:R-:W-:Y:S01]  /*7060*/  FMUL R64, R31, UR30 ;  /* 0x0000001e1f407c20 */ /* 0x000fe20008400000 */
[----:B------:R-:W-:Y:S01]  /*7070*/  LOP3.LUT R21, R16, 0xf8, RZ, 0xc0, !PT ;  /* 0x000000f810157812 */ /* 0x000fe200078ec0ff */
[----:B------:R-:W-:Y:S01]  /*7080*/  HADD2.F32 R20, -RZ, R20.H0_H0 ;  /* 0x20000014ff147230 */ /* 0x000fe20000004100 */
[----:B------:R-:W-:Y:S01]  /*7090*/  F2FP.SATFINITE.E4M3.F32.PACK_AB_MERGE_C R55, RZ, R55, RZ ;  /* 0x00000037ff37723e */ /* 0x000fe200048070ff */
[----:B------:R-:W-:Y:S01]  /*70a0*/  IMAD.U32 R16, R13, 0x10000, RZ ;  /* 0x000100000d107824 */ /* 0x000fe200078e00ff */
[----:B------:R-:W-:Y:S01]  /*70b0*/  F2FP.SATFINITE.E4M3.F32.PACK_AB_MERGE_C R64, RZ, R64, RZ ;  /* 0x00000040ff40723e */ /* 0x000fe200048070ff */
[----:B------:R-:W-:Y:S01]  /*70c0*/  IMAD.IADD R33, R2, 0x1, R21 ;  /* 0x0000000102217824 */ /* 0x000fe200078e0215 */
[----:B------:R-:W-:-:S02]  /*70d0*/  FMNMX R20, RZ, R20, !PT ;  /* 0x00000014ff147209 */ /* 0x000fc40007800000 */
[----:B------:R-:W-:Y:S01]  /*70e0*/  LOP3.LUT R16, R65, 0xff0000, R16, 0xf8, !PT ;  /* 0x00ff000041107812 */ /* 0x000fe200078ef810 */
[----:B------:R-:W-:Y:S01]  /*70f0*/  FMUL R65, R54, UR30 ;  /* 0x0000001e36417c20 */ /* 0x000fe20008400000 */
[----:B------:R-:W-:Y:S01]  /*7100*/  SHF.R.U64 R21, R36, 0x10, R37 ;  /* 0x0000001024157819 */ /* 0x000fe20000001225 */
[----:B------:R0:W-:Y:S01]  /*7110*/  STS.64 [R33], R8 ;  /* 0x0000000821007388 */ /* 0x0001e20000000a00 */
[C---:B------:R-:W-:Y:S01]  /*7120*/  FMNMX R36, |R20|.reuse, R63, !PT ;  /* 0x0000003f14247209 */ /* 0x040fe20007800200 */
[----:B------:R-:W-:Y:S01]  /*7130*/  FMUL R20, R20, UR30 ;  /* 0x0000001e14147c20 */ /* 0x000fe20008400000 */
[----:B------:R-:W-:Y:S01]  /*7140*/  F2FP.SATFINITE.E4M3.F32.PACK_AB_MERGE_C R65, RZ, R65, RZ ;  /* 0x00000041ff41723e */ /* 0x000fe200048070ff */
[----:B------:R-:W-:Y:S01]  /*7150*/  HADD2.F32 R31, -RZ, R21.H0_H0 ;  /* 0x20000015ff1f7230 */ /* 0x000fe20000004100 */
[----:B------:R-:W-:Y:S02]  /*7160*/  F2FP.SATFINITE.E4M3.F32.PACK_AB_MERGE_C R63, RZ, R62, RZ ;  /* 0x0000003eff3f723e */ /* 0x000fe400048070ff */
[----:B------:R-:W-:-:S02]  /*7170*/  F2FP.SATFINITE.E4M3.F32.PACK_AB_MERGE_C R62, RZ, R20, RZ ;  /* 0x00000014ff3e723e */ /* 0x000fc400048070ff */
[----:B------:R-:W-:Y:S02]  /*7180*/  LOP3.LUT R20, R65, 0xffff, RZ, 0xc0, !PT ;  /* 0x0000ffff41147812 */ /* 0x000fe400078ec0ff */
[----:B------:R-:W-:Y:S02]  /*7190*/  F2FP.SATFINITE.E4M3.F32.PACK_AB_MERGE_C R35, RZ, R35, RZ ;  /* 0x00000023ff23723e */ /* 0x000fe400048070ff */
[----:B0-----:R-:W-:Y:S01]  /*71a0*/  LOP3.LUT R8, R64, 0xffff, RZ, 0xc0, !PT ;  /* 0x0000ffff40087812 */ /* 0x001fe200078ec0ff */
[----:B------:R-:W-:Y:S01]  /*71b0*/  IMAD.SHL.U32 R20, R20, 0x1000000, RZ ;  /* 0x0100000014147824 */ /* 0x000fe200078e00ff */
[----:B------:R-:W-:Y:S02]  /*71c0*/  LOP3.LUT R54, R63, 0xff, RZ, 0xc0, !PT ;  /* 0x000000ff3f367812 */ /* 0x000fe400078ec0ff */
[----:B------:R-:W-:Y:S01]  /*71d0*/  PRMT R9, R62, 0x7104, RZ ;  /* 0x000071043e097816 */ /* 0x000fe200000000ff */
[----:B------:R-:W-:Y:S01]  /*71e0*/  IMAD.SHL.U32 R21, R8, 0x1000000, RZ ;  /* 0x0100000008157824 */ /* 0x000fe200078e00ff */
[----:B------:R-:W-:-:S02]  /*71f0*/  LOP3.LUT R66, R57, 0xff, RZ, 0xc0, !PT ;  /* 0x000000ff39427812 */ /* 0x000fc400078ec0ff */
[----:B------:R-:W-:Y:S02]  /*7200*/  PRMT R27, R56, 0x7104, RZ ;  /* 0x00007104381b7816 */ /* 0x000fe400000000ff */
[----:B------:R-:W-:Y:S02]  /*7210*/  LOP3.LUT R69, R55, 0xff, RZ, 0xc0, !PT ;  /* 0x000000ff37457812 */ /* 0x000fe400078ec0ff */
[----:B------:R-:W-:Y:S02]  /*7220*/  PRMT R18, R35, 0x7104, RZ ;  /* 0x0000710423127816 */ /* 0x000fe400000000ff */
[----:B------:R-:W-:Y:S02]  /*7230*/  FMNMX R31, RZ, R31, !PT ;  /* 0x0000001fff1f7209 */ /* 0x000fe40007800000 */
[----:B------:R-:W-:Y:S02]  /*7240*/  LOP3.LUT R9, R54, 0xff00, R9, 0xf8, !PT ;  /* 0x0000ff0036097812 */ /* 0x000fe400078ef809 */
[----:B------:R-:W-:-:S02]  /*7250*/  LOP3.LUT R27, R66, 0xff00, R27, 0xf8, !PT ;  /* 0x0000ff00421b7812 */ /* 0x000fc400078ef81b */
[----:B------:R-:W-:Y:S02]  /*7260*/  LOP3.LUT R18, R69, 0xff00, R18, 0xf8, !PT ;  /* 0x0000ff0045127812 */ /* 0x000fe400078ef812 */
[----:B------:R-:W-:Y:S02]  /*7270*/  LOP3.LUT R8, R61, 0xff000000, R20, 0xf8, !PT ;  /* 0xff0000003d087812 */ /* 0x000fe400078ef814 */
[----:B------:R-:W-:Y:S02]  /*7280*/  LOP3.LUT R16, R16, 0xff000000, R21, 0xf8, !PT ;  /* 0xff00000010107812 */ /* 0x000fe400078ef815 */
[----:B------:R-:W-:Y:S02]  /*7290*/  FMNMX3 R36, |R60|, R36, |R31|, !PT ;  /* 0x000000243c247276 */ /* 0x000fe4000780061f */
[----:B------:R-:W-:Y:S01]  /*72a0*/  SHF.R.U32.HI R54, RZ, 0x10, R37 ;  /* 0x00000010ff367819 */ /* 0x000fe20000011625 */
        /* <DEDUP_REMOVED lines=16> */
.L_x_27722:
[----:B------:R-:W-:Y:S05]  /*73b0*/  BSYNC.RECONVERGENT B0 ;  /* 0x0000000000007941 */ /* 0x000fea0003800200 */
.L_x_27721:
        /* <DEDUP_REMOVED lines=16> */
.L_x_27724:
[----:B------:R-:W-:Y:S05]  /*74c0*/  BSYNC.RECONVERGENT B0 ;  /* 0x0000000000007941 */ /* 0x000fea0003800200 */
.L_x_27723:
[----:B------:R-:W-:Y:S04]  /*74d0*/  BSSY.RECONVERGENT B0, `(.L_x_27725) ;  /* 0x0000010000007945 */ /* 0x000fe80003800200 */
[----:B------:R-:W-:Y:S05]  /*74e0*/  @P1 BRA `(.L_x_27726) ;  /* 0x0000000000381947 */ /* 0x000fea0003800000 */
[----:B------:R-:W-:Y:S01]  /*74f0*/  IMAD.U32 R57, R57, 0x10000, RZ ;  /* 0x0001000039397824 */ /* 0x000fe200078e00ff */
[----:B------:R-:W-:Y:S01]  /*7500*/  ULOP3.LUT UR5, UR22, 0xfffffffc, URZ, 0xc0, !UPT ;  /* 0xfffffffc16057892 */ /* 0x000fe2000f8ec0ff */
[----:B------:R-:W-:Y:S01]  /*7510*/  LOP3.LUT R63, R63, 0xffff, RZ, 0xc0, !PT ;  /* 0x0000ffff3f3f7812 */ /* 0x000fe200078ec0ff */
[----:B------:R-:W-:Y:S01]  /*7520*/  ULOP3.LUT UR8, UR23, 0x3fffffff, URZ, 0xc0, !UPT ;  /* 0x3fffffff17087892 */ /* 0x000fe2000f8ec0ff */
[----:B01----:R-:W-:Y:S01]  /*7530*/  IMAD.SHL.U32 R20, R55, 0x100, RZ ;  /* 0x0000010037147824 */ /* 0x003fe200078e00ff */
[----:B------:R-:W-:Y:S02]  /*7540*/  LOP3.LUT R12, R57, 0xff0000, RZ, 0xc0, !PT ;  /* 0x00ff0000390c7812 */ /* 0x000fe400078ec0ff */
        /* <DEDUP_REMOVED lines=8> */
.L_x_27726:
[----:B------:R-:W-:Y:S05]  /*75d0*/  BSYNC.RECONVERGENT B0 ;  /* 0x0000000000007941 */ /* 0x000fea0003800200 */
.L_x_27725:
[----:B------:R-:W-:Y:S04]  /*75e0*/  BSSY.RECONVERGENT B0, `(.L_x_27727) ;  /* 0x0000012000007945 */ /* 0x000fe80003800200 */
[----:B------:R-:W-:Y:S05]  /*75f0*/  @P1 BRA `(.L_x_27728) ;  /* 0x0000000000401947 */ /* 0x000fea0003800000 */
[----:B------:R-:W-:Y:S01]  /*7600*/  IMAD.U32 R56, R56, 0x10000, RZ ;  /* 0x0001000038387824 */ /* 0x000fe200078e00ff */
[----:B------:R-:W-:Y:S01]  /*7610*/  LOP3.LUT R62, R62, 0xffff, RZ, 0xc0, !PT ;  /* 0x0000ffff3e3e7812 */ /* 0x000fe200078ec0ff */
[----:B01----:R-:W-:Y:S01]  /*7620*/  IMAD.U32 R21, RZ, RZ, UR28 ;  /* 0x0000001cff157e24 */ /* 0x003fe2000f8e00ff */
[----:B------:R-:W-:Y:S01]  /*7630*/  UIMAD UR5, UR29, 0x5, URZ ;  /* 0x000000051d0578a4 */ /* 0x000fe2000f8e02ff */
[----:B--2---:R-:W-:Y:S01]  /*7640*/  IMAD.MOV.U32 R12, RZ, RZ, R50 ;  /* 0x000000ffff0c7224 */ /* 0x004fe200078e0032 */
        /* <DEDUP_REMOVED lines=11> */
.L_x_27728:
[----:B------:R-:W-:Y:S05]  /*7700*/  BSYNC.RECONVERGENT B0 ;  /* 0x0000000000007941 */ /* 0x000fea0003800200 */
.L_x_27727:
[----:B------:R-:W-:Y:S01]  /*7710*/  HADD2.F32 R26, -RZ, R54.H0_H0 ;  /* 0x20000036ff1a7230 */ /* 0x000fe20000004100 */
[--C-:B------:R-:W-:Y:S01]  /*7720*/  SHF.R.U64 R34, R48, 0x10, R49.reuse ;  /* 0x0000001030227819 */ /* 0x100fe20000001231 */
[----:B--2---:R-:W-:Y:S01]  /*7730*/  HADD2.F32 R19, -RZ, R37.H0_H0 ;  /* 0x20000025ff137230 */ /* 0x004fe20000004100 */
[----:B------:R-:W-:Y:S01]  /*7740*/  SHF.R.U32.HI R35, RZ, 0x10, R49 ;  /* 0x00000010ff237819 */ /* 0x000fe20000011631 */
[----:B------:R-:W-:Y:S01]  /*7750*/  HADD2.F32 R30, -RZ, R49.H0_H0 ;  /* 0x20000031ff1e7230 */ /* 0x000fe20000004100 */
[----:B------:R-:W-:Y:S01]  /*7760*/  FMNMX R26, RZ, R26, !PT ;  /* 0x0000001aff1a7209 */ /* 0x000fe20007800000 */
[----:B------:R-:W-:Y:S01]  /*7770*/  HADD2.F32 R34, -RZ, R34.H0_H0 ;  /* 0x20000022ff227230 */ /* 0x000fe20000004100 */
[----:B------:R-:W-:Y:S01]  /*7780*/  FMNMX R19, RZ, R19, !PT ;  /* 0x00000013ff137209 */ /* 0x000fe20007800000 */
[----:B------:R-:W-:Y:S01]  /*7790*/  HADD2.F32 R35, -RZ, R35.H0_H0 ;  /* 0x20000023ff237230 */ /* 0x000fe20000004100 */
[----:B------:R-:W-:Y:S01]  /*77a0*/  FMNMX R30, RZ, R30, !PT ;  /* 0x0000001eff1e7209 */ /* 0x000fe20007800000 */
[----:B01-3--:R-:W-:Y:S01]  /*77b0*/  FMUL R13, R26, UR30 ;  /* 0x0000001e1a0d7c20 */ /* 0x00bfe20008400000 */
[----:B------:R-:W-:Y:S01]  /*77c0*/  FMNMX R34, RZ, R34, !PT ;  /* 0x00000022ff227209 */ /* 0x000fe20007800000 */
[----:B------:R-:W-:Y:S01]  /*77d0*/  FMUL R12, R19, UR30 ;  /* 0x0000001e130c7c20 */ /* 0x000fe20008400000 */
[----:B------:R-:W-:Y:S01]  /*77e0*/  FMNMX R35, RZ, R35, !PT ;  /* 0x00000023ff237209 */ /* 0x000fe20007800000 */
[----:B------:R-:W-:Y:S01]  /*77f0*/  FMUL R31, R31, UR30 ;  /* 0x0000001e1f1f7c20 */ /* 0x000fe20008400000 */
[----:B------:R-:W-:Y:S01]  /*7800*/  F2FP.SATFINITE.E4M3.F32.PACK_AB_MERGE_C R13, RZ, R13, RZ ;  /* 0x0000000dff0d723e */ /* 0x000fe200048070ff */
[----:B------:R-:W-:Y:S01]  /*7810*/  BSSY.RECONVERGENT B0, `(.L_x_27729) ;  /* 0x0000016000007945 */ /* 0x000fe20003800200 */
[----:B------:R-:W-:Y:S01]  /*7820*/  FMUL R54, R30, UR30 ;  /* 0x0000001e1e367c20 */ /* 0x000fe20008400000 */
[----:B------:R-:W-:Y:S01]  /*7830*/  F2FP.SATFINITE.E4M3.F32.PACK_AB_MERGE_C R56, RZ, R12, RZ ;  /* 0x0000000cff38723e */ /* 0x000fe200048070ff */
[----:B------:R-:W-:Y:S01]  /*7840*/  FMUL R49, R34, UR30 ;  /* 0x0000001e22317c20 */ /* 0x000fe20008400000 */
[----:B------:R-:W-:Y:S01]  /*7850*/  FMUL R55, R35, UR30 ;  /* 0x0000001e23377c20 */ /* 0x000fe20008400000 */
[----:B------:R-:W-:-:S02]  /*7860*/  F2FP.SATFINITE.E4M3.F32.PACK_AB_MERGE_C R31, RZ, R31, RZ ;  /* 0x0000001fff1f723e */ /* 0x000fc400048070ff */
        /* <DEDUP_REMOVED lines=16> */
.L_x_27730:
[----:B------:R-:W-:Y:S05]  /*7970*/  BSYNC.RECONVERGENT B0 ;  /* 0x0000000000007941 */ /* 0x000fea0003800200 */
.L_x_27729:
        /* <DEDUP_REMOVED lines=23> */
.L_x_27732:
[----:B------:R-:W-:Y:S05]  /*7af0*/  BSYNC.RECONVERGENT B0 ;  /* 0x0000000000007941 */ /* 0x000fea0003800200 */
.L_x_27731:
[----:B------:R-:W-:Y:S01]  /*7b00*/  ISETP.LT.U32.AND P0, PT, R0, UR14, PT ;  /* 0x0000000e00007c0c */ /* 0x000fe2000bf01070 */
[----:B------:R-:W-:Y:S01]  /*7b10*/  IMAD.U32 R31, R31, 0x10000, RZ ;  /* 0x000100001f1f7824 */ /* 0x000fe200078e00ff */
[----:B------:R-:W-:Y:S01]  /*7b20*/  LOP3.LUT R12, R55, 0xffff, RZ, 0xc0, !PT ;  /* 0x0000ffff370c7812 */ /* 0x000fe200078ec0ff */
[----:B------:R-:W-:Y:S01]  /*7b30*/  IMAD.U32 R37, R37, 0x10000, RZ ;  /* 0x0001000025257824 */ /* 0x000fe200078e00ff */
[----:B------:R-:W-:Y:S01]  /*7b40*/  FMNMX3 R36, |R19|, R36, |R26|, !PT ;  /* 0x0000002413247276 */ /* 0x000fe2000780061a */
[----:B0-----:R-:W-:Y:S01]  /*7b50*/  IMAD.SHL.U32 R20, R49, 0x1000000, RZ ;  /* 0x0100000031147824 */ /* 0x001fe200078e00ff */
[----:B------:R-:W-:Y:S01]  /*7b60*/  LOP3.LUT R31, R31, 0xff0000, RZ, 0xc0, !PT ;  /* 0x00ff00001f1f7812 */ /* 0x000fe200078ec0ff */
[----:B------:R-:W-:Y:S01]  /*7b70*/  IMAD.SHL.U32 R13, R12, 0x1000000, RZ ;  /* 0x010000000c0d7824 */ /* 0x000fe200078e00ff */
[----:B------:R-:W-:Y:S01]  /*7b80*/  LOP3.LUT R37, R37, 0xff0000, RZ, 0xc0, !PT ;  /* 0x00ff000025257812 */ /* 0x000fe200078ec0ff */
[----:B------:R-:W-:Y:S01]  /*7b90*/  IMAD.SHL.U32 R12, R25, 0x1000000, RZ ;  /* 0x01000000190c7824 */ /* 0x000fe200078e00ff */
[----:B------:R-:W-:Y:S01]  /*7ba0*/  LOP3.LUT R54, R54, 0xff0000, RZ, 0xc0, !PT ;  /* 0x00ff000036367812 */ /* 0x000fe200078ec0ff */
[----:B------:R-:W-:Y:S01]  /*7bb0*/  BAR.SYNC.DEFER_BLOCKING 0x0 ;  /* 0x0000000000007b1d */ /* 0x000fe20000010000 */
[----:B------:R-:W-:Y:S01]  /*7bc0*/  FMNMX3 R5, |R5|, R36, |R34|, !PT ;  /* 0x0000002405057276 */ /* 0x000fe20007800622 */
        /* <DEDUP_REMOVED lines=29> */
.L_x_27737:
        /* <DEDUP_REMOVED lines=48> */
.L_x_27736:
[----:B------:R-:W-:Y:S05]  /*80a0*/  BSYNC.RECONVERGENT B1 ;  /* 0x0000000000017941 */ /* 0x000fea0003800200 */
.L_x_27735:
        /* <DEDUP_REMOVED lines=35> */
.L_x_27734:
[----:B------:R-:W-:Y:S05]  /*82e0*/  BSYNC.RECONVERGENT B0 ;  /* 0x0000000000007941 */ /* 0x000fea0003800200 */
.L_x_27733:
        /* <DEDUP_REMOVED lines=28> */
.L_x_27742:
[C---:B0-----:R-:W-:Y:S01]  /*84b0*/  VIADD R16, R41.reuse, 0xffffffff ;  /* 0xffffffff29107836 */ /* 0x041fe20000000000 */
[C---:B-1----:R-:W-:Y:S01]  /*84c0*/  LOP3.LUT R19, R41.reuse, 0x1f, RZ, 0xc0, !PT ;  /* 0x0000001f29137812 */ /* 0x042fe200078ec0ff */
        /* <DEDUP_REMOVED lines=40> */
[----:B------:R-:W-:-:S05]  /*8750*/  @!P1 LEA.HI.X R37, R37, UR4, R48, 0x3, P5 ;  /* 0x0000000425259c11 */ /* 0x000fca000a8f1c30 */
[----:B----4-:R0:W-:Y:S01]  /*8760*/  @!P1 STG.E.64 desc[UR24][R36.64], R16 ;  /* 0x0000001024009986 */ /* 0x0101e2000c101b18 */
[----:B------:R-:W-:Y:S01]  /*8770*/  IADD3 R48, P1, PT, R41, UR5, RZ ;  /* 0x0000000529307c10 */ /* 0x000fe2000ff3e0ff */
[----:B------:R-:W-:-:S03]  /*8780*/  VIADD R41, R50, 0x1f ;  /* 0x0000001f32297836 */ /* 0x000fc60000000000 */
[----:B------:R-:W-:Y:S01]  /*8790*/  IADD3.X R49, PT, PT, R49, UR8, RZ, P1, !PT ;  /* 0x0000000831317c10 */ /* 0x000fe20008ffe4ff */
[----:B------:R-:W-:Y:S08]  /*87a0*/  @P2 BRA `(.L_x_27742) ;  /* 0xfffffffc00402947 */ /* 0x000ff0000383ffff */
.L_x_27741:
[----:B------:R-:W-:Y:S05]  /*87b0*/  BSYNC.RECONVERGENT B1 ;  /* 0x0000000000017941 */ /* 0x000fea0003800200 */
.L_x_27740:
[----:B------:R-:W-:Y:S05]  /*87c0*/  @!P0 BRA `(.L_x_27739) ;  /* 0x0000000000888947 */ /* 0x000fea0003800000 */
[----:B01----:R-:W-:Y:S01]  /*87d0*/  LOP3.LUT R19, R41, 0x1f, RZ, 0xc0, !PT ;  /* 0x0000001f29137812 */ /* 0x003fe200078ec0ff */
        /* <DEDUP_REMOVED lines=33> */
.L_x_27739:
[----:B------:R-:W-:Y:S05]  /*89f0*/  BSYNC.RECONVERGENT B0 ;  /* 0x0000000000007941 */ /* 0x000fea0003800200 */
.L_x_27738:
        /* <DEDUP_REMOVED lines=10> */
[----:B01-3--:R-:W-:Y:S01]  /*8aa0*/  IMAD.U32 R18, RZ, RZ, UR14 ;  /* 0x0000000eff127e24 */ /* 0x00bfe2000f8e00ff */
[----:B------:R-:W-:Y:S01]  /*8ab0*/  BSSY.RECONVERGENT B1, `(.L_x_27745) ;  /* 0x0000040000017945 */ /* 0x000fe20003800200 */
[----:B------:R-:W-:Y:S02]  /*8ac0*/  IMAD R7, R67, 0xc, R7 ;  /* 0x0000000c43077824 */ /* 0x000fe400078e0207 */
[----:B------:R-:W-:Y:S01]  /*8ad0*/  IMAD.MOV.U32 R19, RZ, RZ, R12 ;  /* 0x000000ffff137224 */ /* 0x000fe200078e000c */
[----:B------:R-:W-:Y:S01]  /*8ae0*/  LOP3.LUT R18, R18, 0x3, RZ, 0xc0, !PT ;  /* 0x0000000312127812 */ /* 0x000fe200078ec0ff */
[C---:B----4-:R-:W-:Y:S02]  /*8af0*/  IMAD R15, R7.reuse, UR27, RZ ;  /* 0x0000001b070f7c24 */ /* 0x050fe4000f8e02ff */
[----:B------:R-:W-:Y:S01]  /*8b00*/  IMAD.WIDE.U32 R10, R7, UR26, RZ ;  /* 0x0000001a070a7c25 */ /* 0x000fe2000f8e00ff */
[----:B------:R-:W-:-:S03]  /*8b10*/  ISETP.NE.AND P0, PT, R18, RZ, PT ;  /* 0x000000ff1200720c */ /* 0x000fc60003f05270 */
[----:B--2---:R-:W-:Y:S02]  /*8b20*/  IMAD.IADD R40, R11, 0x1, R15 ;  /* 0x000000010b287824 */ /* 0x004fe400078e020f */
        /* <DEDUP_REMOVED lines=8> */
.L_x_27747:
        /* <DEDUP_REMOVED lines=48> */
.L_x_27746:
[----:B------:R-:W-:Y:S05]  /*8eb0*/  BSYNC.RECONVERGENT B1 ;  /* 0x0000000000017941 */ /* 0x000fea0003800200 */
.L_x_27745:
        /* <DEDUP_REMOVED lines=35> */
.L_x_27744:
[----:B------:R-:W-:Y:S05]  /*90f0*/  BSYNC.RECONVERGENT B0 ;  /* 0x0000000000007941 */ /* 0x000fea0003800200 */
.L_x_27743:
[----:B------:R-:W-:Y:S01]  /*9100*/  BAR.SYNC.DEFER_BLOCKING 0x0 ;  /* 0x0000000000007b1d */ /* 0x000fe20000010000 */
[----:B------:R-:W-:Y:S01]  /*9110*/  ISETP.LT.U32.AND P0, PT, R0, UR14, PT ;  /* 0x0000000e00007c0c */ /* 0x000fe2000bf01070 */
[----:B0---4-:R-:W-:-:S04]  /*9120*/  IMAD R10, R67, 0xc, R32 ;  /* 0x0000000c430a7824 */ /* 0x011fc800078e0220 */
        /* <DEDUP_REMOVED lines=10> */
[----:B--2---:R-:W-:Y:S01]  /*91d0*/  IMAD.U32 R28, RZ, RZ, UR14 ;  /* 0x0000000eff1c7e24 */ /* 0x004fe2000f8e00ff */
[----:B------:R-:W-:Y:S01]  /*91e0*/  BSSY.RECONVERGENT B1, `(.L_x_27750) ;  /* 0x000003b000017945 */ /* 0x000fe20003800200 */
[----:B------:R-:W-:Y:S02]  /*91f0*/  IMAD.IADD R26, R11, 0x1, R7 ;  /* 0x000000010b1a7824 */ /* 0x000fe400078e0207 */
[----:B0-----:R-:W-:Y:S01]  /*9200*/  IMAD.MOV.U32 R24, RZ, RZ, R10 ;  /* 0x000000ffff187224 */ /* 0x001fe200078e000a */
        /* <DEDUP_REMOVED lines=8> */
.L_x_27752:
        /* <DEDUP_REMOVED lines=9> */
[----:B------:R-:W-:Y:S01]  /*9320*/  ISETP.GE.U32.AND P3, PT, R13, UR7, PT ;  /* 0x000000070d007c0c */ /* 0x000fe2000bf66070 */
[----:B------:R-:W-:Y:S01]  /*9330*/  VIADD R12, R27, 0x1f ;  /* 0x0000001f1b0c7836 */ /* 0x000fe20000000000 */
[----:B------:R-:W-:Y:S02]  /*9340*/  ISETP.GE.U32.AND P2, PT, R21, UR7, PT ;  /* 0x0000000715007c0c */ /* 0x000fe4000bf46070 */
[----:B------:R-:W-:Y:S02]  /*9350*/  ISETP.GE.U32.AND P1, PT, R27, UR7, PT ;  /* 0x000000071b007c0c */ /* 0x000fe4000bf26070 */
[----:B------:R-:W-:Y:S02]  /*9360*/  @!P4 IADD3 R4, P6, PT, R7, R24, RZ ;  /* 0x000000180704c210 */ /* 0x000fe40007fde0ff */
[----:B------:R-:W0:Y:S01]  /*9370*/  @!P4 LDS.64 R6, [R58+-0x10] ;  /* 0xfffff0003a06c984 */ /* 0x000e220000000a00 */
[----:B------:R-:W-:Y:S02]  /*9380*/  IADD3 R24, P5, PT, R24, UR5, RZ ;  /* 0x0000000518187c10 */ /* 0x000fe4000ffbe0ff */
[----:B------:R-:W-:Y:S01]  /*9390*/  @!P4 IMAD.X R11, RZ, RZ, R26, P6 ;  /* 0x000000ffff0bc224 */ /* 0x000fe200030e061a */
[----:B---3--:R-:W-:Y:S01]  /*93a0*/  @!P4 LEA R16, P6, R4, UR6, 0x3 ;  /* 0x000000060410cc11 */ /* 0x008fe2000f8c18ff */
[----:B------:R-:W1:Y:S01]  /*93b0*/  @!P3 LDS.64 R8, [R58+-0x8] ;  /* 0xfffff8003a08b984 */ /* 0x000e620000000a00 */
[----:B------:R-:W-:-:S02]  /*93c0*/  IADD3.X R26, PT, PT, R26, UR8, RZ, P5, !PT ;  /* 0x000000081a1a7c10 */ /* 0x000fc4000affe4ff */
[----:B------:R-:W-:Y:S01]  /*93d0*/  @!P4 LEA.HI.X R17, R4, UR4, R11, 0x3, P6 ;  /* 0x000000040411cc11 */ /* 0x000fe2000b0f1c0b */
[----:B------:R-:W-:Y:S01]  /*93e0*/  @!P1 LDS.64 R14, [R58+0x8] ;  /* 0x000008003a0e9984 */ /* 0x000fe20000000a00 */
[----:B------:R-:W-:Y:S02]  /*93f0*/  @!P3 IADD3 R4, P5, PT, R13, R24, RZ ;  /* 0x000000180d04b210 */ /* 0x000fe40007fbe0ff */
[----:B------:R-:W-:Y:S01]  /*9400*/  IADD3 R24, P6, PT, R24, UR5, RZ ;  /* 0x0000000518187c10 */ /* 0x000fe2000ffde0ff */
[----:B------:R2:W3:Y:S02]  /*9410*/  @!P2 LDS.64 R10, [R58] ;  /* 0x000000003a0aa984 */ /* 0x0004e40000000a00 */
[----:B------:R-:W-:Y:S01]  /*9420*/  @!P3 IMAD.X R13, RZ, RZ, R26, P5 ;  /* 0x000000ffff0db224 */ /* 0x000fe200028e061a */
[----:B------:R-:W-:Y:S02]  /*9430*/  @!P3 LEA R18, P5, R4, UR6, 0x3 ;  /* 0x000000060412bc11 */ /* 0x000fe4000f8a18ff */
[----:B------:R-:W-:-:S02]  /*9440*/  IADD3.X R26, PT, PT, R26, UR8, RZ, P6, !PT ;  /* 0x000000081a1a7c10 */ /* 0x000fc4000b7fe4ff */
[----:B------:R-:W-:Y:S01]  /*9450*/  @!P3 LEA.HI.X R19, R4, UR4, R13, 0x3, P5 ;  /* 0x000000040413bc11 */ /* 0x000fe2000a8f1c0d */
[----:B--2---:R-:W-:Y:S01]  /*9460*/  VIADD R58, R58, 0x20 ;  /* 0x000000203a3a7836 */ /* 0x004fe20000000000 */
        /* <DEDUP_REMOVED lines=8> */
[----:B0-----:R0:W-:Y:S01]  /*94f0*/  @!P4 STG.E.64 desc[UR24][R16.64], R6 ;  /* 0x000000061000c986 */ /* 0x0011e2000c101b18 */
[----:B------:R-:W-:-:S03]  /*9500*/  @!P1 LEA R22, P5, R4, UR6, 0x3 ;  /* 0x0000000604169c11 */ /* 0x000fc6000f8a18ff */
[----:B-1----:R0:W-:Y:S01]  /*9510*/  @!P3 STG.E.64 desc[UR24][R18.64], R8 ;  /* 0x000000081200b986 */ /* 0x0021e2000c101b18 */
[----:B------:R-:W-:-:S03]  /*9520*/  @!P1 LEA.HI.X R23, R4, UR4, R13, 0x3, P5 ;  /* 0x0000000404179c11 */ /* 0x000fc6000a8f1c0d */
[----:B---3--:R0:W-:Y:S01]  /*9530*/  @!P2 STG.E.64 desc[UR24][R20.64], R10 ;  /* 0x0000000a1400a986 */ /* 0x0081e2000c101b18 */
[----:B------:R-:W-:-:S03]  /*9540*/  ISETP.NE.AND P2, PT, R3, RZ, PT ;  /* 0x000000ff0300720c */ /* 0x000fc60003f45270 */
[----:B------:R0:W-:Y:S01]  /*9550*/  @!P1 STG.E.64 desc[UR24][R22.64], R14 ;  /* 0x0000000e16009986 */ /* 0x0001e2000c101b18 */
[----:B------:R-:W-:-:S04]  /*9560*/  IADD3 R24, P1, PT, R24, UR5, RZ ;  /* 0x0000000518187c10 */ /* 0x000fc8000ff3e0ff */
[----:B------:R-:W-:-:S05]  /*9570*/  IADD3.X R26, PT, PT, R26, UR8, RZ, P1, !PT ;  /* 0x000000081a1a7c10 */ /* 0x000fca0008ffe4ff */
[----:B------:R-:W-:Y:S05]  /*9580*/  @P2 BRA `(.L_x_27752) ;  /* 0xfffffffc00402947 */ /* 0x000fea000383ffff */
.L_x_27751:
[----:B------:R-:W-:Y:S05]  /*9590*/  BSYNC.RECONVERGENT B1 ;  /* 0x0000000000017941 */ /* 0x000fea0003800200 */
.L_x_27750:
        /* <DEDUP_REMOVED lines=35> */
.L_x_27749:
[----:B------:R-:W-:Y:S05]  /*97d0*/  BSYNC.RECONVERGENT B0 ;  /* 0x0000000000007941 */ /* 0x000fea0003800200 */
.L_x_27748:
[----:B------:R-:W5:Y:S01]  /*97e0*/  LDCU.64 UR4, c[0x0][0x3a8] ;  /* 0x00007500ff0477ac */ /* 0x000f620008000a00 */
[----:B0-----:R-:W0:Y:S01]  /*97f0*/  S2R R10, SR_TID.X ;  /* 0x00000000000a7919 */ /* 0x001e220000002100 */
        /* <DEDUP_REMOVED lines=8> */
[----:B----4-:R-:W-:Y:S02]  /*9880*/  FMNMX R2, R5, R2, !PT ;  /* 0x0000000205027209 */ /* 0x010fe40007800000 */
[----:B------:R-:W-:-:S03]  /*9890*/  @!P0 MOV R5, 0x400 ;  /* 0x0000040000058802 */ /* 0x000fc60000000f00 */
[----:B------:R-:W4:Y:S01]  /*98a0*/  SHFL.DOWN PT, R3, R2, 0x8, 0x1f ;  /* 0x09001f0002037f89 */ /* 0x000f2200000e0000 */
[----:B-----5:R-:W-:-:S05]  /*98b0*/  @!P0 LEA R5, R8, R5, 0x18 ;  /* 0x0000000508058211 */ /* 0x020fca00078ec0ff */
[----:B------:R-:W-:Y:S01]  /*98c0*/  @!P0 IMAD.IADD R5, R0, 0x1, R5 ;  /* 0x0000000100058824 */ /* 0x000fe200078e0205 */
[----:B----4-:R-:W-:-:S05]  /*98d0*/  FMNMX R3, R2, R3, !PT ;  /* 0x0000000302037209 */ /* 0x010fca0007800000 */
[----:B--2---:R-:W2:Y:S02]  /*98e0*/  SHFL.DOWN PT, R4, R3, 0x4, 0x1f ;  /* 0x08801f0003047f89 */ /* 0x004ea400000e0000 */
        /* <DEDUP_REMOVED lines=23> */
.L_x_27761:
[----:B------:R-:W-:Y:S02]  /*9a60*/  ISETP.NE.AND P0, PT, R10, RZ, PT ;  /* 0x000000ff0a00720c */ /* 0x000fe40003f05270 */
[----:B--2---:R-:W-:-:S11]  /*9a70*/  FMNMX R5, R2, R5, !PT ;  /* 0x0000000502057209 */ /* 0x004fd60007800000 */
[----:B------:R-:W-:Y:S05]  /*9a80*/  @P0 BRA `(.L_x_27754) ;  /* 0x0000000000080947 */ /* 0x000fea0003800000 */
[----:B0-----:R-:W0:Y:S02]  /*9a90*/  LDC.64 R2, c[0x0][0x3a8] ;  /* 0x0000ea00ff027b82 */ /* 0x001e240000000a00 */
[----:B0-----:R2:W-:Y:S02]  /*9aa0*/  REDG.E.MAX.S32.STRONG.GPU desc[UR24][R2.64], R5 ;  /* 0x000000050200798e */ /* 0x0015e4000d12e318 */
.L_x_27754:
[----:B------:R-:W-:Y:S05]  /*9ab0*/  BSYNC B0 ;  /* 0x0000000000007941 */ /* 0x000fea0003800000 */
.L_x_27753:
[----:B------:R-:W0:Y:S01]  /*9ac0*/  S2UR UR6, SR_CTAID.X ;  /* 0x00000000000679c3 */ /* 0x000e220000002500 */
[----:B------:R-:W5:Y:S02]  /*9ad0*/  LDCU.64 UR4, c[0x0][0x3b0] ;  /* 0x00007600ff0477ac */ /* 0x000f640008000a00 */
[----:B-----5:R-:W-:Y:S02]  /*9ae0*/  ISETP.EQ.U32.AND P1, PT, RZ, UR4, PT ;  /* 0x00000004ff007c0c */ /* 0x020fe4000bf22070 */
        /* <DEDUP_REMOVED lines=9> */
[----:B-123--:R-:W-:Y:S05]  /*9b80*/  CALL.REL.NOINC `($__internal_731_$__cuda_sm20_rcp_rn_f32_slowpath) ;  /* 0x0000000400987944 */ /* 0x00efea0003c00000 */
[----:B------:R-:W-:Y:S05]  /*9b90*/  BRA `(.L_x_27757) ;  /* 0x0000000000147947 */ /* 0x000fea0003800000 */
.L_x_27756:
[----:B--2---:R-:W0:Y:S01]  /*9ba0*/  MUFU.RCP R5, UR30 ;  /* 0x0000001e00057d08 */ /* 0x004e220008001000 */
[----:B------:R-:W-:-:S04]  /*9bb0*/  IMAD.U32 R0, RZ, RZ, UR30 ;  /* 0x0000001eff007e24 */ /* 0x000fc8000f8e00ff */
[----:B0-----:R-:W-:-:S04]  /*9bc0*/  FFMA R0, R5, R0, -1 ;  /* 0xbf80000005007423 */ /* 0x001fc80000000000 */
[----:B------:R-:W-:-:S04]  /*9bd0*/  FADD.FTZ R0, -R0, -RZ ;  /* 0x800000ff00007221 */ /* 0x000fc80000010100 */
[----:B------:R-:W-:-:S07]  /*9be0*/  FFMA R5, R5, R0, R5 ;  /* 0x0000000005057223 */ /* 0x000fce0000000005 */
.L_x_27757:
[----:B----4-:R-:W0:Y:S02]  /*9bf0*/  LDC.64 R2, c[0x0][0x3b0] ;  /* 0x0000ec00ff027b82 */ /* 0x010e240000000a00 */
[----:B0-----:R-:W-:Y:S01]  /*9c00*/  STG.E desc[UR24][R2.64], R5 ;  /* 0x0000000502007986 */ /* 0x001fe2000c101918 */
[----:B------:R-:W-:Y:S05]  /*9c10*/  EXIT ;  /* 0x000000000000794d */ /* 0x000fea0003800000 */
.L_x_27755:
[----:B------:R-:W-:Y:S02]  /*9c20*/  IMAD.MOV.U32 R7, RZ, RZ, 0x4 ;  /* 0x00000004ff077424 */ /* 0x000fe400078e00ff */
[----:B------:R-:W-:Y:S02]  /*9c30*/  IMAD.MOV.U32 R9, RZ, RZ, 0x1f ;  /* 0x0000001fff097424 */ /* 0x000fe400078e00ff */
[----:B------:R-:W-:-:S07]  /*9c40*/  IMAD.MOV.U32 R4, RZ, RZ, -0x1 ;  /* 0xffffffffff047424 */ /* 0x000fce00078e00ff */
[----:B0123--:R-:W-:Y:S05]  /*9c50*/  WARPSYNC.COLLECTIVE R4, `(.L_x_27758) ;  /* 0x0000000004087348 */ /* 0x00ffea0003c00000 */
[----:B--2---:R2:W4:Y:S02]  /*9c60*/  SHFL.DOWN P0, R5, R0, R7, R9 ;  /* 0x0800000700057389 */ /* 0x0045240000000009 */
[----:B01234-:R-:W-:Y:S05]  /*9c70*/  ENDCOLLECTIVE ;  /* 0x000000000000791b */ /* 0x01ffea0003800000 */
.L_x_27758:
[----:B------:R-:W-:Y:S02]  /*9c80*/  IMAD.MOV.U32 R7, RZ, RZ, 0x2 ;  /* 0x00000002ff077424 */ /* 0x000fe400078e00ff */
[----:B------:R-:W-:-:S05]  /*9c90*/  IMAD.MOV.U32 R3, RZ, RZ, R5 ;  /* 0x000000ffff037224 */ /* 0x000fca00078e0005 */
[----:B------:R-:W-:-:S05]  /*9ca0*/  FMNMX R3, R3, R0, !PT ;  /* 0x0000000003037209 */ /* 0x000fca0007800000 */
[----:B------:R-:W-:-:S07]  /*9cb0*/  IMAD.MOV.U32 R0, RZ, RZ, R3 ;  /* 0x000000ffff007224 */ /* 0x000fce00078e0003 */
[----:B------:R-:W-:Y:S05]  /*9cc0*/  WARPSYNC.COLLECTIVE R4, `(.L_x_27759) ;  /* 0x0000000004087348 */ /* 0x000fea0003c00000 */
[----:B------:R0:W1:Y:S02]  /*9cd0*/  SHFL.DOWN P0, R5, R0, R7, R9 ;  /* 0x0800000700057389 */ /* 0x0000640000000009 */
[----:B01----:R-:W-:Y:S05]  /*9ce0*/  ENDCOLLECTIVE ;  /* 0x000000000000791b */ /* 0x003fea0003800000 */
.L_x_27759:
[----:B------:R-:W-:Y:S02]  /*9cf0*/  IMAD.MOV.U32 R7, RZ, RZ, 0x1 ;  /* 0x00000001ff077424 */ /* 0x000fe400078e00ff */
[----:B------:R-:W-:-:S05]  /*9d00*/  IMAD.MOV.U32 R2, RZ, RZ, R5 ;  /* 0x000000ffff027224 */ /* 0x000fca00078e0005 */
[----:B------:R-:W-:-:S05]  /*9d10*/  FMNMX R2, R3, R2, !PT ;  /* 0x0000000203027209 */ /* 0x000fca0007800000 */
[----:B------:R-:W-:-:S07]  /*9d20*/  IMAD.MOV.U32 R0, RZ, RZ, R2 ;  /* 0x000000ffff007224 */ /* 0x000fce00078e0002 */
[----:B------:R-:W-:Y:S05]  /*9d30*/  WARPSYNC.COLLECTIVE R4, `(.L_x_27760) ;  /* 0x0000000004087348 */ /* 0x000fea0003c00000 */
[----:B------:R0:W1:Y:S02]  /*9d40*/  SHFL.DOWN P0, R5, R0, R7, R9 ;  /* 0x0800000700057389 */ /* 0x0000640000000009 */
[----:B01----:R-:W-:Y:S05]  /*9d50*/  ENDCOLLECTIVE ;  /* 0x000000000000791b */ /* 0x003fea0003800000 */
.L_x_27760:
[----:B------:R-:W-:Y:S05]  /*9d60*/  BRA `(.L_x_27761) ;  /* 0xfffffffc003c7947 */ /* 0x000fea000383ffff */
        .weak           $__internal_730_$__cuda_sm20_div_u64
        .type           $__internal_730_$__cuda_sm20_div_u64,@function
        .size           $__internal_730_$__cuda_sm20_div_u64,($__internal_731_$__cuda_sm20_rcp_rn_f32_slowpath - $__internal_730_$__cuda_sm20_div_u64)
$__internal_730_$__cuda_sm20_div_u64:
        /* <DEDUP_REMOVED lines=71> */
[----:B------:R-:W-:Y:S11]  /*a1e0*/  RET.REL.NODEC R2 `(_ZN18transformer_engine6detail38cast_transpose_fused_kernel_notalignedILb0ELb0ELb1EfNS_16CTDBiasDActParamI6__halfS3_13__nv_fp8_e4m3fEELi4ELi8ENS_5EmptyEXadL_ZNS_4reluIffEET_T0_RKS6_EEEEvT3_mmm) ;  /* 0xffffff5c02847950 */ /* 0x000ff60003c3ffff */
        .weak           $__internal_731_$__cuda_sm20_rcp_rn_f32_slowpath
        .type           $__internal_731_$__cuda_sm20_rcp_rn_f32_slowpath,@function
        .size           $__internal_731_$__cuda_sm20_rcp_rn_f32_slowpath,(.L_x_30032 - $__internal_731_$__cuda_sm20_rcp_rn_f32_slowpath)
$__internal_731_$__cuda_sm20_rcp_rn_f32_slowpath:
        /* <DEDUP_REMOVED lines=15> */
.L_x_27762:
        /* <DEDUP_REMOVED lines=33> */
.L_x_27764:
[----:B------:R0:W1:Y:S02]  /*a4f0*/  MUFU.RCP R2, R0 ;  /* 0x0000000000027308 */ /* 0x0000640000001000 */
.L_x_27763:
[----:B-1-3--:R-:W-:Y:S02]  /*a500*/  IMAD.MOV.U32 R5, RZ, RZ, R2 ;  /* 0x000000ffff057224 */ /* 0x00afe400078e0002 */
[----:B------:R-:W-:Y:S02]  /*a510*/  IMAD.MOV.U32 R2, RZ, RZ, R7 ;  /* 0x000000ffff027224 */ /* 0x000fe400078e0007 */
[----:B------:R-:W-:-:S04]  /*a520*/  IMAD.MOV.U32 R3, RZ, RZ, 0x0 ;  /* 0x00000000ff037424 */ /* 0x000fc800078e00ff */
[----:B0-2---:R-:W-:Y:S05]  /*a530*/  RET.REL.NODEC R2 `(_ZN18transformer_engine6detail38cast_transpose_fused_kernel_notalignedILb0ELb0ELb1EfNS_16CTDBiasDActParamI6__halfS3_13__nv_fp8_e4m3fEELi4ELi8ENS_5EmptyEXadL_ZNS_4reluIffEET_T0_RKS6_EEEEvT3_mmm) ;  /* 0xffffff5802b07950 */ /* 0x005fea0003c3ffff */
.L_x_27765:
        /* <DEDUP_REMOVED lines=12> */
.L_x_30032:


//--------------------- .text._ZN18transformer_engine6detail38cast_transpose_fused_kernel_notalignedILb0ELb0ELb1EfNS_16CTDBiasDActParamI6__halfS3_13__nv_fp8_e5m2fEELi4ELi8ENS_5EmptyEXadL_ZNS_4reluIffEET_T0_RKS6_EEEEvT3_mmm --------------------------
	.section	.text._ZN18transformer_engine6detail38cast_transpose_fused_kernel_notalignedILb0ELb0ELb1EfNS_16CTDBiasDActParamI6__halfS3_13__nv_fp8_e5m2fEELi4ELi8ENS_5EmptyEXadL_ZNS_4reluIffEET_T0_RKS6_EEEEvT3_mmm,"ax",@progbits
	.align	128
        .global         _ZN18transformer_engine6detail38cast_transpose_fused_kernel_notalignedILb0ELb0ELb1EfNS_16CTDBiasDActParamI6__halfS3_13__nv_fp8_e5m2fEELi4ELi8ENS_5EmptyEXadL_ZNS_4reluIffEET_T0_RKS6_EEEEvT3_mmm
        .type           _ZN18transformer_engine6detail38cast_transpose_fused_kernel_notalignedILb0ELb0ELb1EfNS_16CTDBiasDActParamI6__halfS3_13__nv_fp8_e5m2fEELi4ELi8ENS_5EmptyEXadL_ZNS_4reluIffEET_T0_RKS6_EEEEvT3_mmm,@function
        .size           _ZN18transformer_engine6detail38cast_transpose_fused_kernel_notalignedILb0ELb0ELb1EfNS_16CTDBiasDActParamI6__halfS3_13__nv_fp8_e5m2fEELi4ELi8ENS_5EmptyEXadL_ZNS_4reluIffEET_T0_RKS6_EEEEvT3_mmm,(.L_x_30034 - _ZN18transformer_engine6detail38cast_transpose_fused_kernel_notalignedILb0ELb0ELb1EfNS_16CTDBiasDActParamI6__halfS3_13__nv_fp8_e5m2fEELi4ELi8ENS_5EmptyEXadL_ZNS_4reluIffEET_T0_RKS6_EEEEvT3_mmm)
        .other          _ZN18transformer_engine6detail38cast_transpose_fused_kernel_notalignedILb0ELb0ELb1EfNS_16CTDBiasDActParamI6__halfS3_13__nv_fp8_e5m2fEELi4ELi8ENS_5EmptyEXadL_ZNS_4reluIffEET_T0_RKS6_EEEEvT3_mmm,@"STO_CUDA_ENTRY STV_DEFAULT"
_ZN18transformer_engine6detail38cast_transpose_fused_kernel_notalignedILb0ELb0ELb1EfNS_16CTDBiasDActParamI6__halfS3_13__nv_fp8_e5m2fEELi4ELi8ENS_5EmptyEXadL_ZNS_4reluIffEET_T0_RKS6_EEEEvT3_mmm:
.text._ZN18transformer_engine6detail38cast_transpose_fused_kernel_notalignedILb0ELb0ELb1EfNS_16CTDBiasDActParamI6__halfS3_13__nv_fp8_e5m2fEELi4ELi8ENS_5EmptyEXadL_ZNS_4reluIffEET_T0_RKS6_EEEEvT3_mmm:
        /* <DEDUP_REMOVED lines=43> */
.L_x_27766:
[----:B------:R-:W-:-:S07]  /*02b0*/  MOV R5, 0x2d0 ;  /* 0x000002d000057802 */ /* 0x000fce0000000f00 */
[----:B------:R-:W-:Y:S05]  /*02c0*/  CALL.REL.NOINC `($__internal_732_$__cuda_sm20_div_u64) ;  /* 0x0000009800a87944 */ /* 0x000fea0003c00000 */
        /* <DEDUP_REMOVED lines=11> */
.L_x_27767:
        /* <DEDUP_REMOVED lines=198> */
[----:B------:R-:W-:Y:S01]  /*0fe0*/  F2FP.SATFINITE.E5M2.F32.PACK_AB_MERGE_C R24, RZ, R24, RZ ;  /* 0x00000018ff18723e */ /* 0x000fe200048060ff */
[----:B------:R-:W0:Y:S01]  /*0ff0*/  LDCU.128 UR8, c[0x0][0x390] ;  /* 0x00007200ff0877ac */ /* 0x000e220008000c00 */
[----:B------:R-:W-:-:S02]  /*1000*/  F2FP.SATFINITE.E5M2.F32.PACK_AB_MERGE_C R57, RZ, R57, RZ ;  /* 0x00000039ff39723e */ /* 0x000fc400048060ff */
[----:B------:R-:W-:Y:S02]  /*1010*/  @!P4 CS2R R2, SRZ ;  /* 0x000000000002c805 */ /* 0x000fe4000001ff00 */
[----:B------:R-:W-:Y:S02]  /*1020*/  F2FP.SATFINITE.E5M2.F32.PACK_AB_MERGE_C R7, RZ, R7, RZ ;  /* 0x00000007ff07723e */ /* 0x000fe400048060ff */
[----:B------:R-:W-:Y:S01]  /*1030*/  F2FP.SATFINITE.E5M2.F32.PACK_AB_MERGE_C R55, RZ, R55, RZ ;  /* 0x00000037ff37723e */ /* 0x000fe200048060ff */
        /* <DEDUP_REMOVED lines=65> */
[----:B------:R-:W-:Y:S01]  /*1450*/  F2FP.SATFINITE.E5M2.F32.PACK_AB_MERGE_C R56, RZ, R3, RZ ;  /* 0x00000003ff38723e */ /* 0x000fe200048060ff */
[----:B------:R-:W-:Y:S01]  /*1460*/  HADD2.F32 R3, -RZ, R25.H0_H0 ;  /* 0x20000019ff037230 */ /* 0x000fe20000004100 */
[----:B------:R-:W-:-:S02]  /*1470*/  FMNMX3 R25, |R2|, R17, |R40|, !PT ;  /* 0x0000001102197276 */ /* 0x000fc40007800628 */
[----:B------:R-:W-:Y:S02]  /*1480*/  F2FP.SATFINITE.E5M2.F32.PACK_AB_MERGE_C R48, RZ, R48, RZ ;  /* 0x00000030ff30723e */ /* 0x000fe400048060ff */
        /* <DEDUP_REMOVED lines=17> */
[----:B------:R-:W-:Y:S02]  /*15a0*/  F2FP.SATFINITE.E5M2.F32.PACK_AB_MERGE_C R58, RZ, R4, RZ ;  /* 0x00000004ff3a723e */ /* 0x000fe400048060ff */
[----:B------:R-:W-:Y:S01]  /*15b0*/  F2FP.SATFINITE.E5M2.F32.PACK_AB_MERGE_C R54, RZ, R54, RZ ;  /* 0x00000036ff36723e */ /* 0x000fe200048060ff */
        /* <DEDUP_REMOVED lines=42> */
[----:B------:R-:W-:Y:S01]  /*1860*/  F2FP.SATFINITE.E5M2.F32.PACK_AB_MERGE_C R66, RZ, R62, RZ ;  /* 0x0000003eff42723e */ /* 0x000fe200048060ff */
[----:B------:R-:W-:Y:S01]  /*1870*/  FMUL R76, R37, UR30 ;  /* 0x0000001e254c7c20 */ /* 0x000fe20008400000 */
[----:B------:R-:W-:Y:S01]  /*1880*/  FMUL R40, R40, UR30 ;  /* 0x0000001e28287c20 */ /* 0x000fe20008400000 */
[----:B--2---:R-:W-:Y:S01]  /*1890*/  F2FP.SATFINITE.E5M2.F32.PACK_AB_MERGE_C R8, RZ, R64, RZ ;  /* 0x00000040ff08723e */ /* 0x004fe200048060ff */
[----:B------:R-:W-:Y:S01]  /*18a0*/  FMUL R65, R65, UR30 ;  /* 0x0000001e41417c20 */ /* 0x000fe20008400000 */
[----:B------:R-:W-:Y:S01]  /*18b0*/  FMUL R70, R61, UR30 ;  /* 0x0000001e3d467c20 */ /* 0x000fe20008400000 */
[----:B------:R-:W-:Y:S01]  /*18c0*/  FMNMX R34, RZ, R34, !PT ;  /* 0x00000022ff227209 */ /* 0x000fe20007800000 */
        /* <DEDUP_REMOVED lines=13> */
[----:B------:R-:W-:Y:S01]  /*19a0*/  FMUL R63, R35, UR30 ;  /* 0x0000001e233f7c20 */ /* 0x000fe20008400000 */
[----:B------:R-:W-:Y:S01]  /*19b0*/  F2FP.SATFINITE.E5M2.F32.PACK_AB_MERGE_C R2, RZ, R40, RZ ;  /* 0x00000028ff02723e */ /* 0x000fe200048060ff */
[----:B------:R-:W-:Y:S01]  /*19c0*/  FMUL R40, R34, UR30 ;  /* 0x0000001e22287c20 */ /* 0x000fe20008400000 */
[----:B------:R-:W-:Y:S01]  /*19d0*/  SHF.R.U32.HI R39, RZ, 0x10, R39 ;  /* 0x00000010ff277819 */ /* 0x000fe20000011627 */
        /* <DEDUP_REMOVED lines=25> */
.L_x_27769:
[----:B------:R-:W-:Y:S05]  /*1b70*/  BSYNC.RECONVERGENT B0 ;  /* 0x0000000000007941 */ /* 0x000fea0003800200 */
.L_x_27768:
        /* <DEDUP_REMOVED lines=13> */
.L_x_27771:
[----:B------:R-:W-:Y:S05]  /*1c50*/  BSYNC.RECONVERGENT B0 ;  /* 0x0000000000007941 */ /* 0x000fea0003800200 */
.L_x_27770:
        /* <DEDUP_REMOVED lines=17> */
.L_x_27773:
[----:B------:R-:W-:Y:S05]  /*1d70*/  BSYNC.RECONVERGENT B0 ;  /* 0x0000000000007941 */ /* 0x000fea0003800200 */
.L_x_27772:
        /* <DEDUP_REMOVED lines=18> */
.L_x_27775:
[----:B------:R-:W-:Y:S05]  /*1ea0*/  BSYNC.RECONVERGENT B0 ;  /* 0x0000000000007941 */ /* 0x000fea0003800200 */
.L_x_27774:
        /* <DEDUP_REMOVED lines=16> */
.L_x_27777:
[----:B------:R-:W-:Y:S05]  /*1fb0*/  BSYNC.RECONVERGENT B0 ;  /* 0x0000000000007941 */ /* 0x000fea0003800200 */
.L_x_27776:
[----:B------:R-:W-:Y:S01]  /*1fc0*/  BSSY.RECONVERGENT B0, `(.L_x_27778) ;  /* 0x0000016000007945 */ /* 0x000fe20003800200 */
[----:B----4-:R-:W-:Y:S01]  /*1fd0*/  VIADD R55, R71, 0x1e ;  /* 0x0000001e47377836 */ /* 0x010fe20000000000 */
[----:B------:R-:W-:Y:S01]  /*1fe0*/  F2FP.SATFINITE.E5M2.F32.PACK_AB_MERGE_C R63, RZ, R63, RZ ;  /* 0x0000003fff3f723e */ /* 0x000fe200048060ff */
[----:B------:R-:W-:Y:S01]  /*1ff0*/  HADD2.F32 R39, -RZ, R39.H0_H0 ;  /* 0x20000027ff277230 */ /* 0x000fe20000004100 */
[----:B------:R-:W-:Y:S01]  /*2000*/  F2FP.SATFINITE.E5M2.F32.PACK_AB_MERGE_C R40, RZ, R40, RZ ;  /* 0x00000028ff28723e */ /* 0x000fe200048060ff */
        /* <DEDUP_REMOVED lines=17> */
.L_x_27779:
[----:B------:R-:W-:Y:S05]  /*2120*/  BSYNC.RECONVERGENT B0 ;  /* 0x0000000000007941 */ /* 0x000fea0003800200 */
.L_x_27778:
        /* <DEDUP_REMOVED lines=12> */
[----:B------:R-:W-:Y:S01]  /*21f0*/  F2FP.SATFINITE.E5M2.F32.PACK_AB_MERGE_C R27, RZ, R27, RZ ;  /* 0x0000001bff1b723e */ /* 0x000fe200048060ff */
[----:B------:R-:W-:Y:S01]  /*2200*/  IMAD.IADD R5, R67, 0x1, R51 ;  /* 0x0000000143057824 */ /* 0x000fe200078e0233 */
[----:B------:R-:W-:-:S02]  /*2210*/  ISETP.LT.U32.AND P2, PT, R55, UR14, !P2 ;  /* 0x0000000e37007c0c */ /* 0x000fc4000d741070 */
[----:B012---:R-:W-:Y:S02]  /*2220*/  IADD3 R28, P5, PT, R55, R50, RZ ;  /* 0x00000032371c7210 */ /* 0x007fe40007fbe0ff */
[----:B------:R-:W-:Y:S02]  /*2230*/  FMNMX R7, RZ, R7, !PT ;  /* 0x00000007ff077209 */ /* 0x000fe40007800000 */
[----:B------:R-:W-:Y:S02]  /*2240*/  F2FP.SATFINITE.E5M2.F32.PACK_AB_MERGE_C R61, RZ, R61, RZ ;  /* 0x0000003dff3d723e */ /* 0x000fe400048060ff */
        /* <DEDUP_REMOVED lines=16> */
.L_x_27781:
[----:B------:R-:W-:Y:S05]  /*2350*/  BSYNC.RECONVERGENT B0 ;  /* 0x0000000000007941 */ /* 0x000fea0003800200 */
.L_x_27780:
[----:B0-----:R-:W-:Y:S01]  /*2360*/  FMUL R27, R7, UR30 ;  /* 0x0000001e071b7c20 */ /* 0x001fe20008400000 */
        /* <DEDUP_REMOVED lines=22> */
.L_x_27783:
[----:B------:R-:W-:Y:S05]  /*24d0*/  BSYNC.RECONVERGENT B0 ;  /* 0x0000000000007941 */ /* 0x000fea0003800200 */
.L_x_27782:
        /* <DEDUP_REMOVED lines=109> */
[----:B------:R-:W-:Y:S01]  /*2bb0*/  F2FP.SATFINITE.E5M2.F32.PACK_AB_MERGE_C R52, RZ, R55, RZ ;  /* 0x00000037ff34723e */ /* 0x000fe200048060ff */
[----:B------:R-:W-:-:S03]  /*2bc0*/  HADD2.F32 R59, -RZ, R12.H0_H0 ;  /* 0x2000000cff3b7230 */ /* 0x000fc60000004100 */
[----:B------:R-:W-:Y:S01]  /*2bd0*/  F2FP.SATFINITE.E5M2.F32.PACK_AB_MERGE_C R58, RZ, R58, RZ ;  /* 0x0000003aff3a723e */ /* 0x000fe200048060ff */
[----:B-1----:R-:W-:Y:S01]  /*2be0*/  FMUL R57, R65, UR30 ;  /* 0x0000001e41397c20 */ /* 0x002fe20008400000 */
[----:B------:R-:W-:Y:S02]  /*2bf0*/  IMAD.U32 R55, R52, 0x10000, RZ ;  /* 0x0001000034377824 */ /* 0x000fe400078e00ff */
[----:B------:R-:W-:Y:S01]  /*2c00*/  LOP3.LUT R56, R58, 0xff, RZ, 0xc0, !PT ;  /* 0x000000ff3a387812 */ /* 0x000fe200078ec0ff */
[----:B------:R-:W-:Y:S01]  /*2c10*/  HADD2.F32 R62, -RZ, R61.H0_H0 ;  /* 0x2000003dff3e7230 */ /* 0x000fe20000004100 */
[----:B------:R-:W-:Y:S01]  /*2c20*/  FMNMX R59, RZ, R59, !PT ;  /* 0x0000003bff3b7209 */ /* 0x000fe20007800000 */
[----:B------:R-:W-:Y:S01]  /*2c30*/  HADD2.F32 R61, -RZ, R63.H0_H0 ;  /* 0x2000003fff3d7230 */ /* 0x000fe20000004100 */
[----:B------:R-:W-:Y:S02]  /*2c40*/  F2FP.SATFINITE.E5M2.F32.PACK_AB_MERGE_C R57, RZ, R57, RZ ;  /* 0x00000039ff39723e */ /* 0x000fe400048060ff */
[----:B------:R-:W-:-:S02]  /*2c50*/  FMNMX R6, RZ, R20, !PT ;  /* 0x00000014ff067209 */ /* 0x000fc40007800000 */
[----:B------:R-:W-:Y:S01]  /*2c60*/  LOP3.LUT R20, R55, 0xff0000, RZ, 0xc0, !PT ;  /* 0x00ff000037147812 */ /* 0x000fe200078ec0ff */
[----:B------:R-:W-:Y:S01]  /*2c70*/  IMAD R55, R57, 0x100, R56 ;  /* 0x0000010039377824 */ /* 0x000fe200078e0238 */
[----:B------:R-:W-:Y:S01]  /*2c80*/  FMNMX R61, RZ, R61, !PT ;  /* 0x0000003dff3d7209 */ /* 0x000fe20007800000 */
[----:B------:R-:W-:Y:S01]  /*2c90*/  FMUL R56, R59, UR30 ;  /* 0x0000001e3b387c20 */ /* 0x000fe20008400000 */
[----:B------:R-:W-:Y:S02]  /*2ca0*/  FMNMX R62, RZ, R62, !PT ;  /* 0x0000003eff3e7209 */ /* 0x000fe40007800000 */
[----:B------:R-:W-:Y:S02]  /*2cb0*/  FMNMX3 R54, |R6|, R54, |R61|, !PT ;  /* 0x0000003606367276 */ /* 0x000fe4000780063d */
[----:B------:R-:W-:Y:S02]  /*2cc0*/  F2FP.SATFINITE.E5M2.F32.PACK_AB_MERGE_C R56, RZ, R56, RZ ;  /* 0x00000038ff38723e */ /* 0x000fe400048060ff */
        /* <DEDUP_REMOVED lines=25> */
[----:B------:R-:W-:-:S02]  /*2e60*/  F2FP.SATFINITE.E5M2.F32.PACK_AB_MERGE_C R67, RZ, R67, RZ ;  /* 0x00000043ff43723e */ /* 0x000fc400048060ff */
[----:B------:R-:W-:Y:S02]  /*2e70*/  FMNMX3 R59, |R54|, R14, |R59|, !PT ;  /* 0x0000000e363b7276 */ /* 0x000fe4000780063b */
[----:B------:R-:W-:Y:S02]  /*2e80*/  F2FP.SATFINITE.E5M2.F32.PACK_AB_MERGE_C R61, RZ, R7, RZ ;  /* 0x00000007ff3d723e */ /* 0x000fe400048060ff */
[----:B------:R-:W-:Y:S01]  /*2e90*/  F2FP.SATFINITE.E5M2.F32.PACK_AB_MERGE_C R71, RZ, R71, RZ ;  /* 0x00000047ff47723e */ /* 0x000fe200048060ff */
        /* <DEDUP_REMOVED lines=17> */
.L_x_27785:
[----:B------:R-:W-:Y:S05]  /*2fb0*/  BSYNC.RECONVERGENT B0 ;  /* 0x0000000000007941 */ /* 0x000fea0003800200 */
.L_x_27784:
[----:B------:R-:W-:Y:S01]  /*2fc0*/  FMUL R62, R62, UR30 ;  /* 0x0000001e3e3e7c20 */ /* 0x000fe20008400000 */
[--C-:B0-----:R-:W-:Y:S01]  /*2fd0*/  SHF.R.U64 R15, R12, 0x10, R13.reuse ;  /* 0x000000100c0f7819 */ /* 0x101fe2000000120d */
[----:B------:R-:W-:Y:S01]  /*2fe0*/  HADD2.F32 R14, -RZ, R13.H0_H0 ;  /* 0x2000000dff0e7230 */ /* 0x000fe20000004100 */
[----:B------:R-:W-:Y:S01]  /*2ff0*/  SHF.R.U32.HI R6, RZ, 0x10, R13 ;  /* 0x00000010ff067819 */ /* 0x000fe2000001160d */
[----:B------:R-:W-:Y:S01]  /*3000*/  FMUL R13, R53, UR30 ;  /* 0x0000001e350d7c20 */ /* 0x000fe20008400000 */
[----:B------:R-:W-:Y:S01]  /*3010*/  FMUL R12, R65, UR30 ;  /* 0x0000001e410c7c20 */ /* 0x000fe20008400000 */
[----:B------:R-:W-:Y:S01]  /*3020*/  F2FP.SATFINITE.E5M2.F32.PACK_AB_MERGE_C R62, RZ, R62, RZ ;  /* 0x0000003eff3e723e */ /* 0x000fe200048060ff */
[----:B------:R-:W-:Y:S01]  /*3030*/  HADD2.F32 R15, -RZ, R15.H0_H0 ;  /* 0x2000000fff0f7230 */ /* 0x000fe20000004100 */
[----:B------:R-:W-:Y:S01]  /*3040*/  LOP3.LUT R72, R67, 0xff, RZ, 0xc0, !PT ;  /* 0x000000ff43487812 */ /* 0x000fe200078ec0ff */
[----:B------:R-:W-:Y:S01]  /*3050*/  HADD2.F32 R6, -RZ, R6.H0_H0 ;  /* 0x20000006ff067230 */ /* 0x000fe20000004100 */
[----:B------:R-:W-:Y:S01]  /*3060*/  F2FP.SATFINITE.E5M2.F32.PACK_AB_MERGE_C R13, RZ, R13, RZ ;  /* 0x0000000dff0d723e */ /* 0x000fe200048060ff */
[----:B------:R-:W-:Y:S01]  /*3070*/  HADD2.F32 R63, -RZ, R10.H0_H0 ;  /* 0x2000000aff3f7230 */ /* 0x000fe20000004100 */
[----:B------:R-:W-:Y:S01]  /*3080*/  F2FP.SATFINITE.E5M2.F32.PACK_AB_MERGE_C R12, RZ, R12, RZ ;  /* 0x0000000cff0c723e */ /* 0x000fe200048060ff */
        /* <DEDUP_REMOVED lines=30> */
.L_x_27787:
[----:B------:R-:W-:Y:S05]  /*3270*/  BSYNC.RECONVERGENT B0 ;  /* 0x0000000000007941 */ /* 0x000fea0003800200 */
.L_x_27786:
        /* <DEDUP_REMOVED lines=9> */
[----:B------:R-:W-:Y:S01]  /*3310*/  F2FP.SATFINITE.E5M2.F32.PACK_AB_MERGE_C R57, RZ, R57, RZ ;  /* 0x00000039ff39723e */ /* 0x000fe200048060ff */
[----:B------:R-:W-:Y:S01]  /*3320*/  FMUL R54, R54, UR30 ;  /* 0x0000001e36367c20 */ /* 0x000fe20008400000 */
[----:B------:R-:W-:Y:S01]  /*3330*/  F2FP.SATFINITE.E5M2.F32.PACK_AB_MERGE_C R59, RZ, R59, RZ ;  /* 0x0000003bff3b723e */ /* 0x000fe200048060ff */
[----:B------:R-:W-:Y:S01]  /*3340*/  HADD2.F32 R63, -RZ, R63.H0_H0 ;  /* 0x2000003fff3f7230 */ /* 0x000fe20000004100 */
[----:B------:R-:W-:Y:S01]  /*3350*/  F2FP.SATFINITE.E5M2.F32.PACK_AB_MERGE_C R12, RZ, R12, RZ ;  /* 0x0000000cff0c723e */ /* 0x000fe200048060ff */
        /* <DEDUP_REMOVED lines=15> */
[----:B------:R-:W-:Y:S02]  /*3450*/  F2FP.SATFINITE.E5M2.F32.PACK_AB_MERGE_C R11, RZ, R11, RZ ;  /* 0x0000000bff0b723e */ /* 0x000fe400048060ff */
[----:B------:R-:W-:Y:S01]  /*3460*/  F2FP.SATFINITE.E5M2.F32.PACK_AB_MERGE_C R58, RZ, R54, RZ ;  /* 0x00000036ff3a723e */ /* 0x000fe200048060ff */
        /* <DEDUP_REMOVED lines=23> */
.L_x_27789:
[----:B------:R-:W-:Y:S05]  /*35e0*/  BSYNC.RECONVERGENT B0 ;  /* 0x0000000000007941 */ /* 0x000fea0003800200 */
.L_x_27788:
[----:B0-----:R-:W-:Y:S01]  /*35f0*/  FMUL R12, R14, UR30 ;  /* 0x0000001e0e0c7c20 */ /* 0x001fe20008400000 */
[----:B------:R-:W-:Y:S01]  /*3600*/  FMUL R13, R15, UR30 ;  /* 0x0000001e0f0d7c20 */ /* 0x000fe20008400000 */
[----:B------:R-:W-:Y:S01]  /*3610*/  FMUL R14, R53, UR30 ;  /* 0x0000001e350e7c20 */ /* 0x000fe20008400000 */
[----:B------:R-:W-:Y:S01]  /*3620*/  BSSY.RECONVERGENT B0, `(.L_x_27790) ;  /* 0x000001b000007945 */ /* 0x000fe20003800200 */
[----:B------:R-:W-:Y:S01]  /*3630*/  SHF.R.U32.HI R71, RZ, 0x3, R67 ;  /* 0x00000003ff477819 */ /* 0x000fe20000011643 */
[----:B------:R-:W-:Y:S01]  /*3640*/  HADD2.F32 R15, -RZ, R17.H0_H0 ;  /* 0x20000011ff0f7230 */ /* 0x000fe20000004100 */
[----:B------:R-:W-:Y:S02]  /*3650*/  F2FP.SATFINITE.E5M2.F32.PACK_AB_MERGE_C R12, RZ, R12, RZ ;  /* 0x0000000cff0c723e */ /* 0x000fe400048060ff */
[----:B------:R-:W-:Y:S02]  /*3660*/  F2FP.SATFINITE.E5M2.F32.PACK_AB_MERGE_C R13, RZ, R13, RZ ;  /* 0x0000000dff0d723e */ /* 0x000fe400048060ff */
[----:B------:R-:W-:Y:S01]  /*3670*/  F2FP.SATFINITE.E5M2.F32.PACK_AB_MERGE_C R14, RZ, R14, RZ ;  /* 0x0000000eff0e723e */ /* 0x000fe200048060ff */
        /* <DEDUP_REMOVED lines=21> */
.L_x_27791:
[----:B------:R-:W-:Y:S05]  /*37d0*/  BSYNC.RECONVERGENT B0 ;  /* 0x0000000000007941 */ /* 0x000fea0003800200 */
.L_x_27790:
        /* <DEDUP_REMOVED lines=9> */
[----:B------:R-:W-:-:S02]  /*3870*/  F2FP.SATFINITE.E5M2.F32.PACK_AB_MERGE_C R56, RZ, R56, RZ ;  /* 0x00000038ff38723e */ /* 0x000fc400048060ff */
[----:B------:R-:W-:Y:S02]  /*3880*/  F2FP.SATFINITE.E5M2.F32.PACK_AB_MERGE_C R55, RZ, R55, RZ ;  /* 0x00000037ff37723e */ /* 0x000fe400048060ff */
[----:B------:R-:W-:Y:S01]  /*3890*/  F2FP.SATFINITE.E5M2.F32.PACK_AB_MERGE_C R60, RZ, R60, RZ ;  /* 0x0000003cff3c723e */ /* 0x000fe200048060ff */
        /* <DEDUP_REMOVED lines=18> */
.L_x_27793:
[----:B------:R-:W-:Y:S05]  /*39c0*/  BSYNC.RECONVERGENT B0 ;  /* 0x0000000000007941 */ /* 0x000fea0003800200 */
.L_x_27792:
[----:B------:R-:W-:Y:S01]  /*39d0*/  SHF.R.U32.HI R17, RZ, 0x10, R17 ;  /* 0x00000010ff117819 */ /* 0x000fe20000011611 */
[----:B------:R-:W-:Y:S01]  /*39e0*/  BSSY.RECONVERGENT B0, `(.L_x_27794) ;  /* 0x0000026000007945 */ /* 0x000fe20003800200 */
[----:B0-----:R-:W-:Y:S02]  /*39f0*/  LOP3.LUT R53, RZ, R77, RZ, 0x33, !PT ;  /* 0x0000004dff357212 */ /* 0x001fe400078e33ff */
[----:B------:R-:W-:Y:S01]  /*3a00*/  FMNMX R16, RZ, R16, !PT ;  /* 0x00000010ff107209 */ /* 0x000fe20007800000 */
[----:B------:R-:W-:Y:S01]  /*3a10*/  HADD2.F32 R17, -RZ, R17.H0_H0 ;  /* 0x20000011ff117230 */ /* 0x000fe20000004100 */
[----:B------:R-:W-:Y:S01]  /*3a20*/  F2FP.SATFINITE.E5M2.F32.PACK_AB_MERGE_C R54, RZ, R54, RZ ;  /* 0x00000036ff36723e */ /* 0x000fe200048060ff */
[----:B------:R-:W-:Y:S01]  /*3a30*/  IMAD.IADD R53, R53, 0x1, R67 ;  /* 0x0000000135357824 */ /* 0x000fe200078e0243 */
[----:B------:R-:W-:Y:S01]  /*3a40*/  LOP3.LUT R52, R56, 0xff, RZ, 0xc0, !PT ;  /* 0x000000ff38347812 */ /* 0x000fe200078ec0ff */
[----:B------:R-:W-:Y:S01]  /*3a50*/  FMUL R56, R16, UR30 ;  /* 0x0000001e10387c20 */ /* 0x000fe20008400000 */
[----:B------:R-:W-:-:S02]  /*3a60*/  PRMT R63, R54, 0x7104, RZ ;  /* 0x00007104363f7816 */ /* 0x000fc400000000ff */
[----:B------:R-:W-:Y:S02]  /*3a70*/  FMNMX R17, RZ, R17, !PT ;  /* 0x00000011ff117209 */ /* 0x000fe40007800000 */
[----:B------:R-:W-:Y:S02]  /*3a80*/  LOP3.LUT R53, R53, 0x1f, RZ, 0xc0, !PT ;  /* 0x0000001f35357812 */ /* 0x000fe400078ec0ff */
[----:B------:R-:W-:Y:S01]  /*3a90*/  F2FP.SATFINITE.E5M2.F32.PACK_AB_MERGE_C R56, RZ, R56, RZ ;  /* 0x00000038ff38723e */ /* 0x000fe200048060ff */
        /* <DEDUP_REMOVED lines=10> */
[----:B------:R-:W-:Y:S01]  /*3b40*/  F2FP.SATFINITE.E5M2.F32.PACK_AB_MERGE_C R61, RZ, R61, RZ ;  /* 0x0000003dff3d723e */ /* 0x000fe200048060ff */
        /* <DEDUP_REMOVED lines=15> */
.L_x_27795:
[----:B------:R-:W-:Y:S05]  /*3c40*/  BSYNC.RECONVERGENT B0 ;  /* 0x0000000000007941 */ /* 0x000fea0003800200 */
.L_x_27794:
        /* <DEDUP_REMOVED lines=16> */
[----:B------:R-:W-:Y:S01]  /*3d50*/  F2FP.SATFINITE.E5M2.F32.PACK_AB_MERGE_C R44, RZ, R44, RZ ;  /* 0x0000002cff2c723e */ /* 0x000fe200048060ff */
[----:B------:R-:W-:Y:S01]  /*3d60*/  FMUL R73, R59, UR30 ;  /* 0x0000001e3b497c20 */ /* 0x000fe20008400000 */
[----:B------:R-:W-:Y:S01]  /*3d70*/  LOP3.LUT R67, R54, 0xff00, R67, 0xf8, !PT ;  /* 0x0000ff0036437812 */ /* 0x000fe200078ef843 */
[----:B------:R-:W-:Y:S01]  /*3d80*/  FMUL R71, R60, UR30 ;  /* 0x0000001e3c477c20 */ /* 0x000fe20008400000 */
[----:B------:R-:W-:-:S02]  /*3d90*/  FMNMX R61, RZ, R61, !PT ;  /* 0x0000003dff3d7209 */ /* 0x000fc40007800000 */
        /* <DEDUP_REMOVED lines=20> */
.L_x_27797:
[----:B------:R-:W-:Y:S05]  /*3ee0*/  BSYNC.RECONVERGENT B0 ;  /* 0x0000000000007941 */ /* 0x000fea0003800200 */
.L_x_27796:
[----:B0-----:R-:W-:Y:S01]  /*3ef0*/  FMUL R44, R61, UR30 ;  /* 0x0000001e3d2c7c20 */ /* 0x001fe20008400000 */
[----:B------:R-:W-:Y:S01]  /*3f00*/  IMAD.U32 R74, R74, 0x10000, RZ ;  /* 0x000100004a4a7824 */ /* 0x000fe200078e00ff */
[----:B------:R-:W-:Y:S01]  /*3f10*/  BSSY.RECONVERGENT B0, `(.L_x_27798) ;  /* 0x000002e000007945 */ /* 0x000fe20003800200 */
[----:B------:R-:W-:Y:S02]  /*3f20*/  IMAD.U32 R72, R72, 0x10000, RZ ;  /* 0x0001000048487824 */ /* 0x000fe400078e00ff */
[----:B------:R-:W-:-:S03]  /*3f30*/  F2FP.SATFINITE.E5M2.F32.PACK_AB_MERGE_C R44, RZ, R44, RZ ;  /* 0x0000002cff2c723e */ /* 0x000fc600048060ff */
        /* <DEDUP_REMOVED lines=14> */
[----:B------:R-:W-:-:S03]  /*4020*/  F2FP.SATFINITE.E5M2.F32.PACK_AB_MERGE_C R71, RZ, R71, RZ ;  /* 0x00000047ff47723e */ /* 0x000fc600048060ff */
[----:B------:R-:W-:Y:S01]  /*4030*/  FMUL R54, R62, UR30 ;  /* 0x0000001e3e367c20 */ /* 0x000fe20008400000 */
[----:B------:R-:W-:-:S04]  /*4040*/  LOP3.LUT R71, R71, 0xffff, RZ, 0xc0, !PT ;  /* 0x0000ffff47477812 */ /* 0x000fc800078ec0ff */
[----:B------:R-:W-:-:S04]  /*4050*/  F2FP.SATFINITE.E5M2.F32.PACK_AB_MERGE_C R54, RZ, R54, RZ ;  /* 0x00000036ff36723e */ /* 0x000fc800048060ff */
[----:B------:R-:W-:-:S05]  /*4060*/  LOP3.LUT R42, R54, 0xffff, RZ, 0xc0, !PT ;  /* 0x0000ffff362a7812 */ /* 0x000fca00078ec0ff */
[----:B------:R-:W-:Y:S01]  /*4070*/  IMAD.SHL.U32 R72, R42, 0x1000000, RZ ;  /* 0x010000002a487824 */ /* 0x000fe200078e00ff */
[----:B------:R-:W-:-:S04]  /*4080*/  LOP3.LUT R42, R67, 0xff0000, R74, 0xf8, !PT ;  /* 0x00ff0000432a7812 */ /* 0x000fc800078ef84a */
[----:B------:R-:W-:Y:S01]  /*4090*/  LOP3.LUT R45, R65, R72, RZ, 0xfc, !PT ;  /* 0x00000048412d7212 */ /* 0x000fe200078efcff */
[----:B------:R-:W-:-:S05]  /*40a0*/  HADD2.F32 R65, -RZ, R43.H0_H0 ;  /* 0x2000002bff417230 */ /* 0x000fca0000004100 */
[----:B------:R-:W-:-:S05]  /*40b0*/  FMNMX R65, RZ, R65, !PT ;  /* 0x00000041ff417209 */ /* 0x000fca0007800000 */
[----:B------:R-:W-:-:S05]  /*40c0*/  FMUL R43, R65, UR30 ;  /* 0x0000001e412b7c20 */ /* 0x000fca0008400000 */
[----:B------:R-:W-:-:S04]  /*40d0*/  F2FP.SATFINITE.E5M2.F32.PACK_AB_MERGE_C R43, RZ, R43, RZ ;  /* 0x0000002bff2b723e */ /* 0x000fc800048060ff */
        /* <DEDUP_REMOVED lines=17> */
.L_x_27799:
[----:B------:R-:W-:Y:S05]  /*41f0*/  BSYNC.RECONVERGENT B0 ;  /* 0x0000000000007941 */ /* 0x000fea0003800200 */
.L_x_27798:
        /* <DEDUP_REMOVED lines=180> */
[----:B------:R-:W-:Y:S02]  /*4d40*/  F2FP.SATFINITE.E5M2.F32.PACK_AB_MERGE_C R56, RZ, R54, RZ ;  /* 0x00000036ff38723e */ /* 0x000fe400048060ff */
[----:B------:R-:W-:-:S02]  /*4d50*/  F2FP.SATFINITE.E5M2.F32.PACK_AB_MERGE_C R11, RZ, R11, RZ ;  /* 0x0000000bff0b723e */ /* 0x000fc400048060ff */
[----:B------:R-:W-:Y:S02]  /*4d60*/  F2FP.SATFINITE.E5M2.F32.PACK_AB_MERGE_C R54, RZ, R60, RZ ;  /* 0x0000003cff36723e */ /* 0x000fe400048060ff */
[----:B------:R-:W-:Y:S02]  /*4d70*/  SHF.R.U32.HI R74, RZ, 0x3, R72 ;  /* 0x00000003ff4a7819 */ /* 0x000fe40000011648 */
[----:B------:R-:W-:Y:S01]  /*4d80*/  F2FP.SATFINITE.E5M2.F32.PACK_AB_MERGE_C R55, RZ, R55, RZ ;  /* 0x00000037ff37723e */ /* 0x000fe200048060ff */
        /* <DEDUP_REMOVED lines=16> */
.L_x_27801:
[----:B------:R-:W-:Y:S05]  /*4e90*/  BSYNC.RECONVERGENT B0 ;  /* 0x0000000000007941 */ /* 0x000fea0003800200 */
.L_x_27800:
        /* <DEDUP_REMOVED lines=16> */
[----:B------:R-:W-:Y:S02]  /*4fa0*/  F2FP.SATFINITE.E5M2.F32.PACK_AB_MERGE_C R7, RZ, R7, RZ ;  /* 0x00000007ff07723e */ /* 0x000fe400048060ff */
[----:B------:R-:W-:Y:S02]  /*4fb0*/  FMNMX3 R56, |R62|, R56, |R57|, !PT ;  /* 0x000000383e387276 */ /* 0x000fe40007800639 */
[----:B------:R-:W-:Y:S01]  /*4fc0*/  F2FP.SATFINITE.E5M2.F32.PACK_AB_MERGE_C R59, RZ, R59, RZ ;  /* 0x0000003bff3b723e */ /* 0x000fe200048060ff */
[----:B------:R-:W-:Y:S01]  /*4fd0*/  IMAD.SHL.U32 R60, R7, 0x100, RZ ;  /* 0x00000100073c7824 */ /* 0x000fe200078e00ff */
[----:B------:R-:W-:-:S02]  /*4fe0*/  LOP3.LUT R55, R55, 0xff, RZ, 0xc0, !PT ;  /* 0x000000ff37377812 */ /* 0x000fc400078ec0ff */
[----:B------:R-:W-:Y:S01]  /*4ff0*/  F2FP.SATFINITE.E5M2.F32.PACK_AB_MERGE_C R62, RZ, R10, RZ ;  /* 0x0000000aff3e723e */ /* 0x000fe200048060ff */
[----:B------:R-:W-:Y:S01]  /*5000*/  IMAD R10, R59, 0x100, R8 ;  /* 0x000001003b0a7824 */ /* 0x000fe200078e0208 */
[----:B------:R-:W-:Y:S02]  /*5010*/  F2FP.SATFINITE.E5M2.F32.PACK_AB_MERGE_C R64, RZ, R54, RZ ;  /* 0x00000036ff40723e */ /* 0x000fe400048060ff */
        /* <DEDUP_REMOVED lines=20> */
.L_x_27803:
[----:B------:R-:W-:Y:S05]  /*5160*/  BSYNC.RECONVERGENT B0 ;  /* 0x0000000000007941 */ /* 0x000fea0003800200 */
.L_x_27802:
        /* <DEDUP_REMOVED lines=71> */
.L_x_27805:
[----:B------:R-:W-:Y:S05]  /*55e0*/  BSYNC.RECONVERGENT B0 ;  /* 0x0000000000007941 */ /* 0x000fea0003800200 */
.L_x_27804:
[----:B------:R-:W-:Y:S01]  /*55f0*/  FMUL R60, R29, UR30 ;  /* 0x0000001e1d3c7c20 */ /* 0x000fe20008400000 */
[----:B------:R-:W-:Y:S01]  /*5600*/  BSSY.RECONVERGENT B0, `(.L_x_27806) ;  /* 0x000001b000007945 */ /* 0x000fe20003800200 */
[----:B------:R-:W-:Y:S02]  /*5610*/  F2FP.SATFINITE.E5M2.F32.PACK_AB_MERGE_C R69, RZ, R69, RZ ;  /* 0x00000045ff45723e */ /* 0x000fe400048060ff */
[----:B0-----:R-:W-:Y:S02]  /*5620*/  F2FP.SATFINITE.E5M2.F32.PACK_AB_MERGE_C R32, RZ, R54, RZ ;  /* 0x00000036ff20723e */ /* 0x001fe400048060ff */
[----:B------:R-:W-:Y:S02]  /*5630*/  F2FP.SATFINITE.E5M2.F32.PACK_AB_MERGE_C R33, RZ, R55, RZ ;  /* 0x00000037ff21723e */ /* 0x000fe400048060ff */
[----:B------:R-:W-:Y:S02]  /*5640*/  F2FP.SATFINITE.E5M2.F32.PACK_AB_MERGE_C R59, RZ, R59, RZ ;  /* 0x0000003bff3b723e */ /* 0x000fe400048060ff */
[----:B------:R-:W-:-:S02]  /*5650*/  F2FP.SATFINITE.E5M2.F32.PACK_AB_MERGE_C R60, RZ, R60, RZ ;  /* 0x0000003cff3c723e */ /* 0x000fc400048060ff */
        /* <DEDUP_REMOVED lines=21> */
.L_x_27807:
[----:B------:R-:W-:Y:S05]  /*57b0*/  BSYNC.RECONVERGENT B0 ;  /* 0x0000000000007941 */ /* 0x000fea0003800200 */
.L_x_27806:
        /* <DEDUP_REMOVED lines=21> */
.L_x_27809:
[----:B------:R-:W-:Y:S05]  /*5910*/  BSYNC.RECONVERGENT B0 ;  /* 0x0000000000007941 */ /* 0x000fea0003800200 */
.L_x_27808:
        /* <DEDUP_REMOVED lines=19> */
[----:B------:R-:W-:Y:S02]  /*5a50*/  F2FP.SATFINITE.E5M2.F32.PACK_AB_MERGE_C R9, RZ, R9, RZ ;  /* 0x00000009ff09723e */ /* 0x000fe400048060ff */
        /* <DEDUP_REMOVED lines=30> */
[----:B------:R-:W-:-:S02]  /*5c40*/  F2FP.SATFINITE.E5M2.F32.PACK_AB_MERGE_C R8, RZ, R8, RZ ;  /* 0x00000008ff08723e */ /* 0x000fc400048060ff */
[----:B------:R-:W-:Y:S02]  /*5c50*/  LOP3.LUT R72, R7, 0xffff, RZ, 0xc0, !PT ;  /* 0x0000ffff07487812 */ /* 0x000fe400078ec0ff */
[----:B------:R-:W-:Y:S02]  /*5c60*/  F2FP.SATFINITE.E5M2.F32.PACK_AB_MERGE_C R26, RZ, R26, RZ ;  /* 0x0000001aff1a723e */ /* 0x000fe400048060ff */
        /* <DEDUP_REMOVED lines=14> */
[----:B------:R-:W-:Y:S01]  /*5d50*/  F2FP.SATFINITE.E5M2.F32.PACK_AB_MERGE_C R32, RZ, R64, RZ ;  /* 0x00000040ff20723e */ /* 0x000fe200048060ff */
        /* <DEDUP_REMOVED lines=26> */
[----:B0-----:R-:W-:Y:S02]  /*5f00*/  F2FP.SATFINITE.E5M2.F32.PACK_AB_MERGE_C R57, RZ, R61, RZ ;  /* 0x0000003dff39723e */ /* 0x001fe400048060ff */
[----:B------:R-:W-:Y:S02]  /*5f10*/  F2FP.SATFINITE.E5M2.F32.PACK_AB_MERGE_C R56, RZ, R65, RZ ;  /* 0x00000041ff38723e */ /* 0x000fe400048060ff */
[----:B------:R-:W-:Y:S01]  /*5f20*/  F2FP.SATFINITE.E5M2.F32.PACK_AB_MERGE_C R62, RZ, R62, RZ ;  /* 0x0000003eff3e723e */ /* 0x000fe200048060ff */
[----:B------:R-:W-:Y:S01]  /*5f30*/  IMAD.U32 R65, R57, 0x10000, RZ ;  /* 0x0001000039417824 */ /* 0x000fe200078e00ff */
[----:B------:R-:W-:-:S02]  /*5f40*/  LOP3.LUT R61, R56, 0xffff, RZ, 0xc0, !PT ;  /* 0x0000ffff383d7812 */ /* 0x000fc400078ec0ff */
[----:B------:R-:W-:Y:S02]  /*5f50*/  F2FP.SATFINITE.E5M2.F32.PACK_AB_MERGE_C R31, RZ, R31, RZ ;  /* 0x0000001fff1f723e */ /* 0x000fe400048060ff */
        /* <DEDUP_REMOVED lines=31> */
.L_x_27811:
[----:B------:R-:W-:Y:S05]  /*6150*/  BSYNC.RECONVERGENT B0 ;  /* 0x0000000000007941 */ /* 0x000fea0003800200 */
.L_x_27810:
        /* <DEDUP_REMOVED lines=29> */
[----:B------:R-:W-:Y:S01]  /*6330*/  F2FP.SATFINITE.E5M2.F32.PACK_AB_MERGE_C R14, RZ, R14, RZ ;  /* 0x0000000eff0e723e */ /* 0x000fe200048060ff */
[----:B------:R-:W-:Y:S01]  /*6340*/  FMUL R15, R60, UR30 ;  /* 0x0000001e3c0f7c20 */ /* 0x000fe20008400000 */
[C---:B------:R-:W-:Y:S01]  /*6350*/  FMNMX3 R62, |R30|.reuse, R12, |R61|, !PT ;  /* 0x0000000c1e3e7276 */ /* 0x040fe2000780063d */
[----:B------:R-:W-:Y:S01]  /*6360*/  FMUL R30, R30, UR30 ;  /* 0x0000001e1e1e7c20 */ /* 0x000fe20008400000 */
[----:B------:R-:W-:Y:S01]  /*6370*/  FMNMX R64, RZ, R64, !PT ;  /* 0x00000040ff407209 */ /* 0x000fe20007800000 */
[----:B------:R-:W-:Y:S01]  /*6380*/  BSSY.RECONVERGENT B0, `(.L_x_27812) ;  /* 0x000003d000007945 */ /* 0x000fe20003800200 */
[----:B------:R-:W-:Y:S01]  /*6390*/  F2FP.SATFINITE.E5M2.F32.PACK_AB_MERGE_C R9, RZ, R13, RZ ;  /* 0x0000000dff09723e */ /* 0x000fe200048060ff */
        /* <DEDUP_REMOVED lines=8> */
[----:B------:R-:W-:Y:S01]  /*6420*/  F2FP.SATFINITE.E5M2.F32.PACK_AB_MERGE_C R12, RZ, R12, RZ ;  /* 0x0000000cff0c723e */ /* 0x000fe200048060ff */
[----:B------:R-:W-:Y:S01]  /*6430*/  HADD2.F32 R18, -RZ, R18.H0_H0 ;  /* 0x20000012ff127230 */ /* 0x000fe20000004100 */
[----:B------:R-:W-:Y:S02]  /*6440*/  FMNMX R27, RZ, R33, !PT ;  /* 0x00000021ff1b7209 */ /* 0x000fe40007800000 */
[----:B------:R-:W-:Y:S01]  /*6450*/  FMNMX R33, |R23|, R62, !PT ;  /* 0x0000003e17217209 */ /* 0x000fe20007800200 */
[----:B------:R-:W-:Y:S01]  /*6460*/  IMAD.U32 R63, R12, 0x10000, RZ ;  /* 0x000100000c3f7824 */ /* 0x000fe200078e00ff */
[----:B------:R-:W-:-:S02]  /*6470*/  LOP3.LUT R72, R9, 0xff, RZ, 0xc0, !PT ;  /* 0x000000ff09487812 */ /* 0x000fc400078ec0ff */
[----:B------:R-:W-:Y:S02]  /*6480*/  F2FP.SATFINITE.E5M2.F32.PACK_AB_MERGE_C R13, RZ, R13, RZ ;  /* 0x0000000dff0d723e */ /* 0x000fe400048060ff */
[----:B------:R-:W-:Y:S02]  /*6490*/  F2FP.SATFINITE.E5M2.F32.PACK_AB_MERGE_C R66, RZ, R31, RZ ;  /* 0x0000001fff42723e */ /* 0x000fe400048060ff */
[----:B------:R-:W-:Y:S01]  /*64a0*/  FMNMX3 R31, |R27|, R33, |R64|, !PT ;  /* 0x000000211b1f7276 */ /* 0x000fe20007800640 */
[----:B------:R-:W-:Y:S01]  /*64b0*/  HADD2.F32 R33, -RZ, R19.H0_H0 ;  /* 0x20000013ff217230 */ /* 0x000fe20000004100 */
[----:B------:R-:W-:Y:S01]  /*64c0*/  LOP3.LUT R63, R63, 0xff0000, RZ, 0xc0, !PT ;  /* 0x00ff00003f3f7812 */ /* 0x000fe200078ec0ff */
[----:B------:R-:W-:Y:S01]  /*64d0*/  IMAD R72, R13, 0x100, R72 ;  /* 0x000001000d487824 */ /* 0x000fe200078e0248 */
[----:B------:R-:W-:Y:S02]  /*64e0*/  F2FP.SATFINITE.E5M2.F32.PACK_AB_MERGE_C R15, RZ, R15, RZ ;  /* 0x0000000fff0f723e */ /* 0x000fe400048060ff */
[----:B------:R-:W-:-:S02]  /*64f0*/  FMNMX R23, RZ, R33, !PT ;  /* 0x00000021ff177209 */ /* 0x000fc40007800000 */
[----:B------:R-:W-:Y:S02]  /*6500*/  FMNMX R18, RZ, R18, !PT ;  /* 0x00000012ff127209 */ /* 0x000fe40007800000 */
[----:B------:R-:W-:Y:S01]  /*6510*/  F2FP.SATFINITE.E5M2.F32.PACK_AB_MERGE_C R33, RZ, R30, RZ ;  /* 0x0000001eff21723e */ /* 0x000fe200048060ff */
[----:B------:R-:W-:Y:S01]  /*6520*/  FMUL R30, R23, UR30 ;  /* 0x0000001e171e7c20 */ /* 0x000fe20008400000 */
[----:B------:R-:W-:Y:S01]  /*6530*/  LOP3.LUT R62, R63, 0xffff, R72, 0xf8, !PT ;  /* 0x0000ffff3f3e7812 */ /* 0x000fe200078ef848 */
[----:B------:R-:W-:Y:S01]  /*6540*/  IMAD.U32 R72, R15, 0x10000, RZ ;  /* 0x000100000f487824 */ /* 0x000fe200078e00ff */
[----:B------:R-:W-:Y:S02]  /*6550*/  LOP3.LUT R66, R66, 0xffff, RZ, 0xc0, !PT ;  /* 0x0000ffff42427812 */ /* 0x000fe400078ec0ff */
[----:B------:R-:W-:Y:S02]  /*6560*/  FMNMX3 R64, |R18|, R31, |R23|, !PT ;  /* 0x0000001f12407276 */ /* 0x000fe40007800617 */
[----:B------:R-:W-:-:S02]  /*6570*/  F2FP.SATFINITE.E5M2.F32.PACK_AB_MERGE_C R65, RZ, R65, RZ ;  /* 0x00000041ff41723e */ /* 0x000fc400048060ff */
[----:B------:R-:W-:Y:S02]  /*6580*/  F2FP.SATFINITE.E5M2.F32.PACK_AB_MERGE_C R60, RZ, R60, RZ ;  /* 0x0000003cff3c723e */ /* 0x000fe400048060ff */
[----:B------:R-:W-:Y:S02]  /*6590*/  LOP3.LUT R31, R33, 0xff, RZ, 0xc0, !PT ;  /* 0x000000ff211f7812 */ /* 0x000fe400078ec0ff */
[----:B------:R-:W-:Y:S01]  /*65a0*/  LOP3.LUT R23, R59, 0xff0000, R72, 0xf8, !PT ;  /* 0x00ff00003b177812 */ /* 0x000fe200078ef848 */
[----:B------:R-:W-:Y:S01]  /*65b0*/  IMAD.SHL.U32 R72, R66, 0x1000000, RZ ;  /* 0x0100000042487824 */ /* 0x000fe200078e00ff */
[----:B------:R-:W-:Y:S01]  /*65c0*/  LOP3.LUT R65, R65, 0xffff, RZ, 0xc0, !PT ;  /* 0x0000ffff41417812 */ /* 0x000fe200078ec0ff */
[----:B------:R-:W-:Y:S01]  /*65d0*/  IMAD R31, R60, 0x100, R31 ;  /* 0x000001003c1f7824 */ /* 0x000fe200078e021f */
[----:B------:R-:W-:Y:S02]  /*65e0*/  F2FP.SATFINITE.E5M2.F32.PACK_AB_MERGE_C R59, RZ, R30, RZ ;  /* 0x0000001eff3b723e */ /* 0x000fe400048060ff */
        /* <DEDUP_REMOVED lines=22> */
.L_x_27813:
[----:B------:R-:W-:Y:S05]  /*6750*/  BSYNC.RECONVERGENT B0 ;  /* 0x0000000000007941 */ /* 0x000fea0003800200 */
.L_x_27812:
        /* <DEDUP_REMOVED lines=17> */
.L_x_27815:
[----:B------:R-:W-:Y:S05]  /*6870*/  BSYNC.RECONVERGENT B0 ;  /* 0x0000000000007941 */ /* 0x000fea0003800200 */
.L_x_27814:
        /* <DEDUP_REMOVED lines=16> */
[----:B------:R-:W-:Y:S01]  /*6980*/  F2FP.SATFINITE.E5M2.F32.PACK_AB_MERGE_C R26, RZ, R26, RZ ;  /* 0x0000001aff1a723e */ /* 0x000fe200048060ff */
[----:B------:R-:W-:Y:S01]  /*6990*/  FMUL R61, R61, UR30 ;  /* 0x0000001e3d3d7c20 */ /* 0x000fe20008400000 */
[----:B------:R-:W-:Y:S01]  /*69a0*/  F2FP.SATFINITE.E5M2.F32.PACK_AB_MERGE_C R30, RZ, R30, RZ ;  /* 0x0000001eff1e723e */ /* 0x000fe200048060ff */
        /* <DEDUP_REMOVED lines=13> */
[----:B------:R-:W-:Y:S01]  /*6a80*/  F2FP.SATFINITE.E5M2.F32.PACK_AB_MERGE_C R27, RZ, R27, RZ ;  /* 0x0000001bff1b723e */ /* 0x000fe200048060ff */
[----:B------:R-:W-:Y:S01]  /*6a90*/  IMAD.SHL.U32 R14, R54, 0x1000000, RZ ;  /* 0x01000000360e7824 */ /* 0x000fe200078e00ff */
[----:B------:R-:W-:-:S02]  /*6aa0*/  FMNMX R54, RZ, R8, !PT ;  /* 0x00000008ff367209 */ /* 0x000fc40007800000 */
[----:B------:R-:W-:Y:S02]  /*6ab0*/  F2FP.SATFINITE.E5M2.F32.PACK_AB_MERGE_C R19, RZ, R19, RZ ;  /* 0x00000013ff13723e */ /* 0x000fe400048060ff */
[----:B------:R-:W-:Y:S02]  /*6ac0*/  F2FP.SATFINITE.E5M2.F32.PACK_AB_MERGE_C R15, RZ, R15, RZ ;  /* 0x0000000fff0f723e */ /* 0x000fe400048060ff */
[----:B------:R-:W-:Y:S02]  /*6ad0*/  FMNMX3 R57, |R54|, R16, |R57|, !PT ;  /* 0x0000001036397276 */ /* 0x000fe40007800639 */
[----:B------:R-:W-:Y:S02]  /*6ae0*/  F2FP.SATFINITE.E5M2.F32.PACK_AB_MERGE_C R16, RZ, R61, RZ ;  /* 0x0000003dff10723e */ /* 0x000fe400048060ff */
[----:B------:R-:W-:Y:S01]  /*6af0*/  SHF.R.U64 R61, R34, 0x10, R35 ;  /* 0x00000010223d7819 */ /* 0x000fe20000001223 */
[----:B------:R-:W-:Y:S01]  /*6b00*/  FMUL R34, R51, UR30 ;  /* 0x0000001e33227c20 */ /* 0x000fe20008400000 */
[----:B------:R-:W-:-:S02]  /*6b10*/  LOP3.LUT R56, R19, 0xff, RZ, 0xc0, !PT ;  /* 0x000000ff13387812 */ /* 0x000fc400078ec0ff */
[----:B------:R-:W-:Y:S02]  /*6b20*/  PRMT R55, R15, 0x7104, RZ ;  /* 0x000071040f377816 */ /* 0x000fe400000000ff */
[----:B------:R-:W-:Y:S02]  /*6b30*/  LOP3.LUT R8, R62, 0xff000000, R65, 0xf8, !PT ;  /* 0xff0000003e087812 */ /* 0x000fe400078ef841 */
[----:B------:R-:W-:Y:S01]  /*6b40*/  LOP3.LUT R55, R56, 0xff00, R55, 0xf8, !PT ;  /* 0x0000ff0038377812 */ /* 0x000fe200078ef837 */
[----:B------:R-:W-:Y:S01]  /*6b50*/  HADD2.F32 R56, -RZ, R35.H0_H0 ;  /* 0x20000023ff387230 */ /* 0x000fe20000004100 */
[----:B------:R-:W-:Y:S02]  /*6b60*/  F2FP.SATFINITE.E5M2.F32.PACK_AB_MERGE_C R34, RZ, R34, RZ ;  /* 0x00000022ff22723e */ /* 0x000fe400048060ff */
        /* <DEDUP_REMOVED lines=28> */
.L_x_27817:
[----:B------:R-:W-:Y:S05]  /*6d30*/  BSYNC.RECONVERGENT B0 ;  /* 0x0000000000007941 */ /* 0x000fea0003800200 */
.L_x_27816:
        /* <DEDUP_REMOVED lines=18> */
.L_x_27819:
[----:B------:R-:W-:Y:S05]  /*6e60*/  BSYNC.RECONVERGENT B0 ;  /* 0x0000000000007941 */ /* 0x000fea0003800200 */
.L_x_27818:
        /* <DEDUP_REMOVED lines=10> */
[----:B------:R-:W-:Y:S01]  /*6f10*/  F2FP.SATFINITE.E5M2.F32.PACK_AB_MERGE_C R17, RZ, R17, RZ ;  /* 0x00000011ff11723e */ /* 0x000fe200048060ff */
[----:B------:R-:W-:Y:S01]  /*6f20*/  FMUL R56, R16, UR30 ;  /* 0x0000001e10387c20 */ /* 0x000fe20008400000 */
[----:B------:R-:W-:Y:S01]  /*6f30*/  F2FP.SATFINITE.E5M2.F32.PACK_AB_MERGE_C R13, RZ, R13, RZ ;  /* 0x0000000dff0d723e */ /* 0x000fe200048060ff */
[----:B------:R-:W-:Y:S01]  /*6f40*/  FMUL R62, R62, UR30 ;  /* 0x0000001e3e3e7c20 */ /* 0x000fe20008400000 */
[----:B------:R-:W-:Y:S01]  /*6f50*/  LOP3.LUT R20, R17, 0xffff, RZ, 0xc0, !PT ;  /* 0x0000ffff11147812 */ /* 0x000fe200078ec0ff */
[----:B------:R-:W-:Y:S01]  /*6f60*/  BSSY.RECONVERGENT B0, `(.L_x_27820) ;  /* 0x0000045000007945 */ /* 0x000fe20003800200 */
[----:B------:R-:W-:Y:S01]  /*6f70*/  LOP3.LUT R25, R13, 0xff, RZ, 0xc0, !PT ;  /* 0x000000ff0d197812 */ /* 0x000fe200078ec0ff */
[----:B------:R-:W-:Y:S01]  /*6f80*/  IMAD.IADD R13, R76, 0x1, -R32 ;  /* 0x000000014c0d7824 */ /* 0x000fe200078e0a20 */
[----:B------:R-:W-:Y:S01]  /*6f90*/  FMNMX R64, RZ, R9, !PT ;  /* 0x00000009ff407209 */ /* 0x000fe20007800000 */
[----:B------:R-:W-:Y:S01]  /*6fa0*/  IMAD.SHL.U32 R20, R20, 0x1000000, RZ ;  /* 0x0100000014147824 */ /* 0x000fe200078e00ff */
[----:B------:R-:W-:Y:S01]  /*6fb0*/  F2FP.SATFINITE.E5M2.F32.PACK_AB_MERGE_C R57, RZ, R57, RZ ;  /* 0x00000039ff39723e */ /* 0x000fe200048060ff */
[----:B------:R-:W-:Y:S01]  /*6fc0*/  IMAD.U32 R9, R25, 0x10000, RZ ;  /* 0x0001000019097824 */ /* 0x000fe200078e00ff */
[----:B------:R-:W-:Y:S01]  /*6fd0*/  FMNMX3 R63, |R64|, R63, |R16|, !PT ;  /* 0x0000003f403f7276 */ /* 0x000fe20007800610 */
[----:B------:R-:W-:-:S02]  /*6fe0*/  IMAD.SHL.U32 R16, R13, 0x8, RZ ;  /* 0x000000080d107824 */ /* 0x000fc400078e00ff */
[----:B------:R-:W-:Y:S01]  /*6ff0*/  FMUL R13, R18, UR30 ;  /* 0x0000001e120d7c20 */ /* 0x000fe20008400000 */
[----:B------:R-:W-:Y:S02]  /*7000*/  F2FP.SATFINITE.E5M2.F32.PACK_AB_MERGE_C R56, RZ, R56, RZ ;  /* 0x00000038ff38723e */ /* 0x000fe400048060ff */
[----:B------:R-:W-:Y:S01]  /*7010*/  LOP3.LUT R9, R20, R55, R9, 0xfe, !PT ;  /* 0x0000003714097212 */ /* 0x000fe200078efe09 */
[----:B------:R-:W-:Y:S01]  /*7020*/  FMUL R55, R35, UR30 ;  /* 0x0000001e23377c20 */ /* 0x000fe20008400000 */
[----:B------:R-:W-:Y:S01]  /*7030*/  SHF.R.U32.HI R20, RZ, 0x10, R21 ;  /* 0x00000010ff147819 */ /* 0x000fe20000011615 */
[----:B------:R-:W-:Y:S01]  /*7040*/  FMUL R35, R64, UR30 ;  /* 0x0000001e40237c20 */ /* 0x000fe20008400000 */
[----:B------:R-:W-:Y:S01]  /*7050*/  F2FP.SATFINITE.E5M2.F32.PACK_AB_MERGE_C R13, RZ, R13, RZ ;  /* 0x0000000dff0d723e */ /* 0x000fe200048060ff */
[----:B------:R-:W-:Y:S01]  /*7060*/  FMUL R64, R31, UR30 ;  /* 0x0000001e1f407c20 */ /* 0x000fe20008400000 */
[----:B------:R-:W-:Y:S01]  /*7070*/  LOP3.LUT R21, R16, 0xf8, RZ, 0xc0, !PT ;  /* 0x000000f810157812 */ /* 0x000fe200078ec0ff */
[----:B------:R-:W-:Y:S01]  /*7080*/  HADD2.F32 R20, -RZ, R20.H0_H0 ;  /* 0x20000014ff147230 */ /* 0x000fe20000004100 */
[----:B------:R-:W-:Y:S01]  /*7090*/  F2FP.SATFINITE.E5M2.F32.PACK_AB_MERGE_C R55, RZ, R55, RZ ;  /* 0x00000037ff37723e */ /* 0x000fe200048060ff */
[----:B------:R-:W-:Y:S01]  /*70a0*/  IMAD.U32 R16, R13, 0x10000, RZ ;  /* 0x000100000d107824 */ /* 0x000fe200078e00ff */
[----:B------:R-:W-:Y:S01]  /*70b0*/  F2FP.SATFINITE.E5M2.F32.PACK_AB_MERGE_C R64, RZ, R64, RZ ;  /* 0x00000040ff40723e */ /* 0x000fe200048060ff */
        /* <DEDUP_REMOVED lines=8> */
[----:B------:R-:W-:Y:S01]  /*7140*/  F2FP.SATFINITE.E5M2.F32.PACK_AB_MERGE_C R65, RZ, R65, RZ ;  /* 0x00000041ff41723e */ /* 0x000fe200048060ff */
[----:B------:R-:W-:Y:S01]  /*7150*/  HADD2.F32 R31, -RZ, R21.H0_H0 ;  /* 0x20000015ff1f7230 */ /* 0x000fe20000004100 */
[----:B------:R-:W-:Y:S02]  /*7160*/  F2FP.SATFINITE.E5M2.F32.PACK_AB_MERGE_C R63, RZ, R62, RZ ;  /* 0x0000003eff3f723e */ /* 0x000fe400048060ff */
[----:B------:R-:W-:-:S02]  /*7170*/  F2FP.SATFINITE.E5M2.F32.PACK_AB_MERGE_C R62, RZ, R20, RZ ;  /* 0x00000014ff3e723e */ /* 0x000fc400048060ff */
[----:B------:R-:W-:Y:S02]  /*7180*/  LOP3.LUT R20, R65, 0xffff, RZ, 0xc0, !PT ;  /* 0x0000ffff41147812 */ /* 0x000fe400078ec0ff */
[----:B------:R-:W-:Y:S02]  /*7190*/  F2FP.SATFINITE.E5M2.F32.PACK_AB_MERGE_C R35, RZ, R35, RZ ;  /* 0x00000023ff23723e */ /* 0x000fe400048060ff */
        /* <DEDUP_REMOVED lines=33> */
.L_x_27821:
[----:B------:R-:W-:Y:S05]  /*73b0*/  BSYNC.RECONVERGENT B0 ;  /* 0x0000000000007941 */ /* 0x000fea0003800200 */
.L_x_27820:
        /* <DEDUP_REMOVED lines=16> */
.L_x_27823:
[----:B------:R-:W-:Y:S05]  /*74c0*/  BSYNC.RECONVERGENT B0 ;  /* 0x0000000000007941 */ /* 0x000fea0003800200 */
.L_x_27822:
        /* <DEDUP_REMOVED lines=16> */
.L_x_27825:
[----:B------:R-:W-:Y:S05]  /*75d0*/  BSYNC.RECONVERGENT B0 ;  /* 0x0000000000007941 */ /* 0x000fea0003800200 */
.L_x_27824:
        /* <DEDUP_REMOVED lines=18> */
.L_x_27827:
[----:B------:R-:W-:Y:S05]  /*7700*/  BSYNC.RECONVERGENT B0 ;  /* 0x0000000000007941 */ /* 0x000fea0003800200 */
.L_x_27826:
        /* <DEDUP_REMOVED lines=15> */
[----:B------:R-:W-:Y:S01]  /*7800*/  F2FP.SATFINITE.E5M2.F32.PACK_AB_MERGE_C R13, RZ, R13, RZ ;  /* 0x0000000dff0d723e */ /* 0x000fe200048060ff */
[----:B------:R-:W-:Y:S01]  /*7810*/  BSSY.RECONVERGENT B0, `(.L_x_27828) ;  /* 0x0000016000007945 */ /* 0x000fe20003800200 */
[----:B------:R-:W-:Y:S01]  /*7820*/  FMUL R54, R30, UR30 ;  /* 0x0000001e1e367c20 */ /* 0x000fe20008400000 */
[----:B------:R-:W-:Y:S01]  /*7830*/  F2FP.SATFINITE.E5M2.F32.PACK_AB_MERGE_C R56, RZ, R12, RZ ;  /* 0x0000000cff38723e */ /* 0x000fe200048060ff */
[----:B------:R-:W-:Y:S01]  /*7840*/  FMUL R49, R34, UR30 ;  /* 0x0000001e22317c20 */ /* 0x000fe20008400000 */
[----:B------:R-:W-:Y:S01]  /*7850*/  FMUL R55, R35, UR30 ;  /* 0x0000001e23377c20 */ /* 0x000fe20008400000 */
[----:B------:R-:W-:-:S02]  /*7860*/  F2FP.SATFINITE.E5M2.F32.PACK_AB_MERGE_C R31, RZ, R31, RZ ;  /* 0x0000001fff1f723e */ /* 0x000fc400048060ff */
        /* <DEDUP_REMOVED lines=16> */
.L_x_27829:
[----:B------:R-:W-:Y:S05]  /*7970*/  BSYNC.RECONVERGENT B0 ;  /* 0x0000000000007941 */ /* 0x000fea0003800200 */
.L_x_27828:
        /* <DEDUP_REMOVED lines=23> */
.L_x_27831:
[----:B------:R-:W-:Y:S05]  /*7af0*/  BSYNC.RECONVERGENT B0 ;  /* 0x0000000000007941 */ /* 0x000fea0003800200 */
.L_x_27830:
        /* <DEDUP_REMOVED lines=42> */
.L_x_27836:
        /* <DEDUP_REMOVED lines=48> */
.L_x_27835:
[----:B------:R-:W-:Y:S05]  /*80a0*/  BSYNC.RECONVERGENT B1 ;  /* 0x0000000000017941 */ /* 0x000fea0003800200 */
.L_x_27834:
        /* <DEDUP_REMOVED lines=35> */
.L_x_27833:
[----:B------:R-:W-:Y:S05]  /*82e0*/  BSYNC.RECONVERGENT B0 ;  /* 0x0000000000007941 */ /* 0x000fea0003800200 */
.L_x_27832:
        /* <DEDUP_REMOVED lines=28> */
.L_x_27841:
        /* <DEDUP_REMOVED lines=48> */
.L_x_27840:
[----:B------:R-:W-:Y:S05]  /*87b0*/  BSYNC.RECONVERGENT B1 ;  /* 0x0000000000017941 */ /* 0x000fea0003800200 */
.L_x_27839:
        /* <DEDUP_REMOVED lines=35> */
.L_x_27838:
[----:B------:R-:W-:Y:S05]  /*89f0*/  BSYNC.RECONVERGENT B0 ;  /* 0x0000000000007941 */ /* 0x000fea0003800200 */
.L_x_27837:
        /* <DEDUP_REMOVED lines=27> */
.L_x_27846:
        /* <DEDUP_REMOVED lines=48> */
.L_x_27845:
[----:B------:R-:W-:Y:S05]  /*8eb0*/  BSYNC.RECONVERGENT B1 ;  /* 0x0000000000017941 */ /* 0x000fea0003800200 */
.L_x_27844:
        /* <DEDUP_REMOVED lines=35> */
.L_x_27843:
[----:B------:R-:W-:Y:S05]  /*90f0*/  BSYNC.RECONVERGENT B0 ;  /* 0x0000000000007941 */ /* 0x000fea0003800200 */
.L_x_27842:
        /* <DEDUP_REMOVED lines=25> */
.L_x_27851:
        /* <DEDUP_REMOVED lines=48> */
.L_x_27850:
[----:B------:R-:W-:Y:S05]  /*9590*/  BSYNC.RECONVERGENT B1 ;  /* 0x0000000000017941 */ /* 0x000fea0003800200 */
.L_x_27849:
        /* <DEDUP_REMOVED lines=35> */
.L_x_27848:
[----:B------:R-:W-:Y:S05]  /*97d0*/  BSYNC.RECONVERGENT B0 ;  /* 0x0000000000007941 */ /* 0x000fea0003800200 */
.L_x_27847:
        /* <DEDUP_REMOVED lines=40> */
.L_x_27860:
[----:B------:R-:W-:Y:S02]  /*9a60*/  ISETP.NE.AND P0, PT, R10, RZ, PT ;  /* 0x000000ff0a00720c */ /* 0x000fe40003f05270 */
[----:B--2---:R-:W-:-:S11]  /*9a70*/  FMNMX R5, R2, R5, !PT ;  /* 0x0000000502057209 */ /* 0x004fd60007800000 */
[----:B------:R-:W-:Y:S05]  /*9a80*/  @P0 BRA `(.L_x_27853) ;  /* 0x0000000000080947 */ /* 0x000fea0003800000 */
[----:B0-----:R-:W0:Y:S02]  /*9a90*/  LDC.64 R2, c[0x0][0x3a8] ;  /* 0x0000ea00ff027b82 */ /* 0x001e240000000a00 */
[----:B0-----:R2:W-:Y:S02]  /*9aa0*/  REDG.E.MAX.S32.STRONG.GPU desc[UR24][R2.64], R5 ;  /* 0x000000050200798e */ /* 0x0015e4000d12e318 */
.L_x_27853:
[----:B------:R-:W-:Y:S05]  /*9ab0*/  BSYNC B0 ;  /* 0x0000000000007941 */ /* 0x000fea0003800000 */
.L_x_27852:
        /* <DEDUP_REMOVED lines=12> */
[----:B-123--:R-:W-:Y:S05]  /*9b80*/  CALL.REL.NOINC `($__internal_733_$__cuda_sm20_rcp_rn_f32_slowpath) ;  /* 0x0000000400987944 */ /* 0x00efea0003c00000 */
[----:B------:R-:W-:Y:S05]  /*9b90*/  BRA `(.L_x_27856) ;  /* 0x0000000000147947 */ /* 0x000fea0003800000 */
.L_x_27855:
[----:B--2---:R-:W0:Y:S01]  /*9ba0*/  MUFU.RCP R5, UR30 ;  /* 0x0000001e00057d08 */ /* 0x004e220008001000 */
[----:B------:R-:W-:-:S04]  /*9bb0*/  IMAD.U32 R0, RZ, RZ, UR30 ;  /* 0x0000001eff007e24 */ /* 0x000fc8000f8e00ff */
[----:B0-----:R-:W-:-:S04]  /*9bc0*/  FFMA R0, R5, R0, -1 ;  /* 0xbf80000005007423 */ /* 0x001fc80000000000 */
[----:B------:R-:W-:-:S04]  /*9bd0*/  FADD.FTZ R0, -R0, -RZ ;  /* 0x800000ff00007221 */ /* 0x000fc80000010100 */
[----:B------:R-:W-:-:S07]  /*9be0*/  FFMA R5, R5, R0, R5 ;  /* 0x0000000005057223 */ /* 0x000fce0000000005 */
.L_x_27856:
[----:B----4-:R-:W0:Y:S02]  /*9bf0*/  LDC.64 R2, c[0x0][0x3b0] ;  /* 0x0000ec00ff027b82 */ /* 0x010e240000000a00 */
[----:B0-----:R-:W-:Y:S01]  /*9c00*/  STG.E desc[UR24][R2.64], R5 ;  /* 0x0000000502007986 */ /* 0x001fe2000c101918 */
[----:B------:R-:W-:Y:S05]  /*9c10*/  EXIT ;  /* 0x000000000000794d */ /* 0x000fea0003800000 */
.L_x_27854:
[----:B------:R-:W-:Y:S02]  /*9c20*/  IMAD.MOV.U32 R7, RZ, RZ, 0x4 ;  /* 0x00000004ff077424 */ /* 0x000fe400078e00ff */
[----:B------:R-:W-:Y:S02]  /*9c30*/  IMAD.MOV.U32 R9, RZ, RZ, 0x1f ;  /* 0x0000001fff097424 */ /* 0x000fe400078e00ff */
[----:B------:R-:W-:-:S07]  /*9c40*/  IMAD.MOV.U32 R4, RZ, RZ, -0x1 ;  /* 0xffffffffff047424 */ /* 0x000fce00078e00ff */
[----:B0123--:R-:W-:Y:S05]  /*9c50*/  WARPSYNC.COLLECTIVE R4, `(.L_x_27857) ;  /* 0x0000000004087348 */ /* 0x00ffea0003c00000 */
[----:B--2---:R2:W4:Y:S02]  /*9c60*/  SHFL.DOWN P0, R5, R0, R7, R9 ;  /* 0x0800000700057389 */ /* 0x0045240000000009 */
[----:B01234-:R-:W-:Y:S05]  /*9c70*/  ENDCOLLECTIVE ;  /* 0x000000000000791b */ /* 0x01ffea0003800000 */
.L_x_27857:
[----:B------:R-:W-:Y:S02]  /*9c80*/  IMAD.MOV.U32 R7, RZ, RZ, 0x2 ;  /* 0x00000002ff077424 */ /* 0x000fe400078e00ff */
[----:B------:R-:W-:-:S05]  /*9c90*/  IMAD.MOV.U32 R3, RZ, RZ, R5 ;  /* 0x000000ffff037224 */ /* 0x000fca00078e0005 */
[----:B------:R-:W-:-:S05]  /*9ca0*/  FMNMX R3, R3, R0, !PT ;  /* 0x0000000003037209 */ /* 0x000fca0007800000 */
[----:B------:R-:W-:-:S07]  /*9cb0*/  IMAD.MOV.U32 R0, RZ, RZ, R3 ;  /* 0x000000ffff007224 */ /* 0x000fce00078e0003 */
[----:B------:R-:W-:Y:S05]  /*9cc0*/  WARPSYNC.COLLECTIVE R4, `(.L_x_27858) ;  /* 0x0000000004087348 */ /* 0x000fea0003c00000 */
[----:B------:R0:W1:Y:S02]  /*9cd0*/  SHFL.DOWN P0, R5, R0, R7, R9 ;  /* 0x0800000700057389 */ /* 0x0000640000000009 */
[----:B01----:R-:W-:Y:S05]  /*9ce0*/  ENDCOLLECTIVE ;  /* 0x000000000000791b */ /* 0x003fea0003800000 */
.L_x_27858:
[----:B------:R-:W-:Y:S02]  /*9cf0*/  IMAD.MOV.U32 R7, RZ, RZ, 0x1 ;  /* 0x00000001ff077424 */ /* 0x000fe400078e00ff */
[----:B------:R-:W-:-:S05]  /*9d00*/  IMAD.MOV.U32 R2, RZ, RZ, R5 ;  /* 0x000000ffff027224 */ /* 0x000fca00078e0005 */
[----:B------:R-:W-:-:S05]  /*9d10*/  FMNMX R2, R3, R2, !PT ;  /* 0x0000000203027209 */ /* 0x000fca0007800000 */
[----:B------:R-:W-:-:S07]  /*9d20*/  IMAD.MOV.U32 R0, RZ, RZ, R2 ;  /* 0x000000ffff007224 */ /* 0x000fce00078e0002 */
[----:B------:R-:W-:Y:S05]  /*9d30*/  WARPSYNC.COLLECTIVE R4, `(.L_x_27859) ;  /* 0x0000000004087348 */ /* 0x000fea0003c00000 */
[----:B------:R0:W1:Y:S02]  /*9d40*/  SHFL.DOWN P0, R5, R0, R7, R9 ;  /* 0x0800000700057389 */ /* 0x0000640000000009 */
[----:B01----:R-:W-:Y:S05]  /*9d50*/  ENDCOLLECTIVE ;  /* 0x000000000000791b */ /* 0x003fea0003800000 */
.L_x_27859:
[----:B------:R-:W-:Y:S05]  /*9d60*/  BRA `(.L_x_27860) ;  /* 0xfffffffc003c7947 */ /* 0x000fea000383ffff */
        .weak           $__internal_732_$__cuda_sm20_div_u64
        .type           $__internal_732_$__cuda_sm20_div_u64,@function
        .size           $__internal_732_$__cuda_sm20_div_u64,($__internal_733_$__cuda_sm20_rcp_rn_f32_slowpath - $__internal_732_$__cuda_sm20_div_u64)
$__internal_732_$__cuda_sm20_div_u64:
        /* <DEDUP_REMOVED lines=71> */
[----:B------:R-:W-:Y:S11]  /*a1e0*/  RET.REL.NODEC R2 `(_ZN18transformer_engine6detail38cast_transpose_fused_kernel_notalignedILb0ELb0ELb1EfNS_16CTDBiasDActParamI6__halfS3_13__nv_fp8_e5m2fEELi4ELi8ENS_5EmptyEXadL_ZNS_4reluIffEET_T0_RKS6_EEEEvT3_mmm) ;  /* 0xffffff5c02847950 */ /* 0x000ff60003c3ffff */
        .weak           $__internal_733_$__cuda_sm20_rcp_rn_f32_slowpath
        .type           $__internal_733_$__cuda_sm20_rcp_rn_f32_slowpath,@function
        .size           $__internal_733_$__cuda_sm20_rcp_rn_f32_slowpath,(.L_x_30034 - $__internal_733_$__cuda_sm20_rcp_rn_f32_slowpath)
$__internal_733_$__cuda_sm20_rcp_rn_f32_slowpath:
        /* <DEDUP_REMOVED lines=15> */
.L_x_27861:
        /* <DEDUP_REMOVED lines=33> */
.L_x_27863:
[----:B------:R0:W1:Y:S02]  /*a4f0*/  MUFU.RCP R2, R0 ;  /* 0x0000000000027308 */ /* 0x0000640000001000 */
.L_x_27862:
[----:B-1-3--:R-:W-:Y:S02]  /*a500*/  IMAD.MOV.U32 R5, RZ, RZ, R2 ;  /* 0x000000ffff057224 */ /* 0x00afe400078e0002 */
[----:B------:R-:W-:Y:S02]  /*a510*/  IMAD.MOV.U32 R2, RZ, RZ, R7 ;  /* 0x000000ffff027224 */ /* 0x000fe400078e0007 */
[----:B------:R-:W-:-:S04]  /*a520*/  IMAD.MOV.U32 R3, RZ, RZ, 0x0 ;  /* 0x00000000ff037424 */ /* 0x000fc800078e00ff */
[----:B0-2---:R-:W-:Y:S05]  /*a530*/  RET.REL.NODEC R2 `(_ZN18transformer_engine6detail38cast_transpose_fused_kernel_notalignedILb0ELb0ELb1EfNS_16CTDBiasDActParamI6__halfS3_13__nv_fp8_e5m2fEELi4ELi8ENS_5EmptyEXadL_ZNS_4reluIffEET_T0_RKS6_EEEEvT3_mmm) ;  /* 0xffffff5802b07950 */ /* 0x005fea0003c3ffff */
.L_x_27864:
        /* <DEDUP_REMOVED lines=12> */
.L_x_30034:


//--------------------- .text._ZN18transformer_engine6detail38cast_transpose_fused_kernel_notalignedILb0ELb0ELb1EfNS_16CTDBiasDActParamI6__halfS3_13__nv_bfloat16fEELi4ELi4ENS_5EmptyEXadL_ZNS_4reluIffEET_T0_RKS6_EEEEvT3_mmm --------------------------
	.section	.text._ZN18transformer_engine6detail38cast_transpose_fused_kernel_notalignedILb0ELb0ELb1EfNS_16CTDBiasDActParamI6__halfS3_13__nv_bfloat16fEELi4ELi4ENS_5EmptyEXadL_ZNS_4reluIffEET_T0_RKS6_EEEEvT3_mmm,"ax",@progbits
	.align	128
        .global         _ZN18transformer_engine6detail38cast_transpose_fused_kernel_notalignedILb0ELb0ELb1EfNS_16CTDBiasDActParamI6__halfS3_13__nv_bfloat16fEELi4ELi4ENS_5EmptyEXadL_ZNS_4reluIffEET_T0_RKS6_EEEEvT3_mmm
        .type           _ZN18transformer_engine6detail38cast_transpose_fused_kernel_notalignedILb0ELb0ELb1EfNS_16CTDBiasDActParamI6__halfS3_13__nv_bfloat16fEELi4ELi4ENS_5EmptyEXadL_ZNS_4reluIffEET_T0_RKS6_EEEEvT3_mmm,@function
        .size           _ZN18transformer_engine6detail38cast_transpose_fused_kernel_notalignedILb0ELb0ELb1EfNS_16CTDBiasDActParamI6__halfS3_13__nv_bfloat16fEELi4ELi4ENS_5EmptyEXadL_ZNS_4reluIffEET_T0_RKS6_EEEEvT3_mmm,(.L_x_30036 - _ZN18transformer_engine6detail38cast_transpose_fused_kernel_notalignedILb0ELb0ELb1EfNS_16CTDBiasDActParamI6__halfS3_13__nv_bfloat16fEELi4ELi4ENS_5EmptyEXadL_ZNS_4reluIffEET_T0_RKS6_EEEEvT3_mmm)
        .other          _ZN18transformer_engine6detail38cast_transpose_fused_kernel_notalignedILb0ELb0ELb1EfNS_16CTDBiasDActParamI6__halfS3_13__nv_bfloat16fEELi4ELi4ENS_5EmptyEXadL_ZNS_4reluIffEET_T0_RKS6_EEEEvT3_mmm,@"STO_CUDA_ENTRY STV_DEFAULT"
_ZN18transformer_engine6detail38cast_transpose_fused_kernel_notalignedILb0ELb0ELb1EfNS_16CTDBiasDActParamI6__halfS3_13__nv_bfloat16fEELi4ELi4ENS_5EmptyEXadL_ZNS_4reluIffEET_T0_RKS6_EEEEvT3_mmm:
.text._ZN18transformer_engine6detail38cast_transpose_fused_kernel_notalignedILb0ELb0ELb1EfNS_16CTDBiasDActParamI6__halfS3_13__nv_bfloat16fEELi4ELi4ENS_5EmptyEXadL_ZNS_4reluIffEET_T0_RKS6_EEEEvT3_mmm:
        /* <DEDUP_REMOVED lines=43> */
.L_x_27865:
[----:B------:R-:W-:-:S07]  /*02b0*/  MOV R5, 0x2d0 ;  /* 0x000002d000057802 */ /* 0x000fce0000000f00 */
[----:B------:R-:W-:Y:S05]  /*02c0*/  CALL.REL.NOINC `($__internal_734_$__cuda_sm20_div_u64) ;  /* 0x00000058001c7944 */ /* 0x000fea0003c00000 */
        /* <DEDUP_REMOVED lines=11> */
.L_x_27866:
        /* <DEDUP_REMOVED lines=53> */
[C---:B------:R-:W-:Y:S02]  /*06d0*/  @P2 LEA R14, P0, R5.reuse, UR24, 0x3 ;  /* 0x00000018050e2c11 */ /* 0x040fe4000f8018ff */
[----:B------:R-:W-:Y:S01]  /*06e0*/  @!P2 CS2R R26, SRZ ;  /* 0x00000000001aa805 */ /* 0x000fe2000001ff00 */
[----:B------:R-:W-:Y:S01]  /*06f0*/  IMAD.U32 R11, RZ, RZ, UR31 ;  /* 0x0000001fff0b7e24 */ /* 0x000fe2000f8e00ff */
[----:B0-----:R0:W2:Y:S01]  /*0700*/  @P1 LDG.E R0, desc[UR22][R8.64] ;  /* 0x0000001608001981 */ /* 0x0010a2000c1e1900 */
[----:B------:R-:W-:Y:S01]  /*0710*/  @P2 LEA.HI.X R15, R5, UR25, R12, 0x3, P0 ;  /* 0x00000019050f2c11 */ /* 0x000fe200080f1c0c */
[----:B------:R-:W-:Y:S02]  /*0720*/  IMAD.U32 R5, RZ, RZ, UR31 ;  /* 0x0000001fff057e24 */ /* 0x000fe4000f8e00ff */
[----:B------:R-:W-:Y:S01]  /*0730*/  IMAD.U32 R12, RZ, RZ, UR32 ;  /* 0x00000020ff0c7e24 */ /* 0x000fe2000f8e00ff */
[----:B------:R-:W-:Y:S01]  /*0740*/  VOTEU.ANY UP0, P2 ;  /* 0x0000000000ff7886 */ /* 0x000fe20001000100 */
[----:B------:R1:W3:Y:S01]  /*0750*/  @P2 LDG.E.64 R26, desc[UR22][R14.64] ;  /* 0x000000160e1a2981 */ /* 0x0002e2000c1e1b00 */
[----:B------:R-:W-:-:S02]  /*0760*/  @P2 LEA R5, P0, R5, R22, 0x1 ;  /* 0x0000001605052211 */ /* 0x000fc400078008ff */
[----:B------:R-:W-:Y:S01]  /*0770*/  @!P2 CS2R R18, SRZ ;  /* 0x000000000012a805 */ /* 0x000fe2000001ff00 */
[----:B------:R-:W4:Y:S01]  /*0780*/  @P2 LDG.E.64 R6, desc[UR22][R6.64] ;  /* 0x0000001606062981 */ /* 0x000f22000c1e1b00 */
[----:B0-----:R-:W-:Y:S02]  /*0790*/  @P2 LEA.HI.X R8, R11, R23, R12, 0x1, P0 ;  /* 0x000000170b082211 */ /* 0x001fe400000f0c0c */
[C---:B------:R-:W-:Y:S01]  /*07a0*/  @P2 LEA R16, P0, R5.reuse, UR24, 0x3 ;  /* 0x0000001805102c11 */ /* 0x040fe2000f8018ff */
[----:B------:R-:W-:Y:S01]  /*07b0*/  IMAD.U32 R9, RZ, RZ, UR31 ;  /* 0x0000001fff097e24 */ /* 0x000fe2000f8e00ff */
[----:B------:R-:W-:Y:S02]  /*07c0*/  @UP0 UIMAD UR8, UR32, 0x3, URZ ;  /* 0x00000003200808a4 */ /* 0x000fe4000f8e02ff */
[----:B------:R-:W-:Y:S01]  /*07d0*/  @P2 LEA.HI.X R17, R5, UR25, R8, 0x3, P0 ;  /* 0x0000001905112c11 */ /* 0x000fe200080f1c08 */
[----:B------:R-:W-:-:S04]  /*07e0*/  @P2 IMAD.WIDE.U32 R8, R9, 0x3, R22 ;  /* 0x0000000309082825 */ /* 0x000fc800078e0016 */
[----:B------:R-:W4:Y:S01]  /*07f0*/  @P2 LDG.E.64 R18, desc[UR22][R16.64] ;  /* 0x0000001610122981 */ /* 0x000f22000c1e1b00 */
        /* <DEDUP_REMOVED lines=15> */
[----:B0-----:R-:W-:-:S04]  /*08f0*/  @P0 LEA R14, P3, R5, UR24, 0x3 ;  /* 0x00000018050e0c11 */ /* 0x001fc8000f8618ff */
[----:B------:R-:W-:-:S06]  /*0900*/  @P0 LEA.HI.X R15, R5, UR25, R12, 0x3, P3 ;  /* 0x00000019050f0c11 */ /* 0x000fcc00098f1c0c */
[----:B------:R-:W5:Y:S01]  /*0910*/  @P0 LDG.E.64 R14, desc[UR22][R14.64] ;  /* 0x000000160e0e0981 */ /* 0x000f62000c1e1b00 */
[----:B------:R-:W-:Y:S01]  /*0920*/  VOTEU.ANY UP0, P0 ;  /* 0x0000000000ff7886 */ /* 0x000fe20000000100 */
[----:B------:R-:W-:-:S04]  /*0930*/  IMAD.U32 R17, RZ, RZ, UR31 ;  /* 0x0000001fff117e24 */ /* 0x000fc8000f8e00ff */
        /* <DEDUP_REMOVED lines=10> */
[----:B------:R-:W-:-:S03]  /*09e0*/  @!P0 CS2R R16, SRZ ;  /* 0x0000000000108805 */ /* 0x000fc6000001ff00 */
[----:B------:R-:W-:Y:S01]  /*09f0*/  @P0 VIADD R5, R21, UR8 ;  /* 0x0000000815050c36 */ /* 0x000fe20008000000 */
[C---:B------:R-:W-:Y:S02]  /*0a00*/  @P0 LEA R30, P3, R20.reuse, UR24, 0x3 ;  /* 0x00000018141e0c11 */ /* 0x040fe4000f8618ff */
[----:B------:R0:W5:Y:S02]  /*0a10*/  @P0 LDG.E.64 R16, desc[UR22][R24.64] ;  /* 0x0000001618100981 */ /* 0x000164000c1e1b00 */
[----:B------:R-:W-:Y:S01]  /*0a20*/  @P0 LEA.HI.X R31, R20, UR25, R5, 0x3, P3 ;  /* 0x00000019141f0c11 */ /* 0x000fe200098f1c05 */
[----:B------:R-:W-:Y:S01]  /*0a30*/  IMAD.U32 R5, RZ, RZ, UR31 ;  /* 0x0000001fff057e24 */ /* 0x000fe2000f8e00ff */
[----:B------:R-:W-:Y:S01]  /*0a40*/  @UP0 UIMAD UR8, UR32, 0x7, URZ ;  /* 0x00000007200808a4 */ /* 0x000fe2000f8e02ff */
[----:B0-----:R-:W-:Y:S02]  /*0a50*/  @P0 IMAD.MOV.U32 R24, RZ, RZ, R28 ;  /* 0x000000ffff180224 */ /* 0x001fe400078e001c */
[----:B------:R-:W-:-:S02]  /*0a60*/  @P0 IMAD.MOV.U32 R25, RZ, RZ, R29 ;  /* 0x000000ffff190224 */ /* 0x000fc400078e001d */
[----:B------:R-:W-:-:S04]  /*0a70*/  @P0 IMAD.WIDE.U32 R24, R5, 0x7, R24 ;  /* 0x0000000705180825 */ /* 0x000fc800078e0018 */
[----:B------:R-:W-:Y:S01]  /*0a80*/  @P0 VIADD R5, R25, UR8 ;  /* 0x0000000819050c36 */ /* 0x000fe20008000000 */
[C---:B------:R-:W-:Y:S02]  /*0a90*/  @P0 LEA R36, P3, R24.reuse, UR24, 0x3 ;  /* 0x0000001818240c11 */ /* 0x040fe4000f8618ff */
[----:B------:R-:W-:Y:S01]  /*0aa0*/  @!P0 CS2R R20, SRZ ;  /* 0x0000000000148805 */ /* 0x000fe2000001ff00 */
[----:B------:R-:W-:Y:S01]  /*0ab0*/  UMOV UR30, 0x3f800000 ;  /* 0x3f800000001e7882 */ /* 0x000fe20000000000 */
[----:B------:R-:W0:Y:S01]  /*0ac0*/  LDCU.128 UR8, c[0x0][0x390] ;  /* 0x00007200ff0877ac */ /* 0x000e220008000c00 */
[----:B------:R-:W-:Y:S02]  /*0ad0*/  @P0 LEA.HI.X R37, R24, UR25, R5, 0x3, P3 ;  /* 0x0000001918250c11 */ /* 0x000fe400098f1c05 */
[----:B------:R-:W-:Y:S01]  /*0ae0*/  @!P0 CS2R R24, SRZ ;  /* 0x0000000000188805 */ /* 0x000fe2000001ff00 */
[----:B------:R-:W5:Y:S05]  /*0af0*/  @P0 LDG.E.64 R20, desc[UR22][R30.64] ;  /* 0x000000161e140981 */ /* 0x000f6a000c1e1b00 */
[----:B------:R1:W5:Y:S02]  /*0b00*/  @P0 LDG.E.64 R24, desc[UR22][R36.64] ;  /* 0x0000001624180981 */ /* 0x000364000c1e1b00 */
[----:B-1----:R-:W-:Y:S01]  /*0b10*/  VIADD R37, R2, 0x1e ;  /* 0x0000001e02257836 */ /* 0x002fe20000000000 */
[----:B------:R-:W-:Y:S01]  /*0b20*/  R2UR UR28, R4 ;  /* 0x00000000041c72ca */ /* 0x000fe200000e0000 */
[----:B------:R-:W-:-:S02]  /*0b30*/  UIMAD UR21, UR6, UR12, URZ ;  /* 0x0000000c061572a4 */ /* 0x000fc4000f8e02ff */
        /* <DEDUP_REMOVED lines=9> */
[----:B------:R-:W-:Y:S01]  /*0bd0*/  BSSY.RECONVERGENT B0, `(.L_x_27867) ;  /* 0x000006b000007945 */ /* 0x000fe20003800200 */
[----:B------:R-:W-:-:S02]  /*0be0*/  UIADD3.X UR9, UPT, UPT, UR13, UR9, URZ, UP1, !UPT ;  /* 0x000000090d097290 */ /* 0x000fc40008ffe4ff */
[----:B------:R-:W-:Y:S01]  /*0bf0*/  ULEA.HI.X UR4, UR6, UR11, UR4, 0x1, UP2 ;  /* 0x0000000b06047291 */ /* 0x000fe200090f0c04 */
[--C-:B---3--:R-:W-:Y:S02]  /*0c00*/  SHF.R.U64 R5, R26, 0x10, R27.reuse ;  /* 0x000000101a057819 */ /* 0x108fe4000000121b */
[----:B------:R-:W-:-:S03]  /*0c10*/  SHF.R.U32.HI R31, RZ, 0x10, R27 ;  /* 0x00000010ff1f7819 */ /* 0x000fc6000001161b */
[----:B------:R-:W-:Y:S01]  /*0c20*/  HADD2.F32 R5, -RZ, R5.H0_H0 ;  /* 0x20000005ff057230 */ /* 0x000fe20000004100 */
[----:B--2---:R-:W-:Y:S01]  /*0c30*/  @P1 R2UR UR30, R0 ;  /* 0x00000000001e12ca */ /* 0x004fe200000e0000 */
[----:B------:R-:W-:Y:S02]  /*0c40*/  HADD2.F32 R12, -RZ, R26.H0_H0 ;  /* 0x2000001aff0c7230 */ /* 0x000fe40000004100 */
[----:B------:R-:W-:Y:S01]  /*0c50*/  HADD2.F32 R36, -RZ, R27.H0_H0 ;  /* 0x2000001bff247230 */ /* 0x000fe20000004100 */
[----:B------:R-:W-:Y:S01]  /*0c60*/  FMNMX R27, RZ, R5, !PT ;  /* 0x00000005ff1b7209 */ /* 0x000fe20007800000 */
[----:B------:R-:W-:Y:S01]  /*0c70*/  VIADD R26, R3, 0x2 ;  /* 0x00000002031a7836 */ /* 0x000fe20000000000 */
[----:B------:R-:W-:Y:S01]  /*0c80*/  IADD3 R5, P3, PT, R10, UR14, RZ ;  /* 0x0000000e0a057c10 */ /* 0x000fe2000ff7e0ff */
[----:B------:R-:W-:Y:S01]  /*0c90*/  HADD2.F32 R10, -RZ, R31.H0_H0 ;  /* 0x2000001fff0a7230 */ /* 0x000fe20000004100 */
[----:B----4-:R-:W-:Y:S02]  /*0ca0*/  SHF.R.U32.HI R47, RZ, 0x10, R19 ;  /* 0x00000010ff2f7819 */ /* 0x010fe40000011613 */
[----:B------:R-:W-:-:S02]  /*0cb0*/  @!P2 CS2R R6, SRZ ;  /* 0x000000000006a805 */ /* 0x000fc4000001ff00 */
[----:B------:R-:W-:Y:S01]  /*0cc0*/  ISETP.GE.U32.AND P1, PT, R26, UR27, PT ;  /* 0x0000001b1a007c0c */ /* 0x000fe2000bf26070 */
[----:B------:R-:W-:Y:S02]  /*0cd0*/  HADD2.F32 R38, -RZ, R19.H0_H0 ;  /* 0x20000013ff267230 */ /* 0x000fe40000004100 */
[----:B------:R-:W-:Y:S01]  /*0ce0*/  HADD2.F32 R47, -RZ, R47.H0_H0 ;  /* 0x2000002fff2f7230 */ /* 0x000fe20000004100 */
[----:B------:R-:W-:Y:S02]  /*0cf0*/  SHF.R.U64 R26, R18, 0x10, R19 ;  /* 0x00000010121a7819 */ /* 0x000fe40000001213 */
[----:B------:R-:W-:Y:S02]  /*0d00*/  FMNMX R19, RZ, R10, !PT ;  /* 0x0000000aff137209 */ /* 0x000fe40007800000 */
[----:B------:R-:W-:Y:S02]  /*0d10*/  SHF.R.U64 R48, R6, 0x10, R7 ;  /* 0x0000001006307819 */ /* 0x000fe40000001207 */
[----:B------:R-:W-:Y:S01]  /*0d20*/  FMNMX R47, RZ, R47, !PT ;  /* 0x0000002fff2f7209 */ /* 0x000fe20007800000 */
[----:B------:R-:W-:-:S02]  /*0d30*/  HADD2.F32 R35, -RZ, R6.H0_H0 ;  /* 0x20000006ff237230 */ /* 0x000fc40000004100 */
[----:B------:R-:W-:Y:S01]  /*0d40*/  FMUL R10, R19, UR30 ;  /* 0x0000001e130a7c20 */ /* 0x000fe20008400000 */
[----:B------:R-:W-:Y:S01]  /*0d50*/  HADD2.F32 R11, -RZ, R18.H0_H0 ;  /* 0x20000012ff0b7230 */ /* 0x000fe20000004100 */
[----:B------:R-:W-:Y:S01]  /*0d60*/  SHF.R.U32.HI R45, RZ, 0x10, R7 ;  /* 0x00000010ff2d7819 */ /* 0x000fe20000011607 */
[----:B------:R-:W-:Y:S01]  /*0d70*/  HADD2.F32 R42, -RZ, R9.H0_H0 ;  /* 0x20000009ff2a7230 */ /* 0x000fe20000004100 */
[--C-:B------:R-:W-:Y:S01]  /*0d80*/  SHF.R.U64 R52, R8, 0x10, R9.reuse ;  /* 0x0000001008347819 */ /* 0x100fe20000001209 */
[----:B------:R-:W-:Y:S01]  /*0d90*/  FMUL R18, R47, UR30 ;  /* 0x0000001e2f127c20 */ /* 0x000fe20008400000 */
[----:B------:R-:W-:Y:S01]  /*0da0*/  SHF.R.U32.HI R39, RZ, 0x10, R9 ;  /* 0x00000010ff277819 */ /* 0x000fe20000011609 */
[----:B------:R-:W-:Y:S01]  /*0db0*/  HADD2.F32 R9, -RZ, R48.H0_H0 ;  /* 0x20000030ff097230 */ /* 0x000fe20000004100 */
[----:B------:R0:W-:Y:S01]  /*0dc0*/  F2F.BF16.F32 R6, R10 ;  /* 0x0000000a00067304 */ /* 0x0001e20000202000 */
[----:B------:R-:W-:Y:S01]  /*0dd0*/  FMNMX R35, RZ, R35, !PT ;  /* 0x00000023ff237209 */ /* 0x000fe20007800000 */
[----:B------:R-:W-:-:S02]  /*0de0*/  HADD2.F32 R34, -RZ, R7.H0_H0 ;  /* 0x20000007ff227230 */ /* 0x000fc40000004100 */
[----:B------:R-:W-:-:S04]  /*0df0*/  HADD2.F32 R43, -RZ, R8.H0_H0 ;  /* 0x20000008ff2b7230 */ /* 0x000fc80000004100 */
[----:B------:R1:W-:Y:S01]  /*0e00*/  F2F.BF16.F32 R8, R18 ;  /* 0x0000001200087304 */ /* 0x0003e20000202000 */
[----:B0-----:R-:W-:Y:S01]  /*0e10*/  LOP3.LUT R10, R37, 0x1f, RZ, 0xc0, !PT ;  /* 0x0000001f250a7812 */ /* 0x001fe200078ec0ff */
[----:B------:R-:W-:Y:S02]  /*0e20*/  HADD2.F32 R37, -RZ, R45.H0_H0 ;  /* 0x2000002dff257230 */ /* 0x000fe40000004100 */
[----:B------:R-:W-:Y:S01]  /*0e30*/  FMUL R32, R35, UR30 ;  /* 0x0000001e23207c20 */ /* 0x000fe20008400000 */
[----:B------:R-:W-:Y:S01]  /*0e40*/  HADD2.F32 R39, -RZ, R39.H0_H0 ;  /* 0x20000027ff277230 */ /* 0x000fe20000004100 */
[----:B------:R-:W-:Y:S02]  /*0e50*/  FMNMX R34, RZ, R34, !PT ;  /* 0x00000022ff227209 */ /* 0x000fe40007800000 */
[----:B-1----:R-:W-:Y:S02]  /*0e60*/  FMNMX R18, RZ, R9, !PT ;  /* 0x00000009ff127209 */ /* 0x002fe40007800000 */
[----:B------:R-:W-:-:S02]  /*0e70*/  FMNMX R37, RZ, R37, !PT ;  /* 0x00000025ff257209 */ /* 0x000fc40007800000 */
[----:B------:R-:W-:Y:S01]  /*0e80*/  FMNMX3 R35, |R35|, RZ, |R18|, !PT ;  /* 0x000000ff23237276 */ /* 0x000fe20007800612 */
[----:B------:R-:W-:Y:S01]  /*0e90*/  HADD2.F32 R52, -RZ, R52.H0_H0 ;  /* 0x20000034ff347230 */ /* 0x000fe20000004100 */
[----:B------:R-:W-:Y:S01]  /*0ea0*/  ISETP.LT.U32.AND P1, PT, R10, UR26, !P1 ;  /* 0x0000001a0a007c0c */ /* 0x000fe2000cf21070 */
[C---:B------:R-:W-:Y:S01]  /*0eb0*/  FMUL R0, R34.reuse, UR30 ;  /* 0x0000001e22007c20 */ /* 0x040fe20008400000 */
[----:B------:R-:W-:Y:S01]  /*0ec0*/  FMNMX R39, RZ, R39, !PT ;  /* 0x00000027ff277209 */ /* 0x000fe20007800000 */
[----:B------:R-:W-:Y:S01]  /*0ed0*/  HADD2.F32 R26, -RZ, R26.H0_H0 ;  /* 0x2000001aff1a7230 */ /* 0x000fe20000004100 */
[----:B------:R-:W-:Y:S02]  /*0ee0*/  FMNMX3 R35, |R34|, R35, |R37|, !PT ;  /* 0x0000002322237276 */ /* 0x000fe40007800625 */
[----:B------:R-:W-:Y:S02]  /*0ef0*/  IADD3.X R46, PT, PT, R46, UR15, RZ, P3, !PT ;  /* 0x0000000f2e2e7c10 */ /* 0x000fe40009ffe4ff */
[----:B------:R-:W-:-:S02]  /*0f00*/  FMNMX R12, RZ, R12, !PT ;  /* 0x0000000cff0c7209 */ /* 0x000fc40007800000 */
[----:B------:R-:W-:Y:S02]  /*0f10*/  ISETP.GE.U32.AND P2, PT, R3, UR27, PT ;  /* 0x0000001b03007c0c */ /* 0x000fe4000bf46070 */
[----:B------:R-:W-:Y:S01]  /*0f20*/  IADD3 R34, P3, PT, R10, R5, RZ ;  /* 0x000000050a227210 */ /* 0x000fe20007f7e0ff */
[----:B------:R-:W-:Y:S01]  /*0f30*/  FMUL R9, R39, UR30 ;  /* 0x0000001e27097c20 */ /* 0x000fe20008400000 */
[----:B------:R-:W-:Y:S02]  /*0f40*/  FMNMX R52, RZ, R52, !PT ;  /* 0x00000034ff347209 */ /* 0x000fe40007800000 */
[----:B------:R-:W-:Y:S02]  /*0f50*/  FMNMX R36, RZ, R36, !PT ;  /* 0x00000024ff247209 */ /* 0x000fe40007800000 */
[----:B------:R-:W-:Y:S01]  /*0f60*/  ISETP.GE.U32.OR P2, PT, R13, UR26, P2 ;  /* 0x0000001a0d007c0c */ /* 0x000fe20009746470 */
[----:B------:R-:W-:Y:S01]  /*0f70*/  IMAD.U32 R13, RZ, RZ, UR31 ;  /* 0x0000001fff0d7e24 */ /* 0x000fe2000f8e00ff */
[----:B------:R-:W-:Y:S01]  /*0f80*/  FMNMX3 R53, |R12|, R35, |R27|, !PT ;  /* 0x000000230c357276 */ /* 0x000fe2000780061b */
[----:B------:R-:W-:Y:S01]  /*0f90*/  IMAD.X R35, RZ, RZ, R46, P3 ;  /* 0x000000ffff237224 */ /* 0x000fe200018e062e */
[----:B------:R-:W-:-:S02]  /*0fa0*/  FMNMX R11, RZ, R11, !PT ;  /* 0x0000000bff0b7209 */ /* 0x000fc40007800000 */
[----:B------:R-:W-:Y:S02]  /*0fb0*/  FMNMX R38, RZ, R38, !PT ;  /* 0x00000026ff267209 */ /* 0x000fe40007800000 */
[----:B------:R-:W-:Y:S02]  /*0fc0*/  FMNMX R26, RZ, R26, !PT ;  /* 0x0000001aff1a7209 */ /* 0x000fe40007800000 */
[----:B------:R-:W-:Y:S02]  /*0fd0*/  FMNMX R43, RZ, R43, !PT ;  /* 0x0000002bff2b7209 */ /* 0x000fe40007800000 */
[----:B------:R-:W-:Y:S01]  /*0fe0*/  FMNMX R42, RZ, R42, !PT ;  /* 0x0000002aff2a7209 */ /* 0x000fe20007800000 */
[----:B------:R-:W-:Y:S01]  /*0ff0*/  FMUL R44, R27, UR30 ;  /* 0x0000001e1b2c7c20 */ /* 0x000fe20008400000 */
[----:B------:R0:W-:Y:S01]  /*1000*/  F2F.BF16.F32 R54, R9 ;  /* 0x0000000900367304 */ /* 0x0001e20000202000 */
[----:B------:R-:W-:Y:S01]  /*1010*/  FMUL R50, R52, UR30 ;  /* 0x0000001e34327c20 */ /* 0x000fe20008400000 */
[----:B------:R-:W-:Y:S01]  /*1020*/  FMNMX3 R53, |R36|, R53, |R19|, !PT ;  /* 0x0000003524357276 */ /* 0x000fe20007800613 */
[----:B------:R-:W-:Y:S01]  /*1030*/  FMUL R33, R12, UR30 ;  /* 0x0000001e0c217c20 */ /* 0x000fe20008400000 */
[----:B------:R-:W-:Y:S01]  /*1040*/  FMUL R49, R36, UR30 ;  /* 0x0000001e24317c20 */ /* 0x000fe20008400000 */
[----:B------:R-:W-:Y:S01]  /*1050*/  FMUL R30, R11, UR30 ;  /* 0x0000001e0b1e7c20 */ /* 0x000fe20008400000 */
[----:B------:R-:W-:Y:S01]  /*1060*/  FMUL R61, R38, UR30 ;  /* 0x0000001e263d7c20 */ /* 0x000fe20008400000 */
[----:B------:R-:W-:Y:S01]  /*1070*/  FMUL R7, R26, UR30 ;  /* 0x0000001e1a077c20 */ /* 0x000fe20008400000 */
[----:B0-----:R-:W-:Y:S01]  /*1080*/  FMUL R9, R18, UR30 ;  /* 0x0000001e12097c20 */ /* 0x001fe20008400000 */
[----:B------:R-:W-:-:S04]  /*1090*/  @P1 IMAD.WIDE.U32 R18, R13, 0x5, R34 ;  /* 0x000000050d121825 */ /* 0x000fc800078e0022 */
[----:B------:R-:W-:Y:S01]  /*10a0*/  FMUL R31, R43, UR30 ;  /* 0x0000001e2b1f7c20 */ /* 0x000fe20008400000 */
[----:B------:R-:W-:Y:S01]  /*10b0*/  FMUL R48, R42, UR30 ;  /* 0x0000001e2a307c20 */ /* 0x000fe20008400000 */
[----:B------:R-:W-:Y:S01]  /*10c0*/  FMUL R13, R37, UR30 ;  /* 0x0000001e250d7c20 */ /* 0x000fe20008400000 */
[----:B------:R-:W0:Y:S08]  /*10d0*/  F2F.BF16.F32 R44, R44 ;  /* 0x0000002c002c7304 */ /* 0x000e300000202000 */
        /* <DEDUP_REMOVED lines=12> */
[----:B------:R-:W-:Y:S01]  /*11a0*/  FMNMX3 R53, |R11|, R53, |R26|, !PT ;  /* 0x000000350b357276 */ /* 0x000fe2000780061a */
[----:B0-----:R-:W-:Y:S01]  /*11b0*/  IMAD.WIDE.U32 R44, R44, 0x10000, RZ ;  /* 0x000100002c2c7825 */ /* 0x001fe200078e00ff */
[----:B------:R-:W-:-:S03]  /*11c0*/  @P1 IADD3 R51, P3, PT, R34, UR14, RZ ;  /* 0x0000000e22331c10 */ /* 0x000fc6000ff7e0ff */
[----:B------:R-:W-:Y:S02]  /*11d0*/  IMAD.U32 R11, R54, 0x10000, RZ ;  /* 0x00010000360b7824 */ /* 0x000fe400078e00ff */
[----:B-1----:R-:W-:Y:S01]  /*11e0*/  IMAD.U32 R12, R50, 0x10000, RZ ;  /* 0x00010000320c7824 */ /* 0x002fe200078e00ff */
[----:B---34-:R-:W-:Y:S07]  /*11f0*/  @P2 BRA `(.L_x_27868) ;  /* 0x0000000000202947 */ /* 0x018fee0003800000 */
[----:B--2---:R-:W-:Y:S01]  /*1200*/  IMAD.U32 R37, R13, 0x10000, RZ ;  /* 0x000100000d257824 */ /* 0x004fe200078e00ff */
[----:B------:R-:W-:Y:S01]  /*1210*/  SHF.R.U32.HI R36, RZ, 0x10, R9 ;  /* 0x00000010ff247819 */ /* 0x000fe20000011609 */
[----:B------:R-:W-:Y:S01]  /*1220*/  IMAD.U32 R27, R9, 0x10000, RZ ;  /* 0x00010000091b7824 */ /* 0x000fe200078e00ff */
[----:B------:R-:W-:Y:S02]  /*1230*/  LEA R26, P4, R22, UR8, 0x3 ;  /* 0x00000008161a7c11 */ /* 0x000fe4000f8818ff */
[----:B------:R-:W-:Y:S02]  /*1240*/  LOP3.LUT R37, R36, R37, R0, 0xfe, !PT ;  /* 0x0000002524257212 */ /* 0x000fe400078efe00 */
[----:B------:R-:W-:Y:S02]  /*1250*/  LOP3.LUT R36, R27, R32, RZ, 0xfc, !PT ;  /* 0x000000201b247212 */ /* 0x000fe400078efcff */
[----:B------:R-:W-:-:S05]  /*1260*/  LEA.HI.X R27, R22, UR9, R23, 0x3, P4 ;  /* 0x00000009161b7c11 */ /* 0x000fca000a0f1c17 */
[----:B------:R0:W-:Y:S02]  /*1270*/  STG.E.64 desc[UR22][R26.64], R36 ;  /* 0x000000241a007986 */ /* 0x0001e4000c101b16 */
.L_x_27868:
[----:B------:R-:W-:Y:S05]  /*1280*/  BSYNC.RECONVERGENT B0 ;  /* 0x0000000000007941 */ /* 0x000fea0003800200 */
.L_x_27867:
        /* <DEDUP_REMOVED lines=10> */
.L_x_27870:
[----:B------:R-:W-:Y:S05]  /*1330*/  BSYNC.RECONVERGENT B0 ;  /* 0x0000000000007941 */ /* 0x000fea0003800200 */
.L_x_27869:
[----:B------:R-:W-:Y:S04]  /*1340*/  BSSY.RECONVERGENT B0, `(.L_x_27871) ;  /* 0x000000f000007945 */ /* 0x000fe80003800200 */
[----:B------:R-:W-:Y:S05]  /*1350*/  @P2 BRA `(.L_x_27872) ;  /* 0x0000000000342947 */ /* 0x000fea0003800000 */
[----:B------:R-:W-:Y:S01]  /*1360*/  IMAD.U32 R55, RZ, RZ, UR31 ;  /* 0x0000001fff377e24 */ /* 0x000fe2000f8e00ff */
[----:B01----:R-:W-:Y:S01]  /*1370*/  SHF.R.U32.HI R27, RZ, 0x10, R7 ;  /* 0x00000010ff1b7819 */ /* 0x003fe20000011607 */
        /* <DEDUP_REMOVED lines=11> */
.L_x_27872:
[----:B------:R-:W-:Y:S05]  /*1430*/  BSYNC.RECONVERGENT B0 ;  /* 0x0000000000007941 */ /* 0x000fea0003800200 */
.L_x_27871:
[----:B------:R-:W-:Y:S04]  /*1440*/  BSSY.RECONVERGENT B0, `(.L_x_27873) ;  /* 0x000000c000007945 */ /* 0x000fe80003800200 */
[----:B------:R-:W-:Y:S05]  /*1450*/  @P2 BRA `(.L_x_27874) ;  /* 0x0000000000282947 */ /* 0x000fea0003800000 */
[----:B01-3--:R-:W-:Y:S01]  /*1460*/  IMAD.U32 R27, RZ, RZ, UR31 ;  /* 0x0000001fff1b7e24 */ /* 0x00bfe2000f8e00ff */
        /* <DEDUP_REMOVED lines=9> */
.L_x_27874:
[----:B------:R-:W-:Y:S05]  /*1500*/  BSYNC.RECONVERGENT B0 ;  /* 0x0000000000007941 */ /* 0x000fea0003800200 */
.L_x_27873:
[----:B------:R-:W-:Y:S01]  /*1510*/  VOTEU.ANY UP0, P1 ;  /* 0x0000000000ff7886 */ /* 0x000fe20000800100 */
[----:B-----5:R-:W-:Y:S02]  /*1520*/  @!P0 CS2R R14, SRZ ;  /* 0x00000000000e8805 */ /* 0x020fe4000001ff00 */
[----:B------:R-:W-:Y:S01]  /*1530*/  FMNMX3 R53, |R38|, R53, |R47|, !PT ;  /* 0x0000003526357276 */ /* 0x000fe2000780062f */
[----:B------:R-:W-:Y:S01]  /*1540*/  IMAD.U32 R23, RZ, RZ, UR31 ;  /* 0x0000001fff177e24 */ /* 0x000fe2000f8e00ff */
[----:B------:R-:W-:Y:S01]  /*1550*/  @P1 IADD3.X R22, PT, PT, R35, UR15, RZ, P3, !PT ;  /* 0x0000000f23161c10 */ /* 0x000fe20009ffe4ff */
[----:B------:R-:W-:Y:S01]  /*1560*/  @UP0 UIMAD UR5, UR32, 0x5, URZ ;  /* 0x00000005200508a4 */ /* 0x000fe2000f8e02ff */
[----:B01-34-:R-:W-:Y:S01]  /*1570*/  @P1 IMAD.MOV.U32 R36, RZ, RZ, R34 ;  /* 0x000000ffff241224 */ /* 0x01bfe200078e0022 */
        /* <DEDUP_REMOVED lines=10> */
[----:B------:R-:W-:Y:S01]  /*1620*/  HADD2.F32 R14, -RZ, R14.H0_H0 ;  /* 0x2000000eff0e7230 */ /* 0x000fe20000004100 */
[----:B------:R-:W-:Y:S01]  /*1630*/  @P1 LEA R22, P0, R36, UR24, 0x3 ;  /* 0x0000001824161c11 */ /* 0x000fe2000f8018ff */
[----:B------:R-:W-:Y:S01]  /*1640*/  HADD2.F32 R53, -RZ, R53.H0_H0 ;  /* 0x20000035ff357230 */ /* 0x000fe20000004100 */
[----:B------:R-:W-:Y:S01]  /*1650*/  @P1 LEA.HI.X R27, R18, UR25, R23, 0x3, P2 ;  /* 0x00000019121b1c11 */ /* 0x000fe200090f1c17 */
[----:B------:R-:W-:Y:S01]  /*1660*/  @P1 VIADD R19, R37, UR6 ;  /* 0x0000000625131c36 */ /* 0x000fe20008000000 */
[----:B------:R-:W-:Y:S01]  /*1670*/  SHF.R.U64 R47, R16, 0x10, R17 ;  /* 0x00000010102f7819 */ /* 0x000fe20000001211 */
[----:B------:R-:W-:Y:S01]  /*1680*/  HADD2.F32 R18, -RZ, R15.H0_H0 ;  /* 0x2000000fff127230 */ /* 0x000fe20000004100 */
[----:B------:R-:W-:Y:S01]  /*1690*/  FMNMX3 R43, |R42|, R43, |R39|, !PT ;  /* 0x0000002b2a2b7276 */ /* 0x000fe20007800627 */
[----:B------:R-:W-:Y:S01]  /*16a0*/  HADD2.F32 R54, -RZ, R54.H0_H0 ;  /* 0x20000036ff367230 */ /* 0x000fe20000004100 */
[----:B------:R-:W-:Y:S01]  /*16b0*/  FMNMX R14, RZ, R14, !PT ;  /* 0x0000000eff0e7209 */ /* 0x000fe20007800000 */
[----:B------:R-:W-:Y:S01]  /*16c0*/  HADD2.F32 R47, -RZ, R47.H0_H0 ;  /* 0x2000002fff2f7230 */ /* 0x000fe20000004100 */
[----:B------:R-:W-:-:S02]  /*16d0*/  FMNMX R53, RZ, R53, !PT ;  /* 0x00000035ff357209 */ /* 0x000fc40007800000 */
[----:B------:R-:W-:Y:S02]  /*16e0*/  @!P1 CS2R R38, SRZ ;  /* 0x0000000000269805 */ /* 0x000fe4000001ff00 */
[----:B------:R-:W-:Y:S01]  /*16f0*/  @P1 LEA.HI.X R23, R36, UR25, R19, 0x3, P0 ;  /* 0x0000001924171c11 */ /* 0x000fe200080f1c13 */
[----:B------:R-:W-:Y:S01]  /*1700*/  HADD2.F32 R19, -RZ, R16.H0_H0 ;  /* 0x20000010ff137230 */ /* 0x000fe20000004100 */
[C---:B------:R-:W-:Y:S01]  /*1710*/  FMNMX3 R36, |R14|.reuse, R43, |R53|, !PT ;  /* 0x0000002b0e247276 */ /* 0x040fe20007800635 */
[----:B------:R-:W-:Y:S01]  /*1720*/  HADD2.F32 R16, -RZ, R17.H0_H0 ;  /* 0x20000011ff107230 */ /* 0x000fe20000004100 */
[----:B------:R-:W-:Y:S01]  /*1730*/  FMNMX R15, RZ, R18, !PT ;  /* 0x00000012ff0f7209 */ /* 0x000fe20007800000 */
[----:B------:R0:W5:Y:S01]  /*1740*/  @P1 LDG.E.64 R38, desc[UR22][R50.64] ;  /* 0x0000001632261981 */ /* 0x000162000c1e1b00 */
[----:B------:R-:W-:Y:S02]  /*1750*/  FMNMX R54, RZ, R54, !PT ;  /* 0x00000036ff367209 */ /* 0x000fe40007800000 */
[----:B------:R-:W-:Y:S01]  /*1760*/  SHF.R.U32.HI R56, RZ, 0x10, R17 ;  /* 0x00000010ff387819 */ /* 0x000fe20000011611 */
[----:B------:R-:W-:Y:S01]  /*1770*/  HADD2.F32 R60, -RZ, R25.H0_H0 ;  /* 0x20000019ff3c7230 */ /* 0x000fe20000004100 */
[----:B------:R-:W-:Y:S01]  /*1780*/  FMNMX3 R36, |R15|, R36, |R54|, !PT ;  /* 0x000000240f247276 */ /* 0x000fe20007800636 */
[----:B------:R-:W-:Y:S01]  /*1790*/  @UP0 UIMAD UR5, UR32, 0x7, URZ ;  /* 0x00000007200508a4 */ /* 0x000fe2000f8e02ff */
[----:B------:R-:W-:Y:S01]  /*17a0*/  FMNMX R52, RZ, R19, !PT ;  /* 0x00000013ff347209 */ /* 0x000fe20007800000 */
[----:B------:R-:W-:Y:S01]  /*17b0*/  FMUL R14, R14, UR30 ;  /* 0x0000001e0e0e7c20 */ /* 0x000fe20008400000 */
[----:B------:R-:W-:-:S02]  /*17c0*/  FMNMX R47, RZ, R47, !PT ;  /* 0x0000002fff2f7209 */ /* 0x000fc40007800000 */
[----:B------:R-:W-:Y:S01]  /*17d0*/  FMNMX R57, RZ, R16, !PT ;  /* 0x00000010ff397209 */ /* 0x000fe20007800000 */
[----:B------:R-:W-:Y:S01]  /*17e0*/  HADD2.F32 R17, -RZ, R20.H0_H0 ;  /* 0x20000014ff117230 */ /* 0x000fe20000004100 */
[C---:B------:R-:W-:Y:S01]  /*17f0*/  FMNMX3 R58, |R52|.reuse, R36, |R47|, !PT ;  /* 0x00000024343a7276 */ /* 0x040fe2000780062f */
[----:B------:R-:W-:Y:S01]  /*1800*/  FMUL R52, R52, UR30 ;  /* 0x0000001e34347c20 */ /* 0x000fe20008400000 */
[----:B------:R-:W-:Y:S02]  /*1810*/  HADD2.F32 R19, -RZ, R56.H0_H0 ;  /* 0x20000038ff137230 */ /* 0x000fe40000004100 */
[----:B------:R-:W-:Y:S01]  /*1820*/  FMUL R55, R57, UR30 ;  /* 0x0000001e39377c20 */ /* 0x000fe20008400000 */
[----:B------:R-:W-:Y:S01]  /*1830*/  HADD2.F32 R18, -RZ, R21.H0_H0 ;  /* 0x20000015ff127230 */ /* 0x000fe20000004100 */
[----:B0-----:R-:W-:Y:S02]  /*1840*/  SHF.R.U64 R51, R20, 0x10, R21 ;  /* 0x0000001014337819 */ /* 0x001fe40000001215 */
[----:B------:R-:W-:-:S02]  /*1850*/  @!P1 CS2R R36, SRZ ;  /* 0x0000000000249805 */ /* 0x000fc4000001ff00 */
[----:B------:R-:W-:Y:S01]  /*1860*/  FMNMX R59, RZ, R17, !PT ;  /* 0x00000011ff3b7209 */ /* 0x000fe20007800000 */
[----:B------:R0:W-:Y:S01]  /*1870*/  F2F.BF16.F32 R16, R52 ;  /* 0x0000003400107304 */ /* 0x0001e20000202000 */
[----:B------:R-:W-:Y:S02]  /*1880*/  @!P1 CS2R R42, SRZ ;  /* 0x00000000002a9805 */ /* 0x000fe4000001ff00 */
[----:B------:R-:W-:Y:S01]  /*1890*/  FMNMX R56, RZ, R18, !PT ;  /* 0x00000012ff387209 */ /* 0x000fe20007800000 */
[----:B------:R-:W-:Y:S01]  /*18a0*/  FMUL R15, R15, UR30 ;  /* 0x0000001e0f0f7c20 */ /* 0x000fe20008400000 */
[----:B------:R1:W5:Y:S03]  /*18b0*/  @P1 LDG.E.64 R36, desc[UR22][R26.64] ;  /* 0x000000161a241981 */ /* 0x000366000c1e1b00 */
[----:B------:R3:W-:Y:S01]  /*18c0*/  F2F.BF16.F32 R17, R55 ;  /* 0x0000003700117304 */ /* 0x0007e20000202000 */
[----:B0-----:R-:W-:Y:S01]  /*18d0*/  FMNMX R52, RZ, R19, !PT ;  /* 0x00000013ff347209 */ /* 0x001fe20007800000 */
[----:B------:R-:W-:Y:S01]  /*18e0*/  HADD2.F32 R19, -RZ, R51.H0_H0 ;  /* 0x20000033ff137230 */ /* 0x000fe20000004100 */
[----:B------:R0:W5:Y:S01]  /*18f0*/  @P1 LDG.E.64 R42, desc[UR22][R22.64] ;  /* 0x00000016162a1981 */ /* 0x000162000c1e1b00 */
[----:B------:R-:W-:Y:S01]  /*1900*/  FMUL R50, R59, UR30 ;  /* 0x0000001e3b327c20 */ /* 0x000fe20008400000 */
[----:B------:R-:W-:Y:S01]  /*1910*/  HADD2.F32 R20, -RZ, R24.H0_H0 ;  /* 0x20000018ff147230 */ /* 0x000fe20000004100 */
[----:B------:R-:W-:Y:S01]  /*1920*/  FMNMX R60, RZ, R60, !PT ;  /* 0x0000003cff3c7209 */ /* 0x000fe20007800000 */
[----:B------:R-:W-:Y:S01]  /*1930*/  FMUL R53, R53, UR30 ;  /* 0x0000001e35357c20 */ /* 0x000fe20008400000 */
[----:B------:R-:W-:Y:S01]  /*1940*/  F2F.BF16.F32 R14, R14 ;  /* 0x0000000e000e7304 */ /* 0x000fe20000202000 */
[----:B---3--:R-:W-:Y:S01]  /*1950*/  SHF.R.U32.HI R55, RZ, 0x10, R21 ;  /* 0x00000010ff377819 */ /* 0x008fe20000011615 */
[----:B-1----:R-:W-:Y:S01]  /*1960*/  FMUL R27, R56, UR30 ;  /* 0x0000001e381b7c20 */ /* 0x002fe20008400000 */
[----:B------:R-:W-:-:S02]  /*1970*/  FMNMX R51, RZ, R19, !PT ;  /* 0x00000013ff337209 */ /* 0x000fc40007800000 */
[----:B0-----:R-:W-:Y:S01]  /*1980*/  FMNMX3 R22, |R57|, R58, |R52|, !PT ;  /* 0x0000003a39167276 */ /* 0x001fe20007800634 */
[----:B------:R-:W-:Y:S01]  /*1990*/  HADD2.F32 R55, -RZ, R55.H0_H0 ;  /* 0x20000037ff377230 */ /* 0x000fe20000004100 */
[----:B------:R-:W-:Y:S01]  /*19a0*/  SHF.R.U64 R23, R24, 0x10, R25 ;  /* 0x0000001018177819 */ /* 0x000fe20000001219 */
[----:B------:R0:W-:Y:S01]  /*19b0*/  F2F.BF16.F32 R18, R50 ;  /* 0x0000003200127304 */ /* 0x0001e20000202000 */
[----:B------:R-:W-:Y:S01]  /*19c0*/  FMNMX3 R26, |R59|, R22, |R51|, !PT ;  /* 0x000000163b1a7276 */ /* 0x000fe20007800633 */
[----:B------:R-:W-:Y:S01]  /*19d0*/  @P1 IMAD.MOV.U32 R24, RZ, RZ, R34 ;  /* 0x000000ffff181224 */ /* 0x000fe200078e0022 */
[----:B------:R-:W-:Y:S01]  /*19e0*/  FMNMX R55, RZ, R55, !PT ;  /* 0x00000037ff377209 */ /* 0x000fe20007800000 */
[----:B------:R-:W-:Y:S01]  /*19f0*/  FMUL R22, R47, UR30 ;  /* 0x0000001e2f167c20 */ /* 0x000fe20008400000 */
[----:B------:R-:W-:-:S03]  /*1a00*/  HADD2.F32 R23, -RZ, R23.H0_H0 ;  /* 0x20000017ff177230 */ /* 0x000fc60000004100 */
[----:B------:R1:W-:Y:S01]  /*1a10*/  F2F.BF16.F32 R19, R27 ;  /* 0x0000001b00137304 */ /* 0x0003e20000202000 */
[----:B0-----:R-:W-:Y:S01]  /*1a20*/  SHF.R.U32.HI R50, RZ, 0x10, R25 ;  /* 0x00000010ff327819 */ /* 0x001fe20000011619 */
[----:B------:R-:W-:Y:S01]  /*1a30*/  @P1 IMAD.MOV.U32 R25, RZ, RZ, R35 ;  /* 0x000000ffff191224 */ /* 0x000fe200078e0023 */
[----:B------:R-:W-:Y:S01]  /*1a40*/  FMNMX3 R47, |R56|, R26, |R55|, !PT ;  /* 0x0000001a382f7276 */ /* 0x000fe20007800637 */
[----:B------:R-:W-:-:S04]  /*1a50*/  FMUL R26, R52, UR30 ;  /* 0x0000001e341a7c20 */ /* 0x000fc80008400000 */
[----:B------:R-:W-:Y:S01]  /*1a60*/  F2F.BF16.F32 R15, R15 ;  /* 0x0000000f000f7304 */ /* 0x000fe20000202000 */
[----:B-1----:R-:W-:Y:S01]  /*1a70*/  IMAD.U32 R27, RZ, RZ, UR31 ;  /* 0x0000001fff1b7e24 */ /* 0x002fe2000f8e00ff */
[----:B------:R-:W-:-:S03]  /*1a80*/  FMNMX R56, RZ, R23, !PT ;  /* 0x00000017ff387209 */ /* 0x000fc60007800000 */
[----:B------:R-:W-:-:S03]  /*1a90*/  @P1 IMAD.WIDE.U32 R24, R27, 0x7, R24 ;  /* 0x000000071b181825 */ /* 0x000fc600078e0018 */
[----:B------:R0:W-:Y:S01]  /*1aa0*/  F2F.BF16.F32 R23, R26 ;  /* 0x0000001a00177304 */ /* 0x0001e20000202000 */
[----:B------:R-:W-:Y:S01]  /*1ab0*/  @P1 VIADD R25, R25, UR5 ;  /* 0x0000000519191c36 */ /* 0x000fe20008000000 */
[----:B0-----:R-:W-:-:S04]  /*1ac0*/  @P1 LEA R26, P0, R24, UR24, 0x3 ;  /* 0x00000018181a1c11 */ /* 0x001fc8000f8018ff */
[----:B------:R-:W-:Y:S02]  /*1ad0*/  @P1 LEA.HI.X R27, R24, UR25, R25, 0x3, P0 ;  /* 0x00000019181b1c11 */ /* 0x000fe400080f1c19 */
[----:B------:R-:W-:-:S04]  /*1ae0*/  ISETP.GE.U32.AND P0, PT, R40, UR27, PT ;  /* 0x0000001b28007c0c */ /* 0x000fc8000bf06070 */
[----:B------:R-:W-:Y:S02]  /*1af0*/  ISETP.GE.U32.OR P0, PT, R41, UR26, P0 ;  /* 0x0000001a29007c0c */ /* 0x000fe40008706470 */
[----:B------:R-:W-:-:S06]  /*1b00*/  @!P1 CS2R R40, SRZ ;  /* 0x0000000000289805 */ /* 0x000fcc000001ff00 */
[----:B------:R0:W5:Y:S01]  /*1b10*/  @P1 LDG.E.64 R40, desc[UR22][R26.64] ;  /* 0x000000161a281981 */ /* 0x000162000c1e1b00 */
[----:B------:R-:W-:Y:S01]  /*1b20*/  HADD2.F32 R50, -RZ, R50.H0_H0 ;  /* 0x20000032ff327230 */ /* 0x000fe20000004100 */
[----:B------:R-:W-:Y:S01]  /*1b30*/  FMNMX R57, RZ, R20, !PT ;  /* 0x00000014ff397209 */ /* 0x000fe20007800000 */
[----:B------:R-:W-:-:S03]  /*1b40*/  FMUL R52, R51, UR30 ;  /* 0x0000001e33347c20 */ /* 0x000fc60008400000 */
[----:B------:R-:W-:Y:S01]  /*1b50*/  FMNMX R50, RZ, R50, !PT ;  /* 0x00000032ff327209 */ /* 0x000fe20007800000 */
[----:B------:R-:W-:Y:S01]  /*1b60*/  FMUL R51, R56, UR30 ;  /* 0x0000001e38337c20 */ /* 0x000fe20008400000 */
[----:B------:R-:W-:-:S03]  /*1b70*/  FMNMX3 R47, |R57|, R47, |R56|, !PT ;  /* 0x0000002f392f7276 */ /* 0x000fc60007800638 */
[----:B------:R-:W-:Y:S01]  /*1b80*/  FMUL R56, R50, UR30 ;  /* 0x0000001e32387c20 */ /* 0x000fe20008400000 */
[----:B------:R-:W-:Y:S01]  /*1b90*/  FMUL R20, R57, UR30 ;  /* 0x0000001e39147c20 */ /* 0x000fe20008400000 */
[----:B------:R-:W-:Y:S01]  /*1ba0*/  FMUL R21, R60, UR30 ;  /* 0x0000001e3c157c20 */ /* 0x000fe20008400000 */
[----:B------:R-:W-:Y:S01]  /*1bb0*/  IADD3 R24, P2, PT, R28, UR14, RZ ;  /* 0x0000000e1c187c10 */ /* 0x000fe2000ff5e0ff */
[----:B------:R-:W-:Y:S02]  /*1bc0*/  FMUL R28, R54, UR30 ;  /* 0x0000001e361c7c20 */ /* 0x000fe40008400000 */
[----:B------:R-:W1:Y:S01]  /*1bd0*/  F2F.BF16.F32 R56, R56 ;  /* 0x0000003800387304 */ /* 0x000e620000202000 */
[----:B------:R-:W-:-:S07]  /*1be0*/  FMUL R58, R55, UR30 ;  /* 0x0000001e373a7c20 */ /* 0x000fce0008400000 */
[----:B------:R-:W3:Y:S08]  /*1bf0*/  F2F.BF16.F32 R20, R20 ;  /* 0x0000001400147304 */ /* 0x000ef00000202000 */
[----:B------:R-:W4:Y:S08]  /*1c00*/  F2F.BF16.F32 R21, R21 ;  /* 0x0000001500157304 */ /* 0x000f300000202000 */
[----:B------:R-:W0:Y:S08]  /*1c10*/  F2F.BF16.F32 R22, R22 ;  /* 0x0000001600167304 */ /* 0x000e300000202000 */
[----:B------:R-:W0:Y:S08]  /*1c20*/  F2F.BF16.F32 R52, R52 ;  /* 0x0000003400347304 */ /* 0x000e300000202000 */
[----:B------:R-:W0:Y:S08]  /*1c30*/  F2F.BF16.F32 R51, R51 ;  /* 0x0000003300337304 */ /* 0x000e300000202000 */
[----:B------:R-:W0:Y:S08]  /*1c40*/  F2F.BF16.F32 R53, R53 ;  /* 0x0000003500357304 */ /* 0x000e300000202000 */
[----:B------:R0:W0:Y:S01]  /*1c50*/  F2F.BF16.F32 R55, R28 ;  /* 0x0000001c00377304 */ /* 0x0000220000202000 */
[----:B------:R-:W-:Y:S01]  /*1c60*/  BSSY.RECONVERGENT B0, `(.L_x_27875) ;  /* 0x000000b000007945 */ /* 0x000fe20003800200 */
[----:B------:R-:W-:Y:S01]  /*1c70*/  IADD3.X R25, PT, PT, R29, UR15, RZ, P2, !PT ;  /* 0x0000000f1d197c10 */ /* 0x000fe200097fe4ff */
[----:B-1----:R-:W-:-:S02]  /*1c80*/  IMAD.U32 R54, R56, 0x10000, RZ ;  /* 0x0001000038367824 */ /* 0x002fc400078e00ff */
[----:B---34-:R-:W-:Y:S05]  /*1c90*/  @P0 BRA `(.L_x_27876) ;  /* 0x00000000001c0947 */ /* 0x018fea0003800000 */
[----:B0-----:R-:W-:-:S04]  /*1ca0*/  IMAD.WIDE.U32 R26, R53, 0x10000, RZ ;  /* 0x00010000351a7825 */ /* 0x001fc800078e00ff */
[----:B------:R-:W-:-:S05]  /*1cb0*/  IMAD.U32 R28, R55, 0x10000, RZ ;  /* 0x00010000371c7824 */ /* 0x000fca00078e00ff */
[----:B------:R-:W-:Y:S02]  /*1cc0*/  LOP3.LUT R29, R27, R28, R15, 0xfe, !PT ;  /* 0x0000001c1b1d7212 */ /* 0x000fe400078efe0f */
[----:B------:R-:W-:Y:S02]  /*1cd0*/  LOP3.LUT R28, R26, R14, RZ, 0xfc, !PT ;  /* 0x0000000e1a1c7212 */ /* 0x000fe400078efcff */
[----:B------:R-:W-:-:S04]  /*1ce0*/  LEA R26, P1, R24, UR8, 0x3 ;  /* 0x00000008181a7c11 */ /* 0x000fc8000f8218ff */
[----:B------:R-:W-:-:S05]  /*1cf0*/  LEA.HI.X R27, R24, UR9, R25, 0x3, P1 ;  /* 0x00000009181b7c11 */ /* 0x000fca00088f1c19 */
[----:B------:R1:W-:Y:S04]  /*1d00*/  STG.E.64 desc[UR22][R26.64], R28 ;  /* 0x0000001c1a007986 */ /* 0x0003e8000c101b16 */
.L_x_27876:
[----:B------:R-:W-:Y:S05]  /*1d10*/  BSYNC.RECONVERGENT B0 ;  /* 0x0000000000007941 */ /* 0x000fea0003800200 */
.L_x_27875:
        /* <DEDUP_REMOVED lines=11> */
.L_x_27878:
[----:B------:R-:W-:Y:S05]  /*1dd0*/  BSYNC.RECONVERGENT B0 ;  /* 0x0000000000007941 */ /* 0x000fea0003800200 */
.L_x_27877:
[----:B------:R-:W4:Y:S01]  /*1de0*/  F2F.BF16.F32 R58, R58 ;  /* 0x0000003a003a7304 */ /* 0x000f220000202000 */
[----:B------:R-:W-:Y:S01]  /*1df0*/  BSSY.RECONVERGENT B0, `(.L_x_27879) ;  /* 0x0000010000007945 */ /* 0x000fe20003800200 */
[----:B0-----:R-:W-:-:S03]  /*1e00*/  IMAD.U32 R59, R51, 0x10000, RZ ;  /* 0x00010000333b7824 */ /* 0x001fc600078e00ff */
[----:B------:R-:W-:Y:S05]  /*1e10*/  @P0 BRA `(.L_x_27880) ;  /* 0x0000000000340947 */ /* 0x000fea0003800000 */
[----:B-1-3--:R-:W-:Y:S02]  /*1e20*/  IMAD.U32 R27, RZ, RZ, UR31 ;  /* 0x0000001fff1b7e24 */ /* 0x00afe4000f8e00ff */
        /* <DEDUP_REMOVED lines=12> */
.L_x_27880:
[----:B------:R-:W-:Y:S05]  /*1ef0*/  BSYNC.RECONVERGENT B0 ;  /* 0x0000000000007941 */ /* 0x000fea0003800200 */
.L_x_27879:
[----:B------:R-:W-:Y:S04]  /*1f00*/  BSSY.RECONVERGENT B0, `(.L_x_27881) ;  /* 0x000000c000007945 */ /* 0x000fe80003800200 */
[----:B------:R-:W-:Y:S05]  /*1f10*/  @P0 BRA `(.L_x_27882) ;  /* 0x0000000000280947 */ /* 0x000fea0003800000 */
[----:B01-3--:R-:W-:Y:S01]  /*1f20*/  IMAD.U32 R27, RZ, RZ, UR31 ;  /* 0x0000001fff1b7e24 */ /* 0x00bfe2000f8e00ff */
        /* <DEDUP_REMOVED lines=9> */
.L_x_27882:
[----:B------:R-:W-:Y:S05]  /*1fc0*/  BSYNC.RECONVERGENT B0 ;  /* 0x0000000000007941 */ /* 0x000fea0003800200 */
.L_x_27881:
[----:B0-----:R-:W-:Y:S01]  /*1fd0*/  VIADD R24, R3, 0x3 ;  /* 0x0000000303187836 */ /* 0x001fe20000000000 */
[----:B------:R-:W-:Y:S01]  /*1fe0*/  FMNMX3 R60, |R60|, R47, |R50|, !PT ;  /* 0x0000002f3c3c7276 */ /* 0x000fe20007800632 */
[----:B------:R-:W-:Y:S02]  /*1ff0*/  VIADD R34, R2, 0x1d ;  /* 0x0000001d02227836 */ /* 0x000fe40000000000 */
[----:B-1-3--:R-:W-:Y:S01]  /*2000*/  IMAD.U32 R29, RZ, RZ, UR31 ;  /* 0x0000001fff1d7e24 */ /* 0x00afe2000f8e00ff */
[----:B------:R-:W-:Y:S01]  /*2010*/  ISETP.GE.U32.AND P0, PT, R24, UR27, PT ;  /* 0x0000001b18007c0c */ /* 0x000fe2000bf06070 */
[----:B------:R-:W-:Y:S01]  /*2020*/  IMAD.WIDE.U32 R26, R33, 0x10000, RZ ;  /* 0x00010000211a7825 */ /* 0x000fe200078e00ff */
[----:B------:R-:W-:-:S03]  /*2030*/  LOP3.LUT R34, R34, 0x1f, RZ, 0xc0, !PT ;  /* 0x0000001f22227812 */ /* 0x000fc600078ec0ff */
[----:B------:R-:W-:Y:S01]  /*2040*/  IMAD.U32 R31, R31, 0x10000, RZ ;  /* 0x000100001f1f7824 */ /* 0x000fe200078e00ff */
[C---:B------:R-:W-:Y:S01]  /*2050*/  ISETP.LT.U32.AND P0, PT, R34.reuse, UR26, !P0 ;  /* 0x0000001a22007c0c */ /* 0x040fe2000c701070 */
[----:B------:R-:W-:Y:S01]  /*2060*/  IMAD.U32 R47, RZ, RZ, UR31 ;  /* 0x0000001fff2f7e24 */ /* 0x000fe2000f8e00ff */
[----:B------:R-:W-:Y:S02]  /*2070*/  IADD3 R24, P1, P2, R34, UR14, R5 ;  /* 0x0000000e22187c10 */ /* 0x000fe4000fa3e005 */
[----:B------:R-:W-:Y:S02]  /*2080*/  LOP3.LUT R27, R31, R27, R30, 0xfe, !PT ;  /* 0x0000001b1f1b7212 */ /* 0x000fe400078efe1e */
[----:B------:R-:W-:Y:S02]  /*2090*/  IADD3.X R25, PT, PT, RZ, UR15, R46, P1, P2 ;  /* 0x0000000fff197c10 */ /* 0x000fe40008fe442e */
[----:B--2---:R-:W-:-:S05]  /*20a0*/  LOP3.LUT R26, R26, R32, RZ, 0xfc, !PT ;  /* 0x000000201a1a7212 */ /* 0x004fca00078efcff */
        /* <DEDUP_REMOVED lines=9> */
[----:B------:R-:W-:Y:S02]  /*2140*/  @P0 LEA.HI.X R33, R28, UR25, R29, 0x3, P1 ;  /* 0x000000191c210c11 */ /* 0x000fe400088f1c1d */
[----:B------:R-:W-:Y:S01]  /*2150*/  @!P0 CS2R R28, SRZ ;  /* 0x00000000001c8805 */ /* 0x000fe2000001ff00 */
[----:B------:R-:W-:Y:S01]  /*2160*/  @P0 VIADD R31, R31, UR5 ;  /* 0x000000051f1f0c36 */ /* 0x000fe20008000000 */
[----:B------:R-:W-:-:S04]  /*2170*/  @P0 LEA R46, P1, R30, UR24, 0x3 ;  /* 0x000000181e2e0c11 */ /* 0x000fc8000f8218ff */
[----:B------:R-:W-:Y:S01]  /*2180*/  @P0 LEA.HI.X R47, R30, UR25, R31, 0x3, P1 ;  /* 0x000000191e2f0c11 */ /* 0x000fe200088f1c1f */
[----:B------:R-:W-:Y:S01]  /*2190*/  IMAD.U32 R63, RZ, RZ, UR31 ;  /* 0x0000001fff3f7e24 */ /* 0x000fe2000f8e00ff */
[----:B------:R-:W-:Y:S02]  /*21a0*/  @P0 IADD3 R50, P1, PT, R24, UR14, RZ ;  /* 0x0000000e18320c10 */ /* 0x000fe4000ff3e0ff */
[----:B------:R-:W-:Y:S01]  /*21b0*/  @!P0 CS2R R30, SRZ ;  /* 0x00000000001e8805 */ /* 0x000fe2000001ff00 */
[----:B------:R-:W5:Y:S01]  /*21c0*/  @P0 LDG.E.64 R28, desc[UR22][R32.64] ;  /* 0x00000016201c0981 */ /* 0x000f62000c1e1b00 */
[----:B------:R-:W-:Y:S02]  /*21d0*/  @P0 IADD3.X R51, PT, PT, R25, UR15, RZ, P1, !PT ;  /* 0x0000000f19330c10 */ /* 0x000fe40008ffe4ff */
[C---:B------:R-:W-:Y:S02]  /*21e0*/  @P0 LEA R56, P1, R50.reuse, UR24, 0x3 ;  /* 0x0000001832380c11 */ /* 0x040fe4000f8218ff */
[----:B------:R0:W5:Y:S02]  /*21f0*/  @P0 LDG.E.64 R30, desc[UR22][R46.64] ;  /* 0x000000162e1e0981 */ /* 0x000164000c1e1b00 */
[----:B------:R-:W-:Y:S01]  /*2200*/  @P0 LEA.HI.X R57, R50, UR25, R51, 0x3, P1 ;  /* 0x0000001932390c11 */ /* 0x000fe200088f1c33 */
[----:B------:R-:W-:Y:S01]  /*2210*/  @P0 IMAD.MOV.U32 R50, RZ, RZ, R24 ;  /* 0x000000ffff320224 */ /* 0x000fe200078e0018 */
[----:B------:R-:W-:Y:S01]  /*2220*/  @UP0 UIMAD UR5, UR32, 0x7, URZ ;  /* 0x00000007200508a4 */ /* 0x000fe2000f8e02ff */
[----:B------:R-:W-:Y:S01]  /*2230*/  @P0 IMAD.MOV.U32 R51, RZ, RZ, R25 ;  /* 0x000000ffff330224 */ /* 0x000fe200078e0019 */
[----:B------:R-:W-:Y:S01]  /*2240*/  @!P0 CS2R R32, SRZ ;  /* 0x0000000000208805 */ /* 0x000fe2000001ff00 */
[----:B0-----:R-:W-:-:S02]  /*2250*/  IMAD.U32 R46, R48, 0x10000, RZ ;  /* 0x00010000302e7824 */ /* 0x001fc400078e00ff */
[----:B------:R-:W-:-:S03]  /*2260*/  IMAD.WIDE.U32 R48, R49, 0x10000, RZ ;  /* 0x0001000031307825 */ /* 0x000fc600078e00ff */
[----:B------:R0:W5:Y:S01]  /*2270*/  @P0 LDG.E.64 R32, desc[UR22][R56.64] ;  /* 0x0000001638200981 */ /* 0x000162000c1e1b00 */
[----:B------:R-:W-:Y:S01]  /*2280*/  @P0 IMAD.WIDE.U32 R50, R63, 0x7, R50 ;  /* 0x000000073f320825 */ /* 0x000fe200078e0032 */
[----:B------:R-:W-:-:S03]  /*2290*/  LOP3.LUT R49, R61, R49, R46, 0xfe, !PT ;  /* 0x000000313d317212 */ /* 0x000fc600078efe2e */
[----:B------:R-:W-:Y:S01]  /*22a0*/  @P0 VIADD R47, R51, UR5 ;  /* 0x00000005332f0c36 */ /* 0x000fe20008000000 */
[----:B------:R-:W-:Y:S01]  /*22b0*/  @P0 LEA R46, P1, R50, UR24, 0x3 ;  /* 0x00000018322e0c11 */ /* 0x000fe2000f8218ff */
[----:B0-----:R-:W-:-:S03]  /*22c0*/  IMAD.WIDE.U32 R56, R6, 0x10000, RZ ;  /* 0x0001000006387825 */ /* 0x001fc600078e00ff */
[----:B------:R-:W-:Y:S02]  /*22d0*/  @P0 LEA.HI.X R47, R50, UR25, R47, 0x3, P1 ;  /* 0x00000019322f0c11 */ /* 0x000fe400088f1c2f */
[----:B------:R-:W-:Y:S01]  /*22e0*/  @!P0 CS2R R50, SRZ ;  /* 0x0000000000328805 */ /* 0x000fe2000001ff00 */
[----:B------:R-:W-:Y:S01]  /*22f0*/  IMAD.WIDE.U32 R62, R16, 0x10000, RZ ;  /* 0x00010000103e7825 */ /* 0x000fe200078e00ff */
[----:B------:R-:W-:-:S03]  /*2300*/  LOP3.LUT R56, R56, R13, RZ, 0xfc, !PT ;  /* 0x0000000d38387212 */ /* 0x000fc600078efcff */
[----:B------:R-:W-:Y:S01]  /*2310*/  IMAD.U32 R13, R20, 0x10000, RZ ;  /* 0x00010000140d7824 */ /* 0x000fe200078e00ff */
[----:B------:R0:W5:Y:S01]  /*2320*/  @P0 LDG.E.64 R50, desc[UR22][R46.64] ;  /* 0x000000162e320981 */ /* 0x000162000c1e1b00 */
[----:B------:R-:W-:Y:S01]  /*2330*/  IMAD.U32 R21, R21, 0x10000, RZ ;  /* 0x0001000015157824 */ /* 0x000fe200078e00ff */
[----:B-----5:R-:W-:Y:S01]  /*2340*/  SHF.R.U32.HI R20, RZ, 0x10, R39 ;  /* 0x00000010ff147819 */ /* 0x020fe20000011627 */
[----:B------:R-:W-:Y:S01]  /*2350*/  IMAD.WIDE.U32 R16, R17, 0x10000, RZ ;  /* 0x0001000011107825 */ /* 0x000fe200078e00ff */
[----:B------:R-:W-:Y:S01]  /*2360*/  LOP3.LUT R63, R13, R63, R18, 0xfe, !PT ;  /* 0x0000003f0d3f7212 */ /* 0x000fe200078efe12 */
[----:B------:R-:W-:Y:S01]  /*2370*/  BSSY.RECONVERGENT B0, `(.L_x_27883) ;  /* 0x0000068000007945 */ /* 0x000fe20003800200 */
[----:B------:R-:W-:Y:S01]  /*2380*/  LOP3.LUT R6, R9, R44, RZ, 0xfc, !PT ;  /* 0x0000002c09067212 */ /* 0x000fe200078efcff */
[----:B------:R-:W-:Y:S01]  /*2390*/  HADD2.F32 R13, -RZ, R38.H0_H0 ;  /* 0x20000026ff0d7230 */ /* 0x000fe20000004100 */
[----:B------:R-:W-:Y:S01]  /*23a0*/  LOP3.LUT R17, R19, R17, R21, 0xfe, !PT ;  /* 0x0000001113117212 */ /* 0x000fe200078efe15 */
[----:B------:R-:W-:Y:S01]  /*23b0*/  HADD2.F32 R19, -RZ, R39.H0_H0 ;  /* 0x20000027ff137230 */ /* 0x000fe20000004100 */
[----:B0-----:R-:W-:Y:S01]  /*23c0*/  SHF.R.U64 R47, R38, 0x10, R39 ;  /* 0x00000010262f7819 */ /* 0x001fe20000001227 */
[----:B------:R-:W-:Y:S01]  /*23d0*/  HADD2.F32 R20, -RZ, R20.H0_H0 ;  /* 0x20000014ff147230 */ /* 0x000fe20000004100 */
[----:B------:R-:W-:Y:S01]  /*23e0*/  SHF.R.U64 R44, R36, 0x10, R37 ;  /* 0x00000010242c7819 */ /* 0x000fe20000001225 */
[----:B------:R-:W-:Y:S01]  /*23f0*/  HADD2.F32 R21, -RZ, R36.H0_H0 ;  /* 0x20000024ff157230 */ /* 0x000fe20000004100 */
[----:B------:R-:W-:Y:S01]  /*2400*/  FMNMX R13, RZ, R13, !PT ;  /* 0x0000000dff0d7209 */ /* 0x000fe20007800000 */
[----:B------:R-:W-:Y:S01]  /*2410*/  HADD2.F32 R47, -RZ, R47.H0_H0 ;  /* 0x2000002fff2f7230 */ /* 0x000fe20000004100 */
[----:B------:R-:W-:Y:S01]  /*2420*/  LOP3.LUT R62, R62, R14, RZ, 0xfc, !PT ;  /* 0x0000000e3e3e7212 */ /* 0x000fe200078efcff */
[----:B------:R-:W-:Y:S01]  /*2430*/  HADD2.F32 R44, -RZ, R44.H0_H0 ;  /* 0x2000002cff2c7230 */ /* 0x000fe20000004100 */
[----:B------:R-:W-:Y:S01]  /*2440*/  LOP3.LUT R16, R16, R15, RZ, 0xfc, !PT ;  /* 0x0000000f10107212 */ /* 0x000fe200078efcff */
[----:B------:R-:W-:Y:S01]  /*2450*/  IMAD.WIDE.U32 R14, R23, 0x10000, RZ ;  /* 0x00010000170e7825 */ /* 0x000fe200078e00ff */
[----:B------:R-:W-:-:S02]  /*2460*/  FMNMX R47, RZ, R47, !PT ;  /* 0x0000002fff2f7209 */ /* 0x000fc40007800000 */
[----:B------:R-:W-:Y:S01]  /*2470*/  FMNMX R19, RZ, R19, !PT ;  /* 0x00000013ff137209 */ /* 0x000fe20007800000 */
[----:B------:R-:W-:Y:S01]  /*2480*/  HADD2.F32 R18, -RZ, R37.H0_H0 ;  /* 0x20000025ff127230 */ /* 0x000fe20000004100 */
[----:B------:R-:W-:Y:S01]  /*2490*/  FMNMX3 R60, |R13|, R60, |R47|, !PT ;  /* 0x0000003c0d3c7276 */ /* 0x000fe2000780062f */
[----:B------:R-:W-:Y:S01]  /*24a0*/  HADD2.F32 R23, -RZ, R42.H0_H0 ;  /* 0x2000002aff177230 */ /* 0x000fe20000004100 */
[----:B------:R-:W-:Y:S01]  /*24b0*/  FMNMX R36, RZ, R20, !PT ;  /* 0x00000014ff247209 */ /* 0x000fe20007800000 */
[----:B------:R-:W-:Y:S01]  /*24c0*/  HADD2.F32 R38, -RZ, R40.H0_H0 ;  /* 0x20000028ff267230 */ /* 0x000fe20000004100 */
[----:B------:R-:W-:Y:S01]  /*24d0*/  LOP3.LUT R7, R45, R7, R12, 0xfe, !PT ;  /* 0x000000072d077212 */ /* 0x000fe200078efe0c */
[----:B------:R-:W-:Y:S01]  /*24e0*/  FMUL R45, R19, UR30 ;  /* 0x0000001e132d7c20 */ /* 0x000fe20008400000 */
[----:B------:R-:W-:Y:S01]  /*24f0*/  FMNMX R21, RZ, R21, !PT ;  /* 0x00000015ff157209 */ /* 0x000fe20007800000 */
[----:B------:R-:W-:Y:S01]  /*2500*/  FMUL R47, R47, UR30 ;  /* 0x0000001e2f2f7c20 */ /* 0x000fe20008400000 */
[----:B----4-:R-:W-:-:S02]  /*2510*/  LOP3.LUT R9, R15, R58, RZ, 0xfc, !PT ;  /* 0x0000003a0f097212 */ /* 0x010fc400078efcff */
[----:B------:R-:W-:Y:S01]  /*2520*/  LOP3.LUT R12, R14, R55, RZ, 0xfc, !PT ;  /* 0x000000370e0c7212 */ /* 0x000fe200078efcff */
[----:B------:R-:W-:Y:S01]  /*2530*/  IMAD.WIDE.U32 R14, R22, 0x10000, RZ ;  /* 0x00010000160e7825 */ /* 0x000fe200078e00ff */
[----:B------:R-:W-:-:S03]  /*2540*/  FMNMX3 R60, |R19|, R60, |R36|, !PT ;  /* 0x0000003c133c7276 */ /* 0x000fc60007800624 */
[C---:B------:R-:W-:Y:S01]  /*2550*/  FMUL R22, R21.reuse, UR30 ;  /* 0x0000001e15167c20 */ /* 0x040fe20008400000 */
[----:B------:R-:W-:Y:S01]  /*2560*/  FMNMX R44, RZ, R44, !PT ;  /* 0x0000002cff2c7209 */ /* 0x000fe20007800000 */
[----:B------:R-:W-:Y:S01]  /*2570*/  F2F.BF16.F32 R45, R45 ;  /* 0x0000002d002d7304 */ /* 0x000fe20000202000 */
[----:B------:R-:W-:Y:S02]  /*2580*/  FMNMX R18, RZ, R18, !PT ;  /* 0x00000012ff127209 */ /* 0x000fe40007800000 */
[----:B------:R-:W-:Y:S01]  /*2590*/  FMNMX3 R60, |R21|, R60, |R44|, !PT ;  /* 0x0000003c153c7276 */ /* 0x000fe2000780062c */
[----:B------:R-:W-:Y:S01]  /*25a0*/  HADD2.F32 R21, -RZ, R41.H0_H0 ;  /* 0x20000029ff157230 */ /* 0x000fe20000004100 */
[----:B------:R-:W-:Y:S01]  /*25b0*/  SHF.R.U32.HI R19, RZ, 0x10, R37 ;  /* 0x00000010ff137819 */ /* 0x000fe20000011625 */
[----:B------:R-:W-:Y:S01]  /*25c0*/  FMUL R39, R18, UR30 ;  /* 0x0000001e12277c20 */ /* 0x000fe20008400000 */
[----:B------:R-:W-:Y:S01]  /*25d0*/  LOP3.LUT R15, R15, R52, R59, 0xfe, !PT ;  /* 0x000000340f0f7212 */ /* 0x000fe200078efe3b */
[----:B------:R-:W-:Y:S01]  /*25e0*/  VIADD R52, R3, 0x2 ;  /* 0x0000000203347836 */ /* 0x000fe20000000000 */
[----:B------:R-:W-:Y:S01]  /*25f0*/  FMNMX R20, RZ, R23, !PT ;  /* 0x00000017ff147209 */ /* 0x000fe20007800000 */
[----:B------:R-:W-:Y:S01]  /*2600*/  HADD2.F32 R19, -RZ, R19.H0_H0 ;  /* 0x20000013ff137230 */ /* 0x000fe20000004100 */
[----:B------:R-:W-:Y:S01]  /*2610*/  LOP3.LUT R14, R53, R14, RZ, 0xfc, !PT ;  /* 0x0000000e350e7212 */ /* 0x000fe200078efcff */
[----:B------:R0:W-:Y:S01]  /*2620*/  F2F.BF16.F32 R23, R39 ;  /* 0x0000002700177304 */ /* 0x0001e20000202000 */
[----:B------:R-:W-:Y:S01]  /*2630*/  FMNMX R37, RZ, R38, !PT ;  /* 0x00000026ff257209 */ /* 0x000fe20007800000 */
[----:B------:R-:W-:Y:S01]  /*2640*/  FMUL R46, R20, UR30 ;  /* 0x0000001e142e7c20 */ /* 0x000fe20008400000 */
[----:B------:R-:W-:-:S02]  /*2650*/  SHF.R.U64 R53, R42, 0x10, R43 ;  /* 0x000000102a357819 */ /* 0x000fc4000000122b */
[----:B------:R-:W-:Y:S01]  /*2660*/  FMNMX R3, RZ, R21, !PT ;  /* 0x00000015ff037209 */ /* 0x000fe20007800000 */
[----:B------:R-:W-:Y:S01]  /*2670*/  HADD2.F32 R21, -RZ, R43.H0_H0 ;  /* 0x2000002bff157230 */ /* 0x000fe20000004100 */
[----:B------:R-:W-:Y:S01]  /*2680*/  ISETP.GE.U32.AND P0, PT, R52, UR27, PT ;  /* 0x0000001b34007c0c */ /* 0x000fe2000bf06070 */
[----:B------:R-:W-:Y:S01]  /*2690*/  HADD2.F32 R53, -RZ, R53.H0_H0 ;  /* 0x20000035ff357230 */ /* 0x000fe20000004100 */
[----:B------:R-:W-:Y:S01]  /*26a0*/  SHF.R.U32.HI R43, RZ, 0x10, R43 ;  /* 0x00000010ff2b7819 */ /* 0x000fe2000001162b */
[----:B0-----:R-:W-:Y:S01]  /*26b0*/  FMUL R39, R37, UR30 ;  /* 0x0000001e25277c20 */ /* 0x001fe20008400000 */
[----:B------:R0:W-:Y:S01]  /*26c0*/  F2F.BF16.F32 R38, R46 ;  /* 0x0000002e00267304 */ /* 0x0001e20000202000 */
[----:B------:R-:W-:Y:S01]  /*26d0*/  FMNMX R55, RZ, R19, !PT ;  /* 0x00000013ff377209 */ /* 0x000fe20007800000 */
[----:B------:R-:W-:Y:S01]  /*26e0*/  FMUL R42, R3, UR30 ;  /* 0x0000001e032a7c20 */ /* 0x000fe20008400000 */
[----:B------:R-:W-:Y:S02]  /*26f0*/  ISETP.GE.U32.OR P0, PT, R10, UR26, P0 ;  /* 0x0000001a0a007c0c */ /* 0x000fe40008706470 */
[----:B------:R-:W-:Y:S01]  /*2700*/  SHF.R.U64 R58, R40, 0x10, R41 ;  /* 0x00000010283a7819 */ /* 0x000fe20000001229 */
[----:B------:R-:W-:Y:S01]  /*2710*/  FMUL R52, R55, UR30 ;  /* 0x0000001e37347c20 */ /* 0x000fe20008400000 */
[----:B------:R-:W-:Y:S01]  /*2720*/  FMNMX3 R18, |R18|, R60, |R55|, !PT ;  /* 0x0000003c12127276 */ /* 0x000fe20007800637 */
[----:B------:R-:W1:Y:S01]  /*2730*/  F2F.BF16.F32 R22, R22 ;  /* 0x0000001600167304 */ /* 0x000e620000202000 */
[----:B0-----:R-:W-:Y:S01]  /*2740*/  IMAD.IADD R46, R10, 0x1, R5 ;  /* 0x000000010a2e7824 */ /* 0x001fe200078e0205 */
[----:B------:R-:W-:Y:S01]  /*2750*/  FMNMX R59, RZ, R21, !PT ;  /* 0x00000015ff3b7209 */ /* 0x000fe20007800000 */
[----:B------:R-:W-:Y:S01]  /*2760*/  HADD2.F32 R10, -RZ, R43.H0_H0 ;  /* 0x2000002bff0a7230 */ /* 0x000fe20000004100 */
[----:B------:R-:W-:Y:S01]  /*2770*/  FMNMX R53, RZ, R53, !PT ;  /* 0x00000035ff357209 */ /* 0x000fe20007800000 */
[----:B------:R-:W-:Y:S01]  /*2780*/  HADD2.F32 R58, -RZ, R58.H0_H0 ;  /* 0x2000003aff3a7230 */ /* 0x000fe20000004100 */
[----:B------:R-:W-:Y:S01]  /*2790*/  LOP3.LUT R48, R48, R0, RZ, 0xfc, !PT ;  /* 0x0000000030307212 */ /* 0x000fe200078efcff */
[----:B------:R-:W-:Y:S01]  /*27a0*/  FMUL R0, R13, UR30 ;  /* 0x0000001e0d007c20 */ /* 0x000fe20008400000 */
[----:B------:R-:W0:Y:S01]  /*27b0*/  F2F.BF16.F32 R39, R39 ;  /* 0x0000002700277304 */ /* 0x000e220000202000 */
[----:B------:R-:W-:Y:S01]  /*27c0*/  FMNMX R10, RZ, R10, !PT ;  /* 0x0000000aff0a7209 */ /* 0x000fe20007800000 */
[C---:B------:R-:W-:Y:S01]  /*27d0*/  FMUL R5, R59.reuse, UR30 ;  /* 0x0000001e3b057c20 */ /* 0x040fe20008400000 */
[----:B------:R-:W-:Y:S01]  /*27e0*/  FMNMX3 R20, |R20|, R18, |R53|, !PT ;  /* 0x0000001214147276 */ /* 0x000fe20007800635 */
[----:B------:R-:W-:Y:S01]  /*27f0*/  FMUL R55, R36, UR30 ;  /* 0x0000001e24377c20 */ /* 0x000fe20008400000 */
[----:B------:R-:W-:Y:S01]  /*2800*/  FMNMX R58, RZ, R58, !PT ;  /* 0x0000003aff3a7209 */ /* 0x000fe20007800000 */
[----:B------:R-:W-:Y:S01]  /*2810*/  FMUL R43, R10, UR30 ;  /* 0x0000001e0a2b7c20 */ /* 0x000fe20008400000 */
[----:B------:R-:W-:Y:S01]  /*2820*/  FMNMX3 R60, |R59|, R20, |R10|, !PT ;  /* 0x000000143b3c7276 */ /* 0x000fe2000780060a */
[----:B------:R-:W2:Y:S01]  /*2830*/  F2F.BF16.F32 R42, R42 ;  /* 0x0000002a002a7304 */ /* 0x000ea20000202000 */
[----:B------:R-:W-:Y:S01]  /*2840*/  IADD3 R36, P1, PT, R46, UR14, RZ ;  /* 0x0000000e2e247c10 */ /* 0x000fe2000ff3e0ff */
[----:B-1----:R-:W-:Y:S01]  /*2850*/  IMAD.WIDE.U32 R18, R22, 0x10000, RZ ;  /* 0x0001000016127825 */ /* 0x002fe200078e00ff */
[----:B------:R-:W-:-:S02]  /*2860*/  FMNMX3 R60, |R37|, R60, |R58|, !PT ;  /* 0x0000003c253c7276 */ /* 0x000fc4000780063a */
[----:B------:R-:W-:Y:S01]  /*2870*/  IADD3.X R37, PT, PT, R35, UR15, RZ, P1, !PT ;  /* 0x0000000f23257c10 */ /* 0x000fe20008ffe4ff */
[----:B0-----:R-:W-:Y:S02]  /*2880*/  IMAD.U32 R21, R39, 0x10000, RZ ;  /* 0x0001000027157824 */ /* 0x001fe400078e00ff */
[----:B------:R-:W0:Y:S01]  /*2890*/  F2F.BF16.F32 R0, R0 ;  /* 0x0000000000007304 */ /* 0x000e220000202000 */
[----:B------:R-:W-:Y:S02]  /*28a0*/  LOP3.LUT R8, R57, R8, RZ, 0xfc, !PT ;  /* 0x0000000839087212 */ /* 0x000fe400078efcff */
[----:B------:R-:W-:Y:S02]  /*28b0*/  SHF.R.U32.HI R59, RZ, 0x10, R41 ;  /* 0x00000010ff3b7819 */ /* 0x000fe40000011629 */
[----:B------:R-:W-:Y:S01]  /*28c0*/  LOP3.LUT R19, R21, R19, R38, 0xfe, !PT ;  /* 0x0000001315137212 */ /* 0x000fe200078efe26 */
[----:B------:R-:W-:Y:S02]  /*28d0*/  IMAD.WIDE.U32 R20, R23, 0x10000, RZ ;  /* 0x0001000017147825 */ /* 0x000fe400078e00ff */
[----:B------:R-:W1:Y:S02]  /*28e0*/  F2F.BF16.F32 R5, R5 ;  /* 0x0000000500057304 */ /* 0x000e640000202000 */
[----:B--2---:R-:W-:Y:S01]  /*28f0*/  IMAD.U32 R10, R42, 0x10000, RZ ;  /* 0x000100002a0a7824 */ /* 0x004fe200078e00ff */
[----:B------:R-:W-:-:S02]  /*2900*/  LOP3.LUT R20, R20, R45, RZ, 0xfc, !PT ;  /* 0x0000002d14147212 */ /* 0x000fc400078efcff */
[----:B0-----:R-:W-:-:S03]  /*2910*/  LOP3.LUT R18, R18, R0, RZ, 0xfc, !PT ;  /* 0x0000000012127212 */ /* 0x001fc600078efcff */
[----:B------:R-:W0:Y:S01]  /*2920*/  F2F.BF16.F32 R52, R52 ;  /* 0x0000003400347304 */ /* 0x000e220000202000 */
[----:B-1----:R-:W-:-:S07]  /*2930*/  LOP3.LUT R21, R5, R21, R10, 0xfe, !PT ;  /* 0x0000001505157212 */ /* 0x002fce00078efe0a */
[----:B------:R-:W1:Y:S08]  /*2940*/  F2F.BF16.F32 R43, R43 ;  /* 0x0000002b002b7304 */ /* 0x000e700000202000 */
[----:B------:R-:W2:Y:S08]  /*2950*/  F2F.BF16.F32 R55, R55 ;  /* 0x0000003700377304 */ /* 0x000eb00000202000 */
[----:B------:R3:W4:Y:S01]  /*2960*/  F2F.BF16.F32 R35, R47 ;  /* 0x0000002f00237304 */ /* 0x0007220000202000 */
[----:B01----:R-:W-:Y:S05]  /*2970*/  @P0 BRA `(.L_x_27884) ;  /* 0x00000000001c0947 */ /* 0x003fea0003800000 */
[----:B--2---:R-:W-:Y:S01]  /*2980*/  IMAD.U32 R10, R55, 0x10000, RZ ;  /* 0x00010000370a7824 */ /* 0x004fe200078e00ff */
[----:B------:R-:W-:Y:S01]  /*2990*/  LEA R46, P1, R36, UR8, 0x3 ;  /* 0x00000008242e7c11 */ /* 0x000fe2000f8218ff */
[----:B----4-:R-:W-:-:S03]  /*29a0*/  IMAD.WIDE.U32 R40, R35, 0x10000, RZ ;  /* 0x0001000023287825 */ /* 0x010fc600078e00ff */
[----:B---3--:R-:W-:Y:S02]  /*29b0*/  LEA.HI.X R47, R36, UR9, R37, 0x3, P1 ;  /* 0x00000009242f7c11 */ /* 0x008fe400088f1c25 */
[----:B------:R-:W-:Y:S02]  /*29c0*/  LOP3.LUT R41, R41, R10, R45, 0xfe, !PT ;  /* 0x0000000a29297212 */ /* 0x000fe400078efe2d */
[----:B------:R-:W-:-:S05]  /*29d0*/  LOP3.LUT R40, R40, R0, RZ, 0xfc, !PT ;  /* 0x0000000028287212 */ /* 0x000fca00078efcff */
[----:B------:R0:W-:Y:S02]  /*29e0*/  STG.E.64 desc[UR22][R46.64], R40 ;  /* 0x000000282e007986 */ /* 0x0001e4000c101b16 */
.L_x_27884:
[----:B------:R-:W-:Y:S05]  /*29f0*/  BSYNC.RECONVERGENT B0 ;  /* 0x0000000000007941 */ /* 0x000fea0003800200 */
.L_x_27883:
[----:B------:R-:W-:Y:S01]  /*2a00*/  FMUL R45, R53, UR30 ;  /* 0x0000001e352d7c20 */ /* 0x000fe20008400000 */
[----:B0-----:R-:W-:-:S04]  /*2a10*/  IMAD.WIDE.U32 R40, R52, 0x10000, RZ ;  /* 0x0001000034287825 */ /* 0x001fc800078e00ff */
[----:B------:R-:W-:Y:S01]  /*2a20*/  FMUL R44, R44, UR30 ;  /* 0x0000001e2c2c7c20 */ /* 0x000fe20008400000 */
[----:B------:R-:W-:Y:S01]  /*2a30*/  BSSY.RECONVERGENT B0, `(.L_x_27885) ;  /* 0x0000014000007945 */ /* 0x000fe20003800200 */
[----:B------:R-:W-:Y:S01]  /*2a40*/  FMUL R58, R58, UR30 ;  /* 0x0000001e3a3a7c20 */ /* 0x000fe20008400000 */
[----:B------:R-:W-:Y:S01]  /*2a50*/  HADD2.F32 R46, -RZ, R59.H0_H0 ;  /* 0x2000003bff2e7230 */ /* 0x000fe20000004100 */
[----:B--2---:R-:W-:Y:S01]  /*2a60*/  LOP3.LUT R10, R40, R55, RZ, 0xfc, !PT ;  /* 0x00000037280a7212 */ /* 0x004fe200078efcff */
[----:B------:R-:W0:Y:S01]  /*2a70*/  F2F.BF16.F32 R45, R45 ;  /* 0x0000002d002d7304 */ /* 0x000e220000202000 */
[----:B------:R-:W-:Y:S02]  /*2a80*/  LOP3.LUT R0, R41, R43, RZ, 0xfc, !PT ;  /* 0x0000002b29007212 */ /* 0x000fe400078efcff */
[----:B------:R-:W-:Y:S02]  /*2a90*/  FMNMX R46, RZ, R46, !PT ;  /* 0x0000002eff2e7209 */ /* 0x000fe40007800000 */
[----:B------:R-:W-:-:S02]  /*2aa0*/  SHF.R.U64 R53, R32, 0x10, R33 ;  /* 0x0000001020357819 */ /* 0x000fc40000001221 */
[----:B---3--:R-:W-:Y:S01]  /*2ab0*/  FMNMX3 R47, |R3|, R60, |R46|, !PT ;  /* 0x0000003c032f7276 */ /* 0x008fe2000780062e */
[----:B------:R1:W2:Y:S01]  /*2ac0*/  F2F.BF16.F32 R55, R44 ;  /* 0x0000002c00377304 */ /* 0x0002a20000202000 */
[----:B------:R-:W-:Y:S05]  /*2ad0*/  @P0 BRA `(.L_x_27886) ;  /* 0x0000000000240947 */ /* 0x000fea0003800000 */
[----:B--2---:R-:W-:Y:S01]  /*2ae0*/  IMAD.WIDE.U32 R40, R55, 0x10000, RZ ;  /* 0x0001000037287825 */ /* 0x004fe200078e00ff */
[----:B------:R-:W-:-:S03]  /*2af0*/  IADD3 R3, P1, PT, R36, UR31, RZ ;  /* 0x0000001f24037c10 */ /* 0x000fc6000ff3e0ff */
[----:B------:R-:W-:Y:S01]  /*2b00*/  IMAD.U32 R52, R52, 0x10000, RZ ;  /* 0x0001000034347824 */ /* 0x000fe200078e00ff */
[----:B------:R-:W-:Y:S02]  /*2b10*/  LOP3.LUT R22, R40, R22, RZ, 0xfc, !PT ;  /* 0x0000001628167212 */ /* 0x000fe400078efcff */
[----:B-1----:R-:W-:Y:S02]  /*2b20*/  IADD3.X R44, PT, PT, R37, UR32, RZ, P1, !PT ;  /* 0x00000020252c7c10 */ /* 0x002fe40008ffe4ff */
[----:B------:R-:W-:Y:S02]  /*2b30*/  LEA R40, P1, R3, UR8, 0x3 ;  /* 0x0000000803287c11 */ /* 0x000fe4000f8218ff */
[----:B------:R-:W-:Y:S02]  /*2b40*/  LOP3.LUT R23, R41, R52, R23, 0xfe, !PT ;  /* 0x0000003429177212 */ /* 0x000fe400078efe17 */
[----:B------:R-:W-:-:S05]  /*2b50*/  LEA.HI.X R41, R3, UR9, R44, 0x3, P1 ;  /* 0x0000000903297c11 */ /* 0x000fca00088f1c2c */
[----:B------:R3:W-:Y:S04]  /*2b60*/  STG.E.64 desc[UR22][R40.64], R22 ;  /* 0x0000001628007986 */ /* 0x0007e8000c101b16 */
.L_x_27886:
[----:B------:R-:W-:Y:S05]  /*2b70*/  BSYNC.RECONVERGENT B0 ;  /* 0x0000000000007941 */ /* 0x000fea0003800200 */
.L_x_27885:
[----:B------:R-:W-:Y:S01]  /*2b80*/  HADD2.F32 R32, -RZ, R32.H0_H0 ;  /* 0x20000020ff207230 */ /* 0x000fe20000004100 */
[----:B------:R-:W0:Y:S01]  /*2b90*/  S2R R3, SR_TID.X ;  /* 0x0000000000037919 */ /* 0x000e220000002100 */
[----:B-1----:R-:W1:Y:S01]  /*2ba0*/  F2F.BF16.F32 R44, R58 ;  /* 0x0000003a002c7304 */ /* 0x002e620000202000 */
[----:B---3--:R-:W-:Y:S02]  /*2bb0*/  HADD2.F32 R22, -RZ, R53.H0_H0 ;  /* 0x20000035ff167230 */ /* 0x008fe40000004100 */
[----:B------:R-:W-:Y:S01]  /*2bc0*/  FMUL R52, R46, UR30 ;  /* 0x0000001e2e347c20 */ /* 0x000fe20008400000 */
[----:B------:R-:W-:Y:S01]  /*2bd0*/  FMNMX R32, RZ, R32, !PT ;  /* 0x00000020ff207209 */ /* 0x000fe20007800000 */
[----:B------:R-:W-:Y:S01]  /*2be0*/  HADD2.F32 R53, -RZ, R33.H0_H0 ;  /* 0x20000021ff357230 */ /* 0x000fe20000004100 */
[----:B------:R-:W-:Y:S01]  /*2bf0*/  SHF.R.U32.HI R40, RZ, 0x10, R33 ;  /* 0x00000010ff287819 */ /* 0x000fe20000011621 */
[----:B------:R-:W-:Y:S01]  /*2c00*/  BSSY.RECONVERGENT B0, `(.L_x_27887) ;  /* 0x0000021000007945 */ /* 0x000fe20003800200 */
[----:B------:R-:W-:Y:S01]  /*2c10*/  FMNMX R46, RZ, R22, !PT ;  /* 0x00000016ff2e7209 */ /* 0x000fe20007800000 */
[C---:B------:R-:W-:Y:S01]  /*2c20*/  FMUL R41, R32.reuse, UR30 ;  /* 0x0000001e20297c20 */ /* 0x040fe20008400000 */
[----:B------:R-:W3:Y:S01]  /*2c30*/  F2F.BF16.F32 R52, R52 ;  /* 0x0000003400347304 */ /* 0x000ee20000202000 */
[----:B------:R-:W-:Y:S01]  /*2c40*/  HADD2.F32 R40, -RZ, R40.H0_H0 ;  /* 0x20000028ff287230 */ /* 0x000fe20000004100 */
[----:B------:R-:W-:Y:S01]  /*2c50*/  FMNMX3 R33, |R32|, R47, |R46|, !PT ;  /* 0x0000002f20217276 */ /* 0x000fe2000780062e */
[----:B--2---:R-:W-:Y:S01]  /*2c60*/  IMAD.WIDE.U32 R22, R55, 0x10000, RZ ;  /* 0x0001000037167825 */ /* 0x004fe200078e00ff */
[----:B------:R-:W-:-:S02]  /*2c70*/  SHF.R.U64 R47, R28, 0x10, R29 ;  /* 0x000000101c2f7819 */ /* 0x000fc4000000121d */
[----:B------:R-:W-:Y:S01]  /*2c80*/  FMNMX R53, RZ, R53, !PT ;  /* 0x00000035ff357209 */ /* 0x000fe20007800000 */
[----:B-1----:R-:W-:Y:S01]  /*2c90*/  IMAD.U32 R58, R44, 0x10000, RZ ;  /* 0x000100002c3a7824 */ /* 0x002fe200078e00ff */
[----:B------:R-:W1:Y:S01]  /*2ca0*/  F2F.BF16.F32 R41, R41 ;  /* 0x0000002900297304 */ /* 0x000e620000202000 */
[----:B------:R-:W-:Y:S01]  /*2cb0*/  HADD2.F32 R28, -RZ, R28.H0_H0 ;  /* 0x2000001cff1c7230 */ /* 0x000fe20000004100 */
[----:B------:R-:W-:Y:S01]  /*2cc0*/  FMNMX R40, RZ, R40, !PT ;  /* 0x00000028ff287209 */ /* 0x000fe20007800000 */
[----:B------:R-:W-:Y:S01]  /*2cd0*/  HADD2.F32 R47, -RZ, R47.H0_H0 ;  /* 0x2000002fff2f7230 */ /* 0x000fe20000004100 */
[----:B----4-:R-:W-:Y:S02]  /*2ce0*/  LOP3.LUT R22, R35, R22, RZ, 0xfc, !PT ;  /* 0x0000001623167212 */ /* 0x010fe400078efcff */
[----:B0-----:R-:W-:Y:S02]  /*2cf0*/  LOP3.LUT R23, R23, R45, R58, 0xfe, !PT ;  /* 0x0000002d17177212 */ /* 0x001fe400078efe3a */
[----:B------:R-:W-:-:S02]  /*2d00*/  FMNMX3 R35, |R53|, R33, |R40|, !PT ;  /* 0x0000002135237276 */ /* 0x000fc40007800628 */
[----:B------:R-:W-:Y:S02]  /*2d10*/  FMNMX R64, RZ, R28, !PT ;  /* 0x0000001cff407209 */ /* 0x000fe40007800000 */
[----:B------:R-:W-:Y:S01]  /*2d20*/  FMNMX R47, RZ, R47, !PT ;  /* 0x0000002fff2f7209 */ /* 0x000fe20007800000 */
[----:B---3--:R-:W-:Y:S06]  /*2d30*/  @P0 BRA `(.L_x_27888) ;  /* 0x0000000000340947 */ /* 0x008fec0003800000 */
[----:B------:R-:W-:Y:S01]  /*2d40*/  SHF.R.U32.HI R28, RZ, 0x10, R45 ;  /* 0x00000010ff1c7819 */ /* 0x000fe2000001162d */
[----:B------:R-:W-:Y:S02]  /*2d50*/  IMAD.U32 R33, R45, 0x10000, RZ ;  /* 0x000100002d217824 */ /* 0x000fe400078e00ff */
[----:B------:R-:W-:Y:S01]  /*2d60*/  IMAD.U32 R45, RZ, RZ, UR31 ;  /* 0x0000001fff2d7e24 */ /* 0x000fe2000f8e00ff */
[----:B------:R-:W-:Y:S01]  /*2d70*/  PRMT R28, R28, 0x5410, R43 ;  /* 0x000054101c1c7816 */ /* 0x000fe2000000002b */
[----:B------:R-:W-:Y:S01]  /*2d80*/  IMAD.U32 R43, RZ, RZ, UR31 ;  /* 0x0000001fff2b7e24 */ /* 0x000fe2000f8e00ff */
[----:B------:R-:W-:Y:S02]  /*2d90*/  LOP3.LUT R32, R33, R38, RZ, 0xfc, !PT ;  /* 0x0000002621207212 */ /* 0x000fe400078efcff */
[----:B------:R-:W-:Y:S01]  /*2da0*/  LOP3.LUT R33, R28, R5, RZ, 0xfc, !PT ;  /* 0x000000051c217212 */ /* 0x000fe200078efcff */
[----:B------:R-:W-:Y:S01]  /*2db0*/  IMAD.U32 R28, RZ, RZ, UR32 ;  /* 0x00000020ff1c7e24 */ /* 0x000fe2000f8e00ff */
[----:B------:R-:W-:-:S04]  /*2dc0*/  LEA R5, P1, R43, R36, 0x1 ;  /* 0x000000242b057211 */ /* 0x000fc800078208ff */
[----:B------:R-:W-:Y:S02]  /*2dd0*/  LEA.HI.X R28, R45, R37, R28, 0x1, P1 ;  /* 0x000000252d1c7211 */ /* 0x000fe400008f0c1c */
[----:B------:R-:W-:-:S04]  /*2de0*/  LEA R60, P1, R5, UR8, 0x3 ;  /* 0x00000008053c7c11 */ /* 0x000fc8000f8218ff */
[----:B------:R-:W-:-:S05]  /*2df0*/  LEA.HI.X R61, R5, UR9, R28, 0x3, P1 ;  /* 0x00000009053d7c11 */ /* 0x000fca00088f1c1c */
[----:B------:R0:W-:Y:S04]  /*2e00*/  STG.E.64 desc[UR22][R60.64], R32 ;  /* 0x000000203c007986 */ /* 0x0001e8000c101b16 */
.L_x_27888:
[----:B------:R-:W-:Y:S05]  /*2e10*/  BSYNC.RECONVERGENT B0 ;  /* 0x0000000000007941 */ /* 0x000fea0003800200 */
.L_x_27887:
[----:B------:R-:W-:Y:S01]  /*2e20*/  BSSY.RECONVERGENT B0, `(.L_x_27889) ;  /* 0x0000011000007945 */ /* 0x000fe20003800200 */
[----:B------:R-:W-:Y:S01]  /*2e30*/  SHF.R.U32.HI R5, RZ, 0x5, R3 ;  /* 0x00000005ff057819 */ /* 0x000fe20000011603 */
[----:B0-----:R-:W-:Y:S01]  /*2e40*/  HADD2.F32 R32, -RZ, R50.H0_H0 ;  /* 0x20000032ff207230 */ /* 0x001fe20000004100 */
[C---:B------:R-:W-:Y:S01]  /*2e50*/  FMNMX3 R28, |R64|.reuse, R35, |R47|, !PT ;  /* 0x00000023401c7276 */ /* 0x040fe2000780062f */
[----:B------:R-:W-:Y:S01]  /*2e60*/  FMUL R55, R64, UR30 ;  /* 0x0000001e40377c20 */ /* 0x000fe20008400000 */
[----:B------:R-:W-:Y:S01]  /*2e70*/  IMAD.U32 R33, R52, 0x10000, RZ ;  /* 0x0001000034217824 */ /* 0x000fe200078e00ff */
[----:B------:R-:W-:Y:S06]  /*2e80*/  @P0 BRA `(.L_x_27890) ;  /* 0x0000000000280947 */ /* 0x000fec0003800000 */
[----:B------:R-:W-:Y:S01]  /*2e90*/  IMAD.U32 R35, RZ, RZ, UR31 ;  /* 0x0000001fff237e24 */ /* 0x000fe2000f8e00ff */
[----:B------:R-:W-:-:S03]  /*2ea0*/  UIMAD UR5, UR32, 0x3, URZ ;  /* 0x00000003200578a4 */ /* 0x000fc6000f8e02ff */
[----:B------:R-:W-:Y:S01]  /*2eb0*/  IMAD.WIDE.U32 R36, R35, 0x3, R36 ;  /* 0x0000000323247825 */ /* 0x000fe200078e0024 */
[----:B------:R-:W-:Y:S02]  /*2ec0*/  SHF.R.U32.HI R35, RZ, 0x10, R44 ;  /* 0x00000010ff237819 */ /* 0x000fe4000001162c */
[----:B------:R-:W-:Y:S01]  /*2ed0*/  LOP3.LUT R44, R58, R39, RZ, 0xfc, !PT ;  /* 0x000000273a2c7212 */ /* 0x000fe200078efcff */
[----:B------:R-:W-:Y:S01]  /*2ee0*/  VIADD R37, R37, UR5 ;  /* 0x0000000525257c36 */ /* 0x000fe20008000000 */
[C---:B------:R-:W-:Y:S02]  /*2ef0*/  LEA R38, P0, R36.reuse, UR8, 0x3 ;  /* 0x0000000824267c11 */ /* 0x040fe4000f8018ff */
[----:B------:R-:W-:Y:S02]  /*2f00*/  LOP3.LUT R45, R33, R42, R35, 0xfe, !PT ;  /* 0x0000002a212d7212 */ /* 0x000fe400078efe23 */
[----:B------:R-:W-:-:S05]  /*2f10*/  LEA.HI.X R39, R36, UR9, R37, 0x3, P0 ;  /* 0x0000000924277c11 */ /* 0x000fca00080f1c25 */
[----:B------:R0:W-:Y:S04]  /*2f20*/  STG.E.64 desc[UR22][R38.64], R44 ;  /* 0x0000002c26007986 */ /* 0x0001e8000c101b16 */
.L_x_27890:
[----:B------:R-:W-:Y:S05]  /*2f30*/  BSYNC.RECONVERGENT B0 ;  /* 0x0000000000007941 */ /* 0x000fea0003800200 */
.L_x_27889:
[----:B------:R-:W-:Y:S01]  /*2f40*/  HADD2.F32 R37, -RZ, R30.H0_H0 ;  /* 0x2000001eff257230 */ /* 0x000fe20000004100 */
[----:B------:R-:W-:Y:S01]  /*2f50*/  FMNMX R32, RZ, R32, !PT ;  /* 0x00000020ff207209 */ /* 0x000fe20007800000 */
[----:B------:R-:W-:Y:S01]  /*2f60*/  F2F.BF16.F32 R55, R55 ;  /* 0x0000003700377304 */ /* 0x000fe20000202000 */
[----:B------:R-:W-:Y:S01]  /*2f70*/  SHF.R.U32.HI R59, RZ, 0x10, R29 ;  /* 0x00000010ff3b7819 */ /* 0x000fe2000001161d */
[----:B------:R-:W-:Y:S01]  /*2f80*/  IMAD.SHL.U32 R35, R5, 0x10, RZ ;  /* 0x0000001005237824 */ /* 0x000fe200078e00ff */
[----:B------:R-:W-:Y:S01]  /*2f90*/  FMNMX R43, RZ, R37, !PT ;  /* 0x00000025ff2b7209 */ /* 0x000fe20007800000 */
[----:B0-----:R-:W-:Y:S01]  /*2fa0*/  FMUL R39, R32, UR30 ;  /* 0x0000001e20277c20 */ /* 0x001fe20008400000 */
[--C-:B------:R-:W-:Y:S01]  /*2fb0*/  SHF.R.U64 R45, R30, 0x10, R31.reuse ;  /* 0x000000101e2d7819 */ /* 0x100fe2000000121f */
[----:B------:R-:W-:Y:S01]  /*2fc0*/  HADD2.F32 R24, -RZ, R29.H0_H0 ;  /* 0x2000001dff187230 */ /* 0x000fe20000004100 */
[----:B------:R-:W-:Y:S01]  /*2fd0*/  SHF.R.U32.HI R30, RZ, 0x10, R31 ;  /* 0x00000010ff1e7819 */ /* 0x000fe2000001161f */
[----:B------:R-:W-:Y:S01]  /*2fe0*/  FMUL R44, R43, UR30 ;  /* 0x0000001e2b2c7c20 */ /* 0x000fe20008400000 */
[----:B------:R-:W0:Y:S01]  /*2ff0*/  F2F.BF16.F32 R37, R39 ;  /* 0x0000002700257304 */ /* 0x000e220000202000 */
[----:B------:R-:W-:Y:S01]  /*3000*/  HADD2.F32 R59, -RZ, R59.H0_H0 ;  /* 0x2000003bff3b7230 */ /* 0x000fe20000004100 */
[----:B------:R-:W-:Y:S01]  /*3010*/  FMNMX R42, RZ, R24, !PT ;  /* 0x00000018ff2a7209 */ /* 0x000fe20007800000 */
[----:B------:R-:W-:-:S02]  /*3020*/  IMAD R29, R35, UR31, RZ ;  /* 0x0000001f231d7c24 */ /* 0x000fc4000f8e02ff */
[----:B------:R-:W-:Y:S01]  /*3030*/  FMUL R61, R40, UR30 ;  /* 0x0000001e283d7c20 */ /* 0x000fe20008400000 */
[----:B------:R-:W-:Y:S01]  /*3040*/  HADD2.F32 R45, -RZ, R45.H0_H0 ;  /* 0x2000002dff2d7230 */ /* 0x000fe20000004100 */
[----:B------:R-:W-:Y:S01]  /*3050*/  FMNMX R59, RZ, R59, !PT ;  /* 0x0000003bff3b7209 */ /* 0x000fe20007800000 */
[----:B------:R-:W-:Y:S01]  /*3060*/  IMAD.SHL.U32 R36, R5, 0x4, RZ ;  /* 0x0000000405247824 */ /* 0x000fe200078e00ff */
[----:B------:R-:W2:Y:S01]  /*3070*/  F2F.BF16.F32 R44, R44 ;  /* 0x0000002c002c7304 */ /* 0x000ea20000202000 */
[----:B------:R-:W-:Y:S01]  /*3080*/  VIADD R29, R29, UR14 ;  /* 0x0000000e1d1d7c36 */ /* 0x000fe20008000000 */
[----:B------:R-:W-:Y:S01]  /*3090*/  FMNMX R45, RZ, R45, !PT ;  /* 0x0000002dff2d7209 */ /* 0x000fe20007800000 */
[----:B------:R-:W-:Y:S01]  /*30a0*/  VIADD R38, R36, 0x3 ;  /* 0x0000000324267836 */ /* 0x000fe20000000000 */
[----:B------:R-:W-:Y:S01]  /*30b0*/  FMNMX3 R28, |R42|, R28, |R59|, !PT ;  /* 0x0000001c2a1c7276 */ /* 0x000fe2000780063b */
[----:B------:R-:W-:Y:S01]  /*30c0*/  HADD2.F32 R30, -RZ, R30.H0_H0 ;  /* 0x2000001eff1e7230 */ /* 0x000fe20000004100 */
[----:B------:R-:W-:Y:S01]  /*30d0*/  IADD3 R24, PT, PT, R34, UR14, R29 ;  /* 0x0000000e22187c10 */ /* 0x000fe2000fffe01d */
[----:B0-----:R-:W-:Y:S01]  /*30e0*/  IMAD.U32 R39, R37, 0x10000, RZ ;  /* 0x0001000025277824 */ /* 0x001fe200078e00ff */
[----:B------:R-:W-:Y:S01]  /*30f0*/  FMNMX3 R43, |R43|, R28, |R45|, !PT ;  /* 0x0000001c2b2b7276 */ /* 0x000fe2000780062d */
[----:B------:R-:W-:Y:S01]  /*3100*/  IMAD.WIDE.U32 R28, R55, 0x10000, RZ ;  /* 0x00010000371c7825 */ /* 0x000fe200078e00ff */
[----:B------:R-:W-:Y:S01]  /*3110*/  ISETP.GE.U32.AND P0, PT, R38, UR27, PT ;  /* 0x0000001b26007c0c */ /* 0x000fe2000bf06070 */
[----:B------:R-:W0:Y:S01]  /*3120*/  F2F.BF16.F32 R61, R61 ;  /* 0x0000003d003d7304 */ /* 0x000e220000202000 */
[----:B------:R-:W-:Y:S01]  /*3130*/  FMNMX R30, RZ, R30, !PT ;  /* 0x0000001eff1e7209 */ /* 0x000fe20007800000 */
[----:B------:R-:W-:Y:S01]  /*3140*/  HADD2.F32 R58, -RZ, R31.H0_H0 ;  /* 0x2000001fff3a7230 */ /* 0x000fe20000004100 */
[----:B------:R-:W-:Y:S01]  /*3150*/  ISETP.GE.U32.OR P0, PT, R34, UR26, P0 ;  /* 0x0000001a22007c0c */ /* 0x000fe20008706470 */
[----:B------:R-:W-:Y:S01]  /*3160*/  FMUL R34, R53, UR30 ;  /* 0x0000001e35227c20 */ /* 0x000fe20008400000 */
[----:B--2---:R-:W-:Y:S01]  /*3170*/  LOP3.LUT R29, R39, R29, R44, 0xfe, !PT ;  /* 0x0000001d271d7212 */ /* 0x004fe200078efe2c */
[----:B------:R-:W-:Y:S01]  /*3180*/  FMUL R39, R42, UR30 ;  /* 0x0000001e2a277c20 */ /* 0x000fe20008400000 */
[----:B------:R-:W-:Y:S01]  /*3190*/  FMUL R53, R30, UR30 ;  /* 0x0000001e1e357c20 */ /* 0x000fe20008400000 */
[----:B------:R-:W-:Y:S01]  /*31a0*/  FMUL R42, R46, UR30 ;  /* 0x0000001e2e2a7c20 */ /* 0x000fe20008400000 */
[----:B------:R-:W-:Y:S01]  /*31b0*/  SHF.R.U64 R46, R50, 0x10, R51 ;  /* 0x00000010322e7819 */ /* 0x000fe20000001233 */
[----:B------:R-:W2:Y:S01]  /*31c0*/  F2F.BF16.F32 R34, R34 ;  /* 0x0000002200227304 */ /* 0x000ea20000202000 */
[----:B------:R-:W-:Y:S01]  /*31d0*/  FMNMX R58, RZ, R58, !PT ;  /* 0x0000003aff3a7209 */ /* 0x000fe20007800000 */
[----:B------:R-:W-:Y:S01]  /*31e0*/  BSSY.RECONVERGENT B0, `(.L_x_27891) ;  /* 0x0000012000007945 */ /* 0x000fe20003800200 */
[----:B------:R-:W-:Y:S01]  /*31f0*/  IADD3 R24, P1, PT, R24, UR14, RZ ;  /* 0x0000000e18187c10 */ /* 0x000fe2000ff3e0ff */
[----:B------:R-:W-:Y:S01]  /*3200*/  HADD2.F32 R46, -RZ, R46.H0_H0 ;  /* 0x2000002eff2e7230 */ /* 0x000fe20000004100 */
[----:B-1----:R-:W-:-:S02]  /*3210*/  LOP3.LUT R28, R28, R41, RZ, 0xfc, !PT ;  /* 0x000000291c1c7212 */ /* 0x002fc400078efcff */
[----:B------:R-:W-:Y:S01]  /*3220*/  FMNMX3 R43, |R58|, R43, |R30|, !PT ;  /* 0x0000002b3a2b7276 */ /* 0x000fe2000780061e */
[----:B------:R-:W1:Y:S01]  /*3230*/  F2F.BF16.F32 R39, R39 ;  /* 0x0000002700277304 */ /* 0x000e620000202000 */
[----:B------:R-:W-:Y:S02]  /*3240*/  IADD3.X R25, PT, PT, R25, UR15, RZ, P1, !PT ;  /* 0x0000000f19197c10 */ /* 0x000fe40008ffe4ff */
[----:B------:R-:W-:-:S05]  /*3250*/  FMNMX R46, RZ, R46, !PT ;  /* 0x0000002eff2e7209 */ /* 0x000fca0007800000 */
[----:B------:R-:W3:Y:S08]  /*3260*/  F2F.BF16.F32 R53, R53 ;  /* 0x0000003500357304 */ /* 0x000ef00000202000 */
[----:B------:R-:W4:Y:S01]  /*3270*/  F2F.BF16.F32 R42, R42 ;  /* 0x0000002a002a7304 */ /* 0x000f220000202000 */
[----:B012---:R-:W-:Y:S05]  /*3280*/  @P0 BRA `(.L_x_27892) ;  /* 0x00000000001c0947 */ /* 0x007fea0003800000 */
[----:B----4-:R-:W-:Y:S01]  /*3290*/  IMAD.WIDE.U32 R30, R42, 0x10000, RZ ;  /* 0x000100002a1e7825 */ /* 0x010fe200078e00ff */
[----:B------:R-:W-:-:S03]  /*32a0*/  LEA R40, P1, R24, UR8, 0x3 ;  /* 0x0000000818287c11 */ /* 0x000fc6000f8218ff */
[----:B------:R-:W-:Y:S01]  /*32b0*/  IMAD.U32 R65, R61, 0x10000, RZ ;  /* 0x000100003d417824 */ /* 0x000fe200078e00ff */
[----:B------:R-:W-:Y:S02]  /*32c0*/  LOP3.LUT R30, R30, R41, RZ, 0xfc, !PT ;  /* 0x000000291e1e7212 */ /* 0x000fe400078efcff */
[----:B------:R-:W-:Y:S02]  /*32d0*/  LEA.HI.X R41, R24, UR9, R25, 0x3, P1 ;  /* 0x0000000918297c11 */ /* 0x000fe400088f1c19 */
[----:B------:R-:W-:-:S05]  /*32e0*/  LOP3.LUT R31, R31, R65, R34, 0xfe, !PT ;  /* 0x000000411f1f7212 */ /* 0x000fca00078efe22 */
[----:B------:R0:W-:Y:S02]  /*32f0*/  STG.E.64 desc[UR22][R40.64], R30 ;  /* 0x0000001e28007986 */ /* 0x0001e4000c101b16 */
.L_x_27892:
[----:B------:R-:W-:Y:S05]  /*3300*/  BSYNC.RECONVERGENT B0 ;  /* 0x0000000000007941 */ /* 0x000fea0003800200 */
.L_x_27891:
[----:B------:R-:W-:Y:S01]  /*3310*/  FMUL R52, R46, UR30 ;  /* 0x0000001e2e347c20 */ /* 0x000fe20008400000 */
[----:B------:R-:W-:Y:S01]  /*3320*/  FMUL R50, R47, UR30 ;  /* 0x0000001e2f327c20 */ /* 0x000fe20008400000 */
[----:B------:R-:W-:Y:S01]  /*3330*/  FMUL R59, R59, UR30 ;  /* 0x0000001e3b3b7c20 */ /* 0x000fe20008400000 */
[----:B0-----:R-:W-:Y:S01]  /*3340*/  SHF.R.U32.HI R30, RZ, 0x10, R51 ;  /* 0x00000010ff1e7819 */ /* 0x001fe20000011633 */
[----:B------:R-:W-:Y:S02]  /*3350*/  BSSY.RECONVERGENT B0, `(.L_x_27893) ;  /* 0x0000010000007945 */ /* 0x000fe40003800200 */
[----:B------:R-:W0:Y:S02]  /*3360*/  F2F.BF16.F32 R52, R52 ;  /* 0x0000003400347304 */ /* 0x000e240000202000 */
[----:B------:R-:W-:-:S05]  /*3370*/  HADD2.F32 R30, -RZ, R30.H0_H0 ;  /* 0x2000001eff1e7230 */ /* 0x000fca0000004100 */
[----:B------:R-:W-:Y:S01]  /*3380*/  FMNMX R47, RZ, R30, !PT ;  /* 0x0000001eff2f7209 */ /* 0x000fe20007800000 */
[----:B------:R1:W2:Y:S08]  /*3390*/  F2F.BF16.F32 R64, R59 ;  /* 0x0000003b00407304 */ /* 0x0002b00000202000 */
[----:B------:R-:W0:Y:S01]  /*33a0*/  F2F.BF16.F32 R50, R50 ;  /* 0x0000003200327304 */ /* 0x000e220000202000 */
[----:B-1----:R-:W-:Y:S05]  /*33b0*/  @P0 BRA `(.L_x_27894) ;  /* 0x0000000000240947 */ /* 0x002fea0003800000 */
[----:B--2---:R-:W-:Y:S01]  /*33c0*/  IMAD.U32 R40, R64, 0x10000, RZ ;  /* 0x0001000040287824 */ /* 0x004fe200078e00ff */
[----:B------:R-:W-:Y:S01]  /*33d0*/  IADD3 R41, P1, PT, R24, UR31, RZ ;  /* 0x0000001f18297c10 */ /* 0x000fe2000ff3e0ff */
[----:B0-----:R-:W-:-:S03]  /*33e0*/  IMAD.WIDE.U32 R30, R50, 0x10000, RZ ;  /* 0x00010000321e7825 */ /* 0x001fc600078e00ff */
[----:B------:R-:W-:Y:S02]  /*33f0*/  IADD3.X R60, PT, PT, R25, UR32, RZ, P1, !PT ;  /* 0x00000020193c7c10 */ /* 0x000fe40008ffe4ff */
[----:B------:R-:W-:Y:S02]  /*3400*/  LOP3.LUT R31, R31, R40, R39, 0xfe, !PT ;  /* 0x000000281f1f7212 */ /* 0x000fe400078efe27 */
[C---:B------:R-:W-:Y:S02]  /*3410*/  LEA R40, P1, R41.reuse, UR8, 0x3 ;  /* 0x0000000829287c11 */ /* 0x040fe4000f8218ff */
[----:B------:R-:W-:Y:S02]  /*3420*/  LOP3.LUT R30, R30, R55, RZ, 0xfc, !PT ;  /* 0x000000371e1e7212 */ /* 0x000fe400078efcff */
[----:B------:R-:W-:-:S05]  /*3430*/  LEA.HI.X R41, R41, UR9, R60, 0x3, P1 ;  /* 0x0000000929297c11 */ /* 0x000fca00088f1c3c */
[----:B------:R1:W-:Y:S04]  /*3440*/  STG.E.64 desc[UR22][R40.64], R30 ;  /* 0x0000001e28007986 */ /* 0x0003e8000c101b16 */
.L_x_27894:
[----:B------:R-:W-:Y:S05]  /*3450*/  BSYNC.RECONVERGENT B0 ;  /* 0x0000000000007941 */ /* 0x000fea0003800200 */
.L_x_27893:
[----:B------:R-:W-:Y:S02]  /*3460*/  HADD2.F32 R60, -RZ, R51.H0_H0 ;  /* 0x20000033ff3c7230 */ /* 0x000fe40000004100 */
[----:B------:R-:W-:Y:S01]  /*3470*/  FMUL R59, R47, UR30 ;  /* 0x0000001e2f3b7c20 */ /* 0x000fe20008400000 */
[----:B------:R-:W-:Y:S01]  /*3480*/  FMUL R55, R58, UR30 ;  /* 0x0000001e3a377c20 */ /* 0x000fe20008400000 */
[----:B------:R-:W-:Y:S01]  /*3490*/  FMUL R51, R45, UR30 ;  /* 0x0000001e2d337c20 */ /* 0x000fe20008400000 */
[----:B-12---:R-:W-:Y:S01]  /*34a0*/  IMAD.WIDE.U32 R30, R64, 0x10000, RZ ;  /* 0x00010000401e7825 */ /* 0x006fe200078e00ff */
[----:B------:R-:W-:Y:S01]  /*34b0*/  BSSY.RECONVERGENT B0, `(.L_x_27895) ;  /* 0x0000015000007945 */ /* 0x000fe20003800200 */
[----:B------:R-:W-:Y:S01]  /*34c0*/  FMNMX R60, RZ, R60, !PT ;  /* 0x0000003cff3c7209 */ /* 0x000fe20007800000 */
[----:B------:R-:W1:Y:S01]  /*34d0*/  F2F.BF16.F32 R59, R59 ;  /* 0x0000003b003b7304 */ /* 0x000e620000202000 */
[----:B------:R-:W-:Y:S02]  /*34e0*/  LOP3.LUT R30, R30, R61, RZ, 0xfc, !PT ;  /* 0x0000003d1e1e7212 */ /* 0x000fe400078efcff */
[----:B---3--:R-:W-:-:S05]  /*34f0*/  LOP3.LUT R58, R31, R53, RZ, 0xfc, !PT ;  /* 0x000000351f3a7212 */ /* 0x008fca00078efcff */
[----:B------:R-:W2:Y:S08]  /*3500*/  F2F.BF16.F32 R55, R55 ;  /* 0x0000003700377304 */ /* 0x000eb00000202000 */
[----:B------:R-:W3:Y:S01]  /*3510*/  F2F.BF16.F32 R51, R51 ;  /* 0x0000003300337304 */ /* 0x000ee20000202000 */
[----:B-1----:R-:W-:Y:S05]  /*3520*/  @P0 BRA `(.L_x_27896) ;  /* 0x0000000000340947 */ /* 0x002fea0003800000 */
        /* <DEDUP_REMOVED lines=11> */
[----:B--2---:R-:W-:-:S05]  /*35e0*/  LOP3.LUT R45, R64, R55, RZ, 0xfc, !PT ;  /* 0x00000037402d7212 */ /* 0x004fca00078efcff */
[----:B------:R1:W-:Y:S02]  /*35f0*/  STG.E.64 desc[UR22][R40.64], R44 ;  /* 0x0000002c28007986 */ /* 0x0003e4000c101b16 */
.L_x_27896:
[----:B------:R-:W-:Y:S05]  /*3600*/  BSYNC.RECONVERGENT B0 ;  /* 0x0000000000007941 */ /* 0x000fea0003800200 */
.L_x_27895:
[----:B------:R-:W-:Y:S01]  /*3610*/  FMUL R64, R60, UR30 ;  /* 0x0000001e3c407c20 */ /* 0x000fe20008400000 */
[----:B------:R-:W-:Y:S01]  /*3620*/  BSSY.RECONVERGENT B0, `(.L_x_27897) ;  /* 0x0000010000007945 */ /* 0x000fe20003800200 */
[----:B------:R-:W-:Y:S01]  /*3630*/  LOP3.LUT R57, R8, R11, RZ, 0xfc, !PT ;  /* 0x0000000b08397212 */ /* 0x000fe200078efcff */
[----:B-1----:R-:W-:Y:S02]  /*3640*/  IMAD.U32 R45, R59, 0x10000, RZ ;  /* 0x000100003b2d7824 */ /* 0x002fe400078e00ff */
[----:B0-----:R-:W-:Y:S01]  /*3650*/  IMAD.U32 R44, R52, 0x10000, RZ ;  /* 0x00010000342c7824 */ /* 0x001fe200078e00ff */
[----:B------:R-:W0:Y:S01]  /*3660*/  F2F.BF16.F32 R64, R64 ;  /* 0x0000004000407304 */ /* 0x000e220000202000 */
[----:B------:R-:W-:Y:S05]  /*3670*/  @P0 BRA `(.L_x_27898) ;  /* 0x0000000000280947 */ /* 0x000fea0003800000 */
[----:B------:R-:W-:Y:S01]  /*3680*/  IMAD.U32 R41, RZ, RZ, UR31 ;  /* 0x0000001fff297e24 */ /* 0x000fe2000f8e00ff */
[----:B------:R-:W-:Y:S01]  /*3690*/  UIMAD UR5, UR32, 0x3, URZ ;  /* 0x00000003200578a4 */ /* 0x000fe2000f8e02ff */
[----:B------:R-:W-:Y:S02]  /*36a0*/  SHF.R.U32.HI R52, RZ, 0x10, R52 ;  /* 0x00000010ff347819 */ /* 0x000fe40000011634 */
[----:B------:R-:W-:-:S04]  /*36b0*/  IMAD.WIDE.U32 R40, R41, 0x3, R24 ;  /* 0x0000000329287825 */ /* 0x000fc800078e0018 */
[----:B------:R-:W-:Y:S01]  /*36c0*/  VIADD R25, R41, UR5 ;  /* 0x0000000529197c36 */ /* 0x000fe20008000000 */
[C---:B------:R-:W-:Y:S02]  /*36d0*/  LEA R24, P0, R40.reuse, UR8, 0x3 ;  /* 0x0000000828187c11 */ /* 0x040fe4000f8018ff */
[----:B0-----:R-:W-:Y:S02]  /*36e0*/  LOP3.LUT R41, R45, R64, R52, 0xfe, !PT ;  /* 0x000000402d297212 */ /* 0x001fe400078efe34 */
[----:B------:R-:W-:Y:S02]  /*36f0*/  LEA.HI.X R25, R40, UR9, R25, 0x3, P0 ;  /* 0x0000000928197c11 */ /* 0x000fe400080f1c19 */
[----:B------:R-:W-:-:S05]  /*3700*/  LOP3.LUT R40, R44, R37, RZ, 0xfc, !PT ;  /* 0x000000252c287212 */ /* 0x000fca00078efcff */
[----:B------:R1:W-:Y:S02]  /*3710*/  STG.E.64 desc[UR22][R24.64], R40 ;  /* 0x0000002818007986 */ /* 0x0003e4000c101b16 */
.L_x_27898:
[----:B------:R-:W-:Y:S05]  /*3720*/  BSYNC.RECONVERGENT B0 ;  /* 0x0000000000007941 */ /* 0x000fea0003800200 */
.L_x_27897:
[----:B------:R-:W5:Y:S01]  /*3730*/  S2R R11, SR_CgaCtaId ;  /* 0x00000000000b7919 */ /* 0x000f620000008800 */
[----:B------:R-:W-:Y:S01]  /*3740*/  MOV R8, 0x400 ;  /* 0x0000040000087802 */ /* 0x000fe20000000f00 */
[----:B------:R-:W-:Y:S01]  /*3750*/  VIADD R52, R36, 0x2 ;  /* 0x0000000224347836 */ /* 0x000fe20000000000 */
[----:B------:R-:W-:Y:S01]  /*3760*/  LOP3.LUT R59, R3, 0x1f, RZ, 0xc0, !PT ;  /* 0x0000001f033b7812 */ /* 0x000fe200078ec0ff */
[----:B0-----:R-:W-:Y:S01]  /*3770*/  IMAD.U32 R64, R64, 0x10000, RZ ;  /* 0x0001000040407824 */ /* 0x001fe200078e00ff */
[----:B------:R-:W-:Y:S01]  /*3780*/  LOP3.LUT R66, RZ, R36, RZ, 0x33, !PT ;  /* 0x00000024ff427212 */ /* 0x000fe200078e33ff */
[----:B------:R-:W-:Y:S01]  /*3790*/  VIADD R8, R8, 0x20 ;  /* 0x0000002008087836 */ /* 0x000fe20000000000 */
[----:B------:R-:W-:Y:S01]  /*37a0*/  ISETP.LT.U32.AND P0, PT, R36, UR26, PT ;  /* 0x0000001a24007c0c */ /* 0x000fe2000bf01070 */
[----:B-1----:R-:W-:Y:S01]  /*37b0*/  IMAD R40, R59, 0x108, RZ ;  /* 0x000001083b287824 */ /* 0x002fe200078e02ff */
[----:B------:R-:W-:Y:S01]  /*37c0*/  LOP3.LUT R13, R9, R54, RZ, 0xfc, !PT ;  /* 0x00000036090d7212 */ /* 0x000fe200078efcff */
[----:B------:R-:W-:Y:S01]  /*37d0*/  ULOP3.LUT UR12, UR12, 0xfffffffc, URZ, 0xc0, !UPT ;  /* 0xfffffffc0c0c7892 */ /* 0x000fe2000f8ec0ff */
[----:B------:R-:W-:Y:S01]  /*37e0*/  FMNMX3 R32, |R32|, R43, |R46|, !PT ;  /* 0x0000002b20207276 */ /* 0x000fe2000780062e */
[----:B------:R-:W-:Y:S01]  /*37f0*/  BSSY.RECONVERGENT B0, `(.L_x_27899) ;  /* 0x0000089000007945 */ /* 0x000fe20003800200 */
[----:B------:R-:W-:-:S02]  /*3800*/  LOP3.LUT R31, R58, R45, RZ, 0xfc, !PT ;  /* 0x0000002d3a1f7212 */ /* 0x000fc400078efcff */
[----:B------:R-:W-:Y:S02]  /*3810*/  FMNMX3 R47, |R60|, R32, |R47|, !PT ;  /* 0x000000203c2f7276 */ /* 0x000fe4000780062f */
[----:B-----5:R-:W-:Y:S01]  /*3820*/  LEA R24, R11, R8, 0x18 ;  /* 0x000000080b187211 */ /* 0x020fe200078ec0ff */
[----:B------:R-:W-:Y:S01]  /*3830*/  IMAD.SHL.U32 R8, R2, 0x8, RZ ;  /* 0x0000000802087824 */ /* 0x000fe200078e00ff */
[----:B------:R-:W-:Y:S01]  /*3840*/  LOP3.LUT R11, R0, R33, RZ, 0xfc, !PT ;  /* 0x00000021000b7212 */ /* 0x000fe200078efcff */
[----:B------:R-:W-:Y:S02]  /*3850*/  VIADD R0, R66, UR26 ;  /* 0x0000001a42007c36 */ /* 0x000fe40008000000 */
        /* <DEDUP_REMOVED lines=9> */
[----:B------:R-:W-:Y:S01]  /*38f0*/  STS.64 [R41], R62 ;  /* 0x0000003e29007388 */ /* 0x000fe20000000a00 */
[----:B------:R-:W-:-:S05]  /*3900*/  IMAD.SHL.U32 R8, R8, 0x8, RZ ;  /* 0x0000000808087824 */ /* 0x000fca00078e00ff */
[----:B------:R-:W-:-:S05]  /*3910*/  LOP3.LUT R8, R8, 0xf8, RZ, 0xc0, !PT ;  /* 0x000000f808087812 */ /* 0x000fca00078ec0ff */
[----:B0-----:R-:W-:Y:S02]  /*3920*/  IMAD.IADD R27, R25, 0x1, R8 ;  /* 0x00000001191b7824 */ /* 0x001fe400078e0208 */
[----:B------:R-:W-:-:S03]  /*3930*/  IMAD.IADD R8, R3, 0x1, -R38 ;  /* 0x0000000103087824 */ /* 0x000fc600078e0a26 */
[----:B------:R0:W-:Y:S01]  /*3940*/  STS.64 [R27], R18 ;  /* 0x000000121b007388 */ /* 0x0001e20000000a00 */
[----:B------:R-:W-:-:S05]  /*3950*/  IMAD.SHL.U32 R8, R8, 0x8, RZ ;  /* 0x0000000808087824 */ /* 0x000fca00078e00ff */
[----:B------:R-:W-:-:S05]  /*3960*/  LOP3.LUT R8, R8, 0xf8, RZ, 0xc0, !PT ;  /* 0x000000f808087812 */ /* 0x000fca00078ec0ff */
[----:B------:R-:W-:Y:S02]  /*3970*/  IMAD.IADD R53, R25, 0x1, R8 ;  /* 0x0000000119357824 */ /* 0x000fe400078e0208 */
[----:B0-----:R-:W-:-:S03]  /*3980*/  IMAD.WIDE.U32 R18, R50, 0x10000, RZ ;  /* 0x0001000032127825 */ /* 0x001fc600078e00ff */
[----:B------:R0:W-:Y:S01]  /*3990*/  STS.64 [R53], R28 ;  /* 0x0000001c35007388 */ /* 0x0001e20000000a00 */
[----:B------:R-:W-:Y:S01]  /*39a0*/  IMAD.WIDE.U32 R8, R39, 0x10000, RZ ;  /* 0x0001000027087825 */ /* 0x000fe200078e00ff */
[----:B----4-:R-:W-:Y:S02]  /*39b0*/  LOP3.LUT R42, R42, R18, RZ, 0xfc, !PT ;  /* 0x000000122a2a7212 */ /* 0x010fe400078efcff */
[----:B---3--:R-:W-:Y:S02]  /*39c0*/  LOP3.LUT R43, R19, R51, R44, 0xfe, !PT ;  /* 0x00000033132b7212 */ /* 0x008fe400078efe2c */
[----:B------:R-:W-:Y:S02]  /*39d0*/  LOP3.LUT R8, R8, R34, RZ, 0xfc, !PT ;  /* 0x0000002208087212 */ /* 0x000fe400078efcff */
[----:B--2---:R-:W-:Y:S02]  /*39e0*/  LOP3.LUT R9, R55, R9, R64, 0xfe, !PT ;  /* 0x0000000937097212 */ /* 0x004fe400078efe40 */
[----:B------:R-:W-:Y:S01]  /*39f0*/  IADD3 R18, PT, PT, -R36, UR26, RZ ;  /* 0x0000001a24127c10 */ /* 0x000fe2000fffe1ff */
[----:B------:R-:W-:Y:S06]  /*3a00*/  BAR.SYNC.DEFER_BLOCKING 0x0 ;  /* 0x0000000000007b1d */ /* 0x000fec0000010000 */
[----:B0-----:R-:W-:Y:S05]  /*3a10*/  @!P0 BRA `(.L_x_27900) ;  /* 0x0000000400988947 */ /* 0x001fea0003800000 */
[----:B------:R-:W-:Y:S01]  /*3a20*/  ISETP.GE.U32.AND P1, PT, R0, 0x3, PT ;  /* 0x000000030000780c */ /* 0x000fe20003f26070 */
[----:B------:R-:W-:Y:S01]  /*3a30*/  IMAD.U32 R19, RZ, RZ, UR26 ;  /* 0x0000001aff137e24 */ /* 0x000fe2000f8e00ff */
[----:B------:R-:W-:Y:S01]  /*3a40*/  BSSY.RECONVERGENT B1, `(.L_x_27901) ;  /* 0x0000040000017945 */ /* 0x000fe20003800200 */
[C---:B------:R-:W-:Y:S02]  /*3a50*/  IMAD R33, R35.reuse, UR19, RZ ;  /* 0x0000001323217c24 */ /* 0x040fe4000f8e02ff */
        /* <DEDUP_REMOVED lines=14> */
.L_x_27903:
        /* <DEDUP_REMOVED lines=48> */
.L_x_27902:
[----:B------:R-:W-:Y:S05]  /*3e40*/  BSYNC.RECONVERGENT B1 ;  /* 0x0000000000017941 */ /* 0x000fea0003800200 */
.L_x_27901:
        /* <DEDUP_REMOVED lines=35> */
.L_x_27900:
[----:B------:R-:W-:Y:S05]  /*4080*/  BSYNC.RECONVERGENT B0 ;  /* 0x0000000000007941 */ /* 0x000fea0003800200 */
.L_x_27899:
        /* <DEDUP_REMOVED lines=23> */
[----:B------:R-:W2:Y:S01]  /*4200*/  LDC R4, c[0x0][0x3d4] ;  /* 0x0000f500ff047b82 */ /* 0x000ea20000000800 */
[----:B------:R-:W-:Y:S02]  /*4210*/  IMAD R39, R5, 0x20, R40 ;  /* 0x0000002005277824 */ /* 0x000fe400078e0228 */
[----:B------:R-:W-:Y:S02]  /*4220*/  IMAD.IADD R43, R18, 0x1, -R19 ;  /* 0x00000001122b7824 */ /* 0x000fe400078e0a13 */
[----:B------:R-:W-:Y:S01]  /*4230*/  IMAD.MOV.U32 R42, RZ, RZ, R2 ;  /* 0x000000ffff2a7224 */ /* 0x000fe200078e0002 */
[----:B------:R-:W-:Y:S01]  /*4240*/  IADD3 R39, PT, PT, R39, 0x10, R24 ;  /* 0x0000001027277810 */ /* 0x000fe20007ffe018 */
[----:B------:R-:W-:-:S07]  /*4250*/  IMAD.MOV R26, RZ, RZ, -R43 ;  /* 0x000000ffff1a7224 */ /* 0x000fce00078e0a2b */
.L_x_27908:
        /* <DEDUP_REMOVED lines=11> */
[----:B01----:R-:W0:Y:S01]  /*4310*/  @!P4 LDS.64 R28, [R39+-0x10] ;  /* 0xfffff000271cc984 */ /* 0x003e220000000a00 */
[----:B------:R-:W-:Y:S02]  /*4320*/  ISETP.GE.U32.AND P1, PT, R61, UR27, PT ;  /* 0x0000001b3d007c0c */ /* 0x000fe4000bf26070 */
[----:B------:R-:W-:Y:S02]  /*4330*/  @!P4 IADD3 R32, P5, PT, R15, R44, RZ ;  /* 0x0000002c0f20c210 */ /* 0x000fe40007fbe0ff */
[----:B------:R-:W-:Y:S01]  /*4340*/  IADD3 R44, P6, PT, R44, UR12, RZ ;  /* 0x0000000c2c2c7c10 */ /* 0x000fe2000ffde0ff */
[----:B------:R-:W1:Y:S02]  /*4350*/  @!P3 LDS.64 R6, [R39+-0x8] ;  /* 0xfffff8002706b984 */ /* 0x000e640000000a00 */
[----:B------:R-:W-:Y:S01]  /*4360*/  @!P4 IMAD.X R33, RZ, RZ, R45, P5 ;  /* 0x000000ffff21c224 */ /* 0x000fe200028e062d */
[----:B------:R-:W-:Y:S01]  /*4370*/  @!P4 LEA R34, P5, R32, UR10, 0x3 ;  /* 0x0000000a2022cc11 */ /* 0x000fe2000f8a18ff */
[----:B------:R-:W3:Y:S01]  /*4380*/  @!P2 LDS.64 R14, [R39] ;  /* 0x00000000270ea984 */ /* 0x000ee20000000a00 */
[----:B--2---:R-:W-:-:S02]  /*4390*/  IMAD.X R45, R45, 0x1, R4, P6 ;  /* 0x000000012d2d7824 */ /* 0x004fc400030e0604 */
[----:B------:R-:W-:Y:S01]  /*43a0*/  @!P4 LEA.HI.X R35, R32, UR4, R33, 0x3, P5 ;  /* 0x000000042023cc11 */ /* 0x000fe2000a8f1c21 */
[----:B------:R2:W4:Y:S01]  /*43b0*/  @!P1 LDS.64 R22, [R39+0x8] ;  /* 0x0000080027169984 */ /* 0x0005220000000a00 */
[----:B------:R-:W-:Y:S02]  /*43c0*/  @!P3 IADD3 R33, P5, PT, R51, R44, RZ ;  /* 0x0000002c3321b210 */ /* 0x000fe40007fbe0ff */
[----:B------:R-:W-:-:S03]  /*43d0*/  IADD3 R44, P6, PT, R44, UR12, RZ ;  /* 0x0000000c2c2c7c10 */ /* 0x000fc6000ffde0ff */
[----:B------:R-:W-:Y:S01]  /*43e0*/  @!P3 IMAD.X R42, RZ, RZ, R45, P5 ;  /* 0x000000ffff2ab224 */ /* 0x000fe200028e062d */
[----:B------:R-:W-:Y:S01]  /*43f0*/  IADD3 R46, P5, PT, R44, UR12, RZ ;  /* 0x0000000c2c2e7c10 */ /* 0x000fe2000ffbe0ff */
[--C-:B------:R-:W-:Y:S02]  /*4400*/  IMAD.X R45, R45, 0x1, R4.reuse, P6 ;  /* 0x000000012d2d7824 */ /* 0x100fe400030e0604 */
[----:B--2---:R-:W-:Y:S02]  /*4410*/  VIADD R39, R39, 0x20 ;  /* 0x0000002027277836 */ /* 0x004fe40000000000 */
[----:B------:R-:W-:Y:S01]  /*4420*/  IMAD.X R51, R45, 0x1, R4, P5 ;  /* 0x000000012d337824 */ /* 0x000fe200028e0604 */
[----:B0-----:R0:W-:Y:S01]  /*4430*/  @!P4 STG.E.64 desc[UR22][R34.64], R28 ;  /* 0x0000001c2200c986 */ /* 0x0011e2000c101b16 */
[----:B------:R-:W-:-:S04]  /*4440*/  @!P3 LEA R32, P4, R33, UR10, 0x3 ;  /* 0x0000000a2120bc11 */ /* 0x000fc8000f8818ff */
[----:B------:R-:W-:Y:S02]  /*4450*/  @!P3 LEA.HI.X R33, R33, UR4, R42, 0x3, P4 ;  /* 0x000000042121bc11 */ /* 0x000fe4000a0f1c2a */
[----:B------:R-:W-:Y:S02]  /*4460*/  @!P2 IADD3 R44, P4, PT, R55, R44, RZ ;  /* 0x0000002c372ca210 */ /* 0x000fe40007f9e0ff */
[----:B------:R-:W-:Y:S01]  /*4470*/  @!P1 IADD3 R42, P5, PT, R61, R46, RZ ;  /* 0x0000002e3d2a9210 */ /* 0x000fe20007fbe0ff */
[----:B-1----:R1:W-:Y:S02]  /*4480*/  @!P3 STG.E.64 desc[UR22][R32.64], R6 ;  /* 0x000000062000b986 */ /* 0x0023e4000c101b16 */
        /* <DEDUP_REMOVED lines=13> */
.L_x_27907:
[----:B------:R-:W-:Y:S05]  /*4560*/  BSYNC.RECONVERGENT B1 ;  /* 0x0000000000017941 */ /* 0x000fea0003800200 */
.L_x_27906:
        /* <DEDUP_REMOVED lines=35> */
.L_x_27905:
[----:B------:R-:W-:Y:S05]  /*47a0*/  BSYNC.RECONVERGENT B0 ;  /* 0x0000000000007941 */ /* 0x000fea0003800200 */
.L_x_27904:
        /* <DEDUP_REMOVED lines=12> */
[----:B-123--:R-:W-:Y:S02]  /*4870*/  IMAD R6, R5, 0xc, R52 ;  /* 0x0000000c05067824 */ /* 0x00efe400078e0234 */
        /* <DEDUP_REMOVED lines=15> */
.L_x_27913:
[C---:B------:R-:W-:Y:S01]  /*4970*/  VIADD R4, R26.reuse, 0xffffffff ;  /* 0xffffffff1a047836 */ /* 0x040fe20000000000 */
[C---:B---34-:R-:W-:Y:S01]  /*4980*/  LOP3.LUT R9, R26.reuse, 0x1f, RZ, 0xc0, !PT ;  /* 0x0000001f1a097812 */ /* 0x058fe200078ec0ff */
[C---:B------:R-:W-:Y:S02]  /*4990*/  VIADD R6, R26.reuse, 0x1e ;  /* 0x0000001e1a067836 */ /* 0x040fe40000000000 */
[----:B------:R-:W-:Y:S01]  /*49a0*/  VIADD R7, R26, 0x1d ;  /* 0x0000001d1a077836 */ /* 0x000fe20000000000 */
[----:B------:R-:W-:Y:S01]  /*49b0*/  LOP3.LUT R23, R4, 0x1f, RZ, 0xc0, !PT ;  /* 0x0000001f04177812 */ /* 0x000fe200078ec0ff */
[----:B-1----:R-:W-:Y:S01]  /*49c0*/  IMAD.MOV.U32 R4, RZ, RZ, R44 ;  /* 0x000000ffff047224 */ /* 0x002fe200078e002c */
[----:B0-----:R-:W-:Y:S01]  /*49d0*/  LOP3.LUT R29, R6, 0x1f, RZ, 0xc0, !PT ;  /* 0x0000001f061d7812 */ /* 0x001fe200078ec0ff */
        /* <DEDUP_REMOVED lines=42> */
.L_x_27912:
[----:B------:R-:W-:Y:S05]  /*4c80*/  BSYNC.RECONVERGENT B1 ;  /* 0x0000000000017941 */ /* 0x000fea0003800200 */
.L_x_27911:
[----:B------:R-:W-:Y:S05]  /*4c90*/  @!P0 BRA `(.L_x_27910) ;  /* 0x0000000000888947 */ /* 0x000fea0003800000 */
[----:B---34-:R-:W-:Y:S01]  /*4ca0*/  LOP3.LUT R9, R26, 0x1f, RZ, 0xc0, !PT ;  /* 0x0000001f1a097812 */ /* 0x018fe200078ec0ff */
        /* <DEDUP_REMOVED lines=12> */
[----:B-1----:R-:W-:Y:S05]  /*4d70*/  @!P0 BRA `(.L_x_27910) ;  /* 0x0000000000508947 */ /* 0x002fea0003800000 */
        /* <DEDUP_REMOVED lines=10> */
[----:B-1----:R-:W-:Y:S05]  /*4e20*/  @!P0 BRA `(.L_x_27910) ;  /* 0x0000000000248947 */ /* 0x002fea0003800000 */
        /* <DEDUP_REMOVED lines=9> */
.L_x_27910:
[----:B------:R-:W-:Y:S05]  /*4ec0*/  BSYNC.RECONVERGENT B0 ;  /* 0x0000000000007941 */ /* 0x000fea0003800200 */
.L_x_27909:
[----:B------:R-:W-:Y:S01]  /*4ed0*/  BAR.SYNC.DEFER_BLOCKING 0x0 ;  /* 0x0000000000007b1d */ /* 0x000fe20000010000 */
[----:B------:R-:W-:Y:S01]  /*4ee0*/  ISETP.LT.U32.AND P0, PT, R36, UR26, PT ;  /* 0x0000001a24007c0c */ /* 0x000fe2000bf01070 */
[----:B-1-34-:R-:W-:-:S04]  /*4ef0*/  IMAD R8, R5, 0xc, R38 ;  /* 0x0000000c05087824 */ /* 0x01afc800078e0226 */
[----:B------:R-:W-:Y:S01]  /*4f00*/  BSSY.RECONVERGENT B0, `(.L_x_27914) ;  /* 0x000006c000007945 */ /* 0x000fe20003800200 */
[C---:B0-----:R-:W-:Y:S02]  /*4f10*/  IMAD R29, R8.reuse, UR19, RZ ;  /* 0x00000013081d7c24 */ /* 0x041fe4000f8e02ff */
        /* <DEDUP_REMOVED lines=11> */
[----:B------:R-:W-:Y:S01]  /*4fd0*/  IMAD.MOV.U32 R26, RZ, RZ, R8 ;  /* 0x000000ffff1a7224 */ /* 0x000fe200078e0008 */
[----:B------:R-:W-:Y:S01]  /*4fe0*/  LOP3.LUT R7, R7, 0x3, RZ, 0xc0, !PT ;  /* 0x0000000307077812 */ /* 0x000fe200078ec0ff */
[----:B0-----:R-:W-:-:S03]  /*4ff0*/  IMAD.MOV.U32 R27, RZ, RZ, RZ ;  /* 0x000000ffff1b7224 */ /* 0x001fc600078e00ff */
[----:B------:R-:W-:-:S03]  /*5000*/  ISETP.NE.AND P0, PT, R7, RZ, PT ;  /* 0x000000ff0700720c */ /* 0x000fc60003f05270 */
[----:B------:R-:W-:Y:S10]  /*5010*/  @!P1 BRA `(.L_x_27917) ;  /* 0x0000000000d89947 */ /* 0x000ff40003800000 */
[----:B------:R-:W0:Y:S01]  /*5020*/  LDC R28, c[0x0][0x3d4] ;  /* 0x0000f500ff1c7b82 */ /* 0x000e220000000800 */
[----:B------:R-:W-:Y:S02]  /*5030*/  IMAD R9, R5, 0x20, R40 ;  /* 0x0000002005097824 */ /* 0x000fe400078e0228 */
[----:B------:R-:W-:-:S03]  /*5040*/  IMAD.IADD R27, R18, 0x1, -R7 ;  /* 0x00000001121b7824 */ /* 0x000fc600078e0a07 */
[----:B------:R-:W-:Y:S01]  /*5050*/  IADD3 R24, PT, PT, R9, 0x10, R24 ;  /* 0x0000001009187810 */ /* 0x000fe20007ffe018 */
[----:B------:R-:W-:-:S07]  /*5060*/  IMAD.MOV R0, RZ, RZ, -R27 ;  /* 0x000000ffff007224 */ /* 0x000fce00078e0a1b */
.L_x_27918:
        /* <DEDUP_REMOVED lines=49> */
.L_x_27917:
[----:B------:R-:W-:Y:S05]  /*5380*/  BSYNC.RECONVERGENT B1 ;  /* 0x0000000000017941 */ /* 0x000fea0003800200 */
.L_x_27916:
[----:B------:R-:W-:Y:S05]  /*5390*/  @!P0 BRA `(.L_x_27915) ;  /* 0x0000000000888947 */ /* 0x000fea0003800000 */
[----:B--2---:R-:W-:Y:S01]  /*53a0*/  LOP3.LUT R11, R2, 0x1f, RZ, 0xc0, !PT ;  /* 0x0000001f020b7812 */ /* 0x004fe200078ec0ff */
        /* <DEDUP_REMOVED lines=33> */
.L_x_27915:
[----:B------:R-:W-:Y:S05]  /*55c0*/  BSYNC.RECONVERGENT B0 ;  /* 0x0000000000007941 */ /* 0x000fea0003800200 */
.L_x_27914:
        /* <DEDUP_REMOVED lines=8> */
[----:B0-2---:R-:W0:Y:S01]  /*5650*/  @!P0 S2R R11, SR_CgaCtaId ;  /* 0x00000000000b8919 */ /* 0x005e220000008800 */
[----:B-1----:R-:W-:Y:S02]  /*5660*/  @!P0 MOV R6, 0x400 ;  /* 0x0000040000068802 */ /* 0x002fe40000000f00 */
        /* <DEDUP_REMOVED lines=29> */
.L_x_27927:
[----:B------:R-:W-:Y:S02]  /*5840*/  ISETP.NE.AND P0, PT, R3, RZ, PT ;  /* 0x000000ff0300720c */ /* 0x000fe40003f05270 */
[----:B-1----:R-:W-:-:S11]  /*5850*/  FMNMX R7, R2, R7, !PT ;  /* 0x0000000702077209 */ /* 0x002fd60007800000 */
[----:B------:R-:W-:Y:S05]  /*5860*/  @P0 BRA `(.L_x_27920) ;  /* 0x0000000000080947 */ /* 0x000fea0003800000 */
[----:B------:R-:W1:Y:S02]  /*5870*/  LDC.64 R4, c[0x0][0x3a8] ;  /* 0x0000ea00ff047b82 */ /* 0x000e640000000a00 */
[----:B-1----:R1:W-:Y:S02]  /*5880*/  REDG.E.MAX.S32.STRONG.GPU desc[UR22][R4.64], R7 ;  /* 0x000000070400798e */ /* 0x0023e4000d12e316 */
.L_x_27920:
[----:B------:R-:W-:Y:S05]  /*5890*/  BSYNC B0 ;  /* 0x0000000000007941 */ /* 0x000fea0003800000 */
.L_x_27919:
        /* <DEDUP_REMOVED lines=11> */
[----:B0-----:R-:W-:Y:S05]  /*5950*/  CALL.REL.NOINC `($__internal_735_$__cuda_sm20_rcp_rn_f32_slowpath) ;  /* 0x0000000400987944 */ /* 0x001fea0003c00000 */
[----:B------:R-:W-:Y:S05]  /*5960*/  BRA `(.L_x_27923) ;  /* 0x0000000000147947 */ /* 0x000fea0003800000 */
.L_x_27922:
[----:B-1----:R-:W1:Y:S01]  /*5970*/  MUFU.RCP R5, UR30 ;  /* 0x0000001e00057d08 */ /* 0x002e620008001000 */
[----:B------:R-:W-:-:S04]  /*5980*/  IMAD.U32 R0, RZ, RZ, UR30 ;  /* 0x0000001eff007e24 */ /* 0x000fc8000f8e00ff */
[----:B-1----:R-:W-:-:S04]  /*5990*/  FFMA R0, R5, R0, -1 ;  /* 0xbf80000005007423 */ /* 0x002fc80000000000 */
[----:B------:R-:W-:-:S04]  /*59a0*/  FADD.FTZ R0, -R0, -RZ ;  /* 0x800000ff00007221 */ /* 0x000fc80000010100 */
[----:B------:R-:W-:-:S07]  /*59b0*/  FFMA R5, R5, R0, R5 ;  /* 0x0000000005057223 */ /* 0x000fce0000000005 */
.L_x_27923:
[----:B0-----:R-:W0:Y:S02]  /*59c0*/  LDC.64 R2, c[0x0][0x3b0] ;  /* 0x0000ec00ff027b82 */ /* 0x001e240000000a00 */
[----:B0-----:R-:W-:Y:S01]  /*59d0*/  STG.E desc[UR22][R2.64], R5 ;  /* 0x0000000502007986 */ /* 0x001fe2000c101916 */
[----:B------:R-:W-:Y:S05]  /*59e0*/  EXIT ;  /* 0x000000000000794d */ /* 0x000fea0003800000 */
.L_x_27921:
[----:B------:R-:W-:Y:S02]  /*59f0*/  IMAD.MOV.U32 R9, RZ, RZ, 0x4 ;  /* 0x00000004ff097424 */ /* 0x000fe400078e00ff */
[----:B------:R-:W-:Y:S02]  /*5a00*/  IMAD.MOV.U32 R11, RZ, RZ, 0x1f ;  /* 0x0000001fff0b7424 */ /* 0x000fe400078e00ff */
[----:B------:R-:W-:-:S07]  /*5a10*/  IMAD.MOV.U32 R4, RZ, RZ, -0x1 ;  /* 0xffffffffff047424 */ /* 0x000fce00078e00ff */
[----:B01----:R-:W-:Y:S05]  /*5a20*/  WARPSYNC.COLLECTIVE R4, `(.L_x_27924) ;  /* 0x0000000004087348 */ /* 0x003fea0003c00000 */
[----:B-1----:R1:W2:Y:S02]  /*5a30*/  SHFL.DOWN P0, R7, R0, R9, R11 ;  /* 0x0800000900077389 */ /* 0x0022a4000000000b */
[----:B012---:R-:W-:Y:S05]  /*5a40*/  ENDCOLLECTIVE ;  /* 0x000000000000791b */ /* 0x007fea0003800000 */
.L_x_27924:
[----:B------:R-:W-:Y:S02]  /*5a50*/  IMAD.MOV.U32 R9, RZ, RZ, 0x2 ;  /* 0x00000002ff097424 */ /* 0x000fe400078e00ff */
[----:B------:R-:W-:-:S05]  /*5a60*/  IMAD.MOV.U32 R5, RZ, RZ, R7 ;  /* 0x000000ffff057224 */ /* 0x000fca00078e0007 */
[----:B------:R-:W-:-:S05]  /*5a70*/  FMNMX R5, R5, R0, !PT ;  /* 0x0000000005057209 */ /* 0x000fca0007800000 */
[----:B------:R-:W-:-:S07]  /*5a80*/  IMAD.MOV.U32 R0, RZ, RZ, R5 ;  /* 0x000000ffff007224 */ /* 0x000fce00078e0005 */
[----:B------:R-:W-:Y:S05]  /*5a90*/  WARPSYNC.COLLECTIVE R4, `(.L_x_27925) ;  /* 0x0000000004087348 */ /* 0x000fea0003c00000 */
[----:B------:R0:W1:Y:S02]  /*5aa0*/  SHFL.DOWN P0, R7, R0, R9, R11 ;  /* 0x0800000900077389 */ /* 0x000064000000000b */
[----:B01----:R-:W-:Y:S05]  /*5ab0*/  ENDCOLLECTIVE ;  /* 0x000000000000791b */ /* 0x003fea0003800000 */
.L_x_27925:
[----:B------:R-:W-:Y:S02]  /*5ac0*/  IMAD.MOV.U32 R9, RZ, RZ, 0x1 ;  /* 0x00000001ff097424 */ /* 0x000fe400078e00ff */
[----:B------:R-:W-:-:S05]  /*5ad0*/  IMAD.MOV.U32 R2, RZ, RZ, R7 ;  /* 0x000000ffff027224 */ /* 0x000fca00078e0007 */
[----:B------:R-:W-:-:S05]  /*5ae0*/  FMNMX R2, R5, R2, !PT ;  /* 0x0000000205027209 */ /* 0x000fca0007800000 */
[----:B------:R-:W-:-:S07]  /*5af0*/  IMAD.MOV.U32 R0, RZ, RZ, R2 ;  /* 0x000000ffff007224 */ /* 0x000fce00078e0002 */
[----:B------:R-:W-:Y:S05]  /*5b00*/  WARPSYNC.COLLECTIVE R4, `(.L_x_27926) ;  /* 0x0000000004087348 */ /* 0x000fea0003c00000 */
[----:B------:R0:W1:Y:S02]  /*5b10*/  SHFL.DOWN P0, R7, R0, R9, R11 ;  /* 0x0800000900077389 */ /* 0x000064000000000b */
[----:B01----:R-:W-:Y:S05]  /*5b20*/  ENDCOLLECTIVE ;  /* 0x000000000000791b */ /* 0x003fea0003800000 */
.L_x_27926:
[----:B------:R-:W-:Y:S05]  /*5b30*/  BRA `(.L_x_27927) ;  /* 0xfffffffc00407947 */ /* 0x000fea000383ffff */
        .weak           $__internal_734_$__cuda_sm20_div_u64
        .type           $__internal_734_$__cuda_sm20_div_u64,@function
        .size           $__internal_734_$__cuda_sm20_div_u64,($__internal_735_$__cuda_sm20_rcp_rn_f32_slowpath - $__internal_734_$__cuda_sm20_div_u64)
$__internal_734_$__cuda_sm20_div_u64:
        /* <DEDUP_REMOVED lines=71> */
[----:B------:R-:W-:Y:S11]  /*5fb0*/  RET.REL.NODEC R2 `(_ZN18transformer_engine6detail38cast_transpose_fused_kernel_notalignedILb0ELb0ELb1EfNS_16CTDBiasDActParamI6__halfS3_13__nv_bfloat16fEELi4ELi4ENS_5EmptyEXadL_ZNS_4reluIffEET_T0_RKS6_EEEEvT3_mmm) ;  /* 0xffffffa002107950 */ /* 0x000ff60003c3ffff */
        .weak           $__internal_735_$__cuda_sm20_rcp_rn_f32_slowpath
        .type           $__internal_735_$__cuda_sm20_rcp_rn_f32_slowpath,@function
        .size           $__internal_735_$__cuda_sm20_rcp_rn_f32_slowpath,(.L_x_30036 - $__internal_735_$__cuda_sm20_rcp_rn_f32_slowpath)
$__internal_735_$__cuda_sm20_rcp_rn_f32_slowpath:
        /* <DEDUP_REMOVED lines=15> */
.L_x_27928:
        /* <DEDUP_REMOVED lines=33> */
.L_x_27930:
[----:B------:R0:W1:Y:S02]  /*62c0*/  MUFU.RCP R2, R0 ;  /* 0x0000000000027308 */ /* 0x0000640000001000 */
.L_x_27929:
[----:B-1-3--:R-:W-:Y:S02]  /*62d0*/  IMAD.MOV.U32 R5, RZ, RZ, R2 ;  /* 0x000000ffff057224 */ /* 0x00afe400078e0002 */
[----:B------:R-:W-:Y:S02]  /*62e0*/  IMAD.MOV.U32 R2, RZ, RZ, R7 ;  /* 0x000000ffff027224 */ /* 0x000fe400078e0007 */
[----:B------:R-:W-:-:S04]  /*62f0*/  IMAD.MOV.U32 R3, RZ, RZ, 0x0 ;  /* 0x00000000ff037424 */ /* 0x000fc800078e00ff */
[----:B0-2---:R-:W-:Y:S05]  /*6300*/  RET.REL.NODEC R2 `(_ZN18transformer_engine6detail38cast_transpose_fused_kernel_notalignedILb0ELb0ELb1EfNS_16CTDBiasDActParamI6__halfS3_13__nv_bfloat16fEELi4ELi4ENS_5EmptyEXadL_ZNS_4reluIffEET_T0_RKS6_EEEEvT3_mmm) ;  /* 0xffffff9c023c7950 */ /* 0x005fea0003c3ffff */
.L_x_27931:
        /* <DEDUP_REMOVED lines=15> */
.L_x_30036:


//--------------------- .text._ZN18transformer_engine6detail38cast_transpose_fused_kernel_notalignedILb0ELb0ELb1EfNS_16CTDBiasDActParamI6__halfS3_S3_fEELi4ELi4ENS_5EmptyEXadL_ZNS_4reluIffEET_T0_RKS5_EEEEvT3_mmm --------------------------
	.section	.text._ZN18transformer_engine6detail38cast_transpose_fused_kernel_notalignedILb0ELb0ELb1EfNS_16CTDBiasDActParamI6__halfS3_S3_fEELi4ELi4ENS_5EmptyEXadL_ZNS_4reluIffEET_T0_RKS5_EEEEvT3_mmm,"ax",@progbits
	.align	128
        .global         _ZN18transformer_engine6detail38cast_transpose_fused_kernel_notalignedILb0ELb0ELb1EfNS_16CTDBiasDActParamI6__halfS3_S3_fEELi4ELi4ENS_5EmptyEXadL_ZNS_4reluIffEET_T0_RKS5_EEEEvT3_mmm
        .type           _ZN18transformer_engine6detail38cast_transpose_fused_kernel_notalignedILb0ELb0ELb1EfNS_16CTDBiasDActParamI6__halfS3_S3_fEELi4ELi4ENS_5EmptyEXadL_ZNS_4reluIffEET_T0_RKS5_EEEEvT3_mmm,@function
        .size           _ZN18transformer_engine6detail38cast_transpose_fused_kernel_notalignedILb0ELb0ELb1EfNS_16CTDBiasDActParamI6__halfS3_S3_fEELi4ELi4ENS_5EmptyEXadL_ZNS_4reluIffEET_T0_RKS5_EEEEvT3_mmm,(.L_x_30038 - _ZN18transformer_engine6detail38cast_transpose_fused_kernel_notalignedILb0ELb0ELb1EfNS_16CTDBiasDActParamI6__halfS3_S3_fEELi4ELi4ENS_5EmptyEXadL_ZNS_4reluIffEET_T0_RKS5_EEEEvT3_mmm)
        .other          _ZN18transformer_engine6detail38cast_transpose_fused_kernel_notalignedILb0ELb0ELb1EfNS_16CTDBiasDActParamI6__halfS3_S3_fEELi4ELi4ENS_5EmptyEXadL_ZNS_4reluIffEET_T0_RKS5_EEEEvT3_mmm,@"STO_CUDA_ENTRY STV_DEFAULT"
_ZN18transformer_engine6detail38cast_transpose_fused_kernel_notalignedILb0ELb0ELb1EfNS_16CTDBiasDActParamI6__halfS3_S3_fEELi4ELi4ENS_5EmptyEXadL_ZNS_4reluIffEET_T0_RKS5_EEEEvT3_mmm:
.text._ZN18transformer_engine6detail38cast_transpose_fused_kernel_notalignedILb0ELb0ELb1EfNS_16CTDBiasDActParamI6__halfS3_S3_fEELi4ELi4ENS_5EmptyEXadL_ZNS_4reluIffEET_T0_RKS5_EEEEvT3_mmm:
        /* <DEDUP_REMOVED lines=43> */
.L_x_27932:
[----:B------:R-:W-:-:S07]  /*02b0*/  MOV R5, 0x2d0 ;  /* 0x000002d000057802 */ /* 0x000fce0000000f00 */
[----:B------:R-:W-:Y:S05]  /*02c0*/  CALL.REL.NOINC `($__internal_736_$__cuda_sm20_div_u64) ;  /* 0x00000058001c7944 */ /* 0x000fea0003c00000 */
        /* <DEDUP_REMOVED lines=11> */
.L_x_27933:
        /* <DEDUP_REMOVED lines=164> */
[----:B------:R0:W-:Y:S01]  /*0dc0*/  F2F.F16.F32 R6, R10 ;  /* 0x0000000a00067304 */ /* 0x0001e20000200800 */
[----:B------:R-:W-:Y:S01]  /*0dd0*/  FMNMX R35, RZ, R35, !PT ;  /* 0x00000023ff237209 */ /* 0x000fe20007800000 */
[----:B------:R-:W-:-:S02]  /*0de0*/  HADD2.F32 R34, -RZ, R7.H0_H0 ;  /* 0x20000007ff227230 */ /* 0x000fc40000004100 */
[----:B------:R-:W-:-:S04]  /*0df0*/  HADD2.F32 R43, -RZ, R8.H0_H0 ;  /* 0x20000008ff2b7230 */ /* 0x000fc80000004100 */
[----:B------:R1:W-:Y:S01]  /*0e00*/  F2F.F16.F32 R8, R18 ;  /* 0x0000001200087304 */ /* 0x0003e20000200800 */
        /* <DEDUP_REMOVED lines=31> */
[----:B------:R0:W-:Y:S01]  /*1000*/  F2F.F16.F32 R54, R9 ;  /* 0x0000000900367304 */ /* 0x0001e20000200800 */
        /* <DEDUP_REMOVED lines=12> */
[----:B------:R-:W0:Y:S08]  /*10d0*/  F2F.F16.F32 R44, R44 ;  /* 0x0000002c002c7304 */ /* 0x000e300000200800 */
        /* <DEDUP_REMOVED lines=26> */
.L_x_27935:
[----:B------:R-:W-:Y:S05]  /*1280*/  BSYNC.RECONVERGENT B0 ;  /* 0x0000000000007941 */ /* 0x000fea0003800200 */
.L_x_27934:
        /* <DEDUP_REMOVED lines=10> */
.L_x_27937:
[----:B------:R-:W-:Y:S05]  /*1330*/  BSYNC.RECONVERGENT B0 ;  /* 0x0000000000007941 */ /* 0x000fea0003800200 */
.L_x_27936:
        /* <DEDUP_REMOVED lines=15> */
.L_x_27939:
[----:B------:R-:W-:Y:S05]  /*1430*/  BSYNC.RECONVERGENT B0 ;  /* 0x0000000000007941 */ /* 0x000fea0003800200 */
.L_x_27938:
        /* <DEDUP_REMOVED lines=12> */
.L_x_27941:
[----:B------:R-:W-:Y:S05]  /*1500*/  BSYNC.RECONVERGENT B0 ;  /* 0x0000000000007941 */ /* 0x000fea0003800200 */
.L_x_27940:
        /* <DEDUP_REMOVED lines=54> */
[----:B------:R0:W-:Y:S01]  /*1870*/  F2F.F16.F32 R16, R52 ;  /* 0x0000003400107304 */ /* 0x0001e20000200800 */
[----:B------:R-:W-:Y:S02]  /*1880*/  @!P1 CS2R R42, SRZ ;  /* 0x00000000002a9805 */ /* 0x000fe4000001ff00 */
[----:B------:R-:W-:Y:S01]  /*1890*/  FMNMX R56, RZ, R18, !PT ;  /* 0x00000012ff387209 */ /* 0x000fe20007800000 */
[----:B------:R-:W-:Y:S01]  /*18a0*/  FMUL R15, R15, UR30 ;  /* 0x0000001e0f0f7c20 */ /* 0x000fe20008400000 */
[----:B------:R1:W5:Y:S03]  /*18b0*/  @P1 LDG.E.64 R36, desc[UR22][R26.64] ;  /* 0x000000161a241981 */ /* 0x000366000c1e1b00 */
[----:B------:R3:W-:Y:S01]  /*18c0*/  F2F.F16.F32 R17, R55 ;  /* 0x0000003700117304 */ /* 0x0007e20000200800 */
[----:B0-----:R-:W-:Y:S01]  /*18d0*/  FMNMX R52, RZ, R19, !PT ;  /* 0x00000013ff347209 */ /* 0x001fe20007800000 */
[----:B------:R-:W-:Y:S01]  /*18e0*/  HADD2.F32 R19, -RZ, R51.H0_H0 ;  /* 0x20000033ff137230 */ /* 0x000fe20000004100 */
[----:B------:R0:W5:Y:S01]  /*18f0*/  @P1 LDG.E.64 R42, desc[UR22][R22.64] ;  /* 0x00000016162a1981 */ /* 0x000162000c1e1b00 */
[----:B------:R-:W-:Y:S01]  /*1900*/  FMUL R50, R59, UR30 ;  /* 0x0000001e3b327c20 */ /* 0x000fe20008400000 */
[----:B------:R-:W-:Y:S01]  /*1910*/  HADD2.F32 R20, -RZ, R24.H0_H0 ;  /* 0x20000018ff147230 */ /* 0x000fe20000004100 */
[----:B------:R-:W-:Y:S01]  /*1920*/  FMNMX R60, RZ, R60, !PT ;  /* 0x0000003cff3c7209 */ /* 0x000fe20007800000 */
[----:B------:R-:W-:Y:S01]  /*1930*/  FMUL R53, R53, UR30 ;  /* 0x0000001e35357c20 */ /* 0x000fe20008400000 */
[----:B------:R-:W-:Y:S01]  /*1940*/  F2F.F16.F32 R14, R14 ;  /* 0x0000000e000e7304 */ /* 0x000fe20000200800 */
[----:B---3--:R-:W-:Y:S01]  /*1950*/  SHF.R.U32.HI R55, RZ, 0x10, R21 ;  /* 0x00000010ff377819 */ /* 0x008fe20000011615 */
[----:B-1----:R-:W-:Y:S01]  /*1960*/  FMUL R27, R56, UR30 ;  /* 0x0000001e381b7c20 */ /* 0x002fe20008400000 */
[----:B------:R-:W-:-:S02]  /*1970*/  FMNMX R51, RZ, R19, !PT ;  /* 0x00000013ff337209 */ /* 0x000fc40007800000 */
[----:B0-----:R-:W-:Y:S01]  /*1980*/  FMNMX3 R22, |R57|, R58, |R52|, !PT ;  /* 0x0000003a39167276 */ /* 0x001fe20007800634 */
[----:B------:R-:W-:Y:S01]  /*1990*/  HADD2.F32 R55, -RZ, R55.H0_H0 ;  /* 0x20000037ff377230 */ /* 0x000fe20000004100 */
[----:B------:R-:W-:Y:S01]  /*19a0*/  SHF.R.U64 R23, R24, 0x10, R25 ;  /* 0x0000001018177819 */ /* 0x000fe20000001219 */
[----:B------:R0:W-:Y:S01]  /*19b0*/  F2F.F16.F32 R18, R50 ;  /* 0x0000003200127304 */ /* 0x0001e20000200800 */
[----:B------:R-:W-:Y:S01]  /*19c0*/  FMNMX3 R26, |R59|, R22, |R51|, !PT ;  /* 0x000000163b1a7276 */ /* 0x000fe20007800633 */
[----:B------:R-:W-:Y:S01]  /*19d0*/  @P1 IMAD.MOV.U32 R24, RZ, RZ, R34 ;  /* 0x000000ffff181224 */ /* 0x000fe200078e0022 */
[----:B------:R-:W-:Y:S01]  /*19e0*/  FMNMX R55, RZ, R55, !PT ;  /* 0x00000037ff377209 */ /* 0x000fe20007800000 */
[----:B------:R-:W-:Y:S01]  /*19f0*/  FMUL R22, R47, UR30 ;  /* 0x0000001e2f167c20 */ /* 0x000fe20008400000 */
[----:B------:R-:W-:-:S03]  /*1a00*/  HADD2.F32 R23, -RZ, R23.H0_H0 ;  /* 0x20000017ff177230 */ /* 0x000fc60000004100 */
[----:B------:R1:W-:Y:S01]  /*1a10*/  F2F.F16.F32 R19, R27 ;  /* 0x0000001b00137304 */ /* 0x0003e20000200800 */
[----:B0-----:R-:W-:Y:S01]  /*1a20*/  SHF.R.U32.HI R50, RZ, 0x10, R25 ;  /* 0x00000010ff327819 */ /* 0x001fe20000011619 */
[----:B------:R-:W-:Y:S01]  /*1a30*/  @P1 IMAD.MOV.U32 R25, RZ, RZ, R35 ;  /* 0x000000ffff191224 */ /* 0x000fe200078e0023 */
[----:B------:R-:W-:Y:S01]  /*1a40*/  FMNMX3 R47, |R56|, R26, |R55|, !PT ;  /* 0x0000001a382f7276 */ /* 0x000fe20007800637 */
[----:B------:R-:W-:-:S04]  /*1a50*/  FMUL R26, R52, UR30 ;  /* 0x0000001e341a7c20 */ /* 0x000fc80008400000 */
[----:B------:R-:W-:Y:S01]  /*1a60*/  F2F.F16.F32 R15, R15 ;  /* 0x0000000f000f7304 */ /* 0x000fe20000200800 */
[----:B-1----:R-:W-:Y:S01]  /*1a70*/  IMAD.U32 R27, RZ, RZ, UR31 ;  /* 0x0000001fff1b7e24 */ /* 0x002fe2000f8e00ff */
[----:B------:R-:W-:-:S03]  /*1a80*/  FMNMX R56, RZ, R23, !PT ;  /* 0x00000017ff387209 */ /* 0x000fc60007800000 */
[----:B------:R-:W-:-:S03]  /*1a90*/  @P1 IMAD.WIDE.U32 R24, R27, 0x7, R24 ;  /* 0x000000071b181825 */ /* 0x000fc600078e0018 */
[----:B------:R0:W-:Y:S01]  /*1aa0*/  F2F.F16.F32 R23, R26 ;  /* 0x0000001a00177304 */ /* 0x0001e20000200800 */
        /* <DEDUP_REMOVED lines=18> */
[----:B------:R-:W1:Y:S01]  /*1bd0*/  F2F.F16.F32 R56, R56 ;  /* 0x0000003800387304 */ /* 0x000e620000200800 */
[----:B------:R-:W-:-:S07]  /*1be0*/  FMUL R58, R55, UR30 ;  /* 0x0000001e373a7c20 */ /* 0x000fce0008400000 */
[----:B------:R-:W3:Y:S08]  /*1bf0*/  F2F.F16.F32 R20, R20 ;  /* 0x0000001400147304 */ /* 0x000ef00000200800 */
[----:B------:R-:W4:Y:S08]  /*1c00*/  F2F.F16.F32 R21, R21 ;  /* 0x0000001500157304 */ /* 0x000f300000200800 */
[----:B------:R-:W0:Y:S08]  /*1c10*/  F2F.F16.F32 R22, R22 ;  /* 0x0000001600167304 */ /* 0x000e300000200800 */
[----:B------:R-:W0:Y:S08]  /*1c20*/  F2F.F16.F32 R52, R52 ;  /* 0x0000003400347304 */ /* 0x000e300000200800 */
[----:B------:R-:W0:Y:S08]  /*1c30*/  F2F.F16.F32 R51, R51 ;  /* 0x0000003300337304 */ /* 0x000e300000200800 */
[----:B------:R-:W0:Y:S08]  /*1c40*/  F2F.F16.F32 R53, R53 ;  /* 0x0000003500357304 */ /* 0x000e300000200800 */
[----:B------:R0:W0:Y:S01]  /*1c50*/  F2F.F16.F32 R55, R28 ;  /* 0x0000001c00377304 */ /* 0x0000220000200800 */
        /* <DEDUP_REMOVED lines=11> */
.L_x_27943:
[----:B------:R-:W-:Y:S05]  /*1d10*/  BSYNC.RECONVERGENT B0 ;  /* 0x0000000000007941 */ /* 0x000fea0003800200 */
.L_x_27942:
        /* <DEDUP_REMOVED lines=11> */
.L_x_27945:
[----:B------:R-:W-:Y:S05]  /*1dd0*/  BSYNC.RECONVERGENT B0 ;  /* 0x0000000000007941 */ /* 0x000fea0003800200 */
.L_x_27944:
[----:B------:R-:W4:Y:S01]  /*1de0*/  F2F.F16.F32 R58, R58 ;  /* 0x0000003a003a7304 */ /* 0x000f220000200800 */
        /* <DEDUP_REMOVED lines=16> */
.L_x_27947:
[----:B------:R-:W-:Y:S05]  /*1ef0*/  BSYNC.RECONVERGENT B0 ;  /* 0x0000000000007941 */ /* 0x000fea0003800200 */
.L_x_27946:
        /* <DEDUP_REMOVED lines=12> */
.L_x_27949:
[----:B------:R-:W-:Y:S05]  /*1fc0*/  BSYNC.RECONVERGENT B0 ;  /* 0x0000000000007941 */ /* 0x000fea0003800200 */
.L_x_27948:
        /* <DEDUP_REMOVED lines=90> */
[----:B------:R-:W-:Y:S01]  /*2570*/  F2F.F16.F32 R45, R45 ;  /* 0x0000002d002d7304 */ /* 0x000fe20000200800 */
        /* <DEDUP_REMOVED lines=10> */
[----:B------:R0:W-:Y:S01]  /*2620*/  F2F.F16.F32 R23, R39 ;  /* 0x0000002700177304 */ /* 0x0001e20000200800 */
        /* <DEDUP_REMOVED lines=9> */
[----:B------:R0:W-:Y:S01]  /*26c0*/  F2F.F16.F32 R38, R46 ;  /* 0x0000002e00267304 */ /* 0x0001e20000200800 */
[----:B------:R-:W-:Y:S01]  /*26d0*/  FMNMX R55, RZ, R19, !PT ;  /* 0x00000013ff377209 */ /* 0x000fe20007800000 */
[----:B------:R-:W-:Y:S01]  /*26e0*/  FMUL R42, R3, UR30 ;  /* 0x0000001e032a7c20 */ /* 0x000fe20008400000 */
[----:B------:R-:W-:Y:S02]  /*26f0*/  ISETP.GE.U32.OR P0, PT, R10, UR26, P0 ;  /* 0x0000001a0a007c0c */ /* 0x000fe40008706470 */
[----:B------:R-:W-:Y:S01]  /*2700*/  SHF.R.U64 R58, R40, 0x10, R41 ;  /* 0x00000010283a7819 */ /* 0x000fe20000001229 */
[----:B------:R-:W-:Y:S01]  /*2710*/  FMUL R52, R55, UR30 ;  /* 0x0000001e37347c20 */ /* 0x000fe20008400000 */
[----:B------:R-:W-:Y:S01]  /*2720*/  FMNMX3 R18, |R18|, R60, |R55|, !PT ;  /* 0x0000003c12127276 */ /* 0x000fe20007800637 */
[----:B------:R-:W1:Y:S01]  /*2730*/  F2F.F16.F32 R22, R22 ;  /* 0x0000001600167304 */ /* 0x000e620000200800 */
[----:B0-----:R-:W-:Y:S01]  /*2740*/  IMAD.IADD R46, R10, 0x1, R5 ;  /* 0x000000010a2e7824 */ /* 0x001fe200078e0205 */
[----:B------:R-:W-:Y:S01]  /*2750*/  FMNMX R59, RZ, R21, !PT ;  /* 0x00000015ff3b7209 */ /* 0x000fe20007800000 */
[----:B------:R-:W-:Y:S01]  /*2760*/  HADD2.F32 R10, -RZ, R43.H0_H0 ;  /* 0x2000002bff0a7230 */ /* 0x000fe20000004100 */
[----:B------:R-:W-:Y:S01]  /*2770*/  FMNMX R53, RZ, R53, !PT ;  /* 0x00000035ff357209 */ /* 0x000fe20007800000 */
[----:B------:R-:W-:Y:S01]  /*2780*/  HADD2.F32 R58, -RZ, R58.H0_H0 ;  /* 0x2000003aff3a7230 */ /* 0x000fe20000004100 */
[----:B------:R-:W-:Y:S01]  /*2790*/  LOP3.LUT R48, R48, R0, RZ, 0xfc, !PT ;  /* 0x0000000030307212 */ /* 0x000fe200078efcff */
[----:B------:R-:W-:Y:S01]  /*27a0*/  FMUL R0, R13, UR30 ;  /* 0x0000001e0d007c20 */ /* 0x000fe20008400000 */
[----:B------:R-:W0:Y:S01]  /*27b0*/  F2F.F16.F32 R39, R39 ;  /* 0x0000002700277304 */ /* 0x000e220000200800 */
[----:B------:R-:W-:Y:S01]  /*27c0*/  FMNMX R10, RZ, R10, !PT ;  /* 0x0000000aff0a7209 */ /* 0x000fe20007800000 */
[C---:B------:R-:W-:Y:S01]  /*27d0*/  FMUL R5, R59.reuse, UR30 ;  /* 0x0000001e3b057c20 */ /* 0x040fe20008400000 */
[----:B------:R-:W-:Y:S01]  /*27e0*/  FMNMX3 R20, |R20|, R18, |R53|, !PT ;  /* 0x0000001214147276 */ /* 0x000fe20007800635 */
[----:B------:R-:W-:Y:S01]  /*27f0*/  FMUL R55, R36, UR30 ;  /* 0x0000001e24377c20 */ /* 0x000fe20008400000 */
[----:B------:R-:W-:Y:S01]  /*2800*/  FMNMX R58, RZ, R58, !PT ;  /* 0x0000003aff3a7209 */ /* 0x000fe20007800000 */
[----:B------:R-:W-:Y:S01]  /*2810*/  FMUL R43, R10, UR30 ;  /* 0x0000001e0a2b7c20 */ /* 0x000fe20008400000 */
[----:B------:R-:W-:Y:S01]  /*2820*/  FMNMX3 R60, |R59|, R20, |R10|, !PT ;  /* 0x000000143b3c7276 */ /* 0x000fe2000780060a */
[----:B------:R-:W2:Y:S01]  /*2830*/  F2F.F16.F32 R42, R42 ;  /* 0x0000002a002a7304 */ /* 0x000ea20000200800 */
[----:B------:R-:W-:Y:S01]  /*2840*/  IADD3 R36, P1, PT, R46, UR14, RZ ;  /* 0x0000000e2e247c10 */ /* 0x000fe2000ff3e0ff */
[----:B-1----:R-:W-:Y:S01]  /*2850*/  IMAD.WIDE.U32 R18, R22, 0x10000, RZ ;  /* 0x0001000016127825 */ /* 0x002fe200078e00ff */
[----:B------:R-:W-:-:S02]  /*2860*/  FMNMX3 R60, |R37|, R60, |R58|, !PT ;  /* 0x0000003c253c7276 */ /* 0x000fc4000780063a */
[----:B------:R-:W-:Y:S01]  /*2870*/  IADD3.X R37, PT, PT, R35, UR15, RZ, P1, !PT ;  /* 0x0000000f23257c10 */ /* 0x000fe20008ffe4ff */
[----:B0-----:R-:W-:Y:S02]  /*2880*/  IMAD.U32 R21, R39, 0x10000, RZ ;  /* 0x0001000027157824 */ /* 0x001fe400078e00ff */
[----:B------:R-:W0:Y:S01]  /*2890*/  F2F.F16.F32 R0, R0 ;  /* 0x0000000000007304 */ /* 0x000e220000200800 */
[----:B------:R-:W-:Y:S02]  /*28a0*/  LOP3.LUT R8, R57, R8, RZ, 0xfc, !PT ;  /* 0x0000000839087212 */ /* 0x000fe400078efcff */
[----:B------:R-:W-:Y:S02]  /*28b0*/  SHF.R.U32.HI R59, RZ, 0x10, R41 ;  /* 0x00000010ff3b7819 */ /* 0x000fe40000011629 */
[----:B------:R-:W-:Y:S01]  /*28c0*/  LOP3.LUT R19, R21, R19, R38, 0xfe, !PT ;  /* 0x0000001315137212 */ /* 0x000fe200078efe26 */
[----:B------:R-:W-:Y:S02]  /*28d0*/  IMAD.WIDE.U32 R20, R23, 0x10000, RZ ;  /* 0x0001000017147825 */ /* 0x000fe400078e00ff */
[----:B------:R-:W1:Y:S02]  /*28e0*/  F2F.F16.F32 R5, R5 ;  /* 0x0000000500057304 */ /* 0x000e640000200800 */
[----:B--2---:R-:W-:Y:S01]  /*28f0*/  IMAD.U32 R10, R42, 0x10000, RZ ;  /* 0x000100002a0a7824 */ /* 0x004fe200078e00ff */
[----:B------:R-:W-:-:S02]  /*2900*/  LOP3.LUT R20, R20, R45, RZ, 0xfc, !PT ;  /* 0x0000002d14147212 */ /* 0x000fc400078efcff */
[----:B0-----:R-:W-:-:S03]  /*2910*/  LOP3.LUT R18, R18, R0, RZ, 0xfc, !PT ;  /* 0x0000000012127212 */ /* 0x001fc600078efcff */
[----:B------:R-:W0:Y:S01]  /*2920*/  F2F.F16.F32 R52, R52 ;  /* 0x0000003400347304 */ /* 0x000e220000200800 */
[----:B-1----:R-:W-:-:S07]  /*2930*/  LOP3.LUT R21, R5, R21, R10, 0xfe, !PT ;  /* 0x0000001505157212 */ /* 0x002fce00078efe0a */
[----:B------:R-:W1:Y:S08]  /*2940*/  F2F.F16.F32 R43, R43 ;  /* 0x0000002b002b7304 */ /* 0x000e700000200800 */
[----:B------:R-:W2:Y:S08]  /*2950*/  F2F.F16.F32 R55, R55 ;  /* 0x0000003700377304 */ /* 0x000eb00000200800 */
[----:B------:R3:W4:Y:S01]  /*2960*/  F2F.F16.F32 R35, R47 ;  /* 0x0000002f00237304 */ /* 0x0007220000200800 */
        /* <DEDUP_REMOVED lines=8> */
.L_x_27951:
[----:B------:R-:W-:Y:S05]  /*29f0*/  BSYNC.RECONVERGENT B0 ;  /* 0x0000000000007941 */ /* 0x000fea0003800200 */
.L_x_27950:
[----:B------:R-:W-:Y:S01]  /*2a00*/  FMUL R45, R53, UR30 ;  /* 0x0000001e352d7c20 */ /* 0x000fe20008400000 */
[----:B0-----:R-:W-:-:S04]  /*2a10*/  IMAD.WIDE.U32 R40, R52, 0x10000, RZ ;  /* 0x0001000034287825 */ /* 0x001fc800078e00ff */
[----:B------:R-:W-:Y:S01]  /*2a20*/  FMUL R44, R44, UR30 ;  /* 0x0000001e2c2c7c20 */ /* 0x000fe20008400000 */
[----:B------:R-:W-:Y:S01]  /*2a30*/  BSSY.RECONVERGENT B0, `(.L_x_27952) ;  /* 0x0000014000007945 */ /* 0x000fe20003800200 */
[----:B------:R-:W-:Y:S01]  /*2a40*/  FMUL R58, R58, UR30 ;  /* 0x0000001e3a3a7c20 */ /* 0x000fe20008400000 */
[----:B------:R-:W-:Y:S01]  /*2a50*/  HADD2.F32 R46, -RZ, R59.H0_H0 ;  /* 0x2000003bff2e7230 */ /* 0x000fe20000004100 */
[----:B--2---:R-:W-:Y:S01]  /*2a60*/  LOP3.LUT R10, R40, R55, RZ, 0xfc, !PT ;  /* 0x00000037280a7212 */ /* 0x004fe200078efcff */
[----:B------:R-:W0:Y:S01]  /*2a70*/  F2F.F16.F32 R45, R45 ;  /* 0x0000002d002d7304 */ /* 0x000e220000200800 */
[----:B------:R-:W-:Y:S02]  /*2a80*/  LOP3.LUT R0, R41, R43, RZ, 0xfc, !PT ;  /* 0x0000002b29007212 */ /* 0x000fe400078efcff */
[----:B------:R-:W-:Y:S02]  /*2a90*/  FMNMX R46, RZ, R46, !PT ;  /* 0x0000002eff2e7209 */ /* 0x000fe40007800000 */
[----:B------:R-:W-:-:S02]  /*2aa0*/  SHF.R.U64 R53, R32, 0x10, R33 ;  /* 0x0000001020357819 */ /* 0x000fc40000001221 */
[----:B---3--:R-:W-:Y:S01]  /*2ab0*/  FMNMX3 R47, |R3|, R60, |R46|, !PT ;  /* 0x0000003c032f7276 */ /* 0x008fe2000780062e */
[----:B------:R1:W2:Y:S01]  /*2ac0*/  F2F.F16.F32 R55, R44 ;  /* 0x0000002c00377304 */ /* 0x0002a20000200800 */
        /* <DEDUP_REMOVED lines=10> */
.L_x_27953:
[----:B------:R-:W-:Y:S05]  /*2b70*/  BSYNC.RECONVERGENT B0 ;  /* 0x0000000000007941 */ /* 0x000fea0003800200 */
.L_x_27952:
[----:B------:R-:W-:Y:S01]  /*2b80*/  HADD2.F32 R32, -RZ, R32.H0_H0 ;  /* 0x20000020ff207230 */ /* 0x000fe20000004100 */
[----:B------:R-:W0:Y:S01]  /*2b90*/  S2R R3, SR_TID.X ;  /* 0x0000000000037919 */ /* 0x000e220000002100 */
[----:B-1----:R-:W1:Y:S01]  /*2ba0*/  F2F.F16.F32 R44, R58 ;  /* 0x0000003a002c7304 */ /* 0x002e620000200800 */
        /* <DEDUP_REMOVED lines=8> */
[----:B------:R-:W3:Y:S01]  /*2c30*/  F2F.F16.F32 R52, R52 ;  /* 0x0000003400347304 */ /* 0x000ee20000200800 */
[----:B------:R-:W-:Y:S01]  /*2c40*/  HADD2.F32 R40, -RZ, R40.H0_H0 ;  /* 0x20000028ff287230 */ /* 0x000fe20000004100 */
[----:B------:R-:W-:Y:S01]  /*2c50*/  FMNMX3 R33, |R32|, R47, |R46|, !PT ;  /* 0x0000002f20217276 */ /* 0x000fe2000780062e */
[----:B--2---:R-:W-:Y:S01]  /*2c60*/  IMAD.WIDE.U32 R22, R55, 0x10000, RZ ;  /* 0x0001000037167825 */ /* 0x004fe200078e00ff */
[----:B------:R-:W-:-:S02]  /*2c70*/  SHF.R.U64 R47, R28, 0x10, R29 ;  /* 0x000000101c2f7819 */ /* 0x000fc4000000121d */
[----:B------:R-:W-:Y:S01]  /*2c80*/  FMNMX R53, RZ, R53, !PT ;  /* 0x00000035ff357209 */ /* 0x000fe20007800000 */
[----:B-1----:R-:W-:Y:S01]  /*2c90*/  IMAD.U32 R58, R44, 0x10000, RZ ;  /* 0x000100002c3a7824 */ /* 0x002fe200078e00ff */
[----:B------:R-:W1:Y:S01]  /*2ca0*/  F2F.F16.F32 R41, R41 ;  /* 0x0000002900297304 */ /* 0x000e620000200800 */
        /* <DEDUP_REMOVED lines=22> */
.L_x_27955:
[----:B------:R-:W-:Y:S05]  /*2e10*/  BSYNC.RECONVERGENT B0 ;  /* 0x0000000000007941 */ /* 0x000fea0003800200 */
.L_x_27954:
        /* <DEDUP_REMOVED lines=17> */
.L_x_27957:
[----:B------:R-:W-:Y:S05]  /*2f30*/  BSYNC.RECONVERGENT B0 ;  /* 0x0000000000007941 */ /* 0x000fea0003800200 */
.L_x_27956:
[----:B------:R-:W-:Y:S01]  /*2f40*/  HADD2.F32 R37, -RZ, R30.H0_H0 ;  /* 0x2000001eff257230 */ /* 0x000fe20000004100 */
[----:B------:R-:W-:Y:S01]  /*2f50*/  FMNMX R32, RZ, R32, !PT ;  /* 0x00000020ff207209 */ /* 0x000fe20007800000 */
[----:B------:R-:W-:Y:S01]  /*2f60*/  F2F.F16.F32 R55, R55 ;  /* 0x0000003700377304 */ /* 0x000fe20000200800 */
        /* <DEDUP_REMOVED lines=8> */
[----:B------:R-:W0:Y:S01]  /*2ff0*/  F2F.F16.F32 R37, R39 ;  /* 0x0000002700257304 */ /* 0x000e220000200800 */
[----:B------:R-:W-:Y:S01]  /*3000*/  HADD2.F32 R59, -RZ, R59.H0_H0 ;  /* 0x2000003bff3b7230 */ /* 0x000fe20000004100 */
[----:B------:R-:W-:Y:S01]  /*3010*/  FMNMX R42, RZ, R24, !PT ;  /* 0x00000018ff2a7209 */ /* 0x000fe20007800000 */
[----:B------:R-:W-:-:S02]  /*3020*/  IMAD R29, R35, UR31, RZ ;  /* 0x0000001f231d7c24 */ /* 0x000fc4000f8e02ff */
[----:B------:R-:W-:Y:S01]  /*3030*/  FMUL R61, R40, UR30 ;  /* 0x0000001e283d7c20 */ /* 0x000fe20008400000 */
[----:B------:R-:W-:Y:S01]  /*3040*/  HADD2.F32 R45, -RZ, R45.H0_H0 ;  /* 0x2000002dff2d7230 */ /* 0x000fe20000004100 */
[----:B------:R-:W-:Y:S01]  /*3050*/  FMNMX R59, RZ, R59, !PT ;  /* 0x0000003bff3b7209 */ /* 0x000fe20007800000 */
[----:B------:R-:W-:Y:S01]  /*3060*/  IMAD.SHL.U32 R36, R5, 0x4, RZ ;  /* 0x0000000405247824 */ /* 0x000fe200078e00ff */
[----:B------:R-:W2:Y:S01]  /*3070*/  F2F.F16.F32 R44, R44 ;  /* 0x0000002c002c7304 */ /* 0x000ea20000200800 */
        /* <DEDUP_REMOVED lines=10> */
[----:B------:R-:W0:Y:S01]  /*3120*/  F2F.F16.F32 R61, R61 ;  /* 0x0000003d003d7304 */ /* 0x000e220000200800 */
        /* <DEDUP_REMOVED lines=9> */
[----:B------:R-:W2:Y:S01]  /*31c0*/  F2F.F16.F32 R34, R34 ;  /* 0x0000002200227304 */ /* 0x000ea20000200800 */
[----:B------:R-:W-:Y:S01]  /*31d0*/  FMNMX R58, RZ, R58, !PT ;  /* 0x0000003aff3a7209 */ /* 0x000fe20007800000 */
[----:B------:R-:W-:Y:S01]  /*31e0*/  BSSY.RECONVERGENT B0, `(.L_x_27958) ;  /* 0x0000012000007945 */ /* 0x000fe20003800200 */
[----:B------:R-:W-:Y:S01]  /*31f0*/  IADD3 R24, P1, PT, R24, UR14, RZ ;  /* 0x0000000e18187c10 */ /* 0x000fe2000ff3e0ff */
[----:B------:R-:W-:Y:S01]  /*3200*/  HADD2.F32 R46, -RZ, R46.H0_H0 ;  /* 0x2000002eff2e7230 */ /* 0x000fe20000004100 */
[----:B-1----:R-:W-:-:S02]  /*3210*/  LOP3.LUT R28, R28, R41, RZ, 0xfc, !PT ;  /* 0x000000291c1c7212 */ /* 0x002fc400078efcff */
[----:B------:R-:W-:Y:S01]  /*3220*/  FMNMX3 R43, |R58|, R43, |R30|, !PT ;  /* 0x0000002b3a2b7276 */ /* 0x000fe2000780061e */
[----:B------:R-:W1:Y:S01]  /*3230*/  F2F.F16.F32 R39, R39 ;  /* 0x0000002700277304 */ /* 0x000e620000200800 */
[----:B------:R-:W-:Y:S02]  /*3240*/  IADD3.X R25, PT, PT, R25, UR15, RZ, P1, !PT ;  /* 0x0000000f19197c10 */ /* 0x000fe40008ffe4ff */
[----:B------:R-:W-:-:S05]  /*3250*/  FMNMX R46, RZ, R46, !PT ;  /* 0x0000002eff2e7209 */ /* 0x000fca0007800000 */
[----:B------:R-:W3:Y:S08]  /*3260*/  F2F.F16.F32 R53, R53 ;  /* 0x0000003500357304 */ /* 0x000ef00000200800 */
[----:B------:R-:W4:Y:S01]  /*3270*/  F2F.F16.F32 R42, R42 ;  /* 0x0000002a002a7304 */ /* 0x000f220000200800 */
        /* <DEDUP_REMOVED lines=8> */
.L_x_27959:
[----:B------:R-:W-:Y:S05]  /*3300*/  BSYNC.RECONVERGENT B0 ;  /* 0x0000000000007941 */ /* 0x000fea0003800200 */
.L_x_27958:
[----:B------:R-:W-:Y:S01]  /*3310*/  FMUL R52, R46, UR30 ;  /* 0x0000001e2e347c20 */ /* 0x000fe20008400000 */
[----:B------:R-:W-:Y:S01]  /*3320*/  FMUL R50, R47, UR30 ;  /* 0x0000001e2f327c20 */ /* 0x000fe20008400000 */
[----:B------:R-:W-:Y:S01]  /*3330*/  FMUL R59, R59, UR30 ;  /* 0x0000001e3b3b7c20 */ /* 0x000fe20008400000 */
[----:B0-----:R-:W-:Y:S01]  /*3340*/  SHF.R.U32.HI R30, RZ, 0x10, R51 ;  /* 0x00000010ff1e7819 */ /* 0x001fe20000011633 */
[----:B------:R-:W-:Y:S02]  /*3350*/  BSSY.RECONVERGENT B0, `(.L_x_27960) ;  /* 0x0000010000007945 */ /* 0x000fe40003800200 */
[----:B------:R-:W0:Y:S02]  /*3360*/  F2F.F16.F32 R52, R52 ;  /* 0x0000003400347304 */ /* 0x000e240000200800 */
[----:B------:R-:W-:-:S05]  /*3370*/  HADD2.F32 R30, -RZ, R30.H0_H0 ;  /* 0x2000001eff1e7230 */ /* 0x000fca0000004100 */
[----:B------:R-:W-:Y:S01]  /*3380*/  FMNMX R47, RZ, R30, !PT ;  /* 0x0000001eff2f7209 */ /* 0x000fe20007800000 */
[----:B------:R1:W2:Y:S08]  /*3390*/  F2F.F16.F32 R64, R59 ;  /* 0x0000003b00407304 */ /* 0x0002b00000200800 */
[----:B------:R-:W0:Y:S01]  /*33a0*/  F2F.F16.F32 R50, R50 ;  /* 0x0000003200327304 */ /* 0x000e220000200800 */
        /* <DEDUP_REMOVED lines=10> */
.L_x_27961:
[----:B------:R-:W-:Y:S05]  /*3450*/  BSYNC.RECONVERGENT B0 ;  /* 0x0000000000007941 */ /* 0x000fea0003800200 */
.L_x_27960:
[----:B------:R-:W-:Y:S02]  /*3460*/  HADD2.F32 R60, -RZ, R51.H0_H0 ;  /* 0x20000033ff3c7230 */ /* 0x000fe40000004100 */
[----:B------:R-:W-:Y:S01]  /*3470*/  FMUL R59, R47, UR30 ;  /* 0x0000001e2f3b7c20 */ /* 0x000fe20008400000 */
[----:B------:R-:W-:Y:S01]  /*3480*/  FMUL R55, R58, UR30 ;  /* 0x0000001e3a377c20 */ /* 0x000fe20008400000 */
[----:B------:R-:W-:Y:S01]  /*3490*/  FMUL R51, R45, UR30 ;  /* 0x0000001e2d337c20 */ /* 0x000fe20008400000 */
[----:B-12---:R-:W-:Y:S01]  /*34a0*/  IMAD.WIDE.U32 R30, R64, 0x10000, RZ ;  /* 0x00010000401e7825 */ /* 0x006fe200078e00ff */
[----:B------:R-:W-:Y:S01]  /*34b0*/  BSSY.RECONVERGENT B0, `(.L_x_27962) ;  /* 0x0000015000007945 */ /* 0x000fe20003800200 */
[----:B------:R-:W-:Y:S01]  /*34c0*/  FMNMX R60, RZ, R60, !PT ;  /* 0x0000003cff3c7209 */ /* 0x000fe20007800000 */
[----:B------:R-:W1:Y:S01]  /*34d0*/  F2F.F16.F32 R59, R59 ;  /* 0x0000003b003b7304 */ /* 0x000e620000200800 */
[----:B------:R-:W-:Y:S02]  /*34e0*/  LOP3.LUT R30, R30, R61, RZ, 0xfc, !PT ;  /* 0x0000003d1e1e7212 */ /* 0x000fe400078efcff */
[----:B---3--:R-:W-:-:S05]  /*34f0*/  LOP3.LUT R58, R31, R53, RZ, 0xfc, !PT ;  /* 0x000000351f3a7212 */ /* 0x008fca00078efcff */
[----:B------:R-:W2:Y:S08]  /*3500*/  F2F.F16.F32 R55, R55 ;  /* 0x0000003700377304 */ /* 0x000eb00000200800 */
[----:B------:R-:W3:Y:S01]  /*3510*/  F2F.F16.F32 R51, R51 ;  /* 0x0000003300337304 */ /* 0x000ee20000200800 */
        /* <DEDUP_REMOVED lines=14> */
.L_x_27963:
[----:B------:R-:W-:Y:S05]  /*3600*/  BSYNC.RECONVERGENT B0 ;  /* 0x0000000000007941 */ /* 0x000fea0003800200 */
.L_x_27962:
[----:B------:R-:W-:Y:S01]  /*3610*/  FMUL R64, R60, UR30 ;  /* 0x0000001e3c407c20 */ /* 0x000fe20008400000 */
[----:B------:R-:W-:Y:S01]  /*3620*/  BSSY.RECONVERGENT B0, `(.L_x_27964) ;  /* 0x0000010000007945 */ /* 0x000fe20003800200 */
[----:B------:R-:W-:Y:S01]  /*3630*/  LOP3.LUT R57, R8, R11, RZ, 0xfc, !PT ;  /* 0x0000000b08397212 */ /* 0x000fe200078efcff */
[----:B-1----:R-:W-:Y:S02]  /*3640*/  IMAD.U32 R45, R59, 0x10000, RZ ;  /* 0x000100003b2d7824 */ /* 0x002fe400078e00ff */
[----:B0-----:R-:W-:Y:S01]  /*3650*/  IMAD.U32 R44, R52, 0x10000, RZ ;  /* 0x00010000342c7824 */ /* 0x001fe200078e00ff */
[----:B------:R-:W0:Y:S01]  /*3660*/  F2F.F16.F32 R64, R64 ;  /* 0x0000004000407304 */ /* 0x000e220000200800 */
        /* <DEDUP_REMOVED lines=11> */
.L_x_27965:
[----:B------:R-:W-:Y:S05]  /*3720*/  BSYNC.RECONVERGENT B0 ;  /* 0x0000000000007941 */ /* 0x000fea0003800200 */
.L_x_27964:
        /* <DEDUP_REMOVED lines=65> */
.L_x_27970:
        /* <DEDUP_REMOVED lines=48> */
.L_x_27969:
[----:B------:R-:W-:Y:S05]  /*3e40*/  BSYNC.RECONVERGENT B1 ;  /* 0x0000000000017941 */ /* 0x000fea0003800200 */
.L_x_27968:
        /* <DEDUP_REMOVED lines=35> */
.L_x_27967:
[----:B------:R-:W-:Y:S05]  /*4080*/  BSYNC.RECONVERGENT B0 ;  /* 0x0000000000007941 */ /* 0x000fea0003800200 */
.L_x_27966:
        /* <DEDUP_REMOVED lines=29> */
.L_x_27975:
        /* <DEDUP_REMOVED lines=48> */
.L_x_27974:
[----:B------:R-:W-:Y:S05]  /*4560*/  BSYNC.RECONVERGENT B1 ;  /* 0x0000000000017941 */ /* 0x000fea0003800200 */
.L_x_27973:
        /* <DEDUP_REMOVED lines=35> */
.L_x_27972:
[----:B------:R-:W-:Y:S05]  /*47a0*/  BSYNC.RECONVERGENT B0 ;  /* 0x0000000000007941 */ /* 0x000fea0003800200 */
.L_x_27971:
        /* <DEDUP_REMOVED lines=28> */
.L_x_27980:
        /* <DEDUP_REMOVED lines=49> */
.L_x_27979:
[----:B------:R-:W-:Y:S05]  /*4c80*/  BSYNC.RECONVERGENT B1 ;  /* 0x0000000000017941 */ /* 0x000fea0003800200 */
.L_x_27978:
        /* <DEDUP_REMOVED lines=35> */
.L_x_27977:
[----:B------:R-:W-:Y:S05]  /*4ec0*/  BSYNC.RECONVERGENT B0 ;  /* 0x0000000000007941 */ /* 0x000fea0003800200 */
.L_x_27976:
        /* <DEDUP_REMOVED lines=26> */
.L_x_27985:
        /* <DEDUP_REMOVED lines=49> */
.L_x_27984:
[----:B------:R-:W-:Y:S05]  /*5380*/  BSYNC.RECONVERGENT B1 ;  /* 0x0000000000017941 */ /* 0x000fea0003800200 */
.L_x_27983:
        /* <DEDUP_REMOVED lines=35> */
.L_x_27982:
[----:B------:R-:W-:Y:S05]  /*55c0*/  BSYNC.RECONVERGENT B0 ;  /* 0x0000000000007941 */ /* 0x000fea0003800200 */
.L_x_27981:
        /* <DEDUP_REMOVED lines=39> */
.L_x_27994:
[----:B------:R-:W-:Y:S02]  /*5840*/  ISETP.NE.AND P0, PT, R3, RZ, PT ;  /* 0x000000ff0300720c */ /* 0x000fe40003f05270 */
[----:B-1----:R-:W-:-:S11]  /*5850*/  FMNMX R7, R2, R7, !PT ;  /* 0x0000000702077209 */ /* 0x002fd60007800000 */
[----:B------:R-:W-:Y:S05]  /*5860*/  @P0 BRA `(.L_x_27987) ;  /* 0x0000000000080947 */ /* 0x000fea0003800000 */
[----:B------:R-:W1:Y:S02]  /*5870*/  LDC.64 R4, c[0x0][0x3a8] ;  /* 0x0000ea00ff047b82 */ /* 0x000e640000000a00 */
[----:B-1----:R1:W-:Y:S02]  /*5880*/  REDG.E.MAX.S32.STRONG.GPU desc[UR22][R4.64], R7 ;  /* 0x000000070400798e */ /* 0x0023e4000d12e316 */
.L_x_27987:
[----:B------:R-:W-:Y:S05]  /*5890*/  BSYNC B0 ;  /* 0x0000000000007941 */ /* 0x000fea0003800000 */
.L_x_27986:
        /* <DEDUP_REMOVED lines=11> */
[----:B0-----:R-:W-:Y:S05]  /*5950*/  CALL.REL.NOINC `($__internal_737_$__cuda_sm20_rcp_rn_f32_slowpath) ;  /* 0x0000000400987944 */ /* 0x001fea0003c00000 */
[----:B------:R-:W-:Y:S05]  /*5960*/  BRA `(.L_x_27990) ;  /* 0x0000000000147947 */ /* 0x000fea0003800000 */
.L_x_27989:
[----:B-1----:R-:W1:Y:S01]  /*5970*/  MUFU.RCP R5, UR30 ;  /* 0x0000001e00057d08 */ /* 0x002e620008001000 */
[----:B------:R-:W-:-:S04]  /*5980*/  IMAD.U32 R0, RZ, RZ, UR30 ;  /* 0x0000001eff007e24 */ /* 0x000fc8000f8e00ff */
[----:B-1----:R-:W-:-:S04]  /*5990*/  FFMA R0, R5, R0, -1 ;  /* 0xbf80000005007423 */ /* 0x002fc80000000000 */
[----:B------:R-:W-:-:S04]  /*59a0*/  FADD.FTZ R0, -R0, -RZ ;  /* 0x800000ff00007221 */ /* 0x000fc80000010100 */
[----:B------:R-:W-:-:S07]  /*59b0*/  FFMA R5, R5, R0, R5 ;  /* 0x0000000005057223 */ /* 0x000fce0000000005 */
.L_x_27990:
[----:B0-----:R-:W0:Y:S02]  /*59c0*/  LDC.64 R2, c[0x0][0x3b0] ;  /* 0x0000ec00ff027b82 */ /* 0x001e240000000a00 */
[----:B0-----:R-:W-:Y:S01]  /*59d0*/  STG.E desc[UR22][R2.64], R5 ;  /* 0x0000000502007986 */ /* 0x001fe2000c101916 */
[----:B------:R-:W-:Y:S05]  /*59e0*/  EXIT ;  /* 0x000000000000794d */ /* 0x000fea0003800000 */
.L_x_27988:
[----:B------:R-:W-:Y:S02]  /*59f0*/  IMAD.MOV.U32 R9, RZ, RZ, 0x4 ;  /* 0x00000004ff097424 */ /* 0x000fe400078e00ff */
[----:B------:R-:W-:Y:S02]  /*5a00*/  IMAD.MOV.U32 R11, RZ, RZ, 0x1f ;  /* 0x0000001fff0b7424 */ /* 0x000fe400078e00ff */
[----:B------:R-:W-:-:S07]  /*5a10*/  IMAD.MOV.U32 R4, RZ, RZ, -0x1 ;  /* 0xffffffffff047424 */ /* 0x000fce00078e00ff */
[----:B01----:R-:W-:Y:S05]  /*5a20*/  WARPSYNC.COLLECTIVE R4, `(.L_x_27991) ;  /* 0x0000000004087348 */ /* 0x003fea0003c00000 */
[----:B-1----:R1:W2:Y:S02]  /*5a30*/  SHFL.DOWN P0, R7, R0, R9, R11 ;  /* 0x0800000900077389 */ /* 0x0022a4000000000b */
[----:B012---:R-:W-:Y:S05]  /*5a40*/  ENDCOLLECTIVE ;  /* 0x000000000000791b */ /* 0x007fea0003800000 */
.L_x_27991:
[----:B------:R-:W-:Y:S02]  /*5a50*/  IMAD.MOV.U32 R9, RZ, RZ, 0x2 ;  /* 0x00000002ff097424 */ /* 0x000fe400078e00ff */
[----:B------:R-:W-:-:S05]  /*5a60*/  IMAD.MOV.U32 R5, RZ, RZ, R7 ;  /* 0x000000ffff057224 */ /* 0x000fca00078e0007 */
[----:B------:R-:W-:-:S05]  /*5a70*/  FMNMX R5, R5, R0, !PT ;  /* 0x0000000005057209 */ /* 0x000fca0007800000 */
[----:B------:R-:W-:-:S07]  /*5a80*/  IMAD.MOV.U32 R0, RZ, RZ, R5 ;  /* 0x000000ffff007224 */ /* 0x000fce00078e0005 */
[----:B------:R-:W-:Y:S05]  /*5a90*/  WARPSYNC.COLLECTIVE R4, `(.L_x_27992) ;  /* 0x0000000004087348 */ /* 0x000fea0003c00000 */
[----:B------:R0:W1:Y:S02]  /*5aa0*/  SHFL.DOWN P0, R7, R0, R9, R11 ;  /* 0x0800000900077389 */ /* 0x000064000000000b */
[----:B01----:R-:W-:Y:S05]  /*5ab0*/  ENDCOLLECTIVE ;  /* 0x000000000000791b */ /* 0x003fea0003800000 */
.L_x_27992:
[----:B------:R-:W-:Y:S02]  /*5ac0*/  IMAD.MOV.U32 R9, RZ, RZ, 0x1 ;  /* 0x00000001ff097424 */ /* 0x000fe400078e00ff */
[----:B------:R-:W-:-:S05]  /*5ad0*/  IMAD.MOV.U32 R2, RZ, RZ, R7 ;  /* 0x000000ffff027224 */ /* 0x000fca00078e0007 */
[----:B------:R-:W-:-:S05]  /*5ae0*/  FMNMX R2, R5, R2, !PT ;  /* 0x0000000205027209 */ /* 0x000fca0007800000 */
[----:B------:R-:W-:-:S07]  /*5af0*/  IMAD.MOV.U32 R0, RZ, RZ, R2 ;  /* 0x000000ffff007224 */ /* 0x000fce00078e0002 */
[----:B------:R-:W-:Y:S05]  /*5b00*/  WARPSYNC.COLLECTIVE R4, `(.L_x_27993) ;  /* 0x0000000004087348 */ /* 0x000fea0003c00000 */
[----:B------:R0:W1:Y:S02]  /*5b10*/  SHFL.DOWN P0, R7, R0, R9, R11 ;  /* 0x0800000900077389 */ /* 0x000064000000000b */
[----:B01----:R-:W-:Y:S05]  /*5b20*/  ENDCOLLECTIVE ;  /* 0x000000000000791b */ /* 0x003fea0003800000 */
.L_x_27993:
[----:B------:R-:W-:Y:S05]  /*5b30*/  BRA `(.L_x_27994) ;  /* 0xfffffffc00407947 */ /* 0x000fea000383ffff */
        .weak           $__internal_736_$__cuda_sm20_div_u64
        .type           $__internal_736_$__cuda_sm20_div_u64,@function
        .size           $__internal_736_$__cuda_sm20_div_u64,($__internal_737_$__cuda_sm20_rcp_rn_f32_slowpath - $__internal_736_$__cuda_sm20_div_u64)
$__internal_736_$__cuda_sm20_div_u64:
        /* <DEDUP_REMOVED lines=71> */
[----:B------:R-:W-:Y:S11]  /*5fb0*/  RET.REL.NODEC R2 `(_ZN18transformer_engine6detail38cast_transpose_fused_kernel_notalignedILb0ELb0ELb1EfNS_16CTDBiasDActParamI6__halfS3_S3_fEELi4ELi4ENS_5EmptyEXadL_ZNS_4reluIffEET_T0_RKS5_EEEEvT3_mmm) ;  /* 0xffffffa002107950 */ /* 0x000ff60003c3ffff */
        .weak           $__internal_737_$__cuda_sm20_rcp_rn_f32_slowpath
        .type           $__internal_737_$__cuda_sm20_rcp_rn_f32_slowpath,@function
        .size           $__internal_737_$__cuda_sm20_rcp_rn_f32_slowpath,(.L_x_30038 - $__internal_737_$__cuda_sm20_rcp_rn_f32_slowpath)
$__internal_737_$__cuda_sm20_rcp_rn_f32_slowpath:
        /* <DEDUP_REMOVED lines=15> */
.L_x_27995:
        /* <DEDUP_REMOVED lines=33> */
.L_x_27997:
[----:B------:R0:W1:Y:S02]  /*62c0*/  MUFU.RCP R2, R0 ;  /* 0x0000000000027308 */ /* 0x0000640000001000 */
.L_x_27996:
[----:B-1-3--:R-:W-:Y:S02]  /*62d0*/  IMAD.MOV.U32 R5, RZ, RZ, R2 ;  /* 0x000000ffff057224 */ /* 0x00afe400078e0002 */
[----:B------:R-:W-:Y:S02]  /*62e0*/  IMAD.MOV.U32 R2, RZ, RZ, R7 ;  /* 0x000000ffff027224 */ /* 0x000fe400078e0007 */
[----:B------:R-:W-:-:S04]  /*62f0*/  IMAD.MOV.U32 R3, RZ, RZ, 0x0 ;  /* 0x00000000ff037424 */ /* 0x000fc800078e00ff */
[----:B0-2---:R-:W-:Y:S05]  /*6300*/  RET.REL.NODEC R2 `(_ZN18transformer_engine6detail38cast_transpose_fused_kernel_notalignedILb0ELb0ELb1EfNS_16CTDBiasDActParamI6__halfS3_S3_fEELi4ELi4ENS_5EmptyEXadL_ZNS_4reluIffEET_T0_RKS5_EEEEvT3_mmm) ;  /* 0xffffff9c023c7950 */ /* 0x005fea0003c3ffff */
.L_x_27998:
        /* <DEDUP_REMOVED lines=15> */
.L_x_30038:


//--------------------- .text._ZN18transformer_engine6detail38cast_transpose_fused_kernel_notalignedILb0ELb0ELb1EfNS_16CTDBiasDActParamI6__halfS3_ffEELi4ELi2ENS_5EmptyEXadL_ZNS_4reluIffEET_T0_RKS5_EEEEvT3_mmm --------------------------
	.section	.text._ZN18transformer_engine6detail38cast_transpose_fused_kernel_notalignedILb0ELb0ELb1EfNS_16CTDBiasDActParamI6__halfS3_ffEELi4ELi2ENS_5EmptyEXadL_ZNS_4reluIffEET_T0_RKS5_EEEEvT3_mmm,"ax",@progbits
	.align	128
        .global         _ZN18transformer_engine6detail38cast_transpose_fused_kernel_notalignedILb0ELb0ELb1EfNS_16CTDBiasDActParamI6__halfS3_ffEELi4ELi2ENS_5EmptyEXadL_ZNS_4reluIffEET_T0_RKS5_EEEEvT3_mmm
        .type           _ZN18transformer_engine6detail38cast_transpose_fused_kernel_notalignedILb0ELb0ELb1EfNS_16CTDBiasDActParamI6__halfS3_ffEELi4ELi2ENS_5EmptyEXadL_ZNS_4reluIffEET_T0_RKS5_EEEEvT3_mmm,@function
        .size           _ZN18transformer_engine6detail38cast_transpose_fused_kernel_notalignedILb0ELb0ELb1EfNS_16CTDBiasDActParamI6__halfS3_ffEELi4ELi2ENS_5EmptyEXadL_ZNS_4reluIffEET_T0_RKS5_EEEEvT3_mmm,(.L_x_30040 - _ZN18transformer_engine6detail38cast_transpose_fused_kernel_notalignedILb0ELb0ELb1EfNS_16CTDBiasDActParamI6__halfS3_ffEELi4ELi2ENS_5EmptyEXadL_ZNS_4reluIffEET_T0_RKS5_EEEEvT3_mmm)
        .other          _ZN18transformer_engine6detail38cast_transpose_fused_kernel_notalignedILb0ELb0ELb1EfNS_16CTDBiasDActParamI6__halfS3_ffEELi4ELi2ENS_5EmptyEXadL_ZNS_4reluIffEET_T0_RKS5_EEEEvT3_mmm,@"STO_CUDA_ENTRY STV_DEFAULT"
_ZN18transformer_engine6detail38cast_transpose_fused_kernel_notalignedILb0ELb0ELb1EfNS_16CTDBiasDActParamI6__halfS3_ffEELi4ELi2ENS_5EmptyEXadL_ZNS_4reluIffEET_T0_RKS5_EEEEvT3_mmm:
.text._ZN18transformer_engine6detail38cast_transpose_fused_kernel_notalignedILb0ELb0ELb1EfNS_16CTDBiasDActParamI6__halfS3_ffEELi4ELi2ENS_5EmptyEXadL_ZNS_4reluIffEET_T0_RKS5_EEEEvT3_mmm:
        /* <DEDUP_REMOVED lines=44> */
.L_x_27999:
[----:B------:R-:W-:-:S07]  /*02c0*/  MOV R4, 0x2e0 ;  /* 0x000002e000047802 */ /* 0x000fce0000000f00 */
[----:B------:R-:W-:Y:S05]  /*02d0*/  CALL.REL.NOINC `($__internal_738_$__cuda_sm20_div_u64) ;  /* 0x00000038007c7944 */ /* 0x000fea0003c00000 */
        /* <DEDUP_REMOVED lines=11> */
.L_x_28000:
        /* <DEDUP_REMOVED lines=49> */
[----:B------:R-:W-:Y:S01]  /*06a0*/  VIADD R9, R3, 0xffffffff ;  /* 0xffffffff03097836 */ /* 0x000fe20000000000 */
[C---:B------:R-:W-:Y:S01]  /*06b0*/  @P4 LEA R12, P0, R2.reuse, UR22, 0x3 ;  /* 0x00000016020c4c11 */ /* 0x040fe2000f8018ff */
[----:B0-----:R0:W2:Y:S03]  /*06c0*/  @P3 LDG.E R0, desc[UR26][R10.64] ;  /* 0x0000001a0a003981 */ /* 0x0010a6000c1e1900 */
[----:B------:R-:W-:Y:S01]  /*06d0*/  @P4 LEA.HI.X R13, R2, UR23, R7, 0x3, P0 ;  /* 0x00000017020d4c11 */ /* 0x000fe200080f1c07 */
[----:B------:R-:W3:Y:S01]  /*06e0*/  @P4 LDG.E.64 R4, desc[UR26][R4.64] ;  /* 0x0000001a04044981 */ /* 0x000ee2000c1e1b00 */
[----:B------:R-:W-:Y:S01]  /*06f0*/  VIADD R2, R36, 0x1 ;  /* 0x0000000124027836 */ /* 0x000fe20000000000 */
[----:B------:R-:W-:-:S02]  /*0700*/  LOP3.LUT R22, R9, 0x1f, RZ, 0xc0, !PT ;  /* 0x0000001f09167812 */ /* 0x000fc400078ec0ff */
[----:B------:R-:W-:Y:S02]  /*0710*/  @!P4 CS2R R6, SRZ ;  /* 0x000000000006c805 */ /* 0x000fe4000001ff00 */
[----:B------:R-:W-:-:S04]  /*0720*/  ISETP.GE.U32.AND P1, PT, R2, UR24, PT ;  /* 0x0000001802007c0c */ /* 0x000fc8000bf26070 */
[----:B------:R1:W4:Y:S01]  /*0730*/  @P4 LDG.E.64 R6, desc[UR26][R12.64] ;  /* 0x0000001a0c064981 */ /* 0x000322000c1e1b00 */
[C---:B------:R-:W-:Y:S01]  /*0740*/  ISETP.LT.U32.AND P1, PT, R22.reuse, UR21, !P1 ;  /* 0x0000001516007c0c */ /* 0x040fe2000cf21070 */
[----:B------:R-:W-:Y:S01]  /*0750*/  USHF.L.U32 UR17, UR16, 0x1, URZ ;  /* 0x0000000110117899 */ /* 0x000fe200080006ff */
[----:B0-----:R-:W-:Y:S01]  /*0760*/  IADD3 R10, P0, PT, R22, R8, RZ ;  /* 0x00000008160a7210 */ /* 0x001fe20007f1e0ff */
[----:B------:R-:W-:-:S04]  /*0770*/  USHF.L.U64.HI UR18, UR16, 0x1, UR29 ;  /* 0x0000000110127899 */ /* 0x000fc8000801021d */
[----:B------:R-:W-:-:S06]  /*0780*/  IMAD.X R11, RZ, RZ, R41, P0 ;  /* 0x000000ffff0b7224 */ /* 0x000fcc00000e0629 */
[----:B------:R-:W-:Y:S01]  /*0790*/  @P1 IADD3 R9, P0, PT, R10, UR17, RZ ;  /* 0x000000110a091c10 */ /* 0x000fe2000ff1e0ff */
[----:B------:R-:W-:-:S03]  /*07a0*/  VOTEU.ANY UP0, P1 ;  /* 0x0000000000ff7886 */ /* 0x000fc60000800100 */
[----:B------:R-:W-:Y:S02]  /*07b0*/  @P1 IADD3.X R16, PT, PT, R11, UR18, RZ, P0, !PT ;  /* 0x000000120b101c10 */ /* 0x000fe400087fe4ff */
[----:B------:R-:W-:Y:S01]  /*07c0*/  @P1 LEA R14, P0, R9, UR22, 0x3 ;  /* 0x00000016090e1c11 */ /* 0x000fe2000f8018ff */
[----:B------:R-:W-:-:S03]  /*07d0*/  @UP0 UIMAD UR8, UR29, 0x3, URZ ;  /* 0x000000031d0808a4 */ /* 0x000fc6000f8e02ff */
[----:B------:R-:W-:Y:S01]  /*07e0*/  @P1 LEA.HI.X R15, R9, UR23, R16, 0x3, P0 ;  /* 0x00000017090f1c11 */ /* 0x000fe200080f1c10 */
[----:B------:R-:W-:-:S04]  /*07f0*/  IMAD.U32 R9, RZ, RZ, UR16 ;  /* 0x00000010ff097e24 */ /* 0x000fc8000f8e00ff */
[----:B------:R-:W-:Y:S01]  /*0800*/  @P1 IMAD.WIDE.U32 R10, R9, 0x3, R10 ;  /* 0x00000003090a1825 */ /* 0x000fe200078e000a */
[----:B------:R-:W5:Y:S01]  /*0810*/  @P1 LDG.E.64 R14, desc[UR26][R14.64] ;  /* 0x0000001a0e0e1981 */ /* 0x000f62000c1e1b00 */
[----:B-1----:R-:W-:Y:S02]  /*0820*/  @!P1 CS2R R12, SRZ ;  /* 0x00000000000c9805 */ /* 0x002fe4000001ff00 */
[----:B------:R-:W-:Y:S01]  /*0830*/  @P1 VIADD R9, R11, UR8 ;  /* 0x000000080b091c36 */ /* 0x000fe20008000000 */
[C---:B------:R-:W-:Y:S01]  /*0840*/  @P1 LEA R16, P0, R10.reuse, UR22, 0x3 ;  /* 0x000000160a101c11 */ /* 0x040fe2000f8018ff */
[----:B------:R-:W0:Y:S03]  /*0850*/  LDCU.128 UR8, c[0x0][0x390] ;  /* 0x00007200ff0877ac */ /* 0x000e260008000c00 */
[----:B------:R-:W-:-:S05]  /*0860*/  @P1 LEA.HI.X R17, R10, UR23, R9, 0x3, P0 ;  /* 0x000000170a111c11 */ /* 0x000fca00080f1c09 */
[----:B------:R1:W5:Y:S01]  /*0870*/  @P1 LDG.E.64 R12, desc[UR26][R16.64] ;  /* 0x0000001a100c1981 */ /* 0x000362000c1e1b00 */
[----:B------:R-:W-:Y:S01]  /*0880*/  ISETP.GE.U32.AND P2, PT, R36, UR24, PT ;  /* 0x0000001824007c0c */ /* 0x000fe2000bf46070 */
[----:B------:R-:W-:Y:S01]  /*0890*/  VIADD R34, R3, 0x1e ;  /* 0x0000001e03227836 */ /* 0x000fe20000000000 */
[----:B------:R-:W-:Y:S01]  /*08a0*/  IADD3 R29, P5, PT, R8, UR17, RZ ;  /* 0x00000011081d7c10 */ /* 0x000fe2000ffbe0ff */
[----:B------:R-:W-:Y:S01]  /*08b0*/  VIADD R46, R36, 0x2 ;  /* 0x00000002242e7836 */ /* 0x000fe20000000000 */
[----:B------:R-:W-:Y:S01]  /*08c0*/  ISETP.GE.U32.OR P2, PT, R47, UR21, P2 ;  /* 0x000000152f007c0c */ /* 0x000fe20009746470 */
[----:B------:R-:W-:Y:S01]  /*08d0*/  IMAD.U32 R9, RZ, RZ, UR16 ;  /* 0x00000010ff097e24 */ /* 0x000fe2000f8e00ff */
[----:B------:R-:W-:Y:S02]  /*08e0*/  LOP3.LUT R34, R34, 0x1f, RZ, 0xc0, !PT ;  /* 0x0000001f22227812 */ /* 0x000fe400078ec0ff */
[----:B------:R-:W-:Y:S01]  /*08f0*/  ISETP.GE.U32.AND P0, PT, R46, UR24, PT ;  /* 0x000000182e007c0c */ /* 0x000fe2000bf06070 */
[----:B0-----:R-:W-:Y:S01]  /*0900*/  ULEA UR8, UP0, UR7, UR8, 0x2 ;  /* 0x0000000807087291 */ /* 0x001fe2000f8010ff */
[----:B------:R-:W-:-:S02]  /*0910*/  IADD3.X R41, PT, PT, R41, UR18, RZ, P5, !PT ;  /* 0x0000001229297c10 */ /* 0x000fc4000affe4ff */
[----:B------:R-:W-:Y:S01]  /*0920*/  ISETP.LT.U32.AND P0, PT, R34, UR21, !P0 ;  /* 0x0000001522007c0c */ /* 0x000fe2000c701070 */
[----:B------:R-:W-:-:S03]  /*0930*/  ULEA.HI.X UR9, UR7, UR9, UR15, 0x2, UP0 ;  /* 0x0000000907097291 */ /* 0x000fc600080f140f */
[----:B------:R-:W-:Y:S01]  /*0940*/  UMOV UR15, 0x3f800000 ;  /* 0x3f800000000f7882 */ /* 0x000fe20000000000 */
[C---:B------:R-:W-:Y:S02]  /*0950*/  @!P2 LEA R20, P5, R18.reuse, UR8, 0x4 ;  /* 0x000000081214ac11 */ /* 0x040fe4000f8a20ff */
[C---:B------:R-:W-:Y:S02]  /*0960*/  @!P2 IADD3 R8, P6, PT, R18.reuse, UR16, RZ ;  /* 0x000000101208ac10 */ /* 0x040fe4000ffde0ff */
[----:B------:R-:W-:Y:S02]  /*0970*/  @!P2 LEA.HI.X R21, R18, UR9, R19, 0x4, P5 ;  /* 0x000000091215ac11 */ /* 0x000fe4000a8f2413 */
[----:B------:R-:W-:Y:S02]  /*0980*/  @!P2 IADD3.X R19, PT, PT, R19, UR29, RZ, P6, !PT ;  /* 0x0000001d1313ac10 */ /* 0x000fe4000b7fe4ff */
[----:B------:R-:W-:Y:S01]  /*0990*/  IADD3 R10, P6, PT, R34, R29, RZ ;  /* 0x0000001d220a7210 */ /* 0x000fe20007fde0ff */
[----:B------:R-:W-:Y:S01]  /*09a0*/  VOTEU.ANY UP0, P0 ;  /* 0x0000000000ff7886 */ /* 0x000fe20000000100 */
[----:B------:R-:W-:-:S02]  /*09b0*/  @!P2 LEA R18, P5, R8, UR8, 0x4 ;  /* 0x000000080812ac11 */ /* 0x000fc4000f8a20ff */
[----:B------:R-:W-:Y:S01]  /*09c0*/  @!P0 CS2R R24, SRZ ;  /* 0x0000000000188805 */ /* 0x000fe2000001ff00 */
[----:B------:R-:W-:Y:S01]  /*09d0*/  IMAD.X R11, RZ, RZ, R41, P6 ;  /* 0x000000ffff0b7224 */ /* 0x000fe200030e0629 */
[----:B-1----:R-:W-:Y:S01]  /*09e0*/  @P0 IADD3 R16, P6, PT, R10, UR17, RZ ;  /* 0x000000110a100c10 */ /* 0x002fe2000ffde0ff */
[----:B------:R-:W-:Y:S01]  /*09f0*/  @UP0 UIMAD UR7, UR29, 0x3, URZ ;  /* 0x000000031d0708a4 */ /* 0x000fe2000f8e02ff */
[----:B------:R-:W-:Y:S01]  /*0a00*/  @!P2 LEA.HI.X R19, R8, UR9, R19, 0x4, P5 ;  /* 0x000000090813ac11 */ /* 0x000fe2000a8f2413 */
[----:B------:R-:W-:Y:S01]  /*0a10*/  @P0 IMAD.WIDE.U32 R8, R9, 0x3, R10 ;  /* 0x0000000309080825 */ /* 0x000fe200078e000a */
[----:B------:R-:W-:Y:S02]  /*0a20*/  ISETP.GE.U32.AND P5, PT, R2, UR24, PT ;  /* 0x0000001802007c0c */ /* 0x000fe4000bfa6070 */
[----:B------:R-:W-:Y:S01]  /*0a30*/  @P0 IADD3.X R11, PT, PT, R11, UR18, RZ, P6, !PT ;  /* 0x000000120b0b0c10 */ /* 0x000fe2000b7fe4ff */
[----:B------:R-:W-:Y:S01]  /*0a40*/  @P0 VIADD R9, R9, UR7 ;  /* 0x0000000709090c36 */ /* 0x000fe20008000000 */
[----:B------:R-:W-:-:S02]  /*0a50*/  @P0 LEA R26, P6, R16, UR22, 0x3 ;  /* 0x00000016101a0c11 */ /* 0x000fc4000f8c18ff */
[----:B------:R-:W-:Y:S02]  /*0a60*/  ISETP.GE.U32.OR P5, PT, R22, UR21, P5 ;  /* 0x0000001516007c0c */ /* 0x000fe4000afa6470 */
[----:B------:R-:W-:Y:S02]  /*0a70*/  @P0 LEA.HI.X R27, R16, UR23, R11, 0x3, P6 ;  /* 0x00000017101b0c11 */ /* 0x000fe4000b0f1c0b */
[----:B------:R-:W-:-:S04]  /*0a80*/  @P0 LEA R16, P6, R8, UR22, 0x3 ;  /* 0x0000001608100c11 */ /* 0x000fc8000f8c18ff */
[----:B------:R-:W-:Y:S02]  /*0a90*/  @P0 LEA.HI.X R17, R8, UR23, R9, 0x3, P6 ;  /* 0x0000001708110c11 */ /* 0x000fe4000b0f1c09 */
[----:B------:R-:W-:Y:S02]  /*0aa0*/  IADD3 R2, P6, PT, R22, R29, RZ ;  /* 0x0000001d16027210 */ /* 0x000fe40007fde0ff */
[----:B------:R-:W-:-:S03]  /*0ab0*/  @!P0 CS2R R22, SRZ ;  /* 0x0000000000168805 */ /* 0x000fc6000001ff00 */
[----:B------:R-:W-:Y:S01]  /*0ac0*/  IMAD.X R9, RZ, RZ, R41, P6 ;  /* 0x000000ffff097224 */ /* 0x000fe200030e0629 */
[----:B------:R-:W-:-:S04]  /*0ad0*/  @!P5 LEA R42, P6, R2, UR8, 0x4 ;  /* 0x00000008022adc11 */ /* 0x000fc8000f8c20ff */
[C---:B------:R-:W-:Y:S02]  /*0ae0*/  @!P5 LEA.HI.X R43, R2.reuse, UR9, R9, 0x4, P6 ;  /* 0x00000009022bdc11 */ /* 0x040fe4000b0f2409 */
[----:B------:R-:W-:-:S04]  /*0af0*/  @!P5 IADD3 R2, P6, PT, R2, UR16, RZ ;  /* 0x000000100202dc10 */ /* 0x000fc8000ffde0ff */
[----:B------:R-:W-:Y:S02]  /*0b00*/  @!P5 IADD3.X R9, PT, PT, R9, UR29, RZ, P6, !PT ;  /* 0x0000001d0909dc10 */ /* 0x000fe4000b7fe4ff */
[----:B------:R-:W-:-:S04]  /*0b10*/  @!P5 LEA R30, P6, R2, UR8, 0x4 ;  /* 0x00000008021edc11 */ /* 0x000fc8000f8c20ff */
[----:B------:R-:W-:Y:S01]  /*0b20*/  @!P5 LEA.HI.X R31, R2, UR9, R9, 0x4, P6 ;  /* 0x00000009021fdc11 */ /* 0x000fe2000b0f2409 */
[----:B------:R-:W-:-:S05]  /*0b30*/  VIADD R35, R3, 0x1d ;  /* 0x0000001d03237836 */ /* 0x000fca0000000000 */
[----:B------:R-:W-:Y:S02]  /*0b40*/  LOP3.LUT R35, R35, 0x1f, RZ, 0xc0, !PT ;  /* 0x0000001f23237812 */ /* 0x000fe400078ec0ff */
[----:B--2---:R-:W-:Y:S02]  /*0b50*/  @P3 R2UR UR15, R0 ;  /* 0x00000000000f32ca */ /* 0x004fe400000e0000 */
[----:B------:R-:W-:-:S06]  /*0b60*/  @!P4 CS2R R4, SRZ ;  /* 0x000000000004c805 */ /* 0x000fcc000001ff00 */
[--C-:B---3--:R-:W-:Y:S01]  /*0b70*/  SHF.R.U64 R2, R4, 0x10, R5.reuse ;  /* 0x0000001004027819 */ /* 0x108fe20000001205 */
[----:B------:R-:W-:Y:S02]  /*0b80*/  HADD2.F32 R0, -RZ, R4.H0_H0 ;  /* 0x20000004ff007230 */ /* 0x000fe40000004100 */
[----:B------:R-:W-:Y:S01]  /*0b90*/  HADD2.F32 R4, -RZ, R5.H0_H0 ;  /* 0x20000005ff047230 */ /* 0x000fe20000004100 */
[----:B------:R-:W-:Y:S01]  /*0ba0*/  SHF.R.U32.HI R5, RZ, 0x10, R5 ;  /* 0x00000010ff057819 */ /* 0x000fe20000011605 */
[----:B------:R-:W-:Y:S01]  /*0bb0*/  HADD2.F32 R2, -RZ, R2.H0_H0 ;  /* 0x20000002ff027230 */ /* 0x000fe20000004100 */
[--C-:B----4-:R-:W-:Y:S01]  /*0bc0*/  SHF.R.U64 R11, R6, 0x10, R7.reuse ;  /* 0x00000010060b7819 */ /* 0x110fe20000001207 */
[----:B------:R-:W-:Y:S01]  /*0bd0*/  HADD2.F32 R9, -RZ, R7.H0_H0 ;  /* 0x20000007ff097230 */ /* 0x000fe20000004100 */
[----:B------:R-:W-:Y:S01]  /*0be0*/  SHF.R.U32.HI R10, RZ, 0x10, R7 ;  /* 0x00000010ff0a7819 */ /* 0x000fe20000011607 */
[----:B------:R-:W-:Y:S01]  /*0bf0*/  HADD2.F32 R7, -RZ, R5.H0_H0 ;  /* 0x20000005ff077230 */ /* 0x000fe20000004100 */
[----:B------:R-:W-:Y:S01]  /*0c00*/  FMNMX R0, RZ, R0, !PT ;  /* 0x00000000ff007209 */ /* 0x000fe20007800000 */
[----:B------:R-:W-:Y:S01]  /*0c10*/  HADD2.F32 R8, -RZ, R6.H0_H0 ;  /* 0x20000006ff087230 */ /* 0x000fe20000004100 */
[----:B------:R-:W-:Y:S01]  /*0c20*/  FMNMX R5, RZ, R2, !PT ;  /* 0x00000002ff057209 */ /* 0x000fe20007800000 */
[----:B------:R-:W-:Y:S01]  /*0c30*/  HADD2.F32 R2, -RZ, R11.H0_H0 ;  /* 0x2000000bff027230 */ /* 0x000fe20000004100 */
[----:B------:R-:W-:Y:S01]  /*0c40*/  FMNMX R6, RZ, R4, !PT ;  /* 0x00000004ff067209 */ /* 0x000fe20007800000 */
[----:B------:R-:W-:Y:S01]  /*0c50*/  HADD2.F32 R4, -RZ, R10.H0_H0 ;  /* 0x2000000aff047230 */ /* 0x000fe20000004100 */
[----:B------:R-:W-:-:S02]  /*0c60*/  FMNMX R7, RZ, R7, !PT ;  /* 0x00000007ff077209 */ /* 0x000fc40007800000 */
[----:B------:R-:W-:Y:S01]  /*0c70*/  FMNMX3 R10, |R0|, RZ, |R5|, !PT ;  /* 0x000000ff000a7276 */ /* 0x000fe20007800605 */
[----:B------:R-:W-:Y:S01]  /*0c80*/  FMUL R5, R5, UR15 ;  /* 0x0000000f05057c20 */ /* 0x000fe20008400000 */
[----:B------:R-:W-:Y:S02]  /*0c90*/  FMNMX R11, RZ, R9, !PT ;  /* 0x00000009ff0b7209 */ /* 0x000fe40007800000 */
[----:B------:R-:W-:Y:S02]  /*0ca0*/  FMNMX R8, RZ, R8, !PT ;  /* 0x00000008ff087209 */ /* 0x000fe40007800000 */
[----:B------:R-:W-:Y:S02]  /*0cb0*/  FMNMX R9, RZ, R2, !PT ;  /* 0x00000002ff097209 */ /* 0x000fe40007800000 */
[C---:B------:R-:W-:Y:S01]  /*0cc0*/  FMNMX3 R10, |R6|.reuse, R10, |R7|, !PT ;  /* 0x0000000a060a7276 */ /* 0x040fe20007800607 */
[----:B------:R-:W-:Y:S01]  /*0cd0*/  FMUL R6, R6, UR15 ;  /* 0x0000000f06067c20 */ /* 0x000fe20008400000 */
[----:B------:R-:W-:Y:S01]  /*0ce0*/  FMNMX R2, RZ, R4, !PT ;  /* 0x00000004ff027209 */ /* 0x000fe20007800000 */
[----:B------:R-:W-:Y:S01]  /*0cf0*/  FMUL R4, R0, UR15 ;  /* 0x0000000f00047c20 */ /* 0x000fe20008400000 */
[C---:B------:R-:W-:Y:S01]  /*0d00*/  FMNMX3 R0, |R8|.reuse, R10, |R9|, !PT ;  /* 0x0000000a08007276 */ /* 0x040fe20007800609 */
[----:B------:R-:W-:Y:S01]  /*0d10*/  FMUL R7, R7, UR15 ;  /* 0x0000000f07077c20 */ /* 0x000fe20008400000 */
[C---:B------:R-:W-:Y:S01]  /*0d20*/  FMUL R10, R11.reuse, UR15 ;  /* 0x0000000f0b0a7c20 */ /* 0x040fe20008400000 */
[----:B------:R-:W-:Y:S01]  /*0d30*/  FMUL R8, R8, UR15 ;  /* 0x0000000f08087c20 */ /* 0x000fe20008400000 */
[----:B------:R-:W-:Y:S01]  /*0d40*/  FMNMX3 R0, |R11|, R0, |R2|, !PT ;  /* 0x000000000b007276 */ /* 0x000fe20007800602 */
[----:B------:R-:W-:Y:S01]  /*0d50*/  FMUL R9, R9, UR15 ;  /* 0x0000000f09097c20 */ /* 0x000fe20008400000 */
[----:B------:R-:W-:Y:S01]  /*0d60*/  FMUL R11, R2, UR15 ;  /* 0x0000000f020b7c20 */ /* 0x000fe20008400000 */
[----:B------:R-:W-:Y:S01]  /*0d70*/  VIADD R2, R36, 0x3 ;  /* 0x0000000324027836 */ /* 0x000fe20000000000 */
[----:B------:R0:W-:Y:S01]  /*0d80*/  @!P2 STG.E.128 desc[UR26][R20.64], R4 ;  /* 0x000000041400a986 */ /* 0x0001e2000c101d1a */
[----:B------:R-:W-:-:S03]  /*0d90*/  @!P1 CS2R R14, SRZ ;  /* 0x00000000000e9805 */ /* 0x000fc6000001ff00 */
[----:B------:R1:W-:Y:S01]  /*0da0*/  @!P2 STG.E.128 desc[UR26][R18.64], R8 ;  /* 0x000000081200a986 */ /* 0x0003e2000c101d1a */
[----:B------:R-:W-:Y:S02]  /*0db0*/  IADD3 R40, P1, PT, R29, UR17, RZ ;  /* 0x000000111d287c10 */ /* 0x000fe4000ff3e0ff */
[--C-:B-----5:R-:W-:Y:S01]  /*0dc0*/  SHF.R.U64 R54, R14, 0x10, R15.reuse ;  /* 0x000000100e367819 */ /* 0x120fe2000000120f */
[----:B------:R2:W3:Y:S01]  /*0dd0*/  @P0 LDG.E.64 R24, desc[UR26][R26.64] ;  /* 0x0000001a1a180981 */ /* 0x0004e2000c1e1b00 */
[----:B------:R-:W-:Y:S01]  /*0de0*/  SHF.R.U32.HI R55, RZ, 0x10, R15 ;  /* 0x00000010ff377819 */ /* 0x000fe2000001160f */
[----:B------:R-:W-:Y:S02]  /*0df0*/  HADD2.F32 R53, -RZ, R14.H0_H0 ;  /* 0x2000000eff357230 */ /* 0x000fe40000004100 */
[----:B------:R4:W5:Y:S01]  /*0e00*/  @P0 LDG.E.64 R22, desc[UR26][R16.64] ;  /* 0x0000001a10160981 */ /* 0x000962000c1e1b00 */
[----:B------:R-:W-:Y:S01]  /*0e10*/  ISETP.GE.U32.AND P0, PT, R2, UR24, PT ;  /* 0x0000001802007c0c */ /* 0x000fe2000bf06070 */
[----:B------:R-:W-:-:S03]  /*0e20*/  HADD2.F32 R52, -RZ, R15.H0_H0 ;  /* 0x2000000fff347230 */ /* 0x000fc60000004100 */
[----:B------:R-:W-:Y:S02]  /*0e30*/  ISETP.LT.U32.AND P0, PT, R35, UR21, !P0 ;  /* 0x0000001523007c0c */ /* 0x000fe4000c701070 */
[--C-:B------:R-:W-:Y:S02]  /*0e40*/  SHF.R.U64 R51, R12, 0x10, R13.reuse ;  /* 0x000000100c337819 */ /* 0x100fe4000000120d */
[----:B------:R-:W-:Y:S02]  /*0e50*/  SHF.R.U32.HI R49, RZ, 0x10, R13 ;  /* 0x00000010ff317819 */ /* 0x000fe4000001160d */
[----:B------:R-:W-:Y:S02]  /*0e60*/  IADD3.X R41, PT, PT, R41, UR18, RZ, P1, !PT ;  /* 0x0000001229297c10 */ /* 0x000fe40008ffe4ff */
[----:B0-----:R-:W-:Y:S01]  /*0e70*/  IADD3 R20, P1, PT, R35, R40, RZ ;  /* 0x0000002823147210 */ /* 0x001fe20007f3e0ff */
[----:B------:R-:W-:Y:S02]  /*0e80*/  HADD2.F32 R54, -RZ, R54.H0_H0 ;  /* 0x20000036ff367230 */ /* 0x000fe40000004100 */
[----:B------:R-:W-:-:S02]  /*0e90*/  HADD2.F32 R55, -RZ, R55.H0_H0 ;  /* 0x20000037ff377230 */ /* 0x000fc40000004100 */
[----:B------:R-:W-:Y:S01]  /*0ea0*/  HADD2.F32 R50, -RZ, R12.H0_H0 ;  /* 0x2000000cff327230 */ /* 0x000fe20000004100 */
[----:B------:R-:W-:Y:S01]  /*0eb0*/  VOTEU.ANY UP0, P0 ;  /* 0x0000000000ff7886 */ /* 0x000fe20000000100 */
[----:B------:R-:W-:Y:S02]  /*0ec0*/  HADD2.F32 R48, -RZ, R13.H0_H0 ;  /* 0x2000000dff307230 */ /* 0x000fe40000004100 */
[----:B------:R-:W-:Y:S02]  /*0ed0*/  HADD2.F32 R51, -RZ, R51.H0_H0 ;  /* 0x20000033ff337230 */ /* 0x000fe40000004100 */
[----:B------:R-:W-:Y:S02]  /*0ee0*/  HADD2.F32 R49, -RZ, R49.H0_H0 ;  /* 0x20000031ff317230 */ /* 0x000fe40000004100 */
[----:B------:R-:W-:Y:S01]  /*0ef0*/  IMAD.X R21, RZ, RZ, R41, P1 ;  /* 0x000000ffff157224 */ /* 0x000fe200008e0629 */
[----:B------:R-:W-:Y:S01]  /*0f00*/  IADD3 R32, P1, PT, R20, UR17, RZ ;  /* 0x0000001114207c10 */ /* 0x000fe2000ff3e0ff */
[----:B--2---:R-:W-:Y:S01]  /*0f10*/  IMAD.U32 R27, RZ, RZ, UR16 ;  /* 0x00000010ff1b7e24 */ /* 0x004fe2000f8e00ff */
[----:B------:R-:W-:-:S02]  /*0f20*/  FMNMX R53, RZ, R53, !PT ;  /* 0x00000035ff357209 */ /* 0x000fc40007800000 */
[----:B------:R-:W-:Y:S02]  /*0f30*/  FMNMX R52, RZ, R52, !PT ;  /* 0x00000034ff347209 */ /* 0x000fe40007800000 */
[----:B------:R-:W-:Y:S02]  /*0f40*/  FMNMX R54, RZ, R54, !PT ;  /* 0x00000036ff367209 */ /* 0x000fe40007800000 */
[----:B------:R-:W-:Y:S01]  /*0f50*/  FMNMX R55, RZ, R55, !PT ;  /* 0x00000037ff377209 */ /* 0x000fe20007800000 */
[----:B------:R-:W-:Y:S01]  /*0f60*/  @UP0 UIMAD UR7, UR29, 0x3, URZ ;  /* 0x000000031d0708a4 */ /* 0x000fe2000f8e02ff */
[----:B------:R-:W-:Y:S02]  /*0f70*/  FMNMX R50, RZ, R50, !PT ;  /* 0x00000032ff327209 */ /* 0x000fe40007800000 */
[----:B------:R-:W-:Y:S02]  /*0f80*/  FMNMX R48, RZ, R48, !PT ;  /* 0x00000030ff307209 */ /* 0x000fe40007800000 */
[----:B------:R-:W-:-:S02]  /*0f90*/  FMNMX R51, RZ, R51, !PT ;  /* 0x00000033ff337209 */ /* 0x000fc40007800000 */
[----:B------:R-:W-:Y:S02]  /*0fa0*/  FMNMX R49, RZ, R49, !PT ;  /* 0x00000031ff317209 */ /* 0x000fe40007800000 */
[----:B------:R-:W-:Y:S01]  /*0fb0*/  IADD3.X R33, PT, PT, R21, UR18, RZ, P1, !PT ;  /* 0x0000001215217c10 */ /* 0x000fe20008ffe4ff */
[----:B------:R-:W-:Y:S01]  /*0fc0*/  @P0 IMAD.WIDE.U32 R20, R27, 0x3, R20 ;  /* 0x000000031b140825 */ /* 0x000fe200078e0014 */
[----:B------:R-:W-:-:S03]  /*0fd0*/  @P0 LEA R26, P1, R32, UR22, 0x3 ;  /* 0x00000016201a0c11 */ /* 0x000fc6000f8218ff */
[----:B------:R-:W-:Y:S01]  /*0fe0*/  FMUL R12, R53, UR15 ;  /* 0x0000000f350c7c20 */ /* 0x000fe20008400000 */
[----:B------:R-:W-:Y:S01]  /*0ff0*/  FMUL R14, R52, UR15 ;  /* 0x0000000f340e7c20 */ /* 0x000fe20008400000 */
[----:B------:R-:W-:Y:S01]  /*1000*/  FMUL R13, R54, UR15 ;  /* 0x0000000f360d7c20 */ /* 0x000fe20008400000 */
[----:B------:R-:W-:Y:S01]  /*1010*/  FMUL R15, R55, UR15 ;  /* 0x0000000f370f7c20 */ /* 0x000fe20008400000 */
[----:B----4-:R-:W-:Y:S01]  /*1020*/  FMUL R16, R50, UR15 ;  /* 0x0000000f32107c20 */ /* 0x010fe20008400000 */
[----:B-1----:R-:W-:Y:S01]  /*1030*/  FMUL R18, R48, UR15 ;  /* 0x0000000f30127c20 */ /* 0x002fe20008400000 */
[----:B------:R-:W-:Y:S01]  /*1040*/  FMUL R17, R51, UR15 ;  /* 0x0000000f33117c20 */ /* 0x000fe20008400000 */
[----:B------:R-:W-:Y:S01]  /*1050*/  FMUL R19, R49, UR15 ;  /* 0x0000000f31137c20 */ /* 0x000fe20008400000 */
[----:B------:R-:W-:Y:S02]  /*1060*/  @!P0 CS2R R28, SRZ ;  /* 0x00000000001c8805 */ /* 0x000fe4000001ff00 */
[----:B------:R-:W-:Y:S01]  /*1070*/  @P0 LEA.HI.X R27, R32, UR23, R33, 0x3, P1 ;  /* 0x00000017201b0c11 */ /* 0x000fe200088f1c21 */
[----:B------:R-:W-:Y:S01]  /*1080*/  @P0 VIADD R21, R21, UR7 ;  /* 0x0000000715150c36 */ /* 0x000fe20008000000 */
[C---:B------:R-:W-:Y:S01]  /*1090*/  @P0 LEA R44, P1, R20.reuse, UR22, 0x3 ;  /* 0x00000016142c0c11 */ /* 0x040fe2000f8218ff */
[----:B------:R-:W-:Y:S04]  /*10a0*/  @!P5 STG.E.128 desc[UR26][R42.64], R12 ;  /* 0x0000000c2a00d986 */ /* 0x000fe8000c101d1a */
[----:B------:R0:W-:Y:S01]  /*10b0*/  @!P5 STG.E.128 desc[UR26][R30.64], R16 ;  /* 0x000000101e00d986 */ /* 0x0001e2000c101d1a */
[----:B------:R-:W-:-:S03]  /*10c0*/  @P0 LEA.HI.X R45, R20, UR23, R21, 0x3, P1 ;  /* 0x00000017142d0c11 */ /* 0x000fc600088f1c15 */
[----:B------:R1:W2:Y:S01]  /*10d0*/  @P0 LDG.E.64 R28, desc[UR26][R26.64] ;  /* 0x0000001a1a1c0981 */ /* 0x0002a2000c1e1b00 */
[----:B0-----:R-:W-:-:S06]  /*10e0*/  @!P0 CS2R R30, SRZ ;  /* 0x00000000001e8805 */ /* 0x001fcc000001ff00 */
[----:B------:R0:W4:Y:S01]  /*10f0*/  @P0 LDG.E.64 R30, desc[UR26][R44.64] ;  /* 0x0000001a2c1e0981 */ /* 0x000122000c1e1b00 */
[----:B------:R-:W0:Y:S01]  /*1100*/  S2R R43, SR_CgaCtaId ;  /* 0x00000000002b7919 */ /* 0x000e220000008800 */
[----:B------:R-:W-:Y:S02]  /*1110*/  MOV R20, 0x400 ;  /* 0x0000040000147802 */ /* 0x000fe40000000f00 */
[----:B------:R-:W-:-:S03]  /*1120*/  LOP3.LUT R42, RZ, R36, RZ, 0x33, !PT ;  /* 0x00000024ff2a7212 */ /* 0x000fc600078e33ff */
[----:B------:R-:W-:Y:S02]  /*1130*/  VIADD R20, R20, 0x20 ;  /* 0x0000002014147836 */ /* 0x000fe40000000000 */
[----:B-1----:R-:W-:Y:S01]  /*1140*/  IMAD.IADD R27, R39, 0x1, -R46 ;  /* 0x00000001271b7824 */ /* 0x002fe200078e0a2e */
[----:B------:R-:W-:Y:S01]  /*1150*/  FMNMX3 R0, |R53|, R0, |R54|, !PT ;  /* 0x0000000035007276 */ /* 0x000fe20007800636 */
[----:B------:R-:W-:Y:S02]  /*1160*/  IMAD.IADD R26, R42, 0x1, R39 ;  /* 0x000000012a1a7824 */ /* 0x000fe400078e0227 */
[----:B------:R-:W-:Y:S02]  /*1170*/  IMAD R38, R38, 0x108, RZ ;  /* 0x0000010826267824 */ /* 0x000fe400078e02ff */
[----:B------:R-:W-:Y:S01]  /*1180*/  IMAD.SHL.U32 R27, R27, 0x8, RZ ;  /* 0x000000081b1b7824 */ /* 0x000fe200078e00ff */
[----:B------:R-:W-:Y:S01]  /*1190*/  FMNMX3 R52, |R52|, R0, |R55|, !PT ;  /* 0x0000000034347276 */ /* 0x000fe20007800637 */
[----:B------:R-:W-:Y:S01]  /*11a0*/  IMAD.SHL.U32 R26, R26, 0x8, RZ ;  /* 0x000000081a1a7824 */ /* 0x000fe200078e00ff */
[----:B------:R-:W-:-:S02]  /*11b0*/  ISETP.GE.U32.AND P0, PT, R46, UR24, PT ;  /* 0x000000182e007c0c */ /* 0x000fc4000bf06070 */
[----:B0-----:R-:W-:Y:S01]  /*11c0*/  LOP3.LUT R45, R27, 0xf8, RZ, 0xc0, !PT ;  /* 0x000000f81b2d7812 */ /* 0x001fe200078ec0ff */
[----:B------:R-:W-:Y:S01]  /*11d0*/  IMAD.MOV.U32 R21, RZ, RZ, R8 ;  /* 0x000000ffff157224 */ /* 0x000fe200078e0008 */
[----:B------:R-:W-:Y:S02]  /*11e0*/  LOP3.LUT R27, R26, 0xf8, RZ, 0xc0, !PT ;  /* 0x000000f81a1b7812 */ /* 0x000fe400078ec0ff */
[----:B------:R-:W-:Y:S01]  /*11f0*/  LEA R43, R43, R20, 0x18 ;  /* 0x000000142b2b7211 */ /* 0x000fe200078ec0ff */
[----:B------:R-:W-:-:S04]  /*1200*/  IMAD.MOV.U32 R20, RZ, RZ, R4 ;  /* 0x000000ffff147224 */ /* 0x000fc800078e0004 */
[----:B------:R-:W-:Y:S01]  /*1210*/  IMAD.IADD R0, R38, 0x1, R43 ;  /* 0x0000000126007824 */ /* 0x000fe200078e022b */
[----:B------:R-:W-:-:S03]  /*1220*/  FMNMX3 R50, |R50|, R52, |R51|, !PT ;  /* 0x0000003432327276 */ /* 0x000fc60007800633 */
[----:B------:R-:W-:Y:S01]  /*1230*/  IMAD R47, R47, 0x8, R0 ;  /* 0x000000082f2f7824 */ /* 0x000fe200078e0200 */
[----:B------:R-:W-:Y:S01]  /*1240*/  ISETP.GE.U32.AND P1, PT, R2, UR24, PT ;  /* 0x0000001802007c0c */ /* 0x000fe2000bf26070 */
[----:B------:R-:W-:Y:S01]  /*1250*/  IMAD.IADD R8, R0, 0x1, R45 ;  /* 0x0000000100087824 */ /* 0x000fe200078e022d */
[----:B------:R-:W-:Y:S02]  /*1260*/  FMNMX3 R50, |R48|, R50, |R49|, !PT ;  /* 0x0000003230327276 */ /* 0x000fe40007800631 */
[----:B------:R0:W-:Y:S01]  /*1270*/  STS.64 [R47], R20 ;  /* 0x000000142f007388 */ /* 0x0001e20000000a00 */
[----:B------:R-:W-:Y:S02]  /*1280*/  ISETP.GE.U32.OR P0, PT, R34, UR21, P0 ;  /* 0x0000001522007c0c */ /* 0x000fe40008706470 */
[----:B------:R-:W-:Y:S01]  /*1290*/  ISETP.GE.U32.OR P1, PT, R35, UR21, P1 ;  /* 0x0000001523007c0c */ /* 0x000fe20008f26470 */
[----:B------:R-:W-:Y:S01]  /*12a0*/  IMAD.IADD R4, R0, 0x1, R27 ;  /* 0x0000000100047824 */ /* 0x000fe200078e021b */
[----:B------:R-:W-:Y:S01]  /*12b0*/  IADD3 R35, P2, PT, R34, R40, RZ ;  /* 0x0000002822237210 */ /* 0x000fe20007f5e0ff */
[----:B------:R-:W-:-:S10]  /*12c0*/  IMAD.MOV.U32 R27, RZ, RZ, R16 ;  /* 0x000000ffff1b7224 */ /* 0x000fd400078e0010 */
[----:B------:R-:W-:Y:S01]  /*12d0*/  @!P1 LEA R44, P4, R32, UR8, 0x4 ;  /* 0x00000008202c9c11 */ /* 0x000fe2000f8820ff */
[----:B------:R-:W-:Y:S01]  /*12e0*/  BSSY.RECONVERGENT B0, `(.L_x_28001) ;  /* 0x00000d4000007945 */ /* 0x000fe20003800200 */
[----:B---3--:R-:W-:Y:S01]  /*12f0*/  HADD2.F32 R26, -RZ, R24.H0_H0 ;  /* 0x20000018ff1a7230 */ /* 0x008fe20000004100 */
[----:B------:R-:W-:Y:S01]  /*1300*/  SHF.R.U64 R24, R24, 0x10, R25 ;  /* 0x0000001018187819 */ /* 0x000fe20000001219 */
[----:B-----5:R-:W-:-:S03]  /*1310*/  HADD2.F32 R46, -RZ, R22.H0_H0 ;  /* 0x20000016ff2e7230 */ /* 0x020fc60000004100 */
[----:B------:R-:W-:Y:S01]  /*1320*/  FMNMX R45, RZ, R26, !PT ;  /* 0x0000001aff2d7209 */ /* 0x000fe20007800000 */
[----:B0-----:R-:W-:Y:S01]  /*1330*/  HADD2.F32 R21, -RZ, R24.H0_H0 ;  /* 0x20000018ff157230 */ /* 0x001fe20000004100 */
[----:B------:R-:W-:Y:S02]  /*1340*/  FMNMX R46, RZ, R46, !PT ;  /* 0x0000002eff2e7209 */ /* 0x000fe40007800000 */
[----:B------:R-:W-:Y:S01]  /*1350*/  SHF.R.U32.HI R48, RZ, 0x10, R25 ;  /* 0x00000010ff307819 */ /* 0x000fe20000011619 */
[----:B------:R-:W-:Y:S02]  /*1360*/  IMAD.MOV.U32 R26, RZ, RZ, R12 ;  /* 0x000000ffff1a7224 */ /* 0x000fe400078e000c */
[----:B------:R-:W-:Y:S01]  /*1370*/  FMUL R24, R46, UR15 ;  /* 0x0000000f2e187c20 */ /* 0x000fe20008400000 */
[----:B------:R-:W-:Y:S01]  /*1380*/  HADD2.F32 R40, -RZ, R25.H0_H0 ;  /* 0x20000019ff287230 */ /* 0x000fe20000004100 */
[----:B------:R-:W-:Y:S01]  /*1390*/  FMNMX R12, RZ, R21, !PT ;  /* 0x00000015ff0c7209 */ /* 0x000fe20007800000 */
[----:B------:R-:W-:Y:S01]  /*13a0*/  FMUL R20, R45, UR15 ;  /* 0x0000000f2d147c20 */ /* 0x000fe20008400000 */
[--C-:B------:R-:W-:Y:S01]  /*13b0*/  SHF.R.U64 R25, R22, 0x10, R23.reuse ;  /* 0x0000001016197819 */ /* 0x100fe20000001217 */
[----:B------:R-:W-:Y:S01]  /*13c0*/  IMAD.MOV.U32 R21, RZ, RZ, R24 ;  /* 0x000000ffff157224 */ /* 0x000fe200078e0018 */
[----:B------:R-:W-:Y:S01]  /*13d0*/  SHF.R.U32.HI R47, RZ, 0x10, R23 ;  /* 0x00000010ff2f7819 */ /* 0x000fe20000011617 */
[----:B------:R-:W-:-:S02]  /*13e0*/  HADD2.F32 R22, -RZ, R23.H0_H0 ;  /* 0x20000017ff167230 */ /* 0x000fc40000004100 */
[----:B------:R-:W-:Y:S01]  /*13f0*/  HADD2.F32 R23, -RZ, R48.H0_H0 ;  /* 0x20000030ff177230 */ /* 0x000fe20000004100 */
[----:B------:R0:W-:Y:S01]  /*1400*/  STS.64 [R4], R26 ;  /* 0x0000001a04007388 */ /* 0x0001e20000000a00 */
[----:B------:R-:W-:Y:S01]  /*1410*/  HADD2.F32 R25, -RZ, R25.H0_H0 ;  /* 0x20000019ff197230 */ /* 0x000fe20000004100 */
[----:B------:R-:W-:Y:S02]  /*1420*/  FMNMX3 R16, |R45|, R50, |R12|, !PT ;  /* 0x000000322d107276 */ /* 0x000fe4000780060c */
[----:B------:R1:W-:Y:S01]  /*1430*/  STS.64 [R8], R20 ;  /* 0x0000001408007388 */ /* 0x0003e20000000a00 */
[----:B------:R-:W-:Y:S01]  /*1440*/  FMNMX R23, RZ, R23, !PT ;  /* 0x00000017ff177209 */ /* 0x000fe20007800000 */
[----:B------:R-:W-:Y:S01]  /*1450*/  IMAD.X R50, RZ, RZ, R41, P2 ;  /* 0x000000ffff327224 */ /* 0x000fe200010e0629 */
[C---:B------:R-:W-:Y:S02]  /*1460*/  @!P0 LEA R34, P2, R35.reuse, UR8, 0x4 ;  /* 0x0000000823228c11 */ /* 0x040fe4000f8420ff */
[----:B------:R-:W-:-:S02]  /*1470*/  @!P0 IADD3 R41, P3, PT, R35, UR16, RZ ;  /* 0x0000001023298c10 */ /* 0x000fc4000ff7e0ff */
[----:B------:R-:W-:Y:S01]  /*1480*/  FMNMX R25, RZ, R25, !PT ;  /* 0x00000019ff197209 */ /* 0x000fe20007800000 */
[----:B0-----:R-:W-:Y:S01]  /*1490*/  HADD2.F32 R26, -RZ, R47.H0_H0 ;  /* 0x2000002fff1a7230 */ /* 0x001fe20000004100 */
[----:B-1----:R-:W-:Y:S02]  /*14a0*/  FMNMX R21, RZ, R40, !PT ;  /* 0x00000028ff157209 */ /* 0x002fe40007800000 */
[C---:B------:R-:W-:Y:S02]  /*14b0*/  @!P1 IADD3 R27, P5, PT, R32.reuse, UR16, RZ ;  /* 0x00000010201b9c10 */ /* 0x040fe4000ffbe0ff */
[----:B------:R-:W-:Y:S02]  /*14c0*/  FMNMX3 R16, |R21|, R16, |R23|, !PT ;  /* 0x0000001015107276 */ /* 0x000fe40007800617 */
[----:B------:R-:W-:Y:S02]  /*14d0*/  @!P0 LEA.HI.X R35, R35, UR9, R50, 0x4, P2 ;  /* 0x0000000923238c11 */ /* 0x000fe400090f2432 */
[----:B------:R-:W-:-:S02]  /*14e0*/  @!P1 LEA.HI.X R45, R32, UR9, R33, 0x4, P4 ;  /* 0x00000009202d9c11 */ /* 0x000fc4000a0f2421 */
[----:B------:R-:W-:Y:S02]  /*14f0*/  @!P0 IADD3.X R50, PT, PT, R50, UR29, RZ, P3, !PT ;  /* 0x0000001d32328c10 */ /* 0x000fe40009ffe4ff */
[----:B------:R-:W-:Y:S02]  /*1500*/  @!P0 LEA R32, P2, R41, UR8, 0x4 ;  /* 0x0000000829208c11 */ /* 0x000fe4000f8420ff */
[----:B------:R-:W-:Y:S01]  /*1510*/  FMNMX R47, RZ, R22, !PT ;  /* 0x00000016ff2f7209 */ /* 0x000fe20007800000 */
[----:B------:R-:W-:Y:S01]  /*1520*/  FMUL R22, R21, UR15 ;  /* 0x0000000f15167c20 */ /* 0x000fe20008400000 */
[----:B------:R-:W-:Y:S01]  /*1530*/  FMNMX3 R16, |R46|, R16, |R25|, !PT ;  /* 0x000000102e107276 */ /* 0x000fe20007800619 */
[----:B------:R-:W-:Y:S01]  /*1540*/  FMUL R21, R12, UR15 ;  /* 0x0000000f0c157c20 */ /* 0x000fe20008400000 */
[----:B------:R-:W-:Y:S02]  /*1550*/  @!P1 IADD3.X R48, PT, PT, R33, UR29, RZ, P5, !PT ;  /* 0x0000001d21309c10 */ /* 0x000fe4000affe4ff */
[----:B------:R-:W-:-:S02]  /*1560*/  @!P1 LEA R40, P3, R27, UR8, 0x4 ;  /* 0x000000081b289c11 */ /* 0x000fc4000f8620ff */
[----:B------:R-:W-:Y:S02]  /*1570*/  FMNMX R46, RZ, R26, !PT ;  /* 0x0000001aff2e7209 */ /* 0x000fe40007800000 */
[----:B------:R-:W-:Y:S01]  /*1580*/  @!P0 LEA.HI.X R33, R41, UR9, R50, 0x4, P2 ;  /* 0x0000000929218c11 */ /* 0x000fe200090f2432 */
[----:B------:R-:W-:Y:S01]  /*1590*/  FMUL R23, R23, UR15 ;  /* 0x0000000f17177c20 */ /* 0x000fe20008400000 */
[----:B------:R-:W-:Y:S01]  /*15a0*/  @!P1 LEA.HI.X R41, R27, UR9, R48, 0x4, P3 ;  /* 0x000000091b299c11 */ /* 0x000fe200098f2430 */
[----:B------:R-:W-:Y:S01]  /*15b0*/  FMUL R27, R46, UR15 ;  /* 0x0000000f2e1b7c20 */ /* 0x000fe20008400000 */
[C---:B------:R-:W-:Y:S02]  /*15c0*/  FMNMX3 R16, |R47|.reuse, R16, |R46|, !PT ;  /* 0x000000102f107276 */ /* 0x040fe4000780062e */
[----:B--2---:R-:W-:Y:S01]  /*15d0*/  SHF.R.U64 R12, R28, 0x10, R29 ;  /* 0x000000101c0c7819 */ /* 0x004fe2000000121d */
[----:B------:R-:W-:Y:S01]  /*15e0*/  FMUL R26, R47, UR15 ;  /* 0x0000000f2f1a7c20 */ /* 0x000fe20008400000 */
[----:B------:R-:W-:-:S03]  /*15f0*/  FMUL R25, R25, UR15 ;  /* 0x0000000f19197c20 */ /* 0x000fc60008400000 */
[----:B------:R-:W-:Y:S01]  /*1600*/  HADD2.F32 R12, -RZ, R12.H0_H0 ;  /* 0x2000000cff0c7230 */ /* 0x000fe20000004100 */
[----:B------:R-:W-:Y:S01]  /*1610*/  @!P0 STG.E.128 desc[UR26][R34.64], R20 ;  /* 0x0000001422008986 */ /* 0x000fe2000c101d1a */
[----:B------:R-:W-:-:S03]  /*1620*/  SHF.R.U32.HI R49, RZ, 0x10, R29 ;  /* 0x00000010ff317819 */ /* 0x000fc6000001161d */
[----:B------:R0:W-:Y:S01]  /*1630*/  @!P0 STG.E.128 desc[UR26][R32.64], R24 ;  /* 0x0000001820008986 */ /* 0x0001e2000c101d1a */
[----:B----4-:R-:W-:Y:S01]  /*1640*/  HADD2.F32 R46, -RZ, R30.H0_H0 ;  /* 0x2000001eff2e7230 */ /* 0x010fe20000004100 */
[--C-:B------:R-:W-:Y:S01]  /*1650*/  SHF.R.U64 R30, R30, 0x10, R31.reuse ;  /* 0x000000101e1e7819 */ /* 0x100fe2000000121f */
[----:B------:R-:W-:Y:S01]  /*1660*/  HADD2.F32 R48, -RZ, R31.H0_H0 ;  /* 0x2000001fff307230 */ /* 0x000fe20000004100 */
[----:B------:R-:W-:Y:S01]  /*1670*/  SHF.R.U32.HI R31, RZ, 0x10, R31 ;  /* 0x00000010ff1f7819 */ /* 0x000fe2000001161f */
[----:B------:R-:W-:Y:S01]  /*1680*/  HADD2.F32 R47, -RZ, R28.H0_H0 ;  /* 0x2000001cff2f7230 */ /* 0x000fe20000004100 */
[----:B0-----:R-:W-:-:S03]  /*1690*/  FMNMX R24, RZ, R12, !PT ;  /* 0x0000000cff187209 */ /* 0x001fc60007800000 */
[----:B------:R-:W-:Y:S01]  /*16a0*/  HADD2.F32 R12, -RZ, R31.H0_H0 ;  /* 0x2000001fff0c7230 */ /* 0x000fe20000004100 */
[----:B------:R-:W-:Y:S01]  /*16b0*/  FMNMX R55, RZ, R48, !PT ;  /* 0x00000030ff377209 */ /* 0x000fe20007800000 */
[----:B------:R-:W-:Y:S02]  /*16c0*/  HADD2.F32 R28, -RZ, R29.H0_H0 ;  /* 0x2000001dff1c7230 */ /* 0x000fe40000004100 */
[----:B------:R-:W-:Y:S01]  /*16d0*/  HADD2.F32 R49, -RZ, R49.H0_H0 ;  /* 0x20000031ff317230 */ /* 0x000fe20000004100 */
[----:B------:R-:W-:Y:S01]  /*16e0*/  FMNMX R48, RZ, R12, !PT ;  /* 0x0000000cff307209 */ /* 0x000fe20007800000 */
[----:B------:R-:W-:Y:S01]  /*16f0*/  IMAD.IADD R12, R39, 0x1, -R2 ;  /* 0x00000001270c7824 */ /* 0x000fe200078e0a02 */
[----:B------:R-:W-:Y:S01]  /*1700*/  UIMAD UR8, UR6, UR12, URZ ;  /* 0x0000000c060872a4 */ /* 0x000fe2000f8e02ff */
[----:B------:R-:W-:Y:S01]  /*1710*/  FMNMX R47, RZ, R47, !PT ;  /* 0x0000002fff2f7209 */ /* 0x000fe20007800000 */
[----:B------:R-:W-:Y:S01]  /*1720*/  HADD2.F32 R32, -RZ, R30.H0_H0 ;  /* 0x2000001eff207230 */ /* 0x000fe20000004100 */
        /* <DEDUP_REMOVED lines=57> */
.L_x_28005:
        /* <DEDUP_REMOVED lines=48> */
.L_x_28004:
[----:B------:R-:W-:Y:S05]  /*1dc0*/  BSYNC.RECONVERGENT B1 ;  /* 0x0000000000017941 */ /* 0x000fea0003800200 */
.L_x_28003:
        /* <DEDUP_REMOVED lines=37> */
.L_x_28002:
[----:B------:R-:W-:Y:S05]  /*2020*/  BSYNC.RECONVERGENT B0 ;  /* 0x0000000000007941 */ /* 0x000fea0003800200 */
.L_x_28001:
        /* <DEDUP_REMOVED lines=42> */
.L_x_28010:
        /* <DEDUP_REMOVED lines=48> */
.L_x_28009:
[----:B------:R-:W-:Y:S05]  /*25d0*/  BSYNC.RECONVERGENT B1 ;  /* 0x0000000000017941 */ /* 0x000fea0003800200 */
.L_x_28008:
        /* <DEDUP_REMOVED lines=35> */
.L_x_28007:
[----:B------:R-:W-:Y:S05]  /*2810*/  BSYNC.RECONVERGENT B0 ;  /* 0x0000000000007941 */ /* 0x000fea0003800200 */
.L_x_28006:
        /* <DEDUP_REMOVED lines=40> */
.L_x_28015:
        /* <DEDUP_REMOVED lines=48> */
.L_x_28014:
[----:B------:R-:W-:Y:S05]  /*2da0*/  BSYNC.RECONVERGENT B1 ;  /* 0x0000000000017941 */ /* 0x000fea0003800200 */
.L_x_28013:
        /* <DEDUP_REMOVED lines=35> */
.L_x_28012:
[----:B------:R-:W-:Y:S05]  /*2fe0*/  BSYNC.RECONVERGENT B0 ;  /* 0x0000000000007941 */ /* 0x000fea0003800200 */
.L_x_28011:
        /* <DEDUP_REMOVED lines=34> */
.L_x_28020:
        /* <DEDUP_REMOVED lines=48> */
.L_x_28019:
[----:B------:R-:W-:Y:S05]  /*3510*/  BSYNC.RECONVERGENT B1 ;  /* 0x0000000000017941 */ /* 0x000fea0003800200 */
.L_x_28018:
        /* <DEDUP_REMOVED lines=35> */
.L_x_28017:
[----:B------:R-:W-:Y:S05]  /*3750*/  BSYNC.RECONVERGENT B0 ;  /* 0x0000000000007941 */ /* 0x000fea0003800200 */
.L_x_28016:
        /* <DEDUP_REMOVED lines=39> */
.L_x_28029:
[----:B------:R-:W-:Y:S02]  /*39d0*/  ISETP.NE.AND P0, PT, R39, RZ, PT ;  /* 0x000000ff2700720c */ /* 0x000fe40003f05270 */
[----:B-1----:R-:W-:-:S11]  /*39e0*/  FMNMX R5, R2, R5, !PT ;  /* 0x0000000502057209 */ /* 0x002fd60007800000 */
[----:B------:R-:W-:Y:S05]  /*39f0*/  @P0 BRA `(.L_x_28022) ;  /* 0x0000000000080947 */ /* 0x000fea0003800000 */
[----:B0-----:R-:W0:Y:S02]  /*3a00*/  LDC.64 R2, c[0x0][0x3a8] ;  /* 0x0000ea00ff027b82 */ /* 0x001e240000000a00 */
[----:B0-----:R1:W-:Y:S02]  /*3a10*/  REDG.E.MAX.S32.STRONG.GPU desc[UR26][R2.64], R5 ;  /* 0x000000050200798e */ /* 0x0013e4000d12e31a */
.L_x_28022:
[----:B------:R-:W-:Y:S05]  /*3a20*/  BSYNC B0 ;  /* 0x0000000000007941 */ /* 0x000fea0003800000 */
.L_x_28021:
        /* <DEDUP_REMOVED lines=11> */
[----:B-1----:R-:W-:Y:S05]  /*3ae0*/  CALL.REL.NOINC `($__internal_739_$__cuda_sm20_rcp_rn_f32_slowpath) ;  /* 0x0000000400987944 */ /* 0x002fea0003c00000 */
[----:B------:R-:W-:Y:S05]  /*3af0*/  BRA `(.L_x_28025) ;  /* 0x0000000000147947 */ /* 0x000fea0003800000 */
.L_x_28024:
[----:B01----:R-:W0:Y:S01]  /*3b00*/  MUFU.RCP R5, UR15 ;  /* 0x0000000f00057d08 */ /* 0x003e220008001000 */
[----:B------:R-:W-:-:S04]  /*3b10*/  IMAD.U32 R0, RZ, RZ, UR15 ;  /* 0x0000000fff007e24 */ /* 0x000fc8000f8e00ff */
[----:B0-----:R-:W-:-:S04]  /*3b20*/  FFMA R0, R5, R0, -1 ;  /* 0xbf80000005007423 */ /* 0x001fc80000000000 */
[----:B------:R-:W-:-:S04]  /*3b30*/  FADD.FTZ R0, -R0, -RZ ;  /* 0x800000ff00007221 */ /* 0x000fc80000010100 */
[----:B------:R-:W-:-:S07]  /*3b40*/  FFMA R5, R5, R0, R5 ;  /* 0x0000000005057223 */ /* 0x000fce0000000005 */
.L_x_28025:
[----:B------:R-:W0:Y:S02]  /*3b50*/  LDC.64 R2, c[0x0][0x3b0] ;  /* 0x0000ec00ff027b82 */ /* 0x000e240000000a00 */
[----:B0-----:R-:W-:Y:S01]  /*3b60*/  STG.E desc[UR26][R2.64], R5 ;  /* 0x0000000502007986 */ /* 0x001fe2000c10191a */
[----:B------:R-:W-:Y:S05]  /*3b70*/  EXIT ;  /* 0x000000000000794d */ /* 0x000fea0003800000 */
.L_x_28023:
[----:B------:R-:W-:Y:S02]  /*3b80*/  IMAD.MOV.U32 R7, RZ, RZ, 0x4 ;  /* 0x00000004ff077424 */ /* 0x000fe400078e00ff */
[----:B------:R-:W-:Y:S02]  /*3b90*/  IMAD.MOV.U32 R9, RZ, RZ, 0x1f ;  /* 0x0000001fff097424 */ /* 0x000fe400078e00ff */
[----:B------:R-:W-:-:S07]  /*3ba0*/  IMAD.MOV.U32 R4, RZ, RZ, -0x1 ;  /* 0xffffffffff047424 */ /* 0x000fce00078e00ff */
[----:B01----:R-:W-:Y:S05]  /*3bb0*/  WARPSYNC.COLLECTIVE R4, `(.L_x_28026) ;  /* 0x0000000004087348 */ /* 0x003fea0003c00000 */
[----:B-1----:R1:W2:Y:S02]  /*3bc0*/  SHFL.DOWN P0, R5, R0, R7, R9 ;  /* 0x0800000700057389 */ /* 0x0022a40000000009 */
[----:B012---:R-:W-:Y:S05]  /*3bd0*/  ENDCOLLECTIVE ;  /* 0x000000000000791b */ /* 0x007fea0003800000 */
.L_x_28026:
[----:B------:R-:W-:Y:S02]  /*3be0*/  IMAD.MOV.U32 R7, RZ, RZ, 0x2 ;  /* 0x00000002ff077424 */ /* 0x000fe400078e00ff */
[----:B------:R-:W-:-:S05]  /*3bf0*/  IMAD.MOV.U32 R3, RZ, RZ, R5 ;  /* 0x000000ffff037224 */ /* 0x000fca00078e0005 */
[----:B------:R-:W-:-:S05]  /*3c00*/  FMNMX R3, R3, R0, !PT ;  /* 0x0000000003037209 */ /* 0x000fca0007800000 */
[----:B------:R-:W-:-:S07]  /*3c10*/  IMAD.MOV.U32 R0, RZ, RZ, R3 ;  /* 0x000000ffff007224 */ /* 0x000fce00078e0003 */
[----:B------:R-:W-:Y:S05]  /*3c20*/  WARPSYNC.COLLECTIVE R4, `(.L_x_28027) ;  /* 0x0000000004087348 */ /* 0x000fea0003c00000 */
[----:B------:R0:W1:Y:S02]  /*3c30*/  SHFL.DOWN P0, R5, R0, R7, R9 ;  /* 0x0800000700057389 */ /* 0x0000640000000009 */
[----:B01----:R-:W-:Y:S05]  /*3c40*/  ENDCOLLECTIVE ;  /* 0x000000000000791b */ /* 0x003fea0003800000 */
.L_x_28027:
[----:B------:R-:W-:Y:S02]  /*3c50*/  IMAD.MOV.U32 R7, RZ, RZ, 0x1 ;  /* 0x00000001ff077424 */ /* 0x000fe400078e00ff */
[----:B------:R-:W-:-:S05]  /*3c60*/  IMAD.MOV.U32 R2, RZ, RZ, R5 ;  /* 0x000000ffff027224 */ /* 0x000fca00078e0005 */
[----:B------:R-:W-:-:S05]  /*3c70*/  FMNMX R2, R3, R2, !PT ;  /* 0x0000000203027209 */ /* 0x000fca0007800000 */
[----:B------:R-:W-:-:S07]  /*3c80*/  IMAD.MOV.U32 R0, RZ, RZ, R2 ;  /* 0x000000ffff007224 */ /* 0x000fce00078e0002 */
[----:B------:R-:W-:Y:S05]  /*3c90*/  WARPSYNC.COLLECTIVE R4, `(.L_x_28028) ;  /* 0x0000000004087348 */ /* 0x000fea0003c00000 */
[----:B------:R0:W1:Y:S02]  /*3ca0*/  SHFL.DOWN P0, R5, R0, R7, R9 ;  /* 0x0800000700057389 */ /* 0x0000640000000009 */
[----:B01----:R-:W-:Y:S05]  /*3cb0*/  ENDCOLLECTIVE ;  /* 0x000000000000791b */ /* 0x003fea0003800000 */
.L_x_28028:
[----:B------:R-:W-:Y:S05]  /*3cc0*/  BRA `(.L_x_28029) ;  /* 0xfffffffc00407947 */ /* 0x000fea000383ffff */
        .weak           $__internal_738_$__cuda_sm20_div_u64
        .type           $__internal_738_$__cuda_sm20_div_u64,@function
        .size           $__internal_738_$__cuda_sm20_div_u64,($__internal_739_$__cuda_sm20_rcp_rn_f32_slowpath - $__internal_738_$__cuda_sm20_div_u64)
$__internal_738_$__cuda_sm20_div_u64:
        /* <DEDUP_REMOVED lines=71> */
[----:B------:R-:W-:Y:S11]  /*4140*/  RET.REL.NODEC R2 `(_ZN18transformer_engine6detail38cast_transpose_fused_kernel_notalignedILb0ELb0ELb1EfNS_16CTDBiasDActParamI6__halfS3_ffEELi4ELi2ENS_5EmptyEXadL_ZNS_4reluIffEET_T0_RKS5_EEEEvT3_mmm) ;  /* 0xffffffbc02ac7950 */ /* 0x000ff60003c3ffff */
        .weak           $__internal_739_$__cuda_sm20_rcp_rn_f32_slowpath
        .type           $__internal_739_$__cuda_sm20_rcp_rn_f32_slowpath,@function
        .size           $__internal_739_$__cuda_sm20_rcp_rn_f32_slowpath,(.L_x_30040 - $__internal_739_$__cuda_sm20_rcp_rn_f32_slowpath)
$__internal_739_$__cuda_sm20_rcp_rn_f32_slowpath:
        /* <DEDUP_REMOVED lines=15> */
.L_x_28030:
        /* <DEDUP_REMOVED lines=33> */
.L_x_28032:
[----:B------:R0:W1:Y:S02]  /*4450*/  MUFU.RCP R2, R0 ;  /* 0x0000000000027308 */ /* 0x0000640000001000 */
.L_x_28031:
[----:B-1-3--:R-:W-:Y:S02]  /*4460*/  IMAD.MOV.U32 R5, RZ, RZ, R2 ;  /* 0x000000ffff057224 */ /* 0x00afe400078e0002 */
[----:B------:R-:W-:Y:S02]  /*4470*/  IMAD.MOV.U32 R2, RZ, RZ, R7 ;  /* 0x000000ffff027224 */ /* 0x000fe400078e0007 */
[----:B------:R-:W-:-:S04]  /*4480*/  IMAD.MOV.U32 R3, RZ, RZ, 0x0 ;  /* 0x00000000ff037424 */ /* 0x000fc800078e00ff */
[----:B0-2---:R-:W-:Y:S05]  /*4490*/  RET.REL.NODEC R2 `(_ZN18transformer_engine6detail38cast_transpose_fused_kernel_notalignedILb0ELb0ELb1EfNS_16CTDBiasDActParamI6__halfS3_ffEELi4ELi2ENS_5EmptyEXadL_ZNS_4reluIffEET_T0_RKS5_EEEEvT3_mmm) ;  /* 0xffffffb802d87950 */ /* 0x005fea0003c3ffff */
.L_x_28033:
        /* <DEDUP_REMOVED lines=14> */
.L_x_30040:


//--------------------- .text._ZN18transformer_engine6detail38cast_transpose_fused_kernel_notalignedILb0ELb0ELb1EfNS_16CTDBiasDActParamIff13__nv_fp8_e4m3fEELi2ELi8ENS_5EmptyEXadL_ZNS_4reluIffEET_T0_RKS5_EEEEvT3_mmm --------------------------
	.section	.text._ZN18transformer_engine6detail38cast_transpose_fused_kernel_notalignedILb0ELb0ELb1EfNS_16CTDBiasDActParamIff13__nv_fp8_e4m3fEELi2ELi8ENS_5EmptyEXadL_ZNS_4reluIffEET_T0_RKS5_EEEEvT3_mmm,"ax",@progbits
	.align	128
        .global         _ZN18transformer_engine6detail38cast_transpose_fused_kernel_notalignedILb0ELb0ELb1EfNS_16CTDBiasDActParamIff13__nv_fp8_e4m3fEELi2ELi8ENS_5EmptyEXadL_ZNS_4reluIffEET_T0_RKS5_EEEEvT3_mmm
        .type           _ZN18transformer_engine6detail38cast_transpose_fused_kernel_notalignedILb0ELb0ELb1EfNS_16CTDBiasDActParamIff13__nv_fp8_e4m3fEELi2ELi8ENS_5EmptyEXadL_ZNS_4reluIffEET_T0_RKS5_EEEEvT3_mmm,@function
        .size           _ZN18transformer_engine6detail38cast_transpose_fused_kernel_notalignedILb0ELb0ELb1EfNS_16CTDBiasDActParamIff13__nv_fp8_e4m3fEELi2ELi8ENS_5EmptyEXadL_ZNS_4reluIffEET_T0_RKS5_EEEEvT3_mmm,(.L_x_30042 - _ZN18transformer_engine6detail38cast_transpose_fused_kernel_notalignedILb0ELb0ELb1EfNS_16CTDBiasDActParamIff13__nv_fp8_e4m3fEELi2ELi8ENS_5EmptyEXadL_ZNS_4reluIffEET_T0_RKS5_EEEEvT3_mmm)
        .other          _ZN18transformer_engine6detail38cast_transpose_fused_kernel_notalignedILb0ELb0ELb1EfNS_16CTDBiasDActParamIff13__nv_fp8_e4m3fEELi2ELi8ENS_5EmptyEXadL_ZNS_4reluIffEET_T0_RKS5_EEEEvT3_mmm,@"STO_CUDA_ENTRY STV_DEFAULT"
_ZN18transformer_engine6detail38cast_transpose_fused_kernel_notalignedILb0ELb0ELb1EfNS_16CTDBiasDActParamIff13__nv_fp8_e4m3fEELi2ELi8ENS_5EmptyEXadL_ZNS_4reluIffEET_T0_RKS5_EEEEvT3_mmm:
.text._ZN18transformer_engine6detail38cast_transpose_fused_kernel_notalignedILb0ELb0ELb1EfNS_16CTDBiasDActParamIff13__nv_fp8_e4m3fEELi2ELi8ENS_5EmptyEXadL_ZNS_4reluIffEET_T0_RKS5_EEEEvT3_mmm:
        /* <DEDUP_REMOVED lines=43> */
.L_x_28034:
[----:B------:R-:W-:-:S07]  /*02b0*/  MOV R4, 0x2d0 ;  /* 0x000002d000047802 */ /* 0x000fce0000000f00 */
[----:B------:R-:W-:Y:S05]  /*02c0*/  CALL.REL.NOINC `($__internal_740_$__cuda_sm20_div_u64) ;  /* 0x00000058004c7944 */ /* 0x000fea0003c00000 */
        /* <DEDUP_REMOVED lines=11> */
.L_x_28035:
        /* <DEDUP_REMOVED lines=10> */
[----:B0-----:R-:W-:Y:S01]  /*0420*/  USHF.R.U64 UR21, UR12, 0x3, UR13 ;  /* 0x000000030c157899 */ /* 0x001fe2000800120d */
[----:B-1----:R-:W-:Y:S01]  /*0430*/  ISETP.NE.U32.AND P0, PT, RZ, UR8, PT ;  /* 0x00000008ff007c0c */ /* 0x002fe2000bf05070 */
[----:B------:R-:W-:Y:S02]  /*0440*/  USHF.R.U32.HI UR28, URZ, 0x3, UR13 ;  /* 0x00000003ff1c7899 */ /* 0x000fe4000801160d */
[----:B------:R-:W-:Y:S01]  /*0450*/  ULEA UR7, UP1, -UR4, UR21, 0x5 ;  /* 0x0000001504077291 */ /* 0x000fe2000f8229ff */
[----:B------:R-:W-:Y:S01]  /*0460*/  ISETP.NE.AND.EX P0, PT, RZ, UR9, PT, P0 ;  /* 0x00000009ff007c0c */ /* 0x000fe2000bf05300 */
[----:B--2---:R-:W-:Y:S02]  /*0470*/  USHF.R.U64 UR29, UR24, 0x1, UR25 ;  /* 0x00000001181d7899 */ /* 0x004fe40008001219 */
[----:B------:R-:W-:-:S02]  /*0480*/  USHF.R.U32.HI UR30, URZ, 0x1, UR25 ;  /* 0x00000001ff1e7899 */ /* 0x000fc40008011619 */
[----:B------:R-:W-:Y:S02]  /*0490*/  ULEA UR14, UP0, -UR20, UR29, 0x5 ;  /* 0x0000001d140e7291 */ /* 0x000fe4000f8029ff */
[----:B------:R-:W-:Y:S02]  /*04a0*/  UIADD3.X UR10, UPT, UPT, ~UR10, UR28, URZ, UP1, !UPT ;  /* 0x0000001c0a0a7290 */ /* 0x000fe40008ffe5ff */
[----:B------:R-:W-:Y:S02]  /*04b0*/  UISETP.LT.U32.AND UP1, UPT, UR7, 0x20, UPT ;  /* 0x000000200700788c */ /* 0x000fe4000bf21070 */
[----:B------:R-:W-:Y:S02]  /*04c0*/  UIADD3.X UR11, UPT, UPT, ~UR11, UR30, URZ, UP0, !UPT ;  /* 0x0000001e0b0b7290 */ /* 0x000fe400087fe5ff */
[----:B------:R-:W-:Y:S01]  /*04d0*/  UISETP.LT.U32.AND UP0, UPT, UR14, 0x20, UPT ;  /* 0x000000200e00788c */ /* 0x000fe2000bf01070 */
[----:B------:R-:W0:Y:S01]  /*04e0*/  @P0 LDC.64 R2, c[0x0][0x3a0] ;  /* 0x0000e800ff020b82 */ /* 0x000e220000000a00 */
[----:B------:R-:W-:-:S02]  /*04f0*/  UISETP.LT.U32.AND.EX UP1, UPT, UR10, URZ, UPT, UP1 ;  /* 0x000000ff0a00728c */ /* 0x000fc4000bf21110 */
[----:B------:R-:W-:Y:S02]  /*0500*/  UISETP.LT.U32.AND.EX UP0, UPT, UR11, URZ, UPT, UP0 ;  /* 0x000000ff0b00728c */ /* 0x000fe4000bf01100 */
[----:B------:R-:W-:Y:S02]  /*0510*/  USEL UR7, UR7, 0x20, UP1 ;  /* 0x0000002007077887 */ /* 0x000fe40008800000 */
[----:B------:R-:W-:Y:S02]  /*0520*/  USEL UR14, UR14, 0x20, UP0 ;  /* 0x000000200e0e7887 */ /* 0x000fe40008000000 */
[----:B------:R-:W-:Y:S02]  /*0530*/  UIMAD UR10, UR5, UR24, URZ ;  /* 0x00000018050a72a4 */ /* 0x000fe4000f8e02ff */
[----:B------:R-:W-:Y:S01]  /*0540*/  ISETP.GE.U32.AND P1, PT, R22, UR7, PT ;  /* 0x0000000716007c0c */ /* 0x000fe2000bf26070 */
[----:B------:R-:W-:Y:S01]  /*0550*/  USHF.L.U32 UR18, UR20, 0x6, URZ ;  /* 0x0000000614127899 */ /* 0x000fe200080006ff */
[----:B------:R-:W0:Y:S02]  /*0560*/  LDCU.64 UR22, c[0x0][0x358] ;  /* 0x00006b00ff1677ac */ /* 0x000e240008000a00 */
[----:B------:R-:W-:Y:S01]  /*0570*/  ISETP.LT.U32.AND P1, PT, R23, UR14, !P1 ;  /* 0x0000000e17007c0c */ /* 0x000fe2000cf21070 */
[----:B------:R-:W-:Y:S01]  /*0580*/  IMAD R5, R20, UR30, RZ ;  /* 0x0000001e14057c24 */ /* 0x000fe2000f8e02ff */
[----:B------:R-:W-:-:S02]  /*0590*/  UIMAD.WIDE.U32 UR8, UR4, UR24, URZ ;  /* 0x00000018040872a5 */ /* 0x000fc4000f8e00ff */
[----:B------:R-:W-:Y:S01]  /*05a0*/  UIMAD UR10, UR4, UR25, UR10 ;  /* 0x00000019040a72a4 */ /* 0x000fe2000f8e020a */
[----:B------:R-:W-:Y:S01]  /*05b0*/  IMAD.WIDE.U32 R20, R20, UR29, RZ ;  /* 0x0000001d14147c25 */ /* 0x000fe2000f8e00ff */
[----:B------:R-:W-:Y:S02]  /*05c0*/  USHF.L.U64.HI UR19, UR20, 0x6, UR6 ;  /* 0x0000000614137899 */ /* 0x000fe40008010206 */
[----:B------:R-:W-:Y:S02]  /*05d0*/  ULEA UR18, UP0, UR8, UR18, 0x8 ;  /* 0x0000001208127291 */ /* 0x000fe4000f8040ff */
[----:B------:R-:W-:Y:S01]  /*05e0*/  UIADD3 UR9, UPT, UPT, UR9, UR10, URZ ;  /* 0x0000000a09097290 */ /* 0x000fe2000fffe0ff */
[----:B------:R-:W-:Y:S01]  /*05f0*/  IADD3 R34, P2, PT, R23, R20, RZ ;  /* 0x0000001417227210 */ /* 0x000fe20007f5e0ff */
[----:B---3--:R-:W-:Y:S01]  /*0600*/  ULEA UR15, UP1, UR18, UR26, 0x2 ;  /* 0x0000001a120f7291 */ /* 0x008fe2000f8210ff */
[----:B------:R-:W-:Y:S01]  /*0610*/  IMAD.IADD R21, R21, 0x1, R5 ;  /* 0x0000000115157824 */ /* 0x000fe200078e0205 */
[----:B------:R-:W-:Y:S01]  /*0620*/  ULEA.HI.X UR19, UR8, UR19, UR9, 0x8, UP0 ;  /* 0x0000001308137291 */ /* 0x000fe200080f4409 */
[----:B0-----:R0:W2:Y:S02]  /*0630*/  @P0 LDG.E R0, desc[UR22][R2.64] ;  /* 0x0000001602000981 */ /* 0x0010a4000c1e1900 */
[----:B------:R-:W-:Y:S01]  /*0640*/  IMAD.X R35, RZ, RZ, R21, P2 ;  /* 0x000000ffff237224 */ /* 0x000fe200010e0615 */
[----:B------:R-:W-:Y:S01]  /*0650*/  ULEA.HI.X UR16, UR18, UR27, UR19, 0x2, UP1 ;  /* 0x0000001b12107291 */ /* 0x000fe200088f1413 */
[----:B------:R-:W-:-:S02]  /*0660*/  @P1 LEA R4, P2, R34, UR15, 0x3 ;  /* 0x0000000f22041c11 */ /* 0x000fc4000f8418ff */
[----:B------:R-:W-:-:S03]  /*0670*/  CS2R R12, SRZ ;  /* 0x00000000000c7805 */ /* 0x000fc6000001ff00 */
[C---:B------:R-:W-:Y:S02]  /*0680*/  @P1 LEA.HI.X R5, R34.reuse, UR16, R35, 0x3, P2 ;  /* 0x0000001022051c11 */ /* 0x040fe400090f1c23 */
[----:B0-----:R-:W-:Y:S01]  /*0690*/  @P1 IADD3 R2, P2, PT, R34, UR29, RZ ;  /* 0x0000001d22021c10 */ /* 0x001fe2000ff5e0ff */
[----:B------:R-:W-:Y:S01]  /*06a0*/  VOTEU.ANY UP0, P1 ;  /* 0x0000000000ff7886 */ /* 0x000fe20000800100 */
[----:B------:R-:W-:Y:S01]  /*06b0*/  IMAD.U32 R11, RZ, RZ, UR29 ;  /* 0x0000001dff0b7e24 */ /* 0x000fe2000f8e00ff */
[----:B------:R0:W3:Y:S01]  /*06c0*/  @P1 LDG.E.64 R12, desc[UR22][R4.64] ;  /* 0x00000016040c1981 */ /* 0x0000e2000c1e1b00 */
[----:B------:R-:W-:Y:S02]  /*06d0*/  @P1 IADD3.X R3, PT, PT, R35, UR30, RZ, P2, !PT ;  /* 0x0000001e23031c10 */ /* 0x000fe400097fe4ff */
[----:B------:R-:W-:Y:S01]  /*06e0*/  @P1 LEA R6, P2, R2, UR15, 0x3 ;  /* 0x0000000f02061c11 */ /* 0x000fe2000f8418ff */
[----:B------:R-:W-:Y:S01]  /*06f0*/  IMAD.U32 R15, RZ, RZ, UR29 ;  /* 0x0000001dff0f7e24 */ /* 0x000fe2000f8e00ff */
[----:B------:R-:W-:-:S02]  /*0700*/  @UP0 ULOP3.LUT UR8, UR24, 0xfffffffe, URZ, 0xc0, !UPT ;  /* 0xfffffffe18080892 */ /* 0x000fc4000f8ec0ff */
[----:B------:R-:W-:Y:S02]  /*0710*/  @P1 LEA.HI.X R7, R2, UR16, R3, 0x3, P2 ;  /* 0x0000001002071c11 */ /* 0x000fe400090f1c03 */
[----:B------:R-:W-:Y:S01]  /*0720*/  CS2R R2, SRZ ;  /* 0x0000000000027805 */ /* 0x000fe2000001ff00 */
[----:B------:R-:W-:Y:S01]  /*0730*/  IMAD.U32 R10, RZ, RZ, UR30 ;  /* 0x0000001eff0a7e24 */ /* 0x000fe2000f8e00ff */
[----:B------:R-:W-:Y:S01]  /*0740*/  @P1 LEA R8, P2, R11, R34, 0x2 ;  /* 0x000000220b081211 */ /* 0x000fe200078410ff */
[----:B------:R-:W-:-:S03]  /*0750*/  @UP0 ULOP3.LUT UR9, UR25, 0x1fffffff, URZ, 0xc0, !UPT ;  /* 0x1fffffff19090892 */ /* 0x000fc6000f8ec0ff */
[----:B------:R1:W4:Y:S01]  /*0760*/  @P1 LDG.E.64 R2, desc[UR22][R6.64] ;  /* 0x0000001606021981 */ /* 0x000322000c1e1b00 */
[----:B------:R-:W-:Y:S01]  /*0770*/  @P1 LEA.HI.X R11, R15, R35, R10, 0x2, P2 ;  /* 0x000000230f0b1211 */ /* 0x000fe200010f140a */
[----:B0-----:R-:W-:Y:S01]  /*0780*/  IMAD.U32 R5, RZ, RZ, UR29 ;  /* 0x0000001dff057e24 */ /* 0x001fe2000f8e00ff */
[----:B------:R-:W-:Y:S01]  /*0790*/  @UP0 UIMAD UR10, UR30, 0x3, URZ ;  /* 0x000000031e0a08a4 */ /* 0x000fe2000f8e02ff */
[C---:B------:R-:W-:Y:S01]  /*07a0*/  @P1 LEA R18, P4, R8.reuse, UR15, 0x3 ;  /* 0x0000000f08121c11 */ /* 0x040fe2000f8818ff */
[--C-:B------:R-:W-:Y:S01]  /*07b0*/  @P1 IMAD.MOV.U32 R24, RZ, RZ, R34.reuse ;  /* 0x000000ffff181224 */ /* 0x100fe200078e0022 */
[----:B------:R-:W-:Y:S01]  /*07c0*/  CS2R R36, SRZ ;  /* 0x0000000000247805 */ /* 0x000fe2000001ff00 */
[----:B------:R-:W-:Y:S01]  /*07d0*/  @P1 IMAD.WIDE.U32 R4, R5, 0x3, R34 ;  /* 0x0000000305041825 */ /* 0x000fe200078e0022 */
[----:B------:R-:W-:Y:S02]  /*07e0*/  @P1 LEA.HI.X R19, R8, UR16, R11, 0x3, P4 ;  /* 0x0000001008131c11 */ /* 0x000fe4000a0f1c0b */
[----:B-1----:R-:W-:Y:S01]  /*07f0*/  @P1 IADD3 R6, P2, PT, R34, UR8, RZ ;  /* 0x0000000822061c10 */ /* 0x002fe2000ff5e0ff */
[----:B------:R-:W-:Y:S01]  /*0800*/  @P1 IMAD.MOV.U32 R25, RZ, RZ, R35 ;  /* 0x000000ffff191224 */ /* 0x000fe200078e0023 */
[----:B------:R-:W-:Y:S01]  /*0810*/  @P1 LEA R14, P3, R4, UR15, 0x3 ;  /* 0x0000000f040e1c11 */ /* 0x000fe2000f8618ff */
[----:B------:R-:W-:Y:S01]  /*0820*/  @P1 VIADD R5, R5, UR10 ;  /* 0x0000000a05051c36 */ /* 0x000fe20008000000 */
[----:B------:R-:W-:Y:S01]  /*0830*/  @P1 IADD3.X R7, PT, PT, R35, UR9, RZ, P2, !PT ;  /* 0x0000000923071c10 */ /* 0x000fe200097fe4ff */
[----:B------:R-:W-:Y:S01]  /*0840*/  @P1 IMAD.WIDE.U32 R24, R15, 0x5, R24 ;  /* 0x000000050f181825 */ /* 0x000fe200078e0018 */
[----:B------:R-:W-:-:S02]  /*0850*/  @P1 LEA R10, P2, R6, UR15, 0x3 ;  /* 0x0000000f060a1c11 */ /* 0x000fc4000f8418ff */
[----:B------:R-:W-:Y:S02]  /*0860*/  CS2R R30, SRZ ;  /* 0x00000000001e7805 */ /* 0x000fe4000001ff00 */
[----:B------:R-:W-:Y:S01]  /*0870*/  @P1 LEA.HI.X R15, R4, UR16, R5, 0x3, P3 ;  /* 0x00000010040f1c11 */ /* 0x000fe200098f1c05 */
[----:B------:R-:W-:Y:S01]  /*0880*/  @UP0 UIMAD UR8, UR30, 0x5, URZ ;  /* 0x000000051e0808a4 */ /* 0x000fe2000f8e02ff */
[----:B------:R-:W-:Y:S02]  /*0890*/  @P1 LEA.HI.X R11, R6, UR16, R7, 0x3, P2 ;  /* 0x00000010060b1c11 */ /* 0x000fe400090f1c07 */
[----:B------:R-:W-:Y:S01]  /*08a0*/  CS2R R6, SRZ ;  /* 0x0000000000067805 */ /* 0x000fe2000001ff00 */
[----:B------:R-:W4:Y:S04]  /*08b0*/  @P1 LDG.E.64 R36, desc[UR22][R18.64] ;  /* 0x0000001612241981 */ /* 0x000f28000c1e1b00 */
[----:B------:R-:W4:Y:S04]  /*08c0*/  @P1 LDG.E.64 R30, desc[UR22][R14.64] ;  /* 0x000000160e1e1981 */ /* 0x000f28000c1e1b00 */
[----:B------:R0:W4:Y:S01]  /*08d0*/  @P1 LDG.E.64 R6, desc[UR22][R10.64] ;  /* 0x000000160a061981 */ /* 0x000122000c1e1b00 */
[----:B------:R-:W-:Y:S01]  /*08e0*/  @P1 VIADD R5, R25, UR8 ;  /* 0x0000000819051c36 */ /* 0x000fe20008000000 */
[----:B------:R-:W-:-:S04]  /*08f0*/  @P1 LEA R26, P2, R24, UR15, 0x3 ;  /* 0x0000000f181a1c11 */ /* 0x000fc8000f8418ff */
[----:B------:R-:W-:Y:S02]  /*0900*/  @P1 LEA.HI.X R27, R24, UR16, R5, 0x3, P2 ;  /* 0x00000010181b1c11 */ /* 0x000fe400090f1c05 */
[----:B------:R-:W-:-:S06]  /*0910*/  CS2R R4, SRZ ;  /* 0x0000000000047805 */ /* 0x000fcc000001ff00 */
[----:B------:R1:W4:Y:S01]  /*0920*/  @P1 LDG.E.64 R4, desc[UR22][R26.64] ;  /* 0x000000161a041981 */ /* 0x000322000c1e1b00 */
[----:B------:R-:W-:Y:S02]  /*0930*/  IMAD.U32 R25, RZ, RZ, UR29 ;  /* 0x0000001dff197e24 */ /* 0x000fe4000f8e00ff */
[--C-:B0-----:R-:W-:Y:S02]  /*0940*/  @P1 IMAD.MOV.U32 R10, RZ, RZ, R34.reuse ;  /* 0x000000ffff0a1224 */ /* 0x101fe400078e0022 */
[--C-:B------:R-:W-:Y:S01]  /*0950*/  @P1 IMAD.MOV.U32 R11, RZ, RZ, R35.reuse ;  /* 0x000000ffff0b1224 */ /* 0x100fe200078e0023 */
[----:B------:R-:W-:Y:S01]  /*0960*/  @UP0 UIMAD UR8, UR30, 0x6, URZ ;  /* 0x000000061e0808a4 */ /* 0x000fe2000f8e02ff */
[----:B------:R-:W-:Y:S02]  /*0970*/  IMAD.U32 R29, RZ, RZ, UR29 ;  /* 0x0000001dff1d7e24 */ /* 0x000fe4000f8e00ff */
[----:B------:R-:W-:Y:S02]  /*0980*/  @P1 IMAD.MOV.U32 R18, RZ, RZ, R34 ;  /* 0x000000ffff121224 */ /* 0x000fe400078e0022 */
[----:B------:R-:W-:Y:S01]  /*0990*/  @P1 IMAD.MOV.U32 R19, RZ, RZ, R35 ;  /* 0x000000ffff131224 */ /* 0x000fe200078e0023 */
[----:B------:R-:W-:Y:S01]  /*09a0*/  @UP0 UIMAD UR9, UR30, 0x7, URZ ;  /* 0x000000071e0908a4 */ /* 0x000fe2000f8e02ff */
[----:B------:R-:W-:-:S04]  /*09b0*/  @P1 IMAD.WIDE.U32 R10, R25, 0x6, R10 ;  /* 0x00000006190a1825 */ /* 0x000fc800078e000a */
[----:B------:R-:W-:Y:S01]  /*09c0*/  @P1 IMAD.WIDE.U32 R18, R29, 0x7, R18 ;  /* 0x000000071d121825 */ /* 0x000fe200078e0012 */
[----:B------:R-:W-:-:S03]  /*09d0*/  @P1 LEA R14, P2, R10, UR15, 0x3 ;  /* 0x0000000f0a0e1c11 */ /* 0x000fc6000f8418ff */
[----:B------:R-:W-:Y:S01]  /*09e0*/  @P1 VIADD R15, R11, UR8 ;  /* 0x000000080b0f1c36 */ /* 0x000fe20008000000 */
[----:B------:R-:W-:Y:S01]  /*09f0*/  @P1 LEA R24, P3, R18, UR15, 0x3 ;  /* 0x0000000f12181c11 */ /* 0x000fe2000f8618ff */
[----:B------:R-:W-:Y:S01]  /*0a00*/  @P1 VIADD R11, R19, UR9 ;  /* 0x00000009130b1c36 */ /* 0x000fe20008000000 */
[----:B------:R-:W-:Y:S02]  /*0a10*/  CS2R R28, SRZ ;  /* 0x00000000001c7805 */ /* 0x000fe4000001ff00 */
[----:B------:R-:W-:Y:S02]  /*0a20*/  CS2R R32, SRZ ;  /* 0x0000000000207805 */ /* 0x000fe4000001ff00 */
[----:B------:R-:W-:Y:S01]  /*0a30*/  @P1 LEA.HI.X R15, R10, UR16, R15, 0x3, P2 ;  /* 0x000000100a0f1c11 */ /* 0x000fe200090f1c0f */
[----:B------:R-:W-:Y:S01]  /*0a40*/  VIADD R53, R9, 0xffffffff ;  /* 0xffffffff09357836 */ /* 0x000fe20000000000 */
[----:B------:R-:W-:Y:S01]  /*0a50*/  @P1 LEA.HI.X R25, R18, UR16, R11, 0x3, P3 ;  /* 0x0000001012191c11 */ /* 0x000fe200098f1c0b */
[----:B------:R-:W-:-:S02]  /*0a60*/  VIADD R54, R22, 0x1 ;  /* 0x0000000116367836 */ /* 0x000fc40000000000 */
[----:B------:R-:W5:Y:S01]  /*0a70*/  @P1 LDG.E.64 R28, desc[UR22][R14.64] ;  /* 0x000000160e1c1981 */ /* 0x000f62000c1e1b00 */
[----:B------:R-:W-:-:S03]  /*0a80*/  LOP3.LUT R53, R53, 0x1f, RZ, 0xc0, !PT ;  /* 0x0000001f35357812 */ /* 0x000fc600078ec0ff */
[----:B------:R0:W5:Y:S01]  /*0a90*/  @P1 LDG.E.64 R32, desc[UR22][R24.64] ;  /* 0x0000001618201981 */ /* 0x000162000c1e1b00 */
[----:B------:R-:W-:-:S04]  /*0aa0*/  ISETP.GE.U32.AND P1, PT, R54, UR7, PT ;  /* 0x0000000736007c0c */ /* 0x000fc8000bf26070 */
[C---:B------:R-:W-:Y:S02]  /*0ab0*/  ISETP.LT.U32.AND P1, PT, R53.reuse, UR14, !P1 ;  /* 0x0000000e35007c0c */ /* 0x040fe4000cf21070 */
[----:B------:R-:W-:Y:S01]  /*0ac0*/  IADD3 R10, P2, PT, R53, R20, RZ ;  /* 0x00000014350a7210 */ /* 0x000fe20007f5e0ff */
[----:B------:R-:W-:-:S04]  /*0ad0*/  IMAD.U32 R19, RZ, RZ, UR29 ;  /* 0x0000001dff137e24 */ /* 0x000fc8000f8e00ff */
[----:B------:R-:W-:Y:S02]  /*0ae0*/  IMAD.X R11, RZ, RZ, R21, P2 ;  /* 0x000000ffff0b7224 */ /* 0x000fe400010e0615 */
[----:B-1----:R-:W-:-:S04]  /*0af0*/  IMAD.U32 R27, RZ, RZ, UR29 ;  /* 0x0000001dff1b7e24 */ /* 0x002fc8000f8e00ff */
[----:B------:R-:W-:Y:S01]  /*0b00*/  VOTEU.ANY UP0, P1 ;  /* 0x0000000000ff7886 */ /* 0x000fe20000800100 */
[--C-:B0-----:R-:W-:Y:S02]  /*0b10*/  @P1 IMAD.MOV.U32 R24, RZ, RZ, R10.reuse ;  /* 0x000000ffff181224 */ /* 0x101fe400078e000a */
[--C-:B------:R-:W-:Y:S02]  /*0b20*/  @P1 IMAD.MOV.U32 R25, RZ, RZ, R11.reuse ;  /* 0x000000ffff191224 */ /* 0x100fe400078e000b */
[----:B------:R-:W-:Y:S01]  /*0b30*/  @UP0 UIMAD UR8, UR30, 0x9, URZ ;  /* 0x000000091e0808a4 */ /* 0x000fe2000f8e02ff */
[----:B------:R-:W-:Y:S02]  /*0b40*/  IMAD.U32 R15, RZ, RZ, UR29 ;  /* 0x0000001dff0f7e24 */ /* 0x000fe4000f8e00ff */
[----:B------:R-:W-:Y:S02]  /*0b50*/  @P1 IMAD.MOV.U32 R40, RZ, RZ, R10 ;  /* 0x000000ffff281224 */ /* 0x000fe400078e000a */
[----:B------:R-:W-:-:S02]  /*0b60*/  @P1 IMAD.MOV.U32 R41, RZ, RZ, R11 ;  /* 0x000000ffff291224 */ /* 0x000fc400078e000b */
[----:B------:R-:W-:-:S04]  /*0b70*/  @P1 IMAD.WIDE.U32 R18, R19, 0x9, R10 ;  /* 0x0000000913121825 */ /* 0x000fc800078e000a */
[----:B------:R-:W-:-:S04]  /*0b80*/  @P1 IMAD.WIDE.U32 R24, R27, 0xa, R24 ;  /* 0x0000000a1b181825 */ /* 0x000fc800078e0018 */
[----:B------:R-:W-:Y:S02]  /*0b90*/  IMAD.U32 R39, RZ, RZ, UR29 ;  /* 0x0000001dff277e24 */ /* 0x000fe4000f8e00ff */
[----:B------:R-:W-:Y:S02]  /*0ba0*/  @P1 IMAD.MOV.U32 R26, RZ, RZ, R10 ;  /* 0x000000ffff1a1224 */ /* 0x000fe400078e000a */
[----:B------:R-:W-:Y:S02]  /*0bb0*/  @P1 IMAD.MOV.U32 R27, RZ, RZ, R11 ;  /* 0x000000ffff1b1224 */ /* 0x000fe400078e000b */
[----:B------:R-:W-:Y:S01]  /*0bc0*/  @P1 IMAD.WIDE.U32 R40, R15, 0xb, R40 ;  /* 0x0000000b0f281825 */ /* 0x000fe200078e0028 */
[----:B------:R-:W-:-:S03]  /*0bd0*/  @UP0 UIMAD UR9, UR30, 0xb, URZ ;  /* 0x0000000b1e0908a4 */ /* 0x000fc6000f8e02ff */
[----:B------:R-:W-:Y:S01]  /*0be0*/  @P1 VIADD R15, R19, UR8 ;  /* 0x00000008130f1c36 */ /* 0x000fe20008000000 */
[----:B------:R-:W-:Y:S01]  /*0bf0*/  @UP0 UIMAD UR8, UR30, 0xa, URZ ;  /* 0x0000000a1e0808a4 */ /* 0x000fe2000f8e02ff */
[----:B------:R-:W-:Y:S01]  /*0c00*/  @P1 IMAD.WIDE.U32 R26, R39, 0xc, R26 ;  /* 0x0000000c271a1825 */ /* 0x000fe200078e001a */
[----:B------:R-:W-:-:S03]  /*0c10*/  @P1 LEA R14, P2, R18, UR15, 0x3 ;  /* 0x0000000f120e1c11 */ /* 0x000fc6000f8418ff */
[----:B------:R-:W-:Y:S02]  /*0c20*/  IMAD.U32 R43, RZ, RZ, UR29 ;  /* 0x0000001dff2b7e24 */ /* 0x000fe4000f8e00ff */
[----:B------:R-:W-:Y:S02]  /*0c30*/  @P1 IMAD.MOV.U32 R38, RZ, RZ, R10 ;  /* 0x000000ffff261224 */ /* 0x000fe400078e000a */
[----:B------:R-:W-:Y:S01]  /*0c40*/  @P1 IMAD.MOV.U32 R39, RZ, RZ, R11 ;  /* 0x000000ffff271224 */ /* 0x000fe200078e000b */
[----:B------:R-:W-:Y:S01]  /*0c50*/  @P1 LEA.HI.X R15, R18, UR16, R15, 0x3, P2 ;  /* 0x00000010120f1c11 */ /* 0x000fe200090f1c0f */
[----:B------:R-:W-:Y:S01]  /*0c60*/  @UP0 UIMAD UR10, UR30, 0xc, URZ ;  /* 0x0000000c1e0a08a4 */ /* 0x000fe2000f8e02ff */
[----:B------:R-:W-:Y:S01]  /*0c70*/  @P1 IMAD.WIDE.U32 R38, R43, 0xd, R38 ;  /* 0x0000000d2b261825 */ /* 0x000fe200078e0026 */
[----:B------:R-:W-:Y:S01]  /*0c80*/  @UP0 UIMAD UR11, UR30, 0xd, URZ ;  /* 0x0000000d1e0b08a4 */ /* 0x000fe2000f8e02ff */
[----:B------:R-:W-:Y:S02]  /*0c90*/  @P1 LEA R44, P3, R40, UR15, 0x3 ;  /* 0x0000000f282c1c11 */ /* 0x000fe4000f8618ff */
[----:B------:R-:W-:-:S02]  /*0ca0*/  @P1 VIADD R43, R25, UR8 ;  /* 0x00000008192b1c36 */ /* 0x000fc40008000000 */
[----:B------:R-:W-:Y:S02]  /*0cb0*/  IMAD.U32 R45, RZ, RZ, UR29 ;  /* 0x0000001dff2d7e24 */ /* 0x000fe4000f8e00ff */
[----:B------:R-:W-:Y:S02]  /*0cc0*/  @P1 VIADD R25, R41, UR9 ;  /* 0x0000000929191c36 */ /* 0x000fe40008000000 */
[----:B------:R-:W-:Y:S02]  /*0cd0*/  @P1 IMAD.MOV.U32 R18, RZ, RZ, R10 ;  /* 0x000000ffff121224 */ /* 0x000fe400078e000a */
[----:B------:R-:W-:Y:S01]  /*0ce0*/  @P1 IMAD.MOV.U32 R19, RZ, RZ, R11 ;  /* 0x000000ffff131224 */ /* 0x000fe200078e000b */
[----:B------:R-:W-:Y:S01]  /*0cf0*/  @P1 LEA R56, P2, R24, UR15, 0x3 ;  /* 0x0000000f18381c11 */ /* 0x000fe2000f8418ff */
[----:B------:R-:W-:Y:S02]  /*0d00*/  @P1 VIADD R27, R27, UR10 ;  /* 0x0000000a1b1b1c36 */ /* 0x000fe40008000000 */
[----:B------:R-:W-:Y:S01]  /*0d10*/  @P1 IMAD.WIDE.U32 R18, R45, 0xe, R18 ;  /* 0x0000000e2d121825 */ /* 0x000fe200078e0012 */
[----:B------:R-:W-:Y:S01]  /*0d20*/  @P1 LEA.HI.X R45, R40, UR16, R25, 0x3, P3 ;  /* 0x00000010282d1c11 */ /* 0x000fe200098f1c19 */
[----:B------:R-:W-:Y:S01]  /*0d30*/  @UP0 UIMAD UR8, UR30, 0xe, URZ ;  /* 0x0000000e1e0808a4 */ /* 0x000fe2000f8e02ff */
[----:B------:R-:W-:Y:S01]  /*0d40*/  @P1 LEA.HI.X R57, R24, UR16, R43, 0x3, P2 ;  /* 0x0000001018391c11 */ /* 0x000fe200090f1c2b */
[----:B------:R-:W-:Y:S01]  /*0d50*/  @P1 VIADD R25, R39, UR11 ;  /* 0x0000000b27191c36 */ /* 0x000fe20008000000 */
[----:B------:R-:W-:-:S02]  /*0d60*/  @P1 LEA R50, P2, R26, UR15, 0x3 ;  /* 0x0000000f1a321c11 */ /* 0x000fc4000f8418ff */
[----:B------:R-:W-:Y:S01]  /*0d70*/  @P1 LEA R40, P3, R38, UR15, 0x3 ;  /* 0x0000000f26281c11 */ /* 0x000fe2000f8618ff */
[----:B------:R-:W-:Y:S01]  /*0d80*/  USHF.L.U32 UR27, UR29, 0x3, URZ ;  /* 0x000000031d1b7899 */ /* 0x000fe200080006ff */
[----:B------:R-:W-:Y:S01]  /*0d90*/  @P1 LEA.HI.X R51, R26, UR16, R27, 0x3, P2 ;  /* 0x000000101a331c11 */ /* 0x000fe200090f1c1b */
[----:B------:R-:W-:Y:S01]  /*0da0*/  @UP0 UIMAD UR9, UR30, 0xf, URZ ;  /* 0x0000000f1e0908a4 */ /* 0x000fe2000f8e02ff */
[----:B------:R-:W-:Y:S01]  /*0db0*/  @P1 LEA.HI.X R41, R38, UR16, R25, 0x3, P3 ;  /* 0x0000001026291c11 */ /* 0x000fe200098f1c19 */
[----:B------:R-:W-:Y:S01]  /*0dc0*/  IMAD.U32 R27, RZ, RZ, UR29 ;  /* 0x0000001dff1b7e24 */ /* 0x000fe2000f8e00ff */
[----:B------:R-:W-:Y:S01]  /*0dd0*/  USHF.L.U64.HI UR31, UR29, 0x3, UR30 ;  /* 0x000000031d1f7899 */ /* 0x000fe2000801021e */
[----:B------:R-:W-:Y:S02]  /*0de0*/  @P1 IMAD.MOV.U32 R24, RZ, RZ, R10 ;  /* 0x000000ffff181224 */ /* 0x000fe400078e000a */
[----:B------:R-:W-:Y:S01]  /*0df0*/  @P1 IMAD.MOV.U32 R25, RZ, RZ, R11 ;  /* 0x000000ffff191224 */ /* 0x000fe200078e000b */
[----:B------:R-:W-:Y:S01]  /*0e00*/  @P1 LEA R42, P3, R18, UR15, 0x3 ;  /* 0x0000000f122a1c11 */ /* 0x000fe2000f8618ff */
[----:B------:R-:W-:Y:S01]  /*0e10*/  @P1 VIADD R19, R19, UR8 ;  /* 0x0000000813131c36 */ /* 0x000fe20008000000 */
[----:B------:R-:W-:Y:S01]  /*0e20*/  @P1 IADD3 R8, P2, PT, R10, UR27, RZ ;  /* 0x0000001b0a081c10 */ /* 0x000fe2000ff5e0ff */
[----:B------:R-:W-:-:S03]  /*0e30*/  @P1 IMAD.WIDE.U32 R24, R27, 0xf, R24 ;  /* 0x0000000f1b181825 */ /* 0x000fc600078e0018 */
[----:B------:R-:W-:Y:S02]  /*0e40*/  @P1 LEA.HI.X R43, R18, UR16, R19, 0x3, P3 ;  /* 0x00000010122b1c11 */ /* 0x000fe400098f1c13 */
[----:B------:R-:W-:Y:S01]  /*0e50*/  @P1 IADD3.X R19, PT, PT, R11, UR31, RZ, P2, !PT ;  /* 0x0000001f0b131c10 */ /* 0x000fe200097fe4ff */
[----:B------:R-:W-:Y:S01]  /*0e60*/  @P1 VIADD R11, R25, UR9 ;  /* 0x00000009190b1c36 */ /* 0x000fe20008000000 */
[----:B------:R-:W0:Y:S01]  /*0e70*/  LDCU.128 UR8, c[0x0][0x390] ;  /* 0x00007200ff0877ac */ /* 0x000e220008000c00 */
[----:B------:R-:W-:-:S04]  /*0e80*/  @P1 LEA R18, P2, R8, UR15, 0x3 ;  /* 0x0000000f08121c11 */ /* 0x000fc8000f8418ff */
[----:B------:R-:W-:Y:S02]  /*0e90*/  @P1 LEA.HI.X R19, R8, UR16, R19, 0x3, P2 ;  /* 0x0000001008131c11 */ /* 0x000fe400090f1c13 */
[----:B------:R-:W-:Y:S01]  /*0ea0*/  ISETP.GE.U32.AND P2, PT, R22, UR7, PT ;  /* 0x0000000716007c0c */ /* 0x000fe2000bf46070 */
[----:B------:R-:W-:Y:S01]  /*0eb0*/  UMOV UR26, 0x3f800000 ;  /* 0x3f800000001a7882 */ /* 0x000fe20000000000 */
[C---:B------:R-:W-:Y:S02]  /*0ec0*/  @P1 LEA R38, P3, R24.reuse, UR15, 0x3 ;  /* 0x0000000f18261c11 */ /* 0x040fe4000f8618ff */
[----:B------:R-:W-:Y:S02]  /*0ed0*/  ISETP.GE.U32.OR P2, PT, R23, UR14, P2 ;  /* 0x0000000e17007c0c */ /* 0x000fe40009746470 */
[----:B------:R-:W-:Y:S02]  /*0ee0*/  @P1 LEA.HI.X R39, R24, UR16, R11, 0x3, P3 ;  /* 0x0000001018271c11 */ /* 0x000fe400098f1c0b */
[----:B------:R-:W-:-:S02]  /*0ef0*/  CS2R R24, SRZ ;  /* 0x0000000000187805 */ /* 0x000fc4000001ff00 */
[----:B------:R-:W-:Y:S01]  /*0f00*/  CS2R R10, SRZ ;  /* 0x00000000000a7805 */ /* 0x000fe2000001ff00 */
[----:B0-----:R-:W-:Y:S01]  /*0f10*/  UIADD3 UR8, UP0, UPT, UR18, UR8, URZ ;  /* 0x0000000812087290 */ /* 0x001fe2000ff1e0ff */
[----:B------:R-:W-:Y:S02]  /*0f20*/  CS2R R48, SRZ ;  /* 0x0000000000307805 */ /* 0x000fe4000001ff00 */
[----:B------:R-:W5:Y:S01]  /*0f30*/  @P1 LDG.E.64 R24, desc[UR22][R44.64] ;  /* 0x000000162c181981 */ /* 0x000f62000c1e1b00 */
[----:B------:R-:W-:Y:S01]  /*0f40*/  UIADD3.X UR9, UPT, UPT, UR19, UR9, URZ, UP0, !UPT ;  /* 0x0000000913097290 */ /* 0x000fe200087fe4ff */
[----:B------:R-:W-:Y:S02]  /*0f50*/  CS2R R46, SRZ ;  /* 0x00000000002e7805 */ /* 0x000fe4000001ff00 */
[----:B------:R-:W5:Y:S04]  /*0f60*/  @P1 LDG.E.64 R10, desc[UR22][R50.64] ;  /* 0x00000016320a1981 */ /* 0x000f68000c1e1b00 */
[----:B------:R0:W5:Y:S01]  /*0f70*/  @P1 LDG.E.64 R48, desc[UR22][R18.64] ;  /* 0x0000001612301981 */ /* 0x000162000c1e1b00 */
[----:B------:R-:W-:-:S03]  /*0f80*/  CS2R R26, SRZ ;  /* 0x00000000001a7805 */ /* 0x000fc6000001ff00 */
[----:B------:R1:W5:Y:S04]  /*0f90*/  @P1 LDG.E.64 R46, desc[UR22][R14.64] ;  /* 0x000000160e2e1981 */ /* 0x000368000c1e1b00 */
[----:B------:R-:W5:Y:S01]  /*0fa0*/  @P1 LDG.E.64 R26, desc[UR22][R56.64] ;  /* 0x00000016381a1981 */ /* 0x000f62000c1e1b00 */
[----:B0-----:R-:W-:Y:S02]  /*0fb0*/  CS2R R18, SRZ ;  /* 0x0000000000127805 */ /* 0x001fe4000001ff00 */
[----:B-1----:R-:W-:-:S04]  /*0fc0*/  CS2R R14, SRZ ;  /* 0x00000000000e7805 */ /* 0x002fc8000001ff00 */
[----:B------:R0:W5:Y:S04]  /*0fd0*/  @P1 LDG.E.64 R18, desc[UR22][R40.64] ;  /* 0x0000001628121981 */ /* 0x000168000c1e1b00 */
[----:B------:R-:W5:Y:S01]  /*0fe0*/  @P1 LDG.E.64 R14, desc[UR22][R42.64] ;  /* 0x000000162a0e1981 */ /* 0x000f62000c1e1b00 */
[----:B------:R-:W-:Y:S02]  /*0ff0*/  UIMAD UR6, UR6, UR12, URZ ;  /* 0x0000000c060672a4 */ /* 0x000fe4000f8e02ff */
[----:B------:R-:W-:Y:S02]  /*1000*/  UIMAD.WIDE.U32 UR18, UR20, UR12, URZ ;  /* 0x0000000c141272a5 */ /* 0x000fe4000f8e00ff */
[----:B------:R-:W-:Y:S01]  /*1010*/  UIMAD UR12, UR20, UR13, UR6 ;  /* 0x0000000d140c72a4 */ /* 0x000fe2000f8e0206 */
[----:B--2---:R-:W-:-:S02]  /*1020*/  @P0 R2UR UR26, R0 ;  /* 0x00000000001a02ca */ /* 0x004fc400000e0000 */
[----:B------:R-:W-:Y:S02]  /*1030*/  @!P2 LEA R44, P0, R34, UR8, 0x1 ;  /* 0x00000008222cac11 */ /* 0x000fe4000f8008ff */
[----:B---3--:R-:W-:Y:S02]  /*1040*/  FMNMX R0, RZ, R12, !PT ;  /* 0x0000000cff007209 */ /* 0x008fe40007800000 */
[----:B------:R-:W-:-:S07]  /*1050*/  FMNMX R23, RZ, R13, !PT ;  /* 0x0000000dff177209 */ /* 0x000fce0007800000 */
[----:B------:R-:W-:Y:S01]  /*1060*/  FMUL R8, R0, UR26 ;  /* 0x0000001a00087c20 */ /* 0x000fe20008400000 */
[----:B------:R-:W-:Y:S01]  /*1070*/  CS2R R12, SRZ ;  /* 0x00000000000c7805 */ /* 0x000fe2000001ff00 */
[----:B------:R-:W-:Y:S01]  /*1080*/  FMUL R51, R23, UR26 ;  /* 0x0000001a17337c20 */ /* 0x000fe20008400000 */
[C---:B------:R-:W-:Y:S02]  /*1090*/  @!P2 LEA.HI.X R45, R34.reuse, UR9, R35, 0x1, P0 ;  /* 0x00000009222dac11 */ /* 0x040fe400080f0c23 */
[----:B------:R-:W-:Y:S02]  /*10a0*/  F2FP.SATFINITE.E4M3.F32.PACK_AB_MERGE_C R50, RZ, R8, RZ ;  /* 0x00000008ff32723e */ /* 0x000fe400048070ff */
[----:B------:R-:W-:Y:S01]  /*10b0*/  @!P2 IADD3 R8, P0, PT, R34, UR29, RZ ;  /* 0x0000001d2208ac10 */ /* 0x000fe2000ff1e0ff */
[----:B------:R1:W5:Y:S01]  /*10c0*/  @P1 LDG.E.64 R12, desc[UR22][R38.64] ;  /* 0x00000016260c1981 */ /* 0x000362000c1e1b00 */
[----:B----4-:R-:W-:Y:S02]  /*10d0*/  FMNMX R16, RZ, R2, !PT ;  /* 0x00000002ff107209 */ /* 0x010fe40007800000 */
[----:B------:R-:W-:-:S02]  /*10e0*/  F2FP.SATFINITE.E4M3.F32.PACK_AB_MERGE_C R51, RZ, R51, RZ ;  /* 0x00000033ff33723e */ /* 0x000fc400048070ff */
[----:B------:R-:W-:Y:S01]  /*10f0*/  FMNMX R2, RZ, R3, !PT ;  /* 0x00000003ff027209 */ /* 0x000fe20007800000 */
[----:B------:R-:W-:Y:S01]  /*1100*/  FMUL R3, R16, UR26 ;  /* 0x0000001a10037c20 */ /* 0x000fe20008400000 */
[----:B0-----:R-:W-:Y:S02]  /*1110*/  @!P2 PRMT R41, R51, 0x7604, R50 ;  /* 0x000076043329a816 */ /* 0x001fe40000000032 */
[----:B-1----:R-:W-:Y:S02]  /*1120*/  @!P2 IADD3.X R39, PT, PT, R35, UR30, RZ, P0, !PT ;  /* 0x0000001e2327ac10 */ /* 0x002fe400087fe4ff */
[----:B------:R-:W-:Y:S01]  /*1130*/  @!P2 LEA R38, P0, R8, UR8, 0x1 ;  /* 0x000000080826ac11 */ /* 0x000fe2000f8008ff */
[----:B------:R-:W-:Y:S01]  /*1140*/  FMUL R52, R2, UR26 ;  /* 0x0000001a02347c20 */ /* 0x000fe20008400000 */
[----:B------:R-:W-:Y:S02]  /*1150*/  FMNMX3 R23, |R0|, RZ, |R23|, !PT ;  /* 0x000000ff00177276 */ /* 0x000fe40007800617 */
[----:B------:R-:W-:Y:S01]  /*1160*/  @!P2 LEA.HI.X R39, R8, UR9, R39, 0x1, P0 ;  /* 0x000000090827ac11 */ /* 0x000fe200080f0c27 */
[----:B------:R-:W-:Y:S01]  /*1170*/  VIADD R8, R22, 0x2 ;  /* 0x0000000216087836 */ /* 0x000fe20000000000 */
[----:B------:R0:W-:Y:S01]  /*1180*/  @!P2 STG.E.U16 desc[UR22][R44.64], R41 ;  /* 0x000000292c00a986 */ /* 0x0001e2000c101516 */
[----:B------:R-:W-:-:S02]  /*1190*/  F2FP.SATFINITE.E4M3.F32.PACK_AB_MERGE_C R3, RZ, R3, RZ ;  /* 0x00000003ff03723e */ /* 0x000fc400048070ff */
[----:B------:R-:W-:Y:S02]  /*11a0*/  F2FP.SATFINITE.E4M3.F32.PACK_AB_MERGE_C R52, RZ, R52, RZ ;  /* 0x00000034ff34723e */ /* 0x000fe400048070ff */
[----:B------:R-:W-:Y:S02]  /*11b0*/  FMNMX R16, |R16|, R23, !PT ;  /* 0x0000001710107209 */ /* 0x000fe40007800200 */
[----:B------:R-:W-:Y:S01]  /*11c0*/  ISETP.GE.U32.AND P0, PT, R8, UR7, PT ;  /* 0x0000000708007c0c */ /* 0x000fe2000bf06070 */
[----:B------:R-:W-:Y:S02]  /*11d0*/  IMAD.U32 R8, RZ, RZ, UR30 ;  /* 0x0000001eff087e24 */ /* 0x000fe4000f8e00ff */
[----:B0-----:R-:W-:Y:S01]  /*11e0*/  IMAD.U32 R41, RZ, RZ, UR29 ;  /* 0x0000001dff297e24 */ /* 0x001fe2000f8e00ff */
[----:B------:R-:W-:Y:S01]  /*11f0*/  FMNMX R23, RZ, R6, !PT ;  /* 0x00000006ff177209 */ /* 0x000fe20007800000 */
[----:B------:R-:W-:Y:S01]  /*1200*/  IMAD.U32 R45, RZ, RZ, UR29 ;  /* 0x0000001dff2d7e24 */ /* 0x000fe2000f8e00ff */
[----:B------:R-:W-:-:S02]  /*1210*/  @!P2 PRMT R43, R52, 0x7604, R3 ;  /* 0x00007604342ba816 */ /* 0x000fc40000000003 */
[----:B------:R-:W-:Y:S02]  /*1220*/  @!P2 LEA R0, P3, R41, R34, 0x2 ;  /* 0x000000222900a211 */ /* 0x000fe400078610ff */
[----:B------:R-:W-:Y:S02]  /*1230*/  FMNMX R6, RZ, R7, !PT ;  /* 0x00000007ff067209 */ /* 0x000fe40007800000 */
[----:B------:R-:W-:Y:S02]  /*1240*/  FMNMX3 R2, |R2|, R16, |R23|, !PT ;  /* 0x0000001002027276 */ /* 0x000fe40007800617 */
[----:B------:R-:W-:Y:S01]  /*1250*/  FMNMX R7, RZ, R30, !PT ;  /* 0x0000001eff077209 */ /* 0x000fe20007800000 */
[----:B------:R0:W-:Y:S01]  /*1260*/  @!P2 STG.E.U16 desc[UR22][R38.64], R43 ;  /* 0x0000002b2600a986 */ /* 0x0001e2000c101516 */
[----:B------:R-:W-:Y:S01]  /*1270*/  @!P2 LEA.HI.X R41, R45, R35, R8, 0x2, P3 ;  /* 0x000000232d29a211 */ /* 0x000fe200018f1408 */
[----:B------:R-:W-:Y:S01]  /*1280*/  USHF.L.U32 UR6, UR18, 0x6, URZ ;  /* 0x0000000612067899 */ /* 0x000fe200080006ff */
[----:B------:R-:W-:Y:S01]  /*1290*/  @!P2 LEA R30, P3, R0, UR8, 0x1 ;  /* 0x00000008001eac11 */ /* 0x000fe2000f8608ff */
[----:B------:R-:W-:Y:S01]  /*12a0*/  UIADD3 UR12, UPT, UPT, UR19, UR12, URZ ;  /* 0x0000000c130c7290 */ /* 0x000fe2000fffe0ff */
[----:B------:R-:W-:-:S02]  /*12b0*/  FMNMX R37, RZ, R37, !PT ;  /* 0x00000025ff257209 */ /* 0x000fc40007800000 */
[----:B------:R-:W-:Y:S02]  /*12c0*/  FMNMX R16, RZ, R31, !PT ;  /* 0x0000001fff107209 */ /* 0x000fe40007800000 */
[----:B------:R-:W-:Y:S02]  /*12d0*/  FMNMX3 R2, |R6|, R2, |R7|, !PT ;  /* 0x0000000206027276 */ /* 0x000fe40007800607 */
[----:B0-----:R-:W-:Y:S01]  /*12e0*/  FMNMX R39, RZ, R36, !PT ;  /* 0x00000024ff277209 */ /* 0x001fe20007800000 */
[----:B------:R-:W-:Y:S01]  /*12f0*/  ULEA UR6, UP0, UR4, UR6, 0x8 ;  /* 0x0000000604067291 */ /* 0x000fe2000f8040ff */
[----:B------:R-:W-:Y:S01]  /*1300*/  @!P2 LEA.HI.X R31, R0, UR9, R41, 0x1, P3 ;  /* 0x00000009001fac11 */ /* 0x000fe200098f0c29 */
[----:B------:R-:W-:Y:S01]  /*1310*/  USHF.L.U64.HI UR18, UR18, 0x6, UR12 ;  /* 0x0000000612127899 */ /* 0x000fe2000801020c */
[C---:B------:R-:W-:Y:S01]  /*1320*/  FMNMX3 R2, |R16|.reuse, R2, |R39|, !PT ;  /* 0x0000000210027276 */ /* 0x040fe20007800627 */
[----:B------:R-:W-:Y:S01]  /*1330*/  FMUL R0, R39, UR26 ;  /* 0x0000001a27007c20 */ /* 0x000fe20008400000 */
[----:B------:R-:W-:Y:S01]  /*1340*/  FMUL R39, R37, UR26 ;  /* 0x0000001a25277c20 */ /* 0x000fe20008400000 */
[----:B------:R-:W-:Y:S01]  /*1350*/  UIADD3 UR6, UP1, UPT, UR6, UR10, URZ ;  /* 0x0000000a06067290 */ /* 0x000fe2000ff3e0ff */
[----:B------:R-:W-:Y:S01]  /*1360*/  FMUL R8, R7, UR26 ;  /* 0x0000001a07087c20 */ /* 0x000fe20008400000 */
[----:B------:R-:W-:Y:S01]  /*1370*/  ULEA.HI.X UR4, UR4, UR18, UR5, 0x8, UP0 ;  /* 0x0000001204047291 */ /* 0x000fe200080f4405 */
[----:B------:R-:W-:Y:S01]  /*1380*/  FMUL R7, R16, UR26 ;  /* 0x0000001a10077c20 */ /* 0x000fe20008400000 */
[----:B------:R-:W-:Y:S01]  /*1390*/  FMUL R23, R23, UR26 ;  /* 0x0000001a17177c20 */ /* 0x000fe20008400000 */
[----:B------:R-:W-:Y:S01]  /*13a0*/  FMUL R6, R6, UR26 ;  /* 0x0000001a06067c20 */ /* 0x000fe20008400000 */
[----:B------:R-:W-:Y:S01]  /*13b0*/  FMNMX R4, RZ, R4, !PT ;  /* 0x00000004ff047209 */ /* 0x000fe20007800000 */
[----:B------:R-:W-:Y:S01]  /*13c0*/  UIADD3.X UR4, UPT, UPT, UR4, UR11, URZ, UP1, !UPT ;  /* 0x0000000b04047290 */ /* 0x000fe20008ffe4ff */
[----:B------:R-:W-:Y:S01]  /*13d0*/  F2FP.SATFINITE.E4M3.F32.PACK_AB_MERGE_C R0, RZ, R0, RZ ;  /* 0x00000000ff00723e */ /* 0x000fe200048070ff */
[----:B------:R-:W-:Y:S01]  /*13e0*/  BSSY.RECONVERGENT B0, `(.L_x_28036) ;  /* 0x0000012000007945 */ /* 0x000fe20003800200 */
[----:B------:R-:W-:-:S02]  /*13f0*/  F2FP.SATFINITE.E4M3.F32.PACK_AB_MERGE_C R39, RZ, R39, RZ ;  /* 0x00000027ff27723e */ /* 0x000fc400048070ff */
[----:B------:R-:W-:Y:S02]  /*1400*/  IADD3 R20, P1, PT, R20, UR27, RZ ;  /* 0x0000001b14147c10 */ /* 0x000fe4000ff3e0ff */
[----:B------:R-:W-:Y:S02]  /*1410*/  FMNMX3 R2, |R37|, R2, |R4|, !PT ;  /* 0x0000000225027276 */ /* 0x000fe40007800604 */
[----:B------:R-:W-:Y:S02]  /*1420*/  F2FP.SATFINITE.E4M3.F32.PACK_AB_MERGE_C R8, RZ, R8, RZ ;  /* 0x00000008ff08723e */ /* 0x000fe400048070ff */
        /* <DEDUP_REMOVED lines=13> */
.L_x_28037:
[----:B------:R-:W-:Y:S05]  /*1500*/  BSYNC.RECONVERGENT B0 ;  /* 0x0000000000007941 */ /* 0x000fea0003800200 */
.L_x_28036:
        /* <DEDUP_REMOVED lines=12> */
.L_x_28039:
[----:B------:R-:W-:Y:S05]  /*15d0*/  BSYNC.RECONVERGENT B0 ;  /* 0x0000000000007941 */ /* 0x000fea0003800200 */
.L_x_28038:
[----:B------:R2:W-:Y:S01]  /*15e0*/  @!P2 STG.E.U16 desc[UR22][R30.64], R43 ;  /* 0x0000002b1e00a986 */ /* 0x0005e2000c101516 */
[----:B------:R-:W-:Y:S01]  /*15f0*/  VIADD R16, R9, 0x1e ;  /* 0x0000001e09107836 */ /* 0x000fe20000000000 */
[----:B01----:R-:W-:Y:S01]  /*1600*/  FMNMX R41, RZ, R5, !PT ;  /* 0x00000005ff297209 */ /* 0x003fe20007800000 */
[----:B------:R-:W-:Y:S01]  /*1610*/  BSSY.RECONVERGENT B0, `(.L_x_28040) ;  /* 0x0000023000007945 */ /* 0x000fe20003800200 */
[----:B-----5:R-:W-:Y:S02]  /*1620*/  FMNMX R29, RZ, R29, !PT ;  /* 0x0000001dff1d7209 */ /* 0x020fe40007800000 */
[----:B------:R-:W-:Y:S02]  /*1630*/  LOP3.LUT R5, R16, 0x1f, RZ, 0xc0, !PT ;  /* 0x0000001f10057812 */ /* 0x000fe400078ec0ff */
[----:B------:R-:W-:Y:S01]  /*1640*/  FMNMX R28, RZ, R28, !PT ;  /* 0x0000001cff1c7209 */ /* 0x000fe20007800000 */
[----:B------:R-:W-:Y:S01]  /*1650*/  FMUL R37, R29, UR26 ;  /* 0x0000001a1d257c20 */ /* 0x000fe20008400000 */
[----:B------:R-:W-:-:S02]  /*1660*/  FMNMX R32, RZ, R32, !PT ;  /* 0x00000020ff207209 */ /* 0x000fc40007800000 */
[----:B------:R-:W-:Y:S02]  /*1670*/  FMNMX R33, RZ, R33, !PT ;  /* 0x00000021ff217209 */ /* 0x000fe40007800000 */
[C---:B------:R-:W-:Y:S01]  /*1680*/  FMNMX R16, |R41|.reuse, R2, !PT ;  /* 0x0000000229107209 */ /* 0x040fe20007800200 */
[----:B------:R-:W-:Y:S01]  /*1690*/  FMUL R2, R4, UR26 ;  /* 0x0000001a04027c20 */ /* 0x000fe20008400000 */
[----:B------:R-:W-:Y:S01]  /*16a0*/  FMUL R41, R41, UR26 ;  /* 0x0000001a29297c20 */ /* 0x000fe20008400000 */
[----:B------:R-:W-:Y:S01]  /*16b0*/  FMUL R4, R32, UR26 ;  /* 0x0000001a20047c20 */ /* 0x000fe20008400000 */
[C---:B------:R-:W-:Y:S01]  /*16c0*/  FMNMX3 R16, |R28|.reuse, R16, |R29|, !PT ;  /* 0x000000101c107276 */ /* 0x040fe2000780061d */
[----:B------:R-:W-:Y:S01]  /*16d0*/  FMUL R28, R28, UR26 ;  /* 0x0000001a1c1c7c20 */ /* 0x000fe20008400000 */
[----:B------:R-:W-:Y:S01]  /*16e0*/  FMUL R29, R33, UR26 ;  /* 0x0000001a211d7c20 */ /* 0x000fe20008400000 */
[----:B------:R-:W-:Y:S02]  /*16f0*/  IADD3.X R21, PT, PT, R21, UR31, RZ, P1, !PT ;  /* 0x0000001f15157c10 */ /* 0x000fe40008ffe4ff */
[----:B------:R-:W-:-:S02]  /*1700*/  IADD3 R36, P3, PT, R5, R20, RZ ;  /* 0x0000001405247210 */ /* 0x000fc40007f7e0ff */
[----:B------:R-:W-:Y:S02]  /*1710*/  ISETP.LT.U32.AND P0, PT, R5, UR14, !P0 ;  /* 0x0000000e05007c0c */ /* 0x000fe4000c701070 */
[----:B------:R-:W-:Y:S02]  /*1720*/  FMNMX3 R16, |R32|, R16, |R33|, !PT ;  /* 0x0000001020107276 */ /* 0x000fe40007800621 */
[----:B------:R-:W-:Y:S02]  /*1730*/  F2FP.SATFINITE.E4M3.F32.PACK_AB_MERGE_C R2, RZ, R2, RZ ;  /* 0x00000002ff02723e */ /* 0x000fe400048070ff */
[----:B------:R-:W-:Y:S02]  /*1740*/  F2FP.SATFINITE.E4M3.F32.PACK_AB_MERGE_C R28, RZ, R28, RZ ;  /* 0x0000001cff1c723e */ /* 0x000fe400048070ff */
[----:B------:R-:W-:Y:S02]  /*1750*/  F2FP.SATFINITE.E4M3.F32.PACK_AB_MERGE_C R37, RZ, R37, RZ ;  /* 0x00000025ff25723e */ /* 0x000fe400048070ff */
[----:B------:R-:W-:-:S02]  /*1760*/  F2FP.SATFINITE.E4M3.F32.PACK_AB_MERGE_C R29, RZ, R29, RZ ;  /* 0x0000001dff1d723e */ /* 0x000fc400048070ff */
        /* <DEDUP_REMOVED lines=13> */
.L_x_28041:
[----:B------:R-:W-:Y:S05]  /*1840*/  BSYNC.RECONVERGENT B0 ;  /* 0x0000000000007941 */ /* 0x000fea0003800200 */
.L_x_28040:
        /* <DEDUP_REMOVED lines=12> */
.L_x_28043:
[----:B------:R-:W-:Y:S05]  /*1910*/  BSYNC.RECONVERGENT B0 ;  /* 0x0000000000007941 */ /* 0x000fea0003800200 */
.L_x_28042:
        /* <DEDUP_REMOVED lines=12> */
.L_x_28045:
[----:B------:R-:W-:Y:S05]  /*19e0*/  BSYNC.RECONVERGENT B0 ;  /* 0x0000000000007941 */ /* 0x000fea0003800200 */
.L_x_28044:
        /* <DEDUP_REMOVED lines=26> */
[----:B------:R-:W-:-:S03]  /*1b90*/  @P0 IMAD.WIDE.U32 R30, R39, 0xa, R30 ;  /* 0x0000000a271e0825 */ /* 0x000fc600078e001e */
[----:B------:R-:W-:Y:S01]  /*1ba0*/  LOP3.LUT R29, R29, R41, R38, 0xfe, !PT ;  /* 0x000000291d1d7212 */ /* 0x000fe200078efe26 */
[----:B------:R-:W-:Y:S01]  /*1bb0*/  @P0 VIADD R31, R31, UR5 ;  /* 0x000000051f1f0c36 */ /* 0x000fe20008000000 */
[C---:B0-----:R-:W-:Y:S02]  /*1bc0*/  @P0 LEA R32, P1, R30.reuse, UR15, 0x3 ;  /* 0x0000000f1e200c11 */ /* 0x041fe4000f8218ff */
[----:B------:R-:W-:Y:S02]  /*1bd0*/  CS2R R40, SRZ ;  /* 0x0000000000287805 */ /* 0x000fe4000001ff00 */
[----:B------:R-:W-:Y:S01]  /*1be0*/  @P0 LEA.HI.X R33, R30, UR16, R31, 0x3, P1 ;  /* 0x000000101e210c11 */ /* 0x000fe200088f1c1f */
[----:B------:R-:W-:Y:S02]  /*1bf0*/  @P0 IMAD.MOV.U32 R30, RZ, RZ, R34 ;  /* 0x000000ffff1e0224 */ /* 0x000fe400078e0022 */
[----:B------:R-:W-:Y:S01]  /*1c00*/  @P0 IMAD.MOV.U32 R31, RZ, RZ, R35 ;  /* 0x000000ffff1f0224 */ /* 0x000fe200078e0023 */
[----:B------:R-:W-:Y:S01]  /*1c10*/  @UP0 UIMAD UR5, UR30, 0xb, URZ ;  /* 0x0000000b1e0508a4 */ /* 0x000fe2000f8e02ff */
[----:B------:R-:W-:Y:S01]  /*1c20*/  CS2R R42, SRZ ;  /* 0x00000000002a7805 */ /* 0x000fe2000001ff00 */
[----:B------:R0:W5:Y:S01]  /*1c30*/  @P0 LDG.E.64 R40, desc[UR22][R36.64] ;  /* 0x0000001624280981 */ /* 0x000162000c1e1b00 */
[----:B------:R-:W-:-:S04]  /*1c40*/  @P0 IMAD.WIDE.U32 R30, R39, 0xb, R30 ;  /* 0x0000000b271e0825 */ /* 0x000fc800078e001e */
[----:B------:R-:W-:Y:S01]  /*1c50*/  @P0 VIADD R31, R31, UR5 ;  /* 0x000000051f1f0c36 */ /* 0x000fe20008000000 */
[----:B------:R1:W5:Y:S01]  /*1c60*/  @P0 LDG.E.64 R42, desc[UR22][R32.64] ;  /* 0x00000016202a0981 */ /* 0x000362000c1e1b00 */
        /* <DEDUP_REMOVED lines=47> */
[C---:B------:R-:W-:Y:S01]  /*1f60*/  @P0 LEA R50, P3, R34.reuse, UR15, 0x3 ;  /* 0x0000000f22320c11 */ /* 0x040fe2000f8618ff */
[----:B------:R-:W-:Y:S01]  /*1f70*/  IMAD.U32 R0, R23, 0x10000, RZ ;  /* 0x0001000017007824 */ /* 0x000fe200078e00ff */
[----:B------:R-:W-:Y:S02]  /*1f80*/  CS2R R32, SRZ ;  /* 0x0000000000207805 */ /* 0x000fe4000001ff00 */
[----:B------:R-:W-:Y:S02]  /*1f90*/  FMNMX R23, RZ, R48, !PT ;  /* 0x00000030ff177209 */ /* 0x000fe40007800000 */
[----:B------:R-:W-:Y:S02]  /*1fa0*/  @P0 LEA.HI.X R51, R34, UR16, R35, 0x3, P3 ;  /* 0x0000001022330c11 */ /* 0x000fe400098f1c23 */
[----:B------:R-:W-:Y:S02]  /*1fb0*/  CS2R R34, SRZ ;  /* 0x0000000000227805 */ /* 0x000fe4000001ff00 */
[----:B------:R-:W-:Y:S01]  /*1fc0*/  FMNMX R49, RZ, R49, !PT ;  /* 0x00000031ff317209 */ /* 0x000fe20007800000 */
[----:B------:R0:W5:Y:S01]  /*1fd0*/  @P0 LDG.E.64 R32, desc[UR22][R54.64] ;  /* 0x0000001636200981 */ /* 0x000162000c1e1b00 */
[----:B------:R-:W-:-:S02]  /*1fe0*/  IMAD.X R21, RZ, RZ, R21, P2 ;  /* 0x000000ffff157224 */ /* 0x000fc400010e0615 */
[----:B------:R-:W-:Y:S01]  /*1ff0*/  FMNMX3 R16, |R23|, R16, |R49|, !PT ;  /* 0x0000001017107276 */ /* 0x000fe20007800631 */
[----:B------:R-:W-:Y:S01]  /*2000*/  FMUL R49, R49, UR26 ;  /* 0x0000001a31317c20 */ /* 0x000fe20008400000 */
[----:B------:R1:W5:Y:S01]  /*2010*/  @P0 LDG.E.64 R34, desc[UR22][R50.64] ;  /* 0x0000001632220981 */ /* 0x000362000c1e1b00 */
[----:B------:R-:W-:Y:S01]  /*2020*/  FMUL R23, R23, UR26 ;  /* 0x0000001a17177c20 */ /* 0x000fe20008400000 */
[----:B------:R-:W-:Y:S02]  /*2030*/  @!P1 LEA R48, P0, R20, UR8, 0x1 ;  /* 0x0000000814309c11 */ /* 0x000fe4000f8008ff */
[----:B------:R-:W-:Y:S02]  /*2040*/  LOP3.LUT R0, R0, 0xff0000, RZ, 0xc0, !PT ;  /* 0x00ff000000007812 */ /* 0x000fe400078ec0ff */
[----:B------:R-:W-:Y:S02]  /*2050*/  F2FP.SATFINITE.E4M3.F32.PACK_AB_MERGE_C R56, RZ, R23, RZ ;  /* 0x00000017ff38723e */ /* 0x000fe400048070ff */
[----:B0-----:R-:W-:-:S02]  /*2060*/  FMNMX R55, RZ, R46, !PT ;  /* 0x0000002eff377209 */ /* 0x001fc40007800000 */
[----:B-1----:R-:W-:Y:S02]  /*2070*/  F2FP.SATFINITE.E4M3.F32.PACK_AB_MERGE_C R51, RZ, R49, RZ ;  /* 0x00000031ff33723e */ /* 0x002fe400048070ff */
[C---:B------:R-:W-:Y:S02]  /*2080*/  @!P1 LEA.HI.X R49, R20.reuse, UR9, R21, 0x1, P0 ;  /* 0x0000000914319c11 */ /* 0x040fe400080f0c15 */
[----:B------:R-:W-:Y:S02]  /*2090*/  @!P1 IADD3 R50, P0, PT, R20, UR29, RZ ;  /* 0x0000001d14329c10 */ /* 0x000fe4000ff1e0ff */
[----:B------:R-:W-:Y:S02]  /*20a0*/  FMNMX R54, RZ, R47, !PT ;  /* 0x0000002fff367209 */ /* 0x000fe40007800000 */
[----:B------:R-:W-:Y:S02]  /*20b0*/  LOP3.LUT R0, R0, 0xffff, R53, 0xf8, !PT ;  /* 0x0000ffff00007812 */ /* 0x000fe400078ef835 */
[----:B------:R-:W-:-:S02]  /*20c0*/  @!P1 PRMT R23, R51, 0x7604, R56 ;  /* 0x0000760433179816 */ /* 0x000fc40000000038 */
[----:B------:R-:W-:Y:S02]  /*20d0*/  @!P1 IADD3.X R53, PT, PT, R21, UR30, RZ, P0, !PT ;  /* 0x0000001e15359c10 */ /* 0x000fe400087fe4ff */
[C---:B------:R-:W-:Y:S01]  /*20e0*/  FMNMX R57, |R55|.reuse, R16, !PT ;  /* 0x0000001037397209 */ /* 0x040fe20007800200 */
[----:B------:R-:W-:Y:S01]  /*20f0*/  FMUL R16, R55, UR26 ;  /* 0x0000001a37107c20 */ /* 0x000fe20008400000 */
[----:B------:R-:W-:Y:S01]  /*2100*/  @!P1 LEA R46, P0, R50, UR8, 0x1 ;  /* 0x00000008322e9c11 */ /* 0x000fe2000f8008ff */
[----:B------:R-:W-:Y:S02]  /*2110*/  IMAD R3, R52, 0x100, R3 ;  /* 0x0000010034037824 */ /* 0x000fe400078e0203 */
[----:B------:R-:W-:Y:S01]  /*2120*/  FMUL R52, R54, UR26 ;  /* 0x0000001a36347c20 */ /* 0x000fe20008400000 */
[----:B------:R0:W-:Y:S01]  /*2130*/  @!P1 STG.E.U16 desc[UR22][R48.64], R23 ;  /* 0x0000001730009986 */ /* 0x0001e2000c101516 */
[----:B------:R-:W-:Y:S02]  /*2140*/  @!P1 LEA.HI.X R47, R50, UR9, R53, 0x1, P0 ;  /* 0x00000009322f9c11 */ /* 0x000fe400080f0c35 */
[----:B------:R-:W-:-:S02]  /*2150*/  LOP3.LUT R50, R56, 0xff, RZ, 0xc0, !PT ;  /* 0x000000ff38327812 */ /* 0x000fc400078ec0ff */
[----:B------:R-:W-:Y:S02]  /*2160*/  FMNMX R53, RZ, R26, !PT ;  /* 0x0000001aff357209 */ /* 0x000fe40007800000 */
[----:B------:R-:W-:Y:S02]  /*2170*/  F2FP.SATFINITE.E4M3.F32.PACK_AB_MERGE_C R52, RZ, R52, RZ ;  /* 0x00000034ff34723e */ /* 0x000fe400048070ff */
[----:B0-----:R-:W-:Y:S02]  /*2180*/  F2FP.SATFINITE.E4M3.F32.PACK_AB_MERGE_C R23, RZ, R16, RZ ;  /* 0x00000010ff17723e */ /* 0x001fe400048070ff */
[----:B------:R-:W-:Y:S02]  /*2190*/  FMNMX3 R57, |R54|, R57, |R53|, !PT ;  /* 0x0000003936397276 */ /* 0x000fe40007800635 */
[----:B------:R-:W-:Y:S01]  /*21a0*/  FMNMX R27, RZ, R27, !PT ;  /* 0x0000001bff1b7209 */ /* 0x000fe20007800000 */
[----:B------:R-:W-:Y:S01]  /*21b0*/  IMAD R50, R23, 0x100, R50 ;  /* 0x0000010017327824 */ /* 0x000fe200078e0232 */
[----:B------:R-:W-:-:S02]  /*21c0*/  FMNMX R24, RZ, R24, !PT ;  /* 0x00000018ff187209 */ /* 0x000fc40007800000 */
[----:B------:R-:W-:Y:S02]  /*21d0*/  @!P1 PRMT R23, R52, 0x7604, R23 ;  /* 0x0000760434179816 */ /* 0x000fe40000000017 */
[----:B------:R-:W-:Y:S02]  /*21e0*/  FMNMX R16, RZ, R25, !PT ;  /* 0x00000019ff107209 */ /* 0x000fe40007800000 */
[----:B------:R-:W-:Y:S02]  /*21f0*/  FMNMX R49, RZ, R10, !PT ;  /* 0x0000000aff317209 */ /* 0x000fe40007800000 */
[----:B------:R-:W-:Y:S01]  /*2200*/  FMNMX3 R57, |R27|, R57, |R24|, !PT ;  /* 0x000000391b397276 */ /* 0x000fe20007800618 */
[----:B------:R0:W-:Y:S01]  /*2210*/  @!P1 STG.E.U16 desc[UR22][R46.64], R23 ;  /* 0x000000172e009986 */ /* 0x0001e2000c101516 */
[----:B------:R-:W-:Y:S01]  /*2220*/  FMUL R10, R53, UR26 ;  /* 0x0000001a350a7c20 */ /* 0x000fe20008400000 */
[----:B------:R-:W-:Y:S01]  /*2230*/  FMUL R25, R16, UR26 ;  /* 0x0000001a10197c20 */ /* 0x000fe20008400000 */
[----:B------:R-:W-:-:S02]  /*2240*/  IMAD.U32 R55, RZ, RZ, UR29 ;  /* 0x0000001dff377e24 */ /* 0x000fc4000f8e00ff */
[----:B------:R-:W-:Y:S01]  /*2250*/  FMUL R24, R24, UR26 ;  /* 0x0000001a18187c20 */ /* 0x000fe20008400000 */
[----:B------:R-:W-:Y:S01]  /*2260*/  BSSY.RECONVERGENT B0, `(.L_x_28046) ;  /* 0x0000012000007945 */ /* 0x000fe20003800200 */
[----:B0-----:R-:W-:Y:S01]  /*2270*/  FMNMX3 R23, |R16|, R57, |R49|, !PT ;  /* 0x0000003910177276 */ /* 0x001fe20007800631 */
[----:B------:R-:W-:Y:S01]  /*2280*/  FMUL R16, R27, UR26 ;  /* 0x0000001a1b107c20 */ /* 0x000fe20008400000 */
[----:B------:R-:W-:Y:S02]  /*2290*/  FMNMX R46, RZ, R11, !PT ;  /* 0x0000000bff2e7209 */ /* 0x000fe40007800000 */
[----:B------:R-:W-:Y:S02]  /*22a0*/  F2FP.SATFINITE.E4M3.F32.PACK_AB_MERGE_C R47, RZ, R10, RZ ;  /* 0x0000000aff2f723e */ /* 0x000fe400048070ff */
[----:B------:R-:W-:Y:S02]  /*22b0*/  @!P1 LEA R48, P2, R55, R20, 0x2 ;  /* 0x0000001437309211 */ /* 0x000fe400078410ff */
        /* <DEDUP_REMOVED lines=12> */
.L_x_28047:
[----:B------:R-:W-:Y:S05]  /*2380*/  BSYNC.RECONVERGENT B0 ;  /* 0x0000000000007941 */ /* 0x000fea0003800200 */
.L_x_28046:
        /* <DEDUP_REMOVED lines=10> */
.L_x_28049:
[----:B------:R-:W-:Y:S05]  /*2430*/  BSYNC.RECONVERGENT B0 ;  /* 0x0000000000007941 */ /* 0x000fea0003800200 */
.L_x_28048:
[----:B01----:R-:W-:Y:S02]  /*2440*/  IMAD.U32 R25, RZ, RZ, UR29 ;  /* 0x0000001dff197e24 */ /* 0x003fe4000f8e00ff */
[----:B------:R-:W-:Y:S01]  /*2450*/  FMUL R53, R49, UR26 ;  /* 0x0000001a31357c20 */ /* 0x000fe20008400000 */
[----:B------:R-:W-:Y:S02]  /*2460*/  IMAD.U32 R24, RZ, RZ, UR30 ;  /* 0x0000001eff187e24 */ /* 0x000fe4000f8e00ff */
[----:B------:R-:W-:Y:S01]  /*2470*/  FMUL R26, R46, UR26 ;  /* 0x0000001a2e1a7c20 */ /* 0x000fe20008400000 */
[----:B------:R-:W-:Y:S01]  /*2480*/  FMNMX R18, RZ, R18, !PT ;  /* 0x00000012ff127209 */ /* 0x000fe20007800000 */
[----:B------:R-:W-:Y:S01]  /*2490*/  BSSY.RECONVERGENT B0, `(.L_x_28050) ;  /* 0x0000029000007945 */ /* 0x000fe20003800200 */
[----:B------:R-:W-:Y:S02]  /*24a0*/  F2FP.SATFINITE.E4M3.F32.PACK_AB_MERGE_C R53, RZ, R53, RZ ;  /* 0x00000035ff35723e */ /* 0x000fe400048070ff */
[----:B------:R-:W-:Y:S01]  /*24b0*/  @!P1 LEA.HI.X R25, R25, R21, R24, 0x2, P2 ;  /* 0x0000001519199211 */ /* 0x000fe200010f1418 */
[----:B------:R-:W-:Y:S01]  /*24c0*/  FMUL R54, R18, UR26 ;  /* 0x0000001a12367c20 */ /* 0x000fe20008400000 */
[----:B------:R-:W-:-:S02]  /*24d0*/  F2FP.SATFINITE.E4M3.F32.PACK_AB_MERGE_C R26, RZ, R26, RZ ;  /* 0x0000001aff1a723e */ /* 0x000fc400048070ff */
[----:B------:R-:W-:Y:S02]  /*24e0*/  @!P1 LEA R24, P0, R48, UR8, 0x1 ;  /* 0x0000000830189c11 */ /* 0x000fe4000f8008ff */
[----:B------:R-:W-:Y:S02]  /*24f0*/  @!P1 PRMT R27, R26, 0x7604, R53 ;  /* 0x000076041a1b9816 */ /* 0x000fe40000000035 */
[----:B------:R-:W-:Y:S02]  /*2500*/  @!P1 LEA.HI.X R25, R48, UR9, R25, 0x1, P0 ;  /* 0x0000000930199c11 */ /* 0x000fe400080f0c19 */
[----:B------:R-:W-:Y:S02]  /*2510*/  FMNMX3 R23, |R46|, R23, |R18|, !PT ;  /* 0x000000172e177276 */ /* 0x000fe40007800612 */
[----:B------:R-:W-:Y:S01]  /*2520*/  FMNMX R46, RZ, R19, !PT ;  /* 0x00000013ff2e7209 */ /* 0x000fe20007800000 */
[----:B------:R0:W-:Y:S01]  /*2530*/  @!P1 STG.E.U16 desc[UR22][R24.64], R27 ;  /* 0x0000001b18009986 */ /* 0x0001e2000c101516 */
[----:B------:R-:W-:-:S02]  /*2540*/  FMNMX R14, RZ, R14, !PT ;  /* 0x0000000eff0e7209 */ /* 0x000fc40007800000 */
[----:B------:R-:W-:Y:S02]  /*2550*/  FMNMX R19, RZ, R15, !PT ;  /* 0x0000000fff137209 */ /* 0x000fe40007800000 */
[----:B------:R-:W-:Y:S02]  /*2560*/  FMNMX R49, RZ, R12, !PT ;  /* 0x0000000cff317209 */ /* 0x000fe40007800000 */
[----:B------:R-:W-:Y:S01]  /*2570*/  FMNMX R23, |R46|, R23, !PT ;  /* 0x000000172e177209 */ /* 0x000fe20007800200 */
[----:B------:R-:W-:Y:S01]  /*2580*/  FMUL R48, R19, UR26 ;  /* 0x0000001a13307c20 */ /* 0x000fe20008400000 */
[----:B------:R-:W-:Y:S01]  /*2590*/  FMNMX R56, RZ, R13, !PT ;  /* 0x0000000dff387209 */ /* 0x000fe20007800000 */
[C---:B------:R-:W-:Y:S01]  /*25a0*/  FMUL R13, R14.reuse, UR26 ;  /* 0x0000001a0e0d7c20 */ /* 0x040fe20008400000 */
[----:B------:R-:W-:Y:S02]  /*25b0*/  LOP3.LUT R15, R17, 0xe0, RZ, 0xc0, !PT ;  /* 0x000000e0110f7812 */ /* 0x000fe400078ec0ff */
[----:B------:R-:W-:Y:S01]  /*25c0*/  FMNMX3 R12, |R14|, R23, |R19|, !PT ;  /* 0x000000170e0c7276 */ /* 0x000fe20007800613 */
[----:B------:R-:W-:Y:S01]  /*25d0*/  FMUL R23, R46, UR26 ;  /* 0x0000001a2e177c20 */ /* 0x000fe20008400000 */
[----:B------:R-:W-:Y:S01]  /*25e0*/  FMUL R17, R56, UR26 ;  /* 0x0000001a38117c20 */ /* 0x000fe20008400000 */
[C---:B------:R-:W-:Y:S01]  /*25f0*/  FMUL R14, R49.reuse, UR26 ;  /* 0x0000001a310e7c20 */ /* 0x040fe20008400000 */
[----:B------:R-:W-:-:S02]  /*2600*/  FMNMX3 R12, |R49|, R12, |R56|, !PT ;  /* 0x0000000c310c7276 */ /* 0x000fc40007800638 */
[----:B------:R-:W-:Y:S02]  /*2610*/  F2FP.SATFINITE.E4M3.F32.PACK_AB_MERGE_C R54, RZ, R54, RZ ;  /* 0x00000036ff36723e */ /* 0x000fe400048070ff */
[----:B------:R-:W-:Y:S02]  /*2620*/  F2FP.SATFINITE.E4M3.F32.PACK_AB_MERGE_C R13, RZ, R13, RZ ;  /* 0x0000000dff0d723e */ /* 0x000fe400048070ff */
[----:B------:R-:W-:Y:S02]  /*2630*/  F2FP.SATFINITE.E4M3.F32.PACK_AB_MERGE_C R48, RZ, R48, RZ ;  /* 0x00000030ff30723e */ /* 0x000fe400048070ff */
[----:B------:R-:W-:Y:S02]  /*2640*/  F2FP.SATFINITE.E4M3.F32.PACK_AB_MERGE_C R17, RZ, R17, RZ ;  /* 0x00000011ff11723e */ /* 0x000fe400048070ff */
[----:B------:R-:W-:Y:S02]  /*2650*/  F2FP.SATFINITE.E4M3.F32.PACK_AB_MERGE_C R14, RZ, R14, RZ ;  /* 0x0000000eff0e723e */ /* 0x000fe400048070ff */
[----:B------:R-:W-:Y:S01]  /*2660*/  F2FP.SATFINITE.E4M3.F32.PACK_AB_MERGE_C R23, RZ, R23, RZ ;  /* 0x00000017ff17723e */ /* 0x000fe200048070ff */
[----:B0-----:R-:W-:Y:S06]  /*2670*/  @P1 BRA `(.L_x_28051) ;  /* 0x0000000000281947 */ /* 0x001fec0003800000 */
        /* <DEDUP_REMOVED lines=10> */
.L_x_28051:
[----:B------:R-:W-:Y:S05]  /*2720*/  BSYNC.RECONVERGENT B0 ;  /* 0x0000000000007941 */ /* 0x000fea0003800200 */
.L_x_28050:
        /* <DEDUP_REMOVED lines=12> */
.L_x_28053:
[----:B------:R-:W-:Y:S05]  /*27f0*/  BSYNC.RECONVERGENT B0 ;  /* 0x0000000000007941 */ /* 0x000fea0003800200 */
.L_x_28052:
        /* <DEDUP_REMOVED lines=10> */
.L_x_28055:
[----:B------:R-:W-:Y:S05]  /*28a0*/  BSYNC.RECONVERGENT B0 ;  /* 0x0000000000007941 */ /* 0x000fea0003800200 */
.L_x_28054:
        /* <DEDUP_REMOVED lines=126> */
[----:B------:R-:W-:Y:S01]  /*3090*/  @P0 VIADD R5, R59, UR5 ;  /* 0x000000053b050c36 */ /* 0x000fe20008000000 */
[----:B------:R-:W-:Y:S02]  /*30a0*/  LOP3.LUT R0, R7, 0xffff, RZ, 0xc0, !PT ;  /* 0x0000ffff07007812 */ /* 0x000fe400078ec0ff */
[----:B------:R0:W5:Y:S02]  /*30b0*/  @P0 LDG.E.64 R52, desc[UR22][R54.64] ;  /* 0x0000001636340981 */ /* 0x000164000c1e1b00 */
[----:B-----5:R-:W-:Y:S02]  /*30c0*/  FMNMX R7, RZ, R44, !PT ;  /* 0x0000002cff077209 */ /* 0x020fe40007800000 */
[----:B------:R-:W-:-:S02]  /*30d0*/  FMNMX R45, RZ, R45, !PT ;  /* 0x0000002dff2d7209 */ /* 0x000fc40007800000 */
[----:B0-----:R-:W-:Y:S01]  /*30e0*/  @P0 LEA R54, P3, R58, UR15, 0x3 ;  /* 0x0000000f3a360c11 */ /* 0x001fe2000f8618ff */
[----:B------:R-:W-:-:S03]  /*30f0*/  IMAD.SHL.U32 R13, R0, 0x1000000, RZ ;  /* 0x01000000000d7824 */ /* 0x000fc600078e00ff */
[----:B------:R-:W-:Y:S02]  /*3100*/  @P0 LEA.HI.X R55, R58, UR16, R5, 0x3, P3 ;  /* 0x000000103a370c11 */ /* 0x000fe400098f1c05 */
[----:B------:R-:W-:Y:S02]  /*3110*/  CS2R R4, SRZ ;  /* 0x0000000000047805 */ /* 0x000fe4000001ff00 */
[C---:B------:R-:W-:Y:S01]  /*3120*/  FMNMX3 R0, |R7|.reuse, R12, |R45|, !PT ;  /* 0x0000000c07007276 */ /* 0x040fe2000780062d */
[----:B------:R-:W-:Y:S01]  /*3130*/  FMUL R7, R7, UR26 ;  /* 0x0000001a07077c20 */ /* 0x000fe20008400000 */
[----:B------:R-:W-:Y:S01]  /*3140*/  FMUL R45, R45, UR26 ;  /* 0x0000001a2d2d7c20 */ /* 0x000fe20008400000 */
[----:B------:R-:W-:Y:S01]  /*3150*/  IMAD.X R57, RZ, RZ, R46, P2 ;  /* 0x000000ffff397224 */ /* 0x000fe200010e062e */
[----:B------:R0:W5:Y:S01]  /*3160*/  @P0 LDG.E.64 R4, desc[UR22][R54.64] ;  /* 0x0000001636040981 */ /* 0x000162000c1e1b00 */
[----:B------:R-:W-:Y:S01]  /*3170*/  @!P1 LEA R44, P0, R56, UR8, 0x1 ;  /* 0x00000008382c9c11 */ /* 0x000fe2000f8008ff */
[----:B------:R-:W-:Y:S01]  /*3180*/  BSSY.RECONVERGENT B0, `(.L_x_28056) ;  /* 0x0000034000007945 */ /* 0x000fe20003800200 */
[----:B------:R-:W-:-:S02]  /*3190*/  F2FP.SATFINITE.E4M3.F32.PACK_AB_MERGE_C R58, RZ, R7, RZ ;  /* 0x00000007ff3a723e */ /* 0x000fc400048070ff */
[----:B------:R-:W-:Y:S02]  /*31a0*/  F2FP.SATFINITE.E4M3.F32.PACK_AB_MERGE_C R7, RZ, R45, RZ ;  /* 0x0000002dff07723e */ /* 0x000fe400048070ff */
[----:B------:R-:W-:Y:S02]  /*31b0*/  LOP3.LUT R28, R6, 0xff000000, R13, 0xf8, !PT ;  /* 0xff000000061c7812 */ /* 0x000fe400078ef80d */
[C---:B------:R-:W-:Y:S02]  /*31c0*/  @!P1 LEA.HI.X R45, R56.reuse, UR9, R57, 0x1, P0 ;  /* 0x00000009382d9c11 */ /* 0x040fe400080f0c39 */
[----:B------:R-:W-:Y:S02]  /*31d0*/  @!P1 IADD3 R6, P0, PT, R56, UR29, RZ ;  /* 0x0000001d38069c10 */ /* 0x000fe4000ff1e0ff */
[----:B0-----:R-:W-:Y:S02]  /*31e0*/  FMNMX R55, RZ, R40, !PT ;  /* 0x00000028ff377209 */ /* 0x001fe40007800000 */
[----:B------:R-:W-:-:S02]  /*31f0*/  FMNMX R14, RZ, R41, !PT ;  /* 0x00000029ff0e7209 */ /* 0x000fc40007800000 */
[----:B------:R-:W-:Y:S02]  /*3200*/  @!P1 IADD3.X R13, PT, PT, R57, UR30, RZ, P0, !PT ;  /* 0x0000001e390d9c10 */ /* 0x000fe400087fe4ff */
[C---:B------:R-:W-:Y:S01]  /*3210*/  FMNMX R40, |R55|.reuse, R0, !PT ;  /* 0x0000000037287209 */ /* 0x040fe20007800200 */
[----:B------:R-:W-:Y:S01]  /*3220*/  FMUL R0, R55, UR26 ;  /* 0x0000001a37007c20 */ /* 0x000fe20008400000 */
[----:B------:R-:W-:Y:S01]  /*3230*/  @!P1 LEA R12, P0, R6, UR8, 0x1 ;  /* 0x00000008060c9c11 */ /* 0x000fe2000f8008ff */
[----:B------:R-:W-:Y:S01]  /*3240*/  FMUL R8, R14, UR26 ;  /* 0x0000001a0e087c20 */ /* 0x000fe20008400000 */
[----:B------:R-:W-:Y:S01]  /*3250*/  @!P1 PRMT R47, R7, 0x7604, R58 ;  /* 0x00007604072f9816 */ /* 0x000fe2000000003a */
[----:B------:R-:W-:Y:S01]  /*3260*/  IMAD.U32 R55, RZ, RZ, UR29 ;  /* 0x0000001dff377e24 */ /* 0x000fe2000f8e00ff */
[----:B------:R-:W-:Y:S02]  /*3270*/  @!P1 LEA.HI.X R13, R6, UR9, R13, 0x1, P0 ;  /* 0x00000009060d9c11 */ /* 0x000fe400080f0c0d */
[----:B------:R-:W-:Y:S01]  /*3280*/  LOP3.LUT R6, R58, 0xff, RZ, 0xc0, !PT ;  /* 0x000000ff3a067812 */ /* 0x000fe200078ec0ff */
[----:B------:R0:W-:Y:S01]  /*3290*/  @!P1 STG.E.U16 desc[UR22][R44.64], R47 ;  /* 0x0000002f2c009986 */ /* 0x0001e2000c101516 */
[----:B------:R-:W-:-:S02]  /*32a0*/  F2FP.SATFINITE.E4M3.F32.PACK_AB_MERGE_C R41, RZ, R0, RZ ;  /* 0x00000000ff29723e */ /* 0x000fc400048070ff */
[----:B------:R-:W-:Y:S02]  /*32b0*/  F2FP.SATFINITE.E4M3.F32.PACK_AB_MERGE_C R8, RZ, R8, RZ ;  /* 0x00000008ff08723e */ /* 0x000fe400048070ff */
[----:B------:R-:W-:Y:S01]  /*32c0*/  LOP3.LUT R0, R7, 0xff, RZ, 0xc0, !PT ;  /* 0x000000ff07007812 */ /* 0x000fe200078ec0ff */
[----:B------:R-:W-:Y:S01]  /*32d0*/  IMAD R6, R41, 0x100, R6 ;  /* 0x0000010029067824 */ /* 0x000fe200078e0206 */
[C---:B------:R-:W-:Y:S02]  /*32e0*/  @!P1 PRMT R41, R8.reuse, 0x7604, R41 ;  /* 0x0000760408299816 */ /* 0x040fe40000000029 */
[----:B------:R-:W-:Y:S01]  /*32f0*/  FMNMX R38, RZ, R38, !PT ;  /* 0x00000026ff267209 */ /* 0x000fe20007800000 */
[----:B------:R-:W-:Y:S01]  /*3300*/  IMAD R0, R8, 0x100, R0 ;  /* 0x0000010008007824 */ /* 0x000fe200078e0200 */
[----:B------:R-:W-:Y:S01]  /*3310*/  FMNMX R43, RZ, R43, !PT ;  /* 0x0000002bff2b7209 */ /* 0x000fe20007800000 */
[----:B------:R1:W-:Y:S01]  /*3320*/  @!P1 STG.E.U16 desc[UR22][R12.64], R41 ;  /* 0x000000290c009986 */ /* 0x0003e2000c101516 */
[----:B0-----:R-:W-:Y:S01]  /*3330*/  FMNMX R45, RZ, R42, !PT ;  /* 0x0000002aff2d7209 */ /* 0x001fe20007800000 */
[----:B------:R-:W-:Y:S01]  /*3340*/  FMUL R8, R38, UR26 ;  /* 0x0000001a26087c20 */ /* 0x000fe20008400000 */
[----:B------:R-:W-:-:S02]  /*3350*/  FMNMX R39, RZ, R39, !PT ;  /* 0x00000027ff277209 */ /* 0x000fc40007800000 */
[----:B------:R-:W-:Y:S01]  /*3360*/  FMNMX3 R14, |R14|, R40, |R45|, !PT ;  /* 0x000000280e0e7276 */ /* 0x000fe2000780062d */
[----:B------:R-:W-:Y:S01]  /*3370*/  FMUL R7, R45, UR26 ;  /* 0x0000001a2d077c20 */ /* 0x000fe20008400000 */
[----:B------:R-:W-:Y:S01]  /*3380*/  FMNMX R40, RZ, R36, !PT ;  /* 0x00000024ff287209 */ /* 0x000fe20007800000 */
[C---:B------:R-:W-:Y:S01]  /*3390*/  FMUL R36, R43.reuse, UR26 ;  /* 0x0000001a2b247c20 */ /* 0x040fe20008400000 */
[----:B------:R-:W-:Y:S02]  /*33a0*/  FMNMX3 R14, |R43|, R14, |R38|, !PT ;  /* 0x0000000e2b0e7276 */ /* 0x000fe40007800626 */
[----:B------:R-:W-:Y:S01]  /*33b0*/  FMNMX R44, RZ, R37, !PT ;  /* 0x00000025ff2c7209 */ /* 0x000fe20007800000 */
[C---:B-1----:R-:W-:Y:S01]  /*33c0*/  FMUL R12, R39.reuse, UR26 ;  /* 0x0000001a270c7c20 */ /* 0x042fe20008400000 */
[----:B------:R-:W-:Y:S02]  /*33d0*/  F2FP.SATFINITE.E4M3.F32.PACK_AB_MERGE_C R37, RZ, R7, RZ ;  /* 0x00000007ff25723e */ /* 0x000fe400048070ff */
[----:B------:R-:W-:-:S02]  /*33e0*/  FMNMX3 R47, |R39|, R14, |R40|, !PT ;  /* 0x0000000e272f7276 */ /* 0x000fc40007800628 */
[----:B------:R-:W-:Y:S02]  /*33f0*/  F2FP.SATFINITE.E4M3.F32.PACK_AB_MERGE_C R7, RZ, R8, RZ ;  /* 0x00000008ff07723e */ /* 0x000fe400048070ff */
[----:B------:R-:W-:Y:S02]  /*3400*/  @!P1 LEA R14, P2, R55, R56, 0x2 ;  /* 0x00000038370e9211 */ /* 0x000fe400078410ff */
        /* <DEDUP_REMOVED lines=11> */
.L_x_28057:
[----:B------:R-:W-:Y:S05]  /*34c0*/  BSYNC.RECONVERGENT B0 ;  /* 0x0000000000007941 */ /* 0x000fea0003800200 */
.L_x_28056:
        /* <DEDUP_REMOVED lines=10> */
.L_x_28059:
[----:B------:R-:W-:Y:S05]  /*3570*/  BSYNC.RECONVERGENT B0 ;  /* 0x0000000000007941 */ /* 0x000fea0003800200 */
.L_x_28058:
[----:B01----:R-:W-:Y:S02]  /*3580*/  IMAD.U32 R13, RZ, RZ, UR29 ;  /* 0x0000001dff0d7e24 */ /* 0x003fe4000f8e00ff */
[----:B------:R-:W-:Y:S01]  /*3590*/  FMUL R39, R40, UR26 ;  /* 0x0000001a28277c20 */ /* 0x000fe20008400000 */
[----:B------:R-:W-:Y:S02]  /*35a0*/  IMAD.U32 R12, RZ, RZ, UR30 ;  /* 0x0000001eff0c7e24 */ /* 0x000fe4000f8e00ff */
[----:B------:R-:W-:Y:S01]  /*35b0*/  FMUL R40, R44, UR26 ;  /* 0x0000001a2c287c20 */ /* 0x000fe20008400000 */
[----:B------:R-:W-:Y:S01]  /*35c0*/  FMNMX R30, RZ, R30, !PT ;  /* 0x0000001eff1e7209 */ /* 0x000fe20007800000 */
[----:B------:R-:W-:Y:S01]  /*35d0*/  IMAD.U32 R37, R37, 0x10000, RZ ;  /* 0x0001000025257824 */ /* 0x000fe200078e00ff */
[----:B------:R-:W-:Y:S01]  /*35e0*/  F2FP.SATFINITE.E4M3.F32.PACK_AB_MERGE_C R39, RZ, R39, RZ ;  /* 0x00000027ff27723e */ /* 0x000fe200048070ff */
[----:B------:R-:W-:Y:S01]  /*35f0*/  BSSY.RECONVERGENT B0, `(.L_x_28060) ;  /* 0x000001a000007945 */ /* 0x000fe20003800200 */
[----:B------:R-:W-:Y:S01]  /*3600*/  @!P1 LEA.HI.X R13, R13, R57, R12, 0x2, P2 ;  /* 0x000000390d0d9211 */ /* 0x000fe200010f140c */
[----:B------:R-:W-:Y:S01]  /*3610*/  FMUL R41, R30, UR26 ;  /* 0x0000001a1e297c20 */ /* 0x000fe20008400000 */
[----:B------:R-:W-:-:S02]  /*3620*/  F2FP.SATFINITE.E4M3.F32.PACK_AB_MERGE_C R40, RZ, R40, RZ ;  /* 0x00000028ff28723e */ /* 0x000fc400048070ff */
[----:B------:R-:W-:Y:S02]  /*3630*/  @!P1 LEA R12, P0, R14, UR8, 0x1 ;  /* 0x000000080e0c9c11 */ /* 0x000fe4000f8008ff */
[----:B------:R-:W-:Y:S02]  /*3640*/  @!P1 PRMT R43, R40, 0x7604, R39 ;  /* 0x00007604282b9816 */ /* 0x000fe40000000027 */
[----:B------:R-:W-:Y:S02]  /*3650*/  @!P1 LEA.HI.X R13, R14, UR9, R13, 0x1, P0 ;  /* 0x000000090e0d9c11 */ /* 0x000fe400080f0c0d */
[----:B------:R-:W-:Y:S02]  /*3660*/  FMNMX R42, RZ, R31, !PT ;  /* 0x0000001fff2a7209 */ /* 0x000fe40007800000 */
[----:B------:R-:W-:Y:S01]  /*3670*/  FMNMX3 R47, |R44|, R47, |R30|, !PT ;  /* 0x0000002f2c2f7276 */ /* 0x000fe2000780061e */
[----:B------:R0:W-:Y:S01]  /*3680*/  @!P1 STG.E.U16 desc[UR22][R12.64], R43 ;  /* 0x0000002b0c009986 */ /* 0x0001e2000c101516 */
[----:B------:R-:W-:Y:S01]  /*3690*/  LOP3.LUT R37, R37, 0xff0000, RZ, 0xc0, !PT ;  /* 0x00ff000025257812 */ /* 0x000fe200078ec0ff */
[----:B------:R-:W-:Y:S01]  /*36a0*/  FMUL R44, R42, UR26 ;  /* 0x0000001a2a2c7c20 */ /* 0x000fe20008400000 */
[----:B------:R-:W-:-:S02]  /*36b0*/  F2FP.SATFINITE.E4M3.F32.PACK_AB_MERGE_C R41, RZ, R41, RZ ;  /* 0x00000029ff29723e */ /* 0x000fc400048070ff */
[----:B------:R-:W-:Y:S02]  /*36c0*/  LOP3.LUT R6, R37, 0xffff, R6, 0xf8, !PT ;  /* 0x0000ffff25067812 */ /* 0x000fe400078ef806 */
        /* <DEDUP_REMOVED lines=12> */
.L_x_28061:
[----:B------:R-:W-:Y:S05]  /*3790*/  BSYNC.RECONVERGENT B0 ;  /* 0x0000000000007941 */ /* 0x000fea0003800200 */
.L_x_28060:
[----:B0-----:R-:W1:Y:S01]  /*37a0*/  S2R R12, SR_TID.X ;  /* 0x00000000000c7919 */ /* 0x001e620000002100 */
[----:B------:R-:W-:Y:S01]  /*37b0*/  FMNMX R54, RZ, R32, !PT ;  /* 0x00000020ff367209 */ /* 0x000fe20007800000 */
[----:B------:R-:W-:Y:S01]  /*37c0*/  BSSY.RECONVERGENT B0, `(.L_x_28062) ;  /* 0x000004c000007945 */ /* 0x000fe20003800200 */
[----:B------:R-:W-:Y:S01]  /*37d0*/  LOP3.LUT R7, R7, 0xffff, RZ, 0xc0, !PT ;  /* 0x0000ffff07077812 */ /* 0x000fe200078ec0ff */
[----:B------:R-:W-:Y:S01]  /*37e0*/  IMAD.U32 R36, R36, 0x10000, RZ ;  /* 0x0001000024247824 */ /* 0x000fe200078e00ff */
[----:B------:R-:W-:Y:S01]  /*37f0*/  FMNMX R46, RZ, R34, !PT ;  /* 0x00000022ff2e7209 */ /* 0x000fe20007800000 */
[----:B------:R-:W-:Y:S01]  /*3800*/  FMUL R34, R54, UR26 ;  /* 0x0000001a36227c20 */ /* 0x000fe20008400000 */
[----:B------:R-:W-:Y:S01]  /*3810*/  LOP3.LUT R14, R39, 0xff, RZ, 0xc0, !PT ;  /* 0x000000ff270e7812 */ /* 0x000fe200078ec0ff */
[----:B------:R-:W-:Y:S01]  /*3820*/  IMAD.SHL.U32 R7, R7, 0x1000000, RZ ;  /* 0x0100000007077824 */ /* 0x000fe200078e00ff */
[----:B------:R-:W-:Y:S01]  /*3830*/  PRMT R41, R41, 0x7104, RZ ;  /* 0x0000710429297816 */ /* 0x000fe200000000ff */
[----:B------:R-:W-:Y:S01]  /*3840*/  FMUL R32, R46, UR26 ;  /* 0x0000001a2e207c20 */ /* 0x000fe20008400000 */
[----:B------:R-:W-:-:S02]  /*3850*/  F2FP.SATFINITE.E4M3.F32.PACK_AB_MERGE_C R34, RZ, R34, RZ ;  /* 0x00000022ff22723e */ /* 0x000fc400048070ff */
[----:B------:R-:W-:Y:S02]  /*3860*/  LOP3.LUT R6, R6, 0xff000000, R7, 0xf8, !PT ;  /* 0xff00000006067812 */ /* 0x000fe400078ef807 */
[----:B------:R-:W-:Y:S01]  /*3870*/  LOP3.LUT R14, R14, 0xff00, R41, 0xf8, !PT ;  /* 0x0000ff000e0e7812 */ /* 0x000fe200078ef829 */
[----:B------:R-:W-:Y:S01]  /*3880*/  IMAD.U32 R7, R34, 0x10000, RZ ;  /* 0x0001000022077824 */ /* 0x000fe200078e00ff */
[----:B------:R-:W-:Y:S02]  /*3890*/  F2FP.SATFINITE.E4M3.F32.PACK_AB_MERGE_C R32, RZ, R32, RZ ;  /* 0x00000020ff20723e */ /* 0x000fe400048070ff */
[----:B------:R-:W-:Y:S02]  /*38a0*/  FMNMX R33, RZ, R33, !PT ;  /* 0x00000021ff217209 */ /* 0x000fe40007800000 */
[----:B------:R-:W-:Y:S02]  /*38b0*/  LOP3.LUT R14, R14, 0xff0000, R7, 0xf8, !PT ;  /* 0x00ff00000e0e7812 */ /* 0x000fe400078ef807 */
[----:B------:R-:W-:-:S02]  /*38c0*/  LOP3.LUT R7, R32, 0xffff, RZ, 0xc0, !PT ;  /* 0x0000ffff20077812 */ /* 0x000fc400078ec0ff */
[----:B------:R-:W-:Y:S02]  /*38d0*/  FMNMX R47, |R42|, R47, !PT ;  /* 0x0000002f2a2f7209 */ /* 0x000fe40007800200 */
[----:B------:R-:W-:Y:S01]  /*38e0*/  PRMT R44, R44, 0x7104, RZ ;  /* 0x000071042c2c7816 */ /* 0x000fe200000000ff */
[----:B------:R-:W-:Y:S01]  /*38f0*/  IMAD.SHL.U32 R7, R7, 0x1000000, RZ ;  /* 0x0100000007077824 */ /* 0x000fe200078e00ff */
[----:B------:R-:W-:Y:S02]  /*3900*/  FMNMX3 R47, |R54|, R47, |R33|, !PT ;  /* 0x0000002f362f7276 */ /* 0x000fe40007800621 */
[----:B------:R-:W-:Y:S02]  /*3910*/  FMNMX R18, RZ, R18, !PT ;  /* 0x00000012ff127209 */ /* 0x000fe40007800000 */
[----:B-1----:R-:W-:Y:S02]  /*3920*/  SHF.R.U32.HI R13, RZ, 0x5, R12 ;  /* 0x00000005ff0d7819 */ /* 0x002fe4000001160c */
[----:B------:R-:W-:-:S02]  /*3930*/  LOP3.LUT R7, R14, R7, RZ, 0xfc, !PT ;  /* 0x000000070e077212 */ /* 0x000fc400078efcff */
[----:B------:R-:W-:Y:S01]  /*3940*/  MOV R14, 0x400 ;  /* 0x00000400000e7802 */ /* 0x000fe20000000f00 */
[----:B------:R-:W-:Y:S01]  /*3950*/  IMAD.SHL.U32 R31, R13, 0x4, RZ ;  /* 0x000000040d1f7824 */ /* 0x000fe200078e00ff */
[----:B------:R-:W-:Y:S02]  /*3960*/  LOP3.LUT R38, R12, 0x1f, RZ, 0xc0, !PT ;  /* 0x0000001f0c267812 */ /* 0x000fe400078ec0ff */
[----:B------:R-:W-:Y:S01]  /*3970*/  FMNMX R48, RZ, R48, !PT ;  /* 0x00000030ff307209 */ /* 0x000fe20007800000 */
[----:B------:R-:W-:Y:S01]  /*3980*/  VIADD R37, R31, 0x3 ;  /* 0x000000031f257836 */ /* 0x000fe20000000000 */
[----:B------:R-:W-:Y:S01]  /*3990*/  LOP3.LUT R43, RZ, R31, RZ, 0x33, !PT ;  /* 0x0000001fff2b7212 */ /* 0x000fe200078e33ff */
[----:B------:R-:W-:Y:S02]  /*39a0*/  VIADD R14, R14, 0x20 ;  /* 0x000000200e0e7836 */ /* 0x000fe40000000000 */
[----:B------:R-:W-:Y:S01]  /*39b0*/  IMAD R30, R38, 0x108, RZ ;  /* 0x00000108261e7824 */ /* 0x000fe200078e02ff */
[----:B------:R-:W-:Y:S01]  /*39c0*/  ISETP.GE.U32.AND P0, PT, R37, UR7, PT ;  /* 0x0000000725007c0c */ /* 0x000fe2000bf06070 */
[----:B------:R-:W-:-:S02]  /*39d0*/  IMAD.IADD R41, R43, 0x1, R12 ;  /* 0x000000012b297824 */ /* 0x000fc400078e020c */
[----:B------:R-:W-:Y:S01]  /*39e0*/  VIADD R45, R31, 0x2 ;  /* 0x000000021f2d7836 */ /* 0x000fe20000000000 */
[----:B------:R-:W-:Y:S01]  /*39f0*/  ISETP.GE.U32.OR P0, PT, R15, UR14, P0 ;  /* 0x0000000e0f007c0c */ /* 0x000fe20008706470 */
[----:B------:R-:W-:Y:S01]  /*3a00*/  IMAD.SHL.U32 R41, R41, 0x8, RZ ;  /* 0x0000000829297824 */ /* 0x000fe200078e00ff */
[----:B------:R-:W0:Y:S01]  /*3a10*/  S2R R15, SR_CgaCtaId ;  /* 0x00000000000f7919 */ /* 0x000e220000008800 */
[----:B------:R-:W-:-:S04]  /*3a20*/  IMAD.IADD R45, R12, 0x1, -R45 ;  /* 0x000000010c2d7824 */ /* 0x000fc800078e0a2d */
[----:B------:R-:W-:Y:S01]  /*3a30*/  IMAD.SHL.U32 R45, R45, 0x8, RZ ;  /* 0x000000082d2d7824 */ /* 0x000fe200078e00ff */
[----:B0-----:R-:W-:Y:S01]  /*3a40*/  LEA R14, R15, R14, 0x18 ;  /* 0x0000000e0f0e7211 */ /* 0x001fe200078ec0ff */
[----:B------:R-:W-:-:S05]  /*3a50*/  IMAD.IADD R15, R12, 0x1, -R31 ;  /* 0x000000010c0f7824 */ /* 0x000fca00078e0a1f */
[----:B------:R-:W-:Y:S01]  /*3a60*/  LOP3.LUT R58, R15, 0x1f, RZ, 0xc0, !PT ;  /* 0x0000001f0f3a7812 */ /* 0x000fe200078ec0ff */
[----:B------:R-:W-:-:S04]  /*3a70*/  IMAD.IADD R15, R30, 0x1, R14 ;  /* 0x000000011e0f7824 */ /* 0x000fc800078e020e */
[----:B------:R-:W-:Y:S01]  /*3a80*/  IMAD R39, R58, 0x8, R15 ;  /* 0x000000083a277824 */ /* 0x000fe200078e020f */
[----:B------:R-:W-:-:S04]  /*3a90*/  LOP3.LUT R58, R41, 0xf8, RZ, 0xc0, !PT ;  /* 0x000000f8293a7812 */ /* 0x000fc800078ec0ff */
[----:B------:R0:W-:Y:S01]  /*3aa0*/  STS.64 [R39], R2 ;  /* 0x0000000227007388 */ /* 0x0001e20000000a00 */
[----:B------:R-:W-:Y:S01]  /*3ab0*/  IMAD.IADD R41, R15, 0x1, R58 ;  /* 0x000000010f297824 */ /* 0x000fe200078e023a */
[----:B------:R-:W-:-:S04]  /*3ac0*/  LOP3.LUT R58, R45, 0xf8, RZ, 0xc0, !PT ;  /* 0x000000f82d3a7812 */ /* 0x000fc800078ec0ff */
[----:B------:R1:W-:Y:S01]  /*3ad0*/  STS.64 [R41], R10 ;  /* 0x0000000a29007388 */ /* 0x0003e20000000a00 */
[----:B------:R-:W-:-:S05]  /*3ae0*/  IMAD.IADD R45, R15, 0x1, R58 ;  /* 0x000000010f2d7824 */ /* 0x000fca00078e023a */
[----:B------:R2:W-:Y:S01]  /*3af0*/  STS.64 [R45], R6 ;  /* 0x000000062d007388 */ /* 0x0005e20000000a00 */
[----:B0-----:R-:W-:-:S04]  /*3b00*/  LOP3.LUT R3, R40, 0xff, RZ, 0xc0, !PT ;  /* 0x000000ff28037812 */ /* 0x001fc800078ec0ff */
[----:B------:R-:W-:Y:S02]  /*3b10*/  LOP3.LUT R44, R3, 0xff00, R44, 0xf8, !PT ;  /* 0x0000ff00032c7812 */ /* 0x000fe400078ef82c */
[----:B-1----:R-:W-:Y:S01]  /*3b20*/  FMNMX R11, RZ, R35, !PT ;  /* 0x00000023ff0b7209 */ /* 0x002fe20007800000 */
[----:B------:R-:W-:-:S03]  /*3b30*/  FMUL R35, R33, UR26 ;  /* 0x0000001a21237c20 */ /* 0x000fc60008400000 */
[----:B------:R-:W-:Y:S01]  /*3b40*/  FMNMX3 R46, |R46|, R47, |R11|, !PT ;  /* 0x0000002f2e2e7276 */ /* 0x000fe2000780060b */
[----:B------:R-:W-:Y:S01]  /*3b50*/  FMUL R33, R11, UR26 ;  /* 0x0000001a0b217c20 */ /* 0x000fe20008400000 */
[----:B------:R-:W-:-:S04]  /*3b60*/  F2FP.SATFINITE.E4M3.F32.PACK_AB_MERGE_C R35, RZ, R35, RZ ;  /* 0x00000023ff23723e */ /* 0x000fc800048070ff */
[----:B------:R-:W-:Y:S01]  /*3b70*/  F2FP.SATFINITE.E4M3.F32.PACK_AB_MERGE_C R33, RZ, R33, RZ ;  /* 0x00000021ff21723e */ /* 0x000fe200048070ff */
[----:B------:R-:W-:-:S03]  /*3b80*/  IMAD.U32 R2, R35, 0x10000, RZ ;  /* 0x0001000023027824 */ /* 0x000fc600078e00ff */
[----:B------:R-:W-:Y:S02]  /*3b90*/  LOP3.LUT R3, R33, 0xffff, RZ, 0xc0, !PT ;  /* 0x0000ffff21037812 */ /* 0x000fe400078ec0ff */
[----:B------:R-:W-:-:S03]  /*3ba0*/  LOP3.LUT R2, R2, 0xff0000, RZ, 0xc0, !PT ;  /* 0x00ff000002027812 */ /* 0x000fc600078ec0ff */
[----:B------:R-:W-:-:S05]  /*3bb0*/  IMAD.SHL.U32 R3, R3, 0x1000000, RZ ;  /* 0x0100000003037824 */ /* 0x000fca00078e00ff */
[----:B------:R-:W-:Y:S01]  /*3bc0*/  LOP3.LUT R3, R3, R44, R2, 0xfe, !PT ;  /* 0x0000002c03037212 */ /* 0x000fe200078efe02 */
[----:B--2---:R-:W-:Y:S06]  /*3bd0*/  @P1 BRA `(.L_x_28063) ;  /* 0x0000000000281947 */ /* 0x004fec0003800000 */
        /* <DEDUP_REMOVED lines=10> */
.L_x_28063:
[----:B------:R-:W-:Y:S05]  /*3c80*/  BSYNC.RECONVERGENT B0 ;  /* 0x0000000000007941 */ /* 0x000fea0003800200 */
.L_x_28062:
[----:B------:R-:W-:Y:S01]  /*3c90*/  LOP3.LUT R7, R8, 0xffff, RZ, 0xc0, !PT ;  /* 0x0000ffff08077812 */ /* 0x000fe200078ec0ff */
[----:B------:R-:W-:Y:S01]  /*3ca0*/  FMUL R2, R18, UR26 ;  /* 0x0000001a12027c20 */ /* 0x000fe20008400000 */
[----:B0-----:R-:W-:Y:S01]  /*3cb0*/  LOP3.LUT R11, R36, 0xff0000, RZ, 0xc0, !PT ;  /* 0x00ff0000240b7812 */ /* 0x001fe200078ec0ff */
[----:B------:R-:W-:Y:S01]  /*3cc0*/  FMUL R6, R48, UR26 ;  /* 0x0000001a30067c20 */ /* 0x000fe20008400000 */
[----:B------:R-:W-:Y:S01]  /*3cd0*/  FMNMX R52, RZ, R52, !PT ;  /* 0x00000034ff347209 */ /* 0x000fe20007800000 */
[----:B------:R-:W-:Y:S01]  /*3ce0*/  IMAD.SHL.U32 R7, R7, 0x1000000, RZ ;  /* 0x0100000007077824 */ /* 0x000fe200078e00ff */
[----:B------:R-:W-:Y:S01]  /*3cf0*/  LOP3.LUT R10, R11, 0xffff, R0, 0xf8, !PT ;  /* 0x0000ffff0b0a7812 */ /* 0x000fe200078ef800 */
[----:B------:R-:W-:Y:S01]  /*3d00*/  BSSY.RECONVERGENT B0, `(.L_x_28064) ;  /* 0x0000019000007945 */ /* 0x000fe20003800200 */
[----:B------:R-:W-:Y:S02]  /*3d10*/  F2FP.SATFINITE.E4M3.F32.PACK_AB_MERGE_C R0, RZ, R2, RZ ;  /* 0x00000002ff00723e */ /* 0x000fe400048070ff */
[----:B------:R-:W-:-:S02]  /*3d20*/  F2FP.SATFINITE.E4M3.F32.PACK_AB_MERGE_C R8, RZ, R6, RZ ;  /* 0x00000006ff08723e */ /* 0x000fc400048070ff */
[----:B------:R-:W-:Y:S02]  /*3d30*/  FMNMX R53, RZ, R53, !PT ;  /* 0x00000035ff357209 */ /* 0x000fe40007800000 */
[----:B------:R-:W-:Y:S02]  /*3d40*/  LOP3.LUT R2, R10, 0xff000000, R7, 0xf8, !PT ;  /* 0xff0000000a027812 */ /* 0x000fe400078ef807 */
[----:B------:R-:W-:Y:S02]  /*3d50*/  LOP3.LUT R11, R0, 0xff, RZ, 0xc0, !PT ;  /* 0x000000ff000b7812 */ /* 0x000fe400078ec0ff */
[----:B------:R-:W-:Y:S02]  /*3d60*/  PRMT R34, R8, 0x7104, RZ ;  /* 0x0000710408227816 */ /* 0x000fe400000000ff */
[C---:B------:R-:W-:Y:S01]  /*3d70*/  FMNMX3 R7, |R52|.reuse, R46, |R53|, !PT ;  /* 0x0000002e34077276 */ /* 0x040fe20007800635 */
[----:B------:R-:W-:Y:S01]  /*3d80*/  FMUL R52, R52, UR26 ;  /* 0x0000001a34347c20 */ /* 0x000fe20008400000 */
[----:B------:R-:W-:-:S02]  /*3d90*/  FMNMX R24, RZ, R24, !PT ;  /* 0x00000018ff187209 */ /* 0x000fc40007800000 */
[----:B------:R-:W-:Y:S02]  /*3da0*/  LOP3.LUT R34, R11, 0xff00, R34, 0xf8, !PT ;  /* 0x0000ff000b227812 */ /* 0x000fe400078ef822 */
[----:B------:R-:W-:Y:S02]  /*3db0*/  FMNMX R25, RZ, R25, !PT ;  /* 0x00000019ff197209 */ /* 0x000fe40007800000 */
[----:B------:R-:W-:Y:S02]  /*3dc0*/  FMNMX R22, RZ, R22, !PT ;  /* 0x00000016ff167209 */ /* 0x000fe40007800000 */
[----:B------:R-:W-:Y:S01]  /*3dd0*/  FMNMX R35, |R24|, R7, !PT ;  /* 0x0000000718237209 */ /* 0x000fe20007800200 */
        /* <DEDUP_REMOVED lines=11> */
.L_x_28065:
[----:B------:R-:W-:Y:S05]  /*3e90*/  BSYNC.RECONVERGENT B0 ;  /* 0x0000000000007941 */ /* 0x000fea0003800200 */
.L_x_28064:
[----:B0-----:R-:W-:Y:S01]  /*3ea0*/  FMUL R33, R22, UR26 ;  /* 0x0000001a16217c20 */ /* 0x001fe20008400000 */
[----:B------:R-:W-:Y:S01]  /*3eb0*/  FMUL R7, R24, UR26 ;  /* 0x0000001a18077c20 */ /* 0x000fe20008400000 */
[----:B------:R-:W-:Y:S01]  /*3ec0*/  F2FP.SATFINITE.E4M3.F32.PACK_AB_MERGE_C R6, RZ, R52, RZ ;  /* 0x00000034ff06723e */ /* 0x000fe200048070ff */
[----:B------:R-:W-:Y:S01]  /*3ed0*/  IMAD.IADD R37, R12, 0x1, -R37 ;  /* 0x000000010c257824 */ /* 0x000fe200078e0a25 */
[----:B------:R-:W-:Y:S01]  /*3ee0*/  FMNMX R50, RZ, R50, !PT ;  /* 0x00000032ff327209 */ /* 0x000fe20007800000 */
[----:B------:R-:W-:Y:S01]  /*3ef0*/  FMUL R53, R53, UR26 ;  /* 0x0000001a35357c20 */ /* 0x000fe20008400000 */
[----:B------:R-:W-:Y:S01]  /*3f00*/  F2FP.SATFINITE.E4M3.F32.PACK_AB_MERGE_C R33, RZ, R33, RZ ;  /* 0x00000021ff21723e */ /* 0x000fe200048070ff */
[----:B------:R-:W-:Y:S01]  /*3f10*/  IMAD.SHL.U32 R37, R37, 0x8, RZ ;  /* 0x0000000825257824 */ /* 0x000fe200078e00ff */
[----:B-----5:R-:W-:Y:S01]  /*3f20*/  FMNMX R4, RZ, R4, !PT ;  /* 0x00000004ff047209 */ /* 0x020fe20007800000 */
[----:B------:R-:W-:Y:S01]  /*3f30*/  USHF.L.U32 UR5, UR29, 0x3, URZ ;  /* 0x000000031d057899 */ /* 0x000fe200080006ff */
[----:B------:R-:W-:Y:S01]  /*3f40*/  LOP3.LUT R10, R6, 0xff, RZ, 0xc0, !PT ;  /* 0x000000ff060a7812 */ /* 0x000fe200078ec0ff */
[----:B------:R-:W-:Y:S01]  /*3f50*/  IMAD.U32 R11, R33, 0x10000, RZ ;  /* 0x00010000210b7824 */ /* 0x000fe200078e00ff */
[----:B------:R-:W-:Y:S01]  /*3f60*/  F2FP.SATFINITE.E4M3.F32.PACK_AB_MERGE_C R7, RZ, R7, RZ ;  /* 0x00000007ff07723e */ /* 0x000fe200048070ff */
[----:B------:R-:W-:Y:S01]  /*3f70*/  FMUL R24, R4, UR26 ;  /* 0x0000001a04187c20 */ /* 0x000fe20008400000 */
[----:B------:R-:W-:Y:S01]  /*3f80*/  FMNMX3 R47, |R25|, R35, |R22|, !PT ;  /* 0x00000023192f7276 */ /* 0x000fe20007800616 */
[----:B------:R-:W-:Y:S01]  /*3f90*/  FMUL R22, R50, UR26 ;  /* 0x0000001a32167c20 */ /* 0x000fe20008400000 */
[----:B------:R-:W-:Y:S01]  /*3fa0*/  LOP3.LUT R11, R11, 0xff0000, RZ, 0xc0, !PT ;  /* 0x00ff00000b0b7812 */ /* 0x000fe200078ec0ff */
[----:B------:R-:W-:Y:S01]  /*3fb0*/  IMAD R10, R7, 0x100, R10 ;  /* 0x00000100070a7824 */ /* 0x000fe200078e020a */
[----:B------:R-:W-:Y:S01]  /*3fc0*/  FMNMX R20, RZ, R20, !PT ;  /* 0x00000014ff147209 */ /* 0x000fe20007800000 */
[----:B------:R-:W-:Y:S01]  /*3fd0*/  FMUL R25, R25, UR26 ;  /* 0x0000001a19197c20 */ /* 0x000fe20008400000 */
[----:B------:R-:W-:Y:S01]  /*3fe0*/  F2FP.SATFINITE.E4M3.F32.PACK_AB_MERGE_C R22, RZ, R22, RZ ;  /* 0x00000016ff16723e */ /* 0x000fe200048070ff */
[----:B------:R-:W-:Y:S01]  /*3ff0*/  USHF.L.U64.HI UR10, UR29, 0x3, UR30 ;  /* 0x000000031d0a7899 */ /* 0x000fe2000801021e */
[----:B------:R-:W-:Y:S01]  /*4000*/  F2FP.SATFINITE.E4M3.F32.PACK_AB_MERGE_C R24, RZ, R24, RZ ;  /* 0x00000018ff18723e */ /* 0x000fe200048070ff */
[----:B------:R-:W-:Y:S01]  /*4010*/  FMUL R32, R20, UR26 ;  /* 0x0000001a14207c20 */ /* 0x000fe20008400000 */
[----:B------:R-:W-:Y:S01]  /*4020*/  LOP3.LUT R55, R11, 0xffff, R10, 0xf8, !PT ;  /* 0x0000ffff0b377812 */ /* 0x000fe200078ef80a */
[----:B------:R-:W-:Y:S01]  /*4030*/  IMAD.U32 R36, RZ, RZ, UR30 ;  /* 0x0000001eff247e24 */ /* 0x000fe2000f8e00ff */
[----:B------:R-:W-:Y:S01]  /*4040*/  FMNMX R35, RZ, R23, !PT ;  /* 0x00000017ff237209 */ /* 0x000fe20007800000 */
[----:B------:R-:W-:Y:S01]  /*4050*/  IMAD.U32 R23, R22, 0x10000, RZ ;  /* 0x0001000016177824 */ /* 0x000fe200078e00ff */
[----:B------:R-:W-:Y:S01]  /*4060*/  LOP3.LUT R11, R24, 0xffff, RZ, 0xc0, !PT ;  /* 0x0000ffff180b7812 */ /* 0x000fe200078ec0ff */
[----:B------:R-:W-:Y:S01]  /*4070*/  BSSY.RECONVERGENT B0, `(.L_x_28066) ;  /* 0x0000033000007945 */ /* 0x000fe20003800200 */
[----:B------:R-:W-:-:S02]  /*4080*/  F2FP.SATFINITE.E4M3.F32.PACK_AB_MERGE_C R53, RZ, R53, RZ ;  /* 0x00000035ff35723e */ /* 0x000fc400048070ff */
[----:B------:R-:W-:Y:S01]  /*4090*/  F2FP.SATFINITE.E4M3.F32.PACK_AB_MERGE_C R32, RZ, R32, RZ ;  /* 0x00000020ff20723e */ /* 0x000fe200048070ff */
[----:B------:R-:W-:Y:S01]  /*40a0*/  IMAD.SHL.U32 R11, R11, 0x1000000, RZ ;  /* 0x010000000b0b7824 */ /* 0x000fe200078e00ff */
[----:B------:R-:W-:Y:S02]  /*40b0*/  LOP3.LUT R34, R34, 0xff0000, R23, 0xf8, !PT ;  /* 0x00ff000022227812 */ /* 0x000fe400078ef817 */
[----:B------:R-:W-:Y:S02]  /*40c0*/  FMNMX3 R47, |R35|, R47, |R20|, !PT ;  /* 0x0000002f232f7276 */ /* 0x000fe40007800614 */
[----:B------:R-:W-:Y:S02]  /*40d0*/  LOP3.LUT R20, R37, 0xf8, RZ, 0xc0, !PT ;  /* 0x000000f825147812 */ /* 0x000fe400078ec0ff */
[----:B------:R-:W-:Y:S02]  /*40e0*/  @!P0 PRMT R37, R53, 0x7604, R6 ;  /* 0x0000760435258816 */ /* 0x000fe40000000006 */
[----:B------:R-:W-:Y:S01]  /*40f0*/  LOP3.LUT R10, R32, 0xffff, RZ, 0xc0, !PT ;  /* 0x0000ffff200a7812 */ /* 0x000fe200078ec0ff */
[----:B------:R-:W-:Y:S01]  /*4100*/  IMAD.IADD R23, R15, 0x1, R20 ;  /* 0x000000010f177824 */ /* 0x000fe200078e0214 */
[----:B------:R-:W-:-:S02]  /*4110*/  LOP3.LUT R11, R34, R11, RZ, 0xfc, !PT ;  /* 0x0000000b220b7212 */ /* 0x000fc400078efcff */
[----:B------:R-:W-:Y:S01]  /*4120*/  F2FP.SATFINITE.E4M3.F32.PACK_AB_MERGE_C R6, RZ, R25, RZ ;  /* 0x00000019ff06723e */ /* 0x000fe200048070ff */
[----:B------:R-:W-:Y:S01]  /*4130*/  IMAD.SHL.U32 R10, R10, 0x1000000, RZ ;  /* 0x010000000a0a7824 */ /* 0x000fe200078e00ff */
[----:B------:R-:W-:Y:S02]  /*4140*/  LOP3.LUT R25, R53, 0xff, RZ, 0xc0, !PT ;  /* 0x000000ff35197812 */ /* 0x000fe400078ec0ff */
[----:B------:R-:W-:Y:S02]  /*4150*/  FMNMX R34, RZ, R21, !PT ;  /* 0x00000015ff227209 */ /* 0x000fe40007800000 */
[C---:B------:R-:W-:Y:S01]  /*4160*/  @!P0 PRMT R53, R6.reuse, 0x7604, R7 ;  /* 0x0000760406358816 */ /* 0x040fe20000000007 */
[----:B------:R-:W-:Y:S01]  /*4170*/  IMAD R25, R6, 0x100, R25 ;  /* 0x0000010006197824 */ /* 0x000fe200078e0219 */
[----:B------:R-:W-:Y:S02]  /*4180*/  FMNMX3 R20, |R34|, R47, |R18|, !PT ;  /* 0x0000002f22147276 */ /* 0x000fe40007800612 */
[----:B------:R-:W-:Y:S01]  /*4190*/  FMNMX R47, RZ, R19, !PT ;  /* 0x00000013ff2f7209 */ /* 0x000fe20007800000 */
[----:B------:R-:W-:Y:S01]  /*41a0*/  IMAD.U32 R19, RZ, RZ, UR29 ;  /* 0x0000001dff137e24 */ /* 0x000fe2000f8e00ff */
[----:B------:R-:W-:-:S02]  /*41b0*/  IADD3 R6, P1, PT, R26, UR5, RZ ;  /* 0x000000051a067c10 */ /* 0x000fc4000ff3e0ff */
[----:B------:R-:W-:Y:S01]  /*41c0*/  LOP3.LUT R10, R55, 0xff000000, R10, 0xf8, !PT ;  /* 0xff000000370a7812 */ /* 0x000fe200078ef80a */
[----:B------:R-:W-:Y:S01]  /*41d0*/  IMAD.U32 R55, RZ, RZ, UR29 ;  /* 0x0000001dff377e24 */ /* 0x000fe2000f8e00ff */
[----:B------:R-:W-:Y:S01]  /*41e0*/  IADD3.X R7, PT, PT, R27, UR10, RZ, P1, !PT ;  /* 0x0000000a1b077c10 */ /* 0x000fe20008ffe4ff */
[----:B------:R-:W-:Y:S01]  /*41f0*/  FMUL R27, R34, UR26 ;  /* 0x0000001a221b7c20 */ /* 0x000fe20008400000 */
[----:B------:R-:W-:Y:S01]  /*4200*/  @!P0 LEA R26, P3, R19, R6, 0x2 ;  /* 0x00000006131a8211 */ /* 0x000fe200078610ff */
[----:B------:R0:W-:Y:S01]  /*4210*/  STS.64 [R23], R10 ;  /* 0x0000000a17007388 */ /* 0x0001e20000000a00 */
[C---:B------:R-:W-:Y:S01]  /*4220*/  @!P0 LEA R18, P1, R6.reuse, UR8, 0x1 ;  /* 0x0000000806128c11 */ /* 0x040fe2000f8208ff */
[C---:B------:R-:W-:Y:S01]  /*4230*/  FMUL R34, R47.reuse, UR26 ;  /* 0x0000001a2f227c20 */ /* 0x040fe20008400000 */
[----:B------:R-:W-:Y:S02]  /*4240*/  @!P0 IADD3 R21, P2, PT, R6, UR29, RZ ;  /* 0x0000001d06158c10 */ /* 0x000fe4000ff5e0ff */
[----:B------:R-:W-:-:S02]  /*4250*/  FMNMX3 R48, |R47|, R20, |R48|, !PT ;  /* 0x000000142f307276 */ /* 0x000fc40007800630 */
[----:B------:R-:W-:Y:S02]  /*4260*/  @!P0 LEA.HI.X R19, R6, UR9, R7, 0x1, P1 ;  /* 0x0000000906138c11 */ /* 0x000fe400088f0c07 */
[----:B------:R-:W-:Y:S02]  /*4270*/  @!P0 LEA R20, P1, R21, UR8, 0x1 ;  /* 0x0000000815148c11 */ /* 0x000fe4000f8208ff */
[----:B0-----:R-:W-:Y:S01]  /*4280*/  @!P0 LEA.HI.X R11, R55, R7, R36, 0x2, P3 ;  /* 0x00000007370b8211 */ /* 0x001fe200018f1424 */
[----:B------:R0:W-:Y:S01]  /*4290*/  @!P0 STG.E.U16 desc[UR22][R18.64], R37 ;  /* 0x0000002512008986 */ /* 0x0001e2000c101516 */
[----:B------:R-:W-:Y:S02]  /*42a0*/  @!P0 IADD3.X R36, PT, PT, R7, UR30, RZ, P2, !PT ;  /* 0x0000001e07248c10 */ /* 0x000fe400097fe4ff */
[----:B------:R-:W-:Y:S02]  /*42b0*/  @!P0 LEA R10, P2, R26, UR8, 0x1 ;  /* 0x000000081a0a8c11 */ /* 0x000fe4000f8408ff */
[----:B------:R-:W-:-:S02]  /*42c0*/  @!P0 LEA.HI.X R21, R21, UR9, R36, 0x1, P1 ;  /* 0x0000000915158c11 */ /* 0x000fc400088f0c24 */
[----:B------:R-:W-:Y:S01]  /*42d0*/  @!P0 LEA.HI.X R11, R26, UR9, R11, 0x1, P2 ;  /* 0x000000091a0b8c11 */ /* 0x000fe200090f0c0b */
[----:B------:R-:W-:Y:S02]  /*42e0*/  FMUL R26, R35, UR26 ;  /* 0x0000001a231a7c20 */ /* 0x000fe40008400000 */
[----:B------:R0:W-:Y:S03]  /*42f0*/  @!P0 STG.E.U16 desc[UR22][R20.64], R53 ;  /* 0x0000003514008986 */ /* 0x0001e6000c101516 */
        /* <DEDUP_REMOVED lines=10> */
.L_x_28067:
[----:B------:R-:W-:Y:S05]  /*43a0*/  BSYNC.RECONVERGENT B0 ;  /* 0x0000000000007941 */ /* 0x000fea0003800200 */
.L_x_28066:
[----:B------:R-:W-:Y:S01]  /*43b0*/  BSSY.RECONVERGENT B0, `(.L_x_28068) ;  /* 0x000000d000007945 */ /* 0x000fe20003800200 */
[----:B------:R-:W-:Y:S02]  /*43c0*/  FMNMX R49, RZ, R49, !PT ;  /* 0x00000031ff317209 */ /* 0x000fe40007800000 */
[----:B-1----:R-:W-:Y:S02]  /*43d0*/  F2FP.SATFINITE.E4M3.F32.PACK_AB_MERGE_C R33, RZ, R34, RZ ;  /* 0x00000022ff21723e */ /* 0x002fe400048070ff */
        /* <DEDUP_REMOVED lines=10> */
.L_x_28069:
[----:B------:R-:W-:Y:S05]  /*4480*/  BSYNC.RECONVERGENT B0 ;  /* 0x0000000000007941 */ /* 0x000fea0003800200 */
.L_x_28068:
[----:B01----:R-:W-:Y:S01]  /*4490*/  @!P0 PRMT R19, R33, 0x7604, R0 ;  /* 0x0000760421138816 */ /* 0x003fe20000000000 */
[C---:B------:R-:W-:Y:S01]  /*44a0*/  FMUL R18, R49.reuse, UR26 ;  /* 0x0000001a31127c20 */ /* 0x040fe20008400000 */
[----:B------:R-:W-:Y:S01]  /*44b0*/  FMNMX R51, RZ, R51, !PT ;  /* 0x00000033ff337209 */ /* 0x000fe20007800000 */
[----:B------:R-:W-:Y:S01]  /*44c0*/  BSSY.RECONVERGENT B0, `(.L_x_28070) ;  /* 0x0000011000007945 */ /* 0x000fe20003800200 */
[----:B------:R-:W-:Y:S01]  /*44d0*/  FMNMX R0, |R49|, R48, !PT ;  /* 0x0000003031007209 */ /* 0x000fe20007800200 */
[----:B------:R0:W-:Y:S01]  /*44e0*/  @!P0 STG.E.U16 desc[UR22][R10.64], R19 ;  /* 0x000000130a008986 */ /* 0x0001e2000c101516 */
[----:B------:R-:W-:Y:S01]  /*44f0*/  FMNMX R5, RZ, R5, !PT ;  /* 0x00000005ff057209 */ /* 0x000fe20007800000 */
[----:B------:R-:W-:Y:S01]  /*4500*/  FMUL R20, R51, UR26 ;  /* 0x0000001a33147c20 */ /* 0x000fe20008400000 */
[----:B------:R-:W-:Y:S01]  /*4510*/  F2FP.SATFINITE.E4M3.F32.PACK_AB_MERGE_C R21, RZ, R18, RZ ;  /* 0x00000012ff15723e */ /* 0x000fe200048070ff */
[----:B------:R-:W-:Y:S06]  /*4520*/  @P0 BRA `(.L_x_28071) ;  /* 0x0000000000280947 */ /* 0x000fec0003800000 */
        /* <DEDUP_REMOVED lines=10> */
.L_x_28071:
[----:B------:R-:W-:Y:S05]  /*45d0*/  BSYNC.RECONVERGENT B0 ;  /* 0x0000000000007941 */ /* 0x000fea0003800200 */
.L_x_28070:
[----:B------:R-:W-:Y:S01]  /*45e0*/  BSSY.RECONVERGENT B0, `(.L_x_28072) ;  /* 0x000000f000007945 */ /* 0x000fe20003800200 */
[----:B------:R-:W-:Y:S01]  /*45f0*/  FMUL R8, R5, UR26 ;  /* 0x0000001a05087c20 */ /* 0x000fe20008400000 */
[----:B------:R-:W-:Y:S01]  /*4600*/  IMAD.U32 R26, R26, 0x10000, RZ ;  /* 0x000100001a1a7824 */ /* 0x000fe200078e00ff */
[----:B------:R-:W-:Y:S01]  /*4610*/  F2FP.SATFINITE.E4M3.F32.PACK_AB_MERGE_C R35, RZ, R20, RZ ;  /* 0x00000014ff23723e */ /* 0x000fe200048070ff */
[----:B------:R-:W-:Y:S06]  /*4620*/  @P0 BRA `(.L_x_28073) ;  /* 0x0000000000280947 */ /* 0x000fec0003800000 */
[----:B01----:R-:W-:Y:S01]  /*4630*/  IMAD.U32 R11, RZ, RZ, UR29 ;  /* 0x0000001dff0b7e24 */ /* 0x003fe2000f8e00ff */
        /* <DEDUP_REMOVED lines=9> */
.L_x_28073:
[----:B------:R-:W-:Y:S05]  /*46d0*/  BSYNC.RECONVERGENT B0 ;  /* 0x0000000000007941 */ /* 0x000fea0003800200 */
.L_x_28072:
[----:B------:R-:W-:Y:S01]  /*46e0*/  BSSY.RECONVERGENT B0, `(.L_x_28074) ;  /* 0x0000010000007945 */ /* 0x000fe20003800200 */
[----:B-1----:R-:W-:Y:S02]  /*46f0*/  LOP3.LUT R18, R33, 0xff, RZ, 0xc0, !PT ;  /* 0x000000ff21127812 */ /* 0x002fe400078ec0ff */
[----:B------:R-:W-:Y:S02]  /*4700*/  PRMT R21, R21, 0x7104, RZ ;  /* 0x0000710415157816 */ /* 0x000fe400000000ff */
[----:B------:R-:W-:Y:S02]  /*4710*/  LOP3.LUT R26, R26, 0xff0000, RZ, 0xc0, !PT ;  /* 0x00ff00001a1a7812 */ /* 0x000fe400078ec0ff */
[----:B0-2---:R-:W-:Y:S01]  /*4720*/  F2FP.SATFINITE.E4M3.F32.PACK_AB_MERGE_C R19, RZ, R8, RZ ;  /* 0x00000008ff13723e */ /* 0x005fe200048070ff */
        /* <DEDUP_REMOVED lines=11> */
.L_x_28075:
[----:B------:R-:W-:Y:S05]  /*47e0*/  BSYNC.RECONVERGENT B0 ;  /* 0x0000000000007941 */ /* 0x000fea0003800200 */
.L_x_28074:
[----:B------:R-:W-:Y:S01]  /*47f0*/  ISETP.LT.U32.AND P0, PT, R31, UR14, PT ;  /* 0x0000000e1f007c0c */ /* 0x000fe2000bf01070 */
[----:B------:R-:W-:Y:S01]  /*4800*/  BAR.SYNC.DEFER_BLOCKING 0x0 ;  /* 0x0000000000007b1d */ /* 0x000fe20000010000 */
[----:B------:R-:W-:Y:S01]  /*4810*/  FMNMX3 R50, |R50|, R0, |R51|, !PT ;  /* 0x0000000032327276 */ /* 0x000fe20007800633 */
[----:B------:R-:W-:Y:S01]  /*4820*/  IMAD.U32 R0, R35, 0x10000, RZ ;  /* 0x0001000023007824 */ /* 0x000fe200078e00ff */
[----:B------:R-:W-:Y:S01]  /*4830*/  LOP3.LUT R27, R27, 0xffff, RZ, 0xc0, !PT ;  /* 0x0000ffff1b1b7812 */ /* 0x000fe200078ec0ff */
[----:B------:R-:W-:Y:S01]  /*4840*/  USHF.L.U64.HI UR8, UR21, 0x1, UR28 ;  /* 0x0000000115087899 */ /* 0x000fe2000801021c */
[----:B0-----:R-:W-:Y:S01]  /*4850*/  LOP3.LUT R6, R19, 0xffff, RZ, 0xc0, !PT ;  /* 0x0000ffff13067812 */ /* 0x001fe200078ec0ff */
[----:B------:R-:W-:Y:S01]  /*4860*/  USHF.L.U32 UR5, UR21, 0x1, URZ ;  /* 0x0000000115057899 */ /* 0x000fe200080006ff */
[----:B------:R-:W-:Y:S01]  /*4870*/  LOP3.LUT R7, R0, 0xff0000, RZ, 0xc0, !PT ;  /* 0x00ff000000077812 */ /* 0x000fe200078ec0ff */
[----:B------:R-:W-:Y:S01]  /*4880*/  IMAD.SHL.U32 R27, R27, 0x1000000, RZ ;  /* 0x010000001b1b7824 */ /* 0x000fe200078e00ff */
[----:B------:R-:W-:Y:S01]  /*4890*/  LOP3.LUT R18, R18, 0xff00, R21, 0xf8, !PT ;  /* 0x0000ff0012127812 */ /* 0x000fe200078ef815 */
[----:B------:R-:W-:Y:S01]  /*48a0*/  IMAD.SHL.U32 R0, R6, 0x1000000, RZ ;  /* 0x0100000006007824 */ /* 0x000fe200078e00ff */
[----:B------:R-:W-:Y:S01]  /*48b0*/  LOP3.LUT R8, R26, 0xffff, R25, 0xf8, !PT ;  /* 0x0000ffff1a087812 */ /* 0x000fe200078ef819 */
[----:B------:R-:W-:Y:S01]  /*48c0*/  BSSY.RECONVERGENT B0, `(.L_x_28076) ;  /* 0x000006d000007945 */ /* 0x000fe20003800200 */
[----:B------:R-:W-:-:S02]  /*48d0*/  VIADD R43, R43, UR14 ;  /* 0x0000000e2b2b7c36 */ /* 0x000fc40008000000 */
[----:B------:R-:W-:Y:S02]  /*48e0*/  LOP3.LUT R6, R8, 0xff000000, R27, 0xf8, !PT ;  /* 0xff00000008067812 */ /* 0x000fe400078ef81b */
[----:B------:R-:W-:Y:S02]  /*48f0*/  LOP3.LUT R7, R0, R18, R7, 0xfe, !PT ;  /* 0x0000001200077212 */ /* 0x000fe400078efe07 */
[----:B------:R-:W-:Y:S02]  /*4900*/  FMNMX3 R0, |R4|, R50, |R5|, !PT ;  /* 0x0000003204007276 */ /* 0x000fe40007800605 */
        /* <DEDUP_REMOVED lines=20> */
.L_x_28080:
        /* <DEDUP_REMOVED lines=48> */
.L_x_28079:
[----:B------:R-:W-:Y:S05]  /*4d50*/  BSYNC.RECONVERGENT B1 ;  /* 0x0000000000017941 */ /* 0x000fea0003800200 */
.L_x_28078:
        /* <DEDUP_REMOVED lines=35> */
.L_x_28077:
[----:B------:R-:W-:Y:S05]  /*4f90*/  BSYNC.RECONVERGENT B0 ;  /* 0x0000000000007941 */ /* 0x000fea0003800200 */
.L_x_28076:
        /* <DEDUP_REMOVED lines=26> */
.L_x_28085:
        /* <DEDUP_REMOVED lines=48> */
.L_x_28084:
[----:B------:R-:W-:Y:S05]  /*5440*/  BSYNC.RECONVERGENT B1 ;  /* 0x0000000000017941 */ /* 0x000fea0003800200 */
.L_x_28083:
        /* <DEDUP_REMOVED lines=35> */
.L_x_28082:
[----:B------:R-:W-:Y:S05]  /*5680*/  BSYNC.RECONVERGENT B0 ;  /* 0x0000000000007941 */ /* 0x000fea0003800200 */
.L_x_28081:
        /* <DEDUP_REMOVED lines=39> */
.L_x_28094:
[----:B------:R-:W-:Y:S02]  /*5900*/  ISETP.NE.AND P0, PT, R12, RZ, PT ;  /* 0x000000ff0c00720c */ /* 0x000fe40003f05270 */
[----:B-1----:R-:W-:-:S11]  /*5910*/  FMNMX R5, R2, R5, !PT ;  /* 0x0000000502057209 */ /* 0x002fd60007800000 */
[----:B------:R-:W-:Y:S05]  /*5920*/  @P0 BRA `(.L_x_28087) ;  /* 0x0000000000080947 */ /* 0x000fea0003800000 */
[----:B0-----:R-:W0:Y:S02]  /*5930*/  LDC.64 R2, c[0x0][0x3a8] ;  /* 0x0000ea00ff027b82 */ /* 0x001e240000000a00 */
[----:B0-----:R1:W-:Y:S02]  /*5940*/  REDG.E.MAX.S32.STRONG.GPU desc[UR22][R2.64], R5 ;  /* 0x000000050200798e */ /* 0x0013e4000d12e316 */
.L_x_28087:
[----:B------:R-:W-:Y:S05]  /*5950*/  BSYNC B0 ;  /* 0x0000000000007941 */ /* 0x000fea0003800000 */
.L_x_28086:
        /* <DEDUP_REMOVED lines=11> */
[----:B-1----:R-:W-:Y:S05]  /*5a10*/  CALL.REL.NOINC `($__internal_741_$__cuda_sm20_rcp_rn_f32_slowpath) ;  /* 0x0000000400987944 */ /* 0x002fea0003c00000 */
[----:B------:R-:W-:Y:S05]  /*5a20*/  BRA `(.L_x_28090) ;  /* 0x0000000000147947 */ /* 0x000fea0003800000 */
.L_x_28089:
[----:B01----:R-:W0:Y:S01]  /*5a30*/  MUFU.RCP R5, UR26 ;  /* 0x0000001a00057d08 */ /* 0x003e220008001000 */
[----:B------:R-:W-:-:S04]  /*5a40*/  IMAD.U32 R0, RZ, RZ, UR26 ;  /* 0x0000001aff007e24 */ /* 0x000fc8000f8e00ff */
[----:B0-----:R-:W-:-:S04]  /*5a50*/  FFMA R0, R5, R0, -1 ;  /* 0xbf80000005007423 */ /* 0x001fc80000000000 */
[----:B------:R-:W-:-:S04]  /*5a60*/  FADD.FTZ R0, -R0, -RZ ;  /* 0x800000ff00007221 */ /* 0x000fc80000010100 */
[----:B------:R-:W-:-:S07]  /*5a70*/  FFMA R5, R5, R0, R5 ;  /* 0x0000000005057223 */ /* 0x000fce0000000005 */
.L_x_28090:
[----:B------:R-:W0:Y:S02]  /*5a80*/  LDC.64 R2, c[0x0][0x3b0] ;  /* 0x0000ec00ff027b82 */ /* 0x000e240000000a00 */
[----:B0-----:R-:W-:Y:S01]  /*5a90*/  STG.E desc[UR22][R2.64], R5 ;  /* 0x0000000502007986 */ /* 0x001fe2000c101916 */
[----:B------:R-:W-:Y:S05]  /*5aa0*/  EXIT ;  /* 0x000000000000794d */ /* 0x000fea0003800000 */
.L_x_28088:
[----:B------:R-:W-:Y:S02]  /*5ab0*/  IMAD.MOV.U32 R7, RZ, RZ, 0x4 ;  /* 0x00000004ff077424 */ /* 0x000fe400078e00ff */
[----:B------:R-:W-:Y:S02]  /*5ac0*/  IMAD.MOV.U32 R9, RZ, RZ, 0x1f ;  /* 0x0000001fff097424 */ /* 0x000fe400078e00ff */
[----:B------:R-:W-:-:S07]  /*5ad0*/  IMAD.MOV.U32 R4, RZ, RZ, -0x1 ;  /* 0xffffffffff047424 */ /* 0x000fce00078e00ff */
[----:B01----:R-:W-:Y:S05]  /*5ae0*/  WARPSYNC.COLLECTIVE R4, `(.L_x_28091) ;  /* 0x0000000004087348 */ /* 0x003fea0003c00000 */
[----:B-1----:R1:W2:Y:S02]  /*5af0*/  SHFL.DOWN P0, R5, R0, R7, R9 ;  /* 0x0800000700057389 */ /* 0x0022a40000000009 */
[----:B012---:R-:W-:Y:S05]  /*5b00*/  ENDCOLLECTIVE ;  /* 0x000000000000791b */ /* 0x007fea0003800000 */
.L_x_28091:
[----:B------:R-:W-:Y:S02]  /*5b10*/  IMAD.MOV.U32 R7, RZ, RZ, 0x2 ;  /* 0x00000002ff077424 */ /* 0x000fe400078e00ff */
[----:B------:R-:W-:-:S05]  /*5b20*/  IMAD.MOV.U32 R3, RZ, RZ, R5 ;  /* 0x000000ffff037224 */ /* 0x000fca00078e0005 */
[----:B------:R-:W-:-:S05]  /*5b30*/  FMNMX R3, R3, R0, !PT ;  /* 0x0000000003037209 */ /* 0x000fca0007800000 */
[----:B------:R-:W-:-:S07]  /*5b40*/  IMAD.MOV.U32 R0, RZ, RZ, R3 ;  /* 0x000000ffff007224 */ /* 0x000fce00078e0003 */
[----:B------:R-:W-:Y:S05]  /*5b50*/  WARPSYNC.COLLECTIVE R4, `(.L_x_28092) ;  /* 0x0000000004087348 */ /* 0x000fea0003c00000 */
[----:B------:R0:W1:Y:S02]  /*5b60*/  SHFL.DOWN P0, R5, R0, R7, R9 ;  /* 0x0800000700057389 */ /* 0x0000640000000009 */
[----:B01----:R-:W-:Y:S05]  /*5b70*/  ENDCOLLECTIVE ;  /* 0x000000000000791b */ /* 0x003fea0003800000 */
.L_x_28092:
[----:B------:R-:W-:Y:S02]  /*5b80*/  IMAD.MOV.U32 R7, RZ, RZ, 0x1 ;  /* 0x00000001ff077424 */ /* 0x000fe400078e00ff */
[----:B------:R-:W-:-:S05]  /*5b90*/  IMAD.MOV.U32 R2, RZ, RZ, R5 ;  /* 0x000000ffff027224 */ /* 0x000fca00078e0005 */
[----:B------:R-:W-:-:S05]  /*5ba0*/  FMNMX R2, R3, R2, !PT ;  /* 0x0000000203027209 */ /* 0x000fca0007800000 */
[----:B------:R-:W-:-:S07]  /*5bb0*/  IMAD.MOV.U32 R0, RZ, RZ, R2 ;  /* 0x000000ffff007224 */ /* 0x000fce00078e0002 */
[----:B------:R-:W-:Y:S05]  /*5bc0*/  WARPSYNC.COLLECTIVE R4, `(.L_x_28093) ;  /* 0x0000000004087348 */ /* 0x000fea0003c00000 */
[----:B------:R0:W1:Y:S02]  /*5bd0*/  SHFL.DOWN P0, R5, R0, R7, R9 ;  /* 0x0800000700057389 */ /* 0x0000640000000009 */
[----:B01----:R-:W-:Y:S05]  /*5be0*/  ENDCOLLECTIVE ;  /* 0x000000000000791b */ /* 0x003fea0003800000 */
.L_x_28093:
[----:B------:R-:W-:Y:S05]  /*5bf0*/  BRA `(.L_x_28094) ;  /* 0xfffffffc00407947 */ /* 0x000fea000383ffff */
        .weak           $__internal_740_$__cuda_sm20_div_u64
        .type           $__internal_740_$__cuda_sm20_div_u64,@function
        .size           $__internal_740_$__cuda_sm20_div_u64,($__internal_741_$__cuda_sm20_rcp_rn_f32_slowpath - $__internal_740_$__cuda_sm20_div_u64)
$__internal_740_$__cuda_sm20_div_u64:
        /* <DEDUP_REMOVED lines=71> */
[----:B------:R-:W-:Y:S11]  /*6070*/  RET.REL.NODEC R2 `(_ZN18transformer_engine6detail38cast_transpose_fused_kernel_notalignedILb0ELb0ELb1EfNS_16CTDBiasDActParamIff13__nv_fp8_e4m3fEELi2ELi8ENS_5EmptyEXadL_ZNS_4reluIffEET_T0_RKS5_EEEEvT3_mmm) ;  /* 0xffffff9c02e07950 */ /* 0x000ff60003c3ffff */
        .weak           $__internal_741_$__cuda_sm20_rcp_rn_f32_slowpath
        .type           $__internal_741_$__cuda_sm20_rcp_rn_f32_slowpath,@function
        .size           $__internal_741_$__cuda_sm20_rcp_rn_f32_slowpath,(.L_x_30042 - $__internal_741_$__cuda_sm20_rcp_rn_f32_slowpath)
$__internal_741_$__cuda_sm20_rcp_rn_f32_slowpath:
        /* <DEDUP_REMOVED lines=15> */
.L_x_28095:
        /* <DEDUP_REMOVED lines=33> */
.L_x_28097:
[----:B------:R0:W1:Y:S02]  /*6380*/  MUFU.RCP R2, R0 ;  /* 0x0000000000027308 */ /* 0x0000640000001000 */
.L_x_28096:
[----:B-1-3--:R-:W-:Y:S02]  /*6390*/  IMAD.MOV.U32 R5, RZ, RZ, R2 ;  /* 0x000000ffff057224 */ /* 0x00afe400078e0002 */
[----:B------:R-:W-:Y:S02]  /*63a0*/  IMAD.MOV.U32 R2, RZ, RZ, R7 ;  /* 0x000000ffff027224 */ /* 0x000fe400078e0007 */
[----:B------:R-:W-:-:S04]  /*63b0*/  IMAD.MOV.U32 R3, RZ, RZ, 0x0 ;  /* 0x00000000ff037424 */ /* 0x000fc800078e00ff */
[----:B0-2---:R-:W-:Y:S05]  /*63c0*/  RET.REL.NODEC R2 `(_ZN18transformer_engine6detail38cast_transpose_fused_kernel_notalignedILb0ELb0ELb1EfNS_16CTDBiasDActParamIff13__nv_fp8_e4m3fEELi2ELi8ENS_5EmptyEXadL_ZNS_4reluIffEET_T0_RKS5_EEEEvT3_mmm) ;  /* 0xffffff9c020c7950 */ /* 0x005fea0003c3ffff */
.L_x_28098:
        /* <DEDUP_REMOVED lines=11> */
.L_x_30042:


//--------------------- .text._ZN18transformer_engine6detail38cast_transpose_fused_kernel_notalignedILb0ELb0ELb1EfNS_16CTDBiasDActParamIff13__nv_fp8_e5m2fEELi2ELi8ENS_5EmptyEXadL_ZNS_4reluIffEET_T0_RKS5_EEEEvT3_mmm --------------------------
	.section	.text._ZN18transformer_engine6detail38cast_transpose_fused_kernel_notalignedILb0ELb0ELb1EfNS_16CTDBiasDActParamIff13__nv_fp8_e5m2fEELi2ELi8ENS_5EmptyEXadL_ZNS_4reluIffEET_T0_RKS5_EEEEvT3_mmm,"ax",@progbits
	.align	128
        .global         _ZN18transformer_engine6detail38cast_transpose_fused_kernel_notalignedILb0ELb0ELb1EfNS_16CTDBiasDActParamIff13__nv_fp8_e5m2fEELi2ELi8ENS_5EmptyEXadL_ZNS_4reluIffEET_T0_RKS5_EEEEvT3_mmm
        .type           _ZN18transformer_engine6detail38cast_transpose_fused_kernel_notalignedILb0ELb0ELb1EfNS_16CTDBiasDActParamIff13__nv_fp8_e5m2fEELi2ELi8ENS_5EmptyEXadL_ZNS_4reluIffEET_T0_RKS5_EEEEvT3_mmm,@function
        .size           _ZN18transformer_engine6detail38cast_transpose_fused_kernel_notalignedILb0ELb0ELb1EfNS_16CTDBiasDActParamIff13__nv_fp8_e5m2fEELi2ELi8ENS_5EmptyEXadL_ZNS_4reluIffEET_T0_RKS5_EEEEvT3_mmm,(.L_x_30044 - _ZN18transformer_engine6detail38cast_transpose_fused_kernel_notalignedILb0ELb0ELb1EfNS_16CTDBiasDActParamIff13__nv_fp8_e5m2fEELi2ELi8ENS_5EmptyEXadL_ZNS_4reluIffEET_T0_RKS5_EEEEvT3_mmm)
        .other          _ZN18transformer_engine6detail38cast_transpose_fused_kernel_notalignedILb0ELb0ELb1EfNS_16CTDBiasDActParamIff13__nv_fp8_e5m2fEELi2ELi8ENS_5EmptyEXadL_ZNS_4reluIffEET_T0_RKS5_EEEEvT3_mmm,@"STO_CUDA_ENTRY STV_DEFAULT"
_ZN18transformer_engine6detail38cast_transpose_fused_kernel_notalignedILb0ELb0ELb1EfNS_16CTDBiasDActParamIff13__nv_fp8_e5m2fEELi2ELi8ENS_5EmptyEXadL_ZNS_4reluIffEET_T0_RKS5_EEEEvT3_mmm:
.text._ZN18transformer_engine6detail38cast_transpose_fused_kernel_notalignedILb0ELb0ELb1EfNS_16CTDBiasDActParamIff13__nv_fp8_e5m2fEELi2ELi8ENS_5EmptyEXadL_ZNS_4reluIffEET_T0_RKS5_EEEEvT3_mmm:
        /* <DEDUP_REMOVED lines=43> */
.L_x_28099:
[----:B------:R-:W-:-:S07]  /*02b0*/  MOV R4, 0x2d0 ;  /* 0x000002d000047802 */ /* 0x000fce0000000f00 */
[----:B------:R-:W-:Y:S05]  /*02c0*/  CALL.REL.NOINC `($__internal_742_$__cuda_sm20_div_u64) ;  /* 0x00000058004c7944 */ /* 0x000fea0003c00000 */
        /* <DEDUP_REMOVED lines=11> */
.L_x_28100:
        /* <DEDUP_REMOVED lines=210> */
[----:B------:R-:W-:Y:S02]  /*10a0*/  F2FP.SATFINITE.E5M2.F32.PACK_AB_MERGE_C R50, RZ, R8, RZ ;  /* 0x00000008ff32723e */ /* 0x000fe400048060ff */
[----:B------:R-:W-:Y:S01]  /*10b0*/  @!P2 IADD3 R8, P0, PT, R34, UR29, RZ ;  /* 0x0000001d2208ac10 */ /* 0x000fe2000ff1e0ff */
[----:B------:R1:W5:Y:S01]  /*10c0*/  @P1 LDG.E.64 R12, desc[UR22][R38.64] ;  /* 0x00000016260c1981 */ /* 0x000362000c1e1b00 */
[----:B----4-:R-:W-:Y:S02]  /*10d0*/  FMNMX R16, RZ, R2, !PT ;  /* 0x00000002ff107209 */ /* 0x010fe40007800000 */
[----:B------:R-:W-:-:S02]  /*10e0*/  F2FP.SATFINITE.E5M2.F32.PACK_AB_MERGE_C R51, RZ, R51, RZ ;  /* 0x00000033ff33723e */ /* 0x000fc400048060ff */
        /* <DEDUP_REMOVED lines=10> */
[----:B------:R-:W-:-:S02]  /*1190*/  F2FP.SATFINITE.E5M2.F32.PACK_AB_MERGE_C R3, RZ, R3, RZ ;  /* 0x00000003ff03723e */ /* 0x000fc400048060ff */
[----:B------:R-:W-:Y:S02]  /*11a0*/  F2FP.SATFINITE.E5M2.F32.PACK_AB_MERGE_C R52, RZ, R52, RZ ;  /* 0x00000034ff34723e */ /* 0x000fe400048060ff */
        /* <DEDUP_REMOVED lines=34> */
[----:B------:R-:W-:Y:S01]  /*13d0*/  F2FP.SATFINITE.E5M2.F32.PACK_AB_MERGE_C R0, RZ, R0, RZ ;  /* 0x00000000ff00723e */ /* 0x000fe200048060ff */
[----:B------:R-:W-:Y:S01]  /*13e0*/  BSSY.RECONVERGENT B0, `(.L_x_28101) ;  /* 0x0000012000007945 */ /* 0x000fe20003800200 */
[----:B------:R-:W-:-:S02]  /*13f0*/  F2FP.SATFINITE.E5M2.F32.PACK_AB_MERGE_C R39, RZ, R39, RZ ;  /* 0x00000027ff27723e */ /* 0x000fc400048060ff */
[----:B------:R-:W-:Y:S02]  /*1400*/  IADD3 R20, P1, PT, R20, UR27, RZ ;  /* 0x0000001b14147c10 */ /* 0x000fe4000ff3e0ff */
[----:B------:R-:W-:Y:S02]  /*1410*/  FMNMX3 R2, |R37|, R2, |R4|, !PT ;  /* 0x0000000225027276 */ /* 0x000fe40007800604 */
[----:B------:R-:W-:Y:S02]  /*1420*/  F2FP.SATFINITE.E5M2.F32.PACK_AB_MERGE_C R8, RZ, R8, RZ ;  /* 0x00000008ff08723e */ /* 0x000fe400048060ff */
        /* <DEDUP_REMOVED lines=13> */
.L_x_28102:
[----:B------:R-:W-:Y:S05]  /*1500*/  BSYNC.RECONVERGENT B0 ;  /* 0x0000000000007941 */ /* 0x000fea0003800200 */
.L_x_28101:
        /* <DEDUP_REMOVED lines=12> */
.L_x_28104:
[----:B------:R-:W-:Y:S05]  /*15d0*/  BSYNC.RECONVERGENT B0 ;  /* 0x0000000000007941 */ /* 0x000fea0003800200 */
.L_x_28103:
        /* <DEDUP_REMOVED lines=21> */
[----:B------:R-:W-:Y:S02]  /*1730*/  F2FP.SATFINITE.E5M2.F32.PACK_AB_MERGE_C R2, RZ, R2, RZ ;  /* 0x00000002ff02723e */ /* 0x000fe400048060ff */
[----:B------:R-:W-:Y:S02]  /*1740*/  F2FP.SATFINITE.E5M2.F32.PACK_AB_MERGE_C R28, RZ, R28, RZ ;  /* 0x0000001cff1c723e */ /* 0x000fe400048060ff */
[----:B------:R-:W-:Y:S02]  /*1750*/  F2FP.SATFINITE.E5M2.F32.PACK_AB_MERGE_C R37, RZ, R37, RZ ;  /* 0x00000025ff25723e */ /* 0x000fe400048060ff */
[----:B------:R-:W-:-:S02]  /*1760*/  F2FP.SATFINITE.E5M2.F32.PACK_AB_MERGE_C R29, RZ, R29, RZ ;  /* 0x0000001dff1d723e */ /* 0x000fc400048060ff */
        /* <DEDUP_REMOVED lines=13> */
.L_x_28106:
[----:B------:R-:W-:Y:S05]  /*1840*/  BSYNC.RECONVERGENT B0 ;  /* 0x0000000000007941 */ /* 0x000fea0003800200 */
.L_x_28105:
        /* <DEDUP_REMOVED lines=12> */
.L_x_28108:
[----:B------:R-:W-:Y:S05]  /*1910*/  BSYNC.RECONVERGENT B0 ;  /* 0x0000000000007941 */ /* 0x000fea0003800200 */
.L_x_28107:
        /* <DEDUP_REMOVED lines=12> */
.L_x_28110:
[----:B------:R-:W-:Y:S05]  /*19e0*/  BSYNC.RECONVERGENT B0 ;  /* 0x0000000000007941 */ /* 0x000fea0003800200 */
.L_x_28109:
        /* <DEDUP_REMOVED lines=102> */
[----:B------:R-:W-:Y:S02]  /*2050*/  F2FP.SATFINITE.E5M2.F32.PACK_AB_MERGE_C R56, RZ, R23, RZ ;  /* 0x00000017ff38723e */ /* 0x000fe400048060ff */
[----:B0-----:R-:W-:-:S02]  /*2060*/  FMNMX R55, RZ, R46, !PT ;  /* 0x0000002eff377209 */ /* 0x001fc40007800000 */
[----:B-1----:R-:W-:Y:S02]  /*2070*/  F2FP.SATFINITE.E5M2.F32.PACK_AB_MERGE_C R51, RZ, R49, RZ ;  /* 0x00000031ff33723e */ /* 0x002fe400048060ff */
        /* <DEDUP_REMOVED lines=15> */
[----:B------:R-:W-:Y:S02]  /*2170*/  F2FP.SATFINITE.E5M2.F32.PACK_AB_MERGE_C R52, RZ, R52, RZ ;  /* 0x00000034ff34723e */ /* 0x000fe400048060ff */
[----:B0-----:R-:W-:Y:S02]  /*2180*/  F2FP.SATFINITE.E5M2.F32.PACK_AB_MERGE_C R23, RZ, R16, RZ ;  /* 0x00000010ff17723e */ /* 0x001fe400048060ff */
        /* <DEDUP_REMOVED lines=17> */
[----:B------:R-:W-:Y:S02]  /*22a0*/  F2FP.SATFINITE.E5M2.F32.PACK_AB_MERGE_C R47, RZ, R10, RZ ;  /* 0x0000000aff2f723e */ /* 0x000fe400048060ff */
[----:B------:R-:W-:Y:S02]  /*22b0*/  @!P1 LEA R48, P2, R55, R20, 0x2 ;  /* 0x0000001437309211 */ /* 0x000fe400078410ff */
        /* <DEDUP_REMOVED lines=12> */
.L_x_28112:
[----:B------:R-:W-:Y:S05]  /*2380*/  BSYNC.RECONVERGENT B0 ;  /* 0x0000000000007941 */ /* 0x000fea0003800200 */
.L_x_28111:
        /* <DEDUP_REMOVED lines=10> */
.L_x_28114:
[----:B------:R-:W-:Y:S05]  /*2430*/  BSYNC.RECONVERGENT B0 ;  /* 0x0000000000007941 */ /* 0x000fea0003800200 */
.L_x_28113:
[----:B01----:R-:W-:Y:S02]  /*2440*/  IMAD.U32 R25, RZ, RZ, UR29 ;  /* 0x0000001dff197e24 */ /* 0x003fe4000f8e00ff */
[----:B------:R-:W-:Y:S01]  /*2450*/  FMUL R53, R49, UR26 ;  /* 0x0000001a31357c20 */ /* 0x000fe20008400000 */
[----:B------:R-:W-:Y:S02]  /*2460*/  IMAD.U32 R24, RZ, RZ, UR30 ;  /* 0x0000001eff187e24 */ /* 0x000fe4000f8e00ff */
[----:B------:R-:W-:Y:S01]  /*2470*/  FMUL R26, R46, UR26 ;  /* 0x0000001a2e1a7c20 */ /* 0x000fe20008400000 */
[----:B------:R-:W-:Y:S01]  /*2480*/  FMNMX R18, RZ, R18, !PT ;  /* 0x00000012ff127209 */ /* 0x000fe20007800000 */
[----:B------:R-:W-:Y:S01]  /*2490*/  BSSY.RECONVERGENT B0, `(.L_x_28115) ;  /* 0x0000029000007945 */ /* 0x000fe20003800200 */
[----:B------:R-:W-:Y:S02]  /*24a0*/  F2FP.SATFINITE.E5M2.F32.PACK_AB_MERGE_C R53, RZ, R53, RZ ;  /* 0x00000035ff35723e */ /* 0x000fe400048060ff */
[----:B------:R-:W-:Y:S01]  /*24b0*/  @!P1 LEA.HI.X R25, R25, R21, R24, 0x2, P2 ;  /* 0x0000001519199211 */ /* 0x000fe200010f1418 */
[----:B------:R-:W-:Y:S01]  /*24c0*/  FMUL R54, R18, UR26 ;  /* 0x0000001a12367c20 */ /* 0x000fe20008400000 */
[----:B------:R-:W-:-:S02]  /*24d0*/  F2FP.SATFINITE.E5M2.F32.PACK_AB_MERGE_C R26, RZ, R26, RZ ;  /* 0x0000001aff1a723e */ /* 0x000fc400048060ff */
        /* <DEDUP_REMOVED lines=19> */
[----:B------:R-:W-:Y:S02]  /*2610*/  F2FP.SATFINITE.E5M2.F32.PACK_AB_MERGE_C R54, RZ, R54, RZ ;  /* 0x00000036ff36723e */ /* 0x000fe400048060ff */
[----:B------:R-:W-:Y:S02]  /*2620*/  F2FP.SATFINITE.E5M2.F32.PACK_AB_MERGE_C R13, RZ, R13, RZ ;  /* 0x0000000dff0d723e */ /* 0x000fe400048060ff */
[----:B------:R-:W-:Y:S02]  /*2630*/  F2FP.SATFINITE.E5M2.F32.PACK_AB_MERGE_C R48, RZ, R48, RZ ;  /* 0x00000030ff30723e */ /* 0x000fe400048060ff */
[----:B------:R-:W-:Y:S02]  /*2640*/  F2FP.SATFINITE.E5M2.F32.PACK_AB_MERGE_C R17, RZ, R17, RZ ;  /* 0x00000011ff11723e */ /* 0x000fe400048060ff */
[----:B------:R-:W-:Y:S02]  /*2650*/  F2FP.SATFINITE.E5M2.F32.PACK_AB_MERGE_C R14, RZ, R14, RZ ;  /* 0x0000000eff0e723e */ /* 0x000fe400048060ff */
[----:B------:R-:W-:Y:S01]  /*2660*/  F2FP.SATFINITE.E5M2.F32.PACK_AB_MERGE_C R23, RZ, R23, RZ ;  /* 0x00000017ff17723e */ /* 0x000fe200048060ff */
        /* <DEDUP_REMOVED lines=11> */
.L_x_28116:
[----:B------:R-:W-:Y:S05]  /*2720*/  BSYNC.RECONVERGENT B0 ;  /* 0x0000000000007941 */ /* 0x000fea0003800200 */
.L_x_28115:
        /* <DEDUP_REMOVED lines=12> */
.L_x_28118:
[----:B------:R-:W-:Y:S05]  /*27f0*/  BSYNC.RECONVERGENT B0 ;  /* 0x0000000000007941 */ /* 0x000fea0003800200 */
.L_x_28117:
        /* <DEDUP_REMOVED lines=10> */
.L_x_28120:
[----:B------:R-:W-:Y:S05]  /*28a0*/  BSYNC.RECONVERGENT B0 ;  /* 0x0000000000007941 */ /* 0x000fea0003800200 */
.L_x_28119:
        /* <DEDUP_REMOVED lines=142> */
[----:B------:R-:W-:-:S02]  /*3190*/  F2FP.SATFINITE.E5M2.F32.PACK_AB_MERGE_C R58, RZ, R7, RZ ;  /* 0x00000007ff3a723e */ /* 0x000fc400048060ff */
[----:B------:R-:W-:Y:S02]  /*31a0*/  F2FP.SATFINITE.E5M2.F32.PACK_AB_MERGE_C R7, RZ, R45, RZ ;  /* 0x0000002dff07723e */ /* 0x000fe400048060ff */
        /* <DEDUP_REMOVED lines=15> */
[----:B------:R-:W-:-:S02]  /*32a0*/  F2FP.SATFINITE.E5M2.F32.PACK_AB_MERGE_C R41, RZ, R0, RZ ;  /* 0x00000000ff29723e */ /* 0x000fc400048060ff */
[----:B------:R-:W-:Y:S02]  /*32b0*/  F2FP.SATFINITE.E5M2.F32.PACK_AB_MERGE_C R8, RZ, R8, RZ ;  /* 0x00000008ff08723e */ /* 0x000fe400048060ff */
        /* <DEDUP_REMOVED lines=17> */
[----:B------:R-:W-:Y:S02]  /*33d0*/  F2FP.SATFINITE.E5M2.F32.PACK_AB_MERGE_C R37, RZ, R7, RZ ;  /* 0x00000007ff25723e */ /* 0x000fe400048060ff */
[----:B------:R-:W-:-:S02]  /*33e0*/  FMNMX3 R47, |R39|, R14, |R40|, !PT ;  /* 0x0000000e272f7276 */ /* 0x000fc40007800628 */
[----:B------:R-:W-:Y:S02]  /*33f0*/  F2FP.SATFINITE.E5M2.F32.PACK_AB_MERGE_C R7, RZ, R8, RZ ;  /* 0x00000008ff07723e */ /* 0x000fe400048060ff */
[----:B------:R-:W-:Y:S02]  /*3400*/  @!P1 LEA R14, P2, R55, R56, 0x2 ;  /* 0x00000038370e9211 */ /* 0x000fe400078410ff */
        /* <DEDUP_REMOVED lines=11> */
.L_x_28122:
[----:B------:R-:W-:Y:S05]  /*34c0*/  BSYNC.RECONVERGENT B0 ;  /* 0x0000000000007941 */ /* 0x000fea0003800200 */
.L_x_28121:
        /* <DEDUP_REMOVED lines=10> */
.L_x_28124:
[----:B------:R-:W-:Y:S05]  /*3570*/  BSYNC.RECONVERGENT B0 ;  /* 0x0000000000007941 */ /* 0x000fea0003800200 */
.L_x_28123:
[----:B01----:R-:W-:Y:S02]  /*3580*/  IMAD.U32 R13, RZ, RZ, UR29 ;  /* 0x0000001dff0d7e24 */ /* 0x003fe4000f8e00ff */
[----:B------:R-:W-:Y:S01]  /*3590*/  FMUL R39, R40, UR26 ;  /* 0x0000001a28277c20 */ /* 0x000fe20008400000 */
[----:B------:R-:W-:Y:S02]  /*35a0*/  IMAD.U32 R12, RZ, RZ, UR30 ;  /* 0x0000001eff0c7e24 */ /* 0x000fe4000f8e00ff */
[----:B------:R-:W-:Y:S01]  /*35b0*/  FMUL R40, R44, UR26 ;  /* 0x0000001a2c287c20 */ /* 0x000fe20008400000 */
[----:B------:R-:W-:Y:S01]  /*35c0*/  FMNMX R30, RZ, R30, !PT ;  /* 0x0000001eff1e7209 */ /* 0x000fe20007800000 */
[----:B------:R-:W-:Y:S01]  /*35d0*/  IMAD.U32 R37, R37, 0x10000, RZ ;  /* 0x0001000025257824 */ /* 0x000fe200078e00ff */
[----:B------:R-:W-:Y:S01]  /*35e0*/  F2FP.SATFINITE.E5M2.F32.PACK_AB_MERGE_C R39, RZ, R39, RZ ;  /* 0x00000027ff27723e */ /* 0x000fe200048060ff */
[----:B------:R-:W-:Y:S01]  /*35f0*/  BSSY.RECONVERGENT B0, `(.L_x_28125) ;  /* 0x000001a000007945 */ /* 0x000fe20003800200 */
[----:B------:R-:W-:Y:S01]  /*3600*/  @!P1 LEA.HI.X R13, R13, R57, R12, 0x2, P2 ;  /* 0x000000390d0d9211 */ /* 0x000fe200010f140c */
[----:B------:R-:W-:Y:S01]  /*3610*/  FMUL R41, R30, UR26 ;  /* 0x0000001a1e297c20 */ /* 0x000fe20008400000 */
[----:B------:R-:W-:-:S02]  /*3620*/  F2FP.SATFINITE.E5M2.F32.PACK_AB_MERGE_C R40, RZ, R40, RZ ;  /* 0x00000028ff28723e */ /* 0x000fc400048060ff */
        /* <DEDUP_REMOVED lines=8> */
[----:B------:R-:W-:-:S02]  /*36b0*/  F2FP.SATFINITE.E5M2.F32.PACK_AB_MERGE_C R41, RZ, R41, RZ ;  /* 0x00000029ff29723e */ /* 0x000fc400048060ff */
[----:B------:R-:W-:Y:S02]  /*36c0*/  LOP3.LUT R6, R37, 0xffff, R6, 0xf8, !PT ;  /* 0x0000ffff25067812 */ /* 0x000fe400078ef806 */
        /* <DEDUP_REMOVED lines=12> */
.L_x_28126:
[----:B------:R-:W-:Y:S05]  /*3790*/  BSYNC.RECONVERGENT B0 ;  /* 0x0000000000007941 */ /* 0x000fea0003800200 */
.L_x_28125:
        /* <DEDUP_REMOVED lines=11> */
[----:B------:R-:W-:-:S02]  /*3850*/  F2FP.SATFINITE.E5M2.F32.PACK_AB_MERGE_C R34, RZ, R34, RZ ;  /* 0x00000022ff22723e */ /* 0x000fc400048060ff */
[----:B------:R-:W-:Y:S02]  /*3860*/  LOP3.LUT R6, R6, 0xff000000, R7, 0xf8, !PT ;  /* 0xff00000006067812 */ /* 0x000fe400078ef807 */
[----:B------:R-:W-:Y:S01]  /*3870*/  LOP3.LUT R14, R14, 0xff00, R41, 0xf8, !PT ;  /* 0x0000ff000e0e7812 */ /* 0x000fe200078ef829 */
[----:B------:R-:W-:Y:S01]  /*3880*/  IMAD.U32 R7, R34, 0x10000, RZ ;  /* 0x0001000022077824 */ /* 0x000fe200078e00ff */
[----:B------:R-:W-:Y:S02]  /*3890*/  F2FP.SATFINITE.E5M2.F32.PACK_AB_MERGE_C R32, RZ, R32, RZ ;  /* 0x00000020ff20723e */ /* 0x000fe400048060ff */
        /* <DEDUP_REMOVED lines=44> */
[----:B------:R-:W-:-:S04]  /*3b60*/  F2FP.SATFINITE.E5M2.F32.PACK_AB_MERGE_C R35, RZ, R35, RZ ;  /* 0x00000023ff23723e */ /* 0x000fc800048060ff */
[----:B------:R-:W-:Y:S01]  /*3b70*/  F2FP.SATFINITE.E5M2.F32.PACK_AB_MERGE_C R33, RZ, R33, RZ ;  /* 0x00000021ff21723e */ /* 0x000fe200048060ff */
        /* <DEDUP_REMOVED lines=16> */
.L_x_28128:
[----:B------:R-:W-:Y:S05]  /*3c80*/  BSYNC.RECONVERGENT B0 ;  /* 0x0000000000007941 */ /* 0x000fea0003800200 */
.L_x_28127:
        /* <DEDUP_REMOVED lines=8> */
[----:B------:R-:W-:Y:S02]  /*3d10*/  F2FP.SATFINITE.E5M2.F32.PACK_AB_MERGE_C R0, RZ, R2, RZ ;  /* 0x00000002ff00723e */ /* 0x000fe400048060ff */
[----:B------:R-:W-:-:S02]  /*3d20*/  F2FP.SATFINITE.E5M2.F32.PACK_AB_MERGE_C R8, RZ, R6, RZ ;  /* 0x00000006ff08723e */ /* 0x000fc400048060ff */
        /* <DEDUP_REMOVED lines=22> */
.L_x_28130:
[----:B------:R-:W-:Y:S05]  /*3e90*/  BSYNC.RECONVERGENT B0 ;  /* 0x0000000000007941 */ /* 0x000fea0003800200 */
.L_x_28129:
[----:B0-----:R-:W-:Y:S01]  /*3ea0*/  FMUL R33, R22, UR26 ;  /* 0x0000001a16217c20 */ /* 0x001fe20008400000 */
[----:B------:R-:W-:Y:S01]  /*3eb0*/  FMUL R7, R24, UR26 ;  /* 0x0000001a18077c20 */ /* 0x000fe20008400000 */
[----:B------:R-:W-:Y:S01]  /*3ec0*/  F2FP.SATFINITE.E5M2.F32.PACK_AB_MERGE_C R6, RZ, R52, RZ ;  /* 0x00000034ff06723e */ /* 0x000fe200048060ff */
[----:B------:R-:W-:Y:S01]  /*3ed0*/  IMAD.IADD R37, R12, 0x1, -R37 ;  /* 0x000000010c257824 */ /* 0x000fe200078e0a25 */
[----:B------:R-:W-:Y:S01]  /*3ee0*/  FMNMX R50, RZ, R50, !PT ;  /* 0x00000032ff327209 */ /* 0x000fe20007800000 */
[----:B------:R-:W-:Y:S01]  /*3ef0*/  FMUL R53, R53, UR26 ;  /* 0x0000001a35357c20 */ /* 0x000fe20008400000 */
[----:B------:R-:W-:Y:S01]  /*3f00*/  F2FP.SATFINITE.E5M2.F32.PACK_AB_MERGE_C R33, RZ, R33, RZ ;  /* 0x00000021ff21723e */ /* 0x000fe200048060ff */
[----:B------:R-:W-:Y:S01]  /*3f10*/  IMAD.SHL.U32 R37, R37, 0x8, RZ ;  /* 0x0000000825257824 */ /* 0x000fe200078e00ff */
[----:B-----5:R-:W-:Y:S01]  /*3f20*/  FMNMX R4, RZ, R4, !PT ;  /* 0x00000004ff047209 */ /* 0x020fe20007800000 */
[----:B------:R-:W-:Y:S01]  /*3f30*/  USHF.L.U32 UR5, UR29, 0x3, URZ ;  /* 0x000000031d057899 */ /* 0x000fe200080006ff */
[----:B------:R-:W-:Y:S01]  /*3f40*/  LOP3.LUT R10, R6, 0xff, RZ, 0xc0, !PT ;  /* 0x000000ff060a7812 */ /* 0x000fe200078ec0ff */
[----:B------:R-:W-:Y:S01]  /*3f50*/  IMAD.U32 R11, R33, 0x10000, RZ ;  /* 0x00010000210b7824 */ /* 0x000fe200078e00ff */
[----:B------:R-:W-:Y:S01]  /*3f60*/  F2FP.SATFINITE.E5M2.F32.PACK_AB_MERGE_C R7, RZ, R7, RZ ;  /* 0x00000007ff07723e */ /* 0x000fe200048060ff */
[----:B------:R-:W-:Y:S01]  /*3f70*/  FMUL R24, R4, UR26 ;  /* 0x0000001a04187c20 */ /* 0x000fe20008400000 */
[----:B------:R-:W-:Y:S01]  /*3f80*/  FMNMX3 R47, |R25|, R35, |R22|, !PT ;  /* 0x00000023192f7276 */ /* 0x000fe20007800616 */
[----:B------:R-:W-:Y:S01]  /*3f90*/  FMUL R22, R50, UR26 ;  /* 0x0000001a32167c20 */ /* 0x000fe20008400000 */
[----:B------:R-:W-:Y:S01]  /*3fa0*/  LOP3.LUT R11, R11, 0xff0000, RZ, 0xc0, !PT ;  /* 0x00ff00000b0b7812 */ /* 0x000fe200078ec0ff */
[----:B------:R-:W-:Y:S01]  /*3fb0*/  IMAD R10, R7, 0x100, R10 ;  /* 0x00000100070a7824 */ /* 0x000fe200078e020a */
[----:B------:R-:W-:Y:S01]  /*3fc0*/  FMNMX R20, RZ, R20, !PT ;  /* 0x00000014ff147209 */ /* 0x000fe20007800000 */
[----:B------:R-:W-:Y:S01]  /*3fd0*/  FMUL R25, R25, UR26 ;  /* 0x0000001a19197c20 */ /* 0x000fe20008400000 */
[----:B------:R-:W-:Y:S01]  /*3fe0*/  F2FP.SATFINITE.E5M2.F32.PACK_AB_MERGE_C R22, RZ, R22, RZ ;  /* 0x00000016ff16723e */ /* 0x000fe200048060ff */
[----:B------:R-:W-:Y:S01]  /*3ff0*/  USHF.L.U64.HI UR10, UR29, 0x3, UR30 ;  /* 0x000000031d0a7899 */ /* 0x000fe2000801021e */
[----:B------:R-:W-:Y:S01]  /*4000*/  F2FP.SATFINITE.E5M2.F32.PACK_AB_MERGE_C R24, RZ, R24, RZ ;  /* 0x00000018ff18723e */ /* 0x000fe200048060ff */
[----:B------:R-:W-:Y:S01]  /*4010*/  FMUL R32, R20, UR26 ;  /* 0x0000001a14207c20 */ /* 0x000fe20008400000 */
[----:B------:R-:W-:Y:S01]  /*4020*/  LOP3.LUT R55, R11, 0xffff, R10, 0xf8, !PT ;  /* 0x0000ffff0b377812 */ /* 0x000fe200078ef80a */
[----:B------:R-:W-:Y:S01]  /*4030*/  IMAD.U32 R36, RZ, RZ, UR30 ;  /* 0x0000001eff247e24 */ /* 0x000fe2000f8e00ff */
[----:B------:R-:W-:Y:S01]  /*4040*/  FMNMX R35, RZ, R23, !PT ;  /* 0x00000017ff237209 */ /* 0x000fe20007800000 */
[----:B------:R-:W-:Y:S01]  /*4050*/  IMAD.U32 R23, R22, 0x10000, RZ ;  /* 0x0001000016177824 */ /* 0x000fe200078e00ff */
[----:B------:R-:W-:Y:S01]  /*4060*/  LOP3.LUT R11, R24, 0xffff, RZ, 0xc0, !PT ;  /* 0x0000ffff180b7812 */ /* 0x000fe200078ec0ff */
[----:B------:R-:W-:Y:S01]  /*4070*/  BSSY.RECONVERGENT B0, `(.L_x_28131) ;  /* 0x0000033000007945 */ /* 0x000fe20003800200 */
[----:B------:R-:W-:-:S02]  /*4080*/  F2FP.SATFINITE.E5M2.F32.PACK_AB_MERGE_C R53, RZ, R53, RZ ;  /* 0x00000035ff35723e */ /* 0x000fc400048060ff */
[----:B------:R-:W-:Y:S01]  /*4090*/  F2FP.SATFINITE.E5M2.F32.PACK_AB_MERGE_C R32, RZ, R32, RZ ;  /* 0x00000020ff20723e */ /* 0x000fe200048060ff */
        /* <DEDUP_REMOVED lines=8> */
[----:B------:R-:W-:Y:S01]  /*4120*/  F2FP.SATFINITE.E5M2.F32.PACK_AB_MERGE_C R6, RZ, R25, RZ ;  /* 0x00000019ff06723e */ /* 0x000fe200048060ff */
        /* <DEDUP_REMOVED lines=39> */
.L_x_28132:
[----:B------:R-:W-:Y:S05]  /*43a0*/  BSYNC.RECONVERGENT B0 ;  /* 0x0000000000007941 */ /* 0x000fea0003800200 */
.L_x_28131:
[----:B------:R-:W-:Y:S01]  /*43b0*/  BSSY.RECONVERGENT B0, `(.L_x_28133) ;  /* 0x000000d000007945 */ /* 0x000fe20003800200 */
[----:B------:R-:W-:Y:S02]  /*43c0*/  FMNMX R49, RZ, R49, !PT ;  /* 0x00000031ff317209 */ /* 0x000fe40007800000 */
[----:B-1----:R-:W-:Y:S02]  /*43d0*/  F2FP.SATFINITE.E5M2.F32.PACK_AB_MERGE_C R33, RZ, R34, RZ ;  /* 0x00000022ff21723e */ /* 0x002fe400048060ff */
        /* <DEDUP_REMOVED lines=10> */
.L_x_28134:
[----:B------:R-:W-:Y:S05]  /*4480*/  BSYNC.RECONVERGENT B0 ;  /* 0x0000000000007941 */ /* 0x000fea0003800200 */
.L_x_28133:
        /* <DEDUP_REMOVED lines=8> */
[----:B------:R-:W-:Y:S01]  /*4510*/  F2FP.SATFINITE.E5M2.F32.PACK_AB_MERGE_C R21, RZ, R18, RZ ;  /* 0x00000012ff15723e */ /* 0x000fe200048060ff */
        /* <DEDUP_REMOVED lines=11> */
.L_x_28136:
[----:B------:R-:W-:Y:S05]  /*45d0*/  BSYNC.RECONVERGENT B0 ;  /* 0x0000000000007941 */ /* 0x000fea0003800200 */
.L_x_28135:
[----:B------:R-:W-:Y:S01]  /*45e0*/  BSSY.RECONVERGENT B0, `(.L_x_28137) ;  /* 0x000000f000007945 */ /* 0x000fe20003800200 */
[----:B------:R-:W-:Y:S01]  /*45f0*/  FMUL R8, R5, UR26 ;  /* 0x0000001a05087c20 */ /* 0x000fe20008400000 */
[----:B------:R-:W-:Y:S01]  /*4600*/  IMAD.U32 R26, R26, 0x10000, RZ ;  /* 0x000100001a1a7824 */ /* 0x000fe200078e00ff */
[----:B------:R-:W-:Y:S01]  /*4610*/  F2FP.SATFINITE.E5M2.F32.PACK_AB_MERGE_C R35, RZ, R20, RZ ;  /* 0x00000014ff23723e */ /* 0x000fe200048060ff */
        /* <DEDUP_REMOVED lines=11> */
.L_x_28138:
[----:B------:R-:W-:Y:S05]  /*46d0*/  BSYNC.RECONVERGENT B0 ;  /* 0x0000000000007941 */ /* 0x000fea0003800200 */
.L_x_28137:
[----:B------:R-:W-:Y:S01]  /*46e0*/  BSSY.RECONVERGENT B0, `(.L_x_28139) ;  /* 0x0000010000007945 */ /* 0x000fe20003800200 */
[----:B-1----:R-:W-:Y:S02]  /*46f0*/  LOP3.LUT R18, R33, 0xff, RZ, 0xc0, !PT ;  /* 0x000000ff21127812 */ /* 0x002fe400078ec0ff */
[----:B------:R-:W-:Y:S02]  /*4700*/  PRMT R21, R21, 0x7104, RZ ;  /* 0x0000710415157816 */ /* 0x000fe400000000ff */
[----:B------:R-:W-:Y:S02]  /*4710*/  LOP3.LUT R26, R26, 0xff0000, RZ, 0xc0, !PT ;  /* 0x00ff00001a1a7812 */ /* 0x000fe400078ec0ff */
[----:B0-2---:R-:W-:Y:S01]  /*4720*/  F2FP.SATFINITE.E5M2.F32.PACK_AB_MERGE_C R19, RZ, R8, RZ ;  /* 0x00000008ff13723e */ /* 0x005fe200048060ff */
        /* <DEDUP_REMOVED lines=11> */
.L_x_28140:
[----:B------:R-:W-:Y:S05]  /*47e0*/  BSYNC.RECONVERGENT B0 ;  /* 0x0000000000007941 */ /* 0x000fea0003800200 */
.L_x_28139:
        /* <DEDUP_REMOVED lines=38> */
.L_x_28145:
        /* <DEDUP_REMOVED lines=48> */
.L_x_28144:
[----:B------:R-:W-:Y:S05]  /*4d50*/  BSYNC.RECONVERGENT B1 ;  /* 0x0000000000017941 */ /* 0x000fea0003800200 */
.L_x_28143:
        /* <DEDUP_REMOVED lines=35> */
.L_x_28142:
[----:B------:R-:W-:Y:S05]  /*4f90*/  BSYNC.RECONVERGENT B0 ;  /* 0x0000000000007941 */ /* 0x000fea0003800200 */
.L_x_28141:
        /* <DEDUP_REMOVED lines=26> */
.L_x_28150:
        /* <DEDUP_REMOVED lines=48> */
.L_x_28149:
[----:B------:R-:W-:Y:S05]  /*5440*/  BSYNC.RECONVERGENT B1 ;  /* 0x0000000000017941 */ /* 0x000fea0003800200 */
.L_x_28148:
        /* <DEDUP_REMOVED lines=35> */
.L_x_28147:
[----:B------:R-:W-:Y:S05]  /*5680*/  BSYNC.RECONVERGENT B0 ;  /* 0x0000000000007941 */ /* 0x000fea0003800200 */
.L_x_28146:
        /* <DEDUP_REMOVED lines=39> */
.L_x_28159:
[----:B------:R-:W-:Y:S02]  /*5900*/  ISETP.NE.AND P0, PT, R12, RZ, PT ;  /* 0x000000ff0c00720c */ /* 0x000fe40003f05270 */
[----:B-1----:R-:W-:-:S11]  /*5910*/  FMNMX R5, R2, R5, !PT ;  /* 0x0000000502057209 */ /* 0x002fd60007800000 */
[----:B------:R-:W-:Y:S05]  /*5920*/  @P0 BRA `(.L_x_28152) ;  /* 0x0000000000080947 */ /* 0x000fea0003800000 */
[----:B0-----:R-:W0:Y:S02]  /*5930*/  LDC.64 R2, c[0x0][0x3a8] ;  /* 0x0000ea00ff027b82 */ /* 0x001e240000000a00 */
[----:B0-----:R1:W-:Y:S02]  /*5940*/  REDG.E.MAX.S32.STRONG.GPU desc[UR22][R2.64], R5 ;  /* 0x000000050200798e */ /* 0x0013e4000d12e316 */
.L_x_28152:
[----:B------:R-:W-:Y:S05]  /*5950*/  BSYNC B0 ;  /* 0x0000000000007941 */ /* 0x000fea0003800000 */
.L_x_28151:
        /* <DEDUP_REMOVED lines=11> */
[----:B-1----:R-:W-:Y:S05]  /*5a10*/  CALL.REL.NOINC `($__internal_743_$__cuda_sm20_rcp_rn_f32_slowpath) ;  /* 0x0000000400987944 */ /* 0x002fea0003c00000 */
[----:B------:R-:W-:Y:S05]  /*5a20*/  BRA `(.L_x_28155) ;  /* 0x0000000000147947 */ /* 0x000fea0003800000 */
.L_x_28154:
[----:B01----:R-:W0:Y:S01]  /*5a30*/  MUFU.RCP R5, UR26 ;  /* 0x0000001a00057d08 */ /* 0x003e220008001000 */
[----:B------:R-:W-:-:S04]  /*5a40*/  IMAD.U32 R0, RZ, RZ, UR26 ;  /* 0x0000001aff007e24 */ /* 0x000fc8000f8e00ff */
[----:B0-----:R-:W-:-:S04]  /*5a50*/  FFMA R0, R5, R0, -1 ;  /* 0xbf80000005007423 */ /* 0x001fc80000000000 */
[----:B------:R-:W-:-:S04]  /*5a60*/  FADD.FTZ R0, -R0, -RZ ;  /* 0x800000ff00007221 */ /* 0x000fc80000010100 */
[----:B------:R-:W-:-:S07]  /*5a70*/  FFMA R5, R5, R0, R5 ;  /* 0x0000000005057223 */ /* 0x000fce0000000005 */
.L_x_28155:
[----:B------:R-:W0:Y:S02]  /*5a80*/  LDC.64 R2, c[0x0][0x3b0] ;  /* 0x0000ec00ff027b82 */ /* 0x000e240000000a00 */
[----:B0-----:R-:W-:Y:S01]  /*5a90*/  STG.E desc[UR22][R2.64], R5 ;  /* 0x0000000502007986 */ /* 0x001fe2000c101916 */
[----:B------:R-:W-:Y:S05]  /*5aa0*/  EXIT ;  /* 0x000000000000794d */ /* 0x000fea0003800000 */
.L_x_28153:
[----:B------:R-:W-:Y:S02]  /*5ab0*/  IMAD.MOV.U32 R7, RZ, RZ, 0x4 ;  /* 0x00000004ff077424 */ /* 0x000fe400078e00ff */
[----:B------:R-:W-:Y:S02]  /*5ac0*/  IMAD.MOV.U32 R9, RZ, RZ, 0x1f ;  /* 0x0000001fff097424 */ /* 0x000fe400078e00ff */
[----:B------:R-:W-:-:S07]  /*5ad0*/  IMAD.MOV.U32 R4, RZ, RZ, -0x1 ;  /* 0xffffffffff047424 */ /* 0x000fce00078e00ff */
[----:B01----:R-:W-:Y:S05]  /*5ae0*/  WARPSYNC.COLLECTIVE R4, `(.L_x_28156) ;  /* 0x0000000004087348 */ /* 0x003fea0003c00000 */
[----:B-1----:R1:W2:Y:S02]  /*5af0*/  SHFL.DOWN P0, R5, R0, R7, R9 ;  /* 0x0800000700057389 */ /* 0x0022a40000000009 */
[----:B012---:R-:W-:Y:S05]  /*5b00*/  ENDCOLLECTIVE ;  /* 0x000000000000791b */ /* 0x007fea0003800000 */
.L_x_28156:
[----:B------:R-:W-:Y:S02]  /*5b10*/  IMAD.MOV.U32 R7, RZ, RZ, 0x2 ;  /* 0x00000002ff077424 */ /* 0x000fe400078e00ff */
[----:B------:R-:W-:-:S05]  /*5b20*/  IMAD.MOV.U32 R3, RZ, RZ, R5 ;  /* 0x000000ffff037224 */ /* 0x000fca00078e0005 */
[----:B------:R-:W-:-:S05]  /*5b30*/  FMNMX R3, R3, R0, !PT ;  /* 0x0000000003037209 */ /* 0x000fca0007800000 */
[----:B------:R-:W-:-:S07]  /*5b40*/  IMAD.MOV.U32 R0, RZ, RZ, R3 ;  /* 0x000000ffff007224 */ /* 0x000fce00078e0003 */
[----:B------:R-:W-:Y:S05]  /*5b50*/  WARPSYNC.COLLECTIVE R4, `(.L_x_28157) ;  /* 0x0000000004087348 */ /* 0x000fea0003c00000 */
[----:B------:R0:W1:Y:S02]  /*5b60*/  SHFL.DOWN P0, R5, R0, R7, R9 ;  /* 0x0800000700057389 */ /* 0x0000640000000009 */
[----:B01----:R-:W-:Y:S05]  /*5b70*/  ENDCOLLECTIVE ;  /* 0x000000000000791b */ /* 0x003fea0003800000 */
.L_x_28157:
[----:B------:R-:W-:Y:S02]  /*5b80*/  IMAD.MOV.U32 R7, RZ, RZ, 0x1 ;  /* 0x00000001ff077424 */ /* 0x000fe400078e00ff */
[----:B------:R-:W-:-:S05]  /*5b90*/  IMAD.MOV.U32 R2, RZ, RZ, R5 ;  /* 0x000000ffff027224 */ /* 0x000fca00078e0005 */
[----:B------:R-:W-:-:S05]  /*5ba0*/  FMNMX R2, R3, R2, !PT ;  /* 0x0000000203027209 */ /* 0x000fca0007800000 */
[----:B------:R-:W-:-:S07]  /*5bb0*/  IMAD.MOV.U32 R0, RZ, RZ, R2 ;  /* 0x000000ffff007224 */ /* 0x000fce00078e0002 */
[----:B------:R-:W-:Y:S05]  /*5bc0*/  WARPSYNC.COLLECTIVE R4, `(.L_x_28158) ;  /* 0x0000000004087348 */ /* 0x000fea0003c00000 */
[----:B------:R0:W1:Y:S02]  /*5bd0*/  SHFL.DOWN P0, R5, R0, R7, R9 ;  /* 0x0800000700057389 */ /* 0x0000640000000009 */
[----:B01----:R-:W-:Y:S05]  /*5be0*/  ENDCOLLECTIVE ;  /* 0x000000000000791b */ /* 0x003fea0003800000 */
.L_x_28158:
[----:B------:R-:W-:Y:S05]  /*5bf0*/  BRA `(.L_x_28159) ;  /* 0xfffffffc00407947 */ /* 0x000fea000383ffff */
        .weak           $__internal_742_$__cuda_sm20_div_u64
        .type           $__internal_742_$__cuda_sm20_div_u64,@function
        .size           $__internal_742_$__cuda_sm20_div_u64,($__internal_743_$__cuda_sm20_rcp_rn_f32_slowpath - $__internal_742_$__cuda_sm20_div_u64)
$__internal_742_$__cuda_sm20_div_u64:
        /* <DEDUP_REMOVED lines=71> */
[----:B------:R-:W-:Y:S11]  /*6070*/  RET.REL.NODEC R2 `(_ZN18transformer_engine6detail38cast_transpose_fused_kernel_notalignedILb0ELb0ELb1EfNS_16CTDBiasDActParamIff13__nv_fp8_e5m2fEELi2ELi8ENS_5EmptyEXadL_ZNS_4reluIffEET_T0_RKS5_EEEEvT3_mmm) ;  /* 0xffffff9c02e07950 */ /* 0x000ff60003c3ffff */
        .weak           $__internal_743_$__cuda_sm20_rcp_rn_f32_slowpath
        .type           $__internal_743_$__cuda_sm20_rcp_rn_f32_slowpath,@function
        .size           $__internal_743_$__cuda_sm20_rcp_rn_f32_slowpath,(.L_x_30044 - $__internal_743_$__cuda_sm20_rcp_rn_f32_slowpath)
$__internal_743_$__cuda_sm20_rcp_rn_f32_slowpath:
        /* <DEDUP_REMOVED lines=15> */
.L_x_28160:
        /* <DEDUP_REMOVED lines=33> */
.L_x_28162:
[----:B------:R0:W1:Y:S02]  /*6380*/  MUFU.RCP R2, R0 ;  /* 0x0000000000027308 */ /* 0x0000640000001000 */
.L_x_28161:
[----:B-1-3--:R-:W-:Y:S02]  /*6390*/  IMAD.MOV.U32 R5, RZ, RZ, R2 ;  /* 0x000000ffff057224 */ /* 0x00afe400078e0002 */
[----:B------:R-:W-:Y:S02]  /*63a0*/  IMAD.MOV.U32 R2, RZ, RZ, R7 ;  /* 0x000000ffff027224 */ /* 0x000fe400078e0007 */
[----:B------:R-:W-:-:S04]  /*63b0*/  IMAD.MOV.U32 R3, RZ, RZ, 0x0 ;  /* 0x00000000ff037424 */ /* 0x000fc800078e00ff */
[----:B0-2---:R-:W-:Y:S05]  /*63c0*/  RET.REL.NODEC R2 `(_ZN18transformer_engine6detail38cast_transpose_fused_kernel_notalignedILb0ELb0ELb1EfNS_16CTDBiasDActParamIff13__nv_fp8_e5m2fEELi2ELi8ENS_5EmptyEXadL_ZNS_4reluIffEET_T0_RKS5_EEEEvT3_mmm) ;  /* 0xffffff9c020c7950 */ /* 0x005fea0003c3ffff */
.L_x_28163:
        /* <DEDUP_REMOVED lines=11> */
.L_x_30044:


//--------------------- .text._ZN18transformer_engine6detail38cast_transpose_fused_kernel_notalignedILb0ELb0ELb1EfNS_16CTDBiasDActParamIff13__nv_bfloat16fEELi2ELi4ENS_5EmptyEXadL_ZNS_4reluIffEET_T0_RKS5_EEEEvT3_mmm --------------------------
	.section	.text._ZN18transformer_engine6detail38cast_transpose_fused_kernel_notalignedILb0ELb0ELb1EfNS_16CTDBiasDActParamIff13__nv_bfloat16fEELi2ELi4ENS_5EmptyEXadL_ZNS_4reluIffEET_T0_RKS5_EEEEvT3_mmm,"ax",@progbits
	.align	128
        .global         _ZN18transformer_engine6detail38cast_transpose_fused_kernel_notalignedILb0ELb0ELb1EfNS_16CTDBiasDActParamIff13__nv_bfloat16fEELi2ELi4ENS_5EmptyEXadL_ZNS_4reluIffEET_T0_RKS5_EEEEvT3_mmm
        .type           _ZN18transformer_engine6detail38cast_transpose_fused_kernel_notalignedILb0ELb0ELb1EfNS_16CTDBiasDActParamIff13__nv_bfloat16fEELi2ELi4ENS_5EmptyEXadL_ZNS_4reluIffEET_T0_RKS5_EEEEvT3_mmm,@function
        .size           _ZN18transformer_engine6detail38cast_transpose_fused_kernel_notalignedILb0ELb0ELb1EfNS_16CTDBiasDActParamIff13__nv_bfloat16fEELi2ELi4ENS_5EmptyEXadL_ZNS_4reluIffEET_T0_RKS5_EEEEvT3_mmm,(.L_x_30046 - _ZN18transformer_engine6detail38cast_transpose_fused_kernel_notalignedILb0ELb0ELb1EfNS_16CTDBiasDActParamIff13__nv_bfloat16fEELi2ELi4ENS_5EmptyEXadL_ZNS_4reluIffEET_T0_RKS5_EEEEvT3_mmm)
        .other          _ZN18transformer_engine6detail38cast_transpose_fused_kernel_notalignedILb0ELb0ELb1EfNS_16CTDBiasDActParamIff13__nv_bfloat16fEELi2ELi4ENS_5EmptyEXadL_ZNS_4reluIffEET_T0_RKS5_EEEEvT3_mmm,@"STO_CUDA_ENTRY STV_DEFAULT"
_ZN18transformer_engine6detail38cast_transpose_fused_kernel_notalignedILb0ELb0ELb1EfNS_16CTDBiasDActParamIff13__nv_bfloat16fEELi2ELi4ENS_5EmptyEXadL_ZNS_4reluIffEET_T0_RKS5_EEEEvT3_mmm:
.text._ZN18transformer_engine6detail38cast_transpose_fused_kernel_notalignedILb0ELb0ELb1EfNS_16CTDBiasDActParamIff13__nv_bfloat16fEELi2ELi4ENS_5EmptyEXadL_ZNS_4reluIffEET_T0_RKS5_EEEEvT3_mmm:
        /* <DEDUP_REMOVED lines=43> */
.L_x_28164:
[----:B------:R-:W-:-:S07]  /*02b0*/  MOV R6, 0x2d0 ;  /* 0x000002d000067802 */ /* 0x000fce0000000f00 */
[----:B------:R-:W-:Y:S05]  /*02c0*/  CALL.REL.NOINC `($__internal_744_$__cuda_sm20_div_u64) ;  /* 0x0000003400cc7944 */ /* 0x000fea0003c00000 */
        /* <DEDUP_REMOVED lines=11> */
.L_x_28165:
        /* <DEDUP_REMOVED lines=37> */
[----:B------:R-:W-:Y:S01]  /*05d0*/  UIMAD UR16, UR4, UR27, UR16 ;  /* 0x0000001b041072a4 */ /* 0x000fe2000f8e0210 */
[----:B------:R-:W0:Y:S01]  /*05e0*/  LDCU.64 UR24, c[0x0][0x358] ;  /* 0x00006b00ff1877ac */ /* 0x000e220008000a00 */
[----:B------:R-:W-:Y:S02]  /*05f0*/  USHF.L.U64.HI UR19, UR20, 0x6, UR6 ;  /* 0x0000000614137899 */ /* 0x000fe40008010206 */
[----:B------:R-:W-:-:S02]  /*0600*/  ULEA UR18, UP0, UR8, UR18, 0x7 ;  /* 0x0000001208127291 */ /* 0x000fc4000f8038ff */
[----:B------:R-:W-:Y:S02]  /*0610*/  UIADD3 UR9, UPT, UPT, UR9, UR16, URZ ;  /* 0x0000001009097290 */ /* 0x000fe4000fffe0ff */
[----:B---3--:R-:W-:Y:S02]  /*0620*/  ULEA UR22, UP1, UR18, UR22, 0x2 ;  /* 0x0000001612167291 */ /* 0x008fe4000f8210ff */
[----:B------:R-:W-:-:S04]  /*0630*/  ULEA.HI.X UR19, UR8, UR19, UR9, 0x7, UP0 ;  /* 0x0000001308137291 */ /* 0x000fc800080f3c09 */
[----:B------:R-:W-:Y:S01]  /*0640*/  ULEA.HI.X UR23, UR18, UR23, UR19, 0x2, UP1 ;  /* 0x0000001712177291 */ /* 0x000fe200088f1413 */
[C---:B------:R-:W-:Y:S01]  /*0650*/  @P1 LEA R4, P2, R26.reuse, UR22, 0x3 ;  /* 0x000000161a041c11 */ /* 0x040fe2000f8418ff */
[----:B0-----:R-:W2:Y:S01]  /*0660*/  @P0 LDG.E R8, desc[UR24][R8.64] ;  /* 0x0000001808080981 */ /* 0x001ea2000c1e1900 */
[----:B------:R-:W-:Y:S01]  /*0670*/  VOTEU.ANY UP0, P1 ;  /* 0x0000000000ff7886 */ /* 0x000fe20000800100 */
[----:B------:R-:W-:Y:S02]  /*0680*/  CS2R R6, SRZ ;  /* 0x0000000000067805 */ /* 0x000fe4000001ff00 */
[C-C-:B------:R-:W-:Y:S02]  /*0690*/  @P1 LEA.HI.X R5, R26.reuse, UR23, R27.reuse, 0x3, P2 ;  /* 0x000000171a051c11 */ /* 0x140fe400090f1c1b */
[----:B------:R-:W-:Y:S01]  /*06a0*/  @P1 IADD3 R11, P2, PT, R26, UR29, RZ ;  /* 0x0000001d1a0b1c10 */ /* 0x000fe2000ff5e0ff */
[----:B------:R-:W-:Y:S01]  /*06b0*/  IMAD.U32 R17, RZ, RZ, UR29 ;  /* 0x0000001dff117e24 */ /* 0x000fe2000f8e00ff */
[----:B------:R-:W-:Y:S01]  /*06c0*/  @UP0 UIMAD UR8, UR30, 0x3, URZ ;  /* 0x000000031e0808a4 */ /* 0x000fe2000f8e02ff */
[----:B------:R0:W3:Y:S01]  /*06d0*/  @P1 LDG.E.64 R6, desc[UR24][R4.64] ;  /* 0x0000001804061981 */ /* 0x0000e2000c1e1b00 */
[----:B------:R-:W-:Y:S01]  /*06e0*/  @P1 IADD3.X R12, PT, PT, R27, UR30, RZ, P2, !PT ;  /* 0x0000001e1b0c1c10 */ /* 0x000fe200097fe4ff */
[----:B------:R-:W-:Y:S01]  /*06f0*/  @P1 IMAD.WIDE.U32 R16, R17, 0x3, R26 ;  /* 0x0000000311101825 */ /* 0x000fe200078e001a */
[----:B------:R-:W-:-:S04]  /*0700*/  @P1 LEA R18, P2, R11, UR22, 0x3 ;  /* 0x000000160b121c11 */ /* 0x000fc8000f8418ff */
[----:B------:R-:W-:Y:S02]  /*0710*/  @P1 LEA.HI.X R19, R11, UR23, R12, 0x3, P2 ;  /* 0x000000170b131c11 */ /* 0x000fe400090f1c0c */
[----:B------:R-:W-:Y:S02]  /*0720*/  CS2R R12, SRZ ;  /* 0x00000000000c7805 */ /* 0x000fe4000001ff00 */
[----:B------:R-:W-:Y:S01]  /*0730*/  @P1 LEA R20, P2, R16, UR22, 0x3 ;  /* 0x0000001610141c11 */ /* 0x000fe2000f8418ff */
[----:B0-----:R-:W-:-:S03]  /*0740*/  @P1 VIADD R5, R17, UR8 ;  /* 0x0000000811051c36 */ /* 0x001fc60008000000 */
[----:B------:R0:W4:Y:S02]  /*0750*/  @P1 LDG.E.64 R12, desc[UR24][R18.64] ;  /* 0x00000018120c1981 */ /* 0x000124000c1e1b00 */
[----:B------:R-:W-:Y:S02]  /*0760*/  @P1 LEA.HI.X R21, R16, UR23, R5, 0x3, P2 ;  /* 0x0000001710151c11 */ /* 0x000fe400090f1c05 */
[----:B------:R-:W-:Y:S01]  /*0770*/  CS2R R16, SRZ ;  /* 0x0000000000107805 */ /* 0x000fe2000001ff00 */
[----:B------:R-:W-:Y:S02]  /*0780*/  @UP0 ULOP3.LUT UR8, UR26, 0xfffffffe, URZ, 0xc0, !UPT ;  /* 0xfffffffe1a080892 */ /* 0x000fe4000f8ec0ff */
[----:B------:R-:W-:-:S03]  /*0790*/  @UP0 ULOP3.LUT UR9, UR27, 0x1fffffff, URZ, 0xc0, !UPT ;  /* 0x1fffffff1b090892 */ /* 0x000fc6000f8ec0ff */
[----:B------:R1:W4:Y:S01]  /*07a0*/  @P1 LDG.E.64 R16, desc[UR24][R20.64] ;  /* 0x0000001814101981 */ /* 0x000322000c1e1b00 */
[----:B------:R-:W-:Y:S02]  /*07b0*/  @P1 IADD3 R4, P2, PT, R26, UR8, RZ ;  /* 0x000000081a041c10 */ /* 0x000fe4000ff5e0ff */
[----:B------:R-:W-:Y:S02]  /*07c0*/  CS2R R36, SRZ ;  /* 0x0000000000247805 */ /* 0x000fe4000001ff00 */
[----:B------:R-:W-:Y:S02]  /*07d0*/  @P1 IADD3.X R5, PT, PT, R27, UR9, RZ, P2, !PT ;  /* 0x000000091b051c10 */ /* 0x000fe400097fe4ff */
[----:B0-----:R-:W-:-:S04]  /*07e0*/  @P1 LEA R18, P2, R4, UR22, 0x3 ;  /* 0x0000001604121c11 */ /* 0x001fc8000f8418ff */
[----:B------:R-:W-:-:S05]  /*07f0*/  @P1 LEA.HI.X R19, R4, UR23, R5, 0x3, P2 ;  /* 0x0000001704131c11 */ /* 0x000fca00090f1c05 */
[----:B------:R0:W4:Y:S01]  /*0800*/  @P1 LDG.E.64 R36, desc[UR24][R18.64] ;  /* 0x0000001812241981 */ /* 0x000122000c1e1b00 */
[----:B------:R-:W-:Y:S01]  /*0810*/  VIADD R5, R3, 0xffffffff ;  /* 0xffffffff03057836 */ /* 0x000fe20000000000 */
[----:B------:R-:W-:Y:S01]  /*0820*/  USHF.L.U32 UR32, UR29, 0x2, URZ ;  /* 0x000000021d207899 */ /* 0x000fe200080006ff */
[----:B------:R-:W-:Y:S01]  /*0830*/  VIADD R4, R2, 0x1 ;  /* 0x0000000102047836 */ /* 0x000fe20000000000 */
[----:B------:R-:W-:Y:S01]  /*0840*/  USHF.L.U64.HI UR33, UR29, 0x2, UR30 ;  /* 0x000000021d217899 */ /* 0x000fe2000801021e */
[----:B------:R-:W-:Y:S02]  /*0850*/  CS2R R28, SRZ ;  /* 0x00000000001c7805 */ /* 0x000fe4000001ff00 */
[----:B------:R-:W-:Y:S02]  /*0860*/  LOP3.LUT R5, R5, 0x1f, RZ, 0xc0, !PT ;  /* 0x0000001f05057812 */ /* 0x000fe400078ec0ff */
[----:B------:R-:W-:Y:S02]  /*0870*/  ISETP.GE.U32.AND P1, PT, R4, UR7, PT ;  /* 0x0000000704007c0c */ /* 0x000fe4000bf26070 */
[----:B------:R-:W-:-:S02]  /*0880*/  IADD3 R22, P2, PT, R5, R10, RZ ;  /* 0x0000000a05167210 */ /* 0x000fc40007f5e0ff */
[----:B------:R-:W-:-:S03]  /*0890*/  ISETP.LT.U32.AND P1, PT, R5, UR14, !P1 ;  /* 0x0000000e05007c0c */ /* 0x000fc6000cf21070 */
[----:B------:R-:W-:Y:S02]  /*08a0*/  IMAD.X R23, RZ, RZ, R43, P2 ;  /* 0x000000ffff177224 */ /* 0x000fe400010e062b */
[----:B-1----:R-:W-:-:S08]  /*08b0*/  IMAD.U32 R21, RZ, RZ, UR29 ;  /* 0x0000001dff157e24 */ /* 0x002fd0000f8e00ff */
[----:B------:R-:W-:Y:S01]  /*08c0*/  VOTEU.ANY UP0, P1 ;  /* 0x0000000000ff7886 */ /* 0x000fe20000800100 */
[----:B------:R-:W-:Y:S01]  /*08d0*/  @P1 IADD3 R9, P2, PT, R22, UR32, RZ ;  /* 0x0000002016091c10 */ /* 0x000fe2000ff5e0ff */
[----:B------:R-:W-:-:S03]  /*08e0*/  @P1 IMAD.WIDE.U32 R20, R21, 0x5, R22 ;  /* 0x0000000515141825 */ /* 0x000fc600078e0016 */
[----:B------:R-:W-:Y:S01]  /*08f0*/  @P1 IADD3.X R14, PT, PT, R23, UR33, RZ, P2, !PT ;  /* 0x00000021170e1c10 */ /* 0x000fe200097fe4ff */
[----:B------:R-:W-:Y:S01]  /*0900*/  @UP0 UIMAD UR8, UR30, 0x5, URZ ;  /* 0x000000051e0808a4 */ /* 0x000fe2000f8e02ff */
[----:B0-----:R-:W-:-:S04]  /*0910*/  @P1 LEA R18, P2, R9, UR22, 0x3 ;  /* 0x0000001609121c11 */ /* 0x001fc8000f8418ff */
[----:B------:R-:W-:Y:S01]  /*0920*/  @P1 LEA.HI.X R19, R9, UR23, R14, 0x3, P2 ;  /* 0x0000001709131c11 */ /* 0x000fe200090f1c0e */
[----:B------:R-:W-:Y:S01]  /*0930*/  @P1 VIADD R9, R21, UR8 ;  /* 0x0000000815091c36 */ /* 0x000fe20008000000 */
[C---:B------:R-:W-:Y:S01]  /*0940*/  @P1 LEA R24, P2, R20.reuse, UR22, 0x3 ;  /* 0x0000001614181c11 */ /* 0x040fe2000f8418ff */
[----:B------:R-:W-:Y:S02]  /*0950*/  @UP0 UIMAD UR9, UR30, 0x7, URZ ;  /* 0x000000071e0908a4 */ /* 0x000fe4000f8e02ff */
[----:B------:R-:W-:Y:S01]  /*0960*/  @UP0 UIMAD UR8, UR30, 0x6, URZ ;  /* 0x000000061e0808a4 */ /* 0x000fe2000f8e02ff */
[----:B------:R0:W5:Y:S01]  /*0970*/  @P1 LDG.E.64 R28, desc[UR24][R18.64] ;  /* 0x00000018121c1981 */ /* 0x000162000c1e1b00 */
[----:B------:R-:W-:Y:S01]  /*0980*/  @P1 LEA.HI.X R25, R20, UR23, R9, 0x3, P2 ;  /* 0x0000001714191c11 */ /* 0x000fe200090f1c09 */
[----:B------:R-:W-:Y:S01]  /*0990*/  IMAD.U32 R11, RZ, RZ, UR29 ;  /* 0x0000001dff0b7e24 */ /* 0x000fe2000f8e00ff */
[----:B------:R-:W-:Y:S01]  /*09a0*/  CS2R R34, SRZ ;  /* 0x0000000000227805 */ /* 0x000fe2000001ff00 */
[----:B------:R-:W-:-:S02]  /*09b0*/  IMAD.U32 R9, RZ, RZ, UR29 ;  /* 0x0000001dff097e24 */ /* 0x000fc4000f8e00ff */
[--C-:B------:R-:W-:Y:S02]  /*09c0*/  @P1 IMAD.MOV.U32 R30, RZ, RZ, R22.reuse ;  /* 0x000000ffff1e1224 */ /* 0x100fe400078e0016 */
[--C-:B------:R-:W-:Y:S01]  /*09d0*/  @P1 IMAD.MOV.U32 R31, RZ, RZ, R23.reuse ;  /* 0x000000ffff1f1224 */ /* 0x100fe200078e0017 */
[----:B------:R-:W-:Y:S01]  /*09e0*/  UMOV UR31, 0x3f800000 ;  /* 0x3f800000001f7882 */ /* 0x000fe20000000000 */
[----:B0-----:R-:W-:Y:S01]  /*09f0*/  @P1 IMAD.MOV.U32 R18, RZ, RZ, R22 ;  /* 0x000000ffff121224 */ /* 0x001fe200078e0016 */
[----:B------:R-:W-:Y:S01]  /*0a00*/  CS2R R32, SRZ ;  /* 0x0000000000207805 */ /* 0x000fe2000001ff00 */
[----:B------:R-:W-:Y:S01]  /*0a10*/  @P1 IMAD.MOV.U32 R19, RZ, RZ, R23 ;  /* 0x000000ffff131224 */ /* 0x000fe200078e0017 */
[----:B------:R-:W-:Y:S01]  /*0a20*/  UIMAD UR6, UR6, UR12, URZ ;  /* 0x0000000c060672a4 */ /* 0x000fe2000f8e02ff */
[----:B------:R-:W-:Y:S01]  /*0a30*/  @P1 IMAD.WIDE.U32 R30, R11, 0x7, R30 ;  /* 0x000000070b1e1825 */ /* 0x000fe200078e001e */
[----:B------:R-:W-:Y:S01]  /*0a40*/  UIMAD.WIDE.U32 UR16, UR20, UR12, URZ ;  /* 0x0000000c141072a5 */ /* 0x000fe2000f8e00ff */
[----:B------:R-:W5:Y:S02]  /*0a50*/  @P1 LDG.E.64 R34, desc[UR24][R24.64] ;  /* 0x0000001818221981 */ /* 0x000f64000c1e1b00 */
[----:B------:R-:W-:Y:S01]  /*0a60*/  @P1 IMAD.WIDE.U32 R18, R9, 0x6, R18 ;  /* 0x0000000609121825 */ /* 0x000fe200078e0012 */
[----:B------:R-:W-:-:S03]  /*0a70*/  @P1 LEA R38, P3, R30, UR22, 0x3 ;  /* 0x000000161e261c11 */ /* 0x000fc6000f8618ff */
[----:B------:R-:W-:Y:S01]  /*0a80*/  @P1 VIADD R9, R31, UR9 ;  /* 0x000000091f091c36 */ /* 0x000fe20008000000 */
[----:B------:R-:W-:Y:S01]  /*0a90*/  @P1 LEA R20, P2, R18, UR22, 0x3 ;  /* 0x0000001612141c11 */ /* 0x000fe2000f8418ff */
[----:B------:R-:W-:Y:S01]  /*0aa0*/  @P1 VIADD R11, R19, UR8 ;  /* 0x00000008130b1c36 */ /* 0x000fe20008000000 */
[----:B------:R-:W0:Y:S02]  /*0ab0*/  LDCU.128 UR8, c[0x0][0x390] ;  /* 0x00007200ff0877ac */ /* 0x000e240008000c00 */
[----:B------:R-:W-:Y:S02]  /*0ac0*/  @P1 LEA.HI.X R39, R30, UR23, R9, 0x3, P3 ;  /* 0x000000171e271c11 */ /* 0x000fe400098f1c09 */
[----:B------:R-:W-:Y:S02]  /*0ad0*/  CS2R R30, SRZ ;  /* 0x00000000001e7805 */ /* 0x000fe4000001ff00 */
[----:B------:R-:W-:Y:S01]  /*0ae0*/  @P1 LEA.HI.X R21, R18, UR23, R11, 0x3, P2 ;  /* 0x0000001712151c11 */ /* 0x000fe200090f1c0b */
[----:B------:R-:W-:Y:S01]  /*0af0*/  IMAD.IADD R22, R15, 0x1, R10 ;  /* 0x000000010f167824 */ /* 0x000fe200078e020a */
[----:B------:R-:W5:Y:S04]  /*0b00*/  @P1 LDG.E.64 R32, desc[UR24][R38.64] ;  /* 0x0000001826201981 */ /* 0x000f68000c1e1b00 */
[----:B------:R1:W5:Y:S01]  /*0b10*/  @P1 LDG.E.64 R30, desc[UR24][R20.64] ;  /* 0x00000018141e1981 */ /* 0x000362000c1e1b00 */
[----:B------:R-:W-:Y:S01]  /*0b20*/  VIADD R18, R2, 0x2 ;  /* 0x0000000202127836 */ /* 0x000fe20000000000 */
[----:B------:R-:W-:Y:S01]  /*0b30*/  UIMAD UR13, UR20, UR13, UR6 ;  /* 0x0000000d140d72a4 */ /* 0x000fe2000f8e0206 */
[----:B------:R-:W-:Y:S01]  /*0b40*/  IADD3 R10, P2, PT, R10, UR32, RZ ;  /* 0x000000200a0a7c10 */ /* 0x000fe2000ff5e0ff */
[----:B------:R-:W-:Y:S01]  /*0b50*/  USHF.L.U32 UR6, UR16, 0x6, URZ ;  /* 0x0000000610067899 */ /* 0x000fe200080006ff */
[----:B------:R-:W-:Y:S01]  /*0b60*/  BSSY.RECONVERGENT B0, `(.L_x_28166) ;  /* 0x000003f000007945 */ /* 0x000fe20003800200 */
[----:B------:R-:W-:Y:S01]  /*0b70*/  ISETP.GE.U32.AND P1, PT, R18, UR7, PT ;  /* 0x0000000712007c0c */ /* 0x000fe2000bf26070 */
[----:B0-----:R-:W-:Y:S01]  /*0b80*/  ULEA UR12, UP1, UR18, UR8, 0x1 ;  /* 0x00000008120c7291 */ /* 0x001fe2000f8208ff */
[----:B------:R-:W-:Y:S01]  /*0b90*/  IADD3.X R43, PT, PT, R43, UR33, RZ, P2, !PT ;  /* 0x000000212b2b7c10 */ /* 0x000fe200097fe4ff */
[----:B------:R-:W-:Y:S01]  /*0ba0*/  UIADD3 UR8, UPT, UPT, UR17, UR13, URZ ;  /* 0x0000000d11087290 */ /* 0x000fe2000fffe0ff */
[----:B-1----:R-:W-:Y:S01]  /*0bb0*/  VIADD R20, R3, 0x1e ;  /* 0x0000001e03147836 */ /* 0x002fe20000000000 */
[----:B------:R-:W-:-:S02]  /*0bc0*/  ULEA.HI.X UR9, UR18, UR9, UR19, 0x1, UP1 ;  /* 0x0000000912097291 */ /* 0x000fc400088f0c13 */
[----:B------:R-:W-:Y:S02]  /*0bd0*/  ULEA UR6, UP0, UR4, UR6, 0x7 ;  /* 0x0000000604067291 */ /* 0x000fe4000f8038ff */
[----:B------:R-:W-:Y:S02]  /*0be0*/  USHF.L.U64.HI UR16, UR16, 0x6, UR8 ;  /* 0x0000000610107899 */ /* 0x000fe40008010208 */
[----:B------:R-:W-:Y:S02]  /*0bf0*/  ULEA UR10, UP2, UR6, UR10, 0x1 ;  /* 0x0000000a060a7291 */ /* 0x000fe4000f8408ff */
[----:B------:R-:W-:-:S04]  /*0c00*/  ULEA.HI.X UR4, UR4, UR16, UR5, 0x7, UP0 ;  /* 0x0000001004047291 */ /* 0x000fc800080f3c05 */
[----:B------:R-:W-:Y:S01]  /*0c10*/  ULEA.HI.X UR4, UR6, UR11, UR4, 0x1, UP2 ;  /* 0x0000000b06047291 */ /* 0x000fe200090f0c04 */
[----:B--2---:R-:W-:Y:S02]  /*0c20*/  @P0 R2UR UR31, R8 ;  /* 0x00000000081f02ca */ /* 0x004fe400000e0000 */
[----:B------:R-:W-:-:S04]  /*0c30*/  ISETP.GE.U32.AND P0, PT, R2, UR7, PT ;  /* 0x0000000702007c0c */ /* 0x000fc8000bf06070 */
[----:B------:R-:W-:Y:S02]  /*0c40*/  ISETP.GE.U32.OR P0, PT, R15, UR14, P0 ;  /* 0x0000000e0f007c0c */ /* 0x000fe40008706470 */
[----:B---3--:R-:W-:Y:S02]  /*0c50*/  FMNMX R6, RZ, R6, !PT ;  /* 0x00000006ff067209 */ /* 0x008fe40007800000 */
[----:B------:R-:W-:-:S03]  /*0c60*/  FMNMX R7, RZ, R7, !PT ;  /* 0x00000007ff077209 */ /* 0x000fc60007800000 */
[----:B------:R-:W-:Y:S02]  /*0c70*/  FMUL R8, R6, UR31 ;  /* 0x0000001f06087c20 */ /* 0x000fe40008400000 */
[----:B------:R-:W-:-:S04]  /*0c80*/  FMUL R11, R7, UR31 ;  /* 0x0000001f070b7c20 */ /* 0x000fc80008400000 */
[C---:B------:R-:W-:Y:S01]  /*0c90*/  @!P0 LEA R38, P3, R22.reuse, UR12, 0x2 ;  /* 0x0000000c16268c11 */ /* 0x040fe2000f8610ff */
[----:B------:R-:W-:Y:S01]  /*0ca0*/  F2F.BF16.F32 R8, R8 ;  /* 0x0000000800087304 */ /* 0x000fe20000202000 */
[----:B----4-:R-:W-:Y:S02]  /*0cb0*/  FMNMX R9, RZ, R12, !PT ;  /* 0x0000000cff097209 */ /* 0x010fe40007800000 */
[----:B------:R-:W-:Y:S02]  /*0cc0*/  FMNMX R12, RZ, R13, !PT ;  /* 0x0000000dff0c7209 */ /* 0x000fe40007800000 */
[----:B------:R-:W-:-:S03]  /*0cd0*/  @!P0 LEA.HI.X R39, R22, UR9, R27, 0x2, P3 ;  /* 0x0000000916278c11 */ /* 0x000fc600098f141b */
[----:B------:R-:W0:Y:S01]  /*0ce0*/  F2F.BF16.F32 R11, R11 ;  /* 0x0000000b000b7304 */ /* 0x000e220000202000 */
[----:B------:R-:W-:Y:S01]  /*0cf0*/  FMUL R15, R9, UR31 ;  /* 0x0000001f090f7c20 */ /* 0x000fe20008400000 */
[----:B------:R-:W-:Y:S01]  /*0d00*/  FMUL R19, R12, UR31 ;  /* 0x0000001f0c137c20 */ /* 0x000fe20008400000 */
[----:B------:R-:W-:Y:S02]  /*0d10*/  FMNMX R14, RZ, R16, !PT ;  /* 0x00000010ff0e7209 */ /* 0x000fe40007800000 */
[----:B------:R-:W-:-:S03]  /*0d20*/  FMNMX R17, RZ, R17, !PT ;  /* 0x00000011ff117209 */ /* 0x000fc60007800000 */
[----:B------:R1:W-:Y:S01]  /*0d30*/  F2F.BF16.F32 R13, R15 ;  /* 0x0000000f000d7304 */ /* 0x0003e20000202000 */
[----:B------:R-:W-:Y:S01]  /*0d40*/  FMUL R18, R14, UR31 ;  /* 0x0000001f0e127c20 */ /* 0x000fe20008400000 */
[----:B------:R-:W-:Y:S01]  /*0d50*/  FMUL R21, R17, UR31 ;  /* 0x0000001f11157c20 */ /* 0x000fe20008400000 */
[----:B0-----:R-:W-:-:S05]  /*0d60*/  @!P0 PRMT R41, R8, 0x5410, R11 ;  /* 0x0000541008298816 */ /* 0x001fca000000000b */
[----:B------:R0:W2:Y:S01]  /*0d70*/  F2F.BF16.F32 R16, R19 ;  /* 0x0000001300107304 */ /* 0x0000a20000202000 */
[----:B-1----:R-:W-:Y:S02]  /*0d80*/  LOP3.LUT R15, R20, 0x1f, RZ, 0xc0, !PT ;  /* 0x0000001f140f7812 */ /* 0x002fe400078ec0ff */
[----:B------:R-:W-:Y:S01]  /*0d90*/  @!P0 IADD3 R20, P4, PT, R22, UR29, RZ ;  /* 0x0000001d16148c10 */ /* 0x000fe2000ff9e0ff */
[----:B------:R2:W-:Y:S01]  /*0da0*/  @!P0 STG.E desc[UR24][R38.64], R41 ;  /* 0x0000002926008986 */ /* 0x0005e2000c101918 */
[----:B------:R-:W-:Y:S02]  /*0db0*/  ISETP.LT.U32.AND P1, PT, R15, UR14, !P1 ;  /* 0x0000000e0f007c0c */ /* 0x000fe4000cf21070 */
[----:B------:R-:W-:Y:S01]  /*0dc0*/  @!P0 IADD3.X R25, PT, PT, R27, UR30, RZ, P4, !PT ;  /* 0x0000001e1b198c10 */ /* 0x000fe2000a7fe4ff */
[----:B------:R-:W1:Y:S01]  /*0dd0*/  F2F.BF16.F32 R18, R18 ;  /* 0x0000001200127304 */ /* 0x000e620000202000 */
[----:B------:R-:W-:Y:S02]  /*0de0*/  @!P0 LEA R24, P4, R20, UR12, 0x2 ;  /* 0x0000000c14188c11 */ /* 0x000fe4000f8810ff */
[----:B0-----:R-:W-:-:S02]  /*0df0*/  FMNMX R19, RZ, R36, !PT ;  /* 0x00000024ff137209 */ /* 0x001fc40007800000 */
[----:B------:R-:W-:Y:S02]  /*0e00*/  @!P0 LEA.HI.X R25, R20, UR9, R25, 0x2, P4 ;  /* 0x0000000914198c11 */ /* 0x000fe4000a0f1419 */
[----:B------:R-:W-:Y:S01]  /*0e10*/  FMNMX R20, RZ, R37, !PT ;  /* 0x00000025ff147209 */ /* 0x000fe20007800000 */
[----:B------:R-:W-:Y:S01]  /*0e20*/  FMUL R42, R19, UR31 ;  /* 0x0000001f132a7c20 */ /* 0x000fe20008400000 */
[----:B--2---:R-:W-:Y:S01]  /*0e30*/  @!P0 PRMT R39, R13, 0x5410, R16 ;  /* 0x000054100d278816 */ /* 0x004fe20000000010 */
[----:B------:R-:W0:Y:S01]  /*0e40*/  F2F.BF16.F32 R21, R21 ;  /* 0x0000001500157304 */ /* 0x000e220000202000 */
[----:B------:R-:W-:Y:S01]  /*0e50*/  IADD3 R40, P4, PT, R15, R10, RZ ;  /* 0x0000000a0f287210 */ /* 0x000fe20007f9e0ff */
[----:B------:R-:W-:Y:S02]  /*0e60*/  FMUL R45, R20, UR31 ;  /* 0x0000001f142d7c20 */ /* 0x000fe40008400000 */
[----:B------:R2:W-:Y:S01]  /*0e70*/  @!P0 STG.E desc[UR24][R24.64], R39 ;  /* 0x0000002718008986 */ /* 0x0005e2000c101918 */
[----:B------:R-:W-:Y:S01]  /*0e80*/  @P1 IADD3 R40, P3, PT, R40, UR32, RZ ;  /* 0x0000002028281c10 */ /* 0x000fe2000ff7e0ff */
[----:B------:R-:W-:-:S02]  /*0e90*/  IMAD.X R37, RZ, RZ, R43, P4 ;  /* 0x000000ffff257224 */ /* 0x000fc400020e062b */
[----:B------:R-:W3:Y:S08]  /*0ea0*/  F2F.BF16.F32 R42, R42 ;  /* 0x0000002a002a7304 */ /* 0x000ef00000202000 */
[----:B------:R-:W4:Y:S01]  /*0eb0*/  F2F.BF16.F32 R45, R45 ;  /* 0x0000002d002d7304 */ /* 0x000f220000202000 */
[----:B012---:R-:W-:Y:S05]  /*0ec0*/  @P0 BRA `(.L_x_28167) ;  /* 0x0000000000200947 */ /* 0x007fea0003800000 */
[----:B------:R-:W-:Y:S01]  /*0ed0*/  ULOP3.LUT UR6, UR26, 0xfffffffe, URZ, 0xc0, !UPT ;  /* 0xfffffffe1a067892 */ /* 0x000fe2000f8ec0ff */
[----:B---34-:R-:W-:Y:S01]  /*0ee0*/  PRMT R39, R42, 0x5410, R45 ;  /* 0x000054102a277816 */ /* 0x018fe2000000002d */
[----:B------:R-:W-:-:S04]  /*0ef0*/  ULOP3.LUT UR5, UR27, 0x3fffffff, URZ, 0xc0, !UPT ;  /* 0x3fffffff1b057892 */ /* 0x000fc8000f8ec0ff */
[----:B------:R-:W-:-:S04]  /*0f00*/  IADD3 R38, P2, PT, R22, UR6, RZ ;  /* 0x0000000616267c10 */ /* 0x000fc8000ff5e0ff */
[----:B------:R-:W-:Y:S02]  /*0f10*/  IADD3.X R25, PT, PT, R27, UR5, RZ, P2, !PT ;  /* 0x000000051b197c10 */ /* 0x000fe400097fe4ff */
[----:B------:R-:W-:-:S04]  /*0f20*/  LEA R24, P2, R38, UR12, 0x2 ;  /* 0x0000000c26187c11 */ /* 0x000fc8000f8410ff */
[----:B------:R-:W-:-:S05]  /*0f30*/  LEA.HI.X R25, R38, UR9, R25, 0x2, P2 ;  /* 0x0000000926197c11 */ /* 0x000fca00090f1419 */
[----:B------:R0:W-:Y:S04]  /*0f40*/  STG.E desc[UR24][R24.64], R39 ;  /* 0x0000002718007986 */ /* 0x0001e8000c101918 */
.L_x_28167:
[----:B------:R-:W-:Y:S05]  /*0f50*/  BSYNC.RECONVERGENT B0 ;  /* 0x0000000000007941 */ /* 0x000fea0003800200 */
.L_x_28166:
[----:B------:R-:W-:Y:S04]  /*0f60*/  BSSY.RECONVERGENT B0, `(.L_x_28168) ;  /* 0x000000b000007945 */ /* 0x000fe80003800200 */
[----:B------:R-:W-:Y:S05]  /*0f70*/  @P0 BRA `(.L_x_28169) ;  /* 0x0000000000240947 */ /* 0x000fea0003800000 */
[----:B0-----:R-:W-:Y:S01]  /*0f80*/  IMAD.U32 R25, RZ, RZ, UR29 ;  /* 0x0000001dff197e24 */ /* 0x001fe2000f8e00ff */
        /* <DEDUP_REMOVED lines=8> */
.L_x_28169:
[----:B------:R-:W-:Y:S05]  /*1010*/  BSYNC.RECONVERGENT B0 ;  /* 0x0000000000007941 */ /* 0x000fea0003800200 */
.L_x_28168:
[----:B------:R-:W-:Y:S01]  /*1020*/  VOTEU.ANY UP0, P1 ;  /* 0x0000000000ff7886 */ /* 0x000fe20000800100 */
[----:B------:R-:W-:Y:S01]  /*1030*/  IMAD.IADD R36, R15, 0x1, R10 ;  /* 0x000000010f247824 */ /* 0x000fe200078e020a */
[----:B-1----:R-:W-:Y:S01]  /*1040*/  @P1 IADD3.X R23, PT, PT, R37, UR33, RZ, P3, !PT ;  /* 0x0000002125171c10 */ /* 0x002fe20009ffe4ff */
[----:B0-----:R-:W-:Y:S01]  /*1050*/  IMAD.U32 R25, RZ, RZ, UR29 ;  /* 0x0000001dff197e24 */ /* 0x001fe2000f8e00ff */
[C---:B------:R-:W-:Y:S01]  /*1060*/  @P1 LEA R38, P0, R40.reuse, UR22, 0x3 ;  /* 0x0000001628261c11 */ /* 0x040fe2000f8018ff */
[----:B------:R-:W-:Y:S02]  /*1070*/  @UP0 UIMAD UR5, UR30, 0x5, URZ ;  /* 0x000000051e0508a4 */ /* 0x000fe4000f8e02ff */
[----:B------:R-:W-:Y:S01]  /*1080*/  @P1 IMAD.WIDE.U32 R24, R25, 0x5, R36 ;  /* 0x0000000519181825 */ /* 0x000fe200078e0024 */
[----:B------:R-:W-:Y:S02]  /*1090*/  @P1 LEA.HI.X R39, R40, UR23, R23, 0x3, P0 ;  /* 0x0000001728271c11 */ /* 0x000fe400080f1c17 */
[----:B------:R-:W-:Y:S01]  /*10a0*/  CS2R R22, SRZ ;  /* 0x0000000000167805 */ /* 0x000fe2000001ff00 */
[----:B------:R-:W-:Y:S01]  /*10b0*/  @P1 VIADD R25, R25, UR5 ;  /* 0x0000000519191c36 */ /* 0x000fe20008000000 */
[----:B------:R-:W-:Y:S01]  /*10c0*/  @P1 LEA R40, P0, R24, UR22, 0x3 ;  /* 0x0000001618281c11 */ /* 0x000fe2000f8018ff */
[----:B------:R-:W-:-:S02]  /*10d0*/  IMAD.U32 R47, RZ, RZ, UR29 ;  /* 0x0000001dff2f7e24 */ /* 0x000fc4000f8e00ff */
[----:B------:R-:W-:Y:S01]  /*10e0*/  @P1 IMAD.MOV.U32 R26, RZ, RZ, R36 ;  /* 0x000000ffff1a1224 */ /* 0x000fe200078e0024 */
[----:B------:R-:W-:Y:S02]  /*10f0*/  @P1 LEA.HI.X R41, R24, UR23, R25, 0x3, P0 ;  /* 0x0000001718291c11 */ /* 0x000fe400080f1c19 */
[----:B------:R-:W-:Y:S01]  /*1100*/  CS2R R24, SRZ ;  /* 0x0000000000187805 */ /* 0x000fe2000001ff00 */
[----:B------:R-:W-:Y:S01]  /*1110*/  @P1 IMAD.MOV.U32 R27, RZ, RZ, R37 ;  /* 0x000000ffff1b1224 */ /* 0x000fe200078e0025 */
[----:B------:R-:W-:Y:S01]  /*1120*/  @UP0 UIMAD UR5, UR30, 0x6, URZ ;  /* 0x000000061e0508a4 */ /* 0x000fe2000f8e02ff */
[----:B------:R0:W5:Y:S01]  /*1130*/  @P1 LDG.E.64 R22, desc[UR24][R38.64] ;  /* 0x0000001826161981 */ /* 0x000162000c1e1b00 */
[----:B------:R-:W-:-:S03]  /*1140*/  @P1 IMAD.WIDE.U32 R26, R47, 0x6, R26 ;  /* 0x000000062f1a1825 */ /* 0x000fc600078e001a */
[----:B------:R1:W5:Y:S01]  /*1150*/  @P1 LDG.E.64 R24, desc[UR24][R40.64] ;  /* 0x0000001828181981 */ /* 0x000362000c1e1b00 */
[----:B------:R-:W-:Y:S01]  /*1160*/  @P1 VIADD R27, R27, UR5 ;  /* 0x000000051b1b1c36 */ /* 0x000fe20008000000 */
[----:B------:R-:W-:Y:S01]  /*1170*/  @UP0 UIMAD UR5, UR30, 0x7, URZ ;  /* 0x000000071e0508a4 */ /* 0x000fe2000f8e02ff */
[----:B0-----:R-:W-:Y:S01]  /*1180*/  @P1 LEA R38, P0, R26, UR22, 0x3 ;  /* 0x000000161a261c11 */ /* 0x001fe2000f8018ff */
[----:B-1----:R-:W-:-:S03]  /*1190*/  @P1 IMAD.MOV.U32 R40, RZ, RZ, R36 ;  /* 0x000000ffff281224 */ /* 0x002fc600078e0024 */
[----:B------:R-:W-:Y:S01]  /*11a0*/  @P1 LEA.HI.X R39, R26, UR23, R27, 0x3, P0 ;  /* 0x000000171a271c11 */ /* 0x000fe200080f1c1b */
[----:B------:R-:W-:Y:S01]  /*11b0*/  @P1 IMAD.MOV.U32 R41, RZ, RZ, R37 ;  /* 0x000000ffff291224 */ /* 0x000fe200078e0025 */
[----:B------:R-:W-:Y:S01]  /*11c0*/  CS2R R26, SRZ ;  /* 0x00000000001a7805 */ /* 0x000fe2000001ff00 */
[----:B------:R-:W-:-:S05]  /*11d0*/  @P1 IMAD.WIDE.U32 R40, R47, 0x7, R40 ;  /* 0x000000072f281825 */ /* 0x000fca00078e0028 */
[----:B------:R0:W5:Y:S01]  /*11e0*/  @P1 LDG.E.64 R26, desc[UR24][R38.64] ;  /* 0x00000018261a1981 */ /* 0x000162000c1e1b00 */
[----:B------:R-:W-:Y:S01]  /*11f0*/  @P1 VIADD R37, R41, UR5 ;  /* 0x0000000529251c36 */ /* 0x000fe20008000000 */
[----:B------:R-:W-:-:S04]  /*1200*/  @P1 LEA R36, P0, R40, UR22, 0x3 ;  /* 0x0000001628241c11 */ /* 0x000fc8000f8018ff */
[----:B------:R-:W-:Y:S02]  /*1210*/  @P1 LEA.HI.X R37, R40, UR23, R37, 0x3, P0 ;  /* 0x0000001728251c11 */ /* 0x000fe400080f1c25 */
[----:B------:R-:W-:Y:S02]  /*1220*/  CS2R R40, SRZ ;  /* 0x0000000000287805 */ /* 0x000fe4000001ff00 */
[----:B------:R-:W-:-:S04]  /*1230*/  ISETP.GE.U32.AND P0, PT, R4, UR7, PT ;  /* 0x0000000704007c0c */ /* 0x000fc8000bf06070 */
[C---:B------:R-:W-:Y:S01]  /*1240*/  ISETP.GE.U32.OR P0, PT, R5.reuse, UR14, P0 ;  /* 0x0000000e05007c0c */ /* 0x040fe20008706470 */
[----:B------:R1:W5:Y:S01]  /*1250*/  @P1 LDG.E.64 R40, desc[UR24][R36.64] ;  /* 0x0000001824281981 */ /* 0x000362000c1e1b00 */
[----:B------:R-:W-:Y:S01]  /*1260*/  IADD3 R4, P1, PT, R5, R10, RZ ;  /* 0x0000000a05047210 */ /* 0x000fe20007f3e0ff */
[----:B------:R-:W-:Y:S01]  /*1270*/  BSSY.RECONVERGENT B0, `(.L_x_28170) ;  /* 0x0000032000007945 */ /* 0x000fe20003800200 */
[----:B------:R-:W-:Y:S02]  /*1280*/  FMNMX3 R10, |R6|, RZ, |R7|, !PT ;  /* 0x000000ff060a7276 */ /* 0x000fe40007800607 */
[----:B0----5:R-:W-:Y:S01]  /*1290*/  FMNMX R38, RZ, R28, !PT ;  /* 0x0000001cff267209 */ /* 0x021fe20007800000 */
[----:B------:R-:W-:Y:S01]  /*12a0*/  IMAD.X R5, RZ, RZ, R43, P1 ;  /* 0x000000ffff057224 */ /* 0x000fe200008e062b */
[----:B------:R-:W-:Y:S02]  /*12b0*/  FMNMX R44, |R9|, R10, !PT ;  /* 0x0000000a092c7209 */ /* 0x000fe40007800200 */
[----:B------:R-:W-:Y:S01]  /*12c0*/  FMNMX R39, RZ, R29, !PT ;  /* 0x0000001dff277209 */ /* 0x000fe20007800000 */
[----:B------:R-:W-:Y:S01]  /*12d0*/  FMUL R28, R38, UR31 ;  /* 0x0000001f261c7c20 */ /* 0x000fe20008400000 */
[----:B-1----:R-:W-:-:S02]  /*12e0*/  FMNMX R36, RZ, R35, !PT ;  /* 0x00000023ff247209 */ /* 0x002fc40007800000 */
[C---:B------:R-:W-:Y:S01]  /*12f0*/  @!P0 LEA R6, P1, R4.reuse, UR12, 0x2 ;  /* 0x0000000c04068c11 */ /* 0x040fe2000f8210ff */
[----:B------:R-:W-:Y:S01]  /*1300*/  FMUL R29, R39, UR31 ;  /* 0x0000001f271d7c20 */ /* 0x000fe20008400000 */
[----:B------:R-:W-:Y:S01]  /*1310*/  FMNMX R37, RZ, R34, !PT ;  /* 0x00000022ff257209 */ /* 0x000fe20007800000 */
[----:B------:R-:W-:Y:S01]  /*1320*/  F2F.BF16.F32 R28, R28 ;  /* 0x0000001c001c7304 */ /* 0x000fe20000202000 */
[C---:B------:R-:W-:Y:S02]  /*1330*/  @!P0 LEA.HI.X R7, R4.reuse, UR9, R5, 0x2, P1 ;  /* 0x0000000904078c11 */ /* 0x040fe400088f1405 */
[----:B------:R-:W-:Y:S01]  /*1340*/  @!P0 IADD3 R10, P1, PT, R4, UR29, RZ ;  /* 0x0000001d040a8c10 */ /* 0x000fe2000ff3e0ff */
[----:B------:R-:W-:Y:S01]  /*1350*/  FMUL R9, R37, UR31 ;  /* 0x0000001f25097c20 */ /* 0x000fe20008400000 */
[----:B------:R-:W-:Y:S02]  /*1360*/  FMNMX R31, RZ, R31, !PT ;  /* 0x0000001fff1f7209 */ /* 0x000fe40007800000 */
[----:B------:R-:W-:Y:S01]  /*1370*/  @!P0 IADD3.X R35, PT, PT, R5, UR30, RZ, P1, !PT ;  /* 0x0000001e05238c10 */ /* 0x000fe20008ffe4ff */
[----:B------:R-:W0:Y:S01]  /*1380*/  F2F.BF16.F32 R29, R29 ;  /* 0x0000001d001d7304 */ /* 0x000e220000202000 */
[----:B------:R-:W-:-:S04]  /*1390*/  @!P0 LEA R34, P1, R10, UR12, 0x2 ;  /* 0x0000000c0a228c11 */ /* 0x000fc8000f8210ff */
[----:B------:R-:W-:Y:S01]  /*13a0*/  @!P0 LEA.HI.X R35, R10, UR9, R35, 0x2, P1 ;  /* 0x000000090a238c11 */ /* 0x000fe200088f1423 */
[----:B------:R-:W-:Y:S02]  /*13b0*/  FMUL R10, R36, UR31 ;  /* 0x0000001f240a7c20 */ /* 0x000fe40008400000 */
[----:B------:R-:W-:Y:S01]  /*13c0*/  F2F.BF16.F32 R9, R9 ;  /* 0x0000000900097304 */ /* 0x000fe20000202000 */
[----:B0-----:R-:W-:-:S07]  /*13d0*/  @!P0 PRMT R43, R28, 0x5410, R29 ;  /* 0x000054101c2b8816 */ /* 0x001fce000000001d */
[----:B------:R-:W0:Y:S01]  /*13e0*/  F2F.BF16.F32 R10, R10 ;  /* 0x0000000a000a7304 */ /* 0x000e220000202000 */
[----:B------:R1:W-:Y:S01]  /*13f0*/  @!P0 STG.E desc[UR24][R6.64], R43 ;  /* 0x0000002b06008986 */ /* 0x0003e2000c101918 */
[----:B0-----:R-:W-:Y:S01]  /*1400*/  @!P0 PRMT R47, R9, 0x5410, R10 ;  /* 0x00005410092f8816 */ /* 0x001fe2000000000a */
[----:B-1----:R-:W-:Y:S01]  /*1410*/  VIADD R6, R2, 0x3 ;  /* 0x0000000302067836 */ /* 0x002fe20000000000 */
[----:B------:R-:W-:Y:S02]  /*1420*/  FMNMX3 R7, |R12|, R44, |R19|, !PT ;  /* 0x0000002c0c077276 */ /* 0x000fe40007800613 */
[----:B------:R-:W-:Y:S01]  /*1430*/  FMNMX R12, RZ, R32, !PT ;  /* 0x00000020ff0c7209 */ /* 0x000fe20007800000 */
[----:B------:R0:W-:Y:S01]  /*1440*/  @!P0 STG.E desc[UR24][R34.64], R47 ;  /* 0x0000002f22008986 */ /* 0x0001e2000c101918 */
[----:B------:R-:W-:Y:S02]  /*1450*/  FMNMX R43, RZ, R30, !PT ;  /* 0x0000001eff2b7209 */ /* 0x000fe40007800000 */
[----:B------:R-:W-:Y:S01]  /*1460*/  FMNMX R7, |R20|, R7, !PT ;  /* 0x0000000714077209 */ /* 0x000fe20007800200 */
[----:B------:R-:W-:Y:S01]  /*1470*/  FMUL R19, R12, UR31 ;  /* 0x0000001f0c137c20 */ /* 0x000fe20008400000 */
[----:B------:R-:W-:Y:S01]  /*1480*/  ISETP.GE.U32.AND P1, PT, R6, UR7, PT ;  /* 0x0000000706007c0c */ /* 0x000fe2000bf26070 */
[----:B------:R-:W-:Y:S01]  /*1490*/  FMUL R32, R43, UR31 ;  /* 0x0000001f2b207c20 */ /* 0x000fe20008400000 */
[----:B------:R-:W-:Y:S01]  /*14a0*/  FMUL R6, R31, UR31 ;  /* 0x0000001f1f067c20 */ /* 0x000fe20008400000 */
[----:B------:R-:W-:-:S02]  /*14b0*/  FMNMX3 R14, |R14|, R7, |R17|, !PT ;  /* 0x000000070e0e7276 */ /* 0x000fc40007800611 */
[----:B------:R-:W-:Y:S01]  /*14c0*/  FMNMX R17, RZ, R33, !PT ;  /* 0x00000021ff117209 */ /* 0x000fe20007800000 */
[----:B------:R-:W1:Y:S08]  /*14d0*/  F2F.BF16.F32 R19, R19 ;  /* 0x0000001300137304 */ /* 0x000e700000202000 */
[----:B------:R-:W2:Y:S08]  /*14e0*/  F2F.BF16.F32 R32, R32 ;  /* 0x0000002000207304 */ /* 0x000eb00000202000 */
[----:B------:R0:W0:Y:S01]  /*14f0*/  F2F.BF16.F32 R33, R6 ;  /* 0x0000000600217304 */ /* 0x0000220000202000 */
[----:B-1----:R-:W-:Y:S05]  /*1500*/  @P0 BRA `(.L_x_28171) ;  /* 0x0000000000200947 */ /* 0x002fea0003800000 */
[----:B------:R-:W-:Y:S01]  /*1510*/  ULOP3.LUT UR5, UR26, 0xfffffffe, URZ, 0xc0, !UPT ;  /* 0xfffffffe1a057892 */ /* 0x000fe2000f8ec0ff */
[----:B0-2---:R-:W-:Y:S01]  /*1520*/  PRMT R35, R32, 0x5410, R33 ;  /* 0x0000541020237816 */ /* 0x005fe20000000021 */
[----:B------:R-:W-:-:S04]  /*1530*/  ULOP3.LUT UR6, UR27, 0x3fffffff, URZ, 0xc0, !UPT ;  /* 0x3fffffff1b067892 */ /* 0x000fc8000f8ec0ff */
[----:B------:R-:W-:-:S04]  /*1540*/  IADD3 R7, P2, PT, R4, UR5, RZ ;  /* 0x0000000504077c10 */ /* 0x000fc8000ff5e0ff */
[----:B------:R-:W-:Y:S02]  /*1550*/  IADD3.X R20, PT, PT, R5, UR6, RZ, P2, !PT ;  /* 0x0000000605147c10 */ /* 0x000fe400097fe4ff */
[----:B------:R-:W-:-:S04]  /*1560*/  LEA R6, P2, R7, UR12, 0x2 ;  /* 0x0000000c07067c11 */ /* 0x000fc8000f8410ff */
[----:B------:R-:W-:-:S05]  /*1570*/  LEA.HI.X R7, R7, UR9, R20, 0x2, P2 ;  /* 0x0000000907077c11 */ /* 0x000fca00090f1414 */
[----:B------:R1:W-:Y:S04]  /*1580*/  STG.E desc[UR24][R6.64], R35 ;  /* 0x0000002306007986 */ /* 0x0003e8000c101918 */
.L_x_28171:
[----:B------:R-:W-:Y:S05]  /*1590*/  BSYNC.RECONVERGENT B0 ;  /* 0x0000000000007941 */ /* 0x000fea0003800200 */
.L_x_28170:
[----:B01----:R-:W-:Y:S01]  /*15a0*/  FMUL R6, R17, UR31 ;  /* 0x0000001f11067c20 */ /* 0x003fe20008400000 */
[----:B------:R-:W-:Y:S01]  /*15b0*/  IMAD.SHL.U32 R30, R0, 0x10, RZ ;  /* 0x00000010001e7824 */ /* 0x000fe200078e00ff */
[----:B------:R-:W-:Y:S02]  /*15c0*/  BSSY.RECONVERGENT B0, `(.L_x_28172) ;  /* 0x000000b000007945 */ /* 0x000fe40003800200 */
[----:B------:R0:W1:Y:S02]  /*15d0*/  F2F.BF16.F32 R0, R6 ;  /* 0x0000000600007304 */ /* 0x0000640000202000 */
[----:B------:R-:W-:Y:S05]  /*15e0*/  @P0 BRA `(.L_x_28173) ;  /* 0x0000000000200947 */ /* 0x000fea0003800000 */
[----:B------:R-:W-:Y:S01]  /*15f0*/  IMAD.U32 R7, RZ, RZ, UR29 ;  /* 0x0000001dff077e24 */ /* 0x000fe2000f8e00ff */
[----:B------:R-:W-:-:S03]  /*1600*/  UIMAD UR5, UR30, 0x3, URZ ;  /* 0x000000031e0578a4 */ /* 0x000fc6000f8e02ff */
[----:B------:R-:W-:-:S04]  /*1610*/  IMAD.WIDE.U32 R4, R7, 0x3, R4 ;  /* 0x0000000307047825 */ /* 0x000fc800078e0004 */
[----:B------:R-:W-:Y:S01]  /*1620*/  VIADD R5, R5, UR5 ;  /* 0x0000000505057c36 */ /* 0x000fe20008000000 */
[----:B0-----:R-:W-:-:S04]  /*1630*/  LEA R6, P0, R4, UR12, 0x2 ;  /* 0x0000000c04067c11 */ /* 0x001fc8000f8010ff */
[----:B------:R-:W-:Y:S02]  /*1640*/  LEA.HI.X R7, R4, UR9, R5, 0x2, P0 ;  /* 0x0000000904077c11 */ /* 0x000fe400080f1405 */
[----:B-1----:R-:W-:-:S05]  /*1650*/  PRMT R5, R19, 0x5410, R0 ;  /* 0x0000541013057816 */ /* 0x002fca0000000000 */
[----:B------:R0:W-:Y:S02]  /*1660*/  STG.E desc[UR24][R6.64], R5 ;  /* 0x0000000506007986 */ /* 0x0001e4000c101918 */
.L_x_28173:
[----:B------:R-:W-:Y:S05]  /*1670*/  BSYNC.RECONVERGENT B0 ;  /* 0x0000000000007941 */ /* 0x000fea0003800200 */
.L_x_28172:
[----:B------:R-:W-:Y:S01]  /*1680*/  VIADD R20, R3, 0x1d ;  /* 0x0000001d03147836 */ /* 0x000fe20000000000 */
[----:B------:R-:W-:Y:S01]  /*1690*/  USHF.L.U32 UR6, UR29, 0x2, URZ ;  /* 0x000000021d067899 */ /* 0x000fe200080006ff */
[C---:B0-----:R-:W-:Y:S01]  /*16a0*/  IMAD R7, R30.reuse, UR30, RZ ;  /* 0x0000001e1e077c24 */ /* 0x041fe2000f8e02ff */
[----:B------:R-:W-:Y:S02]  /*16b0*/  USHF.L.U64.HI UR5, UR29, 0x2, UR30 ;  /* 0x000000021d057899 */ /* 0x000fe4000801021e */
[----:B------:R-:W-:Y:S01]  /*16c0*/  IMAD.WIDE.U32 R4, R30, UR29, RZ ;  /* 0x0000001d1e047c25 */ /* 0x000fe2000f8e00ff */
[----:B------:R-:W-:Y:S02]  /*16d0*/  LOP3.LUT R20, R20, 0x1f, RZ, 0xc0, !PT ;  /* 0x0000001f14147812 */ /* 0x000fe400078ec0ff */
[----:B------:R-:W-:Y:S01]  /*16e0*/  FMNMX3 R14, |R38|, R14, |R39|, !PT ;  /* 0x0000000e260e7276 */ /* 0x000fe20007800627 */
[----:B------:R-:W-:Y:S01]  /*16f0*/  IMAD.IADD R7, R5, 0x1, R7 ;  /* 0x0000000105077824 */ /* 0x000fe200078e0207 */
[----:B------:R-:W-:-:S02]  /*1700*/  IADD3 R34, P2, PT, R4, UR6, RZ ;  /* 0x0000000604227c10 */ /* 0x000fc4000ff5e0ff */
[----:B------:R-:W-:Y:S02]  /*1710*/  ISETP.LT.U32.AND P0, PT, R20, UR14, !P1 ;  /* 0x0000000e14007c0c */ /* 0x000fe4000cf01070 */
[----:B------:R-:W-:Y:S02]  /*1720*/  IADD3.X R7, PT, PT, R7, UR5, RZ, P2, !PT ;  /* 0x0000000507077c10 */ /* 0x000fe400097fe4ff */
[----:B------:R-:W-:Y:S02]  /*1730*/  IADD3 R34, P1, PT, R34, UR6, RZ ;  /* 0x0000000622227c10 */ /* 0x000fe4000ff3e0ff */
[----:B------:R-:W-:Y:S02]  /*1740*/  FMNMX R14, |R37|, R14, !PT ;  /* 0x0000000e250e7209 */ /* 0x000fe40007800200 */
[----:B------:R-:W-:Y:S02]  /*1750*/  IADD3.X R35, PT, PT, R7, UR5, RZ, P1, !PT ;  /* 0x0000000507237c10 */ /* 0x000fe40008ffe4ff */
[----:B------:R-:W-:-:S02]  /*1760*/  IADD3 R6, P1, PT, R20, R34, RZ ;  /* 0x0000002214067210 */ /* 0x000fc40007f3e0ff */
[----:B------:R-:W-:Y:S01]  /*1770*/  FMNMX3 R36, |R36|, R14, |R43|, !PT ;  /* 0x0000000e24247276 */ /* 0x000fe2000780062b */
[----:B------:R-:W-:Y:S02]  /*1780*/  VOTEU.ANY UP0, P0 ;  /* 0x0000000000ff7886 */ /* 0x000fe40000000100 */
[----:B------:R-:W-:Y:S01]  /*1790*/  IMAD.X R7, RZ, RZ, R35, P1 ;  /* 0x000000ffff077224 */ /* 0x000fe200008e0623 */
[----:B------:R-:W-:Y:S02]  /*17a0*/  FMNMX R36, |R31|, R36, !PT ;  /* 0x000000241f247209 */ /* 0x000fe40007800200 */
[----:B------:R-:W-:Y:S01]  /*17b0*/  @P0 IADD3 R4, P1, PT, R6, UR6, RZ ;  /* 0x0000000606040c10 */ /* 0x000fe2000ff3e0ff */
[----:B------:R-:W-:Y:S01]  /*17c0*/  IMAD.U32 R37, RZ, RZ, UR29 ;  /* 0x0000001dff257e24 */ /* 0x000fe2000f8e00ff */
[----:B------:R-:W-:Y:S01]  /*17d0*/  FMNMX3 R36, |R12|, R36, |R17|, !PT ;  /* 0x000000240c247276 */ /* 0x000fe20007800611 */
[----:B------:R-:W-:Y:S01]  /*17e0*/  IMAD.WIDE.U32 R16, R16, 0x10000, RZ ;  /* 0x0001000010107825 */ /* 0x000fe200078e00ff */
[----:B------:R-:W-:Y:S01]  /*17f0*/  @P0 IADD3.X R5, PT, PT, R7, UR5, RZ, P1, !PT ;  /* 0x0000000507050c10 */ /* 0x000fe20008ffe4ff */
[----:B------:R-:W-:Y:S01]  /*1800*/  @UP0 UIMAD UR5, UR30, 0x5, URZ ;  /* 0x000000051e0508a4 */ /* 0x000fe2000f8e02ff */
[----:B------:R-:W-:Y:S01]  /*1810*/  @P0 LEA R38, P1, R4, UR22, 0x3 ;  /* 0x0000001604260c11 */ /* 0x000fe2000f8218ff */
[----:B------:R-:W-:Y:S01]  /*1820*/  IMAD.WIDE.U32 R30, R13, 0x10000, RZ ;  /* 0x000100000d1e7825 */ /* 0x000fe200078e00ff */
[----:B------:R-:W-:-:S02]  /*1830*/  LOP3.LUT R14, R16, R11, RZ, 0xfc, !PT ;  /* 0x0000000b100e7212 */ /* 0x000fc400078efcff */
[----:B----4-:R-:W-:Y:S01]  /*1840*/  LOP3.LUT R45, R17, R45, RZ, 0xfc, !PT ;  /* 0x0000002d112d7212 */ /* 0x010fe200078efcff */
[----:B------:R-:W-:Y:S01]  /*1850*/  @P0 IMAD.WIDE.U32 R12, R37, 0x5, R6 ;  /* 0x00000005250c0825 */ /* 0x000fe200078e0006 */
[----:B------:R-:W-:Y:S02]  /*1860*/  @P0 LEA.HI.X R39, R4, UR23, R5, 0x3, P1 ;  /* 0x0000001704270c11 */ /* 0x000fe400088f1c05 */
[----:B------:R-:W-:Y:S01]  /*1870*/  CS2R R4, SRZ ;  /* 0x0000000000047805 */ /* 0x000fe2000001ff00 */
[----:B------:R-:W-:Y:S02]  /*1880*/  IMAD.U32 R11, RZ, RZ, UR29 ;  /* 0x0000001dff0b7e24 */ /* 0x000fe4000f8e00ff */
[----:B------:R-:W-:Y:S02]  /*1890*/  @P0 IMAD.MOV.U32 R16, RZ, RZ, R6 ;  /* 0x000000ffff100224 */ /* 0x000fe400078e0006 */
[----:B------:R-:W-:Y:S01]  /*18a0*/  @P0 IMAD.MOV.U32 R17, RZ, RZ, R7 ;  /* 0x000000ffff110224 */ /* 0x000fe200078e0007 */
[----:B------:R-:W-:Y:S01]  /*18b0*/  LOP3.LUT R8, R30, R8, RZ, 0xfc, !PT ;  /* 0x000000081e087212 */ /* 0x000fe200078efcff */
[----:B------:R-:W-:Y:S01]  /*18c0*/  @P0 VIADD R13, R13, UR5 ;  /* 0x000000050d0d0c36 */ /* 0x000fe20008000000 */
[----:B------:R-:W-:Y:S01]  /*18d0*/  @UP0 UIMAD UR5, UR30, 0x6, URZ ;  /* 0x000000061e0508a4 */ /* 0x000fe2000f8e02ff */
[----:B------:R-:W-:Y:S01]  /*18e0*/  @P0 IMAD.WIDE.U32 R16, R11, 0x6, R16 ;  /* 0x000000060b100825 */ /* 0x000fe200078e0010 */
[C---:B------:R-:W-:Y:S01]  /*18f0*/  @P0 LEA R30, P1, R12.reuse, UR22, 0x3 ;  /* 0x000000160c1e0c11 */ /* 0x040fe2000f8218ff */
[----:B------:R0:W5:Y:S01]  /*1900*/  @P0 LDG.E.64 R4, desc[UR24][R38.64] ;  /* 0x0000001826040981 */ /* 0x000162000c1e1b00 */
[----:B---3--:R-:W-:Y:S01]  /*1910*/  LOP3.LUT R37, R31, R42, RZ, 0xfc, !PT ;  /* 0x0000002a1f257212 */ /* 0x008fe200078efcff */
[----:B------:R-:W-:Y:S01]  /*1920*/  @P0 IMAD.MOV.U32 R42, RZ, RZ, R6 ;  /* 0x000000ffff2a0224 */ /* 0x000fe200078e0006 */
[----:B------:R-:W-:Y:S01]  /*1930*/  @P0 LEA.HI.X R31, R12, UR23, R13, 0x3, P1 ;  /* 0x000000170c1f0c11 */ /* 0x000fe200088f1c0d */
[----:B------:R-:W-:Y:S01]  /*1940*/  @P0 VIADD R11, R17, UR5 ;  /* 0x00000005110b0c36 */ /* 0x000fe20008000000 */
[----:B------:R-:W-:Y:S01]  /*1950*/  CS2R R12, SRZ ;  /* 0x00000000000c7805 */ /* 0x000fe2000001ff00 */
[----:B------:R-:W-:-:S02]  /*1960*/  IMAD.U32 R17, RZ, RZ, UR29 ;  /* 0x0000001dff117e24 */ /* 0x000fc4000f8e00ff */
[----:B------:R-:W-:Y:S01]  /*1970*/  @P0 IMAD.MOV.U32 R43, RZ, RZ, R7 ;  /* 0x000000ffff2b0224 */ /* 0x000fe200078e0007 */
[----:B------:R-:W-:Y:S01]  /*1980*/  @UP0 UIMAD UR5, UR30, 0x7, URZ ;  /* 0x000000071e0508a4 */ /* 0x000fe2000f8e02ff */
[C---:B0-----:R-:W-:Y:S01]  /*1990*/  @P0 LEA R38, P1, R16.reuse, UR22, 0x3 ;  /* 0x0000001610260c11 */ /* 0x041fe2000f8218ff */
[----:B------:R0:W5:Y:S01]  /*19a0*/  @P0 LDG.E.64 R12, desc[UR24][R30.64] ;  /* 0x000000181e0c0981 */ /* 0x000162000c1e1b00 */
[----:B------:R-:W-:Y:S02]  /*19b0*/  @P0 IMAD.WIDE.U32 R42, R17, 0x7, R42 ;  /* 0x00000007112a0825 */ /* 0x000fe400078e002a */
[----:B------:R-:W-:Y:S02]  /*19c0*/  @P0 LEA.HI.X R39, R16, UR23, R11, 0x3, P1 ;  /* 0x0000001710270c11 */ /* 0x000fe400088f1c0b */
[----:B------:R-:W-:Y:S01]  /*19d0*/  CS2R R16, SRZ ;  /* 0x0000000000107805 */ /* 0x000fe2000001ff00 */
[----:B------:R-:W-:Y:S01]  /*19e0*/  @P0 VIADD R11, R43, UR5 ;  /* 0x000000052b0b0c36 */ /* 0x000fe20008000000 */
[----:B0-----:R-:W-:Y:S01]  /*19f0*/  @P0 LEA R30, P1, R42, UR22, 0x3 ;  /* 0x000000162a1e0c11 */ /* 0x001fe2000f8218ff */
[----:B------:R-:W-:-:S03]  /*1a00*/  VIADD R2, R2, 0x2 ;  /* 0x0000000202027836 */ /* 0x000fc60000000000 */
[----:B------:R0:W5:Y:S01]  /*1a10*/  @P0 LDG.E.64 R16, desc[UR24][R38.64] ;  /* 0x0000001826100981 */ /* 0x000162000c1e1b00 */
[----:B------:R-:W-:Y:S02]  /*1a20*/  @P0 LEA.HI.X R31, R42, UR23, R11, 0x3, P1 ;  /* 0x000000172a1f0c11 */ /* 0x000fe400088f1c0b */
[----:B------:R-:W-:Y:S02]  /*1a30*/  CS2R R42, SRZ ;  /* 0x00000000002a7805 */ /* 0x000fe4000001ff00 */
[----:B------:R-:W-:Y:S02]  /*1a40*/  FMNMX R47, RZ, R22, !PT ;  /* 0x00000016ff2f7209 */ /* 0x000fe40007800000 */
[----:B------:R-:W-:Y:S02]  /*1a50*/  FMNMX R44, RZ, R23, !PT ;  /* 0x00000017ff2c7209 */ /* 0x000fe40007800000 */
[----:B------:R3:W5:Y:S01]  /*1a60*/  @P0 LDG.E.64 R42, desc[UR24][R30.64] ;  /* 0x000000181e2a0981 */ /* 0x000762000c1e1b00 */
[----:B------:R-:W-:Y:S01]  /*1a70*/  ISETP.GE.U32.AND P0, PT, R2, UR7, PT ;  /* 0x0000000702007c0c */ /* 0x000fe2000bf06070 */
[----:B------:R-:W-:Y:S01]  /*1a80*/  FMUL R2, R47, UR31 ;  /* 0x0000001f2f027c20 */ /* 0x000fe20008400000 */
[----:B------:R-:W-:Y:S01]  /*1a90*/  FMNMX R48, RZ, R25, !PT ;  /* 0x00000019ff307209 */ /* 0x000fe20007800000 */
[----:B------:R-:W-:Y:S01]  /*1aa0*/  FMUL R23, R44, UR31 ;  /* 0x0000001f2c177c20 */ /* 0x000fe20008400000 */
[----:B------:R-:W-:Y:S01]  /*1ab0*/  ISETP.GE.U32.OR P0, PT, R15, UR14, P0 ;  /* 0x0000000e0f007c0c */ /* 0x000fe20008706470 */
[----:B0-----:R-:W-:Y:S01]  /*1ac0*/  IMAD.WIDE.U32 R38, R9, 0x10000, RZ ;  /* 0x0001000009267825 */ /* 0x001fe200078e00ff */
[----:B------:R-:W-:-:S03]  /*1ad0*/  FMNMX R46, RZ, R24, !PT ;  /* 0x00000018ff2e7209 */ /* 0x000fc60007800000 */
[----:B------:R-:W-:Y:S01]  /*1ae0*/  FMUL R22, R48, UR31 ;  /* 0x0000001f30167c20 */ /* 0x000fe20008400000 */
[----:B------:R-:W-:Y:S01]  /*1af0*/  IADD3 R34, P1, PT, R15, R34, RZ ;  /* 0x000000220f227210 */ /* 0x000fe20007f3e0ff */
[----:B------:R-:W-:Y:S01]  /*1b00*/  F2F.BF16.F32 R2, R2 ;  /* 0x0000000200027304 */ /* 0x000fe20000202000 */
[----:B------:R-:W-:Y:S01]  /*1b10*/  LOP3.LUT R28, R38, R28, RZ, 0xfc, !PT ;  /* 0x0000001c261c7212 */ /* 0x000fe200078efcff */
[----:B------:R-:W-:Y:S01]  /*1b20*/  FMUL R50, R46, UR31 ;  /* 0x0000001f2e327c20 */ /* 0x000fe20008400000 */
[----:B--2---:R-:W-:Y:S01]  /*1b30*/  LOP3.LUT R32, R39, R32, RZ, 0xfc, !PT ;  /* 0x0000002027207212 */ /* 0x004fe200078efcff */
[----:B------:R-:W-:Y:S01]  /*1b40*/  IMAD.X R35, RZ, RZ, R35, P1 ;  /* 0x000000ffff237224 */ /* 0x000fe200008e0623 */
[----:B------:R-:W-:Y:S01]  /*1b50*/  FMNMX R40, RZ, R40, !PT ;  /* 0x00000028ff287209 */ /* 0x000fe20007800000 */
[----:B---3--:R-:W-:Y:S01]  /*1b60*/  IMAD.WIDE.U32 R30, R10, 0x10000, RZ ;  /* 0x000100000a1e7825 */ /* 0x008fe200078e00ff */
[----:B------:R-:W-:Y:S01]  /*1b70*/  FMNMX3 R47, |R47|, R36, |R44|, !PT ;  /* 0x000000242f2f7276 */ /* 0x000fe2000780062c */
[----:B------:R-:W0:Y:S01]  /*1b80*/  F2F.BF16.F32 R23, R23 ;  /* 0x0000001700177304 */ /* 0x000e220000202000 */
[----:B------:R-:W-:Y:S01]  /*1b90*/  @!P0 LEA R38, P1, R34, UR12, 0x2 ;  /* 0x0000000c22268c11 */ /* 0x000fe2000f8210ff */
[----:B------:R-:W-:Y:S01]  /*1ba0*/  BSSY.RECONVERGENT B0, `(.L_x_28174) ;  /* 0x0000023000007945 */ /* 0x000fe20003800200 */
[----:B------:R-:W-:-:S02]  /*1bb0*/  LOP3.LUT R10, R30, R29, RZ, 0xfc, !PT ;  /* 0x0000001d1e0a7212 */ /* 0x000fc400078efcff */
[C---:B------:R-:W-:Y:S02]  /*1bc0*/  @!P0 LEA.HI.X R39, R34.reuse, UR9, R35, 0x2, P1 ;  /* 0x0000000922278c11 */ /* 0x040fe400088f1423 */
[----:B------:R-:W-:Y:S01]  /*1bd0*/  @!P0 IADD3 R25, P1, PT, R34, UR29, RZ ;  /* 0x0000001d22198c10 */ /* 0x000fe2000ff3e0ff */
[----:B------:R-:W-:Y:S01]  /*1be0*/  F2F.BF16.F32 R11, R50 ;  /* 0x00000032000b7304 */ /* 0x000fe20000202000 */
[----:B------:R-:W-:Y:S02]  /*1bf0*/  LOP3.LUT R33, R31, R33, RZ, 0xfc, !PT ;  /* 0x000000211f217212 */ /* 0x000fe400078efcff */
[----:B------:R-:W-:Y:S02]  /*1c00*/  @!P0 IADD3.X R30, PT, PT, R35, UR30, RZ, P1, !PT ;  /* 0x0000001e231e8c10 */ /* 0x000fe40008ffe4ff */
[C---:B------:R-:W-:Y:S02]  /*1c10*/  @!P0 LEA R24, P1, R25.reuse, UR12, 0x2 ;  /* 0x0000000c19188c11 */ /* 0x040fe4000f8210ff */
[----:B0-----:R-:W-:Y:S01]  /*1c20*/  @!P0 PRMT R49, R2, 0x5410, R23 ;  /* 0x0000541002318816 */ /* 0x001fe20000000017 */
[----:B------:R-:W0:Y:S01]  /*1c30*/  F2F.BF16.F32 R22, R22 ;  /* 0x0000001600167304 */ /* 0x000e220000202000 */
[----:B------:R-:W-:-:S02]  /*1c40*/  @!P0 LEA.HI.X R25, R25, UR9, R30, 0x2, P1 ;  /* 0x0000000919198c11 */ /* 0x000fc400088f141e */
[----:B------:R-:W2:Y:S01]  /*1c50*/  S2R R30, SR_TID.X ;  /* 0x00000000001e7919 */ /* 0x000ea20000002100 */
[----:B------:R-:W-:Y:S01]  /*1c60*/  FMNMX R41, RZ, R41, !PT ;  /* 0x00000029ff297209 */ /* 0x000fe20007800000 */
[----:B------:R3:W-:Y:S01]  /*1c70*/  @!P0 STG.E desc[UR24][R38.64], R49 ;  /* 0x0000003126008986 */ /* 0x0007e2000c101918 */
[----:B0-----:R-:W-:Y:S02]  /*1c80*/  @!P0 PRMT R31, R11, 0x5410, R22 ;  /* 0x000054100b1f8816 */ /* 0x001fe40000000016 */
[----:B---3--:R-:W-:-:S03]  /*1c90*/  FMNMX R39, RZ, R27, !PT ;  /* 0x0000001bff277209 */ /* 0x008fc60007800000 */
[----:B------:R0:W-:Y:S01]  /*1ca0*/  @!P0 STG.E desc[UR24][R24.64], R31 ;  /* 0x0000001f18008986 */ /* 0x0001e2000c101918 */
[----:B------:R-:W-:Y:S01]  /*1cb0*/  FMNMX R49, RZ, R26, !PT ;  /* 0x0000001aff317209 */ /* 0x000fe20007800000 */
[----:B------:R-:W-:Y:S01]  /*1cc0*/  FMUL R26, R40, UR31 ;  /* 0x0000001f281a7c20 */ /* 0x000fe20008400000 */
[----:B------:R-:W-:Y:S01]  /*1cd0*/  FMNMX R38, |R46|, R47, !PT ;  /* 0x0000002f2e267209 */ /* 0x000fe20007800200 */
[----:B------:R-:W-:Y:S02]  /*1ce0*/  FMUL R36, R39, UR31 ;  /* 0x0000001f27247c20 */ /* 0x000fe40008400000 */
[----:B------:R-:W-:Y:S01]  /*1cf0*/  FMUL R44, R49, UR31 ;  /* 0x0000001f312c7c20 */ /* 0x000fe20008400000 */
[----:B------:R-:W-:Y:S01]  /*1d00*/  FMNMX3 R38, |R48|, R38, |R49|, !PT ;  /* 0x0000002630267276 */ /* 0x000fe20007800631 */
[----:B------:R-:W3:Y:S08]  /*1d10*/  F2F.BF16.F32 R26, R26 ;  /* 0x0000001a001a7304 */ /* 0x000ef00000202000 */
[----:B------:R0:W4:Y:S08]  /*1d20*/  F2F.BF16.F32 R27, R44 ;  /* 0x0000002c001b7304 */ /* 0x0001300000202000 */
[----:B------:R-:W0:Y:S01]  /*1d30*/  F2F.BF16.F32 R36, R36 ;  /* 0x0000002400247304 */ /* 0x000e220000202000 */
[----:B--23--:R-:W-:Y:S05]  /*1d40*/  @P0 BRA `(.L_x_28175) ;  /* 0x0000000000200947 */ /* 0x00cfea0003800000 */
        /* <DEDUP_REMOVED lines=8> */
.L_x_28175:
[----:B------:R-:W-:Y:S05]  /*1dd0*/  BSYNC.RECONVERGENT B0 ;  /* 0x0000000000007941 */ /* 0x000fea0003800200 */
.L_x_28174:
[----:B0-2---:R-:W-:Y:S01]  /*1de0*/  FMUL R31, R41, UR31 ;  /* 0x0000001f291f7c20 */ /* 0x005fe20008400000 */
[----:B------:R-:W-:Y:S05]  /*1df0*/  BSSY.RECONVERGENT B0, `(.L_x_28176) ;  /* 0x000000b000007945 */ /* 0x000fea0003800200 */
[----:B------:R-:W0:Y:S01]  /*1e00*/  F2F.BF16.F32 R31, R31 ;  /* 0x0000001f001f7304 */ /* 0x000e220000202000 */
[----:B------:R-:W-:Y:S05]  /*1e10*/  @P0 BRA `(.L_x_28177) ;  /* 0x0000000000200947 */ /* 0x000fea0003800000 */
[----:B------:R-:W-:Y:S01]  /*1e20*/  IMAD.U32 R25, RZ, RZ, UR29 ;  /* 0x0000001dff197e24 */ /* 0x000fe2000f8e00ff */
[----:B------:R-:W-:-:S03]  /*1e30*/  UIMAD UR5, UR30, 0x3, URZ ;  /* 0x000000031e0578a4 */ /* 0x000fc6000f8e02ff */
[----:B------:R-:W-:-:S04]  /*1e40*/  IMAD.WIDE.U32 R34, R25, 0x3, R34 ;  /* 0x0000000319227825 */ /* 0x000fc800078e0022 */
[----:B------:R-:W-:Y:S01]  /*1e50*/  VIADD R25, R35, UR5 ;  /* 0x0000000523197c36 */ /* 0x000fe20008000000 */
[----:B------:R-:W-:Y:S02]  /*1e60*/  LEA R24, P0, R34, UR12, 0x2 ;  /* 0x0000000c22187c11 */ /* 0x000fe4000f8010ff */
[----:B0-----:R-:W-:Y:S02]  /*1e70*/  PRMT R35, R26, 0x5410, R31 ;  /* 0x000054101a237816 */ /* 0x001fe4000000001f */
[----:B------:R-:W-:-:S05]  /*1e80*/  LEA.HI.X R25, R34, UR9, R25, 0x2, P0 ;  /* 0x0000000922197c11 */ /* 0x000fca00080f1419 */
[----:B------:R2:W-:Y:S04]  /*1e90*/  STG.E desc[UR24][R24.64], R35 ;  /* 0x0000002318007986 */ /* 0x0005e8000c101918 */
.L_x_28177:
[----:B------:R-:W-:Y:S05]  /*1ea0*/  BSYNC.RECONVERGENT B0 ;  /* 0x0000000000007941 */ /* 0x000fea0003800200 */
.L_x_28176:
[----:B------:R-:W-:Y:S01]  /*1eb0*/  IMAD.U32 R19, R19, 0x10000, RZ ;  /* 0x0001000013137824 */ /* 0x000fe200078e00ff */
[----:B--2---:R-:W-:Y:S01]  /*1ec0*/  SHF.R.U32.HI R24, RZ, 0x5, R30 ;  /* 0x00000005ff187819 */ /* 0x004fe2000001161e */
[----:B------:R-:W-:Y:S01]  /*1ed0*/  IMAD.U32 R18, R18, 0x10000, RZ ;  /* 0x0001000012127824 */ /* 0x000fe200078e00ff */
[----:B-----5:R-:W-:Y:S01]  /*1ee0*/  FMNMX R34, RZ, R4, !PT ;  /* 0x00000004ff227209 */ /* 0x020fe20007800000 */
[----:B------:R-:W-:Y:S01]  /*1ef0*/  USHF.L.U32 UR5, UR29, 0x2, URZ ;  /* 0x000000021d057899 */ /* 0x000fe200080006ff */
[----:B------:R-:W-:Y:S01]  /*1f00*/  LOP3.LUT R29, R32, R19, RZ, 0xfc, !PT ;  /* 0x00000013201d7212 */ /* 0x000fe200078efcff */
[----:B------:R-:W-:Y:S01]  /*1f10*/  IMAD.SHL.U32 R25, R24, 0x4, RZ ;  /* 0x0000000418197824 */ /* 0x000fe200078e00ff */
[----:B------:R-:W2:Y:S01]  /*1f20*/  S2R R32, SR_CgaCtaId ;  /* 0x0000000000207919 */ /* 0x000ea20000008800 */
[----:B------:R-:W-:Y:S01]  /*1f30*/  FMNMX R35, RZ, R5, !PT ;  /* 0x00000005ff237209 */ /* 0x000fe20007800000 */
[----:B------:R-:W-:Y:S01]  /*1f40*/  FMUL R47, R34, UR31 ;  /* 0x0000001f222f7c20 */ /* 0x000fe20008400000 */
[----:B------:R-:W-:Y:S01]  /*1f50*/  VIADD R15, R25, 0x3 ;  /* 0x00000003190f7836 */ /* 0x000fe20000000000 */
[----:B------:R-:W-:Y:S01]  /*1f60*/  LOP3.LUT R9, R37, R18, RZ, 0xfc, !PT ;  /* 0x0000001225097212 */ /* 0x000fe200078efcff */
[----:B------:R-:W-:Y:S01]  /*1f70*/  USHF.L.U64.HI UR6, UR29, 0x2, UR30 ;  /* 0x000000021d067899 */ /* 0x000fe2000801021e */
[----:B------:R-:W-:Y:S01]  /*1f80*/  FMUL R18, R35, UR31 ;  /* 0x0000001f23127c20 */ /* 0x000fe20008400000 */
[----:B------:R-:W-:Y:S01]  /*1f90*/  IADD3 R4, P1, PT, R6, UR5, RZ ;  /* 0x0000000506047c10 */ /* 0x000fe2000ff3e0ff */
[----:B------:R-:W-:Y:S01]  /*1fa0*/  F2F.BF16.F32 R47, R47 ;  /* 0x0000002f002f7304 */ /* 0x000fe20000202000 */
[----:B------:R-:W-:Y:S01]  /*1fb0*/  ISETP.GE.U32.AND P0, PT, R15, UR7, PT ;  /* 0x000000070f007c0c */ /* 0x000fe2000bf06070 */
[----:B------:R-:W-:Y:S01]  /*1fc0*/  IMAD.U32 R26, R26, 0x10000, RZ ;  /* 0x000100001a1a7824 */ /* 0x000fe200078e00ff */
[----:B------:R-:W-:Y:S01]  /*1fd0*/  MOV R19, 0x400 ;  /* 0x0000040000137802 */ /* 0x000fe20000000f00 */
[----:B------:R-:W-:Y:S01]  /*1fe0*/  IMAD.IADD R15, R30, 0x1, -R15 ;  /* 0x000000011e0f7824 */ /* 0x000fe200078e0a0f */
[----:B------:R-:W-:Y:S01]  /*1ff0*/  ISETP.GE.U32.OR P0, PT, R20, UR14, P0 ;  /* 0x0000000e14007c0c */ /* 0x000fe20008706470 */
[----:B------:R-:W-:Y:S01]  /*2000*/  BSSY.RECONVERGENT B0, `(.L_x_28178) ;  /* 0x000004f000007945 */ /* 0x000fe20003800200 */
[----:B------:R-:W-:Y:S01]  /*2010*/  IADD3.X R5, PT, PT, R7, UR6, RZ, P1, !PT ;  /* 0x0000000607057c10 */ /* 0x000fe20008ffe4ff */
[----:B------:R-:W3:Y:S01]  /*2020*/  F2F.BF16.F32 R18, R18 ;  /* 0x0000001200127304 */ /* 0x000ee20000202000 */
[----:B------:R-:W-:Y:S01]  /*2030*/  VIADD R19, R19, 0x20 ;  /* 0x0000002013137836 */ /* 0x000fe20000000000 */
[----:B------:R-:W-:Y:S01]  /*2040*/  LOP3.LUT R44, R30, 0x1f, RZ, 0xc0, !PT ;  /* 0x0000001f1e2c7812 */ /* 0x000fe200078ec0ff */
[----:B------:R-:W-:Y:S01]  /*2050*/  IMAD.SHL.U32 R15, R15, 0x8, RZ ;  /* 0x000000080f0f7824 */ /* 0x000fe200078e00ff */
[----:B------:R-:W-:-:S02]  /*2060*/  LOP3.LUT R51, RZ, R25, RZ, 0x33, !PT ;  /* 0x00000019ff337212 */ /* 0x000fc400078e33ff */
[----:B------:R-:W-:Y:S01]  /*2070*/  FMNMX R38, |R39|, R38, !PT ;  /* 0x0000002627267209 */ /* 0x000fe20007800200 */
[----:B------:R-:W-:Y:S01]  /*2080*/  IMAD R37, R44, 0x108, RZ ;  /* 0x000001082c257824 */ /* 0x000fe200078e02ff */
[----:B------:R-:W-:Y:S02]  /*2090*/  FMNMX R16, RZ, R16, !PT ;  /* 0x00000010ff107209 */ /* 0x000fe40007800000 */
[----:B------:R-:W-:Y:S02]  /*20a0*/  @!P0 LEA R6, P1, R4, UR12, 0x2 ;  /* 0x0000000c04068c11 */ /* 0x000fe4000f8210ff */
[----:B------:R-:W-:Y:S01]  /*20b0*/  FMNMX3 R40, |R40|, R38, |R41|, !PT ;  /* 0x0000002628287276 */ /* 0x000fe20007800629 */
[----:B------:R-:W-:Y:S01]  /*20c0*/  FMUL R39, R16, UR31 ;  /* 0x0000001f10277c20 */ /* 0x000fe20008400000 */
[----:B------:R-:W-:Y:S02]  /*20d0*/  @!P0 LEA.HI.X R7, R4, UR9, R5, 0x2, P1 ;  /* 0x0000000904078c11 */ /* 0x000fe400088f1405 */
[----:B---3--:R-:W-:-:S02]  /*20e0*/  @!P0 PRMT R49, R47, 0x5410, R18 ;  /* 0x000054102f318816 */ /* 0x008fc40000000012 */
[----:B--2---:R-:W-:Y:S01]  /*20f0*/  LEA R32, R32, R19, 0x18 ;  /* 0x0000001320207211 */ /* 0x004fe200078ec0ff */
[----:B------:R-:W-:Y:S01]  /*2100*/  IMAD.IADD R19, R30, 0x1, -R25 ;  /* 0x000000011e137824 */ /* 0x000fe200078e0a19 */
[----:B------:R-:W-:Y:S01]  /*2110*/  FMNMX R38, RZ, R12, !PT ;  /* 0x0000000cff267209 */ /* 0x000fe20007800000 */
[----:B------:R2:W-:Y:S01]  /*2120*/  @!P0 STG.E desc[UR24][R6.64], R49 ;  /* 0x0000003106008986 */ /* 0x0005e2000c101918 */
[----:B------:R-:W-:Y:S01]  /*2130*/  FMNMX R42, RZ, R42, !PT ;  /* 0x0000002aff2a7209 */ /* 0x000fe20007800000 */
[----:B------:R-:W-:Y:S01]  /*2140*/  IMAD.IADD R20, R37, 0x1, R32 ;  /* 0x0000000125147824 */ /* 0x000fe200078e0220 */
[----:B------:R-:W-:Y:S01]  /*2150*/  LOP3.LUT R19, R19, 0x1f, RZ, 0xc0, !PT ;  /* 0x0000001f13137812 */ /* 0x000fe200078ec0ff */
[----:B------:R-:W-:Y:S01]  /*2160*/  FMUL R41, R38, UR31 ;  /* 0x0000001f26297c20 */ /* 0x000fe20008400000 */
[----:B------:R-:W-:Y:S01]  /*2170*/  F2F.BF16.F32 R39, R39 ;  /* 0x0000002700277304 */ /* 0x000fe20000202000 */
[----:B------:R-:W-:Y:S02]  /*2180*/  FMNMX R13, RZ, R13, !PT ;  /* 0x0000000dff0d7209 */ /* 0x000fe40007800000 */
[----:B------:R-:W-:Y:S01]  /*2190*/  IMAD R19, R19, 0x8, R20 ;  /* 0x0000000813137824 */ /* 0x000fe200078e0214 */
[----:B------:R-:W-:-:S02]  /*21a0*/  LOP3.LUT R15, R15, 0xf8, RZ, 0xc0, !PT ;  /* 0x000000f80f0f7812 */ /* 0x000fc400078ec0ff */
[----:B------:R-:W-:Y:S01]  /*21b0*/  FMNMX R17, RZ, R17, !PT ;  /* 0x00000011ff117209 */ /* 0x000fe20007800000 */
[----:B--2---:R-:W-:Y:S01]  /*21c0*/  IMAD.IADD R6, R51, 0x1, R30 ;  /* 0x0000000133067824 */ /* 0x004fe200078e021e */
[----:B------:R2:W-:Y:S01]  /*21d0*/  STS.64 [R19], R8 ;  /* 0x0000000813007388 */ /* 0x0005e20000000a00 */
[----:B------:R-:W3:Y:S01]  /*21e0*/  F2F.BF16.F32 R41, R41 ;  /* 0x0000002900297304 */ /* 0x000ee20000202000 */
[----:B------:R-:W-:Y:S01]  /*21f0*/  FMNMX R43, RZ, R43, !PT ;  /* 0x0000002bff2b7209 */ /* 0x000fe20007800000 */
[----:B------:R-:W-:Y:S01]  /*2200*/  IMAD.SHL.U32 R6, R6, 0x8, RZ ;  /* 0x0000000806067824 */ /* 0x000fe200078e00ff */
[----:B------:R-:W-:-:S04]  /*2210*/  FMNMX3 R35, |R34|, R40, |R35|, !PT ;  /* 0x0000002822237276 */ /* 0x000fc80007800623 */
[----:B------:R-:W-:Y:S01]  /*2220*/  LOP3.LUT R49, R6, 0xf8, RZ, 0xc0, !PT ;  /* 0x000000f806317812 */ /* 0x000fe200078ec0ff */
[----:B------:R-:W-:Y:S01]  /*2230*/  IMAD.WIDE.U32 R6, R11, 0x10000, RZ ;  /* 0x000100000b067825 */ /* 0x000fe200078e00ff */
[----:B------:R-:W-:-:S03]  /*2240*/  FMNMX R35, |R38|, R35, !PT ;  /* 0x0000002326237209 */ /* 0x000fc60007800200 */
[----:B--2---:R-:W-:Y:S01]  /*2250*/  VIADD R9, R25, 0x2 ;  /* 0x0000000219097836 */ /* 0x004fe20000000000 */
[----:B------:R-:W-:Y:S01]  /*2260*/  LOP3.LUT R6, R6, R2, RZ, 0xfc, !PT ;  /* 0x0000000206067212 */ /* 0x000fe200078efcff */
[----:B------:R-:W-:Y:S01]  /*2270*/  IMAD.IADD R49, R20, 0x1, R49 ;  /* 0x0000000114317824 */ /* 0x000fe200078e0231 */
[----:B----4-:R-:W-:Y:S01]  /*2280*/  LOP3.LUT R7, R7, R27, RZ, 0xfc, !PT ;  /* 0x0000001b07077212 */ /* 0x010fe200078efcff */
[----:B------:R-:W-:Y:S02]  /*2290*/  IMAD.IADD R2, R30, 0x1, -R9 ;  /* 0x000000011e027824 */ /* 0x000fe400078e0a09 */
[----:B---3--:R-:W-:Y:S01]  /*22a0*/  IMAD.WIDE.U32 R8, R41, 0x10000, RZ ;  /* 0x0001000029087825 */ /* 0x008fe200078e00ff */
[----:B------:R-:W-:Y:S01]  /*22b0*/  LOP3.LUT R7, R7, R26, RZ, 0xfc, !PT ;  /* 0x0000001a07077212 */ /* 0x000fe200078efcff */
[----:B------:R2:W-:Y:S02]  /*22c0*/  STS.64 [R49], R28 ;  /* 0x0000001c31007388 */ /* 0x0005e40000000a00 */
[----:B------:R-:W-:Y:S01]  /*22d0*/  IMAD.SHL.U32 R2, R2, 0x8, RZ ;  /* 0x0000000802027824 */ /* 0x000fe200078e00ff */
[----:B------:R-:W-:-:S02]  /*22e0*/  LOP3.LUT R12, R9, R39, RZ, 0xfc, !PT ;  /* 0x00000027090c7212 */ /* 0x000fc400078efcff */
[----:B------:R-:W-:Y:S02]  /*22f0*/  LOP3.LUT R8, R8, R47, RZ, 0xfc, !PT ;  /* 0x0000002f08087212 */ /* 0x000fe400078efcff */
[----:B------:R-:W-:Y:S01]  /*2300*/  LOP3.LUT R27, R2, 0xf8, RZ, 0xc0, !PT ;  /* 0x000000f8021b7812 */ /* 0x000fe200078ec0ff */
[----:B------:R-:W-:-:S04]  /*2310*/  FMUL R2, R42, UR31 ;  /* 0x0000001f2a027c20 */ /* 0x000fc80008400000 */
[C---:B------:R-:W-:Y:S02]  /*2320*/  IMAD.IADD R27, R20.reuse, 0x1, R27 ;  /* 0x00000001141b7824 */ /* 0x040fe400078e021b */
[----:B------:R-:W3:Y:S01]  /*2330*/  F2F.BF16.F32 R2, R2 ;  /* 0x0000000200027304 */ /* 0x000ee20000202000 */
[----:B--2---:R-:W-:Y:S02]  /*2340*/  IMAD.IADD R29, R20, 0x1, R15 ;  /* 0x00000001141d7824 */ /* 0x004fe400078e020f */
[----:B------:R2:W-:Y:S01]  /*2350*/  STS.64 [R27], R6 ;  /* 0x000000061b007388 */ /* 0x0005e20000000a00 */
[----:B---3--:R-:W-:Y:S01]  /*2360*/  IMAD.U32 R9, R2, 0x10000, RZ ;  /* 0x0001000002097824 */ /* 0x008fe200078e00ff */
[----:B--2---:R-:W-:Y:S01]  /*2370*/  @!P0 IADD3 R7, P1, PT, R4, UR29, RZ ;  /* 0x0000001d04078c10 */ /* 0x004fe2000ff3e0ff */
[----:B------:R-:W-:-:S03]  /*2380*/  IMAD.U32 R6, R21, 0x10000, RZ ;  /* 0x0001000015067824 */ /* 0x000fc600078e00ff */
[----:B------:R-:W-:Y:S01]  /*2390*/  LOP3.LUT R9, R12, R9, RZ, 0xfc, !PT ;  /* 0x000000090c097212 */ /* 0x000fe200078efcff */
[----:B------:R-:W-:Y:S01]  /*23a0*/  FMUL R12, R13, UR31 ;  /* 0x0000001f0d0c7c20 */ /* 0x000fe20008400000 */
[----:B------:R-:W-:Y:S02]  /*23b0*/  LOP3.LUT R15, R45, R6, RZ, 0xfc, !PT ;  /* 0x000000062d0f7212 */ /* 0x000fe400078efcff */
[----:B------:R-:W-:Y:S01]  /*23c0*/  @!P0 IADD3.X R26, PT, PT, R5, UR30, RZ, P1, !PT ;  /* 0x0000001e051a8c10 */ /* 0x000fe20008ffe4ff */
[----:B------:R2:W-:Y:S01]  /*23d0*/  STS.64 [R29], R8 ;  /* 0x000000081d007388 */ /* 0x0005e20000000a00 */
[C---:B------:R-:W-:Y:S01]  /*23e0*/  @!P0 LEA R6, P1, R7.reuse, UR12, 0x2 ;  /* 0x0000000c07068c11 */ /* 0x040fe2000f8210ff */
[----:B------:R-:W3:Y:S03]  /*23f0*/  F2F.BF16.F32 R12, R12 ;  /* 0x0000000c000c7304 */ /* 0x000ee60000202000 */
[----:B------:R-:W-:Y:S01]  /*2400*/  @!P0 LEA.HI.X R7, R7, UR9, R26, 0x2, P1 ;  /* 0x0000000907078c11 */ /* 0x000fe200088f141a */
[----:B------:R-:W-:-:S06]  /*2410*/  FMUL R26, R17, UR31 ;  /* 0x0000001f111a7c20 */ /* 0x000fcc0008400000 */
[----:B------:R-:W4:Y:S01]  /*2420*/  F2F.BF16.F32 R26, R26 ;  /* 0x0000001a001a7304 */ /* 0x000f220000202000 */
[----:B--2---:R-:W-:Y:S01]  /*2430*/  FMUL R8, R43, UR31 ;  /* 0x0000001f2b087c20 */ /* 0x004fe20008400000 */
[----:B---3--:R-:W-:-:S05]  /*2440*/  @!P0 PRMT R41, R41, 0x5410, R12 ;  /* 0x0000541029298816 */ /* 0x008fca000000000c */
[----:B------:R2:W-:Y:S01]  /*2450*/  @!P0 STG.E desc[UR24][R6.64], R41 ;  /* 0x0000002906008986 */ /* 0x0005e2000c101918 */
[----:B------:R-:W-:Y:S05]  /*2460*/  @P0 BRA `(.L_x_28179) ;  /* 0x0000000000200947 */ /* 0x000fea0003800000 */
[----:B------:R-:W-:Y:S01]  /*2470*/  ULOP3.LUT UR5, UR26, 0xfffffffe, URZ, 0xc0, !UPT ;  /* 0xfffffffe1a057892 */ /* 0x000fe2000f8ec0ff */
[----:B----4-:R-:W-:Y:S01]  /*2480*/  PRMT R39, R39, 0x5410, R26 ;  /* 0x0000541027277816 */ /* 0x010fe2000000001a */
[----:B------:R-:W-:-:S04]  /*2490*/  ULOP3.LUT UR6, UR27, 0x3fffffff, URZ, 0xc0, !UPT ;  /* 0x3fffffff1b067892 */ /* 0x000fc8000f8ec0ff */
[----:B--2---:R-:W-:-:S04]  /*24a0*/  IADD3 R7, P1, PT, R4, UR5, RZ ;  /* 0x0000000504077c10 */ /* 0x004fc8000ff3e0ff */
[----:B------:R-:W-:Y:S02]  /*24b0*/  IADD3.X R28, PT, PT, R5, UR6, RZ, P1, !PT ;  /* 0x00000006051c7c10 */ /* 0x000fe40008ffe4ff */
[----:B------:R-:W-:-:S04]  /*24c0*/  LEA R6, P1, R7, UR12, 0x2 ;  /* 0x0000000c07067c11 */ /* 0x000fc8000f8210ff */
[----:B------:R-:W-:-:S05]  /*24d0*/  LEA.HI.X R7, R7, UR9, R28, 0x2, P1 ;  /* 0x0000000907077c11 */ /* 0x000fca00088f141c */
[----:B------:R3:W-:Y:S04]  /*24e0*/  STG.E desc[UR24][R6.64], R39 ;  /* 0x0000002706007986 */ /* 0x0007e8000c101918 */
.L_x_28179:
[----:B------:R-:W-:Y:S05]  /*24f0*/  BSYNC.RECONVERGENT B0 ;  /* 0x0000000000007941 */ /* 0x000fea0003800200 */
.L_x_28178:
[----:B------:R0:W0:Y:S01]  /*2500*/  F2F.BF16.F32 R21, R8 ;  /* 0x0000000800157304 */ /* 0x0000220000202000 */
[----:B------:R-:W-:Y:S01]  /*2510*/  BSSY.RECONVERGENT B0, `(.L_x_28180) ;  /* 0x000000b000007945 */ /* 0x000fe20003800200 */
[----:B--23--:R-:W-:-:S03]  /*2520*/  IMAD.WIDE.U32 R6, R22, 0x10000, RZ ;  /* 0x0001000016067825 */ /* 0x00cfc600078e00ff */
[----:B------:R-:W-:Y:S05]  /*2530*/  @P0 BRA `(.L_x_28181) ;  /* 0x0000000000200947 */ /* 0x000fea0003800000 */
[----:B------:R-:W-:Y:S01]  /*2540*/  IMAD.U32 R9, RZ, RZ, UR29 ;  /* 0x0000001dff097e24 */ /* 0x000fe2000f8e00ff */
[----:B------:R-:W-:-:S03]  /*2550*/  UIMAD UR5, UR30, 0x3, URZ ;  /* 0x000000031e0578a4 */ /* 0x000fc6000f8e02ff */
[----:B------:R-:W-:-:S04]  /*2560*/  IMAD.WIDE.U32 R4, R9, 0x3, R4 ;  /* 0x0000000309047825 */ /* 0x000fc800078e0004 */
[----:B------:R-:W-:Y:S01]  /*2570*/  VIADD R5, R5, UR5 ;  /* 0x0000000505057c36 */ /* 0x000fe20008000000 */
[----:B0-----:R-:W-:-:S04]  /*2580*/  LEA R8, P0, R4, UR12, 0x2 ;  /* 0x0000000c04087c11 */ /* 0x001fc8000f8010ff */
[----:B------:R-:W-:Y:S02]  /*2590*/  LEA.HI.X R9, R4, UR9, R5, 0x2, P0 ;  /* 0x0000000904097c11 */ /* 0x000fe400080f1405 */
[----:B------:R-:W-:-:S05]  /*25a0*/  PRMT R5, R2, 0x5410, R21 ;  /* 0x0000541002057816 */ /* 0x000fca0000000015 */
[----:B------:R2:W-:Y:S02]  /*25b0*/  STG.E desc[UR24][R8.64], R5 ;  /* 0x0000000508007986 */ /* 0x0005e4000c101918 */
.L_x_28181:
[----:B------:R-:W-:Y:S05]  /*25c0*/  BSYNC.RECONVERGENT B0 ;  /* 0x0000000000007941 */ /* 0x000fea0003800200 */
.L_x_28180:
[----:B------:R-:W-:Y:S01]  /*25d0*/  ISETP.LT.U32.AND P0, PT, R25, UR14, PT ;  /* 0x0000000e19007c0c */ /* 0x000fe2000bf01070 */
[----:B-1----:R-:W-:Y:S01]  /*25e0*/  IMAD.U32 R0, R0, 0x10000, RZ ;  /* 0x0001000000007824 */ /* 0x002fe200078e00ff */
[----:B------:R-:W-:Y:S01]  /*25f0*/  LOP3.LUT R36, R7, R36, RZ, 0xfc, !PT ;  /* 0x0000002407247212 */ /* 0x000fe200078efcff */
[----:B0-----:R-:W-:Y:S01]  /*2600*/  IMAD.U32 R31, R31, 0x10000, RZ ;  /* 0x000100001f1f7824 */ /* 0x001fe200078e00ff */
[----:B------:R-:W-:Y:S01]  /*2610*/  LOP3.LUT R4, R6, R23, RZ, 0xfc, !PT ;  /* 0x0000001706047212 */ /* 0x000fe200078efcff */
[----:B------:R-:W-:Y:S01]  /*2620*/  IMAD.WIDE.U32 R6, R12, 0x10000, RZ ;  /* 0x000100000c067825 */ /* 0x000fe200078e00ff */
[----:B------:R-:W-:Y:S01]  /*2630*/  FMNMX3 R16, |R13|, R35, |R16|, !PT ;  /* 0x000000230d107276 */ /* 0x000fe20007800610 */
[----:B------:R-:W-:Y:S01]  /*2640*/  BAR.SYNC.DEFER_BLOCKING 0x0 ;  /* 0x0000000000007b1d */ /* 0x000fe20000010000 */
[----:B------:R-:W-:Y:S01]  /*2650*/  LOP3.LUT R11, R33, R0, RZ, 0xfc, !PT ;  /* 0x00000000210b7212 */ /* 0x000fe200078efcff */
[----:B------:R-:W-:Y:S01]  /*2660*/  IMAD.U32 R0, R21, 0x10000, RZ ;  /* 0x0001000015007824 */ /* 0x000fe200078e00ff */
[----:B----4-:R-:W-:Y:S01]  /*2670*/  LOP3.LUT R7, R7, R26, RZ, 0xfc, !PT ;  /* 0x0000001a07077212 */ /* 0x010fe200078efcff */
[----:B------:R-:W-:Y:S01]  /*2680*/  USHF.L.U64.HI UR6, UR21, 0x1, UR28 ;  /* 0x0000000115067899 */ /* 0x000fe2000801021c */
[----:B------:R-:W-:Y:S01]  /*2690*/  FMNMX R16, |R17|, R16, !PT ;  /* 0x0000001011107209 */ /* 0x000fe20007800200 */
[----:B------:R-:W-:Y:S01]  /*26a0*/  USHF.L.U32 UR5, UR21, 0x1, URZ ;  /* 0x0000000115057899 */ /* 0x000fe200080006ff */
[----:B------:R-:W-:Y:S01]  /*26b0*/  BSSY.RECONVERGENT B0, `(.L_x_28182) ;  /* 0x000006e000007945 */ /* 0x000fe20003800200 */
[----:B------:R-:W-:Y:S01]  /*26c0*/  LOP3.LUT R7, R7, R0, RZ, 0xfc, !PT ;  /* 0x0000000007077212 */ /* 0x000fe200078efcff */
[----:B------:R-:W-:Y:S01]  /*26d0*/  VIADD R51, R51, UR14 ;  /* 0x0000000e33337c36 */ /* 0x000fe20008000000 */
[----:B--2---:R-:W-:-:S02]  /*26e0*/  LOP3.LUT R5, R36, R31, RZ, 0xfc, !PT ;  /* 0x0000001f24057212 */ /* 0x004fc400078efcff */
[----:B------:R-:W-:Y:S02]  /*26f0*/  LOP3.LUT R6, R6, R18, RZ, 0xfc, !PT ;  /* 0x0000001206067212 */ /* 0x000fe400078efcff */
        /* <DEDUP_REMOVED lines=21> */
.L_x_28186:
        /* <DEDUP_REMOVED lines=32> */
[----:B-1----:R0:W-:Y:S01]  /*2a50*/  @!P3 STG.E.64 desc[UR24][R38.64], R8 ;  /* 0x000000082600b986 */ /* 0x0021e2000c101b18 */
        /* <DEDUP_REMOVED lines=8> */
[----:B---3--:R0:W-:Y:S01]  /*2ae0*/  @!P2 STG.E.64 desc[UR24][R22.64], R12 ;  /* 0x0000000c1600a986 */ /* 0x0081e2000c101b18 */
[----:B------:R-:W-:Y:S02]  /*2af0*/  ISETP.NE.AND P2, PT, R26, RZ, PT ;  /* 0x000000ff1a00720c */ /* 0x000fe40003f45270 */
[----:B------:R-:W-:-:S05]  /*2b00*/  @!P1 LEA.HI.X R35, R31, UR4, R36, 0x3, P4 ;  /* 0x000000041f239c11 */ /* 0x000fca000a0f1c24 */
[----:B------:R0:W-:Y:S01]  /*2b10*/  @!P1 STG.E.64 desc[UR24][R34.64], R16 ;  /* 0x0000001022009986 */ /* 0x0001e2000c101b18 */
[----:B------:R-:W-:-:S04]  /*2b20*/  IADD3 R33, P1, PT, R33, UR5, RZ ;  /* 0x0000000521217c10 */ /* 0x000fc8000ff3e0ff */
[----:B------:R-:W-:Y:S01]  /*2b30*/  IADD3.X R31, PT, PT, R41, UR6, RZ, P1, !PT ;  /* 0x00000006291f7c10 */ /* 0x000fe20008ffe4ff */
[----:B------:R-:W-:Y:S08]  /*2b40*/  @P2 BRA `(.L_x_28186) ;  /* 0xfffffffc00402947 */ /* 0x000ff0000383ffff */
.L_x_28185:
[----:B------:R-:W-:Y:S05]  /*2b50*/  BSYNC.RECONVERGENT B1 ;  /* 0x0000000000017941 */ /* 0x000fea0003800200 */
.L_x_28184:
        /* <DEDUP_REMOVED lines=35> */
.L_x_28183:
[----:B------:R-:W-:Y:S05]  /*2d90*/  BSYNC.RECONVERGENT B0 ;  /* 0x0000000000007941 */ /* 0x000fea0003800200 */
.L_x_28182:
        /* <DEDUP_REMOVED lines=26> */
.L_x_28191:
        /* <DEDUP_REMOVED lines=48> */
.L_x_28190:
[----:B------:R-:W-:Y:S05]  /*3240*/  BSYNC.RECONVERGENT B1 ;  /* 0x0000000000017941 */ /* 0x000fea0003800200 */
.L_x_28189:
        /* <DEDUP_REMOVED lines=35> */
.L_x_28188:
[----:B------:R-:W-:Y:S05]  /*3480*/  BSYNC.RECONVERGENT B0 ;  /* 0x0000000000007941 */ /* 0x000fea0003800200 */
.L_x_28187:
        /* <DEDUP_REMOVED lines=39> */
.L_x_28200:
[----:B------:R-:W-:Y:S02]  /*3700*/  ISETP.NE.AND P0, PT, R30, RZ, PT ;  /* 0x000000ff1e00720c */ /* 0x000fe40003f05270 */
[----:B-1----:R-:W-:-:S11]  /*3710*/  FMNMX R5, R2, R5, !PT ;  /* 0x0000000502057209 */ /* 0x002fd60007800000 */
[----:B------:R-:W-:Y:S05]  /*3720*/  @P0 BRA `(.L_x_28193) ;  /* 0x0000000000080947 */ /* 0x000fea0003800000 */
[----:B0-----:R-:W0:Y:S02]  /*3730*/  LDC.64 R2, c[0x0][0x3a8] ;  /* 0x0000ea00ff027b82 */ /* 0x001e240000000a00 */
[----:B0-----:R1:W-:Y:S02]  /*3740*/  REDG.E.MAX.S32.STRONG.GPU desc[UR24][R2.64], R5 ;  /* 0x000000050200798e */ /* 0x0013e4000d12e318 */
.L_x_28193:
[----:B------:R-:W-:Y:S05]  /*3750*/  BSYNC B0 ;  /* 0x0000000000007941 */ /* 0x000fea0003800000 */
.L_x_28192:
        /* <DEDUP_REMOVED lines=11> */
[----:B-1----:R-:W-:Y:S05]  /*3810*/  CALL.REL.NOINC `($__internal_745_$__cuda_sm20_rcp_rn_f32_slowpath) ;  /* 0x0000000400987944 */ /* 0x002fea0003c00000 */
[----:B------:R-:W-:Y:S05]  /*3820*/  BRA `(.L_x_28196) ;  /* 0x0000000000147947 */ /* 0x000fea0003800000 */
.L_x_28195:
[----:B01----:R-:W0:Y:S01]  /*3830*/  MUFU.RCP R5, UR31 ;  /* 0x0000001f00057d08 */ /* 0x003e220008001000 */
[----:B------:R-:W-:-:S04]  /*3840*/  IMAD.U32 R0, RZ, RZ, UR31 ;  /* 0x0000001fff007e24 */ /* 0x000fc8000f8e00ff */
[----:B0-----:R-:W-:-:S04]  /*3850*/  FFMA R0, R5, R0, -1 ;  /* 0xbf80000005007423 */ /* 0x001fc80000000000 */
[----:B------:R-:W-:-:S04]  /*3860*/  FADD.FTZ R0, -R0, -RZ ;  /* 0x800000ff00007221 */ /* 0x000fc80000010100 */
[----:B------:R-:W-:-:S07]  /*3870*/  FFMA R5, R5, R0, R5 ;  /* 0x0000000005057223 */ /* 0x000fce0000000005 */
.L_x_28196:
[----:B------:R-:W0:Y:S02]  /*3880*/  LDC.64 R2, c[0x0][0x3b0] ;  /* 0x0000ec00ff027b82 */ /* 0x000e240000000a00 */
[----:B0-----:R-:W-:Y:S01]  /*3890*/  STG.E desc[UR24][R2.64], R5 ;  /* 0x0000000502007986 */ /* 0x001fe2000c101918 */
[----:B------:R-:W-:Y:S05]  /*38a0*/  EXIT ;  /* 0x000000000000794d */ /* 0x000fea0003800000 */
.L_x_28194:
[----:B------:R-:W-:Y:S02]  /*38b0*/  IMAD.MOV.U32 R7, RZ, RZ, 0x4 ;  /* 0x00000004ff077424 */ /* 0x000fe400078e00ff */
[----:B------:R-:W-:Y:S02]  /*38c0*/  IMAD.MOV.U32 R9, RZ, RZ, 0x1f ;  /* 0x0000001fff097424 */ /* 0x000fe400078e00ff */
[----:B------:R-:W-:-:S07]  /*38d0*/  IMAD.MOV.U32 R4, RZ, RZ, -0x1 ;  /* 0xffffffffff047424 */ /* 0x000fce00078e00ff */
[----:B01----:R-:W-:Y:S05]  /*38e0*/  WARPSYNC.COLLECTIVE R4, `(.L_x_28197) ;  /* 0x0000000004087348 */ /* 0x003fea0003c00000 */
[----:B-1----:R1:W2:Y:S02]  /*38f0*/  SHFL.DOWN P0, R5, R0, R7, R9 ;  /* 0x0800000700057389 */ /* 0x0022a40000000009 */
[----:B012---:R-:W-:Y:S05]  /*3900*/  ENDCOLLECTIVE ;  /* 0x000000000000791b */ /* 0x007fea0003800000 */
.L_x_28197:
[----:B------:R-:W-:Y:S02]  /*3910*/  IMAD.MOV.U32 R7, RZ, RZ, 0x2 ;  /* 0x00000002ff077424 */ /* 0x000fe400078e00ff */
[----:B------:R-:W-:-:S05]  /*3920*/  IMAD.MOV.U32 R3, RZ, RZ, R5 ;  /* 0x000000ffff037224 */ /* 0x000fca00078e0005 */
[----:B------:R-:W-:-:S05]  /*3930*/  FMNMX R3, R3, R0, !PT ;  /* 0x0000000003037209 */ /* 0x000fca0007800000 */
[----:B------:R-:W-:-:S07]  /*3940*/  IMAD.MOV.U32 R0, RZ, RZ, R3 ;  /* 0x000000ffff007224 */ /* 0x000fce00078e0003 */
[----:B------:R-:W-:Y:S05]  /*3950*/  WARPSYNC.COLLECTIVE R4, `(.L_x_28198) ;  /* 0x0000000004087348 */ /* 0x000fea0003c00000 */
[----:B------:R0:W1:Y:S02]  /*3960*/  SHFL.DOWN P0, R5, R0, R7, R9 ;  /* 0x0800000700057389 */ /* 0x0000640000000009 */
[----:B01----:R-:W-:Y:S05]  /*3970*/  ENDCOLLECTIVE ;  /* 0x000000000000791b */ /* 0x003fea0003800000 */
.L_x_28198:
[----:B------:R-:W-:Y:S02]  /*3980*/  IMAD.MOV.U32 R7, RZ, RZ, 0x1 ;  /* 0x00000001ff077424 */ /* 0x000fe400078e00ff */
[----:B------:R-:W-:-:S05]  /*3990*/  IMAD.MOV.U32 R2, RZ, RZ, R5 ;  /* 0x000000ffff027224 */ /* 0x000fca00078e0005 */
[----:B------:R-:W-:-:S05]  /*39a0*/  FMNMX R2, R3, R2, !PT ;  /* 0x0000000203027209 */ /* 0x000fca0007800000 */
[----:B------:R-:W-:-:S07]  /*39b0*/  IMAD.MOV.U32 R0, RZ, RZ, R2 ;  /* 0x000000ffff007224 */ /* 0x000fce00078e0002 */
[----:B------:R-:W-:Y:S05]  /*39c0*/  WARPSYNC.COLLECTIVE R4, `(.L_x_28199) ;  /* 0x0000000004087348 */ /* 0x000fea0003c00000 */
[----:B------:R0:W1:Y:S02]  /*39d0*/  SHFL.DOWN P0, R5, R0, R7, R9 ;  /* 0x0800000700057389 */ /* 0x0000640000000009 */
[----:B01----:R-:W-:Y:S05]  /*39e0*/  ENDCOLLECTIVE ;  /* 0x000000000000791b */ /* 0x003fea0003800000 */
.L_x_28199:
[----:B------:R-:W-:Y:S05]  /*39f0*/  BRA `(.L_x_28200) ;  /* 0xfffffffc00407947 */ /* 0x000fea000383ffff */
        .weak           $__internal_744_$__cuda_sm20_div_u64
        .type           $__internal_744_$__cuda_sm20_div_u64,@function
        .size           $__internal_744_$__cuda_sm20_div_u64,($__internal_745_$__cuda_sm20_rcp_rn_f32_slowpath - $__internal_744_$__cuda_sm20_div_u64)
$__internal_744_$__cuda_sm20_div_u64:
        /* <DEDUP_REMOVED lines=71> */
[----:B------:R-:W-:Y:S11]  /*3e70*/  RET.REL.NODEC R2 `(_ZN18transformer_engine6detail38cast_transpose_fused_kernel_notalignedILb0ELb0ELb1EfNS_16CTDBiasDActParamIff13__nv_bfloat16fEELi2ELi4ENS_5EmptyEXadL_ZNS_4reluIffEET_T0_RKS5_EEEEvT3_mmm) ;  /* 0xffffffc002607950 */ /* 0x000ff60003c3ffff */
        .weak           $__internal_745_$__cuda_sm20_rcp_rn_f32_slowpath
        .type           $__internal_745_$__cuda_sm20_rcp_rn_f32_slowpath,@function
        .size           $__internal_745_$__cuda_sm20_rcp_rn_f32_slowpath,(.L_x_30046 - $__internal_745_$__cuda_sm20_rcp_rn_f32_slowpath)
$__internal_745_$__cuda_sm20_rcp_rn_f32_slowpath:
        /* <DEDUP_REMOVED lines=15> */
.L_x_28201:
        /* <DEDUP_REMOVED lines=33> */
.L_x_28203:
[----:B------:R0:W1:Y:S02]  /*4180*/  MUFU.RCP R2, R0 ;  /* 0x0000000000027308 */ /* 0x0000640000001000 */
.L_x_28202:
[----:B-1-3--:R-:W-:Y:S02]  /*4190*/  IMAD.MOV.U32 R5, RZ, RZ, R2 ;  /* 0x000000ffff057224 */ /* 0x00afe400078e0002 */
[----:B------:R-:W-:Y:S02]  /*41a0*/  IMAD.MOV.U32 R2, RZ, RZ, R7 ;  /* 0x000000ffff027224 */ /* 0x000fe400078e0007 */
[----:B------:R-:W-:-:S04]  /*41b0*/  IMAD.MOV.U32 R3, RZ, RZ, 0x0 ;  /* 0x00000000ff037424 */ /* 0x000fc800078e00ff */
[----:B0-2---:R-:W-:Y:S05]  /*41c0*/  RET.REL.NODEC R2 `(_ZN18transformer_engine6detail38cast_transpose_fused_kernel_notalignedILb0ELb0ELb1EfNS_16CTDBiasDActParamIff13__nv_bfloat16fEELi2ELi4ENS_5EmptyEXadL_ZNS_4reluIffEET_T0_RKS5_EEEEvT3_mmm) ;  /* 0xffffffbc028c7950 */ /* 0x005fea0003c3ffff */
.L_x_28204:
        /* <DEDUP_REMOVED lines=11> */
.L_x_30046:


//--------------------- .text._ZN18transformer_engine6detail38cast_transpose_fused_kernel_notalignedILb0ELb0ELb1EfNS_16CTDBiasDActParamIff6__halffEELi2ELi4ENS_5EmptyEXadL_ZNS_4reluIffEET_T0_RKS5_EEEEvT3_mmm --------------------------
	.section	.text._ZN18transformer_engine6detail38cast_transpose_fused_kernel_notalignedILb0ELb0ELb1EfNS_16CTDBiasDActParamIff6__halffEELi2ELi4ENS_5EmptyEXadL_ZNS_4reluIffEET_T0_RKS5_EEEEvT3_mmm,"ax",@progbits
	.align	128
        .global         _ZN18transformer_engine6detail38cast_transpose_fused_kernel_notalignedILb0ELb0ELb1EfNS_16CTDBiasDActParamIff6__halffEELi2ELi4ENS_5EmptyEXadL_ZNS_4reluIffEET_T0_RKS5_EEEEvT3_mmm
        .type           _ZN18transformer_engine6detail38cast_transpose_fused_kernel_notalignedILb0ELb0ELb1EfNS_16CTDBiasDActParamIff6__halffEELi2ELi4ENS_5EmptyEXadL_ZNS_4reluIffEET_T0_RKS5_EEEEvT3_mmm,@function
        .size           _ZN18transformer_engine6detail38cast_transpose_fused_kernel_notalignedILb0ELb0ELb1EfNS_16CTDBiasDActParamIff6__halffEELi2ELi4ENS_5EmptyEXadL_ZNS_4reluIffEET_T0_RKS5_EEEEvT3_mmm,(.L_x_30048 - _ZN18transformer_engine6detail38cast_transpose_fused_kernel_notalignedILb0ELb0ELb1EfNS_16CTDBiasDActParamIff6__halffEELi2ELi4ENS_5EmptyEXadL_ZNS_4reluIffEET_T0_RKS5_EEEEvT3_mmm)
        .other          _ZN18transformer_engine6detail38cast_transpose_fused_kernel_notalignedILb0ELb0ELb1EfNS_16CTDBiasDActParamIff6__halffEELi2ELi4ENS_5EmptyEXadL_ZNS_4reluIffEET_T0_RKS5_EEEEvT3_mmm,@"STO_CUDA_ENTRY STV_DEFAULT"
_ZN18transformer_engine6detail38cast_transpose_fused_kernel_notalignedILb0ELb0ELb1EfNS_16CTDBiasDActParamIff6__halffEELi2ELi4ENS_5EmptyEXadL_ZNS_4reluIffEET_T0_RKS5_EEEEvT3_mmm:
.text._ZN18transformer_engine6detail38cast_transpose_fused_kernel_notalignedILb0ELb0ELb1EfNS_16CTDBiasDActParamIff6__halffEELi2ELi4ENS_5EmptyEXadL_ZNS_4reluIffEET_T0_RKS5_EEEEvT3_mmm:
        /* <DEDUP_REMOVED lines=43> */
.L_x_28205:
[----:B------:R-:W-:-:S07]  /*02b0*/  MOV R6, 0x2d0 ;  /* 0x000002d000067802 */ /* 0x000fce0000000f00 */
[----:B------:R-:W-:Y:S05]  /*02c0*/  CALL.REL.NOINC `($__internal_746_$__cuda_sm20_div_u64) ;  /* 0x0000003400cc7944 */ /* 0x000fea0003c00000 */
        /* <DEDUP_REMOVED lines=11> */
.L_x_28206:
        /* <DEDUP_REMOVED lines=146> */
[----:B------:R-:W-:Y:S01]  /*0ca0*/  F2F.F16.F32 R8, R8 ;  /* 0x0000000800087304 */ /* 0x000fe20000200800 */
[----:B----4-:R-:W-:Y:S02]  /*0cb0*/  FMNMX R9, RZ, R12, !PT ;  /* 0x0000000cff097209 */ /* 0x010fe40007800000 */
[----:B------:R-:W-:Y:S02]  /*0cc0*/  FMNMX R12, RZ, R13, !PT ;  /* 0x0000000dff0c7209 */ /* 0x000fe40007800000 */
[----:B------:R-:W-:-:S03]  /*0cd0*/  @!P0 LEA.HI.X R39, R22, UR9, R27, 0x2, P3 ;  /* 0x0000000916278c11 */ /* 0x000fc600098f141b */
[----:B------:R-:W0:Y:S01]  /*0ce0*/  F2F.F16.F32 R11, R11 ;  /* 0x0000000b000b7304 */ /* 0x000e220000200800 */
[----:B------:R-:W-:Y:S01]  /*0cf0*/  FMUL R15, R9, UR31 ;  /* 0x0000001f090f7c20 */ /* 0x000fe20008400000 */
[----:B------:R-:W-:Y:S01]  /*0d00*/  FMUL R19, R12, UR31 ;  /* 0x0000001f0c137c20 */ /* 0x000fe20008400000 */
[----:B------:R-:W-:Y:S02]  /*0d10*/  FMNMX R14, RZ, R16, !PT ;  /* 0x00000010ff0e7209 */ /* 0x000fe40007800000 */
[----:B------:R-:W-:-:S03]  /*0d20*/  FMNMX R17, RZ, R17, !PT ;  /* 0x00000011ff117209 */ /* 0x000fc60007800000 */
[----:B------:R1:W-:Y:S01]  /*0d30*/  F2F.F16.F32 R13, R15 ;  /* 0x0000000f000d7304 */ /* 0x0003e20000200800 */
[----:B------:R-:W-:Y:S01]  /*0d40*/  FMUL R18, R14, UR31 ;  /* 0x0000001f0e127c20 */ /* 0x000fe20008400000 */
[----:B------:R-:W-:Y:S01]  /*0d50*/  FMUL R21, R17, UR31 ;  /* 0x0000001f11157c20 */ /* 0x000fe20008400000 */
[----:B0-----:R-:W-:-:S05]  /*0d60*/  @!P0 PRMT R41, R8, 0x5410, R11 ;  /* 0x0000541008298816 */ /* 0x001fca000000000b */
[----:B------:R0:W2:Y:S01]  /*0d70*/  F2F.F16.F32 R16, R19 ;  /* 0x0000001300107304 */ /* 0x0000a20000200800 */
[----:B-1----:R-:W-:Y:S02]  /*0d80*/  LOP3.LUT R15, R20, 0x1f, RZ, 0xc0, !PT ;  /* 0x0000001f140f7812 */ /* 0x002fe400078ec0ff */
[----:B------:R-:W-:Y:S01]  /*0d90*/  @!P0 IADD3 R20, P4, PT, R22, UR29, RZ ;  /* 0x0000001d16148c10 */ /* 0x000fe2000ff9e0ff */
[----:B------:R2:W-:Y:S01]  /*0da0*/  @!P0 STG.E desc[UR24][R38.64], R41 ;  /* 0x0000002926008986 */ /* 0x0005e2000c101918 */
[----:B------:R-:W-:Y:S02]  /*0db0*/  ISETP.LT.U32.AND P1, PT, R15, UR14, !P1 ;  /* 0x0000000e0f007c0c */ /* 0x000fe4000cf21070 */
[----:B------:R-:W-:Y:S01]  /*0dc0*/  @!P0 IADD3.X R25, PT, PT, R27, UR30, RZ, P4, !PT ;  /* 0x0000001e1b198c10 */ /* 0x000fe2000a7fe4ff */
[----:B------:R-:W1:Y:S01]  /*0dd0*/  F2F.F16.F32 R18, R18 ;  /* 0x0000001200127304 */ /* 0x000e620000200800 */
[----:B------:R-:W-:Y:S02]  /*0de0*/  @!P0 LEA R24, P4, R20, UR12, 0x2 ;  /* 0x0000000c14188c11 */ /* 0x000fe4000f8810ff */
[----:B0-----:R-:W-:-:S02]  /*0df0*/  FMNMX R19, RZ, R36, !PT ;  /* 0x00000024ff137209 */ /* 0x001fc40007800000 */
[----:B------:R-:W-:Y:S02]  /*0e00*/  @!P0 LEA.HI.X R25, R20, UR9, R25, 0x2, P4 ;  /* 0x0000000914198c11 */ /* 0x000fe4000a0f1419 */
[----:B------:R-:W-:Y:S01]  /*0e10*/  FMNMX R20, RZ, R37, !PT ;  /* 0x00000025ff147209 */ /* 0x000fe20007800000 */
[----:B------:R-:W-:Y:S01]  /*0e20*/  FMUL R42, R19, UR31 ;  /* 0x0000001f132a7c20 */ /* 0x000fe20008400000 */
[----:B--2---:R-:W-:Y:S01]  /*0e30*/  @!P0 PRMT R39, R13, 0x5410, R16 ;  /* 0x000054100d278816 */ /* 0x004fe20000000010 */
[----:B------:R-:W0:Y:S01]  /*0e40*/  F2F.F16.F32 R21, R21 ;  /* 0x0000001500157304 */ /* 0x000e220000200800 */
[----:B------:R-:W-:Y:S01]  /*0e50*/  IADD3 R40, P4, PT, R15, R10, RZ ;  /* 0x0000000a0f287210 */ /* 0x000fe20007f9e0ff */
[----:B------:R-:W-:Y:S02]  /*0e60*/  FMUL R45, R20, UR31 ;  /* 0x0000001f142d7c20 */ /* 0x000fe40008400000 */
[----:B------:R2:W-:Y:S01]  /*0e70*/  @!P0 STG.E desc[UR24][R24.64], R39 ;  /* 0x0000002718008986 */ /* 0x0005e2000c101918 */
[----:B------:R-:W-:Y:S01]  /*0e80*/  @P1 IADD3 R40, P3, PT, R40, UR32, RZ ;  /* 0x0000002028281c10 */ /* 0x000fe2000ff7e0ff */
[----:B------:R-:W-:-:S02]  /*0e90*/  IMAD.X R37, RZ, RZ, R43, P4 ;  /* 0x000000ffff257224 */ /* 0x000fc400020e062b */
[----:B------:R-:W3:Y:S08]  /*0ea0*/  F2F.F16.F32 R42, R42 ;  /* 0x0000002a002a7304 */ /* 0x000ef00000200800 */
[----:B------:R-:W4:Y:S01]  /*0eb0*/  F2F.F16.F32 R45, R45 ;  /* 0x0000002d002d7304 */ /* 0x000f220000200800 */
        /* <DEDUP_REMOVED lines=9> */
.L_x_28208:
[----:B------:R-:W-:Y:S05]  /*0f50*/  BSYNC.RECONVERGENT B0 ;  /* 0x0000000000007941 */ /* 0x000fea0003800200 */
.L_x_28207:
        /* <DEDUP_REMOVED lines=11> */
.L_x_28210:
[----:B------:R-:W-:Y:S05]  /*1010*/  BSYNC.RECONVERGENT B0 ;  /* 0x0000000000007941 */ /* 0x000fea0003800200 */
.L_x_28209:
        /* <DEDUP_REMOVED lines=48> */
[----:B------:R-:W-:Y:S01]  /*1320*/  F2F.F16.F32 R28, R28 ;  /* 0x0000001c001c7304 */ /* 0x000fe20000200800 */
[C---:B------:R-:W-:Y:S02]  /*1330*/  @!P0 LEA.HI.X R7, R4.reuse, UR9, R5, 0x2, P1 ;  /* 0x0000000904078c11 */ /* 0x040fe400088f1405 */
[----:B------:R-:W-:Y:S01]  /*1340*/  @!P0 IADD3 R10, P1, PT, R4, UR29, RZ ;  /* 0x0000001d040a8c10 */ /* 0x000fe2000ff3e0ff */
[----:B------:R-:W-:Y:S01]  /*1350*/  FMUL R9, R37, UR31 ;  /* 0x0000001f25097c20 */ /* 0x000fe20008400000 */
[----:B------:R-:W-:Y:S02]  /*1360*/  FMNMX R31, RZ, R31, !PT ;  /* 0x0000001fff1f7209 */ /* 0x000fe40007800000 */
[----:B------:R-:W-:Y:S01]  /*1370*/  @!P0 IADD3.X R35, PT, PT, R5, UR30, RZ, P1, !PT ;  /* 0x0000001e05238c10 */ /* 0x000fe20008ffe4ff */
[----:B------:R-:W0:Y:S01]  /*1380*/  F2F.F16.F32 R29, R29 ;  /* 0x0000001d001d7304 */ /* 0x000e220000200800 */
[----:B------:R-:W-:-:S04]  /*1390*/  @!P0 LEA R34, P1, R10, UR12, 0x2 ;  /* 0x0000000c0a228c11 */ /* 0x000fc8000f8210ff */
[----:B------:R-:W-:Y:S01]  /*13a0*/  @!P0 LEA.HI.X R35, R10, UR9, R35, 0x2, P1 ;  /* 0x000000090a238c11 */ /* 0x000fe200088f1423 */
[----:B------:R-:W-:Y:S02]  /*13b0*/  FMUL R10, R36, UR31 ;  /* 0x0000001f240a7c20 */ /* 0x000fe40008400000 */
[----:B------:R-:W-:Y:S01]  /*13c0*/  F2F.F16.F32 R9, R9 ;  /* 0x0000000900097304 */ /* 0x000fe20000200800 */
[----:B0-----:R-:W-:-:S07]  /*13d0*/  @!P0 PRMT R43, R28, 0x5410, R29 ;  /* 0x000054101c2b8816 */ /* 0x001fce000000001d */
[----:B------:R-:W0:Y:S01]  /*13e0*/  F2F.F16.F32 R10, R10 ;  /* 0x0000000a000a7304 */ /* 0x000e220000200800 */
        /* <DEDUP_REMOVED lines=14> */
[----:B------:R-:W1:Y:S08]  /*14d0*/  F2F.F16.F32 R19, R19 ;  /* 0x0000001300137304 */ /* 0x000e700000200800 */
[----:B------:R-:W2:Y:S08]  /*14e0*/  F2F.F16.F32 R32, R32 ;  /* 0x0000002000207304 */ /* 0x000eb00000200800 */
[----:B------:R0:W0:Y:S01]  /*14f0*/  F2F.F16.F32 R33, R6 ;  /* 0x0000000600217304 */ /* 0x0000220000200800 */
        /* <DEDUP_REMOVED lines=9> */
.L_x_28212:
[----:B------:R-:W-:Y:S05]  /*1590*/  BSYNC.RECONVERGENT B0 ;  /* 0x0000000000007941 */ /* 0x000fea0003800200 */
.L_x_28211:
[----:B01----:R-:W-:Y:S01]  /*15a0*/  FMUL R6, R17, UR31 ;  /* 0x0000001f11067c20 */ /* 0x003fe20008400000 */
[----:B------:R-:W-:Y:S01]  /*15b0*/  IMAD.SHL.U32 R30, R0, 0x10, RZ ;  /* 0x00000010001e7824 */ /* 0x000fe200078e00ff */
[----:B------:R-:W-:Y:S02]  /*15c0*/  BSSY.RECONVERGENT B0, `(.L_x_28213) ;  /* 0x000000b000007945 */ /* 0x000fe40003800200 */
[----:B------:R0:W1:Y:S02]  /*15d0*/  F2F.F16.F32 R0, R6 ;  /* 0x0000000600007304 */ /* 0x0000640000200800 */
        /* <DEDUP_REMOVED lines=9> */
.L_x_28214:
[----:B------:R-:W-:Y:S05]  /*1670*/  BSYNC.RECONVERGENT B0 ;  /* 0x0000000000007941 */ /* 0x000fea0003800200 */
.L_x_28213:
        /* <DEDUP_REMOVED lines=72> */
[----:B------:R-:W-:Y:S01]  /*1b00*/  F2F.F16.F32 R2, R2 ;  /* 0x0000000200027304 */ /* 0x000fe20000200800 */
[----:B------:R-:W-:Y:S01]  /*1b10*/  LOP3.LUT R28, R38, R28, RZ, 0xfc, !PT ;  /* 0x0000001c261c7212 */ /* 0x000fe200078efcff */
[----:B------:R-:W-:Y:S01]  /*1b20*/  FMUL R50, R46, UR31 ;  /* 0x0000001f2e327c20 */ /* 0x000fe20008400000 */
[----:B--2---:R-:W-:Y:S01]  /*1b30*/  LOP3.LUT R32, R39, R32, RZ, 0xfc, !PT ;  /* 0x0000002027207212 */ /* 0x004fe200078efcff */
[----:B------:R-:W-:Y:S01]  /*1b40*/  IMAD.X R35, RZ, RZ, R35, P1 ;  /* 0x000000ffff237224 */ /* 0x000fe200008e0623 */
[----:B------:R-:W-:Y:S01]  /*1b50*/  FMNMX R40, RZ, R40, !PT ;  /* 0x00000028ff287209 */ /* 0x000fe20007800000 */
[----:B---3--:R-:W-:Y:S01]  /*1b60*/  IMAD.WIDE.U32 R30, R10, 0x10000, RZ ;  /* 0x000100000a1e7825 */ /* 0x008fe200078e00ff */
[----:B------:R-:W-:Y:S01]  /*1b70*/  FMNMX3 R47, |R47|, R36, |R44|, !PT ;  /* 0x000000242f2f7276 */ /* 0x000fe2000780062c */
[----:B------:R-:W0:Y:S01]  /*1b80*/  F2F.F16.F32 R23, R23 ;  /* 0x0000001700177304 */ /* 0x000e220000200800 */
[----:B------:R-:W-:Y:S01]  /*1b90*/  @!P0 LEA R38, P1, R34, UR12, 0x2 ;  /* 0x0000000c22268c11 */ /* 0x000fe2000f8210ff */
[----:B------:R-:W-:Y:S01]  /*1ba0*/  BSSY.RECONVERGENT B0, `(.L_x_28215) ;  /* 0x0000023000007945 */ /* 0x000fe20003800200 */
[----:B------:R-:W-:-:S02]  /*1bb0*/  LOP3.LUT R10, R30, R29, RZ, 0xfc, !PT ;  /* 0x0000001d1e0a7212 */ /* 0x000fc400078efcff */
[C---:B------:R-:W-:Y:S02]  /*1bc0*/  @!P0 LEA.HI.X R39, R34.reuse, UR9, R35, 0x2, P1 ;  /* 0x0000000922278c11 */ /* 0x040fe400088f1423 */
[----:B------:R-:W-:Y:S01]  /*1bd0*/  @!P0 IADD3 R25, P1, PT, R34, UR29, RZ ;  /* 0x0000001d22198c10 */ /* 0x000fe2000ff3e0ff */
[----:B------:R-:W-:Y:S01]  /*1be0*/  F2F.F16.F32 R11, R50 ;  /* 0x00000032000b7304 */ /* 0x000fe20000200800 */
[----:B------:R-:W-:Y:S02]  /*1bf0*/  LOP3.LUT R33, R31, R33, RZ, 0xfc, !PT ;  /* 0x000000211f217212 */ /* 0x000fe400078efcff */
[----:B------:R-:W-:Y:S02]  /*1c00*/  @!P0 IADD3.X R30, PT, PT, R35, UR30, RZ, P1, !PT ;  /* 0x0000001e231e8c10 */ /* 0x000fe40008ffe4ff */
[C---:B------:R-:W-:Y:S02]  /*1c10*/  @!P0 LEA R24, P1, R25.reuse, UR12, 0x2 ;  /* 0x0000000c19188c11 */ /* 0x040fe4000f8210ff */
[----:B0-----:R-:W-:Y:S01]  /*1c20*/  @!P0 PRMT R49, R2, 0x5410, R23 ;  /* 0x0000541002318816 */ /* 0x001fe20000000017 */
[----:B------:R-:W0:Y:S01]  /*1c30*/  F2F.F16.F32 R22, R22 ;  /* 0x0000001600167304 */ /* 0x000e220000200800 */
        /* <DEDUP_REMOVED lines=13> */
[----:B------:R-:W3:Y:S08]  /*1d10*/  F2F.F16.F32 R26, R26 ;  /* 0x0000001a001a7304 */ /* 0x000ef00000200800 */
[----:B------:R0:W4:Y:S08]  /*1d20*/  F2F.F16.F32 R27, R44 ;  /* 0x0000002c001b7304 */ /* 0x0001300000200800 */
[----:B------:R-:W0:Y:S01]  /*1d30*/  F2F.F16.F32 R36, R36 ;  /* 0x0000002400247304 */ /* 0x000e220000200800 */
        /* <DEDUP_REMOVED lines=9> */
.L_x_28216:
[----:B------:R-:W-:Y:S05]  /*1dd0*/  BSYNC.RECONVERGENT B0 ;  /* 0x0000000000007941 */ /* 0x000fea0003800200 */
.L_x_28215:
[----:B0-2---:R-:W-:Y:S01]  /*1de0*/  FMUL R31, R41, UR31 ;  /* 0x0000001f291f7c20 */ /* 0x005fe20008400000 */
[----:B------:R-:W-:Y:S05]  /*1df0*/  BSSY.RECONVERGENT B0, `(.L_x_28217) ;  /* 0x000000b000007945 */ /* 0x000fea0003800200 */
[----:B------:R-:W0:Y:S01]  /*1e00*/  F2F.F16.F32 R31, R31 ;  /* 0x0000001f001f7304 */ /* 0x000e220000200800 */
        /* <DEDUP_REMOVED lines=9> */
.L_x_28218:
[----:B------:R-:W-:Y:S05]  /*1ea0*/  BSYNC.RECONVERGENT B0 ;  /* 0x0000000000007941 */ /* 0x000fea0003800200 */
.L_x_28217:
        /* <DEDUP_REMOVED lines=15> */
[----:B------:R-:W-:Y:S01]  /*1fa0*/  F2F.F16.F32 R47, R47 ;  /* 0x0000002f002f7304 */ /* 0x000fe20000200800 */
[----:B------:R-:W-:Y:S01]  /*1fb0*/  ISETP.GE.U32.AND P0, PT, R15, UR7, PT ;  /* 0x000000070f007c0c */ /* 0x000fe2000bf06070 */
[----:B------:R-:W-:Y:S01]  /*1fc0*/  IMAD.U32 R26, R26, 0x10000, RZ ;  /* 0x000100001a1a7824 */ /* 0x000fe200078e00ff */
[----:B------:R-:W-:Y:S01]  /*1fd0*/  MOV R19, 0x400 ;  /* 0x0000040000137802 */ /* 0x000fe20000000f00 */
[----:B------:R-:W-:Y:S01]  /*1fe0*/  IMAD.IADD R15, R30, 0x1, -R15 ;  /* 0x000000011e0f7824 */ /* 0x000fe200078e0a0f */
[----:B------:R-:W-:Y:S01]  /*1ff0*/  ISETP.GE.U32.OR P0, PT, R20, UR14, P0 ;  /* 0x0000000e14007c0c */ /* 0x000fe20008706470 */
[----:B------:R-:W-:Y:S01]  /*2000*/  BSSY.RECONVERGENT B0, `(.L_x_28219) ;  /* 0x000004f000007945 */ /* 0x000fe20003800200 */
[----:B------:R-:W-:Y:S01]  /*2010*/  IADD3.X R5, PT, PT, R7, UR6, RZ, P1, !PT ;  /* 0x0000000607057c10 */ /* 0x000fe20008ffe4ff */
[----:B------:R-:W3:Y:S01]  /*2020*/  F2F.F16.F32 R18, R18 ;  /* 0x0000001200127304 */ /* 0x000ee20000200800 */
        /* <DEDUP_REMOVED lines=20> */
[----:B------:R-:W-:Y:S01]  /*2170*/  F2F.F16.F32 R39, R39 ;  /* 0x0000002700277304 */ /* 0x000fe20000200800 */
[----:B------:R-:W-:Y:S02]  /*2180*/  FMNMX R13, RZ, R13, !PT ;  /* 0x0000000dff0d7209 */ /* 0x000fe40007800000 */
[----:B------:R-:W-:Y:S01]  /*2190*/  IMAD R19, R19, 0x8, R20 ;  /* 0x0000000813137824 */ /* 0x000fe200078e0214 */
[----:B------:R-:W-:-:S02]  /*21a0*/  LOP3.LUT R15, R15, 0xf8, RZ, 0xc0, !PT ;  /* 0x000000f80f0f7812 */ /* 0x000fc400078ec0ff */
[----:B------:R-:W-:Y:S01]  /*21b0*/  FMNMX R17, RZ, R17, !PT ;  /* 0x00000011ff117209 */ /* 0x000fe20007800000 */
[----:B--2---:R-:W-:Y:S01]  /*21c0*/  IMAD.IADD R6, R51, 0x1, R30 ;  /* 0x0000000133067824 */ /* 0x004fe200078e021e */
[----:B------:R2:W-:Y:S01]  /*21d0*/  STS.64 [R19], R8 ;  /* 0x0000000813007388 */ /* 0x0005e20000000a00 */
[----:B------:R-:W3:Y:S01]  /*21e0*/  F2F.F16.F32 R41, R41 ;  /* 0x0000002900297304 */ /* 0x000ee20000200800 */
        /* <DEDUP_REMOVED lines=20> */
[----:B------:R-:W3:Y:S01]  /*2330*/  F2F.F16.F32 R2, R2 ;  /* 0x0000000200027304 */ /* 0x000ee20000200800 */
        /* <DEDUP_REMOVED lines=11> */
[----:B------:R-:W3:Y:S03]  /*23f0*/  F2F.F16.F32 R12, R12 ;  /* 0x0000000c000c7304 */ /* 0x000ee60000200800 */
[----:B------:R-:W-:Y:S01]  /*2400*/  @!P0 LEA.HI.X R7, R7, UR9, R26, 0x2, P1 ;  /* 0x0000000907078c11 */ /* 0x000fe200088f141a */
[----:B------:R-:W-:-:S06]  /*2410*/  FMUL R26, R17, UR31 ;  /* 0x0000001f111a7c20 */ /* 0x000fcc0008400000 */
[----:B------:R-:W4:Y:S01]  /*2420*/  F2F.F16.F32 R26, R26 ;  /* 0x0000001a001a7304 */ /* 0x000f220000200800 */
        /* <DEDUP_REMOVED lines=12> */
.L_x_28220:
[----:B------:R-:W-:Y:S05]  /*24f0*/  BSYNC.RECONVERGENT B0 ;  /* 0x0000000000007941 */ /* 0x000fea0003800200 */
.L_x_28219:
[----:B------:R0:W0:Y:S01]  /*2500*/  F2F.F16.F32 R21, R8 ;  /* 0x0000000800157304 */ /* 0x0000220000200800 */
        /* <DEDUP_REMOVED lines=11> */
.L_x_28222:
[----:B------:R-:W-:Y:S05]  /*25c0*/  BSYNC.RECONVERGENT B0 ;  /* 0x0000000000007941 */ /* 0x000fea0003800200 */
.L_x_28221:
        /* <DEDUP_REMOVED lines=40> */
.L_x_28227:
        /* <DEDUP_REMOVED lines=48> */
.L_x_28226:
[----:B------:R-:W-:Y:S05]  /*2b50*/  BSYNC.RECONVERGENT B1 ;  /* 0x0000000000017941 */ /* 0x000fea0003800200 */
.L_x_28225:
        /* <DEDUP_REMOVED lines=35> */
.L_x_28224:
[----:B------:R-:W-:Y:S05]  /*2d90*/  BSYNC.RECONVERGENT B0 ;  /* 0x0000000000007941 */ /* 0x000fea0003800200 */
.L_x_28223:
        /* <DEDUP_REMOVED lines=26> */
.L_x_28232:
        /* <DEDUP_REMOVED lines=48> */
.L_x_28231:
[----:B------:R-:W-:Y:S05]  /*3240*/  BSYNC.RECONVERGENT B1 ;  /* 0x0000000000017941 */ /* 0x000fea0003800200 */
.L_x_28230:
        /* <DEDUP_REMOVED lines=35> */
.L_x_28229:
[----:B------:R-:W-:Y:S05]  /*3480*/  BSYNC.RECONVERGENT B0 ;  /* 0x0000000000007941 */ /* 0x000fea0003800200 */
.L_x_28228:
        /* <DEDUP_REMOVED lines=39> */
.L_x_28241:
[----:B------:R-:W-:Y:S02]  /*3700*/  ISETP.NE.AND P0, PT, R30, RZ, PT ;  /* 0x000000ff1e00720c */ /* 0x000fe40003f05270 */
[----:B-1----:R-:W-:-:S11]  /*3710*/  FMNMX R5, R2, R5, !PT ;  /* 0x0000000502057209 */ /* 0x002fd60007800000 */
[----:B------:R-:W-:Y:S05]  /*3720*/  @P0 BRA `(.L_x_28234) ;  /* 0x0000000000080947 */ /* 0x000fea0003800000 */
[----:B0-----:R-:W0:Y:S02]  /*3730*/  LDC.64 R2, c[0x0][0x3a8] ;  /* 0x0000ea00ff027b82 */ /* 0x001e240000000a00 */
[----:B0-----:R1:W-:Y:S02]  /*3740*/  REDG.E.MAX.S32.STRONG.GPU desc[UR24][R2.64], R5 ;  /* 0x000000050200798e */ /* 0x0013e4000d12e318 */
.L_x_28234:
[----:B------:R-:W-:Y:S05]  /*3750*/  BSYNC B0 ;  /* 0x0000000000007941 */ /* 0x000fea0003800000 */
.L_x_28233:
        /* <DEDUP_REMOVED lines=11> */
[----:B-1----:R-:W-:Y:S05]  /*3810*/  CALL.REL.NOINC `($__internal_747_$__cuda_sm20_rcp_rn_f32_slowpath) ;  /* 0x0000000400987944 */ /* 0x002fea0003c00000 */
[----:B------:R-:W-:Y:S05]  /*3820*/  BRA `(.L_x_28237) ;  /* 0x0000000000147947 */ /* 0x000fea0003800000 */
.L_x_28236:
[----:B01----:R-:W0:Y:S01]  /*3830*/  MUFU.RCP R5, UR31 ;  /* 0x0000001f00057d08 */ /* 0x003e220008001000 */
[----:B------:R-:W-:-:S04]  /*3840*/  IMAD.U32 R0, RZ, RZ, UR31 ;  /* 0x0000001fff007e24 */ /* 0x000fc8000f8e00ff */
[----:B0-----:R-:W-:-:S04]  /*3850*/  FFMA R0, R5, R0, -1 ;  /* 0xbf80000005007423 */ /* 0x001fc80000000000 */
[----:B------:R-:W-:-:S04]  /*3860*/  FADD.FTZ R0, -R0, -RZ ;  /* 0x800000ff00007221 */ /* 0x000fc80000010100 */
[----:B------:R-:W-:-:S07]  /*3870*/  FFMA R5, R5, R0, R5 ;  /* 0x0000000005057223 */ /* 0x000fce0000000005 */
.L_x_28237:
[----:B------:R-:W0:Y:S02]  /*3880*/  LDC.64 R2, c[0x0][0x3b0] ;  /* 0x0000ec00ff027b82 */ /* 0x000e240000000a00 */
[----:B0-----:R-:W-:Y:S01]  /*3890*/  STG.E desc[UR24][R2.64], R5 ;  /* 0x0000000502007986 */ /* 0x001fe2000c101918 */
[----:B------:R-:W-:Y:S05]  /*38a0*/  EXIT ;  /* 0x000000000000794d */ /* 0x000fea0003800000 */
.L_x_28235:
[----:B------:R-:W-:Y:S02]  /*38b0*/  IMAD.MOV.U32 R7, RZ, RZ, 0x4 ;  /* 0x00000004ff077424 */ /* 0x000fe400078e00ff */
[----:B------:R-:W-:Y:S02]  /*38c0*/  IMAD.MOV.U32 R9, RZ, RZ, 0x1f ;  /* 0x0000001fff097424 */ /* 0x000fe400078e00ff */
[----:B------:R-:W-:-:S07]  /*38d0*/  IMAD.MOV.U32 R4, RZ, RZ, -0x1 ;  /* 0xffffffffff047424 */ /* 0x000fce00078e00ff */
[----:B01----:R-:W-:Y:S05]  /*38e0*/  WARPSYNC.COLLECTIVE R4, `(.L_x_28238) ;  /* 0x0000000004087348 */ /* 0x003fea0003c00000 */
[----:B-1----:R1:W2:Y:S02]  /*38f0*/  SHFL.DOWN P0, R5, R0, R7, R9 ;  /* 0x0800000700057389 */ /* 0x0022a40000000009 */
[----:B012---:R-:W-:Y:S05]  /*3900*/  ENDCOLLECTIVE ;  /* 0x000000000000791b */ /* 0x007fea0003800000 */
.L_x_28238:
[----:B------:R-:W-:Y:S02]  /*3910*/  IMAD.MOV.U32 R7, RZ, RZ, 0x2 ;  /* 0x00000002ff077424 */ /* 0x000fe400078e00ff */
[----:B------:R-:W-:-:S05]  /*3920*/  IMAD.MOV.U32 R3, RZ, RZ, R5 ;  /* 0x000000ffff037224 */ /* 0x000fca00078e0005 */
[----:B------:R-:W-:-:S05]  /*3930*/  FMNMX R3, R3, R0, !PT ;  /* 0x0000000003037209 */ /* 0x000fca0007800000 */
[----:B------:R-:W-:-:S07]  /*3940*/  IMAD.MOV.U32 R0, RZ, RZ, R3 ;  /* 0x000000ffff007224 */ /* 0x000fce00078e0003 */
[----:B------:R-:W-:Y:S05]  /*3950*/  WARPSYNC.COLLECTIVE R4, `(.L_x_28239) ;  /* 0x0000000004087348 */ /* 0x000fea0003c00000 */
[----:B------:R0:W1:Y:S02]  /*3960*/  SHFL.DOWN P0, R5, R0, R7, R9 ;  /* 0x0800000700057389 */ /* 0x0000640000000009 */
[----:B01----:R-:W-:Y:S05]  /*3970*/  ENDCOLLECTIVE ;  /* 0x000000000000791b */ /* 0x003fea0003800000 */
.L_x_28239:
[----:B------:R-:W-:Y:S02]  /*3980*/  IMAD.MOV.U32 R7, RZ, RZ, 0x1 ;  /* 0x00000001ff077424 */ /* 0x000fe400078e00ff */
[----:B------:R-:W-:-:S05]  /*3990*/  IMAD.MOV.U32 R2, RZ, RZ, R5 ;  /* 0x000000ffff027224 */ /* 0x000fca00078e0005 */
[----:B------:R-:W-:-:S05]  /*39a0*/  FMNMX R2, R3, R2, !PT ;  /* 0x0000000203027209 */ /* 0x000fca0007800000 */
[----:B------:R-:W-:-:S07]  /*39b0*/  IMAD.MOV.U32 R0, RZ, RZ, R2 ;  /* 0x000000ffff007224 */ /* 0x000fce00078e0002 */
[----:B------:R-:W-:Y:S05]  /*39c0*/  WARPSYNC.COLLECTIVE R4, `(.L_x_28240) ;  /* 0x0000000004087348 */ /* 0x000fea0003c00000 */
[----:B------:R0:W1:Y:S02]  /*39d0*/  SHFL.DOWN P0, R5, R0, R7, R9 ;  /* 0x0800000700057389 */ /* 0x0000640000000009 */
[----:B01----:R-:W-:Y:S05]  /*39e0*/  ENDCOLLECTIVE ;  /* 0x000000000000791b */ /* 0x003fea0003800000 */
.L_x_28240:
[----:B------:R-:W-:Y:S05]  /*39f0*/  BRA `(.L_x_28241) ;  /* 0xfffffffc00407947 */ /* 0x000fea000383ffff */
        .weak           $__internal_746_$__cuda_sm20_div_u64
        .type           $__internal_746_$__cuda_sm20_div_u64,@function
        .size           $__internal_746_$__cuda_sm20_div_u64,($__internal_747_$__cuda_sm20_rcp_rn_f32_slowpath - $__internal_746_$__cuda_sm20_div_u64)
$__internal_746_$__cuda_sm20_div_u64:
        /* <DEDUP_REMOVED lines=71> */
[----:B------:R-:W-:Y:S11]  /*3e70*/  RET.REL.NODEC R2 `(_ZN18transformer_engine6detail38cast_transpose_fused_kernel_notalignedILb0ELb0ELb1EfNS_16CTDBiasDActParamIff6__halffEELi2ELi4ENS_5EmptyEXadL_ZNS_4reluIffEET_T0_RKS5_EEEEvT3_mmm) ;  /* 0xffffffc002607950 */ /* 0x000ff60003c3ffff */
        .weak           $__internal_747_$__cuda_sm20_rcp_rn_f32_slowpath
        .type           $__internal_747_$__cuda_sm20_rcp_rn_f32_slowpath,@function
        .size           $__internal_747_$__cuda_sm20_rcp_rn_f32_slowpath,(.L_x_30048 - $__internal_747_$__cuda_sm20_rcp_rn_f32_slowpath)
$__internal_747_$__cuda_sm20_rcp_rn_f32_slowpath:
        /* <DEDUP_REMOVED lines=15> */
.L_x_28242:
        /* <DEDUP_REMOVED lines=33> */
.L_x_28244:
[----:B------:R0:W1:Y:S02]  /*4180*/  MUFU.RCP R2, R0 ;  /* 0x0000000000027308 */ /* 0x0000640000001000 */
.L_x_28243:
[----:B-1-3--:R-:W-:Y:S02]  /*4190*/  IMAD.MOV.U32 R5, RZ, RZ, R2 ;  /* 0x000000ffff057224 */ /* 0x00afe400078e0002 */
[----:B------:R-:W-:Y:S02]  /*41a0*/  IMAD.MOV.U32 R2, RZ, RZ, R7 ;  /* 0x000000ffff027224 */ /* 0x000fe400078e0007 */
[----:B------:R-:W-:-:S04]  /*41b0*/  IMAD.MOV.U32 R3, RZ, RZ, 0x0 ;  /* 0x00000000ff037424 */ /* 0x000fc800078e00ff */
[----:B0-2---:R-:W-:Y:S05]  /*41c0*/  RET.REL.NODEC R2 `(_ZN18transformer_engine6detail38cast_transpose_fused_kernel_notalignedILb0ELb0ELb1EfNS_16CTDBiasDActParamIff6__halffEELi2ELi4ENS_5EmptyEXadL_ZNS_4reluIffEET_T0_RKS5_EEEEvT3_mmm) ;  /* 0xffffffbc028c7950 */ /* 0x005fea0003c3ffff */
.L_x_28245:
        /* <DEDUP_REMOVED lines=11> */
.L_x_30048:


//--------------------- .text._ZN18transformer_engine6detail38cast_transpose_fused_kernel_notalignedILb0ELb0ELb1EfNS_16CTDBiasDActParamIffffEELi2ELi2ENS_5EmptyEXadL_ZNS_4reluIffEET_T0_RKS4_EEEEvT3_mmm --------------------------
	.section	.text._ZN18transformer_engine6detail38cast_transpose_fused_kernel_notalignedILb0ELb0ELb1EfNS_16CTDBiasDActParamIffffEELi2ELi2ENS_5EmptyEXadL_ZNS_4reluIffEET_T0_RKS4_EEEEvT3_mmm,"ax",@progbits
	.align	128
        .global         _ZN18transformer_engine6detail38cast_transpose_fused_kernel_notalignedILb0ELb0ELb1EfNS_16CTDBiasDActParamIffffEELi2ELi2ENS_5EmptyEXadL_ZNS_4reluIffEET_T0_RKS4_EEEEvT3_mmm
        .type           _ZN18transformer_engine6detail38cast_transpose_fused_kernel_notalignedILb0ELb0ELb1EfNS_16CTDBiasDActParamIffffEELi2ELi2ENS_5EmptyEXadL_ZNS_4reluIffEET_T0_RKS4_EEEEvT3_mmm,@function
        .size           _ZN18transformer_engine6detail38cast_transpose_fused_kernel_notalignedILb0ELb0ELb1EfNS_16CTDBiasDActParamIffffEELi2ELi2ENS_5EmptyEXadL_ZNS_4reluIffEET_T0_RKS4_EEEEvT3_mmm,(.L_x_30050 - _ZN18transformer_engine6detail38cast_transpose_fused_kernel_notalignedILb0ELb0ELb1EfNS_16CTDBiasDActParamIffffEELi2ELi2ENS_5EmptyEXadL_ZNS_4reluIffEET_T0_RKS4_EEEEvT3_mmm)
        .other          _ZN18transformer_engine6detail38cast_transpose_fused_kernel_notalignedILb0ELb0ELb1EfNS_16CTDBiasDActParamIffffEELi2ELi2ENS_5EmptyEXadL_ZNS_4reluIffEET_T0_RKS4_EEEEvT3_mmm,@"STO_CUDA_ENTRY STV_DEFAULT"
_ZN18transformer_engine6detail38cast_transpose_fused_kernel_notalignedILb0ELb0ELb1EfNS_16CTDBiasDActParamIffffEELi2ELi2ENS_5EmptyEXadL_ZNS_4reluIffEET_T0_RKS4_EEEEvT3_mmm:
.text._ZN18transformer_engine6detail38cast_transpose_fused_kernel_notalignedILb0ELb0ELb1EfNS_16CTDBiasDActParamIffffEELi2ELi2ENS_5EmptyEXadL_ZNS_4reluIffEET_T0_RKS4_EEEEvT3_mmm:
        /* <DEDUP_REMOVED lines=43> */
.L_x_28246:
[----:B------:R-:W-:-:S07]  /*02b0*/  MOV R4, 0x2d0 ;  /* 0x000002d000047802 */ /* 0x000fce0000000f00 */
[----:B------:R-:W-:Y:S05]  /*02c0*/  CALL.REL.NOINC `($__internal_748_$__cuda_sm20_div_u64) ;  /* 0x0000002400987944 */ /* 0x000fea0003c00000 */
        /* <DEDUP_REMOVED lines=11> */
.L_x_28247:
[----:B------:R-:W0:Y:S01]  /*0380*/  LDCU.64 UR12, c[0x0][0x3d0] ;  /* 0x00007a00ff0c77ac */ /* 0x000e220008000a00 */
[C---:B------:R-:W-:Y:S02]  /*0390*/  IMAD.SHL.U32 R3, R20.reuse, 0x4, RZ ;  /* 0x0000000414037824 */ /* 0x040fe400078e00ff */
[----:B------:R-:W-:Y:S01]  /*03a0*/  IMAD.SHL.U32 R20, R20, 0x8, RZ ;  /* 0x0000000814147824 */ /* 0x000fe200078e00ff */
[----:B------:R-:W1:Y:S01]  /*03b0*/  LDCU.64 UR8, c[0x0][0x3a0] ;  /* 0x00007400ff0877ac */ /* 0x000e620008000a00 */
[----:B------:R-:W-:Y:S02]  /*03c0*/  IMAD.IADD R2, R24, 0x1, -R3 ;  /* 0x0000000118027824 */ /* 0x000fe400078e0a03 */
[----:B------:R-:W-:Y:S01]  /*03d0*/  VIADD R6, R3, 0x1 ;  /* 0x0000000103067836 */ /* 0x000fe20000000000 */
[----:B------:R-:W2:Y:S01]  /*03e0*/  LDCU.64 UR14, c[0x0][0x3c8] ;  /* 0x00007900ff0e77ac */ /* 0x000ea20008000a00 */
[C---:B------:R-:W-:Y:S01]  /*03f0*/  VIADD R21, R2.reuse, 0xffffffff ;  /* 0xffffffff02157836 */ /* 0x040fe20000000000 */
[----:B------:R-:W-:Y:S01]  /*0400*/  LOP3.LUT R22, R2, 0x1f, RZ, 0xc0, !PT ;  /* 0x0000001f02167812 */ /* 0x000fe200078ec0ff */
[----:B------:R-:W-:-:S02]  /*0410*/  USHF.L.U64.HI UR10, UR4, 0x5, UR5 ;  /* 0x00000005040a7899 */ /* 0x000fc40008010205 */
[----:B------:R-:W-:Y:S01]  /*0420*/  USHF.L.U32 UR18, UR20, 0x6, URZ ;  /* 0x0000000614127899 */ /* 0x000fe200080006ff */
[----:B------:R-:W-:Y:S01]  /*0430*/  LOP3.LUT R21, R21, 0x1f, RZ, 0xc0, !PT ;  /* 0x0000001f15157812 */ /* 0x000fe200078ec0ff */
[----:B------:R-:W3:Y:S01]  /*0440*/  LDCU.64 UR22, c[0x0][0x358] ;  /* 0x00006b00ff1677ac */ /* 0x000ee20008000a00 */
[----:B0-----:R-:W-:Y:S01]  /*0450*/  IMAD.U32 R0, RZ, RZ, UR13 ;  /* 0x0000000dff007e24 */ /* 0x001fe2000f8e00ff */
[----:B------:R-:W-:Y:S01]  /*0460*/  USHF.L.U64.HI UR13, UR20, 0x5, UR6 ;  /* 0x00000005140d7899 */ /* 0x000fe20008010206 */
[----:B-1----:R-:W-:Y:S01]  /*0470*/  ISETP.NE.U32.AND P0, PT, RZ, UR8, PT ;  /* 0x00000008ff007c0c */ /* 0x002fe2000bf05070 */
[----:B------:R-:W0:Y:S02]  /*0480*/  LDCU.64 UR24, c[0x0][0x380] ;  /* 0x00007000ff1877ac */ /* 0x000e240008000a00 */
[----:B------:R-:W-:Y:S02]  /*0490*/  R2UR UR17, R0 ;  /* 0x00000000001172ca */ /* 0x000fe400000e0000 */
[----:B------:R-:W-:Y:S01]  /*04a0*/  ISETP.NE.AND.EX P0, PT, RZ, UR9, PT, P0 ;  /* 0x00000009ff007c0c */ /* 0x000fe2000bf05300 */
[----:B--2---:R-:W-:-:S02]  /*04b0*/  USHF.R.U64 UR28, UR14, 0x1, UR15 ;  /* 0x000000010e1c7899 */ /* 0x004fc4000800120f */
[----:B------:R-:W-:Y:S02]  /*04c0*/  USHF.R.U32.HI UR29, URZ, 0x1, UR15 ;  /* 0x00000001ff1d7899 */ /* 0x000fe4000801160f */
[----:B------:R-:W-:Y:S02]  /*04d0*/  ULEA UR11, UP0, -UR20, UR28, 0x5 ;  /* 0x0000001c140b7291 */ /* 0x000fe4000f8029ff */
[----:B------:R-:W-:Y:S02]  /*04e0*/  UIMAD.WIDE.U32 UR8, UR4, UR14, URZ ;  /* 0x0000000e040872a5 */ /* 0x000fe4000f8e00ff */
[----:B------:R-:W-:Y:S02]  /*04f0*/  UIADD3.X UR13, UPT, UPT, ~UR13, UR29, URZ, UP0, !UPT ;  /* 0x0000001d0d0d7290 */ /* 0x000fe400087fe5ff */
[----:B------:R-:W-:Y:S01]  /*0500*/  IMAD R17, R20, UR29, RZ ;  /* 0x0000001d14117c24 */ /* 0x000fe2000f8e02ff */
[----:B------:R-:W-:Y:S02]  /*0510*/  USHF.R.U64 UR27, UR12, 0x1, UR17 ;  /* 0x000000010c1b7899 */ /* 0x000fe40008001211 */
[----:B------:R-:W-:Y:S01]  /*0520*/  USHF.R.U32.HI UR17, URZ, 0x1, UR17 ;  /* 0x00000001ff117899 */ /* 0x000fe20008011611 */
[----:B------:R-:W3:Y:S01]  /*0530*/  @P0 LDC.64 R4, c[0x0][0x3a0] ;  /* 0x0000e800ff040b82 */ /* 0x000ee20000000a00 */
[----:B------:R-:W-:-:S02]  /*0540*/  ULEA UR7, UP1, -UR4, UR27, 0x5 ;  /* 0x0000001b04077291 */ /* 0x000fc4000f8229ff */
[----:B------:R-:W-:Y:S02]  /*0550*/  UISETP.LT.U32.AND UP0, UPT, UR11, 0x20, UPT ;  /* 0x000000200b00788c */ /* 0x000fe4000bf01070 */
[----:B------:R-:W-:Y:S02]  /*0560*/  UIADD3.X UR10, UPT, UPT, ~UR10, UR17, URZ, UP1, !UPT ;  /* 0x000000110a0a7290 */ /* 0x000fe40008ffe5ff */
[----:B------:R-:W-:Y:S02]  /*0570*/  UISETP.LT.U32.AND UP1, UPT, UR7, 0x20, UPT ;  /* 0x000000200700788c */ /* 0x000fe4000bf21070 */
[----:B------:R-:W-:Y:S02]  /*0580*/  UISETP.LT.U32.AND.EX UP0, UPT, UR13, URZ, UPT, UP0 ;  /* 0x000000ff0d00728c */ /* 0x000fe4000bf01100 */
[----:B------:R-:W-:Y:S02]  /*0590*/  UISETP.LT.U32.AND.EX UP1, UPT, UR10, URZ, UPT, UP1 ;  /* 0x000000ff0a00728c */ /* 0x000fe4000bf21110 */
[----:B------:R-:W-:-:S02]  /*05a0*/  UIMAD UR21, UR5, UR14, URZ ;  /* 0x0000000e051572a4 */ /* 0x000fc4000f8e02ff */
[----:B------:R-:W-:Y:S02]  /*05b0*/  USEL UR26, UR7, 0x20, UP1 ;  /* 0x00000020071a7887 */ /* 0x000fe40008800000 */
[----:B------:R-:W-:Y:S02]  /*05c0*/  ULEA UR13, UP1, UR8, UR18, 0x6 ;  /* 0x00000012080d7291 */ /* 0x000fe4000f8230ff */
[----:B------:R-:W-:Y:S02]  /*05d0*/  USEL UR18, UR11, 0x20, UP0 ;  /* 0x000000200b127887 */ /* 0x000fe40008000000 */
[----:B------:R-:W-:Y:S01]  /*05e0*/  ISETP.GE.U32.AND P1, PT, R3, UR26, PT ;  /* 0x0000001a03007c0c */ /* 0x000fe2000bf26070 */
[----:B------:R-:W-:Y:S01]  /*05f0*/  UIMAD UR21, UR4, UR15, UR21 ;  /* 0x0000000f041572a4 */ /* 0x000fe2000f8e0215 */
[----:B------:R-:W-:Y:S01]  /*0600*/  ISETP.GE.U32.AND P2, PT, R6, UR26, PT ;  /* 0x0000001a06007c0c */ /* 0x000fe2000bf46070 */
[----:B------:R-:W-:Y:S01]  /*0610*/  IMAD.WIDE.U32 R6, R20, UR28, RZ ;  /* 0x0000001c14067c25 */ /* 0x000fe2000f8e00ff */
[C---:B------:R-:W-:Y:S01]  /*0620*/  ISETP.LT.U32.AND P1, PT, R22.reuse, UR18, !P1 ;  /* 0x0000001216007c0c */ /* 0x040fe2000cf21070 */
[----:B------:R-:W-:Y:S01]  /*0630*/  USHF.L.U64.HI UR19, UR20, 0x6, UR6 ;  /* 0x0000000614137899 */ /* 0x000fe20008010206 */
[----:B---3--:R1:W2:Y:S01]  /*0640*/  @P0 LDG.E R18, desc[UR22][R4.64] ;  /* 0x0000001604120981 */ /* 0x0082a2000c1e1900 */
[----:B------:R-:W-:Y:S01]  /*0650*/  UIADD3 UR9, UPT, UPT, UR9, UR21, URZ ;  /* 0x0000001509097290 */ /* 0x000fe2000fffe0ff */
[----:B------:R-:W-:Y:S01]  /*0660*/  IADD3 R16, P3, PT, R22, R6, RZ ;  /* 0x0000000616107210 */ /* 0x000fe20007f7e0ff */
[----:B------:R-:W-:Y:S01]  /*0670*/  USHF.L.U32 UR7, UR13, 0x2, URZ ;  /* 0x000000020d077899 */ /* 0x000fe200080006ff */
[----:B------:R-:W-:Y:S01]  /*0680*/  IMAD.IADD R7, R7, 0x1, R17 ;  /* 0x0000000107077824 */ /* 0x000fe200078e0211 */
[----:B------:R-:W-:Y:S01]  /*0690*/  ISETP.LT.U32.AND P2, PT, R21, UR18, !P2 ;  /* 0x0000001215007c0c */ /* 0x000fe2000d741070 */
[----:B------:R-:W-:-:S02]  /*06a0*/  ULEA.HI.X UR8, UR8, UR19, UR9, 0x6, UP1 ;  /* 0x0000001308087291 */ /* 0x000fc400088f3409 */
[----:B0-----:R-:W-:Y:S01]  /*06b0*/  UIADD3 UR24, UP0, UPT, UR7, UR24, URZ ;  /* 0x0000001807187290 */ /* 0x001fe2000ff1e0ff */
[--C-:B------:R-:W-:Y:S01]  /*06c0*/  IMAD.X R19, RZ, RZ, R7.reuse, P3 ;  /* 0x000000ffff137224 */ /* 0x100fe200018e0607 */
[----:B------:R-:W-:Y:S01]  /*06d0*/  USHF.L.U64.HI UR13, UR13, 0x2, UR8 ;  /* 0x000000020d0d7899 */ /* 0x000fe20008010208 */
[C---:B------:R-:W-:Y:S02]  /*06e0*/  @P1 IADD3 R8, P3, PT, R16.reuse, UR28, RZ ;  /* 0x0000001c10081c10 */ /* 0x040fe4000ff7e0ff */
[----:B------:R-:W-:Y:S01]  /*06f0*/  IADD3 R6, P4, PT, R21, R6, RZ ;  /* 0x0000000615067210 */ /* 0x000fe20007f9e0ff */
[----:B------:R-:W-:Y:S01]  /*0700*/  UIADD3.X UR25, UPT, UPT, UR13, UR25, URZ, UP0, !UPT ;  /* 0x000000190d197290 */ /* 0x000fe200087fe4ff */
[----:B------:R-:W-:Y:S02]  /*0710*/  @P1 IADD3.X R9, PT, PT, R19, UR29, RZ, P3, !PT ;  /* 0x0000001d13091c10 */ /* 0x000fe40009ffe4ff */
[----:B------:R-:W-:Y:S01]  /*0720*/  @P1 LEA R30, P3, R16, UR24, 0x3 ;  /* 0x00000018101e1c11 */ /* 0x000fe2000f8618ff */
[----:B------:R-:W-:Y:S01]  /*0730*/  IMAD.X R7, RZ, RZ, R7, P4 ;  /* 0x000000ffff077224 */ /* 0x000fe200020e0607 */
[----:B------:R-:W-:-:S02]  /*0740*/  @P1 LEA R26, P4, R8, UR24, 0x3 ;  /* 0x00000018081a1c11 */ /* 0x000fc4000f8818ff */
[----:B------:R-:W-:Y:S01]  /*0750*/  CS2R R14, SRZ ;  /* 0x00000000000e7805 */ /* 0x000fe2000001ff00 */
[----:B------:R-:W-:Y:S01]  /*0760*/  VOTEU.ANY UP0, P2 ;  /* 0x0000000000ff7886 */ /* 0x000fe20001000100 */
[----:B------:R-:W-:Y:S01]  /*0770*/  @P1 LEA.HI.X R31, R16, UR25, R19, 0x3, P3 ;  /* 0x00000019101f1c11 */ /* 0x000fe200098f1c13 */
[----:B------:R-:W-:Y:S01]  /*0780*/  ULOP3.LUT UR14, UR14, 0xfffffffe, URZ, 0xc0, !UPT ;  /* 0xfffffffe0e0e7892 */ /* 0x000fe2000f8ec0ff */
[----:B-1----:R-:W-:Y:S01]  /*0790*/  IMAD.U32 R5, RZ, RZ, UR28 ;  /* 0x0000001cff057e24 */ /* 0x002fe2000f8e00ff */
[----:B------:R-:W-:Y:S02]  /*07a0*/  CS2R R28, SRZ ;  /* 0x00000000001c7805 */ /* 0x000fe4000001ff00 */
[----:B------:R-:W-:Y:S01]  /*07b0*/  @P1 LEA.HI.X R27, R8, UR25, R9, 0x3, P4 ;  /* 0x00000019081b1c11 */ /* 0x000fe2000a0f1c09 */
[----:B------:R-:W-:Y:S01]  /*07c0*/  @UP0 UIMAD UR8, UR29, 0x3, URZ ;  /* 0x000000031d0808a4 */ /* 0x000fe2000f8e02ff */
[----:B------:R-:W3:Y:S01]  /*07d0*/  @P1 LDG.E.64 R14, desc[UR22][R30.64] ;  /* 0x000000161e0e1981 */ /* 0x000ee2000c1e1b00 */
[----:B------:R-:W-:Y:S01]  /*07e0*/  @P2 IMAD.WIDE.U32 R4, R5, 0x3, R6 ;  /* 0x0000000305042825 */ /* 0x000fe200078e0006 */
[----:B------:R-:W-:-:S02]  /*07f0*/  IADD3 R10, P3, PT, R6, UR14, RZ ;  /* 0x0000000e060a7c10 */ /* 0x000fc4000ff7e0ff */
[----:B------:R-:W4:Y:S01]  /*0800*/  @P1 LDG.E.64 R28, desc[UR22][R26.64] ;  /* 0x000000161a1c1981 */ /* 0x000f22000c1e1b00 */
[----:B------:R-:W-:Y:S01]  /*0810*/  @P2 VIADD R5, R5, UR8 ;  /* 0x0000000805052c36 */ /* 0x000fe20008000000 */
[----:B------:R-:W-:Y:S02]  /*0820*/  IADD3.X R11, PT, PT, R7, UR15, RZ, P3, !PT ;  /* 0x0000000f070b7c10 */ /* 0x000fe40009ffe4ff */
[----:B------:R-:W-:Y:S02]  /*0830*/  @P2 LEA R8, P3, R4, UR24, 0x3 ;  /* 0x0000001804082c11 */ /* 0x000fe4000f8618ff */
[----:B------:R-:W-:Y:S02]  /*0840*/  @P2 LEA R6, P1, R10, UR24, 0x3 ;  /* 0x000000180a062c11 */ /* 0x000fe4000f8218ff */
[----:B------:R-:W-:Y:S02]  /*0850*/  CS2R R12, SRZ ;  /* 0x00000000000c7805 */ /* 0x000fe4000001ff00 */
[----:B------:R-:W-:-:S02]  /*0860*/  @P2 LEA.HI.X R9, R4, UR25, R5, 0x3, P3 ;  /* 0x0000001904092c11 */ /* 0x000fc400098f1c05 */
[----:B------:R-:W-:Y:S02]  /*0870*/  CS2R R4, SRZ ;  /* 0x0000000000047805 */ /* 0x000fe4000001ff00 */
[----:B------:R-:W-:Y:S01]  /*0880*/  @P2 LEA.HI.X R7, R10, UR25, R11, 0x3, P1 ;  /* 0x000000190a072c11 */ /* 0x000fe200088f1c0b */
[----:B------:R-:W0:Y:S04]  /*0890*/  LDCU.128 UR8, c[0x0][0x390] ;  /* 0x00007200ff0877ac */ /* 0x000e280008000c00 */
[----:B------:R1:W5:Y:S04]  /*08a0*/  @P2 LDG.E.64 R12, desc[UR22][R6.64] ;  /* 0x00000016060c2981 */ /* 0x000368000c1e1b00 */
[----:B------:R1:W5:Y:S01]  /*08b0*/  @P2 LDG.E.64 R4, desc[UR22][R8.64] ;  /* 0x0000001608042981 */ /* 0x000362000c1e1b00 */
[----:B------:R-:W-:Y:S01]  /*08c0*/  SHF.R.U32.HI R24, RZ, 0x5, R24 ;  /* 0x00000005ff187819 */ /* 0x000fe20000011618 */
[----:B------:R-:W-:Y:S01]  /*08d0*/  IMAD.U32 R25, RZ, RZ, UR14 ;  /* 0x0000000eff197e24 */ /* 0x000fe2000f8e00ff */
[----:B------:R-:W-:-:S03]  /*08e0*/  ISETP.GE.U32.AND P2, PT, R3, UR26, PT ;  /* 0x0000001a03007c0c */ /* 0x000fc6000bf46070 */
[----:B------:R-:W-:Y:S02]  /*08f0*/  IMAD.SHL.U32 R24, R24, 0x8, RZ ;  /* 0x0000000818187824 */ /* 0x000fe400078e00ff */
[C---:B------:R-:W-:Y:S02]  /*0900*/  VIADD R23, R3.reuse, 0x2 ;  /* 0x0000000203177836 */ /* 0x040fe40000000000 */
[----:B------:R-:W-:Y:S02]  /*0910*/  IMAD R36, R24, UR28, R25 ;  /* 0x0000001c18247c24 */ /* 0x000fe4000f8e0219 */
[----:B------:R-:W-:Y:S01]  /*0920*/  VIADD R33, R2, 0x1e ;  /* 0x0000001e02217836 */ /* 0x000fe20000000000 */
[----:B------:R-:W-:Y:S01]  /*0930*/  ISETP.GE.U32.OR P2, PT, R22, UR18, P2 ;  /* 0x0000001216007c0c */ /* 0x000fe20009746470 */
[----:B------:R-:W-:Y:S01]  /*0940*/  VIADD R24, R3, 0x1 ;  /* 0x0000000103187836 */ /* 0x000fe20000000000 */
[----:B------:R-:W-:Y:S02]  /*0950*/  ISETP.GE.U32.AND P3, PT, R23, UR26, PT ;  /* 0x0000001a17007c0c */ /* 0x000fe4000bf66070 */
[----:B------:R-:W-:-:S02]  /*0960*/  LOP3.LUT R33, R33, 0x1f, RZ, 0xc0, !PT ;  /* 0x0000001f21217812 */ /* 0x000fc400078ec0ff */
[----:B------:R-:W-:Y:S01]  /*0970*/  ISETP.GE.U32.AND P1, PT, R24, UR26, PT ;  /* 0x0000001a18007c0c */ /* 0x000fe2000bf26070 */
[----:B0-----:R-:W-:Y:S01]  /*0980*/  UIADD3 UR8, UP0, UPT, UR7, UR8, URZ ;  /* 0x0000000807087290 */ /* 0x001fe2000ff1e0ff */
[----:B------:R-:W-:Y:S02]  /*0990*/  ISETP.LT.U32.AND P3, PT, R33, UR18, !P3 ;  /* 0x0000001221007c0c */ /* 0x000fe4000df61070 */
[----:B------:R-:W-:Y:S01]  /*09a0*/  ISETP.GE.U32.OR P1, PT, R21, UR18, P1 ;  /* 0x0000001215007c0c */ /* 0x000fe20008f26470 */
[----:B-1----:R-:W-:Y:S01]  /*09b0*/  IMAD.U32 R7, RZ, RZ, UR15 ;  /* 0x0000000fff077e24 */ /* 0x002fe2000f8e00ff */
[----:B------:R-:W-:Y:S01]  /*09c0*/  UIADD3.X UR9, UPT, UPT, UR13, UR9, URZ, UP0, !UPT ;  /* 0x000000090d097290 */ /* 0x000fe200087fe4ff */
[----:B------:R-:W-:Y:S01]  /*09d0*/  IMAD.U32 R6, RZ, RZ, UR14 ;  /* 0x0000000eff067e24 */ /* 0x000fe2000f8e00ff */
[C---:B------:R-:W-:Y:S02]  /*09e0*/  @!P2 LEA R24, P4, R16.reuse, UR8, 0x3 ;  /* 0x000000081018ac11 */ /* 0x040fe4000f8818ff */
[----:B------:R-:W-:Y:S01]  /*09f0*/  @!P2 IADD3 R8, P5, PT, R16, UR28, RZ ;  /* 0x0000001c1008ac10 */ /* 0x000fe2000ffbe0ff */
[----:B------:R-:W-:Y:S01]  /*0a00*/  IMAD.WIDE.U32 R6, R20, UR28, R6 ;  /* 0x0000001c14067c25 */ /* 0x000fe2000f8e0006 */
[----:B------:R-:W-:Y:S01]  /*0a10*/  @!P2 LEA.HI.X R25, R16, UR9, R19, 0x3, P4 ;  /* 0x000000091019ac11 */ /* 0x000fe2000a0f1c13 */
[----:B------:R-:W-:Y:S01]  /*0a20*/  UMOV UR19, 0x3f800000 ;  /* 0x3f80000000137882 */ /* 0x000fe20000000000 */
[----:B------:R-:W-:Y:S01]  /*0a30*/  @!P2 IADD3.X R19, PT, PT, R19, UR29, RZ, P5, !PT ;  /* 0x0000001d1313ac10 */ /* 0x000fe2000affe4ff */
[----:B------:R-:W-:Y:S01]  /*0a40*/  IMAD.U32 R9, RZ, RZ, UR14 ;  /* 0x0000000eff097e24 */ /* 0x000fe2000f8e00ff */
[----:B------:R-:W-:-:S03]  /*0a50*/  @!P2 LEA R30, P5, R8, UR8, 0x3 ;  /* 0x00000008081eac11 */ /* 0x000fc6000f8a18ff */
[----:B------:R-:W-:Y:S01]  /*0a60*/  IMAD R22, R20, UR28, R9 ;  /* 0x0000001c14167c24 */ /* 0x000fe2000f8e0209 */
[----:B------:R-:W-:Y:S01]  /*0a70*/  @!P2 LEA.HI.X R31, R8, UR9, R19, 0x3, P5 ;  /* 0x00000009081fac11 */ /* 0x000fe2000a8f1c13 */
[----:B------:R-:W-:Y:S01]  /*0a80*/  IMAD.IADD R34, R17, 0x1, R7 ;  /* 0x0000000111227824 */ /* 0x000fe200078e0207 */
[----:B------:R-:W-:Y:S01]  /*0a90*/  @!P1 IADD3 R8, P5, PT, R10, UR28, RZ ;  /* 0x0000001c0a089c10 */ /* 0x000fe2000ffbe0ff */
[----:B------:R-:W-:Y:S01]  /*0aa0*/  VIADD R3, R3, 0x3 ;  /* 0x0000000303037836 */ /* 0x000fe20000000000 */
[----:B------:R-:W-:Y:S02]  /*0ab0*/  VOTEU.ANY UP0, P3 ;  /* 0x0000000000ff7886 */ /* 0x000fe40001800100 */
[----:B------:R-:W-:Y:S02]  /*0ac0*/  @!P1 IADD3.X R9, PT, PT, R11, UR29, RZ, P5, !PT ;  /* 0x0000001d0b099c10 */ /* 0x000fe4000affe4ff */
[----:B------:R-:W-:Y:S01]  /*0ad0*/  @!P1 LEA R20, P5, R8, UR8, 0x3 ;  /* 0x0000000808149c11 */ /* 0x000fe2000f8a18ff */
[----:B------:R-:W-:-:S03]  /*0ae0*/  @UP0 UIMAD UR7, UR29, 0x3, URZ ;  /* 0x000000031d0708a4 */ /* 0x000fc6000f8e02ff */
[----:B------:R-:W-:Y:S01]  /*0af0*/  @!P1 LEA.HI.X R21, R8, UR9, R9, 0x3, P5 ;  /* 0x0000000908159c11 */ /* 0x000fe2000a8f1c09 */
[----:B------:R-:W-:-:S05]  /*0b00*/  VIADD R32, R2, 0x1d ;  /* 0x0000001d02207836 */ /* 0x000fca0000000000 */
[----:B------:R-:W-:Y:S02]  /*0b10*/  LOP3.LUT R32, R32, 0x1f, RZ, 0xc0, !PT ;  /* 0x0000001f20207812 */ /* 0x000fe400078ec0ff */
[----:B--2---:R-:W-:Y:S02]  /*0b20*/  @P0 R2UR UR19, R18 ;  /* 0x00000000121302ca */ /* 0x004fe400000e0000 */
[----:B------:R-:W-:Y:S02]  /*0b30*/  @P3 IADD3 R16, P0, P4, R6, UR14, R33 ;  /* 0x0000000e06103c10 */ /* 0x000fe4000fc1e021 */
[----:B------:R-:W-:-:S04]  /*0b40*/  @!P1 LEA R6, P6, R10, UR8, 0x3 ;  /* 0x000000080a069c11 */ /* 0x000fc8000f8c18ff */
[----:B------:R-:W-:Y:S02]  /*0b50*/  @!P1 LEA.HI.X R7, R10, UR9, R11, 0x3, P6 ;  /* 0x000000090a079c11 */ /* 0x000fe4000b0f1c0b */
[----:B------:R-:W-:Y:S02]  /*0b60*/  @P3 IADD3 R22, P6, PT, R33, R22, RZ ;  /* 0x0000001621163210 */ /* 0x000fe40007fde0ff */
[----:B------:R-:W-:Y:S02]  /*0b70*/  @P3 IADD3.X R11, PT, PT, R34, UR15, RZ, P0, P4 ;  /* 0x0000000f220b3c10 */ /* 0x000fe400087e84ff */
[----:B------:R-:W-:Y:S01]  /*0b80*/  ISETP.GE.U32.AND P0, PT, R3, UR26, PT ;  /* 0x0000001a03007c0c */ /* 0x000fe2000bf06070 */
[----:B------:R-:W-:Y:S02]  /*0b90*/  @P3 IMAD.X R23, RZ, RZ, R34, P6 ;  /* 0x000000ffff173224 */ /* 0x000fe400030e0622 */
[----:B------:R-:W-:Y:S01]  /*0ba0*/  IMAD.U32 R3, RZ, RZ, UR28 ;  /* 0x0000001cff037e24 */ /* 0x000fe2000f8e00ff */
[----:B------:R-:W-:-:S03]  /*0bb0*/  @P3 LEA R10, P4, R16, UR24, 0x3 ;  /* 0x00000018100a3c11 */ /* 0x000fc6000f8818ff */
[----:B------:R-:W-:Y:S01]  /*0bc0*/  @P3 IMAD.WIDE.U32 R22, R3, 0x3, R22 ;  /* 0x0000000303163825 */ /* 0x000fe200078e0016 */
[----:B------:R-:W-:Y:S02]  /*0bd0*/  @P3 LEA.HI.X R11, R16, UR25, R11, 0x3, P4 ;  /* 0x00000019100b3c11 */ /* 0x000fe4000a0f1c0b */
[----:B---3--:R-:W-:Y:S02]  /*0be0*/  FMNMX R9, RZ, R14, !PT ;  /* 0x0000000eff097209 */ /* 0x008fe40007800000 */
[----:B------:R-:W-:Y:S02]  /*0bf0*/  FMNMX R26, RZ, R15, !PT ;  /* 0x0000000fff1a7209 */ /* 0x000fe40007800000 */
[----:B----4-:R-:W-:Y:S02]  /*0c00*/  FMNMX R28, RZ, R28, !PT ;  /* 0x0000001cff1c7209 */ /* 0x010fe40007800000 */
[----:B------:R-:W-:Y:S01]  /*0c10*/  FMNMX R29, RZ, R29, !PT ;  /* 0x0000001dff1d7209 */ /* 0x000fe20007800000 */
[----:B------:R-:W-:-:S02]  /*0c20*/  @P3 VIADD R3, R23, UR7 ;  /* 0x0000000717033c36 */ /* 0x000fc40008000000 */
[----:B------:R-:W-:Y:S01]  /*0c30*/  FMUL R16, R9, UR19 ;  /* 0x0000001309107c20 */ /* 0x000fe20008400000 */
[----:B------:R-:W-:Y:S01]  /*0c40*/  FMUL R17, R26, UR19 ;  /* 0x000000131a117c20 */ /* 0x000fe20008400000 */
[----:B------:R-:W-:Y:S01]  /*0c50*/  @P3 LEA R18, P4, R22, UR24, 0x3 ;  /* 0x0000001816123c11 */ /* 0x000fe2000f8818ff */
[----:B------:R-:W-:Y:S01]  /*0c60*/  FMUL R14, R28, UR19 ;  /* 0x000000131c0e7c20 */ /* 0x000fe20008400000 */
[----:B------:R-:W-:Y:S02]  /*0c70*/  FMUL R15, R29, UR19 ;  /* 0x000000131d0f7c20 */ /* 0x000fe40008400000 */
[----:B------:R-:W-:Y:S01]  /*0c80*/  @P3 LEA.HI.X R19, R22, UR25, R3, 0x3, P4 ;  /* 0x0000001916133c11 */ /* 0x000fe2000a0f1c03 */
[----:B------:R0:W-:Y:S01]  /*0c90*/  @!P2 STG.E.64 desc[UR22][R24.64], R16 ;  /* 0x000000101800a986 */ /* 0x0001e2000c101b16 */
[----:B------:R-:W-:Y:S02]  /*0ca0*/  CS2R R22, SRZ ;  /* 0x0000000000167805 */ /* 0x000fe4000001ff00 */
[----:B------:R-:W-:Y:S01]  /*0cb0*/  ISETP.LT.U32.AND P0, PT, R32, UR18, !P0 ;  /* 0x0000001220007c0c */ /* 0x000fe2000c701070 */
[----:B------:R1:W-:Y:S01]  /*0cc0*/  @!P2 STG.E.64 desc[UR22][R30.64], R14 ;  /* 0x0000000e1e00a986 */ /* 0x0003e2000c101b16 */
[----:B------:R-:W-:-:S02]  /*0cd0*/  IADD3 R36, P2, PT, R36, UR14, RZ ;  /* 0x0000000e24247c10 */ /* 0x000fc4000ff5e0ff */
[----:B-----5:R-:W-:Y:S01]  /*0ce0*/  FMNMX R27, RZ, R12, !PT ;  /* 0x0000000cff1b7209 */ /* 0x020fe20007800000 */
[----:B------:R-:W2:Y:S01]  /*0cf0*/  @P3 LDG.E.64 R22, desc[UR22][R18.64] ;  /* 0x0000001612163981 */ /* 0x000ea2000c1e1b00 */
[----:B------:R-:W-:Y:S02]  /*0d00*/  FMNMX R37, RZ, R13, !PT ;  /* 0x0000000dff257209 */ /* 0x000fe40007800000 */
[----:B0-----:R-:W-:Y:S02]  /*0d10*/  CS2R R24, SRZ ;  /* 0x0000000000187805 */ /* 0x001fe4000001ff00 */
[----:B------:R-:W-:Y:S02]  /*0d20*/  FMNMX R35, RZ, R4, !PT ;  /* 0x00000004ff237209 */ /* 0x000fe40007800000 */
[----:B------:R-:W-:Y:S02]  /*0d30*/  FMNMX R8, RZ, R5, !PT ;  /* 0x00000005ff087209 */ /* 0x000fe40007800000 */
[----:B------:R-:W-:Y:S01]  /*0d40*/  IADD3.X R34, PT, PT, R34, UR15, RZ, P2, !PT ;  /* 0x0000000f22227c10 */ /* 0x000fe200097fe4ff */
[----:B------:R0:W3:Y:S01]  /*0d50*/  @P3 LDG.E.64 R24, desc[UR22][R10.64] ;  /* 0x000000160a183981 */ /* 0x0000e2000c1e1b00 */
[----:B------:R-:W-:Y:S01]  /*0d60*/  IADD3 R4, P3, PT, R32, R36, RZ ;  /* 0x0000002420047210 */ /* 0x000fe20007f7e0ff */
[----:B------:R-:W-:Y:S01]  /*0d70*/  FMUL R12, R27, UR19 ;  /* 0x000000131b0c7c20 */ /* 0x000fe20008400000 */
[----:B------:R-:W-:-:S02]  /*0d80*/  FMUL R13, R37, UR19 ;  /* 0x00000013250d7c20 */ /* 0x000fc40008400000 */
[----:B-1----:R-:W-:Y:S01]  /*0d90*/  IADD3 R31, P2, PT, R4, UR14, RZ ;  /* 0x0000000e041f7c10 */ /* 0x002fe2000ff5e0ff */
[----:B------:R-:W-:Y:S02]  /*0da0*/  IMAD.X R5, RZ, RZ, R34, P3 ;  /* 0x000000ffff057224 */ /* 0x000fe400018e0622 */
[----:B0-----:R-:W-:Y:S01]  /*0db0*/  FMUL R10, R35, UR19 ;  /* 0x00000013230a7c20 */ /* 0x001fe20008400000 */
[----:B------:R-:W-:Y:S01]  /*0dc0*/  FMUL R11, R8, UR19 ;  /* 0x00000013080b7c20 */ /* 0x000fe20008400000 */
[----:B------:R0:W-:Y:S01]  /*0dd0*/  @!P1 STG.E.64 desc[UR22][R6.64], R12 ;  /* 0x0000000c06009986 */ /* 0x0001e2000c101b16 */
[----:B------:R-:W-:Y:S01]  /*0de0*/  VOTEU.ANY UP0, P0 ;  /* 0x0000000000ff7886 */ /* 0x000fe20000000100 */
[----:B------:R-:W-:Y:S02]  /*0df0*/  IADD3.X R30, PT, PT, R5, UR15, RZ, P2, !PT ;  /* 0x0000000f051e7c10 */ /* 0x000fe400097fe4ff */
[----:B------:R1:W-:Y:S01]  /*0e00*/  @!P1 STG.E.64 desc[UR22][R20.64], R10 ;  /* 0x0000000a14009986 */ /* 0x0003e2000c101b16 */
[----:B------:R-:W-:Y:S01]  /*0e10*/  IMAD.U32 R3, RZ, RZ, UR28 ;  /* 0x0000001cff037e24 */ /* 0x000fe2000f8e00ff */
[----:B------:R-:W-:Y:S01]  /*0e20*/  CS2R R18, SRZ ;  /* 0x0000000000127805 */ /* 0x000fe2000001ff00 */
[----:B------:R-:W-:-:S02]  /*0e30*/  @UP0 UIMAD UR7, UR29, 0x3, URZ ;  /* 0x000000031d0708a4 */ /* 0x000fc4000f8e02ff */
[----:B------:R-:W-:Y:S01]  /*0e40*/  @P0 IMAD.WIDE.U32 R4, R3, 0x3, R4 ;  /* 0x0000000303040825 */ /* 0x000fe200078e0004 */
[----:B0-----:R-:W-:-:S04]  /*0e50*/  @P0 LEA R6, P1, R31, UR24, 0x3 ;  /* 0x000000181f060c11 */ /* 0x001fc8000f8218ff */
[----:B------:R-:W-:Y:S01]  /*0e60*/  @P0 LEA.HI.X R7, R31, UR25, R30, 0x3, P1 ;  /* 0x000000191f070c11 */ /* 0x000fe200088f1c1e */
[----:B------:R-:W-:-:S04]  /*0e70*/  @P0 VIADD R3, R5, UR7 ;  /* 0x0000000705030c36 */ /* 0x000fc80008000000 */
[----:B------:R0:W4:Y:S01]  /*0e80*/  @P0 LDG.E.64 R18, desc[UR22][R6.64] ;  /* 0x0000001606120981 */ /* 0x000122000c1e1b00 */
[----:B-1----:R-:W-:Y:S02]  /*0e90*/  CS2R R20, SRZ ;  /* 0x0000000000147805 */ /* 0x002fe4000001ff00 */
[----:B0-----:R-:W-:-:S04]  /*0ea0*/  @P0 LEA R6, P1, R4, UR24, 0x3 ;  /* 0x0000001804060c11 */ /* 0x001fc8000f8218ff */
[----:B------:R-:W-:-:S05]  /*0eb0*/  @P0 LEA.HI.X R7, R4, UR25, R3, 0x3, P1 ;  /* 0x0000001904070c11 */ /* 0x000fca00088f1c03 */
[----:B------:R0:W5:Y:S01]  /*0ec0*/  @P0 LDG.E.64 R20, desc[UR22][R6.64] ;  /* 0x0000001606140981 */ /* 0x000162000c1e1b00 */
[----:B------:R-:W1:Y:S01]  /*0ed0*/  S2R R3, SR_TID.X ;  /* 0x0000000000037919 */ /* 0x000e620000002100 */
[----:B------:R-:W0:Y:S01]  /*0ee0*/  S2R R5, SR_CgaCtaId ;  /* 0x0000000000057919 */ /* 0x000e220000008800 */
[----:B------:R-:W-:-:S04]  /*0ef0*/  FMNMX3 R9, |R9|, RZ, |R26|, !PT ;  /* 0x000000ff09097276 */ /* 0x000fc8000780061a */
[----:B------:R-:W-:Y:S02]  /*0f00*/  FMNMX3 R28, |R28|, R9, |R29|, !PT ;  /* 0x000000091c1c7276 */ /* 0x000fe4000780061d */
[----:B------:R-:W-:-:S05]  /*0f10*/  MOV R9, 0x400 ;  /* 0x0000040000097802 */ /* 0x000fca0000000f00 */
[----:B------:R-:W-:Y:S02]  /*0f20*/  VIADD R26, R9, 0x20 ;  /* 0x00000020091a7836 */ /* 0x000fe40000000000 */
[----:B------:R-:W-:Y:S01]  /*0f30*/  IMAD.SHL.U32 R9, R2, 0x8, RZ ;  /* 0x0000000802097824 */ /* 0x000fe200078e00ff */
[----:B------:R-:W-:-:S04]  /*0f40*/  FMNMX3 R28, |R27|, R28, |R37|, !PT ;  /* 0x0000001c1b1c7276 */ /* 0x000fc80007800625 */
[----:B------:R-:W-:Y:S02]  /*0f50*/  LOP3.LUT R9, R9, 0xf8, RZ, 0xc0, !PT ;  /* 0x000000f809097812 */ /* 0x000fe400078ec0ff */
[----:B-1----:R-:W-:Y:S02]  /*0f60*/  LOP3.LUT R4, R3, 0x1f, RZ, 0xc0, !PT ;  /* 0x0000001f03047812 */ /* 0x002fe400078ec0ff */
[----:B0-----:R-:W-:-:S03]  /*0f70*/  LEA R5, R5, R26, 0x18 ;  /* 0x0000001a05057211 */ /* 0x001fc600078ec0ff */
[----:B------:R-:W-:Y:S01]  /*0f80*/  IMAD R4, R4, 0x108, RZ ;  /* 0x0000010804047824 */ /* 0x000fe200078e02ff */
[----:B------:R-:W-:-:S03]  /*0f90*/  SHF.R.U32.HI R7, RZ, 0x5, R3 ;  /* 0x00000005ff077819 */ /* 0x000fc60000011603 */
[----:B------:R-:W-:Y:S01]  /*0fa0*/  IMAD.IADD R6, R4, 0x1, R5 ;  /* 0x0000000104067824 */ /* 0x000fe200078e0205 */
[----:B------:R-:W-:-:S03]  /*0fb0*/  FMNMX3 R35, |R35|, R28, |R8|, !PT ;  /* 0x0000001c23237276 */ /* 0x000fc60007800608 */
[----:B------:R-:W-:Y:S02]  /*0fc0*/  IMAD.IADD R8, R6, 0x1, R9 ;  /* 0x0000000106087824 */ /* 0x000fe400078e0209 */
[----:B------:R-:W-:Y:S02]  /*0fd0*/  IMAD.SHL.U32 R9, R7, 0x4, RZ ;  /* 0x0000000407097824 */ /* 0x000fe400078e00ff */
[----:B------:R-:W-:Y:S02]  /*0fe0*/  IMAD.MOV.U32 R28, RZ, RZ, R16 ;  /* 0x000000ffff1c7224 */ /* 0x000fe400078e0010 */
[----:B------:R-:W-:Y:S01]  /*0ff0*/  VIADD R37, R9, 0x2 ;  /* 0x0000000209257836 */ /* 0x000fe20000000000 */
[----:B------:R-:W-:Y:S01]  /*1000*/  LOP3.LUT R16, RZ, R9, RZ, 0x33, !PT ;  /* 0x00000009ff107212 */ /* 0x000fe200078e33ff */
[----:B------:R-:W-:-:S03]  /*1010*/  IMAD.MOV.U32 R29, RZ, RZ, R14 ;  /* 0x000000ffff1d7224 */ /* 0x000fc600078e000e */
[----:B------:R-:W-:Y:S01]  /*1020*/  ISETP.GE.U32.AND P0, PT, R37, UR26, PT ;  /* 0x0000001a25007c0c */ /* 0x000fe2000bf06070 */
[----:B------:R-:W-:-:S03]  /*1030*/  IMAD.IADD R14, R16, 0x1, R3 ;  /* 0x00000001100e7824 */ /* 0x000fc600078e0203 */
[C---:B------:R-:W-:Y:S01]  /*1040*/  ISETP.GE.U32.OR P1, PT, R33.reuse, UR18, P0 ;  /* 0x0000001221007c0c */ /* 0x040fe20008726470 */
[----:B------:R-:W-:Y:S01]  /*1050*/  IMAD.SHL.U32 R14, R14, 0x8, RZ ;  /* 0x000000080e0e7824 */ /* 0x000fe200078e00ff */
[----:B------:R-:W-:-:S04]  /*1060*/  IADD3 R33, P0, PT, R33, R36, RZ ;  /* 0x0000002421217210 */ /* 0x000fc80007f1e0ff */
[----:B------:R-:W-:Y:S01]  /*1070*/  LOP3.LUT R27, R14, 0xf8, RZ, 0xc0, !PT ;  /* 0x000000f80e1b7812 */ /* 0x000fe200078ec0ff */
[----:B------:R-:W-:-:S04]  /*1080*/  IMAD.MOV.U32 R26, RZ, RZ, R12 ;  /* 0x000000ffff1a7224 */ /* 0x000fc800078e000c */
[----:B------:R-:W-:Y:S02]  /*1090*/  IMAD.IADD R14, R6, 0x1, R27 ;  /* 0x00000001060e7824 */ /* 0x000fe400078e021b */
[----:B------:R-:W-:Y:S02]  /*10a0*/  IMAD.MOV.U32 R27, RZ, RZ, R10 ;  /* 0x000000ffff1b7224 */ /* 0x000fe400078e000a */
[----:B------:R-:W-:Y:S01]  /*10b0*/  IMAD.X R10, RZ, RZ, R34, P0 ;  /* 0x000000ffff0a7224 */ /* 0x000fe200000e0622 */
[----:B------:R-:W-:Y:S01]  /*10c0*/  @!P1 LEA R34, P0, R33, UR8, 0x3 ;  /* 0x0000000821229c11 */ /* 0x000fe2000f8018ff */
[----:B------:R-:W-:Y:S01]  /*10d0*/  VIADD R12, R9, 0x3 ;  /* 0x00000003090c7836 */ /* 0x000fe20000000000 */
[----:B------:R0:W-:Y:S01]  /*10e0*/  STS.64 [R8], R28 ;  /* 0x0000001c08007388 */ /* 0x0001e20000000a00 */
[----:B------:R-:W-:Y:S01]  /*10f0*/  R2UR UR13, R0 ;  /* 0x00000000000d72ca */ /* 0x000fe200000e0000 */
[----:B------:R-:W-:Y:S02]  /*1100*/  IMAD.IADD R37, R3, 0x1, -R37 ;  /* 0x0000000103257824 */ /* 0x000fe400078e0a25 */
[----:B------:R-:W-:Y:S02]  /*1110*/  STS.64 [R14], R26 ;  /* 0x0000001a0e007388 */ /* 0x000fe40000000a00 */
[----:B------:R-:W-:-:S05]  /*1120*/  IMAD.SHL.U32 R37, R37, 0x8, RZ ;  /* 0x0000000825257824 */ /* 0x000fca00078e00ff */
[----:B------:R-:W-:Y:S01]  /*1130*/  LOP3.LUT R37, R37, 0xf8, RZ, 0xc0, !PT ;  /* 0x000000f825257812 */ /* 0x000fe200078ec0ff */
[----:B------:R-:W-:Y:S01]  /*1140*/  BSSY.RECONVERGENT B0, `(.L_x_28248) ;  /* 0x00000a8000007945 */ /* 0x000fe20003800200 */
[----:B--2---:R-:W-:Y:S02]  /*1150*/  FMNMX R22, RZ, R22, !PT ;  /* 0x00000016ff167209 */ /* 0x004fe40007800000 */
[----:B---3--:R-:W-:Y:S02]  /*1160*/  FMNMX R24, RZ, R24, !PT ;  /* 0x00000018ff187209 */ /* 0x008fe40007800000 */
[----:B------:R-:W-:-:S04]  /*1170*/  FMNMX R25, RZ, R25, !PT ;  /* 0x00000019ff197209 */ /* 0x000fc80007800000 */
[C---:B0-----:R-:W-:Y:S02]  /*1180*/  FMNMX3 R28, |R24|.reuse, R35, |R25|, !PT ;  /* 0x00000023181c7276 */ /* 0x041fe40007800619 */
[----:B------:R-:W-:Y:S01]  /*1190*/  @!P1 LEA.HI.X R35, R33, UR9, R10, 0x3, P0 ;  /* 0x0000000921239c11 */ /* 0x000fe200080f1c0a */
[----:B------:R-:W-:Y:S01]  /*11a0*/  FMUL R24, R24, UR19 ;  /* 0x0000001318187c20 */ /* 0x000fe20008400000 */
[----:B------:R-:W-:Y:S01]  /*11b0*/  ISETP.GE.U32.AND P0, PT, R12, UR26, PT ;  /* 0x0000001a0c007c0c */ /* 0x000fe2000bf06070 */
[----:B------:R-:W-:Y:S01]  /*11c0*/  FMUL R25, R25, UR19 ;  /* 0x0000001319197c20 */ /* 0x000fe20008400000 */
[----:B------:R-:W-:Y:S02]  /*11d0*/  @!P1 IADD3 R33, P2, PT, R33, UR28, RZ ;  /* 0x0000001c21219c10 */ /* 0x000fe4000ff5e0ff */
[----:B------:R-:W-:Y:S02]  /*11e0*/  ISETP.GE.U32.OR P0, PT, R32, UR18, P0 ;  /* 0x0000001220007c0c */ /* 0x000fe40008706470 */
[----:B------:R0:W-:Y:S01]  /*11f0*/  @!P1 STG.E.64 desc[UR22][R34.64], R24 ;  /* 0x0000001822009986 */ /* 0x0001e2000c101b16 */
[----:B------:R-:W-:-:S02]  /*1200*/  FMNMX R23, RZ, R23, !PT ;  /* 0x00000017ff177209 */ /* 0x000fc40007800000 */
[----:B------:R-:W-:Y:S02]  /*1210*/  @!P1 IADD3.X R32, PT, PT, R10, UR29, RZ, P2, !PT ;  /* 0x0000001d0a209c10 */ /* 0x000fe400097fe4ff */
[C---:B------:R-:W-:Y:S01]  /*1220*/  FMNMX3 R28, |R22|.reuse, R28, |R23|, !PT ;  /* 0x0000001c161c7276 */ /* 0x040fe20007800617 */
[----:B------:R-:W-:Y:S01]  /*1230*/  FMUL R22, R22, UR19 ;  /* 0x0000001316167c20 */ /* 0x000fe20008400000 */
[----:B------:R-:W-:Y:S01]  /*1240*/  FMUL R23, R23, UR19 ;  /* 0x0000001317177c20 */ /* 0x000fe20008400000 */
[----:B------:R-:W-:Y:S01]  /*1250*/  IMAD.IADD R12, R3, 0x1, -R12 ;  /* 0x00000001030c7824 */ /* 0x000fe200078e0a0c */
[----:B0-----:R-:W-:-:S04]  /*1260*/  @!P1 LEA R34, P2, R33, UR8, 0x3 ;  /* 0x0000000821229c11 */ /* 0x001fc8000f8418ff */
[----:B------:R-:W-:Y:S01]  /*1270*/  @!P1 LEA.HI.X R35, R33, UR9, R32, 0x3, P2 ;  /* 0x0000000921239c11 */ /* 0x000fe200090f1c20 */
[----:B------:R-:W-:Y:S01]  /*1280*/  IMAD.SHL.U32 R12, R12, 0x8, RZ ;  /* 0x000000080c0c7824 */ /* 0x000fe200078e00ff */
[----:B------:R-:W-:-:S03]  /*1290*/  @!P0 IADD3 R36, P2, PT, R31, UR28, RZ ;  /* 0x0000001c1f248c10 */ /* 0x000fc6000ff5e0ff */
[----:B------:R5:W-:Y:S01]  /*12a0*/  @!P1 STG.E.64 desc[UR22][R34.64], R22 ;  /* 0x0000001622009986 */ /* 0x000be2000c101b16 */
[C---:B------:R-:W-:Y:S01]  /*12b0*/  @!P0 LEA R32, P1, R31.reuse, UR8, 0x3 ;  /* 0x000000081f208c11 */ /* 0x040fe2000f8218ff */
[----:B------:R-:W-:Y:S01]  /*12c0*/  IMAD.MOV.U32 R26, RZ, RZ, R24 ;  /* 0x000000ffff1a7224 */ /* 0x000fe200078e0018 */
[----:B----4-:R-:W-:Y:S01]  /*12d0*/  FMNMX R29, RZ, R18, !PT ;  /* 0x00000012ff1d7209 */ /* 0x010fe20007800000 */
[----:B------:R-:W-:Y:S01]  /*12e0*/  IMAD.MOV.U32 R27, RZ, RZ, R22 ;  /* 0x000000ffff1b7224 */ /* 0x000fe200078e0016 */
[----:B------:R-:W-:Y:S02]  /*12f0*/  FMNMX R24, RZ, R19, !PT ;  /* 0x00000013ff187209 */ /* 0x000fe40007800000 */
[----:B------:R-:W-:Y:S02]  /*1300*/  @!P0 LEA.HI.X R33, R31, UR9, R30, 0x3, P1 ;  /* 0x000000091f218c11 */ /* 0x000fe400088f1c1e */
[----:B------:R-:W-:Y:S02]  /*1310*/  @!P0 IADD3.X R31, PT, PT, R30, UR29, RZ, P2, !PT ;  /* 0x0000001d1e1f8c10 */ /* 0x000fe400097fe4ff */
[----:B------:R-:W-:-:S02]  /*1320*/  @!P0 LEA R30, P1, R36, UR8, 0x3 ;  /* 0x00000008241e8c11 */ /* 0x000fc4000f8218ff */
[----:B-----5:R-:W-:Y:S02]  /*1330*/  FMNMX R35, RZ, R21, !PT ;  /* 0x00000015ff237209 */ /* 0x020fe40007800000 */
[----:B------:R-:W-:Y:S02]  /*1340*/  LOP3.LUT R21, R12, 0xf8, RZ, 0xc0, !PT ;  /* 0x000000f80c157812 */ /* 0x000fe400078ec0ff */
[----:B------:R-:W-:Y:S01]  /*1350*/  FMNMX R22, RZ, R20, !PT ;  /* 0x00000014ff167209 */ /* 0x000fe20007800000 */
[----:B------:R-:W-:Y:S01]  /*1360*/  UIMAD UR8, UR6, UR12, URZ ;  /* 0x0000000c060872a4 */ /* 0x000fe2000f8e02ff */
[----:B------:R-:W-:Y:S01]  /*1370*/  FMUL R18, R29, UR19 ;  /* 0x000000131d127c20 */ /* 0x000fe20008400000 */
[----:B------:R-:W-:Y:S01]  /*1380*/  FMUL R19, R24, UR19 ;  /* 0x0000001318137c20 */ /* 0x000fe20008400000 */
[----:B------:R-:W-:Y:S01]  /*1390*/  IMAD.IADD R12, R6, 0x1, R21 ;  /* 0x00000001060c7824 */ /* 0x000fe200078e0215 */
[----:B------:R-:W-:Y:S01]  /*13a0*/  @!P0 LEA.HI.X R31, R36, UR9, R31, 0x3, P1 ;  /* 0x00000009241f8c11 */ /* 0x000fe200088f1c1f */
[----:B------:R-:W-:Y:S01]  /*13b0*/  FMUL R20, R22, UR19 ;  /* 0x0000001316147c20 */ /* 0x000fe20008400000 */
[----:B------:R-:W-:Y:S01]  /*13c0*/  FMUL R21, R35, UR19 ;  /* 0x0000001323157c20 */ /* 0x000fe20008400000 */
[----:B------:R-:W-:-:S02]  /*13d0*/  UIMAD.WIDE.U32 UR6, UR20, UR12, URZ ;  /* 0x0000000c140672a5 */ /* 0x000fc4000f8e00ff */
[----:B------:R-:W-:Y:S01]  /*13e0*/  UIMAD UR9, UR20, UR13, UR8 ;  /* 0x0000000d140972a4 */ /* 0x000fe2000f8e0208 */
[----:B------:R-:W-:Y:S01]  /*13f0*/  @!P0 STG.E.64 desc[UR22][R32.64], R18 ;  /* 0x0000001220008986 */ /* 0x000fe2000c101b16 */
[----:B------:R-:W-:Y:S01]  /*1400*/  IMAD.IADD R10, R6, 0x1, R37 ;  /* 0x00000001060a7824 */ /* 0x000fe200078e0225 */
[----:B------:R-:W-:Y:S02]  /*1410*/  USHF.L.U32 UR8, UR6, 0x6, URZ ;  /* 0x0000000606087899 */ /* 0x000fe400080006ff */
[----:B------:R-:W-:Y:S01]  /*1420*/  @!P0 STG.E.64 desc[UR22][R30.64], R20 ;  /* 0x000000141e008986 */ /* 0x000fe2000c101b16 */
[----:B------:R-:W-:Y:S01]  /*1430*/  UIADD3 UR9, UPT, UPT, UR7, UR9, URZ ;  /* 0x0000000907097290 */ /* 0x000fe2000fffe0ff */
[----:B------:R-:W-:Y:S01]  /*1440*/  ISETP.LT.U32.AND P0, PT, R9, UR18, PT ;  /* 0x0000001209007c0c */ /* 0x000fe2000bf01070 */
[----:B------:R-:W-:Y:S01]  /*1450*/  ULEA UR7, UP0, UR4, UR8, 0x6 ;  /* 0x0000000804077291 */ /* 0x000fe2000f8030ff */
[----:B------:R0:W-:Y:S01]  /*1460*/  STS.64 [R10], R26 ;  /* 0x0000001a0a007388 */ /* 0x0001e20000000a00 */
[----:B------:R-:W-:-:S02]  /*1470*/  USHF.L.U64.HI UR6, UR6, 0x6, UR9 ;  /* 0x0000000606067899 */ /* 0x000fc40008010209 */
[----:B------:R-:W-:Y:S02]  /*1480*/  ULEA UR10, UP1, UR7, UR10, 0x2 ;  /* 0x0000000a070a7291 */ /* 0x000fe4000f8210ff */
[----:B------:R-:W-:Y:S01]  /*1490*/  ULEA.HI.X UR4, UR4, UR6, UR5, 0x6, UP0 ;  /* 0x0000000604047291 */ /* 0x000fe200080f3405 */
[----:B------:R-:W-:Y:S01]  /*14a0*/  FMNMX3 R28, |R29|, R28, |R24|, !PT ;  /* 0x0000001c1d1c7276 */ /* 0x000fe20007800618 */
[----:B0-----:R-:W-:Y:S02]  /*14b0*/  IMAD.MOV.U32 R26, RZ, RZ, R18 ;  /* 0x000000ffff1a7224 */ /* 0x001fe400078e0012 */
[----:B------:R-:W-:Y:S01]  /*14c0*/  IMAD.MOV.U32 R27, RZ, RZ, R20 ;  /* 0x000000ffff1b7224 */ /* 0x000fe200078e0014 */
[----:B------:R-:W-:Y:S02]  /*14d0*/  ULEA.HI.X UR4, UR7, UR11, UR4, 0x2, UP1 ;  /* 0x0000000b07047291 */ /* 0x000fe400088f1404 */
[----:B------:R-:W-:Y:S02]  /*14e0*/  ULOP3.LUT UR12, UR12, 0xfffffffe, URZ, 0xc0, !UPT ;  /* 0xfffffffe0c0c7892 */ /* 0x000fe4000f8ec0ff */
[----:B------:R0:W-:Y:S01]  /*14f0*/  STS.64 [R12], R26 ;  /* 0x0000001a0c007388 */ /* 0x0001e20000000a00 */
[----:B------:R-:W-:-:S02]  /*1500*/  FMNMX3 R20, |R22|, R28, |R35|, !PT ;  /* 0x0000001c16147276 */ /* 0x000fc40007800623 */
[----:B------:R-:W-:Y:S02]  /*1510*/  IADD3 R18, PT, PT, -R9, UR18, RZ ;  /* 0x0000001209127c10 */ /* 0x000fe4000fffe1ff */
[----:B0-----:R-:W-:Y:S01]  /*1520*/  SHF.R.U32.HI R27, RZ, 0x5, R3 ;  /* 0x00000005ff1b7819 */ /* 0x001fe20000011603 */
        /* <DEDUP_REMOVED lines=21> */
.L_x_28252:
        /* <DEDUP_REMOVED lines=48> */
.L_x_28251:
[----:B------:R-:W-:Y:S05]  /*1980*/  BSYNC.RECONVERGENT B1 ;  /* 0x0000000000017941 */ /* 0x000fea0003800200 */
.L_x_28250:
        /* <DEDUP_REMOVED lines=35> */
.L_x_28249:
[----:B------:R-:W-:Y:S05]  /*1bc0*/  BSYNC.RECONVERGENT B0 ;  /* 0x0000000000007941 */ /* 0x000fea0003800200 */
.L_x_28248:
        /* <DEDUP_REMOVED lines=42> */
.L_x_28257:
        /* <DEDUP_REMOVED lines=48> */
.L_x_28256:
[----:B------:R-:W-:Y:S05]  /*2170*/  BSYNC.RECONVERGENT B1 ;  /* 0x0000000000017941 */ /* 0x000fea0003800200 */
.L_x_28255:
        /* <DEDUP_REMOVED lines=35> */
.L_x_28254:
[----:B------:R-:W-:Y:S05]  /*23b0*/  BSYNC.RECONVERGENT B0 ;  /* 0x0000000000007941 */ /* 0x000fea0003800200 */
.L_x_28253:
        /* <DEDUP_REMOVED lines=39> */
.L_x_28266:
[----:B------:R-:W-:Y:S02]  /*2630*/  ISETP.NE.AND P0, PT, R3, RZ, PT ;  /* 0x000000ff0300720c */ /* 0x000fe40003f05270 */
[----:B-1----:R-:W-:-:S11]  /*2640*/  FMNMX R7, R2, R7, !PT ;  /* 0x0000000702077209 */ /* 0x002fd60007800000 */
[----:B------:R-:W-:Y:S05]  /*2650*/  @P0 BRA `(.L_x_28259) ;  /* 0x0000000000080947 */ /* 0x000fea0003800000 */
[----:B------:R-:W1:Y:S02]  /*2660*/  LDC.64 R4, c[0x0][0x3a8] ;  /* 0x0000ea00ff047b82 */ /* 0x000e640000000a00 */
[----:B-1----:R1:W-:Y:S02]  /*2670*/  REDG.E.MAX.S32.STRONG.GPU desc[UR22][R4.64], R7 ;  /* 0x000000070400798e */ /* 0x0023e4000d12e316 */
.L_x_28259:
[----:B------:R-:W-:Y:S05]  /*2680*/  BSYNC B0 ;  /* 0x0000000000007941 */ /* 0x000fea0003800000 */
.L_x_28258:
        /* <DEDUP_REMOVED lines=11> */
[----:B0-----:R-:W-:Y:S05]  /*2740*/  CALL.REL.NOINC `($__internal_749_$__cuda_sm20_rcp_rn_f32_slowpath) ;  /* 0x0000000400987944 */ /* 0x001fea0003c00000 */
[----:B------:R-:W-:Y:S05]  /*2750*/  BRA `(.L_x_28262) ;  /* 0x0000000000147947 */ /* 0x000fea0003800000 */
.L_x_28261:
[----:B01----:R-:W0:Y:S01]  /*2760*/  MUFU.RCP R5, UR19 ;  /* 0x0000001300057d08 */ /* 0x003e220008001000 */
[----:B------:R-:W-:-:S04]  /*2770*/  IMAD.U32 R0, RZ, RZ, UR19 ;  /* 0x00000013ff007e24 */ /* 0x000fc8000f8e00ff */
[----:B0-----:R-:W-:-:S04]  /*2780*/  FFMA R0, R5, R0, -1 ;  /* 0xbf80000005007423 */ /* 0x001fc80000000000 */
[----:B------:R-:W-:-:S04]  /*2790*/  FADD.FTZ R0, -R0, -RZ ;  /* 0x800000ff00007221 */ /* 0x000fc80000010100 */
[----:B------:R-:W-:-:S07]  /*27a0*/  FFMA R5, R5, R0, R5 ;  /* 0x0000000005057223 */ /* 0x000fce0000000005 */
.L_x_28262:
[----:B------:R-:W0:Y:S02]  /*27b0*/  LDC.64 R2, c[0x0][0x3b0] ;  /* 0x0000ec00ff027b82 */ /* 0x000e240000000a00 */
[----:B0-----:R-:W-:Y:S01]  /*27c0*/  STG.E desc[UR22][R2.64], R5 ;  /* 0x0000000502007986 */ /* 0x001fe2000c101916 */
[----:B------:R-:W-:Y:S05]  /*27d0*/  EXIT ;  /* 0x000000000000794d */ /* 0x000fea0003800000 */
.L_x_28260:
[----:B------:R-:W-:Y:S02]  /*27e0*/  IMAD.MOV.U32 R9, RZ, RZ, 0x4 ;  /* 0x00000004ff097424 */ /* 0x000fe400078e00ff */
[----:B------:R-:W-:Y:S02]  /*27f0*/  IMAD.MOV.U32 R11, RZ, RZ, 0x1f ;  /* 0x0000001fff0b7424 */ /* 0x000fe400078e00ff */
[----:B------:R-:W-:-:S07]  /*2800*/  IMAD.MOV.U32 R4, RZ, RZ, -0x1 ;  /* 0xffffffffff047424 */ /* 0x000fce00078e00ff */
[----:B01----:R-:W-:Y:S05]  /*2810*/  WARPSYNC.COLLECTIVE R4, `(.L_x_28263) ;  /* 0x0000000004087348 */ /* 0x003fea0003c00000 */
[----:B-1----:R1:W2:Y:S02]  /*2820*/  SHFL.DOWN P0, R7, R0, R9, R11 ;  /* 0x0800000900077389 */ /* 0x0022a4000000000b */
[----:B012---:R-:W-:Y:S05]  /*2830*/  ENDCOLLECTIVE ;  /* 0x000000000000791b */ /* 0x007fea0003800000 */
.L_x_28263:
[----:B------:R-:W-:Y:S02]  /*2840*/  IMAD.MOV.U32 R9, RZ, RZ, 0x2 ;  /* 0x00000002ff097424 */ /* 0x000fe400078e00ff */
[----:B------:R-:W-:-:S05]  /*2850*/  IMAD.MOV.U32 R5, RZ, RZ, R7 ;  /* 0x000000ffff057224 */ /* 0x000fca00078e0007 */
[----:B------:R-:W-:-:S05]  /*2860*/  FMNMX R5, R5, R0, !PT ;  /* 0x0000000005057209 */ /* 0x000fca0007800000 */
[----:B------:R-:W-:-:S07]  /*2870*/  IMAD.MOV.U32 R0, RZ, RZ, R5 ;  /* 0x000000ffff007224 */ /* 0x000fce00078e0005 */
[----:B------:R-:W-:Y:S05]  /*2880*/  WARPSYNC.COLLECTIVE R4, `(.L_x_28264) ;  /* 0x0000000004087348 */ /* 0x000fea0003c00000 */
[----:B------:R0:W1:Y:S02]  /*2890*/  SHFL.DOWN P0, R7, R0, R9, R11 ;  /* 0x0800000900077389 */ /* 0x000064000000000b */
[----:B01----:R-:W-:Y:S05]  /*28a0*/  ENDCOLLECTIVE ;  /* 0x000000000000791b */ /* 0x003fea0003800000 */
.L_x_28264:
[----:B------:R-:W-:Y:S02]  /*28b0*/  IMAD.MOV.U32 R9, RZ, RZ, 0x1 ;  /* 0x00000001ff097424 */ /* 0x000fe400078e00ff */
[----:B------:R-:W-:-:S05]  /*28c0*/  IMAD.MOV.U32 R2, RZ, RZ, R7 ;  /* 0x000000ffff027224 */ /* 0x000fca00078e0007 */
[----:B------:R-:W-:-:S05]  /*28d0*/  FMNMX R2, R5, R2, !PT ;  /* 0x0000000205027209 */ /* 0x000fca0007800000 */
[----:B------:R-:W-:-:S07]  /*28e0*/  IMAD.MOV.U32 R0, RZ, RZ, R2 ;  /* 0x000000ffff007224 */ /* 0x000fce00078e0002 */
[----:B------:R-:W-:Y:S05]  /*28f0*/  WARPSYNC.COLLECTIVE R4, `(.L_x_28265) ;  /* 0x0000000004087348 */ /* 0x000fea0003c00000 */
[----:B------:R0:W1:Y:S02]  /*2900*/  SHFL.DOWN P0, R7, R0, R9, R11 ;  /* 0x0800000900077389 */ /* 0x000064000000000b */
[----:B01----:R-:W-:Y:S05]  /*2910*/  ENDCOLLECTIVE ;  /* 0x000000000000791b */ /* 0x003fea0003800000 */
.L_x_28265:
[----:B------:R-:W-:Y:S05]  /*2920*/  BRA `(.L_x_28266) ;  /* 0xfffffffc00407947 */ /* 0x000fea000383ffff */
        .weak           $__internal_748_$__cuda_sm20_div_u64
        .type           $__internal_748_$__cuda_sm20_div_u64,@function
        .size           $__internal_748_$__cuda_sm20_div_u64,($__internal_749_$__cuda_sm20_rcp_rn_f32_slowpath - $__internal_748_$__cuda_sm20_div_u64)
$__internal_748_$__cuda_sm20_div_u64:
        /* <DEDUP_REMOVED lines=71> */
[----:B------:R-:W-:Y:S11]  /*2da0*/  RET.REL.NODEC R2 `(_ZN18transformer_engine6detail38cast_transpose_fused_kernel_notalignedILb0ELb0ELb1EfNS_16CTDBiasDActParamIffffEELi2ELi2ENS_5EmptyEXadL_ZNS_4reluIffEET_T0_RKS4_EEEEvT3_mmm) ;  /* 0xffffffd002947950 */ /* 0x000ff60003c3ffff */
        .weak           $__internal_749_$__cuda_sm20_rcp_rn_f32_slowpath
        .type           $__internal_749_$__cuda_sm20_rcp_rn_f32_slowpath,@function
        .size           $__internal_749_$__cuda_sm20_rcp_rn_f32_slowpath,(.L_x_30050 - $__internal_749_$__cuda_sm20_rcp_rn_f32_slowpath)
$__internal_749_$__cuda_sm20_rcp_rn_f32_slowpath:
        /* <DEDUP_REMOVED lines=15> */
.L_x_28267:
        /* <DEDUP_REMOVED lines=33> */
.L_x_28269:
[----:B------:R0:W1:Y:S02]  /*30b0*/  MUFU.RCP R2, R0 ;  /* 0x0000000000027308 */ /* 0x0000640000001000 */
.L_x_28268:
[----:B-1-3--:R-:W-:Y:S02]  /*30c0*/  IMAD.MOV.U32 R5, RZ, RZ, R2 ;  /* 0x000000ffff057224 */ /* 0x00afe400078e0002 */
[----:B------:R-:W-:Y:S02]  /*30d0*/  IMAD.MOV.U32 R2, RZ, RZ, R7 ;  /* 0x000000ffff027224 */ /* 0x000fe400078e0007 */
[----:B------:R-:W-:-:S04]  /*30e0*/  IMAD.MOV.U32 R3, RZ, RZ, 0x0 ;  /* 0x00000000ff037424 */ /* 0x000fc800078e00ff */
[----:B0-2---:R-:W-:Y:S05]  /*30f0*/  RET.REL.NODEC R2 `(_ZN18transformer_engine6detail38cast_transpose_fused_kernel_notalignedILb0ELb0ELb1EfNS_16CTDBiasDActParamIffffEELi2ELi2ENS_5EmptyEXadL_ZNS_4reluIffEET_T0_RKS4_EEEEvT3_mmm) ;  /* 0xffffffcc02c07950 */ /* 0x005fea0003c3ffff */
.L_x_28270:
        /* <DEDUP_REMOVED lines=16> */
.L_x_30050:


//--------------------- .text._ZN18transformer_engine6detail38cast_transpose_fused_kernel_notalignedILb1ELb0ELb0EfNS_16CTDBiasDActParamI13__nv_bfloat16S3_13__nv_fp8_e4m3fEELi4ELi8ENS_5EmptyELPFffRKS6_E0EEEvT3_mmm --------------------------
	.section	.text._ZN18transformer_engine6detail38cast_transpose_fused_kernel_notalignedILb1ELb0ELb0EfNS_16CTDBiasDActParamI13__nv_bfloat16S3_13__nv_fp8_e4m3fEELi4ELi8ENS_5EmptyELPFffRKS6_E0EEEvT3_mmm,"ax",@progbits
	.align	128
        .global         _ZN18transformer_engine6detail38cast_transpose_fused_kernel_notalignedILb1ELb0ELb0EfNS_16CTDBiasDActParamI13__nv_bfloat16S3_13__nv_fp8_e4m3fEELi4ELi8ENS_5EmptyELPFffRKS6_E0EEEvT3_mmm
        .type           _ZN18transformer_engine6detail38cast_transpose_fused_kernel_notalignedILb1ELb0ELb0EfNS_16CTDBiasDActParamI13__nv_bfloat16S3_13__nv_fp8_e4m3fEELi4ELi8ENS_5EmptyELPFffRKS6_E0EEEvT3_mmm,@function
        .size           _ZN18transformer_engine6detail38cast_transpose_fused_kernel_notalignedILb1ELb0ELb0EfNS_16CTDBiasDActParamI13__nv_bfloat16S3_13__nv_fp8_e4m3fEELi4ELi8ENS_5EmptyELPFffRKS6_E0EEEvT3_mmm,(.L_x_30052 - _ZN18transformer_engine6detail38cast_transpose_fused_kernel_notalignedILb1ELb0ELb0EfNS_16CTDBiasDActParamI13__nv_bfloat16S3_13__nv_fp8_e4m3fEELi4ELi8ENS_5EmptyELPFffRKS6_E0EEEvT3_mmm)
        .other          _ZN18transformer_engine6detail38cast_transpose_fused_kernel_notalignedILb1ELb0ELb0EfNS_16CTDBiasDActParamI13__nv_bfloat16S3_13__nv_fp8_e4m3fEELi4ELi8ENS_5EmptyELPFffRKS6_E0EEEvT3_mmm,@"STO_CUDA_ENTRY STV_DEFAULT"
_ZN18transformer_engine6detail38cast_transpose_fused_kernel_notalignedILb1ELb0ELb0EfNS_16CTDBiasDActParamI13__nv_bfloat16S3_13__nv_fp8_e4m3fEELi4ELi8ENS_5EmptyELPFffRKS6_E0EEEvT3_mmm:
.text._ZN18transformer_engine6detail38cast_transpose_fused_kernel_notalignedILb1ELb0ELb0EfNS_16CTDBiasDActParamI13__nv_bfloat16S3_13__nv_fp8_e4m3fEELi4ELi8ENS_5EmptyELPFffRKS6_E0EEEvT3_mmm:
        /* <DEDUP_REMOVED lines=25> */
[----:B0-----:R-:W-:Y:S02]  /*0190*/  IMAD.MOV.U32 R2, RZ, RZ, RZ ;  /* 0x000000ffff027224 */ /* 0x001fe400078e00ff */
[----:B-1----:R-:W-:-:S04]  /*01a0*/  IMAD.MOV R5, RZ, RZ, -R3 ;  /* 0x000000ffff057224 */ /* 0x002fc800078e0a03 */
[----:B------:R-:W-:-:S04]  /*01b0*/  IMAD R5, R5, R12, RZ ;  /* 0x0000000c05057224 */ /* 0x000fc800078e02ff */
[----:B------:R-:W-:-:S06]  /*01c0*/  IMAD.HI.U32 R3, R3, R5, R2 ;  /* 0x0000000503037227 */ /* 0x000fcc00078e0002 */
[----:B------:R-:W-:-:S04]  /*01d0*/  IMAD.HI.U32 R22, R3, UR4, RZ ;  /* 0x0000000403167c27 */ /* 0x000fc8000f8e00ff */
[----:B------:R-:W-:-:S04]  /*01e0*/  IMAD.MOV R3, RZ, RZ, -R22 ;  /* 0x000000ffff037224 */ /* 0x000fc800078e0a16 */
[----:B------:R-:W-:-:S05]  /*01f0*/  IMAD R3, R12, R3, UR4 ;  /* 0x000000040c037e24 */ /* 0x000fca000f8e0203 */
[----:B------:R-:W-:-:S13]  /*0200*/  ISETP.GE.U32.AND P0, PT, R3, R12, PT ;  /* 0x0000000c0300720c */ /* 0x000fda0003f06070 */
[----:B------:R-:W-:Y:S02]  /*0210*/  @P0 IMAD.IADD R3, R3, 0x1, -R12 ;  /* 0x0000000103030824 */ /* 0x000fe400078e0a0c */
[----:B------:R-:W-:-:S03]  /*0220*/  @P0 VIADD R22, R22, 0x1 ;  /* 0x0000000116160836 */ /* 0x000fc60000000000 */
[----:B------:R-:W-:-:S13]  /*0230*/  ISETP.GE.U32.AND P1, PT, R3, R12, PT ;  /* 0x0000000c0300720c */ /* 0x000fda0003f26070 */
[----:B------:R-:W-:Y:S01]  /*0240*/  @P1 VIADD R22, R22, 0x1 ;  /* 0x0000000116161836 */ /* 0x000fe20000000000 */
[----:B------:R-:W-:-:S05]  /*0250*/  @!P2 LOP3.LUT R22, RZ, R12, RZ, 0x33, !PT ;  /* 0x0000000cff16a212 */ /* 0x000fca00078e33ff */
[----:B------:R-:W-:-:S04]  /*0260*/  IMAD.MOV R3, RZ, RZ, -R22 ;  /* 0x000000ffff037224 */ /* 0x000fc800078e0a16 */
[----:B------:R-:W-:Y:S01]  /*0270*/  IMAD R8, R12, R3, UR4 ;  /* 0x000000040c087e24 */ /* 0x000fe2000f8e0203 */
[----:B------:R-:W-:Y:S06]  /*0280*/  BRA `(.L_x_28272) ;  /* 0x0000000000287947 */ /* 0x000fec0003800000 */
.L_x_28271:
[----:B------:R-:W-:-:S07]  /*0290*/  MOV R8, 0x2b0 ;  /* 0x000002b000087802 */ /* 0x000fce0000000f00 */
[----:B------:R-:W-:Y:S05]  /*02a0*/  CALL.REL.NOINC `($__internal_750_$__cuda_sm20_div_u64) ;  /* 0x0000009c009c7944 */ /* 0x000fea0003c00000 */
[----:B------:R-:W-:Y:S01]  /*02b0*/  IADD3 R3, P0, PT, RZ, -R22, RZ ;  /* 0x80000016ff037210 */ /* 0x000fe20007f1e0ff */
[----:B------:R-:W-:Y:S02]  /*02c0*/  IMAD.U32 R8, RZ, RZ, UR4 ;  /* 0x00000004ff087e24 */ /* 0x000fe4000f8e00ff */
[----:B------:R-:W-:Y:S02]  /*02d0*/  IMAD.MOV.U32 R9, RZ, RZ, RZ ;  /* 0x000000ffff097224 */ /* 0x000fe400078e00ff */
[----:B------:R-:W-:Y:S02]  /*02e0*/  IMAD.X R5, RZ, RZ, ~R23, P0 ;  /* 0x000000ffff057224 */ /* 0x000fe400000e0e17 */
[----:B------:R-:W-:-:S04]  /*02f0*/  IMAD.WIDE.U32 R8, R12, R3, R8 ;  /* 0x000000030c087225 */ /* 0x000fc800078e0008 */
[----:B------:R-:W-:-:S04]  /*0300*/  IMAD R0, R5, R12, RZ ;  /* 0x0000000c05007224 */ /* 0x000fc800078e02ff */
[----:B------:R-:W-:-:S04]  /*0310*/  IMAD R13, R13, R3, R0 ;  /* 0x000000030d0d7224 */ /* 0x000fc800078e0200 */
[----:B------:R-:W-:-:S07]  /*0320*/  IMAD.IADD R43, R9, 0x1, R13 ;  /* 0x00000001092b7824 */ /* 0x000fce00078e020d */
.L_x_28272:
[----:B------:R-:W0:Y:S01]  /*0330*/  LDC.64 R28, c[0x0][0x3d0] ;  /* 0x0000f400ff1c7b82 */ /* 0x000e220000000a00 */
[----:B------:R-:W-:Y:S01]  /*0340*/  SHF.L.U64.HI R4, R22, 0x5, R23 ;  /* 0x0000000516047819 */ /* 0x000fe20000010217 */
[----:B------:R-:W1:Y:S01]  /*0350*/  LDCU.64 UR4, c[0x0][0x3a0] ;  /* 0x00007400ff0477ac */ /* 0x000e620008000a00 */
[C-C-:B------:R-:W-:Y:S01]  /*0360*/  SHF.L.U64.HI R6, R8.reuse, 0x5, R43.reuse ;  /* 0x0000000508067819 */ /* 0x140fe2000001022b */
[C---:B------:R-:W-:Y:S01]  /*0370*/  IMAD.SHL.U32 R13, R8.reuse, 0x80, RZ ;  /* 0x00000080080d7824 */ /* 0x040fe200078e00ff */
[----:B------:R-:W-:Y:S01]  /*0380*/  LOP3.LUT R55, R71, 0xe0, RZ, 0xc0, !PT ;  /* 0x000000e047377812 */ /* 0x000fe200078ec0ff */
[----:B------:R-:W2:Y:S01]  /*0390*/  LDCU.128 UR8, c[0x0][0x390] ;  /* 0x00007200ff0877ac */ /* 0x000ea20008000c00 */
[----:B------:R-:W-:Y:S01]  /*03a0*/  SHF.L.U64.HI R15, R8, 0x7, R43 ;  /* 0x00000007080f7819 */ /* 0x000fe2000001022b */
[----:B------:R-:W3:Y:S08]  /*03b0*/  LDC.64 R58, c[0x0][0x3c8] ;  /* 0x0000f200ff3a7b82 */ /* 0x000ef00000000a00 */
[----:B------:R-:W4:Y:S01]  /*03c0*/  LDC.64 R18, c[0x0][0x380] ;  /* 0x0000e000ff127b82 */ /* 0x000f220000000a00 */
[----:B0-----:R-:W-:-:S07]  /*03d0*/  SHF.R.U64 R2, R28, 0x3, R29 ;  /* 0x000000031c027819 */ /* 0x001fce000000121d */
[----:B------:R-:W0:Y:S01]  /*03e0*/  LDC.64 R52, c[0x0][0x3b8] ;  /* 0x0000ee00ff347b82 */ /* 0x000e220000000a00 */
[----:B------:R-:W-:Y:S02]  /*03f0*/  SHF.R.U32.HI R5, RZ, 0x3, R29 ;  /* 0x00000003ff057819 */ /* 0x000fe4000001161d */
[----:B------:R-:W-:Y:S02]  /*0400*/  LEA R7, P2, -R22, R2, 0x5 ;  /* 0x0000000216077211 */ /* 0x000fe400078429ff */
[----:B---3--:R-:W-:-:S03]  /*0410*/  SHF.R.U64 R0, R58, 0x2, R59 ;  /* 0x000000023a007819 */ /* 0x008fc6000000123b */
[----:B------:R-:W-:Y:S01]  /*0420*/  IMAD.X R4, R5, 0x1, ~R4, P2 ;  /* 0x0000000105047824 */ /* 0x000fe200010e0e04 */
[----:B------:R-:W-:Y:S01]  /*0430*/  SHF.R.U32.HI R3, RZ, 0x2, R59 ;  /* 0x00000002ff037819 */ /* 0x000fe2000001163b */
[----:B------:R-:W-:Y:S01]  /*0440*/  IMAD.WIDE.U32 R26, R22, R58, RZ ;  /* 0x0000003a161a7225 */ /* 0x000fe200078e00ff */
[----:B------:R-:W-:Y:S02]  /*0450*/  LEA R9, P0, -R8, R0, 0x5 ;  /* 0x0000000008097211 */ /* 0x000fe400078029ff */
[----:B------:R-:W-:Y:S01]  /*0460*/  ISETP.LT.U32.AND P2, PT, R7, 0x20, PT ;  /* 0x000000200700780c */ /* 0x000fe20003f41070 */
[-C--:B------:R-:W-:Y:S01]  /*0470*/  IMAD.WIDE.U32 R98, R0, R55.reuse, RZ ;  /* 0x0000003700627225 */ /* 0x080fe200078e00ff */
[----:B------:R-:W-:Y:S02]  /*0480*/  ISETP.LT.U32.AND P1, PT, R9, 0x20, PT ;  /* 0x000000200900780c */ /* 0x000fe40003f21070 */
[----:B------:R-:W-:Y:S01]  /*0490*/  ISETP.LT.U32.AND.EX P2, PT, R4, RZ, PT, P2 ;  /* 0x000000ff0400720c */ /* 0x000fe20003f41120 */
[----:B------:R-:W-:Y:S01]  /*04a0*/  IMAD.X R6, R3, 0x1, ~R6, P0 ;  /* 0x0000000103067824 */ /* 0x000fe200000e0e06 */
[----:B-1----:R-:W-:Y:S01]  /*04b0*/  ISETP.NE.U32.AND P0, PT, RZ, UR4, PT ;  /* 0x00000004ff007c0c */ /* 0x002fe2000bf05070 */
[----:B------:R-:W-:Y:S01]  /*04c0*/  IMAD.SHL.U32 R4, R10, 0x4, RZ ;  /* 0x000000040a047824 */ /* 0x000fe200078e00ff */
[----:B------:R-:W-:Y:S01]  /*04d0*/  SEL R7, R7, 0x20, P2 ;  /* 0x0000002007077807 */ /* 0x000fe20001000000 */
[----:B------:R-:W-:Y:S01]  /*04e0*/  IMAD R11, R3, R55, RZ ;  /* 0x00000037030b7224 */ /* 0x000fe200078e02ff */
[----:B------:R-:W-:Y:S01]  /*04f0*/  ISETP.LT.U32.AND.EX P1, PT, R6, RZ, PT, P1 ;  /* 0x000000ff0600720c */ /* 0x000fe20003f21110 */
[----:B------:R-:W-:Y:S01]  /*0500*/  IMAD.IADD R10, R71, 0x1, -R4 ;  /* 0x00000001470a7824 */ /* 0x000fe200078e0a04 */
[----:B------:R-:W-:Y:S01]  /*0510*/  ISETP.GE.U32.AND P3, PT, R4, R7, PT ;  /* 0x000000070400720c */ /* 0x000fe20003f66070 */
[----:B------:R-:W-:Y:S01]  /*0520*/  IMAD R6, R23, R58, RZ ;  /* 0x0000003a17067224 */ /* 0x000fe200078e02ff */
[----:B------:R-:W-:Y:S01]  /*0530*/  SEL R9, R9, 0x20, P1 ;  /* 0x0000002009097807 */ /* 0x000fe20000800000 */
[----:B------:R-:W-:Y:S01]  /*0540*/  IMAD.IADD R123, R99, 0x1, R11 ;  /* 0x00000001637b7824 */ /* 0x000fe200078e020b */
[----:B------:R-:W-:Y:S01]  /*0550*/  LOP3.LUT R30, R10, 0x1f, RZ, 0xc0, !PT ;  /* 0x0000001f0a1e7812 */ /* 0x000fe200078ec0ff */
[----:B------:R-:W-:Y:S01]  /*0560*/  IMAD R31, R22, R59, R6 ;  /* 0x0000003b161f7224 */ /* 0x000fe200078e0206 */
[----:B------:R-:W-:Y:S01]  /*0570*/  ISETP.NE.AND.EX P0, PT, RZ, UR5, PT, P0 ;  /* 0x00000005ff007c0c */ /* 0x000fe2000bf05300 */
[----:B------:R-:W1:Y:S01]  /*0580*/  LDCU.64 UR4, c[0x0][0x358] ;  /* 0x00006b00ff0477ac */ /* 0x000e620008000a00 */
[----:B------:R-:W-:Y:S01]  /*0590*/  ISETP.LT.U32.AND P3, PT, R30, R9, !P3 ;  /* 0x000000091e00720c */ /* 0x000fe20005f61070 */
[----:B------:R-:W-:Y:S01]  /*05a0*/  IMAD.IADD R31, R27, 0x1, R31 ;  /* 0x000000011b1f7824 */ /* 0x000fe200078e021f */
[----:B------:R-:W-:-:S04]  /*05b0*/  LEA R12, P1, R26, R13, 0x8 ;  /* 0x0000000d1a0c7211 */ /* 0x000fc800078240ff */
[----:B----4-:R-:W-:Y:S02]  /*05c0*/  LEA R17, P2, R12, R18, 0x1 ;  /* 0x000000120c117211 */ /* 0x010fe400078408ff */
[----:B------:R-:W-:Y:S02]  /*05d0*/  LEA.HI.X R13, R26, R15, R31, 0x8, P1 ;  /* 0x0000000f1a0d7211 */ /* 0x000fe400008f441f */
[----:B------:R-:W-:Y:S02]  /*05e0*/  IADD3 R24, P1, PT, R30, R98, RZ ;  /* 0x000000621e187210 */ /* 0x000fe40007f3e0ff */
[----:B------:R-:W-:Y:S01]  /*05f0*/  LEA.HI.X R16, R12, R19, R13, 0x1, P2 ;  /* 0x000000130c107211 */ /* 0x000fe200010f0c0d */
[----:B------:R-:W-:Y:S01]  /*0600*/  @P3 IMAD R21, R3, 0x5, RZ ;  /* 0x0000000503153824 */ /* 0x000fe200078e02ff */
[----:B------:R-:W3:Y:S01]  /*0610*/  @P0 LDC.64 R18, c[0x0][0x3a0] ;  /* 0x0000e800ff120b82 */ /* 0x000ee20000000a00 */
[----:B------:R-:W-:Y:S01]  /*0620*/  @P3 LOP3.LUT R15, R58, 0xfffffffc, RZ, 0xc0, !PT ;  /* 0xfffffffc3a0f3812 */ /* 0x000fe200078ec0ff */
[----:B------:R-:W-:Y:S01]  /*0630*/  IMAD.X R25, RZ, RZ, R123, P1 ;  /* 0x000000ffff197224 */ /* 0x000fe200008e067b */
[----:B------:R-:W-:Y:S01]  /*0640*/  @P3 LOP3.LUT R27, R59, 0x1fffffff, RZ, 0xc0, !PT ;  /* 0x1fffffff3b1b3812 */ /* 0x000fe200078ec0ff */
[--C-:B------:R-:W-:Y:S01]  /*0650*/  @P3 IMAD.MOV.U32 R34, RZ, RZ, R24.reuse ;  /* 0x000000ffff223224 */ /* 0x100fe200078e0018 */
[----:B------:R-:W-:Y:S01]  /*0660*/  @P3 IADD3 R6, P1, PT, R15, R24, RZ ;  /* 0x000000180f063210 */ /* 0x000fe20007f3e0ff */
[--C-:B------:R-:W-:Y:S01]  /*0670*/  @P3 IMAD.MOV.U32 R35, RZ, RZ, R25.reuse ;  /* 0x000000ffff233224 */ /* 0x100fe200078e0019 */
[----:B------:R-:W-:Y:S01]  /*0680*/  @!P3 CS2R R88, SRZ ;  /* 0x000000000058b805 */ /* 0x000fe2000001ff00 */
[----:B------:R-:W-:Y:S01]  /*0690*/  @P3 IMAD.WIDE.U32 R14, R0, 0x5, R24 ;  /* 0x00000005000e3825 */ /* 0x000fe200078e0018 */
[----:B------:R-:W-:-:S03]  /*06a0*/  @!P3 CS2R R84, SRZ ;  /* 0x000000000054b805 */ /* 0x000fc6000001ff00 */
[----:B------:R-:W-:Y:S01]  /*06b0*/  @P3 IMAD R33, R3, 0x6, RZ ;  /* 0x0000000603213824 */ /* 0x000fe200078e02ff */
[----:B------:R-:W-:Y:S01]  /*06c0*/  @P3 LEA R32, P2, R14, R17, 0x3 ;  /* 0x000000110e203211 */ /* 0x000fe200078418ff */
[----:B------:R-:W-:-:S04]  /*06d0*/  @P3 IMAD.WIDE.U32 R34, R0, 0x6, R34 ;  /* 0x0000000600223825 */ /* 0x000fc800078e0022 */
[----:B------:R-:W-:Y:S01]  /*06e0*/  @P3 IMAD.IADD R21, R15, 0x1, R21 ;  /* 0x000000010f153824 */ /* 0x000fe200078e0215 */
[-C--:B------:R-:W-:Y:S01]  /*06f0*/  @P3 LEA R38, P4, R34, R17.reuse, 0x3 ;  /* 0x0000001122263211 */ /* 0x080fe200078818ff */
[----:B------:R-:W-:Y:S01]  /*0700*/  @P3 IMAD.X R27, R27, 0x1, R25, P1 ;  /* 0x000000011b1b3824 */ /* 0x000fe200008e0619 */
[----:B------:R-:W-:Y:S01]  /*0710*/  @P3 LEA R20, P1, R6, R17, 0x3 ;  /* 0x0000001106143211 */ /* 0x000fe200078218ff */
[----:B------:R-:W-:Y:S01]  /*0720*/  @P3 IMAD.IADD R15, R35, 0x1, R33 ;  /* 0x00000001230f3824 */ /* 0x000fe200078e0221 */
[-C--:B------:R-:W-:Y:S01]  /*0730*/  @P3 LEA.HI.X R33, R14, R16.reuse, R21, 0x3, P2 ;  /* 0x000000100e213211 */ /* 0x080fe200010f1c15 */
[----:B------:R-:W-:Y:S01]  /*0740*/  @P3 IMAD.MOV.U32 R36, RZ, RZ, R24 ;  /* 0x000000ffff243224 */ /* 0x000fe200078e0018 */
[-C--:B------:R-:W-:Y:S01]  /*0750*/  @P3 LEA.HI.X R21, R6, R16.reuse, R27, 0x3, P1 ;  /* 0x0000001006153211 */ /* 0x080fe200008f1c1b */
[----:B------:R-:W-:Y:S01]  /*0760*/  IMAD.MOV.U32 R6, RZ, RZ, 0x3f800000 ;  /* 0x3f800000ff067424 */ /* 0x000fe200078e00ff */
[----:B------:R-:W-:Y:S01]  /*0770*/  @P3 LEA.HI.X R39, R34, R16, R15, 0x3, P4 ;  /* 0x0000001022273211 */ /* 0x000fe200020f1c0f */
[----:B-1----:R-:W4:Y:S01]  /*0780*/  @P3 LDG.E.64 R84, desc[UR4][R32.64] ;  /* 0x0000000420543981 */ /* 0x002f22000c1e1b00 */
[----:B------:R-:W-:-:S02]  /*0790*/  @P3 IMAD.MOV.U32 R37, RZ, RZ, R25 ;  /* 0x000000ffff253224 */ /* 0x000fc400078e0019 */
[----:B------:R-:W-:Y:S01]  /*07a0*/  @P3 IMAD R41, R3, 0x7, RZ ;  /* 0x0000000703293824 */ /* 0x000fe200078e02ff */
[----:B------:R1:W4:Y:S01]  /*07b0*/  @P3 LDG.E.64 R88, desc[UR4][R20.64] ;  /* 0x0000000414583981 */ /* 0x000322000c1e1b00 */
[----:B------:R-:W-:-:S03]  /*07c0*/  @P3 IMAD.WIDE.U32 R36, R0, 0x7, R36 ;  /* 0x0000000700243825 */ /* 0x000fc600078e0024 */
[----:B---3--:R3:W4:Y:S01]  /*07d0*/  @P0 LDG.E R6, desc[UR4][R18.64] ;  /* 0x0000000412060981 */ /* 0x008722000c1e1900 */
[----:B------:R-:W-:Y:S01]  /*07e0*/  @P3 IMAD.IADD R15, R37, 0x1, R41 ;  /* 0x00000001250f3824 */ /* 0x000fe200078e0229 */
[-C--:B------:R-:W-:Y:S02]  /*07f0*/  @P3 LEA R34, P1, R36, R17.reuse, 0x3 ;  /* 0x0000001124223211 */ /* 0x080fe400078218ff */
[----:B------:R-:W-:Y:S02]  /*0800*/  @P3 LEA R14, P0, R24, R17, 0x3 ;  /* 0x00000011180e3211 */ /* 0x000fe400078018ff */
[-C--:B------:R-:W-:Y:S02]  /*0810*/  @P3 LEA.HI.X R35, R36, R16.reuse, R15, 0x3, P1 ;  /* 0x0000001024233211 */ /* 0x080fe400008f1c0f */
[C---:B------:R-:W-:Y:S02]  /*0820*/  @P3 LEA.HI.X R15, R24.reuse, R16, R25, 0x3, P0 ;  /* 0x00000010180f3211 */ /* 0x040fe400000f1c19 */
[----:B-1----:R-:W-:-:S02]  /*0830*/  @P3 IADD3 R20, P0, PT, R24, R0, RZ ;  /* 0x0000000018143210 */ /* 0x002fc40007f1e0ff */
[----:B------:R-:W-:Y:S02]  /*0840*/  @!P3 CS2R R66, SRZ ;  /* 0x000000000042b805 */ /* 0x000fe4000001ff00 */
[----:B------:R-:W-:Y:S02]  /*0850*/  @!P3 CS2R R36, SRZ ;  /* 0x000000000024b805 */ /* 0x000fe4000001ff00 */
[----:B------:R-:W-:Y:S01]  /*0860*/  @P3 LEA R27, P1, R0, R24, 0x1 ;  /* 0x00000018001b3211 */ /* 0x000fe200078208ff */
[----:B------:R-:W-:Y:S02]  /*0870*/  VIADD R10, R10, 0xffffffff ;  /* 0xffffffff0a0a7836 */ /* 0x000fe40000000000 */
[----:B------:R-:W-:Y:S01]  /*0880*/  IMAD R43, R43, R28, RZ ;  /* 0x0000001c2b2b7224 */ /* 0x000fe200078e02ff */
[----:B------:R1:W4:Y:S01]  /*0890*/  @P3 LDG.E.64 R66, desc[UR4][R34.64] ;  /* 0x0000000422423981 */ /* 0x000322000c1e1b00 */
[----:B------:R-:W-:Y:S01]  /*08a0*/  @P3 IMAD.X R21, R25, 0x1, R3, P0 ;  /* 0x0000000119153824 */ /* 0x000fe200000e0603 */
[----:B------:R-:W-:-:S02]  /*08b0*/  @P3 LEA R32, P0, R20, R17, 0x3 ;  /* 0x0000001114203211 */ /* 0x000fc400078018ff */
[----:B------:R2:W4:Y:S02]  /*08c0*/  @P3 LDG.E.64 R36, desc[UR4][R38.64] ;  /* 0x0000000426243981 */ /* 0x000524000c1e1b00 */
[----:B------:R-:W-:Y:S02]  /*08d0*/  @P3 LEA.HI.X R33, R20, R16, R21, 0x3, P0 ;  /* 0x0000001014213211 */ /* 0x000fe400000f1c15 */
[----:B------:R-:W-:Y:S02]  /*08e0*/  @!P3 CS2R R20, SRZ ;  /* 0x000000000014b805 */ /* 0x000fe4000001ff00 */
[C-C-:B---3--:R-:W-:Y:S02]  /*08f0*/  @P3 LEA.HI.X R18, R0.reuse, R25, R3.reuse, 0x1, P1 ;  /* 0x0000001900123211 */ /* 0x148fe400008f0c03 */
[----:B------:R-:W-:Y:S02]  /*0900*/  @!P3 CS2R R86, SRZ ;  /* 0x000000000056b805 */ /* 0x000fe4000001ff00 */
[----:B-1----:R-:W-:Y:S01]  /*0910*/  @P3 LEA R34, P0, R27, R17, 0x3 ;  /* 0x000000111b223211 */ /* 0x002fe200078018ff */
[C---:B------:R-:W-:Y:S01]  /*0920*/  IMAD.SHL.U32 R56, R0.reuse, 0x8, RZ ;  /* 0x0000000800387824 */ /* 0x040fe200078e00ff */
[----:B------:R-:W-:Y:S01]  /*0930*/  SHF.L.U64.HI R57, R0, 0x3, R3 ;  /* 0x0000000300397819 */ /* 0x000fe20000010203 */
[----:B------:R1:W5:Y:S01]  /*0940*/  @P3 LDG.E.64 R20, desc[UR4][R32.64] ;  /* 0x0000000420143981 */ /* 0x000362000c1e1b00 */
[----:B--2---:R-:W-:-:S02]  /*0950*/  @P3 IMAD.MOV.U32 R38, RZ, RZ, R24 ;  /* 0x000000ffff263224 */ /* 0x004fc400078e0018 */
[----:B------:R-:W-:Y:S01]  /*0960*/  @P3 IMAD.MOV.U32 R39, RZ, RZ, R25 ;  /* 0x000000ffff273224 */ /* 0x000fe200078e0019 */
[----:B------:R-:W-:Y:S02]  /*0970*/  @P3 LEA.HI.X R35, R27, R16, R18, 0x3, P0 ;  /* 0x000000101b233211 */ /* 0x000fe400000f1c12 */
[----:B------:R-:W-:Y:S01]  /*0980*/  @!P3 CS2R R18, SRZ ;  /* 0x000000000012b805 */ /* 0x000fe2000001ff00 */
[----:B------:R-:W2:Y:S01]  /*0990*/  @P3 LDG.E.64 R14, desc[UR4][R14.64] ;  /* 0x000000040e0e3981 */ /* 0x000ea2000c1e1b00 */
[----:B-1----:R-:W-:Y:S01]  /*09a0*/  VIADD R32, R4, 0x1 ;  /* 0x0000000104207836 */ /* 0x002fe20000000000 */
[----:B------:R-:W-:Y:S01]  /*09b0*/  LOP3.LUT R10, R10, 0x1f, RZ, 0xc0, !PT ;  /* 0x0000001f0a0a7812 */ /* 0x000fe200078ec0ff */
[----:B------:R-:W-:Y:S02]  /*09c0*/  @P3 IMAD R27, R3, 0x3, RZ ;  /* 0x00000003031b3824 */ /* 0x000fe400078e02ff */
[----:B------:R1:W5:Y:S01]  /*09d0*/  @P3 LDG.E.64 R18, desc[UR4][R34.64] ;  /* 0x0000000422123981 */ /* 0x000362000c1e1b00 */
[----:B------:R-:W-:Y:S01]  /*09e0*/  @P3 IMAD.WIDE.U32 R38, R0, 0x3, R38 ;  /* 0x0000000300263825 */ /* 0x000fe200078e0026 */
[----:B------:R-:W-:-:S03]  /*09f0*/  ISETP.GE.U32.AND P1, PT, R32, R7, PT ;  /* 0x000000072000720c */ /* 0x000fc60003f26070 */
[----:B------:R-:W-:Y:S01]  /*0a00*/  @P3 IMAD.IADD R27, R39, 0x1, R27 ;  /* 0x00000001271b3824 */ /* 0x000fe200078e021b */
[----:B------:R-:W-:Y:S02]  /*0a10*/  ISETP.LT.U32.AND P1, PT, R10, R9, !P1 ;  /* 0x000000090a00720c */ /* 0x000fe40004f21070 */
[----:B------:R-:W-:Y:S01]  /*0a20*/  @P3 LEA R40, P0, R38, R17, 0x3 ;  /* 0x0000001126283211 */ /* 0x000fe200078018ff */
[C---:B------:R-:W-:Y:S02]  /*0a30*/  IMAD R43, R8.reuse, R29, R43 ;  /* 0x0000001d082b7224 */ /* 0x040fe400078e022b */
[----:B-1----:R-:W-:Y:S01]  /*0a40*/  IMAD.WIDE.U32 R34, R8, R28, RZ ;  /* 0x0000001c08227225 */ /* 0x002fe200078e00ff */
[----:B------:R-:W-:Y:S02]  /*0a50*/  @P3 LEA.HI.X R41, R38, R16, R27, 0x3, P0 ;  /* 0x0000001026293211 */ /* 0x000fe400000f1c1b */
[----:B------:R-:W-:Y:S01]  /*0a60*/  IADD3 R28, P0, PT, R10, R98, RZ ;  /* 0x000000620a1c7210 */ /* 0x000fe20007f1e0ff */
[----:B------:R-:W-:-:S02]  /*0a70*/  IMAD R27, R31, -0xff, RZ ;  /* 0xffffff011f1b7824 */ /* 0x000fc400078e02ff */
[----:B------:R-:W-:Y:S01]  /*0a80*/  IMAD.IADD R31, R35, 0x1, R43 ;  /* 0x00000001231f7824 */ /* 0x000fe200078e022b */
[----:B------:R1:W5:Y:S01]  /*0a90*/  @P3 LDG.E.64 R86, desc[UR4][R40.64] ;  /* 0x0000000428563981 */ /* 0x000362000c1e1b00 */
[----:B------:R-:W-:Y:S02]  /*0aa0*/  IMAD.SHL.U32 R33, R34, 0x80, RZ ;  /* 0x0000008022217824 */ /* 0x000fe400078e00ff */
[----:B------:R-:W-:Y:S01]  /*0ab0*/  IMAD.WIDE.U32 R38, R26, -0xff, R12 ;  /* 0xffffff011a267825 */ /* 0x000fe200078e000c */
[----:B------:R-:W-:-:S03]  /*0ac0*/  SHF.L.U64.HI R31, R34, 0x7, R31 ;  /* 0x00000007221f7819 */ /* 0x000fc6000001021f */
[----:B------:R-:W-:Y:S01]  /*0ad0*/  IMAD.X R29, RZ, RZ, R123, P0 ;  /* 0x000000ffff1d7224 */ /* 0x000fe200000e067b */
[----:B------:R-:W-:Y:S02]  /*0ae0*/  LEA R33, P0, R22, R33, 0x8 ;  /* 0x0000002116217211 */ /* 0x000fe400078040ff */
[----:B------:R-:W-:Y:S01]  /*0af0*/  @P1 LEA R10, P4, R0, R28, 0x3 ;  /* 0x0000001c000a1211 */ /* 0x000fe200078818ff */
[----:B-1----:R-:W-:Y:S01]  /*0b00*/  @P1 IMAD R41, R3, 0xc, RZ ;  /* 0x0000000c03291824 */ /* 0x002fe200078e02ff */
[----:B------:R-:W-:Y:S02]  /*0b10*/  IADD3 R26, PT, PT, R39, -R26, R27 ;  /* 0x8000001a271a7210 */ /* 0x000fe40007ffe01b */
[----:B------:R-:W-:Y:S01]  /*0b20*/  LEA.HI.X R31, R22, R31, R23, 0x8, P0 ;  /* 0x0000001f161f7211 */ /* 0x000fe200000f4417 */
[C---:B------:R-:W-:Y:S01]  /*0b30*/  @P1 IMAD.WIDE.U32 R22, R0.reuse, 0xc, R28 ;  /* 0x0000000c00161825 */ /* 0x040fe200078e001c */
[----:B------:R-:W-:Y:S02]  /*0b40*/  @P1 LEA.HI.X R27, R0, R29, R3, 0x3, P4 ;  /* 0x0000001d001b1211 */ /* 0x000fe400020f1c03 */
[----:B------:R-:W-:Y:S01]  /*0b50*/  @P1 LEA R72, P4, R10, R17, 0x3 ;  /* 0x000000110a481211 */ /* 0x000fe200078818ff */
[----:B------:R-:W-:Y:S01]  /*0b60*/  @P1 IMAD.MOV.U32 R34, RZ, RZ, R28 ;  /* 0x000000ffff221224 */ /* 0x000fe200078e001c */
[----:B0-----:R-:W-:Y:S01]  /*0b70*/  LEA R52, P2, R38, R52, 0x2 ;  /* 0x0000003426347211 */ /* 0x001fe200078410ff */
[----:B------:R-:W-:-:S02]  /*0b80*/  @P1 IMAD.MOV.U32 R35, RZ, RZ, R29 ;  /* 0x000000ffff231224 */ /* 0x000fc400078e001d */
[----:B------:R-:W-:Y:S02]  /*0b90*/  @P1 IMAD.MOV.U32 R42, RZ, RZ, R28 ;  /* 0x000000ffff2a1224 */ /* 0x000fe400078e001c */
[----:B------:R-:W-:Y:S01]  /*0ba0*/  @P1 IMAD.MOV.U32 R43, RZ, RZ, R29 ;  /* 0x000000ffff2b1224 */ /* 0x000fe200078e001d */
[-C--:B------:R-:W-:Y:S01]  /*0bb0*/  @P1 LEA.HI.X R73, R10, R16.reuse, R27, 0x3, P4 ;  /* 0x000000100a491211 */ /* 0x080fe200020f1c1b */
[----:B------:R-:W-:Y:S01]  /*0bc0*/  @P1 IMAD.IADD R23, R23, 0x1, R41 ;  /* 0x0000000117171824 */ /* 0x000fe200078e0229 */
[----:B------:R-:W-:Y:S01]  /*0bd0*/  @P1 LEA R40, P0, R22, R17, 0x3 ;  /* 0x0000001116281211 */ /* 0x000fe200078018ff */
[----:B------:R-:W-:Y:S01]  /*0be0*/  @P1 IMAD R27, R3, 0x9, RZ ;  /* 0x00000009031b1824 */ /* 0x000fe200078e02ff */
[----:B------:R-:W-:Y:S01]  /*0bf0*/  LEA.HI.X R53, R38, R53, R26, 0x2, P2 ;  /* 0x0000003526357211 */ /* 0x000fe200010f141a */
[----:B------:R-:W-:Y:S01]  /*0c00*/  @P1 IMAD.WIDE.U32 R34, R0, 0x9, R34 ;  /* 0x0000000900221825 */ /* 0x000fe200078e0022 */
[----:B------:R-:W-:Y:S02]  /*0c10*/  @P1 LEA.HI.X R41, R22, R16, R23, 0x3, P0 ;  /* 0x0000001016291211 */ /* 0x000fe400000f1c17 */
[----:B------:R-:W-:-:S02]  /*0c20*/  @!P1 CS2R R50, SRZ ;  /* 0x0000000000329805 */ /* 0x000fc4000001ff00 */
[----:B------:R-:W-:Y:S01]  /*0c30*/  @!P1 CS2R R48, SRZ ;  /* 0x0000000000309805 */ /* 0x000fe2000001ff00 */
[----:B------:R-:W-:Y:S01]  /*0c40*/  @P1 IMAD R47, R3, 0xd, RZ ;  /* 0x0000000d032f1824 */ /* 0x000fe200078e02ff */
[----:B------:R-:W5:Y:S01]  /*0c50*/  @P1 LDG.E.64 R72, desc[UR4][R72.64] ;  /* 0x0000000448481981 */ /* 0x000f62000c1e1b00 */
[----:B------:R-:W-:Y:S02]  /*0c60*/  @P1 IMAD.MOV.U32 R38, RZ, RZ, R28 ;  /* 0x000000ffff261224 */ /* 0x000fe400078e001c */
[----:B------:R-:W-:Y:S02]  /*0c70*/  @P1 IMAD.MOV.U32 R39, RZ, RZ, R29 ;  /* 0x000000ffff271224 */ /* 0x000fe400078e001d */
[----:B------:R-:W-:Y:S01]  /*0c80*/  @P1 IMAD.WIDE.U32 R42, R0, 0xd, R42 ;  /* 0x0000000d002a1825 */ /* 0x000fe200078e002a */
[-C--:B------:R-:W-:Y:S01]  /*0c90*/  @P1 LEA R22, P0, R34, R17.reuse, 0x3 ;  /* 0x0000001122161211 */ /* 0x080fe200078018ff */
[----:B------:R0:W5:Y:S02]  /*0ca0*/  @P1 LDG.E.64 R50, desc[UR4][R40.64] ;  /* 0x0000000428321981 */ /* 0x000164000c1e1b00 */
[----:B------:R-:W-:Y:S01]  /*0cb0*/  @P1 IMAD.IADD R23, R35, 0x1, R27 ;  /* 0x0000000123171824 */ /* 0x000fe200078e021b */
[----:B------:R-:W-:Y:S01]  /*0cc0*/  @P1 LEA R44, P5, R42, R17, 0x3 ;  /* 0x000000112a2c1211 */ /* 0x000fe200078a18ff */
[----:B------:R-:W-:-:S02]  /*0cd0*/  @P1 IMAD R45, R3, 0xa, RZ ;  /* 0x0000000a032d1824 */ /* 0x000fc400078e02ff */
[----:B------:R-:W-:-:S04]  /*0ce0*/  @P1 IMAD.WIDE.U32 R38, R0, 0xa, R38 ;  /* 0x0000000a00261825 */ /* 0x000fc800078e0026 */
[----:B------:R-:W-:Y:S02]  /*0cf0*/  @P1 IMAD.IADD R35, R43, 0x1, R47 ;  /* 0x000000012b231824 */ /* 0x000fe400078e022f */
[----:B------:R-:W-:Y:S01]  /*0d00*/  VIADD R8, R4, 0x2 ;  /* 0x0000000204087836 */ /* 0x000fe20000000000 */
[-C--:B------:R-:W-:Y:S01]  /*0d10*/  @P1 LEA.HI.X R23, R34, R16.reuse, R23, 0x3, P0 ;  /* 0x0000001022171211 */ /* 0x080fe200000f1c17 */
[----:B------:R-:W-:Y:S01]  /*0d20*/  @P1 IMAD.IADD R27, R39, 0x1, R45 ;  /* 0x00000001271b1824 */ /* 0x000fe200078e022d */
[----:B------:R-:W-:Y:S01]  /*0d30*/  @P1 LEA.HI.X R45, R42, R16, R35, 0x3, P5 ;  /* 0x000000102a2d1211 */ /* 0x000fe200028f1c23 */
[----:B------:R-:W-:Y:S01]  /*0d40*/  @P1 IMAD.MOV.U32 R34, RZ, RZ, R28 ;  /* 0x000000ffff221224 */ /* 0x000fe200078e001c */
[----:B------:R-:W-:Y:S01]  /*0d50*/  ISETP.GE.U32.AND P2, PT, R8, R7, PT ;  /* 0x000000070800720c */ /* 0x000fe20003f46070 */
[--C-:B------:R-:W-:Y:S01]  /*0d60*/  @P1 IMAD.MOV.U32 R35, RZ, RZ, R29.reuse ;  /* 0x000000ffff231224 */ /* 0x100fe200078e001d */
[----:B------:R-:W-:Y:S01]  /*0d70*/  IADD3 R8, PT, PT, R71, 0x1e, -R4 ;  /* 0x0000001e47087810 */ /* 0x000fe20007ffe804 */
[----:B------:R-:W-:Y:S01]  /*0d80*/  @P1 IMAD.MOV.U32 R42, RZ, RZ, R28 ;  /* 0x000000ffff2a1224 */ /* 0x000fe200078e001c */
[----:B------:R-:W-:Y:S01]  /*0d90*/  @P1 LEA R26, P4, R38, R17, 0x3 ;  /* 0x00000011261a1211 */ /* 0x000fe200078818ff */
[----:B------:R-:W-:Y:S01]  /*0da0*/  @P1 IMAD.MOV.U32 R43, RZ, RZ, R29 ;  /* 0x000000ffff2b1224 */ /* 0x000fe200078e001d */
[----:B------:R-:W5:Y:S01]  /*0db0*/  @P1 LDG.E.64 R48, desc[UR4][R44.64] ;  /* 0x000000042c301981 */ /* 0x000f62000c1e1b00 */
[----:B------:R-:W-:-:S02]  /*0dc0*/  @P1 IMAD R39, R3, 0xe, RZ ;  /* 0x0000000e03271824 */ /* 0x000fc400078e02ff */
[----:B------:R-:W-:Y:S01]  /*0dd0*/  @P1 IMAD.WIDE.U32 R34, R0, 0xe, R34 ;  /* 0x0000000e00221825 */ /* 0x000fe200078e0022 */
[----:B------:R-:W-:-:S03]  /*0de0*/  LOP3.LUT R126, R8, 0x1f, RZ, 0xc0, !PT ;  /* 0x0000001f087e7812 */ /* 0x000fc600078ec0ff */
[----:B------:R-:W-:Y:S02]  /*0df0*/  @P1 IMAD R47, R3, 0xf, RZ ;  /* 0x0000000f032f1824 */ /* 0x000fe400078e02ff */
[----:B------:R-:W-:Y:S01]  /*0e00*/  @P1 IMAD.WIDE.U32 R42, R0, 0xf, R42 ;  /* 0x0000000f002a1825 */ /* 0x000fe200078e002a */
[----:B------:R-:W-:Y:S02]  /*0e10*/  @P1 LEA.HI.X R27, R38, R16, R27, 0x3, P4 ;  /* 0x00000010261b1211 */ /* 0x000fe400020f1c1b */
[----:B------:R-:W-:Y:S01]  /*0e20*/  @P1 LEA R38, P0, R34, R17, 0x3 ;  /* 0x0000001122261211 */ /* 0x000fe200078018ff */
[----:B------:R-:W-:Y:S01]  /*0e30*/  @P1 IMAD.IADD R39, R35, 0x1, R39 ;  /* 0x0000000123271824 */ /* 0x000fe200078e0227 */
[----:B------:R-:W-:Y:S01]  /*0e40*/  ISETP.LT.U32.AND P2, PT, R126, R9, !P2 ;  /* 0x000000097e00720c */ /* 0x000fe20005741070 */
[----:B------:R-:W-:Y:S01]  /*0e50*/  IMAD.WIDE.U32 R54, R55, R0, R56 ;  /* 0x0000000037367225 */ /* 0x000fe200078e0038 */
[----:B0-----:R-:W-:-:S03]  /*0e60*/  @P1 LEA R40, P4, R42, R17, 0x3 ;  /* 0x000000112a281211 */ /* 0x001fc600078818ff */
[----:B------:R-:W-:Y:S01]  /*0e70*/  @P1 IMAD.IADD R35, R43, 0x1, R47 ;  /* 0x000000012b231824 */ /* 0x000fe200078e022f */
[----:B------:R-:W-:Y:S01]  /*0e80*/  @P1 LEA.HI.X R39, R34, R16, R39, 0x3, P0 ;  /* 0x0000001022271211 */ /* 0x000fe200000f1c27 */
[----:B------:R-:W-:Y:S01]  /*0e90*/  IMAD.IADD R8, R11, 0x1, R55 ;  /* 0x000000010b087824 */ /* 0x000fe200078e0237 */
[----:B------:R-:W-:Y:S02]  /*0ea0*/  IADD3 R126, P0, PT, R126, R54, RZ ;  /* 0x000000367e7e7210 */ /* 0x000fe40007f1e0ff */
[----:B------:R-:W-:Y:S02]  /*0eb0*/  @!P1 CS2R R44, SRZ ;  /* 0x00000000002c9805 */ /* 0x000fe4000001ff00 */
[----:B------:R-:W-:Y:S01]  /*0ec0*/  @P1 LEA.HI.X R41, R42, R16, R35, 0x3, P4 ;  /* 0x000000102a291211 */ /* 0x000fe200020f1c23 */
[----:B------:R-:W-:Y:S02]  /*0ed0*/  @P1 IMAD.MOV.U32 R34, RZ, RZ, R28 ;  /* 0x000000ffff221224 */ /* 0x000fe400078e001c */
[----:B------:R-:W-:-:S02]  /*0ee0*/  @P1 IMAD.MOV.U32 R35, RZ, RZ, R29 ;  /* 0x000000ffff231224 */ /* 0x000fc400078e001d */
[----:B------:R-:W-:Y:S01]  /*0ef0*/  IMAD.X R127, RZ, RZ, R8, P0 ;  /* 0x000000ffff7f7224 */ /* 0x000fe200000e0608 */
[----:B------:R0:W5:Y:S01]  /*0f00*/  @P1 LDG.E.64 R44, desc[UR4][R40.64] ;  /* 0x00000004282c1981 */ /* 0x000162000c1e1b00 */
[----:B------:R-:W-:Y:S02]  /*0f10*/  @P1 IMAD R11, R3, 0xb, RZ ;  /* 0x0000000b030b1824 */ /* 0x000fe400078e02ff */
[----:B------:R-:W-:Y:S01]  /*0f20*/  @P1 IMAD.WIDE.U32 R34, R0, 0xb, R34 ;  /* 0x0000000b00221825 */ /* 0x000fe200078e0022 */
[----:B------:R-:W-:-:S03]  /*0f30*/  @!P1 CS2R R46, SRZ ;  /* 0x00000000002e9805 */ /* 0x000fc6000001ff00 */
[----:B------:R-:W-:Y:S01]  /*0f40*/  @P1 IMAD.IADD R11, R35, 0x1, R11 ;  /* 0x00000001230b1824 */ /* 0x000fe200078e020b */
[C---:B------:R-:W-:Y:S01]  /*0f50*/  @P1 LEA R28, P0, R34.reuse, R17, 0x3 ;  /* 0x00000011221c1211 */ /* 0x040fe200078018ff */
[----:B0-----:R-:W-:Y:S02]  /*0f60*/  @P2 IMAD.MOV.U32 R40, RZ, RZ, R126 ;  /* 0x000000ffff282224 */ /* 0x001fe400078e007e */
[----:B------:R-:W-:Y:S02]  /*0f70*/  @P2 IMAD R61, R3, 0xa, RZ ;  /* 0x0000000a033d2824 */ /* 0x000fe400078e02ff */
[----:B------:R-:W-:Y:S01]  /*0f80*/  @P2 IMAD.MOV.U32 R41, RZ, RZ, R127 ;  /* 0x000000ffff292224 */ /* 0x000fe200078e007f */
[----:B------:R-:W-:Y:S01]  /*0f90*/  @P1 LEA.HI.X R29, R34, R16, R11, 0x3, P0 ;  /* 0x00000010221d1211 */ /* 0x000fe200000f1c0b */
[----:B------:R0:W5:Y:S01]  /*0fa0*/  @P1 LDG.E.64 R46, desc[UR4][R38.64] ;  /* 0x00000004262e1981 */ /* 0x000162000c1e1b00 */
[----:B------:R-:W-:Y:S01]  /*0fb0*/  @P2 IMAD.WIDE.U32 R40, R0, 0xa, R40 ;  /* 0x0000000a00282825 */ /* 0x000fe200078e0028 */
[----:B------:R-:W-:-:S02]  /*0fc0*/  IADD3 R11, P0, PT, R33, UR10, RZ ;  /* 0x0000000a210b7c10 */ /* 0x000fc4000ff1e0ff */
[----:B------:R-:W-:Y:S01]  /*0fd0*/  IADD3 R10, P4, PT, R12, UR8, RZ ;  /* 0x000000080c0a7c10 */ /* 0x000fe2000ff9e0ff */
[----:B------:R-:W-:Y:S01]  /*0fe0*/  @P2 IMAD.IADD R33, R61, 0x1, R41 ;  /* 0x000000013d212824 */ /* 0x000fe200078e0229 */
[----:B------:R-:W-:Y:S01]  /*0ff0*/  @P2 LEA R80, P6, R40, R17, 0x3 ;  /* 0x0000001128502211 */ /* 0x000fe200078c18ff */
[----:B------:R-:W-:Y:S02]  /*1000*/  @P2 IMAD R43, R3, 0x9, RZ ;  /* 0x00000009032b2824 */ /* 0x000fe400078e02ff */
[----:B0-----:R-:W-:Y:S01]  /*1010*/  @P2 IMAD.WIDE.U32 R38, R0, 0x9, R126 ;  /* 0x0000000900262825 */ /* 0x001fe200078e007e */
[----:B------:R-:W-:Y:S02]  /*1020*/  IADD3.X R12, PT, PT, R13, UR9, RZ, P4, !PT ;  /* 0x000000090d0c7c10 */ /* 0x000fe4000a7fe4ff */
[----:B------:R-:W-:Y:S01]  /*1030*/  ISETP.GE.U32.AND P4, PT, R32, R7, PT ;  /* 0x000000072000720c */ /* 0x000fe20003f86070 */
[----:B------:R-:W-:Y:S01]  /*1040*/  @P2 IMAD.IADD R35, R43, 0x1, R39 ;  /* 0x000000012b232824 */ /* 0x000fe200078e0227 */
[----:B------:R-:W-:Y:S01]  /*1050*/  @P2 LEA.HI.X R81, R40, R16, R33, 0x3, P6 ;  /* 0x0000001028512211 */ /* 0x000fe200030f1c21 */
[----:B------:R-:W-:Y:S01]  /*1060*/  @P2 IMAD.MOV.U32 R32, RZ, RZ, R126 ;  /* 0x000000ffff202224 */ /* 0x000fe200078e007e */
[----:B------:R-:W-:Y:S01]  /*1070*/  LOP3.LUT R34, RZ, R4, RZ, 0x33, !PT ;  /* 0x00000004ff227212 */ /* 0x000fe200078e33ff */
[----:B------:R-:W-:Y:S01]  /*1080*/  @P2 IMAD.MOV.U32 R33, RZ, RZ, R127 ;  /* 0x000000ffff212224 */ /* 0x000fe200078e007f */
[----:B------:R-:W-:Y:S01]  /*1090*/  @P2 LEA R78, P5, R38, R17, 0x3 ;  /* 0x00000011264e2211 */ /* 0x000fe200078a18ff */
[----:B------:R-:W-:Y:S01]  /*10a0*/  @P2 IMAD R39, R3, 0xb, RZ ;  /* 0x0000000b03272824 */ /* 0x000fe200078e02ff */
[----:B------:R-:W-:Y:S01]  /*10b0*/  IADD3.X R13, PT, PT, R31, UR11, RZ, P0, !PT ;  /* 0x0000000b1f0d7c10 */ /* 0x000fe200087fe4ff */
[----:B------:R-:W-:Y:S01]  /*10c0*/  @P2 IMAD.WIDE.U32 R32, R0, 0xb, R32 ;  /* 0x0000000b00202825 */ /* 0x000fe200078e0020 */
[----:B------:R-:W-:-:S03]  /*10d0*/  @P2 LEA.HI.X R79, R38, R16, R35, 0x3, P5 ;  /* 0x00000010264f2211 */ /* 0x000fc600028f1c23 */
[----:B------:R-:W-:Y:S02]  /*10e0*/  IMAD.IADD R31, R34, 0x1, R71 ;  /* 0x00000001221f7824 */ /* 0x000fe400078e0247 */
[----:B------:R-:W-:Y:S02]  /*10f0*/  @P2 IMAD.MOV.U32 R34, RZ, RZ, R126 ;  /* 0x000000ffff222224 */ /* 0x000fe400078e007e */
[----:B------:R-:W-:Y:S01]  /*1100*/  @P2 IMAD.MOV.U32 R35, RZ, RZ, R127 ;  /* 0x000000ffff232224 */ /* 0x000fe200078e007f */
[----:B------:R-:W-:Y:S01]  /*1110*/  @P2 LEA R114, P0, R32, R17, 0x3 ;  /* 0x0000001120722211 */ /* 0x000fe200078018ff */
[----:B------:R-:W-:Y:S02]  /*1120*/  @P2 IMAD.IADD R33, R39, 0x1, R33 ;  /* 0x0000000127212824 */ /* 0x000fe400078e0221 */
[----:B------:R-:W-:Y:S02]  /*1130*/  @P2 IMAD R41, R3, 0xc, RZ ;  /* 0x0000000c03292824 */ /* 0x000fe400078e02ff */
[----:B------:R-:W-:Y:S01]  /*1140*/  @P2 IMAD.WIDE.U32 R34, R0, 0xc, R34 ;  /* 0x0000000c00222825 */ /* 0x000fe200078e0022 */
[----:B------:R-:W-:-:S03]  /*1150*/  @P2 LEA.HI.X R115, R32, R16, R33, 0x3, P0 ;  /* 0x0000001020732211 */ /* 0x000fc600000f1c21 */
[----:B------:R-:W-:Y:S02]  /*1160*/  @P2 IMAD.MOV.U32 R38, RZ, RZ, R126 ;  /* 0x000000ffff262224 */ /* 0x000fe400078e007e */
[----:B------:R-:W-:Y:S01]  /*1170*/  @P2 IMAD.MOV.U32 R39, RZ, RZ, R127 ;  /* 0x000000ffff272224 */ /* 0x000fe200078e007f */
[----:B------:R-:W-:Y:S01]  /*1180*/  LOP3.LUT R32, R31, 0x1f, RZ, 0xc0, !PT ;  /* 0x0000001f1f207812 */ /* 0x000fe200078ec0ff */
[----:B------:R-:W-:Y:S01]  /*1190*/  @P2 IMAD.IADD R33, R41, 0x1, R35 ;  /* 0x0000000129212824 */ /* 0x000fe200078e0223 */
[----:B------:R-:W-:Y:S01]  /*11a0*/  @P2 LEA R112, P5, R34, R17, 0x3 ;  /* 0x0000001122702211 */ /* 0x000fe200078a18ff */
[----:B------:R-:W-:Y:S02]  /*11b0*/  @P2 IMAD R43, R3, 0xd, RZ ;  /* 0x0000000d032b2824 */ /* 0x000fe400078e02ff */
[----:B------:R-:W-:Y:S01]  /*11c0*/  @P2 IMAD.WIDE.U32 R38, R0, 0xd, R38 ;  /* 0x0000000d00262825 */ /* 0x000fe200078e0026 */
[----:B------:R-:W-:Y:S02]  /*11d0*/  ISETP.GE.U32.OR P4, PT, R32, R9, P4 ;  /* 0x000000092000720c */ /* 0x000fe40002786470 */
[-C--:B------:R-:W-:Y:S01]  /*11e0*/  @P2 LEA.HI.X R113, R34, R16.reuse, R33, 0x3, P5 ;  /* 0x0000001022712211 */ /* 0x080fe200028f1c21 */
[----:B------:R-:W-:Y:S01]  /*11f0*/  @P2 IMAD.IADD R31, R43, 0x1, R39 ;  /* 0x000000012b1f2824 */ /* 0x000fe200078e0227 */
[----:B------:R-:W-:Y:S01]  /*1200*/  ISETP.GE.U32.AND P0, PT, R4, R7, PT ;  /* 0x000000070400720c */ /* 0x000fe20003f06070 */
[----:B------:R-:W-:Y:S01]  /*1210*/  @P2 IMAD.MOV.U32 R32, RZ, RZ, R126 ;  /* 0x000000ffff202224 */ /* 0x000fe200078e007e */
[----:B------:R-:W-:Y:S01]  /*1220*/  @P2 LEA R110, P6, R38, R17, 0x3 ;  /* 0x00000011266e2211 */ /* 0x000fe200078c18ff */
[----:B------:R-:W-:Y:S01]  /*1230*/  @P2 IMAD.MOV.U32 R33, RZ, RZ, R127 ;  /* 0x000000ffff212224 */ /* 0x000fe200078e007f */
[----:B------:R-:W-:Y:S01]  /*1240*/  ISETP.GE.U32.OR P0, PT, R30, R9, P0 ;  /* 0x000000091e00720c */ /* 0x000fe20000706470 */
[----:B------:R-:W-:Y:S01]  /*1250*/  @P2 IMAD R39, R3, 0xf, RZ ;  /* 0x0000000f03272824 */ /* 0x000fe200078e02ff */
[----:B------:R-:W-:Y:S01]  /*1260*/  @P2 LEA.HI.X R111, R38, R16, R31, 0x3, P6 ;  /* 0x00000010266f2211 */ /* 0x000fe200030f1c1f */
[----:B------:R-:W-:-:S04]  /*1270*/  @P2 IMAD.WIDE.U32 R32, R0, 0xf, R32 ;  /* 0x0000000f00202825 */ /* 0x000fc800078e0020 */
[----:B------:R-:W-:Y:S02]  /*1280*/  @P2 IMAD.MOV.U32 R30, RZ, RZ, R126 ;  /* 0x000000ffff1e2224 */ /* 0x000fe400078e007e */
[----:B------:R-:W-:Y:S01]  /*1290*/  @P2 IMAD.MOV.U32 R31, RZ, RZ, R127 ;  /* 0x000000ffff1f2224 */ /* 0x000fe200078e007f */
[----:B------:R-:W-:Y:S01]  /*12a0*/  @P2 LEA R116, P5, R32, R17, 0x3 ;  /* 0x0000001120742211 */ /* 0x000fe200078a18ff */
[----:B------:R-:W-:Y:S02]  /*12b0*/  @P2 IMAD.IADD R39, R39, 0x1, R33 ;  /* 0x0000000127272824 */ /* 0x000fe400078e0221 */
[----:B------:R-:W-:Y:S02]  /*12c0*/  @P2 IMAD R41, R3, 0xe, RZ ;  /* 0x0000000e03292824 */ /* 0x000fe400078e02ff */
[----:B------:R-:W-:Y:S01]  /*12d0*/  @P2 IMAD.WIDE.U32 R30, R0, 0xe, R30 ;  /* 0x0000000e001e2825 */ /* 0x000fe200078e001e */
[----:B------:R-:W-:-:S03]  /*12e0*/  @P2 LEA.HI.X R117, R32, R16, R39, 0x3, P5 ;  /* 0x0000001020752211 */ /* 0x000fc600028f1c27 */
[----:B------:R-:W-:Y:S01]  /*12f0*/  @P2 IMAD.IADD R31, R41, 0x1, R31 ;  /* 0x00000001291f2824 */ /* 0x000fe200078e021f */
[----:B------:R-:W-:-:S06]  /*1300*/  @!P1 CS2R R40, SRZ ;  /* 0x0000000000289805 */ /* 0x000fcc000001ff00 */
[----:B------:R-:W5:Y:S01]  /*1310*/  @P1 LDG.E.64 R40, desc[UR4][R26.64] ;  /* 0x000000041a281981 */ /* 0x000f62000c1e1b00 */
[----:B----4-:R-:W-:Y:S02]  /*1320*/  IMAD.U32 R83, R84, 0x10000, RZ ;  /* 0x0001000054537824 */ /* 0x010fe400078e00ff */
[----:B------:R-:W-:-:S04]  /*1330*/  IMAD.U32 R65, R88, 0x10000, RZ ;  /* 0x0001000058417824 */ /* 0x000fc800078e00ff */
[-C--:B------:R-:W-:Y:S01]  /*1340*/  FMUL R82, R65, R6.reuse ;  /* 0x0000000641527220 */ /* 0x080fe20000400000 */
[----:B------:R-:W-:-:S04]  /*1350*/  FMUL R96, R83, R6 ;  /* 0x0000000653607220 */ /* 0x000fc80000400000 */
[----:B------:R-:W-:Y:S02]  /*1360*/  F2FP.SATFINITE.E4M3.F32.PACK_AB_MERGE_C R82, RZ, R82, RZ ;  /* 0x00000052ff52723e */ /* 0x000fe400048070ff */
[----:B------:R-:W-:Y:S02]  /*1370*/  F2FP.SATFINITE.E4M3.F32.PACK_AB_MERGE_C R96, RZ, R96, RZ ;  /* 0x00000060ff60723e */ /* 0x000fe400048070ff */
[----:B------:R-:W-:Y:S02]  /*1380*/  LOP3.LUT R38, R82, 0xff, RZ, 0xc0, !PT ;  /* 0x000000ff52267812 */ /* 0x000fe400078ec0ff */
[----:B------:R-:W-:-:S04]  /*1390*/  PRMT R35, R96, 0x7104, RZ ;  /* 0x0000710460237816 */ /* 0x000fc800000000ff */
[----:B------:R-:W-:Y:S02]  /*13a0*/  LOP3.LUT R35, R38, 0xff00, R35, 0xf8, !PT ;  /* 0x0000ff0026237812 */ /* 0x000fe400078ef823 */
[----:B------:R-:W-:-:S06]  /*13b0*/  @!P1 CS2R R38, SRZ ;  /* 0x0000000000269805 */ /* 0x000fcc000001ff00 */
[----:B------:R-:W5:Y:S01]  /*13c0*/  @P1 LDG.E.64 R38, desc[UR4][R28.64] ;  /* 0x000000041c261981 */ /* 0x000f62000c1e1b00 */
[----:B------:R-:W-:Y:S02]  /*13d0*/  IMAD.U32 R75, R66, 0x10000, RZ ;  /* 0x00010000424b7824 */ /* 0x000fe400078e00ff */
[----:B------:R-:W-:Y:S02]  /*13e0*/  IMAD.U32 R77, R36, 0x10000, RZ ;  /* 0x00010000244d7824 */ /* 0x000fe400078e00ff */
[-C--:B------:R-:W-:Y:S02]  /*13f0*/  FMUL R34, R75, R6.reuse ;  /* 0x000000064b227220 */ /* 0x080fe40000400000 */
[----:B------:R-:W-:Y:S01]  /*1400*/  FMUL R33, R77, R6 ;  /* 0x000000064d217220 */ /* 0x000fe20000400000 */
[----:B------:R-:W-:Y:S02]  /*1410*/  @!P3 CS2R R14, SRZ ;  /* 0x00000000000eb805 */ /* 0x000fe4000001ff00 */
[----:B------:R-:W-:-:S02]  /*1420*/  F2FP.SATFINITE.E4M3.F32.PACK_AB_MERGE_C R34, RZ, R34, RZ ;  /* 0x00000022ff22723e */ /* 0x000fc400048070ff */
[----:B------:R-:W-:Y:S02]  /*1430*/  F2FP.SATFINITE.E4M3.F32.PACK_AB_MERGE_C R33, RZ, R33, RZ ;  /* 0x00000021ff21723e */ /* 0x000fe400048070ff */
[--C-:B--2---:R-:W-:Y:S02]  /*1440*/  SHF.R.U64 R95, R14, 0x10, R15.reuse ;  /* 0x000000100e5f7819 */ /* 0x104fe4000000120f */
[----:B------:R-:W-:Y:S01]  /*1450*/  SHF.R.U32.HI R109, RZ, 0x10, R15 ;  /* 0x00000010ff6d7819 */ /* 0x000fe2000001160f */
[----:B------:R-:W-:Y:S01]  /*1460*/  IMAD.U32 R92, R15, 0x10000, RZ ;  /* 0x000100000f5c7824 */ /* 0x000fe200078e00ff */
[----:B------:R-:W-:Y:S01]  /*1470*/  @P2 LEA R120, P5, R30, R17, 0x3 ;  /* 0x000000111e782211 */ /* 0x000fe200078a18ff */
[----:B------:R-:W-:Y:S01]  /*1480*/  IMAD.U32 R94, R14, 0x10000, RZ ;  /* 0x000100000e5e7824 */ /* 0x000fe200078e00ff */
[----:B------:R-:W-:Y:S01]  /*1490*/  LOP3.LUT R32, R34, 0xffff, RZ, 0xc0, !PT ;  /* 0x0000ffff22207812 */ /* 0x000fe200078ec0ff */
[----:B------:R-:W-:Y:S01]  /*14a0*/  IMAD.U32 R95, R95, 0x10000, RZ ;  /* 0x000100005f5f7824 */ /* 0x000fe200078e00ff */
[----:B------:R-:W-:Y:S01]  /*14b0*/  LOP3.LUT R42, R33, 0xff, RZ, 0xc0, !PT ;  /* 0x000000ff212a7812 */ /* 0x000fe200078ec0ff */
[----:B------:R-:W-:Y:S01]  /*14c0*/  IMAD.U32 R109, R109, 0x10000, RZ ;  /* 0x000100006d6d7824 */ /* 0x000fe200078e00ff */
[----:B------:R-:W-:-:S02]  /*14d0*/  @!P1 CS2R R68, SRZ ;  /* 0x0000000000449805 */ /* 0x000fc4000001ff00 */
[----:B------:R-:W-:Y:S01]  /*14e0*/  @P2 LEA.HI.X R121, R30, R16, R31, 0x3, P5 ;  /* 0x000000101e792211 */ /* 0x000fe200028f1c1f */
[-C--:B------:R-:W-:Y:S01]  /*14f0*/  FMUL R30, R92, R6.reuse ;  /* 0x000000065c1e7220 */ /* 0x080fe20000400000 */
[----:B------:R-:W-:Y:S02]  /*1500*/  IMAD.SHL.U32 R32, R32, 0x1000000, RZ ;  /* 0x0100000020207824 */ /* 0x000fe400078e00ff */
[-C--:B------:R-:W-:Y:S01]  /*1510*/  FMUL R15, R94, R6.reuse ;  /* 0x000000065e0f7220 */ /* 0x080fe20000400000 */
[----:B------:R-:W-:Y:S02]  /*1520*/  IMAD.U32 R43, R42, 0x10000, RZ ;  /* 0x000100002a2b7824 */ /* 0x000fe400078e00ff */
[-C--:B------:R-:W-:Y:S01]  /*1530*/  FMUL R33, R95, R6.reuse ;  /* 0x000000065f217220 */ /* 0x080fe20000400000 */
[----:B------:R-:W-:Y:S01]  /*1540*/  FMUL R31, R109, R6 ;  /* 0x000000066d1f7220 */ /* 0x000fe20000400000 */
[----:B------:R-:W-:Y:S01]  /*1550*/  BSSY.RECONVERGENT B0, `(.L_x_28273) ;  /* 0x0000013000007945 */ /* 0x000fe20003800200 */
[----:B------:R0:W5:Y:S01]  /*1560*/  @P1 LDG.E.64 R68, desc[UR4][R22.64] ;  /* 0x0000000416441981 */ /* 0x000162000c1e1b00 */
[----:B------:R-:W-:-:S02]  /*1570*/  LOP3.LUT R43, R32, R35, R43, 0xfe, !PT ;  /* 0x00000023202b7212 */ /* 0x000fc400078efe2b */
[----:B------:R-:W-:Y:S02]  /*1580*/  SHF.R.U32.HI R14, RZ, 0x3, R71 ;  /* 0x00000003ff0e7819 */ /* 0x000fe40000011647 */
[----:B------:R-:W-:Y:S02]  /*1590*/  F2FP.SATFINITE.E4M3.F32.PACK_AB_MERGE_C R33, RZ, R33, RZ ;  /* 0x00000021ff21723e */ /* 0x000fe400048070ff */
[----:B0-----:R-:W-:Y:S02]  /*15a0*/  F2FP.SATFINITE.E4M3.F32.PACK_AB_MERGE_C R22, RZ, R30, RZ ;  /* 0x0000001eff16723e */ /* 0x001fe400048070ff */
        /* <DEDUP_REMOVED lines=8> */
[----:B------:R-:W-:-:S04]  /*1630*/  LEA R26, P3, R24, R10, 0x2 ;  /* 0x0000000a181a7211 */ /* 0x000fc800078610ff */
[----:B------:R-:W-:Y:S02]  /*1640*/  LOP3.LUT R28, R15, 0xffff, R28, 0xf8, !PT ;  /* 0x0000ffff0f1c7812 */ /* 0x000fe400078ef81c */
[----:B------:R-:W-:Y:S02]  /*1650*/  LEA.HI.X R27, R24, R12, R25, 0x2, P3 ;  /* 0x0000000c181b7211 */ /* 0x000fe400018f1419 */
[----:B------:R-:W-:-:S05]  /*1660*/  LOP3.LUT R15, R28, 0xff, R23, 0xf8, !PT ;  /* 0x000000ff1c0f7812 */ /* 0x000fca00078ef817 */
[----:B------:R0:W-:Y:S02]  /*1670*/  STG.E desc[UR4][R26.64], R15 ;  /* 0x0000000f1a007986 */ /* 0x0001e4000c101904 */
.L_x_28274:
[----:B------:R-:W-:Y:S05]  /*1680*/  BSYNC.RECONVERGENT B0 ;  /* 0x0000000000007941 */ /* 0x000fea0003800200 */
.L_x_28273:
[--C-:B-----5:R-:W-:Y:S01]  /*1690*/  SHF.R.U64 R104, R20, 0x10, R21.reuse ;  /* 0x0000001014687819 */ /* 0x120fe20000001215 */
[----:B------:R-:W-:Y:S01]  /*16a0*/  IMAD.U32 R35, R21, 0x10000, RZ ;  /* 0x0001000015237824 */ /* 0x000fe200078e00ff */
[----:B0-----:R-:W-:Y:S01]  /*16b0*/  LOP3.LUT R15, R14, 0x1c, RZ, 0xc0, !PT ;  /* 0x0000001c0e0f7812 */ /* 0x001fe200078ec0ff */
[----:B------:R-:W-:Y:S01]  /*16c0*/  IMAD.U32 R62, R19, 0x10000, RZ ;  /* 0x00010000133e7824 */ /* 0x000fe200078e00ff */
[----:B------:R-:W-:Y:S01]  /*16d0*/  SHF.R.U32.HI R90, RZ, 0x10, R21 ;  /* 0x00000010ff5a7819 */ /* 0x000fe20000011615 */
[----:B------:R-:W-:Y:S01]  /*16e0*/  IMAD.U32 R104, R104, 0x10000, RZ ;  /* 0x0001000068687824 */ /* 0x000fe200078e00ff */
[----:B------:R-:W-:Y:S01]  /*16f0*/  SHF.R.U64 R107, R18, 0x10, R19 ;  /* 0x00000010126b7819 */ /* 0x000fe20000001213 */
[----:B------:R-:W-:Y:S01]  /*1700*/  IMAD.IADD R21, R71, 0x1, -R15 ;  /* 0x0000000147157824 */ /* 0x000fe200078e0a0f */
[----:B------:R-:W-:Y:S01]  /*1710*/  SHF.R.U32.HI R60, RZ, 0x10, R19 ;  /* 0x00000010ff3c7819 */ /* 0x000fe20000011613 */
[----:B------:R-:W-:Y:S01]  /*1720*/  FMUL R19, R104, R6 ;  /* 0x0000000668137220 */ /* 0x000fe20000400000 */
[----:B------:R-:W-:-:S02]  /*1730*/  IMAD.U32 R93, R20, 0x10000, RZ ;  /* 0x00010000145d7824 */ /* 0x000fc400078e00ff */
[-C--:B------:R-:W-:Y:S01]  /*1740*/  FMUL R31, R62, R6.reuse ;  /* 0x000000063e1f7220 */ /* 0x080fe20000400000 */
[----:B------:R-:W-:Y:S01]  /*1750*/  IMAD.U32 R119, R18, 0x10000, RZ ;  /* 0x0001000012777824 */ /* 0x000fe200078e00ff */
[----:B------:R-:W-:Y:S01]  /*1760*/  LOP3.LUT R122, R98, 0x1f, R21, 0xf8, !PT ;  /* 0x0000001f627a7812 */ /* 0x000fe200078ef815 */
[----:B------:R-:W-:Y:S02]  /*1770*/  IMAD.U32 R90, R90, 0x10000, RZ ;  /* 0x000100005a5a7824 */ /* 0x000fe400078e00ff */
[-C--:B------:R-:W-:Y:S01]  /*1780*/  FMUL R32, R93, R6.reuse ;  /* 0x000000065d207220 */ /* 0x080fe20000400000 */
[----:B------:R-:W-:Y:S02]  /*1790*/  IMAD.U32 R107, R107, 0x10000, RZ ;  /* 0x000100006b6b7824 */ /* 0x000fe400078e00ff */
[-C--:B------:R-:W-:Y:S01]  /*17a0*/  FMUL R21, R35, R6.reuse ;  /* 0x0000000623157220 */ /* 0x080fe20000400000 */
[----:B------:R-:W-:Y:S02]  /*17b0*/  IMAD.U32 R60, R60, 0x10000, RZ ;  /* 0x000100003c3c7824 */ /* 0x000fe400078e00ff */
[-C--:B------:R-:W-:Y:S01]  /*17c0*/  FMUL R18, R119, R6.reuse ;  /* 0x0000000677127220 */ /* 0x080fe20000400000 */
[-C--:B------:R-:W-:Y:S01]  /*17d0*/  FMUL R24, R90, R6.reuse ;  /* 0x000000065a187220 */ /* 0x080fe20000400000 */
[-C--:B------:R-:W-:Y:S01]  /*17e0*/  FMUL R26, R107, R6.reuse ;  /* 0x000000066b1a7220 */ /* 0x080fe20000400000 */
[----:B------:R-:W-:Y:S01]  /*17f0*/  FMUL R29, R60, R6 ;  /* 0x000000063c1d7220 */ /* 0x000fe20000400000 */
[----:B------:R-:W-:Y:S01]  /*1800*/  F2FP.SATFINITE.E4M3.F32.PACK_AB_MERGE_C R19, RZ, R19, RZ ;  /* 0x00000013ff13723e */ /* 0x000fe200048070ff */
[----:B------:R-:W-:Y:S01]  /*1810*/  BSSY.RECONVERGENT B0, `(.L_x_28275) ;  /* 0x0000019000007945 */ /* 0x000fe20003800200 */
[----:B------:R-:W-:-:S02]  /*1820*/  F2FP.SATFINITE.E4M3.F32.PACK_AB_MERGE_C R32, RZ, R32, RZ ;  /* 0x00000020ff20723e */ /* 0x000fc400048070ff */
[----:B------:R-:W-:Y:S01]  /*1830*/  F2FP.SATFINITE.E4M3.F32.PACK_AB_MERGE_C R21, RZ, R21, RZ ;  /* 0x00000015ff15723e */ /* 0x000fe200048070ff */
[----:B------:R-:W-:Y:S01]  /*1840*/  IMAD.SHL.U32 R20, R19, 0x100, RZ ;  /* 0x0000010013147824 */ /* 0x000fe200078e00ff */
[----:B------:R-:W-:Y:S02]  /*1850*/  F2FP.SATFINITE.E4M3.F32.PACK_AB_MERGE_C R18, RZ, R18, RZ ;  /* 0x00000012ff12723e */ /* 0x000fe400048070ff */
[----:B------:R-:W-:Y:S02]  /*1860*/  F2FP.SATFINITE.E4M3.F32.PACK_AB_MERGE_C R31, RZ, R31, RZ ;  /* 0x0000001fff1f723e */ /* 0x000fe400048070ff */
[----:B------:R-:W-:Y:S02]  /*1870*/  F2FP.SATFINITE.E4M3.F32.PACK_AB_MERGE_C R24, RZ, R24, RZ ;  /* 0x00000018ff18723e */ /* 0x000fe400048070ff */
[----:B------:R-:W-:Y:S02]  /*1880*/  F2FP.SATFINITE.E4M3.F32.PACK_AB_MERGE_C R26, RZ, R26, RZ ;  /* 0x0000001aff1a723e */ /* 0x000fe400048070ff */
[----:B------:R-:W-:Y:S01]  /*1890*/  F2FP.SATFINITE.E4M3.F32.PACK_AB_MERGE_C R29, RZ, R29, RZ ;  /* 0x0000001dff1d723e */ /* 0x000fe200048070ff */
[----:B------:R-:W-:Y:S06]  /*18a0*/  @P0 BRA `(.L_x_28276) ;  /* 0x00000000003c0947 */ /* 0x000fec0003800000 */
[----:B------:R-:W-:Y:S01]  /*18b0*/  SHF.R.U32.HI R19, RZ, 0x3, R71 ;  /* 0x00000003ff137819 */ /* 0x000fe20000011647 */
[----:B------:R-:W-:-:S03]  /*18c0*/  IMAD.U32 R25, R21, 0x10000, RZ ;  /* 0x0001000015197824 */ /* 0x000fc600078e00ff */
[----:B------:R-:W-:-:S05]  /*18d0*/  LOP3.LUT R28, R19, 0x1c, RZ, 0xc0, !PT ;  /* 0x0000001c131c7812 */ /* 0x000fca00078ec0ff */
[----:B------:R-:W-:Y:S01]  /*18e0*/  IMAD.IADD R19, R71, 0x1, -R28 ;  /* 0x0000000147137824 */ /* 0x000fe200078e0a1c */
[----:B------:R-:W-:-:S04]  /*18f0*/  LOP3.LUT R28, R25, 0xff0000, RZ, 0xc0, !PT ;  /* 0x00ff0000191c7812 */ /* 0x000fc800078ec0ff */
[----:B------:R-:W-:Y:S02]  /*1900*/  LOP3.LUT R27, R98, 0x1f, R19, 0xf8, !PT ;  /* 0x0000001f621b7812 */ /* 0x000fe400078ef813 */
[----:B------:R-:W-:Y:S02]  /*1910*/  LOP3.LUT R19, R24, 0xffff, RZ, 0xc0, !PT ;  /* 0x0000ffff18137812 */ /* 0x000fe400078ec0ff */
[----:B------:R-:W-:-:S03]  /*1920*/  IADD3 R25, P3, PT, R27, R0, RZ ;  /* 0x000000001b197210 */ /* 0x000fc60007f7e0ff */
[----:B------:R-:W-:Y:S02]  /*1930*/  IMAD R19, R19, 0x1000000, R28 ;  /* 0x0100000013137824 */ /* 0x000fe400078e021c */
[----:B------:R-:W-:Y:S01]  /*1940*/  IMAD.X R27, R123, 0x1, R3, P3 ;  /* 0x000000017b1b7824 */ /* 0x000fe200018e0603 */
[----:B------:R-:W-:Y:S02]  /*1950*/  LEA R100, P3, R25, R10, 0x2 ;  /* 0x0000000a19647211 */ /* 0x000fe400078610ff */
[----:B------:R-:W-:Y:S02]  /*1960*/  LOP3.LUT R19, R19, 0xffff, R20, 0xf8, !PT ;  /* 0x0000ffff13137812 */ /* 0x000fe400078ef814 */
[----:B------:R-:W-:Y:S02]  /*1970*/  LEA.HI.X R101, R25, R12, R27, 0x2, P3 ;  /* 0x0000000c19657211 */ /* 0x000fe400018f141b */
[----:B------:R-:W-:-:S05]  /*1980*/  LOP3.LUT R19, R19, 0xff, R32, 0xf8, !PT ;  /* 0x000000ff13137812 */ /* 0x000fca00078ef820 */
[----:B------:R0:W-:Y:S02]  /*1990*/  STG.E desc[UR4][R100.64], R19 ;  /* 0x0000001364007986 */ /* 0x0001e4000c101904 */
.L_x_28276:
[----:B------:R-:W-:Y:S05]  /*19a0*/  BSYNC.RECONVERGENT B0 ;  /* 0x0000000000007941 */ /* 0x000fea0003800200 */
.L_x_28275:
[----:B------:R-:W-:Y:S04]  /*19b0*/  BSSY.RECONVERGENT B0, `(.L_x_28277) ;  /* 0x0000012000007945 */ /* 0x000fe80003800200 */
[----:B------:R-:W-:Y:S05]  /*19c0*/  @P0 BRA `(.L_x_28278) ;  /* 0x0000000000400947 */ /* 0x000fea0003800000 */
[----:B0-----:R-:W-:Y:S01]  /*19d0*/  SHF.R.U32.HI R19, RZ, 0x3, R71 ;  /* 0x00000003ff137819 */ /* 0x001fe20000011647 */
[----:B------:R-:W-:Y:S02]  /*19e0*/  IMAD.U32 R25, R31, 0x10000, RZ ;  /* 0x000100001f197824 */ /* 0x000fe400078e00ff */
[----:B------:R-:W-:Y:S01]  /*19f0*/  IMAD.SHL.U32 R64, R26, 0x100, RZ ;  /* 0x000001001a407824 */ /* 0x000fe200078e00ff */
[----:B------:R-:W-:-:S05]  /*1a00*/  LOP3.LUT R28, R19, 0x1c, RZ, 0xc0, !PT ;  /* 0x0000001c131c7812 */ /* 0x000fca00078ec0ff */
[----:B------:R-:W-:Y:S01]  /*1a10*/  IMAD.IADD R19, R71, 0x1, -R28 ;  /* 0x0000000147137824 */ /* 0x000fe200078e0a1c */
[----:B------:R-:W-:-:S04]  /*1a20*/  LOP3.LUT R28, R25, 0xff0000, RZ, 0xc0, !PT ;  /* 0x00ff0000191c7812 */ /* 0x000fc800078ec0ff */
[----:B------:R-:W-:Y:S02]  /*1a30*/  LOP3.LUT R99, R98, 0x1f, R19, 0xf8, !PT ;  /* 0x0000001f62637812 */ /* 0x000fe400078ef813 */
[----:B------:R-:W-:Y:S02]  /*1a40*/  LOP3.LUT R19, R29, 0xffff, RZ, 0xc0, !PT ;  /* 0x0000ffff1d137812 */ /* 0x000fe400078ec0ff */
[----:B------:R-:W-:-:S03]  /*1a50*/  LEA R25, P3, R0, R99, 0x1 ;  /* 0x0000006300197211 */ /* 0x000fc600078608ff */
[----:B------:R-:W-:Y:S01]  /*1a60*/  IMAD R19, R19, 0x1000000, R28 ;  /* 0x0100000013137824 */ /* 0x000fe200078e021c */
[----:B------:R-:W-:Y:S02]  /*1a70*/  LEA.HI.X R27, R0, R123, R3, 0x1, P3 ;  /* 0x0000007b001b7211 */ /* 0x000fe400018f0c03 */
[----:B------:R-:W-:Y:S02]  /*1a80*/  LEA R98, P3, R25, R10, 0x2 ;  /* 0x0000000a19627211 */ /* 0x000fe400078610ff */
[----:B------:R-:W-:Y:S02]  /*1a90*/  LOP3.LUT R19, R19, 0xffff, R64, 0xf8, !PT ;  /* 0x0000ffff13137812 */ /* 0x000fe400078ef840 */
[----:B------:R-:W-:Y:S02]  /*1aa0*/  LEA.HI.X R99, R25, R12, R27, 0x2, P3 ;  /* 0x0000000c19637211 */ /* 0x000fe400018f141b */
[----:B------:R-:W-:-:S05]  /*1ab0*/  LOP3.LUT R19, R19, 0xff, R18, 0xf8, !PT ;  /* 0x000000ff13137812 */ /* 0x000fca00078ef812 */
[----:B------:R1:W-:Y:S02]  /*1ac0*/  STG.E desc[UR4][R98.64], R19 ;  /* 0x0000001362007986 */ /* 0x0003e4000c101904 */
.L_x_28278:
[----:B------:R-:W-:Y:S05]  /*1ad0*/  BSYNC.RECONVERGENT B0 ;  /* 0x0000000000007941 */ /* 0x000fea0003800200 */
.L_x_28277:
[C-C-:B0-----:R-:W-:Y:S01]  /*1ae0*/  SHF.R.U64 R100, R86.reuse, 0x10, R87.reuse ;  /* 0x0000001056647819 */ /* 0x141fe20000001257 */
[----:B------:R-:W-:Y:S01]  /*1af0*/  IMAD.U32 R63, R87, 0x10000, RZ ;  /* 0x00010000573f7824 */ /* 0x000fe200078e00ff */
[----:B------:R-:W-:Y:S01]  /*1b00*/  SHF.R.U32.HI R64, RZ, 0x10, R87 ;  /* 0x00000010ff407819 */ /* 0x000fe20000011657 */
[----:B------:R-:W-:Y:S01]  /*1b10*/  IMAD.U32 R61, R86, 0x10000, RZ ;  /* 0x00010000563d7824 */ /* 0x000fe200078e00ff */
[--C-:B------:R-:W-:Y:S01]  /*1b20*/  SHF.R.U64 R70, R88, 0x10, R89.reuse ;  /* 0x0000001058467819 */ /* 0x100fe20000001259 */
[----:B------:R-:W-:Y:S01]  /*1b30*/  IMAD.U32 R87, R89, 0x10000, RZ ;  /* 0x0001000059577824 */ /* 0x000fe200078e00ff */
[----:B------:R-:W-:Y:S01]  /*1b40*/  SHF.R.U32.HI R74, RZ, 0x10, R89 ;  /* 0x00000010ff4a7819 */ /* 0x000fe20000011659 */
[----:B------:R-:W-:Y:S01]  /*1b50*/  IMAD.U32 R100, R100, 0x10000, RZ ;  /* 0x0001000064647824 */ /* 0x000fe200078e00ff */
[--C-:B------:R-:W-:Y:S01]  /*1b60*/  SHF.R.U64 R76, R84, 0x10, R85.reuse ;  /* 0x00000010544c7819 */ /* 0x100fe20000001255 */
[----:B------:R-:W-:Y:S01]  /*1b70*/  IMAD.U32 R64, R64, 0x10000, RZ ;  /* 0x0001000040407824 */ /* 0x000fe200078e00ff */
[----:B------:R-:W-:Y:S01]  /*1b80*/  SHF.R.U32.HI R91, RZ, 0x10, R85 ;  /* 0x00000010ff5b7819 */ /* 0x000fe20000011655 */
[----:B------:R-:W-:-:S02]  /*1b90*/  IMAD.U32 R70, R70, 0x10000, RZ ;  /* 0x0001000046467824 */ /* 0x000fc400078e00ff */
[-C--:B-1----:R-:W-:Y:S01]  /*1ba0*/  FMUL R19, R61, R6.reuse ;  /* 0x000000063d137220 */ /* 0x082fe20000400000 */
[----:B------:R-:W-:Y:S02]  /*1bb0*/  IMAD.U32 R74, R74, 0x10000, RZ ;  /* 0x000100004a4a7824 */ /* 0x000fe400078e00ff */
[-C--:B------:R-:W-:Y:S01]  /*1bc0*/  FMUL R28, R63, R6.reuse ;  /* 0x000000063f1c7220 */ /* 0x080fe20000400000 */
[-C--:B------:R-:W-:Y:S01]  /*1bd0*/  FMUL R86, R87, R6.reuse ;  /* 0x0000000657567220 */ /* 0x080fe20000400000 */
[-C--:B------:R-:W-:Y:S01]  /*1be0*/  FMUL R27, R100, R6.reuse ;  /* 0x00000006641b7220 */ /* 0x080fe20000400000 */
[-C--:B------:R-:W-:Y:S01]  /*1bf0*/  FMUL R97, R70, R6.reuse ;  /* 0x0000000646617220 */ /* 0x080fe20000400000 */
[-C--:B------:R-:W-:Y:S01]  /*1c00*/  FMUL R88, R74, R6.reuse ;  /* 0x000000064a587220 */ /* 0x080fe20000400000 */
[----:B------:R-:W-:Y:S01]  /*1c10*/  FMUL R25, R64, R6 ;  /* 0x0000000640197220 */ /* 0x000fe20000400000 */
[----:B------:R-:W-:Y:S01]  /*1c20*/  BSSY.RECONVERGENT B0, `(.L_x_28279) ;  /* 0x0000019000007945 */ /* 0x000fe20003800200 */
[----:B------:R-:W-:Y:S01]  /*1c30*/  IMAD.U32 R89, R85, 0x10000, RZ ;  /* 0x0001000055597824 */ /* 0x000fe200078e00ff */
[----:B------:R-:W-:Y:S01]  /*1c40*/  F2FP.SATFINITE.E4M3.F32.PACK_AB_MERGE_C R19, RZ, R19, RZ ;  /* 0x00000013ff13723e */ /* 0x000fe200048070ff */
[----:B------:R-:W-:Y:S01]  /*1c50*/  IMAD.U32 R76, R76, 0x10000, RZ ;  /* 0x000100004c4c7824 */ /* 0x000fe200078e00ff */
[----:B------:R-:W-:Y:S01]  /*1c60*/  F2FP.SATFINITE.E4M3.F32.PACK_AB_MERGE_C R28, RZ, R28, RZ ;  /* 0x0000001cff1c723e */ /* 0x000fe200048070ff */
[----:B------:R-:W-:Y:S01]  /*1c70*/  IMAD.U32 R91, R91, 0x10000, RZ ;  /* 0x000100005b5b7824 */ /* 0x000fe200078e00ff */
[----:B------:R-:W-:-:S02]  /*1c80*/  F2FP.SATFINITE.E4M3.F32.PACK_AB_MERGE_C R86, RZ, R86, RZ ;  /* 0x00000056ff56723e */ /* 0x000fc400048070ff */
[----:B------:R-:W-:Y:S02]  /*1c90*/  F2FP.SATFINITE.E4M3.F32.PACK_AB_MERGE_C R27, RZ, R27, RZ ;  /* 0x0000001bff1b723e */ /* 0x000fe400048070ff */
[----:B------:R-:W-:Y:S02]  /*1ca0*/  F2FP.SATFINITE.E4M3.F32.PACK_AB_MERGE_C R97, RZ, R97, RZ ;  /* 0x00000061ff61723e */ /* 0x000fe400048070ff */
[----:B------:R-:W-:Y:S02]  /*1cb0*/  F2FP.SATFINITE.E4M3.F32.PACK_AB_MERGE_C R88, RZ, R88, RZ ;  /* 0x00000058ff58723e */ /* 0x000fe400048070ff */
[----:B------:R-:W-:Y:S01]  /*1cc0*/  F2FP.SATFINITE.E4M3.F32.PACK_AB_MERGE_C R25, RZ, R25, RZ ;  /* 0x00000019ff19723e */ /* 0x000fe200048070ff */
[----:B------:R-:W-:Y:S06]  /*1cd0*/  @P0 BRA `(.L_x_28280) ;  /* 0x0000000000340947 */ /* 0x000fec0003800000 */
[----:B------:R-:W-:Y:S02]  /*1ce0*/  IMAD.U32 R84, R28, 0x10000, RZ ;  /* 0x000100001c547824 */ /* 0x000fe400078e00ff */
[----:B------:R-:W-:-:S03]  /*1cf0*/  IMAD.WIDE.U32 R98, R0, 0x3, R122 ;  /* 0x0000000300627825 */ /* 0x000fc600078e007a */
[----:B------:R-:W-:Y:S01]  /*1d00*/  LOP3.LUT R85, R84, 0xff0000, RZ, 0xc0, !PT ;  /* 0x00ff000054557812 */ /* 0x000fe200078ec0ff */
[----:B------:R-:W-:Y:S01]  /*1d10*/  IMAD R101, R3, 0x3, RZ ;  /* 0x0000000303657824 */ /* 0x000fe200078e02ff */
[----:B------:R-:W-:-:S05]  /*1d20*/  LOP3.LUT R84, R25, 0xffff, RZ, 0xc0, !PT ;  /* 0x0000ffff19547812 */ /* 0x000fca00078ec0ff */
[----:B------:R-:W-:Y:S02]  /*1d30*/  IMAD R84, R84, 0x1000000, R85 ;  /* 0x0100000054547824 */ /* 0x000fe400078e0255 */
[----:B------:R-:W-:-:S05]  /*1d40*/  IMAD.SHL.U32 R85, R27, 0x100, RZ ;  /* 0x000001001b557824 */ /* 0x000fca00078e00ff */
[----:B------:R-:W-:Y:S01]  /*1d50*/  LOP3.LUT R102, R84, 0xffff, R85, 0xf8, !PT ;  /* 0x0000ffff54667812 */ /* 0x000fe200078ef855 */
[----:B------:R-:W-:Y:S01]  /*1d60*/  IMAD.IADD R85, R101, 0x1, R99 ;  /* 0x0000000165557824 */ /* 0x000fe200078e0263 */
[----:B------:R-:W-:Y:S02]  /*1d70*/  LEA R84, P3, R98, R10, 0x2 ;  /* 0x0000000a62547211 */ /* 0x000fe400078610ff */
[----:B------:R-:W-:Y:S02]  /*1d80*/  LOP3.LUT R99, R102, 0xff, R19, 0xf8, !PT ;  /* 0x000000ff66637812 */ /* 0x000fe400078ef813 */
[----:B------:R-:W-:-:S05]  /*1d90*/  LEA.HI.X R85, R98, R12, R85, 0x2, P3 ;  /* 0x0000000c62557211 */ /* 0x000fca00018f1455 */
[----:B------:R0:W-:Y:S04]  /*1da0*/  STG.E desc[UR4][R84.64], R99 ;  /* 0x0000006354007986 */ /* 0x0001e8000c101904 */
.L_x_28280:
[----:B------:R-:W-:Y:S05]  /*1db0*/  BSYNC.RECONVERGENT B0 ;  /* 0x0000000000007941 */ /* 0x000fea0003800200 */
.L_x_28279:
[----:B------:R-:W-:Y:S04]  /*1dc0*/  BSSY.RECONVERGENT B0, `(.L_x_28281) ;  /* 0x0000010000007945 */ /* 0x000fe80003800200 */
[----:B------:R-:W-:Y:S05]  /*1dd0*/  @P0 BRA `(.L_x_28282) ;  /* 0x0000000000380947 */ /* 0x000fea0003800000 */
[----:B0-----:R-:W-:Y:S01]  /*1de0*/  IMAD.U32 R84, R86, 0x10000, RZ ;  /* 0x0001000056547824 */ /* 0x001fe200078e00ff */
[----:B------:R-:W-:-:S04]  /*1df0*/  LOP3.LUT R101, R59, 0x3fffffff, RZ, 0xc0, !PT ;  /* 0x3fffffff3b657812 */ /* 0x000fc800078ec0ff */
[----:B------:R-:W-:Y:S02]  /*1e00*/  LOP3.LUT R85, R84, 0xff0000, RZ, 0xc0, !PT ;  /* 0x00ff000054557812 */ /* 0x000fe400078ec0ff */
[----:B------:R-:W-:-:S05]  /*1e10*/  LOP3.LUT R84, R88, 0xffff, RZ, 0xc0, !PT ;  /* 0x0000ffff58547812 */ /* 0x000fca00078ec0ff */
[----:B------:R-:W-:Y:S02]  /*1e20*/  IMAD R84, R84, 0x1000000, R85 ;  /* 0x0100000054547824 */ /* 0x000fe400078e0255 */
[----:B------:R-:W-:-:S05]  /*1e30*/  IMAD.SHL.U32 R85, R97, 0x100, RZ ;  /* 0x0000010061557824 */ /* 0x000fca00078e00ff */
[----:B------:R-:W-:Y:S02]  /*1e40*/  LOP3.LUT R99, R84, 0xffff, R85, 0xf8, !PT ;  /* 0x0000ffff54637812 */ /* 0x000fe400078ef855 */
[----:B------:R-:W-:Y:S02]  /*1e50*/  LOP3.LUT R85, R58, 0xfffffffc, RZ, 0xc0, !PT ;  /* 0xfffffffc3a557812 */ /* 0x000fe400078ec0ff */
[----:B------:R-:W-:Y:S02]  /*1e60*/  LOP3.LUT R99, R99, 0xff, R82, 0xf8, !PT ;  /* 0x000000ff63637812 */ /* 0x000fe400078ef852 */
[----:B------:R-:W-:-:S05]  /*1e70*/  IADD3 R85, P3, PT, R122, R85, RZ ;  /* 0x000000557a557210 */ /* 0x000fca0007f7e0ff */
[----:B------:R-:W-:Y:S01]  /*1e80*/  IMAD.X R98, R101, 0x1, R123, P3 ;  /* 0x0000000165627824 */ /* 0x000fe200018e067b */
[----:B------:R-:W-:-:S04]  /*1e90*/  LEA R84, P3, R85, R10, 0x2 ;  /* 0x0000000a55547211 */ /* 0x000fc800078610ff */
[----:B------:R-:W-:-:S05]  /*1ea0*/  LEA.HI.X R85, R85, R12, R98, 0x2, P3 ;  /* 0x0000000c55557211 */ /* 0x000fca00018f1462 */
[----:B------:R1:W-:Y:S04]  /*1eb0*/  STG.E desc[UR4][R84.64], R99 ;  /* 0x0000006354007986 */ /* 0x0003e8000c101904 */
.L_x_28282:
[----:B------:R-:W-:Y:S05]  /*1ec0*/  BSYNC.RECONVERGENT B0 ;  /* 0x0000000000007941 */ /* 0x000fea0003800200 */
.L_x_28281:
[-C--:B------:R-:W-:Y:S01]  /*1ed0*/  FMUL R82, R89, R6.reuse ;  /* 0x0000000659527220 */ /* 0x080fe20000400000 */
[-C--:B------:R-:W-:Y:S01]  /*1ee0*/  FMUL R102, R76, R6.reuse ;  /* 0x000000064c667220 */ /* 0x080fe20000400000 */
[----:B------:R-:W-:Y:S01]  /*1ef0*/  FMUL R101, R91, R6 ;  /* 0x000000065b657220 */ /* 0x000fe20000400000 */
[----:B------:R-:W-:Y:S02]  /*1f00*/  BSSY.RECONVERGENT B0, `(.L_x_28283) ;  /* 0x0000014000007945 */ /* 0x000fe40003800200 */
[----:B------:R-:W-:Y:S02]  /*1f10*/  F2FP.SATFINITE.E4M3.F32.PACK_AB_MERGE_C R82, RZ, R82, RZ ;  /* 0x00000052ff52723e */ /* 0x000fe400048070ff */
[----:B------:R-:W-:Y:S02]  /*1f20*/  F2FP.SATFINITE.E4M3.F32.PACK_AB_MERGE_C R102, RZ, R102, RZ ;  /* 0x00000066ff66723e */ /* 0x000fe400048070ff */
[----:B------:R-:W-:Y:S01]  /*1f30*/  F2FP.SATFINITE.E4M3.F32.PACK_AB_MERGE_C R101, RZ, R101, RZ ;  /* 0x00000065ff65723e */ /* 0x000fe200048070ff */
[----:B------:R-:W-:Y:S06]  /*1f40*/  @P0 BRA `(.L_x_28284) ;  /* 0x00000000003c0947 */ /* 0x000fec0003800000 */
[----:B------:R-:W-:Y:S02]  /*1f50*/  IMAD.MOV.U32 R98, RZ, RZ, R122 ;  /* 0x000000ffff627224 */ /* 0x000fe400078e007a */
[----:B01----:R-:W-:Y:S02]  /*1f60*/  IMAD.MOV.U32 R99, RZ, RZ, R123 ;  /* 0x000000ffff637224 */ /* 0x003fe400078e007b */
[----:B------:R-:W-:Y:S02]  /*1f70*/  IMAD R85, R3, 0x5, RZ ;  /* 0x0000000503557824 */ /* 0x000fe400078e02ff */
[----:B------:R-:W-:-:S04]  /*1f80*/  IMAD.WIDE.U32 R98, R0, 0x5, R98 ;  /* 0x0000000500627825 */ /* 0x000fc800078e0062 */
[----:B------:R-:W-:Y:S01]  /*1f90*/  IMAD.IADD R85, R85, 0x1, R99 ;  /* 0x0000000155557824 */ /* 0x000fe200078e0263 */
[----:B------:R-:W-:-:S04]  /*1fa0*/  LEA R84, P3, R98, R10, 0x2 ;  /* 0x0000000a62547211 */ /* 0x000fc800078610ff */
[----:B------:R-:W-:Y:S01]  /*1fb0*/  LEA.HI.X R85, R98, R12, R85, 0x2, P3 ;  /* 0x0000000c62557211 */ /* 0x000fe200018f1455 */
        /* <DEDUP_REMOVED lines=8> */
.L_x_28284:
[----:B------:R-:W-:Y:S05]  /*2040*/  BSYNC.RECONVERGENT B0 ;  /* 0x0000000000007941 */ /* 0x000fea0003800200 */
.L_x_28283:
[----:B012---:R-:W-:Y:S01]  /*2050*/  LOP3.LUT R99, R86, 0xff, RZ, 0xc0, !PT ;  /* 0x000000ff56637812 */ /* 0x007fe200078ec0ff */
[----:B------:R-:W-:Y:S01]  /*2060*/  IMAD.U32 R84, R37, 0x10000, RZ ;  /* 0x0001000025547824 */ /* 0x000fe200078e00ff */
[--C-:B------:R-:W-:Y:S01]  /*2070*/  SHF.R.U64 R86, R36, 0x10, R37.reuse ;  /* 0x0000001024567819 */ /* 0x100fe20000001225 */
[----:B------:R-:W-:Y:S01]  /*2080*/  BSSY.RECONVERGENT B0, `(.L_x_28285) ;  /* 0x000001f000007945 */ /* 0x000fe20003800200 */
[----:B------:R-:W-:Y:S02]  /*2090*/  SHF.R.U32.HI R105, RZ, 0x10, R37 ;  /* 0x00000010ff697819 */ /* 0x000fe40000011625 */
[----:B------:R-:W-:Y:S01]  /*20a0*/  PRMT R98, R82, 0x7104, RZ ;  /* 0x0000710452627816 */ /* 0x000fe200000000ff */
[----:B------:R-:W-:Y:S01]  /*20b0*/  IMAD.U32 R86, R86, 0x10000, RZ ;  /* 0x0001000056567824 */ /* 0x000fe200078e00ff */
[----:B------:R-:W-:Y:S01]  /*20c0*/  LOP3.LUT R82, R97, 0xff, RZ, 0xc0, !PT ;  /* 0x000000ff61527812 */ /* 0x000fe200078ec0ff */
[----:B------:R-:W-:Y:S01]  /*20d0*/  IMAD.U32 R105, R105, 0x10000, RZ ;  /* 0x0001000069697824 */ /* 0x000fe200078e00ff */
[----:B------:R-:W-:Y:S01]  /*20e0*/  PRMT R85, R102, 0x7104, RZ ;  /* 0x0000710466557816 */ /* 0x000fe200000000ff */
[-C--:B------:R-:W-:Y:S01]  /*20f0*/  FMUL R102, R84, R6.reuse ;  /* 0x0000000654667220 */ /* 0x080fe20000400000 */
[----:B------:R-:W-:Y:S01]  /*2100*/  LOP3.LUT R98, R99, 0xff00, R98, 0xf8, !PT ;  /* 0x0000ff0063627812 */ /* 0x000fe200078ef862 */
[-C--:B------:R-:W-:Y:S01]  /*2110*/  FMUL R99, R86, R6.reuse ;  /* 0x0000000656637220 */ /* 0x080fe20000400000 */
[----:B------:R-:W-:Y:S01]  /*2120*/  FMUL R36, R105, R6 ;  /* 0x0000000669247220 */ /* 0x000fe20000400000 */
[----:B------:R-:W-:-:S02]  /*2130*/  LOP3.LUT R85, R82, 0xff00, R85, 0xf8, !PT ;  /* 0x0000ff0052557812 */ /* 0x000fc400078ef855 */
[----:B------:R-:W-:Y:S02]  /*2140*/  SHF.R.U64 R82, R66, 0x10, R67 ;  /* 0x0000001042527819 */ /* 0x000fe40000001243 */
[----:B------:R-:W-:Y:S02]  /*2150*/  F2FP.SATFINITE.E4M3.F32.PACK_AB_MERGE_C R102, RZ, R102, RZ ;  /* 0x00000066ff66723e */ /* 0x000fe400048070ff */
[----:B------:R-:W-:Y:S02]  /*2160*/  F2FP.SATFINITE.E4M3.F32.PACK_AB_MERGE_C R99, RZ, R99, RZ ;  /* 0x00000063ff63723e */ /* 0x000fe400048070ff */
[----:B------:R-:W-:Y:S01]  /*2170*/  F2FP.SATFINITE.E4M3.F32.PACK_AB_MERGE_C R66, RZ, R36, RZ ;  /* 0x00000024ff42723e */ /* 0x000fe200048070ff */
[----:B------:R-:W-:Y:S06]  /*2180*/  @P0 BRA `(.L_x_28286) ;  /* 0x0000000000380947 */ /* 0x000fec0003800000 */
[----:B------:R-:W-:Y:S02]  /*2190*/  IMAD.MOV.U32 R96, RZ, RZ, R122 ;  /* 0x000000ffff607224 */ /* 0x000fe400078e007a */
[----:B------:R-:W-:Y:S02]  /*21a0*/  IMAD.MOV.U32 R97, RZ, RZ, R123 ;  /* 0x000000ffff617224 */ /* 0x000fe400078e007b */
[----:B------:R-:W-:Y:S02]  /*21b0*/  IMAD R37, R3, 0x6, RZ ;  /* 0x0000000603257824 */ /* 0x000fe400078e02ff */
[----:B------:R-:W-:-:S04]  /*21c0*/  IMAD.WIDE.U32 R96, R0, 0x6, R96 ;  /* 0x0000000600607825 */ /* 0x000fc800078e0060 */
[----:B------:R-:W-:Y:S01]  /*21d0*/  IMAD.IADD R37, R37, 0x1, R97 ;  /* 0x0000000125257824 */ /* 0x000fe200078e0261 */
[----:B------:R-:W-:Y:S02]  /*21e0*/  LEA R36, P3, R96, R10, 0x2 ;  /* 0x0000000a60247211 */ /* 0x000fe400078610ff */
[----:B------:R-:W-:Y:S02]  /*21f0*/  PRMT R97, R102, 0x7054, RZ ;  /* 0x0000705466617816 */ /* 0x000fe400000000ff */
[----:B------:R-:W-:Y:S02]  /*2200*/  LEA.HI.X R37, R96, R12, R37, 0x2, P3 ;  /* 0x0000000c60257211 */ /* 0x000fe400018f1425 */
[----:B------:R-:W-:-:S05]  /*2210*/  LOP3.LUT R96, R66, 0xffff, RZ, 0xc0, !PT ;  /* 0x0000ffff42607812 */ /* 0x000fca00078ec0ff */
[----:B------:R-:W-:Y:S02]  /*2220*/  IMAD R96, R96, 0x1000000, R97 ;  /* 0x0100000060607824 */ /* 0x000fe400078e0261 */
[----:B------:R-:W-:-:S05]  /*2230*/  IMAD.SHL.U32 R97, R99, 0x100, RZ ;  /* 0x0000010063617824 */ /* 0x000fca00078e00ff */
[----:B------:R-:W-:-:S04]  /*2240*/  LOP3.LUT R97, R96, 0xffff, R97, 0xf8, !PT ;  /* 0x0000ffff60617812 */ /* 0x000fc800078ef861 */
[----:B------:R-:W-:-:S05]  /*2250*/  LOP3.LUT R97, R97, R42, RZ, 0xfc, !PT ;  /* 0x0000002a61617212 */ /* 0x000fca00078efcff */
[----:B------:R0:W-:Y:S02]  /*2260*/  STG.E desc[UR4][R36.64], R97 ;  /* 0x0000006124007986 */ /* 0x0001e4000c101904 */
.L_x_28286:
[----:B------:R-:W-:Y:S05]  /*2270*/  BSYNC.RECONVERGENT B0 ;  /* 0x0000000000007941 */ /* 0x000fea0003800200 */
.L_x_28285:
[----:B------:R-:W-:Y:S01]  /*2280*/  IMAD.U32 R82, R82, 0x10000, RZ ;  /* 0x0001000052527824 */ /* 0x000fe200078e00ff */
[----:B------:R-:W-:Y:S01]  /*2290*/  LOP3.LUT R88, R88, 0xff, RZ, 0xc0, !PT ;  /* 0x000000ff58587812 */ /* 0x000fe200078ec0ff */
[----:B------:R-:W-:Y:S01]  /*22a0*/  IMAD.U32 R96, R99, 0x10000, RZ ;  /* 0x0001000063607824 */ /* 0x000fe200078e00ff */
[----:B------:R-:W-:Y:S01]  /*22b0*/  PRMT R101, R101, 0x7104, RZ ;  /* 0x0000710465657816 */ /* 0x000fe200000000ff */
[----:B0-----:R-:W-:Y:S01]  /*22c0*/  FMUL R36, R82, R6 ;  /* 0x0000000652247220 */ /* 0x001fe20000400000 */
[----:B------:R-:W-:Y:S02]  /*22d0*/  IMAD.U32 R37, R102, 0x10000, RZ ;  /* 0x0001000066257824 */ /* 0x000fe400078e00ff */
[----:B------:R-:W-:Y:S01]  /*22e0*/  FADD R125, RZ, R109 ;  /* 0x0000006dff7d7221 */ /* 0x000fe20000000000 */
[----:B------:R-:W-:Y:S01]  /*22f0*/  LOP3.LUT R96, R85, 0xff0000, R96, 0xf8, !PT ;  /* 0x00ff000055607812 */ /* 0x000fe200078ef860 */
[----:B------:R-:W-:Y:S01]  /*2300*/  IMAD.U32 R85, R66, 0x10000, RZ ;  /* 0x0001000042557824 */ /* 0x000fe200078e00ff */
[----:B------:R-:W-:Y:S01]  /*2310*/  F2FP.SATFINITE.E4M3.F32.PACK_AB_MERGE_C R36, RZ, R36, RZ ;  /* 0x00000024ff24723e */ /* 0x000fe200048070ff */
[----:B------:R-:W-:Y:S01]  /*2320*/  IMAD.U32 R103, R50, 0x10000, RZ ;  /* 0x0001000032677824 */ /* 0x000fe200078e00ff */
[----:B------:R-:W-:Y:S01]  /*2330*/  LOP3.LUT R102, R88, 0xff00, R101, 0xf8, !PT ;  /* 0x0000ff0058667812 */ /* 0x000fe200078ef865 */
[----:B------:R-:W-:Y:S01]  /*2340*/  IMAD.U32 R101, R48, 0x10000, RZ ;  /* 0x0001000030657824 */ /* 0x000fe200078e00ff */
[----:B------:R-:W-:Y:S01]  /*2350*/  LOP3.LUT R88, R98, 0xff0000, R37, 0xf8, !PT ;  /* 0x00ff000062587812 */ /* 0x000fe200078ef825 */
[-C--:B------:R-:W-:Y:S01]  /*2360*/  FMUL R99, R103, R6.reuse ;  /* 0x0000000667637220 */ /* 0x080fe20000400000 */
[--C-:B------:R-:W-:Y:S01]  /*2370*/  FMNMX3 R66, |R94|, RZ, |R95|.reuse, !PT ;  /* 0x000000ff5e427276 */ /* 0x100fe2000780065f */
[----:B------:R-:W-:Y:S01]  /*2380*/  FMUL R98, R101, R6 ;  /* 0x0000000665627220 */ /* 0x000fe20000400000 */
[----:B------:R-:W-:Y:S01]  /*2390*/  LOP3.LUT R37, R36, 0xffff, RZ, 0xc0, !PT ;  /* 0x0000ffff24257812 */ /* 0x000fe200078ec0ff */
[----:B------:R-:W-:Y:S01]  /*23a0*/  FADD R95, RZ, R95 ;  /* 0x0000005fff5f7221 */ /* 0x000fe20000000000 */
[----:B------:R-:W-:Y:S01]  /*23b0*/  FMNMX3 R66, |R92|, R66, |R109|, !PT ;  /* 0x000000425c427276 */ /* 0x000fe2000780066d */
[----:B------:R-:W-:Y:S01]  /*23c0*/  FADD R92, RZ, R92 ;  /* 0x0000005cff5c7221 */ /* 0x000fe20000000000 */
[----:B------:R-:W-:Y:S01]  /*23d0*/  F2FP.SATFINITE.E4M3.F32.PACK_AB_MERGE_C R99, RZ, R99, RZ ;  /* 0x00000063ff63723e */ /* 0x000fe200048070ff */
[----:B------:R-:W-:Y:S01]  /*23e0*/  IMAD.SHL.U32 R37, R37, 0x1000000, RZ ;  /* 0x0100000025257824 */ /* 0x000fe200078e00ff */
[----:B------:R-:W-:Y:S01]  /*23f0*/  FMNMX3 R66, |R93|, R66, |R104|, !PT ;  /* 0x000000425d427276 */ /* 0x000fe20007800668 */
[C---:B------:R-:W-:Y:S01]  /*2400*/  FADD R129, R35.reuse, R92 ;  /* 0x0000005c23817221 */ /* 0x040fe20000000000 */
[----:B------:R-:W-:Y:S01]  /*2410*/  F2FP.SATFINITE.E4M3.F32.PACK_AB_MERGE_C R98, RZ, R98, RZ ;  /* 0x00000062ff62723e */ /* 0x000fe200048070ff */
[----:B------:R-:W-:Y:S01]  /*2420*/  FADD R104, R104, R95 ;  /* 0x0000005f68687221 */ /* 0x000fe20000000000 */
[----:B------:R-:W-:Y:S01]  /*2430*/  LOP3.LUT R37, R96, R37, RZ, 0xfc, !PT ;  /* 0x0000002560257212 */ /* 0x000fe200078efcff */
[----:B------:R-:W-:Y:S01]  /*2440*/  IMAD.U32 R97, R46, 0x10000, RZ ;  /* 0x000100002e617824 */ /* 0x000fe200078e00ff */
[----:B------:R-:W-:Y:S01]  /*2450*/  FMNMX R66, |R35|, R66, !PT ;  /* 0x0000004223427209 */ /* 0x000fe20007800200 */
[----:B------:R-:W0:Y:S01]  /*2460*/  S2R R96, SR_TID.X ;  /* 0x0000000000607919 */ /* 0x000e220000002100 */
[----:B------:R-:W-:Y:S01]  /*2470*/  LOP3.LUT R92, R99, 0xff, RZ, 0xc0, !PT ;  /* 0x000000ff635c7812 */ /* 0x000fe200078ec0ff */
[----:B------:R-:W-:Y:S01]  /*2480*/  IMAD.U32 R95, R44, 0x10000, RZ ;  /* 0x000100002c5f7824 */ /* 0x000fe200078e00ff */
[----:B------:R-:W-:Y:S01]  /*2490*/  PRMT R35, R98, 0x7104, RZ ;  /* 0x0000710462237816 */ /* 0x000fe200000000ff */
[----:B------:R-:W-:Y:S01]  /*24a0*/  FADD R125, R90, R125 ;  /* 0x0000007d5a7d7221 */ /* 0x000fe20000000000 */
[----:B------:R-:W-:Y:S01]  /*24b0*/  LOP3.LUT R85, R102, 0xff0000, R85, 0xf8, !PT ;  /* 0x00ff000066557812 */ /* 0x000fe200078ef855 */
[----:B------:R-:W-:Y:S01]  /*24c0*/  FADD R102, RZ, R94 ;  /* 0x0000005eff667221 */ /* 0x000fe20000000000 */
[----:B------:R-:W-:Y:S01]  /*24d0*/  LOP3.LUT R35, R92, 0xff00, R35, 0xf8, !PT ;  /* 0x0000ff005c237812 */ /* 0x000fe200078ef823 */
[-C--:B------:R-:W-:Y:S01]  /*24e0*/  FMUL R92, R97, R6.reuse ;  /* 0x00000006615c7220 */ /* 0x080fe20000400000 */
[----:B------:R-:W-:Y:S01]  /*24f0*/  FMUL R94, R95, R6 ;  /* 0x000000065f5e7220 */ /* 0x000fe20000400000 */
[----:B------:R-:W-:Y:S01]  /*2500*/  FADD R102, R93, R102 ;  /* 0x000000665d667221 */ /* 0x000fe20000000000 */
[----:B------:R-:W-:Y:S01]  /*2510*/  FMNMX3 R66, |R90|, R66, |R119|, !PT ;  /* 0x000000425a427276 */ /* 0x000fe20007800677 */
[----:B------:R-:W-:Y:S01]  /*2520*/  FADD R90, R62, R129 ;  /* 0x000000813e5a7221 */ /* 0x000fe20000000000 */
[----:B------:R-:W-:Y:S01]  /*2530*/  F2FP.SATFINITE.E4M3.F32.PACK_AB_MERGE_C R92, RZ, R92, RZ ;  /* 0x0000005cff5c723e */ /* 0x000fe200048070ff */
[----:B------:R-:W-:Y:S01]  /*2540*/  FADD R102, R119, R102 ;  /* 0x0000006677667221 */ /* 0x000fe20000000000 */
[----:B------:R-:W-:Y:S01]  /*2550*/  F2FP.SATFINITE.E4M3.F32.PACK_AB_MERGE_C R94, RZ, R94, RZ ;  /* 0x0000005eff5e723e */ /* 0x000fe200048070ff */
[----:B------:R-:W-:Y:S01]  /*2560*/  FADD R109, R107, R104 ;  /* 0x000000686b6d7221 */ /* 0x000fe20000000000 */
[----:B------:R-:W-:Y:S01]  /*2570*/  LOP3.LUT R93, R92, 0xff, RZ, 0xc0, !PT ;  /* 0x000000ff5c5d7812 */ /* 0x000fe200078ec0ff */
[----:B------:R-:W-:Y:S01]  /*2580*/  FADD R102, R61, R102 ;  /* 0x000000663d667221 */ /* 0x000fe20000000000 */
[----:B------:R-:W-:Y:S01]  /*2590*/  LOP3.LUT R92, R94, 0xffff, RZ, 0xc0, !PT ;  /* 0x0000ffff5e5c7812 */ /* 0x000fe200078ec0ff */
[----:B------:R-:W-:Y:S01]  /*25a0*/  FADD R109, R100, R109 ;  /* 0x0000006d646d7221 */ /* 0x000fe20000000000 */
[----:B------:R-:W-:Y:S01]  /*25b0*/  FMNMX3 R62, |R107|, R66, |R62|, !PT ;  /* 0x000000426b3e7276 */ /* 0x000fe2000780063e */
[----:B------:R-:W-:-:S02]  /*25c0*/  IMAD.U32 R106, R93, 0x10000, RZ ;  /* 0x000100005d6a7824 */ /* 0x000fc400078e00ff */
[----:B------:R-:W-:Y:S01]  /*25d0*/  FADD R107, R60, R125 ;  /* 0x0000007d3c6b7221 */ /* 0x000fe20000000000 */
[----:B------:R-:W-:Y:S01]  /*25e0*/  IMAD.SHL.U32 R92, R92, 0x1000000, RZ ;  /* 0x010000005c5c7824 */ /* 0x000fe200078e00ff */
[----:B------:R-:W-:Y:S01]  /*25f0*/  FMNMX3 R62, |R60|, R62, |R61|, !PT ;  /* 0x0000003e3c3e7276 */ /* 0x000fe2000780063d */
[----:B------:R-:W-:Y:S01]  /*2600*/  FADD R102, R65, R102 ;  /* 0x0000006641667221 */ /* 0x000fe20000000000 */
[----:B------:R-:W-:Y:S01]  /*2610*/  FADD R90, R63, R90 ;  /* 0x0000005a3f5a7221 */ /* 0x000fe20000000000 */
[----:B------:R-:W-:Y:S01]  /*2620*/  FADD R109, R70, R109 ;  /* 0x0000006d466d7221 */ /* 0x000fe20000000000 */
[----:B------:R-:W-:Y:S01]  /*2630*/  LOP3.LUT R35, R92, R35, R106, 0xfe, !PT ;  /* 0x000000235c237212 */ /* 0x000fe200078efe6a */
[----:B------:R-:W-:Y:S01]  /*2640*/  FADD R102, R83, R102 ;  /* 0x0000006653667221 */ /* 0x000fe20000000000 */
[----:B------:R-:W-:Y:S01]  /*2650*/  SHF.R.U32.HI R92, RZ, 0x5, R71 ;  /* 0x00000005ff5c7819 */ /* 0x000fe20000011647 */
[----:B------:R-:W-:Y:S01]  /*2660*/  FADD R90, R87, R90 ;  /* 0x0000005a575a7221 */ /* 0x000fe20000000000 */
[----:B------:R-:W-:Y:S01]  /*2670*/  FMNMX3 R104, |R100|, R62, |R63|, !PT ;  /* 0x0000003e64687276 */ /* 0x000fe2000780063f */
[----:B------:R-:W-:Y:S01]  /*2680*/  FADD R107, R64, R107 ;  /* 0x0000006b406b7221 */ /* 0x000fe20000000000 */
[C---:B------:R-:W-:Y:S01]  /*2690*/  LEA R106, R92.reuse, 0x3, 0x2 ;  /* 0x000000035c6a7811 */ /* 0x040fe200078e10ff */
[----:B0-----:R-:W-:Y:S01]  /*26a0*/  IMAD R66, R92, -0x4, R96 ;  /* 0xfffffffc5c427824 */ /* 0x001fe200078e0260 */
[----:B------:R-:W-:Y:S01]  /*26b0*/  FMNMX3 R104, |R64|, R104, |R65|, !PT ;  /* 0x0000006840687276 */ /* 0x000fe20007800641 */
[----:B------:R-:W-:Y:S01]  /*26c0*/  BSSY.RECONVERGENT B0, `(.L_x_28287) ;  /* 0x000004c000007945 */ /* 0x000fe20003800200 */
[----:B------:R-:W-:Y:S01]  /*26d0*/  ISETP.GE.U32.AND P3, PT, R106, R7, PT ;  /* 0x000000076a00720c */ /* 0x000fe20003f66070 */
[----:B------:R-:W-:Y:S01]  /*26e0*/  VIADD R119, R66, 0x1d ;  /* 0x0000001d42777836 */ /* 0x000fe20000000000 */
[----:B------:R-:W-:-:S04]  /*26f0*/  FMNMX3 R104, |R70|, R104, |R87|, !PT ;  /* 0x0000006846687276 */ /* 0x000fc80007800657 */
[----:B------:R-:W-:Y:S02]  /*2700*/  LOP3.LUT R119, R119, 0x1f, RZ, 0xc0, !PT ;  /* 0x0000001f77777812 */ /* 0x000fe400078ec0ff */
[----:B------:R-:W-:Y:S01]  /*2710*/  FMNMX3 R104, |R74|, R104, |R83|, !PT ;  /* 0x000000684a687276 */ /* 0x000fe20007800653 */
[----:B------:R-:W-:Y:S01]  /*2720*/  FADD R83, R76, R109 ;  /* 0x0000006d4c537221 */ /* 0x000fe20000000000 */
[C---:B------:R-:W-:Y:S01]  /*2730*/  ISETP.LT.U32.AND P3, PT, R119.reuse, R9, !P3 ;  /* 0x000000097700720c */ /* 0x040fe20005f61070 */
[----:B------:R-:W-:Y:S01]  /*2740*/  FADD R74, R74, R107 ;  /* 0x0000006b4a4a7221 */ /* 0x000fe20000000000 */
[----:B------:R-:W-:Y:S01]  /*2750*/  IADD3 R124, P5, P6, R119, R54, R56 ;  /* 0x00000036777c7210 */ /* 0x000fe20007ebe038 */
[----:B------:R-:W-:Y:S01]  /*2760*/  FADD R83, R86, R83 ;  /* 0x0000005356537221 */ /* 0x000fe20000000000 */
[----:B------:R-:W-:Y:S01]  /*2770*/  FMNMX3 R104, |R76|, R104, |R89|, !PT ;  /* 0x000000684c687276 */ /* 0x000fe20007800659 */
[----:B------:R-:W-:Y:S01]  /*2780*/  FADD R76, R77, R102 ;  /* 0x000000664d4c7221 */ /* 0x000fe20000000000 */
[----:B------:R-:W-:Y:S01]  /*2790*/  IADD3.X R125, PT, PT, RZ, R8, R57, P5, P6 ;  /* 0x00000008ff7d7210 */ /* 0x000fe20002fec439 */
[----:B------:R-:W-:Y:S01]  /*27a0*/  FADD R89, R89, R90 ;  /* 0x0000005a59597221 */ /* 0x000fe20000000000 */
[C---:B------:R-:W-:Y:S01]  /*27b0*/  FMNMX R70, |R91|.reuse, R104, !PT ;  /* 0x000000685b467209 */ /* 0x040fe20007800200 */
[----:B------:R-:W-:Y:S01]  /*27c0*/  FADD R74, R91, R74 ;  /* 0x0000004a5b4a7221 */ /* 0x000fe20000000000 */
[----:B------:R-:W-:-:S02]  /*27d0*/  FADD R104, R82, R83 ;  /* 0x0000005352687221 */ /* 0x000fc40000000000 */
[----:B------:R-:W-:Y:S01]  /*27e0*/  FMNMX3 R70, |R77|, R70, |R86|, !PT ;  /* 0x000000464d467276 */ /* 0x000fe20007800656 */
[----:B------:R-:W-:-:S04]  /*27f0*/  @P3 IMAD.WIDE.U32 R118, R0, 0x9, R124 ;  /* 0x0000000900763825 */ /* 0x000fc800078e007c */
[C---:B------:R-:W-:Y:S01]  /*2800*/  FADD R86, R84.reuse, R89 ;  /* 0x0000005954567221 */ /* 0x040fe20000000000 */
[----:B------:R-:W-:Y:S01]  /*2810*/  FADD R100, R105, R74 ;  /* 0x0000004a69647221 */ /* 0x000fe20000000000 */
[----:B------:R-:W-:Y:S01]  /*2820*/  FMNMX3 R84, |R84|, R70, |R105|, !PT ;  /* 0x0000004654547276 */ /* 0x000fe20007800669 */
[C---:B------:R-:W-:Y:S01]  /*2830*/  @P3 IMAD R61, R3.reuse, 0x9, RZ ;  /* 0x00000009033d3824 */ /* 0x040fe200078e02ff */
[----:B------:R-:W-:Y:S01]  /*2840*/  @P3 LEA R60, P5, R118, R17, 0x3 ;  /* 0x00000011763c3211 */ /* 0x000fe200078a18ff */
[----:B------:R-:W-:Y:S02]  /*2850*/  @P3 IMAD R63, R3, 0xa, RZ ;  /* 0x0000000a033f3824 */ /* 0x000fe400078e02ff */
[----:B------:R-:W-:Y:S01]  /*2860*/  FADD R105, R75, R76 ;  /* 0x0000004c4b697221 */ /* 0x000fe20000000000 */
[----:B------:R-:W-:Y:S01]  /*2870*/  @P3 IMAD.IADD R61, R61, 0x1, R119 ;  /* 0x000000013d3d3824 */ /* 0x000fe200078e0277 */
[----:B------:R-:W-:Y:S01]  /*2880*/  FMNMX3 R84, |R75|, R84, |R82|, !PT ;  /* 0x000000544b547276 */ /* 0x000fe20007800652 */
[----:B------:R-:W-:-:S02]  /*2890*/  @P3 IMAD.MOV.U32 R119, RZ, RZ, R125 ;  /* 0x000000ffff773224 */ /* 0x000fc400078e007d */
[----:B------:R-:W-:Y:S01]  /*28a0*/  IMAD.U32 R77, R67, 0x10000, RZ ;  /* 0x00010000434d7824 */ /* 0x000fe200078e00ff */
[----:B------:R-:W-:Y:S01]  /*28b0*/  @P3 LEA.HI.X R61, R118, R16, R61, 0x3, P5 ;  /* 0x00000010763d3211 */ /* 0x000fe200028f1c3d */
[----:B------:R-:W-:Y:S02]  /*28c0*/  @P3 IMAD.MOV.U32 R118, RZ, RZ, R124 ;  /* 0x000000ffff763224 */ /* 0x000fe400078e007c */
[----:B------:R-:W-:Y:S01]  /*28d0*/  FMUL R87, R77, R6 ;  /* 0x000000064d577220 */ /* 0x000fe20000400000 */
[----:B------:R-:W-:Y:S02]  /*28e0*/  @P3 IMAD R65, R3, 0xb, RZ ;  /* 0x0000000b03413824 */ /* 0x000fe400078e02ff */
[----:B------:R-:W-:Y:S01]  /*28f0*/  FADD R86, R77, R86 ;  /* 0x000000564d567221 */ /* 0x000fe20000000000 */
[----:B------:R-:W-:Y:S01]  /*2900*/  @P3 IMAD.WIDE.U32 R118, R0, 0xa, R118 ;  /* 0x0000000a00763825 */ /* 0x000fe200078e0076 */
[----:B------:R-:W-:-:S03]  /*2910*/  F2FP.SATFINITE.E4M3.F32.PACK_AB_MERGE_C R70, RZ, R87, RZ ;  /* 0x00000057ff46723e */ /* 0x000fc600048070ff */
[----:B------:R-:W-:Y:S01]  /*2920*/  @P3 IMAD.IADD R63, R63, 0x1, R119 ;  /* 0x000000013f3f3824 */ /* 0x000fe200078e0277 */
[----:B------:R-:W-:Y:S01]  /*2930*/  @P3 LEA R62, P5, R118, R17, 0x3 ;  /* 0x00000011763e3211 */ /* 0x000fe200078a18ff */
[----:B------:R-:W-:Y:S01]  /*2940*/  @P3 IMAD.MOV.U32 R119, RZ, RZ, R125 ;  /* 0x000000ffff773224 */ /* 0x000fe200078e007d */
[----:B------:R-:W-:Y:S01]  /*2950*/  SHF.R.U32.HI R87, RZ, 0x10, R67 ;  /* 0x00000010ff577819 */ /* 0x000fe20000011643 */
[----:B------:R-:W-:Y:S01]  /*2960*/  IMAD.IADD R75, R4, 0x1, R71 ;  /* 0x00000001044b7824 */ /* 0x000fe200078e0247 */
[----:B------:R-:W-:Y:S01]  /*2970*/  @P3 LEA.HI.X R63, R118, R16, R63, 0x3, P5 ;  /* 0x00000010763f3211 */ /* 0x000fe200028f1c3f */
[----:B------:R-:W-:Y:S01]  /*2980*/  @P3 IMAD.MOV.U32 R118, RZ, RZ, R124 ;  /* 0x000000ffff763224 */ /* 0x000fe200078e007c */
[----:B------:R-:W-:Y:S01]  /*2990*/  LOP3.LUT R70, R70, 0xffff, RZ, 0xc0, !PT ;  /* 0x0000ffff46467812 */ /* 0x000fe200078ec0ff */
[----:B------:R-:W-:Y:S01]  /*29a0*/  IMAD.U32 R87, R87, 0x10000, RZ ;  /* 0x0001000057577824 */ /* 0x000fe200078e00ff */
[----:B------:R-:W-:Y:S01]  /*29b0*/  LOP3.LUT R75, R75, 0x1f, RZ, 0xc0, !PT ;  /* 0x0000001f4b4b7812 */ /* 0x000fe200078ec0ff */
[----:B------:R-:W-:-:S04]  /*29c0*/  @P3 IMAD.WIDE.U32 R118, R0, 0xb, R118 ;  /* 0x0000000b00763825 */ /* 0x000fc800078e0076 */
[C---:B------:R-:W-:Y:S01]  /*29d0*/  FMUL R74, R87.reuse, R6 ;  /* 0x00000006574a7220 */ /* 0x040fe20000400000 */
[----:B------:R-:W-:Y:S01]  /*29e0*/  FADD R100, R87, R100 ;  /* 0x0000006457647221 */ /* 0x000fe20000000000 */
[----:B------:R-:W-:Y:S01]  /*29f0*/  @P3 IMAD.IADD R65, R65, 0x1, R119 ;  /* 0x0000000141413824 */ /* 0x000fe200078e0277 */
[----:B------:R-:W-:Y:S01]  /*2a00*/  @P3 LEA R64, P5, R118, R17, 0x3 ;  /* 0x0000001176403211 */ /* 0x000fe200078a18ff */
[----:B------:R-:W-:Y:S01]  /*2a10*/  IMAD.SHL.U32 R67, R70, 0x1000000, RZ ;  /* 0x0100000046437824 */ /* 0x000fe200078e00ff */
[----:B------:R-:W-:Y:S02]  /*2a20*/  F2FP.SATFINITE.E4M3.F32.PACK_AB_MERGE_C R74, RZ, R74, RZ ;  /* 0x0000004aff4a723e */ /* 0x000fe400048070ff */
[----:B------:R-:W-:Y:S02]  /*2a30*/  @P3 LEA.HI.X R65, R118, R16, R65, 0x3, P5 ;  /* 0x0000001076413211 */ /* 0x000fe400028f1c41 */
[----:B------:R-:W-:Y:S02]  /*2a40*/  @P2 IADD3 R89, P5, PT, R126, R56, RZ ;  /* 0x000000387e592210 */ /* 0x000fe40007fbe0ff */
[----:B------:R-:W-:-:S02]  /*2a50*/  LOP3.LUT R67, R88, R67, RZ, 0xfc, !PT ;  /* 0x0000004358437212 */ /* 0x000fc400078efcff */
[----:B------:R-:W-:Y:S01]  /*2a60*/  FMNMX3 R88, |R77|, R84, |R87|, !PT ;  /* 0x000000544d587276 */ /* 0x000fe20007800657 */
[----:B------:R-:W-:Y:S01]  /*2a70*/  @P2 IMAD.X R127, R127, 0x1, R57, P5 ;  /* 0x000000017f7f2824 */ /* 0x000fe200028e0639 */
[C---:B------:R-:W-:Y:S02]  /*2a80*/  @P2 LEA R126, P5, R89.reuse, R17, 0x3 ;  /* 0x00000011597e2211 */ /* 0x040fe400078a18ff */
[----:B------:R-:W-:Y:S02]  /*2a90*/  LOP3.LUT R87, R74, 0xffff, RZ, 0xc0, !PT ;  /* 0x0000ffff4a577812 */ /* 0x000fe400078ec0ff */
[----:B------:R-:W-:Y:S01]  /*2aa0*/  @P2 LEA.HI.X R127, R89, R16, R127, 0x3, P5 ;  /* 0x00000010597f2211 */ /* 0x000fe200028f1c7f */
[----:B------:R-:W-:Y:S08]  /*2ab0*/  @P0 BRA `(.L_x_28288) ;  /* 0x0000000000300947 */ /* 0x000ff00003800000 */
[----:B------:R-:W-:Y:S02]  /*2ac0*/  IMAD.U32 R70, R70, 0x10000, RZ ;  /* 0x0001000046467824 */ /* 0x000fe400078e00ff */
[----:B------:R-:W-:Y:S02]  /*2ad0*/  IMAD R83, R3, 0x7, RZ ;  /* 0x0000000703537824 */ /* 0x000fe400078e02ff */
[----:B------:R-:W-:Y:S01]  /*2ae0*/  IMAD.WIDE.U32 R122, R0, 0x7, R122 ;  /* 0x00000007007a7825 */ /* 0x000fe200078e007a */
[----:B------:R-:W-:-:S03]  /*2af0*/  LOP3.LUT R70, R70, 0xff0000, RZ, 0xc0, !PT ;  /* 0x00ff000046467812 */ /* 0x000fc600078ec0ff */
[----:B------:R-:W-:Y:S02]  /*2b00*/  IMAD.SHL.U32 R74, R36, 0x100, RZ ;  /* 0x00000100244a7824 */ /* 0x000fe400078e00ff */
[----:B------:R-:W-:Y:S01]  /*2b10*/  IMAD R71, R87, 0x1000000, R70 ;  /* 0x0100000057477824 */ /* 0x000fe200078e0246 */
[----:B------:R-:W-:Y:S01]  /*2b20*/  LEA R70, P0, R122, R10, 0x2 ;  /* 0x0000000a7a467211 */ /* 0x000fe200078010ff */
[----:B------:R-:W-:-:S03]  /*2b30*/  IMAD.IADD R83, R83, 0x1, R123 ;  /* 0x0000000153537824 */ /* 0x000fc600078e027b */
[----:B------:R-:W-:Y:S02]  /*2b40*/  LOP3.LUT R77, R71, 0xffff, R74, 0xf8, !PT ;  /* 0x0000ffff474d7812 */ /* 0x000fe400078ef84a */
[----:B------:R-:W-:Y:S02]  /*2b50*/  LEA.HI.X R71, R122, R12, R83, 0x2, P0 ;  /* 0x0000000c7a477211 */ /* 0x000fe400000f1453 */
[----:B------:R-:W-:-:S05]  /*2b60*/  LOP3.LUT R77, R77, 0xff, R34, 0xf8, !PT ;  /* 0x000000ff4d4d7812 */ /* 0x000fca00078ef822 */
[----:B------:R0:W-:Y:S02]  /*2b70*/  STG.E desc[UR4][R70.64], R77 ;  /* 0x0000004d46007986 */ /* 0x0001e4000c101904 */
.L_x_28288:
[----:B------:R-:W-:Y:S05]  /*2b80*/  BSYNC.RECONVERGENT B0 ;  /* 0x0000000000007941 */ /* 0x000fea0003800200 */
.L_x_28287:
[C---:B------:R-:W-:Y:S01]  /*2b90*/  IMAD.U32 R89, R68.reuse, 0x10000, RZ ;  /* 0x0001000044597824 */ /* 0x040fe200078e00ff */
[--C-:B------:R-:W-:Y:S01]  /*2ba0*/  SHF.R.U64 R119, R68, 0x10, R69.reuse ;  /* 0x0000001044777819 */ /* 0x100fe20000001245 */
[----:B------:R-:W-:Y:S01]  /*2bb0*/  IMAD.U32 R107, R69, 0x10000, RZ ;  /* 0x00010000456b7824 */ /* 0x000fe200078e00ff */
[----:B------:R-:W-:Y:S02]  /*2bc0*/  SHF.R.U32.HI R84, RZ, 0x10, R69 ;  /* 0x00000010ff547819 */ /* 0x000fe40000011645 */
[----:B------:R-:W-:Y:S02]  /*2bd0*/  @!P2 CS2R R68, SRZ ;  /* 0x000000000044a805 */ /* 0x000fe4000001ff00 */
[----:B------:R-:W-:Y:S02]  /*2be0*/  @!P2 CS2R R82, SRZ ;  /* 0x000000000052a805 */ /* 0x000fe4000001ff00 */
[----:B------:R-:W-:Y:S01]  /*2bf0*/  @!P1 CS2R R72, SRZ ;  /* 0x0000000000489805 */ /* 0x000fe2000001ff00 */
[----:B------:R1:W2:Y:S01]  /*2c00*/  SHFL.IDX PT, R102, R86, R75, 0x1f ;  /* 0x00001f4b56667589 */ /* 0x0002a200000e0000 */
[----:B0-----:R-:W-:-:S03]  /*2c10*/  @!P2 CS2R R70, SRZ ;  /* 0x000000000046a805 */ /* 0x001fc6000001ff00 */
[----:B------:R-:W5:Y:S01]  /*2c20*/  @P2 LDG.E.64 R68, desc[UR4][R78.64] ;  /* 0x000000044e442981 */ /* 0x000f62000c1e1b00 */
[C---:B------:R-:W-:Y:S01]  /*2c30*/  IMAD.U32 R91, R72.reuse, 0x10000, RZ ;  /* 0x00010000485b7824 */ /* 0x040fe200078e00ff */
[--C-:B------:R-:W-:Y:S01]  /*2c40*/  SHF.R.U64 R123, R72, 0x10, R73.reuse ;  /* 0x00000010487b7819 */ /* 0x100fe20000001249 */
[----:B------:R-:W-:Y:S01]  /*2c50*/  IMAD.U32 R109, R73, 0x10000, RZ ;  /* 0x00010000496d7824 */ /* 0x000fe200078e00ff */
[----:B------:R-:W5:Y:S01]  /*2c60*/  @P2 LDG.E.64 R82, desc[UR4][R120.64] ;  /* 0x0000000478522981 */ /* 0x000f62000c1e1b00 */
[----:B-1----:R-:W-:-:S03]  /*2c70*/  SHF.R.U32.HI R86, RZ, 0x10, R73 ;  /* 0x00000010ff567819 */ /* 0x002fc60000011649 */
[----:B------:R-:W0:Y:S01]  /*2c80*/  SHFL.IDX PT, R105, R105, R75, 0x1f ;  /* 0x00001f4b69697589 */ /* 0x000e2200000e0000 */
[----:B------:R-:W-:-:S03]  /*2c90*/  @!P2 CS2R R78, SRZ ;  /* 0x00000000004ea805 */ /* 0x000fc6000001ff00 */
[----:B------:R-:W1:Y:S04]  /*2ca0*/  SHFL.IDX PT, R104, R104, R75, 0x1f ;  /* 0x00001f4b68687589 */ /* 0x000e6800000e0000 */
[----:B------:R-:W5:Y:S01]  /*2cb0*/  @P2 LDG.E.64 R78, desc[UR4][R126.64] ;  /* 0x000000047e4e2981 */ /* 0x000f62000c1e1b00 */
[----:B------:R-:W-:-:S03]  /*2cc0*/  @!P2 CS2R R72, SRZ ;  /* 0x000000000048a805 */ /* 0x000fc6000001ff00 */
[----:B------:R3:W4:Y:S01]  /*2cd0*/  SHFL.IDX PT, R100, R100, R75, 0x1f ;  /* 0x00001f4b64647589 */ /* 0x00072200000e0000 */
[----:B------:R-:W-:-:S03]  /*2ce0*/  @!P2 CS2R R76, SRZ ;  /* 0x00000000004ca805 */ /* 0x000fc6000001ff00 */
[----:B------:R2:W5:Y:S01]  /*2cf0*/  @P2 LDG.E.64 R72, desc[UR4][R114.64] ;  /* 0x0000000472482981 */ /* 0x000562000c1e1b00 */
[----:B------:R-:W-:-:S03]  /*2d00*/  IMAD.U32 R119, R119, 0x10000, RZ ;  /* 0x0001000077777824 */ /* 0x000fc600078e00ff */
[----:B------:R-:W5:Y:S01]  /*2d10*/  @P2 LDG.E.64 R70, desc[UR4][R80.64] ;  /* 0x0000000450462981 */ /* 0x000f62000c1e1b00 */
[----:B---3--:R-:W-:-:S03]  /*2d20*/  @!P2 CS2R R74, SRZ ;  /* 0x00000000004aa805 */ /* 0x008fc6000001ff00 */
[----:B------:R3:W5:Y:S01]  /*2d30*/  @P2 LDG.E.64 R76, desc[UR4][R110.64] ;  /* 0x000000046e4c2981 */ /* 0x000762000c1e1b00 */
[----:B--2---:R-:W-:-:S03]  /*2d40*/  SHF.R.U64 R115, R50, 0x10, R51 ;  /* 0x0000001032737819 */ /* 0x004fc60000001233 */
[----:B------:R2:W5:Y:S01]  /*2d50*/  @P2 LDG.E.64 R74, desc[UR4][R112.64] ;  /* 0x00000004704a2981 */ /* 0x000562000c1e1b00 */
[----:B------:R-:W-:Y:S01]  /*2d60*/  @!P2 CS2R R80, SRZ ;  /* 0x000000000050a805 */ /* 0x000fe2000001ff00 */
[----:B------:R-:W-:Y:S01]  /*2d70*/  IMAD.U32 R115, R115, 0x10000, RZ ;  /* 0x0001000073737824 */ /* 0x000fe200078e00ff */
[----:B---3--:R-:W-:-:S03]  /*2d80*/  SHF.R.U64 R110, R46, 0x10, R47 ;  /* 0x000000102e6e7819 */ /* 0x008fc6000000122f */
[-C--:B------:R-:W-:Y:S01]  /*2d90*/  FMUL R46, R115, R6.reuse ;  /* 0x00000006732e7220 */ /* 0x080fe20000400000 */
[----:B------:R-:W-:Y:S01]  /*2da0*/  IMAD.U32 R111, R84, 0x10000, RZ ;  /* 0x00010000546f7824 */ /* 0x000fe200078e00ff */
[----:B------:R3:W5:Y:S01]  /*2db0*/  @P2 LDG.E.64 R80, desc[UR4][R116.64] ;  /* 0x0000000474502981 */ /* 0x000762000c1e1b00 */
[----:B--2---:R-:W-:Y:S02]  /*2dc0*/  SHF.R.U64 R113, R48, 0x10, R49 ;  /* 0x0000001030717819 */ /* 0x004fe40000001231 */
[----:B------:R-:W-:Y:S01]  /*2dd0*/  SHF.R.U64 R112, R44, 0x10, R45 ;  /* 0x000000102c707819 */ /* 0x000fe2000000122d */
[----:B------:R-:W-:Y:S01]  /*2de0*/  FMUL R44, R119, R6 ;  /* 0x00000006772c7220 */ /* 0x000fe20000400000 */
[----:B------:R-:W-:Y:S02]  /*2df0*/  IMAD.U32 R123, R123, 0x10000, RZ ;  /* 0x000100007b7b7824 */ /* 0x000fe400078e00ff */
[----:B------:R-:W-:Y:S02]  /*2e00*/  IMAD.U32 R113, R113, 0x10000, RZ ;  /* 0x0001000071717824 */ /* 0x000fe400078e00ff */
[----:B------:R-:W-:Y:S01]  /*2e10*/  IMAD.U32 R86, R86, 0x10000, RZ ;  /* 0x0001000056567824 */ /* 0x000fe200078e00ff */
[----:B---3--:R-:W-:Y:S01]  /*2e20*/  F2FP.SATFINITE.E4M3.F32.PACK_AB_MERGE_C R117, RZ, R44, RZ ;  /* 0x0000002cff75723e */ /* 0x008fe200048070ff */
[----:B------:R-:W-:Y:S01]  /*2e30*/  FMUL R114, R89, R6 ;  /* 0x0000000659727220 */ /* 0x000fe20000400000 */
[----:B------:R-:W-:Y:S01]  /*2e40*/  F2FP.SATFINITE.E4M3.F32.PACK_AB_MERGE_C R44, RZ, R46, RZ ;  /* 0x0000002eff2c723e */ /* 0x000fe200048070ff */
[-C--:B------:R-:W-:Y:S01]  /*2e50*/  FMUL R116, R107, R6.reuse ;  /* 0x000000066b747220 */ /* 0x080fe20000400000 */
        /* <DEDUP_REMOVED lines=11> */
[----:B------:R-:W-:Y:S01]  /*2f10*/  IMAD.SHL.U32 R117, R117, 0x100, RZ ;  /* 0x0000010075757824 */ /* 0x000fe200078e00ff */
[----:B------:R-:W-:-:S02]  /*2f20*/  F2FP.SATFINITE.E4M3.F32.PACK_AB_MERGE_C R90, RZ, R90, RZ ;  /* 0x0000005aff5a723e */ /* 0x000fc400048070ff */
[----:B------:R-:W-:Y:S02]  /*2f30*/  F2FP.SATFINITE.E4M3.F32.PACK_AB_MERGE_C R118, RZ, R118, RZ ;  /* 0x00000076ff76723e */ /* 0x000fe400048070ff */
[----:B------:R-:W-:Y:S02]  /*2f40*/  F2FP.SATFINITE.E4M3.F32.PACK_AB_MERGE_C R84, RZ, R84, RZ ;  /* 0x00000054ff54723e */ /* 0x000fe400048070ff */
[----:B------:R-:W-:Y:S02]  /*2f50*/  F2FP.SATFINITE.E4M3.F32.PACK_AB_MERGE_C R46, RZ, R46, RZ ;  /* 0x0000002eff2e723e */ /* 0x000fe400048070ff */
[----:B------:R-:W-:Y:S02]  /*2f60*/  F2FP.SATFINITE.E4M3.F32.PACK_AB_MERGE_C R108, RZ, R108, RZ ;  /* 0x0000006cff6c723e */ /* 0x000fe400048070ff */
[----:B------:R-:W-:Y:S01]  /*2f70*/  F2FP.SATFINITE.E4M3.F32.PACK_AB_MERGE_C R106, RZ, R106, RZ ;  /* 0x0000006aff6a723e */ /* 0x000fe200048070ff */
[----:B01--4-:R-:W-:Y:S06]  /*2f80*/  @P4 BRA `(.L_x_28290) ;  /* 0x0000000000404947 */ /* 0x013fec0003800000 */
[----:B------:R-:W0:Y:S01]  /*2f90*/  S2R R121, SR_TID.X ;  /* 0x0000000000797919 */ /* 0x000e220000002100 */
[----:B------:R-:W-:-:S05]  /*2fa0*/  LOP3.LUT R48, R14, 0x3, RZ, 0xcf, !PT ;  /* 0x000000030e307812 */ /* 0x000fca00078ecfff */
[----:B0-----:R-:W-:Y:S02]  /*2fb0*/  IMAD.IADD R50, R48, 0x1, R121 ;  /* 0x0000000130327824 */ /* 0x001fe400078e0279 */
[----:B------:R-:W-:-:S03]  /*2fc0*/  IMAD.U32 R48, R118, 0x10000, RZ ;  /* 0x0001000076307824 */ /* 0x000fc600078e00ff */
[----:B------:R-:W-:Y:S02]  /*2fd0*/  LOP3.LUT R127, R50, 0x1f, RZ, 0xc0, !PT ;  /* 0x0000001f327f7812 */ /* 0x000fe400078ec0ff */
[----:B------:R-:W-:Y:S02]  /*2fe0*/  LOP3.LUT R121, R48, 0xff0000, RZ, 0xc0, !PT ;  /* 0x00ff000030797812 */ /* 0x000fe400078ec0ff */
[----:B------:R-:W-:Y:S02]  /*2ff0*/  LOP3.LUT R48, R106, 0xffff, RZ, 0xc0, !PT ;  /* 0x0000ffff6a307812 */ /* 0x000fe400078ec0ff */
[----:B------:R-:W-:-:S03]  /*3000*/  IADD3 R127, P0, PT, R127, R54, RZ ;  /* 0x000000367f7f7210 */ /* 0x000fc60007f1e0ff */
[----:B------:R-:W-:Y:S02]  /*3010*/  IMAD R121, R48, 0x1000000, R121 ;  /* 0x0100000030797824 */ /* 0x000fe400078e0279 */
[----:B------:R-:W-:-:S05]  /*3020*/  IMAD.SHL.U32 R48, R108, 0x100, RZ ;  /* 0x000001006c307824 */ /* 0x000fca00078e00ff */
[----:B------:R-:W-:Y:S01]  /*3030*/  LOP3.LUT R121, R121, 0xffff, R48, 0xf8, !PT ;  /* 0x0000ffff79797812 */ /* 0x000fe200078ef830 */
[----:B------:R-:W-:Y:S01]  /*3040*/  IMAD.X R48, RZ, RZ, R8, P0 ;  /* 0x000000ffff307224 */ /* 0x000fe200000e0608 */
[----:B------:R-:W-:Y:S02]  /*3050*/  LEA R126, P0, R127, R10, 0x2 ;  /* 0x0000000a7f7e7211 */ /* 0x000fe400078010ff */
[----:B------:R-:W-:Y:S02]  /*3060*/  LOP3.LUT R121, R121, 0xff, R90, 0xf8, !PT ;  /* 0x000000ff79797812 */ /* 0x000fe400078ef85a */
[----:B------:R-:W-:-:S05]  /*3070*/  LEA.HI.X R127, R127, R12, R48, 0x2, P0 ;  /* 0x0000000c7f7f7211 */ /* 0x000fca00000f1430 */
[----:B------:R0:W-:Y:S04]  /*3080*/  STG.E desc[UR4][R126.64], R121 ;  /* 0x000000797e007986 */ /* 0x0001e8000c101904 */
.L_x_28290:
[----:B------:R-:W-:Y:S05]  /*3090*/  BSYNC.RECONVERGENT B0 ;  /* 0x0000000000007941 */ /* 0x000fea0003800200 */
.L_x_28289:
[----:B------:R-:W-:Y:S04]  /*30a0*/  BSSY.RECONVERGENT B0, `(.L_x_28291) ;  /* 0x0000011000007945 */ /* 0x000fe80003800200 */
[----:B------:R-:W-:Y:S05]  /*30b0*/  @P4 BRA `(.L_x_28292) ;  /* 0x00000000003c4947 */ /* 0x000fea0003800000 */
[----:B------:R-:W1:Y:S01]  /*30c0*/  S2R R48, SR_TID.X ;  /* 0x0000000000307919 */ /* 0x000e620000002100 */
[----:B0-----:R-:W-:-:S05]  /*30d0*/  LOP3.LUT R121, R14, 0x3, RZ, 0xcf, !PT ;  /* 0x000000030e797812 */ /* 0x001fca00078ecfff */
[----:B-1----:R-:W-:Y:S02]  /*30e0*/  IMAD.IADD R50, R121, 0x1, R48 ;  /* 0x0000000179327824 */ /* 0x002fe400078e0230 */
[----:B------:R-:W-:-:S03]  /*30f0*/  IMAD.U32 R48, R116, 0x10000, RZ ;  /* 0x0001000074307824 */ /* 0x000fc600078e00ff */
[----:B------:R-:W-:Y:S02]  /*3100*/  LOP3.LUT R127, R50, 0x1f, RZ, 0xc0, !PT ;  /* 0x0000001f327f7812 */ /* 0x000fe400078ec0ff */
[----:B------:R-:W-:Y:S02]  /*3110*/  LOP3.LUT R121, R48, 0xff0000, RZ, 0xc0, !PT ;  /* 0x00ff000030797812 */ /* 0x000fe400078ec0ff */
[----:B------:R-:W-:Y:S02]  /*3120*/  LOP3.LUT R48, R84, 0xffff, RZ, 0xc0, !PT ;  /* 0x0000ffff54307812 */ /* 0x000fe400078ec0ff */
[----:B------:R-:W-:-:S03]  /*3130*/  IADD3 R127, P0, P1, R0, R54, R127 ;  /* 0x00000036007f7210 */ /* 0x000fc6000791e07f */
[----:B------:R-:W-:-:S05]  /*3140*/  IMAD R48, R48, 0x1000000, R121 ;  /* 0x0100000030307824 */ /* 0x000fca00078e0279 */
[----:B------:R-:W-:Y:S02]  /*3150*/  LOP3.LUT R121, R48, 0xffff, R117, 0xf8, !PT ;  /* 0x0000ffff30797812 */ /* 0x000fe400078ef875 */
[----:B------:R-:W-:Y:S02]  /*3160*/  IADD3.X R48, PT, PT, R3, R8, RZ, P0, P1 ;  /* 0x0000000803307210 */ /* 0x000fe400007e24ff */
[----:B------:R-:W-:Y:S02]  /*3170*/  LEA R126, P0, R127, R10, 0x2 ;  /* 0x0000000a7f7e7211 */ /* 0x000fe400078010ff */
[----:B------:R-:W-:Y:S02]  /*3180*/  LOP3.LUT R121, R121, 0xff, R114, 0xf8, !PT ;  /* 0x000000ff79797812 */ /* 0x000fe400078ef872 */
[----:B------:R-:W-:-:S05]  /*3190*/  LEA.HI.X R127, R127, R12, R48, 0x2, P0 ;  /* 0x0000000c7f7f7211 */ /* 0x000fca00000f1430 */
[----:B------:R1:W-:Y:S04]  /*31a0*/  STG.E desc[UR4][R126.64], R121 ;  /* 0x000000797e007986 */ /* 0x0003e8000c101904 */
.L_x_28292:
[----:B------:R-:W-:Y:S05]  /*31b0*/  BSYNC.RECONVERGENT B0 ;  /* 0x0000000000007941 */ /* 0x000fea0003800200 */
.L_x_28291:
[-C--:B------:R-:W-:Y:S01]  /*31c0*/  FMUL R48, R110, R6.reuse ;  /* 0x000000066e307220 */ /* 0x080fe20000400000 */
[----:B------:R-:W-:Y:S01]  /*31d0*/  FMUL R50, R112, R6 ;  /* 0x0000000670327220 */ /* 0x000fe20000400000 */
[----:B------:R-:W-:Y:S01]  /*31e0*/  LOP3.LUT R34, R44, 0xff, RZ, 0xc0, !PT ;  /* 0x000000ff2c227812 */ /* 0x000fe200078ec0ff */
[----:B------:R-:W-:Y:S01]  /*31f0*/  IMAD.SHL.U32 R42, R87, 0x1000000, RZ ;  /* 0x01000000572a7824 */ /* 0x000fe200078e00ff */
[----:B01----:R-:W-:Y:S01]  /*3200*/  PRMT R121, R46, 0x7104, RZ ;  /* 0x000071042e797816 */ /* 0x003fe200000000ff */
[--C-:B------:R-:W-:Y:S01]  /*3210*/  @P3 IMAD.MOV.U32 R126, RZ, RZ, R124.reuse ;  /* 0x000000ffff7e3224 */ /* 0x100fe200078e007c */
[----:B------:R-:W-:Y:S01]  /*3220*/  F2FP.SATFINITE.E4M3.F32.PACK_AB_MERGE_C R48, RZ, R48, RZ ;  /* 0x00000030ff30723e */ /* 0x000fe200048070ff */
[----:B------:R-:W-:Y:S01]  /*3230*/  @P3 IMAD.MOV.U32 R127, RZ, RZ, R125 ;  /* 0x000000ffff7f3224 */ /* 0x000fe200078e007d */
[----:B------:R-:W-:Y:S01]  /*3240*/  F2FP.SATFINITE.E4M3.F32.PACK_AB_MERGE_C R50, RZ, R50, RZ ;  /* 0x00000032ff32723e */ /* 0x000fe200048070ff */
[----:B------:R-:W-:Y:S01]  /*3250*/  @P3 IMAD.MOV.U32 R122, RZ, RZ, R124 ;  /* 0x000000ffff7a3224 */ /* 0x000fe200078e007c */
[----:B------:R-:W-:Y:S01]  /*3260*/  LOP3.LUT R34, R34, 0xff00, R121, 0xf8, !PT ;  /* 0x0000ff0022227812 */ /* 0x000fe200078ef879 */
[----:B------:R-:W-:Y:S01]  /*3270*/  IMAD.U32 R121, R48, 0x10000, RZ ;  /* 0x0001000030797824 */ /* 0x000fe200078e00ff */
[----:B------:R-:W-:Y:S01]  /*3280*/  LOP3.LUT R36, R50, 0xffff, RZ, 0xc0, !PT ;  /* 0x0000ffff32247812 */ /* 0x000fe200078ec0ff */
[----:B------:R-:W-:Y:S01]  /*3290*/  @P3 IMAD.WIDE.U32 R126, R0, 0xc, R126 ;  /* 0x0000000c007e3825 */ /* 0x000fe200078e007e */
[----:B------:R-:W-:Y:S01]  /*32a0*/  LOP3.LUT R85, R85, R42, RZ, 0xfc, !PT ;  /* 0x0000002a55557212 */ /* 0x000fe200078efcff */
[----:B------:R-:W-:Y:S01]  /*32b0*/  BSSY.RECONVERGENT B0, `(.L_x_28293) ;  /* 0x0000109000007945 */ /* 0x000fe20003800200 */
[----:B------:R-:W-:Y:S01]  /*32c0*/  LOP3.LUT R34, R34, 0xff0000, R121, 0xf8, !PT ;  /* 0x00ff000022227812 */ /* 0x000fe200078ef879 */
[----:B------:R-:W-:Y:S01]  /*32d0*/  IMAD.SHL.U32 R87, R36, 0x1000000, RZ ;  /* 0x0100000024577824 */ /* 0x000fe200078e00ff */
[----:B------:R-:W-:Y:S01]  /*32e0*/  FMNMX3 R42, |R91|, R88, |R123|, !PT ;  /* 0x000000585b2a7276 */ /* 0x000fe2000780067b */
[----:B------:R-:W-:-:S02]  /*32f0*/  @P3 IMAD R121, R3, 0xc, RZ ;  /* 0x0000000c03793824 */ /* 0x000fc400078e02ff */
[----:B------:R-:W-:Y:S01]  /*3300*/  FADD R36, RZ, R123 ;  /* 0x0000007bff247221 */ /* 0x000fe20000000000 */
[----:B------:R-:W-:Y:S01]  /*3310*/  @P3 IMAD.MOV.U32 R123, RZ, RZ, R125 ;  /* 0x000000ffff7b3224 */ /* 0x000fe200078e007d */
[----:B------:R-:W-:Y:S01]  /*3320*/  LOP3.LUT R87, R34, R87, RZ, 0xfc, !PT ;  /* 0x0000005722577212 */ /* 0x000fe200078efcff */
[----:B------:R-:W-:Y:S01]  /*3330*/  FADD R34, RZ, R91 ;  /* 0x0000005bff227221 */ /* 0x000fe20000000000 */
[----:B------:R-:W-:Y:S01]  /*3340*/  FMNMX3 R42, |R109|, R42, |R86|, !PT ;  /* 0x0000002a6d2a7276 */ /* 0x000fe20007800656 */
[----:B------:R-:W-:Y:S01]  /*3350*/  @P3 IMAD.IADD R121, R121, 0x1, R127 ;  /* 0x0000000179793824 */ /* 0x000fe200078e027f */
[----:B------:R-:W-:Y:S01]  /*3360*/  @P3 LEA R120, P0, R126, R17, 0x3 ;  /* 0x000000117e783211 */ /* 0x000fe200078018ff */
[C---:B------:R-:W-:Y:S01]  /*3370*/  FADD R34, R89.reuse, R34 ;  /* 0x0000002259227221 */ /* 0x040fe20000000000 */
[----:B------:R-:W-:Y:S01]  /*3380*/  FMNMX3 R42, |R89|, R42, |R119|, !PT ;  /* 0x0000002a592a7276 */ /* 0x000fe20007800677 */
[----:B------:R-:W-:Y:S01]  /*3390*/  @P3 IMAD.WIDE.U32 R122, R0, 0xd, R122 ;  /* 0x0000000d007a3825 */ /* 0x000fe200078e007a */
[----:B------:R-:W-:-:S03]  /*33a0*/  @P3 LEA.HI.X R121, R126, R16, R121, 0x3, P0 ;  /* 0x000000107e793211 */ /* 0x000fc600000f1c79 */
[----:B------:R-:W-:Y:S01]  /*33b0*/  FADD R36, R119, R36 ;  /* 0x0000002477247221 */ /* 0x000fe20000000000 */
[----:B------:R-:W-:Y:S01]  /*33c0*/  LOP3.LUT R91, R90, 0xff, RZ, 0xc0, !PT ;  /* 0x000000ff5a5b7812 */ /* 0x000fe200078ec0ff */
[----:B------:R-:W-:Y:S01]  /*33d0*/  @P3 IMAD R89, R3, 0xd, RZ ;  /* 0x0000000d03593824 */ /* 0x000fe200078e02ff */
[----:B------:R-:W-:Y:S01]  /*33e0*/  @P3 LEA R88, P0, R122, R17, 0x3 ;  /* 0x000000117a583211 */ /* 0x000fe200078018ff */
[----:B------:R-:W-:Y:S01]  /*33f0*/  VIADD R66, R66, 0x1e ;  /* 0x0000001e42427836 */ /* 0x000fe20000000000 */
[----:B------:R-:W-:Y:S01]  /*3400*/  @P3 IADD3 R119, PT, PT, R96, 0x1d, -R15 ;  /* 0x0000001d60773810 */ /* 0x000fe20007ffe80f */
[----:B------:R-:W-:Y:S01]  /*3410*/  @P3 IMAD.IADD R89, R89, 0x1, R123 ;  /* 0x0000000159593824 */ /* 0x000fe200078e027b */
[----:B------:R-:W-:Y:S01]  /*3420*/  FMNMX R42, |R107|, R42, !PT ;  /* 0x0000002a6b2a7209 */ /* 0x000fe20007800200 */
[----:B------:R-:W-:Y:S01]  /*3430*/  IMAD R114, R114, 0x100, R91 ;  /* 0x0000010072727824 */ /* 0x000fe200078e025b */
[----:B------:R-:W-:Y:S01]  /*3440*/  @P3 LOP3.LUT R119, R119, 0x1f, RZ, 0xc0, !PT ;  /* 0x0000001f77773812 */ /* 0x000fe200078ec0ff */
[----:B------:R-:W-:Y:S01]  /*3450*/  FADD R86, RZ, R86 ;  /* 0x00000056ff567221 */ /* 0x000fe20000000000 */
[----:B------:R-:W-:Y:S01]  /*3460*/  @P3 LEA.HI.X R89, R122, R16, R89, 0x3, P0 ;  /* 0x000000107a593211 */ /* 0x000fe200000f1c59 */
[----:B------:R-:W-:Y:S01]  /*3470*/  IMAD.U32 R18, R18, 0x10000, RZ ;  /* 0x0001000012127824 */ /* 0x000fe200078e00ff */
[----:B------:R-:W-:Y:S01]  /*3480*/  @P3 IADD3 R90, P0, PT, R124, R56, RZ ;  /* 0x000000387c5a3210 */ /* 0x000fe20007f1e0ff */
[----:B------:R-:W-:Y:S01]  /*3490*/  IMAD.U32 R29, R29, 0x10000, RZ ;  /* 0x000100001d1d7824 */ /* 0x000fe200078e00ff */
[----:B------:R-:W-:-:S02]  /*34a0*/  LOP3.LUT R66, R66, 0x1f, RZ, 0xc0, !PT ;  /* 0x0000001f42427812 */ /* 0x000fc400078ec0ff */
[----:B------:R-:W-:Y:S01]  /*34b0*/  LOP3.LUT R23, R23, 0xff, RZ, 0xc0, !PT ;  /* 0x000000ff17177812 */ /* 0x000fe200078ec0ff */
[----:B------:R-:W-:Y:S01]  /*34c0*/  @P3 IMAD.X R91, R125, 0x1, R57, P0 ;  /* 0x000000017d5b3824 */ /* 0x000fe200000e0639 */
[----:B------:R-:W-:Y:S02]  /*34d0*/  @P3 LEA R122, P0, R90, R17, 0x3 ;  /* 0x000000115a7a3211 */ /* 0x000fe400078018ff */
[----:B------:R-:W-:Y:S01]  /*34e0*/  LOP3.LUT R108, R117, 0xff, R108, 0xf8, !PT ;  /* 0x000000ff756c7812 */ /* 0x000fe200078ef86c */
[----:B------:R-:W-:Y:S01]  /*34f0*/  IMAD R32, R32, 0x100, R23 ;  /* 0x0000010020207824 */ /* 0x000fe200078e0217 */
[----:B------:R-:W-:Y:S02]  /*3500*/  @P3 LEA.HI.X R123, R90, R16, R91, 0x3, P0 ;  /* 0x000000105a7b3211 */ /* 0x000fe400000f1c5b */
[----:B------:R-:W-:Y:S02]  /*3510*/  @P3 IADD3 R91, PT, PT, R96, 0x1d, -R15 ;  /* 0x0000001d605b3810 */ /* 0x000fe40007ffe80f */
[----:B------:R-:W-:-:S02]  /*3520*/  LOP3.LUT R22, R22, 0xff, RZ, 0xc0, !PT ;  /* 0x000000ff16167812 */ /* 0x000fc400078ec0ff */
[----:B------:R-:W-:Y:S02]  /*3530*/  @P3 LOP3.LUT R91, R91, 0x1f, RZ, 0xc0, !PT ;  /* 0x0000001f5b5b3812 */ /* 0x000fe400078ec0ff */
[----:B------:R-:W-:Y:S01]  /*3540*/  LOP3.LUT R20, R20, 0xff, R33, 0xf8, !PT ;  /* 0x000000ff14147812 */ /* 0x000fe200078ef821 */
[----:B------:R-:W-:Y:S01]  /*3550*/  IMAD R22, R21, 0x100, R22 ;  /* 0x0000010015167824 */ /* 0x000fe200078e0216 */
[----:B------:R-:W-:Y:S01]  /*3560*/  @P3 IADD3 R124, P0, P1, R91, R54, R56 ;  /* 0x000000365b7c3210 */ /* 0x000fe2000791e038 */
[----:B------:R-:W-:Y:S01]  /*3570*/  @P3 IMAD R91, R3, 0xe, RZ ;  /* 0x0000000e035b3824 */ /* 0x000fe200078e02ff */
[----:B------:R-:W-:Y:S01]  /*3580*/  LOP3.LUT R29, R29, 0xff0000, RZ, 0xc0, !PT ;  /* 0x00ff00001d1d7812 */ /* 0x000fe200078ec0ff */
[----:B------:R-:W-:Y:S01]  /*3590*/  IMAD.U32 R21, R31, 0x10000, RZ ;  /* 0x000100001f157824 */ /* 0x000fe200078e00ff */
[----:B------:R-:W-:Y:S02]  /*35a0*/  @P3 IADD3.X R125, PT, PT, RZ, R8, R57, P0, P1 ;  /* 0x00000008ff7d3210 */ /* 0x000fe400007e2439 */
[----:B------:R-:W-:-:S02]  /*35b0*/  LOP3.LUT R31, R30, 0xff, RZ, 0xc0, !PT ;  /* 0x000000ff1e1f7812 */ /* 0x000fc400078ec0ff */
[----:B------:R-:W-:Y:S01]  /*35c0*/  LOP3.LUT R22, R22, 0xffff, RZ, 0xc0, !PT ;  /* 0x0000ffff16167812 */ /* 0x000fe200078ec0ff */
[----:B------:R-:W-:-:S03]  /*35d0*/  @P3 IMAD.WIDE.U32 R124, R0, 0xe, R124 ;  /* 0x0000000e007c3825 */ /* 0x000fc600078e007c */
[----:B------:R-:W-:Y:S01]  /*35e0*/  LOP3.LUT R21, R22, 0xff0000, R21, 0xf8, !PT ;  /* 0x00ff000016157812 */ /* 0x000fe200078ef815 */
[----:B------:R-:W-:Y:S01]  /*35f0*/  @P3 IMAD.IADD R91, R91, 0x1, R125 ;  /* 0x000000015b5b3824 */ /* 0x000fe200078e027d */
[----:B------:R-:W-:Y:S01]  /*3600*/  @P3 LEA R90, P0, R124, R17, 0x3 ;  /* 0x000000117c5a3211 */ /* 0x000fe200078018ff */
[----:B------:R-:W-:Y:S01]  /*3610*/  IMAD R24, R24, 0x100, R31 ;  /* 0x0000010018187824 */ /* 0x000fe200078e021f */
[----:B------:R-:W-:Y:S01]  /*3620*/  LOP3.LUT R31, R20, 0xffff, RZ, 0xc0, !PT ;  /* 0x0000ffff141f7812 */ /* 0x000fe200078ec0ff */
[----:B------:R-:W-:Y:S01]  /*3630*/  IMAD.U32 R22, R26, 0x10000, RZ ;  /* 0x000100001a167824 */ /* 0x000fe200078e00ff */
[----:B------:R-:W-:Y:S02]  /*3640*/  @P3 LEA.HI.X R91, R124, R16, R91, 0x3, P0 ;  /* 0x000000107c5b3211 */ /* 0x000fe400000f1c5b */
[----:B------:R-:W-:Y:S01]  /*3650*/  @P3 IADD3 R124, P0, P1, R119, R54, R56 ;  /* 0x00000036777c3210 */ /* 0x000fe2000791e038 */
[----:B------:R-:W-:Y:S01]  /*3660*/  @P3 IMAD R119, R3, 0xf, RZ ;  /* 0x0000000f03773824 */ /* 0x000fe200078e02ff */
[----:B------:R-:W-:Y:S01]  /*3670*/  LOP3.LUT R20, R29, 0xffff, R24, 0xf8, !PT ;  /* 0x0000ffff1d147812 */ /* 0x000fe200078ef818 */
[----:B------:R-:W-:Y:S01]  /*3680*/  IMAD.U32 R29, R51, 0x10000, RZ ;  /* 0x00010000331d7824 */ /* 0x000fe200078e00ff */
[----:B------:R-:W-:-:S02]  /*3690*/  @P3 IADD3.X R125, PT, PT, RZ, R8, R57, P0, P1 ;  /* 0x00000008ff7d3210 */ /* 0x000fc400007e2439 */
[----:B------:R-:W-:Y:S02]  /*36a0*/  LOP3.LUT R24, R28, 0xffff, RZ, 0xc0, !PT ;  /* 0x0000ffff1c187812 */ /* 0x000fe400078ec0ff */
[----:B------:R-:W-:Y:S01]  /*36b0*/  SHF.R.U32.HI R26, RZ, 0x10, R51 ;  /* 0x00000010ff1a7819 */ /* 0x000fe20000011633 */
[----:B------:R-:W-:Y:S01]  /*36c0*/  @P3 IMAD.WIDE.U32 R124, R0, 0xf, R124 ;  /* 0x0000000f007c3825 */ /* 0x000fe200078e007c */
[----:B------:R-:W-:-:S03]  /*36d0*/  LOP3.LUT R22, R31, 0xff0000, R22, 0xf8, !PT ;  /* 0x00ff00001f167812 */ /* 0x000fc600078ef816 */
[----:B------:R-:W-:Y:S01]  /*36e0*/  @P3 IMAD.IADD R119, R119, 0x1, R125 ;  /* 0x0000000177773824 */ /* 0x000fe200078e027d */
[----:B------:R-:W-:Y:S01]  /*36f0*/  @P3 LEA R126, P0, R124, R17, 0x3 ;  /* 0x000000117c7e3211 */ /* 0x000fe200078018ff */
[----:B------:R-:W-:Y:S01]  /*3700*/  IMAD.SHL.U32 R24, R24, 0x1000000, RZ ;  /* 0x0100000018187824 */ /* 0x000fe200078e00ff */
[----:B------:R-:W-:Y:S01]  /*3710*/  LOP3.LUT R17, R118, 0xff, RZ, 0xc0, !PT ;  /* 0x000000ff76117812 */ /* 0x000fe200078ec0ff */
[----:B------:R-:W-:Y:S01]  /*3720*/  IMAD.U32 R26, R26, 0x10000, RZ ;  /* 0x000100001a1a7824 */ /* 0x000fe200078e00ff */
[----:B------:R-:W-:Y:S01]  /*3730*/  @P3 LEA.HI.X R127, R124, R16, R119, 0x3, P0 ;  /* 0x000000107c7f3211 */ /* 0x000fe200000f1c77 */
[----:B------:R-:W0:Y:S01]  /*3740*/  S2R R118, SR_CgaCtaId ;  /* 0x0000000000767919 */ /* 0x000e220000008800 */
[----:B------:R-:W-:Y:S01]  /*3750*/  LEA R16, R92, 0x2, 0x2 ;  /* 0x000000025c107811 */ /* 0x000fe200078e10ff */
[----:B------:R-:W-:Y:S02]  /*3760*/  IMAD R116, R116, 0x100, R17 ;  /* 0x0000010074747824 */ /* 0x000fe400078e0211 */
[----:B------:R-:W-:Y:S01]  /*3770*/  FADD R17, R111, R86 ;  /* 0x000000566f117221 */ /* 0x000fe20000000000 */
[----:B------:R-:W-:Y:S01]  /*3780*/  LOP3.LUT R119, R106, 0xff, RZ, 0xc0, !PT ;  /* 0x000000ff6a777812 */ /* 0x000fe200078ec0ff */
[----:B------:R-:W-:Y:S01]  /*3790*/  IMAD.U32 R31, R49, 0x10000, RZ ;  /* 0x00010000311f7824 */ /* 0x000fe200078e00ff */
[----:B------:R-:W-:-:S02]  /*37a0*/  ISETP.GE.U32.AND P0, PT, R16, R7, PT ;  /* 0x000000071000720c */ /* 0x000fc40003f06070 */
[----:B------:R-:W-:Y:S02]  /*37b0*/  LEA R16, R92, 0x3, 0x2 ;  /* 0x000000035c107811 */ /* 0x000fe400078e10ff */
[----:B------:R-:W-:Y:S02]  /*37c0*/  ISETP.GE.U32.OR P0, PT, R66, R9, P0 ;  /* 0x000000094200720c */ /* 0x000fe40000706470 */
[----:B------:R-:W-:Y:S01]  /*37d0*/  ISETP.GE.U32.AND P1, PT, R16, R7, PT ;  /* 0x000000071000720c */ /* 0x000fe20003f26070 */
[----:B------:R-:W-:Y:S01]  /*37e0*/  IMAD R16, R92, -0x4, R96 ;  /* 0xfffffffc5c107824 */ /* 0x000fe200078e0260 */
[----:B------:R-:W-:Y:S02]  /*37f0*/  LOP3.LUT R116, R116, 0xffff, RZ, 0xc0, !PT ;  /* 0x0000ffff74747812 */ /* 0x000fe400078ec0ff */
[----:B------:R-:W-:Y:S01]  /*3800*/  SHF.R.U32.HI R49, RZ, 0x10, R49 ;  /* 0x00000010ff317819 */ /* 0x000fe20000011631 */
[----:B------:R-:W-:-:S04]  /*3810*/  VIADD R16, R16, 0x1d ;  /* 0x0000001d10107836 */ /* 0x000fc80000000000 */
[----:B------:R-:W-:Y:S01]  /*3820*/  IMAD.U32 R49, R49, 0x10000, RZ ;  /* 0x0001000031317824 */ /* 0x000fe200078e00ff */
[----:B------:R-:W-:-:S04]  /*3830*/  LOP3.LUT R16, R16, 0x1f, RZ, 0xc0, !PT ;  /* 0x0000001f10107812 */ /* 0x000fc800078ec0ff */
[----:B------:R-:W-:Y:S01]  /*3840*/  ISETP.GE.U32.OR P1, PT, R16, R9, P1 ;  /* 0x000000091000720c */ /* 0x000fe20000f26470 */
[----:B------:R-:W-:Y:S01]  /*3850*/  FADD R16, RZ, R109 ;  /* 0x0000006dff107221 */ /* 0x000fe20000000000 */
[----:B------:R-:W-:-:S03]  /*3860*/  LOP3.LUT R109, R18, 0xff0000, RZ, 0xc0, !PT ;  /* 0x00ff0000126d7812 */ /* 0x000fc600078ec0ff */
[----:B------:R-:W-:Y:S01]  /*3870*/  FADD R16, R107, R16 ;  /* 0x000000106b107221 */ /* 0x000fe20000000000 */
[----:B------:R-:W-:Y:S01]  /*3880*/  IMAD.U32 R107, R40, 0x10000, RZ ;  /* 0x00010000286b7824 */ /* 0x000fe200078e00ff */
[----:B------:R-:W-:Y:S01]  /*3890*/  LOP3.LUT R32, R109, 0xffff, R32, 0xf8, !PT ;  /* 0x0000ffff6d207812 */ /* 0x000fe200078ef820 */
[----:B------:R-:W-:Y:S02]  /*38a0*/  IMAD.U32 R109, R38, 0x10000, RZ ;  /* 0x00010000266d7824 */ /* 0x000fe400078e00ff */
[----:B------:R-:W-:Y:S01]  /*38b0*/  FADD R66, R107, R34 ;  /* 0x000000226b427221 */ /* 0x000fe20000000000 */
[----:B------:R-:W-:Y:S01]  /*38c0*/  FMNMX3 R111, |R111|, R42, |R107|, !PT ;  /* 0x0000002a6f6f7276 */ /* 0x000fe2000780066b */
[-C--:B------:R-:W-:Y:S01]  /*38d0*/  FMUL R107, R107, R6.reuse ;  /* 0x000000066b6b7220 */ /* 0x080fe20000400000 */
[C---:B------:R-:W-:Y:S01]  /*38e0*/  FMUL R18, R109.reuse, R6 ;  /* 0x000000066d127220 */ /* 0x040fe20000400000 */
[----:B------:R-:W-:-:S03]  /*38f0*/  FADD R66, R109, R66 ;  /* 0x000000426d427221 */ /* 0x000fc60000000000 */
[----:B------:R-:W-:Y:S02]  /*3900*/  F2FP.SATFINITE.E4M3.F32.PACK_AB_MERGE_C R23, RZ, R107, RZ ;  /* 0x0000006bff17723e */ /* 0x000fe400048070ff */
[----:B------:R-:W-:-:S03]  /*3910*/  F2FP.SATFINITE.E4M3.F32.PACK_AB_MERGE_C R18, RZ, R18, RZ ;  /* 0x00000012ff12723e */ /* 0x000fc600048070ff */
[----:B------:R-:W-:-:S05]  /*3920*/  IMAD.U32 R34, R23, 0x10000, RZ ;  /* 0x0001000017227824 */ /* 0x000fca00078e00ff */
[----:B------:R-:W-:Y:S02]  /*3930*/  LOP3.LUT R107, R34, 0xff0000, RZ, 0xc0, !PT ;  /* 0x00ff0000226b7812 */ /* 0x000fe400078ec0ff */
[----:B------:R-:W-:Y:S02]  /*3940*/  LOP3.LUT R34, R19, 0xffff, RZ, 0xc0, !PT ;  /* 0x0000ffff13227812 */ /* 0x000fe400078ec0ff */
[----:B------:R-:W-:Y:S02]  /*3950*/  LOP3.LUT R114, R107, 0xffff, R114, 0xf8, !PT ;  /* 0x0000ffff6b727812 */ /* 0x000fe400078ef872 */
[----:B------:R-:W1:Y:S01]  /*3960*/  S2R R107, SR_TID.X ;  /* 0x00000000006b7919 */ /* 0x000e620000002100 */
[----:B------:R-:W-:Y:S01]  /*3970*/  LOP3.LUT R19, R18, 0xffff, RZ, 0xc0, !PT ;  /* 0x0000ffff12137812 */ /* 0x000fe200078ec0ff */
[----:B------:R-:W-:-:S04]  /*3980*/  IMAD.SHL.U32 R117, R34, 0x1000000, RZ ;  /* 0x0100000022757824 */ /* 0x000fc800078e00ff */
[----:B------:R-:W-:Y:S01]  /*3990*/  IMAD.SHL.U32 R19, R19, 0x1000000, RZ ;  /* 0x0100000013137824 */ /* 0x000fe200078e00ff */
[----:B------:R-:W-:Y:S02]  /*39a0*/  LOP3.LUT R42, R32, 0xff000000, R117, 0xf8, !PT ;  /* 0xff000000202a7812 */ /* 0x000fe400078ef875 */
[----:B------:R-:W-:Y:S02]  /*39b0*/  SHF.R.U64 R32, R40, 0x10, R41 ;  /* 0x0000001028207819 */ /* 0x000fe40000001229 */
[----:B------:R-:W-:Y:S01]  /*39c0*/  LOP3.LUT R34, R114, 0xff000000, R19, 0xf8, !PT ;  /* 0xff00000072227812 */ /* 0x000fe200078ef813 */
[----:B------:R-:W-:Y:S01]  /*39d0*/  IMAD.U32 R19, R41, 0x10000, RZ ;  /* 0x0001000029137824 */ /* 0x000fe200078e00ff */
[----:B------:R-:W-:Y:S01]  /*39e0*/  SHF.R.U32.HI R40, RZ, 0x10, R41 ;  /* 0x00000010ff287819 */ /* 0x000fe20000011629 */
[----:B------:R-:W-:Y:S01]  /*39f0*/  IMAD.U32 R32, R32, 0x10000, RZ ;  /* 0x0001000020207824 */ /* 0x000fe200078e00ff */
[----:B------:R-:W-:Y:S01]  /*3a00*/  MOV R41, 0x400 ;  /* 0x0000040000297802 */ /* 0x000fe20000000f00 */
[----:B------:R-:W-:Y:S01]  /*3a10*/  FADD R16, R19, R16 ;  /* 0x0000001013107221 */ /* 0x000fe20000000000 */
[----:B------:R-:W-:Y:S01]  /*3a20*/  LOP3.LUT R114, R96, 0x1f, RZ, 0xc0, !PT ;  /* 0x0000001f60727812 */ /* 0x000fe200078ec0ff */
[----:B------:R-:W-:Y:S01]  /*3a30*/  IMAD.U32 R40, R40, 0x10000, RZ ;  /* 0x0001000028287824 */ /* 0x000fe200078e00ff */
[----:B------:R-:W-:Y:S01]  /*3a40*/  FMNMX3 R86, |R32|, R111, |R19|, !PT ;  /* 0x0000006f20567276 */ /* 0x000fe20007800613 */
[----:B------:R-:W-:-:S02]  /*3a50*/  VIADD R41, R41, 0x20 ;  /* 0x0000002029297836 */ /* 0x000fc40000000000 */
[----:B------:R-:W-:Y:S01]  /*3a60*/  FMUL R19, R19, R6 ;  /* 0x0000000613137220 */ /* 0x000fe20000400000 */
[----:B------:R-:W-:Y:S01]  /*3a70*/  IMAD R111, R114, 0x108, RZ ;  /* 0x00000108726f7824 */ /* 0x000fe200078e02ff */
[C---:B------:R-:W-:Y:S01]  /*3a80*/  FMNMX3 R86, |R40|.reuse, R86, |R109|, !PT ;  /* 0x0000005628567276 */ /* 0x040fe2000780066d */
[----:B------:R-:W-:Y:S01]  /*3a90*/  FADD R17, R40, R17 ;  /* 0x0000001128117221 */ /* 0x000fe20000000000 */
[----:B0-----:R-:W-:Y:S01]  /*3aa0*/  LEA R118, R118, R41, 0x18 ;  /* 0x0000002976767211 */ /* 0x001fe200078ec0ff */
[----:B------:R-:W-:Y:S01]  /*3ab0*/  FMUL R40, R40, R6 ;  /* 0x0000000628287220 */ /* 0x000fe20000400000 */
[----:B------:R-:W-:Y:S01]  /*3ac0*/  F2FP.SATFINITE.E4M3.F32.PACK_AB_MERGE_C R19, RZ, R19, RZ ;  /* 0x00000013ff13723e */ /* 0x000fe200048070ff */
[----:B------:R-:W-:Y:S02]  /*3ad0*/  FADD R36, R32, R36 ;  /* 0x0000002420247221 */ /* 0x000fe40000000000 */
[----:B------:R-:W-:Y:S01]  /*3ae0*/  IMAD.IADD R109, R111, 0x1, R118 ;  /* 0x000000016f6d7824 */ /* 0x000fe200078e0276 */
[----:B------:R-:W-:Y:S01]  /*3af0*/  F2FP.SATFINITE.E4M3.F32.PACK_AB_MERGE_C R40, RZ, R40, RZ ;  /* 0x00000028ff28723e */ /* 0x000fe200048070ff */
[----:B-1----:R-:W-:-:S04]  /*3b00*/  IMAD.IADD R117, R107, 0x1, -R4 ;  /* 0x000000016b757824 */ /* 0x002fc800078e0a04 */
[----:B------:R-:W-:-:S05]  /*3b10*/  IMAD.SHL.U32 R124, R117, 0x8, RZ ;  /* 0x00000008757c7824 */ /* 0x000fca00078e00ff */
[----:B------:R-:W-:-:S05]  /*3b20*/  LOP3.LUT R124, R124, 0xf8, RZ, 0xc0, !PT ;  /* 0x000000f87c7c7812 */ /* 0x000fca00078ec0ff */
[----:B------:R-:W-:Y:S01]  /*3b30*/  IMAD.IADD R41, R109, 0x1, R124 ;  /* 0x000000016d297824 */ /* 0x000fe200078e027c */
[----:B------:R-:W-:-:S04]  /*3b40*/  LOP3.LUT R124, RZ, R4, RZ, 0x33, !PT ;  /* 0x00000004ff7c7212 */ /* 0x000fc800078e33ff */
[----:B------:R0:W-:Y:S01]  /*3b50*/  STS.64 [R41], R42 ;  /* 0x0000002a29007388 */ /* 0x0001e20000000a00 */
[----:B------:R-:W-:-:S04]  /*3b60*/  IMAD.IADD R107, R124, 0x1, R107 ;  /* 0x000000017c6b7824 */ /* 0x000fc800078e026b */
[----:B------:R-:W-:-:S05]  /*3b70*/  IMAD.SHL.U32 R107, R107, 0x8, RZ ;  /* 0x000000086b6b7824 */ /* 0x000fca00078e00ff */
[----:B------:R-:W-:Y:S01]  /*3b80*/  LOP3.LUT R128, R107, 0xf8, RZ, 0xc0, !PT ;  /* 0x000000f86b807812 */ /* 0x000fe200078ec0ff */
[----:B0-----:R-:W-:Y:S02]  /*3b90*/  IMAD.U32 R43, R40, 0x10000, RZ ;  /* 0x00010000282b7824 */ /* 0x001fe400078e00ff */
[----:B------:R-:W-:Y:S02]  /*3ba0*/  IMAD R42, R84, 0x100, R119 ;  /* 0x00000100542a7824 */ /* 0x000fe400078e0277 */
[----:B------:R-:W-:Y:S01]  /*3bb0*/  IMAD.IADD R107, R109, 0x1, R128 ;  /* 0x000000016d6b7824 */ /* 0x000fe200078e0280 */
[----:B------:R-:W-:-:S04]  /*3bc0*/  LOP3.LUT R43, R43, 0xff0000, RZ, 0xc0, !PT ;  /* 0x00ff00002b2b7812 */ /* 0x000fc800078ec0ff */
[----:B------:R-:W-:Y:S01]  /*3bd0*/  LOP3.LUT R42, R43, 0xffff, R42, 0xf8, !PT ;  /* 0x0000ffff2b2a7812 */ /* 0x000fe200078ef82a */
[----:B------:R0:W-:Y:S01]  /*3be0*/  STS.64 [R107], R34 ;  /* 0x000000226b007388 */ /* 0x0001e20000000a00 */
[--C-:B------:R-:W-:Y:S02]  /*3bf0*/  SHF.R.U64 R43, R38, 0x10, R39.reuse ;  /* 0x00000010262b7819 */ /* 0x100fe40000001227 */
[----:B------:R-:W-:Y:S01]  /*3c00*/  SHF.R.U32.HI R38, RZ, 0x10, R39 ;  /* 0x00000010ff267819 */ /* 0x000fe20000011627 */
[----:B------:R-:W-:Y:S02]  /*3c10*/  IMAD.U32 R39, R39, 0x10000, RZ ;  /* 0x0001000027277824 */ /* 0x000fe400078e00ff */
[----:B------:R-:W-:Y:S02]  /*3c20*/  IMAD.U32 R43, R43, 0x10000, RZ ;  /* 0x000100002b2b7824 */ /* 0x000fe400078e00ff */
[----:B------:R-:W-:Y:S02]  /*3c30*/  IMAD.U32 R38, R38, 0x10000, RZ ;  /* 0x0001000026267824 */ /* 0x000fe400078e00ff */
[----:B------:R-:W-:Y:S01]  /*3c40*/  FADD R16, R39, R16 ;  /* 0x0000001027107221 */ /* 0x000fe20000000000 */
[C---:B------:R-:W-:Y:S01]  /*3c50*/  FADD R36, R43.reuse, R36 ;  /* 0x000000242b247221 */ /* 0x040fe20000000000 */
[----:B------:R-:W-:Y:S01]  /*3c60*/  FMNMX3 R86, |R43|, R86, |R39|, !PT ;  /* 0x000000562b567276 */ /* 0x000fe20007800627 */
[----:B0-----:R-:W-:Y:S01]  /*3c70*/  FMUL R35, R39, R6 ;  /* 0x0000000627237220 */ /* 0x001fe20000400000 */
[----:B------:R-:W-:Y:S01]  /*3c80*/  FADD R34, R103, R66 ;  /* 0x0000004267227221 */ /* 0x000fe20000000000 */
[----:B------:R-:W-:Y:S01]  /*3c90*/  IMAD.U32 R39, R19, 0x10000, RZ ;  /* 0x0001000013277824 */ /* 0x000fe200078e00ff */
[C---:B------:R-:W-:Y:S01]  /*3ca0*/  FMNMX3 R66, |R38|.reuse, R86, |R103|, !PT ;  /* 0x0000005626427276 */ /* 0x040fe20007800667 */
[C---:B------:R-:W-:Y:S01]  /*3cb0*/  FADD R17, R38.reuse, R17 ;  /* 0x0000001126117221 */ /* 0x040fe20000000000 */
[----:B------:R-:W-:Y:S01]  /*3cc0*/  F2FP.SATFINITE.E4M3.F32.PACK_AB_MERGE_C R35, RZ, R35, RZ ;  /* 0x00000023ff23723e */ /* 0x000fe200048070ff */
[----:B------:R-:W-:Y:S01]  /*3cd0*/  FMUL R38, R38, R6 ;  /* 0x0000000626267220 */ /* 0x000fe20000400000 */
[----:B------:R-:W-:Y:S01]  /*3ce0*/  LOP3.LUT R39, R116, 0xff0000, R39, 0xf8, !PT ;  /* 0x00ff000074277812 */ /* 0x000fe200078ef827 */
[----:B------:R-:W-:Y:S01]  /*3cf0*/  FADD R36, R115, R36 ;  /* 0x0000002473247221 */ /* 0x000fe20000000000 */
[----:B------:R-:W-:Y:S01]  /*3d00*/  LOP3.LUT R128, R35, 0xffff, RZ, 0xc0, !PT ;  /* 0x0000ffff23807812 */ /* 0x000fe200078ec0ff */
[----:B------:R-:W-:Y:S01]  /*3d10*/  FADD R16, R29, R16 ;  /* 0x000000101d107221 */ /* 0x000fe20000000000 */
[----:B------:R-:W-:Y:S01]  /*3d20*/  F2FP.SATFINITE.E4M3.F32.PACK_AB_MERGE_C R38, RZ, R38, RZ ;  /* 0x00000026ff26723e */ /* 0x000fe200048070ff */
[----:B------:R-:W-:Y:S01]  /*3d30*/  FADD R30, R26, R17 ;  /* 0x000000111a1e7221 */ /* 0x000fe20000000000 */
[----:B------:R-:W-:Y:S01]  /*3d40*/  FMNMX3 R115, |R115|, R66, |R29|, !PT ;  /* 0x0000004273737276 */ /* 0x000fe2000780061d */
[----:B------:R-:W-:Y:S01]  /*3d50*/  IMAD.SHL.U32 R128, R128, 0x1000000, RZ ;  /* 0x0100000080807824 */ /* 0x000fe200078e00ff */
[----:B------:R-:W-:Y:S01]  /*3d60*/  LOP3.LUT R66, R21, 0xff000000, R24, 0xf8, !PT ;  /* 0xff00000015427812 */ /* 0x000fe200078ef818 */
[-C--:B------:R-:W-:Y:S01]  /*3d70*/  FMUL R24, R29, R6.reuse ;  /* 0x000000061d187220 */ /* 0x080fe20000400000 */
[C---:B------:R-:W-:Y:S01]  /*3d80*/  FMNMX3 R28, |R26|.reuse, R115, |R101|, !PT ;  /* 0x000000731a1c7276 */ /* 0x040fe20007800665 */
[----:B------:R-:W-:Y:S01]  /*3d90*/  FMUL R29, R26, R6 ;  /* 0x000000061a1d7220 */ /* 0x000fe20000400000 */
[----:B------:R-:W-:Y:S01]  /*3da0*/  LOP3.LUT R128, R39, 0xff000000, R128, 0xf8, !PT ;  /* 0xff00000027807812 */ /* 0x000fe200078ef880 */
[----:B------:R-:W-:Y:S01]  /*3db0*/  FADD R21, R113, R36 ;  /* 0x0000002471157221 */ /* 0x000fe20000000000 */
[----:B------:R-:W-:Y:S01]  /*3dc0*/  LOP3.LUT R39, R38, 0xffff, RZ, 0xc0, !PT ;  /* 0x0000ffff26277812 */ /* 0x000fe200078ec0ff */
[----:B------:R-:W-:Y:S01]  /*3dd0*/  FADD R34, R101, R34 ;  /* 0x0000002265227221 */ /* 0x000fe20000000000 */
[----:B------:R-:W-:Y:S01]  /*3de0*/  FMNMX3 R28, |R113|, R28, |R31|, !PT ;  /* 0x0000001c711c7276 */ /* 0x000fe2000780061f */
[----:B------:R-:W-:Y:S01]  /*3df0*/  FADD R33, R110, R21 ;  /* 0x000000156e217221 */ /* 0x000fe20000000000 */
[----:B------:R-:W-:Y:S01]  /*3e00*/  F2FP.SATFINITE.E4M3.F32.PACK_AB_MERGE_C R24, RZ, R24, RZ ;  /* 0x00000018ff18723e */ /* 0x000fe200048070ff */
[----:B------:R-:W-:Y:S01]  /*3e10*/  IMAD.SHL.U32 R39, R39, 0x1000000, RZ ;  /* 0x0100000027277824 */ /* 0x000fe200078e00ff */
[----:B------:R-:W-:Y:S01]  /*3e20*/  FMNMX R28, |R49|, R28, !PT ;  /* 0x0000001c311c7209 */ /* 0x000fe20007800200 */
[----:B------:R-:W-:Y:S01]  /*3e30*/  FADD R34, R97, R34 ;  /* 0x0000002261227221 */ /* 0x000fe20000000000 */
[----:B------:R-:W-:-:S02]  /*3e40*/  LOP3.LUT R17, R24, 0xff, RZ, 0xc0, !PT ;  /* 0x000000ff18117812 */ /* 0x000fc400078ec0ff */
[----:B------:R-:W-:Y:S01]  /*3e50*/  LOP3.LUT R130, R42, 0xff000000, R39, 0xf8, !PT ;  /* 0xff0000002a827812 */ /* 0x000fe200078ef827 */
[-C--:B------:R-:W-:Y:S01]  /*3e60*/  FMUL R39, R32, R6.reuse ;  /* 0x0000000620277220 */ /* 0x080fe20000400000 */
[----:B------:R-:W-:Y:S01]  /*3e70*/  LOP3.LUT R42, R108, 0xffff, RZ, 0xc0, !PT ;  /* 0x0000ffff6c2a7812 */ /* 0x000fe200078ec0ff */
[C---:B------:R-:W-:Y:S01]  /*3e80*/  FADD R108, R31.reuse, R16 ;  /* 0x000000101f6c7221 */ /* 0x040fe20000000000 */
[-C--:B------:R-:W-:Y:S01]  /*3e90*/  FMUL R16, R31, R6.reuse ;  /* 0x000000061f107220 */ /* 0x080fe20000400000 */
[C---:B------:R-:W-:Y:S01]  /*3ea0*/  FADD R31, R49.reuse, R30 ;  /* 0x0000001e311f7221 */ /* 0x040fe20000000000 */
[----:B------:R-:W-:Y:S01]  /*3eb0*/  F2FP.SATFINITE.E4M3.F32.PACK_AB_MERGE_C R39, RZ, R39, RZ ;  /* 0x00000027ff27723e */ /* 0x000fe200048070ff */
[-C--:B------:R-:W-:Y:S01]  /*3ec0*/  FMUL R30, R49, R6.reuse ;  /* 0x00000006311e7220 */ /* 0x080fe20000400000 */
[----:B------:R-:W-:Y:S01]  /*3ed0*/  FMUL R32, R43, R6 ;  /* 0x000000062b207220 */ /* 0x000fe20000400000 */
[----:B------:R-:W-:Y:S02]  /*3ee0*/  F2FP.SATFINITE.E4M3.F32.PACK_AB_MERGE_C R26, RZ, R16, RZ ;  /* 0x00000010ff1a723e */ /* 0x000fe400048070ff */
[----:B------:R-:W-:Y:S01]  /*3ef0*/  IMAD.U32 R43, R39, 0x10000, RZ ;  /* 0x00010000272b7824 */ /* 0x000fe200078e00ff */
[----:B------:R-:W-:-:S02]  /*3f00*/  F2FP.SATFINITE.E4M3.F32.PACK_AB_MERGE_C R29, RZ, R29, RZ ;  /* 0x0000001dff1d723e */ /* 0x000fc400048070ff */
[----:B------:R-:W-:Y:S02]  /*3f10*/  PRMT R16, R26, 0x7104, RZ ;  /* 0x000071041a107816 */ /* 0x000fe400000000ff */
[----:B------:R-:W-:Y:S02]  /*3f20*/  F2FP.SATFINITE.E4M3.F32.PACK_AB_MERGE_C R30, RZ, R30, RZ ;  /* 0x0000001eff1e723e */ /* 0x000fe400048070ff */
[----:B------:R-:W-:Y:S02]  /*3f30*/  LOP3.LUT R21, R25, 0xffff, RZ, 0xc0, !PT ;  /* 0x0000ffff19157812 */ /* 0x000fe400078ec0ff */
[----:B------:R-:W-:Y:S02]  /*3f40*/  F2FP.SATFINITE.E4M3.F32.PACK_AB_MERGE_C R32, RZ, R32, RZ ;  /* 0x00000020ff20723e */ /* 0x000fe400048070ff */
[----:B------:R-:W-:Y:S01]  /*3f50*/  SHF.R.U32.HI R25, RZ, 0x10, R47 ;  /* 0x00000010ff197819 */ /* 0x000fe2000001162f */
[----:B------:R-:W-:Y:S01]  /*3f60*/  IMAD.U32 R47, R47, 0x10000, RZ ;  /* 0x000100002f2f7824 */ /* 0x000fe200078e00ff */
[----:B------:R-:W-:Y:S01]  /*3f70*/  LOP3.LUT R16, R17, 0xff00, R16, 0xf8, !PT ;  /* 0x0000ff0011107812 */ /* 0x000fe200078ef810 */
[----:B------:R-:W-:Y:S01]  /*3f80*/  IMAD.SHL.U32 R21, R21, 0x1000000, RZ ;  /* 0x0100000015157824 */ /* 0x000fe200078e00ff */
[----:B------:R-:W-:Y:S01]  /*3f90*/  FMNMX3 R110, |R97|, R28, |R110|, !PT ;  /* 0x0000001c616e7276 */ /* 0x000fe2000780066e */
[----:B------:R-:W-:Y:S01]  /*3fa0*/  FMUL R36, R47, R6 ;  /* 0x000000062f247220 */ /* 0x000fe20000400000 */
[----:B------:R-:W-:Y:S01]  /*3fb0*/  LOP3.LUT R28, R29, 0xff, RZ, 0xc0, !PT ;  /* 0x000000ff1d1c7812 */ /* 0x000fe200078ec0ff */
[----:B------:R-:W-:Y:S01]  /*3fc0*/  IMAD.U32 R25, R25, 0x10000, RZ ;  /* 0x0001000019197824 */ /* 0x000fe200078e00ff */
[----:B------:R-:W-:Y:S01]  /*3fd0*/  PRMT R17, R30, 0x7104, RZ ;  /* 0x000071041e117816 */ /* 0x000fe200000000ff */
[----:B------:R-:W-:Y:S01]  /*3fe0*/  FADD R108, R47, R108 ;  /* 0x0000006c2f6c7221 */ /* 0x000fe20000000000 */
[----:B------:R-:W-:Y:S01]  /*3ff0*/  LOP3.LUT R42, R42, 0xff0000, R43, 0xf8, !PT ;  /* 0x00ff00002a2a7812 */ /* 0x000fe200078ef82b */
[----:B------:R-:W-:Y:S01]  /*4000*/  FADD R31, R25, R31 ;  /* 0x0000001f191f7221 */ /* 0x000fe20000000000 */
[----:B------:R-:W-:-:S02]  /*4010*/  LOP3.LUT R43, R32, 0xffff, RZ, 0xc0, !PT ;  /* 0x0000ffff202b7812 */ /* 0x000fc400078ec0ff */
[----:B------:R-:W-:Y:S02]  /*4020*/  LOP3.LUT R17, R28, 0xff00, R17, 0xf8, !PT ;  /* 0x0000ff001c117812 */ /* 0x000fe400078ef811 */
[----:B------:R-:W-:Y:S01]  /*4030*/  SHF.R.U32.HI R28, RZ, 0x10, R45 ;  /* 0x00000010ff1c7819 */ /* 0x000fe2000001162d */
[----:B------:R-:W-:Y:S01]  /*4040*/  IMAD.SHL.U32 R43, R43, 0x1000000, RZ ;  /* 0x010000002b2b7824 */ /* 0x000fe200078e00ff */
[----:B------:R-:W-:Y:S01]  /*4050*/  LOP3.LUT R84, R20, 0xff000000, R21, 0xf8, !PT ;  /* 0xff00000014547812 */ /* 0x000fe200078ef815 */
[----:B------:R-:W-:Y:S01]  /*4060*/  FADD R21, R95, R34 ;  /* 0x000000225f157221 */ /* 0x000fe20000000000 */
[----:B------:R-:W-:Y:S01]  /*4070*/  F2FP.SATFINITE.E4M3.F32.PACK_AB_MERGE_C R34, RZ, R36, RZ ;  /* 0x00000024ff22723e */ /* 0x000fe200048070ff */
[----:B------:R-:W-:Y:S01]  /*4080*/  IMAD.U32 R45, R45, 0x10000, RZ ;  /* 0x000100002d2d7824 */ /* 0x000fe200078e00ff */
[----:B------:R-:W-:Y:S01]  /*4090*/  FMNMX3 R110, |R47|, R110, |R25|, !PT ;  /* 0x0000006e2f6e7276 */ /* 0x000fe20007800619 */
[----:B------:R-:W-:Y:S01]  /*40a0*/  IMAD.U32 R28, R28, 0x10000, RZ ;  /* 0x000100001c1c7824 */ /* 0x000fe200078e00ff */
[----:B------:R-:W-:Y:S01]  /*40b0*/  LOP3.LUT R86, R42, 0xff000000, R43, 0xf8, !PT ;  /* 0xff0000002a567812 */ /* 0x000fe200078ef82b */
[----:B------:R-:W-:Y:S01]  /*40c0*/  FADD R20, R112, R33 ;  /* 0x0000002170147221 */ /* 0x000fe20000000000 */
[-C--:B------:R-:W-:Y:S01]  /*40d0*/  FMUL R25, R25, R6.reuse ;  /* 0x0000000619197220 */ /* 0x080fe20000400000 */
[----:B------:R-:W-:Y:S01]  /*40e0*/  FMUL R33, R45, R6 ;  /* 0x000000062d217220 */ /* 0x000fe20000400000 */
[----:B------:R-:W-:-:S02]  /*40f0*/  IMAD.U32 R43, R34, 0x10000, RZ ;  /* 0x00010000222b7824 */ /* 0x000fc400078e00ff */
[----:B------:R-:W-:Y:S01]  /*4100*/  FMUL R36, R28, R6 ;  /* 0x000000061c247220 */ /* 0x000fe20000400000 */
[----:B------:R-:W-:Y:S02]  /*4110*/  FMNMX3 R95, |R95|, R110, |R112|, !PT ;  /* 0x0000006e5f5f7276 */ /* 0x000fe40007800670 */
[----:B------:R-:W-:Y:S02]  /*4120*/  F2FP.SATFINITE.E4M3.F32.PACK_AB_MERGE_C R25, RZ, R25, RZ ;  /* 0x00000019ff19723e */ /* 0x000fe400048070ff */
[----:B------:R-:W-:Y:S02]  /*4130*/  LOP3.LUT R16, R16, 0xff0000, R43, 0xf8, !PT ;  /* 0x00ff000010107812 */ /* 0x000fe400078ef82b */
[----:B------:R-:W-:Y:S02]  /*4140*/  F2FP.SATFINITE.E4M3.F32.PACK_AB_MERGE_C R42, RZ, R33, RZ ;  /* 0x00000021ff2a723e */ /* 0x000fe400048070ff */
[----:B------:R-:W-:Y:S01]  /*4150*/  F2FP.SATFINITE.E4M3.F32.PACK_AB_MERGE_C R43, RZ, R36, RZ ;  /* 0x00000024ff2b723e */ /* 0x000fe200048070ff */
[----:B------:R-:W-:Y:S01]  /*4160*/  IMAD.U32 R36, R25, 0x10000, RZ ;  /* 0x0001000019247824 */ /* 0x000fe200078e00ff */
[----:B------:R-:W-:-:S02]  /*4170*/  LOP3.LUT R33, R27, 0xffff, RZ, 0xc0, !PT ;  /* 0x0000ffff1b217812 */ /* 0x000fc400078ec0ff */
[----:B------:R-:W-:Y:S02]  /*4180*/  LOP3.LUT R27, R42, 0xffff, RZ, 0xc0, !PT ;  /* 0x0000ffff2a1b7812 */ /* 0x000fe400078ec0ff */
[----:B------:R-:W-:Y:S01]  /*4190*/  LOP3.LUT R42, R43, 0xffff, RZ, 0xc0, !PT ;  /* 0x0000ffff2b2a7812 */ /* 0x000fe200078ec0ff */
[----:B------:R-:W-:Y:S01]  /*41a0*/  IMAD.SHL.U32 R33, R33, 0x1000000, RZ ;  /* 0x0100000021217824 */ /* 0x000fe200078e00ff */
[----:B------:R-:W-:Y:S01]  /*41b0*/  LOP3.LUT R43, R17, 0xff0000, R36, 0xf8, !PT ;  /* 0x00ff0000112b7812 */ /* 0x000fe200078ef824 */
[----:B------:R-:W-:Y:S02]  /*41c0*/  IMAD.SHL.U32 R17, R27, 0x1000000, RZ ;  /* 0x010000001b117824 */ /* 0x000fe400078e00ff */
[----:B------:R-:W-:-:S03]  /*41d0*/  IMAD.SHL.U32 R36, R42, 0x1000000, RZ ;  /* 0x010000002a247824 */ /* 0x000fc600078e00ff */
[----:B------:R-:W-:Y:S02]  /*41e0*/  LOP3.LUT R129, R16, R17, RZ, 0xfc, !PT ;  /* 0x0000001110817212 */ /* 0x000fe400078efcff */
[----:B------:R-:W-:Y:S02]  /*41f0*/  LOP3.LUT R131, R43, R36, RZ, 0xfc, !PT ;  /* 0x000000242b837212 */ /* 0x000fe400078efcff */
[----:B------:R-:W-:Y:S01]  /*4200*/  LOP3.LUT R36, R22, 0xff000000, R33, 0xf8, !PT ;  /* 0xff00000016247812 */ /* 0x000fe200078ef821 */
[----:B------:R-:W-:Y:S06]  /*4210*/  @P4 BRA `(.L_x_28294) ;  /* 0x0000000000484947 */ /* 0x000fec0003800000 */
[----:B------:R-:W0:Y:S01]  /*4220*/  S2R R16, SR_TID.X ;  /* 0x0000000000107919 */ /* 0x000e220000002100 */
[----:B------:R-:W-:Y:S01]  /*4230*/  LOP3.LUT R17, R14, 0x3, RZ, 0xcf, !PT ;  /* 0x000000030e117812 */ /* 0x000fe200078ecfff */
[----:B------:R-:W-:Y:S01]  /*4240*/  IMAD.U32 R19, R19, 0x10000, RZ ;  /* 0x0001000013137824 */ /* 0x000fe200078e00ff */
[----:B------:R-:W-:-:S04]  /*4250*/  LOP3.LUT R40, R40, 0xffff, RZ, 0xc0, !PT ;  /* 0x0000ffff28287812 */ /* 0x000fc800078ec0ff */
[----:B------:R-:W-:-:S05]  /*4260*/  LOP3.LUT R19, R19, 0xff0000, RZ, 0xc0, !PT ;  /* 0x00ff000013137812 */ /* 0x000fca00078ec0ff */
[----:B------:R-:W-:Y:S02]  /*4270*/  IMAD R19, R40, 0x1000000, R19 ;  /* 0x0100000028137824 */ /* 0x000fe400078e0213 */
[----:B0-----:R-:W-:-:S05]  /*4280*/  IMAD.IADD R16, R17, 0x1, R16 ;  /* 0x0000000111107824 */ /* 0x001fca00078e0210 */
[----:B------:R-:W-:Y:S01]  /*4290*/  LOP3.LUT R17, R16, 0x1f, RZ, 0xc0, !PT ;  /* 0x0000001f10117812 */ /* 0x000fe200078ec0ff */
[----:B------:R-:W-:-:S03]  /*42a0*/  IMAD.SHL.U32 R16, R39, 0x100, RZ ;  /* 0x0000010027107824 */ /* 0x000fc600078e00ff */
[----:B------:R-:W-:Y:S02]  /*42b0*/  IADD3 R17, P5, PT, R17, R54, RZ ;  /* 0x0000003611117210 */ /* 0x000fe40007fbe0ff */
[----:B------:R-:W-:Y:S02]  /*42c0*/  LOP3.LUT R22, R19, 0xffff, R16, 0xf8, !PT ;  /* 0x0000ffff13167812 */ /* 0x000fe400078ef810 */
[----:B------:R-:W-:Y:S01]  /*42d0*/  LEA R17, P2, R0, R17, 0x1 ;  /* 0x0000001100117211 */ /* 0x000fe200078408ff */
[----:B------:R-:W-:Y:S01]  /*42e0*/  IMAD.X R33, RZ, RZ, R8, P5 ;  /* 0x000000ffff217224 */ /* 0x000fe200028e0608 */
[----:B------:R-:W-:-:S04]  /*42f0*/  LOP3.LUT R23, R22, 0xff, R23, 0xf8, !PT ;  /* 0x000000ff16177812 */ /* 0x000fc800078ef817 */
[----:B------:R-:W-:Y:S02]  /*4300*/  LEA.HI.X R19, R0, R33, R3, 0x1, P2 ;  /* 0x0000002100137211 */ /* 0x000fe400010f0c03 */
[----:B------:R-:W-:-:S04]  /*4310*/  LEA R16, P2, R17, R10, 0x2 ;  /* 0x0000000a11107211 */ /* 0x000fc800078410ff */
[----:B------:R-:W-:-:S05]  /*4320*/  LEA.HI.X R17, R17, R12, R19, 0x2, P2 ;  /* 0x0000000c11117211 */ /* 0x000fca00010f1413 */
[----:B------:R0:W-:Y:S04]  /*4330*/  STG.E desc[UR4][R16.64], R23 ;  /* 0x0000001710007986 */ /* 0x0001e8000c101904 */
.L_x_28294:
[----:B------:R-:W-:Y:S05]  /*4340*/  BSYNC.RECONVERGENT B0 ;  /* 0x0000000000007941 */ /* 0x000fea0003800200 */
.L_x_28293:
[----:B------:R-:W-:Y:S01]  /*4350*/  BSSY.RECONVERGENT B0, `(.L_x_28295) ;  /* 0x0000016000007945 */ /* 0x000fe20003800200 */
[----:B0-----:R-:W-:-:S03]  /*4360*/  @!P3 CS2R R16, SRZ ;  /* 0x000000000010b805 */ /* 0x001fc6000001ff00 */
[----:B------:R-:W-:Y:S05]  /*4370*/  @P4 BRA `(.L_x_28296) ;  /* 0x00000000004c4947 */ /* 0x000fea0003800000 */
[----:B------:R-:W0:Y:S01]  /*4380*/  S2R R19, SR_TID.X ;  /* 0x0000000000137919 */ /* 0x000e220000002100 */
[----:B------:R-:W-:Y:S01]  /*4390*/  LOP3.LUT R22, R14, 0x3, RZ, 0xcf, !PT ;  /* 0x000000030e167812 */ /* 0x000fe200078ecfff */
[----:B------:R-:W-:Y:S01]  /*43a0*/  IMAD.U32 R35, R35, 0x10000, RZ ;  /* 0x0001000023237824 */ /* 0x000fe200078e00ff */
[----:B------:R-:W-:-:S04]  /*43b0*/  LOP3.LUT R38, R38, 0xffff, RZ, 0xc0, !PT ;  /* 0x0000ffff26267812 */ /* 0x000fc800078ec0ff */
[----:B------:R-:W-:-:S05]  /*43c0*/  LOP3.LUT R35, R35, 0xff0000, RZ, 0xc0, !PT ;  /* 0x00ff000023237812 */ /* 0x000fca00078ec0ff */
[----:B------:R-:W-:Y:S02]  /*43d0*/  IMAD R35, R38, 0x1000000, R35 ;  /* 0x0100000026237824 */ /* 0x000fe400078e0223 */
[----:B------:R-:W-:-:S05]  /*43e0*/  IMAD.SHL.U32 R38, R32, 0x100, RZ ;  /* 0x0000010020267824 */ /* 0x000fca00078e00ff */
[----:B------:R-:W-:-:S04]  /*43f0*/  LOP3.LUT R35, R35, 0xffff, R38, 0xf8, !PT ;  /* 0x0000ffff23237812 */ /* 0x000fc800078ef826 */
[----:B------:R-:W-:Y:S01]  /*4400*/  LOP3.LUT R35, R35, 0xff, R18, 0xf8, !PT ;  /* 0x000000ff23237812 */ /* 0x000fe200078ef812 */
[----:B0-----:R-:W-:-:S05]  /*4410*/  IMAD.IADD R19, R22, 0x1, R19 ;  /* 0x0000000116137824 */ /* 0x001fca00078e0213 */
[----:B------:R-:W-:-:S04]  /*4420*/  LOP3.LUT R19, R19, 0x1f, RZ, 0xc0, !PT ;  /* 0x0000001f13137812 */ /* 0x000fc800078ec0ff */
[----:B------:R-:W-:Y:S01]  /*4430*/  IADD3 R22, P2, PT, R19, R54, RZ ;  /* 0x0000003613167210 */ /* 0x000fe20007f5e0ff */
[----:B------:R-:W-:-:S04]  /*4440*/  IMAD R19, R3, 0x3, RZ ;  /* 0x0000000303137824 */ /* 0x000fc800078e02ff */
[----:B------:R-:W-:Y:S02]  /*4450*/  IMAD.X R23, RZ, RZ, R8, P2 ;  /* 0x000000ffff177224 */ /* 0x000fe400010e0608 */
[----:B------:R-:W-:-:S04]  /*4460*/  IMAD.WIDE.U32 R22, R0, 0x3, R22 ;  /* 0x0000000300167825 */ /* 0x000fc800078e0016 */
[----:B------:R-:W-:Y:S01]  /*4470*/  IMAD.IADD R19, R19, 0x1, R23 ;  /* 0x0000000113137824 */ /* 0x000fe200078e0217 */
[----:B------:R-:W-:-:S04]  /*4480*/  LEA R32, P2, R22, R10, 0x2 ;  /* 0x0000000a16207211 */ /* 0x000fc800078410ff */
[----:B------:R-:W-:-:S05]  /*4490*/  LEA.HI.X R33, R22, R12, R19, 0x2, P2 ;  /* 0x0000000c16217211 */ /* 0x000fca00010f1413 */
[----:B------:R0:W-:Y:S04]  /*44a0*/  STG.E desc[UR4][R32.64], R35 ;  /* 0x0000002320007986 */ /* 0x0001e8000c101904 */
.L_x_28296:
[----:B------:R-:W-:Y:S05]  /*44b0*/  BSYNC.RECONVERGENT B0 ;  /* 0x0000000000007941 */ /* 0x000fea0003800200 */
.L_x_28295:
[----:B------:R-:W-:Y:S04]  /*44c0*/  BSSY.RECONVERGENT B0, `(.L_x_28297) ;  /* 0x0000014000007945 */ /* 0x000fe80003800200 */
[----:B------:R-:W-:Y:S05]  /*44d0*/  @P4 BRA `(.L_x_28298) ;  /* 0x0000000000484947 */ /* 0x000fea0003800000 */
[----:B------:R-:W1:Y:S01]  /*44e0*/  S2R R18, SR_TID.X ;  /* 0x0000000000127919 */ /* 0x000e620000002100 */
[----:B------:R-:W-:Y:S01]  /*44f0*/  LOP3.LUT R19, R14, 0x3, RZ, 0xcf, !PT ;  /* 0x000000030e137812 */ /* 0x000fe200078ecfff */
[----:B------:R-:W-:Y:S01]  /*4500*/  IMAD.U32 R24, R24, 0x10000, RZ ;  /* 0x0001000018187824 */ /* 0x000fe200078e00ff */
[----:B------:R-:W-:Y:S02]  /*4510*/  LOP3.LUT R29, R29, 0xffff, RZ, 0xc0, !PT ;  /* 0x0000ffff1d1d7812 */ /* 0x000fe400078ec0ff */
[----:B------:R-:W-:Y:S02]  /*4520*/  LOP3.LUT R23, R58, 0xfffffffc, RZ, 0xc0, !PT ;  /* 0xfffffffc3a177812 */ /* 0x000fe400078ec0ff */
[----:B------:R-:W-:Y:S02]  /*4530*/  LOP3.LUT R24, R24, 0xff0000, RZ, 0xc0, !PT ;  /* 0x00ff000018187812 */ /* 0x000fe400078ec0ff */
[----:B0-----:R-:W-:-:S03]  /*4540*/  LOP3.LUT R33, R59, 0x3fffffff, RZ, 0xc0, !PT ;  /* 0x3fffffff3b217812 */ /* 0x001fc600078ec0ff */
[----:B------:R-:W-:Y:S02]  /*4550*/  IMAD R24, R29, 0x1000000, R24 ;  /* 0x010000001d187824 */ /* 0x000fe400078e0218 */
[----:B-1----:R-:W-:Y:S02]  /*4560*/  IMAD.IADD R18, R19, 0x1, R18 ;  /* 0x0000000113127824 */ /* 0x002fe400078e0212 */
[----:B------:R-:W-:-:S03]  /*4570*/  IMAD.SHL.U32 R19, R44, 0x100, RZ ;  /* 0x000001002c137824 */ /* 0x000fc600078e00ff */
[----:B------:R-:W-:Y:S02]  /*4580*/  LOP3.LUT R18, R18, 0x1f, RZ, 0xc0, !PT ;  /* 0x0000001f12127812 */ /* 0x000fe400078ec0ff */
[----:B------:R-:W-:Y:S02]  /*4590*/  LOP3.LUT R24, R24, 0xffff, R19, 0xf8, !PT ;  /* 0x0000ffff18187812 */ /* 0x000fe400078ef813 */
[----:B------:R-:W-:Y:S02]  /*45a0*/  IADD3 R23, P2, P5, R23, R54, R18 ;  /* 0x0000003617177210 */ /* 0x000fe40007d5e012 */
[----:B------:R-:W-:Y:S02]  /*45b0*/  LOP3.LUT R99, R24, 0xff, R99, 0xf8, !PT ;  /* 0x000000ff18637812 */ /* 0x000fe400078ef863 */
[----:B------:R-:W-:Y:S02]  /*45c0*/  IADD3.X R22, PT, PT, R33, R8, RZ, P2, P5 ;  /* 0x0000000821167210 */ /* 0x000fe400017ea4ff */
[----:B------:R-:W-:-:S04]  /*45d0*/  LEA R18, P2, R23, R10, 0x2 ;  /* 0x0000000a17127211 */ /* 0x000fc800078410ff */
[----:B------:R-:W-:-:S05]  /*45e0*/  LEA.HI.X R19, R23, R12, R22, 0x2, P2 ;  /* 0x0000000c17137211 */ /* 0x000fca00010f1416 */
[----:B------:R1:W-:Y:S04]  /*45f0*/  STG.E desc[UR4][R18.64], R99 ;  /* 0x0000006312007986 */ /* 0x0003e8000c101904 */
.L_x_28298:
[----:B------:R-:W-:Y:S05]  /*4600*/  BSYNC.RECONVERGENT B0 ;  /* 0x0000000000007941 */ /* 0x000fea0003800200 */
.L_x_28297:
[----:B------:R-:W-:Y:S04]  /*4610*/  BSSY.RECONVERGENT B0, `(.L_x_28299) ;  /* 0x0000014000007945 */ /* 0x000fe80003800200 */
[----:B------:R-:W-:Y:S05]  /*4620*/  @P4 BRA `(.L_x_28300) ;  /* 0x0000000000484947 */ /* 0x000fea0003800000 */
[----:B-1----:R-:W-:Y:S01]  /*4630*/  LOP3.LUT R19, R14, 0x3, RZ, 0xcf, !PT ;  /* 0x000000030e137812 */ /* 0x002fe200078ecfff */
[----:B------:R-:W-:Y:S01]  /*4640*/  IMAD.U32 R26, R26, 0x10000, RZ ;  /* 0x000100001a1a7824 */ /* 0x000fe200078e00ff */
[----:B------:R-:W-:Y:S01]  /*4650*/  LOP3.LUT R30, R30, 0xffff, RZ, 0xc0, !PT ;  /* 0x0000ffff1e1e7812 */ /* 0x000fe200078ec0ff */
[----:B------:R-:W-:Y:S02]  /*4660*/  IMAD R29, R3, 0x5, RZ ;  /* 0x00000005031d7824 */ /* 0x000fe400078e02ff */
[----:B------:R-:W-:Y:S01]  /*4670*/  IMAD.IADD R19, R19, 0x1, R96 ;  /* 0x0000000113137824 */ /* 0x000fe200078e0260 */
[----:B------:R-:W-:Y:S01]  /*4680*/  LOP3.LUT R23, R26, 0xff0000, RZ, 0xc0, !PT ;  /* 0x00ff00001a177812 */ /* 0x000fe200078ec0ff */
[----:B------:R-:W-:-:S03]  /*4690*/  IMAD.SHL.U32 R46, R46, 0x100, RZ ;  /* 0x000001002e2e7824 */ /* 0x000fc600078e00ff */
[----:B------:R-:W-:Y:S01]  /*46a0*/  LOP3.LUT R19, R19, 0x1f, RZ, 0xc0, !PT ;  /* 0x0000001f13137812 */ /* 0x000fe200078ec0ff */
[----:B------:R-:W-:-:S03]  /*46b0*/  IMAD R23, R30, 0x1000000, R23 ;  /* 0x010000001e177824 */ /* 0x000fc600078e0217 */
[----:B------:R-:W-:-:S05]  /*46c0*/  IADD3 R18, P2, PT, R19, R54, RZ ;  /* 0x0000003613127210 */ /* 0x000fca0007f5e0ff */
[----:B------:R-:W-:Y:S02]  /*46d0*/  IMAD.X R19, RZ, RZ, R8, P2 ;  /* 0x000000ffff137224 */ /* 0x000fe400010e0608 */
[----:B------:R-:W-:-:S04]  /*46e0*/  IMAD.WIDE.U32 R18, R0, 0x5, R18 ;  /* 0x0000000500127825 */ /* 0x000fc800078e0012 */
[----:B------:R-:W-:Y:S01]  /*46f0*/  IMAD.IADD R29, R29, 0x1, R19 ;  /* 0x000000011d1d7824 */ /* 0x000fe200078e0213 */
[C---:B------:R-:W-:Y:S02]  /*4700*/  LEA R22, P2, R18.reuse, R10, 0x2 ;  /* 0x0000000a12167211 */ /* 0x040fe400078410ff */
[----:B------:R-:W-:Y:S02]  /*4710*/  LOP3.LUT R19, R23, 0xffff, R46, 0xf8, !PT ;  /* 0x0000ffff17137812 */ /* 0x000fe400078ef82e */
[----:B------:R-:W-:Y:S02]  /*4720*/  LEA.HI.X R23, R18, R12, R29, 0x2, P2 ;  /* 0x0000000c12177211 */ /* 0x000fe400010f141d */
[----:B------:R-:W-:-:S05]  /*4730*/  LOP3.LUT R19, R19, 0xff, R98, 0xf8, !PT ;  /* 0x000000ff13137812 */ /* 0x000fca00078ef862 */
[----:B------:R2:W-:Y:S02]  /*4740*/  STG.E desc[UR4][R22.64], R19 ;  /* 0x0000001316007986 */ /* 0x0005e4000c101904 */
.L_x_28300:
[----:B------:R-:W-:Y:S05]  /*4750*/  BSYNC.RECONVERGENT B0 ;  /* 0x0000000000007941 */ /* 0x000fea0003800200 */
.L_x_28299:
[----:B------:R-:W-:Y:S04]  /*4760*/  BSSY.RECONVERGENT B0, `(.L_x_28301) ;  /* 0x0000013000007945 */ /* 0x000fe80003800200 */
[----:B------:R-:W-:Y:S05]  /*4770*/  @P4 BRA `(.L_x_28302) ;  /* 0x0000000000444947 */ /* 0x000fea0003800000 */
[----:B-12---:R-:W-:Y:S01]  /*4780*/  LOP3.LUT R19, R14, 0x3, RZ, 0xcf, !PT ;  /* 0x000000030e137812 */ /* 0x006fe200078ecfff */
[----:B------:R-:W-:Y:S01]  /*4790*/  IMAD R23, R3, 0x6, RZ ;  /* 0x0000000603177824 */ /* 0x000fe200078e02ff */
[----:B------:R-:W-:Y:S01]  /*47a0*/  LOP3.LUT R25, R25, 0xffff, RZ, 0xc0, !PT ;  /* 0x0000ffff19197812 */ /* 0x000fe200078ec0ff */
[----:B------:R-:W-:Y:S01]  /*47b0*/  IMAD.SHL.U32 R48, R48, 0x100, RZ ;  /* 0x0000010030307824 */ /* 0x000fe200078e00ff */
[----:B------:R-:W-:Y:S01]  /*47c0*/  PRMT R34, R34, 0x7054, RZ ;  /* 0x0000705422227816 */ /* 0x000fe200000000ff */
[----:B------:R-:W-:-:S04]  /*47d0*/  IMAD.IADD R19, R19, 0x1, R96 ;  /* 0x0000000113137824 */ /* 0x000fc800078e0260 */
[----:B------:R-:W-:Y:S01]  /*47e0*/  IMAD R25, R25, 0x1000000, R34 ;  /* 0x0100000019197824 */ /* 0x000fe200078e0222 */
[----:B------:R-:W-:-:S04]  /*47f0*/  LOP3.LUT R19, R19, 0x1f, RZ, 0xc0, !PT ;  /* 0x0000001f13137812 */ /* 0x000fc800078ec0ff */
[----:B------:R-:W-:Y:S02]  /*4800*/  IADD3 R18, P2, PT, R19, R54, RZ ;  /* 0x0000003613127210 */ /* 0x000fe40007f5e0ff */
[----:B------:R-:W-:-:S03]  /*4810*/  LOP3.LUT R48, R25, 0xffff, R48, 0xf8, !PT ;  /* 0x0000ffff19307812 */ /* 0x000fc600078ef830 */
[----:B------:R-:W-:Y:S01]  /*4820*/  IMAD.X R19, RZ, RZ, R8, P2 ;  /* 0x000000ffff137224 */ /* 0x000fe200010e0608 */
[----:B------:R-:W-:Y:S01]  /*4830*/  LOP3.LUT R93, R48, R93, RZ, 0xfc, !PT ;  /* 0x0000005d305d7212 */ /* 0x000fe200078efcff */
[----:B------:R-:W-:-:S04]  /*4840*/  IMAD.WIDE.U32 R18, R0, 0x6, R18 ;  /* 0x0000000600127825 */ /* 0x000fc800078e0012 */
[----:B------:R-:W-:Y:S01]  /*4850*/  IMAD.IADD R19, R23, 0x1, R19 ;  /* 0x0000000117137824 */ /* 0x000fe200078e0213 */
[----:B------:R-:W-:-:S04]  /*4860*/  LEA R22, P2, R18, R10, 0x2 ;  /* 0x0000000a12167211 */ /* 0x000fc800078410ff */
[----:B------:R-:W-:-:S05]  /*4870*/  LEA.HI.X R23, R18, R12, R19, 0x2, P2 ;  /* 0x0000000c12177211 */ /* 0x000fca00010f1413 */
[----:B------:R3:W-:Y:S04]  /*4880*/  STG.E desc[UR4][R22.64], R93 ;  /* 0x0000005d16007986 */ /* 0x0007e8000c101904 */
.L_x_28302:
[----:B------:R-:W-:Y:S05]  /*4890*/  BSYNC.RECONVERGENT B0 ;  /* 0x0000000000007941 */ /* 0x000fea0003800200 */
.L_x_28301:
[----:B------:R-:W-:Y:S04]  /*48a0*/  BSSY.RECONVERGENT B0, `(.L_x_28303) ;  /* 0x0000013000007945 */ /* 0x000fe80003800200 */
[----:B------:R-:W-:Y:S05]  /*48b0*/  @P4 BRA `(.L_x_28304) ;  /* 0x0000000000444947 */ /* 0x000fea0003800000 */
[----:B-12---:R-:W-:Y:S01]  /*48c0*/  LOP3.LUT R19, R14, 0x3, RZ, 0xcf, !PT ;  /* 0x000000030e137812 */ /* 0x006fe200078ecfff */
[----:B------:R-:W-:Y:S02]  /*48d0*/  IMAD.U32 R27, R27, 0x10000, RZ ;  /* 0x000100001b1b7824 */ /* 0x000fe400078e00ff */
[----:B---3--:R-:W-:Y:S02]  /*48e0*/  IMAD R23, R3, 0x7, RZ ;  /* 0x0000000703177824 */ /* 0x008fe400078e02ff */
[----:B------:R-:W-:Y:S01]  /*48f0*/  IMAD.IADD R19, R19, 0x1, R96 ;  /* 0x0000000113137824 */ /* 0x000fe200078e0260 */
[----:B------:R-:W-:Y:S01]  /*4900*/  LOP3.LUT R27, R27, 0xff0000, RZ, 0xc0, !PT ;  /* 0x00ff00001b1b7812 */ /* 0x000fe200078ec0ff */
[----:B------:R-:W-:-:S03]  /*4910*/  IMAD.SHL.U32 R50, R50, 0x100, RZ ;  /* 0x0000010032327824 */ /* 0x000fc600078e00ff */
[----:B------:R-:W-:Y:S01]  /*4920*/  LOP3.LUT R19, R19, 0x1f, RZ, 0xc0, !PT ;  /* 0x0000001f13137812 */ /* 0x000fe200078ec0ff */
[----:B------:R-:W-:-:S03]  /*4930*/  IMAD R27, R42, 0x1000000, R27 ;  /* 0x010000002a1b7824 */ /* 0x000fc600078e021b */
[----:B------:R-:W-:Y:S02]  /*4940*/  IADD3 R18, P2, PT, R19, R54, RZ ;  /* 0x0000003613127210 */ /* 0x000fe40007f5e0ff */
[----:B------:R-:W-:-:S03]  /*4950*/  LOP3.LUT R27, R27, 0xffff, R50, 0xf8, !PT ;  /* 0x0000ffff1b1b7812 */ /* 0x000fc600078ef832 */
[----:B------:R-:W-:Y:S01]  /*4960*/  IMAD.X R19, RZ, RZ, R8, P2 ;  /* 0x000000ffff137224 */ /* 0x000fe200010e0608 */
[----:B------:R-:W-:Y:S01]  /*4970*/  LOP3.LUT R27, R27, 0xff, R94, 0xf8, !PT ;  /* 0x000000ff1b1b7812 */ /* 0x000fe200078ef85e */
[----:B------:R-:W-:-:S04]  /*4980*/  IMAD.WIDE.U32 R18, R0, 0x7, R18 ;  /* 0x0000000700127825 */ /* 0x000fc800078e0012 */
[----:B------:R-:W-:Y:S01]  /*4990*/  IMAD.IADD R19, R23, 0x1, R19 ;  /* 0x0000000117137824 */ /* 0x000fe200078e0213 */
[----:B------:R-:W-:-:S04]  /*49a0*/  LEA R22, P2, R18, R10, 0x2 ;  /* 0x0000000a12167211 */ /* 0x000fc800078410ff */
[----:B------:R-:W-:-:S05]  /*49b0*/  LEA.HI.X R23, R18, R12, R19, 0x2, P2 ;  /* 0x0000000c12177211 */ /* 0x000fca00010f1413 */
[----:B------:R4:W-:Y:S04]  /*49c0*/  STG.E desc[UR4][R22.64], R27 ;  /* 0x0000001b16007986 */ /* 0x0009e8000c101904 */
.L_x_28304:
[----:B------:R-:W-:Y:S05]  /*49d0*/  BSYNC.RECONVERGENT B0 ;  /* 0x0000000000007941 */ /* 0x000fea0003800200 */
.L_x_28303:
[C-C-:B-----5:R-:W-:Y:S01]  /*49e0*/  SHF.R.U64 R49, R78.reuse, 0x10, R79.reuse ;  /* 0x000000104e317819 */ /* 0x160fe2000000124f */
[----:B------:R-:W5:Y:S01]  /*49f0*/  @P3 LDG.E.64 R16, desc[UR4][R122.64] ;  /* 0x000000047a103981 */ /* 0x000f62000c1e1b00 */
[----:B-1----:R-:W-:Y:S01]  /*4a00*/  FMNMX3 R18, |R45|, R95, |R28|, !PT ;  /* 0x0000005f2d127276 */ /* 0x002fe2000780061c */
[----:B------:R-:W-:Y:S01]  /*4a10*/  IMAD.U32 R95, R78, 0x10000, RZ ;  /* 0x000100004e5f7824 */ /* 0x000fe200078e00ff */
[----:B--2---:R-:W-:Y:S01]  /*4a20*/  SHF.R.U32.HI R19, RZ, 0x10, R79 ;  /* 0x00000010ff137819 */ /* 0x004fe2000001164f */
[----:B------:R-:W-:Y:S01]  /*4a30*/  IMAD.U32 R49, R49, 0x10000, RZ ;  /* 0x0001000031317824 */ /* 0x000fe200078e00ff */
[C---:B------:R-:W-:Y:S01]  /*4a40*/  SHF.R.U64 R29, R68.reuse, 0x10, R69 ;  /* 0x00000010441d7819 */ /* 0x040fe20000001245 */
[----:B------:R-:W-:Y:S01]  /*4a50*/  IMAD.U32 R79, R79, 0x10000, RZ ;  /* 0x000100004f4f7824 */ /* 0x000fe200078e00ff */
[----:B---34-:R-:W-:Y:S01]  /*4a60*/  @!P3 CS2R R22, SRZ ;  /* 0x000000000016b805 */ /* 0x018fe2000001ff00 */
[----:B------:R-:W-:Y:S01]  /*4a70*/  IMAD.U32 R19, R19, 0x10000, RZ ;  /* 0x0001000013137824 */ /* 0x000fe200078e00ff */
[----:B------:R-:W-:Y:S01]  /*4a80*/  FMNMX3 R18, |R95|, R18, |R49|, !PT ;  /* 0x000000125f127276 */ /* 0x000fe20007800631 */
[----:B------:R-:W-:Y:S01]  /*4a90*/  IMAD.U32 R97, R68, 0x10000, RZ ;  /* 0x0001000044617824 */ /* 0x000fe200078e00ff */
[----:B------:R-:W-:Y:S01]  /*4aa0*/  @!P3 CS2R R26, SRZ ;  /* 0x00000000001ab805 */ /* 0x000fe2000001ff00 */
[----:B------:R-:W-:Y:S01]  /*4ab0*/  IMAD.U32 R29, R29, 0x10000, RZ ;  /* 0x000100001d1d7824 */ /* 0x000fe200078e00ff */
[----:B------:R-:W-:Y:S01]  /*4ac0*/  FMNMX3 R18, |R79|, R18, |R19|, !PT ;  /* 0x000000124f127276 */ /* 0x000fe20007800613 */
[----:B------:R-:W-:-:S02]  /*4ad0*/  IMAD.U32 R34, R70, 0x10000, RZ ;  /* 0x0001000046227824 */ /* 0x000fc400078e00ff */
[----:B------:R-:W-:Y:S01]  /*4ae0*/  FADD R93, R28, R31 ;  /* 0x0000001f1c5d7221 */ /* 0x000fe20000000000 */
[----:B------:R-:W-:Y:S01]  /*4af0*/  SHF.R.U32.HI R39, RZ, 0x10, R69 ;  /* 0x00000010ff277819 */ /* 0x000fe20000011645 */
[----:B------:R-:W-:Y:S01]  /*4b00*/  FADD R14, RZ, R95 ;  /* 0x0000005fff0e7221 */ /* 0x000fe20000000000 */
[----:B0-----:R-:W-:Y:S01]  /*4b10*/  IMAD.U32 R35, R69, 0x10000, RZ ;  /* 0x0001000045237824 */ /* 0x001fe200078e00ff */
[----:B------:R-:W-:Y:S01]  /*4b20*/  FMNMX3 R28, |R97|, R18, |R29|, !PT ;  /* 0x00000012611c7276 */ /* 0x000fe2000780061d */
[----:B------:R-:W-:Y:S01]  /*4b30*/  IMAD.U32 R31, R74, 0x10000, RZ ;  /* 0x000100004a1f7824 */ /* 0x000fe200078e00ff */
[----:B------:R-:W-:Y:S01]  /*4b40*/  @!P3 CS2R R24, SRZ ;  /* 0x000000000018b805 */ /* 0x000fe2000001ff00 */
[----:B------:R-:W-:Y:S02]  /*4b50*/  IMAD.U32 R51, R76, 0x10000, RZ ;  /* 0x000100004c337824 */ /* 0x000fe400078e00ff */
[-C--:B------:R-:W-:Y:S01]  /*4b60*/  FMUL R33, R34, R6.reuse ;  /* 0x0000000622217220 */ /* 0x080fe20000400000 */
[-C--:B------:R-:W-:Y:S01]  /*4b70*/  FMUL R95, R95, R6.reuse ;  /* 0x000000065f5f7220 */ /* 0x080fe20000400000 */
[----:B------:R-:W-:Y:S01]  /*4b80*/  FADD R43, R97, R14 ;  /* 0x0000000e612b7221 */ /* 0x000fe20000000000 */
[-C--:B------:R-:W-:Y:S01]  /*4b90*/  FMUL R18, R31, R6.reuse ;  /* 0x000000061f127220 */ /* 0x080fe20000400000 */
[----:B------:R-:W-:Y:S01]  /*4ba0*/  FMUL R14, R51, R6 ;  /* 0x00000006330e7220 */ /* 0x000fe20000400000 */
[----:B------:R-:W-:Y:S01]  /*4bb0*/  IMAD.U32 R39, R39, 0x10000, RZ ;  /* 0x0001000027277824 */ /* 0x000fe200078e00ff */
[----:B------:R-:W-:Y:S01]  /*4bc0*/  FMNMX R28, |R35|, R28, !PT ;  /* 0x0000001c231c7209 */ /* 0x000fe20007800200 */
[----:B------:R-:W-:Y:S01]  /*4bd0*/  FMUL R97, R97, R6 ;  /* 0x0000000661617220 */ /* 0x000fe20000400000 */
[----:B------:R-:W-:Y:S01]  /*4be0*/  F2FP.SATFINITE.E4M3.F32.PACK_AB_MERGE_C R33, RZ, R33, RZ ;  /* 0x00000021ff21723e */ /* 0x000fe200048070ff */
[----:B------:R0:W5:Y:S01]  /*4bf0*/  @P3 LDG.E.64 R22, desc[UR4][R64.64] ;  /* 0x0000000440163981 */ /* 0x000162000c1e1b00 */
[----:B------:R-:W-:-:S02]  /*4c00*/  F2FP.SATFINITE.E4M3.F32.PACK_AB_MERGE_C R95, RZ, R95, RZ ;  /* 0x0000005fff5f723e */ /* 0x000fc400048070ff */
[----:B------:R-:W-:Y:S01]  /*4c10*/  F2FP.SATFINITE.E4M3.F32.PACK_AB_MERGE_C R18, RZ, R18, RZ ;  /* 0x00000012ff12723e */ /* 0x000fe200048070ff */
[----:B------:R-:W-:Y:S01]  /*4c20*/  FADD R108, R45, R108 ;  /* 0x0000006c2d6c7221 */ /* 0x000fe20000000000 */
[----:B------:R-:W-:Y:S01]  /*4c30*/  F2FP.SATFINITE.E4M3.F32.PACK_AB_MERGE_C R14, RZ, R14, RZ ;  /* 0x0000000eff0e723e */ /* 0x000fe200048070ff */
[----:B------:R-:W-:Y:S01]  /*4c40*/  IMAD.U32 R40, R71, 0x10000, RZ ;  /* 0x0001000047287824 */ /* 0x000fe200078e00ff */
[----:B------:R-:W-:Y:S01]  /*4c50*/  FMNMX3 R42, |R39|, R28, |R34|, !PT ;  /* 0x0000001c272a7276 */ /* 0x000fe20007800622 */
[----:B------:R-:W-:Y:S01]  /*4c60*/  FADD R28, RZ, R79 ;  /* 0x0000004fff1c7221 */ /* 0x000fe20000000000 */
[----:B------:R-:W-:Y:S01]  /*4c70*/  F2FP.SATFINITE.E4M3.F32.PACK_AB_MERGE_C R97, RZ, R97, RZ ;  /* 0x00000061ff61723e */ /* 0x000fe200048070ff */
[----:B------:R1:W5:Y:S01]  /*4c80*/  @P3 LDG.E.64 R26, desc[UR4][R60.64] ;  /* 0x000000043c1a3981 */ /* 0x000362000c1e1b00 */
[----:B0-----:R-:W-:Y:S01]  /*4c90*/  SHF.R.U64 R65, R70, 0x10, R71 ;  /* 0x0000001046417819 */ /* 0x001fe20000001247 */
[-C--:B------:R-:W-:Y:S01]  /*4ca0*/  FMUL R70, R79, R6.reuse ;  /* 0x000000064f467220 */ /* 0x080fe20000400000 */
[----:B------:R-:W-:Y:S01]  /*4cb0*/  LOP3.LUT R38, R95, 0xff, RZ, 0xc0, !PT ;  /* 0x000000ff5f267812 */ /* 0x000fe200078ec0ff */
[----:B------:R-:W-:Y:S01]  /*4cc0*/  IMAD.U32 R30, R33, 0x10000, RZ ;  /* 0x00010000211e7824 */ /* 0x000fe200078e00ff */
[----:B------:R-:W-:Y:S01]  /*4cd0*/  LOP3.LUT R47, R18, 0xff, RZ, 0xc0, !PT ;  /* 0x000000ff122f7812 */ /* 0x000fe200078ec0ff */
[----:B------:R-:W-:Y:S01]  /*4ce0*/  FADD R50, R34, R43 ;  /* 0x0000002b22327221 */ /* 0x000fe20000000000 */
[----:B------:R-:W-:Y:S01]  /*4cf0*/  PRMT R32, R14, 0x7104, RZ ;  /* 0x000071040e207816 */ /* 0x000fe200000000ff */
[C---:B------:R-:W-:Y:S01]  /*4d00*/  FADD R43, R35.reuse, R28 ;  /* 0x0000001c232b7221 */ /* 0x040fe20000000000 */
[----:B------:R-:W-:Y:S01]  /*4d10*/  FMUL R35, R35, R6 ;  /* 0x0000000623237220 */ /* 0x000fe20000400000 */
[----:B------:R-:W-:Y:S01]  /*4d20*/  IMAD R45, R97, 0x100, R38 ;  /* 0x00000100612d7824 */ /* 0x000fe200078e0226 */
[----:B------:R-:W-:Y:S01]  /*4d30*/  F2FP.SATFINITE.E4M3.F32.PACK_AB_MERGE_C R70, RZ, R70, RZ ;  /* 0x00000046ff46723e */ /* 0x000fe200048070ff */
[----:B------:R-:W-:Y:S01]  /*4d40*/  IMAD.U32 R101, R80, 0x10000, RZ ;  /* 0x0001000050657824 */ /* 0x000fe200078e00ff */
[----:B------:R-:W-:Y:S01]  /*4d50*/  LOP3.LUT R30, R30, 0xff0000, RZ, 0xc0, !PT ;  /* 0x00ff00001e1e7812 */ /* 0x000fe200078ec0ff */
[----:B------:R0:W5:Y:S01]  /*4d60*/  @P3 LDG.E.64 R24, desc[UR4][R62.64] ;  /* 0x000000043e183981 */ /* 0x000162000c1e1b00 */
[----:B------:R-:W-:Y:S01]  /*4d70*/  LOP3.LUT R32, R47, 0xff00, R32, 0xf8, !PT ;  /* 0x0000ff002f207812 */ /* 0x000fe200078ef820 */
[----:B------:R-:W-:-:S02]  /*4d80*/  IMAD.U32 R47, R72, 0x10000, RZ ;  /* 0x00010000482f7824 */ /* 0x000fc400078e00ff */
[-C--:B------:R-:W-:Y:S01]  /*4d90*/  FMUL R78, R40, R6.reuse ;  /* 0x00000006284e7220 */ /* 0x080fe20000400000 */
[----:B------:R-:W-:Y:S02]  /*4da0*/  SHF.R.U32.HI R38, RZ, 0x10, R71 ;  /* 0x00000010ff267819 */ /* 0x000fe40000011647 */
[----:B------:R-:W-:Y:S02]  /*4db0*/  F2FP.SATFINITE.E4M3.F32.PACK_AB_MERGE_C R71, RZ, R35, RZ ;  /* 0x00000023ff47723e */ /* 0x000fe400048070ff */
[----:B------:R-:W-:Y:S02]  /*4dc0*/  LOP3.LUT R28, R70, 0xff, RZ, 0xc0, !PT ;  /* 0x000000ff461c7812 */ /* 0x000fe400078ec0ff */
[----:B------:R-:W-:Y:S01]  /*4dd0*/  LOP3.LUT R45, R30, 0xffff, R45, 0xf8, !PT ;  /* 0x0000ffff1e2d7812 */ /* 0x000fe200078ef82d */
[----:B------:R-:W-:Y:S01]  /*4de0*/  FMUL R30, R47, R6 ;  /* 0x000000062f1e7220 */ /* 0x000fe20000400000 */
[----:B------:R-:W-:Y:S01]  /*4df0*/  F2FP.SATFINITE.E4M3.F32.PACK_AB_MERGE_C R78, RZ, R78, RZ ;  /* 0x0000004eff4e723e */ /* 0x000fe200048070ff */
[----:B------:R-:W-:-:S03]  /*4e00*/  IMAD R28, R71, 0x100, R28 ;  /* 0x00000100471c7824 */ /* 0x000fc600078e021c */
[----:B------:R-:W-:Y:S01]  /*4e10*/  F2FP.SATFINITE.E4M3.F32.PACK_AB_MERGE_C R35, RZ, R30, RZ ;  /* 0x0000001eff23723e */ /* 0x000fe200048070ff */
[----:B------:R-:W-:Y:S01]  /*4e20*/  IMAD.U32 R34, R78, 0x10000, RZ ;  /* 0x000100004e227824 */ /* 0x000fe200078e00ff */
[----:B-1----:R-:W-:Y:S01]  /*4e30*/  LOP3.LUT R61, R28, 0xffff, RZ, 0xc0, !PT ;  /* 0x0000ffff1c3d7812 */ /* 0x002fe200078ec0ff */
[----:B------:R-:W-:Y:S01]  /*4e40*/  IMAD.U32 R65, R65, 0x10000, RZ ;  /* 0x0001000041417824 */ /* 0x000fe200078e00ff */
[----:B------:R-:W-:Y:S01]  /*4e50*/  LOP3.LUT R30, R35, 0xffff, RZ, 0xc0, !PT ;  /* 0x0000ffff231e7812 */ /* 0x000fe200078ec0ff */
[----:B------:R-:W-:Y:S01]  /*4e60*/  FADD R28, RZ, R19 ;  /* 0x00000013ff1c7221 */ /* 0x000fe20000000000 */
[----:B------:R-:W-:Y:S01]  /*4e70*/  LOP3.LUT R34, R61, 0xff0000, R34, 0xf8, !PT ;  /* 0x00ff00003d227812 */ /* 0x000fe200078ef822 */
[----:B------:R-:W-:Y:S02]  /*4e80*/  IMAD.U32 R61, R82, 0x10000, RZ ;  /* 0x00010000523d7824 */ /* 0x000fe400078e00ff */
[----:B0-----:R-:W-:Y:S01]  /*4e90*/  FADD R62, R40, R43 ;  /* 0x0000002b283e7221 */ /* 0x001fe20000000000 */
[----:B------:R-:W-:Y:S01]  /*4ea0*/  IMAD.SHL.U32 R44, R30, 0x1000000, RZ ;  /* 0x010000001e2c7824 */ /* 0x000fe200078e00ff */
[----:B------:R-:W-:Y:S01]  /*4eb0*/  FMNMX3 R30, |R65|, R42, |R40|, !PT ;  /* 0x0000002a411e7276 */ /* 0x000fe20007800628 */
[----:B------:R-:W-:-:S02]  /*4ec0*/  IMAD.U32 R43, R38, 0x10000, RZ ;  /* 0x00010000262b7824 */ /* 0x000fc400078e00ff */
[----:B------:R-:W-:Y:S01]  /*4ed0*/  FADD R42, R39, R28 ;  /* 0x0000001c272a7221 */ /* 0x000fe20000000000 */
[-C--:B------:R-:W-:Y:S01]  /*4ee0*/  FMUL R38, R101, R6.reuse ;  /* 0x0000000665267220 */ /* 0x080fe20000400000 */
[-C--:B------:R-:W-:Y:S01]  /*4ef0*/  FMUL R28, R61, R6.reuse ;  /* 0x000000063d1c7220 */ /* 0x080fe20000400000 */
[----:B------:R-:W-:Y:S01]  /*4f00*/  SHF.R.U32.HI R40, RZ, 0x10, R73 ;  /* 0x00000010ff287819 */ /* 0x000fe20000011649 */
[----:B------:R-:W-:Y:S01]  /*4f10*/  FADD R48, RZ, R49 ;  /* 0x00000031ff307221 */ /* 0x000fe20000000000 */
[----:B------:R-:W-:Y:S01]  /*4f20*/  FMUL R98, R19, R6 ;  /* 0x0000000613627220 */ /* 0x000fe20000400000 */
[----:B------:R-:W-:Y:S01]  /*4f30*/  F2FP.SATFINITE.E4M3.F32.PACK_AB_MERGE_C R19, RZ, R38, RZ ;  /* 0x00000026ff13723e */ /* 0x000fe200048070ff */
[----:B------:R-:W-:Y:S01]  /*4f40*/  FADD R50, R47, R50 ;  /* 0x000000322f327221 */ /* 0x000fe20000000000 */
[----:B------:R-:W-:Y:S01]  /*4f50*/  F2FP.SATFINITE.E4M3.F32.PACK_AB_MERGE_C R28, RZ, R28, RZ ;  /* 0x0000001cff1c723e */ /* 0x000fe200048070ff */
[----:B------:R-:W-:Y:S01]  /*4f60*/  FADD R68, R29, R48 ;  /* 0x000000301d447221 */ /* 0x000fe20000000000 */
[C---:B------:R-:W-:Y:S01]  /*4f70*/  FMNMX3 R30, |R43|.reuse, R30, |R47|, !PT ;  /* 0x0000001e2b1e7276 */ /* 0x040fe2000780062f */
[----:B------:R-:W-:Y:S01]  /*4f80*/  IMAD.U32 R40, R40, 0x10000, RZ ;  /* 0x0001000028287824 */ /* 0x000fe200078e00ff */
[----:B------:R-:W-:Y:S01]  /*4f90*/  SHF.R.U64 R46, R72, 0x10, R73 ;  /* 0x00000010482e7819 */ /* 0x000fe20000001249 */
[C---:B------:R-:W-:Y:S01]  /*4fa0*/  FADD R47, R43.reuse, R42 ;  /* 0x0000002a2b2f7221 */ /* 0x040fe20000000000 */
[-C--:B------:R-:W-:Y:S01]  /*4fb0*/  FMUL R72, R43, R6.reuse ;  /* 0x000000062b487220 */ /* 0x080fe20000400000 */
[----:B------:R-:W-:Y:S01]  /*4fc0*/  FMUL R48, R29, R6 ;  /* 0x000000061d307220 */ /* 0x000fe20000400000 */
[----:B------:R-:W-:-:S02]  /*4fd0*/  LOP3.LUT R42, R19, 0xffff, RZ, 0xc0, !PT ;  /* 0x0000ffff132a7812 */ /* 0x000fc400078ec0ff */
[----:B------:R-:W-:Y:S01]  /*4fe0*/  LOP3.LUT R28, R28, 0xff, RZ, 0xc0, !PT ;  /* 0x000000ff1c1c7812 */ /* 0x000fe200078ec0ff */
[-C--:B------:R-:W-:Y:S01]  /*4ff0*/  FMUL R99, R39, R6.reuse ;  /* 0x0000000627637220 */ /* 0x080fe20000400000 */
[----:B------:R-:W-:Y:S01]  /*5000*/  FMUL R94, R40, R6 ;  /* 0x00000006285e7220 */ /* 0x000fe20000400000 */
[----:B------:R-:W-:Y:S01]  /*5010*/  F2FP.SATFINITE.E4M3.F32.PACK_AB_MERGE_C R72, RZ, R72, RZ ;  /* 0x00000048ff48723e */ /* 0x000fe200048070ff */
[----:B------:R-:W-:Y:S01]  /*5020*/  IMAD.SHL.U32 R43, R42, 0x1000000, RZ ;  /* 0x010000002a2b7824 */ /* 0x000fe200078e00ff */
[----:B------:R-:W-:Y:S01]  /*5030*/  F2FP.SATFINITE.E4M3.F32.PACK_AB_MERGE_C R98, RZ, R98, RZ ;  /* 0x00000062ff62723e */ /* 0x000fe200048070ff */
[----:B------:R-:W-:Y:S01]  /*5040*/  FMUL R106, R49, R6 ;  /* 0x00000006316a7220 */ /* 0x000fe20000400000 */
[----:B------:R-:W-:Y:S01]  /*5050*/  F2FP.SATFINITE.E4M3.F32.PACK_AB_MERGE_C R48, RZ, R48, RZ ;  /* 0x00000030ff30723e */ /* 0x000fe200048070ff */
[----:B------:R-:W-:Y:S02]  /*5060*/  IMAD.U32 R63, R73, 0x10000, RZ ;  /* 0x00010000493f7824 */ /* 0x000fe400078e00ff */
[----:B------:R-:W-:Y:S01]  /*5070*/  FMUL R73, R65, R6 ;  /* 0x0000000641497220 */ /* 0x000fe20000400000 */
[----:B------:R-:W-:Y:S01]  /*5080*/  IMAD.U32 R42, R28, 0x10000, RZ ;  /* 0x000100001c2a7824 */ /* 0x000fe200078e00ff */
[----:B------:R-:W-:Y:S01]  /*5090*/  F2FP.SATFINITE.E4M3.F32.PACK_AB_MERGE_C R99, RZ, R99, RZ ;  /* 0x00000063ff63723e */ /* 0x000fe200048070ff */
[----:B------:R-:W-:Y:S01]  /*50a0*/  IMAD.U32 R49, R46, 0x10000, RZ ;  /* 0x000100002e317824 */ /* 0x000fe200078e00ff */
[----:B------:R-:W-:Y:S01]  /*50b0*/  LOP3.LUT R38, R98, 0xff, RZ, 0xc0, !PT ;  /* 0x000000ff62267812 */ /* 0x000fe200078ec0ff */
[----:B------:R-:W-:Y:S01]  /*50c0*/  IMAD.U32 R39, R72, 0x10000, RZ ;  /* 0x0001000048277824 */ /* 0x000fe200078e00ff */
[----:B------:R-:W-:Y:S01]  /*50d0*/  F2FP.SATFINITE.E4M3.F32.PACK_AB_MERGE_C R94, RZ, R94, RZ ;  /* 0x0000005eff5e723e */ /* 0x000fe200048070ff */
[----:B------:R-:W-:Y:S01]  /*50e0*/  IMAD.SHL.U32 R103, R48, 0x100, RZ ;  /* 0x0000010030677824 */ /* 0x000fe200078e00ff */
[----:B------:R-:W-:-:S02]  /*50f0*/  LOP3.LUT R44, R45, 0xff000000, R44, 0xf8, !PT ;  /* 0xff0000002d2c7812 */ /* 0x000fc400078ef82c */
[----:B------:R-:W-:Y:S02]  /*5100*/  F2FP.SATFINITE.E4M3.F32.PACK_AB_MERGE_C R106, RZ, R106, RZ ;  /* 0x0000006aff6a723e */ /* 0x000fe400048070ff */
[----:B------:R-:W-:Y:S01]  /*5110*/  LOP3.LUT R45, R43, R32, R42, 0xfe, !PT ;  /* 0x000000202b2d7212 */ /* 0x000fe200078efe2a */
[----:B------:R-:W-:Y:S01]  /*5120*/  IMAD R38, R99, 0x100, R38 ;  /* 0x0000010063267824 */ /* 0x000fe200078e0226 */
[----:B------:R-:W-:Y:S01]  /*5130*/  LOP3.LUT R32, R94, 0xffff, RZ, 0xc0, !PT ;  /* 0x0000ffff5e207812 */ /* 0x000fe200078ec0ff */
[----:B------:R-:W-:Y:S01]  /*5140*/  VIADD R29, R4, 0x2 ;  /* 0x00000002041d7836 */ /* 0x000fe20000000000 */
[----:B------:R-:W-:Y:S02]  /*5150*/  F2FP.SATFINITE.E4M3.F32.PACK_AB_MERGE_C R73, RZ, R73, RZ ;  /* 0x00000049ff49723e */ /* 0x000fe400048070ff */
[----:B------:R-:W-:Y:S02]  /*5160*/  FMNMX3 R64, |R49|, R30, |R63|, !PT ;  /* 0x0000001e31407276 */ /* 0x000fe4000780063f */
[----:B------:R-:W-:-:S02]  /*5170*/  LOP3.LUT R39, R39, 0xff0000, RZ, 0xc0, !PT ;  /* 0x00ff000027277812 */ /* 0x000fc400078ec0ff */
[----:B------:R-:W-:Y:S01]  /*5180*/  LOP3.LUT R30, R103, 0xff, R106, 0xf8, !PT ;  /* 0x000000ff671e7812 */ /* 0x000fe200078ef86a */
[C---:B------:R-:W-:Y:S01]  /*5190*/  FMUL R79, R63.reuse, R6 ;  /* 0x000000063f4f7220 */ /* 0x040fe20000400000 */
[----:B------:R-:W-:Y:S02]  /*51a0*/  IMAD.SHL.U32 R32, R32, 0x1000000, RZ ;  /* 0x0100000020207824 */ /* 0x000fe400078e00ff */
[----:B------:R-:W-:Y:S01]  /*51b0*/  FADD R62, R63, R62 ;  /* 0x0000003e3f3e7221 */ /* 0x000fe20000000000 */
[----:B------:R-:W-:Y:S01]  /*51c0*/  IMAD.IADD R46, R96, 0x1, -R29 ;  /* 0x00000001602e7824 */ /* 0x000fe200078e0a1d */
[----:B------:R-:W-:Y:S01]  /*51d0*/  LOP3.LUT R69, R39, 0xffff, R38, 0xf8, !PT ;  /* 0x0000ffff27457812 */ /* 0x000fe200078ef826 */
[----:B------:R-:W-:Y:S01]  /*51e0*/  IMAD.U32 R48, R73, 0x10000, RZ ;  /* 0x0001000049307824 */ /* 0x000fe200078e00ff */
[----:B------:R-:W-:Y:S01]  /*51f0*/  LOP3.LUT R63, R30, 0xffff, RZ, 0xc0, !PT ;  /* 0x0000ffff1e3f7812 */ /* 0x000fe200078ec0ff */
[----:B------:R-:W-:Y:S01]  /*5200*/  IMAD.SHL.U32 R46, R46, 0x8, RZ ;  /* 0x000000082e2e7824 */ /* 0x000fe200078e00ff */
[----:B------:R-:W-:-:S02]  /*5210*/  LOP3.LUT R32, R69, 0xff000000, R32, 0xf8, !PT ;  /* 0xff00000045207812 */ /* 0x000fc400078ef820 */
[----:B------:R-:W-:Y:S02]  /*5220*/  LOP3.LUT R48, R63, 0xff0000, R48, 0xf8, !PT ;  /* 0x00ff00003f307812 */ /* 0x000fe400078ef830 */
[----:B------:R-:W-:Y:S02]  /*5230*/  SHF.R.U64 R63, R74, 0x10, R75 ;  /* 0x000000104a3f7819 */ /* 0x000fe4000000124b */
[----:B------:R-:W-:Y:S02]  /*5240*/  SHF.R.U64 R69, R76, 0x10, R77 ;  /* 0x000000104c457819 */ /* 0x000fe4000000124d */
[----:B------:R-:W-:Y:S01]  /*5250*/  LOP3.LUT R30, R46, 0xf8, RZ, 0xc0, !PT ;  /* 0x000000f82e1e7812 */ /* 0x000fe200078ec0ff */
[----:B------:R-:W-:Y:S02]  /*5260*/  IMAD.U32 R63, R63, 0x10000, RZ ;  /* 0x000100003f3f7824 */ /* 0x000fe400078e00ff */
[----:B------:R-:W-:Y:S01]  /*5270*/  FMUL R74, R49, R6 ;  /* 0x00000006314a7220 */ /* 0x000fe20000400000 */
[----:B------:R-:W-:-:S02]  /*5280*/  IMAD.U32 R69, R69, 0x10000, RZ ;  /* 0x0001000045457824 */ /* 0x000fc400078e00ff */
[C---:B------:R-:W-:Y:S01]  /*5290*/  FADD R60, R40.reuse, R47 ;  /* 0x0000002f283c7221 */ /* 0x040fe20000000000 */
[----:B------:R-:W-:Y:S02]  /*52a0*/  IMAD.IADD R30, R109, 0x1, R30 ;  /* 0x000000016d1e7824 */ /* 0x000fe400078e021e */
[----:B------:R-:W-:Y:S01]  /*52b0*/  FADD R50, R31, R50 ;  /* 0x000000321f327221 */ /* 0x000fe20000000000 */
[----:B------:R-:W-:Y:S01]  /*52c0*/  FMNMX3 R64, |R40|, R64, |R31|, !PT ;  /* 0x0000004028407276 */ /* 0x000fe2000780061f */
[-C--:B------:R-:W-:Y:S01]  /*52d0*/  FMUL R40, R63, R6.reuse ;  /* 0x000000063f287220 */ /* 0x080fe20000400000 */
[----:B------:R-:W-:Y:S01]  /*52e0*/  F2FP.SATFINITE.E4M3.F32.PACK_AB_MERGE_C R79, RZ, R79, RZ ;  /* 0x0000004fff4f723e */ /* 0x000fe200048070ff */
[----:B------:R-:W-:Y:S01]  /*52f0*/  FMUL R31, R69, R6 ;  /* 0x00000006451f7220 */ /* 0x000fe20000400000 */
[----:B------:R-:W-:Y:S01]  /*5300*/  F2FP.SATFINITE.E4M3.F32.PACK_AB_MERGE_C R74, RZ, R74, RZ ;  /* 0x0000004aff4a723e */ /* 0x000fe200048070ff */
[----:B------:R0:W-:Y:S01]  /*5310*/  STS.64 [R30], R44 ;  /* 0x0000002c1e007388 */ /* 0x0001e20000000a00 */
[----:B------:R-:W-:Y:S01]  /*5320*/  LOP3.LUT R43, R79, 0xffff, RZ, 0xc0, !PT ;  /* 0x0000ffff4f2b7812 */ /* 0x000fe200078ec0ff */
[----:B------:R-:W-:Y:S01]  /*5330*/  FADD R68, R65, R68 ;  /* 0x0000004441447221 */ /* 0x000fe20000000000 */
[----:B------:R-:W-:-:S02]  /*5340*/  F2FP.SATFINITE.E4M3.F32.PACK_AB_MERGE_C R40, RZ, R40, RZ ;  /* 0x00000028ff28723e */ /* 0x000fc400048070ff */
[----:B------:R-:W-:Y:S02]  /*5350*/  F2FP.SATFINITE.E4M3.F32.PACK_AB_MERGE_C R31, RZ, R31, RZ ;  /* 0x0000001fff1f723e */ /* 0x000fe400048070ff */
[----:B------:R-:W-:Y:S01]  /*5360*/  SHF.R.U64 R65, R82, 0x10, R83 ;  /* 0x0000001052417819 */ /* 0x000fe20000001253 */
[----:B------:R-:W-:Y:S01]  /*5370*/  IMAD.SHL.U32 R43, R43, 0x1000000, RZ ;  /* 0x010000002b2b7824 */ /* 0x000fe200078e00ff */
[----:B0-----:R-:W-:Y:S01]  /*5380*/  LOP3.LUT R44, R74, 0xffff, RZ, 0xc0, !PT ;  /* 0x0000ffff4a2c7812 */ /* 0x001fe200078ec0ff */
[----:B------:R-:W-:Y:S01]  /*5390*/  FADD R68, R49, R68 ;  /* 0x0000004431447221 */ /* 0x000fe20000000000 */
[----:B------:R-:W-:Y:S02]  /*53a0*/  LOP3.LUT R76, R40, 0xff, RZ, 0xc0, !PT ;  /* 0x000000ff284c7812 */ /* 0x000fe400078ec0ff */
[----:B------:R-:W-:Y:S01]  /*53b0*/  PRMT R45, R31, 0x7104, RZ ;  /* 0x000071041f2d7816 */ /* 0x000fe200000000ff */
[----:B------:R-:W-:Y:S02]  /*53c0*/  IMAD.SHL.U32 R49, R44, 0x1000000, RZ ;  /* 0x010000002c317824 */ /* 0x000fe400078e00ff */
[----:B------:R-:W-:Y:S01]  /*53d0*/  IMAD.U32 R65, R65, 0x10000, RZ ;  /* 0x0001000041417824 */ /* 0x000fe200078e00ff */
[----:B------:R-:W-:-:S02]  /*53e0*/  LOP3.LUT R45, R76, 0xff00, R45, 0xf8, !PT ;  /* 0x0000ff004c2d7812 */ /* 0x000fc400078ef82d */
[----:B------:R-:W-:Y:S02]  /*53f0*/  LOP3.LUT R34, R34, 0xff000000, R43, 0xf8, !PT ;  /* 0xff00000022227812 */ /* 0x000fe400078ef82b */
[----:B------:R-:W-:Y:S02]  /*5400*/  @!P3 CS2R R42, SRZ ;  /* 0x00000000002ab805 */ /* 0x000fe4000001ff00 */
[----:B------:R-:W-:Y:S02]  /*5410*/  SHF.R.U64 R76, R80, 0x10, R81 ;  /* 0x00000010504c7819 */ /* 0x000fe40000001251 */
[----:B------:R-:W-:Y:S01]  /*5420*/  LOP3.LUT R44, R48, 0xff000000, R49, 0xf8, !PT ;  /* 0xff000000302c7812 */ /* 0x000fe200078ef831 */
[-C--:B------:R-:W-:Y:S02]  /*5430*/  FMUL R49, R65, R6.reuse ;  /* 0x0000000641317220 */ /* 0x080fe40000400000 */
[----:B------:R-:W-:Y:S01]  /*5440*/  IMAD.U32 R76, R76, 0x10000, RZ ;  /* 0x000100004c4c7824 */ /* 0x000fe200078e00ff */
[----:B------:R0:W5:Y:S02]  /*5450*/  @P3 LDG.E.64 R42, desc[UR4][R88.64] ;  /* 0x00000004582a3981 */ /* 0x000164000c1e1b00 */
[----:B------:R-:W-:Y:S01]  /*5460*/  F2FP.SATFINITE.E4M3.F32.PACK_AB_MERGE_C R49, RZ, R49, RZ ;  /* 0x00000031ff31723e */ /* 0x000fe200048070ff */
[----:B------:R-:W-:Y:S01]  /*5470*/  FMUL R48, R76, R6 ;  /* 0x000000064c307220 */ /* 0x000fe20000400000 */
[----:B------:R-:W-:Y:S01]  /*5480*/  FADD R68, R63, R68 ;  /* 0x000000443f447221 */ /* 0x000fe20000000000 */
[----:B0-----:R-:W-:-:S02]  /*5490*/  IMAD.U32 R89, R75, 0x10000, RZ ;  /* 0x000100004b597824 */ /* 0x001fc400078e00ff */
[----:B------:R-:W-:Y:S01]  /*54a0*/  IMAD.U32 R80, R49, 0x10000, RZ ;  /* 0x0001000031507824 */ /* 0x000fe200078e00ff */
[----:B------:R-:W-:Y:S02]  /*54b0*/  F2FP.SATFINITE.E4M3.F32.PACK_AB_MERGE_C R48, RZ, R48, RZ ;  /* 0x00000030ff30723e */ /* 0x000fe400048070ff */
[----:B------:R-:W-:Y:S02]  /*54c0*/  FMNMX3 R64, |R63|, R64, |R89|, !PT ;  /* 0x000000403f407276 */ /* 0x000fe40007800659 */
[----:B------:R-:W-:Y:S02]  /*54d0*/  SHF.R.U32.HI R63, RZ, 0x10, R75 ;  /* 0x00000010ff3f7819 */ /* 0x000fe4000001164b */
[----:B------:R-:W-:Y:S02]  /*54e0*/  LOP3.LUT R82, R45, 0xff0000, R80, 0xf8, !PT ;  /* 0x00ff00002d527812 */ /* 0x000fe400078ef850 */
[----:B------:R-:W-:Y:S01]  /*54f0*/  LOP3.LUT R45, R48, 0xffff, RZ, 0xc0, !PT ;  /* 0x0000ffff302d7812 */ /* 0x000fe200078ec0ff */
[----:B------:R-:W-:-:S02]  /*5500*/  IMAD.U32 R63, R63, 0x10000, RZ ;  /* 0x000100003f3f7824 */ /* 0x000fc400078e00ff */
[----:B------:R-:W-:Y:S02]  /*5510*/  FADD R80, R51, R50 ;  /* 0x0000003233507221 */ /* 0x000fe40000000000 */
[----:B------:R-:W-:Y:S01]  /*5520*/  IMAD.SHL.U32 R45, R45, 0x1000000, RZ ;  /* 0x010000002d2d7824 */ /* 0x000fe200078e00ff */
[----:B------:R-:W-:Y:S01]  /*5530*/  FMNMX3 R64, |R63|, R64, |R51|, !PT ;  /* 0x000000403f407276 */ /* 0x000fe20007800633 */
[----:B------:R-:W-:-:S03]  /*5540*/  IMAD.U32 R51, R77, 0x10000, RZ ;  /* 0x000100004d337824 */ /* 0x000fc600078e00ff */
[----:B------:R-:W-:Y:S01]  /*5550*/  LOP3.LUT R45, R82, R45, RZ, 0xfc, !PT ;  /* 0x0000002d522d7212 */ /* 0x000fe200078efcff */
[C---:B------:R-:W-:Y:S01]  /*5560*/  FADD R82, R69.reuse, R68 ;  /* 0x0000004445527221 */ /* 0x040fe20000000000 */
[----:B------:R-:W-:Y:S01]  /*5570*/  FMNMX3 R68, |R69|, R64, |R51|, !PT ;  /* 0x0000004045447276 */ /* 0x000fe20007800633 */
[----:B------:R-:W-:Y:S01]  /*5580*/  IMAD R50, R92, 0x4, R96 ;  /* 0x000000045c327824 */ /* 0x000fe200078e0260 */
[----:B------:R-:W-:Y:S02]  /*5590*/  SHF.R.U32.HI R69, RZ, 0x10, R77 ;  /* 0x00000010ff457819 */ /* 0x000fe4000001164d */
[----:B------:R-:W-:Y:S01]  /*55a0*/  @!P3 CS2R R46, SRZ ;  /* 0x00000000002eb805 */ /* 0x000fe2000001ff00 */
[----:B------:R-:W-:Y:S02]  /*55b0*/  VIADD R64, R50, 0x1 ;  /* 0x0000000132407836 */ /* 0x000fe40000000000 */
[----:B------:R-:W-:-:S03]  /*55c0*/  IMAD.U32 R69, R69, 0x10000, RZ ;  /* 0x0001000045457824 */ /* 0x000fc600078e00ff */
[----:B------:R0:W5:Y:S01]  /*55d0*/  @P3 LDG.E.64 R46, desc[UR4][R90.64] ;  /* 0x000000045a2e3981 */ /* 0x000162000c1e1b00 */
[----:B------:R-:W-:-:S05]  /*55e0*/  LOP3.LUT R64, R64, 0x1f, RZ, 0xc0, !PT ;  /* 0x0000001f40407812 */ /* 0x000fca00078ec0ff */
[----:B------:R-:W1:Y:S01]  /*55f0*/  SHFL.IDX PT, R21, R21, R64, 0x1f ;  /* 0x00001f4015157589 */ /* 0x000e6200000e0000 */
[----:B0-----:R-:W-:Y:S01]  /*5600*/  FMNMX R90, |R69|, R68, !PT ;  /* 0x00000044455a7209 */ /* 0x001fe20007800200 */
[----:B------:R-:W-:-:S03]  /*5610*/  FADD R68, R61, R80 ;  /* 0x000000503d447221 */ /* 0x000fc60000000000 */
[----:B------:R-:W-:Y:S02]  /*5620*/  FMNMX3 R90, |R61|, R90, |R65|, !PT ;  /* 0x0000005a3d5a7276 */ /* 0x000fe40007800641 */
[----:B------:R1:W0:Y:S01]  /*5630*/  SHFL.IDX PT, R61, R20, R64, 0x1f ;  /* 0x00001f40143d7589 */ /* 0x00022200000e0000 */
[----:B------:R-:W-:-:S03]  /*5640*/  FADD R62, R89, R62 ;  /* 0x0000003e593e7221 */ /* 0x000fc60000000000 */
[----:B------:R-:W2:Y:S01]  /*5650*/  SHFL.IDX PT, R108, R108, R64, 0x1f ;  /* 0x00001f406c6c7589 */ /* 0x000ea200000e0000 */
[----:B------:R-:W-:-:S03]  /*5660*/  FADD R75, R51, R62 ;  /* 0x0000003e334b7221 */ /* 0x000fc60000000000 */
[----:B------:R3:W4:Y:S01]  /*5670*/  SHFL.IDX PT, R62, R93, R64, 0x1f ;  /* 0x00001f405d3e7589 */ /* 0x00072200000e0000 */
[----:B------:R-:W-:Y:S01]  /*5680*/  FADD R88, R63, R60 ;  /* 0x0000003c3f587221 */ /* 0x000fe20000000000 */
[----:B------:R-:W-:Y:S01]  /*5690*/  FADD R80, RZ, R105 ;  /* 0x00000069ff507221 */ /* 0x000fe20000000000 */
[----:B------:R-:W-:Y:S02]  /*56a0*/  FADD R104, RZ, R104 ;  /* 0x00000068ff687221 */ /* 0x000fe40000000000 */
[C---:B------:R-:W-:Y:S01]  /*56b0*/  FADD R88, R69.reuse, R88 ;  /* 0x0000005845587221 */ /* 0x040fe20000000000 */
[-C--:B------:R-:W-:Y:S01]  /*56c0*/  FMUL R69, R69, R6.reuse ;  /* 0x0000000645457220 */ /* 0x080fe20000400000 */
[----:B------:R-:W-:Y:S01]  /*56d0*/  FMUL R60, R63, R6 ;  /* 0x000000063f3c7220 */ /* 0x000fe20000400000 */
[----:B------:R-:W-:Y:S02]  /*56e0*/  IMAD.U32 R63, R83, 0x10000, RZ ;  /* 0x00010000533f7824 */ /* 0x000fe400078e00ff */
[----:B-1----:R-:W-:Y:S01]  /*56f0*/  FADD R20, R21, R80 ;  /* 0x0000005015147221 */ /* 0x002fe20000000000 */
[----:B------:R-:W-:-:S02]  /*5700*/  SHF.R.U32.HI R105, RZ, 0x10, R83 ;  /* 0x00000010ff697819 */ /* 0x000fc40000011653 */
[----:B---3--:R-:W-:Y:S01]  /*5710*/  F2FP.SATFINITE.E4M3.F32.PACK_AB_MERGE_C R64, RZ, R69, RZ ;  /* 0x00000045ff40723e */ /* 0x008fe200048070ff */
[----:B------:R-:W-:Y:S01]  /*5720*/  FMUL R69, R63, R6 ;  /* 0x000000063f457220 */ /* 0x000fe20000400000 */
[----:B0-----:R-:W-:Y:S01]  /*5730*/  FADD R21, R61, R104 ;  /* 0x000000683d157221 */ /* 0x001fe20000000000 */
[----:B------:R-:W-:Y:S01]  /*5740*/  FADD R61, RZ, R102 ;  /* 0x00000066ff3d7221 */ /* 0x000fe20000000000 */
[----:B------:R-:W-:Y:S01]  /*5750*/  F2FP.SATFINITE.E4M3.F32.PACK_AB_MERGE_C R93, RZ, R60, RZ ;  /* 0x0000003cff5d723e */ /* 0x000fe200048070ff */
[----:B------:R-:W-:Y:S02]  /*5760*/  IMAD.U32 R105, R105, 0x10000, RZ ;  /* 0x0001000069697824 */ /* 0x000fe400078e00ff */
[----:B--2---:R-:W-:Y:S01]  /*5770*/  FADD R60, R108, R61 ;  /* 0x0000003d6c3c7221 */ /* 0x004fe20000000000 */
[----:B------:R-:W-:Y:S01]  /*5780*/  F2FP.SATFINITE.E4M3.F32.PACK_AB_MERGE_C R61, RZ, R69, RZ ;  /* 0x00000045ff3d723e */ /* 0x000fe200048070ff */
[----:B------:R-:W-:Y:S01]  /*5790*/  FADD R69, RZ, R100 ;  /* 0x00000064ff457221 */ /* 0x000fe20000000000 */
[C---:B------:R-:W-:Y:S01]  /*57a0*/  FADD R75, R63.reuse, R75 ;  /* 0x0000004b3f4b7221 */ /* 0x040fe20000000000 */
[----:B------:R-:W-:-:S02]  /*57b0*/  FMNMX3 R90, |R63|, R90, |R105|, !PT ;  /* 0x0000005a3f5a7276 */ /* 0x000fc40007800669 */
[----:B------:R-:W-:Y:S01]  /*57c0*/  @!P3 CS2R R38, SRZ ;  /* 0x000000000026b805 */ /* 0x000fe2000001ff00 */
[----:B----4-:R-:W-:Y:S01]  /*57d0*/  FADD R69, R62, R69 ;  /* 0x000000453e457221 */ /* 0x010fe20000000000 */
[----:B------:R-:W-:-:S04]  /*57e0*/  @!P3 CS2R R62, SRZ ;  /* 0x00000000003eb805 */ /* 0x000fc8000001ff00 */
[----:B------:R0:W5:Y:S04]  /*57f0*/  @P3 LDG.E.64 R38, desc[UR4][R120.64] ;  /* 0x0000000478263981 */ /* 0x000168000c1e1b00 */
[----:B------:R0:W5:Y:S01]  /*5800*/  @P3 LDG.E.64 R62, desc[UR4][R126.64] ;  /* 0x000000047e3e3981 */ /* 0x000162000c1e1b00 */
[-C--:B------:R-:W-:Y:S01]  /*5810*/  FMUL R91, R89, R6.reuse ;  /* 0x00000006595b7220 */ /* 0x080fe20000400000 */
[----:B------:R-:W-:Y:S01]  /*5820*/  FMUL R51, R51, R6 ;  /* 0x0000000633337220 */ /* 0x000fe20000400000 */
[----:B------:R-:W-:-:S03]  /*5830*/  FADD R65, R65, R82 ;  /* 0x0000005241417221 */ /* 0x000fc60000000000 */
[----:B------:R-:W-:Y:S02]  /*5840*/  F2FP.SATFINITE.E4M3.F32.PACK_AB_MERGE_C R91, RZ, R91, RZ ;  /* 0x0000005bff5b723e */ /* 0x000fe400048070ff */
[----:B------:R-:W-:Y:S02]  /*5850*/  F2FP.SATFINITE.E4M3.F32.PACK_AB_MERGE_C R51, RZ, R51, RZ ;  /* 0x00000033ff33723e */ /* 0x000fe400048070ff */
[----:B------:R-:W-:Y:S02]  /*5860*/  LOP3.LUT R77, R91, 0xff, RZ, 0xc0, !PT ;  /* 0x000000ff5b4d7812 */ /* 0x000fe400078ec0ff */
[----:B------:R-:W-:Y:S02]  /*5870*/  PRMT R82, R51, 0x7104, RZ ;  /* 0x0000710433527816 */ /* 0x000fe400000000ff */
[----:B------:R-:W-:Y:S02]  /*5880*/  PRMT R80, R64, 0x7104, RZ ;  /* 0x0000710440507816 */ /* 0x000fe400000000ff */
[----:B------:R-:W-:-:S02]  /*5890*/  LOP3.LUT R82, R77, 0xff00, R82, 0xf8, !PT ;  /* 0x0000ff004d527812 */ /* 0x000fc400078ef852 */
[----:B------:R-:W-:Y:S01]  /*58a0*/  LOP3.LUT R77, R93, 0xff, RZ, 0xc0, !PT ;  /* 0x000000ff5d4d7812 */ /* 0x000fe200078ec0ff */
[----:B------:R-:W-:Y:S03]  /*58b0*/  BSSY.RECONVERGENT B0, `(.L_x_28305) ;  /* 0x0000016000007945 */ /* 0x000fe60003800200 */
[----:B------:R-:W-:Y:S01]  /*58c0*/  LOP3.LUT R80, R77, 0xff00, R80, 0xf8, !PT ;  /* 0x0000ff004d507812 */ /* 0x000fe200078ef850 */
[----:B------:R-:W-:Y:S02]  /*58d0*/  IMAD.U32 R77, R61, 0x10000, RZ ;  /* 0x000100003d4d7824 */ /* 0x000fe400078e00ff */
[C---:B------:R-:W-:Y:S01]  /*58e0*/  FADD R68, R101.reuse, R68 ;  /* 0x0000004465447221 */ /* 0x040fe20000000000 */
[----:B------:R-:W-:Y:S01]  /*58f0*/  FADD R65, R76, R65 ;  /* 0x000000414c417221 */ /* 0x000fe20000000000 */
[----:B------:R-:W-:Y:S02]  /*5900*/  FMNMX3 R101, |R101|, R90, |R76|, !PT ;  /* 0x0000005a65657276 */ /* 0x000fe4000780064c */
[----:B------:R-:W-:Y:S01]  /*5910*/  LOP3.LUT R82, R82, 0xff0000, R77, 0xf8, !PT ;  /* 0x00ff000052527812 */ /* 0x000fe200078ef84d */
[----:B0-----:R-:W-:Y:S06]  /*5920*/  @P0 BRA `(.L_x_28306) ;  /* 0x0000000000380947 */ /* 0x001fec0003800000 */
[----:B------:R-:W-:Y:S01]  /*5930*/  IMAD.U32 R70, R70, 0x10000, RZ ;  /* 0x0001000046467824 */ /* 0x000fe200078e00ff */
[----:B------:R-:W-:Y:S01]  /*5940*/  IADD3 R76, PT, PT, R96, 0x1e, -R15 ;  /* 0x0000001e604c7810 */ /* 0x000fe20007ffe80f */
[----:B------:R-:W-:Y:S01]  /*5950*/  IMAD.SHL.U32 R106, R106, 0x100, RZ ;  /* 0x000001006a6a7824 */ /* 0x000fe200078e00ff */
[----:B------:R-:W-:Y:S02]  /*5960*/  LOP3.LUT R98, R98, 0xffff, RZ, 0xc0, !PT ;  /* 0x0000ffff62627812 */ /* 0x000fe400078ec0ff */
[----:B------:R-:W-:Y:S02]  /*5970*/  LOP3.LUT R77, R70, 0xff0000, RZ, 0xc0, !PT ;  /* 0x00ff0000464d7812 */ /* 0x000fe400078ec0ff */
[----:B------:R-:W-:-:S03]  /*5980*/  LOP3.LUT R83, R76, 0x1f, RZ, 0xc0, !PT ;  /* 0x0000001f4c537812 */ /* 0x000fc600078ec0ff */
[----:B------:R-:W-:Y:S01]  /*5990*/  IMAD R77, R98, 0x1000000, R77 ;  /* 0x01000000624d7824 */ /* 0x000fe200078e024d */
[----:B------:R-:W-:-:S04]  /*59a0*/  IADD3 R83, P2, P3, R83, R54, R56 ;  /* 0x0000003653537210 */ /* 0x000fc80007b5e038 */
[----:B------:R-:W-:Y:S02]  /*59b0*/  IADD3.X R70, PT, PT, RZ, R8, R57, P2, P3 ;  /* 0x00000008ff467210 */ /* 0x000fe400017e6439 */
[----:B------:R-:W-:Y:S02]  /*59c0*/  LEA R76, P2, R83, R10, 0x2 ;  /* 0x0000000a534c7211 */ /* 0x000fe400078410ff */
[----:B------:R-:W-:Y:S02]  /*59d0*/  LOP3.LUT R106, R77, 0xffff, R106, 0xf8, !PT ;  /* 0x0000ffff4d6a7812 */ /* 0x000fe400078ef86a */
[----:B------:R-:W-:Y:S02]  /*59e0*/  LEA.HI.X R77, R83, R12, R70, 0x2, P2 ;  /* 0x0000000c534d7211 */ /* 0x000fe400010f1446 */
[----:B------:R-:W-:-:S05]  /*59f0*/  LOP3.LUT R95, R106, 0xff, R95, 0xf8, !PT ;  /* 0x000000ff6a5f7812 */ /* 0x000fca00078ef85f */
[----:B------:R0:W-:Y:S02]  /*5a00*/  STG.E desc[UR4][R76.64], R95 ;  /* 0x0000005f4c007986 */ /* 0x0001e4000c101904 */
.L_x_28306:
[----:B------:R-:W-:Y:S05]  /*5a10*/  BSYNC.RECONVERGENT B0 ;  /* 0x0000000000007941 */ /* 0x000fea0003800200 */
.L_x_28305:
[----:B------:R-:W-:Y:S04]  /*5a20*/  BSSY.RECONVERGENT B0, `(.L_x_28307) ;  /* 0x0000011000007945 */ /* 0x000fe80003800200 */
[----:B------:R-:W-:Y:S05]  /*5a30*/  @P0 BRA `(.L_x_28308) ;  /* 0x00000000003c0947 */ /* 0x000fea0003800000 */
[----:B------:R-:W-:Y:S01]  /*5a40*/  IADD3 R70, PT, PT, R96, 0x1e, -R15 ;  /* 0x0000001e60467810 */ /* 0x000fe20007ffe80f */
[----:B------:R-:W-:Y:S01]  /*5a50*/  IMAD.U32 R71, R71, 0x10000, RZ ;  /* 0x0001000047477824 */ /* 0x000fe200078e00ff */
[----:B------:R-:W-:Y:S02]  /*5a60*/  LOP3.LUT R99, R99, 0xffff, RZ, 0xc0, !PT ;  /* 0x0000ffff63637812 */ /* 0x000fe400078ec0ff */
[----:B0-----:R-:W-:Y:S02]  /*5a70*/  LOP3.LUT R77, R70, 0x1f, RZ, 0xc0, !PT ;  /* 0x0000001f464d7812 */ /* 0x001fe400078ec0ff */
[----:B------:R-:W-:Y:S02]  /*5a80*/  LOP3.LUT R70, R71, 0xff0000, RZ, 0xc0, !PT ;  /* 0x00ff000047467812 */ /* 0x000fe400078ec0ff */
[----:B------:R-:W-:-:S03]  /*5a90*/  IADD3 R77, P3, P4, R77, R54, R56 ;  /* 0x000000364d4d7210 */ /* 0x000fc60007c7e038 */
[----:B------:R-:W-:Y:S01]  /*5aa0*/  IMAD R76, R99, 0x1000000, R70 ;  /* 0x01000000634c7824 */ /* 0x000fe200078e0246 */
[----:B------:R-:W-:Y:S02]  /*5ab0*/  IADD3 R71, P2, PT, R77, R0, RZ ;  /* 0x000000004d477210 */ /* 0x000fe40007f5e0ff */
[----:B------:R-:W-:Y:S02]  /*5ac0*/  IADD3.X R90, PT, PT, RZ, R8, R57, P3, P4 ;  /* 0x00000008ff5a7210 */ /* 0x000fe40001fe8439 */
[----:B------:R-:W-:-:S03]  /*5ad0*/  LOP3.LUT R76, R76, 0xffff, R103, 0xf8, !PT ;  /* 0x0000ffff4c4c7812 */ /* 0x000fc600078ef867 */
[----:B------:R-:W-:Y:S01]  /*5ae0*/  IMAD.X R77, R90, 0x1, R3, P2 ;  /* 0x000000015a4d7824 */ /* 0x000fe200010e0603 */
[C---:B------:R-:W-:Y:S02]  /*5af0*/  LEA R70, P2, R71.reuse, R10, 0x2 ;  /* 0x0000000a47467211 */ /* 0x040fe400078410ff */
[----:B------:R-:W-:Y:S02]  /*5b00*/  LOP3.LUT R97, R76, 0xff, R97, 0xf8, !PT ;  /* 0x000000ff4c617812 */ /* 0x000fe400078ef861 */
[----:B------:R-:W-:-:S05]  /*5b10*/  LEA.HI.X R71, R71, R12, R77, 0x2, P2 ;  /* 0x0000000c47477211 */ /* 0x000fca00010f144d */
[----:B------:R1:W-:Y:S04]  /*5b20*/  STG.E desc[UR4][R70.64], R97 ;  /* 0x0000006146007986 */ /* 0x0003e8000c101904 */
.L_x_28308:
[----:B------:R-:W-:Y:S05]  /*5b30*/  BSYNC.RECONVERGENT B0 ;  /* 0x0000000000007941 */ /* 0x000fea0003800200 */
.L_x_28307:
[----:B0----5:R-:W-:Y:S01]  /*5b40*/  IMAD.U32 R77, R16, 0x10000, RZ ;  /* 0x00010000104d7824 */ /* 0x021fe200078e00ff */
[----:B------:R-:W-:Y:S01]  /*5b50*/  SHF.R.U32.HI R89, RZ, 0x10, R81 ;  /* 0x00000010ff597819 */ /* 0x000fe20000011651 */
[----:B------:R-:W-:Y:S01]  /*5b60*/  IMAD.U32 R76, R24, 0x10000, RZ ;  /* 0x00010000184c7824 */ /* 0x000fe200078e00ff */
[--C-:B------:R-:W-:Y:S01]  /*5b70*/  SHF.R.U64 R83, R16, 0x10, R17.reuse ;  /* 0x0000001010537819 */ /* 0x100fe20000001211 */
[----:B------:R-:W-:Y:S02]  /*5b80*/  IMAD.U32 R90, R26, 0x10000, RZ ;  /* 0x000100001a5a7824 */ /* 0x000fe400078e00ff */
[-C--:B-1----:R-:W-:Y:S01]  /*5b90*/  FMUL R70, R77, R6.reuse ;  /* 0x000000064d467220 */ /* 0x082fe20000400000 */
[-C--:B------:R-:W-:Y:S01]  /*5ba0*/  FMUL R71, R76, R6.reuse ;  /* 0x000000064c477220 */ /* 0x080fe20000400000 */
[----:B------:R-:W-:Y:S01]  /*5bb0*/  IMAD.U32 R99, R17, 0x10000, RZ ;  /* 0x0001000011637824 */ /* 0x000fe200078e00ff */
[----:B------:R-:W-:Y:S01]  /*5bc0*/  SHF.R.U32.HI R97, RZ, 0x10, R17 ;  /* 0x00000010ff617819 */ /* 0x000fe20000011611 */
[----:B------:R-:W-:Y:S01]  /*5bd0*/  FMUL R17, R90, R6 ;  /* 0x000000065a117220 */ /* 0x000fe20000400000 */
[----:B------:R-:W-:Y:S01]  /*5be0*/  IMAD.U32 R102, R81, 0x10000, RZ ;  /* 0x0001000051667824 */ /* 0x000fe200078e00ff */
[----:B------:R-:W-:Y:S01]  /*5bf0*/  F2FP.SATFINITE.E4M3.F32.PACK_AB_MERGE_C R71, RZ, R71, RZ ;  /* 0x00000047ff47723e */ /* 0x000fe200048070ff */
[----:B------:R-:W-:Y:S01]  /*5c00*/  IMAD.U32 R89, R89, 0x10000, RZ ;  /* 0x0001000059597824 */ /* 0x000fe200078e00ff */
[----:B------:R-:W-:Y:S01]  /*5c10*/  F2FP.SATFINITE.E4M3.F32.PACK_AB_MERGE_C R70, RZ, R70, RZ ;  /* 0x00000046ff46723e */ /* 0x000fe200048070ff */
[----:B------:R-:W-:Y:S01]  /*5c20*/  FADD R100, R105, R88 ;  /* 0x0000005869647221 */ /* 0x000fe20000000000 */
[----:B------:R-:W-:Y:S01]  /*5c30*/  IMAD.U32 R83, R83, 0x10000, RZ ;  /* 0x0001000053537824 */ /* 0x000fe200078e00ff */
[----:B------:R-:W-:Y:S01]  /*5c40*/  F2FP.SATFINITE.E4M3.F32.PACK_AB_MERGE_C R17, RZ, R17, RZ ;  /* 0x00000011ff11723e */ /* 0x000fe200048070ff */
[----:B------:R-:W-:Y:S01]  /*5c50*/  IMAD.U32 R81, R22, 0x10000, RZ ;  /* 0x0001000016517824 */ /* 0x000fe200078e00ff */
[----:B------:R-:W-:Y:S01]  /*5c60*/  LOP3.LUT R104, R70, 0xff, RZ, 0xc0, !PT ;  /* 0x000000ff46687812 */ /* 0x000fe200078ec0ff */
[----:B------:R-:W-:Y:S01]  /*5c70*/  IMAD.U32 R95, R71, 0x10000, RZ ;  /* 0x00010000475f7824 */ /* 0x000fe200078e00ff */
[----:B------:R-:W-:Y:S01]  /*5c80*/  FMNMX3 R88, |R102|, R101, |R89|, !PT ;  /* 0x0000006566587276 */ /* 0x000fe20007800659 */
[----:B------:R-:W-:Y:S01]  /*5c90*/  FMUL R16, R81, R6 ;  /* 0x0000000651107220 */ /* 0x000fe20000400000 */
[----:B------:R-:W-:-:S02]  /*5ca0*/  IMAD.U32 R97, R97, 0x10000, RZ ;  /* 0x0001000061617824 */ /* 0x000fc400078e00ff */
[----:B------:R-:W-:Y:S01]  /*5cb0*/  FMUL R105, R105, R6 ;  /* 0x0000000669697220 */ /* 0x000fe20000400000 */
[----:B------:R-:W-:Y:S01]  /*5cc0*/  FMNMX3 R88, |R77|, R88, |R83|, !PT ;  /* 0x000000584d587276 */ /* 0x000fe20007800653 */
[----:B------:R-:W-:Y:S01]  /*5cd0*/  IMAD R104, R17, 0x100, R104 ;  /* 0x0000010011687824 */ /* 0x000fe200078e0268 */
[----:B------:R-:W-:Y:S01]  /*5ce0*/  LOP3.LUT R95, R95, 0xff0000, RZ, 0xc0, !PT ;  /* 0x00ff00005f5f7812 */ /* 0x000fe200078ec0ff */
[----:B------:R-:W-:Y:S01]  /*5cf0*/  FADD R77, RZ, R77 ;  /* 0x0000004dff4d7221 */ /* 0x000fe20000000000 */
[----:B------:R-:W-:Y:S01]  /*5d00*/  FMNMX R98, |R99|, R88, !PT ;  /* 0x0000005863627209 */ /* 0x000fe20007800200 */
[----:B------:R-:W-:Y:S01]  /*5d10*/  IMAD.U32 R103, R27, 0x10000, RZ ;  /* 0x000100001b677824 */ /* 0x000fe200078e00ff */
[----:B------:R-:W-:Y:S01]  /*5d20*/  LOP3.LUT R88, R95, 0xffff, R104, 0xf8, !PT ;  /* 0x0000ffff5f587812 */ /* 0x000fe200078ef868 */
[----:B------:R-:W-:Y:S01]  /*5d30*/  FADD R77, R90, R77 ;  /* 0x0000004d5a4d7221 */ /* 0x000fe20000000000 */
[----:B------:R-:W-:Y:S01]  /*5d40*/  F2FP.SATFINITE.E4M3.F32.PACK_AB_MERGE_C R16, RZ, R16, RZ ;  /* 0x00000010ff10723e */ /* 0x000fe200048070ff */
[----:B------:R-:W-:Y:S01]  /*5d50*/  BSSY.RECONVERGENT B0, `(.L_x_28309) ;  /* 0x0000020000007945 */ /* 0x000fe20003800200 */
[----:B------:R-:W-:-:S02]  /*5d60*/  SHF.R.U64 R95, R26, 0x10, R27 ;  /* 0x000000101a5f7819 */ /* 0x000fc4000000121b */
[----:B------:R-:W-:Y:S02]  /*5d70*/  FMNMX3 R98, |R97|, R98, |R90|, !PT ;  /* 0x0000006261627276 */ /* 0x000fe4000780065a */
[----:B------:R-:W-:Y:S01]  /*5d80*/  LOP3.LUT R26, R16, 0xffff, RZ, 0xc0, !PT ;  /* 0x0000ffff101a7812 */ /* 0x000fe200078ec0ff */
[----:B------:R-:W-:Y:S01]  /*5d90*/  IMAD.U32 R95, R95, 0x10000, RZ ;  /* 0x000100005f5f7824 */ /* 0x000fe200078e00ff */
[----:B------:R-:W-:Y:S02]  /*5da0*/  F2FP.SATFINITE.E4M3.F32.PACK_AB_MERGE_C R90, RZ, R105, RZ ;  /* 0x00000069ff5a723e */ /* 0x000fe400048070ff */
[----:B------:R-:W-:Y:S01]  /*5db0*/  SHF.R.U32.HI R101, RZ, 0x10, R27 ;  /* 0x00000010ff657819 */ /* 0x000fe2000001161b */
[----:B------:R-:W-:Y:S01]  /*5dc0*/  IMAD.SHL.U32 R105, R26, 0x1000000, RZ ;  /* 0x010000001a697824 */ /* 0x000fe200078e00ff */
[----:B------:R-:W-:Y:S01]  /*5dd0*/  FMNMX3 R104, |R95|, R98, |R103|, !PT ;  /* 0x000000625f687276 */ /* 0x000fe20007800667 */
[----:B------:R-:W-:Y:S02]  /*5de0*/  IMAD.U32 R27, R90, 0x10000, RZ ;  /* 0x000100005a1b7824 */ /* 0x000fe400078e00ff */
[----:B------:R-:W-:Y:S01]  /*5df0*/  FADD R98, R76, R77 ;  /* 0x0000004d4c627221 */ /* 0x000fe20000000000 */
[----:B------:R-:W-:Y:S01]  /*5e00*/  IMAD.U32 R101, R101, 0x10000, RZ ;  /* 0x0001000065657824 */ /* 0x000fe200078e00ff */
[----:B------:R-:W-:-:S02]  /*5e10*/  LOP3.LUT R26, R88, 0xff000000, R105, 0xf8, !PT ;  /* 0xff000000581a7812 */ /* 0x000fc400078ef869 */
[----:B------:R-:W-:Y:S02]  /*5e20*/  LOP3.LUT R27, R80, 0xff0000, R27, 0xf8, !PT ;  /* 0x00ff0000501b7812 */ /* 0x000fe400078ef81b */
[----:B------:R-:W-:Y:S01]  /*5e30*/  FMNMX3 R88, |R101|, R104, |R76|, !PT ;  /* 0x0000006865587276 */ /* 0x000fe2000780064c */
[----:B------:R-:W-:Y:S06]  /*5e40*/  @P0 BRA `(.L_x_28310) ;  /* 0x0000000000400947 */ /* 0x000fec0003800000 */
[----:B------:R-:W-:Y:S01]  /*5e50*/  IADD3 R76, PT, PT, R96, 0x1e, -R15 ;  /* 0x0000001e604c7810 */ /* 0x000fe20007ffe80f */
[----:B------:R-:W-:Y:S01]  /*5e60*/  IMAD.U32 R78, R78, 0x10000, RZ ;  /* 0x000100004e4e7824 */ /* 0x000fe200078e00ff */
[----:B------:R-:W-:Y:S02]  /*5e70*/  LOP3.LUT R72, R72, 0xffff, RZ, 0xc0, !PT ;  /* 0x0000ffff48487812 */ /* 0x000fe400078ec0ff */
[----:B------:R-:W-:Y:S01]  /*5e80*/  LOP3.LUT R77, R76, 0x1f, RZ, 0xc0, !PT ;  /* 0x0000001f4c4d7812 */ /* 0x000fe200078ec0ff */
[----:B------:R-:W-:-:S03]  /*5e90*/  IMAD.SHL.U32 R76, R73, 0x100, RZ ;  /* 0x00000100494c7824 */ /* 0x000fc600078e00ff */
[----:B------:R-:W-:Y:S02]  /*5ea0*/  IADD3 R105, P3, P4, R77, R54, R56 ;  /* 0x000000364d697210 */ /* 0x000fe40007c7e038 */
[----:B------:R-:W-:Y:S02]  /*5eb0*/  LOP3.LUT R77, R78, 0xff0000, RZ, 0xc0, !PT ;  /* 0x00ff00004e4d7812 */ /* 0x000fe400078ec0ff */
[----:B------:R-:W-:Y:S02]  /*5ec0*/  LEA R105, P2, R0, R105, 0x1 ;  /* 0x0000006900697211 */ /* 0x000fe400078408ff */
[----:B------:R-:W-:Y:S01]  /*5ed0*/  IADD3.X R78, PT, PT, RZ, R8, R57, P3, P4 ;  /* 0x00000008ff4e7210 */ /* 0x000fe20001fe8439 */
[----:B------:R-:W-:-:S03]  /*5ee0*/  IMAD R77, R72, 0x1000000, R77 ;  /* 0x01000000484d7824 */ /* 0x000fc600078e024d */
[----:B------:R-:W-:Y:S02]  /*5ef0*/  LEA.HI.X R73, R0, R78, R3, 0x1, P2 ;  /* 0x0000004e00497211 */ /* 0x000fe400010f0c03 */
[----:B------:R-:W-:Y:S02]  /*5f00*/  LEA R72, P2, R105, R10, 0x2 ;  /* 0x0000000a69487211 */ /* 0x000fe400078410ff */
[----:B------:R-:W-:Y:S02]  /*5f10*/  LOP3.LUT R76, R77, 0xffff, R76, 0xf8, !PT ;  /* 0x0000ffff4d4c7812 */ /* 0x000fe400078ef84c */
[----:B------:R-:W-:Y:S02]  /*5f20*/  LEA.HI.X R73, R105, R12, R73, 0x2, P2 ;  /* 0x0000000c69497211 */ /* 0x000fe400010f1449 */
[----:B------:R-:W-:-:S05]  /*5f30*/  LOP3.LUT R77, R76, 0xff, R33, 0xf8, !PT ;  /* 0x000000ff4c4d7812 */ /* 0x000fca00078ef821 */
[----:B------:R0:W-:Y:S02]  /*5f40*/  STG.E desc[UR4][R72.64], R77 ;  /* 0x0000004d48007986 */ /* 0x0001e4000c101904 */
.L_x_28310:
[----:B------:R-:W-:Y:S05]  /*5f50*/  BSYNC.RECONVERGENT B0 ;  /* 0x0000000000007941 */ /* 0x000fea0003800200 */
.L_x_28309:
[----:B------:R-:W-:Y:S04]  /*5f60*/  BSSY.RECONVERGENT B0, `(.L_x_28311) ;  /* 0x0000013000007945 */ /* 0x000fe80003800200 */
[----:B------:R-:W-:Y:S05]  /*5f70*/  @P0 BRA `(.L_x_28312) ;  /* 0x0000000000440947 */ /* 0x000fea0003800000 */
[----:B0-----:R-:W-:Y:S01]  /*5f80*/  IADD3 R72, PT, PT, R96, 0x1e, -R15 ;  /* 0x0000001e60487810 */ /* 0x001fe20007ffe80f */
[----:B------:R-:W-:Y:S01]  /*5f90*/  IMAD.U32 R79, R79, 0x10000, RZ ;  /* 0x000100004f4f7824 */ /* 0x000fe200078e00ff */
[----:B------:R-:W-:Y:S01]  /*5fa0*/  LOP3.LUT R94, R94, 0xffff, RZ, 0xc0, !PT ;  /* 0x0000ffff5e5e7812 */ /* 0x000fe200078ec0ff */
[----:B------:R-:W-:Y:S01]  /*5fb0*/  IMAD R77, R3, 0x3, RZ ;  /* 0x00000003034d7824 */ /* 0x000fe200078e02ff */
[----:B------:R-:W-:Y:S01]  /*5fc0*/  LOP3.LUT R73, R72, 0x1f, RZ, 0xc0, !PT ;  /* 0x0000001f48497812 */ /* 0x000fe200078ec0ff */
[----:B------:R-:W-:Y:S01]  /*5fd0*/  IMAD.SHL.U32 R74, R74, 0x100, RZ ;  /* 0x000001004a4a7824 */ /* 0x000fe200078e00ff */
[----:B------:R-:W-:Y:S02]  /*5fe0*/  LOP3.LUT R79, R79, 0xff0000, RZ, 0xc0, !PT ;  /* 0x00ff00004f4f7812 */ /* 0x000fe400078ec0ff */
[----:B------:R-:W-:-:S03]  /*5ff0*/  IADD3 R72, P2, P3, R73, R54, R56 ;  /* 0x0000003649487210 */ /* 0x000fc60007b5e038 */
[----:B------:R-:W-:Y:S01]  /*6000*/  IMAD R79, R94, 0x1000000, R79 ;  /* 0x010000005e4f7824 */ /* 0x000fe200078e024f */
[----:B------:R-:W-:-:S04]  /*6010*/  IADD3.X R73, PT, PT, RZ, R8, R57, P2, P3 ;  /* 0x00000008ff497210 */ /* 0x000fc800017e6439 */
[----:B------:R-:W-:Y:S01]  /*6020*/  LOP3.LUT R74, R79, 0xffff, R74, 0xf8, !PT ;  /* 0x0000ffff4f4a7812 */ /* 0x000fe200078ef84a */
[----:B------:R-:W-:-:S04]  /*6030*/  IMAD.WIDE.U32 R72, R0, 0x3, R72 ;  /* 0x0000000300487825 */ /* 0x000fc800078e0048 */
[----:B------:R-:W-:Y:S01]  /*6040*/  IMAD.IADD R73, R77, 0x1, R73 ;  /* 0x000000014d497824 */ /* 0x000fe200078e0249 */
[----:B------:R-:W-:-:S04]  /*6050*/  LEA R76, P2, R72, R10, 0x2 ;  /* 0x0000000a484c7211 */ /* 0x000fc800078410ff */
[----:B------:R-:W-:Y:S02]  /*6060*/  LEA.HI.X R77, R72, R12, R73, 0x2, P2 ;  /* 0x0000000c484d7211 */ /* 0x000fe400010f1449 */
[----:B------:R-:W-:-:S05]  /*6070*/  LOP3.LUT R73, R74, 0xff, R35, 0xf8, !PT ;  /* 0x000000ff4a497812 */ /* 0x000fca00078ef823 */
[----:B------:R1:W-:Y:S02]  /*6080*/  STG.E desc[UR4][R76.64], R73 ;  /* 0x000000494c007986 */ /* 0x0003e4000c101904 */
.L_x_28312:
[----:B------:R-:W-:Y:S05]  /*6090*/  BSYNC.RECONVERGENT B0 ;  /* 0x0000000000007941 */ /* 0x000fea0003800200 */
.L_x_28311:
[-C--:B------:R-:W-:Y:S01]  /*60a0*/  FMUL R79, R99, R6.reuse ;  /* 0x00000006634f7220 */ /* 0x080fe20000400000 */
[--C-:B------:R-:W-:Y:S01]  /*60b0*/  SHF.R.U32.HI R33, RZ, 0x10, R25.reuse ;  /* 0x00000010ff217819 */ /* 0x100fe20000011619 */
[-C--:B------:R-:W-:Y:S01]  /*60c0*/  FMUL R80, R103, R6.reuse ;  /* 0x0000000667507220 */ /* 0x080fe20000400000 */
[----:B------:R-:W-:Y:S01]  /*60d0*/  IMAD.U32 R113, R25, 0x10000, RZ ;  /* 0x0001000019717824 */ /* 0x000fe200078e00ff */
[----:B------:R-:W-:Y:S01]  /*60e0*/  SHF.R.U64 R104, R24, 0x10, R25 ;  /* 0x0000001018687819 */ /* 0x000fe20000001219 */
[----:B-1----:R-:W-:Y:S01]  /*60f0*/  FMUL R76, R97, R6 ;  /* 0x00000006614c7220 */ /* 0x002fe20000400000 */
[----:B------:R-:W-:Y:S01]  /*6100*/  F2FP.SATFINITE.E4M3.F32.PACK_AB_MERGE_C R79, RZ, R79, RZ ;  /* 0x0000004fff4f723e */ /* 0x000fe200048070ff */
[----:B------:R-:W-:Y:S01]  /*6110*/  IMAD.U32 R33, R33, 0x10000, RZ ;  /* 0x0001000021217824 */ /* 0x000fe200078e00ff */
[----:B------:R-:W-:Y:S01]  /*6120*/  F2FP.SATFINITE.E4M3.F32.PACK_AB_MERGE_C R80, RZ, R80, RZ ;  /* 0x00000050ff50723e */ /* 0x000fe200048070ff */
[-C--:B0-----:R-:W-:Y:S01]  /*6130*/  FMUL R77, R113, R6.reuse ;  /* 0x00000006714d7220 */ /* 0x081fe20000400000 */
[----:B------:R-:W-:Y:S01]  /*6140*/  LOP3.LUT R25, R79, 0xff, RZ, 0xc0, !PT ;  /* 0x000000ff4f197812 */ /* 0x000fe200078ec0ff */
[-C--:B------:R-:W-:Y:S01]  /*6150*/  FMUL R78, R33, R6.reuse ;  /* 0x00000006214e7220 */ /* 0x080fe20000400000 */
[CC--:B------:R-:W-:Y:S01]  /*6160*/  FMUL R73, R102.reuse, R6.reuse ;  /* 0x0000000666497220 */ /* 0x0c0fe20000400000 */
[----:B------:R-:W-:Y:S01]  /*6170*/  FADD R72, R102, R75 ;  /* 0x0000004b66487221 */ /* 0x000fe20000000000 */
[----:B------:R-:W-:Y:S01]  /*6180*/  FMUL R75, R101, R6 ;  /* 0x00000006654b7220 */ /* 0x000fe20000400000 */
[----:B------:R-:W-:Y:S01]  /*6190*/  IMAD R25, R80, 0x100, R25 ;  /* 0x0000010050197824 */ /* 0x000fe200078e0219 */
[----:B------:R-:W-:Y:S01]  /*61a0*/  F2FP.SATFINITE.E4M3.F32.PACK_AB_MERGE_C R77, RZ, R77, RZ ;  /* 0x0000004dff4d723e */ /* 0x000fe200048070ff */
[----:B------:R-:W-:Y:S01]  /*61b0*/  IMAD.U32 R105, R23, 0x10000, RZ ;  /* 0x0001000017697824 */ /* 0x000fe200078e00ff */
[----:B------:R-:W-:Y:S01]  /*61c0*/  F2FP.SATFINITE.E4M3.F32.PACK_AB_MERGE_C R78, RZ, R78, RZ ;  /* 0x0000004eff4e723e */ /* 0x000fe200048070ff */
[----:B------:R-:W-:Y:S01]  /*61d0*/  FADD R102, RZ, R97 ;  /* 0x00000061ff667221 */ /* 0x000fe20000000000 */
[----:B------:R-:W-:Y:S01]  /*61e0*/  F2FP.SATFINITE.E4M3.F32.PACK_AB_MERGE_C R76, RZ, R76, RZ ;  /* 0x0000004cff4c723e */ /* 0x000fe200048070ff */
[----:B------:R-:W-:Y:S01]  /*61f0*/  FMUL R74, R105, R6 ;  /* 0x00000006694a7220 */ /* 0x000fe20000400000 */
[----:B------:R-:W-:Y:S01]  /*6200*/  F2FP.SATFINITE.E4M3.F32.PACK_AB_MERGE_C R73, RZ, R73, RZ ;  /* 0x00000049ff49723e */ /* 0x000fe200048070ff */
[----:B------:R-:W-:Y:S01]  /*6210*/  IMAD.U32 R35, R78, 0x10000, RZ ;  /* 0x000100004e237824 */ /* 0x000fe200078e00ff */
[----:B------:R-:W-:Y:S01]  /*6220*/  LOP3.LUT R94, R25, 0xffff, RZ, 0xc0, !PT ;  /* 0x0000ffff195e7812 */ /* 0x000fe200078ec0ff */
[----:B------:R-:W-:Y:S01]  /*6230*/  IMAD.U32 R25, R77, 0x10000, RZ ;  /* 0x000100004d197824 */ /* 0x000fe200078e00ff */
[----:B------:R-:W-:Y:S01]  /*6240*/  F2FP.SATFINITE.E4M3.F32.PACK_AB_MERGE_C R75, RZ, R75, RZ ;  /* 0x0000004bff4b723e */ /* 0x000fe200048070ff */
[----:B------:R-:W-:Y:S01]  /*6250*/  FADD R102, R101, R102 ;  /* 0x0000006665667221 */ /* 0x000fe20000000000 */
[----:B------:R-:W-:Y:S01]  /*6260*/  LOP3.LUT R24, R76, 0xff, RZ, 0xc0, !PT ;  /* 0x000000ff4c187812 */ /* 0x000fe200078ec0ff */
[----:B------:R-:W-:Y:S01]  /*6270*/  FADD R106, RZ, R99 ;  /* 0x00000063ff6a7221 */ /* 0x000fe20000000000 */
[----:B------:R-:W-:Y:S01]  /*6280*/  LOP3.LUT R73, R73, 0xffff, RZ, 0xc0, !PT ;  /* 0x0000ffff49497812 */ /* 0x000fe200078ec0ff */
[----:B------:R-:W-:Y:S01]  /*6290*/  FADD R102, R33, R102 ;  /* 0x0000006621667221 */ /* 0x000fe20000000000 */
[----:B------:R-:W-:Y:S01]  /*62a0*/  LOP3.LUT R97, R94, 0xff0000, R25, 0xf8, !PT ;  /* 0x00ff00005e617812 */ /* 0x000fe200078ef819 */
[----:B------:R-:W-:Y:S01]  /*62b0*/  IMAD R24, R75, 0x100, R24 ;  /* 0x000001004b187824 */ /* 0x000fe200078e0218 */
[----:B------:R-:W-:Y:S01]  /*62c0*/  LOP3.LUT R35, R35, 0xff0000, RZ, 0xc0, !PT ;  /* 0x00ff000023237812 */ /* 0x000fe200078ec0ff */
[----:B------:R-:W-:Y:S01]  /*62d0*/  IMAD.SHL.U32 R25, R73, 0x1000000, RZ ;  /* 0x0100000049197824 */ /* 0x000fe200078e00ff */
[----:B------:R-:W-:Y:S01]  /*62e0*/  F2FP.SATFINITE.E4M3.F32.PACK_AB_MERGE_C R74, RZ, R74, RZ ;  /* 0x0000004aff4a723e */ /* 0x000fe200048070ff */
[----:B------:R-:W-:Y:S01]  /*62f0*/  FADD R106, R103, R106 ;  /* 0x0000006a676a7221 */ /* 0x000fe20000000000 */
[----:B------:R-:W-:Y:S01]  /*6300*/  LOP3.LUT R94, R35, 0xffff, R24, 0xf8, !PT ;  /* 0x0000ffff235e7812 */ /* 0x000fe200078ef818 */
[----:B------:R-:W-:Y:S01]  /*6310*/  FADD R103, R81, R98 ;  /* 0x0000006251677221 */ /* 0x000fe20000000000 */
[----:B------:R-:W-:Y:S01]  /*6320*/  LOP3.LUT R35, R82, R25, RZ, 0xfc, !PT ;  /* 0x0000001952237212 */ /* 0x000fe200078efcff */
[----:B------:R-:W-:Y:S01]  /*6330*/  FADD R82, RZ, R83 ;  /* 0x00000053ff527221 */ /* 0x000fe20000000000 */
[----:B------:R-:W-:Y:S01]  /*6340*/  LOP3.LUT R24, R74, 0xffff, RZ, 0xc0, !PT ;  /* 0x0000ffff4a187812 */ /* 0x000fe200078ec0ff */
[C---:B------:R-:W-:Y:S01]  /*6350*/  FADD R25, R89.reuse, R100 ;  /* 0x0000006459197221 */ /* 0x040fe20000000000 */
[--C-:B------:R-:W-:Y:S01]  /*6360*/  SHF.R.U64 R22, R22, 0x10, R23.reuse ;  /* 0x0000001016167819 */ /* 0x100fe20000001217 */
[----:B------:R-:W-:Y:S01]  /*6370*/  FMUL R89, R89, R6 ;  /* 0x0000000659597220 */ /* 0x000fe20000400000 */
[----:B------:R-:W-:Y:S01]  /*6380*/  SHF.R.U32.HI R101, RZ, 0x10, R23 ;  /* 0x00000010ff657819 */ /* 0x000fe20000011617 */
[----:B------:R-:W-:-:S02]  /*6390*/  IMAD.U32 R23, R104, 0x10000, RZ ;  /* 0x0001000068177824 */ /* 0x000fc400078e00ff */
[C---:B------:R-:W-:Y:S01]  /*63a0*/  FADD R104, R95.reuse, R82 ;  /* 0x000000525f687221 */ /* 0x040fe20000000000 */
[----:B------:R-:W-:Y:S02]  /*63b0*/  IMAD.SHL.U32 R24, R24, 0x1000000, RZ ;  /* 0x0100000018187824 */ /* 0x000fe400078e00ff */
[----:B------:R-:W-:Y:S01]  /*63c0*/  FMUL R95, R95, R6 ;  /* 0x000000065f5f7220 */ /* 0x000fe20000400000 */
[----:B------:R-:W-:Y:S01]  /*63d0*/  IMAD.U32 R101, R101, 0x10000, RZ ;  /* 0x0001000065657824 */ /* 0x000fe200078e00ff */
[----:B------:R-:W-:Y:S01]  /*63e0*/  FMNMX3 R82, |R23|, R88, |R113|, !PT ;  /* 0x0000005817527276 */ /* 0x000fe20007800671 */
[-C--:B------:R-:W-:Y:S01]  /*63f0*/  FMUL R88, R83, R6.reuse ;  /* 0x0000000653587220 */ /* 0x080fe20000400000 */
[----:B------:R-:W-:Y:S01]  /*6400*/  LOP3.LUT R24, R97, 0xff000000, R24, 0xf8, !PT ;  /* 0xff00000061187812 */ /* 0x000fe200078ef818 */
[-C--:B------:R-:W-:Y:S01]  /*6410*/  FMUL R97, R101, R6.reuse ;  /* 0x0000000665617220 */ /* 0x080fe20000400000 */
[----:B------:R-:W-:Y:S01]  /*6420*/  F2FP.SATFINITE.E4M3.F32.PACK_AB_MERGE_C R83, RZ, R95, RZ ;  /* 0x0000005fff53723e */ /* 0x000fe200048070ff */
[C---:B------:R-:W-:Y:S01]  /*6430*/  FADD R95, R23.reuse, R104 ;  /* 0x00000068175f7221 */ /* 0x040fe20000000000 */
[----:B------:R-:W-:Y:S01]  /*6440*/  F2FP.SATFINITE.E4M3.F32.PACK_AB_MERGE_C R89, RZ, R89, RZ ;  /* 0x00000059ff59723e */ /* 0x000fe200048070ff */
[----:B------:R-:W-:Y:S01]  /*6450*/  FMUL R23, R23, R6 ;  /* 0x0000000617177220 */ /* 0x000fe20000400000 */
[----:B------:R-:W-:Y:S01]  /*6460*/  FMNMX3 R98, |R33|, R82, |R81|, !PT ;  /* 0x0000005221627276 */ /* 0x000fe20007800651 */
[----:B------:R-:W-:Y:S01]  /*6470*/  IMAD.SHL.U32 R83, R83, 0x100, RZ ;  /* 0x0000010053537824 */ /* 0x000fe200078e00ff */
[----:B------:R-:W-:Y:S01]  /*6480*/  LOP3.LUT R89, R89, 0xffff, RZ, 0xc0, !PT ;  /* 0x0000ffff59597812 */ /* 0x000fe200078ec0ff */
[----:B------:R-:W-:Y:S01]  /*6490*/  FADD R100, R113, R106 ;  /* 0x0000006a71647221 */ /* 0x000fe20000000000 */
[----:B------:R-:W-:Y:S01]  /*64a0*/  F2FP.SATFINITE.E4M3.F32.PACK_AB_MERGE_C R88, RZ, R88, RZ ;  /* 0x00000058ff58723e */ /* 0x000fe200048070ff */
[----:B------:R-:W-:Y:S01]  /*64b0*/  BSSY.RECONVERGENT B0, `(.L_x_28313) ;  /* 0x000002c000007945 */ /* 0x000fe20003800200 */
[----:B------:R-:W-:Y:S01]  /*64c0*/  F2FP.SATFINITE.E4M3.F32.PACK_AB_MERGE_C R82, RZ, R97, RZ ;  /* 0x00000061ff52723e */ /* 0x000fe200048070ff */
[----:B------:R-:W-:Y:S01]  /*64d0*/  IMAD.SHL.U32 R104, R89, 0x1000000, RZ ;  /* 0x0100000059687824 */ /* 0x000fe200078e00ff */
[----:B------:R-:W-:-:S02]  /*64e0*/  LOP3.LUT R81, R83, 0xff, R88, 0xf8, !PT ;  /* 0x000000ff53517812 */ /* 0x000fc400078ef858 */
[----:B------:R-:W-:Y:S02]  /*64f0*/  LOP3.LUT R97, R82, 0xffff, RZ, 0xc0, !PT ;  /* 0x0000ffff52617812 */ /* 0x000fe400078ec0ff */
[----:B------:R-:W-:Y:S02]  /*6500*/  LOP3.LUT R106, R81, 0xffff, RZ, 0xc0, !PT ;  /* 0x0000ffff516a7812 */ /* 0x000fe400078ec0ff */
[----:B------:R-:W-:Y:S01]  /*6510*/  LOP3.LUT R33, R27, R104, RZ, 0xfc, !PT ;  /* 0x000000681b217212 */ /* 0x000fe200078efcff */
[----:B------:R-:W-:Y:S01]  /*6520*/  IMAD.SHL.U32 R81, R97, 0x1000000, RZ ;  /* 0x0100000061517824 */ /* 0x000fe200078e00ff */
[----:B------:R-:W-:Y:S01]  /*6530*/  F2FP.SATFINITE.E4M3.F32.PACK_AB_MERGE_C R23, RZ, R23, RZ ;  /* 0x00000017ff17723e */ /* 0x000fe200048070ff */
[----:B------:R-:W-:Y:S02]  /*6540*/  IMAD.U32 R104, R22, 0x10000, RZ ;  /* 0x0001000016687824 */ /* 0x000fe400078e00ff */
[----:B------:R-:W-:Y:S01]  /*6550*/  FADD R97, R105, R100 ;  /* 0x0000006469617221 */ /* 0x000fe20000000000 */
[----:B------:R-:W-:Y:S01]  /*6560*/  LOP3.LUT R22, R94, 0xff000000, R81, 0xf8, !PT ;  /* 0xff0000005e167812 */ /* 0x000fe200078ef851 */
[----:B------:R-:W-:Y:S01]  /*6570*/  IMAD.U32 R94, R38, 0x10000, RZ ;  /* 0x00010000265e7824 */ /* 0x000fe200078e00ff */
[----:B------:R-:W-:Y:S01]  /*6580*/  FMNMX3 R105, |R104|, R98, |R105|, !PT ;  /* 0x0000006268697276 */ /* 0x000fe20007800669 */
[----:B------:R-:W-:-:S02]  /*6590*/  IMAD.U32 R99, R23, 0x10000, RZ ;  /* 0x0001000017637824 */ /* 0x000fc400078e00ff */
[-C--:B------:R-:W-:Y:S01]  /*65a0*/  FMUL R81, R104, R6.reuse ;  /* 0x0000000668517220 */ /* 0x080fe20000400000 */
[----:B------:R-:W-:Y:S02]  /*65b0*/  IMAD.U32 R98, R42, 0x10000, RZ ;  /* 0x000100002a627824 */ /* 0x000fe400078e00ff */
[----:B------:R-:W-:Y:S01]  /*65c0*/  FADD R100, R104, R95 ;  /* 0x0000005f68647221 */ /* 0x000fe20000000000 */
[C---:B------:R-:W-:Y:S01]  /*65d0*/  FADD R104, R101.reuse, R102 ;  /* 0x0000006665687221 */ /* 0x040fe20000000000 */
[----:B------:R-:W-:Y:S01]  /*65e0*/  FMNMX3 R101, |R101|, R105, |R94|, !PT ;  /* 0x0000006965657276 */ /* 0x000fe2000780065e */
[----:B------:R-:W-:Y:S01]  /*65f0*/  FADD R103, R94, R103 ;  /* 0x000000675e677221 */ /* 0x000fe20000000000 */
[----:B------:R-:W-:Y:S01]  /*6600*/  LOP3.LUT R99, R106, 0xff0000, R99, 0xf8, !PT ;  /* 0x00ff00006a637812 */ /* 0x000fe200078ef863 */
[-C--:B------:R-:W-:Y:S01]  /*6610*/  FMUL R105, R94, R6.reuse ;  /* 0x000000065e697220 */ /* 0x080fe20000400000 */
[----:B------:R-:W-:Y:S01]  /*6620*/  FMUL R102, R98, R6 ;  /* 0x0000000662667220 */ /* 0x000fe20000400000 */
[----:B------:R-:W-:Y:S01]  /*6630*/  F2FP.SATFINITE.E4M3.F32.PACK_AB_MERGE_C R81, RZ, R81, RZ ;  /* 0x00000051ff51723e */ /* 0x000fe200048070ff */
[----:B------:R-:W-:Y:S06]  /*6640*/  @P0 BRA `(.L_x_28314) ;  /* 0x0000000000480947 */ /* 0x000fec0003800000 */
[----:B------:R-:W-:Y:S01]  /*6650*/  IMAD.U32 R91, R91, 0x10000, RZ ;  /* 0x000100005b5b7824 */ /* 0x000fe200078e00ff */
[----:B------:R-:W-:Y:S01]  /*6660*/  IADD3 R95, PT, PT, R96, 0x1e, -R15 ;  /* 0x0000001e605f7810 */ /* 0x000fe20007ffe80f */
[----:B------:R-:W-:Y:S01]  /*6670*/  IMAD.SHL.U32 R40, R40, 0x100, RZ ;  /* 0x0000010028287824 */ /* 0x000fe200078e00ff */
[----:B------:R-:W-:Y:S02]  /*6680*/  LOP3.LUT R93, R93, 0xffff, RZ, 0xc0, !PT ;  /* 0x0000ffff5d5d7812 */ /* 0x000fe400078ec0ff */
[----:B------:R-:W-:Y:S02]  /*6690*/  LOP3.LUT R94, R91, 0xff0000, RZ, 0xc0, !PT ;  /* 0x00ff00005b5e7812 */ /* 0x000fe400078ec0ff */
[----:B------:R-:W-:Y:S02]  /*66a0*/  LOP3.LUT R95, R95, 0x1f, RZ, 0xc0, !PT ;  /* 0x0000001f5f5f7812 */ /* 0x000fe400078ec0ff */
[----:B------:R-:W-:Y:S01]  /*66b0*/  LOP3.LUT R91, R58, 0xfffffffc, RZ, 0xc0, !PT ;  /* 0xfffffffc3a5b7812 */ /* 0x000fe200078ec0ff */
[----:B------:R-:W-:Y:S01]  /*66c0*/  IMAD R93, R93, 0x1000000, R94 ;  /* 0x010000005d5d7824 */ /* 0x000fe200078e025e */
[----:B------:R-:W-:-:S04]  /*66d0*/  IADD3 R94, P3, P4, R95, R54, R56 ;  /* 0x000000365f5e7210 */ /* 0x000fc80007c7e038 */
[----:B------:R-:W-:Y:S02]  /*66e0*/  LOP3.LUT R93, R93, 0xffff, R40, 0xf8, !PT ;  /* 0x0000ffff5d5d7812 */ /* 0x000fe400078ef828 */
[----:B------:R-:W-:Y:S02]  /*66f0*/  IADD3 R91, P2, PT, R94, R91, RZ ;  /* 0x0000005b5e5b7210 */ /* 0x000fe40007f5e0ff */
[----:B------:R-:W-:Y:S02]  /*6700*/  LOP3.LUT R40, R59, 0x3fffffff, RZ, 0xc0, !PT ;  /* 0x3fffffff3b287812 */ /* 0x000fe400078ec0ff */
[----:B------:R-:W-:Y:S02]  /*6710*/  IADD3.X R95, PT, PT, RZ, R8, R57, P3, P4 ;  /* 0x00000008ff5f7210 */ /* 0x000fe40001fe8439 */
[----:B------:R-:W-:-:S03]  /*6720*/  LOP3.LUT R93, R93, 0xff, R18, 0xf8, !PT ;  /* 0x000000ff5d5d7812 */ /* 0x000fc600078ef812 */
[----:B------:R-:W-:Y:S01]  /*6730*/  IMAD.X R40, R95, 0x1, R40, P2 ;  /* 0x000000015f287824 */ /* 0x000fe200010e0628 */
[----:B------:R-:W-:-:S04]  /*6740*/  LEA R94, P2, R91, R10, 0x2 ;  /* 0x0000000a5b5e7211 */ /* 0x000fc800078410ff */
[----:B------:R-:W-:-:S05]  /*6750*/  LEA.HI.X R95, R91, R12, R40, 0x2, P2 ;  /* 0x0000000c5b5f7211 */ /* 0x000fca00010f1428 */
[----:B------:R0:W-:Y:S04]  /*6760*/  STG.E desc[UR4][R94.64], R93 ;  /* 0x0000005d5e007986 */ /* 0x0001e8000c101904 */
.L_x_28314:
[----:B------:R-:W-:Y:S05]  /*6770*/  BSYNC.RECONVERGENT B0 ;  /* 0x0000000000007941 */ /* 0x000fea0003800200 */
.L_x_28313:
[--C-:B0-----:R-:W-:Y:S01]  /*6780*/  SHF.R.U64 R94, R38, 0x10, R39.reuse ;  /* 0x00000010265e7819 */ /* 0x101fe20000001227 */
[----:B------:R-:W-:Y:S01]  /*6790*/  IMAD.U32 R18, R39, 0x10000, RZ ;  /* 0x0001000027127824 */ /* 0x000fe200078e00ff */
[----:B------:R-:W-:Y:S01]  /*67a0*/  F2FP.SATFINITE.E4M3.F32.PACK_AB_MERGE_C R91, RZ, R105, RZ ;  /* 0x00000069ff5b723e */ /* 0x000fe200048070ff */
[----:B------:R-:W-:Y:S01]  /*67b0*/  IMAD.U32 R95, R43, 0x10000, RZ ;  /* 0x000100002b5f7824 */ /* 0x000fe200078e00ff */
[----:B------:R-:W-:Y:S01]  /*67c0*/  SHF.R.U32.HI R105, RZ, 0x10, R39 ;  /* 0x00000010ff697819 */ /* 0x000fe20000011627 */
[----:B------:R-:W-:Y:S01]  /*67d0*/  IMAD.U32 R39, R94, 0x10000, RZ ;  /* 0x000100005e277824 */ /* 0x000fe200078e00ff */
[----:B------:R-:W-:Y:S01]  /*67e0*/  LOP3.LUT R38, R81, 0xffff, RZ, 0xc0, !PT ;  /* 0x0000ffff51267812 */ /* 0x000fe200078ec0ff */
[----:B------:R-:W-:Y:S01]  /*67f0*/  BSSY.RECONVERGENT B0, `(.L_x_28315) ;  /* 0x0000032000007945 */ /* 0x000fe20003800200 */
[----:B------:R-:W-:Y:S01]  /*6800*/  SHF.R.U64 R42, R42, 0x10, R43 ;  /* 0x000000102a2a7819 */ /* 0x000fe2000000122b */
[----:B------:R-:W-:Y:S01]  /*6810*/  IMAD.U32 R105, R105, 0x10000, RZ ;  /* 0x0001000069697824 */ /* 0x000fe200078e00ff */
[----:B------:R-:W-:Y:S01]  /*6820*/  FMNMX3 R101, |R39|, R101, |R18|, !PT ;  /* 0x0000006527657276 */ /* 0x000fe20007800612 */
[----:B------:R-:W-:-:S02]  /*6830*/  IMAD.SHL.U32 R38, R38, 0x1000000, RZ ;  /* 0x0100000026267824 */ /* 0x000fc400078e00ff */
[----:B------:R-:W-:Y:S01]  /*6840*/  FMUL R94, R39, R6 ;  /* 0x00000006275e7220 */ /* 0x000fe20000400000 */
[----:B------:R-:W-:Y:S02]  /*6850*/  F2FP.SATFINITE.E4M3.F32.PACK_AB_MERGE_C R40, RZ, R102, RZ ;  /* 0x00000066ff28723e */ /* 0x000fe400048070ff */
[----:B------:R-:W-:Y:S01]  /*6860*/  FMNMX3 R110, |R105|, R101, |R98|, !PT ;  /* 0x00000065696e7276 */ /* 0x000fe20007800662 */
[----:B------:R-:W-:Y:S01]  /*6870*/  IMAD.U32 R101, R42, 0x10000, RZ ;  /* 0x000100002a657824 */ /* 0x000fe200078e00ff */
[----:B------:R-:W-:Y:S01]  /*6880*/  LOP3.LUT R38, R99, 0xff000000, R38, 0xf8, !PT ;  /* 0xff00000063267812 */ /* 0x000fe200078ef826 */
[----:B------:R-:W-:Y:S01]  /*6890*/  FADD R99, R98, R103 ;  /* 0x0000006762637221 */ /* 0x000fe20000000000 */
[C---:B------:R-:W-:Y:S01]  /*68a0*/  FADD R42, R18.reuse, R97 ;  /* 0x00000061122a7221 */ /* 0x040fe20000000000 */
[-C--:B------:R-:W-:Y:S01]  /*68b0*/  FMUL R98, R18, R6.reuse ;  /* 0x0000000612627220 */ /* 0x080fe20000400000 */
[----:B------:R-:W-:Y:S01]  /*68c0*/  FADD R18, R39, R100 ;  /* 0x0000006427127221 */ /* 0x000fe20000000000 */
[-C--:B------:R-:W-:Y:S01]  /*68d0*/  FMUL R97, R95, R6.reuse ;  /* 0x000000065f617220 */ /* 0x080fe20000400000 */
[----:B------:R-:W-:Y:S01]  /*68e0*/  FMUL R100, R101, R6 ;  /* 0x0000000665647220 */ /* 0x000fe20000400000 */
[----:B------:R-:W-:Y:S01]  /*68f0*/  FADD R42, R95, R42 ;  /* 0x0000002a5f2a7221 */ /* 0x000fe20000000000 */
[C---:B------:R-:W-:Y:S01]  /*6900*/  FMNMX3 R110, |R101|.reuse, R110, |R95|, !PT ;  /* 0x0000006e656e7276 */ /* 0x040fe2000780065f */
[----:B------:R-:W-:Y:S01]  /*6910*/  FADD R18, R101, R18 ;  /* 0x0000001265127221 */ /* 0x000fe20000000000 */
[----:B------:R-:W-:-:S02]  /*6920*/  F2FP.SATFINITE.E4M3.F32.PACK_AB_MERGE_C R95, RZ, R94, RZ ;  /* 0x0000005eff5f723e */ /* 0x000fc400048070ff */
[----:B------:R-:W-:Y:S02]  /*6930*/  F2FP.SATFINITE.E4M3.F32.PACK_AB_MERGE_C R98, RZ, R98, RZ ;  /* 0x00000062ff62723e */ /* 0x000fe400048070ff */
[----:B------:R-:W-:Y:S02]  /*6940*/  F2FP.SATFINITE.E4M3.F32.PACK_AB_MERGE_C R97, RZ, R97, RZ ;  /* 0x00000061ff61723e */ /* 0x000fe400048070ff */
[----:B------:R-:W-:Y:S02]  /*6950*/  F2FP.SATFINITE.E4M3.F32.PACK_AB_MERGE_C R94, RZ, R100, RZ ;  /* 0x00000064ff5e723e */ /* 0x000fe400048070ff */
[----:B------:R-:W-:Y:S02]  /*6960*/  LOP3.LUT R102, R91, 0xff, RZ, 0xc0, !PT ;  /* 0x000000ff5b667812 */ /* 0x000fe400078ec0ff */
[----:B------:R-:W-:Y:S02]  /*6970*/  PRMT R93, R40, 0x7104, RZ ;  /* 0x00007104285d7816 */ /* 0x000fe400000000ff */
[----:B------:R-:W-:-:S02]  /*6980*/  LOP3.LUT R103, R98, 0xff, RZ, 0xc0, !PT ;  /* 0x000000ff62677812 */ /* 0x000fc400078ec0ff */
[----:B------:R-:W-:Y:S02]  /*6990*/  PRMT R106, R97, 0x7104, RZ ;  /* 0x00007104616a7816 */ /* 0x000fe400000000ff */
[----:B------:R-:W-:Y:S02]  /*69a0*/  LOP3.LUT R101, R95, 0xff, RZ, 0xc0, !PT ;  /* 0x000000ff5f657812 */ /* 0x000fe400078ec0ff */
[----:B------:R-:W-:Y:S02]  /*69b0*/  PRMT R108, R94, 0x7104, RZ ;  /* 0x000071045e6c7816 */ /* 0x000fe400000000ff */
[----:B------:R-:W-:Y:S02]  /*69c0*/  LOP3.LUT R93, R102, 0xff00, R93, 0xf8, !PT ;  /* 0x0000ff00665d7812 */ /* 0x000fe400078ef85d */
[----:B------:R-:W-:Y:S02]  /*69d0*/  LOP3.LUT R106, R103, 0xff00, R106, 0xf8, !PT ;  /* 0x0000ff00676a7812 */ /* 0x000fe400078ef86a */
[----:B------:R-:W-:Y:S01]  /*69e0*/  LOP3.LUT R108, R101, 0xff00, R108, 0xf8, !PT ;  /* 0x0000ff00656c7812 */ /* 0x000fe200078ef86c */
[----:B------:R-:W-:Y:S06]  /*69f0*/  @P0 BRA `(.L_x_28316) ;  /* 0x0000000000440947 */ /* 0x000fec0003800000 */
[----:B------:R-:W-:Y:S01]  /*6a00*/  IADD3 R100, PT, PT, R96, 0x1e, -R15 ;  /* 0x0000001e60647810 */ /* 0x000fe20007ffe80f */
[----:B------:R-:W-:Y:S01]  /*6a10*/  IMAD.U32 R51, R51, 0x10000, RZ ;  /* 0x0001000033337824 */ /* 0x000fe200078e00ff */
[----:B------:R-:W-:Y:S02]  /*6a20*/  LOP3.LUT R64, R64, 0xffff, RZ, 0xc0, !PT ;  /* 0x0000ffff40407812 */ /* 0x000fe400078ec0ff */
[----:B------:R-:W-:Y:S02]  /*6a30*/  LOP3.LUT R101, R100, 0x1f, RZ, 0xc0, !PT ;  /* 0x0000001f64657812 */ /* 0x000fe400078ec0ff */
[----:B------:R-:W-:Y:S02]  /*6a40*/  LOP3.LUT R51, R51, 0xff0000, RZ, 0xc0, !PT ;  /* 0x00ff000033337812 */ /* 0x000fe400078ec0ff */
[----:B------:R-:W-:-:S03]  /*6a50*/  IADD3 R100, P2, P3, R101, R54, R56 ;  /* 0x0000003665647210 */ /* 0x000fc60007b5e038 */
[----:B------:R-:W-:Y:S01]  /*6a60*/  IMAD R51, R64, 0x1000000, R51 ;  /* 0x0100000040337824 */ /* 0x000fe200078e0233 */
[----:B------:R-:W-:Y:S01]  /*6a70*/  IADD3.X R101, PT, PT, RZ, R8, R57, P2, P3 ;  /* 0x00000008ff657210 */ /* 0x000fe200017e6439 */
[----:B------:R-:W-:Y:S02]  /*6a80*/  IMAD.SHL.U32 R64, R31, 0x100, RZ ;  /* 0x000001001f407824 */ /* 0x000fe400078e00ff */
[----:B------:R-:W-:Y:S02]  /*6a90*/  IMAD R31, R3, 0x5, RZ ;  /* 0x00000005031f7824 */ /* 0x000fe400078e02ff */
[----:B------:R-:W-:Y:S01]  /*6aa0*/  IMAD.WIDE.U32 R102, R0, 0x5, R100 ;  /* 0x0000000500667825 */ /* 0x000fe200078e0064 */
[----:B------:R-:W-:-:S03]  /*6ab0*/  LOP3.LUT R51, R51, 0xffff, R64, 0xf8, !PT ;  /* 0x0000ffff33337812 */ /* 0x000fc600078ef840 */
[----:B------:R-:W-:Y:S01]  /*6ac0*/  IMAD.IADD R31, R31, 0x1, R103 ;  /* 0x000000011f1f7824 */ /* 0x000fe200078e0267 */
[C---:B------:R-:W-:Y:S02]  /*6ad0*/  LEA R100, P2, R102.reuse, R10, 0x2 ;  /* 0x0000000a66647211 */ /* 0x040fe400078410ff */
[----:B------:R-:W-:Y:S02]  /*6ae0*/  LOP3.LUT R51, R51, 0xff, R14, 0xf8, !PT ;  /* 0x000000ff33337812 */ /* 0x000fe400078ef80e */
[----:B------:R-:W-:-:S05]  /*6af0*/  LEA.HI.X R101, R102, R12, R31, 0x2, P2 ;  /* 0x0000000c66657211 */ /* 0x000fca00010f141f */
[----:B------:R0:W-:Y:S04]  /*6b00*/  STG.E desc[UR4][R100.64], R51 ;  /* 0x0000003364007986 */ /* 0x0001e8000c101904 */
.L_x_28316:
[----:B------:R-:W-:Y:S05]  /*6b10*/  BSYNC.RECONVERGENT B0 ;  /* 0x0000000000007941 */ /* 0x000fea0003800200 */
.L_x_28315:
[----:B------:R-:W-:Y:S01]  /*6b20*/  SHF.R.U32.HI R43, RZ, 0x10, R43 ;  /* 0x00000010ff2b7819 */ /* 0x000fe2000001162b */
[----:B0-----:R-:W-:Y:S01]  /*6b30*/  IMAD.U32 R101, R47, 0x10000, RZ ;  /* 0x000100002f657824 */ /* 0x001fe200078e00ff */
[C-C-:B------:R-:W-:Y:S01]  /*6b40*/  SHF.R.U64 R103, R46.reuse, 0x10, R47.reuse ;  /* 0x000000102e677819 */ /* 0x140fe2000000122f */
[----:B------:R-:W-:Y:S01]  /*6b50*/  IMAD.U32 R14, R46, 0x10000, RZ ;  /* 0x000100002e0e7824 */ /* 0x000fe200078e00ff */
[----:B------:R-:W-:Y:S01]  /*6b60*/  SHF.R.U32.HI R47, RZ, 0x10, R47 ;  /* 0x00000010ff2f7819 */ /* 0x000fe2000001162f */
[----:B------:R-:W-:Y:S01]  /*6b70*/  IMAD.U32 R31, R43, 0x10000, RZ ;  /* 0x000100002b1f7824 */ /* 0x000fe200078e00ff */
[----:B------:R-:W-:Y:S01]  /*6b80*/  IADD3 R51, PT, PT, R96, 0x1d, -R15 ;  /* 0x0000001d60337810 */ /* 0x000fe20007ffe80f */
[----:B------:R-:W-:Y:S02]  /*6b90*/  IMAD.U32 R103, R103, 0x10000, RZ ;  /* 0x0001000067677824 */ /* 0x000fe400078e00ff */
[----:B------:R-:W-:Y:S01]  /*6ba0*/  FADD R46, R105, R104 ;  /* 0x00000068692e7221 */ /* 0x000fe20000000000 */
[----:B------:R-:W-:Y:S01]  /*6bb0*/  IMAD.U32 R47, R47, 0x10000, RZ ;  /* 0x000100002f2f7824 */ /* 0x000fe200078e00ff */
[----:B------:R-:W-:Y:S01]  /*6bc0*/  FMNMX R102, |R31|, R110, !PT ;  /* 0x0000006e1f667209 */ /* 0x000fe20007800200 */
[-C--:B------:R-:W-:Y:S01]  /*6bd0*/  FMUL R64, R105, R6.reuse ;  /* 0x0000000669407220 */ /* 0x080fe20000400000 */
[----:B------:R-:W-:Y:S01]  /*6be0*/  LOP3.LUT R43, R51, 0x1f, RZ, 0xc0, !PT ;  /* 0x0000001f332b7812 */ /* 0x000fe200078ec0ff */
[C---:B------:R-:W-:Y:S01]  /*6bf0*/  FMUL R100, R31.reuse, R6 ;  /* 0x000000061f647220 */ /* 0x040fe20000400000 */
[----:B------:R-:W-:Y:S01]  /*6c00*/  FMNMX3 R102, |R14|, R102, |R103|, !PT ;  /* 0x000000660e667276 */ /* 0x000fe20007800667 */
[----:B------:R-:W-:Y:S01]  /*6c10*/  FADD R46, R31, R46 ;  /* 0x0000002e1f2e7221 */ /* 0x000fe20000000000 */
[-C--:B------:R-:W-:Y:S01]  /*6c20*/  FMUL R104, R103, R6.reuse ;  /* 0x0000000667687220 */ /* 0x080fe20000400000 */
[----:B------:R-:W-:Y:S01]  /*6c30*/  FMUL R105, R47, R6 ;  /* 0x000000062f697220 */ /* 0x000fe20000400000 */
[C---:B------:R-:W-:Y:S01]  /*6c40*/  FMNMX3 R51, |R101|.reuse, R102, |R47|, !PT ;  /* 0x0000006665337276 */ /* 0x040fe2000780062f */
[C---:B------:R-:W-:Y:S01]  /*6c50*/  FMUL R102, R101.reuse, R6 ;  /* 0x0000000665667220 */ /* 0x040fe20000400000 */
[----:B------:R-:W-:Y:S01]  /*6c60*/  FADD R31, R101, R42 ;  /* 0x0000002a651f7221 */ /* 0x000fe20000000000 */
[----:B------:R-:W-:Y:S01]  /*6c70*/  FADD R101, R103, R18 ;  /* 0x0000001267657221 */ /* 0x000fe20000000000 */
[----:B------:R-:W-:Y:S01]  /*6c80*/  F2FP.SATFINITE.E4M3.F32.PACK_AB_MERGE_C R64, RZ, R64, RZ ;  /* 0x00000040ff40723e */ /* 0x000fe200048070ff */
[----:B------:R-:W-:Y:S01]  /*6c90*/  FADD R103, R47, R46 ;  /* 0x0000002e2f677221 */ /* 0x000fe20000000000 */
[----:B------:R-:W-:Y:S01]  /*6ca0*/  F2FP.SATFINITE.E4M3.F32.PACK_AB_MERGE_C R102, RZ, R102, RZ ;  /* 0x00000066ff66723e */ /* 0x000fe200048070ff */
[----:B------:R-:W-:Y:S01]  /*6cb0*/  BSSY.RECONVERGENT B0, `(.L_x_28317) ;  /* 0x0000021000007945 */ /* 0x000fe20003800200 */
[----:B------:R-:W-:Y:S01]  /*6cc0*/  F2FP.SATFINITE.E4M3.F32.PACK_AB_MERGE_C R100, RZ, R100, RZ ;  /* 0x00000064ff64723e */ /* 0x000fe200048070ff */
[----:B------:R-:W-:Y:S01]  /*6cd0*/  VIADD R50, R50, 0x2 ;  /* 0x0000000232327836 */ /* 0x000fe20000000000 */
[----:B------:R-:W-:Y:S01]  /*6ce0*/  IADD3 R43, P3, P4, R43, R54, R56 ;  /* 0x000000362b2b7210 */ /* 0x000fe20007c7e038 */
[----:B------:R-:W-:Y:S01]  /*6cf0*/  IMAD.U32 R47, R102, 0x10000, RZ ;  /* 0x00010000662f7824 */ /* 0x000fe200078e00ff */
[----:B------:R-:W-:-:S02]  /*6d00*/  F2FP.SATFINITE.E4M3.F32.PACK_AB_MERGE_C R104, RZ, R104, RZ ;  /* 0x00000068ff68723e */ /* 0x000fc400048070ff */
[----:B------:R-:W-:Y:S02]  /*6d10*/  F2FP.SATFINITE.E4M3.F32.PACK_AB_MERGE_C R105, RZ, R105, RZ ;  /* 0x00000069ff69723e */ /* 0x000fe400048070ff */
[----:B------:R-:W-:Y:S02]  /*6d20*/  LOP3.LUT R113, R64, 0xff, RZ, 0xc0, !PT ;  /* 0x000000ff40717812 */ /* 0x000fe400078ec0ff */
[----:B------:R-:W-:Y:S02]  /*6d30*/  PRMT R110, R100, 0x7104, RZ ;  /* 0x00007104646e7816 */ /* 0x000fe400000000ff */
[----:B------:R-:W-:Y:S01]  /*6d40*/  LOP3.LUT R106, R106, 0xff0000, R47, 0xf8, !PT ;  /* 0x00ff00006a6a7812 */ /* 0x000fe200078ef82f */
[----:B------:R-:W-:Y:S01]  /*6d50*/  IMAD.U32 R47, R105, 0x10000, RZ ;  /* 0x00010000692f7824 */ /* 0x000fe200078e00ff */
[----:B------:R-:W-:Y:S01]  /*6d60*/  IADD3 R18, P2, PT, R43, R56, RZ ;  /* 0x000000382b127210 */ /* 0x000fe20007f5e0ff */
[----:B------:R-:W-:Y:S01]  /*6d70*/  IMAD.U32 R43, R104, 0x10000, RZ ;  /* 0x00010000682b7824 */ /* 0x000fe200078e00ff */
[----:B------:R-:W-:-:S04]  /*6d80*/  LOP3.LUT R110, R113, 0xff00, R110, 0xf8, !PT ;  /* 0x0000ff00716e7812 */ /* 0x000fc800078ef86e */
[----:B------:R-:W-:Y:S02]  /*6d90*/  LOP3.LUT R108, R108, 0xff0000, R43, 0xf8, !PT ;  /* 0x00ff00006c6c7812 */ /* 0x000fe400078ef82b */
[----:B------:R-:W-:Y:S01]  /*6da0*/  LOP3.LUT R110, R110, 0xff0000, R47, 0xf8, !PT ;  /* 0x00ff00006e6e7812 */ /* 0x000fe200078ef82f */
[----:B------:R-:W-:Y:S06]  /*6db0*/  @P0 BRA `(.L_x_28318) ;  /* 0x0000000000400947 */ /* 0x000fec0003800000 */
[----:B------:R-:W-:Y:S01]  /*6dc0*/  IADD3 R42, PT, PT, R96, 0x1e, -R15 ;  /* 0x0000001e602a7810 */ /* 0x000fe20007ffe80f */
[----:B------:R-:W-:Y:S01]  /*6dd0*/  IMAD.SHL.U32 R46, R49, 0x100, RZ ;  /* 0x00000100312e7824 */ /* 0x000fe200078e00ff */
[----:B------:R-:W-:Y:S01]  /*6de0*/  LOP3.LUT R90, R90, 0xffff, RZ, 0xc0, !PT ;  /* 0x0000ffff5a5a7812 */ /* 0x000fe200078ec0ff */
[----:B------:R-:W-:Y:S01]  /*6df0*/  IMAD R47, R3, 0x6, RZ ;  /* 0x00000006032f7824 */ /* 0x000fe200078e02ff */
[----:B------:R-:W-:Y:S02]  /*6e00*/  LOP3.LUT R43, R42, 0x1f, RZ, 0xc0, !PT ;  /* 0x0000001f2a2b7812 */ /* 0x000fe400078ec0ff */
[----:B------:R-:W-:Y:S02]  /*6e10*/  PRMT R61, R61, 0x7054, RZ ;  /* 0x000070543d3d7816 */ /* 0x000fe400000000ff */
[----:B------:R-:W-:-:S03]  /*6e20*/  IADD3 R42, P5, P6, R43, R54, R56 ;  /* 0x000000362b2a7210 */ /* 0x000fc60007ebe038 */
[----:B------:R-:W-:Y:S01]  /*6e30*/  IMAD R61, R90, 0x1000000, R61 ;  /* 0x010000005a3d7824 */ /* 0x000fe200078e023d */
[----:B------:R-:W-:-:S04]  /*6e40*/  IADD3.X R43, PT, PT, RZ, R8, R57, P5, P6 ;  /* 0x00000008ff2b7210 */ /* 0x000fc80002fec439 */
[----:B------:R-:W-:Y:S01]  /*6e50*/  LOP3.LUT R61, R61, 0xffff, R46, 0xf8, !PT ;  /* 0x0000ffff3d3d7812 */ /* 0x000fe200078ef82e */
[----:B------:R-:W-:-:S03]  /*6e60*/  IMAD.WIDE.U32 R42, R0, 0x6, R42 ;  /* 0x00000006002a7825 */ /* 0x000fc600078e002a */
[----:B------:R-:W-:Y:S01]  /*6e70*/  LOP3.LUT R61, R61, R28, RZ, 0xfc, !PT ;  /* 0x0000001c3d3d7212 */ /* 0x000fe200078efcff */
[----:B------:R-:W-:Y:S01]  /*6e80*/  IMAD.IADD R43, R47, 0x1, R43 ;  /* 0x000000012f2b7824 */ /* 0x000fe200078e022b */
[----:B------:R-:W-:-:S04]  /*6e90*/  LEA R46, P5, R42, R10, 0x2 ;  /* 0x0000000a2a2e7211 */ /* 0x000fc800078a10ff */
[----:B------:R-:W-:-:S05]  /*6ea0*/  LEA.HI.X R47, R42, R12, R43, 0x2, P5 ;  /* 0x0000000c2a2f7211 */ /* 0x000fca00028f142b */
[----:B------:R0:W-:Y:S04]  /*6eb0*/  STG.E desc[UR4][R46.64], R61 ;  /* 0x0000003d2e007986 */ /* 0x0001e8000c101904 */
.L_x_28318:
[----:B------:R-:W-:Y:S05]  /*6ec0*/  BSYNC.RECONVERGENT B0 ;  /* 0x0000000000007941 */ /* 0x000fea0003800200 */
.L_x_28317:
[----:B------:R-:W-:Y:S01]  /*6ed0*/  BSSY.RECONVERGENT B0, `(.L_x_28319) ;  /* 0x0000016000007945 */ /* 0x000fe20003800200 */
[----:B------:R-:W-:Y:S01]  /*6ee0*/  LOP3.LUT R90, R50, 0x1f, RZ, 0xc0, !PT ;  /* 0x0000001f325a7812 */ /* 0x000fe200078ec0ff */
[C---:B------:R-:W-:Y:S01]  /*6ef0*/  FADD R99, R14.reuse, R99 ;  /* 0x000000630e637221 */ /* 0x040fe20000000000 */
[----:B------:R-:W-:Y:S01]  /*6f00*/  IADD3.X R49, PT, PT, RZ, R8, R57, P3, P4 ;  /* 0x00000008ff317210 */ /* 0x000fe20001fe8439 */
[----:B------:R-:W-:Y:S01]  /*6f10*/  FMUL R28, R14, R6 ;  /* 0x000000060e1c7220 */ /* 0x000fe20000400000 */
[----:B------:R-:W-:Y:S06]  /*6f20*/  @P0 BRA `(.L_x_28320) ;  /* 0x0000000000400947 */ /* 0x000fec0003800000 */
[----:B------:R-:W-:Y:S01]  /*6f30*/  IADD3 R14, PT, PT, R96, 0x1e, -R15 ;  /* 0x0000001e600e7810 */ /* 0x000fe20007ffe80f */
[----:B------:R-:W-:Y:S02]  /*6f40*/  IMAD.U32 R73, R73, 0x10000, RZ ;  /* 0x0001000049497824 */ /* 0x000fe400078e00ff */
[----:B0-----:R-:W-:Y:S01]  /*6f50*/  IMAD R61, R3, 0x7, RZ ;  /* 0x00000007033d7824 */ /* 0x001fe200078e02ff */
        /* <DEDUP_REMOVED lines=13> */
.L_x_28320:
[----:B------:R-:W-:Y:S05]  /*7030*/  BSYNC.RECONVERGENT B0 ;  /* 0x0000000000007941 */ /* 0x000fea0003800200 */
.L_x_28319:
[----:B------:R-:W-:Y:S01]  /*7040*/  IMAD.X R19, R49, 0x1, R57, P2 ;  /* 0x0000000131137824 */ /* 0x000fe200010e0639 */
[----:B------:R2:W3:Y:S01]  /*7050*/  SHFL.IDX PT, R48, R65, R90, 0x1f ;  /* 0x00001f5a41307589 */ /* 0x0004e200000e0000 */
[----:B------:R-:W-:Y:S01]  /*7060*/  BSSY.RECONVERGENT B0, `(.L_x_28321) ;  /* 0x0000016000007945 */ /* 0x000fe20003800200 */
[----:B------:R-:W-:Y:S02]  /*7070*/  F2FP.SATFINITE.E4M3.F32.PACK_AB_MERGE_C R28, RZ, R28, RZ ;  /* 0x0000001cff1c723e */ /* 0x000fe400048070ff */
[----:B------:R2:W4:Y:S04]  /*7080*/  SHFL.IDX PT, R49, R68, R90, 0x1f ;  /* 0x00001f5a44317589 */ /* 0x00052800000e0000 */
[----:B0-----:R2:W0:Y:S04]  /*7090*/  SHFL.IDX PT, R61, R72, R90, 0x1f ;  /* 0x00001f5a483d7589 */ /* 0x00142800000e0000 */
[----:B------:R2:W0:Y:S01]  /*70a0*/  SHFL.IDX PT, R50, R25, R90, 0x1f ;  /* 0x00001f5a19327589 */ /* 0x00042200000e0000 */
[----:B------:R-:W-:Y:S05]  /*70b0*/  @P1 BRA `(.L_x_28322) ;  /* 0x0000000000401947 */ /* 0x000fea0003800000 */
[----:B------:R-:W-:Y:S01]  /*70c0*/  IADD3 R14, PT, PT, R96, 0x1d, -R15 ;  /* 0x0000001d600e7810 */ /* 0x000fe20007ffe80f */
[----:B------:R-:W-:Y:S01]  /*70d0*/  IMAD.U32 R79, R79, 0x10000, RZ ;  /* 0x000100004f4f7824 */ /* 0x000fe200078e00ff */
[----:B------:R-:W-:Y:S02]  /*70e0*/  LOP3.LUT R76, R76, 0xffff, RZ, 0xc0, !PT ;  /* 0x0000ffff4c4c7812 */ /* 0x000fe400078ec0ff */
[----:B-1----:R-:W-:Y:S02]  /*70f0*/  LOP3.LUT R43, R14, 0x1f, RZ, 0xc0, !PT ;  /* 0x0000001f0e2b7812 */ /* 0x002fe400078ec0ff */
[----:B------:R-:W-:Y:S02]  /*7100*/  LOP3.LUT R79, R79, 0xff0000, RZ, 0xc0, !PT ;  /* 0x00ff00004f4f7812 */ /* 0x000fe400078ec0ff */
[----:B------:R-:W-:-:S03]  /*7110*/  IADD3 R43, P2, P3, R43, R54, R56 ;  /* 0x000000362b2b7210 */ /* 0x000fc60007b5e038 */
[----:B------:R-:W-:Y:S01]  /*7120*/  IMAD R76, R76, 0x1000000, R79 ;  /* 0x010000004c4c7824 */ /* 0x000fe200078e024f */
[----:B--2---:R-:W-:Y:S01]  /*7130*/  IADD3 R65, P0, PT, R43, R56, RZ ;  /* 0x000000382b417210 */ /* 0x004fe20007f1e0ff */
[----:B------:R-:W-:Y:S01]  /*7140*/  IMAD.SHL.U32 R43, R88, 0x100, RZ ;  /* 0x00000100582b7824 */ /* 0x000fe200078e00ff */
[----:B------:R-:W-:-:S05]  /*7150*/  IADD3.X R47, PT, PT, RZ, R8, R57, P2, P3 ;  /* 0x00000008ff2f7210 */ /* 0x000fca00017e6439 */
[----:B------:R-:W-:Y:S01]  /*7160*/  IMAD.X R14, R47, 0x1, R57, P0 ;  /* 0x000000012f0e7824 */ /* 0x000fe200000e0639 */
[C---:B------:R-:W-:Y:S02]  /*7170*/  LEA R42, P0, R65.reuse, R10, 0x2 ;  /* 0x0000000a412a7211 */ /* 0x040fe400078010ff */
[----:B------:R-:W-:Y:S02]  /*7180*/  LOP3.LUT R47, R76, 0xffff, R43, 0xf8, !PT ;  /* 0x0000ffff4c2f7812 */ /* 0x000fe400078ef82b */
[----:B------:R-:W-:Y:S02]  /*7190*/  LEA.HI.X R43, R65, R12, R14, 0x2, P0 ;  /* 0x0000000c412b7211 */ /* 0x000fe400000f140e */
[----:B------:R-:W-:-:S05]  /*71a0*/  LOP3.LUT R47, R47, 0xff, R70, 0xf8, !PT ;  /* 0x000000ff2f2f7812 */ /* 0x000fca00078ef846 */
[----:B------:R1:W-:Y:S02]  /*71b0*/  STG.E desc[UR4][R42.64], R47 ;  /* 0x0000002f2a007986 */ /* 0x0003e4000c101904 */
.L_x_28322:
[----:B------:R-:W-:Y:S05]  /*71c0*/  BSYNC.RECONVERGENT B0 ;  /* 0x0000000000007941 */ /* 0x000fea0003800200 */
.L_x_28321:
[----:B------:R-:W-:Y:S04]  /*71d0*/  BSSY.RECONVERGENT B0, `(.L_x_28323) ;  /* 0x0000011000007945 */ /* 0x000fe80003800200 */
        /* <DEDUP_REMOVED lines=8> */
[----:B------:R-:W-:Y:S02]  /*7260*/  IADD3 R43, P0, P2, R0, R43, R56 ;  /* 0x0000002b002b7210 */ /* 0x000fe40007a1e038 */
[----:B------:R-:W-:Y:S02]  /*7270*/  IADD3.X R14, PT, PT, RZ, R8, R57, P3, P4 ;  /* 0x00000008ff0e7210 */ /* 0x000fe40001fe8439 */
[----:B------:R-:W-:Y:S02]  /*7280*/  LOP3.LUT R80, R80, 0xffff, R83, 0xf8, !PT ;  /* 0x0000ffff50507812 */ /* 0x000fe400078ef853 */
[----:B------:R-:W-:Y:S02]  /*7290*/  IADD3.X R14, PT, PT, R3, R14, R57, P0, P2 ;  /* 0x0000000e030e7210 */ /* 0x000fe400007e4439 */
[----:B------:R-:W-:Y:S02]  /*72a0*/  LEA R42, P0, R43, R10, 0x2 ;  /* 0x0000000a2b2a7211 */ /* 0x000fe400078010ff */
[----:B------:R-:W-:-:S02]  /*72b0*/  LOP3.LUT R17, R80, 0xff, R17, 0xf8, !PT ;  /* 0x000000ff50117812 */ /* 0x000fc400078ef811 */
[----:B------:R-:W-:-:S05]  /*72c0*/  LEA.HI.X R43, R43, R12, R14, 0x2, P0 ;  /* 0x0000000c2b2b7211 */ /* 0x000fca00000f140e */
[----:B------:R1:W-:Y:S04]  /*72d0*/  STG.E desc[UR4][R42.64], R17 ;  /* 0x000000112a007986 */ /* 0x0003e8000c101904 */
.L_x_28324:
[----:B------:R-:W-:Y:S05]  /*72e0*/  BSYNC.RECONVERGENT B0 ;  /* 0x0000000000007941 */ /* 0x000fea0003800200 */
.L_x_28323:
[----:B------:R-:W-:Y:S04]  /*72f0*/  BSSY.RECONVERGENT B0, `(.L_x_28325) ;  /* 0x0000014000007945 */ /* 0x000fe80003800200 */
[----:B------:R-:W-:Y:S05]  /*7300*/  @P1 BRA `(.L_x_28326) ;  /* 0x0000000000481947 */ /* 0x000fea0003800000 */
[----:B------:R-:W-:Y:S01]  /*7310*/  IADD3 R14, PT, PT, R96, 0x1d, -R15 ;  /* 0x0000001d600e7810 */ /* 0x000fe20007ffe80f */
[----:B------:R-:W-:Y:S01]  /*7320*/  IMAD.U32 R77, R77, 0x10000, RZ ;  /* 0x000100004d4d7824 */ /* 0x000fe200078e00ff */
[----:B------:R-:W-:Y:S02]  /*7330*/  LOP3.LUT R78, R78, 0xffff, RZ, 0xc0, !PT ;  /* 0x0000ffff4e4e7812 */ /* 0x000fe400078ec0ff */
[----:B-1----:R-:W-:Y:S01]  /*7340*/  LOP3.LUT R17, R14, 0x1f, RZ, 0xc0, !PT ;  /* 0x0000001f0e117812 */ /* 0x002fe200078ec0ff */
[----:B------:R-:W-:Y:S01]  /*7350*/  IMAD.SHL.U32 R14, R23, 0x100, RZ ;  /* 0x00000100170e7824 */ /* 0x000fe200078e00ff */
[----:B------:R-:W-:Y:S02]  /*7360*/  LOP3.LUT R77, R77, 0xff0000, RZ, 0xc0, !PT ;  /* 0x00ff00004d4d7812 */ /* 0x000fe400078ec0ff */
[----:B------:R-:W-:-:S03]  /*7370*/  IADD3 R17, P0, P2, R17, R54, R56 ;  /* 0x0000003611117210 */ /* 0x000fc60007a1e038 */
[----:B------:R-:W-:Y:S01]  /*7380*/  IMAD R77, R78, 0x1000000, R77 ;  /* 0x010000004e4d7824 */ /* 0x000fe200078e024d */
[----:B------:R-:W-:Y:S02]  /*7390*/  IADD3 R17, P3, PT, R17, R56, RZ ;  /* 0x0000003811117210 */ /* 0x000fe40007f7e0ff */
[--C-:B------:R-:W-:Y:S02]  /*73a0*/  IADD3.X R43, PT, PT, RZ, R8, R57.reuse, P0, P2 ;  /* 0x00000008ff2b7210 */ /* 0x100fe400007e4439 */
[----:B------:R-:W-:Y:S02]  /*73b0*/  LEA R17, P0, R0, R17, 0x1 ;  /* 0x0000001100117211 */ /* 0x000fe400078008ff */
[----:B------:R-:W-:Y:S01]  /*73c0*/  LOP3.LUT R14, R77, 0xffff, R14, 0xf8, !PT ;  /* 0x0000ffff4d0e7812 */ /* 0x000fe200078ef80e */
[----:B------:R-:W-:-:S03]  /*73d0*/  IMAD.X R43, R43, 0x1, R57, P3 ;  /* 0x000000012b2b7824 */ /* 0x000fc600018e0639 */
[----:B------:R-:W-:Y:S02]  /*73e0*/  LOP3.LUT R71, R14, 0xff, R71, 0xf8, !PT ;  /* 0x000000ff0e477812 */ /* 0x000fe400078ef847 */
[----:B------:R-:W-:Y:S02]  /*73f0*/  LEA.HI.X R43, R0, R43, R3, 0x1, P0 ;  /* 0x0000002b002b7211 */ /* 0x000fe400000f0c03 */
[----:B------:R-:W-:-:S04]  /*7400*/  LEA R42, P0, R17, R10, 0x2 ;  /* 0x0000000a112a7211 */ /* 0x000fc800078010ff */
[----:B------:R-:W-:-:S05]  /*7410*/  LEA.HI.X R43, R17, R12, R43, 0x2, P0 ;  /* 0x0000000c112b7211 */ /* 0x000fca00000f142b */
[----:B------:R1:W-:Y:S04]  /*7420*/  STG.E desc[UR4][R42.64], R71 ;  /* 0x000000472a007986 */ /* 0x0003e8000c101904 */
.L_x_28326:
[----:B------:R-:W-:Y:S05]  /*7430*/  BSYNC.RECONVERGENT B0 ;  /* 0x0000000000007941 */ /* 0x000fea0003800200 */
.L_x_28325:
[----:B------:R-:W-:Y:S04]  /*7440*/  BSSY.RECONVERGENT B0, `(.L_x_28327) ;  /* 0x0000015000007945 */ /* 0x000fe80003800200 */
[----:B------:R-:W-:Y:S05]  /*7450*/  @P1 BRA `(.L_x_28328) ;  /* 0x00000000004c1947 */ /* 0x000fea0003800000 */
[----:B------:R-:W-:Y:S01]  /*7460*/  IADD3 R14, PT, PT, R96, 0x1d, -R15 ;  /* 0x0000001d600e7810 */ /* 0x000fe20007ffe80f */
[----:B------:R-:W-:Y:S01]  /*7470*/  IMAD.U32 R74, R74, 0x10000, RZ ;  /* 0x000100004a4a7824 */ /* 0x000fe200078e00ff */
[----:B------:R-:W-:Y:S01]  /*7480*/  LOP3.LUT R82, R82, 0xffff, RZ, 0xc0, !PT ;  /* 0x0000ffff52527812 */ /* 0x000fe200078ec0ff */
[----:B-1----:R-:W-:Y:S01]  /*7490*/  IMAD R47, R3, 0x3, RZ ;  /* 0x00000003032f7824 */ /* 0x002fe200078e02ff */
[----:B------:R-:W-:Y:S01]  /*74a0*/  LOP3.LUT R17, R14, 0x1f, RZ, 0xc0, !PT ;  /* 0x0000001f0e117812 */ /* 0x000fe200078ec0ff */
[----:B------:R-:W-:-:S03]  /*74b0*/  IMAD.SHL.U32 R14, R81, 0x100, RZ ;  /* 0x00000100510e7824 */ /* 0x000fc600078e00ff */
[----:B------:R-:W-:-:S04]  /*74c0*/  IADD3 R17, P0, P2, R17, R54, R56 ;  /* 0x0000003611117210 */ /* 0x000fc80007a1e038 */
[----:B------:R-:W-:Y:S02]  /*74d0*/  IADD3 R42, P3, PT, R17, R56, RZ ;  /* 0x00000038112a7210 */ /* 0x000fe40007f7e0ff */
[----:B------:R-:W-:-:S05]  /*74e0*/  IADD3.X R17, PT, PT, RZ, R8, R57, P0, P2 ;  /* 0x00000008ff117210 */ /* 0x000fca00007e4439 */
[----:B------:R-:W-:Y:S01]  /*74f0*/  IMAD.X R43, R17, 0x1, R57, P3 ;  /* 0x00000001112b7824 */ /* 0x000fe200018e0639 */
[----:B------:R-:W-:Y:S01]  /*7500*/  LOP3.LUT R17, R74, 0xff0000, RZ, 0xc0, !PT ;  /* 0x00ff00004a117812 */ /* 0x000fe200078ec0ff */
[----:B------:R-:W-:-:S04]  /*7510*/  IMAD.WIDE.U32 R42, R0, 0x3, R42 ;  /* 0x00000003002a7825 */ /* 0x000fc800078e002a */
[----:B------:R-:W-:Y:S01]  /*7520*/  IMAD R17, R82, 0x1000000, R17 ;  /* 0x0100000052117824 */ /* 0x000fe200078e0211 */
[----:B------:R-:W-:Y:S01]  /*7530*/  LEA R46, P0, R42, R10, 0x2 ;  /* 0x0000000a2a2e7211 */ /* 0x000fe200078010ff */
[----:B------:R-:W-:-:S03]  /*7540*/  IMAD.IADD R43, R47, 0x1, R43 ;  /* 0x000000012f2b7824 */ /* 0x000fc600078e022b */
[----:B------:R-:W-:Y:S02]  /*7550*/  LOP3.LUT R17, R17, 0xffff, R14, 0xf8, !PT ;  /* 0x0000ffff11117812 */ /* 0x000fe400078ef80e */
[----:B------:R-:W-:Y:S02]  /*7560*/  LEA.HI.X R47, R42, R12, R43, 0x2, P0 ;  /* 0x0000000c2a2f7211 */ /* 0x000fe400000f142b */
[----:B------:R-:W-:-:S05]  /*7570*/  LOP3.LUT R17, R17, 0xff, R16, 0xf8, !PT ;  /* 0x000000ff11117812 */ /* 0x000fca00078ef810 */
[----:B------:R1:W-:Y:S02]  /*7580*/  STG.E desc[UR4][R46.64], R17 ;  /* 0x000000112e007986 */ /* 0x0003e4000c101904 */
.L_x_28328:
[----:B------:R-:W-:Y:S05]  /*7590*/  BSYNC.RECONVERGENT B0 ;  /* 0x0000000000007941 */ /* 0x000fea0003800200 */
.L_x_28327:
[----:B------:R-:W-:Y:S04]  /*75a0*/  BSSY.RECONVERGENT B0, `(.L_x_28329) ;  /* 0x0000014000007945 */ /* 0x000fe80003800200 */
[----:B------:R-:W-:Y:S05]  /*75b0*/  @P1 BRA `(.L_x_28330) ;  /* 0x0000000000481947 */ /* 0x000fea0003800000 */
[----:B------:R-:W-:Y:S01]  /*75c0*/  IADD3 R15, PT, PT, R96, 0x1d, -R15 ;  /* 0x0000001d600f7810 */ /* 0x000fe20007ffe80f */
[----:B------:R-:W-:Y:S01]  /*75d0*/  IMAD.U32 R98, R98, 0x10000, RZ ;  /* 0x0001000062627824 */ /* 0x000fe200078e00ff */
[----:B-1----:R-:W-:Y:S02]  /*75e0*/  LOP3.LUT R17, R58, 0xfffffffc, RZ, 0xc0, !PT ;  /* 0xfffffffc3a117812 */ /* 0x002fe400078ec0ff */
[----:B------:R-:W-:Y:S02]  /*75f0*/  LOP3.LUT R15, R15, 0x1f, RZ, 0xc0, !PT ;  /* 0x0000001f0f0f7812 */ /* 0x000fe400078ec0ff */
[----:B------:R-:W-:Y:S02]  /*7600*/  LOP3.LUT R64, R64, 0xffff, RZ, 0xc0, !PT ;  /* 0x0000ffff40407812 */ /* 0x000fe400078ec0ff */
[----:B------:R-:W-:Y:S02]  /*7610*/  IADD3 R54, P3, P4, R15, R54, R56 ;  /* 0x000000360f367210 */ /* 0x000fe40007c7e038 */
[----:B------:R-:W-:-:S02]  /*7620*/  LOP3.LUT R15, R98, 0xff0000, RZ, 0xc0, !PT ;  /* 0x00ff0000620f7812 */ /* 0x000fc400078ec0ff */
[----:B------:R-:W-:Y:S02]  /*7630*/  IADD3 R17, P0, P2, R17, R54, R56 ;  /* 0x0000003611117210 */ /* 0x000fe40007a1e038 */
[----:B------:R-:W-:Y:S01]  /*7640*/  IADD3.X R43, PT, PT, RZ, R8, R57, P3, P4 ;  /* 0x00000008ff2b7210 */ /* 0x000fe20001fe8439 */
[----:B------:R-:W-:Y:S01]  /*7650*/  IMAD R15, R64, 0x1000000, R15 ;  /* 0x01000000400f7824 */ /* 0x000fe200078e020f */
[----:B------:R-:W-:Y:S01]  /*7660*/  LOP3.LUT R56, R59, 0x3fffffff, RZ, 0xc0, !PT ;  /* 0x3fffffff3b387812 */ /* 0x000fe200078ec0ff */
[----:B------:R-:W-:-:S03]  /*7670*/  IMAD.SHL.U32 R8, R95, 0x100, RZ ;  /* 0x000001005f087824 */ /* 0x000fc600078e00ff */
[----:B------:R-:W-:Y:S02]  /*7680*/  IADD3.X R56, PT, PT, R56, R43, R57, P0, P2 ;  /* 0x0000002b38387210 */ /* 0x000fe400007e4439 */
[----:B------:R-:W-:Y:S02]  /*7690*/  LEA R14, P0, R17, R10, 0x2 ;  /* 0x0000000a110e7211 */ /* 0x000fe400078010ff */
[----:B------:R-:W-:Y:S02]  /*76a0*/  LOP3.LUT R8, R15, 0xffff, R8, 0xf8, !PT ;  /* 0x0000ffff0f087812 */ /* 0x000fe400078ef808 */
[----:B------:R-:W-:Y:S02]  /*76b0*/  LEA.HI.X R15, R17, R12, R56, 0x2, P0 ;  /* 0x0000000c110f7211 */ /* 0x000fe400000f1438 */
[----:B------:R-:W-:-:S05]  /*76c0*/  LOP3.LUT R91, R8, 0xff, R91, 0xf8, !PT ;  /* 0x000000ff085b7812 */ /* 0x000fca00078ef85b */
[----:B------:R1:W-:Y:S02]  /*76d0*/  STG.E desc[UR4][R14.64], R91 ;  /* 0x0000005b0e007986 */ /* 0x0003e4000c101904 */
.L_x_28330:
[----:B------:R-:W-:Y:S05]  /*76e0*/  BSYNC.RECONVERGENT B0 ;  /* 0x0000000000007941 */ /* 0x000fea0003800200 */
.L_x_28329:
[----:B------:R-:W-:Y:S04]  /*76f0*/  BSSY.RECONVERGENT B0, `(.L_x_28331) ;  /* 0x000000f000007945 */ /* 0x000fe80003800200 */
[----:B------:R-:W-:Y:S05]  /*7700*/  @P1 BRA `(.L_x_28332) ;  /* 0x0000000000341947 */ /* 0x000fea0003800000 */
[----:B------:R-:W-:Y:S01]  /*7710*/  IMAD.U32 R97, R97, 0x10000, RZ ;  /* 0x0001000061617824 */ /* 0x000fe200078e00ff */
[----:B------:R-:W-:Y:S01]  /*7720*/  LOP3.LUT R100, R100, 0xffff, RZ, 0xc0, !PT ;  /* 0x0000ffff64647812 */ /* 0x000fe200078ec0ff */
[----:B-1----:R-:W-:Y:S02]  /*7730*/  IMAD R17, R3, 0x5, RZ ;  /* 0x0000000503117824 */ /* 0x002fe400078e02ff */
[----:B------:R-:W-:Y:S01]  /*7740*/  IMAD.WIDE.U32 R14, R0, 0x5, R18 ;  /* 0x00000005000e7825 */ /* 0x000fe200078e0012 */
[----:B------:R-:W-:-:S03]  /*7750*/  LOP3.LUT R97, R97, 0xff0000, RZ, 0xc0, !PT ;  /* 0x00ff000061617812 */ /* 0x000fc600078ec0ff */
[----:B------:R-:W-:Y:S01]  /*7760*/  IMAD.SHL.U32 R94, R94, 0x100, RZ ;  /* 0x000001005e5e7824 */ /* 0x000fe200078e00ff */
[----:B------:R-:W-:Y:S01]  /*7770*/  LEA R16, P0, R14, R10, 0x2 ;  /* 0x0000000a0e107211 */ /* 0x000fe200078010ff */
[----:B------:R-:W-:Y:S02]  /*7780*/  IMAD R97, R100, 0x1000000, R97 ;  /* 0x0100000064617824 */ /* 0x000fe400078e0261 */
[----:B------:R-:W-:-:S03]  /*7790*/  IMAD.IADD R15, R17, 0x1, R15 ;  /* 0x00000001110f7824 */ /* 0x000fc600078e020f */
[----:B------:R-:W-:Y:S02]  /*77a0*/  LOP3.LUT R97, R97, 0xffff, R94, 0xf8, !PT ;  /* 0x0000ffff61617812 */ /* 0x000fe400078ef85e */
[----:B------:R-:W-:Y:S02]  /*77b0*/  LEA.HI.X R17, R14, R12, R15, 0x2, P0 ;  /* 0x0000000c0e117211 */ /* 0x000fe400000f140f */
[----:B------:R-:W-:-:S05]  /*77c0*/  LOP3.LUT R97, R97, 0xff, R40, 0xf8, !PT ;  /* 0x000000ff61617812 */ /* 0x000fca00078ef828 */
[----:B------:R1:W-:Y:S02]  /*77d0*/  STG.E desc[UR4][R16.64], R97 ;  /* 0x0000006110007986 */ /* 0x0003e4000c101904 */
.L_x_28332:
[----:B------:R-:W-:Y:S05]  /*77e0*/  BSYNC.RECONVERGENT B0 ;  /* 0x0000000000007941 */ /* 0x000fea0003800200 */
.L_x_28331:
[----:B------:R-:W-:Y:S01]  /*77f0*/  BSSY.RECONVERGENT B0, `(.L_x_28333) ;  /* 0x0000011000007945 */ /* 0x000fe20003800200 */
[----:B------:R-:W-:-:S03]  /*7800*/  LOP3.LUT R28, R28, 0xff, RZ, 0xc0, !PT ;  /* 0x000000ff1c1c7812 */ /* 0x000fc600078ec0ff */
[----:B------:R-:W-:Y:S05]  /*7810*/  @P1 BRA `(.L_x_28334) ;  /* 0x0000000000381947 */ /* 0x000fea0003800000 */
[----:B------:R-:W-:Y:S01]  /*7820*/  LOP3.LUT R105, R105, 0xffff, RZ, 0xc0, !PT ;  /* 0x0000ffff69697812 */ /* 0x000fe200078ec0ff */
[----:B-1----:R-:W-:Y:S01]  /*7830*/  IMAD.MOV.U32 R14, RZ, RZ, R18 ;  /* 0x000000ffff0e7224 */ /* 0x002fe200078e0012 */
[----:B------:R-:W-:Y:S01]  /*7840*/  PRMT R102, R102, 0x7054, RZ ;  /* 0x0000705466667816 */ /* 0x000fe200000000ff */
[----:B------:R-:W-:Y:S02]  /*7850*/  IMAD.MOV.U32 R15, RZ, RZ, R19 ;  /* 0x000000ffff0f7224 */ /* 0x000fe400078e0013 */
[----:B------:R-:W-:Y:S02]  /*7860*/  IMAD R43, R3, 0x6, RZ ;  /* 0x00000006032b7824 */ /* 0x000fe400078e02ff */
[----:B------:R-:W-:-:S04]  /*7870*/  IMAD.WIDE.U32 R14, R0, 0x6, R14 ;  /* 0x00000006000e7825 */ /* 0x000fc800078e000e */
[----:B------:R-:W-:Y:S01]  /*7880*/  IMAD R102, R105, 0x1000000, R102 ;  /* 0x0100000069667824 */ /* 0x000fe200078e0266 */
[----:B------:R-:W-:Y:S01]  /*7890*/  LEA R16, P0, R14, R10, 0x2 ;  /* 0x0000000a0e107211 */ /* 0x000fe200078010ff */
[----:B------:R-:W-:Y:S02]  /*78a0*/  IMAD.SHL.U32 R17, R104, 0x100, RZ ;  /* 0x0000010068117824 */ /* 0x000fe400078e00ff */
[----:B------:R-:W-:-:S03]  /*78b0*/  IMAD.IADD R43, R43, 0x1, R15 ;  /* 0x000000012b2b7824 */ /* 0x000fc600078e020f */
[----:B------:R-:W-:Y:S02]  /*78c0*/  LOP3.LUT R15, R102, 0xffff, R17, 0xf8, !PT ;  /* 0x0000ffff660f7812 */ /* 0x000fe400078ef811 */
[----:B------:R-:W-:Y:S02]  /*78d0*/  LEA.HI.X R17, R14, R12, R43, 0x2, P0 ;  /* 0x0000000c0e117211 */ /* 0x000fe400000f142b */
[----:B------:R-:W-:-:S05]  /*78e0*/  LOP3.LUT R15, R15, R28, RZ, 0xfc, !PT ;  /* 0x0000001c0f0f7212 */ /* 0x000fca00078efcff */
[----:B------:R1:W-:Y:S02]  /*78f0*/  STG.E desc[UR4][R16.64], R15 ;  /* 0x0000000f10007986 */ /* 0x0003e4000c101904 */
.L_x_28334:
[----:B------:R-:W-:Y:S05]  /*7900*/  BSYNC.RECONVERGENT B0 ;  /* 0x0000000000007941 */ /* 0x000fea0003800200 */
.L_x_28333:
[--C-:B------:R-:W-:Y:S01]  /*7910*/  SHF.R.U32.HI R8, RZ, 0x10, R63.reuse ;  /* 0x00000010ff087819 */ /* 0x100fe2000001163f */
[C---:B-1----:R-:W-:Y:S01]  /*7920*/  IMAD.U32 R14, R62.reuse, 0x10000, RZ ;  /* 0x000100003e0e7824 */ /* 0x042fe200078e00ff */
[----:B------:R-:W-:Y:S01]  /*7930*/  SHF.R.U64 R62, R62, 0x10, R63 ;  /* 0x000000103e3e7819 */ /* 0x000fe2000000123f */
[----:B------:R-:W-:Y:S01]  /*7940*/  IMAD.U32 R63, R63, 0x10000, RZ ;  /* 0x000100003f3f7824 */ /* 0x000fe200078e00ff */
[----:B------:R-:W-:Y:S01]  /*7950*/  BSSY.RECONVERGENT B0, `(.L_x_28335) ;  /* 0x000001e000007945 */ /* 0x000fe20003800200 */
[----:B------:R-:W-:Y:S02]  /*7960*/  IMAD.U32 R8, R8, 0x10000, RZ ;  /* 0x0001000008087824 */ /* 0x000fe400078e00ff */
[-C--:B------:R-:W-:Y:S01]  /*7970*/  FMUL R16, R14, R6.reuse ;  /* 0x000000060e107220 */ /* 0x080fe20000400000 */
[----:B------:R-:W-:Y:S02]  /*7980*/  IMAD.U32 R62, R62, 0x10000, RZ ;  /* 0x000100003e3e7824 */ /* 0x000fe400078e00ff */
[-C--:B------:R-:W-:Y:S01]  /*7990*/  FMUL R40, R63, R6.reuse ;  /* 0x000000063f287220 */ /* 0x080fe20000400000 */
[----:B------:R-:W-:Y:S01]  /*79a0*/  FMUL R42, R8, R6 ;  /* 0x00000006082a7220 */ /* 0x000fe20000400000 */
[----:B------:R-:W-:-:S02]  /*79b0*/  VIADD R43, R4, 0x1 ;  /* 0x00000001042b7836 */ /* 0x000fc40000000000 */
[----:B------:R-:W-:Y:S01]  /*79c0*/  FMUL R17, R62, R6 ;  /* 0x000000063e117220 */ /* 0x000fe20000400000 */
[----:B------:R-:W-:Y:S01]  /*79d0*/  VIADD R15, R4, 0x3 ;  /* 0x00000003040f7836 */ /* 0x000fe20000000000 */
[----:B------:R-:W-:Y:S02]  /*79e0*/  F2FP.SATFINITE.E4M3.F32.PACK_AB_MERGE_C R40, RZ, R40, RZ ;  /* 0x00000028ff28723e */ /* 0x000fe400048070ff */
[----:B------:R-:W-:Y:S01]  /*79f0*/  F2FP.SATFINITE.E4M3.F32.PACK_AB_MERGE_C R55, RZ, R42, RZ ;  /* 0x0000002aff37723e */ /* 0x000fe200048070ff */
[----:B------:R-:W-:Y:S01]  /*7a00*/  IMAD.IADD R47, R96, 0x1, -R15 ;  /* 0x00000001602f7824 */ /* 0x000fe200078e0a0f */
[----:B------:R-:W-:Y:S02]  /*7a10*/  IADD3 R46, PT, PT, R43, 0x2, R96 ;  /* 0x000000022b2e7810 */ /* 0x000fe40007ffe060 */
[----:B------:R-:W-:Y:S02]  /*7a20*/  F2FP.SATFINITE.E4M3.F32.PACK_AB_MERGE_C R57, RZ, R16, RZ ;  /* 0x00000010ff39723e */ /* 0x000fe400048070ff */
[----:B------:R-:W-:-:S02]  /*7a30*/  F2FP.SATFINITE.E4M3.F32.PACK_AB_MERGE_C R42, RZ, R17, RZ ;  /* 0x00000011ff2a723e */ /* 0x000fc400048070ff */
[----:B------:R-:W-:Y:S02]  /*7a40*/  LOP3.LUT R40, R40, 0xffff, RZ, 0xc0, !PT ;  /* 0x0000ffff28287812 */ /* 0x000fe400078ec0ff */
[----:B------:R-:W-:Y:S01]  /*7a50*/  LOP3.LUT R55, R55, 0xffff, RZ, 0xc0, !PT ;  /* 0x0000ffff37377812 */ /* 0x000fe200078ec0ff */
[----:B------:R-:W-:Y:S06]  /*7a60*/  @P1 BRA `(.L_x_28336) ;  /* 0x0000000000301947 */ /* 0x000fec0003800000 */
        /* <DEDUP_REMOVED lines=12> */
.L_x_28336:
[----:B------:R-:W-:Y:S05]  /*7b30*/  BSYNC.RECONVERGENT B0 ;  /* 0x0000000000007941 */ /* 0x000fea0003800200 */
.L_x_28335:
[----:B-1----:R-:W-:Y:S01]  /*7b40*/  FADD R17, R62, R101 ;  /* 0x000000653e117221 */ /* 0x002fe20000000000 */
[----:B------:R-:W-:Y:S01]  /*7b50*/  FADD R19, R8, R103 ;  /* 0x0000006708137221 */ /* 0x000fe20000000000 */
[----:B------:R-:W-:Y:S01]  /*7b60*/  LOP3.LUT R46, R46, 0x1f, RZ, 0xc0, !PT ;  /* 0x0000001f2e2e7812 */ /* 0x000fe200078ec0ff */
[----:B------:R-:W-:Y:S01]  /*7b70*/  FADD R99, R14, R99 ;  /* 0x000000630e637221 */ /* 0x000fe20000000000 */
[----:B------:R-:W-:Y:S01]  /*7b80*/  FADD R31, R63, R31 ;  /* 0x0000001f3f1f7221 */ /* 0x000fe20000000000 */
[----:B------:R-:W-:Y:S01]  /*7b90*/  LOP3.LUT R0, R57, 0xffff, RZ, 0xc0, !PT ;  /* 0x0000ffff39007812 */ /* 0x000fe200078ec0ff */
[----:B------:R-:W-:Y:S01]  /*7ba0*/  IMAD.SHL.U32 R47, R47, 0x8, RZ ;  /* 0x000000082f2f7824 */ /* 0x000fe200078e00ff */
[----:B------:R-:W1:Y:S01]  /*7bb0*/  SHFL.IDX PT, R17, R17, R46, 0x1f ;  /* 0x00001f2e11117589 */ /* 0x000e6200000e0000 */
[----:B------:R-:W-:Y:S01]  /*7bc0*/  ISETP.GT.U32.AND P0, PT, R9, R4, PT ;  /* 0x000000040900720c */ /* 0x000fe20003f04070 */
[----:B------:R-:W-:Y:S01]  /*7bd0*/  IMAD.U32 R28, R28, 0x10000, RZ ;  /* 0x000100001c1c7824 */ /* 0x000fe200078e00ff */
[----:B------:R-:W-:Y:S01]  /*7be0*/  LOP3.LUT R12, R42, 0xffff, RZ, 0xc0, !PT ;  /* 0x0000ffff2a0c7812 */ /* 0x000fe200078ec0ff */
[----:B------:R-:W5:Y:S01]  /*7bf0*/  SHFL.IDX PT, R16, R99, R46, 0x1f ;  /* 0x00001f2e63107589 */ /* 0x000f6200000e0000 */
[----:B------:R-:W-:Y:S01]  /*7c00*/  IMAD.SHL.U32 R10, R0, 0x1000000, RZ ;  /* 0x01000000000a7824 */ /* 0x000fe200078e00ff */
[----:B------:R-:W-:Y:S01]  /*7c10*/  LOP3.LUT R0, R47, 0xf8, RZ, 0xc0, !PT ;  /* 0x000000f82f007812 */ /* 0x000fe200078ec0ff */
[----:B------:R-:W-:Y:S01]  /*7c20*/  IMAD.SHL.U32 R23, R40, 0x1000000, RZ ;  /* 0x0100000028177824 */ /* 0x000fe200078e00ff */
[----:B------:R-:W5:Y:S01]  /*7c30*/  SHFL.IDX PT, R18, R31, R46, 0x1f ;  /* 0x00001f2e1f127589 */ /* 0x000f6200000e0000 */
[----:B------:R-:W-:Y:S01]  /*7c40*/  IMAD.SHL.U32 R55, R55, 0x1000000, RZ ;  /* 0x0100000037377824 */ /* 0x000fe200078e00ff */
[----:B------:R-:W-:Y:S01]  /*7c50*/  LOP3.LUT R27, R10, R93, R28, 0xfe, !PT ;  /* 0x0000005d0a1b7212 */ /* 0x000fe200078efe1c */
[----:B------:R-:W-:Y:S01]  /*7c60*/  IMAD.IADD R3, R109, 0x1, R0 ;  /* 0x000000016d037824 */ /* 0x000fe200078e0200 */
[----:B------:R-:W5:Y:S01]  /*7c70*/  SHFL.IDX PT, R19, R19, R46, 0x1f ;  /* 0x00001f2e13137589 */ /* 0x000f6200000e0000 */
[----:B--2---:R-:W-:Y:S01]  /*7c80*/  LOP3.LUT R25, R106, R23, RZ, 0xfc, !PT ;  /* 0x000000176a197212 */ /* 0x004fe200078efcff */
[----:B------:R-:W-:Y:S01]  /*7c90*/  IMAD.SHL.U32 R23, R12, 0x1000000, RZ ;  /* 0x010000000c177824 */ /* 0x000fe200078e00ff */
[----:B------:R-:W-:Y:S01]  /*7ca0*/  FMNMX3 R0, |R14|, R51, |R62|, !PT ;  /* 0x000000330e007276 */ /* 0x000fe2000780063e */
[----:B------:R2:W-:Y:S01]  /*7cb0*/  STS.64 [R3], R26 ;  /* 0x0000001a03007388 */ /* 0x0005e20000000a00 */
[----:B----4-:R-:W-:Y:S01]  /*7cc0*/  FADD R49, R20, R49 ;  /* 0x0000003114317221 */ /* 0x010fe20000000000 */
[----:B---3--:R-:W-:Y:S01]  /*7cd0*/  FADD R48, R21, R48 ;  /* 0x0000003015307221 */ /* 0x008fe20000000000 */
[----:B0-----:R-:W-:Y:S01]  /*7ce0*/  FADD R61, R60, R61 ;  /* 0x0000003d3c3d7221 */ /* 0x001fe20000000000 */
[----:B------:R-:W-:Y:S01]  /*7cf0*/  FADD R50, R69, R50 ;  /* 0x0000003245327221 */ /* 0x000fe20000000000 */
[----:B------:R-:W-:Y:S01]  /*7d00*/  BSSY.RECONVERGENT B0, `(.L_x_28337) ;  /* 0x0000073000007945 */ /* 0x000fe20003800200 */
[----:B------:R-:W-:Y:S01]  /*7d10*/  LOP3.LUT R39, R108, R23, RZ, 0xfc, !PT ;  /* 0x000000176c277212 */ /* 0x000fe200078efcff */
[----:B------:R-:W-:Y:S01]  /*7d20*/  IMAD.SHL.U32 R10, R2, 0x4, RZ ;  /* 0x00000004020a7824 */ /* 0x000fe200078e00ff */
[----:B------:R-:W-:Y:S01]  /*7d30*/  FMNMX3 R0, |R63|, R0, |R8|, !PT ;  /* 0x000000003f007276 */ /* 0x000fe20007800608 */
[----:B-1----:R-:W-:Y:S01]  /*7d40*/  FADD R17, R48, R17 ;  /* 0x0000001130117221 */ /* 0x002fe20000000000 */
[----:B------:R-:W-:Y:S01]  /*7d50*/  LOP3.LUT R23, R110, R55, RZ, 0xfc, !PT ;  /* 0x000000376e177212 */ /* 0x000fe200078efcff */
[----:B------:R-:W-:-:S02]  /*7d60*/  IMAD.IADD R124, R124, 0x1, R9 ;  /* 0x000000017c7c7824 */ /* 0x000fc400078e0209 */
[----:B-----5:R-:W-:Y:S01]  /*7d70*/  FADD R16, R49, R16 ;  /* 0x0000001031107221 */ /* 0x020fe20000000000 */
[----:B------:R-:W-:Y:S01]  /*7d80*/  SHF.L.U64.HI R8, R2, 0x2, R5 ;  /* 0x0000000202087819 */ /* 0x000fe20000010205 */
[----:B------:R-:W-:Y:S02]  /*7d90*/  IMAD.IADD R12, R9, 0x1, -R4 ;  /* 0x00000001090c7824 */ /* 0x000fe400078e0a04 */
[----:B------:R-:W-:Y:S01]  /*7da0*/  FADD R18, R61, R18 ;  /* 0x000000123d127221 */ /* 0x000fe20000000000 */
[----:B------:R-:W-:Y:S01]  /*7db0*/  FADD R19, R50, R19 ;  /* 0x0000001332137221 */ /* 0x000fe20000000000 */
[----:B------:R-:W-:Y:S06]  /*7dc0*/  BAR.SYNC.DEFER_BLOCKING 0x0 ;  /* 0x0000000000007b1d */ /* 0x000fec0000010000 */
[----:B--2---:R-:W-:Y:S05]  /*7dd0*/  @!P0 BRA `(.L_x_28338) ;  /* 0x0000000400948947 */ /* 0x004fea0003800000 */
[----:B------:R-:W-:Y:S01]  /*7de0*/  ISETP.GE.U32.AND P1, PT, R124, 0x3, PT ;  /* 0x000000037c00780c */ /* 0x000fe20003f26070 */
[----:B------:R-:W-:Y:S01]  /*7df0*/  IMAD.SHL.U32 R20, R92, 0x10, RZ ;  /* 0x000000105c147824 */ /* 0x000fe200078e00ff */
[----:B------:R-:W-:Y:S01]  /*7e00*/  LOP3.LUT R65, R9, 0x3, RZ, 0xc0, !PT ;  /* 0x0000000309417812 */ /* 0x000fe200078ec0ff */
[----:B------:R-:W-:Y:S01]  /*7e10*/  BSSY.RECONVERGENT B1, `(.L_x_28339) ;  /* 0x000003e000017945 */ /* 0x000fe20003800200 */
[----:B------:R-:W-:Y:S02]  /*7e20*/  IMAD.MOV.U32 R31, RZ, RZ, RZ ;  /* 0x000000ffff1f7224 */ /* 0x000fe400078e00ff */
[-C--:B------:R-:W-:Y:S01]  /*7e30*/  IMAD R63, R5, R20.reuse, RZ ;  /* 0x00000014053f7224 */ /* 0x080fe200078e02ff */
[----:B------:R-:W-:Y:S01]  /*7e40*/  ISETP.NE.AND P0, PT, R65, RZ, PT ;  /* 0x000000ff4100720c */ /* 0x000fe20003f05270 */
[----:B------:R-:W-:-:S04]  /*7e50*/  IMAD.WIDE.U32 R20, R2, R20, RZ ;  /* 0x0000001402147225 */ /* 0x000fc800078e00ff */
        /* <DEDUP_REMOVED lines=9> */
.L_x_28341:
[C---:B0-----:R-:W-:Y:S01]  /*7ef0*/  LOP3.LUT R26, R14.reuse, 0x1f, RZ, 0xc0, !PT ;  /* 0x0000001f0e1a7812 */ /* 0x041fe200078ec0ff */
[C---:B------:R-:W-:Y:S02]  /*7f00*/  VIADD R20, R14.reuse, 0xffffffff ;  /* 0xffffffff0e147836 */ /* 0x040fe40000000000 */
[----:B------:R-:W-:Y:S01]  /*7f10*/  VIADD R21, R14, 0x1d ;  /* 0x0000001d0e157836 */ /* 0x000fe20000000000 */
[----:B------:R-:W-:Y:S01]  /*7f20*/  ISETP.GE.U32.AND P4, PT, R26, R7, PT ;  /* 0x000000071a00720c */ /* 0x000fe20003f86070 */
[----:B------:R-:W-:Y:S01]  /*7f30*/  VIADD R14, R14, 0x1e ;  /* 0x0000001e0e0e7836 */ /* 0x000fe20000000000 */
[----:B------:R-:W-:Y:S01]  /*7f40*/  LOP3.LUT R42, R20, 0x1f, RZ, 0xc0, !PT ;  /* 0x0000001f142a7812 */ /* 0x000fe200078ec0ff */
[----:B------:R-:W-:Y:S01]  /*7f50*/  VIADD R28, R28, 0x4 ;  /* 0x000000041c1c7836 */ /* 0x000fe20000000000 */
[----:B------:R-:W-:Y:S02]  /*7f60*/  LOP3.LUT R60, R21, 0x1f, RZ, 0xc0, !PT ;  /* 0x0000001f153c7812 */ /* 0x000fe400078ec0ff */
[----:B------:R-:W-:-:S02]  /*7f70*/  LOP3.LUT R56, R14, 0x1f, RZ, 0xc0, !PT ;  /* 0x0000001f0e387812 */ /* 0x000fc400078ec0ff */
[-C--:B------:R-:W-:Y:S02]  /*7f80*/  ISETP.GE.U32.AND P3, PT, R42, R7.reuse, PT ;  /* 0x000000072a00720c */ /* 0x080fe40003f66070 */
[-C--:B------:R-:W-:Y:S02]  /*7f90*/  ISETP.GE.U32.AND P2, PT, R56, R7.reuse, PT ;  /* 0x000000073800720c */ /* 0x080fe40003f46070 */
[----:B------:R-:W-:Y:S02]  /*7fa0*/  ISETP.GE.U32.AND P1, PT, R60, R7, PT ;  /* 0x000000073c00720c */ /* 0x000fe40003f26070 */
[----:B------:R-:W-:Y:S02]  /*7fb0*/  @!P4 IADD3 R14, P6, PT, R26, R61, RZ ;  /* 0x0000003d1a0ec210 */ /* 0x000fe40007fde0ff */
[----:B------:R-:W0:Y:S01]  /*7fc0*/  @!P4 LDS.64 R26, [R40+-0x10] ;  /* 0xfffff000281ac984 */ /* 0x000e220000000a00 */
[----:B------:R-:W-:Y:S02]  /*7fd0*/  IADD3 R61, P5, PT, R61, R10, RZ ;  /* 0x0000000a3d3d7210 */ /* 0x000fe40007fbe0ff */
[----:B------:R-:W-:Y:S01]  /*7fe0*/  @!P4 IMAD.X R21, RZ, RZ, R63, P6 ;  /* 0x000000ffff15c224 */ /* 0x000fe200030e063f */
[----:B------:R-:W-:Y:S01]  /*7ff0*/  @!P4 LEA R20, P6, R14, R11, 0x3 ;  /* 0x0000000b0e14c211 */ /* 0x000fe200078c18ff */
[----:B------:R-:W1:Y:S01]  /*8000*/  @!P3 LDS.64 R46, [R40+-0x8] ;  /* 0xfffff800282eb984 */ /* 0x000e620000000a00 */
[----:B------:R-:W-:-:S02]  /*8010*/  IMAD.X R63, R63, 0x1, R8, P5 ;  /* 0x000000013f3f7824 */ /* 0x000fc400028e0608 */
[----:B------:R-:W-:Y:S01]  /*8020*/  @!P4 LEA.HI.X R21, R14, R13, R21, 0x3, P6 ;  /* 0x0000000d0e15c211 */ /* 0x000fe200030f1c15 */
[----:B------:R-:W2:Y:S01]  /*8030*/  @!P2 LDS.64 R48, [R40] ;  /* 0x000000002830a984 */ /* 0x000ea20000000a00 */
[----:B------:R-:W-:Y:S02]  /*8040*/  @!P3 IADD3 R14, P5, PT, R42, R61, RZ ;  /* 0x0000003d2a0eb210 */ /* 0x000fe40007fbe0ff */
[----:B------:R-:W-:Y:S01]  /*8050*/  IADD3 R61, P6, PT, R61, R10, RZ ;  /* 0x0000000a3d3d7210 */ /* 0x000fe20007fde0ff */
[----:B------:R3:W4:Y:S02]  /*8060*/  @!P1 LDS.64 R50, [R40+0x8] ;  /* 0x0000080028329984 */ /* 0x0007240000000a00 */
[----:B------:R-:W-:Y:S01]  /*8070*/  @!P3 IMAD.X R42, RZ, RZ, R63, P5 ;  /* 0x000000ffff2ab224 */ /* 0x000fe200028e063f */
[----:B------:R-:W-:Y:S01]  /*8080*/  @!P3 LEA R54, P5, R14, R11, 0x3 ;  /* 0x0000000b0e36b211 */ /* 0x000fe200078a18ff */
[----:B------:R-:W-:-:S03]  /*8090*/  IMAD.X R63, R63, 0x1, R8, P6 ;  /* 0x000000013f3f7824 */ /* 0x000fc600030e0608 */
[----:B------:R-:W-:Y:S01]  /*80a0*/  @!P3 LEA.HI.X R55, R14, R13, R42, 0x3, P5 ;  /* 0x0000000d0e37b211 */ /* 0x000fe200028f1c2a */
[----:B---3--:R-:W-:Y:S01]  /*80b0*/  VIADD R40, R40, 0x20 ;  /* 0x0000002028287836 */ /* 0x008fe20000000000 */
[----:B------:R-:W-:Y:S02]  /*80c0*/  @!P2 IADD3 R14, P5, PT, R56, R61, RZ ;  /* 0x0000003d380ea210 */ /* 0x000fe40007fbe0ff */
[----:B------:R-:W-:-:S03]  /*80d0*/  IADD3 R61, P6, PT, R61, R10, RZ ;  /* 0x0000000a3d3d7210 */ /* 0x000fc60007fde0ff */
[----:B------:R-:W-:Y:S01]  /*80e0*/  @!P2 IMAD.X R42, RZ, RZ, R63, P5 ;  /* 0x000000ffff2aa224 */ /* 0x000fe200028e063f */
[----:B------:R-:W-:Y:S01]  /*80f0*/  @!P2 LEA R56, P5, R14, R11, 0x3 ;  /* 0x0000000b0e38a211 */ /* 0x000fe200078a18ff */
[----:B------:R-:W-:-:S03]  /*8100*/  IMAD.X R63, R63, 0x1, R8, P6 ;  /* 0x000000013f3f7824 */ /* 0x000fc600030e0608 */
[----:B------:R-:W-:Y:S02]  /*8110*/  @!P2 LEA.HI.X R57, R14, R13, R42, 0x3, P5 ;  /* 0x0000000d0e39a211 */ /* 0x000fe400028f1c2a */
[----:B------:R-:W-:-:S05]  /*8120*/  @!P1 IADD3 R14, P5, PT, R60, R61, RZ ;  /* 0x0000003d3c0e9210 */ /* 0x000fca0007fbe0ff */
[----:B------:R-:W-:Y:S01]  /*8130*/  @!P1 IMAD.X R42, RZ, RZ, R63, P5 ;  /* 0x000000ffff2a9224 */ /* 0x000fe200028e063f */
[----:B0-----:R0:W-:Y:S01]  /*8140*/  @!P4 STG.E.64 desc[UR4][R20.64], R26 ;  /* 0x0000001a1400c986 */ /* 0x0011e2000c101b04 */
[----:B------:R-:W-:-:S03]  /*8150*/  @!P1 LEA R58, P5, R14, R11, 0x3 ;  /* 0x0000000b0e3a9211 */ /* 0x000fc600078a18ff */
[----:B-1----:R0:W-:Y:S01]  /*8160*/  @!P3 STG.E.64 desc[UR4][R54.64], R46 ;  /* 0x0000002e3600b986 */ /* 0x0021e2000c101b04 */
[----:B------:R-:W-:Y:S01]  /*8170*/  @!P1 LEA.HI.X R59, R14, R13, R42, 0x3, P5 ;  /* 0x0000000d0e3b9211 */ /* 0x000fe200028f1c2a */
[----:B------:R-:W-:Y:S02]  /*8180*/  VIADD R14, R60, 0x1f ;  /* 0x0000001f3c0e7836 */ /* 0x000fe40000000000 */
[----:B--2---:R0:W-:Y:S01]  /*8190*/  @!P2 STG.E.64 desc[UR4][R56.64], R48 ;  /* 0x000000303800a986 */ /* 0x0041e2000c101b04 */
[----:B------:R-:W-:-:S03]  /*81a0*/  ISETP.NE.AND P2, PT, R28, RZ, PT ;  /* 0x000000ff1c00720c */ /* 0x000fc60003f45270 */
[----:B----4-:R0:W-:Y:S01]  /*81b0*/  @!P1 STG.E.64 desc[UR4][R58.64], R50 ;  /* 0x000000323a009986 */ /* 0x0101e2000c101b04 */
[----:B------:R-:W-:-:S05]  /*81c0*/  IADD3 R61, P1, PT, R61, R10, RZ ;  /* 0x0000000a3d3d7210 */ /* 0x000fca0007f3e0ff */
[----:B------:R-:W-:-:S04]  /*81d0*/  IMAD.X R63, R63, 0x1, R8, P1 ;  /* 0x000000013f3f7824 */ /* 0x000fc800008e0608 */
[----:B------:R-:W-:Y:S05]  /*81e0*/  @P2 BRA `(.L_x_28341) ;  /* 0xfffffffc00402947 */ /* 0x000fea000383ffff */
.L_x_28340:
[----:B------:R-:W-:Y:S05]  /*81f0*/  BSYNC.RECONVERGENT B1 ;  /* 0x0000000000017941 */ /* 0x000fea0003800200 */
.L_x_28339:
[----:B------:R-:W-:Y:S05]  /*8200*/  @!P0 BRA `(.L_x_28338) ;  /* 0x0000000000888947 */ /* 0x000fea0003800000 */
[----:B------:R-:W-:Y:S01]  /*8210*/  LOP3.LUT R28, R14, 0x1f, RZ, 0xc0, !PT ;  /* 0x0000001f0e1c7812 */ /* 0x000fe200078ec0ff */
[----:B0-----:R-:W-:-:S03]  /*8220*/  IMAD.IADD R20, R4, 0x1, R31 ;  /* 0x0000000104147824 */ /* 0x001fc600078e021f */
[----:B------:R-:W-:Y:S01]  /*8230*/  ISETP.GE.U32.AND P0, PT, R28, R7, PT ;  /* 0x000000071c00720c */ /* 0x000fe20003f06070 */
[----:B------:R-:W-:-:S12]  /*8240*/  IMAD R31, R20, 0x8, R109 ;  /* 0x00000008141f7824 */ /* 0x000fd800078e026d */
[----:B------:R-:W0:Y:S01]  /*8250*/  @!P0 LDS.64 R20, [R31] ;  /* 0x000000001f148984 */ /* 0x000e220000000a00 */
[----:B------:R-:W-:-:S05]  /*8260*/  @!P0 IADD3 R28, P1, PT, R28, R61, RZ ;  /* 0x0000003d1c1c8210 */ /* 0x000fca0007f3e0ff */
[----:B------:R-:W-:Y:S01]  /*8270*/  @!P0 IMAD.X R27, RZ, RZ, R63, P1 ;  /* 0x000000ffff1b8224 */ /* 0x000fe200008e063f */
[----:B------:R-:W-:-:S04]  /*8280*/  @!P0 LEA R26, P1, R28, R11, 0x3 ;  /* 0x0000000b1c1a8211 */ /* 0x000fc800078218ff */
[----:B------:R-:W-:Y:S02]  /*8290*/  @!P0 LEA.HI.X R27, R28, R13, R27, 0x3, P1 ;  /* 0x0000000d1c1b8211 */ /* 0x000fe400008f1c1b */
[----:B------:R-:W-:-:S05]  /*82a0*/  IADD3 R61, P1, PT, R61, R10, RZ ;  /* 0x0000000a3d3d7210 */ /* 0x000fca0007f3e0ff */
[----:B------:R-:W-:Y:S01]  /*82b0*/  IMAD.X R63, R63, 0x1, R8, P1 ;  /* 0x000000013f3f7824 */ /* 0x000fe200008e0608 */
[----:B0-----:R1:W-:Y:S01]  /*82c0*/  @!P0 STG.E.64 desc[UR4][R26.64], R20 ;  /* 0x000000141a008986 */ /* 0x0013e2000c101b04 */
[----:B------:R-:W-:-:S13]  /*82d0*/  ISETP.NE.AND P0, PT, R65, 0x1, PT ;  /* 0x000000014100780c */ /* 0x000fda0003f05270 */
[----:B-1----:R-:W-:Y:S05]  /*82e0*/  @!P0 BRA `(.L_x_28338) ;  /* 0x0000000000508947 */ /* 0x002fea0003800000 */
[----:B------:R-:W-:-:S05]  /*82f0*/  VIADD R20, R14, 0xffffffff ;  /* 0xffffffff0e147836 */ /* 0x000fca0000000000 */
[----:B------:R-:W-:-:S04]  /*8300*/  LOP3.LUT R28, R20, 0x1f, RZ, 0xc0, !PT ;  /* 0x0000001f141c7812 */ /* 0x000fc800078ec0ff */
[----:B------:R-:W-:-:S13]  /*8310*/  ISETP.GE.U32.AND P0, PT, R28, R7, PT ;  /* 0x000000071c00720c */ /* 0x000fda0003f06070 */
[----:B------:R-:W0:Y:S01]  /*8320*/  @!P0 LDS.64 R20, [R31+0x8] ;  /* 0x000008001f148984 */ /* 0x000e220000000a00 */
[----:B------:R-:W-:-:S05]  /*8330*/  @!P0 IADD3 R28, P1, PT, R28, R61, RZ ;  /* 0x0000003d1c1c8210 */ /* 0x000fca0007f3e0ff */
[----:B------:R-:W-:Y:S01]  /*8340*/  @!P0 IMAD.X R27, RZ, RZ, R63, P1 ;  /* 0x000000ffff1b8224 */ /* 0x000fe200008e063f */
[----:B------:R-:W-:-:S04]  /*8350*/  @!P0 LEA R26, P1, R28, R11, 0x3 ;  /* 0x0000000b1c1a8211 */ /* 0x000fc800078218ff */
[----:B------:R-:W-:-:S05]  /*8360*/  @!P0 LEA.HI.X R27, R28, R13, R27, 0x3, P1 ;  /* 0x0000000d1c1b8211 */ /* 0x000fca00008f1c1b */
[----:B0-----:R1:W-:Y:S01]  /*8370*/  @!P0 STG.E.64 desc[UR4][R26.64], R20 ;  /* 0x000000141a008986 */ /* 0x0013e2000c101b04 */
[----:B------:R-:W-:-:S13]  /*8380*/  ISETP.NE.AND P0, PT, R65, 0x2, PT ;  /* 0x000000024100780c */ /* 0x000fda0003f05270 */
[----:B-1----:R-:W-:Y:S05]  /*8390*/  @!P0 BRA `(.L_x_28338) ;  /* 0x0000000000248947 */ /* 0x002fea0003800000 */
[----:B------:R-:W-:-:S05]  /*83a0*/  VIADD R14, R14, 0x1e ;  /* 0x0000001e0e0e7836 */ /* 0x000fca0000000000 */
[----:B------:R-:W-:-:S04]  /*83b0*/  LOP3.LUT R14, R14, 0x1f, RZ, 0xc0, !PT ;  /* 0x0000001f0e0e7812 */ /* 0x000fc800078ec0ff */
[----:B------:R-:W-:-:S13]  /*83c0*/  ISETP.GE.U32.AND P0, PT, R14, R7, PT ;  /* 0x000000070e00720c */ /* 0x000fda0003f06070 */
[----:B------:R-:W0:Y:S01]  /*83d0*/  @!P0 LDS.64 R20, [R31+0x10] ;  /* 0x000010001f148984 */ /* 0x000e220000000a00 */
[----:B------:R-:W-:-:S04]  /*83e0*/  @!P0 IADD3 R14, P1, P2, R14, R61, R10 ;  /* 0x0000003d0e0e8210 */ /* 0x000fc80007a3e00a */
[----:B------:R-:W-:Y:S02]  /*83f0*/  @!P0 IADD3.X R27, PT, PT, RZ, R63, R8, P1, P2 ;  /* 0x0000003fff1b8210 */ /* 0x000fe40000fe4408 */
[----:B------:R-:W-:-:S04]  /*8400*/  @!P0 LEA R26, P1, R14, R11, 0x3 ;  /* 0x0000000b0e1a8211 */ /* 0x000fc800078218ff */
[----:B------:R-:W-:-:S05]  /*8410*/  @!P0 LEA.HI.X R27, R14, R13, R27, 0x3, P1 ;  /* 0x0000000d0e1b8211 */ /* 0x000fca00008f1c1b */
[----:B0-----:R1:W-:Y:S04]  /*8420*/  @!P0 STG.E.64 desc[UR4][R26.64], R20 ;  /* 0x000000141a008986 */ /* 0x0013e8000c101b04 */
.L_x_28338:
[----:B------:R-:W-:Y:S05]  /*8430*/  BSYNC.RECONVERGENT B0 ;  /* 0x0000000000007941 */ /* 0x000fea0003800200 */
.L_x_28337:
        /* <DEDUP_REMOVED lines=10> */
[----:B01----:R-:W-:Y:S01]  /*84e0*/  IMAD R20, R92, 0xc, R43 ;  /* 0x0000000c5c147824 */ /* 0x003fe200078e022b */
        /* <DEDUP_REMOVED lines=15> */
.L_x_28346:
[C---:B0-----:R-:W-:Y:S01]  /*85e0*/  LOP3.LUT R26, R14.reuse, 0x1f, RZ, 0xc0, !PT ;  /* 0x0000001f0e1a7812 */ /* 0x041fe200078ec0ff */
[C---:B------:R-:W-:Y:S02]  /*85f0*/  VIADD R20, R14.reuse, 0xffffffff ;  /* 0xffffffff0e147836 */ /* 0x040fe40000000000 */
[----:B------:R-:W-:Y:S01]  /*8600*/  VIADD R21, R14, 0x1d ;  /* 0x0000001d0e157836 */ /* 0x000fe20000000000 */
[----:B------:R-:W-:Y:S01]  /*8610*/  ISETP.GE.U32.AND P4, PT, R26, R7, PT ;  /* 0x000000071a00720c */ /* 0x000fe20003f86070 */
[----:B------:R-:W-:Y:S01]  /*8620*/  VIADD R14, R14, 0x1e ;  /* 0x0000001e0e0e7836 */ /* 0x000fe20000000000 */
[----:B--2---:R-:W-:Y:S01]  /*8630*/  LOP3.LUT R44, R20, 0x1f, RZ, 0xc0, !PT ;  /* 0x0000001f142c7812 */ /* 0x004fe200078ec0ff */
        /* <DEDUP_REMOVED lines=42> */
.L_x_28345:
[----:B------:R-:W-:Y:S05]  /*88e0*/  BSYNC.RECONVERGENT B1 ;  /* 0x0000000000017941 */ /* 0x000fea0003800200 */
.L_x_28344:
        /* <DEDUP_REMOVED lines=14> */
[----:B---3--:R-:W-:Y:S05]  /*89d0*/  @!P0 BRA `(.L_x_28343) ;  /* 0x0000000000508947 */ /* 0x008fea0003800000 */
        /* <DEDUP_REMOVED lines=10> */
[----:B---3--:R-:W-:Y:S05]  /*8a80*/  @!P0 BRA `(.L_x_28343) ;  /* 0x0000000000248947 */ /* 0x008fea0003800000 */
        /* <DEDUP_REMOVED lines=9> */
.L_x_28343:
[----:B------:R-:W-:Y:S05]  /*8b20*/  BSYNC.RECONVERGENT B0 ;  /* 0x0000000000007941 */ /* 0x000fea0003800200 */
.L_x_28342:
        /* <DEDUP_REMOVED lines=11> */
[----:B------:R-:W-:Y:S01]  /*8be0*/  LOP3.LUT R49, R9, 0x3, RZ, 0xc0, !PT ;  /* 0x0000000309317812 */ /* 0x000fe200078ec0ff */
[----:B------:R-:W-:Y:S01]  /*8bf0*/  BSSY.RECONVERGENT B1, `(.L_x_28349) ;  /* 0x000003e000017945 */ /* 0x000fe20003800200 */
[----:B------:R-:W-:Y:S02]  /*8c00*/  IMAD.MOV.U32 R31, RZ, RZ, RZ ;  /* 0x000000ffff1f7224 */ /* 0x000fe400078e00ff */
[-C--:B------:R-:W-:Y:S01]  /*8c10*/  IMAD R47, R5, R20.reuse, RZ ;  /* 0x00000014052f7224 */ /* 0x080fe200078e02ff */
[----:B------:R-:W-:Y:S01]  /*8c20*/  ISETP.NE.AND P0, PT, R49, RZ, PT ;  /* 0x000000ff3100720c */ /* 0x000fe20003f05270 */
[----:B------:R-:W-:-:S04]  /*8c30*/  IMAD.WIDE.U32 R20, R2, R20, RZ ;  /* 0x0000001402147225 */ /* 0x000fc800078e00ff */
[----:B------:R-:W-:Y:S02]  /*8c40*/  IMAD.IADD R47, R21, 0x1, R47 ;  /* 0x00000001152f7824 */ /* 0x000fe400078e022f */
[----:B--2---:R-:W-:Y:S02]  /*8c50*/  IMAD.MOV.U32 R45, RZ, RZ, R20 ;  /* 0x000000ffff2d7224 */ /* 0x004fe400078e0014 */
[----:B------:R-:W-:Y:S01]  /*8c60*/  IMAD.MOV.U32 R14, RZ, RZ, R117 ;  /* 0x000000ffff0e7224 */ /* 0x000fe200078e0075 */
[----:B------:R-:W-:Y:S06]  /*8c70*/  @!P1 BRA `(.L_x_28350) ;  /* 0x0000000000d49947 */ /* 0x000fec0003800000 */
[----:B------:R-:W-:Y:S02]  /*8c80*/  IMAD R21, R92, 0x20, R111 ;  /* 0x000000205c157824 */ /* 0x000fe400078e026f */
[----:B------:R-:W-:Y:S02]  /*8c90*/  IMAD.IADD R31, R12, 0x1, -R49 ;  /* 0x000000010c1f7824 */ /* 0x000fe400078e0a31 */
[----:B------:R-:W-:Y:S01]  /*8ca0*/  IMAD.MOV.U32 R14, RZ, RZ, R117 ;  /* 0x000000ffff0e7224 */ /* 0x000fe200078e0075 */
[----:B------:R-:W-:Y:S01]  /*8cb0*/  IADD3 R44, PT, PT, R21, 0x10, R118 ;  /* 0x00000010152c7810 */ /* 0x000fe20007ffe076 */
[----:B------:R-:W-:-:S07]  /*8cc0*/  IMAD.MOV R40, RZ, RZ, -R31 ;  /* 0x000000ffff287224 */ /* 0x000fce00078e0a1f */
.L_x_28351:
[C---:B0---4-:R-:W-:Y:S01]  /*8cd0*/  LOP3.LUT R24, R14.reuse, 0x1f, RZ, 0xc0, !PT ;  /* 0x0000001f0e187812 */ /* 0x051fe200078ec0ff */
        /* <DEDUP_REMOVED lines=10> */
[----:B------:R-:W-:Y:S01]  /*8d80*/  ISETP.GE.U32.AND P1, PT, R46, R7, PT ;  /* 0x000000072e00720c */ /* 0x000fe20003f26070 */
[----:B------:R-:W0:Y:S01]  /*8d90*/  @!P4 LDS.64 R20, [R44+-0x10] ;  /* 0xfffff0002c14c984 */ /* 0x000e220000000a00 */
[----:B------:R-:W-:Y:S02]  /*8da0*/  @!P4 IADD3 R14, P6, PT, R24, R45, RZ ;  /* 0x0000002d180ec210 */ /* 0x000fe40007fde0ff */
[----:B------:R-:W-:-:S03]  /*8db0*/  IADD3 R45, P5, PT, R45, R10, RZ ;  /* 0x0000000a2d2d7210 */ /* 0x000fc60007fbe0ff */
[----:B------:R-:W-:Y:S01]  /*8dc0*/  @!P4 IMAD.X R26, RZ, RZ, R47, P6 ;  /* 0x000000ffff1ac224 */ /* 0x000fe200030e062f */
[C---:B------:R-:W-:Y:S01]  /*8dd0*/  @!P4 LEA R34, P6, R14.reuse, R11, 0x3 ;  /* 0x0000000b0e22c211 */ /* 0x040fe200078c18ff */
[----:B------:R-:W1:Y:S01]  /*8de0*/  @!P3 LDS.64 R24, [R44+-0x8] ;  /* 0xfffff8002c18b984 */ /* 0x000e620000000a00 */
[----:B------:R-:W-:Y:S02]  /*8df0*/  IMAD.X R47, R47, 0x1, R8, P5 ;  /* 0x000000012f2f7824 */ /* 0x000fe400028e0608 */
[----:B------:R-:W-:Y:S01]  /*8e00*/  @!P4 LEA.HI.X R35, R14, R13, R26, 0x3, P6 ;  /* 0x0000000d0e23c211 */ /* 0x000fe200030f1c1a */
[----:B------:R-:W-:Y:S01]  /*8e10*/  @!P1 LDS.64 R28, [R44+0x8] ;  /* 0x000008002c1c9984 */ /* 0x000fe20000000a00 */
[----:B------:R-:W-:Y:S02]  /*8e20*/  @!P3 IADD3 R14, P5, PT, R36, R45, RZ ;  /* 0x0000002d240eb210 */ /* 0x000fe40007fbe0ff */
[----:B------:R-:W-:Y:S01]  /*8e30*/  IADD3 R45, P6, PT, R45, R10, RZ ;  /* 0x0000000a2d2d7210 */ /* 0x000fe20007fde0ff */
[----:B------:R2:W3:Y:S02]  /*8e40*/  @!P2 LDS.64 R26, [R44] ;  /* 0x000000002c1aa984 */ /* 0x0004e40000000a00 */
[----:B------:R-:W-:Y:S01]  /*8e50*/  @!P3 IMAD.X R37, RZ, RZ, R47, P5 ;  /* 0x000000ffff25b224 */ /* 0x000fe200028e062f */
[----:B------:R-:W-:Y:S01]  /*8e60*/  @!P3 LEA R36, P5, R14, R11, 0x3 ;  /* 0x0000000b0e24b211 */ /* 0x000fe200078a18ff */
[----:B------:R-:W-:-:S03]  /*8e70*/  IMAD.X R47, R47, 0x1, R8, P6 ;  /* 0x000000012f2f7824 */ /* 0x000fc600030e0608 */
[----:B------:R-:W-:Y:S01]  /*8e80*/  @!P3 LEA.HI.X R37, R14, R13, R37, 0x3, P5 ;  /* 0x0000000d0e25b211 */ /* 0x000fe200028f1c25 */
[----:B--2---:R-:W-:Y:S01]  /*8e90*/  VIADD R44, R44, 0x20 ;  /* 0x000000202c2c7836 */ /* 0x004fe20000000000 */
[----:B------:R-:W-:Y:S02]  /*8ea0*/  @!P2 IADD3 R14, P5, PT, R38, R45, RZ ;  /* 0x0000002d260ea210 */ /* 0x000fe40007fbe0ff */
[----:B------:R-:W-:-:S03]  /*8eb0*/  IADD3 R45, P6, PT, R45, R10, RZ ;  /* 0x0000000a2d2d7210 */ /* 0x000fc60007fde0ff */
[----:B------:R-:W-:Y:S01]  /*8ec0*/  @!P2 IMAD.X R39, RZ, RZ, R47, P5 ;  /* 0x000000ffff27a224 */ /* 0x000fe200028e062f */
[----:B------:R-:W-:Y:S01]  /*8ed0*/  @!P2 LEA R38, P5, R14, R11, 0x3 ;  /* 0x0000000b0e26a211 */ /* 0x000fe200078a18ff */
[----:B------:R-:W-:-:S03]  /*8ee0*/  IMAD.X R47, R47, 0x1, R8, P6 ;  /* 0x000000012f2f7824 */ /* 0x000fc600030e0608 */
[----:B------:R-:W-:Y:S02]  /*8ef0*/  @!P2 LEA.HI.X R39, R14, R13, R39, 0x3, P5 ;  /* 0x0000000d0e27a211 */ /* 0x000fe400028f1c27 */
[----:B------:R-:W-:Y:S01]  /*8f00*/  @!P1 IADD3 R14, P5, PT, R46, R45, RZ ;  /* 0x0000002d2e0e9210 */ /* 0x000fe20007fbe0ff */
[----:B0-----:R0:W-:Y:S04]  /*8f10*/  @!P4 STG.E.64 desc[UR4][R34.64], R20 ;  /* 0x000000142200c986 */ /* 0x0011e8000c101b04 */
[----:B------:R-:W-:Y:S01]  /*8f20*/  @!P1 IMAD.X R43, RZ, RZ, R47, P5 ;  /* 0x000000ffff2b9224 */ /* 0x000fe200028e062f */
[----:B------:R-:W-:-:S04]  /*8f30*/  @!P1 LEA R42, P5, R14, R11, 0x3 ;  /* 0x0000000b0e2a9211 */ /* 0x000fc800078a18ff */
[----:B------:R-:W-:Y:S01]  /*8f40*/  @!P1 LEA.HI.X R43, R14, R13, R43, 0x3, P5 ;  /* 0x0000000d0e2b9211 */ /* 0x000fe200028f1c2b */
[----:B-1----:R0:W-:Y:S01]  /*8f50*/  @!P3 STG.E.64 desc[UR4][R36.64], R24 ;  /* 0x000000182400b986 */ /* 0x0021e2000c101b04 */
[----:B------:R-:W-:-:S03]  /*8f60*/  VIADD R14, R46, 0x1f ;  /* 0x0000001f2e0e7836 */ /* 0x000fc60000000000 */
[----:B---3--:R0:W-:Y:S01]  /*8f70*/  @!P2 STG.E.64 desc[UR4][R38.64], R26 ;  /* 0x0000001a2600a986 */ /* 0x0081e2000c101b04 */
[----:B------:R-:W-:-:S03]  /*8f80*/  ISETP.NE.AND P2, PT, R40, RZ, PT ;  /* 0x000000ff2800720c */ /* 0x000fc60003f45270 */
[----:B------:R0:W-:Y:S01]  /*8f90*/  @!P1 STG.E.64 desc[UR4][R42.64], R28 ;  /* 0x0000001c2a009986 */ /* 0x0001e2000c101b04 */
[----:B------:R-:W-:-:S05]  /*8fa0*/  IADD3 R45, P1, PT, R45, R10, RZ ;  /* 0x0000000a2d2d7210 */ /* 0x000fca0007f3e0ff */
[----:B------:R-:W-:-:S04]  /*8fb0*/  IMAD.X R47, R47, 0x1, R8, P1 ;  /* 0x000000012f2f7824 */ /* 0x000fc800008e0608 */
[----:B------:R-:W-:Y:S05]  /*8fc0*/  @P2 BRA `(.L_x_28351) ;  /* 0xfffffffc00402947 */ /* 0x000fea000383ffff */
.L_x_28350:
[----:B------:R-:W-:Y:S05]  /*8fd0*/  BSYNC.RECONVERGENT B1 ;  /* 0x0000000000017941 */ /* 0x000fea0003800200 */
.L_x_28349:
[----:B------:R-:W-:Y:S05]  /*8fe0*/  @!P0 BRA `(.L_x_28348) ;  /* 0x0000000000888947 */ /* 0x000fea0003800000 */
[----:B0-----:R-:W-:Y:S01]  /*8ff0*/  LOP3.LUT R26, R14, 0x1f, RZ, 0xc0, !PT ;  /* 0x0000001f0e1a7812 */ /* 0x001fe200078ec0ff */
[----:B------:R-:W-:-:S03]  /*9000*/  IMAD.IADD R20, R4, 0x1, R31 ;  /* 0x0000000104147824 */ /* 0x000fc600078e021f */
[----:B------:R-:W-:Y:S01]  /*9010*/  ISETP.GE.U32.AND P0, PT, R26, R7, PT ;  /* 0x000000071a00720c */ /* 0x000fe20003f06070 */
[----:B------:R-:W-:-:S12]  /*9020*/  IMAD R27, R20, 0x8, R109 ;  /* 0x00000008141b7824 */ /* 0x000fd800078e026d */
[----:B------:R-:W0:Y:S01]  /*9030*/  @!P0 LDS.64 R20, [R27] ;  /* 0x000000001b148984 */ /* 0x000e220000000a00 */
[----:B------:R-:W-:-:S05]  /*9040*/  @!P0 IADD3 R26, P1, PT, R26, R45, RZ ;  /* 0x0000002d1a1a8210 */ /* 0x000fca0007f3e0ff */
[----:B----4-:R-:W-:Y:S01]  /*9050*/  @!P0 IMAD.X R25, RZ, RZ, R47, P1 ;  /* 0x000000ffff198224 */ /* 0x010fe200008e062f */
[----:B------:R-:W-:-:S04]  /*9060*/  @!P0 LEA R24, P1, R26, R11, 0x3 ;  /* 0x0000000b1a188211 */ /* 0x000fc800078218ff */
[----:B------:R-:W-:Y:S02]  /*9070*/  @!P0 LEA.HI.X R25, R26, R13, R25, 0x3, P1 ;  /* 0x0000000d1a198211 */ /* 0x000fe400008f1c19 */
[----:B------:R-:W-:-:S05]  /*9080*/  IADD3 R45, P1, PT, R45, R10, RZ ;  /* 0x0000000a2d2d7210 */ /* 0x000fca0007f3e0ff */
[----:B------:R-:W-:Y:S01]  /*9090*/  IMAD.X R47, R47, 0x1, R8, P1 ;  /* 0x000000012f2f7824 */ /* 0x000fe200008e0608 */
[----:B0-----:R0:W-:Y:S01]  /*90a0*/  @!P0 STG.E.64 desc[UR4][R24.64], R20 ;  /* 0x0000001418008986 */ /* 0x0011e2000c101b04 */
[----:B------:R-:W-:-:S13]  /*90b0*/  ISETP.NE.AND P0, PT, R49, 0x1, PT ;  /* 0x000000013100780c */ /* 0x000fda0003f05270 */
[----:B0-----:R-:W-:Y:S05]  /*90c0*/  @!P0 BRA `(.L_x_28348) ;  /* 0x0000000000508947 */ /* 0x001fea0003800000 */
        /* <DEDUP_REMOVED lines=10> */
[----:B0-----:R-:W-:Y:S05]  /*9170*/  @!P0 BRA `(.L_x_28348) ;  /* 0x0000000000248947 */ /* 0x001fea0003800000 */
        /* <DEDUP_REMOVED lines=9> */
.L_x_28348:
[----:B------:R-:W-:Y:S05]  /*9210*/  BSYNC.RECONVERGENT B0 ;  /* 0x0000000000007941 */ /* 0x000fea0003800200 */
.L_x_28347:
[----:B------:R-:W-:Y:S01]  /*9220*/  BAR.SYNC.DEFER_BLOCKING 0x0 ;  /* 0x0000000000007b1d */ /* 0x000fe20000010000 */
[----:B------:R-:W-:Y:S01]  /*9230*/  ISETP.GT.U32.AND P0, PT, R9, R4, PT ;  /* 0x000000040900720c */ /* 0x000fe20003f04070 */
[----:B------:R-:W-:-:S04]  /*9240*/  IMAD R15, R92, 0xc, R15 ;  /* 0x0000000c5c0f7824 */ /* 0x000fc800078e020f */
[----:B------:R-:W-:Y:S01]  /*9250*/  BSSY.RECONVERGENT B0, `(.L_x_28352) ;  /* 0x0000069000007945 */ /* 0x000fe20003800200 */
[-C--:B------:R-:W-:Y:S02]  /*9260*/  IMAD R5, R5, R15.reuse, RZ ;  /* 0x0000000f05057224 */ /* 0x080fe400078e02ff */
[----:B------:R-:W-:Y:S01]  /*9270*/  IMAD.WIDE.U32 R14, R2, R15, RZ ;  /* 0x0000000f020e7225 */ /* 0x000fe200078e00ff */
        /* <DEDUP_REMOVED lines=8> */
[----:B0-2---:R-:W-:Y:S01]  /*9300*/  LOP3.LUT R37, R9, 0x3, RZ, 0xc0, !PT ;  /* 0x0000000309257812 */ /* 0x005fe200078ec0ff */
[----:B----4-:R-:W-:Y:S02]  /*9310*/  IMAD.IADD R35, R15, 0x1, R5 ;  /* 0x000000010f237824 */ /* 0x010fe400078e0205 */
[----:B------:R-:W-:Y:S01]  /*9320*/  IMAD.MOV.U32 R33, RZ, RZ, R14 ;  /* 0x000000ffff217224 */ /* 0x000fe200078e000e */
[----:B------:R-:W-:Y:S01]  /*9330*/  ISETP.NE.AND P0, PT, R37, RZ, PT ;  /* 0x000000ff2500720c */ /* 0x000fe20003f05270 */
[----:B------:R-:W-:-:S06]  /*9340*/  IMAD.MOV.U32 R5, RZ, RZ, RZ ;  /* 0x000000ffff057224 */ /* 0x000fcc00078e00ff */
[----:B------:R-:W-:Y:S06]  /*9350*/  @!P1 BRA `(.L_x_28355) ;  /* 0x0000000000d09947 */ /* 0x000fec0003800000 */
[----:B------:R-:W-:Y:S02]  /*9360*/  IMAD R111, R92, 0x20, R111 ;  /* 0x000000205c6f7824 */ /* 0x000fe400078e026f */
[----:B------:R-:W-:-:S03]  /*9370*/  IMAD.IADD R5, R12, 0x1, -R37 ;  /* 0x000000010c057824 */ /* 0x000fc600078e0a25 */
[----:B------:R-:W-:Y:S01]  /*9380*/  IADD3 R32, PT, PT, R111, 0x10, R118 ;  /* 0x000000106f207810 */ /* 0x000fe20007ffe076 */
[----:B------:R-:W-:-:S07]  /*9390*/  IMAD.MOV R12, RZ, RZ, -R5 ;  /* 0x000000ffff0c7224 */ /* 0x000fce00078e0a05 */
.L_x_28356:
[C---:B01-3--:R-:W-:Y:S01]  /*93a0*/  LOP3.LUT R20, R117.reuse, 0x1f, RZ, 0xc0, !PT ;  /* 0x0000001f75147812 */ /* 0x04bfe200078ec0ff */
[C---:B------:R-:W-:Y:S02]  /*93b0*/  VIADD R2, R117.reuse, 0xffffffff ;  /* 0xffffffff75027836 */ /* 0x040fe40000000000 */
[C---:B------:R-:W-:Y:S01]  /*93c0*/  VIADD R3, R117.reuse, 0x1d ;  /* 0x0000001d75037836 */ /* 0x040fe20000000000 */
[----:B------:R-:W-:Y:S01]  /*93d0*/  ISETP.GE.U32.AND P4, PT, R20, R7, PT ;  /* 0x000000071400720c */ /* 0x000fe20003f86070 */
[----:B------:R-:W-:Y:S01]  /*93e0*/  VIADD R117, R117, 0x1e ;  /* 0x0000001e75757836 */ /* 0x000fe20000000000 */
[----:B------:R-:W-:Y:S01]  /*93f0*/  LOP3.LUT R28, R2, 0x1f, RZ, 0xc0, !PT ;  /* 0x0000001f021c7812 */ /* 0x000fe200078ec0ff */
[----:B------:R-:W-:Y:S01]  /*9400*/  VIADD R12, R12, 0x4 ;  /* 0x000000040c0c7836 */ /* 0x000fe20000000000 */
[----:B------:R-:W-:Y:S02]  /*9410*/  LOP3.LUT R36, R3, 0x1f, RZ, 0xc0, !PT ;  /* 0x0000001f03247812 */ /* 0x000fe400078ec0ff */
[----:B------:R-:W-:-:S02]  /*9420*/  LOP3.LUT R30, R117, 0x1f, RZ, 0xc0, !PT ;  /* 0x0000001f751e7812 */ /* 0x000fc400078ec0ff */
[-C--:B------:R-:W-:Y:S01]  /*9430*/  ISETP.GE.U32.AND P3, PT, R28, R7.reuse, PT ;  /* 0x000000071c00720c */ /* 0x080fe20003f66070 */
[----:B------:R-:W-:Y:S01]  /*9440*/  VIADD R117, R36, 0x1f ;  /* 0x0000001f24757836 */ /* 0x000fe20000000000 */
[-C--:B------:R-:W-:Y:S02]  /*9450*/  ISETP.GE.U32.AND P2, PT, R30, R7.reuse, PT ;  /* 0x000000071e00720c */ /* 0x080fe40003f46070 */
[----:B------:R-:W-:Y:S01]  /*9460*/  ISETP.GE.U32.AND P1, PT, R36, R7, PT ;  /* 0x000000072400720c */ /* 0x000fe20003f26070 */
[----:B------:R-:W0:Y:S01]  /*9470*/  @!P4 LDS.64 R2, [R32+-0x10] ;  /* 0xfffff0002002c984 */ /* 0x000e220000000a00 */
[----:B------:R-:W-:Y:S02]  /*9480*/  @!P4 IADD3 R20, P6, PT, R20, R33, RZ ;  /* 0x000000211414c210 */ /* 0x000fe40007fde0ff */
[----:B------:R-:W-:-:S03]  /*9490*/  IADD3 R33, P5, PT, R33, R10, RZ ;  /* 0x0000000a21217210 */ /* 0x000fc60007fbe0ff */
[----:B------:R-:W-:Y:S01]  /*94a0*/  @!P4 IMAD.X R21, RZ, RZ, R35, P6 ;  /* 0x000000ffff15c224 */ /* 0x000fe200030e0623 */
[----:B------:R-:W-:Y:S01]  /*94b0*/  @!P4 LEA R24, P6, R20, R11, 0x3 ;  /* 0x0000000b1418c211 */ /* 0x000fe200078c18ff */
[----:B------:R-:W1:Y:S01]  /*94c0*/  @!P3 LDS.64 R14, [R32+-0x8] ;  /* 0xfffff800200eb984 */ /* 0x000e620000000a00 */
[--C-:B------:R-:W-:Y:S01]  /*94d0*/  IMAD.X R35, R35, 0x1, R8.reuse, P5 ;  /* 0x0000000123237824 */ /* 0x100fe200028e0608 */
[----:B------:R-:W-:Y:S02]  /*94e0*/  @!P3 IADD3 R28, P5, PT, R28, R33, RZ ;  /* 0x000000211c1cb210 */ /* 0x000fe40007fbe0ff */
[----:B------:R-:W-:Y:S01]  /*94f0*/  @!P4 LEA.HI.X R25, R20, R13, R21, 0x3, P6 ;  /* 0x0000000d1419c211 */ /* 0x000fe200030f1c15 */
[----:B------:R-:W-:Y:S01]  /*9500*/  @!P1 LDS.64 R22, [R32+0x8] ;  /* 0x0000080020169984 */ /* 0x000fe20000000a00 */
[----:B------:R-:W-:Y:S01]  /*9510*/  IADD3 R33, P6, PT, R33, R10, RZ ;  /* 0x0000000a21217210 */ /* 0x000fe20007fde0ff */
[----:B------:R-:W-:Y:S01]  /*9520*/  @!P3 IMAD.X R27, RZ, RZ, R35, P5 ;  /* 0x000000ffff1bb224 */ /* 0x000fe200028e0623 */
[C---:B------:R-:W-:Y:S01]  /*9530*/  @!P3 LEA R26, P5, R28.reuse, R11, 0x3 ;  /* 0x0000000b1c1ab211 */ /* 0x040fe200078a18ff */
[----:B------:R2:W3:Y:S02]  /*9540*/  @!P2 LDS.64 R20, [R32] ;  /* 0x000000002014a984 */ /* 0x0004e40000000a00 */
[----:B------:R-:W-:Y:S01]  /*9550*/  IMAD.X R35, R35, 0x1, R8, P6 ;  /* 0x0000000123237824 */ /* 0x000fe200030e0608 */
[----:B------:R-:W-:-:S02]  /*9560*/  @!P3 LEA.HI.X R27, R28, R13, R27, 0x3, P5 ;  /* 0x0000000d1c1bb211 */ /* 0x000fc400028f1c1b */
[----:B------:R-:W-:Y:S02]  /*9570*/  @!P2 IADD3 R30, P5, PT, R30, R33, RZ ;  /* 0x000000211e1ea210 */ /* 0x000fe40007fbe0ff */
[----:B------:R-:W-:Y:S01]  /*9580*/  IADD3 R33, P6, PT, R33, R10, RZ ;  /* 0x0000000a21217210 */ /* 0x000fe20007fde0ff */
[----:B--2---:R-:W-:Y:S02]  /*9590*/  VIADD R32, R32, 0x20 ;  /* 0x0000002020207836 */ /* 0x004fe40000000000 */
[----:B------:R-:W-:Y:S01]  /*95a0*/  @!P2 IMAD.X R29, RZ, RZ, R35, P5 ;  /* 0x000000ffff1da224 */ /* 0x000fe200028e0623 */
[----:B------:R-:W-:Y:S01]  /*95b0*/  @!P2 LEA R28, P5, R30, R11, 0x3 ;  /* 0x0000000b1e1ca211 */ /* 0x000fe200078a18ff */
[----:B------:R-:W-:-:S03]  /*95c0*/  IMAD.X R35, R35, 0x1, R8, P6 ;  /* 0x0000000123237824 */ /* 0x000fc600030e0608 */
[----:B------:R-:W-:Y:S02]  /*95d0*/  @!P2 LEA.HI.X R29, R30, R13, R29, 0x3, P5 ;  /* 0x0000000d1e1da211 */ /* 0x000fe400028f1c1d */
[----:B------:R-:W-:-:S05]  /*95e0*/  @!P1 IADD3 R34, P5, PT, R36, R33, RZ ;  /* 0x0000002124229210 */ /* 0x000fca0007fbe0ff */
[----:B------:R-:W-:Y:S01]  /*95f0*/  @!P1 IMAD.X R31, RZ, RZ, R35, P5 ;  /* 0x000000ffff1f9224 */ /* 0x000fe200028e0623 */
[----:B0-----:R0:W-:Y:S01]  /*9600*/  @!P4 STG.E.64 desc[UR4][R24.64], R2 ;  /* 0x000000021800c986 */ /* 0x0011e2000c101b04 */
[----:B------:R-:W-:-:S04]  /*9610*/  @!P1 LEA R30, P5, R34, R11, 0x3 ;  /* 0x0000000b221e9211 */ /* 0x000fc800078a18ff */
[----:B------:R-:W-:Y:S01]  /*9620*/  @!P1 LEA.HI.X R31, R34, R13, R31, 0x3, P5 ;  /* 0x0000000d221f9211 */ /* 0x000fe200028f1c1f */
[----:B-1----:R0:W-:Y:S04]  /*9630*/  @!P3 STG.E.64 desc[UR4][R26.64], R14 ;  /* 0x0000000e1a00b986 */ /* 0x0021e8000c101b04 */
[----:B---3--:R0:W-:Y:S01]  /*9640*/  @!P2 STG.E.64 desc[UR4][R28.64], R20 ;  /* 0x000000141c00a986 */ /* 0x0081e2000c101b04 */
[----:B------:R-:W-:-:S03]  /*9650*/  ISETP.NE.AND P2, PT, R12, RZ, PT ;  /* 0x000000ff0c00720c */ /* 0x000fc60003f45270 */
[----:B------:R0:W-:Y:S01]  /*9660*/  @!P1 STG.E.64 desc[UR4][R30.64], R22 ;  /* 0x000000161e009986 */ /* 0x0001e2000c101b04 */
[----:B------:R-:W-:-:S05]  /*9670*/  IADD3 R33, P1, PT, R33, R10, RZ ;  /* 0x0000000a21217210 */ /* 0x000fca0007f3e0ff */
[----:B------:R-:W-:-:S04]  /*9680*/  IMAD.X R35, R35, 0x1, R8, P1 ;  /* 0x0000000123237824 */ /* 0x000fc800008e0608 */
[----:B------:R-:W-:Y:S05]  /*9690*/  @P2 BRA `(.L_x_28356) ;  /* 0xfffffffc00402947 */ /* 0x000fea000383ffff */
.L_x_28355:
[----:B------:R-:W-:Y:S05]  /*96a0*/  BSYNC.RECONVERGENT B1 ;  /* 0x0000000000017941 */ /* 0x000fea0003800200 */
.L_x_28354:
        /* <DEDUP_REMOVED lines=35> */
.L_x_28353:
[----:B------:R-:W-:Y:S05]  /*98e0*/  BSYNC.RECONVERGENT B0 ;  /* 0x0000000000007941 */ /* 0x000fea0003800200 */
.L_x_28352:
[----:B------:R-:W-:Y:S01]  /*98f0*/  BAR.SYNC.DEFER_BLOCKING 0x0 ;  /* 0x0000000000007b1d */ /* 0x000fe20000010000 */
[C---:B------:R-:W-:Y:S01]  /*9900*/  ISETP.GT.U32.AND P0, PT, R96.reuse, 0x1f, PT ;  /* 0x0000001f6000780c */ /* 0x040fe20003f04070 */
[----:B------:R-:W-:-:S04]  /*9910*/  IMAD R118, R96, 0x10, R118 ;  /* 0x0000001060767824 */ /* 0x000fc800078e0276 */
[----:B------:R-:W-:Y:S01]  /*9920*/  BSSY.RECONVERGENT B0, `(.L_x_28357) ;  /* 0x000002a000007945 */ /* 0x000fe20003800200 */
[----:B------:R0:W-:Y:S01]  /*9930*/  STS.128 [R118], R16 ;  /* 0x0000001076007388 */ /* 0x0001e20000000c00 */
[----:B------:R-:W-:Y:S06]  /*9940*/  BAR.SYNC.DEFER_BLOCKING 0x0 ;  /* 0x0000000000007b1d */ /* 0x000fec0000010000 */
[----:B------:R-:W-:Y:S05]  /*9950*/  @P0 BRA `(.L_x_28358) ;  /* 0x0000000000980947 */ /* 0x000fea0003800000 */
[----:B0---4-:R-:W0:Y:S01]  /*9960*/  LDS.128 R32, [R118+0x200] ;  /* 0x0002000076207984 */ /* 0x011e220000000c00 */
[----:B------:R-:W-:-:S03]  /*9970*/  ISETP.GE.U32.AND P1, PT, R114, R9, PT ;  /* 0x000000097200720c */ /* 0x000fc60003f26070 */
[----:B--2---:R-:W2:Y:S04]  /*9980*/  LDS.128 R36, [R118+0x400] ;  /* 0x0004000076247984 */ /* 0x004ea80000000c00 */
[----:B------:R-:W4:Y:S04]  /*9990*/  LDS.128 R40, [R118+0x600] ;  /* 0x0006000076287984 */ /* 0x000f280000000c00 */
[----:B-1-3--:R-:W1:Y:S02]  /*99a0*/  LDS.128 R24, [R118+0x800] ;  /* 0x0008000076187984 */ /* 0x00ae640000000c00 */
[----:B------:R-:W-:-:S02]  /*99b0*/  @!P1 IMAD.WIDE.U32 R52, R114, 0x10, R52 ;  /* 0x0000001072349825 */ /* 0x000fc400078e0034 */
[----:B------:R-:W3:Y:S04]  /*99c0*/  LDS.128 R20, [R118+0xa00] ;  /* 0x000a000076147984 */ /* 0x000ee80000000c00 */
[----:B------:R-:W5:Y:S04]  /*99d0*/  LDS.128 R12, [R118+0xc00] ;  /* 0x000c0000760c7984 */ /* 0x000f680000000c00 */
[----:B------:R-:W5:Y:S01]  /*99e0*/  LDS.128 R28, [R118+0xe00] ;  /* 0x000e0000761c7984 */ /* 0x000f620000000c00 */
[----:B0-----:R-:W-:Y:S01]  /*99f0*/  FADD R3, R16, R32 ;  /* 0x0000002010037221 */ /* 0x001fe20000000000 */
[----:B------:R-:W-:Y:S01]  /*9a00*/  FADD R2, R17, R33 ;  /* 0x0000002111027221 */ /* 0x000fe20000000000 */
[----:B------:R-:W-:Y:S01]  /*9a10*/  FADD R5, R18, R34 ;  /* 0x0000002212057221 */ /* 0x000fe20000000000 */
[----:B------:R-:W-:Y:S01]  /*9a20*/  FADD R8, R19, R35 ;  /* 0x0000002313087221 */ /* 0x000fe20000000000 */
[----:B--2---:R-:W-:Y:S01]  /*9a30*/  FADD R3, R3, R36 ;  /* 0x0000002403037221 */ /* 0x004fe20000000000 */
[----:B------:R-:W-:Y:S01]  /*9a40*/  FADD R2, R2, R37 ;  /* 0x0000002502027221 */ /* 0x000fe20000000000 */
[----:B------:R-:W-:Y:S01]  /*9a50*/  FADD R5, R5, R38 ;  /* 0x0000002605057221 */ /* 0x000fe20000000000 */
[----:B------:R-:W-:Y:S01]  /*9a60*/  FADD R8, R8, R39 ;  /* 0x0000002708087221 */ /* 0x000fe20000000000 */
[----:B----4-:R-:W-:Y:S01]  /*9a70*/  FADD R3, R3, R40 ;  /* 0x0000002803037221 */ /* 0x010fe20000000000 */
[----:B------:R-:W-:Y:S01]  /*9a80*/  FADD R2, R2, R41 ;  /* 0x0000002902027221 */ /* 0x000fe20000000000 */
[----:B------:R-:W-:Y:S01]  /*9a90*/  FADD R5, R5, R42 ;  /* 0x0000002a05057221 */ /* 0x000fe20000000000 */
[----:B------:R-:W-:Y:S01]  /*9aa0*/  FADD R8, R8, R43 ;  /* 0x0000002b08087221 */ /* 0x000fe20000000000 */
[----:B-1----:R-:W-:Y:S01]  /*9ab0*/  FADD R3, R3, R24 ;  /* 0x0000001803037221 */ /* 0x002fe20000000000 */
[----:B------:R-:W-:Y:S01]  /*9ac0*/  FADD R2, R2, R25 ;  /* 0x0000001902027221 */ /* 0x000fe20000000000 */
[----:B------:R-:W-:Y:S01]  /*9ad0*/  FADD R5, R5, R26 ;  /* 0x0000001a05057221 */ /* 0x000fe20000000000 */
[----:B------:R-:W-:Y:S01]  /*9ae0*/  FADD R8, R8, R27 ;  /* 0x0000001b08087221 */ /* 0x000fe20000000000 */
[----:B---3--:R-:W-:Y:S01]  /*9af0*/  FADD R3, R3, R20 ;  /* 0x0000001403037221 */ /* 0x008fe20000000000 */
[----:B------:R-:W-:Y:S01]  /*9b00*/  FADD R2, R2, R21 ;  /* 0x0000001502027221 */ /* 0x000fe20000000000 */
[----:B------:R-:W-:Y:S01]  /*9b10*/  FADD R5, R5, R22 ;  /* 0x0000001605057221 */ /* 0x000fe20000000000 */
[----:B------:R-:W-:Y:S01]  /*9b20*/  FADD R8, R8, R23 ;  /* 0x0000001708087221 */ /* 0x000fe20000000000 */
[----:B-----5:R-:W-:Y:S01]  /*9b30*/  FADD R3, R3, R12 ;  /* 0x0000000c03037221 */ /* 0x020fe20000000000 */
[----:B------:R-:W-:Y:S01]  /*9b40*/  FADD R2, R2, R13 ;  /* 0x0000000d02027221 */ /* 0x000fe20000000000 */
[----:B------:R-:W-:Y:S01]  /*9b50*/  FADD R5, R5, R14 ;  /* 0x0000000e05057221 */ /* 0x000fe20000000000 */
[----:B------:R-:W-:Y:S01]  /*9b60*/  FADD R8, R8, R15 ;  /* 0x0000000f08087221 */ /* 0x000fe20000000000 */
[----:B------:R-:W-:Y:S01]  /*9b70*/  FADD R28, R3, R28 ;  /* 0x0000001c031c7221 */ /* 0x000fe20000000000 */
[----:B------:R-:W-:Y:S01]  /*9b80*/  FADD R29, R2, R29 ;  /* 0x0000001d021d7221 */ /* 0x000fe20000000000 */
[----:B------:R-:W-:Y:S01]  /*9b90*/  FADD R30, R5, R30 ;  /* 0x0000001e051e7221 */ /* 0x000fe20000000000 */
[----:B------:R-:W-:-:S05]  /*9ba0*/  FADD R31, R8, R31 ;  /* 0x0000001f081f7221 */ /* 0x000fca0000000000 */
[----:B------:R0:W-:Y:S02]  /*9bb0*/  @!P1 STG.E.128 desc[UR4][R52.64], R28 ;  /* 0x0000001c34009986 */ /* 0x0001e4000c101d04 */
.L_x_28358:
[----:B------:R-:W-:Y:S05]  /*9bc0*/  BSYNC.RECONVERGENT B0 ;  /* 0x0000000000007941 */ /* 0x000fea0003800200 */
.L_x_28357:
[----:B------:R-:W5:Y:S02]  /*9bd0*/  LDCU.64 UR6, c[0x0][0x3a8] ;  /* 0x00007500ff0677ac */ /* 0x000f640008000a00 */
[----:B-----5:R-:W-:-:S04]  /*9be0*/  UISETP.NE.U32.AND UP0, UPT, UR6, URZ, UPT ;  /* 0x000000ff0600728c */ /* 0x020fc8000bf05070 */
[----:B------:R-:W-:-:S09]  /*9bf0*/  UISETP.NE.AND.EX UP0, UPT, UR7, URZ, UPT, UP0 ;  /* 0x000000ff0700728c */ /* 0x000fd2000bf05300 */
[----:B------:R-:W-:Y:S05]  /*9c00*/  BRA.U !UP0, `(.L_x_28359) ;  /* 0x00000001089c7547 */ /* 0x000fea000b800000 */
[----:B0-2-4-:R-:W0:Y:S01]  /*9c10*/  SHFL.DOWN PT, R3, R0, 0x10, 0x1f ;  /* 0x0a001f0000037f89 */ /* 0x015e2200000e0000 */
        /* <DEDUP_REMOVED lines=21> */
[----:B0-----:R-:W-:-:S04]  /*9d70*/  @!P0 MOV R0, 0x400 ;  /* 0x0000040000008802 */ /* 0x001fc80000000f00 */
[----:B--2---:R-:W-:Y:S01]  /*9d80*/  @!P0 LEA R3, R3, R0, 0x18 ;  /* 0x0000000003038211 */ /* 0x004fe200078ec0ff */
        /* <DEDUP_REMOVED lines=9> */
.L_x_28367:
[----:B------:R-:W-:Y:S02]  /*9e20*/  ISETP.NE.AND P0, PT, R96, RZ, PT ;  /* 0x000000ff6000720c */ /* 0x000fe40003f05270 */
[----:B--2---:R-:W-:-:S11]  /*9e30*/  FMNMX R5, R2, R5, !PT ;  /* 0x0000000502057209 */ /* 0x004fd60007800000 */
[----:B------:R-:W-:Y:S05]  /*9e40*/  @P0 BRA `(.L_x_28360) ;  /* 0x0000000000080947 */ /* 0x000fea0003800000 */
[----:B0-----:R-:W0:Y:S02]  /*9e50*/  LDC.64 R2, c[0x0][0x3a8] ;  /* 0x0000ea00ff027b82 */ /* 0x001e240000000a00 */
[----:B0-----:R2:W-:Y:S02]  /*9e60*/  REDG.E.MAX.S32.STRONG.GPU desc[UR4][R2.64], R5 ;  /* 0x000000050200798e */ /* 0x0015e4000d12e304 */
.L_x_28360:
[----:B------:R-:W-:Y:S05]  /*9e70*/  BSYNC B0 ;  /* 0x0000000000007941 */ /* 0x000fea0003800000 */
.L_x_28359:
[----:B------:R-:W5:Y:S01]  /*9e80*/  S2UR UR8, SR_CTAID.X ;  /* 0x00000000000879c3 */ /* 0x000f620000002500 */
[----:B------:R-:W0:Y:S02]  /*9e90*/  LDCU.64 UR6, c[0x0][0x3b0] ;  /* 0x00007600ff0677ac */ /* 0x000e240008000a00 */
[----:B0-----:R-:W-:Y:S02]  /*9ea0*/  ISETP.EQ.U32.AND P1, PT, RZ, UR6, PT ;  /* 0x00000006ff007c0c */ /* 0x001fe4000bf22070 */
[----:B-----5:R-:W-:-:S04]  /*9eb0*/  LOP3.LUT P0, RZ, R96, UR8, RZ, 0xfc, !PT ;  /* 0x0000000860ff7c12 */ /* 0x020fc8000f80fcff */
[----:B------:R-:W-:-:S13]  /*9ec0*/  ISETP.EQ.OR.EX P0, PT, RZ, UR7, P0, P1 ;  /* 0x00000007ff007c0c */ /* 0x000fda0008702710 */
[----:B------:R-:W-:Y:S05]  /*9ed0*/  @P0 EXIT ;  /* 0x000000000000094d */ /* 0x000fea0003800000 */
[----:B------:R-:W-:-:S05]  /*9ee0*/  VIADD R0, R6, 0x1800000 ;  /* 0x0180000006007836 */ /* 0x000fca0000000000 */
[----:B------:R-:W-:-:S04]  /*9ef0*/  LOP3.LUT R0, R0, 0x7f800000, RZ, 0xc0, !PT ;  /* 0x7f80000000007812 */ /* 0x000fc800078ec0ff */
[----:B------:R-:W-:-:S13]  /*9f00*/  ISETP.GT.U32.AND P0, PT, R0, 0x1ffffff, PT ;  /* 0x01ffffff0000780c */ /* 0x000fda0003f04070 */
[----:B------:R-:W-:Y:S05]  /*9f10*/  @P0 BRA `(.L_x_28362) ;  /* 0x0000000000100947 */ /* 0x000fea0003800000 */
[----:B------:R-:W-:-:S07]  /*9f20*/  MOV R7, 0x9f40 ;  /* 0x00009f4000077802 */ /* 0x000fce0000000f00 */
[----:B-1234-:R-:W-:Y:S05]  /*9f30*/  CALL.REL.NOINC `($__internal_751_$__cuda_sm20_rcp_rn_f32_slowpath) ;  /* 0x0000000400887944 */ /* 0x01efea0003c00000 */
[----:B------:R-:W-:Y:S01]  /*9f40*/  IMAD.MOV.U32 R5, RZ, RZ, R0 ;  /* 0x000000ffff057224 */ /* 0x000fe200078e0000 */
[----:B------:R-:W-:Y:S06]  /*9f50*/  BRA `(.L_x_28363) ;  /* 0x0000000000107947 */ /* 0x000fec0003800000 */
.L_x_28362:
[----:B--2---:R-:W0:Y:S02]  /*9f60*/  MUFU.RCP R5, R6 ;  /* 0x0000000600057308 */ /* 0x004e240000001000 */
[----:B0-----:R-:W-:-:S04]  /*9f70*/  FFMA R0, R5, R6, -1 ;  /* 0xbf80000005007423 */ /* 0x001fc80000000006 */
[----:B------:R-:W-:-:S04]  /*9f80*/  FADD.FTZ R0, -R0, -RZ ;  /* 0x800000ff00007221 */ /* 0x000fc80000010100 */
[----:B------:R-:W-:-:S07]  /*9f90*/  FFMA R5, R5, R0, R5 ;  /* 0x0000000005057223 */ /* 0x000fce0000000005 */
.L_x_28363:
[----:B----4-:R-:W0:Y:S02]  /*9fa0*/  LDC.64 R2, c[0x0][0x3b0] ;  /* 0x0000ec00ff027b82 */ /* 0x010e240000000a00 */
[----:B0-----:R-:W-:Y:S01]  /*9fb0*/  STG.E desc[UR4][R2.64], R5 ;  /* 0x0000000502007986 */ /* 0x001fe2000c101904 */
[----:B------:R-:W-:Y:S05]  /*9fc0*/  EXIT ;  /* 0x000000000000794d */ /* 0x000fea0003800000 */
.L_x_28361:
[----:B------:R-:W-:Y:S02]  /*9fd0*/  IMAD.MOV.U32 R7, RZ, RZ, 0x4 ;  /* 0x00000004ff077424 */ /* 0x000fe400078e00ff */
[----:B------:R-:W-:Y:S02]  /*9fe0*/  IMAD.MOV.U32 R9, RZ, RZ, 0x1f ;  /* 0x0000001fff097424 */ /* 0x000fe400078e00ff */
[----:B------:R-:W-:-:S07]  /*9ff0*/  IMAD.MOV.U32 R4, RZ, RZ, -0x1 ;  /* 0xffffffffff047424 */ /* 0x000fce00078e00ff */
[----:B0123--:R-:W-:Y:S05]  /*a000*/  WARPSYNC.COLLECTIVE R4, `(.L_x_28364) ;  /* 0x0000000004087348 */ /* 0x00ffea0003c00000 */
[----:B--2---:R2:W4:Y:S02]  /*a010*/  SHFL.DOWN P0, R5, R0, R7, R9 ;  /* 0x0800000700057389 */ /* 0x0045240000000009 */
[----:B01234-:R-:W-:Y:S05]  /*a020*/  ENDCOLLECTIVE ;  /* 0x000000000000791b */ /* 0x01ffea0003800000 */
.L_x_28364:
[----:B------:R-:W-:Y:S02]  /*a030*/  IMAD.MOV.U32 R7, RZ, RZ, 0x2 ;  /* 0x00000002ff077424 */ /* 0x000fe400078e00ff */
[----:B------:R-:W-:-:S05]  /*a040*/  IMAD.MOV.U32 R3, RZ, RZ, R5 ;  /* 0x000000ffff037224 */ /* 0x000fca00078e0005 */
[----:B------:R-:W-:-:S05]  /*a050*/  FMNMX R3, R3, R0, !PT ;  /* 0x0000000003037209 */ /* 0x000fca0007800000 */
[----:B------:R-:W-:-:S07]  /*a060*/  IMAD.MOV.U32 R0, RZ, RZ, R3 ;  /* 0x000000ffff007224 */ /* 0x000fce00078e0003 */
[----:B------:R-:W-:Y:S05]  /*a070*/  WARPSYNC.COLLECTIVE R4, `(.L_x_28365) ;  /* 0x0000000004087348 */ /* 0x000fea0003c00000 */
[----:B------:R0:W1:Y:S02]  /*a080*/  SHFL.DOWN P0, R5, R0, R7, R9 ;  /* 0x0800000700057389 */ /* 0x0000640000000009 */
[----:B01----:R-:W-:Y:S05]  /*a090*/  ENDCOLLECTIVE ;  /* 0x000000000000791b */ /* 0x003fea0003800000 */
.L_x_28365:
[----:B------:R-:W-:Y:S02]  /*a0a0*/  IMAD.MOV.U32 R7, RZ, RZ, 0x1 ;  /* 0x00000001ff077424 */ /* 0x000fe400078e00ff */
[----:B------:R-:W-:-:S05]  /*a0b0*/  IMAD.MOV.U32 R2, RZ, RZ, R5 ;  /* 0x000000ffff027224 */ /* 0x000fca00078e0005 */
[----:B------:R-:W-:-:S05]  /*a0c0*/  FMNMX R2, R3, R2, !PT ;  /* 0x0000000203027209 */ /* 0x000fca0007800000 */
[----:B------:R-:W-:-:S07]  /*a0d0*/  IMAD.MOV.U32 R0, RZ, RZ, R2 ;  /* 0x000000ffff007224 */ /* 0x000fce00078e0002 */
[----:B------:R-:W-:Y:S05]  /*a0e0*/  WARPSYNC.COLLECTIVE R4, `(.L_x_28366) ;  /* 0x0000000004087348 */ /* 0x000fea0003c00000 */
[----:B------:R0:W1:Y:S02]  /*a0f0*/  SHFL.DOWN P0, R5, R0, R7, R9 ;  /* 0x0800000700057389 */ /* 0x0000640000000009 */
[----:B01----:R-:W-:Y:S05]  /*a100*/  ENDCOLLECTIVE ;  /* 0x000000000000791b */ /* 0x003fea0003800000 */
.L_x_28366:
[----:B------:R-:W-:Y:S05]  /*a110*/  BRA `(.L_x_28367) ;  /* 0xfffffffc00407947 */ /* 0x000fea000383ffff */
        .weak           $__internal_750_$__cuda_sm20_div_u64
        .type           $__internal_750_$__cuda_sm20_div_u64,@function
        .size           $__internal_750_$__cuda_sm20_div_u64,($__internal_751_$__cuda_sm20_rcp_rn_f32_slowpath - $__internal_750_$__cuda_sm20_div_u64)
$__internal_750_$__cuda_sm20_div_u64:
[----:B------:R-:W-:Y:S02]  /*a120*/  IMAD.MOV.U32 R6, RZ, RZ, R12 ;  /* 0x000000ffff067224 */ /* 0x000fe400078e000c */
[----:B------:R-:W-:-:S04]  /*a130*/  IMAD.MOV.U32 R7, RZ, RZ, R13 ;  /* 0x000000ffff077224 */ /* 0x000fc800078e000d */
        /* <DEDUP_REMOVED lines=8> */
[----:B------:R-:W-:-:S04]  /*a1c0*/  IMAD.HI.U32 R4, R2, R9, RZ ;  /* 0x0000000902047227 */ /* 0x000fc800078e00ff */
[----:B------:R-:W-:Y:S02]  /*a1d0*/  IMAD.X R11, RZ, RZ, ~R5, P0 ;  /* 0x000000ffff0b7224 */ /* 0x000fe400000e0e05 */
[----:B------:R-:W-:Y:S02]  /*a1e0*/  IMAD.MOV.U32 R5, RZ, RZ, R2 ;  /* 0x000000ffff057224 */ /* 0x000fe400078e0002 */
[-C--:B------:R-:W-:Y:S02]  /*a1f0*/  IMAD R7, R3, R11.reuse, RZ ;  /* 0x0000000b03077224 */ /* 0x080fe400078e02ff */
[----:B------:R-:W-:-:S04]  /*a200*/  IMAD.WIDE.U32 R4, P0, R2, R11, R4 ;  /* 0x0000000b02047225 */ /* 0x000fc80007800004 */
[----:B------:R-:W-:-:S04]  /*a210*/  IMAD.HI.U32 R11, R3, R11, RZ ;  /* 0x0000000b030b7227 */ /* 0x000fc800078e00ff */
[----:B------:R-:W-:-:S04]  /*a220*/  IMAD.HI.U32 R4, P1, R3, R9, R4 ;  /* 0x0000000903047227 */ /* 0x000fc80007820004 */
[----:B------:R-:W-:Y:S01]  /*a230*/  IMAD.X R0, R11, 0x1, R3, P0 ;  /* 0x000000010b007824 */ /* 0x000fe200000e0603 */
[----:B------:R-:W-:-:S04]  /*a240*/  IADD3 R5, P2, PT, R7, R4, RZ ;  /* 0x0000000407057210 */ /* 0x000fc80007f5e0ff */
[----:B------:R-:W-:Y:S01]  /*a250*/  IADD3.X R7, PT, PT, RZ, RZ, R0, P2, P1 ;  /* 0x000000ffff077210 */ /* 0x000fe200017e2400 */
[----:B------:R-:W-:-:S04]  /*a260*/  IMAD.WIDE.U32 R2, R5, R12, RZ ;  /* 0x0000000c05027225 */ /* 0x000fc800078e00ff */
        /* <DEDUP_REMOVED lines=10> */
[----:B------:R-:W-:Y:S02]  /*a310*/  IMAD.X R7, R0, 0x1, R7, P0 ;  /* 0x0000000100077824 */ /* 0x000fe400000e0607 */
[----:B------:R-:W-:-:S03]  /*a320*/  IMAD.HI.U32 R2, R5, UR4, RZ ;  /* 0x0000000405027c27 */ /* 0x000fc6000f8e00ff */
[----:B------:R-:W-:Y:S01]  /*a330*/  IADD3.X R7, PT, PT, RZ, RZ, R7, P2, P1 ;  /* 0x000000ffff077210 */ /* 0x000fe200017e2407 */
[----:B------:R-:W-:Y:S02]  /*a340*/  IMAD.MOV.U32 R3, RZ, RZ, RZ ;  /* 0x000000ffff037224 */ /* 0x000fe400078e00ff */
[----:B------:R-:W-:-:S04]  /*a350*/  IMAD.WIDE.U32 R2, RZ, R5, R2 ;  /* 0x00000005ff027225 */ /* 0x000fc800078e0002 */
[----:B------:R-:W-:-:S04]  /*a360*/  IMAD.HI.U32 R2, P0, R7, UR4, R2 ;  /* 0x0000000407027c27 */ /* 0x000fc8000f800002 */
[----:B------:R-:W-:Y:S01]  /*a370*/  IMAD.X R0, RZ, RZ, RZ, P0 ;  /* 0x000000ffff007224 */ /* 0x000fe200000e06ff */
[----:B------:R-:W-:-:S05]  /*a380*/  IADD3 R5, P1, PT, RZ, R2, RZ ;  /* 0x00000002ff057210 */ /* 0x000fca0007f3e0ff */
[----:B------:R-:W-:-:S04]  /*a390*/  IMAD.WIDE.U32 R2, R5, R12, RZ ;  /* 0x0000000c05027225 */ /* 0x000fc800078e00ff */
[----:B------:R-:W-:Y:S01]  /*a3a0*/  IMAD.X R0, RZ, RZ, R0, P1 ;  /* 0x000000ffff007224 */ /* 0x000fe200008e0600 */
[----:B------:R-:W-:Y:S01]  /*a3b0*/  IADD3 R7, P1, PT, -R2, UR4, RZ ;  /* 0x0000000402077c10 */ /* 0x000fe2000ff3e1ff */
[C---:B------:R-:W-:Y:S01]  /*a3c0*/  IMAD R3, R5.reuse, R13, R3 ;  /* 0x0000000d05037224 */ /* 0x040fe200078e0203 */
[----:B------:R-:W-:Y:S02]  /*a3d0*/  IADD3 R2, P2, PT, R5, 0x1, RZ ;  /* 0x0000000105027810 */ /* 0x000fe40007f5e0ff */
[-C--:B------:R-:W-:Y:S01]  /*a3e0*/  ISETP.GE.U32.AND P0, PT, R7, R12.reuse, PT ;  /* 0x0000000c0700720c */ /* 0x080fe20003f06070 */
[----:B------:R-:W-:-:S04]  /*a3f0*/  IMAD R3, R0, R12, R3 ;  /* 0x0000000c00037224 */ /* 0x000fc800078e0203 */
[----:B------:R-:W-:Y:S01]  /*a400*/  IMAD.X R9, RZ, RZ, ~R3, P1 ;  /* 0x000000ffff097224 */ /* 0x000fe200008e0e03 */
[----:B------:R-:W-:Y:S01]  /*a410*/  IADD3 R4, P1, PT, -R12, R7, RZ ;  /* 0x000000070c047210 */ /* 0x000fe20007f3e1ff */
[----:B------:R-:W-:-:S03]  /*a420*/  IMAD.X R3, RZ, RZ, R0, P2 ;  /* 0x000000ffff037224 */ /* 0x000fc600010e0600 */
[C---:B------:R-:W-:Y:S01]  /*a430*/  ISETP.GE.U32.AND.EX P0, PT, R9.reuse, R13, PT, P0 ;  /* 0x0000000d0900720c */ /* 0x040fe20003f06100 */
[----:B------:R-:W-:Y:S01]  /*a440*/  IMAD.X R6, R9, 0x1, ~R13, P1 ;  /* 0x0000000109067824 */ /* 0x000fe200008e0e0d */
[----:B------:R-:W-:Y:S02]  /*a450*/  ISETP.NE.U32.AND P1, PT, R12, RZ, PT ;  /* 0x000000ff0c00720c */ /* 0x000fe40003f25070 */
[----:B------:R-:W-:Y:S02]  /*a460*/  SEL R5, R2, R5, P0 ;  /* 0x0000000502057207 */ /* 0x000fe40000000000 */
[----:B------:R-:W-:Y:S02]  /*a470*/  SEL R4, R4, R7, P0 ;  /* 0x0000000704047207 */ /* 0x000fe40000000000 */
[----:B------:R-:W-:Y:S01]  /*a480*/  SEL R0, R3, R0, P0 ;  /* 0x0000000003007207 */ /* 0x000fe20000000000 */
[----:B------:R-:W-:Y:S01]  /*a490*/  IMAD.MOV.U32 R3, RZ, RZ, 0x0 ;  /* 0x00000000ff037424 */ /* 0x000fe200078e00ff */
[----:B------:R-:W-:-:S02]  /*a4a0*/  IADD3 R22, P2, PT, R5, 0x1, RZ ;  /* 0x0000000105167810 */ /* 0x000fc40007f5e0ff */
[----:B------:R-:W-:Y:S02]  /*a4b0*/  SEL R2, R6, R9, P0 ;  /* 0x0000000906027207 */ /* 0x000fe40000000000 */
[----:B------:R-:W-:Y:S01]  /*a4c0*/  ISETP.GE.U32.AND P0, PT, R4, R12, PT ;  /* 0x0000000c0400720c */ /* 0x000fe20003f06070 */
[----:B------:R-:W-:Y:S01]  /*a4d0*/  IMAD.X R23, RZ, RZ, R0, P2 ;  /* 0x000000ffff177224 */ /* 0x000fe200010e0600 */
[----:B------:R-:W-:Y:S02]  /*a4e0*/  ISETP.NE.AND.EX P1, PT, R13, RZ, PT, P1 ;  /* 0x000000ff0d00720c */ /* 0x000fe40003f25310 */
[----:B------:R-:W-:Y:S01]  /*a4f0*/  ISETP.GE.U32.AND.EX P0, PT, R2, R13, PT, P0 ;  /* 0x0000000d0200720c */ /* 0x000fe20003f06100 */
[----:B------:R-:W-:-:S03]  /*a500*/  IMAD.MOV.U32 R2, RZ, RZ, R8 ;  /* 0x000000ffff027224 */ /* 0x000fc600078e0008 */
[----:B------:R-:W-:Y:S02]  /*a510*/  SEL R22, R22, R5, P0 ;  /* 0x0000000516167207 */ /* 0x000fe40000000000 */
[----:B------:R-:W-:Y:S02]  /*a520*/  SEL R23, R23, R0, P0 ;  /* 0x0000000017177207 */ /* 0x000fe40000000000 */
[----:B------:R-:W-:Y:S02]  /*a530*/  SEL R22, R22, 0xffffffff, P1 ;  /* 0xffffffff16167807 */ /* 0x000fe40000800000 */
[----:B------:R-:W-:Y:S01]  /*a540*/  SEL R23, R23, 0xffffffff, P1 ;  /* 0xffffffff17177807 */ /* 0x000fe20000800000 */
[----:B------:R-:W-:Y:S06]  /*a550*/  RET.REL.NODEC R2 `(_ZN18transformer_engine6detail38cast_transpose_fused_kernel_notalignedILb1ELb0ELb0EfNS_16CTDBiasDActParamI13__nv_bfloat16S3_13__nv_fp8_e4m3fEELi4ELi8ENS_5EmptyELPFffRKS6_E0EEEvT3_mmm) ;  /* 0xffffff5802a87950 */ /* 0x000fec0003c3ffff */
        .weak           $__internal_751_$__cuda_sm20_rcp_rn_f32_slowpath
        .type           $__internal_751_$__cuda_sm20_rcp_rn_f32_slowpath,@function
        .size           $__internal_751_$__cuda_sm20_rcp_rn_f32_slowpath,(.L_x_30052 - $__internal_751_$__cuda_sm20_rcp_rn_f32_slowpath)
$__internal_751_$__cuda_sm20_rcp_rn_f32_slowpath:
        /* <DEDUP_REMOVED lines=8> */
[----:B--2---:R-:W-:-:S04]  /*a5e0*/  FFMA R6, R6, 1.84467440737095516160e+19, RZ ;  /* 0x5f80000006067823 */ /* 0x004fc800000000ff */
[----:B------:R-:W3:Y:S02]  /*a5f0*/  MUFU.RCP R3, R6 ;  /* 0x0000000600037308 */ /* 0x000ee40000001000 */
[----:B---3--:R-:W-:-:S04]  /*a600*/  FFMA R0, R6, R3, -1 ;  /* 0xbf80000006007423 */ /* 0x008fc80000000003 */
[----:B------:R-:W-:-:S04]  /*a610*/  FADD.FTZ R0, -R0, -RZ ;  /* 0x800000ff00007221 */ /* 0x000fc80000010100 */
[----:B------:R-:W-:-:S04]  /*a620*/  FFMA R0, R3, R0, R3 ;  /* 0x0000000003007223 */ /* 0x000fc80000000003 */
[----:B------:R-:W-:Y:S01]  /*a630*/  FFMA R0, R0, 1.84467440737095516160e+19, RZ ;  /* 0x5f80000000007823 */ /* 0x000fe200000000ff */
[----:B------:R-:W-:Y:S06]  /*a640*/  BRA `(.L_x_28369) ;  /* 0x0000000000887947 */ /* 0x000fec0003800000 */
.L_x_28368:
        /* <DEDUP_REMOVED lines=19> */
[--C-:B------:R-:W-:Y:S01]  /*a780*/  LOP3.LUT P1, RZ, R3, R10, R2.reuse, 0xf8, !PT ;  /* 0x0000000a03ff7212 */ /* 0x100fe2000782f802 */
[----:B------:R-:W-:Y:S01]  /*a790*/  VIADD R3, R8, 0xffffff04 ;  /* 0xffffff0408037836 */ /* 0x000fe20000000000 */
        /* <DEDUP_REMOVED lines=12> */
.L_x_28370:
[----:B------:R0:W1:Y:S02]  /*a860*/  MUFU.RCP R0, R6 ;  /* 0x0000000600007308 */ /* 0x0000640000001000 */
.L_x_28369:
[----:B------:R-:W-:Y:S02]  /*a870*/  IMAD.MOV.U32 R2, RZ, RZ, R7 ;  /* 0x000000ffff027224 */ /* 0x000fe400078e0007 */
[----:B------:R-:W-:-:S04]  /*a880*/  IMAD.MOV.U32 R3, RZ, RZ, 0x0 ;  /* 0x00000000ff037424 */ /* 0x000fc800078e00ff */
[----:B0123--:R-:W-:Y:S05]  /*a890*/  RET.REL.NODEC R2 `(_ZN18transformer_engine6detail38cast_transpose_fused_kernel_notalignedILb1ELb0ELb0EfNS_16CTDBiasDActParamI13__nv_bfloat16S3_13__nv_fp8_e4m3fEELi4ELi8ENS_5EmptyELPFffRKS6_E0EEEvT3_mmm) ;  /* 0xffffff5402d87950 */ /* 0x00ffea0003c3ffff */
.L_x_28371:
        /* <DEDUP_REMOVED lines=14> */
.L_x_30052:


//--------------------- .text._ZN18transformer_engine6detail38cast_transpose_fused_kernel_notalignedILb1ELb0ELb0EfNS_16CTDBiasDActParamI13__nv_bfloat16S3_13__nv_fp8_e5m2fEELi4ELi8ENS_5EmptyELPFffRKS6_E0EEEvT3_mmm --------------------------
	.section	.text._ZN18transformer_engine6detail38cast_transpose_fused_kernel_notalignedILb1ELb0ELb0EfNS_16CTDBiasDActParamI13__nv_bfloat16S3_13__nv_fp8_e5m2fEELi4ELi8ENS_5EmptyELPFffRKS6_E0EEEvT3_mmm,"ax",@progbits
	.align	128
        .global         _ZN18transformer_engine6detail38cast_transpose_fused_kernel_notalignedILb1ELb0ELb0EfNS_16CTDBiasDActParamI13__nv_bfloat16S3_13__nv_fp8_e5m2fEELi4ELi8ENS_5EmptyELPFffRKS6_E0EEEvT3_mmm
        .type           _ZN18transformer_engine6detail38cast_transpose_fused_kernel_notalignedILb1ELb0ELb0EfNS_16CTDBiasDActParamI13__nv_bfloat16S3_13__nv_fp8_e5m2fEELi4ELi8ENS_5EmptyELPFffRKS6_E0EEEvT3_mmm,@function
        .size           _ZN18transformer_engine6detail38cast_transpose_fused_kernel_notalignedILb1ELb0ELb0EfNS_16CTDBiasDActParamI13__nv_bfloat16S3_13__nv_fp8_e5m2fEELi4ELi8ENS_5EmptyELPFffRKS6_E0EEEvT3_mmm,(.L_x_30054 - _ZN18transformer_engine6detail38cast_transpose_fused_kernel_notalignedILb1ELb0ELb0EfNS_16CTDBiasDActParamI13__nv_bfloat16S3_13__nv_fp8_e5m2fEELi4ELi8ENS_5EmptyELPFffRKS6_E0EEEvT3_mmm)
        .other          _ZN18transformer_engine6detail38cast_transpose_fused_kernel_notalignedILb1ELb0ELb0EfNS_16CTDBiasDActParamI13__nv_bfloat16S3_13__nv_fp8_e5m2fEELi4ELi8ENS_5EmptyELPFffRKS6_E0EEEvT3_mmm,@"STO_CUDA_ENTRY STV_DEFAULT"
_ZN18transformer_engine6detail38cast_transpose_fused_kernel_notalignedILb1ELb0ELb0EfNS_16CTDBiasDActParamI13__nv_bfloat16S3_13__nv_fp8_e5m2fEELi4ELi8ENS_5EmptyELPFffRKS6_E0EEEvT3_mmm:
.text._ZN18transformer_engine6detail38cast_transpose_fused_kernel_notalignedILb1ELb0ELb0EfNS_16CTDBiasDActParamI13__nv_bfloat16S3_13__nv_fp8_e5m2fEELi4ELi8ENS_5EmptyELPFffRKS6_E0EEEvT3_mmm:
        /* <DEDUP_REMOVED lines=41> */
.L_x_28372:
[----:B------:R-:W-:-:S07]  /*0290*/  MOV R8, 0x2b0 ;  /* 0x000002b000087802 */ /* 0x000fce0000000f00 */
[----:B------:R-:W-:Y:S05]  /*02a0*/  CALL.REL.NOINC `($__internal_752_$__cuda_sm20_div_u64) ;  /* 0x0000009c009c7944 */ /* 0x000fea0003c00000 */
        /* <DEDUP_REMOVED lines=8> */
.L_x_28373:
        /* <DEDUP_REMOVED lines=259> */
[----:B------:R-:W-:Y:S02]  /*1360*/  F2FP.SATFINITE.E5M2.F32.PACK_AB_MERGE_C R82, RZ, R82, RZ ;  /* 0x00000052ff52723e */ /* 0x000fe400048060ff */
[----:B------:R-:W-:Y:S02]  /*1370*/  F2FP.SATFINITE.E5M2.F32.PACK_AB_MERGE_C R96, RZ, R96, RZ ;  /* 0x00000060ff60723e */ /* 0x000fe400048060ff */
        /* <DEDUP_REMOVED lines=10> */
[----:B------:R-:W-:-:S02]  /*1420*/  F2FP.SATFINITE.E5M2.F32.PACK_AB_MERGE_C R34, RZ, R34, RZ ;  /* 0x00000022ff22723e */ /* 0x000fc400048060ff */
[----:B------:R-:W-:Y:S02]  /*1430*/  F2FP.SATFINITE.E5M2.F32.PACK_AB_MERGE_C R33, RZ, R33, RZ ;  /* 0x00000021ff21723e */ /* 0x000fe400048060ff */
        /* <DEDUP_REMOVED lines=21> */
[----:B------:R-:W-:Y:S02]  /*1590*/  F2FP.SATFINITE.E5M2.F32.PACK_AB_MERGE_C R33, RZ, R33, RZ ;  /* 0x00000021ff21723e */ /* 0x000fe400048060ff */
[----:B0-----:R-:W-:Y:S02]  /*15a0*/  F2FP.SATFINITE.E5M2.F32.PACK_AB_MERGE_C R22, RZ, R30, RZ ;  /* 0x0000001eff16723e */ /* 0x001fe400048060ff */
        /* <DEDUP_REMOVED lines=13> */
.L_x_28375:
[----:B------:R-:W-:Y:S05]  /*1680*/  BSYNC.RECONVERGENT B0 ;  /* 0x0000000000007941 */ /* 0x000fea0003800200 */
.L_x_28374:
        /* <DEDUP_REMOVED lines=23> */
[----:B------:R-:W-:Y:S01]  /*1800*/  F2FP.SATFINITE.E5M2.F32.PACK_AB_MERGE_C R19, RZ, R19, RZ ;  /* 0x00000013ff13723e */ /* 0x000fe200048060ff */
[----:B------:R-:W-:Y:S01]  /*1810*/  BSSY.RECONVERGENT B0, `(.L_x_28376) ;  /* 0x0000019000007945 */ /* 0x000fe20003800200 */
[----:B------:R-:W-:-:S02]  /*1820*/  F2FP.SATFINITE.E5M2.F32.PACK_AB_MERGE_C R32, RZ, R32, RZ ;  /* 0x00000020ff20723e */ /* 0x000fc400048060ff */
[----:B------:R-:W-:Y:S01]  /*1830*/  F2FP.SATFINITE.E5M2.F32.PACK_AB_MERGE_C R21, RZ, R21, RZ ;  /* 0x00000015ff15723e */ /* 0x000fe200048060ff */
[----:B------:R-:W-:Y:S01]  /*1840*/  IMAD.SHL.U32 R20, R19, 0x100, RZ ;  /* 0x0000010013147824 */ /* 0x000fe200078e00ff */
[----:B------:R-:W-:Y:S02]  /*1850*/  F2FP.SATFINITE.E5M2.F32.PACK_AB_MERGE_C R18, RZ, R18, RZ ;  /* 0x00000012ff12723e */ /* 0x000fe400048060ff */
[----:B------:R-:W-:Y:S02]  /*1860*/  F2FP.SATFINITE.E5M2.F32.PACK_AB_MERGE_C R31, RZ, R31, RZ ;  /* 0x0000001fff1f723e */ /* 0x000fe400048060ff */
[----:B------:R-:W-:Y:S02]  /*1870*/  F2FP.SATFINITE.E5M2.F32.PACK_AB_MERGE_C R24, RZ, R24, RZ ;  /* 0x00000018ff18723e */ /* 0x000fe400048060ff */
[----:B------:R-:W-:Y:S02]  /*1880*/  F2FP.SATFINITE.E5M2.F32.PACK_AB_MERGE_C R26, RZ, R26, RZ ;  /* 0x0000001aff1a723e */ /* 0x000fe400048060ff */
[----:B------:R-:W-:Y:S01]  /*1890*/  F2FP.SATFINITE.E5M2.F32.PACK_AB_MERGE_C R29, RZ, R29, RZ ;  /* 0x0000001dff1d723e */ /* 0x000fe200048060ff */
        /* <DEDUP_REMOVED lines=16> */
.L_x_28377:
[----:B------:R-:W-:Y:S05]  /*19a0*/  BSYNC.RECONVERGENT B0 ;  /* 0x0000000000007941 */ /* 0x000fea0003800200 */
.L_x_28376:
        /* <DEDUP_REMOVED lines=18> */
.L_x_28379:
[----:B------:R-:W-:Y:S05]  /*1ad0*/  BSYNC.RECONVERGENT B0 ;  /* 0x0000000000007941 */ /* 0x000fea0003800200 */
.L_x_28378:
        /* <DEDUP_REMOVED lines=22> */
[----:B------:R-:W-:Y:S01]  /*1c40*/  F2FP.SATFINITE.E5M2.F32.PACK_AB_MERGE_C R19, RZ, R19, RZ ;  /* 0x00000013ff13723e */ /* 0x000fe200048060ff */
[----:B------:R-:W-:Y:S01]  /*1c50*/  IMAD.U32 R76, R76, 0x10000, RZ ;  /* 0x000100004c4c7824 */ /* 0x000fe200078e00ff */
[----:B------:R-:W-:Y:S01]  /*1c60*/  F2FP.SATFINITE.E5M2.F32.PACK_AB_MERGE_C R28, RZ, R28, RZ ;  /* 0x0000001cff1c723e */ /* 0x000fe200048060ff */
[----:B------:R-:W-:Y:S01]  /*1c70*/  IMAD.U32 R91, R91, 0x10000, RZ ;  /* 0x000100005b5b7824 */ /* 0x000fe200078e00ff */
[----:B------:R-:W-:-:S02]  /*1c80*/  F2FP.SATFINITE.E5M2.F32.PACK_AB_MERGE_C R86, RZ, R86, RZ ;  /* 0x00000056ff56723e */ /* 0x000fc400048060ff */
[----:B------:R-:W-:Y:S02]  /*1c90*/  F2FP.SATFINITE.E5M2.F32.PACK_AB_MERGE_C R27, RZ, R27, RZ ;  /* 0x0000001bff1b723e */ /* 0x000fe400048060ff */
[----:B------:R-:W-:Y:S02]  /*1ca0*/  F2FP.SATFINITE.E5M2.F32.PACK_AB_MERGE_C R97, RZ, R97, RZ ;  /* 0x00000061ff61723e */ /* 0x000fe400048060ff */
[----:B------:R-:W-:Y:S02]  /*1cb0*/  F2FP.SATFINITE.E5M2.F32.PACK_AB_MERGE_C R88, RZ, R88, RZ ;  /* 0x00000058ff58723e */ /* 0x000fe400048060ff */
[----:B------:R-:W-:Y:S01]  /*1cc0*/  F2FP.SATFINITE.E5M2.F32.PACK_AB_MERGE_C R25, RZ, R25, RZ ;  /* 0x00000019ff19723e */ /* 0x000fe200048060ff */
        /* <DEDUP_REMOVED lines=14> */
.L_x_28381:
[----:B------:R-:W-:Y:S05]  /*1db0*/  BSYNC.RECONVERGENT B0 ;  /* 0x0000000000007941 */ /* 0x000fea0003800200 */
.L_x_28380:
        /* <DEDUP_REMOVED lines=16> */
.L_x_28383:
[----:B------:R-:W-:Y:S05]  /*1ec0*/  BSYNC.RECONVERGENT B0 ;  /* 0x0000000000007941 */ /* 0x000fea0003800200 */
.L_x_28382:
[-C--:B------:R-:W-:Y:S01]  /*1ed0*/  FMUL R82, R89, R6.reuse ;  /* 0x0000000659527220 */ /* 0x080fe20000400000 */
[-C--:B------:R-:W-:Y:S01]  /*1ee0*/  FMUL R102, R76, R6.reuse ;  /* 0x000000064c667220 */ /* 0x080fe20000400000 */
[----:B------:R-:W-:Y:S01]  /*1ef0*/  FMUL R101, R91, R6 ;  /* 0x000000065b657220 */ /* 0x000fe20000400000 */
[----:B------:R-:W-:Y:S02]  /*1f00*/  BSSY.RECONVERGENT B0, `(.L_x_28384) ;  /* 0x0000014000007945 */ /* 0x000fe40003800200 */
[----:B------:R-:W-:Y:S02]  /*1f10*/  F2FP.SATFINITE.E5M2.F32.PACK_AB_MERGE_C R82, RZ, R82, RZ ;  /* 0x00000052ff52723e */ /* 0x000fe400048060ff */
[----:B------:R-:W-:Y:S02]  /*1f20*/  F2FP.SATFINITE.E5M2.F32.PACK_AB_MERGE_C R102, RZ, R102, RZ ;  /* 0x00000066ff66723e */ /* 0x000fe400048060ff */
[----:B------:R-:W-:Y:S01]  /*1f30*/  F2FP.SATFINITE.E5M2.F32.PACK_AB_MERGE_C R101, RZ, R101, RZ ;  /* 0x00000065ff65723e */ /* 0x000fe200048060ff */
        /* <DEDUP_REMOVED lines=16> */
.L_x_28385:
[----:B------:R-:W-:Y:S05]  /*2040*/  BSYNC.RECONVERGENT B0 ;  /* 0x0000000000007941 */ /* 0x000fea0003800200 */
.L_x_28384:
        /* <DEDUP_REMOVED lines=16> */
[----:B------:R-:W-:Y:S02]  /*2150*/  F2FP.SATFINITE.E5M2.F32.PACK_AB_MERGE_C R102, RZ, R102, RZ ;  /* 0x00000066ff66723e */ /* 0x000fe400048060ff */
[----:B------:R-:W-:Y:S02]  /*2160*/  F2FP.SATFINITE.E5M2.F32.PACK_AB_MERGE_C R99, RZ, R99, RZ ;  /* 0x00000063ff63723e */ /* 0x000fe400048060ff */
[----:B------:R-:W-:Y:S01]  /*2170*/  F2FP.SATFINITE.E5M2.F32.PACK_AB_MERGE_C R66, RZ, R36, RZ ;  /* 0x00000024ff42723e */ /* 0x000fe200048060ff */
        /* <DEDUP_REMOVED lines=15> */
.L_x_28387:
[----:B------:R-:W-:Y:S05]  /*2270*/  BSYNC.RECONVERGENT B0 ;  /* 0x0000000000007941 */ /* 0x000fea0003800200 */
.L_x_28386:
        /* <DEDUP_REMOVED lines=9> */
[----:B------:R-:W-:Y:S01]  /*2310*/  F2FP.SATFINITE.E5M2.F32.PACK_AB_MERGE_C R36, RZ, R36, RZ ;  /* 0x00000024ff24723e */ /* 0x000fe200048060ff */
        /* <DEDUP_REMOVED lines=11> */
[----:B------:R-:W-:Y:S01]  /*23d0*/  F2FP.SATFINITE.E5M2.F32.PACK_AB_MERGE_C R99, RZ, R99, RZ ;  /* 0x00000063ff63723e */ /* 0x000fe200048060ff */
[----:B------:R-:W-:Y:S01]  /*23e0*/  IMAD.SHL.U32 R37, R37, 0x1000000, RZ ;  /* 0x0100000025257824 */ /* 0x000fe200078e00ff */
[----:B------:R-:W-:Y:S01]  /*23f0*/  FMNMX3 R66, |R93|, R66, |R104|, !PT ;  /* 0x000000425d427276 */ /* 0x000fe20007800668 */
[C---:B------:R-:W-:Y:S01]  /*2400*/  FADD R129, R35.reuse, R92 ;  /* 0x0000005c23817221 */ /* 0x040fe20000000000 */
[----:B------:R-:W-:Y:S01]  /*2410*/  F2FP.SATFINITE.E5M2.F32.PACK_AB_MERGE_C R98, RZ, R98, RZ ;  /* 0x00000062ff62723e */ /* 0x000fe200048060ff */
        /* <DEDUP_REMOVED lines=17> */
[----:B------:R-:W-:Y:S01]  /*2530*/  F2FP.SATFINITE.E5M2.F32.PACK_AB_MERGE_C R92, RZ, R92, RZ ;  /* 0x0000005cff5c723e */ /* 0x000fe200048060ff */
[----:B------:R-:W-:Y:S01]  /*2540*/  FADD R102, R119, R102 ;  /* 0x0000006677667221 */ /* 0x000fe20000000000 */
[----:B------:R-:W-:Y:S01]  /*2550*/  F2FP.SATFINITE.E5M2.F32.PACK_AB_MERGE_C R94, RZ, R94, RZ ;  /* 0x0000005eff5e723e */ /* 0x000fe200048060ff */
        /* <DEDUP_REMOVED lines=59> */
[----:B------:R-:W-:-:S03]  /*2910*/  F2FP.SATFINITE.E5M2.F32.PACK_AB_MERGE_C R70, RZ, R87, RZ ;  /* 0x00000057ff46723e */ /* 0x000fc600048060ff */
        /* <DEDUP_REMOVED lines=16> */
[----:B------:R-:W-:Y:S02]  /*2a20*/  F2FP.SATFINITE.E5M2.F32.PACK_AB_MERGE_C R74, RZ, R74, RZ ;  /* 0x0000004aff4a723e */ /* 0x000fe400048060ff */
        /* <DEDUP_REMOVED lines=21> */
.L_x_28389:
[----:B------:R-:W-:Y:S05]  /*2b80*/  BSYNC.RECONVERGENT B0 ;  /* 0x0000000000007941 */ /* 0x000fea0003800200 */
.L_x_28388:
        /* <DEDUP_REMOVED lines=41> */
[----:B---3--:R-:W-:Y:S01]  /*2e20*/  F2FP.SATFINITE.E5M2.F32.PACK_AB_MERGE_C R117, RZ, R44, RZ ;  /* 0x0000002cff75723e */ /* 0x008fe200048060ff */
[----:B------:R-:W-:Y:S01]  /*2e30*/  FMUL R114, R89, R6 ;  /* 0x0000000659727220 */ /* 0x000fe20000400000 */
[----:B------:R-:W-:Y:S01]  /*2e40*/  F2FP.SATFINITE.E5M2.F32.PACK_AB_MERGE_C R44, RZ, R46, RZ ;  /* 0x0000002eff2c723e */ /* 0x000fe200048060ff */
        /* <DEDUP_REMOVED lines=12> */
[----:B------:R-:W-:Y:S01]  /*2f10*/  IMAD.SHL.U32 R117, R117, 0x100, RZ ;  /* 0x0000010075757824 */ /* 0x000fe200078e00ff */
[----:B------:R-:W-:-:S02]  /*2f20*/  F2FP.SATFINITE.E5M2.F32.PACK_AB_MERGE_C R90, RZ, R90, RZ ;  /* 0x0000005aff5a723e */ /* 0x000fc400048060ff */
[----:B------:R-:W-:Y:S02]  /*2f30*/  F2FP.SATFINITE.E5M2.F32.PACK_AB_MERGE_C R118, RZ, R118, RZ ;  /* 0x00000076ff76723e */ /* 0x000fe400048060ff */
[----:B------:R-:W-:Y:S02]  /*2f40*/  F2FP.SATFINITE.E5M2.F32.PACK_AB_MERGE_C R84, RZ, R84, RZ ;  /* 0x00000054ff54723e */ /* 0x000fe400048060ff */
[----:B------:R-:W-:Y:S02]  /*2f50*/  F2FP.SATFINITE.E5M2.F32.PACK_AB_MERGE_C R46, RZ, R46, RZ ;  /* 0x0000002eff2e723e */ /* 0x000fe400048060ff */
[----:B------:R-:W-:Y:S02]  /*2f60*/  F2FP.SATFINITE.E5M2.F32.PACK_AB_MERGE_C R108, RZ, R108, RZ ;  /* 0x0000006cff6c723e */ /* 0x000fe400048060ff */
[----:B------:R-:W-:Y:S01]  /*2f70*/  F2FP.SATFINITE.E5M2.F32.PACK_AB_MERGE_C R106, RZ, R106, RZ ;  /* 0x0000006aff6a723e */ /* 0x000fe200048060ff */
        /* <DEDUP_REMOVED lines=17> */
.L_x_28391:
[----:B------:R-:W-:Y:S05]  /*3090*/  BSYNC.RECONVERGENT B0 ;  /* 0x0000000000007941 */ /* 0x000fea0003800200 */
.L_x_28390:
        /* <DEDUP_REMOVED lines=17> */
.L_x_28393:
[----:B------:R-:W-:Y:S05]  /*31b0*/  BSYNC.RECONVERGENT B0 ;  /* 0x0000000000007941 */ /* 0x000fea0003800200 */
.L_x_28392:
[-C--:B------:R-:W-:Y:S01]  /*31c0*/  FMUL R48, R110, R6.reuse ;  /* 0x000000066e307220 */ /* 0x080fe20000400000 */
[----:B------:R-:W-:Y:S01]  /*31d0*/  FMUL R50, R112, R6 ;  /* 0x0000000670327220 */ /* 0x000fe20000400000 */
[----:B------:R-:W-:Y:S01]  /*31e0*/  LOP3.LUT R34, R44, 0xff, RZ, 0xc0, !PT ;  /* 0x000000ff2c227812 */ /* 0x000fe200078ec0ff */
[----:B------:R-:W-:Y:S01]  /*31f0*/  IMAD.SHL.U32 R42, R87, 0x1000000, RZ ;  /* 0x01000000572a7824 */ /* 0x000fe200078e00ff */
[----:B01----:R-:W-:Y:S01]  /*3200*/  PRMT R121, R46, 0x7104, RZ ;  /* 0x000071042e797816 */ /* 0x003fe200000000ff */
[--C-:B------:R-:W-:Y:S01]  /*3210*/  @P3 IMAD.MOV.U32 R126, RZ, RZ, R124.reuse ;  /* 0x000000ffff7e3224 */ /* 0x100fe200078e007c */
[----:B------:R-:W-:Y:S01]  /*3220*/  F2FP.SATFINITE.E5M2.F32.PACK_AB_MERGE_C R48, RZ, R48, RZ ;  /* 0x00000030ff30723e */ /* 0x000fe200048060ff */
[----:B------:R-:W-:Y:S01]  /*3230*/  @P3 IMAD.MOV.U32 R127, RZ, RZ, R125 ;  /* 0x000000ffff7f3224 */ /* 0x000fe200078e007d */
[----:B------:R-:W-:Y:S01]  /*3240*/  F2FP.SATFINITE.E5M2.F32.PACK_AB_MERGE_C R50, RZ, R50, RZ ;  /* 0x00000032ff32723e */ /* 0x000fe200048060ff */
        /* <DEDUP_REMOVED lines=107> */
[----:B------:R-:W-:Y:S02]  /*3900*/  F2FP.SATFINITE.E5M2.F32.PACK_AB_MERGE_C R23, RZ, R107, RZ ;  /* 0x0000006bff17723e */ /* 0x000fe400048060ff */
[----:B------:R-:W-:-:S03]  /*3910*/  F2FP.SATFINITE.E5M2.F32.PACK_AB_MERGE_C R18, RZ, R18, RZ ;  /* 0x00000012ff12723e */ /* 0x000fc600048060ff */
        /* <DEDUP_REMOVED lines=26> */
[----:B------:R-:W-:Y:S01]  /*3ac0*/  F2FP.SATFINITE.E5M2.F32.PACK_AB_MERGE_C R19, RZ, R19, RZ ;  /* 0x00000013ff13723e */ /* 0x000fe200048060ff */
[----:B------:R-:W-:Y:S02]  /*3ad0*/  FADD R36, R32, R36 ;  /* 0x0000002420247221 */ /* 0x000fe40000000000 */
[----:B------:R-:W-:Y:S01]  /*3ae0*/  IMAD.IADD R109, R111, 0x1, R118 ;  /* 0x000000016f6d7824 */ /* 0x000fe200078e0276 */
[----:B------:R-:W-:Y:S01]  /*3af0*/  F2FP.SATFINITE.E5M2.F32.PACK_AB_MERGE_C R40, RZ, R40, RZ ;  /* 0x00000028ff28723e */ /* 0x000fe200048060ff */
        /* <DEDUP_REMOVED lines=28> */
[----:B------:R-:W-:Y:S01]  /*3cc0*/  F2FP.SATFINITE.E5M2.F32.PACK_AB_MERGE_C R35, RZ, R35, RZ ;  /* 0x00000023ff23723e */ /* 0x000fe200048060ff */
[----:B------:R-:W-:Y:S01]  /*3cd0*/  FMUL R38, R38, R6 ;  /* 0x0000000626267220 */ /* 0x000fe20000400000 */
[----:B------:R-:W-:Y:S01]  /*3ce0*/  LOP3.LUT R39, R116, 0xff0000, R39, 0xf8, !PT ;  /* 0x00ff000074277812 */ /* 0x000fe200078ef827 */
[----:B------:R-:W-:Y:S01]  /*3cf0*/  FADD R36, R115, R36 ;  /* 0x0000002473247221 */ /* 0x000fe20000000000 */
[----:B------:R-:W-:Y:S01]  /*3d00*/  LOP3.LUT R128, R35, 0xffff, RZ, 0xc0, !PT ;  /* 0x0000ffff23807812 */ /* 0x000fe200078ec0ff */
[----:B------:R-:W-:Y:S01]  /*3d10*/  FADD R16, R29, R16 ;  /* 0x000000101d107221 */ /* 0x000fe20000000000 */
[----:B------:R-:W-:Y:S01]  /*3d20*/  F2FP.SATFINITE.E5M2.F32.PACK_AB_MERGE_C R38, RZ, R38, RZ ;  /* 0x00000026ff26723e */ /* 0x000fe200048060ff */
        /* <DEDUP_REMOVED lines=13> */
[----:B------:R-:W-:Y:S01]  /*3e00*/  F2FP.SATFINITE.E5M2.F32.PACK_AB_MERGE_C R24, RZ, R24, RZ ;  /* 0x00000018ff18723e */ /* 0x000fe200048060ff */
        /* <DEDUP_REMOVED lines=10> */
[----:B------:R-:W-:Y:S01]  /*3eb0*/  F2FP.SATFINITE.E5M2.F32.PACK_AB_MERGE_C R39, RZ, R39, RZ ;  /* 0x00000027ff27723e */ /* 0x000fe200048060ff */
[-C--:B------:R-:W-:Y:S01]  /*3ec0*/  FMUL R30, R49, R6.reuse ;  /* 0x00000006311e7220 */ /* 0x080fe20000400000 */
[----:B------:R-:W-:Y:S01]  /*3ed0*/  FMUL R32, R43, R6 ;  /* 0x000000062b207220 */ /* 0x000fe20000400000 */
[----:B------:R-:W-:Y:S02]  /*3ee0*/  F2FP.SATFINITE.E5M2.F32.PACK_AB_MERGE_C R26, RZ, R16, RZ ;  /* 0x00000010ff1a723e */ /* 0x000fe400048060ff */
[----:B------:R-:W-:Y:S01]  /*3ef0*/  IMAD.U32 R43, R39, 0x10000, RZ ;  /* 0x00010000272b7824 */ /* 0x000fe200078e00ff */
[----:B------:R-:W-:-:S02]  /*3f00*/  F2FP.SATFINITE.E5M2.F32.PACK_AB_MERGE_C R29, RZ, R29, RZ ;  /* 0x0000001dff1d723e */ /* 0x000fc400048060ff */
[----:B------:R-:W-:Y:S02]  /*3f10*/  PRMT R16, R26, 0x7104, RZ ;  /* 0x000071041a107816 */ /* 0x000fe400000000ff */
[----:B------:R-:W-:Y:S02]  /*3f20*/  F2FP.SATFINITE.E5M2.F32.PACK_AB_MERGE_C R30, RZ, R30, RZ ;  /* 0x0000001eff1e723e */ /* 0x000fe400048060ff */
[----:B------:R-:W-:Y:S02]  /*3f30*/  LOP3.LUT R21, R25, 0xffff, RZ, 0xc0, !PT ;  /* 0x0000ffff19157812 */ /* 0x000fe400078ec0ff */
[----:B------:R-:W-:Y:S02]  /*3f40*/  F2FP.SATFINITE.E5M2.F32.PACK_AB_MERGE_C R32, RZ, R32, RZ ;  /* 0x00000020ff20723e */ /* 0x000fe400048060ff */
        /* <DEDUP_REMOVED lines=18> */
[----:B------:R-:W-:Y:S01]  /*4070*/  F2FP.SATFINITE.E5M2.F32.PACK_AB_MERGE_C R34, RZ, R36, RZ ;  /* 0x00000024ff22723e */ /* 0x000fe200048060ff */
        /* <DEDUP_REMOVED lines=10> */
[----:B------:R-:W-:Y:S02]  /*4120*/  F2FP.SATFINITE.E5M2.F32.PACK_AB_MERGE_C R25, RZ, R25, RZ ;  /* 0x00000019ff19723e */ /* 0x000fe400048060ff */
[----:B------:R-:W-:Y:S02]  /*4130*/  LOP3.LUT R16, R16, 0xff0000, R43, 0xf8, !PT ;  /* 0x00ff000010107812 */ /* 0x000fe400078ef82b */
[----:B------:R-:W-:Y:S02]  /*4140*/  F2FP.SATFINITE.E5M2.F32.PACK_AB_MERGE_C R42, RZ, R33, RZ ;  /* 0x00000021ff2a723e */ /* 0x000fe400048060ff */
[----:B------:R-:W-:Y:S01]  /*4150*/  F2FP.SATFINITE.E5M2.F32.PACK_AB_MERGE_C R43, RZ, R36, RZ ;  /* 0x00000024ff2b723e */ /* 0x000fe200048060ff */
        /* <DEDUP_REMOVED lines=30> */
.L_x_28395:
[----:B------:R-:W-:Y:S05]  /*4340*/  BSYNC.RECONVERGENT B0 ;  /* 0x0000000000007941 */ /* 0x000fea0003800200 */
.L_x_28394:
        /* <DEDUP_REMOVED lines=22> */
.L_x_28397:
[----:B------:R-:W-:Y:S05]  /*44b0*/  BSYNC.RECONVERGENT B0 ;  /* 0x0000000000007941 */ /* 0x000fea0003800200 */
.L_x_28396:
        /* <DEDUP_REMOVED lines=20> */
.L_x_28399:
[----:B------:R-:W-:Y:S05]  /*4600*/  BSYNC.RECONVERGENT B0 ;  /* 0x0000000000007941 */ /* 0x000fea0003800200 */
.L_x_28398:
        /* <DEDUP_REMOVED lines=20> */
.L_x_28401:
[----:B------:R-:W-:Y:S05]  /*4750*/  BSYNC.RECONVERGENT B0 ;  /* 0x0000000000007941 */ /* 0x000fea0003800200 */
.L_x_28400:
        /* <DEDUP_REMOVED lines=19> */
.L_x_28403:
[----:B------:R-:W-:Y:S05]  /*4890*/  BSYNC.RECONVERGENT B0 ;  /* 0x0000000000007941 */ /* 0x000fea0003800200 */
.L_x_28402:
        /* <DEDUP_REMOVED lines=19> */
.L_x_28405:
[----:B------:R-:W-:Y:S05]  /*49d0*/  BSYNC.RECONVERGENT B0 ;  /* 0x0000000000007941 */ /* 0x000fea0003800200 */
.L_x_28404:
        /* <DEDUP_REMOVED lines=32> */
[----:B------:R-:W-:Y:S01]  /*4be0*/  F2FP.SATFINITE.E5M2.F32.PACK_AB_MERGE_C R33, RZ, R33, RZ ;  /* 0x00000021ff21723e */ /* 0x000fe200048060ff */
[----:B------:R0:W5:Y:S01]  /*4bf0*/  @P3 LDG.E.64 R22, desc[UR4][R64.64] ;  /* 0x0000000440163981 */ /* 0x000162000c1e1b00 */
[----:B------:R-:W-:-:S02]  /*4c00*/  F2FP.SATFINITE.E5M2.F32.PACK_AB_MERGE_C R95, RZ, R95, RZ ;  /* 0x0000005fff5f723e */ /* 0x000fc400048060ff */
[----:B------:R-:W-:Y:S01]  /*4c10*/  F2FP.SATFINITE.E5M2.F32.PACK_AB_MERGE_C R18, RZ, R18, RZ ;  /* 0x00000012ff12723e */ /* 0x000fe200048060ff */
[----:B------:R-:W-:Y:S01]  /*4c20*/  FADD R108, R45, R108 ;  /* 0x0000006c2d6c7221 */ /* 0x000fe20000000000 */
[----:B------:R-:W-:Y:S01]  /*4c30*/  F2FP.SATFINITE.E5M2.F32.PACK_AB_MERGE_C R14, RZ, R14, RZ ;  /* 0x0000000eff0e723e */ /* 0x000fe200048060ff */
[----:B------:R-:W-:Y:S01]  /*4c40*/  IMAD.U32 R40, R71, 0x10000, RZ ;  /* 0x0001000047287824 */ /* 0x000fe200078e00ff */
[----:B------:R-:W-:Y:S01]  /*4c50*/  FMNMX3 R42, |R39|, R28, |R34|, !PT ;  /* 0x0000001c272a7276 */ /* 0x000fe20007800622 */
[----:B------:R-:W-:Y:S01]  /*4c60*/  FADD R28, RZ, R79 ;  /* 0x0000004fff1c7221 */ /* 0x000fe20000000000 */
[----:B------:R-:W-:Y:S01]  /*4c70*/  F2FP.SATFINITE.E5M2.F32.PACK_AB_MERGE_C R97, RZ, R97, RZ ;  /* 0x00000061ff61723e */ /* 0x000fe200048060ff */
        /* <DEDUP_REMOVED lines=11> */
[----:B------:R-:W-:Y:S01]  /*4d30*/  F2FP.SATFINITE.E5M2.F32.PACK_AB_MERGE_C R70, RZ, R70, RZ ;  /* 0x00000046ff46723e */ /* 0x000fe200048060ff */
[----:B------:R-:W-:Y:S01]  /*4d40*/  IMAD.U32 R101, R80, 0x10000, RZ ;  /* 0x0001000050657824 */ /* 0x000fe200078e00ff */
[----:B------:R-:W-:Y:S01]  /*4d50*/  LOP3.LUT R30, R30, 0xff0000, RZ, 0xc0, !PT ;  /* 0x00ff00001e1e7812 */ /* 0x000fe200078ec0ff */
[----:B------:R0:W5:Y:S01]  /*4d60*/  @P3 LDG.E.64 R24, desc[UR4][R62.64] ;  /* 0x000000043e183981 */ /* 0x000162000c1e1b00 */
[----:B------:R-:W-:Y:S01]  /*4d70*/  LOP3.LUT R32, R47, 0xff00, R32, 0xf8, !PT ;  /* 0x0000ff002f207812 */ /* 0x000fe200078ef820 */
[----:B------:R-:W-:-:S02]  /*4d80*/  IMAD.U32 R47, R72, 0x10000, RZ ;  /* 0x00010000482f7824 */ /* 0x000fc400078e00ff */
[-C--:B------:R-:W-:Y:S01]  /*4d90*/  FMUL R78, R40, R6.reuse ;  /* 0x00000006284e7220 */ /* 0x080fe20000400000 */
[----:B------:R-:W-:Y:S02]  /*4da0*/  SHF.R.U32.HI R38, RZ, 0x10, R71 ;  /* 0x00000010ff267819 */ /* 0x000fe40000011647 */
[----:B------:R-:W-:Y:S02]  /*4db0*/  F2FP.SATFINITE.E5M2.F32.PACK_AB_MERGE_C R71, RZ, R35, RZ ;  /* 0x00000023ff47723e */ /* 0x000fe400048060ff */
[----:B------:R-:W-:Y:S02]  /*4dc0*/  LOP3.LUT R28, R70, 0xff, RZ, 0xc0, !PT ;  /* 0x000000ff461c7812 */ /* 0x000fe400078ec0ff */
[----:B------:R-:W-:Y:S01]  /*4dd0*/  LOP3.LUT R45, R30, 0xffff, R45, 0xf8, !PT ;  /* 0x0000ffff1e2d7812 */ /* 0x000fe200078ef82d */
[----:B------:R-:W-:Y:S01]  /*4de0*/  FMUL R30, R47, R6 ;  /* 0x000000062f1e7220 */ /* 0x000fe20000400000 */
[----:B------:R-:W-:Y:S01]  /*4df0*/  F2FP.SATFINITE.E5M2.F32.PACK_AB_MERGE_C R78, RZ, R78, RZ ;  /* 0x0000004eff4e723e */ /* 0x000fe200048060ff */
[----:B------:R-:W-:-:S03]  /*4e00*/  IMAD R28, R71, 0x100, R28 ;  /* 0x00000100471c7824 */ /* 0x000fc600078e021c */
[----:B------:R-:W-:Y:S01]  /*4e10*/  F2FP.SATFINITE.E5M2.F32.PACK_AB_MERGE_C R35, RZ, R30, RZ ;  /* 0x0000001eff23723e */ /* 0x000fe200048060ff */
        /* <DEDUP_REMOVED lines=17> */
[----:B------:R-:W-:Y:S01]  /*4f30*/  F2FP.SATFINITE.E5M2.F32.PACK_AB_MERGE_C R19, RZ, R38, RZ ;  /* 0x00000026ff13723e */ /* 0x000fe200048060ff */
[----:B------:R-:W-:Y:S01]  /*4f40*/  FADD R50, R47, R50 ;  /* 0x000000322f327221 */ /* 0x000fe20000000000 */
[----:B------:R-:W-:Y:S01]  /*4f50*/  F2FP.SATFINITE.E5M2.F32.PACK_AB_MERGE_C R28, RZ, R28, RZ ;  /* 0x0000001cff1c723e */ /* 0x000fe200048060ff */
        /* <DEDUP_REMOVED lines=11> */
[----:B------:R-:W-:Y:S01]  /*5010*/  F2FP.SATFINITE.E5M2.F32.PACK_AB_MERGE_C R72, RZ, R72, RZ ;  /* 0x00000048ff48723e */ /* 0x000fe200048060ff */
[----:B------:R-:W-:Y:S01]  /*5020*/  IMAD.SHL.U32 R43, R42, 0x1000000, RZ ;  /* 0x010000002a2b7824 */ /* 0x000fe200078e00ff */
[----:B------:R-:W-:Y:S01]  /*5030*/  F2FP.SATFINITE.E5M2.F32.PACK_AB_MERGE_C R98, RZ, R98, RZ ;  /* 0x00000062ff62723e */ /* 0x000fe200048060ff */
[----:B------:R-:W-:Y:S01]  /*5040*/  FMUL R106, R49, R6 ;  /* 0x00000006316a7220 */ /* 0x000fe20000400000 */
[----:B------:R-:W-:Y:S01]  /*5050*/  F2FP.SATFINITE.E5M2.F32.PACK_AB_MERGE_C R48, RZ, R48, RZ ;  /* 0x00000030ff30723e */ /* 0x000fe200048060ff */
[----:B------:R-:W-:Y:S02]  /*5060*/  IMAD.U32 R63, R73, 0x10000, RZ ;  /* 0x00010000493f7824 */ /* 0x000fe400078e00ff */
[----:B------:R-:W-:Y:S01]  /*5070*/  FMUL R73, R65, R6 ;  /* 0x0000000641497220 */ /* 0x000fe20000400000 */
[----:B------:R-:W-:Y:S01]  /*5080*/  IMAD.U32 R42, R28, 0x10000, RZ ;  /* 0x000100001c2a7824 */ /* 0x000fe200078e00ff */
[----:B------:R-:W-:Y:S01]  /*5090*/  F2FP.SATFINITE.E5M2.F32.PACK_AB_MERGE_C R99, RZ, R99, RZ ;  /* 0x00000063ff63723e */ /* 0x000fe200048060ff */
[----:B------:R-:W-:Y:S01]  /*50a0*/  IMAD.U32 R49, R46, 0x10000, RZ ;  /* 0x000100002e317824 */ /* 0x000fe200078e00ff */
[----:B------:R-:W-:Y:S01]  /*50b0*/  LOP3.LUT R38, R98, 0xff, RZ, 0xc0, !PT ;  /* 0x000000ff62267812 */ /* 0x000fe200078ec0ff */
[----:B------:R-:W-:Y:S01]  /*50c0*/  IMAD.U32 R39, R72, 0x10000, RZ ;  /* 0x0001000048277824 */ /* 0x000fe200078e00ff */
[----:B------:R-:W-:Y:S01]  /*50d0*/  F2FP.SATFINITE.E5M2.F32.PACK_AB_MERGE_C R94, RZ, R94, RZ ;  /* 0x0000005eff5e723e */ /* 0x000fe200048060ff */
[----:B------:R-:W-:Y:S01]  /*50e0*/  IMAD.SHL.U32 R103, R48, 0x100, RZ ;  /* 0x0000010030677824 */ /* 0x000fe200078e00ff */
[----:B------:R-:W-:-:S02]  /*50f0*/  LOP3.LUT R44, R45, 0xff000000, R44, 0xf8, !PT ;  /* 0xff0000002d2c7812 */ /* 0x000fc400078ef82c */
[----:B------:R-:W-:Y:S02]  /*5100*/  F2FP.SATFINITE.E5M2.F32.PACK_AB_MERGE_C R106, RZ, R106, RZ ;  /* 0x0000006aff6a723e */ /* 0x000fe400048060ff */
[----:B------:R-:W-:Y:S01]  /*5110*/  LOP3.LUT R45, R43, R32, R42, 0xfe, !PT ;  /* 0x000000202b2d7212 */ /* 0x000fe200078efe2a */
[----:B------:R-:W-:Y:S01]  /*5120*/  IMAD R38, R99, 0x100, R38 ;  /* 0x0000010063267824 */ /* 0x000fe200078e0226 */
[----:B------:R-:W-:Y:S01]  /*5130*/  LOP3.LUT R32, R94, 0xffff, RZ, 0xc0, !PT ;  /* 0x0000ffff5e207812 */ /* 0x000fe200078ec0ff */
[----:B------:R-:W-:Y:S01]  /*5140*/  VIADD R29, R4, 0x2 ;  /* 0x00000002041d7836 */ /* 0x000fe20000000000 */
[----:B------:R-:W-:Y:S02]  /*5150*/  F2FP.SATFINITE.E5M2.F32.PACK_AB_MERGE_C R73, RZ, R73, RZ ;  /* 0x00000049ff49723e */ /* 0x000fe400048060ff */
        /* <DEDUP_REMOVED lines=24> */
[----:B------:R-:W-:Y:S01]  /*52e0*/  F2FP.SATFINITE.E5M2.F32.PACK_AB_MERGE_C R79, RZ, R79, RZ ;  /* 0x0000004fff4f723e */ /* 0x000fe200048060ff */
[----:B------:R-:W-:Y:S01]  /*52f0*/  FMUL R31, R69, R6 ;  /* 0x00000006451f7220 */ /* 0x000fe20000400000 */
[----:B------:R-:W-:Y:S01]  /*5300*/  F2FP.SATFINITE.E5M2.F32.PACK_AB_MERGE_C R74, RZ, R74, RZ ;  /* 0x0000004aff4a723e */ /* 0x000fe200048060ff */
[----:B------:R0:W-:Y:S01]  /*5310*/  STS.64 [R30], R44 ;  /* 0x0000002c1e007388 */ /* 0x0001e20000000a00 */
[----:B------:R-:W-:Y:S01]  /*5320*/  LOP3.LUT R43, R79, 0xffff, RZ, 0xc0, !PT ;  /* 0x0000ffff4f2b7812 */ /* 0x000fe200078ec0ff */
[----:B------:R-:W-:Y:S01]  /*5330*/  FADD R68, R65, R68 ;  /* 0x0000004441447221 */ /* 0x000fe20000000000 */
[----:B------:R-:W-:-:S02]  /*5340*/  F2FP.SATFINITE.E5M2.F32.PACK_AB_MERGE_C R40, RZ, R40, RZ ;  /* 0x00000028ff28723e */ /* 0x000fc400048060ff */
[----:B------:R-:W-:Y:S02]  /*5350*/  F2FP.SATFINITE.E5M2.F32.PACK_AB_MERGE_C R31, RZ, R31, RZ ;  /* 0x0000001fff1f723e */ /* 0x000fe400048060ff */
        /* <DEDUP_REMOVED lines=16> */
[----:B------:R-:W-:Y:S01]  /*5460*/  F2FP.SATFINITE.E5M2.F32.PACK_AB_MERGE_C R49, RZ, R49, RZ ;  /* 0x00000031ff31723e */ /* 0x000fe200048060ff */
[----:B------:R-:W-:Y:S01]  /*5470*/  FMUL R48, R76, R6 ;  /* 0x000000064c307220 */ /* 0x000fe20000400000 */
[----:B------:R-:W-:Y:S01]  /*5480*/  FADD R68, R63, R68 ;  /* 0x000000443f447221 */ /* 0x000fe20000000000 */
[----:B0-----:R-:W-:-:S02]  /*5490*/  IMAD.U32 R89, R75, 0x10000, RZ ;  /* 0x000100004b597824 */ /* 0x001fc400078e00ff */
[----:B------:R-:W-:Y:S01]  /*54a0*/  IMAD.U32 R80, R49, 0x10000, RZ ;  /* 0x0001000031507824 */ /* 0x000fe200078e00ff */
[----:B------:R-:W-:Y:S02]  /*54b0*/  F2FP.SATFINITE.E5M2.F32.PACK_AB_MERGE_C R48, RZ, R48, RZ ;  /* 0x00000030ff30723e */ /* 0x000fe400048060ff */
        /* <DEDUP_REMOVED lines=37> */
[----:B---3--:R-:W-:Y:S01]  /*5710*/  F2FP.SATFINITE.E5M2.F32.PACK_AB_MERGE_C R64, RZ, R69, RZ ;  /* 0x00000045ff40723e */ /* 0x008fe200048060ff */
[----:B------:R-:W-:Y:S01]  /*5720*/  FMUL R69, R63, R6 ;  /* 0x000000063f457220 */ /* 0x000fe20000400000 */
[----:B0-----:R-:W-:Y:S01]  /*5730*/  FADD R21, R61, R104 ;  /* 0x000000683d157221 */ /* 0x001fe20000000000 */
[----:B------:R-:W-:Y:S01]  /*5740*/  FADD R61, RZ, R102 ;  /* 0x00000066ff3d7221 */ /* 0x000fe20000000000 */
[----:B------:R-:W-:Y:S01]  /*5750*/  F2FP.SATFINITE.E5M2.F32.PACK_AB_MERGE_C R93, RZ, R60, RZ ;  /* 0x0000003cff5d723e */ /* 0x000fe200048060ff */
[----:B------:R-:W-:Y:S02]  /*5760*/  IMAD.U32 R105, R105, 0x10000, RZ ;  /* 0x0001000069697824 */ /* 0x000fe400078e00ff */
[----:B--2---:R-:W-:Y:S01]  /*5770*/  FADD R60, R108, R61 ;  /* 0x0000003d6c3c7221 */ /* 0x004fe20000000000 */
[----:B------:R-:W-:Y:S01]  /*5780*/  F2FP.SATFINITE.E5M2.F32.PACK_AB_MERGE_C R61, RZ, R69, RZ ;  /* 0x00000045ff3d723e */ /* 0x000fe200048060ff */
        /* <DEDUP_REMOVED lines=11> */
[----:B------:R-:W-:Y:S02]  /*5840*/  F2FP.SATFINITE.E5M2.F32.PACK_AB_MERGE_C R91, RZ, R91, RZ ;  /* 0x0000005bff5b723e */ /* 0x000fe400048060ff */
[----:B------:R-:W-:Y:S02]  /*5850*/  F2FP.SATFINITE.E5M2.F32.PACK_AB_MERGE_C R51, RZ, R51, RZ ;  /* 0x00000033ff33723e */ /* 0x000fe400048060ff */
        /* <DEDUP_REMOVED lines=27> */
.L_x_28407:
[----:B------:R-:W-:Y:S05]  /*5a10*/  BSYNC.RECONVERGENT B0 ;  /* 0x0000000000007941 */ /* 0x000fea0003800200 */
.L_x_28406:
        /* <DEDUP_REMOVED lines=17> */
.L_x_28409:
[----:B------:R-:W-:Y:S05]  /*5b30*/  BSYNC.RECONVERGENT B0 ;  /* 0x0000000000007941 */ /* 0x000fea0003800200 */
.L_x_28408:
        /* <DEDUP_REMOVED lines=11> */
[----:B------:R-:W-:Y:S01]  /*5bf0*/  F2FP.SATFINITE.E5M2.F32.PACK_AB_MERGE_C R71, RZ, R71, RZ ;  /* 0x00000047ff47723e */ /* 0x000fe200048060ff */
[----:B------:R-:W-:Y:S01]  /*5c00*/  IMAD.U32 R89, R89, 0x10000, RZ ;  /* 0x0001000059597824 */ /* 0x000fe200078e00ff */
[----:B------:R-:W-:Y:S01]  /*5c10*/  F2FP.SATFINITE.E5M2.F32.PACK_AB_MERGE_C R70, RZ, R70, RZ ;  /* 0x00000046ff46723e */ /* 0x000fe200048060ff */
[----:B------:R-:W-:Y:S01]  /*5c20*/  FADD R100, R105, R88 ;  /* 0x0000005869647221 */ /* 0x000fe20000000000 */
[----:B------:R-:W-:Y:S01]  /*5c30*/  IMAD.U32 R83, R83, 0x10000, RZ ;  /* 0x0001000053537824 */ /* 0x000fe200078e00ff */
[----:B------:R-:W-:Y:S01]  /*5c40*/  F2FP.SATFINITE.E5M2.F32.PACK_AB_MERGE_C R17, RZ, R17, RZ ;  /* 0x00000011ff11723e */ /* 0x000fe200048060ff */
        /* <DEDUP_REMOVED lines=15> */
[----:B------:R-:W-:Y:S01]  /*5d40*/  F2FP.SATFINITE.E5M2.F32.PACK_AB_MERGE_C R16, RZ, R16, RZ ;  /* 0x00000010ff10723e */ /* 0x000fe200048060ff */
[----:B------:R-:W-:Y:S01]  /*5d50*/  BSSY.RECONVERGENT B0, `(.L_x_28410) ;  /* 0x0000020000007945 */ /* 0x000fe20003800200 */
[----:B------:R-:W-:-:S02]  /*5d60*/  SHF.R.U64 R95, R26, 0x10, R27 ;  /* 0x000000101a5f7819 */ /* 0x000fc4000000121b */
[----:B------:R-:W-:Y:S02]  /*5d70*/  FMNMX3 R98, |R97|, R98, |R90|, !PT ;  /* 0x0000006261627276 */ /* 0x000fe4000780065a */
[----:B------:R-:W-:Y:S01]  /*5d80*/  LOP3.LUT R26, R16, 0xffff, RZ, 0xc0, !PT ;  /* 0x0000ffff101a7812 */ /* 0x000fe200078ec0ff */
[----:B------:R-:W-:Y:S01]  /*5d90*/  IMAD.U32 R95, R95, 0x10000, RZ ;  /* 0x000100005f5f7824 */ /* 0x000fe200078e00ff */
[----:B------:R-:W-:Y:S02]  /*5da0*/  F2FP.SATFINITE.E5M2.F32.PACK_AB_MERGE_C R90, RZ, R105, RZ ;  /* 0x00000069ff5a723e */ /* 0x000fe400048060ff */
        /* <DEDUP_REMOVED lines=26> */
.L_x_28411:
[----:B------:R-:W-:Y:S05]  /*5f50*/  BSYNC.RECONVERGENT B0 ;  /* 0x0000000000007941 */ /* 0x000fea0003800200 */
.L_x_28410:
        /* <DEDUP_REMOVED lines=19> */
.L_x_28413:
[----:B------:R-:W-:Y:S05]  /*6090*/  BSYNC.RECONVERGENT B0 ;  /* 0x0000000000007941 */ /* 0x000fea0003800200 */
.L_x_28412:
[-C--:B------:R-:W-:Y:S01]  /*60a0*/  FMUL R79, R99, R6.reuse ;  /* 0x00000006634f7220 */ /* 0x080fe20000400000 */
[--C-:B------:R-:W-:Y:S01]  /*60b0*/  SHF.R.U32.HI R33, RZ, 0x10, R25.reuse ;  /* 0x00000010ff217819 */ /* 0x100fe20000011619 */
[-C--:B------:R-:W-:Y:S01]  /*60c0*/  FMUL R80, R103, R6.reuse ;  /* 0x0000000667507220 */ /* 0x080fe20000400000 */
[----:B------:R-:W-:Y:S01]  /*60d0*/  IMAD.U32 R113, R25, 0x10000, RZ ;  /* 0x0001000019717824 */ /* 0x000fe200078e00ff */
[----:B------:R-:W-:Y:S01]  /*60e0*/  SHF.R.U64 R104, R24, 0x10, R25 ;  /* 0x0000001018687819 */ /* 0x000fe20000001219 */
[----:B-1----:R-:W-:Y:S01]  /*60f0*/  FMUL R76, R97, R6 ;  /* 0x00000006614c7220 */ /* 0x002fe20000400000 */
[----:B------:R-:W-:Y:S01]  /*6100*/  F2FP.SATFINITE.E5M2.F32.PACK_AB_MERGE_C R79, RZ, R79, RZ ;  /* 0x0000004fff4f723e */ /* 0x000fe200048060ff */
[----:B------:R-:W-:Y:S01]  /*6110*/  IMAD.U32 R33, R33, 0x10000, RZ ;  /* 0x0001000021217824 */ /* 0x000fe200078e00ff */
[----:B------:R-:W-:Y:S01]  /*6120*/  F2FP.SATFINITE.E5M2.F32.PACK_AB_MERGE_C R80, RZ, R80, RZ ;  /* 0x00000050ff50723e */ /* 0x000fe200048060ff */
[-C--:B0-----:R-:W-:Y:S01]  /*6130*/  FMUL R77, R113, R6.reuse ;  /* 0x00000006714d7220 */ /* 0x081fe20000400000 */
[----:B------:R-:W-:Y:S01]  /*6140*/  LOP3.LUT R25, R79, 0xff, RZ, 0xc0, !PT ;  /* 0x000000ff4f197812 */ /* 0x000fe200078ec0ff */
[-C--:B------:R-:W-:Y:S01]  /*6150*/  FMUL R78, R33, R6.reuse ;  /* 0x00000006214e7220 */ /* 0x080fe20000400000 */
[CC--:B------:R-:W-:Y:S01]  /*6160*/  FMUL R73, R102.reuse, R6.reuse ;  /* 0x0000000666497220 */ /* 0x0c0fe20000400000 */
[----:B------:R-:W-:Y:S01]  /*6170*/  FADD R72, R102, R75 ;  /* 0x0000004b66487221 */ /* 0x000fe20000000000 */
[----:B------:R-:W-:Y:S01]  /*6180*/  FMUL R75, R101, R6 ;  /* 0x00000006654b7220 */ /* 0x000fe20000400000 */
[----:B------:R-:W-:Y:S01]  /*6190*/  IMAD R25, R80, 0x100, R25 ;  /* 0x0000010050197824 */ /* 0x000fe200078e0219 */
[----:B------:R-:W-:Y:S01]  /*61a0*/  F2FP.SATFINITE.E5M2.F32.PACK_AB_MERGE_C R77, RZ, R77, RZ ;  /* 0x0000004dff4d723e */ /* 0x000fe200048060ff */
[----:B------:R-:W-:Y:S01]  /*61b0*/  IMAD.U32 R105, R23, 0x10000, RZ ;  /* 0x0001000017697824 */ /* 0x000fe200078e00ff */
[----:B------:R-:W-:Y:S01]  /*61c0*/  F2FP.SATFINITE.E5M2.F32.PACK_AB_MERGE_C R78, RZ, R78, RZ ;  /* 0x0000004eff4e723e */ /* 0x000fe200048060ff */
[----:B------:R-:W-:Y:S01]  /*61d0*/  FADD R102, RZ, R97 ;  /* 0x00000061ff667221 */ /* 0x000fe20000000000 */
[----:B------:R-:W-:Y:S01]  /*61e0*/  F2FP.SATFINITE.E5M2.F32.PACK_AB_MERGE_C R76, RZ, R76, RZ ;  /* 0x0000004cff4c723e */ /* 0x000fe200048060ff */
[----:B------:R-:W-:Y:S01]  /*61f0*/  FMUL R74, R105, R6 ;  /* 0x00000006694a7220 */ /* 0x000fe20000400000 */
[----:B------:R-:W-:Y:S01]  /*6200*/  F2FP.SATFINITE.E5M2.F32.PACK_AB_MERGE_C R73, RZ, R73, RZ ;  /* 0x00000049ff49723e */ /* 0x000fe200048060ff */
[----:B------:R-:W-:Y:S01]  /*6210*/  IMAD.U32 R35, R78, 0x10000, RZ ;  /* 0x000100004e237824 */ /* 0x000fe200078e00ff */
[----:B------:R-:W-:Y:S01]  /*6220*/  LOP3.LUT R94, R25, 0xffff, RZ, 0xc0, !PT ;  /* 0x0000ffff195e7812 */ /* 0x000fe200078ec0ff */
[----:B------:R-:W-:Y:S01]  /*6230*/  IMAD.U32 R25, R77, 0x10000, RZ ;  /* 0x000100004d197824 */ /* 0x000fe200078e00ff */
[----:B------:R-:W-:Y:S01]  /*6240*/  F2FP.SATFINITE.E5M2.F32.PACK_AB_MERGE_C R75, RZ, R75, RZ ;  /* 0x0000004bff4b723e */ /* 0x000fe200048060ff */
        /* <DEDUP_REMOVED lines=9> */
[----:B------:R-:W-:Y:S01]  /*62e0*/  F2FP.SATFINITE.E5M2.F32.PACK_AB_MERGE_C R74, RZ, R74, RZ ;  /* 0x0000004aff4a723e */ /* 0x000fe200048060ff */
        /* <DEDUP_REMOVED lines=19> */
[----:B------:R-:W-:Y:S01]  /*6420*/  F2FP.SATFINITE.E5M2.F32.PACK_AB_MERGE_C R83, RZ, R95, RZ ;  /* 0x0000005fff53723e */ /* 0x000fe200048060ff */
[C---:B------:R-:W-:Y:S01]  /*6430*/  FADD R95, R23.reuse, R104 ;  /* 0x00000068175f7221 */ /* 0x040fe20000000000 */
[----:B------:R-:W-:Y:S01]  /*6440*/  F2FP.SATFINITE.E5M2.F32.PACK_AB_MERGE_C R89, RZ, R89, RZ ;  /* 0x00000059ff59723e */ /* 0x000fe200048060ff */
[----:B------:R-:W-:Y:S01]  /*6450*/  FMUL R23, R23, R6 ;  /* 0x0000000617177220 */ /* 0x000fe20000400000 */
[----:B------:R-:W-:Y:S01]  /*6460*/  FMNMX3 R98, |R33|, R82, |R81|, !PT ;  /* 0x0000005221627276 */ /* 0x000fe20007800651 */
[----:B------:R-:W-:Y:S01]  /*6470*/  IMAD.SHL.U32 R83, R83, 0x100, RZ ;  /* 0x0000010053537824 */ /* 0x000fe200078e00ff */
[----:B------:R-:W-:Y:S01]  /*6480*/  LOP3.LUT R89, R89, 0xffff, RZ, 0xc0, !PT ;  /* 0x0000ffff59597812 */ /* 0x000fe200078ec0ff */
[----:B------:R-:W-:Y:S01]  /*6490*/  FADD R100, R113, R106 ;  /* 0x0000006a71647221 */ /* 0x000fe20000000000 */
[----:B------:R-:W-:Y:S01]  /*64a0*/  F2FP.SATFINITE.E5M2.F32.PACK_AB_MERGE_C R88, RZ, R88, RZ ;  /* 0x00000058ff58723e */ /* 0x000fe200048060ff */
[----:B------:R-:W-:Y:S01]  /*64b0*/  BSSY.RECONVERGENT B0, `(.L_x_28414) ;  /* 0x000002c000007945 */ /* 0x000fe20003800200 */
[----:B------:R-:W-:Y:S01]  /*64c0*/  F2FP.SATFINITE.E5M2.F32.PACK_AB_MERGE_C R82, RZ, R97, RZ ;  /* 0x00000061ff52723e */ /* 0x000fe200048060ff */
[----:B------:R-:W-:Y:S01]  /*64d0*/  IMAD.SHL.U32 R104, R89, 0x1000000, RZ ;  /* 0x0100000059687824 */ /* 0x000fe200078e00ff */
[----:B------:R-:W-:-:S02]  /*64e0*/  LOP3.LUT R81, R83, 0xff, R88, 0xf8, !PT ;  /* 0x000000ff53517812 */ /* 0x000fc400078ef858 */
[----:B------:R-:W-:Y:S02]  /*64f0*/  LOP3.LUT R97, R82, 0xffff, RZ, 0xc0, !PT ;  /* 0x0000ffff52617812 */ /* 0x000fe400078ec0ff */
[----:B------:R-:W-:Y:S02]  /*6500*/  LOP3.LUT R106, R81, 0xffff, RZ, 0xc0, !PT ;  /* 0x0000ffff516a7812 */ /* 0x000fe400078ec0ff */
[----:B------:R-:W-:Y:S01]  /*6510*/  LOP3.LUT R33, R27, R104, RZ, 0xfc, !PT ;  /* 0x000000681b217212 */ /* 0x000fe200078efcff */
[----:B------:R-:W-:Y:S01]  /*6520*/  IMAD.SHL.U32 R81, R97, 0x1000000, RZ ;  /* 0x0100000061517824 */ /* 0x000fe200078e00ff */
[----:B------:R-:W-:Y:S01]  /*6530*/  F2FP.SATFINITE.E5M2.F32.PACK_AB_MERGE_C R23, RZ, R23, RZ ;  /* 0x00000017ff17723e */ /* 0x000fe200048060ff */
        /* <DEDUP_REMOVED lines=15> */
[----:B------:R-:W-:Y:S01]  /*6630*/  F2FP.SATFINITE.E5M2.F32.PACK_AB_MERGE_C R81, RZ, R81, RZ ;  /* 0x00000051ff51723e */ /* 0x000fe200048060ff */
        /* <DEDUP_REMOVED lines=19> */
.L_x_28415:
[----:B------:R-:W-:Y:S05]  /*6770*/  BSYNC.RECONVERGENT B0 ;  /* 0x0000000000007941 */ /* 0x000fea0003800200 */
.L_x_28414:
[--C-:B0-----:R-:W-:Y:S01]  /*6780*/  SHF.R.U64 R94, R38, 0x10, R39.reuse ;  /* 0x00000010265e7819 */ /* 0x101fe20000001227 */
[----:B------:R-:W-:Y:S01]  /*6790*/  IMAD.U32 R18, R39, 0x10000, RZ ;  /* 0x0001000027127824 */ /* 0x000fe200078e00ff */
[----:B------:R-:W-:Y:S01]  /*67a0*/  F2FP.SATFINITE.E5M2.F32.PACK_AB_MERGE_C R91, RZ, R105, RZ ;  /* 0x00000069ff5b723e */ /* 0x000fe200048060ff */
        /* <DEDUP_REMOVED lines=10> */
[----:B------:R-:W-:Y:S02]  /*6850*/  F2FP.SATFINITE.E5M2.F32.PACK_AB_MERGE_C R40, RZ, R102, RZ ;  /* 0x00000066ff28723e */ /* 0x000fe400048060ff */
        /* <DEDUP_REMOVED lines=12> */
[----:B------:R-:W-:-:S02]  /*6920*/  F2FP.SATFINITE.E5M2.F32.PACK_AB_MERGE_C R95, RZ, R94, RZ ;  /* 0x0000005eff5f723e */ /* 0x000fc400048060ff */
[----:B------:R-:W-:Y:S02]  /*6930*/  F2FP.SATFINITE.E5M2.F32.PACK_AB_MERGE_C R98, RZ, R98, RZ ;  /* 0x00000062ff62723e */ /* 0x000fe400048060ff */
[----:B------:R-:W-:Y:S02]  /*6940*/  F2FP.SATFINITE.E5M2.F32.PACK_AB_MERGE_C R97, RZ, R97, RZ ;  /* 0x00000061ff61723e */ /* 0x000fe400048060ff */
[----:B------:R-:W-:Y:S02]  /*6950*/  F2FP.SATFINITE.E5M2.F32.PACK_AB_MERGE_C R94, RZ, R100, RZ ;  /* 0x00000064ff5e723e */ /* 0x000fe400048060ff */
        /* <DEDUP_REMOVED lines=27> */
.L_x_28417:
[----:B------:R-:W-:Y:S05]  /*6b10*/  BSYNC.RECONVERGENT B0 ;  /* 0x0000000000007941 */ /* 0x000fea0003800200 */
.L_x_28416:
        /* <DEDUP_REMOVED lines=22> */
[----:B------:R-:W-:Y:S01]  /*6c80*/  F2FP.SATFINITE.E5M2.F32.PACK_AB_MERGE_C R64, RZ, R64, RZ ;  /* 0x00000040ff40723e */ /* 0x000fe200048060ff */
[----:B------:R-:W-:Y:S01]  /*6c90*/  FADD R103, R47, R46 ;  /* 0x0000002e2f677221 */ /* 0x000fe20000000000 */
[----:B------:R-:W-:Y:S01]  /*6ca0*/  F2FP.SATFINITE.E5M2.F32.PACK_AB_MERGE_C R102, RZ, R102, RZ ;  /* 0x00000066ff66723e */ /* 0x000fe200048060ff */
[----:B------:R-:W-:Y:S01]  /*6cb0*/  BSSY.RECONVERGENT B0, `(.L_x_28418) ;  /* 0x0000021000007945 */ /* 0x000fe20003800200 */
[----:B------:R-:W-:Y:S01]  /*6cc0*/  F2FP.SATFINITE.E5M2.F32.PACK_AB_MERGE_C R100, RZ, R100, RZ ;  /* 0x00000064ff64723e */ /* 0x000fe200048060ff */
[----:B------:R-:W-:Y:S01]  /*6cd0*/  VIADD R50, R50, 0x2 ;  /* 0x0000000232327836 */ /* 0x000fe20000000000 */
[----:B------:R-:W-:Y:S01]  /*6ce0*/  IADD3 R43, P3, P4, R43, R54, R56 ;  /* 0x000000362b2b7210 */ /* 0x000fe20007c7e038 */
[----:B------:R-:W-:Y:S01]  /*6cf0*/  IMAD.U32 R47, R102, 0x10000, RZ ;  /* 0x00010000662f7824 */ /* 0x000fe200078e00ff */
[----:B------:R-:W-:-:S02]  /*6d00*/  F2FP.SATFINITE.E5M2.F32.PACK_AB_MERGE_C R104, RZ, R104, RZ ;  /* 0x00000068ff68723e */ /* 0x000fc400048060ff */
[----:B------:R-:W-:Y:S02]  /*6d10*/  F2FP.SATFINITE.E5M2.F32.PACK_AB_MERGE_C R105, RZ, R105, RZ ;  /* 0x00000069ff69723e */ /* 0x000fe400048060ff */
        /* <DEDUP_REMOVED lines=26> */
.L_x_28419:
[----:B------:R-:W-:Y:S05]  /*6ec0*/  BSYNC.RECONVERGENT B0 ;  /* 0x0000000000007941 */ /* 0x000fea0003800200 */
.L_x_28418:
        /* <DEDUP_REMOVED lines=22> */
.L_x_28421:
[----:B------:R-:W-:Y:S05]  /*7030*/  BSYNC.RECONVERGENT B0 ;  /* 0x0000000000007941 */ /* 0x000fea0003800200 */
.L_x_28420:
[----:B------:R-:W-:Y:S01]  /*7040*/  IMAD.X R19, R49, 0x1, R57, P2 ;  /* 0x0000000131137824 */ /* 0x000fe200010e0639 */
[----:B------:R2:W3:Y:S01]  /*7050*/  SHFL.IDX PT, R48, R65, R90, 0x1f ;  /* 0x00001f5a41307589 */ /* 0x0004e200000e0000 */
[----:B------:R-:W-:Y:S01]  /*7060*/  BSSY.RECONVERGENT B0, `(.L_x_28422) ;  /* 0x0000016000007945 */ /* 0x000fe20003800200 */
[----:B------:R-:W-:Y:S02]  /*7070*/  F2FP.SATFINITE.E5M2.F32.PACK_AB_MERGE_C R28, RZ, R28, RZ ;  /* 0x0000001cff1c723e */ /* 0x000fe400048060ff */
        /* <DEDUP_REMOVED lines=20> */
.L_x_28423:
[----:B------:R-:W-:Y:S05]  /*71c0*/  BSYNC.RECONVERGENT B0 ;  /* 0x0000000000007941 */ /* 0x000fea0003800200 */
.L_x_28422:
        /* <DEDUP_REMOVED lines=17> */
.L_x_28425:
[----:B------:R-:W-:Y:S05]  /*72e0*/  BSYNC.RECONVERGENT B0 ;  /* 0x0000000000007941 */ /* 0x000fea0003800200 */
.L_x_28424:
        /* <DEDUP_REMOVED lines=20> */
.L_x_28427:
[----:B------:R-:W-:Y:S05]  /*7430*/  BSYNC.RECONVERGENT B0 ;  /* 0x0000000000007941 */ /* 0x000fea0003800200 */
.L_x_28426:
        /* <DEDUP_REMOVED lines=21> */
.L_x_28429:
[----:B------:R-:W-:Y:S05]  /*7590*/  BSYNC.RECONVERGENT B0 ;  /* 0x0000000000007941 */ /* 0x000fea0003800200 */
.L_x_28428:
        /* <DEDUP_REMOVED lines=20> */
.L_x_28431:
[----:B------:R-:W-:Y:S05]  /*76e0*/  BSYNC.RECONVERGENT B0 ;  /* 0x0000000000007941 */ /* 0x000fea0003800200 */
.L_x_28430:
        /* <DEDUP_REMOVED lines=15> */
.L_x_28433:
[----:B------:R-:W-:Y:S05]  /*77e0*/  BSYNC.RECONVERGENT B0 ;  /* 0x0000000000007941 */ /* 0x000fea0003800200 */
.L_x_28432:
        /* <DEDUP_REMOVED lines=17> */
.L_x_28435:
[----:B------:R-:W-:Y:S05]  /*7900*/  BSYNC.RECONVERGENT B0 ;  /* 0x0000000000007941 */ /* 0x000fea0003800200 */
.L_x_28434:
        /* <DEDUP_REMOVED lines=13> */
[----:B------:R-:W-:Y:S02]  /*79e0*/  F2FP.SATFINITE.E5M2.F32.PACK_AB_MERGE_C R40, RZ, R40, RZ ;  /* 0x00000028ff28723e */ /* 0x000fe400048060ff */
[----:B------:R-:W-:Y:S01]  /*79f0*/  F2FP.SATFINITE.E5M2.F32.PACK_AB_MERGE_C R55, RZ, R42, RZ ;  /* 0x0000002aff37723e */ /* 0x000fe200048060ff */
[----:B------:R-:W-:Y:S01]  /*7a00*/  IMAD.IADD R47, R96, 0x1, -R15 ;  /* 0x00000001602f7824 */ /* 0x000fe200078e0a0f */
[----:B------:R-:W-:Y:S02]  /*7a10*/  IADD3 R46, PT, PT, R43, 0x2, R96 ;  /* 0x000000022b2e7810 */ /* 0x000fe40007ffe060 */
[----:B------:R-:W-:Y:S02]  /*7a20*/  F2FP.SATFINITE.E5M2.F32.PACK_AB_MERGE_C R57, RZ, R16, RZ ;  /* 0x00000010ff39723e */ /* 0x000fe400048060ff */
[----:B------:R-:W-:-:S02]  /*7a30*/  F2FP.SATFINITE.E5M2.F32.PACK_AB_MERGE_C R42, RZ, R17, RZ ;  /* 0x00000011ff2a723e */ /* 0x000fc400048060ff */
        /* <DEDUP_REMOVED lines=15> */
.L_x_28437:
[----:B------:R-:W-:Y:S05]  /*7b30*/  BSYNC.RECONVERGENT B0 ;  /* 0x0000000000007941 */ /* 0x000fea0003800200 */
.L_x_28436:
        /* <DEDUP_REMOVED lines=59> */
.L_x_28442:
        /* <DEDUP_REMOVED lines=48> */
.L_x_28441:
[----:B------:R-:W-:Y:S05]  /*81f0*/  BSYNC.RECONVERGENT B1 ;  /* 0x0000000000017941 */ /* 0x000fea0003800200 */
.L_x_28440:
        /* <DEDUP_REMOVED lines=35> */
.L_x_28439:
[----:B------:R-:W-:Y:S05]  /*8430*/  BSYNC.RECONVERGENT B0 ;  /* 0x0000000000007941 */ /* 0x000fea0003800200 */
.L_x_28438:
        /* <DEDUP_REMOVED lines=26> */
.L_x_28447:
        /* <DEDUP_REMOVED lines=48> */
.L_x_28446:
[----:B------:R-:W-:Y:S05]  /*88e0*/  BSYNC.RECONVERGENT B1 ;  /* 0x0000000000017941 */ /* 0x000fea0003800200 */
.L_x_28445:
        /* <DEDUP_REMOVED lines=35> */
.L_x_28444:
[----:B------:R-:W-:Y:S05]  /*8b20*/  BSYNC.RECONVERGENT B0 ;  /* 0x0000000000007941 */ /* 0x000fea0003800200 */
.L_x_28443:
        /* <DEDUP_REMOVED lines=26> */
.L_x_28452:
        /* <DEDUP_REMOVED lines=48> */
.L_x_28451:
[----:B------:R-:W-:Y:S05]  /*8fd0*/  BSYNC.RECONVERGENT B1 ;  /* 0x0000000000017941 */ /* 0x000fea0003800200 */
.L_x_28450:
        /* <DEDUP_REMOVED lines=35> */
.L_x_28449:
[----:B------:R-:W-:Y:S05]  /*9210*/  BSYNC.RECONVERGENT B0 ;  /* 0x0000000000007941 */ /* 0x000fea0003800200 */
.L_x_28448:
        /* <DEDUP_REMOVED lines=24> */
.L_x_28457:
        /* <DEDUP_REMOVED lines=48> */
.L_x_28456:
[----:B------:R-:W-:Y:S05]  /*96a0*/  BSYNC.RECONVERGENT B1 ;  /* 0x0000000000017941 */ /* 0x000fea0003800200 */
.L_x_28455:
        /* <DEDUP_REMOVED lines=35> */
.L_x_28454:
[----:B------:R-:W-:Y:S05]  /*98e0*/  BSYNC.RECONVERGENT B0 ;  /* 0x0000000000007941 */ /* 0x000fea0003800200 */
.L_x_28453:
        /* <DEDUP_REMOVED lines=45> */
.L_x_28459:
[----:B------:R-:W-:Y:S05]  /*9bc0*/  BSYNC.RECONVERGENT B0 ;  /* 0x0000000000007941 */ /* 0x000fea0003800200 */
.L_x_28458:
        /* <DEDUP_REMOVED lines=37> */
.L_x_28468:
[----:B------:R-:W-:Y:S02]  /*9e20*/  ISETP.NE.AND P0, PT, R96, RZ, PT ;  /* 0x000000ff6000720c */ /* 0x000fe40003f05270 */
[----:B--2---:R-:W-:-:S11]  /*9e30*/  FMNMX R5, R2, R5, !PT ;  /* 0x0000000502057209 */ /* 0x004fd60007800000 */
[----:B------:R-:W-:Y:S05]  /*9e40*/  @P0 BRA `(.L_x_28461) ;  /* 0x0000000000080947 */ /* 0x000fea0003800000 */
[----:B0-----:R-:W0:Y:S02]  /*9e50*/  LDC.64 R2, c[0x0][0x3a8] ;  /* 0x0000ea00ff027b82 */ /* 0x001e240000000a00 */
[----:B0-----:R2:W-:Y:S02]  /*9e60*/  REDG.E.MAX.S32.STRONG.GPU desc[UR4][R2.64], R5 ;  /* 0x000000050200798e */ /* 0x0015e4000d12e304 */
.L_x_28461:
[----:B------:R-:W-:Y:S05]  /*9e70*/  BSYNC B0 ;  /* 0x0000000000007941 */ /* 0x000fea0003800000 */
.L_x_28460:
        /* <DEDUP_REMOVED lines=11> */
[----:B-1234-:R-:W-:Y:S05]  /*9f30*/  CALL.REL.NOINC `($__internal_753_$__cuda_sm20_rcp_rn_f32_slowpath) ;  /* 0x0000000400887944 */ /* 0x01efea0003c00000 */
[----:B------:R-:W-:Y:S01]  /*9f40*/  IMAD.MOV.U32 R5, RZ, RZ, R0 ;  /* 0x000000ffff057224 */ /* 0x000fe200078e0000 */
[----:B------:R-:W-:Y:S06]  /*9f50*/  BRA `(.L_x_28464) ;  /* 0x0000000000107947 */ /* 0x000fec0003800000 */
.L_x_28463:
[----:B--2---:R-:W0:Y:S02]  /*9f60*/  MUFU.RCP R5, R6 ;  /* 0x0000000600057308 */ /* 0x004e240000001000 */
[----:B0-----:R-:W-:-:S04]  /*9f70*/  FFMA R0, R5, R6, -1 ;  /* 0xbf80000005007423 */ /* 0x001fc80000000006 */
[----:B------:R-:W-:-:S04]  /*9f80*/  FADD.FTZ R0, -R0, -RZ ;  /* 0x800000ff00007221 */ /* 0x000fc80000010100 */
[----:B------:R-:W-:-:S07]  /*9f90*/  FFMA R5, R5, R0, R5 ;  /* 0x0000000005057223 */ /* 0x000fce0000000005 */
.L_x_28464:
[----:B----4-:R-:W0:Y:S02]  /*9fa0*/  LDC.64 R2, c[0x0][0x3b0] ;  /* 0x0000ec00ff027b82 */ /* 0x010e240000000a00 */
[----:B0-----:R-:W-:Y:S01]  /*9fb0*/  STG.E desc[UR4][R2.64], R5 ;  /* 0x0000000502007986 */ /* 0x001fe2000c101904 */
[----:B------:R-:W-:Y:S05]  /*9fc0*/  EXIT ;  /* 0x000000000000794d */ /* 0x000fea0003800000 */
.L_x_28462:
[----:B------:R-:W-:Y:S02]  /*9fd0*/  IMAD.MOV.U32 R7, RZ, RZ, 0x4 ;  /* 0x00000004ff077424 */ /* 0x000fe400078e00ff */
[----:B------:R-:W-:Y:S02]  /*9fe0*/  IMAD.MOV.U32 R9, RZ, RZ, 0x1f ;  /* 0x0000001fff097424 */ /* 0x000fe400078e00ff */
[----:B------:R-:W-:-:S07]  /*9ff0*/  IMAD.MOV.U32 R4, RZ, RZ, -0x1 ;  /* 0xffffffffff047424 */ /* 0x000fce00078e00ff */
[----:B0123--:R-:W-:Y:S05]  /*a000*/  WARPSYNC.COLLECTIVE R4, `(.L_x_28465) ;  /* 0x0000000004087348 */ /* 0x00ffea0003c00000 */
[----:B--2---:R2:W4:Y:S02]  /*a010*/  SHFL.DOWN P0, R5, R0, R7, R9 ;  /* 0x0800000700057389 */ /* 0x0045240000000009 */
[----:B01234-:R-:W-:Y:S05]  /*a020*/  ENDCOLLECTIVE ;  /* 0x000000000000791b */ /* 0x01ffea0003800000 */
.L_x_28465:
[----:B------:R-:W-:Y:S02]  /*a030*/  IMAD.MOV.U32 R7, RZ, RZ, 0x2 ;  /* 0x00000002ff077424 */ /* 0x000fe400078e00ff */
[----:B------:R-:W-:-:S05]  /*a040*/  IMAD.MOV.U32 R3, RZ, RZ, R5 ;  /* 0x000000ffff037224 */ /* 0x000fca00078e0005 */
[----:B------:R-:W-:-:S05]  /*a050*/  FMNMX R3, R3, R0, !PT ;  /* 0x0000000003037209 */ /* 0x000fca0007800000 */
[----:B------:R-:W-:-:S07]  /*a060*/  IMAD.MOV.U32 R0, RZ, RZ, R3 ;  /* 0x000000ffff007224 */ /* 0x000fce00078e0003 */
[----:B------:R-:W-:Y:S05]  /*a070*/  WARPSYNC.COLLECTIVE R4, `(.L_x_28466) ;  /* 0x0000000004087348 */ /* 0x000fea0003c00000 */
[----:B------:R0:W1:Y:S02]  /*a080*/  SHFL.DOWN P0, R5, R0, R7, R9 ;  /* 0x0800000700057389 */ /* 0x0000640000000009 */
[----:B01----:R-:W-:Y:S05]  /*a090*/  ENDCOLLECTIVE ;  /* 0x000000000000791b */ /* 0x003fea0003800000 */
.L_x_28466:
[----:B------:R-:W-:Y:S02]  /*a0a0*/  IMAD.MOV.U32 R7, RZ, RZ, 0x1 ;  /* 0x00000001ff077424 */ /* 0x000fe400078e00ff */
[----:B------:R-:W-:-:S05]  /*a0b0*/  IMAD.MOV.U32 R2, RZ, RZ, R5 ;  /* 0x000000ffff027224 */ /* 0x000fca00078e0005 */
[----:B------:R-:W-:-:S05]  /*a0c0*/  FMNMX R2, R3, R2, !PT ;  /* 0x0000000203027209 */ /* 0x000fca0007800000 */
[----:B------:R-:W-:-:S07]  /*a0d0*/  IMAD.MOV.U32 R0, RZ, RZ, R2 ;  /* 0x000000ffff007224 */ /* 0x000fce00078e0002 */
[----:B------:R-:W-:Y:S05]  /*a0e0*/  WARPSYNC.COLLECTIVE R4, `(.L_x_28467) ;  /* 0x0000000004087348 */ /* 0x000fea0003c00000 */
[----:B------:R0:W1:Y:S02]  /*a0f0*/  SHFL.DOWN P0, R5, R0, R7, R9 ;  /* 0x0800000700057389 */ /* 0x0000640000000009 */
[----:B01----:R-:W-:Y:S05]  /*a100*/  ENDCOLLECTIVE ;  /* 0x000000000000791b */ /* 0x003fea0003800000 */
.L_x_28467:
[----:B------:R-:W-:Y:S05]  /*a110*/  BRA `(.L_x_28468) ;  /* 0xfffffffc00407947 */ /* 0x000fea000383ffff */
        .weak           $__internal_752_$__cuda_sm20_div_u64
        .type           $__internal_752_$__cuda_sm20_div_u64,@function
        .size           $__internal_752_$__cuda_sm20_div_u64,($__internal_753_$__cuda_sm20_rcp_rn_f32_slowpath - $__internal_752_$__cuda_sm20_div_u64)
$__internal_752_$__cuda_sm20_div_u64:
        /* <DEDUP_REMOVED lines=67> */
[----:B------:R-:W-:Y:S06]  /*a550*/  RET.REL.NODEC R2 `(_ZN18transformer_engine6detail38cast_transpose_fused_kernel_notalignedILb1ELb0ELb0EfNS_16CTDBiasDActParamI13__nv_bfloat16S3_13__nv_fp8_e5m2fEELi4ELi8ENS_5EmptyELPFffRKS6_E0EEEvT3_mmm) ;  /* 0xffffff5802a87950 */ /* 0x000fec0003c3ffff */
        .weak           $__internal_753_$__cuda_sm20_rcp_rn_f32_slowpath
        .type           $__internal_753_$__cuda_sm20_rcp_rn_f32_slowpath,@function
        .size           $__internal_753_$__cuda_sm20_rcp_rn_f32_slowpath,(.L_x_30054 - $__internal_753_$__cuda_sm20_rcp_rn_f32_slowpath)
$__internal_753_$__cuda_sm20_rcp_rn_f32_slowpath:
        /* <DEDUP_REMOVED lines=15> */
.L_x_28469:
        /* <DEDUP_REMOVED lines=33> */
.L_x_28471:
[----:B------:R0:W1:Y:S02]  /*a860*/  MUFU.RCP R0, R6 ;  /* 0x0000000600007308 */ /* 0x0000640000001000 */
.L_x_28470:
[----:B------:R-:W-:Y:S02]  /*a870*/  IMAD.MOV.U32 R2, RZ, RZ, R7 ;  /* 0x000000ffff027224 */ /* 0x000fe400078e0007 */
[----:B------:R-:W-:-:S04]  /*a880*/  IMAD.MOV.U32 R3, RZ, RZ, 0x0 ;  /* 0x00000000ff037424 */ /* 0x000fc800078e00ff */
[----:B0123--:R-:W-:Y:S05]  /*a890*/  RET.REL.NODEC R2 `(_ZN18transformer_engine6detail38cast_transpose_fused_kernel_notalignedILb1ELb0ELb0EfNS_16CTDBiasDActParamI13__nv_bfloat16S3_13__nv_fp8_e5m2fEELi4ELi8ENS_5EmptyELPFffRKS6_E0EEEvT3_mmm) ;  /* 0xffffff5402d87950 */ /* 0x00ffea0003c3ffff */
.L_x_28472:
        /* <DEDUP_REMOVED lines=14> */
.L_x_30054:


//--------------------- .text._ZN18transformer_engine6detail38cast_transpose_fused_kernel_notalignedILb1ELb0ELb0EfNS_16CTDBiasDActParamI13__nv_bfloat16S3_S3_fEELi4ELi4ENS_5EmptyELPFffRKS5_E0EEEvT3_mmm --------------------------
	.section	.text._ZN18transformer_engine6detail38cast_transpose_fused_kernel_notalignedILb1ELb0ELb0EfNS_16CTDBiasDActParamI13__nv_bfloat16S3_S3_fEELi4ELi4ENS_5EmptyELPFffRKS5_E0EEEvT3_mmm,"ax",@progbits
	.align	128
        .global         _ZN18transformer_engine6detail38cast_transpose_fused_kernel_notalignedILb1ELb0ELb0EfNS_16CTDBiasDActParamI13__nv_bfloat16S3_S3_fEELi4ELi4ENS_5EmptyELPFffRKS5_E0EEEvT3_mmm
        .type           _ZN18transformer_engine6detail38cast_transpose_fused_kernel_notalignedILb1ELb0ELb0EfNS_16CTDBiasDActParamI13__nv_bfloat16S3_S3_fEELi4ELi4ENS_5EmptyELPFffRKS5_E0EEEvT3_mmm,@function
        .size           _ZN18transformer_engine6detail38cast_transpose_fused_kernel_notalignedILb1ELb0ELb0EfNS_16CTDBiasDActParamI13__nv_bfloat16S3_S3_fEELi4ELi4ENS_5EmptyELPFffRKS5_E0EEEvT3_mmm,(.L_x_30056 - _ZN18transformer_engine6detail38cast_transpose_fused_kernel_notalignedILb1ELb0ELb0EfNS_16CTDBiasDActParamI13__nv_bfloat16S3_S3_fEELi4ELi4ENS_5EmptyELPFffRKS5_E0EEEvT3_mmm)
        .other          _ZN18transformer_engine6detail38cast_transpose_fused_kernel_notalignedILb1ELb0ELb0EfNS_16CTDBiasDActParamI13__nv_bfloat16S3_S3_fEELi4ELi4ENS_5EmptyELPFffRKS5_E0EEEvT3_mmm,@"STO_CUDA_ENTRY STV_DEFAULT"
_ZN18transformer_engine6detail38cast_transpose_fused_kernel_notalignedILb1ELb0ELb0EfNS_16CTDBiasDActParamI13__nv_bfloat16S3_S3_fEELi4ELi4ENS_5EmptyELPFffRKS5_E0EEEvT3_mmm:
.text._ZN18transformer_engine6detail38cast_transpose_fused_kernel_notalignedILb1ELb0ELb0EfNS_16CTDBiasDActParamI13__nv_bfloat16S3_S3_fEELi4ELi4ENS_5EmptyELPFffRKS5_E0EEEvT3_mmm:
        /* <DEDUP_REMOVED lines=43> */
.L_x_28473:
[----:B------:R-:W-:-:S07]  /*02b0*/  MOV R5, 0x2d0 ;  /* 0x000002d000057802 */ /* 0x000fce0000000f00 */
[----:B------:R-:W-:Y:S05]  /*02c0*/  CALL.REL.NOINC `($__internal_754_$__cuda_sm20_div_u64) ;  /* 0x0000005c00fc7944 */ /* 0x000fea0003c00000 */
        /* <DEDUP_REMOVED lines=11> */
.L_x_28474:
        /* <DEDUP_REMOVED lines=10> */
[----:B0-----:R-:W-:Y:S01]  /*0420*/  IMAD.U32 R7, RZ, RZ, UR13 ;  /* 0x0000000dff077e24 */ /* 0x001fe2000f8e00ff */
[----:B------:R-:W0:Y:S01]  /*0430*/  LDCU.64 UR10, c[0x0][0x380] ;  /* 0x00007000ff0a77ac */ /* 0x000e220008000a00 */
[----:B-1----:R-:W-:-:S03]  /*0440*/  ISETP.NE.U32.AND P1, PT, RZ, UR22, PT ;  /* 0x00000016ff007c0c */ /* 0x002fc6000bf25070 */
[----:B------:R-:W-:Y:S01]  /*0450*/  R2UR UR13, R7 ;  /* 0x00000000070d72ca */ /* 0x000fe200000e0000 */
[----:B------:R-:W-:Y:S01]  /*0460*/  USHF.L.U32 UR18, UR27, 0x7, URZ ;  /* 0x000000071b127899 */ /* 0x000fe200080006ff */
[----:B------:R-:W-:Y:S01]  /*0470*/  ISETP.NE.AND.EX P1, PT, RZ, UR23, PT, P1 ;  /* 0x00000017ff007c0c */ /* 0x000fe2000bf25310 */
[----:B--2---:R-:W-:Y:S02]  /*0480*/  UIMAD UR7, UR5, UR14, URZ ;  /* 0x0000000e050772a4 */ /* 0x004fe4000f8e02ff */
[----:B------:R-:W-:Y:S02]  /*0490*/  USHF.R.U64 UR33, UR14, 0x2, UR15 ;  /* 0x000000020e217899 */ /* 0x000fe4000800120f */
[----:B------:R-:W-:Y:S02]  /*04a0*/  UIMAD UR26, UR4, UR15, UR7 ;  /* 0x0000000f041a72a4 */ /* 0x000fe4000f8e0207 */
[----:B------:R-:W-:Y:S02]  /*04b0*/  USHF.R.U32.HI UR34, URZ, 0x2, UR15 ;  /* 0x00000002ff227899 */ /* 0x000fe4000801160f */
[----:B------:R-:W-:-:S02]  /*04c0*/  ULEA UR20, UP0, -UR27, UR33, 0x5 ;  /* 0x000000211b147291 */ /* 0x000fc4000f8029ff */
[C---:B------:R-:W-:Y:S01]  /*04d0*/  IMAD.WIDE.U32 R48, R3.reuse, UR33, RZ ;  /* 0x0000002103307c25 */ /* 0x040fe2000f8e00ff */
[----:B------:R-:W-:Y:S02]  /*04e0*/  USHF.R.U64 UR32, UR12, 0x2, UR13 ;  /* 0x000000020c207899 */ /* 0x000fe4000800120d */
[----:B------:R-:W-:Y:S01]  /*04f0*/  USHF.R.U32.HI UR7, URZ, 0x2, UR13 ;  /* 0x00000002ff077899 */ /* 0x000fe2000801160d */
[----:B------:R-:W3:Y:S01]  /*0500*/  @P1 LDC.64 R10, c[0x0][0x3a0] ;  /* 0x0000e800ff0a1b82 */ /* 0x000ee20000000a00 */
[----:B------:R-:W-:Y:S01]  /*0510*/  ULEA UR13, UP1, -UR4, UR32, 0x5 ;  /* 0x00000020040d7291 */ /* 0x000fe2000f8229ff */
[----:B------:R-:W-:Y:S01]  /*0520*/  IMAD R2, R3, UR34, RZ ;  /* 0x0000002203027c24 */ /* 0x000fe2000f8e02ff */
[----:B------:R-:W-:Y:S01]  /*0530*/  UIADD3.X UR9, UPT, UPT, ~UR9, UR34, URZ, UP0, !UPT ;  /* 0x0000002209097290 */ /* 0x000fe200087fe5ff */
[----:B------:R-:W-:Y:S01]  /*0540*/  IADD3 R14, P0, PT, R0, R48, RZ ;  /* 0x00000030000e7210 */ /* 0x000fe20007f1e0ff */
[----:B------:R-:W-:Y:S01]  /*0550*/  UIADD3.X UR8, UPT, UPT, ~UR8, UR7, URZ, UP1, !UPT ;  /* 0x0000000708087290 */ /* 0x000fe20008ffe5ff */
[----:B------:R-:W-:Y:S01]  /*0560*/  IMAD.IADD R22, R49, 0x1, R2 ;  /* 0x0000000131167824 */ /* 0x000fe200078e0202 */
[----:B------:R-:W-:-:S02]  /*0570*/  UISETP.LT.U32.AND UP1, UPT, UR13, 0x20, UPT ;  /* 0x000000200d00788c */ /* 0x000fc4000bf21070 */
[----:B------:R-:W-:Y:S01]  /*0580*/  UISETP.LT.U32.AND UP0, UPT, UR20, 0x20, UPT ;  /* 0x000000201400788c */ /* 0x000fe2000bf01070 */
[----:B------:R-:W-:Y:S01]  /*0590*/  IMAD.X R15, RZ, RZ, R22, P0 ;  /* 0x000000ffff0f7224 */ /* 0x000fe200000e0616 */
[----:B------:R-:W-:Y:S02]  /*05a0*/  UISETP.LT.U32.AND.EX UP1, UPT, UR8, URZ, UPT, UP1 ;  /* 0x000000ff0800728c */ /* 0x000fe4000bf21110 */
[----:B------:R-:W-:Y:S02]  /*05b0*/  UISETP.LT.U32.AND.EX UP0, UPT, UR9, URZ, UPT, UP0 ;  /* 0x000000ff0900728c */ /* 0x000fe4000bf01100 */
[----:B------:R-:W-:Y:S02]  /*05c0*/  USEL UR13, UR13, 0x20, UP1 ;  /* 0x000000200d0d7887 */ /* 0x000fe40008800000 */
[----:B------:R-:W-:Y:S02]  /*05d0*/  USEL UR20, UR20, 0x20, UP0 ;  /* 0x0000002014147887 */ /* 0x000fe40008000000 */
[----:B------:R-:W-:-:S02]  /*05e0*/  UIMAD.WIDE.U32 UR16, UR4, UR14, URZ ;  /* 0x0000000e041072a5 */ /* 0x000fc4000f8e00ff */
[----:B------:R-:W-:Y:S01]  /*05f0*/  ISETP.GE.U32.AND P2, PT, R6, UR13, PT ;  /* 0x0000000d06007c0c */ /* 0x000fe2000bf46070 */
[----:B------:R-:W-:Y:S02]  /*0600*/  USHF.L.U64.HI UR19, UR27, 0x7, UR6 ;  /* 0x000000071b137899 */ /* 0x000fe40008010206 */
[----:B------:R-:W-:Y:S01]  /*0610*/  ULEA UR18, UP1, UR16, UR18, 0x7 ;  /* 0x0000001210127291 */ /* 0x000fe2000f8238ff */
[----:B------:R-:W-:Y:S01]  /*0620*/  ISETP.LT.U32.AND P2, PT, R0, UR20, !P2 ;  /* 0x0000001400007c0c */ /* 0x000fe2000d741070 */
[----:B------:R-:W-:Y:S01]  /*0630*/  UIADD3 UR26, UPT, UPT, UR17, UR26, URZ ;  /* 0x0000001a111a7290 */ /* 0x000fe2000fffe0ff */
[----:B---3--:R1:W2:Y:S01]  /*0640*/  @P1 LDG.E R4, desc[UR24][R10.64] ;  /* 0x000000180a041981 */ /* 0x0082a2000c1e1900 */
[----:B------:R-:W-:Y:S02]  /*0650*/  USHF.L.U32 UR17, UR18, 0x1, URZ ;  /* 0x0000000112117899 */ /* 0x000fe400080006ff */
[----:B------:R-:W-:Y:S02]  /*0660*/  ULEA.HI.X UR19, UR16, UR19, UR26, 0x7, UP1 ;  /* 0x0000001310137291 */ /* 0x000fe400088f3c1a */
[----:B0-----:R-:W-:-:S02]  /*0670*/  UIADD3 UR29, UP0, UPT, UR17, UR10, URZ ;  /* 0x0000000a111d7290 */ /* 0x001fc4000ff1e0ff */
[----:B------:R-:W-:-:S04]  /*0680*/  USHF.L.U64.HI UR21, UR18, 0x1, UR19 ;  /* 0x0000000112157899 */ /* 0x000fc80008010213 */
[----:B------:R-:W-:Y:S01]  /*0690*/  UIADD3.X UR30, UPT, UPT, UR21, UR11, URZ, UP0, !UPT ;  /* 0x0000000b151e7290 */ /* 0x000fe200087fe4ff */
[----:B------:R-:W-:-:S05]  /*06a0*/  @P2 LEA R28, P0, R14, UR29, 0x3 ;  /* 0x0000001d0e1c2c11 */ /* 0x000fca000f8018ff */
[C---:B------:R-:W-:Y:S02]  /*06b0*/  @P2 LEA.HI.X R29, R14.reuse, UR30, R15, 0x3, P0 ;  /* 0x0000001e0e1d2c11 */ /* 0x040fe400080f1c0f */
[----:B------:R-:W-:Y:S01]  /*06c0*/  @P2 IADD3 R8, P0, PT, R14, UR33, RZ ;  /* 0x000000210e082c10 */ /* 0x000fe2000ff1e0ff */
[----:B------:R-:W-:-:S03]  /*06d0*/  IMAD.U32 R17, RZ, RZ, UR33 ;  /* 0x00000021ff117e24 */ /* 0x000fc6000f8e00ff */
[----:B------:R-:W3:Y:S01]  /*06e0*/  @P2 LDG.E.64 R28, desc[UR24][R28.64] ;  /* 0x000000181c1c2981 */ /* 0x000ee2000c1e1b00 */
[----:B------:R-:W-:Y:S02]  /*06f0*/  @P2 IADD3.X R13, PT, PT, R15, UR34, RZ, P0, !PT ;  /* 0x000000220f0d2c10 */ /* 0x000fe400087fe4ff */
[C---:B------:R-:W-:Y:S01]  /*0700*/  @P2 LEA R12, P0, R8.reuse, UR29, 0x3 ;  /* 0x0000001d080c2c11 */ /* 0x040fe2000f8018ff */
[----:B------:R-:W-:Y:S01]  /*0710*/  IMAD.U32 R19, RZ, RZ, UR33 ;  /* 0x00000021ff137e24 */ /* 0x000fe2000f8e00ff */
[----:B------:R-:W-:Y:S01]  /*0720*/  @!P2 CS2R R32, SRZ ;  /* 0x000000000020a805 */ /* 0x000fe2000001ff00 */
[----:B-1----:R-:W-:Y:S01]  /*0730*/  IMAD.U32 R11, RZ, RZ, UR34 ;  /* 0x00000022ff0b7e24 */ /* 0x002fe2000f8e00ff */
[----:B------:R-:W-:Y:S02]  /*0740*/  @P2 LEA.HI.X R13, R8, UR30, R13, 0x3, P0 ;  /* 0x0000001e080d2c11 */ /* 0x000fe400080f1c0d */
[----:B------:R-:W-:Y:S01]  /*0750*/  @P2 LEA R8, P0, R17, R14, 0x1 ;  /* 0x0000000e11082211 */ /* 0x000fe200078008ff */
[----:B------:R-:W-:-:S02]  /*0760*/  VOTEU.ANY UP0, P2 ;  /* 0x0000000000ff7886 */ /* 0x000fc40001000100 */
[----:B------:R0:W4:Y:S01]  /*0770*/  @P2 LDG.E.64 R32, desc[UR24][R12.64] ;  /* 0x000000180c202981 */ /* 0x000122000c1e1b00 */
[----:B------:R-:W-:Y:S02]  /*0780*/  @P2 LEA.HI.X R11, R19, R15, R11, 0x1, P0 ;  /* 0x0000000f130b2211 */ /* 0x000fe400000f0c0b */
[C---:B------:R-:W-:Y:S02]  /*0790*/  @P2 LEA R10, P0, R8.reuse, UR29, 0x3 ;  /* 0x0000001d080a2c11 */ /* 0x040fe4000f8018ff */
[----:B------:R-:W-:Y:S01]  /*07a0*/  @!P2 CS2R R20, SRZ ;  /* 0x000000000014a805 */ /* 0x000fe2000001ff00 */
[----:B------:R-:W-:Y:S01]  /*07b0*/  @UP0 UIMAD UR8, UR34, 0x3, URZ ;  /* 0x00000003220808a4 */ /* 0x000fe2000f8e02ff */
[----:B------:R-:W-:Y:S01]  /*07c0*/  @P2 LEA.HI.X R11, R8, UR30, R11, 0x3, P0 ;  /* 0x0000001e080b2c11 */ /* 0x000fe200080f1c0b */
[----:B0-----:R-:W-:-:S04]  /*07d0*/  IMAD.U32 R13, RZ, RZ, UR33 ;  /* 0x00000021ff0d7e24 */ /* 0x001fc8000f8e00ff */
[----:B------:R0:W4:Y:S01]  /*07e0*/  @P2 LDG.E.64 R20, desc[UR24][R10.64] ;  /* 0x000000180a142981 */ /* 0x000122000c1e1b00 */
[----:B------:R-:W-:-:S04]  /*07f0*/  @P2 IMAD.WIDE.U32 R12, R13, 0x3, R14 ;  /* 0x000000030d0c2825 */ /* 0x000fc800078e000e */
[----:B------:R-:W-:Y:S01]  /*0800*/  @P2 VIADD R13, R13, UR8 ;  /* 0x000000080d0d2c36 */ /* 0x000fe20008000000 */
[C---:B------:R-:W-:Y:S02]  /*0810*/  @P2 LEA R18, P0, R12.reuse, UR29, 0x3 ;  /* 0x0000001d0c122c11 */ /* 0x040fe4000f8018ff */
[----:B------:R-:W-:Y:S01]  /*0820*/  @!P2 CS2R R16, SRZ ;  /* 0x000000000010a805 */ /* 0x000fe2000001ff00 */
[----:B------:R-:W-:Y:S01]  /*0830*/  VIADD R44, R5, 0xffffffff ;  /* 0xffffffff052c7836 */ /* 0x000fe20000000000 */
[----:B------:R-:W-:Y:S01]  /*0840*/  @P2 LEA.HI.X R19, R12, UR30, R13, 0x3, P0 ;  /* 0x0000001e0c132c11 */ /* 0x000fe200080f1c0d */
[----:B------:R-:W-:-:S03]  /*0850*/  VIADD R30, R6, 0x1 ;  /* 0x00000001061e7836 */ /* 0x000fc60000000000 */
[----:B------:R-:W-:Y:S01]  /*0860*/  LOP3.LUT R44, R44, 0x1f, RZ, 0xc0, !PT ;  /* 0x0000001f2c2c7812 */ /* 0x000fe200078ec0ff */
[----:B------:R1:W4:Y:S01]  /*0870*/  @P2 LDG.E.64 R16, desc[UR24][R18.64] ;  /* 0x0000001812102981 */ /* 0x000322000c1e1b00 */
[----:B------:R-:W-:-:S04]  /*0880*/  ISETP.GE.U32.AND P0, PT, R30, UR13, PT ;  /* 0x0000000d1e007c0c */ /* 0x000fc8000bf06070 */
[C---:B------:R-:W-:Y:S01]  /*0890*/  ISETP.LT.U32.AND P0, PT, R44.reuse, UR20, !P0 ;  /* 0x000000142c007c0c */ /* 0x040fe2000c701070 */
[----:B------:R-:W-:Y:S01]  /*08a0*/  ULOP3.LUT UR14, UR14, 0xfffffffc, URZ, 0xc0, !UPT ;  /* 0xfffffffc0e0e7892 */ /* 0x000fe2000f8ec0ff */
[----:B------:R-:W-:-:S05]  /*08b0*/  IADD3 R48, P3, PT, R44, R48, RZ ;  /* 0x000000302c307210 */ /* 0x000fca0007f7e0ff */
[----:B------:R-:W-:-:S06]  /*08c0*/  IMAD.X R49, RZ, RZ, R22, P3 ;  /* 0x000000ffff317224 */ /* 0x000fcc00018e0616 */
[----:B------:R-:W-:-:S04]  /*08d0*/  @P0 IADD3 R8, P3, PT, R48, UR14, RZ ;  /* 0x0000000e30080c10 */ /* 0x000fc8000ff7e0ff */
[----:B0-----:R-:W-:Y:S02]  /*08e0*/  @P0 IADD3.X R11, PT, PT, R49, UR15, RZ, P3, !PT ;  /* 0x0000000f310b0c10 */ /* 0x001fe40009ffe4ff */
[----:B------:R-:W-:-:S04]  /*08f0*/  @P0 LEA R12, P3, R8, UR29, 0x3 ;  /* 0x0000001d080c0c11 */ /* 0x000fc8000f8618ff */
[----:B------:R-:W-:-:S06]  /*0900*/  @P0 LEA.HI.X R13, R8, UR30, R11, 0x3, P3 ;  /* 0x0000001e080d0c11 */ /* 0x000fcc00098f1c0b */
[----:B------:R-:W5:Y:S01]  /*0910*/  @P0 LDG.E.64 R12, desc[UR24][R12.64] ;  /* 0x000000180c0c0981 */ /* 0x000f62000c1e1b00 */
[----:B------:R-:W-:Y:S01]  /*0920*/  VOTEU.ANY UP0, P0 ;  /* 0x0000000000ff7886 */ /* 0x000fe20000000100 */
[----:B------:R-:W-:-:S04]  /*0930*/  IMAD.U32 R11, RZ, RZ, UR33 ;  /* 0x00000021ff0b7e24 */ /* 0x000fc8000f8e00ff */
[----:B------:R-:W-:Y:S01]  /*0940*/  @UP0 UIMAD UR8, UR34, 0x5, URZ ;  /* 0x00000005220808a4 */ /* 0x000fe2000f8e02ff */
[----:B------:R-:W-:-:S05]  /*0950*/  @P0 IMAD.WIDE.U32 R10, R11, 0x5, R48 ;  /* 0x000000050b0a0825 */ /* 0x000fca00078e0030 */
[----:B------:R-:W-:Y:S01]  /*0960*/  @P0 VIADD R11, R11, UR8 ;  /* 0x000000080b0b0c36 */ /* 0x000fe20008000000 */
[----:B-1----:R-:W-:Y:S01]  /*0970*/  @P0 LEA R18, P3, R10, UR29, 0x3 ;  /* 0x0000001d0a120c11 */ /* 0x002fe2000f8618ff */
[----:B------:R-:W-:-:S03]  /*0980*/  IMAD.U32 R23, RZ, RZ, UR33 ;  /* 0x00000021ff177e24 */ /* 0x000fc6000f8e00ff */
[----:B------:R-:W-:Y:S01]  /*0990*/  @P0 LEA.HI.X R19, R10, UR30, R11, 0x3, P3 ;  /* 0x0000001e0a130c11 */ /* 0x000fe200098f1c0b */
[----:B------:R-:W-:Y:S02]  /*09a0*/  @P0 IMAD.MOV.U32 R10, RZ, RZ, R48 ;  /* 0x000000ffff0a0224 */ /* 0x000fe400078e0030 */
[----:B------:R-:W-:Y:S01]  /*09b0*/  @P0 IMAD.MOV.U32 R11, RZ, RZ, R49 ;  /* 0x000000ffff0b0224 */ /* 0x000fe200078e0031 */
[----:B------:R-:W-:Y:S01]  /*09c0*/  @UP0 UIMAD UR8, UR34, 0x6, URZ ;  /* 0x00000006220808a4 */ /* 0x000fe2000f8e02ff */
[----:B------:R-:W-:-:S05]  /*09d0*/  @P0 IMAD.WIDE.U32 R10, R23, 0x6, R10 ;  /* 0x00000006170a0825 */ /* 0x000fca00078e000a */
[----:B------:R-:W-:Y:S01]  /*09e0*/  @P0 VIADD R11, R11, UR8 ;  /* 0x000000080b0b0c36 */ /* 0x000fe20008000000 */
[----:B------:R-:W-:Y:S01]  /*09f0*/  @P0 LEA R22, P3, R10, UR29, 0x3 ;  /* 0x0000001d0a160c11 */ /* 0x000fe2000f8618ff */
[----:B------:R-:W-:-:S03]  /*0a00*/  IMAD.U32 R27, RZ, RZ, UR33 ;  /* 0x00000021ff1b7e24 */ /* 0x000fc6000f8e00ff */
[----:B------:R-:W-:Y:S01]  /*0a10*/  @P0 LEA.HI.X R23, R10, UR30, R11, 0x3, P3 ;  /* 0x0000001e0a170c11 */ /* 0x000fe200098f1c0b */
[----:B------:R-:W-:Y:S02]  /*0a20*/  @P0 IMAD.MOV.U32 R10, RZ, RZ, R48 ;  /* 0x000000ffff0a0224 */ /* 0x000fe400078e0030 */
[----:B------:R-:W-:Y:S01]  /*0a30*/  @P0 IMAD.MOV.U32 R11, RZ, RZ, R49 ;  /* 0x000000ffff0b0224 */ /* 0x000fe200078e0031 */
[----:B------:R-:W-:Y:S01]  /*0a40*/  @!P0 CS2R R34, SRZ ;  /* 0x0000000000228805 */ /* 0x000fe2000001ff00 */
[----:B------:R-:W-:Y:S01]  /*0a50*/  @UP0 UIMAD UR8, UR34, 0x7, URZ ;  /* 0x00000007220808a4 */ /* 0x000fe2000f8e02ff */
[----:B------:R-:W-:Y:S01]  /*0a60*/  @P0 IMAD.WIDE.U32 R10, R27, 0x7, R10 ;  /* 0x000000071b0a0825 */ /* 0x000fe200078e000a */
[----:B------:R-:W-:-:S03]  /*0a70*/  MOV R40, UR14 ;  /* 0x0000000e00287c02 */ /* 0x000fc60008000f00 */
[----:B------:R0:W5:Y:S01]  /*0a80*/  @P0 LDG.E.64 R34, desc[UR24][R18.64] ;  /* 0x0000001812220981 */ /* 0x000162000c1e1b00 */
[----:B------:R-:W-:Y:S02]  /*0a90*/  @P0 VIADD R11, R11, UR8 ;  /* 0x000000080b0b0c36 */ /* 0x000fe40008000000 */
[----:B------:R-:W-:Y:S02]  /*0aa0*/  IMAD.U32 R41, RZ, RZ, UR15 ;  /* 0x0000000fff297e24 */ /* 0x000fe4000f8e00ff */
[----:B------:R-:W-:Y:S01]  /*0ab0*/  VIADD R8, R5, 0x1e ;  /* 0x0000001e05087836 */ /* 0x000fe20000000000 */
[----:B------:R-:W-:Y:S01]  /*0ac0*/  UMOV UR35, 0x3f800000 ;  /* 0x3f80000000237882 */ /* 0x000fe20000000000 */
[----:B------:R-:W-:Y:S01]  /*0ad0*/  @!P0 CS2R R42, SRZ ;  /* 0x00000000002a8805 */ /* 0x000fe2000001ff00 */
[----:B------:R-:W1:Y:S01]  /*0ae0*/  LDCU.128 UR8, c[0x0][0x390] ;  /* 0x00007200ff0877ac */ /* 0x000e620008000c00 */
[----:B0-----:R-:W-:-:S04]  /*0af0*/  @P0 LEA R18, P3, R10, UR29, 0x3 ;  /* 0x0000001d0a120c11 */ /* 0x001fc8000f8618ff */
[----:B------:R-:W-:Y:S01]  /*0b00*/  @P0 LEA.HI.X R19, R10, UR30, R11, 0x3, P3 ;  /* 0x0000001e0a130c11 */ /* 0x000fe200098f1c0b */
[----:B------:R-:W-:-:S04]  /*0b10*/  IMAD.WIDE.U32 R10, R3, UR33, R40 ;  /* 0x00000021030a7c25 */ /* 0x000fc8000f8e0028 */
[----:B------:R-:W-:Y:S01]  /*0b20*/  VIADD R3, R6, 0x2 ;  /* 0x0000000206037836 */ /* 0x000fe20000000000 */
[----:B------:R0:W5:Y:S01]  /*0b30*/  @P0 LDG.E.64 R42, desc[UR24][R18.64] ;  /* 0x00000018122a0981 */ /* 0x000162000c1e1b00 */
[----:B------:R-:W-:Y:S01]  /*0b40*/  R2UR UR31, R7 ;  /* 0x00000000071f72ca */ /* 0x000fe200000e0000 */
[----:B------:R-:W-:Y:S01]  /*0b50*/  IMAD.U32 R55, RZ, RZ, UR33 ;  /* 0x00000021ff377e24 */ /* 0x000fe2000f8e00ff */
[----:B------:R-:W-:Y:S01]  /*0b60*/  @!P0 CS2R R24, SRZ ;  /* 0x0000000000188805 */ /* 0x000fe2000001ff00 */
[----:B------:R-:W-:Y:S02]  /*0b70*/  UIMAD UR28, UR6, UR12, URZ ;  /* 0x0000000c061c72a4 */ /* 0x000fe4000f8e02ff */
[----:B------:R-:W-:-:S03]  /*0b80*/  UIMAD.WIDE.U32 UR22, UR27, UR12, URZ ;  /* 0x0000000c1b1672a5 */ /* 0x000fc6000f8e00ff */
[----:B------:R4:W5:Y:S01]  /*0b90*/  @P0 LDG.E.64 R24, desc[UR24][R22.64] ;  /* 0x0000001816180981 */ /* 0x000962000c1e1b00 */
[----:B-1----:R-:W-:-:S04]  /*0ba0*/  UIADD3 UR17, UP1, UPT, UR17, UR8, URZ ;  /* 0x0000000811117290 */ /* 0x002fc8000ff3e0ff */
[----:B------:R-:W-:Y:S02]  /*0bb0*/  UIMAD UR28, UR27, UR31, UR28 ;  /* 0x0000001f1b1c72a4 */ /* 0x000fe4000f8e021c */
[----:B------:R-:W-:Y:S02]  /*0bc0*/  USHF.L.U32 UR6, UR22, 0x7, URZ ;  /* 0x0000000716067899 */ /* 0x000fe400080006ff */
[----:B------:R-:W-:Y:S01]  /*0bd0*/  UIADD3 UR8, UPT, UPT, UR23, UR28, URZ ;  /* 0x0000001c17087290 */ /* 0x000fe2000fffe0ff */
[----:B------:R-:W-:Y:S01]  /*0be0*/  IMAD.U32 R31, RZ, RZ, UR33 ;  /* 0x00000021ff1f7e24 */ /* 0x000fe2000f8e00ff */
[----:B------:R-:W-:Y:S02]  /*0bf0*/  ULEA UR6, UP0, UR4, UR6, 0x7 ;  /* 0x0000000604067291 */ /* 0x000fe4000f8038ff */
[----:B------:R-:W-:-:S04]  /*0c00*/  USHF.L.U64.HI UR22, UR22, 0x7, UR8 ;  /* 0x0000000716167899 */ /* 0x000fc80008010208 */
[----:B------:R-:W-:Y:S02]  /*0c10*/  ULEA.HI.X UR4, UR4, UR22, UR5, 0x7, UP0 ;  /* 0x0000001604047291 */ /* 0x000fe400080f3c05 */
[----:B------:R-:W-:-:S04]  /*0c20*/  ULEA UR10, UP2, UR6, UR10, 0x1 ;  /* 0x0000000a060a7291 */ /* 0x000fc8000f8408ff */
[----:B------:R-:W-:-:S05]  /*0c30*/  ULEA.HI.X UR11, UR6, UR11, UR4, 0x1, UP2 ;  /* 0x0000000b060b7291 */ /* 0x000fca00090f0c04 */
[----:B------:R-:W1:Y:S01]  /*0c40*/  LDCU.64 UR4, c[0x0][0x3b8] ;  /* 0x00007700ff0477ac */ /* 0x000e620008000a00 */
[----:B------:R-:W-:Y:S02]  /*0c50*/  UIMAD UR26, UR26, -0x7f, URZ ;  /* 0xffffff811a1a78a4 */ /* 0x000fe4000f8e02ff */
[----:B------:R-:W-:-:S04]  /*0c60*/  UIMAD.WIDE.U32 UR18, UR16, -0x7f, UR18 ;  /* 0xffffff81101278a5 */ /* 0x000fc8000f8e0012 */
[----:B------:R-:W-:Y:S01]  /*0c70*/  UIADD3 UR16, UPT, UPT, UR19, -UR16, UR26 ;  /* 0x8000001013107290 */ /* 0x000fe2000fffe01a */
[----:B------:R-:W-:Y:S01]  /*0c80*/  BSSY.RECONVERGENT B0, `(.L_x_28475) ;  /* 0x0000072000007945 */ /* 0x000fe20003800200 */
[----:B------:R-:W-:Y:S02]  /*0c90*/  UIADD3.X UR9, UPT, UPT, UR21, UR9, URZ, UP1, !UPT ;  /* 0x0000000915097290 */ /* 0x000fe40008ffe4ff */
[----:B-1----:R-:W-:-:S04]  /*0ca0*/  ULEA UR6, UP0, UR18, UR4, 0x2 ;  /* 0x0000000412067291 */ /* 0x002fc8000f8010ff */
[----:B------:R-:W-:Y:S01]  /*0cb0*/  ULEA.HI.X UR16, UR18, UR5, UR16, 0x2, UP0 ;  /* 0x0000000512107291 */ /* 0x000fe200080f1410 */
[----:B--2---:R-:W-:Y:S02]  /*0cc0*/  @P1 R2UR UR35, R4 ;  /* 0x00000000042312ca */ /* 0x004fe400000e0000 */
[----:B------:R-:W-:Y:S02]  /*0cd0*/  LOP3.LUT R4, R8, 0x1f, RZ, 0xc0, !PT ;  /* 0x0000001f08047812 */ /* 0x000fe400078ec0ff */
[----:B------:R-:W-:-:S04]  /*0ce0*/  ISETP.GE.U32.AND P1, PT, R3, UR13, PT ;  /* 0x0000000d03007c0c */ /* 0x000fc8000bf26070 */
[C---:B------:R-:W-:Y:S02]  /*0cf0*/  ISETP.LT.U32.AND P1, PT, R4.reuse, UR20, !P1 ;  /* 0x0000001404007c0c */ /* 0x040fe4000cf21070 */
[----:B------:R-:W-:-:S05]  /*0d00*/  IADD3 R26, P3, PT, R4, R10, RZ ;  /* 0x0000000a041a7210 */ /* 0x000fca0007f7e0ff */
[----:B------:R-:W-:Y:S02]  /*0d10*/  IMAD.X R27, R2, 0x1, R11, P3 ;  /* 0x00000001021b7824 */ /* 0x000fe400018e060b */
[----:B------:R-:W-:-:S04]  /*0d20*/  IMAD.U32 R11, RZ, RZ, UR33 ;  /* 0x00000021ff0b7e24 */ /* 0x000fc8000f8e00ff */
[----:B0-----:R-:W-:Y:S02]  /*0d30*/  @P1 IADD3 R18, P4, PT, R26, UR14, RZ ;  /* 0x0000000e1a121c10 */ /* 0x001fe4000ff9e0ff */
[----:B------:R-:W-:Y:S02]  /*0d40*/  @!P2 CS2R R28, SRZ ;  /* 0x00000000001ca805 */ /* 0x000fe4000001ff00 */
[----:B------:R-:W-:Y:S02]  /*0d50*/  @P1 IADD3.X R53, PT, PT, R27, UR15, RZ, P4, !PT ;  /* 0x0000000f1b351c10 */ /* 0x000fe4000a7fe4ff */
[----:B------:R-:W-:Y:S02]  /*0d60*/  @P1 LEA R54, P4, R18, UR29, 0x3 ;  /* 0x0000001d12361c11 */ /* 0x000fe4000f8818ff */
[C---:B---3--:R-:W-:Y:S01]  /*0d70*/  IMAD.U32 R57, R28.reuse, 0x10000, RZ ;  /* 0x000100001c397824 */ /* 0x048fe200078e00ff */
[----:B------:R-:W-:Y:S01]  /*0d80*/  SHF.R.U64 R28, R28, 0x10, R29 ;  /* 0x000000101c1c7819 */ /* 0x000fe2000000121d */
[----:B------:R-:W-:-:S04]  /*0d90*/  @P1 IMAD.WIDE.U32 R10, R11, 0x5, R26 ;  /* 0x000000050b0a1825 */ /* 0x000fc800078e001a */
[--C-:B------:R-:W-:Y:S02]  /*0da0*/  @P1 IMAD.MOV.U32 R46, RZ, RZ, R26.reuse ;  /* 0x000000ffff2e1224 */ /* 0x100fe400078e001a */
[--C-:B------:R-:W-:Y:S02]  /*0db0*/  @P1 IMAD.MOV.U32 R47, RZ, RZ, R27.reuse ;  /* 0x000000ffff2f1224 */ /* 0x100fe400078e001b */
[----:B------:R-:W-:Y:S01]  /*0dc0*/  @P1 IMAD.WIDE.U32 R26, R55, 0x7, R26 ;  /* 0x00000007371a1825 */ /* 0x000fe200078e001a */
[----:B------:R-:W-:Y:S02]  /*0dd0*/  @P1 LEA.HI.X R55, R18, UR30, R53, 0x3, P4 ;  /* 0x0000001e12371c11 */ /* 0x000fe4000a0f1c35 */
[----:B------:R-:W-:Y:S01]  /*0de0*/  SHF.R.U32.HI R18, RZ, 0x10, R29 ;  /* 0x00000010ff127819 */ /* 0x000fe2000001161d */
[----:B------:R-:W-:Y:S02]  /*0df0*/  IMAD.U32 R28, R28, 0x10000, RZ ;  /* 0x000100001c1c7824 */ /* 0x000fe400078e00ff */
[C---:B----4-:R-:W-:Y:S01]  /*0e00*/  IMAD.U32 R8, R32.reuse, 0x10000, RZ ;  /* 0x0001000020087824 */ /* 0x050fe200078e00ff */
[--C-:B------:R-:W-:Y:S01]  /*0e10*/  SHF.R.U64 R32, R32, 0x10, R33.reuse ;  /* 0x0000001020207819 */ /* 0x100fe20000001221 */
[----:B------:R-:W-:Y:S01]  /*0e20*/  IMAD.U32 R39, R29, 0x10000, RZ ;  /* 0x000100001d277824 */ /* 0x000fe200078e00ff */
[----:B------:R-:W-:Y:S01]  /*0e30*/  FMNMX3 R22, |R57|, RZ, |R28|, !PT ;  /* 0x000000ff39167276 */ /* 0x000fe2000780061c */
[----:B------:R-:W-:Y:S01]  /*0e40*/  IMAD.U32 R18, R18, 0x10000, RZ ;  /* 0x0001000012127824 */ /* 0x000fe200078e00ff */
[----:B------:R-:W-:Y:S01]  /*0e50*/  SHF.R.U32.HI R36, RZ, 0x10, R33 ;  /* 0x00000010ff247819 */ /* 0x000fe20000011621 */
[----:B------:R-:W-:-:S02]  /*0e60*/  IMAD.U32 R61, R32, 0x10000, RZ ;  /* 0x00010000203d7824 */ /* 0x000fc400078e00ff */
[----:B------:R-:W-:Y:S01]  /*0e70*/  FMUL R19, R57, UR35 ;  /* 0x0000002339137c20 */ /* 0x000fe20008400000 */
[----:B------:R-:W-:Y:S01]  /*0e80*/  IMAD.U32 R2, R20, 0x10000, RZ ;  /* 0x0001000014027824 */ /* 0x000fe200078e00ff */
[----:B------:R-:W-:Y:S01]  /*0e90*/  FMNMX3 R59, |R39|, R22, |R18|, !PT ;  /* 0x00000016273b7276 */ /* 0x000fe20007800612 */
[----:B------:R-:W-:Y:S01]  /*0ea0*/  IMAD.U32 R51, R33, 0x10000, RZ ;  /* 0x0001000021337824 */ /* 0x000fe200078e00ff */
[----:B------:R-:W-:Y:S01]  /*0eb0*/  ISETP.GE.U32.AND P2, PT, R30, UR13, PT ;  /* 0x0000000d1e007c0c */ /* 0x000fe2000bf46070 */
[----:B------:R-:W-:Y:S01]  /*0ec0*/  FADD R57, RZ, R57 ;  /* 0x00000039ff397221 */ /* 0x000fe20000000000 */
[----:B------:R-:W-:Y:S01]  /*0ed0*/  SHF.R.U64 R20, R20, 0x10, R21 ;  /* 0x0000001014147819 */ /* 0x000fe20000001215 */
[----:B------:R-:W-:Y:S02]  /*0ee0*/  IMAD.U32 R36, R36, 0x10000, RZ ;  /* 0x0001000024247824 */ /* 0x000fe400078e00ff */
[----:B------:R-:W-:Y:S01]  /*0ef0*/  FADD R30, RZ, R39 ;  /* 0x00000027ff1e7221 */ /* 0x000fe20000000000 */
[----:B------:R-:W-:Y:S01]  /*0f00*/  FMNMX3 R59, |R8|, R59, |R61|, !PT ;  /* 0x0000003b083b7276 */ /* 0x000fe2000780063d */
[----:B------:R-:W-:Y:S01]  /*0f10*/  @P1 IMAD.WIDE.U32 R46, R31, 0x6, R46 ;  /* 0x000000061f2e1825 */ /* 0x000fe200078e002e */
[----:B------:R-:W-:-:S03]  /*0f20*/  ISETP.GE.U32.AND P3, PT, R6, UR13, PT ;  /* 0x0000000d06007c0c */ /* 0x000fc6000bf66070 */
[----:B------:R-:W-:Y:S01]  /*0f30*/  FADD R22, RZ, R28 ;  /* 0x0000001cff167221 */ /* 0x000fe20000000000 */
[----:B------:R-:W-:Y:S01]  /*0f40*/  SHF.R.U32.HI R52, RZ, 0x10, R21 ;  /* 0x00000010ff347819 */ /* 0x000fe20000011615 */
[C---:B------:R-:W-:Y:S01]  /*0f50*/  FMUL R31, R51.reuse, UR35 ;  /* 0x00000023331f7c20 */ /* 0x040fe20008400000 */
[----:B------:R-:W-:Y:S02]  /*0f60*/  IMAD.U32 R32, R20, 0x10000, RZ ;  /* 0x0001000014207824 */ /* 0x000fe400078e00ff */
[----:B------:R-:W-:Y:S01]  /*0f70*/  FADD R57, R8, R57 ;  /* 0x0000003908397221 */ /* 0x000fe20000000000 */
[C---:B------:R-:W-:Y:S01]  /*0f80*/  FADD R38, R51.reuse, R30 ;  /* 0x0000001e33267221 */ /* 0x040fe20000000000 */
[----:B------:R-:W-:Y:S01]  /*0f90*/  FMNMX3 R51, |R51|, R59, |R36|, !PT ;  /* 0x0000003b33337276 */ /* 0x000fe20007800624 */
[C---:B------:R-:W-:Y:S01]  /*0fa0*/  FMUL R29, R61.reuse, UR35 ;  /* 0x000000233d1d7c20 */ /* 0x040fe20008400000 */
[----:B------:R-:W-:Y:S01]  /*0fb0*/  ISETP.GE.U32.OR P3, PT, R0, UR20, P3 ;  /* 0x0000001400007c0c */ /* 0x000fe20009f66470 */
[----:B------:R-:W-:Y:S01]  /*0fc0*/  FADD R61, R61, R22 ;  /* 0x000000163d3d7221 */ /* 0x000fe20000000000 */
[----:B------:R-:W-:Y:S01]  /*0fd0*/  FMUL R0, R2, UR35 ;  /* 0x0000002302007c20 */ /* 0x000fe20008400000 */
[----:B------:R-:W-:-:S02]  /*0fe0*/  IMAD.U32 R53, R21, 0x10000, RZ ;  /* 0x0001000015357824 */ /* 0x000fc400078e00ff */
[----:B------:R-:W-:Y:S01]  /*0ff0*/  FADD R57, R2, R57 ;  /* 0x0000003902397221 */ /* 0x000fe20000000000 */
[----:B------:R-:W-:Y:S01]  /*1000*/  IMAD.U32 R52, R52, 0x10000, RZ ;  /* 0x0001000034347824 */ /* 0x000fe200078e00ff */
[----:B------:R-:W-:Y:S01]  /*1010*/  FMNMX3 R2, |R2|, R51, |R32|, !PT ;  /* 0x0000003302027276 */ /* 0x000fe20007800620 */
[----:B------:R-:W-:Y:S02]  /*1020*/  IMAD.U32 R20, R16, 0x10000, RZ ;  /* 0x0001000010147824 */ /* 0x000fe400078e00ff */
[----:B------:R-:W-:Y:S01]  /*1030*/  FADD R60, R32, R61 ;  /* 0x0000003d203c7221 */ /* 0x000fe20000000000 */
[C---:B------:R-:W-:Y:S01]  /*1040*/  FMUL R33, R53.reuse, UR35 ;  /* 0x0000002335217c20 */ /* 0x040fe20008400000 */
[C---:B------:R-:W-:Y:S01]  /*1050*/  FADD R61, R53.reuse, R38 ;  /* 0x00000026353d7221 */ /* 0x040fe20000000000 */
[--C-:B------:R-:W-:Y:S01]  /*1060*/  SHF.R.U64 R16, R16, 0x10, R17.reuse ;  /* 0x0000001010107819 */ /* 0x100fe20000001211 */
[----:B------:R-:W-:Y:S01]  /*1070*/  FMUL R23, R8, UR35 ;  /* 0x0000002308177c20 */ /* 0x000fe20008400000 */
[----:B------:R-:W-:Y:S01]  /*1080*/  FMNMX3 R53, |R53|, R2, |R52|, !PT ;  /* 0x0000000235357276 */ /* 0x000fe20007800634 */
[----:B------:R-:W-:Y:S01]  /*1090*/  FMUL R30, R20, UR35 ;  /* 0x00000023141e7c20 */ /* 0x000fe20008400000 */
[----:B------:R-:W-:Y:S01]  /*10a0*/  SHF.R.U32.HI R2, RZ, 0x10, R17 ;  /* 0x00000010ff027819 */ /* 0x000fe20000011611 */
[----:B------:R-:W-:-:S02]  /*10b0*/  IMAD.U32 R22, R17, 0x10000, RZ ;  /* 0x0001000011167824 */ /* 0x000fc400078e00ff */
[----:B------:R-:W-:Y:S01]  /*10c0*/  IMAD.U32 R21, R16, 0x10000, RZ ;  /* 0x0001000010157824 */ /* 0x000fe200078e00ff */
[----:B------:R-:W0:Y:S01]  /*10d0*/  F2F.BF16.F32 R23, R23 ;  /* 0x0000001700177304 */ /* 0x000e220000202000 */
[----:B------:R-:W-:Y:S02]  /*10e0*/  IMAD.U32 R16, R2, 0x10000, RZ ;  /* 0x0001000002107824 */ /* 0x000fe400078e00ff */
[----:B------:R-:W-:Y:S01]  /*10f0*/  FMUL R51, R22, UR35 ;  /* 0x0000002316337c20 */ /* 0x000fe20008400000 */
[----:B------:R-:W-:Y:S01]  /*1100*/  FMUL R8, R32, UR35 ;  /* 0x0000002320087c20 */ /* 0x000fe20008400000 */
[----:B------:R-:W-:Y:S01]  /*1110*/  FADD R17, RZ, R18 ;  /* 0x00000012ff117221 */ /* 0x000fe20000000000 */
[----:B------:R-:W-:Y:S01]  /*1120*/  FMUL R32, R28, UR35 ;  /* 0x000000231c207c20 */ /* 0x000fe20008400000 */
[----:B------:R-:W-:Y:S01]  /*1130*/  FMUL R37, R39, UR35 ;  /* 0x0000002327257c20 */ /* 0x000fe20008400000 */
[----:B------:R-:W1:Y:S01]  /*1140*/  F2F.BF16.F32 R30, R30 ;  /* 0x0000001e001e7304 */ /* 0x000e620000202000 */
[----:B------:R-:W-:Y:S01]  /*1150*/  FMUL R50, R21, UR35 ;  /* 0x0000002315327c20 */ /* 0x000fe20008400000 */
[----:B------:R-:W-:Y:S01]  /*1160*/  FMUL R2, R16, UR35 ;  /* 0x0000002310027c20 */ /* 0x000fe20008400000 */
[----:B------:R-:W-:Y:S01]  /*1170*/  FMUL R28, R18, UR35 ;  /* 0x00000023121c7c20 */ /* 0x000fe20008400000 */
[----:B------:R-:W-:-:S04]  /*1180*/  FADD R17, R36, R17 ;  /* 0x0000001124117221 */ /* 0x000fc80000000000 */
[----:B------:R-:W2:Y:S01]  /*1190*/  F2F.BF16.F32 R19, R19 ;  /* 0x0000001300137304 */ /* 0x000ea20000202000 */
[----:B------:R-:W-:Y:S01]  /*11a0*/  FADD R60, R21, R60 ;  /* 0x0000003c153c7221 */ /* 0x000fe20000000000 */
[----:B------:R-:W-:Y:S01]  /*11b0*/  FMNMX3 R21, |R20|, R53, |R21|, !PT ;  /* 0x0000003514157276 */ /* 0x000fe20007800615 */
[----:B------:R-:W-:-:S05]  /*11c0*/  FADD R17, R52, R17 ;  /* 0x0000001134117221 */ /* 0x000fca0000000000 */
[----:B------:R-:W3:Y:S01]  /*11d0*/  F2F.BF16.F32 R0, R0 ;  /* 0x0000000000007304 */ /* 0x000ee20000202000 */
[----:B------:R-:W-:-:S07]  /*11e0*/  FADD R61, R22, R61 ;  /* 0x0000003d163d7221 */ /* 0x000fce0000000000 */
[----:B------:R-:W4:Y:S08]  /*11f0*/  F2F.BF16.F32 R31, R31 ;  /* 0x0000001f001f7304 */ /* 0x000f300000202000 */
[----:B------:R-:W4:Y:S01]  /*1200*/  F2F.BF16.F32 R51, R51 ;  /* 0x0000003300337304 */ /* 0x000f220000202000 */
[----:B------:R-:W-:Y:S01]  /*1210*/  FADD R64, R16, R17 ;  /* 0x0000001110407221 */ /* 0x000fe20000000000 */
[----:B------:R-:W-:-:S06]  /*1220*/  FMNMX3 R22, |R22|, R21, |R16|, !PT ;  /* 0x0000001516167276 */ /* 0x000fcc0007800610 */
[----:B------:R-:W2:Y:S01]  /*1230*/  F2F.BF16.F32 R37, R37 ;  /* 0x0000002500257304 */ /* 0x000ea20000202000 */
[----:B0-----:R-:W-:-:S07]  /*1240*/  IMAD.WIDE.U32 R16, R23, 0x10000, RZ ;  /* 0x0001000017107825 */ /* 0x001fce00078e00ff */
[----:B------:R-:W0:Y:S01]  /*1250*/  F2F.BF16.F32 R33, R33 ;  /* 0x0000002100217304 */ /* 0x000e220000202000 */
[----:B-1----:R-:W-:-:S07]  /*1260*/  SHF.L.U32 R21, R30, 0x10, RZ ;  /* 0x000000101e157819 */ /* 0x002fce00000006ff */
[----:B------:R-:W1:Y:S08]  /*1270*/  F2F.BF16.F32 R29, R29 ;  /* 0x0000001d001d7304 */ /* 0x000e700000202000 */
[----:B------:R-:W0:Y:S08]  /*1280*/  F2F.BF16.F32 R8, R8 ;  /* 0x0000000800087304 */ /* 0x000e300000202000 */
[----:B------:R-:W0:Y:S08]  /*1290*/  F2F.BF16.F32 R50, R50 ;  /* 0x0000003200327304 */ /* 0x000e300000202000 */
[----:B------:R-:W0:Y:S08]  /*12a0*/  F2F.BF16.F32 R2, R2 ;  /* 0x0000000200027304 */ /* 0x000e300000202000 */
[----:B------:R-:W0:Y:S08]  /*12b0*/  F2F.BF16.F32 R32, R32 ;  /* 0x0000002000207304 */ /* 0x000e300000202000 */
[----:B------:R-:W0:Y:S01]  /*12c0*/  F2F.BF16.F32 R28, R28 ;  /* 0x0000001c001c7304 */ /* 0x000e220000202000 */
[----:B--2---:R-:W-:Y:S01]  /*12d0*/  LOP3.LUT R38, R16, R19, RZ, 0xfc, !PT ;  /* 0x0000001310267212 */ /* 0x004fe200078efcff */
[----:B------:R-:W-:Y:S01]  /*12e0*/  FADD R66, R20, R57 ;  /* 0x0000003914427221 */ /* 0x000fe20000000000 */
[----:B---3--:R-:W-:Y:S01]  /*12f0*/  LOP3.LUT R39, R21, R17, R0, 0xfe, !PT ;  /* 0x0000001115277212 */ /* 0x008fe200078efe00 */
[----:B----4-:R-:W-:-:S04]  /*1300*/  IMAD.WIDE.U32 R16, R31, 0x10000, RZ ;  /* 0x000100001f107825 */ /* 0x010fc800078e00ff */
[----:B------:R-:W-:Y:S01]  /*1310*/  IMAD.U32 R56, R51, 0x10000, RZ ;  /* 0x0001000033387824 */ /* 0x000fe200078e00ff */
[----:B-1----:R-:W-:Y:S06]  /*1320*/  @P3 BRA `(.L_x_28476) ;  /* 0x00000000001c3947 */ /* 0x002fec0003800000 */
[----:B0-----:R-:W-:Y:S01]  /*1330*/  IMAD.WIDE.U32 R20, R32, 0x10000, RZ ;  /* 0x0001000020147825 */ /* 0x001fe200078e00ff */
[----:B------:R-:W-:-:S03]  /*1340*/  LEA R18, P4, R14, UR17, 0x3 ;  /* 0x000000110e127c11 */ /* 0x000fc6000f8818ff */
[----:B------:R-:W-:Y:S01]  /*1350*/  IMAD.U32 R53, R28, 0x10000, RZ ;  /* 0x000100001c357824 */ /* 0x000fe200078e00ff */
[----:B------:R-:W-:Y:S02]  /*1360*/  LOP3.LUT R20, R20, R19, RZ, 0xfc, !PT ;  /* 0x0000001314147212 */ /* 0x000fe400078efcff */
[----:B------:R-:W-:Y:S02]  /*1370*/  LEA.HI.X R19, R14, UR9, R15, 0x3, P4 ;  /* 0x000000090e137c11 */ /* 0x000fe4000a0f1c0f */
[----:B------:R-:W-:-:S05]  /*1380*/  LOP3.LUT R21, R21, R53, R37, 0xfe, !PT ;  /* 0x0000003515157212 */ /* 0x000fca00078efe25 */
[----:B------:R1:W-:Y:S02]  /*1390*/  STG.E.64 desc[UR24][R18.64], R20 ;  /* 0x0000001412007986 */ /* 0x0003e4000c101b18 */
.L_x_28476:
[----:B------:R-:W-:Y:S05]  /*13a0*/  BSYNC.RECONVERGENT B0 ;  /* 0x0000000000007941 */ /* 0x000fea0003800200 */
.L_x_28475:
[----:B-1----:R-:W-:Y:S01]  /*13b0*/  FMUL R18, R36, UR35 ;  /* 0x0000002324127c20 */ /* 0x002fe20008400000 */
[----:B------:R-:W-:Y:S01]  /*13c0*/  FMUL R20, R52, UR35 ;  /* 0x0000002334147c20 */ /* 0x000fe20008400000 */
[----:B------:R-:W-:Y:S01]  /*13d0*/  BSSY.RECONVERGENT B0, `(.L_x_28477) ;  /* 0x000000e000007945 */ /* 0x000fe20003800200 */
[----:B------:R-:W-:Y:S01]  /*13e0*/  LOP3.LUT R36, R16, R37, RZ, 0xfc, !PT ;  /* 0x0000002510247212 */ /* 0x000fe200078efcff */
[----:B------:R1:W2:Y:S01]  /*13f0*/  F2F.BF16.F32 R52, R18 ;  /* 0x0000001200347304 */ /* 0x0002a20000202000 */
[----:B0-----:R-:W-:Y:S01]  /*1400*/  LOP3.LUT R37, R33, R17, R56, 0xfe, !PT ;  /* 0x0000001121257212 */ /* 0x001fe200078efe38 */
[----:B------:R-:W-:Y:S06]  /*1410*/  @P3 BRA `(.L_x_28478) ;  /* 0x0000000000243947 */ /* 0x000fec0003800000 */
[----:B------:R-:W-:Y:S01]  /*1420*/  IADD3 R21, P4, PT, R14, UR33, RZ ;  /* 0x000000210e157c10 */ /* 0x000fe2000ff9e0ff */
[----:B-1----:R-:W-:-:S03]  /*1430*/  IMAD.WIDE.U32 R18, R29, 0x10000, RZ ;  /* 0x000100001d127825 */ /* 0x002fc600078e00ff */
[----:B------:R-:W-:Y:S01]  /*1440*/  IADD3.X R56, PT, PT, R15, UR34, RZ, P4, !PT ;  /* 0x000000220f387c10 */ /* 0x000fe2000a7fe4ff */
[----:B--2---:R-:W-:Y:S01]  /*1450*/  IMAD.U32 R17, R52, 0x10000, RZ ;  /* 0x0001000034117824 */ /* 0x004fe200078e00ff */
[----:B------:R-:W-:Y:S02]  /*1460*/  LEA R16, P4, R21, UR17, 0x3 ;  /* 0x0000001115107c11 */ /* 0x000fe4000f8818ff */
[----:B------:R-:W-:Y:S02]  /*1470*/  LOP3.LUT R18, R18, R23, RZ, 0xfc, !PT ;  /* 0x0000001712127212 */ /* 0x000fe400078efcff */
[----:B------:R-:W-:Y:S02]  /*1480*/  LOP3.LUT R19, R19, R17, R31, 0xfe, !PT ;  /* 0x0000001113137212 */ /* 0x000fe400078efe1f */
[----:B------:R-:W-:-:S05]  /*1490*/  LEA.HI.X R17, R21, UR9, R56, 0x3, P4 ;  /* 0x0000000915117c11 */ /* 0x000fca000a0f1c38 */
[----:B------:R0:W-:Y:S02]  /*14a0*/  STG.E.64 desc[UR24][R16.64], R18 ;  /* 0x0000001210007986 */ /* 0x0001e4000c101b18 */
.L_x_28478:
[----:B------:R-:W-:Y:S05]  /*14b0*/  BSYNC.RECONVERGENT B0 ;  /* 0x0000000000007941 */ /* 0x000fea0003800200 */
.L_x_28477:
[----:B0-----:R0:W3:Y:S01]  /*14c0*/  F2F.BF16.F32 R19, R20 ;  /* 0x0000001400137304 */ /* 0x0010e20000202000 */
[----:B------:R-:W-:Y:S01]  /*14d0*/  BSSY.RECONVERGENT B0, `(.L_x_28479) ;  /* 0x0000010000007945 */ /* 0x000fe20003800200 */
[----:B-----5:R-:W-:-:S03]  /*14e0*/  @!P0 IMAD.MOV.U32 R12, RZ, RZ, RZ ;  /* 0x000000ffff0c8224 */ /* 0x020fc600078e00ff */
[----:B------:R-:W-:Y:S05]  /*14f0*/  @P3 BRA `(.L_x_28480) ;  /* 0x0000000000343947 */ /* 0x000fea0003800000 */
[----:B------:R-:W-:Y:S01]  /*1500*/  IMAD.U32 R17, RZ, RZ, UR33 ;  /* 0x00000021ff117e24 */ /* 0x000fe2000f8e00ff */
[----:B------:R-:W-:Y:S01]  /*1510*/  SHF.R.U32.HI R16, RZ, 0x10, R8 ;  /* 0x00000010ff107819 */ /* 0x000fe20000011608 */
[----:B------:R-:W-:Y:S02]  /*1520*/  IMAD.U32 R23, RZ, RZ, UR33 ;  /* 0x00000021ff177e24 */ /* 0x000fe4000f8e00ff */
[----:B------:R-:W-:Y:S01]  /*1530*/  IMAD.U32 R56, RZ, RZ, UR34 ;  /* 0x00000022ff387e24 */ /* 0x000fe2000f8e00ff */
[----:B------:R-:W-:Y:S01]  /*1540*/  LEA R17, P4, R17, R14, 0x1 ;  /* 0x0000000e11117211 */ /* 0x000fe200078808ff */
[----:B------:R-:W-:Y:S01]  /*1550*/  IMAD.U32 R21, R8, 0x10000, RZ ;  /* 0x0001000008157824 */ /* 0x000fe200078e00ff */
[----:B-1-3--:R-:W-:Y:S02]  /*1560*/  PRMT R18, R16, 0x5410, R19 ;  /* 0x0000541010127816 */ /* 0x00afe40000000013 */
[----:B------:R-:W-:Y:S02]  /*1570*/  LEA.HI.X R56, R23, R15, R56, 0x1, P4 ;  /* 0x0000000f17387211 */ /* 0x000fe400020f0c38 */
[----:B------:R-:W-:-:S02]  /*1580*/  LEA R16, P4, R17, UR17, 0x3 ;  /* 0x0000001111107c11 */ /* 0x000fc4000f8818ff */
[----:B0-----:R-:W-:Y:S02]  /*1590*/  LOP3.LUT R20, R21, R0, RZ, 0xfc, !PT ;  /* 0x0000000015147212 */ /* 0x001fe400078efcff */
[----:B------:R-:W-:Y:S02]  /*15a0*/  LOP3.LUT R21, R18, R33, RZ, 0xfc, !PT ;  /* 0x0000002112157212 */ /* 0x000fe400078efcff */
[----:B------:R-:W-:-:S05]  /*15b0*/  LEA.HI.X R17, R17, UR9, R56, 0x3, P4 ;  /* 0x0000000911117c11 */ /* 0x000fca000a0f1c38 */
[----:B------:R4:W-:Y:S02]  /*15c0*/  STG.E.64 desc[UR24][R16.64], R20 ;  /* 0x0000001410007986 */ /* 0x0009e4000c101b18 */
.L_x_28480:
[----:B------:R-:W-:Y:S05]  /*15d0*/  BSYNC.RECONVERGENT B0 ;  /* 0x0000000000007941 */ /* 0x000fea0003800200 */
.L_x_28479:
[----:B------:R-:W-:Y:S01]  /*15e0*/  BSSY.RECONVERGENT B0, `(.L_x_28481) ;  /* 0x0000010000007945 */ /* 0x000fe20003800200 */
[----:B------:R-:W-:Y:S02]  /*15f0*/  @!P0 IMAD.MOV.U32 R13, RZ, RZ, RZ ;  /* 0x000000ffff0d8224 */ /* 0x000fe400078e00ff */
[----:B-1----:R-:W-:Y:S02]  /*1600*/  IMAD.U32 R18, R12, 0x10000, RZ ;  /* 0x000100000c127824 */ /* 0x002fe400078e00ff */
[----:B------:R-:W-:Y:S02]  /*1610*/  IMAD.U32 R2, R2, 0x10000, RZ ;  /* 0x0001000002027824 */ /* 0x000fe400078e00ff */
[----:B------:R-:W-:Y:S01]  /*1620*/  IMAD.U32 R31, R50, 0x10000, RZ ;  /* 0x00010000321f7824 */ /* 0x000fe200078e00ff */
[----:B------:R-:W-:Y:S06]  /*1630*/  @P3 BRA `(.L_x_28482) ;  /* 0x0000000000283947 */ /* 0x000fec0003800000 */
[----:B----4-:R-:W-:Y:S01]  /*1640*/  IMAD.U32 R17, RZ, RZ, UR33 ;  /* 0x00000021ff117e24 */ /* 0x010fe2000f8e00ff */
[----:B------:R-:W-:Y:S01]  /*1650*/  UIMAD UR4, UR34, 0x3, URZ ;  /* 0x00000003220478a4 */ /* 0x000fe2000f8e02ff */
[----:B0-----:R-:W-:Y:S02]  /*1660*/  SHF.R.U32.HI R20, RZ, 0x10, R50 ;  /* 0x00000010ff147819 */ /* 0x001fe40000011632 */
[----:B------:R-:W-:Y:S02]  /*1670*/  IMAD.WIDE.U32 R14, R17, 0x3, R14 ;  /* 0x00000003110e7825 */ /* 0x000fe400078e000e */
[----:B------:R-:W-:Y:S02]  /*1680*/  LOP3.LUT R21, R2, R51, R20, 0xfe, !PT ;  /* 0x0000003302157212 */ /* 0x000fe400078efe14 */
[----:B------:R-:W-:Y:S01]  /*1690*/  VIADD R15, R15, UR4 ;  /* 0x000000040f0f7c36 */ /* 0x000fe20008000000 */
[----:B------:R-:W-:Y:S02]  /*16a0*/  LEA R16, P0, R14, UR17, 0x3 ;  /* 0x000000110e107c11 */ /* 0x000fe4000f8018ff */
[----:B------:R-:W-:-:S02]  /*16b0*/  LOP3.LUT R20, R31, R30, RZ, 0xfc, !PT ;  /* 0x0000001e1f147212 */ /* 0x000fc400078efcff */
[----:B------:R-:W-:-:S05]  /*16c0*/  LEA.HI.X R17, R14, UR9, R15, 0x3, P0 ;  /* 0x000000090e117c11 */ /* 0x000fca00080f1c0f */
[----:B------:R1:W-:Y:S04]  /*16d0*/  STG.E.64 desc[UR24][R16.64], R20 ;  /* 0x0000001410007986 */ /* 0x0003e8000c101b18 */
.L_x_28482:
[----:B------:R-:W-:Y:S05]  /*16e0*/  BSYNC.RECONVERGENT B0 ;  /* 0x0000000000007941 */ /* 0x000fea0003800200 */
.L_x_28481:
[----:B------:R-:W-:Y:S01]  /*16f0*/  VOTEU.ANY UP0, P1 ;  /* 0x0000000000ff7886 */ /* 0x000fe20000800100 */
[----:B--2---:R-:W-:Y:S01]  /*1700*/  IMAD.WIDE.U32 R14, R52, 0x10000, RZ ;  /* 0x00010000340e7825 */ /* 0x004fe200078e00ff */
[----:B------:R-:W-:-:S03]  /*1710*/  @P1 LEA R52, P0, R10, UR29, 0x3 ;  /* 0x0000001d0a341c11 */ /* 0x000fc6000f8018ff */
[----:B------:R-:W-:Y:S01]  /*1720*/  FMUL R23, R18, UR35 ;  /* 0x0000002312177c20 */ /* 0x000fe20008400000 */
[--C-:B------:R-:W-:Y:S01]  /*1730*/  SHF.R.U64 R65, R12, 0x10, R13.reuse ;  /* 0x000000100c417819 */ /* 0x100fe2000000120d */
[----:B------:R-:W-:Y:S01]  /*1740*/  @UP0 UIMAD UR4, UR34, 0x5, URZ ;  /* 0x00000005220408a4 */ /* 0x000fe2000f8e02ff */
[----:B------:R-:W-:Y:S01]  /*1750*/  @P1 LEA R50, P3, R26, UR29, 0x3 ;  /* 0x0000001d1a321c11 */ /* 0x000fe2000f8618ff */
[----:B------:R-:W-:Y:S01]  /*1760*/  @UP0 UIMAD UR5, UR34, 0x7, URZ ;  /* 0x00000007220508a4 */ /* 0x000fe2000f8e02ff */
[----:B-1--4-:R-:W-:Y:S01]  /*1770*/  SHF.R.U32.HI R21, RZ, 0x10, R13 ;  /* 0x00000010ff157819 */ /* 0x012fe2000001160d */
[----:B------:R-:W-:Y:S01]  /*1780*/  IMAD.U32 R65, R65, 0x10000, RZ ;  /* 0x0001000041417824 */ /* 0x000fe200078e00ff */
[----:B------:R-:W-:Y:S01]  /*1790*/  SHF.R.U64 R56, R34, 0x10, R35 ;  /* 0x0000001022387819 */ /* 0x000fe20000001223 */
[----:B------:R-:W-:Y:S01]  /*17a0*/  @P1 VIADD R11, R11, UR4 ;  /* 0x000000040b0b1c36 */ /* 0x000fe20008000000 */
[----:B------:R-:W-:Y:S01]  /*17b0*/  @UP0 UIMAD UR4, UR34, 0x6, URZ ;  /* 0x00000006220408a4 */ /* 0x000fe2000f8e02ff */
[----:B------:R-:W-:Y:S01]  /*17c0*/  @P1 VIADD R27, R27, UR5 ;  /* 0x000000051b1b1c36 */ /* 0x000fe20008000000 */
[----:B------:R-:W-:Y:S01]  /*17d0*/  FMNMX3 R12, |R18|, R22, |R65|, !PT ;  /* 0x00000016120c7276 */ /* 0x000fe20007800641 */
[----:B------:R-:W-:Y:S01]  /*17e0*/  IMAD.U32 R0, R13, 0x10000, RZ ;  /* 0x000100000d007824 */ /* 0x000fe200078e00ff */
[----:B------:R-:W-:Y:S01]  /*17f0*/  @P1 LEA.HI.X R53, R10, UR30, R11, 0x3, P0 ;  /* 0x0000001e0a351c11 */ /* 0x000fe200080f1c0b */
[----:B------:R-:W-:Y:S01]  /*1800*/  IMAD.U32 R21, R21, 0x10000, RZ ;  /* 0x0001000015157824 */ /* 0x000fe200078e00ff */
[----:B------:R-:W-:Y:S01]  /*1810*/  @P1 LEA R62, P0, R46, UR29, 0x3 ;  /* 0x0000001d2e3e1c11 */ /* 0x000fe2000f8018ff */
[----:B------:R-:W-:Y:S01]  /*1820*/  IMAD.U32 R17, R34, 0x10000, RZ ;  /* 0x0001000022117824 */ /* 0x000fe200078e00ff */
[----:B------:R-:W-:Y:S01]  /*1830*/  @P1 IADD3 R47, PT, PT, R47, UR4, RZ ;  /* 0x000000042f2f1c10 */ /* 0x000fe2000fffe0ff */
[----:B------:R-:W-:Y:S01]  /*1840*/  IMAD.U32 R56, R56, 0x10000, RZ ;  /* 0x0001000038387824 */ /* 0x000fe200078e00ff */
[----:B------:R-:W-:Y:S01]  /*1850*/  @P1 LEA.HI.X R51, R26, UR30, R27, 0x3, P3 ;  /* 0x0000001e1a331c11 */ /* 0x000fe200098f1c1b */
[----:B------:R-:W-:Y:S01]  /*1860*/  FADD R22, RZ, R18 ;  /* 0x00000012ff167221 */ /* 0x000fe20000000000 */
[----:B------:R-:W-:-:S02]  /*1870*/  @P1 LEA.HI.X R63, R46, UR30, R47, 0x3, P0 ;  /* 0x0000001e2e3f1c11 */ /* 0x000fc400080f1c2f */
[----:B------:R-:W-:Y:S02]  /*1880*/  @!P1 CS2R R46, SRZ ;  /* 0x00000000002e9805 */ /* 0x000fe4000001ff00 */
[----:B------:R-:W-:Y:S01]  /*1890*/  FMNMX3 R13, |R0|, R12, |R21|, !PT ;  /* 0x0000000c000d7276 */ /* 0x000fe20007800615 */
[----:B------:R-:W-:Y:S01]  /*18a0*/  IMAD.IADD R58, R6, 0x1, R9 ;  /* 0x00000001063a7824 */ /* 0x000fe200078e0209 */
[----:B---3--:R-:W-:Y:S01]  /*18b0*/  LOP3.LUT R19, R15, R19, RZ, 0xfc, !PT ;  /* 0x000000130f137212 */ /* 0x008fe200078efcff */
[----:B------:R-:W-:Y:S01]  /*18c0*/  IMAD.U32 R15, R24, 0x10000, RZ ;  /* 0x00010000180f7824 */ /* 0x000fe200078e00ff */
[----:B------:R-:W-:Y:S01]  /*18d0*/  FMNMX3 R18, |R17|, R13, |R56|, !PT ;  /* 0x0000000d11127276 */ /* 0x000fe20007800638 */
[----:B------:R-:W5:Y:S01]  /*18e0*/  @P1 LDG.E.64 R46, desc[UR24][R50.64] ;  /* 0x00000018322e1981 */ /* 0x000f62000c1e1b00 */
[----:B------:R-:W-:-:S04]  /*18f0*/  IMAD.WIDE.U32 R12, R29, 0x10000, RZ ;  /* 0x000100001d0c7825 */ /* 0x000fc800078e00ff */
[----:B------:R-:W-:Y:S01]  /*1900*/  FADD R57, RZ, R65 ;  /* 0x00000041ff397221 */ /* 0x000fe20000000000 */
[C---:B------:R-:W-:Y:S01]  /*1910*/  FADD R22, R17.reuse, R22 ;  /* 0x0000001611167221 */ /* 0x040fe20000000000 */
[----:B------:R-:W-:Y:S01]  /*1920*/  FMUL R16, R17, UR35 ;  /* 0x0000002311107c20 */ /* 0x000fe20008400000 */
[----:B------:R-:W-:Y:S01]  /*1930*/  SHF.R.U64 R24, R24, 0x10, R25 ;  /* 0x0000001018187819 */ /* 0x000fe20000001219 */
[----:B0-----:R-:W-:Y:S01]  /*1940*/  FMUL R20, R0, UR35 ;  /* 0x0000002300147c20 */ /* 0x001fe20008400000 */
[----:B------:R-:W-:Y:S02]  /*1950*/  LOP3.LUT R33, R13, R8, R31, 0xfe, !PT ;  /* 0x000000080d217212 */ /* 0x000fe400078efe1f */
[----:B------:R-:W-:Y:S01]  /*1960*/  @!P1 CS2R R30, SRZ ;  /* 0x00000000001e9805 */ /* 0x000fe2000001ff00 */
[----:B------:R-:W-:Y:S01]  /*1970*/  FADD R57, R56, R57 ;  /* 0x0000003938397221 */ /* 0x000fe20000000000 */
[----:B------:R-:W-:Y:S01]  /*1980*/  LOP3.LUT R67, R58, 0x1f, RZ, 0xc0, !PT ;  /* 0x0000001f3a437812 */ /* 0x000fe200078ec0ff */
[----:B------:R-:W-:Y:S01]  /*1990*/  IMAD.U32 R17, R35, 0x10000, RZ ;  /* 0x0001000023117824 */ /* 0x000fe200078e00ff */
[----:B------:R-:W-:Y:S01]  /*19a0*/  LOP3.LUT R34, R14, R28, RZ, 0xfc, !PT ;  /* 0x0000001c0e227212 */ /* 0x000fe200078efcff */
[----:B------:R-:W-:Y:S01]  /*19b0*/  IMAD.U32 R11, R42, 0x10000, RZ ;  /* 0x000100002a0b7824 */ /* 0x000fe200078e00ff */
[----:B------:R0:W5:Y:S01]  /*19c0*/  @P1 LDG.E.64 R30, desc[UR24][R54.64] ;  /* 0x00000018361e1981 */ /* 0x000162000c1e1b00 */
[----:B------:R-:W-:Y:S01]  /*19d0*/  IMAD.U32 R13, R25, 0x10000, RZ ;  /* 0x00010000190d7824 */ /* 0x000fe200078e00ff */
[----:B------:R-:W-:-:S02]  /*19e0*/  @!P1 CS2R R28, SRZ ;  /* 0x00000000001c9805 */ /* 0x000fc4000001ff00 */
[----:B------:R-:W-:Y:S02]  /*19f0*/  LOP3.LUT R32, R32, R12, RZ, 0xfc, !PT ;  /* 0x0000000c20207212 */ /* 0x000fe400078efcff */
[----:B------:R-:W-:Y:S01]  /*1a00*/  @!P1 CS2R R26, SRZ ;  /* 0x00000000001a9805 */ /* 0x000fe2000001ff00 */
[----:B------:R-:W-:Y:S01]  /*1a10*/  FMUL R14, R17, UR35 ;  /* 0x00000023110e7c20 */ /* 0x000fe20008400000 */
[----:B------:R-:W-:Y:S01]  /*1a20*/  FMUL R65, R65, UR35 ;  /* 0x0000002341417c20 */ /* 0x000fe20008400000 */
[----:B------:R-:W-:Y:S01]  /*1a30*/  ISETP.GE.U32.OR P2, PT, R44, UR20, P2 ;  /* 0x000000142c007c0c */ /* 0x000fe20009746470 */
[----:B------:R-:W1:Y:S01]  /*1a40*/  F2F.BF16.F32 R23, R23 ;  /* 0x0000001700177304 */ /* 0x000e620000202000 */
[----:B0-----:R-:W-:Y:S01]  /*1a50*/  FMUL R55, R56, UR35 ;  /* 0x0000002338377c20 */ /* 0x001fe20008400000 */
[----:B------:R-:W-:Y:S02]  /*1a60*/  IMAD.U32 R56, R24, 0x10000, RZ ;  /* 0x0001000018387824 */ /* 0x000fe400078e00ff */
[----:B------:R-:W-:Y:S01]  /*1a70*/  FMUL R12, R15, UR35 ;  /* 0x000000230f0c7c20 */ /* 0x000fe20008400000 */
[----:B------:R-:W-:Y:S01]  /*1a80*/  FMUL R10, R13, UR35 ;  /* 0x000000230d0a7c20 */ /* 0x000fe20008400000 */
[----:B------:R-:W-:Y:S01]  /*1a90*/  FMUL R8, R11, UR35 ;  /* 0x000000230b087c20 */ /* 0x000fe20008400000 */
[----:B------:R-:W-:Y:S01]  /*1aa0*/  FMUL R59, R56, UR35 ;  /* 0x00000023383b7c20 */ /* 0x000fe20008400000 */
[----:B------:R0:W2:Y:S01]  /*1ab0*/  SHFL.IDX PT, R54, R66, R67, 0x1f ;  /* 0x00001f4342367589 */ /* 0x0000a200000e0000 */
[----:B------:R-:W3:Y:S03]  /*1ac0*/  F2F.BF16.F32 R20, R20 ;  /* 0x0000001400147304 */ /* 0x000ee60000202000 */
[----:B------:R4:W5:Y:S04]  /*1ad0*/  @P1 LDG.E.64 R28, desc[UR24][R52.64] ;  /* 0x00000018341c1981 */ /* 0x000968000c1e1b00 */
[----:B------:R1:W5:Y:S01]  /*1ae0*/  @P1 LDG.E.64 R26, desc[UR24][R62.64] ;  /* 0x000000183e1a1981 */ /* 0x000362000c1e1b00 */
[----:B------:R-:W1:Y:S01]  /*1af0*/  F2F.BF16.F32 R16, R16 ;  /* 0x0000001000107304 */ /* 0x000e620000202000 */
[----:B0-----:R-:W-:Y:S01]  /*1b00*/  IADD3 R66, P0, PT, R48, UR14, RZ ;  /* 0x0000000e30427c10 */ /* 0x001fe2000ff1e0ff */
[----:B------:R-:W-:Y:S01]  /*1b10*/  FMUL R48, R21, UR35 ;  /* 0x0000002315307c20 */ /* 0x000fe20008400000 */
[----:B----4-:R0:W4:Y:S05]  /*1b20*/  SHFL.IDX PT, R53, R60, R67, 0x1f ;  /* 0x00001f433c357589 */ /* 0x01012a00000e0000 */
[----:B------:R-:W0:Y:S01]  /*1b30*/  F2F.BF16.F32 R14, R14 ;  /* 0x0000000e000e7304 */ /* 0x000e220000202000 */
[----:B------:R-:W-:-:S07]  /*1b40*/  SHF.R.U32.HI R68, RZ, 0x10, R35 ;  /* 0x00000010ff447819 */ /* 0x000fce0000011623 */
[----:B------:R-:W0:Y:S08]  /*1b50*/  F2F.BF16.F32 R12, R12 ;  /* 0x0000000c000c7304 */ /* 0x000e300000202000 */
[----:B------:R-:W0:Y:S08]  /*1b60*/  F2F.BF16.F32 R10, R10 ;  /* 0x0000000a000a7304 */ /* 0x000e300000202000 */
[----:B------:R-:W0:Y:S08]  /*1b70*/  F2F.BF16.F32 R8, R8 ;  /* 0x0000000800087304 */ /* 0x000e300000202000 */
[----:B------:R-:W0:Y:S08]  /*1b80*/  F2F.BF16.F32 R55, R55 ;  /* 0x0000003700377304 */ /* 0x000e300000202000 */
[----:B------:R-:W1:Y:S08]  /*1b90*/  F2F.BF16.F32 R59, R59 ;  /* 0x0000003b003b7304 */ /* 0x000e700000202000 */
[----:B0-----:R0:W0:Y:S08]  /*1ba0*/  F2F.BF16.F32 R60, R65 ;  /* 0x00000041003c7304 */ /* 0x0010300000202000 */
[----:B-1----:R1:W0:Y:S01]  /*1bb0*/  F2F.BF16.F32 R63, R48 ;  /* 0x00000030003f7304 */ /* 0x0022220000202000 */
[----:B------:R-:W-:Y:S01]  /*1bc0*/  SHF.R.U32.HI R69, RZ, 0x1, R9 ;  /* 0x00000001ff457819 */ /* 0x000fe20000011609 */
[----:B------:R3:W0:Y:S01]  /*1bd0*/  SHFL.IDX PT, R52, R61, R67, 0x1f ;  /* 0x00001f433d347589 */ /* 0x00062200000e0000 */
[----:B------:R-:W-:Y:S03]  /*1be0*/  BSSY.RECONVERGENT B0, `(.L_x_28483) ;  /* 0x000000d000007945 */ /* 0x000fe60003800200 */
[----:B------:R2:W0:Y:S01]  /*1bf0*/  SHFL.IDX PT, R24, R64, R67, 0x1f ;  /* 0x00001f4340187589 */ /* 0x00042200000e0000 */
[----:B------:R-:W-:Y:S01]  /*1c00*/  IMAD.U32 R62, R68, 0x10000, RZ ;  /* 0x00010000443e7824 */ /* 0x000fe200078e00ff */
[----:B---3--:R-:W-:-:S02]  /*1c10*/  LOP3.LUT R61, R69, 0x1f0, RZ, 0xc0, !PT ;  /* 0x000001f0453d7812 */ /* 0x008fc400078ec0ff */
[----:B--2---:R-:W-:Y:S01]  /*1c20*/  IADD3.X R67, PT, PT, R49, UR15, RZ, P0, !PT ;  /* 0x0000000f31437c10 */ /* 0x004fe200087fe4ff */
[----:B-1--4-:R-:W-:Y:S06]  /*1c30*/  @P2 BRA `(.L_x_28484) ;  /* 0x00000000001c2947 */ /* 0x012fec0003800000 */
[----:B0-----:R-:W-:Y:S01]  /*1c40*/  IMAD.WIDE.U32 R48, R60, 0x10000, RZ ;  /* 0x000100003c307825 */ /* 0x001fe200078e00ff */
[----:B------:R-:W-:-:S03]  /*1c50*/  LEA R50, P0, R66, UR17, 0x3 ;  /* 0x0000001142327c11 */ /* 0x000fc6000f8018ff */
[----:B------:R-:W-:Y:S01]  /*1c60*/  IMAD.U32 R51, R63, 0x10000, RZ ;  /* 0x000100003f337824 */ /* 0x000fe200078e00ff */
[----:B------:R-:W-:-:S04]  /*1c70*/  LOP3.LUT R48, R48, R23, RZ, 0xfc, !PT ;  /* 0x0000001730307212 */ /* 0x000fc800078efcff */
[----:B------:R-:W-:Y:S02]  /*1c80*/  LOP3.LUT R49, R49, R51, R20, 0xfe, !PT ;  /* 0x0000003331317212 */ /* 0x000fe400078efe14 */
[----:B------:R-:W-:-:S05]  /*1c90*/  LEA.HI.X R51, R66, UR9, R67, 0x3, P0 ;  /* 0x0000000942337c11 */ /* 0x000fca00080f1c43 */
[----:B------:R1:W-:Y:S02]  /*1ca0*/  STG.E.64 desc[UR24][R50.64], R48 ;  /* 0x0000003032007986 */ /* 0x0003e4000c101b18 */
.L_x_28484:
[----:B------:R-:W-:Y:S05]  /*1cb0*/  BSYNC.RECONVERGENT B0 ;  /* 0x0000000000007941 */ /* 0x000fea0003800200 */
.L_x_28483:
[----:B------:R-:W-:Y:S01]  /*1cc0*/  SHF.R.U32.HI R64, RZ, 0x10, R25 ;  /* 0x00000010ff407819 */ /* 0x000fe20000011619 */
[----:B------:R-:W-:Y:S01]  /*1cd0*/  FMUL R25, R62, UR35 ;  /* 0x000000233e197c20 */ /* 0x000fe20008400000 */
[----:B------:R-:W-:Y:S01]  /*1ce0*/  IMAD.MOV.U32 R45, RZ, RZ, RZ ;  /* 0x000000ffff2d7224 */ /* 0x000fe200078e00ff */
[----:B------:R-:W-:Y:S02]  /*1cf0*/  BSSY.RECONVERGENT B0, `(.L_x_28485) ;  /* 0x0000016000007945 */ /* 0x000fe40003800200 */
[----:B------:R-:W-:Y:S02]  /*1d00*/  IMAD.U32 R64, R64, 0x10000, RZ ;  /* 0x0001000040407824 */ /* 0x000fe400078e00ff */
[----:B------:R-:W2:Y:S01]  /*1d10*/  F2F.BF16.F32 R25, R25 ;  /* 0x0000001900197304 */ /* 0x000ea20000202000 */
[----:B-1----:R-:W-:Y:S01]  /*1d20*/  IMAD.WIDE.U32 R48, R61, UR33, R44 ;  /* 0x000000213d307c25 */ /* 0x002fe2000f8e002c */
[----:B------:R-:W-:Y:S06]  /*1d30*/  @P2 BRA `(.L_x_28486) ;  /* 0x0000000000442947 */ /* 0x000fec0003800000 */
[----:B------:R-:W-:Y:S01]  /*1d40*/  SHF.R.U32.HI R45, RZ, 0x1, R9 ;  /* 0x00000001ff2d7819 */ /* 0x000fe20000011609 */
[----:B0-----:R-:W-:-:S03]  /*1d50*/  IMAD.U32 R65, RZ, RZ, UR33 ;  /* 0x00000021ff417e24 */ /* 0x001fc6000f8e00ff */
[----:B------:R-:W-:Y:S01]  /*1d60*/  LOP3.LUT R51, R45, 0x1f0, RZ, 0xc0, !PT ;  /* 0x000001f02d337812 */ /* 0x000fe200078ec0ff */
[----:B------:R-:W-:-:S04]  /*1d70*/  IMAD.MOV.U32 R45, RZ, RZ, RZ ;  /* 0x000000ffff2d7224 */ /* 0x000fc800078e00ff */
[----:B------:R-:W-:-:S04]  /*1d80*/  IMAD.WIDE.U32 R44, R51, UR33, R44 ;  /* 0x00000021332c7c25 */ /* 0x000fc8000f8e002c */
[----:B------:R-:W-:Y:S01]  /*1d90*/  IMAD R51, R51, UR34, RZ ;  /* 0x0000002233337c24 */ /* 0x000fe2000f8e02ff */
[----:B------:R-:W-:-:S03]  /*1da0*/  IADD3 R65, P0, P1, R65, UR14, R44 ;  /* 0x0000000e41417c10 */ /* 0x000fc6000f91e02c */
[----:B------:R-:W-:Y:S02]  /*1db0*/  IMAD.IADD R66, R45, 0x1, R51 ;  /* 0x000000012d427824 */ /* 0x000fe400078e0233 */
[----:B--2---:R-:W-:Y:S02]  /*1dc0*/  IMAD.U32 R51, R25, 0x10000, RZ ;  /* 0x0001000019337824 */ /* 0x004fe400078e00ff */
[----:B------:R-:W-:-:S05]  /*1dd0*/  IMAD.WIDE.U32 R44, R55, 0x10000, RZ ;  /* 0x00010000372c7825 */ /* 0x000fca00078e00ff */
[----:B------:R-:W-:Y:S01]  /*1de0*/  LOP3.LUT R45, R45, R51, R14, 0xfe, !PT ;  /* 0x000000332d2d7212 */ /* 0x000fe200078efe0e */
[----:B------:R-:W-:Y:S01]  /*1df0*/  IMAD.U32 R51, RZ, RZ, UR34 ;  /* 0x00000022ff337e24 */ /* 0x000fe2000f8e00ff */
[----:B------:R-:W-:-:S04]  /*1e00*/  LOP3.LUT R44, R44, R16, RZ, 0xfc, !PT ;  /* 0x000000102c2c7212 */ /* 0x000fc800078efcff */
[----:B------:R-:W-:Y:S02]  /*1e10*/  IADD3.X R66, PT, PT, R51, UR15, R66, P0, P1 ;  /* 0x0000000f33427c10 */ /* 0x000fe400087e2442 */
[----:B------:R-:W-:-:S04]  /*1e20*/  LEA R50, P0, R65, UR17, 0x3 ;  /* 0x0000001141327c11 */ /* 0x000fc8000f8018ff */
[----:B------:R-:W-:-:S05]  /*1e30*/  LEA.HI.X R51, R65, UR9, R66, 0x3, P0 ;  /* 0x0000000941337c11 */ /* 0x000fca00080f1c42 */
[----:B------:R1:W-:Y:S04]  /*1e40*/  STG.E.64 desc[UR24][R50.64], R44 ;  /* 0x0000002c32007986 */ /* 0x0003e8000c101b18 */
.L_x_28486:
[----:B------:R-:W-:Y:S05]  /*1e50*/  BSYNC.RECONVERGENT B0 ;  /* 0x0000000000007941 */ /* 0x000fea0003800200 */
.L_x_28485:
[----:B------:R-:W-:Y:S01]  /*1e60*/  FMUL R66, R64, UR35 ;  /* 0x0000002340427c20 */ /* 0x000fe20008400000 */
[----:B0-----:R-:W-:Y:S01]  /*1e70*/  IMAD R65, R61, UR34, RZ ;  /* 0x000000223d417c24 */ /* 0x001fe2000f8e02ff */
[----:B-1----:R-:W-:Y:S01]  /*1e80*/  IADD3 R44, P0, PT, R48, UR14, RZ ;  /* 0x0000000e302c7c10 */ /* 0x002fe2000ff1e0ff */
[----:B------:R-:W-:Y:S03]  /*1e90*/  BSSY.RECONVERGENT B0, `(.L_x_28487) ;  /* 0x0000011000007945 */ /* 0x000fe60003800200 */
[----:B------:R-:W0:Y:S01]  /*1ea0*/  F2F.BF16.F32 R66, R66 ;  /* 0x0000004200427304 */ /* 0x000e220000202000 */
[----:B------:R-:W-:Y:S01]  /*1eb0*/  IADD3.X R45, PT, PT, R49, UR15, R65, P0, !PT ;  /* 0x0000000f312d7c10 */ /* 0x000fe200087fe441 */
[----:B------:R-:W-:Y:S07]  /*1ec0*/  @P2 BRA `(.L_x_28488) ;  /* 0x0000000000342947 */ /* 0x000fee0003800000 */
[----:B------:R-:W-:Y:S02]  /*1ed0*/  IMAD.U32 R49, RZ, RZ, UR33 ;  /* 0x00000021ff317e24 */ /* 0x000fe4000f8e00ff */
[----:B------:R-:W-:Y:S02]  /*1ee0*/  IMAD.U32 R51, RZ, RZ, UR33 ;  /* 0x00000021ff337e24 */ /* 0x000fe4000f8e00ff */
[----:B------:R-:W-:Y:S01]  /*1ef0*/  IMAD.U32 R50, RZ, RZ, UR34 ;  /* 0x00000022ff327e24 */ /* 0x000fe2000f8e00ff */
[----:B------:R-:W-:-:S04]  /*1f00*/  LEA R49, P0, R49, R44, 0x1 ;  /* 0x0000002c31317211 */ /* 0x000fc800078008ff */
[----:B------:R-:W-:Y:S02]  /*1f10*/  LEA.HI.X R50, R51, R45, R50, 0x1, P0 ;  /* 0x0000002d33327211 */ /* 0x000fe400000f0c32 */
[----:B------:R-:W-:Y:S02]  /*1f20*/  SHF.R.U32.HI R51, RZ, 0x10, R59 ;  /* 0x00000010ff337819 */ /* 0x000fe4000001163b */
[----:B------:R-:W-:Y:S02]  /*1f30*/  LEA R48, P0, R49, UR17, 0x3 ;  /* 0x0000001131307c11 */ /* 0x000fe4000f8018ff */
[----:B0-----:R-:W-:Y:S01]  /*1f40*/  PRMT R67, R51, 0x5410, R66 ;  /* 0x0000541033437816 */ /* 0x001fe20000000042 */
[----:B------:R-:W-:Y:S01]  /*1f50*/  IMAD.U32 R51, R59, 0x10000, RZ ;  /* 0x000100003b337824 */ /* 0x000fe200078e00ff */
[----:B------:R-:W-:-:S04]  /*1f60*/  LEA.HI.X R49, R49, UR9, R50, 0x3, P0 ;  /* 0x0000000931317c11 */ /* 0x000fc800080f1c32 */
[----:B------:R-:W-:Y:S02]  /*1f70*/  LOP3.LUT R50, R51, R12, RZ, 0xfc, !PT ;  /* 0x0000000c33327212 */ /* 0x000fe400078efcff */
[----:B------:R-:W-:-:S05]  /*1f80*/  LOP3.LUT R51, R67, R10, RZ, 0xfc, !PT ;  /* 0x0000000a43337212 */ /* 0x000fca00078efcff */
[----:B------:R1:W-:Y:S02]  /*1f90*/  STG.E.64 desc[UR24][R48.64], R50 ;  /* 0x0000003230007986 */ /* 0x0003e4000c101b18 */
.L_x_28488:
[----:B------:R-:W-:Y:S05]  /*1fa0*/  BSYNC.RECONVERGENT B0 ;  /* 0x0000000000007941 */ /* 0x000fea0003800200 */
.L_x_28487:
[----:B-1----:R-:W-:-:S04]  /*1fb0*/  IMAD.WIDE.U32 R48, R16, 0x10000, RZ ;  /* 0x0001000010307825 */ /* 0x002fc800078e00ff */
[----:B------:R-:W-:Y:S01]  /*1fc0*/  FADD R0, RZ, R0 ;  /* 0x00000000ff007221 */ /* 0x000fe20000000000 */
[----:B------:R-:W-:Y:S01]  /*1fd0*/  FADD R71, RZ, R21 ;  /* 0x00000015ff477221 */ /* 0x000fe20000000000 */
[----:B------:R-:W-:Y:S01]  /*1fe0*/  BSSY.RECONVERGENT B0, `(.L_x_28489) ;  /* 0x0000029000007945 */ /* 0x000fe20003800200 */
[----:B------:R-:W-:Y:S01]  /*1ff0*/  IMAD.U32 R51, R8, 0x10000, RZ ;  /* 0x0001000008337824 */ /* 0x000fe200078e00ff */
[----:B------:R-:W-:Y:S01]  /*2000*/  LOP3.LUT R48, R48, R23, RZ, 0xfc, !PT ;  /* 0x0000001730307212 */ /* 0x000fe200078efcff */
[----:B------:R-:W-:Y:S02]  /*2010*/  IMAD.U32 R67, R43, 0x10000, RZ ;  /* 0x000100002b437824 */ /* 0x000fe400078e00ff */
[C---:B------:R-:W-:Y:S01]  /*2020*/  FADD R0, R17.reuse, R0 ;  /* 0x0000000011007221 */ /* 0x040fe20000000000 */
[----:B------:R-:W-:Y:S01]  /*2030*/  FMNMX3 R18, |R17|, R18, |R62|, !PT ;  /* 0x0000001211127276 */ /* 0x000fe2000780063e */
[----:B------:R-:W-:Y:S01]  /*2040*/  FADD R71, R62, R71 ;  /* 0x000000473e477221 */ /* 0x000fe20000000000 */
[----:B------:R-:W-:Y:S01]  /*2050*/  LOP3.LUT R49, R51, R49, R12, 0xfe, !PT ;  /* 0x0000003133317212 */ /* 0x000fe200078efe0c */
[----:B------:R-:W-:Y:S01]  /*2060*/  FMUL R12, R67, UR35 ;  /* 0x00000023430c7c20 */ /* 0x000fe20008400000 */
[----:B------:R-:W-:-:S04]  /*2070*/  IMAD.WIDE.U32 R50, R14, 0x10000, RZ ;  /* 0x000100000e327825 */ /* 0x000fc800078e00ff */
[----:B------:R-:W-:Y:S01]  /*2080*/  VIADD R14, R6, 0x3 ;  /* 0x00000003060e7836 */ /* 0x000fe20000000000 */
[----:B------:R-:W1:Y:S01]  /*2090*/  F2F.BF16.F32 R12, R12 ;  /* 0x0000000c000c7304 */ /* 0x000e620000202000 */
[----:B------:R-:W-:-:S03]  /*20a0*/  LOP3.LUT R50, R50, R20, RZ, 0xfc, !PT ;  /* 0x0000001432327212 */ /* 0x000fc600078efcff */
[----:B------:R-:W-:Y:S01]  /*20b0*/  ISETP.GE.U32.AND P0, PT, R14, UR13, PT ;  /* 0x0000000d0e007c0c */ /* 0x000fe2000bf06070 */
[----:B-1----:R-:W-:-:S05]  /*20c0*/  IMAD.U32 R23, R12, 0x10000, RZ ;  /* 0x000100000c177824 */ /* 0x002fca00078e00ff */
[----:B------:R-:W-:Y:S01]  /*20d0*/  LOP3.LUT R51, R10, R51, R23, 0xfe, !PT ;  /* 0x000000330a337212 */ /* 0x000fe200078efe17 */
[----:B------:R-:W-:Y:S01]  /*20e0*/  VIADD R23, R5, 0x1d ;  /* 0x0000001d05177836 */ /* 0x000fe20000000000 */
[--C-:B------:R-:W-:Y:S02]  /*20f0*/  SHF.R.U64 R10, R42, 0x10, R43.reuse ;  /* 0x000000102a0a7819 */ /* 0x100fe4000000122b */
[----:B------:R-:W-:Y:S02]  /*2100*/  SHF.R.U32.HI R43, RZ, 0x10, R43 ;  /* 0x00000010ff2b7819 */ /* 0x000fe4000001162b */
[----:B------:R-:W-:Y:S01]  /*2110*/  LOP3.LUT R23, R23, 0x1f, RZ, 0xc0, !PT ;  /* 0x0000001f17177812 */ /* 0x000fe200078ec0ff */
[----:B------:R-:W-:Y:S02]  /*2120*/  IMAD.U32 R10, R10, 0x10000, RZ ;  /* 0x000100000a0a7824 */ /* 0x000fe400078e00ff */
[----:B------:R-:W-:Y:S01]  /*2130*/  IMAD.U32 R6, R43, 0x10000, RZ ;  /* 0x000100002b067824 */ /* 0x000fe200078e00ff */
[----:B------:R-:W-:Y:S01]  /*2140*/  ISETP.LT.U32.AND P0, PT, R23, UR20, !P0 ;  /* 0x0000001417007c0c */ /* 0x000fe2000c701070 */
[----:B------:R-:W-:Y:S01]  /*2150*/  FMUL R20, R10, UR35 ;  /* 0x000000230a147c20 */ /* 0x000fe20008400000 */
[----:B------:R-:W-:-:S04]  /*2160*/  IMAD.WIDE.U32 R42, R61, UR33, R40 ;  /* 0x000000213d2a7c25 */ /* 0x000fc8000f8e0028 */
[----:B------:R-:W-:Y:S01]  /*2170*/  FMUL R16, R6, UR35 ;  /* 0x0000002306107c20 */ /* 0x000fe20008400000 */
[----:B------:R-:W1:Y:S08]  /*2180*/  F2F.BF16.F32 R20, R20 ;  /* 0x0000001400147304 */ /* 0x000e700000202000 */
[----:B------:R-:W3:Y:S01]  /*2190*/  F2F.BF16.F32 R16, R16 ;  /* 0x0000001000107304 */ /* 0x000ee20000202000 */
[----:B-1----:R-:W-:Y:S01]  /*21a0*/  SHF.L.U32 R14, R20, 0x10, RZ ;  /* 0x00000010140e7819 */ /* 0x002fe200000006ff */
[----:B---3--:R-:W-:Y:S01]  /*21b0*/  IMAD.U32 R61, R16, 0x10000, RZ ;  /* 0x00010000103d7824 */ /* 0x008fe200078e00ff */
[----:B------:R-:W-:Y:S06]  /*21c0*/  @P2 BRA `(.L_x_28490) ;  /* 0x0000000000282947 */ /* 0x000fec0003800000 */
[----:B------:R-:W-:Y:S01]  /*21d0*/  IMAD.U32 R17, RZ, RZ, UR33 ;  /* 0x00000021ff117e24 */ /* 0x000fe2000f8e00ff */
[----:B------:R-:W-:Y:S01]  /*21e0*/  UIMAD UR4, UR34, 0x3, URZ ;  /* 0x00000003220478a4 */ /* 0x000fe2000f8e02ff */
[----:B------:R-:W-:Y:S02]  /*21f0*/  SHF.R.U32.HI R20, RZ, 0x10, R20 ;  /* 0x00000010ff147819 */ /* 0x000fe40000011614 */
[----:B------:R-:W-:Y:S02]  /*2200*/  IMAD.WIDE.U32 R44, R17, 0x3, R44 ;  /* 0x00000003112c7825 */ /* 0x000fe400078e002c */
[----:B------:R-:W-:Y:S02]  /*2210*/  LOP3.LUT R21, R61, R12, R20, 0xfe, !PT ;  /* 0x0000000c3d157212 */ /* 0x000fe400078efe14 */
[----:B------:R-:W-:Y:S01]  /*2220*/  VIADD R17, R45, UR4 ;  /* 0x000000042d117c36 */ /* 0x000fe20008000000 */
[----:B------:R-:W-:Y:S02]  /*2230*/  LEA R16, P1, R44, UR17, 0x3 ;  /* 0x000000112c107c11 */ /* 0x000fe4000f8218ff */
[----:B------:R-:W-:-:S02]  /*2240*/  LOP3.LUT R20, R14, R8, RZ, 0xfc, !PT ;  /* 0x000000080e147212 */ /* 0x000fc400078efcff */
[----:B------:R-:W-:-:S05]  /*2250*/  LEA.HI.X R17, R44, UR9, R17, 0x3, P1 ;  /* 0x000000092c117c11 */ /* 0x000fca00088f1c11 */
[----:B------:R1:W-:Y:S04]  /*2260*/  STG.E.64 desc[UR24][R16.64], R20 ;  /* 0x0000001410007986 */ /* 0x0003e8000c101b18 */
.L_x_28490:
[----:B------:R-:W-:Y:S05]  /*2270*/  BSYNC.RECONVERGENT B0 ;  /* 0x0000000000007941 */ /* 0x000fea0003800200 */
.L_x_28489:
[----:B------:R-:W-:Y:S01]  /*2280*/  IMAD.IADD R65, R65, 0x1, R43 ;  /* 0x0000000141417824 */ /* 0x000fe200078e022b */
[----:B------:R-:W-:Y:S01]  /*2290*/  IADD3 R44, P1, P2, R23, UR14, R42 ;  /* 0x0000000e172c7c10 */ /* 0x000fe2000fa3e02a */
[----:B------:R-:W-:Y:S01]  /*22a0*/  VOTEU.ANY UP0, P0 ;  /* 0x0000000000ff7886 */ /* 0x000fe20000000100 */
[----:B-1----:R-:W-:Y:S01]  /*22b0*/  IMAD.U32 R17, RZ, RZ, UR33 ;  /* 0x00000021ff117e24 */ /* 0x002fe2000f8e00ff */
[----:B------:R-:W-:Y:S02]  /*22c0*/  @!P0 CS2R R20, SRZ ;  /* 0x0000000000148805 */ /* 0x000fe4000001ff00 */
[----:B------:R-:W-:Y:S01]  /*22d0*/  IADD3.X R45, PT, PT, RZ, UR15, R65, P1, P2 ;  /* 0x0000000fff2d7c10 */ /* 0x000fe20008fe4441 */
[----:B------:R-:W-:Y:S02]  /*22e0*/  @UP0 UIMAD UR4, UR34, 0x5, URZ ;  /* 0x00000005220408a4 */ /* 0x000fe4000f8e02ff */
[----:B------:R-:W-:-:S04]  /*22f0*/  @P0 IMAD.WIDE.U32 R16, R17, 0x5, R44 ;  /* 0x0000000511100825 */ /* 0x000fc800078e002c */
[----:B------:R-:W-:Y:S01]  /*2300*/  @P0 VIADD R17, R17, UR4 ;  /* 0x0000000411110c36 */ /* 0x000fe20008000000 */
[----:B------:R-:W-:Y:S01]  /*2310*/  @P0 LEA R40, P1, R16, UR29, 0x3 ;  /* 0x0000001d10280c11 */ /* 0x000fe2000f8218ff */
[----:B------:R-:W-:-:S03]  /*2320*/  IMAD.U32 R35, RZ, RZ, UR33 ;  /* 0x00000021ff237e24 */ /* 0x000fc6000f8e00ff */
[----:B------:R-:W-:Y:S01]  /*2330*/  @P0 LEA.HI.X R41, R16, UR30, R17, 0x3, P1 ;  /* 0x0000001e10290c11 */ /* 0x000fe200088f1c11 */
[----:B------:R-:W-:Y:S02]  /*2340*/  @P0 IMAD.MOV.U32 R16, RZ, RZ, R44 ;  /* 0x000000ffff100224 */ /* 0x000fe400078e002c */
[----:B------:R-:W-:Y:S01]  /*2350*/  @P0 IMAD.MOV.U32 R17, RZ, RZ, R45 ;  /* 0x000000ffff110224 */ /* 0x000fe200078e002d */
[----:B------:R-:W-:Y:S01]  /*2360*/  @UP0 UIMAD UR4, UR34, 0x6, URZ ;  /* 0x00000006220408a4 */ /* 0x000fe2000f8e02ff */
[C---:B------:R-:W-:Y:S01]  /*2370*/  FMNMX3 R18, |R15|.reuse, R18, |R56|, !PT ;  /* 0x000000120f127276 */ /* 0x040fe20007800638 */
[----:B------:R-:W-:Y:S02]  /*2380*/  VIADD R58, R58, 0x1 ;  /* 0x000000013a3a7836 */ /* 0x000fe40000000000 */
[----:B------:R-:W-:Y:S01]  /*2390*/  FADD R22, R15, R22 ;  /* 0x000000160f167221 */ /* 0x000fe20000000000 */
[----:B------:R-:W-:-:S04]  /*23a0*/  @P0 IMAD.WIDE.U32 R16, R35, 0x6, R16 ;  /* 0x0000000623100825 */ /* 0x000fc800078e0010 */
[----:B------:R-:W-:Y:S01]  /*23b0*/  FADD R71, R64, R71 ;  /* 0x0000004740477221 */ /* 0x000fe20000000000 */
[----:B------:R-:W-:Y:S01]  /*23c0*/  FADD R57, R56, R57 ;  /* 0x0000003938397221 */ /* 0x000fe20000000000 */
[----:B------:R-:W-:Y:S01]  /*23d0*/  FADD R62, R13, R0 ;  /* 0x000000000d3e7221 */ /* 0x000fe20000000000 */
[----:B------:R-:W-:Y:S01]  /*23e0*/  @P0 VIADD R17, R17, UR4 ;  /* 0x0000000411110c36 */ /* 0x000fe20008000000 */
[C---:B------:R-:W-:Y:S01]  /*23f0*/  @P0 LEA R68, P1, R16.reuse, UR29, 0x3 ;  /* 0x0000001d10440c11 */ /* 0x040fe2000f8218ff */
[----:B------:R-:W5:Y:S03]  /*2400*/  @P0 LDG.E.64 R20, desc[UR24][R40.64] ;  /* 0x0000001828140981 */ /* 0x000f66000c1e1b00 */
[----:B------:R-:W-:Y:S02]  /*2410*/  @P0 LEA.HI.X R69, R16, UR30, R17, 0x3, P1 ;  /* 0x0000001e10450c11 */ /* 0x000fe400088f1c11 */
[----:B------:R-:W-:-:S02]  /*2420*/  @!P0 CS2R R16, SRZ ;  /* 0x0000000000108805 */ /* 0x000fc4000001ff00 */
[----:B------:R-:W-:Y:S02]  /*2430*/  ISETP.GE.U32.AND P1, PT, R3, UR13, PT ;  /* 0x0000000d03007c0c */ /* 0x000fe4000bf26070 */
[----:B------:R-:W-:Y:S02]  /*2440*/  @P0 IADD3 R3, P2, PT, R44, UR14, RZ ;  /* 0x0000000e2c030c10 */ /* 0x000fe4000ff5e0ff */
[----:B------:R1:W5:Y:S02]  /*2450*/  @P0 LDG.E.64 R16, desc[UR24][R68.64] ;  /* 0x0000001844100981 */ /* 0x000364000c1e1b00 */
[----:B------:R-:W-:Y:S01]  /*2460*/  @P0 IADD3.X R8, PT, PT, R45, UR15, RZ, P2, !PT ;  /* 0x0000000f2d080c10 */ /* 0x000fe200097fe4ff */
[----:B------:R-:W-:Y:S01]  /*2470*/  @UP0 UIMAD UR4, UR34, 0x7, URZ ;  /* 0x00000007220408a4 */ /* 0x000fe2000f8e02ff */
[----:B------:R-:W-:Y:S02]  /*2480*/  @P0 LEA R72, P2, R3, UR29, 0x3 ;  /* 0x0000001d03480c11 */ /* 0x000fe4000f8418ff */
[----:B------:R-:W-:Y:S01]  /*2490*/  FMNMX3 R15, |R13|, R18, |R64|, !PT ;  /* 0x000000120d0f7276 */ /* 0x000fe20007800640 */
[----:B-----5:R-:W-:Y:S01]  /*24a0*/  IMAD.U32 R0, R30, 0x10000, RZ ;  /* 0x000100001e007824 */ /* 0x020fe200078e00ff */
[----:B------:R-:W-:Y:S01]  /*24b0*/  @P0 LEA.HI.X R73, R3, UR30, R8, 0x3, P2 ;  /* 0x0000001e03490c11 */ /* 0x000fe200090f1c08 */
[----:B------:R-:W-:Y:S01]  /*24c0*/  IMAD.U32 R3, RZ, RZ, UR33 ;  /* 0x00000021ff037e24 */ /* 0x000fe2000f8e00ff */
[----:B------:R-:W-:Y:S01]  /*24d0*/  LOP3.LUT R35, R19, R2, RZ, 0xfc, !PT ;  /* 0x0000000213237212 */ /* 0x000fe200078efcff */
[----:B-1----:R-:W-:-:S02]  /*24e0*/  @P0 IMAD.MOV.U32 R68, RZ, RZ, R44 ;  /* 0x000000ffff440224 */ /* 0x002fc400078e002c */
[----:B------:R-:W-:Y:S01]  /*24f0*/  FADD R71, R6, R71 ;  /* 0x0000004706477221 */ /* 0x000fe20000000000 */
[----:B------:R-:W-:Y:S01]  /*2500*/  @P0 IMAD.MOV.U32 R69, RZ, RZ, R45 ;  /* 0x000000ffff450224 */ /* 0x000fe200078e002d */
[----:B------:R-:W-:Y:S01]  /*2510*/  @!P0 CS2R R40, SRZ ;  /* 0x0000000000288805 */ /* 0x000fe2000001ff00 */
[----:B------:R-:W-:Y:S01]  /*2520*/  @P0 IMAD.WIDE.U32 R68, R3, 0x7, R68 ;  /* 0x0000000703440825 */ /* 0x000fe200078e0044 */
[----:B------:R-:W-:-:S03]  /*2530*/  LOP3.LUT R64, R58, 0x1f, RZ, 0xc0, !PT ;  /* 0x0000001f3a407812 */ /* 0x000fc600078ec0ff */
[----:B------:R-:W-:Y:S01]  /*2540*/  FADD R8, R10, R57 ;  /* 0x000000390a087221 */ /* 0x000fe20000000000 */
[----:B------:R-:W-:Y:S01]  /*2550*/  FMNMX3 R15, |R11|, R15, |R10|, !PT ;  /* 0x0000000f0b0f7276 */ /* 0x000fe2000780060a */
[----:B------:R-:W-:Y:S01]  /*2560*/  @P0 VIADD R3, R69, UR4 ;  /* 0x0000000445030c36 */ /* 0x000fe20008000000 */
[----:B------:R-:W-:Y:S02]  /*2570*/  @P0 LEA R74, P2, R68, UR29, 0x3 ;  /* 0x0000001d444a0c11 */ /* 0x000fe4000f8418ff */
[----:B------:R-:W-:Y:S01]  /*2580*/  SHF.R.U64 R30, R30, 0x10, R31 ;  /* 0x000000101e1e7819 */ /* 0x000fe2000000121f */
[----:B------:R-:W-:Y:S01]  /*2590*/  FMUL R18, R0, UR35 ;  /* 0x0000002300127c20 */ /* 0x000fe20008400000 */
[----:B------:R-:W-:Y:S01]  /*25a0*/  @P0 LEA.HI.X R75, R68, UR30, R3, 0x3, P2 ;  /* 0x0000001e444b0c11 */ /* 0x000fe200090f1c03 */
[----:B------:R-:W-:Y:S01]  /*25b0*/  FADD R3, R11, R22 ;  /* 0x000000160b037221 */ /* 0x000fe20000000000 */
[----:B------:R-:W-:Y:S01]  /*25c0*/  @!P0 CS2R R12, SRZ ;  /* 0x00000000000c8805 */ /* 0x000fe2000001ff00 */
[----:B------:R1:W5:Y:S04]  /*25d0*/  @P0 LDG.E.64 R40, desc[UR24][R72.64] ;  /* 0x0000001848280981 */ /* 0x000368000c1e1b00 */
[----:B------:R-:W3:Y:S01]  /*25e0*/  SHFL.IDX PT, R58, R3, R64, 0x1f ;  /* 0x00001f40033a7589 */ /* 0x000ee200000e0000 */
[----:B--2---:R-:W-:-:S04]  /*25f0*/  IMAD.WIDE.U32 R10, R25, 0x10000, RZ ;  /* 0x00010000190a7825 */ /* 0x004fc800078e00ff */
[----:B------:R-:W-:Y:S01]  /*2600*/  IMAD.WIDE.U32 R56, R55, 0x10000, RZ ;  /* 0x0001000037387825 */ /* 0x000fe200078e00ff */
[----:B0-----:R-:W-:-:S03]  /*2610*/  LOP3.LUT R66, R11, R66, RZ, 0xfc, !PT ;  /* 0x000000420b427212 */ /* 0x001fc600078efcff */
[C---:B------:R-:W-:Y:S01]  /*2620*/  FADD R25, R67.reuse, R62 ;  /* 0x0000003e43197221 */ /* 0x040fe20000000000 */
[----:B------:R-:W-:Y:S01]  /*2630*/  FMNMX3 R67, |R67|, R15, |R6|, !PT ;  /* 0x0000000f43437276 */ /* 0x000fe20007800606 */
[----:B------:R-:W-:Y:S01]  /*2640*/  IMAD.U32 R22, R31, 0x10000, RZ ;  /* 0x000100001f167824 */ /* 0x000fe200078e00ff */
[----:B------:R-:W-:Y:S01]  /*2650*/  LOP3.LUT R11, R66, R61, RZ, 0xfc, !PT ;  /* 0x0000003d420b7212 */ /* 0x000fe200078efcff */
[----:B------:R-:W-:Y:S01]  /*2660*/  IMAD.U32 R66, R30, 0x10000, RZ ;  /* 0x000100001e427824 */ /* 0x000fe200078e00ff */
[----:B------:R-:W-:Y:S01]  /*2670*/  SHF.R.U32.HI R61, RZ, 0x10, R31 ;  /* 0x00000010ff3d7819 */ /* 0x000fe2000001161f */
[----:B------:R0:W2:Y:S01]  /*2680*/  SHFL.IDX PT, R2, R8, R64, 0x1f ;  /* 0x00001f4008027589 */ /* 0x0000a200000e0000 */
[----:B------:R-:W-:Y:S01]  /*2690*/  LOP3.LUT R15, R57, R59, R14, 0xfe, !PT ;  /* 0x0000003b390f7212 */ /* 0x000fe200078efe0e */
[----:B------:R-:W-:Y:S01]  /*26a0*/  FMUL R55, R22, UR35 ;  /* 0x0000002316377c20 */ /* 0x000fe20008400000 */
[----:B------:R-:W-:Y:S01]  /*26b0*/  LOP3.LUT R14, R60, R56, RZ, 0xfc, !PT ;  /* 0x000000383c0e7212 */ /* 0x000fe200078efcff */
[----:B------:R-:W-:Y:S01]  /*26c0*/  IMAD.U32 R57, R29, 0x10000, RZ ;  /* 0x000100001d397824 */ /* 0x000fe200078e00ff */
[----:B------:R-:W-:Y:S01]  /*26d0*/  LOP3.LUT R10, R10, R63, RZ, 0xfc, !PT ;  /* 0x0000003f0a0a7212 */ /* 0x000fe200078efcff */
[----:B------:R-:W-:Y:S01]  /*26e0*/  FADD R63, RZ, R54 ;  /* 0x00000036ff3f7221 */ /* 0x000fe20000000000 */
[--C-:B------:R-:W-:Y:S01]  /*26f0*/  SHF.R.U64 R56, R28, 0x10, R29.reuse ;  /* 0x000000101c387819 */ /* 0x100fe2000000121d */
[----:B------:R-:W-:Y:S01]  /*2700*/  IMAD.U32 R61, R61, 0x10000, RZ ;  /* 0x000100003d3d7824 */ /* 0x000fe200078e00ff */
[----:B------:R-:W-:Y:S01]  /*2710*/  SHF.R.U32.HI R62, RZ, 0x10, R29 ;  /* 0x00000010ff3e7819 */ /* 0x000fe2000001161d */
[----:B------:R1:W5:Y:S01]  /*2720*/  @P0 LDG.E.64 R12, desc[UR24][R74.64] ;  /* 0x000000184a0c0981 */ /* 0x000362000c1e1b00 */
[----:B------:R-:W-:Y:S01]  /*2730*/  FMNMX3 R67, |R0|, R67, |R66|, !PT ;  /* 0x0000004300437276 */ /* 0x000fe20007800642 */
[----:B------:R-:W-:Y:S01]  /*2740*/  IMAD.U32 R6, R28, 0x10000, RZ ;  /* 0x000100001c067824 */ /* 0x000fe200078e00ff */
[----:B------:R-:W-:Y:S01]  /*2750*/  SHF.R.U32.HI R29, RZ, 0x10, R27 ;  /* 0x00000010ff1d7819 */ /* 0x000fe2000001161b */
[----:B------:R4:W0:Y:S01]  /*2760*/  F2F.BF16.F32 R59, R55 ;  /* 0x00000037003b7304 */ /* 0x0008220000202000 */
[----:B------:R-:W-:Y:S01]  /*2770*/  FADD R31, RZ, R0 ;  /* 0x00000000ff1f7221 */ /* 0x000fe20000000000 */
[----:B------:R-:W1:Y:S01]  /*2780*/  SHFL.IDX PT, R25, R25, R64, 0x1f ;  /* 0x00001f4019197589 */ /* 0x000e6200000e0000 */
[----:B---3--:R-:W-:Y:S01]  /*2790*/  FADD R0, R58, R63 ;  /* 0x0000003f3a007221 */ /* 0x008fe20000000000 */
[----:B------:R-:W-:Y:S01]  /*27a0*/  FMNMX3 R54, |R22|, R67, |R61|, !PT ;  /* 0x0000004316367276 */ /* 0x000fe2000780063d */
[----:B------:R-:W-:Y:S01]  /*27b0*/  FADD R58, RZ, R66 ;  /* 0x00000042ff3a7221 */ /* 0x000fe20000000000 */
[----:B------:R-:W3:Y:S01]  /*27c0*/  SHFL.IDX PT, R28, R71, R64, 0x1f ;  /* 0x00001f40471c7589 */ /* 0x000ee200000e0000 */
[----:B------:R-:W-:-:S02]  /*27d0*/  IMAD.U32 R62, R62, 0x10000, RZ ;  /* 0x000100003e3e7824 */ /* 0x000fc400078e00ff */
[----:B------:R-:W-:Y:S01]  /*27e0*/  FMUL R60, R6, UR35 ;  /* 0x00000023063c7c20 */ /* 0x000fe20008400000 */
[----:B----4-:R-:W-:Y:S02]  /*27f0*/  IMAD.U32 R55, R56, 0x10000, RZ ;  /* 0x0001000038377824 */ /* 0x010fe400078e00ff */
[----:B------:R-:W-:Y:S01]  /*2800*/  FMUL R19, R57, UR35 ;  /* 0x0000002339137c20 */ /* 0x000fe20008400000 */
[----:B------:R-:W-:Y:S02]  /*2810*/  IMAD.U32 R29, R29, 0x10000, RZ ;  /* 0x000100001d1d7824 */ /* 0x000fe400078e00ff */
[----:B------:R-:W-:Y:S01]  /*2820*/  FMUL R3, R62, UR35 ;  /* 0x000000233e037c20 */ /* 0x000fe20008400000 */
[C---:B------:R-:W-:Y:S01]  /*2830*/  FMUL R56, R55.reuse, UR35 ;  /* 0x0000002337387c20 */ /* 0x040fe20008400000 */
[----:B------:R-:W-:Y:S01]  /*2840*/  FMNMX3 R54, |R6|, R54, |R55|, !PT ;  /* 0x0000003606367276 */ /* 0x000fe20007800637 */
[----:B------:R-:W-:Y:S01]  /*2850*/  FADD R58, R55, R58 ;  /* 0x0000003a373a7221 */ /* 0x000fe20000000000 */
[----:B------:R-:W-:Y:S01]  /*2860*/  FMUL R30, R29, UR35 ;  /* 0x000000231d1e7c20 */ /* 0x000fe20008400000 */
[----:B------:R-:W-:Y:S01]  /*2870*/  FMUL R55, R66, UR35 ;  /* 0x0000002342377c20 */ /* 0x000fe20008400000 */
[----:B------:R-:W-:Y:S01]  /*2880*/  FMUL R63, R61, UR35 ;  /* 0x000000233d3f7c20 */ /* 0x000fe20008400000 */
[----:B------:R-:W-:Y:S01]  /*2890*/  ISETP.GE.U32.OR P0, PT, R4, UR20, P1 ;  /* 0x0000001404007c0c */ /* 0x000fe20008f06470 */
[----:B------:R-:W4:Y:S01]  /*28a0*/  F2F.BF16.F32 R18, R18 ;  /* 0x0000001200127304 */ /* 0x000f220000202000 */
[----:B------:R-:W-:Y:S01]  /*28b0*/  FADD R53, RZ, R53 ;  /* 0x00000035ff357221 */ /* 0x000fe20000000000 */
[----:B0-----:R-:W-:Y:S01]  /*28c0*/  FADD R8, RZ, R52 ;  /* 0x00000034ff087221 */ /* 0x001fe20000000000 */
[----:B------:R-:W-:Y:S01]  /*28d0*/  BSSY.RECONVERGENT B0, `(.L_x_28491) ;  /* 0x0000017000007945 */ /* 0x000fe20003800200 */
[----:B------:R-:W-:Y:S01]  /*28e0*/  FADD R31, R6, R31 ;  /* 0x0000001f061f7221 */ /* 0x000fe20000000000 */
[----:B--2---:R-:W-:Y:S01]  /*28f0*/  FADD R2, R2, R53 ;  /* 0x0000003502027221 */ /* 0x004fe20000000000 */
[----:B------:R-:W-:Y:S01]  /*2900*/  FADD R53, RZ, R24 ;  /* 0x00000018ff357221 */ /* 0x000fe20000000000 */
[----:B-1----:R-:W-:Y:S01]  /*2910*/  FADD R8, R25, R8 ;  /* 0x0000000819087221 */ /* 0x002fe20000000000 */
[----:B------:R-:W0:Y:S02]  /*2920*/  F2F.BF16.F32 R60, R60 ;  /* 0x0000003c003c7304 */ /* 0x000e240000202000 */
[----:B---3--:R-:W-:-:S06]  /*2930*/  FADD R6, R28, R53 ;  /* 0x000000351c067221 */ /* 0x008fcc0000000000 */
[----:B------:R-:W1:Y:S08]  /*2940*/  F2F.BF16.F32 R19, R19 ;  /* 0x0000001300137304 */ /* 0x000e700000202000 */
[----:B------:R-:W2:Y:S08]  /*2950*/  F2F.BF16.F32 R56, R56 ;  /* 0x0000003800387304 */ /* 0x000eb00000202000 */
[----:B------:R-:W3:Y:S08]  /*2960*/  F2F.BF16.F32 R3, R3 ;  /* 0x0000000300037304 */ /* 0x000ef00000202000 */
[----:B------:R-:W0:Y:S08]  /*2970*/  F2F.BF16.F32 R30, R30 ;  /* 0x0000001e001e7304 */ /* 0x000e300000202000 */
[----:B------:R-:W0:Y:S08]  /*2980*/  F2F.BF16.F32 R55, R55 ;  /* 0x0000003700377304 */ /* 0x000e300000202000 */
[----:B------:R-:W0:Y:S01]  /*2990*/  F2F.BF16.F32 R63, R63 ;  /* 0x0000003f003f7304 */ /* 0x000e220000202000 */
[----:B-1234-:R-:W-:Y:S05]  /*29a0*/  @P0 BRA `(.L_x_28492) ;  /* 0x0000000000240947 */ /* 0x01efea0003800000 */
[----:B0-----:R-:W-:-:S04]  /*29b0*/  IMAD.WIDE.U32 R24, R55, 0x10000, RZ ;  /* 0x0001000037187825 */ /* 0x001fc800078e00ff */
[----:B------:R-:W-:Y:S01]  /*29c0*/  IMAD.U32 R28, R63, 0x10000, RZ ;  /* 0x000100003f1c7824 */ /* 0x000fe200078e00ff */
[----:B------:R-:W-:-:S04]  /*29d0*/  LOP3.LUT R24, R24, R18, RZ, 0xfc, !PT ;  /* 0x0000001218187212 */ /* 0x000fc800078efcff */
[----:B------:R-:W-:Y:S02]  /*29e0*/  LOP3.LUT R25, R25, R28, R59, 0xfe, !PT ;  /* 0x0000001c19197212 */ /* 0x000fe400078efe3b */
[----:B------:R-:W-:-:S04]  /*29f0*/  IADD3 R28, P1, P2, R42, UR14, R4 ;  /* 0x0000000e2a1c7c10 */ /* 0x000fc8000fa3e004 */
[----:B------:R-:W-:Y:S02]  /*2a00*/  IADD3.X R53, PT, PT, R65, UR15, RZ, P1, P2 ;  /* 0x0000000f41357c10 */ /* 0x000fe40008fe44ff */
[----:B------:R-:W-:-:S04]  /*2a10*/  LEA R52, P1, R28, UR17, 0x3 ;  /* 0x000000111c347c11 */ /* 0x000fc8000f8218ff */
[----:B------:R-:W-:-:S05]  /*2a20*/  LEA.HI.X R53, R28, UR9, R53, 0x3, P1 ;  /* 0x000000091c357c11 */ /* 0x000fca00088f1c35 */
[----:B------:R1:W-:Y:S04]  /*2a30*/  STG.E.64 desc[UR24][R52.64], R24 ;  /* 0x0000001834007986 */ /* 0x0003e8000c101b18 */
.L_x_28492:
[----:B------:R-:W-:Y:S05]  /*2a40*/  BSYNC.RECONVERGENT B0 ;  /* 0x0000000000007941 */ /* 0x000fea0003800200 */
.L_x_28491:
[----:B------:R-:W-:Y:S04]  /*2a50*/  BSSY.RECONVERGENT B0, `(.L_x_28493) ;  /* 0x000000d000007945 */ /* 0x000fe80003800200 */
[----:B------:R-:W-:Y:S05]  /*2a60*/  @P0 BRA `(.L_x_28494) ;  /* 0x00000000002c0947 */ /* 0x000fea0003800000 */
[----:B-1----:R-:W-:Y:S01]  /*2a70*/  IMAD.WIDE.U32 R24, R56, 0x10000, RZ ;  /* 0x0001000038187825 */ /* 0x002fe200078e00ff */
[----:B------:R-:W-:-:S04]  /*2a80*/  SHF.L.U32 R28, R3, 0x10, RZ ;  /* 0x00000010031c7819 */ /* 0x000fc800000006ff */
[----:B------:R-:W-:Y:S02]  /*2a90*/  LOP3.LUT R25, R25, R28, R19, 0xfe, !PT ;  /* 0x0000001c19197212 */ /* 0x000fe400078efe13 */
[----:B------:R-:W-:Y:S02]  /*2aa0*/  IADD3 R28, P2, P3, R42, UR14, R4 ;  /* 0x0000000e2a1c7c10 */ /* 0x000fe4000fb5e004 */
[----:B0-----:R-:W-:Y:S02]  /*2ab0*/  LOP3.LUT R24, R24, R60, RZ, 0xfc, !PT ;  /* 0x0000003c18187212 */ /* 0x001fe400078efcff */
[----:B------:R-:W-:Y:S02]  /*2ac0*/  IADD3 R28, P1, PT, R28, UR33, RZ ;  /* 0x000000211c1c7c10 */ /* 0x000fe4000ff3e0ff */
[----:B------:R-:W-:-:S04]  /*2ad0*/  IADD3.X R53, PT, PT, R65, UR15, RZ, P2, P3 ;  /* 0x0000000f41357c10 */ /* 0x000fc800097e64ff */
[----:B------:R-:W-:Y:S02]  /*2ae0*/  IADD3.X R53, PT, PT, R53, UR34, RZ, P1, !PT ;  /* 0x0000002235357c10 */ /* 0x000fe40008ffe4ff */
[----:B------:R-:W-:-:S04]  /*2af0*/  LEA R52, P1, R28, UR17, 0x3 ;  /* 0x000000111c347c11 */ /* 0x000fc8000f8218ff */
[----:B------:R-:W-:-:S05]  /*2b00*/  LEA.HI.X R53, R28, UR9, R53, 0x3, P1 ;  /* 0x000000091c357c11 */ /* 0x000fca00088f1c35 */
[----:B------:R2:W-:Y:S04]  /*2b10*/  STG.E.64 desc[UR24][R52.64], R24 ;  /* 0x0000001834007986 */ /* 0x0005e8000c101b18 */
.L_x_28494:
[----:B------:R-:W-:Y:S05]  /*2b20*/  BSYNC.RECONVERGENT B0 ;  /* 0x0000000000007941 */ /* 0x000fea0003800200 */
.L_x_28493:
[----:B-12---:R-:W-:-:S04]  /*2b30*/  IMAD.WIDE.U32 R24, R3, 0x10000, RZ ;  /* 0x0001000003187825 */ /* 0x006fc800078e00ff */
[----:B------:R-:W-:Y:S01]  /*2b40*/  FADD R66, RZ, R22 ;  /* 0x00000016ff427221 */ /* 0x000fe20000000000 */
[----:B------:R-:W-:Y:S01]  /*2b50*/  FMNMX3 R54, |R57|, R54, |R62|, !PT ;  /* 0x0000003639367276 */ /* 0x000fe2000780063e */
[----:B------:R-:W-:Y:S01]  /*2b60*/  FADD R61, RZ, R61 ;  /* 0x0000003dff3d7221 */ /* 0x000fe20000000000 */
[----:B------:R-:W-:Y:S01]  /*2b70*/  IMAD.U32 R64, R26, 0x10000, RZ ;  /* 0x000100001a407824 */ /* 0x000fe200078e00ff */
[----:B0-----:R-:W-:Y:S01]  /*2b80*/  LOP3.LUT R28, R24, R63, RZ, 0xfc, !PT ;  /* 0x0000003f181c7212 */ /* 0x001fe200078efcff */
[----:B------:R-:W-:Y:S01]  /*2b90*/  IMAD.U32 R67, R27, 0x10000, RZ ;  /* 0x000100001b437824 */ /* 0x000fe200078e00ff */
[----:B------:R-:W-:Y:S01]  /*2ba0*/  SHF.R.U64 R63, R26, 0x10, R27 ;  /* 0x000000101a3f7819 */ /* 0x000fe2000000121b */
[----:B------:R-:W-:Y:S01]  /*2bb0*/  FADD R66, R57, R66 ;  /* 0x0000004239427221 */ /* 0x000fe20000000000 */
[----:B------:R-:W-:Y:S01]  /*2bc0*/  FMUL R53, R64, UR35 ;  /* 0x0000002340357c20 */ /* 0x000fe20008400000 */
[----:B------:R-:W-:Y:S01]  /*2bd0*/  FMUL R69, R67, UR35 ;  /* 0x0000002343457c20 */ /* 0x000fe20008400000 */
[----:B------:R-:W-:Y:S01]  /*2be0*/  LOP3.LUT R3, R25, R30, RZ, 0xfc, !PT ;  /* 0x0000001e19037212 */ /* 0x000fe200078efcff */
[----:B------:R-:W-:Y:S01]  /*2bf0*/  IMAD.U32 R63, R63, 0x10000, RZ ;  /* 0x000100003f3f7824 */ /* 0x000fe200078e00ff */
[----:B------:R-:W-:Y:S01]  /*2c00*/  BSSY.RECONVERGENT B0, `(.L_x_28495) ;  /* 0x000001a000007945 */ /* 0x000fe20003800200 */
[----:B------:R-:W-:Y:S01]  /*2c10*/  IMAD.U32 R25, R46, 0x10000, RZ ;  /* 0x000100002e197824 */ /* 0x000fe200078e00ff */
[----:B------:R-:W0:Y:S01]  /*2c20*/  F2F.BF16.F32 R53, R53 ;  /* 0x0000003500357304 */ /* 0x000e220000202000 */
[----:B------:R-:W-:Y:S01]  /*2c30*/  FMUL R57, R63, UR35 ;  /* 0x000000233f397c20 */ /* 0x000fe20008400000 */
[----:B------:R-:W-:Y:S01]  /*2c40*/  FADD R24, R64, R31 ;  /* 0x0000001f40187221 */ /* 0x000fe20000000000 */
[----:B------:R-:W-:Y:S01]  /*2c50*/  FADD R62, R62, R61 ;  /* 0x0000003d3e3e7221 */ /* 0x000fe20000000000 */
[----:B------:R-:W-:Y:S01]  /*2c60*/  FMNMX3 R64, |R64|, R54, |R63|, !PT ;  /* 0x0000003640407276 */ /* 0x000fe2000780063f */
[----:B------:R-:W-:-:S03]  /*2c70*/  FMUL R22, R25, UR35 ;  /* 0x0000002319167c20 */ /* 0x000fc60008400000 */
[----:B------:R-:W1:Y:S08]  /*2c80*/  F2F.BF16.F32 R69, R69 ;  /* 0x0000004500457304 */ /* 0x000e700000202000 */
[----:B------:R-:W2:Y:S01]  /*2c90*/  F2F.BF16.F32 R57, R57 ;  /* 0x0000003900397304 */ /* 0x000ea20000202000 */
[----:B0-----:R-:W-:Y:S05]  /*2ca0*/  @P0 BRA `(.L_x_28496) ;  /* 0x00000000003c0947 */ /* 0x001fea0003800000 */
[----:B--2---:R-:W-:Y:S01]  /*2cb0*/  SHF.R.U32.HI R27, RZ, 0x10, R57 ;  /* 0x00000010ff1b7819 */ /* 0x004fe20000011639 */
[----:B------:R-:W-:Y:S02]  /*2cc0*/  IMAD.U32 R26, RZ, RZ, UR33 ;  /* 0x00000021ff1a7e24 */ /* 0x000fe4000f8e00ff */
[----:B------:R-:W-:Y:S01]  /*2cd0*/  IMAD.U32 R31, RZ, RZ, UR33 ;  /* 0x00000021ff1f7e24 */ /* 0x000fe2000f8e00ff */
[----:B------:R-:W-:Y:S02]  /*2ce0*/  PRMT R52, R27, 0x5410, R30 ;  /* 0x000054101b347816 */ /* 0x000fe4000000001e */
[----:B------:R-:W-:-:S04]  /*2cf0*/  IADD3 R27, P2, P3, R42, UR14, R4 ;  /* 0x0000000e2a1b7c10 */ /* 0x000fc8000fb5e004 */
[----:B------:R-:W-:Y:S01]  /*2d00*/  LEA R27, P1, R26, R27, 0x1 ;  /* 0x0000001b1a1b7211 */ /* 0x000fe200078208ff */
[----:B------:R-:W-:Y:S01]  /*2d10*/  IMAD.U32 R26, RZ, RZ, UR34 ;  /* 0x00000022ff1a7e24 */ /* 0x000fe2000f8e00ff */
[----:B------:R-:W-:-:S04]  /*2d20*/  IADD3.X R30, PT, PT, R65, UR15, RZ, P2, P3 ;  /* 0x0000000f411e7c10 */ /* 0x000fc800097e64ff */
[----:B------:R-:W-:Y:S02]  /*2d30*/  LEA.HI.X R30, R31, R30, R26, 0x1, P1 ;  /* 0x0000001e1f1e7211 */ /* 0x000fe400008f0c1a */
[C---:B------:R-:W-:Y:S02]  /*2d40*/  LEA R26, P1, R27.reuse, UR17, 0x3 ;  /* 0x000000111b1a7c11 */ /* 0x040fe4000f8218ff */
[----:B-1----:R-:W-:Y:S02]  /*2d50*/  LOP3.LUT R31, R52, R69, RZ, 0xfc, !PT ;  /* 0x00000045341f7212 */ /* 0x002fe400078efcff */
[----:B------:R-:W-:Y:S01]  /*2d60*/  LEA.HI.X R27, R27, UR9, R30, 0x3, P1 ;  /* 0x000000091b1b7c11 */ /* 0x000fe200088f1c1e */
[----:B------:R-:W-:-:S05]  /*2d70*/  IMAD.U32 R30, R57, 0x10000, RZ ;  /* 0x00010000391e7824 */ /* 0x000fca00078e00ff */
[----:B------:R-:W-:-:S05]  /*2d80*/  LOP3.LUT R30, R30, R53, RZ, 0xfc, !PT ;  /* 0x000000351e1e7212 */ /* 0x000fca00078efcff */
[----:B------:R0:W-:Y:S02]  /*2d90*/  STG.E.64 desc[UR24][R26.64], R30 ;  /* 0x0000001e1a007986 */ /* 0x0001e4000c101b18 */
.L_x_28496:
[----:B------:R-:W-:Y:S05]  /*2da0*/  BSYNC.RECONVERGENT B0 ;  /* 0x0000000000007941 */ /* 0x000fea0003800200 */
.L_x_28495:
[----:B0-----:R-:W-:Y:S01]  /*2db0*/  IMAD.U32 R26, R47, 0x10000, RZ ;  /* 0x000100002f1a7824 */ /* 0x001fe200078e00ff */
[----:B------:R-:W0:Y:S01]  /*2dc0*/  F2F.BF16.F32 R22, R22 ;  /* 0x0000001600167304 */ /* 0x000e220000202000 */
[----:B------:R-:W-:Y:S01]  /*2dd0*/  IMAD.WIDE.U32 R30, R60, 0x10000, RZ ;  /* 0x000100003c1e7825 */ /* 0x000fe200078e00ff */
[----:B------:R-:W-:-:S03]  /*2de0*/  SHF.R.U64 R54, R46, 0x10, R47 ;  /* 0x000000102e367819 */ /* 0x000fc6000000122f */
[----:B------:R-:W-:Y:S01]  /*2df0*/  FMUL R61, R26, UR35 ;  /* 0x000000231a3d7c20 */ /* 0x000fe20008400000 */
[----:B------:R-:W-:Y:S01]  /*2e00*/  BSSY.RECONVERGENT B0, `(.L_x_28497) ;  /* 0x0000020000007945 */ /* 0x000fe20003800200 */
[----:B------:R-:W-:-:S04]  /*2e10*/  IMAD.U32 R54, R54, 0x10000, RZ ;  /* 0x0001000036367824 */ /* 0x000fc800078e00ff */
[----:B------:R-:W3:Y:S01]  /*2e20*/  F2F.BF16.F32 R61, R61 ;  /* 0x0000003d003d7304 */ /* 0x000ee20000202000 */
[----:B0-----:R-:W-:-:S05]  /*2e30*/  IMAD.U32 R52, R22, 0x10000, RZ ;  /* 0x0001000016347824 */ /* 0x001fca00078e00ff */
[----:B------:R-:W-:Y:S02]  /*2e40*/  LOP3.LUT R53, R52, R31, R53, 0xfe, !PT ;  /* 0x0000001f34357212 */ /* 0x000fe400078efe35 */
[----:B------:R-:W-:Y:S01]  /*2e50*/  LOP3.LUT R52, R30, R18, RZ, 0xfc, !PT ;  /* 0x000000121e347212 */ /* 0x000fe200078efcff */
[----:B------:R-:W-:-:S04]  /*2e60*/  IMAD.WIDE.U32 R18, R19, 0x10000, RZ ;  /* 0x0001000013127825 */ /* 0x000fc800078e00ff */
[----:B---3--:R-:W-:Y:S01]  /*2e70*/  IMAD.U32 R27, R61, 0x10000, RZ ;  /* 0x000100003d1b7824 */ /* 0x008fe200078e00ff */
[----:B------:R-:W-:-:S04]  /*2e80*/  LOP3.LUT R30, R18, R59, RZ, 0xfc, !PT ;  /* 0x0000003b121e7212 */ /* 0x000fc800078efcff */
[----:B-1----:R-:W-:Y:S01]  /*2e90*/  LOP3.LUT R31, R69, R19, R27, 0xfe, !PT ;  /* 0x00000013451f7212 */ /* 0x002fe200078efe1b */
[----:B------:R-:W-:Y:S01]  /*2ea0*/  FMUL R19, R54, UR35 ;  /* 0x0000002336137c20 */ /* 0x000fe20008400000 */
[----:B------:R-:W-:Y:S01]  /*2eb0*/  SHF.R.U32.HI R27, RZ, 0x10, R47 ;  /* 0x00000010ff1b7819 */ /* 0x000fe2000001162f */
[----:B------:R-:W-:-:S04]  /*2ec0*/  FADD R47, R63, R58 ;  /* 0x0000003a3f2f7221 */ /* 0x000fc80000000000 */
[----:B------:R-:W-:Y:S01]  /*2ed0*/  IMAD.U32 R27, R27, 0x10000, RZ ;  /* 0x000100001b1b7824 */ /* 0x000fe200078e00ff */
[----:B------:R-:W0:Y:S03]  /*2ee0*/  F2F.BF16.F32 R19, R19 ;  /* 0x0000001300137304 */ /* 0x000e260000202000 */
[----:B------:R-:W-:-:S05]  /*2ef0*/  FMUL R46, R27, UR35 ;  /* 0x000000231b2e7c20 */ /* 0x000fca0008400000 */
[----:B------:R-:W1:Y:S01]  /*2f00*/  F2F.BF16.F32 R18, R46 ;  /* 0x0000002e00127304 */ /* 0x000e620000202000 */
[----:B0-----:R-:W-:Y:S02]  /*2f10*/  IMAD.U32 R63, R19, 0x10000, RZ ;  /* 0x00010000133f7824 */ /* 0x001fe400078e00ff */
[----:B-1----:R-:W-:Y:S01]  /*2f20*/  IMAD.U32 R18, R18, 0x10000, RZ ;  /* 0x0001000012127824 */ /* 0x002fe200078e00ff */
[----:B------:R-:W-:Y:S06]  /*2f30*/  @P0 BRA `(.L_x_28498) ;  /* 0x0000000000300947 */ /* 0x000fec0003800000 */
[----:B------:R-:W-:Y:S01]  /*2f40*/  IADD3 R42, P0, P1, R42, UR14, R4 ;  /* 0x0000000e2a2a7c10 */ /* 0x000fe2000f91e004 */
[----:B------:R-:W-:Y:S01]  /*2f50*/  IMAD.U32 R59, RZ, RZ, UR33 ;  /* 0x00000021ff3b7e24 */ /* 0x000fe2000f8e00ff */
[----:B------:R-:W-:Y:S01]  /*2f60*/  UIMAD UR4, UR34, 0x3, URZ ;  /* 0x00000003220478a4 */ /* 0x000fe2000f8e02ff */
[----:B------:R-:W-:Y:S02]  /*2f70*/  SHF.R.U32.HI R58, RZ, 0x10, R19 ;  /* 0x00000010ff3a7819 */ /* 0x000fe40000011613 */
[----:B------:R-:W-:-:S03]  /*2f80*/  IADD3.X R43, PT, PT, R65, UR15, RZ, P0, P1 ;  /* 0x0000000f412b7c10 */ /* 0x000fc600087e24ff */
[----:B------:R-:W-:Y:S01]  /*2f90*/  IMAD.WIDE.U32 R42, R59, 0x3, R42 ;  /* 0x000000033b2a7825 */ /* 0x000fe200078e002a */
[----:B------:R-:W-:Y:S02]  /*2fa0*/  LOP3.LUT R59, R18, R61, R58, 0xfe, !PT ;  /* 0x0000003d123b7212 */ /* 0x000fe400078efe3a */
[----:B------:R-:W-:Y:S01]  /*2fb0*/  LOP3.LUT R58, R63, R22, RZ, 0xfc, !PT ;  /* 0x000000163f3a7212 */ /* 0x000fe200078efcff */
[----:B------:R-:W-:Y:S01]  /*2fc0*/  VIADD R19, R43, UR4 ;  /* 0x000000042b137c36 */ /* 0x000fe20008000000 */
[----:B------:R-:W-:-:S04]  /*2fd0*/  LEA R60, P0, R42, UR17, 0x3 ;  /* 0x000000112a3c7c11 */ /* 0x000fc8000f8018ff */
[----:B------:R-:W-:-:S05]  /*2fe0*/  LEA.HI.X R61, R42, UR9, R19, 0x3, P0 ;  /* 0x000000092a3d7c11 */ /* 0x000fca00080f1c13 */
[----:B------:R0:W-:Y:S04]  /*2ff0*/  STG.E.64 desc[UR24][R60.64], R58 ;  /* 0x0000003a3c007986 */ /* 0x0001e8000c101b18 */
.L_x_28498:
[----:B------:R-:W-:Y:S05]  /*3000*/  BSYNC.RECONVERGENT B0 ;  /* 0x0000000000007941 */ /* 0x000fea0003800200 */
.L_x_28497:
[--C-:B------:R-:W-:Y:S01]  /*3010*/  SHF.R.U32.HI R19, RZ, 0x5, R9.reuse ;  /* 0x00000005ff137819 */ /* 0x100fe20000011609 */
[----:B------:R-:W-:Y:S01]  /*3020*/  IMAD.U32 R42, RZ, RZ, UR14 ;  /* 0x0000000eff2a7e24 */ /* 0x000fe2000f8e00ff */
[----:B------:R-:W-:Y:S01]  /*3030*/  SHF.R.U32.HI R4, RZ, 0x1, R9 ;  /* 0x00000001ff047819 */ /* 0x000fe20000011609 */
[----:B0----5:R-:W-:Y:S01]  /*3040*/  IMAD.U32 R59, R40, 0x10000, RZ ;  /* 0x00010000283b7824 */ /* 0x021fe200078e00ff */
[----:B------:R-:W-:Y:S01]  /*3050*/  SHF.R.U32.HI R44, RZ, 0x10, R21 ;  /* 0x00000010ff2c7819 */ /* 0x000fe20000011615 */
[----:B------:R-:W-:Y:S01]  /*3060*/  IMAD.SHL.U32 R22, R19, 0x4, RZ ;  /* 0x0000000413167824 */ /* 0x000fe200078e00ff */
[----:B------:R-:W-:Y:S01]  /*3070*/  LOP3.LUT R43, R4, 0x1f0, RZ, 0xc0, !PT ;  /* 0x000001f0042b7812 */ /* 0x000fe200078ec0ff */
[C---:B------:R-:W-:Y:S01]  /*3080*/  FADD R69, R67.reuse, R66 ;  /* 0x0000004243457221 */ /* 0x040fe20000000000 */
[----:B------:R-:W-:Y:S01]  /*3090*/  FMNMX3 R64, |R67|, R64, |R29|, !PT ;  /* 0x0000004043407276 */ /* 0x000fe2000780061d */
[----:B------:R-:W-:Y:S01]  /*30a0*/  VIADD R4, R22, 0x3 ;  /* 0x0000000316047836 */ /* 0x000fe20000000000 */
[----:B------:R-:W-:Y:S01]  /*30b0*/  SHF.R.U32.HI R61, RZ, 0x10, R17 ;  /* 0x00000010ff3d7819 */ /* 0x000fe20000011611 */
[----:B------:R-:W-:-:S02]  /*30c0*/  IMAD R46, R43, UR33, R42 ;  /* 0x000000212b2e7c24 */ /* 0x000fc4000f8e022a */
[----:B------:R-:W-:Y:S01]  /*30d0*/  FADD R67, R54, R47 ;  /* 0x0000002f36437221 */ /* 0x000fe20000000000 */
[----:B------:R-:W-:Y:S01]  /*30e0*/  IMAD.WIDE.U32 R42, R56, 0x10000, RZ ;  /* 0x00010000382a7825 */ /* 0x000fe200078e00ff */
[----:B------:R-:W-:-:S03]  /*30f0*/  ISETP.GE.U32.AND P0, PT, R4, UR13, PT ;  /* 0x0000000d04007c0c */ /* 0x000fc6000bf06070 */
[----:B------:R-:W-:Y:S01]  /*3100*/  FADD R56, R25, R24 ;  /* 0x0000001819387221 */ /* 0x000fe20000000000 */
[----:B------:R-:W-:Y:S01]  /*3110*/  IADD3 R46, PT, PT, R23, UR14, R46 ;  /* 0x0000000e172e7c10 */ /* 0x000fe2000fffe02e */
[----:B------:R-:W-:Y:S01]  /*3120*/  IMAD.U32 R61, R61, 0x10000, RZ ;  /* 0x000100003d3d7824 */ /* 0x000fe200078e00ff */
[----:B------:R-:W-:Y:S01]  /*3130*/  ISETP.GE.U32.OR P0, PT, R23, UR20, P0 ;  /* 0x0000001417007c0c */ /* 0x000fe20008706470 */
[----:B------:R-:W-:Y:S02]  /*3140*/  IMAD.U32 R23, R44, 0x10000, RZ ;  /* 0x000100002c177824 */ /* 0x000fe400078e00ff */
[----:B------:R-:W-:Y:S01]  /*3150*/  FADD R44, R29, R62 ;  /* 0x0000003e1d2c7221 */ /* 0x000fe20000000000 */
[--C-:B------:R-:W-:Y:S01]  /*3160*/  SHF.R.U64 R62, R40, 0x10, R41.reuse ;  /* 0x00000010283e7819 */ /* 0x100fe20000001229 */
[----:B------:R-:W-:Y:S01]  /*3170*/  IMAD.U32 R58, R20, 0x10000, RZ ;  /* 0x00010000143a7824 */ /* 0x000fe200078e00ff */
[----:B------:R-:W-:Y:S01]  /*3180*/  LOP3.LUT R42, R55, R42, RZ, 0xfc, !PT ;  /* 0x0000002a372a7212 */ /* 0x000fe200078efcff */
[----:B------:R-:W-:Y:S01]  /*3190*/  FMUL R65, R23, UR35 ;  /* 0x0000002317417c20 */ /* 0x000fe20008400000 */
[----:B------:R-:W-:Y:S01]  /*31a0*/  FMNMX3 R55, |R25|, R64, |R54|, !PT ;  /* 0x0000004019377276 */ /* 0x000fe20007800636 */
[----:B------:R-:W-:Y:S01]  /*31b0*/  IMAD.U32 R62, R62, 0x10000, RZ ;  /* 0x000100003e3e7824 */ /* 0x000fe200078e00ff */
[----:B------:R-:W-:Y:S01]  /*31c0*/  SHF.R.U32.HI R40, RZ, 0x10, R41 ;  /* 0x00000010ff287819 */ /* 0x000fe20000011629 */
[----:B------:R-:W-:Y:S01]  /*31d0*/  FMUL R64, R61, UR35 ;  /* 0x000000233d407c20 */ /* 0x000fe20008400000 */
[----:B------:R-:W-:Y:S01]  /*31e0*/  FMNMX3 R55, |R26|, R55, |R27|, !PT ;  /* 0x000000371a377276 */ /* 0x000fe2000780061b */
[----:B------:R-:W0:Y:S01]  /*31f0*/  F2F.BF16.F32 R65, R65 ;  /* 0x0000004100417304 */ /* 0x000e220000202000 */
[----:B------:R-:W-:Y:S01]  /*3200*/  SHF.L.U32 R41, R41, 0x10, RZ ;  /* 0x0000001029297819 */ /* 0x000fe200000006ff */
[----:B------:R-:W-:Y:S01]  /*3210*/  IMAD.U32 R71, R40, 0x10000, RZ ;  /* 0x0001000028477824 */ /* 0x000fe200078e00ff */
[----:B------:R-:W-:Y:S01]  /*3220*/  FMNMX3 R40, |R59|, R55, |R62|, !PT ;  /* 0x000000373b287276 */ /* 0x000fe2000780063e */
[----:B------:R-:W-:Y:S01]  /*3230*/  IMAD.U32 R66, R21, 0x10000, RZ ;  /* 0x0001000015427824 */ /* 0x000fe200078e00ff */
[----:B--2---:R-:W-:Y:S01]  /*3240*/  LOP3.LUT R43, R43, R57, R63, 0xfe, !PT ;  /* 0x000000392b2b7212 */ /* 0x004fe200078efe3f */
[----:B------:R-:W-:Y:S01]  /*3250*/  FMUL R55, R71, UR35 ;  /* 0x0000002347377c20 */ /* 0x000fe20008400000 */
[----:B------:R-:W-:Y:S01]  /*3260*/  FMNMX R40, |R41|, R40, !PT ;  /* 0x0000002829287209 */ /* 0x000fe20007800200 */
[----:B------:R-:W-:Y:S01]  /*3270*/  FADD R57, R26, R69 ;  /* 0x000000451a397221 */ /* 0x000fe20000000000 */
[----:B------:R-:W-:Y:S01]  /*3280*/  SHF.R.U64 R63, R20, 0x10, R21 ;  /* 0x00000010143f7819 */ /* 0x000fe20000001215 */
[----:B------:R-:W-:Y:S01]  /*3290*/  FADD R69, R27, R44 ;  /* 0x0000002c1b457221 */ /* 0x000fe20000000000 */
[----:B------:R-:W1:Y:S01]  /*32a0*/  F2F.BF16.F32 R64, R64 ;  /* 0x0000004000407304 */ /* 0x000e620000202000 */
[----:B------:R-:W-:Y:S01]  /*32b0*/  FMNMX3 R20, |R71|, R40, |R58|, !PT ;  /* 0x0000002847147276 */ /* 0x000fe2000780063a */
[----:B------:R-:W-:Y:S01]  /*32c0*/  FMUL R26, R59, UR35 ;  /* 0x000000233b1a7c20 */ /* 0x000fe20008400000 */
[----:B------:R-:W-:Y:S01]  /*32d0*/  FMUL R40, R62, UR35 ;  /* 0x000000233e287c20 */ /* 0x000fe20008400000 */
[----:B0-----:R-:W-:Y:S01]  /*32e0*/  IMAD.WIDE.U32 R24, R65, 0x10000, RZ ;  /* 0x0001000041187825 */ /* 0x001fe200078e00ff */
[----:B------:R-:W-:-:S03]  /*32f0*/  IADD3 R21, PT, PT, R22, 0x2, R9 ;  /* 0x0000000216157810 */ /* 0x000fc60007ffe009 */
[----:B------:R-:W-:Y:S01]  /*3300*/  FADD R68, RZ, R71 ;  /* 0x00000047ff447221 */ /* 0x000fe20000000000 */
[----:B------:R-:W-:Y:S01]  /*3310*/  IADD3 R46, P1, PT, R46, UR14, RZ ;  /* 0x0000000e2e2e7c10 */ /* 0x000fe2000ff3e0ff */
[----:B------:R-:W0:Y:S01]  /*3320*/  F2F.BF16.F32 R55, R55 ;  /* 0x0000003700377304 */ /* 0x000e220000202000 */
[----:B------:R-:W-:Y:S01]  /*3330*/  IMAD.U32 R63, R63, 0x10000, RZ ;  /* 0x000100003f3f7824 */ /* 0x000fe200078e00ff */
[----:B------:R-:W-:Y:S01]  /*3340*/  LOP3.LUT R54, R21, 0x1f, RZ, 0xc0, !PT ;  /* 0x0000001f15367812 */ /* 0x000fe200078ec0ff */
[----:B------:R-:W-:Y:S01]  /*3350*/  FADD R68, R23, R68 ;  /* 0x0000004417447221 */ /* 0x000fe20000000000 */
[----:B------:R-:W-:Y:S01]  /*3360*/  BSSY.RECONVERGENT B0, `(.L_x_28499) ;  /* 0x0000016000007945 */ /* 0x000fe20003800200 */
[----:B------:R-:W-:Y:S02]  /*3370*/  IADD3.X R47, PT, PT, R45, UR15, RZ, P1, !PT ;  /* 0x0000000f2d2f7c10 */ /* 0x000fe40008ffe4ff */
[----:B------:R-:W-:Y:S01]  /*3380*/  FMNMX R20, |R63|, R20, !PT ;  /* 0x000000143f147209 */ /* 0x000fe20007800200 */
[----:B------:R-:W2:Y:S01]  /*3390*/  F2F.BF16.F32 R26, R26 ;  /* 0x0000001a001a7304 */ /* 0x000ea20000202000 */
[----:B------:R3:W4:Y:S02]  /*33a0*/  SHFL.IDX PT, R27, R56, R54, 0x1f ;  /* 0x00001f36381b7589 */ /* 0x00072400000e0000 */
[----:B------:R-:W-:-:S02]  /*33b0*/  FMNMX3 R60, |R66|, R20, |R23|, !PT ;  /* 0x00000014423c7276 */ /* 0x000fc40007800617 */
[----:B-1----:R-:W-:Y:S01]  /*33c0*/  LOP3.LUT R20, R25, R64, RZ, 0xfc, !PT ;  /* 0x0000004019147212 */ /* 0x002fe200078efcff */
[----:B------:R3:W1:Y:S01]  /*33d0*/  SHFL.IDX PT, R23, R57, R54, 0x1f ;  /* 0x00001f3639177589 */ /* 0x00066200000e0000 */
[----:B0-----:R-:W-:Y:S01]  /*33e0*/  LOP3.LUT R44, R24, R55, RZ, 0xfc, !PT ;  /* 0x00000037182c7212 */ /* 0x001fe200078efcff */
[----:B------:R-:W-:Y:S01]  /*33f0*/  FMUL R24, R41, UR35 ;  /* 0x0000002329187c20 */ /* 0x000fe20008400000 */
[----:B------:R-:W0:Y:S01]  /*3400*/  F2F.BF16.F32 R40, R40 ;  /* 0x0000002800287304 */ /* 0x000e220000202000 */
[----:B------:R3:W0:Y:S04]  /*3410*/  SHFL.IDX PT, R25, R67, R54, 0x1f ;  /* 0x00001f3643197589 */ /* 0x00062800000e0000 */
[----:B------:R3:W0:Y:S03]  /*3420*/  SHFL.IDX PT, R21, R69, R54, 0x1f ;  /* 0x00001f3645157589 */ /* 0x00062600000e0000 */
[----:B------:R-:W0:Y:S01]  /*3430*/  F2F.BF16.F32 R24, R24 ;  /* 0x0000001800187304 */ /* 0x000e220000202000 */
[----:B--2---:R-:W-:Y:S05]  /*3440*/  @P0 BRA `(.L_x_28500) ;  /* 0x00000000001c0947 */ /* 0x004fea0003800000 */
[----:B---3--:R-:W-:Y:S01]  /*3450*/  IMAD.U32 R57, R55, 0x10000, RZ ;  /* 0x0001000037397824 */ /* 0x008fe200078e00ff */
[----:B------:R-:W-:Y:S01]  /*3460*/  LEA R56, P1, R46, UR17, 0x3 ;  /* 0x000000112e387c11 */ /* 0x000fe2000f8218ff */
[----:B0-----:R-:W-:-:S05]  /*3470*/  IMAD.WIDE.U32 R54, R40, 0x10000, RZ ;  /* 0x0001000028367825 */ /* 0x001fca00078e00ff */
[----:B------:R-:W-:Y:S02]  /*3480*/  LOP3.LUT R55, R55, R57, R24, 0xfe, !PT ;  /* 0x0000003937377212 */ /* 0x000fe400078efe18 */
[----:B------:R-:W-:Y:S02]  /*3490*/  LOP3.LUT R54, R54, R26, RZ, 0xfc, !PT ;  /* 0x0000001a36367212 */ /* 0x000fe400078efcff */
[----:B------:R-:W-:-:S05]  /*34a0*/  LEA.HI.X R57, R46, UR9, R47, 0x3, P1 ;  /* 0x000000092e397c11 */ /* 0x000fca00088f1c2f */
[----:B------:R2:W-:Y:S02]  /*34b0*/  STG.E.64 desc[UR24][R56.64], R54 ;  /* 0x0000003638007986 */ /* 0x0005e4000c101b18 */
.L_x_28500:
[----:B------:R-:W-:Y:S05]  /*34c0*/  BSYNC.RECONVERGENT B0 ;  /* 0x0000000000007941 */ /* 0x000fea0003800200 */
.L_x_28499:
[C---:B--2---:R-:W-:Y:S01]  /*34d0*/  SHF.R.U64 R55, R16.reuse, 0x10, R17 ;  /* 0x0000001010377819 */ /* 0x044fe20000001211 */
[----:B---3--:R-:W-:Y:S02]  /*34e0*/  IMAD.U32 R69, R16, 0x10000, RZ ;  /* 0x0001000010457824 */ /* 0x008fe400078e00ff */
[----:B------:R-:W-:Y:S01]  /*34f0*/  FADD R57, RZ, R41 ;  /* 0x00000029ff397221 */ /* 0x000fe20000000000 */
[----:B------:R-:W-:Y:S01]  /*3500*/  FADD R59, RZ, R59 ;  /* 0x0000003bff3b7221 */ /* 0x000fe20000000000 */
[----:B------:R-:W-:Y:S02]  /*3510*/  IMAD.U32 R41, R17, 0x10000, RZ ;  /* 0x0001000011297824 */ /* 0x000fe400078e00ff */
[----:B------:R-:W-:Y:S01]  /*3520*/  FMUL R71, R58, UR35 ;  /* 0x000000233a477c20 */ /* 0x000fe20008400000 */
[----:B------:R-:W-:Y:S02]  /*3530*/  IMAD.U32 R55, R55, 0x10000, RZ ;  /* 0x0001000037377824 */ /* 0x000fe400078e00ff */
[----:B------:R-:W-:Y:S01]  /*3540*/  FADD R54, R66, R57 ;  /* 0x0000003942367221 */ /* 0x000fe20000000000 */
[----:B------:R-:W-:Y:S01]  /*3550*/  FADD R16, R58, R59 ;  /* 0x0000003b3a107221 */ /* 0x000fe20000000000 */
[----:B------:R-:W-:Y:S01]  /*3560*/  FADD R62, RZ, R62 ;  /* 0x0000003eff3e7221 */ /* 0x000fe20000000000 */
[----:B------:R-:W-:Y:S01]  /*3570*/  IMAD.U32 R58, R12, 0x10000, RZ ;  /* 0x000100000c3a7824 */ /* 0x000fe200078e00ff */
[----:B------:R-:W-:Y:S01]  /*3580*/  FMNMX3 R60, |R69|, R60, |R55|, !PT ;  /* 0x0000003c453c7276 */ /* 0x000fe20007800637 */
[C---:B------:R-:W-:Y:S01]  /*3590*/  FMUL R59, R41.reuse, UR35 ;  /* 0x00000023293b7c20 */ /* 0x040fe20008400000 */
[----:B------:R-:W-:Y:S01]  /*35a0*/  FADD R17, R41, R54 ;  /* 0x0000003629117221 */ /* 0x000fe20000000000 */
[----:B------:R-:W-:Y:S01]  /*35b0*/  FADD R16, R69, R16 ;  /* 0x0000001045107221 */ /* 0x000fe20000000000 */
[----:B------:R-:W-:Y:S01]  /*35c0*/  FMNMX3 R41, |R41|, R60, |R61|, !PT ;  /* 0x0000003c29297276 */ /* 0x000fe2000780063d */
[----:B------:R-:W-:Y:S01]  /*35d0*/  FADD R62, R63, R62 ;  /* 0x0000003e3f3e7221 */ /* 0x000fe20000000000 */
[----:B------:R-:W-:Y:S01]  /*35e0*/  FMUL R69, R69, UR35 ;  /* 0x0000002345457c20 */ /* 0x000fe20008400000 */
[----:B------:R-:W-:Y:S01]  /*35f0*/  FMUL R60, R58, UR35 ;  /* 0x000000233a3c7c20 */ /* 0x000fe20008400000 */
[----:B------:R-:W-:Y:S01]  /*3600*/  FMUL R67, R66, UR35 ;  /* 0x0000002342437c20 */ /* 0x000fe20008400000 */
[----:B------:R-:W-:Y:S01]  /*3610*/  FMUL R63, R63, UR35 ;  /* 0x000000233f3f7c20 */ /* 0x000fe20008400000 */
[----:B------:R-:W2:Y:S01]  /*3620*/  F2F.BF16.F32 R71, R71 ;  /* 0x0000004700477304 */ /* 0x000ea20000202000 */
[----:B------:R-:W-:Y:S01]  /*3630*/  BSSY.RECONVERGENT B0, `(.L_x_28501) ;  /* 0x0000013000007945 */ /* 0x000fe20003800200 */
[----:B------:R-:W-:Y:S01]  /*3640*/  FADD R61, R61, R68 ;  /* 0x000000443d3d7221 */ /* 0x000fe20000000000 */
[C---:B------:R-:W-:Y:S01]  /*3650*/  FADD R62, R55.reuse, R62 ;  /* 0x0000003e373e7221 */ /* 0x040fe20000000000 */
[----:B------:R-:W-:-:S04]  /*3660*/  FMUL R66, R55, UR35 ;  /* 0x0000002337427c20 */ /* 0x000fc80008400000 */
[----:B------:R-:W3:Y:S08]  /*3670*/  F2F.BF16.F32 R69, R69 ;  /* 0x0000004500457304 */ /* 0x000ef00000202000 */
[----:B------:R-:W0:Y:S08]  /*3680*/  F2F.BF16.F32 R59, R59 ;  /* 0x0000003b003b7304 */ /* 0x000e300000202000 */
[----:B------:R-:W0:Y:S08]  /*3690*/  F2F.BF16.F32 R60, R60 ;  /* 0x0000003c003c7304 */ /* 0x000e300000202000 */
[----:B------:R-:W0:Y:S08]  /*36a0*/  F2F.BF16.F32 R67, R67 ;  /* 0x0000004300437304 */ /* 0x000e300000202000 */
[----:B------:R-:W0:Y:S01]  /*36b0*/  F2F.BF16.F32 R63, R63 ;  /* 0x0000003f003f7304 */ /* 0x000e220000202000 */
[----:B--23--:R-:W-:Y:S05]  /*36c0*/  @P0 BRA `(.L_x_28502) ;  /* 0x0000000000240947 */ /* 0x00cfea0003800000 */
[----:B------:R-:W-:Y:S01]  /*36d0*/  IADD3 R57, P1, PT, R46, UR33, RZ ;  /* 0x000000212e397c10 */ /* 0x000fe2000ff3e0ff */
[----:B------:R-:W-:Y:S02]  /*36e0*/  IMAD.U32 R65, R65, 0x10000, RZ ;  /* 0x0001000041417824 */ /* 0x000fe400078e00ff */
[----:B0-----:R-:W-:Y:S01]  /*36f0*/  IMAD.WIDE.U32 R54, R63, 0x10000, RZ ;  /* 0x000100003f367825 */ /* 0x001fe200078e00ff */
[----:B------:R-:W-:Y:S02]  /*3700*/  IADD3.X R68, PT, PT, R47, UR34, RZ, P1, !PT ;  /* 0x000000222f447c10 */ /* 0x000fe40008ffe4ff */
[----:B------:R-:W-:Y:S02]  /*3710*/  LEA R56, P1, R57, UR17, 0x3 ;  /* 0x0000001139387c11 */ /* 0x000fe4000f8218ff */
[----:B------:R-:W-:Y:S02]  /*3720*/  LOP3.LUT R55, R55, R65, R67, 0xfe, !PT ;  /* 0x0000004137377212 */ /* 0x000fe400078efe43 */
[----:B------:R-:W-:-:S02]  /*3730*/  LOP3.LUT R54, R54, R71, RZ, 0xfc, !PT ;  /* 0x0000004736367212 */ /* 0x000fc400078efcff */
[----:B------:R-:W-:-:S05]  /*3740*/  LEA.HI.X R57, R57, UR9, R68, 0x3, P1 ;  /* 0x0000000939397c11 */ /* 0x000fca00088f1c44 */
[----:B------:R2:W-:Y:S02]  /*3750*/  STG.E.64 desc[UR24][R56.64], R54 ;  /* 0x0000003638007986 */ /* 0x0005e4000c101b18 */
.L_x_28502:
[----:B------:R-:W-:Y:S05]  /*3760*/  BSYNC.RECONVERGENT B0 ;  /* 0x0000000000007941 */ /* 0x000fea0003800200 */
.L_x_28501:
[----:B------:R3:W0:Y:S01]  /*3770*/  F2F.BF16.F32 R65, R66 ;  /* 0x0000004200417304 */ /* 0x0006220000202000 */
[----:B------:R-:W-:Y:S04]  /*3780*/  BSSY.RECONVERGENT B0, `(.L_x_28503) ;  /* 0x000000f000007945 */ /* 0x000fe80003800200 */
[----:B------:R-:W-:Y:S05]  /*3790*/  @P0 BRA `(.L_x_28504) ;  /* 0x0000000000340947 */ /* 0x000fea0003800000 */
[----:B0-2---:R-:W-:Y:S01]  /*37a0*/  SHF.R.U32.HI R55, RZ, 0x10, R65 ;  /* 0x00000010ff377819 */ /* 0x005fe20000011641 */
[----:B------:R-:W-:Y:S02]  /*37b0*/  IMAD.U32 R57, RZ, RZ, UR33 ;  /* 0x00000021ff397e24 */ /* 0x000fe4000f8e00ff */
[----:B------:R-:W-:Y:S01]  /*37c0*/  IMAD.U32 R56, RZ, RZ, UR34 ;  /* 0x00000022ff387e24 */ /* 0x000fe2000f8e00ff */
[----:B------:R-:W-:Y:S01]  /*37d0*/  PRMT R64, R55, 0x5410, R64 ;  /* 0x0000541037407816 */ /* 0x000fe20000000040 */
[----:B------:R-:W-:-:S05]  /*37e0*/  IMAD.U32 R55, RZ, RZ, UR33 ;  /* 0x00000021ff377e24 */ /* 0x000fca000f8e00ff */
[----:B------:R-:W-:-:S04]  /*37f0*/  LEA R55, P1, R55, R46, 0x1 ;  /* 0x0000002e37377211 */ /* 0x000fc800078208ff */
[----:B------:R-:W-:Y:S02]  /*3800*/  LEA.HI.X R56, R57, R47, R56, 0x1, P1 ;  /* 0x0000002f39387211 */ /* 0x000fe400008f0c38 */
[C---:B------:R-:W-:Y:S02]  /*3810*/  LEA R54, P1, R55.reuse, UR17, 0x3 ;  /* 0x0000001137367c11 */ /* 0x040fe4000f8218ff */
[----:B------:R-:W-:Y:S02]  /*3820*/  LOP3.LUT R57, R64, R59, RZ, 0xfc, !PT ;  /* 0x0000003b40397212 */ /* 0x000fe400078efcff */
[----:B------:R-:W-:Y:S01]  /*3830*/  LEA.HI.X R55, R55, UR9, R56, 0x3, P1 ;  /* 0x0000000937377c11 */ /* 0x000fe200088f1c38 */
[----:B------:R-:W-:-:S05]  /*3840*/  IMAD.U32 R56, R65, 0x10000, RZ ;  /* 0x0001000041387824 */ /* 0x000fca00078e00ff */
[----:B------:R-:W-:-:S05]  /*3850*/  LOP3.LUT R56, R56, R69, RZ, 0xfc, !PT ;  /* 0x0000004538387212 */ /* 0x000fca00078efcff */
[----:B------:R0:W-:Y:S02]  /*3860*/  STG.E.64 desc[UR24][R54.64], R56 ;  /* 0x0000003836007986 */ /* 0x0001e4000c101b18 */
.L_x_28504:
[----:B------:R-:W-:Y:S05]  /*3870*/  BSYNC.RECONVERGENT B0 ;  /* 0x0000000000007941 */ /* 0x000fea0003800200 */
.L_x_28503:
[----:B------:R-:W-:Y:S01]  /*3880*/  IMAD.U32 R64, R13, 0x10000, RZ ;  /* 0x000100000d407824 */ /* 0x000fe200078e00ff */
[----:B------:R-:W-:Y:S01]  /*3890*/  SHF.R.U64 R12, R12, 0x10, R13 ;  /* 0x000000100c0c7819 */ /* 0x000fe2000000120d */
[----:B0-2---:R-:W-:Y:S01]  /*38a0*/  IMAD.WIDE.U32 R54, R71, 0x10000, RZ ;  /* 0x0001000047367825 */ /* 0x005fe200078e00ff */
[----:B------:R-:W-:Y:S03]  /*38b0*/  BSSY.RECONVERGENT B0, `(.L_x_28505) ;  /* 0x0000021000007945 */ /* 0x000fe60003800200 */
[----:B---3--:R-:W-:Y:S01]  /*38c0*/  FMUL R66, R64, UR35 ;  /* 0x0000002340427c20 */ /* 0x008fe20008400000 */
[----:B------:R-:W-:Y:S01]  /*38d0*/  FADD R16, R58, R16 ;  /* 0x000000103a107221 */ /* 0x000fe20000000000 */
[----:B------:R-:W-:Y:S01]  /*38e0*/  IMAD.U32 R56, R60, 0x10000, RZ ;  /* 0x000100003c387824 */ /* 0x000fe200078e00ff */
[----:B------:R-:W-:-:S03]  /*38f0*/  LOP3.LUT R54, R54, R26, RZ, 0xfc, !PT ;  /* 0x0000001a36367212 */ /* 0x000fc600078efcff */
[----:B------:R-:W0:Y:S01]  /*3900*/  F2F.BF16.F32 R66, R66 ;  /* 0x0000004200427304 */ /* 0x000e220000202000 */
[----:B------:R-:W-:Y:S01]  /*3910*/  LOP3.LUT R55, R56, R55, R69, 0xfe, !PT ;  /* 0x0000003738377212 */ /* 0x000fe200078efe45 */
[----:B------:R-:W-:-:S04]  /*3920*/  IMAD.WIDE.U32 R56, R67, 0x10000, RZ ;  /* 0x0001000043387825 */ /* 0x000fc800078e00ff */
[----:B------:R-:W-:Y:S01]  /*3930*/  IMAD.U32 R67, R12, 0x10000, RZ ;  /* 0x000100000c437824 */ /* 0x000fe200078e00ff */
[----:B------:R-:W-:Y:S02]  /*3940*/  LOP3.LUT R56, R56, R24, RZ, 0xfc, !PT ;  /* 0x0000001838387212 */ /* 0x000fe400078efcff */
[----:B------:R-:W-:Y:S01]  /*3950*/  SHF.R.U32.HI R24, RZ, 0x10, R13 ;  /* 0x00000010ff187819 */ /* 0x000fe2000001160d */
[C---:B------:R-:W-:Y:S01]  /*3960*/  FMUL R12, R67.reuse, UR35 ;  /* 0x00000023430c7c20 */ /* 0x040fe20008400000 */
[----:B------:R-:W-:-:S03]  /*3970*/  FADD R62, R67, R62 ;  /* 0x0000003e433e7221 */ /* 0x000fc60000000000 */
[----:B------:R-:W-:Y:S02]  /*3980*/  IMAD.U32 R24, R24, 0x10000, RZ ;  /* 0x0001000018187824 */ /* 0x000fe400078e00ff */
[----:B0-----:R-:W-:Y:S02]  /*3990*/  IMAD.U32 R26, R66, 0x10000, RZ ;  /* 0x00010000421a7824 */ /* 0x001fe400078e00ff */
[----:B------:R-:W-:-:S03]  /*39a0*/  FMUL R13, R24, UR35 ;  /* 0x00000023180d7c20 */ /* 0x000fc60008400000 */
[----:B------:R-:W-:Y:S02]  /*39b0*/  LOP3.LUT R57, R59, R57, R26, 0xfe, !PT ;  /* 0x000000393b397212 */ /* 0x000fe400078efe1a */
[----:B------:R-:W0:Y:S01]  /*39c0*/  F2F.BF16.F32 R26, R12 ;  /* 0x0000000c001a7304 */ /* 0x000e220000202000 */
[----:B------:R-:W-:-:S07]  /*39d0*/  FMNMX3 R59, |R58|, R41, |R67|, !PT ;  /* 0x000000293a3b7276 */ /* 0x000fce0007800643 */
[----:B------:R-:W2:Y:S01]  /*39e0*/  F2F.BF16.F32 R13, R13 ;  /* 0x0000000d000d7304 */ /* 0x000ea20000202000 */
[----:B0-----:R-:W-:Y:S02]  /*39f0*/  IMAD.U32 R41, R26, 0x10000, RZ ;  /* 0x000100001a297824 */ /* 0x001fe400078e00ff */
[----:B--2---:R-:W-:Y:S01]  /*3a00*/  IMAD.U32 R67, R13, 0x10000, RZ ;  /* 0x000100000d437824 */ /* 0x004fe200078e00ff */
[----:B------:R-:W-:Y:S06]  /*3a10*/  @P0 BRA `(.L_x_28506) ;  /* 0x0000000000280947 */ /* 0x000fec0003800000 */
[----:B------:R-:W-:Y:S01]  /*3a20*/  IMAD.U32 R13, RZ, RZ, UR33 ;  /* 0x00000021ff0d7e24 */ /* 0x000fe2000f8e00ff */
[----:B------:R-:W-:-:S03]  /*3a30*/  UIMAD UR4, UR34, 0x3, URZ ;  /* 0x00000003220478a4 */ /* 0x000fc6000f8e02ff */
[----:B------:R-:W-:-:S04]  /*3a40*/  IMAD.WIDE.U32 R46, R13, 0x3, R46 ;  /* 0x000000030d2e7825 */ /* 0x000fc800078e002e */
[----:B------:R-:W-:Y:S01]  /*3a50*/  VIADD R13, R47, UR4 ;  /* 0x000000042f0d7c36 */ /* 0x000fe20008000000 */
[----:B------:R-:W-:-:S04]  /*3a60*/  LEA R12, P0, R46, UR17, 0x3 ;  /* 0x000000112e0c7c11 */ /* 0x000fc8000f8018ff */
[----:B------:R-:W-:Y:S02]  /*3a70*/  LEA.HI.X R13, R46, UR9, R13, 0x3, P0 ;  /* 0x000000092e0d7c11 */ /* 0x000fe400080f1c0d */
[----:B------:R-:W-:-:S04]  /*3a80*/  SHF.R.U32.HI R46, RZ, 0x10, R26 ;  /* 0x00000010ff2e7819 */ /* 0x000fc8000001161a */
[----:B------:R-:W-:Y:S02]  /*3a90*/  LOP3.LUT R47, R67, R66, R46, 0xfe, !PT ;  /* 0x00000042432f7212 */ /* 0x000fe400078efe2e */
[----:B------:R-:W-:-:S05]  /*3aa0*/  LOP3.LUT R46, R41, R60, RZ, 0xfc, !PT ;  /* 0x0000003c292e7212 */ /* 0x000fca00078efcff */
[----:B------:R0:W-:Y:S02]  /*3ab0*/  STG.E.64 desc[UR24][R12.64], R46 ;  /* 0x0000002e0c007986 */ /* 0x0001e4000c101b18 */
.L_x_28506:
[----:B------:R-:W-:Y:S05]  /*3ac0*/  BSYNC.RECONVERGENT B0 ;  /* 0x0000000000007941 */ /* 0x000fea0003800200 */
.L_x_28505:
[----:B------:R-:W2:Y:S01]  /*3ad0*/  S2UR UR5, SR_CgaCtaId ;  /* 0x00000000000579c3 */ /* 0x000ea20000008800 */
[----:B------:R-:W-:Y:S01]  /*3ae0*/  UMOV UR4, 0x400 ;  /* 0x0000040000047882 */ /* 0x000fe20000000000 */
[----:B0-----:R-:W-:Y:S01]  /*3af0*/  LOP3.LUT R46, R9, 0x1f, RZ, 0xc0, !PT ;  /* 0x0000001f092e7812 */ /* 0x001fe200078ec0ff */
[----:B------:R-:W-:Y:S01]  /*3b00*/  UIADD3 UR4, UPT, UPT, UR4, 0x20, URZ ;  /* 0x0000002004047890 */ /* 0x000fe2000fffe0ff */
[----:B------:R-:W-:Y:S01]  /*3b10*/  IMAD.SHL.U32 R12, R5, 0x8, RZ ;  /* 0x00000008050c7824 */ /* 0x000fe200078e00ff */
[----:B------:R-:W-:Y:S01]  /*3b20*/  LOP3.LUT R66, RZ, R22, RZ, 0x33, !PT ;  /* 0x00000016ff427212 */ /* 0x000fe200078e33ff */
[----:B------:R-:W-:Y:S02]  /*3b30*/  VIADD R60, R22, 0x2 ;  /* 0x00000002163c7836 */ /* 0x000fe40000000000 */
[----:B------:R-:W-:Y:S01]  /*3b40*/  FADD R26, R64, R17 ;  /* 0x00000011401a7221 */ /* 0x000fe20000000000 */
[----:B------:R-:W-:Y:S01]  /*3b50*/  IMAD R47, R46, 0x108, RZ ;  /* 0x000001082e2f7824 */ /* 0x000fe200078e02ff */
[----:B------:R-:W-:Y:S01]  /*3b60*/  LOP3.LUT R69, R12, 0xf8, RZ, 0xc0, !PT ;  /* 0x000000f80c457812 */ /* 0x000fe200078ec0ff */
[----:B------:R-:W-:Y:S01]  /*3b70*/  IMAD.IADD R12, R66, 0x1, R9 ;  /* 0x00000001420c7824 */ /* 0x000fe200078e0209 */
[----:B------:R-:W-:Y:S01]  /*3b80*/  ISETP.LT.U32.AND P0, PT, R22, UR20, PT ;  /* 0x0000001416007c0c */ /* 0x000fe2000bf01070 */
[----:B----4-:R-:W-:Y:S01]  /*3b90*/  FADD R27, R0, R27 ;  /* 0x0000001b001b7221 */ /* 0x010fe20000000000 */
[----:B------:R-:W-:Y:S01]  /*3ba0*/  LOP3.LUT R29, R3, R18, RZ, 0xfc, !PT ;  /* 0x00000012031d7212 */ /* 0x000fe200078efcff */
[----:B------:R-:W-:-:S02]  /*3bb0*/  IMAD.SHL.U32 R12, R12, 0x8, RZ ;  /* 0x000000080c0c7824 */ /* 0x000fc400078e00ff */
[----:B------:R-:W-:Y:S01]  /*3bc0*/  FADD R6, R6, R21 ;  /* 0x0000001506067221 */ /* 0x000fe20000000000 */
[----:B------:R-:W-:Y:S01]  /*3bd0*/  FADD R25, R2, R25 ;  /* 0x0000001902197221 */ /* 0x000fe20000000000 */
[----:B-1----:R-:W-:Y:S01]  /*3be0*/  FADD R23, R8, R23 ;  /* 0x0000001708177221 */ /* 0x002fe20000000000 */
[----:B------:R-:W-:Y:S01]  /*3bf0*/  FMNMX3 R59, |R64|, R59, |R24|, !PT ;  /* 0x0000003b403b7276 */ /* 0x000fe20007800618 */
[----:B------:R-:W-:Y:S01]  /*3c00*/  ULOP3.LUT UR12, UR12, 0xfffffffc, URZ, 0xc0, !UPT ;  /* 0xfffffffc0c0c7892 */ /* 0x000fe2000f8ec0ff */
[----:B------:R-:W-:Y:S01]  /*3c10*/  LOP3.LUT R71, R12, 0xf8, RZ, 0xc0, !PT ;  /* 0x000000f80c477812 */ /* 0x000fe200078ec0ff */
[----:B------:R-:W-:Y:S01]  /*3c20*/  IMAD.IADD R12, R9, 0x1, -R60 ;  /* 0x00000001090c7824 */ /* 0x000fe200078e0a3c */
[----:B------:R-:W-:Y:S01]  /*3c30*/  BSSY.RECONVERGENT B0, `(.L_x_28507) ;  /* 0x000008c000007945 */ /* 0x000fe20003800200 */
[----:B------:R-:W-:Y:S01]  /*3c40*/  LOP3.LUT R45, R20, R67, RZ, 0xfc, !PT ;  /* 0x00000043142d7212 */ /* 0x000fe200078efcff */
[----:B--2---:R-:W-:Y:S01]  /*3c50*/  ULEA UR4, UR5, UR4, 0x18 ;  /* 0x0000000405047291 */ /* 0x004fe2000f8ec0ff */
[----:B------:R-:W-:Y:S01]  /*3c60*/  IMAD.SHL.U32 R12, R12, 0x8, RZ ;  /* 0x000000080c0c7824 */ /* 0x000fe200078e00ff */
[----:B------:R-:W-:Y:S01]  /*3c70*/  SHF.R.U32.HI R0, RZ, 0x5, R9 ;  /* 0x00000005ff007819 */ /* 0x000fe20000011609 */
[----:B------:R-:W-:-:S03]  /*3c80*/  VIADD R2, R66, UR20 ;  /* 0x0000001442027c36 */ /* 0x000fc60008000000 */
[----:B------:R-:W-:Y:S02]  /*3c90*/  IADD3 R58, PT, PT, R47, UR4, RZ ;  /* 0x000000042f3a7c10 */ /* 0x000fe4000fffe0ff */
[----:B------:R-:W-:-:S03]  /*3ca0*/  LOP3.LUT R13, R12, 0xf8, RZ, 0xc0, !PT ;  /* 0x000000f80c0d7812 */ /* 0x000fc600078ec0ff */
[C---:B------:R-:W-:Y:S02]  /*3cb0*/  IMAD.IADD R69, R58.reuse, 0x1, R69 ;  /* 0x000000013a457824 */ /* 0x040fe400078e0245 */
[----:B------:R-:W-:-:S03]  /*3cc0*/  IMAD.IADD R71, R58, 0x1, R71 ;  /* 0x000000013a477824 */ /* 0x000fc600078e0247 */
[----:B------:R0:W-:Y:S04]  /*3cd0*/  STS.64 [R69], R38 ;  /* 0x0000002645007388 */ /* 0x0001e80000000a00 */
[----:B------:R1:W-:Y:S01]  /*3ce0*/  STS.64 [R71], R48 ;  /* 0x0000003047007388 */ /* 0x0003e20000000a00 */
[----:B0-----:R-:W-:Y:S02]  /*3cf0*/  VIADD R38, R22, 0x1 ;  /* 0x0000000116267836 */ /* 0x001fe40000000000 */
[----:B------:R-:W-:Y:S02]  /*3d00*/  IMAD.IADD R39, R58, 0x1, R13 ;  /* 0x000000013a277824 */ /* 0x000fe400078e020d */
[----:B-1----:R-:W-:Y:S01]  /*3d10*/  FADD R48, R24, R61 ;  /* 0x0000003d18307221 */ /* 0x002fe20000000000 */
[----:B------:R-:W-:-:S02]  /*3d20*/  IADD3 R12, PT, PT, R38, 0x2, R9 ;  /* 0x00000002260c7810 */ /* 0x000fc40007ffe009 */
[----:B------:R-:W-:Y:S02]  /*3d30*/  STS.64 [R39], R52 ;  /* 0x0000003427007388 */ /* 0x000fe40000000a00 */
[----:B------:R-:W-:Y:S01]  /*3d40*/  LOP3.LUT R73, R12, 0x1f, RZ, 0xc0, !PT ;  /* 0x0000001f0c497812 */ /* 0x000fe200078ec0ff */
[----:B------:R-:W-:-:S04]  /*3d50*/  IMAD.IADD R12, R9, 0x1, -R4 ;  /* 0x00000001090c7824 */ /* 0x000fc800078e0a04 */
[----:B------:R-:W0:Y:S01]  /*3d60*/  SHFL.IDX PT, R16, R16, R73, 0x1f ;  /* 0x00001f4910107589 */ /* 0x000e2200000e0000 */
[----:B------:R-:W-:-:S03]  /*3d70*/  IMAD.SHL.U32 R12, R12, 0x8, RZ ;  /* 0x000000080c0c7824 */ /* 0x000fc600078e00ff */
[----:B------:R-:W1:Y:S02]  /*3d80*/  SHFL.IDX PT, R17, R48, R73, 0x1f ;  /* 0x00001f4930117589 */ /* 0x000e6400000e0000 */
[----:B------:R-:W-:Y:S02]  /*3d90*/  LOP3.LUT R13, R12, 0xf8, RZ, 0xc0, !PT ;  /* 0x000000f80c0d7812 */ /* 0x000fe400078ec0ff */
[----:B------:R-:W2:Y:S03]  /*3da0*/  SHFL.IDX PT, R62, R62, R73, 0x1f ;  /* 0x00001f493e3e7589 */ /* 0x000ea600000e0000 */
[----:B------:R-:W-:Y:S01]  /*3db0*/  IMAD.IADD R3, R58, 0x1, R13 ;  /* 0x000000013a037824 */ /* 0x000fe200078e020d */
[----:B------:R-:W3:Y:S01]  /*3dc0*/  SHFL.IDX PT, R26, R26, R73, 0x1f ;  /* 0x00001f491a1a7589 */ /* 0x000ee200000e0000 */
[----:B------:R-:W-:-:S03]  /*3dd0*/  IMAD.WIDE.U32 R12, R63, 0x10000, RZ ;  /* 0x000100003f0c7825 */ /* 0x000fc600078e00ff */
[----:B------:R4:W-:Y:S01]  /*3de0*/  STS.64 [R3], R54 ;  /* 0x0000003603007388 */ /* 0x0009e20000000a00 */
[----:B------:R-:W-:Y:S02]  /*3df0*/  LOP3.LUT R40, R40, R12, RZ, 0xfc, !PT ;  /* 0x0000000c28287212 */ /* 0x000fe400078efcff */
[----:B------:R-:W-:Y:S01]  /*3e00*/  LOP3.LUT R41, R13, R65, R41, 0xfe, !PT ;  /* 0x000000410d297212 */ /* 0x000fe200078efe29 */
[----:B0-----:R-:W-:Y:S01]  /*3e10*/  FADD R24, R27, R16 ;  /* 0x000000101b187221 */ /* 0x001fe20000000000 */
[----:B-1----:R-:W-:Y:S01]  /*3e20*/  FADD R27, R6, R17 ;  /* 0x00000011061b7221 */ /* 0x002fe20000000000 */
[----:B------:R-:W-:Y:S01]  /*3e30*/  IADD3 R6, PT, PT, -R22, UR20, RZ ;  /* 0x0000001416067c10 */ /* 0x000fe2000fffe1ff */
[----:B--2---:R-:W-:Y:S01]  /*3e40*/  FADD R25, R25, R62 ;  /* 0x0000003e19197221 */ /* 0x004fe20000000000 */
[----:B---3--:R-:W-:Y:S01]  /*3e50*/  FADD R26, R23, R26 ;  /* 0x0000001a171a7221 */ /* 0x008fe20000000000 */
        /* <DEDUP_REMOVED lines=14> */
[----:B------:R-:W0:Y:S01]  /*3f40*/  LDC R7, c[0x0][0x3d4] ;  /* 0x0000f500ff077b82 */ /* 0x000e220000000800 */
[----:B------:R-:W-:Y:S02]  /*3f50*/  IMAD R8, R0, 0x20, R47 ;  /* 0x0000002000087824 */ /* 0x000fe400078e022f */
[----:B------:R-:W-:Y:S02]  /*3f60*/  IMAD.U32 R13, RZ, RZ, UR4 ;  /* 0x00000004ff0d7e24 */ /* 0x000fe4000f8e00ff */
[----:B------:R-:W-:Y:S02]  /*3f70*/  IMAD.IADD R53, R6, 0x1, -R23 ;  /* 0x0000000106357824 */ /* 0x000fe400078e0a17 */
[----:B------:R-:W-:Y:S01]  /*3f80*/  IMAD.MOV.U32 R20, RZ, RZ, R5 ;  /* 0x000000ffff147224 */ /* 0x000fe200078e0005 */
[----:B------:R-:W-:Y:S01]  /*3f90*/  IADD3 R8, PT, PT, R8, 0x10, R13 ;  /* 0x0000001008087810 */ /* 0x000fe20007ffe00d */
[----:B------:R-:W-:-:S07]  /*3fa0*/  IMAD.MOV R52, RZ, RZ, -R53 ;  /* 0x000000ffff347224 */ /* 0x000fce00078e0a35 */
.L_x_28511:
[C---:B------:R-:W-:Y:S01]  /*3fb0*/  LOP3.LUT R13, R20.reuse, 0x1f, RZ, 0xc0, !PT ;  /* 0x0000001f140d7812 */ /* 0x040fe200078ec0ff */
        /* <DEDUP_REMOVED lines=9> */
[----:B------:R-:W1:Y:S01]  /*4050*/  @!P2 LDS.64 R16, [R8+-0x10] ;  /* 0xfffff0000810a984 */ /* 0x000e620000000a00 */
[----:B------:R-:W-:Y:S02]  /*4060*/  @!P2 IADD3 R12, P3, PT, R13, R62, RZ ;  /* 0x0000003e0d0ca210 */ /* 0x000fe40007f7e0ff */
[----:B------:R-:W-:Y:S02]  /*4070*/  IADD3 R62, P4, PT, R62, UR12, RZ ;  /* 0x0000000c3e3e7c10 */ /* 0x000fe4000ff9e0ff */
[----:B------:R-:W-:Y:S02]  /*4080*/  @!P2 IADD3.X R13, PT, PT, RZ, R54, RZ, P3, !PT ;  /* 0x00000036ff0da210 */ /* 0x000fe40001ffe4ff */
[----:B------:R-:W-:Y:S01]  /*4090*/  @!P2 LEA R18, P3, R12, UR10, 0x3 ;  /* 0x0000000a0c12ac11 */ /* 0x000fe2000f8618ff */
[----:B0-----:R-:W-:Y:S01]  /*40a0*/  IMAD.X R54, R54, 0x1, R7, P4 ;  /* 0x0000000136367824 */ /* 0x001fe200020e0607 */
[----:B------:R-:W-:Y:S02]  /*40b0*/  @!P1 IADD3 R21, P4, PT, R49, R62, RZ ;  /* 0x0000003e31159210 */ /* 0x000fe40007f9e0ff */
[----:B------:R-:W-:-:S02]  /*40c0*/  @!P2 LEA.HI.X R19, R12, UR11, R13, 0x3, P3 ;  /* 0x0000000b0c13ac11 */ /* 0x000fc400098f1c0d */
[----:B------:R-:W0:Y:S01]  /*40d0*/  @!P1 LDS.64 R12, [R8+-0x8] ;  /* 0xfffff800080c9984 */ /* 0x000e220000000a00 */
[----:B------:R-:W-:Y:S01]  /*40e0*/  ISETP.GE.U32.AND P3, PT, R64, UR13, PT ;  /* 0x0000000d40007c0c */ /* 0x000fe2000bf66070 */
[----:B------:R-:W-:Y:S01]  /*40f0*/  @!P1 IMAD.X R48, RZ, RZ, R54, P4 ;  /* 0x000000ffff309224 */ /* 0x000fe200020e0636 */
[----:B------:R-:W-:-:S04]  /*4100*/  @!P1 LEA R20, P4, R21, UR10, 0x3 ;  /* 0x0000000a15149c11 */ /* 0x000fc8000f8818ff */
[----:B------:R-:W-:Y:S01]  /*4110*/  @!P1 LEA.HI.X R21, R21, UR11, R48, 0x3, P4 ;  /* 0x0000000b15159c11 */ /* 0x000fe2000a0f1c30 */
[----:B-1----:R-:W-:Y:S01]  /*4120*/  @!P2 STG.E.64 desc[UR24][R18.64], R16 ;  /* 0x000000101200a986 */ /* 0x002fe2000c101b18 */
[----:B------:R-:W-:-:S05]  /*4130*/  ISETP.GE.U32.AND P2, PT, R55, UR13, PT ;  /* 0x0000000d37007c0c */ /* 0x000fca000bf46070 */
[----:B------:R-:W1:Y:S04]  /*4140*/  @!P3 LDS.64 R16, [R8] ;  /* 0x000000000810b984 */ /* 0x000e680000000a00 */
[----:B0-----:R0:W-:Y:S01]  /*4150*/  @!P1 STG.E.64 desc[UR24][R20.64], R12 ;  /* 0x0000000c14009986 */ /* 0x0011e2000c101b18 */
[----:B------:R-:W-:-:S03]  /*4160*/  IADD3 R49, P1, PT, R62, UR12, RZ ;  /* 0x0000000c3e317c10 */ /* 0x000fc6000ff3e0ff */
[----:B------:R2:W3:Y:S01]  /*4170*/  @!P2 LDS.64 R18, [R8+0x8] ;  /* 0x000008000812a984 */ /* 0x0004e20000000a00 */
[----:B------:R-:W-:Y:S01]  /*4180*/  IADD3 R66, P4, PT, R49, UR12, RZ ;  /* 0x0000000c31427c10 */ /* 0x000fe2000ff9e0ff */
[----:B------:R-:W-:Y:S01]  /*4190*/  IMAD.X R54, R54, 0x1, R7, P1 ;  /* 0x0000000136367824 */ /* 0x000fe200008e0607 */
[----:B------:R-:W-:-:S03]  /*41a0*/  @!P3 IADD3 R49, P1, PT, R64, R49, RZ ;  /* 0x000000314031b210 */ /* 0x000fc60007f3e0ff */
[----:B------:R-:W-:Y:S02]  /*41b0*/  IMAD.X R64, R54, 0x1, R7, P4 ;  /* 0x0000000136407824 */ /* 0x000fe400020e0607 */
[----:B------:R-:W-:Y:S01]  /*41c0*/  @!P3 IMAD.X R62, RZ, RZ, R54, P1 ;  /* 0x000000ffff3eb224 */ /* 0x000fe200008e0636 */
[C---:B------:R-:W-:Y:S01]  /*41d0*/  @!P2 IADD3 R54, P4, PT, R55.reuse, R66, RZ ;  /* 0x000000423736a210 */ /* 0x040fe20007f9e0ff */
[----:B0-----:R-:W-:Y:S01]  /*41e0*/  VIADD R20, R55, 0x1f ;  /* 0x0000001f37147836 */ /* 0x001fe20000000000 */
[C---:B------:R-:W-:Y:S01]  /*41f0*/  @!P3 LEA R48, P1, R49.reuse, UR10, 0x3 ;  /* 0x0000000a3130bc11 */ /* 0x040fe2000f8218ff */
[----:B--2---:R-:W-:Y:S02]  /*4200*/  VIADD R8, R8, 0x20 ;  /* 0x0000002008087836 */ /* 0x004fe40000000000 */
[----:B------:R-:W-:Y:S01]  /*4210*/  @!P2 IMAD.X R61, RZ, RZ, R64, P4 ;  /* 0x000000ffff3da224 */ /* 0x000fe200020e0640 */
[----:B------:R-:W-:Y:S02]  /*4220*/  @!P3 LEA.HI.X R49, R49, UR11, R62, 0x3, P1 ;  /* 0x0000000b3131bc11 */ /* 0x000fe400088f1c3e */
[----:B------:R-:W-:-:S04]  /*4230*/  @!P2 LEA R12, P1, R54, UR10, 0x3 ;  /* 0x0000000a360cac11 */ /* 0x000fc8000f8218ff */
[----:B------:R-:W-:Y:S02]  /*4240*/  @!P2 LEA.HI.X R13, R54, UR11, R61, 0x3, P1 ;  /* 0x0000000b360dac11 */ /* 0x000fe400088f1c3d */
[----:B------:R-:W-:Y:S01]  /*4250*/  IADD3 R62, P1, PT, R66, UR12, RZ ;  /* 0x0000000c423e7c10 */ /* 0x000fe2000ff3e0ff */
[----:B-1----:R1:W-:Y:S04]  /*4260*/  @!P3 STG.E.64 desc[UR24][R48.64], R16 ;  /* 0x000000103000b986 */ /* 0x0023e8000c101b18 */
[----:B------:R-:W-:Y:S01]  /*4270*/  IMAD.X R54, R64, 0x1, R7, P1 ;  /* 0x0000000140367824 */ /* 0x000fe200008e0607 */
[----:B---3--:R1:W-:Y:S01]  /*4280*/  @!P2 STG.E.64 desc[UR24][R12.64], R18 ;  /* 0x000000120c00a986 */ /* 0x0083e2000c101b18 */
[----:B------:R-:W-:-:S13]  /*4290*/  ISETP.NE.AND P2, PT, R52, RZ, PT ;  /* 0x000000ff3400720c */ /* 0x000fda0003f45270 */
[----:B-1----:R-:W-:Y:S05]  /*42a0*/  @P2 BRA `(.L_x_28511) ;  /* 0xfffffffc00402947 */ /* 0x002fea000383ffff */
.L_x_28510:
[----:B------:R-:W-:Y:S05]  /*42b0*/  BSYNC.RECONVERGENT B1 ;  /* 0x0000000000017941 */ /* 0x000fea0003800200 */
.L_x_28509:
[----:B------:R-:W-:Y:S05]  /*42c0*/  @!P0 BRA `(.L_x_28508) ;  /* 0x0000000000888947 */ /* 0x000fea0003800000 */
[----:B------:R-:W-:Y:S01]  /*42d0*/  LOP3.LUT R17, R20, 0x1f, RZ, 0xc0, !PT ;  /* 0x0000001f14117812 */ /* 0x000fe200078ec0ff */
        /* <DEDUP_REMOVED lines=33> */
.L_x_28508:
[----:B------:R-:W-:Y:S05]  /*44f0*/  BSYNC.RECONVERGENT B0 ;  /* 0x0000000000007941 */ /* 0x000fea0003800200 */
.L_x_28507:
        /* <DEDUP_REMOVED lines=12> */
[----:B0-----:R-:W-:Y:S02]  /*45c0*/  IMAD R12, R0, 0xc, R38 ;  /* 0x0000000c000c7824 */ /* 0x001fe400078e0226 */
        /* <DEDUP_REMOVED lines=9> */
[----:B------:R-:W0:Y:S01]  /*4660*/  LDC R7, c[0x0][0x3d4] ;  /* 0x0000f500ff077b82 */ /* 0x000e220000000800 */
[----:B------:R-:W-:Y:S01]  /*4670*/  IMAD.U32 R13, RZ, RZ, UR4 ;  /* 0x00000004ff0d7e24 */ /* 0x000fe2000f8e00ff */
[----:B------:R-:W-:Y:S01]  /*4680*/  LEA R8, R0, R47, 0x5 ;  /* 0x0000002f00087211 */ /* 0x000fe200078e28ff */
[----:B------:R-:W-:Y:S02]  /*4690*/  IMAD.IADD R49, R6, 0x1, -R23 ;  /* 0x0000000106317824 */ /* 0x000fe400078e0a17 */
[----:B------:R-:W-:Y:S01]  /*46a0*/  IMAD.MOV.U32 R48, RZ, RZ, R5 ;  /* 0x000000ffff307224 */ /* 0x000fe200078e0005 */
[----:B------:R-:W-:Y:S01]  /*46b0*/  IADD3 R8, PT, PT, R8, 0x10, R13 ;  /* 0x0000001008087810 */ /* 0x000fe20007ffe00d */
[----:B------:R-:W-:-:S07]  /*46c0*/  IMAD.MOV R38, RZ, RZ, -R49 ;  /* 0x000000ffff267224 */ /* 0x000fce00078e0a31 */
.L_x_28516:
        /* <DEDUP_REMOVED lines=12> */
[----:B------:R-:W1:Y:S01]  /*4790*/  @!P4 LDS.64 R20, [R8+-0x10] ;  /* 0xfffff0000814c984 */ /* 0x000e620000000a00 */
[----:B------:R-:W-:Y:S02]  /*47a0*/  ISETP.GE.U32.AND P1, PT, R48, UR13, PT ;  /* 0x0000000d30007c0c */ /* 0x000fe4000bf26070 */
[----:B------:R-:W-:-:S03]  /*47b0*/  @!P4 IADD3 R18, P6, PT, R15, R32, RZ ;  /* 0x000000200f12c210 */ /* 0x000fc60007fde0ff */
[----:B------:R-:W2:Y:S02]  /*47c0*/  @!P3 LDS.64 R12, [R8+-0x8] ;  /* 0xfffff800080cb984 */ /* 0x000ea40000000a00 */
[----:B------:R-:W-:Y:S01]  /*47d0*/  @!P4 IMAD.X R19, RZ, RZ, R52, P6 ;  /* 0x000000ffff13c224 */ /* 0x000fe200030e0634 */
[----:B------:R-:W-:Y:S01]  /*47e0*/  @!P4 LEA R32, P6, R18, UR10, 0x3 ;  /* 0x0000000a1220cc11 */ /* 0x000fe2000f8c18ff */
[----:B------:R-:W3:Y:S01]  /*47f0*/  @!P2 LDS.64 R14, [R8] ;  /* 0x00000000080ea984 */ /* 0x000ee20000000a00 */
[----:B0-----:R-:W-:Y:S02]  /*4800*/  IMAD.X R52, R52, 0x1, R7, P5 ;  /* 0x0000000134347824 */ /* 0x001fe400028e0607 */
[----:B------:R-:W-:Y:S01]  /*4810*/  @!P4 LEA.HI.X R33, R18, UR11, R19, 0x3, P6 ;  /* 0x0000000b1221cc11 */ /* 0x000fe2000b0f1c13 */
[----:B------:R0:W4:Y:S01]  /*4820*/  @!P1 LDS.64 R16, [R8+0x8] ;  /* 0x0000080008109984 */ /* 0x0001220000000a00 */
[----:B------:R-:W-:Y:S02]  /*4830*/  @!P3 IADD3 R19, P5, PT, R40, R41, RZ ;  /* 0x000000292813b210 */ /* 0x000fe40007fbe0ff */
[----:B------:R-:W-:-:S03]  /*4840*/  IADD3 R41, P6, PT, R41, UR12, RZ ;  /* 0x0000000c29297c10 */ /* 0x000fc6000ffde0ff */
[----:B------:R-:W-:Y:S01]  /*4850*/  @!P3 IMAD.X R40, RZ, RZ, R52, P5 ;  /* 0x000000ffff28b224 */ /* 0x000fe200028e0634 */
[C---:B------:R-:W-:Y:S01]  /*4860*/  @!P3 LEA R18, P5, R19.reuse, UR10, 0x3 ;  /* 0x0000000a1312bc11 */ /* 0x040fe2000f8a18ff */
[----:B------:R-:W-:Y:S02]  /*4870*/  IMAD.X R52, R52, 0x1, R7, P6 ;  /* 0x0000000134347824 */ /* 0x000fe400030e0607 */
[----:B0-----:R-:W-:Y:S01]  /*4880*/  VIADD R8, R8, 0x20 ;  /* 0x0000002008087836 */ /* 0x001fe20000000000 */
[----:B------:R-:W-:Y:S02]  /*4890*/  @!P3 LEA.HI.X R19, R19, UR11, R40, 0x3, P5 ;  /* 0x0000000b1313bc11 */ /* 0x000fe4000a8f1c28 */
[----:B------:R-:W-:-:S05]  /*48a0*/  IADD3 R53, P5, PT, R41, UR12, RZ ;  /* 0x0000000c29357c10 */ /* 0x000fca000ffbe0ff */
[----:B------:R-:W-:Y:S01]  /*48b0*/  IMAD.X R62, R52, 0x1, R7, P5 ;  /* 0x00000001343e7824 */ /* 0x000fe200028e0607 */
[C---:B------:R-:W-:Y:S01]  /*48c0*/  @!P1 IADD3 R43, P5, PT, R48.reuse, R53, RZ ;  /* 0x00000035302b9210 */ /* 0x040fe20007fbe0ff */
[----:B------:R-:W-:Y:S01]  /*48d0*/  VIADD R48, R48, 0x1f ;  /* 0x0000001f30307836 */ /* 0x000fe20000000000 */
[----:B-1----:R0:W-:Y:S01]  /*48e0*/  @!P4 STG.E.64 desc[UR24][R32.64], R20 ;  /* 0x000000142000c986 */ /* 0x0021e2000c101b18 */
[----:B------:R-:W-:-:S05]  /*48f0*/  @!P2 IADD3 R41, P4, PT, R42, R41, RZ ;  /* 0x000000292a29a210 */ /* 0x000fca0007f9e0ff */
[----:B------:R-:W-:Y:S01]  /*4900*/  @!P2 IMAD.X R54, RZ, RZ, R52, P4 ;  /* 0x000000ffff36a224 */ /* 0x000fe200020e0634 */
[----:B------:R-:W-:Y:S01]  /*4910*/  @!P2 LEA R40, P4, R41, UR10, 0x3 ;  /* 0x0000000a2928ac11 */ /* 0x000fe2000f8818ff */
[----:B--2---:R1:W-:Y:S01]  /*4920*/  @!P3 STG.E.64 desc[UR24][R18.64], R12 ;  /* 0x0000000c1200b986 */ /* 0x0043e2000c101b18 */
[----:B------:R-:W-:Y:S01]  /*4930*/  @!P1 IMAD.X R52, RZ, RZ, R62, P5 ;  /* 0x000000ffff349224 */ /* 0x000fe200028e063e */
[----:B------:R-:W-:Y:S02]  /*4940*/  @!P1 LEA R42, P5, R43, UR10, 0x3 ;  /* 0x0000000a2b2a9c11 */ /* 0x000fe4000f8a18ff */
[----:B------:R-:W-:Y:S02]  /*4950*/  @!P2 LEA.HI.X R41, R41, UR11, R54, 0x3, P4 ;  /* 0x0000000b2929ac11 */ /* 0x000fe4000a0f1c36 */
[----:B------:R-:W-:-:S03]  /*4960*/  @!P1 LEA.HI.X R43, R43, UR11, R52, 0x3, P5 ;  /* 0x0000000b2b2b9c11 */ /* 0x000fc6000a8f1c34 */
[----:B---3--:R1:W-:Y:S01]  /*4970*/  @!P2 STG.E.64 desc[UR24][R40.64], R14 ;  /* 0x0000000e2800a986 */ /* 0x0083e2000c101b18 */
[----:B------:R-:W-:-:S03]  /*4980*/  ISETP.NE.AND P2, PT, R38, RZ, PT ;  /* 0x000000ff2600720c */ /* 0x000fc60003f45270 */
[----:B----4-:R1:W-:Y:S01]  /*4990*/  @!P1 STG.E.64 desc[UR24][R42.64], R16 ;  /* 0x000000102a009986 */ /* 0x0103e2000c101b18 */
[----:B0-----:R-:W-:-:S05]  /*49a0*/  IADD3 R32, P1, PT, R53, UR12, RZ ;  /* 0x0000000c35207c10 */ /* 0x001fca000ff3e0ff */
[----:B------:R-:W-:-:S04]  /*49b0*/  IMAD.X R52, R62, 0x1, R7, P1 ;  /* 0x000000013e347824 */ /* 0x000fc800008e0607 */
[----:B------:R-:W-:Y:S05]  /*49c0*/  @P2 BRA `(.L_x_28516) ;  /* 0xfffffffc00402947 */ /* 0x000fea000383ffff */
.L_x_28515:
[----:B------:R-:W-:Y:S05]  /*49d0*/  BSYNC.RECONVERGENT B1 ;  /* 0x0000000000017941 */ /* 0x000fea0003800200 */
.L_x_28514:
        /* <DEDUP_REMOVED lines=35> */
.L_x_28513:
[----:B------:R-:W-:Y:S05]  /*4c10*/  BSYNC.RECONVERGENT B0 ;  /* 0x0000000000007941 */ /* 0x000fea0003800200 */
.L_x_28512:
        /* <DEDUP_REMOVED lines=12> */
[----:B012---:R-:W-:Y:S02]  /*4ce0*/  IMAD R12, R0, 0xc, R60 ;  /* 0x0000000c000c7824 */ /* 0x007fe400078e023c */
        /* <DEDUP_REMOVED lines=16> */
.L_x_28521:
[C---:B0-----:R-:W-:Y:S01]  /*4df0*/  LOP3.LUT R13, R8.reuse, 0x1f, RZ, 0xc0, !PT ;  /* 0x0000001f080d7812 */ /* 0x041fe200078ec0ff */
[C---:B------:R-:W-:Y:S02]  /*4e00*/  VIADD R7, R8.reuse, 0xffffffff ;  /* 0xffffffff08077836 */ /* 0x040fe40000000000 */
[C---:B------:R-:W-:Y:S01]  /*4e10*/  VIADD R12, R8.reuse, 0x1d ;  /* 0x0000001d080c7836 */ /* 0x040fe20000000000 */
[----:B------:R-:W-:Y:S01]  /*4e20*/  ISETP.GE.U32.AND P4, PT, R13, UR13, PT ;  /* 0x0000000d0d007c0c */ /* 0x000fe2000bf86070 */
[----:B------:R-:W-:Y:S01]  /*4e30*/  VIADD R8, R8, 0x1e ;  /* 0x0000001e08087836 */ /* 0x000fe20000000000 */
[----:B---3--:R-:W-:Y:S01]  /*4e40*/  LOP3.LUT R31, R7, 0x1f, RZ, 0xc0, !PT ;  /* 0x0000001f071f7812 */ /* 0x008fe200078ec0ff */
        /* <DEDUP_REMOVED lines=40> */
[----:B------:R-:W-:-:S05]  /*50d0*/  IADD3 R42, P1, PT, R42, UR12, RZ ;  /* 0x0000000c2a2a7c10 */ /* 0x000fca000ff3e0ff */
[----:B------:R-:W-:-:S04]  /*50e0*/  IMAD.X R48, R48, 0x1, R7, P1 ;  /* 0x0000000130307824 */ /* 0x000fc800008e0607 */
[----:B------:R-:W-:Y:S05]  /*50f0*/  @P2 BRA `(.L_x_28521) ;  /* 0xfffffffc003c2947 */ /* 0x000fea000383ffff */
.L_x_28520:
[----:B------:R-:W-:Y:S05]  /*5100*/  BSYNC.RECONVERGENT B1 ;  /* 0x0000000000017941 */ /* 0x000fea0003800200 */
.L_x_28519:
        /* <DEDUP_REMOVED lines=35> */
.L_x_28518:
[----:B------:R-:W-:Y:S05]  /*5340*/  BSYNC.RECONVERGENT B0 ;  /* 0x0000000000007941 */ /* 0x000fea0003800200 */
.L_x_28517:
[----:B------:R-:W-:Y:S01]  /*5350*/  BAR.SYNC.DEFER_BLOCKING 0x0 ;  /* 0x0000000000007b1d */ /* 0x000fe20000010000 */
[----:B------:R-:W-:Y:S01]  /*5360*/  ISETP.LT.U32.AND P0, PT, R22, UR20, PT ;  /* 0x0000001416007c0c */ /* 0x000fe2000bf01070 */
[----:B------:R-:W-:-:S04]  /*5370*/  IMAD R4, R0, 0xc, R4 ;  /* 0x0000000c00047824 */ /* 0x000fc800078e0204 */
[----:B------:R-:W-:Y:S01]  /*5380*/  BSSY.RECONVERGENT B0, `(.L_x_28522) ;  /* 0x000006d000007945 */ /* 0x000fe20003800200 */
[C---:B01----:R-:W-:Y:S02]  /*5390*/  IMAD R17, R4.reuse, UR7, RZ ;  /* 0x0000000704117c24 */ /* 0x043fe4000f8e02ff */
[----:B--2-4-:R-:W-:Y:S01]  /*53a0*/  IMAD.WIDE.U32 R12, R4, UR32, RZ ;  /* 0x00000020040c7c25 */ /* 0x014fe2000f8e00ff */
        /* <DEDUP_REMOVED lines=17> */
[----:B------:R-:W-:Y:S02]  /*54c0*/  IMAD.U32 R2, RZ, RZ, UR4 ;  /* 0x00000004ff027e24 */ /* 0x000fe4000f8e00ff */
[----:B------:R-:W-:-:S03]  /*54d0*/  IMAD.IADD R23, R6, 0x1, -R15 ;  /* 0x0000000106177824 */ /* 0x000fc600078e0a0f */
[----:B------:R-:W-:Y:S01]  /*54e0*/  IADD3 R6, PT, PT, R47, 0x10, R2 ;  /* 0x000000102f067810 */ /* 0x000fe20007ffe002 */
[----:B------:R-:W-:-:S07]  /*54f0*/  IMAD.MOV R4, RZ, RZ, -R23 ;  /* 0x000000ffff047224 */ /* 0x000fce00078e0a17 */
.L_x_28526:
[C---:B------:R-:W-:Y:S01]  /*5500*/  LOP3.LUT R7, R5.reuse, 0x1f, RZ, 0xc0, !PT ;  /* 0x0000001f05077812 */ /* 0x040fe200078ec0ff */
[C---:B-1----:R-:W-:Y:S01]  /*5510*/  VIADD R2, R5.reuse, 0xffffffff ;  /* 0xffffffff05027836 */ /* 0x042fe20000000000 */
[----:B------:R-:W-:Y:S01]  /*5520*/  IADD3 R21, P5, PT, R8, UR12, RZ ;  /* 0x0000000c08157c10 */ /* 0x000fe2000ffbe0ff */
[----:B---3--:R-:W-:Y:S01]  /*5530*/  VIADD R3, R5, 0x1d ;  /* 0x0000001d05037836 */ /* 0x008fe20000000000 */
        /* <DEDUP_REMOVED lines=9> */
[----:B------:R-:W1:Y:S01]  /*55d0*/  @!P4 LDS.64 R10, [R6+-0x10] ;  /* 0xfffff000060ac984 */ /* 0x000e620000000a00 */
[----:B------:R-:W-:Y:S01]  /*55e0*/  @!P4 IADD3 R3, P6, PT, R7, R8, RZ ;  /* 0x000000080703c210 */ /* 0x000fe20007fde0ff */
[----:B0-----:R-:W-:-:S04]  /*55f0*/  IMAD.MOV.U32 R7, RZ, RZ, R34 ;  /* 0x000000ffff077224 */ /* 0x001fc800078e0022 */
[----:B------:R-:W-:Y:S01]  /*5600*/  @!P4 IMAD.X R8, RZ, RZ, R14, P6 ;  /* 0x000000ffff08c224 */ /* 0x000fe200030e060e */
[C---:B------:R-:W-:Y:S01]  /*5610*/  @!P4 LEA R2, P6, R3.reuse, UR10, 0x3 ;  /* 0x0000000a0302cc11 */ /* 0x040fe2000f8c18ff */
[----:B------:R-:W0:Y:S01]  /*5620*/  @!P3 LDS.64 R12, [R6+-0x8] ;  /* 0xfffff800060cb984 */ /* 0x000e220000000a00 */
[----:B------:R-:W-:Y:S01]  /*5630*/  IMAD.X R14, R14, 0x1, R7, P5 ;  /* 0x000000010e0e7824 */ /* 0x000fe200028e0607 */
[----:B------:R-:W-:Y:S02]  /*5640*/  @!P3 IADD3 R5, P5, PT, R20, R21, RZ ;  /* 0x000000151405b210 */ /* 0x000fe40007fbe0ff */
[----:B------:R-:W2:Y:S01]  /*5650*/  @!P2 LDS.64 R16, [R6] ;  /* 0x000000000610a984 */ /* 0x000ea20000000a00 */
[----:B------:R-:W-:Y:S02]  /*5660*/  @!P4 LEA.HI.X R3, R3, UR11, R8, 0x3, P6 ;  /* 0x0000000b0303cc11 */ /* 0x000fe4000b0f1c08 */
[----:B------:R-:W-:Y:S01]  /*5670*/  @!P3 IADD3.X R8, PT, PT, RZ, R14, RZ, P5, !PT ;  /* 0x0000000eff08b210 */ /* 0x000fe20002ffe4ff */
[----:B------:R3:W4:Y:S01]  /*5680*/  @!P1 LDS.64 R18, [R6+0x8] ;  /* 0x0000080006129984 */ /* 0x0007220000000a00 */
[----:B------:R-:W-:-:S02]  /*5690*/  @!P3 LEA R20, P5, R5, UR10, 0x3 ;  /* 0x0000000a0514bc11 */ /* 0x000fc4000f8a18ff */
[----:B------:R-:W-:Y:S02]  /*56a0*/  IADD3 R29, P6, PT, R21, UR12, RZ ;  /* 0x0000000c151d7c10 */ /* 0x000fe4000ffde0ff */
[----:B------:R-:W-:Y:S02]  /*56b0*/  @!P3 LEA.HI.X R21, R5, UR11, R8, 0x3, P5 ;  /* 0x0000000b0515bc11 */ /* 0x000fe4000a8f1c08 */
[----:B------:R-:W-:Y:S01]  /*56c0*/  @!P2 IADD3 R5, P5, PT, R28, R29, RZ ;  /* 0x0000001d1c05a210 */ /* 0x000fe20007fbe0ff */
[--C-:B------:R-:W-:Y:S01]  /*56d0*/  IMAD.X R14, R14, 0x1, R7.reuse, P6 ;  /* 0x000000010e0e7824 */ /* 0x100fe200030e0607 */
[----:B------:R-:W-:Y:S01]  /*56e0*/  IADD3 R32, P6, PT, R29, UR12, RZ ;  /* 0x0000000c1d207c10 */ /* 0x000fe2000ffde0ff */
[----:B---3--:R-:W-:Y:S02]  /*56f0*/  VIADD R6, R6, 0x20 ;  /* 0x0000002006067836 */ /* 0x008fe40000000000 */
[----:B------:R-:W-:Y:S01]  /*5700*/  @!P2 IMAD.X R8, RZ, RZ, R14, P5 ;  /* 0x000000ffff08a224 */ /* 0x000fe200028e060e */
[----:B------:R-:W-:Y:S01]  /*5710*/  @!P2 LEA R28, P5, R5, UR10, 0x3 ;  /* 0x0000000a051cac11 */ /* 0x000fe2000f8a18ff */
[----:B------:R-:W-:-:S03]  /*5720*/  IMAD.X R14, R14, 0x1, R7, P6 ;  /* 0x000000010e0e7824 */ /* 0x000fc600030e0607 */
[----:B------:R-:W-:Y:S02]  /*5730*/  @!P2 LEA.HI.X R29, R5, UR11, R8, 0x3, P5 ;  /* 0x0000000b051dac11 */ /* 0x000fe4000a8f1c08 */
[----:B------:R-:W-:Y:S01]  /*5740*/  @!P1 IADD3 R5, P5, PT, R33, R32, RZ ;  /* 0x0000002021059210 */ /* 0x000fe20007fbe0ff */
[----:B-1----:R1:W-:Y:S04]  /*5750*/  @!P4 STG.E.64 desc[UR24][R2.64], R10 ;  /* 0x0000000a0200c986 */ /* 0x0023e8000c101b18 */
[----:B------:R-:W-:Y:S01]  /*5760*/  @!P1 IMAD.X R8, RZ, RZ, R14, P5 ;  /* 0x000000ffff089224 */ /* 0x000fe200028e060e */
[----:B------:R-:W-:-:S04]  /*5770*/  @!P1 LEA R30, P5, R5, UR10, 0x3 ;  /* 0x0000000a051e9c11 */ /* 0x000fc8000f8a18ff */
[----:B------:R-:W-:Y:S01]  /*5780*/  @!P1 LEA.HI.X R31, R5, UR11, R8, 0x3, P5 ;  /* 0x0000000b051f9c11 */ /* 0x000fe2000a8f1c08 */
[----:B------:R-:W-:Y:S01]  /*5790*/  VIADD R5, R33, 0x1f ;  /* 0x0000001f21057836 */ /* 0x000fe20000000000 */
[----:B0-----:R1:W-:Y:S04]  /*57a0*/  @!P3 STG.E.64 desc[UR24][R20.64], R12 ;  /* 0x0000000c1400b986 */ /* 0x0013e8000c101b18 */
[----:B--2---:R1:W-:Y:S01]  /*57b0*/  @!P2 STG.E.64 desc[UR24][R28.64], R16 ;  /* 0x000000101c00a986 */ /* 0x0043e2000c101b18 */
[----:B------:R-:W-:-:S03]  /*57c0*/  ISETP.NE.AND P2, PT, R4, RZ, PT ;  /* 0x000000ff0400720c */ /* 0x000fc60003f45270 */
[----:B----4-:R1:W-:Y:S01]  /*57d0*/  @!P1 STG.E.64 desc[UR24][R30.64], R18 ;  /* 0x000000121e009986 */ /* 0x0103e2000c101b18 */
[----:B------:R-:W-:-:S05]  /*57e0*/  IADD3 R8, P1, PT, R32, UR12, RZ ;  /* 0x0000000c20087c10 */ /* 0x000fca000ff3e0ff */
[----:B------:R-:W-:-:S04]  /*57f0*/  IMAD.X R14, R14, 0x1, R7, P1 ;  /* 0x000000010e0e7824 */ /* 0x000fc800008e0607 */
[----:B------:R-:W-:Y:S05]  /*5800*/  @P2 BRA `(.L_x_28526) ;  /* 0xfffffffc003c2947 */ /* 0x000fea000383ffff */
.L_x_28525:
[----:B------:R-:W-:Y:S05]  /*5810*/  BSYNC.RECONVERGENT B1 ;  /* 0x0000000000017941 */ /* 0x000fea0003800200 */
.L_x_28524:
[----:B------:R-:W-:Y:S05]  /*5820*/  @!P0 BRA `(.L_x_28523) ;  /* 0x0000000000888947 */ /* 0x000fea0003800000 */
[----:B01----:R-:W-:Y:S01]  /*5830*/  LOP3.LUT R11, R5, 0x1f, RZ, 0xc0, !PT ;  /* 0x0000001f050b7812 */ /* 0x003fe200078ec0ff */
[----:B------:R-:W-:-:S03]  /*5840*/  IMAD.IADD R23, R22, 0x1, R23 ;  /* 0x0000000116177824 */ /* 0x000fc600078e0217 */
[----:B------:R-:W-:Y:S01]  /*5850*/  ISETP.GE.U32.AND P0, PT, R11, UR13, PT ;  /* 0x0000000d0b007c0c */ /* 0x000fe2000bf06070 */
[----:B------:R-:W-:-:S12]  /*5860*/  IMAD R23, R23, 0x8, R58 ;  /* 0x0000000817177824 */ /* 0x000fd800078e023a */
[----:B---3--:R-:W0:Y:S01]  /*5870*/  @!P0 LDS.64 R2, [R23] ;  /* 0x0000000017028984 */ /* 0x008e220000000a00 */
        /* <DEDUP_REMOVED lines=29> */
.L_x_28523:
[----:B------:R-:W-:Y:S05]  /*5a50*/  BSYNC.RECONVERGENT B0 ;  /* 0x0000000000007941 */ /* 0x000fea0003800200 */
.L_x_28522:
[----:B------:R-:W-:Y:S01]  /*5a60*/  BAR.SYNC.DEFER_BLOCKING 0x0 ;  /* 0x0000000000007b1d */ /* 0x000fe20000010000 */
[C---:B------:R-:W-:Y:S02]  /*5a70*/  ISETP.GT.U32.AND P0, PT, R9.reuse, 0x1f, PT ;  /* 0x0000001f0900780c */ /* 0x040fe40003f04070 */
[----:B-12---:R-:W-:-:S03]  /*5a80*/  LEA R2, R9, UR4, 0x4 ;  /* 0x0000000409027c11 */ /* 0x006fc6000f8e20ff */
[----:B------:R-:W-:Y:S02]  /*5a90*/  BSSY.RECONVERGENT B0, `(.L_x_28527) ;  /* 0x000002c000007945 */ /* 0x000fe40003800200 */
[----:B------:R1:W-:Y:S01]  /*5aa0*/  STS.128 [R2], R24 ;  /* 0x0000001802007388 */ /* 0x0003e20000000c00 */
[----:B------:R-:W-:Y:S06]  /*5ab0*/  BAR.SYNC.DEFER_BLOCKING 0x0 ;  /* 0x0000000000007b1d */ /* 0x000fec0000010000 */
[----:B------:R-:W-:Y:S05]  /*5ac0*/  @P0 BRA `(.L_x_28528) ;  /* 0x0000000000a00947 */ /* 0x000fea0003800000 */
[----:B0--3--:R-:W0:Y:S01]  /*5ad0*/  LDS.128 R36, [R2+0x200] ;  /* 0x0002000002247984 */ /* 0x009e220000000c00 */
[----:B------:R-:W-:-:S03]  /*5ae0*/  ISETP.GE.U32.AND P1, PT, R46, UR20, PT ;  /* 0x000000142e007c0c */ /* 0x000fc6000bf26070 */
[----:B------:R-:W2:Y:S04]  /*5af0*/  LDS.128 R32, [R2+0x400] ;  /* 0x0004000002207984 */ /* 0x000ea80000000c00 */
[----:B------:R-:W3:Y:S04]  /*5b00*/  LDS.128 R28, [R2+0x600] ;  /* 0x00060000021c7984 */ /* 0x000ee80000000c00 */
[----:B------:R-:W4:Y:S04]  /*5b10*/  LDS.128 R20, [R2+0x800] ;  /* 0x0008000002147984 */ /* 0x000f280000000c00 */
[----:B------:R-:W5:Y:S04]  /*5b20*/  LDS.128 R16, [R2+0xa00] ;  /* 0x000a000002107984 */ /* 0x000f680000000c00 */
[----:B------:R-:W5:Y:S04]  /*5b30*/  LDS.128 R12, [R2+0xc00] ;  /* 0x000c0000020c7984 */ /* 0x000f680000000c00 */
[----:B------:R1:W5:Y:S02]  /*5b40*/  LDS.128 R4, [R2+0xe00] ;  /* 0x000e000002047984 */ /* 0x0003640000000c00 */
[----:B-1----:R-:W-:-:S02]  /*5b50*/  IMAD.U32 R2, RZ, RZ, UR6 ;  /* 0x00000006ff027e24 */ /* 0x002fc4000f8e00ff */
        /* <DEDUP_REMOVED lines=8> */
[----:B---3--:R-:W-:Y:S01]  /*5be0*/  FADD R3, R3, R28 ;  /* 0x0000001c03037221 */ /* 0x008fe20000000000 */
[----:B------:R-:W-:Y:S01]  /*5bf0*/  FADD R8, R8, R29 ;  /* 0x0000001d08087221 */ /* 0x000fe20000000000 */
[----:B------:R-:W-:Y:S01]  /*5c00*/  FADD R11, R11, R30 ;  /* 0x0000001e0b0b7221 */ /* 0x000fe20000000000 */
[----:B------:R-:W-:Y:S01]  /*5c10*/  FADD R10, R10, R31 ;  /* 0x0000001f0a0a7221 */ /* 0x000fe20000000000 */
[----:B----4-:R-:W-:Y:S01]  /*5c20*/  FADD R3, R3, R20 ;  /* 0x0000001403037221 */ /* 0x010fe20000000000 */
        /* <DEDUP_REMOVED lines=10> */
[----:B------:R-:W-:Y:S01]  /*5cd0*/  FADD R10, R10, R15 ;  /* 0x0000000f0a0a7221 */ /* 0x000fe20000000000 */
[----:B------:R-:W-:-:S02]  /*5ce0*/  IMAD.U32 R3, RZ, RZ, UR16 ;  /* 0x00000010ff037e24 */ /* 0x000fc4000f8e00ff */
[----:B------:R-:W-:Y:S01]  /*5cf0*/  FADD R4, R17, R4 ;  /* 0x0000000411047221 */ /* 0x000fe20000000000 */
[----:B------:R-:W-:Y:S01]  /*5d00*/  FADD R5, R8, R5 ;  /* 0x0000000508057221 */ /* 0x000fe20000000000 */
[----:B------:R-:W-:Y:S01]  /*5d10*/  FADD R6, R11, R6 ;  /* 0x000000060b067221 */ /* 0x000fe20000000000 */
[----:B------:R-:W-:Y:S01]  /*5d20*/  FADD R7, R10, R7 ;  /* 0x000000070a077221 */ /* 0x000fe20000000000 */
[----:B------:R-:W-:-:S05]  /*5d30*/  @!P1 IMAD.WIDE.U32 R2, R46, 0x10, R2 ;  /* 0x000000102e029825 */ /* 0x000fca00078e0002 */
[----:B------:R2:W-:Y:S02]  /*5d40*/  @!P1 STG.E.128 desc[UR24][R2.64], R4 ;  /* 0x0000000402009986 */ /* 0x0005e4000c101d18 */
.L_x_28528:
[----:B------:R-:W-:Y:S05]  /*5d50*/  BSYNC.RECONVERGENT B0 ;  /* 0x0000000000007941 */ /* 0x000fea0003800200 */
.L_x_28527:
[----:B------:R-:W4:Y:S02]  /*5d60*/  LDCU.64 UR4, c[0x0][0x3a8] ;  /* 0x00007500ff0477ac */ /* 0x000f240008000a00 */
[----:B----4-:R-:W-:-:S04]  /*5d70*/  UISETP.NE.U32.AND UP0, UPT, UR4, URZ, UPT ;  /* 0x000000ff0400728c */ /* 0x010fc8000bf05070 */
[----:B------:R-:W-:-:S09]  /*5d80*/  UISETP.NE.AND.EX UP0, UPT, UR5, URZ, UPT, UP0 ;  /* 0x000000ff0500728c */ /* 0x000fd2000bf05300 */
[----:B------:R-:W-:Y:S05]  /*5d90*/  BRA.U !UP0, `(.L_x_28529) ;  /* 0x00000001089c7547 */ /* 0x000fea000b800000 */
[----:B-12---:R-:W1:Y:S01]  /*5da0*/  SHFL.DOWN PT, R2, R59, 0x10, 0x1f ;  /* 0x0a001f003b027f89 */ /* 0x006e6200000e0000 */
[----:B------:R-:W-:Y:S01]  /*5db0*/  ISETP.NE.AND P1, PT, R46, RZ, PT ;  /* 0x000000ff2e00720c */ /* 0x000fe20003f25270 */
[----:B------:R-:W-:-:S12]  /*5dc0*/  BSSY B0, `(.L_x_28529) ;  /* 0x0000024000007945 */ /* 0x000fd80003800000 */
[----:B------:R-:W2:Y:S01]  /*5dd0*/  @!P1 S2R R8, SR_CgaCtaId ;  /* 0x0000000000089919 */ /* 0x000ea20000008800 */
[----:B------:R-:W-:Y:S02]  /*5de0*/  @!P1 MOV R7, 0x400 ;  /* 0x0000040000079802 */ /* 0x000fe40000000f00 */
[----:B-1----:R-:W-:-:S05]  /*5df0*/  FMNMX R2, R59, R2, !PT ;  /* 0x000000023b027209 */ /* 0x002fca0007800000 */
[----:B0--3--:R-:W0:Y:S01]  /*5e00*/  SHFL.DOWN PT, R3, R2, 0x8, 0x1f ;  /* 0x09001f0002037f89 */ /* 0x009e2200000e0000 */
        /* <DEDUP_REMOVED lines=26> */
.L_x_28537:
[----:B------:R-:W-:Y:S02]  /*5fb0*/  ISETP.NE.AND P0, PT, R9, RZ, PT ;  /* 0x000000ff0900720c */ /* 0x000fe40003f05270 */
[----:B--2---:R-:W-:-:S11]  /*5fc0*/  FMNMX R5, R2, R5, !PT ;  /* 0x0000000502057209 */ /* 0x004fd60007800000 */
[----:B------:R-:W-:Y:S05]  /*5fd0*/  @P0 BRA `(.L_x_28530) ;  /* 0x0000000000080947 */ /* 0x000fea0003800000 */
[----:B-1----:R-:W1:Y:S02]  /*5fe0*/  LDC.64 R2, c[0x0][0x3a8] ;  /* 0x0000ea00ff027b82 */ /* 0x002e640000000a00 */
[----:B-1----:R2:W-:Y:S02]  /*5ff0*/  REDG.E.MAX.S32.STRONG.GPU desc[UR24][R2.64], R5 ;  /* 0x000000050200798e */ /* 0x0025e4000d12e318 */
.L_x_28530:
[----:B------:R-:W-:Y:S05]  /*6000*/  BSYNC B0 ;  /* 0x0000000000007941 */ /* 0x000fea0003800000 */
.L_x_28529:
        /* <DEDUP_REMOVED lines=11> */
[----:B0-2---:R-:W-:-:S07]  /*60c0*/  MOV R7, 0x60e0 ;  /* 0x000060e000077802 */ /* 0x005fce0000000f00 */
[----:B-1-3--:R-:W-:Y:S05]  /*60d0*/  CALL.REL.NOINC `($__internal_755_$__cuda_sm20_rcp_rn_f32_slowpath) ;  /* 0x0000000400987944 */ /* 0x00afea0003c00000 */
[----:B------:R-:W-:Y:S05]  /*60e0*/  BRA `(.L_x_28533) ;  /* 0x0000000000147947 */ /* 0x000fea0003800000 */
.L_x_28532:
[----:B--2---:R-:W2:Y:S01]  /*60f0*/  MUFU.RCP R5, UR35 ;  /* 0x0000002300057d08 */ /* 0x004ea20008001000 */
[----:B------:R-:W-:-:S04]  /*6100*/  IMAD.U32 R0, RZ, RZ, UR35 ;  /* 0x00000023ff007e24 */ /* 0x000fc8000f8e00ff */
[----:B--2---:R-:W-:-:S04]  /*6110*/  FFMA R0, R5, R0, -1 ;  /* 0xbf80000005007423 */ /* 0x004fc80000000000 */
[----:B------:R-:W-:-:S04]  /*6120*/  FADD.FTZ R0, -R0, -RZ ;  /* 0x800000ff00007221 */ /* 0x000fc80000010100 */
[----:B------:R-:W-:-:S07]  /*6130*/  FFMA R5, R5, R0, R5 ;  /* 0x0000000005057223 */ /* 0x000fce0000000005 */
.L_x_28533:
[----:B01-3--:R-:W0:Y:S02]  /*6140*/  LDC.64 R2, c[0x0][0x3b0] ;  /* 0x0000ec00ff027b82 */ /* 0x00be240000000a00 */
[----:B0-----:R-:W-:Y:S01]  /*6150*/  STG.E desc[UR24][R2.64], R5 ;  /* 0x0000000502007986 */ /* 0x001fe2000c101918 */
[----:B------:R-:W-:Y:S05]  /*6160*/  EXIT ;  /* 0x000000000000794d */ /* 0x000fea0003800000 */
.L_x_28531:
[----:B------:R-:W-:Y:S02]  /*6170*/  HFMA2 R11, -RZ, RZ, 0, 1.847743988037109375e-06 ;  /* 0x0000001fff0b7431 */ /* 0x000fe400000001ff */
[----:B0-----:R-:W-:Y:S02]  /*6180*/  IMAD.MOV.U32 R7, RZ, RZ, 0x4 ;  /* 0x00000004ff077424 */ /* 0x001fe400078e00ff */
[----:B------:R-:W-:-:S07]  /*6190*/  IMAD.MOV.U32 R4, RZ, RZ, -0x1 ;  /* 0xffffffffff047424 */ /* 0x000fce00078e00ff */
[----:B-12---:R-:W-:Y:S05]  /*61a0*/  WARPSYNC.COLLECTIVE R4, `(.L_x_28534) ;  /* 0x0000000004087348 */ /* 0x006fea0003c00000 */
[----:B--2---:R0:W2:Y:S02]  /*61b0*/  SHFL.DOWN P0, R5, R0, R7, R11 ;  /* 0x0800000700057389 */ /* 0x0040a4000000000b */
[----:B012---:R-:W-:Y:S05]  /*61c0*/  ENDCOLLECTIVE ;  /* 0x000000000000791b */ /* 0x007fea0003800000 */
.L_x_28534:
[----:B------:R-:W-:Y:S02]  /*61d0*/  IMAD.MOV.U32 R7, RZ, RZ, 0x2 ;  /* 0x00000002ff077424 */ /* 0x000fe400078e00ff */
[----:B------:R-:W-:-:S05]  /*61e0*/  IMAD.MOV.U32 R3, RZ, RZ, R5 ;  /* 0x000000ffff037224 */ /* 0x000fca00078e0005 */
[----:B------:R-:W-:-:S05]  /*61f0*/  FMNMX R3, R3, R0, !PT ;  /* 0x0000000003037209 */ /* 0x000fca0007800000 */
[----:B------:R-:W-:-:S07]  /*6200*/  IMAD.MOV.U32 R0, RZ, RZ, R3 ;  /* 0x000000ffff007224 */ /* 0x000fce00078e0003 */
[----:B------:R-:W-:Y:S05]  /*6210*/  WARPSYNC.COLLECTIVE R4, `(.L_x_28535) ;  /* 0x0000000004087348 */ /* 0x000fea0003c00000 */
[----:B------:R0:W1:Y:S02]  /*6220*/  SHFL.DOWN P0, R5, R0, R7, R11 ;  /* 0x0800000700057389 */ /* 0x000064000000000b */
[----:B01----:R-:W-:Y:S05]  /*6230*/  ENDCOLLECTIVE ;  /* 0x000000000000791b */ /* 0x003fea0003800000 */
.L_x_28535:
[----:B------:R-:W-:Y:S02]  /*6240*/  IMAD.MOV.U32 R7, RZ, RZ, 0x1 ;  /* 0x00000001ff077424 */ /* 0x000fe400078e00ff */
[----:B------:R-:W-:-:S05]  /*6250*/  IMAD.MOV.U32 R2, RZ, RZ, R5 ;  /* 0x000000ffff027224 */ /* 0x000fca00078e0005 */
[----:B------:R-:W-:-:S05]  /*6260*/  FMNMX R2, R3, R2, !PT ;  /* 0x0000000203027209 */ /* 0x000fca0007800000 */
[----:B------:R-:W-:-:S07]  /*6270*/  IMAD.MOV.U32 R0, RZ, RZ, R2 ;  /* 0x000000ffff007224 */ /* 0x000fce00078e0002 */
[----:B------:R-:W-:Y:S05]  /*6280*/  WARPSYNC.COLLECTIVE R4, `(.L_x_28536) ;  /* 0x0000000004087348 */ /* 0x000fea0003c00000 */
[----:B------:R0:W1:Y:S02]  /*6290*/  SHFL.DOWN P0, R5, R0, R7, R11 ;  /* 0x0800000700057389 */ /* 0x000064000000000b */
[----:B01----:R-:W-:Y:S05]  /*62a0*/  ENDCOLLECTIVE ;  /* 0x000000000000791b */ /* 0x003fea0003800000 */
.L_x_28536:
[----:B------:R-:W-:Y:S05]  /*62b0*/  BRA `(.L_x_28537) ;  /* 0xfffffffc003c7947 */ /* 0x000fea000383ffff */
        .weak           $__internal_754_$__cuda_sm20_div_u64
        .type           $__internal_754_$__cuda_sm20_div_u64,@function
        .size           $__internal_754_$__cuda_sm20_div_u64,($__internal_755_$__cuda_sm20_rcp_rn_f32_slowpath - $__internal_754_$__cuda_sm20_div_u64)
$__internal_754_$__cuda_sm20_div_u64:
        /* <DEDUP_REMOVED lines=71> */
[----:B------:R-:W-:Y:S11]  /*6730*/  RET.REL.NODEC R2 `(_ZN18transformer_engine6detail38cast_transpose_fused_kernel_notalignedILb1ELb0ELb0EfNS_16CTDBiasDActParamI13__nv_bfloat16S3_S3_fEELi4ELi4ENS_5EmptyELPFffRKS5_E0EEEvT3_mmm) ;  /* 0xffffff9802307950 */ /* 0x000ff60003c3ffff */
        .weak           $__internal_755_$__cuda_sm20_rcp_rn_f32_slowpath
        .type           $__internal_755_$__cuda_sm20_rcp_rn_f32_slowpath,@function
        .size           $__internal_755_$__cuda_sm20_rcp_rn_f32_slowpath,(.L_x_30056 - $__internal_755_$__cuda_sm20_rcp_rn_f32_slowpath)
$__internal_755_$__cuda_sm20_rcp_rn_f32_slowpath:
        /* <DEDUP_REMOVED lines=15> */
.L_x_28538:
        /* <DEDUP_REMOVED lines=33> */
.L_x_28540:
[----:B------:R0:W1:Y:S02]  /*6a40*/  MUFU.RCP R2, R0 ;  /* 0x0000000000027308 */ /* 0x0000640000001000 */
.L_x_28539:
[----:B-1-3--:R-:W-:Y:S02]  /*6a50*/  IMAD.MOV.U32 R5, RZ, RZ, R2 ;  /* 0x000000ffff057224 */ /* 0x00afe400078e0002 */
[----:B------:R-:W-:Y:S02]  /*6a60*/  IMAD.MOV.U32 R2, RZ, RZ, R7 ;  /* 0x000000ffff027224 */ /* 0x000fe400078e0007 */
[----:B------:R-:W-:-:S04]  /*6a70*/  IMAD.MOV.U32 R3, RZ, RZ, 0x0 ;  /* 0x00000000ff037424 */ /* 0x000fc800078e00ff */
[----:B0-2---:R-:W-:Y:S05]  /*6a80*/  RET.REL.NODEC R2 `(_ZN18transformer_engine6detail38cast_transpose_fused_kernel_notalignedILb1ELb0ELb0EfNS_16CTDBiasDActParamI13__nv_bfloat16S3_S3_fEELi4ELi4ENS_5EmptyELPFffRKS5_E0EEEvT3_mmm) ;  /* 0xffffff94025c7950 */ /* 0x005fea0003c3ffff */
.L_x_28541:
        /* <DEDUP_REMOVED lines=15> */
.L_x_30056:


//--------------------- .text._ZN18transformer_engine6detail38cast_transpose_fused_kernel_notalignedILb1ELb0ELb0EfNS_16CTDBiasDActParamI13__nv_bfloat16S3_6__halffEELi4ELi4ENS_5EmptyELPFffRKS6_E0EEEvT3_mmm --------------------------
	.section	.text._ZN18transformer_engine6detail38cast_transpose_fused_kernel_notalignedILb1ELb0ELb0EfNS_16CTDBiasDActParamI13__nv_bfloat16S3_6__halffEELi4ELi4ENS_5EmptyELPFffRKS6_E0EEEvT3_mmm,"ax",@progbits
	.align	128
        .global         _ZN18transformer_engine6detail38cast_transpose_fused_kernel_notalignedILb1ELb0ELb0EfNS_16CTDBiasDActParamI13__nv_bfloat16S3_6__halffEELi4ELi4ENS_5EmptyELPFffRKS6_E0EEEvT3_mmm
        .type           _ZN18transformer_engine6detail38cast_transpose_fused_kernel_notalignedILb1ELb0ELb0EfNS_16CTDBiasDActParamI13__nv_bfloat16S3_6__halffEELi4ELi4ENS_5EmptyELPFffRKS6_E0EEEvT3_mmm,@function
        .size           _ZN18transformer_engine6detail38cast_transpose_fused_kernel_notalignedILb1ELb0ELb0EfNS_16CTDBiasDActParamI13__nv_bfloat16S3_6__halffEELi4ELi4ENS_5EmptyELPFffRKS6_E0EEEvT3_mmm,(.L_x_30058 - _ZN18transformer_engine6detail38cast_transpose_fused_kernel_notalignedILb1ELb0ELb0EfNS_16CTDBiasDActParamI13__nv_bfloat16S3_6__halffEELi4ELi4ENS_5EmptyELPFffRKS6_E0EEEvT3_mmm)
        .other          _ZN18transformer_engine6detail38cast_transpose_fused_kernel_notalignedILb1ELb0ELb0EfNS_16CTDBiasDActParamI13__nv_bfloat16S3_6__halffEELi4ELi4ENS_5EmptyELPFffRKS6_E0EEEvT3_mmm,@"STO_CUDA_ENTRY STV_DEFAULT"
_ZN18transformer_engine6detail38cast_transpose_fused_kernel_notalignedILb1ELb0ELb0EfNS_16CTDBiasDActParamI13__nv_bfloat16S3_6__halffEELi4ELi4ENS_5EmptyELPFffRKS6_E0EEEvT3_mmm:
.text._ZN18transformer_engine6detail38cast_transpose_fused_kernel_notalignedILb1ELb0ELb0EfNS_16CTDBiasDActParamI13__nv_bfloat16S3_6__halffEELi4ELi4ENS_5EmptyELPFffRKS6_E0EEEvT3_mmm:
        /* <DEDUP_REMOVED lines=43> */
.L_x_28542:
[----:B------:R-:W-:-:S07]  /*02b0*/  MOV R5, 0x2d0 ;  /* 0x000002d000057802 */ /* 0x000fce0000000f00 */
[----:B------:R-:W-:Y:S05]  /*02c0*/  CALL.REL.NOINC `($__internal_756_$__cuda_sm20_div_u64) ;  /* 0x0000005c00fc7944 */ /* 0x000fea0003c00000 */
        /* <DEDUP_REMOVED lines=11> */
.L_x_28543:
        /* <DEDUP_REMOVED lines=213> */
[----:B------:R-:W0:Y:S01]  /*10d0*/  F2F.F16.F32 R23, R23 ;  /* 0x0000001700177304 */ /* 0x000e220000200800 */
[----:B------:R-:W-:Y:S02]  /*10e0*/  IMAD.U32 R16, R2, 0x10000, RZ ;  /* 0x0001000002107824 */ /* 0x000fe400078e00ff */
[----:B------:R-:W-:Y:S01]  /*10f0*/  FMUL R51, R22, UR35 ;  /* 0x0000002316337c20 */ /* 0x000fe20008400000 */
[----:B------:R-:W-:Y:S01]  /*1100*/  FMUL R8, R32, UR35 ;  /* 0x0000002320087c20 */ /* 0x000fe20008400000 */
[----:B------:R-:W-:Y:S01]  /*1110*/  FADD R17, RZ, R18 ;  /* 0x00000012ff117221 */ /* 0x000fe20000000000 */
[----:B------:R-:W-:Y:S01]  /*1120*/  FMUL R32, R28, UR35 ;  /* 0x000000231c207c20 */ /* 0x000fe20008400000 */
[----:B------:R-:W-:Y:S01]  /*1130*/  FMUL R37, R39, UR35 ;  /* 0x0000002327257c20 */ /* 0x000fe20008400000 */
[----:B------:R-:W1:Y:S01]  /*1140*/  F2F.F16.F32 R30, R30 ;  /* 0x0000001e001e7304 */ /* 0x000e620000200800 */
[----:B------:R-:W-:Y:S01]  /*1150*/  FMUL R50, R21, UR35 ;  /* 0x0000002315327c20 */ /* 0x000fe20008400000 */
[----:B------:R-:W-:Y:S01]  /*1160*/  FMUL R2, R16, UR35 ;  /* 0x0000002310027c20 */ /* 0x000fe20008400000 */
[----:B------:R-:W-:Y:S01]  /*1170*/  FMUL R28, R18, UR35 ;  /* 0x00000023121c7c20 */ /* 0x000fe20008400000 */
[----:B------:R-:W-:-:S04]  /*1180*/  FADD R17, R36, R17 ;  /* 0x0000001124117221 */ /* 0x000fc80000000000 */
[----:B------:R-:W2:Y:S01]  /*1190*/  F2F.F16.F32 R19, R19 ;  /* 0x0000001300137304 */ /* 0x000ea20000200800 */
[----:B------:R-:W-:Y:S01]  /*11a0*/  FADD R60, R21, R60 ;  /* 0x0000003c153c7221 */ /* 0x000fe20000000000 */
[----:B------:R-:W-:Y:S01]  /*11b0*/  FMNMX3 R21, |R20|, R53, |R21|, !PT ;  /* 0x0000003514157276 */ /* 0x000fe20007800615 */
[----:B------:R-:W-:-:S05]  /*11c0*/  FADD R17, R52, R17 ;  /* 0x0000001134117221 */ /* 0x000fca0000000000 */
[----:B------:R-:W3:Y:S01]  /*11d0*/  F2F.F16.F32 R0, R0 ;  /* 0x0000000000007304 */ /* 0x000ee20000200800 */
[----:B------:R-:W-:-:S07]  /*11e0*/  FADD R61, R22, R61 ;  /* 0x0000003d163d7221 */ /* 0x000fce0000000000 */
[----:B------:R-:W4:Y:S08]  /*11f0*/  F2F.F16.F32 R31, R31 ;  /* 0x0000001f001f7304 */ /* 0x000f300000200800 */
[----:B------:R-:W4:Y:S01]  /*1200*/  F2F.F16.F32 R51, R51 ;  /* 0x0000003300337304 */ /* 0x000f220000200800 */
[----:B------:R-:W-:Y:S01]  /*1210*/  FADD R64, R16, R17 ;  /* 0x0000001110407221 */ /* 0x000fe20000000000 */
[----:B------:R-:W-:-:S06]  /*1220*/  FMNMX3 R22, |R22|, R21, |R16|, !PT ;  /* 0x0000001516167276 */ /* 0x000fcc0007800610 */
[----:B------:R-:W2:Y:S01]  /*1230*/  F2F.F16.F32 R37, R37 ;  /* 0x0000002500257304 */ /* 0x000ea20000200800 */
[----:B0-----:R-:W-:-:S07]  /*1240*/  IMAD.WIDE.U32 R16, R23, 0x10000, RZ ;  /* 0x0001000017107825 */ /* 0x001fce00078e00ff */
[----:B------:R-:W0:Y:S01]  /*1250*/  F2F.F16.F32 R33, R33 ;  /* 0x0000002100217304 */ /* 0x000e220000200800 */
[----:B-1----:R-:W-:-:S07]  /*1260*/  SHF.L.U32 R21, R30, 0x10, RZ ;  /* 0x000000101e157819 */ /* 0x002fce00000006ff */
[----:B------:R-:W1:Y:S08]  /*1270*/  F2F.F16.F32 R29, R29 ;  /* 0x0000001d001d7304 */ /* 0x000e700000200800 */
[----:B------:R-:W0:Y:S08]  /*1280*/  F2F.F16.F32 R8, R8 ;  /* 0x0000000800087304 */ /* 0x000e300000200800 */
[----:B------:R-:W0:Y:S08]  /*1290*/  F2F.F16.F32 R50, R50 ;  /* 0x0000003200327304 */ /* 0x000e300000200800 */
[----:B------:R-:W0:Y:S08]  /*12a0*/  F2F.F16.F32 R2, R2 ;  /* 0x0000000200027304 */ /* 0x000e300000200800 */
[----:B------:R-:W0:Y:S08]  /*12b0*/  F2F.F16.F32 R32, R32 ;  /* 0x0000002000207304 */ /* 0x000e300000200800 */
[----:B------:R-:W0:Y:S01]  /*12c0*/  F2F.F16.F32 R28, R28 ;  /* 0x0000001c001c7304 */ /* 0x000e220000200800 */
        /* <DEDUP_REMOVED lines=13> */
.L_x_28545:
[----:B------:R-:W-:Y:S05]  /*13a0*/  BSYNC.RECONVERGENT B0 ;  /* 0x0000000000007941 */ /* 0x000fea0003800200 */
.L_x_28544:
[----:B-1----:R-:W-:Y:S01]  /*13b0*/  FMUL R18, R36, UR35 ;  /* 0x0000002324127c20 */ /* 0x002fe20008400000 */
[----:B------:R-:W-:Y:S01]  /*13c0*/  FMUL R20, R52, UR35 ;  /* 0x0000002334147c20 */ /* 0x000fe20008400000 */
[----:B------:R-:W-:Y:S01]  /*13d0*/  BSSY.RECONVERGENT B0, `(.L_x_28546) ;  /* 0x000000e000007945 */ /* 0x000fe20003800200 */
[----:B------:R-:W-:Y:S01]  /*13e0*/  LOP3.LUT R36, R16, R37, RZ, 0xfc, !PT ;  /* 0x0000002510247212 */ /* 0x000fe200078efcff */
[----:B------:R1:W2:Y:S01]  /*13f0*/  F2F.F16.F32 R52, R18 ;  /* 0x0000001200347304 */ /* 0x0002a20000200800 */
        /* <DEDUP_REMOVED lines=11> */
.L_x_28547:
[----:B------:R-:W-:Y:S05]  /*14b0*/  BSYNC.RECONVERGENT B0 ;  /* 0x0000000000007941 */ /* 0x000fea0003800200 */
.L_x_28546:
[----:B0-----:R0:W3:Y:S01]  /*14c0*/  F2F.F16.F32 R19, R20 ;  /* 0x0000001400137304 */ /* 0x0010e20000200800 */
        /* <DEDUP_REMOVED lines=16> */
.L_x_28549:
[----:B------:R-:W-:Y:S05]  /*15d0*/  BSYNC.RECONVERGENT B0 ;  /* 0x0000000000007941 */ /* 0x000fea0003800200 */
.L_x_28548:
        /* <DEDUP_REMOVED lines=16> */
.L_x_28551:
[----:B------:R-:W-:Y:S05]  /*16e0*/  BSYNC.RECONVERGENT B0 ;  /* 0x0000000000007941 */ /* 0x000fea0003800200 */
.L_x_28550:
        /* <DEDUP_REMOVED lines=53> */
[----:B------:R-:W1:Y:S01]  /*1a40*/  F2F.F16.F32 R23, R23 ;  /* 0x0000001700177304 */ /* 0x000e620000200800 */
[----:B0-----:R-:W-:Y:S01]  /*1a50*/  FMUL R55, R56, UR35 ;  /* 0x0000002338377c20 */ /* 0x001fe20008400000 */
[----:B------:R-:W-:Y:S02]  /*1a60*/  IMAD.U32 R56, R24, 0x10000, RZ ;  /* 0x0001000018387824 */ /* 0x000fe400078e00ff */
[----:B------:R-:W-:Y:S01]  /*1a70*/  FMUL R12, R15, UR35 ;  /* 0x000000230f0c7c20 */ /* 0x000fe20008400000 */
[----:B------:R-:W-:Y:S01]  /*1a80*/  FMUL R10, R13, UR35 ;  /* 0x000000230d0a7c20 */ /* 0x000fe20008400000 */
[----:B------:R-:W-:Y:S01]  /*1a90*/  FMUL R8, R11, UR35 ;  /* 0x000000230b087c20 */ /* 0x000fe20008400000 */
[----:B------:R-:W-:Y:S01]  /*1aa0*/  FMUL R59, R56, UR35 ;  /* 0x00000023383b7c20 */ /* 0x000fe20008400000 */
[----:B------:R0:W2:Y:S01]  /*1ab0*/  SHFL.IDX PT, R54, R66, R67, 0x1f ;  /* 0x00001f4342367589 */ /* 0x0000a200000e0000 */
[----:B------:R-:W3:Y:S03]  /*1ac0*/  F2F.F16.F32 R20, R20 ;  /* 0x0000001400147304 */ /* 0x000ee60000200800 */
[----:B------:R4:W5:Y:S04]  /*1ad0*/  @P1 LDG.E.64 R28, desc[UR24][R52.64] ;  /* 0x00000018341c1981 */ /* 0x000968000c1e1b00 */
[----:B------:R1:W5:Y:S01]  /*1ae0*/  @P1 LDG.E.64 R26, desc[UR24][R62.64] ;  /* 0x000000183e1a1981 */ /* 0x000362000c1e1b00 */
[----:B------:R-:W1:Y:S01]  /*1af0*/  F2F.F16.F32 R16, R16 ;  /* 0x0000001000107304 */ /* 0x000e620000200800 */
[----:B0-----:R-:W-:Y:S01]  /*1b00*/  IADD3 R66, P0, PT, R48, UR14, RZ ;  /* 0x0000000e30427c10 */ /* 0x001fe2000ff1e0ff */
[----:B------:R-:W-:Y:S01]  /*1b10*/  FMUL R48, R21, UR35 ;  /* 0x0000002315307c20 */ /* 0x000fe20008400000 */
[----:B----4-:R0:W4:Y:S05]  /*1b20*/  SHFL.IDX PT, R53, R60, R67, 0x1f ;  /* 0x00001f433c357589 */ /* 0x01012a00000e0000 */
[----:B------:R-:W0:Y:S01]  /*1b30*/  F2F.F16.F32 R14, R14 ;  /* 0x0000000e000e7304 */ /* 0x000e220000200800 */
[----:B------:R-:W-:-:S07]  /*1b40*/  SHF.R.U32.HI R68, RZ, 0x10, R35 ;  /* 0x00000010ff447819 */ /* 0x000fce0000011623 */
[----:B------:R-:W0:Y:S08]  /*1b50*/  F2F.F16.F32 R12, R12 ;  /* 0x0000000c000c7304 */ /* 0x000e300000200800 */
[----:B------:R-:W0:Y:S08]  /*1b60*/  F2F.F16.F32 R10, R10 ;  /* 0x0000000a000a7304 */ /* 0x000e300000200800 */
[----:B------:R-:W0:Y:S08]  /*1b70*/  F2F.F16.F32 R8, R8 ;  /* 0x0000000800087304 */ /* 0x000e300000200800 */
[----:B------:R-:W0:Y:S08]  /*1b80*/  F2F.F16.F32 R55, R55 ;  /* 0x0000003700377304 */ /* 0x000e300000200800 */
[----:B------:R-:W1:Y:S08]  /*1b90*/  F2F.F16.F32 R59, R59 ;  /* 0x0000003b003b7304 */ /* 0x000e700000200800 */
[----:B0-----:R0:W0:Y:S08]  /*1ba0*/  F2F.F16.F32 R60, R65 ;  /* 0x00000041003c7304 */ /* 0x0010300000200800 */
[----:B-1----:R1:W0:Y:S01]  /*1bb0*/  F2F.F16.F32 R63, R48 ;  /* 0x00000030003f7304 */ /* 0x0022220000200800 */
        /* <DEDUP_REMOVED lines=15> */
.L_x_28553:
[----:B------:R-:W-:Y:S05]  /*1cb0*/  BSYNC.RECONVERGENT B0 ;  /* 0x0000000000007941 */ /* 0x000fea0003800200 */
.L_x_28552:
[----:B------:R-:W-:Y:S01]  /*1cc0*/  SHF.R.U32.HI R64, RZ, 0x10, R25 ;  /* 0x00000010ff407819 */ /* 0x000fe20000011619 */
[----:B------:R-:W-:Y:S01]  /*1cd0*/  FMUL R25, R62, UR35 ;  /* 0x000000233e197c20 */ /* 0x000fe20008400000 */
[----:B------:R-:W-:Y:S01]  /*1ce0*/  IMAD.MOV.U32 R45, RZ, RZ, RZ ;  /* 0x000000ffff2d7224 */ /* 0x000fe200078e00ff */
[----:B------:R-:W-:Y:S02]  /*1cf0*/  BSSY.RECONVERGENT B0, `(.L_x_28554) ;  /* 0x0000016000007945 */ /* 0x000fe40003800200 */
[----:B------:R-:W-:Y:S02]  /*1d00*/  IMAD.U32 R64, R64, 0x10000, RZ ;  /* 0x0001000040407824 */ /* 0x000fe400078e00ff */
[----:B------:R-:W2:Y:S01]  /*1d10*/  F2F.F16.F32 R25, R25 ;  /* 0x0000001900197304 */ /* 0x000ea20000200800 */
        /* <DEDUP_REMOVED lines=19> */
.L_x_28555:
[----:B------:R-:W-:Y:S05]  /*1e50*/  BSYNC.RECONVERGENT B0 ;  /* 0x0000000000007941 */ /* 0x000fea0003800200 */
.L_x_28554:
[----:B------:R-:W-:Y:S01]  /*1e60*/  FMUL R66, R64, UR35 ;  /* 0x0000002340427c20 */ /* 0x000fe20008400000 */
[----:B0-----:R-:W-:Y:S01]  /*1e70*/  IMAD R65, R61, UR34, RZ ;  /* 0x000000223d417c24 */ /* 0x001fe2000f8e02ff */
[----:B-1----:R-:W-:Y:S01]  /*1e80*/  IADD3 R44, P0, PT, R48, UR14, RZ ;  /* 0x0000000e302c7c10 */ /* 0x002fe2000ff1e0ff */
[----:B------:R-:W-:Y:S03]  /*1e90*/  BSSY.RECONVERGENT B0, `(.L_x_28556) ;  /* 0x0000011000007945 */ /* 0x000fe60003800200 */
[----:B------:R-:W0:Y:S01]  /*1ea0*/  F2F.F16.F32 R66, R66 ;  /* 0x0000004200427304 */ /* 0x000e220000200800 */
        /* <DEDUP_REMOVED lines=15> */
.L_x_28557:
[----:B------:R-:W-:Y:S05]  /*1fa0*/  BSYNC.RECONVERGENT B0 ;  /* 0x0000000000007941 */ /* 0x000fea0003800200 */
.L_x_28556:
        /* <DEDUP_REMOVED lines=14> */
[----:B------:R-:W1:Y:S01]  /*2090*/  F2F.F16.F32 R12, R12 ;  /* 0x0000000c000c7304 */ /* 0x000e620000200800 */
        /* <DEDUP_REMOVED lines=14> */
[----:B------:R-:W1:Y:S08]  /*2180*/  F2F.F16.F32 R20, R20 ;  /* 0x0000001400147304 */ /* 0x000e700000200800 */
[----:B------:R-:W3:Y:S01]  /*2190*/  F2F.F16.F32 R16, R16 ;  /* 0x0000001000107304 */ /* 0x000ee20000200800 */
        /* <DEDUP_REMOVED lines=13> */
.L_x_28559:
[----:B------:R-:W-:Y:S05]  /*2270*/  BSYNC.RECONVERGENT B0 ;  /* 0x0000000000007941 */ /* 0x000fea0003800200 */
.L_x_28558:
        /* <DEDUP_REMOVED lines=78> */
[----:B------:R4:W0:Y:S01]  /*2760*/  F2F.F16.F32 R59, R55 ;  /* 0x00000037003b7304 */ /* 0x0008220000200800 */
        /* <DEDUP_REMOVED lines=19> */
[----:B------:R-:W4:Y:S01]  /*28a0*/  F2F.F16.F32 R18, R18 ;  /* 0x0000001200127304 */ /* 0x000f220000200800 */
[----:B------:R-:W-:Y:S01]  /*28b0*/  FADD R53, RZ, R53 ;  /* 0x00000035ff357221 */ /* 0x000fe20000000000 */
[----:B0-----:R-:W-:Y:S01]  /*28c0*/  FADD R8, RZ, R52 ;  /* 0x00000034ff087221 */ /* 0x001fe20000000000 */
[----:B------:R-:W-:Y:S01]  /*28d0*/  BSSY.RECONVERGENT B0, `(.L_x_28560) ;  /* 0x0000017000007945 */ /* 0x000fe20003800200 */
[----:B------:R-:W-:Y:S01]  /*28e0*/  FADD R31, R6, R31 ;  /* 0x0000001f061f7221 */ /* 0x000fe20000000000 */
[----:B--2---:R-:W-:Y:S01]  /*28f0*/  FADD R2, R2, R53 ;  /* 0x0000003502027221 */ /* 0x004fe20000000000 */
[----:B------:R-:W-:Y:S01]  /*2900*/  FADD R53, RZ, R24 ;  /* 0x00000018ff357221 */ /* 0x000fe20000000000 */
[----:B-1----:R-:W-:Y:S01]  /*2910*/  FADD R8, R25, R8 ;  /* 0x0000000819087221 */ /* 0x002fe20000000000 */
[----:B------:R-:W0:Y:S02]  /*2920*/  F2F.F16.F32 R60, R60 ;  /* 0x0000003c003c7304 */ /* 0x000e240000200800 */
[----:B---3--:R-:W-:-:S06]  /*2930*/  FADD R6, R28, R53 ;  /* 0x000000351c067221 */ /* 0x008fcc0000000000 */
[----:B------:R-:W1:Y:S08]  /*2940*/  F2F.F16.F32 R19, R19 ;  /* 0x0000001300137304 */ /* 0x000e700000200800 */
[----:B------:R-:W2:Y:S08]  /*2950*/  F2F.F16.F32 R56, R56 ;  /* 0x0000003800387304 */ /* 0x000eb00000200800 */
[----:B------:R-:W3:Y:S08]  /*2960*/  F2F.F16.F32 R3, R3 ;  /* 0x0000000300037304 */ /* 0x000ef00000200800 */
[----:B------:R-:W0:Y:S08]  /*2970*/  F2F.F16.F32 R30, R30 ;  /* 0x0000001e001e7304 */ /* 0x000e300000200800 */
[----:B------:R-:W0:Y:S08]  /*2980*/  F2F.F16.F32 R55, R55 ;  /* 0x0000003700377304 */ /* 0x000e300000200800 */
[----:B------:R-:W0:Y:S01]  /*2990*/  F2F.F16.F32 R63, R63 ;  /* 0x0000003f003f7304 */ /* 0x000e220000200800 */
        /* <DEDUP_REMOVED lines=10> */
.L_x_28561:
[----:B------:R-:W-:Y:S05]  /*2a40*/  BSYNC.RECONVERGENT B0 ;  /* 0x0000000000007941 */ /* 0x000fea0003800200 */
.L_x_28560:
        /* <DEDUP_REMOVED lines=13> */
.L_x_28563:
[----:B------:R-:W-:Y:S05]  /*2b20*/  BSYNC.RECONVERGENT B0 ;  /* 0x0000000000007941 */ /* 0x000fea0003800200 */
.L_x_28562:
        /* <DEDUP_REMOVED lines=15> */
[----:B------:R-:W0:Y:S01]  /*2c20*/  F2F.F16.F32 R53, R53 ;  /* 0x0000003500357304 */ /* 0x000e220000200800 */
[----:B------:R-:W-:Y:S01]  /*2c30*/  FMUL R57, R63, UR35 ;  /* 0x000000233f397c20 */ /* 0x000fe20008400000 */
[----:B------:R-:W-:Y:S01]  /*2c40*/  FADD R24, R64, R31 ;  /* 0x0000001f40187221 */ /* 0x000fe20000000000 */
[----:B------:R-:W-:Y:S01]  /*2c50*/  FADD R62, R62, R61 ;  /* 0x0000003d3e3e7221 */ /* 0x000fe20000000000 */
[----:B------:R-:W-:Y:S01]  /*2c60*/  FMNMX3 R64, |R64|, R54, |R63|, !PT ;  /* 0x0000003640407276 */ /* 0x000fe2000780063f */
[----:B------:R-:W-:-:S03]  /*2c70*/  FMUL R22, R25, UR35 ;  /* 0x0000002319167c20 */ /* 0x000fc60008400000 */
[----:B------:R-:W1:Y:S08]  /*2c80*/  F2F.F16.F32 R69, R69 ;  /* 0x0000004500457304 */ /* 0x000e700000200800 */
[----:B------:R-:W2:Y:S01]  /*2c90*/  F2F.F16.F32 R57, R57 ;  /* 0x0000003900397304 */ /* 0x000ea20000200800 */
        /* <DEDUP_REMOVED lines=16> */
.L_x_28565:
[----:B------:R-:W-:Y:S05]  /*2da0*/  BSYNC.RECONVERGENT B0 ;  /* 0x0000000000007941 */ /* 0x000fea0003800200 */
.L_x_28564:
[----:B0-----:R-:W-:Y:S01]  /*2db0*/  IMAD.U32 R26, R47, 0x10000, RZ ;  /* 0x000100002f1a7824 */ /* 0x001fe200078e00ff */
[----:B------:R-:W0:Y:S01]  /*2dc0*/  F2F.F16.F32 R22, R22 ;  /* 0x0000001600167304 */ /* 0x000e220000200800 */
[----:B------:R-:W-:Y:S01]  /*2dd0*/  IMAD.WIDE.U32 R30, R60, 0x10000, RZ ;  /* 0x000100003c1e7825 */ /* 0x000fe200078e00ff */
[----:B------:R-:W-:-:S03]  /*2de0*/  SHF.R.U64 R54, R46, 0x10, R47 ;  /* 0x000000102e367819 */ /* 0x000fc6000000122f */
[----:B------:R-:W-:Y:S01]  /*2df0*/  FMUL R61, R26, UR35 ;  /* 0x000000231a3d7c20 */ /* 0x000fe20008400000 */
[----:B------:R-:W-:Y:S01]  /*2e00*/  BSSY.RECONVERGENT B0, `(.L_x_28566) ;  /* 0x0000020000007945 */ /* 0x000fe20003800200 */
[----:B------:R-:W-:-:S04]  /*2e10*/  IMAD.U32 R54, R54, 0x10000, RZ ;  /* 0x0001000036367824 */ /* 0x000fc800078e00ff */
[----:B------:R-:W3:Y:S01]  /*2e20*/  F2F.F16.F32 R61, R61 ;  /* 0x0000003d003d7304 */ /* 0x000ee20000200800 */
        /* <DEDUP_REMOVED lines=11> */
[----:B------:R-:W0:Y:S03]  /*2ee0*/  F2F.F16.F32 R19, R19 ;  /* 0x0000001300137304 */ /* 0x000e260000200800 */
[----:B------:R-:W-:-:S05]  /*2ef0*/  FMUL R46, R27, UR35 ;  /* 0x000000231b2e7c20 */ /* 0x000fca0008400000 */
[----:B------:R-:W1:Y:S01]  /*2f00*/  F2F.F16.F32 R18, R46 ;  /* 0x0000002e00127304 */ /* 0x000e620000200800 */
        /* <DEDUP_REMOVED lines=15> */
.L_x_28567:
[----:B------:R-:W-:Y:S05]  /*3000*/  BSYNC.RECONVERGENT B0 ;  /* 0x0000000000007941 */ /* 0x000fea0003800200 */
.L_x_28566:
        /* <DEDUP_REMOVED lines=30> */
[----:B------:R-:W0:Y:S01]  /*31f0*/  F2F.F16.F32 R65, R65 ;  /* 0x0000004100417304 */ /* 0x000e220000200800 */
        /* <DEDUP_REMOVED lines=10> */
[----:B------:R-:W1:Y:S01]  /*32a0*/  F2F.F16.F32 R64, R64 ;  /* 0x0000004000407304 */ /* 0x000e620000200800 */
[----:B------:R-:W-:Y:S01]  /*32b0*/  FMNMX3 R20, |R71|, R40, |R58|, !PT ;  /* 0x0000002847147276 */ /* 0x000fe2000780063a */
[----:B------:R-:W-:Y:S01]  /*32c0*/  FMUL R26, R59, UR35 ;  /* 0x000000233b1a7c20 */ /* 0x000fe20008400000 */
[----:B------:R-:W-:Y:S01]  /*32d0*/  FMUL R40, R62, UR35 ;  /* 0x000000233e287c20 */ /* 0x000fe20008400000 */
[----:B0-----:R-:W-:Y:S01]  /*32e0*/  IMAD.WIDE.U32 R24, R65, 0x10000, RZ ;  /* 0x0001000041187825 */ /* 0x001fe200078e00ff */
[----:B------:R-:W-:-:S03]  /*32f0*/  IADD3 R21, PT, PT, R22, 0x2, R9 ;  /* 0x0000000216157810 */ /* 0x000fc60007ffe009 */
[----:B------:R-:W-:Y:S01]  /*3300*/  FADD R68, RZ, R71 ;  /* 0x00000047ff447221 */ /* 0x000fe20000000000 */
[----:B------:R-:W-:Y:S01]  /*3310*/  IADD3 R46, P1, PT, R46, UR14, RZ ;  /* 0x0000000e2e2e7c10 */ /* 0x000fe2000ff3e0ff */
[----:B------:R-:W0:Y:S01]  /*3320*/  F2F.F16.F32 R55, R55 ;  /* 0x0000003700377304 */ /* 0x000e220000200800 */
[----:B------:R-:W-:Y:S01]  /*3330*/  IMAD.U32 R63, R63, 0x10000, RZ ;  /* 0x000100003f3f7824 */ /* 0x000fe200078e00ff */
[----:B------:R-:W-:Y:S01]  /*3340*/  LOP3.LUT R54, R21, 0x1f, RZ, 0xc0, !PT ;  /* 0x0000001f15367812 */ /* 0x000fe200078ec0ff */
[----:B------:R-:W-:Y:S01]  /*3350*/  FADD R68, R23, R68 ;  /* 0x0000004417447221 */ /* 0x000fe20000000000 */
[----:B------:R-:W-:Y:S01]  /*3360*/  BSSY.RECONVERGENT B0, `(.L_x_28568) ;  /* 0x0000016000007945 */ /* 0x000fe20003800200 */
[----:B------:R-:W-:Y:S02]  /*3370*/  IADD3.X R47, PT, PT, R45, UR15, RZ, P1, !PT ;  /* 0x0000000f2d2f7c10 */ /* 0x000fe40008ffe4ff */
[----:B------:R-:W-:Y:S01]  /*3380*/  FMNMX R20, |R63|, R20, !PT ;  /* 0x000000143f147209 */ /* 0x000fe20007800200 */
[----:B------:R-:W2:Y:S01]  /*3390*/  F2F.F16.F32 R26, R26 ;  /* 0x0000001a001a7304 */ /* 0x000ea20000200800 */
[----:B------:R3:W4:Y:S02]  /*33a0*/  SHFL.IDX PT, R27, R56, R54, 0x1f ;  /* 0x00001f36381b7589 */ /* 0x00072400000e0000 */
[----:B------:R-:W-:-:S02]  /*33b0*/  FMNMX3 R60, |R66|, R20, |R23|, !PT ;  /* 0x00000014423c7276 */ /* 0x000fc40007800617 */
[----:B-1----:R-:W-:Y:S01]  /*33c0*/  LOP3.LUT R20, R25, R64, RZ, 0xfc, !PT ;  /* 0x0000004019147212 */ /* 0x002fe200078efcff */
[----:B------:R3:W1:Y:S01]  /*33d0*/  SHFL.IDX PT, R23, R57, R54, 0x1f ;  /* 0x00001f3639177589 */ /* 0x00066200000e0000 */
[----:B0-----:R-:W-:Y:S01]  /*33e0*/  LOP3.LUT R44, R24, R55, RZ, 0xfc, !PT ;  /* 0x00000037182c7212 */ /* 0x001fe200078efcff */
[----:B------:R-:W-:Y:S01]  /*33f0*/  FMUL R24, R41, UR35 ;  /* 0x0000002329187c20 */ /* 0x000fe20008400000 */
[----:B------:R-:W0:Y:S01]  /*3400*/  F2F.F16.F32 R40, R40 ;  /* 0x0000002800287304 */ /* 0x000e220000200800 */
[----:B------:R3:W0:Y:S04]  /*3410*/  SHFL.IDX PT, R25, R67, R54, 0x1f ;  /* 0x00001f3643197589 */ /* 0x00062800000e0000 */
[----:B------:R3:W0:Y:S03]  /*3420*/  SHFL.IDX PT, R21, R69, R54, 0x1f ;  /* 0x00001f3645157589 */ /* 0x00062600000e0000 */
[----:B------:R-:W0:Y:S01]  /*3430*/  F2F.F16.F32 R24, R24 ;  /* 0x0000001800187304 */ /* 0x000e220000200800 */
        /* <DEDUP_REMOVED lines=8> */
.L_x_28569:
[----:B------:R-:W-:Y:S05]  /*34c0*/  BSYNC.RECONVERGENT B0 ;  /* 0x0000000000007941 */ /* 0x000fea0003800200 */
.L_x_28568:
        /* <DEDUP_REMOVED lines=21> */
[----:B------:R-:W2:Y:S01]  /*3620*/  F2F.F16.F32 R71, R71 ;  /* 0x0000004700477304 */ /* 0x000ea20000200800 */
[----:B------:R-:W-:Y:S01]  /*3630*/  BSSY.RECONVERGENT B0, `(.L_x_28570) ;  /* 0x0000013000007945 */ /* 0x000fe20003800200 */
[----:B------:R-:W-:Y:S01]  /*3640*/  FADD R61, R61, R68 ;  /* 0x000000443d3d7221 */ /* 0x000fe20000000000 */
[C---:B------:R-:W-:Y:S01]  /*3650*/  FADD R62, R55.reuse, R62 ;  /* 0x0000003e373e7221 */ /* 0x040fe20000000000 */
[----:B------:R-:W-:-:S04]  /*3660*/  FMUL R66, R55, UR35 ;  /* 0x0000002337427c20 */ /* 0x000fc80008400000 */
[----:B------:R-:W3:Y:S08]  /*3670*/  F2F.F16.F32 R69, R69 ;  /* 0x0000004500457304 */ /* 0x000ef00000200800 */
[----:B------:R-:W0:Y:S08]  /*3680*/  F2F.F16.F32 R59, R59 ;  /* 0x0000003b003b7304 */ /* 0x000e300000200800 */
[----:B------:R-:W0:Y:S08]  /*3690*/  F2F.F16.F32 R60, R60 ;  /* 0x0000003c003c7304 */ /* 0x000e300000200800 */
[----:B------:R-:W0:Y:S08]  /*36a0*/  F2F.F16.F32 R67, R67 ;  /* 0x0000004300437304 */ /* 0x000e300000200800 */
[----:B------:R-:W0:Y:S01]  /*36b0*/  F2F.F16.F32 R63, R63 ;  /* 0x0000003f003f7304 */ /* 0x000e220000200800 */
        /* <DEDUP_REMOVED lines=10> */
.L_x_28571:
[----:B------:R-:W-:Y:S05]  /*3760*/  BSYNC.RECONVERGENT B0 ;  /* 0x0000000000007941 */ /* 0x000fea0003800200 */
.L_x_28570:
[----:B------:R3:W0:Y:S01]  /*3770*/  F2F.F16.F32 R65, R66 ;  /* 0x0000004200417304 */ /* 0x0006220000200800 */
        /* <DEDUP_REMOVED lines=15> */
.L_x_28573:
[----:B------:R-:W-:Y:S05]  /*3870*/  BSYNC.RECONVERGENT B0 ;  /* 0x0000000000007941 */ /* 0x000fea0003800200 */
.L_x_28572:
        /* <DEDUP_REMOVED lines=8> */
[----:B------:R-:W0:Y:S01]  /*3900*/  F2F.F16.F32 R66, R66 ;  /* 0x0000004200427304 */ /* 0x000e220000200800 */
        /* <DEDUP_REMOVED lines=11> */
[----:B------:R-:W0:Y:S01]  /*39c0*/  F2F.F16.F32 R26, R12 ;  /* 0x0000000c001a7304 */ /* 0x000e220000200800 */
[----:B------:R-:W-:-:S07]  /*39d0*/  FMNMX3 R59, |R58|, R41, |R67|, !PT ;  /* 0x000000293a3b7276 */ /* 0x000fce0007800643 */
[----:B------:R-:W2:Y:S01]  /*39e0*/  F2F.F16.F32 R13, R13 ;  /* 0x0000000d000d7304 */ /* 0x000ea20000200800 */
        /* <DEDUP_REMOVED lines=13> */
.L_x_28575:
[----:B------:R-:W-:Y:S05]  /*3ac0*/  BSYNC.RECONVERGENT B0 ;  /* 0x0000000000007941 */ /* 0x000fea0003800200 */
.L_x_28574:
        /* <DEDUP_REMOVED lines=78> */
.L_x_28580:
        /* <DEDUP_REMOVED lines=48> */
.L_x_28579:
[----:B------:R-:W-:Y:S05]  /*42b0*/  BSYNC.RECONVERGENT B1 ;  /* 0x0000000000017941 */ /* 0x000fea0003800200 */
.L_x_28578:
        /* <DEDUP_REMOVED lines=35> */
.L_x_28577:
[----:B------:R-:W-:Y:S05]  /*44f0*/  BSYNC.RECONVERGENT B0 ;  /* 0x0000000000007941 */ /* 0x000fea0003800200 */
.L_x_28576:
        /* <DEDUP_REMOVED lines=29> */
.L_x_28585:
        /* <DEDUP_REMOVED lines=48> */
.L_x_28584:
[----:B------:R-:W-:Y:S05]  /*49d0*/  BSYNC.RECONVERGENT B1 ;  /* 0x0000000000017941 */ /* 0x000fea0003800200 */
.L_x_28583:
        /* <DEDUP_REMOVED lines=35> */
.L_x_28582:
[----:B------:R-:W-:Y:S05]  /*4c10*/  BSYNC.RECONVERGENT B0 ;  /* 0x0000000000007941 */ /* 0x000fea0003800200 */
.L_x_28581:
        /* <DEDUP_REMOVED lines=29> */
.L_x_28590:
        /* <DEDUP_REMOVED lines=49> */
.L_x_28589:
[----:B------:R-:W-:Y:S05]  /*5100*/  BSYNC.RECONVERGENT B1 ;  /* 0x0000000000017941 */ /* 0x000fea0003800200 */
.L_x_28588:
        /* <DEDUP_REMOVED lines=35> */
.L_x_28587:
[----:B------:R-:W-:Y:S05]  /*5340*/  BSYNC.RECONVERGENT B0 ;  /* 0x0000000000007941 */ /* 0x000fea0003800200 */
.L_x_28586:
        /* <DEDUP_REMOVED lines=27> */
.L_x_28595:
        /* <DEDUP_REMOVED lines=49> */
.L_x_28594:
[----:B------:R-:W-:Y:S05]  /*5810*/  BSYNC.RECONVERGENT B1 ;  /* 0x0000000000017941 */ /* 0x000fea0003800200 */
.L_x_28593:
        /* <DEDUP_REMOVED lines=35> */
.L_x_28592:
[----:B------:R-:W-:Y:S05]  /*5a50*/  BSYNC.RECONVERGENT B0 ;  /* 0x0000000000007941 */ /* 0x000fea0003800200 */
.L_x_28591:
        /* <DEDUP_REMOVED lines=47> */
.L_x_28597:
[----:B------:R-:W-:Y:S05]  /*5d50*/  BSYNC.RECONVERGENT B0 ;  /* 0x0000000000007941 */ /* 0x000fea0003800200 */
.L_x_28596:
        /* <DEDUP_REMOVED lines=37> */
.L_x_28606:
[----:B------:R-:W-:Y:S02]  /*5fb0*/  ISETP.NE.AND P0, PT, R9, RZ, PT ;  /* 0x000000ff0900720c */ /* 0x000fe40003f05270 */
[----:B--2---:R-:W-:-:S11]  /*5fc0*/  FMNMX R5, R2, R5, !PT ;  /* 0x0000000502057209 */ /* 0x004fd60007800000 */
[----:B------:R-:W-:Y:S05]  /*5fd0*/  @P0 BRA `(.L_x_28599) ;  /* 0x0000000000080947 */ /* 0x000fea0003800000 */
[----:B-1----:R-:W1:Y:S02]  /*5fe0*/  LDC.64 R2, c[0x0][0x3a8] ;  /* 0x0000ea00ff027b82 */ /* 0x002e640000000a00 */
[----:B-1----:R2:W-:Y:S02]  /*5ff0*/  REDG.E.MAX.S32.STRONG.GPU desc[UR24][R2.64], R5 ;  /* 0x000000050200798e */ /* 0x0025e4000d12e318 */
.L_x_28599:
[----:B------:R-:W-:Y:S05]  /*6000*/  BSYNC B0 ;  /* 0x0000000000007941 */ /* 0x000fea0003800000 */
.L_x_28598:
        /* <DEDUP_REMOVED lines=12> */
[----:B-1-3--:R-:W-:Y:S05]  /*60d0*/  CALL.REL.NOINC `($__internal_757_$__cuda_sm20_rcp_rn_f32_slowpath) ;  /* 0x0000000400987944 */ /* 0x00afea0003c00000 */
[----:B------:R-:W-:Y:S05]  /*60e0*/  BRA `(.L_x_28602) ;  /* 0x0000000000147947 */ /* 0x000fea0003800000 */
.L_x_28601:
[----:B--2---:R-:W2:Y:S01]  /*60f0*/  MUFU.RCP R5, UR35 ;  /* 0x0000002300057d08 */ /* 0x004ea20008001000 */
[----:B------:R-:W-:-:S04]  /*6100*/  IMAD.U32 R0, RZ, RZ, UR35 ;  /* 0x00000023ff007e24 */ /* 0x000fc8000f8e00ff */
[----:B--2---:R-:W-:-:S04]  /*6110*/  FFMA R0, R5, R0, -1 ;  /* 0xbf80000005007423 */ /* 0x004fc80000000000 */
[----:B------:R-:W-:-:S04]  /*6120*/  FADD.FTZ R0, -R0, -RZ ;  /* 0x800000ff00007221 */ /* 0x000fc80000010100 */
[----:B------:R-:W-:-:S07]  /*6130*/  FFMA R5, R5, R0, R5 ;  /* 0x0000000005057223 */ /* 0x000fce0000000005 */
.L_x_28602:
[----:B01-3--:R-:W0:Y:S02]  /*6140*/  LDC.64 R2, c[0x0][0x3b0] ;  /* 0x0000ec00ff027b82 */ /* 0x00be240000000a00 */
[----:B0-----:R-:W-:Y:S01]  /*6150*/  STG.E desc[UR24][R2.64], R5 ;  /* 0x0000000502007986 */ /* 0x001fe2000c101918 */
[----:B------:R-:W-:Y:S05]  /*6160*/  EXIT ;  /* 0x000000000000794d */ /* 0x000fea0003800000 */
.L_x_28600:
[----:B------:R-:W-:Y:S02]  /*6170*/  HFMA2 R11, -RZ, RZ, 0, 1.847743988037109375e-06 ;  /* 0x0000001fff0b7431 */ /* 0x000fe400000001ff */
[----:B0-----:R-:W-:Y:S02]  /*6180*/  IMAD.MOV.U32 R7, RZ, RZ, 0x4 ;  /* 0x00000004ff077424 */ /* 0x001fe400078e00ff */
[----:B------:R-:W-:-:S07]  /*6190*/  IMAD.MOV.U32 R4, RZ, RZ, -0x1 ;  /* 0xffffffffff047424 */ /* 0x000fce00078e00ff */
[----:B-12---:R-:W-:Y:S05]  /*61a0*/  WARPSYNC.COLLECTIVE R4, `(.L_x_28603) ;  /* 0x0000000004087348 */ /* 0x006fea0003c00000 */
[----:B--2---:R0:W2:Y:S02]  /*61b0*/  SHFL.DOWN P0, R5, R0, R7, R11 ;  /* 0x0800000700057389 */ /* 0x0040a4000000000b */
[----:B012---:R-:W-:Y:S05]  /*61c0*/  ENDCOLLECTIVE ;  /* 0x000000000000791b */ /* 0x007fea0003800000 */
.L_x_28603:
[----:B------:R-:W-:Y:S02]  /*61d0*/  IMAD.MOV.U32 R7, RZ, RZ, 0x2 ;  /* 0x00000002ff077424 */ /* 0x000fe400078e00ff */
[----:B------:R-:W-:-:S05]  /*61e0*/  IMAD.MOV.U32 R3, RZ, RZ, R5 ;  /* 0x000000ffff037224 */ /* 0x000fca00078e0005 */
[----:B------:R-:W-:-:S05]  /*61f0*/  FMNMX R3, R3, R0, !PT ;  /* 0x0000000003037209 */ /* 0x000fca0007800000 */
[----:B------:R-:W-:-:S07]  /*6200*/  IMAD.MOV.U32 R0, RZ, RZ, R3 ;  /* 0x000000ffff007224 */ /* 0x000fce00078e0003 */
[----:B------:R-:W-:Y:S05]  /*6210*/  WARPSYNC.COLLECTIVE R4, `(.L_x_28604) ;  /* 0x0000000004087348 */ /* 0x000fea0003c00000 */
[----:B------:R0:W1:Y:S02]  /*6220*/  SHFL.DOWN P0, R5, R0, R7, R11 ;  /* 0x0800000700057389 */ /* 0x000064000000000b */
[----:B01----:R-:W-:Y:S05]  /*6230*/  ENDCOLLECTIVE ;  /* 0x000000000000791b */ /* 0x003fea0003800000 */
.L_x_28604:
[----:B------:R-:W-:Y:S02]  /*6240*/  IMAD.MOV.U32 R7, RZ, RZ, 0x1 ;  /* 0x00000001ff077424 */ /* 0x000fe400078e00ff */
[----:B------:R-:W-:-:S05]  /*6250*/  IMAD.MOV.U32 R2, RZ, RZ, R5 ;  /* 0x000000ffff027224 */ /* 0x000fca00078e0005 */
[----:B------:R-:W-:-:S05]  /*6260*/  FMNMX R2, R3, R2, !PT ;  /* 0x0000000203027209 */ /* 0x000fca0007800000 */
[----:B------:R-:W-:-:S07]  /*6270*/  IMAD.MOV.U32 R0, RZ, RZ, R2 ;  /* 0x000000ffff007224 */ /* 0x000fce00078e0002 */
[----:B------:R-:W-:Y:S05]  /*6280*/  WARPSYNC.COLLECTIVE R4, `(.L_x_28605) ;  /* 0x0000000004087348 */ /* 0x000fea0003c00000 */
[----:B------:R0:W1:Y:S02]  /*6290*/  SHFL.DOWN P0, R5, R0, R7, R11 ;  /* 0x0800000700057389 */ /* 0x000064000000000b */
[----:B01----:R-:W-:Y:S05]  /*62a0*/  ENDCOLLECTIVE ;  /* 0x000000000000791b */ /* 0x003fea0003800000 */
.L_x_28605:
[----:B------:R-:W-:Y:S05]  /*62b0*/  BRA `(.L_x_28606) ;  /* 0xfffffffc003c7947 */ /* 0x000fea000383ffff */
        .weak           $__internal_756_$__cuda_sm20_div_u64
        .type           $__internal_756_$__cuda_sm20_div_u64,@function
        .size           $__internal_756_$__cuda_sm20_div_u64,($__internal_757_$__cuda_sm20_rcp_rn_f32_slowpath - $__internal_756_$__cuda_sm20_div_u64)
$__internal_756_$__cuda_sm20_div_u64:
        /* <DEDUP_REMOVED lines=71> */
[----:B------:R-:W-:Y:S11]  /*6730*/  RET.REL.NODEC R2 `(_ZN18transformer_engine6detail38cast_transpose_fused_kernel_notalignedILb1ELb0ELb0EfNS_16CTDBiasDActParamI13__nv_bfloat16S3_6__halffEELi4ELi4ENS_5EmptyELPFffRKS6_E0EEEvT3_mmm) ;  /* 0xffffff9802307950 */ /* 0x000ff60003c3ffff */
        .weak           $__internal_757_$__cuda_sm20_rcp_rn_f32_slowpath
        .type           $__internal_757_$__cuda_sm20_rcp_rn_f32_slowpath,@function
        .size           $__internal_757_$__cuda_sm20_rcp_rn_f32_slowpath,(.L_x_30058 - $__internal_757_$__cuda_sm20_rcp_rn_f32_slowpath)
$__internal_757_$__cuda_sm20_rcp_rn_f32_slowpath:
        /* <DEDUP_REMOVED lines=15> */
.L_x_28607:
        /* <DEDUP_REMOVED lines=33> */
.L_x_28609:
[----:B------:R0:W1:Y:S02]  /*6a40*/  MUFU.RCP R2, R0 ;  /* 0x0000000000027308 */ /* 0x0000640000001000 */
.L_x_28608:
[----:B-1-3--:R-:W-:Y:S02]  /*6a50*/  IMAD.MOV.U32 R5, RZ, RZ, R2 ;  /* 0x000000ffff057224 */ /* 0x00afe400078e0002 */
[----:B------:R-:W-:Y:S02]  /*6a60*/  IMAD.MOV.U32 R2, RZ, RZ, R7 ;  /* 0x000000ffff027224 */ /* 0x000fe400078e0007 */
[----:B------:R-:W-:-:S04]  /*6a70*/  IMAD.MOV.U32 R3, RZ, RZ, 0x0 ;  /* 0x00000000ff037424 */ /* 0x000fc800078e00ff */
[----:B0-2---:R-:W-:Y:S05]  /*6a80*/  RET.REL.NODEC R2 `(_ZN18transformer_engine6detail38cast_transpose_fused_kernel_notalignedILb1ELb0ELb0EfNS_16CTDBiasDActParamI13__nv_bfloat16S3_6__halffEELi4ELi4ENS_5EmptyELPFffRKS6_E0EEEvT3_mmm) ;  /* 0xffffff94025c7950 */ /* 0x005fea0003c3ffff */
.L_x_28610:
        /* <DEDUP_REMOVED lines=15> */
.L_x_30058:


//--------------------- .text._ZN18transformer_engine6detail19reduce_dbias_kernelILi4Ef13__nv_bfloat16EEvPT1_PKT0_ii --------------------------
	.section	.text._ZN18transformer_engine6detail19reduce_dbias_kernelILi4Ef13__nv_bfloat16EEvPT1_PKT0_ii,"ax",@progbits
	.align	128
        .global         _ZN18transformer_engine6detail19reduce_dbias_kernelILi4Ef13__nv_bfloat16EEvPT1_PKT0_ii
        .type           _ZN18transformer_engine6detail19reduce_dbias_kernelILi4Ef13__nv_bfloat16EEvPT1_PKT0_ii,@function
        .size           _ZN18transformer_engine6detail19reduce_dbias_kernelILi4Ef13__nv_bfloat16EEvPT1_PKT0_ii,(.L_x_30460 - _ZN18transformer_engine6detail19reduce_dbias_kernelILi4Ef13__nv_bfloat16EEvPT1_PKT0_ii)
        .other          _ZN18transformer_engine6detail19reduce_dbias_kernelILi4Ef13__nv_bfloat16EEvPT1_PKT0_ii,@"STO_CUDA_ENTRY STV_DEFAULT"
_ZN18transformer_engine6detail19reduce_dbias_kernelILi4Ef13__nv_bfloat16EEvPT1_PKT0_ii:
.text._ZN18transformer_engine6detail19reduce_dbias_kernelILi4Ef13__nv_bfloat16EEvPT1_PKT0_ii:
[----:B------:R-:W-:Y:S01]  /*0000*/  LDC R1, c[0x0][0x37c] ;  /* 0x0000df00ff017b82 */ /* 0x000fe20000000800 */
[----:B------:R-:W0:Y:S07]  /*0010*/  S2R R3, SR_TID.X ;  /* 0x0000000000037919 */ /* 0x000e2e0000002100 */
[----:B------:R-:W0:Y:S08]  /*0020*/  S2UR UR4, SR_CTAID.X ;  /* 0x00000000000479c3 */ /* 0x000e300000002500 */
[----:B------:R-:W0:Y:S08]  /*0030*/  LDC R0, c[0x0][0x360] ;  /* 0x0000d800ff007b82 */ /* 0x000e300000000800 */
[----:B------:R-:W1:Y:S01]  /*0040*/  LDC R4, c[0x0][0x390] ;  /* 0x0000e400ff047b82 */ /* 0x000e620000000800 */
[----:B0-----:R-:W-:-:S05]  /*0050*/  IMAD R0, R0, UR4, R3 ;  /* 0x0000000400007c24 */ /* 0x001fca000f8e0203 */
[----:B------:R-:W-:-:S04]  /*0060*/  SHF.L.U32 R3, R0, 0x2, RZ ;  /* 0x0000000200037819 */ /* 0x000fc800000006ff */
[----:B-1----:R-:W-:-:S13]  /*0070*/  ISETP.GE.AND P0, PT, R3, R4, PT ;  /* 0x000000040300720c */ /* 0x002fda0003f06270 */
[----:B------:R-:W-:Y:S05]  /*0080*/  @P0 EXIT ;  /* 0x000000000000094d */ /* 0x000fea0003800000 */
[----:B------:R-:W0:Y:S01]  /*0090*/  LDCU UR4, c[0x0][0x394] ;  /* 0x00007280ff0477ac */ /* 0x000e220008000800 */
[----:B------:R-:W1:Y:S01]  /*00a0*/  LDC.64 R26, c[0x0][0x388] ;  /* 0x0000e200ff1a7b82 */ /* 0x000e620000000a00 */
[----:B------:R-:W-:Y:S01]  /*00b0*/  HFMA2 R23, -RZ, RZ, 0, 0 ;  /* 0x00000000ff177431 */ /* 0x000fe200000001ff */
[----:B------:R-:W-:Y:S02]  /*00c0*/  CS2R R20, SRZ ;  /* 0x0000000000147805 */ /* 0x000fe4000001ff00 */
[----:B------:R-:W-:Y:S01]  /*00d0*/  MOV R2, RZ ;  /* 0x000000ff00027202 */ /* 0x000fe20000000f00 */
[----:B------:R-:W2:Y:S03]  /*00e0*/  LDCU.64 UR8, c[0x0][0x358] ;  /* 0x00006b00ff0877ac */ /* 0x000ea60008000a00 */
[----:B------:R-:W3:Y:S01]  /*00f0*/  LDC.64 R24, c[0x0][0x380] ;  /* 0x0000e000ff187b82 */ /* 0x000ee20000000a00 */
[----:B0-----:R-:W-:Y:S01]  /*0100*/  UISETP.GE.AND UP0, UPT, UR4, 0x1, UPT ;  /* 0x000000010400788c */ /* 0x001fe2000bf06270 */
[----:B-1----:R-:W-:-:S04]  /*0110*/  IMAD.WIDE R26, R3, 0x4, R26 ;  /* 0x00000004031a7825 */ /* 0x002fc800078e021a */
[----:B---3--:R-:W-:-:S04]  /*0120*/  IMAD.WIDE R24, R3, 0x2, R24 ;  /* 0x0000000203187825 */ /* 0x008fc800078e0218 */
[----:B--2---:R-:W-:Y:S05]  /*0130*/  BRA.U !UP0, `(.L_x_28611) ;  /* 0x0000000508f07547 */ /* 0x004fea000b800000 */
[----:B------:R-:W-:Y:S01]  /*0140*/  UISETP.GE.U32.AND UP1, UPT, UR4, 0x8, UPT ;  /* 0x000000080400788c */ /* 0x000fe2000bf26070 */
[----:B------:R-:W-:Y:S01]  /*0150*/  SHF.R.S32.HI R0, RZ, 0x1f, R4 ;  /* 0x0000001fff007819 */ /* 0x000fe20000011404 */
[----:B------:R-:W-:Y:S01]  /*0160*/  ULOP3.LUT UR5, UR4, 0x7, URZ, 0xc0, !UPT ;  /* 0x0000000704057892 */ /* 0x000fe2000f8ec0ff */
[----:B------:R-:W-:Y:S02]  /*0170*/  MOV R20, RZ ;  /* 0x000000ff00147202 */ /* 0x000fe40000000f00 */
[----:B------:R-:W-:Y:S01]  /*0180*/  LEA.HI R3, R0, R4, RZ, 0x2 ;  /* 0x0000000400037211 */ /* 0x000fe200078f10ff */
[----:B------:R-:W-:Y:S01]  /*0190*/  UISETP.NE.AND UP0, UPT, UR5, URZ, UPT ;  /* 0x000000ff0500728c */ /* 0x000fe2000bf05270 */
[----:B------:R-:W-:Y:S02]  /*01a0*/  MOV R0, RZ ;  /* 0x000000ff00007202 */ /* 0x000fe40000000f00 */
[----:B------:R-:W-:Y:S01]  /*01b0*/  SHF.R.S32.HI R3, RZ, 0x2, R3 ;  /* 0x00000002ff037819 */ /* 0x000fe20000011403 */
[----:B------:R-:W-:Y:S07]  /*01c0*/  BRA.U !UP1, `(.L_x_28612) ;  /* 0x0000000109e87547 */ /* 0x000fee000b800000 */
[----:B------:R-:W-:Y:S01]  /*01d0*/  ULOP3.LUT UR4, UR4, 0x7ffffff8, URZ, 0xc0, !UPT ;  /* 0x7ffffff804047892 */ /* 0x000fe2000f8ec0ff */
[----:B------:R-:W-:Y:S01]  /*01e0*/  HFMA2 R2, -RZ, RZ, 0, 0 ;  /* 0x00000000ff027431 */ /* 0x000fe200000001ff */
[----:B------:R-:W-:Y:S02]  /*01f0*/  CS2R R20, SRZ ;  /* 0x0000000000147805 */ /* 0x000fe4000001ff00 */
[----:B------:R-:W-:Y:S01]  /*0200*/  CS2R R22, SRZ ;  /* 0x0000000000167805 */ /* 0x000fe2000001ff00 */
[----:B------:R-:W-:Y:S02]  /*0210*/  UIADD3 UR6, UPT, UPT, -UR4, URZ, URZ ;  /* 0x000000ff04067290 */ /* 0x000fe4000fffe1ff */
[----:B------:R-:W-:-:S10]  /*0220*/  MOV R0, UR4 ;  /* 0x0000000400007c02 */ /* 0x000fd40008000f00 */
.L_x_28613:
[----:B------:R-:W-:-:S04]  /*0230*/  IMAD.WIDE R6, R22, 0x10, R26 ;  /* 0x0000001016067825 */ /* 0x000fc800078e021a */
[C---:B------:R-:W-:Y:S02]  /*0240*/  IMAD.WIDE R16, R3.reuse, 0x10, R6 ;  /* 0x0000001003107825 */ /* 0x040fe400078e0206 */
[----:B------:R-:W2:Y:S02]  /*0250*/  LDG.E.128 R4, desc[UR8][R6.64] ;  /* 0x0000000806047981 */ /* 0x000ea4000c1e1d00 */
[C---:B------:R-:W-:Y:S02]  /*0260*/  IMAD.WIDE R28, R3.reuse, 0x10, R16 ;  /* 0x00000010031c7825 */ /* 0x040fe400078e0210 */
[----:B------:R-:W3:Y:S04]  /*0270*/  LDG.E.128 R16, desc[UR8][R16.64] ;  /* 0x0000000810107981 */ /* 0x000ee8000c1e1d00 */
[----:B------:R0:W4:Y:S02]  /*0280*/  LDG.E.128 R12, desc[UR8][R28.64] ;  /* 0x000000081c0c7981 */ /* 0x000124000c1e1d00 */
[----:B0-----:R-:W-:-:S05]  /*0290*/  IMAD.WIDE R28, R3, 0x10, R28 ;  /* 0x00000010031c7825 */ /* 0x001fca00078e021c */
[----:B------:R-:W5:Y:S01]  /*02a0*/  LDG.E.128 R8, desc[UR8][R28.64] ;  /* 0x000000081c087981 */ /* 0x000f62000c1e1d00 */
[----:B--2---:R-:W-:Y:S01]  /*02b0*/  FADD R21, R4, R21 ;  /* 0x0000001504157221 */ /* 0x004fe20000000000 */
[----:B------:R-:W-:Y:S01]  /*02c0*/  FADD R2, R5, R2 ;  /* 0x0000000205027221 */ /* 0x000fe20000000000 */
[----:B------:R-:W-:-:S04]  /*02d0*/  IMAD.WIDE R4, R3, 0x10, R28 ;  /* 0x0000001003047825 */ /* 0x000fc800078e021c */
[----:B------:R-:W-:Y:S01]  /*02e0*/  FADD R23, R6, R23 ;  /* 0x0000001706177221 */ /* 0x000fe20000000000 */
[----:B------:R-:W-:Y:S01]  /*02f0*/  FADD R20, R7, R20 ;  /* 0x0000001407147221 */ /* 0x000fe20000000000 */
[----:B---3--:R-:W-:Y:S01]  /*0300*/  FADD R21, R21, R16 ;  /* 0x0000001015157221 */ /* 0x008fe20000000000 */
[----:B------:R-:W-:Y:S01]  /*0310*/  FADD R2, R2, R17 ;  /* 0x0000001102027221 */ /* 0x000fe20000000000 */
[----:B------:R-:W-:-:S04]  /*0320*/  IMAD.WIDE R16, R3, 0x10, R4 ;  /* 0x0000001003107825 */ /* 0x000fc800078e0204 */
[----:B------:R-:W-:Y:S01]  /*0330*/  FADD R23, R23, R18 ;  /* 0x0000001217177221 */ /* 0x000fe20000000000 */
[----:B----4-:R-:W-:Y:S01]  /*0340*/  FADD R21, R21, R12 ;  /* 0x0000000c15157221 */ /* 0x010fe20000000000 */
[----:B------:R-:W-:Y:S01]  /*0350*/  FADD R2, R2, R13 ;  /* 0x0000000d02027221 */ /* 0x000fe20000000000 */
[----:B------:R-:W2:Y:S01]  /*0360*/  LDG.E.128 R4, desc[UR8][R4.64] ;  /* 0x0000000804047981 */ /* 0x000ea2000c1e1d00 */
[----:B------:R-:W-:Y:S01]  /*0370*/  FADD R20, R20, R19 ;  /* 0x0000001314147221 */ /* 0x000fe20000000000 */
[----:B------:R-:W-:-:S04]  /*0380*/  IMAD.WIDE R12, R3, 0x10, R16 ;  /* 0x00000010030c7825 */ /* 0x000fc800078e0210 */
[----:B------:R-:W-:Y:S01]  /*0390*/  FADD R23, R23, R14 ;  /* 0x0000000e17177221 */ /* 0x000fe20000000000 */
[----:B------:R-:W3:Y:S01]  /*03a0*/  LDG.E.128 R16, desc[UR8][R16.64] ;  /* 0x0000000810107981 */ /* 0x000ee2000c1e1d00 */
[----:B------:R-:W-:Y:S01]  /*03b0*/  FADD R20, R20, R15 ;  /* 0x0000000f14147221 */ /* 0x000fe20000000000 */
[----:B-----5:R-:W-:Y:S01]  /*03c0*/  FADD R21, R21, R8 ;  /* 0x0000000815157221 */ /* 0x020fe20000000000 */
[----:B------:R-:W-:Y:S01]  /*03d0*/  FADD R2, R2, R9 ;  /* 0x0000000902027221 */ /* 0x000fe20000000000 */
[----:B------:R-:W-:Y:S02]  /*03e0*/  IMAD.WIDE R8, R3, 0x10, R12 ;  /* 0x0000001003087825 */ /* 0x000fe400078e020c */
[----:B------:R-:W4:Y:S02]  /*03f0*/  LDG.E.128 R12, desc[UR8][R12.64] ;  /* 0x000000080c0c7981 */ /* 0x000f24000c1e1d00 */
[----:B------:R-:W-:Y:S01]  /*0400*/  FADD R23, R23, R10 ;  /* 0x0000000a17177221 */ /* 0x000fe20000000000 */
[----:B------:R-:W-:-:S02]  /*0410*/  FADD R20, R20, R11 ;  /* 0x0000000b14147221 */ /* 0x000fc40000000000 */
[----:B------:R-:W5:Y:S01]  /*0420*/  LDG.E.128 R8, desc[UR8][R8.64] ;  /* 0x0000000808087981 */ /* 0x000f62000c1e1d00 */
[----:B------:R-:W-:-:S04]  /*0430*/  UIADD3 UR6, UPT, UPT, UR6, 0x8, URZ ;  /* 0x0000000806067890 */ /* 0x000fc8000fffe0ff */
[----:B------:R-:W-:Y:S01]  /*0440*/  UISETP.NE.AND UP1, UPT, UR6, URZ, UPT ;  /* 0x000000ff0600728c */ /* 0x000fe2000bf25270 */
[----:B------:R-:W-:Y:S01]  /*0450*/  LEA R22, R3, R22, 0x3 ;  /* 0x0000001603167211 */ /* 0x000fe200078e18ff */
        /* <DEDUP_REMOVED lines=16> */
[----:B------:R-:W-:Y:S06]  /*0560*/  BRA.U UP1, `(.L_x_28613) ;  /* 0xfffffffd01307547 */ /* 0x000fec000b83ffff */
.L_x_28612:
[----:B------:R-:W-:Y:S05]  /*0570*/  BRA.U !UP0, `(.L_x_28611) ;  /* 0x0000000108e07547 */ /* 0x000fea000b800000 */
[----:B------:R-:W0:Y:S01]  /*0580*/  LDC R28, c[0x0][0x394] ;  /* 0x0000e500ff1c7b82 */ /* 0x000e220000000800 */
[----:B------:R-:W-:Y:S01]  /*0590*/  UISETP.GE.U32.AND UP0, UPT, UR5, 0x4, UPT ;  /* 0x000000040500788c */ /* 0x000fe2000bf06070 */
[----:B0-----:R-:W-:-:S04]  /*05a0*/  LOP3.LUT R22, R28, 0x3, RZ, 0xc0, !PT ;  /* 0x000000031c167812 */ /* 0x001fc800078ec0ff */
[----:B------:R-:W-:-:S04]  /*05b0*/  ISETP.NE.AND P0, PT, R22, RZ, PT ;  /* 0x000000ff1600720c */ /* 0x000fc80003f05270 */
[----:B------:R-:W-:Y:S09]  /*05c0*/  BRA.U !UP0, `(.L_x_28614) ;  /* 0x0000000108687547 */ /* 0x000ff2000b800000 */
[----:B------:R-:W-:-:S04]  /*05d0*/  IMAD R5, R0, R3, RZ ;  /* 0x0000000300057224 */ /* 0x000fc800078e02ff */
[----:B------:R-:W-:-:S04]  /*05e0*/  IMAD.WIDE R4, R5, 0x10, R26 ;  /* 0x0000001005047825 */ /* 0x000fc800078e021a */
[C---:B------:R-:W-:Y:S02]  /*05f0*/  IMAD.WIDE R8, R3.reuse, 0x10, R4 ;  /* 0x0000001003087825 */ /* 0x040fe400078e0204 */
[----:B------:R-:W2:Y:S02]  /*0600*/  LDG.E.128 R4, desc[UR8][R4.64] ;  /* 0x0000000804047981 */ /* 0x000ea4000c1e1d00 */
[C---:B------:R-:W-:Y:S02]  /*0610*/  IMAD.WIDE R12, R3.reuse, 0x10, R8 ;  /* 0x00000010030c7825 */ /* 0x040fe400078e0208 */
[----:B------:R-:W3:Y:S02]  /*0620*/  LDG.E.128 R8, desc[UR8][R8.64] ;  /* 0x0000000808087981 */ /* 0x000ee4000c1e1d00 */
[----:B------:R-:W-:Y:S02]  /*0630*/  IMAD.WIDE R16, R3, 0x10, R12 ;  /* 0x0000001003107825 */ /* 0x000fe400078e020c */
[----:B------:R-:W4:Y:S04]  /*0640*/  LDG.E.128 R12, desc[UR8][R12.64] ;  /* 0x000000080c0c7981 */ /* 0x000f28000c1e1d00 */
[----:B------:R-:W5:Y:S01]  /*0650*/  LDG.E.128 R16, desc[UR8][R16.64] ;  /* 0x0000000810107981 */ /* 0x000f62000c1e1d00 */
[----:B------:R-:W-:Y:S01]  /*0660*/  IADD3 R0, PT, PT, R0, 0x4, RZ ;  /* 0x0000000400007810 */ /* 0x000fe20007ffe0ff */
        /* <DEDUP_REMOVED lines=15> */
[----:B------:R-:W-:-:S07]  /*0760*/  FADD R20, R20, R19 ;  /* 0x0000001314147221 */ /* 0x000fce0000000000 */
.L_x_28614:
[----:B------:R-:W-:Y:S05]  /*0770*/  @!P0 BRA `(.L_x_28611) ;  /* 0x0000000000608947 */ /* 0x000fea0003800000 */
[----:B------:R-:W-:Y:S02]  /*0780*/  ISETP.NE.AND P0, PT, R22, 0x1, PT ;  /* 0x000000011600780c */ /* 0x000fe40003f05270 */
[----:B------:R-:W-:-:S04]  /*0790*/  LOP3.LUT R28, R28, 0x1, RZ, 0xc0, !PT ;  /* 0x000000011c1c7812 */ /* 0x000fc800078ec0ff */
[----:B------:R-:W-:-:S07]  /*07a0*/  ISETP.NE.U32.AND P1, PT, R28, 0x1, PT ;  /* 0x000000011c00780c */ /* 0x000fce0003f25070 */
[C---:B------:R-:W-:Y:S01]  /*07b0*/  @P0 IMAD R5, R0.reuse, R3, RZ ;  /* 0x0000000300050224 */ /* 0x040fe200078e02ff */
[----:B------:R-:W-:-:S03]  /*07c0*/  @P0 IADD3 R0, PT, PT, R0, 0x2, RZ ;  /* 0x0000000200000810 */ /* 0x000fc60007ffe0ff */
[----:B------:R-:W-:-:S04]  /*07d0*/  @P0 IMAD.WIDE R4, R5, 0x10, R26 ;  /* 0x0000001005040825 */ /* 0x000fc800078e021a */
[----:B------:R-:W-:Y:S02]  /*07e0*/  @!P1 IMAD R13, R0, R3, RZ ;  /* 0x00000003000d9224 */ /* 0x000fe400078e02ff */
[----:B------:R-:W-:Y:S02]  /*07f0*/  @P0 IMAD.WIDE R8, R3, 0x10, R4 ;  /* 0x0000001003080825 */ /* 0x000fe400078e0204 */
[----:B------:R-:W2:Y:S02]  /*0800*/  @P0 LDG.E.128 R4, desc[UR8][R4.64] ;  /* 0x0000000804040981 */ /* 0x000ea4000c1e1d00 */
[----:B------:R-:W-:Y:S02]  /*0810*/  @!P1 IMAD.WIDE R12, R13, 0x10, R26 ;  /* 0x000000100d0c9825 */ /* 0x000fe400078e021a */
[----:B------:R-:W3:Y:S04]  /*0820*/  @P0 LDG.E.128 R8, desc[UR8][R8.64] ;  /* 0x0000000808080981 */ /* 0x000ee8000c1e1d00 */
[----:B------:R-:W4:Y:S01]  /*0830*/  @!P1 LDG.E.128 R12, desc[UR8][R12.64] ;  /* 0x000000080c0c9981 */ /* 0x000f22000c1e1d00 */
[----:B--2---:R-:W-:Y:S01]  /*0840*/  @P0 FADD R17, R23, R6 ;  /* 0x0000000617110221 */ /* 0x004fe20000000000 */
[----:B------:R-:W-:Y:S01]  /*0850*/  @P0 FADD R3, R21, R4 ;  /* 0x0000000415030221 */ /* 0x000fe20000000000 */
[----:B------:R-:W-:Y:S01]  /*0860*/  @P0 FADD R0, R2, R5 ;  /* 0x0000000502000221 */ /* 0x000fe20000000000 */
[----:B------:R-:W-:Y:S01]  /*0870*/  @P0 FADD R6, R20, R7 ;  /* 0x0000000714060221 */ /* 0x000fe20000000000 */
[----:B---3--:R-:W-:Y:S01]  /*0880*/  @P0 FADD R23, R17, R10 ;  /* 0x0000000a11170221 */ /* 0x008fe20000000000 */
[----:B------:R-:W-:Y:S01]  /*0890*/  @P0 FADD R21, R3, R8 ;  /* 0x0000000803150221 */ /* 0x000fe20000000000 */
[----:B------:R-:W-:Y:S01]  /*08a0*/  @P0 FADD R2, R0, R9 ;  /* 0x0000000900020221 */ /* 0x000fe20000000000 */
[----:B------:R-:W-:Y:S01]  /*08b0*/  @P0 FADD R20, R6, R11 ;  /* 0x0000000b06140221 */ /* 0x000fe20000000000 */
[----:B----4-:R-:W-:Y:S01]  /*08c0*/  @!P1 FADD R23, R23, R14 ;  /* 0x0000000e17179221 */ /* 0x010fe20000000000 */
[----:B------:R-:W-:Y:S01]  /*08d0*/  @!P1 FADD R21, R21, R12 ;  /* 0x0000000c15159221 */ /* 0x000fe20000000000 */
[----:B------:R-:W-:Y:S01]  /*08e0*/  @!P1 FADD R2, R2, R13 ;  /* 0x0000000d02029221 */ /* 0x000fe20000000000 */
[----:B------:R-:W-:-:S07]  /*08f0*/  @!P1 FADD R20, R20, R15 ;  /* 0x0000000f14149221 */ /* 0x000fce0000000000 */
.L_x_28611:
[----:B------:R-:W0:Y:S08]  /*0900*/  F2F.BF16.F32 R4, R2 ;  /* 0x0000000200047304 */ /* 0x000e300000202000 */
[----:B------:R-:W-:Y:S01]  /*0910*/  F2F.BF16.F32 R23, R23 ;  /* 0x0000001700177304 */ /* 0x000fe20000202000 */
[----:B0-----:R-:W-:-:S07]  /*0920*/  IMAD.WIDE.U32 R4, R4, 0x10000, RZ ;  /* 0x0001000004047825 */ /* 0x001fce00078e00ff */
[----:B------:R-:W0:Y:S08]  /*0930*/  F2F.BF16.F32 R20, R20 ;  /* 0x0000001400147304 */ /* 0x000e300000202000 */
[----:B------:R-:W1:Y:S01]  /*0940*/  F2F.BF16.F32 R21, R21 ;  /* 0x0000001500157304 */ /* 0x000e620000202000 */
[----:B0-----:R-:W-:-:S04]  /*0950*/  PRMT R3, R23, 0x5410, R20 ;  /* 0x0000541017037816 */ /* 0x001fc80000000014 */
[----:B------:R-:W-:Y:S02]  /*0960*/  LOP3.LUT R5, R3, R5, RZ, 0xfc, !PT ;  /* 0x0000000503057212 */ /* 0x000fe400078efcff */
[----:B-1----:R-:W-:-:S05]  /*0970*/  LOP3.LUT R4, R4, R21, RZ, 0xfc, !PT ;  /* 0x0000001504047212 */ /* 0x002fca00078efcff */
[----:B------:R-:W-:Y:S01]  /*0980*/  STG.E.64 desc[UR8][R24.64], R4 ;  /* 0x0000000418007986 */ /* 0x000fe2000c101b08 */
[----:B------:R-:W-:Y:S05]  /*0990*/  EXIT ;  /* 0x000000000000794d */ /* 0x000fea0003800000 */
.L_x_28615:
        /* <DEDUP_REMOVED lines=14> */
.L_x_30460:


//--------------------- .text._ZN18transformer_engine6detail38cast_transpose_fused_kernel_notalignedILb1ELb0ELb0EfNS_16CTDBiasDActParamI13__nv_bfloat16S3_ffEELi4ELi2ENS_5EmptyELPFffRKS5_E0EEEvT3_mmm --------------------------
	.section	.text._ZN18transformer_engine6detail38cast_transpose_fused_kernel_notalignedILb1ELb0ELb0EfNS_16CTDBiasDActParamI13__nv_bfloat16S3_ffEELi4ELi2ENS_5EmptyELPFffRKS5_E0EEEvT3_mmm,"ax",@progbits
	.align	128
        .global         _ZN18transformer_engine6detail38cast_transpose_fused_kernel_notalignedILb1ELb0ELb0EfNS_16CTDBiasDActParamI13__nv_bfloat16S3_ffEELi4ELi2ENS_5EmptyELPFffRKS5_E0EEEvT3_mmm
        .type           _ZN18transformer_engine6detail38cast_transpose_fused_kernel_notalignedILb1ELb0ELb0EfNS_16CTDBiasDActParamI13__nv_bfloat16S3_ffEELi4ELi2ENS_5EmptyELPFffRKS5_E0EEEvT3_mmm,@function
        .size           _ZN18transformer_engine6detail38cast_transpose_fused_kernel_notalignedILb1ELb0ELb0EfNS_16CTDBiasDActParamI13__nv_bfloat16S3_ffEELi4ELi2ENS_5EmptyELPFffRKS5_E0EEEvT3_mmm,(.L_x_30060 - _ZN18transformer_engine6detail38cast_transpose_fused_kernel_notalignedILb1ELb0ELb0EfNS_16CTDBiasDActParamI13__nv_bfloat16S3_ffEELi4ELi2ENS_5EmptyELPFffRKS5_E0EEEvT3_mmm)
        .other          _ZN18transformer_engine6detail38cast_transpose_fused_kernel_notalignedILb1ELb0ELb0EfNS_16CTDBiasDActParamI13__nv_bfloat16S3_ffEELi4ELi2ENS_5EmptyELPFffRKS5_E0EEEvT3_mmm,@"STO_CUDA_ENTRY STV_DEFAULT"
_ZN18transformer_engine6detail38cast_transpose_fused_kernel_notalignedILb1ELb0ELb0EfNS_16CTDBiasDActParamI13__nv_bfloat16S3_ffEELi4ELi2ENS_5EmptyELPFffRKS5_E0EEEvT3_mmm:
.text._ZN18transformer_engine6detail38cast_transpose_fused_kernel_notalignedILb1ELb0ELb0EfNS_16CTDBiasDActParamI13__nv_bfloat16S3_ffEELi4ELi2ENS_5EmptyELPFffRKS5_E0EEEvT3_mmm:
        /* <DEDUP_REMOVED lines=43> */
.L_x_28616:
[----:B------:R-:W-:-:S07]  /*02b0*/  MOV R5, 0x2d0 ;  /* 0x000002d000057802 */ /* 0x000fce0000000f00 */
[----:B------:R-:W-:Y:S05]  /*02c0*/  CALL.REL.NOINC `($__internal_758_$__cuda_sm20_div_u64) ;  /* 0x0000004000dc7944 */ /* 0x000fea0003c00000 */
        /* <DEDUP_REMOVED lines=11> */
.L_x_28617:
        /* <DEDUP_REMOVED lines=8> */
[----:B------:R-:W-:Y:S02]  /*0400*/  USHF.L.U32 UR14, UR20, 0x7, URZ ;  /* 0x00000007140e7899 */ /* 0x000fe400080006ff */
[----:B------:R-:W-:Y:S02]  /*0410*/  USHF.L.U64.HI UR15, UR20, 0x7, UR6 ;  /* 0x00000007140f7899 */ /* 0x000fe40008010206 */
[----:B0-----:R-:W-:Y:S02]  /*0420*/  UIMAD UR7, UR5, UR10, URZ ;  /* 0x0000000a050772a4 */ /* 0x001fe4000f8e02ff */
[----:B------:R-:W-:Y:S02]  /*0430*/  USHF.R.U64 UR19, UR10, 0x2, UR11 ;  /* 0x000000020a137899 */ /* 0x000fe4000800120b */
[----:B-1----:R-:W-:Y:S02]  /*0440*/  USHF.R.U64 UR32, UR16, 0x1, UR17 ;  /* 0x0000000110207899 */ /* 0x002fe40008001211 */
[----:B------:R-:W-:-:S02]  /*0450*/  USHF.R.U32.HI UR34, URZ, 0x2, UR11 ;  /* 0x00000002ff227899 */ /* 0x000fc4000801160b */
[----:B------:R-:W-:Y:S01]  /*0460*/  UIMAD UR11, UR4, UR11, UR7 ;  /* 0x0000000b040b72a4 */ /* 0x000fe2000f8e0207 */
[----:B--2---:R-:W-:Y:S01]  /*0470*/  ISETP.NE.U32.AND P1, PT, RZ, UR22, PT ;  /* 0x00000016ff007c0c */ /* 0x004fe2000bf25070 */
[----:B------:R-:W-:Y:S01]  /*0480*/  USHF.R.U32.HI UR33, URZ, 0x1, UR17 ;  /* 0x00000001ff217899 */ /* 0x000fe20008011611 */
[C---:B------:R-:W-:Y:S01]  /*0490*/  IMAD.WIDE.U32 R28, R4.reuse, UR19, RZ ;  /* 0x00000013041c7c25 */ /* 0x040fe2000f8e00ff */
[----:B------:R-:W-:Y:S01]  /*04a0*/  ULEA UR7, UP1, -UR4, UR32, 0x5 ;  /* 0x0000002004077291 */ /* 0x000fe2000f8229ff */
[----:B------:R-:W-:Y:S01]  /*04b0*/  ISETP.NE.AND.EX P1, PT, RZ, UR23, PT, P1 ;  /* 0x00000017ff007c0c */ /* 0x000fe2000bf25310 */
[----:B------:R-:W-:Y:S01]  /*04c0*/  UIMAD.WIDE.U32 UR12, UR4, UR10, URZ ;  /* 0x0000000a040c72a5 */ /* 0x000fe2000f8e00ff */
[----:B------:R-:W-:Y:S01]  /*04d0*/  IMAD R3, R4, UR34, RZ ;  /* 0x0000002204037c24 */ /* 0x000fe2000f8e02ff */
[----:B------:R-:W-:Y:S01]  /*04e0*/  USHF.L.U64.HI UR10, UR20, 0x5, UR6 ;  /* 0x00000005140a7899 */ /* 0x000fe20008010206 */
[----:B------:R-:W-:Y:S01]  /*04f0*/  IADD3 R14, P0, PT, R15, R28, RZ ;  /* 0x0000001c0f0e7210 */ /* 0x000fe20007f1e0ff */
[----:B------:R-:W-:Y:S01]  /*0500*/  ULEA UR9, UP0, -UR20, UR19, 0x5 ;  /* 0x0000001314097291 */ /* 0x000fe2000f8029ff */
[----:B------:R-:W-:Y:S01]  /*0510*/  IMAD.IADD R29, R29, 0x1, R3 ;  /* 0x000000011d1d7824 */ /* 0x000fe200078e0203 */
[----:B------:R-:W-:-:S02]  /*0520*/  UIADD3.X UR8, UPT, UPT, ~UR8, UR33, URZ, UP1, !UPT ;  /* 0x0000002108087290 */ /* 0x000fc40008ffe5ff */
[----:B------:R-:W-:Y:S01]  /*0530*/  UISETP.LT.U32.AND UP1, UPT, UR7, 0x20, UPT ;  /* 0x000000200700788c */ /* 0x000fe2000bf21070 */
[----:B------:R-:W-:Y:S01]  /*0540*/  IMAD.X R19, RZ, RZ, R29, P0 ;  /* 0x000000ffff137224 */ /* 0x000fe200000e061d */
[----:B------:R-:W-:Y:S02]  /*0550*/  UIADD3.X UR10, UPT, UPT, ~UR10, UR34, URZ, UP0, !UPT ;  /* 0x000000220a0a7290 */ /* 0x000fe400087fe5ff */
[----:B------:R-:W-:Y:S01]  /*0560*/  UISETP.LT.U32.AND UP0, UPT, UR9, 0x20, UPT ;  /* 0x000000200900788c */ /* 0x000fe2000bf01070 */
[----:B------:R-:W0:Y:S01]  /*0570*/  @P1 LDC.64 R8, c[0x0][0x3a0] ;  /* 0x0000e800ff081b82 */ /* 0x000e220000000a00 */
[----:B------:R-:W-:Y:S01]  /*0580*/  UISETP.LT.U32.AND.EX UP1, UPT, UR8, URZ, UPT, UP1 ;  /* 0x000000ff0800728c */ /* 0x000fe2000bf21110 */
[----:B------:R-:W1:Y:S01]  /*0590*/  LDCU.64 UR22, c[0x0][0x380] ;  /* 0x00007000ff1677ac */ /* 0x000e620008000a00 */
[----:B------:R-:W-:Y:S02]  /*05a0*/  UISETP.LT.U32.AND.EX UP0, UPT, UR10, URZ, UPT, UP0 ;  /* 0x000000ff0a00728c */ /* 0x000fe4000bf01100 */
[----:B------:R-:W-:-:S02]  /*05b0*/  USEL UR28, UR7, 0x20, UP1 ;  /* 0x00000020071c7887 */ /* 0x000fc40008800000 */
[----:B------:R-:W-:Y:S02]  /*05c0*/  USEL UR25, UR9, 0x20, UP0 ;  /* 0x0000002009197887 */ /* 0x000fe40008000000 */
[----:B------:R-:W-:Y:S02]  /*05d0*/  ULEA UR14, UP0, UR12, UR14, 0x6 ;  /* 0x0000000e0c0e7291 */ /* 0x000fe4000f8030ff */
[----:B------:R-:W-:Y:S01]  /*05e0*/  ISETP.GE.U32.AND P2, PT, R37, UR28, PT ;  /* 0x0000001c25007c0c */ /* 0x000fe2000bf46070 */
[----:B------:R-:W-:Y:S01]  /*05f0*/  UIADD3 UR13, UPT, UPT, UR13, UR11, URZ ;  /* 0x0000000b0d0d7290 */ /* 0x000fe2000fffe0ff */
[----:B------:R-:W0:Y:S02]  /*0600*/  LDCU.64 UR26, c[0x0][0x358] ;  /* 0x00006b00ff1a77ac */ /* 0x000e240008000a00 */
[----:B------:R-:W-:Y:S01]  /*0610*/  ISETP.LT.U32.AND P2, PT, R15, UR25, !P2 ;  /* 0x000000190f007c0c */ /* 0x000fe2000d741070 */
[----:B-1----:R-:W-:Y:S02]  /*0620*/  ULEA UR22, UP1, UR14, UR22, 0x1 ;  /* 0x000000160e167291 */ /* 0x002fe4000f8208ff */
[----:B------:R-:W-:Y:S01]  /*0630*/  ULEA.HI.X UR15, UR12, UR15, UR13, 0x6, UP0 ;  /* 0x0000000f0c0f7291 */ /* 0x000fe200080f340d */
[----:B------:R-:W-:-:S02]  /*0640*/  VIADD R33, R0, 0xffffffff ;  /* 0xffffffff00217836 */ /* 0x000fc40000000000 */
[----:B------:R-:W-:Y:S01]  /*0650*/  VIADD R20, R37, 0x1 ;  /* 0x0000000125147836 */ /* 0x000fe20000000000 */
[----:B------:R-:W-:Y:S02]  /*0660*/  ULEA.HI.X UR23, UR14, UR23, UR15, 0x1, UP1 ;  /* 0x000000170e177291 */ /* 0x000fe400088f0c0f */
[----:B------:R-:W-:-:S04]  /*0670*/  USHF.L.U32 UR30, UR19, 0x1, URZ ;  /* 0x00000001131e7899 */ /* 0x000fc800080006ff */
[C---:B------:R-:W-:Y:S01]  /*0680*/  @P2 LEA R6, P0, R14.reuse, UR22, 0x3 ;  /* 0x000000160e062c11 */ /* 0x040fe2000f8018ff */
[----:B------:R-:W-:Y:S02]  /*0690*/  USHF.L.U64.HI UR31, UR19, 0x1, UR34 ;  /* 0x00000001131f7899 */ /* 0x000fe40008010222 */
[C---:B------:R-:W-:Y:S01]  /*06a0*/  @P2 IADD3 R3, P3, PT, R14.reuse, UR19, RZ ;  /* 0x000000130e032c10 */ /* 0x040fe2000ff7e0ff */
[----:B------:R-:W1:Y:S01]  /*06b0*/  LDCU.128 UR8, c[0x0][0x390] ;  /* 0x00007200ff0877ac */ /* 0x000e620008000c00 */
[----:B------:R-:W-:Y:S01]  /*06c0*/  @P2 LEA.HI.X R7, R14, UR23, R19, 0x3, P0 ;  /* 0x000000170e072c11 */ /* 0x000fe200080f1c13 */
[----:B0-----:R0:W2:Y:S01]  /*06d0*/  @P1 LDG.E R8, desc[UR26][R8.64] ;  /* 0x0000001a08081981 */ /* 0x0010a2000c1e1900 */
[----:B------:R-:W-:Y:S02]  /*06e0*/  @P2 IADD3.X R4, PT, PT, R19, UR34, RZ, P3, !PT ;  /* 0x0000002213042c10 */ /* 0x000fe40009ffe4ff */
[C---:B------:R-:W-:Y:S02]  /*06f0*/  @P2 LEA R2, P0, R3.reuse, UR22, 0x3 ;  /* 0x0000001603022c11 */ /* 0x040fe4000f8018ff */
[----:B------:R-:W3:Y:S02]  /*0700*/  @P2 LDG.E.64 R6, desc[UR26][R6.64] ;  /* 0x0000001a06062981 */ /* 0x000ee4000c1e1b00 */
[----:B------:R-:W-:-:S02]  /*0710*/  @P2 LEA.HI.X R3, R3, UR23, R4, 0x3, P0 ;  /* 0x0000001703032c11 */ /* 0x000fc400080f1c04 */
[----:B------:R-:W-:-:S06]  /*0720*/  @!P2 CS2R R4, SRZ ;  /* 0x000000000004a805 */ /* 0x000fcc000001ff00 */
[----:B------:R4:W3:Y:S01]  /*0730*/  @P2 LDG.E.64 R4, desc[UR26][R2.64] ;  /* 0x0000001a02042981 */ /* 0x0008e2000c1e1b00 */
[----:B------:R-:W-:Y:S02]  /*0740*/  LOP3.LUT R33, R33, 0x1f, RZ, 0xc0, !PT ;  /* 0x0000001f21217812 */ /* 0x000fe400078ec0ff */
[----:B------:R-:W-:-:S04]  /*0750*/  ISETP.GE.U32.AND P0, PT, R20, UR28, PT ;  /* 0x0000001c14007c0c */ /* 0x000fc8000bf06070 */
[C---:B------:R-:W-:Y:S02]  /*0760*/  ISETP.LT.U32.AND P0, PT, R33.reuse, UR25, !P0 ;  /* 0x0000001921007c0c */ /* 0x040fe4000c701070 */
[----:B------:R-:W-:-:S05]  /*0770*/  IADD3 R10, P3, PT, R33, R28, RZ ;  /* 0x0000001c210a7210 */ /* 0x000fca0007f7e0ff */
[----:B------:R-:W-:-:S06]  /*0780*/  IMAD.X R11, RZ, RZ, R29, P3 ;  /* 0x000000ffff0b7224 */ /* 0x000fcc00018e061d */
[----:B0-----:R-:W-:Y:S01]  /*0790*/  @P0 IADD3 R9, P3, PT, R10, UR30, RZ ;  /* 0x0000001e0a090c10 */ /* 0x001fe2000ff7e0ff */
[----:B------:R-:W-:-:S03]  /*07a0*/  VOTEU.ANY UP0, P0 ;  /* 0x0000000000ff7886 */ /* 0x000fc60000000100 */
[----:B----4-:R-:W-:Y:S02]  /*07b0*/  @P0 IADD3.X R2, PT, PT, R11, UR31, RZ, P3, !PT ;  /* 0x0000001f0b020c10 */ /* 0x010fe40009ffe4ff */
[C---:B------:R-:W-:Y:S01]  /*07c0*/  @P0 LEA R12, P3, R9.reuse, UR22, 0x3 ;  /* 0x00000016090c0c11 */ /* 0x040fe2000f8618ff */
[----:B------:R-:W-:Y:S01]  /*07d0*/  IMAD.U32 R3, RZ, RZ, UR19 ;  /* 0x00000013ff037e24 */ /* 0x000fe2000f8e00ff */
[----:B------:R-:W-:Y:S02]  /*07e0*/  @UP0 UIMAD UR7, UR34, 0x3, URZ ;  /* 0x00000003220708a4 */ /* 0x000fe4000f8e02ff */
[----:B------:R-:W-:Y:S01]  /*07f0*/  @P0 LEA.HI.X R13, R9, UR23, R2, 0x3, P3 ;  /* 0x00000017090d0c11 */ /* 0x000fe200098f1c02 */
[----:B------:R-:W-:-:S05]  /*0800*/  @P0 IMAD.WIDE.U32 R2, R3, 0x3, R10 ;  /* 0x0000000303020825 */ /* 0x000fca00078e000a */
[----:B------:R-:W4:Y:S01]  /*0810*/  @P0 LDG.E.64 R12, desc[UR26][R12.64] ;  /* 0x0000001a0c0c0981 */ /* 0x000f22000c1e1b00 */
[----:B------:R-:W-:Y:S01]  /*0820*/  @P0 VIADD R3, R3, UR7 ;  /* 0x0000000703030c36 */ /* 0x000fe20008000000 */
[----:B------:R-:W-:-:S04]  /*0830*/  @P0 LEA R10, P3, R2, UR22, 0x3 ;  /* 0x00000016020a0c11 */ /* 0x000fc8000f8618ff */
[----:B------:R-:W-:Y:S02]  /*0840*/  @P0 LEA.HI.X R11, R2, UR23, R3, 0x3, P3 ;  /* 0x00000017020b0c11 */ /* 0x000fe400098f1c03 */
[----:B------:R-:W-:-:S06]  /*0850*/  @!P0 CS2R R2, SRZ ;  /* 0x0000000000028805 */ /* 0x000fcc000001ff00 */
[----:B------:R0:W4:Y:S01]  /*0860*/  @P0 LDG.E.64 R2, desc[UR26][R10.64] ;  /* 0x0000001a0a020981 */ /* 0x000122000c1e1b00 */
[C---:B------:R-:W-:Y:S01]  /*0870*/  ISETP.GE.U32.AND P3, PT, R37.reuse, UR28, PT ;  /* 0x0000001c25007c0c */ /* 0x040fe2000bf66070 */
[----:B------:R-:W-:Y:S02]  /*0880*/  VIADD R31, R0, 0x1e ;  /* 0x0000001e001f7836 */ /* 0x000fe40000000000 */
[----:B------:R-:W-:Y:S01]  /*0890*/  VIADD R36, R37, 0x2 ;  /* 0x0000000225247836 */ /* 0x000fe20000000000 */
[----:B------:R-:W-:Y:S02]  /*08a0*/  ISETP.GE.U32.OR P3, PT, R15, UR25, P3 ;  /* 0x000000190f007c0c */ /* 0x000fe40009f66470 */
[----:B------:R-:W-:Y:S02]  /*08b0*/  LOP3.LUT R31, R31, 0x1f, RZ, 0xc0, !PT ;  /* 0x0000001f1f1f7812 */ /* 0x000fe400078ec0ff */
[----:B------:R-:W-:Y:S01]  /*08c0*/  ISETP.GE.U32.AND P4, PT, R36, UR28, PT ;  /* 0x0000001c24007c0c */ /* 0x000fe2000bf86070 */
[----:B-1----:R-:W-:-:S03]  /*08d0*/  ULEA UR21, UP0, UR14, UR8, 0x2 ;  /* 0x000000080e157291 */ /* 0x002fc6000f8010ff */
[----:B------:R-:W-:Y:S01]  /*08e0*/  ISETP.LT.U32.AND P4, PT, R31, UR25, !P4 ;  /* 0x000000191f007c0c */ /* 0x000fe2000e781070 */
[----:B------:R-:W-:Y:S01]  /*08f0*/  ULEA.HI.X UR24, UR14, UR9, UR15, 0x2, UP0 ;  /* 0x000000090e187291 */ /* 0x000fe200080f140f */
[----:B------:R-:W-:-:S03]  /*0900*/  IADD3 R28, P5, PT, R28, UR30, RZ ;  /* 0x0000001e1c1c7c10 */ /* 0x000fc6000ffbe0ff */
[C---:B------:R-:W-:Y:S02]  /*0910*/  @!P3 LEA R16, P6, R14.reuse, UR21, 0x4 ;  /* 0x000000150e10bc11 */ /* 0x040fe4000f8c20ff */
[----:B------:R-:W-:Y:S02]  /*0920*/  IADD3.X R29, PT, PT, R29, UR31, RZ, P5, !PT ;  /* 0x0000001f1d1d7c10 */ /* 0x000fe4000affe4ff */
[C---:B------:R-:W-:Y:S02]  /*0930*/  @!P3 IADD3 R9, P5, PT, R14.reuse, UR19, RZ ;  /* 0x000000130e09bc10 */ /* 0x040fe4000ffbe0ff */
[----:B------:R-:W-:Y:S02]  /*0940*/  @!P3 LEA.HI.X R17, R14, UR24, R19, 0x4, P6 ;  /* 0x000000180e11bc11 */ /* 0x000fe4000b0f2413 */
[----:B0-----:R-:W-:Y:S01]  /*0950*/  @P4 IADD3 R10, P6, PT, R31, R28, RZ ;  /* 0x0000001c1f0a4210 */ /* 0x001fe20007fde0ff */
[----:B------:R-:W-:Y:S01]  /*0960*/  VOTEU.ANY UP0, P4 ;  /* 0x0000000000ff7886 */ /* 0x000fe20002000100 */
[----:B------:R-:W-:Y:S01]  /*0970*/  @!P3 IADD3.X R14, PT, PT, R19, UR34, RZ, P5, !PT ;  /* 0x00000022130ebc10 */ /* 0x000fe2000affe4ff */
[----:B------:R-:W-:Y:S01]  /*0980*/  UMOV UR29, 0x3f800000 ;  /* 0x3f800000001d7882 */ /* 0x000fe20000000000 */
[----:B------:R-:W-:Y:S01]  /*0990*/  @!P3 LEA R18, P5, R9, UR21, 0x4 ;  /* 0x000000150912bc11 */ /* 0x000fe2000f8a20ff */
[----:B------:R-:W-:-:S02]  /*09a0*/  @P4 IMAD.X R11, RZ, RZ, R29, P6 ;  /* 0x000000ffff0b4224 */ /* 0x000fc400030e061d */
[----:B------:R-:W-:Y:S01]  /*09b0*/  IMAD.U32 R21, RZ, RZ, UR19 ;  /* 0x00000013ff157e24 */ /* 0x000fe2000f8e00ff */
[----:B------:R-:W-:Y:S01]  /*09c0*/  @!P3 LEA.HI.X R19, R9, UR24, R14, 0x4, P5 ;  /* 0x000000180913bc11 */ /* 0x000fe2000a8f240e */
[----:B------:R-:W-:Y:S01]  /*09d0*/  @UP0 UIMAD UR7, UR34, 0x3, URZ ;  /* 0x00000003220708a4 */ /* 0x000fe2000f8e02ff */
[----:B------:R-:W-:Y:S01]  /*09e0*/  @P4 IADD3 R15, P5, P6, R28, UR30, R31 ;  /* 0x0000001e1c0f4c10 */ /* 0x000fe2000febe01f */
[----:B------:R-:W-:-:S03]  /*09f0*/  @P4 IMAD.WIDE.U32 R10, R21, 0x3, R10 ;  /* 0x00000003150a4825 */ /* 0x000fc600078e000a */
[----:B------:R-:W-:Y:S01]  /*0a00*/  @P4 IADD3.X R22, PT, PT, R29, UR31, RZ, P5, P6 ;  /* 0x0000001f1d164c10 */ /* 0x000fe2000afec4ff */
[----:B------:R-:W-:Y:S01]  /*0a10*/  @P4 VIADD R9, R11, UR7 ;  /* 0x000000070b094c36 */ /* 0x000fe20008000000 */
[C---:B------:R-:W-:Y:S02]  /*0a20*/  @P4 LEA R24, P5, R15.reuse, UR22, 0x3 ;  /* 0x000000160f184c11 */ /* 0x040fe4000f8a18ff */
[----:B------:R-:W-:Y:S02]  /*0a30*/  @P4 LEA R14, P6, R10, UR22, 0x3 ;  /* 0x000000160a0e4c11 */ /* 0x000fe4000f8c18ff */
[----:B------:R-:W-:Y:S02]  /*0a40*/  @P4 LEA.HI.X R25, R15, UR23, R22, 0x3, P5 ;  /* 0x000000170f194c11 */ /* 0x000fe4000a8f1c16 */
[----:B------:R-:W-:Y:S02]  /*0a50*/  ISETP.GE.U32.AND P5, PT, R20, UR28, PT ;  /* 0x0000001c14007c0c */ /* 0x000fe4000bfa6070 */
[----:B------:R-:W-:-:S02]  /*0a60*/  @!P4 CS2R R20, SRZ ;  /* 0x000000000014c805 */ /* 0x000fc4000001ff00 */
[----:B------:R-:W-:Y:S02]  /*0a70*/  @P4 LEA.HI.X R15, R10, UR23, R9, 0x3, P6 ;  /* 0x000000170a0f4c11 */ /* 0x000fe4000b0f1c09 */
[----:B------:R-:W-:Y:S02]  /*0a80*/  @!P4 CS2R R22, SRZ ;  /* 0x000000000016c805 */ /* 0x000fe4000001ff00 */
[----:B--2---:R-:W-:Y:S02]  /*0a90*/  @P1 R2UR UR29, R8 ;  /* 0x00000000081d12ca */ /* 0x004fe400000e0000 */
[----:B------:R-:W-:-:S06]  /*0aa0*/  @!P2 CS2R R6, SRZ ;  /* 0x000000000006a805 */ /* 0x000fcc000001ff00 */
[--C-:B---3--:R-:W-:Y:S02]  /*0ab0*/  SHF.R.U64 R41, R6, 0x10, R7.reuse ;  /* 0x0000001006297819 */ /* 0x108fe40000001207 */
[----:B------:R-:W-:Y:S02]  /*0ac0*/  SHF.R.U32.HI R34, RZ, 0x10, R7 ;  /* 0x00000010ff227819 */ /* 0x000fe40000011607 */
[--C-:B------:R-:W-:Y:S02]  /*0ad0*/  SHF.R.U64 R43, R4, 0x10, R5.reuse ;  /* 0x00000010042b7819 */ /* 0x100fe40000001205 */
[----:B------:R-:W-:Y:S01]  /*0ae0*/  SHF.R.U32.HI R35, RZ, 0x10, R5 ;  /* 0x00000010ff237819 */ /* 0x000fe20000011605 */
[----:B------:R-:W-:Y:S02]  /*0af0*/  IMAD.U32 R38, R6, 0x10000, RZ ;  /* 0x0001000006267824 */ /* 0x000fe400078e00ff */
[----:B------:R-:W-:Y:S02]  /*0b00*/  IMAD.U32 R39, R7, 0x10000, RZ ;  /* 0x0001000007277824 */ /* 0x000fe400078e00ff */
[----:B------:R-:W-:-:S02]  /*0b10*/  IMAD.U32 R41, R41, 0x10000, RZ ;  /* 0x0001000029297824 */ /* 0x000fc400078e00ff */
[----:B------:R-:W-:Y:S02]  /*0b20*/  IMAD.U32 R34, R34, 0x10000, RZ ;  /* 0x0001000022227824 */ /* 0x000fe400078e00ff */
[----:B------:R-:W-:Y:S02]  /*0b30*/  IMAD.U32 R40, R4, 0x10000, RZ ;  /* 0x0001000004287824 */ /* 0x000fe400078e00ff */
[----:B------:R-:W-:Y:S02]  /*0b40*/  IMAD.U32 R44, R5, 0x10000, RZ ;  /* 0x00010000052c7824 */ /* 0x000fe400078e00ff */
[----:B------:R-:W-:Y:S02]  /*0b50*/  IMAD.U32 R43, R43, 0x10000, RZ ;  /* 0x000100002b2b7824 */ /* 0x000fe400078e00ff */
[----:B------:R-:W-:Y:S02]  /*0b60*/  IMAD.U32 R35, R35, 0x10000, RZ ;  /* 0x0001000023237824 */ /* 0x000fe400078e00ff */
        /* <DEDUP_REMOVED lines=8> */
[----:B------:R0:W-:Y:S04]  /*0bf0*/  @!P3 STG.E.128 desc[UR26][R16.64], R4 ;  /* 0x000000041000b986 */ /* 0x0001e8000c101d1a */
[----:B------:R1:W-:Y:S04]  /*0c00*/  @!P3 STG.E.128 desc[UR26][R18.64], R8 ;  /* 0x000000081200b986 */ /* 0x0003e8000c101d1a */
[----:B------:R2:W3:Y:S04]  /*0c10*/  @P4 LDG.E.64 R20, desc[UR26][R24.64] ;  /* 0x0000001a18144981 */ /* 0x0004e8000c1e1b00 */
[----:B------:R1:W3:Y:S01]  /*0c20*/  @P4 LDG.E.64 R22, desc[UR26][R14.64] ;  /* 0x0000001a0e164981 */ /* 0x0002e2000c1e1b00 */
[----:B------:R-:W-:Y:S01]  /*0c30*/  ISETP.GE.U32.OR P1, PT, R33, UR25, P5 ;  /* 0x0000001921007c0c */ /* 0x000fe2000af26470 */
[----:B------:R-:W-:-:S12]  /*0c40*/  VIADD R27, R37, 0x3 ;  /* 0x00000003251b7836 */ /* 0x000fd80000000000 */
[----:B------:R-:W-:-:S04]  /*0c50*/  @!P1 IADD3 R30, P2, PT, R33, R28, RZ ;  /* 0x0000001c211e9210 */ /* 0x000fc80007f5e0ff */
[----:B------:R-:W-:Y:S01]  /*0c60*/  @!P1 LEA R26, P3, R30, UR21, 0x4 ;  /* 0x000000151e1a9c11 */ /* 0x000fe2000f8620ff */
[----:B------:R-:W-:Y:S01]  /*0c70*/  @!P1 IMAD.X R45, RZ, RZ, R29, P2 ;  /* 0x000000ffff2d9224 */ /* 0x000fe200010e061d */
[----:B------:R-:W-:-:S04]  /*0c80*/  ISETP.GE.U32.AND P2, PT, R27, UR28, PT ;  /* 0x0000001c1b007c0c */ /* 0x000fc8000bf46070 */
[----:B------:R-:W-:Y:S01]  /*0c90*/  @!P1 LEA.HI.X R27, R30, UR24, R45, 0x4, P3 ;  /* 0x000000181e1b9c11 */ /* 0x000fe200098f242d */
[----:B------:R-:W-:Y:S01]  /*0ca0*/  VIADD R30, R0, 0x1d ;  /* 0x0000001d001e7836 */ /* 0x000fe20000000000 */
[----:B------:R-:W-:-:S04]  /*0cb0*/  @!P0 CS2R R12, SRZ ;  /* 0x00000000000c8805 */ /* 0x000fc8000001ff00 */
[----:B------:R-:W-:Y:S02]  /*0cc0*/  LOP3.LUT R30, R30, 0x1f, RZ, 0xc0, !PT ;  /* 0x0000001f1e1e7812 */ /* 0x000fe400078ec0ff */
[----:B0-----:R-:W-:Y:S02]  /*0cd0*/  @!P1 IADD3 R16, P0, P3, R28, UR19, R33 ;  /* 0x000000131c109c10 */ /* 0x001fe4000fb1e021 */
[----:B------:R-:W-:Y:S02]  /*0ce0*/  ISETP.LT.U32.AND P2, PT, R30, UR25, !P2 ;  /* 0x000000191e007c0c */ /* 0x000fe4000d741070 */
[C-C-:B----4-:R-:W-:Y:S02]  /*0cf0*/  SHF.R.U64 R48, R12.reuse, 0x10, R13.reuse ;  /* 0x000000100c307819 */ /* 0x150fe4000000120d */
[----:B------:R-:W-:Y:S02]  /*0d00*/  SHF.R.U32.HI R33, RZ, 0x10, R13 ;  /* 0x00000010ff217819 */ /* 0x000fe4000001160d */
[----:B------:R-:W-:Y:S01]  /*0d10*/  @!P1 IADD3.X R17, PT, PT, R29, UR34, RZ, P0, P3 ;  /* 0x000000221d119c10 */ /* 0x000fe200087e64ff */
[----:B------:R-:W-:Y:S01]  /*0d20*/  IMAD.U32 R45, R12, 0x10000, RZ ;  /* 0x000100000c2d7824 */ /* 0x000fe200078e00ff */
[----:B--2---:R-:W-:Y:S01]  /*0d30*/  @!P1 LEA R24, P0, R16, UR21, 0x4 ;  /* 0x0000001510189c11 */ /* 0x004fe2000f8020ff */
[----:B------:R-:W-:-:S02]  /*0d40*/  IMAD.U32 R32, R13, 0x10000, RZ ;  /* 0x000100000d207824 */ /* 0x000fc400078e00ff */
[----:B------:R-:W-:Y:S02]  /*0d50*/  IMAD.U32 R48, R48, 0x10000, RZ ;  /* 0x0001000030307824 */ /* 0x000fe400078e00ff */
[----:B------:R-:W-:Y:S01]  /*0d60*/  IMAD.U32 R33, R33, 0x10000, RZ ;  /* 0x0001000021217824 */ /* 0x000fe200078e00ff */
[----:B------:R-:W-:Y:S01]  /*0d70*/  @!P1 LEA.HI.X R25, R16, UR24, R17, 0x4, P0 ;  /* 0x0000001810199c11 */ /* 0x000fe200080f2411 */
[----:B------:R-:W-:Y:S01]  /*0d80*/  FMUL R12, R45, UR29 ;  /* 0x0000001d2d0c7c20 */ /* 0x000fe20008400000 */
[--C-:B------:R-:W-:Y:S01]  /*0d90*/  SHF.R.U64 R50, R2, 0x10, R3.reuse ;  /* 0x0000001002327819 */ /* 0x100fe20000001203 */
[----:B-1----:R-:W-:Y:S01]  /*0da0*/  FMUL R14, R32, UR29 ;  /* 0x0000001d200e7c20 */ /* 0x002fe20008400000 */
[----:B------:R-:W-:Y:S01]  /*0db0*/  SHF.R.U32.HI R47, RZ, 0x10, R3 ;  /* 0x00000010ff2f7819 */ /* 0x000fe20000011603 */
[----:B------:R-:W-:Y:S01]  /*0dc0*/  FMUL R13, R48, UR29 ;  /* 0x0000001d300d7c20 */ /* 0x000fe20008400000 */
[----:B------:R-:W-:Y:S01]  /*0dd0*/  FMUL R15, R33, UR29 ;  /* 0x0000001d210f7c20 */ /* 0x000fe20008400000 */
[----:B------:R-:W-:Y:S01]  /*0de0*/  IADD3 R28, P0, P3, R30, UR30, R28 ;  /* 0x0000001e1e1c7c10 */ /* 0x000fe2000fb1e01c */
[----:B------:R-:W-:Y:S01]  /*0df0*/  VOTEU.ANY UP0, P2 ;  /* 0x0000000000ff7886 */ /* 0x000fe20001000100 */
[----:B------:R-:W-:-:S02]  /*0e00*/  IMAD.U32 R49, R2, 0x10000, RZ ;  /* 0x0001000002317824 */ /* 0x000fc400078e00ff */
[----:B------:R-:W-:Y:S01]  /*0e10*/  IMAD.U32 R46, R3, 0x10000, RZ ;  /* 0x00010000032e7824 */ /* 0x000fe200078e00ff */
[----:B------:R-:W-:Y:S01]  /*0e20*/  IADD3.X R29, PT, PT, RZ, UR31, R29, P0, P3 ;  /* 0x0000001fff1d7c10 */ /* 0x000fe200087e641d */
[----:B------:R-:W-:Y:S01]  /*0e30*/  IMAD.U32 R50, R50, 0x10000, RZ ;  /* 0x0001000032327824 */ /* 0x000fe200078e00ff */
[----:B------:R0:W-:Y:S01]  /*0e40*/  @!P1 STG.E.128 desc[UR26][R26.64], R12 ;  /* 0x0000000c1a009986 */ /* 0x0001e2000c101d1a */
[----:B------:R-:W-:Y:S01]  /*0e50*/  IMAD.U32 R47, R47, 0x10000, RZ ;  /* 0x000100002f2f7824 */ /* 0x000fe200078e00ff */
[----:B------:R-:W-:Y:S01]  /*0e60*/  @P2 IADD3 R2, P0, PT, R28, UR30, RZ ;  /* 0x0000001e1c022c10 */ /* 0x000fe2000ff1e0ff */
[----:B------:R-:W-:Y:S01]  /*0e70*/  FMUL R16, R49, UR29 ;  /* 0x0000001d31107c20 */ /* 0x000fe20008400000 */
[----:B------:R-:W-:Y:S01]  /*0e80*/  FMUL R18, R46, UR29 ;  /* 0x0000001d2e127c20 */ /* 0x000fe20008400000 */
[----:B------:R-:W-:Y:S01]  /*0e90*/  FMUL R17, R50, UR29 ;  /* 0x0000001d32117c20 */ /* 0x000fe20008400000 */
[----:B------:R-:W-:Y:S01]  /*0ea0*/  FMUL R19, R47, UR29 ;  /* 0x0000001d2f137c20 */ /* 0x000fe20008400000 */
[----:B------:R-:W-:Y:S01]  /*0eb0*/  @UP0 UIMAD UR7, UR34, 0x3, URZ ;  /* 0x00000003220708a4 */ /* 0x000fe2000f8e02ff */
[----:B------:R-:W-:-:S03]  /*0ec0*/  @P2 IADD3.X R3, PT, PT, R29, UR31, RZ, P0, !PT ;  /* 0x0000001f1d032c10 */ /* 0x000fc600087fe4ff */
[----:B------:R1:W-:Y:S01]  /*0ed0*/  @!P1 STG.E.128 desc[UR26][R24.64], R16 ;  /* 0x0000001018009986 */ /* 0x0003e2000c101d1a */
[----:B0-----:R-:W-:Y:S01]  /*0ee0*/  IMAD.U32 R27, RZ, RZ, UR19 ;  /* 0x00000013ff1b7e24 */ /* 0x001fe2000f8e00ff */
[----:B------:R-:W-:-:S03]  /*0ef0*/  @P2 LEA R26, P0, R2, UR22, 0x3 ;  /* 0x00000016021a2c11 */ /* 0x000fc6000f8018ff */
[----:B------:R-:W-:Y:S01]  /*0f00*/  @P2 IMAD.WIDE.U32 R28, R27, 0x3, R28 ;  /* 0x000000031b1c2825 */ /* 0x000fe200078e001c */
[----:B------:R-:W-:Y:S02]  /*0f10*/  @P2 LEA.HI.X R27, R2, UR23, R3, 0x3, P0 ;  /* 0x00000017021b2c11 */ /* 0x000fe400080f1c03 */
[----:B------:R-:W-:Y:S02]  /*0f20*/  @!P2 CS2R R2, SRZ ;  /* 0x000000000002a805 */ /* 0x000fe4000001ff00 */
[----:B------:R-:W-:Y:S01]  /*0f30*/  ISETP.GE.U32.AND P1, PT, R36, UR28, PT ;  /* 0x0000001c24007c0c */ /* 0x000fe2000bf26070 */
[----:B-1----:R-:W-:Y:S01]  /*0f40*/  @P2 VIADD R25, R29, UR7 ;  /* 0x000000071d192c36 */ /* 0x002fe20008000000 */
[----:B------:R-:W-:Y:S02]  /*0f50*/  @P2 LEA R24, P0, R28, UR22, 0x3 ;  /* 0x000000161c182c11 */ /* 0x000fe4000f8018ff */
[----:B------:R0:W5:Y:S01]  /*0f60*/  @P2 LDG.E.64 R2, desc[UR26][R26.64] ;  /* 0x0000001a1a022981 */ /* 0x000162000c1e1b00 */
[----:B------:R-:W-:-:S02]  /*0f70*/  FMNMX3 R36, |R38|, RZ, |R41|, !PT ;  /* 0x000000ff26247276 */ /* 0x000fc40007800629 */
[----:B------:R-:W-:Y:S02]  /*0f80*/  @P2 LEA.HI.X R25, R28, UR23, R25, 0x3, P0 ;  /* 0x000000171c192c11 */ /* 0x000fe400080f1c19 */
[----:B------:R-:W-:Y:S02]  /*0f90*/  @!P2 CS2R R28, SRZ ;  /* 0x00000000001ca805 */ /* 0x000fe4000001ff00 */
[----:B------:R-:W-:Y:S01]  /*0fa0*/  FMNMX3 R36, |R39|, R36, |R34|, !PT ;  /* 0x0000002427247276 */ /* 0x000fe20007800622 */
[----:B------:R-:W-:Y:S02]  /*0fb0*/  IMAD.IADD R37, R37, 0x1, R42 ;  /* 0x0000000125257824 */ /* 0x000fe400078e022a */
[----:B------:R-:W-:Y:S01]  /*0fc0*/  FADD R39, RZ, R39 ;  /* 0x00000027ff277221 */ /* 0x000fe20000000000 */
[----:B0-----:R-:W-:Y:S01]  /*0fd0*/  FADD R26, RZ, R41 ;  /* 0x00000029ff1a7221 */ /* 0x001fe20000000000 */
[----:B------:R0:W5:Y:S01]  /*0fe0*/  @P2 LDG.E.64 R28, desc[UR26][R24.64] ;  /* 0x0000001a181c2981 */ /* 0x000162000c1e1b00 */
[----:B------:R-:W-:Y:S01]  /*0ff0*/  FADD R27, RZ, R38 ;  /* 0x00000026ff1b7221 */ /* 0x000fe20000000000 */
[----:B------:R-:W-:Y:S01]  /*1000*/  FMNMX3 R36, |R40|, R36, |R43|, !PT ;  /* 0x0000002428247276 */ /* 0x000fe2000780062b */
[----:B------:R-:W-:-:S02]  /*1010*/  FADD R38, R44, R39 ;  /* 0x000000272c267221 */ /* 0x000fc40000000000 */
[----:B------:R-:W-:Y:S01]  /*1020*/  FADD R52, R40, R27 ;  /* 0x0000001b28347221 */ /* 0x000fe20000000000 */
[----:B------:R-:W-:Y:S01]  /*1030*/  FMNMX3 R36, |R44|, R36, |R35|, !PT ;  /* 0x000000242c247276 */ /* 0x000fe20007800623 */
[----:B0-----:R-:W-:Y:S01]  /*1040*/  FADD R24, R43, R26 ;  /* 0x0000001a2b187221 */ /* 0x001fe20000000000 */
[C---:B------:R-:W-:Y:S01]  /*1050*/  VIADD R26, R37.reuse, 0x1 ;  /* 0x00000001251a7836 */ /* 0x040fe20000000000 */
[----:B------:R-:W-:Y:S01]  /*1060*/  LOP3.LUT R25, R37, 0x1f, RZ, 0xc0, !PT ;  /* 0x0000001f25197812 */ /* 0x000fe200078ec0ff */
[----:B------:R-:W-:Y:S01]  /*1070*/  FADD R37, RZ, R32 ;  /* 0x00000020ff257221 */ /* 0x000fe20000000000 */
[--C-:B------:R-:W-:Y:S02]  /*1080*/  FADD R27, RZ, R48.reuse ;  /* 0x00000030ff1b7221 */ /* 0x100fe40000000000 */
[----:B------:R-:W-:Y:S01]  /*1090*/  LOP3.LUT R39, R26, 0x1f, RZ, 0xc0, !PT ;  /* 0x0000001f1a277812 */ /* 0x000fe200078ec0ff */
[----:B------:R-:W-:Y:S01]  /*10a0*/  FADD R54, R46, R37 ;  /* 0x000000252e367221 */ /* 0x000fe20000000000 */
[----:B------:R-:W-:Y:S01]  /*10b0*/  FMNMX3 R26, |R45|, R36, |R48|, !PT ;  /* 0x000000242d1a7276 */ /* 0x000fe20007800630 */
[----:B------:R-:W-:Y:S01]  /*10c0*/  FADD R48, R50, R27 ;  /* 0x0000001b32307221 */ /* 0x000fe20000000000 */
[----:B------:R-:W0:Y:S01]  /*10d0*/  SHFL.IDX PT, R38, R38, R25, 0x1f ;  /* 0x00001f1926267589 */ /* 0x000e2200000e0000 */
[----:B------:R-:W-:-:S03]  /*10e0*/  FADD R36, RZ, R45 ;  /* 0x0000002dff247221 */ /* 0x000fc60000000000 */
[----:B------:R0:W1:Y:S01]  /*10f0*/  SHFL.IDX PT, R37, R24, R25, 0x1f ;  /* 0x00001f1918257589 */ /* 0x00006200000e0000 */
[----:B------:R-:W-:-:S03]  /*1100*/  FADD R44, R49, R36 ;  /* 0x00000024312c7221 */ /* 0x000fc60000000000 */
[----:B------:R-:W2:Y:S01]  /*1110*/  SHFL.IDX PT, R27, R48, R39, 0x1f ;  /* 0x00001f27301b7589 */ /* 0x000ea200000e0000 */
[----:B------:R-:W-:-:S03]  /*1120*/  FADD R34, RZ, R34 ;  /* 0x00000022ff227221 */ /* 0x000fc60000000000 */
[----:B------:R-:W4:Y:S01]  /*1130*/  SHFL.IDX PT, R52, R52, R25, 0x1f ;  /* 0x00001f1934347589 */ /* 0x000f2200000e0000 */
[----:B------:R-:W-:Y:S01]  /*1140*/  UIMAD UR6, UR6, UR16, URZ ;  /* 0x00000010060672a4 */ /* 0x000fe2000f8e02ff */
[----:B------:R-:W-:Y:S02]  /*1150*/  FADD R34, R35, R34 ;  /* 0x0000002223227221 */ /* 0x000fe40000000000 */
[----:B------:R-:W4:Y:S01]  /*1160*/  SHFL.IDX PT, R44, R44, R39, 0x1f ;  /* 0x00001f272c2c7589 */ /* 0x000f2200000e0000 */
[----:B------:R-:W-:-:S03]  /*1170*/  UIMAD.WIDE.U32 UR8, UR20, UR16, URZ ;  /* 0x00000010140872a5 */ /* 0x000fc6000f8e00ff */
[----:B------:R-:W4:Y:S01]  /*1180*/  SHFL.IDX PT, R51, R54, R39, 0x1f ;  /* 0x00001f2736337589 */ /* 0x000f2200000e0000 */
[----:B------:R-:W-:Y:S01]  /*1190*/  UIMAD UR7, UR20, UR17, UR6 ;  /* 0x00000011140772a4 */ /* 0x000fe2000f8e0206 */
[----:B------:R-:W-:Y:S01]  /*11a0*/  SHF.R.U32.HI R43, RZ, 0x5, R42 ;  /* 0x00000005ff2b7819 */ /* 0x000fe2000001162a */
[----:B------:R-:W4:Y:S01]  /*11b0*/  LDCU.64 UR16, c[0x0][0x3b8] ;  /* 0x00007700ff1077ac */ /* 0x000f220008000a00 */
[----:B------:R3:W3:Y:S01]  /*11c0*/  SHFL.IDX PT, R34, R34, R25, 0x1f ;  /* 0x00001f1922227589 */ /* 0x0006e200000e0000 */
[----:B------:R-:W-:Y:S01]  /*11d0*/  FMNMX3 R26, |R32|, R26, |R33|, !PT ;  /* 0x0000001a201a7276 */ /* 0x000fe20007800621 */
[----:B0-----:R-:W-:Y:S01]  /*11e0*/  FADD R24, RZ, R38 ;  /* 0x00000026ff187221 */ /* 0x001fe20000000000 */
[----:B------:R-:W-:Y:S02]  /*11f0*/  IMAD.SHL.U32 R41, R43, 0x4, RZ ;  /* 0x000000042b297824 */ /* 0x000fe400078e00ff */
[----:B-1----:R-:W-:Y:S01]  /*1200*/  FADD R38, RZ, R37 ;  /* 0x00000025ff267221 */ /* 0x002fe20000000000 */
[----:B------:R-:W-:Y:S01]  /*1210*/  FMNMX3 R26, |R49|, R26, |R50|, !PT ;  /* 0x0000001a311a7276 */ /* 0x000fe20007800632 */
[----:B------:R-:W-:Y:S01]  /*1220*/  USHF.L.U32 UR6, UR8, 0x7, URZ ;  /* 0x0000000708067899 */ /* 0x000fe200080006ff */
[----:B------:R-:W-:Y:S01]  /*1230*/  VIADD R35, R41, 0x3 ;  /* 0x0000000329237836 */ /* 0x000fe20000000000 */
[----:B------:R-:W-:Y:S01]  /*1240*/  UIADD3 UR7, UPT, UPT, UR9, UR7, URZ ;  /* 0x0000000709077290 */ /* 0x000fe2000fffe0ff */
[----:B------:R-:W-:Y:S01]  /*1250*/  ISETP.GE.U32.OR P1, PT, R31, UR25, P1 ;  /* 0x000000191f007c0c */ /* 0x000fe20008f26470 */
[----:B--2---:R-:W-:Y:S01]  /*1260*/  FADD R38, R27, R38 ;  /* 0x000000261b267221 */ /* 0x004fe20000000000 */
[----:B------:R-:W-:Y:S01]  /*1270*/  FMNMX3 R26, |R46|, R26, |R47|, !PT ;  /* 0x0000001a2e1a7276 */ /* 0x000fe2000780062f */
[----:B------:R-:W-:Y:S01]  /*1280*/  FADD R40, RZ, R33 ;  /* 0x00000021ff287221 */ /* 0x000fe20000000000 */
[----:B------:R-:W-:-:S02]  /*1290*/  ULEA UR6, UP0, UR4, UR6, 0x6 ;  /* 0x0000000604067291 */ /* 0x000fc4000f8030ff */
[----:B------:R-:W-:Y:S01]  /*12a0*/  USHF.L.U64.HI UR8, UR8, 0x7, UR7 ;  /* 0x0000000708087899 */ /* 0x000fe20008010207 */
[----:B------:R-:W-:Y:S01]  /*12b0*/  ISETP.GE.U32.AND P0, PT, R35, UR28, PT ;  /* 0x0000001c23007c0c */ /* 0x000fe2000bf06070 */
[----:B------:R-:W-:Y:S02]  /*12c0*/  UIMAD UR13, UR13, -0x3f, URZ ;  /* 0xffffffc10d0d78a4 */ /* 0x000fe4000f8e02ff */
[----:B------:R-:W-:Y:S01]  /*12d0*/  UIMAD.WIDE.U32 UR14, UR12, -0x3f, UR14 ;  /* 0xffffffc10c0e78a5 */ /* 0x000fe2000f8e000e */
[----:B------:R-:W-:Y:S01]  /*12e0*/  FADD R36, R47, R40 ;  /* 0x000000282f247221 */ /* 0x000fe20000000000 */
[----:B----4-:R-:W-:Y:S01]  /*12f0*/  FADD R35, RZ, R52 ;  /* 0x00000034ff237221 */ /* 0x010fe20000000000 */
[----:B------:R-:W-:Y:S02]  /*1300*/  ULEA.HI.X UR4, UR4, UR8, UR5, 0x6, UP0 ;  /* 0x0000000804047291 */ /* 0x000fe400080f3405 */
[----:B------:R-:W-:Y:S02]  /*1310*/  ULEA UR10, UP1, UR6, UR10, 0x2 ;  /* 0x0000000a060a7291 */ /* 0x000fe4000f8210ff */
[----:B------:R-:W-:-:S02]  /*1320*/  UIADD3 UR12, UPT, UPT, UR15, -UR12, UR13 ;  /* 0x8000000c0f0c7290 */ /* 0x000fc4000fffe00d */
[----:B------:R-:W-:Y:S01]  /*1330*/  ULEA UR16, UP0, UR14, UR16, 0x2 ;  /* 0x000000100e107291 */ /* 0x000fe2000f8010ff */
[----:B------:R-:W-:Y:S01]  /*1340*/  FADD R44, R44, R35 ;  /* 0x000000232c2c7221 */ /* 0x000fe20000000000 */
[----:B------:R-:W-:Y:S01]  /*1350*/  FADD R51, R51, R24 ;  /* 0x0000001833337221 */ /* 0x000fe20000000000 */
[----:B------:R-:W-:Y:S01]  /*1360*/  IADD3 R35, PT, PT, R41, 0x2, R42 ;  /* 0x0000000229237810 */ /* 0x000fe20007ffe02a */
[----:B------:R0:W1:Y:S01]  /*1370*/  SHFL.IDX PT, R36, R36, R39, 0x1f ;  /* 0x00001f2724247589 */ /* 0x00006200000e0000 */
[----:B------:R-:W-:Y:S01]  /*1380*/  ULEA.HI.X UR4, UR6, UR11, UR4, 0x2, UP1 ;  /* 0x0000000b06047291 */ /* 0x000fe200088f1404 */
[----:B------:R-:W-:Y:S01]  /*1390*/  BSSY.RECONVERGENT B0, `(.L_x_28618) ;  /* 0x000002c000007945 */ /* 0x000fe20003800200 */
[----:B------:R-:W-:Y:S01]  /*13a0*/  ULEA.HI.X UR12, UR14, UR17, UR12, 0x2, UP0 ;  /* 0x000000110e0c7291 */ /* 0x000fe200080f140c */
[----:B------:R-:W-:Y:S01]  /*13b0*/  IMAD.SHL.U32 R43, R43, 0x8, RZ ;  /* 0x000000082b2b7824 */ /* 0x000fe200078e00ff */
[----:B------:R-:W-:Y:S01]  /*13c0*/  LOP3.LUT R35, R35, 0x1f, RZ, 0xc0, !PT ;  /* 0x0000001f23237812 */ /* 0x000fe200078ec0ff */
[C---:B---3--:R-:W-:Y:S01]  /*13d0*/  IMAD.U32 R25, R20.reuse, 0x10000, RZ ;  /* 0x0001000014197824 */ /* 0x048fe200078e00ff */
[--C-:B------:R-:W-:Y:S01]  /*13e0*/  SHF.R.U64 R20, R20, 0x10, R21.reuse ;  /* 0x0000001014147819 */ /* 0x100fe20000001215 */
[----:B------:R-:W-:Y:S01]  /*13f0*/  IMAD.U32 R32, R21, 0x10000, RZ ;  /* 0x0001000015207824 */ /* 0x000fe200078e00ff */
[----:B------:R-:W-:Y:S01]  /*1400*/  SHF.R.U32.HI R37, RZ, 0x10, R21 ;  /* 0x00000010ff257819 */ /* 0x000fe20000011615 */
[----:B------:R-:W-:-:S02]  /*1410*/  IMAD.U32 R27, R22, 0x10000, RZ ;  /* 0x00010000161b7824 */ /* 0x000fc400078e00ff */
[----:B------:R-:W-:Y:S01]  /*1420*/  IMAD.U32 R21, R20, 0x10000, RZ ;  /* 0x0001000014157824 */ /* 0x000fe200078e00ff */
[--C-:B------:R-:W-:Y:S01]  /*1430*/  SHF.R.U64 R22, R22, 0x10, R23.reuse ;  /* 0x0000001016167819 */ /* 0x100fe20000001217 */
[----:B------:R-:W-:Y:S01]  /*1440*/  IMAD.U32 R37, R37, 0x10000, RZ ;  /* 0x0001000025257824 */ /* 0x000fe200078e00ff */
[----:B------:R-:W-:Y:S02]  /*1450*/  SHF.R.U32.HI R46, RZ, 0x10, R23 ;  /* 0x00000010ff2e7819 */ /* 0x000fe40000011617 */
[----:B------:R-:W-:Y:S01]  /*1460*/  FMNMX3 R20, |R25|, R26, |R21|, !PT ;  /* 0x0000001a19147276 */ /* 0x000fe20007800615 */
[----:B------:R-:W-:Y:S02]  /*1470*/  IMAD.U32 R33, R23, 0x10000, RZ ;  /* 0x0001000017217824 */ /* 0x000fe400078e00ff */
[----:B------:R-:W-:Y:S01]  /*1480*/  IMAD.U32 R23, R22, 0x10000, RZ ;  /* 0x0001000016177824 */ /* 0x000fe200078e00ff */
[----:B------:R-:W-:Y:S01]  /*1490*/  FMNMX3 R20, |R32|, R20, |R37|, !PT ;  /* 0x0000001420147276 */ /* 0x000fe20007800625 */
[----:B------:R-:W-:Y:S01]  /*14a0*/  FADD R50, RZ, R25 ;  /* 0x00000019ff327221 */ /* 0x000fe20000000000 */
[----:B------:R-:W-:Y:S01]  /*14b0*/  FADD R48, RZ, R21 ;  /* 0x00000015ff307221 */ /* 0x000fe20000000000 */
[----:B------:R-:W-:-:S02]  /*14c0*/  IMAD.U32 R46, R46, 0x10000, RZ ;  /* 0x000100002e2e7824 */ /* 0x000fc400078e00ff */
[----:B------:R-:W-:Y:S01]  /*14d0*/  FMUL R24, R25, UR29 ;  /* 0x0000001d19187c20 */ /* 0x000fe20008400000 */
[----:B0-----:R-:W-:Y:S01]  /*14e0*/  FMNMX3 R39, |R27|, R20, |R23|, !PT ;  /* 0x000000141b277276 */ /* 0x001fe20007800617 */
[----:B------:R-:W-:Y:S01]  /*14f0*/  FMUL R25, R21, UR29 ;  /* 0x0000001d15197c20 */ /* 0x000fe20008400000 */
[C---:B------:R-:W-:Y:S01]  /*1500*/  FADD R50, R27.reuse, R50 ;  /* 0x000000321b327221 */ /* 0x040fe20000000000 */
[----:B------:R-:W-:Y:S01]  /*1510*/  FMUL R20, R27, UR29 ;  /* 0x0000001d1b147c20 */ /* 0x000fe20008400000 */
[C---:B------:R-:W-:Y:S01]  /*1520*/  FADD R48, R23.reuse, R48 ;  /* 0x0000003017307221 */ /* 0x040fe20000000000 */
[----:B------:R-:W-:Y:S01]  /*1530*/  FMUL R21, R23, UR29 ;  /* 0x0000001d17157c20 */ /* 0x000fe20008400000 */
[----:B------:R-:W-:Y:S01]  /*1540*/  FMUL R26, R32, UR29 ;  /* 0x0000001d201a7c20 */ /* 0x000fe20008400000 */
[----:B------:R-:W-:Y:S01]  /*1550*/  FMUL R22, R33, UR29 ;  /* 0x0000001d21167c20 */ /* 0x000fe20008400000 */
[----:B------:R-:W-:Y:S01]  /*1560*/  FMUL R23, R46, UR29 ;  /* 0x0000001d2e177c20 */ /* 0x000fe20008400000 */
[----:B------:R-:W-:Y:S01]  /*1570*/  FMUL R27, R37, UR29 ;  /* 0x0000001d251b7c20 */ /* 0x000fe20008400000 */
[----:B-1----:R-:W-:Y:S06]  /*1580*/  @P1 BRA `(.L_x_28619) ;  /* 0x0000000000301947 */ /* 0x002fec0003800000 */
[----:B------:R-:W-:Y:S01]  /*1590*/  SHF.R.U32.HI R40, RZ, 0x2, R42 ;  /* 0x00000002ff287819 */ /* 0x000fe2000001162a */
[----:B------:R-:W-:-:S03]  /*15a0*/  IMAD.U32 R41, RZ, RZ, UR31 ;  /* 0x0000001fff297e24 */ /* 0x000fc6000f8e00ff */
[----:B------:R-:W-:Y:S01]  /*15b0*/  LOP3.LUT R45, R40, 0xf8, RZ, 0xc0, !PT ;  /* 0x000000f8282d7812 */ /* 0x000fe200078ec0ff */
[----:B------:R-:W-:-:S04]  /*15c0*/  IMAD.U32 R40, RZ, RZ, UR30 ;  /* 0x0000001eff287e24 */ /* 0x000fc8000f8e00ff */
[----:B------:R-:W-:-:S04]  /*15d0*/  IMAD.WIDE.U32 R40, R45, UR19, R40 ;  /* 0x000000132d287c25 */ /* 0x000fc8000f8e0028 */
[----:B------:R-:W-:-:S04]  /*15e0*/  IMAD R45, R45, UR34, RZ ;  /* 0x000000222d2d7c24 */ /* 0x000fc8000f8e02ff */
[----:B------:R-:W-:Y:S01]  /*15f0*/  IMAD.IADD R52, R41, 0x1, R45 ;  /* 0x0000000129347824 */ /* 0x000fe200078e022d */
[----:B------:R-:W-:-:S04]  /*1600*/  IADD3 R41, P2, P3, R31, UR30, R40 ;  /* 0x0000001e1f297c10 */ /* 0x000fc8000fb5e028 */
[----:B------:R-:W-:Y:S02]  /*1610*/  IADD3.X R52, PT, PT, RZ, UR31, R52, P2, P3 ;  /* 0x0000001fff347c10 */ /* 0x000fe400097e6434 */
[----:B------:R-:W-:-:S04]  /*1620*/  LEA R40, P2, R41, UR21, 0x4 ;  /* 0x0000001529287c11 */ /* 0x000fc8000f8420ff */
[----:B------:R-:W-:-:S05]  /*1630*/  LEA.HI.X R41, R41, UR24, R52, 0x4, P2 ;  /* 0x0000001829297c11 */ /* 0x000fca00090f2434 */
[----:B------:R0:W-:Y:S04]  /*1640*/  STG.E.128 desc[UR26][R40.64], R24 ;  /* 0x0000001828007986 */ /* 0x0001e8000c101d1a */
.L_x_28619:
[----:B------:R-:W-:Y:S05]  /*1650*/  BSYNC.RECONVERGENT B0 ;  /* 0x0000000000007941 */ /* 0x000fea0003800200 */
.L_x_28618:
[----:B------:R-:W-:Y:S04]  /*1660*/  BSSY.RECONVERGENT B0, `(.L_x_28620) ;  /* 0x0000010000007945 */ /* 0x000fe80003800200 */
[----:B------:R-:W-:Y:S05]  /*1670*/  @P1 BRA `(.L_x_28621) ;  /* 0x0000000000381947 */ /* 0x000fea0003800000 */
[----:B0-----:R-:W-:Y:S01]  /*1680*/  SHF.R.U32.HI R40, RZ, 0x2, R42 ;  /* 0x00000002ff287819 */ /* 0x001fe2000001162a */
[----:B------:R-:W-:-:S03]  /*1690*/  IMAD.U32 R41, RZ, RZ, UR31 ;  /* 0x0000001fff297e24 */ /* 0x000fc6000f8e00ff */
[----:B------:R-:W-:Y:S01]  /*16a0*/  LOP3.LUT R45, R40, 0xf8, RZ, 0xc0, !PT ;  /* 0x000000f8282d7812 */ /* 0x000fe200078ec0ff */
[----:B------:R-:W-:-:S04]  /*16b0*/  IMAD.U32 R40, RZ, RZ, UR30 ;  /* 0x0000001eff287e24 */ /* 0x000fc8000f8e00ff */
[----:B------:R-:W-:-:S04]  /*16c0*/  IMAD.WIDE.U32 R40, R45, UR19, R40 ;  /* 0x000000132d287c25 */ /* 0x000fc8000f8e0028 */
[----:B------:R-:W-:Y:S01]  /*16d0*/  IMAD R45, R45, UR34, RZ ;  /* 0x000000222d2d7c24 */ /* 0x000fe2000f8e02ff */
[----:B------:R-:W-:-:S03]  /*16e0*/  IADD3 R31, P1, P2, R31, UR30, R40 ;  /* 0x0000001e1f1f7c10 */ /* 0x000fc6000fa3e028 */
[----:B------:R-:W-:-:S05]  /*16f0*/  IMAD.IADD R45, R41, 0x1, R45 ;  /* 0x00000001292d7824 */ /* 0x000fca00078e022d */
[----:B------:R-:W-:Y:S02]  /*1700*/  IADD3.X R45, PT, PT, RZ, UR31, R45, P1, P2 ;  /* 0x0000001fff2d7c10 */ /* 0x000fe40008fe442d */
[----:B------:R-:W-:-:S04]  /*1710*/  IADD3 R31, P1, PT, R31, UR19, RZ ;  /* 0x000000131f1f7c10 */ /* 0x000fc8000ff3e0ff */
[----:B------:R-:W-:Y:S02]  /*1720*/  IADD3.X R52, PT, PT, R45, UR34, RZ, P1, !PT ;  /* 0x000000222d347c10 */ /* 0x000fe40008ffe4ff */
[----:B------:R-:W-:-:S04]  /*1730*/  LEA R40, P1, R31, UR21, 0x4 ;  /* 0x000000151f287c11 */ /* 0x000fc8000f8220ff */
[----:B------:R-:W-:-:S05]  /*1740*/  LEA.HI.X R41, R31, UR24, R52, 0x4, P1 ;  /* 0x000000181f297c11 */ /* 0x000fca00088f2434 */
[----:B------:R1:W-:Y:S04]  /*1750*/  STG.E.128 desc[UR26][R40.64], R20 ;  /* 0x0000001428007986 */ /* 0x0003e8000c101d1a */
.L_x_28621:
[----:B------:R-:W-:Y:S05]  /*1760*/  BSYNC.RECONVERGENT B0 ;  /* 0x0000000000007941 */ /* 0x000fea0003800200 */
.L_x_28620:
[----:B------:R-:W2:Y:S01]  /*1770*/  SHFL.IDX PT, R45, R48, R35, 0x1f ;  /* 0x00001f23302d7589 */ /* 0x000ea200000e0000 */
[----:B------:R-:W-:Y:S01]  /*1780*/  USHF.L.U32 UR5, UR19, 0x1, URZ ;  /* 0x0000000113057899 */ /* 0x000fe200080006ff */
[C---:B------:R-:W-:Y:S02]  /*1790*/  IMAD R49, R43.reuse, UR34, RZ ;  /* 0x000000222b317c24 */ /* 0x040fe4000f8e02ff */
[----:B------:R-:W-:Y:S01]  /*17a0*/  FADD R32, RZ, R32 ;  /* 0x00000020ff207221 */ /* 0x000fe20000000000 */
[----:B------:R-:W3:Y:S01]  /*17b0*/  SHFL.IDX PT, R31, R50, R35, 0x1f ;  /* 0x00001f23321f7589 */ /* 0x000ee200000e0000 */
[----:B01----:R-:W-:-:S04]  /*17c0*/  IMAD.WIDE.U32 R40, R43, UR19, RZ ;  /* 0x000000132b287c25 */ /* 0x003fc8000f8e00ff */
[----:B------:R-:W-:Y:S01]  /*17d0*/  FADD R47, RZ, R34 ;  /* 0x00000022ff2f7221 */ /* 0x000fe20000000000 */
[----:B------:R-:W-:Y:S01]  /*17e0*/  FADD R37, RZ, R37 ;  /* 0x00000025ff257221 */ /* 0x000fe20000000000 */
[----:B------:R-:W-:Y:S01]  /*17f0*/  FADD R34, R33, R32 ;  /* 0x0000002021227221 */ /* 0x000fe20000000000 */
[----:B------:R-:W-:Y:S01]  /*1800*/  IMAD.IADD R49, R41, 0x1, R49 ;  /* 0x0000000129317824 */ /* 0x000fe200078e0231 */
[----:B------:R-:W-:Y:S01]  /*1810*/  IADD3 R41, P1, PT, R40, UR5, RZ ;  /* 0x0000000528297c10 */ /* 0x000fe2000ff3e0ff */
[----:B------:R-:W-:Y:S01]  /*1820*/  FADD R52, R36, R47 ;  /* 0x0000002f24347221 */ /* 0x000fe20000000000 */
[----:B------:R-:W-:Y:S01]  /*1830*/  USHF.L.U64.HI UR6, UR19, 0x1, UR34 ;  /* 0x0000000113067899 */ /* 0x000fe20008010222 */
[----:B------:R-:W-:Y:S01]  /*1840*/  FADD R36, R46, R37 ;  /* 0x000000252e247221 */ /* 0x000fe20000000000 */
[C---:B------:R-:W-:Y:S01]  /*1850*/  ISETP.GE.U32.OR P0, PT, R30.reuse, UR25, P0 ;  /* 0x000000191e007c0c */ /* 0x040fe20008706470 */
[----:B------:R-:W-:Y:S01]  /*1860*/  IMAD.U32 R40, RZ, RZ, UR19 ;  /* 0x00000013ff287e24 */ /* 0x000fe2000f8e00ff */
[----:B------:R-:W-:Y:S01]  /*1870*/  IADD3 R32, P3, P2, R30, UR5, R41 ;  /* 0x000000051e207c10 */ /* 0x000fe2000fa7e029 */
[----:B------:R-:W-:Y:S01]  /*1880*/  USHF.L.U64.HI UR7, UR32, 0x2, UR33 ;  /* 0x0000000220077899 */ /* 0x000fe20008010221 */
[----:B------:R-:W-:Y:S01]  /*1890*/  FMNMX3 R46, |R33|, R39, |R46|, !PT ;  /* 0x00000027212e7276 */ /* 0x000fe2000780062e */
[----:B------:R0:W1:Y:S01]  /*18a0*/  SHFL.IDX PT, R30, R34, R35, 0x1f ;  /* 0x00001f23221e7589 */ /* 0x00006200000e0000 */
[----:B------:R-:W-:Y:S01]  /*18b0*/  IMAD.U32 R33, RZ, RZ, UR19 ;  /* 0x00000013ff217e24 */ /* 0x000fe2000f8e00ff */
[----:B------:R-:W-:Y:S01]  /*18c0*/  SHF.R.U32.HI R43, RZ, 0x5, R42 ;  /* 0x00000005ff2b7819 */ /* 0x000fe2000001162a */
[----:B------:R-:W-:Y:S01]  /*18d0*/  BSSY.RECONVERGENT B0, `(.L_x_28622) ;  /* 0x00000d2000007945 */ /* 0x000fe20003800200 */
[----:B------:R-:W-:Y:S01]  /*18e0*/  IADD3.X R49, PT, PT, R49, UR6, RZ, P1, !PT ;  /* 0x0000000631317c10 */ /* 0x000fe20008ffe4ff */
[----:B--2---:R-:W-:Y:S01]  /*18f0*/  FADD R38, R38, R45 ;  /* 0x0000002d26267221 */ /* 0x004fe20000000000 */
[----:B------:R2:W4:Y:S01]  /*1900*/  SHFL.IDX PT, R41, R36, R35, 0x1f ;  /* 0x00001f2324297589 */ /* 0x00052200000e0000 */
[----:B------:R-:W-:Y:S01]  /*1910*/  LEA R32, P1, R33, R32, 0x1 ;  /* 0x0000002021207211 */ /* 0x000fe200078208ff */
[----:B------:R-:W-:Y:S01]  /*1920*/  IMAD.SHL.U32 R45, R43, 0x4, RZ ;  /* 0x000000042b2d7824 */ /* 0x000fe200078e00ff */
[----:B------:R-:W-:Y:S01]  /*1930*/  IADD3.X R37, PT, PT, RZ, UR6, R49, P3, P2 ;  /* 0x00000006ff257c10 */ /* 0x000fe20009fe4431 */
[----:B------:R-:W-:-:S02]  /*1940*/  IMAD.U32 R33, RZ, RZ, UR34 ;  /* 0x00000022ff217e24 */ /* 0x000fc4000f8e00ff */
[----:B---3--:R-:W-:Y:S01]  /*1950*/  FADD R44, R44, R31 ;  /* 0x0000001f2c2c7221 */ /* 0x008fe20000000000 */
[C---:B-----5:R-:W-:Y:S01]  /*1960*/  IMAD.U32 R31, R2.reuse, 0x10000, RZ ;  /* 0x00010000021f7824 */ /* 0x060fe200078e00ff */
[----:B------:R-:W-:Y:S01]  /*1970*/  SHF.R.U64 R39, R2, 0x10, R3 ;  /* 0x0000001002277819 */ /* 0x000fe20000001203 */
[----:B------:R-:W-:Y:S01]  /*1980*/  IMAD.U32 R2, R3, 0x10000, RZ ;  /* 0x0001000003027824 */ /* 0x000fe200078e00ff */
[----:B------:R-:W-:Y:S01]  /*1990*/  SHF.R.U32.HI R54, RZ, 0x10, R29 ;  /* 0x00000010ff367819 */ /* 0x000fe2000001161d */
[----:B0-----:R-:W-:Y:S01]  /*19a0*/  IMAD.U32 R34, R29, 0x10000, RZ ;  /* 0x000100001d227824 */ /* 0x001fe200078e00ff */
[----:B--2---:R-:W-:Y:S01]  /*19b0*/  SHF.R.U32.HI R36, RZ, 0x10, R3 ;  /* 0x00000010ff247819 */ /* 0x004fe20000011603 */
[----:B------:R-:W0:Y:S01]  /*19c0*/  S2R R49, SR_CgaCtaId ;  /* 0x0000000000317919 */ /* 0x000e220000008800 */
[----:B------:R-:W-:Y:S01]  /*19d0*/  IADD3 R3, PT, PT, R45, 0x3, R42 ;  /* 0x000000032d037810 */ /* 0x000fe20007ffe02a */
[----:B------:R-:W-:Y:S01]  /*19e0*/  IMAD.U32 R54, R54, 0x10000, RZ ;  /* 0x0001000036367824 */ /* 0x000fe200078e00ff */
[----:B------:R-:W-:Y:S01]  /*19f0*/  LEA.HI.X R37, R40, R37, R33, 0x1, P1 ;  /* 0x0000002528257211 */ /* 0x000fe200008f0c21 */
[----:B------:R-:W-:Y:S01]  /*1a00*/  IMAD.U32 R36, R36, 0x10000, RZ ;  /* 0x0001000024247824 */ /* 0x000fe200078e00ff */
[C---:B------:R-:W-:Y:S01]  /*1a10*/  SHF.R.U64 R33, R28.reuse, 0x10, R29 ;  /* 0x000000101c217819 */ /* 0x040fe2000000121d */
[----:B------:R-:W-:Y:S01]  /*1a20*/  IMAD.U32 R29, R39, 0x10000, RZ ;  /* 0x00010000271d7824 */ /* 0x000fe200078e00ff */
[----:B------:R-:W-:Y:S01]  /*1a30*/  LOP3.LUT R40, R3, 0x1f, RZ, 0xc0, !PT ;  /* 0x0000001f03287812 */ /* 0x000fe200078ec0ff */
[----:B------:R-:W-:Y:S01]  /*1a40*/  FADD R39, RZ, R2 ;  /* 0x00000002ff277221 */ /* 0x000fe20000000000 */
[----:B------:R-:W-:Y:S01]  /*1a50*/  FADD R3, RZ, R36 ;  /* 0x00000024ff037221 */ /* 0x000fe20000000000 */
[----:B------:R-:W-:-:S02]  /*1a60*/  IMAD.U32 R35, R28, 0x10000, RZ ;  /* 0x000100001c237824 */ /* 0x000fc400078e00ff */
[----:B------:R-:W-:Y:S01]  /*1a70*/  FADD R28, RZ, R31 ;  /* 0x0000001fff1c7221 */ /* 0x000fe20000000000 */
[----:B------:R-:W-:Y:S01]  /*1a80*/  FADD R47, R34, R39 ;  /* 0x00000027222f7221 */ /* 0x000fe20000000000 */
[----:B------:R-:W-:Y:S01]  /*1a90*/  FADD R39, R54, R3 ;  /* 0x0000000336277221 */ /* 0x000fe20000000000 */
[--C-:B------:R-:W-:Y:S01]  /*1aa0*/  FMNMX3 R3, |R31|, R46, |R29|.reuse, !PT ;  /* 0x0000002e1f037276 */ /* 0x100fe2000780061d */
[----:B------:R-:W-:Y:S01]  /*1ab0*/  FADD R55, R35, R28 ;  /* 0x0000001c23377221 */ /* 0x000fe20000000000 */
[----:B------:R-:W-:Y:S02]  /*1ac0*/  IMAD.U32 R33, R33, 0x10000, RZ ;  /* 0x0001000021217824 */ /* 0x000fe400078e00ff */
[----:B------:R-:W-:Y:S01]  /*1ad0*/  FADD R28, RZ, R29 ;  /* 0x0000001dff1c7221 */ /* 0x000fe20000000000 */
[----:B-1----:R-:W-:Y:S01]  /*1ae0*/  FADD R51, R51, R30 ;  /* 0x0000001e33337221 */ /* 0x002fe20000000000 */
[C---:B------:R-:W-:Y:S01]  /*1af0*/  FMNMX R3, |R2|.reuse, R3, !PT ;  /* 0x0000000302037209 */ /* 0x040fe20007800200 */
[----:B------:R-:W-:Y:S01]  /*1b00*/  FMUL R30, R2, UR29 ;  /* 0x0000001d021e7c20 */ /* 0x000fe20008400000 */
[----:B------:R-:W-:Y:S01]  /*1b10*/  @!P0 LEA R2, P1, R32, UR21, 0x4 ;  /* 0x0000001520028c11 */ /* 0x000fe2000f8220ff */
[----:B------:R-:W-:Y:S01]  /*1b20*/  FADD R53, R33, R28 ;  /* 0x0000001c21357221 */ /* 0x000fe20000000000 */
[----:B------:R-:W-:Y:S01]  /*1b30*/  FMUL R28, R31, UR29 ;  /* 0x0000001d1f1c7c20 */ /* 0x000fe20008400000 */
[C---:B------:R-:W-:Y:S01]  /*1b40*/  FMNMX3 R57, |R36|.reuse, R3, |R35|, !PT ;  /* 0x0000000324397276 */ /* 0x040fe20007800623 */
[----:B------:R-:W-:Y:S01]  /*1b50*/  FMUL R29, R29, UR29 ;  /* 0x0000001d1d1d7c20 */ /* 0x000fe20008400000 */
[----:B------:R-:W-:Y:S01]  /*1b60*/  FMUL R31, R36, UR29 ;  /* 0x0000001d241f7c20 */ /* 0x000fe20008400000 */
[----:B------:R-:W-:Y:S01]  /*1b70*/  @!P0 LEA.HI.X R3, R32, UR24, R37, 0x4, P1 ;  /* 0x0000001820038c11 */ /* 0x000fe200088f2425 */
[----:B------:R-:W-:Y:S01]  /*1b80*/  SHFL.IDX PT, R50, R47, R40, 0x1f ;  /* 0x00001f282f327589 */ /* 0x000fe200000e0000 */
[----:B------:R-:W-:Y:S01]  /*1b90*/  LOP3.LUT R48, R42, 0x1f, RZ, 0xc0, !PT ;  /* 0x0000001f2a307812 */ /* 0x000fe200078ec0ff */
[----:B----4-:R-:W-:Y:S01]  /*1ba0*/  FADD R52, R52, R41 ;  /* 0x0000002934347221 */ /* 0x010fe20000000000 */
[----:B------:R-:W-:Y:S01]  /*1bb0*/  @!P0 IADD3 R32, P1, PT, R32, UR19, RZ ;  /* 0x0000001320208c10 */ /* 0x000fe2000ff3e0ff */
[----:B------:R1:W-:Y:S01]  /*1bc0*/  @!P0 STG.E.128 desc[UR26][R2.64], R28 ;  /* 0x0000001c02008986 */ /* 0x0003e2000c101d1a */
[----:B------:R-:W-:Y:S01]  /*1bd0*/  LOP3.LUT R59, RZ, R45, RZ, 0x33, !PT ;  /* 0x0000002dff3b7212 */ /* 0x000fe200078e33ff */
[----:B------:R-:W-:Y:S01]  /*1be0*/  VIADD R41, R45, 0x3 ;  /* 0x000000032d297836 */ /* 0x000fe20000000000 */
[----:B------:R-:W-:Y:S01]  /*1bf0*/  @!P0 IADD3.X R37, PT, PT, R37, UR34, RZ, P1, !PT ;  /* 0x0000002225258c10 */ /* 0x000fe20008ffe4ff */
[----:B------:R-:W-:Y:S01]  /*1c00*/  SHFL.IDX PT, R53, R53, R40, 0x1f ;  /* 0x00001f2835357589 */ /* 0x000fe200000e0000 */
[----:B------:R-:W-:Y:S01]  /*1c10*/  @!P0 LEA R36, P1, R32, UR21, 0x4 ;  /* 0x0000001520248c11 */ /* 0x000fe2000f8220ff */
[----:B------:R-:W-:Y:S01]  /*1c20*/  USHF.L.U32 UR6, UR32, 0x2, URZ ;  /* 0x0000000220067899 */ /* 0x000fe200080006ff */
[----:B------:R-:W-:Y:S01]  /*1c30*/  FMNMX3 R57, |R33|, R57, |R34|, !PT ;  /* 0x0000003921397276 */ /* 0x000fe20007800622 */
[----:B------:R-:W-:Y:S01]  /*1c40*/  FMUL R34, R34, UR29 ;  /* 0x0000001d22227c20 */ /* 0x000fe20008400000 */
[----:B------:R-:W-:Y:S01]  /*1c50*/  @!P0 LEA.HI.X R37, R32, UR24, R37, 0x4, P1 ;  /* 0x0000001820258c11 */ /* 0x000fe200088f2425 */
[----:B------:R-:W-:Y:S01]  /*1c60*/  FMUL R32, R35, UR29 ;  /* 0x0000001d23207c20 */ /* 0x000fe20008400000 */
[----:B------:R-:W-:Y:S01]  /*1c70*/  FMUL R33, R33, UR29 ;  /* 0x0000001d21217c20 */ /* 0x000fe20008400000 */
[C---:B------:R-:W-:Y:S01]  /*1c80*/  FMUL R35, R54.reuse, UR29 ;  /* 0x0000001d36237c20 */ /* 0x040fe20008400000 */
[----:B------:R-:W-:Y:S01]  /*1c90*/  SHFL.IDX PT, R55, R55, R40, 0x1f ;  /* 0x00001f2837377589 */ /* 0x000fe200000e0000 */
[----:B------:R-:W-:-:S03]  /*1ca0*/  FMNMX R57, |R54|, R57, !PT ;  /* 0x0000003936397209 */ /* 0x000fc60007800200 */
[----:B------:R-:W-:Y:S01]  /*1cb0*/  @!P0 STG.E.128 desc[UR26][R36.64], R32 ;  /* 0x0000002024008986 */ /* 0x000fe2000c101d1a */
[----:B-1----:R-:W-:Y:S01]  /*1cc0*/  MOV R2, 0x400 ;  /* 0x0000040000027802 */ /* 0x002fe20000000f00 */
[----:B------:R-:W-:Y:S01]  /*1cd0*/  IMAD.MOV.U32 R3, RZ, RZ, R8 ;  /* 0x000000ffff037224 */ /* 0x000fe200078e0008 */
[----:B------:R-:W-:Y:S01]  /*1ce0*/  ISETP.LT.U32.AND P0, PT, R45, UR25, PT ;  /* 0x000000192d007c0c */ /* 0x000fe2000bf01070 */
[----:B------:R1:W2:Y:S01]  /*1cf0*/  SHFL.IDX PT, R39, R39, R40, 0x1f ;  /* 0x00001f2827277589 */ /* 0x0002a200000e0000 */
[----:B------:R-:W-:Y:S02]  /*1d00*/  IMAD.IADD R8, R42, 0x1, -R45 ;  /* 0x000000012a087824 */ /* 0x000fe400078e0a2d */
[----:B------:R-:W-:-:S03]  /*1d10*/  VIADD R2, R2, 0x20 ;  /* 0x0000002002027836 */ /* 0x000fc60000000000 */
[----:B------:R-:W-:Y:S02]  /*1d20*/  LEA R8, R8, 0xfffffff0, 0x3 ;  /* 0xfffffff008087811 */ /* 0x000fe400078e18ff */
[----:B0-----:R-:W-:Y:S01]  /*1d30*/  LEA R49, R49, R2, 0x18 ;  /* 0x0000000231317211 */ /* 0x001fe200078ec0ff */
[----:B------:R-:W-:Y:S01]  /*1d40*/  IMAD.SHL.U32 R2, R0, 0x8, RZ ;  /* 0x0000000800027824 */ /* 0x000fe200078e00ff */
[----:B------:R-:W-:Y:S01]  /*1d50*/  LOP3.LUT R8, R8, 0xf8, RZ, 0xc0, !PT ;  /* 0x000000f808087812 */ /* 0x000fe200078ec0ff */
[----:B-1----:R-:W-:Y:S02]  /*1d60*/  IMAD.MOV.U32 R40, RZ, RZ, R28 ;  /* 0x000000ffff287224 */ /* 0x002fe400078e001c */
[----:B------:R-:W-:Y:S01]  /*1d70*/  IMAD R47, R48, 0x108, R49 ;  /* 0x00000108302f7824 */ /* 0x000fe200078e0231 */
[----:B------:R-:W-:Y:S01]  /*1d80*/  LOP3.LUT R2, R2, 0xf8, RZ, 0xc0, !PT ;  /* 0x000000f802027812 */ /* 0x000fe200078ec0ff */
[----:B------:R-:W-:Y:S02]  /*1d90*/  IMAD.MOV.U32 R36, RZ, RZ, R12 ;  /* 0x000000ffff247224 */ /* 0x000fe400078e000c */
[----:B------:R-:W-:-:S02]  /*1da0*/  IMAD.IADD R12, R42, 0x1, -R41 ;  /* 0x000000012a0c7824 */ /* 0x000fc400078e0a29 */
[----:B------:R-:W-:Y:S02]  /*1db0*/  IMAD.IADD R46, R47, 0x1, R2 ;  /* 0x000000012f2e7824 */ /* 0x000fe400078e0202 */
[----:B------:R-:W-:Y:S02]  /*1dc0*/  IMAD.MOV.U32 R2, RZ, RZ, R4 ;  /* 0x000000ffff027224 */ /* 0x000fe400078e0004 */
[----:B------:R-:W-:Y:S02]  /*1dd0*/  IMAD.IADD R4, R59, 0x1, R42 ;  /* 0x000000013b047824 */ /* 0x000fe400078e022a */
[----:B--2---:R-:W-:Y:S01]  /*1de0*/  FADD R39, R52, R39 ;  /* 0x0000002734277221 */ /* 0x004fe20000000000 */
[----:B------:R-:W-:Y:S01]  /*1df0*/  IMAD.MOV.U32 R37, RZ, RZ, R16 ;  /* 0x000000ffff257224 */ /* 0x000fe200078e0010 */
[----:B------:R0:W-:Y:S01]  /*1e00*/  STS.64 [R46], R2 ;  /* 0x000000022e007388 */ /* 0x0001e20000000a00 */
[----:B------:R-:W-:Y:S02]  /*1e10*/  IMAD.SHL.U32 R4, R4, 0x8, RZ ;  /* 0x0000000804047824 */ /* 0x000fe400078e00ff */
[----:B------:R-:W-:-:S02]  /*1e20*/  IMAD.SHL.U32 R12, R12, 0x8, RZ ;  /* 0x000000080c0c7824 */ /* 0x000fc400078e00ff */
[----:B------:R-:W-:Y:S01]  /*1e30*/  IMAD.IADD R8, R47, 0x1, R8 ;  /* 0x000000012f087824 */ /* 0x000fe200078e0208 */
[----:B------:R-:W-:Y:S01]  /*1e40*/  LOP3.LUT R4, R4, 0xf8, RZ, 0xc0, !PT ;  /* 0x000000f804047812 */ /* 0x000fe200078ec0ff */
[----:B------:R-:W-:-:S04]  /*1e50*/  IMAD.MOV.U32 R41, RZ, RZ, R32 ;  /* 0x000000ffff297224 */ /* 0x000fc800078e0020 */
[----:B------:R-:W-:Y:S02]  /*1e60*/  IMAD.IADD R4, R47, 0x1, R4 ;  /* 0x000000012f047824 */ /* 0x000fe400078e0204 */
[----:B0-----:R-:W-:Y:S02]  /*1e70*/  IMAD.MOV.U32 R2, RZ, RZ, R24 ;  /* 0x000000ffff027224 */ /* 0x001fe400078e0018 */
[----:B------:R-:W-:Y:S01]  /*1e80*/  IMAD.MOV.U32 R3, RZ, RZ, R20 ;  /* 0x000000ffff037224 */ /* 0x000fe200078e0014 */
[----:B------:R0:W-:Y:S04]  /*1e90*/  STS.64 [R4], R36 ;  /* 0x0000002404007388 */ /* 0x0001e80000000a00 */
[----:B------:R1:W-:Y:S01]  /*1ea0*/  STS.64 [R8], R2 ;  /* 0x0000000208007388 */ /* 0x0003e20000000a00 */
[----:B0-----:R-:W-:Y:S01]  /*1eb0*/  LOP3.LUT R4, R12, 0xf8, RZ, 0xc0, !PT ;  /* 0x000000f80c047812 */ /* 0x001fe200078ec0ff */
[----:B------:R-:W-:Y:S01]  /*1ec0*/  FADD R37, R38, R53 ;  /* 0x0000003526257221 */ /* 0x000fe20000000000 */
[----:B------:R-:W-:Y:S01]  /*1ed0*/  FADD R36, R44, R55 ;  /* 0x000000372c247221 */ /* 0x000fe20000000000 */
[----:B------:R-:W-:-:S02]  /*1ee0*/  FADD R38, R51, R50 ;  /* 0x0000003233267221 */ /* 0x000fc40000000000 */
[----:B------:R-:W-:-:S05]  /*1ef0*/  IMAD.IADD R4, R47, 0x1, R4 ;  /* 0x000000012f047824 */ /* 0x000fca00078e0204 */
[----:B------:R1:W-:Y:S01]  /*1f00*/  STS.64 [R4], R40 ;  /* 0x0000002804007388 */ /* 0x0003e20000000a00 */
[----:B------:R-:W-:Y:S06]  /*1f10*/  BAR.SYNC.DEFER_BLOCKING 0x0 ;  /* 0x0000000000007b1d */ /* 0x000fec0000010000 */
[----:B------:R-:W-:Y:S05]  /*1f20*/  @!P0 BRA `(.L_x_28623) ;  /* 0x0000000400b08947 */ /* 0x000fea0003800000 */
[----:B------:R-:W-:Y:S01]  /*1f30*/  VIADD R59, R59, UR25 ;  /* 0x000000193b3b7c36 */ /* 0x000fe20008000000 */
[----:B------:R-:W-:Y:S01]  /*1f40*/  SHF.R.U32.HI R16, RZ, 0x5, R42 ;  /* 0x00000005ff107819 */ /* 0x000fe2000001162a */
[----:B------:R-:W-:Y:S01]  /*1f50*/  BSSY.RECONVERGENT B1, `(.L_x_28624) ;  /* 0x0000043000017945 */ /* 0x000fe20003800200 */
[----:B-1----:R-:W-:Y:S02]  /*1f60*/  IMAD.MOV.U32 R8, RZ, RZ, RZ ;  /* 0x000000ffff087224 */ /* 0x002fe400078e00ff */
[----:B------:R-:W-:Y:S01]  /*1f70*/  ISETP.GE.U32.AND P1, PT, R59, 0x3, PT ;  /* 0x000000033b00780c */ /* 0x000fe20003f26070 */
[----:B------:R-:W-:Y:S02]  /*1f80*/  IMAD.SHL.U32 R2, R16, 0x10, RZ ;  /* 0x0000001010027824 */ /* 0x000fe400078e00ff */
[----:B------:R-:W-:Y:S02]  /*1f90*/  IMAD.MOV.U32 R12, RZ, RZ, R0 ;  /* 0x000000ffff0c7224 */ /* 0x000fe400078e0000 */
[----:B------:R-:W-:-:S02]  /*1fa0*/  IMAD R41, R2, UR33, RZ ;  /* 0x0000002102297c24 */ /* 0x000fc4000f8e02ff */
[----:B------:R-:W-:-:S04]  /*1fb0*/  IMAD.WIDE.U32 R2, R2, UR32, RZ ;  /* 0x0000002002027c25 */ /* 0x000fc8000f8e00ff */
[----:B------:R-:W-:Y:S02]  /*1fc0*/  IMAD.IADD R28, R3, 0x1, R41 ;  /* 0x00000001031c7824 */ /* 0x000fe400078e0229 */
[----:B------:R-:W-:Y:S01]  /*1fd0*/  IMAD.MOV.U32 R24, RZ, RZ, R2 ;  /* 0x000000ffff187224 */ /* 0x000fe200078e0002 */
[----:B------:R-:W-:Y:S06]  /*1fe0*/  @!P1 BRA `(.L_x_28625) ;  /* 0x0000000000e49947 */ /* 0x000fec0003800000 */
[----:B------:R-:W-:Y:S01]  /*1ff0*/  ULOP3.LUT UR5, UR25, 0x3, URZ, 0xc0, !UPT ;  /* 0x0000000319057892 */ /* 0x000fe2000f8ec0ff */
[----:B------:R-:W-:Y:S02]  /*2000*/  IMAD.SHL.U32 R3, R16, 0x20, RZ ;  /* 0x0000002010037824 */ /* 0x000fe400078e00ff */
[----:B------:R-:W-:Y:S02]  /*2010*/  IMAD.MOV.U32 R24, RZ, RZ, R2 ;  /* 0x000000ffff187224 */ /* 0x000fe400078e0002 */
[----:B------:R-:W-:Y:S02]  /*2020*/  IMAD R16, R48, 0x108, R3 ;  /* 0x0000010830107824 */ /* 0x000fe400078e0203 */
[----:B------:R-:W-:Y:S02]  /*2030*/  IMAD.U32 R8, RZ, RZ, UR5 ;  /* 0x00000005ff087e24 */ /* 0x000fe4000f8e00ff */
[----:B------:R-:W-:Y:S01]  /*2040*/  IMAD.MOV.U32 R12, RZ, RZ, R0 ;  /* 0x000000ffff0c7224 */ /* 0x000fe200078e0000 */
[----:B------:R-:W-:-:S02]  /*2050*/  IADD3 R16, PT, PT, R16, 0x10, R49 ;  /* 0x0000001010107810 */ /* 0x000fc40007ffe031 */
[----:B------:R-:W-:-:S05]  /*2060*/  IADD3 R8, PT, PT, -R8, UR25, -R45 ;  /* 0x0000001908087c10 */ /* 0x000fca000fffe92d */
[----:B------:R-:W-:-:S07]  /*2070*/  IMAD.MOV R20, RZ, RZ, -R8 ;  /* 0x000000ffff147224 */ /* 0x000fce00078e0a08 */
.L_x_28626:
        /* <DEDUP_REMOVED lines=35> */
[----:B------:R-:W-:-:S03]  /*22b0*/  IADD3 R53, P1, PT, R53, UR6, RZ ;  /* 0x0000000635357c10 */ /* 0x000fc6000ff3e0ff */
[----:B--2---:R0:W-:Y:S01]  /*22c0*/  @!P2 STG.E.64 desc[UR26][R48.64], R40 ;  /* 0x000000283000a986 */ /* 0x0041e2000c101b1a */
[----:B------:R-:W-:Y:S02]  /*22d0*/  IADD3.X R28, PT, PT, R28, UR7, RZ, P1, !PT ;  /* 0x000000071c1c7c10 */ /* 0x000fe40008ffe4ff */
[C---:B-1----:R-:W-:Y:S01]  /*22e0*/  @!P3 IADD3 R3, P1, PT, R12.reuse, R53, RZ ;  /* 0x000000350c03b210 */ /* 0x042fe20007f3e0ff */
[----:B------:R-:W-:Y:S01]  /*22f0*/  VIADD R12, R12, 0x1f ;  /* 0x0000001f0c0c7836 */ /* 0x000fe20000000000 */
[----:B------:R-:W-:-:S03]  /*2300*/  ISETP.NE.AND P2, PT, R20, RZ, PT ;  /* 0x000000ff1400720c */ /* 0x000fc60003f45270 */
[----:B------:R-:W-:Y:S01]  /*2310*/  @!P3 IMAD.X R24, RZ, RZ, R28, P1 ;  /* 0x000000ffff18b224 */ /* 0x000fe200008e061c */
[----:B------:R-:W-:-:S04]  /*2320*/  @!P3 LEA R2, P1, R3, UR10, 0x3 ;  /* 0x0000000a0302bc11 */ /* 0x000fc8000f8218ff */
[----:B------:R-:W-:Y:S02]  /*2330*/  @!P3 LEA.HI.X R3, R3, UR4, R24, 0x3, P1 ;  /* 0x000000040303bc11 */ /* 0x000fe400088f1c18 */
[----:B------:R-:W-:-:S03]  /*2340*/  IADD3 R24, P1, PT, R53, UR6, RZ ;  /* 0x0000000635187c10 */ /* 0x000fc6000ff3e0ff */
[----:B---3--:R0:W-:Y:S01]  /*2350*/  @!P3 STG.E.64 desc[UR26][R2.64], R44 ;  /* 0x0000002c0200b986 */ /* 0x0081e2000c101b1a */
[----:B------:R-:W-:Y:S01]  /*2360*/  IADD3.X R28, PT, PT, R28, UR7, RZ, P1, !PT ;  /* 0x000000071c1c7c10 */ /* 0x000fe20008ffe4ff */
[----:B------:R-:W-:Y:S08]  /*2370*/  @P2 BRA `(.L_x_28626) ;  /* 0xfffffffc00402947 */ /* 0x000ff0000383ffff */
.L_x_28625:
[----:B------:R-:W-:Y:S05]  /*2380*/  BSYNC.RECONVERGENT B1 ;  /* 0x0000000000017941 */ /* 0x000fea0003800200 */
.L_x_28624:
[----:B------:R-:W-:-:S09]  /*2390*/  ULOP3.LUT UP0, URZ, UR25, 0x3, URZ, 0xc0, !UPT ;  /* 0x0000000319ff7892 */ /* 0x000fd2000f80c0ff */
[----:B------:R-:W-:Y:S05]  /*23a0*/  BRA.U !UP0, `(.L_x_28623) ;  /* 0x0000000108907547 */ /* 0x000fea000b800000 */
[----:B0-----:R-:W-:Y:S01]  /*23b0*/  LOP3.LUT R41, R12, 0x1f, RZ, 0xc0, !PT ;  /* 0x0000001f0c297812 */ /* 0x001fe200078ec0ff */
[----:B------:R-:W-:Y:S01]  /*23c0*/  IMAD.SHL.U32 R3, R43, 0x4, RZ ;  /* 0x000000042b037824 */ /* 0x000fe200078e00ff */
[----:B------:R-:W-:Y:S02]  /*23d0*/  ULOP3.LUT UR5, UR25, 0x3, URZ, 0xc0, !UPT ;  /* 0x0000000319057892 */ /* 0x000fe4000f8ec0ff */
[----:B------:R-:W-:Y:S01]  /*23e0*/  ISETP.GE.U32.AND P1, PT, R41, UR28, PT ;  /* 0x0000001c29007c0c */ /* 0x000fe2000bf26070 */
[----:B------:R-:W-:Y:S01]  /*23f0*/  IMAD.IADD R8, R3, 0x1, R8 ;  /* 0x0000000103087824 */ /* 0x000fe200078e0208 */
[----:B------:R-:W-:-:S03]  /*2400*/  UISETP.NE.AND UP0, UPT, UR5, 0x1, UPT ;  /* 0x000000010500788c */ /* 0x000fc6000bf05270 */
[----:B------:R-:W-:-:S08]  /*2410*/  IMAD R16, R8, 0x8, R47 ;  /* 0x0000000808107824 */ /* 0x000fd000078e022f */
        /* <DEDUP_REMOVED lines=9> */
[----:B--2---:R-:W-:Y:S01]  /*24b0*/  VIADD R2, R12, 0xffffffff ;  /* 0xffffffff0c027836 */ /* 0x004fe20000000000 */
[----:B------:R-:W-:-:S04]  /*24c0*/  UISETP.NE.AND UP0, UPT, UR5, 0x2, UPT ;  /* 0x000000020500788c */ /* 0x000fc8000bf05270 */
        /* <DEDUP_REMOVED lines=9> */
[----:B---3--:R-:W-:-:S05]  /*2560*/  VIADD R2, R12, 0x1e ;  /* 0x0000001e0c027836 */ /* 0x008fca0000000000 */
        /* <DEDUP_REMOVED lines=8> */
.L_x_28623:
[----:B------:R-:W-:Y:S05]  /*25f0*/  BSYNC.RECONVERGENT B0 ;  /* 0x0000000000007941 */ /* 0x000fea0003800200 */
.L_x_28622:
[----:B------:R-:W-:Y:S01]  /*2600*/  IMAD.SHL.U32 R43, R43, 0x4, RZ ;  /* 0x000000042b2b7824 */ /* 0x000fe200078e00ff */
[----:B------:R-:W-:Y:S01]  /*2610*/  BAR.SYNC.DEFER_BLOCKING 0x0 ;  /* 0x0000000000007b1d */ /* 0x000fe20000010000 */
[----:B01234-:R-:W-:Y:S02]  /*2620*/  IMAD.MOV.U32 R40, RZ, RZ, R5 ;  /* 0x000000ffff287224 */ /* 0x01ffe400078e0005 */
[----:B------:R-:W-:Y:S01]  /*2630*/  IMAD.IADD R2, R42, 0x1, -R43 ;  /* 0x000000012a027824 */ /* 0x000fe200078e0a2b */
[----:B------:R-:W-:Y:S01]  /*2640*/  LOP3.LUT R3, RZ, R43, RZ, 0x33, !PT ;  /* 0x0000002bff037212 */ /* 0x000fe200078e33ff */
[----:B------:R-:W-:Y:S01]  /*2650*/  IMAD.MOV.U32 R41, RZ, RZ, R9 ;  /* 0x000000ffff297224 */ /* 0x000fe200078e0009 */
[----:B------:R-:W-:Y:S01]  /*2660*/  BSSY.RECONVERGENT B0, `(.L_x_28627) ;  /* 0x0000080000007945 */ /* 0x000fe20003800200 */
[----:B------:R-:W-:Y:S01]  /*2670*/  IMAD.MOV.U32 R16, RZ, RZ, R13 ;  /* 0x000000ffff107224 */ /* 0x000fe200078e000d */
[----:B------:R-:W-:Y:S01]  /*2680*/  LEA R5, R2, 0xfffffff0, 0x3 ;  /* 0xfffffff002057811 */ /* 0x000fe200078e18ff */
[----:B------:R-:W-:-:S02]  /*2690*/  IMAD.IADD R3, R3, 0x1, R42 ;  /* 0x0000000103037824 */ /* 0x000fc400078e022a */
[----:B------:R-:W-:Y:S01]  /*26a0*/  IMAD.MOV.U32 R20, RZ, RZ, R25 ;  /* 0x000000ffff147224 */ /* 0x000fe200078e0019 */
[----:B------:R-:W-:Y:S01]  /*26b0*/  LOP3.LUT R8, R5, 0xf8, RZ, 0xc0, !PT ;  /* 0x000000f805087812 */ /* 0x000fe200078ec0ff */
[----:B------:R-:W-:Y:S02]  /*26c0*/  IMAD.SHL.U32 R3, R3, 0x8, RZ ;  /* 0x0000000803037824 */ /* 0x000fe400078e00ff */
[----:B------:R-:W-:-:S03]  /*26d0*/  IMAD.MOV.U32 R32, RZ, RZ, R29 ;  /* 0x000000ffff207224 */ /* 0x000fc600078e001d */
[----:B------:R-:W-:-:S05]  /*26e0*/  LOP3.LUT R2, R3, 0xf8, RZ, 0xc0, !PT ;  /* 0x000000f803027812 */ /* 0x000fca00078ec0ff */
[C---:B------:R-:W-:Y:S01]  /*26f0*/  IMAD.IADD R3, R47.reuse, 0x1, R2 ;  /* 0x000000012f037824 */ /* 0x040fe200078e0202 */
[----:B------:R0:W-:Y:S01]  /*2700*/  STS.64 [R46], R40 ;  /* 0x000000282e007388 */ /* 0x0001e20000000a00 */
[----:B------:R-:W-:Y:S01]  /*2710*/  IMAD.IADD R2, R47, 0x1, R8 ;  /* 0x000000012f027824 */ /* 0x000fe200078e0208 */
[----:B------:R-:W-:Y:S02]  /*2720*/  SHF.R.U32.HI R8, RZ, 0x5, R42 ;  /* 0x00000005ff087819 */ /* 0x000fe4000001162a */
[----:B------:R0:W-:Y:S03]  /*2730*/  STS.64 [R3], R16 ;  /* 0x0000001003007388 */ /* 0x0001e60000000a00 */
[----:B------:R-:W-:Y:S01]  /*2740*/  IMAD R5, R8, 0xc, R43 ;  /* 0x0000000c08057824 */ /* 0x000fe200078e022b */
[----:B------:R0:W-:Y:S04]  /*2750*/  STS.64 [R2], R20 ;  /* 0x0000001402007388 */ /* 0x0001e80000000a00 */
[----:B------:R0:W-:Y:S01]  /*2760*/  STS.64 [R4], R32 ;  /* 0x0000002004007388 */ /* 0x0001e20000000a00 */
[----:B------:R-:W-:Y:S06]  /*2770*/  BAR.SYNC.DEFER_BLOCKING 0x0 ;  /* 0x0000000000007b1d */ /* 0x000fec0000010000 */
[----:B------:R-:W-:Y:S05]  /*2780*/  @!P0 BRA `(.L_x_28628) ;  /* 0x0000000400b48947 */ /* 0x000fea0003800000 */
[----:B------:R-:W-:Y:S01]  /*2790*/  LOP3.LUT R9, RZ, R43, RZ, 0x33, !PT ;  /* 0x0000002bff097212 */ /* 0x000fe200078e33ff */
[----:B0-----:R-:W-:Y:S01]  /*27a0*/  VIADD R32, R5, 0x1 ;  /* 0x0000000105207836 */ /* 0x001fe20000000000 */
[----:B------:R-:W-:Y:S01]  /*27b0*/  BSSY.RECONVERGENT B1, `(.L_x_28629) ;  /* 0x0000047000017945 */ /* 0x000fe20003800200 */
[----:B------:R-:W-:Y:S02]  /*27c0*/  IMAD.U32 R40, RZ, RZ, UR25 ;  /* 0x00000019ff287e24 */ /* 0x000fe4000f8e00ff */
[----:B------:R-:W-:Y:S02]  /*27d0*/  VIADD R12, R9, UR25 ;  /* 0x00000019090c7c36 */ /* 0x000fe40008000000 */
[----:B------:R-:W-:Y:S01]  /*27e0*/  IMAD R9, R32, UR33, RZ ;  /* 0x0000002120097c24 */ /* 0x000fe2000f8e02ff */
[----:B------:R-:W-:Y:S01]  /*27f0*/  LOP3.LUT R40, R40, 0x3, RZ, 0xc0, !PT ;  /* 0x0000000328287812 */ /* 0x000fe200078ec0ff */
[----:B------:R-:W-:Y:S01]  /*2800*/  IMAD.WIDE.U32 R32, R32, UR32, RZ ;  /* 0x0000002020207c25 */ /* 0x000fe2000f8e00ff */
[----:B------:R-:W-:-:S02]  /*2810*/  ISETP.GE.U32.AND P1, PT, R12, 0x3, PT ;  /* 0x000000030c00780c */ /* 0x000fc40003f26070 */
[----:B------:R-:W-:Y:S01]  /*2820*/  ISETP.NE.AND P0, PT, R40, RZ, PT ;  /* 0x000000ff2800720c */ /* 0x000fe20003f05270 */
[----:B------:R-:W-:Y:S02]  /*2830*/  IMAD.IADD R9, R33, 0x1, R9 ;  /* 0x0000000121097824 */ /* 0x000fe400078e0209 */
[----:B------:R-:W-:Y:S02]  /*2840*/  IMAD.MOV.U32 R44, RZ, RZ, RZ ;  /* 0x000000ffff2c7224 */ /* 0x000fe400078e00ff */
[----:B------:R-:W-:-:S06]  /*2850*/  IMAD.MOV.U32 R48, RZ, RZ, R0 ;  /* 0x000000ffff307224 */ /* 0x000fcc00078e0000 */
[----:B------:R-:W-:Y:S05]  /*2860*/  @!P1 BRA `(.L_x_28630) ;  /* 0x0000000000ec9947 */ /* 0x000fea0003800000 */
[----:B------:R-:W0:Y:S01]  /*2870*/  S2R R17, SR_CgaCtaId ;  /* 0x0000000000117919 */ /* 0x000e220000008800 */
[----:B------:R-:W-:Y:S01]  /*2880*/  MOV R16, 0x400 ;  /* 0x0000040000107802 */ /* 0x000fe20000000f00 */
[----:B------:R-:W-:Y:S01]  /*2890*/  IMAD.SHL.U32 R12, R8, 0x20, RZ ;  /* 0x00000020080c7824 */ /* 0x000fe200078e00ff */
[----:B------:R-:W-:Y:S01]  /*28a0*/  LOP3.LUT R13, R42, 0x1f, RZ, 0xc0, !PT ;  /* 0x0000001f2a0d7812 */ /* 0x000fe200078ec0ff */
[----:B------:R-:W-:Y:S01]  /*28b0*/  IMAD.MOV.U32 R48, RZ, RZ, R0 ;  /* 0x000000ffff307224 */ /* 0x000fe200078e0000 */
[----:B------:R-:W-:Y:S01]  /*28c0*/  IADD3 R44, PT, PT, -R40, UR25, -R43 ;  /* 0x00000019282c7c10 */ /* 0x000fe2000fffe92b */
[----:B------:R-:W-:Y:S02]  /*28d0*/  VIADD R16, R16, 0x20 ;  /* 0x0000002010107836 */ /* 0x000fe40000000000 */
[----:B------:R-:W-:Y:S02]  /*28e0*/  IMAD R12, R13, 0x108, R12 ;  /* 0x000001080d0c7824 */ /* 0x000fe400078e020c */
[----:B------:R-:W-:Y:S01]  /*28f0*/  IMAD.MOV R45, RZ, RZ, -R44 ;  /* 0x000000ffff2d7224 */ /* 0x000fe200078e0a2c */
[----:B0-----:R-:W-:-:S04]  /*2900*/  LEA R17, R17, R16, 0x18 ;  /* 0x0000001011117211 */ /* 0x001fc800078ec0ff */
[----:B------:R-:W-:-:S07]  /*2910*/  IADD3 R41, PT, PT, R12, 0x10, R17 ;  /* 0x000000100c297810 */ /* 0x000fce0007ffe011 */
.L_x_28631:
        /* <DEDUP_REMOVED lines=32> */
[----:B------:R-:W-:Y:S02]  /*2b20*/  @!P2 IADD3 R49, P3, PT, R49, R50, RZ ;  /* 0x000000323131a210 */ /* 0x000fe40007f7e0ff */
[----:B------:R-:W-:Y:S02]  /*2b30*/  IADD3.X R53, PT, PT, R52, UR7, RZ, P4, !PT ;  /* 0x0000000734357c10 */ /* 0x000fe4000a7fe4ff */
[C---:B------:R-:W-:Y:S01]  /*2b40*/  @!P1 IADD3 R9, P4, PT, R48.reuse, R51, RZ ;  /* 0x0000003330099210 */ /* 0x040fe20007f9e0ff */
[----:B------:R-:W-:Y:S01]  /*2b50*/  @!P2 IMAD.X R52, RZ, RZ, R52, P3 ;  /* 0x000000ffff34a224 */ /* 0x000fe200018e0634 */
[----:B0-----:R-:W-:Y:S01]  /*2b60*/  @!P2 LEA R24, P3, R49, UR10, 0x3 ;  /* 0x0000000a3118ac11 */ /* 0x001fe2000f8618ff */
        /* <DEDUP_REMOVED lines=11> */
.L_x_28630:
[----:B------:R-:W-:Y:S05]  /*2c20*/  BSYNC.RECONVERGENT B1 ;  /* 0x0000000000017941 */ /* 0x000fea0003800200 */
.L_x_28629:
        /* <DEDUP_REMOVED lines=35> */
.L_x_28628:
[----:B------:R-:W-:Y:S05]  /*2e60*/  BSYNC.RECONVERGENT B0 ;  /* 0x0000000000007941 */ /* 0x000fea0003800200 */
.L_x_28627:
[----:B------:R-:W-:Y:S01]  /*2e70*/  BAR.SYNC.DEFER_BLOCKING 0x0 ;  /* 0x0000000000007b1d */ /* 0x000fe20000010000 */
[C---:B------:R-:W-:Y:S01]  /*2e80*/  ISETP.LT.U32.AND P0, PT, R43.reuse, UR25, PT ;  /* 0x000000192b007c0c */ /* 0x040fe2000bf01070 */
[----:B-1----:R-:W-:Y:S01]  /*2e90*/  IMAD.MOV.U32 R12, RZ, RZ, R6 ;  /* 0x000000ffff0c7224 */ /* 0x002fe200078e0006 */
[----:B------:R-:W-:Y:S01]  /*2ea0*/  LOP3.LUT R6, R42, 0x1f, RZ, 0xc0, !PT ;  /* 0x0000001f2a067812 */ /* 0x000fe200078ec0ff */
[----:B------:R-:W-:Y:S01]  /*2eb0*/  IMAD.MOV.U32 R13, RZ, RZ, R10 ;  /* 0x000000ffff0d7224 */ /* 0x000fe200078e000a */
[----:B------:R-:W-:Y:S01]  /*2ec0*/  LOP3.LUT R10, RZ, R43, RZ, 0x33, !PT ;  /* 0x0000002bff0a7212 */ /* 0x000fe200078e33ff */
[----:B0-----:R-:W-:Y:S01]  /*2ed0*/  IMAD.MOV.U32 R16, RZ, RZ, R14 ;  /* 0x000000ffff107224 */ /* 0x001fe200078e000e */
[----:B------:R-:W-:Y:S01]  /*2ee0*/  BSSY.RECONVERGENT B0, `(.L_x_28632) ;  /* 0x0000079000007945 */ /* 0x000fe20003800200 */
[----:B------:R-:W-:Y:S01]  /*2ef0*/  IMAD.MOV.U32 R17, RZ, RZ, R18 ;  /* 0x000000ffff117224 */ /* 0x000fe200078e0012 */
[----:B------:R-:W-:Y:S01]  /*2f00*/  IADD3 R9, PT, PT, -R43, UR25, RZ ;  /* 0x000000192b097c10 */ /* 0x000fe2000fffe1ff */
[----:B------:R-:W-:-:S02]  /*2f10*/  IMAD.MOV.U32 R20, RZ, RZ, R26 ;  /* 0x000000ffff147224 */ /* 0x000fc400078e001a */
[----:B------:R-:W-:Y:S02]  /*2f20*/  IMAD.MOV.U32 R21, RZ, RZ, R22 ;  /* 0x000000ffff157224 */ /* 0x000fe400078e0016 */
[----:B------:R-:W-:Y:S02]  /*2f30*/  IMAD.MOV.U32 R24, RZ, RZ, R30 ;  /* 0x000000ffff187224 */ /* 0x000fe400078e001e */
[----:B------:R-:W-:Y:S02]  /*2f40*/  IMAD.MOV.U32 R25, RZ, RZ, R34 ;  /* 0x000000ffff197224 */ /* 0x000fe400078e0022 */
[----:B------:R-:W-:Y:S02]  /*2f50*/  VIADD R10, R10, UR25 ;  /* 0x000000190a0a7c36 */ /* 0x000fe40008000000 */
        /* <DEDUP_REMOVED lines=10> */
[----:B0-----:R-:W-:Y:S02]  /*3000*/  VIADD R12, R5, 0x2 ;  /* 0x00000002050c7836 */ /* 0x001fe40000000000 */
        /* <DEDUP_REMOVED lines=11> */
[----:B------:R-:W-:Y:S02]  /*30c0*/  IMAD R26, R8, 0x20, R41 ;  /* 0x00000020081a7824 */ /* 0x000fe400078e0229 */
[----:B------:R-:W-:Y:S02]  /*30d0*/  IMAD.IADD R18, R9, 0x1, -R14 ;  /* 0x0000000109127824 */ /* 0x000fe400078e0a0e */
[----:B------:R-:W-:Y:S02]  /*30e0*/  VIADD R12, R12, 0x20 ;  /* 0x000000200c0c7836 */ /* 0x000fe40000000000 */
[----:B------:R-:W-:Y:S02]  /*30f0*/  IMAD.MOV.U32 R34, RZ, RZ, R0 ;  /* 0x000000ffff227224 */ /* 0x000fe400078e0000 */
[----:B------:R-:W-:Y:S01]  /*3100*/  IMAD.MOV R22, RZ, RZ, -R18 ;  /* 0x000000ffff167224 */ /* 0x000fe200078e0a12 */
[----:B0-----:R-:W-:-:S04]  /*3110*/  LEA R13, R13, R12, 0x18 ;  /* 0x0000000c0d0d7211 */ /* 0x001fc800078ec0ff */
[----:B------:R-:W-:-:S07]  /*3120*/  IADD3 R26, PT, PT, R26, 0x10, R13 ;  /* 0x000000101a1a7810 */ /* 0x000fce0007ffe00d */
.L_x_28636:
        /* <DEDUP_REMOVED lines=25> */
[----:B------:R-:W-:Y:S01]  /*32c0*/  IADD3 R51, P5, PT, R40, UR6, RZ ;  /* 0x0000000628337c10 */ /* 0x000fe2000ffbe0ff */
[----:B---3--:R-:W-:Y:S01]  /*32d0*/  VIADD R26, R26, 0x20 ;  /* 0x000000201a1a7836 */ /* 0x008fe20000000000 */
[----:B------:R-:W-:-:S04]  /*32e0*/  IADD3.X R44, PT, PT, R44, UR7, RZ, P6, !PT ;  /* 0x000000072c2c7c10 */ /* 0x000fc8000b7fe4ff */
[----:B------:R-:W-:Y:S01]  /*32f0*/  IADD3.X R48, PT, PT, R44, UR7, RZ, P5, !PT ;  /* 0x000000072c307c10 */ /* 0x000fe2000affe4ff */
[----:B0-----:R0:W-:Y:S01]  /*3300*/  @!P4 STG.E.64 desc[UR26][R32.64], R28 ;  /* 0x0000001c2000c986 */ /* 0x0011e2000c101b1a */
[----:B------:R-:W-:-:S04]  /*3310*/  @!P3 LEA R24, P4, R25, UR10, 0x3 ;  /* 0x0000000a1918bc11 */ /* 0x000fc8000f8818ff */
[----:B------:R-:W-:Y:S02]  /*3320*/  @!P3 LEA.HI.X R25, R25, UR4, R30, 0x3, P4 ;  /* 0x000000041919bc11 */ /* 0x000fe4000a0f1c1e */
[----:B------:R-:W-:Y:S02]  /*3330*/  @!P2 IADD3 R40, P4, PT, R49, R40, RZ ;  /* 0x000000283128a210 */ /* 0x000fe40007f9e0ff */
[C---:B------:R-:W-:Y:S01]  /*3340*/  @!P1 IADD3 R30, P5, PT, R34.reuse, R51, RZ ;  /* 0x00000033221e9210 */ /* 0x040fe20007fbe0ff */
[----:B-1----:R1:W-:Y:S01]  /*3350*/  @!P3 STG.E.64 desc[UR26][R24.64], R12 ;  /* 0x0000000c1800b986 */ /* 0x0023e2000c101b1a */
[----:B------:R-:W-:Y:S02]  /*3360*/  VIADD R34, R34, 0x1f ;  /* 0x0000001f22227836 */ /* 0x000fe40000000000 */
[----:B------:R-:W-:Y:S01]  /*3370*/  @!P2 IMAD.X R45, RZ, RZ, R44, P4 ;  /* 0x000000ffff2da224 */ /* 0x000fe200020e062c */
[----:B0-----:R-:W-:Y:S01]  /*3380*/  @!P2 LEA R28, P4, R40, UR10, 0x3 ;  /* 0x0000000a281cac11 */ /* 0x001fe2000f8818ff */
[----:B------:R-:W-:Y:S01]  /*3390*/  @!P1 IMAD.X R33, RZ, RZ, R48, P5 ;  /* 0x000000ffff219224 */ /* 0x000fe200028e0630 */
[----:B------:R-:W-:-:S02]  /*33a0*/  @!P1 LEA R32, P5, R30, UR10, 0x3 ;  /* 0x0000000a1e209c11 */ /* 0x000fc4000f8a18ff */
[----:B------:R-:W-:Y:S02]  /*33b0*/  @!P2 LEA.HI.X R29, R40, UR4, R45, 0x3, P4 ;  /* 0x00000004281dac11 */ /* 0x000fe4000a0f1c2d */
[----:B------:R-:W-:-:S03]  /*33c0*/  @!P1 LEA.HI.X R33, R30, UR4, R33, 0x3, P5 ;  /* 0x000000041e219c11 */ /* 0x000fc6000a8f1c21 */
[----:B--2---:R1:W-:Y:S01]  /*33d0*/  @!P2 STG.E.64 desc[UR26][R28.64], R16 ;  /* 0x000000101c00a986 */ /* 0x0043e2000c101b1a */
[----:B------:R-:W-:-:S03]  /*33e0*/  ISETP.NE.AND P2, PT, R22, RZ, PT ;  /* 0x000000ff1600720c */ /* 0x000fc60003f45270 */
[----:B----4-:R1:W-:Y:S01]  /*33f0*/  @!P1 STG.E.64 desc[UR26][R32.64], R20 ;  /* 0x0000001420009986 */ /* 0x0103e2000c101b1a */
[----:B------:R-:W-:-:S04]  /*3400*/  IADD3 R40, P1, PT, R51, UR6, RZ ;  /* 0x0000000633287c10 */ /* 0x000fc8000ff3e0ff */
[----:B------:R-:W-:-:S05]  /*3410*/  IADD3.X R30, PT, PT, R48, UR7, RZ, P1, !PT ;  /* 0x00000007301e7c10 */ /* 0x000fca0008ffe4ff */
[----:B------:R-:W-:Y:S05]  /*3420*/  @P2 BRA `(.L_x_28636) ;  /* 0xfffffffc00402947 */ /* 0x000fea000383ffff */
.L_x_28635:
[----:B------:R-:W-:Y:S05]  /*3430*/  BSYNC.RECONVERGENT B1 ;  /* 0x0000000000017941 */ /* 0x000fea0003800200 */
.L_x_28634:
        /* <DEDUP_REMOVED lines=35> */
.L_x_28633:
[----:B------:R-:W-:Y:S05]  /*3670*/  BSYNC.RECONVERGENT B0 ;  /* 0x0000000000007941 */ /* 0x000fea0003800200 */
.L_x_28632:
[----:B------:R-:W-:Y:S01]  /*3680*/  BAR.SYNC.DEFER_BLOCKING 0x0 ;  /* 0x0000000000007b1d */ /* 0x000fe20000010000 */
[----:B------:R-:W-:Y:S01]  /*3690*/  ISETP.LT.U32.AND P0, PT, R43, UR25, PT ;  /* 0x000000192b007c0c */ /* 0x000fe2000bf01070 */
[----:B012---:R-:W-:Y:S02]  /*36a0*/  IMAD.MOV.U32 R16, RZ, RZ, R7 ;  /* 0x000000ffff107224 */ /* 0x007fe400078e0007 */
[----:B------:R-:W-:Y:S02]  /*36b0*/  IMAD.MOV.U32 R17, RZ, RZ, R11 ;  /* 0x000000ffff117224 */ /* 0x000fe400078e000b */
[----:B------:R-:W-:Y:S01]  /*36c0*/  IMAD.MOV.U32 R18, RZ, RZ, R15 ;  /* 0x000000ffff127224 */ /* 0x000fe200078e000f */
[----:B------:R-:W-:Y:S01]  /*36d0*/  BSSY.RECONVERGENT B0, `(.L_x_28637) ;  /* 0x0000071000007945 */ /* 0x000fe20003800200 */
[----:B------:R-:W-:Y:S02]  /*36e0*/  IMAD.MOV.U32 R22, RZ, RZ, R27 ;  /* 0x000000ffff167224 */ /* 0x000fe400078e001b */
[----:B------:R-:W-:-:S02]  /*36f0*/  IMAD.MOV.U32 R34, RZ, RZ, R31 ;  /* 0x000000ffff227224 */ /* 0x000fc400078e001f */
[----:B------:R-:W-:-:S04]  /*3700*/  VIADD R5, R5, 0x3 ;  /* 0x0000000305057836 */ /* 0x000fc80000000000 */
        /* <DEDUP_REMOVED lines=25> */
.L_x_28641:
        /* <DEDUP_REMOVED lines=48> */
.L_x_28640:
[----:B------:R-:W-:Y:S05]  /*3ba0*/  BSYNC.RECONVERGENT B1 ;  /* 0x0000000000017941 */ /* 0x000fea0003800200 */
.L_x_28639:
        /* <DEDUP_REMOVED lines=35> */
.L_x_28638:
[----:B------:R-:W-:Y:S05]  /*3de0*/  BSYNC.RECONVERGENT B0 ;  /* 0x0000000000007941 */ /* 0x000fea0003800200 */
.L_x_28637:
[----:B------:R-:W2:Y:S01]  /*3df0*/  S2R R0, SR_CgaCtaId ;  /* 0x0000000000007919 */ /* 0x000ea20000008800 */
[----:B01----:R-:W-:Y:S01]  /*3e00*/  MOV R3, 0x400 ;  /* 0x0000040000037802 */ /* 0x003fe20000000f00 */
[----:B------:R-:W-:Y:S01]  /*3e10*/  BSSY.RECONVERGENT B0, `(.L_x_28642) ;  /* 0x0000031000007945 */ /* 0x000fe20003800200 */
[----:B------:R-:W-:Y:S01]  /*3e20*/  BAR.SYNC.DEFER_BLOCKING 0x0 ;  /* 0x0000000000007b1d */ /* 0x000fe20000010000 */
[----:B------:R-:W-:Y:S02]  /*3e30*/  ISETP.GT.U32.AND P0, PT, R42, 0x1f, PT ;  /* 0x0000001f2a00780c */ /* 0x000fe40003f04070 */
[----:B------:R-:W-:-:S05]  /*3e40*/  VIADD R5, R3, 0x20 ;  /* 0x0000002003057836 */ /* 0x000fca0000000000 */
[----:B--2---:R-:W-:-:S05]  /*3e50*/  LEA R5, R0, R5, 0x18 ;  /* 0x0000000500057211 */ /* 0x004fca00078ec0ff */
[----:B------:R-:W-:-:S05]  /*3e60*/  IMAD R2, R42, 0x10, R5 ;  /* 0x000000102a027824 */ /* 0x000fca00078e0205 */
[----:B------:R0:W-:Y:S01]  /*3e70*/  STS.128 [R2], R36 ;  /* 0x0000002402007388 */ /* 0x0001e20000000c00 */
[----:B------:R-:W-:Y:S06]  /*3e80*/  BAR.SYNC.DEFER_BLOCKING 0x0 ;  /* 0x0000000000007b1d */ /* 0x000fec0000010000 */
[----:B------:R-:W-:Y:S05]  /*3e90*/  @P0 BRA `(.L_x_28643) ;  /* 0x0000000000a00947 */ /* 0x000fea0003800000 */
[----:B------:R-:W1:Y:S01]  /*3ea0*/  LDS.128 R16, [R2+0x200] ;  /* 0x0002000002107984 */ /* 0x000e620000000c00 */
[----:B------:R-:W-:-:S03]  /*3eb0*/  ISETP.GE.U32.AND P1, PT, R6, UR25, PT ;  /* 0x0000001906007c0c */ /* 0x000fc6000bf26070 */
[----:B------:R-:W2:Y:S04]  /*3ec0*/  LDS.128 R20, [R2+0x400] ;  /* 0x0004000002147984 */ /* 0x000ea80000000c00 */
[----:B------:R-:W3:Y:S04]  /*3ed0*/  LDS.128 R24, [R2+0x600] ;  /* 0x0006000002187984 */ /* 0x000ee80000000c00 */
[----:B------:R-:W4:Y:S04]  /*3ee0*/  LDS.128 R28, [R2+0x800] ;  /* 0x00080000021c7984 */ /* 0x000f280000000c00 */
[----:B------:R-:W5:Y:S04]  /*3ef0*/  LDS.128 R32, [R2+0xa00] ;  /* 0x000a000002207984 */ /* 0x000f680000000c00 */
[----:B------:R-:W0:Y:S04]  /*3f00*/  LDS.128 R44, [R2+0xc00] ;  /* 0x000c0000022c7984 */ /* 0x000e280000000c00 */
[----:B------:R0:W0:Y:S01]  /*3f10*/  LDS.128 R12, [R2+0xe00] ;  /* 0x000e0000020c7984 */ /* 0x0000220000000c00 */
[----:B-1----:R-:W-:Y:S01]  /*3f20*/  FADD R5, R36, R16 ;  /* 0x0000001024057221 */ /* 0x002fe20000000000 */
        /* <DEDUP_REMOVED lines=19> */
[----:B0-----:R-:W-:Y:S01]  /*4060*/  FADD R9, R5, R44 ;  /* 0x0000002c05097221 */ /* 0x001fe20000000000 */
[----:B------:R-:W-:Y:S01]  /*4070*/  FADD R2, R4, R45 ;  /* 0x0000002d04027221 */ /* 0x000fe20000000000 */
[----:B------:R-:W-:Y:S01]  /*4080*/  FADD R7, R7, R46 ;  /* 0x0000002e07077221 */ /* 0x000fe20000000000 */
[----:B------:R-:W-:Y:S01]  /*4090*/  FADD R10, R10, R47 ;  /* 0x0000002f0a0a7221 */ /* 0x000fe20000000000 */
[----:B------:R-:W-:-:S02]  /*40a0*/  IMAD.U32 R4, RZ, RZ, UR16 ;  /* 0x00000010ff047e24 */ /* 0x000fc4000f8e00ff */
[----:B------:R-:W-:Y:S01]  /*40b0*/  FADD R12, R9, R12 ;  /* 0x0000000c090c7221 */ /* 0x000fe20000000000 */
[----:B------:R-:W-:Y:S02]  /*40c0*/  IMAD.U32 R5, RZ, RZ, UR12 ;  /* 0x0000000cff057e24 */ /* 0x000fe4000f8e00ff */
[----:B------:R-:W-:Y:S01]  /*40d0*/  FADD R13, R2, R13 ;  /* 0x0000000d020d7221 */ /* 0x000fe20000000000 */
[----:B------:R-:W-:Y:S01]  /*40e0*/  FADD R14, R7, R14 ;  /* 0x0000000e070e7221 */ /* 0x000fe20000000000 */
[----:B------:R-:W-:Y:S01]  /*40f0*/  FADD R15, R10, R15 ;  /* 0x0000000f0a0f7221 */ /* 0x000fe20000000000 */
[----:B------:R-:W-:-:S05]  /*4100*/  @!P1 IMAD.WIDE.U32 R4, R6, 0x10, R4 ;  /* 0x0000001006049825 */ /* 0x000fca00078e0004 */
[----:B------:R1:W-:Y:S02]  /*4110*/  @!P1 STG.E.128 desc[UR26][R4.64], R12 ;  /* 0x0000000c04009986 */ /* 0x0003e4000c101d1a */
.L_x_28643:
[----:B------:R-:W-:Y:S05]  /*4120*/  BSYNC.RECONVERGENT B0 ;  /* 0x0000000000007941 */ /* 0x000fea0003800200 */
.L_x_28642:
[----:B------:R-:W2:Y:S02]  /*4130*/  LDCU.64 UR4, c[0x0][0x3a8] ;  /* 0x00007500ff0477ac */ /* 0x000ea40008000a00 */
[----:B--2---:R-:W-:-:S04]  /*4140*/  UISETP.NE.U32.AND UP0, UPT, UR4, URZ, UPT ;  /* 0x000000ff0400728c */ /* 0x004fc8000bf05070 */
[----:B------:R-:W-:-:S09]  /*4150*/  UISETP.NE.AND.EX UP0, UPT, UR5, URZ, UPT, UP0 ;  /* 0x000000ff0500728c */ /* 0x000fd2000bf05300 */
[----:B------:R-:W-:Y:S05]  /*4160*/  BRA.U !UP0, `(.L_x_28644) ;  /* 0x00000001088c7547 */ /* 0x000fea000b800000 */
[----:B0-----:R-:W0:Y:S01]  /*4170*/  SHFL.DOWN PT, R2, R57, 0x10, 0x1f ;  /* 0x0a001f0039027f89 */ /* 0x001e2200000e0000 */
[----:B------:R-:W-:Y:S01]  /*4180*/  ISETP.NE.AND P1, PT, R6, RZ, PT ;  /* 0x000000ff0600720c */ /* 0x000fe20003f25270 */
[----:B------:R-:W-:-:S12]  /*4190*/  BSSY B0, `(.L_x_28644) ;  /* 0x0000020000007945 */ /* 0x000fd80003800000 */
[----:B------:R-:W-:-:S05]  /*41a0*/  @!P1 LEA R9, R0, R3, 0x18 ;  /* 0x0000000300099211 */ /* 0x000fca00078ec0ff */
[----:B------:R-:W-:Y:S01]  /*41b0*/  @!P1 IMAD R9, R8, 0x4, R9 ;  /* 0x0000000408099824 */ /* 0x000fe200078e0209 */
[----:B0-----:R-:W-:-:S05]  /*41c0*/  FMNMX R2, R57, R2, !PT ;  /* 0x0000000239027209 */ /* 0x001fca0007800000 */
        /* <DEDUP_REMOVED lines=23> */
.L_x_28652:
[----:B------:R-:W-:Y:S02]  /*4340*/  ISETP.NE.AND P0, PT, R42, RZ, PT ;  /* 0x000000ff2a00720c */ /* 0x000fe40003f05270 */
[----:B--2---:R-:W-:-:S11]  /*4350*/  FMNMX R5, R2, R5, !PT ;  /* 0x0000000502057209 */ /* 0x004fd60007800000 */
[----:B------:R-:W-:Y:S05]  /*4360*/  @P0 BRA `(.L_x_28645) ;  /* 0x0000000000080947 */ /* 0x000fea0003800000 */
[----:B-1----:R-:W1:Y:S02]  /*4370*/  LDC.64 R2, c[0x0][0x3a8] ;  /* 0x0000ea00ff027b82 */ /* 0x002e640000000a00 */
[----:B-1----:R2:W-:Y:S02]  /*4380*/  REDG.E.MAX.S32.STRONG.GPU desc[UR26][R2.64], R5 ;  /* 0x000000050200798e */ /* 0x0025e4000d12e31a */
.L_x_28645:
[----:B------:R-:W-:Y:S05]  /*4390*/  BSYNC B0 ;  /* 0x0000000000007941 */ /* 0x000fea0003800000 */
.L_x_28644:
        /* <DEDUP_REMOVED lines=11> */
[----:B012---:R-:W-:Y:S05]  /*4450*/  CALL.REL.NOINC `($__internal_759_$__cuda_sm20_rcp_rn_f32_slowpath) ;  /* 0x0000000400987944 */ /* 0x007fea0003c00000 */
[----:B------:R-:W-:Y:S05]  /*4460*/  BRA `(.L_x_28648) ;  /* 0x0000000000147947 */ /* 0x000fea0003800000 */
.L_x_28647:
[----:B-12---:R-:W1:Y:S01]  /*4470*/  MUFU.RCP R5, UR29 ;  /* 0x0000001d00057d08 */ /* 0x006e620008001000 */
[----:B------:R-:W-:-:S04]  /*4480*/  IMAD.U32 R0, RZ, RZ, UR29 ;  /* 0x0000001dff007e24 */ /* 0x000fc8000f8e00ff */
[----:B-1----:R-:W-:-:S04]  /*4490*/  FFMA R0, R5, R0, -1 ;  /* 0xbf80000005007423 */ /* 0x002fc80000000000 */
[----:B------:R-:W-:-:S04]  /*44a0*/  FADD.FTZ R0, -R0, -RZ ;  /* 0x800000ff00007221 */ /* 0x000fc80000010100 */
[----:B------:R-:W-:-:S07]  /*44b0*/  FFMA R5, R5, R0, R5 ;  /* 0x0000000005057223 */ /* 0x000fce0000000005 */
.L_x_28648:
[----:B0-----:R-:W0:Y:S02]  /*44c0*/  LDC.64 R2, c[0x0][0x3b0] ;  /* 0x0000ec00ff027b82 */ /* 0x001e240000000a00 */
[----:B0-----:R-:W-:Y:S01]  /*44d0*/  STG.E desc[UR26][R2.64], R5 ;  /* 0x0000000502007986 */ /* 0x001fe2000c10191a */
[----:B------:R-:W-:Y:S05]  /*44e0*/  EXIT ;  /* 0x000000000000794d */ /* 0x000fea0003800000 */
.L_x_28646:
[----:B------:R-:W-:Y:S02]  /*44f0*/  IMAD.MOV.U32 R7, RZ, RZ, 0x4 ;  /* 0x00000004ff077424 */ /* 0x000fe400078e00ff */
[----:B0-----:R-:W-:Y:S02]  /*4500*/  IMAD.MOV.U32 R9, RZ, RZ, 0x1f ;  /* 0x0000001fff097424 */ /* 0x001fe400078e00ff */
[----:B------:R-:W-:-:S07]  /*4510*/  IMAD.MOV.U32 R4, RZ, RZ, -0x1 ;  /* 0xffffffffff047424 */ /* 0x000fce00078e00ff */
[----:B-12---:R-:W-:Y:S05]  /*4520*/  WARPSYNC.COLLECTIVE R4, `(.L_x_28649) ;  /* 0x0000000004087348 */ /* 0x006fea0003c00000 */
[----:B--2---:R0:W2:Y:S02]  /*4530*/  SHFL.DOWN P0, R5, R0, R7, R9 ;  /* 0x0800000700057389 */ /* 0x0040a40000000009 */
[----:B012---:R-:W-:Y:S05]  /*4540*/  ENDCOLLECTIVE ;  /* 0x000000000000791b */ /* 0x007fea0003800000 */
.L_x_28649:
[----:B------:R-:W-:Y:S02]  /*4550*/  IMAD.MOV.U32 R7, RZ, RZ, 0x2 ;  /* 0x00000002ff077424 */ /* 0x000fe400078e00ff */
[----:B------:R-:W-:-:S05]  /*4560*/  IMAD.MOV.U32 R3, RZ, RZ, R5 ;  /* 0x000000ffff037224 */ /* 0x000fca00078e0005 */
[----:B------:R-:W-:-:S05]  /*4570*/  FMNMX R3, R3, R0, !PT ;  /* 0x0000000003037209 */ /* 0x000fca0007800000 */
[----:B------:R-:W-:-:S07]  /*4580*/  IMAD.MOV.U32 R0, RZ, RZ, R3 ;  /* 0x000000ffff007224 */ /* 0x000fce00078e0003 */
[----:B------:R-:W-:Y:S05]  /*4590*/  WARPSYNC.COLLECTIVE R4, `(.L_x_28650) ;  /* 0x0000000004087348 */ /* 0x000fea0003c00000 */
[----:B------:R0:W1:Y:S02]  /*45a0*/  SHFL.DOWN P0, R5, R0, R7, R9 ;  /* 0x0800000700057389 */ /* 0x0000640000000009 */
[----:B01----:R-:W-:Y:S05]  /*45b0*/  ENDCOLLECTIVE ;  /* 0x000000000000791b */ /* 0x003fea0003800000 */
.L_x_28650:
[----:B------:R-:W-:Y:S02]  /*45c0*/  IMAD.MOV.U32 R7, RZ, RZ, 0x1 ;  /* 0x00000001ff077424 */ /* 0x000fe400078e00ff */
[----:B------:R-:W-:-:S05]  /*45d0*/  IMAD.MOV.U32 R2, RZ, RZ, R5 ;  /* 0x000000ffff027224 */ /* 0x000fca00078e0005 */
[----:B------:R-:W-:-:S05]  /*45e0*/  FMNMX R2, R3, R2, !PT ;  /* 0x0000000203027209 */ /* 0x000fca0007800000 */
[----:B------:R-:W-:-:S07]  /*45f0*/  IMAD.MOV.U32 R0, RZ, RZ, R2 ;  /* 0x000000ffff007224 */ /* 0x000fce00078e0002 */
[----:B------:R-:W-:Y:S05]  /*4600*/  WARPSYNC.COLLECTIVE R4, `(.L_x_28651) ;  /* 0x0000000004087348 */ /* 0x000fea0003c00000 */
[----:B------:R0:W1:Y:S02]  /*4610*/  SHFL.DOWN P0, R5, R0, R7, R9 ;  /* 0x0800000700057389 */ /* 0x0000640000000009 */
[----:B01----:R-:W-:Y:S05]  /*4620*/  ENDCOLLECTIVE ;  /* 0x000000000000791b */ /* 0x003fea0003800000 */
.L_x_28651:
[----:B------:R-:W-:Y:S05]  /*4630*/  BRA `(.L_x_28652) ;  /* 0xfffffffc00407947 */ /* 0x000fea000383ffff */
        .weak           $__internal_758_$__cuda_sm20_div_u64
        .type           $__internal_758_$__cuda_sm20_div_u64,@function
        .size           $__internal_758_$__cuda_sm20_div_u64,($__internal_759_$__cuda_sm20_rcp_rn_f32_slowpath - $__internal_758_$__cuda_sm20_div_u64)
$__internal_758_$__cuda_sm20_div_u64:
        /* <DEDUP_REMOVED lines=71> */
[----:B------:R-:W-:Y:S11]  /*4ab0*/  RET.REL.NODEC R2 `(_ZN18transformer_engine6detail38cast_transpose_fused_kernel_notalignedILb1ELb0ELb0EfNS_16CTDBiasDActParamI13__nv_bfloat16S3_ffEELi4ELi2ENS_5EmptyELPFffRKS5_E0EEEvT3_mmm) ;  /* 0xffffffb402507950 */ /* 0x000ff60003c3ffff */
        .weak           $__internal_759_$__cuda_sm20_rcp_rn_f32_slowpath
        .type           $__internal_759_$__cuda_sm20_rcp_rn_f32_slowpath,@function
        .size           $__internal_759_$__cuda_sm20_rcp_rn_f32_slowpath,(.L_x_30060 - $__internal_759_$__cuda_sm20_rcp_rn_f32_slowpath)
$__internal_759_$__cuda_sm20_rcp_rn_f32_slowpath:
        /* <DEDUP_REMOVED lines=15> */
.L_x_28653:
        /* <DEDUP_REMOVED lines=33> */
.L_x_28655:
[----:B------:R0:W1:Y:S02]  /*4dc0*/  MUFU.RCP R2, R0 ;  /* 0x0000000000027308 */ /* 0x0000640000001000 */
.L_x_28654:
[----:B-1-3--:R-:W-:Y:S02]  /*4dd0*/  IMAD.MOV.U32 R5, RZ, RZ, R2 ;  /* 0x000000ffff057224 */ /* 0x00afe400078e0002 */
[----:B------:R-:W-:Y:S02]  /*4de0*/  IMAD.MOV.U32 R2, RZ, RZ, R7 ;  /* 0x000000ffff027224 */ /* 0x000fe400078e0007 */
[----:B------:R-:W-:-:S04]  /*4df0*/  IMAD.MOV.U32 R3, RZ, RZ, 0x0 ;  /* 0x00000000ff037424 */ /* 0x000fc800078e00ff */
[----:B0-2---:R-:W-:Y:S05]  /*4e00*/  RET.REL.NODEC R2 `(_ZN18transformer_engine6detail38cast_transpose_fused_kernel_notalignedILb1ELb0ELb0EfNS_16CTDBiasDActParamI13__nv_bfloat16S3_ffEELi4ELi2ENS_5EmptyELPFffRKS5_E0EEEvT3_mmm) ;  /* 0xffffffb0027c7950 */ /* 0x005fea0003c3ffff */
.L_x_28656:
        /* <DEDUP_REMOVED lines=15> */
.L_x_30060:


//--------------------- .text._ZN18transformer_engine6detail38cast_transpose_fused_kernel_notalignedILb1ELb0ELb0EfNS_16CTDBiasDActParamI6__halfS3_13__nv_fp8_e4m3fEELi4ELi8ENS_5EmptyELPFffRKS6_E0EEEvT3_mmm --------------------------
	.section	.text._ZN18transformer_engine6detail38cast_transpose_fused_kernel_notalignedILb1ELb0ELb0EfNS_16CTDBiasDActParamI6__halfS3_13__nv_fp8_e4m3fEELi4ELi8ENS_5EmptyELPFffRKS6_E0EEEvT3_mmm,"ax",@progbits
	.align	128
        .global         _ZN18transformer_engine6detail38cast_transpose_fused_kernel_notalignedILb1ELb0ELb0EfNS_16CTDBiasDActParamI6__halfS3_13__nv_fp8_e4m3fEELi4ELi8ENS_5EmptyELPFffRKS6_E0EEEvT3_mmm
        .type           _ZN18transformer_engine6detail38cast_transpose_fused_kernel_notalignedILb1ELb0ELb0EfNS_16CTDBiasDActParamI6__halfS3_13__nv_fp8_e4m3fEELi4ELi8ENS_5EmptyELPFffRKS6_E0EEEvT3_mmm,@function
        .size           _ZN18transformer_engine6detail38cast_transpose_fused_kernel_notalignedILb1ELb0ELb0EfNS_16CTDBiasDActParamI6__halfS3_13__nv_fp8_e4m3fEELi4ELi8ENS_5EmptyELPFffRKS6_E0EEEvT3_mmm,(.L_x_30062 - _ZN18transformer_engine6detail38cast_transpose_fused_kernel_notalignedILb1ELb0ELb0EfNS_16CTDBiasDActParamI6__halfS3_13__nv_fp8_e4m3fEELi4ELi8ENS_5EmptyELPFffRKS6_E0EEEvT3_mmm)
        .other          _ZN18transformer_engine6detail38cast_transpose_fused_kernel_notalignedILb1ELb0ELb0EfNS_16CTDBiasDActParamI6__halfS3_13__nv_fp8_e4m3fEELi4ELi8ENS_5EmptyELPFffRKS6_E0EEEvT3_mmm,@"STO_CUDA_ENTRY STV_DEFAULT"
_ZN18transformer_engine6detail38cast_transpose_fused_kernel_notalignedILb1ELb0ELb0EfNS_16CTDBiasDActParamI6__halfS3_13__nv_fp8_e4m3fEELi4ELi8ENS_5EmptyELPFffRKS6_E0EEEvT3_mmm:
.text._ZN18transformer_engine6detail38cast_transpose_fused_kernel_notalignedILb1ELb0ELb0EfNS_16CTDBiasDActParamI6__halfS3_13__nv_fp8_e4m3fEELi4ELi8ENS_5EmptyELPFffRKS6_E0EEEvT3_mmm:
        /* <DEDUP_REMOVED lines=41> */
.L_x_28657:
[----:B------:R-:W-:-:S07]  /*0290*/  MOV R9, 0x2b0 ;  /* 0x000002b000097802 */ /* 0x000fce0000000f00 */
[----:B------:R-:W-:Y:S05]  /*02a0*/  CALL.REL.NOINC `($__internal_760_$__cuda_sm20_div_u64) ;  /* 0x0000009c00a07944 */ /* 0x000fea0003c00000 */
[----:B------:R-:W-:Y:S01]  /*02b0*/  IADD3 R5, P0, PT, RZ, -R10, RZ ;  /* 0x8000000aff057210 */ /* 0x000fe20007f1e0ff */
[----:B------:R-:W-:-:S04]  /*02c0*/  IMAD.U32 R2, RZ, RZ, UR4 ;  /* 0x00000004ff027e24 */ /* 0x000fc8000f8e00ff */
[----:B------:R-:W-:-:S04]  /*02d0*/  IMAD.X R3, RZ, RZ, ~R11, P0 ;  /* 0x000000ffff037224 */ /* 0x000fc800000e0e0b */
[----:B------:R-:W-:Y:S02]  /*02e0*/  IMAD R0, R3, R12, RZ ;  /* 0x0000000c03007224 */ /* 0x000fe400078e02ff */
[----:B------:R-:W-:Y:S02]  /*02f0*/  IMAD.MOV.U32 R3, RZ, RZ, RZ ;  /* 0x000000ffff037224 */ /* 0x000fe400078e00ff */
[-C--:B------:R-:W-:Y:S02]  /*0300*/  IMAD R13, R13, R5.reuse, R0 ;  /* 0x000000050d0d7224 */ /* 0x080fe400078e0200 */
[----:B------:R-:W-:-:S04]  /*0310*/  IMAD.WIDE.U32 R2, R12, R5, R2 ;  /* 0x000000050c027225 */ /* 0x000fc800078e0002 */
[----:B------:R-:W-:Y:S02]  /*0320*/  IMAD.MOV.U32 R35, RZ, RZ, R2 ;  /* 0x000000ffff237224 */ /* 0x000fe400078e0002 */
[----:B------:R-:W-:-:S07]  /*0330*/  IMAD.IADD R36, R3, 0x1, R13 ;  /* 0x0000000103247824 */ /* 0x000fce00078e020d */
.L_x_28658:
[----:B------:R-:W0:Y:S01]  /*0340*/  LDC.64 R18, c[0x0][0x3d0] ;  /* 0x0000f400ff127b82 */ /* 0x000e220000000a00 */
[----:B------:R-:W-:Y:S01]  /*0350*/  SHF.L.U64.HI R7, R10, 0x5, R11 ;  /* 0x000000050a077819 */ /* 0x000fe2000001020b */
[----:B------:R-:W1:Y:S01]  /*0360*/  LDCU.64 UR4, c[0x0][0x3a0] ;  /* 0x00007400ff0477ac */ /* 0x000e620008000a00 */
[C---:B------:R-:W-:Y:S01]  /*0370*/  SHF.L.U64.HI R12, R35.reuse, 0x5, R36 ;  /* 0x00000005230c7819 */ /* 0x040fe20000010224 */
[----:B------:R-:W-:Y:S01]  /*0380*/  IMAD.SHL.U32 R5, R8, 0x4, RZ ;  /* 0x0000000408057824 */ /* 0x000fe200078e00ff */
[C---:B------:R-:W-:Y:S01]  /*0390*/  LOP3.LUT R59, R104.reuse, 0xe0, RZ, 0xc0, !PT ;  /* 0x000000e0683b7812 */ /* 0x040fe200078ec0ff */
[----:B------:R-:W-:Y:S01]  /*03a0*/  IMAD.SHL.U32 R13, R35, 0x80, RZ ;  /* 0x00000080230d7824 */ /* 0x000fe200078e00ff */
[----:B------:R-:W2:Y:S01]  /*03b0*/  LDCU.128 UR8, c[0x0][0x390] ;  /* 0x00007200ff0877ac */ /* 0x000ea20008000c00 */
[----:B------:R-:W3:Y:S01]  /*03c0*/  LDC.64 R64, c[0x0][0x3c8] ;  /* 0x0000f200ff407b82 */ /* 0x000ee20000000a00 */
[----:B------:R-:W-:-:S05]  /*03d0*/  IMAD.IADD R14, R104, 0x1, -R5 ;  /* 0x00000001680e7824 */ /* 0x000fca00078e0a05 */
[----:B------:R-:W-:Y:S02]  /*03e0*/  LOP3.LUT R16, R14, 0x1f, RZ, 0xc0, !PT ;  /* 0x0000001f0e107812 */ /* 0x000fe400078ec0ff */
        /* <DEDUP_REMOVED lines=8> */
[----:B------:R-:W-:Y:S01]  /*0470*/  IMAD R8, R11, R64, RZ ;  /* 0x000000400b087224 */ /* 0x000fe200078e02ff */
[----:B------:R-:W-:Y:S01]  /*0480*/  LEA R9, P0, -R35, R0, 0x5 ;  /* 0x0000000023097211 */ /* 0x000fe200078029ff */
[----:B------:R-:W-:Y:S01]  /*0490*/  IMAD.WIDE.U32 R46, R0, R59, RZ ;  /* 0x0000003b002e7225 */ /* 0x000fe200078e00ff */
[----:B------:R-:W-:-:S03]  /*04a0*/  ISETP.LT.U32.AND P1, PT, R6, 0x20, PT ;  /* 0x000000200600780c */ /* 0x000fc60003f21070 */
[----:B------:R-:W-:Y:S01]  /*04b0*/  IMAD.X R12, R3, 0x1, ~R12, P0 ;  /* 0x00000001030c7824 */ /* 0x000fe200000e0e0c */
[----:B------:R-:W-:Y:S01]  /*04c0*/  ISETP.LT.U32.AND P0, PT, R9, 0x20, PT ;  /* 0x000000200900780c */ /* 0x000fe20003f01070 */
[----:B------:R-:W-:Y:S01]  /*04d0*/  IMAD R15, R3, R59, RZ ;  /* 0x0000003b030f7224 */ /* 0x000fe200078e02ff */
[----:B------:R-:W-:Y:S01]  /*04e0*/  ISETP.LT.U32.AND.EX P1, PT, R7, RZ, PT, P1 ;  /* 0x000000ff0700720c */ /* 0x000fe20003f21110 */
[----:B------:R-:W-:Y:S01]  /*04f0*/  IMAD.WIDE.U32 R20, R10, R64, RZ ;  /* 0x000000400a147225 */ /* 0x000fe200078e00ff */
[----:B------:R-:W-:Y:S02]  /*0500*/  ISETP.LT.U32.AND.EX P0, PT, R12, RZ, PT, P0 ;  /* 0x000000ff0c00720c */ /* 0x000fe40003f01100 */
[----:B------:R-:W-:Y:S01]  /*0510*/  SEL R6, R6, 0x20, P1 ;  /* 0x0000002006067807 */ /* 0x000fe20000800000 */
[----:B------:R-:W-:Y:S01]  /*0520*/  IMAD R17, R10, R65, R8 ;  /* 0x000000410a117224 */ /* 0x000fe200078e0208 */
[----:B------:R-:W-:Y:S01]  /*0530*/  SEL R7, R9, 0x20, P0 ;  /* 0x0000002009077807 */ /* 0x000fe20000000000 */
[----:B------:R-:W-:Y:S01]  /*0540*/  IMAD.IADD R45, R47, 0x1, R15 ;  /* 0x000000012f2d7824 */ /* 0x000fe200078e020f */
[----:B------:R-:W-:Y:S01]  /*0550*/  ISETP.GE.U32.AND P0, PT, R5, R6, PT ;  /* 0x000000060500720c */ /* 0x000fe20003f06070 */
[----:B------:R-:W-:Y:S01]  /*0560*/  IMAD.IADD R34, R21, 0x1, R17 ;  /* 0x0000000115227824 */ /* 0x000fe200078e0211 */
[----:B-1----:R-:W-:-:S02]  /*0570*/  ISETP.NE.U32.AND P1, PT, RZ, UR4, PT ;  /* 0x00000004ff007c0c */ /* 0x002fc4000bf25070 */
[C---:B------:R-:W-:Y:S02]  /*0580*/  ISETP.LT.U32.AND P0, PT, R16.reuse, R7, !P0 ;  /* 0x000000071000720c */ /* 0x040fe40004701070 */
[----:B------:R-:W-:Y:S01]  /*0590*/  ISETP.NE.AND.EX P1, PT, RZ, UR5, PT, P1 ;  /* 0x00000005ff007c0c */ /* 0x000fe2000bf25310 */
[----:B------:R-:W1:Y:S01]  /*05a0*/  LDCU.64 UR4, c[0x0][0x358] ;  /* 0x00006b00ff0477ac */ /* 0x000e620008000a00 */
[----:B------:R-:W-:Y:S02]  /*05b0*/  IADD3 R48, P4, PT, R16, R46, RZ ;  /* 0x0000002e10307210 */ /* 0x000fe40007f9e0ff */
[----:B------:R-:W-:Y:S02]  /*05c0*/  SHF.L.U64.HI R9, R35, 0x7, R36 ;  /* 0x0000000723097819 */ /* 0x000fe40000010224 */
[----:B------:R-:W-:Y:S01]  /*05d0*/  LEA R12, P2, R20, R13, 0x8 ;  /* 0x0000000d140c7211 */ /* 0x000fe200078440ff */
[----:B------:R-:W-:-:S03]  /*05e0*/  IMAD.X R49, RZ, RZ, R45, P4 ;  /* 0x000000ffff317224 */ /* 0x000fc600020e062d */
[----:B------:R-:W-:Y:S01]  /*05f0*/  LEA.HI.X R13, R20, R9, R34, 0x8, P2 ;  /* 0x00000009140d7211 */ /* 0x000fe200010f4422 */
[----:B------:R-:W-:Y:S01]  /*0600*/  @P0 IMAD R9, R3, 0x5, RZ ;  /* 0x0000000503090824 */ /* 0x000fe200078e02ff */
[----:B------:R-:W-:Y:S01]  /*0610*/  @P0 LOP3.LUT R17, R64, 0xfffffffc, RZ, 0xc0, !PT ;  /* 0xfffffffc40110812 */ /* 0x000fe200078ec0ff */
[----:B------:R-:W-:Y:S01]  /*0620*/  @P0 IMAD.WIDE.U32 R22, R0, 0x5, R48 ;  /* 0x0000000500160825 */ /* 0x000fe200078e0030 */
[----:B----4-:R-:W-:Y:S01]  /*0630*/  LEA R90, P3, R12, R90, 0x1 ;  /* 0x0000005a0c5a7211 */ /* 0x010fe200078608ff */
[----:B------:R-:W3:Y:S01]  /*0640*/  @P1 LDC.64 R24, c[0x0][0x3a0] ;  /* 0x0000e800ff181b82 */ /* 0x000ee20000000a00 */
[----:B------:R-:W-:Y:S01]  /*0650*/  @P0 LOP3.LUT R21, R65, 0x1fffffff, RZ, 0xc0, !PT ;  /* 0x1fffffff41150812 */ /* 0x000fe200078ec0ff */
[----:B------:R-:W-:Y:S01]  /*0660*/  @P0 IMAD.IADD R9, R23, 0x1, R9 ;  /* 0x0000000117090824 */ /* 0x000fe200078e0209 */
[----:B------:R-:W-:Y:S02]  /*0670*/  @P0 IADD3 R17, P2, PT, R17, R48, RZ ;  /* 0x0000003011110210 */ /* 0x000fe40007f5e0ff */
[----:B------:R-:W-:-:S02]  /*0680*/  @!P0 CS2R R100, SRZ ;  /* 0x0000000000648805 */ /* 0x000fc4000001ff00 */
[----:B------:R-:W-:Y:S02]  /*0690*/  LEA.HI.X R8, R12, R91, R13, 0x1, P3 ;  /* 0x0000005b0c087211 */ /* 0x000fe400018f0c0d */
[CC--:B------:R-:W-:Y:S01]  /*06a0*/  @P0 LEA R28, P3, R22.reuse, R90.reuse, 0x3 ;  /* 0x0000005a161c0211 */ /* 0x0c0fe200078618ff */
[----:B------:R-:W-:Y:S01]  /*06b0*/  @P0 IMAD.X R21, R21, 0x1, R49, P2 ;  /* 0x0000000115150824 */ /* 0x000fe200010e0631 */
[C---:B------:R-:W-:Y:S02]  /*06c0*/  @P0 LEA R26, P2, R17.reuse, R90, 0x3 ;  /* 0x0000005a111a0211 */ /* 0x040fe400078418ff */
[-C--:B------:R-:W-:Y:S02]  /*06d0*/  @P0 LEA.HI.X R29, R22, R8.reuse, R9, 0x3, P3 ;  /* 0x00000008161d0211 */ /* 0x080fe400018f1c09 */
[----:B------:R-:W-:Y:S02]  /*06e0*/  @!P0 CS2R R22, SRZ ;  /* 0x0000000000168805 */ /* 0x000fe4000001ff00 */
[----:B------:R-:W-:Y:S01]  /*06f0*/  @P0 LEA.HI.X R27, R17, R8, R21, 0x3, P2 ;  /* 0x00000008111b0211 */ /* 0x000fe200010f1c15 */
[----:B-1----:R-:W4:Y:S04]  /*0700*/  @P0 LDG.E.64 R100, desc[UR4][R28.64] ;  /* 0x000000041c640981 */ /* 0x002f28000c1e1b00 */
[----:B------:R-:W4:Y:S01]  /*0710*/  @P0 LDG.E.64 R22, desc[UR4][R26.64] ;  /* 0x000000041a160981 */ /* 0x000f22000c1e1b00 */
[----:B------:R-:W-:-:S02]  /*0720*/  IMAD.MOV.U32 R9, RZ, RZ, 0x3f800000 ;  /* 0x3f800000ff097424 */ /* 0x000fc400078e00ff */
[----:B------:R-:W-:Y:S02]  /*0730*/  @P0 IMAD.MOV.U32 R30, RZ, RZ, R48 ;  /* 0x000000ffff1e0224 */ /* 0x000fe400078e0030 */
[----:B------:R-:W-:Y:S02]  /*0740*/  @P0 IMAD.MOV.U32 R31, RZ, RZ, R49 ;  /* 0x000000ffff1f0224 */ /* 0x000fe400078e0031 */
[----:B---3--:R1:W3:Y:S01]  /*0750*/  @P1 LDG.E R9, desc[UR4][R24.64] ;  /* 0x0000000418091981 */ /* 0x0082e2000c1e1900 */
[----:B------:R-:W-:Y:S02]  /*0760*/  @P0 IMAD R17, R3, 0x6, RZ ;  /* 0x0000000603110824 */ /* 0x000fe400078e02ff */
[----:B------:R-:W-:-:S04]  /*0770*/  @P0 IMAD.WIDE.U32 R30, R0, 0x6, R30 ;  /* 0x00000006001e0825 */ /* 0x000fc800078e001e */
[----:B------:R-:W-:Y:S01]  /*0780*/  @P0 IMAD.IADD R17, R31, 0x1, R17 ;  /* 0x000000011f110824 */ /* 0x000fe200078e0211 */
[C---:B------:R-:W-:Y:S01]  /*0790*/  @P0 LEA R32, P1, R30.reuse, R90, 0x3 ;  /* 0x0000005a1e200211 */ /* 0x040fe200078218ff */
[----:B-1----:R-:W-:Y:S02]  /*07a0*/  @P0 IMAD.MOV.U32 R24, RZ, RZ, R48 ;  /* 0x000000ffff180224 */ /* 0x002fe400078e0030 */
[----:B------:R-:W-:Y:S01]  /*07b0*/  @P0 IMAD.MOV.U32 R25, RZ, RZ, R49 ;  /* 0x000000ffff190224 */ /* 0x000fe200078e0031 */
[----:B------:R-:W-:Y:S01]  /*07c0*/  @P0 LEA.HI.X R33, R30, R8, R17, 0x3, P1 ;  /* 0x000000081e210211 */ /* 0x000fe200008f1c11 */
[----:B------:R-:W-:Y:S02]  /*07d0*/  @P0 IMAD R17, R3, 0x7, RZ ;  /* 0x0000000703110824 */ /* 0x000fe400078e02ff */
[----:B------:R-:W-:-:S04]  /*07e0*/  @P0 IMAD.WIDE.U32 R24, R0, 0x7, R24 ;  /* 0x0000000700180825 */ /* 0x000fc800078e0018 */
[----:B------:R-:W-:Y:S01]  /*07f0*/  @P0 IMAD.IADD R17, R25, 0x1, R17 ;  /* 0x0000000119110824 */ /* 0x000fe200078e0211 */
[C---:B------:R-:W-:Y:S02]  /*0800*/  @P0 LEA R30, P1, R24.reuse, R90, 0x3 ;  /* 0x0000005a181e0211 */ /* 0x040fe400078218ff */
[----:B------:R-:W-:Y:S02]  /*0810*/  @!P0 CS2R R50, SRZ ;  /* 0x0000000000328805 */ /* 0x000fe4000001ff00 */
[----:B------:R-:W-:Y:S02]  /*0820*/  @!P0 CS2R R52, SRZ ;  /* 0x0000000000348805 */ /* 0x000fe4000001ff00 */
[----:B------:R-:W-:Y:S02]  /*0830*/  @P0 LEA.HI.X R31, R24, R8, R17, 0x3, P1 ;  /* 0x00000008181f0211 */ /* 0x000fe400008f1c11 */
[----:B------:R-:W-:Y:S01]  /*0840*/  @P0 IADD3 R27, P1, PT, R48, R0, RZ ;  /* 0x00000000301b0210 */ /* 0x000fe20007f3e0ff */
[----:B------:R1:W3:Y:S04]  /*0850*/  @P0 LDG.E.64 R50, desc[UR4][R32.64] ;  /* 0x0000000420320981 */ /* 0x0002e8000c1e1b00 */
[----:B------:R2:W3:Y:S01]  /*0860*/  @P0 LDG.E.64 R52, desc[UR4][R30.64] ;  /* 0x000000041e340981 */ /* 0x0004e2000c1e1b00 */
[----:B-1----:R-:W-:Y:S01]  /*0870*/  @P0 IMAD.X R32, R49, 0x1, R3, P1 ;  /* 0x0000000131200824 */ /* 0x002fe200008e0603 */
[----:B------:R-:W-:Y:S01]  /*0880*/  @P0 LEA R26, P1, R27, R90, 0x3 ;  /* 0x0000005a1b1a0211 */ /* 0x000fe200078218ff */
[----:B------:R-:W-:-:S03]  /*0890*/  @P0 IMAD.MOV.U32 R24, RZ, RZ, R48 ;  /* 0x000000ffff180224 */ /* 0x000fc600078e0030 */
[----:B------:R-:W-:Y:S02]  /*08a0*/  @P0 LEA.HI.X R27, R27, R8, R32, 0x3, P1 ;  /* 0x000000081b1b0211 */ /* 0x000fe400008f1c20 */
[----:B------:R-:W-:Y:S01]  /*08b0*/  @P0 LEA R84, P1, R48, R90, 0x3 ;  /* 0x0000005a30540211 */ /* 0x000fe200078218ff */
[--C-:B------:R-:W-:Y:S01]  /*08c0*/  @P0 IMAD.MOV.U32 R25, RZ, RZ, R49.reuse ;  /* 0x000000ffff190224 */ /* 0x100fe200078e0031 */
[----:B------:R-:W-:Y:S02]  /*08d0*/  @P0 LEA R21, P2, R0, R48, 0x1 ;  /* 0x0000003000150211 */ /* 0x000fe400078408ff */
[----:B------:R-:W-:Y:S01]  /*08e0*/  @P0 LEA.HI.X R85, R48, R8, R49, 0x3, P1 ;  /* 0x0000000830550211 */ /* 0x000fe200008f1c31 */
[----:B------:R-:W-:Y:S02]  /*08f0*/  @P0 IMAD R17, R3, 0x3, RZ ;  /* 0x0000000303110824 */ /* 0x000fe400078e02ff */
[C---:B------:R-:W-:Y:S01]  /*0900*/  @P0 IMAD.WIDE.U32 R24, R0.reuse, 0x3, R24 ;  /* 0x0000000300180825 */ /* 0x040fe200078e0018 */
[----:B------:R-:W-:-:S02]  /*0910*/  @P0 LEA.HI.X R29, R0, R49, R3, 0x1, P2 ;  /* 0x00000031001d0211 */ /* 0x000fc400010f0c03 */
[----:B------:R-:W3:Y:S01]  /*0920*/  @P0 LDG.E.64 R84, desc[UR4][R84.64] ;  /* 0x0000000454540981 */ /* 0x000ee2000c1e1b00 */
[----:B------:R-:W-:Y:S01]  /*0930*/  @P0 IMAD.IADD R17, R25, 0x1, R17 ;  /* 0x0000000119110824 */ /* 0x000fe200078e0211 */
[CC--:B------:R-:W-:Y:S02]  /*0940*/  @P0 LEA R28, P2, R21.reuse, R90.reuse, 0x3 ;  /* 0x0000005a151c0211 */ /* 0x0c0fe400078418ff */
[C---:B--2---:R-:W-:Y:S02]  /*0950*/  @P0 LEA R30, P3, R24.reuse, R90, 0x3 ;  /* 0x0000005a181e0211 */ /* 0x044fe400078618ff */
[----:B------:R-:W-:Y:S02]  /*0960*/  @!P0 CS2R R72, SRZ ;  /* 0x0000000000488805 */ /* 0x000fe4000001ff00 */
[-C--:B------:R-:W-:Y:S02]  /*0970*/  @P0 LEA.HI.X R29, R21, R8.reuse, R29, 0x3, P2 ;  /* 0x00000008151d0211 */ /* 0x080fe400010f1c1d */
[----:B------:R-:W-:Y:S01]  /*0980*/  @P0 LEA.HI.X R31, R24, R8, R17, 0x3, P3 ;  /* 0x00000008181f0211 */ /* 0x000fe200018f1c11 */
[----:B------:R-:W-:-:S02]  /*0990*/  IMAD R17, R34, -0xff, RZ ;  /* 0xffffff0122117824 */ /* 0x000fc400078e02ff */
[----:B------:R-:W-:Y:S01]  /*09a0*/  IMAD.WIDE.U32 R24, R20, -0xff, R12 ;  /* 0xffffff0114187825 */ /* 0x000fe200078e000c */
[----:B------:R-:W-:Y:S01]  /*09b0*/  @!P0 CS2R R70, SRZ ;  /* 0x0000000000468805 */ /* 0x000fe2000001ff00 */
[----:B------:R1:W2:Y:S02]  /*09c0*/  @P0 LDG.E.64 R72, desc[UR4][R28.64] ;  /* 0x000000041c480981 */ /* 0x0002a4000c1e1b00 */
[----:B------:R-:W-:Y:S01]  /*09d0*/  IMAD R36, R36, R18, RZ ;  /* 0x0000001224247224 */ /* 0x000fe200078e02ff */
[----:B------:R-:W-:Y:S01]  /*09e0*/  IADD3 R20, PT, PT, R25, -R20, R17 ;  /* 0x8000001419147210 */ /* 0x000fe20007ffe011 */
[----:B------:R-:W-:Y:S01]  /*09f0*/  VIADD R17, R5, 0x1 ;  /* 0x0000000105117836 */ /* 0x000fe20000000000 */
[----:B------:R1:W2:Y:S01]  /*0a00*/  @P0 LDG.E.64 R70, desc[UR4][R26.64] ;  /* 0x000000041a460981 */ /* 0x0002a2000c1e1b00 */
[----:B------:R-:W-:Y:S02]  /*0a10*/  VIADD R14, R14, 0xffffffff ;  /* 0xffffffff0e0e7836 */ /* 0x000fe40000000000 */
[----:B------:R-:W-:-:S02]  /*0a20*/  IMAD R21, R35, R19, R36 ;  /* 0x0000001323157224 */ /* 0x000fc400078e0224 */
[----:B------:R-:W-:Y:S01]  /*0a30*/  IMAD.WIDE.U32 R18, R35, R18, RZ ;  /* 0x0000001223127225 */ /* 0x000fe200078e00ff */
[----:B------:R-:W-:Y:S02]  /*0a40*/  LOP3.LUT R14, R14, 0x1f, RZ, 0xc0, !PT ;  /* 0x0000001f0e0e7812 */ /* 0x000fe400078ec0ff */
[----:B------:R-:W-:Y:S01]  /*0a50*/  ISETP.GE.U32.AND P1, PT, R17, R6, PT ;  /* 0x000000061100720c */ /* 0x000fe20003f26070 */
[----:B------:R-:W-:Y:S02]  /*0a60*/  IMAD.IADD R21, R19, 0x1, R21 ;  /* 0x0000000113157824 */ /* 0x000fe400078e0215 */
[----:B------:R-:W-:Y:S01]  /*0a70*/  IMAD.SHL.U32 R19, R18, 0x80, RZ ;  /* 0x0000008012137824 */ /* 0x000fe200078e00ff */
[----:B------:R-:W-:Y:S02]  /*0a80*/  ISETP.LT.U32.AND P1, PT, R14, R7, !P1 ;  /* 0x000000070e00720c */ /* 0x000fe40004f21070 */
[----:B------:R-:W-:Y:S02]  /*0a90*/  SHF.L.U64.HI R21, R18, 0x7, R21 ;  /* 0x0000000712157819 */ /* 0x000fe40000010215 */
[----:B0-----:R-:W-:-:S02]  /*0aa0*/  LEA R60, P3, R24, R60, 0x2 ;  /* 0x0000003c183c7211 */ /* 0x001fc400078610ff */
[----:B------:R-:W-:Y:S02]  /*0ab0*/  @!P0 CS2R R66, SRZ ;  /* 0x0000000000428805 */ /* 0x000fe4000001ff00 */
[----:B------:R-:W-:Y:S02]  /*0ac0*/  LEA R18, P2, R10, R19, 0x8 ;  /* 0x000000130a127211 */ /* 0x000fe400078440ff */
[----:B------:R-:W-:Y:S02]  /*0ad0*/  LEA.HI.X R61, R24, R61, R20, 0x2, P3 ;  /* 0x0000003d183d7211 */ /* 0x000fe400018f1414 */
[----:B-1----:R-:W-:Y:S01]  /*0ae0*/  LEA.HI.X R28, R10, R21, R11, 0x8, P2 ;  /* 0x000000150a1c7211 */ /* 0x002fe200010f440b */
[----:B------:R0:W2:Y:S01]  /*0af0*/  @P0 LDG.E.64 R66, desc[UR4][R30.64] ;  /* 0x000000041e420981 */ /* 0x0000a2000c1e1b00 */
[----:B------:R-:W-:Y:S02]  /*0b00*/  IADD3 R20, P5, PT, R14, R46, RZ ;  /* 0x0000002e0e147210 */ /* 0x000fe40007fbe0ff */
[----:B------:R-:W-:-:S02]  /*0b10*/  IADD3 R10, P2, PT, R12, UR8, RZ ;  /* 0x000000080c0a7c10 */ /* 0x000fc4000ff5e0ff */
[----:B------:R-:W-:Y:S01]  /*0b20*/  IADD3 R11, P4, PT, R18, UR10, RZ ;  /* 0x0000000a120b7c10 */ /* 0x000fe2000ff9e0ff */
[----:B------:R-:W-:Y:S01]  /*0b30*/  IMAD.X R21, RZ, RZ, R45, P5 ;  /* 0x000000ffff157224 */ /* 0x000fe200028e062d */
[----:B------:R-:W-:Y:S02]  /*0b40*/  IADD3.X R12, PT, PT, R13, UR9, RZ, P2, !PT ;  /* 0x000000090d0c7c10 */ /* 0x000fe400097fe4ff */
[----:B------:R-:W-:Y:S02]  /*0b50*/  @P1 LEA R29, P2, R0, R20, 0x3 ;  /* 0x00000014001d1211 */ /* 0x000fe400078418ff */
[----:B------:R-:W-:Y:S02]  /*0b60*/  IADD3.X R13, PT, PT, R28, UR11, RZ, P4, !PT ;  /* 0x0000000b1c0d7c10 */ /* 0x000fe4000a7fe4ff */
[----:B------:R-:W-:Y:S02]  /*0b70*/  @P1 LEA.HI.X R28, R0, R21, R3, 0x3, P2 ;  /* 0x00000015001c1211 */ /* 0x000fe400010f1c03 */
[----:B------:R-:W-:-:S04]  /*0b80*/  @P1 LEA R38, P2, R29, R90, 0x3 ;  /* 0x0000005a1d261211 */ /* 0x000fc800078418ff */
[----:B------:R-:W-:-:S06]  /*0b90*/  @P1 LEA.HI.X R39, R29, R8, R28, 0x3, P2 ;  /* 0x000000081d271211 */ /* 0x000fcc00010f1c1c */
[----:B------:R-:W5:Y:S01]  /*0ba0*/  @P1 LDG.E.64 R38, desc[UR4][R38.64] ;  /* 0x0000000426261981 */ /* 0x000f62000c1e1b00 */
[----:B------:R-:W-:Y:S02]  /*0bb0*/  VIADD R19, R5, 0x2 ;  /* 0x0000000205137836 */ /* 0x000fe40000000000 */
[--C-:B------:R-:W-:Y:S02]  /*0bc0*/  @P1 IMAD.MOV.U32 R26, RZ, RZ, R20.reuse ;  /* 0x000000ffff1a1224 */ /* 0x100fe400078e0014 */
[--C-:B------:R-:W-:Y:S01]  /*0bd0*/  @P1 IMAD.MOV.U32 R27, RZ, RZ, R21.reuse ;  /* 0x000000ffff1b1224 */ /* 0x100fe200078e0015 */
[----:B------:R-:W-:Y:S01]  /*0be0*/  ISETP.GE.U32.AND P3, PT, R19, R6, PT ;  /* 0x000000061300720c */ /* 0x000fe20003f66070 */
[----:B------:R-:W-:Y:S02]  /*0bf0*/  @P1 IMAD R19, R3, 0x9, RZ ;  /* 0x0000000903131824 */ /* 0x000fe400078e02ff */
[----:B------:R-:W-:-:S04]  /*0c00*/  @P1 IMAD.WIDE.U32 R24, R0, 0x9, R20 ;  /* 0x0000000900181825 */ /* 0x000fc800078e0014 */
[----:B0-----:R-:W-:Y:S02]  /*0c10*/  @P1 IMAD R31, R3, 0xa, RZ ;  /* 0x0000000a031f1824 */ /* 0x001fe400078e02ff */
[----:B------:R-:W-:Y:S01]  /*0c20*/  @P1 IMAD.WIDE.U32 R26, R0, 0xa, R26 ;  /* 0x0000000a001a1825 */ /* 0x000fe200078e001a */
[----:B------:R-:W-:-:S03]  /*0c30*/  @P1 LEA R18, P4, R24, R90, 0x3 ;  /* 0x0000005a18121211 */ /* 0x000fc600078818ff */
[----:B------:R-:W-:Y:S01]  /*0c40*/  @P1 IMAD.IADD R19, R25, 0x1, R19 ;  /* 0x0000000119131824 */ /* 0x000fe200078e0213 */
[----:B------:R-:W-:Y:S01]  /*0c50*/  @P1 LEA R92, P5, R26, R90, 0x3 ;  /* 0x0000005a1a5c1211 */ /* 0x000fe200078a18ff */
[----:B------:R-:W-:-:S03]  /*0c60*/  @P1 IMAD.IADD R25, R27, 0x1, R31 ;  /* 0x000000011b191824 */ /* 0x000fc600078e021f */
[-C--:B------:R-:W-:Y:S01]  /*0c70*/  @P1 LEA.HI.X R19, R24, R8.reuse, R19, 0x3, P4 ;  /* 0x0000000818131211 */ /* 0x080fe200020f1c13 */
[--C-:B------:R-:W-:Y:S01]  /*0c80*/  @P1 IMAD.MOV.U32 R24, RZ, RZ, R20.reuse ;  /* 0x000000ffff181224 */ /* 0x100fe200078e0014 */
[----:B------:R-:W-:Y:S01]  /*0c90*/  @P1 LEA.HI.X R93, R26, R8, R25, 0x3, P5 ;  /* 0x000000081a5d1211 */ /* 0x000fe200028f1c19 */
[--C-:B------:R-:W-:Y:S02]  /*0ca0*/  @P1 IMAD.MOV.U32 R25, RZ, RZ, R21.reuse ;  /* 0x000000ffff191224 */ /* 0x100fe400078e0015 */
[----:B------:R-:W-:Y:S02]  /*0cb0*/  @P1 IMAD.MOV.U32 R28, RZ, RZ, R20 ;  /* 0x000000ffff1c1224 */ /* 0x000fe400078e0014 */
[----:B------:R-:W-:Y:S02]  /*0cc0*/  @P1 IMAD.MOV.U32 R29, RZ, RZ, R21 ;  /* 0x000000ffff1d1224 */ /* 0x000fe400078e0015 */
[----:B------:R-:W-:Y:S02]  /*0cd0*/  @P1 IMAD R33, R3, 0xb, RZ ;  /* 0x0000000b03211824 */ /* 0x000fe400078e02ff */
[----:B------:R-:W-:Y:S01]  /*0ce0*/  @P1 IMAD.WIDE.U32 R24, R0, 0xb, R24 ;  /* 0x0000000b00181825 */ /* 0x000fe200078e0018 */
[----:B------:R-:W-:-:S03]  /*0cf0*/  IADD3 R14, PT, PT, R104, 0x1e, -R5 ;  /* 0x0000001e680e7810 */ /* 0x000fc60007ffe805 */
[----:B------:R-:W-:Y:S02]  /*0d00*/  @P1 IMAD R37, R3, 0xd, RZ ;  /* 0x0000000d03251824 */ /* 0x000fe400078e02ff */
[C---:B------:R-:W-:Y:S01]  /*0d10*/  @P1 IMAD.WIDE.U32 R28, R0.reuse, 0xd, R28 ;  /* 0x0000000d001c1825 */ /* 0x040fe200078e001c */
[----:B------:R-:W-:-:S03]  /*0d20*/  SHF.L.U64.HI R63, R0, 0x3, R3 ;  /* 0x00000003003f7819 */ /* 0x000fc60000010203 */
[----:B------:R-:W-:Y:S02]  /*0d30*/  @P1 IMAD.MOV.U32 R26, RZ, RZ, R20 ;  /* 0x000000ffff1a1224 */ /* 0x000fe400078e0014 */
[----:B------:R-:W-:Y:S02]  /*0d40*/  @P1 IMAD.MOV.U32 R27, RZ, RZ, R21 ;  /* 0x000000ffff1b1224 */ /* 0x000fe400078e0015 */
[----:B------:R-:W-:Y:S01]  /*0d50*/  @P1 IMAD.IADD R33, R25, 0x1, R33 ;  /* 0x0000000119211824 */ /* 0x000fe200078e0221 */
[-C--:B------:R-:W-:Y:S01]  /*0d60*/  @P1 LEA R56, P2, R24, R90.reuse, 0x3 ;  /* 0x0000005a18381211 */ /* 0x080fe200078418ff */
[----:B------:R-:W-:Y:S01]  /*0d70*/  @P1 IMAD.IADD R25, R29, 0x1, R37 ;  /* 0x000000011d191824 */ /* 0x000fe200078e0225 */
[----:B------:R-:W-:Y:S01]  /*0d80*/  @P1 LEA R96, P5, R28, R90, 0x3 ;  /* 0x0000005a1c601211 */ /* 0x000fe200078a18ff */
[----:B------:R-:W-:Y:S01]  /*0d90*/  IMAD.SHL.U32 R62, R0, 0x8, RZ ;  /* 0x00000008003e7824 */ /* 0x000fe200078e00ff */
[----:B------:R-:W-:Y:S01]  /*0da0*/  LOP3.LUT R32, R14, 0x1f, RZ, 0xc0, !PT ;  /* 0x0000001f0e207812 */ /* 0x000fe200078ec0ff */
[----:B------:R-:W-:-:S02]  /*0db0*/  @P1 IMAD R35, R3, 0xc, RZ ;  /* 0x0000000c03231824 */ /* 0x000fc400078e02ff */
[----:B------:R-:W-:Y:S01]  /*0dc0*/  @P1 IMAD.WIDE.U32 R26, R0, 0xc, R26 ;  /* 0x0000000c001a1825 */ /* 0x000fe200078e001a */
[-C--:B------:R-:W-:Y:S02]  /*0dd0*/  @P1 LEA.HI.X R57, R24, R8.reuse, R33, 0x3, P2 ;  /* 0x0000000818391211 */ /* 0x080fe400010f1c21 */
[----:B------:R-:W-:Y:S01]  /*0de0*/  @P1 LEA.HI.X R97, R28, R8, R25, 0x3, P5 ;  /* 0x000000081c611211 */ /* 0x000fe200028f1c19 */
[----:B------:R-:W-:Y:S02]  /*0df0*/  @P1 IMAD.MOV.U32 R30, RZ, RZ, R20 ;  /* 0x000000ffff1e1224 */ /* 0x000fe400078e0014 */
[----:B------:R-:W-:Y:S01]  /*0e00*/  @P1 IMAD.MOV.U32 R31, RZ, RZ, R21 ;  /* 0x000000ffff1f1224 */ /* 0x000fe200078e0015 */
[----:B------:R-:W-:Y:S01]  /*0e10*/  @P1 LEA R78, P4, R26, R90, 0x3 ;  /* 0x0000005a1a4e1211 */ /* 0x000fe200078818ff */
[----:B------:R-:W-:Y:S01]  /*0e20*/  IMAD.WIDE.U32 R58, R59, R0, R62 ;  /* 0x000000003b3a7225 */ /* 0x000fe200078e003e */
[----:B------:R-:W-:-:S03]  /*0e30*/  ISETP.LT.U32.AND P3, PT, R32, R7, !P3 ;  /* 0x000000072000720c */ /* 0x000fc60005f61070 */
[----:B------:R-:W-:Y:S02]  /*0e40*/  @P1 IMAD.IADD R27, R27, 0x1, R35 ;  /* 0x000000011b1b1824 */ /* 0x000fe400078e0223 */
[----:B------:R-:W-:Y:S02]  /*0e50*/  @P1 IMAD.MOV.U32 R24, RZ, RZ, R20 ;  /* 0x000000ffff181224 */ /* 0x000fe400078e0014 */
[----:B------:R-:W-:Y:S02]  /*0e60*/  @P1 IMAD.MOV.U32 R25, RZ, RZ, R21 ;  /* 0x000000ffff191224 */ /* 0x000fe400078e0015 */
[C---:B------:R-:W-:Y:S02]  /*0e70*/  @P1 IMAD R41, R3.reuse, 0xe, RZ ;  /* 0x0000000e03291824 */ /* 0x040fe400078e02ff */
[----:B------:R-:W-:Y:S01]  /*0e80*/  @P1 IMAD.WIDE.U32 R30, R0, 0xe, R30 ;  /* 0x0000000e001e1825 */ /* 0x000fe200078e001e */
[----:B------:R-:W-:Y:S02]  /*0e90*/  @P1 LEA.HI.X R79, R26, R8, R27, 0x3, P4 ;  /* 0x000000081a4f1211 */ /* 0x000fe400020f1c1b */
[----:B------:R-:W-:Y:S01]  /*0ea0*/  IADD3 R20, P5, PT, R32, R58, RZ ;  /* 0x0000003a20147210 */ /* 0x000fe20007fbe0ff */
[----:B------:R-:W-:-:S02]  /*0eb0*/  @P1 IMAD R21, R3, 0xf, RZ ;  /* 0x0000000f03151824 */ /* 0x000fc400078e02ff */
[----:B------:R-:W-:Y:S01]  /*0ec0*/  @P1 IMAD.WIDE.U32 R24, R0, 0xf, R24 ;  /* 0x0000000f00181825 */ /* 0x000fe200078e0018 */
[----:B------:R-:W-:-:S03]  /*0ed0*/  @P1 LEA R54, P2, R30, R90, 0x3 ;  /* 0x0000005a1e361211 */ /* 0x000fc600078418ff */
[----:B------:R-:W-:Y:S02]  /*0ee0*/  @P1 IMAD.IADD R27, R31, 0x1, R41 ;  /* 0x000000011f1b1824 */ /* 0x000fe400078e0229 */
[----:B------:R-:W-:Y:S01]  /*0ef0*/  IMAD.IADD R14, R15, 0x1, R59 ;  /* 0x000000010f0e7824 */ /* 0x000fe200078e023b */
[----:B------:R-:W-:Y:S01]  /*0f00*/  @P1 LEA R68, P6, R24, R90, 0x3 ;  /* 0x0000005a18441211 */ /* 0x000fe200078c18ff */
[----:B------:R-:W-:Y:S01]  /*0f10*/  @P1 IMAD.IADD R15, R25, 0x1, R21 ;  /* 0x00000001190f1824 */ /* 0x000fe200078e0215 */
[----:B------:R-:W-:Y:S01]  /*0f20*/  @P1 LEA.HI.X R55, R30, R8, R27, 0x3, P2 ;  /* 0x000000081e371211 */ /* 0x000fe200010f1c1b */
[----:B------:R-:W-:Y:S01]  /*0f30*/  IMAD.X R21, RZ, RZ, R14, P5 ;  /* 0x000000ffff157224 */ /* 0x000fe200028e060e */
[----:B------:R-:W-:Y:S02]  /*0f40*/  ISETP.GE.U32.AND P2, PT, R5, R6, PT ;  /* 0x000000060500720c */ /* 0x000fe40003f46070 */
[----:B------:R-:W-:Y:S01]  /*0f50*/  @P1 LEA.HI.X R69, R24, R8, R15, 0x3, P6 ;  /* 0x0000000818451211 */ /* 0x000fe200030f1c0f */
[----:B------:R-:W-:-:S02]  /*0f60*/  @P3 IMAD.MOV.U32 R24, RZ, RZ, R20 ;  /* 0x000000ffff183224 */ /* 0x000fc400078e0014 */
[--C-:B------:R-:W-:Y:S01]  /*0f70*/  @P3 IMAD.MOV.U32 R25, RZ, RZ, R21.reuse ;  /* 0x000000ffff193224 */ /* 0x100fe200078e0015 */
[----:B------:R-:W-:Y:S01]  /*0f80*/  ISETP.GE.U32.AND P4, PT, R17, R6, PT ;  /* 0x000000061100720c */ /* 0x000fe20003f86070 */
[----:B------:R-:W-:Y:S01]  /*0f90*/  @P3 IMAD R15, R3, 0x9, RZ ;  /* 0x00000009030f3824 */ /* 0x000fe200078e02ff */
[----:B------:R-:W-:Y:S01]  /*0fa0*/  ISETP.GE.U32.OR P2, PT, R16, R7, P2 ;  /* 0x000000071000720c */ /* 0x000fe20001746470 */
[----:B------:R-:W-:-:S04]  /*0fb0*/  @P3 IMAD.WIDE.U32 R16, R0, 0x9, R20 ;  /* 0x0000000900103825 */ /* 0x000fc800078e0014 */
[----:B------:R-:W-:Y:S02]  /*0fc0*/  @P3 IMAD R31, R3, 0xa, RZ ;  /* 0x0000000a031f3824 */ /* 0x000fe400078e02ff */
[----:B------:R-:W-:-:S04]  /*0fd0*/  @P3 IMAD.WIDE.U32 R24, R0, 0xa, R24 ;  /* 0x0000000a00183825 */ /* 0x000fc800078e0018 */
[--C-:B------:R-:W-:Y:S02]  /*0fe0*/  @P3 IMAD.MOV.U32 R28, RZ, RZ, R20.reuse ;  /* 0x000000ffff1c3224 */ /* 0x100fe400078e0014 */
[----:B------:R-:W-:Y:S02]  /*0ff0*/  @P3 IMAD.MOV.U32 R29, RZ, RZ, R21 ;  /* 0x000000ffff1d3224 */ /* 0x000fe400078e0015 */
[----:B------:R-:W-:Y:S01]  /*1000*/  @P3 IMAD.IADD R17, R15, 0x1, R17 ;  /* 0x000000010f113824 */ /* 0x000fe200078e0211 */
[----:B------:R-:W-:Y:S01]  /*1010*/  @P3 LEA R40, P6, R24, R90, 0x3 ;  /* 0x0000005a18283211 */ /* 0x000fe200078c18ff */
[----:B------:R-:W-:Y:S02]  /*1020*/  @P3 IMAD.IADD R15, R31, 0x1, R25 ;  /* 0x000000011f0f3824 */ /* 0x000fe400078e0219 */
[----:B------:R-:W-:Y:S02]  /*1030*/  @P3 IMAD.MOV.U32 R26, RZ, RZ, R20 ;  /* 0x000000ffff1a3224 */ /* 0x000fe400078e0014 */
[----:B------:R-:W-:-:S02]  /*1040*/  @P3 IMAD.MOV.U32 R27, RZ, RZ, R21 ;  /* 0x000000ffff1b3224 */ /* 0x000fc400078e0015 */
[C---:B------:R-:W-:Y:S02]  /*1050*/  @P3 IMAD R35, R3.reuse, 0xc, RZ ;  /* 0x0000000c03233824 */ /* 0x040fe400078e02ff */
[----:B------:R-:W-:Y:S01]  /*1060*/  @P3 IMAD.WIDE.U32 R28, R0, 0xc, R28 ;  /* 0x0000000c001c3825 */ /* 0x000fe200078e001c */
[----:B------:R-:W-:Y:S02]  /*1070*/  @P3 LEA.HI.X R41, R24, R8, R15, 0x3, P6 ;  /* 0x0000000818293211 */ /* 0x000fe400030f1c0f */
[-C--:B------:R-:W-:Y:S01]  /*1080*/  @P3 LEA R42, P5, R16, R90.reuse, 0x3 ;  /* 0x0000005a102a3211 */ /* 0x080fe200078a18ff */
[----:B------:R-:W-:Y:S01]  /*1090*/  @P3 IMAD R33, R3, 0xb, RZ ;  /* 0x0000000b03213824 */ /* 0x000fe200078e02ff */
[----:B------:R-:W-:Y:S01]  /*10a0*/  LOP3.LUT R15, RZ, R5, RZ, 0x33, !PT ;  /* 0x00000005ff0f7212 */ /* 0x000fe200078e33ff */
[----:B------:R-:W-:Y:S01]  /*10b0*/  @P3 IMAD.WIDE.U32 R26, R0, 0xb, R26 ;  /* 0x0000000b001a3825 */ /* 0x000fe200078e001a */
[----:B------:R-:W-:-:S03]  /*10c0*/  @P3 LEA R32, P6, R28, R90, 0x3 ;  /* 0x0000005a1c203211 */ /* 0x000fc600078c18ff */
[----:B------:R-:W-:Y:S01]  /*10d0*/  @P3 IMAD.IADD R25, R35, 0x1, R29 ;  /* 0x0000000123193824 */ /* 0x000fe200078e021d */
[----:B------:R-:W-:Y:S01]  /*10e0*/  @P3 LEA.HI.X R43, R16, R8, R17, 0x3, P5 ;  /* 0x00000008102b3211 */ /* 0x000fe200028f1c11 */
[----:B------:R-:W-:Y:S01]  /*10f0*/  @P3 IMAD.IADD R27, R33, 0x1, R27 ;  /* 0x00000001211b3824 */ /* 0x000fe200078e021b */
[----:B------:R-:W-:Y:S01]  /*1100*/  @P3 LEA R34, P5, R26, R90, 0x3 ;  /* 0x0000005a1a223211 */ /* 0x000fe200078a18ff */
[----:B------:R-:W-:Y:S01]  /*1110*/  IMAD.IADD R15, R15, 0x1, R104 ;  /* 0x000000010f0f7824 */ /* 0x000fe200078e0268 */
[-C--:B------:R-:W-:Y:S01]  /*1120*/  @P3 LEA.HI.X R33, R28, R8.reuse, R25, 0x3, P6 ;  /* 0x000000081c213211 */ /* 0x080fe200030f1c19 */
[----:B------:R-:W-:Y:S02]  /*1130*/  @P3 IMAD.MOV.U32 R24, RZ, RZ, R20 ;  /* 0x000000ffff183224 */ /* 0x000fe400078e0014 */
[----:B------:R-:W-:Y:S01]  /*1140*/  @P3 IMAD.MOV.U32 R25, RZ, RZ, R21 ;  /* 0x000000ffff193224 */ /* 0x000fe200078e0015 */
[----:B------:R-:W-:Y:S02]  /*1150*/  @P3 LEA.HI.X R35, R26, R8, R27, 0x3, P5 ;  /* 0x000000081a233211 */ /* 0x000fe400028f1c1b */
[----:B------:R-:W-:-:S02]  /*1160*/  @!P1 CS2R R16, SRZ ;  /* 0x0000000000109805 */ /* 0x000fc4000001ff00 */
[----:B------:R-:W-:Y:S01]  /*1170*/  LOP3.LUT R26, R15, 0x1f, RZ, 0xc0, !PT ;  /* 0x0000001f0f1a7812 */ /* 0x000fe200078ec0ff */
[----:B------:R-:W-:Y:S01]  /*1180*/  @P3 IMAD R15, R3, 0xd, RZ ;  /* 0x0000000d030f3824 */ /* 0x000fe200078e02ff */
[----:B------:R-:W-:Y:S01]  /*1190*/  @P3 IADD3 R27, P5, PT, R20, R62, RZ ;  /* 0x0000003e141b3210 */ /* 0x000fe20007fbe0ff */
[----:B------:R-:W-:Y:S01]  /*11a0*/  @P3 IMAD.WIDE.U32 R24, R0, 0xd, R24 ;  /* 0x0000000d00183825 */ /* 0x000fe200078e0018 */
[----:B------:R0:W5:Y:S01]  /*11b0*/  @P1 LDG.E.64 R16, desc[UR4][R18.64] ;  /* 0x0000000412101981 */ /* 0x000162000c1e1b00 */
[----:B----4-:R-:W-:Y:S02]  /*11c0*/  SHF.R.U64 R98, R100, 0x10, R101 ;  /* 0x0000001064627819 */ /* 0x010fe40000001265 */
[----:B------:R-:W-:-:S03]  /*11d0*/  SHF.R.U64 R114, R22, 0x10, R23 ;  /* 0x0000001016727819 */ /* 0x000fc60000001217 */
[----:B------:R-:W-:Y:S02]  /*11e0*/  HADD2.F32 R98, -RZ, R98.H0_H0 ;  /* 0x20000062ff627230 */ /* 0x000fe40000004100 */
[----:B------:R-:W-:-:S03]  /*11f0*/  HADD2.F32 R114, -RZ, R114.H0_H0 ;  /* 0x20000072ff727230 */ /* 0x000fc60000004100 */
[-C--:B---3--:R-:W-:Y:S02]  /*1200*/  FMUL R76, R98, R9.reuse ;  /* 0x00000009624c7220 */ /* 0x088fe40000400000 */
[----:B------:R-:W-:Y:S01]  /*1210*/  FMUL R80, R114, R9 ;  /* 0x0000000972507220 */ /* 0x000fe20000400000 */
[----:B------:R-:W-:Y:S02]  /*1220*/  @P3 IMAD.IADD R25, R15, 0x1, R25 ;  /* 0x000000010f193824 */ /* 0x000fe400078e0219 */
[----:B------:R-:W-:Y:S01]  /*1230*/  F2FP.SATFINITE.E4M3.F32.PACK_AB_MERGE_C R76, RZ, R76, RZ ;  /* 0x0000004cff4c723e */ /* 0x000fe200048070ff */
[----:B0-----:R-:W-:Y:S01]  /*1240*/  @P3 IMAD.X R19, R21, 0x1, R63, P5 ;  /* 0x0000000115133824 */ /* 0x001fe200028e063f */
[----:B------:R-:W-:Y:S02]  /*1250*/  @P3 LEA R36, P6, R24, R90, 0x3 ;  /* 0x0000005a18243211 */ /* 0x000fe400078c18ff */
[----:B------:R-:W-:Y:S02]  /*1260*/  F2FP.SATFINITE.E4M3.F32.PACK_AB_MERGE_C R80, RZ, R80, RZ ;  /* 0x00000050ff50723e */ /* 0x000fe400048070ff */
[----:B------:R-:W-:-:S02]  /*1270*/  @P3 LEA R18, P5, R27, R90, 0x3 ;  /* 0x0000005a1b123211 */ /* 0x000fc400078a18ff */
[----:B------:R-:W-:Y:S02]  /*1280*/  LOP3.LUT R28, R80, 0xff, RZ, 0xc0, !PT ;  /* 0x000000ff501c7812 */ /* 0x000fe400078ec0ff */
[----:B------:R-:W-:Y:S02]  /*1290*/  PRMT R15, R76, 0x7104, RZ ;  /* 0x000071044c0f7816 */ /* 0x000fe400000000ff */
[-C--:B------:R-:W-:Y:S01]  /*12a0*/  @P3 LEA.HI.X R37, R24, R8.reuse, R25, 0x3, P6 ;  /* 0x0000000818253211 */ /* 0x080fe200030f1c19 */
[--C-:B------:R-:W-:Y:S01]  /*12b0*/  @P3 IMAD.MOV.U32 R24, RZ, RZ, R20.reuse ;  /* 0x000000ffff183224 */ /* 0x100fe200078e0014 */
[----:B------:R-:W-:Y:S01]  /*12c0*/  @P3 LEA.HI.X R19, R27, R8, R19, 0x3, P5 ;  /* 0x000000081b133211 */ /* 0x000fe200028f1c13 */
[----:B------:R-:W-:Y:S01]  /*12d0*/  @P3 IMAD.MOV.U32 R25, RZ, RZ, R21 ;  /* 0x000000ffff193224 */ /* 0x000fe200078e0015 */
[----:B------:R-:W-:Y:S01]  /*12e0*/  LOP3.LUT R27, R28, 0xff00, R15, 0xf8, !PT ;  /* 0x0000ff001c1b7812 */ /* 0x000fe200078ef80f */
[----:B------:R-:W-:Y:S02]  /*12f0*/  @P3 IMAD R15, R3, 0xf, RZ ;  /* 0x0000000f030f3824 */ /* 0x000fe400078e02ff */
[----:B------:R-:W-:-:S04]  /*1300*/  @P3 IMAD.WIDE.U32 R20, R0, 0xf, R20 ;  /* 0x0000000f00143825 */ /* 0x000fc800078e0014 */
[----:B------:R-:W-:Y:S02]  /*1310*/  HADD2.F32 R103, -RZ, R22.H0_H0 ;  /* 0x20000016ff677230 */ /* 0x000fe40000004100 */
[----:B------:R-:W-:Y:S02]  /*1320*/  HADD2.F32 R100, -RZ, R100.H0_H0 ;  /* 0x20000064ff647230 */ /* 0x000fe40000004100 */
[----:B------:R-:W-:Y:S02]  /*1330*/  @P3 IMAD R29, R3, 0xe, RZ ;  /* 0x0000000e031d3824 */ /* 0x000fe400078e02ff */
[----:B------:R-:W-:-:S04]  /*1340*/  @P3 IMAD.WIDE.U32 R24, R0, 0xe, R24 ;  /* 0x0000000e00183825 */ /* 0x000fc800078e0018 */
[-C--:B------:R-:W-:Y:S01]  /*1350*/  FMUL R77, R103, R9.reuse ;  /* 0x00000009674d7220 */ /* 0x080fe20000400000 */
[----:B------:R-:W-:Y:S01]  /*1360*/  FMUL R75, R100, R9 ;  /* 0x00000009644b7220 */ /* 0x000fe20000400000 */
[----:B------:R-:W-:Y:S01]  /*1370*/  @P3 IMAD.IADD R15, R15, 0x1, R21 ;  /* 0x000000010f0f3824 */ /* 0x000fe200078e0215 */
[-C--:B------:R-:W-:Y:S01]  /*1380*/  @P3 LEA R28, P6, R20, R90.reuse, 0x3 ;  /* 0x0000005a141c3211 */ /* 0x080fe200078c18ff */
[----:B------:R-:W-:Y:S01]  /*1390*/  @P3 IMAD.IADD R21, R29, 0x1, R25 ;  /* 0x000000011d153824 */ /* 0x000fe200078e0219 */
[----:B------:R-:W-:Y:S02]  /*13a0*/  @P3 LEA R30, P5, R24, R90, 0x3 ;  /* 0x0000005a181e3211 */ /* 0x000fe400078a18ff */
[----:B------:R-:W-:Y:S02]  /*13b0*/  F2FP.SATFINITE.E4M3.F32.PACK_AB_MERGE_C R77, RZ, R77, RZ ;  /* 0x0000004dff4d723e */ /* 0x000fe400048070ff */
[----:B------:R-:W-:Y:S02]  /*13c0*/  F2FP.SATFINITE.E4M3.F32.PACK_AB_MERGE_C R75, RZ, R75, RZ ;  /* 0x0000004bff4b723e */ /* 0x000fe400048070ff */
[----:B------:R-:W-:-:S02]  /*13d0*/  @P3 LEA.HI.X R29, R20, R8, R15, 0x3, P6 ;  /* 0x00000008141d3211 */ /* 0x000fc400030f1c0f */
[----:B------:R-:W-:Y:S02]  /*13e0*/  @P3 LEA.HI.X R31, R24, R8, R21, 0x3, P5 ;  /* 0x00000008181f3211 */ /* 0x000fe400028f1c15 */
[----:B------:R-:W-:Y:S02]  /*13f0*/  @!P1 CS2R R20, SRZ ;  /* 0x0000000000149805 */ /* 0x000fe4000001ff00 */
[----:B------:R-:W-:Y:S02]  /*1400*/  LOP3.LUT R25, R77, 0xff, RZ, 0xc0, !PT ;  /* 0x000000ff4d197812 */ /* 0x000fe400078ec0ff */
[----:B------:R-:W-:Y:S01]  /*1410*/  PRMT R86, R75, 0x7104, RZ ;  /* 0x000071044b567816 */ /* 0x000fe200000000ff */
[----:B------:R-:W-:Y:S01]  /*1420*/  HADD2.F32 R91, -RZ, R101.H0_H0 ;  /* 0x20000065ff5b7230 */ /* 0x000fe20000004100 */
[----:B------:R-:W-:Y:S01]  /*1430*/  SHF.R.U64 R88, R50, 0x10, R51 ;  /* 0x0000001032587819 */ /* 0x000fe20000001233 */
[----:B------:R0:W5:Y:S01]  /*1440*/  @P1 LDG.E.64 R20, desc[UR4][R92.64] ;  /* 0x000000045c141981 */ /* 0x000162000c1e1b00 */
[----:B------:R-:W-:Y:S01]  /*1450*/  HADD2.F32 R94, -RZ, R52.H0_H0 ;  /* 0x20000034ff5e7230 */ /* 0x000fe20000004100 */
[----:B------:R-:W-:Y:S01]  /*1460*/  LOP3.LUT R86, R25, 0xff00, R86, 0xf8, !PT ;  /* 0x0000ff0019567812 */ /* 0x000fe200078ef856 */
[----:B------:R-:W-:Y:S01]  /*1470*/  HADD2.F32 R87, -RZ, R50.H0_H0 ;  /* 0x20000032ff577230 */ /* 0x000fe20000004100 */
[----:B------:R-:W-:Y:S01]  /*1480*/  @!P1 CS2R R24, SRZ ;  /* 0x0000000000189805 */ /* 0x000fe2000001ff00 */
[-C--:B------:R-:W-:Y:S01]  /*1490*/  FMUL R15, R91, R9.reuse ;  /* 0x000000095b0f7220 */ /* 0x080fe20000400000 */
[----:B0-----:R-:W-:Y:S01]  /*14a0*/  SHF.R.U64 R93, R52, 0x10, R53 ;  /* 0x00000010345d7819 */ /* 0x001fe20000001235 */
[----:B------:R-:W-:Y:S01]  /*14b0*/  FMUL R52, R94, R9 ;  /* 0x000000095e347220 */ /* 0x000fe20000400000 */
[----:B------:R-:W-:-:S02]  /*14c0*/  HADD2.F32 R88, -RZ, R88.H0_H0 ;  /* 0x20000058ff587230 */ /* 0x000fc40000004100 */
[-C--:B------:R-:W-:Y:S01]  /*14d0*/  FMUL R50, R87, R9.reuse ;  /* 0x0000000957327220 */ /* 0x080fe20000400000 */
[----:B------:R-:W-:Y:S01]  /*14e0*/  HADD2.F32 R83, -RZ, R23.H0_H0 ;  /* 0x20000017ff537230 */ /* 0x000fe20000004100 */
[----:B------:R-:W-:Y:S01]  /*14f0*/  SHF.R.U32.HI R95, RZ, 0x10, R23 ;  /* 0x00000010ff5f7819 */ /* 0x000fe20000011617 */
[----:B------:R-:W-:Y:S01]  /*1500*/  HADD2.F32 R93, -RZ, R93.H0_H0 ;  /* 0x2000005dff5d7230 */ /* 0x000fe20000004100 */
[----:B------:R-:W-:Y:S01]  /*1510*/  @!P1 CS2R R22, SRZ ;  /* 0x0000000000169805 */ /* 0x000fe2000001ff00 */
[----:B------:R0:W5:Y:S01]  /*1520*/  @P1 LDG.E.64 R24, desc[UR4][R78.64] ;  /* 0x000000044e181981 */ /* 0x000162000c1e1b00 */
[----:B------:R-:W-:Y:S01]  /*1530*/  FMUL R74, R88, R9 ;  /* 0x00000009584a7220 */ /* 0x000fe20000400000 */
[----:B------:R-:W-:Y:S02]  /*1540*/  F2FP.SATFINITE.E4M3.F32.PACK_AB_MERGE_C R50, RZ, R50, RZ ;  /* 0x00000032ff32723e */ /* 0x000fe400048070ff */
[----:B------:R-:W-:Y:S01]  /*1550*/  @!P0 CS2R R84, SRZ ;  /* 0x0000000000548805 */ /* 0x000fe2000001ff00 */
[----:B------:R1:W5:Y:S01]  /*1560*/  @P1 LDG.E.64 R22, desc[UR4][R56.64] ;  /* 0x0000000438161981 */ /* 0x000362000c1e1b00 */
[----:B0-----:R-:W-:-:S02]  /*1570*/  F2FP.SATFINITE.E4M3.F32.PACK_AB_MERGE_C R79, RZ, R15, RZ ;  /* 0x0000000fff4f723e */ /* 0x001fc400048070ff */
[----:B------:R-:W-:Y:S01]  /*1580*/  F2FP.SATFINITE.E4M3.F32.PACK_AB_MERGE_C R15, RZ, R52, RZ ;  /* 0x00000034ff0f723e */ /* 0x000fe200048070ff */
[----:B------:R-:W-:Y:S01]  /*1590*/  FMUL R52, R93, R9 ;  /* 0x000000095d347220 */ /* 0x000fe20000400000 */
[----:B------:R-:W-:Y:S02]  /*15a0*/  F2FP.SATFINITE.E4M3.F32.PACK_AB_MERGE_C R74, RZ, R74, RZ ;  /* 0x0000004aff4a723e */ /* 0x000fe400048070ff */
[----:B-1----:R-:W-:Y:S02]  /*15b0*/  LOP3.LUT R56, R50, 0xff, RZ, 0xc0, !PT ;  /* 0x000000ff32387812 */ /* 0x002fe400078ec0ff */
[----:B------:R-:W-:Y:S01]  /*15c0*/  F2FP.SATFINITE.E4M3.F32.PACK_AB_MERGE_C R50, RZ, R52, RZ ;  /* 0x00000034ff32723e */ /* 0x000fe200048070ff */
[----:B------:R-:W-:Y:S01]  /*15d0*/  IMAD.U32 R116, R74, 0x10000, RZ ;  /* 0x000100004a747824 */ /* 0x000fe200078e00ff */
[----:B------:R-:W-:Y:S01]  /*15e0*/  SHF.R.U32.HI R102, RZ, 0x10, R101 ;  /* 0x00000010ff667819 */ /* 0x000fe20000011665 */
[----:B------:R-:W-:Y:S01]  /*15f0*/  HADD2.F32 R105, -RZ, R84.H0_H0 ;  /* 0x20000054ff697230 */ /* 0x000fe20000004100 */
[----:B------:R-:W-:-:S02]  /*1600*/  LOP3.LUT R89, R50, 0xffff, RZ, 0xc0, !PT ;  /* 0x0000ffff32597812 */ /* 0x000fc400078ec0ff */
[----:B------:R-:W-:Y:S01]  /*1610*/  SHF.R.U64 R84, R84, 0x10, R85 ;  /* 0x0000001054547819 */ /* 0x000fe20000001255 */
[----:B--2---:R-:W-:Y:S01]  /*1620*/  HADD2.F32 R110, -RZ, R72.H0_H0 ;  /* 0x20000048ff6e7230 */ /* 0x004fe20000004100 */
[----:B------:R-:W-:Y:S01]  /*1630*/  SHF.R.U64 R111, R72, 0x10, R73 ;  /* 0x00000010486f7819 */ /* 0x000fe20000001249 */
[----:B------:R-:W-:Y:S01]  /*1640*/  IMAD.SHL.U32 R89, R89, 0x1000000, RZ ;  /* 0x0100000059597824 */ /* 0x000fe200078e00ff */
[----:B------:R-:W-:Y:S01]  /*1650*/  LOP3.LUT R116, R27, 0xff0000, R116, 0xf8, !PT ;  /* 0x00ff00001b747812 */ /* 0x000fe200078ef874 */
[----:B------:R-:W-:Y:S01]  /*1660*/  HADD2.F32 R95, -RZ, R95.H0_H0 ;  /* 0x2000005fff5f7230 */ /* 0x000fe20000004100 */
[----:B------:R-:W-:Y:S01]  /*1670*/  SHF.R.U32.HI R72, RZ, 0x10, R85 ;  /* 0x00000010ff487819 */ /* 0x000fe20000011655 */
[----:B------:R-:W-:Y:S02]  /*1680*/  HADD2.F32 R102, -RZ, R102.H0_H0 ;  /* 0x20000066ff667230 */ /* 0x000fe40000004100 */
[----:B------:R-:W-:Y:S01]  /*1690*/  HADD2.F32 R84, -RZ, R84.H0_H0 ;  /* 0x20000054ff547230 */ /* 0x000fe20000004100 */
[----:B------:R-:W-:Y:S01]  /*16a0*/  LOP3.LUT R117, R116, R89, RZ, 0xfc, !PT ;  /* 0x0000005974757212 */ /* 0x000fe200078efcff */
[----:B------:R-:W-:Y:S01]  /*16b0*/  HADD2.F32 R112, -RZ, R73.H0_H0 ;  /* 0x20000049ff707230 */ /* 0x000fe20000004100 */
[----:B------:R-:W-:Y:S01]  /*16c0*/  SHF.R.U64 R109, R70, 0x10, R71 ;  /* 0x00000010466d7819 */ /* 0x000fe20000001247 */
[----:B------:R-:W-:Y:S01]  /*16d0*/  HADD2.F32 R89, -RZ, R85.H0_H0 ;  /* 0x20000055ff597230 */ /* 0x000fe20000004100 */
[----:B------:R-:W-:Y:S01]  /*16e0*/  SHF.R.U32.HI R101, RZ, 0x10, R73 ;  /* 0x00000010ff657819 */ /* 0x000fe20000011649 */
[----:B------:R-:W-:-:S02]  /*16f0*/  HADD2.F32 R72, -RZ, R72.H0_H0 ;  /* 0x20000048ff487230 */ /* 0x000fc40000004100 */
[-C--:B------:R-:W-:Y:S01]  /*1700*/  FMUL R82, R83, R9.reuse ;  /* 0x0000000953527220 */ /* 0x080fe20000400000 */
[-C--:B------:R-:W-:Y:S01]  /*1710*/  FMUL R81, R95, R9.reuse ;  /* 0x000000095f517220 */ /* 0x080fe20000400000 */
[----:B------:R-:W-:Y:S01]  /*1720*/  FMUL R78, R102, R9 ;  /* 0x00000009664e7220 */ /* 0x000fe20000400000 */
[----:B------:R-:W-:Y:S02]  /*1730*/  FMNMX3 R73, |R105|, RZ, |R84|, !PT ;  /* 0x000000ff69497276 */ /* 0x000fe40007800654 */
[----:B------:R-:W-:Y:S02]  /*1740*/  ISETP.GE.U32.OR P4, PT, R26, R7, P4 ;  /* 0x000000071a00720c */ /* 0x000fe40002786470 */
[----:B------:R-:W-:Y:S02]  /*1750*/  @!P1 CS2R R26, SRZ ;  /* 0x00000000001a9805 */ /* 0x000fe4000001ff00 */
[----:B------:R-:W-:Y:S01]  /*1760*/  LOP3.LUT R57, R15, 0xffff, RZ, 0xc0, !PT ;  /* 0x0000ffff0f397812 */ /* 0x000fe200078ec0ff */
[----:B------:R-:W-:Y:S01]  /*1770*/  HADD2.F32 R106, -RZ, R70.H0_H0 ;  /* 0x20000046ff6a7230 */ /* 0x000fe20000004100 */
[----:B------:R-:W-:Y:S01]  /*1780*/  FMNMX3 R85, |R89|, R73, |R72|, !PT ;  /* 0x0000004959557276 */ /* 0x000fe20007800648 */
[----:B------:R-:W-:Y:S01]  /*1790*/  HADD2.F32 R109, -RZ, R109.H0_H0 ;  /* 0x2000006dff6d7230 */ /* 0x000fe20000004100 */
[----:B------:R-:W-:Y:S01]  /*17a0*/  F2FP.SATFINITE.E4M3.F32.PACK_AB_MERGE_C R82, RZ, R82, RZ ;  /* 0x00000052ff52723e */ /* 0x000fe200048070ff */
[----:B------:R-:W-:Y:S01]  /*17b0*/  HADD2.F32 R108, -RZ, R71.H0_H0 ;  /* 0x20000047ff6c7230 */ /* 0x000fe20000004100 */
[----:B------:R-:W-:Y:S01]  /*17c0*/  F2FP.SATFINITE.E4M3.F32.PACK_AB_MERGE_C R81, RZ, R81, RZ ;  /* 0x00000051ff51723e */ /* 0x000fe200048070ff */
[----:B------:R0:W5:Y:S01]  /*17d0*/  @P1 LDG.E.64 R26, desc[UR4][R96.64] ;  /* 0x00000004601a1981 */ /* 0x000162000c1e1b00 */
[----:B------:R-:W-:-:S02]  /*17e0*/  F2FP.SATFINITE.E4M3.F32.PACK_AB_MERGE_C R78, RZ, R78, RZ ;  /* 0x0000004eff4e723e */ /* 0x000fc400048070ff */
[----:B------:R-:W-:Y:S01]  /*17f0*/  SHF.R.U32.HI R107, RZ, 0x10, R71 ;  /* 0x00000010ff6b7819 */ /* 0x000fe20000011647 */
[----:B------:R-:W-:Y:S01]  /*1800*/  IMAD.SHL.U32 R57, R57, 0x1000000, RZ ;  /* 0x0100000039397824 */ /* 0x000fe200078e00ff */
[----:B------:R-:W-:Y:S01]  /*1810*/  FMNMX3 R85, |R106|, R85, |R109|, !PT ;  /* 0x000000556a557276 */ /* 0x000fe2000780066d */
[----:B------:R-:W-:Y:S01]  /*1820*/  IMAD.U32 R52, R56, 0x10000, RZ ;  /* 0x0001000038347824 */ /* 0x000fe200078e00ff */
[----:B------:R-:W-:Y:S02]  /*1830*/  LOP3.LUT R92, R82, 0xff, RZ, 0xc0, !PT ;  /* 0x000000ff525c7812 */ /* 0x000fe400078ec0ff */
[----:B------:R-:W-:Y:S02]  /*1840*/  @!P1 CS2R R70, SRZ ;  /* 0x0000000000469805 */ /* 0x000fe4000001ff00 */
[----:B------:R-:W-:Y:S02]  /*1850*/  PRMT R99, R79, 0x7104, RZ ;  /* 0x000071044f637816 */ /* 0x000fe400000000ff */
[----:B0-----:R-:W-:-:S02]  /*1860*/  LOP3.LUT R96, R81, 0xff, RZ, 0xc0, !PT ;  /* 0x000000ff51607812 */ /* 0x001fc400078ec0ff */
[----:B------:R-:W-:Y:S01]  /*1870*/  PRMT R97, R78, 0x7104, RZ ;  /* 0x000071044e617816 */ /* 0x000fe200000000ff */
[----:B------:R-:W-:Y:S01]  /*1880*/  HADD2.F32 R107, -RZ, R107.H0_H0 ;  /* 0x2000006bff6b7230 */ /* 0x000fe20000004100 */
[----:B------:R-:W-:Y:S01]  /*1890*/  FMNMX R113, |R108|, R85, !PT ;  /* 0x000000556c717209 */ /* 0x000fe20007800200 */
[----:B------:R-:W-:Y:S01]  /*18a0*/  HADD2.F32 R73, -RZ, R111.H0_H0 ;  /* 0x2000006fff497230 */ /* 0x000fe20000004100 */
[----:B------:R-:W-:Y:S01]  /*18b0*/  LOP3.LUT R99, R92, 0xff00, R99, 0xf8, !PT ;  /* 0x0000ff005c637812 */ /* 0x000fe200078ef863 */
[----:B------:R-:W-:Y:S01]  /*18c0*/  HADD2.F32 R92, -RZ, R67.H0_H0 ;  /* 0x20000043ff5c7230 */ /* 0x000fe20000004100 */
[----:B------:R-:W-:Y:S01]  /*18d0*/  LOP3.LUT R57, R57, R86, R52, 0xfe, !PT ;  /* 0x0000005639397212 */ /* 0x000fe200078efe34 */
[----:B------:R-:W-:Y:S01]  /*18e0*/  HADD2.F32 R86, -RZ, R66.H0_H0 ;  /* 0x20000042ff567230 */ /* 0x000fe20000004100 */
[----:B------:R-:W-:Y:S01]  /*18f0*/  LOP3.LUT R97, R96, 0xff00, R97, 0xf8, !PT ;  /* 0x0000ff0060617812 */ /* 0x000fe200078ef861 */
[----:B------:R0:W5:Y:S01]  /*1900*/  @P1 LDG.E.64 R70, desc[UR4][R68.64] ;  /* 0x0000000444461981 */ /* 0x000162000c1e1b00 */
[--C-:B------:R-:W-:Y:S01]  /*1910*/  SHF.R.U64 R52, R66, 0x10, R67.reuse ;  /* 0x0000001042347819 */ /* 0x100fe20000001243 */
[----:B------:R-:W-:Y:S01]  /*1920*/  FMUL R111, R105, R9 ;  /* 0x00000009696f7220 */ /* 0x000fe20000400000 */
[----:B------:R-:W-:-:S02]  /*1930*/  SHF.R.U32.HI R96, RZ, 0x10, R67 ;  /* 0x00000010ff607819 */ /* 0x000fc40000011643 */
[----:B------:R-:W-:Y:S01]  /*1940*/  @!P1 CS2R R66, SRZ ;  /* 0x0000000000429805 */ /* 0x000fe2000001ff00 */
[----:B------:R-:W-:Y:S01]  /*1950*/  FADD R105, RZ, R105 ;  /* 0x00000069ff697221 */ /* 0x000fe20000000000 */
[----:B------:R-:W-:Y:S01]  /*1960*/  HADD2.F32 R101, -RZ, R101.H0_H0 ;  /* 0x20000065ff657230 */ /* 0x000fe20000004100 */
[----:B0-----:R-:W-:Y:S02]  /*1970*/  FMNMX3 R68, |R107|, R113, |R110|, !PT ;  /* 0x000000716b447276 */ /* 0x001fe4000780066e */
[----:B------:R-:W-:Y:S01]  /*1980*/  FADD R69, R106, R105 ;  /* 0x000000696a457221 */ /* 0x000fe20000000000 */
[----:B------:R0:W5:Y:S01]  /*1990*/  @P1 LDG.E.64 R66, desc[UR4][R54.64] ;  /* 0x0000000436421981 */ /* 0x000162000c1e1b00 */
[----:B------:R-:W-:Y:S01]  /*19a0*/  FMNMX3 R68, |R73|, R68, |R112|, !PT ;  /* 0x0000004449447276 */ /* 0x000fe20007800670 */
[----:B------:R-:W-:Y:S02]  /*19b0*/  HADD2.F32 R85, -RZ, R52.H0_H0 ;  /* 0x20000034ff557230 */ /* 0x000fe40000004100 */
[-C--:B------:R-:W-:Y:S01]  /*19c0*/  FMUL R105, R72, R9.reuse ;  /* 0x0000000948697220 */ /* 0x080fe20000400000 */
[----:B------:R-:W-:Y:S01]  /*19d0*/  FADD R69, R110, R69 ;  /* 0x000000456e457221 */ /* 0x000fe20000000000 */
[----:B------:R-:W-:Y:S01]  /*19e0*/  FMNMX3 R68, |R101|, R68, |R86|, !PT ;  /* 0x0000004465447276 */ /* 0x000fe20007800656 */
[----:B------:R-:W-:Y:S01]  /*19f0*/  BSSY.RECONVERGENT B0, `(.L_x_28659) ;  /* 0x0000017000007945 */ /* 0x000fe20003800200 */
[-C--:B0-----:R-:W-:Y:S01]  /*1a00*/  FMUL R54, R89, R9.reuse ;  /* 0x0000000959367220 */ /* 0x081fe20000400000 */
[----:B------:R-:W-:Y:S01]  /*1a10*/  FADD R55, RZ, R89 ;  /* 0x00000059ff377221 */ /* 0x000fe20000000000 */
[----:B------:R-:W-:Y:S01]  /*1a20*/  FMUL R89, R84, R9 ;  /* 0x0000000954597220 */ /* 0x000fe20000400000 */
[----:B------:R-:W-:Y:S01]  /*1a30*/  F2FP.SATFINITE.E4M3.F32.PACK_AB_MERGE_C R52, RZ, R111, RZ ;  /* 0x0000006fff34723e */ /* 0x000fe200048070ff */
[----:B------:R-:W-:Y:S01]  /*1a40*/  HADD2.F32 R96, -RZ, R96.H0_H0 ;  /* 0x20000060ff607230 */ /* 0x000fe20000004100 */
[----:B------:R-:W-:Y:S01]  /*1a50*/  F2FP.SATFINITE.E4M3.F32.PACK_AB_MERGE_C R54, RZ, R54, RZ ;  /* 0x00000036ff36723e */ /* 0x000fe200048070ff */
[----:B------:R-:W-:Y:S01]  /*1a60*/  FADD R55, R108, R55 ;  /* 0x000000376c377221 */ /* 0x000fe20000000000 */
[----:B------:R-:W-:Y:S01]  /*1a70*/  F2FP.SATFINITE.E4M3.F32.PACK_AB_MERGE_C R89, RZ, R89, RZ ;  /* 0x00000059ff59723e */ /* 0x000fe200048070ff */
[----:B------:R-:W-:Y:S01]  /*1a80*/  FADD R118, R86, R69 ;  /* 0x0000004556767221 */ /* 0x000fe20000000000 */
[----:B------:R-:W-:-:S02]  /*1a90*/  FMNMX3 R111, |R85|, R68, |R92|, !PT ;  /* 0x00000044556f7276 */ /* 0x000fc4000780065c */
[----:B------:R-:W-:Y:S01]  /*1aa0*/  F2FP.SATFINITE.E4M3.F32.PACK_AB_MERGE_C R105, RZ, R105, RZ ;  /* 0x00000069ff69723e */ /* 0x000fe200048070ff */
[----:B------:R-:W-:Y:S06]  /*1ab0*/  @P2 BRA `(.L_x_28660) ;  /* 0x0000000000282947 */ /* 0x000fec0003800000 */
[----:B------:R-:W-:-:S05]  /*1ac0*/  IMAD.U32 R68, R54, 0x10000, RZ ;  /* 0x0001000036447824 */ /* 0x000fca00078e00ff */
[----:B------:R-:W-:Y:S02]  /*1ad0*/  LOP3.LUT R69, R68, 0xff0000, RZ, 0xc0, !PT ;  /* 0x00ff000044457812 */ /* 0x000fe400078ec0ff */
[----:B------:R-:W-:-:S05]  /*1ae0*/  LOP3.LUT R68, R105, 0xffff, RZ, 0xc0, !PT ;  /* 0x0000ffff69447812 */ /* 0x000fca00078ec0ff */
[----:B------:R-:W-:Y:S02]  /*1af0*/  IMAD R68, R68, 0x1000000, R69 ;  /* 0x0100000044447824 */ /* 0x000fe400078e0245 */
[----:B------:R-:W-:-:S05]  /*1b00*/  IMAD.SHL.U32 R69, R89, 0x100, RZ ;  /* 0x0000010059457824 */ /* 0x000fca00078e00ff */
[----:B------:R-:W-:Y:S02]  /*1b10*/  LOP3.LUT R113, R68, 0xffff, R69, 0xf8, !PT ;  /* 0x0000ffff44717812 */ /* 0x000fe400078ef845 */
[C---:B------:R-:W-:Y:S02]  /*1b20*/  LEA R68, P0, R48.reuse, R10, 0x2 ;  /* 0x0000000a30447211 */ /* 0x040fe400078010ff */
[----:B------:R-:W-:Y:S02]  /*1b30*/  LOP3.LUT R113, R113, 0xff, R52, 0xf8, !PT ;  /* 0x000000ff71717812 */ /* 0x000fe400078ef834 */
[----:B------:R-:W-:-:S05]  /*1b40*/  LEA.HI.X R69, R48, R12, R49, 0x2, P0 ;  /* 0x0000000c30457211 */ /* 0x000fca00000f1431 */
[----:B------:R0:W-:Y:S04]  /*1b50*/  STG.E desc[UR4][R68.64], R113 ;  /* 0x0000007144007986 */ /* 0x0001e8000c101904 */
.L_x_28660:
[----:B------:R-:W-:Y:S05]  /*1b60*/  BSYNC.RECONVERGENT B0 ;  /* 0x0000000000007941 */ /* 0x000fea0003800200 */
.L_x_28659:
[----:B------:R-:W-:Y:S01]  /*1b70*/  FADD R55, R112, R55 ;  /* 0x0000003770377221 */ /* 0x000fe20000000000 */
[----:B------:R-:W-:Y:S01]  /*1b80*/  FADD R84, RZ, R84 ;  /* 0x00000054ff547221 */ /* 0x000fe20000000000 */
[----:B------:R-:W-:Y:S01]  /*1b90*/  FADD R49, R103, R118 ;  /* 0x0000007667317221 */ /* 0x000fe20000000000 */
[----:B------:R-:W-:Y:S01]  /*1ba0*/  FMNMX3 R103, |R96|, R111, |R103|, !PT ;  /* 0x0000006f60677276 */ /* 0x000fe20007800667 */
[----:B------:R-:W-:Y:S01]  /*1bb0*/  FADD R118, R92, R55 ;  /* 0x000000375c767221 */ /* 0x000fe20000000000 */
[----:B------:R-:W-:Y:S02]  /*1bc0*/  HADD2.F32 R44, -RZ, R51.H0_H0 ;  /* 0x20000033ff2c7230 */ /* 0x000fe40000004100 */
[----:B------:R-:W-:Y:S01]  /*1bd0*/  FADD R84, R109, R84 ;  /* 0x000000546d547221 */ /* 0x000fe20000000000 */
[----:B------:R-:W-:Y:S01]  /*1be0*/  SHF.R.U32.HI R48, RZ, 0x10, R51 ;  /* 0x00000010ff307819 */ /* 0x000fe20000011633 */
[----:B------:R-:W-:Y:S01]  /*1bf0*/  FADD R118, R83, R118 ;  /* 0x0000007653767221 */ /* 0x000fe20000000000 */
[----:B------:R-:W-:Y:S01]  /*1c00*/  FMNMX3 R103, |R114|, R103, |R83|, !PT ;  /* 0x0000006772677276 */ /* 0x000fe20007800653 */
[----:B------:R-:W-:Y:S01]  /*1c10*/  FMUL R83, R44, R9 ;  /* 0x000000092c537220 */ /* 0x000fe20000400000 */
[----:B------:R-:W-:Y:S01]  /*1c20*/  FADD R84, R73, R84 ;  /* 0x0000005449547221 */ /* 0x000fe20000000000 */
[----:B------:R-:W-:Y:S01]  /*1c30*/  HADD2.F32 R48, -RZ, R48.H0_H0 ;  /* 0x20000030ff307230 */ /* 0x000fe20000004100 */
[----:B------:R-:W-:Y:S01]  /*1c40*/  SHF.R.U32.HI R121, RZ, 0x10, R53 ;  /* 0x00000010ff797819 */ /* 0x000fe20000011635 */
[----:B0-----:R-:W-:Y:S01]  /*1c50*/  HADD2.F32 R68, -RZ, R53.H0_H0 ;  /* 0x20000035ff447230 */ /* 0x001fe20000004100 */
[----:B------:R-:W-:Y:S01]  /*1c60*/  F2FP.SATFINITE.E4M3.F32.PACK_AB_MERGE_C R83, RZ, R83, RZ ;  /* 0x00000053ff53723e */ /* 0x000fe200048070ff */
[----:B------:R-:W-:Y:S01]  /*1c70*/  FADD R69, R85, R84 ;  /* 0x0000005455457221 */ /* 0x000fe20000000000 */
[----:B------:R-:W-:Y:S01]  /*1c80*/  FMUL R84, R48, R9 ;  /* 0x0000000930547220 */ /* 0x000fe20000400000 */
[----:B------:R-:W-:-:S02]  /*1c90*/  HADD2.F32 R121, -RZ, R121.H0_H0 ;  /* 0x20000079ff797230 */ /* 0x000fc40000004100 */
[----:B------:R-:W-:Y:S01]  /*1ca0*/  FMUL R51, R68, R9 ;  /* 0x0000000944337220 */ /* 0x000fe20000400000 */
[----:B------:R-:W-:Y:S01]  /*1cb0*/  FADD R69, R114, R69 ;  /* 0x0000004572457221 */ /* 0x000fe20000000000 */
[----:B------:R-:W-:Y:S01]  /*1cc0*/  IMAD.U32 R114, R83, 0x10000, RZ ;  /* 0x0001000053727824 */ /* 0x000fe200078e00ff */
[----:B------:R-:W-:Y:S01]  /*1cd0*/  F2FP.SATFINITE.E4M3.F32.PACK_AB_MERGE_C R84, RZ, R84, RZ ;  /* 0x00000054ff54723e */ /* 0x000fe200048070ff */
[----:B------:R-:W-:Y:S01]  /*1ce0*/  FADD R123, R91, R118 ;  /* 0x000000765b7b7221 */ /* 0x000fe20000000000 */
[----:B------:R-:W-:Y:S01]  /*1cf0*/  F2FP.SATFINITE.E4M3.F32.PACK_AB_MERGE_C R53, RZ, R51, RZ ;  /* 0x00000033ff35723e */ /* 0x000fe200048070ff */
[----:B------:R-:W-:Y:S01]  /*1d00*/  FMUL R51, R121, R9 ;  /* 0x0000000979337220 */ /* 0x000fe20000400000 */
[----:B------:R-:W-:Y:S01]  /*1d10*/  LOP3.LUT R122, R99, 0xff0000, R114, 0xf8, !PT ;  /* 0x00ff0000637a7812 */ /* 0x000fe200078ef872 */
[----:B------:R-:W-:Y:S01]  /*1d20*/  FADD R114, RZ, R72 ;  /* 0x00000048ff727221 */ /* 0x000fe20000000000 */
[----:B------:R-:W-:Y:S01]  /*1d30*/  IMAD.U32 R120, R84, 0x10000, RZ ;  /* 0x0001000054787824 */ /* 0x000fe200078e00ff */
[----:B------:R-:W-:Y:S01]  /*1d40*/  FMNMX3 R103, |R95|, R103, |R100|, !PT ;  /* 0x000000675f677276 */ /* 0x000fe20007800664 */
[----:B------:R-:W-:Y:S01]  /*1d50*/  FADD R100, R100, R49 ;  /* 0x0000003164647221 */ /* 0x000fe20000000000 */
[----:B------:R-:W-:Y:S01]  /*1d60*/  FADD R114, R107, R114 ;  /* 0x000000726b727221 */ /* 0x000fe20000000000 */
[----:B------:R-:W-:Y:S01]  /*1d70*/  F2FP.SATFINITE.E4M3.F32.PACK_AB_MERGE_C R51, RZ, R51, RZ ;  /* 0x00000033ff33723e */ /* 0x000fe200048070ff */
[C---:B------:R-:W-:Y:S01]  /*1d80*/  FADD R49, R98.reuse, R69 ;  /* 0x0000004562317221 */ /* 0x040fe20000000000 */
[----:B------:R-:W-:Y:S01]  /*1d90*/  LOP3.LUT R120, R97, 0xff0000, R120, 0xf8, !PT ;  /* 0x00ff000061787812 */ /* 0x000fe200078ef878 */
[----:B------:R-:W-:Y:S01]  /*1da0*/  FADD R97, R101, R114 ;  /* 0x0000007265617221 */ /* 0x000fe20000000000 */
[----:B------:R-:W-:Y:S01]  /*1db0*/  FMNMX3 R103, |R98|, R103, |R91|, !PT ;  /* 0x0000006762677276 */ /* 0x000fe2000780065b */
[-C--:B------:R-:W-:Y:S01]  /*1dc0*/  FMUL R109, R109, R9.reuse ;  /* 0x000000096d6d7220 */ /* 0x080fe20000400000 */
[----:B------:R-:W-:Y:S01]  /*1dd0*/  SHF.R.U32.HI R113, RZ, 0x3, R104 ;  /* 0x00000003ff717819 */ /* 0x000fe20000011668 */
[----:B------:R-:W-:Y:S01]  /*1de0*/  FADD R114, R96, R97 ;  /* 0x0000006160727221 */ /* 0x000fe20000000000 */
[----:B------:R-:W-:Y:S01]  /*1df0*/  LOP3.LUT R72, R53, 0xffff, RZ, 0xc0, !PT ;  /* 0x0000ffff35487812 */ /* 0x000fe200078ec0ff */
[----:B------:R-:W-:Y:S01]  /*1e00*/  FADD R69, R87, R100 ;  /* 0x0000006457457221 */ /* 0x000fe20000000000 */
[----:B------:R-:W-:Y:S01]  /*1e10*/  LOP3.LUT R51, R51, 0xffff, RZ, 0xc0, !PT ;  /* 0x0000ffff33337812 */ /* 0x000fe200078ec0ff */
[----:B------:R-:W-:Y:S01]  /*1e20*/  FADD R95, R95, R114 ;  /* 0x000000725f5f7221 */ /* 0x000fe20000000000 */
[----:B------:R-:W-:Y:S01]  /*1e30*/  LOP3.LUT R118, R113, 0x1c, RZ, 0xc0, !PT ;  /* 0x0000001c71767812 */ /* 0x000fe200078ec0ff */
[----:B------:R-:W-:Y:S01]  /*1e40*/  FADD R100, R88, R49 ;  /* 0x0000003158647221 */ /* 0x000fe20000000000 */
[----:B------:R-:W-:Y:S01]  /*1e50*/  FMUL R114, R110, R9 ;  /* 0x000000096e727220 */ /* 0x000fe20000400000 */
[C---:B------:R-:W-:Y:S01]  /*1e60*/  FADD R91, R102.reuse, R95 ;  /* 0x0000005f665b7221 */ /* 0x040fe20000000000 */
[----:B------:R-:W-:Y:S01]  /*1e70*/  FMNMX R95, |R102|, R103, !PT ;  /* 0x00000067665f7209 */ /* 0x000fe20007800200 */
[----:B------:R-:W-:Y:S01]  /*1e80*/  FMUL R111, R112, R9 ;  /* 0x00000009706f7220 */ /* 0x000fe20000400000 */
[----:B------:R-:W-:-:S02]  /*1e90*/  IMAD.SHL.U32 R55, R72, 0x1000000, RZ ;  /* 0x0100000048377824 */ /* 0x000fc400078e00ff */
[----:B------:R-:W-:Y:S01]  /*1ea0*/  FADD R98, R48, R91 ;  /* 0x0000005b30627221 */ /* 0x000fe20000000000 */
[----:B------:R-:W-:Y:S01]  /*1eb0*/  FMNMX3 R95, |R87|, R95, |R88|, !PT ;  /* 0x0000005f575f7276 */ /* 0x000fe20007800658 */
[-C--:B------:R-:W-:Y:S01]  /*1ec0*/  FMUL R87, R106, R9.reuse ;  /* 0x000000096a577220 */ /* 0x080fe20000400000 */
[----:B------:R-:W-:Y:S02]  /*1ed0*/  IMAD.SHL.U32 R53, R51, 0x1000000, RZ ;  /* 0x0100000033357824 */ /* 0x000fe400078e00ff */
[-C--:B------:R-:W-:Y:S01]  /*1ee0*/  FMUL R88, R108, R9.reuse ;  /* 0x000000096c587220 */ /* 0x080fe20000400000 */
[----:B------:R-:W-:Y:S02]  /*1ef0*/  IMAD.IADD R49, R104, 0x1, -R118 ;  /* 0x0000000168317824 */ /* 0x000fe400078e0a76 */
[-C--:B------:R-:W-:Y:S01]  /*1f00*/  FMUL R106, R107, R9.reuse ;  /* 0x000000096b6a7220 */ /* 0x080fe20000400000 */
[-C--:B------:R-:W-:Y:S01]  /*1f10*/  FMUL R112, R73, R9.reuse ;  /* 0x0000000949707220 */ /* 0x080fe20000400000 */
[----:B------:R-:W-:Y:S01]  /*1f20*/  FMUL R110, R101, R9 ;  /* 0x00000009656e7220 */ /* 0x000fe20000400000 */
[----:B------:R-:W-:Y:S01]  /*1f30*/  F2FP.SATFINITE.E4M3.F32.PACK_AB_MERGE_C R91, RZ, R109, RZ ;  /* 0x0000006dff5b723e */ /* 0x000fe200048070ff */
[----:B------:R-:W-:Y:S01]  /*1f40*/  BSSY.RECONVERGENT B0, `(.L_x_28661) ;  /* 0x000001e000007945 */ /* 0x000fe20003800200 */
[C---:B------:R-:W-:Y:S01]  /*1f50*/  FADD R123, R44.reuse, R123 ;  /* 0x0000007b2c7b7221 */ /* 0x040fe20000000000 */
[----:B------:R-:W-:-:S02]  /*1f60*/  FMNMX3 R95, |R44|, R95, |R48|, !PT ;  /* 0x0000005f2c5f7276 */ /* 0x000fc40007800630 */
[----:B------:R-:W-:Y:S01]  /*1f70*/  LOP3.LUT R55, R122, R55, RZ, 0xfc, !PT ;  /* 0x000000377a377212 */ /* 0x000fe200078efcff */
[----:B------:R-:W-:Y:S01]  /*1f80*/  IMAD.SHL.U32 R91, R91, 0x100, RZ ;  /* 0x000001005b5b7824 */ /* 0x000fe200078e00ff */
[----:B------:R-:W-:Y:S02]  /*1f90*/  LOP3.LUT R53, R120, R53, RZ, 0xfc, !PT ;  /* 0x0000003578357212 */ /* 0x000fe400078efcff */
[----:B------:R-:W-:Y:S02]  /*1fa0*/  LOP3.LUT R44, R46, 0x1f, R49, 0xf8, !PT ;  /* 0x0000001f2e2c7812 */ /* 0x000fe400078ef831 */
        /* <DEDUP_REMOVED lines=8> */
[----:B------:R-:W-:Y:S01]  /*2030*/  SHF.R.U32.HI R48, RZ, 0x3, R104 ;  /* 0x00000003ff307819 */ /* 0x000fe20000011668 */
[----:B------:R-:W-:-:S03]  /*2040*/  IMAD.U32 R73, R88, 0x10000, RZ ;  /* 0x0001000058497824 */ /* 0x000fc600078e00ff */
[----:B------:R-:W-:Y:S02]  /*2050*/  LOP3.LUT R49, R48, 0x1c, RZ, 0xc0, !PT ;  /* 0x0000001c30317812 */ /* 0x000fe400078ec0ff */
[----:B------:R-:W-:Y:S02]  /*2060*/  LOP3.LUT R48, R106, 0xffff, RZ, 0xc0, !PT ;  /* 0x0000ffff6a307812 */ /* 0x000fe400078ec0ff */
[----:B------:R-:W-:Y:S01]  /*2070*/  LOP3.LUT R73, R73, 0xff0000, RZ, 0xc0, !PT ;  /* 0x00ff000049497812 */ /* 0x000fe200078ec0ff */
[----:B------:R-:W-:-:S04]  /*2080*/  IMAD.IADD R49, R104, 0x1, -R49 ;  /* 0x0000000168317824 */ /* 0x000fc800078e0a31 */
[----:B------:R-:W-:Y:S01]  /*2090*/  IMAD R102, R48, 0x1000000, R73 ;  /* 0x0100000030667824 */ /* 0x000fe200078e0249 */
[----:B------:R-:W-:-:S04]  /*20a0*/  LOP3.LUT R49, R46, 0x1f, R49, 0xf8, !PT ;  /* 0x0000001f2e317812 */ /* 0x000fc800078ef831 */
[----:B------:R-:W-:Y:S02]  /*20b0*/  IADD3 R49, P0, PT, R49, R0, RZ ;  /* 0x0000000031317210 */ /* 0x000fe40007f1e0ff */
[----:B------:R-:W-:-:S03]  /*20c0*/  LOP3.LUT R102, R102, 0xffff, R91, 0xf8, !PT ;  /* 0x0000ffff66667812 */ /* 0x000fc600078ef85b */
[----:B------:R-:W-:Y:S01]  /*20d0*/  IMAD.X R73, R45, 0x1, R3, P0 ;  /* 0x000000012d497824 */ /* 0x000fe200000e0603 */
[----:B------:R-:W-:-:S04]  /*20e0*/  LEA R48, P0, R49, R10, 0x2 ;  /* 0x0000000a31307211 */ /* 0x000fc800078010ff */
[----:B------:R-:W-:Y:S02]  /*20f0*/  LEA.HI.X R49, R49, R12, R73, 0x2, P0 ;  /* 0x0000000c31317211 */ /* 0x000fe400000f1449 */
[----:B------:R-:W-:-:S05]  /*2100*/  LOP3.LUT R73, R102, 0xff, R87, 0xf8, !PT ;  /* 0x000000ff66497812 */ /* 0x000fca00078ef857 */
[----:B------:R0:W-:Y:S02]  /*2110*/  STG.E desc[UR4][R48.64], R73 ;  /* 0x0000004930007986 */ /* 0x0001e4000c101904 */
.L_x_28662:
[----:B------:R-:W-:Y:S05]  /*2120*/  BSYNC.RECONVERGENT B0 ;  /* 0x0000000000007941 */ /* 0x000fea0003800200 */
.L_x_28661:
[----:B------:R-:W-:Y:S04]  /*2130*/  BSSY.RECONVERGENT B0, `(.L_x_28663) ;  /* 0x0000012000007945 */ /* 0x000fe80003800200 */
[----:B------:R-:W-:Y:S05]  /*2140*/  @P2 BRA `(.L_x_28664) ;  /* 0x0000000000402947 */ /* 0x000fea0003800000 */
[----:B------:R-:W-:Y:S01]  /*2150*/  SHF.R.U32.HI R47, RZ, 0x3, R104 ;  /* 0x00000003ff2f7819 */ /* 0x000fe20000011668 */
[----:B0-----:R-:W-:-:S03]  /*2160*/  IMAD.SHL.U32 R48, R112, 0x100, RZ ;  /* 0x0000010070307824 */ /* 0x001fc600078e00ff */
[----:B------:R-:W-:-:S05]  /*2170*/  LOP3.LUT R47, R47, 0x1c, RZ, 0xc0, !PT ;  /* 0x0000001c2f2f7812 */ /* 0x000fca00078ec0ff */
[----:B------:R-:W-:Y:S02]  /*2180*/  IMAD.IADD R49, R104, 0x1, -R47 ;  /* 0x0000000168317824 */ /* 0x000fe400078e0a2f */
[----:B------:R-:W-:-:S03]  /*2190*/  IMAD.U32 R47, R111, 0x10000, RZ ;  /* 0x000100006f2f7824 */ /* 0x000fc600078e00ff */
[----:B------:R-:W-:Y:S02]  /*21a0*/  LOP3.LUT R49, R46, 0x1f, R49, 0xf8, !PT ;  /* 0x0000001f2e317812 */ /* 0x000fe400078ef831 */
[----:B------:R-:W-:Y:S02]  /*21b0*/  LOP3.LUT R46, R110, 0xffff, RZ, 0xc0, !PT ;  /* 0x0000ffff6e2e7812 */ /* 0x000fe400078ec0ff */
        /* <DEDUP_REMOVED lines=9> */
.L_x_28664:
[----:B------:R-:W-:Y:S05]  /*2250*/  BSYNC.RECONVERGENT B0 ;  /* 0x0000000000007941 */ /* 0x000fea0003800200 */
.L_x_28663:
[----:B------:R-:W-:Y:S01]  /*2260*/  FMNMX3 R95, |R94|, R95, |R93|, !PT ;  /* 0x0000005f5e5f7276 */ /* 0x000fe2000780065d */
[----:B------:R-:W-:Y:S01]  /*2270*/  FADD R125, R121, R98 ;  /* 0x00000062797d7221 */ /* 0x000fe20000000000 */
[----:B------:R-:W-:Y:S01]  /*2280*/  FADD R123, R68, R123 ;  /* 0x0000007b447b7221 */ /* 0x000fe20000000000 */
[----:B------:R-:W-:Y:S01]  /*2290*/  FMUL R113, R86, R9 ;  /* 0x0000000956717220 */ /* 0x000fe20000400000 */
[----:B------:R-:W-:Y:S01]  /*22a0*/  FMNMX3 R121, |R68|, R95, |R121|, !PT ;  /* 0x0000005f44797276 */ /* 0x000fe20007800679 */
[----:B------:R-:W-:Y:S02]  /*22b0*/  IMAD.IADD R68, R5, 0x1, R104 ;  /* 0x0000000105447824 */ /* 0x000fe400078e0268 */
[-C--:B------:R-:W-:Y:S01]  /*22c0*/  FMUL R108, R92, R9.reuse ;  /* 0x000000095c6c7220 */ /* 0x080fe20000400000 */
[-C--:B------:R-:W-:Y:S01]  /*22d0*/  FMUL R109, R85, R9.reuse ;  /* 0x00000009556d7220 */ /* 0x080fe20000400000 */
[----:B------:R-:W-:Y:S01]  /*22e0*/  FMUL R107, R96, R9 ;  /* 0x00000009606b7220 */ /* 0x000fe20000400000 */
[----:B------:R-:W-:Y:S01]  /*22f0*/  BSSY.RECONVERGENT B0, `(.L_x_28665) ;  /* 0x0000016000007945 */ /* 0x000fe20003800200 */
[----:B0-----:R-:W-:Y:S01]  /*2300*/  FADD R73, R94, R69 ;  /* 0x000000455e497221 */ /* 0x001fe20000000000 */
[----:B------:R-:W-:Y:S01]  /*2310*/  FADD R69, R93, R100 ;  /* 0x000000645d457221 */ /* 0x000fe20000000000 */
[----:B------:R-:W-:-:S02]  /*2320*/  LOP3.LUT R68, R68, 0x1f, RZ, 0xc0, !PT ;  /* 0x0000001f44447812 */ /* 0x000fc400078ec0ff */
[----:B------:R-:W-:Y:S02]  /*2330*/  F2FP.SATFINITE.E4M3.F32.PACK_AB_MERGE_C R113, RZ, R113, RZ ;  /* 0x00000071ff71723e */ /* 0x000fe400048070ff */
[----:B------:R-:W-:Y:S02]  /*2340*/  F2FP.SATFINITE.E4M3.F32.PACK_AB_MERGE_C R108, RZ, R108, RZ ;  /* 0x0000006cff6c723e */ /* 0x000fe400048070ff */
[----:B------:R-:W-:Y:S02]  /*2350*/  F2FP.SATFINITE.E4M3.F32.PACK_AB_MERGE_C R109, RZ, R109, RZ ;  /* 0x0000006dff6d723e */ /* 0x000fe400048070ff */
[----:B------:R-:W-:Y:S01]  /*2360*/  F2FP.SATFINITE.E4M3.F32.PACK_AB_MERGE_C R107, RZ, R107, RZ ;  /* 0x0000006bff6b723e */ /* 0x000fe200048070ff */
[----:B------:R-:W-:Y:S06]  /*2370*/  @P2 BRA `(.L_x_28666) ;  /* 0x0000000000342947 */ /* 0x000fec0003800000 */
[----:B-1----:R-:W-:Y:S01]  /*2380*/  IMAD.U32 R46, R108, 0x10000, RZ ;  /* 0x000100006c2e7824 */ /* 0x002fe200078e00ff */
[----:B------:R-:W-:Y:S01]  /*2390*/  LOP3.LUT R48, R107, 0xffff, RZ, 0xc0, !PT ;  /* 0x0000ffff6b307812 */ /* 0x000fe200078ec0ff */
[----:B------:R-:W-:Y:S02]  /*23a0*/  IMAD R85, R3, 0x3, RZ ;  /* 0x0000000303557824 */ /* 0x000fe400078e02ff */
[----:B------:R-:W-:Y:S01]  /*23b0*/  IMAD.SHL.U32 R86, R109, 0x100, RZ ;  /* 0x000001006d567824 */ /* 0x000fe200078e00ff */
        /* <DEDUP_REMOVED lines=9> */
.L_x_28666:
[----:B------:R-:W-:Y:S05]  /*2450*/  BSYNC.RECONVERGENT B0 ;  /* 0x0000000000007941 */ /* 0x000fea0003800200 */
.L_x_28665:
[----:B------:R-:W-:Y:S04]  /*2460*/  BSSY.RECONVERGENT B0, `(.L_x_28667) ;  /* 0x0000010000007945 */ /* 0x000fe80003800200 */
[----:B------:R-:W-:Y:S05]  /*2470*/  @P2 BRA `(.L_x_28668) ;  /* 0x0000000000382947 */ /* 0x000fea0003800000 */
[----:B------:R-:W-:Y:S01]  /*2480*/  IMAD.U32 R82, R82, 0x10000, RZ ;  /* 0x0001000052527824 */ /* 0x000fe200078e00ff */
[----:B------:R-:W-:Y:S01]  /*2490*/  LOP3.LUT R81, R81, 0xffff, RZ, 0xc0, !PT ;  /* 0x0000ffff51517812 */ /* 0x000fe200078ec0ff */
[----:B------:R-:W-:Y:S01]  /*24a0*/  IMAD.SHL.U32 R80, R80, 0x100, RZ ;  /* 0x0000010050507824 */ /* 0x000fe200078e00ff */
[----:B01----:R-:W-:Y:S02]  /*24b0*/  LOP3.LUT R47, R64, 0xfffffffc, RZ, 0xc0, !PT ;  /* 0xfffffffc402f7812 */ /* 0x003fe400078ec0ff */
[----:B------:R-:W-:Y:S02]  /*24c0*/  LOP3.LUT R82, R82, 0xff0000, RZ, 0xc0, !PT ;  /* 0x00ff000052527812 */ /* 0x000fe400078ec0ff */
[----:B------:R-:W-:Y:S02]  /*24d0*/  LOP3.LUT R49, R65, 0x3fffffff, RZ, 0xc0, !PT ;  /* 0x3fffffff41317812 */ /* 0x000fe400078ec0ff */
[----:B------:R-:W-:Y:S01]  /*24e0*/  IADD3 R47, P0, PT, R44, R47, RZ ;  /* 0x0000002f2c2f7210 */ /* 0x000fe20007f1e0ff */
[----:B------:R-:W-:-:S04]  /*24f0*/  IMAD R81, R81, 0x1000000, R82 ;  /* 0x0100000051517824 */ /* 0x000fc800078e0252 */
[----:B------:R-:W-:Y:S01]  /*2500*/  IMAD.X R48, R49, 0x1, R45, P0 ;  /* 0x0000000131307824 */ /* 0x000fe200000e062d */
[----:B------:R-:W-:Y:S02]  /*2510*/  LEA R46, P0, R47, R10, 0x2 ;  /* 0x0000000a2f2e7211 */ /* 0x000fe400078010ff */
[----:B------:R-:W-:Y:S02]  /*2520*/  LOP3.LUT R80, R81, 0xffff, R80, 0xf8, !PT ;  /* 0x0000ffff51507812 */ /* 0x000fe400078ef850 */
[----:B------:R-:W-:Y:S02]  /*2530*/  LEA.HI.X R47, R47, R12, R48, 0x2, P0 ;  /* 0x0000000c2f2f7211 */ /* 0x000fe400000f1430 */
[----:B------:R-:W-:-:S05]  /*2540*/  LOP3.LUT R77, R80, 0xff, R77, 0xf8, !PT ;  /* 0x000000ff504d7812 */ /* 0x000fca00078ef84d */
[----:B------:R2:W-:Y:S02]  /*2550*/  STG.E desc[UR4][R46.64], R77 ;  /* 0x0000004d2e007986 */ /* 0x0005e4000c101904 */
.L_x_28668:
[----:B------:R-:W-:Y:S05]  /*2560*/  BSYNC.RECONVERGENT B0 ;  /* 0x0000000000007941 */ /* 0x000fea0003800200 */
.L_x_28667:
[----:B------:R-:W-:Y:S04]  /*2570*/  BSSY.RECONVERGENT B0, `(.L_x_28669) ;  /* 0x0000011000007945 */ /* 0x000fe80003800200 */
[----:B------:R-:W-:Y:S05]  /*2580*/  @P2 BRA `(.L_x_28670) ;  /* 0x00000000003c2947 */ /* 0x000fea0003800000 */
[----:B------:R-:W-:Y:S01]  /*2590*/  IMAD.U32 R79, R79, 0x10000, RZ ;  /* 0x000100004f4f7824 */ /* 0x000fe200078e00ff */
[----:B------:R-:W-:Y:S01]  /*25a0*/  LOP3.LUT R78, R78, 0xffff, RZ, 0xc0, !PT ;  /* 0x0000ffff4e4e7812 */ /* 0x000fe200078ec0ff */
[----:B-12---:R-:W-:Y:S02]  /*25b0*/  IMAD.MOV.U32 R46, RZ, RZ, R44 ;  /* 0x000000ffff2e7224 */ /* 0x006fe400078e002c */
[----:B0-----:R-:W-:Y:S01]  /*25c0*/  IMAD.MOV.U32 R47, RZ, RZ, R45 ;  /* 0x000000ffff2f7224 */ /* 0x001fe200078e002d */
[----:B------:R-:W-:Y:S01]  /*25d0*/  LOP3.LUT R79, R79, 0xff0000, RZ, 0xc0, !PT ;  /* 0x00ff00004f4f7812 */ /* 0x000fe200078ec0ff */
        /* <DEDUP_REMOVED lines=8> */
[----:B------:R-:W-:-:S05]  /*2660*/  LOP3.LUT R75, R78, 0xff, R75, 0xf8, !PT ;  /* 0x000000ff4e4b7812 */ /* 0x000fca00078ef84b */
[----:B------:R3:W-:Y:S02]  /*2670*/  STG.E desc[UR4][R48.64], R75 ;  /* 0x0000004b30007986 */ /* 0x0007e4000c101904 */
.L_x_28670:
[----:B------:R-:W-:Y:S05]  /*2680*/  BSYNC.RECONVERGENT B0 ;  /* 0x0000000000007941 */ /* 0x000fea0003800200 */
.L_x_28669:
[----:B------:R-:W-:Y:S04]  /*2690*/  BSSY.RECONVERGENT B0, `(.L_x_28671) ;  /* 0x0000010000007945 */ /* 0x000fe80003800200 */
[----:B------:R-:W-:Y:S05]  /*26a0*/  @P2 BRA `(.L_x_28672) ;  /* 0x0000000000382947 */ /* 0x000fea0003800000 */
[----:B------:R-:W-:Y:S01]  /*26b0*/  LOP3.LUT R84, R84, 0xffff, RZ, 0xc0, !PT ;  /* 0x0000ffff54547812 */ /* 0x000fe200078ec0ff */
[----:B-12---:R-:W-:Y:S01]  /*26c0*/  IMAD.MOV.U32 R46, RZ, RZ, R44 ;  /* 0x000000ffff2e7224 */ /* 0x006fe200078e002c */
[----:B------:R-:W-:Y:S01]  /*26d0*/  PRMT R83, R83, 0x7054, RZ ;  /* 0x0000705453537816 */ /* 0x000fe200000000ff */
[----:B0-----:R-:W-:Y:S02]  /*26e0*/  IMAD.MOV.U32 R47, RZ, RZ, R45 ;  /* 0x000000ffff2f7224 */ /* 0x001fe400078e002d */
[----:B---3--:R-:W-:Y:S02]  /*26f0*/  IMAD R49, R3, 0x6, RZ ;  /* 0x0000000603317824 */ /* 0x008fe400078e02ff */
        /* <DEDUP_REMOVED lines=9> */
.L_x_28672:
[----:B------:R-:W-:Y:S05]  /*2790*/  BSYNC.RECONVERGENT B0 ;  /* 0x0000000000007941 */ /* 0x000fea0003800200 */
.L_x_28671:
[----:B------:R-:W-:Y:S04]  /*27a0*/  BSSY.RECONVERGENT B0, `(.L_x_28673) ;  /* 0x000000e000007945 */ /* 0x000fe80003800200 */
[----:B------:R-:W-:Y:S05]  /*27b0*/  @P2 BRA `(.L_x_28674) ;  /* 0x0000000000302947 */ /* 0x000fea0003800000 */
[----:B------:R-:W-:Y:S02]  /*27c0*/  IMAD.U32 R72, R72, 0x10000, RZ ;  /* 0x0001000048487824 */ /* 0x000fe400078e00ff */
[----:B01-34-:R-:W-:Y:S02]  /*27d0*/  IMAD R49, R3, 0x7, RZ ;  /* 0x0000000703317824 */ /* 0x01bfe400078e02ff */
[----:B------:R-:W-:Y:S01]  /*27e0*/  IMAD.WIDE.U32 R44, R0, 0x7, R44 ;  /* 0x00000007002c7825 */ /* 0x000fe200078e002c */
[----:B------:R-:W-:-:S03]  /*27f0*/  LOP3.LUT R72, R72, 0xff0000, RZ, 0xc0, !PT ;  /* 0x00ff000048487812 */ /* 0x000fc600078ec0ff */
[----:B--2---:R-:W-:Y:S01]  /*2800*/  IMAD.SHL.U32 R47, R50, 0x100, RZ ;  /* 0x00000100322f7824 */ /* 0x004fe200078e00ff */
[----:B------:R-:W-:Y:S01]  /*2810*/  LEA R46, P0, R44, R10, 0x2 ;  /* 0x0000000a2c2e7211 */ /* 0x000fe200078010ff */
[----:B------:R-:W-:Y:S02]  /*2820*/  IMAD R72, R51, 0x1000000, R72 ;  /* 0x0100000033487824 */ /* 0x000fe400078e0248 */
[----:B------:R-:W-:-:S03]  /*2830*/  IMAD.IADD R45, R49, 0x1, R45 ;  /* 0x00000001312d7824 */ /* 0x000fc600078e022d */
[----:B------:R-:W-:Y:S02]  /*2840*/  LOP3.LUT R72, R72, 0xffff, R47, 0xf8, !PT ;  /* 0x0000ffff48487812 */ /* 0x000fe400078ef82f */
[----:B------:R-:W-:Y:S02]  /*2850*/  LEA.HI.X R47, R44, R12, R45, 0x2, P0 ;  /* 0x0000000c2c2f7211 */ /* 0x000fe400000f142d */
[----:B------:R-:W-:-:S05]  /*2860*/  LOP3.LUT R15, R72, 0xff, R15, 0xf8, !PT ;  /* 0x000000ff480f7812 */ /* 0x000fca00078ef80f */
[----:B------:R0:W-:Y:S02]  /*2870*/  STG.E desc[UR4][R46.64], R15 ;  /* 0x0000000f2e007986 */ /* 0x0001e4000c101904 */
.L_x_28674:
[----:B------:R-:W-:Y:S05]  /*2880*/  BSYNC.RECONVERGENT B0 ;  /* 0x0000000000007941 */ /* 0x000fea0003800200 */
.L_x_28673:
[----:B------:R-:W-:Y:S02]  /*2890*/  @!P3 CS2R R50, SRZ ;  /* 0x000000000032b805 */ /* 0x000fe4000001ff00 */
[----:B01-34-:R-:W-:Y:S02]  /*28a0*/  @!P3 CS2R R48, SRZ ;  /* 0x000000000030b805 */ /* 0x01bfe4000001ff00 */
[----:B-----5:R-:W-:Y:S02]  /*28b0*/  @!P1 CS2R R38, SRZ ;  /* 0x0000000000269805 */ /* 0x020fe4000001ff00 */
[--C-:B------:R-:W-:Y:S01]  /*28c0*/  SHF.R.U64 R72, R16, 0x10, R17.reuse ;  /* 0x0000001010487819 */ /* 0x100fe20000001211 */
[----:B------:R-:W-:Y:S01]  /*28d0*/  HADD2.F32 R15, -RZ, R16.H0_H0 ;  /* 0x20000010ff0f7230 */ /* 0x000fe20000004100 */
[----:B------:R-:W-:Y:S01]  /*28e0*/  SHF.R.U32.HI R103, RZ, 0x10, R17 ;  /* 0x00000010ff677819 */ /* 0x000fe20000011611 */
[----:B------:R-:W5:Y:S01]  /*28f0*/  @P3 LDG.E.64 R50, desc[UR4][R42.64] ;  /* 0x000000042a323981 */ /* 0x000f62000c1e1b00 */
[----:B--2---:R-:W-:Y:S01]  /*2900*/  @!P3 CS2R R46, SRZ ;  /* 0x00000000002eb805 */ /* 0x004fe2000001ff00 */
[----:B------:R-:W-:Y:S01]  /*2910*/  HADD2.F32 R16, -RZ, R17.H0_H0 ;  /* 0x20000011ff107230 */ /* 0x000fe20000004100 */
[----:B------:R-:W-:Y:S01]  /*2920*/  @!P3 CS2R R44, SRZ ;  /* 0x00000000002cb805 */ /* 0x000fe2000001ff00 */
[----:B------:R-:W5:Y:S01]  /*2930*/  @P3 LDG.E.64 R48, desc[UR4][R40.64] ;  /* 0x0000000428303981 */ /* 0x000f62000c1e1b00 */
[--C-:B------:R-:W-:Y:S01]  /*2940*/  SHF.R.U64 R101, R38, 0x10, R39.reuse ;  /* 0x0000001026657819 */ /* 0x100fe20000001227 */
[----:B------:R-:W-:Y:S01]  /*2950*/  HADD2.F32 R17, -RZ, R72.H0_H0 ;  /* 0x20000048ff117230 */ /* 0x000fe20000004100 */
[----:B------:R-:W-:Y:S01]  /*2960*/  SHF.R.U32.HI R99, RZ, 0x10, R39 ;  /* 0x00000010ff637819 */ /* 0x000fe20000011627 */
[----:B------:R-:W-:Y:S01]  /*2970*/  HADD2.F32 R102, -RZ, R38.H0_H0 ;  /* 0x20000026ff667230 */ /* 0x000fe20000004100 */
[----:B------:R0:W5:Y:S01]  /*2980*/  @P3 LDG.E.64 R46, desc[UR4][R34.64] ;  /* 0x00000004222e3981 */ /* 0x000162000c1e1b00 */
[----:B------:R-:W-:Y:S01]  /*2990*/  @!P3 CS2R R42, SRZ ;  /* 0x00000000002ab805 */ /* 0x000fe2000001ff00 */
[----:B------:R-:W-:-:S02]  /*29a0*/  HADD2.F32 R100, -RZ, R39.H0_H0 ;  /* 0x20000027ff647230 */ /* 0x000fc40000004100 */
[----:B------:R1:W5:Y:S01]  /*29b0*/  @P3 LDG.E.64 R44, desc[UR4][R32.64] ;  /* 0x00000004202c3981 */ /* 0x000362000c1e1b00 */
[----:B------:R-:W-:Y:S02]  /*29c0*/  @!P3 CS2R R40, SRZ ;  /* 0x000000000028b805 */ /* 0x000fe4000001ff00 */
[----:B------:R-:W-:Y:S01]  /*29d0*/  @!P3 CS2R R38, SRZ ;  /* 0x000000000026b805 */ /* 0x000fe2000001ff00 */
[----:B------:R-:W5:Y:S01]  /*29e0*/  @P3 LDG.E.64 R42, desc[UR4][R36.64] ;  /* 0x00000004242a3981 */ /* 0x000f62000c1e1b00 */
[----:B------:R-:W-:Y:S02]  /*29f0*/  HADD2.F32 R101, -RZ, R101.H0_H0 ;  /* 0x20000065ff657230 */ /* 0x000fe40000004100 */
[-C--:B0-----:R-:W-:Y:S01]  /*2a00*/  FMUL R35, R16, R9.reuse ;  /* 0x0000000910237220 */ /* 0x081fe20000400000 */
[----:B------:R-:W-:Y:S01]  /*2a10*/  HADD2.F32 R99, -RZ, R99.H0_H0 ;  /* 0x20000063ff637230 */ /* 0x000fe20000004100 */
[----:B------:R0:W5:Y:S01]  /*2a20*/  @P3 LDG.E.64 R40, desc[UR4][R18.64] ;  /* 0x0000000412283981 */ /* 0x000162000c1e1b00 */
[-C--:B------:R-:W-:Y:S01]  /*2a30*/  FMUL R34, R100, R9.reuse ;  /* 0x0000000964227220 */ /* 0x080fe20000400000 */
[----:B-1----:R-:W-:Y:S01]  /*2a40*/  FMUL R33, R102, R9 ;  /* 0x0000000966217220 */ /* 0x002fe20000400000 */
[----:B------:R-:W-:Y:S01]  /*2a50*/  HADD2.F32 R103, -RZ, R103.H0_H0 ;  /* 0x20000067ff677230 */ /* 0x000fe20000004100 */
[----:B------:R1:W5:Y:S01]  /*2a60*/  @P3 LDG.E.64 R38, desc[UR4][R28.64] ;  /* 0x000000041c263981 */ /* 0x000362000c1e1b00 */
[----:B------:R-:W-:-:S03]  /*2a70*/  @!P3 CS2R R36, SRZ ;  /* 0x000000000024b805 */ /* 0x000fc6000001ff00 */
[----:B------:R-:W2:Y:S01]  /*2a80*/  SHFL.IDX PT, R122, R73, R68, 0x1f ;  /* 0x00001f44497a7589 */ /* 0x000ea200000e0000 */
[-C--:B0-----:R-:W-:Y:S01]  /*2a90*/  FMUL R19, R17, R9.reuse ;  /* 0x0000000911137220 */ /* 0x081fe20000400000 */
[-C--:B------:R-:W-:Y:S02]  /*2aa0*/  FMUL R32, R15, R9.reuse ;  /* 0x000000090f207220 */ /* 0x080fe40000400000 */
[----:B------:R0:W5:Y:S01]  /*2ab0*/  @P3 LDG.E.64 R36, desc[UR4][R30.64] ;  /* 0x000000041e243981 */ /* 0x000162000c1e1b00 */
[----:B------:R-:W-:Y:S01]  /*2ac0*/  FMUL R18, R101, R9 ;  /* 0x0000000965127220 */ /* 0x000fe20000400000 */
[----:B-1----:R-:W-:Y:S01]  /*2ad0*/  F2FP.SATFINITE.E4M3.F32.PACK_AB_MERGE_C R29, RZ, R35, RZ ;  /* 0x00000023ff1d723e */ /* 0x002fe200048070ff */
[----:B------:R-:W-:Y:S01]  /*2ae0*/  FMUL R74, R99, R9 ;  /* 0x00000009634a7220 */ /* 0x000fe20000400000 */
[----:B------:R-:W-:Y:S01]  /*2af0*/  F2FP.SATFINITE.E4M3.F32.PACK_AB_MERGE_C R19, RZ, R19, RZ ;  /* 0x00000013ff13723e */ /* 0x000fe200048070ff */
[----:B------:R1:W3:Y:S01]  /*2b00*/  SHFL.IDX PT, R124, R69, R68, 0x1f ;  /* 0x00001f44457c7589 */ /* 0x0002e200000e0000 */
[----:B------:R-:W-:Y:S01]  /*2b10*/  F2FP.SATFINITE.E4M3.F32.PACK_AB_MERGE_C R35, RZ, R33, RZ ;  /* 0x00000021ff23723e */ /* 0x000fe200048070ff */
[----:B------:R-:W-:Y:S02]  /*2b20*/  BSSY.RECONVERGENT B0, `(.L_x_28675) ;  /* 0x000001d000007945 */ /* 0x000fe40003800200 */
[----:B------:R4:W2:Y:S01]  /*2b30*/  SHFL.IDX PT, R123, R123, R68, 0x1f ;  /* 0x00001f447b7b7589 */ /* 0x0008a200000e0000 */
[----:B0-----:R-:W-:-:S03]  /*2b40*/  F2FP.SATFINITE.E4M3.F32.PACK_AB_MERGE_C R30, RZ, R34, RZ ;  /* 0x00000022ff1e723e */ /* 0x001fc600048070ff */
[----:B------:R4:W0:Y:S01]  /*2b50*/  SHFL.IDX PT, R125, R125, R68, 0x1f ;  /* 0x00001f447d7d7589 */ /* 0x00082200000e0000 */
[----:B------:R-:W-:Y:S01]  /*2b60*/  F2FP.SATFINITE.E4M3.F32.PACK_AB_MERGE_C R32, RZ, R32, RZ ;  /* 0x00000020ff20723e */ /* 0x000fe200048070ff */
[----:B------:R-:W-:Y:S01]  /*2b70*/  FMUL R75, R103, R9 ;  /* 0x00000009674b7220 */ /* 0x000fe20000400000 */
[----:B-1----:R-:W-:Y:S01]  /*2b80*/  F2FP.SATFINITE.E4M3.F32.PACK_AB_MERGE_C R69, RZ, R18, RZ ;  /* 0x00000012ff45723e */ /* 0x002fe200048070ff */
[----:B------:R-:W-:Y:S01]  /*2b90*/  IMAD.SHL.U32 R28, R19, 0x100, RZ ;  /* 0x00000100131c7824 */ /* 0x000fe200078e00ff */
[----:B------:R-:W-:Y:S02]  /*2ba0*/  LOP3.LUT R77, R35, 0xff, RZ, 0xc0, !PT ;  /* 0x000000ff234d7812 */ /* 0x000fe400078ec0ff */
[----:B------:R-:W-:Y:S02]  /*2bb0*/  LOP3.LUT R34, R30, 0xff, RZ, 0xc0, !PT ;  /* 0x000000ff1e227812 */ /* 0x000fe400078ec0ff */
[----:B------:R-:W-:Y:S02]  /*2bc0*/  SHF.R.U32.HI R98, RZ, 0x3, R104 ;  /* 0x00000003ff627819 */ /* 0x000fe40000011668 */
[----:B------:R-:W-:Y:S01]  /*2bd0*/  F2FP.SATFINITE.E4M3.F32.PACK_AB_MERGE_C R74, RZ, R74, RZ ;  /* 0x0000004aff4a723e */ /* 0x000fe200048070ff */
[----:B----4-:R-:W-:Y:S06]  /*2be0*/  @P4 BRA `(.L_x_28676) ;  /* 0x0000000000404947 */ /* 0x010fec0003800000 */
[----:B------:R-:W1:Y:S01]  /*2bf0*/  S2R R19, SR_TID.X ;  /* 0x0000000000137919 */ /* 0x000e620000002100 */
[----:B------:R-:W-:-:S05]  /*2c00*/  LOP3.LUT R18, R98, 0x3, RZ, 0xcf, !PT ;  /* 0x0000000362127812 */ /* 0x000fca00078ecfff */
[----:B-1----:R-:W-:Y:S02]  /*2c10*/  IMAD.IADD R18, R18, 0x1, R19 ;  /* 0x0000000112127824 */ /* 0x002fe400078e0213 */
[----:B------:R-:W-:Y:S02]  /*2c20*/  IMAD.U32 R19, R30, 0x10000, RZ ;  /* 0x000100001e137824 */ /* 0x000fe400078e00ff */
[----:B------:R-:W-:Y:S01]  /*2c30*/  IMAD.SHL.U32 R30, R69, 0x100, RZ ;  /* 0x00000100451e7824 */ /* 0x000fe200078e00ff */
[----:B------:R-:W-:Y:S02]  /*2c40*/  LOP3.LUT R31, R18, 0x1f, RZ, 0xc0, !PT ;  /* 0x0000001f121f7812 */ /* 0x000fe400078ec0ff */
[----:B------:R-:W-:Y:S02]  /*2c50*/  LOP3.LUT R18, R74, 0xffff, RZ, 0xc0, !PT ;  /* 0x0000ffff4a127812 */ /* 0x000fe400078ec0ff */
[----:B------:R-:W-:Y:S02]  /*2c60*/  LOP3.LUT R19, R19, 0xff0000, RZ, 0xc0, !PT ;  /* 0x00ff000013137812 */ /* 0x000fe400078ec0ff */
[----:B------:R-:W-:-:S03]  /*2c70*/  IADD3 R31, P0, PT, R31, R58, RZ ;  /* 0x0000003a1f1f7210 */ /* 0x000fc60007f1e0ff */
[----:B------:R-:W-:Y:S02]  /*2c80*/  IMAD R19, R18, 0x1000000, R19 ;  /* 0x0100000012137824 */ /* 0x000fe400078e0213 */
[----:B------:R-:W-:Y:S01]  /*2c90*/  IMAD.X R33, RZ, RZ, R14, P0 ;  /* 0x000000ffff217224 */ /* 0x000fe200000e060e */
[----:B------:R-:W-:Y:S02]  /*2ca0*/  LEA R18, P0, R31, R10, 0x2 ;  /* 0x0000000a1f127211 */ /* 0x000fe400078010ff */
[----:B------:R-:W-:Y:S02]  /*2cb0*/  LOP3.LUT R30, R19, 0xffff, R30, 0xf8, !PT ;  /* 0x0000ffff131e7812 */ /* 0x000fe400078ef81e */
[----:B------:R-:W-:Y:S02]  /*2cc0*/  LEA.HI.X R19, R31, R12, R33, 0x2, P0 ;  /* 0x0000000c1f137211 */ /* 0x000fe400000f1421 */
[----:B------:R-:W-:-:S05]  /*2cd0*/  LOP3.LUT R31, R30, 0xff, R35, 0xf8, !PT ;  /* 0x000000ff1e1f7812 */ /* 0x000fca00078ef823 */
[----:B------:R1:W-:Y:S02]  /*2ce0*/  STG.E desc[UR4][R18.64], R31 ;  /* 0x0000001f12007986 */ /* 0x0003e4000c101904 */
.L_x_28676:
[----:B------:R-:W-:Y:S05]  /*2cf0*/  BSYNC.RECONVERGENT B0 ;  /* 0x0000000000007941 */ /* 0x000fea0003800200 */
.L_x_28675:
[----:B------:R-:W-:Y:S01]  /*2d00*/  BSSY.RECONVERGENT B0, `(.L_x_28677) ;  /* 0x0000015000007945 */ /* 0x000fe20003800200 */
[----:B------:R-:W-:Y:S01]  /*2d10*/  IMAD R77, R32, 0x100, R77 ;  /* 0x00000100204d7824 */ /* 0x000fe200078e024d */
[----:B------:R-:W-:Y:S01]  /*2d20*/  LOP3.LUT R120, R28, 0xff, R69, 0xf8, !PT ;  /* 0x000000ff1c787812 */ /* 0x000fe200078ef845 */
[----:B------:R-:W-:Y:S01]  /*2d30*/  IMAD R119, R29, 0x100, R34 ;  /* 0x000001001d777824 */ /* 0x000fe200078e0222 */
[----:B------:R-:W-:Y:S01]  /*2d40*/  F2FP.SATFINITE.E4M3.F32.PACK_AB_MERGE_C R75, RZ, R75, RZ ;  /* 0x0000004bff4b723e */ /* 0x000fe200048070ff */
[----:B------:R-:W-:Y:S06]  /*2d50*/  @P4 BRA `(.L_x_28678) ;  /* 0x00000000003c4947 */ /* 0x000fec0003800000 */
[----:B-1----:R-:W1:Y:S01]  /*2d60*/  S2R R18, SR_TID.X ;  /* 0x0000000000127919 */ /* 0x002e620000002100 */
[----:B------:R-:W-:Y:S01]  /*2d70*/  LOP3.LUT R19, R98, 0x3, RZ, 0xcf, !PT ;  /* 0x0000000362137812 */ /* 0x000fe200078ecfff */
[----:B------:R-:W-:-:S05]  /*2d80*/  IMAD.U32 R29, R29, 0x10000, RZ ;  /* 0x000100001d1d7824 */ /* 0x000fca00078e00ff */
[----:B------:R-:W-:Y:S01]  /*2d90*/  LOP3.LUT R29, R29, 0xff0000, RZ, 0xc0, !PT ;  /* 0x00ff00001d1d7812 */ /* 0x000fe200078ec0ff */
[----:B-1----:R-:W-:-:S05]  /*2da0*/  IMAD.IADD R18, R19, 0x1, R18 ;  /* 0x0000000113127824 */ /* 0x002fca00078e0212 */
[----:B------:R-:W-:Y:S02]  /*2db0*/  LOP3.LUT R19, R18, 0x1f, RZ, 0xc0, !PT ;  /* 0x0000001f12137812 */ /* 0x000fe400078ec0ff */
[----:B------:R-:W-:Y:S02]  /*2dc0*/  LOP3.LUT R18, R75, 0xffff, RZ, 0xc0, !PT ;  /* 0x0000ffff4b127812 */ /* 0x000fe400078ec0ff */
[----:B------:R-:W-:-:S03]  /*2dd0*/  IADD3 R19, P0, P1, R0, R58, R19 ;  /* 0x0000003a00137210 */ /* 0x000fc6000791e013 */
[----:B------:R-:W-:Y:S01]  /*2de0*/  IMAD R29, R18, 0x1000000, R29 ;  /* 0x01000000121d7824 */ /* 0x000fe200078e021d */
[----:B------:R-:W-:Y:S02]  /*2df0*/  IADD3.X R30, PT, PT, R3, R14, RZ, P0, P1 ;  /* 0x0000000e031e7210 */ /* 0x000fe400007e24ff */
[----:B------:R-:W-:Y:S02]  /*2e00*/  LEA R18, P0, R19, R10, 0x2 ;  /* 0x0000000a13127211 */ /* 0x000fe400078010ff */
[----:B------:R-:W-:Y:S02]  /*2e10*/  LOP3.LUT R29, R29, 0xffff, R28, 0xf8, !PT ;  /* 0x0000ffff1d1d7812 */ /* 0x000fe400078ef81c */
[----:B------:R-:W-:Y:S02]  /*2e20*/  LEA.HI.X R19, R19, R12, R30, 0x2, P0 ;  /* 0x0000000c13137211 */ /* 0x000fe400000f141e */
[----:B------:R-:W-:-:S05]  /*2e30*/  LOP3.LUT R29, R29, 0xff, R32, 0xf8, !PT ;  /* 0x000000ff1d1d7812 */ /* 0x000fca00078ef820 */
[----:B------:R4:W-:Y:S02]  /*2e40*/  STG.E desc[UR4][R18.64], R29 ;  /* 0x0000001d12007986 */ /* 0x0009e4000c101904 */
.L_x_28678:
[----:B------:R-:W-:Y:S05]  /*2e50*/  BSYNC.RECONVERGENT B0 ;  /* 0x0000000000007941 */ /* 0x000fea0003800200 */
.L_x_28677:
[--C-:B------:R-:W-:Y:S01]  /*2e60*/  SHF.R.U64 R33, R20, 0x10, R21.reuse ;  /* 0x0000001014217819 */ /* 0x100fe20000001215 */
[----:B-1--4-:R-:W-:Y:S01]  /*2e70*/  HADD2.F32 R18, -RZ, R20.H0_H0 ;  /* 0x20000014ff127230 */ /* 0x012fe20000004100 */
[----:B------:R-:W-:Y:S01]  /*2e80*/  SHF.R.U32.HI R32, RZ, 0x10, R21 ;  /* 0x00000010ff207819 */ /* 0x000fe20000011615 */
[----:B------:R-:W-:Y:S01]  /*2e90*/  HADD2.F32 R19, -RZ, R21.H0_H0 ;  /* 0x20000015ff137230 */ /* 0x000fe20000004100 */
[--C-:B------:R-:W-:Y:S01]  /*2ea0*/  SHF.R.U64 R28, R22, 0x10, R23.reuse ;  /* 0x00000010161c7819 */ /* 0x100fe20000001217 */
[----:B------:R-:W-:Y:S01]  /*2eb0*/  HADD2.F32 R20, -RZ, R22.H0_H0 ;  /* 0x20000016ff147230 */ /* 0x000fe20000004100 */
        /* <DEDUP_REMOVED lines=9> */
[----:B------:R-:W-:-:S02]  /*2f50*/  HADD2.F32 R25, -RZ, R27.H0_H0 ;  /* 0x2000001bff197230 */ /* 0x000fc40000004100 */
[-C--:B------:R-:W-:Y:S01]  /*2f60*/  FMUL R76, R18, R9.reuse ;  /* 0x00000009124c7220 */ /* 0x080fe20000400000 */
[----:B------:R-:W-:Y:S02]  /*2f70*/  HADD2.F32 R26, -RZ, R33.H0_H0 ;  /* 0x20000021ff1a7230 */ /* 0x000fe40000004100 */
[-C--:B------:R-:W-:Y:S01]  /*2f80*/  FMUL R78, R19, R9.reuse ;  /* 0x00000009134e7220 */ /* 0x080fe20000400000 */
[----:B------:R-:W-:Y:S02]  /*2f90*/  HADD2.F32 R27, -RZ, R32.H0_H0 ;  /* 0x20000020ff1b7230 */ /* 0x000fe40000004100 */
[-C--:B------:R-:W-:Y:S01]  /*2fa0*/  FMUL R79, R20, R9.reuse ;  /* 0x00000009144f7220 */ /* 0x080fe20000400000 */
[----:B------:R-:W-:Y:S02]  /*2fb0*/  HADD2.F32 R28, -RZ, R28.H0_H0 ;  /* 0x2000001cff1c7230 */ /* 0x000fe40000004100 */
[----:B------:R-:W-:Y:S01]  /*2fc0*/  FMUL R83, R21, R9 ;  /* 0x0000000915537220 */ /* 0x000fe20000400000 */
[----:B------:R-:W-:-:S02]  /*2fd0*/  HADD2.F32 R29, -RZ, R29.H0_H0 ;  /* 0x2000001dff1d7230 */ /* 0x000fc40000004100 */
[-C--:B------:R-:W-:Y:S01]  /*2fe0*/  FMUL R72, R22, R9.reuse ;  /* 0x0000000916487220 */ /* 0x080fe20000400000 */
[----:B------:R-:W-:Y:S02]  /*2ff0*/  HADD2.F32 R30, -RZ, R30.H0_H0 ;  /* 0x2000001eff1e7230 */ /* 0x000fe40000004100 */
[-C--:B------:R-:W-:Y:S01]  /*3000*/  FMUL R85, R23, R9.reuse ;  /* 0x0000000917557220 */ /* 0x080fe20000400000 */
[----:B------:R-:W-:Y:S02]  /*3010*/  HADD2.F32 R31, -RZ, R31.H0_H0 ;  /* 0x2000001fff1f7230 */ /* 0x000fe40000004100 */
        /* <DEDUP_REMOVED lines=22> */
[----:B------:R-:W1:Y:S01]  /*3180*/  S2R R32, SR_TID.X ;  /* 0x0000000000207919 */ /* 0x000e620000002100 */
[----:B------:R-:W-:-:S05]  /*3190*/  LOP3.LUT R33, R98, 0x3, RZ, 0xcf, !PT ;  /* 0x0000000362217812 */ /* 0x000fca00078ecfff */
[----:B-1----:R-:W-:Y:S02]  /*31a0*/  IMAD.IADD R34, R33, 0x1, R32 ;  /* 0x0000000121227824 */ /* 0x002fe400078e0220 */
[----:B------:R-:W-:-:S03]  /*31b0*/  IMAD.U32 R32, R78, 0x10000, RZ ;  /* 0x000100004e207824 */ /* 0x000fc600078e00ff */
[----:B------:R-:W-:Y:S02]  /*31c0*/  LOP3.LUT R35, R34, 0x1f, RZ, 0xc0, !PT ;  /* 0x0000001f22237812 */ /* 0x000fe400078ec0ff */
[----:B------:R-:W-:Y:S02]  /*31d0*/  LOP3.LUT R33, R32, 0xff0000, RZ, 0xc0, !PT ;  /* 0x00ff000020217812 */ /* 0x000fe400078ec0ff */
[----:B------:R-:W-:Y:S02]  /*31e0*/  LOP3.LUT R32, R81, 0xffff, RZ, 0xc0, !PT ;  /* 0x0000ffff51207812 */ /* 0x000fe400078ec0ff */
[----:B------:R-:W-:-:S03]  /*31f0*/  IADD3 R73, P1, PT, R35, R58, RZ ;  /* 0x0000003a23497210 */ /* 0x000fc60007f3e0ff */
[----:B------:R-:W-:Y:S02]  /*3200*/  IMAD R32, R32, 0x1000000, R33 ;  /* 0x0100000020207824 */ /* 0x000fe400078e0221 */
[----:B------:R-:W-:Y:S02]  /*3210*/  IMAD.SHL.U32 R33, R80, 0x100, RZ ;  /* 0x0000010050217824 */ /* 0x000fe400078e00ff */
[----:B------:R-:W-:-:S03]  /*3220*/  IMAD.X R34, RZ, RZ, R14, P1 ;  /* 0x000000ffff227224 */ /* 0x000fc600008e060e */
[----:B------:R-:W-:Y:S02]  /*3230*/  LOP3.LUT R35, R32, 0xffff, R33, 0xf8, !PT ;  /* 0x0000ffff20237812 */ /* 0x000fe400078ef821 */
[C---:B------:R-:W-:Y:S02]  /*3240*/  LEA R33, P0, R0.reuse, R73, 0x1 ;  /* 0x0000004900217211 */ /* 0x040fe400078008ff */
[----:B------:R-:W-:Y:S02]  /*3250*/  LOP3.LUT R35, R35, 0xff, R76, 0xf8, !PT ;  /* 0x000000ff23237812 */ /* 0x000fe400078ef84c */
[----:B------:R-:W-:Y:S02]  /*3260*/  LEA.HI.X R34, R0, R34, R3, 0x1, P0 ;  /* 0x0000002200227211 */ /* 0x000fe400000f0c03 */
[----:B------:R-:W-:-:S04]  /*3270*/  LEA R32, P0, R33, R10, 0x2 ;  /* 0x0000000a21207211 */ /* 0x000fc800078010ff */
[----:B------:R-:W-:-:S05]  /*3280*/  LEA.HI.X R33, R33, R12, R34, 0x2, P0 ;  /* 0x0000000c21217211 */ /* 0x000fca00000f1422 */
[----:B------:R1:W-:Y:S04]  /*3290*/  STG.E desc[UR4][R32.64], R35 ;  /* 0x0000002320007986 */ /* 0x0003e8000c101904 */
.L_x_28680:
[----:B------:R-:W-:Y:S05]  /*32a0*/  BSYNC.RECONVERGENT B0 ;  /* 0x0000000000007941 */ /* 0x000fea0003800200 */
.L_x_28679:
[----:B------:R-:W-:Y:S04]  /*32b0*/  BSSY.RECONVERGENT B0, `(.L_x_28681) ;  /* 0x0000015000007945 */ /* 0x000fe80003800200 */
[----:B------:R-:W-:Y:S05]  /*32c0*/  @P4 BRA `(.L_x_28682) ;  /* 0x00000000004c4947 */ /* 0x000fea0003800000 */
[----:B-1----:R-:W1:Y:S01]  /*32d0*/  S2R R32, SR_TID.X ;  /* 0x0000000000207919 */ /* 0x002e620000002100 */
[----:B------:R-:W-:Y:S01]  /*32e0*/  LOP3.LUT R33, R98, 0x3, RZ, 0xcf, !PT ;  /* 0x0000000362217812 */ /* 0x000fe200078ecfff */
[----:B------:R-:W-:Y:S01]  /*32f0*/  IMAD R73, R3, 0x3, RZ ;  /* 0x0000000303497824 */ /* 0x000fe200078e02ff */
[----:B------:R-:W-:-:S03]  /*3300*/  LOP3.LUT R34, R82, 0xffff, RZ, 0xc0, !PT ;  /* 0x0000ffff52227812 */ /* 0x000fc600078ec0ff */
[----:B-1----:R-:W-:Y:S02]  /*3310*/  IMAD.IADD R32, R33, 0x1, R32 ;  /* 0x0000000121207824 */ /* 0x002fe400078e0220 */
[----:B------:R-:W-:-:S03]  /*3320*/  IMAD.U32 R33, R83, 0x10000, RZ ;  /* 0x0001000053217824 */ /* 0x000fc600078e00ff */
[----:B------:R-:W-:-:S04]  /*3330*/  LOP3.LUT R35, R32, 0x1f, RZ, 0xc0, !PT ;  /* 0x0000001f20237812 */ /* 0x000fc800078ec0ff */
[----:B------:R-:W-:Y:S02]  /*3340*/  IADD3 R32, P0, PT, R35, R58, RZ ;  /* 0x0000003a23207210 */ /* 0x000fe40007f1e0ff */
[----:B------:R-:W-:-:S03]  /*3350*/  LOP3.LUT R35, R33, 0xff0000, RZ, 0xc0, !PT ;  /* 0x00ff000021237812 */ /* 0x000fc600078ec0ff */
[----:B------:R-:W-:Y:S02]  /*3360*/  IMAD.X R33, RZ, RZ, R14, P0 ;  /* 0x000000ffff217224 */ /* 0x000fe400000e060e */
[----:B------:R-:W-:Y:S02]  /*3370*/  IMAD R34, R34, 0x1000000, R35 ;  /* 0x0100000022227824 */ /* 0x000fe400078e0223 */
[----:B------:R-:W-:Y:S02]  /*3380*/  IMAD.SHL.U32 R35, R86, 0x100, RZ ;  /* 0x0000010056237824 */ /* 0x000fe400078e00ff */
[----:B------:R-:W-:-:S03]  /*3390*/  IMAD.WIDE.U32 R32, R0, 0x3, R32 ;  /* 0x0000000300207825 */ /* 0x000fc600078e0020 */
[----:B------:R-:W-:Y:S01]  /*33a0*/  LOP3.LUT R84, R34, 0xffff, R35, 0xf8, !PT ;  /* 0x0000ffff22547812 */ /* 0x000fe200078ef823 */
[----:B------:R-:W-:Y:S01]  /*33b0*/  IMAD.IADD R33, R73, 0x1, R33 ;  /* 0x0000000149217824 */ /* 0x000fe200078e0221 */
[----:B------:R-:W-:-:S04]  /*33c0*/  LEA R34, P0, R32, R10, 0x2 ;  /* 0x0000000a20227211 */ /* 0x000fc800078010ff */
[----:B------:R-:W-:Y:S02]  /*33d0*/  LEA.HI.X R35, R32, R12, R33, 0x2, P0 ;  /* 0x0000000c20237211 */ /* 0x000fe400000f1421 */
[----:B------:R-:W-:-:S05]  /*33e0*/  LOP3.LUT R33, R84, 0xff, R79, 0xf8, !PT ;  /* 0x000000ff54217812 */ /* 0x000fca00078ef84f */
[----:B------:R4:W-:Y:S02]  /*33f0*/  STG.E desc[UR4][R34.64], R33 ;  /* 0x0000002122007986 */ /* 0x0009e4000c101904 */
.L_x_28682:
[----:B------:R-:W-:Y:S05]  /*3400*/  BSYNC.RECONVERGENT B0 ;  /* 0x0000000000007941 */ /* 0x000fea0003800200 */
.L_x_28681:
[----:B------:R-:W-:Y:S04]  /*3410*/  BSSY.RECONVERGENT B0, `(.L_x_28683) ;  /* 0x0000014000007945 */ /* 0x000fe80003800200 */
[----:B------:R-:W-:Y:S05]  /*3420*/  @P4 BRA `(.L_x_28684) ;  /* 0x0000000000484947 */ /* 0x000fea0003800000 */
[----:B-1----:R-:W1:Y:S01]  /*3430*/  S2R R32, SR_TID.X ;  /* 0x0000000000207919 */ /* 0x002e620000002100 */
[----:B----4-:R-:W-:Y:S02]  /*3440*/  LOP3.LUT R33, R98, 0x3, RZ, 0xcf, !PT ;  /* 0x0000000362217812 */ /* 0x010fe400078ecfff */
[----:B------:R-:W-:-:S03]  /*3450*/  LOP3.LUT R73, R64, 0xfffffffc, RZ, 0xc0, !PT ;  /* 0xfffffffc40497812 */ /* 0x000fc600078ec0ff */
[----:B-1----:R-:W-:Y:S02]  /*3460*/  IMAD.IADD R34, R33, 0x1, R32 ;  /* 0x0000000121227824 */ /* 0x002fe400078e0220 */
[----:B------:R-:W-:-:S03]  /*3470*/  IMAD.U32 R32, R85, 0x10000, RZ ;  /* 0x0001000055207824 */ /* 0x000fc600078e00ff */
[----:B------:R-:W-:Y:S02]  /*3480*/  LOP3.LUT R34, R34, 0x1f, RZ, 0xc0, !PT ;  /* 0x0000001f22227812 */ /* 0x000fe400078ec0ff */
[----:B------:R-:W-:Y:S02]  /*3490*/  LOP3.LUT R33, R32, 0xff0000, RZ, 0xc0, !PT ;  /* 0x00ff000020217812 */ /* 0x000fe400078ec0ff */
[----:B------:R-:W-:Y:S02]  /*34a0*/  LOP3.LUT R32, R94, 0xffff, RZ, 0xc0, !PT ;  /* 0x0000ffff5e207812 */ /* 0x000fe400078ec0ff */
[----:B------:R-:W-:-:S03]  /*34b0*/  IADD3 R73, P0, P1, R73, R58, R34 ;  /* 0x0000003a49497210 */ /* 0x000fc6000791e022 */
[----:B------:R-:W-:Y:S02]  /*34c0*/  IMAD R32, R32, 0x1000000, R33 ;  /* 0x0100000020207824 */ /* 0x000fe400078e0221 */
[----:B------:R-:W-:-:S05]  /*34d0*/  IMAD.SHL.U32 R33, R93, 0x100, RZ ;  /* 0x000001005d217824 */ /* 0x000fca00078e00ff */
[----:B------:R-:W-:Y:S02]  /*34e0*/  LOP3.LUT R35, R32, 0xffff, R33, 0xf8, !PT ;  /* 0x0000ffff20237812 */ /* 0x000fe400078ef821 */
[----:B------:R-:W-:Y:S02]  /*34f0*/  LOP3.LUT R33, R65, 0x3fffffff, RZ, 0xc0, !PT ;  /* 0x3fffffff41217812 */ /* 0x000fe400078ec0ff */
[----:B------:R-:W-:Y:S02]  /*3500*/  LOP3.LUT R35, R35, 0xff, R72, 0xf8, !PT ;  /* 0x000000ff23237812 */ /* 0x000fe400078ef848 */
[----:B------:R-:W-:Y:S02]  /*3510*/  IADD3.X R33, PT, PT, R33, R14, RZ, P0, P1 ;  /* 0x0000000e21217210 */ /* 0x000fe400007e24ff */
[----:B------:R-:W-:-:S04]  /*3520*/  LEA R32, P0, R73, R10, 0x2 ;  /* 0x0000000a49207211 */ /* 0x000fc800078010ff */
[----:B------:R-:W-:-:S05]  /*3530*/  LEA.HI.X R33, R73, R12, R33, 0x2, P0 ;  /* 0x0000000c49217211 */ /* 0x000fca00000f1421 */
[----:B------:R1:W-:Y:S04]  /*3540*/  STG.E desc[UR4][R32.64], R35 ;  /* 0x0000002320007986 */ /* 0x0003e8000c101904 */
.L_x_28684:
[----:B------:R-:W-:Y:S05]  /*3550*/  BSYNC.RECONVERGENT B0 ;  /* 0x0000000000007941 */ /* 0x000fea0003800200 */
.L_x_28683:
[----:B----4-:R-:W4:Y:S01]  /*3560*/  S2R R34, SR_TID.X ;  /* 0x0000000000227919 */ /* 0x010f220000002100 */
[----:B-1----:R-:W-:Y:S01]  /*3570*/  LOP3.LUT R35, R72, 0xff, RZ, 0xc0, !PT ;  /* 0x000000ff48237812 */ /* 0x002fe200078ec0ff */
[----:B------:R-:W-:Y:S01]  /*3580*/  HADD2.F32 R32, -RZ, R69.H0_H0 ;  /* 0x20000045ff207230 */ /* 0x000fe20000004100 */
[----:B------:R-:W-:Y:S01]  /*3590*/  PRMT R84, R92, 0x7104, RZ ;  /* 0x000071045c547816 */ /* 0x000fe200000000ff */
[----:B------:R-:W-:Y:S02]  /*35a0*/  HADD2.F32 R33, -RZ, R68.H0_H0 ;  /* 0x20000044ff217230 */ /* 0x000fe40000004100 */
[-C--:B------:R-:W-:Y:S01]  /*35b0*/  FMUL R95, R25, R9.reuse ;  /* 0x00000009195f7220 */ /* 0x080fe20000400000 */
[----:B------:R-:W-:Y:S01]  /*35c0*/  BSSY.RECONVERGENT B0, `(.L_x_28685) ;  /* 0x000001a000007945 */ /* 0x000fe20003800200 */
[----:B------:R-:W-:Y:S01]  /*35d0*/  LOP3.LUT R84, R35, 0xff00, R84, 0xf8, !PT ;  /* 0x0000ff0023547812 */ /* 0x000fe200078ef854 */
[-C--:B------:R-:W-:Y:S01]  /*35e0*/  FMUL R96, R32, R9.reuse ;  /* 0x0000000920607220 */ /* 0x080fe20000400000 */
[----:B------:R-:W-:Y:S01]  /*35f0*/  FMUL R35, R33, R9 ;  /* 0x0000000921237220 */ /* 0x000fe20000400000 */
[----:B------:R-:W-:-:S03]  /*3600*/  F2FP.SATFINITE.E4M3.F32.PACK_AB_MERGE_C R95, RZ, R95, RZ ;  /* 0x0000005fff5f723e */ /* 0x000fc600048070ff */
[----:B------:R-:W-:Y:S02]  /*3610*/  F2FP.SATFINITE.E4M3.F32.PACK_AB_MERGE_C R96, RZ, R96, RZ ;  /* 0x00000060ff60723e */ /* 0x000fe400048070ff */
[----:B------:R-:W-:Y:S01]  /*3620*/  F2FP.SATFINITE.E4M3.F32.PACK_AB_MERGE_C R35, RZ, R35, RZ ;  /* 0x00000023ff23723e */ /* 0x000fe200048070ff */
[----:B------:R-:W-:Y:S06]  /*3630*/  @P4 BRA `(.L_x_28686) ;  /* 0x0000000000484947 */ /* 0x000fec0003800000 */
[----:B------:R-:W-:Y:S01]  /*3640*/  LOP3.LUT R69, R98, 0x3, RZ, 0xcf, !PT ;  /* 0x0000000362457812 */ /* 0x000fe200078ecfff */
[----:B------:R-:W-:-:S04]  /*3650*/  IMAD R73, R3, 0x5, RZ ;  /* 0x0000000503497824 */ /* 0x000fc800078e02ff */
[----:B----4-:R-:W-:-:S05]  /*3660*/  IMAD.IADD R69, R69, 0x1, R34 ;  /* 0x0000000145457824 */ /* 0x010fca00078e0222 */
[----:B------:R-:W-:-:S04]  /*3670*/  LOP3.LUT R69, R69, 0x1f, RZ, 0xc0, !PT ;  /* 0x0000001f45457812 */ /* 0x000fc800078ec0ff */
[----:B------:R-:W-:-:S05]  /*3680*/  IADD3 R68, P0, PT, R69, R58, RZ ;  /* 0x0000003a45447210 */ /* 0x000fca0007f1e0ff */
[----:B------:R-:W-:Y:S02]  /*3690*/  IMAD.X R69, RZ, RZ, R14, P0 ;  /* 0x000000ffff457224 */ /* 0x000fe400000e060e */
        /* <DEDUP_REMOVED lines=12> */
.L_x_28686:
[----:B------:R-:W-:Y:S05]  /*3760*/  BSYNC.RECONVERGENT B0 ;  /* 0x0000000000007941 */ /* 0x000fea0003800200 */
.L_x_28685:
[----:B------:R-:W-:Y:S01]  /*3770*/  LOP3.LUT R68, R85, 0xff, RZ, 0xc0, !PT ;  /* 0x000000ff55447812 */ /* 0x000fe200078ec0ff */
[----:B------:R-:W-:Y:S01]  /*3780*/  HADD2.F32 R92, -RZ, R67.H0_H0 ;  /* 0x20000043ff5c7230 */ /* 0x000fe20000004100 */
[----:B-1----:R-:W-:Y:S01]  /*3790*/  PRMT R73, R95, 0x7104, RZ ;  /* 0x000071045f497816 */ /* 0x002fe200000000ff */
[----:B------:R-:W-:Y:S01]  /*37a0*/  BSSY.RECONVERGENT B0, `(.L_x_28687) ;  /* 0x000002b000007945 */ /* 0x000fe20003800200 */
[----:B------:R-:W-:Y:S01]  /*37b0*/  LOP3.LUT R93, R93, 0xff, RZ, 0xc0, !PT ;  /* 0x000000ff5d5d7812 */ /* 0x000fe200078ec0ff */
[----:B------:R-:W-:Y:S01]  /*37c0*/  HADD2.F32 R95, -RZ, R70.H0_H0 ;  /* 0x20000046ff5f7230 */ /* 0x000fe20000004100 */
[----:B------:R-:W-:Y:S02]  /*37d0*/  PRMT R72, R96, 0x7104, RZ ;  /* 0x0000710460487816 */ /* 0x000fe400000000ff */
[----:B------:R-:W-:Y:S02]  /*37e0*/  LOP3.LUT R94, R94, 0xff, RZ, 0xc0, !PT ;  /* 0x000000ff5e5e7812 */ /* 0x000fe400078ec0ff */
[----:B------:R-:W-:-:S02]  /*37f0*/  PRMT R35, R35, 0x7104, RZ ;  /* 0x0000710423237816 */ /* 0x000fc400000000ff */
[----:B------:R-:W-:Y:S02]  /*3800*/  LOP3.LUT R73, R68, 0xff00, R73, 0xf8, !PT ;  /* 0x0000ff0044497812 */ /* 0x000fe400078ef849 */
[----:B------:R-:W-:Y:S02]  /*3810*/  LOP3.LUT R68, R74, 0xff, RZ, 0xc0, !PT ;  /* 0x000000ff4a447812 */ /* 0x000fe400078ec0ff */
[----:B------:R-:W-:Y:S02]  /*3820*/  LOP3.LUT R72, R93, 0xff00, R72, 0xf8, !PT ;  /* 0x0000ff005d487812 */ /* 0x000fe400078ef848 */
[----:B------:R-:W-:Y:S01]  /*3830*/  LOP3.LUT R74, R94, 0xff00, R35, 0xf8, !PT ;  /* 0x0000ff005e4a7812 */ /* 0x000fe200078ef823 */
[----:B------:R-:W-:Y:S01]  /*3840*/  HADD2.F32 R35, -RZ, R66.H0_H0 ;  /* 0x20000042ff237230 */ /* 0x000fe20000004100 */
[--C-:B------:R-:W-:Y:S01]  /*3850*/  SHF.R.U64 R93, R66, 0x10, R67.reuse ;  /* 0x00000010425d7819 */ /* 0x100fe20000001243 */
[----:B------:R-:W-:Y:S01]  /*3860*/  IMAD R115, R75, 0x100, R68 ;  /* 0x000001004b737824 */ /* 0x000fe200078e0244 */
[----:B------:R-:W-:Y:S01]  /*3870*/  SHF.R.U32.HI R94, RZ, 0x10, R67 ;  /* 0x00000010ff5e7819 */ /* 0x000fe20000011643 */
[-C--:B------:R-:W-:Y:S01]  /*3880*/  FMUL R75, R92, R9.reuse ;  /* 0x000000095c4b7220 */ /* 0x080fe20000400000 */
[----:B------:R-:W-:Y:S01]  /*3890*/  FMUL R66, R35, R9 ;  /* 0x0000000923427220 */ /* 0x000fe20000400000 */
[----:B------:R-:W-:-:S02]  /*38a0*/  HADD2.F32 R93, -RZ, R93.H0_H0 ;  /* 0x2000005dff5d7230 */ /* 0x000fc40000004100 */
[----:B------:R-:W-:Y:S01]  /*38b0*/  HADD2.F32 R94, -RZ, R94.H0_H0 ;  /* 0x2000005eff5e7230 */ /* 0x000fe20000004100 */
[----:B------:R-:W-:Y:S02]  /*38c0*/  F2FP.SATFINITE.E4M3.F32.PACK_AB_MERGE_C R75, RZ, R75, RZ ;  /* 0x0000004bff4b723e */ /* 0x000fe400048070ff */
[-C--:B------:R-:W-:Y:S01]  /*38d0*/  FMUL R85, R93, R9.reuse ;  /* 0x000000095d557220 */ /* 0x080fe20000400000 */
[----:B------:R-:W-:Y:S01]  /*38e0*/  F2FP.SATFINITE.E4M3.F32.PACK_AB_MERGE_C R66, RZ, R66, RZ ;  /* 0x00000042ff42723e */ /* 0x000fe200048070ff */
[----:B------:R-:W-:-:S03]  /*38f0*/  FMUL R97, R94, R9 ;  /* 0x000000095e617220 */ /* 0x000fc60000400000 */
[----:B------:R-:W-:Y:S02]  /*3900*/  LOP3.LUT R96, R66, 0xff, RZ, 0xc0, !PT ;  /* 0x000000ff42607812 */ /* 0x000fe400078ec0ff */
        /* <DEDUP_REMOVED lines=12> */
[----:B------:R-:W-:Y:S02]  /*39d0*/  LEA.HI.X R69, R66, R12, R67, 0x2, P0 ;  /* 0x0000000c42457211 */ /* 0x000fe400000f1443 */
[----:B------:R-:W-:Y:S02]  /*39e0*/  LOP3.LUT R66, R97, 0xffff, RZ, 0xc0, !PT ;  /* 0x0000ffff61427812 */ /* 0x000fe400078ec0ff */
[----:B------:R-:W-:-:S05]  /*39f0*/  PRMT R67, R75, 0x7054, RZ ;  /* 0x000070544b437816 */ /* 0x000fca00000000ff */
[----:B------:R-:W-:Y:S02]  /*3a00*/  IMAD R66, R66, 0x1000000, R67 ;  /* 0x0100000042427824 */ /* 0x000fe400078e0243 */
[----:B------:R-:W-:-:S05]  /*3a10*/  IMAD.SHL.U32 R67, R85, 0x100, RZ ;  /* 0x0000010055437824 */ /* 0x000fca00078e00ff */
[----:B------:R-:W-:-:S04]  /*3a20*/  LOP3.LUT R66, R66, 0xffff, R67, 0xf8, !PT ;  /* 0x0000ffff42427812 */ /* 0x000fc800078ef843 */
[----:B------:R-:W-:-:S05]  /*3a30*/  LOP3.LUT R66, R66, R96, RZ, 0xfc, !PT ;  /* 0x0000006042427212 */ /* 0x000fca00078efcff */
[----:B------:R1:W-:Y:S02]  /*3a40*/  STG.E desc[UR4][R68.64], R66 ;  /* 0x0000004244007986 */ /* 0x0003e4000c101904 */
.L_x_28688:
[----:B------:R-:W-:Y:S05]  /*3a50*/  BSYNC.RECONVERGENT B0 ;  /* 0x0000000000007941 */ /* 0x000fea0003800200 */
.L_x_28687:
[----:B-1----:R-:W-:Y:S01]  /*3a60*/  IMAD.U32 R69, R96, 0x10000, RZ ;  /* 0x0001000060457824 */ /* 0x002fe200078e00ff */
[--C-:B------:R-:W-:Y:S01]  /*3a70*/  SHF.R.U64 R96, R70, 0x10, R71.reuse ;  /* 0x0000001046607819 */ /* 0x100fe20000001247 */
[----:B------:R-:W-:Y:S01]  /*3a80*/  FMUL R66, R95, R9 ;  /* 0x000000095f427220 */ /* 0x000fe20000400000 */
[----:B------:R-:W-:Y:S01]  /*3a90*/  IMAD.U32 R68, R75, 0x10000, RZ ;  /* 0x000100004b447824 */ /* 0x000fe200078e00ff */
[----:B------:R-:W-:Y:S01]  /*3aa0*/  SHF.R.U32.HI R98, RZ, 0x10, R71 ;  /* 0x00000010ff627819 */ /* 0x000fe20000011647 */
[----:B------:R-:W-:Y:S01]  /*3ab0*/  IMAD.U32 R97, R97, 0x10000, RZ ;  /* 0x0001000061617824 */ /* 0x000fe200078e00ff */
[----:B------:R-:W-:Y:S01]  /*3ac0*/  BSSY.RECONVERGENT B0, `(.L_x_28689) ;  /* 0x000002c000007945 */ /* 0x000fe20003800200 */
[----:B------:R-:W-:Y:S01]  /*3ad0*/  HADD2.F32 R96, -RZ, R96.H0_H0 ;  /* 0x20000060ff607230 */ /* 0x000fe20000004100 */
[----:B------:R-:W-:Y:S01]  /*3ae0*/  F2FP.SATFINITE.E4M3.F32.PACK_AB_MERGE_C R66, RZ, R66, RZ ;  /* 0x00000042ff42723e */ /* 0x000fe200048070ff */
[----:B------:R-:W-:Y:S01]  /*3af0*/  IMAD.U32 R85, R85, 0x10000, RZ ;  /* 0x0001000055557824 */ /* 0x000fe200078e00ff */
[----:B------:R-:W-:Y:S01]  /*3b00*/  LOP3.LUT R73, R73, 0xff0000, R68, 0xf8, !PT ;  /* 0x00ff000049497812 */ /* 0x000fe200078ef844 */
[----:B------:R-:W-:-:S02]  /*3b10*/  HADD2.F32 R98, -RZ, R98.H0_H0 ;  /* 0x20000062ff627230 */ /* 0x000fc40000004100 */
[----:B------:R-:W-:Y:S01]  /*3b20*/  FMUL R70, R96, R9 ;  /* 0x0000000960467220 */ /* 0x000fe20000400000 */
[----:B------:R-:W-:Y:S02]  /*3b30*/  LOP3.LUT R67, R66, 0xffff, RZ, 0xc0, !PT ;  /* 0x0000ffff42437812 */ /* 0x000fe400078ec0ff */
[----:B------:R-:W-:Y:S02]  /*3b40*/  LOP3.LUT R72, R72, 0xff0000, R85, 0xf8, !PT ;  /* 0x00ff000048487812 */ /* 0x000fe400078ef855 */
[----:B------:R-:W-:Y:S01]  /*3b50*/  F2FP.SATFINITE.E4M3.F32.PACK_AB_MERGE_C R70, RZ, R70, RZ ;  /* 0x00000046ff46723e */ /* 0x000fe200048070ff */
[----:B------:R-:W-:-:S03]  /*3b60*/  IMAD.SHL.U32 R67, R67, 0x1000000, RZ ;  /* 0x0100000043437824 */ /* 0x000fc600078e00ff */
[----:B------:R-:W-:Y:S02]  /*3b70*/  LOP3.LUT R68, R70, 0xffff, RZ, 0xc0, !PT ;  /* 0x0000ffff46447812 */ /* 0x000fe400078ec0ff */
[----:B------:R-:W-:Y:S01]  /*3b80*/  LOP3.LUT R67, R67, R84, R69, 0xfe, !PT ;  /* 0x0000005443437212 */ /* 0x000fe200078efe45 */
[----:B------:R-:W-:Y:S02]  /*3b90*/  FMUL R84, R98, R9 ;  /* 0x0000000962547220 */ /* 0x000fe40000400000 */
[----:B------:R-:W-:Y:S01]  /*3ba0*/  IMAD.SHL.U32 R69, R68, 0x1000000, RZ ;  /* 0x0100000044457824 */ /* 0x000fe200078e00ff */
[----:B------:R-:W-:Y:S01]  /*3bb0*/  LOP3.LUT R68, R74, 0xff0000, R97, 0xf8, !PT ;  /* 0x00ff00004a447812 */ /* 0x000fe200078ef861 */
[----:B------:R-:W-:Y:S01]  /*3bc0*/  HADD2.F32 R97, -RZ, R71.H0_H0 ;  /* 0x20000047ff617230 */ /* 0x000fe20000004100 */
[----:B------:R-:W-:Y:S02]  /*3bd0*/  F2FP.SATFINITE.E4M3.F32.PACK_AB_MERGE_C R84, RZ, R84, RZ ;  /* 0x00000054ff54723e */ /* 0x000fe400048070ff */
[----:B------:R-:W-:-:S02]  /*3be0*/  LOP3.LUT R69, R72, R69, RZ, 0xfc, !PT ;  /* 0x0000004548457212 */ /* 0x000fc400078efcff */
[----:B------:R-:W-:Y:S01]  /*3bf0*/  FMUL R72, R97, R9 ;  /* 0x0000000961487220 */ /* 0x000fe20000400000 */
[----:B------:R-:W-:-:S04]  /*3c00*/  LOP3.LUT R84, R84, 0xffff, RZ, 0xc0, !PT ;  /* 0x0000ffff54547812 */ /* 0x000fc800078ec0ff */
[----:B------:R-:W-:-:S04]  /*3c10*/  F2FP.SATFINITE.E4M3.F32.PACK_AB_MERGE_C R72, RZ, R72, RZ ;  /* 0x00000048ff48723e */ /* 0x000fc800048070ff */
[----:B------:R-:W-:-:S05]  /*3c20*/  LOP3.LUT R72, R72, 0xffff, RZ, 0xc0, !PT ;  /* 0x0000ffff48487812 */ /* 0x000fca00078ec0ff */
[----:B------:R-:W-:-:S05]  /*3c30*/  IMAD.SHL.U32 R71, R72, 0x1000000, RZ ;  /* 0x0100000048477824 */ /* 0x000fca00078e00ff */
[----:B------:R-:W-:Y:S01]  /*3c40*/  LOP3.LUT R71, R73, R71, RZ, 0xfc, !PT ;  /* 0x0000004749477212 */ /* 0x000fe200078efcff */
[----:B------:R-:W-:Y:S06]  /*3c50*/  @P4 BRA `(.L_x_28690) ;  /* 0x0000000000484947 */ /* 0x000fec0003800000 */
[----:B------:R-:W-:Y:S01]  /*3c60*/  SHF.R.U32.HI R75, RZ, 0x3, R104 ;  /* 0x00000003ff4b7819 */ /* 0x000fe20000011668 */
[----:B------:R-:W-:Y:S02]  /*3c70*/  IMAD.U32 R73, R72, 0x10000, RZ ;  /* 0x0001000048497824 */ /* 0x000fe400078e00ff */
[----:B------:R-:W-:Y:S01]  /*3c80*/  IMAD.SHL.U32 R74, R70, 0x100, RZ ;  /* 0x00000100464a7824 */ /* 0x000fe200078e00ff */
[----:B------:R-:W-:Y:S02]  /*3c90*/  LOP3.LUT R75, R75, 0x3, RZ, 0xcf, !PT ;  /* 0x000000034b4b7812 */ /* 0x000fe400078ecfff */
[----:B------:R-:W-:-:S03]  /*3ca0*/  LOP3.LUT R73, R73, 0xff0000, RZ, 0xc0, !PT ;  /* 0x00ff000049497812 */ /* 0x000fc600078ec0ff */
[----:B----4-:R-:W-:Y:S02]  /*3cb0*/  IMAD.IADD R72, R75, 0x1, R34 ;  /* 0x000000014b487824 */ /* 0x010fe400078e0222 */
[----:B------:R-:W-:-:S03]  /*3cc0*/  IMAD R73, R84, 0x1000000, R73 ;  /* 0x0100000054497824 */ /* 0x000fc600078e0249 */
[----:B------:R-:W-:Y:S02]  /*3cd0*/  LOP3.LUT R72, R72, 0x1f, RZ, 0xc0, !PT ;  /* 0x0000001f48487812 */ /* 0x000fe400078ec0ff */
[----:B------:R-:W-:Y:S01]  /*3ce0*/  LOP3.LUT R73, R73, 0xffff, R74, 0xf8, !PT ;  /* 0x0000ffff49497812 */ /* 0x000fe200078ef84a */
[----:B------:R-:W-:Y:S01]  /*3cf0*/  IMAD R74, R3, 0x7, RZ ;  /* 0x00000007034a7824 */ /* 0x000fe200078e02ff */
[----:B------:R-:W-:Y:S02]  /*3d00*/  IADD3 R72, P0, PT, R72, R58, RZ ;  /* 0x0000003a48487210 */ /* 0x000fe40007f1e0ff */
[----:B------:R-:W-:-:S03]  /*3d10*/  LOP3.LUT R85, R73, 0xff, R66, 0xf8, !PT ;  /* 0x000000ff49557812 */ /* 0x000fc600078ef842 */
[----:B------:R-:W-:Y:S02]  /*3d20*/  IMAD.X R73, RZ, RZ, R14, P0 ;  /* 0x000000ffff497224 */ /* 0x000fe400000e060e */
[----:B------:R-:W-:-:S04]  /*3d30*/  IMAD.WIDE.U32 R72, R0, 0x7, R72 ;  /* 0x0000000700487825 */ /* 0x000fc800078e0048 */
[----:B------:R-:W-:Y:S01]  /*3d40*/  IMAD.IADD R73, R74, 0x1, R73 ;  /* 0x000000014a497824 */ /* 0x000fe200078e0249 */
[----:B------:R-:W-:-:S04]  /*3d50*/  LEA R74, P0, R72, R10, 0x2 ;  /* 0x0000000a484a7211 */ /* 0x000fc800078010ff */
[----:B------:R-:W-:-:S05]  /*3d60*/  LEA.HI.X R75, R72, R12, R73, 0x2, P0 ;  /* 0x0000000c484b7211 */ /* 0x000fca00000f1449 */
[----:B------:R1:W-:Y:S04]  /*3d70*/  STG.E desc[UR4][R74.64], R85 ;  /* 0x000000554a007986 */ /* 0x0003e8000c101904 */
.L_x_28690:
[----:B------:R-:W-:Y:S05]  /*3d80*/  BSYNC.RECONVERGENT B0 ;  /* 0x0000000000007941 */ /* 0x000fea0003800200 */
.L_x_28689:
[----:B------:R-:W-:Y:S01]  /*3d90*/  SHF.R.U32.HI R104, RZ, 0x5, R104 ;  /* 0x00000005ff687819 */ /* 0x000fe20000011668 */
[----:B------:R-:W-:Y:S02]  /*3da0*/  IMAD.SHL.U32 R73, R84, 0x1000000, RZ ;  /* 0x0100000054497824 */ /* 0x000fe400078e00ff */
[----:B------:R-:W-:Y:S01]  /*3db0*/  IMAD.U32 R56, R76, 0x10000, RZ ;  /* 0x000100004c387824 */ /* 0x000fe200078e00ff */
[C---:B-1----:R-:W-:Y:S01]  /*3dc0*/  LEA R75, R104.reuse, 0x3, 0x2 ;  /* 0x00000003684b7811 */ /* 0x042fe200078e10ff */
[----:B----4-:R-:W-:Y:S01]  /*3dd0*/  IMAD R116, R104, -0x4, R34 ;  /* 0xfffffffc68747824 */ /* 0x010fe200078e0222 */
[----:B------:R-:W-:Y:S02]  /*3de0*/  LOP3.LUT R79, R79, 0xffff, RZ, 0xc0, !PT ;  /* 0x0000ffff4f4f7812 */ /* 0x000fe400078ec0ff */
[----:B------:R-:W-:Y:S01]  /*3df0*/  ISETP.GE.U32.AND P0, PT, R75, R6, PT ;  /* 0x000000064b00720c */ /* 0x000fe20003f06070 */
[----:B------:R-:W-:Y:S01]  /*3e00*/  VIADD R84, R116, 0x1d ;  /* 0x0000001d74547836 */ /* 0x000fe20000000000 */
[----:B------:R-:W-:-:S02]  /*3e10*/  LOP3.LUT R56, R56, 0xff0000, RZ, 0xc0, !PT ;  /* 0x00ff000038387812 */ /* 0x000fc400078ec0ff */
[----:B------:R-:W-:Y:S02]  /*3e20*/  LOP3.LUT R73, R68, R73, RZ, 0xfc, !PT ;  /* 0x0000004944497212 */ /* 0x000fe400078efcff */
[----:B------:R-:W-:Y:S02]  /*3e30*/  LOP3.LUT R84, R84, 0x1f, RZ, 0xc0, !PT ;  /* 0x0000001f54547812 */ /* 0x000fe400078ec0ff */
[----:B------:R-:W-:Y:S02]  /*3e40*/  LOP3.LUT R56, R56, 0xffff, R77, 0xf8, !PT ;  /* 0x0000ffff38387812 */ /* 0x000fe400078ef84d */
[C---:B------:R-:W-:Y:S02]  /*3e50*/  ISETP.LT.U32.AND P0, PT, R84.reuse, R7, !P0 ;  /* 0x000000075400720c */ /* 0x040fe40004701070 */
[----:B------:R-:W-:-:S04]  /*3e60*/  IADD3 R84, P1, P2, R84, R58, R62 ;  /* 0x0000003a54547210 */ /* 0x000fc80007a3e03e */
[----:B------:R-:W-:-:S07]  /*3e70*/  IADD3.X R85, PT, PT, RZ, R14, R63, P1, P2 ;  /* 0x0000000eff557210 */ /* 0x000fce0000fe443f */
[----:B------:R-:W-:-:S04]  /*3e80*/  @P0 IMAD.WIDE.U32 R74, R0, 0x9, R84 ;  /* 0x00000009004a0825 */ /* 0x000fc800078e0054 */
[----:B------:R-:W-:Y:S01]  /*3e90*/  @P0 IMAD R66, R3, 0x9, RZ ;  /* 0x0000000903420824 */ /* 0x000fe200078e02ff */
[----:B------:R-:W-:-:S03]  /*3ea0*/  @P0 LEA R76, P1, R74, R90, 0x3 ;  /* 0x0000005a4a4c0211 */ /* 0x000fc600078218ff */
[----:B------:R-:W-:-:S05]  /*3eb0*/  @P0 IMAD.IADD R66, R66, 0x1, R75 ;  /* 0x0000000142420824 */ /* 0x000fca00078e024b */
[----:B------:R-:W-:Y:S02]  /*3ec0*/  @P0 LEA.HI.X R77, R74, R8, R66, 0x3, P1 ;  /* 0x000000084a4d0211 */ /* 0x000fe400008f1c42 */
[----:B------:R-:W-:Y:S01]  /*3ed0*/  @!P0 CS2R R74, SRZ ;  /* 0x00000000004a8805 */ /* 0x000fe2000001ff00 */
[----:B------:R-:W-:-:S05]  /*3ee0*/  IMAD.SHL.U32 R79, R79, 0x1000000, RZ ;  /* 0x010000004f4f7824 */ /* 0x000fca00078e00ff */
[----:B------:R1:W5:Y:S01]  /*3ef0*/  @P0 LDG.E.64 R74, desc[UR4][R76.64] ;  /* 0x000000044c4a0981 */ /* 0x000362000c1e1b00 */
[----:B------:R-:W-:Y:S01]  /*3f00*/  LOP3.LUT R66, R56, 0xff000000, R79, 0xf8, !PT ;  /* 0xff00000038427812 */ /* 0x000fe200078ef84f */
[----:B------:R-:W-:Y:S01]  /*3f10*/  @P0 IMAD R56, R3, 0xa, RZ ;  /* 0x0000000a03380824 */ /* 0x000fe200078e02ff */
[----:B------:R-:W-:Y:S01]  /*3f20*/  LOP3.LUT R119, R119, 0xffff, RZ, 0xc0, !PT ;  /* 0x0000ffff77777812 */ /* 0x000fe200078ec0ff */
[----:B------:R-:W-:Y:S02]  /*3f30*/  IMAD.U32 R68, R78, 0x10000, RZ ;  /* 0x000100004e447824 */ /* 0x000fe400078e00ff */
[----:B------:R-:W-:Y:S02]  /*3f40*/  IMAD.U32 R81, R81, 0x10000, RZ ;  /* 0x0001000051517824 */ /* 0x000fe400078e00ff */
[----:B------:R-:W-:Y:S01]  /*3f50*/  @P0 IMAD R70, R3, 0xb, RZ ;  /* 0x0000000b03460824 */ /* 0x000fe200078e02ff */
[----:B------:R-:W-:Y:S01]  /*3f60*/  LOP3.LUT R83, R83, 0xffff, RZ, 0xc0, !PT ;  /* 0x0000ffff53537812 */ /* 0x000fe200078ec0ff */
[----:B-1----:R-:W-:-:S02]  /*3f70*/  @P0 IMAD.MOV.U32 R76, RZ, RZ, R84 ;  /* 0x000000ffff4c0224 */ /* 0x002fc400078e0054 */
[----:B------:R-:W-:Y:S01]  /*3f80*/  @P0 IMAD.MOV.U32 R77, RZ, RZ, R85 ;  /* 0x000000ffff4d0224 */ /* 0x000fe200078e0055 */
[----:B------:R-:W-:Y:S02]  /*3f90*/  LOP3.LUT R82, R82, 0xffff, RZ, 0xc0, !PT ;  /* 0x0000ffff52527812 */ /* 0x000fe400078ec0ff */
[----:B------:R-:W-:Y:S01]  /*3fa0*/  LOP3.LUT R68, R119, 0xff0000, R68, 0xf8, !PT ;  /* 0x00ff000077447812 */ /* 0x000fe200078ef844 */
[----:B------:R-:W-:-:S04]  /*3fb0*/  @P0 IMAD.WIDE.U32 R76, R0, 0xa, R76 ;  /* 0x0000000a004c0825 */ /* 0x000fc800078e004c */
[----:B------:R-:W-:Y:S01]  /*3fc0*/  @P0 IMAD.IADD R56, R56, 0x1, R77 ;  /* 0x0000000138380824 */ /* 0x000fe200078e024d */
[----:B------:R-:W-:-:S04]  /*3fd0*/  @P0 LEA R78, P1, R76, R90, 0x3 ;  /* 0x0000005a4c4e0211 */ /* 0x000fc800078218ff */
[----:B------:R-:W-:Y:S02]  /*3fe0*/  @P0 LEA.HI.X R79, R76, R8, R56, 0x3, P1 ;  /* 0x000000084c4f0211 */ /* 0x000fe400008f1c38 */
[----:B------:R-:W-:-:S06]  /*3ff0*/  @!P0 CS2R R76, SRZ ;  /* 0x00000000004c8805 */ /* 0x000fcc000001ff00 */
[----:B------:R1:W5:Y:S01]  /*4000*/  @P0 LDG.E.64 R76, desc[UR4][R78.64] ;  /* 0x000000044e4c0981 */ /* 0x000362000c1e1b00 */
[----:B------:R-:W-:Y:S01]  /*4010*/  IMAD.U32 R56, R80, 0x10000, RZ ;  /* 0x0001000050387824 */ /* 0x000fe200078e00ff */
[----:B------:R-:W-:Y:S01]  /*4020*/  LOP3.LUT R81, R81, 0xff0000, RZ, 0xc0, !PT ;  /* 0x00ff000051517812 */ /* 0x000fe200078ec0ff */
[----:B------:R-:W-:Y:S01]  /*4030*/  IMAD.SHL.U32 R83, R83, 0x1000000, RZ ;  /* 0x0100000053537824 */ /* 0x000fe200078e00ff */
[----:B------:R-:W-:Y:S01]  /*4040*/  LOP3.LUT R86, R86, 0xffff, RZ, 0xc0, !PT ;  /* 0x0000ffff56567812 */ /* 0x000fe200078ec0ff */
[----:B------:R-:W-:Y:S01]  /*4050*/  IMAD.SHL.U32 R82, R82, 0x1000000, RZ ;  /* 0x0100000052527824 */ /* 0x000fe200078e00ff */
[----:B------:R-:W-:Y:S02]  /*4060*/  LOP3.LUT R115, R81, 0xffff, R115, 0xf8, !PT ;  /* 0x0000ffff51737812 */ /* 0x000fe400078ef873 */
[----:B------:R-:W-:Y:S01]  /*4070*/  LOP3.LUT R120, R120, 0xffff, RZ, 0xc0, !PT ;  /* 0x0000ffff78787812 */ /* 0x000fe200078ec0ff */
[----:B-1----:R-:W-:Y:S01]  /*4080*/  @P0 IMAD.MOV.U32 R78, RZ, RZ, R84 ;  /* 0x000000ffff4e0224 */ /* 0x002fe200078e0054 */
[----:B------:R-:W-:Y:S01]  /*4090*/  LOP3.LUT R72, R115, 0xff000000, R82, 0xf8, !PT ;  /* 0xff00000073487812 */ /* 0x000fe200078ef852 */
[----:B------:R-:W-:Y:S01]  /*40a0*/  @P0 IMAD.MOV.U32 R79, RZ, RZ, R85 ;  /* 0x000000ffff4f0224 */ /* 0x000fe200078e0055 */
[----:B------:R-:W-:-:S02]  /*40b0*/  LOP3.LUT R56, R120, 0xff0000, R56, 0xf8, !PT ;  /* 0x00ff000078387812 */ /* 0x000fc400078ef838 */
[----:B------:R-:W-:Y:S01]  /*40c0*/  LOP3.LUT R52, R52, 0xff, RZ, 0xc0, !PT ;  /* 0x000000ff34347812 */ /* 0x000fe200078ec0ff */
[----:B------:R-:W-:-:S04]  /*40d0*/  @P0 IMAD.WIDE.U32 R78, R0, 0xb, R78 ;  /* 0x0000000b004e0825 */ /* 0x000fc800078e004e */
[----:B------:R-:W-:Y:S01]  /*40e0*/  @P0 IMAD.IADD R70, R70, 0x1, R79 ;  /* 0x0000000146460824 */ /* 0x000fe200078e024f */
[C---:B------:R-:W-:Y:S01]  /*40f0*/  @P0 LEA R80, P1, R78.reuse, R90, 0x3 ;  /* 0x0000005a4e500211 */ /* 0x040fe200078218ff */
[----:B------:R-:W-:Y:S02]  /*4100*/  @P0 IMAD.MOV.U32 R79, RZ, RZ, R85 ;  /* 0x000000ffff4f0224 */ /* 0x000fe400078e0055 */
[----:B------:R-:W-:Y:S01]  /*4110*/  IMAD R52, R87, 0x100, R52 ;  /* 0x0000010057347824 */ /* 0x000fe200078e0234 */
[----:B------:R-:W-:Y:S01]  /*4120*/  @P0 LEA.HI.X R81, R78, R8, R70, 0x3, P1 ;  /* 0x000000084e510211 */ /* 0x000fe200008f1c46 */
[----:B------:R-:W-:Y:S01]  /*4130*/  @P0 IMAD.MOV.U32 R78, RZ, RZ, R84 ;  /* 0x000000ffff4e0224 */ /* 0x000fe200078e0054 */
[----:B------:R-:W-:Y:S01]  /*4140*/  LOP3.LUT R70, R68, 0xff000000, R83, 0xf8, !PT ;  /* 0xff00000044467812 */ /* 0x000fe200078ef853 */
[----:B------:R-:W-:Y:S02]  /*4150*/  @P0 IMAD R83, R3, 0xc, RZ ;  /* 0x0000000c03530824 */ /* 0x000fe400078e02ff */
[----:B------:R-:W-:-:S04]  /*4160*/  @P0 IMAD.WIDE.U32 R78, R0, 0xc, R78 ;  /* 0x0000000c004e0825 */ /* 0x000fc800078e004e */
[----:B------:R-:W-:Y:S01]  /*4170*/  @P0 IMAD.IADD R68, R83, 0x1, R79 ;  /* 0x0000000153440824 */ /* 0x000fe200078e024f */
[----:B------:R-:W-:Y:S01]  /*4180*/  @P0 LEA R82, P1, R78, R90, 0x3 ;  /* 0x0000005a4e520211 */ /* 0x000fe200078218ff */
[----:B------:R-:W-:-:S03]  /*4190*/  IMAD.SHL.U32 R79, R86, 0x1000000, RZ ;  /* 0x01000000564f7824 */ /* 0x000fc600078e00ff */
[----:B------:R-:W-:Y:S02]  /*41a0*/  @P0 LEA.HI.X R83, R78, R8, R68, 0x3, P1 ;  /* 0x000000084e530211 */ /* 0x000fe400008f1c44 */
[----:B------:R-:W-:Y:S02]  /*41b0*/  LOP3.LUT R68, R56, 0xff000000, R79, 0xf8, !PT ;  /* 0xff00000038447812 */ /* 0x000fe400078ef84f */
[----:B------:R-:W-:-:S05]  /*41c0*/  @P0 IADD3 R79, P1, PT, R84, R62, RZ ;  /* 0x0000003e544f0210 */ /* 0x000fca0007f3e0ff */
[----:B------:R-:W-:Y:S01]  /*41d0*/  @P0 IMAD.X R56, R85, 0x1, R63, P1 ;  /* 0x0000000155380824 */ /* 0x000fe200008e063f */
[----:B------:R-:W-:-:S04]  /*41e0*/  @P0 LEA R86, P1, R79, R90, 0x3 ;  /* 0x0000005a4f560211 */ /* 0x000fc800078218ff */
[----:B------:R-:W-:Y:S02]  /*41f0*/  @P0 LEA.HI.X R87, R79, R8, R56, 0x3, P1 ;  /* 0x000000084f570211 */ /* 0x000fe400008f1c38 */
[----:B------:R-:W-:-:S06]  /*4200*/  @!P0 CS2R R78, SRZ ;  /* 0x00000000004e8805 */ /* 0x000fcc000001ff00 */
[----:B------:R1:W5:Y:S01]  /*4210*/  @P0 LDG.E.64 R78, desc[UR4][R86.64] ;  /* 0x00000004564e0981 */ /* 0x000362000c1e1b00 */
[----:B------:R-:W-:Y:S01]  /*4220*/  LOP3.LUT R115, R54, 0xff, RZ, 0xc0, !PT ;  /* 0x000000ff36737812 */ /* 0x000fe200078ec0ff */
[----:B------:R-:W-:Y:S01]  /*4230*/  IMAD.U32 R114, R114, 0x10000, RZ ;  /* 0x0001000072727824 */ /* 0x000fe200078e00ff */
[----:B------:R-:W-:Y:S01]  /*4240*/  LOP3.LUT R105, R105, 0xff, RZ, 0xc0, !PT ;  /* 0x000000ff69697812 */ /* 0x000fe200078ec0ff */
[----:B------:R-:W-:Y:S01]  /*4250*/  IMAD.U32 R110, R110, 0x10000, RZ ;  /* 0x000100006e6e7824 */ /* 0x000fe200078e00ff */
[----:B------:R-:W-:Y:S01]  /*4260*/  FMNMX3 R121, |R102|, R121, |R101|, !PT ;  /* 0x0000007966797276 */ /* 0x000fe20007800665 */
[----:B------:R-:W-:Y:S01]  /*4270*/  IMAD R54, R88, 0x100, R115 ;  /* 0x0000010058367824 */ /* 0x000fe200078e0273 */
[----:B------:R-:W-:Y:S01]  /*4280*/  LOP3.LUT R115, R91, 0xff, R89, 0xf8, !PT ;  /* 0x000000ff5b737812 */ /* 0x000fe200078ef859 */
[----:B------:R-:W-:Y:S02]  /*4290*/  @P0 IMAD R91, R3, 0xf, RZ ;  /* 0x0000000f035b0824 */ /* 0x000fe400078e02ff */
[----:B------:R-:W-:Y:S01]  /*42a0*/  FADD R102, RZ, R102 ;  /* 0x00000066ff667221 */ /* 0x000fe20000000000 */
[----:B-1----:R-:W-:Y:S01]  /*42b0*/  @P0 IMAD.MOV.U32 R86, RZ, RZ, R84 ;  /* 0x000000ffff560224 */ /* 0x002fe200078e0054 */
[----:B------:R-:W-:Y:S01]  /*42c0*/  LOP3.LUT R113, R113, 0xffff, RZ, 0xc0, !PT ;  /* 0x0000ffff71717812 */ /* 0x000fe200078ec0ff */
[----:B------:R-:W-:Y:S01]  /*42d0*/  @P0 IMAD.MOV.U32 R87, RZ, RZ, R85 ;  /* 0x000000ffff570224 */ /* 0x000fe200078e0055 */
[----:B------:R-:W-:Y:S01]  /*42e0*/  LOP3.LUT R107, R107, 0xffff, RZ, 0xc0, !PT ;  /* 0x0000ffff6b6b7812 */ /* 0x000fe200078ec0ff */
[----:B------:R-:W-:-:S02]  /*42f0*/  @P0 IMAD R85, R3, 0xd, RZ ;  /* 0x0000000d03550824 */ /* 0x000fc400078e02ff */
[----:B------:R-:W-:-:S04]  /*4300*/  @P0 IMAD.WIDE.U32 R86, R0, 0xd, R86 ;  /* 0x0000000d00560825 */ /* 0x000fc800078e0056 */
[----:B------:R-:W-:Y:S01]  /*4310*/  @P0 IMAD.IADD R56, R85, 0x1, R87 ;  /* 0x0000000155380824 */ /* 0x000fe200078e0257 */
[----:B------:R-:W-:Y:S01]  /*4320*/  @P0 LEA R84, P1, R86, R90, 0x3 ;  /* 0x0000005a56540211 */ /* 0x000fe200078218ff */
[----:B------:R-:W-:Y:S02]  /*4330*/  @P0 IMAD R87, R3, 0xe, RZ ;  /* 0x0000000e03570824 */ /* 0x000fe400078e02ff */
[----:B------:R-:W-:Y:S01]  /*4340*/  IMAD R106, R106, 0x100, R105 ;  /* 0x000001006a6a7824 */ /* 0x000fe200078e0269 */
[----:B------:R-:W-:Y:S01]  /*4350*/  @P0 LEA.HI.X R85, R86, R8, R56, 0x3, P1 ;  /* 0x0000000856550211 */ /* 0x000fe200008f1c38 */
[----:B------:R-:W-:Y:S01]  /*4360*/  IMAD.SHL.U32 R113, R113, 0x1000000, RZ ;  /* 0x0100000071717824 */ /* 0x000fe200078e00ff */
[----:B------:R-:W-:Y:S01]  /*4370*/  @P0 IADD3 R56, PT, PT, R34, 0x1d, -R118 ;  /* 0x0000001d22380810 */ /* 0x000fe20007ffe876 */
[----:B------:R-:W-:Y:S01]  /*4380*/  VIADD R116, R116, 0x1e ;  /* 0x0000001e74747836 */ /* 0x000fe20000000000 */
[----:B------:R-:W-:Y:S01]  /*4390*/  LOP3.LUT R105, R110, 0xff0000, RZ, 0xc0, !PT ;  /* 0x00ff00006e697812 */ /* 0x000fe200078ec0ff */
[----:B------:R-:W-:Y:S01]  /*43a0*/  IMAD.SHL.U32 R107, R107, 0x1000000, RZ ;  /* 0x010000006b6b7824 */ /* 0x000fe200078e00ff */
[----:B------:R-:W-:-:S02]  /*43b0*/  @P0 LOP3.LUT R119, R56, 0x1f, RZ, 0xc0, !PT ;  /* 0x0000001f38770812 */ /* 0x000fc400078ec0ff */
[----:B------:R-:W-:Y:S02]  /*43c0*/  LOP3.LUT R106, R105, 0xffff, R106, 0xf8, !PT ;  /* 0x0000ffff696a7812 */ /* 0x000fe400078ef86a */
[----:B------:R-:W-:Y:S02]  /*43d0*/  @P0 IADD3 R88, P1, P2, R119, R58, R62 ;  /* 0x0000003a77580210 */ /* 0x000fe40007a3e03e */
[----:B------:R-:W-:Y:S02]  /*43e0*/  LOP3.LUT R119, R34, 0x1f, RZ, 0xc0, !PT ;  /* 0x0000001f22777812 */ /* 0x000fe400078ec0ff */
[----:B------:R-:W-:Y:S02]  /*43f0*/  @P0 IADD3.X R89, PT, PT, RZ, R14, R63, P1, P2 ;  /* 0x0000000eff590210 */ /* 0x000fe40000fe443f */
[----:B------:R-:W-:Y:S02]  /*4400*/  LOP3.LUT R109, R109, 0xffff, RZ, 0xc0, !PT ;  /* 0x0000ffff6d6d7812 */ /* 0x000fe400078ec0ff */
[----:B------:R-:W-:Y:S01]  /*4410*/  LOP3.LUT R116, R116, 0x1f, RZ, 0xc0, !PT ;  /* 0x0000001f74747812 */ /* 0x000fe200078ec0ff */
[----:B------:R-:W-:-:S04]  /*4420*/  @P0 IMAD.WIDE.U32 R88, R0, 0xe, R88 ;  /* 0x0000000e00580825 */ /* 0x000fc800078e0058 */
[----:B------:R-:W-:Y:S01]  /*4430*/  @P0 IMAD.IADD R56, R87, 0x1, R89 ;  /* 0x0000000157380824 */ /* 0x000fe200078e0259 */
[----:B------:R-:W-:-:S04]  /*4440*/  @P0 LEA R86, P1, R88, R90, 0x3 ;  /* 0x0000005a58560211 */ /* 0x000fc800078218ff */
[----:B------:R-:W-:Y:S02]  /*4450*/  @P0 LEA.HI.X R87, R88, R8, R56, 0x3, P1 ;  /* 0x0000000858570211 */ /* 0x000fe400008f1c38 */
[----:B------:R-:W-:-:S04]  /*4460*/  @P0 IADD3 R56, PT, PT, R34, 0x1d, -R118 ;  /* 0x0000001d22380810 */ /* 0x000fc80007ffe876 */
[----:B------:R-:W-:-:S04]  /*4470*/  @P0 LOP3.LUT R89, R56, 0x1f, RZ, 0xc0, !PT ;  /* 0x0000001f38590812 */ /* 0x000fc800078ec0ff */
[----:B------:R-:W-:-:S04]  /*4480*/  @P0 IADD3 R88, P1, P2, R89, R58, R62 ;  /* 0x0000003a59580210 */ /* 0x000fc80007a3e03e */
[----:B------:R-:W-:-:S03]  /*4490*/  @P0 IADD3.X R89, PT, PT, RZ, R14, R63, P1, P2 ;  /* 0x0000000eff590210 */ /* 0x000fc60000fe443f */
[----:B------:R-:W-:-:S04]  /*44a0*/  @P0 IMAD.WIDE.U32 R88, R0, 0xf, R88 ;  /* 0x0000000f00580825 */ /* 0x000fc800078e0058 */
[----:B------:R-:W-:Y:S01]  /*44b0*/  @P0 IMAD.IADD R56, R91, 0x1, R89 ;  /* 0x000000015b380824 */ /* 0x000fe200078e0259 */
[----:B------:R-:W-:Y:S02]  /*44c0*/  @P0 LEA R90, P1, R88, R90, 0x3 ;  /* 0x0000005a585a0211 */ /* 0x000fe400078218ff */
[----:B------:R-:W-:Y:S02]  /*44d0*/  LEA R89, R104, 0x2, 0x2 ;  /* 0x0000000268597811 */ /* 0x000fe400078e10ff */
[----:B------:R-:W-:Y:S01]  /*44e0*/  @P0 LEA.HI.X R91, R88, R8, R56, 0x3, P1 ;  /* 0x00000008585b0211 */ /* 0x000fe200008f1c38 */
[C---:B------:R-:W-:Y:S01]  /*44f0*/  IMAD R8, R104.reuse, -0x4, R34 ;  /* 0xfffffffc68087824 */ /* 0x040fe200078e0222 */
[----:B------:R-:W-:Y:S01]  /*4500*/  ISETP.GE.U32.AND P1, PT, R89, R6, PT ;  /* 0x000000065900720c */ /* 0x000fe20003f26070 */
[----:B------:R-:W1:Y:S01]  /*4510*/  S2R R88, SR_TID.X ;  /* 0x0000000000587919 */ /* 0x000e620000002100 */
[----:B------:R-:W-:Y:S01]  /*4520*/  LEA R89, R104, 0x3, 0x2 ;  /* 0x0000000368597811 */ /* 0x000fe200078e10ff */
[----:B------:R-:W-:Y:S01]  /*4530*/  VIADD R8, R8, 0x1d ;  /* 0x0000001d08087836 */ /* 0x000fe20000000000 */
[----:B------:R-:W-:-:S02]  /*4540*/  ISETP.GE.U32.OR P1, PT, R116, R7, P1 ;  /* 0x000000077400720c */ /* 0x000fc40000f26470 */
[----:B------:R-:W-:Y:S02]  /*4550*/  ISETP.GE.U32.AND P2, PT, R89, R6, PT ;  /* 0x000000065900720c */ /* 0x000fe40003f46070 */
[----:B------:R-:W-:Y:S02]  /*4560*/  LOP3.LUT R8, R8, 0x1f, RZ, 0xc0, !PT ;  /* 0x0000001f08087812 */ /* 0x000fe400078ec0ff */
[----:B------:R-:W-:Y:S02]  /*4570*/  LOP3.LUT R89, R114, 0xff0000, RZ, 0xc0, !PT ;  /* 0x00ff000072597812 */ /* 0x000fe400078ec0ff */
[----:B------:R-:W-:Y:S02]  /*4580*/  ISETP.GE.U32.OR P2, PT, R8, R7, P2 ;  /* 0x000000070800720c */ /* 0x000fe40001746470 */
[----:B------:R-:W4:Y:S01]  /*4590*/  S2R R8, SR_CgaCtaId ;  /* 0x0000000000087919 */ /* 0x000f220000008800 */
[----:B------:R-:W-:Y:S01]  /*45a0*/  LOP3.LUT R56, R89, 0xffff, R52, 0xf8, !PT ;  /* 0x0000ffff59387812 */ /* 0x000fe200078ef834 */
[----:B------:R-:W-:Y:S01]  /*45b0*/  IMAD.U32 R52, R111, 0x10000, RZ ;  /* 0x000100006f347824 */ /* 0x000fe200078e00ff */
[----:B------:R-:W-:-:S02]  /*45c0*/  LOP3.LUT R89, R54, 0xffff, RZ, 0xc0, !PT ;  /* 0x0000ffff36597812 */ /* 0x000fc400078ec0ff */
[----:B------:R-:W-:Y:S02]  /*45d0*/  LOP3.LUT R54, R115, 0xffff, RZ, 0xc0, !PT ;  /* 0x0000ffff73367812 */ /* 0x000fe400078ec0ff */
[----:B------:R-:W-:Y:S01]  /*45e0*/  LOP3.LUT R52, R89, 0xff0000, R52, 0xf8, !PT ;  /* 0x00ff000059347812 */ /* 0x000fe200078ef834 */
[----:B------:R-:W-:Y:S01]  /*45f0*/  IMAD.U32 R89, R112, 0x10000, RZ ;  /* 0x0001000070597824 */ /* 0x000fe200078e00ff */
[----:B------:R-:W-:Y:S01]  /*4600*/  LOP3.LUT R111, R108, 0xffff, RZ, 0xc0, !PT ;  /* 0x0000ffff6c6f7812 */ /* 0x000fe200078ec0ff */
[----:B------:R-:W-:Y:S01]  /*4610*/  FADD R108, RZ, R101 ;  /* 0x00000065ff6c7221 */ /* 0x000fe20000000000 */
[----:B------:R-:W-:Y:S01]  /*4620*/  IMAD R112, R119, 0x108, RZ ;  /* 0x0000010877707824 */ /* 0x000fe200078e02ff */
[----:B------:R-:W-:Y:S02]  /*4630*/  LOP3.LUT R56, R56, 0xff000000, R113, 0xf8, !PT ;  /* 0xff00000038387812 */ /* 0x000fe400078ef871 */
[----:B------:R-:W-:Y:S01]  /*4640*/  LOP3.LUT R89, R54, 0xff0000, R89, 0xf8, !PT ;  /* 0x00ff000036597812 */ /* 0x000fe200078ef859 */
[----:B------:R-:W-:Y:S01]  /*4650*/  IMAD.SHL.U32 R111, R111, 0x1000000, RZ ;  /* 0x010000006f6f7824 */ /* 0x000fe200078e00ff */
[----:B------:R-:W-:Y:S01]  /*4660*/  MOV R54, 0x400 ;  /* 0x0000040000367802 */ /* 0x000fe20000000f00 */
[----:B------:R-:W-:-:S04]  /*4670*/  FADD R101, R17, R108 ;  /* 0x0000006c11657221 */ /* 0x000fc80000000000 */
[----:B------:R-:W-:Y:S01]  /*4680*/  VIADD R105, R54, 0x20 ;  /* 0x0000002036697836 */ /* 0x000fe20000000000 */
[----:B------:R-:W-:Y:S01]  /*4690*/  LOP3.LUT R54, R52, 0xff000000, R111, 0xf8, !PT ;  /* 0xff00000034367812 */ /* 0x000fe200078ef86f */
[C---:B------:R-:W-:Y:S01]  /*46a0*/  FADD R111, R15.reuse, R102 ;  /* 0x000000660f6f7221 */ /* 0x040fe20000000000 */
[----:B------:R-:W-:Y:S01]  /*46b0*/  FMNMX3 R52, |R100|, R121, |R99|, !PT ;  /* 0x0000007964347276 */ /* 0x000fe20007800663 */
[----:B------:R-:W-:Y:S02]  /*46c0*/  FADD R101, R26, R101 ;  /* 0x000000651a657221 */ /* 0x000fe40000000000 */
[----:B------:R-:W-:Y:S01]  /*46d0*/  FADD R111, R18, R111 ;  /* 0x0000006f126f7221 */ /* 0x000fe20000000000 */
[----:B------:R-:W-:Y:S01]  /*46e0*/  FMNMX3 R15, |R15|, R52, |R17|, !PT ;  /* 0x000000340f0f7276 */ /* 0x000fe20007800611 */
[----:B------:R-:W-:Y:S01]  /*46f0*/  FADD R101, R28, R101 ;  /* 0x000000651c657221 */ /* 0x000fe20000000000 */
[----:B------:R-:W-:Y:S01]  /*4700*/  LOP3.LUT R115, RZ, R5, RZ, 0x33, !PT ;  /* 0x00000005ff737212 */ /* 0x000fe200078e33ff */
[----:B------:R-:W-:Y:S01]  /*4710*/  FADD R111, R20, R111 ;  /* 0x0000006f146f7221 */ /* 0x000fe20000000000 */
[----:B----4-:R-:W-:Y:S01]  /*4720*/  LEA R8, R8, R105, 0x18 ;  /* 0x0000006908087211 */ /* 0x010fe200078ec0ff */
[----:B------:R-:W-:Y:S01]  /*4730*/  FADD R105, RZ, R100 ;  /* 0x00000064ff697221 */ /* 0x000fe20000000000 */
[----:B------:R-:W-:Y:S01]  /*4740*/  FADD R100, RZ, R99 ;  /* 0x00000063ff647221 */ /* 0x000fe20000000000 */
[----:B------:R-:W-:Y:S01]  /*4750*/  FADD R111, R22, R111 ;  /* 0x0000006f166f7221 */ /* 0x000fe20000000000 */
[----:B------:R-:W-:Y:S01]  /*4760*/  FADD R101, R30, R101 ;  /* 0x000000651e657221 */ /* 0x000fe20000000000 */
[C---:B------:R-:W-:Y:S01]  /*4770*/  FADD R102, R16.reuse, R105 ;  /* 0x0000006910667221 */ /* 0x040fe20000000000 */
[----:B------:R-:W-:Y:S01]  /*4780*/  FMNMX R16, |R16|, R15, !PT ;  /* 0x0000000f10107209 */ /* 0x000fe20007800200 */
[----:B-1----:R-:W-:-:S02]  /*4790*/  IMAD.IADD R15, R88, 0x1, -R5 ;  /* 0x00000001580f7824 */ /* 0x002fc400078e0a05 */
[----:B------:R-:W-:Y:S01]  /*47a0*/  FADD R100, R103, R100 ;  /* 0x0000006467647221 */ /* 0x000fe20000000000 */
[----:B------:R-:W-:Y:S01]  /*47b0*/  FADD R102, R19, R102 ;  /* 0x0000006613667221 */ /* 0x000fe20000000000 */
[----:B------:R-:W-:Y:S01]  /*47c0*/  FMNMX3 R18, |R103|, R16, |R18|, !PT ;  /* 0x0000001067127276 */ /* 0x000fe20007800612 */
[----:B------:R-:W-:Y:S02]  /*47d0*/  IMAD.SHL.U32 R16, R15, 0x8, RZ ;  /* 0x000000080f107824 */ /* 0x000fe400078e00ff */
[----:B------:R-:W-:Y:S01]  /*47e0*/  FADD R100, R27, R100 ;  /* 0x000000641b647221 */ /* 0x000fe20000000000 */
[----:B------:R-:W-:Y:S01]  /*47f0*/  FADD R102, R21, R102 ;  /* 0x0000006615667221 */ /* 0x000fe20000000000 */
[----:B------:R-:W-:Y:S02]  /*4800*/  FMNMX3 R19, |R26|, R18, |R19|, !PT ;  /* 0x000000121a137276 */ /* 0x000fe40007800613 */
[----:B------:R-:W-:Y:S01]  /*4810*/  LOP3.LUT R17, R16, 0xf8, RZ, 0xc0, !PT ;  /* 0x000000f810117812 */ /* 0x000fe200078ec0ff */
[----:B------:R-:W-:Y:S01]  /*4820*/  IMAD.IADD R16, R112, 0x1, R8 ;  /* 0x0000000170107824 */ /* 0x000fe200078e0208 */
[----:B------:R-:W-:Y:S01]  /*4830*/  FMNMX3 R19, |R27|, R19, |R20|, !PT ;  /* 0x000000131b137276 */ /* 0x000fe20007800614 */
[----:B------:R-:W-:Y:S01]  /*4840*/  FADD R26, R24, R111 ;  /* 0x0000006f181a7221 */ /* 0x000fe20000000000 */
[----:B------:R-:W-:Y:S01]  /*4850*/  FADD R102, R23, R102 ;  /* 0x0000006617667221 */ /* 0x000fe20000000000 */
[----:B------:R-:W-:Y:S01]  /*4860*/  IMAD.IADD R17, R16, 0x1, R17 ;  /* 0x0000000110117824 */ /* 0x000fe200078e0211 */
[----:B------:R-:W-:Y:S01]  /*4870*/  FMNMX3 R19, |R28|, R19, |R21|, !PT ;  /* 0x000000131c137276 */ /* 0x000fe20007800615 */
[----:B------:R-:W-:Y:S01]  /*4880*/  FADD R100, R29, R100 ;  /* 0x000000641d647221 */ /* 0x000fe20000000000 */
[----:B------:R-:W-:-:S02]  /*4890*/  LOP3.LUT R52, R106, 0xff000000, R107, 0xf8, !PT ;  /* 0xff0000006a347812 */ /* 0x000fc400078ef86b */
[----:B------:R-:W-:Y:S01]  /*48a0*/  FMNMX3 R22, |R29|, R19, |R22|, !PT ;  /* 0x000000131d167276 */ /* 0x000fe20007800616 */
[----:B------:R-:W-:Y:S01]  /*48b0*/  IMAD.IADD R20, R115, 0x1, R88 ;  /* 0x0000000173147824 */ /* 0x000fe200078e0258 */
[----:B------:R1:W-:Y:S01]  /*48c0*/  STS.64 [R17], R56 ;  /* 0x0000003811007388 */ /* 0x0003e20000000a00 */
[----:B------:R-:W-:Y:S01]  /*48d0*/  FADD R28, R32, R101 ;  /* 0x00000065201c7221 */ /* 0x000fe20000000000 */
[----:B------:R-:W-:Y:S01]  /*48e0*/  FMNMX3 R22, |R30|, R22, |R23|, !PT ;  /* 0x000000161e167276 */ /* 0x000fe20007800617 */
[----:B------:R-:W-:Y:S01]  /*48f0*/  FADD R26, R35, R26 ;  /* 0x0000001a231a7221 */ /* 0x000fe20000000000 */
[----:B------:R-:W-:Y:S02]  /*4900*/  @!P0 CS2R R18, SRZ ;  /* 0x0000000000128805 */ /* 0x000fe4000001ff00 */
[----:B------:R-:W-:-:S04]  /*4910*/  FMNMX3 R24, |R31|, R22, |R24|, !PT ;  /* 0x000000161f187276 */ /* 0x000fc80007800618 */
[----:B------:R-:W-:Y:S01]  /*4920*/  FMNMX3 R24, |R32|, R24, |R25|, !PT ;  /* 0x0000001820187276 */ /* 0x000fe20007800619 */
[----:B------:R-:W-:Y:S02]  /*4930*/  IMAD.SHL.U32 R22, R109, 0x1000000, RZ ;  /* 0x010000006d167824 */ /* 0x000fe400078e00ff */
[----:B------:R-:W-:Y:S01]  /*4940*/  IMAD.SHL.U32 R20, R20, 0x8, RZ ;  /* 0x0000000814147824 */ /* 0x000fe200078e00ff */
[----:B------:R-:W-:Y:S01]  /*4950*/  FMNMX R24, |R33|, R24, !PT ;  /* 0x0000001821187209 */ /* 0x000fe20007800200 */
[----:B-1---5:R-:W-:Y:S02]  /*4960*/  HADD2.F32 R56, -RZ, R41.H0_H0 ;  /* 0x20000029ff387230 */ /* 0x022fe40000004100 */
[----:B------:R-:W-:Y:S01]  /*4970*/  FADD R23, R25, R102 ;  /* 0x0000006619177221 */ /* 0x000fe20000000000 */
[----:B------:R-:W-:Y:S01]  /*4980*/  FADD R29, R93, R28 ;  /* 0x0000001c5d1d7221 */ /* 0x000fe20000000000 */
[----:B------:R-:W-:Y:S01]  /*4990*/  FMNMX3 R35, |R35|, R24, |R93|, !PT ;  /* 0x0000001823237276 */ /* 0x000fe2000780065d */
[----:B------:R-:W-:Y:S01]  /*49a0*/  HADD2.F32 R24, -RZ, R51.H0_H0 ;  /* 0x20000033ff187230 */ /* 0x000fe20000004100 */
[----:B------:R-:W-:Y:S01]  /*49b0*/  LOP3.LUT R116, R89, 0xff000000, R22, 0xf8, !PT ;  /* 0xff00000059747812 */ /* 0x000fe200078ef816 */
[----:B------:R-:W-:Y:S01]  /*49c0*/  FMUL R28, R56, R9 ;  /* 0x00000009381c7220 */ /* 0x000fe20000400000 */
[----:B------:R-:W-:Y:S01]  /*49d0*/  LOP3.LUT R21, R20, 0xf8, RZ, 0xc0, !PT ;  /* 0x000000f814157812 */ /* 0x000fe200078ec0ff */
[----:B------:R-:W-:Y:S01]  /*49e0*/  FADD R22, R92, R23 ;  /* 0x000000175c167221 */ /* 0x000fe20000000000 */
[----:B------:R-:W-:-:S02]  /*49f0*/  HADD2.F32 R106, -RZ, R49.H0_H0 ;  /* 0x20000031ff6a7230 */ /* 0x000fc40000004100 */
[----:B------:R-:W-:Y:S01]  /*4a00*/  FMUL R32, R24, R9 ;  /* 0x0000000918207220 */ /* 0x000fe20000400000 */
[----:B------:R-:W-:Y:S01]  /*4a10*/  FMNMX3 R35, |R92|, R35, |R94|, !PT ;  /* 0x000000235c237276 */ /* 0x000fe2000780065e */
[----:B------:R-:W-:Y:S02]  /*4a20*/  IMAD.IADD R20, R16, 0x1, R21 ;  /* 0x0000000110147824 */ /* 0x000fe400078e0215 */
[----:B------:R-:W-:Y:S01]  /*4a30*/  FADD R99, R97, R22 ;  /* 0x0000001661637221 */ /* 0x000fe20000000000 */
[----:B------:R-:W-:Y:S01]  /*4a40*/  F2FP.SATFINITE.E4M3.F32.PACK_AB_MERGE_C R28, RZ, R28, RZ ;  /* 0x0000001cff1c723e */ /* 0x000fe200048070ff */
[----:B------:R-:W-:Y:S02]  /*4a50*/  HADD2.F32 R22, -RZ, R48.H0_H0 ;  /* 0x20000030ff167230 */ /* 0x000fe40000004100 */
[----:B------:R-:W-:Y:S01]  /*4a60*/  FADD R100, R31, R100 ;  /* 0x000000641f647221 */ /* 0x000fe20000000000 */
[----:B------:R-:W-:Y:S02]  /*4a70*/  HADD2.F32 R21, -RZ, R40.H0_H0 ;  /* 0x20000028ff157230 */ /* 0x000fe40000004100 */
[C---:B------:R-:W-:Y:S01]  /*4a80*/  FADD R31, R95.reuse, R26 ;  /* 0x0000001a5f1f7221 */ /* 0x040fe20000000000 */
[----:B------:R-:W-:Y:S01]  /*4a90*/  FMUL R88, R106, R9 ;  /* 0x000000096a587220 */ /* 0x000fe20000400000 */
[----:B------:R1:W5:Y:S01]  /*4aa0*/  @P0 LDG.E.64 R18, desc[UR4][R80.64] ;  /* 0x0000000450120981 */ /* 0x000362000c1e1b00 */
[----:B------:R-:W-:Y:S01]  /*4ab0*/  FADD R29, R96, R29 ;  /* 0x0000001d601d7221 */ /* 0x000fe20000000000 */
[----:B------:R-:W-:Y:S01]  /*4ac0*/  FMNMX3 R95, |R95|, R35, |R96|, !PT ;  /* 0x000000235f5f7276 */ /* 0x000fe20007800660 */
[----:B------:R-:W-:Y:S01]  /*4ad0*/  HADD2.F32 R96, -RZ, R50.H0_H0 ;  /* 0x20000032ff607230 */ /* 0x000fe20000004100 */
[----:B------:R-:W-:Y:S01]  /*4ae0*/  F2FP.SATFINITE.E4M3.F32.PACK_AB_MERGE_C R32, RZ, R32, RZ ;  /* 0x00000020ff20723e */ /* 0x000fe200048070ff */
[----:B------:R4:W-:Y:S01]  /*4af0*/  STS.64 [R20], R66 ;  /* 0x0000004214007388 */ /* 0x0009e20000000a00 */
[----:B------:R-:W-:Y:S01]  /*4b00*/  LOP3.LUT R23, R28, 0xff, RZ, 0xc0, !PT ;  /* 0x000000ff1c177812 */ /* 0x000fe200078ec0ff */
[----:B------:R-:W-:Y:S01]  /*4b10*/  FMUL R30, R21, R9 ;  /* 0x00000009151e7220 */ /* 0x000fe20000400000 */
[----:B------:R-:W-:Y:S01]  /*4b20*/  FADD R25, R33, R100 ;  /* 0x0000006421197221 */ /* 0x000fe20000000000 */
[----:B------:R-:W-:Y:S01]  /*4b30*/  F2FP.SATFINITE.E4M3.F32.PACK_AB_MERGE_C R88, RZ, R88, RZ ;  /* 0x00000058ff58723e */ /* 0x000fe200048070ff */
[----:B-1----:R-:W-:-:S02]  /*4b40*/  HADD2.F32 R80, -RZ, R46.H0_H0 ;  /* 0x2000002eff507230 */ /* 0x002fc40000004100 */
[-C--:B------:R-:W-:Y:S01]  /*4b50*/  FMUL R93, R96, R9.reuse ;  /* 0x00000009605d7220 */ /* 0x080fe20000400000 */
[----:B------:R-:W-:Y:S02]  /*4b60*/  IMAD R23, R32, 0x100, R23 ;  /* 0x0000010020177824 */ /* 0x000fe400078e0217 */
[----:B------:R-:W-:Y:S01]  /*4b70*/  FADD R25, R94, R25 ;  /* 0x000000195e197221 */ /* 0x000fe20000000000 */
[----:B------:R-:W-:Y:S01]  /*4b80*/  F2FP.SATFINITE.E4M3.F32.PACK_AB_MERGE_C R30, RZ, R30, RZ ;  /* 0x0000001eff1e723e */ /* 0x000fe200048070ff */
[-C--:B------:R-:W-:Y:S01]  /*4b90*/  FMUL R35, R80, R9.reuse ;  /* 0x0000000950237220 */ /* 0x080fe20000400000 */
[----:B------:R-:W-:Y:S02]  /*4ba0*/  IMAD.U32 R57, R88, 0x10000, RZ ;  /* 0x0001000058397824 */ /* 0x000fe400078e00ff */
[----:B----4-:R-:W-:Y:S01]  /*4bb0*/  FMUL R67, R22, R9 ;  /* 0x0000000916437220 */ /* 0x010fe20000400000 */
[----:B------:R-:W-:Y:S01]  /*4bc0*/  SHF.R.U64 R92, R40, 0x10, R41 ;  /* 0x00000010285c7819 */ /* 0x000fe20000001229 */
[----:B------:R-:W-:Y:S01]  /*4bd0*/  FADD R100, R98, R25 ;  /* 0x0000001962647221 */ /* 0x000fe20000000000 */
[----:B------:R-:W-:Y:S01]  /*4be0*/  LOP3.LUT R66, R23, 0xffff, RZ, 0xc0, !PT ;  /* 0x0000ffff17427812 */ /* 0x000fe200078ec0ff */
[----:B------:R-:W-:Y:S01]  /*4bf0*/  HADD2.F32 R108, -RZ, R42.H0_H0 ;  /* 0x2000002aff6c7230 */ /* 0x000fe20000004100 */
[----:B------:R-:W-:Y:S01]  /*4c00*/  F2FP.SATFINITE.E4M3.F32.PACK_AB_MERGE_C R67, RZ, R67, RZ ;  /* 0x00000043ff43723e */ /* 0x000fe200048070ff */
[----:B------:R-:W-:Y:S01]  /*4c10*/  HADD2.F32 R92, -RZ, R92.H0_H0 ;  /* 0x2000005cff5c7230 */ /* 0x000fe20000004100 */
[----:B------:R-:W-:-:S02]  /*4c20*/  SHF.R.U32.HI R41, RZ, 0x10, R41 ;  /* 0x00000010ff297819 */ /* 0x000fc40000011629 */
[----:B------:R-:W-:Y:S01]  /*4c30*/  F2FP.SATFINITE.E4M3.F32.PACK_AB_MERGE_C R93, RZ, R93, RZ ;  /* 0x0000005dff5d723e */ /* 0x000fe200048070ff */
[----:B------:R-:W-:Y:S01]  /*4c40*/  IMAD.U32 R25, R67, 0x10000, RZ ;  /* 0x0001000043197824 */ /* 0x000fe200078e00ff */
[----:B------:R-:W-:Y:S01]  /*4c50*/  LOP3.LUT R26, R30, 0xff, RZ, 0xc0, !PT ;  /* 0x000000ff1e1a7812 */ /* 0x000fe200078ec0ff */
[----:B------:R-:W-:Y:S01]  /*4c60*/  FMUL R102, R92, R9 ;  /* 0x000000095c667220 */ /* 0x000fe20000400000 */
[----:B------:R-:W-:Y:S02]  /*4c70*/  F2FP.SATFINITE.E4M3.F32.PACK_AB_MERGE_C R35, RZ, R35, RZ ;  /* 0x00000023ff23723e */ /* 0x000fe400048070ff */
[----:B------:R-:W-:Y:S01]  /*4c80*/  SHF.R.U64 R50, R50, 0x10, R51 ;  /* 0x0000001032327819 */ /* 0x000fe20000001233 */
[----:B------:R-:W-:Y:S01]  /*4c90*/  IMAD R26, R93, 0x100, R26 ;  /* 0x000001005d1a7824 */ /* 0x000fe200078e021a */
[----:B------:R-:W-:Y:S01]  /*4ca0*/  LOP3.LUT R57, R66, 0xff0000, R57, 0xf8, !PT ;  /* 0x00ff000042397812 */ /* 0x000fe200078ef839 */
[----:B------:R-:W-:Y:S01]  /*4cb0*/  HADD2.F32 R66, -RZ, R41.H0_H0 ;  /* 0x20000029ff427230 */ /* 0x000fe20000004100 */
[----:B------:R-:W-:-:S02]  /*4cc0*/  SHF.R.U32.HI R27, RZ, 0x10, R49 ;  /* 0x00000010ff1b7819 */ /* 0x000fc40000011631 */
[----:B------:R-:W-:Y:S02]  /*4cd0*/  SHF.R.U32.HI R51, RZ, 0x10, R51 ;  /* 0x00000010ff337819 */ /* 0x000fe40000011633 */
[----:B------:R-:W-:Y:S01]  /*4ce0*/  LOP3.LUT R23, R35, 0xffff, RZ, 0xc0, !PT ;  /* 0x0000ffff23177812 */ /* 0x000fe200078ec0ff */
[----:B------:R-:W-:Y:S01]  /*4cf0*/  HADD2.F32 R27, -RZ, R27.H0_H0 ;  /* 0x2000001bff1b7230 */ /* 0x000fe20000004100 */
[----:B------:R-:W-:Y:S01]  /*4d00*/  LOP3.LUT R25, R25, 0xff0000, RZ, 0xc0, !PT ;  /* 0x00ff000019197812 */ /* 0x000fe200078ec0ff */
[----:B------:R-:W-:Y:S01]  /*4d10*/  HADD2.F32 R81, -RZ, R51.H0_H0 ;  /* 0x20000033ff517230 */ /* 0x000fe20000004100 */
[----:B------:R-:W-:Y:S01]  /*4d20*/  FMNMX3 R95, |R97|, R95, |R98|, !PT ;  /* 0x0000005f615f7276 */ /* 0x000fe20007800662 */
[----:B------:R-:W-:Y:S02]  /*4d30*/  IMAD.SHL.U32 R23, R23, 0x1000000, RZ ;  /* 0x0100000017177824 */ /* 0x000fe400078e00ff */
[-C--:B------:R-:W-:Y:S01]  /*4d40*/  FMUL R98, R66, R9.reuse ;  /* 0x0000000942627220 */ /* 0x080fe20000400000 */
[----:B------:R-:W-:Y:S01]  /*4d50*/  LOP3.LUT R26, R25, 0xffff, R26, 0xf8, !PT ;  /* 0x0000ffff191a7812 */ /* 0x000fe200078ef81a */
[----:B------:R-:W-:Y:S01]  /*4d60*/  FMUL R94, R27, R9 ;  /* 0x000000091b5e7220 */ /* 0x000fe20000400000 */
[----:B------:R-:W-:Y:S01]  /*4d70*/  FMNMX3 R25, |R21|, R95, |R92|, !PT ;  /* 0x0000005f15197276 */ /* 0x000fe2000780065c */
[----:B------:R-:W-:Y:S01]  /*4d80*/  FMUL R33, R81, R9 ;  /* 0x0000000951217220 */ /* 0x000fe20000400000 */
[----:B------:R-:W-:Y:S01]  /*4d90*/  LOP3.LUT R26, R26, 0xff000000, R23, 0xf8, !PT ;  /* 0xff0000001a1a7812 */ /* 0x000fe200078ef817 */
[----:B------:R-:W-:Y:S01]  /*4da0*/  FADD R23, RZ, R21 ;  /* 0x00000015ff177221 */ /* 0x000fe20000000000 */
[----:B------:R-:W-:Y:S01]  /*4db0*/  F2FP.SATFINITE.E4M3.F32.PACK_AB_MERGE_C R98, RZ, R98, RZ ;  /* 0x00000062ff62723e */ /* 0x000fe200048070ff */
[----:B------:R-:W-:Y:S01]  /*4dc0*/  HADD2.F32 R21, -RZ, R50.H0_H0 ;  /* 0x20000032ff157230 */ /* 0x000fe20000004100 */
[----:B------:R-:W-:Y:S01]  /*4dd0*/  FMNMX3 R25, |R56|, R25, |R66|, !PT ;  /* 0x0000001938197276 */ /* 0x000fe20007800642 */
[----:B------:R-:W-:Y:S01]  /*4de0*/  FADD R41, R96, R23 ;  /* 0x0000001760297221 */ /* 0x000fe20000000000 */
[----:B------:R-:W-:Y:S01]  /*4df0*/  F2FP.SATFINITE.E4M3.F32.PACK_AB_MERGE_C R94, RZ, R94, RZ ;  /* 0x0000005eff5e723e */ /* 0x000fe200048070ff */
[----:B------:R-:W-:Y:S01]  /*4e00*/  FADD R51, RZ, R56 ;  /* 0x00000038ff337221 */ /* 0x000fe20000000000 */
[----:B------:R-:W-:Y:S01]  /*4e10*/  F2FP.SATFINITE.E4M3.F32.PACK_AB_MERGE_C R33, RZ, R33, RZ ;  /* 0x00000021ff21723e */ /* 0x000fe200048070ff */
[----:B------:R-:W-:Y:S01]  /*4e20*/  FADD R41, R22, R41 ;  /* 0x0000002916297221 */ /* 0x000fe20000000000 */
[----:B------:R-:W-:Y:S01]  /*4e30*/  LOP3.LUT R40, R98, 0xff, RZ, 0xc0, !PT ;  /* 0x000000ff62287812 */ /* 0x000fe200078ec0ff */
[----:B------:R-:W-:Y:S01]  /*4e40*/  IMAD.U32 R23, R94, 0x10000, RZ ;  /* 0x000100005e177824 */ /* 0x000fe200078e00ff */
[----:B------:R-:W-:Y:S01]  /*4e50*/  FMNMX3 R25, |R96|, R25, |R21|, !PT ;  /* 0x0000001960197276 */ /* 0x000fe20007800615 */
[----:B------:R-:W-:Y:S01]  /*4e60*/  FADD R51, R24, R51 ;  /* 0x0000003318337221 */ /* 0x000fe20000000000 */
[----:B------:R-:W-:Y:S01]  /*4e70*/  SHF.R.U64 R48, R48, 0x10, R49 ;  /* 0x0000001030307819 */ /* 0x000fe20000001231 */
[----:B------:R-:W-:-:S02]  /*4e80*/  IMAD R50, R33, 0x100, R40 ;  /* 0x0000010021327824 */ /* 0x000fc400078e0228 */
[----:B------:R-:W-:Y:S01]  /*4e90*/  FADD R40, RZ, R66 ;  /* 0x00000042ff287221 */ /* 0x000fe20000000000 */
[----:B------:R-:W-:Y:S01]  /*4ea0*/  FMNMX R25, |R24|, R25, !PT ;  /* 0x0000001918197209 */ /* 0x000fe20007800200 */
[----:B------:R-:W-:Y:S01]  /*4eb0*/  HADD2.F32 R24, -RZ, R44.H0_H0 ;  /* 0x2000002cff187230 */ /* 0x000fe20000004100 */
[----:B------:R-:W-:Y:S01]  /*4ec0*/  LOP3.LUT R23, R23, 0xff0000, RZ, 0xc0, !PT ;  /* 0x00ff000017177812 */ /* 0x000fe200078ec0ff */
[C---:B------:R-:W-:Y:S01]  /*4ed0*/  FADD R40, R81.reuse, R40 ;  /* 0x0000002851287221 */ /* 0x040fe20000000000 */
[----:B------:R-:W-:Y:S01]  /*4ee0*/  FMNMX3 R81, |R81|, R25, |R22|, !PT ;  /* 0x0000001951517276 */ /* 0x000fe20007800616 */
[----:B------:R-:W-:Y:S01]  /*4ef0*/  FADD R22, RZ, R92 ;  /* 0x0000005cff167221 */ /* 0x000fe20000000000 */
[----:B------:R-:W-:Y:S01]  /*4f00*/  LOP3.LUT R66, R23, 0xffff, R50, 0xf8, !PT ;  /* 0x0000ffff17427812 */ /* 0x000fe200078ef832 */
[----:B------:R-:W-:Y:S01]  /*4f10*/  HADD2.F32 R50, -RZ, R47.H0_H0 ;  /* 0x2000002fff327230 */ /* 0x000fe20000004100 */
[--C-:B------:R-:W-:Y:S01]  /*4f20*/  SHF.R.U64 R25, R46, 0x10, R47.reuse ;  /* 0x000000102e197819 */ /* 0x100fe2000000122f */
[----:B------:R-:W-:Y:S01]  /*4f30*/  HADD2.F32 R46, -RZ, R48.H0_H0 ;  /* 0x20000030ff2e7230 */ /* 0x000fe20000004100 */
[----:B------:R-:W-:Y:S01]  /*4f40*/  SHF.R.U32.HI R23, RZ, 0x10, R47 ;  /* 0x00000010ff177819 */ /* 0x000fe2000001162f */
[C---:B------:R-:W-:Y:S01]  /*4f50*/  FADD R47, R21.reuse, R22 ;  /* 0x00000016152f7221 */ /* 0x040fe20000000000 */
[-C--:B------:R-:W-:Y:S01]  /*4f60*/  FMUL R21, R21, R9.reuse ;  /* 0x0000000915157220 */ /* 0x080fe20000400000 */
[-C--:B------:R-:W-:Y:S01]  /*4f70*/  FMUL R22, R24, R9.reuse ;  /* 0x0000000918167220 */ /* 0x080fe20000400000 */
[-C--:B------:R-:W-:Y:S01]  /*4f80*/  FMUL R48, R108, R9.reuse ;  /* 0x000000096c307220 */ /* 0x080fe20000400000 */
[-C--:B------:R-:W-:Y:S01]  /*4f90*/  FMUL R49, R50, R9.reuse ;  /* 0x0000000932317220 */ /* 0x080fe20000400000 */
[----:B------:R-:W-:Y:S01]  /*4fa0*/  F2FP.SATFINITE.E4M3.F32.PACK_AB_MERGE_C R102, RZ, R102, RZ ;  /* 0x00000066ff66723e */ /* 0x000fe200048070ff */
[----:B------:R-:W-:Y:S01]  /*4fb0*/  FMUL R96, R46, R9 ;  /* 0x000000092e607220 */ /* 0x000fe20000400000 */
[----:B------:R-:W-:Y:S01]  /*4fc0*/  F2FP.SATFINITE.E4M3.F32.PACK_AB_MERGE_C R21, RZ, R21, RZ ;  /* 0x00000015ff15723e */ /* 0x000fe200048070ff */
[----:B------:R-:W-:Y:S01]  /*4fd0*/  HADD2.F32 R23, -RZ, R23.H0_H0 ;  /* 0x20000017ff177230 */ /* 0x000fe20000004100 */
[----:B------:R-:W-:Y:S01]  /*4fe0*/  F2FP.SATFINITE.E4M3.F32.PACK_AB_MERGE_C R92, RZ, R22, RZ ;  /* 0x00000016ff5c723e */ /* 0x000fe200048070ff */
[----:B------:R-:W-:Y:S01]  /*4ff0*/  FADD R51, R106, R51 ;  /* 0x000000336a337221 */ /* 0x000fe20000000000 */
[----:B------:R-:W-:Y:S01]  /*5000*/  F2FP.SATFINITE.E4M3.F32.PACK_AB_MERGE_C R49, RZ, R49, RZ ;  /* 0x00000031ff31723e */ /* 0x000fe200048070ff */
[----:B------:R-:W-:Y:S01]  /*5010*/  IMAD.SHL.U32 R97, R21, 0x100, RZ ;  /* 0x0000010015617824 */ /* 0x000fe200078e00ff */
[----:B------:R-:W-:-:S02]  /*5020*/  F2FP.SATFINITE.E4M3.F32.PACK_AB_MERGE_C R21, RZ, R48, RZ ;  /* 0x00000030ff15723e */ /* 0x000fc400048070ff */
[----:B------:R-:W-:Y:S02]  /*5030*/  LOP3.LUT R110, R92, 0xff, RZ, 0xc0, !PT ;  /* 0x000000ff5c6e7812 */ /* 0x000fe400078ec0ff */
[----:B------:R-:W-:Y:S02]  /*5040*/  LOP3.LUT R22, R97, 0xff, R102, 0xf8, !PT ;  /* 0x000000ff61167812 */ /* 0x000fe400078ef866 */
[----:B------:R-:W-:Y:S02]  /*5050*/  PRMT R89, R21, 0x7104, RZ ;  /* 0x0000710415597816 */ /* 0x000fe400000000ff */
[----:B------:R-:W-:Y:S02]  /*5060*/  F2FP.SATFINITE.E4M3.F32.PACK_AB_MERGE_C R96, RZ, R96, RZ ;  /* 0x00000060ff60723e */ /* 0x000fe400048070ff */
[----:B------:R-:W-:Y:S02]  /*5070*/  LOP3.LUT R95, R22, 0xffff, RZ, 0xc0, !PT ;  /* 0x0000ffff165f7812 */ /* 0x000fe400078ec0ff */
[----:B------:R-:W-:Y:S01]  /*5080*/  LOP3.LUT R48, R49, 0xffff, RZ, 0xc0, !PT ;  /* 0x0000ffff31307812 */ /* 0x000fe200078ec0ff */
[----:B------:R-:W-:Y:S01]  /*5090*/  IMAD.U32 R56, R96, 0x10000, RZ ;  /* 0x0001000060387824 */ /* 0x000fe200078e00ff */
[----:B------:R-:W-:Y:S01]  /*50a0*/  LOP3.LUT R22, R110, 0xff00, R89, 0xf8, !PT ;  /* 0x0000ff006e167812 */ /* 0x000fe200078ef859 */
[----:B------:R-:W-:Y:S01]  /*50b0*/  FMUL R89, R23, R9 ;  /* 0x0000000917597220 */ /* 0x000fe20000400000 */
[----:B------:R-:W-:Y:S01]  /*50c0*/  FADD R110, R27, R40 ;  /* 0x000000281b6e7221 */ /* 0x000fe20000000000 */
[----:B------:R-:W-:Y:S01]  /*50d0*/  IMAD.SHL.U32 R48, R48, 0x1000000, RZ ;  /* 0x0100000030307824 */ /* 0x000fe200078e00ff */
[----:B------:R-:W-:-:S02]  /*50e0*/  LOP3.LUT R56, R95, 0xff0000, R56, 0xf8, !PT ;  /* 0x00ff00005f387812 */ /* 0x000fc400078ef838 */
[----:B------:R-:W-:Y:S02]  /*50f0*/  F2FP.SATFINITE.E4M3.F32.PACK_AB_MERGE_C R89, RZ, R89, RZ ;  /* 0x00000059ff59723e */ /* 0x000fe400048070ff */
[----:B------:R-:W-:Y:S01]  /*5100*/  LOP3.LUT R48, R57, 0xff000000, R48, 0xf8, !PT ;  /* 0xff00000039307812 */ /* 0x000fe200078ef830 */
[C---:B------:R-:W-:Y:S01]  /*5110*/  FADD R57, R46.reuse, R47 ;  /* 0x0000002f2e397221 */ /* 0x040fe20000000000 */
[----:B------:R-:W-:Y:S02]  /*5120*/  LOP3.LUT R95, R89, 0xffff, RZ, 0xc0, !PT ;  /* 0x0000ffff595f7812 */ /* 0x000fe400078ec0ff */
[----:B------:R-:W-:Y:S01]  /*5130*/  FMNMX3 R46, |R46|, R81, |R106|, !PT ;  /* 0x000000512e2e7276 */ /* 0x000fe2000780066a */
[----:B------:R-:W-:Y:S01]  /*5140*/  FADD R81, R80, R41 ;  /* 0x0000002950517221 */ /* 0x000fe20000000000 */
[----:B------:R-:W-:Y:S01]  /*5150*/  @!P0 CS2R R40, SRZ ;  /* 0x0000000000288805 */ /* 0x000fe2000001ff00 */
[----:B------:R-:W-:Y:S01]  /*5160*/  IMAD.SHL.U32 R95, R95, 0x1000000, RZ ;  /* 0x010000005f5f7824 */ /* 0x000fe200078e00ff */
[----:B------:R-:W-:Y:S01]  /*5170*/  FMNMX3 R27, |R27|, R46, |R80|, !PT ;  /* 0x0000002e1b1b7276 */ /* 0x000fe20007800650 */
[----:B------:R-:W-:Y:S01]  /*5180*/  HADD2.F32 R80, -RZ, R25.H0_H0 ;  /* 0x20000019ff507230 */ /* 0x000fe20000004100 */
[----:B------:R-:W-:Y:S01]  /*5190*/  @!P0 CS2R R46, SRZ ;  /* 0x00000000002e8805 */ /* 0x000fe2000001ff00 */
[----:B------:R-:W-:-:S02]  /*51a0*/  HADD2.F32 R101, -RZ, R38.H0_H0 ;  /* 0x20000026ff657230 */ /* 0x000fc40000004100 */
[----:B------:R-:W-:Y:S01]  /*51b0*/  HADD2.F32 R106, -RZ, R36.H0_H0 ;  /* 0x20000024ff6a7230 */ /* 0x000fe20000004100 */
[----:B------:R-:W-:Y:S01]  /*51c0*/  LOP3.LUT R66, R66, 0xff000000, R95, 0xf8, !PT ;  /* 0xff00000042427812 */ /* 0x000fe200078ef85f */
[----:B------:R1:W5:Y:S01]  /*51d0*/  @P0 LDG.E.64 R40, desc[UR4][R84.64] ;  /* 0x0000000454280981 */ /* 0x000362000c1e1b00 */
[----:B------:R-:W-:Y:S01]  /*51e0*/  FADD R95, R50, R51 ;  /* 0x00000033325f7221 */ /* 0x000fe20000000000 */
[----:B------:R-:W-:Y:S01]  /*51f0*/  FMNMX3 R51, |R80|, R27, |R50|, !PT ;  /* 0x0000001b50337276 */ /* 0x000fe20007800632 */
[-C--:B------:R-:W-:Y:S01]  /*5200*/  FMUL R50, R101, R9.reuse ;  /* 0x0000000965327220 */ /* 0x080fe20000400000 */
[-C--:B------:R-:W-:Y:S01]  /*5210*/  FMUL R27, R106, R9.reuse ;  /* 0x000000096a1b7220 */ /* 0x080fe20000400000 */
[----:B------:R-:W-:Y:S01]  /*5220*/  VIADD R113, R5, 0x2 ;  /* 0x0000000205717836 */ /* 0x000fe20000000000 */
[----:B------:R4:W5:Y:S01]  /*5230*/  @P0 LDG.E.64 R46, desc[UR4][R82.64] ;  /* 0x00000004522e0981 */ /* 0x000962000c1e1b00 */
[----:B-1----:R-:W-:Y:S01]  /*5240*/  FMUL R84, R80, R9 ;  /* 0x0000000950547220 */ /* 0x002fe20000400000 */
[----:B------:R-:W-:Y:S01]  /*5250*/  FADD R25, R24, R81 ;  /* 0x0000005118197221 */ /* 0x000fe20000000000 */
[----:B------:R-:W-:-:S02]  /*5260*/  FMNMX3 R85, |R23|, R51, |R24|, !PT ;  /* 0x0000003317557276 */ /* 0x000fc40007800618 */
[----:B------:R-:W-:Y:S01]  /*5270*/  F2FP.SATFINITE.E4M3.F32.PACK_AB_MERGE_C R24, RZ, R27, RZ ;  /* 0x0000001bff18723e */ /* 0x000fe200048070ff */
[----:B----4-:R-:W-:Y:S01]  /*5280*/  FADD R83, R23, R110 ;  /* 0x0000006e17537221 */ /* 0x010fe20000000000 */
[----:B------:R-:W-:Y:S01]  /*5290*/  F2FP.SATFINITE.E4M3.F32.PACK_AB_MERGE_C R84, RZ, R84, RZ ;  /* 0x00000054ff54723e */ /* 0x000fe200048070ff */
[----:B------:R-:W-:Y:S01]  /*52a0*/  IMAD.IADD R27, R34, 0x1, -R113 ;  /* 0x00000001221b7824 */ /* 0x000fe200078e0a71 */
[----:B------:R-:W-:Y:S02]  /*52b0*/  F2FP.SATFINITE.E4M3.F32.PACK_AB_MERGE_C R23, RZ, R50, RZ ;  /* 0x00000032ff17723e */ /* 0x000fe400048070ff */
[----:B------:R-:W-:Y:S01]  /*52c0*/  LOP3.LUT R50, R84, 0xffff, RZ, 0xc0, !PT ;  /* 0x0000ffff54327812 */ /* 0x000fe200078ec0ff */
[----:B------:R-:W-:Y:S01]  /*52d0*/  IMAD.SHL.U32 R27, R27, 0x8, RZ ;  /* 0x000000081b1b7824 */ /* 0x000fe200078e00ff */
[----:B------:R-:W-:Y:S02]  /*52e0*/  LOP3.LUT R51, R23, 0xffff, RZ, 0xc0, !PT ;  /* 0x0000ffff17337812 */ /* 0x000fe400078ec0ff */
[----:B------:R-:W-:Y:S01]  /*52f0*/  LOP3.LUT R24, R24, 0xff, RZ, 0xc0, !PT ;  /* 0x000000ff18187812 */ /* 0x000fe200078ec0ff */
[----:B------:R-:W-:-:S02]  /*5300*/  IMAD.SHL.U32 R81, R50, 0x1000000, RZ ;  /* 0x0100000032517824 */ /* 0x000fc400078e00ff */
[----:B------:R-:W-:Y:S01]  /*5310*/  IMAD.SHL.U32 R103, R51, 0x1000000, RZ ;  /* 0x0100000033677824 */ /* 0x000fe200078e00ff */
[----:B------:R-:W-:Y:S01]  /*5320*/  LOP3.LUT R51, R27, 0xf8, RZ, 0xc0, !PT ;  /* 0x000000f81b337812 */ /* 0x000fe200078ec0ff */
[----:B------:R-:W-:Y:S01]  /*5330*/  IMAD.U32 R50, R24, 0x10000, RZ ;  /* 0x0001000018327824 */ /* 0x000fe200078e00ff */
[----:B------:R-:W-:Y:S01]  /*5340*/  SHF.R.U64 R44, R44, 0x10, R45 ;  /* 0x000000102c2c7819 */ /* 0x000fe2000000122d */
[----:B------:R-:W-:-:S03]  /*5350*/  FADD R57, R80, R57 ;  /* 0x0000003950397221 */ /* 0x000fc60000000000 */
[----:B------:R-:W-:Y:S01]  /*5360*/  LOP3.LUT R27, R103, R22, R50, 0xfe, !PT ;  /* 0x00000016671b7212 */ /* 0x000fe200078efe32 */
[----:B------:R-:W-:Y:S01]  /*5370*/  IMAD.IADD R22, R16, 0x1, R51 ;  /* 0x0000000110167824 */ /* 0x000fe200078e0233 */
[----:B------:R-:W-:Y:S01]  /*5380*/  SHF.R.U64 R103, R42, 0x10, R43 ;  /* 0x000000102a677819 */ /* 0x000fe2000000122b */
[----:B------:R-:W-:Y:S02]  /*5390*/  HADD2.F32 R42, -RZ, R45.H0_H0 ;  /* 0x2000002dff2a7230 */ /* 0x000fe40000004100 */
[----:B------:R-:W-:Y:S01]  /*53a0*/  HADD2.F32 R44, -RZ, R44.H0_H0 ;  /* 0x2000002cff2c7230 */ /* 0x000fe20000004100 */
[----:B------:R1:W-:Y:S01]  /*53b0*/  STS.64 [R22], R26 ;  /* 0x0000001a16007388 */ /* 0x0003e20000000a00 */
[----:B------:R-:W-:Y:S01]  /*53c0*/  SHF.R.U32.HI R105, RZ, 0x10, R45 ;  /* 0x00000010ff697819 */ /* 0x000fe2000001162d */
[----:B------:R-:W-:Y:S01]  /*53d0*/  HADD2.F32 R103, -RZ, R103.H0_H0 ;  /* 0x20000067ff677230 */ /* 0x000fe20000004100 */
[----:B------:R-:W-:Y:S01]  /*53e0*/  LOP3.LUT R56, R56, 0xff000000, R81, 0xf8, !PT ;  /* 0xff00000038387812 */ /* 0x000fe200078ef851 */
[C---:B------:R-:W-:Y:S01]  /*53f0*/  FADD R110, R44.reuse, R57 ;  /* 0x000000392c6e7221 */ /* 0x040fe20000000000 */
[----:B------:R-:W-:Y:S01]  /*5400*/  FMUL R82, R44, R9 ;  /* 0x000000092c527220 */ /* 0x000fe20000400000 */
[----:B------:R-:W-:-:S02]  /*5410*/  @!P0 CS2R R80, SRZ ;  /* 0x0000000000508805 */ /* 0x000fc4000001ff00 */
[----:B-1----:R-:W-:Y:S02]  /*5420*/  FMNMX3 R26, |R44|, R85, |R42|, !PT ;  /* 0x000000552c1a7276 */ /* 0x002fe4000780062a */
[----:B------:R-:W-:Y:S01]  /*5430*/  SHF.R.U64 R27, R36, 0x10, R37 ;  /* 0x00000010241b7819 */ /* 0x000fe20000001225 */
[----:B------:R-:W-:Y:S01]  /*5440*/  FMUL R45, R103, R9 ;  /* 0x00000009672d7220 */ /* 0x000fe20000400000 */
[----:B------:R-:W-:Y:S01]  /*5450*/  SHF.R.U64 R44, R38, 0x10, R39 ;  /* 0x00000010262c7819 */ /* 0x000fe20000001227 */
[----:B------:R-:W-:Y:S01]  /*5460*/  HADD2.F32 R85, -RZ, R105.H0_H0 ;  /* 0x20000069ff557230 */ /* 0x000fe20000004100 */
[----:B------:R1:W5:Y:S01]  /*5470*/  @P0 LDG.E.64 R80, desc[UR4][R90.64] ;  /* 0x000000045a500981 */ /* 0x000362000c1e1b00 */
[----:B------:R-:W-:Y:S02]  /*5480*/  HADD2.F32 R27, -RZ, R27.H0_H0 ;  /* 0x2000001bff1b7230 */ /* 0x000fe40000004100 */
[----:B------:R-:W-:Y:S01]  /*5490*/  HADD2.F32 R44, -RZ, R44.H0_H0 ;  /* 0x2000002cff2c7230 */ /* 0x000fe20000004100 */
[----:B------:R-:W-:-:S02]  /*54a0*/  F2FP.SATFINITE.E4M3.F32.PACK_AB_MERGE_C R82, RZ, R82, RZ ;  /* 0x00000052ff52723e */ /* 0x000fc400048070ff */
[----:B------:R-:W-:Y:S02]  /*54b0*/  @!P0 CS2R R50, SRZ ;  /* 0x0000000000328805 */ /* 0x000fe4000001ff00 */
[----:B------:R-:W-:Y:S01]  /*54c0*/  F2FP.SATFINITE.E4M3.F32.PACK_AB_MERGE_C R45, RZ, R45, RZ ;  /* 0x0000002dff2d723e */ /* 0x000fe200048070ff */
[----:B-1----:R-:W-:Y:S01]  /*54d0*/  FADD R91, R108, R25 ;  /* 0x000000196c5b7221 */ /* 0x002fe20000000000 */
[----:B------:R-:W-:Y:S01]  /*54e0*/  FMNMX3 R108, |R85|, R26, |R108|, !PT ;  /* 0x0000001a556c7276 */ /* 0x000fe2000780066c */
[-C--:B------:R-:W-:Y:S01]  /*54f0*/  FMUL R26, R27, R9.reuse ;  /* 0x000000091b1a7220 */ /* 0x080fe20000400000 */
[----:B------:R-:W-:Y:S01]  /*5500*/  FMUL R25, R44, R9 ;  /* 0x000000092c197220 */ /* 0x000fe20000400000 */
[----:B------:R-:W-:Y:S01]  /*5510*/  LOP3.LUT R57, R82, 0xff, RZ, 0xc0, !PT ;  /* 0x000000ff52397812 */ /* 0x000fe200078ec0ff */
[----:B------:R1:W5:Y:S01]  /*5520*/  @P0 LDG.E.64 R50, desc[UR4][R86.64] ;  /* 0x0000000456320981 */ /* 0x000362000c1e1b00 */
[----:B------:R-:W-:Y:S02]  /*5530*/  PRMT R36, R45, 0x7104, RZ ;  /* 0x000071042d247816 */ /* 0x000fe400000000ff */
[----:B------:R-:W-:-:S02]  /*5540*/  F2FP.SATFINITE.E4M3.F32.PACK_AB_MERGE_C R26, RZ, R26, RZ ;  /* 0x0000001aff1a723e */ /* 0x000fc400048070ff */
[----:B------:R-:W-:Y:S02]  /*5550*/  F2FP.SATFINITE.E4M3.F32.PACK_AB_MERGE_C R25, RZ, R25, RZ ;  /* 0x00000019ff19723e */ /* 0x000fe400048070ff */
[----:B-1----:R-:W-:Y:S01]  /*5560*/  LOP3.LUT R86, R57, 0xff00, R36, 0xf8, !PT ;  /* 0x0000ff0039567812 */ /* 0x002fe200078ef824 */
[----:B------:R-:W-:Y:S01]  /*5570*/  IMAD.U32 R57, R26, 0x10000, RZ ;  /* 0x000100001a397824 */ /* 0x000fe200078e00ff */
[----:B------:R-:W-:Y:S01]  /*5580*/  LOP3.LUT R36, R25, 0xffff, RZ, 0xc0, !PT ;  /* 0x0000ffff19247812 */ /* 0x000fe200078ec0ff */
[----:B------:R-:W-:Y:S01]  /*5590*/  HADD2.F32 R38, -RZ, R43.H0_H0 ;  /* 0x2000002bff267230 */ /* 0x000fe20000004100 */
[----:B------:R-:W-:Y:S01]  /*55a0*/  SHF.R.U32.HI R87, RZ, 0x10, R43 ;  /* 0x00000010ff577819 */ /* 0x000fe2000001162b */
[----:B------:R-:W-:Y:S01]  /*55b0*/  IMAD R114, R104, 0x4, R34 ;  /* 0x0000000468727824 */ /* 0x000fe200078e0222 */
[----:B------:R-:W-:Y:S01]  /*55c0*/  LOP3.LUT R57, R86, 0xff0000, R57, 0xf8, !PT ;  /* 0x00ff000056397812 */ /* 0x000fe200078ef839 */
[----:B------:R-:W-:Y:S01]  /*55d0*/  IMAD.SHL.U32 R36, R36, 0x1000000, RZ ;  /* 0x0100000024247824 */ /* 0x000fe200078e00ff */
[----:B------:R-:W-:Y:S01]  /*55e0*/  FMNMX3 R108, |R103|, R108, |R38|, !PT ;  /* 0x0000006c676c7276 */ /* 0x000fe20007800626 */
[----:B------:R-:W-:-:S03]  /*55f0*/  HADD2.F32 R87, -RZ, R87.H0_H0 ;  /* 0x20000057ff577230 */ /* 0x000fc60000004100 */
[----:B------:R-:W-:Y:S01]  /*5600*/  LOP3.LUT R57, R57, R36, RZ, 0xfc, !PT ;  /* 0x0000002439397212 */ /* 0x000fe200078efcff */
[----:B------:R-:W-:Y:S01]  /*5610*/  VIADD R36, R114, 0x1 ;  /* 0x0000000172247836 */ /* 0x000fe20000000000 */
[----:B------:R-:W-:Y:S01]  /*5620*/  FMNMX R108, |R87|, R108, !PT ;  /* 0x0000006c576c7209 */ /* 0x000fe20007800200 */
[----:B------:R-:W-:-:S03]  /*5630*/  FADD R90, R106, R91 ;  /* 0x0000005b6a5a7221 */ /* 0x000fc60000000000 */
[----:B------:R-:W-:Y:S01]  /*5640*/  LOP3.LUT R120, R36, 0x1f, RZ, 0xc0, !PT ;  /* 0x0000001f24787812 */ /* 0x000fe200078ec0ff */
[----:B------:R-:W-:Y:S01]  /*5650*/  FADD R110, R103, R110 ;  /* 0x0000006e676e7221 */ /* 0x000fe20000000000 */
[----:B------:R-:W-:Y:S01]  /*5660*/  SHF.R.U32.HI R86, RZ, 0x10, R37 ;  /* 0x00000010ff567819 */ /* 0x000fe20000011625 */
[----:B------:R-:W-:Y:S01]  /*5670*/  BSSY.RECONVERGENT B0, `(.L_x_28691) ;  /* 0x0000018000007945 */ /* 0x000fe20003800200 */
[----:B------:R-:W-:Y:S01]  /*5680*/  FMNMX3 R106, |R106|, R108, |R27|, !PT ;  /* 0x0000006c6a6a7276 */ /* 0x000fe2000780061b */
[----:B------:R1:W4:Y:S01]  /*5690*/  SHFL.IDX PT, R111, R31, R120, 0x1f ;  /* 0x00001f781f6f7589 */ /* 0x00032200000e0000 */
[----:B------:R-:W-:-:S03]  /*56a0*/  FADD R27, R27, R110 ;  /* 0x0000006e1b1b7221 */ /* 0x000fc60000000000 */
[----:B------:R1:W0:Y:S01]  /*56b0*/  SHFL.IDX PT, R108, R29, R120, 0x1f ;  /* 0x00001f781d6c7589 */ /* 0x00022200000e0000 */
[----:B------:R-:W-:-:S03]  /*56c0*/  HADD2.F32 R91, -RZ, R37.H0_H0 ;  /* 0x20000025ff5b7230 */ /* 0x000fc60000004100 */
[----:B------:R1:W0:Y:S01]  /*56d0*/  SHFL.IDX PT, R99, R99, R120, 0x1f ;  /* 0x00001f7863637589 */ /* 0x00022200000e0000 */
[----:B------:R-:W-:-:S03]  /*56e0*/  HADD2.F32 R86, -RZ, R86.H0_H0 ;  /* 0x20000056ff567230 */ /* 0x000fc60000004100 */
[----:B------:R1:W0:Y:S01]  /*56f0*/  SHFL.IDX PT, R36, R100, R120, 0x1f ;  /* 0x00001f7864247589 */ /* 0x00022200000e0000 */
[----:B------:R-:W-:Y:S05]  /*5700*/  @P1 BRA `(.L_x_28692) ;  /* 0x0000000000381947 */ /* 0x000fea0003800000 */
[----:B------:R-:W-:Y:S01]  /*5710*/  IMAD.U32 R28, R28, 0x10000, RZ ;  /* 0x000100001c1c7824 */ /* 0x000fe200078e00ff */
[----:B-1----:R-:W-:Y:S01]  /*5720*/  IADD3 R31, PT, PT, R34, 0x1e, -R118 ;  /* 0x0000001e221f7810 */ /* 0x002fe20007ffe876 */
[----:B------:R-:W-:Y:S01]  /*5730*/  IMAD.SHL.U32 R102, R102, 0x100, RZ ;  /* 0x0000010066667824 */ /* 0x000fe200078e00ff */
[----:B------:R-:W-:Y:S02]  /*5740*/  LOP3.LUT R98, R98, 0xffff, RZ, 0xc0, !PT ;  /* 0x0000ffff62627812 */ /* 0x000fe400078ec0ff */
[----:B------:R-:W-:Y:S02]  /*5750*/  LOP3.LUT R29, R28, 0xff0000, RZ, 0xc0, !PT ;  /* 0x00ff00001c1d7812 */ /* 0x000fe400078ec0ff */
[----:B------:R-:W-:-:S03]  /*5760*/  LOP3.LUT R31, R31, 0x1f, RZ, 0xc0, !PT ;  /* 0x0000001f1f1f7812 */ /* 0x000fc600078ec0ff */
[----:B------:R-:W-:Y:S01]  /*5770*/  IMAD R29, R98, 0x1000000, R29 ;  /* 0x01000000621d7824 */ /* 0x000fe200078e021d */
[----:B------:R-:W-:-:S04]  /*5780*/  IADD3 R37, P0, P3, R31, R58, R62 ;  /* 0x0000003a1f257210 */ /* 0x000fc80007b1e03e */
[----:B------:R-:W-:Y:S02]  /*5790*/  LOP3.LUT R31, R29, 0xffff, R102, 0xf8, !PT ;  /* 0x0000ffff1d1f7812 */ /* 0x000fe400078ef866 */
[----:B------:R-:W-:Y:S02]  /*57a0*/  IADD3.X R29, PT, PT, RZ, R14, R63, P0, P3 ;  /* 0x0000000eff1d7210 */ /* 0x000fe400007e643f */
[----:B------:R-:W-:Y:S02]  /*57b0*/  LEA R28, P0, R37, R10, 0x2 ;  /* 0x0000000a251c7211 */ /* 0x000fe400078010ff */
[----:B------:R-:W-:Y:S02]  /*57c0*/  LOP3.LUT R31, R31, 0xff, R30, 0xf8, !PT ;  /* 0x000000ff1f1f7812 */ /* 0x000fe400078ef81e */
[----:B------:R-:W-:-:S05]  /*57d0*/  LEA.HI.X R29, R37, R12, R29, 0x2, P0 ;  /* 0x0000000c251d7211 */ /* 0x000fca00000f141d */
[----:B------:R1:W-:Y:S04]  /*57e0*/  STG.E desc[UR4][R28.64], R31 ;  /* 0x0000001f1c007986 */ /* 0x0003e8000c101904 */
.L_x_28692:
[----:B------:R-:W-:Y:S05]  /*57f0*/  BSYNC.RECONVERGENT B0 ;  /* 0x0000000000007941 */ /* 0x000fea0003800200 */
.L_x_28691:
[----:B-1----:R-:W-:Y:S01]  /*5800*/  FADD R31, R101, R90 ;  /* 0x0000005a651f7221 */ /* 0x002fe20000000000 */
[----:B------:R-:W-:Y:S02]  /*5810*/  HADD2.F32 R37, -RZ, R76.H0_H0 ;  /* 0x2000004cff257230 */ /* 0x000fe40000004100 */
[----:B------:R-:W-:Y:S01]  /*5820*/  FADD R30, R44, R27 ;  /* 0x0000001b2c1e7221 */ /* 0x000fe20000000000 */
[----:B------:R-:W-:Y:S01]  /*5830*/  HADD2.F32 R90, -RZ, R78.H0_H0 ;  /* 0x2000004eff5a7230 */ /* 0x000fe20000004100 */
[----:B------:R-:W-:Y:S01]  /*5840*/  FMNMX3 R106, |R91|, R106, |R86|, !PT ;  /* 0x0000006a5b6a7276 */ /* 0x000fe20007800656 */
[----:B------:R-:W-:Y:S02]  /*5850*/  HADD2.F32 R98, -RZ, R74.H0_H0 ;  /* 0x2000004aff627230 */ /* 0x000fe40000004100 */
[-C--:B------:R-:W-:Y:S01]  /*5860*/  FMUL R29, R37, R9.reuse ;  /* 0x00000009251d7220 */ /* 0x080fe20000400000 */
[----:B---3--:R-:W-:Y:S01]  /*5870*/  FADD R43, RZ, R124 ;  /* 0x0000007cff2b7221 */ /* 0x008fe20000000000 */
[-C--:B------:R-:W-:Y:S01]  /*5880*/  FMUL R28, R90, R9.reuse ;  /* 0x000000095a1c7220 */ /* 0x080fe20000400000 */
[----:B------:R-:W-:Y:S01]  /*5890*/  FMNMX3 R101, |R101|, R106, |R44|, !PT ;  /* 0x0000006a65657276 */ /* 0x000fe2000780062c */
[----:B------:R-:W-:Y:S01]  /*58a0*/  FMUL R27, R98, R9 ;  /* 0x00000009621b7220 */ /* 0x000fe20000400000 */
[----:B------:R-:W-:Y:S01]  /*58b0*/  F2FP.SATFINITE.E4M3.F32.PACK_AB_MERGE_C R29, RZ, R29, RZ ;  /* 0x0000001dff1d723e */ /* 0x000fe200048070ff */
[----:B--2---:R-:W-:Y:S01]  /*58c0*/  FADD R44, RZ, R123 ;  /* 0x0000007bff2c7221 */ /* 0x004fe20000000000 */
[----:B------:R-:W-:Y:S01]  /*58d0*/  F2FP.SATFINITE.E4M3.F32.PACK_AB_MERGE_C R28, RZ, R28, RZ ;  /* 0x0000001cff1c723e */ /* 0x000fe200048070ff */
[----:B------:R-:W-:Y:S01]  /*58e0*/  FADD R122, RZ, R122 ;  /* 0x0000007aff7a7221 */ /* 0x000fe20000000000 */
[----:B------:R-:W-:Y:S01]  /*58f0*/  F2FP.SATFINITE.E4M3.F32.PACK_AB_MERGE_C R27, RZ, R27, RZ ;  /* 0x0000001bff1b723e */ /* 0x000fe200048070ff */
[----:B------:R-:W-:Y:S01]  /*5900*/  IMAD.U32 R100, R29, 0x10000, RZ ;  /* 0x000100001d647824 */ /* 0x000fe200078e00ff */
[----:B------:R-:W-:Y:S01]  /*5910*/  LOP3.LUT R102, R28, 0xff, RZ, 0xc0, !PT ;  /* 0x000000ff1c667812 */ /* 0x000fe200078ec0ff */
[----:B------:R-:W-:Y:S01]  /*5920*/  BSSY.RECONVERGENT B0, `(.L_x_28693) ;  /* 0x0000018000007945 */ /* 0x000fe20003800200 */
[----:B0-----:R-:W-:Y:S01]  /*5930*/  FADD R108, R108, R43 ;  /* 0x0000002b6c6c7221 */ /* 0x001fe20000000000 */
[----:B------:R-:W-:Y:S01]  /*5940*/  FADD R107, R99, R44 ;  /* 0x0000002c636b7221 */ /* 0x000fe20000000000 */
[----:B------:R-:W-:Y:S01]  /*5950*/  LOP3.LUT R100, R100, 0xff0000, RZ, 0xc0, !PT ;  /* 0x00ff000064647812 */ /* 0x000fe200078ec0ff */
[----:B------:R-:W-:-:S02]  /*5960*/  IMAD R103, R27, 0x100, R102 ;  /* 0x000001001b677824 */ /* 0x000fc400078e0266 */
[----:B----4-:R-:W-:Y:S01]  /*5970*/  FADD R111, R111, R122 ;  /* 0x0000007a6f6f7221 */ /* 0x010fe20000000000 */
[----:B------:R-:W-:Y:S02]  /*5980*/  SHF.R.U32.HI R43, RZ, 0x10, R39 ;  /* 0x00000010ff2b7819 */ /* 0x000fe40000011627 */
        /* <DEDUP_REMOVED lines=17> */
.L_x_28694:
[----:B------:R-:W-:Y:S05]  /*5aa0*/  BSYNC.RECONVERGENT B0 ;  /* 0x0000000000007941 */ /* 0x000fea0003800200 */
.L_x_28693:
[--C-:B0-----:R-:W-:Y:S01]  /*5ab0*/  SHF.R.U64 R32, R78, 0x10, R79.reuse ;  /* 0x000000104e207819 */ /* 0x101fe2000000124f */
[----:B------:R-:W-:Y:S01]  /*5ac0*/  HADD2.F32 R93, -RZ, R39.H0_H0 ;  /* 0x20000027ff5d7230 */ /* 0x000fe20000004100 */
[----:B------:R-:W-:Y:S01]  /*5ad0*/  SHF.R.U32.HI R33, RZ, 0x10, R79 ;  /* 0x00000010ff217819 */ /* 0x000fe2000001164f */
[----:B------:R-:W-:Y:S02]  /*5ae0*/  HADD2.F32 R78, -RZ, R43.H0_H0 ;  /* 0x2000002bff4e7230 */ /* 0x000fe40000004100 */
[C---:B------:R-:W-:Y:S01]  /*5af0*/  FADD R95, R42.reuse, R95 ;  /* 0x0000005f2a5f7221 */ /* 0x040fe20000000000 */
[----:B------:R-:W-:Y:S02]  /*5b00*/  HADD2.F32 R43, -RZ, R79.H0_H0 ;  /* 0x2000004fff2b7230 */ /* 0x000fe40000004100 */
[----:B------:R-:W-:Y:S01]  /*5b10*/  FADD R39, RZ, R90 ;  /* 0x0000005aff277221 */ /* 0x000fe20000000000 */
[----:B------:R-:W-:Y:S01]  /*5b20*/  HADD2.F32 R79, -RZ, R32.H0_H0 ;  /* 0x20000020ff4f7230 */ /* 0x000fe20000004100 */
[----:B------:R-:W-:Y:S01]  /*5b30*/  FMNMX3 R101, |R93|, R101, |R78|, !PT ;  /* 0x000000655d657276 */ /* 0x000fe2000780064e */
[----:B------:R-:W-:Y:S01]  /*5b40*/  FMUL R32, R42, R9 ;  /* 0x000000092a207220 */ /* 0x000fe20000400000 */
[----:B------:R-:W-:Y:S01]  /*5b50*/  FADD R100, R38, R95 ;  /* 0x0000005f26647221 */ /* 0x000fe20000000000 */
[----:B-----5:R-:W-:-:S02]  /*5b60*/  HADD2.F32 R97, -RZ, R18.H0_H0 ;  /* 0x20000012ff617230 */ /* 0x020fc40000004100 */
[----:B------:R-:W-:Y:S01]  /*5b70*/  FMUL R95, R38, R9 ;  /* 0x00000009265f7220 */ /* 0x000fe20000400000 */
[----:B------:R-:W-:Y:S01]  /*5b80*/  FMNMX3 R38, |R90|, R101, |R79|, !PT ;  /* 0x000000655a267276 */ /* 0x000fe2000780064f */
[----:B------:R-:W-:Y:S01]  /*5b90*/  HADD2.F32 R42, -RZ, R33.H0_H0 ;  /* 0x20000021ff2a7230 */ /* 0x000fe20000004100 */
[----:B------:R-:W-:Y:S01]  /*5ba0*/  F2FP.SATFINITE.E4M3.F32.PACK_AB_MERGE_C R90, RZ, R32, RZ ;  /* 0x00000020ff5a723e */ /* 0x000fe200048070ff */
[----:B------:R-:W-:Y:S01]  /*5bb0*/  FMUL R32, R97, R9 ;  /* 0x0000000961207220 */ /* 0x000fe20000400000 */
[----:B------:R-:W-:Y:S01]  /*5bc0*/  FMNMX R33, |R43|, R38, !PT ;  /* 0x000000262b217209 */ /* 0x000fe20007800200 */
[----:B------:R-:W-:Y:S01]  /*5bd0*/  FADD R38, R98, R39 ;  /* 0x0000002762267221 */ /* 0x000fe20000000000 */
[----:B------:R-:W-:Y:S01]  /*5be0*/  F2FP.SATFINITE.E4M3.F32.PACK_AB_MERGE_C R95, RZ, R95, RZ ;  /* 0x0000005fff5f723e */ /* 0x000fe200048070ff */
[----:B------:R-:W-:Y:S01]  /*5bf0*/  HADD2.F32 R101, -RZ, R75.H0_H0 ;  /* 0x2000004bff657230 */ /* 0x000fe20000004100 */
[----:B------:R-:W-:Y:S01]  /*5c00*/  FMNMX3 R39, |R42|, R33, |R98|, !PT ;  /* 0x000000212a277276 */ /* 0x000fe20007800662 */
[----:B------:R-:W-:Y:S01]  /*5c10*/  BSSY.RECONVERGENT B0, `(.L_x_28695) ;  /* 0x0000022000007945 */ /* 0x000fe20003800200 */
[----:B------:R-:W-:Y:S01]  /*5c20*/  F2FP.SATFINITE.E4M3.F32.PACK_AB_MERGE_C R32, RZ, R32, RZ ;  /* 0x00000020ff20723e */ /* 0x000fe200048070ff */
[----:B------:R-:W-:Y:S01]  /*5c30*/  FADD R99, R37, R38 ;  /* 0x0000002625637221 */ /* 0x000fe20000000000 */
[----:B------:R-:W-:-:S02]  /*5c40*/  SHF.R.U64 R98, R74, 0x10, R75 ;  /* 0x000000104a627819 */ /* 0x000fc4000000124b */
[----:B------:R-:W-:Y:S02]  /*5c50*/  SHF.R.U32.HI R102, RZ, 0x10, R75 ;  /* 0x00000010ff667819 */ /* 0x000fe4000001164b */
[----:B------:R-:W-:Y:S01]  /*5c60*/  LOP3.LUT R75, R32, 0xffff, RZ, 0xc0, !PT ;  /* 0x0000ffff204b7812 */ /* 0x000fe200078ec0ff */
[----:B------:R-:W-:Y:S01]  /*5c70*/  HADD2.F32 R98, -RZ, R98.H0_H0 ;  /* 0x20000062ff627230 */ /* 0x000fe20000004100 */
[----:B------:R-:W-:Y:S01]  /*5c80*/  LOP3.LUT R33, R90, 0xff, RZ, 0xc0, !PT ;  /* 0x000000ff5a217812 */ /* 0x000fe200078ec0ff */
[----:B------:R-:W-:Y:S01]  /*5c90*/  HADD2.F32 R102, -RZ, R102.H0_H0 ;  /* 0x20000066ff667230 */ /* 0x000fe20000004100 */
[----:B------:R-:W-:Y:S01]  /*5ca0*/  PRMT R74, R95, 0x7104, RZ ;  /* 0x000071045f4a7816 */ /* 0x000fe200000000ff */
[----:B------:R-:W-:Y:S01]  /*5cb0*/  IMAD.SHL.U32 R75, R75, 0x1000000, RZ ;  /* 0x010000004b4b7824 */ /* 0x000fe200078e00ff */
[----:B------:R-:W-:Y:S02]  /*5cc0*/  FMNMX3 R39, |R98|, R39, |R101|, !PT ;  /* 0x0000002762277276 */ /* 0x000fe40007800665 */
[----:B------:R-:W-:Y:S01]  /*5cd0*/  LOP3.LUT R74, R33, 0xff00, R74, 0xf8, !PT ;  /* 0x0000ff00214a7812 */ /* 0x000fe200078ef84a */
[----:B------:R-:W-:Y:S01]  /*5ce0*/  FADD R33, RZ, R125 ;  /* 0x0000007dff217221 */ /* 0x000fe20000000000 */
[----:B------:R-:W-:-:S02]  /*5cf0*/  LOP3.LUT R44, R44, 0xff000000, R75, 0xf8, !PT ;  /* 0xff0000002c2c7812 */ /* 0x000fc400078ef84b */
[----:B------:R-:W-:Y:S01]  /*5d00*/  FMNMX3 R75, |R102|, R39, |R37|, !PT ;  /* 0x00000027664b7276 */ /* 0x000fe20007800625 */
[----:B------:R-:W-:Y:S01]  /*5d10*/  FADD R33, R36, R33 ;  /* 0x0000002124217221 */ /* 0x000fe20000000000 */
[----:B------:R-:W-:Y:S06]  /*5d20*/  @P1 BRA `(.L_x_28696) ;  /* 0x0000000000401947 */ /* 0x000fec0003800000 */
[----:B------:R-:W-:Y:S01]  /*5d30*/  IADD3 R36, PT, PT, R34, 0x1e, -R118 ;  /* 0x0000001e22247810 */ /* 0x000fe20007ffe876 */
[----:B------:R-:W-:Y:S01]  /*5d40*/  IMAD.U32 R88, R88, 0x10000, RZ ;  /* 0x0001000058587824 */ /* 0x000fe200078e00ff */
[----:B------:R-:W-:Y:S01]  /*5d50*/  LOP3.LUT R94, R94, 0xffff, RZ, 0xc0, !PT ;  /* 0x0000ffff5e5e7812 */ /* 0x000fe200078ec0ff */
[----:B------:R-:W-:Y:S01]  /*5d60*/  IMAD.SHL.U32 R96, R96, 0x100, RZ ;  /* 0x0000010060607824 */ /* 0x000fe200078e00ff */
[----:B------:R-:W-:-:S04]  /*5d70*/  LOP3.LUT R37, R36, 0x1f, RZ, 0xc0, !PT ;  /* 0x0000001f24257812 */ /* 0x000fc800078ec0ff */
        /* <DEDUP_REMOVED lines=11> */
.L_x_28696:
[----:B------:R-:W-:Y:S05]  /*5e30*/  BSYNC.RECONVERGENT B0 ;  /* 0x0000000000007941 */ /* 0x000fea0003800200 */
.L_x_28695:
        /* <DEDUP_REMOVED lines=13> */
[----:B------:R-:W-:-:S03]  /*5f10*/  IMAD.WIDE.U32 R36, R0, 0x3, R36 ;  /* 0x0000000300247825 */ /* 0x000fc600078e0024 */
[----:B------:R-:W-:Y:S01]  /*5f20*/  LOP3.LUT R35, R84, 0xff, R35, 0xf8, !PT ;  /* 0x000000ff54237812 */ /* 0x000fe200078ef823 */
[----:B------:R-:W-:Y:S01]  /*5f30*/  IMAD.IADD R37, R39, 0x1, R37 ;  /* 0x0000000127257824 */ /* 0x000fe200078e0225 */
[----:B------:R-:W-:-:S04]  /*5f40*/  LEA R38, P0, R36, R10, 0x2 ;  /* 0x0000000a24267211 */ /* 0x000fc800078010ff */
[----:B------:R-:W-:-:S05]  /*5f50*/  LEA.HI.X R39, R36, R12, R37, 0x2, P0 ;  /* 0x0000000c24277211 */ /* 0x000fca00000f1425 */
[----:B------:R1:W-:Y:S04]  /*5f60*/  STG.E desc[UR4][R38.64], R35 ;  /* 0x0000002326007986 */ /* 0x0003e8000c101904 */
.L_x_28698:
[----:B------:R-:W-:Y:S05]  /*5f70*/  BSYNC.RECONVERGENT B0 ;  /* 0x0000000000007941 */ /* 0x000fea0003800200 */
.L_x_28697:
[----:B------:R-:W-:Y:S01]  /*5f80*/  SHF.R.U32.HI R88, RZ, 0x10, R77 ;  /* 0x00000010ff587819 */ /* 0x000fe2000001164d */
[----:B0-----:R-:W-:Y:S01]  /*5f90*/  FADD R36, RZ, R43 ;  /* 0x0000002bff247221 */ /* 0x001fe20000000000 */
[-C--:B------:R-:W-:Y:S01]  /*5fa0*/  FMUL R43, R43, R9.reuse ;  /* 0x000000092b2b7220 */ /* 0x080fe20000400000 */
[----:B------:R-:W-:Y:S01]  /*5fb0*/  FADD R49, RZ, R42 ;  /* 0x0000002aff317221 */ /* 0x000fe20000000000 */
[----:B------:R-:W-:Y:S02]  /*5fc0*/  HADD2.F32 R94, -RZ, R77.H0_H0 ;  /* 0x2000004dff5e7230 */ /* 0x000fe40000004100 */
[----:B------:R-:W-:Y:S01]  /*5fd0*/  FADD R67, R101, R36 ;  /* 0x0000002465437221 */ /* 0x000fe20000000000 */
[----:B------:R-:W-:Y:S02]  /*5fe0*/  HADD2.F32 R88, -RZ, R88.H0_H0 ;  /* 0x20000058ff587230 */ /* 0x000fe40000004100 */
[----:B------:R-:W-:Y:S01]  /*5ff0*/  FMUL R42, R42, R9 ;  /* 0x000000092a2a7220 */ /* 0x000fe20000400000 */
[----:B------:R-:W-:-:S02]  /*6000*/  HADD2.F32 R84, -RZ, R19.H0_H0 ;  /* 0x20000013ff547230 */ /* 0x000fc40000004100 */
[----:B-1----:R-:W-:Y:S01]  /*6010*/  FMUL R39, R101, R9 ;  /* 0x0000000965277220 */ /* 0x002fe20000400000 */
[----:B------:R-:W-:Y:S01]  /*6020*/  F2FP.SATFINITE.E4M3.F32.PACK_AB_MERGE_C R43, RZ, R43, RZ ;  /* 0x0000002bff2b723e */ /* 0x000fe200048070ff */
[-C--:B------:R-:W-:Y:S01]  /*6030*/  FMUL R36, R88, R9.reuse ;  /* 0x0000000958247220 */ /* 0x080fe20000400000 */
[-C--:B------:R-:W-:Y:S01]  /*6040*/  FMUL R35, R102, R9.reuse ;  /* 0x0000000966237220 */ /* 0x080fe20000400000 */
[-C--:B------:R-:W-:Y:S01]  /*6050*/  FMUL R38, R94, R9.reuse ;  /* 0x000000095e267220 */ /* 0x080fe20000400000 */
[----:B------:R-:W-:Y:S01]  /*6060*/  F2FP.SATFINITE.E4M3.F32.PACK_AB_MERGE_C R42, RZ, R42, RZ ;  /* 0x0000002aff2a723e */ /* 0x000fe200048070ff */
[----:B------:R-:W-:Y:S01]  /*6070*/  FMUL R37, R84, R9 ;  /* 0x0000000954257220 */ /* 0x000fe20000400000 */
[----:B------:R-:W-:Y:S01]  /*6080*/  F2FP.SATFINITE.E4M3.F32.PACK_AB_MERGE_C R36, RZ, R36, RZ ;  /* 0x00000024ff24723e */ /* 0x000fe200048070ff */
[----:B------:R-:W-:Y:S01]  /*6090*/  FADD R49, R102, R49 ;  /* 0x0000003166317221 */ /* 0x000fe20000000000 */
[----:B------:R-:W-:Y:S01]  /*60a0*/  F2FP.SATFINITE.E4M3.F32.PACK_AB_MERGE_C R39, RZ, R39, RZ ;  /* 0x00000027ff27723e */ /* 0x000fe200048070ff */
[----:B------:R-:W-:Y:S01]  /*60b0*/  FMUL R110, R86, R9 ;  /* 0x00000009566e7220 */ /* 0x000fe20000400000 */
[----:B------:R-:W-:Y:S01]  /*60c0*/  LOP3.LUT R96, R43, 0xff, RZ, 0xc0, !PT ;  /* 0x000000ff2b607812 */ /* 0x000fe200078ec0ff */
[----:B------:R-:W-:Y:S01]  /*60d0*/  IMAD.U32 R89, R36, 0x10000, RZ ;  /* 0x0001000024597824 */ /* 0x000fe200078e00ff */
[----:B------:R-:W-:Y:S01]  /*60e0*/  F2FP.SATFINITE.E4M3.F32.PACK_AB_MERGE_C R35, RZ, R35, RZ ;  /* 0x00000023ff23723e */ /* 0x000fe200048070ff */
[----:B------:R-:W-:Y:S01]  /*60f0*/  FADD R106, R91, R100 ;  /* 0x000000645b6a7221 */ /* 0x000fe20000000000 */
[----:B------:R-:W-:Y:S01]  /*6100*/  LOP3.LUT R102, R42, 0xff, RZ, 0xc0, !PT ;  /* 0x000000ff2a667812 */ /* 0x000fe200078ec0ff */
[----:B------:R-:W-:Y:S01]  /*6110*/  IMAD R96, R39, 0x100, R96 ;  /* 0x0000010027607824 */ /* 0x000fe200078e0260 */
[----:B------:R-:W-:Y:S01]  /*6120*/  F2FP.SATFINITE.E4M3.F32.PACK_AB_MERGE_C R38, RZ, R38, RZ ;  /* 0x00000026ff26723e */ /* 0x000fe200048070ff */
[----:B------:R-:W-:Y:S01]  /*6130*/  FADD R99, R97, R99 ;  /* 0x0000006361637221 */ /* 0x000fe20000000000 */
[----:B------:R-:W-:Y:S01]  /*6140*/  F2FP.SATFINITE.E4M3.F32.PACK_AB_MERGE_C R37, RZ, R37, RZ ;  /* 0x00000025ff25723e */ /* 0x000fe200048070ff */
[----:B------:R-:W-:Y:S01]  /*6150*/  IMAD R102, R35, 0x100, R102 ;  /* 0x0000010023667824 */ /* 0x000fe200078e0266 */
[----:B------:R-:W-:Y:S01]  /*6160*/  SHF.R.U64 R76, R76, 0x10, R77 ;  /* 0x000000104c4c7819 */ /* 0x000fe2000000124d */
[----:B------:R-:W-:Y:S01]  /*6170*/  IMAD.U32 R77, R38, 0x10000, RZ ;  /* 0x00010000264d7824 */ /* 0x000fe200078e00ff */
[----:B------:R-:W-:Y:S01]  /*6180*/  LOP3.LUT R89, R89, 0xff0000, RZ, 0xc0, !PT ;  /* 0x00ff000059597812 */ /* 0x000fe200078ec0ff */
[----:B------:R-:W-:Y:S01]  /*6190*/  BSSY.RECONVERGENT B0, `(.L_x_28699) ;  /* 0x0000062000007945 */ /* 0x000fe20003800200 */
[----:B------:R-:W-:-:S02]  /*61a0*/  LOP3.LUT R103, R37, 0xffff, RZ, 0xc0, !PT ;  /* 0x0000ffff25677812 */ /* 0x000fc400078ec0ff */
[----:B------:R-:W-:Y:S02]  /*61b0*/  LOP3.LUT R96, R96, 0xffff, RZ, 0xc0, !PT ;  /* 0x0000ffff60607812 */ /* 0x000fe400078ec0ff */
[----:B------:R-:W-:Y:S01]  /*61c0*/  LOP3.LUT R101, R89, 0xffff, R102, 0xf8, !PT ;  /* 0x0000ffff59657812 */ /* 0x000fe200078ef866 */
[----:B------:R-:W-:Y:S01]  /*61d0*/  IMAD.SHL.U32 R89, R103, 0x1000000, RZ ;  /* 0x0100000067597824 */ /* 0x000fe200078e00ff */
[----:B------:R-:W-:Y:S01]  /*61e0*/  LOP3.LUT R96, R96, 0xff0000, R77, 0xf8, !PT ;  /* 0x00ff000060607812 */ /* 0x000fe200078ef84d */
[----:B------:R-:W-:Y:S01]  /*61f0*/  HADD2.F32 R102, -RZ, R76.H0_H0 ;  /* 0x2000004cff667230 */ /* 0x000fe20000004100 */
[--C-:B------:R-:W-:Y:S02]  /*6200*/  SHF.R.U64 R77, R18, 0x10, R19.reuse ;  /* 0x00000010124d7819 */ /* 0x100fe40000001213 */
[----:B------:R-:W-:Y:S01]  /*6210*/  SHF.R.U32.HI R18, RZ, 0x10, R19 ;  /* 0x00000010ff127819 */ /* 0x000fe20000011613 */
[----:B------:R-:W-:Y:S01]  /*6220*/  FADD R19, R94, R67 ;  /* 0x000000435e137221 */ /* 0x000fe20000000000 */
[----:B------:R-:W-:Y:S01]  /*6230*/  LOP3.LUT R76, R96, 0xff000000, R89, 0xf8, !PT ;  /* 0xff000000604c7812 */ /* 0x000fe200078ef859 */
[----:B------:R-:W-:Y:S01]  /*6240*/  FADD R96, R85, R83 ;  /* 0x0000005355607221 */ /* 0x000fe20000000000 */
[----:B------:R-:W-:Y:S01]  /*6250*/  FMNMX3 R89, |R102|, R75, |R94|, !PT ;  /* 0x0000004b66597276 */ /* 0x000fe2000780065e */
[----:B------:R-:W-:-:S02]  /*6260*/  HADD2.F32 R94, -RZ, R18.H0_H0 ;  /* 0x20000012ff5e7230 */ /* 0x000fc40000004100 */
[-C--:B------:R-:W-:Y:S01]  /*6270*/  FMUL R83, R85, R9.reuse ;  /* 0x0000000955537220 */ /* 0x080fe20000400000 */
[C---:B------:R-:W-:Y:S01]  /*6280*/  FADD R85, R87.reuse, R96 ;  /* 0x0000006057557221 */ /* 0x040fe20000000000 */
[-C--:B------:R-:W-:Y:S01]  /*6290*/  FMUL R96, R87, R9.reuse ;  /* 0x0000000957607220 */ /* 0x080fe20000400000 */
[-C--:B------:R-:W-:Y:S01]  /*62a0*/  FMUL R75, R91, R9.reuse ;  /* 0x000000095b4b7220 */ /* 0x080fe20000400000 */
[----:B------:R-:W-:Y:S01]  /*62b0*/  FMUL R18, R94, R9 ;  /* 0x000000095e127220 */ /* 0x000fe20000400000 */
[----:B------:R-:W-:Y:S01]  /*62c0*/  F2FP.SATFINITE.E4M3.F32.PACK_AB_MERGE_C R83, RZ, R83, RZ ;  /* 0x00000053ff53723e */ /* 0x000fe200048070ff */
[----:B------:R-:W-:Y:S01]  /*62d0*/  FADD R85, R86, R85 ;  /* 0x0000005556557221 */ /* 0x000fe20000000000 */
[----:B------:R-:W-:Y:S02]  /*62e0*/  F2FP.SATFINITE.E4M3.F32.PACK_AB_MERGE_C R96, RZ, R96, RZ ;  /* 0x00000060ff60723e */ /* 0x000fe400048070ff */
[----:B------:R-:W-:Y:S02]  /*62f0*/  F2FP.SATFINITE.E4M3.F32.PACK_AB_MERGE_C R18, RZ, R18, RZ ;  /* 0x00000012ff12723e */ /* 0x000fe400048070ff */
[----:B------:R-:W-:-:S02]  /*6300*/  LOP3.LUT R86, R83, 0xff, RZ, 0xc0, !PT ;  /* 0x000000ff53567812 */ /* 0x000fc400078ec0ff */
[----:B------:R-:W-:Y:S02]  /*6310*/  PRMT R67, R96, 0x7104, RZ ;  /* 0x0000710460437816 */ /* 0x000fe400000000ff */
[----:B------:R-:W-:Y:S02]  /*6320*/  F2FP.SATFINITE.E4M3.F32.PACK_AB_MERGE_C R75, RZ, R75, RZ ;  /* 0x0000004bff4b723e */ /* 0x000fe400048070ff */
[----:B------:R-:W-:Y:S02]  /*6330*/  LOP3.LUT R91, R18, 0xffff, RZ, 0xc0, !PT ;  /* 0x0000ffff125b7812 */ /* 0x000fe400078ec0ff */
[----:B------:R-:W-:Y:S01]  /*6340*/  LOP3.LUT R87, R86, 0xff00, R67, 0xf8, !PT ;  /* 0x0000ff0056577812 */ /* 0x000fe200078ef843 */
[----:B------:R-:W-:Y:S01]  /*6350*/  IMAD.U32 R67, R75, 0x10000, RZ ;  /* 0x000100004b437824 */ /* 0x000fe200078e00ff */
[----:B------:R-:W-:Y:S01]  /*6360*/  FMNMX3 R89, |R88|, R89, |R97|, !PT ;  /* 0x0000005958597276 */ /* 0x000fe20007800661 */
[----:B------:R-:W-:Y:S02]  /*6370*/  IMAD.SHL.U32 R86, R91, 0x1000000, RZ ;  /* 0x010000005b567824 */ /* 0x000fe400078e00ff */
[----:B------:R-:W-:Y:S01]  /*6380*/  FADD R97, RZ, R79 ;  /* 0x0000004fff617221 */ /* 0x000fe20000000000 */
[----:B------:R-:W-:Y:S01]  /*6390*/  F2FP.SATFINITE.E4M3.F32.PACK_AB_MERGE_C R110, RZ, R110, RZ ;  /* 0x0000006eff6e723e */ /* 0x000fe200048070ff */
[----:B------:R-:W-:Y:S01]  /*63a0*/  FADD R91, R84, R19 ;  /* 0x00000013545b7221 */ /* 0x000fe20000000000 */
[----:B------:R-:W-:Y:S01]  /*63b0*/  LOP3.LUT R67, R74, 0xff0000, R67, 0xf8, !PT ;  /* 0x00ff00004a437812 */ /* 0x000fe200078ef843 */
[----:B------:R-:W-:Y:S01]  /*63c0*/  FADD R97, R98, R97 ;  /* 0x0000006162617221 */ /* 0x000fe20000000000 */
[----:B------:R-:W-:Y:S01]  /*63d0*/  LOP3.LUT R74, R101, 0xff000000, R86, 0xf8, !PT ;  /* 0xff000000654a7812 */ /* 0x000fe200078ef856 */
[----:B------:R-:W-:Y:S01]  /*63e0*/  FADD R101, R88, R49 ;  /* 0x0000003158657221 */ /* 0x000fe20000000000 */
[----:B------:R-:W-:-:S02]  /*63f0*/  HADD2.F32 R49, -RZ, R77.H0_H0 ;  /* 0x2000004dff317230 */ /* 0x000fc40000004100 */
[-C--:B------:R-:W-:Y:S01]  /*6400*/  FMUL R98, R98, R9.reuse ;  /* 0x0000000962627220 */ /* 0x080fe20000400000 */
[----:B------:R-:W-:Y:S02]  /*6410*/  IMAD.U32 R100, R110, 0x10000, RZ ;  /* 0x000100006e647824 */ /* 0x000fe400078e00ff */
[----:B------:R-:W-:Y:S01]  /*6420*/  FADD R86, R78, R85 ;  /* 0x000000554e567221 */ /* 0x000fe20000000000 */
[----:B------:R-:W-:Y:S01]  /*6430*/  FMUL R85, R79, R9 ;  /* 0x000000094f557220 */ /* 0x000fe20000400000 */
[----:B------:R-:W-:Y:S01]  /*6440*/  FMNMX3 R103, |R49|, R89, |R84|, !PT ;  /* 0x0000005931677276 */ /* 0x000fe20007800654 */
[CC--:B------:R-:W-:Y:S01]  /*6450*/  FMUL R19, R102.reuse, R9.reuse ;  /* 0x0000000966137220 */ /* 0x0c0fe20000400000 */
[----:B------:R-:W-:Y:S01]  /*6460*/  F2FP.SATFINITE.E4M3.F32.PACK_AB_MERGE_C R84, RZ, R98, RZ ;  /* 0x00000062ff54723e */ /* 0x000fe200048070ff */
[----:B------:R-:W-:Y:S01]  /*6470*/  FADD R88, R102, R97 ;  /* 0x0000006166587221 */ /* 0x000fe20000000000 */
[----:B------:R-:W-:Y:S01]  /*6480*/  LOP3.LUT R100, R87, 0xff0000, R100, 0xf8, !PT ;  /* 0x00ff000057647812 */ /* 0x000fe200078ef864 */
[C---:B------:R-:W-:Y:S01]  /*6490*/  FADD R87, R93.reuse, R106 ;  /* 0x0000006a5d577221 */ /* 0x040fe20000000000 */
[----:B------:R-:W-:Y:S01]  /*64a0*/  FMUL R93, R93, R9 ;  /* 0x000000095d5d7220 */ /* 0x000fe20000400000 */
[----:B------:R-:W-:Y:S01]  /*64b0*/  IMAD.SHL.U32 R84, R84, 0x100, RZ ;  /* 0x0000010054547824 */ /* 0x000fe200078e00ff */
[----:B------:R-:W-:Y:S01]  /*64c0*/  F2FP.SATFINITE.E4M3.F32.PACK_AB_MERGE_C R85, RZ, R85, RZ ;  /* 0x00000055ff55723e */ /* 0x000fe200048070ff */
[CC--:B------:R-:W-:Y:S01]  /*64d0*/  FMUL R79, R49.reuse, R9.reuse ;  /* 0x00000009314f7220 */ /* 0x0c0fe20000400000 */
[----:B------:R-:W-:Y:S01]  /*64e0*/  FMUL R78, R78, R9 ;  /* 0x000000094e4e7220 */ /* 0x000fe20000400000 */
[----:B------:R-:W-:Y:S01]  /*64f0*/  F2FP.SATFINITE.E4M3.F32.PACK_AB_MERGE_C R89, RZ, R93, RZ ;  /* 0x0000005dff59723e */ /* 0x000fe200048070ff */
[----:B------:R-:W-:Y:S01]  /*6500*/  FADD R93, R49, R88 ;  /* 0x00000058315d7221 */ /* 0x000fe20000000000 */
[----:B------:R-:W-:Y:S01]  /*6510*/  F2FP.SATFINITE.E4M3.F32.PACK_AB_MERGE_C R19, RZ, R19, RZ ;  /* 0x00000013ff13723e */ /* 0x000fe200048070ff */
[----:B------:R-:W-:Y:S01]  /*6520*/  HADD2.F32 R102, -RZ, R46.H0_H0 ;  /* 0x2000002eff667230 */ /* 0x000fe20000004100 */
[----:B------:R-:W-:-:S02]  /*6530*/  LOP3.LUT R49, R84, 0xff, R85, 0xf8, !PT ;  /* 0x000000ff54317812 */ /* 0x000fc400078ef855 */
[----:B------:R-:W-:Y:S01]  /*6540*/  F2FP.SATFINITE.E4M3.F32.PACK_AB_MERGE_C R79, RZ, R79, RZ ;  /* 0x0000004fff4f723e */ /* 0x000fe200048070ff */
[----:B------:R-:W-:Y:S01]  /*6550*/  IMAD.U32 R97, R19, 0x10000, RZ ;  /* 0x0001000013617824 */ /* 0x000fe200078e00ff */
[----:B------:R-:W-:Y:S01]  /*6560*/  LOP3.LUT R89, R89, 0xffff, RZ, 0xc0, !PT ;  /* 0x0000ffff59597812 */ /* 0x000fe200078ec0ff */
[----:B------:R-:W-:Y:S01]  /*6570*/  FADD R99, R102, R99 ;  /* 0x0000006366637221 */ /* 0x000fe20000000000 */
[----:B------:R-:W-:Y:S02]  /*6580*/  F2FP.SATFINITE.E4M3.F32.PACK_AB_MERGE_C R78, RZ, R78, RZ ;  /* 0x0000004eff4e723e */ /* 0x000fe400048070ff */
[----:B------:R-:W-:Y:S02]  /*6590*/  LOP3.LUT R98, R49, 0xffff, RZ, 0xc0, !PT ;  /* 0x0000ffff31627812 */ /* 0x000fe400078ec0ff */
[----:B------:R-:W-:Y:S02]  /*65a0*/  LOP3.LUT R49, R79, 0xffff, RZ, 0xc0, !PT ;  /* 0x0000ffff4f317812 */ /* 0x000fe400078ec0ff */
[----:B------:R-:W-:Y:S01]  /*65b0*/  LOP3.LUT R88, R78, 0xffff, RZ, 0xc0, !PT ;  /* 0x0000ffff4e587812 */ /* 0x000fe200078ec0ff */
[----:B------:R-:W-:Y:S01]  /*65c0*/  IMAD.SHL.U32 R78, R89, 0x1000000, RZ ;  /* 0x01000000594e7824 */ /* 0x000fe200078e00ff */
[----:B------:R-:W-:Y:S01]  /*65d0*/  LOP3.LUT R105, R98, 0xff0000, R97, 0xf8, !PT ;  /* 0x00ff000062697812 */ /* 0x000fe200078ef861 */
[----:B------:R-:W-:-:S02]  /*65e0*/  IMAD.SHL.U32 R98, R49, 0x1000000, RZ ;  /* 0x0100000031627824 */ /* 0x000fc400078e00ff */
[----:B------:R-:W-:Y:S01]  /*65f0*/  IMAD.SHL.U32 R97, R88, 0x1000000, RZ ;  /* 0x0100000058617824 */ /* 0x000fe200078e00ff */
[----:B------:R-:W-:Y:S02]  /*6600*/  LOP3.LUT R49, R67, R78, RZ, 0xfc, !PT ;  /* 0x0000004e43317212 */ /* 0x000fe400078efcff */
[----:B------:R-:W-:Y:S01]  /*6610*/  LOP3.LUT R78, R105, 0xff000000, R98, 0xf8, !PT ;  /* 0xff000000694e7812 */ /* 0x000fe200078ef862 */
[----:B------:R-:W-:Y:S01]  /*6620*/  HADD2.F32 R98, -RZ, R40.H0_H0 ;  /* 0x20000028ff627230 */ /* 0x000fe20000004100 */
[----:B------:R-:W-:Y:S01]  /*6630*/  LOP3.LUT R67, R100, R97, RZ, 0xfc, !PT ;  /* 0x0000006164437212 */ /* 0x000fe200078efcff */
[C---:B------:R-:W-:Y:S01]  /*6640*/  FADD R97, R94.reuse, R101 ;  /* 0x000000655e617221 */ /* 0x040fe20000000000 */
[----:B------:R-:W-:Y:S01]  /*6650*/  FMNMX3 R94, |R94|, R103, |R102|, !PT ;  /* 0x000000675e5e7276 */ /* 0x000fe20007800666 */
[-C--:B------:R-:W-:Y:S01]  /*6660*/  FMUL R101, R102, R9.reuse ;  /* 0x0000000966657220 */ /* 0x080fe20000400000 */
[----:B------:R-:W-:Y:S01]  /*6670*/  FMUL R100, R98, R9 ;  /* 0x0000000962647220 */ /* 0x000fe20000400000 */
        /* <DEDUP_REMOVED lines=19> */
.L_x_28700:
[----:B------:R-:W-:Y:S05]  /*67b0*/  BSYNC.RECONVERGENT B0 ;  /* 0x0000000000007941 */ /* 0x000fea0003800200 */
.L_x_28699:
[----:B------:R-:W-:Y:S01]  /*67c0*/  SHF.R.U64 R90, R46, 0x10, R47 ;  /* 0x000000102e5a7819 */ /* 0x000fe2000000122f */
[----:B------:R-:W-:Y:S01]  /*67d0*/  HADD2.F32 R46, -RZ, R47.H0_H0 ;  /* 0x2000002fff2e7230 */ /* 0x000fe20000004100 */
[----:B------:R-:W-:Y:S01]  /*67e0*/  SHF.R.U64 R92, R40, 0x10, R41 ;  /* 0x00000010285c7819 */ /* 0x000fe20000001229 */
[----:B------:R-:W-:Y:S01]  /*67f0*/  HADD2.F32 R40, -RZ, R41.H0_H0 ;  /* 0x20000029ff287230 */ /* 0x000fe20000004100 */
[----:B0-----:R-:W-:Y:S01]  /*6800*/  F2FP.SATFINITE.E4M3.F32.PACK_AB_MERGE_C R83, RZ, R101, RZ ;  /* 0x00000065ff53723e */ /* 0x001fe200048070ff */
[----:B------:R-:W-:Y:S01]  /*6810*/  FADD R109, R98, R99 ;  /* 0x00000063626d7221 */ /* 0x000fe20000000000 */
[----:B------:R-:W-:Y:S01]  /*6820*/  F2FP.SATFINITE.E4M3.F32.PACK_AB_MERGE_C R82, RZ, R100, RZ ;  /* 0x00000064ff52723e */ /* 0x000fe200048070ff */
[----:B------:R-:W-:Y:S01]  /*6830*/  HADD2.F32 R102, -RZ, R92.H0_H0 ;  /* 0x2000005cff667230 */ /* 0x000fe20000004100 */
[----:B------:R-:W-:Y:S01]  /*6840*/  SHF.R.U32.HI R100, RZ, 0x10, R47 ;  /* 0x00000010ff647819 */ /* 0x000fe2000001162f */
[----:B------:R-:W-:Y:S01]  /*6850*/  HADD2.F32 R47, -RZ, R90.H0_H0 ;  /* 0x2000005aff2f7230 */ /* 0x000fe20000004100 */
[----:B------:R-:W-:Y:S01]  /*6860*/  LOP3.LUT R103, R83, 0xff, RZ, 0xc0, !PT ;  /* 0x000000ff53677812 */ /* 0x000fe200078ec0ff */
[----:B------:R-:W-:Y:S01]  /*6870*/  FADD R99, R46, R91 ;  /* 0x0000005b2e637221 */ /* 0x000fe20000000000 */
[----:B------:R-:W-:Y:S01]  /*6880*/  PRMT R90, R82, 0x7104, RZ ;  /* 0x00007104525a7816 */ /* 0x000fe200000000ff */
[----:B------:R-:W-:Y:S01]  /*6890*/  HADD2.F32 R100, -RZ, R100.H0_H0 ;  /* 0x20000064ff647230 */ /* 0x000fe20000004100 */
[----:B------:R-:W-:Y:S01]  /*68a0*/  FMNMX3 R101, |R47|, R94, |R46|, !PT ;  /* 0x0000005e2f657276 */ /* 0x000fe2000780062e */
[-C--:B------:R-:W-:Y:S01]  /*68b0*/  FMUL R46, R46, R9.reuse ;  /* 0x000000092e2e7220 */ /* 0x080fe20000400000 */
[----:B------:R-:W-:Y:S01]  /*68c0*/  LOP3.LUT R94, R103, 0xff00, R90, 0xf8, !PT ;  /* 0x0000ff00675e7812 */ /* 0x000fe200078ef85a */
[-C--:B------:R-:W-:Y:S01]  /*68d0*/  FMUL R92, R40, R9.reuse ;  /* 0x00000009285c7220 */ /* 0x080fe20000400000 */
[C---:B------:R-:W-:Y:S01]  /*68e0*/  FADD R93, R47.reuse, R93 ;  /* 0x0000005d2f5d7221 */ /* 0x040fe20000000000 */
[-C--:B------:R-:W-:Y:S01]  /*68f0*/  FMUL R91, R47, R9.reuse ;  /* 0x000000092f5b7220 */ /* 0x080fe20000400000 */
[----:B------:R-:W-:Y:S01]  /*6900*/  FMUL R90, R102, R9 ;  /* 0x00000009665a7220 */ /* 0x000fe20000400000 */
[----:B------:R-:W-:Y:S01]  /*6910*/  FMNMX3 R101, |R100|, R101, |R98|, !PT ;  /* 0x0000006564657276 */ /* 0x000fe20007800662 */
[----:B------:R-:W-:Y:S01]  /*6920*/  FADD R98, R102, R93 ;  /* 0x0000005d66627221 */ /* 0x000fe20000000000 */
[----:B------:R-:W-:Y:S01]  /*6930*/  F2FP.SATFINITE.E4M3.F32.PACK_AB_MERGE_C R93, RZ, R46, RZ ;  /* 0x0000002eff5d723e */ /* 0x000fe200048070ff */
[----:B------:R-:W-:Y:S01]  /*6940*/  FADD R99, R40, R99 ;  /* 0x0000006328637221 */ /* 0x000fe20000000000 */
[----:B------:R-:W-:Y:S01]  /*6950*/  F2FP.SATFINITE.E4M3.F32.PACK_AB_MERGE_C R92, RZ, R92, RZ ;  /* 0x0000005cff5c723e */ /* 0x000fe200048070ff */
[----:B------:R-:W-:Y:S01]  /*6960*/  BSSY.RECONVERGENT B0, `(.L_x_28701) ;  /* 0x000001d000007945 */ /* 0x000fe20003800200 */
[----:B------:R-:W-:-:S02]  /*6970*/  F2FP.SATFINITE.E4M3.F32.PACK_AB_MERGE_C R91, RZ, R91, RZ ;  /* 0x0000005bff5b723e */ /* 0x000fc400048070ff */
[----:B------:R-:W-:Y:S02]  /*6980*/  F2FP.SATFINITE.E4M3.F32.PACK_AB_MERGE_C R90, RZ, R90, RZ ;  /* 0x0000005aff5a723e */ /* 0x000fe400048070ff */
[----:B------:R-:W-:Y:S02]  /*6990*/  FMNMX3 R101, |R102|, R101, |R40|, !PT ;  /* 0x0000006566657276 */ /* 0x000fe40007800628 */
[----:B------:R-:W-:Y:S02]  /*69a0*/  LOP3.LUT R46, R93, 0xff, RZ, 0xc0, !PT ;  /* 0x000000ff5d2e7812 */ /* 0x000fe400078ec0ff */
[----:B------:R-:W-:Y:S02]  /*69b0*/  PRMT R103, R92, 0x7104, RZ ;  /* 0x000071045c677816 */ /* 0x000fe400000000ff */
[----:B------:R-:W-:Y:S02]  /*69c0*/  LOP3.LUT R40, R91, 0xff, RZ, 0xc0, !PT ;  /* 0x000000ff5b287812 */ /* 0x000fe400078ec0ff */
[----:B------:R-:W-:-:S02]  /*69d0*/  PRMT R105, R90, 0x7104, RZ ;  /* 0x000071045a697816 */ /* 0x000fc400000000ff */
[----:B------:R-:W-:Y:S02]  /*69e0*/  LOP3.LUT R103, R46, 0xff00, R103, 0xf8, !PT ;  /* 0x0000ff002e677812 */ /* 0x000fe400078ef867 */
[----:B------:R-:W-:Y:S02]  /*69f0*/  LOP3.LUT R105, R40, 0xff00, R105, 0xf8, !PT ;  /* 0x0000ff0028697812 */ /* 0x000fe400078ef869 */
[----:B------:R-:W-:Y:S01]  /*6a00*/  SHF.R.U32.HI R102, RZ, 0x10, R41 ;  /* 0x00000010ff667819 */ /* 0x000fe20000011629 */
[----:B------:R-:W-:Y:S06]  /*6a10*/  @P1 BRA `(.L_x_28702) ;  /* 0x0000000000441947 */ /* 0x000fec0003800000 */
[----:B------:R-:W-:Y:S01]  /*6a20*/  IADD3 R40, PT, PT, R34, 0x1e, -R118 ;  /* 0x0000001e22287810 */ /* 0x000fe20007ffe876 */
[----:B------:R-:W-:Y:S01]  /*6a30*/  IMAD.U32 R95, R95, 0x10000, RZ ;  /* 0x000100005f5f7824 */ /* 0x000fe200078e00ff */
[----:B------:R-:W-:Y:S01]  /*6a40*/  LOP3.LUT R96, R96, 0xffff, RZ, 0xc0, !PT ;  /* 0x0000ffff60607812 */ /* 0x000fe200078ec0ff */
[----:B------:R-:W-:Y:S01]  /*6a50*/  IMAD.SHL.U32 R46, R45, 0x100, RZ ;  /* 0x000001002d2e7824 */ /* 0x000fe200078e00ff */
[----:B------:R-:W-:Y:S01]  /*6a60*/  LOP3.LUT R41, R40, 0x1f, RZ, 0xc0, !PT ;  /* 0x0000001f28297812 */ /* 0x000fe200078ec0ff */
[----:B------:R-:W-:Y:S01]  /*6a70*/  IMAD R47, R3, 0x5, RZ ;  /* 0x00000005032f7824 */ /* 0x000fe200078e02ff */
        /* <DEDUP_REMOVED lines=11> */
.L_x_28702:
[----:B------:R-:W-:Y:S05]  /*6b30*/  BSYNC.RECONVERGENT B0 ;  /* 0x0000000000007941 */ /* 0x000fea0003800200 */
.L_x_28701:
[----:B------:R-:W-:Y:S01]  /*6b40*/  HADD2.F32 R41, -RZ, R50.H0_H0 ;  /* 0x20000032ff297230 */ /* 0x000fe20000004100 */
[--C-:B0-----:R-:W-:Y:S01]  /*6b50*/  SHF.R.U64 R46, R50, 0x10, R51.reuse ;  /* 0x00000010322e7819 */ /* 0x101fe20000001233 */
[----:B------:R-:W-:Y:S01]  /*6b60*/  HADD2.F32 R50, -RZ, R51.H0_H0 ;  /* 0x20000033ff327230 */ /* 0x000fe20000004100 */
[----:B------:R-:W-:Y:S01]  /*6b70*/  SHF.R.U32.HI R40, RZ, 0x10, R51 ;  /* 0x00000010ff287819 */ /* 0x000fe20000011633 */
[----:B------:R-:W-:Y:S02]  /*6b80*/  HADD2.F32 R102, -RZ, R102.H0_H0 ;  /* 0x20000066ff667230 */ /* 0x000fe40000004100 */
[----:B------:R-:W-:Y:S01]  /*6b90*/  FADD R51, R100, R97 ;  /* 0x0000006164337221 */ /* 0x000fe20000000000 */
[----:B------:R-:W-:Y:S02]  /*6ba0*/  HADD2.F32 R46, -RZ, R46.H0_H0 ;  /* 0x2000002eff2e7230 */ /* 0x000fe40000004100 */
[C---:B------:R-:W-:Y:S01]  /*6bb0*/  FADD R21, R50.reuse, R99 ;  /* 0x0000006332157221 */ /* 0x040fe20000000000 */
[----:B------:R-:W-:Y:S01]  /*6bc0*/  FMUL R99, R50, R9 ;  /* 0x0000000932637220 */ /* 0x000fe20000400000 */
[----:B------:R-:W-:Y:S01]  /*6bd0*/  FMNMX R95, |R102|, R101, !PT ;  /* 0x00000065665f7209 */ /* 0x000fe20007800200 */
[----:B------:R-:W-:Y:S01]  /*6be0*/  HADD2.F32 R40, -RZ, R40.H0_H0 ;  /* 0x20000028ff287230 */ /* 0x000fe20000004100 */
[----:B------:R-:W-:Y:S01]  /*6bf0*/  IADD3 R47, PT, PT, R34, 0x1d, -R118 ;  /* 0x0000001d222f7810 */ /* 0x000fe20007ffe876 */
[----:B------:R-:W-:Y:S01]  /*6c00*/  FMUL R96, R100, R9 ;  /* 0x0000000964607220 */ /* 0x000fe20000400000 */
[----:B------:R-:W-:Y:S01]  /*6c10*/  FMNMX3 R95, |R41|, R95, |R46|, !PT ;  /* 0x0000005f295f7276 */ /* 0x000fe2000780062e */
[C---:B------:R-:W-:Y:S01]  /*6c20*/  FADD R51, R102.reuse, R51 ;  /* 0x0000003366337221 */ /* 0x040fe20000000000 */
[----:B------:R-:W-:Y:S01]  /*6c30*/  FMUL R97, R102, R9 ;  /* 0x0000000966617220 */ /* 0x000fe20000400000 */
[----:B------:R-:W-:Y:S01]  /*6c40*/  F2FP.SATFINITE.E4M3.F32.PACK_AB_MERGE_C R99, RZ, R99, RZ ;  /* 0x00000063ff63723e */ /* 0x000fe200048070ff */
[-C--:B------:R-:W-:Y:S01]  /*6c50*/  FMUL R101, R46, R9.reuse ;  /* 0x000000092e657220 */ /* 0x080fe20000400000 */
[C---:B------:R-:W-:Y:S01]  /*6c60*/  FMUL R102, R40.reuse, R9 ;  /* 0x0000000928667220 */ /* 0x040fe20000400000 */
[----:B------:R-:W-:Y:S01]  /*6c70*/  LOP3.LUT R47, R47, 0x1f, RZ, 0xc0, !PT ;  /* 0x0000001f2f2f7812 */ /* 0x000fe200078ec0ff */
[----:B------:R-:W-:Y:S01]  /*6c80*/  FADD R100, R40, R51 ;  /* 0x0000003328647221 */ /* 0x000fe20000000000 */
[----:B------:R-:W-:Y:S01]  /*6c90*/  FMNMX3 R95, |R50|, R95, |R40|, !PT ;  /* 0x0000005f325f7276 */ /* 0x000fe20007800628 */
[----:B------:R-:W-:Y:S01]  /*6ca0*/  IMAD.U32 R40, R99, 0x10000, RZ ;  /* 0x0001000063287824 */ /* 0x000fe200078e00ff */
[----:B------:R-:W-:Y:S01]  /*6cb0*/  F2FP.SATFINITE.E4M3.F32.PACK_AB_MERGE_C R96, RZ, R96, RZ ;  /* 0x00000060ff60723e */ /* 0x000fe200048070ff */
[----:B------:R-:W-:Y:S01]  /*6cc0*/  FADD R98, R46, R98 ;  /* 0x000000622e627221 */ /* 0x000fe20000000000 */
[----:B------:R-:W-:Y:S01]  /*6cd0*/  F2FP.SATFINITE.E4M3.F32.PACK_AB_MERGE_C R97, RZ, R97, RZ ;  /* 0x00000061ff61723e */ /* 0x000fe200048070ff */
[----:B------:R-:W-:Y:S01]  /*6ce0*/  BSSY.RECONVERGENT B0, `(.L_x_28703) ;  /* 0x000001f000007945 */ /* 0x000fe20003800200 */
[----:B------:R-:W-:Y:S01]  /*6cf0*/  IADD3 R47, P3, P4, R47, R58, R62 ;  /* 0x0000003a2f2f7210 */ /* 0x000fe20007c7e03e */
[----:B------:R-:W-:Y:S01]  /*6d00*/  VIADD R114, R114, 0x2 ;  /* 0x0000000272727836 */ /* 0x000fe20000000000 */
[----:B------:R-:W-:-:S02]  /*6d10*/  F2FP.SATFINITE.E4M3.F32.PACK_AB_MERGE_C R101, RZ, R101, RZ ;  /* 0x00000065ff65723e */ /* 0x000fc400048070ff */
[----:B------:R-:W-:Y:S02]  /*6d20*/  F2FP.SATFINITE.E4M3.F32.PACK_AB_MERGE_C R102, RZ, R102, RZ ;  /* 0x00000066ff66723e */ /* 0x000fe400048070ff */
[----:B------:R-:W-:Y:S01]  /*6d30*/  LOP3.LUT R121, R96, 0xff, RZ, 0xc0, !PT ;  /* 0x000000ff60797812 */ /* 0x000fe200078ec0ff */
[----:B------:R-:W-:Y:S01]  /*6d40*/  IMAD.U32 R46, R101, 0x10000, RZ ;  /* 0x00010000652e7824 */ /* 0x000fe200078e00ff */
[----:B------:R-:W-:Y:S02]  /*6d50*/  PRMT R106, R97, 0x7104, RZ ;  /* 0x00007104616a7816 */ /* 0x000fe400000000ff */
[----:B------:R-:W-:Y:S02]  /*6d60*/  LOP3.LUT R103, R103, 0xff0000, R40, 0xf8, !PT ;  /* 0x00ff000067677812 */ /* 0x000fe400078ef828 */
[----:B------:R-:W-:Y:S01]  /*6d70*/  IADD3 R40, P0, PT, R47, R62, RZ ;  /* 0x0000003e2f287210 */ /* 0x000fe20007f1e0ff */
[----:B------:R-:W-:Y:S01]  /*6d80*/  IMAD.U32 R47, R102, 0x10000, RZ ;  /* 0x00010000662f7824 */ /* 0x000fe200078e00ff */
[----:B------:R-:W-:-:S02]  /*6d90*/  LOP3.LUT R106, R121, 0xff00, R106, 0xf8, !PT ;  /* 0x0000ff00796a7812 */ /* 0x000fc400078ef86a */
[----:B------:R-:W-:Y:S02]  /*6da0*/  LOP3.LUT R105, R105, 0xff0000, R46, 0xf8, !PT ;  /* 0x00ff000069697812 */ /* 0x000fe400078ef82e */
[----:B------:R-:W-:Y:S01]  /*6db0*/  LOP3.LUT R106, R106, 0xff0000, R47, 0xf8, !PT ;  /* 0x00ff00006a6a7812 */ /* 0x000fe200078ef82f */
[----:B------:R-:W-:Y:S06]  /*6dc0*/  @P1 BRA `(.L_x_28704) ;  /* 0x0000000000401947 */ /* 0x000fec0003800000 */
[----:B------:R-:W-:Y:S01]  /*6dd0*/  IADD3 R46, PT, PT, R34, 0x1e, -R118 ;  /* 0x0000001e222e7810 */ /* 0x000fe20007ffe876 */
[----:B------:R-:W-:Y:S01]  /*6de0*/  IMAD R123, R3, 0x6, RZ ;  /* 0x00000006037b7824 */ /* 0x000fe200078e02ff */
[----:B------:R-:W-:Y:S02]  /*6df0*/  LOP3.LUT R110, R110, 0xffff, RZ, 0xc0, !PT ;  /* 0x0000ffff6e6e7812 */ /* 0x000fe400078ec0ff */
[----:B------:R-:W-:Y:S02]  /*6e00*/  LOP3.LUT R51, R46, 0x1f, RZ, 0xc0, !PT ;  /* 0x0000001f2e337812 */ /* 0x000fe400078ec0ff */
[----:B------:R-:W-:Y:S02]  /*6e10*/  PRMT R47, R75, 0x7054, RZ ;  /* 0x000070544b2f7816 */ /* 0x000fe400000000ff */
[----:B------:R-:W-:Y:S01]  /*6e20*/  IADD3 R46, P5, P6, R51, R58, R62 ;  /* 0x0000003a332e7210 */ /* 0x000fe20007ebe03e */
[----:B------:R-:W-:Y:S02]  /*6e30*/  IMAD.SHL.U32 R51, R26, 0x100, RZ ;  /* 0x000001001a337824 */ /* 0x000fe400078e00ff */
        /* <DEDUP_REMOVED lines=9> */
.L_x_28704:
[----:B------:R-:W-:Y:S05]  /*6ed0*/  BSYNC.RECONVERGENT B0 ;  /* 0x0000000000007941 */ /* 0x000fea0003800200 */
.L_x_28703:
[----:B------:R-:W-:Y:S01]  /*6ee0*/  BSSY.RECONVERGENT B0, `(.L_x_28705) ;  /* 0x0000016000007945 */ /* 0x000fe20003800200 */
[----:B------:R-:W-:Y:S01]  /*6ef0*/  LOP3.LUT R26, R114, 0x1f, RZ, 0xc0, !PT ;  /* 0x0000001f721a7812 */ /* 0x000fe200078ec0ff */
[C---:B------:R-:W-:Y:S01]  /*6f00*/  FADD R109, R41.reuse, R109 ;  /* 0x0000006d296d7221 */ /* 0x040fe20000000000 */
[----:B0-----:R-:W-:Y:S01]  /*6f10*/  IADD3.X R51, PT, PT, RZ, R14, R63, P3, P4 ;  /* 0x0000000eff337210 */ /* 0x001fe20001fe843f */
[----:B------:R-:W-:Y:S01]  /*6f20*/  FMUL R50, R41, R9 ;  /* 0x0000000929327220 */ /* 0x000fe20000400000 */
[----:B------:R-:W-:Y:S06]  /*6f30*/  @P1 BRA `(.L_x_28706) ;  /* 0x0000000000401947 */ /* 0x000fec0003800000 */
[----:B------:R-:W-:Y:S01]  /*6f40*/  IADD3 R24, PT, PT, R34, 0x1e, -R118 ;  /* 0x0000001e22187810 */ /* 0x000fe20007ffe876 */
[----:B------:R-:W-:Y:S02]  /*6f50*/  IMAD.U32 R89, R89, 0x10000, RZ ;  /* 0x0001000059597824 */ /* 0x000fe400078e00ff */
[----:B------:R-:W-:Y:S01]  /*6f60*/  IMAD R121, R3, 0x7, RZ ;  /* 0x0000000703797824 */ /* 0x000fe200078e02ff */
[----:B------:R-:W-:Y:S02]  /*6f70*/  LOP3.LUT R47, R24, 0x1f, RZ, 0xc0, !PT ;  /* 0x0000001f182f7812 */ /* 0x000fe400078ec0ff */
[----:B------:R-:W-:Y:S02]  /*6f80*/  LOP3.LUT R89, R89, 0xff0000, RZ, 0xc0, !PT ;  /* 0x00ff000059597812 */ /* 0x000fe400078ec0ff */
[----:B------:R-:W-:-:S03]  /*6f90*/  IADD3 R46, P1, P3, R47, R58, R62 ;  /* 0x0000003a2f2e7210 */ /* 0x000fc60007b3e03e */
[----:B------:R-:W-:Y:S01]  /*6fa0*/  IMAD R89, R88, 0x1000000, R89 ;  /* 0x0100000058597824 */ /* 0x000fe200078e0259 */
[----:B------:R-:W-:Y:S01]  /*6fb0*/  IADD3.X R47, PT, PT, RZ, R14, R63, P1, P3 ;  /* 0x0000000eff2f7210 */ /* 0x000fe20000fe643f */
[----:B------:R-:W-:Y:S02]  /*6fc0*/  IMAD.SHL.U32 R88, R25, 0x100, RZ ;  /* 0x0000010019587824 */ /* 0x000fe400078e00ff */
[----:B------:R-:W-:-:S03]  /*6fd0*/  IMAD.WIDE.U32 R46, R0, 0x7, R46 ;  /* 0x00000007002e7825 */ /* 0x000fc600078e002e */
[----:B------:R-:W-:Y:S01]  /*6fe0*/  LOP3.LUT R88, R89, 0xffff, R88, 0xf8, !PT ;  /* 0x0000ffff59587812 */ /* 0x000fe200078ef858 */
[----:B------:R-:W-:Y:S01]  /*6ff0*/  IMAD.IADD R25, R121, 0x1, R47 ;  /* 0x0000000179197824 */ /* 0x000fe200078e022f */
[----:B------:R-:W-:Y:S02]  /*7000*/  LEA R24, P1, R46, R10, 0x2 ;  /* 0x0000000a2e187211 */ /* 0x000fe400078210ff */
[----:B------:R-:W-:Y:S02]  /*7010*/  LOP3.LUT R23, R88, 0xff, R23, 0xf8, !PT ;  /* 0x000000ff58177812 */ /* 0x000fe400078ef817 */
[----:B------:R-:W-:-:S05]  /*7020*/  LEA.HI.X R25, R46, R12, R25, 0x2, P1 ;  /* 0x0000000c2e197211 */ /* 0x000fca00008f1419 */
[----:B------:R0:W-:Y:S04]  /*7030*/  STG.E desc[UR4][R24.64], R23 ;  /* 0x0000001718007986 */ /* 0x0001e8000c101904 */
.L_x_28706:
[----:B------:R-:W-:Y:S05]  /*7040*/  BSYNC.RECONVERGENT B0 ;  /* 0x0000000000007941 */ /* 0x000fea0003800200 */
.L_x_28705:
[----:B------:R1:W2:Y:S01]  /*7050*/  SHFL.IDX PT, R31, R31, R26, 0x1f ;  /* 0x00001f1a1f1f7589 */ /* 0x0002a200000e0000 */
[----:B------:R-:W-:Y:S01]  /*7060*/  BSSY.RECONVERGENT B0, `(.L_x_28707) ;  /* 0x0000017000007945 */ /* 0x000fe20003800200 */
[----:B------:R-:W-:Y:S01]  /*7070*/  IMAD.X R41, R51, 0x1, R63, P0 ;  /* 0x0000000133297824 */ /* 0x000fe200000e063f */
[----:B0-----:R-:W-:Y:S01]  /*7080*/  F2FP.SATFINITE.E4M3.F32.PACK_AB_MERGE_C R23, RZ, R50, RZ ;  /* 0x00000032ff17723e */ /* 0x001fe200048070ff */
[----:B------:R1:W0:Y:S04]  /*7090*/  SHFL.IDX PT, R30, R30, R26, 0x1f ;  /* 0x00001f1a1e1e7589 */ /* 0x00022800000e0000 */
[----:B------:R1:W3:Y:S04]  /*70a0*/  SHFL.IDX PT, R87, R87, R26, 0x1f ;  /* 0x00001f1a57577589 */ /* 0x0002e800000e0000 */
[----:B------:R1:W4:Y:S01]  /*70b0*/  SHFL.IDX PT, R86, R86, R26, 0x1f ;  /* 0x00001f1a56567589 */ /* 0x00032200000e0000 */
[----:B------:R-:W-:Y:S05]  /*70c0*/  @P2 BRA `(.L_x_28708) ;  /* 0x0000000000402947 */ /* 0x000fea0003800000 */
[----:B------:R-:W-:Y:S01]  /*70d0*/  IADD3 R24, PT, PT, R34, 0x1d, -R118 ;  /* 0x0000001d22187810 */ /* 0x000fe20007ffe876 */
[----:B------:R-:W-:Y:S01]  /*70e0*/  IMAD.U32 R43, R43, 0x10000, RZ ;  /* 0x000100002b2b7824 */ /* 0x000fe200078e00ff */
[----:B------:R-:W-:Y:S01]  /*70f0*/  LOP3.LUT R42, R42, 0xffff, RZ, 0xc0, !PT ;  /* 0x0000ffff2a2a7812 */ /* 0x000fe200078ec0ff */
[----:B------:R-:W-:Y:S01]  /*7100*/  IMAD.SHL.U32 R85, R85, 0x100, RZ ;  /* 0x0000010055557824 */ /* 0x000fe200078e00ff */
[----:B------:R-:W-:Y:S02]  /*7110*/  LOP3.LUT R25, R24, 0x1f, RZ, 0xc0, !PT ;  /* 0x0000001f18197812 */ /* 0x000fe400078ec0ff */
[----:B------:R-:W-:Y:S02]  /*7120*/  LOP3.LUT R43, R43, 0xff0000, RZ, 0xc0, !PT ;  /* 0x00ff00002b2b7812 */ /* 0x000fe400078ec0ff */
[----:B------:R-:W-:-:S03]  /*7130*/  IADD3 R25, P1, P3, R25, R58, R62 ;  /* 0x0000003a19197210 */ /* 0x000fc60007b3e03e */
[----:B------:R-:W-:Y:S01]  /*7140*/  IMAD R42, R42, 0x1000000, R43 ;  /* 0x010000002a2a7824 */ /* 0x000fe200078e022b */
[----:B------:R-:W-:Y:S02]  /*7150*/  IADD3 R25, P0, PT, R25, R62, RZ ;  /* 0x0000003e19197210 */ /* 0x000fe40007f1e0ff */
[----:B------:R-:W-:Y:S02]  /*7160*/  IADD3.X R47, PT, PT, RZ, R14, R63, P1, P3 ;  /* 0x0000000eff2f7210 */ /* 0x000fe40000fe643f */
[----:B------:R-:W-:-:S03]  /*7170*/  LOP3.LUT R85, R42, 0xffff, R85, 0xf8, !PT ;  /* 0x0000ffff2a557812 */ /* 0x000fc600078ef855 */
[----:B-1----:R-:W-:Y:S01]  /*7180*/  IMAD.X R26, R47, 0x1, R63, P0 ;  /* 0x000000012f1a7824 */ /* 0x002fe200000e063f */
[----:B------:R-:W-:Y:S02]  /*7190*/  LEA R24, P0, R25, R10, 0x2 ;  /* 0x0000000a19187211 */ /* 0x000fe400078010ff */
[----:B------:R-:W-:Y:S02]  /*71a0*/  LOP3.LUT R85, R85, 0xff, R28, 0xf8, !PT ;  /* 0x000000ff55557812 */ /* 0x000fe400078ef81c */
[----:B------:R-:W-:-:S05]  /*71b0*/  LEA.HI.X R25, R25, R12, R26, 0x2, P0 ;  /* 0x0000000c19197211 */ /* 0x000fca00000f141a */
[----:B------:R1:W-:Y:S04]  /*71c0*/  STG.E desc[UR4][R24.64], R85 ;  /* 0x0000005518007986 */ /* 0x0003e8000c101904 */
.L_x_28708:
[----:B------:R-:W-:Y:S05]  /*71d0*/  BSYNC.RECONVERGENT B0 ;  /* 0x0000000000007941 */ /* 0x000fea0003800200 */
.L_x_28707:
[----:B------:R-:W-:Y:S04]  /*71e0*/  BSSY.RECONVERGENT B0, `(.L_x_28709) ;  /* 0x0000011000007945 */ /* 0x000fe80003800200 */
[----:B------:R-:W-:Y:S05]  /*71f0*/  @P2 BRA `(.L_x_28710) ;  /* 0x00000000003c2947 */ /* 0x000fea0003800000 */
[----:B-1----:R-:W-:Y:S01]  /*7200*/  IADD3 R24, PT, PT, R34, 0x1d, -R118 ;  /* 0x0000001d22187810 */ /* 0x002fe20007ffe876 */
[----:B------:R-:W-:Y:S01]  /*7210*/  IMAD.U32 R39, R39, 0x10000, RZ ;  /* 0x0001000027277824 */ /* 0x000fe200078e00ff */
[----:B------:R-:W-:Y:S02]  /*7220*/  LOP3.LUT R35, R35, 0xffff, RZ, 0xc0, !PT ;  /* 0x0000ffff23237812 */ /* 0x000fe400078ec0ff */
[----:B------:R-:W-:Y:S02]  /*7230*/  LOP3.LUT R25, R24, 0x1f, RZ, 0xc0, !PT ;  /* 0x0000001f18197812 */ /* 0x000fe400078ec0ff */
[----:B------:R-:W-:Y:S02]  /*7240*/  LOP3.LUT R24, R39, 0xff0000, RZ, 0xc0, !PT ;  /* 0x00ff000027187812 */ /* 0x000fe400078ec0ff */
[----:B------:R-:W-:-:S03]  /*7250*/  IADD3 R25, P3, P4, R25, R58, R62 ;  /* 0x0000003a19197210 */ /* 0x000fc60007c7e03e */
[----:B------:R-:W-:Y:S01]  /*7260*/  IMAD R35, R35, 0x1000000, R24 ;  /* 0x0100000023237824 */ /* 0x000fe200078e0218 */
[----:B------:R-:W-:Y:S02]  /*7270*/  IADD3 R25, P0, P1, R0, R25, R62 ;  /* 0x0000001900197210 */ /* 0x000fe4000791e03e */
[--C-:B------:R-:W-:Y:S02]  /*7280*/  IADD3.X R26, PT, PT, RZ, R14, R63.reuse, P3, P4 ;  /* 0x0000000eff1a7210 */ /* 0x100fe40001fe843f */
[----:B------:R-:W-:Y:S02]  /*7290*/  LOP3.LUT R84, R35, 0xffff, R84, 0xf8, !PT ;  /* 0x0000ffff23547812 */ /* 0x000fe400078ef854 */
[----:B------:R-:W-:Y:S02]  /*72a0*/  IADD3.X R26, PT, PT, R3, R26, R63, P0, P1 ;  /* 0x0000001a031a7210 */ /* 0x000fe400007e243f */
[----:B------:R-:W-:Y:S02]  /*72b0*/  LEA R24, P0, R25, R10, 0x2 ;  /* 0x0000000a19187211 */ /* 0x000fe400078010ff */
[----:B------:R-:W-:-:S02]  /*72c0*/  LOP3.LUT R27, R84, 0xff, R27, 0xf8, !PT ;  /* 0x000000ff541b7812 */ /* 0x000fc400078ef81b */
[----:B------:R-:W-:-:S05]  /*72d0*/  LEA.HI.X R25, R25, R12, R26, 0x2, P0 ;  /* 0x0000000c19197211 */ /* 0x000fca00000f141a */
[----:B------:R1:W-:Y:S04]  /*72e0*/  STG.E desc[UR4][R24.64], R27 ;  /* 0x0000001b18007986 */ /* 0x0003e8000c101904 */
.L_x_28710:
[----:B------:R-:W-:Y:S05]  /*72f0*/  BSYNC.RECONVERGENT B0 ;  /* 0x0000000000007941 */ /* 0x000fea0003800200 */
.L_x_28709:
[----:B------:R-:W-:Y:S04]  /*7300*/  BSSY.RECONVERGENT B0, `(.L_x_28711) ;  /* 0x0000014000007945 */ /* 0x000fe80003800200 */
[----:B------:R-:W-:Y:S05]  /*7310*/  @P2 BRA `(.L_x_28712) ;  /* 0x0000000000482947 */ /* 0x000fea0003800000 */
[----:B-1----:R-:W-:Y:S01]  /*7320*/  IADD3 R24, PT, PT, R34, 0x1d, -R118 ;  /* 0x0000001d22187810 */ /* 0x002fe20007ffe876 */
[----:B------:R-:W-:Y:S01]  /*7330*/  IMAD.U32 R38, R38, 0x10000, RZ ;  /* 0x0001000026267824 */ /* 0x000fe200078e00ff */
[----:B------:R-:W-:Y:S01]  /*7340*/  LOP3.LUT R36, R36, 0xffff, RZ, 0xc0, !PT ;  /* 0x0000ffff24247812 */ /* 0x000fe200078ec0ff */
[----:B------:R-:W-:Y:S01]  /*7350*/  IMAD.SHL.U32 R26, R19, 0x100, RZ ;  /* 0x00000100131a7824 */ /* 0x000fe200078e00ff */
[----:B------:R-:W-:-:S04]  /*7360*/  LOP3.LUT R25, R24, 0x1f, RZ, 0xc0, !PT ;  /* 0x0000001f18197812 */ /* 0x000fc800078ec0ff */
[----:B------:R-:W-:-:S04]  /*7370*/  IADD3 R25, P0, P1, R25, R58, R62 ;  /* 0x0000003a19197210 */ /* 0x000fc8000791e03e */
[----:B------:R-:W-:Y:S02]  /*7380*/  IADD3 R27, P3, PT, R25, R62, RZ ;  /* 0x0000003e191b7210 */ /* 0x000fe40007f7e0ff */
[--C-:B------:R-:W-:Y:S02]  /*7390*/  IADD3.X R35, PT, PT, RZ, R14, R63.reuse, P0, P1 ;  /* 0x0000000eff237210 */ /* 0x100fe400007e243f */
[----:B------:R-:W-:Y:S02]  /*73a0*/  LOP3.LUT R25, R38, 0xff0000, RZ, 0xc0, !PT ;  /* 0x00ff000026197812 */ /* 0x000fe400078ec0ff */
[----:B------:R-:W-:Y:S01]  /*73b0*/  LEA R27, P0, R0, R27, 0x1 ;  /* 0x0000001b001b7211 */ /* 0x000fe200078008ff */
[----:B------:R-:W-:Y:S02]  /*73c0*/  IMAD.X R35, R35, 0x1, R63, P3 ;  /* 0x0000000123237824 */ /* 0x000fe400018e063f */
[----:B------:R-:W-:-:S03]  /*73d0*/  IMAD R25, R36, 0x1000000, R25 ;  /* 0x0100000024197824 */ /* 0x000fc600078e0219 */
[----:B------:R-:W-:Y:S02]  /*73e0*/  LEA.HI.X R19, R0, R35, R3, 0x1, P0 ;  /* 0x0000002300137211 */ /* 0x000fe400000f0c03 */
[----:B------:R-:W-:Y:S02]  /*73f0*/  LEA R24, P0, R27, R10, 0x2 ;  /* 0x0000000a1b187211 */ /* 0x000fe400078010ff */
[----:B------:R-:W-:Y:S02]  /*7400*/  LOP3.LUT R26, R25, 0xffff, R26, 0xf8, !PT ;  /* 0x0000ffff191a7812 */ /* 0x000fe400078ef81a */
[----:B------:R-:W-:Y:S02]  /*7410*/  LEA.HI.X R25, R27, R12, R19, 0x2, P0 ;  /* 0x0000000c1b197211 */ /* 0x000fe400000f1413 */
[----:B------:R-:W-:-:S05]  /*7420*/  LOP3.LUT R29, R26, 0xff, R29, 0xf8, !PT ;  /* 0x000000ff1a1d7812 */ /* 0x000fca00078ef81d */
[----:B------:R1:W-:Y:S02]  /*7430*/  STG.E desc[UR4][R24.64], R29 ;  /* 0x0000001d18007986 */ /* 0x0003e4000c101904 */
.L_x_28712:
[----:B------:R-:W-:Y:S05]  /*7440*/  BSYNC.RECONVERGENT B0 ;  /* 0x0000000000007941 */ /* 0x000fea0003800200 */
.L_x_28711:
[----:B------:R-:W-:Y:S04]  /*7450*/  BSSY.RECONVERGENT B0, `(.L_x_28713) ;  /* 0x0000015000007945 */ /* 0x000fe80003800200 */
[----:B------:R-:W-:Y:S05]  /*7460*/  @P2 BRA `(.L_x_28714) ;  /* 0x00000000004c2947 */ /* 0x000fea0003800000 */
[----:B------:R-:W-:Y:S01]  /*7470*/  IADD3 R19, PT, PT, R34, 0x1d, -R118 ;  /* 0x0000001d22137810 */ /* 0x000fe20007ffe876 */
[----:B------:R-:W-:Y:S01]  /*7480*/  IMAD.U32 R37, R37, 0x10000, RZ ;  /* 0x0001000025257824 */ /* 0x000fe200078e00ff */
[----:B------:R-:W-:Y:S01]  /*7490*/  LOP3.LUT R18, R18, 0xffff, RZ, 0xc0, !PT ;  /* 0x0000ffff12127812 */ /* 0x000fe200078ec0ff */
[----:B-1----:R-:W-:Y:S01]  /*74a0*/  IMAD.SHL.U32 R26, R79, 0x100, RZ ;  /* 0x000001004f1a7824 */ /* 0x002fe200078e00ff */
        /* <DEDUP_REMOVED lines=8> */
[----:B------:R-:W-:Y:S01]  /*7530*/  LOP3.LUT R37, R37, 0xff, R32, 0xf8, !PT ;  /* 0x000000ff25257812 */ /* 0x000fe200078ef820 */
[----:B------:R-:W-:Y:S02]  /*7540*/  IMAD R19, R3, 0x3, RZ ;  /* 0x0000000303137824 */ /* 0x000fe400078e02ff */
[----:B------:R-:W-:-:S04]  /*7550*/  IMAD.WIDE.U32 R24, R0, 0x3, R24 ;  /* 0x0000000300187825 */ /* 0x000fc800078e0018 */
[----:B------:R-:W-:Y:S01]  /*7560*/  IMAD.IADD R19, R19, 0x1, R25 ;  /* 0x0000000113137824 */ /* 0x000fe200078e0219 */
[----:B------:R-:W-:-:S04]  /*7570*/  LEA R18, P0, R24, R10, 0x2 ;  /* 0x0000000a18127211 */ /* 0x000fc800078010ff */
[----:B------:R-:W-:-:S05]  /*7580*/  LEA.HI.X R19, R24, R12, R19, 0x2, P0 ;  /* 0x0000000c18137211 */ /* 0x000fca00000f1413 */
[----:B------:R1:W-:Y:S04]  /*7590*/  STG.E desc[UR4][R18.64], R37 ;  /* 0x0000002512007986 */ /* 0x0003e8000c101904 */
.L_x_28714:
[----:B------:R-:W-:Y:S05]  /*75a0*/  BSYNC.RECONVERGENT B0 ;  /* 0x0000000000007941 */ /* 0x000fea0003800200 */
.L_x_28713:
        /* <DEDUP_REMOVED lines=20> */
.L_x_28716:
[----:B------:R-:W-:Y:S05]  /*76f0*/  BSYNC.RECONVERGENT B0 ;  /* 0x0000000000007941 */ /* 0x000fea0003800200 */
.L_x_28715:
        /* <DEDUP_REMOVED lines=15> */
.L_x_28718:
[----:B------:R-:W-:Y:S05]  /*77f0*/  BSYNC.RECONVERGENT B0 ;  /* 0x0000000000007941 */ /* 0x000fea0003800200 */
.L_x_28717:
        /* <DEDUP_REMOVED lines=17> */
.L_x_28720:
[----:B------:R-:W-:Y:S05]  /*7910*/  BSYNC.RECONVERGENT B0 ;  /* 0x0000000000007941 */ /* 0x000fea0003800200 */
.L_x_28719:
[--C-:B-1----:R-:W-:Y:S01]  /*7920*/  SHF.R.U32.HI R27, RZ, 0x10, R81.reuse ;  /* 0x00000010ff1b7819 */ /* 0x102fe20000011651 */
[----:B------:R-:W-:Y:S01]  /*7930*/  HADD2.F32 R26, -RZ, R80.H0_H0 ;  /* 0x20000050ff1a7230 */ /* 0x000fe20000004100 */
[----:B------:R-:W-:Y:S01]  /*7940*/  SHF.R.U64 R80, R80, 0x10, R81 ;  /* 0x0000001050507819 */ /* 0x000fe20000001251 */
[----:B------:R-:W-:Y:S01]  /*7950*/  HADD2.F32 R18, -RZ, R81.H0_H0 ;  /* 0x20000051ff127230 */ /* 0x000fe20000004100 */
[----:B------:R-:W-:Y:S01]  /*7960*/  BSSY.RECONVERGENT B0, `(.L_x_28721) ;  /* 0x000001e000007945 */ /* 0x000fe20003800200 */
[----:B------:R-:W-:Y:S02]  /*7970*/  HADD2.F32 R27, -RZ, R27.H0_H0 ;  /* 0x2000001bff1b7230 */ /* 0x000fe40000004100 */
[-C--:B------:R-:W-:Y:S01]  /*7980*/  FMUL R24, R26, R9.reuse ;  /* 0x000000091a187220 */ /* 0x080fe20000400000 */
[----:B------:R-:W-:Y:S02]  /*7990*/  HADD2.F32 R80, -RZ, R80.H0_H0 ;  /* 0x20000050ff507230 */ /* 0x000fe40000004100 */
[----:B------:R-:W-:Y:S01]  /*79a0*/  FMUL R28, R18, R9 ;  /* 0x00000009121c7220 */ /* 0x000fe20000400000 */
[----:B------:R-:W-:-:S02]  /*79b0*/  VIADD R23, R5, 0x1 ;  /* 0x0000000105177836 */ /* 0x000fc40000000000 */
[-C--:B------:R-:W-:Y:S01]  /*79c0*/  FMUL R29, R27, R9.reuse ;  /* 0x000000091b1d7220 */ /* 0x080fe20000400000 */
[----:B------:R-:W-:Y:S02]  /*79d0*/  VIADD R19, R5, 0x3 ;  /* 0x0000000305137836 */ /* 0x000fe40000000000 */
[----:B------:R-:W-:Y:S01]  /*79e0*/  FMUL R25, R80, R9 ;  /* 0x0000000950197220 */ /* 0x000fe20000400000 */
[----:B------:R-:W-:Y:S02]  /*79f0*/  F2FP.SATFINITE.E4M3.F32.PACK_AB_MERGE_C R28, RZ, R28, RZ ;  /* 0x0000001cff1c723e */ /* 0x000fe400048070ff */
[----:B------:R-:W-:Y:S01]  /*7a00*/  F2FP.SATFINITE.E4M3.F32.PACK_AB_MERGE_C R29, RZ, R29, RZ ;  /* 0x0000001dff1d723e */ /* 0x000fe200048070ff */
[----:B------:R-:W-:Y:S01]  /*7a10*/  IMAD.IADD R35, R34, 0x1, -R19 ;  /* 0x0000000122237824 */ /* 0x000fe200078e0a13 */
[----:B------:R-:W-:Y:S02]  /*7a20*/  IADD3 R32, PT, PT, R23, 0x2, R34 ;  /* 0x0000000217207810 */ /* 0x000fe40007ffe022 */
[----:B------:R-:W-:-:S02]  /*7a30*/  F2FP.SATFINITE.E4M3.F32.PACK_AB_MERGE_C R37, RZ, R24, RZ ;  /* 0x00000018ff25723e */ /* 0x000fc400048070ff */
[----:B------:R-:W-:Y:S02]  /*7a40*/  F2FP.SATFINITE.E4M3.F32.PACK_AB_MERGE_C R36, RZ, R25, RZ ;  /* 0x00000019ff24723e */ /* 0x000fe400048070ff */
        /* <DEDUP_REMOVED lines=15> */
.L_x_28722:
[----:B------:R-:W-:Y:S05]  /*7b40*/  BSYNC.RECONVERGENT B0 ;  /* 0x0000000000007941 */ /* 0x000fea0003800200 */
.L_x_28721:
[----:B------:R-:W-:Y:S01]  /*7b50*/  LOP3.LUT R32, R32, 0x1f, RZ, 0xc0, !PT ;  /* 0x0000001f20207812 */ /* 0x000fe200078ec0ff */
[----:B-1----:R-:W-:Y:S01]  /*7b60*/  FADD R25, R80, R98 ;  /* 0x0000006250197221 */ /* 0x002fe20000000000 */
[----:B------:R-:W-:Y:S01]  /*7b70*/  FADD R39, R18, R21 ;  /* 0x0000001512277221 */ /* 0x000fe20000000000 */
[----:B------:R-:W-:Y:S01]  /*7b80*/  FADD R41, R27, R100 ;  /* 0x000000641b297221 */ /* 0x000fe20000000000 */
[----:B------:R-:W-:Y:S01]  /*7b90*/  FADD R109, R26, R109 ;  /* 0x0000006d1a6d7221 */ /* 0x000fe20000000000 */
[----:B------:R-:W-:Y:S01]  /*7ba0*/  LOP3.LUT R0, R37, 0xffff, RZ, 0xc0, !PT ;  /* 0x0000ffff25007812 */ /* 0x000fe200078ec0ff */
[----:B------:R-:W-:Y:S01]  /*7bb0*/  IMAD.SHL.U32 R35, R35, 0x8, RZ ;  /* 0x0000000823237824 */ /* 0x000fe200078e00ff */
[----:B------:R-:W1:Y:S01]  /*7bc0*/  SHFL.IDX PT, R10, R39, R32, 0x1f ;  /* 0x00001f20270a7589 */ /* 0x000e6200000e0000 */
[----:B------:R-:W-:Y:S01]  /*7bd0*/  ISETP.GT.U32.AND P0, PT, R7, R5, PT ;  /* 0x000000050700720c */ /* 0x000fe20003f04070 */
[----:B------:R-:W-:Y:S02]  /*7be0*/  IMAD.U32 R14, R14, 0x10000, RZ ;  /* 0x000100000e0e7824 */ /* 0x000fe400078e00ff */
[----:B---3--:R-:W-:Y:S01]  /*7bf0*/  FADD R87, R107, R87 ;  /* 0x000000576b577221 */ /* 0x008fe20000000000 */
[----:B------:R-:W3:Y:S01]  /*7c00*/  SHFL.IDX PT, R12, R41, R32, 0x1f ;  /* 0x00001f20290c7589 */ /* 0x000ee200000e0000 */
[----:B------:R-:W-:Y:S01]  /*7c10*/  IMAD.SHL.U32 R21, R0, 0x1000000, RZ ;  /* 0x0100000000157824 */ /* 0x000fe200078e00ff */
[----:B------:R-:W-:Y:S01]  /*7c20*/  LOP3.LUT R0, R36, 0xffff, RZ, 0xc0, !PT ;  /* 0x0000ffff24007812 */ /* 0x000fe200078ec0ff */
[----:B------:R-:W-:Y:S01]  /*7c30*/  IMAD.SHL.U32 R28, R28, 0x1000000, RZ ;  /* 0x010000001c1c7824 */ /* 0x000fe200078e00ff */
[----:B------:R-:W5:Y:S01]  /*7c40*/  SHFL.IDX PT, R24, R109, R32, 0x1f ;  /* 0x00001f206d187589 */ /* 0x000f6200000e0000 */
[----:B------:R-:W-:Y:S01]  /*7c50*/  LOP3.LUT R3, R35, 0xf8, RZ, 0xc0, !PT ;  /* 0x000000f823037812 */ /* 0x000fe200078ec0ff */
[----:B------:R-:W-:Y:S01]  /*7c60*/  IMAD.SHL.U32 R29, R29, 0x1000000, RZ ;  /* 0x010000001d1d7824 */ /* 0x000fe200078e00ff */
[----:B------:R-:W-:Y:S01]  /*7c70*/  LOP3.LUT R45, R21, R94, R14, 0xfe, !PT ;  /* 0x0000005e152d7212 */ /* 0x000fe200078efe0e */
[----:B------:R-:W5:Y:S01]  /*7c80*/  SHFL.IDX PT, R25, R25, R32, 0x1f ;  /* 0x00001f2019197589 */ /* 0x000f6200000e0000 */
[----:B------:R-:W-:-:S02]  /*7c90*/  IMAD.SHL.U32 R0, R0, 0x1000000, RZ ;  /* 0x0100000000007824 */ /* 0x000fc400078e00ff */
[----:B----4-:R-:W-:Y:S01]  /*7ca0*/  FADD R33, R33, R86 ;  /* 0x0000005621217221 */ /* 0x010fe20000000000 */
[----:B------:R-:W-:Y:S02]  /*7cb0*/  IMAD.IADD R3, R16, 0x1, R3 ;  /* 0x0000000110037824 */ /* 0x000fe400078e0203 */
[----:B--2---:R-:W-:Y:S01]  /*7cc0*/  FADD R31, R111, R31 ;  /* 0x0000001f6f1f7221 */ /* 0x004fe20000000000 */
[----:B0-----:R-:W-:Y:S01]  /*7cd0*/  FADD R30, R108, R30 ;  /* 0x0000001e6c1e7221 */ /* 0x001fe20000000000 */
[----:B------:R-:W-:Y:S01]  /*7ce0*/  LOP3.LUT R79, R105, R0, RZ, 0xfc, !PT ;  /* 0x00000000694f7212 */ /* 0x000fe200078efcff */
[----:B------:R-:W-:Y:S01]  /*7cf0*/  BSSY.RECONVERGENT B0, `(.L_x_28723) ;  /* 0x0000075000007945 */ /* 0x000fe20003800200 */
[----:B------:R-:W-:Y:S01]  /*7d00*/  FMNMX3 R0, |R26|, R95, |R80|, !PT ;  /* 0x0000005f1a007276 */ /* 0x000fe20007800650 */
[----:B------:R0:W-:Y:S01]  /*7d10*/  STS.64 [R3], R44 ;  /* 0x0000002c03007388 */ /* 0x0001e20000000a00 */
[----:B------:R-:W-:Y:S01]  /*7d20*/  LOP3.LUT R77, R103, R28, RZ, 0xfc, !PT ;  /* 0x0000001c674d7212 */ /* 0x000fe200078efcff */
[----:B------:R-:W-:Y:S01]  /*7d30*/  IMAD.IADD R115, R115, 0x1, R7 ;  /* 0x0000000173737824 */ /* 0x000fe200078e0207 */
[----:B------:R-:W-:Y:S01]  /*7d40*/  FMNMX3 R0, |R18|, R0, |R27|, !PT ;  /* 0x0000000012007276 */ /* 0x000fe2000780061b */
[----:B-1----:R-:W-:Y:S01]  /*7d50*/  FADD R26, R87, R10 ;  /* 0x0000000a571a7221 */ /* 0x002fe20000000000 */
[----:B------:R-:W-:Y:S01]  /*7d60*/  LOP3.LUT R75, R106, R29, RZ, 0xfc, !PT ;  /* 0x0000001d6a4b7212 */ /* 0x000fe200078efcff */
[----:B------:R-:W-:-:S02]  /*7d70*/  IMAD.IADD R14, R7, 0x1, -R5 ;  /* 0x00000001070e7824 */ /* 0x000fc400078e0a05 */
[----:B---3--:R-:W-:Y:S01]  /*7d80*/  FADD R27, R33, R12 ;  /* 0x0000000c211b7221 */ /* 0x008fe20000000000 */
[C---:B------:R-:W-:Y:S01]  /*7d90*/  SHF.L.U64.HI R10, R2.reuse, 0x2, R4 ;  /* 0x00000002020a7819 */ /* 0x040fe20000010204 */
[----:B------:R-:W-:Y:S02]  /*7da0*/  IMAD.SHL.U32 R12, R2, 0x4, RZ ;  /* 0x00000004020c7824 */ /* 0x000fe400078e00ff */
[----:B-----5:R-:W-:Y:S01]  /*7db0*/  FADD R24, R31, R24 ;  /* 0x000000181f187221 */ /* 0x020fe20000000000 */
[----:B------:R-:W-:Y:S01]  /*7dc0*/  FADD R25, R30, R25 ;  /* 0x000000191e197221 */ /* 0x000fe20000000000 */
[----:B------:R-:W-:Y:S06]  /*7dd0*/  BAR.SYNC.DEFER_BLOCKING 0x0 ;  /* 0x0000000000007b1d */ /* 0x000fec0000010000 */
[----:B0-----:R-:W-:Y:S05]  /*7de0*/  @!P0 BRA `(.L_x_28724) ;  /* 0x0000000400948947 */ /* 0x001fea0003800000 */
        /* <DEDUP_REMOVED lines=17> */
.L_x_28727:
[C---:B0-----:R-:W-:Y:S01]  /*7f00*/  LOP3.LUT R36, R21.reuse, 0x1f, RZ, 0xc0, !PT ;  /* 0x0000001f15247812 */ /* 0x041fe200078ec0ff */
        /* <DEDUP_REMOVED lines=39> */
[----:B------:R-:W-:Y:S01]  /*8180*/  VIADD R21, R58, 0x1f ;  /* 0x0000001f3a157836 */ /* 0x000fe20000000000 */
[----:B-1----:R0:W-:Y:S04]  /*8190*/  @!P3 STG.E.64 desc[UR4][R40.64], R32 ;  /* 0x000000202800b986 */ /* 0x0021e8000c101b04 */
[----:B---3--:R0:W-:Y:S01]  /*81a0*/  @!P2 STG.E.64 desc[UR4][R42.64], R36 ;  /* 0x000000242a00a986 */ /* 0x0081e2000c101b04 */
[----:B------:R-:W-:-:S03]  /*81b0*/  ISETP.NE.AND P2, PT, R35, RZ, PT ;  /* 0x000000ff2300720c */ /* 0x000fc60003f45270 */
[----:B------:R0:W-:Y:S01]  /*81c0*/  @!P1 STG.E.64 desc[UR4][R44.64], R38 ;  /* 0x000000262c009986 */ /* 0x0001e2000c101b04 */
[----:B------:R-:W-:-:S05]  /*81d0*/  IADD3 R47, P1, PT, R47, R12, RZ ;  /* 0x0000000c2f2f7210 */ /* 0x000fca0007f3e0ff */
[----:B------:R-:W-:-:S04]  /*81e0*/  IMAD.X R51, R51, 0x1, R10, P1 ;  /* 0x0000000133337824 */ /* 0x000fc800008e060a */
[----:B------:R-:W-:Y:S05]  /*81f0*/  @P2 BRA `(.L_x_28727) ;  /* 0xfffffffc00402947 */ /* 0x000fea000383ffff */
.L_x_28726:
[----:B------:R-:W-:Y:S05]  /*8200*/  BSYNC.RECONVERGENT B1 ;  /* 0x0000000000017941 */ /* 0x000fea0003800200 */
.L_x_28725:
[----:B------:R-:W-:Y:S05]  /*8210*/  @!P0 BRA `(.L_x_28724) ;  /* 0x0000000000888947 */ /* 0x000fea0003800000 */
[----:B0-----:R-:W-:Y:S01]  /*8220*/  LOP3.LUT R30, R21, 0x1f, RZ, 0xc0, !PT ;  /* 0x0000001f151e7812 */ /* 0x001fe200078ec0ff */
[----:B------:R-:W-:-:S03]  /*8230*/  IMAD.IADD R29, R5, 0x1, R18 ;  /* 0x00000001051d7824 */ /* 0x000fc600078e0212 */
        /* <DEDUP_REMOVED lines=32> */
.L_x_28724:
[----:B------:R-:W-:Y:S05]  /*8440*/  BSYNC.RECONVERGENT B0 ;  /* 0x0000000000007941 */ /* 0x000fea0003800200 */
.L_x_28723:
        /* <DEDUP_REMOVED lines=11> */
[----:B--2---:R-:W-:Y:S01]  /*8500*/  LOP3.LUT R57, R7, 0x3, RZ, 0xc0, !PT ;  /* 0x0000000307397812 */ /* 0x004fe200078ec0ff */
[----:B------:R-:W-:Y:S01]  /*8510*/  BSSY.RECONVERGENT B1, `(.L_x_28730) ;  /* 0x000003e000017945 */ /* 0x000fe20003800200 */
[----:B------:R-:W-:Y:S02]  /*8520*/  IMAD.MOV.U32 R18, RZ, RZ, RZ ;  /* 0x000000ffff127224 */ /* 0x000fe400078e00ff */
[-C--:B------:R-:W-:Y:S01]  /*8530*/  IMAD R51, R4, R23.reuse, RZ ;  /* 0x0000001704337224 */ /* 0x080fe200078e02ff */
[----:B------:R-:W-:Y:S01]  /*8540*/  ISETP.NE.AND P0, PT, R57, RZ, PT ;  /* 0x000000ff3900720c */ /* 0x000fe20003f05270 */
[----:B01----:R-:W-:-:S04]  /*8550*/  IMAD.WIDE.U32 R28, R2, R23, RZ ;  /* 0x00000017021c7225 */ /* 0x003fc800078e00ff */
        /* <DEDUP_REMOVED lines=9> */
.L_x_28732:
        /* <DEDUP_REMOVED lines=48> */
.L_x_28731:
[----:B------:R-:W-:Y:S05]  /*88f0*/  BSYNC.RECONVERGENT B1 ;  /* 0x0000000000017941 */ /* 0x000fea0003800200 */
.L_x_28730:
        /* <DEDUP_REMOVED lines=35> */
.L_x_28729:
[----:B------:R-:W-:Y:S05]  /*8b30*/  BSYNC.RECONVERGENT B0 ;  /* 0x0000000000007941 */ /* 0x000fea0003800200 */
.L_x_28728:
        /* <DEDUP_REMOVED lines=14> */
[-C--:B----4-:R-:W-:Y:S01]  /*8c20*/  IMAD R49, R4, R29.reuse, RZ ;  /* 0x0000001d04317224 */ /* 0x090fe200078e02ff */
        /* <DEDUP_REMOVED lines=11> */
.L_x_28737:
        /* <DEDUP_REMOVED lines=25> */
[----:B------:R3:W4:Y:S02]  /*8e70*/  @!P2 LDS.64 R32, [R35] ;  /* 0x000000002320a984 */ /* 0x0007240000000a00 */
[----:B------:R-:W-:Y:S01]  /*8e80*/  IMAD.X R49, R49, 0x1, R10, P6 ;  /* 0x0000000131317824 */ /* 0x000fe200030e060a */
[----:B------:R-:W-:-:S02]  /*8e90*/  @!P3 LEA.HI.X R41, R42, R13, R21, 0x3, P5 ;  /* 0x0000000d2a29b211 */ /* 0x000fc400028f1c15 */
[----:B------:R-:W-:Y:S02]  /*8ea0*/  @!P2 IADD3 R44, P5, PT, R44, R47, RZ ;  /* 0x0000002f2c2ca210 */ /* 0x000fe40007fbe0ff */
[----:B------:R-:W-:Y:S01]  /*8eb0*/  IADD3 R47, P6, PT, R47, R12, RZ ;  /* 0x0000000c2f2f7210 */ /* 0x000fe20007fde0ff */
[----:B---3--:R-:W-:Y:S02]  /*8ec0*/  VIADD R35, R35, 0x20 ;  /* 0x0000002023237836 */ /* 0x008fe40000000000 */
        /* <DEDUP_REMOVED lines=11> */
[----:B----4-:R0:W-:Y:S01]  /*8f80*/  @!P2 STG.E.64 desc[UR4][R42.64], R32 ;  /* 0x000000202a00a986 */ /* 0x0101e2000c101b04 */
[----:B------:R-:W-:-:S03]  /*8f90*/  ISETP.NE.AND P2, PT, R23, RZ, PT ;  /* 0x000000ff1700720c */ /* 0x000fc60003f45270 */
[----:B------:R0:W-:Y:S01]  /*8fa0*/  @!P1 STG.E.64 desc[UR4][R44.64], R36 ;  /* 0x000000242c009986 */ /* 0x0001e2000c101b04 */
[----:B------:R-:W-:-:S05]  /*8fb0*/  IADD3 R47, P1, PT, R47, R12, RZ ;  /* 0x0000000c2f2f7210 */ /* 0x000fca0007f3e0ff */
[----:B------:R-:W-:-:S04]  /*8fc0*/  IMAD.X R49, R49, 0x1, R10, P1 ;  /* 0x0000000131317824 */ /* 0x000fc800008e060a */
[----:B------:R-:W-:Y:S05]  /*8fd0*/  @P2 BRA `(.L_x_28737) ;  /* 0xfffffffc00402947 */ /* 0x000fea000383ffff */
.L_x_28736:
[----:B------:R-:W-:Y:S05]  /*8fe0*/  BSYNC.RECONVERGENT B1 ;  /* 0x0000000000017941 */ /* 0x000fea0003800200 */
.L_x_28735:
        /* <DEDUP_REMOVED lines=35> */
.L_x_28734:
[----:B------:R-:W-:Y:S05]  /*9220*/  BSYNC.RECONVERGENT B0 ;  /* 0x0000000000007941 */ /* 0x000fea0003800200 */
.L_x_28733:
[----:B------:R-:W-:Y:S01]  /*9230*/  BAR.SYNC.DEFER_BLOCKING 0x0 ;  /* 0x0000000000007b1d */ /* 0x000fe20000010000 */
[----:B------:R-:W-:Y:S01]  /*9240*/  ISETP.GT.U32.AND P0, PT, R7, R5, PT ;  /* 0x000000050700720c */ /* 0x000fe20003f04070 */
[----:B------:R-:W-:-:S04]  /*9250*/  IMAD R19, R104, 0xc, R19 ;  /* 0x0000000c68137824 */ /* 0x000fc800078e0213 */
[----:B------:R-:W-:Y:S01]  /*9260*/  BSSY.RECONVERGENT B0, `(.L_x_28738) ;  /* 0x0000069000007945 */ /* 0x000fe20003800200 */
[-C--:B0-----:R-:W-:Y:S02]  /*9270*/  IMAD R39, R4, R19.reuse, RZ ;  /* 0x0000001304277224 */ /* 0x081fe400078e02ff */
        /* <DEDUP_REMOVED lines=10> */
[----:B------:R-:W-:Y:S02]  /*9320*/  IMAD.IADD R39, R19, 0x1, R39 ;  /* 0x0000000113277824 */ /* 0x000fe400078e0227 */
[----:B------:R-:W-:Y:S01]  /*9330*/  IMAD.MOV.U32 R35, RZ, RZ, R18 ;  /* 0x000000ffff237224 */ /* 0x000fe200078e0012 */
[----:B------:R-:W-:Y:S01]  /*9340*/  ISETP.NE.AND P0, PT, R41, RZ, PT ;  /* 0x000000ff2900720c */ /* 0x000fe20003f05270 */
[----:B------:R-:W-:-:S06]  /*9350*/  IMAD.MOV.U32 R4, RZ, RZ, RZ ;  /* 0x000000ffff047224 */ /* 0x000fcc00078e00ff */
[----:B------:R-:W-:Y:S06]  /*9360*/  @!P1 BRA `(.L_x_28741) ;  /* 0x0000000000d09947 */ /* 0x000fec0003800000 */
[----:B0-2-4-:R-:W-:Y:S02]  /*9370*/  IMAD R17, R104, 0x20, R112 ;  /* 0x0000002068117824 */ /* 0x015fe400078e0270 */
[----:B------:R-:W-:-:S03]  /*9380*/  IMAD.IADD R4, R14, 0x1, -R41 ;  /* 0x000000010e047824 */ /* 0x000fc600078e0a29 */
[----:B------:R-:W-:Y:S01]  /*9390*/  IADD3 R17, PT, PT, R17, 0x10, R8 ;  /* 0x0000001011117810 */ /* 0x000fe20007ffe008 */
[----:B------:R-:W-:-:S07]  /*93a0*/  IMAD.MOV R14, RZ, RZ, -R4 ;  /* 0x000000ffff0e7224 */ /* 0x000fce00078e0a04 */
.L_x_28742:
        /* <DEDUP_REMOVED lines=16> */
[----:B-1-3--:R-:W-:Y:S01]  /*94b0*/  @!P4 LEA R28, P6, R20, R11, 0x3 ;  /* 0x0000000b141cc211 */ /* 0x00afe200078c18ff */
        /* <DEDUP_REMOVED lines=31> */
.L_x_28741:
[----:B------:R-:W-:Y:S05]  /*96b0*/  BSYNC.RECONVERGENT B1 ;  /* 0x0000000000017941 */ /* 0x000fea0003800200 */
.L_x_28740:
[----:B------:R-:W-:Y:S05]  /*96c0*/  @!P0 BRA `(.L_x_28739) ;  /* 0x0000000000888947 */ /* 0x000fea0003800000 */
[----:B------:R-:W-:Y:S01]  /*96d0*/  LOP3.LUT R14, R15, 0x1f, RZ, 0xc0, !PT ;  /* 0x0000001f0f0e7812 */ /* 0x000fe200078ec0ff */
[----:B0-2-4-:R-:W-:-:S03]  /*96e0*/  IMAD.IADD R3, R5, 0x1, R4 ;  /* 0x0000000105037824 */ /* 0x015fc600078e0204 */
        /* <DEDUP_REMOVED lines=32> */
.L_x_28739:
[----:B------:R-:W-:Y:S05]  /*98f0*/  BSYNC.RECONVERGENT B0 ;  /* 0x0000000000007941 */ /* 0x000fea0003800200 */
.L_x_28738:
[----:B------:R-:W-:Y:S01]  /*9900*/  BAR.SYNC.DEFER_BLOCKING 0x0 ;  /* 0x0000000000007b1d */ /* 0x000fe20000010000 */
[C---:B------:R-:W-:Y:S01]  /*9910*/  ISETP.GT.U32.AND P0, PT, R34.reuse, 0x1f, PT ;  /* 0x0000001f2200780c */ /* 0x040fe20003f04070 */
[----:B------:R-:W-:-:S04]  /*9920*/  IMAD R8, R34, 0x10, R8 ;  /* 0x0000001022087824 */ /* 0x000fc800078e0208 */
[----:B------:R-:W-:Y:S01]  /*9930*/  BSSY.RECONVERGENT B0, `(.L_x_28743) ;  /* 0x000002a000007945 */ /* 0x000fe20003800200 */
[----:B------:R0:W-:Y:S01]  /*9940*/  STS.128 [R8], R24 ;  /* 0x0000001808007388 */ /* 0x0001e20000000c00 */
[----:B------:R-:W-:Y:S06]  /*9950*/  BAR.SYNC.DEFER_BLOCKING 0x0 ;  /* 0x0000000000007b1d */ /* 0x000fec0000010000 */
[----:B------:R-:W-:Y:S05]  /*9960*/  @P0 BRA `(.L_x_28744) ;  /* 0x0000000000980947 */ /* 0x000fea0003800000 */
[----:B0-----:R-:W0:Y:S01]  /*9970*/  LDS.128 R36, [R8+0x200] ;  /* 0x0002000008247984 */ /* 0x001e220000000c00 */
[----:B------:R-:W-:-:S03]  /*9980*/  ISETP.GE.U32.AND P1, PT, R119, R7, PT ;  /* 0x000000077700720c */ /* 0x000fc60003f26070 */
[----:B------:R-:W5:Y:S04]  /*9990*/  LDS.128 R40, [R8+0x400] ;  /* 0x0004000008287984 */ /* 0x000f680000000c00 */
[----:B------:R-:W5:Y:S04]  /*99a0*/  LDS.128 R44, [R8+0x600] ;  /* 0x00060000082c7984 */ /* 0x000f680000000c00 */
[----:B--2-4-:R-:W2:Y:S02]  /*99b0*/  LDS.128 R20, [R8+0x800] ;  /* 0x0008000008147984 */ /* 0x014ea40000000c00 */
[----:B------:R-:W-:-:S02]  /*99c0*/  @!P1 IMAD.WIDE.U32 R60, R119, 0x10, R60 ;  /* 0x00000010773c9825 */ /* 0x000fc400078e003c */
[----:B------:R-:W4:Y:S04]  /*99d0*/  LDS.128 R16, [R8+0xa00] ;  /* 0x000a000008107984 */ /* 0x000f280000000c00 */
[----:B------:R-:W4:Y:S04]  /*99e0*/  LDS.128 R12, [R8+0xc00] ;  /* 0x000c0000080c7984 */ /* 0x000f280000000c00 */
[----:B-1-3--:R-:W1:Y:S01]  /*99f0*/  LDS.128 R28, [R8+0xe00] ;  /* 0x000e0000081c7984 */ /* 0x00ae620000000c00 */
[----:B0-----:R-:W-:Y:S01]  /*9a00*/  FADD R3, R24, R36 ;  /* 0x0000002418037221 */ /* 0x001fe20000000000 */
        /* <DEDUP_REMOVED lines=19> */
[----:B------:R-:W-:Y:S01]  /*9b40*/  FADD R3, R3, R12 ;  /* 0x0000000c03037221 */ /* 0x000fe20000000000 */
[----:B------:R-:W-:Y:S01]  /*9b50*/  FADD R2, R2, R13 ;  /* 0x0000000d02027221 */ /* 0x000fe20000000000 */
[----:B------:R-:W-:Y:S01]  /*9b60*/  FADD R7, R7, R14 ;  /* 0x0000000e07077221 */ /* 0x000fe20000000000 */
[----:B------:R-:W-:Y:S01]  /*9b70*/  FADD R4, R4, R15 ;  /* 0x0000000f04047221 */ /* 0x000fe20000000000 */
[----:B-1----:R-:W-:Y:S01]  /*9b80*/  FADD R28, R3, R28 ;  /* 0x0000001c031c7221 */ /* 0x002fe20000000000 */
[----:B------:R-:W-:Y:S01]  /*9b90*/  FADD R29, R2, R29 ;  /* 0x0000001d021d7221 */ /* 0x000fe20000000000 */
[----:B------:R-:W-:Y:S01]  /*9ba0*/  FADD R30, R7, R30 ;  /* 0x0000001e071e7221 */ /* 0x000fe20000000000 */
[----:B------:R-:W-:-:S05]  /*9bb0*/  FADD R31, R4, R31 ;  /* 0x0000001f041f7221 */ /* 0x000fca0000000000 */
[----:B------:R0:W-:Y:S02]  /*9bc0*/  @!P1 STG.E.128 desc[UR4][R60.64], R28 ;  /* 0x0000001c3c009986 */ /* 0x0001e4000c101d04 */
.L_x_28744:
[----:B------:R-:W-:Y:S05]  /*9bd0*/  BSYNC.RECONVERGENT B0 ;  /* 0x0000000000007941 */ /* 0x000fea0003800200 */
.L_x_28743:
        /* <DEDUP_REMOVED lines=8> */
[----:B0-----:R-:W-:Y:S02]  /*9c60*/  FMNMX R3, R0, R3, !PT ;  /* 0x0000000300037209 */ /* 0x001fe40007800000 */
[----:B------:R-:W-:-:S03]  /*9c70*/  @!P1 MOV R0, 0x400 ;  /* 0x0000040000009802 */ /* 0x000fc60000000f00 */
        /* <DEDUP_REMOVED lines=27> */
.L_x_28753:
[----:B------:R-:W-:Y:S02]  /*9e30*/  ISETP.NE.AND P0, PT, R34, RZ, PT ;  /* 0x000000ff2200720c */ /* 0x000fe40003f05270 */
[----:B--2---:R-:W-:-:S11]  /*9e40*/  FMNMX R5, R2, R5, !PT ;  /* 0x0000000502057209 */ /* 0x004fd60007800000 */
[----:B------:R-:W-:Y:S05]  /*9e50*/  @P0 BRA `(.L_x_28746) ;  /* 0x0000000000080947 */ /* 0x000fea0003800000 */
[----:B0-----:R-:W0:Y:S02]  /*9e60*/  LDC.64 R2, c[0x0][0x3a8] ;  /* 0x0000ea00ff027b82 */ /* 0x001e240000000a00 */
[----:B0-----:R2:W-:Y:S02]  /*9e70*/  REDG.E.MAX.S32.STRONG.GPU desc[UR4][R2.64], R5 ;  /* 0x000000050200798e */ /* 0x0015e4000d12e304 */
.L_x_28746:
[----:B------:R-:W-:Y:S05]  /*9e80*/  BSYNC B0 ;  /* 0x0000000000007941 */ /* 0x000fea0003800000 */
.L_x_28745:
        /* <DEDUP_REMOVED lines=11> */
[----:B-1234-:R-:W-:Y:S05]  /*9f40*/  CALL.REL.NOINC `($__internal_761_$__cuda_sm20_rcp_rn_f32_slowpath) ;  /* 0x0000000400887944 */ /* 0x01efea0003c00000 */
[----:B------:R-:W-:Y:S01]  /*9f50*/  IMAD.MOV.U32 R5, RZ, RZ, R0 ;  /* 0x000000ffff057224 */ /* 0x000fe200078e0000 */
[----:B------:R-:W-:Y:S06]  /*9f60*/  BRA `(.L_x_28749) ;  /* 0x0000000000107947 */ /* 0x000fec0003800000 */
.L_x_28748:
[----:B------:R-:W2:Y:S02]  /*9f70*/  MUFU.RCP R0, R9 ;  /* 0x0000000900007308 */ /* 0x000ea40000001000 */
[----:B--2---:R-:W-:-:S04]  /*9f80*/  FFMA R2, R0, R9, -1 ;  /* 0xbf80000000027423 */ /* 0x004fc80000000009 */
[----:B------:R-:W-:-:S04]  /*9f90*/  FADD.FTZ R5, -R2, -RZ ;  /* 0x800000ff02057221 */ /* 0x000fc80000010100 */
[----:B------:R-:W-:-:S07]  /*9fa0*/  FFMA R5, R0, R5, R0 ;  /* 0x0000000500057223 */ /* 0x000fce0000000000 */
.L_x_28749:
[----:B----4-:R-:W0:Y:S02]  /*9fb0*/  LDC.64 R2, c[0x0][0x3b0] ;  /* 0x0000ec00ff027b82 */ /* 0x010e240000000a00 */
[----:B0-----:R-:W-:Y:S01]  /*9fc0*/  STG.E desc[UR4][R2.64], R5 ;  /* 0x0000000502007986 */ /* 0x001fe2000c101904 */
[----:B------:R-:W-:Y:S05]  /*9fd0*/  EXIT ;  /* 0x000000000000794d */ /* 0x000fea0003800000 */
.L_x_28747:
[----:B------:R-:W-:Y:S02]  /*9fe0*/  IMAD.MOV.U32 R7, RZ, RZ, 0x4 ;  /* 0x00000004ff077424 */ /* 0x000fe400078e00ff */
[----:B------:R-:W-:Y:S02]  /*9ff0*/  IMAD.MOV.U32 R11, RZ, RZ, 0x1f ;  /* 0x0000001fff0b7424 */ /* 0x000fe400078e00ff */
[----:B------:R-:W-:-:S07]  /*a000*/  IMAD.MOV.U32 R4, RZ, RZ, -0x1 ;  /* 0xffffffffff047424 */ /* 0x000fce00078e00ff */
[----:B0123--:R-:W-:Y:S05]  /*a010*/  WARPSYNC.COLLECTIVE R4, `(.L_x_28750) ;  /* 0x0000000004087348 */ /* 0x00ffea0003c00000 */
[----:B--2---:R2:W4:Y:S02]  /*a020*/  SHFL.DOWN P0, R5, R0, R7, R11 ;  /* 0x0800000700057389 */ /* 0x004524000000000b */
[----:B01234-:R-:W-:Y:S05]  /*a030*/  ENDCOLLECTIVE ;  /* 0x000000000000791b */ /* 0x01ffea0003800000 */
.L_x_28750:
[----:B------:R-:W-:Y:S02]  /*a040*/  IMAD.MOV.U32 R7, RZ, RZ, 0x2 ;  /* 0x00000002ff077424 */ /* 0x000fe400078e00ff */
[----:B------:R-:W-:-:S05]  /*a050*/  IMAD.MOV.U32 R3, RZ, RZ, R5 ;  /* 0x000000ffff037224 */ /* 0x000fca00078e0005 */
[----:B------:R-:W-:-:S05]  /*a060*/  FMNMX R3, R3, R0, !PT ;  /* 0x0000000003037209 */ /* 0x000fca0007800000 */
[----:B------:R-:W-:-:S07]  /*a070*/  IMAD.MOV.U32 R0, RZ, RZ, R3 ;  /* 0x000000ffff007224 */ /* 0x000fce00078e0003 */
[----:B------:R-:W-:Y:S05]  /*a080*/  WARPSYNC.COLLECTIVE R4, `(.L_x_28751) ;  /* 0x0000000004087348 */ /* 0x000fea0003c00000 */
[----:B------:R0:W1:Y:S02]  /*a090*/  SHFL.DOWN P0, R5, R0, R7, R11 ;  /* 0x0800000700057389 */ /* 0x000064000000000b */
[----:B01----:R-:W-:Y:S05]  /*a0a0*/  ENDCOLLECTIVE ;  /* 0x000000000000791b */ /* 0x003fea0003800000 */
.L_x_28751:
[----:B------:R-:W-:Y:S02]  /*a0b0*/  IMAD.MOV.U32 R7, RZ, RZ, 0x1 ;  /* 0x00000001ff077424 */ /* 0x000fe400078e00ff */
[----:B------:R-:W-:-:S05]  /*a0c0*/  IMAD.MOV.U32 R2, RZ, RZ, R5 ;  /* 0x000000ffff027224 */ /* 0x000fca00078e0005 */
[----:B------:R-:W-:-:S05]  /*a0d0*/  FMNMX R2, R3, R2, !PT ;  /* 0x0000000203027209 */ /* 0x000fca0007800000 */
[----:B------:R-:W-:-:S07]  /*a0e0*/  IMAD.MOV.U32 R0, RZ, RZ, R2 ;  /* 0x000000ffff007224 */ /* 0x000fce00078e0002 */
[----:B------:R-:W-:Y:S05]  /*a0f0*/  WARPSYNC.COLLECTIVE R4, `(.L_x_28752) ;  /* 0x0000000004087348 */ /* 0x000fea0003c00000 */
[----:B------:R0:W1:Y:S02]  /*a100*/  SHFL.DOWN P0, R5, R0, R7, R11 ;  /* 0x0800000700057389 */ /* 0x000064000000000b */
[----:B01----:R-:W-:Y:S05]  /*a110*/  ENDCOLLECTIVE ;  /* 0x000000000000791b */ /* 0x003fea0003800000 */
.L_x_28752:
[----:B------:R-:W-:Y:S05]  /*a120*/  BRA `(.L_x_28753) ;  /* 0xfffffffc00407947 */ /* 0x000fea000383ffff */
        .weak           $__internal_760_$__cuda_sm20_div_u64
        .type           $__internal_760_$__cuda_sm20_div_u64,@function
        .size           $__internal_760_$__cuda_sm20_div_u64,($__internal_761_$__cuda_sm20_rcp_rn_f32_slowpath - $__internal_760_$__cuda_sm20_div_u64)
$__internal_760_$__cuda_sm20_div_u64:
        /* <DEDUP_REMOVED lines=67> */
[----:B------:R-:W-:Y:S06]  /*a560*/  RET.REL.NODEC R2 `(_ZN18transformer_engine6detail38cast_transpose_fused_kernel_notalignedILb1ELb0ELb0EfNS_16CTDBiasDActParamI6__halfS3_13__nv_fp8_e4m3fEELi4ELi8ENS_5EmptyELPFffRKS6_E0EEEvT3_mmm) ;  /* 0xffffff5802a47950 */ /* 0x000fec0003c3ffff */
        .weak           $__internal_761_$__cuda_sm20_rcp_rn_f32_slowpath
        .type           $__internal_761_$__cuda_sm20_rcp_rn_f32_slowpath,@function
        .size           $__internal_761_$__cuda_sm20_rcp_rn_f32_slowpath,(.L_x_30062 - $__internal_761_$__cuda_sm20_rcp_rn_f32_slowpath)
$__internal_761_$__cuda_sm20_rcp_rn_f32_slowpath:
        /* <DEDUP_REMOVED lines=9> */
[----:B---3--:R-:W0:Y:S02]  /*a600*/  MUFU.RCP R0, R9 ;  /* 0x0000000900007308 */ /* 0x008e240000001000 */
[----:B0-----:R-:W-:-:S04]  /*a610*/  FFMA R2, R9, R0, -1 ;  /* 0xbf80000009027423 */ /* 0x001fc80000000000 */
[----:B------:R-:W-:-:S04]  /*a620*/  FADD.FTZ R3, -R2, -RZ ;  /* 0x800000ff02037221 */ /* 0x000fc80000010100 */
[----:B------:R-:W-:-:S04]  /*a630*/  FFMA R0, R0, R3, R0 ;  /* 0x0000000300007223 */ /* 0x000fc80000000000 */
[----:B------:R-:W-:Y:S01]  /*a640*/  FFMA R0, R0, 1.84467440737095516160e+19, RZ ;  /* 0x5f80000000007823 */ /* 0x000fe200000000ff */
[----:B------:R-:W-:Y:S06]  /*a650*/  BRA `(.L_x_28755) ;  /* 0x0000000000887947 */ /* 0x000fec0003800000 */
.L_x_28754:
        /* <DEDUP_REMOVED lines=19> */
[----:B------:R-:W-:Y:S01]  /*a790*/  LOP3.LUT P1, RZ, R3, R8, R2, 0xf8, !PT ;  /* 0x0000000803ff7212 */ /* 0x000fe2000782f802 */
[----:B------:R-:W-:Y:S01]  /*a7a0*/  VIADD R3, R7, 0xffffff04 ;  /* 0xffffff0407037836 */ /* 0x000fe20000000000 */
[C---:B------:R-:W-:Y:S02]  /*a7b0*/  LOP3.LUT P0, RZ, R5.reuse, 0x1, RZ, 0xc0, !PT ;  /* 0x0000000105ff7812 */ /* 0x040fe4000780c0ff */
[----:B------:R-:W-:-:S04]  /*a7c0*/  LOP3.LUT P2, RZ, R5, 0x2, RZ, 0xc0, !PT ;  /* 0x0000000205ff7812 */ /* 0x000fc8000784c0ff */
[----:B------:R-:W-:Y:S02]  /*a7d0*/  PLOP3.LUT P0, PT, P0, P1, P2, 0xe0, 0x0 ;  /* 0x000000000000781c */ /* 0x000fe40000703c20 */
[----:B------:R-:W-:Y:S02]  /*a7e0*/  LOP3.LUT P1, RZ, R9, 0x7fffff, RZ, 0xc0, !PT ;  /* 0x007fffff09ff7812 */ /* 0x000fe4000782c0ff */
        /* <DEDUP_REMOVED lines=8> */
.L_x_28756:
[----:B------:R0:W1:Y:S02]  /*a870*/  MUFU.RCP R0, R9 ;  /* 0x0000000900007308 */ /* 0x0000640000001000 */
.L_x_28755:
[----:B------:R-:W-:Y:S02]  /*a880*/  IMAD.MOV.U32 R2, RZ, RZ, R6 ;  /* 0x000000ffff027224 */ /* 0x000fe400078e0006 */
[----:B------:R-:W-:-:S04]  /*a890*/  IMAD.MOV.U32 R3, RZ, RZ, 0x0 ;  /* 0x00000000ff037424 */ /* 0x000fc800078e00ff */
[----:B0123--:R-:W-:Y:S05]  /*a8a0*/  RET.REL.NODEC R2 `(_ZN18transformer_engine6detail38cast_transpose_fused_kernel_notalignedILb1ELb0ELb0EfNS_16CTDBiasDActParamI6__halfS3_13__nv_fp8_e4m3fEELi4ELi8ENS_5EmptyELPFffRKS6_E0EEEvT3_mmm) ;  /* 0xffffff5402d47950 */ /* 0x00ffea0003c3ffff */
.L_x_28757:
        /* <DEDUP_REMOVED lines=13> */
.L_x_30062:


//--------------------- .text._ZN18transformer_engine6detail38cast_transpose_fused_kernel_notalignedILb1ELb0ELb0EfNS_16CTDBiasDActParamI6__halfS3_13__nv_fp8_e5m2fEELi4ELi8ENS_5EmptyELPFffRKS6_E0EEEvT3_mmm --------------------------
	.section	.text._ZN18transformer_engine6detail38cast_transpose_fused_kernel_notalignedILb1ELb0ELb0EfNS_16CTDBiasDActParamI6__halfS3_13__nv_fp8_e5m2fEELi4ELi8ENS_5EmptyELPFffRKS6_E0EEEvT3_mmm,"ax",@progbits
	.align	128
        .global         _ZN18transformer_engine6detail38cast_transpose_fused_kernel_notalignedILb1ELb0ELb0EfNS_16CTDBiasDActParamI6__halfS3_13__nv_fp8_e5m2fEELi4ELi8ENS_5EmptyELPFffRKS6_E0EEEvT3_mmm
        .type           _ZN18transformer_engine6detail38cast_transpose_fused_kernel_notalignedILb1ELb0ELb0EfNS_16CTDBiasDActParamI6__halfS3_13__nv_fp8_e5m2fEELi4ELi8ENS_5EmptyELPFffRKS6_E0EEEvT3_mmm,@function
        .size           _ZN18transformer_engine6detail38cast_transpose_fused_kernel_notalignedILb1ELb0ELb0EfNS_16CTDBiasDActParamI6__halfS3_13__nv_fp8_e5m2fEELi4ELi8ENS_5EmptyELPFffRKS6_E0EEEvT3_mmm,(.L_x_30064 - _ZN18transformer_engine6detail38cast_transpose_fused_kernel_notalignedILb1ELb0ELb0EfNS_16CTDBiasDActParamI6__halfS3_13__nv_fp8_e5m2fEELi4ELi8ENS_5EmptyELPFffRKS6_E0EEEvT3_mmm)
        .other          _ZN18transformer_engine6detail38cast_transpose_fused_kernel_notalignedILb1ELb0ELb0EfNS_16CTDBiasDActParamI6__halfS3_13__nv_fp8_e5m2fEELi4ELi8ENS_5EmptyELPFffRKS6_E0EEEvT3_mmm,@"STO_CUDA_ENTRY STV_DEFAULT"
_ZN18transformer_engine6detail38cast_transpose_fused_kernel_notalignedILb1ELb0ELb0EfNS_16CTDBiasDActParamI6__halfS3_13__nv_fp8_e5m2fEELi4ELi8ENS_5EmptyELPFffRKS6_E0EEEvT3_mmm:
.text._ZN18transformer_engine6detail38cast_transpose_fused_kernel_notalignedILb1ELb0ELb0EfNS_16CTDBiasDActParamI6__halfS3_13__nv_fp8_e5m2fEELi4ELi8ENS_5EmptyELPFffRKS6_E0EEEvT3_mmm:
        /* <DEDUP_REMOVED lines=41> */
.L_x_28758:
[----:B------:R-:W-:-:S07]  /*0290*/  MOV R9, 0x2b0 ;  /* 0x000002b000097802 */ /* 0x000fce0000000f00 */
[----:B------:R-:W-:Y:S05]  /*02a0*/  CALL.REL.NOINC `($__internal_762_$__cuda_sm20_div_u64) ;  /* 0x0000009c00a07944 */ /* 0x000fea0003c00000 */
        /* <DEDUP_REMOVED lines=9> */
.L_x_28759:
        /* <DEDUP_REMOVED lines=239> */
[----:B------:R-:W-:Y:S01]  /*1230*/  F2FP.SATFINITE.E5M2.F32.PACK_AB_MERGE_C R76, RZ, R76, RZ ;  /* 0x0000004cff4c723e */ /* 0x000fe200048060ff */
[----:B0-----:R-:W-:Y:S01]  /*1240*/  @P3 IMAD.X R19, R21, 0x1, R63, P5 ;  /* 0x0000000115133824 */ /* 0x001fe200028e063f */
[----:B------:R-:W-:Y:S02]  /*1250*/  @P3 LEA R36, P6, R24, R90, 0x3 ;  /* 0x0000005a18243211 */ /* 0x000fe400078c18ff */
[----:B------:R-:W-:Y:S02]  /*1260*/  F2FP.SATFINITE.E5M2.F32.PACK_AB_MERGE_C R80, RZ, R80, RZ ;  /* 0x00000050ff50723e */ /* 0x000fe400048060ff */
        /* <DEDUP_REMOVED lines=20> */
[----:B------:R-:W-:Y:S02]  /*13b0*/  F2FP.SATFINITE.E5M2.F32.PACK_AB_MERGE_C R77, RZ, R77, RZ ;  /* 0x0000004dff4d723e */ /* 0x000fe400048060ff */
[----:B------:R-:W-:Y:S02]  /*13c0*/  F2FP.SATFINITE.E5M2.F32.PACK_AB_MERGE_C R75, RZ, R75, RZ ;  /* 0x0000004bff4b723e */ /* 0x000fe400048060ff */
        /* <DEDUP_REMOVED lines=23> */
[----:B------:R-:W-:Y:S02]  /*1540*/  F2FP.SATFINITE.E5M2.F32.PACK_AB_MERGE_C R50, RZ, R50, RZ ;  /* 0x00000032ff32723e */ /* 0x000fe400048060ff */
[----:B------:R-:W-:Y:S01]  /*1550*/  @!P0 CS2R R84, SRZ ;  /* 0x0000000000548805 */ /* 0x000fe2000001ff00 */
[----:B------:R1:W5:Y:S01]  /*1560*/  @P1 LDG.E.64 R22, desc[UR4][R56.64] ;  /* 0x0000000438161981 */ /* 0x000362000c1e1b00 */
[----:B0-----:R-:W-:-:S02]  /*1570*/  F2FP.SATFINITE.E5M2.F32.PACK_AB_MERGE_C R79, RZ, R15, RZ ;  /* 0x0000000fff4f723e */ /* 0x001fc400048060ff */
[----:B------:R-:W-:Y:S01]  /*1580*/  F2FP.SATFINITE.E5M2.F32.PACK_AB_MERGE_C R15, RZ, R52, RZ ;  /* 0x00000034ff0f723e */ /* 0x000fe200048060ff */
[----:B------:R-:W-:Y:S01]  /*1590*/  FMUL R52, R93, R9 ;  /* 0x000000095d347220 */ /* 0x000fe20000400000 */
[----:B------:R-:W-:Y:S02]  /*15a0*/  F2FP.SATFINITE.E5M2.F32.PACK_AB_MERGE_C R74, RZ, R74, RZ ;  /* 0x0000004aff4a723e */ /* 0x000fe400048060ff */
[----:B-1----:R-:W-:Y:S02]  /*15b0*/  LOP3.LUT R56, R50, 0xff, RZ, 0xc0, !PT ;  /* 0x000000ff32387812 */ /* 0x002fe400078ec0ff */
[----:B------:R-:W-:Y:S01]  /*15c0*/  F2FP.SATFINITE.E5M2.F32.PACK_AB_MERGE_C R50, RZ, R52, RZ ;  /* 0x00000034ff32723e */ /* 0x000fe200048060ff */
        /* <DEDUP_REMOVED lines=29> */
[----:B------:R-:W-:Y:S01]  /*17a0*/  F2FP.SATFINITE.E5M2.F32.PACK_AB_MERGE_C R82, RZ, R82, RZ ;  /* 0x00000052ff52723e */ /* 0x000fe200048060ff */
[----:B------:R-:W-:Y:S01]  /*17b0*/  HADD2.F32 R108, -RZ, R71.H0_H0 ;  /* 0x20000047ff6c7230 */ /* 0x000fe20000004100 */
[----:B------:R-:W-:Y:S01]  /*17c0*/  F2FP.SATFINITE.E5M2.F32.PACK_AB_MERGE_C R81, RZ, R81, RZ ;  /* 0x00000051ff51723e */ /* 0x000fe200048060ff */
[----:B------:R0:W5:Y:S01]  /*17d0*/  @P1 LDG.E.64 R26, desc[UR4][R96.64] ;  /* 0x00000004601a1981 */ /* 0x000162000c1e1b00 */
[----:B------:R-:W-:-:S02]  /*17e0*/  F2FP.SATFINITE.E5M2.F32.PACK_AB_MERGE_C R78, RZ, R78, RZ ;  /* 0x0000004eff4e723e */ /* 0x000fc400048060ff */
        /* <DEDUP_REMOVED lines=36> */
[----:B------:R-:W-:Y:S01]  /*1a30*/  F2FP.SATFINITE.E5M2.F32.PACK_AB_MERGE_C R52, RZ, R111, RZ ;  /* 0x0000006fff34723e */ /* 0x000fe200048060ff */
[----:B------:R-:W-:Y:S01]  /*1a40*/  HADD2.F32 R96, -RZ, R96.H0_H0 ;  /* 0x20000060ff607230 */ /* 0x000fe20000004100 */
[----:B------:R-:W-:Y:S01]  /*1a50*/  F2FP.SATFINITE.E5M2.F32.PACK_AB_MERGE_C R54, RZ, R54, RZ ;  /* 0x00000036ff36723e */ /* 0x000fe200048060ff */
[----:B------:R-:W-:Y:S01]  /*1a60*/  FADD R55, R108, R55 ;  /* 0x000000376c377221 */ /* 0x000fe20000000000 */
[----:B------:R-:W-:Y:S01]  /*1a70*/  F2FP.SATFINITE.E5M2.F32.PACK_AB_MERGE_C R89, RZ, R89, RZ ;  /* 0x00000059ff59723e */ /* 0x000fe200048060ff */
[----:B------:R-:W-:Y:S01]  /*1a80*/  FADD R118, R86, R69 ;  /* 0x0000004556767221 */ /* 0x000fe20000000000 */
[----:B------:R-:W-:-:S02]  /*1a90*/  FMNMX3 R111, |R85|, R68, |R92|, !PT ;  /* 0x00000044556f7276 */ /* 0x000fc4000780065c */
[----:B------:R-:W-:Y:S01]  /*1aa0*/  F2FP.SATFINITE.E5M2.F32.PACK_AB_MERGE_C R105, RZ, R105, RZ ;  /* 0x00000069ff69723e */ /* 0x000fe200048060ff */
        /* <DEDUP_REMOVED lines=11> */
.L_x_28761:
[----:B------:R-:W-:Y:S05]  /*1b60*/  BSYNC.RECONVERGENT B0 ;  /* 0x0000000000007941 */ /* 0x000fea0003800200 */
.L_x_28760:
        /* <DEDUP_REMOVED lines=15> */
[----:B------:R-:W-:Y:S01]  /*1c60*/  F2FP.SATFINITE.E5M2.F32.PACK_AB_MERGE_C R83, RZ, R83, RZ ;  /* 0x00000053ff53723e */ /* 0x000fe200048060ff */
[----:B------:R-:W-:Y:S01]  /*1c70*/  FADD R69, R85, R84 ;  /* 0x0000005455457221 */ /* 0x000fe20000000000 */
[----:B------:R-:W-:Y:S01]  /*1c80*/  FMUL R84, R48, R9 ;  /* 0x0000000930547220 */ /* 0x000fe20000400000 */
[----:B------:R-:W-:-:S02]  /*1c90*/  HADD2.F32 R121, -RZ, R121.H0_H0 ;  /* 0x20000079ff797230 */ /* 0x000fc40000004100 */
[----:B------:R-:W-:Y:S01]  /*1ca0*/  FMUL R51, R68, R9 ;  /* 0x0000000944337220 */ /* 0x000fe20000400000 */
[----:B------:R-:W-:Y:S01]  /*1cb0*/  FADD R69, R114, R69 ;  /* 0x0000004572457221 */ /* 0x000fe20000000000 */
[----:B------:R-:W-:Y:S01]  /*1cc0*/  IMAD.U32 R114, R83, 0x10000, RZ ;  /* 0x0001000053727824 */ /* 0x000fe200078e00ff */
[----:B------:R-:W-:Y:S01]  /*1cd0*/  F2FP.SATFINITE.E5M2.F32.PACK_AB_MERGE_C R84, RZ, R84, RZ ;  /* 0x00000054ff54723e */ /* 0x000fe200048060ff */
[----:B------:R-:W-:Y:S01]  /*1ce0*/  FADD R123, R91, R118 ;  /* 0x000000765b7b7221 */ /* 0x000fe20000000000 */
[----:B------:R-:W-:Y:S01]  /*1cf0*/  F2FP.SATFINITE.E5M2.F32.PACK_AB_MERGE_C R53, RZ, R51, RZ ;  /* 0x00000033ff35723e */ /* 0x000fe200048060ff */
[----:B------:R-:W-:Y:S01]  /*1d00*/  FMUL R51, R121, R9 ;  /* 0x0000000979337220 */ /* 0x000fe20000400000 */
[----:B------:R-:W-:Y:S01]  /*1d10*/  LOP3.LUT R122, R99, 0xff0000, R114, 0xf8, !PT ;  /* 0x00ff0000637a7812 */ /* 0x000fe200078ef872 */
[----:B------:R-:W-:Y:S01]  /*1d20*/  FADD R114, RZ, R72 ;  /* 0x00000048ff727221 */ /* 0x000fe20000000000 */
[----:B------:R-:W-:Y:S01]  /*1d30*/  IMAD.U32 R120, R84, 0x10000, RZ ;  /* 0x0001000054787824 */ /* 0x000fe200078e00ff */
[----:B------:R-:W-:Y:S01]  /*1d40*/  FMNMX3 R103, |R95|, R103, |R100|, !PT ;  /* 0x000000675f677276 */ /* 0x000fe20007800664 */
[----:B------:R-:W-:Y:S01]  /*1d50*/  FADD R100, R100, R49 ;  /* 0x0000003164647221 */ /* 0x000fe20000000000 */
[----:B------:R-:W-:Y:S01]  /*1d60*/  FADD R114, R107, R114 ;  /* 0x000000726b727221 */ /* 0x000fe20000000000 */
[----:B------:R-:W-:Y:S01]  /*1d70*/  F2FP.SATFINITE.E5M2.F32.PACK_AB_MERGE_C R51, RZ, R51, RZ ;  /* 0x00000033ff33723e */ /* 0x000fe200048060ff */
        /* <DEDUP_REMOVED lines=27> */
[----:B------:R-:W-:Y:S01]  /*1f30*/  F2FP.SATFINITE.E5M2.F32.PACK_AB_MERGE_C R91, RZ, R109, RZ ;  /* 0x0000006dff5b723e */ /* 0x000fe200048060ff */
[----:B------:R-:W-:Y:S01]  /*1f40*/  BSSY.RECONVERGENT B0, `(.L_x_28762) ;  /* 0x000001e000007945 */ /* 0x000fe20003800200 */
[C---:B------:R-:W-:Y:S01]  /*1f50*/  FADD R123, R44.reuse, R123 ;  /* 0x0000007b2c7b7221 */ /* 0x040fe20000000000 */
[----:B------:R-:W-:-:S02]  /*1f60*/  FMNMX3 R95, |R44|, R95, |R48|, !PT ;  /* 0x0000005f2c5f7276 */ /* 0x000fc40007800630 */
[----:B------:R-:W-:Y:S01]  /*1f70*/  LOP3.LUT R55, R122, R55, RZ, 0xfc, !PT ;  /* 0x000000377a377212 */ /* 0x000fe200078efcff */
[----:B------:R-:W-:Y:S01]  /*1f80*/  IMAD.SHL.U32 R91, R91, 0x100, RZ ;  /* 0x000001005b5b7824 */ /* 0x000fe200078e00ff */
[----:B------:R-:W-:Y:S02]  /*1f90*/  LOP3.LUT R53, R120, R53, RZ, 0xfc, !PT ;  /* 0x0000003578357212 */ /* 0x000fe400078efcff */
[----:B------:R-:W-:Y:S02]  /*1fa0*/  LOP3.LUT R44, R46, 0x1f, R49, 0xf8, !PT ;  /* 0x0000001f2e2c7812 */ /* 0x000fe400078ef831 */
        /* <DEDUP_REMOVED lines=23> */
.L_x_28763:
[----:B------:R-:W-:Y:S05]  /*2120*/  BSYNC.RECONVERGENT B0 ;  /* 0x0000000000007941 */ /* 0x000fea0003800200 */
.L_x_28762:
        /* <DEDUP_REMOVED lines=18> */
.L_x_28765:
[----:B------:R-:W-:Y:S05]  /*2250*/  BSYNC.RECONVERGENT B0 ;  /* 0x0000000000007941 */ /* 0x000fea0003800200 */
.L_x_28764:
        /* <DEDUP_REMOVED lines=13> */
[----:B------:R-:W-:Y:S02]  /*2330*/  F2FP.SATFINITE.E5M2.F32.PACK_AB_MERGE_C R113, RZ, R113, RZ ;  /* 0x00000071ff71723e */ /* 0x000fe400048060ff */
[----:B------:R-:W-:Y:S02]  /*2340*/  F2FP.SATFINITE.E5M2.F32.PACK_AB_MERGE_C R108, RZ, R108, RZ ;  /* 0x0000006cff6c723e */ /* 0x000fe400048060ff */
[----:B------:R-:W-:Y:S02]  /*2350*/  F2FP.SATFINITE.E5M2.F32.PACK_AB_MERGE_C R109, RZ, R109, RZ ;  /* 0x0000006dff6d723e */ /* 0x000fe400048060ff */
[----:B------:R-:W-:Y:S01]  /*2360*/  F2FP.SATFINITE.E5M2.F32.PACK_AB_MERGE_C R107, RZ, R107, RZ ;  /* 0x0000006bff6b723e */ /* 0x000fe200048060ff */
        /* <DEDUP_REMOVED lines=14> */
.L_x_28767:
[----:B------:R-:W-:Y:S05]  /*2450*/  BSYNC.RECONVERGENT B0 ;  /* 0x0000000000007941 */ /* 0x000fea0003800200 */
.L_x_28766:
        /* <DEDUP_REMOVED lines=16> */
.L_x_28769:
[----:B------:R-:W-:Y:S05]  /*2560*/  BSYNC.RECONVERGENT B0 ;  /* 0x0000000000007941 */ /* 0x000fea0003800200 */
.L_x_28768:
        /* <DEDUP_REMOVED lines=17> */
.L_x_28771:
[----:B------:R-:W-:Y:S05]  /*2680*/  BSYNC.RECONVERGENT B0 ;  /* 0x0000000000007941 */ /* 0x000fea0003800200 */
.L_x_28770:
        /* <DEDUP_REMOVED lines=16> */
.L_x_28773:
[----:B------:R-:W-:Y:S05]  /*2790*/  BSYNC.RECONVERGENT B0 ;  /* 0x0000000000007941 */ /* 0x000fea0003800200 */
.L_x_28772:
        /* <DEDUP_REMOVED lines=14> */
.L_x_28775:
[----:B------:R-:W-:Y:S05]  /*2880*/  BSYNC.RECONVERGENT B0 ;  /* 0x0000000000007941 */ /* 0x000fea0003800200 */
.L_x_28774:
        /* <DEDUP_REMOVED lines=36> */
[----:B-1----:R-:W-:Y:S01]  /*2ad0*/  F2FP.SATFINITE.E5M2.F32.PACK_AB_MERGE_C R29, RZ, R35, RZ ;  /* 0x00000023ff1d723e */ /* 0x002fe200048060ff */
[----:B------:R-:W-:Y:S01]  /*2ae0*/  FMUL R74, R99, R9 ;  /* 0x00000009634a7220 */ /* 0x000fe20000400000 */
[----:B------:R-:W-:Y:S01]  /*2af0*/  F2FP.SATFINITE.E5M2.F32.PACK_AB_MERGE_C R19, RZ, R19, RZ ;  /* 0x00000013ff13723e */ /* 0x000fe200048060ff */
[----:B------:R1:W3:Y:S01]  /*2b00*/  SHFL.IDX PT, R124, R69, R68, 0x1f ;  /* 0x00001f44457c7589 */ /* 0x0002e200000e0000 */
[----:B------:R-:W-:Y:S01]  /*2b10*/  F2FP.SATFINITE.E5M2.F32.PACK_AB_MERGE_C R35, RZ, R33, RZ ;  /* 0x00000021ff23723e */ /* 0x000fe200048060ff */
[----:B------:R-:W-:Y:S02]  /*2b20*/  BSSY.RECONVERGENT B0, `(.L_x_28776) ;  /* 0x000001d000007945 */ /* 0x000fe40003800200 */
[----:B------:R4:W2:Y:S01]  /*2b30*/  SHFL.IDX PT, R123, R123, R68, 0x1f ;  /* 0x00001f447b7b7589 */ /* 0x0008a200000e0000 */
[----:B0-----:R-:W-:-:S03]  /*2b40*/  F2FP.SATFINITE.E5M2.F32.PACK_AB_MERGE_C R30, RZ, R34, RZ ;  /* 0x00000022ff1e723e */ /* 0x001fc600048060ff */
[----:B------:R4:W0:Y:S01]  /*2b50*/  SHFL.IDX PT, R125, R125, R68, 0x1f ;  /* 0x00001f447d7d7589 */ /* 0x00082200000e0000 */
[----:B------:R-:W-:Y:S01]  /*2b60*/  F2FP.SATFINITE.E5M2.F32.PACK_AB_MERGE_C R32, RZ, R32, RZ ;  /* 0x00000020ff20723e */ /* 0x000fe200048060ff */
[----:B------:R-:W-:Y:S01]  /*2b70*/  FMUL R75, R103, R9 ;  /* 0x00000009674b7220 */ /* 0x000fe20000400000 */
[----:B-1----:R-:W-:Y:S01]  /*2b80*/  F2FP.SATFINITE.E5M2.F32.PACK_AB_MERGE_C R69, RZ, R18, RZ ;  /* 0x00000012ff45723e */ /* 0x002fe200048060ff */
[----:B------:R-:W-:Y:S01]  /*2b90*/  IMAD.SHL.U32 R28, R19, 0x100, RZ ;  /* 0x00000100131c7824 */ /* 0x000fe200078e00ff */
[----:B------:R-:W-:Y:S02]  /*2ba0*/  LOP3.LUT R77, R35, 0xff, RZ, 0xc0, !PT ;  /* 0x000000ff234d7812 */ /* 0x000fe400078ec0ff */
[----:B------:R-:W-:Y:S02]  /*2bb0*/  LOP3.LUT R34, R30, 0xff, RZ, 0xc0, !PT ;  /* 0x000000ff1e227812 */ /* 0x000fe400078ec0ff */
[----:B------:R-:W-:Y:S02]  /*2bc0*/  SHF.R.U32.HI R98, RZ, 0x3, R104 ;  /* 0x00000003ff627819 */ /* 0x000fe40000011668 */
[----:B------:R-:W-:Y:S01]  /*2bd0*/  F2FP.SATFINITE.E5M2.F32.PACK_AB_MERGE_C R74, RZ, R74, RZ ;  /* 0x0000004aff4a723e */ /* 0x000fe200048060ff */
        /* <DEDUP_REMOVED lines=17> */
.L_x_28777:
[----:B------:R-:W-:Y:S05]  /*2cf0*/  BSYNC.RECONVERGENT B0 ;  /* 0x0000000000007941 */ /* 0x000fea0003800200 */
.L_x_28776:
[----:B------:R-:W-:Y:S01]  /*2d00*/  BSSY.RECONVERGENT B0, `(.L_x_28778) ;  /* 0x0000015000007945 */ /* 0x000fe20003800200 */
[----:B------:R-:W-:Y:S01]  /*2d10*/  IMAD R77, R32, 0x100, R77 ;  /* 0x00000100204d7824 */ /* 0x000fe200078e024d */
[----:B------:R-:W-:Y:S01]  /*2d20*/  LOP3.LUT R120, R28, 0xff, R69, 0xf8, !PT ;  /* 0x000000ff1c787812 */ /* 0x000fe200078ef845 */
[----:B------:R-:W-:Y:S01]  /*2d30*/  IMAD R119, R29, 0x100, R34 ;  /* 0x000001001d777824 */ /* 0x000fe200078e0222 */
[----:B------:R-:W-:Y:S01]  /*2d40*/  F2FP.SATFINITE.E5M2.F32.PACK_AB_MERGE_C R75, RZ, R75, RZ ;  /* 0x0000004bff4b723e */ /* 0x000fe200048060ff */
        /* <DEDUP_REMOVED lines=16> */
.L_x_28779:
[----:B------:R-:W-:Y:S05]  /*2e50*/  BSYNC.RECONVERGENT B0 ;  /* 0x0000000000007941 */ /* 0x000fea0003800200 */
.L_x_28778:
        /* <DEDUP_REMOVED lines=68> */
.L_x_28781:
[----:B------:R-:W-:Y:S05]  /*32a0*/  BSYNC.RECONVERGENT B0 ;  /* 0x0000000000007941 */ /* 0x000fea0003800200 */
.L_x_28780:
        /* <DEDUP_REMOVED lines=21> */
.L_x_28783:
[----:B------:R-:W-:Y:S05]  /*3400*/  BSYNC.RECONVERGENT B0 ;  /* 0x0000000000007941 */ /* 0x000fea0003800200 */
.L_x_28782:
        /* <DEDUP_REMOVED lines=20> */
.L_x_28785:
[----:B------:R-:W-:Y:S05]  /*3550*/  BSYNC.RECONVERGENT B0 ;  /* 0x0000000000007941 */ /* 0x000fea0003800200 */
.L_x_28784:
        /* <DEDUP_REMOVED lines=10> */
[----:B------:R-:W-:-:S03]  /*3600*/  F2FP.SATFINITE.E5M2.F32.PACK_AB_MERGE_C R95, RZ, R95, RZ ;  /* 0x0000005fff5f723e */ /* 0x000fc600048060ff */
[----:B------:R-:W-:Y:S02]  /*3610*/  F2FP.SATFINITE.E5M2.F32.PACK_AB_MERGE_C R96, RZ, R96, RZ ;  /* 0x00000060ff60723e */ /* 0x000fe400048060ff */
[----:B------:R-:W-:Y:S01]  /*3620*/  F2FP.SATFINITE.E5M2.F32.PACK_AB_MERGE_C R35, RZ, R35, RZ ;  /* 0x00000023ff23723e */ /* 0x000fe200048060ff */
        /* <DEDUP_REMOVED lines=19> */
.L_x_28787:
[----:B------:R-:W-:Y:S05]  /*3760*/  BSYNC.RECONVERGENT B0 ;  /* 0x0000000000007941 */ /* 0x000fea0003800200 */
.L_x_28786:
        /* <DEDUP_REMOVED lines=21> */
[----:B------:R-:W-:Y:S02]  /*38c0*/  F2FP.SATFINITE.E5M2.F32.PACK_AB_MERGE_C R75, RZ, R75, RZ ;  /* 0x0000004bff4b723e */ /* 0x000fe400048060ff */
[-C--:B------:R-:W-:Y:S01]  /*38d0*/  FMUL R85, R93, R9.reuse ;  /* 0x000000095d557220 */ /* 0x080fe20000400000 */
[----:B------:R-:W-:Y:S01]  /*38e0*/  F2FP.SATFINITE.E5M2.F32.PACK_AB_MERGE_C R66, RZ, R66, RZ ;  /* 0x00000042ff42723e */ /* 0x000fe200048060ff */
[----:B------:R-:W-:-:S03]  /*38f0*/  FMUL R97, R94, R9 ;  /* 0x000000095e617220 */ /* 0x000fc60000400000 */
[----:B------:R-:W-:Y:S02]  /*3900*/  LOP3.LUT R96, R66, 0xff, RZ, 0xc0, !PT ;  /* 0x000000ff42607812 */ /* 0x000fe400078ec0ff */
        /* <DEDUP_REMOVED lines=20> */
.L_x_28789:
[----:B------:R-:W-:Y:S05]  /*3a50*/  BSYNC.RECONVERGENT B0 ;  /* 0x0000000000007941 */ /* 0x000fea0003800200 */
.L_x_28788:
        /* <DEDUP_REMOVED lines=8> */
[----:B------:R-:W-:Y:S01]  /*3ae0*/  F2FP.SATFINITE.E5M2.F32.PACK_AB_MERGE_C R66, RZ, R66, RZ ;  /* 0x00000042ff42723e */ /* 0x000fe200048060ff */
[----:B------:R-:W-:Y:S01]  /*3af0*/  IMAD.U32 R85, R85, 0x10000, RZ ;  /* 0x0001000055557824 */ /* 0x000fe200078e00ff */
[----:B------:R-:W-:Y:S01]  /*3b00*/  LOP3.LUT R73, R73, 0xff0000, R68, 0xf8, !PT ;  /* 0x00ff000049497812 */ /* 0x000fe200078ef844 */
[----:B------:R-:W-:-:S02]  /*3b10*/  HADD2.F32 R98, -RZ, R98.H0_H0 ;  /* 0x20000062ff627230 */ /* 0x000fc40000004100 */
[----:B------:R-:W-:Y:S01]  /*3b20*/  FMUL R70, R96, R9 ;  /* 0x0000000960467220 */ /* 0x000fe20000400000 */
[----:B------:R-:W-:Y:S02]  /*3b30*/  LOP3.LUT R67, R66, 0xffff, RZ, 0xc0, !PT ;  /* 0x0000ffff42437812 */ /* 0x000fe400078ec0ff */
[----:B------:R-:W-:Y:S02]  /*3b40*/  LOP3.LUT R72, R72, 0xff0000, R85, 0xf8, !PT ;  /* 0x00ff000048487812 */ /* 0x000fe400078ef855 */
[----:B------:R-:W-:Y:S01]  /*3b50*/  F2FP.SATFINITE.E5M2.F32.PACK_AB_MERGE_C R70, RZ, R70, RZ ;  /* 0x00000046ff46723e */ /* 0x000fe200048060ff */
[----:B------:R-:W-:-:S03]  /*3b60*/  IMAD.SHL.U32 R67, R67, 0x1000000, RZ ;  /* 0x0100000043437824 */ /* 0x000fc600078e00ff */
[----:B------:R-:W-:Y:S02]  /*3b70*/  LOP3.LUT R68, R70, 0xffff, RZ, 0xc0, !PT ;  /* 0x0000ffff46447812 */ /* 0x000fe400078ec0ff */
[----:B------:R-:W-:Y:S01]  /*3b80*/  LOP3.LUT R67, R67, R84, R69, 0xfe, !PT ;  /* 0x0000005443437212 */ /* 0x000fe200078efe45 */
[----:B------:R-:W-:Y:S02]  /*3b90*/  FMUL R84, R98, R9 ;  /* 0x0000000962547220 */ /* 0x000fe40000400000 */
[----:B------:R-:W-:Y:S01]  /*3ba0*/  IMAD.SHL.U32 R69, R68, 0x1000000, RZ ;  /* 0x0100000044457824 */ /* 0x000fe200078e00ff */
[----:B------:R-:W-:Y:S01]  /*3bb0*/  LOP3.LUT R68, R74, 0xff0000, R97, 0xf8, !PT ;  /* 0x00ff00004a447812 */ /* 0x000fe200078ef861 */
[----:B------:R-:W-:Y:S01]  /*3bc0*/  HADD2.F32 R97, -RZ, R71.H0_H0 ;  /* 0x20000047ff617230 */ /* 0x000fe20000004100 */
[----:B------:R-:W-:Y:S02]  /*3bd0*/  F2FP.SATFINITE.E5M2.F32.PACK_AB_MERGE_C R84, RZ, R84, RZ ;  /* 0x00000054ff54723e */ /* 0x000fe400048060ff */
[----:B------:R-:W-:-:S02]  /*3be0*/  LOP3.LUT R69, R72, R69, RZ, 0xfc, !PT ;  /* 0x0000004548457212 */ /* 0x000fc400078efcff */
[----:B------:R-:W-:Y:S01]  /*3bf0*/  FMUL R72, R97, R9 ;  /* 0x0000000961487220 */ /* 0x000fe20000400000 */
[----:B------:R-:W-:-:S04]  /*3c00*/  LOP3.LUT R84, R84, 0xffff, RZ, 0xc0, !PT ;  /* 0x0000ffff54547812 */ /* 0x000fc800078ec0ff */
[----:B------:R-:W-:-:S04]  /*3c10*/  F2FP.SATFINITE.E5M2.F32.PACK_AB_MERGE_C R72, RZ, R72, RZ ;  /* 0x00000048ff48723e */ /* 0x000fc800048060ff */
        /* <DEDUP_REMOVED lines=22> */
.L_x_28791:
[----:B------:R-:W-:Y:S05]  /*3d80*/  BSYNC.RECONVERGENT B0 ;  /* 0x0000000000007941 */ /* 0x000fea0003800200 */
.L_x_28790:
        /* <DEDUP_REMOVED lines=203> */
[----:B------:R-:W-:Y:S01]  /*4a40*/  F2FP.SATFINITE.E5M2.F32.PACK_AB_MERGE_C R28, RZ, R28, RZ ;  /* 0x0000001cff1c723e */ /* 0x000fe200048060ff */
        /* <DEDUP_REMOVED lines=9> */
[----:B------:R-:W-:Y:S01]  /*4ae0*/  F2FP.SATFINITE.E5M2.F32.PACK_AB_MERGE_C R32, RZ, R32, RZ ;  /* 0x00000020ff20723e */ /* 0x000fe200048060ff */
[----:B------:R4:W-:Y:S01]  /*4af0*/  STS.64 [R20], R66 ;  /* 0x0000004214007388 */ /* 0x0009e20000000a00 */
[----:B------:R-:W-:Y:S01]  /*4b00*/  LOP3.LUT R23, R28, 0xff, RZ, 0xc0, !PT ;  /* 0x000000ff1c177812 */ /* 0x000fe200078ec0ff */
[----:B------:R-:W-:Y:S01]  /*4b10*/  FMUL R30, R21, R9 ;  /* 0x00000009151e7220 */ /* 0x000fe20000400000 */
[----:B------:R-:W-:Y:S01]  /*4b20*/  FADD R25, R33, R100 ;  /* 0x0000006421197221 */ /* 0x000fe20000000000 */
[----:B------:R-:W-:Y:S01]  /*4b30*/  F2FP.SATFINITE.E5M2.F32.PACK_AB_MERGE_C R88, RZ, R88, RZ ;  /* 0x00000058ff58723e */ /* 0x000fe200048060ff */
[----:B-1----:R-:W-:-:S02]  /*4b40*/  HADD2.F32 R80, -RZ, R46.H0_H0 ;  /* 0x2000002eff507230 */ /* 0x002fc40000004100 */
[-C--:B------:R-:W-:Y:S01]  /*4b50*/  FMUL R93, R96, R9.reuse ;  /* 0x00000009605d7220 */ /* 0x080fe20000400000 */
[----:B------:R-:W-:Y:S02]  /*4b60*/  IMAD R23, R32, 0x100, R23 ;  /* 0x0000010020177824 */ /* 0x000fe400078e0217 */
[----:B------:R-:W-:Y:S01]  /*4b70*/  FADD R25, R94, R25 ;  /* 0x000000195e197221 */ /* 0x000fe20000000000 */
[----:B------:R-:W-:Y:S01]  /*4b80*/  F2FP.SATFINITE.E5M2.F32.PACK_AB_MERGE_C R30, RZ, R30, RZ ;  /* 0x0000001eff1e723e */ /* 0x000fe200048060ff */
[-C--:B------:R-:W-:Y:S01]  /*4b90*/  FMUL R35, R80, R9.reuse ;  /* 0x0000000950237220 */ /* 0x080fe20000400000 */
[----:B------:R-:W-:Y:S02]  /*4ba0*/  IMAD.U32 R57, R88, 0x10000, RZ ;  /* 0x0001000058397824 */ /* 0x000fe400078e00ff */
[----:B----4-:R-:W-:Y:S01]  /*4bb0*/  FMUL R67, R22, R9 ;  /* 0x0000000916437220 */ /* 0x010fe20000400000 */
[----:B------:R-:W-:Y:S01]  /*4bc0*/  SHF.R.U64 R92, R40, 0x10, R41 ;  /* 0x00000010285c7819 */ /* 0x000fe20000001229 */
[----:B------:R-:W-:Y:S01]  /*4bd0*/  FADD R100, R98, R25 ;  /* 0x0000001962647221 */ /* 0x000fe20000000000 */
[----:B------:R-:W-:Y:S01]  /*4be0*/  LOP3.LUT R66, R23, 0xffff, RZ, 0xc0, !PT ;  /* 0x0000ffff17427812 */ /* 0x000fe200078ec0ff */
[----:B------:R-:W-:Y:S01]  /*4bf0*/  HADD2.F32 R108, -RZ, R42.H0_H0 ;  /* 0x2000002aff6c7230 */ /* 0x000fe20000004100 */
[----:B------:R-:W-:Y:S01]  /*4c00*/  F2FP.SATFINITE.E5M2.F32.PACK_AB_MERGE_C R67, RZ, R67, RZ ;  /* 0x00000043ff43723e */ /* 0x000fe200048060ff */
[----:B------:R-:W-:Y:S01]  /*4c10*/  HADD2.F32 R92, -RZ, R92.H0_H0 ;  /* 0x2000005cff5c7230 */ /* 0x000fe20000004100 */
[----:B------:R-:W-:-:S02]  /*4c20*/  SHF.R.U32.HI R41, RZ, 0x10, R41 ;  /* 0x00000010ff297819 */ /* 0x000fc40000011629 */
[----:B------:R-:W-:Y:S01]  /*4c30*/  F2FP.SATFINITE.E5M2.F32.PACK_AB_MERGE_C R93, RZ, R93, RZ ;  /* 0x0000005dff5d723e */ /* 0x000fe200048060ff */
[----:B------:R-:W-:Y:S01]  /*4c40*/  IMAD.U32 R25, R67, 0x10000, RZ ;  /* 0x0001000043197824 */ /* 0x000fe200078e00ff */
[----:B------:R-:W-:Y:S01]  /*4c50*/  LOP3.LUT R26, R30, 0xff, RZ, 0xc0, !PT ;  /* 0x000000ff1e1a7812 */ /* 0x000fe200078ec0ff */
[----:B------:R-:W-:Y:S01]  /*4c60*/  FMUL R102, R92, R9 ;  /* 0x000000095c667220 */ /* 0x000fe20000400000 */
[----:B------:R-:W-:Y:S02]  /*4c70*/  F2FP.SATFINITE.E5M2.F32.PACK_AB_MERGE_C R35, RZ, R35, RZ ;  /* 0x00000023ff23723e */ /* 0x000fe400048060ff */
        /* <DEDUP_REMOVED lines=19> */
[----:B------:R-:W-:Y:S01]  /*4db0*/  F2FP.SATFINITE.E5M2.F32.PACK_AB_MERGE_C R98, RZ, R98, RZ ;  /* 0x00000062ff62723e */ /* 0x000fe200048060ff */
[----:B------:R-:W-:Y:S01]  /*4dc0*/  HADD2.F32 R21, -RZ, R50.H0_H0 ;  /* 0x20000032ff157230 */ /* 0x000fe20000004100 */
[----:B------:R-:W-:Y:S01]  /*4dd0*/  FMNMX3 R25, |R56|, R25, |R66|, !PT ;  /* 0x0000001938197276 */ /* 0x000fe20007800642 */
[----:B------:R-:W-:Y:S01]  /*4de0*/  FADD R41, R96, R23 ;  /* 0x0000001760297221 */ /* 0x000fe20000000000 */
[----:B------:R-:W-:Y:S01]  /*4df0*/  F2FP.SATFINITE.E5M2.F32.PACK_AB_MERGE_C R94, RZ, R94, RZ ;  /* 0x0000005eff5e723e */ /* 0x000fe200048060ff */
[----:B------:R-:W-:Y:S01]  /*4e00*/  FADD R51, RZ, R56 ;  /* 0x00000038ff337221 */ /* 0x000fe20000000000 */
[----:B------:R-:W-:Y:S01]  /*4e10*/  F2FP.SATFINITE.E5M2.F32.PACK_AB_MERGE_C R33, RZ, R33, RZ ;  /* 0x00000021ff21723e */ /* 0x000fe200048060ff */
        /* <DEDUP_REMOVED lines=24> */
[----:B------:R-:W-:Y:S01]  /*4fa0*/  F2FP.SATFINITE.E5M2.F32.PACK_AB_MERGE_C R102, RZ, R102, RZ ;  /* 0x00000066ff66723e */ /* 0x000fe200048060ff */
[----:B------:R-:W-:Y:S01]  /*4fb0*/  FMUL R96, R46, R9 ;  /* 0x000000092e607220 */ /* 0x000fe20000400000 */
[----:B------:R-:W-:Y:S01]  /*4fc0*/  F2FP.SATFINITE.E5M2.F32.PACK_AB_MERGE_C R21, RZ, R21, RZ ;  /* 0x00000015ff15723e */ /* 0x000fe200048060ff */
[----:B------:R-:W-:Y:S01]  /*4fd0*/  HADD2.F32 R23, -RZ, R23.H0_H0 ;  /* 0x20000017ff177230 */ /* 0x000fe20000004100 */
[----:B------:R-:W-:Y:S01]  /*4fe0*/  F2FP.SATFINITE.E5M2.F32.PACK_AB_MERGE_C R92, RZ, R22, RZ ;  /* 0x00000016ff5c723e */ /* 0x000fe200048060ff */
[----:B------:R-:W-:Y:S01]  /*4ff0*/  FADD R51, R106, R51 ;  /* 0x000000336a337221 */ /* 0x000fe20000000000 */
[----:B------:R-:W-:Y:S01]  /*5000*/  F2FP.SATFINITE.E5M2.F32.PACK_AB_MERGE_C R49, RZ, R49, RZ ;  /* 0x00000031ff31723e */ /* 0x000fe200048060ff */
[----:B------:R-:W-:Y:S01]  /*5010*/  IMAD.SHL.U32 R97, R21, 0x100, RZ ;  /* 0x0000010015617824 */ /* 0x000fe200078e00ff */
[----:B------:R-:W-:-:S02]  /*5020*/  F2FP.SATFINITE.E5M2.F32.PACK_AB_MERGE_C R21, RZ, R48, RZ ;  /* 0x00000030ff15723e */ /* 0x000fc400048060ff */
[----:B------:R-:W-:Y:S02]  /*5030*/  LOP3.LUT R110, R92, 0xff, RZ, 0xc0, !PT ;  /* 0x000000ff5c6e7812 */ /* 0x000fe400078ec0ff */
[----:B------:R-:W-:Y:S02]  /*5040*/  LOP3.LUT R22, R97, 0xff, R102, 0xf8, !PT ;  /* 0x000000ff61167812 */ /* 0x000fe400078ef866 */
[----:B------:R-:W-:Y:S02]  /*5050*/  PRMT R89, R21, 0x7104, RZ ;  /* 0x0000710415597816 */ /* 0x000fe400000000ff */
[----:B------:R-:W-:Y:S02]  /*5060*/  F2FP.SATFINITE.E5M2.F32.PACK_AB_MERGE_C R96, RZ, R96, RZ ;  /* 0x00000060ff60723e */ /* 0x000fe400048060ff */
        /* <DEDUP_REMOVED lines=8> */
[----:B------:R-:W-:Y:S02]  /*50f0*/  F2FP.SATFINITE.E5M2.F32.PACK_AB_MERGE_C R89, RZ, R89, RZ ;  /* 0x00000059ff59723e */ /* 0x000fe400048060ff */
        /* <DEDUP_REMOVED lines=23> */
[----:B------:R-:W-:Y:S01]  /*5270*/  F2FP.SATFINITE.E5M2.F32.PACK_AB_MERGE_C R24, RZ, R27, RZ ;  /* 0x0000001bff18723e */ /* 0x000fe200048060ff */
[----:B----4-:R-:W-:Y:S01]  /*5280*/  FADD R83, R23, R110 ;  /* 0x0000006e17537221 */ /* 0x010fe20000000000 */
[----:B------:R-:W-:Y:S01]  /*5290*/  F2FP.SATFINITE.E5M2.F32.PACK_AB_MERGE_C R84, RZ, R84, RZ ;  /* 0x00000054ff54723e */ /* 0x000fe200048060ff */
[----:B------:R-:W-:Y:S01]  /*52a0*/  IMAD.IADD R27, R34, 0x1, -R113 ;  /* 0x00000001221b7824 */ /* 0x000fe200078e0a71 */
[----:B------:R-:W-:Y:S02]  /*52b0*/  F2FP.SATFINITE.E5M2.F32.PACK_AB_MERGE_C R23, RZ, R50, RZ ;  /* 0x00000032ff17723e */ /* 0x000fe400048060ff */
        /* <DEDUP_REMOVED lines=30> */
[----:B------:R-:W-:-:S02]  /*54a0*/  F2FP.SATFINITE.E5M2.F32.PACK_AB_MERGE_C R82, RZ, R82, RZ ;  /* 0x00000052ff52723e */ /* 0x000fc400048060ff */
[----:B------:R-:W-:Y:S02]  /*54b0*/  @!P0 CS2R R50, SRZ ;  /* 0x0000000000328805 */ /* 0x000fe4000001ff00 */
[----:B------:R-:W-:Y:S01]  /*54c0*/  F2FP.SATFINITE.E5M2.F32.PACK_AB_MERGE_C R45, RZ, R45, RZ ;  /* 0x0000002dff2d723e */ /* 0x000fe200048060ff */
[----:B-1----:R-:W-:Y:S01]  /*54d0*/  FADD R91, R108, R25 ;  /* 0x000000196c5b7221 */ /* 0x002fe20000000000 */
[----:B------:R-:W-:Y:S01]  /*54e0*/  FMNMX3 R108, |R85|, R26, |R108|, !PT ;  /* 0x0000001a556c7276 */ /* 0x000fe2000780066c */
[-C--:B------:R-:W-:Y:S01]  /*54f0*/  FMUL R26, R27, R9.reuse ;  /* 0x000000091b1a7220 */ /* 0x080fe20000400000 */
[----:B------:R-:W-:Y:S01]  /*5500*/  FMUL R25, R44, R9 ;  /* 0x000000092c197220 */ /* 0x000fe20000400000 */
[----:B------:R-:W-:Y:S01]  /*5510*/  LOP3.LUT R57, R82, 0xff, RZ, 0xc0, !PT ;  /* 0x000000ff52397812 */ /* 0x000fe200078ec0ff */
[----:B------:R1:W5:Y:S01]  /*5520*/  @P0 LDG.E.64 R50, desc[UR4][R86.64] ;  /* 0x0000000456320981 */ /* 0x000362000c1e1b00 */
[----:B------:R-:W-:Y:S02]  /*5530*/  PRMT R36, R45, 0x7104, RZ ;  /* 0x000071042d247816 */ /* 0x000fe400000000ff */
[----:B------:R-:W-:-:S02]  /*5540*/  F2FP.SATFINITE.E5M2.F32.PACK_AB_MERGE_C R26, RZ, R26, RZ ;  /* 0x0000001aff1a723e */ /* 0x000fc400048060ff */
[----:B------:R-:W-:Y:S02]  /*5550*/  F2FP.SATFINITE.E5M2.F32.PACK_AB_MERGE_C R25, RZ, R25, RZ ;  /* 0x00000019ff19723e */ /* 0x000fe400048060ff */
        /* <DEDUP_REMOVED lines=41> */
.L_x_28793:
[----:B------:R-:W-:Y:S05]  /*57f0*/  BSYNC.RECONVERGENT B0 ;  /* 0x0000000000007941 */ /* 0x000fea0003800200 */
.L_x_28792:
        /* <DEDUP_REMOVED lines=11> */
[----:B------:R-:W-:Y:S01]  /*58b0*/  F2FP.SATFINITE.E5M2.F32.PACK_AB_MERGE_C R29, RZ, R29, RZ ;  /* 0x0000001dff1d723e */ /* 0x000fe200048060ff */
[----:B--2---:R-:W-:Y:S01]  /*58c0*/  FADD R44, RZ, R123 ;  /* 0x0000007bff2c7221 */ /* 0x004fe20000000000 */
[----:B------:R-:W-:Y:S01]  /*58d0*/  F2FP.SATFINITE.E5M2.F32.PACK_AB_MERGE_C R28, RZ, R28, RZ ;  /* 0x0000001cff1c723e */ /* 0x000fe200048060ff */
[----:B------:R-:W-:Y:S01]  /*58e0*/  FADD R122, RZ, R122 ;  /* 0x0000007aff7a7221 */ /* 0x000fe20000000000 */
[----:B------:R-:W-:Y:S01]  /*58f0*/  F2FP.SATFINITE.E5M2.F32.PACK_AB_MERGE_C R27, RZ, R27, RZ ;  /* 0x0000001bff1b723e */ /* 0x000fe200048060ff */
        /* <DEDUP_REMOVED lines=26> */
.L_x_28795:
[----:B------:R-:W-:Y:S05]  /*5aa0*/  BSYNC.RECONVERGENT B0 ;  /* 0x0000000000007941 */ /* 0x000fea0003800200 */
.L_x_28794:
        /* <DEDUP_REMOVED lines=15> */
[----:B------:R-:W-:Y:S01]  /*5ba0*/  F2FP.SATFINITE.E5M2.F32.PACK_AB_MERGE_C R90, RZ, R32, RZ ;  /* 0x00000020ff5a723e */ /* 0x000fe200048060ff */
[----:B------:R-:W-:Y:S01]  /*5bb0*/  FMUL R32, R97, R9 ;  /* 0x0000000961207220 */ /* 0x000fe20000400000 */
[----:B------:R-:W-:Y:S01]  /*5bc0*/  FMNMX R33, |R43|, R38, !PT ;  /* 0x000000262b217209 */ /* 0x000fe20007800200 */
[----:B------:R-:W-:Y:S01]  /*5bd0*/  FADD R38, R98, R39 ;  /* 0x0000002762267221 */ /* 0x000fe20000000000 */
[----:B------:R-:W-:Y:S01]  /*5be0*/  F2FP.SATFINITE.E5M2.F32.PACK_AB_MERGE_C R95, RZ, R95, RZ ;  /* 0x0000005fff5f723e */ /* 0x000fe200048060ff */
[----:B------:R-:W-:Y:S01]  /*5bf0*/  HADD2.F32 R101, -RZ, R75.H0_H0 ;  /* 0x2000004bff657230 */ /* 0x000fe20000004100 */
[----:B------:R-:W-:Y:S01]  /*5c00*/  FMNMX3 R39, |R42|, R33, |R98|, !PT ;  /* 0x000000212a277276 */ /* 0x000fe20007800662 */
[----:B------:R-:W-:Y:S01]  /*5c10*/  BSSY.RECONVERGENT B0, `(.L_x_28796) ;  /* 0x0000022000007945 */ /* 0x000fe20003800200 */
[----:B------:R-:W-:Y:S01]  /*5c20*/  F2FP.SATFINITE.E5M2.F32.PACK_AB_MERGE_C R32, RZ, R32, RZ ;  /* 0x00000020ff20723e */ /* 0x000fe200048060ff */
        /* <DEDUP_REMOVED lines=32> */
.L_x_28797:
[----:B------:R-:W-:Y:S05]  /*5e30*/  BSYNC.RECONVERGENT B0 ;  /* 0x0000000000007941 */ /* 0x000fea0003800200 */
.L_x_28796:
        /* <DEDUP_REMOVED lines=19> */
.L_x_28799:
[----:B------:R-:W-:Y:S05]  /*5f70*/  BSYNC.RECONVERGENT B0 ;  /* 0x0000000000007941 */ /* 0x000fea0003800200 */
.L_x_28798:
        /* <DEDUP_REMOVED lines=10> */
[----:B------:R-:W-:Y:S01]  /*6020*/  F2FP.SATFINITE.E5M2.F32.PACK_AB_MERGE_C R43, RZ, R43, RZ ;  /* 0x0000002bff2b723e */ /* 0x000fe200048060ff */
[-C--:B------:R-:W-:Y:S01]  /*6030*/  FMUL R36, R88, R9.reuse ;  /* 0x0000000958247220 */ /* 0x080fe20000400000 */
[-C--:B------:R-:W-:Y:S01]  /*6040*/  FMUL R35, R102, R9.reuse ;  /* 0x0000000966237220 */ /* 0x080fe20000400000 */
[-C--:B------:R-:W-:Y:S01]  /*6050*/  FMUL R38, R94, R9.reuse ;  /* 0x000000095e267220 */ /* 0x080fe20000400000 */
[----:B------:R-:W-:Y:S01]  /*6060*/  F2FP.SATFINITE.E5M2.F32.PACK_AB_MERGE_C R42, RZ, R42, RZ ;  /* 0x0000002aff2a723e */ /* 0x000fe200048060ff */
[----:B------:R-:W-:Y:S01]  /*6070*/  FMUL R37, R84, R9 ;  /* 0x0000000954257220 */ /* 0x000fe20000400000 */
[----:B------:R-:W-:Y:S01]  /*6080*/  F2FP.SATFINITE.E5M2.F32.PACK_AB_MERGE_C R36, RZ, R36, RZ ;  /* 0x00000024ff24723e */ /* 0x000fe200048060ff */
[----:B------:R-:W-:Y:S01]  /*6090*/  FADD R49, R102, R49 ;  /* 0x0000003166317221 */ /* 0x000fe20000000000 */
[----:B------:R-:W-:Y:S01]  /*60a0*/  F2FP.SATFINITE.E5M2.F32.PACK_AB_MERGE_C R39, RZ, R39, RZ ;  /* 0x00000027ff27723e */ /* 0x000fe200048060ff */
[----:B------:R-:W-:Y:S01]  /*60b0*/  FMUL R110, R86, R9 ;  /* 0x00000009566e7220 */ /* 0x000fe20000400000 */
[----:B------:R-:W-:Y:S01]  /*60c0*/  LOP3.LUT R96, R43, 0xff, RZ, 0xc0, !PT ;  /* 0x000000ff2b607812 */ /* 0x000fe200078ec0ff */
[----:B------:R-:W-:Y:S01]  /*60d0*/  IMAD.U32 R89, R36, 0x10000, RZ ;  /* 0x0001000024597824 */ /* 0x000fe200078e00ff */
[----:B------:R-:W-:Y:S01]  /*60e0*/  F2FP.SATFINITE.E5M2.F32.PACK_AB_MERGE_C R35, RZ, R35, RZ ;  /* 0x00000023ff23723e */ /* 0x000fe200048060ff */
[----:B------:R-:W-:Y:S01]  /*60f0*/  FADD R106, R91, R100 ;  /* 0x000000645b6a7221 */ /* 0x000fe20000000000 */
[----:B------:R-:W-:Y:S01]  /*6100*/  LOP3.LUT R102, R42, 0xff, RZ, 0xc0, !PT ;  /* 0x000000ff2a667812 */ /* 0x000fe200078ec0ff */
[----:B------:R-:W-:Y:S01]  /*6110*/  IMAD R96, R39, 0x100, R96 ;  /* 0x0000010027607824 */ /* 0x000fe200078e0260 */
[----:B------:R-:W-:Y:S01]  /*6120*/  F2FP.SATFINITE.E5M2.F32.PACK_AB_MERGE_C R38, RZ, R38, RZ ;  /* 0x00000026ff26723e */ /* 0x000fe200048060ff */
[----:B------:R-:W-:Y:S01]  /*6130*/  FADD R99, R97, R99 ;  /* 0x0000006361637221 */ /* 0x000fe20000000000 */
[----:B------:R-:W-:Y:S01]  /*6140*/  F2FP.SATFINITE.E5M2.F32.PACK_AB_MERGE_C R37, RZ, R37, RZ ;  /* 0x00000025ff25723e */ /* 0x000fe200048060ff */
        /* <DEDUP_REMOVED lines=23> */
[----:B------:R-:W-:Y:S01]  /*62c0*/  F2FP.SATFINITE.E5M2.F32.PACK_AB_MERGE_C R83, RZ, R83, RZ ;  /* 0x00000053ff53723e */ /* 0x000fe200048060ff */
[----:B------:R-:W-:Y:S01]  /*62d0*/  FADD R85, R86, R85 ;  /* 0x0000005556557221 */ /* 0x000fe20000000000 */
[----:B------:R-:W-:Y:S02]  /*62e0*/  F2FP.SATFINITE.E5M2.F32.PACK_AB_MERGE_C R96, RZ, R96, RZ ;  /* 0x00000060ff60723e */ /* 0x000fe400048060ff */
[----:B------:R-:W-:Y:S02]  /*62f0*/  F2FP.SATFINITE.E5M2.F32.PACK_AB_MERGE_C R18, RZ, R18, RZ ;  /* 0x00000012ff12723e */ /* 0x000fe400048060ff */
[----:B------:R-:W-:-:S02]  /*6300*/  LOP3.LUT R86, R83, 0xff, RZ, 0xc0, !PT ;  /* 0x000000ff53567812 */ /* 0x000fc400078ec0ff */
[----:B------:R-:W-:Y:S02]  /*6310*/  PRMT R67, R96, 0x7104, RZ ;  /* 0x0000710460437816 */ /* 0x000fe400000000ff */
[----:B------:R-:W-:Y:S02]  /*6320*/  F2FP.SATFINITE.E5M2.F32.PACK_AB_MERGE_C R75, RZ, R75, RZ ;  /* 0x0000004bff4b723e */ /* 0x000fe400048060ff */
[----:B------:R-:W-:Y:S02]  /*6330*/  LOP3.LUT R91, R18, 0xffff, RZ, 0xc0, !PT ;  /* 0x0000ffff125b7812 */ /* 0x000fe400078ec0ff */
[----:B------:R-:W-:Y:S01]  /*6340*/  LOP3.LUT R87, R86, 0xff00, R67, 0xf8, !PT ;  /* 0x0000ff0056577812 */ /* 0x000fe200078ef843 */
[----:B------:R-:W-:Y:S01]  /*6350*/  IMAD.U32 R67, R75, 0x10000, RZ ;  /* 0x000100004b437824 */ /* 0x000fe200078e00ff */
[----:B------:R-:W-:Y:S01]  /*6360*/  FMNMX3 R89, |R88|, R89, |R97|, !PT ;  /* 0x0000005958597276 */ /* 0x000fe20007800661 */
[----:B------:R-:W-:Y:S02]  /*6370*/  IMAD.SHL.U32 R86, R91, 0x1000000, RZ ;  /* 0x010000005b567824 */ /* 0x000fe400078e00ff */
[----:B------:R-:W-:Y:S01]  /*6380*/  FADD R97, RZ, R79 ;  /* 0x0000004fff617221 */ /* 0x000fe20000000000 */
[----:B------:R-:W-:Y:S01]  /*6390*/  F2FP.SATFINITE.E5M2.F32.PACK_AB_MERGE_C R110, RZ, R110, RZ ;  /* 0x0000006eff6e723e */ /* 0x000fe200048060ff */
        /* <DEDUP_REMOVED lines=12> */
[----:B------:R-:W-:Y:S01]  /*6460*/  F2FP.SATFINITE.E5M2.F32.PACK_AB_MERGE_C R84, RZ, R98, RZ ;  /* 0x00000062ff54723e */ /* 0x000fe200048060ff */
[----:B------:R-:W-:Y:S01]  /*6470*/  FADD R88, R102, R97 ;  /* 0x0000006166587221 */ /* 0x000fe20000000000 */
[----:B------:R-:W-:Y:S01]  /*6480*/  LOP3.LUT R100, R87, 0xff0000, R100, 0xf8, !PT ;  /* 0x00ff000057647812 */ /* 0x000fe200078ef864 */
[C---:B------:R-:W-:Y:S01]  /*6490*/  FADD R87, R93.reuse, R106 ;  /* 0x0000006a5d577221 */ /* 0x040fe20000000000 */
[----:B------:R-:W-:Y:S01]  /*64a0*/  FMUL R93, R93, R9 ;  /* 0x000000095d5d7220 */ /* 0x000fe20000400000 */
[----:B------:R-:W-:Y:S01]  /*64b0*/  IMAD.SHL.U32 R84, R84, 0x100, RZ ;  /* 0x0000010054547824 */ /* 0x000fe200078e00ff */
[----:B------:R-:W-:Y:S01]  /*64c0*/  F2FP.SATFINITE.E5M2.F32.PACK_AB_MERGE_C R85, RZ, R85, RZ ;  /* 0x00000055ff55723e */ /* 0x000fe200048060ff */
[CC--:B------:R-:W-:Y:S01]  /*64d0*/  FMUL R79, R49.reuse, R9.reuse ;  /* 0x00000009314f7220 */ /* 0x0c0fe20000400000 */
[----:B------:R-:W-:Y:S01]  /*64e0*/  FMUL R78, R78, R9 ;  /* 0x000000094e4e7220 */ /* 0x000fe20000400000 */
[----:B------:R-:W-:Y:S01]  /*64f0*/  F2FP.SATFINITE.E5M2.F32.PACK_AB_MERGE_C R89, RZ, R93, RZ ;  /* 0x0000005dff59723e */ /* 0x000fe200048060ff */
[----:B------:R-:W-:Y:S01]  /*6500*/  FADD R93, R49, R88 ;  /* 0x00000058315d7221 */ /* 0x000fe20000000000 */
[----:B------:R-:W-:Y:S01]  /*6510*/  F2FP.SATFINITE.E5M2.F32.PACK_AB_MERGE_C R19, RZ, R19, RZ ;  /* 0x00000013ff13723e */ /* 0x000fe200048060ff */
[----:B------:R-:W-:Y:S01]  /*6520*/  HADD2.F32 R102, -RZ, R46.H0_H0 ;  /* 0x2000002eff667230 */ /* 0x000fe20000004100 */
[----:B------:R-:W-:-:S02]  /*6530*/  LOP3.LUT R49, R84, 0xff, R85, 0xf8, !PT ;  /* 0x000000ff54317812 */ /* 0x000fc400078ef855 */
[----:B------:R-:W-:Y:S01]  /*6540*/  F2FP.SATFINITE.E5M2.F32.PACK_AB_MERGE_C R79, RZ, R79, RZ ;  /* 0x0000004fff4f723e */ /* 0x000fe200048060ff */
[----:B------:R-:W-:Y:S01]  /*6550*/  IMAD.U32 R97, R19, 0x10000, RZ ;  /* 0x0001000013617824 */ /* 0x000fe200078e00ff */
[----:B------:R-:W-:Y:S01]  /*6560*/  LOP3.LUT R89, R89, 0xffff, RZ, 0xc0, !PT ;  /* 0x0000ffff59597812 */ /* 0x000fe200078ec0ff */
[----:B------:R-:W-:Y:S01]  /*6570*/  FADD R99, R102, R99 ;  /* 0x0000006366637221 */ /* 0x000fe20000000000 */
[----:B------:R-:W-:Y:S02]  /*6580*/  F2FP.SATFINITE.E5M2.F32.PACK_AB_MERGE_C R78, RZ, R78, RZ ;  /* 0x0000004eff4e723e */ /* 0x000fe400048060ff */
        /* <DEDUP_REMOVED lines=34> */
.L_x_28801:
[----:B------:R-:W-:Y:S05]  /*67b0*/  BSYNC.RECONVERGENT B0 ;  /* 0x0000000000007941 */ /* 0x000fea0003800200 */
.L_x_28800:
[----:B------:R-:W-:Y:S01]  /*67c0*/  SHF.R.U64 R90, R46, 0x10, R47 ;  /* 0x000000102e5a7819 */ /* 0x000fe2000000122f */
[----:B------:R-:W-:Y:S01]  /*67d0*/  HADD2.F32 R46, -RZ, R47.H0_H0 ;  /* 0x2000002fff2e7230 */ /* 0x000fe20000004100 */
[----:B------:R-:W-:Y:S01]  /*67e0*/  SHF.R.U64 R92, R40, 0x10, R41 ;  /* 0x00000010285c7819 */ /* 0x000fe20000001229 */
[----:B------:R-:W-:Y:S01]  /*67f0*/  HADD2.F32 R40, -RZ, R41.H0_H0 ;  /* 0x20000029ff287230 */ /* 0x000fe20000004100 */
[----:B0-----:R-:W-:Y:S01]  /*6800*/  F2FP.SATFINITE.E5M2.F32.PACK_AB_MERGE_C R83, RZ, R101, RZ ;  /* 0x00000065ff53723e */ /* 0x001fe200048060ff */
[----:B------:R-:W-:Y:S01]  /*6810*/  FADD R109, R98, R99 ;  /* 0x00000063626d7221 */ /* 0x000fe20000000000 */
[----:B------:R-:W-:Y:S01]  /*6820*/  F2FP.SATFINITE.E5M2.F32.PACK_AB_MERGE_C R82, RZ, R100, RZ ;  /* 0x00000064ff52723e */ /* 0x000fe200048060ff */
        /* <DEDUP_REMOVED lines=16> */
[----:B------:R-:W-:Y:S01]  /*6930*/  F2FP.SATFINITE.E5M2.F32.PACK_AB_MERGE_C R93, RZ, R46, RZ ;  /* 0x0000002eff5d723e */ /* 0x000fe200048060ff */
[----:B------:R-:W-:Y:S01]  /*6940*/  FADD R99, R40, R99 ;  /* 0x0000006328637221 */ /* 0x000fe20000000000 */
[----:B------:R-:W-:Y:S01]  /*6950*/  F2FP.SATFINITE.E5M2.F32.PACK_AB_MERGE_C R92, RZ, R92, RZ ;  /* 0x0000005cff5c723e */ /* 0x000fe200048060ff */
[----:B------:R-:W-:Y:S01]  /*6960*/  BSSY.RECONVERGENT B0, `(.L_x_28802) ;  /* 0x000001d000007945 */ /* 0x000fe20003800200 */
[----:B------:R-:W-:-:S02]  /*6970*/  F2FP.SATFINITE.E5M2.F32.PACK_AB_MERGE_C R91, RZ, R91, RZ ;  /* 0x0000005bff5b723e */ /* 0x000fc400048060ff */
[----:B------:R-:W-:Y:S02]  /*6980*/  F2FP.SATFINITE.E5M2.F32.PACK_AB_MERGE_C R90, RZ, R90, RZ ;  /* 0x0000005aff5a723e */ /* 0x000fe400048060ff */
        /* <DEDUP_REMOVED lines=26> */
.L_x_28803:
[----:B------:R-:W-:Y:S05]  /*6b30*/  BSYNC.RECONVERGENT B0 ;  /* 0x0000000000007941 */ /* 0x000fea0003800200 */
.L_x_28802:
        /* <DEDUP_REMOVED lines=16> */
[----:B------:R-:W-:Y:S01]  /*6c40*/  F2FP.SATFINITE.E5M2.F32.PACK_AB_MERGE_C R99, RZ, R99, RZ ;  /* 0x00000063ff63723e */ /* 0x000fe200048060ff */
[-C--:B------:R-:W-:Y:S01]  /*6c50*/  FMUL R101, R46, R9.reuse ;  /* 0x000000092e657220 */ /* 0x080fe20000400000 */
[C---:B------:R-:W-:Y:S01]  /*6c60*/  FMUL R102, R40.reuse, R9 ;  /* 0x0000000928667220 */ /* 0x040fe20000400000 */
[----:B------:R-:W-:Y:S01]  /*6c70*/  LOP3.LUT R47, R47, 0x1f, RZ, 0xc0, !PT ;  /* 0x0000001f2f2f7812 */ /* 0x000fe200078ec0ff */
[----:B------:R-:W-:Y:S01]  /*6c80*/  FADD R100, R40, R51 ;  /* 0x0000003328647221 */ /* 0x000fe20000000000 */
[----:B------:R-:W-:Y:S01]  /*6c90*/  FMNMX3 R95, |R50|, R95, |R40|, !PT ;  /* 0x0000005f325f7276 */ /* 0x000fe20007800628 */
[----:B------:R-:W-:Y:S01]  /*6ca0*/  IMAD.U32 R40, R99, 0x10000, RZ ;  /* 0x0001000063287824 */ /* 0x000fe200078e00ff */
[----:B------:R-:W-:Y:S01]  /*6cb0*/  F2FP.SATFINITE.E5M2.F32.PACK_AB_MERGE_C R96, RZ, R96, RZ ;  /* 0x00000060ff60723e */ /* 0x000fe200048060ff */
[----:B------:R-:W-:Y:S01]  /*6cc0*/  FADD R98, R46, R98 ;  /* 0x000000622e627221 */ /* 0x000fe20000000000 */
[----:B------:R-:W-:Y:S01]  /*6cd0*/  F2FP.SATFINITE.E5M2.F32.PACK_AB_MERGE_C R97, RZ, R97, RZ ;  /* 0x00000061ff61723e */ /* 0x000fe200048060ff */
[----:B------:R-:W-:Y:S01]  /*6ce0*/  BSSY.RECONVERGENT B0, `(.L_x_28804) ;  /* 0x000001f000007945 */ /* 0x000fe20003800200 */
[----:B------:R-:W-:Y:S01]  /*6cf0*/  IADD3 R47, P3, P4, R47, R58, R62 ;  /* 0x0000003a2f2f7210 */ /* 0x000fe20007c7e03e */
[----:B------:R-:W-:Y:S01]  /*6d00*/  VIADD R114, R114, 0x2 ;  /* 0x0000000272727836 */ /* 0x000fe20000000000 */
[----:B------:R-:W-:-:S02]  /*6d10*/  F2FP.SATFINITE.E5M2.F32.PACK_AB_MERGE_C R101, RZ, R101, RZ ;  /* 0x00000065ff65723e */ /* 0x000fc400048060ff */
[----:B------:R-:W-:Y:S02]  /*6d20*/  F2FP.SATFINITE.E5M2.F32.PACK_AB_MERGE_C R102, RZ, R102, RZ ;  /* 0x00000066ff66723e */ /* 0x000fe400048060ff */
        /* <DEDUP_REMOVED lines=26> */
.L_x_28805:
[----:B------:R-:W-:Y:S05]  /*6ed0*/  BSYNC.RECONVERGENT B0 ;  /* 0x0000000000007941 */ /* 0x000fea0003800200 */
.L_x_28804:
        /* <DEDUP_REMOVED lines=22> */
.L_x_28807:
[----:B------:R-:W-:Y:S05]  /*7040*/  BSYNC.RECONVERGENT B0 ;  /* 0x0000000000007941 */ /* 0x000fea0003800200 */
.L_x_28806:
[----:B------:R1:W2:Y:S01]  /*7050*/  SHFL.IDX PT, R31, R31, R26, 0x1f ;  /* 0x00001f1a1f1f7589 */ /* 0x0002a200000e0000 */
[----:B------:R-:W-:Y:S01]  /*7060*/  BSSY.RECONVERGENT B0, `(.L_x_28808) ;  /* 0x0000017000007945 */ /* 0x000fe20003800200 */
[----:B------:R-:W-:Y:S01]  /*7070*/  IMAD.X R41, R51, 0x1, R63, P0 ;  /* 0x0000000133297824 */ /* 0x000fe200000e063f */
[----:B0-----:R-:W-:Y:S01]  /*7080*/  F2FP.SATFINITE.E5M2.F32.PACK_AB_MERGE_C R23, RZ, R50, RZ ;  /* 0x00000032ff17723e */ /* 0x001fe200048060ff */
        /* <DEDUP_REMOVED lines=20> */
.L_x_28809:
[----:B------:R-:W-:Y:S05]  /*71d0*/  BSYNC.RECONVERGENT B0 ;  /* 0x0000000000007941 */ /* 0x000fea0003800200 */
.L_x_28808:
        /* <DEDUP_REMOVED lines=17> */
.L_x_28811:
[----:B------:R-:W-:Y:S05]  /*72f0*/  BSYNC.RECONVERGENT B0 ;  /* 0x0000000000007941 */ /* 0x000fea0003800200 */
.L_x_28810:
        /* <DEDUP_REMOVED lines=20> */
.L_x_28813:
[----:B------:R-:W-:Y:S05]  /*7440*/  BSYNC.RECONVERGENT B0 ;  /* 0x0000000000007941 */ /* 0x000fea0003800200 */
.L_x_28812:
        /* <DEDUP_REMOVED lines=21> */
.L_x_28815:
[----:B------:R-:W-:Y:S05]  /*75a0*/  BSYNC.RECONVERGENT B0 ;  /* 0x0000000000007941 */ /* 0x000fea0003800200 */
.L_x_28814:
        /* <DEDUP_REMOVED lines=20> */
.L_x_28817:
[----:B------:R-:W-:Y:S05]  /*76f0*/  BSYNC.RECONVERGENT B0 ;  /* 0x0000000000007941 */ /* 0x000fea0003800200 */
.L_x_28816:
        /* <DEDUP_REMOVED lines=15> */
.L_x_28819:
[----:B------:R-:W-:Y:S05]  /*77f0*/  BSYNC.RECONVERGENT B0 ;  /* 0x0000000000007941 */ /* 0x000fea0003800200 */
.L_x_28818:
        /* <DEDUP_REMOVED lines=17> */
.L_x_28821:
[----:B------:R-:W-:Y:S05]  /*7910*/  BSYNC.RECONVERGENT B0 ;  /* 0x0000000000007941 */ /* 0x000fea0003800200 */
.L_x_28820:
        /* <DEDUP_REMOVED lines=13> */
[----:B------:R-:W-:Y:S02]  /*79f0*/  F2FP.SATFINITE.E5M2.F32.PACK_AB_MERGE_C R28, RZ, R28, RZ ;  /* 0x0000001cff1c723e */ /* 0x000fe400048060ff */
[----:B------:R-:W-:Y:S01]  /*7a00*/  F2FP.SATFINITE.E5M2.F32.PACK_AB_MERGE_C R29, RZ, R29, RZ ;  /* 0x0000001dff1d723e */ /* 0x000fe200048060ff */
[----:B------:R-:W-:Y:S01]  /*7a10*/  IMAD.IADD R35, R34, 0x1, -R19 ;  /* 0x0000000122237824 */ /* 0x000fe200078e0a13 */
[----:B------:R-:W-:Y:S02]  /*7a20*/  IADD3 R32, PT, PT, R23, 0x2, R34 ;  /* 0x0000000217207810 */ /* 0x000fe40007ffe022 */
[----:B------:R-:W-:-:S02]  /*7a30*/  F2FP.SATFINITE.E5M2.F32.PACK_AB_MERGE_C R37, RZ, R24, RZ ;  /* 0x00000018ff25723e */ /* 0x000fc400048060ff */
[----:B------:R-:W-:Y:S02]  /*7a40*/  F2FP.SATFINITE.E5M2.F32.PACK_AB_MERGE_C R36, RZ, R25, RZ ;  /* 0x00000019ff24723e */ /* 0x000fe400048060ff */
        /* <DEDUP_REMOVED lines=15> */
.L_x_28823:
[----:B------:R-:W-:Y:S05]  /*7b40*/  BSYNC.RECONVERGENT B0 ;  /* 0x0000000000007941 */ /* 0x000fea0003800200 */
.L_x_28822:
        /* <DEDUP_REMOVED lines=59> */
.L_x_28828:
        /* <DEDUP_REMOVED lines=48> */
.L_x_28827:
[----:B------:R-:W-:Y:S05]  /*8200*/  BSYNC.RECONVERGENT B1 ;  /* 0x0000000000017941 */ /* 0x000fea0003800200 */
.L_x_28826:
        /* <DEDUP_REMOVED lines=35> */
.L_x_28825:
[----:B------:R-:W-:Y:S05]  /*8440*/  BSYNC.RECONVERGENT B0 ;  /* 0x0000000000007941 */ /* 0x000fea0003800200 */
.L_x_28824:
        /* <DEDUP_REMOVED lines=26> */
.L_x_28833:
        /* <DEDUP_REMOVED lines=48> */
.L_x_28832:
[----:B------:R-:W-:Y:S05]  /*88f0*/  BSYNC.RECONVERGENT B1 ;  /* 0x0000000000017941 */ /* 0x000fea0003800200 */
.L_x_28831:
        /* <DEDUP_REMOVED lines=35> */
.L_x_28830:
[----:B------:R-:W-:Y:S05]  /*8b30*/  BSYNC.RECONVERGENT B0 ;  /* 0x0000000000007941 */ /* 0x000fea0003800200 */
.L_x_28829:
        /* <DEDUP_REMOVED lines=26> */
.L_x_28838:
        /* <DEDUP_REMOVED lines=48> */
.L_x_28837:
[----:B------:R-:W-:Y:S05]  /*8fe0*/  BSYNC.RECONVERGENT B1 ;  /* 0x0000000000017941 */ /* 0x000fea0003800200 */
.L_x_28836:
        /* <DEDUP_REMOVED lines=35> */
.L_x_28835:
[----:B------:R-:W-:Y:S05]  /*9220*/  BSYNC.RECONVERGENT B0 ;  /* 0x0000000000007941 */ /* 0x000fea0003800200 */
.L_x_28834:
        /* <DEDUP_REMOVED lines=24> */
.L_x_28843:
        /* <DEDUP_REMOVED lines=48> */
.L_x_28842:
[----:B------:R-:W-:Y:S05]  /*96b0*/  BSYNC.RECONVERGENT B1 ;  /* 0x0000000000017941 */ /* 0x000fea0003800200 */
.L_x_28841:
        /* <DEDUP_REMOVED lines=35> */
.L_x_28840:
[----:B------:R-:W-:Y:S05]  /*98f0*/  BSYNC.RECONVERGENT B0 ;  /* 0x0000000000007941 */ /* 0x000fea0003800200 */
.L_x_28839:
        /* <DEDUP_REMOVED lines=45> */
.L_x_28845:
[----:B------:R-:W-:Y:S05]  /*9bd0*/  BSYNC.RECONVERGENT B0 ;  /* 0x0000000000007941 */ /* 0x000fea0003800200 */
.L_x_28844:
        /* <DEDUP_REMOVED lines=37> */
.L_x_28854:
[----:B------:R-:W-:Y:S02]  /*9e30*/  ISETP.NE.AND P0, PT, R34, RZ, PT ;  /* 0x000000ff2200720c */ /* 0x000fe40003f05270 */
[----:B--2---:R-:W-:-:S11]  /*9e40*/  FMNMX R5, R2, R5, !PT ;  /* 0x0000000502057209 */ /* 0x004fd60007800000 */
[----:B------:R-:W-:Y:S05]  /*9e50*/  @P0 BRA `(.L_x_28847) ;  /* 0x0000000000080947 */ /* 0x000fea0003800000 */
[----:B0-----:R-:W0:Y:S02]  /*9e60*/  LDC.64 R2, c[0x0][0x3a8] ;  /* 0x0000ea00ff027b82 */ /* 0x001e240000000a00 */
[----:B0-----:R2:W-:Y:S02]  /*9e70*/  REDG.E.MAX.S32.STRONG.GPU desc[UR4][R2.64], R5 ;  /* 0x000000050200798e */ /* 0x0015e4000d12e304 */
.L_x_28847:
[----:B------:R-:W-:Y:S05]  /*9e80*/  BSYNC B0 ;  /* 0x0000000000007941 */ /* 0x000fea0003800000 */
.L_x_28846:
        /* <DEDUP_REMOVED lines=11> */
[----:B-1234-:R-:W-:Y:S05]  /*9f40*/  CALL.REL.NOINC `($__internal_763_$__cuda_sm20_rcp_rn_f32_slowpath) ;  /* 0x0000000400887944 */ /* 0x01efea0003c00000 */
[----:B------:R-:W-:Y:S01]  /*9f50*/  IMAD.MOV.U32 R5, RZ, RZ, R0 ;  /* 0x000000ffff057224 */ /* 0x000fe200078e0000 */
[----:B------:R-:W-:Y:S06]  /*9f60*/  BRA `(.L_x_28850) ;  /* 0x0000000000107947 */ /* 0x000fec0003800000 */
.L_x_28849:
[----:B------:R-:W2:Y:S02]  /*9f70*/  MUFU.RCP R0, R9 ;  /* 0x0000000900007308 */ /* 0x000ea40000001000 */
[----:B--2---:R-:W-:-:S04]  /*9f80*/  FFMA R2, R0, R9, -1 ;  /* 0xbf80000000027423 */ /* 0x004fc80000000009 */
[----:B------:R-:W-:-:S04]  /*9f90*/  FADD.FTZ R5, -R2, -RZ ;  /* 0x800000ff02057221 */ /* 0x000fc80000010100 */
[----:B------:R-:W-:-:S07]  /*9fa0*/  FFMA R5, R0, R5, R0 ;  /* 0x0000000500057223 */ /* 0x000fce0000000000 */
.L_x_28850:
[----:B----4-:R-:W0:Y:S02]  /*9fb0*/  LDC.64 R2, c[0x0][0x3b0] ;  /* 0x0000ec00ff027b82 */ /* 0x010e240000000a00 */
[----:B0-----:R-:W-:Y:S01]  /*9fc0*/  STG.E desc[UR4][R2.64], R5 ;  /* 0x0000000502007986 */ /* 0x001fe2000c101904 */
[----:B------:R-:W-:Y:S05]  /*9fd0*/  EXIT ;  /* 0x000000000000794d */ /* 0x000fea0003800000 */
.L_x_28848:
[----:B------:R-:W-:Y:S02]  /*9fe0*/  IMAD.MOV.U32 R7, RZ, RZ, 0x4 ;  /* 0x00000004ff077424 */ /* 0x000fe400078e00ff */
[----:B------:R-:W-:Y:S02]  /*9ff0*/  IMAD.MOV.U32 R11, RZ, RZ, 0x1f ;  /* 0x0000001fff0b7424 */ /* 0x000fe400078e00ff */
[----:B------:R-:W-:-:S07]  /*a000*/  IMAD.MOV.U32 R4, RZ, RZ, -0x1 ;  /* 0xffffffffff047424 */ /* 0x000fce00078e00ff */
[----:B0123--:R-:W-:Y:S05]  /*a010*/  WARPSYNC.COLLECTIVE R4, `(.L_x_28851) ;  /* 0x0000000004087348 */ /* 0x00ffea0003c00000 */
[----:B--2---:R2:W4:Y:S02]  /*a020*/  SHFL.DOWN P0, R5, R0, R7, R11 ;  /* 0x0800000700057389 */ /* 0x004524000000000b */
[----:B01234-:R-:W-:Y:S05]  /*a030*/  ENDCOLLECTIVE ;  /* 0x000000000000791b */ /* 0x01ffea0003800000 */
.L_x_28851:
[----:B------:R-:W-:Y:S02]  /*a040*/  IMAD.MOV.U32 R7, RZ, RZ, 0x2 ;  /* 0x00000002ff077424 */ /* 0x000fe400078e00ff */
[----:B------:R-:W-:-:S05]  /*a050*/  IMAD.MOV.U32 R3, RZ, RZ, R5 ;  /* 0x000000ffff037224 */ /* 0x000fca00078e0005 */
[----:B------:R-:W-:-:S05]  /*a060*/  FMNMX R3, R3, R0, !PT ;  /* 0x0000000003037209 */ /* 0x000fca0007800000 */
[----:B------:R-:W-:-:S07]  /*a070*/  IMAD.MOV.U32 R0, RZ, RZ, R3 ;  /* 0x000000ffff007224 */ /* 0x000fce00078e0003 */
[----:B------:R-:W-:Y:S05]  /*a080*/  WARPSYNC.COLLECTIVE R4, `(.L_x_28852) ;  /* 0x0000000004087348 */ /* 0x000fea0003c00000 */
[----:B------:R0:W1:Y:S02]  /*a090*/  SHFL.DOWN P0, R5, R0, R7, R11 ;  /* 0x0800000700057389 */ /* 0x000064000000000b */
[----:B01----:R-:W-:Y:S05]  /*a0a0*/  ENDCOLLECTIVE ;  /* 0x000000000000791b */ /* 0x003fea0003800000 */
.L_x_28852:
[----:B------:R-:W-:Y:S02]  /*a0b0*/  IMAD.MOV.U32 R7, RZ, RZ, 0x1 ;  /* 0x00000001ff077424 */ /* 0x000fe400078e00ff */
[----:B------:R-:W-:-:S05]  /*a0c0*/  IMAD.MOV.U32 R2, RZ, RZ, R5 ;  /* 0x000000ffff027224 */ /* 0x000fca00078e0005 */
[----:B------:R-:W-:-:S05]  /*a0d0*/  FMNMX R2, R3, R2, !PT ;  /* 0x0000000203027209 */ /* 0x000fca0007800000 */
[----:B------:R-:W-:-:S07]  /*a0e0*/  IMAD.MOV.U32 R0, RZ, RZ, R2 ;  /* 0x000000ffff007224 */ /* 0x000fce00078e0002 */
[----:B------:R-:W-:Y:S05]  /*a0f0*/  WARPSYNC.COLLECTIVE R4, `(.L_x_28853) ;  /* 0x0000000004087348 */ /* 0x000fea0003c00000 */
[----:B------:R0:W1:Y:S02]  /*a100*/  SHFL.DOWN P0, R5, R0, R7, R11 ;  /* 0x0800000700057389 */ /* 0x000064000000000b */
[----:B01----:R-:W-:Y:S05]  /*a110*/  ENDCOLLECTIVE ;  /* 0x000000000000791b */ /* 0x003fea0003800000 */
.L_x_28853:
[----:B------:R-:W-:Y:S05]  /*a120*/  BRA `(.L_x_28854) ;  /* 0xfffffffc00407947 */ /* 0x000fea000383ffff */
        .weak           $__internal_762_$__cuda_sm20_div_u64
        .type           $__internal_762_$__cuda_sm20_div_u64,@function
        .size           $__internal_762_$__cuda_sm20_div_u64,($__internal_763_$__cuda_sm20_rcp_rn_f32_slowpath - $__internal_762_$__cuda_sm20_div_u64)
$__internal_762_$__cuda_sm20_div_u64:
        /* <DEDUP_REMOVED lines=67> */
[----:B------:R-:W-:Y:S06]  /*a560*/  RET.REL.NODEC R2 `(_ZN18transformer_engine6detail38cast_transpose_fused_kernel_notalignedILb1ELb0ELb0EfNS_16CTDBiasDActParamI6__halfS3_13__nv_fp8_e5m2fEELi4ELi8ENS_5EmptyELPFffRKS6_E0EEEvT3_mmm) ;  /* 0xffffff5802a47950 */ /* 0x000fec0003c3ffff */
        .weak           $__internal_763_$__cuda_sm20_rcp_rn_f32_slowpath
        .type           $__internal_763_$__cuda_sm20_rcp_rn_f32_slowpath,@function
        .size           $__internal_763_$__cuda_sm20_rcp_rn_f32_slowpath,(.L_x_30064 - $__internal_763_$__cuda_sm20_rcp_rn_f32_slowpath)
$__internal_763_$__cuda_sm20_rcp_rn_f32_slowpath:
        /* <DEDUP_REMOVED lines=15> */
.L_x_28855:
        /* <DEDUP_REMOVED lines=33> */
.L_x_28857:
[----:B------:R0:W1:Y:S02]  /*a870*/  MUFU.RCP R0, R9 ;  /* 0x0000000900007308 */ /* 0x0000640000001000 */
.L_x_28856:
[----:B------:R-:W-:Y:S02]  /*a880*/  IMAD.MOV.U32 R2, RZ, RZ, R6 ;  /* 0x000000ffff027224 */ /* 0x000fe400078e0006 */
[----:B------:R-:W-:-:S04]  /*a890*/  IMAD.MOV.U32 R3, RZ, RZ, 0x0 ;  /* 0x00000000ff037424 */ /* 0x000fc800078e00ff */
[----:B0123--:R-:W-:Y:S05]  /*a8a0*/  RET.REL.NODEC R2 `(_ZN18transformer_engine6detail38cast_transpose_fused_kernel_notalignedILb1ELb0ELb0EfNS_16CTDBiasDActParamI6__halfS3_13__nv_fp8_e5m2fEELi4ELi8ENS_5EmptyELPFffRKS6_E0EEEvT3_mmm) ;  /* 0xffffff5402d47950 */ /* 0x00ffea0003c3ffff */
.L_x_28858:
        /* <DEDUP_REMOVED lines=13> */
.L_x_30064:


//--------------------- .text._ZN18transformer_engine6detail38cast_transpose_fused_kernel_notalignedILb1ELb0ELb0EfNS_16CTDBiasDActParamI6__halfS3_13__nv_bfloat16fEELi4ELi4ENS_5EmptyELPFffRKS6_E0EEEvT3_mmm --------------------------
	.section	.text._ZN18transformer_engine6detail38cast_transpose_fused_kernel_notalignedILb1ELb0ELb0EfNS_16CTDBiasDActParamI6__halfS3_13__nv_bfloat16fEELi4ELi4ENS_5EmptyELPFffRKS6_E0EEEvT3_mmm,"ax",@progbits
	.align	128
        .global         _ZN18transformer_engine6detail38cast_transpose_fused_kernel_notalignedILb1ELb0ELb0EfNS_16CTDBiasDActParamI6__halfS3_13__nv_bfloat16fEELi4ELi4ENS_5EmptyELPFffRKS6_E0EEEvT3_mmm
        .type           _ZN18transformer_engine6detail38cast_transpose_fused_kernel_notalignedILb1ELb0ELb0EfNS_16CTDBiasDActParamI6__halfS3_13__nv_bfloat16fEELi4ELi4ENS_5EmptyELPFffRKS6_E0EEEvT3_mmm,@function
        .size           _ZN18transformer_engine6detail38cast_transpose_fused_kernel_notalignedILb1ELb0ELb0EfNS_16CTDBiasDActParamI6__halfS3_13__nv_bfloat16fEELi4ELi4ENS_5EmptyELPFffRKS6_E0EEEvT3_mmm,(.L_x_30066 - _ZN18transformer_engine6detail38cast_transpose_fused_kernel_notalignedILb1ELb0ELb0EfNS_16CTDBiasDActParamI6__halfS3_13__nv_bfloat16fEELi4ELi4ENS_5EmptyELPFffRKS6_E0EEEvT3_mmm)
        .other          _ZN18transformer_engine6detail38cast_transpose_fused_kernel_notalignedILb1ELb0ELb0EfNS_16CTDBiasDActParamI6__halfS3_13__nv_bfloat16fEELi4ELi4ENS_5EmptyELPFffRKS6_E0EEEvT3_mmm,@"STO_CUDA_ENTRY STV_DEFAULT"
_ZN18transformer_engine6detail38cast_transpose_fused_kernel_notalignedILb1ELb0ELb0EfNS_16CTDBiasDActParamI6__halfS3_13__nv_bfloat16fEELi4ELi4ENS_5EmptyELPFffRKS6_E0EEEvT3_mmm:
.text._ZN18transformer_engine6detail38cast_transpose_fused_kernel_notalignedILb1ELb0ELb0EfNS_16CTDBiasDActParamI6__halfS3_13__nv_bfloat16fEELi4ELi4ENS_5EmptyELPFffRKS6_E0EEEvT3_mmm:
        /* <DEDUP_REMOVED lines=43> */
.L_x_28859:
[----:B------:R-:W-:-:S07]  /*02b0*/  MOV R5, 0x2d0 ;  /* 0x000002d000057802 */ /* 0x000fce0000000f00 */
[----:B------:R-:W-:Y:S05]  /*02c0*/  CALL.REL.NOINC `($__internal_764_$__cuda_sm20_div_u64) ;  /* 0x0000006000007944 */ /* 0x000fea0003c00000 */
        /* <DEDUP_REMOVED lines=11> */
.L_x_28860:
        /* <DEDUP_REMOVED lines=16> */
[----:B--2---:R-:W-:Y:S02]  /*0480*/  USHF.R.U64 UR33, UR14, 0x2, UR15 ;  /* 0x000000020e217899 */ /* 0x004fe4000800120f */
[----:B------:R-:W-:Y:S02]  /*0490*/  USHF.R.U32.HI UR34, URZ, 0x2, UR15 ;  /* 0x00000002ff227899 */ /* 0x000fe4000801160f */
[----:B------:R-:W-:Y:S02]  /*04a0*/  ULEA UR20, UP0, -UR27, UR33, 0x5 ;  /* 0x000000211b147291 */ /* 0x000fe4000f8029ff */
[----:B------:R-:W-:Y:S01]  /*04b0*/  UIMAD.WIDE.U32 UR16, UR4, UR14, URZ ;  /* 0x0000000e041072a5 */ /* 0x000fe2000f8e00ff */
[----:B------:R-:W-:Y:S01]  /*04c0*/  IMAD.WIDE.U32 R50, R3, UR33, RZ ;  /* 0x0000002103327c25 */ /* 0x000fe2000f8e00ff */
[----:B------:R-:W-:-:S02]  /*04d0*/  UIADD3.X UR9, UPT, UPT, ~UR9, UR34, URZ, UP0, !UPT ;  /* 0x0000002209097290 */ /* 0x000fc400087fe5ff */
[----:B------:R-:W-:Y:S01]  /*04e0*/  USHF.R.U64 UR32, UR12, 0x2, UR7 ;  /* 0x000000020c207899 */ /* 0x000fe20008001207 */
[----:B------:R-:W-:Y:S01]  /*04f0*/  IMAD R2, R3, UR34, RZ ;  /* 0x0000002203027c24 */ /* 0x000fe2000f8e02ff */
[----:B------:R-:W-:Y:S01]  /*0500*/  USHF.R.U32.HI UR7, URZ, 0x2, UR7 ;  /* 0x00000002ff077899 */ /* 0x000fe20008011607 */
[----:B------:R-:W0:Y:S01]  /*0510*/  @P1 LDC.64 R10, c[0x0][0x3a0] ;  /* 0x0000e800ff0a1b82 */ /* 0x000e220000000a00 */
[----:B------:R-:W-:Y:S01]  /*0520*/  ULEA UR13, UP1, -UR4, UR32, 0x5 ;  /* 0x00000020040d7291 */ /* 0x000fe2000f8229ff */
[----:B------:R-:W-:Y:S01]  /*0530*/  IADD3 R14, P0, PT, R0, R50, RZ ;  /* 0x00000032000e7210 */ /* 0x000fe20007f1e0ff */
[----:B------:R-:W-:Y:S01]  /*0540*/  UISETP.LT.U32.AND UP0, UPT, UR20, 0x20, UPT ;  /* 0x000000201400788c */ /* 0x000fe2000bf01070 */
[----:B------:R-:W-:Y:S01]  /*0550*/  IMAD.IADD R24, R51, 0x1, R2 ;  /* 0x0000000133187824 */ /* 0x000fe200078e0202 */
[----:B------:R-:W-:Y:S02]  /*0560*/  UIADD3.X UR8, UPT, UPT, ~UR8, UR7, URZ, UP1, !UPT ;  /* 0x0000000708087290 */ /* 0x000fe40008ffe5ff */
[----:B------:R-:W-:-:S02]  /*0570*/  UISETP.LT.U32.AND UP1, UPT, UR13, 0x20, UPT ;  /* 0x000000200d00788c */ /* 0x000fc4000bf21070 */
[----:B------:R-:W-:Y:S02]  /*0580*/  UISETP.LT.U32.AND.EX UP0, UPT, UR9, URZ, UPT, UP0 ;  /* 0x000000ff0900728c */ /* 0x000fe4000bf01100 */
[----:B------:R-:W-:Y:S02]  /*0590*/  UISETP.LT.U32.AND.EX UP1, UPT, UR8, URZ, UPT, UP1 ;  /* 0x000000ff0800728c */ /* 0x000fe4000bf21110 */
[----:B------:R-:W-:Y:S02]  /*05a0*/  UIMAD UR8, UR5, UR14, URZ ;  /* 0x0000000e050872a4 */ /* 0x000fe4000f8e02ff */
[----:B------:R-:W-:Y:S02]  /*05b0*/  USEL UR13, UR13, 0x20, UP1 ;  /* 0x000000200d0d7887 */ /* 0x000fe40008800000 */
[----:B------:R-:W-:Y:S02]  /*05c0*/  USEL UR20, UR20, 0x20, UP0 ;  /* 0x0000002014147887 */ /* 0x000fe40008000000 */
[----:B------:R-:W-:-:S02]  /*05d0*/  UIMAD UR8, UR4, UR15, UR8 ;  /* 0x0000000f040872a4 */ /* 0x000fc4000f8e0208 */
[----:B------:R-:W-:Y:S01]  /*05e0*/  ISETP.GE.U32.AND P2, PT, R6, UR13, PT ;  /* 0x0000000d06007c0c */ /* 0x000fe2000bf46070 */
[----:B------:R-:W-:Y:S02]  /*05f0*/  USHF.L.U64.HI UR19, UR27, 0x7, UR6 ;  /* 0x000000071b137899 */ /* 0x000fe40008010206 */
[----:B------:R-:W-:Y:S01]  /*0600*/  ULEA UR18, UP1, UR16, UR18, 0x7 ;  /* 0x0000001210127291 */ /* 0x000fe2000f8238ff */
[----:B------:R-:W-:Y:S01]  /*0610*/  ISETP.LT.U32.AND P2, PT, R0, UR20, !P2 ;  /* 0x0000001400007c0c */ /* 0x000fe2000d741070 */
[----:B------:R-:W-:Y:S01]  /*0620*/  UIADD3 UR26, UPT, UPT, UR17, UR8, URZ ;  /* 0x00000008111a7290 */ /* 0x000fe2000fffe0ff */
[----:B0-----:R0:W2:Y:S01]  /*0630*/  @P1 LDG.E R4, desc[UR24][R10.64] ;  /* 0x000000180a041981 */ /* 0x0010a2000c1e1900 */
[----:B------:R-:W-:Y:S02]  /*0640*/  USHF.L.U32 UR17, UR18, 0x1, URZ ;  /* 0x0000000112117899 */ /* 0x000fe400080006ff */
[----:B------:R-:W-:Y:S02]  /*0650*/  ULEA.HI.X UR19, UR16, UR19, UR26, 0x7, UP1 ;  /* 0x0000001310137291 */ /* 0x000fe400088f3c1a */
[----:B---3--:R-:W-:-:S02]  /*0660*/  UIADD3 UR29, UP0, UPT, UR17, UR10, URZ ;  /* 0x0000000a111d7290 */ /* 0x008fc4000ff1e0ff */
[----:B------:R-:W-:Y:S01]  /*0670*/  USHF.L.U64.HI UR21, UR18, 0x1, UR19 ;  /* 0x0000000112157899 */ /* 0x000fe20008010213 */
[----:B------:R-:W-:-:S03]  /*0680*/  IMAD.X R15, RZ, RZ, R24, P0 ;  /* 0x000000ffff0f7224 */ /* 0x000fc600000e0618 */
[----:B------:R-:W-:Y:S01]  /*0690*/  UIADD3.X UR30, UPT, UPT, UR21, UR11, URZ, UP0, !UPT ;  /* 0x0000000b151e7290 */ /* 0x000fe200087fe4ff */
[----:B------:R-:W-:-:S05]  /*06a0*/  @P2 LEA R20, P0, R14, UR29, 0x3 ;  /* 0x0000001d0e142c11 */ /* 0x000fca000f8018ff */
[C---:B------:R-:W-:Y:S02]  /*06b0*/  @P2 LEA.HI.X R21, R14.reuse, UR30, R15, 0x3, P0 ;  /* 0x0000001e0e152c11 */ /* 0x040fe400080f1c0f */
[----:B------:R-:W-:-:S04]  /*06c0*/  @P2 IADD3 R8, P0, PT, R14, UR33, RZ ;  /* 0x000000210e082c10 */ /* 0x000fc8000ff1e0ff */
[----:B------:R-:W3:Y:S01]  /*06d0*/  @P2 LDG.E.64 R20, desc[UR24][R20.64] ;  /* 0x0000001814142981 */ /* 0x000ee2000c1e1b00 */
[----:B------:R-:W-:Y:S02]  /*06e0*/  @P2 IADD3.X R13, PT, PT, R15, UR34, RZ, P0, !PT ;  /* 0x000000220f0d2c10 */ /* 0x000fe400087fe4ff */
[C---:B------:R-:W-:Y:S02]  /*06f0*/  @P2 LEA R12, P0, R8.reuse, UR29, 0x3 ;  /* 0x0000001d080c2c11 */ /* 0x040fe4000f8018ff */
[----:B------:R-:W-:Y:S01]  /*0700*/  @!P2 CS2R R18, SRZ ;  /* 0x000000000012a805 */ /* 0x000fe2000001ff00 */
[----:B------:R-:W-:Y:S01]  /*0710*/  IMAD.U32 R17, RZ, RZ, UR33 ;  /* 0x00000021ff117e24 */ /* 0x000fe2000f8e00ff */
[----:B------:R-:W-:Y:S01]  /*0720*/  @P2 LEA.HI.X R13, R8, UR30, R13, 0x3, P0 ;  /* 0x0000001e080d2c11 */ /* 0x000fe200080f1c0d */
[----:B0-----:R-:W-:Y:S02]  /*0730*/  IMAD.U32 R11, RZ, RZ, UR33 ;  /* 0x00000021ff0b7e24 */ /* 0x001fe4000f8e00ff */
[----:B------:R-:W-:-:S02]  /*0740*/  IMAD.U32 R10, RZ, RZ, UR34 ;  /* 0x00000022ff0a7e24 */ /* 0x000fc4000f8e00ff */
[----:B------:R0:W4:Y:S01]  /*0750*/  @P2 LDG.E.64 R18, desc[UR24][R12.64] ;  /* 0x000000180c122981 */ /* 0x000122000c1e1b00 */
[----:B------:R-:W-:Y:S01]  /*0760*/  @P2 LEA R8, P0, R17, R14, 0x1 ;  /* 0x0000000e11082211 */ /* 0x000fe200078008ff */
[----:B------:R-:W-:Y:S01]  /*0770*/  VOTEU.ANY UP0, P2 ;  /* 0x0000000000ff7886 */ /* 0x000fe20001000100 */
[----:B------:R-:W-:Y:S02]  /*0780*/  IMAD.U32 R23, RZ, RZ, UR33 ;  /* 0x00000021ff177e24 */ /* 0x000fe4000f8e00ff */
[----:B------:R-:W-:Y:S02]  /*0790*/  @P2 LEA.HI.X R11, R11, R15, R10, 0x1, P0 ;  /* 0x0000000f0b0b2211 */ /* 0x000fe400000f0c0a */
[C---:B------:R-:W-:Y:S01]  /*07a0*/  @P2 LEA R10, P0, R8.reuse, UR29, 0x3 ;  /* 0x0000001d080a2c11 */ /* 0x040fe2000f8018ff */
[----:B------:R-:W-:Y:S01]  /*07b0*/  @UP0 UIMAD UR8, UR34, 0x3, URZ ;  /* 0x00000003220808a4 */ /* 0x000fe2000f8e02ff */
[----:B------:R-:W-:Y:S01]  /*07c0*/  @!P2 CS2R R16, SRZ ;  /* 0x000000000010a805 */ /* 0x000fe2000001ff00 */
[----:B------:R-:W-:Y:S01]  /*07d0*/  @P2 IMAD.WIDE.U32 R22, R23, 0x3, R14 ;  /* 0x0000000317162825 */ /* 0x000fe200078e000e */
[----:B------:R-:W-:-:S03]  /*07e0*/  @P2 LEA.HI.X R11, R8, UR30, R11, 0x3, P0 ;  /* 0x0000001e080b2c11 */ /* 0x000fc600080f1c0b */
[----:B0-----:R-:W-:Y:S01]  /*07f0*/  @P2 VIADD R13, R23, UR8 ;  /* 0x00000008170d2c36 */ /* 0x001fe20008000000 */
[C---:B------:R-:W-:Y:S01]  /*0800*/  @P2 LEA R12, P0, R22.reuse, UR29, 0x3 ;  /* 0x0000001d160c2c11 */ /* 0x040fe2000f8018ff */
[----:B------:R0:W4:Y:S03]  /*0810*/  @P2 LDG.E.64 R16, desc[UR24][R10.64] ;  /* 0x000000180a102981 */ /* 0x000126000c1e1b00 */
[----:B------:R-:W-:Y:S02]  /*0820*/  @P2 LEA.HI.X R13, R22, UR30, R13, 0x3, P0 ;  /* 0x0000001e160d2c11 */ /* 0x000fe400080f1c0d */
[----:B------:R-:W-:Y:S01]  /*0830*/  @!P2 CS2R R22, SRZ ;  /* 0x000000000016a805 */ /* 0x000fe2000001ff00 */
[----:B------:R-:W-:Y:S02]  /*0840*/  VIADD R48, R5, 0xffffffff ;  /* 0xffffffff05307836 */ /* 0x000fe40000000000 */
[----:B------:R-:W-:-:S03]  /*0850*/  VIADD R30, R6, 0x1 ;  /* 0x00000001061e7836 */ /* 0x000fc60000000000 */
[----:B------:R1:W4:Y:S01]  /*0860*/  @P2 LDG.E.64 R22, desc[UR24][R12.64] ;  /* 0x000000180c162981 */ /* 0x000322000c1e1b00 */
[----:B------:R-:W-:Y:S02]  /*0870*/  LOP3.LUT R48, R48, 0x1f, RZ, 0xc0, !PT ;  /* 0x0000001f30307812 */ /* 0x000fe400078ec0ff */
[----:B------:R-:W-:-:S04]  /*0880*/  ISETP.GE.U32.AND P0, PT, R30, UR13, PT ;  /* 0x0000000d1e007c0c */ /* 0x000fc8000bf06070 */
[C---:B------:R-:W-:Y:S01]  /*0890*/  ISETP.LT.U32.AND P0, PT, R48.reuse, UR20, !P0 ;  /* 0x0000001430007c0c */ /* 0x040fe2000c701070 */
[----:B------:R-:W-:Y:S01]  /*08a0*/  ULOP3.LUT UR14, UR14, 0xfffffffc, URZ, 0xc0, !UPT ;  /* 0xfffffffc0e0e7892 */ /* 0x000fe2000f8ec0ff */
[----:B------:R-:W-:-:S05]  /*08b0*/  IADD3 R50, P3, PT, R48, R50, RZ ;  /* 0x0000003230327210 */ /* 0x000fca0007f7e0ff */
[----:B------:R-:W-:-:S06]  /*08c0*/  IMAD.X R51, RZ, RZ, R24, P3 ;  /* 0x000000ffff337224 */ /* 0x000fcc00018e0618 */
[----:B------:R-:W-:-:S04]  /*08d0*/  @P0 IADD3 R8, P3, PT, R50, UR14, RZ ;  /* 0x0000000e32080c10 */ /* 0x000fc8000ff7e0ff */
[----:B0-----:R-:W-:Y:S02]  /*08e0*/  @P0 IADD3.X R11, PT, PT, R51, UR15, RZ, P3, !PT ;  /* 0x0000000f330b0c10 */ /* 0x001fe40009ffe4ff */
[----:B-1----:R-:W-:-:S04]  /*08f0*/  @P0 LEA R12, P3, R8, UR29, 0x3 ;  /* 0x0000001d080c0c11 */ /* 0x002fc8000f8618ff */
[----:B------:R-:W-:-:S06]  /*0900*/  @P0 LEA.HI.X R13, R8, UR30, R11, 0x3, P3 ;  /* 0x0000001e080d0c11 */ /* 0x000fcc00098f1c0b */
[----:B------:R-:W5:Y:S01]  /*0910*/  @P0 LDG.E.64 R12, desc[UR24][R12.64] ;  /* 0x000000180c0c0981 */ /* 0x000f62000c1e1b00 */
[----:B------:R-:W-:Y:S01]  /*0920*/  VOTEU.ANY UP0, P0 ;  /* 0x0000000000ff7886 */ /* 0x000fe20000000100 */
[----:B------:R-:W-:-:S04]  /*0930*/  IMAD.U32 R11, RZ, RZ, UR33 ;  /* 0x00000021ff0b7e24 */ /* 0x000fc8000f8e00ff */
        /* <DEDUP_REMOVED lines=8> */
[----:B------:R-:W-:Y:S01]  /*09c0*/  @UP0 UIMAD UR8, UR34, 0x6, URZ ;  /* 0x00000006220808a4 */ /* 0x000fe2000f8e02ff */
[----:B------:R-:W-:-:S05]  /*09d0*/  @P0 IMAD.WIDE.U32 R10, R27, 0x6, R10 ;  /* 0x000000061b0a0825 */ /* 0x000fca00078e000a */
[----:B------:R-:W-:Y:S01]  /*09e0*/  @P0 VIADD R11, R11, UR8 ;  /* 0x000000080b0b0c36 */ /* 0x000fe20008000000 */
[C---:B------:R-:W-:Y:S02]  /*09f0*/  @P0 LEA R28, P3, R10.reuse, UR29, 0x3 ;  /* 0x0000001d0a1c0c11 */ /* 0x040fe4000f8618ff */
[----:B------:R-:W-:Y:S02]  /*0a00*/  MOV R31, UR33 ;  /* 0x00000021001f7c02 */ /* 0x000fe40008000f00 */
[----:B------:R-:W-:Y:S01]  /*0a10*/  @P0 LEA.HI.X R29, R10, UR30, R11, 0x3, P3 ;  /* 0x0000001e0a1d0c11 */ /* 0x000fe200098f1c0b */
[----:B------:R-:W-:Y:S02]  /*0a20*/  @P0 IMAD.MOV.U32 R10, RZ, RZ, R50 ;  /* 0x000000ffff0a0224 */ /* 0x000fe400078e0032 */
[----:B------:R-:W-:Y:S01]  /*0a30*/  @P0 IMAD.MOV.U32 R11, RZ, RZ, R51 ;  /* 0x000000ffff0b0224 */ /* 0x000fe200078e0033 */
[----:B------:R-:W-:Y:S01]  /*0a40*/  @!P0 CS2R R46, SRZ ;  /* 0x00000000002e8805 */ /* 0x000fe2000001ff00 */
[----:B------:R-:W-:Y:S01]  /*0a50*/  @UP0 UIMAD UR8, UR34, 0x7, URZ ;  /* 0x00000007220808a4 */ /* 0x000fe2000f8e02ff */
[----:B------:R-:W-:Y:S01]  /*0a60*/  @P0 IMAD.WIDE.U32 R10, R31, 0x7, R10 ;  /* 0x000000071f0a0825 */ /* 0x000fe200078e000a */
[----:B------:R-:W-:-:S03]  /*0a70*/  UMOV UR35, 0x3f800000 ;  /* 0x3f80000000237882 */ /* 0x000fc60000000000 */
[----:B------:R0:W5:Y:S01]  /*0a80*/  @P0 LDG.E.64 R46, desc[UR24][R24.64] ;  /* 0x00000018182e0981 */ /* 0x000162000c1e1b00 */
[----:B------:R-:W-:Y:S02]  /*0a90*/  @P0 VIADD R11, R11, UR8 ;  /* 0x000000080b0b0c36 */ /* 0x000fe40008000000 */
[----:B------:R-:W-:Y:S02]  /*0aa0*/  IMAD.U32 R43, RZ, RZ, UR15 ;  /* 0x0000000fff2b7e24 */ /* 0x000fe4000f8e00ff */
[----:B------:R-:W-:Y:S02]  /*0ab0*/  IMAD.U32 R42, RZ, RZ, UR14 ;  /* 0x0000000eff2a7e24 */ /* 0x000fe4000f8e00ff */
[----:B------:R-:W-:Y:S01]  /*0ac0*/  VIADD R8, R5, 0x1e ;  /* 0x0000001e05087836 */ /* 0x000fe20000000000 */
[----:B------:R-:W-:Y:S02]  /*0ad0*/  @!P0 CS2R R44, SRZ ;  /* 0x00000000002c8805 */ /* 0x000fe4000001ff00 */
[----:B------:R-:W-:-:S02]  /*0ae0*/  @!P0 CS2R R26, SRZ ;  /* 0x00000000001a8805 */ /* 0x000fc4000001ff00 */
[C---:B0-----:R-:W-:Y:S01]  /*0af0*/  @P0 LEA R24, P3, R10.reuse, UR29, 0x3 ;  /* 0x0000001d0a180c11 */ /* 0x041fe2000f8618ff */
[----:B------:R-:W0:Y:S03]  /*0b00*/  LDCU.128 UR8, c[0x0][0x390] ;  /* 0x00007200ff0877ac */ /* 0x000e260008000c00 */
[----:B------:R-:W-:Y:S01]  /*0b10*/  @P0 LEA.HI.X R25, R10, UR30, R11, 0x3, P3 ;  /* 0x0000001e0a190c11 */ /* 0x000fe200098f1c0b */
[----:B------:R-:W-:Y:S01]  /*0b20*/  IMAD.WIDE.U32 R10, R3, UR33, R42 ;  /* 0x00000021030a7c25 */ /* 0x000fe2000f8e002a */
[----:B------:R-:W-:Y:S01]  /*0b30*/  LOP3.LUT R3, R8, 0x1f, RZ, 0xc0, !PT ;  /* 0x0000001f08037812 */ /* 0x000fe200078ec0ff */
[----:B------:R-:W5:Y:S04]  /*0b40*/  @P0 LDG.E.64 R26, desc[UR24][R28.64] ;  /* 0x000000181c1a0981 */ /* 0x000f68000c1e1b00 */
[----:B------:R1:W5:Y:S01]  /*0b50*/  @P0 LDG.E.64 R44, desc[UR24][R24.64] ;  /* 0x00000018182c0981 */ /* 0x000362000c1e1b00 */
[----:B------:R-:W-:-:S02]  /*0b60*/  R2UR UR31, R7 ;  /* 0x00000000071f72ca */ /* 0x000fc400000e0000 */
[----:B-1----:R-:W-:Y:S01]  /*0b70*/  IADD3 R24, P3, PT, R3, R10, RZ ;  /* 0x0000000a03187210 */ /* 0x002fe20007f7e0ff */
[----:B------:R-:W-:-:S04]  /*0b80*/  IMAD.U32 R29, RZ, RZ, UR33 ;  /* 0x00000021ff1d7e24 */ /* 0x000fc8000f8e00ff */
[----:B------:R-:W-:Y:S02]  /*0b90*/  IMAD.X R25, R2, 0x1, R11, P3 ;  /* 0x0000000102197824 */ /* 0x000fe400018e060b */
[----:B------:R-:W-:Y:S02]  /*0ba0*/  IMAD.U32 R33, RZ, RZ, UR33 ;  /* 0x00000021ff217e24 */ /* 0x000fe4000f8e00ff */
[----:B------:R-:W-:Y:S01]  /*0bb0*/  IMAD.U32 R11, RZ, RZ, UR33 ;  /* 0x00000021ff0b7e24 */ /* 0x000fe2000f8e00ff */
[----:B------:R-:W-:Y:S01]  /*0bc0*/  UIMAD UR28, UR6, UR12, URZ ;  /* 0x0000000c061c72a4 */ /* 0x000fe2000f8e02ff */
[----:B------:R-:W-:Y:S01]  /*0bd0*/  ISETP.GE.U32.AND P3, PT, R6, UR13, PT ;  /* 0x0000000d06007c0c */ /* 0x000fe2000bf66070 */
[----:B------:R-:W-:Y:S02]  /*0be0*/  UIMAD.WIDE.U32 UR22, UR27, UR12, URZ ;  /* 0x0000000c1b1672a5 */ /* 0x000fe4000f8e00ff */
[----:B------:R-:W-:Y:S01]  /*0bf0*/  UIMAD UR28, UR27, UR31, UR28 ;  /* 0x0000001f1b1c72a4 */ /* 0x000fe2000f8e021c */
[----:B------:R-:W-:Y:S01]  /*0c00*/  ISETP.GE.U32.OR P3, PT, R0, UR20, P3 ;  /* 0x0000001400007c0c */ /* 0x000fe20009f66470 */
[----:B0-----:R-:W-:-:S02]  /*0c10*/  UIADD3 UR17, UP1, UPT, UR17, UR8, URZ ;  /* 0x0000000811117290 */ /* 0x001fc4000ff3e0ff */
[----:B------:R-:W-:Y:S02]  /*0c20*/  USHF.L.U32 UR6, UR22, 0x7, URZ ;  /* 0x0000000716067899 */ /* 0x000fe400080006ff */
[----:B------:R-:W-:Y:S02]  /*0c30*/  UIADD3 UR8, UPT, UPT, UR23, UR28, URZ ;  /* 0x0000001c17087290 */ /* 0x000fe4000fffe0ff */
[----:B------:R-:W-:Y:S02]  /*0c40*/  ULEA UR6, UP0, UR4, UR6, 0x7 ;  /* 0x0000000604067291 */ /* 0x000fe4000f8038ff */
[----:B------:R-:W-:-:S04]  /*0c50*/  USHF.L.U64.HI UR22, UR22, 0x7, UR8 ;  /* 0x0000000716167899 */ /* 0x000fc80008010208 */
[----:B------:R-:W-:Y:S02]  /*0c60*/  ULEA.HI.X UR4, UR4, UR22, UR5, 0x7, UP0 ;  /* 0x0000001604047291 */ /* 0x000fe400080f3c05 */
[----:B------:R-:W-:-:S04]  /*0c70*/  ULEA UR10, UP2, UR6, UR10, 0x1 ;  /* 0x0000000a060a7291 */ /* 0x000fc8000f8408ff */
[----:B------:R-:W-:-:S05]  /*0c80*/  ULEA.HI.X UR11, UR6, UR11, UR4, 0x1, UP2 ;  /* 0x0000000b060b7291 */ /* 0x000fca00090f0c04 */
[----:B------:R-:W0:Y:S01]  /*0c90*/  LDCU.64 UR4, c[0x0][0x3b8] ;  /* 0x00007700ff0477ac */ /* 0x000e220008000a00 */
[----:B------:R-:W-:Y:S02]  /*0ca0*/  UIMAD UR26, UR26, -0x7f, URZ ;  /* 0xffffff811a1a78a4 */ /* 0x000fe4000f8e02ff */
[----:B------:R-:W-:-:S04]  /*0cb0*/  UIMAD.WIDE.U32 UR18, UR16, -0x7f, UR18 ;  /* 0xffffff81101278a5 */ /* 0x000fc8000f8e0012 */
[----:B------:R-:W-:Y:S01]  /*0cc0*/  UIADD3 UR16, UPT, UPT, UR19, -UR16, UR26 ;  /* 0x8000001013107290 */ /* 0x000fe2000fffe01a */
[----:B--2---:R-:W-:Y:S01]  /*0cd0*/  @P1 R2UR UR35, R4 ;  /* 0x00000000042312ca */ /* 0x004fe200000e0000 */
[----:B------:R-:W-:-:S05]  /*0ce0*/  VIADD R4, R6, 0x2 ;  /* 0x0000000206047836 */ /* 0x000fca0000000000 */
[----:B------:R-:W-:-:S04]  /*0cf0*/  ISETP.GE.U32.AND P1, PT, R4, UR13, PT ;  /* 0x0000000d04007c0c */ /* 0x000fc8000bf26070 */
[----:B------:R-:W-:Y:S02]  /*0d00*/  ISETP.LT.U32.AND P1, PT, R3, UR20, !P1 ;  /* 0x0000001403007c0c */ /* 0x000fe4000cf21070 */
[----:B------:R-:W-:-:S11]  /*0d10*/  @!P2 CS2R R20, SRZ ;  /* 0x000000000014a805 */ /* 0x000fd6000001ff00 */
[----:B------:R-:W-:Y:S02]  /*0d20*/  @P1 IMAD.MOV.U32 R58, RZ, RZ, R24 ;  /* 0x000000ffff3a1224 */ /* 0x000fe400078e0018 */
[----:B------:R-:W-:Y:S02]  /*0d30*/  @P1 IMAD.MOV.U32 R59, RZ, RZ, R25 ;  /* 0x000000ffff3b1224 */ /* 0x000fe400078e0019 */
[----:B---3--:R-:W-:Y:S01]  /*0d40*/  HADD2.F32 R8, -RZ, R20.H0_H0 ;  /* 0x20000014ff087230 */ /* 0x008fe20000004100 */
[----:B------:R-:W-:Y:S01]  /*0d50*/  SHF.R.U64 R20, R20, 0x10, R21 ;  /* 0x0000001014147819 */ /* 0x000fe20000001215 */
[----:B------:R-:W-:-:S04]  /*0d60*/  @P1 IMAD.WIDE.U32 R58, R29, 0x6, R58 ;  /* 0x000000061d3a1825 */ /* 0x000fc800078e003a */
[----:B----4-:R-:W-:Y:S01]  /*0d70*/  HADD2.F32 R31, -RZ, R19.H0_H0 ;  /* 0x20000013ff1f7230 */ /* 0x010fe20000004100 */
[--C-:B------:R-:W-:Y:S02]  /*0d80*/  SHF.R.U64 R34, R18, 0x10, R19.reuse ;  /* 0x0000001012227819 */ /* 0x100fe40000001213 */
[----:B------:R-:W-:Y:S01]  /*0d90*/  SHF.R.U32.HI R32, RZ, 0x10, R19 ;  /* 0x00000010ff207819 */ /* 0x000fe20000011613 */
[----:B------:R-:W-:Y:S01]  /*0da0*/  HADD2.F32 R41, -RZ, R20.H0_H0 ;  /* 0x20000014ff297230 */ /* 0x000fe20000004100 */
[----:B------:R-:W-:Y:S01]  /*0db0*/  SHF.R.U32.HI R19, RZ, 0x10, R21 ;  /* 0x00000010ff137819 */ /* 0x000fe20000011615 */
[----:B------:R-:W-:Y:S01]  /*0dc0*/  @P1 IMAD.MOV.U32 R28, RZ, RZ, R24 ;  /* 0x000000ffff1c1224 */ /* 0x000fe200078e0018 */
[----:B------:R-:W-:Y:S01]  /*0dd0*/  ISETP.GE.U32.AND P2, PT, R30, UR13, PT ;  /* 0x0000000d1e007c0c */ /* 0x000fe2000bf46070 */
[----:B------:R-:W-:Y:S01]  /*0de0*/  @P1 IMAD.MOV.U32 R29, RZ, RZ, R25 ;  /* 0x000000ffff1d1224 */ /* 0x000fe200078e0019 */
[----:B------:R-:W-:Y:S01]  /*0df0*/  @P1 IADD3 R30, P4, PT, R24, UR14, RZ ;  /* 0x0000000e181e1c10 */ /* 0x000fe2000ff9e0ff */
[----:B------:R-:W-:Y:S01]  /*0e00*/  HADD2.F32 R2, -RZ, R21.H0_H0 ;  /* 0x20000015ff027230 */ /* 0x000fe20000004100 */
[----:B------:R-:W-:Y:S01]  /*0e10*/  FMNMX3 R20, |R8|, RZ, |R41|, !PT ;  /* 0x000000ff08147276 */ /* 0x000fe20007800629 */
[----:B------:R-:W-:-:S02]  /*0e20*/  HADD2.F32 R19, -RZ, R19.H0_H0 ;  /* 0x20000013ff137230 */ /* 0x000fc40000004100 */
[----:B------:R-:W-:Y:S01]  /*0e30*/  @P1 IMAD.WIDE.U32 R28, R33, 0x7, R28 ;  /* 0x00000007211c1825 */ /* 0x000fe200078e001c */
[----:B------:R-:W-:-:S03]  /*0e40*/  @P1 IADD3.X R33, PT, PT, R25, UR15, RZ, P4, !PT ;  /* 0x0000000f19211c10 */ /* 0x000fc6000a7fe4ff */
[----:B------:R-:W-:Y:S01]  /*0e50*/  FMUL R55, R8, UR35 ;  /* 0x0000002308377c20 */ /* 0x000fe20008400000 */
[----:B------:R-:W-:Y:S01]  /*0e60*/  @P1 LEA R56, P4, R30, UR29, 0x3 ;  /* 0x0000001d1e381c11 */ /* 0x000fe2000f8818ff */
[----:B------:R-:W-:-:S04]  /*0e70*/  @P1 IMAD.WIDE.U32 R10, R11, 0x5, R24 ;  /* 0x000000050b0a1825 */ /* 0x000fc800078e0018 */
[----:B------:R-:W-:Y:S01]  /*0e80*/  FMUL R24, R31, UR35 ;  /* 0x000000231f187c20 */ /* 0x000fe20008400000 */
[----:B------:R-:W-:Y:S01]  /*0e90*/  FADD R8, RZ, R8 ;  /* 0x00000008ff087221 */ /* 0x000fe20000000000 */
[----:B------:R-:W-:Y:S01]  /*0ea0*/  FMNMX3 R20, |R2|, R20, |R19|, !PT ;  /* 0x0000001402147276 */ /* 0x000fe20007800613 */
[----:B------:R-:W-:Y:S02]  /*0eb0*/  HADD2.F32 R35, -RZ, R18.H0_H0 ;  /* 0x20000012ff237230 */ /* 0x000fe40000004100 */
[----:B------:R-:W-:Y:S01]  /*0ec0*/  HADD2.F32 R61, -RZ, R34.H0_H0 ;  /* 0x20000022ff3d7230 */ /* 0x000fe20000004100 */
[----:B------:R1:W-:Y:S01]  /*0ed0*/  F2F.BF16.F32 R18, R24 ;  /* 0x0000001800127304 */ /* 0x0003e20000202000 */
[----:B------:R-:W-:Y:S01]  /*0ee0*/  @P1 LEA.HI.X R57, R30, UR30, R33, 0x3, P4 ;  /* 0x0000001e1e391c11 */ /* 0x000fe2000a0f1c21 */
[----:B------:R-:W-:Y:S01]  /*0ef0*/  FADD R33, R35, R8 ;  /* 0x0000000823217221 */ /* 0x000fe20000000000 */
[----:B------:R-:W-:Y:S02]  /*0f00*/  HADD2.F32 R0, -RZ, R16.H0_H0 ;  /* 0x20000010ff007230 */ /* 0x000fe40000004100 */
[----:B------:R-:W-:Y:S01]  /*0f10*/  FADD R8, RZ, R2 ;  /* 0x00000002ff087221 */ /* 0x000fe20000000000 */
[----:B------:R-:W-:-:S02]  /*0f20*/  SHF.R.U64 R16, R16, 0x10, R17 ;  /* 0x0000001010107819 */ /* 0x000fc40000001211 */
[----:B-1----:R-:W-:Y:S01]  /*0f30*/  FMNMX3 R24, |R35|, R20, |R61|, !PT ;  /* 0x0000001423187276 */ /* 0x002fe2000780063d */
[----:B------:R-:W-:Y:S02]  /*0f40*/  HADD2.F32 R20, -RZ, R32.H0_H0 ;  /* 0x20000020ff147230 */ /* 0x000fe40000004100 */
[----:B------:R-:W-:Y:S01]  /*0f50*/  FMUL R39, R2, UR35 ;  /* 0x0000002302277c20 */ /* 0x000fe20008400000 */
[C---:B------:R-:W-:Y:S01]  /*0f60*/  FADD R66, R31.reuse, R8 ;  /* 0x000000081f427221 */ /* 0x040fe20000000000 */
[----:B------:R-:W-:Y:S01]  /*0f70*/  FADD R2, RZ, R41 ;  /* 0x00000029ff027221 */ /* 0x000fe20000000000 */
[----:B------:R-:W-:Y:S01]  /*0f80*/  FMNMX3 R31, |R31|, R24, |R20|, !PT ;  /* 0x000000181f1f7276 */ /* 0x000fe20007800614 */
[----:B------:R-:W-:Y:S01]  /*0f90*/  HADD2.F32 R24, -RZ, R16.H0_H0 ;  /* 0x20000010ff187230 */ /* 0x000fe20000004100 */
[----:B------:R-:W-:Y:S01]  /*0fa0*/  SHF.R.U32.HI R16, RZ, 0x10, R17 ;  /* 0x00000010ff107819 */ /* 0x000fe20000011611 */
[C---:B------:R-:W-:Y:S01]  /*0fb0*/  FADD R63, R61.reuse, R2 ;  /* 0x000000023d3f7221 */ /* 0x040fe20000000000 */
[----:B------:R-:W-:Y:S01]  /*0fc0*/  SHF.R.U64 R2, R22, 0x10, R23 ;  /* 0x0000001016027819 */ /* 0x000fe20000001217 */
[----:B------:R-:W-:Y:S01]  /*0fd0*/  FMUL R8, R61, UR35 ;  /* 0x000000233d087c20 */ /* 0x000fe20008400000 */
[----:B------:R-:W-:-:S02]  /*0fe0*/  HADD2.F32 R22, -RZ, R22.H0_H0 ;  /* 0x20000016ff167230 */ /* 0x000fc40000004100 */
[C---:B------:R-:W-:Y:S01]  /*0ff0*/  FADD R61, R0.reuse, R33 ;  /* 0x00000021003d7221 */ /* 0x040fe20000000000 */
[----:B------:R-:W-:Y:S01]  /*1000*/  HADD2.F32 R25, -RZ, R17.H0_H0 ;  /* 0x20000011ff197230 */ /* 0x000fe20000004100 */
[----:B------:R-:W-:Y:S01]  /*1010*/  FMNMX3 R31, |R0|, R31, |R24|, !PT ;  /* 0x0000001f001f7276 */ /* 0x000fe20007800618 */
[----:B------:R-:W-:Y:S02]  /*1020*/  HADD2.F32 R16, -RZ, R16.H0_H0 ;  /* 0x20000010ff107230 */ /* 0x000fe40000004100 */
[----:B------:R-:W-:Y:S01]  /*1030*/  FMUL R37, R35, UR35 ;  /* 0x0000002323257c20 */ /* 0x000fe20008400000 */
[----:B------:R-:W-:Y:S01]  /*1040*/  FMUL R35, R41, UR35 ;  /* 0x0000002329237c20 */ /* 0x000fe20008400000 */
[----:B------:R-:W-:Y:S02]  /*1050*/  HADD2.F32 R41, -RZ, R2.H0_H0 ;  /* 0x20000002ff297230 */ /* 0x000fe40000004100 */
[----:B------:R-:W-:Y:S01]  /*1060*/  FADD R62, R22, R61 ;  /* 0x0000003d163e7221 */ /* 0x000fe20000000000 */
[C---:B------:R-:W-:Y:S01]  /*1070*/  FMUL R21, R25.reuse, UR35 ;  /* 0x0000002319157c20 */ /* 0x040fe20008400000 */
[C---:B------:R-:W-:Y:S01]  /*1080*/  FADD R66, R25.reuse, R66 ;  /* 0x0000004219427221 */ /* 0x040fe20000000000 */
[----:B------:R-:W-:Y:S01]  /*1090*/  FMNMX3 R2, |R25|, R31, |R16|, !PT ;  /* 0x0000001f19027276 */ /* 0x000fe20007800610 */
[----:B------:R-:W-:-:S02]  /*10a0*/  HADD2.F32 R61, -RZ, R23.H0_H0 ;  /* 0x20000017ff3d7230 */ /* 0x000fc40000004100 */
[----:B------:R-:W-:Y:S01]  /*10b0*/  FMUL R33, R22, UR35 ;  /* 0x0000002316217c20 */ /* 0x000fe20008400000 */
[----:B------:R-:W-:Y:S01]  /*10c0*/  FADD R25, RZ, R19 ;  /* 0x00000013ff197221 */ /* 0x000fe20000000000 */
[----:B------:R-:W-:Y:S01]  /*10d0*/  SHF.R.U32.HI R23, RZ, 0x10, R23 ;  /* 0x00000010ff177819 */ /* 0x000fe20000011617 */
[C---:B------:R-:W-:Y:S01]  /*10e0*/  FMUL R17, R24.reuse, UR35 ;  /* 0x0000002318117c20 */ /* 0x040fe20008400000 */
[----:B------:R-:W-:Y:S01]  /*10f0*/  FADD R24, R24, R63 ;  /* 0x0000003f18187221 */ /* 0x000fe20000000000 */
[----:B------:R-:W-:Y:S01]  /*1100*/  FADD R25, R20, R25 ;  /* 0x0000001914197221 */ /* 0x000fe20000000000 */
[----:B------:R-:W-:Y:S01]  /*1110*/  FMUL R53, R0, UR35 ;  /* 0x0000002300357c20 */ /* 0x000fe20008400000 */
[----:B------:R-:W-:Y:S01]  /*1120*/  HADD2.F32 R23, -RZ, R23.H0_H0 ;  /* 0x20000017ff177230 */ /* 0x000fe20000004100 */
[----:B------:R-:W1:Y:S01]  /*1130*/  F2F.BF16.F32 R37, R37 ;  /* 0x0000002500257304 */ /* 0x000e620000202000 */
[C---:B------:R-:W-:Y:S01]  /*1140*/  FADD R67, R41.reuse, R24 ;  /* 0x0000001829437221 */ /* 0x040fe20000000000 */
[----:B------:R-:W-:Y:S01]  /*1150*/  FMNMX3 R2, |R22|, R2, |R41|, !PT ;  /* 0x0000000216027276 */ /* 0x000fe20007800629 */
[----:B------:R-:W-:Y:S01]  /*1160*/  FMUL R0, R41, UR35 ;  /* 0x0000002329007c20 */ /* 0x000fe20008400000 */
[----:B------:R-:W-:Y:S01]  /*1170*/  FADD R24, R16, R25 ;  /* 0x0000001910187221 */ /* 0x000fe20000000000 */
[----:B------:R-:W-:-:S03]  /*1180*/  FMUL R19, R19, UR35 ;  /* 0x0000002313137c20 */ /* 0x000fc60008400000 */
[----:B------:R-:W2:Y:S01]  /*1190*/  F2F.BF16.F32 R33, R33 ;  /* 0x0000002100217304 */ /* 0x000ea20000202000 */
[C---:B------:R-:W-:Y:S01]  /*11a0*/  FMUL R22, R23.reuse, UR35 ;  /* 0x0000002317167c20 */ /* 0x040fe20008400000 */
[----:B------:R-:W-:Y:S01]  /*11b0*/  FADD R65, R23, R24 ;  /* 0x0000001817417221 */ /* 0x000fe20000000000 */
[----:B------:R-:W-:-:S05]  /*11c0*/  FMNMX3 R23, |R61|, R2, |R23|, !PT ;  /* 0x000000023d177276 */ /* 0x000fca0007800617 */
[----:B------:R-:W3:Y:S08]  /*11d0*/  F2F.BF16.F32 R55, R55 ;  /* 0x0000003700377304 */ /* 0x000ef00000202000 */
[----:B------:R-:W4:Y:S01]  /*11e0*/  F2F.BF16.F32 R53, R53 ;  /* 0x0000003500357304 */ /* 0x000f220000202000 */
[----:B0-----:R-:W-:-:S07]  /*11f0*/  ULEA UR6, UP0, UR18, UR4, 0x2 ;  /* 0x0000000412067291 */ /* 0x001fce000f8010ff */
[----:B------:R-:W0:Y:S01]  /*1200*/  F2F.BF16.F32 R39, R39 ;  /* 0x0000002700277304 */ /* 0x000e220000202000 */
[----:B-1----:R-:W-:-:S07]  /*1210*/  IMAD.WIDE.U32 R24, R37, 0x10000, RZ ;  /* 0x0001000025187825 */ /* 0x002fce00078e00ff */
[----:B------:R-:W1:Y:S01]  /*1220*/  F2F.BF16.F32 R21, R21 ;  /* 0x0000001500157304 */ /* 0x000e620000202000 */
[----:B--2---:R-:W-:-:S07]  /*1230*/  IMAD.U32 R30, R33, 0x10000, RZ ;  /* 0x00010000211e7824 */ /* 0x004fce00078e00ff */
[----:B------:R-:W2:Y:S08]  /*1240*/  F2F.BF16.F32 R35, R35 ;  /* 0x0000002300237304 */ /* 0x000eb00000202000 */
[----:B------:R-:W0:Y:S08]  /*1250*/  F2F.BF16.F32 R8, R8 ;  /* 0x0000000800087304 */ /* 0x000e300000202000 */
[----:B------:R-:W0:Y:S08]  /*1260*/  F2F.BF16.F32 R17, R17 ;  /* 0x0000001100117304 */ /* 0x000e300000202000 */
[----:B------:R-:W0:Y:S08]  /*1270*/  F2F.BF16.F32 R0, R0 ;  /* 0x0000000000007304 */ /* 0x000e300000202000 */
[----:B------:R0:W0:Y:S08]  /*1280*/  F2F.BF16.F32 R2, R22 ;  /* 0x0000001600027304 */ /* 0x0000300000202000 */
[----:B------:R-:W0:Y:S01]  /*1290*/  F2F.BF16.F32 R19, R19 ;  /* 0x0000001300137304 */ /* 0x000e220000202000 */
[----:B------:R-:W-:Y:S01]  /*12a0*/  UIADD3.X UR9, UPT, UPT, UR21, UR9, URZ, UP1, !UPT ;  /* 0x0000000915097290 */ /* 0x000fe20008ffe4ff */
[----:B------:R-:W-:Y:S01]  /*12b0*/  BSSY.RECONVERGENT B0, `(.L_x_28861) ;  /* 0x000000d000007945 */ /* 0x000fe20003800200 */
[----:B------:R-:W-:Y:S01]  /*12c0*/  ULEA.HI.X UR16, UR18, UR5, UR16, 0x2, UP0 ;  /* 0x0000000512107291 */ /* 0x000fe200080f1410 */
[----:B---3--:R-:W-:Y:S01]  /*12d0*/  LOP3.LUT R40, R24, R55, RZ, 0xfc, !PT ;  /* 0x0000003718287212 */ /* 0x008fe200078efcff */
[----:B------:R-:W-:Y:S01]  /*12e0*/  FMUL R20, R20, UR35 ;  /* 0x0000002314147c20 */ /* 0x000fe20008400000 */
[----:B----4-:R-:W-:Y:S01]  /*12f0*/  LOP3.LUT R41, R30, R25, R53, 0xfe, !PT ;  /* 0x000000191e297212 */ /* 0x010fe200078efe35 */
[----:B-12---:R-:W-:Y:S08]  /*1300*/  @P3 BRA `(.L_x_28862) ;  /* 0x00000000001c3947 */ /* 0x006ff00003800000 */
[----:B------:R-:W-:Y:S01]  /*1310*/  IMAD.WIDE.U32 R30, R35, 0x10000, RZ ;  /* 0x00010000231e7825 */ /* 0x000fe200078e00ff */
[----:B------:R-:W-:-:S03]  /*1320*/  LEA R24, P4, R14, UR17, 0x3 ;  /* 0x000000110e187c11 */ /* 0x000fc6000f8818ff */
[----:B0-----:R-:W-:Y:S01]  /*1330*/  IMAD.U32 R22, R19, 0x10000, RZ ;  /* 0x0001000013167824 */ /* 0x001fe200078e00ff */
[----:B------:R-:W-:Y:S02]  /*1340*/  LOP3.LUT R30, R30, R55, RZ, 0xfc, !PT ;  /* 0x000000371e1e7212 */ /* 0x000fe400078efcff */
[----:B------:R-:W-:Y:S02]  /*1350*/  LEA.HI.X R25, R14, UR9, R15, 0x3, P4 ;  /* 0x000000090e197c11 */ /* 0x000fe4000a0f1c0f */
[----:B------:R-:W-:-:S05]  /*1360*/  LOP3.LUT R31, R31, R22, R39, 0xfe, !PT ;  /* 0x000000161f1f7212 */ /* 0x000fca00078efe27 */
[----:B------:R1:W-:Y:S02]  /*1370*/  STG.E.64 desc[UR24][R24.64], R30 ;  /* 0x0000001e18007986 */ /* 0x0003e4000c101b18 */
.L_x_28862:
[----:B------:R-:W-:Y:S05]  /*1380*/  BSYNC.RECONVERGENT B0 ;  /* 0x0000000000007941 */ /* 0x000fea0003800200 */
.L_x_28861:
[----:B------:R-:W2:Y:S01]  /*1390*/  F2F.BF16.F32 R20, R20 ;  /* 0x0000001400147304 */ /* 0x000ea20000202000 */
[----:B------:R-:W-:Y:S04]  /*13a0*/  BSSY.RECONVERGENT B0, `(.L_x_28863) ;  /* 0x000000b000007945 */ /* 0x000fe80003800200 */
[----:B------:R-:W-:Y:S05]  /*13b0*/  @P3 BRA `(.L_x_28864) ;  /* 0x0000000000243947 */ /* 0x000fea0003800000 */
[----:B0-----:R-:W-:Y:S01]  /*13c0*/  IADD3 R22, P4, PT, R14, UR33, RZ ;  /* 0x000000210e167c10 */ /* 0x001fe2000ff9e0ff */
        /* <DEDUP_REMOVED lines=8> */
.L_x_28864:
[----:B------:R-:W-:Y:S05]  /*1450*/  BSYNC.RECONVERGENT B0 ;  /* 0x0000000000007941 */ /* 0x000fea0003800200 */
.L_x_28863:
[----:B-1-3--:R-:W-:Y:S01]  /*1460*/  FMUL R31, R16, UR35 ;  /* 0x00000023101f7c20 */ /* 0x00afe20008400000 */
[----:B------:R-:W-:Y:S01]  /*1470*/  BSSY.RECONVERGENT B0, `(.L_x_28865) ;  /* 0x0000013000007945 */ /* 0x000fe20003800200 */
[----:B-----5:R-:W-:Y:S01]  /*1480*/  @!P0 CS2R R12, SRZ ;  /* 0x00000000000c8805 */ /* 0x020fe2000001ff00 */
[C---:B------:R-:W-:Y:S01]  /*1490*/  FADD R66, R61.reuse, R66 ;  /* 0x000000423d427221 */ /* 0x040fe20000000000 */
[----:B------:R-:W-:Y:S02]  /*14a0*/  FMUL R55, R61, UR35 ;  /* 0x000000233d377c20 */ /* 0x000fe40008400000 */
[----:B------:R-:W1:Y:S01]  /*14b0*/  F2F.BF16.F32 R31, R31 ;  /* 0x0000001f001f7304 */ /* 0x000e620000202000 */
[----:B------:R-:W-:Y:S05]  /*14c0*/  @P3 BRA `(.L_x_28866) ;  /* 0x0000000000343947 */ /* 0x000fea0003800000 */
[----:B------:R-:W-:Y:S01]  /*14d0*/  IMAD.U32 R25, RZ, RZ, UR33 ;  /* 0x00000021ff197e24 */ /* 0x000fe2000f8e00ff */
[----:B------:R-:W-:Y:S01]  /*14e0*/  MOV R24, UR34 ;  /* 0x0000002200187c02 */ /* 0x000fe20008000f00 */
[----:B------:R-:W-:Y:S01]  /*14f0*/  IMAD.U32 R37, RZ, RZ, UR33 ;  /* 0x00000021ff257e24 */ /* 0x000fe2000f8e00ff */
[----:B0-----:R-:W-:Y:S01]  /*1500*/  SHF.R.U32.HI R16, RZ, 0x10, R17 ;  /* 0x00000010ff107819 */ /* 0x001fe20000011611 */
[----:B------:R-:W-:Y:S01]  /*1510*/  IMAD.U32 R36, R17, 0x10000, RZ ;  /* 0x0001000011247824 */ /* 0x000fe200078e00ff */
[----:B------:R-:W-:Y:S02]  /*1520*/  LEA R22, P0, R25, R14, 0x1 ;  /* 0x0000000e19167211 */ /* 0x000fe400078008ff */
[----:B-1----:R-:W-:Y:S02]  /*1530*/  PRMT R16, R16, 0x5410, R31 ;  /* 0x0000541010107816 */ /* 0x002fe4000000001f */
[----:B------:R-:W-:Y:S02]  /*1540*/  LEA.HI.X R25, R37, R15, R24, 0x1, P0 ;  /* 0x0000000f25197211 */ /* 0x000fe400000f0c18 */
[----:B------:R-:W-:-:S02]  /*1550*/  LEA R24, P0, R22, UR17, 0x3 ;  /* 0x0000001116187c11 */ /* 0x000fc4000f8018ff */
[----:B------:R-:W-:Y:S02]  /*1560*/  LOP3.LUT R36, R36, R53, RZ, 0xfc, !PT ;  /* 0x0000003524247212 */ /* 0x000fe400078efcff */
[----:B------:R-:W-:Y:S02]  /*1570*/  LOP3.LUT R37, R16, R21, RZ, 0xfc, !PT ;  /* 0x0000001510257212 */ /* 0x000fe400078efcff */
[----:B------:R-:W-:-:S05]  /*1580*/  LEA.HI.X R25, R22, UR9, R25, 0x3, P0 ;  /* 0x0000000916197c11 */ /* 0x000fca00080f1c19 */
[----:B------:R3:W-:Y:S02]  /*1590*/  STG.E.64 desc[UR24][R24.64], R36 ;  /* 0x0000002418007986 */ /* 0x0007e4000c101b18 */
.L_x_28866:
[----:B------:R-:W-:Y:S05]  /*15a0*/  BSYNC.RECONVERGENT B0 ;  /* 0x0000000000007941 */ /* 0x000fea0003800200 */
.L_x_28865:
[----:B------:R-:W4:Y:S01]  /*15b0*/  F2F.BF16.F32 R55, R55 ;  /* 0x0000003700377304 */ /* 0x000f220000202000 */
[----:B------:R-:W-:Y:S01]  /*15c0*/  BSSY.RECONVERGENT B0, `(.L_x_28867) ;  /* 0x0000010000007945 */ /* 0x000fe20003800200 */
[----:B---3--:R-:W-:Y:S01]  /*15d0*/  HADD2.F32 R37, -RZ, R12.H0_H0 ;  /* 0x2000000cff257230 */ /* 0x008fe20000004100 */
[----:B------:R-:W-:Y:S01]  /*15e0*/  SHF.R.U64 R64, R12, 0x10, R13 ;  /* 0x000000100c407819 */ /* 0x000fe2000000120d */
[----:B0-----:R-:W-:Y:S02]  /*15f0*/  IMAD.U32 R2, R2, 0x10000, RZ ;  /* 0x0001000002027824 */ /* 0x001fe400078e00ff */
[----:B------:R-:W-:Y:S01]  /*1600*/  IMAD.U32 R16, R0, 0x10000, RZ ;  /* 0x0001000000107824 */ /* 0x000fe200078e00ff */
[----:B------:R-:W-:Y:S06]  /*1610*/  @P3 BRA `(.L_x_28868) ;  /* 0x0000000000283947 */ /* 0x000fec0003800000 */
[----:B------:R-:W-:Y:S01]  /*1620*/  IMAD.U32 R25, RZ, RZ, UR33 ;  /* 0x00000021ff197e24 */ /* 0x000fe2000f8e00ff */
[----:B------:R-:W-:Y:S01]  /*1630*/  UIMAD UR4, UR34, 0x3, URZ ;  /* 0x00000003220478a4 */ /* 0x000fe2000f8e02ff */
[----:B------:R-:W-:Y:S02]  /*1640*/  SHF.R.U32.HI R0, RZ, 0x10, R0 ;  /* 0x00000010ff007819 */ /* 0x000fe40000011600 */
[----:B------:R-:W-:Y:S01]  /*1650*/  IMAD.WIDE.U32 R14, R25, 0x3, R14 ;  /* 0x00000003190e7825 */ /* 0x000fe200078e000e */
[----:B------:R-:W-:Y:S02]  /*1660*/  LOP3.LUT R32, R16, R33, RZ, 0xfc, !PT ;  /* 0x0000002110207212 */ /* 0x000fe400078efcff */
[----:B----4-:R-:W-:Y:S01]  /*1670*/  LOP3.LUT R33, R2, R55, R0, 0xfe, !PT ;  /* 0x0000003702217212 */ /* 0x010fe200078efe00 */
[----:B------:R-:W-:Y:S01]  /*1680*/  VIADD R15, R15, UR4 ;  /* 0x000000040f0f7c36 */ /* 0x000fe20008000000 */
[----:B------:R-:W-:-:S04]  /*1690*/  LEA R24, P0, R14, UR17, 0x3 ;  /* 0x000000110e187c11 */ /* 0x000fc8000f8018ff */
[----:B------:R-:W-:-:S05]  /*16a0*/  LEA.HI.X R25, R14, UR9, R15, 0x3, P0 ;  /* 0x000000090e197c11 */ /* 0x000fca00080f1c0f */
[----:B------:R0:W-:Y:S04]  /*16b0*/  STG.E.64 desc[UR24][R24.64], R32 ;  /* 0x0000002018007986 */ /* 0x0001e8000c101b18 */
.L_x_28868:
[----:B------:R-:W-:Y:S05]  /*16c0*/  BSYNC.RECONVERGENT B0 ;  /* 0x0000000000007941 */ /* 0x000fea0003800200 */
.L_x_28867:
[----:B------:R-:W-:Y:S01]  /*16d0*/  VOTEU.ANY UP0, P1 ;  /* 0x0000000000ff7886 */ /* 0x000fe20000800100 */
[----:B------:R-:W-:Y:S01]  /*16e0*/  IMAD.WIDE.U32 R14, R18, 0x10000, RZ ;  /* 0x00010000120e7825 */ /* 0x000fe200078e00ff */
[----:B------:R-:W-:Y:S02]  /*16f0*/  SHF.R.U32.HI R53, RZ, 0x10, R13 ;  /* 0x00000010ff357819 */ /* 0x000fe4000001160d */
[----:B0-----:R-:W-:Y:S02]  /*1700*/  @!P1 CS2R R32, SRZ ;  /* 0x0000000000209805 */ /* 0x001fe4000001ff00 */
[----:B------:R-:W-:Y:S01]  /*1710*/  @P1 LEA R54, P0, R10, UR29, 0x3 ;  /* 0x0000001d0a361c11 */ /* 0x000fe2000f8018ff */
[----:B------:R-:W-:Y:S01]  /*1720*/  HADD2.F32 R0, -RZ, R13.H0_H0 ;  /* 0x2000000dff007230 */ /* 0x000fe20000004100 */
[----:B------:R-:W-:Y:S01]  /*1730*/  @UP0 UIMAD UR4, UR34, 0x5, URZ ;  /* 0x00000005220408a4 */ /* 0x000fe2000f8e02ff */
[----:B----4-:R-:W-:Y:S01]  /*1740*/  IMAD.U32 R55, R55, 0x10000, RZ ;  /* 0x0001000037377824 */ /* 0x010fe200078e00ff */
[----:B------:R-:W-:Y:S01]  /*1750*/  LOP3.LUT R38, R14, R39, RZ, 0xfc, !PT ;  /* 0x000000270e267212 */ /* 0x000fe200078efcff */
[----:B--2---:R-:W-:Y:S01]  /*1760*/  IMAD.WIDE.U32 R12, R20, 0x10000, RZ ;  /* 0x00010000140c7825 */ /* 0x004fe200078e00ff */
[----:B------:R-:W-:Y:S01]  /*1770*/  @UP0 UIMAD UR5, UR34, 0x7, URZ ;  /* 0x00000007220508a4 */ /* 0x000fe2000f8e02ff */
[----:B------:R0:W5:Y:S01]  /*1780*/  @P1 LDG.E.64 R32, desc[UR24][R56.64] ;  /* 0x0000001838201981 */ /* 0x000162000c1e1b00 */
[----:B------:R-:W-:Y:S01]  /*1790*/  LOP3.LUT R39, R21, R15, R55, 0xfe, !PT ;  /* 0x0000000f15277212 */ /* 0x000fe200078efe37 */
[----:B------:R-:W-:Y:S01]  /*17a0*/  IMAD.IADD R18, R6, 0x1, R9 ;  /* 0x0000000106127824 */ /* 0x000fe200078e0209 */
[----:B-1----:R-:W-:Y:S01]  /*17b0*/  LOP3.LUT R21, R13, R31, RZ, 0xfc, !PT ;  /* 0x0000001f0d157212 */ /* 0x002fe200078efcff */
[----:B------:R-:W-:Y:S01]  /*17c0*/  @P1 VIADD R11, R11, UR4 ;  /* 0x000000040b0b1c36 */ /* 0x000fe20008000000 */
[----:B------:R-:W-:Y:S01]  /*17d0*/  LOP3.LUT R36, R12, R19, RZ, 0xfc, !PT ;  /* 0x000000130c247212 */ /* 0x000fe200078efcff */
[----:B------:R-:W-:Y:S01]  /*17e0*/  IMAD.WIDE.U32 R12, R8, 0x10000, RZ ;  /* 0x00010000080c7825 */ /* 0x000fe200078e00ff */
[----:B------:R-:W-:-:S02]  /*17f0*/  LOP3.LUT R68, R18, 0x1f, RZ, 0xc0, !PT ;  /* 0x0000001f12447812 */ /* 0x000fc400078ec0ff */
[----:B------:R-:W-:Y:S02]  /*1800*/  @!P1 CS2R R30, SRZ ;  /* 0x00000000001e9805 */ /* 0x000fe4000001ff00 */
[----:B------:R-:W-:Y:S01]  /*1810*/  @P1 LEA.HI.X R55, R10, UR30, R11, 0x3, P0 ;  /* 0x0000001e0a371c11 */ /* 0x000fe200080f1c0b */
[----:B------:R-:W-:Y:S01]  /*1820*/  HADD2.F32 R20, -RZ, R26.H0_H0 ;  /* 0x2000001aff147230 */ /* 0x000fe20000004100 */
[----:B------:R-:W-:Y:S01]  /*1830*/  LOP3.LUT R34, R35, R12, RZ, 0xfc, !PT ;  /* 0x0000000c23227212 */ /* 0x000fe200078efcff */
[----:B------:R-:W-:Y:S01]  /*1840*/  HADD2.F32 R64, -RZ, R64.H0_H0 ;  /* 0x20000040ff407230 */ /* 0x000fe20000004100 */
[----:B------:R-:W-:Y:S01]  /*1850*/  SHF.R.U64 R26, R26, 0x10, R27 ;  /* 0x000000101a1a7819 */ /* 0x000fe2000000121b */
[----:B------:R-:W-:Y:S01]  /*1860*/  @P1 VIADD R29, R29, UR5 ;  /* 0x000000051d1d1c36 */ /* 0x000fe20008000000 */
[----:B------:R-:W-:Y:S01]  /*1870*/  LOP3.LUT R35, R13, R17, R16, 0xfe, !PT ;  /* 0x000000110d237212 */ /* 0x000fe200078efe10 */
[----:B------:R1:W2:Y:S01]  /*1880*/  SHFL.IDX PT, R10, R65, R68, 0x1f ;  /* 0x00001f44410a7589 */ /* 0x0002a200000e0000 */
[----:B------:R-:W-:Y:S01]  /*1890*/  HADD2.F32 R17, -RZ, R27.H0_H0 ;  /* 0x2000001bff117230 */ /* 0x000fe20000004100 */
[----:B------:R-:W-:Y:S01]  /*18a0*/  FMNMX3 R23, |R37|, R23, |R64|, !PT ;  /* 0x0000001725177276 */ /* 0x000fe20007800640 */
[----:B------:R-:W-:Y:S01]  /*18b0*/  HADD2.F32 R22, -RZ, R46.H0_H0 ;  /* 0x2000002eff167230 */ /* 0x000fe20000004100 */
[----:B------:R3:W4:Y:S01]  /*18c0*/  SHFL.IDX PT, R13, R62, R68, 0x1f ;  /* 0x00001f443e0d7589 */ /* 0x00072200000e0000 */
[----:B------:R-:W-:Y:S01]  /*18d0*/  SHF.R.U64 R46, R46, 0x10, R47 ;  /* 0x000000102e2e7819 */ /* 0x000fe2000000122f */
[----:B------:R-:W-:-:S02]  /*18e0*/  HADD2.F32 R53, -RZ, R53.H0_H0 ;  /* 0x20000035ff357230 */ /* 0x000fc40000004100 */
[----:B------:R-:W-:Y:S01]  /*18f0*/  FMUL R52, R37, UR35 ;  /* 0x0000002325347c20 */ /* 0x000fe20008400000 */
[----:B------:R3:W5:Y:S01]  /*1900*/  @P1 LDG.E.64 R30, desc[UR24][R54.64] ;  /* 0x00000018361e1981 */ /* 0x000762000c1e1b00 */
[----:B------:R-:W-:Y:S01]  /*1910*/  @UP0 UIMAD UR4, UR34, 0x6, URZ ;  /* 0x00000006220408a4 */ /* 0x000fe2000f8e02ff */
[----:B-1----:R-:W-:Y:S01]  /*1920*/  SHF.R.U32.HI R65, RZ, 0x10, R27 ;  /* 0x00000010ff417819 */ /* 0x002fe2000001161b */
[----:B------:R-:W-:Y:S02]  /*1930*/  HADD2.F32 R46, -RZ, R46.H0_H0 ;  /* 0x2000002eff2e7230 */ /* 0x000fe40000004100 */
[----:B0-----:R-:W-:Y:S01]  /*1940*/  FADD R57, RZ, R64 ;  /* 0x00000040ff397221 */ /* 0x001fe20000000000 */
[----:B------:R-:W-:Y:S01]  /*1950*/  FMNMX3 R23, |R0|, R23, |R53|, !PT ;  /* 0x0000001700177276 */ /* 0x000fe20007800635 */
[----:B------:R-:W-:Y:S01]  /*1960*/  FADD R37, RZ, R37 ;  /* 0x00000025ff257221 */ /* 0x000fe20000000000 */
[----:B---3--:R-:W-:Y:S01]  /*1970*/  @P1 LEA R62, P3, R28, UR29, 0x3 ;  /* 0x0000001d1c3e1c11 */ /* 0x008fe2000f8618ff */
[----:B------:R-:W-:Y:S01]  /*1980*/  HADD2.F32 R15, -RZ, R44.H0_H0 ;  /* 0x2000002cff0f7230 */ /* 0x000fe20000004100 */
[----:B------:R-:W-:Y:S01]  /*1990*/  @P1 LEA R60, P0, R58, UR29, 0x3 ;  /* 0x0000001d3a3c1c11 */ /* 0x000fe2000f8018ff */
[----:B------:R-:W-:Y:S01]  /*19a0*/  HADD2.F32 R55, -RZ, R26.H0_H0 ;  /* 0x2000001aff377230 */ /* 0x000fe20000004100 */
[----:B------:R-:W-:-:S02]  /*19b0*/  @!P1 CS2R R26, SRZ ;  /* 0x00000000001a9805 */ /* 0x000fc4000001ff00 */
[----:B------:R-:W-:Y:S01]  /*19c0*/  @P1 LEA.HI.X R63, R28, UR30, R29, 0x3, P3 ;  /* 0x0000001e1c3f1c11 */ /* 0x000fe200098f1c1d */
[----:B------:R-:W-:Y:S01]  /*19d0*/  FADD R56, R46, R57 ;  /* 0x000000392e387221 */ /* 0x000fe20000000000 */
[C---:B------:R-:W-:Y:S01]  /*19e0*/  FMNMX3 R24, |R22|.reuse, R23, |R46|, !PT ;  /* 0x0000001716187276 */ /* 0x040fe2000780062e */
[----:B------:R-:W-:Y:S01]  /*19f0*/  FADD R37, R22, R37 ;  /* 0x0000002516257221 */ /* 0x000fe20000000000 */
[----:B------:R-:W-:Y:S01]  /*1a00*/  FMUL R25, R0, UR35 ;  /* 0x0000002300197c20 */ /* 0x000fe20008400000 */
[----:B------:R-:W5:Y:S01]  /*1a10*/  @P1 LDG.E.64 R26, desc[UR24][R62.64] ;  /* 0x000000183e1a1981 */ /* 0x000f62000c1e1b00 */
[----:B------:R-:W-:Y:S02]  /*1a20*/  @P1 VIADD R57, R59, UR4 ;  /* 0x000000043b391c36 */ /* 0x000fe40008000000 */
[----:B------:R-:W-:Y:S01]  /*1a30*/  FMUL R16, R20, UR35 ;  /* 0x0000002314107c20 */ /* 0x000fe20008400000 */
[----:B------:R-:W-:Y:S02]  /*1a40*/  HADD2.F32 R23, -RZ, R47.H0_H0 ;  /* 0x2000002fff177230 */ /* 0x000fe40000004100 */
[----:B------:R-:W-:Y:S01]  /*1a50*/  FMUL R46, R46, UR35 ;  /* 0x000000232e2e7c20 */ /* 0x000fe20008400000 */
[----:B------:R-:W-:-:S02]  /*1a60*/  @!P1 CS2R R28, SRZ ;  /* 0x00000000001c9805 */ /* 0x000fc4000001ff00 */
[----:B------:R-:W-:Y:S01]  /*1a70*/  @P1 LEA.HI.X R61, R58, UR30, R57, 0x3, P0 ;  /* 0x0000001e3a3d1c11 */ /* 0x000fe200080f1c39 */
[----:B------:R-:W-:Y:S01]  /*1a80*/  FMUL R22, R22, UR35 ;  /* 0x0000002316167c20 */ /* 0x000fe20008400000 */
[----:B------:R-:W-:Y:S01]  /*1a90*/  FMUL R19, R23, UR35 ;  /* 0x0000002317137c20 */ /* 0x000fe20008400000 */
[----:B------:R-:W-:Y:S01]  /*1aa0*/  FMUL R14, R17, UR35 ;  /* 0x00000023110e7c20 */ /* 0x000fe20008400000 */
[----:B------:R-:W-:Y:S01]  /*1ab0*/  FMUL R8, R15, UR35 ;  /* 0x000000230f087c20 */ /* 0x000fe20008400000 */
[----:B------:R-:W-:Y:S01]  /*1ac0*/  FMUL R57, R55, UR35 ;  /* 0x0000002337397c20 */ /* 0x000fe20008400000 */
[----:B------:R-:W-:Y:S01]  /*1ad0*/  FMUL R58, R64, UR35 ;  /* 0x00000023403a7c20 */ /* 0x000fe20008400000 */
[----:B------:R0:W1:Y:S01]  /*1ae0*/  F2F.BF16.F32 R54, R46 ;  /* 0x0000002e00367304 */ /* 0x0000620000202000 */
[----:B------:R-:W-:Y:S01]  /*1af0*/  ISETP.GE.U32.OR P2, PT, R48, UR20, P2 ;  /* 0x0000001430007c0c */ /* 0x000fe20009746470 */
[----:B------:R3:W5:Y:S06]  /*1b00*/  @P1 LDG.E.64 R28, desc[UR24][R60.64] ;  /* 0x000000183c1c1981 */ /* 0x00076c000c1e1b00 */
[----:B------:R-:W1:Y:S01]  /*1b10*/  F2F.BF16.F32 R52, R52 ;  /* 0x0000003400347304 */ /* 0x000e620000202000 */
[----:B0-----:R-:W-:-:S07]  /*1b20*/  FMUL R46, R53, UR35 ;  /* 0x00000023352e7c20 */ /* 0x001fce0008400000 */
[----:B------:R-:W0:Y:S01]  /*1b30*/  F2F.BF16.F32 R25, R25 ;  /* 0x0000001900197304 */ /* 0x000e220000202000 */
[----:B------:R-:W-:-:S07]  /*1b40*/  SHF.R.U32.HI R47, RZ, 0x10, R47 ;  /* 0x00000010ff2f7819 */ /* 0x000fce000001162f */
[----:B------:R-:W0:Y:S08]  /*1b50*/  F2F.BF16.F32 R22, R22 ;  /* 0x0000001600167304 */ /* 0x000e300000202000 */
[----:B------:R-:W0:Y:S08]  /*1b60*/  F2F.BF16.F32 R19, R19 ;  /* 0x0000001300137304 */ /* 0x000e300000202000 */
[----:B------:R-:W0:Y:S08]  /*1b70*/  F2F.BF16.F32 R16, R16 ;  /* 0x0000001000107304 */ /* 0x000e300000202000 */
[----:B------:R-:W0:Y:S08]  /*1b80*/  F2F.BF16.F32 R14, R14 ;  /* 0x0000000e000e7304 */ /* 0x000e300000202000 */
[----:B------:R-:W0:Y:S08]  /*1b90*/  F2F.BF16.F32 R8, R8 ;  /* 0x0000000800087304 */ /* 0x000e300000202000 */
[----:B------:R-:W0:Y:S08]  /*1ba0*/  F2F.BF16.F32 R57, R57 ;  /* 0x0000003900397304 */ /* 0x000e300000202000 */
[----:B------:R-:W0:Y:S08]  /*1bb0*/  F2F.BF16.F32 R58, R58 ;  /* 0x0000003a003a7304 */ /* 0x000e300000202000 */
[----:B---3--:R3:W0:Y:S01]  /*1bc0*/  F2F.BF16.F32 R61, R46 ;  /* 0x0000002e003d7304 */ /* 0x0086220000202000 */
[----:B------:R-:W-:Y:S01]  /*1bd0*/  SHF.R.U32.HI R59, RZ, 0x1, R9 ;  /* 0x00000001ff3b7819 */ /* 0x000fe20000011609 */
[----:B------:R2:W0:Y:S01]  /*1be0*/  SHFL.IDX PT, R12, R67, R68, 0x1f ;  /* 0x00001f44430c7589 */ /* 0x00042200000e0000 */
[----:B------:R-:W-:Y:S01]  /*1bf0*/  IADD3 R64, P0, PT, R50, UR14, RZ ;  /* 0x0000000e32407c10 */ /* 0x000fe2000ff1e0ff */
[----:B------:R-:W-:Y:S02]  /*1c00*/  BSSY.RECONVERGENT B0, `(.L_x_28869) ;  /* 0x000000d000007945 */ /* 0x000fe40003800200 */
[----:B------:R3:W0:Y:S01]  /*1c10*/  SHFL.IDX PT, R11, R66, R68, 0x1f ;  /* 0x00001f44420b7589 */ /* 0x00062200000e0000 */
[----:B------:R-:W-:Y:S01]  /*1c20*/  LOP3.LUT R59, R59, 0x1f0, RZ, 0xc0, !PT ;  /* 0x000001f03b3b7812 */ /* 0x000fe200078ec0ff */
[----:B------:R-:W-:Y:S01]  /*1c30*/  HADD2.F32 R60, -RZ, R47.H0_H0 ;  /* 0x2000002fff3c7230 */ /* 0x000fe20000004100 */
[----:B--2---:R-:W-:Y:S01]  /*1c40*/  IADD3.X R67, PT, PT, R51, UR15, RZ, P0, !PT ;  /* 0x0000000f33437c10 */ /* 0x004fe200087fe4ff */
[----:B-1--4-:R-:W-:Y:S06]  /*1c50*/  @P2 BRA `(.L_x_28870) ;  /* 0x00000000001c2947 */ /* 0x012fec0003800000 */
[----:B0--3--:R-:W-:-:S04]  /*1c60*/  IMAD.WIDE.U32 R46, R58, 0x10000, RZ ;  /* 0x000100003a2e7825 */ /* 0x009fc800078e00ff */
[----:B------:R-:W-:-:S05]  /*1c70*/  IMAD.U32 R50, R61, 0x10000, RZ ;  /* 0x000100003d327824 */ /* 0x000fca00078e00ff */
[----:B------:R-:W-:Y:S02]  /*1c80*/  LOP3.LUT R51, R47, R50, R25, 0xfe, !PT ;  /* 0x000000322f337212 */ /* 0x000fe400078efe19 */
[----:B------:R-:W-:Y:S02]  /*1c90*/  LOP3.LUT R50, R46, R52, RZ, 0xfc, !PT ;  /* 0x000000342e327212 */ /* 0x000fe400078efcff */
[----:B------:R-:W-:-:S04]  /*1ca0*/  LEA R46, P0, R64, UR17, 0x3 ;  /* 0x00000011402e7c11 */ /* 0x000fc8000f8018ff */
[----:B------:R-:W-:-:S05]  /*1cb0*/  LEA.HI.X R47, R64, UR9, R67, 0x3, P0 ;  /* 0x00000009402f7c11 */ /* 0x000fca00080f1c43 */
[----:B------:R1:W-:Y:S04]  /*1cc0*/  STG.E.64 desc[UR24][R46.64], R50 ;  /* 0x000000322e007986 */ /* 0x0003e8000c101b18 */
.L_x_28870:
[----:B------:R-:W-:Y:S05]  /*1cd0*/  BSYNC.RECONVERGENT B0 ;  /* 0x0000000000007941 */ /* 0x000fea0003800200 */
.L_x_28869:
[----:B------:R-:W-:Y:S01]  /*1ce0*/  FMUL R63, R60, UR35 ;  /* 0x000000233c3f7c20 */ /* 0x000fe20008400000 */
[----:B------:R-:W-:Y:S01]  /*1cf0*/  IMAD.MOV.U32 R49, RZ, RZ, RZ ;  /* 0x000000ffff317224 */ /* 0x000fe200078e00ff */
[----:B------:R-:W-:Y:S01]  /*1d00*/  BSSY.RECONVERGENT B0, `(.L_x_28871) ;  /* 0x0000016000007945 */ /* 0x000fe20003800200 */
[----:B------:R-:W-:Y:S02]  /*1d10*/  HADD2.F32 R62, -RZ, R65.H0_H0 ;  /* 0x20000041ff3e7230 */ /* 0x000fe40000004100 */
[----:B-1-3--:R-:W-:Y:S01]  /*1d20*/  IMAD.WIDE.U32 R46, R59, UR33, R48 ;  /* 0x000000213b2e7c25 */ /* 0x00afe2000f8e0030 */
[----:B------:R-:W1:Y:S01]  /*1d30*/  F2F.BF16.F32 R63, R63 ;  /* 0x0000003f003f7304 */ /* 0x000e620000202000 */
[----:B------:R-:W-:Y:S05]  /*1d40*/  @P2 BRA `(.L_x_28872) ;  /* 0x0000000000442947 */ /* 0x000fea0003800000 */
[----:B------:R-:W-:Y:S01]  /*1d50*/  SHF.R.U32.HI R49, RZ, 0x1, R9 ;  /* 0x00000001ff317819 */ /* 0x000fe20000011609 */
[----:B------:R-:W-:Y:S02]  /*1d60*/  IMAD.U32 R65, RZ, RZ, UR33 ;  /* 0x00000021ff417e24 */ /* 0x000fe4000f8e00ff */
[----:B-1----:R-:W-:Y:S01]  /*1d70*/  IMAD.U32 R50, R63, 0x10000, RZ ;  /* 0x000100003f327824 */ /* 0x002fe200078e00ff */
[----:B------:R-:W-:Y:S01]  /*1d80*/  LOP3.LUT R51, R49, 0x1f0, RZ, 0xc0, !PT ;  /* 0x000001f031337812 */ /* 0x000fe200078ec0ff */
[----:B------:R-:W-:-:S04]  /*1d90*/  IMAD.MOV.U32 R49, RZ, RZ, RZ ;  /* 0x000000ffff317224 */ /* 0x000fc800078e00ff */
[----:B------:R-:W-:-:S04]  /*1da0*/  IMAD.WIDE.U32 R48, R51, UR33, R48 ;  /* 0x0000002133307c25 */ /* 0x000fc8000f8e0030 */
[----:B------:R-:W-:-:S04]  /*1db0*/  IMAD R51, R51, UR34, RZ ;  /* 0x0000002233337c24 */ /* 0x000fc8000f8e02ff */
[----:B------:R-:W-:Y:S01]  /*1dc0*/  IMAD.IADD R64, R49, 0x1, R51 ;  /* 0x0000000131407824 */ /* 0x000fe200078e0233 */
[----:B------:R-:W-:Y:S01]  /*1dd0*/  IADD3 R51, P0, P1, R65, UR14, R48 ;  /* 0x0000000e41337c10 */ /* 0x000fe2000f91e030 */
[----:B------:R-:W-:-:S04]  /*1de0*/  IMAD.WIDE.U32 R48, R54, 0x10000, RZ ;  /* 0x0001000036307825 */ /* 0x000fc800078e00ff */
[----:B------:R-:W-:Y:S01]  /*1df0*/  IMAD.U32 R65, RZ, RZ, UR34 ;  /* 0x00000022ff417e24 */ /* 0x000fe2000f8e00ff */
[----:B0-----:R-:W-:Y:S02]  /*1e00*/  LOP3.LUT R49, R49, R50, R19, 0xfe, !PT ;  /* 0x0000003231317212 */ /* 0x001fe400078efe13 */
[----:B------:R-:W-:Y:S02]  /*1e10*/  LOP3.LUT R48, R48, R22, RZ, 0xfc, !PT ;  /* 0x0000001630307212 */ /* 0x000fe400078efcff */
[----:B------:R-:W-:Y:S02]  /*1e20*/  IADD3.X R64, PT, PT, R65, UR15, R64, P0, P1 ;  /* 0x0000000f41407c10 */ /* 0x000fe400087e2440 */
[----:B------:R-:W-:-:S04]  /*1e30*/  LEA R50, P0, R51, UR17, 0x3 ;  /* 0x0000001133327c11 */ /* 0x000fc8000f8018ff */
[----:B------:R-:W-:-:S05]  /*1e40*/  LEA.HI.X R51, R51, UR9, R64, 0x3, P0 ;  /* 0x0000000933337c11 */ /* 0x000fca00080f1c40 */
[----:B------:R2:W-:Y:S04]  /*1e50*/  STG.E.64 desc[UR24][R50.64], R48 ;  /* 0x0000003032007986 */ /* 0x0005e8000c101b18 */
.L_x_28872:
[----:B------:R-:W-:Y:S05]  /*1e60*/  BSYNC.RECONVERGENT B0 ;  /* 0x0000000000007941 */ /* 0x000fea0003800200 */
.L_x_28871:
[----:B------:R-:W-:Y:S01]  /*1e70*/  FMUL R64, R62, UR35 ;  /* 0x000000233e407c20 */ /* 0x000fe20008400000 */
[----:B------:R-:W-:Y:S01]  /*1e80*/  IMAD R65, R59, UR34, RZ ;  /* 0x000000223b417c24 */ /* 0x000fe2000f8e02ff */
[----:B------:R-:W-:Y:S01]  /*1e90*/  IADD3 R46, P0, PT, R46, UR14, RZ ;  /* 0x0000000e2e2e7c10 */ /* 0x000fe2000ff1e0ff */
[----:B------:R-:W-:Y:S03]  /*1ea0*/  BSSY.RECONVERGENT B0, `(.L_x_28873) ;  /* 0x0000011000007945 */ /* 0x000fe60003800200 */
[----:B------:R-:W3:Y:S01]  /*1eb0*/  F2F.BF16.F32 R64, R64 ;  /* 0x0000004000407304 */ /* 0x000ee20000202000 */
[----:B------:R-:W-:Y:S01]  /*1ec0*/  IADD3.X R47, PT, PT, R47, UR15, R65, P0, !PT ;  /* 0x0000000f2f2f7c10 */ /* 0x000fe200087fe441 */
[----:B------:R-:W-:Y:S07]  /*1ed0*/  @P2 BRA `(.L_x_28874) ;  /* 0x0000000000342947 */ /* 0x000fee0003800000 */
[----:B--2---:R-:W-:Y:S01]  /*1ee0*/  IMAD.U32 R49, RZ, RZ, UR33 ;  /* 0x00000021ff317e24 */ /* 0x004fe2000f8e00ff */
[----:B------:R-:W-:Y:S01]  /*1ef0*/  MOV R50, UR34 ;  /* 0x0000002200327c02 */ /* 0x000fe20008000f00 */
[----:B------:R-:W-:-:S03]  /*1f00*/  IMAD.U32 R51, RZ, RZ, UR33 ;  /* 0x00000021ff337e24 */ /* 0x000fc6000f8e00ff */
[----:B------:R-:W-:-:S04]  /*1f10*/  LEA R49, P0, R49, R46, 0x1 ;  /* 0x0000002e31317211 */ /* 0x000fc800078008ff */
[----:B------:R-:W-:Y:S02]  /*1f20*/  LEA.HI.X R50, R51, R47, R50, 0x1, P0 ;  /* 0x0000002f33327211 */ /* 0x000fe400000f0c32 */
[----:B0-----:R-:W-:Y:S02]  /*1f30*/  SHF.R.U32.HI R51, RZ, 0x10, R57 ;  /* 0x00000010ff337819 */ /* 0x001fe40000011639 */
[----:B------:R-:W-:Y:S02]  /*1f40*/  LEA R48, P0, R49, UR17, 0x3 ;  /* 0x0000001131307c11 */ /* 0x000fe4000f8018ff */
[----:B---3--:R-:W-:Y:S01]  /*1f50*/  PRMT R67, R51, 0x5410, R64 ;  /* 0x0000541033437816 */ /* 0x008fe20000000040 */
[----:B------:R-:W-:Y:S01]  /*1f60*/  IMAD.U32 R51, R57, 0x10000, RZ ;  /* 0x0001000039337824 */ /* 0x000fe200078e00ff */
[----:B------:R-:W-:-:S04]  /*1f70*/  LEA.HI.X R49, R49, UR9, R50, 0x3, P0 ;  /* 0x0000000931317c11 */ /* 0x000fc800080f1c32 */
[----:B------:R-:W-:Y:S02]  /*1f80*/  LOP3.LUT R50, R51, R16, RZ, 0xfc, !PT ;  /* 0x0000001033327212 */ /* 0x000fe400078efcff */
[----:B------:R-:W-:-:S05]  /*1f90*/  LOP3.LUT R51, R67, R14, RZ, 0xfc, !PT ;  /* 0x0000000e43337212 */ /* 0x000fca00078efcff */
[----:B------:R4:W-:Y:S02]  /*1fa0*/  STG.E.64 desc[UR24][R48.64], R50 ;  /* 0x0000003230007986 */ /* 0x0009e4000c101b18 */
.L_x_28874:
[----:B------:R-:W-:Y:S05]  /*1fb0*/  BSYNC.RECONVERGENT B0 ;  /* 0x0000000000007941 */ /* 0x000fea0003800200 */
.L_x_28873:
[----:B0-2-4-:R-:W-:Y:S01]  /*1fc0*/  IMAD.WIDE.U32 R48, R22, 0x10000, RZ ;  /* 0x0001000016307825 */ /* 0x015fe200078e00ff */
[----:B------:R-:W-:-:S03]  /*1fd0*/  SHF.R.U64 R44, R44, 0x10, R45 ;  /* 0x000000102c2c7819 */ /* 0x000fc6000000122d */
[----:B------:R-:W-:Y:S01]  /*1fe0*/  FADD R71, RZ, R53 ;  /* 0x00000035ff477221 */ /* 0x000fe20000000000 */
[----:B------:R-:W-:Y:S01]  /*1ff0*/  SHF.R.U32.HI R69, RZ, 0x10, R45 ;  /* 0x00000010ff457819 */ /* 0x000fe2000001162d */
[----:B------:R-:W-:Y:S01]  /*2000*/  IMAD.U32 R51, R8, 0x10000, RZ ;  /* 0x0001000008337824 */ /* 0x000fe200078e00ff */
[----:B------:R-:W-:Y:S01]  /*2010*/  BSSY.RECONVERGENT B0, `(.L_x_28875) ;  /* 0x0000027000007945 */ /* 0x000fe20003800200 */
[----:B------:R-:W-:Y:S01]  /*2020*/  HADD2.F32 R66, -RZ, R45.H0_H0 ;  /* 0x2000002dff427230 */ /* 0x000fe20000004100 */
[----:B------:R-:W-:Y:S01]  /*2030*/  LOP3.LUT R48, R48, R52, RZ, 0xfc, !PT ;  /* 0x0000003430307212 */ /* 0x000fe200078efcff */
[----:B------:R-:W-:Y:S01]  /*2040*/  HADD2.F32 R69, -RZ, R69.H0_H0 ;  /* 0x20000045ff457230 */ /* 0x000fe20000004100 */
[----:B------:R-:W-:Y:S01]  /*2050*/  LOP3.LUT R49, R51, R49, R16, 0xfe, !PT ;  /* 0x0000003133317212 */ /* 0x000fe200078efe10 */
[----:B------:R-:W-:-:S04]  /*2060*/  IMAD.WIDE.U32 R50, R19, 0x10000, RZ ;  /* 0x0001000013327825 */ /* 0x000fc800078e00ff */
[----:B------:R-:W-:Y:S01]  /*2070*/  FMUL R16, R66, UR35 ;  /* 0x0000002342107c20 */ /* 0x000fe20008400000 */
[----:B------:R-:W-:Y:S01]  /*2080*/  FADD R71, R60, R71 ;  /* 0x000000473c477221 */ /* 0x000fe20000000000 */
[----:B------:R-:W-:Y:S01]  /*2090*/  FMUL R22, R69, UR35 ;  /* 0x0000002345167c20 */ /* 0x000fe20008400000 */
[----:B------:R-:W-:Y:S01]  /*20a0*/  VIADD R6, R6, 0x3 ;  /* 0x0000000306067836 */ /* 0x000fe20000000000 */
[----:B------:R-:W-:Y:S01]  /*20b0*/  LOP3.LUT R50, R50, R25, RZ, 0xfc, !PT ;  /* 0x0000001932327212 */ /* 0x000fe200078efcff */
[----:B------:R-:W-:Y:S01]  /*20c0*/  VIADD R67, R5, 0x1d ;  /* 0x0000001d05437836 */ /* 0x000fe20000000000 */
[----:B------:R-:W0:Y:S02]  /*20d0*/  F2F.BF16.F32 R16, R16 ;  /* 0x0000001000107304 */ /* 0x000e240000202000 */
[----:B------:R-:W-:Y:S02]  /*20e0*/  ISETP.GE.U32.AND P0, PT, R6, UR13, PT ;  /* 0x0000000d06007c0c */ /* 0x000fe4000bf06070 */
[----:B------:R-:W-:-:S04]  /*20f0*/  LOP3.LUT R67, R67, 0x1f, RZ, 0xc0, !PT ;  /* 0x0000001f43437812 */ /* 0x000fc800078ec0ff */
[----:B------:R-:W2:Y:S01]  /*2100*/  F2F.BF16.F32 R22, R22 ;  /* 0x0000001600167304 */ /* 0x000ea20000202000 */
[----:B------:R-:W-:Y:S01]  /*2110*/  ISETP.LT.U32.AND P0, PT, R67, UR20, !P0 ;  /* 0x0000001443007c0c */ /* 0x000fe2000c701070 */
[----:B0-----:R-:W-:-:S05]  /*2120*/  IMAD.U32 R19, R16, 0x10000, RZ ;  /* 0x0001000010137824 */ /* 0x001fca00078e00ff */
[----:B------:R-:W-:Y:S01]  /*2130*/  LOP3.LUT R51, R14, R51, R19, 0xfe, !PT ;  /* 0x000000330e337212 */ /* 0x000fe200078efe13 */
[----:B------:R-:W-:Y:S01]  /*2140*/  FADD R14, RZ, R0 ;  /* 0x00000000ff0e7221 */ /* 0x000fe20000000000 */
[----:B------:R-:W-:Y:S01]  /*2150*/  HADD2.F32 R0, -RZ, R44.H0_H0 ;  /* 0x2000002cff007230 */ /* 0x000fe20000004100 */
[----:B------:R-:W-:Y:S01]  /*2160*/  FMNMX3 R19, |R23|, R24, |R60|, !PT ;  /* 0x0000001817137276 */ /* 0x000fe2000780063c */
[----:B------:R-:W-:-:S04]  /*2170*/  IMAD.WIDE.U32 R44, R59, UR33, R42 ;  /* 0x000000213b2c7c25 */ /* 0x000fc8000f8e002a */
[----:B------:R-:W-:Y:S01]  /*2180*/  FADD R14, R23, R14 ;  /* 0x0000000e170e7221 */ /* 0x000fe20000000000 */
[----:B------:R-:W-:Y:S01]  /*2190*/  FMUL R24, R0, UR35 ;  /* 0x0000002300187c20 */ /* 0x000fe20008400000 */
[----:B--2---:R-:W-:-:S05]  /*21a0*/  IMAD.U32 R59, R22, 0x10000, RZ ;  /* 0x00010000163b7824 */ /* 0x004fca00078e00ff */
[----:B------:R-:W0:Y:S02]  /*21b0*/  F2F.BF16.F32 R24, R24 ;  /* 0x0000001800187304 */ /* 0x000e240000202000 */
[----:B0-----:R-:W-:Y:S01]  /*21c0*/  IMAD.U32 R6, R24, 0x10000, RZ ;  /* 0x0001000018067824 */ /* 0x001fe200078e00ff */
        /* <DEDUP_REMOVED lines=11> */
.L_x_28876:
[----:B------:R-:W-:Y:S05]  /*2280*/  BSYNC.RECONVERGENT B0 ;  /* 0x0000000000007941 */ /* 0x000fea0003800200 */
.L_x_28875:
[----:B------:R-:W-:Y:S01]  /*2290*/  IMAD.IADD R65, R65, 0x1, R45 ;  /* 0x0000000141417824 */ /* 0x000fe200078e022d */
[----:B------:R-:W-:Y:S01]  /*22a0*/  IADD3 R46, P1, P2, R67, UR14, R44 ;  /* 0x0000000e432e7c10 */ /* 0x000fe2000fa3e02c */
[----:B------:R-:W-:Y:S01]  /*22b0*/  VOTEU.ANY UP0, P0 ;  /* 0x0000000000ff7886 */ /* 0x000fe20000000100 */
[----:B0-----:R-:W-:Y:S01]  /*22c0*/  IMAD.U32 R23, RZ, RZ, UR33 ;  /* 0x00000021ff177e24 */ /* 0x001fe2000f8e00ff */
        /* <DEDUP_REMOVED lines=11> */
[----:B------:R-:W-:Y:S01]  /*2380*/  IMAD.U32 R75, RZ, RZ, UR33 ;  /* 0x00000021ff4b7e24 */ /* 0x000fe2000f8e00ff */
[----:B------:R0:W5:Y:S01]  /*2390*/  @P0 LDG.E.64 R24, desc[UR24][R42.64] ;  /* 0x000000182a180981 */ /* 0x000162000c1e1b00 */
[----:B------:R-:W-:-:S04]  /*23a0*/  @P0 IMAD.WIDE.U32 R22, R53, 0x6, R22 ;  /* 0x0000000635160825 */ /* 0x000fc800078e0016 */
[----:B------:R-:W-:Y:S01]  /*23b0*/  @P0 VIADD R23, R23, UR4 ;  /* 0x0000000417170c36 */ /* 0x000fe20008000000 */
[----:B------:R-:W-:-:S04]  /*23c0*/  @P0 LEA R52, P1, R22, UR29, 0x3 ;  /* 0x0000001d16340c11 */ /* 0x000fc8000f8218ff */
[----:B------:R-:W-:Y:S02]  /*23d0*/  @P0 LEA.HI.X R53, R22, UR30, R23, 0x3, P1 ;  /* 0x0000001e16350c11 */ /* 0x000fe400088f1c17 */
[----:B------:R-:W-:Y:S02]  /*23e0*/  @!P0 CS2R R22, SRZ ;  /* 0x0000000000168805 */ /* 0x000fe4000001ff00 */
[----:B------:R-:W-:Y:S02]  /*23f0*/  ISETP.GE.U32.AND P1, PT, R4, UR13, PT ;  /* 0x0000000d04007c0c */ /* 0x000fe4000bf26070 */
[----:B------:R-:W-:Y:S02]  /*2400*/  @P0 IADD3 R4, P2, PT, R46, UR14, RZ ;  /* 0x0000000e2e040c10 */ /* 0x000fe4000ff5e0ff */
[----:B------:R2:W5:Y:S02]  /*2410*/  @P0 LDG.E.64 R22, desc[UR24][R52.64] ;  /* 0x0000001834160981 */ /* 0x000564000c1e1b00 */
[----:B0-----:R-:W-:Y:S01]  /*2420*/  @P0 IADD3.X R43, PT, PT, R47, UR15, RZ, P2, !PT ;  /* 0x0000000f2f2b0c10 */ /* 0x001fe200097fe4ff */
[----:B------:R-:W-:Y:S01]  /*2430*/  @UP0 UIMAD UR4, UR34, 0x7, URZ ;  /* 0x00000007220408a4 */ /* 0x000fe2000f8e02ff */
[----:B------:R-:W-:-:S04]  /*2440*/  @P0 LEA R72, P2, R4, UR29, 0x3 ;  /* 0x0000001d04480c11 */ /* 0x000fc8000f8418ff */
[----:B------:R-:W-:Y:S01]  /*2450*/  @P0 LEA.HI.X R73, R4, UR30, R43, 0x3, P2 ;  /* 0x0000001e04490c11 */ /* 0x000fe200090f1c2b */
[----:B--2---:R-:W-:Y:S02]  /*2460*/  @P0 IMAD.MOV.U32 R52, RZ, RZ, R46 ;  /* 0x000000ffff340224 */ /* 0x004fe400078e002e */
[----:B------:R-:W-:Y:S02]  /*2470*/  @P0 IMAD.MOV.U32 R53, RZ, RZ, R47 ;  /* 0x000000ffff350224 */ /* 0x000fe400078e002f */
[----:B------:R-:W-:Y:S01]  /*2480*/  FADD R4, R20, R37 ;  /* 0x0000002514047221 */ /* 0x000fe20000000000 */
[----:B------:R-:W-:Y:S01]  /*2490*/  VIADD R18, R18, 0x1 ;  /* 0x0000000112127836 */ /* 0x000fe20000000000 */
[----:B------:R-:W-:Y:S01]  /*24a0*/  FMNMX3 R19, |R20|, R19, |R55|, !PT ;  /* 0x0000001314137276 */ /* 0x000fe20007800637 */
[----:B------:R-:W-:Y:S01]  /*24b0*/  @P0 IMAD.WIDE.U32 R52, R75, 0x7, R52 ;  /* 0x000000074b340825 */ /* 0x000fe200078e0034 */
[----:B------:R-:W-:Y:S02]  /*24c0*/  @!P0 CS2R R42, SRZ ;  /* 0x00000000002a8805 */ /* 0x000fe4000001ff00 */
[----:B------:R-:W-:-:S02]  /*24d0*/  @P0 LEA R74, P2, R52, UR29, 0x3 ;  /* 0x0000001d344a0c11 */ /* 0x000fc4000f8418ff */
[----:B------:R-:W-:Y:S01]  /*24e0*/  @P0 IADD3 R37, PT, PT, R53, UR4, RZ ;  /* 0x0000000435250c10 */ /* 0x000fe2000fffe0ff */
[----:B------:R-:W-:Y:S01]  /*24f0*/  FADD R4, R15, R4 ;  /* 0x000000040f047221 */ /* 0x000fe20000000000 */
[----:B------:R-:W-:Y:S01]  /*2500*/  FMNMX3 R19, |R17|, R19, |R62|, !PT ;  /* 0x0000001311137276 */ /* 0x000fe2000780063e */
[----:B------:R-:W-:Y:S01]  /*2510*/  FADD R55, R55, R56 ;  /* 0x0000003837377221 */ /* 0x000fe20000000000 */
[----:B------:R-:W-:Y:S01]  /*2520*/  @P0 LEA.HI.X R75, R52, UR30, R37, 0x3, P2 ;  /* 0x0000001e344b0c11 */ /* 0x000fe200090f1c25 */
[----:B------:R-:W-:-:S04]  /*2530*/  IMAD.WIDE.U32 R52, R54, 0x10000, RZ ;  /* 0x0001000036347825 */ /* 0x000fc800078e00ff */
[----:B------:R-:W-:Y:S01]  /*2540*/  FADD R37, R17, R14 ;  /* 0x0000000e11257221 */ /* 0x000fe20000000000 */
[----:B------:R0:W5:Y:S01]  /*2550*/  @P0 LDG.E.64 R42, desc[UR24][R72.64] ;  /* 0x00000018482a0981 */ /* 0x000162000c1e1b00 */
[----:B------:R-:W-:Y:S01]  /*2560*/  FADD R62, R62, R71 ;  /* 0x000000473e3e7221 */ /* 0x000fe20000000000 */
[----:B------:R-:W-:Y:S01]  /*2570*/  FMNMX3 R19, |R15|, R19, |R0|, !PT ;  /* 0x000000130f137276 */ /* 0x000fe20007800600 */
[----:B-----5:R-:W-:Y:S01]  /*2580*/  HADD2.F32 R56, -RZ, R31.H0_H0 ;  /* 0x2000001fff387230 */ /* 0x020fe20000004100 */
[----:B------:R-:W-:Y:S01]  /*2590*/  LOP3.LUT R53, R53, R57, R6, 0xfe, !PT ;  /* 0x0000003935357212 */ /* 0x000fe200078efe06 */
[----:B-1----:R-:W-:Y:S01]  /*25a0*/  IMAD.WIDE.U32 R16, R63, 0x10000, RZ ;  /* 0x000100003f107825 */ /* 0x002fe200078e00ff */
[----:B------:R-:W-:-:S03]  /*25b0*/  LOP3.LUT R57, R18, 0x1f, RZ, 0xc0, !PT ;  /* 0x0000001f12397812 */ /* 0x000fc600078ec0ff */
[----:B------:R-:W-:Y:S01]  /*25c0*/  FADD R20, R66, R37 ;  /* 0x0000002542147221 */ /* 0x000fe20000000000 */
[----:B------:R-:W-:Y:S01]  /*25d0*/  LOP3.LUT R37, R21, R2, RZ, 0xfc, !PT ;  /* 0x0000000215257212 */ /* 0x000fe200078efcff */
[----:B------:R-:W-:Y:S01]  /*25e0*/  FADD R62, R69, R62 ;  /* 0x0000003e453e7221 */ /* 0x000fe20000000000 */
[----:B---3--:R-:W-:Y:S01]  /*25f0*/  LOP3.LUT R64, R17, R64, RZ, 0xfc, !PT ;  /* 0x0000004011407212 */ /* 0x008fe200078efcff */
[----:B------:R-:W1:Y:S01]  /*2600*/  SHFL.IDX PT, R21, R4, R57, 0x1f ;  /* 0x00001f3904157589 */ /* 0x000e6200000e0000 */
[----:B------:R-:W-:Y:S01]  /*2610*/  LOP3.LUT R16, R16, R61, RZ, 0xfc, !PT ;  /* 0x0000003d10107212 */ /* 0x000fe200078efcff */
[----:B------:R-:W-:Y:S01]  /*2620*/  HADD2.F32 R61, -RZ, R30.H0_H0 ;  /* 0x2000001eff3d7230 */ /* 0x000fe20000004100 */
[----:B------:R-:W-:Y:S01]  /*2630*/  LOP3.LUT R17, R64, R59, RZ, 0xfc, !PT ;  /* 0x0000003b40117212 */ /* 0x000fe200078efcff */
[----:B------:R-:W-:Y:S01]  /*2640*/  FADD R8, R0, R55 ;  /* 0x0000003700087221 */ /* 0x000fe20000000000 */
[----:B------:R-:W-:Y:S02]  /*2650*/  SHF.R.U64 R64, R32, 0x10, R33 ;  /* 0x0000001020407819 */ /* 0x000fe40000001221 */
[----:B------:R-:W-:-:S02]  /*2660*/  @!P0 CS2R R14, SRZ ;  /* 0x00000000000e8805 */ /* 0x000fc4000001ff00 */
[----:B------:R-:W-:Y:S02]  /*2670*/  FMNMX3 R63, |R66|, R19, |R69|, !PT ;  /* 0x00000013423f7276 */ /* 0x000fe40007800645 */
[----:B------:R-:W-:Y:S01]  /*2680*/  LOP3.LUT R52, R58, R52, RZ, 0xfc, !PT ;  /* 0x000000343a347212 */ /* 0x000fe200078efcff */
[----:B------:R-:W-:Y:S01]  /*2690*/  FMUL R58, R61, UR35 ;  /* 0x000000233d3a7c20 */ /* 0x000fe20008400000 */
[--C-:B------:R-:W-:Y:S01]  /*26a0*/  SHF.R.U64 R30, R30, 0x10, R31.reuse ;  /* 0x000000101e1e7819 */ /* 0x100fe2000000121f */
[----:B------:R-:W-:Y:S01]  /*26b0*/  HADD2.F32 R55, -RZ, R33.H0_H0 ;  /* 0x20000021ff377230 */ /* 0x000fe20000004100 */
[----:B------:R-:W-:Y:S01]  /*26c0*/  SHF.R.U32.HI R69, RZ, 0x10, R31 ;  /* 0x00000010ff457819 */ /* 0x000fe2000001161f */
[----:B------:R-:W-:Y:S01]  /*26d0*/  HADD2.F32 R0, -RZ, R32.H0_H0 ;  /* 0x20000020ff007230 */ /* 0x000fe20000004100 */
[----:B------:R-:W-:Y:S01]  /*26e0*/  SHF.R.U32.HI R31, RZ, 0x10, R33 ;  /* 0x00000010ff1f7819 */ /* 0x000fe20000011621 */
[----:B------:R-:W-:Y:S01]  /*26f0*/  HADD2.F32 R33, -RZ, R64.H0_H0 ;  /* 0x20000040ff217230 */ /* 0x000fe20000004100 */
[----:B------:R2:W3:Y:S01]  /*2700*/  F2F.BF16.F32 R59, R58 ;  /* 0x0000003a003b7304 */ /* 0x0004e20000202000 */
[----:B------:R-:W4:Y:S01]  /*2710*/  SHFL.IDX PT, R2, R8, R57, 0x1f ;  /* 0x00001f3908027589 */ /* 0x000f2200000e0000 */
[----:B------:R-:W-:-:S02]  /*2720*/  FMUL R19, R0, UR35 ;  /* 0x0000002300137c20 */ /* 0x000fc40008400000 */
[----:B------:R-:W-:Y:S01]  /*2730*/  FMNMX3 R63, |R0|, R63, |R33|, !PT ;  /* 0x0000003f003f7276 */ /* 0x000fe20007800621 */
[----:B------:R-:W-:Y:S01]  /*2740*/  HADD2.F32 R32, -RZ, R30.H0_H0 ;  /* 0x2000001eff207230 */ /* 0x000fe20000004100 */
[----:B------:R0:W3:Y:S01]  /*2750*/  SHFL.IDX PT, R6, R20, R57, 0x1f ;  /* 0x00001f3914067589 */ /* 0x0000e200000e0000 */
[----:B--2---:R-:W-:Y:S01]  /*2760*/  HADD2.F32 R58, -RZ, R31.H0_H0 ;  /* 0x2000001fff3a7230 */ /* 0x004fe20000004100 */
[----:B------:R-:W-:Y:S02]  /*2770*/  SHF.R.U32.HI R31, RZ, 0x10, R29 ;  /* 0x00000010ff1f7819 */ /* 0x000fe4000001161d */
[----:B------:R2:W3:Y:S01]  /*2780*/  SHFL.IDX PT, R30, R62, R57, 0x1f ;  /* 0x00001f393e1e7589 */ /* 0x0004e200000e0000 */
[----:B------:R-:W-:Y:S01]  /*2790*/  FADD R0, RZ, R0 ;  /* 0x00000000ff007221 */ /* 0x000fe20000000000 */
[----:B------:R-:W-:Y:S02]  /*27a0*/  HADD2.F32 R69, -RZ, R69.H0_H0 ;  /* 0x20000045ff457230 */ /* 0x000fe40000004100 */
[----:B------:R-:W-:Y:S01]  /*27b0*/  FADD R64, RZ, R13 ;  /* 0x0000000dff407221 */ /* 0x000fe20000000000 */
[----:B------:R-:W-:Y:S01]  /*27c0*/  FMNMX3 R63, |R55|, R63, |R58|, !PT ;  /* 0x0000003f373f7276 */ /* 0x000fe2000780063a */
[----:B0-----:R-:W-:-:S02]  /*27d0*/  HADD2.F32 R20, -RZ, R31.H0_H0 ;  /* 0x2000001fff147230 */ /* 0x001fc40000004100 */
[----:B------:R-:W-:Y:S01]  /*27e0*/  FMUL R54, R55, UR35 ;  /* 0x0000002337367c20 */ /* 0x000fe20008400000 */
[----:B------:R-:W-:Y:S01]  /*27f0*/  FMUL R60, R56, UR35 ;  /* 0x00000023383c7c20 */ /* 0x000fe20008400000 */
[----:B------:R-:W-:Y:S01]  /*2800*/  FMUL R18, R32, UR35 ;  /* 0x0000002320127c20 */ /* 0x000fe20008400000 */
[----:B------:R0:W5:Y:S01]  /*2810*/  @P0 LDG.E.64 R14, desc[UR24][R74.64] ;  /* 0x000000184a0e0981 */ /* 0x000162000c1e1b00 */
[C---:B--2---:R-:W-:Y:S01]  /*2820*/  FADD R57, R61.reuse, R0 ;  /* 0x000000003d397221 */ /* 0x044fe20000000000 */
[----:B------:R-:W-:Y:S01]  /*2830*/  FMNMX3 R61, |R61|, R63, |R32|, !PT ;  /* 0x0000003f3d3d7276 */ /* 0x000fe20007800620 */
[----:B-1----:R-:W-:Y:S01]  /*2840*/  FADD R0, R21, R64 ;  /* 0x0000004015007221 */ /* 0x002fe20000000000 */
[----:B------:R-:W-:Y:S01]  /*2850*/  FMUL R4, R69, UR35 ;  /* 0x0000002345047c20 */ /* 0x000fe20008400000 */
[----:B------:R-:W-:Y:S01]  /*2860*/  FMUL R13, R20, UR35 ;  /* 0x00000023140d7c20 */ /* 0x000fe20008400000 */
[----:B------:R-:W-:Y:S01]  /*2870*/  FMUL R21, R33, UR35 ;  /* 0x0000002321157c20 */ /* 0x000fe20008400000 */
[----:B------:R-:W-:Y:S01]  /*2880*/  FMUL R63, R58, UR35 ;  /* 0x000000233a3f7c20 */ /* 0x000fe20008400000 */
[----:B------:R-:W-:Y:S01]  /*2890*/  ISETP.GE.U32.OR P0, PT, R3, UR20, P1 ;  /* 0x0000001403007c0c */ /* 0x000fe20008f06470 */
[----:B------:R-:W1:Y:S01]  /*28a0*/  F2F.BF16.F32 R19, R19 ;  /* 0x0000001300137304 */ /* 0x000e620000202000 */
[----:B------:R-:W-:Y:S01]  /*28b0*/  FADD R31, RZ, R33 ;  /* 0x00000021ff1f7221 */ /* 0x000fe20000000000 */
[----:B------:R-:W-:Y:S01]  /*28c0*/  FADD R33, RZ, R12 ;  /* 0x0000000cff217221 */ /* 0x000fe20000000000 */
[----:B------:R-:W-:Y:S01]  /*28d0*/  FADD R11, RZ, R11 ;  /* 0x0000000bff0b7221 */ /* 0x000fe20000000000 */
[----:B------:R-:W-:Y:S01]  /*28e0*/  BSSY.RECONVERGENT B0, `(.L_x_28877) ;  /* 0x0000017000007945 */ /* 0x000fe20003800200 */
[----:B------:R-:W-:Y:S01]  /*28f0*/  FADD R31, R32, R31 ;  /* 0x0000001f201f7221 */ /* 0x000fe20000000000 */
[----:B----4-:R-:W-:Y:S01]  /*2900*/  FADD R2, R2, R33 ;  /* 0x0000002102027221 */ /* 0x010fe20000000000 */
[----:B------:R-:W-:Y:S01]  /*2910*/  FADD R33, RZ, R10 ;  /* 0x0000000aff217221 */ /* 0x000fe20000000000 */
[----:B------:R-:W2:Y:S01]  /*2920*/  F2F.BF16.F32 R54, R54 ;  /* 0x0000003600367304 */ /* 0x000ea20000202000 */
[----:B---3--:R-:W-:-:S02]  /*2930*/  FADD R8, R6, R11 ;  /* 0x0000000b06087221 */ /* 0x008fc40000000000 */
[----:B------:R-:W-:-:S05]  /*2940*/  FADD R6, R30, R33 ;  /* 0x000000211e067221 */ /* 0x000fca0000000000 */
[----:B------:R-:W3:Y:S08]  /*2950*/  F2F.BF16.F32 R60, R60 ;  /* 0x0000003c003c7304 */ /* 0x000ef00000202000 */
[----:B------:R-:W4:Y:S08]  /*2960*/  F2F.BF16.F32 R18, R18 ;  /* 0x0000001200127304 */ /* 0x000f300000202000 */
[----:B------:R-:W0:Y:S08]  /*2970*/  F2F.BF16.F32 R4, R4 ;  /* 0x0000000400047304 */ /* 0x000e300000202000 */
[----:B------:R-:W0:Y:S08]  /*2980*/  F2F.BF16.F32 R13, R13 ;  /* 0x0000000d000d7304 */ /* 0x000e300000202000 */
[----:B------:R-:W0:Y:S08]  /*2990*/  F2F.BF16.F32 R21, R21 ;  /* 0x0000001500157304 */ /* 0x000e300000202000 */
[----:B------:R-:W0:Y:S01]  /*29a0*/  F2F.BF16.F32 R63, R63 ;  /* 0x0000003f003f7304 */ /* 0x000e220000202000 */
[----:B-1234-:R-:W-:Y:S05]  /*29b0*/  @P0 BRA `(.L_x_28878) ;  /* 0x0000000000240947 */ /* 0x01efea0003800000 */
[----:B0-----:R-:W-:Y:S01]  /*29c0*/  IMAD.WIDE.U32 R10, R21, 0x10000, RZ ;  /* 0x00010000150a7825 */ /* 0x001fe200078e00ff */
[----:B------:R-:W-:-:S03]  /*29d0*/  IADD3 R12, P1, P2, R44, UR14, R3 ;  /* 0x0000000e2c0c7c10 */ /* 0x000fc6000fa3e003 */
[----:B------:R-:W-:Y:S01]  /*29e0*/  IMAD.U32 R33, R63, 0x10000, RZ ;  /* 0x000100003f217824 */ /* 0x000fe200078e00ff */
[----:B------:R-:W-:-:S04]  /*29f0*/  LOP3.LUT R10, R10, R19, RZ, 0xfc, !PT ;  /* 0x000000130a0a7212 */ /* 0x000fc800078efcff */
[----:B------:R-:W-:Y:S02]  /*2a00*/  LOP3.LUT R11, R11, R33, R54, 0xfe, !PT ;  /* 0x000000210b0b7212 */ /* 0x000fe400078efe36 */
[----:B------:R-:W-:Y:S02]  /*2a10*/  IADD3.X R33, PT, PT, R65, UR15, RZ, P1, P2 ;  /* 0x0000000f41217c10 */ /* 0x000fe40008fe44ff */
[----:B------:R-:W-:-:S04]  /*2a20*/  LEA R32, P1, R12, UR17, 0x3 ;  /* 0x000000110c207c11 */ /* 0x000fc8000f8218ff */
[----:B------:R-:W-:-:S05]  /*2a30*/  LEA.HI.X R33, R12, UR9, R33, 0x3, P1 ;  /* 0x000000090c217c11 */ /* 0x000fca00088f1c21 */
[----:B------:R1:W-:Y:S04]  /*2a40*/  STG.E.64 desc[UR24][R32.64], R10 ;  /* 0x0000000a20007986 */ /* 0x0003e8000c101b18 */
.L_x_28878:
[----:B------:R-:W-:Y:S05]  /*2a50*/  BSYNC.RECONVERGENT B0 ;  /* 0x0000000000007941 */ /* 0x000fea0003800200 */
.L_x_28877:
[----:B------:R-:W-:Y:S04]  /*2a60*/  BSSY.RECONVERGENT B0, `(.L_x_28879) ;  /* 0x000000d000007945 */ /* 0x000fe80003800200 */
[----:B------:R-:W-:Y:S05]  /*2a70*/  @P0 BRA `(.L_x_28880) ;  /* 0x00000000002c0947 */ /* 0x000fea0003800000 */
[----:B-1----:R-:W-:Y:S01]  /*2a80*/  IMAD.WIDE.U32 R10, R18, 0x10000, RZ ;  /* 0x00010000120a7825 */ /* 0x002fe200078e00ff */
[----:B------:R-:W-:-:S03]  /*2a90*/  IADD3 R12, P2, P3, R44, UR14, R3 ;  /* 0x0000000e2c0c7c10 */ /* 0x000fc6000fb5e003 */
[----:B0-----:R-:W-:Y:S01]  /*2aa0*/  IMAD.U32 R33, R4, 0x10000, RZ ;  /* 0x0001000004217824 */ /* 0x001fe200078e00ff */
[----:B------:R-:W-:Y:S02]  /*2ab0*/  IADD3 R12, P1, PT, R12, UR33, RZ ;  /* 0x000000210c0c7c10 */ /* 0x000fe4000ff3e0ff */
[----:B------:R-:W-:Y:S02]  /*2ac0*/  LOP3.LUT R10, R10, R59, RZ, 0xfc, !PT ;  /* 0x0000003b0a0a7212 */ /* 0x000fe400078efcff */
[----:B------:R-:W-:Y:S02]  /*2ad0*/  LOP3.LUT R11, R11, R33, R60, 0xfe, !PT ;  /* 0x000000210b0b7212 */ /* 0x000fe400078efe3c */
[----:B------:R-:W-:-:S04]  /*2ae0*/  IADD3.X R33, PT, PT, R65, UR15, RZ, P2, P3 ;  /* 0x0000000f41217c10 */ /* 0x000fc800097e64ff */
[----:B------:R-:W-:Y:S02]  /*2af0*/  IADD3.X R33, PT, PT, R33, UR34, RZ, P1, !PT ;  /* 0x0000002221217c10 */ /* 0x000fe40008ffe4ff */
[----:B------:R-:W-:-:S04]  /*2b00*/  LEA R32, P1, R12, UR17, 0x3 ;  /* 0x000000110c207c11 */ /* 0x000fc8000f8218ff */
[----:B------:R-:W-:-:S05]  /*2b10*/  LEA.HI.X R33, R12, UR9, R33, 0x3, P1 ;  /* 0x000000090c217c11 */ /* 0x000fca00088f1c21 */
[----:B------:R2:W-:Y:S04]  /*2b20*/  STG.E.64 desc[UR24][R32.64], R10 ;  /* 0x0000000a20007986 */ /* 0x0005e8000c101b18 */
.L_x_28880:
[----:B------:R-:W-:Y:S05]  /*2b30*/  BSYNC.RECONVERGENT B0 ;  /* 0x0000000000007941 */ /* 0x000fea0003800200 */
.L_x_28879:
[----:B012---:R-:W-:Y:S01]  /*2b40*/  IMAD.WIDE.U32 R10, R4, 0x10000, RZ ;  /* 0x00010000040a7825 */ /* 0x007fe200078e00ff */
[----:B------:R-:W-:-:S03]  /*2b50*/  SHF.R.U64 R66, R28, 0x10, R29 ;  /* 0x000000101c427819 */ /* 0x000fc6000000121d */
[----:B------:R-:W-:Y:S01]  /*2b60*/  FADD R55, RZ, R55 ;  /* 0x00000037ff377221 */ /* 0x000fe20000000000 */
[----:B------:R-:W-:Y:S01]  /*2b70*/  FMNMX3 R61, |R56|, R61, |R69|, !PT ;  /* 0x0000003d383d7276 */ /* 0x000fe20007800645 */
[----:B------:R-:W-:Y:S01]  /*2b80*/  HADD2.F32 R64, -RZ, R28.H0_H0 ;  /* 0x2000001cff407230 */ /* 0x000fe20000004100 */
[----:B------:R-:W-:Y:S01]  /*2b90*/  LOP3.LUT R30, R10, R63, RZ, 0xfc, !PT ;  /* 0x0000003f0a1e7212 */ /* 0x000fe200078efcff */
[----:B------:R-:W-:Y:S02]  /*2ba0*/  HADD2.F32 R63, -RZ, R29.H0_H0 ;  /* 0x2000001dff3f7230 */ /* 0x000fe40000004100 */
[----:B------:R-:W-:Y:S01]  /*2bb0*/  FADD R62, R56, R55 ;  /* 0x00000037383e7221 */ /* 0x000fe20000000000 */
[----:B------:R-:W-:Y:S02]  /*2bc0*/  HADD2.F32 R66, -RZ, R66.H0_H0 ;  /* 0x20000042ff427230 */ /* 0x000fe40000004100 */
[C---:B------:R-:W-:Y:S01]  /*2bd0*/  FMUL R33, R64.reuse, UR35 ;  /* 0x0000002340217c20 */ /* 0x040fe20008400000 */
[----:B------:R-:W-:Y:S01]  /*2be0*/  FADD R55, R64, R57 ;  /* 0x0000003940377221 */ /* 0x000fe20000000000 */
[----:B------:R-:W-:Y:S01]  /*2bf0*/  FMUL R29, R63, UR35 ;  /* 0x000000233f1d7c20 */ /* 0x000fe20008400000 */
[----:B------:R-:W-:-:S02]  /*2c00*/  HADD2.F32 R56, -RZ, R26.H0_H0 ;  /* 0x2000001aff387230 */ /* 0x000fc40000004100 */
[----:B------:R-:W-:Y:S01]  /*2c10*/  FMUL R10, R66, UR35 ;  /* 0x00000023420a7c20 */ /* 0x000fe20008400000 */
[----:B------:R-:W-:Y:S01]  /*2c20*/  FADD R58, RZ, R58 ;  /* 0x0000003aff3a7221 */ /* 0x000fe20000000000 */
[----:B------:R-:W0:Y:S01]  /*2c30*/  F2F.BF16.F32 R33, R33 ;  /* 0x0000002100217304 */ /* 0x000e220000202000 */
[----:B------:R-:W-:Y:S01]  /*2c40*/  BSSY.RECONVERGENT B0, `(.L_x_28881) ;  /* 0x0000017000007945 */ /* 0x000fe20003800200 */
[----:B------:R-:W-:Y:S01]  /*2c50*/  FMNMX3 R64, |R64|, R61, |R66|, !PT ;  /* 0x0000003d40407276 */ /* 0x000fe20007800642 */
[----:B------:R-:W-:Y:S01]  /*2c60*/  FADD R69, R69, R58 ;  /* 0x0000003a45457221 */ /* 0x000fe20000000000 */
[----:B------:R-:W-:Y:S01]  /*2c70*/  LOP3.LUT R4, R11, R13, RZ, 0xfc, !PT ;  /* 0x0000000d0b047212 */ /* 0x000fe200078efcff */
[----:B------:R-:W-:-:S03]  /*2c80*/  FMUL R61, R56, UR35 ;  /* 0x00000023383d7c20 */ /* 0x000fc60008400000 */
[----:B------:R-:W1:Y:S08]  /*2c90*/  F2F.BF16.F32 R29, R29 ;  /* 0x0000001d001d7304 */ /* 0x000e700000202000 */
[----:B------:R2:W3:Y:S01]  /*2ca0*/  F2F.BF16.F32 R57, R10 ;  /* 0x0000000a00397304 */ /* 0x0004e20000202000 */
[----:B0-----:R-:W-:Y:S05]  /*2cb0*/  @P0 BRA `(.L_x_28882) ;  /* 0x00000000003c0947 */ /* 0x001fea0003800000 */
[----:B--23--:R-:W-:Y:S02]  /*2cc0*/  SHF.R.U32.HI R10, RZ, 0x10, R57 ;  /* 0x00000010ff0a7819 */ /* 0x00cfe40000011639 */
[----:B------:R-:W-:Y:S02]  /*2cd0*/  IADD3 R11, P2, P3, R44, UR14, R3 ;  /* 0x0000000e2c0b7c10 */ /* 0x000fe4000fb5e003 */
[----:B------:R-:W-:Y:S01]  /*2ce0*/  PRMT R28, R10, 0x5410, R13 ;  /* 0x000054100a1c7816 */ /* 0x000fe2000000000d */
[----:B------:R-:W-:Y:S01]  /*2cf0*/  IMAD.U32 R10, RZ, RZ, UR33 ;  /* 0x00000021ff0a7e24 */ /* 0x000fe2000f8e00ff */
[----:B------:R-:W-:Y:S01]  /*2d00*/  IADD3.X R12, PT, PT, R65, UR15, RZ, P2, P3 ;  /* 0x0000000f410c7c10 */ /* 0x000fe200097e64ff */
[----:B------:R-:W-:-:S03]  /*2d10*/  IMAD.U32 R13, RZ, RZ, UR33 ;  /* 0x00000021ff0d7e24 */ /* 0x000fc6000f8e00ff */
[----:B------:R-:W-:Y:S01]  /*2d20*/  LEA R11, P1, R10, R11, 0x1 ;  /* 0x0000000b0a0b7211 */ /* 0x000fe200078208ff */
[----:B------:R-:W-:-:S05]  /*2d30*/  IMAD.U32 R10, RZ, RZ, UR34 ;  /* 0x00000022ff0a7e24 */ /* 0x000fca000f8e00ff */
[----:B------:R-:W-:Y:S02]  /*2d40*/  LEA.HI.X R12, R13, R12, R10, 0x1, P1 ;  /* 0x0000000c0d0c7211 */ /* 0x000fe400008f0c0a */
[C---:B------:R-:W-:Y:S02]  /*2d50*/  LEA R10, P1, R11.reuse, UR17, 0x3 ;  /* 0x000000110b0a7c11 */ /* 0x040fe4000f8218ff */
[----:B-1----:R-:W-:Y:S02]  /*2d60*/  LOP3.LUT R13, R28, R29, RZ, 0xfc, !PT ;  /* 0x0000001d1c0d7212 */ /* 0x002fe400078efcff */
[----:B------:R-:W-:Y:S01]  /*2d70*/  LEA.HI.X R11, R11, UR9, R12, 0x3, P1 ;  /* 0x000000090b0b7c11 */ /* 0x000fe200088f1c0c */
[----:B------:R-:W-:-:S05]  /*2d80*/  IMAD.U32 R12, R57, 0x10000, RZ ;  /* 0x00010000390c7824 */ /* 0x000fca00078e00ff */
[----:B------:R-:W-:-:S05]  /*2d90*/  LOP3.LUT R12, R12, R33, RZ, 0xfc, !PT ;  /* 0x000000210c0c7212 */ /* 0x000fca00078efcff */
[----:B------:R0:W-:Y:S02]  /*2da0*/  STG.E.64 desc[UR24][R10.64], R12 ;  /* 0x0000000c0a007986 */ /* 0x0001e4000c101b18 */
.L_x_28882:
[----:B------:R-:W-:Y:S05]  /*2db0*/  BSYNC.RECONVERGENT B0 ;  /* 0x0000000000007941 */ /* 0x000fea0003800200 */
.L_x_28881:
[----:B0-----:R-:W-:Y:S01]  /*2dc0*/  HADD2.F32 R13, -RZ, R27.H0_H0 ;  /* 0x2000001bff0d7230 */ /* 0x001fe20000004100 */
[----:B------:R-:W0:Y:S01]  /*2dd0*/  F2F.BF16.F32 R12, R61 ;  /* 0x0000003d000c7304 */ /* 0x000e220000202000 */
[----:B--2---:R-:W-:Y:S01]  /*2de0*/  IMAD.WIDE.U32 R10, R59, 0x10000, RZ ;  /* 0x000100003b0a7825 */ /* 0x004fe200078e00ff */
[----:B------:R-:W-:Y:S03]  /*2df0*/  BSSY.RECONVERGENT B0, `(.L_x_28883) ;  /* 0x0000022000007945 */ /* 0x000fe60003800200 */
[----:B------:R-:W-:-:S06]  /*2e00*/  FMUL R58, R13, UR35 ;  /* 0x000000230d3a7c20 */ /* 0x000fcc0008400000 */
[----:B------:R-:W2:Y:S01]  /*2e10*/  F2F.BF16.F32 R58, R58 ;  /* 0x0000003a003a7304 */ /* 0x000ea20000202000 */
[----:B0-----:R-:W-:-:S05]  /*2e20*/  IMAD.U32 R32, R12, 0x10000, RZ ;  /* 0x000100000c207824 */ /* 0x001fca00078e00ff */
[----:B------:R-:W-:Y:S02]  /*2e30*/  LOP3.LUT R33, R32, R11, R33, 0xfe, !PT ;  /* 0x0000000b20217212 */ /* 0x000fe400078efe21 */
[----:B------:R-:W-:Y:S01]  /*2e40*/  LOP3.LUT R32, R10, R19, RZ, 0xfc, !PT ;  /* 0x000000130a207212 */ /* 0x000fe200078efcff */
[----:B------:R-:W-:-:S04]  /*2e50*/  IMAD.WIDE.U32 R10, R60, 0x10000, RZ ;  /* 0x000100003c0a7825 */ /* 0x000fc800078e00ff */
[----:B--2---:R-:W-:Y:S01]  /*2e60*/  IMAD.U32 R19, R58, 0x10000, RZ ;  /* 0x000100003a137824 */ /* 0x004fe200078e00ff */
[----:B------:R-:W-:Y:S01]  /*2e70*/  LOP3.LUT R28, R10, R54, RZ, 0xfc, !PT ;  /* 0x000000360a1c7212 */ /* 0x000fe200078efcff */
[----:B------:R-:W-:-:S03]  /*2e80*/  FADD R54, R66, R31 ;  /* 0x0000001f42367221 */ /* 0x000fc60000000000 */
[----:B-1----:R-:W-:Y:S02]  /*2e90*/  LOP3.LUT R29, R29, R11, R19, 0xfe, !PT ;  /* 0x0000000b1d1d7212 */ /* 0x002fe400078efe13 */
[--C-:B------:R-:W-:Y:S02]  /*2ea0*/  SHF.R.U64 R19, R26, 0x10, R27.reuse ;  /* 0x000000101a137819 */ /* 0x100fe4000000121b */
[----:B------:R-:W-:-:S03]  /*2eb0*/  SHF.R.U32.HI R26, RZ, 0x10, R27 ;  /* 0x00000010ff1a7819 */ /* 0x000fc6000001161b */
[----:B------:R-:W-:Y:S02]  /*2ec0*/  HADD2.F32 R19, -RZ, R19.H0_H0 ;  /* 0x20000013ff137230 */ /* 0x000fe40000004100 */
[----:B------:R-:W-:-:S03]  /*2ed0*/  HADD2.F32 R26, -RZ, R26.H0_H0 ;  /* 0x2000001aff1a7230 */ /* 0x000fc60000004100 */
[----:B------:R-:W-:Y:S02]  /*2ee0*/  FMUL R10, R19, UR35 ;  /* 0x00000023130a7c20 */ /* 0x000fe40008400000 */
[----:B------:R-:W-:-:S04]  /*2ef0*/  FMUL R59, R26, UR35 ;  /* 0x000000231a3b7c20 */ /* 0x000fc80008400000 */
[----:B------:R-:W0:Y:S08]  /*2f00*/  F2F.BF16.F32 R11, R59 ;  /* 0x0000003b000b7304 */ /* 0x000e300000202000 */
        /* <DEDUP_REMOVED lines=8> */
[----:B------:R-:W-:Y:S02]  /*2f90*/  IADD3.X R45, PT, PT, R65, UR15, RZ, P0, P1 ;  /* 0x0000000f412d7c10 */ /* 0x000fe400087e24ff */
[----:B------:R-:W-:Y:S02]  /*2fa0*/  LOP3.LUT R59, R11, R58, R59, 0xfe, !PT ;  /* 0x0000003a0b3b7212 */ /* 0x000fe400078efe3b */
[----:B------:R-:W-:Y:S01]  /*2fb0*/  LOP3.LUT R58, R27, R12, RZ, 0xfc, !PT ;  /* 0x0000000c1b3a7212 */ /* 0x000fe200078efcff */
[----:B------:R-:W-:-:S04]  /*2fc0*/  IMAD.WIDE.U32 R44, R3, 0x3, R44 ;  /* 0x00000003032c7825 */ /* 0x000fc800078e002c */
[----:B------:R-:W-:Y:S01]  /*2fd0*/  VIADD R3, R45, UR4 ;  /* 0x000000042d037c36 */ /* 0x000fe20008000000 */
[----:B------:R-:W-:-:S04]  /*2fe0*/  LEA R60, P0, R44, UR17, 0x3 ;  /* 0x000000112c3c7c11 */ /* 0x000fc8000f8018ff */
[----:B------:R-:W-:-:S05]  /*2ff0*/  LEA.HI.X R61, R44, UR9, R3, 0x3, P0 ;  /* 0x000000092c3d7c11 */ /* 0x000fca00080f1c03 */
[----:B------:R0:W-:Y:S04]  /*3000*/  STG.E.64 desc[UR24][R60.64], R58 ;  /* 0x0000003a3c007986 */ /* 0x0001e8000c101b18 */
.L_x_28884:
[----:B------:R-:W-:Y:S05]  /*3010*/  BSYNC.RECONVERGENT B0 ;  /* 0x0000000000007941 */ /* 0x000fea0003800200 */
.L_x_28883:
[----:B------:R-:W-:Y:S01]  /*3020*/  SHF.R.U32.HI R10, RZ, 0x1, R9 ;  /* 0x00000001ff0a7819 */ /* 0x000fe20000011609 */
[----:B------:R-:W-:Y:S01]  /*3030*/  IMAD.U32 R44, RZ, RZ, UR14 ;  /* 0x0000000eff2c7e24 */ /* 0x000fe2000f8e00ff */
[----:B0-----:R-:W-:Y:S01]  /*3040*/  SHF.R.U32.HI R60, RZ, 0x10, R25 ;  /* 0x00000010ff3c7819 */ /* 0x001fe20000011619 */
[C---:B------:R-:W-:Y:S01]  /*3050*/  FADD R58, R63.reuse, R62 ;  /* 0x0000003e3f3a7221 */ /* 0x040fe20000000000 */
[----:B------:R-:W-:Y:S01]  /*3060*/  LOP3.LUT R45, R10, 0x1f0, RZ, 0xc0, !PT ;  /* 0x000001f00a2d7812 */ /* 0x000fe200078ec0ff */
[----:B------:R-:W-:Y:S01]  /*3070*/  FADD R69, R20, R69 ;  /* 0x0000004514457221 */ /* 0x000fe20000000000 */
[----:B------:R-:W-:Y:S01]  /*3080*/  SHF.R.U64 R62, R42, 0x10, R43 ;  /* 0x000000102a3e7819 */ /* 0x000fe2000000122b */
[----:B------:R-:W-:Y:S01]  /*3090*/  HADD2.F32 R60, -RZ, R60.H0_H0 ;  /* 0x2000003cff3c7230 */ /* 0x000fe20000004100 */
[----:B------:R-:W-:Y:S01]  /*30a0*/  FMNMX3 R64, |R63|, R64, |R20|, !PT ;  /* 0x000000403f407276 */ /* 0x000fe20007800614 */
[----:B------:R-:W-:Y:S01]  /*30b0*/  IMAD R46, R45, UR33, R44 ;  /* 0x000000212d2e7c24 */ /* 0x000fe2000f8e022c */
[----:B------:R-:W-:Y:S01]  /*30c0*/  SHF.R.U32.HI R61, RZ, 0x10, R23 ;  /* 0x00000010ff3d7819 */ /* 0x000fe20000011617 */
[----:B------:R-:W-:Y:S01]  /*30d0*/  IMAD.WIDE.U32 R44, R18, 0x10000, RZ ;  /* 0x00010000122c7825 */ /* 0x000fe200078e00ff */
[----:B------:R-:W-:-:S03]  /*30e0*/  SHF.R.U32.HI R18, RZ, 0x10, R43 ;  /* 0x00000010ff127819 */ /* 0x000fc6000001162b */
[----:B------:R-:W-:Y:S01]  /*30f0*/  FMUL R65, R60, UR35 ;  /* 0x000000233c417c20 */ /* 0x000fe20008400000 */
[----:B------:R-:W-:Y:S01]  /*3100*/  SHF.R.U32.HI R3, RZ, 0x5, R9 ;  /* 0x00000005ff037819 */ /* 0x000fe20000011609 */
[----:B------:R-:W-:Y:S01]  /*3110*/  HADD2.F32 R62, -RZ, R62.H0_H0 ;  /* 0x2000003eff3e7230 */ /* 0x000fe20000004100 */
[----:B---3--:R-:W-:Y:S01]  /*3120*/  LOP3.LUT R45, R45, R57, R27, 0xfe, !PT ;  /* 0x000000392d2d7212 */ /* 0x008fe200078efe1b */
[----:B------:R-:W-:Y:S02]  /*3130*/  HADD2.F32 R27, -RZ, R42.H0_H0 ;  /* 0x2000002aff1b7230 */ /* 0x000fe40000004100 */
[C---:B------:R-:W-:Y:S01]  /*3140*/  FADD R57, R56.reuse, R55 ;  /* 0x0000003738397221 */ /* 0x040fe20000000000 */
[----:B------:R-:W-:Y:S01]  /*3150*/  HADD2.F32 R42, -RZ, R18.H0_H0 ;  /* 0x20000012ff2a7230 */ /* 0x000fe20000004100 */
[----:B------:R-:W0:Y:S01]  /*3160*/  F2F.BF16.F32 R65, R65 ;  /* 0x0000004100417304 */ /* 0x000e220000202000 */
[----:B------:R-:W-:Y:S01]  /*3170*/  FMNMX3 R56, |R56|, R64, |R19|, !PT ;  /* 0x0000004038387276 */ /* 0x000fe20007800613 */
[----:B------:R-:W-:Y:S01]  /*3180*/  HADD2.F32 R61, -RZ, R61.H0_H0 ;  /* 0x2000003dff3d7230 */ /* 0x000fe20000004100 */
[----:B------:R-:W-:Y:S01]  /*3190*/  LOP3.LUT R44, R21, R44, RZ, 0xfc, !PT ;  /* 0x0000002c152c7212 */ /* 0x000fe200078efcff */
[----:B------:R-:W-:Y:S01]  /*31a0*/  FMUL R55, R42, UR35 ;  /* 0x000000232a377c20 */ /* 0x000fe20008400000 */
[C---:B------:R-:W-:Y:S01]  /*31b0*/  FMNMX3 R20, |R13|.reuse, R56, |R26|, !PT ;  /* 0x000000380d147276 */ /* 0x040fe2000780061a */
[----:B------:R-:W-:Y:S01]  /*31c0*/  FADD R56, R13, R58 ;  /* 0x0000003a0d387221 */ /* 0x000fe20000000000 */
[----:B------:R-:W-:-:S02]  /*31d0*/  HADD2.F32 R58, -RZ, R43.H0_H0 ;  /* 0x2000002bff3a7230 */ /* 0x000fc40000004100 */
[----:B------:R-:W-:Y:S01]  /*31e0*/  FMUL R64, R61, UR35 ;  /* 0x000000233d407c20 */ /* 0x000fe20008400000 */
[----:B------:R-:W-:Y:S01]  /*31f0*/  FMNMX3 R13, |R27|, R20, |R62|, !PT ;  /* 0x000000141b0d7276 */ /* 0x000fe2000780063e */
[----:B------:R-:W1:Y:S01]  /*3200*/  F2F.BF16.F32 R55, R55 ;  /* 0x0000003700377304 */ /* 0x000e620000202000 */
[----:B------:R-:W-:Y:S01]  /*3210*/  IMAD.SHL.U32 R12, R3, 0x4, RZ ;  /* 0x00000004030c7824 */ /* 0x000fe200078e00ff */
[----:B------:R-:W-:Y:S01]  /*3220*/  SHF.R.U64 R43, R24, 0x10, R25 ;  /* 0x00000010182b7819 */ /* 0x000fe20000001219 */
[----:B------:R-:W-:Y:S01]  /*3230*/  HADD2.F32 R59, -RZ, R24.H0_H0 ;  /* 0x20000018ff3b7230 */ /* 0x000fe20000004100 */
[----:B------:R-:W-:Y:S01]  /*3240*/  FMNMX R13, |R58|, R13, !PT ;  /* 0x0000000d3a0d7209 */ /* 0x000fe20007800200 */
[----:B------:R-:W-:Y:S02]  /*3250*/  VIADD R10, R12, 0x3 ;  /* 0x000000030c0a7836 */ /* 0x000fe40000000000 */
[----:B------:R-:W-:Y:S01]  /*3260*/  FADD R69, R26, R69 ;  /* 0x000000451a457221 */ /* 0x000fe20000000000 */
[----:B0-----:R-:W-:Y:S01]  /*3270*/  IMAD.WIDE.U32 R20, R65, 0x10000, RZ ;  /* 0x0001000041147825 */ /* 0x001fe200078e00ff */
[----:B------:R-:W-:-:S03]  /*3280*/  FMNMX3 R18, |R42|, R13, |R59|, !PT ;  /* 0x0000000d2a127276 */ /* 0x000fc6000780063b */
[----:B------:R-:W-:Y:S01]  /*3290*/  FADD R13, RZ, R42 ;  /* 0x0000002aff0d7221 */ /* 0x000fe20000000000 */
[----:B------:R-:W-:Y:S01]  /*32a0*/  ISETP.GE.U32.AND P0, PT, R10, UR13, PT ;  /* 0x0000000d0a007c0c */ /* 0x000fe2000bf06070 */
[----:B------:R-:W0:Y:S01]  /*32b0*/  F2F.BF16.F32 R64, R64 ;  /* 0x0000004000407304 */ /* 0x000e220000202000 */
[----:B------:R-:W-:Y:S01]  /*32c0*/  FMUL R24, R27, UR35 ;  /* 0x000000231b187c20 */ /* 0x000fe20008400000 */
[----:B------:R-:W-:Y:S01]  /*32d0*/  FMUL R26, R62, UR35 ;  /* 0x000000233e1a7c20 */ /* 0x000fe20008400000 */
[C---:B------:R-:W-:Y:S01]  /*32e0*/  ISETP.GE.U32.OR P0, PT, R67.reuse, UR20, P0 ;  /* 0x0000001443007c0c */ /* 0x040fe20008706470 */
[----:B------:R-:W-:Y:S01]  /*32f0*/  HADD2.F32 R43, -RZ, R43.H0_H0 ;  /* 0x2000002bff2b7230 */ /* 0x000fe20000004100 */
[----:B-1----:R-:W-:Y:S01]  /*3300*/  LOP3.LUT R42, R20, R55, RZ, 0xfc, !PT ;  /* 0x00000037142a7212 */ /* 0x002fe200078efcff */
[----:B------:R-:W-:Y:S01]  /*3310*/  FMUL R20, R58, UR35 ;  /* 0x000000233a147c20 */ /* 0x000fe20008400000 */
[----:B------:R-:W-:Y:S01]  /*3320*/  FADD R66, R60, R13 ;  /* 0x0000000d3c427221 */ /* 0x000fe20000000000 */
[----:B------:R-:W-:Y:S01]  /*3330*/  IADD3 R13, PT, PT, R12, 0x2, R9 ;  /* 0x000000020c0d7810 */ /* 0x000fe20007ffe009 */
[----:B------:R-:W1:Y:S01]  /*3340*/  F2F.BF16.F32 R24, R24 ;  /* 0x0000001800187304 */ /* 0x000e620000202000 */
[----:B------:R-:W-:Y:S01]  /*3350*/  IADD3 R46, PT, PT, R67, UR14, R46 ;  /* 0x0000000e432e7c10 */ /* 0x000fe2000fffe02e */
[----:B------:R-:W-:-:S02]  /*3360*/  HADD2.F32 R63, -RZ, R25.H0_H0 ;  /* 0x20000019ff3f7230 */ /* 0x000fc40000004100 */
[----:B------:R-:W-:Y:S01]  /*3370*/  FADD R67, R19, R54 ;  /* 0x0000003613437221 */ /* 0x000fe20000000000 */
[----:B------:R-:W-:Y:S01]  /*3380*/  FMNMX R18, |R43|, R18, !PT ;  /* 0x000000122b127209 */ /* 0x000fe20007800200 */
[----:B------:R-:W-:Y:S01]  /*3390*/  BSSY.RECONVERGENT B0, `(.L_x_28885) ;  /* 0x0000014000007945 */ /* 0x000fe20003800200 */
[----:B------:R-:W-:Y:S01]  /*33a0*/  LOP3.LUT R54, R13, 0x1f, RZ, 0xc0, !PT ;  /* 0x0000001f0d367812 */ /* 0x000fe200078ec0ff */
[----:B------:R-:W2:Y:S01]  /*33b0*/  F2F.BF16.F32 R20, R20 ;  /* 0x0000001400147304 */ /* 0x000ea20000202000 */
[----:B------:R-:W-:Y:S02]  /*33c0*/  FMNMX3 R60, |R63|, R18, |R60|, !PT ;  /* 0x000000123f3c7276 */ /* 0x000fe4000780063c */
[----:B0-----:R-:W-:Y:S01]  /*33d0*/  LOP3.LUT R18, R21, R64, RZ, 0xfc, !PT ;  /* 0x0000004015127212 */ /* 0x001fe200078efcff */
[----:B------:R0:W3:Y:S01]  /*33e0*/  SHFL.IDX PT, R25, R57, R54, 0x1f ;  /* 0x00001f3639197589 */ /* 0x0000e200000e0000 */
[----:B------:R-:W-:-:S03]  /*33f0*/  IADD3 R46, P1, PT, R46, UR14, RZ ;  /* 0x0000000e2e2e7c10 */ /* 0x000fc6000ff3e0ff */
[----:B------:R-:W4:Y:S01]  /*3400*/  F2F.BF16.F32 R26, R26 ;  /* 0x0000001a001a7304 */ /* 0x000f220000202000 */
[----:B------:R0:W0:Y:S01]  /*3410*/  SHFL.IDX PT, R21, R67, R54, 0x1f ;  /* 0x00001f3643157589 */ /* 0x00002200000e0000 */
[----:B------:R-:W-:-:S03]  /*3420*/  IADD3.X R47, PT, PT, R47, UR15, RZ, P1, !PT ;  /* 0x0000000f2f2f7c10 */ /* 0x000fc60008ffe4ff */
[----:B------:R0:W0:Y:S04]  /*3430*/  SHFL.IDX PT, R19, R56, R54, 0x1f ;  /* 0x00001f3638137589 */ /* 0x00002800000e0000 */
[----:B------:R0:W0:Y:S01]  /*3440*/  SHFL.IDX PT, R13, R69, R54, 0x1f ;  /* 0x00001f36450d7589 */ /* 0x00002200000e0000 */
[----:B-12---:R-:W-:Y:S05]  /*3450*/  @P0 BRA `(.L_x_28886) ;  /* 0x00000000001c0947 */ /* 0x006fea0003800000 */
[----:B0-----:R-:W-:Y:S01]  /*3460*/  IMAD.U32 R57, R55, 0x10000, RZ ;  /* 0x0001000037397824 */ /* 0x001fe200078e00ff */
[----:B------:R-:W-:Y:S01]  /*3470*/  LEA R56, P1, R46, UR17, 0x3 ;  /* 0x000000112e387c11 */ /* 0x000fe2000f8218ff */
[----:B----4-:R-:W-:-:S05]  /*3480*/  IMAD.WIDE.U32 R54, R26, 0x10000, RZ ;  /* 0x000100001a367825 */ /* 0x010fca00078e00ff */
[----:B------:R-:W-:Y:S02]  /*3490*/  LOP3.LUT R55, R55, R57, R20, 0xfe, !PT ;  /* 0x0000003937377212 */ /* 0x000fe400078efe14 */
[----:B------:R-:W-:Y:S02]  /*34a0*/  LOP3.LUT R54, R54, R24, RZ, 0xfc, !PT ;  /* 0x0000001836367212 */ /* 0x000fe400078efcff */
[----:B------:R-:W-:-:S05]  /*34b0*/  LEA.HI.X R57, R46, UR9, R47, 0x3, P1 ;  /* 0x000000092e397c11 */ /* 0x000fca00088f1c2f */
[----:B------:R1:W-:Y:S02]  /*34c0*/  STG.E.64 desc[UR24][R56.64], R54 ;  /* 0x0000003638007986 */ /* 0x0003e4000c101b18 */
.L_x_28886:
[----:B------:R-:W-:Y:S05]  /*34d0*/  BSYNC.RECONVERGENT B0 ;  /* 0x0000000000007941 */ /* 0x000fea0003800200 */
.L_x_28885:
[----:B-1----:R-:W-:Y:S01]  /*34e0*/  SHF.R.U64 R55, R22, 0x10, R23 ;  /* 0x0000001016377819 */ /* 0x002fe20000001217 */
[----:B------:R-:W-:Y:S01]  /*34f0*/  FADD R58, RZ, R58 ;  /* 0x0000003aff3a7221 */ /* 0x000fe20000000000 */
[----:B0-----:R-:W-:Y:S01]  /*3500*/  FADD R54, RZ, R27 ;  /* 0x0000001bff367221 */ /* 0x001fe20000000000 */
[----:B------:R-:W-:Y:S02]  /*3510*/  HADD2.F32 R27, -RZ, R23.H0_H0 ;  /* 0x20000017ff1b7230 */ /* 0x000fe40000004100 */
[----:B------:R-:W-:Y:S01]  /*3520*/  FMUL R71, R59, UR35 ;  /* 0x000000233b477c20 */ /* 0x000fe20008400000 */
[----:B------:R-:W-:Y:S02]  /*3530*/  HADD2.F32 R69, -RZ, R22.H0_H0 ;  /* 0x20000016ff457230 */ /* 0x000fe40000004100 */
[----:B------:R-:W-:Y:S01]  /*3540*/  FADD R58, R63, R58 ;  /* 0x0000003a3f3a7221 */ /* 0x000fe20000000000 */
[----:B------:R-:W-:Y:S02]  /*3550*/  HADD2.F32 R55, -RZ, R55.H0_H0 ;  /* 0x20000037ff377230 */ /* 0x000fe40000004100 */
[----:B------:R-:W-:Y:S01]  /*3560*/  FADD R22, R59, R54 ;  /* 0x000000363b167221 */ /* 0x000fe20000000000 */
[C---:B------:R-:W-:Y:S01]  /*3570*/  FMUL R59, R27.reuse, UR35 ;  /* 0x000000231b3b7c20 */ /* 0x040fe20008400000 */
[----:B------:R-:W-:Y:S01]  /*3580*/  FADD R23, R27, R58 ;  /* 0x0000003a1b177221 */ /* 0x000fe20000000000 */
[----:B-----5:R-:W-:Y:S01]  /*3590*/  HADD2.F32 R58, -RZ, R14.H0_H0 ;  /* 0x2000000eff3a7230 */ /* 0x020fe20000004100 */
[C---:B------:R-:W-:Y:S01]  /*35a0*/  FMNMX3 R60, |R69|.reuse, R60, |R55|, !PT ;  /* 0x0000003c453c7276 */ /* 0x040fe20007800637 */
[----:B------:R-:W-:Y:S01]  /*35b0*/  FADD R22, R69, R22 ;  /* 0x0000001645167221 */ /* 0x000fe20000000000 */
[----:B------:R-:W-:Y:S01]  /*35c0*/  FMUL R67, R63, UR35 ;  /* 0x000000233f437c20 */ /* 0x000fe20008400000 */
[----:B------:R-:W-:Y:S01]  /*35d0*/  FMUL R69, R69, UR35 ;  /* 0x0000002345457c20 */ /* 0x000fe20008400000 */
[----:B------:R-:W-:Y:S01]  /*35e0*/  FMNMX3 R27, |R27|, R60, |R61|, !PT ;  /* 0x0000003c1b1b7276 */ /* 0x000fe2000780063d */
[----:B------:R-:W-:Y:S01]  /*35f0*/  FMUL R60, R58, UR35 ;  /* 0x000000233a3c7c20 */ /* 0x000fe20008400000 */
[----:B------:R-:W-:Y:S01]  /*3600*/  FMUL R63, R43, UR35 ;  /* 0x000000232b3f7c20 */ /* 0x000fe20008400000 */
[----:B------:R-:W0:Y:S01]  /*3610*/  F2F.BF16.F32 R71, R71 ;  /* 0x0000004700477304 */ /* 0x000e220000202000 */
[----:B------:R-:W-:Y:S01]  /*3620*/  FADD R62, RZ, R62 ;  /* 0x0000003eff3e7221 */ /* 0x000fe20000000000 */
[----:B------:R-:W-:Y:S01]  /*3630*/  BSSY.RECONVERGENT B0, `(.L_x_28887) ;  /* 0x0000014000007945 */ /* 0x000fe20003800200 */
[----:B------:R-:W-:Y:S01]  /*3640*/  FADD R61, R61, R66 ;  /* 0x000000423d3d7221 */ /* 0x000fe20000000000 */
[----:B------:R-:W-:Y:S01]  /*3650*/  FMUL R66, R55, UR35 ;  /* 0x0000002337427c20 */ /* 0x000fe20008400000 */
[----:B------:R-:W-:-:S03]  /*3660*/  FADD R62, R43, R62 ;  /* 0x0000003e2b3e7221 */ /* 0x000fc60000000000 */
[----:B------:R-:W1:Y:S01]  /*3670*/  F2F.BF16.F32 R69, R69 ;  /* 0x0000004500457304 */ /* 0x000e620000202000 */
[----:B------:R-:W-:-:S07]  /*3680*/  FADD R62, R55, R62 ;  /* 0x0000003e373e7221 */ /* 0x000fce0000000000 */
[----:B------:R-:W2:Y:S08]  /*3690*/  F2F.BF16.F32 R59, R59 ;  /* 0x0000003b003b7304 */ /* 0x000eb00000202000 */
[----:B------:R-:W0:Y:S08]  /*36a0*/  F2F.BF16.F32 R60, R60 ;  /* 0x0000003c003c7304 */ /* 0x000e300000202000 */
[----:B------:R-:W0:Y:S08]  /*36b0*/  F2F.BF16.F32 R67, R67 ;  /* 0x0000004300437304 */ /* 0x000e300000202000 */
[----:B------:R-:W0:Y:S01]  /*36c0*/  F2F.BF16.F32 R63, R63 ;  /* 0x0000003f003f7304 */ /* 0x000e220000202000 */
[----:B-12---:R-:W-:Y:S05]  /*36d0*/  @P0 BRA `(.L_x_28888) ;  /* 0x0000000000240947 */ /* 0x006fea0003800000 */
        /* <DEDUP_REMOVED lines=9> */
.L_x_28888:
[----:B------:R-:W-:Y:S05]  /*3770*/  BSYNC.RECONVERGENT B0 ;  /* 0x0000000000007941 */ /* 0x000fea0003800200 */
.L_x_28887:
[----:B------:R2:W0:Y:S01]  /*3780*/  F2F.BF16.F32 R65, R66 ;  /* 0x0000004200417304 */ /* 0x0004220000202000 */
[----:B------:R-:W-:Y:S04]  /*3790*/  BSSY.RECONVERGENT B0, `(.L_x_28889) ;  /* 0x000000f000007945 */ /* 0x000fe80003800200 */
[----:B------:R-:W-:Y:S05]  /*37a0*/  @P0 BRA `(.L_x_28890) ;  /* 0x0000000000340947 */ /* 0x000fea0003800000 */
[----:B01----:R-:W-:Y:S01]  /*37b0*/  SHF.R.U32.HI R55, RZ, 0x10, R65 ;  /* 0x00000010ff377819 */ /* 0x003fe20000011641 */
[----:B------:R-:W-:Y:S01]  /*37c0*/  IMAD.U32 R56, RZ, RZ, UR34 ;  /* 0x00000022ff387e24 */ /* 0x000fe2000f8e00ff */
[----:B------:R-:W-:Y:S02]  /*37d0*/  MOV R57, UR33 ;  /* 0x0000002100397c02 */ /* 0x000fe40008000f00 */
        /* <DEDUP_REMOVED lines=10> */
.L_x_28890:
[----:B------:R-:W-:Y:S05]  /*3880*/  BSYNC.RECONVERGENT B0 ;  /* 0x0000000000007941 */ /* 0x000fea0003800200 */
.L_x_28889:
[----:B------:R-:W-:Y:S01]  /*3890*/  HADD2.F32 R64, -RZ, R15.H0_H0 ;  /* 0x2000000fff407230 */ /* 0x000fe20000004100 */
[----:B------:R-:W-:Y:S01]  /*38a0*/  SHF.R.U64 R14, R14, 0x10, R15 ;  /* 0x000000100e0e7819 */ /* 0x000fe2000000120f */
[----:B01----:R-:W-:Y:S01]  /*38b0*/  IMAD.WIDE.U32 R54, R71, 0x10000, RZ ;  /* 0x0001000047367825 */ /* 0x003fe200078e00ff */
[----:B------:R-:W-:Y:S03]  /*38c0*/  BSSY.RECONVERGENT B0, `(.L_x_28891) ;  /* 0x0000021000007945 */ /* 0x000fe60003800200 */
[----:B------:R-:W-:Y:S01]  /*38d0*/  FADD R22, R58, R22 ;  /* 0x000000163a167221 */ /* 0x000fe20000000000 */
[----:B--2---:R-:W-:Y:S01]  /*38e0*/  FMUL R66, R64, UR35 ;  /* 0x0000002340427c20 */ /* 0x004fe20008400000 */
[----:B------:R-:W-:Y:S01]  /*38f0*/  IMAD.U32 R56, R60, 0x10000, RZ ;  /* 0x000100003c387824 */ /* 0x000fe200078e00ff */
[----:B------:R-:W-:-:S04]  /*3900*/  LOP3.LUT R54, R54, R24, RZ, 0xfc, !PT ;  /* 0x0000001836367212 */ /* 0x000fc800078efcff */
[----:B------:R-:W-:Y:S01]  /*3910*/  LOP3.LUT R55, R56, R55, R69, 0xfe, !PT ;  /* 0x0000003738377212 */ /* 0x000fe200078efe45 */
[----:B------:R-:W-:Y:S01]  /*3920*/  IMAD.WIDE.U32 R56, R67, 0x10000, RZ ;  /* 0x0001000043387825 */ /* 0x000fe200078e00ff */
[----:B------:R-:W0:Y:S03]  /*3930*/  F2F.BF16.F32 R66, R66 ;  /* 0x0000004200427304 */ /* 0x000e260000202000 */
[----:B------:R-:W-:Y:S01]  /*3940*/  HADD2.F32 R67, -RZ, R14.H0_H0 ;  /* 0x2000000eff437230 */ /* 0x000fe20000004100 */
[----:B------:R-:W-:Y:S02]  /*3950*/  LOP3.LUT R56, R56, R20, RZ, 0xfc, !PT ;  /* 0x0000001438387212 */ /* 0x000fe400078efcff */
[----:B------:R-:W-:Y:S02]  /*3960*/  SHF.R.U32.HI R20, RZ, 0x10, R15 ;  /* 0x00000010ff147819 */ /* 0x000fe4000001160f */
[C---:B------:R-:W-:Y:S01]  /*3970*/  FMUL R14, R67.reuse, UR35 ;  /* 0x00000023430e7c20 */ /* 0x040fe20008400000 */
[----:B------:R-:W-:-:S02]  /*3980*/  FADD R62, R67, R62 ;  /* 0x0000003e433e7221 */ /* 0x000fc40000000000 */
[----:B------:R-:W-:Y:S02]  /*3990*/  HADD2.F32 R20, -RZ, R20.H0_H0 ;  /* 0x20000014ff147230 */ /* 0x000fe40000004100 */
[----:B0-----:R-:W-:-:S03]  /*39a0*/  IMAD.U32 R24, R66, 0x10000, RZ ;  /* 0x0001000042187824 */ /* 0x001fc600078e00ff */
[----:B------:R-:W-:Y:S02]  /*39b0*/  FMUL R15, R20, UR35 ;  /* 0x00000023140f7c20 */ /* 0x000fe40008400000 */
[----:B------:R-:W-:-:S04]  /*39c0*/  LOP3.LUT R57, R59, R57, R24, 0xfe, !PT ;  /* 0x000000393b397212 */ /* 0x000fc800078efe18 */
[----:B------:R-:W0:Y:S01]  /*39d0*/  F2F.BF16.F32 R15, R15 ;  /* 0x0000000f000f7304 */ /* 0x000e220000202000 */
[----:B------:R-:W-:-:S07]  /*39e0*/  FMNMX3 R59, |R58|, R27, |R67|, !PT ;  /* 0x0000001b3a3b7276 */ /* 0x000fce0007800643 */
[----:B------:R-:W1:Y:S01]  /*39f0*/  F2F.BF16.F32 R24, R14 ;  /* 0x0000000e00187304 */ /* 0x000e620000202000 */
[----:B0-----:R-:W-:Y:S02]  /*3a00*/  IMAD.U32 R67, R15, 0x10000, RZ ;  /* 0x000100000f437824 */ /* 0x001fe400078e00ff */
[----:B-1----:R-:W-:Y:S01]  /*3a10*/  IMAD.U32 R27, R24, 0x10000, RZ ;  /* 0x00010000181b7824 */ /* 0x002fe200078e00ff */
        /* <DEDUP_REMOVED lines=11> */
.L_x_28892:
[----:B------:R-:W-:Y:S05]  /*3ad0*/  BSYNC.RECONVERGENT B0 ;  /* 0x0000000000007941 */ /* 0x000fea0003800200 */
.L_x_28891:
[----:B------:R-:W1:Y:S01]  /*3ae0*/  S2UR UR5, SR_CgaCtaId ;  /* 0x00000000000579c3 */ /* 0x000e620000008800 */
[----:B------:R-:W-:Y:S01]  /*3af0*/  UMOV UR4, 0x400 ;  /* 0x0000040000047882 */ /* 0x000fe20000000000 */
[----:B------:R-:W-:Y:S01]  /*3b00*/  LOP3.LUT R24, R9, 0x1f, RZ, 0xc0, !PT ;  /* 0x0000001f09187812 */ /* 0x000fe200078ec0ff */
[----:B------:R-:W-:Y:S01]  /*3b10*/  UIADD3 UR4, UPT, UPT, UR4, 0x20, URZ ;  /* 0x0000002004047890 */ /* 0x000fe2000fffe0ff */
[----:B0-----:R-:W-:Y:S01]  /*3b20*/  IMAD.SHL.U32 R14, R5, 0x8, RZ ;  /* 0x00000008050e7824 */ /* 0x001fe200078e00ff */
[----:B------:R-:W-:Y:S01]  /*3b30*/  LOP3.LUT R60, RZ, R12, RZ, 0x33, !PT ;  /* 0x0000000cff3c7212 */ /* 0x000fe200078e33ff */
[----:B------:R-:W-:Y:S02]  /*3b40*/  VIADD R58, R12, 0x2 ;  /* 0x000000020c3a7836 */ /* 0x000fe40000000000 */
[----:B------:R-:W-:Y:S01]  /*3b50*/  FADD R66, R20, R61 ;  /* 0x0000003d14427221 */ /* 0x000fe20000000000 */
[----:B------:R-:W-:Y:S01]  /*3b60*/  IMAD R46, R24, 0x108, RZ ;  /* 0x00000108182e7824 */ /* 0x000fe200078e02ff */
[----:B------:R-:W-:Y:S01]  /*3b70*/  LOP3.LUT R14, R14, 0xf8, RZ, 0xc0, !PT ;  /* 0x000000f80e0e7812 */ /* 0x000fe200078ec0ff */
[----:B---3--:R-:W-:Y:S01]  /*3b80*/  FADD R25, R0, R25 ;  /* 0x0000001900197221 */ /* 0x008fe20000000000 */
[----:B------:R-:W-:Y:S01]  /*3b90*/  ISETP.LT.U32.AND P0, PT, R12, UR20, PT ;  /* 0x000000140c007c0c */ /* 0x000fe2000bf01070 */
[----:B------:R-:W-:Y:S01]  /*3ba0*/  FADD R8, R8, R19 ;  /* 0x0000001308087221 */ /* 0x000fe20000000000 */
[----:B------:R-:W-:Y:S01]  /*3bb0*/  LOP3.LUT R31, R4, R11, RZ, 0xfc, !PT ;  /* 0x0000000b041f7212 */ /* 0x000fe200078efcff */
[----:B------:R-:W-:Y:S01]  /*3bc0*/  FADD R13, R6, R13 ;  /* 0x0000000d060d7221 */ /* 0x000fe20000000000 */
[----:B------:R-:W-:Y:S01]  /*3bd0*/  FMNMX3 R59, |R64|, R59, |R20|, !PT ;  /* 0x0000003b403b7276 */ /* 0x000fe20007800614 */
[----:B------:R-:W-:Y:S01]  /*3be0*/  FADD R21, R2, R21 ;  /* 0x0000001502157221 */ /* 0x000fe20000000000 */
[----:B------:R-:W-:Y:S01]  /*3bf0*/  ULOP3.LUT UR12, UR12, 0xfffffffc, URZ, 0xc0, !UPT ;  /* 0xfffffffc0c0c7892 */ /* 0x000fe2000f8ec0ff */
[----:B------:R-:W-:Y:S01]  /*3c00*/  BSSY.RECONVERGENT B0, `(.L_x_28893) ;  /* 0x0000090000007945 */ /* 0x000fe20003800200 */
[----:B------:R-:W-:Y:S01]  /*3c10*/  LOP3.LUT R43, R18, R67, RZ, 0xfc, !PT ;  /* 0x00000043122b7212 */ /* 0x000fe200078efcff */
[----:B------:R-:W-:Y:S01]  /*3c20*/  VIADD R0, R60, UR20 ;  /* 0x000000143c007c36 */ /* 0x000fe20008000000 */
[----:B------:R-:W-:Y:S01]  /*3c30*/  IADD3 R4, PT, PT, -R12, UR20, RZ ;  /* 0x000000140c047c10 */ /* 0x000fe2000fffe1ff */
[----:B-1----:R-:W-:-:S06]  /*3c40*/  ULEA UR4, UR5, UR4, 0x18 ;  /* 0x0000000405047291 */ /* 0x002fcc000f8ec0ff */
[----:B------:R-:W-:-:S04]  /*3c50*/  VIADD R47, R46, UR4 ;  /* 0x000000042e2f7c36 */ /* 0x000fc80008000000 */
[----:B------:R-:W-:Y:S02]  /*3c60*/  IMAD.IADD R69, R47, 0x1, R14 ;  /* 0x000000012f457824 */ /* 0x000fe400078e020e */
[----:B------:R-:W-:-:S03]  /*3c70*/  IMAD.IADD R14, R60, 0x1, R9 ;  /* 0x000000013c0e7824 */ /* 0x000fc600078e0209 */
[----:B------:R0:W-:Y:S01]  /*3c80*/  STS.64 [R69], R40 ;  /* 0x0000002845007388 */ /* 0x0001e20000000a00 */
[----:B------:R-:W-:-:S05]  /*3c90*/  IMAD.SHL.U32 R14, R14, 0x8, RZ ;  /* 0x000000080e0e7824 */ /* 0x000fca00078e00ff */
[----:B------:R-:W-:-:S05]  /*3ca0*/  LOP3.LUT R14, R14, 0xf8, RZ, 0xc0, !PT ;  /* 0x000000f80e0e7812 */ /* 0x000fca00078ec0ff */
[----:B------:R-:W-:Y:S02]  /*3cb0*/  IMAD.IADD R71, R47, 0x1, R14 ;  /* 0x000000012f477824 */ /* 0x000fe400078e020e */
[----:B------:R-:W-:Y:S02]  /*3cc0*/  IMAD.IADD R14, R9, 0x1, -R58 ;  /* 0x00000001090e7824 */ /* 0x000fe400078e0a3a */
[----:B0-----:R-:W-:Y:S01]  /*3cd0*/  VIADD R40, R12, 0x1 ;  /* 0x000000010c287836 */ /* 0x001fe20000000000 */
[----:B------:R0:W-:Y:S01]  /*3ce0*/  STS.64 [R71], R48 ;  /* 0x0000003047007388 */ /* 0x0001e20000000a00 */
[----:B------:R-:W-:-:S05]  /*3cf0*/  IMAD.SHL.U32 R14, R14, 0x8, RZ ;  /* 0x000000080e0e7824 */ /* 0x000fca00078e00ff */
[----:B------:R-:W-:-:S05]  /*3d00*/  LOP3.LUT R14, R14, 0xf8, RZ, 0xc0, !PT ;  /* 0x000000f80e0e7812 */ /* 0x000fca00078ec0ff */
[----:B------:R-:W-:Y:S01]  /*3d10*/  IMAD.IADD R41, R47, 0x1, R14 ;  /* 0x000000012f297824 */ /* 0x000fe200078e020e */
[----:B------:R-:W-:Y:S01]  /*3d20*/  IADD3 R14, PT, PT, R40, 0x2, R9 ;  /* 0x00000002280e7810 */ /* 0x000fe20007ffe009 */
[----:B0-----:R-:W-:-:S03]  /*3d30*/  FADD R48, R64, R23 ;  /* 0x0000001740307221 */ /* 0x001fc60000000000 */
[----:B------:R-:W-:Y:S01]  /*3d40*/  LOP3.LUT R73, R14, 0x1f, RZ, 0xc0, !PT ;  /* 0x0000001f0e497812 */ /* 0x000fe200078ec0ff */
[----:B------:R-:W-:Y:S01]  /*3d50*/  STS.64 [R41], R32 ;  /* 0x0000002029007388 */ /* 0x000fe20000000a00 */
[----:B------:R-:W-:-:S03]  /*3d60*/  IADD3 R14, PT, PT, -R10, R9, RZ ;  /* 0x000000090a0e7210 */ /* 0x000fc60007ffe1ff */
[----:B------:R-:W0:Y:S02]  /*3d70*/  SHFL.IDX PT, R22, R22, R73, 0x1f ;  /* 0x00001f4916167589 */ /* 0x000e2400000e0000 */
[----:B------:R-:W-:Y:S02]  /*3d80*/  IMAD.SHL.U32 R14, R14, 0x8, RZ ;  /* 0x000000080e0e7824 */ /* 0x000fe400078e00ff */
[----:B------:R-:W1:Y:S03]  /*3d90*/  SHFL.IDX PT, R23, R48, R73, 0x1f ;  /* 0x00001f4930177589 */ /* 0x000e6600000e0000 */
[----:B------:R-:W-:Y:S01]  /*3da0*/  LOP3.LUT R14, R14, 0xf8, RZ, 0xc0, !PT ;  /* 0x000000f80e0e7812 */ /* 0x000fe200078ec0ff */
[----:B------:R-:W2:Y:S04]  /*3db0*/  SHFL.IDX PT, R32, R66, R73, 0x1f ;  /* 0x00001f4942207589 */ /* 0x000ea800000e0000 */
[----:B------:R-:W3:Y:S01]  /*3dc0*/  SHFL.IDX PT, R62, R62, R73, 0x1f ;  /* 0x00001f493e3e7589 */ /* 0x000ee200000e0000 */
[----:B------:R-:W-:-:S02]  /*3dd0*/  IMAD.IADD R11, R47, 0x1, R14 ;  /* 0x000000012f0b7824 */ /* 0x000fc400078e020e */
[----:B------:R-:W-:-:S03]  /*3de0*/  IMAD.WIDE.U32 R14, R63, 0x10000, RZ ;  /* 0x000100003f0e7825 */ /* 0x000fc600078e00ff */
[----:B------:R2:W-:Y:S01]  /*3df0*/  STS.64 [R11], R54 ;  /* 0x000000360b007388 */ /* 0x0005e20000000a00 */
[----:B----4-:R-:W-:Y:S02]  /*3e00*/  LOP3.LUT R26, R26, R14, RZ, 0xfc, !PT ;  /* 0x0000000e1a1a7212 */ /* 0x010fe400078efcff */
[----:B------:R-:W-:Y:S01]  /*3e10*/  LOP3.LUT R27, R15, R65, R27, 0xfe, !PT ;  /* 0x000000410f1b7212 */ /* 0x000fe200078efe1b */
[----:B0-----:R-:W-:Y:S01]  /*3e20*/  FADD R20, R25, R22 ;  /* 0x0000001619147221 */ /* 0x001fe20000000000 */
[----:B-1----:R-:W-:Y:S01]  /*3e30*/  FADD R22, R8, R23 ;  /* 0x0000001708167221 */ /* 0x002fe20000000000 */
[----:B--2---:R-:W-:Y:S01]  /*3e40*/  FADD R23, R13, R32 ;  /* 0x000000200d177221 */ /* 0x004fe20000000000 */
[----:B------:R-:W-:Y:S01]  /*3e50*/  SHF.R.U32.HI R13, RZ, 0x5, R9 ;  /* 0x00000005ff0d7819 */ /* 0x000fe20000011609 */
[----:B---3--:R-:W-:Y:S01]  /*3e60*/  FADD R21, R21, R62 ;  /* 0x0000003e15157221 */ /* 0x008fe20000000000 */
        /* <DEDUP_REMOVED lines=21> */
.L_x_28897:
        /* <DEDUP_REMOVED lines=12> */
[----:B------:R-:W-:-:S03]  /*4080*/  IADD3 R62, P4, PT, R62, UR12, RZ ;  /* 0x0000000c3e3e7c10 */ /* 0x000fc6000ff9e0ff */
[----:B------:R-:W-:Y:S01]  /*4090*/  @!P2 IMAD.X R3, RZ, RZ, R54, P3 ;  /* 0x000000ffff03a224 */ /* 0x000fe200018e0636 */
[----:B------:R-:W-:Y:S01]  /*40a0*/  @!P2 LEA R18, P3, R2, UR10, 0x3 ;  /* 0x0000000a0212ac11 */ /* 0x000fe2000f8618ff */
[----:B0-----:R-:W-:Y:S01]  /*40b0*/  IMAD.X R54, R54, 0x1, R7, P4 ;  /* 0x0000000136367824 */ /* 0x001fe200020e0607 */
[----:B------:R-:W-:Y:S02]  /*40c0*/  @!P1 IADD3 R33, P4, PT, R49, R62, RZ ;  /* 0x0000003e31219210 */ /* 0x000fe40007f9e0ff */
[----:B------:R-:W-:Y:S02]  /*40d0*/  @!P2 LEA.HI.X R19, R2, UR11, R3, 0x3, P3 ;  /* 0x0000000b0213ac11 */ /* 0x000fe400098f1c03 */
        /* <DEDUP_REMOVED lines=11> */
[----:B------:R-:W-:Y:S02]  /*4190*/  IADD3.X R54, PT, PT, R54, R7, RZ, P1, !PT ;  /* 0x0000000736367210 */ /* 0x000fe40000ffe4ff */
[----:B------:R-:W-:Y:S02]  /*41a0*/  IADD3 R63, P4, PT, R49, UR12, RZ ;  /* 0x0000000c313f7c10 */ /* 0x000fe4000ff9e0ff */
        /* <DEDUP_REMOVED lines=17> */
.L_x_28896:
[----:B------:R-:W-:Y:S05]  /*42c0*/  BSYNC.RECONVERGENT B1 ;  /* 0x0000000000017941 */ /* 0x000fea0003800200 */
.L_x_28895:
        /* <DEDUP_REMOVED lines=35> */
.L_x_28894:
[----:B------:R-:W-:Y:S05]  /*4500*/  BSYNC.RECONVERGENT B0 ;  /* 0x0000000000007941 */ /* 0x000fea0003800200 */
.L_x_28893:
        /* <DEDUP_REMOVED lines=29> */
.L_x_28902:
        /* <DEDUP_REMOVED lines=48> */
.L_x_28901:
[----:B------:R-:W-:Y:S05]  /*49e0*/  BSYNC.RECONVERGENT B1 ;  /* 0x0000000000017941 */ /* 0x000fea0003800200 */
.L_x_28900:
[----:B------:R-:W-:Y:S05]  /*49f0*/  @!P0 BRA `(.L_x_28899) ;  /* 0x0000000000888947 */ /* 0x000fea0003800000 */
[----:B-1----:R-:W-:Y:S01]  /*4a00*/  LOP3.LUT R15, R40, 0x1f, RZ, 0xc0, !PT ;  /* 0x0000001f280f7812 */ /* 0x002fe200078ec0ff */
        /* <DEDUP_REMOVED lines=33> */
.L_x_28899:
[----:B------:R-:W-:Y:S05]  /*4c20*/  BSYNC.RECONVERGENT B0 ;  /* 0x0000000000007941 */ /* 0x000fea0003800200 */
.L_x_28898:
        /* <DEDUP_REMOVED lines=22> */
[----:B---3--:R-:W0:Y:S01]  /*4d90*/  LDC R50, c[0x0][0x3d4] ;  /* 0x0000f500ff327b82 */ /* 0x008e220000000800 */
[----:B------:R-:W-:Y:S02]  /*4da0*/  IMAD R40, R13, 0x20, R46 ;  /* 0x000000200d287824 */ /* 0x000fe400078e022e */
[----:B------:R-:W-:Y:S02]  /*4db0*/  IMAD.U32 R3, RZ, RZ, UR4 ;  /* 0x00000004ff037e24 */ /* 0x000fe4000f8e00ff */
[----:B------:R-:W-:Y:S02]  /*4dc0*/  IMAD.IADD R45, R4, 0x1, -R25 ;  /* 0x00000001042d7824 */ /* 0x000fe400078e0a19 */
[----:B------:R-:W-:Y:S01]  /*4dd0*/  IMAD.MOV.U32 R6, RZ, RZ, R5 ;  /* 0x000000ffff067224 */ /* 0x000fe200078e0005 */
[----:B------:R-:W-:Y:S01]  /*4de0*/  IADD3 R40, PT, PT, R40, 0x10, R3 ;  /* 0x0000001028287810 */ /* 0x000fe20007ffe003 */
[----:B------:R-:W-:-:S07]  /*4df0*/  IMAD.MOV R8, RZ, RZ, -R45 ;  /* 0x000000ffff087224 */ /* 0x000fce00078e0a2d */
.L_x_28907:
        /* <DEDUP_REMOVED lines=10> */
[----:B------:R-:W-:Y:S01]  /*4ea0*/  LOP3.LUT R49, R7, 0x1f, RZ, 0xc0, !PT ;  /* 0x0000001f07317812 */ /* 0x000fe200078ec0ff */
[----:B0-----:R-:W-:-:S03]  /*4eb0*/  IMAD.MOV.U32 R7, RZ, RZ, R50 ;  /* 0x000000ffff077224 */ /* 0x001fc600078e0032 */
[----:B------:R-:W-:-:S03]  /*4ec0*/  ISETP.GE.U32.AND P1, PT, R49, UR13, PT ;  /* 0x0000000d31007c0c */ /* 0x000fc6000bf26070 */
[----:B------:R-:W0:Y:S01]  /*4ed0*/  @!P4 LDS.64 R2, [R40+-0x10] ;  /* 0xfffff0002802c984 */ /* 0x000e220000000a00 */
[----:B------:R-:W-:Y:S02]  /*4ee0*/  @!P4 IADD3 R6, P6, PT, R15, R44, RZ ;  /* 0x0000002c0f06c210 */ /* 0x000fe40007fde0ff */
[----:B------:R-:W-:Y:S01]  /*4ef0*/  IADD3 R44, P5, PT, R44, UR12, RZ ;  /* 0x0000000c2c2c7c10 */ /* 0x000fe2000ffbe0ff */
[----:B------:R-:W1:Y:S01]  /*4f00*/  @!P3 LDS.64 R28, [R40+-0x8] ;  /* 0xfffff800281cb984 */ /* 0x000e620000000a00 */
[----:B------:R-:W-:Y:S02]  /*4f10*/  @!P4 IADD3.X R15, PT, PT, RZ, R48, RZ, P6, !PT ;  /* 0x00000030ff0fc210 */ /* 0x000fe400037fe4ff */
[----:B------:R-:W-:Y:S01]  /*4f20*/  @!P4 LEA R18, P6, R6, UR10, 0x3 ;  /* 0x0000000a0612cc11 */ /* 0x000fe2000f8c18ff */
[----:B------:R-:W2:Y:S01]  /*4f30*/  @!P2 LDS.64 R26, [R40] ;  /* 0x00000000281aa984 */ /* 0x000ea20000000a00 */
[----:B------:R-:W-:Y:S02]  /*4f40*/  IMAD.X R48, R48, 0x1, R7, P5 ;  /* 0x0000000130307824 */ /* 0x000fe400028e0607 */
[----:B------:R-:W-:-:S02]  /*4f50*/  @!P4 LEA.HI.X R19, R6, UR11, R15, 0x3, P6 ;  /* 0x0000000b0613cc11 */ /* 0x000fc4000b0f1c0f */
[----:B------:R3:W4:Y:S01]  /*4f60*/  @!P1 LDS.64 R14, [R40+0x8] ;  /* 0x00000800280e9984 */ /* 0x0007220000000a00 */
[----:B------:R-:W-:Y:S02]  /*4f70*/  @!P3 IADD3 R6, P5, PT, R33, R44, RZ ;  /* 0x0000002c2106b210 */ /* 0x000fe40007fbe0ff */
[----:B------:R-:W-:-:S03]  /*4f80*/  IADD3 R44, P6, PT, R44, UR12, RZ ;  /* 0x0000000c2c2c7c10 */ /* 0x000fc6000ffde0ff */
[----:B------:R-:W-:Y:S01]  /*4f90*/  @!P3 IMAD.X R33, RZ, RZ, R48, P5 ;  /* 0x000000ffff21b224 */ /* 0x000fe200028e0630 */
[----:B------:R-:W-:Y:S01]  /*4fa0*/  @!P3 LEA R32, P5, R6, UR10, 0x3 ;  /* 0x0000000a0620bc11 */ /* 0x000fe2000f8a18ff */
[----:B------:R-:W-:Y:S02]  /*4fb0*/  IMAD.X R48, R48, 0x1, R7, P6 ;  /* 0x0000000130307824 */ /* 0x000fe400030e0607 */
[----:B---3--:R-:W-:Y:S01]  /*4fc0*/  VIADD R40, R40, 0x20 ;  /* 0x0000002028287836 */ /* 0x008fe20000000000 */
[----:B------:R-:W-:Y:S02]  /*4fd0*/  @!P3 LEA.HI.X R33, R6, UR11, R33, 0x3, P5 ;  /* 0x0000000b0621bc11 */ /* 0x000fe4000a8f1c21 */
[----:B------:R-:W-:Y:S02]  /*4fe0*/  @!P2 IADD3 R6, P5, PT, R35, R44, RZ ;  /* 0x0000002c2306a210 */ /* 0x000fe40007fbe0ff */
[----:B------:R-:W-:-:S03]  /*4ff0*/  IADD3 R44, P6, PT, R44, UR12, RZ ;  /* 0x0000000c2c2c7c10 */ /* 0x000fc6000ffde0ff */
[----:B------:R-:W-:Y:S01]  /*5000*/  @!P2 IMAD.X R35, RZ, RZ, R48, P5 ;  /* 0x000000ffff23a224 */ /* 0x000fe200028e0630 */
[----:B------:R-:W-:Y:S01]  /*5010*/  @!P2 LEA R34, P5, R6, UR10, 0x3 ;  /* 0x0000000a0622ac11 */ /* 0x000fe2000f8a18ff */
[----:B------:R-:W-:-:S03]  /*5020*/  IMAD.X R48, R48, 0x1, R7, P6 ;  /* 0x0000000130307824 */ /* 0x000fc600030e0607 */
        /* <DEDUP_REMOVED lines=11> */
[----:B------:R-:W-:-:S05]  /*50e0*/  IADD3 R44, P1, PT, R44, UR12, RZ ;  /* 0x0000000c2c2c7c10 */ /* 0x000fca000ff3e0ff */
[----:B------:R-:W-:Y:S01]  /*50f0*/  IMAD.X R48, R48, 0x1, R7, P1 ;  /* 0x0000000130307824 */ /* 0x000fe200008e0607 */
[----:B------:R-:W-:Y:S07]  /*5100*/  @P2 BRA `(.L_x_28907) ;  /* 0xfffffffc003c2947 */ /* 0x000fee000383ffff */
.L_x_28906:
[----:B------:R-:W-:Y:S05]  /*5110*/  BSYNC.RECONVERGENT B1 ;  /* 0x0000000000017941 */ /* 0x000fea0003800200 */
.L_x_28905:
        /* <DEDUP_REMOVED lines=35> */
.L_x_28904:
[----:B------:R-:W-:Y:S05]  /*5350*/  BSYNC.RECONVERGENT B0 ;  /* 0x0000000000007941 */ /* 0x000fea0003800200 */
.L_x_28903:
        /* <DEDUP_REMOVED lines=15> */
[----:B------:R-:W-:Y:S01]  /*5450*/  IMAD.IADD R8, R3, 0x1, R15 ;  /* 0x0000000103087824 */ /* 0x000fe200078e020f */
[----:B------:R-:W-:Y:S01]  /*5460*/  MOV R6, R2 ;  /* 0x0000000200067202 */ /* 0x000fe20000000f00 */
        /* <DEDUP_REMOVED lines=10> */
.L_x_28912:
[C---:B------:R-:W-:Y:S01]  /*5510*/  LOP3.LUT R7, R5.reuse, 0x1f, RZ, 0xc0, !PT ;  /* 0x0000001f05077812 */ /* 0x040fe200078ec0ff */
[C---:B-1----:R-:W-:Y:S01]  /*5520*/  VIADD R2, R5.reuse, 0xffffffff ;  /* 0xffffffff05027836 */ /* 0x042fe20000000000 */
[----:B------:R-:W-:Y:S01]  /*5530*/  IADD3 R16, P5, PT, R6, UR12, RZ ;  /* 0x0000000c06107c10 */ /* 0x000fe2000ffbe0ff */
[----:B------:R-:W-:Y:S01]  /*5540*/  VIADD R3, R5, 0x1d ;  /* 0x0000001d05037836 */ /* 0x000fe20000000000 */
[----:B------:R-:W-:Y:S01]  /*5550*/  ISETP.GE.U32.AND P4, PT, R7, UR13, PT ;  /* 0x0000000d07007c0c */ /* 0x000fe2000bf86070 */
[----:B------:R-:W-:Y:S01]  /*5560*/  VIADD R5, R5, 0x1e ;  /* 0x0000001e05057836 */ /* 0x000fe20000000000 */
[----:B---3--:R-:W-:Y:S01]  /*5570*/  LOP3.LUT R29, R2, 0x1f, RZ, 0xc0, !PT ;  /* 0x0000001f021d7812 */ /* 0x008fe200078ec0ff */
        /* <DEDUP_REMOVED lines=10> */
[----:B------:R-:W-:Y:S01]  /*5620*/  @!P4 LEA R2, P6, R3, UR10, 0x3 ;  /* 0x0000000a0302cc11 */ /* 0x000fe2000f8c18ff */
[----:B------:R-:W0:Y:S01]  /*5630*/  @!P3 LDS.64 R14, [R4+-0x8] ;  /* 0xfffff800040eb984 */ /* 0x000e220000000a00 */
[----:B------:R-:W-:Y:S01]  /*5640*/  IMAD.X R8, R8, 0x1, R7, P5 ;  /* 0x0000000108087824 */ /* 0x000fe200028e0607 */
[----:B------:R-:W-:Y:S02]  /*5650*/  @!P3 IADD3 R5, P5, PT, R29, R16, RZ ;  /* 0x000000101d05b210 */ /* 0x000fe40007fbe0ff */
[----:B------:R-:W2:Y:S01]  /*5660*/  @!P2 LDS.64 R18, [R4] ;  /* 0x000000000412a984 */ /* 0x000ea20000000a00 */
[----:B------:R-:W-:Y:S02]  /*5670*/  @!P4 LEA.HI.X R3, R3, UR11, R6, 0x3, P6 ;  /* 0x0000000b0303cc11 */ /* 0x000fe4000b0f1c06 */
[----:B------:R-:W-:Y:S01]  /*5680*/  @!P3 IMAD.X R6, RZ, RZ, R8, P5 ;  /* 0x000000ffff06b224 */ /* 0x000fe200028e0608 */
[----:B------:R3:W4:Y:S01]  /*5690*/  @!P1 LDS.64 R26, [R4+0x8] ;  /* 0x00000800041a9984 */ /* 0x0007220000000a00 */
        /* <DEDUP_REMOVED lines=24> */
.L_x_28911:
[----:B------:R-:W-:Y:S05]  /*5820*/  BSYNC.RECONVERGENT B1 ;  /* 0x0000000000017941 */ /* 0x000fea0003800200 */
.L_x_28910:
[----:B------:R-:W-:Y:S05]  /*5830*/  @!P0 BRA `(.L_x_28909) ;  /* 0x0000000000888947 */ /* 0x000fea0003800000 */
[----:B-1-3--:R-:W-:Y:S01]  /*5840*/  LOP3.LUT R11, R5, 0x1f, RZ, 0xc0, !PT ;  /* 0x0000001f050b7812 */ /* 0x00afe200078ec0ff */
        /* <DEDUP_REMOVED lines=33> */
.L_x_28909:
[----:B------:R-:W-:Y:S05]  /*5a60*/  BSYNC.RECONVERGENT B0 ;  /* 0x0000000000007941 */ /* 0x000fea0003800200 */
.L_x_28908:
[----:B------:R-:W-:Y:S01]  /*5a70*/  BAR.SYNC.DEFER_BLOCKING 0x0 ;  /* 0x0000000000007b1d */ /* 0x000fe20000010000 */
[C---:B------:R-:W-:Y:S02]  /*5a80*/  ISETP.GT.U32.AND P0, PT, R9.reuse, 0x1f, PT ;  /* 0x0000001f0900780c */ /* 0x040fe40003f04070 */
[----:B------:R-:W-:-:S03]  /*5a90*/  LEA R0, R9, UR4, 0x4 ;  /* 0x0000000409007c11 */ /* 0x000fc6000f8e20ff */
[----:B------:R-:W-:Y:S02]  /*5aa0*/  BSSY.RECONVERGENT B0, `(.L_x_28913) ;  /* 0x000002c000007945 */ /* 0x000fe40003800200 */
[----:B------:R4:W-:Y:S01]  /*5ab0*/  STS.128 [R0], R20 ;  /* 0x0000001400007388 */ /* 0x0009e20000000c00 */
[----:B------:R-:W-:Y:S06]  /*5ac0*/  BAR.SYNC.DEFER_BLOCKING 0x0 ;  /* 0x0000000000007b1d */ /* 0x000fec0000010000 */
[----:B------:R-:W-:Y:S05]  /*5ad0*/  @P0 BRA `(.L_x_28914) ;  /* 0x0000000000a00947 */ /* 0x000fea0003800000 */
[----:B------:R-:W5:Y:S01]  /*5ae0*/  LDS.128 R44, [R0+0x200] ;  /* 0x00020000002c7984 */ /* 0x000f620000000c00 */
[----:B------:R-:W-:-:S03]  /*5af0*/  ISETP.GE.U32.AND P1, PT, R24, UR20, PT ;  /* 0x0000001418007c0c */ /* 0x000fc6000bf26070 */
[----:B0--3--:R-:W0:Y:S04]  /*5b00*/  LDS.128 R40, [R0+0x400] ;  /* 0x0004000000287984 */ /* 0x009e280000000c00 */
[----:B------:R-:W3:Y:S04]  /*5b10*/  LDS.128 R36, [R0+0x600] ;  /* 0x0006000000247984 */ /* 0x000ee80000000c00 */
[----:B-1----:R-:W1:Y:S04]  /*5b20*/  LDS.128 R32, [R0+0x800] ;  /* 0x0008000000207984 */ /* 0x002e680000000c00 */
[----:B------:R-:W4:Y:S04]  /*5b30*/  LDS.128 R28, [R0+0xa00] ;  /* 0x000a0000001c7984 */ /* 0x000f280000000c00 */
[----:B------:R-:W4:Y:S04]  /*5b40*/  LDS.128 R16, [R0+0xc00] ;  /* 0x000c000000107984 */ /* 0x000f280000000c00 */
[----:B--2---:R2:W2:Y:S01]  /*5b50*/  LDS.128 R4, [R0+0xe00] ;  /* 0x000e000000047984 */ /* 0x0044a20000000c00 */
        /* <DEDUP_REMOVED lines=8> */
[----:B---3--:R-:W-:Y:S01]  /*5be0*/  FADD R3, R3, R36 ;  /* 0x0000002403037221 */ /* 0x008fe20000000000 */
[----:B------:R-:W-:Y:S01]  /*5bf0*/  FADD R2, R2, R37 ;  /* 0x0000002502027221 */ /* 0x000fe20000000000 */
[----:B------:R-:W-:Y:S01]  /*5c00*/  FADD R11, R11, R38 ;  /* 0x000000260b0b7221 */ /* 0x000fe20000000000 */
[----:B------:R-:W-:Y:S01]  /*5c10*/  FADD R8, R8, R39 ;  /* 0x0000002708087221 */ /* 0x000fe20000000000 */
[----:B-1----:R-:W-:Y:S01]  /*5c20*/  FADD R3, R3, R32 ;  /* 0x0000002003037221 */ /* 0x002fe20000000000 */
        /* <DEDUP_REMOVED lines=8> */
[----:B--2---:R-:W-:Y:S01]  /*5cb0*/  FADD R0, R2, R17 ;  /* 0x0000001102007221 */ /* 0x004fe20000000000 */
        /* <DEDUP_REMOVED lines=10> */
.L_x_28914:
[----:B------:R-:W-:Y:S05]  /*5d60*/  BSYNC.RECONVERGENT B0 ;  /* 0x0000000000007941 */ /* 0x000fea0003800200 */
.L_x_28913:
[----:B------:R-:W5:Y:S02]  /*5d70*/  LDCU.64 UR4, c[0x0][0x3a8] ;  /* 0x00007500ff0477ac */ /* 0x000f640008000a00 */
[----:B-----5:R-:W-:-:S04]  /*5d80*/  UISETP.NE.U32.AND UP0, UPT, UR4, URZ, UPT ;  /* 0x000000ff0400728c */ /* 0x020fc8000bf05070 */
[----:B------:R-:W-:-:S09]  /*5d90*/  UISETP.NE.AND.EX UP0, UPT, UR5, URZ, UPT, UP0 ;  /* 0x000000ff0500728c */ /* 0x000fd2000bf05300 */
[----:B------:R-:W-:Y:S05]  /*5da0*/  BRA.U !UP0, `(.L_x_28915) ;  /* 0x00000001089c7547 */ /* 0x000fea000b800000 */
[----:B----4-:R-:W4:Y:S01]  /*5db0*/  SHFL.DOWN PT, R0, R59, 0x10, 0x1f ;  /* 0x0a001f003b007f89 */ /* 0x010f2200000e0000 */
[----:B------:R-:W-:Y:S01]  /*5dc0*/  ISETP.NE.AND P1, PT, R24, RZ, PT ;  /* 0x000000ff1800720c */ /* 0x000fe20003f25270 */
[----:B------:R-:W-:-:S12]  /*5dd0*/  BSSY B0, `(.L_x_28915) ;  /* 0x0000024000007945 */ /* 0x000fd80003800000 */
[----:B0-----:R-:W0:Y:S01]  /*5de0*/  @!P1 S2R R7, SR_CgaCtaId ;  /* 0x0000000000079919 */ /* 0x001e220000008800 */
[----:B------:R-:W-:Y:S02]  /*5df0*/  @!P1 MOV R6, 0x400 ;  /* 0x0000040000069802 */ /* 0x000fe40000000f00 */
[----:B----4-:R-:W-:-:S05]  /*5e00*/  FMNMX R0, R59, R0, !PT ;  /* 0x000000003b007209 */ /* 0x010fca0007800000 */
[----:B-12---:R-:W1:Y:S01]  /*5e10*/  SHFL.DOWN PT, R3, R0, 0x8, 0x1f ;  /* 0x09001f0000037f89 */ /* 0x006e6200000e0000 */
        /* <DEDUP_REMOVED lines=26> */
.L_x_28923:
[----:B------:R-:W-:Y:S02]  /*5fc0*/  ISETP.NE.AND P0, PT, R9, RZ, PT ;  /* 0x000000ff0900720c */ /* 0x000fe40003f05270 */
[----:B--2---:R-:W-:-:S11]  /*5fd0*/  FMNMX R5, R2, R5, !PT ;  /* 0x0000000502057209 */ /* 0x004fd60007800000 */
[----:B------:R-:W-:Y:S05]  /*5fe0*/  @P0 BRA `(.L_x_28916) ;  /* 0x0000000000080947 */ /* 0x000fea0003800000 */
[----:B-1----:R-:W1:Y:S02]  /*5ff0*/  LDC.64 R2, c[0x0][0x3a8] ;  /* 0x0000ea00ff027b82 */ /* 0x002e640000000a00 */
[----:B-1----:R2:W-:Y:S02]  /*6000*/  REDG.E.MAX.S32.STRONG.GPU desc[UR24][R2.64], R5 ;  /* 0x000000050200798e */ /* 0x0025e4000d12e318 */
.L_x_28916:
[----:B------:R-:W-:Y:S05]  /*6010*/  BSYNC B0 ;  /* 0x0000000000007941 */ /* 0x000fea0003800000 */
.L_x_28915:
        /* <DEDUP_REMOVED lines=10> */
[----:B----4-:R-:W-:Y:S01]  /*60c0*/  IMAD.U32 R0, RZ, RZ, UR35 ;  /* 0x00000023ff007e24 */ /* 0x010fe2000f8e00ff */
[----:B------:R-:W-:-:S07]  /*60d0*/  MOV R7, 0x60f0 ;  /* 0x000060f000077802 */ /* 0x000fce0000000f00 */
[----:B-123--:R-:W-:Y:S05]  /*60e0*/  CALL.REL.NOINC `($__internal_765_$__cuda_sm20_rcp_rn_f32_slowpath) ;  /* 0x0000000400987944 */ /* 0x00efea0003c00000 */
[----:B------:R-:W-:Y:S05]  /*60f0*/  BRA `(.L_x_28919) ;  /* 0x0000000000147947 */ /* 0x000fea0003800000 */
.L_x_28918:
[----:B--2---:R-:W0:Y:S01]  /*6100*/  MUFU.RCP R5, UR35 ;  /* 0x0000002300057d08 */ /* 0x004e220008001000 */
[----:B----4-:R-:W-:-:S04]  /*6110*/  IMAD.U32 R0, RZ, RZ, UR35 ;  /* 0x00000023ff007e24 */ /* 0x010fc8000f8e00ff */
[----:B0-----:R-:W-:-:S04]  /*6120*/  FFMA R0, R5, R0, -1 ;  /* 0xbf80000005007423 */ /* 0x001fc80000000000 */
[----:B------:R-:W-:-:S04]  /*6130*/  FADD.FTZ R0, -R0, -RZ ;  /* 0x800000ff00007221 */ /* 0x000fc80000010100 */
[----:B------:R-:W-:-:S07]  /*6140*/  FFMA R5, R5, R0, R5 ;  /* 0x0000000005057223 */ /* 0x000fce0000000005 */
.L_x_28919:
[----:B-1----:R-:W0:Y:S02]  /*6150*/  LDC.64 R2, c[0x0][0x3b0] ;  /* 0x0000ec00ff027b82 */ /* 0x002e240000000a00 */
[----:B0-----:R-:W-:Y:S01]  /*6160*/  STG.E desc[UR24][R2.64], R5 ;  /* 0x0000000502007986 */ /* 0x001fe2000c101918 */
[----:B------:R-:W-:Y:S05]  /*6170*/  EXIT ;  /* 0x000000000000794d */ /* 0x000fea0003800000 */
.L_x_28917:
[----:B0-----:R-:W-:Y:S02]  /*6180*/  IMAD.MOV.U32 R7, RZ, RZ, 0x4 ;  /* 0x00000004ff077424 */ /* 0x001fe400078e00ff */
[----:B---3--:R-:W-:Y:S02]  /*6190*/  IMAD.MOV.U32 R11, RZ, RZ, 0x1f ;  /* 0x0000001fff0b7424 */ /* 0x008fe400078e00ff */
[----:B------:R-:W-:-:S07]  /*61a0*/  IMAD.MOV.U32 R4, RZ, RZ, -0x1 ;  /* 0xffffffffff047424 */ /* 0x000fce00078e00ff */
[----:B-12---:R-:W-:Y:S05]  /*61b0*/  WARPSYNC.COLLECTIVE R4, `(.L_x_28920) ;  /* 0x0000000004087348 */ /* 0x006fea0003c00000 */
[----:B--2---:R0:W2:Y:S02]  /*61c0*/  SHFL.DOWN P0, R5, R0, R7, R11 ;  /* 0x0800000700057389 */ /* 0x0040a4000000000b */
[----:B012---:R-:W-:Y:S05]  /*61d0*/  ENDCOLLECTIVE ;  /* 0x000000000000791b */ /* 0x007fea0003800000 */
.L_x_28920:
[----:B------:R-:W-:Y:S02]  /*61e0*/  HFMA2 R7, -RZ, RZ, 0, 1.1920928955078125e-07 ;  /* 0x00000002ff077431 */ /* 0x000fe400000001ff */
[----:B------:R-:W-:-:S05]  /*61f0*/  IMAD.MOV.U32 R3, RZ, RZ, R5 ;  /* 0x000000ffff037224 */ /* 0x000fca00078e0005 */
[----:B------:R-:W-:-:S05]  /*6200*/  FMNMX R3, R3, R0, !PT ;  /* 0x0000000003037209 */ /* 0x000fca0007800000 */
[----:B------:R-:W-:-:S07]  /*6210*/  IMAD.MOV.U32 R0, RZ, RZ, R3 ;  /* 0x000000ffff007224 */ /* 0x000fce00078e0003 */
[----:B------:R-:W-:Y:S05]  /*6220*/  WARPSYNC.COLLECTIVE R4, `(.L_x_28921) ;  /* 0x0000000004087348 */ /* 0x000fea0003c00000 */
[----:B------:R0:W1:Y:S02]  /*6230*/  SHFL.DOWN P0, R5, R0, R7, R11 ;  /* 0x0800000700057389 */ /* 0x000064000000000b */
[----:B01----:R-:W-:Y:S05]  /*6240*/  ENDCOLLECTIVE ;  /* 0x000000000000791b */ /* 0x003fea0003800000 */
.L_x_28921:
[----:B------:R-:W-:Y:S02]  /*6250*/  IMAD.MOV.U32 R7, RZ, RZ, 0x1 ;  /* 0x00000001ff077424 */ /* 0x000fe400078e00ff */
[----:B------:R-:W-:-:S05]  /*6260*/  IMAD.MOV.U32 R2, RZ, RZ, R5 ;  /* 0x000000ffff027224 */ /* 0x000fca00078e0005 */
[----:B------:R-:W-:-:S05]  /*6270*/  FMNMX R2, R3, R2, !PT ;  /* 0x0000000203027209 */ /* 0x000fca0007800000 */
[----:B------:R-:W-:-:S07]  /*6280*/  IMAD.MOV.U32 R0, RZ, RZ, R2 ;  /* 0x000000ffff007224 */ /* 0x000fce00078e0002 */
[----:B------:R-:W-:Y:S05]  /*6290*/  WARPSYNC.COLLECTIVE R4, `(.L_x_28922) ;  /* 0x0000000004087348 */ /* 0x000fea0003c00000 */
[----:B------:R0:W1:Y:S02]  /*62a0*/  SHFL.DOWN P0, R5, R0, R7, R11 ;  /* 0x0800000700057389 */ /* 0x000064000000000b */
[----:B01----:R-:W-:Y:S05]  /*62b0*/  ENDCOLLECTIVE ;  /* 0x000000000000791b */ /* 0x003fea0003800000 */
.L_x_28922:
[----:B------:R-:W-:Y:S05]  /*62c0*/  BRA `(.L_x_28923) ;  /* 0xfffffffc003c7947 */ /* 0x000fea000383ffff */
        .weak           $__internal_764_$__cuda_sm20_div_u64
        .type           $__internal_764_$__cuda_sm20_div_u64,@function
        .size           $__internal_764_$__cuda_sm20_div_u64,($__internal_765_$__cuda_sm20_rcp_rn_f32_slowpath - $__internal_764_$__cuda_sm20_div_u64)
$__internal_764_$__cuda_sm20_div_u64:
        /* <DEDUP_REMOVED lines=71> */
[----:B------:R-:W-:Y:S11]  /*6740*/  RET.REL.NODEC R2 `(_ZN18transformer_engine6detail38cast_transpose_fused_kernel_notalignedILb1ELb0ELb0EfNS_16CTDBiasDActParamI6__halfS3_13__nv_bfloat16fEELi4ELi4ENS_5EmptyELPFffRKS6_E0EEEvT3_mmm) ;  /* 0xffffff98022c7950 */ /* 0x000ff60003c3ffff */
        .weak           $__internal_765_$__cuda_sm20_rcp_rn_f32_slowpath
        .type           $__internal_765_$__cuda_sm20_rcp_rn_f32_slowpath,@function
        .size           $__internal_765_$__cuda_sm20_rcp_rn_f32_slowpath,(.L_x_30066 - $__internal_765_$__cuda_sm20_rcp_rn_f32_slowpath)
$__internal_765_$__cuda_sm20_rcp_rn_f32_slowpath:
        /* <DEDUP_REMOVED lines=15> */
.L_x_28924:
        /* <DEDUP_REMOVED lines=33> */
.L_x_28926:
[----:B------:R0:W1:Y:S02]  /*6a50*/  MUFU.RCP R2, R0 ;  /* 0x0000000000027308 */ /* 0x0000640000001000 */
.L_x_28925:
[----:B-1-3--:R-:W-:Y:S02]  /*6a60*/  IMAD.MOV.U32 R5, RZ, RZ, R2 ;  /* 0x000000ffff057224 */ /* 0x00afe400078e0002 */
[----:B------:R-:W-:Y:S02]  /*6a70*/  IMAD.MOV.U32 R2, RZ, RZ, R7 ;  /* 0x000000ffff027224 */ /* 0x000fe400078e0007 */
[----:B------:R-:W-:-:S04]  /*6a80*/  IMAD.MOV.U32 R3, RZ, RZ, 0x0 ;  /* 0x00000000ff037424 */ /* 0x000fc800078e00ff */
[----:B0-2---:R-:W-:Y:S05]  /*6a90*/  RET.REL.NODEC R2 `(_ZN18transformer_engine6detail38cast_transpose_fused_kernel_notalignedILb1ELb0ELb0EfNS_16CTDBiasDActParamI6__halfS3_13__nv_bfloat16fEELi4ELi4ENS_5EmptyELPFffRKS6_E0EEEvT3_mmm) ;  /* 0xffffff9402587950 */ /* 0x005fea0003c3ffff */
.L_x_28927:
        /* <DEDUP_REMOVED lines=14> */
.L_x_30066:


//--------------------- .text._ZN18transformer_engine6detail38cast_transpose_fused_kernel_notalignedILb1ELb0ELb0EfNS_16CTDBiasDActParamI6__halfS3_S3_fEELi4ELi4ENS_5EmptyELPFffRKS5_E0EEEvT3_mmm --------------------------
	.section	.text._ZN18transformer_engine6detail38cast_transpose_fused_kernel_notalignedILb1ELb0ELb0EfNS_16CTDBiasDActParamI6__halfS3_S3_fEELi4ELi4ENS_5EmptyELPFffRKS5_E0EEEvT3_mmm,"ax",@progbits
	.align	128
        .global         _ZN18transformer_engine6detail38cast_transpose_fused_kernel_notalignedILb1ELb0ELb0EfNS_16CTDBiasDActParamI6__halfS3_S3_fEELi4ELi4ENS_5EmptyELPFffRKS5_E0EEEvT3_mmm
        .type           _ZN18transformer_engine6detail38cast_transpose_fused_kernel_notalignedILb1ELb0ELb0EfNS_16CTDBiasDActParamI6__halfS3_S3_fEELi4ELi4ENS_5EmptyELPFffRKS5_E0EEEvT3_mmm,@function
        .size           _ZN18transformer_engine6detail38cast_transpose_fused_kernel_notalignedILb1ELb0ELb0EfNS_16CTDBiasDActParamI6__halfS3_S3_fEELi4ELi4ENS_5EmptyELPFffRKS5_E0EEEvT3_mmm,(.L_x_30068 - _ZN18transformer_engine6detail38cast_transpose_fused_kernel_notalignedILb1ELb0ELb0EfNS_16CTDBiasDActParamI6__halfS3_S3_fEELi4ELi4ENS_5EmptyELPFffRKS5_E0EEEvT3_mmm)
        .other          _ZN18transformer_engine6detail38cast_transpose_fused_kernel_notalignedILb1ELb0ELb0EfNS_16CTDBiasDActParamI6__halfS3_S3_fEELi4ELi4ENS_5EmptyELPFffRKS5_E0EEEvT3_mmm,@"STO_CUDA_ENTRY STV_DEFAULT"
_ZN18transformer_engine6detail38cast_transpose_fused_kernel_notalignedILb1ELb0ELb0EfNS_16CTDBiasDActParamI6__halfS3_S3_fEELi4ELi4ENS_5EmptyELPFffRKS5_E0EEEvT3_mmm:
.text._ZN18transformer_engine6detail38cast_transpose_fused_kernel_notalignedILb1ELb0ELb0EfNS_16CTDBiasDActParamI6__halfS3_S3_fEELi4ELi4ENS_5EmptyELPFffRKS5_E0EEEvT3_mmm:
        /* <DEDUP_REMOVED lines=43> */
.L_x_28928:
[----:B------:R-:W-:-:S07]  /*02b0*/  MOV R5, 0x2d0 ;  /* 0x000002d000057802 */ /* 0x000fce0000000f00 */
[----:B------:R-:W-:Y:S05]  /*02c0*/  CALL.REL.NOINC `($__internal_766_$__cuda_sm20_div_u64) ;  /* 0x0000006000007944 */ /* 0x000fea0003c00000 */
        /* <DEDUP_REMOVED lines=11> */
.L_x_28929:
        /* <DEDUP_REMOVED lines=181> */
[----:B------:R1:W-:Y:S01]  /*0ed0*/  F2F.F16.F32 R18, R24 ;  /* 0x0000001800127304 */ /* 0x0003e20000200800 */
        /* <DEDUP_REMOVED lines=37> */
[----:B------:R-:W1:Y:S01]  /*1130*/  F2F.F16.F32 R37, R37 ;  /* 0x0000002500257304 */ /* 0x000e620000200800 */
[C---:B------:R-:W-:Y:S01]  /*1140*/  FADD R67, R41.reuse, R24 ;  /* 0x0000001829437221 */ /* 0x040fe20000000000 */
[----:B------:R-:W-:Y:S01]  /*1150*/  FMNMX3 R2, |R22|, R2, |R41|, !PT ;  /* 0x0000000216027276 */ /* 0x000fe20007800629 */
[----:B------:R-:W-:Y:S01]  /*1160*/  FMUL R0, R41, UR35 ;  /* 0x0000002329007c20 */ /* 0x000fe20008400000 */
[----:B------:R-:W-:Y:S01]  /*1170*/  FADD R24, R16, R25 ;  /* 0x0000001910187221 */ /* 0x000fe20000000000 */
[----:B------:R-:W-:-:S03]  /*1180*/  FMUL R19, R19, UR35 ;  /* 0x0000002313137c20 */ /* 0x000fc60008400000 */
[----:B------:R-:W2:Y:S01]  /*1190*/  F2F.F16.F32 R33, R33 ;  /* 0x0000002100217304 */ /* 0x000ea20000200800 */
[C---:B------:R-:W-:Y:S01]  /*11a0*/  FMUL R22, R23.reuse, UR35 ;  /* 0x0000002317167c20 */ /* 0x040fe20008400000 */
[----:B------:R-:W-:Y:S01]  /*11b0*/  FADD R65, R23, R24 ;  /* 0x0000001817417221 */ /* 0x000fe20000000000 */
[----:B------:R-:W-:-:S05]  /*11c0*/  FMNMX3 R23, |R61|, R2, |R23|, !PT ;  /* 0x000000023d177276 */ /* 0x000fca0007800617 */
[----:B------:R-:W3:Y:S08]  /*11d0*/  F2F.F16.F32 R55, R55 ;  /* 0x0000003700377304 */ /* 0x000ef00000200800 */
[----:B------:R-:W4:Y:S01]  /*11e0*/  F2F.F16.F32 R53, R53 ;  /* 0x0000003500357304 */ /* 0x000f220000200800 */
[----:B0-----:R-:W-:-:S07]  /*11f0*/  ULEA UR6, UP0, UR18, UR4, 0x2 ;  /* 0x0000000412067291 */ /* 0x001fce000f8010ff */
[----:B------:R-:W0:Y:S01]  /*1200*/  F2F.F16.F32 R39, R39 ;  /* 0x0000002700277304 */ /* 0x000e220000200800 */
[----:B-1----:R-:W-:-:S07]  /*1210*/  IMAD.WIDE.U32 R24, R37, 0x10000, RZ ;  /* 0x0001000025187825 */ /* 0x002fce00078e00ff */
[----:B------:R-:W1:Y:S01]  /*1220*/  F2F.F16.F32 R21, R21 ;  /* 0x0000001500157304 */ /* 0x000e620000200800 */
[----:B--2---:R-:W-:-:S07]  /*1230*/  IMAD.U32 R30, R33, 0x10000, RZ ;  /* 0x00010000211e7824 */ /* 0x004fce00078e00ff */
[----:B------:R-:W2:Y:S08]  /*1240*/  F2F.F16.F32 R35, R35 ;  /* 0x0000002300237304 */ /* 0x000eb00000200800 */
[----:B------:R-:W0:Y:S08]  /*1250*/  F2F.F16.F32 R8, R8 ;  /* 0x0000000800087304 */ /* 0x000e300000200800 */
[----:B------:R-:W0:Y:S08]  /*1260*/  F2F.F16.F32 R17, R17 ;  /* 0x0000001100117304 */ /* 0x000e300000200800 */
[----:B------:R-:W0:Y:S08]  /*1270*/  F2F.F16.F32 R0, R0 ;  /* 0x0000000000007304 */ /* 0x000e300000200800 */
[----:B------:R0:W0:Y:S08]  /*1280*/  F2F.F16.F32 R2, R22 ;  /* 0x0000001600027304 */ /* 0x0000300000200800 */
[----:B------:R-:W0:Y:S01]  /*1290*/  F2F.F16.F32 R19, R19 ;  /* 0x0000001300137304 */ /* 0x000e220000200800 */
        /* <DEDUP_REMOVED lines=14> */
.L_x_28931:
[----:B------:R-:W-:Y:S05]  /*1380*/  BSYNC.RECONVERGENT B0 ;  /* 0x0000000000007941 */ /* 0x000fea0003800200 */
.L_x_28930:
[----:B------:R-:W2:Y:S01]  /*1390*/  F2F.F16.F32 R20, R20 ;  /* 0x0000001400147304 */ /* 0x000ea20000200800 */
        /* <DEDUP_REMOVED lines=11> */
.L_x_28933:
[----:B------:R-:W-:Y:S05]  /*1450*/  BSYNC.RECONVERGENT B0 ;  /* 0x0000000000007941 */ /* 0x000fea0003800200 */
.L_x_28932:
[----:B-1-3--:R-:W-:Y:S01]  /*1460*/  FMUL R31, R16, UR35 ;  /* 0x00000023101f7c20 */ /* 0x00afe20008400000 */
[----:B------:R-:W-:Y:S01]  /*1470*/  BSSY.RECONVERGENT B0, `(.L_x_28934) ;  /* 0x0000013000007945 */ /* 0x000fe20003800200 */
[----:B-----5:R-:W-:Y:S01]  /*1480*/  @!P0 CS2R R12, SRZ ;  /* 0x00000000000c8805 */ /* 0x020fe2000001ff00 */
[C---:B------:R-:W-:Y:S01]  /*1490*/  FADD R66, R61.reuse, R66 ;  /* 0x000000423d427221 */ /* 0x040fe20000000000 */
[----:B------:R-:W-:Y:S02]  /*14a0*/  FMUL R55, R61, UR35 ;  /* 0x000000233d377c20 */ /* 0x000fe40008400000 */
[----:B------:R-:W1:Y:S01]  /*14b0*/  F2F.F16.F32 R31, R31 ;  /* 0x0000001f001f7304 */ /* 0x000e620000200800 */
        /* <DEDUP_REMOVED lines=14> */
.L_x_28935:
[----:B------:R-:W-:Y:S05]  /*15a0*/  BSYNC.RECONVERGENT B0 ;  /* 0x0000000000007941 */ /* 0x000fea0003800200 */
.L_x_28934:
[----:B------:R-:W4:Y:S01]  /*15b0*/  F2F.F16.F32 R55, R55 ;  /* 0x0000003700377304 */ /* 0x000f220000200800 */
        /* <DEDUP_REMOVED lines=16> */
.L_x_28937:
[----:B------:R-:W-:Y:S05]  /*16c0*/  BSYNC.RECONVERGENT B0 ;  /* 0x0000000000007941 */ /* 0x000fea0003800200 */
.L_x_28936:
        /* <DEDUP_REMOVED lines=65> */
[----:B------:R0:W1:Y:S01]  /*1ae0*/  F2F.F16.F32 R54, R46 ;  /* 0x0000002e00367304 */ /* 0x0000620000200800 */
[----:B------:R-:W-:Y:S01]  /*1af0*/  ISETP.GE.U32.OR P2, PT, R48, UR20, P2 ;  /* 0x0000001430007c0c */ /* 0x000fe20009746470 */
[----:B------:R3:W5:Y:S06]  /*1b00*/  @P1 LDG.E.64 R28, desc[UR24][R60.64] ;  /* 0x000000183c1c1981 */ /* 0x00076c000c1e1b00 */
[----:B------:R-:W1:Y:S01]  /*1b10*/  F2F.F16.F32 R52, R52 ;  /* 0x0000003400347304 */ /* 0x000e620000200800 */
[----:B0-----:R-:W-:-:S07]  /*1b20*/  FMUL R46, R53, UR35 ;  /* 0x00000023352e7c20 */ /* 0x001fce0008400000 */
[----:B------:R-:W0:Y:S01]  /*1b30*/  F2F.F16.F32 R25, R25 ;  /* 0x0000001900197304 */ /* 0x000e220000200800 */
[----:B------:R-:W-:-:S07]  /*1b40*/  SHF.R.U32.HI R47, RZ, 0x10, R47 ;  /* 0x00000010ff2f7819 */ /* 0x000fce000001162f */
[----:B------:R-:W0:Y:S08]  /*1b50*/  F2F.F16.F32 R22, R22 ;  /* 0x0000001600167304 */ /* 0x000e300000200800 */
[----:B------:R-:W0:Y:S08]  /*1b60*/  F2F.F16.F32 R19, R19 ;  /* 0x0000001300137304 */ /* 0x000e300000200800 */
[----:B------:R-:W0:Y:S08]  /*1b70*/  F2F.F16.F32 R16, R16 ;  /* 0x0000001000107304 */ /* 0x000e300000200800 */
[----:B------:R-:W0:Y:S08]  /*1b80*/  F2F.F16.F32 R14, R14 ;  /* 0x0000000e000e7304 */ /* 0x000e300000200800 */
[----:B------:R-:W0:Y:S08]  /*1b90*/  F2F.F16.F32 R8, R8 ;  /* 0x0000000800087304 */ /* 0x000e300000200800 */
[----:B------:R-:W0:Y:S08]  /*1ba0*/  F2F.F16.F32 R57, R57 ;  /* 0x0000003900397304 */ /* 0x000e300000200800 */
[----:B------:R-:W0:Y:S08]  /*1bb0*/  F2F.F16.F32 R58, R58 ;  /* 0x0000003a003a7304 */ /* 0x000e300000200800 */
[----:B---3--:R3:W0:Y:S01]  /*1bc0*/  F2F.F16.F32 R61, R46 ;  /* 0x0000002e003d7304 */ /* 0x0086220000200800 */
        /* <DEDUP_REMOVED lines=16> */
.L_x_28939:
[----:B------:R-:W-:Y:S05]  /*1cd0*/  BSYNC.RECONVERGENT B0 ;  /* 0x0000000000007941 */ /* 0x000fea0003800200 */
.L_x_28938:
[----:B------:R-:W-:Y:S01]  /*1ce0*/  FMUL R63, R60, UR35 ;  /* 0x000000233c3f7c20 */ /* 0x000fe20008400000 */
[----:B------:R-:W-:Y:S01]  /*1cf0*/  IMAD.MOV.U32 R49, RZ, RZ, RZ ;  /* 0x000000ffff317224 */ /* 0x000fe200078e00ff */
[----:B------:R-:W-:Y:S01]  /*1d00*/  BSSY.RECONVERGENT B0, `(.L_x_28940) ;  /* 0x0000016000007945 */ /* 0x000fe20003800200 */
[----:B------:R-:W-:Y:S02]  /*1d10*/  HADD2.F32 R62, -RZ, R65.H0_H0 ;  /* 0x20000041ff3e7230 */ /* 0x000fe40000004100 */
[----:B-1-3--:R-:W-:Y:S01]  /*1d20*/  IMAD.WIDE.U32 R46, R59, UR33, R48 ;  /* 0x000000213b2e7c25 */ /* 0x00afe2000f8e0030 */
[----:B------:R-:W1:Y:S01]  /*1d30*/  F2F.F16.F32 R63, R63 ;  /* 0x0000003f003f7304 */ /* 0x000e620000200800 */
        /* <DEDUP_REMOVED lines=18> */
.L_x_28941:
[----:B------:R-:W-:Y:S05]  /*1e60*/  BSYNC.RECONVERGENT B0 ;  /* 0x0000000000007941 */ /* 0x000fea0003800200 */
.L_x_28940:
[----:B------:R-:W-:Y:S01]  /*1e70*/  FMUL R64, R62, UR35 ;  /* 0x000000233e407c20 */ /* 0x000fe20008400000 */
[----:B------:R-:W-:Y:S01]  /*1e80*/  IMAD R65, R59, UR34, RZ ;  /* 0x000000223b417c24 */ /* 0x000fe2000f8e02ff */
[----:B------:R-:W-:Y:S01]  /*1e90*/  IADD3 R46, P0, PT, R46, UR14, RZ ;  /* 0x0000000e2e2e7c10 */ /* 0x000fe2000ff1e0ff */
[----:B------:R-:W-:Y:S03]  /*1ea0*/  BSSY.RECONVERGENT B0, `(.L_x_28942) ;  /* 0x0000011000007945 */ /* 0x000fe60003800200 */
[----:B------:R-:W3:Y:S01]  /*1eb0*/  F2F.F16.F32 R64, R64 ;  /* 0x0000004000407304 */ /* 0x000ee20000200800 */
        /* <DEDUP_REMOVED lines=15> */
.L_x_28943:
[----:B------:R-:W-:Y:S05]  /*1fb0*/  BSYNC.RECONVERGENT B0 ;  /* 0x0000000000007941 */ /* 0x000fea0003800200 */
.L_x_28942:
        /* <DEDUP_REMOVED lines=17> */
[----:B------:R-:W0:Y:S02]  /*20d0*/  F2F.F16.F32 R16, R16 ;  /* 0x0000001000107304 */ /* 0x000e240000200800 */
[----:B------:R-:W-:Y:S02]  /*20e0*/  ISETP.GE.U32.AND P0, PT, R6, UR13, PT ;  /* 0x0000000d06007c0c */ /* 0x000fe4000bf06070 */
[----:B------:R-:W-:-:S04]  /*20f0*/  LOP3.LUT R67, R67, 0x1f, RZ, 0xc0, !PT ;  /* 0x0000001f43437812 */ /* 0x000fc800078ec0ff */
[----:B------:R-:W2:Y:S01]  /*2100*/  F2F.F16.F32 R22, R22 ;  /* 0x0000001600167304 */ /* 0x000ea20000200800 */
        /* <DEDUP_REMOVED lines=10> */
[----:B------:R-:W0:Y:S02]  /*21b0*/  F2F.F16.F32 R24, R24 ;  /* 0x0000001800187304 */ /* 0x000e240000200800 */
        /* <DEDUP_REMOVED lines=12> */
.L_x_28945:
[----:B------:R-:W-:Y:S05]  /*2280*/  BSYNC.RECONVERGENT B0 ;  /* 0x0000000000007941 */ /* 0x000fea0003800200 */
.L_x_28944:
        /* <DEDUP_REMOVED lines=71> */
[----:B------:R2:W3:Y:S01]  /*2700*/  F2F.F16.F32 R59, R58 ;  /* 0x0000003a003b7304 */ /* 0x0004e20000200800 */
        /* <DEDUP_REMOVED lines=25> */
[----:B------:R-:W1:Y:S01]  /*28a0*/  F2F.F16.F32 R19, R19 ;  /* 0x0000001300137304 */ /* 0x000e620000200800 */
[----:B------:R-:W-:Y:S01]  /*28b0*/  FADD R31, RZ, R33 ;  /* 0x00000021ff1f7221 */ /* 0x000fe20000000000 */
[----:B------:R-:W-:Y:S01]  /*28c0*/  FADD R33, RZ, R12 ;  /* 0x0000000cff217221 */ /* 0x000fe20000000000 */
[----:B------:R-:W-:Y:S01]  /*28d0*/  FADD R11, RZ, R11 ;  /* 0x0000000bff0b7221 */ /* 0x000fe20000000000 */
[----:B------:R-:W-:Y:S01]  /*28e0*/  BSSY.RECONVERGENT B0, `(.L_x_28946) ;  /* 0x0000017000007945 */ /* 0x000fe20003800200 */
[----:B------:R-:W-:Y:S01]  /*28f0*/  FADD R31, R32, R31 ;  /* 0x0000001f201f7221 */ /* 0x000fe20000000000 */
[----:B----4-:R-:W-:Y:S01]  /*2900*/  FADD R2, R2, R33 ;  /* 0x0000002102027221 */ /* 0x010fe20000000000 */
[----:B------:R-:W-:Y:S01]  /*2910*/  FADD R33, RZ, R10 ;  /* 0x0000000aff217221 */ /* 0x000fe20000000000 */
[----:B------:R-:W2:Y:S01]  /*2920*/  F2F.F16.F32 R54, R54 ;  /* 0x0000003600367304 */ /* 0x000ea20000200800 */
[----:B---3--:R-:W-:-:S02]  /*2930*/  FADD R8, R6, R11 ;  /* 0x0000000b06087221 */ /* 0x008fc40000000000 */
[----:B------:R-:W-:-:S05]  /*2940*/  FADD R6, R30, R33 ;  /* 0x000000211e067221 */ /* 0x000fca0000000000 */
[----:B------:R-:W3:Y:S08]  /*2950*/  F2F.F16.F32 R60, R60 ;  /* 0x0000003c003c7304 */ /* 0x000ef00000200800 */
[----:B------:R-:W4:Y:S08]  /*2960*/  F2F.F16.F32 R18, R18 ;  /* 0x0000001200127304 */ /* 0x000f300000200800 */
[----:B------:R-:W0:Y:S08]  /*2970*/  F2F.F16.F32 R4, R4 ;  /* 0x0000000400047304 */ /* 0x000e300000200800 */
[----:B------:R-:W0:Y:S08]  /*2980*/  F2F.F16.F32 R13, R13 ;  /* 0x0000000d000d7304 */ /* 0x000e300000200800 */
[----:B------:R-:W0:Y:S08]  /*2990*/  F2F.F16.F32 R21, R21 ;  /* 0x0000001500157304 */ /* 0x000e300000200800 */
[----:B------:R-:W0:Y:S01]  /*29a0*/  F2F.F16.F32 R63, R63 ;  /* 0x0000003f003f7304 */ /* 0x000e220000200800 */
        /* <DEDUP_REMOVED lines=10> */
.L_x_28947:
[----:B------:R-:W-:Y:S05]  /*2a50*/  BSYNC.RECONVERGENT B0 ;  /* 0x0000000000007941 */ /* 0x000fea0003800200 */
.L_x_28946:
        /* <DEDUP_REMOVED lines=13> */
.L_x_28949:
[----:B------:R-:W-:Y:S05]  /*2b30*/  BSYNC.RECONVERGENT B0 ;  /* 0x0000000000007941 */ /* 0x000fea0003800200 */
.L_x_28948:
        /* <DEDUP_REMOVED lines=15> */
[----:B------:R-:W0:Y:S01]  /*2c30*/  F2F.F16.F32 R33, R33 ;  /* 0x0000002100217304 */ /* 0x000e220000200800 */
[----:B------:R-:W-:Y:S01]  /*2c40*/  BSSY.RECONVERGENT B0, `(.L_x_28950) ;  /* 0x0000017000007945 */ /* 0x000fe20003800200 */
[----:B------:R-:W-:Y:S01]  /*2c50*/  FMNMX3 R64, |R64|, R61, |R66|, !PT ;  /* 0x0000003d40407276 */ /* 0x000fe20007800642 */
[----:B------:R-:W-:Y:S01]  /*2c60*/  FADD R69, R69, R58 ;  /* 0x0000003a45457221 */ /* 0x000fe20000000000 */
[----:B------:R-:W-:Y:S01]  /*2c70*/  LOP3.LUT R4, R11, R13, RZ, 0xfc, !PT ;  /* 0x0000000d0b047212 */ /* 0x000fe200078efcff */
[----:B------:R-:W-:-:S03]  /*2c80*/  FMUL R61, R56, UR35 ;  /* 0x00000023383d7c20 */ /* 0x000fc60008400000 */
[----:B------:R-:W1:Y:S08]  /*2c90*/  F2F.F16.F32 R29, R29 ;  /* 0x0000001d001d7304 */ /* 0x000e700000200800 */
[----:B------:R2:W3:Y:S01]  /*2ca0*/  F2F.F16.F32 R57, R10 ;  /* 0x0000000a00397304 */ /* 0x0004e20000200800 */
        /* <DEDUP_REMOVED lines=16> */
.L_x_28951:
[----:B------:R-:W-:Y:S05]  /*2db0*/  BSYNC.RECONVERGENT B0 ;  /* 0x0000000000007941 */ /* 0x000fea0003800200 */
.L_x_28950:
[----:B0-----:R-:W-:Y:S01]  /*2dc0*/  HADD2.F32 R13, -RZ, R27.H0_H0 ;  /* 0x2000001bff0d7230 */ /* 0x001fe20000004100 */
[----:B------:R-:W0:Y:S01]  /*2dd0*/  F2F.F16.F32 R12, R61 ;  /* 0x0000003d000c7304 */ /* 0x000e220000200800 */
[----:B--2---:R-:W-:Y:S01]  /*2de0*/  IMAD.WIDE.U32 R10, R59, 0x10000, RZ ;  /* 0x000100003b0a7825 */ /* 0x004fe200078e00ff */
[----:B------:R-:W-:Y:S03]  /*2df0*/  BSSY.RECONVERGENT B0, `(.L_x_28952) ;  /* 0x0000022000007945 */ /* 0x000fe60003800200 */
[----:B------:R-:W-:-:S06]  /*2e00*/  FMUL R58, R13, UR35 ;  /* 0x000000230d3a7c20 */ /* 0x000fcc0008400000 */
[----:B------:R-:W2:Y:S01]  /*2e10*/  F2F.F16.F32 R58, R58 ;  /* 0x0000003a003a7304 */ /* 0x000ea20000200800 */
        /* <DEDUP_REMOVED lines=14> */
[----:B------:R-:W0:Y:S08]  /*2f00*/  F2F.F16.F32 R11, R59 ;  /* 0x0000003b000b7304 */ /* 0x000e300000200800 */
        /* <DEDUP_REMOVED lines=16> */
.L_x_28953:
[----:B------:R-:W-:Y:S05]  /*3010*/  BSYNC.RECONVERGENT B0 ;  /* 0x0000000000007941 */ /* 0x000fea0003800200 */
.L_x_28952:
        /* <DEDUP_REMOVED lines=20> */
[----:B------:R-:W0:Y:S01]  /*3160*/  F2F.F16.F32 R65, R65 ;  /* 0x0000004100417304 */ /* 0x000e220000200800 */
        /* <DEDUP_REMOVED lines=9> */
[----:B------:R-:W1:Y:S01]  /*3200*/  F2F.F16.F32 R55, R55 ;  /* 0x0000003700377304 */ /* 0x000e620000200800 */
        /* <DEDUP_REMOVED lines=10> */
[----:B------:R-:W0:Y:S01]  /*32b0*/  F2F.F16.F32 R64, R64 ;  /* 0x0000004000407304 */ /* 0x000e220000200800 */
        /* <DEDUP_REMOVED lines=8> */
[----:B------:R-:W1:Y:S01]  /*3340*/  F2F.F16.F32 R24, R24 ;  /* 0x0000001800187304 */ /* 0x000e620000200800 */
[----:B------:R-:W-:Y:S01]  /*3350*/  IADD3 R46, PT, PT, R67, UR14, R46 ;  /* 0x0000000e432e7c10 */ /* 0x000fe2000fffe02e */
[----:B------:R-:W-:-:S02]  /*3360*/  HADD2.F32 R63, -RZ, R25.H0_H0 ;  /* 0x20000019ff3f7230 */ /* 0x000fc40000004100 */
[----:B------:R-:W-:Y:S01]  /*3370*/  FADD R67, R19, R54 ;  /* 0x0000003613437221 */ /* 0x000fe20000000000 */
[----:B------:R-:W-:Y:S01]  /*3380*/  FMNMX R18, |R43|, R18, !PT ;  /* 0x000000122b127209 */ /* 0x000fe20007800200 */
[----:B------:R-:W-:Y:S01]  /*3390*/  BSSY.RECONVERGENT B0, `(.L_x_28954) ;  /* 0x0000014000007945 */ /* 0x000fe20003800200 */
[----:B------:R-:W-:Y:S01]  /*33a0*/  LOP3.LUT R54, R13, 0x1f, RZ, 0xc0, !PT ;  /* 0x0000001f0d367812 */ /* 0x000fe200078ec0ff */
[----:B------:R-:W2:Y:S01]  /*33b0*/  F2F.F16.F32 R20, R20 ;  /* 0x0000001400147304 */ /* 0x000ea20000200800 */
[----:B------:R-:W-:Y:S02]  /*33c0*/  FMNMX3 R60, |R63|, R18, |R60|, !PT ;  /* 0x000000123f3c7276 */ /* 0x000fe4000780063c */
[----:B0-----:R-:W-:Y:S01]  /*33d0*/  LOP3.LUT R18, R21, R64, RZ, 0xfc, !PT ;  /* 0x0000004015127212 */ /* 0x001fe200078efcff */
[----:B------:R0:W3:Y:S01]  /*33e0*/  SHFL.IDX PT, R25, R57, R54, 0x1f ;  /* 0x00001f3639197589 */ /* 0x0000e200000e0000 */
[----:B------:R-:W-:-:S03]  /*33f0*/  IADD3 R46, P1, PT, R46, UR14, RZ ;  /* 0x0000000e2e2e7c10 */ /* 0x000fc6000ff3e0ff */
[----:B------:R-:W4:Y:S01]  /*3400*/  F2F.F16.F32 R26, R26 ;  /* 0x0000001a001a7304 */ /* 0x000f220000200800 */
        /* <DEDUP_REMOVED lines=12> */
.L_x_28955:
[----:B------:R-:W-:Y:S05]  /*34d0*/  BSYNC.RECONVERGENT B0 ;  /* 0x0000000000007941 */ /* 0x000fea0003800200 */
.L_x_28954:
        /* <DEDUP_REMOVED lines=19> */
[----:B------:R-:W0:Y:S01]  /*3610*/  F2F.F16.F32 R71, R71 ;  /* 0x0000004700477304 */ /* 0x000e220000200800 */
[----:B------:R-:W-:Y:S01]  /*3620*/  FADD R62, RZ, R62 ;  /* 0x0000003eff3e7221 */ /* 0x000fe20000000000 */
[----:B------:R-:W-:Y:S01]  /*3630*/  BSSY.RECONVERGENT B0, `(.L_x_28956) ;  /* 0x0000014000007945 */ /* 0x000fe20003800200 */
[----:B------:R-:W-:Y:S01]  /*3640*/  FADD R61, R61, R66 ;  /* 0x000000423d3d7221 */ /* 0x000fe20000000000 */
[----:B------:R-:W-:Y:S01]  /*3650*/  FMUL R66, R55, UR35 ;  /* 0x0000002337427c20 */ /* 0x000fe20008400000 */
[----:B------:R-:W-:-:S03]  /*3660*/  FADD R62, R43, R62 ;  /* 0x0000003e2b3e7221 */ /* 0x000fc60000000000 */
[----:B------:R-:W1:Y:S01]  /*3670*/  F2F.F16.F32 R69, R69 ;  /* 0x0000004500457304 */ /* 0x000e620000200800 */
[----:B------:R-:W-:-:S07]  /*3680*/  FADD R62, R55, R62 ;  /* 0x0000003e373e7221 */ /* 0x000fce0000000000 */
[----:B------:R-:W2:Y:S08]  /*3690*/  F2F.F16.F32 R59, R59 ;  /* 0x0000003b003b7304 */ /* 0x000eb00000200800 */
[----:B------:R-:W0:Y:S08]  /*36a0*/  F2F.F16.F32 R60, R60 ;  /* 0x0000003c003c7304 */ /* 0x000e300000200800 */
[----:B------:R-:W0:Y:S08]  /*36b0*/  F2F.F16.F32 R67, R67 ;  /* 0x0000004300437304 */ /* 0x000e300000200800 */
[----:B------:R-:W0:Y:S01]  /*36c0*/  F2F.F16.F32 R63, R63 ;  /* 0x0000003f003f7304 */ /* 0x000e220000200800 */
        /* <DEDUP_REMOVED lines=10> */
.L_x_28957:
[----:B------:R-:W-:Y:S05]  /*3770*/  BSYNC.RECONVERGENT B0 ;  /* 0x0000000000007941 */ /* 0x000fea0003800200 */
.L_x_28956:
[----:B------:R2:W0:Y:S01]  /*3780*/  F2F.F16.F32 R65, R66 ;  /* 0x0000004200417304 */ /* 0x0004220000200800 */
        /* <DEDUP_REMOVED lines=15> */
.L_x_28959:
[----:B------:R-:W-:Y:S05]  /*3880*/  BSYNC.RECONVERGENT B0 ;  /* 0x0000000000007941 */ /* 0x000fea0003800200 */
.L_x_28958:
        /* <DEDUP_REMOVED lines=10> */
[----:B------:R-:W0:Y:S03]  /*3930*/  F2F.F16.F32 R66, R66 ;  /* 0x0000004200427304 */ /* 0x000e260000200800 */
        /* <DEDUP_REMOVED lines=9> */
[----:B------:R-:W0:Y:S01]  /*39d0*/  F2F.F16.F32 R15, R15 ;  /* 0x0000000f000f7304 */ /* 0x000e220000200800 */
[----:B------:R-:W-:-:S07]  /*39e0*/  FMNMX3 R59, |R58|, R27, |R67|, !PT ;  /* 0x0000001b3a3b7276 */ /* 0x000fce0007800643 */
[----:B------:R-:W1:Y:S01]  /*39f0*/  F2F.F16.F32 R24, R14 ;  /* 0x0000000e00187304 */ /* 0x000e620000200800 */
        /* <DEDUP_REMOVED lines=13> */
.L_x_28961:
[----:B------:R-:W-:Y:S05]  /*3ad0*/  BSYNC.RECONVERGENT B0 ;  /* 0x0000000000007941 */ /* 0x000fea0003800200 */
.L_x_28960:
        /* <DEDUP_REMOVED lines=78> */
.L_x_28966:
        /* <DEDUP_REMOVED lines=48> */
.L_x_28965:
[----:B------:R-:W-:Y:S05]  /*42c0*/  BSYNC.RECONVERGENT B1 ;  /* 0x0000000000017941 */ /* 0x000fea0003800200 */
.L_x_28964:
        /* <DEDUP_REMOVED lines=35> */
.L_x_28963:
[----:B------:R-:W-:Y:S05]  /*4500*/  BSYNC.RECONVERGENT B0 ;  /* 0x0000000000007941 */ /* 0x000fea0003800200 */
.L_x_28962:
        /* <DEDUP_REMOVED lines=29> */
.L_x_28971:
        /* <DEDUP_REMOVED lines=48> */
.L_x_28970:
[----:B------:R-:W-:Y:S05]  /*49e0*/  BSYNC.RECONVERGENT B1 ;  /* 0x0000000000017941 */ /* 0x000fea0003800200 */
.L_x_28969:
        /* <DEDUP_REMOVED lines=35> */
.L_x_28968:
[----:B------:R-:W-:Y:S05]  /*4c20*/  BSYNC.RECONVERGENT B0 ;  /* 0x0000000000007941 */ /* 0x000fea0003800200 */
.L_x_28967:
        /* <DEDUP_REMOVED lines=29> */
.L_x_28976:
        /* <DEDUP_REMOVED lines=49> */
.L_x_28975:
[----:B------:R-:W-:Y:S05]  /*5110*/  BSYNC.RECONVERGENT B1 ;  /* 0x0000000000017941 */ /* 0x000fea0003800200 */
.L_x_28974:
        /* <DEDUP_REMOVED lines=35> */
.L_x_28973:
[----:B------:R-:W-:Y:S05]  /*5350*/  BSYNC.RECONVERGENT B0 ;  /* 0x0000000000007941 */ /* 0x000fea0003800200 */
.L_x_28972:
        /* <DEDUP_REMOVED lines=27> */
.L_x_28981:
        /* <DEDUP_REMOVED lines=49> */
.L_x_28980:
[----:B------:R-:W-:Y:S05]  /*5820*/  BSYNC.RECONVERGENT B1 ;  /* 0x0000000000017941 */ /* 0x000fea0003800200 */
.L_x_28979:
        /* <DEDUP_REMOVED lines=35> */
.L_x_28978:
[----:B------:R-:W-:Y:S05]  /*5a60*/  BSYNC.RECONVERGENT B0 ;  /* 0x0000000000007941 */ /* 0x000fea0003800200 */
.L_x_28977:
        /* <DEDUP_REMOVED lines=47> */
.L_x_28983:
[----:B------:R-:W-:Y:S05]  /*5d60*/  BSYNC.RECONVERGENT B0 ;  /* 0x0000000000007941 */ /* 0x000fea0003800200 */
.L_x_28982:
        /* <DEDUP_REMOVED lines=37> */
.L_x_28992:
[----:B------:R-:W-:Y:S02]  /*5fc0*/  ISETP.NE.AND P0, PT, R9, RZ, PT ;  /* 0x000000ff0900720c */ /* 0x000fe40003f05270 */
[----:B--2---:R-:W-:-:S11]  /*5fd0*/  FMNMX R5, R2, R5, !PT ;  /* 0x0000000502057209 */ /* 0x004fd60007800000 */
[----:B------:R-:W-:Y:S05]  /*5fe0*/  @P0 BRA `(.L_x_28985) ;  /* 0x0000000000080947 */ /* 0x000fea0003800000 */
[----:B-1----:R-:W1:Y:S02]  /*5ff0*/  LDC.64 R2, c[0x0][0x3a8] ;  /* 0x0000ea00ff027b82 */ /* 0x002e640000000a00 */
[----:B-1----:R2:W-:Y:S02]  /*6000*/  REDG.E.MAX.S32.STRONG.GPU desc[UR24][R2.64], R5 ;  /* 0x000000050200798e */ /* 0x0025e4000d12e318 */
.L_x_28985:
[----:B------:R-:W-:Y:S05]  /*6010*/  BSYNC B0 ;  /* 0x0000000000007941 */ /* 0x000fea0003800000 */
.L_x_28984:
        /* <DEDUP_REMOVED lines=12> */
[----:B-123--:R-:W-:Y:S05]  /*60e0*/  CALL.REL.NOINC `($__internal_767_$__cuda_sm20_rcp_rn_f32_slowpath) ;  /* 0x0000000400987944 */ /* 0x00efea0003c00000 */
[----:B------:R-:W-:Y:S05]  /*60f0*/  BRA `(.L_x_28988) ;  /* 0x0000000000147947 */ /* 0x000fea0003800000 */
.L_x_28987:
[----:B--2---:R-:W0:Y:S01]  /*6100*/  MUFU.RCP R5, UR35 ;  /* 0x0000002300057d08 */ /* 0x004e220008001000 */
[----:B----4-:R-:W-:-:S04]  /*6110*/  IMAD.U32 R0, RZ, RZ, UR35 ;  /* 0x00000023ff007e24 */ /* 0x010fc8000f8e00ff */
[----:B0-----:R-:W-:-:S04]  /*6120*/  FFMA R0, R5, R0, -1 ;  /* 0xbf80000005007423 */ /* 0x001fc80000000000 */
[----:B------:R-:W-:-:S04]  /*6130*/  FADD.FTZ R0, -R0, -RZ ;  /* 0x800000ff00007221 */ /* 0x000fc80000010100 */
[----:B------:R-:W-:-:S07]  /*6140*/  FFMA R5, R5, R0, R5 ;  /* 0x0000000005057223 */ /* 0x000fce0000000005 */
.L_x_28988:
[----:B-1----:R-:W0:Y:S02]  /*6150*/  LDC.64 R2, c[0x0][0x3b0] ;  /* 0x0000ec00ff027b82 */ /* 0x002e240000000a00 */
[----:B0-----:R-:W-:Y:S01]  /*6160*/  STG.E desc[UR24][R2.64], R5 ;  /* 0x0000000502007986 */ /* 0x001fe2000c101918 */
[----:B------:R-:W-:Y:S05]  /*6170*/  EXIT ;  /* 0x000000000000794d */ /* 0x000fea0003800000 */
.L_x_28986:
[----:B0-----:R-:W-:Y:S02]  /*6180*/  IMAD.MOV.U32 R7, RZ, RZ, 0x4 ;  /* 0x00000004ff077424 */ /* 0x001fe400078e00ff */
[----:B---3--:R-:W-:Y:S02]  /*6190*/  IMAD.MOV.U32 R11, RZ, RZ, 0x1f ;  /* 0x0000001fff0b7424 */ /* 0x008fe400078e00ff */
[----:B------:R-:W-:-:S07]  /*61a0*/  IMAD.MOV.U32 R4, RZ, RZ, -0x1 ;  /* 0xffffffffff047424 */ /* 0x000fce00078e00ff */
[----:B-12---:R-:W-:Y:S05]  /*61b0*/  WARPSYNC.COLLECTIVE R4, `(.L_x_28989) ;  /* 0x0000000004087348 */ /* 0x006fea0003c00000 */
[----:B--2---:R0:W2:Y:S02]  /*61c0*/  SHFL.DOWN P0, R5, R0, R7, R11 ;  /* 0x0800000700057389 */ /* 0x0040a4000000000b */
[----:B012---:R-:W-:Y:S05]  /*61d0*/  ENDCOLLECTIVE ;  /* 0x000000000000791b */ /* 0x007fea0003800000 */
.L_x_28989:
[----:B------:R-:W-:Y:S02]  /*61e0*/  HFMA2 R7, -RZ, RZ, 0, 1.1920928955078125e-07 ;  /* 0x00000002ff077431 */ /* 0x000fe400000001ff */
[----:B------:R-:W-:-:S05]  /*61f0*/  IMAD.MOV.U32 R3, RZ, RZ, R5 ;  /* 0x000000ffff037224 */ /* 0x000fca00078e0005 */
[----:B------:R-:W-:-:S05]  /*6200*/  FMNMX R3, R3, R0, !PT ;  /* 0x0000000003037209 */ /* 0x000fca0007800000 */
[----:B------:R-:W-:-:S07]  /*6210*/  IMAD.MOV.U32 R0, RZ, RZ, R3 ;  /* 0x000000ffff007224 */ /* 0x000fce00078e0003 */
[----:B------:R-:W-:Y:S05]  /*6220*/  WARPSYNC.COLLECTIVE R4, `(.L_x_28990) ;  /* 0x0000000004087348 */ /* 0x000fea0003c00000 */
[----:B------:R0:W1:Y:S02]  /*6230*/  SHFL.DOWN P0, R5, R0, R7, R11 ;  /* 0x0800000700057389 */ /* 0x000064000000000b */
[----:B01----:R-:W-:Y:S05]  /*6240*/  ENDCOLLECTIVE ;  /* 0x000000000000791b */ /* 0x003fea0003800000 */
.L_x_28990:
[----:B------:R-:W-:Y:S02]  /*6250*/  IMAD.MOV.U32 R7, RZ, RZ, 0x1 ;  /* 0x00000001ff077424 */ /* 0x000fe400078e00ff */
[----:B------:R-:W-:-:S05]  /*6260*/  IMAD.MOV.U32 R2, RZ, RZ, R5 ;  /* 0x000000ffff027224 */ /* 0x000fca00078e0005 */
[----:B------:R-:W-:-:S05]  /*6270*/  FMNMX R2, R3, R2, !PT ;  /* 0x0000000203027209 */ /* 0x000fca0007800000 */
[----:B------:R-:W-:-:S07]  /*6280*/  IMAD.MOV.U32 R0, RZ, RZ, R2 ;  /* 0x000000ffff007224 */ /* 0x000fce00078e0002 */
[----:B------:R-:W-:Y:S05]  /*6290*/  WARPSYNC.COLLECTIVE R4, `(.L_x_28991) ;  /* 0x0000000004087348 */ /* 0x000fea0003c00000 */
[----:B------:R0:W1:Y:S02]  /*62a0*/  SHFL.DOWN P0, R5, R0, R7, R11 ;  /* 0x0800000700057389 */ /* 0x000064000000000b */
[----:B01----:R-:W-:Y:S05]  /*62b0*/  ENDCOLLECTIVE ;  /* 0x000000000000791b */ /* 0x003fea0003800000 */
.L_x_28991:
[----:B------:R-:W-:Y:S05]  /*62c0*/  BRA `(.L_x_28992) ;  /* 0xfffffffc003c7947 */ /* 0x000fea000383ffff */
        .weak           $__internal_766_$__cuda_sm20_div_u64
        .type           $__internal_766_$__cuda_sm20_div_u64,@function
        .size           $__internal_766_$__cuda_sm20_div_u64,($__internal_767_$__cuda_sm20_rcp_rn_f32_slowpath - $__internal_766_$__cuda_sm20_div_u64)
$__internal_766_$__cuda_sm20_div_u64:
        /* <DEDUP_REMOVED lines=71> */
[----:B------:R-:W-:Y:S11]  /*6740*/  RET.REL.NODEC R2 `(_ZN18transformer_engine6detail38cast_transpose_fused_kernel_notalignedILb1ELb0ELb0EfNS_16CTDBiasDActParamI6__halfS3_S3_fEELi4ELi4ENS_5EmptyELPFffRKS5_E0EEEvT3_mmm) ;  /* 0xffffff98022c7950 */ /* 0x000ff60003c3ffff */
        .weak           $__internal_767_$__cuda_sm20_rcp_rn_f32_slowpath
        .type           $__internal_767_$__cuda_sm20_rcp_rn_f32_slowpath,@function
        .size           $__internal_767_$__cuda_sm20_rcp_rn_f32_slowpath,(.L_x_30068 - $__internal_767_$__cuda_sm20_rcp_rn_f32_slowpath)
$__internal_767_$__cuda_sm20_rcp_rn_f32_slowpath:
        /* <DEDUP_REMOVED lines=15> */
.L_x_28993:
        /* <DEDUP_REMOVED lines=33> */
.L_x_28995:
[----:B------:R0:W1:Y:S02]  /*6a50*/  MUFU.RCP R2, R0 ;  /* 0x0000000000027308 */ /* 0x0000640000001000 */
.L_x_28994:
[----:B-1-3--:R-:W-:Y:S02]  /*6a60*/  IMAD.MOV.U32 R5, RZ, RZ, R2 ;  /* 0x000000ffff057224 */ /* 0x00afe400078e0002 */
[----:B------:R-:W-:Y:S02]  /*6a70*/  IMAD.MOV.U32 R2, RZ, RZ, R7 ;  /* 0x000000ffff027224 */ /* 0x000fe400078e0007 */
[----:B------:R-:W-:-:S04]  /*6a80*/  IMAD.MOV.U32 R3, RZ, RZ, 0x0 ;  /* 0x00000000ff037424 */ /* 0x000fc800078e00ff */
[----:B0-2---:R-:W-:Y:S05]  /*6a90*/  RET.REL.NODEC R2 `(_ZN18transformer_engine6detail38cast_transpose_fused_kernel_notalignedILb1ELb0ELb0EfNS_16CTDBiasDActParamI6__halfS3_S3_fEELi4ELi4ENS_5EmptyELPFffRKS5_E0EEEvT3_mmm) ;  /* 0xffffff9402587950 */ /* 0x005fea0003c3ffff */
.L_x_28996:
        /* <DEDUP_REMOVED lines=14> */
.L_x_30068:


//--------------------- .text._ZN18transformer_engine6detail19reduce_dbias_kernelILi4Ef6__halfEEvPT1_PKT0_ii --------------------------
	.section	.text._ZN18transformer_engine6detail19reduce_dbias_kernelILi4Ef6__halfEEvPT1_PKT0_ii,"ax",@progbits
	.align	128
        .global         _ZN18transformer_engine6detail19reduce_dbias_kernelILi4Ef6__halfEEvPT1_PKT0_ii
        .type           _ZN18transformer_engine6detail19reduce_dbias_kernelILi4Ef6__halfEEvPT1_PKT0_ii,@function
        .size           _ZN18transformer_engine6detail19reduce_dbias_kernelILi4Ef6__halfEEvPT1_PKT0_ii,(.L_x_30466 - _ZN18transformer_engine6detail19reduce_dbias_kernelILi4Ef6__halfEEvPT1_PKT0_ii)
        .other          _ZN18transformer_engine6detail19reduce_dbias_kernelILi4Ef6__halfEEvPT1_PKT0_ii,@"STO_CUDA_ENTRY STV_DEFAULT"
_ZN18transformer_engine6detail19reduce_dbias_kernelILi4Ef6__halfEEvPT1_PKT0_ii:
.text._ZN18transformer_engine6detail19reduce_dbias_kernelILi4Ef6__halfEEvPT1_PKT0_ii:
        /* <DEDUP_REMOVED lines=35> */
.L_x_28999:
        /* <DEDUP_REMOVED lines=52> */
.L_x_28998:
        /* <DEDUP_REMOVED lines=32> */
.L_x_29000:
        /* <DEDUP_REMOVED lines=25> */
.L_x_28997:
[----:B------:R-:W0:Y:S08]  /*0900*/  F2F.F16.F32 R4, R2 ;  /* 0x0000000200047304 */ /* 0x000e300000200800 */
[----:B------:R-:W-:Y:S01]  /*0910*/  F2F.F16.F32 R23, R23 ;  /* 0x0000001700177304 */ /* 0x000fe20000200800 */
[----:B0-----:R-:W-:-:S07]  /*0920*/  IMAD.WIDE.U32 R4, R4, 0x10000, RZ ;  /* 0x0001000004047825 */ /* 0x001fce00078e00ff */
[----:B------:R-:W0:Y:S08]  /*0930*/  F2F.F16.F32 R20, R20 ;  /* 0x0000001400147304 */ /* 0x000e300000200800 */
[----:B------:R-:W1:Y:S01]  /*0940*/  F2F.F16.F32 R21, R21 ;  /* 0x0000001500157304 */ /* 0x000e620000200800 */
[----:B0-----:R-:W-:-:S04]  /*0950*/  PRMT R3, R23, 0x5410, R20 ;  /* 0x0000541017037816 */ /* 0x001fc80000000014 */
[----:B------:R-:W-:Y:S02]  /*0960*/  LOP3.LUT R5, R3, R5, RZ, 0xfc, !PT ;  /* 0x0000000503057212 */ /* 0x000fe400078efcff */
[----:B-1----:R-:W-:-:S05]  /*0970*/  LOP3.LUT R4, R4, R21, RZ, 0xfc, !PT ;  /* 0x0000001504047212 */ /* 0x002fca00078efcff */
[----:B------:R-:W-:Y:S01]  /*0980*/  STG.E.64 desc[UR8][R24.64], R4 ;  /* 0x0000000418007986 */ /* 0x000fe2000c101b08 */
[----:B------:R-:W-:Y:S05]  /*0990*/  EXIT ;  /* 0x000000000000794d */ /* 0x000fea0003800000 */
.L_x_29001:
        /* <DEDUP_REMOVED lines=14> */
.L_x_30466:


//--------------------- .text._ZN18transformer_engine6detail38cast_transpose_fused_kernel_notalignedILb1ELb0ELb0EfNS_16CTDBiasDActParamI6__halfS3_ffEELi4ELi2ENS_5EmptyELPFffRKS5_E0EEEvT3_mmm --------------------------
	.section	.text._ZN18transformer_engine6detail38cast_transpose_fused_kernel_notalignedILb1ELb0ELb0EfNS_16CTDBiasDActParamI6__halfS3_ffEELi4ELi2ENS_5EmptyELPFffRKS5_E0EEEvT3_mmm,"ax",@progbits
	.align	128
        .global         _ZN18transformer_engine6detail38cast_transpose_fused_kernel_notalignedILb1ELb0ELb0EfNS_16CTDBiasDActParamI6__halfS3_ffEELi4ELi2ENS_5EmptyELPFffRKS5_E0EEEvT3_mmm
        .type           _ZN18transformer_engine6detail38cast_transpose_fused_kernel_notalignedILb1ELb0ELb0EfNS_16CTDBiasDActParamI6__halfS3_ffEELi4ELi2ENS_5EmptyELPFffRKS5_E0EEEvT3_mmm,@function
        .size           _ZN18transformer_engine6detail38cast_transpose_fused_kernel_notalignedILb1ELb0ELb0EfNS_16CTDBiasDActParamI6__halfS3_ffEELi4ELi2ENS_5EmptyELPFffRKS5_E0EEEvT3_mmm,(.L_x_30070 - _ZN18transformer_engine6detail38cast_transpose_fused_kernel_notalignedILb1ELb0ELb0EfNS_16CTDBiasDActParamI6__halfS3_ffEELi4ELi2ENS_5EmptyELPFffRKS5_E0EEEvT3_mmm)
        .other          _ZN18transformer_engine6detail38cast_transpose_fused_kernel_notalignedILb1ELb0ELb0EfNS_16CTDBiasDActParamI6__halfS3_ffEELi4ELi2ENS_5EmptyELPFffRKS5_E0EEEvT3_mmm,@"STO_CUDA_ENTRY STV_DEFAULT"
_ZN18transformer_engine6detail38cast_transpose_fused_kernel_notalignedILb1ELb0ELb0EfNS_16CTDBiasDActParamI6__halfS3_ffEELi4ELi2ENS_5EmptyELPFffRKS5_E0EEEvT3_mmm:
.text._ZN18transformer_engine6detail38cast_transpose_fused_kernel_notalignedILb1ELb0ELb0EfNS_16CTDBiasDActParamI6__halfS3_ffEELi4ELi2ENS_5EmptyELPFffRKS5_E0EEEvT3_mmm:
        /* <DEDUP_REMOVED lines=43> */
.L_x_29002:
[----:B------:R-:W-:-:S07]  /*02b0*/  MOV R5, 0x2d0 ;  /* 0x000002d000057802 */ /* 0x000fce0000000f00 */
[----:B------:R-:W-:Y:S05]  /*02c0*/  CALL.REL.NOINC `($__internal_768_$__cuda_sm20_div_u64) ;  /* 0x0000004000dc7944 */ /* 0x000fea0003c00000 */
        /* <DEDUP_REMOVED lines=11> */
.L_x_29003:
        /* <DEDUP_REMOVED lines=9> */
[----:B0-----:R-:W-:-:S02]  /*0410*/  UIMAD UR7, UR5, UR10, URZ ;  /* 0x0000000a050772a4 */ /* 0x001fc4000f8e02ff */
[----:B------:R-:W-:Y:S02]  /*0420*/  USHF.R.U64 UR19, UR10, 0x2, UR11 ;  /* 0x000000020a137899 */ /* 0x000fe4000800120b */
[----:B-1----:R-:W-:Y:S02]  /*0430*/  USHF.R.U64 UR32, UR16, 0x1, UR17 ;  /* 0x0000000110207899 */ /* 0x002fe40008001211 */
[----:B------:R-:W-:Y:S02]  /*0440*/  USHF.R.U32.HI UR34, URZ, 0x2, UR11 ;  /* 0x00000002ff227899 */ /* 0x000fe4000801160b */
        /* <DEDUP_REMOVED lines=18> */
[----:B------:R-:W-:Y:S02]  /*0570*/  UISETP.LT.U32.AND.EX UP1, UPT, UR8, URZ, UPT, UP1 ;  /* 0x000000ff0800728c */ /* 0x000fe4000bf21110 */
[----:B------:R-:W-:Y:S02]  /*0580*/  UISETP.LT.U32.AND.EX UP0, UPT, UR10, URZ, UPT, UP0 ;  /* 0x000000ff0a00728c */ /* 0x000fe4000bf01100 */
[----:B------:R-:W-:-:S02]  /*0590*/  USEL UR28, UR7, 0x20, UP1 ;  /* 0x00000020071c7887 */ /* 0x000fc40008800000 */
[----:B------:R-:W-:Y:S02]  /*05a0*/  USEL UR25, UR9, 0x20, UP0 ;  /* 0x0000002009197887 */ /* 0x000fe40008000000 */
[----:B------:R-:W-:Y:S02]  /*05b0*/  USHF.L.U32 UR14, UR20, 0x7, URZ ;  /* 0x00000007140e7899 */ /* 0x000fe400080006ff */
[----:B------:R-:W-:Y:S01]  /*05c0*/  ISETP.GE.U32.AND P2, PT, R37, UR28, PT ;  /* 0x0000001c25007c0c */ /* 0x000fe2000bf46070 */
[----:B------:R-:W-:Y:S02]  /*05d0*/  USHF.L.U64.HI UR15, UR20, 0x7, UR6 ;  /* 0x00000007140f7899 */ /* 0x000fe40008010206 */
[----:B------:R-:W-:Y:S01]  /*05e0*/  ULEA UR14, UP0, UR12, UR14, 0x6 ;  /* 0x0000000e0c0e7291 */ /* 0x000fe2000f8030ff */
[----:B------:R-:W-:Y:S01]  /*05f0*/  ISETP.LT.U32.AND P2, PT, R15, UR25, !P2 ;  /* 0x000000190f007c0c */ /* 0x000fe2000d741070 */
[----:B------:R-:W-:Y:S01]  /*0600*/  UIADD3 UR13, UPT, UPT, UR13, UR11, URZ ;  /* 0x0000000b0d0d7290 */ /* 0x000fe2000fffe0ff */
[----:B------:R-:W0:Y:S01]  /*0610*/  LDCU.64 UR26, c[0x0][0x358] ;  /* 0x00006b00ff1a77ac */ /* 0x000e220008000a00 */
[----:B---3--:R-:W-:-:S02]  /*0620*/  ULEA UR22, UP1, UR14, UR22, 0x1 ;  /* 0x000000160e167291 */ /* 0x008fc4000f8208ff */
[----:B------:R-:W-:Y:S01]  /*0630*/  ULEA.HI.X UR15, UR12, UR15, UR13, 0x6, UP0 ;  /* 0x0000000f0c0f7291 */ /* 0x000fe200080f340d */
[----:B------:R-:W-:Y:S02]  /*0640*/  VIADD R19, R0, 0xffffffff ;  /* 0xffffffff00137836 */ /* 0x000fe40000000000 */
[----:B------:R-:W-:Y:S01]  /*0650*/  VIADD R20, R37, 0x1 ;  /* 0x0000000125147836 */ /* 0x000fe20000000000 */
[----:B------:R-:W-:-:S04]  /*0660*/  ULEA.HI.X UR23, UR14, UR23, UR15, 0x1, UP1 ;  /* 0x000000170e177291 */ /* 0x000fc800088f0c0f */
[C---:B------:R-:W-:Y:S01]  /*0670*/  @P2 LEA R6, P0, R14.reuse, UR22, 0x3 ;  /* 0x000000160e062c11 */ /* 0x040fe2000f8018ff */
[----:B------:R-:W-:Y:S02]  /*0680*/  USHF.L.U32 UR30, UR19, 0x1, URZ ;  /* 0x00000001131e7899 */ /* 0x000fe400080006ff */
[C---:B------:R-:W-:Y:S01]  /*0690*/  @P2 IADD3 R4, P3, PT, R14.reuse, UR19, RZ ;  /* 0x000000130e042c10 */ /* 0x040fe2000ff7e0ff */
[----:B------:R-:W-:Y:S01]  /*06a0*/  USHF.L.U64.HI UR31, UR19, 0x1, UR34 ;  /* 0x00000001131f7899 */ /* 0x000fe20008010222 */
[----:B------:R-:W-:Y:S01]  /*06b0*/  @P2 LEA.HI.X R7, R14, UR23, R21, 0x3, P0 ;  /* 0x000000170e072c11 */ /* 0x000fe200080f1c15 */
[----:B------:R-:W1:Y:S01]  /*06c0*/  LDCU.128 UR8, c[0x0][0x390] ;  /* 0x00007200ff0877ac */ /* 0x000e620008000c00 */
[----:B------:R-:W-:Y:S01]  /*06d0*/  @P2 IADD3.X R5, PT, PT, R21, UR34, RZ, P3, !PT ;  /* 0x0000002215052c10 */ /* 0x000fe20009ffe4ff */
[----:B0-----:R0:W2:Y:S01]  /*06e0*/  @P1 LDG.E R18, desc[UR26][R2.64] ;  /* 0x0000001a02121981 */ /* 0x0010a2000c1e1900 */
[----:B------:R-:W-:-:S03]  /*06f0*/  @P2 LEA R8, P0, R4, UR22, 0x3 ;  /* 0x0000001604082c11 */ /* 0x000fc6000f8018ff */
[----:B------:R-:W3:Y:S01]  /*0700*/  @P2 LDG.E.64 R6, desc[UR26][R6.64] ;  /* 0x0000001a06062981 */ /* 0x000ee2000c1e1b00 */
[----:B------:R-:W-:Y:S02]  /*0710*/  @P2 LEA.HI.X R9, R4, UR23, R5, 0x3, P0 ;  /* 0x0000001704092c11 */ /* 0x000fe400080f1c05 */
        /* <DEDUP_REMOVED lines=9> */
[----:B------:R-:W-:Y:S02]  /*07b0*/  @P0 IADD3.X R3, PT, PT, R11, UR31, RZ, P3, !PT ;  /* 0x0000001f0b030c10 */ /* 0x000fe40009ffe4ff */
[----:B------:R-:W-:Y:S01]  /*07c0*/  @P0 LEA R12, P3, R2, UR22, 0x3 ;  /* 0x00000016020c0c11 */ /* 0x000fe2000f8618ff */
[----:B------:R-:W-:-:S03]  /*07d0*/  @UP0 UIMAD UR7, UR34, 0x3, URZ ;  /* 0x00000003220708a4 */ /* 0x000fc6000f8e02ff */
[----:B------:R-:W-:Y:S01]  /*07e0*/  @P0 LEA.HI.X R13, R2, UR23, R3, 0x3, P3 ;  /* 0x00000017020d0c11 */ /* 0x000fe200098f1c03 */
[----:B------:R-:W-:-:S04]  /*07f0*/  IMAD.U32 R3, RZ, RZ, UR19 ;  /* 0x00000013ff037e24 */ /* 0x000fc8000f8e00ff */
[----:B------:R-:W-:Y:S01]  /*0800*/  @P0 IMAD.WIDE.U32 R2, R3, 0x3, R10 ;  /* 0x0000000303020825 */ /* 0x000fe200078e000a */
[----:B------:R-:W3:Y:S03]  /*0810*/  @P0 LDG.E.64 R12, desc[UR26][R12.64] ;  /* 0x0000001a0c0c0981 */ /* 0x000ee6000c1e1b00 */
[----:B------:R-:W-:Y:S01]  /*0820*/  @P0 VIADD R3, R3, UR7 ;  /* 0x0000000703030c36 */ /* 0x000fe20008000000 */
[----:B----4-:R-:W-:-:S04]  /*0830*/  @P0 LEA R8, P3, R2, UR22, 0x3 ;  /* 0x0000001602080c11 */ /* 0x010fc8000f8618ff */
[----:B------:R-:W-:Y:S02]  /*0840*/  @P0 LEA.HI.X R9, R2, UR23, R3, 0x3, P3 ;  /* 0x0000001702090c11 */ /* 0x000fe400098f1c03 */
[----:B------:R-:W-:-:S06]  /*0850*/  @!P0 CS2R R2, SRZ ;  /* 0x0000000000028805 */ /* 0x000fcc000001ff00 */
[----:B------:R0:W4:Y:S01]  /*0860*/  @P0 LDG.E.64 R2, desc[UR26][R8.64] ;  /* 0x0000001a08020981 */ /* 0x000122000c1e1b00 */
[----:B------:R-:W-:Y:S01]  /*0870*/  VIADD R31, R0, 0x1e ;  /* 0x0000001e001f7836 */ /* 0x000fe20000000000 */
[C---:B------:R-:W-:Y:S01]  /*0880*/  ISETP.GE.U32.AND P3, PT, R37.reuse, UR28, PT ;  /* 0x0000001c25007c0c */ /* 0x040fe2000bf66070 */
[----:B------:R-:W-:-:S03]  /*0890*/  VIADD R36, R37, 0x2 ;  /* 0x0000000225247836 */ /* 0x000fc60000000000 */
[----:B------:R-:W-:Y:S02]  /*08a0*/  LOP3.LUT R31, R31, 0x1f, RZ, 0xc0, !PT ;  /* 0x0000001f1f1f7812 */ /* 0x000fe400078ec0ff */
[----:B------:R-:W-:Y:S02]  /*08b0*/  ISETP.GE.U32.AND P4, PT, R36, UR28, PT ;  /* 0x0000001c24007c0c */ /* 0x000fe4000bf86070 */
[----:B------:R-:W-:Y:S02]  /*08c0*/  ISETP.GE.U32.OR P3, PT, R15, UR25, P3 ;  /* 0x000000190f007c0c */ /* 0x000fe40009f66470 */
[----:B------:R-:W-:Y:S01]  /*08d0*/  ISETP.LT.U32.AND P4, PT, R31, UR25, !P4 ;  /* 0x000000191f007c0c */ /* 0x000fe2000e781070 */
[----:B-1----:R-:W-:Y:S01]  /*08e0*/  ULEA UR21, UP0, UR14, UR8, 0x2 ;  /* 0x000000080e157291 */ /* 0x002fe2000f8010ff */
[----:B------:R-:W-:-:S03]  /*08f0*/  IADD3 R28, P6, PT, R28, UR30, RZ ;  /* 0x0000001e1c1c7c10 */ /* 0x000fc6000ffde0ff */
[----:B------:R-:W-:Y:S01]  /*0900*/  ULEA.HI.X UR24, UR14, UR9, UR15, 0x2, UP0 ;  /* 0x000000090e187291 */ /* 0x000fe200080f140f */
[----:B------:R-:W-:-:S05]  /*0910*/  IADD3.X R29, PT, PT, R29, UR31, RZ, P6, !PT ;  /* 0x0000001f1d1d7c10 */ /* 0x000fca000b7fe4ff */
[C---:B------:R-:W-:Y:S02]  /*0920*/  @!P3 LEA R16, P5, R14.reuse, UR21, 0x4 ;  /* 0x000000150e10bc11 */ /* 0x040fe4000f8a20ff */
[----:B0-----:R-:W-:Y:S02]  /*0930*/  @P4 IADD3 R8, P6, PT, R31, R28, RZ ;  /* 0x0000001c1f084210 */ /* 0x001fe40007fde0ff */
[C---:B------:R-:W-:Y:S02]  /*0940*/  @!P3 LEA.HI.X R17, R14.reuse, UR24, R21, 0x4, P5 ;  /* 0x000000180e11bc11 */ /* 0x040fe4000a8f2415 */
[----:B------:R-:W-:Y:S01]  /*0950*/  @!P3 IADD3 R14, P5, PT, R14, UR19, RZ ;  /* 0x000000130e0ebc10 */ /* 0x000fe2000ffbe0ff */
[----:B------:R-:W-:Y:S01]  /*0960*/  VOTEU.ANY UP0, P4 ;  /* 0x0000000000ff7886 */ /* 0x000fe20002000100 */
[----:B------:R-:W-:Y:S01]  /*0970*/  @P4 IMAD.X R9, RZ, RZ, R29, P6 ;  /* 0x000000ffff094224 */ /* 0x000fe200030e061d */
[----:B------:R-:W-:Y:S01]  /*0980*/  UMOV UR29, 0x3f800000 ;  /* 0x3f800000001d7882 */ /* 0x000fe20000000000 */
[----:B------:R-:W-:Y:S01]  /*0990*/  IMAD.U32 R11, RZ, RZ, UR19 ;  /* 0x00000013ff0b7e24 */ /* 0x000fe2000f8e00ff */
[----:B------:R-:W-:-:S02]  /*09a0*/  @!P3 IADD3.X R21, PT, PT, R21, UR34, RZ, P5, !PT ;  /* 0x000000221515bc10 */ /* 0x000fc4000affe4ff */
[----:B------:R-:W-:Y:S01]  /*09b0*/  @P4 IADD3 R10, P5, P6, R28, UR30, R31 ;  /* 0x0000001e1c0a4c10 */ /* 0x000fe2000febe01f */
[----:B------:R-:W-:Y:S01]  /*09c0*/  @P4 IMAD.WIDE.U32 R8, R11, 0x3, R8 ;  /* 0x000000030b084825 */ /* 0x000fe200078e0008 */
[----:B------:R-:W-:Y:S02]  /*09d0*/  @UP0 UIMAD UR7, UR34, 0x3, URZ ;  /* 0x00000003220708a4 */ /* 0x000fe4000f8e02ff */
[----:B------:R-:W-:Y:S02]  /*09e0*/  @P4 IADD3.X R11, PT, PT, R29, UR31, RZ, P5, P6 ;  /* 0x0000001f1d0b4c10 */ /* 0x000fe4000afec4ff */
[----:B------:R-:W-:Y:S02]  /*09f0*/  @!P3 LEA R24, P6, R14, UR21, 0x4 ;  /* 0x000000150e18bc11 */ /* 0x000fe4000f8c20ff */
[----:B------:R-:W-:Y:S01]  /*0a00*/  @P4 LEA R32, P5, R10, UR22, 0x3 ;  /* 0x000000160a204c11 */ /* 0x000fe2000f8a18ff */
[----:B------:R-:W-:Y:S01]  /*0a10*/  @P4 VIADD R9, R9, UR7 ;  /* 0x0000000709094c36 */ /* 0x000fe20008000000 */
[----:B------:R-:W-:-:S02]  /*0a20*/  @!P3 LEA.HI.X R25, R14, UR24, R21, 0x4, P6 ;  /* 0x000000180e19bc11 */ /* 0x000fc4000b0f2415 */
[----:B------:R-:W-:Y:S02]  /*0a30*/  @P4 LEA R14, P6, R8, UR22, 0x3 ;  /* 0x00000016080e4c11 */ /* 0x000fe4000f8c18ff */
[----:B------:R-:W-:Y:S02]  /*0a40*/  @P4 LEA.HI.X R33, R10, UR23, R11, 0x3, P5 ;  /* 0x000000170a214c11 */ /* 0x000fe4000a8f1c0b */
[----:B------:R-:W-:Y:S02]  /*0a50*/  ISETP.GE.U32.AND P5, PT, R20, UR28, PT ;  /* 0x0000001c14007c0c */ /* 0x000fe4000bfa6070 */
[----:B------:R-:W-:Y:S02]  /*0a60*/  @!P4 CS2R R20, SRZ ;  /* 0x000000000014c805 */ /* 0x000fe4000001ff00 */
[----:B------:R-:W-:Y:S02]  /*0a70*/  @P4 LEA.HI.X R15, R8, UR23, R9, 0x3, P6 ;  /* 0x00000017080f4c11 */ /* 0x000fe4000b0f1c09 */
[----:B------:R-:W-:-:S02]  /*0a80*/  @!P4 CS2R R22, SRZ ;  /* 0x000000000016c805 */ /* 0x000fc4000001ff00 */
[----:B--2---:R-:W-:Y:S02]  /*0a90*/  @P1 R2UR UR29, R18 ;  /* 0x00000000121d12ca */ /* 0x004fe400000e0000 */
[----:B------:R-:W-:-:S06]  /*0aa0*/  @!P2 CS2R R6, SRZ ;  /* 0x000000000006a805 */ /* 0x000fcc000001ff00 */
[--C-:B---3--:R-:W-:Y:S02]  /*0ab0*/  SHF.R.U64 R41, R6, 0x10, R7.reuse ;  /* 0x0000001006297819 */ /* 0x108fe40000001207 */
[----:B------:R-:W-:Y:S02]  /*0ac0*/  SHF.R.U32.HI R34, RZ, 0x10, R7 ;  /* 0x00000010ff227819 */ /* 0x000fe40000011607 */
[--C-:B------:R-:W-:Y:S02]  /*0ad0*/  SHF.R.U64 R43, R4, 0x10, R5.reuse ;  /* 0x00000010042b7819 */ /* 0x100fe40000001205 */
[----:B------:R-:W-:Y:S01]  /*0ae0*/  SHF.R.U32.HI R35, RZ, 0x10, R5 ;  /* 0x00000010ff237819 */ /* 0x000fe20000011605 */
[----:B------:R-:W-:Y:S02]  /*0af0*/  HADD2.F32 R38, -RZ, R6.H0_H0 ;  /* 0x20000006ff267230 */ /* 0x000fe40000004100 */
[----:B------:R-:W-:Y:S02]  /*0b00*/  HADD2.F32 R39, -RZ, R7.H0_H0 ;  /* 0x20000007ff277230 */ /* 0x000fe40000004100 */
[----:B------:R-:W-:-:S02]  /*0b10*/  HADD2.F32 R41, -RZ, R41.H0_H0 ;  /* 0x20000029ff297230 */ /* 0x000fc40000004100 */
[----:B------:R-:W-:Y:S02]  /*0b20*/  HADD2.F32 R34, -RZ, R34.H0_H0 ;  /* 0x20000022ff227230 */ /* 0x000fe40000004100 */
[----:B------:R-:W-:Y:S02]  /*0b30*/  HADD2.F32 R40, -RZ, R4.H0_H0 ;  /* 0x20000004ff287230 */ /* 0x000fe40000004100 */
[----:B------:R-:W-:Y:S02]  /*0b40*/  HADD2.F32 R44, -RZ, R5.H0_H0 ;  /* 0x20000005ff2c7230 */ /* 0x000fe40000004100 */
[----:B------:R-:W-:Y:S02]  /*0b50*/  HADD2.F32 R43, -RZ, R43.H0_H0 ;  /* 0x2000002bff2b7230 */ /* 0x000fe40000004100 */
[----:B------:R-:W-:Y:S02]  /*0b60*/  HADD2.F32 R35, -RZ, R35.H0_H0 ;  /* 0x20000023ff237230 */ /* 0x000fe40000004100 */
        /* <DEDUP_REMOVED lines=12> */
[----:B------:R-:W-:-:S02]  /*0c30*/  ISETP.GE.U32.OR P1, PT, R19, UR25, P5 ;  /* 0x0000001913007c0c */ /* 0x000fc4000af26470 */
[----:B------:R-:W-:Y:S01]  /*0c40*/  @!P0 CS2R R12, SRZ ;  /* 0x00000000000c8805 */ /* 0x000fe2000001ff00 */
[----:B------:R-:W-:-:S10]  /*0c50*/  VIADD R30, R0, 0x1d ;  /* 0x0000001d001e7836 */ /* 0x000fd40000000000 */
[----:B------:R-:W-:-:S05]  /*0c60*/  @!P1 IADD3 R18, P2, PT, R19, R28, RZ ;  /* 0x0000001c13129210 */ /* 0x000fca0007f5e0ff */
[----:B------:R-:W-:Y:S01]  /*0c70*/  @!P1 IMAD.X R27, RZ, RZ, R29, P2 ;  /* 0x000000ffff1b9224 */ /* 0x000fe200010e061d */
[----:B------:R-:W-:Y:S01]  /*0c80*/  @!P1 LEA R26, P2, R18, UR21, 0x4 ;  /* 0x00000015121a9c11 */ /* 0x000fe2000f8420ff */
[----:B0-----:R-:W-:-:S03]  /*0c90*/  VIADD R17, R37, 0x3 ;  /* 0x0000000325117836 */ /* 0x001fc60000000000 */
[----:B------:R-:W-:Y:S02]  /*0ca0*/  @!P1 LEA.HI.X R27, R18, UR24, R27, 0x4, P2 ;  /* 0x00000018121b9c11 */ /* 0x000fe400090f241b */
[----:B------:R-:W-:Y:S02]  /*0cb0*/  @!P1 IADD3 R19, P0, P2, R28, UR19, R19 ;  /* 0x000000131c139c10 */ /* 0x000fe4000fa1e013 */
[----:B------:R-:W-:Y:S02]  /*0cc0*/  LOP3.LUT R30, R30, 0x1f, RZ, 0xc0, !PT ;  /* 0x0000001f1e1e7812 */ /* 0x000fe400078ec0ff */
[----:B------:R-:W-:Y:S02]  /*0cd0*/  @!P1 IADD3.X R16, PT, PT, R29, UR34, RZ, P0, P2 ;  /* 0x000000221d109c10 */ /* 0x000fe400087e44ff */
[----:B------:R-:W-:Y:S02]  /*0ce0*/  ISETP.GE.U32.AND P0, PT, R17, UR28, PT ;  /* 0x0000001c11007c0c */ /* 0x000fe4000bf06070 */
[----:B------:R-:W-:-:S02]  /*0cf0*/  SHF.R.U64 R48, R12, 0x10, R13 ;  /* 0x000000100c307819 */ /* 0x000fc4000000120d */
[----:B--2---:R-:W-:Y:S02]  /*0d00*/  SHF.R.U32.HI R33, RZ, 0x10, R13 ;  /* 0x00000010ff217819 */ /* 0x004fe4000001160d */
[----:B------:R-:W-:Y:S01]  /*0d10*/  ISETP.LT.U32.AND P0, PT, R30, UR25, !P0 ;  /* 0x000000191e007c0c */ /* 0x000fe2000c701070 */
[----:B------:R-:W-:Y:S01]  /*0d20*/  HADD2.F32 R45, -RZ, R12.H0_H0 ;  /* 0x2000000cff2d7230 */ /* 0x000fe20000004100 */
[--C-:B----4-:R-:W-:Y:S01]  /*0d30*/  SHF.R.U64 R50, R2, 0x10, R3.reuse ;  /* 0x0000001002327819 */ /* 0x110fe20000001203 */
[----:B------:R-:W-:Y:S01]  /*0d40*/  HADD2.F32 R32, -RZ, R13.H0_H0 ;  /* 0x2000000dff207230 */ /* 0x000fe20000004100 */
[----:B------:R-:W-:Y:S01]  /*0d50*/  SHF.R.U32.HI R47, RZ, 0x10, R3 ;  /* 0x00000010ff2f7819 */ /* 0x000fe20000011603 */
[----:B------:R-:W-:Y:S01]  /*0d60*/  HADD2.F32 R48, -RZ, R48.H0_H0 ;  /* 0x20000030ff307230 */ /* 0x000fe20000004100 */
[----:B-1----:R-:W-:Y:S01]  /*0d70*/  @!P1 LEA R24, P2, R19, UR21, 0x4 ;  /* 0x0000001513189c11 */ /* 0x002fe2000f8420ff */
[----:B------:R-:W-:Y:S02]  /*0d80*/  HADD2.F32 R33, -RZ, R33.H0_H0 ;  /* 0x20000021ff217230 */ /* 0x000fe40000004100 */
[----:B------:R-:W-:Y:S01]  /*0d90*/  FMUL R12, R45, UR29 ;  /* 0x0000001d2d0c7c20 */ /* 0x000fe20008400000 */
[----:B------:R-:W-:Y:S01]  /*0da0*/  HADD2.F32 R49, -RZ, R2.H0_H0 ;  /* 0x20000002ff317230 */ /* 0x000fe20000004100 */
[----:B------:R-:W-:Y:S01]  /*0db0*/  @!P1 LEA.HI.X R25, R19, UR24, R16, 0x4, P2 ;  /* 0x0000001813199c11 */ /* 0x000fe200090f2410 */
[----:B------:R-:W-:-:S02]  /*0dc0*/  HADD2.F32 R46, -RZ, R3.H0_H0 ;  /* 0x20000003ff2e7230 */ /* 0x000fc40000004100 */
[----:B------:R-:W-:Y:S01]  /*0dd0*/  FMUL R14, R32, UR29 ;  /* 0x0000001d200e7c20 */ /* 0x000fe20008400000 */
[----:B------:R-:W-:Y:S02]  /*0de0*/  HADD2.F32 R50, -RZ, R50.H0_H0 ;  /* 0x20000032ff327230 */ /* 0x000fe40000004100 */
[----:B------:R-:W-:Y:S01]  /*0df0*/  FMUL R13, R48, UR29 ;  /* 0x0000001d300d7c20 */ /* 0x000fe20008400000 */
[----:B------:R-:W-:Y:S02]  /*0e00*/  HADD2.F32 R47, -RZ, R47.H0_H0 ;  /* 0x2000002fff2f7230 */ /* 0x000fe40000004100 */
[----:B------:R-:W-:Y:S01]  /*0e10*/  FMUL R15, R33, UR29 ;  /* 0x0000001d210f7c20 */ /* 0x000fe20008400000 */
[----:B------:R-:W-:Y:S01]  /*0e20*/  IADD3 R28, P2, P3, R30, UR30, R28 ;  /* 0x0000001e1e1c7c10 */ /* 0x000fe2000fb5e01c */
[----:B------:R-:W-:Y:S01]  /*0e30*/  VOTEU.ANY UP0, P0 ;  /* 0x0000000000ff7886 */ /* 0x000fe20000000100 */
[----:B------:R-:W-:Y:S01]  /*0e40*/  FMUL R16, R49, UR29 ;  /* 0x0000001d31107c20 */ /* 0x000fe20008400000 */
[----:B------:R-:W-:Y:S01]  /*0e50*/  FMUL R18, R46, UR29 ;  /* 0x0000001d2e127c20 */ /* 0x000fe20008400000 */
[----:B------:R-:W-:Y:S01]  /*0e60*/  FMUL R17, R50, UR29 ;  /* 0x0000001d32117c20 */ /* 0x000fe20008400000 */
[----:B------:R-:W-:Y:S01]  /*0e70*/  FMUL R19, R47, UR29 ;  /* 0x0000001d2f137c20 */ /* 0x000fe20008400000 */
[----:B------:R-:W-:Y:S01]  /*0e80*/  IADD3.X R29, PT, PT, RZ, UR31, R29, P2, P3 ;  /* 0x0000001fff1d7c10 */ /* 0x000fe200097e641d */
[----:B------:R0:W-:Y:S01]  /*0e90*/  @!P1 STG.E.128 desc[UR26][R26.64], R12 ;  /* 0x0000000c1a009986 */ /* 0x0001e2000c101d1a */
[----:B------:R-:W-:Y:S01]  /*0ea0*/  @P0 IADD3 R2, P2, PT, R28, UR30, RZ ;  /* 0x0000001e1c020c10 */ /* 0x000fe2000ff5e0ff */
[----:B------:R-:W-:-:S02]  /*0eb0*/  @UP0 UIMAD UR7, UR34, 0x3, URZ ;  /* 0x00000003220708a4 */ /* 0x000fc4000f8e02ff */
[----:B------:R1:W-:Y:S01]  /*0ec0*/  @!P1 STG.E.128 desc[UR26][R24.64], R16 ;  /* 0x0000001018009986 */ /* 0x0003e2000c101d1a */
[----:B------:R-:W-:Y:S01]  /*0ed0*/  @P0 IADD3.X R3, PT, PT, R29, UR31, RZ, P2, !PT ;  /* 0x0000001f1d030c10 */ /* 0x000fe200097fe4ff */
[----:B0-----:R-:W-:Y:S01]  /*0ee0*/  IMAD.U32 R27, RZ, RZ, UR19 ;  /* 0x00000013ff1b7e24 */ /* 0x001fe2000f8e00ff */
[----:B------:R-:W-:-:S03]  /*0ef0*/  @P0 LEA R26, P1, R2, UR22, 0x3 ;  /* 0x00000016021a0c11 */ /* 0x000fc6000f8218ff */
[----:B------:R-:W-:Y:S01]  /*0f00*/  @P0 IMAD.WIDE.U32 R28, R27, 0x3, R28 ;  /* 0x000000031b1c0825 */ /* 0x000fe200078e001c */
[----:B------:R-:W-:-:S03]  /*0f10*/  @P0 LEA.HI.X R27, R2, UR23, R3, 0x3, P1 ;  /* 0x00000017021b0c11 */ /* 0x000fc600088f1c03 */
[----:B-1----:R-:W-:Y:S01]  /*0f20*/  @P0 VIADD R25, R29, UR7 ;  /* 0x000000071d190c36 */ /* 0x002fe20008000000 */
[C---:B------:R-:W-:Y:S02]  /*0f30*/  @P0 LEA R24, P1, R28.reuse, UR22, 0x3 ;  /* 0x000000161c180c11 */ /* 0x040fe4000f8218ff */
[----:B------:R-:W-:Y:S02]  /*0f40*/  @!P0 CS2R R2, SRZ ;  /* 0x0000000000028805 */ /* 0x000fe4000001ff00 */
[----:B------:R-:W-:Y:S02]  /*0f50*/  @P0 LEA.HI.X R25, R28, UR23, R25, 0x3, P1 ;  /* 0x000000171c190c11 */ /* 0x000fe400088f1c19 */
[----:B------:R-:W-:Y:S02]  /*0f60*/  ISETP.GE.U32.AND P1, PT, R36, UR28, PT ;  /* 0x0000001c24007c0c */ /* 0x000fe4000bf26070 */
[----:B------:R0:W5:Y:S01]  /*0f70*/  @P0 LDG.E.64 R2, desc[UR26][R26.64] ;  /* 0x0000001a1a020981 */ /* 0x000162000c1e1b00 */
[----:B------:R-:W-:-:S02]  /*0f80*/  FMNMX3 R36, |R38|, RZ, |R41|, !PT ;  /* 0x000000ff26247276 */ /* 0x000fc40007800629 */
[----:B------:R-:W-:Y:S01]  /*0f90*/  @!P0 CS2R R28, SRZ ;  /* 0x00000000001c8805 */ /* 0x000fe2000001ff00 */
[----:B------:R-:W-:Y:S01]  /*0fa0*/  IMAD.IADD R37, R37, 0x1, R42 ;  /* 0x0000000125257824 */ /* 0x000fe200078e022a */
[----:B------:R-:W-:Y:S01]  /*0fb0*/  FMNMX3 R36, |R39|, R36, |R34|, !PT ;  /* 0x0000002427247276 */ /* 0x000fe20007800622 */
[----:B------:R-:W-:-:S03]  /*0fc0*/  FADD R39, RZ, R39 ;  /* 0x00000027ff277221 */ /* 0x000fc60000000000 */
[----:B------:R1:W5:Y:S01]  /*0fd0*/  @P0 LDG.E.64 R28, desc[UR26][R24.64] ;  /* 0x0000001a181c0981 */ /* 0x000362000c1e1b00 */
[----:B0-----:R-:W-:Y:S01]  /*0fe0*/  FADD R26, RZ, R41 ;  /* 0x00000029ff1a7221 */ /* 0x001fe20000000000 */
[----:B------:R-:W-:Y:S01]  /*0ff0*/  FADD R27, RZ, R38 ;  /* 0x00000026ff1b7221 */ /* 0x000fe20000000000 */
[----:B------:R-:W-:Y:S01]  /*1000*/  FMNMX3 R36, |R40|, R36, |R43|, !PT ;  /* 0x0000002428247276 */ /* 0x000fe2000780062b */
[----:B------:R-:W-:Y:S02]  /*1010*/  FADD R38, R44, R39 ;  /* 0x000000272c267221 */ /* 0x000fe40000000000 */
[----:B------:R-:W-:Y:S01]  /*1020*/  FADD R52, R40, R27 ;  /* 0x0000001b28347221 */ /* 0x000fe20000000000 */
[----:B-1----:R-:W-:Y:S01]  /*1030*/  FADD R24, R43, R26 ;  /* 0x0000001a2b187221 */ /* 0x002fe20000000000 */
[C---:B------:R-:W-:Y:S01]  /*1040*/  VIADD R26, R37.reuse, 0x1 ;  /* 0x00000001251a7836 */ /* 0x040fe20000000000 */
[----:B------:R-:W-:Y:S01]  /*1050*/  LOP3.LUT R25, R37, 0x1f, RZ, 0xc0, !PT ;  /* 0x0000001f25197812 */ /* 0x000fe200078ec0ff */
[----:B------:R-:W-:Y:S01]  /*1060*/  FADD R37, RZ, R32 ;  /* 0x00000020ff257221 */ /* 0x000fe20000000000 */
[----:B------:R-:W-:Y:S01]  /*1070*/  FMNMX3 R36, |R44|, R36, |R35|, !PT ;  /* 0x000000242c247276 */ /* 0x000fe20007800623 */
[--C-:B------:R-:W-:Y:S01]  /*1080*/  FADD R27, RZ, R48.reuse ;  /* 0x00000030ff1b7221 */ /* 0x100fe20000000000 */
        /* <DEDUP_REMOVED lines=52> */
[----:B---3--:R-:W-:Y:S01]  /*13d0*/  HADD2.F32 R25, -RZ, R20.H0_H0 ;  /* 0x20000014ff197230 */ /* 0x008fe20000004100 */
[--C-:B------:R-:W-:Y:S01]  /*13e0*/  SHF.R.U64 R20, R20, 0x10, R21.reuse ;  /* 0x0000001014147819 */ /* 0x100fe20000001215 */
[----:B------:R-:W-:Y:S01]  /*13f0*/  HADD2.F32 R32, -RZ, R21.H0_H0 ;  /* 0x20000015ff207230 */ /* 0x000fe20000004100 */
[----:B------:R-:W-:Y:S01]  /*1400*/  SHF.R.U32.HI R37, RZ, 0x10, R21 ;  /* 0x00000010ff257819 */ /* 0x000fe20000011615 */
[----:B------:R-:W-:-:S02]  /*1410*/  HADD2.F32 R27, -RZ, R22.H0_H0 ;  /* 0x20000016ff1b7230 */ /* 0x000fc40000004100 */
[----:B------:R-:W-:Y:S01]  /*1420*/  HADD2.F32 R21, -RZ, R20.H0_H0 ;  /* 0x20000014ff157230 */ /* 0x000fe20000004100 */
[--C-:B------:R-:W-:Y:S01]  /*1430*/  SHF.R.U64 R22, R22, 0x10, R23.reuse ;  /* 0x0000001016167819 */ /* 0x100fe20000001217 */
[----:B------:R-:W-:Y:S01]  /*1440*/  HADD2.F32 R37, -RZ, R37.H0_H0 ;  /* 0x20000025ff257230 */ /* 0x000fe20000004100 */
[----:B------:R-:W-:Y:S02]  /*1450*/  SHF.R.U32.HI R46, RZ, 0x10, R23 ;  /* 0x00000010ff2e7819 */ /* 0x000fe40000011617 */
[----:B------:R-:W-:Y:S01]  /*1460*/  FMNMX3 R20, |R25|, R26, |R21|, !PT ;  /* 0x0000001a19147276 */ /* 0x000fe20007800615 */
[----:B------:R-:W-:Y:S02]  /*1470*/  HADD2.F32 R33, -RZ, R23.H0_H0 ;  /* 0x20000017ff217230 */ /* 0x000fe40000004100 */
[----:B------:R-:W-:Y:S01]  /*1480*/  HADD2.F32 R23, -RZ, R22.H0_H0 ;  /* 0x20000016ff177230 */ /* 0x000fe20000004100 */
[----:B------:R-:W-:Y:S01]  /*1490*/  FMNMX3 R20, |R32|, R20, |R37|, !PT ;  /* 0x0000001420147276 */ /* 0x000fe20007800625 */
[----:B------:R-:W-:Y:S01]  /*14a0*/  FADD R50, RZ, R25 ;  /* 0x00000019ff327221 */ /* 0x000fe20000000000 */
[----:B------:R-:W-:-:S02]  /*14b0*/  HADD2.F32 R46, -RZ, R46.H0_H0 ;  /* 0x2000002eff2e7230 */ /* 0x000fc40000004100 */
[----:B------:R-:W-:Y:S01]  /*14c0*/  FADD R48, RZ, R21 ;  /* 0x00000015ff307221 */ /* 0x000fe20000000000 */
        /* <DEDUP_REMOVED lines=24> */
.L_x_29005:
[----:B------:R-:W-:Y:S05]  /*1650*/  BSYNC.RECONVERGENT B0 ;  /* 0x0000000000007941 */ /* 0x000fea0003800200 */
.L_x_29004:
        /* <DEDUP_REMOVED lines=16> */
.L_x_29007:
[----:B------:R-:W-:Y:S05]  /*1760*/  BSYNC.RECONVERGENT B0 ;  /* 0x0000000000007941 */ /* 0x000fea0003800200 */
.L_x_29006:
        /* <DEDUP_REMOVED lines=19> */
[----:B------:R-:W0:Y:S01]  /*18a0*/  SHFL.IDX PT, R30, R34, R35, 0x1f ;  /* 0x00001f23221e7589 */ /* 0x000e2200000e0000 */
[----:B------:R-:W-:Y:S01]  /*18b0*/  IMAD.U32 R33, RZ, RZ, UR19 ;  /* 0x00000013ff217e24 */ /* 0x000fe2000f8e00ff */
[----:B------:R-:W-:Y:S01]  /*18c0*/  SHF.R.U32.HI R43, RZ, 0x5, R42 ;  /* 0x00000005ff2b7819 */ /* 0x000fe2000001162a */
[----:B------:R-:W-:Y:S01]  /*18d0*/  BSSY.RECONVERGENT B0, `(.L_x_29008) ;  /* 0x00000d2000007945 */ /* 0x000fe20003800200 */
[----:B------:R-:W-:Y:S01]  /*18e0*/  IADD3.X R49, PT, PT, R49, UR6, RZ, P1, !PT ;  /* 0x0000000631317c10 */ /* 0x000fe20008ffe4ff */
[----:B------:R1:W4:Y:S01]  /*18f0*/  SHFL.IDX PT, R41, R36, R35, 0x1f ;  /* 0x00001f2324297589 */ /* 0x00032200000e0000 */
[----:B--2---:R-:W-:Y:S01]  /*1900*/  FADD R38, R38, R45 ;  /* 0x0000002d26267221 */ /* 0x004fe20000000000 */
[----:B------:R-:W-:Y:S01]  /*1910*/  LEA R32, P1, R33, R32, 0x1 ;  /* 0x0000002021207211 */ /* 0x000fe200078208ff */
[----:B------:R-:W-:Y:S01]  /*1920*/  IMAD.SHL.U32 R45, R43, 0x4, RZ ;  /* 0x000000042b2d7824 */ /* 0x000fe200078e00ff */
[----:B------:R-:W-:Y:S01]  /*1930*/  IADD3.X R37, PT, PT, RZ, UR6, R49, P3, P2 ;  /* 0x00000006ff257c10 */ /* 0x000fe20009fe4431 */
[----:B------:R-:W-:-:S02]  /*1940*/  IMAD.U32 R33, RZ, RZ, UR34 ;  /* 0x00000022ff217e24 */ /* 0x000fc4000f8e00ff */
[----:B---3--:R-:W-:Y:S01]  /*1950*/  FADD R44, R44, R31 ;  /* 0x0000001f2c2c7221 */ /* 0x008fe20000000000 */
[----:B-----5:R-:W-:Y:S01]  /*1960*/  HADD2.F32 R31, -RZ, R2.H0_H0 ;  /* 0x20000002ff1f7230 */ /* 0x020fe20000004100 */
[--C-:B------:R-:W-:Y:S01]  /*1970*/  SHF.R.U64 R39, R2, 0x10, R3.reuse ;  /* 0x0000001002277819 */ /* 0x100fe20000001203 */
[----:B------:R-:W-:Y:S01]  /*1980*/  HADD2.F32 R2, -RZ, R3.H0_H0 ;  /* 0x20000003ff027230 */ /* 0x000fe20000004100 */
[----:B-1----:R-:W-:Y:S01]  /*1990*/  SHF.R.U32.HI R36, RZ, 0x10, R3 ;  /* 0x00000010ff247819 */ /* 0x002fe20000011603 */
[----:B------:R-:W-:Y:S01]  /*19a0*/  HADD2.F32 R34, -RZ, R29.H0_H0 ;  /* 0x2000001dff227230 */ /* 0x000fe20000004100 */
[----:B------:R-:W-:Y:S01]  /*19b0*/  SHF.R.U32.HI R54, RZ, 0x10, R29 ;  /* 0x00000010ff367819 */ /* 0x000fe2000001161d */
[----:B------:R-:W1:Y:S01]  /*19c0*/  S2R R49, SR_CgaCtaId ;  /* 0x0000000000317919 */ /* 0x000e620000008800 */
[----:B------:R-:W-:Y:S01]  /*19d0*/  IADD3 R3, PT, PT, R45, 0x3, R42 ;  /* 0x000000032d037810 */ /* 0x000fe20007ffe02a */
[----:B------:R-:W-:Y:S01]  /*19e0*/  HADD2.F32 R36, -RZ, R36.H0_H0 ;  /* 0x20000024ff247230 */ /* 0x000fe20000004100 */
[----:B------:R-:W-:Y:S01]  /*19f0*/  LEA.HI.X R37, R40, R37, R33, 0x1, P1 ;  /* 0x0000002528257211 */ /* 0x000fe200008f0c21 */
[----:B------:R-:W-:Y:S01]  /*1a00*/  HADD2.F32 R54, -RZ, R54.H0_H0 ;  /* 0x20000036ff367230 */ /* 0x000fe20000004100 */
[----:B------:R-:W-:Y:S01]  /*1a10*/  SHF.R.U64 R33, R28, 0x10, R29 ;  /* 0x000000101c217819 */ /* 0x000fe2000000121d */
[----:B------:R-:W-:Y:S01]  /*1a20*/  HADD2.F32 R29, -RZ, R39.H0_H0 ;  /* 0x20000027ff1d7230 */ /* 0x000fe20000004100 */
[----:B------:R-:W-:Y:S01]  /*1a30*/  LOP3.LUT R40, R3, 0x1f, RZ, 0xc0, !PT ;  /* 0x0000001f03287812 */ /* 0x000fe200078ec0ff */
[----:B------:R-:W-:Y:S01]  /*1a40*/  FADD R39, RZ, R2 ;  /* 0x00000002ff277221 */ /* 0x000fe20000000000 */
[----:B------:R-:W-:Y:S01]  /*1a50*/  FADD R3, RZ, R36 ;  /* 0x00000024ff037221 */ /* 0x000fe20000000000 */
[----:B------:R-:W-:-:S02]  /*1a60*/  HADD2.F32 R35, -RZ, R28.H0_H0 ;  /* 0x2000001cff237230 */ /* 0x000fc40000004100 */
[----:B------:R-:W-:Y:S01]  /*1a70*/  FADD R28, RZ, R31 ;  /* 0x0000001fff1c7221 */ /* 0x000fe20000000000 */
[----:B------:R-:W-:Y:S01]  /*1a80*/  FADD R47, R34, R39 ;  /* 0x00000027222f7221 */ /* 0x000fe20000000000 */
[----:B------:R-:W-:Y:S01]  /*1a90*/  FADD R39, R54, R3 ;  /* 0x0000000336277221 */ /* 0x000fe20000000000 */
[--C-:B------:R-:W-:Y:S01]  /*1aa0*/  FMNMX3 R3, |R31|, R46, |R29|.reuse, !PT ;  /* 0x0000002e1f037276 */ /* 0x100fe2000780061d */
[----:B------:R-:W-:Y:S02]  /*1ab0*/  HADD2.F32 R33, -RZ, R33.H0_H0 ;  /* 0x20000021ff217230 */ /* 0x000fe40000004100 */
[----:B------:R-:W-:Y:S01]  /*1ac0*/  FADD R55, R35, R28 ;  /* 0x0000001c23377221 */ /* 0x000fe20000000000 */
[----:B------:R-:W-:Y:S01]  /*1ad0*/  FADD R28, RZ, R29 ;  /* 0x0000001dff1c7221 */ /* 0x000fe20000000000 */
[----:B0-----:R-:W-:Y:S01]  /*1ae0*/  FADD R51, R51, R30 ;  /* 0x0000001e33337221 */ /* 0x001fe20000000000 */
        /* <DEDUP_REMOVED lines=29> */
[----:B0-----:R-:W-:Y:S01]  /*1cc0*/  MOV R2, 0x400 ;  /* 0x0000040000027802 */ /* 0x001fe20000000f00 */
[----:B------:R-:W-:Y:S01]  /*1cd0*/  IMAD.MOV.U32 R3, RZ, RZ, R8 ;  /* 0x000000ffff037224 */ /* 0x000fe200078e0008 */
[----:B------:R-:W-:Y:S01]  /*1ce0*/  ISETP.LT.U32.AND P0, PT, R45, UR25, PT ;  /* 0x000000192d007c0c */ /* 0x000fe2000bf01070 */
[----:B------:R0:W2:Y:S01]  /*1cf0*/  SHFL.IDX PT, R39, R39, R40, 0x1f ;  /* 0x00001f2827277589 */ /* 0x0000a200000e0000 */
[----:B------:R-:W-:Y:S02]  /*1d00*/  IMAD.IADD R8, R42, 0x1, -R45 ;  /* 0x000000012a087824 */ /* 0x000fe400078e0a2d */
[----:B------:R-:W-:-:S03]  /*1d10*/  VIADD R2, R2, 0x20 ;  /* 0x0000002002027836 */ /* 0x000fc60000000000 */
[----:B------:R-:W-:Y:S02]  /*1d20*/  LEA R8, R8, 0xfffffff0, 0x3 ;  /* 0xfffffff008087811 */ /* 0x000fe400078e18ff */
[----:B-1----:R-:W-:Y:S01]  /*1d30*/  LEA R49, R49, R2, 0x18 ;  /* 0x0000000231317211 */ /* 0x002fe200078ec0ff */
[----:B------:R-:W-:Y:S01]  /*1d40*/  IMAD.SHL.U32 R2, R0, 0x8, RZ ;  /* 0x0000000800027824 */ /* 0x000fe200078e00ff */
[----:B------:R-:W-:Y:S01]  /*1d50*/  LOP3.LUT R8, R8, 0xf8, RZ, 0xc0, !PT ;  /* 0x000000f808087812 */ /* 0x000fe200078ec0ff */
[----:B0-----:R-:W-:Y:S02]  /*1d60*/  IMAD.MOV.U32 R40, RZ, RZ, R28 ;  /* 0x000000ffff287224 */ /* 0x001fe400078e001c */
        /* <DEDUP_REMOVED lines=49> */
.L_x_29012:
        /* <DEDUP_REMOVED lines=48> */
.L_x_29011:
[----:B------:R-:W-:Y:S05]  /*2380*/  BSYNC.RECONVERGENT B1 ;  /* 0x0000000000017941 */ /* 0x000fea0003800200 */
.L_x_29010:
        /* <DEDUP_REMOVED lines=38> */
.L_x_29009:
[----:B------:R-:W-:Y:S05]  /*25f0*/  BSYNC.RECONVERGENT B0 ;  /* 0x0000000000007941 */ /* 0x000fea0003800200 */
.L_x_29008:
        /* <DEDUP_REMOVED lines=50> */
.L_x_29017:
        /* <DEDUP_REMOVED lines=48> */
.L_x_29016:
[----:B------:R-:W-:Y:S05]  /*2c20*/  BSYNC.RECONVERGENT B1 ;  /* 0x0000000000017941 */ /* 0x000fea0003800200 */
.L_x_29015:
        /* <DEDUP_REMOVED lines=35> */
.L_x_29014:
[----:B------:R-:W-:Y:S05]  /*2e60*/  BSYNC.RECONVERGENT B0 ;  /* 0x0000000000007941 */ /* 0x000fea0003800200 */
.L_x_29013:
        /* <DEDUP_REMOVED lines=44> */
.L_x_29022:
        /* <DEDUP_REMOVED lines=48> */
.L_x_29021:
[----:B------:R-:W-:Y:S05]  /*3430*/  BSYNC.RECONVERGENT B1 ;  /* 0x0000000000017941 */ /* 0x000fea0003800200 */
.L_x_29020:
        /* <DEDUP_REMOVED lines=35> */
.L_x_29019:
[----:B------:R-:W-:Y:S05]  /*3670*/  BSYNC.RECONVERGENT B0 ;  /* 0x0000000000007941 */ /* 0x000fea0003800200 */
.L_x_29018:
        /* <DEDUP_REMOVED lines=34> */
.L_x_29027:
        /* <DEDUP_REMOVED lines=48> */
.L_x_29026:
[----:B------:R-:W-:Y:S05]  /*3ba0*/  BSYNC.RECONVERGENT B1 ;  /* 0x0000000000017941 */ /* 0x000fea0003800200 */
.L_x_29025:
        /* <DEDUP_REMOVED lines=35> */
.L_x_29024:
[----:B------:R-:W-:Y:S05]  /*3de0*/  BSYNC.RECONVERGENT B0 ;  /* 0x0000000000007941 */ /* 0x000fea0003800200 */
.L_x_29023:
        /* <DEDUP_REMOVED lines=51> */
.L_x_29029:
[----:B------:R-:W-:Y:S05]  /*4120*/  BSYNC.RECONVERGENT B0 ;  /* 0x0000000000007941 */ /* 0x000fea0003800200 */
.L_x_29028:
        /* <DEDUP_REMOVED lines=33> */
.L_x_29038:
[----:B------:R-:W-:Y:S02]  /*4340*/  ISETP.NE.AND P0, PT, R42, RZ, PT ;  /* 0x000000ff2a00720c */ /* 0x000fe40003f05270 */
[----:B--2---:R-:W-:-:S11]  /*4350*/  FMNMX R5, R2, R5, !PT ;  /* 0x0000000502057209 */ /* 0x004fd60007800000 */
[----:B------:R-:W-:Y:S05]  /*4360*/  @P0 BRA `(.L_x_29031) ;  /* 0x0000000000080947 */ /* 0x000fea0003800000 */
[----:B-1----:R-:W1:Y:S02]  /*4370*/  LDC.64 R2, c[0x0][0x3a8] ;  /* 0x0000ea00ff027b82 */ /* 0x002e640000000a00 */
[----:B-1----:R2:W-:Y:S02]  /*4380*/  REDG.E.MAX.S32.STRONG.GPU desc[UR26][R2.64], R5 ;  /* 0x000000050200798e */ /* 0x0025e4000d12e31a */
.L_x_29031:
[----:B------:R-:W-:Y:S05]  /*4390*/  BSYNC B0 ;  /* 0x0000000000007941 */ /* 0x000fea0003800000 */
.L_x_29030:
        /* <DEDUP_REMOVED lines=11> */
[----:B012---:R-:W-:Y:S05]  /*4450*/  CALL.REL.NOINC `($__internal_769_$__cuda_sm20_rcp_rn_f32_slowpath) ;  /* 0x0000000400987944 */ /* 0x007fea0003c00000 */
[----:B------:R-:W-:Y:S05]  /*4460*/  BRA `(.L_x_29034) ;  /* 0x0000000000147947 */ /* 0x000fea0003800000 */
.L_x_29033:
[----:B-12---:R-:W1:Y:S01]  /*4470*/  MUFU.RCP R5, UR29 ;  /* 0x0000001d00057d08 */ /* 0x006e620008001000 */
[----:B------:R-:W-:-:S04]  /*4480*/  IMAD.U32 R0, RZ, RZ, UR29 ;  /* 0x0000001dff007e24 */ /* 0x000fc8000f8e00ff */
[----:B-1----:R-:W-:-:S04]  /*4490*/  FFMA R0, R5, R0, -1 ;  /* 0xbf80000005007423 */ /* 0x002fc80000000000 */
[----:B------:R-:W-:-:S04]  /*44a0*/  FADD.FTZ R0, -R0, -RZ ;  /* 0x800000ff00007221 */ /* 0x000fc80000010100 */
[----:B------:R-:W-:-:S07]  /*44b0*/  FFMA R5, R5, R0, R5 ;  /* 0x0000000005057223 */ /* 0x000fce0000000005 */
.L_x_29034:
[----:B0-----:R-:W0:Y:S02]  /*44c0*/  LDC.64 R2, c[0x0][0x3b0] ;  /* 0x0000ec00ff027b82 */ /* 0x001e240000000a00 */
[----:B0-----:R-:W-:Y:S01]  /*44d0*/  STG.E desc[UR26][R2.64], R5 ;  /* 0x0000000502007986 */ /* 0x001fe2000c10191a */
[----:B------:R-:W-:Y:S05]  /*44e0*/  EXIT ;  /* 0x000000000000794d */ /* 0x000fea0003800000 */
.L_x_29032:
[----:B------:R-:W-:Y:S02]  /*44f0*/  IMAD.MOV.U32 R7, RZ, RZ, 0x4 ;  /* 0x00000004ff077424 */ /* 0x000fe400078e00ff */
[----:B0-----:R-:W-:Y:S02]  /*4500*/  IMAD.MOV.U32 R9, RZ, RZ, 0x1f ;  /* 0x0000001fff097424 */ /* 0x001fe400078e00ff */
[----:B------:R-:W-:-:S07]  /*4510*/  IMAD.MOV.U32 R4, RZ, RZ, -0x1 ;  /* 0xffffffffff047424 */ /* 0x000fce00078e00ff */
[----:B-12---:R-:W-:Y:S05]  /*4520*/  WARPSYNC.COLLECTIVE R4, `(.L_x_29035) ;  /* 0x0000000004087348 */ /* 0x006fea0003c00000 */
[----:B--2---:R0:W2:Y:S02]  /*4530*/  SHFL.DOWN P0, R5, R0, R7, R9 ;  /* 0x0800000700057389 */ /* 0x0040a40000000009 */
[----:B012---:R-:W-:Y:S05]  /*4540*/  ENDCOLLECTIVE ;  /* 0x000000000000791b */ /* 0x007fea0003800000 */
.L_x_29035:
[----:B------:R-:W-:Y:S02]  /*4550*/  IMAD.MOV.U32 R7, RZ, RZ, 0x2 ;  /* 0x00000002ff077424 */ /* 0x000fe400078e00ff */
[----:B------:R-:W-:-:S05]  /*4560*/  IMAD.MOV.U32 R3, RZ, RZ, R5 ;  /* 0x000000ffff037224 */ /* 0x000fca00078e0005 */
[----:B------:R-:W-:-:S05]  /*4570*/  FMNMX R3, R3, R0, !PT ;  /* 0x0000000003037209 */ /* 0x000fca0007800000 */
[----:B------:R-:W-:-:S07]  /*4580*/  IMAD.MOV.U32 R0, RZ, RZ, R3 ;  /* 0x000000ffff007224 */ /* 0x000fce00078e0003 */
[----:B------:R-:W-:Y:S05]  /*4590*/  WARPSYNC.COLLECTIVE R4, `(.L_x_29036) ;  /* 0x0000000004087348 */ /* 0x000fea0003c00000 */
[----:B------:R0:W1:Y:S02]  /*45a0*/  SHFL.DOWN P0, R5, R0, R7, R9 ;  /* 0x0800000700057389 */ /* 0x0000640000000009 */
[----:B01----:R-:W-:Y:S05]  /*45b0*/  ENDCOLLECTIVE ;  /* 0x000000000000791b */ /* 0x003fea0003800000 */
.L_x_29036:
[----:B------:R-:W-:Y:S02]  /*45c0*/  IMAD.MOV.U32 R7, RZ, RZ, 0x1 ;  /* 0x00000001ff077424 */ /* 0x000fe400078e00ff */
[----:B------:R-:W-:-:S05]  /*45d0*/  IMAD.MOV.U32 R2, RZ, RZ, R5 ;  /* 0x000000ffff027224 */ /* 0x000fca00078e0005 */
[----:B------:R-:W-:-:S05]  /*45e0*/  FMNMX R2, R3, R2, !PT ;  /* 0x0000000203027209 */ /* 0x000fca0007800000 */
[----:B------:R-:W-:-:S07]  /*45f0*/  IMAD.MOV.U32 R0, RZ, RZ, R2 ;  /* 0x000000ffff007224 */ /* 0x000fce00078e0002 */
[----:B------:R-:W-:Y:S05]  /*4600*/  WARPSYNC.COLLECTIVE R4, `(.L_x_29037) ;  /* 0x0000000004087348 */ /* 0x000fea0003c00000 */
[----:B------:R0:W1:Y:S02]  /*4610*/  SHFL.DOWN P0, R5, R0, R7, R9 ;  /* 0x0800000700057389 */ /* 0x0000640000000009 */
[----:B01----:R-:W-:Y:S05]  /*4620*/  ENDCOLLECTIVE ;  /* 0x000000000000791b */ /* 0x003fea0003800000 */
.L_x_29037:
[----:B------:R-:W-:Y:S05]  /*4630*/  BRA `(.L_x_29038) ;  /* 0xfffffffc00407947 */ /* 0x000fea000383ffff */
        .weak           $__internal_768_$__cuda_sm20_div_u64
        .type           $__internal_768_$__cuda_sm20_div_u64,@function
        .size           $__internal_768_$__cuda_sm20_div_u64,($__internal_769_$__cuda_sm20_rcp_rn_f32_slowpath - $__internal_768_$__cuda_sm20_div_u64)
$__internal_768_$__cuda_sm20_div_u64:
        /* <DEDUP_REMOVED lines=71> */
[----:B------:R-:W-:Y:S11]  /*4ab0*/  RET.REL.NODEC R2 `(_ZN18transformer_engine6detail38cast_transpose_fused_kernel_notalignedILb1ELb0ELb0EfNS_16CTDBiasDActParamI6__halfS3_ffEELi4ELi2ENS_5EmptyELPFffRKS5_E0EEEvT3_mmm) ;  /* 0xffffffb402507950 */ /* 0x000ff60003c3ffff */
        .weak           $__internal_769_$__cuda_sm20_rcp_rn_f32_slowpath
        .type           $__internal_769_$__cuda_sm20_rcp_rn_f32_slowpath,@function
        .size           $__internal_769_$__cuda_sm20_rcp_rn_f32_slowpath,(.L_x_30070 - $__internal_769_$__cuda_sm20_rcp_rn_f32_slowpath)
$__internal_769_$__cuda_sm20_rcp_rn_f32_slowpath:
        /* <DEDUP_REMOVED lines=15> */
.L_x_29039:
        /* <DEDUP_REMOVED lines=33> */
.L_x_29041:
[----:B------:R0:W1:Y:S02]  /*4dc0*/  MUFU.RCP R2, R0 ;  /* 0x0000000000027308 */ /* 0x0000640000001000 */
.L_x_29040:
[----:B-1-3--:R-:W-:Y:S02]  /*4dd0*/  IMAD.MOV.U32 R5, RZ, RZ, R2 ;  /* 0x000000ffff057224 */ /* 0x00afe400078e0002 */
[----:B------:R-:W-:Y:S02]  /*4de0*/  IMAD.MOV.U32 R2, RZ, RZ, R7 ;  /* 0x000000ffff027224 */ /* 0x000fe400078e0007 */
[----:B------:R-:W-:-:S04]  /*4df0*/  IMAD.MOV.U32 R3, RZ, RZ, 0x0 ;  /* 0x00000000ff037424 */ /* 0x000fc800078e00ff */
[----:B0-2---:R-:W-:Y:S05]  /*4e00*/  RET.REL.NODEC R2 `(_ZN18transformer_engine6detail38cast_transpose_fused_kernel_notalignedILb1ELb0ELb0EfNS_16CTDBiasDActParamI6__halfS3_ffEELi4ELi2ENS_5EmptyELPFffRKS5_E0EEEvT3_mmm) ;  /* 0xffffffb0027c7950 */ /* 0x005fea0003c3ffff */
.L_x_29042:
        /* <DEDUP_REMOVED lines=15> */
.L_x_30070:


//--------------------- .text._ZN18transformer_engine6detail38cast_transpose_fused_kernel_notalignedILb1ELb0ELb0EfNS_16CTDBiasDActParamIff13__nv_fp8_e4m3fEELi2ELi8ENS_5EmptyELPFffRKS5_E0EEEvT3_mmm --------------------------
	.section	.text._ZN18transformer_engine6detail38cast_transpose_fused_kernel_notalignedILb1ELb0ELb0EfNS_16CTDBiasDActParamIff13__nv_fp8_e4m3fEELi2ELi8ENS_5EmptyELPFffRKS5_E0EEEvT3_mmm,"ax",@progbits
	.align	128
        .global         _ZN18transformer_engine6detail38cast_transpose_fused_kernel_notalignedILb1ELb0ELb0EfNS_16CTDBiasDActParamIff13__nv_fp8_e4m3fEELi2ELi8ENS_5EmptyELPFffRKS5_E0EEEvT3_mmm
        .type           _ZN18transformer_engine6detail38cast_transpose_fused_kernel_notalignedILb1ELb0ELb0EfNS_16CTDBiasDActParamIff13__nv_fp8_e4m3fEELi2ELi8ENS_5EmptyELPFffRKS5_E0EEEvT3_mmm,@function
        .size           _ZN18transformer_engine6detail38cast_transpose_fused_kernel_notalignedILb1ELb0ELb0EfNS_16CTDBiasDActParamIff13__nv_fp8_e4m3fEELi2ELi8ENS_5EmptyELPFffRKS5_E0EEEvT3_mmm,(.L_x_30072 - _ZN18transformer_engine6detail38cast_transpose_fused_kernel_notalignedILb1ELb0ELb0EfNS_16CTDBiasDActParamIff13__nv_fp8_e4m3fEELi2ELi8ENS_5EmptyELPFffRKS5_E0EEEvT3_mmm)
        .other          _ZN18transformer_engine6detail38cast_transpose_fused_kernel_notalignedILb1ELb0ELb0EfNS_16CTDBiasDActParamIff13__nv_fp8_e4m3fEELi2ELi8ENS_5EmptyELPFffRKS5_E0EEEvT3_mmm,@"STO_CUDA_ENTRY STV_DEFAULT"
_ZN18transformer_engine6detail38cast_transpose_fused_kernel_notalignedILb1ELb0ELb0EfNS_16CTDBiasDActParamIff13__nv_fp8_e4m3fEELi2ELi8ENS_5EmptyELPFffRKS5_E0EEEvT3_mmm:
.text._ZN18transformer_engine6detail38cast_transpose_fused_kernel_notalignedILb1ELb0ELb0EfNS_16CTDBiasDActParamIff13__nv_fp8_e4m3fEELi2ELi8ENS_5EmptyELPFffRKS5_E0EEEvT3_mmm:
        /* <DEDUP_REMOVED lines=43> */
.L_x_29043:
[----:B------:R-:W-:-:S07]  /*02b0*/  MOV R4, 0x2d0 ;  /* 0x000002d000047802 */ /* 0x000fce0000000f00 */
[----:B------:R-:W-:Y:S05]  /*02c0*/  CALL.REL.NOINC `($__internal_770_$__cuda_sm20_div_u64) ;  /* 0x0000005c00447944 */ /* 0x000fea0003c00000 */
        /* <DEDUP_REMOVED lines=11> */
.L_x_29044:
        /* <DEDUP_REMOVED lines=16> */
[----:B------:R-:W-:Y:S01]  /*0480*/  IMAD.U32 R9, RZ, RZ, UR31 ;  /* 0x0000001fff097e24 */ /* 0x000fe2000f8e00ff */
[----:B------:R-:W-:Y:S01]  /*0490*/  ULEA UR18, UP0, -UR24, UR31, 0x5 ;  /* 0x0000001f18127291 */ /* 0x000fe2000f8029ff */
[----:B------:R-:W-:Y:S01]  /*04a0*/  ISETP.NE.AND.EX P0, PT, RZ, UR11, PT, P0 ;  /* 0x0000000bff007c0c */ /* 0x000fe2000bf05300 */
[----:B------:R-:W-:-:S02]  /*04b0*/  UIADD3.X UR8, UPT, UPT, ~UR8, UR30, URZ, UP1, !UPT ;  /* 0x0000001e08087290 */ /* 0x000fc40008ffe5ff */
        /* <DEDUP_REMOVED lines=10> */
[----:B------:R-:W3:Y:S01]  /*0560*/  @P0 LDC.64 R6, c[0x0][0x3a0] ;  /* 0x0000e800ff060b82 */ /* 0x000ee20000000a00 */
[----:B------:R-:W-:Y:S01]  /*0570*/  USEL UR18, UR18, 0x20, UP0 ;  /* 0x0000002012127887 */ /* 0x000fe20008000000 */
[----:B------:R-:W-:Y:S01]  /*0580*/  IMAD.U32 R3, RZ, RZ, UR31 ;  /* 0x0000001fff037e24 */ /* 0x000fe2000f8e00ff */
[----:B------:R-:W0:Y:S01]  /*0590*/  LDCU.64 UR10, c[0x0][0x380] ;  /* 0x00007000ff0a77ac */ /* 0x000e220008000a00 */
[----:B------:R-:W-:Y:S01]  /*05a0*/  IMAD.U32 R4, RZ, RZ, UR32 ;  /* 0x00000020ff047e24 */ /* 0x000fe2000f8e00ff */
[----:B------:R-:W-:Y:S01]  /*05b0*/  ISETP.GE.U32.AND P1, PT, R54, UR7, PT ;  /* 0x0000000736007c0c */ /* 0x000fe2000bf26070 */
[----:B------:R-:W-:Y:S01]  /*05c0*/  IMAD.X R43, RZ, RZ, R49, P2 ;  /* 0x000000ffff2b7224 */ /* 0x000fe200010e0631 */
[----:B------:R-:W-:-:S02]  /*05d0*/  UIMAD UR8, UR5, UR26, URZ ;  /* 0x0000001a050872a4 */ /* 0x000fc4000f8e02ff */
[----:B------:R-:W-:Y:S01]  /*05e0*/  ISETP.LT.U32.AND P1, PT, R5, UR18, !P1 ;  /* 0x0000001205007c0c */ /* 0x000fe2000cf21070 */
[----:B------:R-:W-:Y:S02]  /*05f0*/  USHF.L.U32 UR14, UR24, 0x6, URZ ;  /* 0x00000006180e7899 */ /* 0x000fe400080006ff */
[----:B------:R-:W-:Y:S02]  /*0600*/  UIMAD.WIDE.U32 UR12, UR4, UR26, URZ ;  /* 0x0000001a040c72a5 */ /* 0x000fe4000f8e00ff */
[----:B------:R-:W-:Y:S02]  /*0610*/  UIMAD UR8, UR4, UR27, UR8 ;  /* 0x0000001b040872a4 */ /* 0x000fe4000f8e0208 */
[----:B------:R-:W-:Y:S02]  /*0620*/  USHF.L.U64.HI UR15, UR24, 0x6, UR6 ;  /* 0x00000006180f7899 */ /* 0x000fe40008010206 */
[----:B------:R-:W-:Y:S02]  /*0630*/  ULEA UR14, UP0, UR12, UR14, 0x8 ;  /* 0x0000000e0c0e7291 */ /* 0x000fe4000f8040ff */
[----:B------:R-:W-:-:S02]  /*0640*/  UIADD3 UR23, UPT, UPT, UR13, UR8, URZ ;  /* 0x000000080d177290 */ /* 0x000fc4000fffe0ff */
[----:B------:R-:W-:Y:S01]  /*0650*/  @P1 LEA R3, P2, R3, R42, 0x2 ;  /* 0x0000002a03031211 */ /* 0x000fe200078410ff */
[----:B0-----:R-:W-:Y:S01]  /*0660*/  ULEA UR13, UP1, UR14, UR10, 0x2 ;  /* 0x0000000a0e0d7291 */ /* 0x001fe2000f8210ff */
[----:B---3--:R0:W2:Y:S01]  /*0670*/  @P0 LDG.E R0, desc[UR28][R6.64] ;  /* 0x0000001c06000981 */ /* 0x0080a2000c1e1900 */
[----:B------:R-:W-:Y:S01]  /*0680*/  ULEA.HI.X UR15, UR12, UR15, UR23, 0x8, UP0 ;  /* 0x0000000f0c0f7291 */ /* 0x000fe200080f4417 */
[----:B------:R-:W-:Y:S02]  /*0690*/  @P1 LEA.HI.X R4, R9, R43, R4, 0x2, P2 ;  /* 0x0000002b09041211 */ /* 0x000fe400010f1404 */
[----:B------:R-:W-:Y:S01]  /*06a0*/  @P1 IADD3 R10, P2, PT, R42, UR31, RZ ;  /* 0x0000001f2a0a1c10 */ /* 0x000fe2000ff5e0ff */
[----:B------:R-:W-:-:S03]  /*06b0*/  ULEA.HI.X UR19, UR14, UR11, UR15, 0x2, UP1 ;  /* 0x0000000b0e137291 */ /* 0x000fc600088f140f */
[----:B------:R-:W-:Y:S02]  /*06c0*/  @P1 IADD3.X R11, PT, PT, R43, UR32, RZ, P2, !PT ;  /* 0x000000202b0b1c10 */ /* 0x000fe400097fe4ff */
[C---:B------:R-:W-:Y:S01]  /*06d0*/  @P1 LEA R12, P2, R10.reuse, UR13, 0x3 ;  /* 0x0000000d0a0c1c11 */ /* 0x040fe2000f8418ff */
[----:B------:R-:W-:Y:S01]  /*06e0*/  VOTEU.ANY UP0, P1 ;  /* 0x0000000000ff7886 */ /* 0x000fe20000800100 */
[----:B------:R-:W-:Y:S02]  /*06f0*/  IMAD.U32 R17, RZ, RZ, UR31 ;  /* 0x0000001fff117e24 */ /* 0x000fe4000f8e00ff */
[----:B------:R-:W-:Y:S02]  /*0700*/  @P1 LEA.HI.X R13, R10, UR19, R11, 0x3, P2 ;  /* 0x000000130a0d1c11 */ /* 0x000fe400090f1c0b */
[C---:B------:R-:W-:Y:S01]  /*0710*/  @P1 LEA R10, P2, R42.reuse, UR13, 0x3 ;  /* 0x0000000d2a0a1c11 */ /* 0x040fe2000f8418ff */
[----:B------:R-:W-:Y:S01]  /*0720*/  @UP0 UIMAD UR10, UR32, 0x3, URZ ;  /* 0x00000003200a08a4 */ /* 0x000fe2000f8e02ff */
[--C-:B------:R-:W-:Y:S01]  /*0730*/  @P1 IMAD.MOV.U32 R18, RZ, RZ, R42.reuse ;  /* 0x000000ffff121224 */ /* 0x100fe200078e002a */
[----:B------:R-:W-:Y:S01]  /*0740*/  CS2R R14, SRZ ;  /* 0x00000000000e7805 */ /* 0x000fe2000001ff00 */
[--C-:B------:R-:W-:Y:S01]  /*0750*/  @P1 IMAD.MOV.U32 R19, RZ, RZ, R43.reuse ;  /* 0x000000ffff131224 */ /* 0x100fe200078e002b */
[----:B------:R-:W-:Y:S01]  /*0760*/  @P1 LEA R8, P3, R3, UR13, 0x3 ;  /* 0x0000000d03081c11 */ /* 0x000fe2000f8618ff */
[--C-:B0-----:R-:W-:Y:S01]  /*0770*/  @P1 IMAD.MOV.U32 R6, RZ, RZ, R42.reuse ;  /* 0x000000ffff061224 */ /* 0x101fe200078e002a */
[--C-:B------:R-:W-:Y:S01]  /*0780*/  @P1 LEA.HI.X R11, R42, UR19, R43.reuse, 0x3, P2 ;  /* 0x000000132a0b1c11 */ /* 0x100fe200090f1c2b */
[--C-:B------:R-:W-:Y:S01]  /*0790*/  @P1 IMAD.MOV.U32 R7, RZ, RZ, R43.reuse ;  /* 0x000000ffff071224 */ /* 0x100fe200078e002b */
[----:B------:R-:W-:Y:S01]  /*07a0*/  @UP0 ULOP3.LUT UR8, UR26, 0xfffffffe, URZ, 0xc0, !UPT ;  /* 0xfffffffe1a080892 */ /* 0x000fe2000f8ec0ff */
[----:B------:R-:W-:Y:S01]  /*07b0*/  @P1 IMAD.WIDE.U32 R16, R17, 0x3, R42 ;  /* 0x0000000311101825 */ /* 0x000fe200078e002a */
[----:B------:R-:W-:Y:S01]  /*07c0*/  @UP0 UIMAD UR11, UR32, 0x5, URZ ;  /* 0x00000005200b08a4 */ /* 0x000fe2000f8e02ff */
[----:B------:R-:W-:Y:S01]  /*07d0*/  CS2R R46, SRZ ;  /* 0x00000000002e7805 */ /* 0x000fe2000001ff00 */
[----:B------:R-:W-:Y:S01]  /*07e0*/  @UP0 ULOP3.LUT UR9, UR27, 0x1fffffff, URZ, 0xc0, !UPT ;  /* 0x1fffffff1b090892 */ /* 0x000fe2000f8ec0ff */
[C---:B------:R-:W-:Y:S01]  /*07f0*/  @P1 IMAD.WIDE.U32 R18, R9.reuse, 0x5, R18 ;  /* 0x0000000509121825 */ /* 0x040fe200078e0012 */
[----:B------:R0:W3:Y:S03]  /*0800*/  @P1 LDG.E.64 R14, desc[UR28][R10.64] ;  /* 0x0000001c0a0e1981 */ /* 0x0000e6000c1e1b00 */
[----:B------:R-:W-:Y:S01]  /*0810*/  @P1 IMAD.WIDE.U32 R6, R9, 0x6, R6 ;  /* 0x0000000609061825 */ /* 0x000fe200078e0006 */
[----:B------:R-:W-:Y:S01]  /*0820*/  @P1 LEA.HI.X R9, R3, UR19, R4, 0x3, P3 ;  /* 0x0000001303091c11 */ /* 0x000fe200098f1c04 */
[----:B------:R-:W4:Y:S01]  /*0830*/  @P1 LDG.E.64 R46, desc[UR28][R12.64] ;  /* 0x0000001c0c2e1981 */ /* 0x000f22000c1e1b00 */
[----:B------:R-:W-:Y:S01]  /*0840*/  @P1 LEA R22, P3, R16, UR13, 0x3 ;  /* 0x0000000d10161c11 */ /* 0x000fe2000f8618ff */
[----:B------:R-:W-:Y:S01]  /*0850*/  @P1 VIADD R17, R17, UR10 ;  /* 0x0000000a11111c36 */ /* 0x000fe20008000000 */
[----:B------:R-:W-:Y:S01]  /*0860*/  @P1 IADD3 R4, P2, PT, R42, UR8, RZ ;  /* 0x000000082a041c10 */ /* 0x000fe2000ff5e0ff */
[----:B------:R-:W-:Y:S01]  /*0870*/  @P1 VIADD R3, R19, UR11 ;  /* 0x0000000b13031c36 */ /* 0x000fe20008000000 */
[----:B------:R-:W-:-:S02]  /*0880*/  @P1 LEA R24, P4, R18, UR13, 0x3 ;  /* 0x0000000d12181c11 */ /* 0x000fc4000f8818ff */
[----:B------:R-:W-:Y:S02]  /*0890*/  CS2R R20, SRZ ;  /* 0x0000000000147805 */ /* 0x000fe4000001ff00 */
[----:B------:R-:W-:Y:S02]  /*08a0*/  @P1 LEA.HI.X R23, R16, UR19, R17, 0x3, P3 ;  /* 0x0000001310171c11 */ /* 0x000fe400098f1c11 */
[----:B------:R-:W-:Y:S02]  /*08b0*/  @P1 IADD3.X R17, PT, PT, R43, UR9, RZ, P2, !PT ;  /* 0x000000092b111c10 */ /* 0x000fe400097fe4ff */
[----:B0-----:R-:W-:Y:S02]  /*08c0*/  @P1 LEA R10, P2, R4, UR13, 0x3 ;  /* 0x0000000d040a1c11 */ /* 0x001fe4000f8418ff */
[----:B------:R-:W-:Y:S02]  /*08d0*/  CS2R R44, SRZ ;  /* 0x00000000002c7805 */ /* 0x000fe4000001ff00 */
[----:B------:R-:W-:-:S02]  /*08e0*/  @P1 LEA.HI.X R25, R18, UR19, R3, 0x3, P4 ;  /* 0x0000001312191c11 */ /* 0x000fc4000a0f1c03 */
[----:B------:R-:W-:Y:S02]  /*08f0*/  CS2R R18, SRZ ;  /* 0x0000000000127805 */ /* 0x000fe4000001ff00 */
[----:B------:R-:W-:Y:S01]  /*0900*/  @P1 LEA.HI.X R11, R4, UR19, R17, 0x3, P2 ;  /* 0x00000013040b1c11 */ /* 0x000fe200090f1c11 */
[----:B------:R0:W4:Y:S01]  /*0910*/  @P1 LDG.E.64 R20, desc[UR28][R8.64] ;  /* 0x0000001c08141981 */ /* 0x000122000c1e1b00 */
[----:B------:R-:W-:-:S03]  /*0920*/  CS2R R16, SRZ ;  /* 0x0000000000107805 */ /* 0x000fc6000001ff00 */
[----:B------:R1:W4:Y:S04]  /*0930*/  @P1 LDG.E.64 R18, desc[UR28][R22.64] ;  /* 0x0000001c16121981 */ /* 0x000328000c1e1b00 */
[----:B------:R-:W4:Y:S04]  /*0940*/  @P1 LDG.E.64 R44, desc[UR28][R10.64] ;  /* 0x0000001c0a2c1981 */ /* 0x000f28000c1e1b00 */
[----:B------:R1:W4:Y:S01]  /*0950*/  @P1 LDG.E.64 R16, desc[UR28][R24.64] ;  /* 0x0000001c18101981 */ /* 0x000322000c1e1b00 */
[----:B------:R-:W-:Y:S02]  /*0960*/  IMAD.U32 R3, RZ, RZ, UR31 ;  /* 0x0000001fff037e24 */ /* 0x000fe4000f8e00ff */
[----:B0-----:R-:W-:-:S02]  /*0970*/  @P1 IMAD.MOV.U32 R8, RZ, RZ, R42 ;  /* 0x000000ffff081224 */ /* 0x001fc400078e002a */
[----:B------:R-:W-:Y:S01]  /*0980*/  @P1 IMAD.MOV.U32 R9, RZ, RZ, R43 ;  /* 0x000000ffff091224 */ /* 0x000fe200078e002b */
[----:B------:R-:W-:Y:S01]  /*0990*/  @UP0 UIMAD UR9, UR32, 0x7, URZ ;  /* 0x00000007200908a4 */ /* 0x000fe2000f8e02ff */
[----:B------:R-:W-:Y:S01]  /*09a0*/  @P1 IMAD.WIDE.U32 R8, R3, 0x7, R8 ;  /* 0x0000000703081825 */ /* 0x000fe200078e0008 */
[----:B------:R-:W-:-:S04]  /*09b0*/  @UP0 UIMAD UR8, UR32, 0x6, URZ ;  /* 0x00000006200808a4 */ /* 0x000fc8000f8e02ff */
[----:B------:R-:W-:Y:S01]  /*09c0*/  @P1 VIADD R3, R9, UR9 ;  /* 0x0000000909031c36 */ /* 0x000fe20008000000 */
[----:B------:R-:W-:Y:S01]  /*09d0*/  @P1 LEA R26, P3, R8, UR13, 0x3 ;  /* 0x0000000d081a1c11 */ /* 0x000fe2000f8618ff */
[----:B------:R-:W-:Y:S01]  /*09e0*/  VIADD R48, R52, 0xffffffff ;  /* 0xffffffff34307836 */ /* 0x000fe20000000000 */
[----:B------:R-:W-:Y:S01]  /*09f0*/  @P1 LEA R12, P2, R6, UR13, 0x3 ;  /* 0x0000000d060c1c11 */ /* 0x000fe2000f8418ff */
[----:B------:R-:W-:Y:S01]  /*0a00*/  @P1 VIADD R7, R7, UR8 ;  /* 0x0000000807071c36 */ /* 0x000fe20008000000 */
[----:B------:R-:W-:Y:S01]  /*0a10*/  @P1 LEA.HI.X R27, R8, UR19, R3, 0x3, P3 ;  /* 0x00000013081b1c11 */ /* 0x000fe200098f1c03 */
[----:B------:R-:W-:Y:S01]  /*0a20*/  VIADD R3, R54, 0x1 ;  /* 0x0000000136037836 */ /* 0x000fe20000000000 */
[----:B------:R-:W-:Y:S02]  /*0a30*/  LOP3.LUT R48, R48, 0x1f, RZ, 0xc0, !PT ;  /* 0x0000001f30307812 */ /* 0x000fe400078ec0ff */
[----:B-1----:R-:W-:Y:S02]  /*0a40*/  CS2R R22, SRZ ;  /* 0x0000000000167805 */ /* 0x002fe4000001ff00 */
[----:B------:R-:W-:-:S02]  /*0a50*/  @P1 LEA.HI.X R13, R6, UR19, R7, 0x3, P2 ;  /* 0x00000013060d1c11 */ /* 0x000fc400090f1c07 */
[----:B------:R-:W-:Y:S02]  /*0a60*/  CS2R R24, SRZ ;  /* 0x0000000000187805 */ /* 0x000fe4000001ff00 */
[----:B------:R-:W-:Y:S01]  /*0a70*/  ISETP.GE.U32.AND P2, PT, R3, UR7, PT ;  /* 0x0000000703007c0c */ /* 0x000fe2000bf46070 */
[----:B------:R-:W0:Y:S01]  /*0a80*/  LDCU.128 UR8, c[0x0][0x390] ;  /* 0x00007200ff0877ac */ /* 0x000e220008000c00 */
[C---:B------:R-:W-:Y:S01]  /*0a90*/  IADD3 R8, P3, PT, R48.reuse, R2, RZ ;  /* 0x0000000230087210 */ /* 0x040fe20007f7e0ff */
[----:B------:R1:W5:Y:S01]  /*0aa0*/  @P1 LDG.E.64 R22, desc[UR28][R12.64] ;  /* 0x0000001c0c161981 */ /* 0x000362000c1e1b00 */
[----:B------:R-:W-:-:S03]  /*0ab0*/  ISETP.LT.U32.AND P2, PT, R48, UR18, !P2 ;  /* 0x0000001230007c0c */ /* 0x000fc6000d741070 */
[----:B------:R0:W5:Y:S01]  /*0ac0*/  @P1 LDG.E.64 R24, desc[UR28][R26.64] ;  /* 0x0000001c1a181981 */ /* 0x000162000c1e1b00 */
[----:B------:R-:W-:Y:S01]  /*0ad0*/  ISETP.GE.U32.AND P1, PT, R54, UR7, PT ;  /* 0x0000000736007c0c */ /* 0x000fe2000bf26070 */
[----:B------:R-:W-:Y:S01]  /*0ae0*/  IMAD.X R9, RZ, RZ, R49, P3 ;  /* 0x000000ffff097224 */ /* 0x000fe200018e0631 */
[----:B------:R-:W-:Y:S02]  /*0af0*/  USHF.L.U32 UR33, UR31, 0x3, URZ ;  /* 0x000000031f217899 */ /* 0x000fe400080006ff */
[----:B------:R-:W-:Y:S01]  /*0b00*/  ISETP.GE.U32.OR P1, PT, R5, UR18, P1 ;  /* 0x0000001205007c0c */ /* 0x000fe20008f26470 */
[----:B------:R-:W-:Y:S01]  /*0b10*/  IMAD.U32 R11, RZ, RZ, UR31 ;  /* 0x0000001fff0b7e24 */ /* 0x000fe2000f8e00ff */
[----:B------:R-:W-:Y:S01]  /*0b20*/  UIMAD UR6, UR6, UR16, URZ ;  /* 0x00000010060672a4 */ /* 0x000fe2000f8e02ff */
[----:B------:R-:W-:Y:S02]  /*0b30*/  IMAD.U32 R3, RZ, RZ, UR31 ;  /* 0x0000001fff037e24 */ /* 0x000fe4000f8e00ff */
[----:B------:R-:W-:-:S02]  /*0b40*/  @P2 IMAD.MOV.U32 R30, RZ, RZ, R8 ;  /* 0x000000ffff1e2224 */ /* 0x000fc400078e0008 */
[----:B------:R-:W-:Y:S01]  /*0b50*/  @P2 IMAD.MOV.U32 R31, RZ, RZ, R9 ;  /* 0x000000ffff1f2224 */ /* 0x000fe200078e0009 */
[----:B------:R-:W-:Y:S01]  /*0b60*/  UIMAD.WIDE.U32 UR20, UR24, UR16, URZ ;  /* 0x00000010181472a5 */ /* 0x000fe2000f8e00ff */
[----:B------:R-:W-:Y:S01]  /*0b70*/  IADD3 R50, P3, PT, R2, UR33, RZ ;  /* 0x0000002102327c10 */ /* 0x000fe2000ff7e0ff */
[----:B------:R-:W-:Y:S01]  /*0b80*/  UIMAD UR16, UR24, UR17, UR6 ;  /* 0x00000011181072a4 */ /* 0x000fe2000f8e0206 */
[----:B------:R-:W-:Y:S01]  /*0b90*/  @P2 IMAD.WIDE.U32 R30, R11, 0xb, R30 ;  /* 0x0000000b0b1e2825 */ /* 0x000fe200078e001e */
[----:B------:R-:W-:Y:S01]  /*0ba0*/  USHF.L.U64.HI UR17, UR31, 0x3, UR32 ;  /* 0x000000031f117899 */ /* 0x000fe20008010220 */
[----:B------:R-:W-:Y:S02]  /*0bb0*/  VOTEU.ANY UP0, P2 ;  /* 0x0000000000ff7886 */ /* 0x000fe40001000100 */
[----:B------:R-:W-:Y:S02]  /*0bc0*/  IMAD.U32 R7, RZ, RZ, UR31 ;  /* 0x0000001fff077e24 */ /* 0x000fe4000f8e00ff */
[----:B------:R-:W-:-:S02]  /*0bd0*/  @P2 IMAD.MOV.U32 R4, RZ, RZ, R8 ;  /* 0x000000ffff042224 */ /* 0x000fc400078e0008 */
[--C-:B------:R-:W-:Y:S02]  /*0be0*/  @P2 IMAD.MOV.U32 R5, RZ, RZ, R9.reuse ;  /* 0x000000ffff052224 */ /* 0x100fe400078e0009 */
[----:B-1----:R-:W-:Y:S02]  /*0bf0*/  IMAD.U32 R13, RZ, RZ, UR31 ;  /* 0x0000001fff0d7e24 */ /* 0x002fe4000f8e00ff */
[--C-:B------:R-:W-:Y:S02]  /*0c00*/  @P2 IMAD.MOV.U32 R10, RZ, RZ, R8.reuse ;  /* 0x000000ffff0a2224 */ /* 0x100fe400078e0008 */
[----:B------:R-:W-:Y:S02]  /*0c10*/  @P2 IMAD.MOV.U32 R11, RZ, RZ, R9 ;  /* 0x000000ffff0b2224 */ /* 0x000fe400078e0009 */
[----:B------:R-:W-:Y:S02]  /*0c20*/  IMAD.U32 R29, RZ, RZ, UR31 ;  /* 0x0000001fff1d7e24 */ /* 0x000fe4000f8e00ff */
[----:B0-----:R-:W-:-:S02]  /*0c30*/  @P2 IMAD.MOV.U32 R26, RZ, RZ, R8 ;  /* 0x000000ffff1a2224 */ /* 0x001fc400078e0008 */
[--C-:B------:R-:W-:Y:S02]  /*0c40*/  @P2 IMAD.MOV.U32 R27, RZ, RZ, R9.reuse ;  /* 0x000000ffff1b2224 */ /* 0x100fe400078e0009 */
[----:B------:R-:W-:Y:S01]  /*0c50*/  @P2 IMAD.WIDE.U32 R2, R3, 0x9, R8 ;  /* 0x0000000903022825 */ /* 0x000fe200078e0008 */
[----:B------:R-:W-:-:S03]  /*0c60*/  UIADD3 UR16, UPT, UPT, UR21, UR16, URZ ;  /* 0x0000001015107290 */ /* 0x000fc6000fffe0ff */
[--C-:B------:R-:W-:Y:S02]  /*0c70*/  @P2 IMAD.MOV.U32 R6, RZ, RZ, R8.reuse ;  /* 0x000000ffff062224 */ /* 0x100fe400078e0008 */
[----:B------:R-:W-:Y:S01]  /*0c80*/  @P2 IMAD.MOV.U32 R28, RZ, RZ, R8 ;  /* 0x000000ffff1c2224 */ /* 0x000fe200078e0008 */
[----:B------:R-:W-:Y:S01]  /*0c90*/  @P2 IADD3 R8, P4, PT, R8, UR33, RZ ;  /* 0x0000002108082c10 */ /* 0x000fe2000ff9e0ff */
[----:B------:R-:W-:Y:S01]  /*0ca0*/  @P2 IMAD.WIDE.U32 R4, R7, 0xa, R4 ;  /* 0x0000000a07042825 */ /* 0x000fe200078e0004 */
[----:B------:R-:W-:Y:S01]  /*0cb0*/  @!P1 LEA R32, P5, R13, R42, 0x2 ;  /* 0x0000002a0d209211 */ /* 0x000fe200078a10ff */
[----:B------:R-:W-:Y:S02]  /*0cc0*/  @UP0 UIMAD UR21, UR32, 0x9, URZ ;  /* 0x00000009201508a4 */ /* 0x000fe4000f8e02ff */
[----:B------:R-:W-:-:S04]  /*0cd0*/  @P2 IMAD.WIDE.U32 R10, R7, 0xc, R10 ;  /* 0x0000000c070a2825 */ /* 0x000fc800078e000a */
[----:B------:R-:W-:-:S04]  /*0ce0*/  @P2 IMAD.WIDE.U32 R26, R29, 0xe, R26 ;  /* 0x0000000e1d1a2825 */ /* 0x000fc800078e001a */
[----:B------:R-:W-:Y:S02]  /*0cf0*/  IMAD.U32 R33, RZ, RZ, UR31 ;  /* 0x0000001fff217e24 */ /* 0x000fe4000f8e00ff */
[----:B------:R-:W-:Y:S02]  /*0d00*/  IMAD.U32 R12, RZ, RZ, UR32 ;  /* 0x00000020ff0c7e24 */ /* 0x000fe4000f8e00ff */
[--C-:B------:R-:W-:Y:S02]  /*0d10*/  @P2 IMAD.MOV.U32 R7, RZ, RZ, R9.reuse ;  /* 0x000000ffff072224 */ /* 0x100fe400078e0009 */
[----:B------:R-:W-:Y:S01]  /*0d20*/  @P2 IMAD.MOV.U32 R29, RZ, RZ, R9 ;  /* 0x000000ffff1d2224 */ /* 0x000fe200078e0009 */
[----:B------:R-:W-:Y:S02]  /*0d30*/  @P2 IADD3.X R9, PT, PT, R9, UR17, RZ, P4, !PT ;  /* 0x0000001109092c10 */ /* 0x000fe4000a7fe4ff */
[----:B------:R-:W-:Y:S01]  /*0d40*/  @P2 LEA R36, P4, R8, UR13, 0x3 ;  /* 0x0000000d08242c11 */ /* 0x000fe2000f8818ff */
[----:B------:R-:W-:Y:S01]  /*0d50*/  UIADD3 UR8, UP1, UPT, UR14, UR8, URZ ;  /* 0x000000080e087290 */ /* 0x000fe2000ff3e0ff */
[----:B------:R-:W-:Y:S01]  /*0d60*/  @!P1 LEA.HI.X R33, R33, R43, R12, 0x2, P5 ;  /* 0x0000002b21219211 */ /* 0x000fe200028f140c */
[----:B------:R-:W-:Y:S01]  /*0d70*/  @UP0 UIMAD UR24, UR32, 0xa, URZ ;  /* 0x0000000a201808a4 */ /* 0x000fe2000f8e02ff */
[----:B------:R-:W-:Y:S01]  /*0d80*/  @!P1 IADD3 R12, P5, PT, R42, UR31, RZ ;  /* 0x0000001f2a0c9c10 */ /* 0x000fe2000ffbe0ff */
[----:B------:R-:W-:Y:S01]  /*0d90*/  @P2 VIADD R3, R3, UR21 ;  /* 0x0000001503032c36 */ /* 0x000fe20008000000 */
[----:B------:R-:W-:Y:S01]  /*0da0*/  @P2 LEA.HI.X R37, R8, UR19, R9, 0x3, P4 ;  /* 0x0000001308252c11 */ /* 0x000fe2000a0f1c09 */
[----:B------:R-:W-:Y:S01]  /*0db0*/  @UP0 UIMAD UR21, UR32, 0xb, URZ ;  /* 0x0000000b201508a4 */ /* 0x000fe2000f8e02ff */
[----:B------:R-:W-:Y:S01]  /*0dc0*/  @P2 LEA R38, P4, R2, UR13, 0x3 ;  /* 0x0000000d02262c11 */ /* 0x000fe2000f8818ff */
[----:B------:R-:W-:Y:S01]  /*0dd0*/  UIADD3.X UR9, UPT, UPT, UR15, UR9, URZ, UP1, !UPT ;  /* 0x000000090f097290 */ /* 0x000fe20008ffe4ff */
[----:B------:R-:W-:Y:S01]  /*0de0*/  @!P1 IADD3.X R9, PT, PT, R43, UR32, RZ, P5, !PT ;  /* 0x000000202b099c10 */ /* 0x000fe2000affe4ff */
[----:B------:R-:W-:Y:S01]  /*0df0*/  USHF.L.U32 UR6, UR20, 0x6, URZ ;  /* 0x0000000614067899 */ /* 0x000fe200080006ff */
[----:B------:R-:W-:-:S02]  /*0e00*/  @!P1 LEA R8, P5, R12, UR8, 0x1 ;  /* 0x000000080c089c11 */ /* 0x000fc4000f8a08ff */
[----:B------:R-:W-:Y:S01]  /*0e10*/  @P2 LEA.HI.X R39, R2, UR19, R3, 0x3, P4 ;  /* 0x0000001302272c11 */ /* 0x000fe2000a0f1c03 */
[----:B------:R-:W-:Y:S01]  /*0e20*/  @P2 VIADD R3, R5, UR24 ;  /* 0x0000001805032c36 */ /* 0x000fe20008000000 */
[----:B------:R-:W-:Y:S01]  /*0e30*/  @!P1 LEA.HI.X R9, R12, UR9, R9, 0x1, P5 ;  /* 0x000000090c099c11 */ /* 0x000fe2000a8f0c09 */
[----:B------:R-:W-:Y:S01]  /*0e40*/  @P2 VIADD R5, R31, UR21 ;  /* 0x000000151f052c36 */ /* 0x000fe20008000000 */
[----:B------:R-:W-:Y:S01]  /*0e50*/  ULEA UR6, UP1, UR4, UR6, 0x8 ;  /* 0x0000000604067291 */ /* 0x000fe2000f8240ff */
[----:B------:R-:W-:Y:S01]  /*0e60*/  @P2 LEA R12, P5, R30, UR13, 0x3 ;  /* 0x0000000d1e0c2c11 */ /* 0x000fe2000f8a18ff */
[----:B------:R-:W-:Y:S02]  /*0e70*/  @UP0 UIMAD UR34, UR32, 0xc, URZ ;  /* 0x0000000c202208a4 */ /* 0x000fe4000f8e02ff */
[----:B------:R-:W-:Y:S01]  /*0e80*/  @UP0 UIMAD UR21, UR32, 0xd, URZ ;  /* 0x0000000d201508a4 */ /* 0x000fe2000f8e02ff */
[----:B------:R-:W-:Y:S01]  /*0e90*/  @P2 IMAD.WIDE.U32 R6, R13, 0xd, R6 ;  /* 0x0000000d0d062825 */ /* 0x000fe200078e0006 */
[----:B------:R-:W-:Y:S01]  /*0ea0*/  @P2 LEA R2, P4, R4, UR13, 0x3 ;  /* 0x0000000d04022c11 */ /* 0x000fe2000f8818ff */
[----:B------:R-:W-:-:S02]  /*0eb0*/  UIADD3 UR10, UP2, UPT, UR6, UR10, URZ ;  /* 0x0000000a060a7290 */ /* 0x000fc4000ff5e0ff */
[----:B------:R-:W-:Y:S01]  /*0ec0*/  @P2 IMAD.WIDE.U32 R28, R13, 0xf, R28 ;  /* 0x0000000f0d1c2825 */ /* 0x000fe200078e001c */
[----:B------:R-:W-:Y:S01]  /*0ed0*/  @P2 LEA.HI.X R13, R30, UR19, R5, 0x3, P5 ;  /* 0x000000131e0d2c11 */ /* 0x000fe2000a8f1c05 */
[----:B------:R-:W-:Y:S01]  /*0ee0*/  @UP0 UIMAD UR6, UR32, 0xe, URZ ;  /* 0x0000000e200608a4 */ /* 0x000fe2000f8e02ff */
[----:B------:R-:W-:Y:S01]  /*0ef0*/  @P2 LEA.HI.X R3, R4, UR19, R3, 0x3, P4 ;  /* 0x0000001304032c11 */ /* 0x000fe2000a0f1c03 */
[----:B------:R-:W-:Y:S01]  /*0f00*/  USHF.L.U64.HI UR20, UR20, 0x6, UR16 ;  /* 0x0000000614147899 */ /* 0x000fe20008010210 */
[----:B------:R-:W-:Y:S01]  /*0f10*/  @P2 VIADD R11, R11, UR34 ;  /* 0x000000220b0b2c36 */ /* 0x000fe20008000000 */
[----:B------:R-:W-:Y:S01]  /*0f20*/  @P2 LEA R56, P4, R10, UR13, 0x3 ;  /* 0x0000000d0a382c11 */ /* 0x000fe2000f8818ff */
[----:B------:R-:W-:Y:S01]  /*0f30*/  @P2 VIADD R5, R7, UR21 ;  /* 0x0000001507052c36 */ /* 0x000fe20008000000 */
[----:B------:R-:W-:Y:S01]  /*0f40*/  @P2 LEA R4, P5, R6, UR13, 0x3 ;  /* 0x0000000d06042c11 */ /* 0x000fe2000f8a18ff */
[----:B------:R-:W-:Y:S01]  /*0f50*/  @UP0 UIMAD UR16, UR32, 0xf, URZ ;  /* 0x0000000f201008a4 */ /* 0x000fe2000f8e02ff */
[----:B------:R-:W-:Y:S01]  /*0f60*/  @P2 LEA.HI.X R57, R10, UR19, R11, 0x3, P4 ;  /* 0x000000130a392c11 */ /* 0x000fe2000a0f1c0b */
[----:B------:R-:W-:Y:S01]  /*0f70*/  ULEA.HI.X UR4, UR4, UR20, UR5, 0x8, UP1 ;  /* 0x0000001404047291 */ /* 0x000fe200088f4405 */
[----:B------:R-:W-:Y:S01]  /*0f80*/  @P2 LEA.HI.X R5, R6, UR19, R5, 0x3, P5 ;  /* 0x0000001306052c11 */ /* 0x000fe2000a8f1c05 */
[----:B------:R-:W-:Y:S01]  /*0f90*/  @P2 VIADD R7, R27, UR6 ;  /* 0x000000061b072c36 */ /* 0x000fe20008000000 */
[----:B------:R-:W-:Y:S01]  /*0fa0*/  @P2 LEA R6, P4, R26, UR13, 0x3 ;  /* 0x0000000d1a062c11 */ /* 0x000fe2000f8818ff */
[----:B------:R-:W-:Y:S01]  /*0fb0*/  UMOV UR6, 0x3f800000 ;  /* 0x3f80000000067882 */ /* 0x000fe20000000000 */
[----:B------:R-:W-:Y:S01]  /*0fc0*/  @P2 VIADD R11, R29, UR16 ;  /* 0x000000101d0b2c36 */ /* 0x000fe20008000000 */
[----:B------:R-:W-:-:S02]  /*0fd0*/  @P2 LEA R10, P5, R28, UR13, 0x3 ;  /* 0x0000000d1c0a2c11 */ /* 0x000fc4000f8a18ff */
[----:B------:R-:W-:Y:S02]  /*0fe0*/  @P2 LEA.HI.X R7, R26, UR19, R7, 0x3, P4 ;  /* 0x000000131a072c11 */ /* 0x000fe4000a0f1c07 */
[----:B------:R-:W-:Y:S02]  /*0ff0*/  CS2R R26, SRZ ;  /* 0x00000000001a7805 */ /* 0x000fe4000001ff00 */
[----:B------:R-:W-:Y:S02]  /*1000*/  @!P1 LEA R58, P6, R32, UR8, 0x1 ;  /* 0x00000008203a9c11 */ /* 0x000fe4000f8c08ff */
[----:B------:R-:W-:Y:S01]  /*1010*/  CS2R R30, SRZ ;  /* 0x00000000001e7805 */ /* 0x000fe2000001ff00 */
[----:B------:R-:W-:Y:S01]  /*1020*/  UIADD3.X UR11, UPT, UPT, UR4, UR11, URZ, UP2, !UPT ;  /* 0x0000000b040b7290 */ /* 0x000fe200097fe4ff */
[----:B------:R-:W-:Y:S02]  /*1030*/  @P2 LEA.HI.X R11, R28, UR19, R11, 0x3, P5 ;  /* 0x000000131c0b2c11 */ /* 0x000fe4000a8f1c0b */
[----:B------:R-:W-:Y:S01]  /*1040*/  CS2R R28, SRZ ;  /* 0x00000000001c7805 */ /* 0x000fe2000001ff00 */
[----:B------:R-:W0:Y:S01]  /*1050*/  LDCU.64 UR4, c[0x0][0x3b8] ;  /* 0x00007700ff0477ac */ /* 0x000e220008000a00 */
[----:B------:R-:W-:Y:S01]  /*1060*/  @!P1 LEA.HI.X R59, R32, UR9, R33, 0x1, P6 ;  /* 0x00000009203b9c11 */ /* 0x000fe2000b0f0c21 */
[----:B------:R1:W5:Y:S01]  /*1070*/  @P2 LDG.E.64 R26, desc[UR28][R36.64] ;  /* 0x0000001c241a2981 */ /* 0x000362000c1e1b00 */
[----:B------:R-:W-:-:S03]  /*1080*/  CS2R R32, SRZ ;  /* 0x0000000000207805 */ /* 0x000fc6000001ff00 */
[----:B------:R-:W5:Y:S04]  /*1090*/  @P2 LDG.E.64 R30, desc[UR28][R2.64] ;  /* 0x0000001c021e2981 */ /* 0x000f68000c1e1b00 */
[----:B------:R0:W5:Y:S01]  /*10a0*/  @P2 LDG.E.64 R28, desc[UR28][R38.64] ;  /* 0x0000001c261c2981 */ /* 0x000162000c1e1b00 */
[----:B-1----:R-:W-:-:S03]  /*10b0*/  CS2R R36, SRZ ;  /* 0x0000000000247805 */ /* 0x002fc6000001ff00 */
[----:B------:R1:W5:Y:S01]  /*10c0*/  @P2 LDG.E.64 R32, desc[UR28][R12.64] ;  /* 0x0000001c0c202981 */ /* 0x000362000c1e1b00 */
[----:B------:R-:W-:-:S03]  /*10d0*/  CS2R R34, SRZ ;  /* 0x0000000000227805 */ /* 0x000fc6000001ff00 */
[----:B------:R4:W5:Y:S01]  /*10e0*/  @P2 LDG.E.64 R36, desc[UR28][R4.64] ;  /* 0x0000001c04242981 */ /* 0x000962000c1e1b00 */
[----:B0-----:R-:W-:Y:S02]  /*10f0*/  CS2R R38, SRZ ;  /* 0x0000000000267805 */ /* 0x001fe4000001ff00 */
[----:B------:R-:W-:Y:S01]  /*1100*/  CS2R R40, SRZ ;  /* 0x0000000000287805 */ /* 0x000fe2000001ff00 */
[----:B------:R-:W-:Y:S01]  /*1110*/  UIMAD UR23, UR23, -0xff, URZ ;  /* 0xffffff01171778a4 */ /* 0x000fe2000f8e02ff */
[----:B------:R-:W5:Y:S01]  /*1120*/  @P2 LDG.E.64 R34, desc[UR28][R56.64] ;  /* 0x0000001c38222981 */ /* 0x000f62000c1e1b00 */
[----:B------:R-:W-:-:S03]  /*1130*/  UIMAD.WIDE.U32 UR14, UR12, -0xff, UR14 ;  /* 0xffffff010c0e78a5 */ /* 0x000fc6000f8e000e */
[----:B------:R0:W5:Y:S01]  /*1140*/  @P2 LDG.E.64 R38, desc[UR28][R6.64] ;  /* 0x0000001c06262981 */ /* 0x000162000c1e1b00 */
[----:B------:R-:W-:Y:S02]  /*1150*/  UIADD3 UR12, UPT, UPT, UR15, -UR12, UR23 ;  /* 0x8000000c0f0c7290 */ /* 0x000fe4000fffe017 */
[----:B------:R-:W-:Y:S01]  /*1160*/  ULEA UR4, UP0, UR14, UR4, 0x2 ;  /* 0x000000040e047291 */ /* 0x000fe2000f8010ff */
[----:B------:R0:W5:Y:S01]  /*1170*/  @P2 LDG.E.64 R40, desc[UR28][R10.64] ;  /* 0x0000001c0a282981 */ /* 0x000162000c1e1b00 */
[----:B------:R-:W-:Y:S02]  /*1180*/  BSSY.RECONVERGENT B0, `(.L_x_29045) ;  /* 0x0000028000007945 */ /* 0x000fe40003800200 */
[----:B------:R-:W-:Y:S01]  /*1190*/  ULEA.HI.X UR5, UR14, UR5, UR12, 0x2, UP0 ;  /* 0x000000050e057291 */ /* 0x000fe200080f140c */
[----:B--2---:R-:W-:Y:S02]  /*11a0*/  @P0 R2UR UR6, R0 ;  /* 0x00000000000602ca */ /* 0x004fe400000e0000 */
[----:B-1----:R-:W-:-:S04]  /*11b0*/  @!P1 LEA R12, P0, R42, UR8, 0x1 ;  /* 0x000000082a0c9c11 */ /* 0x002fc8000f8008ff */
[----:B------:R-:W-:-:S07]  /*11c0*/  @!P1 LEA.HI.X R13, R42, UR9, R43, 0x1, P0 ;  /* 0x000000092a0d9c11 */ /* 0x000fce00080f0c2b */
[----:B---3--:R-:W-:Y:S01]  /*11d0*/  FMUL R0, R14, UR6 ;  /* 0x000000060e007c20 */ /* 0x008fe20008400000 */
[----:B------:R-:W-:-:S04]  /*11e0*/  FMUL R3, R15, UR6 ;  /* 0x000000060f037c20 */ /* 0x000fc80008400000 */
[----:B------:R-:W-:Y:S01]  /*11f0*/  F2FP.SATFINITE.E4M3.F32.PACK_AB_MERGE_C R0, RZ, R0, RZ ;  /* 0x00000000ff00723e */ /* 0x000fe200048070ff */
[----:B----4-:R-:W-:Y:S01]  /*1200*/  FMUL R2, R46, UR6 ;  /* 0x000000062e027c20 */ /* 0x010fe20008400000 */
[----:B------:R-:W-:Y:S01]  /*1210*/  F2FP.SATFINITE.E4M3.F32.PACK_AB_MERGE_C R3, RZ, R3, RZ ;  /* 0x00000003ff03723e */ /* 0x000fe200048070ff */
[----:B------:R-:W-:-:S03]  /*1220*/  FMUL R5, R47, UR6 ;  /* 0x000000062f057c20 */ /* 0x000fc60008400000 */
[----:B0-----:R-:W-:Y:S02]  /*1230*/  @!P1 PRMT R7, R3, 0x7604, R0 ;  /* 0x0000760403079816 */ /* 0x001fe40000000000 */
[----:B------:R-:W-:Y:S02]  /*1240*/  F2FP.SATFINITE.E4M3.F32.PACK_AB_MERGE_C R2, RZ, R2, RZ ;  /* 0x00000002ff02723e */ /* 0x000fe400048070ff */
[----:B------:R-:W-:Y:S01]  /*1250*/  F2FP.SATFINITE.E4M3.F32.PACK_AB_MERGE_C R5, RZ, R5, RZ ;  /* 0x00000005ff05723e */ /* 0x000fe200048070ff */
[----:B------:R0:W-:Y:S01]  /*1260*/  @!P1 STG.E.U16 desc[UR28][R12.64], R7 ;  /* 0x000000070c009986 */ /* 0x0001e2000c10151c */
[----:B------:R-:W-:Y:S01]  /*1270*/  FMUL R4, R20, UR6 ;  /* 0x0000000614047c20 */ /* 0x000fe20008400000 */
[----:B------:R-:W-:Y:S01]  /*1280*/  FMUL R53, R21, UR6 ;  /* 0x0000000615357c20 */ /* 0x000fe20008400000 */
[----:B------:R-:W-:Y:S01]  /*1290*/  @!P1 PRMT R57, R5, 0x7604, R2 ;  /* 0x0000760405399816 */ /* 0x000fe20000000002 */
[----:B------:R-:W-:Y:S02]  /*12a0*/  FMUL R6, R18, UR6 ;  /* 0x0000000612067c20 */ /* 0x000fe40008400000 */
[----:B------:R-:W-:Y:S01]  /*12b0*/  F2FP.SATFINITE.E4M3.F32.PACK_AB_MERGE_C R4, RZ, R4, RZ ;  /* 0x00000004ff04723e */ /* 0x000fe200048070ff */
[----:B0-----:R-:W-:Y:S01]  /*12c0*/  FMUL R7, R19, UR6 ;  /* 0x0000000613077c20 */ /* 0x001fe20008400000 */
[----:B------:R-:W-:Y:S01]  /*12d0*/  FMUL R10, R44, UR6 ;  /* 0x000000062c0a7c20 */ /* 0x000fe20008400000 */
[----:B------:R-:W-:Y:S01]  /*12e0*/  FMUL R11, R45, UR6 ;  /* 0x000000062d0b7c20 */ /* 0x000fe20008400000 */
[----:B------:R-:W-:Y:S01]  /*12f0*/  F2FP.SATFINITE.E4M3.F32.PACK_AB_MERGE_C R53, RZ, R53, RZ ;  /* 0x00000035ff35723e */ /* 0x000fe200048070ff */
[----:B------:R0:W-:Y:S01]  /*1300*/  @!P1 STG.E.U16 desc[UR28][R8.64], R57 ;  /* 0x0000003908009986 */ /* 0x0001e2000c10151c */
[----:B------:R-:W-:Y:S01]  /*1310*/  FMUL R55, R17, UR6 ;  /* 0x0000000611377c20 */ /* 0x000fe20008400000 */
[----:B------:R-:W-:-:S02]  /*1320*/  F2FP.SATFINITE.E4M3.F32.PACK_AB_MERGE_C R6, RZ, R6, RZ ;  /* 0x00000006ff06723e */ /* 0x000fc400048070ff */
[----:B------:R-:W-:Y:S02]  /*1330*/  F2FP.SATFINITE.E4M3.F32.PACK_AB_MERGE_C R7, RZ, R7, RZ ;  /* 0x00000007ff07723e */ /* 0x000fe400048070ff */
[----:B0-----:R-:W-:Y:S02]  /*1340*/  @!P1 PRMT R57, R53, 0x7604, R4 ;  /* 0x0000760435399816 */ /* 0x001fe40000000004 */
        /* <DEDUP_REMOVED lines=11> */
.L_x_29046:
[----:B------:R-:W-:Y:S05]  /*1400*/  BSYNC.RECONVERGENT B0 ;  /* 0x0000000000007941 */ /* 0x000fea0003800200 */
.L_x_29045:
        /* <DEDUP_REMOVED lines=12> */
.L_x_29048:
[----:B------:R-:W-:Y:S05]  /*14d0*/  BSYNC.RECONVERGENT B0 ;  /* 0x0000000000007941 */ /* 0x000fea0003800200 */
.L_x_29047:
[----:B01---5:R-:W-:Y:S01]  /*14e0*/  FMUL R13, R23, UR6 ;  /* 0x00000006170d7c20 */ /* 0x023fe20008400000 */
[----:B------:R-:W-:Y:S01]  /*14f0*/  F2FP.SATFINITE.E4M3.F32.PACK_AB_MERGE_C R11, RZ, R55, RZ ;  /* 0x00000037ff0b723e */ /* 0x000fe200048070ff */
[----:B------:R-:W-:Y:S01]  /*1500*/  FMUL R56, R25, UR6 ;  /* 0x0000000619387c20 */ /* 0x000fe20008400000 */
[----:B------:R-:W-:Y:S01]  /*1510*/  VIADD R10, R54, 0x2 ;  /* 0x00000002360a7836 */ /* 0x000fe20000000000 */
[----:B------:R-:W-:Y:S01]  /*1520*/  LOP3.LUT R53, R53, 0xff, RZ, 0xc0, !PT ;  /* 0x000000ff35357812 */ /* 0x000fe200078ec0ff */
[----:B------:R0:W-:Y:S01]  /*1530*/  @!P1 STG.E.U16 desc[UR28][R58.64], R57 ;  /* 0x000000393a009986 */ /* 0x0001e2000c10151c */
[----:B------:R-:W-:Y:S01]  /*1540*/  F2FP.SATFINITE.E4M3.F32.PACK_AB_MERGE_C R13, RZ, R13, RZ ;  /* 0x0000000dff0d723e */ /* 0x000fe200048070ff */
[----:B------:R-:W-:Y:S01]  /*1550*/  BSSY.RECONVERGENT B0, `(.L_x_29049) ;  /* 0x0000017000007945 */ /* 0x000fe20003800200 */
[----:B------:R-:W-:Y:S02]  /*1560*/  PRMT R12, R11, 0x7104, RZ ;  /* 0x000071040b0c7816 */ /* 0x000fe400000000ff */
[----:B------:R-:W-:-:S02]  /*1570*/  F2FP.SATFINITE.E4M3.F32.PACK_AB_MERGE_C R56, RZ, R56, RZ ;  /* 0x00000038ff38723e */ /* 0x000fc400048070ff */
[----:B------:R-:W-:Y:S01]  /*1580*/  ISETP.GE.U32.AND P0, PT, R10, UR7, PT ;  /* 0x000000070a007c0c */ /* 0x000fe2000bf06070 */
[----:B------:R-:W-:Y:S01]  /*1590*/  IMAD.U32 R10, R13, 0x10000, RZ ;  /* 0x000100000d0a7824 */ /* 0x000fe200078e00ff */
[----:B------:R-:W-:Y:S02]  /*15a0*/  LOP3.LUT R53, R53, 0xff00, R12, 0xf8, !PT ;  /* 0x0000ff0035357812 */ /* 0x000fe400078ef80c */
[----:B------:R-:W-:Y:S02]  /*15b0*/  LOP3.LUT R12, R56, 0xffff, RZ, 0xc0, !PT ;  /* 0x0000ffff380c7812 */ /* 0x000fe400078ec0ff */
[----:B0-----:R-:W-:Y:S01]  /*15c0*/  LOP3.LUT R57, R10, 0xff0000, RZ, 0xc0, !PT ;  /* 0x00ff00000a397812 */ /* 0x001fe200078ec0ff */
[----:B------:R-:W-:Y:S02]  /*15d0*/  FMUL R10, R16, UR6 ;  /* 0x00000006100a7c20 */ /* 0x000fe40008400000 */
[----:B------:R-:W-:-:S03]  /*15e0*/  IMAD.SHL.U32 R12, R12, 0x1000000, RZ ;  /* 0x010000000c0c7824 */ /* 0x000fc600078e00ff */
[----:B------:R-:W-:Y:S02]  /*15f0*/  F2FP.SATFINITE.E4M3.F32.PACK_AB_MERGE_C R10, RZ, R10, RZ ;  /* 0x0000000aff0a723e */ /* 0x000fe400048070ff */
[----:B------:R-:W-:Y:S01]  /*1600*/  LOP3.LUT R57, R12, R53, R57, 0xfe, !PT ;  /* 0x000000350c397212 */ /* 0x000fe200078efe39 */
        /* <DEDUP_REMOVED lines=11> */
.L_x_29050:
[----:B------:R-:W-:Y:S05]  /*16c0*/  BSYNC.RECONVERGENT B0 ;  /* 0x0000000000007941 */ /* 0x000fea0003800200 */
.L_x_29049:
[----:B0-----:R-:W-:Y:S02]  /*16d0*/  VIADD R11, R52, 0x1e ;  /* 0x0000001e340b7836 */ /* 0x001fe40000000000 */
[----:B------:R-:W-:Y:S01]  /*16e0*/  FMUL R12, R22, UR6 ;  /* 0x00000006160c7c20 */ /* 0x000fe20008400000 */
[----:B------:R-:W-:Y:S02]  /*16f0*/  BSSY.RECONVERGENT B0, `(.L_x_29051) ;  /* 0x000000e000007945 */ /* 0x000fe40003800200 */
[----:B------:R-:W-:Y:S02]  /*1700*/  LOP3.LUT R11, R11, 0x1f, RZ, 0xc0, !PT ;  /* 0x0000001f0b0b7812 */ /* 0x000fe400078ec0ff */
[----:B------:R-:W-:Y:S01]  /*1710*/  F2FP.SATFINITE.E4M3.F32.PACK_AB_MERGE_C R12, RZ, R12, RZ ;  /* 0x0000000cff0c723e */ /* 0x000fe200048070ff */
        /* <DEDUP_REMOVED lines=11> */
.L_x_29052:
[----:B------:R-:W-:Y:S05]  /*17d0*/  BSYNC.RECONVERGENT B0 ;  /* 0x0000000000007941 */ /* 0x000fea0003800200 */
.L_x_29051:
[----:B0-----:R-:W-:Y:S01]  /*17e0*/  FMUL R13, R24, UR6 ;  /* 0x00000006180d7c20 */ /* 0x001fe20008400000 */
[----:B------:R-:W-:Y:S01]  /*17f0*/  BSSY.RECONVERGENT B0, `(.L_x_29053) ;  /* 0x000000c000007945 */ /* 0x000fe20003800200 */
[----:B------:R-:W-:-:S03]  /*1800*/  ISETP.LT.U32.AND P0, PT, R11, UR18, !P0 ;  /* 0x000000120b007c0c */ /* 0x000fc6000c701070 */
[----:B------:R-:W-:Y:S01]  /*1810*/  F2FP.SATFINITE.E4M3.F32.PACK_AB_MERGE_C R13, RZ, R13, RZ ;  /* 0x0000000dff0d723e */ /* 0x000fe200048070ff */
[----:B------:R-:W-:Y:S09]  /*1820*/  @P1 BRA `(.L_x_29054) ;  /* 0x0000000000201947 */ /* 0x000ff20003800000 */
        /* <DEDUP_REMOVED lines=8> */
.L_x_29054:
[----:B------:R-:W-:Y:S05]  /*18b0*/  BSYNC.RECONVERGENT B0 ;  /* 0x0000000000007941 */ /* 0x000fea0003800200 */
.L_x_29053:
[----:B------:R-:W-:Y:S01]  /*18c0*/  IADD3.X R49, PT, PT, R49, UR17, RZ, P3, !PT ;  /* 0x0000001131317c10 */ /* 0x000fe20009ffe4ff */
[----:B------:R-:W-:Y:S01]  /*18d0*/  VOTEU.ANY UP0, P0 ;  /* 0x0000000000ff7886 */ /* 0x000fe20000000100 */
[----:B0-----:R-:W-:Y:S01]  /*18e0*/  IADD3 R58, P1, PT, R11, R50, RZ ;  /* 0x000000320b3a7210 */ /* 0x001fe20007f3e0ff */
[----:B------:R-:W-:Y:S01]  /*18f0*/  IMAD.U32 R43, RZ, RZ, UR31 ;  /* 0x0000001fff2b7e24 */ /* 0x000fe2000f8e00ff */
[----:B------:R-:W-:Y:S01]  /*1900*/  FMNMX R53, RZ, |R14|, !PT ;  /* 0x4000000eff357209 */ /* 0x000fe20007800000 */
[----:B------:R-:W-:Y:S01]  /*1910*/  FADD R60, RZ, R15 ;  /* 0x0000000fff3c7221 */ /* 0x000fe20000000000 */
[----:B------:R-:W-:Y:S01]  /*1920*/  @UP0 UIMAD UR12, UR32, 0x9, URZ ;  /* 0x00000009200c08a4 */ /* 0x000fe2000f8e02ff */
[----:B------:R-:W-:Y:S01]  /*1930*/  IMAD.X R59, RZ, RZ, R49, P1 ;  /* 0x000000ffff3b7224 */ /* 0x000fe200008e0631 */
[----:B------:R-:W-:Y:S01]  /*1940*/  FMNMX3 R53, |R15|, R53, |R46|, !PT ;  /* 0x000000350f357276 */ /* 0x000fe2000780062e */
[----:B------:R-:W-:Y:S01]  /*1950*/  FADD R55, RZ, R14 ;  /* 0x0000000eff377221 */ /* 0x000fe20000000000 */
[----:B------:R-:W-:-:S04]  /*1960*/  @P0 IMAD.WIDE.U32 R42, R43, 0x9, R58 ;  /* 0x000000092b2a0825 */ /* 0x000fc800078e003a */
[----:B------:R-:W-:Y:S01]  /*1970*/  FADD R60, R60, R47 ;  /* 0x0000002f3c3c7221 */ /* 0x000fe20000000000 */
[----:B------:R-:W-:Y:S01]  /*1980*/  FMNMX3 R53, |R47|, R53, |R44|, !PT ;  /* 0x000000352f357276 */ /* 0x000fe2000780062c */
[----:B------:R-:W-:Y:S01]  /*1990*/  FADD R55, R55, R46 ;  /* 0x0000002e37377221 */ /* 0x000fe20000000000 */
[----:B------:R-:W-:Y:S01]  /*19a0*/  IMAD.U32 R47, RZ, RZ, UR31 ;  /* 0x0000001fff2f7e24 */ /* 0x000fe2000f8e00ff */
[----:B------:R-:W-:Y:S01]  /*19b0*/  @P0 LEA R64, P1, R42, UR13, 0x3 ;  /* 0x0000000d2a400c11 */ /* 0x000fe2000f8218ff */
[----:B------:R-:W-:Y:S02]  /*19c0*/  @P0 IMAD.MOV.U32 R14, RZ, RZ, R58 ;  /* 0x000000ffff0e0224 */ /* 0x000fe400078e003a */
[----:B------:R-:W-:Y:S02]  /*19d0*/  @P0 IMAD.MOV.U32 R15, RZ, RZ, R59 ;  /* 0x000000ffff0f0224 */ /* 0x000fe400078e003b */
[----:B------:R-:W-:Y:S01]  /*19e0*/  @P0 VIADD R43, R43, UR12 ;  /* 0x0000000c2b2b0c36 */ /* 0x000fe20008000000 */
[----:B------:R-:W-:Y:S01]  /*19f0*/  @UP0 UIMAD UR12, UR32, 0xa, URZ ;  /* 0x0000000a200c08a4 */ /* 0x000fe2000f8e02ff */
[----:B------:R-:W-:-:S04]  /*1a00*/  @P0 IMAD.WIDE.U32 R14, R47, 0xa, R14 ;  /* 0x0000000a2f0e0825 */ /* 0x000fc800078e000e */
[----:B------:R-:W-:Y:S01]  /*1a10*/  FADD R55, R55, R44 ;  /* 0x0000002c37377221 */ /* 0x000fe20000000000 */
[----:B------:R-:W-:Y:S01]  /*1a20*/  @P0 LEA.HI.X R65, R42, UR19, R43, 0x3, P1 ;  /* 0x000000132a410c11 */ /* 0x000fe200088f1c2b */
[----:B------:R-:W-:Y:S01]  /*1a30*/  @P0 VIADD R15, R15, UR12 ;  /* 0x0000000c0f0f0c36 */ /* 0x000fe20008000000 */
[----:B------:R-:W-:Y:S01]  /*1a40*/  @P0 LEA R62, P1, R14, UR13, 0x3 ;  /* 0x0000000d0e3e0c11 */ /* 0x000fe2000f8218ff */
[--C-:B------:R-:W-:Y:S01]  /*1a50*/  FADD R55, R55, R18.reuse ;  /* 0x0000001237377221 */ /* 0x100fe20000000000 */
[----:B------:R-:W-:Y:S01]  /*1a60*/  FMNMX3 R53, |R45|, R53, |R18|, !PT ;  /* 0x000000352d357276 */ /* 0x000fe20007800612 */
[----:B------:R-:W-:Y:S01]  /*1a70*/  FADD R60, R60, R45 ;  /* 0x0000002d3c3c7221 */ /* 0x000fe20000000000 */
[----:B------:R-:W-:Y:S01]  /*1a80*/  @P0 LEA.HI.X R63, R14, UR19, R15, 0x3, P1 ;  /* 0x000000130e3f0c11 */ /* 0x000fe200088f1c0f */
[----:B------:R-:W-:Y:S01]  /*1a90*/  IMAD.U32 R61, RZ, RZ, UR31 ;  /* 0x0000001fff3d7e24 */ /* 0x000fe2000f8e00ff */
[----:B------:R-:W-:Y:S01]  /*1aa0*/  @P0 IADD3 R18, P1, PT, R58, UR33, RZ ;  /* 0x000000213a120c10 */ /* 0x000fe2000ff3e0ff */
[----:B------:R-:W-:Y:S01]  /*1ab0*/  @P0 IMAD.MOV.U32 R44, RZ, RZ, R58 ;  /* 0x000000ffff2c0224 */ /* 0x000fe200078e003a */
[----:B------:R-:W-:-:S02]  /*1ac0*/  CS2R R42, SRZ ;  /* 0x00000000002a7805 */ /* 0x000fc4000001ff00 */
[----:B------:R-:W-:Y:S02]  /*1ad0*/  @P0 IADD3.X R45, PT, PT, R59, UR17, RZ, P1, !PT ;  /* 0x000000113b2d0c10 */ /* 0x000fe40008ffe4ff */
[C---:B------:R-:W-:Y:S01]  /*1ae0*/  @P0 LEA R66, P1, R18.reuse, UR13, 0x3 ;  /* 0x0000000d12420c11 */ /* 0x040fe2000f8218ff */
[----:B------:R-:W-:Y:S01]  /*1af0*/  @UP0 UIMAD UR12, UR32, 0xb, URZ ;  /* 0x0000000b200c08a4 */ /* 0x000fe2000f8e02ff */
[----:B------:R0:W5:Y:S01]  /*1b00*/  @P0 LDG.E.64 R42, desc[UR28][R64.64] ;  /* 0x0000001c402a0981 */ /* 0x000162000c1e1b00 */
[----:B------:R-:W-:Y:S02]  /*1b10*/  CS2R R14, SRZ ;  /* 0x00000000000e7805 */ /* 0x000fe4000001ff00 */
[----:B------:R-:W-:Y:S01]  /*1b20*/  @P0 LEA.HI.X R67, R18, UR19, R45, 0x3, P1 ;  /* 0x0000001312430c11 */ /* 0x000fe200088f1c2d */
[----:B------:R-:W-:Y:S02]  /*1b30*/  @P0 IMAD.MOV.U32 R45, RZ, RZ, R59 ;  /* 0x000000ffff2d0224 */ /* 0x000fe400078e003b */
[----:B------:R-:W-:Y:S01]  /*1b40*/  @P0 IMAD.WIDE.U32 R44, R61, 0xb, R44 ;  /* 0x0000000b3d2c0825 */ /* 0x000fe200078e002c */
[----:B------:R1:W5:Y:S01]  /*1b50*/  @P0 LDG.E.64 R14, desc[UR28][R62.64] ;  /* 0x0000001c3e0e0981 */ /* 0x000362000c1e1b00 */
[----:B------:R-:W-:-:S02]  /*1b60*/  CS2R R46, SRZ ;  /* 0x00000000002e7805 */ /* 0x000fc4000001ff00 */
[----:B------:R-:W-:Y:S01]  /*1b70*/  @P0 VIADD R45, R45, UR12 ;  /* 0x0000000c2d2d0c36 */ /* 0x000fe20008000000 */
[----:B0-----:R-:W-:Y:S01]  /*1b80*/  @P0 LEA R64, P1, R44, UR13, 0x3 ;  /* 0x0000000d2c400c11 */ /* 0x001fe2000f8218ff */
[----:B------:R-:W-:Y:S02]  /*1b90*/  FADD R60, R60, R19 ;  /* 0x000000133c3c7221 */ /* 0x000fe40000000000 */
[----:B------:R-:W5:Y:S01]  /*1ba0*/  @P0 LDG.E.64 R46, desc[UR28][R66.64] ;  /* 0x0000001c422e0981 */ /* 0x000f62000c1e1b00 */
[----:B------:R-:W-:Y:S02]  /*1bb0*/  @P0 LEA.HI.X R65, R44, UR19, R45, 0x3, P1 ;  /* 0x000000132c410c11 */ /* 0x000fe400088f1c2d */
[----:B-1----:R-:W-:Y:S01]  /*1bc0*/  FMNMX3 R62, |R19|, R53, |R20|, !PT ;  /* 0x00000035133e7276 */ /* 0x002fe20007800614 */
[----:B------:R-:W-:Y:S01]  /*1bd0*/  @UP0 UIMAD UR12, UR32, 0xc, URZ ;  /* 0x0000000c200c08a4 */ /* 0x000fe2000f8e02ff */
[----:B------:R-:W-:Y:S01]  /*1be0*/  IADD3 R58, P1, PT, R11, R50, RZ ;  /* 0x000000320b3a7210 */ /* 0x000fe20007f3e0ff */
[----:B------:R-:W-:-:S02]  /*1bf0*/  IMAD.U32 R19, RZ, RZ, UR31 ;  /* 0x0000001fff137e24 */ /* 0x000fc4000f8e00ff */
[----:B------:R-:W-:Y:S01]  /*1c00*/  FADD R60, R60, R21 ;  /* 0x000000153c3c7221 */ /* 0x000fe20000000000 */
[----:B------:R-:W-:Y:S01]  /*1c10*/  CS2R R44, SRZ ;  /* 0x00000000002c7805 */ /* 0x000fe2000001ff00 */
[----:B------:R-:W-:Y:S02]  /*1c20*/  IMAD.X R59, RZ, RZ, R49, P1 ;  /* 0x000000ffff3b7224 */ /* 0x000fe400008e0631 */
[----:B------:R-:W-:-:S04]  /*1c30*/  @P0 IMAD.WIDE.U32 R18, R19, 0xc, R58 ;  /* 0x0000000c13120825 */ /* 0x000fc800078e003a */
[----:B------:R-:W-:Y:S01]  /*1c40*/  FADD R53, R55, R20 ;  /* 0x0000001437357221 */ /* 0x000fe20000000000 */
[--C-:B------:R-:W-:Y:S01]  /*1c50*/  FMNMX3 R62, |R21|, R62, |R16|.reuse, !PT ;  /* 0x0000003e153e7276 */ /* 0x100fe20007800610 */
[----:B------:R-:W-:Y:S01]  /*1c60*/  FADD R60, R60, R17 ;  /* 0x000000113c3c7221 */ /* 0x000fe20000000000 */
[----:B------:R-:W-:Y:S01]  /*1c70*/  @P0 VIADD R19, R19, UR12 ;  /* 0x0000000c13130c36 */ /* 0x000fe20008000000 */
[----:B------:R-:W-:Y:S01]  /*1c80*/  @P0 LEA R20, P1, R18, UR13, 0x3 ;  /* 0x0000000d12140c11 */ /* 0x000fe2000f8218ff */
[----:B------:R-:W-:Y:S01]  /*1c90*/  FADD R53, R53, R16 ;  /* 0x0000001035357221 */ /* 0x000fe20000000000 */
[----:B------:R-:W-:Y:S01]  /*1ca0*/  FMNMX R55, R62, |R17|, !PT ;  /* 0x400000113e377209 */ /* 0x000fe20007800000 */
[----:B------:R-:W-:Y:S01]  /*1cb0*/  @P0 IMAD.MOV.U32 R16, RZ, RZ, R58 ;  /* 0x000000ffff100224 */ /* 0x000fe200078e003a */
[----:B------:R-:W-:Y:S02]  /*1cc0*/  @P0 LEA.HI.X R21, R18, UR19, R19, 0x3, P1 ;  /* 0x0000001312150c11 */ /* 0x000fe400088f1c13 */
[----:B------:R-:W-:Y:S01]  /*1cd0*/  CS2R R18, SRZ ;  /* 0x0000000000127805 */ /* 0x000fe2000001ff00 */
[----:B------:R-:W-:Y:S01]  /*1ce0*/  @P0 IMAD.MOV.U32 R17, RZ, RZ, R59 ;  /* 0x000000ffff110224 */ /* 0x000fe200078e003b */
[----:B------:R-:W-:Y:S01]  /*1cf0*/  @UP0 UIMAD UR12, UR32, 0xd, URZ ;  /* 0x0000000d200c08a4 */ /* 0x000fe2000f8e02ff */
[----:B------:R-:W-:Y:S01]  /*1d00*/  FMNMX3 R55, |R22|, R55, |R23|, !PT ;  /* 0x0000003716377276 */ /* 0x000fe20007800617 */
[----:B------:R0:W5:Y:S01]  /*1d10*/  @P0 LDG.E.64 R44, desc[UR28][R64.64] ;  /* 0x0000001c402c0981 */ /* 0x000162000c1e1b00 */
[----:B------:R-:W-:-:S04]  /*1d20*/  @P0 IMAD.WIDE.U32 R16, R61, 0xd, R16 ;  /* 0x0000000d3d100825 */ /* 0x000fc800078e0010 */
[----:B------:R-:W-:Y:S01]  /*1d30*/  FADD R60, R60, R23 ;  /* 0x000000173c3c7221 */ /* 0x000fe20000000000 */
[----:B------:R1:W5:Y:S01]  /*1d40*/  @P0 LDG.E.64 R18, desc[UR28][R20.64] ;  /* 0x0000001c14120981 */ /* 0x000362000c1e1b00 */
[----:B------:R-:W-:Y:S02]  /*1d50*/  IMAD.U32 R23, RZ, RZ, UR31 ;  /* 0x0000001fff177e24 */ /* 0x000fe4000f8e00ff */
[----:B------:R-:W-:Y:S01]  /*1d60*/  FADD R53, R53, R22 ;  /* 0x0000001635357221 */ /* 0x000fe20000000000 */
[----:B------:R-:W-:Y:S01]  /*1d70*/  @P0 VIADD R17, R17, UR12 ;  /* 0x0000000c11110c36 */ /* 0x000fe20008000000 */
[----:B------:R-:W-:Y:S01]  /*1d80*/  @UP0 UIMAD UR12, UR32, 0xe, URZ ;  /* 0x0000000e200c08a4 */ /* 0x000fe2000f8e02ff */
[----:B0-----:R-:W-:Y:S01]  /*1d90*/  @P0 LEA R64, P1, R16, UR13, 0x3 ;  /* 0x0000000d10400c11 */ /* 0x001fe2000f8218ff */
[----:B-1----:R-:W-:-:S03]  /*1da0*/  @P0 IMAD.MOV.U32 R20, RZ, RZ, R58 ;  /* 0x000000ffff140224 */ /* 0x002fc600078e003a */
[----:B------:R-:W-:Y:S01]  /*1db0*/  @P0 LEA.HI.X R65, R16, UR19, R17, 0x3, P1 ;  /* 0x0000001310410c11 */ /* 0x000fe200088f1c11 */
[----:B------:R-:W-:Y:S01]  /*1dc0*/  @P0 IMAD.MOV.U32 R21, RZ, RZ, R59 ;  /* 0x000000ffff150224 */ /* 0x000fe200078e003b */
[----:B------:R-:W-:Y:S01]  /*1dd0*/  CS2R R16, SRZ ;  /* 0x0000000000107805 */ /* 0x000fe2000001ff00 */
[----:B------:R-:W-:-:S04]  /*1de0*/  @P0 IMAD.WIDE.U32 R20, R23, 0xe, R20 ;  /* 0x0000000e17140825 */ /* 0x000fc800078e0014 */
[----:B------:R-:W-:Y:S02]  /*1df0*/  @P0 IMAD.MOV.U32 R22, RZ, RZ, R58 ;  /* 0x000000ffff160224 */ /* 0x000fe400078e003a */
[----:B------:R-:W-:Y:S01]  /*1e00*/  FADD R53, R53, R24 ;  /* 0x0000001835357221 */ /* 0x000fe20000000000 */
[----:B------:R-:W-:Y:S01]  /*1e10*/  @P0 IMAD.MOV.U32 R23, RZ, RZ, R59 ;  /* 0x000000ffff170224 */ /* 0x000fe200078e003b */
[----:B------:R-:W-:Y:S01]  /*1e20*/  FMNMX3 R55, |R24|, R55, |R25|, !PT ;  /* 0x0000003718377276 */ /* 0x000fe20007800619 */
[----:B------:R-:W-:Y:S01]  /*1e30*/  @P0 VIADD R21, R21, UR12 ;  /* 0x0000000c15150c36 */ /* 0x000fe20008000000 */
[----:B------:R-:W-:Y:S01]  /*1e40*/  @UP0 UIMAD UR12, UR32, 0xf, URZ ;  /* 0x0000000f200c08a4 */ /* 0x000fe2000f8e02ff */
[C---:B------:R-:W-:Y:S01]  /*1e50*/  @P0 LEA R62, P1, R20.reuse, UR13, 0x3 ;  /* 0x0000000d143e0c11 */ /* 0x040fe2000f8218ff */
[----:B------:R-:W-:Y:S01]  /*1e60*/  @P0 IMAD.WIDE.U32 R22, R61, 0xf, R22 ;  /* 0x0000000f3d160825 */ /* 0x000fe200078e0016 */
[----:B------:R-:W5:Y:S02]  /*1e70*/  @P0 LDG.E.64 R16, desc[UR28][R64.64] ;  /* 0x0000001c40100981 */ /* 0x000f64000c1e1b00 */
[----:B------:R-:W-:Y:S01]  /*1e80*/  @P0 LEA.HI.X R63, R20, UR19, R21, 0x3, P1 ;  /* 0x00000013143f0c11 */ /* 0x000fe200088f1c15 */
[----:B------:R-:W-:Y:S01]  /*1e90*/  @P0 VIADD R23, R23, UR12 ;  /* 0x0000000c17170c36 */ /* 0x000fe20008000000 */
[----:B------:R-:W-:-:S02]  /*1ea0*/  @P0 LEA R58, P1, R22, UR13, 0x3 ;  /* 0x0000000d163a0c11 */ /* 0x000fc4000f8218ff */
[----:B------:R-:W-:Y:S02]  /*1eb0*/  CS2R R20, SRZ ;  /* 0x0000000000147805 */ /* 0x000fe4000001ff00 */
[----:B------:R-:W-:Y:S02]  /*1ec0*/  @P0 LEA.HI.X R59, R22, UR19, R23, 0x3, P1 ;  /* 0x00000013163b0c11 */ /* 0x000fe400088f1c17 */
[----:B------:R-:W-:Y:S01]  /*1ed0*/  CS2R R22, SRZ ;  /* 0x0000000000167805 */ /* 0x000fe2000001ff00 */
[----:B------:R-:W-:Y:S01]  /*1ee0*/  VIADD R24, R54, 0x1 ;  /* 0x0000000136187836 */ /* 0x000fe20000000000 */
[----:B------:R-:W5:Y:S04]  /*1ef0*/  @P0 LDG.E.64 R20, desc[UR28][R62.64] ;  /* 0x0000001c3e140981 */ /* 0x000f68000c1e1b00 */
[----:B------:R0:W5:Y:S01]  /*1f00*/  @P0 LDG.E.64 R22, desc[UR28][R58.64] ;  /* 0x0000001c3a160981 */ /* 0x000162000c1e1b00 */
[----:B------:R-:W-:Y:S01]  /*1f10*/  ISETP.GE.U32.AND P0, PT, R24, UR7, PT ;  /* 0x0000000718007c0c */ /* 0x000fe2000bf06070 */
[----:B------:R-:W-:Y:S01]  /*1f20*/  FADD R24, R60, R25 ;  /* 0x000000193c187221 */ /* 0x000fe20000000000 */
[----:B------:R-:W-:Y:S01]  /*1f30*/  LOP3.LUT R25, R0, 0xff, RZ, 0xc0, !PT ;  /* 0x000000ff00197812 */ /* 0x000fe200078ec0ff */
[----:B------:R-:W-:Y:S01]  /*1f40*/  BSSY.RECONVERGENT B0, `(.L_x_29055) ;  /* 0x000003f000007945 */ /* 0x000fe20003800200 */
[----:B------:R-:W-:-:S02]  /*1f50*/  ISETP.GE.U32.OR P0, PT, R48, UR18, P0 ;  /* 0x0000001230007c0c */ /* 0x000fc40008706470 */
[----:B------:R-:W-:Y:S01]  /*1f60*/  IADD3 R48, P1, PT, R48, R50, RZ ;  /* 0x0000003230307210 */ /* 0x000fe20007f3e0ff */
[----:B------:R-:W-:Y:S01]  /*1f70*/  IMAD R2, R2, 0x100, R25 ;  /* 0x0000010002027824 */ /* 0x000fe200078e0219 */
[----:B------:R-:W-:Y:S01]  /*1f80*/  LOP3.LUT R0, R3, 0xff, RZ, 0xc0, !PT ;  /* 0x000000ff03007812 */ /* 0x000fe200078ec0ff */
[----:B------:R-:W-:Y:S01]  /*1f90*/  FMUL R3, R26, UR6 ;  /* 0x000000061a037c20 */ /* 0x000fe20008400000 */
[----:B------:R-:W-:Y:S01]  /*1fa0*/  FMNMX R25, R55, |R26|, !PT ;  /* 0x4000001a37197209 */ /* 0x000fe20007800000 */
[----:B------:R-:W-:Y:S02]  /*1fb0*/  IMAD.X R49, RZ, RZ, R49, P1 ;  /* 0x000000ffff317224 */ /* 0x000fe400008e0631 */
[----:B------:R-:W-:Y:S01]  /*1fc0*/  FADD R55, RZ, R26 ;  /* 0x0000001aff377221 */ /* 0x000fe20000000000 */
[----:B------:R-:W-:Y:S02]  /*1fd0*/  IMAD R5, R5, 0x100, R0 ;  /* 0x0000010005057824 */ /* 0x000fe400078e0200 */
[----:B------:R-:W-:Y:S01]  /*1fe0*/  FMUL R0, R27, UR6 ;  /* 0x000000061b007c20 */ /* 0x000fe20008400000 */
[----:B------:R-:W-:Y:S01]  /*1ff0*/  F2FP.SATFINITE.E4M3.F32.PACK_AB_MERGE_C R3, RZ, R3, RZ ;  /* 0x00000003ff03723e */ /* 0x000fe200048070ff */
[----:B------:R-:W-:Y:S01]  /*2000*/  FADD R55, R55, R28 ;  /* 0x0000001c37377221 */ /* 0x000fe20000000000 */
[----:B0-----:R-:W-:-:S02]  /*2010*/  @!P0 LEA R58, P1, R48, UR8, 0x1 ;  /* 0x00000008303a8c11 */ /* 0x001fc4000f8208ff */
[----:B------:R-:W-:Y:S01]  /*2020*/  F2FP.SATFINITE.E4M3.F32.PACK_AB_MERGE_C R0, RZ, R0, RZ ;  /* 0x00000000ff00723e */ /* 0x000fe200048070ff */
[----:B------:R-:W-:Y:S01]  /*2030*/  FADD R55, R55, R30 ;  /* 0x0000001e37377221 */ /* 0x000fe20000000000 */
[C---:B------:R-:W-:Y:S02]  /*2040*/  @!P0 LEA.HI.X R59, R48.reuse, UR9, R49, 0x1, P1 ;  /* 0x00000009303b8c11 */ /* 0x040fe400088f0c31 */
[----:B------:R-:W-:Y:S02]  /*2050*/  @!P0 IADD3 R61, P1, PT, R48, UR31, RZ ;  /* 0x0000001f303d8c10 */ /* 0x000fe4000ff3e0ff */
[----:B------:R-:W-:Y:S01]  /*2060*/  FMNMX3 R25, |R27|, R25, |R28|, !PT ;  /* 0x000000191b197276 */ /* 0x000fe2000780061c */
[----:B------:R-:W-:Y:S01]  /*2070*/  FMUL R28, R28, UR6 ;  /* 0x000000061c1c7c20 */ /* 0x000fe20008400000 */
[----:B------:R-:W-:Y:S02]  /*2080*/  @!P0 IADD3.X R26, PT, PT, R49, UR32, RZ, P1, !PT ;  /* 0x00000020311a8c10 */ /* 0x000fe40008ffe4ff */
[----:B------:R-:W-:-:S02]  /*2090*/  @!P0 LEA R60, P1, R61, UR8, 0x1 ;  /* 0x000000083d3c8c11 */ /* 0x000fc4000f8208ff */
[----:B------:R-:W-:Y:S02]  /*20a0*/  @!P0 PRMT R63, R0, 0x7604, R3 ;  /* 0x00007604003f8816 */ /* 0x000fe40000000003 */
[----:B------:R-:W-:Y:S01]  /*20b0*/  @!P0 LEA.HI.X R61, R61, UR9, R26, 0x1, P1 ;  /* 0x000000093d3d8c11 */ /* 0x000fe200088f0c1a */
[----:B------:R-:W-:Y:S01]  /*20c0*/  FMUL R26, R29, UR6 ;  /* 0x000000061d1a7c20 */ /* 0x000fe20008400000 */
[----:B------:R-:W-:Y:S01]  /*20d0*/  LOP3.LUT R3, R3, 0xff, RZ, 0xc0, !PT ;  /* 0x000000ff03037812 */ /* 0x000fe200078ec0ff */
[----:B------:R0:W-:Y:S01]  /*20e0*/  @!P0 STG.E.U16 desc[UR28][R58.64], R63 ;  /* 0x0000003f3a008986 */ /* 0x0001e2000c10151c */
[----:B------:R-:W-:-:S05]  /*20f0*/  F2FP.SATFINITE.E4M3.F32.PACK_AB_MERGE_C R28, RZ, R28, RZ ;  /* 0x0000001cff1c723e */ /* 0x000fca00048070ff */
[----:B------:R-:W-:Y:S01]  /*2100*/  IMAD R3, R28, 0x100, R3 ;  /* 0x000001001c037824 */ /* 0x000fe200078e0203 */
[----:B0-----:R-:W-:Y:S01]  /*2110*/  F2FP.SATFINITE.E4M3.F32.PACK_AB_MERGE_C R58, RZ, R26, RZ ;  /* 0x0000001aff3a723e */ /* 0x001fe200048070ff */
[----:B------:R-:W-:Y:S02]  /*2120*/  IMAD.IADD R26, R54, 0x1, R51 ;  /* 0x00000001361a7824 */ /* 0x000fe400078e0233 */
[----:B------:R-:W-:Y:S01]  /*2130*/  IMAD.U32 R63, RZ, RZ, UR31 ;  /* 0x0000001fff3f7e24 */ /* 0x000fe2000f8e00ff */
[----:B------:R-:W-:Y:S01]  /*2140*/  @!P0 PRMT R59, R58, 0x7604, R28 ;  /* 0x000076043a3b8816 */ /* 0x000fe2000000001c */
[----:B------:R-:W-:Y:S01]  /*2150*/  FADD R28, RZ, R27 ;  /* 0x0000001bff1c7221 */ /* 0x000fe20000000000 */
[----:B------:R-:W-:-:S03]  /*2160*/  LOP3.LUT R27, R26, 0x1f, RZ, 0xc0, !PT ;  /* 0x0000001f1a1b7812 */ /* 0x000fc600078ec0ff */
[----:B------:R-:W-:Y:S01]  /*2170*/  FADD R26, R28, R29 ;  /* 0x0000001d1c1a7221 */ /* 0x000fe20000000000 */
[----:B------:R-:W-:Y:S01]  /*2180*/  FMNMX3 R29, |R29|, R25, |R30|, !PT ;  /* 0x000000191d1d7276 */ /* 0x000fe2000780061e */
[----:B------:R0:W-:Y:S01]  /*2190*/  @!P0 STG.E.U16 desc[UR28][R60.64], R59 ;  /* 0x0000003b3c008986 */ /* 0x0001e2000c10151c */
[----:B------:R-:W-:Y:S01]  /*21a0*/  @!P0 LEA R28, P2, R63, R48, 0x2 ;  /* 0x000000303f1c8211 */ /* 0x000fe200078410ff */
[----:B------:R-:W-:Y:S01]  /*21b0*/  FADD R26, R26, R31 ;  /* 0x0000001f1a1a7221 */ /* 0x000fe20000000000 */
[----:B------:R-:W-:Y:S01]  /*21c0*/  FMNMX3 R29, |R31|, R29, |R32|, !PT ;  /* 0x0000001d1f1d7276 */ /* 0x000fe20007800620 */
[----:B------:R-:W1:Y:S03]  /*21d0*/  SHFL.IDX PT, R25, R53, R27, 0x1f ;  /* 0x00001f1b35197589 */ /* 0x000e6600000e0000 */
[----:B------:R-:W-:Y:S01]  /*21e0*/  FMNMX3 R29, |R33|, R29, |R34|, !PT ;  /* 0x0000001d211d7276 */ /* 0x000fe20007800622 */
[----:B------:R2:W3:Y:S01]  /*21f0*/  SHFL.IDX PT, R24, R24, R27, 0x1f ;  /* 0x00001f1b18187589 */ /* 0x0004e200000e0000 */
[----:B0-----:R-:W-:Y:S01]  /*2200*/  FMUL R60, R30, UR6 ;  /* 0x000000061e3c7c20 */ /* 0x001fe20008400000 */
[----:B------:R-:W-:Y:S01]  /*2210*/  FADD R59, R55, R32 ;  /* 0x00000020373b7221 */ /* 0x000fe20000000000 */
[----:B------:R-:W-:Y:S01]  /*2220*/  FADD R30, R26, R33 ;  /* 0x000000211a1e7221 */ /* 0x000fe20000000000 */
[----:B------:R-:W-:Y:S01]  /*2230*/  FMUL R32, R32, UR6 ;  /* 0x0000000620207c20 */ /* 0x000fe20008400000 */
[----:B------:R-:W-:Y:S01]  /*2240*/  FMUL R26, R33, UR6 ;  /* 0x00000006211a7c20 */ /* 0x000fe20008400000 */
[----:B------:R-:W-:Y:S01]  /*2250*/  FMUL R55, R31, UR6 ;  /* 0x000000061f377c20 */ /* 0x000fe20008400000 */
[----:B------:R-:W-:-:S02]  /*2260*/  F2FP.SATFINITE.E4M3.F32.PACK_AB_MERGE_C R60, RZ, R60, RZ ;  /* 0x0000003cff3c723e */ /* 0x000fc400048070ff */
[----:B--2---:R-:W-:Y:S02]  /*2270*/  F2FP.SATFINITE.E4M3.F32.PACK_AB_MERGE_C R27, RZ, R32, RZ ;  /* 0x00000020ff1b723e */ /* 0x004fe400048070ff */
        /* <DEDUP_REMOVED lines=11> */
.L_x_29056:
[----:B------:R-:W-:Y:S05]  /*2330*/  BSYNC.RECONVERGENT B0 ;  /* 0x0000000000007941 */ /* 0x000fea0003800200 */
.L_x_29055:
[----:B------:R-:W-:Y:S04]  /*2340*/  BSSY.RECONVERGENT B0, `(.L_x_29057) ;  /* 0x000000a000007945 */ /* 0x000fe80003800200 */
[----:B------:R-:W-:Y:S05]  /*2350*/  @P0 BRA `(.L_x_29058) ;  /* 0x0000000000200947 */ /* 0x000fea0003800000 */
[----:B------:R-:W-:Y:S01]  /*2360*/  IMAD.U32 R63, RZ, RZ, UR31 ;  /* 0x0000001fff3f7e24 */ /* 0x000fe2000f8e00ff */
[----:B------:R-:W-:-:S03]  /*2370*/  UIMAD UR12, UR32, 0x3, URZ ;  /* 0x00000003200c78a4 */ /* 0x000fc6000f8e02ff */
[----:B------:R-:W-:-:S04]  /*2380*/  IMAD.WIDE.U32 R62, R63, 0x3, R48 ;  /* 0x000000033f3e7825 */ /* 0x000fc800078e0030 */
[----:B0-----:R-:W-:Y:S01]  /*2390*/  VIADD R31, R63, UR12 ;  /* 0x0000000c3f1f7c36 */ /* 0x001fe20008000000 */
[----:B------:R-:W-:-:S04]  /*23a0*/  LEA R32, P1, R62, UR8, 0x1 ;  /* 0x000000083e207c11 */ /* 0x000fc8000f8208ff */
[----:B------:R-:W-:Y:S02]  /*23b0*/  LEA.HI.X R33, R62, UR9, R31, 0x1, P1 ;  /* 0x000000093e217c11 */ /* 0x000fe400088f0c1f */
[----:B------:R-:W-:-:S05]  /*23c0*/  PRMT R31, R26, 0x7604, R27 ;  /* 0x000076041a1f7816 */ /* 0x000fca000000001b */
[----:B------:R2:W-:Y:S02]  /*23d0*/  STG.E.U16 desc[UR28][R32.64], R31 ;  /* 0x0000001f20007986 */ /* 0x0005e4000c10151c */
.L_x_29058:
[----:B------:R-:W-:Y:S05]  /*23e0*/  BSYNC.RECONVERGENT B0 ;  /* 0x0000000000007941 */ /* 0x000fea0003800200 */
.L_x_29057:
[----:B------:R-:W-:Y:S02]  /*23f0*/  IMAD.U32 R53, RZ, RZ, UR31 ;  /* 0x0000001fff357e24 */ /* 0x000fe4000f8e00ff */
[----:B0-2---:R-:W-:Y:S01]  /*2400*/  FMUL R33, R35, UR6 ;  /* 0x0000000623217c20 */ /* 0x005fe20008400000 */
[----:B------:R-:W-:Y:S01]  /*2410*/  IMAD.U32 R31, RZ, RZ, UR32 ;  /* 0x00000020ff1f7e24 */ /* 0x000fe2000f8e00ff */
[----:B------:R-:W-:Y:S01]  /*2420*/  @!P0 LEA R62, P1, R28, UR8, 0x1 ;  /* 0x000000081c3e8c11 */ /* 0x000fe2000f8208ff */
[----:B------:R-:W-:Y:S01]  /*2430*/  FMUL R64, R37, UR6 ;  /* 0x0000000625407c20 */ /* 0x000fe20008400000 */
[----:B------:R-:W-:Y:S01]  /*2440*/  BSSY.RECONVERGENT B0, `(.L_x_29059) ;  /* 0x000001f000007945 */ /* 0x000fe20003800200 */
[----:B------:R-:W-:Y:S02]  /*2450*/  F2FP.SATFINITE.E4M3.F32.PACK_AB_MERGE_C R33, RZ, R33, RZ ;  /* 0x00000021ff21723e */ /* 0x000fe400048070ff */
[----:B------:R-:W-:Y:S01]  /*2460*/  @!P0 LEA.HI.X R53, R53, R49, R31, 0x2, P2 ;  /* 0x0000003135358211 */ /* 0x000fe200010f141f */
[----:B------:R-:W-:Y:S01]  /*2470*/  FADD R31, R59, R34 ;  /* 0x000000223b1f7221 */ /* 0x000fe20000000000 */
[----:B------:R-:W-:Y:S01]  /*2480*/  FMUL R34, R34, UR6 ;  /* 0x0000000622227c20 */ /* 0x000fe20008400000 */
[----:B------:R-:W-:-:S02]  /*2490*/  F2FP.SATFINITE.E4M3.F32.PACK_AB_MERGE_C R64, RZ, R64, RZ ;  /* 0x00000040ff40723e */ /* 0x000fc400048070ff */
[----:B------:R-:W-:Y:S01]  /*24a0*/  @!P0 LEA.HI.X R63, R28, UR9, R53, 0x1, P1 ;  /* 0x000000091c3f8c11 */ /* 0x000fe200088f0c35 */
[----:B------:R-:W-:Y:S01]  /*24b0*/  FADD R28, R30, R35 ;  /* 0x000000231e1c7221 */ /* 0x000fe20000000000 */
[----:B------:R-:W-:Y:S02]  /*24c0*/  F2FP.SATFINITE.E4M3.F32.PACK_AB_MERGE_C R34, RZ, R34, RZ ;  /* 0x00000022ff22723e */ /* 0x000fe400048070ff */
[----:B------:R-:W-:Y:S01]  /*24d0*/  FMNMX3 R30, |R35|, R29, |R36|, !PT ;  /* 0x0000001d231e7276 */ /* 0x000fe20007800624 */
[----:B------:R-:W-:Y:S01]  /*24e0*/  FMUL R35, R36, UR6 ;  /* 0x0000000624237c20 */ /* 0x000fe20008400000 */
[----:B------:R-:W-:Y:S01]  /*24f0*/  @!P0 PRMT R59, R33, 0x7604, R34 ;  /* 0x00007604213b8816 */ /* 0x000fe20000000022 */
[----:B------:R-:W-:Y:S01]  /*2500*/  FADD R28, R28, R37 ;  /* 0x000000251c1c7221 */ /* 0x000fe20000000000 */
[----:B------:R-:W-:Y:S01]  /*2510*/  FMNMX R53, R30, |R37|, !PT ;  /* 0x400000251e357209 */ /* 0x000fe20007800000 */
[----:B------:R-:W-:Y:S01]  /*2520*/  FADD R29, R31, R36 ;  /* 0x000000241f1d7221 */ /* 0x000fe20000000000 */
[----:B------:R-:W-:Y:S01]  /*2530*/  LOP3.LUT R30, R33, 0xff, RZ, 0xc0, !PT ;  /* 0x000000ff211e7812 */ /* 0x000fe200078ec0ff */
[----:B------:R0:W-:Y:S01]  /*2540*/  @!P0 STG.E.U16 desc[UR28][R62.64], R59 ;  /* 0x0000003b3e008986 */ /* 0x0001e2000c10151c */
[----:B------:R-:W-:-:S02]  /*2550*/  PRMT R61, R64, 0x7104, RZ ;  /* 0x00007104403d7816 */ /* 0x000fc400000000ff */
[----:B------:R-:W-:Y:S02]  /*2560*/  F2FP.SATFINITE.E4M3.F32.PACK_AB_MERGE_C R35, RZ, R35, RZ ;  /* 0x00000023ff23723e */ /* 0x000fe400048070ff */
[----:B------:R-:W-:Y:S01]  /*2570*/  LOP3.LUT R61, R30, 0xff00, R61, 0xf8, !PT ;  /* 0x0000ff001e3d7812 */ /* 0x000fe200078ef83d */
        /* <DEDUP_REMOVED lines=11> */
.L_x_29060:
[----:B------:R-:W-:Y:S05]  /*2630*/  BSYNC.RECONVERGENT B0 ;  /* 0x0000000000007941 */ /* 0x000fea0003800200 */
.L_x_29059:
[----:B------:R-:W-:Y:S01]  /*2640*/  FMUL R36, R39, UR6 ;  /* 0x0000000627247c20 */ /* 0x000fe20008400000 */
[----:B------:R-:W-:Y:S01]  /*2650*/  FMUL R32, R41, UR6 ;  /* 0x0000000629207c20 */ /* 0x000fe20008400000 */
[----:B0-----:R-:W-:Y:S01]  /*2660*/  FMUL R59, R38, UR6 ;  /* 0x00000006263b7c20 */ /* 0x001fe20008400000 */
[----:B------:R-:W-:Y:S02]  /*2670*/  BSSY.RECONVERGENT B0, `(.L_x_29061) ;  /* 0x0000014000007945 */ /* 0x000fe40003800200 */
[----:B------:R-:W-:Y:S02]  /*2680*/  F2FP.SATFINITE.E4M3.F32.PACK_AB_MERGE_C R36, RZ, R36, RZ ;  /* 0x00000024ff24723e */ /* 0x000fe400048070ff */
[----:B------:R-:W-:Y:S02]  /*2690*/  F2FP.SATFINITE.E4M3.F32.PACK_AB_MERGE_C R32, RZ, R32, RZ ;  /* 0x00000020ff20723e */ /* 0x000fe400048070ff */
[----:B------:R-:W-:Y:S01]  /*26a0*/  F2FP.SATFINITE.E4M3.F32.PACK_AB_MERGE_C R59, RZ, R59, RZ ;  /* 0x0000003bff3b723e */ /* 0x000fe200048070ff */
[----:B--2---:R-:W-:Y:S01]  /*26b0*/  IMAD.U32 R30, R36, 0x10000, RZ ;  /* 0x00010000241e7824 */ /* 0x004fe200078e00ff */
[----:B------:R-:W-:-:S04]  /*26c0*/  LOP3.LUT R31, R32, 0xffff, RZ, 0xc0, !PT ;  /* 0x0000ffff201f7812 */ /* 0x000fc800078ec0ff */
[----:B------:R-:W-:Y:S01]  /*26d0*/  LOP3.LUT R33, R30, 0xff0000, RZ, 0xc0, !PT ;  /* 0x00ff00001e217812 */ /* 0x000fe200078ec0ff */
[----:B------:R-:W-:-:S05]  /*26e0*/  IMAD.SHL.U32 R30, R31, 0x1000000, RZ ;  /* 0x010000001f1e7824 */ /* 0x000fca00078e00ff */
        /* <DEDUP_REMOVED lines=12> */
.L_x_29062:
[----:B------:R-:W-:Y:S05]  /*27b0*/  BSYNC.RECONVERGENT B0 ;  /* 0x0000000000007941 */ /* 0x000fea0003800200 */
.L_x_29061:
[----:B0-----:R-:W-:Y:S01]  /*27c0*/  FMUL R33, R40, UR6 ;  /* 0x0000000628217c20 */ /* 0x001fe20008400000 */
[----:B------:R-:W-:Y:S04]  /*27d0*/  BSSY.RECONVERGENT B0, `(.L_x_29063) ;  /* 0x000000d000007945 */ /* 0x000fe80003800200 */
        /* <DEDUP_REMOVED lines=12> */
.L_x_29064:
[----:B------:R-:W-:Y:S05]  /*28a0*/  BSYNC.RECONVERGENT B0 ;  /* 0x0000000000007941 */ /* 0x000fea0003800200 */
.L_x_29063:
[----:B------:R-:W-:Y:S01]  /*28b0*/  LOP3.LUT R36, R51, 0xe0, RZ, 0xc0, !PT ;  /* 0x000000e033247812 */ /* 0x000fe200078ec0ff */
[----:B------:R-:W-:Y:S01]  /*28c0*/  VIADD R32, R52, 0x1d ;  /* 0x0000001d34207836 */ /* 0x000fe20000000000 */
[----:B------:R-:W-:Y:S01]  /*28d0*/  USHF.L.U32 UR15, UR31, 0x3, URZ ;  /* 0x000000031f0f7899 */ /* 0x000fe200080006ff */
[----:B------:R-:W-:Y:S01]  /*28e0*/  FADD R49, R29, R38 ;  /* 0x000000261d317221 */ /* 0x000fe20000000000 */
[----:B------:R-:W-:Y:S02]  /*28f0*/  USHF.L.U64.HI UR14, UR31, 0x3, UR32 ;  /* 0x000000031f0e7899 */ /* 0x000fe40008010220 */
[----:B0-----:R-:W-:Y:S01]  /*2900*/  IMAD R31, R36, UR32, RZ ;  /* 0x00000020241f7c24 */ /* 0x001fe2000f8e02ff */
[----:B------:R-:W-:Y:S01]  /*2910*/  LOP3.LUT R32, R32, 0x1f, RZ, 0xc0, !PT ;  /* 0x0000001f20207812 */ /* 0x000fe200078ec0ff */
[----:B------:R-:W-:Y:S01]  /*2920*/  IMAD.WIDE.U32 R36, R36, UR31, RZ ;  /* 0x0000001f24247c25 */ /* 0x000fe2000f8e00ff */
[----:B------:R-:W-:-:S03]  /*2930*/  IADD3 R50, P1, PT, R50, UR15, RZ ;  /* 0x0000000f32327c10 */ /* 0x000fc6000ff3e0ff */
[--C-:B------:R-:W-:Y:S01]  /*2940*/  FADD R28, R28, R39.reuse ;  /* 0x000000271c1c7221 */ /* 0x100fe20000000000 */
[----:B------:R-:W-:Y:S01]  /*2950*/  FMNMX3 R53, |R38|, R53, |R39|, !PT ;  /* 0x0000003526357276 */ /* 0x000fe20007800627 */
[----:B------:R-:W-:Y:S01]  /*2960*/  IMAD.IADD R30, R37, 0x1, R31 ;  /* 0x00000001251e7824 */ /* 0x000fe200078e021f */
[----:B------:R-:W-:Y:S01]  /*2970*/  IADD3 R36, P2, PT, R36, UR15, RZ ;  /* 0x0000000f24247c10 */ /* 0x000fe2000ff5e0ff */
[----:B------:R-:W-:Y:S01]  /*2980*/  VIADD R31, R54, 0x3 ;  /* 0x00000003361f7836 */ /* 0x000fe20000000000 */
[--C-:B------:R-:W-:Y:S01]  /*2990*/  FMNMX3 R53, |R40|, R53, |R41|.reuse, !PT ;  /* 0x0000003528357276 */ /* 0x100fe20007800629 */
[----:B------:R-:W-:Y:S01]  /*29a0*/  FADD R41, R28, R41 ;  /* 0x000000291c297221 */ /* 0x000fe20000000000 */
[----:B------:R-:W-:Y:S02]  /*29b0*/  IADD3.X R30, PT, PT, R30, UR14, RZ, P2, !PT ;  /* 0x0000000e1e1e7c10 */ /* 0x000fe400097fe4ff */
[----:B------:R-:W-:Y:S01]  /*29c0*/  PRMT R35, R35, 0x7104, RZ ;  /* 0x0000710423237816 */ /* 0x000fe200000000ff */
[----:B------:R-:W-:Y:S01]  /*29d0*/  IMAD.U32 R60, R60, 0x10000, RZ ;  /* 0x000100003c3c7824 */ /* 0x000fe200078e00ff */
[----:B------:R-:W-:Y:S01]  /*29e0*/  ISETP.GE.U32.AND P0, PT, R31, UR7, PT ;  /* 0x000000071f007c0c */ /* 0x000fe2000bf06070 */
[----:B------:R-:W-:Y:S01]  /*29f0*/  IMAD.U32 R31, RZ, RZ, UR31 ;  /* 0x0000001fff1f7e24 */ /* 0x000fe2000f8e00ff */
[----:B------:R-:W-:Y:S01]  /*2a00*/  IADD3.X R48, PT, PT, R30, UR14, RZ, P1, !PT ;  /* 0x0000000e1e307c10 */ /* 0x000fe20008ffe4ff */
[----:B------:R-:W-:Y:S01]  /*2a10*/  IMAD.U32 R8, R8, 0x10000, RZ ;  /* 0x0001000008087824 */ /* 0x000fe200078e00ff */
[C---:B------:R-:W-:Y:S01]  /*2a20*/  ISETP.LT.U32.AND P0, PT, R32.reuse, UR18, !P0 ;  /* 0x0000001220007c0c */ /* 0x040fe2000c701070 */
[----:B------:R-:W-:Y:S01]  /*2a30*/  FADD R49, R49, R40 ;  /* 0x0000002831317221 */ /* 0x000fe20000000000 */
[----:B------:R-:W-:-:S05]  /*2a40*/  IADD3 R62, P1, PT, R32, R50, RZ ;  /* 0x00000032203e7210 */ /* 0x000fca0007f3e0ff */
[----:B------:R-:W-:-:S06]  /*2a50*/  IMAD.X R63, RZ, RZ, R48, P1 ;  /* 0x000000ffff3f7224 */ /* 0x000fcc00008e0630 */
[----:B------:R-:W-:Y:S01]  /*2a60*/  VOTEU.ANY UP0, P0 ;  /* 0x0000000000ff7886 */ /* 0x000fe20000000100 */
[----:B------:R-:W-:-:S04]  /*2a70*/  @P0 IMAD.WIDE.U32 R30, R31, 0x9, R62 ;  /* 0x000000091f1e0825 */ /* 0x000fc800078e003e */
[----:B------:R-:W-:Y:S01]  /*2a80*/  @UP0 UIMAD UR12, UR32, 0x9, URZ ;  /* 0x00000009200c08a4 */ /* 0x000fe2000f8e02ff */
[----:B------:R-:W-:-:S05]  /*2a90*/  @P0 LEA R38, P1, R30, UR13, 0x3 ;  /* 0x0000000d1e260c11 */ /* 0x000fca000f8218ff */
[----:B------:R-:W-:Y:S01]  /*2aa0*/  @P0 VIADD R29, R31, UR12 ;  /* 0x0000000c1f1d0c36 */ /* 0x000fe20008000000 */
[----:B------:R-:W-:-:S04]  /*2ab0*/  LOP3.LUT R31, R0, 0xff, RZ, 0xc0, !PT ;  /* 0x000000ff001f7812 */ /* 0x000fc800078ec0ff */
[----:B------:R-:W-:Y:S01]  /*2ac0*/  @P0 LEA.HI.X R39, R30, UR19, R29, 0x3, P1 ;  /* 0x000000131e270c11 */ /* 0x000fe200088f1c1d */
[----:B------:R-:W-:Y:S01]  /*2ad0*/  IMAD R58, R58, 0x100, R31 ;  /* 0x000001003a3a7824 */ /* 0x000fe200078e021f */
[----:B------:R-:W-:Y:S01]  /*2ae0*/  @P0 IADD3 R0, P1, PT, R62, UR15, RZ ;  /* 0x0000000f3e000c10 */ /* 0x000fe2000ff3e0ff */
[----:B------:R-:W-:Y:S01]  /*2af0*/  VIADD R65, R36, UR15 ;  /* 0x0000000f24417c36 */ /* 0x000fe20008000000 */
[----:B------:R-:W-:Y:S02]  /*2b00*/  LOP3.LUT R37, R4, 0xff, RZ, 0xc0, !PT ;  /* 0x000000ff04257812 */ /* 0x000fe400078ec0ff */
[----:B------:R-:W-:Y:S02]  /*2b10*/  CS2R R28, SRZ ;  /* 0x00000000001c7805 */ /* 0x000fe4000001ff00 */
[----:B------:R-:W-:Y:S02]  /*2b20*/  @P0 LEA R66, P2, R0, UR13, 0x3 ;  /* 0x0000000d00420c11 */ /* 0x000fe4000f8418ff */
[----:B------:R-:W-:Y:S01]  /*2b30*/  @P0 IADD3.X R31, PT, PT, R63, UR14, RZ, P1, !PT ;  /* 0x0000000e3f1f0c10 */ /* 0x000fe20008ffe4ff */
[----:B------:R-:W-:Y:S01]  /*2b40*/  IMAD.IADD R64, R32, 0x1, R65 ;  /* 0x0000000120407824 */ /* 0x000fe200078e0241 */
[----:B------:R-:W-:Y:S01]  /*2b50*/  @UP0 UIMAD UR12, UR32, 0xa, URZ ;  /* 0x0000000a200c08a4 */ /* 0x000fe2000f8e02ff */
[----:B------:R0:W5:Y:S01]  /*2b60*/  @P0 LDG.E.64 R28, desc[UR28][R38.64] ;  /* 0x0000001c261c0981 */ /* 0x000162000c1e1b00 */
[----:B------:R-:W-:Y:S01]  /*2b70*/  @P0 LEA.HI.X R67, R0, UR19, R31, 0x3, P2 ;  /* 0x0000001300430c11 */ /* 0x000fe200090f1c1f */
[----:B------:R-:W-:Y:S01]  /*2b80*/  @P0 IMAD.MOV.U32 R65, RZ, RZ, R63 ;  /* 0x000000ffff410224 */ /* 0x000fe200078e003f */
[----:B------:R-:W-:-:S02]  /*2b90*/  PRMT R0, R10, 0x7104, RZ ;  /* 0x000071040a007816 */ /* 0x000fc400000000ff */
[----:B------:R-:W-:Y:S02]  /*2ba0*/  CS2R R30, SRZ ;  /* 0x00000000001e7805 */ /* 0x000fe4000001ff00 */
[----:B------:R-:W-:Y:S01]  /*2bb0*/  LOP3.LUT R0, R37, 0xff00, R0, 0xf8, !PT ;  /* 0x0000ff0025007812 */ /* 0x000fe200078ef800 */
[----:B------:R-:W-:Y:S01]  /*2bc0*/  IMAD.U32 R37, RZ, RZ, UR31 ;  /* 0x0000001fff257e24 */ /* 0x000fe2000f8e00ff */
[----:B------:R-:W-:Y:S02]  /*2bd0*/  LOP3.LUT R10, R34, 0xff, RZ, 0xc0, !PT ;  /* 0x000000ff220a7812 */ /* 0x000fe400078ec0ff */
[----:B------:R-:W5:Y:S01]  /*2be0*/  @P0 LDG.E.64 R30, desc[UR28][R66.64] ;  /* 0x0000001c421e0981 */ /* 0x000f62000c1e1b00 */
[----:B------:R-:W-:Y:S01]  /*2bf0*/  @P0 IMAD.WIDE.U32 R36, R37, 0xa, R64 ;  /* 0x0000000a25240825 */ /* 0x000fe200078e0040 */
[----:B------:R-:W-:-:S03]  /*2c00*/  LOP3.LUT R10, R10, 0xff00, R35, 0xf8, !PT ;  /* 0x0000ff000a0a7812 */ /* 0x000fc600078ef823 */
[----:B------:R-:W-:Y:S01]  /*2c10*/  @P0 VIADD R35, R37, UR12 ;  /* 0x0000000c25230c36 */ /* 0x000fe20008000000 */
[----:B0-----:R-:W-:-:S04]  /*2c20*/  @P0 LEA R38, P1, R36, UR13, 0x3 ;  /* 0x0000000d24260c11 */ /* 0x001fc8000f8218ff */
[----:B------:R-:W-:Y:S02]  /*2c30*/  @P0 LEA.HI.X R39, R36, UR19, R35, 0x3, P1 ;  /* 0x0000001324270c11 */ /* 0x000fe400088f1c23 */
[----:B------:R-:W-:Y:S01]  /*2c40*/  CS2R R34, SRZ ;  /* 0x0000000000227805 */ /* 0x000fe2000001ff00 */
[----:B------:R-:W-:Y:S02]  /*2c50*/  IMAD.U32 R37, R12, 0x10000, RZ ;  /* 0x000100000c257824 */ /* 0x000fe400078e00ff */
[----:B------:R-:W-:-:S03]  /*2c60*/  IMAD.U32 R36, RZ, RZ, UR31 ;  /* 0x0000001fff247e24 */ /* 0x000fc6000f8e00ff */
[----:B------:R0:W5:Y:S01]  /*2c70*/  @P0 LDG.E.64 R34, desc[UR28][R38.64] ;  /* 0x0000001c26220981 */ /* 0x000162000c1e1b00 */
[----:B------:R-:W-:Y:S01]  /*2c80*/  @UP0 UIMAD UR12, UR32, 0xb, URZ ;  /* 0x0000000b200c08a4 */ /* 0x000fe2000f8e02ff */
[----:B------:R-:W-:Y:S02]  /*2c90*/  LOP3.LUT R0, R0, 0xff0000, R37, 0xf8, !PT ;  /* 0x00ff000000007812 */ /* 0x000fe400078ef825 */
[----:B------:R-:W-:-:S04]  /*2ca0*/  LOP3.LUT R4, R60, 0xff0000, RZ, 0xc0, !PT ;  /* 0x00ff00003c047812 */ /* 0x000fc800078ec0ff */
[----:B------:R-:W-:Y:S01]  /*2cb0*/  LOP3.LUT R4, R4, 0xffff, R3, 0xf8, !PT ;  /* 0x0000ffff04047812 */ /* 0x000fe200078ef803 */
[----:B0-----:R-:W-:Y:S02]  /*2cc0*/  @P0 IMAD.MOV.U32 R38, RZ, RZ, R64 ;  /* 0x000000ffff260224 */ /* 0x001fe400078e0040 */
[----:B------:R-:W-:Y:S02]  /*2cd0*/  @P0 IMAD.MOV.U32 R39, RZ, RZ, R63 ;  /* 0x000000ffff270224 */ /* 0x000fe400078e003f */
[----:B------:R-:W-:-:S04]  /*2ce0*/  @P0 IMAD.WIDE.U32 R36, R36, 0xb, R38 ;  /* 0x0000000b24240825 */ /* 0x000fc800078e0026 */
[----:B------:R-:W-:Y:S01]  /*2cf0*/  @P0 VIADD R3, R37, UR12 ;  /* 0x0000000c25030c36 */ /* 0x000fe20008000000 */
[----:B------:R-:W-:-:S04]  /*2d00*/  @P0 LEA R38, P1, R36, UR13, 0x3 ;  /* 0x0000000d24260c11 */ /* 0x000fc8000f8218ff */
[----:B------:R-:W-:Y:S02]  /*2d10*/  @P0 LEA.HI.X R39, R36, UR19, R3, 0x3, P1 ;  /* 0x0000001324270c11 */ /* 0x000fe400088f1c03 */
[----:B------:R-:W-:Y:S01]  /*2d20*/  CS2R R36, SRZ ;  /* 0x0000000000247805 */ /* 0x000fe2000001ff00 */
[----:B------:R-:W-:Y:S01]  /*2d30*/  IMAD.U32 R66, RZ, RZ, UR31 ;  /* 0x0000001fff427e24 */ /* 0x000fe2000f8e00ff */
[----:B------:R-:W-:-:S04]  /*2d40*/  @UP0 UIMAD UR12, UR32, 0xc, URZ ;  /* 0x0000000c200c08a4 */ /* 0x000fc8000f8e02ff */
[----:B------:R0:W5:Y:S01]  /*2d50*/  @P0 LDG.E.64 R36, desc[UR28][R38.64] ;  /* 0x0000001c26240981 */ /* 0x000162000c1e1b00 */
[----:B------:R-:W-:Y:S01]  /*2d60*/  IMAD.U32 R55, R55, 0x10000, RZ ;  /* 0x0001000037377824 */ /* 0x000fe200078e00ff */
[----:B------:R-:W-:Y:S01]  /*2d70*/  LOP3.LUT R13, R13, 0xffff, RZ, 0xc0, !PT ;  /* 0x0000ffff0d0d7812 */ /* 0x000fe200078ec0ff */
[----:B------:R-:W-:Y:S01]  /*2d80*/  IMAD.U32 R59, R59, 0x10000, RZ ;  /* 0x000100003b3b7824 */ /* 0x000fe200078e00ff */
[----:B------:R-:W-:Y:S02]  /*2d90*/  LOP3.LUT R26, R26, 0xffff, RZ, 0xc0, !PT ;  /* 0x0000ffff1a1a7812 */ /* 0x000fe400078ec0ff */
[----:B------:R-:W-:Y:S01]  /*2da0*/  LOP3.LUT R55, R55, 0xff0000, RZ, 0xc0, !PT ;  /* 0x00ff000037377812 */ /* 0x000fe200078ec0ff */
[----:B0-----:R-:W-:-:S03]  /*2db0*/  @P0 IMAD.MOV.U32 R38, RZ, RZ, R64 ;  /* 0x000000ffff260224 */ /* 0x001fc600078e0040 */
[----:B------:R-:W-:Y:S01]  /*2dc0*/  LOP3.LUT R58, R55, 0xffff, R58, 0xf8, !PT ;  /* 0x0000ffff373a7812 */ /* 0x000fe200078ef83a */
[----:B------:R-:W-:Y:S01]  /*2dd0*/  @P0 IMAD.MOV.U32 R39, RZ, RZ, R63 ;  /* 0x000000ffff270224 */ /* 0x000fe200078e003f */
[----:B------:R-:W-:Y:S01]  /*2de0*/  LOP3.LUT R27, R27, 0xffff, RZ, 0xc0, !PT ;  /* 0x0000ffff1b1b7812 */ /* 0x000fe200078ec0ff */
[----:B------:R-:W-:Y:S01]  /*2df0*/  IMAD.SHL.U32 R13, R13, 0x1000000, RZ ;  /* 0x010000000d0d7824 */ /* 0x000fe200078e00ff */
[----:B------:R-:W-:Y:S01]  /*2e00*/  LOP3.LUT R33, R33, 0xffff, RZ, 0xc0, !PT ;  /* 0x0000ffff21217812 */ /* 0x000fe200078ec0ff */
[----:B------:R-:W-:Y:S01]  /*2e10*/  @P0 IMAD.WIDE.U32 R66, R66, 0xc, R38 ;  /* 0x0000000c42420825 */ /* 0x000fe200078e0026 */
[----:B------:R-:W-:Y:S02]  /*2e20*/  CS2R R38, SRZ ;  /* 0x0000000000267805 */ /* 0x000fe4000001ff00 */
[----:B------:R-:W-:Y:S01]  /*2e30*/  LOP3.LUT R10, R10, 0xff0000, R59, 0xf8, !PT ;  /* 0x00ff00000a0a7812 */ /* 0x000fe200078ef83b */
[----:B------:R-:W-:Y:S01]  /*2e40*/  @P0 VIADD R3, R67, UR12 ;  /* 0x0000000c43030c36 */ /* 0x000fe20008000000 */
[----:B------:R-:W-:-:S04]  /*2e50*/  @P0 LEA R68, P1, R66, UR13, 0x3 ;  /* 0x0000000d42440c11 */ /* 0x000fc8000f8218ff */
[----:B------:R-:W-:Y:S02]  /*2e60*/  @P0 LEA.HI.X R69, R66, UR19, R3, 0x3, P1 ;  /* 0x0000001342450c11 */ /* 0x000fe400088f1c03 */
[----:B------:R-:W-:Y:S01]  /*2e70*/  LOP3.LUT R3, R8, 0xff0000, RZ, 0xc0, !PT ;  /* 0x00ff000008037812 */ /* 0x000fe200078ec0ff */
[----:B------:R-:W-:Y:S01]  /*2e80*/  IMAD.U32 R8, RZ, RZ, UR31 ;  /* 0x0000001fff087e24 */ /* 0x000fe2000f8e00ff */
[----:B------:R-:W-:Y:S01]  /*2e90*/  @UP0 UIMAD UR12, UR32, 0xd, URZ ;  /* 0x0000000d200c08a4 */ /* 0x000fe2000f8e02ff */
[----:B------:R0:W5:Y:S01]  /*2ea0*/  @P0 LDG.E.64 R38, desc[UR28][R68.64] ;  /* 0x0000001c44260981 */ /* 0x000162000c1e1b00 */
[----:B------:R-:W-:Y:S01]  /*2eb0*/  LOP3.LUT R12, R3, 0xffff, R2, 0xf8, !PT ;  /* 0x0000ffff030c7812 */ /* 0x000fe200078ef802 */
[----:B------:R-:W-:Y:S02]  /*2ec0*/  IMAD.U32 R2, R9, 0x10000, RZ ;  /* 0x0001000009027824 */ /* 0x000fe400078e00ff */
[----:B------:R-:W-:-:S03]  /*2ed0*/  @P0 IMAD.WIDE.U32 R8, R8, 0xd, R64 ;  /* 0x0000000d08080825 */ /* 0x000fc600078e0040 */
[----:B------:R-:W-:Y:S02]  /*2ee0*/  LOP3.LUT R2, R2, 0xff0000, RZ, 0xc0, !PT ;  /* 0x00ff000002027812 */ /* 0x000fe400078ec0ff */
[----:B0-----:R-:W-:Y:S02]  /*2ef0*/  @P0 LEA R68, P1, R8, UR13, 0x3 ;  /* 0x0000000d08440c11 */ /* 0x001fe4000f8218ff */
[----:B------:R-:W-:Y:S01]  /*2f00*/  LOP3.LUT R40, R2, 0xffff, R5, 0xf8, !PT ;  /* 0x0000ffff02287812 */ /* 0x000fe200078ef805 */
[----:B------:R-:W-:Y:S01]  /*2f10*/  @P0 VIADD R2, R9, UR12 ;  /* 0x0000000c09020c36 */ /* 0x000fe20008000000 */
[----:B------:R-:W-:Y:S01]  /*2f20*/  LOP3.LUT R13, R0, R13, RZ, 0xfc, !PT ;  /* 0x0000000d000d7212 */ /* 0x000fe200078efcff */
[----:B------:R-:W-:Y:S02]  /*2f30*/  IMAD.U32 R0, RZ, RZ, UR31 ;  /* 0x0000001fff007e24 */ /* 0x000fe4000f8e00ff */
[----:B------:R-:W-:Y:S01]  /*2f40*/  @P0 IMAD.MOV.U32 R9, RZ, RZ, R63 ;  /* 0x000000ffff090224 */ /* 0x000fe200078e003f */
[----:B------:R-:W-:Y:S01]  /*2f50*/  @P0 LEA.HI.X R69, R8, UR19, R2, 0x3, P1 ;  /* 0x0000001308450c11 */ /* 0x000fe200088f1c02 */
[----:B------:R-:W-:Y:S01]  /*2f60*/  @P0 IMAD.MOV.U32 R8, RZ, RZ, R64 ;  /* 0x000000ffff080224 */ /* 0x000fe200078e0040 */
[----:B------:R-:W-:Y:S01]  /*2f70*/  CS2R R2, SRZ ;  /* 0x0000000000027805 */ /* 0x000fe2000001ff00 */
[----:B------:R-:W-:-:S02]  /*2f80*/  @UP0 UIMAD UR12, UR32, 0xe, URZ ;  /* 0x0000000e200c08a4 */ /* 0x000fc4000f8e02ff */
[----:B------:R-:W-:-:S03]  /*2f90*/  @P0 IMAD.WIDE.U32 R8, R0, 0xe, R8 ;  /* 0x0000000e00080825 */ /* 0x000fc600078e0008 */
[----:B------:R0:W5:Y:S01]  /*2fa0*/  @P0 LDG.E.64 R2, desc[UR28][R68.64] ;  /* 0x0000001c44020981 */ /* 0x000162000c1e1b00 */
[----:B------:R-:W-:Y:S02]  /*2fb0*/  @P0 VIADD R0, R9, UR12 ;  /* 0x0000000c09000c36 */ /* 0x000fe40008000000 */
[----:B------:R-:W-:Y:S02]  /*2fc0*/  IMAD.SHL.U32 R9, R26, 0x1000000, RZ ;  /* 0x010000001a097824 */ /* 0x000fe400078e00ff */
[----:B------:R-:W-:Y:S01]  /*2fd0*/  IMAD.SHL.U32 R27, R27, 0x1000000, RZ ;  /* 0x010000001b1b7824 */ /* 0x000fe200078e00ff */
[----:B0-----:R-:W-:Y:S01]  /*2fe0*/  @P0 LEA R68, P1, R8, UR13, 0x3 ;  /* 0x0000000d08440c11 */ /* 0x001fe2000f8218ff */
[----:B------:R-:W-:Y:S01]  /*2ff0*/  @UP0 UIMAD UR12, UR32, 0xf, URZ ;  /* 0x0000000f200c08a4 */ /* 0x000fe2000f8e02ff */
[----:B------:R-:W-:Y:S02]  /*3000*/  LOP3.LUT R60, R58, 0xff000000, R9, 0xf8, !PT ;  /* 0xff0000003a3c7812 */ /* 0x000fe400078ef809 */
[----:B------:R-:W-:Y:S01]  /*3010*/  @P0 LEA.HI.X R69, R8, UR19, R0, 0x3, P1 ;  /* 0x0000001308450c11 */ /* 0x000fe200088f1c00 */
[----:B------:R-:W-:Y:S01]  /*3020*/  IMAD.U32 R8, RZ, RZ, UR31 ;  /* 0x0000001fff087e24 */ /* 0x000fe2000f8e00ff */
[----:B------:R-:W-:Y:S01]  /*3030*/  LOP3.LUT R66, R4, 0xff000000, R27, 0xf8, !PT ;  /* 0xff00000004427812 */ /* 0x000fe200078ef81b */
[----:B------:R-:W-:Y:S01]  /*3040*/  VIADD R0, R54, 0x2 ;  /* 0x0000000236007836 */ /* 0x000fe20000000000 */
[----:B------:R-:W-:Y:S01]  /*3050*/  CS2R R4, SRZ ;  /* 0x0000000000047805 */ /* 0x000fe2000001ff00 */
[----:B------:R-:W-:-:S03]  /*3060*/  @P0 IMAD.WIDE.U32 R8, R8, 0xf, R64 ;  /* 0x0000000f08080825 */ /* 0x000fc600078e0040 */
[----:B------:R-:W-:Y:S01]  /*3070*/  ISETP.GE.U32.AND P1, PT, R0, UR7, PT ;  /* 0x0000000700007c0c */ /* 0x000fe2000bf26070 */
[----:B------:R-:W-:Y:S01]  /*3080*/  @P0 VIADD R0, R9, UR12 ;  /* 0x0000000c09000c36 */ /* 0x000fe20008000000 */
[C---:B------:R-:W-:Y:S01]  /*3090*/  @P0 LEA R26, P2, R8.reuse, UR13, 0x3 ;  /* 0x0000000d081a0c11 */ /* 0x040fe2000f8418ff */
[----:B------:R-:W5:Y:S03]  /*30a0*/  @P0 LDG.E.64 R4, desc[UR28][R68.64] ;  /* 0x0000001c44040981 */ /* 0x000f66000c1e1b00 */
[----:B------:R-:W-:Y:S02]  /*30b0*/  @P0 LEA.HI.X R27, R8, UR19, R0, 0x3, P2 ;  /* 0x00000013081b0c11 */ /* 0x000fe400090f1c00 */
[----:B------:R-:W-:Y:S01]  /*30c0*/  CS2R R8, SRZ ;  /* 0x0000000000087805 */ /* 0x000fe2000001ff00 */
[----:B------:R-:W-:Y:S01]  /*30d0*/  IMAD.SHL.U32 R33, R33, 0x1000000, RZ ;  /* 0x0100000021217824 */ /* 0x000fe200078e00ff */
[----:B------:R-:W-:-:S04]  /*30e0*/  LOP3.LUT R6, R6, 0xffff, RZ, 0xc0, !PT ;  /* 0x0000ffff06067812 */ /* 0x000fc800078ec0ff */
[----:B------:R0:W5:Y:S01]  /*30f0*/  @P0 LDG.E.64 R8, desc[UR28][R26.64] ;  /* 0x0000001c1a080981 */ /* 0x000162000c1e1b00 */
[----:B------:R-:W-:Y:S01]  /*3100*/  ISETP.GE.U32.OR P0, PT, R11, UR18, P1 ;  /* 0x000000120b007c0c */ /* 0x000fe20008f06470 */
[----:B-----5:R-:W-:Y:S01]  /*3110*/  FMUL R0, R47, UR6 ;  /* 0x000000062f007c20 */ /* 0x020fe20008400000 */
[----:B------:R-:W-:Y:S01]  /*3120*/  LOP3.LUT R67, R10, R33, RZ, 0xfc, !PT ;  /* 0x000000210a437212 */ /* 0x000fe200078efcff */
[----:B------:R-:W-:Y:S01]  /*3130*/  IMAD.SHL.U32 R33, R6, 0x1000000, RZ ;  /* 0x0100000006217824 */ /* 0x000fe200078e00ff */
[----:B------:R-:W-:Y:S01]  /*3140*/  IADD3 R10, P1, PT, R11, R50, RZ ;  /* 0x000000320b0a7210 */ /* 0x000fe20007f3e0ff */
[----:B------:R-:W-:Y:S01]  /*3150*/  FMUL R6, R46, UR6 ;  /* 0x000000062e067c20 */ /* 0x000fe20008400000 */
[----:B------:R-:W-:Y:S01]  /*3160*/  LOP3.LUT R7, R7, 0xffff, RZ, 0xc0, !PT ;  /* 0x0000ffff07077812 */ /* 0x000fe200078ec0ff */
[----:B------:R-:W-:Y:S01]  /*3170*/  BSSY.RECONVERGENT B0, `(.L_x_29065) ;  /* 0x000003a000007945 */ /* 0x000fe20003800200 */
[----:B------:R-:W-:Y:S01]  /*3180*/  LOP3.LUT R12, R12, 0xff000000, R33, 0xf8, !PT ;  /* 0xff0000000c0c7812 */ /* 0x000fe200078ef821 */
[----:B------:R-:W-:Y:S01]  /*3190*/  IMAD.X R11, RZ, RZ, R48, P1 ;  /* 0x000000ffff0b7224 */ /* 0x000fe200008e0630 */
[----:B------:R-:W-:Y:S01]  /*31a0*/  F2FP.SATFINITE.E4M3.F32.PACK_AB_MERGE_C R6, RZ, R6, RZ ;  /* 0x00000006ff06723e */ /* 0x000fe200048070ff */
[----:B------:R-:W-:Y:S01]  /*31b0*/  IMAD.SHL.U32 R33, R7, 0x1000000, RZ ;  /* 0x0100000007217824 */ /* 0x000fe200078e00ff */
[----:B0-----:R-:W-:Y:S01]  /*31c0*/  F2FP.SATFINITE.E4M3.F32.PACK_AB_MERGE_C R27, RZ, R0, RZ ;  /* 0x00000000ff1b723e */ /* 0x001fe200048070ff */
[----:B------:R-:W-:Y:S01]  /*31d0*/  FMUL R26, R42, UR6 ;  /* 0x000000062a1a7c20 */ /* 0x000fe20008400000 */
[C---:B------:R-:W-:Y:S01]  /*31e0*/  @!P0 LEA R58, P1, R10.reuse, UR8, 0x1 ;  /* 0x000000080a3a8c11 */ /* 0x040fe2000f8208ff */
[----:B------:R-:W-:Y:S01]  /*31f0*/  FADD R7, RZ, R46 ;  /* 0x0000002eff077221 */ /* 0x000fe20000000000 */
[----:B------:R-:W-:Y:S01]  /*3200*/  @!P0 PRMT R55, R27, 0x7604, R6 ;  /* 0x000076041b378816 */ /* 0x000fe20000000006 */
[----:B------:R-:W-:Y:S01]  /*3210*/  FMUL R48, R15, UR6 ;  /* 0x000000060f307c20 */ /* 0x000fe20008400000 */
[C---:B------:R-:W-:Y:S01]  /*3220*/  @!P0 LEA.HI.X R59, R10.reuse, UR9, R11, 0x1, P1 ;  /* 0x000000090a3b8c11 */ /* 0x040fe200088f0c0b */
[----:B------:R-:W-:Y:S01]  /*3230*/  FADD R7, R7, R42 ;  /* 0x0000002a07077221 */ /* 0x000fe20000000000 */
[----:B------:R-:W-:-:S02]  /*3240*/  @!P0 IADD3 R0, P1, PT, R10, UR31, RZ ;  /* 0x0000001f0a008c10 */ /* 0x000fc4000ff3e0ff */
[----:B------:R-:W-:Y:S01]  /*3250*/  FMNMX R53, R53, |R46|, !PT ;  /* 0x4000002e35357209 */ /* 0x000fe20007800000 */
[----:B------:R0:W-:Y:S01]  /*3260*/  @!P0 STG.E.U16 desc[UR28][R58.64], R55 ;  /* 0x000000373a008986 */ /* 0x0001e2000c10151c */
[----:B------:R-:W-:Y:S01]  /*3270*/  LOP3.LUT R56, R40, 0xff000000, R33, 0xf8, !PT ;  /* 0xff00000028387812 */ /* 0x000fe200078ef821 */
[----:B------:R-:W-:Y:S01]  /*3280*/  FADD R7, R7, R14 ;  /* 0x0000000e07077221 */ /* 0x000fe20000000000 */
[----:B------:R-:W-:Y:S01]  /*3290*/  FMNMX3 R33, |R47|, R53, |R42|, !PT ;  /* 0x000000352f217276 */ /* 0x000fe2000780062a */
[----:B------:R-:W-:Y:S01]  /*32a0*/  FMUL R53, R43, UR6 ;  /* 0x000000062b357c20 */ /* 0x000fe20008400000 */
[----:B------:R-:W-:Y:S02]  /*32b0*/  F2FP.SATFINITE.E4M3.F32.PACK_AB_MERGE_C R26, RZ, R26, RZ ;  /* 0x0000001aff1a723e */ /* 0x000fe400048070ff */
[----:B------:R-:W-:Y:S02]  /*32c0*/  F2FP.SATFINITE.E4M3.F32.PACK_AB_MERGE_C R48, RZ, R48, RZ ;  /* 0x00000030ff30723e */ /* 0x000fe400048070ff */
[----:B------:R-:W-:-:S02]  /*32d0*/  F2FP.SATFINITE.E4M3.F32.PACK_AB_MERGE_C R53, RZ, R53, RZ ;  /* 0x00000035ff35723e */ /* 0x000fc400048070ff */
[----:B0-----:R-:W-:Y:S02]  /*32e0*/  @!P0 LEA R58, P2, R0, UR8, 0x1 ;  /* 0x00000008003a8c11 */ /* 0x001fe4000f8408ff */
[----:B------:R-:W-:-:S04]  /*32f0*/  @!P0 IADD3.X R55, PT, PT, R11, UR32, RZ, P1, !PT ;  /* 0x000000200b378c10 */ /* 0x000fc80008ffe4ff */
[----:B------:R-:W-:Y:S01]  /*3300*/  @!P0 LEA.HI.X R59, R0, UR9, R55, 0x1, P2 ;  /* 0x00000009003b8c11 */ /* 0x000fe200090f0c37 */
[----:B------:R-:W-:Y:S01]  /*3310*/  FADD R0, RZ, R47 ;  /* 0x0000002fff007221 */ /* 0x000fe20000000000 */
[----:B------:R-:W-:Y:S01]  /*3320*/  LOP3.LUT R47, R6, 0xff, RZ, 0xc0, !PT ;  /* 0x000000ff062f7812 */ /* 0x000fe200078ec0ff */
[----:B------:R-:W-:Y:S01]  /*3330*/  VIADD R6, R54, 0x1 ;  /* 0x0000000136067836 */ /* 0x000fe20000000000 */
[----:B------:R-:W-:Y:S01]  /*3340*/  @!P0 PRMT R55, R53, 0x7604, R26 ;  /* 0x0000760435378816 */ /* 0x000fe2000000001a */
[----:B------:R-:W-:Y:S01]  /*3350*/  FADD R0, R0, R43 ;  /* 0x0000002b00007221 */ /* 0x000fe20000000000 */
[----:B------:R-:W-:Y:S01]  /*3360*/  FMNMX3 R43, |R43|, R33, |R14|, !PT ;  /* 0x000000212b2b7276 */ /* 0x000fe2000780060e */
[----:B------:R-:W-:Y:S01]  /*3370*/  FMUL R33, R14, UR6 ;  /* 0x000000060e217c20 */ /* 0x000fe20008400000 */
[----:B------:R-:W-:Y:S01]  /*3380*/  IMAD.IADD R6, R6, 0x1, R51 ;  /* 0x0000000106067824 */ /* 0x000fe200078e0233 */
[----:B------:R-:W-:Y:S01]  /*3390*/  LOP3.LUT R14, R27, 0xff, RZ, 0xc0, !PT ;  /* 0x000000ff1b0e7812 */ /* 0x000fe200078ec0ff */
[----:B------:R-:W-:Y:S01]  /*33a0*/  IMAD R42, R26, 0x100, R47 ;  /* 0x000001001a2a7824 */ /* 0x000fe200078e022f */
[----:B------:R0:W-:Y:S01]  /*33b0*/  @!P0 STG.E.U16 desc[UR28][R58.64], R55 ;  /* 0x000000373a008986 */ /* 0x0001e2000c10151c */
[----:B------:R-:W-:Y:S01]  /*33c0*/  F2FP.SATFINITE.E4M3.F32.PACK_AB_MERGE_C R33, RZ, R33, RZ ;  /* 0x00000021ff21723e */ /* 0x000fe200048070ff */
[----:B------:R-:W-:Y:S01]  /*33d0*/  IMAD.U32 R47, RZ, RZ, UR31 ;  /* 0x0000001fff2f7e24 */ /* 0x000fe2000f8e00ff */
[----:B------:R-:W-:Y:S01]  /*33e0*/  LOP3.LUT R40, R6, 0x1f, RZ, 0xc0, !PT ;  /* 0x0000001f06287812 */ /* 0x000fe200078ec0ff */
[----:B------:R-:W-:-:S02]  /*33f0*/  IMAD R14, R53, 0x100, R14 ;  /* 0x00000100350e7824 */ /* 0x000fc400078e020e */
[----:B------:R-:W-:Y:S02]  /*3400*/  IMAD.U32 R26, R33, 0x10000, RZ ;  /* 0x00010000211a7824 */ /* 0x000fe400078e00ff */
[----:B------:R2:W4:Y:S03]  /*3410*/  SHFL.IDX PT, R49, R49, R40, 0x1f ;  /* 0x00001f2831317589 */ /* 0x00052600000e0000 */
[----:B------:R-:W-:Y:S01]  /*3420*/  LOP3.LUT R27, R26, 0xff0000, RZ, 0xc0, !PT ;  /* 0x00ff00001a1b7812 */ /* 0x000fe200078ec0ff */
[----:B------:R2:W1:Y:S01]  /*3430*/  SHFL.IDX PT, R41, R41, R40, 0x1f ;  /* 0x00001f2829297589 */ /* 0x00046200000e0000 */
[----:B------:R-:W-:Y:S01]  /*3440*/  @!P0 LEA R26, P2, R47, R10, 0x2 ;  /* 0x0000000a2f1a8211 */ /* 0x000fe200078410ff */
[----:B0-----:R-:W-:Y:S01]  /*3450*/  FMUL R55, R44, UR6 ;  /* 0x000000062c377c20 */ /* 0x001fe20008400000 */
[----:B------:R-:W-:Y:S01]  /*3460*/  LOP3.LUT R6, R27, 0xffff, R42, 0xf8, !PT ;  /* 0x0000ffff1b067812 */ /* 0x000fe200078ef82a */
[----:B------:R-:W-:Y:S01]  /*3470*/  FMUL R27, R45, UR6 ;  /* 0x000000062d1b7c20 */ /* 0x000fe20008400000 */
[----:B------:R-:W-:Y:S09]  /*3480*/  @P0 BRA `(.L_x_29066) ;  /* 0x0000000000200947 */ /* 0x000ff20003800000 */
        /* <DEDUP_REMOVED lines=8> */
.L_x_29066:
[----:B------:R-:W-:Y:S05]  /*3510*/  BSYNC.RECONVERGENT B0 ;  /* 0x0000000000007941 */ /* 0x000fea0003800200 */
.L_x_29065:
[----:B------:R-:W-:Y:S01]  /*3520*/  BSSY.RECONVERGENT B0, `(.L_x_29067) ;  /* 0x000000c000007945 */ /* 0x000fe20003800200 */
[----:B------:R-:W-:Y:S02]  /*3530*/  F2FP.SATFINITE.E4M3.F32.PACK_AB_MERGE_C R55, RZ, R55, RZ ;  /* 0x00000037ff37723e */ /* 0x000fe400048070ff */
[----:B0-----:R-:W-:Y:S01]  /*3540*/  F2FP.SATFINITE.E4M3.F32.PACK_AB_MERGE_C R46, RZ, R27, RZ ;  /* 0x0000001bff2e723e */ /* 0x001fe200048070ff */
        /* <DEDUP_REMOVED lines=9> */
.L_x_29068:
[----:B------:R-:W-:Y:S05]  /*35e0*/  BSYNC.RECONVERGENT B0 ;  /* 0x0000000000007941 */ /* 0x000fea0003800200 */
.L_x_29067:
[----:B0-----:R-:W-:Y:S01]  /*35f0*/  IMAD.U32 R27, RZ, RZ, UR31 ;  /* 0x0000001fff1b7e24 */ /* 0x001fe2000f8e00ff */
[----:B------:R-:W-:Y:S01]  /*3600*/  @!P0 LEA R58, P1, R26, UR8, 0x1 ;  /* 0x000000081a3a8c11 */ /* 0x000fe2000f8208ff */
[----:B------:R-:W-:Y:S02]  /*3610*/  IMAD.U32 R33, RZ, RZ, UR32 ;  /* 0x00000020ff217e24 */ /* 0x000fe4000f8e00ff */
[----:B------:R-:W-:Y:S01]  /*3620*/  FMUL R42, R18, UR6 ;  /* 0x00000006122a7c20 */ /* 0x000fe20008400000 */
[----:B------:R-:W-:Y:S01]  /*3630*/  FMUL R53, R19, UR6 ;  /* 0x0000000613357c20 */ /* 0x000fe20008400000 */
[----:B------:R-:W-:Y:S01]  /*3640*/  IMAD.U32 R48, R48, 0x10000, RZ ;  /* 0x0001000030307824 */ /* 0x000fe200078e00ff */
[----:B------:R-:W-:Y:S01]  /*3650*/  LOP3.LUT R46, R46, 0xffff, RZ, 0xc0, !PT ;  /* 0x0000ffff2e2e7812 */ /* 0x000fe200078ec0ff */
[----:B------:R-:W-:Y:S01]  /*3660*/  FADD R7, R7, R44 ;  /* 0x0000002c07077221 */ /* 0x000fe20000000000 */
[----:B------:R-:W-:Y:S01]  /*3670*/  @!P0 LEA.HI.X R27, R27, R11, R33, 0x2, P2 ;  /* 0x0000000b1b1b8211 */ /* 0x000fe200010f1421 */
[----:B------:R-:W-:Y:S01]  /*3680*/  IMAD.SHL.U32 R33, R52, 0x8, RZ ;  /* 0x0000000834217824 */ /* 0x000fe200078e00ff */
[----:B------:R-:W-:Y:S01]  /*3690*/  F2FP.SATFINITE.E4M3.F32.PACK_AB_MERGE_C R42, RZ, R42, RZ ;  /* 0x0000002aff2a723e */ /* 0x000fe200048070ff */
[----:B------:R-:W-:Y:S01]  /*36a0*/  FADD R0, R0, R15 ;  /* 0x0000000f00007221 */ /* 0x000fe20000000000 */
[----:B------:R-:W-:Y:S01]  /*36b0*/  @!P0 LEA.HI.X R59, R26, UR9, R27, 0x1, P1 ;  /* 0x000000091a3b8c11 */ /* 0x000fe200088f0c1b */
[----:B------:R-:W-:Y:S01]  /*36c0*/  BSSY.RECONVERGENT B0, `(.L_x_29069) ;  /* 0x0000076000007945 */ /* 0x000fe20003800200 */
[----:B------:R-:W0:Y:S01]  /*36d0*/  S2R R27, SR_CgaCtaId ;  /* 0x00000000001b7919 */ /* 0x000e220000008800 */
[----:B------:R-:W-:Y:S01]  /*36e0*/  MOV R26, 0x400 ;  /* 0x00000400001a7802 */ /* 0x000fe20000000f00 */
[----:B------:R-:W-:Y:S01]  /*36f0*/  FADD R0, R0, R45 ;  /* 0x0000002d00007221 */ /* 0x000fe20000000000 */
[----:B------:R-:W-:-:S02]  /*3700*/  F2FP.SATFINITE.E4M3.F32.PACK_AB_MERGE_C R53, RZ, R53, RZ ;  /* 0x00000035ff35723e */ /* 0x000fc400048070ff */
[----:B------:R-:W-:Y:S01]  /*3710*/  LOP3.LUT R50, R33, 0xf8, RZ, 0xc0, !PT ;  /* 0x000000f821327812 */ /* 0x000fe200078ec0ff */
[----:B--2---:R-:W-:Y:S01]  /*3720*/  VIADD R40, R26, 0x20 ;  /* 0x000000201a287836 */ /* 0x004fe20000000000 */
[----:B------:R-:W-:Y:S02]  /*3730*/  LOP3.LUT R26, R51, 0x1f, RZ, 0xc0, !PT ;  /* 0x0000001f331a7812 */ /* 0x000fe400078ec0ff */
[----:B------:R-:W-:Y:S02]  /*3740*/  @!P0 PRMT R65, R53, 0x7604, R42 ;  /* 0x0000760435418816 */ /* 0x000fe4000000002a */
[----:B------:R-:W-:Y:S02]  /*3750*/  FMNMX3 R43, |R15|, R43, |R44|, !PT ;  /* 0x0000002b0f2b7276 */ /* 0x000fe4000780062c */
[----:B------:R-:W-:Y:S01]  /*3760*/  LOP3.LUT R53, R53, 0xff, RZ, 0xc0, !PT ;  /* 0x000000ff35357812 */ /* 0x000fe200078ec0ff */
[----:B------:R2:W-:Y:S01]  /*3770*/  @!P0 STG.E.U16 desc[UR28][R58.64], R65 ;  /* 0x000000413a008986 */ /* 0x0005e2000c10151c */
[----:B------:R-:W-:-:S05]  /*3780*/  LOP3.LUT R55, R55, 0xffff, RZ, 0xc0, !PT ;  /* 0x0000ffff37377812 */ /* 0x000fca00078ec0ff */
[----:B------:R-:W-:-:S05]  /*3790*/  IMAD.SHL.U32 R55, R55, 0x1000000, RZ ;  /* 0x0100000037377824 */ /* 0x000fca00078e00ff */
[----:B------:R-:W-:Y:S01]  /*37a0*/  LOP3.LUT R6, R6, 0xff000000, R55, 0xf8, !PT ;  /* 0xff00000006067812 */ /* 0x000fe200078ef837 */
[----:B------:R-:W-:Y:S01]  /*37b0*/  FADD R55, RZ, R30 ;  /* 0x0000001eff377221 */ /* 0x000fe20000000000 */
[----:B--2---:R-:W-:Y:S02]  /*37c0*/  LOP3.LUT R59, R48, 0xff0000, RZ, 0xc0, !PT ;  /* 0x00ff0000303b7812 */ /* 0x004fe400078ec0ff */
[----:B------:R-:W-:Y:S02]  /*37d0*/  SHF.R.U32.HI R48, RZ, 0x5, R51 ;  /* 0x00000005ff307819 */ /* 0x000fe40000011633 */
[----:B------:R-:W-:Y:S01]  /*37e0*/  LOP3.LUT R14, R59, 0xffff, R14, 0xf8, !PT ;  /* 0x0000ffff3b0e7812 */ /* 0x000fe200078ef80e */
[----:B------:R-:W-:Y:S01]  /*37f0*/  IMAD.SHL.U32 R59, R46, 0x1000000, RZ ;  /* 0x010000002e3b7824 */ /* 0x000fe200078e00ff */
[----:B0-----:R-:W-:Y:S01]  /*3800*/  LEA R40, R27, R40, 0x18 ;  /* 0x000000281b287211 */ /* 0x001fe200078ec0ff */
[----:B------:R-:W-:Y:S01]  /*3810*/  IMAD R27, R26, 0x108, RZ ;  /* 0x000001081a1b7824 */ /* 0x000fe200078e02ff */
[--C-:B------:R-:W-:Y:S01]  /*3820*/  FMNMX3 R46, |R45|, R43, |R18|.reuse, !PT ;  /* 0x0000002b2d2e7276 */ /* 0x100fe20007800612 */
[----:B------:R-:W-:Y:S01]  /*3830*/  FADD R43, R7, R18 ;  /* 0x00000012072b7221 */ /* 0x000fe20000000000 */
[----:B------:R-:W-:Y:S01]  /*3840*/  FMUL R7, R16, UR6 ;  /* 0x0000000610077c20 */ /* 0x000fe20008400000 */
[----:B------:R-:W-:Y:S01]  /*3850*/  IMAD.IADD R33, R27, 0x1, R40 ;  /* 0x000000011b217824 */ /* 0x000fe200078e0228 */
[----:B------:R-:W-:Y:S01]  /*3860*/  LOP3.LUT R44, R14, 0xff000000, R59, 0xf8, !PT ;  /* 0xff0000000e2c7812 */ /* 0x000fe200078ef83b */
[----:B------:R-:W-:Y:S01]  /*3870*/  FADD R18, R0, R19 ;  /* 0x0000001300127221 */ /* 0x000fe20000000000 */
[----:B------:R-:W-:Y:S01]  /*3880*/  FMUL R14, R22, UR6 ;  /* 0x00000006160e7c20 */ /* 0x000fe20008400000 */
[----:B------:R-:W-:Y:S01]  /*3890*/  IMAD.IADD R47, R33, 0x1, R50 ;  /* 0x00000001212f7824 */ /* 0x000fe200078e0232 */
[----:B------:R-:W-:Y:S01]  /*38a0*/  F2FP.SATFINITE.E4M3.F32.PACK_AB_MERGE_C R0, RZ, R7, RZ ;  /* 0x00000007ff00723e */ /* 0x000fe200048070ff */
[--C-:B------:R-:W-:Y:S01]  /*38b0*/  FADD R7, R43, R16.reuse ;  /* 0x000000102b077221 */ /* 0x100fe20000000000 */
[----:B------:R-:W-:Y:S01]  /*38c0*/  FMNMX3 R46, |R19|, R46, |R16|, !PT ;  /* 0x0000002e132e7276 */ /* 0x000fe20007800610 */
[----:B------:R-:W-:Y:S01]  /*38d0*/  FADD R18, R18, R17 ;  /* 0x0000001112127221 */ /* 0x000fe20000000000 */
[----:B------:R0:W-:Y:S01]  /*38e0*/  STS.64 [R47], R12 ;  /* 0x0000000c2f007388 */ /* 0x0001e20000000a00 */
[----:B------:R-:W-:Y:S01]  /*38f0*/  LOP3.LUT R19, R42, 0xff, RZ, 0xc0, !PT ;  /* 0x000000ff2a137812 */ /* 0x000fe200078ec0ff */
[----:B------:R-:W-:Y:S01]  /*3900*/  IMAD.SHL.U32 R15, R48, 0x4, RZ ;  /* 0x00000004300f7824 */ /* 0x000fe200078e00ff */
[----:B------:R-:W-:-:S02]  /*3910*/  PRMT R16, R0, 0x7104, RZ ;  /* 0x0000710400107816 */ /* 0x000fc400000000ff */
[----:B------:R-:W-:Y:S02]  /*3920*/  F2FP.SATFINITE.E4M3.F32.PACK_AB_MERGE_C R14, RZ, R14, RZ ;  /* 0x0000000eff0e723e */ /* 0x000fe400048070ff */
[----:B------:R-:W-:Y:S02]  /*3930*/  LOP3.LUT R19, R19, 0xff00, R16, 0xf8, !PT ;  /* 0x0000ff0013137812 */ /* 0x000fe400078ef810 */
[----:B------:R-:W-:Y:S02]  /*3940*/  LOP3.LUT R42, R14, 0xffff, RZ, 0xc0, !PT ;  /* 0x0000ffff0e2a7812 */ /* 0x000fe400078ec0ff */
[----:B------:R-:W-:Y:S01]  /*3950*/  FMNMX R46, R46, |R17|, !PT ;  /* 0x400000112e2e7209 */ /* 0x000fe20007800000 */
[----:B0-----:R-:W-:Y:S01]  /*3960*/  FMUL R12, R20, UR6 ;  /* 0x00000006140c7c20 */ /* 0x001fe20008400000 */
[----:B------:R-:W-:Y:S01]  /*3970*/  LOP3.LUT R50, RZ, R15, RZ, 0x33, !PT ;  /* 0x0000000fff327212 */ /* 0x000fe200078e33ff */
[----:B------:R-:W-:Y:S02]  /*3980*/  IMAD.SHL.U32 R43, R42, 0x1000000, RZ ;  /* 0x010000002a2b7824 */ /* 0x000fe400078e00ff */
[----:B------:R-:W-:Y:S01]  /*3990*/  VIADD R42, R15, 0x2 ;  /* 0x000000020f2a7836 */ /* 0x000fe20000000000 */
[----:B------:R-:W-:Y:S01]  /*39a0*/  F2FP.SATFINITE.E4M3.F32.PACK_AB_MERGE_C R12, RZ, R12, RZ ;  /* 0x0000000cff0c723e */ /* 0x000fe200048070ff */
[----:B------:R-:W-:-:S04]  /*39b0*/  IMAD.IADD R54, R50, 0x1, R51 ;  /* 0x0000000132367824 */ /* 0x000fc800078e0233 */
[----:B------:R-:W-:Y:S02]  /*39c0*/  IMAD.U32 R16, R12, 0x10000, RZ ;  /* 0x000100000c107824 */ /* 0x000fe400078e00ff */
[----:B------:R-:W-:-:S03]  /*39d0*/  IMAD.SHL.U32 R54, R54, 0x8, RZ ;  /* 0x0000000836367824 */ /* 0x000fc600078e00ff */
[----:B------:R-:W-:Y:S01]  /*39e0*/  LOP3.LUT R16, R19, 0xff0000, R16, 0xf8, !PT ;  /* 0x00ff000013107812 */ /* 0x000fe200078ef810 */
[----:B------:R-:W-:Y:S01]  /*39f0*/  FMUL R19, R17, UR6 ;  /* 0x0000000611137c20 */ /* 0x000fe20008400000 */
[----:B------:R-:W-:Y:S01]  /*3a00*/  FADD R17, R7, R20 ;  /* 0x0000001407117221 */ /* 0x000fe20000000000 */
[--C-:B------:R-:W-:Y:S01]  /*3a10*/  FMNMX3 R20, |R20|, R46, |R21|.reuse, !PT ;  /* 0x0000002e14147276 */ /* 0x100fe20007800615 */
[----:B------:R-:W-:Y:S01]  /*3a20*/  FMUL R46, R34, UR6 ;  /* 0x00000006222e7c20 */ /* 0x000fe20008400000 */
[----:B------:R-:W-:Y:S01]  /*3a30*/  LOP3.LUT R7, R16, R43, RZ, 0xfc, !PT ;  /* 0x0000002b10077212 */ /* 0x000fe200078efcff */
[----:B------:R-:W-:Y:S01]  /*3a40*/  FMUL R43, R21, UR6 ;  /* 0x00000006152b7c20 */ /* 0x000fe20008400000 */
[----:B------:R-:W-:Y:S01]  /*3a50*/  F2FP.SATFINITE.E4M3.F32.PACK_AB_MERGE_C R19, RZ, R19, RZ ;  /* 0x00000013ff13723e */ /* 0x000fe200048070ff */
[----:B------:R-:W-:Y:S01]  /*3a60*/  FADD R16, R18, R21 ;  /* 0x0000001512107221 */ /* 0x000fe20000000000 */
[----:B------:R-:W-:Y:S01]  /*3a70*/  FMUL R21, R23, UR6 ;  /* 0x0000000617157c20 */ /* 0x000fe20008400000 */
[----:B------:R-:W-:-:S02]  /*3a80*/  LOP3.LUT R54, R54, 0xf8, RZ, 0xc0, !PT ;  /* 0x000000f836367812 */ /* 0x000fc400078ec0ff */
[----:B------:R-:W-:Y:S02]  /*3a90*/  PRMT R18, R19, 0x7104, RZ ;  /* 0x0000710413127816 */ /* 0x000fe400000000ff */
[----:B------:R-:W-:Y:S01]  /*3aa0*/  F2FP.SATFINITE.E4M3.F32.PACK_AB_MERGE_C R43, RZ, R43, RZ ;  /* 0x0000002bff2b723e */ /* 0x000fe200048070ff */
[----:B------:R-:W-:Y:S01]  /*3ab0*/  IMAD.IADD R13, R33, 0x1, R54 ;  /* 0x00000001210d7824 */ /* 0x000fe200078e0236 */
[----:B------:R-:W-:Y:S02]  /*3ac0*/  LOP3.LUT R45, R53, 0xff00, R18, 0xf8, !PT ;  /* 0x0000ff00352d7812 */ /* 0x000fe400078ef812 */
[----:B------:R-:W-:Y:S01]  /*3ad0*/  F2FP.SATFINITE.E4M3.F32.PACK_AB_MERGE_C R21, RZ, R21, RZ ;  /* 0x00000015ff15723e */ /* 0x000fe200048070ff */
[----:B------:R-:W-:Y:S01]  /*3ae0*/  IMAD.U32 R18, R43, 0x10000, RZ ;  /* 0x000100002b127824 */ /* 0x000fe200078e00ff */
[----:B------:R-:W-:Y:S04]  /*3af0*/  STS.64 [R13], R66 ;  /* 0x000000420d007388 */ /* 0x000fe80000000a00 */
[----:B------:R-:W-:Y:S01]  /*3b00*/  LOP3.LUT R45, R45, 0xff0000, R18, 0xf8, !PT ;  /* 0x00ff00002d2d7812 */ /* 0x000fe200078ef812 */
[----:B------:R-:W-:Y:S01]  /*3b10*/  IMAD.IADD R18, R51, 0x1, -R42 ;  /* 0x0000000133127824 */ /* 0x000fe200078e0a2a */
[----:B------:R-:W-:-:S03]  /*3b20*/  LOP3.LUT R42, R21, 0xffff, RZ, 0xc0, !PT ;  /* 0x0000ffff152a7812 */ /* 0x000fc600078ec0ff */
[----:B------:R-:W-:Y:S02]  /*3b30*/  IMAD.SHL.U32 R18, R18, 0x8, RZ ;  /* 0x0000000812127824 */ /* 0x000fe400078e00ff */
[----:B------:R-:W-:-:S05]  /*3b40*/  IMAD.SHL.U32 R42, R42, 0x1000000, RZ ;  /* 0x010000002a2a7824 */ /* 0x000fca00078e00ff */
[----:B------:R-:W-:Y:S02]  /*3b50*/  LOP3.LUT R45, R45, R42, RZ, 0xfc, !PT ;  /* 0x0000002a2d2d7212 */ /* 0x000fe400078efcff */
[----:B------:R-:W-:Y:S01]  /*3b60*/  LOP3.LUT R42, R18, 0xf8, RZ, 0xc0, !PT ;  /* 0x000000f8122a7812 */ /* 0x000fe200078ec0ff */
[----:B------:R-:W-:Y:S01]  /*3b70*/  FADD R18, R17, R22 ;  /* 0x0000001611127221 */ /* 0x000fe20000000000 */
[--C-:B------:R-:W-:Y:S01]  /*3b80*/  FMNMX3 R17, |R22|, R20, |R23|.reuse, !PT ;  /* 0x0000001416117276 */ /* 0x100fe20007800617 */
[----:B------:R-:W-:Y:S02]  /*3b90*/  VIADD R20, R15, 0x3 ;  /* 0x000000030f147836 */ /* 0x000fe40000000000 */
[----:B------:R-:W-:Y:S01]  /*3ba0*/  FMUL R22, R30, UR6 ;  /* 0x000000061e167c20 */ /* 0x000fe20008400000 */
[----:B------:R-:W-:Y:S02]  /*3bb0*/  IMAD.IADD R53, R33, 0x1, R42 ;  /* 0x0000000121357824 */ /* 0x000fe400078e022a */
[----:B------:R-:W-:Y:S01]  /*3bc0*/  FADD R23, R16, R23 ;  /* 0x0000001710177221 */ /* 0x000fe20000000000 */
[----:B------:R-:W-:Y:S01]  /*3bd0*/  FMNMX R30, R17, |R30|, !PT ;  /* 0x4000001e111e7209 */ /* 0x000fe20007800000 */
[----:B-1----:R-:W-:Y:S01]  /*3be0*/  FADD R16, RZ, R25 ;  /* 0x00000019ff107221 */ /* 0x002fe20000000000 */
[----:B------:R-:W-:Y:S01]  /*3bf0*/  ISETP.GE.U32.AND P1, PT, R20, UR7, PT ;  /* 0x0000000714007c0c */ /* 0x000fe2000bf26070 */
[----:B------:R-:W-:Y:S01]  /*3c00*/  FMUL R25, R31, UR6 ;  /* 0x000000061f197c20 */ /* 0x000fe20008400000 */
[----:B------:R0:W-:Y:S01]  /*3c10*/  STS.64 [R53], R6 ;  /* 0x0000000635007388 */ /* 0x0001e20000000a00 */
[----:B------:R-:W-:Y:S01]  /*3c20*/  FADD R17, R55, R28 ;  /* 0x0000001c37117221 */ /* 0x000fe20000000000 */
[----:B------:R-:W-:Y:S01]  /*3c30*/  ISETP.GE.U32.OR P1, PT, R32, UR18, P1 ;  /* 0x0000001220007c0c */ /* 0x000fe20008f26470 */
[----:B----4-:R-:W-:Y:S01]  /*3c40*/  FADD R49, R49, R16 ;  /* 0x0000001031317221 */ /* 0x010fe20000000000 */
[----:B------:R-:W-:Y:S01]  /*3c50*/  F2FP.SATFINITE.E4M3.F32.PACK_AB_MERGE_C R59, RZ, R22, RZ ;  /* 0x00000016ff3b723e */ /* 0x000fe200048070ff */
[----:B------:R-:W-:Y:S01]  /*3c60*/  FADD R42, RZ, R31 ;  /* 0x0000001fff2a7221 */ /* 0x000fe20000000000 */
[----:B------:R-:W-:-:S02]  /*3c70*/  F2FP.SATFINITE.E4M3.F32.PACK_AB_MERGE_C R16, RZ, R25, RZ ;  /* 0x00000019ff10723e */ /* 0x000fc400048070ff */
[----:B------:R-:W-:Y:S01]  /*3c80*/  LOP3.LUT R25, R59, 0xff, RZ, 0xc0, !PT ;  /* 0x000000ff3b197812 */ /* 0x000fe200078ec0ff */
[----:B------:R-:W-:Y:S01]  /*3c90*/  FADD R42, R42, R29 ;  /* 0x0000001d2a2a7221 */ /* 0x000fe20000000000 */
[----:B0-----:R-:W-:Y:S01]  /*3ca0*/  FMNMX3 R6, |R31|, R30, |R28|, !PT ;  /* 0x0000001e1f067276 */ /* 0x001fe2000780061c */
[----:B------:R-:W-:Y:S01]  /*3cb0*/  FMUL R28, R28, UR6 ;  /* 0x000000061c1c7c20 */ /* 0x000fe20008400000 */
[----:B------:R-:W-:Y:S01]  /*3cc0*/  FMUL R7, R29, UR6 ;  /* 0x000000061d077c20 */ /* 0x000fe20008400000 */
[----:B------:R-:W-:Y:S01]  /*3cd0*/  LOP3.LUT R30, R16, 0xff, RZ, 0xc0, !PT ;  /* 0x000000ff101e7812 */ /* 0x000fe200078ec0ff */
[--C-:B------:R-:W-:Y:S01]  /*3ce0*/  FADD R31, R17, R34.reuse ;  /* 0x00000022111f7221 */ /* 0x100fe20000000000 */
[----:B------:R-:W-:Y:S01]  /*3cf0*/  FMNMX3 R29, |R29|, R6, |R34|, !PT ;  /* 0x000000061d1d7276 */ /* 0x000fe20007800622 */
[----:B------:R-:W-:Y:S01]  /*3d00*/  FMUL R34, R35, UR6 ;  /* 0x0000000623227c20 */ /* 0x000fe20008400000 */
[----:B------:R-:W-:Y:S02]  /*3d10*/  F2FP.SATFINITE.E4M3.F32.PACK_AB_MERGE_C R28, RZ, R28, RZ ;  /* 0x0000001cff1c723e */ /* 0x000fe400048070ff */
[----:B------:R-:W-:-:S02]  /*3d20*/  F2FP.SATFINITE.E4M3.F32.PACK_AB_MERGE_C R7, RZ, R7, RZ ;  /* 0x00000007ff07723e */ /* 0x000fc400048070ff */
[----:B------:R-:W-:Y:S01]  /*3d30*/  @!P1 PRMT R22, R16, 0x7604, R59 ;  /* 0x0000760410169816 */ /* 0x000fe2000000003b */
[----:B------:R-:W-:Y:S01]  /*3d40*/  IMAD R25, R28, 0x100, R25 ;  /* 0x000001001c197824 */ /* 0x000fe200078e0219 */
[C---:B------:R-:W-:Y:S01]  /*3d50*/  @!P1 PRMT R28, R7.reuse, 0x7604, R28 ;  /* 0x00007604071c9816 */ /* 0x040fe2000000001c */
[----:B------:R-:W-:Y:S01]  /*3d60*/  IMAD R30, R7, 0x100, R30 ;  /* 0x00000100071e7824 */ /* 0x000fe200078e021e */
        /* <DEDUP_REMOVED lines=11> */
.L_x_29070:
[----:B------:R-:W-:Y:S05]  /*3e20*/  BSYNC.RECONVERGENT B0 ;  /* 0x0000000000007941 */ /* 0x000fea0003800200 */
.L_x_29069:
[----:B------:R-:W-:Y:S01]  /*3e30*/  BSSY.RECONVERGENT B0, `(.L_x_29071) ;  /* 0x000000f000007945 */ /* 0x000fe20003800200 */
[----:B------:R-:W-:Y:S02]  /*3e40*/  LOP3.LUT R0, R51, 0xe0, RZ, 0xc0, !PT ;  /* 0x000000e033007812 */ /* 0x000fe400078ec0ff */
[----:B------:R-:W-:Y:S02]  /*3e50*/  F2FP.SATFINITE.E4M3.F32.PACK_AB_MERGE_C R46, RZ, R46, RZ ;  /* 0x0000002eff2e723e */ /* 0x000fe400048070ff */
[----:B0-----:R-:W-:Y:S01]  /*3e60*/  F2FP.SATFINITE.E4M3.F32.PACK_AB_MERGE_C R19, RZ, R34, RZ ;  /* 0x00000022ff13723e */ /* 0x001fe200048070ff */
        /* <DEDUP_REMOVED lines=11> */
.L_x_29072:
[----:B------:R-:W-:Y:S05]  /*3f20*/  BSYNC.RECONVERGENT B0 ;  /* 0x0000000000007941 */ /* 0x000fea0003800200 */
.L_x_29071:
        /* <DEDUP_REMOVED lines=10> */
.L_x_29074:
[----:B------:R-:W-:Y:S05]  /*3fd0*/  BSYNC.RECONVERGENT B0 ;  /* 0x0000000000007941 */ /* 0x000fea0003800200 */
.L_x_29073:
[----:B01----:R-:W-:Y:S02]  /*3fe0*/  IMAD.U32 R7, R46, 0x10000, RZ ;  /* 0x000100002e077824 */ /* 0x003fe400078e00ff */
[----:B------:R-:W-:Y:S01]  /*3ff0*/  FMUL R6, R36, UR6 ;  /* 0x0000000624067c20 */ /* 0x000fe20008400000 */
[----:B------:R-:W-:Y:S01]  /*4000*/  IMAD.U32 R10, R19, 0x10000, RZ ;  /* 0x00010000130a7824 */ /* 0x000fe200078e00ff */
[----:B------:R-:W-:Y:S02]  /*4010*/  USHF.L.U32 UR13, UR31, 0x3, URZ ;  /* 0x000000031f0d7899 */ /* 0x000fe400080006ff */
[----:B------:R-:W-:Y:S01]  /*4020*/  IMAD R11, R0, UR31, RZ ;  /* 0x0000001f000b7c24 */ /* 0x000fe2000f8e02ff */
[----:B------:R-:W-:Y:S01]  /*4030*/  LOP3.LUT R12, R7, 0xff0000, RZ, 0xc0, !PT ;  /* 0x00ff0000070c7812 */ /* 0x000fe200078ec0ff */
[----:B------:R-:W-:Y:S01]  /*4040*/  FMUL R14, R2, UR6 ;  /* 0x00000006020e7c20 */ /* 0x000fe20008400000 */
[----:B------:R-:W-:Y:S01]  /*4050*/  F2FP.SATFINITE.E4M3.F32.PACK_AB_MERGE_C R0, RZ, R6, RZ ;  /* 0x00000006ff00723e */ /* 0x000fe200048070ff */
[----:B------:R-:W-:Y:S01]  /*4060*/  FMUL R21, R4, UR6 ;  /* 0x0000000604157c20 */ /* 0x000fe20008400000 */
[----:B------:R-:W-:Y:S01]  /*4070*/  LOP3.LUT R7, R10, 0xff0000, RZ, 0xc0, !PT ;  /* 0x00ff00000a077812 */ /* 0x000fe200078ec0ff */
[----:B------:R-:W-:Y:S01]  /*4080*/  VIADD R11, R11, UR13 ;  /* 0x0000000d0b0b7c36 */ /* 0x000fe20008000000 */
[----:B------:R-:W-:Y:S01]  /*4090*/  LOP3.LUT R25, R12, 0xffff, R25, 0xf8, !PT ;  /* 0x0000ffff0c197812 */ /* 0x000fe200078ef819 */
[----:B------:R-:W-:Y:S01]  /*40a0*/  FADD R31, R31, R36 ;  /* 0x000000241f1f7221 */ /* 0x000fe20000000000 */
[----:B------:R-:W-:Y:S01]  /*40b0*/  LOP3.LUT R6, R0, 0xffff, RZ, 0xc0, !PT ;  /* 0x0000ffff00067812 */ /* 0x000fe200078ec0ff */
[----:B------:R-:W-:Y:S01]  /*40c0*/  VIADD R11, R11, UR13 ;  /* 0x0000000d0b0b7c36 */ /* 0x000fe20008000000 */
[----:B------:R-:W-:Y:S01]  /*40d0*/  LOP3.LUT R12, R7, 0xffff, R30, 0xf8, !PT ;  /* 0x0000ffff070c7812 */ /* 0x000fe200078ef81e */
[----:B------:R-:W-:Y:S01]  /*40e0*/  FMUL R7, R38, UR6 ;  /* 0x0000000626077c20 */ /* 0x000fe20008400000 */
[----:B------:R-:W-:Y:S01]  /*40f0*/  F2FP.SATFINITE.E4M3.F32.PACK_AB_MERGE_C R14, RZ, R14, RZ ;  /* 0x0000000eff0e723e */ /* 0x000fe200048070ff */
[----:B------:R-:W-:Y:S01]  /*4100*/  IMAD.SHL.U32 R6, R6, 0x1000000, RZ ;  /* 0x0100000006067824 */ /* 0x000fe200078e00ff */
[----:B------:R-:W-:Y:S01]  /*4110*/  FMNMX3 R29, |R35|, R29, |R36|, !PT ;  /* 0x0000001d231d7276 */ /* 0x000fe20007800624 */
[----:B------:R-:W-:Y:S01]  /*4120*/  IMAD.IADD R11, R32, 0x1, R11 ;  /* 0x00000001200b7824 */ /* 0x000fe200078e020b */
[----:B------:R-:W-:Y:S01]  /*4130*/  F2FP.SATFINITE.E4M3.F32.PACK_AB_MERGE_C R32, RZ, R7, RZ ;  /* 0x00000007ff20723e */ /* 0x000fe200048070ff */
[----:B------:R-:W-:Y:S01]  /*4140*/  USHF.L.U64.HI UR12, UR31, 0x3, UR32 ;  /* 0x000000031f0c7899 */ /* 0x000fe20008010220 */
[----:B------:R-:W-:Y:S01]  /*4150*/  LOP3.LUT R6, R25, 0xff000000, R6, 0xf8, !PT ;  /* 0xff00000019067812 */ /* 0x000fe200078ef806 */
[----:B------:R-:W-:Y:S01]  /*4160*/  FADD R25, R31, R38 ;  /* 0x000000261f197221 */ /* 0x000fe20000000000 */
[----:B------:R-:W-:Y:S01]  /*4170*/  LOP3.LUT R30, R32, 0xff, RZ, 0xc0, !PT ;  /* 0x000000ff201e7812 */ /* 0x000fe200078ec0ff */
[----:B------:R-:W-:Y:S01]  /*4180*/  IMAD.U32 R31, RZ, RZ, UR31 ;  /* 0x0000001fff1f7e24 */ /* 0x000fe2000f8e00ff */
[----:B------:R-:W-:Y:S01]  /*4190*/  PRMT R7, R14, 0x7104, RZ ;  /* 0x000071040e077816 */ /* 0x000fe200000000ff */
[----:B------:R-:W-:Y:S01]  /*41a0*/  FADD R25, R25, R2 ;  /* 0x0000000219197221 */ /* 0x000fe20000000000 */
[----:B------:R-:W-:Y:S01]  /*41b0*/  F2FP.SATFINITE.E4M3.F32.PACK_AB_MERGE_C R21, RZ, R21, RZ ;  /* 0x00000015ff15723e */ /* 0x000fe200048070ff */
[----:B------:R-:W-:Y:S01]  /*41c0*/  FADD R42, R42, R35 ;  /* 0x000000232a2a7221 */ /* 0x000fe20000000000 */
[----:B------:R-:W-:Y:S01]  /*41d0*/  FMNMX3 R38, |R37|, R29, |R38|, !PT ;  /* 0x0000001d25267276 */ /* 0x000fe20007800626 */
[----:B------:R-:W-:Y:S01]  /*41e0*/  FMUL R29, R8, UR6 ;  /* 0x00000006081d7c20 */ /* 0x000fe20008400000 */
[----:B------:R-:W-:Y:S01]  /*41f0*/  LOP3.LUT R30, R30, 0xff00, R7, 0xf8, !PT ;  /* 0x0000ff001e1e7812 */ /* 0x000fe200078ef807 */
[----:B------:R-:W-:Y:S01]  /*4200*/  IMAD.U32 R7, R21, 0x10000, RZ ;  /* 0x0001000015077824 */ /* 0x000fe200078e00ff */
[----:B------:R-:W-:Y:S01]  /*4210*/  IADD3 R10, P0, PT, R11, UR13, RZ ;  /* 0x0000000d0b0a7c10 */ /* 0x000fe2000ff1e0ff */
[----:B------:R-:W-:Y:S01]  /*4220*/  IMAD.U32 R35, RZ, RZ, UR31 ;  /* 0x0000001fff237e24 */ /* 0x000fe2000f8e00ff */
[----:B------:R-:W-:Y:S01]  /*4230*/  F2FP.SATFINITE.E4M3.F32.PACK_AB_MERGE_C R29, RZ, R29, RZ ;  /* 0x0000001dff1d723e */ /* 0x000fe200048070ff */
[----:B------:R-:W-:Y:S01]  /*4240*/  VIADD R36, R15, 0x1 ;  /* 0x000000010f247836 */ /* 0x000fe20000000000 */
[----:B------:R-:W-:Y:S01]  /*4250*/  IADD3.X R11, PT, PT, R63, UR12, RZ, P0, !PT ;  /* 0x0000000c3f0b7c10 */ /* 0x000fe200087fe4ff */
[----:B------:R-:W-:Y:S01]  /*4260*/  FADD R42, R42, R37 ;  /* 0x000000252a2a7221 */ /* 0x000fe20000000000 */
[----:B------:R-:W-:Y:S01]  /*4270*/  @!P1 LEA R16, P0, R10, UR8, 0x1 ;  /* 0x000000080a109c11 */ /* 0x000fe2000f8008ff */
[----:B------:R-:W-:Y:S01]  /*4280*/  IMAD.IADD R34, R36, 0x1, R51 ;  /* 0x0000000124227824 */ /* 0x000fe200078e0233 */
[----:B------:R-:W-:Y:S01]  /*4290*/  LOP3.LUT R30, R30, 0xff0000, R7, 0xf8, !PT ;  /* 0x00ff00001e1e7812 */ /* 0x000fe200078ef807 */
[----:B------:R-:W-:Y:S01]  /*42a0*/  FMUL R43, R39, UR6 ;  /* 0x00000006272b7c20 */ /* 0x000fe20008400000 */
[----:B------:R-:W-:Y:S01]  /*42b0*/  LOP3.LUT R7, R29, 0xffff, RZ, 0xc0, !PT ;  /* 0x0000ffff1d077812 */ /* 0x000fe200078ec0ff */
[----:B------:R-:W-:Y:S01]  /*42c0*/  BSSY.RECONVERGENT B0, `(.L_x_29075) ;  /* 0x0000020000007945 */ /* 0x000fe20003800200 */
[----:B------:R-:W-:-:S02]  /*42d0*/  @!P1 LEA.HI.X R17, R10, UR9, R11, 0x1, P0 ;  /* 0x000000090a119c11 */ /* 0x000fc400080f0c0b */
[----:B------:R-:W-:Y:S01]  /*42e0*/  FMNMX3 R2, |R39|, R38, |R2|, !PT ;  /* 0x0000002627027276 */ /* 0x000fe20007800602 */
[----:B------:R-:W-:Y:S01]  /*42f0*/  IMAD.U32 R38, RZ, RZ, UR32 ;  /* 0x00000020ff267e24 */ /* 0x000fe2000f8e00ff */
[----:B------:R-:W-:Y:S01]  /*4300*/  @!P1 LEA R54, P2, R31, R10, 0x2 ;  /* 0x0000000a1f369211 */ /* 0x000fe200078410ff */
[----:B------:R-:W-:Y:S01]  /*4310*/  IMAD.SHL.U32 R7, R7, 0x1000000, RZ ;  /* 0x0100000007077824 */ /* 0x000fe200078e00ff */
[----:B------:R-:W-:Y:S01]  /*4320*/  @!P1 IADD3 R31, P0, PT, R10, UR31, RZ ;  /* 0x0000001f0a1f9c10 */ /* 0x000fe2000ff1e0ff */
[----:B------:R0:W-:Y:S03]  /*4330*/  @!P1 STG.E.U16 desc[UR28][R16.64], R22 ;  /* 0x0000001610009986 */ /* 0x0001e6000c10151c */
[----:B------:R-:W-:Y:S02]  /*4340*/  LOP3.LUT R7, R30, R7, RZ, 0xfc, !PT ;  /* 0x000000071e077212 */ /* 0x000fe400078efcff */
[----:B0-----:R-:W-:Y:S01]  /*4350*/  @!P1 LEA.HI.X R17, R35, R11, R38, 0x2, P2 ;  /* 0x0000000b23119211 */ /* 0x001fe200010f1426 */
[----:B------:R-:W-:Y:S01]  /*4360*/  VIADD R16, R34, 0x1 ;  /* 0x0000000122107836 */ /* 0x000fe20000000000 */
[----:B------:R-:W-:-:S02]  /*4370*/  @!P1 IADD3.X R38, PT, PT, R11, UR32, RZ, P0, !PT ;  /* 0x000000200b269c10 */ /* 0x000fc400087fe4ff */
[C---:B------:R-:W-:Y:S02]  /*4380*/  @!P1 LEA R30, P0, R31.reuse, UR8, 0x1 ;  /* 0x000000081f1e9c11 */ /* 0x040fe4000f8008ff */
[----:B------:R-:W-:Y:S02]  /*4390*/  LOP3.LUT R22, R16, 0x1f, RZ, 0xc0, !PT ;  /* 0x0000001f10167812 */ /* 0x000fe400078ec0ff */
[----:B------:R-:W-:Y:S01]  /*43a0*/  @!P1 LEA.HI.X R31, R31, UR9, R38, 0x1, P0 ;  /* 0x000000091f1f9c11 */ /* 0x000fe200080f0c26 */
[----:B------:R-:W-:Y:S01]  /*43b0*/  FADD R38, R42, R39 ;  /* 0x000000272a267221 */ /* 0x000fe20000000000 */
[C---:B------:R-:W-:Y:S01]  /*43c0*/  @!P1 LEA R16, P0, R54.reuse, UR8, 0x1 ;  /* 0x0000000836109c11 */ /* 0x040fe2000f8008ff */
[----:B------:R0:W1:Y:S01]  /*43d0*/  SHFL.IDX PT, R42, R18, R22, 0x1f ;  /* 0x00001f16122a7589 */ /* 0x00006200000e0000 */
[----:B------:R-:W-:Y:S01]  /*43e0*/  FMUL R39, R37, UR6 ;  /* 0x0000000625277c20 */ /* 0x000fe20008400000 */
[----:B------:R-:W-:Y:S02]  /*43f0*/  F2FP.SATFINITE.E4M3.F32.PACK_AB_MERGE_C R37, RZ, R43, RZ ;  /* 0x0000002bff25723e */ /* 0x000fe400048070ff */
[----:B------:R0:W-:Y:S01]  /*4400*/  @!P1 STG.E.U16 desc[UR28][R30.64], R28 ;  /* 0x0000001c1e009986 */ /* 0x0001e2000c10151c */
[----:B------:R-:W-:-:S03]  /*4410*/  @!P1 LEA.HI.X R17, R54, UR9, R17, 0x1, P0 ;  /* 0x0000000936119c11 */ /* 0x000fc600080f0c11 */
        /* <DEDUP_REMOVED lines=10> */
.L_x_29076:
[----:B------:R-:W-:Y:S05]  /*44c0*/  BSYNC.RECONVERGENT B0 ;  /* 0x0000000000007941 */ /* 0x000fea0003800200 */
.L_x_29075:
[----:B------:R-:W-:Y:S01]  /*44d0*/  BSSY.RECONVERGENT B0, `(.L_x_29077) ;  /* 0x000000d000007945 */ /* 0x000fe20003800200 */
[----:B0-----:R-:W-:Y:S01]  /*44e0*/  FMUL R28, R3, UR6 ;  /* 0x00000006031c7c20 */ /* 0x001fe20008400000 */
[----:B------:R-:W-:Y:S02]  /*44f0*/  @!P1 PRMT R43, R37, 0x7604, R32 ;  /* 0x00007604252b9816 */ /* 0x000fe40000000020 */
[----:B------:R-:W-:Y:S01]  /*4500*/  F2FP.SATFINITE.E4M3.F32.PACK_AB_MERGE_C R31, RZ, R39, RZ ;  /* 0x00000027ff1f723e */ /* 0x000fe200048070ff */
[----:B------:R-:W-:Y:S06]  /*4510*/  @P1 BRA `(.L_x_29078) ;  /* 0x0000000000201947 */ /* 0x000fec0003800000 */
[----:B----4-:R-:W-:Y:S01]  /*4520*/  IMAD.U32 R19, RZ, RZ, UR31 ;  /* 0x0000001fff137e24 */ /* 0x010fe2000f8e00ff */
[----:B------:R-:W-:-:S03]  /*4530*/  UIMAD UR12, UR32, 0x3, URZ ;  /* 0x00000003200c78a4 */ /* 0x000fc6000f8e02ff */
[----:B------:R-:W-:-:S04]  /*4540*/  IMAD.WIDE.U32 R18, R19, 0x3, R10 ;  /* 0x0000000313127825 */ /* 0x000fc800078e000a */
[----:B------:R-:W-:Y:S01]  /*4550*/  VIADD R19, R19, UR12 ;  /* 0x0000000c13137c36 */ /* 0x000fe20008000000 */
[----:B------:R-:W-:-:S04]  /*4560*/  LEA R22, P0, R18, UR8, 0x1 ;  /* 0x0000000812167c11 */ /* 0x000fc8000f8008ff */
[----:B------:R-:W-:Y:S02]  /*4570*/  LEA.HI.X R23, R18, UR9, R19, 0x1, P0 ;  /* 0x0000000912177c11 */ /* 0x000fe400080f0c13 */
[----:B------:R-:W-:-:S05]  /*4580*/  PRMT R19, R31, 0x7604, R0 ;  /* 0x000076041f137816 */ /* 0x000fca0000000000 */
[----:B------:R0:W-:Y:S02]  /*4590*/  STG.E.U16 desc[UR28][R22.64], R19 ;  /* 0x0000001316007986 */ /* 0x0001e4000c10151c */
.L_x_29078:
[----:B------:R-:W-:Y:S05]  /*45a0*/  BSYNC.RECONVERGENT B0 ;  /* 0x0000000000007941 */ /* 0x000fea0003800200 */
.L_x_29077:
[----:B------:R1:W-:Y:S01]  /*45b0*/  @!P1 STG.E.U16 desc[UR28][R16.64], R43 ;  /* 0x0000002b10009986 */ /* 0x0003e2000c10151c */
[----:B------:R-:W-:Y:S01]  /*45c0*/  BSSY.RECONVERGENT B0, `(.L_x_29079) ;  /* 0x000000e000007945 */ /* 0x000fe20003800200 */
[----:B------:R-:W-:Y:S01]  /*45d0*/  FMUL R0, R5, UR6 ;  /* 0x0000000605007c20 */ /* 0x000fe20008400000 */
[----:B0---4-:R-:W-:Y:S02]  /*45e0*/  F2FP.SATFINITE.E4M3.F32.PACK_AB_MERGE_C R23, RZ, R28, RZ ;  /* 0x0000001cff17723e */ /* 0x011fe400048070ff */
[----:B------:R-:W-:Y:S05]  /*45f0*/  @P1 BRA `(.L_x_29080) ;  /* 0x0000000000281947 */ /* 0x000fea0003800000 */
        /* <DEDUP_REMOVED lines=10> */
.L_x_29080:
[----:B------:R-:W-:Y:S05]  /*46a0*/  BSYNC.RECONVERGENT B0 ;  /* 0x0000000000007941 */ /* 0x000fea0003800200 */
.L_x_29079:
[----:B------:R-:W-:Y:S01]  /*46b0*/  BSSY.RECONVERGENT B0, `(.L_x_29081) ;  /* 0x000000e000007945 */ /* 0x000fe20003800200 */
[----:B------:R-:W-:Y:S01]  /*46c0*/  FMUL R14, R9, UR6 ;  /* 0x00000006090e7c20 */ /* 0x000fe20008400000 */
[----:B------:R-:W-:Y:S02]  /*46d0*/  F2FP.SATFINITE.E4M3.F32.PACK_AB_MERGE_C R0, RZ, R0, RZ ;  /* 0x00000000ff00723e */ /* 0x000fe400048070ff */
[----:B------:R-:W-:Y:S05]  /*46e0*/  @P1 BRA `(.L_x_29082) ;  /* 0x0000000000281947 */ /* 0x000fea0003800000 */
[----:B01----:R-:W-:Y:S01]  /*46f0*/  IMAD.U32 R17, RZ, RZ, UR31 ;  /* 0x0000001fff117e24 */ /* 0x003fe2000f8e00ff */
        /* <DEDUP_REMOVED lines=9> */
.L_x_29082:
[----:B------:R-:W-:Y:S05]  /*4790*/  BSYNC.RECONVERGENT B0 ;  /* 0x0000000000007941 */ /* 0x000fea0003800200 */
.L_x_29081:
[----:B------:R-:W-:Y:S01]  /*47a0*/  BSSY.RECONVERGENT B0, `(.L_x_29083) ;  /* 0x000000e000007945 */ /* 0x000fe20003800200 */
[----:B------:R-:W-:Y:S01]  /*47b0*/  IMAD.IADD R20, R51, 0x1, -R20 ;  /* 0x0000000133147824 */ /* 0x000fe200078e0a14 */
[----:B------:R-:W-:Y:S02]  /*47c0*/  F2FP.SATFINITE.E4M3.F32.PACK_AB_MERGE_C R14, RZ, R14, RZ ;  /* 0x0000000eff0e723e */ /* 0x000fe400048070ff */
[----:B------:R-:W-:Y:S05]  /*47d0*/  @P1 BRA `(.L_x_29084) ;  /* 0x0000000000281947 */ /* 0x000fea0003800000 */
[----:B0-----:R-:W-:Y:S01]  /*47e0*/  IMAD.U32 R19, RZ, RZ, UR31 ;  /* 0x0000001fff137e24 */ /* 0x001fe2000f8e00ff */
[----:B------:R-:W-:Y:S01]  /*47f0*/  UIMAD UR12, UR32, 0x7, URZ ;  /* 0x00000007200c78a4 */ /* 0x000fe2000f8e02ff */
[----:B-1--4-:R-:W-:Y:S01]  /*4800*/  IMAD.MOV.U32 R16, RZ, RZ, R10 ;  /* 0x000000ffff107224 */ /* 0x012fe200078e000a */
[----:B------:R-:W-:Y:S01]  /*4810*/  PRMT R29, R14, 0x7604, R29 ;  /* 0x000076040e1d7816 */ /* 0x000fe2000000001d */
[----:B------:R-:W-:Y:S02]  /*4820*/  IMAD.MOV.U32 R17, RZ, RZ, R11 ;  /* 0x000000ffff117224 */ /* 0x000fe400078e000b */
[----:B------:R-:W-:-:S04]  /*4830*/  IMAD.WIDE.U32 R16, R19, 0x7, R16 ;  /* 0x0000000713107825 */ /* 0x000fc800078e0010 */
[----:B------:R-:W-:Y:S01]  /*4840*/  VIADD R11, R17, UR12 ;  /* 0x0000000c110b7c36 */ /* 0x000fe20008000000 */
[----:B------:R-:W-:-:S04]  /*4850*/  LEA R10, P0, R16, UR8, 0x1 ;  /* 0x00000008100a7c11 */ /* 0x000fc8000f8008ff */
[----:B------:R-:W-:-:S05]  /*4860*/  LEA.HI.X R11, R16, UR9, R11, 0x1, P0 ;  /* 0x00000009100b7c11 */ /* 0x000fca00080f0c0b */
[----:B------:R0:W-:Y:S04]  /*4870*/  STG.E.U16 desc[UR28][R10.64], R29 ;  /* 0x0000001d0a007986 */ /* 0x0001e8000c10151c */
.L_x_29084:
[----:B------:R-:W-:Y:S05]  /*4880*/  BSYNC.RECONVERGENT B0 ;  /* 0x0000000000007941 */ /* 0x000fea0003800200 */
.L_x_29083:
[----:B------:R-:W-:Y:S01]  /*4890*/  FADD R38, R38, R3 ;  /* 0x0000000326267221 */ /* 0x000fe20000000000 */
[----:B------:R-:W-:Y:S02]  /*48a0*/  VIADD R34, R34, 0x2 ;  /* 0x0000000222227836 */ /* 0x000fe40000000000 */
[----:B------:R-:W-:Y:S01]  /*48b0*/  FADD R25, R25, R4 ;  /* 0x0000000419197221 */ /* 0x000fe20000000000 */
[----:B------:R-:W-:Y:S02]  /*48c0*/  IMAD.SHL.U32 R20, R20, 0x8, RZ ;  /* 0x0000000814147824 */ /* 0x000fe400078e00ff */
[----:B------:R-:W-:Y:S01]  /*48d0*/  FADD R38, R38, R5 ;  /* 0x0000000526267221 */ /* 0x000fe20000000000 */
[----:B------:R-:W-:Y:S01]  /*48e0*/  ISETP.LT.U32.AND P0, PT, R15, UR18, PT ;  /* 0x000000120f007c0c */ /* 0x000fe2000bf01070 */
[----:B------:R-:W-:Y:S01]  /*48f0*/  FADD R25, R25, R8 ;  /* 0x0000000819197221 */ /* 0x000fe20000000000 */
[----:B------:R-:W-:Y:S01]  /*4900*/  LOP3.LUT R34, R34, 0x1f, RZ, 0xc0, !PT ;  /* 0x0000001f22227812 */ /* 0x000fe200078ec0ff */
[----:B0-----:R-:W-:Y:S01]  /*4910*/  FADD R19, R38, R9 ;  /* 0x0000000926137221 */ /* 0x001fe20000000000 */
[----:B------:R-:W-:Y:S01]  /*4920*/  LOP3.LUT R20, R20, 0xf8, RZ, 0xc0, !PT ;  /* 0x000000f814147812 */ /* 0x000fe200078ec0ff */
[----:B---3--:R-:W-:Y:S01]  /*4930*/  FADD R24, RZ, R24 ;  /* 0x00000018ff187221 */ /* 0x008fe20000000000 */
[----:B------:R-:W-:Y:S01]  /*4940*/  IMAD.U32 R0, R0, 0x10000, RZ ;  /* 0x0001000000007824 */ /* 0x000fe200078e00ff */
[----:B------:R-:W0:Y:S01]  /*4950*/  SHFL.IDX PT, R10, R25, R34, 0x1f ;  /* 0x00001f22190a7589 */ /* 0x000e2200000e0000 */
[----:B------:R-:W-:Y:S01]  /*4960*/  LOP3.LUT R31, R31, 0xffff, RZ, 0xc0, !PT ;  /* 0x0000ffff1f1f7812 */ /* 0x000fe200078ec0ff */
[----:B------:R-:W-:Y:S01]  /*4970*/  IMAD.IADD R11, R33, 0x1, R20 ;  /* 0x00000001210b7824 */ /* 0x000fe200078e0214 */
[----:B------:R-:W-:Y:S01]  /*4980*/  LOP3.LUT R14, R14, 0xffff, RZ, 0xc0, !PT ;  /* 0x0000ffff0e0e7812 */ /* 0x000fe200078ec0ff */
[----:B-1--4-:R-:W1:Y:S01]  /*4990*/  SHFL.IDX PT, R16, R19, R34, 0x1f ;  /* 0x00001f2213107589 */ /* 0x012e6200000e0000 */
[----:B------:R-:W-:Y:S01]  /*49a0*/  FMNMX R3, R2, |R3|, !PT ;  /* 0x4000000302037209 */ /* 0x000fe20007800000 */
[----:B------:R-:W-:Y:S01]  /*49b0*/  FADD R24, R41, R24 ;  /* 0x0000001829187221 */ /* 0x000fe20000000000 */
[----:B------:R-:W-:Y:S01]  /*49c0*/  LOP3.LUT R18, R37, 0xff, RZ, 0xc0, !PT ;  /* 0x000000ff25127812 */ /* 0x000fe200078ec0ff */
[----:B------:R-:W-:Y:S01]  /*49d0*/  IMAD.SHL.U32 R31, R31, 0x1000000, RZ ;  /* 0x010000001f1f7824 */ /* 0x000fe200078e00ff */
[----:B------:R-:W-:Y:S01]  /*49e0*/  PRMT R23, R23, 0x7104, RZ ;  /* 0x0000710417177816 */ /* 0x000fe200000000ff */
[----:B------:R-:W-:Y:S01]  /*49f0*/  IMAD.SHL.U32 R14, R14, 0x1000000, RZ ;  /* 0x010000000e0e7824 */ /* 0x000fe200078e00ff */
[----:B------:R-:W-:Y:S01]  /*4a00*/  LOP3.LUT R17, R0, 0xff0000, RZ, 0xc0, !PT ;  /* 0x00ff000000117812 */ /* 0x000fe200078ec0ff */
[----:B------:R-:W-:Y:S01]  /*4a10*/  FADD R49, R49, R42 ;  /* 0x0000002a31317221 */ /* 0x000fe20000000000 */
[----:B------:R-:W-:Y:S01]  /*4a20*/  FMNMX3 R0, |R4|, R3, |R5|, !PT ;  /* 0x0000000304007276 */ /* 0x000fe20007800605 */
[----:B------:R3:W-:Y:S01]  /*4a30*/  STS.64 [R11], R6 ;  /* 0x000000060b007388 */ /* 0x0007e20000000a00 */
[----:B------:R-:W-:Y:S01]  /*4a40*/  LOP3.LUT R18, R18, 0xff00, R23, 0xf8, !PT ;  /* 0x0000ff0012127812 */ /* 0x000fe200078ef817 */
[----:B--2---:R-:W-:Y:S01]  /*4a50*/  FADD R5, R24, R35 ;  /* 0x0000002318057221 */ /* 0x004fe20000000000 */
[----:B------:R-:W-:Y:S01]  /*4a60*/  USHF.L.U64.HI UR9, UR25, 0x1, UR30 ;  /* 0x0000000119097899 */ /* 0x000fe2000801021e */
[----:B------:R-:W-:Y:S01]  /*4a70*/  BSSY.RECONVERGENT B0, `(.L_x_29085) ;  /* 0x0000071000007945 */ /* 0x000fe20003800200 */
[----:B------:R-:W-:Y:S01]  /*4a80*/  USHF.L.U32 UR8, UR25, 0x1, URZ ;  /* 0x0000000119087899 */ /* 0x000fe200080006ff */
[----:B------:R-:W-:Y:S01]  /*4a90*/  LOP3.LUT R2, R12, 0xff000000, R31, 0xf8, !PT ;  /* 0xff0000000c027812 */ /* 0x000fe200078ef81f */
[----:B------:R-:W-:Y:S01]  /*4aa0*/  VIADD R50, R50, UR18 ;  /* 0x0000001232327c36 */ /* 0x000fe20008000000 */
[----:B------:R-:W-:Y:S01]  /*4ab0*/  LOP3.LUT R3, R14, R18, R17, 0xfe, !PT ;  /* 0x000000120e037212 */ /* 0x000fe200078efe11 */
[----:B0-----:R-:W-:Y:S01]  /*4ac0*/  FADD R4, R49, R10 ;  /* 0x0000000a31047221 */ /* 0x001fe20000000000 */
[----:B------:R-:W-:-:S02]  /*4ad0*/  FMNMX3 R0, |R8|, R0, |R9|, !PT ;  /* 0x0000000008007276 */ /* 0x000fc40007800609 */
[----:B------:R-:W-:Y:S01]  /*4ae0*/  IADD3 R10, PT, PT, -R15, UR18, RZ ;  /* 0x000000120f0a7c10 */ /* 0x000fe2000fffe1ff */
[----:B-1----:R-:W-:Y:S01]  /*4af0*/  FADD R5, R5, R16 ;  /* 0x0000001005057221 */ /* 0x002fe20000000000 */
[----:B------:R-:W-:Y:S06]  /*4b00*/  BAR.SYNC.DEFER_BLOCKING 0x0 ;  /* 0x0000000000007b1d */ /* 0x000fec0000010000 */
[----:B---3--:R-:W-:Y:S05]  /*4b10*/  @!P0 BRA `(.L_x_29086) ;  /* 0x0000000400988947 */ /* 0x008fea0003800000 */
        /* <DEDUP_REMOVED lines=18> */
.L_x_29089:
        /* <DEDUP_REMOVED lines=48> */
.L_x_29088:
[----:B------:R-:W-:Y:S05]  /*4f40*/  BSYNC.RECONVERGENT B1 ;  /* 0x0000000000017941 */ /* 0x000fea0003800200 */
.L_x_29087:
        /* <DEDUP_REMOVED lines=35> */
.L_x_29086:
[----:B------:R-:W-:Y:S05]  /*5180*/  BSYNC.RECONVERGENT B0 ;  /* 0x0000000000007941 */ /* 0x000fea0003800200 */
.L_x_29085:
[----:B------:R-:W-:Y:S01]  /*5190*/  BAR.SYNC.DEFER_BLOCKING 0x0 ;  /* 0x0000000000007b1d */ /* 0x000fe20000010000 */
[C---:B------:R-:W-:Y:S01]  /*51a0*/  ISETP.LT.U32.AND P0, PT, R15.reuse, UR18, PT ;  /* 0x000000120f007c0c */ /* 0x040fe2000bf01070 */
[----:B01----:R-:W-:-:S04]  /*51b0*/  IMAD.IADD R6, R15, 0x1, R36 ;  /* 0x000000010f067824 */ /* 0x003fc800078e0224 */
        /* <DEDUP_REMOVED lines=22> */
.L_x_29094:
        /* <DEDUP_REMOVED lines=48> */
.L_x_29093:
[----:B------:R-:W-:Y:S05]  /*5620*/  BSYNC.RECONVERGENT B1 ;  /* 0x0000000000017941 */ /* 0x000fea0003800200 */
.L_x_29092:
        /* <DEDUP_REMOVED lines=35> */
.L_x_29091:
[----:B------:R-:W-:Y:S05]  /*5860*/  BSYNC.RECONVERGENT B0 ;  /* 0x0000000000007941 */ /* 0x000fea0003800200 */
.L_x_29090:
[----:B------:R-:W-:Y:S01]  /*5870*/  BAR.SYNC.DEFER_BLOCKING 0x0 ;  /* 0x0000000000007b1d */ /* 0x000fe20000010000 */
[C---:B------:R-:W-:Y:S01]  /*5880*/  ISETP.GT.U32.AND P0, PT, R51.reuse, 0x1f, PT ;  /* 0x0000001f3300780c */ /* 0x040fe20003f04070 */
[----:B------:R-:W-:-:S04]  /*5890*/  IMAD R40, R51, 0x8, R40 ;  /* 0x0000000833287824 */ /* 0x000fc800078e0228 */
[----:B------:R-:W-:Y:S01]  /*58a0*/  BSSY.RECONVERGENT B0, `(.L_x_29095) ;  /* 0x000001e000007945 */ /* 0x000fe20003800200 */
[----:B------:R2:W-:Y:S01]  /*58b0*/  STS.64 [R40], R4 ;  /* 0x0000000428007388 */ /* 0x0005e20000000a00 */
[----:B------:R-:W-:Y:S06]  /*58c0*/  BAR.SYNC.DEFER_BLOCKING 0x0 ;  /* 0x0000000000007b1d */ /* 0x000fec0000010000 */
[----:B------:R-:W-:Y:S05]  /*58d0*/  @P0 BRA `(.L_x_29096) ;  /* 0x0000000000680947 */ /* 0x000fea0003800000 */
[----:B01----:R-:W0:Y:S01]  /*58e0*/  LDS.64 R2, [R40+0x100] ;  /* 0x0001000028027984 */ /* 0x003e220000000a00 */
[----:B------:R-:W-:-:S03]  /*58f0*/  ISETP.GE.U32.AND P1, PT, R26, UR18, PT ;  /* 0x000000121a007c0c */ /* 0x000fc6000bf26070 */
[----:B------:R-:W1:Y:S04]  /*5900*/  LDS.64 R8, [R40+0x200] ;  /* 0x0002000028087984 */ /* 0x000e680000000a00 */
[----:B------:R-:W3:Y:S04]  /*5910*/  LDS.64 R10, [R40+0x300] ;  /* 0x00030000280a7984 */ /* 0x000ee80000000a00 */
[----:B------:R-:W4:Y:S04]  /*5920*/  LDS.64 R12, [R40+0x400] ;  /* 0x00040000280c7984 */ /* 0x000f280000000a00 */
[----:B------:R-:W5:Y:S04]  /*5930*/  LDS.64 R14, [R40+0x500] ;  /* 0x00050000280e7984 */ /* 0x000f680000000a00 */
[----:B------:R-:W2:Y:S04]  /*5940*/  LDS.64 R16, [R40+0x600] ;  /* 0x0006000028107984 */ /* 0x000ea80000000a00 */
[----:B------:R-:W2:Y:S01]  /*5950*/  LDS.64 R18, [R40+0x700] ;  /* 0x0007000028127984 */ /* 0x000ea20000000a00 */
[----:B0-----:R-:W-:Y:S01]  /*5960*/  FADD R7, R4, R2 ;  /* 0x0000000204077221 */ /* 0x001fe20000000000 */
[----:B------:R-:W-:Y:S01]  /*5970*/  FADD R2, R5, R3 ;  /* 0x0000000305027221 */ /* 0x000fe20000000000 */
[----:B------:R-:W-:-:S02]  /*5980*/  IMAD.U32 R3, RZ, RZ, UR5 ;  /* 0x00000005ff037e24 */ /* 0x000fc4000f8e00ff */
[----:B-1----:R-:W-:Y:S01]  /*5990*/  FADD R7, R7, R8 ;  /* 0x0000000807077221 */ /* 0x002fe20000000000 */
[----:B------:R-:W-:-:S03]  /*59a0*/  FADD R2, R2, R9 ;  /* 0x0000000902027221 */ /* 0x000fc60000000000 */
[----:B---3--:R-:W-:Y:S01]  /*59b0*/  FADD R7, R7, R10 ;  /* 0x0000000a07077221 */ /* 0x008fe20000000000 */
        /* <DEDUP_REMOVED lines=12> */
.L_x_29096:
[----:B------:R-:W-:Y:S05]  /*5a80*/  BSYNC.RECONVERGENT B0 ;  /* 0x0000000000007941 */ /* 0x000fea0003800200 */
.L_x_29095:
        /* <DEDUP_REMOVED lines=37> */
.L_x_29105:
[----:B------:R-:W-:Y:S02]  /*5ce0*/  ISETP.NE.AND P0, PT, R51, RZ, PT ;  /* 0x000000ff3300720c */ /* 0x000fe40003f05270 */
[----:B-1----:R-:W-:-:S11]  /*5cf0*/  FMNMX R5, R2, R5, !PT ;  /* 0x0000000502057209 */ /* 0x002fd60007800000 */
[----:B------:R-:W-:Y:S05]  /*5d00*/  @P0 BRA `(.L_x_29098) ;  /* 0x0000000000080947 */ /* 0x000fea0003800000 */
[----:B0-----:R-:W0:Y:S02]  /*5d10*/  LDC.64 R2, c[0x0][0x3a8] ;  /* 0x0000ea00ff027b82 */ /* 0x001e240000000a00 */
[----:B0-----:R1:W-:Y:S02]  /*5d20*/  REDG.E.MAX.S32.STRONG.GPU desc[UR28][R2.64], R5 ;  /* 0x000000050200798e */ /* 0x0013e4000d12e31c */
.L_x_29098:
[----:B------:R-:W-:Y:S05]  /*5d30*/  BSYNC B0 ;  /* 0x0000000000007941 */ /* 0x000fea0003800000 */
.L_x_29097:
        /* <DEDUP_REMOVED lines=10> */
[----:B-1----:R-:W-:-:S07]  /*5de0*/  MOV R7, 0x5e00 ;  /* 0x00005e0000077802 */ /* 0x002fce0000000f00 */
[----:B--23--:R-:W-:Y:S05]  /*5df0*/  CALL.REL.NOINC `($__internal_771_$__cuda_sm20_rcp_rn_f32_slowpath) ;  /* 0x0000000400987944 */ /* 0x00cfea0003c00000 */
[----:B------:R-:W-:Y:S05]  /*5e00*/  BRA `(.L_x_29101) ;  /* 0x0000000000147947 */ /* 0x000fea0003800000 */
.L_x_29100:
[----:B-12---:R-:W1:Y:S01]  /*5e10*/  MUFU.RCP R5, UR6 ;  /* 0x0000000600057d08 */ /* 0x006e620008001000 */
[----:B0-----:R-:W-:-:S04]  /*5e20*/  IMAD.U32 R0, RZ, RZ, UR6 ;  /* 0x00000006ff007e24 */ /* 0x001fc8000f8e00ff */
[----:B-1----:R-:W-:-:S04]  /*5e30*/  FFMA R0, R5, R0, -1 ;  /* 0xbf80000005007423 */ /* 0x002fc80000000000 */
[----:B------:R-:W-:-:S04]  /*5e40*/  FADD.FTZ R0, -R0, -RZ ;  /* 0x800000ff00007221 */ /* 0x000fc80000010100 */
[----:B------:R-:W-:-:S07]  /*5e50*/  FFMA R5, R5, R0, R5 ;  /* 0x0000000005057223 */ /* 0x000fce0000000005 */
.L_x_29101:
[----:B---3--:R-:W0:Y:S02]  /*5e60*/  LDC.64 R2, c[0x0][0x3b0] ;  /* 0x0000ec00ff027b82 */ /* 0x008e240000000a00 */
[----:B0-----:R-:W-:Y:S01]  /*5e70*/  STG.E desc[UR28][R2.64], R5 ;  /* 0x0000000502007986 */ /* 0x001fe2000c10191c */
[----:B------:R-:W-:Y:S05]  /*5e80*/  EXIT ;  /* 0x000000000000794d */ /* 0x000fea0003800000 */
.L_x_29099:
[----:B------:R-:W-:Y:S02]  /*5e90*/  IMAD.MOV.U32 R7, RZ, RZ, 0x4 ;  /* 0x00000004ff077424 */ /* 0x000fe400078e00ff */
[----:B------:R-:W-:Y:S02]  /*5ea0*/  IMAD.MOV.U32 R9, RZ, RZ, 0x1f ;  /* 0x0000001fff097424 */ /* 0x000fe400078e00ff */
[----:B------:R-:W-:-:S07]  /*5eb0*/  IMAD.MOV.U32 R4, RZ, RZ, -0x1 ;  /* 0xffffffffff047424 */ /* 0x000fce00078e00ff */
[----:B01----:R-:W-:Y:S05]  /*5ec0*/  WARPSYNC.COLLECTIVE R4, `(.L_x_29102) ;  /* 0x0000000004087348 */ /* 0x003fea0003c00000 */
[----:B-1----:R1:W2:Y:S02]  /*5ed0*/  SHFL.DOWN P0, R5, R0, R7, R9 ;  /* 0x0800000700057389 */ /* 0x0022a40000000009 */
[----:B012---:R-:W-:Y:S05]  /*5ee0*/  ENDCOLLECTIVE ;  /* 0x000000000000791b */ /* 0x007fea0003800000 */
.L_x_29102:
[----:B------:R-:W-:Y:S02]  /*5ef0*/  IMAD.MOV.U32 R7, RZ, RZ, 0x2 ;  /* 0x00000002ff077424 */ /* 0x000fe400078e00ff */
[----:B------:R-:W-:-:S05]  /*5f00*/  IMAD.MOV.U32 R3, RZ, RZ, R5 ;  /* 0x000000ffff037224 */ /* 0x000fca00078e0005 */
[----:B------:R-:W-:-:S05]  /*5f10*/  FMNMX R3, R3, R0, !PT ;  /* 0x0000000003037209 */ /* 0x000fca0007800000 */
[----:B------:R-:W-:-:S07]  /*5f20*/  IMAD.MOV.U32 R0, RZ, RZ, R3 ;  /* 0x000000ffff007224 */ /* 0x000fce00078e0003 */
[----:B------:R-:W-:Y:S05]  /*5f30*/  WARPSYNC.COLLECTIVE R4, `(.L_x_29103) ;  /* 0x0000000004087348 */ /* 0x000fea0003c00000 */
[----:B------:R0:W1:Y:S02]  /*5f40*/  SHFL.DOWN P0, R5, R0, R7, R9 ;  /* 0x0800000700057389 */ /* 0x0000640000000009 */
[----:B01----:R-:W-:Y:S05]  /*5f50*/  ENDCOLLECTIVE ;  /* 0x000000000000791b */ /* 0x003fea0003800000 */
.L_x_29103:
[----:B------:R-:W-:Y:S02]  /*5f60*/  IMAD.MOV.U32 R7, RZ, RZ, 0x1 ;  /* 0x00000001ff077424 */ /* 0x000fe400078e00ff */
[----:B------:R-:W-:-:S05]  /*5f70*/  IMAD.MOV.U32 R2, RZ, RZ, R5 ;  /* 0x000000ffff027224 */ /* 0x000fca00078e0005 */
[----:B------:R-:W-:-:S05]  /*5f80*/  FMNMX R2, R3, R2, !PT ;  /* 0x0000000203027209 */ /* 0x000fca0007800000 */
[----:B------:R-:W-:-:S07]  /*5f90*/  IMAD.MOV.U32 R0, RZ, RZ, R2 ;  /* 0x000000ffff007224 */ /* 0x000fce00078e0002 */
[----:B------:R-:W-:Y:S05]  /*5fa0*/  WARPSYNC.COLLECTIVE R4, `(.L_x_29104) ;  /* 0x0000000004087348 */ /* 0x000fea0003c00000 */
[----:B------:R0:W1:Y:S02]  /*5fb0*/  SHFL.DOWN P0, R5, R0, R7, R9 ;  /* 0x0800000700057389 */ /* 0x0000640000000009 */
[----:B01----:R-:W-:Y:S05]  /*5fc0*/  ENDCOLLECTIVE ;  /* 0x000000000000791b */ /* 0x003fea0003800000 */
.L_x_29104:
[----:B------:R-:W-:Y:S05]  /*5fd0*/  BRA `(.L_x_29105) ;  /* 0xfffffffc00407947 */ /* 0x000fea000383ffff */
        .weak           $__internal_770_$__cuda_sm20_div_u64
        .type           $__internal_770_$__cuda_sm20_div_u64,@function
        .size           $__internal_770_$__cuda_sm20_div_u64,($__internal_771_$__cuda_sm20_rcp_rn_f32_slowpath - $__internal_770_$__cuda_sm20_div_u64)
$__internal_770_$__cuda_sm20_div_u64:
        /* <DEDUP_REMOVED lines=71> */
[----:B------:R-:W-:Y:S11]  /*6450*/  RET.REL.NODEC R2 `(_ZN18transformer_engine6detail38cast_transpose_fused_kernel_notalignedILb1ELb0ELb0EfNS_16CTDBiasDActParamIff13__nv_fp8_e4m3fEELi2ELi8ENS_5EmptyELPFffRKS5_E0EEEvT3_mmm) ;  /* 0xffffff9802e87950 */ /* 0x000ff60003c3ffff */
        .weak           $__internal_771_$__cuda_sm20_rcp_rn_f32_slowpath
        .type           $__internal_771_$__cuda_sm20_rcp_rn_f32_slowpath,@function
        .size           $__internal_771_$__cuda_sm20_rcp_rn_f32_slowpath,(.L_x_30072 - $__internal_771_$__cuda_sm20_rcp_rn_f32_slowpath)
$__internal_771_$__cuda_sm20_rcp_rn_f32_slowpath:
        /* <DEDUP_REMOVED lines=15> */
.L_x_29106:
        /* <DEDUP_REMOVED lines=33> */
.L_x_29108:
[----:B------:R0:W1:Y:S02]  /*6760*/  MUFU.RCP R2, R0 ;  /* 0x0000000000027308 */ /* 0x0000640000001000 */
.L_x_29107:
[----:B-1-3--:R-:W-:Y:S02]  /*6770*/  IMAD.MOV.U32 R5, RZ, RZ, R2 ;  /* 0x000000ffff057224 */ /* 0x00afe400078e0002 */
[----:B------:R-:W-:Y:S02]  /*6780*/  IMAD.MOV.U32 R2, RZ, RZ, R7 ;  /* 0x000000ffff027224 */ /* 0x000fe400078e0007 */
[----:B------:R-:W-:-:S04]  /*6790*/  IMAD.MOV.U32 R3, RZ, RZ, 0x0 ;  /* 0x00000000ff037424 */ /* 0x000fc800078e00ff */
[----:B0-2---:R-:W-:Y:S05]  /*67a0*/  RET.REL.NODEC R2 `(_ZN18transformer_engine6detail38cast_transpose_fused_kernel_notalignedILb1ELb0ELb0EfNS_16CTDBiasDActParamIff13__nv_fp8_e4m3fEELi2ELi8ENS_5EmptyELPFffRKS5_E0EEEvT3_mmm) ;  /* 0xffffff9802147950 */ /* 0x005fea0003c3ffff */
.L_x_29109:
        /* <DEDUP_REMOVED lines=13> */
.L_x_30072:


//--------------------- .text._ZN18transformer_engine6detail38cast_transpose_fused_kernel_notalignedILb1ELb0ELb0EfNS_16CTDBiasDActParamIff13__nv_fp8_e5m2fEELi2ELi8ENS_5EmptyELPFffRKS5_E0EEEvT3_mmm --------------------------
	.section	.text._ZN18transformer_engine6detail38cast_transpose_fused_kernel_notalignedILb1ELb0ELb0EfNS_16CTDBiasDActParamIff13__nv_fp8_e5m2fEELi2ELi8ENS_5EmptyELPFffRKS5_E0EEEvT3_mmm,"ax",@progbits
	.align	128
        .global         _ZN18transformer_engine6detail38cast_transpose_fused_kernel_notalignedILb1ELb0ELb0EfNS_16CTDBiasDActParamIff13__nv_fp8_e5m2fEELi2ELi8ENS_5EmptyELPFffRKS5_E0EEEvT3_mmm
        .type           _ZN18transformer_engine6detail38cast_transpose_fused_kernel_notalignedILb1ELb0ELb0EfNS_16CTDBiasDActParamIff13__nv_fp8_e5m2fEELi2ELi8ENS_5EmptyELPFffRKS5_E0EEEvT3_mmm,@function
        .size           _ZN18transformer_engine6detail38cast_transpose_fused_kernel_notalignedILb1ELb0ELb0EfNS_16CTDBiasDActParamIff13__nv_fp8_e5m2fEELi2ELi8ENS_5EmptyELPFffRKS5_E0EEEvT3_mmm,(.L_x_30074 - _ZN18transformer_engine6detail38cast_transpose_fused_kernel_notalignedILb1ELb0ELb0EfNS_16CTDBiasDActParamIff13__nv_fp8_e5m2fEELi2ELi8ENS_5EmptyELPFffRKS5_E0EEEvT3_mmm)
        .other          _ZN18transformer_engine6detail38cast_transpose_fused_kernel_notalignedILb1ELb0ELb0EfNS_16CTDBiasDActParamIff13__nv_fp8_e5m2fEELi2ELi8ENS_5EmptyELPFffRKS5_E0EEEvT3_mmm,@"STO_CUDA_ENTRY STV_DEFAULT"
_ZN18transformer_engine6detail38cast_transpose_fused_kernel_notalignedILb1ELb0ELb0EfNS_16CTDBiasDActParamIff13__nv_fp8_e5m2fEELi2ELi8ENS_5EmptyELPFffRKS5_E0EEEvT3_mmm:
.text._ZN18transformer_engine6detail38cast_transpose_fused_kernel_notalignedILb1ELb0ELb0EfNS_16CTDBiasDActParamIff13__nv_fp8_e5m2fEELi2ELi8ENS_5EmptyELPFffRKS5_E0EEEvT3_mmm:
        /* <DEDUP_REMOVED lines=43> */
.L_x_29110:
[----:B------:R-:W-:-:S07]  /*02b0*/  MOV R4, 0x2d0 ;  /* 0x000002d000047802 */ /* 0x000fce0000000f00 */
[----:B------:R-:W-:Y:S05]  /*02c0*/  CALL.REL.NOINC `($__internal_772_$__cuda_sm20_div_u64) ;  /* 0x0000005c00447944 */ /* 0x000fea0003c00000 */
        /* <DEDUP_REMOVED lines=11> */
.L_x_29111:
        /* <DEDUP_REMOVED lines=231> */
[----:B------:R-:W-:Y:S01]  /*11f0*/  F2FP.SATFINITE.E5M2.F32.PACK_AB_MERGE_C R0, RZ, R0, RZ ;  /* 0x00000000ff00723e */ /* 0x000fe200048060ff */
[----:B----4-:R-:W-:Y:S01]  /*1200*/  FMUL R2, R46, UR6 ;  /* 0x000000062e027c20 */ /* 0x010fe20008400000 */
[----:B------:R-:W-:Y:S01]  /*1210*/  F2FP.SATFINITE.E5M2.F32.PACK_AB_MERGE_C R3, RZ, R3, RZ ;  /* 0x00000003ff03723e */ /* 0x000fe200048060ff */
[----:B------:R-:W-:-:S03]  /*1220*/  FMUL R5, R47, UR6 ;  /* 0x000000062f057c20 */ /* 0x000fc60008400000 */
[----:B0-----:R-:W-:Y:S02]  /*1230*/  @!P1 PRMT R7, R3, 0x7604, R0 ;  /* 0x0000760403079816 */ /* 0x001fe40000000000 */
[----:B------:R-:W-:Y:S02]  /*1240*/  F2FP.SATFINITE.E5M2.F32.PACK_AB_MERGE_C R2, RZ, R2, RZ ;  /* 0x00000002ff02723e */ /* 0x000fe400048060ff */
[----:B------:R-:W-:Y:S01]  /*1250*/  F2FP.SATFINITE.E5M2.F32.PACK_AB_MERGE_C R5, RZ, R5, RZ ;  /* 0x00000005ff05723e */ /* 0x000fe200048060ff */
[----:B------:R0:W-:Y:S01]  /*1260*/  @!P1 STG.E.U16 desc[UR28][R12.64], R7 ;  /* 0x000000070c009986 */ /* 0x0001e2000c10151c */
[----:B------:R-:W-:Y:S01]  /*1270*/  FMUL R4, R20, UR6 ;  /* 0x0000000614047c20 */ /* 0x000fe20008400000 */
[----:B------:R-:W-:Y:S01]  /*1280*/  FMUL R53, R21, UR6 ;  /* 0x0000000615357c20 */ /* 0x000fe20008400000 */
[----:B------:R-:W-:Y:S01]  /*1290*/  @!P1 PRMT R57, R5, 0x7604, R2 ;  /* 0x0000760405399816 */ /* 0x000fe20000000002 */
[----:B------:R-:W-:Y:S02]  /*12a0*/  FMUL R6, R18, UR6 ;  /* 0x0000000612067c20 */ /* 0x000fe40008400000 */
[----:B------:R-:W-:Y:S01]  /*12b0*/  F2FP.SATFINITE.E5M2.F32.PACK_AB_MERGE_C R4, RZ, R4, RZ ;  /* 0x00000004ff04723e */ /* 0x000fe200048060ff */
[----:B0-----:R-:W-:Y:S01]  /*12c0*/  FMUL R7, R19, UR6 ;  /* 0x0000000613077c20 */ /* 0x001fe20008400000 */
[----:B------:R-:W-:Y:S01]  /*12d0*/  FMUL R10, R44, UR6 ;  /* 0x000000062c0a7c20 */ /* 0x000fe20008400000 */
[----:B------:R-:W-:Y:S01]  /*12e0*/  FMUL R11, R45, UR6 ;  /* 0x000000062d0b7c20 */ /* 0x000fe20008400000 */
[----:B------:R-:W-:Y:S01]  /*12f0*/  F2FP.SATFINITE.E5M2.F32.PACK_AB_MERGE_C R53, RZ, R53, RZ ;  /* 0x00000035ff35723e */ /* 0x000fe200048060ff */
[----:B------:R0:W-:Y:S01]  /*1300*/  @!P1 STG.E.U16 desc[UR28][R8.64], R57 ;  /* 0x0000003908009986 */ /* 0x0001e2000c10151c */
[----:B------:R-:W-:Y:S01]  /*1310*/  FMUL R55, R17, UR6 ;  /* 0x0000000611377c20 */ /* 0x000fe20008400000 */
[----:B------:R-:W-:-:S02]  /*1320*/  F2FP.SATFINITE.E5M2.F32.PACK_AB_MERGE_C R6, RZ, R6, RZ ;  /* 0x00000006ff06723e */ /* 0x000fc400048060ff */
[----:B------:R-:W-:Y:S02]  /*1330*/  F2FP.SATFINITE.E5M2.F32.PACK_AB_MERGE_C R7, RZ, R7, RZ ;  /* 0x00000007ff07723e */ /* 0x000fe400048060ff */
[----:B0-----:R-:W-:Y:S02]  /*1340*/  @!P1 PRMT R57, R53, 0x7604, R4 ;  /* 0x0000760435399816 */ /* 0x001fe40000000004 */
        /* <DEDUP_REMOVED lines=11> */
.L_x_29113:
[----:B------:R-:W-:Y:S05]  /*1400*/  BSYNC.RECONVERGENT B0 ;  /* 0x0000000000007941 */ /* 0x000fea0003800200 */
.L_x_29112:
        /* <DEDUP_REMOVED lines=12> */
.L_x_29115:
[----:B------:R-:W-:Y:S05]  /*14d0*/  BSYNC.RECONVERGENT B0 ;  /* 0x0000000000007941 */ /* 0x000fea0003800200 */
.L_x_29114:
[----:B01---5:R-:W-:Y:S01]  /*14e0*/  FMUL R13, R23, UR6 ;  /* 0x00000006170d7c20 */ /* 0x023fe20008400000 */
[----:B------:R-:W-:Y:S01]  /*14f0*/  F2FP.SATFINITE.E5M2.F32.PACK_AB_MERGE_C R11, RZ, R55, RZ ;  /* 0x00000037ff0b723e */ /* 0x000fe200048060ff */
[----:B------:R-:W-:Y:S01]  /*1500*/  FMUL R56, R25, UR6 ;  /* 0x0000000619387c20 */ /* 0x000fe20008400000 */
[----:B------:R-:W-:Y:S01]  /*1510*/  VIADD R10, R54, 0x2 ;  /* 0x00000002360a7836 */ /* 0x000fe20000000000 */
[----:B------:R-:W-:Y:S01]  /*1520*/  LOP3.LUT R53, R53, 0xff, RZ, 0xc0, !PT ;  /* 0x000000ff35357812 */ /* 0x000fe200078ec0ff */
[----:B------:R0:W-:Y:S01]  /*1530*/  @!P1 STG.E.U16 desc[UR28][R58.64], R57 ;  /* 0x000000393a009986 */ /* 0x0001e2000c10151c */
[----:B------:R-:W-:Y:S01]  /*1540*/  F2FP.SATFINITE.E5M2.F32.PACK_AB_MERGE_C R13, RZ, R13, RZ ;  /* 0x0000000dff0d723e */ /* 0x000fe200048060ff */
[----:B------:R-:W-:Y:S01]  /*1550*/  BSSY.RECONVERGENT B0, `(.L_x_29116) ;  /* 0x0000017000007945 */ /* 0x000fe20003800200 */
[----:B------:R-:W-:Y:S02]  /*1560*/  PRMT R12, R11, 0x7104, RZ ;  /* 0x000071040b0c7816 */ /* 0x000fe400000000ff */
[----:B------:R-:W-:-:S02]  /*1570*/  F2FP.SATFINITE.E5M2.F32.PACK_AB_MERGE_C R56, RZ, R56, RZ ;  /* 0x00000038ff38723e */ /* 0x000fc400048060ff */
[----:B------:R-:W-:Y:S01]  /*1580*/  ISETP.GE.U32.AND P0, PT, R10, UR7, PT ;  /* 0x000000070a007c0c */ /* 0x000fe2000bf06070 */
[----:B------:R-:W-:Y:S01]  /*1590*/  IMAD.U32 R10, R13, 0x10000, RZ ;  /* 0x000100000d0a7824 */ /* 0x000fe200078e00ff */
[----:B------:R-:W-:Y:S02]  /*15a0*/  LOP3.LUT R53, R53, 0xff00, R12, 0xf8, !PT ;  /* 0x0000ff0035357812 */ /* 0x000fe400078ef80c */
[----:B------:R-:W-:Y:S02]  /*15b0*/  LOP3.LUT R12, R56, 0xffff, RZ, 0xc0, !PT ;  /* 0x0000ffff380c7812 */ /* 0x000fe400078ec0ff */
[----:B0-----:R-:W-:Y:S01]  /*15c0*/  LOP3.LUT R57, R10, 0xff0000, RZ, 0xc0, !PT ;  /* 0x00ff00000a397812 */ /* 0x001fe200078ec0ff */
[----:B------:R-:W-:Y:S02]  /*15d0*/  FMUL R10, R16, UR6 ;  /* 0x00000006100a7c20 */ /* 0x000fe40008400000 */
[----:B------:R-:W-:-:S03]  /*15e0*/  IMAD.SHL.U32 R12, R12, 0x1000000, RZ ;  /* 0x010000000c0c7824 */ /* 0x000fc600078e00ff */
[----:B------:R-:W-:Y:S02]  /*15f0*/  F2FP.SATFINITE.E5M2.F32.PACK_AB_MERGE_C R10, RZ, R10, RZ ;  /* 0x0000000aff0a723e */ /* 0x000fe400048060ff */
        /* <DEDUP_REMOVED lines=12> */
.L_x_29117:
[----:B------:R-:W-:Y:S05]  /*16c0*/  BSYNC.RECONVERGENT B0 ;  /* 0x0000000000007941 */ /* 0x000fea0003800200 */
.L_x_29116:
[----:B0-----:R-:W-:Y:S02]  /*16d0*/  VIADD R11, R52, 0x1e ;  /* 0x0000001e340b7836 */ /* 0x001fe40000000000 */
[----:B------:R-:W-:Y:S01]  /*16e0*/  FMUL R12, R22, UR6 ;  /* 0x00000006160c7c20 */ /* 0x000fe20008400000 */
[----:B------:R-:W-:Y:S02]  /*16f0*/  BSSY.RECONVERGENT B0, `(.L_x_29118) ;  /* 0x000000e000007945 */ /* 0x000fe40003800200 */
[----:B------:R-:W-:Y:S02]  /*1700*/  LOP3.LUT R11, R11, 0x1f, RZ, 0xc0, !PT ;  /* 0x0000001f0b0b7812 */ /* 0x000fe400078ec0ff */
[----:B------:R-:W-:Y:S01]  /*1710*/  F2FP.SATFINITE.E5M2.F32.PACK_AB_MERGE_C R12, RZ, R12, RZ ;  /* 0x0000000cff0c723e */ /* 0x000fe200048060ff */
        /* <DEDUP_REMOVED lines=11> */
.L_x_29119:
[----:B------:R-:W-:Y:S05]  /*17d0*/  BSYNC.RECONVERGENT B0 ;  /* 0x0000000000007941 */ /* 0x000fea0003800200 */
.L_x_29118:
[----:B0-----:R-:W-:Y:S01]  /*17e0*/  FMUL R13, R24, UR6 ;  /* 0x00000006180d7c20 */ /* 0x001fe20008400000 */
[----:B------:R-:W-:Y:S01]  /*17f0*/  BSSY.RECONVERGENT B0, `(.L_x_29120) ;  /* 0x000000c000007945 */ /* 0x000fe20003800200 */
[----:B------:R-:W-:-:S03]  /*1800*/  ISETP.LT.U32.AND P0, PT, R11, UR18, !P0 ;  /* 0x000000120b007c0c */ /* 0x000fc6000c701070 */
[----:B------:R-:W-:Y:S01]  /*1810*/  F2FP.SATFINITE.E5M2.F32.PACK_AB_MERGE_C R13, RZ, R13, RZ ;  /* 0x0000000dff0d723e */ /* 0x000fe200048060ff */
        /* <DEDUP_REMOVED lines=9> */
.L_x_29121:
[----:B------:R-:W-:Y:S05]  /*18b0*/  BSYNC.RECONVERGENT B0 ;  /* 0x0000000000007941 */ /* 0x000fea0003800200 */
.L_x_29120:
        /* <DEDUP_REMOVED lines=115> */
[----:B------:R-:W-:Y:S01]  /*1ff0*/  F2FP.SATFINITE.E5M2.F32.PACK_AB_MERGE_C R3, RZ, R3, RZ ;  /* 0x00000003ff03723e */ /* 0x000fe200048060ff */
[----:B------:R-:W-:Y:S01]  /*2000*/  FADD R55, R55, R28 ;  /* 0x0000001c37377221 */ /* 0x000fe20000000000 */
[----:B0-----:R-:W-:-:S02]  /*2010*/  @!P0 LEA R58, P1, R48, UR8, 0x1 ;  /* 0x00000008303a8c11 */ /* 0x001fc4000f8208ff */
[----:B------:R-:W-:Y:S01]  /*2020*/  F2FP.SATFINITE.E5M2.F32.PACK_AB_MERGE_C R0, RZ, R0, RZ ;  /* 0x00000000ff00723e */ /* 0x000fe200048060ff */
        /* <DEDUP_REMOVED lines=12> */
[----:B------:R-:W-:-:S05]  /*20f0*/  F2FP.SATFINITE.E5M2.F32.PACK_AB_MERGE_C R28, RZ, R28, RZ ;  /* 0x0000001cff1c723e */ /* 0x000fca00048060ff */
[----:B------:R-:W-:Y:S01]  /*2100*/  IMAD R3, R28, 0x100, R3 ;  /* 0x000001001c037824 */ /* 0x000fe200078e0203 */
[----:B0-----:R-:W-:Y:S01]  /*2110*/  F2FP.SATFINITE.E5M2.F32.PACK_AB_MERGE_C R58, RZ, R26, RZ ;  /* 0x0000001aff3a723e */ /* 0x001fe200048060ff */
        /* <DEDUP_REMOVED lines=20> */
[----:B------:R-:W-:-:S02]  /*2260*/  F2FP.SATFINITE.E5M2.F32.PACK_AB_MERGE_C R60, RZ, R60, RZ ;  /* 0x0000003cff3c723e */ /* 0x000fc400048060ff */
[----:B--2---:R-:W-:Y:S02]  /*2270*/  F2FP.SATFINITE.E5M2.F32.PACK_AB_MERGE_C R27, RZ, R32, RZ ;  /* 0x00000020ff1b723e */ /* 0x004fe400048060ff */
        /* <DEDUP_REMOVED lines=11> */
.L_x_29123:
[----:B------:R-:W-:Y:S05]  /*2330*/  BSYNC.RECONVERGENT B0 ;  /* 0x0000000000007941 */ /* 0x000fea0003800200 */
.L_x_29122:
        /* <DEDUP_REMOVED lines=10> */
.L_x_29125:
[----:B------:R-:W-:Y:S05]  /*23e0*/  BSYNC.RECONVERGENT B0 ;  /* 0x0000000000007941 */ /* 0x000fea0003800200 */
.L_x_29124:
[----:B------:R-:W-:Y:S02]  /*23f0*/  IMAD.U32 R53, RZ, RZ, UR31 ;  /* 0x0000001fff357e24 */ /* 0x000fe4000f8e00ff */
[----:B0-2---:R-:W-:Y:S01]  /*2400*/  FMUL R33, R35, UR6 ;  /* 0x0000000623217c20 */ /* 0x005fe20008400000 */
[----:B------:R-:W-:Y:S01]  /*2410*/  IMAD.U32 R31, RZ, RZ, UR32 ;  /* 0x00000020ff1f7e24 */ /* 0x000fe2000f8e00ff */
[----:B------:R-:W-:Y:S01]  /*2420*/  @!P0 LEA R62, P1, R28, UR8, 0x1 ;  /* 0x000000081c3e8c11 */ /* 0x000fe2000f8208ff */
[----:B------:R-:W-:Y:S01]  /*2430*/  FMUL R64, R37, UR6 ;  /* 0x0000000625407c20 */ /* 0x000fe20008400000 */
[----:B------:R-:W-:Y:S01]  /*2440*/  BSSY.RECONVERGENT B0, `(.L_x_29126) ;  /* 0x000001f000007945 */ /* 0x000fe20003800200 */
[----:B------:R-:W-:Y:S02]  /*2450*/  F2FP.SATFINITE.E5M2.F32.PACK_AB_MERGE_C R33, RZ, R33, RZ ;  /* 0x00000021ff21723e */ /* 0x000fe400048060ff */
[----:B------:R-:W-:Y:S01]  /*2460*/  @!P0 LEA.HI.X R53, R53, R49, R31, 0x2, P2 ;  /* 0x0000003135358211 */ /* 0x000fe200010f141f */
[----:B------:R-:W-:Y:S01]  /*2470*/  FADD R31, R59, R34 ;  /* 0x000000223b1f7221 */ /* 0x000fe20000000000 */
[----:B------:R-:W-:Y:S01]  /*2480*/  FMUL R34, R34, UR6 ;  /* 0x0000000622227c20 */ /* 0x000fe20008400000 */
[----:B------:R-:W-:-:S02]  /*2490*/  F2FP.SATFINITE.E5M2.F32.PACK_AB_MERGE_C R64, RZ, R64, RZ ;  /* 0x00000040ff40723e */ /* 0x000fc400048060ff */
[----:B------:R-:W-:Y:S01]  /*24a0*/  @!P0 LEA.HI.X R63, R28, UR9, R53, 0x1, P1 ;  /* 0x000000091c3f8c11 */ /* 0x000fe200088f0c35 */
[----:B------:R-:W-:Y:S01]  /*24b0*/  FADD R28, R30, R35 ;  /* 0x000000231e1c7221 */ /* 0x000fe20000000000 */
[----:B------:R-:W-:Y:S02]  /*24c0*/  F2FP.SATFINITE.E5M2.F32.PACK_AB_MERGE_C R34, RZ, R34, RZ ;  /* 0x00000022ff22723e */ /* 0x000fe400048060ff */
        /* <DEDUP_REMOVED lines=9> */
[----:B------:R-:W-:Y:S02]  /*2560*/  F2FP.SATFINITE.E5M2.F32.PACK_AB_MERGE_C R35, RZ, R35, RZ ;  /* 0x00000023ff23723e */ /* 0x000fe400048060ff */
        /* <DEDUP_REMOVED lines=12> */
.L_x_29127:
[----:B------:R-:W-:Y:S05]  /*2630*/  BSYNC.RECONVERGENT B0 ;  /* 0x0000000000007941 */ /* 0x000fea0003800200 */
.L_x_29126:
[----:B------:R-:W-:Y:S01]  /*2640*/  FMUL R36, R39, UR6 ;  /* 0x0000000627247c20 */ /* 0x000fe20008400000 */
[----:B------:R-:W-:Y:S01]  /*2650*/  FMUL R32, R41, UR6 ;  /* 0x0000000629207c20 */ /* 0x000fe20008400000 */
[----:B0-----:R-:W-:Y:S01]  /*2660*/  FMUL R59, R38, UR6 ;  /* 0x00000006263b7c20 */ /* 0x001fe20008400000 */
[----:B------:R-:W-:Y:S02]  /*2670*/  BSSY.RECONVERGENT B0, `(.L_x_29128) ;  /* 0x0000014000007945 */ /* 0x000fe40003800200 */
[----:B------:R-:W-:Y:S02]  /*2680*/  F2FP.SATFINITE.E5M2.F32.PACK_AB_MERGE_C R36, RZ, R36, RZ ;  /* 0x00000024ff24723e */ /* 0x000fe400048060ff */
[----:B------:R-:W-:Y:S02]  /*2690*/  F2FP.SATFINITE.E5M2.F32.PACK_AB_MERGE_C R32, RZ, R32, RZ ;  /* 0x00000020ff20723e */ /* 0x000fe400048060ff */
[----:B------:R-:W-:Y:S01]  /*26a0*/  F2FP.SATFINITE.E5M2.F32.PACK_AB_MERGE_C R59, RZ, R59, RZ ;  /* 0x0000003bff3b723e */ /* 0x000fe200048060ff */
        /* <DEDUP_REMOVED lines=16> */
.L_x_29129:
[----:B------:R-:W-:Y:S05]  /*27b0*/  BSYNC.RECONVERGENT B0 ;  /* 0x0000000000007941 */ /* 0x000fea0003800200 */
.L_x_29128:
[----:B0-----:R-:W-:Y:S01]  /*27c0*/  FMUL R33, R40, UR6 ;  /* 0x0000000628217c20 */ /* 0x001fe20008400000 */
[----:B------:R-:W-:Y:S04]  /*27d0*/  BSSY.RECONVERGENT B0, `(.L_x_29130) ;  /* 0x000000d000007945 */ /* 0x000fe80003800200 */
        /* <DEDUP_REMOVED lines=12> */
.L_x_29131:
[----:B------:R-:W-:Y:S05]  /*28a0*/  BSYNC.RECONVERGENT B0 ;  /* 0x0000000000007941 */ /* 0x000fea0003800200 */
.L_x_29130:
        /* <DEDUP_REMOVED lines=143> */
[----:B------:R-:W-:Y:S01]  /*31a0*/  F2FP.SATFINITE.E5M2.F32.PACK_AB_MERGE_C R6, RZ, R6, RZ ;  /* 0x00000006ff06723e */ /* 0x000fe200048060ff */
[----:B------:R-:W-:Y:S01]  /*31b0*/  IMAD.SHL.U32 R33, R7, 0x1000000, RZ ;  /* 0x0100000007217824 */ /* 0x000fe200078e00ff */
[----:B0-----:R-:W-:Y:S01]  /*31c0*/  F2FP.SATFINITE.E5M2.F32.PACK_AB_MERGE_C R27, RZ, R0, RZ ;  /* 0x00000000ff1b723e */ /* 0x001fe200048060ff */
        /* <DEDUP_REMOVED lines=14> */
[----:B------:R-:W-:Y:S02]  /*32b0*/  F2FP.SATFINITE.E5M2.F32.PACK_AB_MERGE_C R26, RZ, R26, RZ ;  /* 0x0000001aff1a723e */ /* 0x000fe400048060ff */
[----:B------:R-:W-:Y:S02]  /*32c0*/  F2FP.SATFINITE.E5M2.F32.PACK_AB_MERGE_C R48, RZ, R48, RZ ;  /* 0x00000030ff30723e */ /* 0x000fe400048060ff */
[----:B------:R-:W-:-:S02]  /*32d0*/  F2FP.SATFINITE.E5M2.F32.PACK_AB_MERGE_C R53, RZ, R53, RZ ;  /* 0x00000035ff35723e */ /* 0x000fc400048060ff */
        /* <DEDUP_REMOVED lines=14> */
[----:B------:R-:W-:Y:S01]  /*33c0*/  F2FP.SATFINITE.E5M2.F32.PACK_AB_MERGE_C R33, RZ, R33, RZ ;  /* 0x00000021ff21723e */ /* 0x000fe200048060ff */
        /* <DEDUP_REMOVED lines=20> */
.L_x_29133:
[----:B------:R-:W-:Y:S05]  /*3510*/  BSYNC.RECONVERGENT B0 ;  /* 0x0000000000007941 */ /* 0x000fea0003800200 */
.L_x_29132:
[----:B------:R-:W-:Y:S01]  /*3520*/  BSSY.RECONVERGENT B0, `(.L_x_29134) ;  /* 0x000000c000007945 */ /* 0x000fe20003800200 */
[----:B------:R-:W-:Y:S02]  /*3530*/  F2FP.SATFINITE.E5M2.F32.PACK_AB_MERGE_C R55, RZ, R55, RZ ;  /* 0x00000037ff37723e */ /* 0x000fe400048060ff */
[----:B0-----:R-:W-:Y:S01]  /*3540*/  F2FP.SATFINITE.E5M2.F32.PACK_AB_MERGE_C R46, RZ, R27, RZ ;  /* 0x0000001bff2e723e */ /* 0x001fe200048060ff */
        /* <DEDUP_REMOVED lines=9> */
.L_x_29135:
[----:B------:R-:W-:Y:S05]  /*35e0*/  BSYNC.RECONVERGENT B0 ;  /* 0x0000000000007941 */ /* 0x000fea0003800200 */
.L_x_29134:
        /* <DEDUP_REMOVED lines=10> */
[----:B------:R-:W-:Y:S01]  /*3690*/  F2FP.SATFINITE.E5M2.F32.PACK_AB_MERGE_C R42, RZ, R42, RZ ;  /* 0x0000002aff2a723e */ /* 0x000fe200048060ff */
[----:B------:R-:W-:Y:S01]  /*36a0*/  FADD R0, R0, R15 ;  /* 0x0000000f00007221 */ /* 0x000fe20000000000 */
[----:B------:R-:W-:Y:S01]  /*36b0*/  @!P0 LEA.HI.X R59, R26, UR9, R27, 0x1, P1 ;  /* 0x000000091a3b8c11 */ /* 0x000fe200088f0c1b */
[----:B------:R-:W-:Y:S01]  /*36c0*/  BSSY.RECONVERGENT B0, `(.L_x_29136) ;  /* 0x0000076000007945 */ /* 0x000fe20003800200 */
[----:B------:R-:W0:Y:S01]  /*36d0*/  S2R R27, SR_CgaCtaId ;  /* 0x00000000001b7919 */ /* 0x000e220000008800 */
[----:B------:R-:W-:Y:S01]  /*36e0*/  MOV R26, 0x400 ;  /* 0x00000400001a7802 */ /* 0x000fe20000000f00 */
[----:B------:R-:W-:Y:S01]  /*36f0*/  FADD R0, R0, R45 ;  /* 0x0000002d00007221 */ /* 0x000fe20000000000 */
[----:B------:R-:W-:-:S02]  /*3700*/  F2FP.SATFINITE.E5M2.F32.PACK_AB_MERGE_C R53, RZ, R53, RZ ;  /* 0x00000035ff35723e */ /* 0x000fc400048060ff */
        /* <DEDUP_REMOVED lines=25> */
[----:B------:R-:W-:Y:S01]  /*38a0*/  F2FP.SATFINITE.E5M2.F32.PACK_AB_MERGE_C R0, RZ, R7, RZ ;  /* 0x00000007ff00723e */ /* 0x000fe200048060ff */
[--C-:B------:R-:W-:Y:S01]  /*38b0*/  FADD R7, R43, R16.reuse ;  /* 0x000000102b077221 */ /* 0x100fe20000000000 */
[----:B------:R-:W-:Y:S01]  /*38c0*/  FMNMX3 R46, |R19|, R46, |R16|, !PT ;  /* 0x0000002e132e7276 */ /* 0x000fe20007800610 */
[----:B------:R-:W-:Y:S01]  /*38d0*/  FADD R18, R18, R17 ;  /* 0x0000001112127221 */ /* 0x000fe20000000000 */
[----:B------:R0:W-:Y:S01]  /*38e0*/  STS.64 [R47], R12 ;  /* 0x0000000c2f007388 */ /* 0x0001e20000000a00 */
[----:B------:R-:W-:Y:S01]  /*38f0*/  LOP3.LUT R19, R42, 0xff, RZ, 0xc0, !PT ;  /* 0x000000ff2a137812 */ /* 0x000fe200078ec0ff */
[----:B------:R-:W-:Y:S01]  /*3900*/  IMAD.SHL.U32 R15, R48, 0x4, RZ ;  /* 0x00000004300f7824 */ /* 0x000fe200078e00ff */
[----:B------:R-:W-:-:S02]  /*3910*/  PRMT R16, R0, 0x7104, RZ ;  /* 0x0000710400107816 */ /* 0x000fc400000000ff */
[----:B------:R-:W-:Y:S02]  /*3920*/  F2FP.SATFINITE.E5M2.F32.PACK_AB_MERGE_C R14, RZ, R14, RZ ;  /* 0x0000000eff0e723e */ /* 0x000fe400048060ff */
[----:B------:R-:W-:Y:S02]  /*3930*/  LOP3.LUT R19, R19, 0xff00, R16, 0xf8, !PT ;  /* 0x0000ff0013137812 */ /* 0x000fe400078ef810 */
[----:B------:R-:W-:Y:S02]  /*3940*/  LOP3.LUT R42, R14, 0xffff, RZ, 0xc0, !PT ;  /* 0x0000ffff0e2a7812 */ /* 0x000fe400078ec0ff */
[----:B------:R-:W-:Y:S01]  /*3950*/  FMNMX R46, R46, |R17|, !PT ;  /* 0x400000112e2e7209 */ /* 0x000fe20007800000 */
[----:B0-----:R-:W-:Y:S01]  /*3960*/  FMUL R12, R20, UR6 ;  /* 0x00000006140c7c20 */ /* 0x001fe20008400000 */
[----:B------:R-:W-:Y:S01]  /*3970*/  LOP3.LUT R50, RZ, R15, RZ, 0x33, !PT ;  /* 0x0000000fff327212 */ /* 0x000fe200078e33ff */
[----:B------:R-:W-:Y:S02]  /*3980*/  IMAD.SHL.U32 R43, R42, 0x1000000, RZ ;  /* 0x010000002a2b7824 */ /* 0x000fe400078e00ff */
[----:B------:R-:W-:Y:S01]  /*3990*/  VIADD R42, R15, 0x2 ;  /* 0x000000020f2a7836 */ /* 0x000fe20000000000 */
[----:B------:R-:W-:Y:S01]  /*39a0*/  F2FP.SATFINITE.E5M2.F32.PACK_AB_MERGE_C R12, RZ, R12, RZ ;  /* 0x0000000cff0c723e */ /* 0x000fe200048060ff */
        /* <DEDUP_REMOVED lines=10> */
[----:B------:R-:W-:Y:S01]  /*3a50*/  F2FP.SATFINITE.E5M2.F32.PACK_AB_MERGE_C R19, RZ, R19, RZ ;  /* 0x00000013ff13723e */ /* 0x000fe200048060ff */
[----:B------:R-:W-:Y:S01]  /*3a60*/  FADD R16, R18, R21 ;  /* 0x0000001512107221 */ /* 0x000fe20000000000 */
[----:B------:R-:W-:Y:S01]  /*3a70*/  FMUL R21, R23, UR6 ;  /* 0x0000000617157c20 */ /* 0x000fe20008400000 */
[----:B------:R-:W-:-:S02]  /*3a80*/  LOP3.LUT R54, R54, 0xf8, RZ, 0xc0, !PT ;  /* 0x000000f836367812 */ /* 0x000fc400078ec0ff */
[----:B------:R-:W-:Y:S02]  /*3a90*/  PRMT R18, R19, 0x7104, RZ ;  /* 0x0000710413127816 */ /* 0x000fe400000000ff */
[----:B------:R-:W-:Y:S01]  /*3aa0*/  F2FP.SATFINITE.E5M2.F32.PACK_AB_MERGE_C R43, RZ, R43, RZ ;  /* 0x0000002bff2b723e */ /* 0x000fe200048060ff */
[----:B------:R-:W-:Y:S01]  /*3ab0*/  IMAD.IADD R13, R33, 0x1, R54 ;  /* 0x00000001210d7824 */ /* 0x000fe200078e0236 */
[----:B------:R-:W-:Y:S02]  /*3ac0*/  LOP3.LUT R45, R53, 0xff00, R18, 0xf8, !PT ;  /* 0x0000ff00352d7812 */ /* 0x000fe400078ef812 */
[----:B------:R-:W-:Y:S01]  /*3ad0*/  F2FP.SATFINITE.E5M2.F32.PACK_AB_MERGE_C R21, RZ, R21, RZ ;  /* 0x00000015ff15723e */ /* 0x000fe200048060ff */
        /* <DEDUP_REMOVED lines=23> */
[----:B------:R-:W-:Y:S01]  /*3c50*/  F2FP.SATFINITE.E5M2.F32.PACK_AB_MERGE_C R59, RZ, R22, RZ ;  /* 0x00000016ff3b723e */ /* 0x000fe200048060ff */
[----:B------:R-:W-:Y:S01]  /*3c60*/  FADD R42, RZ, R31 ;  /* 0x0000001fff2a7221 */ /* 0x000fe20000000000 */
[----:B------:R-:W-:-:S02]  /*3c70*/  F2FP.SATFINITE.E5M2.F32.PACK_AB_MERGE_C R16, RZ, R25, RZ ;  /* 0x00000019ff10723e */ /* 0x000fc400048060ff */
        /* <DEDUP_REMOVED lines=9> */
[----:B------:R-:W-:Y:S02]  /*3d10*/  F2FP.SATFINITE.E5M2.F32.PACK_AB_MERGE_C R28, RZ, R28, RZ ;  /* 0x0000001cff1c723e */ /* 0x000fe400048060ff */
[----:B------:R-:W-:-:S02]  /*3d20*/  F2FP.SATFINITE.E5M2.F32.PACK_AB_MERGE_C R7, RZ, R7, RZ ;  /* 0x00000007ff07723e */ /* 0x000fc400048060ff */
        /* <DEDUP_REMOVED lines=15> */
.L_x_29137:
[----:B------:R-:W-:Y:S05]  /*3e20*/  BSYNC.RECONVERGENT B0 ;  /* 0x0000000000007941 */ /* 0x000fea0003800200 */
.L_x_29136:
[----:B------:R-:W-:Y:S01]  /*3e30*/  BSSY.RECONVERGENT B0, `(.L_x_29138) ;  /* 0x000000f000007945 */ /* 0x000fe20003800200 */
[----:B------:R-:W-:Y:S02]  /*3e40*/  LOP3.LUT R0, R51, 0xe0, RZ, 0xc0, !PT ;  /* 0x000000e033007812 */ /* 0x000fe400078ec0ff */
[----:B------:R-:W-:Y:S02]  /*3e50*/  F2FP.SATFINITE.E5M2.F32.PACK_AB_MERGE_C R46, RZ, R46, RZ ;  /* 0x0000002eff2e723e */ /* 0x000fe400048060ff */
[----:B0-----:R-:W-:Y:S01]  /*3e60*/  F2FP.SATFINITE.E5M2.F32.PACK_AB_MERGE_C R19, RZ, R34, RZ ;  /* 0x00000022ff13723e */ /* 0x001fe200048060ff */
        /* <DEDUP_REMOVED lines=11> */
.L_x_29139:
[----:B------:R-:W-:Y:S05]  /*3f20*/  BSYNC.RECONVERGENT B0 ;  /* 0x0000000000007941 */ /* 0x000fea0003800200 */
.L_x_29138:
        /* <DEDUP_REMOVED lines=10> */
.L_x_29141:
[----:B------:R-:W-:Y:S05]  /*3fd0*/  BSYNC.RECONVERGENT B0 ;  /* 0x0000000000007941 */ /* 0x000fea0003800200 */
.L_x_29140:
[----:B01----:R-:W-:Y:S02]  /*3fe0*/  IMAD.U32 R7, R46, 0x10000, RZ ;  /* 0x000100002e077824 */ /* 0x003fe400078e00ff */
[----:B------:R-:W-:Y:S01]  /*3ff0*/  FMUL R6, R36, UR6 ;  /* 0x0000000624067c20 */ /* 0x000fe20008400000 */
[----:B------:R-:W-:Y:S01]  /*4000*/  IMAD.U32 R10, R19, 0x10000, RZ ;  /* 0x00010000130a7824 */ /* 0x000fe200078e00ff */
[----:B------:R-:W-:Y:S02]  /*4010*/  USHF.L.U32 UR13, UR31, 0x3, URZ ;  /* 0x000000031f0d7899 */ /* 0x000fe400080006ff */
[----:B------:R-:W-:Y:S01]  /*4020*/  IMAD R11, R0, UR31, RZ ;  /* 0x0000001f000b7c24 */ /* 0x000fe2000f8e02ff */
[----:B------:R-:W-:Y:S01]  /*4030*/  LOP3.LUT R12, R7, 0xff0000, RZ, 0xc0, !PT ;  /* 0x00ff0000070c7812 */ /* 0x000fe200078ec0ff */
[----:B------:R-:W-:Y:S01]  /*4040*/  FMUL R14, R2, UR6 ;  /* 0x00000006020e7c20 */ /* 0x000fe20008400000 */
[----:B------:R-:W-:Y:S01]  /*4050*/  F2FP.SATFINITE.E5M2.F32.PACK_AB_MERGE_C R0, RZ, R6, RZ ;  /* 0x00000006ff00723e */ /* 0x000fe200048060ff */
        /* <DEDUP_REMOVED lines=9> */
[----:B------:R-:W-:Y:S01]  /*40f0*/  F2FP.SATFINITE.E5M2.F32.PACK_AB_MERGE_C R14, RZ, R14, RZ ;  /* 0x0000000eff0e723e */ /* 0x000fe200048060ff */
[----:B------:R-:W-:Y:S01]  /*4100*/  IMAD.SHL.U32 R6, R6, 0x1000000, RZ ;  /* 0x0100000006067824 */ /* 0x000fe200078e00ff */
[----:B------:R-:W-:Y:S01]  /*4110*/  FMNMX3 R29, |R35|, R29, |R36|, !PT ;  /* 0x0000001d231d7276 */ /* 0x000fe20007800624 */
[----:B------:R-:W-:Y:S01]  /*4120*/  IMAD.IADD R11, R32, 0x1, R11 ;  /* 0x00000001200b7824 */ /* 0x000fe200078e020b */
[----:B------:R-:W-:Y:S01]  /*4130*/  F2FP.SATFINITE.E5M2.F32.PACK_AB_MERGE_C R32, RZ, R7, RZ ;  /* 0x00000007ff20723e */ /* 0x000fe200048060ff */
[----:B------:R-:W-:Y:S01]  /*4140*/  USHF.L.U64.HI UR12, UR31, 0x3, UR32 ;  /* 0x000000031f0c7899 */ /* 0x000fe20008010220 */
[----:B------:R-:W-:Y:S01]  /*4150*/  LOP3.LUT R6, R25, 0xff000000, R6, 0xf8, !PT ;  /* 0xff00000019067812 */ /* 0x000fe200078ef806 */
[----:B------:R-:W-:Y:S01]  /*4160*/  FADD R25, R31, R38 ;  /* 0x000000261f197221 */ /* 0x000fe20000000000 */
[----:B------:R-:W-:Y:S01]  /*4170*/  LOP3.LUT R30, R32, 0xff, RZ, 0xc0, !PT ;  /* 0x000000ff201e7812 */ /* 0x000fe200078ec0ff */
[----:B------:R-:W-:Y:S01]  /*4180*/  IMAD.U32 R31, RZ, RZ, UR31 ;  /* 0x0000001fff1f7e24 */ /* 0x000fe2000f8e00ff */
[----:B------:R-:W-:Y:S01]  /*4190*/  PRMT R7, R14, 0x7104, RZ ;  /* 0x000071040e077816 */ /* 0x000fe200000000ff */
[----:B------:R-:W-:Y:S01]  /*41a0*/  FADD R25, R25, R2 ;  /* 0x0000000219197221 */ /* 0x000fe20000000000 */
[----:B------:R-:W-:Y:S01]  /*41b0*/  F2FP.SATFINITE.E5M2.F32.PACK_AB_MERGE_C R21, RZ, R21, RZ ;  /* 0x00000015ff15723e */ /* 0x000fe200048060ff */
[----:B------:R-:W-:Y:S01]  /*41c0*/  FADD R42, R42, R35 ;  /* 0x000000232a2a7221 */ /* 0x000fe20000000000 */
[----:B------:R-:W-:Y:S01]  /*41d0*/  FMNMX3 R38, |R37|, R29, |R38|, !PT ;  /* 0x0000001d25267276 */ /* 0x000fe20007800626 */
[----:B------:R-:W-:Y:S01]  /*41e0*/  FMUL R29, R8, UR6 ;  /* 0x00000006081d7c20 */ /* 0x000fe20008400000 */
[----:B------:R-:W-:Y:S01]  /*41f0*/  LOP3.LUT R30, R30, 0xff00, R7, 0xf8, !PT ;  /* 0x0000ff001e1e7812 */ /* 0x000fe200078ef807 */
[----:B------:R-:W-:Y:S01]  /*4200*/  IMAD.U32 R7, R21, 0x10000, RZ ;  /* 0x0001000015077824 */ /* 0x000fe200078e00ff */
[----:B------:R-:W-:Y:S01]  /*4210*/  IADD3 R10, P0, PT, R11, UR13, RZ ;  /* 0x0000000d0b0a7c10 */ /* 0x000fe2000ff1e0ff */
[----:B------:R-:W-:Y:S01]  /*4220*/  IMAD.U32 R35, RZ, RZ, UR31 ;  /* 0x0000001fff237e24 */ /* 0x000fe2000f8e00ff */
[----:B------:R-:W-:Y:S01]  /*4230*/  F2FP.SATFINITE.E5M2.F32.PACK_AB_MERGE_C R29, RZ, R29, RZ ;  /* 0x0000001dff1d723e */ /* 0x000fe200048060ff */
        /* <DEDUP_REMOVED lines=27> */
[----:B------:R-:W-:Y:S02]  /*43f0*/  F2FP.SATFINITE.E5M2.F32.PACK_AB_MERGE_C R37, RZ, R43, RZ ;  /* 0x0000002bff25723e */ /* 0x000fe400048060ff */
        /* <DEDUP_REMOVED lines=12> */
.L_x_29143:
[----:B------:R-:W-:Y:S05]  /*44c0*/  BSYNC.RECONVERGENT B0 ;  /* 0x0000000000007941 */ /* 0x000fea0003800200 */
.L_x_29142:
[----:B------:R-:W-:Y:S01]  /*44d0*/  BSSY.RECONVERGENT B0, `(.L_x_29144) ;  /* 0x000000d000007945 */ /* 0x000fe20003800200 */
[----:B0-----:R-:W-:Y:S01]  /*44e0*/  FMUL R28, R3, UR6 ;  /* 0x00000006031c7c20 */ /* 0x001fe20008400000 */
[----:B------:R-:W-:Y:S02]  /*44f0*/  @!P1 PRMT R43, R37, 0x7604, R32 ;  /* 0x00007604252b9816 */ /* 0x000fe40000000020 */
[----:B------:R-:W-:Y:S01]  /*4500*/  F2FP.SATFINITE.E5M2.F32.PACK_AB_MERGE_C R31, RZ, R39, RZ ;  /* 0x00000027ff1f723e */ /* 0x000fe200048060ff */
        /* <DEDUP_REMOVED lines=9> */
.L_x_29145:
[----:B------:R-:W-:Y:S05]  /*45a0*/  BSYNC.RECONVERGENT B0 ;  /* 0x0000000000007941 */ /* 0x000fea0003800200 */
.L_x_29144:
[----:B------:R1:W-:Y:S01]  /*45b0*/  @!P1 STG.E.U16 desc[UR28][R16.64], R43 ;  /* 0x0000002b10009986 */ /* 0x0003e2000c10151c */
[----:B------:R-:W-:Y:S01]  /*45c0*/  BSSY.RECONVERGENT B0, `(.L_x_29146) ;  /* 0x000000e000007945 */ /* 0x000fe20003800200 */
[----:B------:R-:W-:Y:S01]  /*45d0*/  FMUL R0, R5, UR6 ;  /* 0x0000000605007c20 */ /* 0x000fe20008400000 */
[----:B0---4-:R-:W-:Y:S02]  /*45e0*/  F2FP.SATFINITE.E5M2.F32.PACK_AB_MERGE_C R23, RZ, R28, RZ ;  /* 0x0000001cff17723e */ /* 0x011fe400048060ff */
        /* <DEDUP_REMOVED lines=11> */
.L_x_29147:
[----:B------:R-:W-:Y:S05]  /*46a0*/  BSYNC.RECONVERGENT B0 ;  /* 0x0000000000007941 */ /* 0x000fea0003800200 */
.L_x_29146:
[----:B------:R-:W-:Y:S01]  /*46b0*/  BSSY.RECONVERGENT B0, `(.L_x_29148) ;  /* 0x000000e000007945 */ /* 0x000fe20003800200 */
[----:B------:R-:W-:Y:S01]  /*46c0*/  FMUL R14, R9, UR6 ;  /* 0x00000006090e7c20 */ /* 0x000fe20008400000 */
[----:B------:R-:W-:Y:S02]  /*46d0*/  F2FP.SATFINITE.E5M2.F32.PACK_AB_MERGE_C R0, RZ, R0, RZ ;  /* 0x00000000ff00723e */ /* 0x000fe400048060ff */
        /* <DEDUP_REMOVED lines=11> */
.L_x_29149:
[----:B------:R-:W-:Y:S05]  /*4790*/  BSYNC.RECONVERGENT B0 ;  /* 0x0000000000007941 */ /* 0x000fea0003800200 */
.L_x_29148:
[----:B------:R-:W-:Y:S01]  /*47a0*/  BSSY.RECONVERGENT B0, `(.L_x_29150) ;  /* 0x000000e000007945 */ /* 0x000fe20003800200 */
[----:B------:R-:W-:Y:S01]  /*47b0*/  IMAD.IADD R20, R51, 0x1, -R20 ;  /* 0x0000000133147824 */ /* 0x000fe200078e0a14 */
[----:B------:R-:W-:Y:S02]  /*47c0*/  F2FP.SATFINITE.E5M2.F32.PACK_AB_MERGE_C R14, RZ, R14, RZ ;  /* 0x0000000eff0e723e */ /* 0x000fe400048060ff */
        /* <DEDUP_REMOVED lines=11> */
.L_x_29151:
[----:B------:R-:W-:Y:S05]  /*4880*/  BSYNC.RECONVERGENT B0 ;  /* 0x0000000000007941 */ /* 0x000fea0003800200 */
.L_x_29150:
        /* <DEDUP_REMOVED lines=59> */
.L_x_29156:
        /* <DEDUP_REMOVED lines=48> */
.L_x_29155:
[----:B------:R-:W-:Y:S05]  /*4f40*/  BSYNC.RECONVERGENT B1 ;  /* 0x0000000000017941 */ /* 0x000fea0003800200 */
.L_x_29154:
        /* <DEDUP_REMOVED lines=35> */
.L_x_29153:
[----:B------:R-:W-:Y:S05]  /*5180*/  BSYNC.RECONVERGENT B0 ;  /* 0x0000000000007941 */ /* 0x000fea0003800200 */
.L_x_29152:
        /* <DEDUP_REMOVED lines=25> */
.L_x_29161:
        /* <DEDUP_REMOVED lines=48> */
.L_x_29160:
[----:B------:R-:W-:Y:S05]  /*5620*/  BSYNC.RECONVERGENT B1 ;  /* 0x0000000000017941 */ /* 0x000fea0003800200 */
.L_x_29159:
        /* <DEDUP_REMOVED lines=35> */
.L_x_29158:
[----:B------:R-:W-:Y:S05]  /*5860*/  BSYNC.RECONVERGENT B0 ;  /* 0x0000000000007941 */ /* 0x000fea0003800200 */
.L_x_29157:
        /* <DEDUP_REMOVED lines=33> */
.L_x_29163:
[----:B------:R-:W-:Y:S05]  /*5a80*/  BSYNC.RECONVERGENT B0 ;  /* 0x0000000000007941 */ /* 0x000fea0003800200 */
.L_x_29162:
        /* <DEDUP_REMOVED lines=37> */
.L_x_29172:
[----:B------:R-:W-:Y:S02]  /*5ce0*/  ISETP.NE.AND P0, PT, R51, RZ, PT ;  /* 0x000000ff3300720c */ /* 0x000fe40003f05270 */
[----:B-1----:R-:W-:-:S11]  /*5cf0*/  FMNMX R5, R2, R5, !PT ;  /* 0x0000000502057209 */ /* 0x002fd60007800000 */
[----:B------:R-:W-:Y:S05]  /*5d00*/  @P0 BRA `(.L_x_29165) ;  /* 0x0000000000080947 */ /* 0x000fea0003800000 */
[----:B0-----:R-:W0:Y:S02]  /*5d10*/  LDC.64 R2, c[0x0][0x3a8] ;  /* 0x0000ea00ff027b82 */ /* 0x001e240000000a00 */
[----:B0-----:R1:W-:Y:S02]  /*5d20*/  REDG.E.MAX.S32.STRONG.GPU desc[UR28][R2.64], R5 ;  /* 0x000000050200798e */ /* 0x0013e4000d12e31c */
.L_x_29165:
[----:B------:R-:W-:Y:S05]  /*5d30*/  BSYNC B0 ;  /* 0x0000000000007941 */ /* 0x000fea0003800000 */
.L_x_29164:
        /* <DEDUP_REMOVED lines=11> */
[----:B--23--:R-:W-:Y:S05]  /*5df0*/  CALL.REL.NOINC `($__internal_773_$__cuda_sm20_rcp_rn_f32_slowpath) ;  /* 0x0000000400987944 */ /* 0x00cfea0003c00000 */
[----:B------:R-:W-:Y:S05]  /*5e00*/  BRA `(.L_x_29168) ;  /* 0x0000000000147947 */ /* 0x000fea0003800000 */
.L_x_29167:
[----:B-12---:R-:W1:Y:S01]  /*5e10*/  MUFU.RCP R5, UR6 ;  /* 0x0000000600057d08 */ /* 0x006e620008001000 */
[----:B0-----:R-:W-:-:S04]  /*5e20*/  IMAD.U32 R0, RZ, RZ, UR6 ;  /* 0x00000006ff007e24 */ /* 0x001fc8000f8e00ff */
[----:B-1----:R-:W-:-:S04]  /*5e30*/  FFMA R0, R5, R0, -1 ;  /* 0xbf80000005007423 */ /* 0x002fc80000000000 */
[----:B------:R-:W-:-:S04]  /*5e40*/  FADD.FTZ R0, -R0, -RZ ;  /* 0x800000ff00007221 */ /* 0x000fc80000010100 */
[----:B------:R-:W-:-:S07]  /*5e50*/  FFMA R5, R5, R0, R5 ;  /* 0x0000000005057223 */ /* 0x000fce0000000005 */
.L_x_29168:
[----:B---3--:R-:W0:Y:S02]  /*5e60*/  LDC.64 R2, c[0x0][0x3b0] ;  /* 0x0000ec00ff027b82 */ /* 0x008e240000000a00 */
[----:B0-----:R-:W-:Y:S01]  /*5e70*/  STG.E desc[UR28][R2.64], R5 ;  /* 0x0000000502007986 */ /* 0x001fe2000c10191c */
[----:B------:R-:W-:Y:S05]  /*5e80*/  EXIT ;  /* 0x000000000000794d */ /* 0x000fea0003800000 */
.L_x_29166:
[----:B------:R-:W-:Y:S02]  /*5e90*/  IMAD.MOV.U32 R7, RZ, RZ, 0x4 ;  /* 0x00000004ff077424 */ /* 0x000fe400078e00ff */
[----:B------:R-:W-:Y:S02]  /*5ea0*/  IMAD.MOV.U32 R9, RZ, RZ, 0x1f ;  /* 0x0000001fff097424 */ /* 0x000fe400078e00ff */
[----:B------:R-:W-:-:S07]  /*5eb0*/  IMAD.MOV.U32 R4, RZ, RZ, -0x1 ;  /* 0xffffffffff047424 */ /* 0x000fce00078e00ff */
[----:B01----:R-:W-:Y:S05]  /*5ec0*/  WARPSYNC.COLLECTIVE R4, `(.L_x_29169) ;  /* 0x0000000004087348 */ /* 0x003fea0003c00000 */
[----:B-1----:R1:W2:Y:S02]  /*5ed0*/  SHFL.DOWN P0, R5, R0, R7, R9 ;  /* 0x0800000700057389 */ /* 0x0022a40000000009 */
[----:B012---:R-:W-:Y:S05]  /*5ee0*/  ENDCOLLECTIVE ;  /* 0x000000000000791b */ /* 0x007fea0003800000 */
.L_x_29169:
[----:B------:R-:W-:Y:S02]  /*5ef0*/  IMAD.MOV.U32 R7, RZ, RZ, 0x2 ;  /* 0x00000002ff077424 */ /* 0x000fe400078e00ff */
[----:B------:R-:W-:-:S05]  /*5f00*/  IMAD.MOV.U32 R3, RZ, RZ, R5 ;  /* 0x000000ffff037224 */ /* 0x000fca00078e0005 */
[----:B------:R-:W-:-:S05]  /*5f10*/  FMNMX R3, R3, R0, !PT ;  /* 0x0000000003037209 */ /* 0x000fca0007800000 */
[----:B------:R-:W-:-:S07]  /*5f20*/  IMAD.MOV.U32 R0, RZ, RZ, R3 ;  /* 0x000000ffff007224 */ /* 0x000fce00078e0003 */
[----:B------:R-:W-:Y:S05]  /*5f30*/  WARPSYNC.COLLECTIVE R4, `(.L_x_29170) ;  /* 0x0000000004087348 */ /* 0x000fea0003c00000 */
[----:B------:R0:W1:Y:S02]  /*5f40*/  SHFL.DOWN P0, R5, R0, R7, R9 ;  /* 0x0800000700057389 */ /* 0x0000640000000009 */
[----:B01----:R-:W-:Y:S05]  /*5f50*/  ENDCOLLECTIVE ;  /* 0x000000000000791b */ /* 0x003fea0003800000 */
.L_x_29170:
[----:B------:R-:W-:Y:S02]  /*5f60*/  IMAD.MOV.U32 R7, RZ, RZ, 0x1 ;  /* 0x00000001ff077424 */ /* 0x000fe400078e00ff */
[----:B------:R-:W-:-:S05]  /*5f70*/  IMAD.MOV.U32 R2, RZ, RZ, R5 ;  /* 0x000000ffff027224 */ /* 0x000fca00078e0005 */
[----:B------:R-:W-:-:S05]  /*5f80*/  FMNMX R2, R3, R2, !PT ;  /* 0x0000000203027209 */ /* 0x000fca0007800000 */
[----:B------:R-:W-:-:S07]  /*5f90*/  IMAD.MOV.U32 R0, RZ, RZ, R2 ;  /* 0x000000ffff007224 */ /* 0x000fce00078e0002 */
[----:B------:R-:W-:Y:S05]  /*5fa0*/  WARPSYNC.COLLECTIVE R4, `(.L_x_29171) ;  /* 0x0000000004087348 */ /* 0x000fea0003c00000 */
[----:B------:R0:W1:Y:S02]  /*5fb0*/  SHFL.DOWN P0, R5, R0, R7, R9 ;  /* 0x0800000700057389 */ /* 0x0000640000000009 */
[----:B01----:R-:W-:Y:S05]  /*5fc0*/  ENDCOLLECTIVE ;  /* 0x000000000000791b */ /* 0x003fea0003800000 */
.L_x_29171:
[----:B------:R-:W-:Y:S05]  /*5fd0*/  BRA `(.L_x_29172) ;  /* 0xfffffffc00407947 */ /* 0x000fea000383ffff */
        .weak           $__internal_772_$__cuda_sm20_div_u64
        .type           $__internal_772_$__cuda_sm20_div_u64,@function
        .size           $__internal_772_$__cuda_sm20_div_u64,($__internal_773_$__cuda_sm20_rcp_rn_f32_slowpath - $__internal_772_$__cuda_sm20_div_u64)
$__internal_772_$__cuda_sm20_div_u64:
        /* <DEDUP_REMOVED lines=71> */
[----:B------:R-:W-:Y:S11]  /*6450*/  RET.REL.NODEC R2 `(_ZN18transformer_engine6detail38cast_transpose_fused_kernel_notalignedILb1ELb0ELb0EfNS_16CTDBiasDActParamIff13__nv_fp8_e5m2fEELi2ELi8ENS_5EmptyELPFffRKS5_E0EEEvT3_mmm) ;  /* 0xffffff9802e87950 */ /* 0x000ff60003c3ffff */
        .weak           $__internal_773_$__cuda_sm20_rcp_rn_f32_slowpath
        .type           $__internal_773_$__cuda_sm20_rcp_rn_f32_slowpath,@function
        .size           $__internal_773_$__cuda_sm20_rcp_rn_f32_slowpath,(.L_x_30074 - $__internal_773_$__cuda_sm20_rcp_rn_f32_slowpath)
$__internal_773_$__cuda_sm20_rcp_rn_f32_slowpath:
        /* <DEDUP_REMOVED lines=15> */
.L_x_29173:
        /* <DEDUP_REMOVED lines=33> */
.L_x_29175:
[----:B------:R0:W1:Y:S02]  /*6760*/  MUFU.RCP R2, R0 ;  /* 0x0000000000027308 */ /* 0x0000640000001000 */
.L_x_29174:
[----:B-1-3--:R-:W-:Y:S02]  /*6770*/  IMAD.MOV.U32 R5, RZ, RZ, R2 ;  /* 0x000000ffff057224 */ /* 0x00afe400078e0002 */
[----:B------:R-:W-:Y:S02]  /*6780*/  IMAD.MOV.U32 R2, RZ, RZ, R7 ;  /* 0x000000ffff027224 */ /* 0x000fe400078e0007 */
[----:B------:R-:W-:-:S04]  /*6790*/  IMAD.MOV.U32 R3, RZ, RZ, 0x0 ;  /* 0x00000000ff037424 */ /* 0x000fc800078e00ff */
[----:B0-2---:R-:W-:Y:S05]  /*67a0*/  RET.REL.NODEC R2 `(_ZN18transformer_engine6detail38cast_transpose_fused_kernel_notalignedILb1ELb0ELb0EfNS_16CTDBiasDActParamIff13__nv_fp8_e5m2fEELi2ELi8ENS_5EmptyELPFffRKS5_E0EEEvT3_mmm) ;  /* 0xffffff9802147950 */ /* 0x005fea0003c3ffff */
.L_x_29176:
        /* <DEDUP_REMOVED lines=13> */
.L_x_30074:


//--------------------- .text._ZN18transformer_engine6detail38cast_transpose_fused_kernel_notalignedILb1ELb0ELb0EfNS_16CTDBiasDActParamIff13__nv_bfloat16fEELi2ELi4ENS_5EmptyELPFffRKS5_E0EEEvT3_mmm --------------------------
	.section	.text._ZN18transformer_engine6detail38cast_transpose_fused_kernel_notalignedILb1ELb0ELb0EfNS_16CTDBiasDActParamIff13__nv_bfloat16fEELi2ELi4ENS_5EmptyELPFffRKS5_E0EEEvT3_mmm,"ax",@progbits
	.align	128
        .global         _ZN18transformer_engine6detail38cast_transpose_fused_kernel_notalignedILb1ELb0ELb0EfNS_16CTDBiasDActParamIff13__nv_bfloat16fEELi2ELi4ENS_5EmptyELPFffRKS5_E0EEEvT3_mmm
        .type           _ZN18transformer_engine6detail38cast_transpose_fused_kernel_notalignedILb1ELb0ELb0EfNS_16CTDBiasDActParamIff13__nv_bfloat16fEELi2ELi4ENS_5EmptyELPFffRKS5_E0EEEvT3_mmm,@function
        .size           _ZN18transformer_engine6detail38cast_transpose_fused_kernel_notalignedILb1ELb0ELb0EfNS_16CTDBiasDActParamIff13__nv_bfloat16fEELi2ELi4ENS_5EmptyELPFffRKS5_E0EEEvT3_mmm,(.L_x_30076 - _ZN18transformer_engine6detail38cast_transpose_fused_kernel_notalignedILb1ELb0ELb0EfNS_16CTDBiasDActParamIff13__nv_bfloat16fEELi2ELi4ENS_5EmptyELPFffRKS5_E0EEEvT3_mmm)
        .other          _ZN18transformer_engine6detail38cast_transpose_fused_kernel_notalignedILb1ELb0ELb0EfNS_16CTDBiasDActParamIff13__nv_bfloat16fEELi2ELi4ENS_5EmptyELPFffRKS5_E0EEEvT3_mmm,@"STO_CUDA_ENTRY STV_DEFAULT"
_ZN18transformer_engine6detail38cast_transpose_fused_kernel_notalignedILb1ELb0ELb0EfNS_16CTDBiasDActParamIff13__nv_bfloat16fEELi2ELi4ENS_5EmptyELPFffRKS5_E0EEEvT3_mmm:
.text._ZN18transformer_engine6detail38cast_transpose_fused_kernel_notalignedILb1ELb0ELb0EfNS_16CTDBiasDActParamIff13__nv_bfloat16fEELi2ELi4ENS_5EmptyELPFffRKS5_E0EEEvT3_mmm:
        /* <DEDUP_REMOVED lines=43> */
.L_x_29177:
[----:B------:R-:W-:-:S07]  /*02b0*/  MOV R5, 0x2d0 ;  /* 0x000002d000057802 */ /* 0x000fce0000000f00 */
[----:B------:R-:W-:Y:S05]  /*02c0*/  CALL.REL.NOINC `($__internal_774_$__cuda_sm20_div_u64) ;  /* 0x0000003800c07944 */ /* 0x000fea0003c00000 */
        /* <DEDUP_REMOVED lines=11> */
.L_x_29178:
        /* <DEDUP_REMOVED lines=10> */
[----:B0-----:R-:W-:Y:S01]  /*0420*/  ISETP.NE.U32.AND P0, PT, RZ, UR12, PT ;  /* 0x0000000cff007c0c */ /* 0x001fe2000bf05070 */
[----:B------:R-:W0:Y:S03]  /*0430*/  LDCU.64 UR24, c[0x0][0x358] ;  /* 0x00006b00ff1877ac */ /* 0x000e260008000a00 */
[----:B------:R-:W-:Y:S01]  /*0440*/  ISETP.NE.AND.EX P0, PT, RZ, UR13, PT, P0 ;  /* 0x0000000dff007c0c */ /* 0x000fe2000bf05300 */
[----:B-1----:R-:W-:Y:S02]  /*0450*/  USHF.R.U64 UR29, UR16, 0x2, UR17 ;  /* 0x00000002101d7899 */ /* 0x002fe40008001211 */
[----:B--2---:R-:W-:Y:S02]  /*0460*/  USHF.R.U64 UR31, UR26, 0x1, UR27 ;  /* 0x000000011a1f7899 */ /* 0x004fe4000800121b */
[----:B------:R-:W-:-:S02]  /*0470*/  USHF.R.U32.HI UR30, URZ, 0x2, UR17 ;  /* 0x00000002ff1e7899 */ /* 0x000fc40008011611 */
[----:B------:R-:W-:Y:S02]  /*0480*/  ULEA UR7, UP1, -UR4, UR29, 0x5 ;  /* 0x0000001d04077291 */ /* 0x000fe4000f8229ff */
[----:B------:R-:W-:Y:S01]  /*0490*/  USHF.R.U32.HI UR32, URZ, 0x1, UR27 ;  /* 0x00000001ff207899 */ /* 0x000fe2000801161b */
[C---:B------:R-:W-:Y:S01]  /*04a0*/  IMAD.WIDE.U32 R6, R0.reuse, UR31, RZ ;  /* 0x0000001f00067c25 */ /* 0x040fe2000f8e00ff */
[----:B------:R-:W-:Y:S02]  /*04b0*/  ULEA UR18, UP0, -UR22, UR31, 0x5 ;  /* 0x0000001f16127291 */ /* 0x000fe4000f8029ff */
[----:B------:R-:W0:Y:S01]  /*04c0*/  @P0 LDC.64 R2, c[0x0][0x3a0] ;  /* 0x0000e800ff020b82 */ /* 0x000e220000000a00 */
[----:B------:R-:W-:Y:S02]  /*04d0*/  UIADD3.X UR8, UPT, UPT, ~UR8, UR30, URZ, UP1, !UPT ;  /* 0x0000001e08087290 */ /* 0x000fe40008ffe5ff */
[----:B------:R-:W-:Y:S01]  /*04e0*/  UISETP.LT.U32.AND UP1, UPT, UR7, 0x20, UPT ;  /* 0x000000200700788c */ /* 0x000fe2000bf21070 */
[----:B------:R-:W-:Y:S01]  /*04f0*/  IMAD R9, R0, UR32, RZ ;  /* 0x0000002000097c24 */ /* 0x000fe2000f8e02ff */
[----:B------:R-:W-:Y:S01]  /*0500*/  UIADD3.X UR9, UPT, UPT, ~UR9, UR32, URZ, UP0, !UPT ;  /* 0x0000002009097290 */ /* 0x000fe200087fe5ff */
[----:B------:R-:W-:Y:S01]  /*0510*/  IADD3 R20, P2, PT, R19, R6, RZ ;  /* 0x0000000613147210 */ /* 0x000fe20007f5e0ff */
[----:B------:R-:W-:Y:S01]  /*0520*/  UISETP.LT.U32.AND UP0, UPT, UR18, 0x20, UPT ;  /* 0x000000201200788c */ /* 0x000fe2000bf01070 */
[----:B------:R-:W-:Y:S01]  /*0530*/  IMAD.IADD R4, R7, 0x1, R9 ;  /* 0x0000000107047824 */ /* 0x000fe200078e0209 */
[----:B------:R-:W-:-:S02]  /*0540*/  UISETP.LT.U32.AND.EX UP1, UPT, UR8, URZ, UPT, UP1 ;  /* 0x000000ff0800728c */ /* 0x000fc4000bf21110 */
[----:B------:R-:W-:Y:S02]  /*0550*/  UISETP.LT.U32.AND.EX UP0, UPT, UR9, URZ, UPT, UP0 ;  /* 0x000000ff0900728c */ /* 0x000fe4000bf01100 */
[----:B------:R-:W-:Y:S02]  /*0560*/  USEL UR7, UR7, 0x20, UP1 ;  /* 0x0000002007077887 */ /* 0x000fe40008800000 */
[----:B------:R-:W-:Y:S02]  /*0570*/  USEL UR18, UR18, 0x20, UP0 ;  /* 0x0000002012127887 */ /* 0x000fe40008000000 */
[----:B------:R-:W-:Y:S02]  /*0580*/  UIMAD UR8, UR5, UR26, URZ ;  /* 0x0000001a050872a4 */ /* 0x000fe4000f8e02ff */
[----:B------:R-:W-:Y:S01]  /*0590*/  ISETP.GE.U32.AND P1, PT, R5, UR7, PT ;  /* 0x0000000705007c0c */ /* 0x000fe2000bf26070 */
[----:B------:R-:W-:Y:S02]  /*05a0*/  USHF.L.U32 UR14, UR22, 0x6, URZ ;  /* 0x00000006160e7899 */ /* 0x000fe400080006ff */
[----:B------:R-:W-:Y:S01]  /*05b0*/  UIMAD.WIDE.U32 UR12, UR4, UR26, URZ ;  /* 0x0000001a040c72a5 */ /* 0x000fe2000f8e00ff */
[----:B------:R-:W-:Y:S01]  /*05c0*/  ISETP.LT.U32.AND P1, PT, R19, UR18, !P1 ;  /* 0x0000001213007c0c */ /* 0x000fe2000cf21070 */
[----:B------:R-:W-:Y:S01]  /*05d0*/  UIMAD UR8, UR4, UR27, UR8 ;  /* 0x0000001b040872a4 */ /* 0x000fe2000f8e0208 */
[----:B0-----:R0:W2:Y:S01]  /*05e0*/  @P0 LDG.E R7, desc[UR24][R2.64] ;  /* 0x0000001802070981 */ /* 0x0010a2000c1e1900 */
[----:B------:R-:W-:-:S02]  /*05f0*/  USHF.L.U64.HI UR15, UR22, 0x6, UR6 ;  /* 0x00000006160f7899 */ /* 0x000fc40008010206 */
[----:B------:R-:W-:Y:S02]  /*0600*/  ULEA UR14, UP0, UR12, UR14, 0x7 ;  /* 0x0000000e0c0e7291 */ /* 0x000fe4000f8038ff */
[----:B------:R-:W-:Y:S02]  /*0610*/  UIADD3 UR13, UPT, UPT, UR13, UR8, URZ ;  /* 0x000000080d0d7290 */ /* 0x000fe4000fffe0ff */
[----:B---3--:R-:W-:Y:S02]  /*0620*/  ULEA UR23, UP1, UR14, UR10, 0x2 ;  /* 0x0000000a0e177291 */ /* 0x008fe4000f8210ff */
[----:B------:R-:W-:Y:S01]  /*0630*/  ULEA.HI.X UR15, UR12, UR15, UR13, 0x7, UP0 ;  /* 0x0000000f0c0f7291 */ /* 0x000fe200080f3c0d */
[----:B------:R-:W-:-:S03]  /*0640*/  IMAD.X R21, RZ, RZ, R4, P2 ;  /* 0x000000ffff157224 */ /* 0x000fc600010e0604 */
[----:B------:R-:W-:Y:S01]  /*0650*/  ULEA.HI.X UR28, UR14, UR11, UR15, 0x2, UP1 ;  /* 0x0000000b0e1c7291 */ /* 0x000fe200088f140f */
[----:B------:R-:W-:Y:S02]  /*0660*/  @P1 LEA R8, P2, R20, UR23, 0x3 ;  /* 0x0000001714081c11 */ /* 0x000fe4000f8418ff */
[----:B------:R-:W-:-:S03]  /*0670*/  CS2R R40, SRZ ;  /* 0x0000000000287805 */ /* 0x000fc6000001ff00 */
[C---:B------:R-:W-:Y:S02]  /*0680*/  @P1 LEA.HI.X R9, R20.reuse, UR28, R21, 0x3, P2 ;  /* 0x0000001c14091c11 */ /* 0x040fe400090f1c15 */
[----:B------:R-:W-:Y:S02]  /*0690*/  @P1 IADD3 R0, P2, PT, R20, UR31, RZ ;  /* 0x0000001f14001c10 */ /* 0x000fe4000ff5e0ff */
[----:B------:R-:W-:Y:S01]  /*06a0*/  CS2R R30, SRZ ;  /* 0x00000000001e7805 */ /* 0x000fe2000001ff00 */
[----:B------:R1:W3:Y:S01]  /*06b0*/  @P1 LDG.E.64 R40, desc[UR24][R8.64] ;  /* 0x0000001808281981 */ /* 0x0002e2000c1e1b00 */
[----:B------:R-:W-:Y:S02]  /*06c0*/  @P1 IADD3.X R11, PT, PT, R21, UR32, RZ, P2, !PT ;  /* 0x00000020150b1c10 */ /* 0x000fe400097fe4ff */
[----:B------:R-:W-:Y:S01]  /*06d0*/  @P1 LEA R10, P2, R0, UR23, 0x3 ;  /* 0x00000017000a1c11 */ /* 0x000fe2000f8418ff */
[----:B------:R-:W-:-:S03]  /*06e0*/  VOTEU.ANY UP0, P1 ;  /* 0x0000000000ff7886 */ /* 0x000fc60000800100 */
[----:B------:R-:W-:Y:S01]  /*06f0*/  @P1 LEA.HI.X R11, R0, UR28, R11, 0x3, P2 ;  /* 0x0000001c000b1c11 */ /* 0x000fe200090f1c0b */
[----:B0-----:R-:W-:Y:S01]  /*0700*/  IMAD.U32 R3, RZ, RZ, UR31 ;  /* 0x0000001fff037e24 */ /* 0x001fe2000f8e00ff */
[----:B------:R-:W-:-:S03]  /*0710*/  @UP0 UIMAD UR8, UR32, 0x3, URZ ;  /* 0x00000003200808a4 */ /* 0x000fc6000f8e02ff */
[----:B------:R0:W4:Y:S01]  /*0720*/  @P1 LDG.E.64 R30, desc[UR24][R10.64] ;  /* 0x000000180a1e1981 */ /* 0x000122000c1e1b00 */
[----:B------:R-:W-:-:S04]  /*0730*/  @P1 IMAD.WIDE.U32 R2, R3, 0x3, R20 ;  /* 0x0000000303021825 */ /* 0x000fc800078e0014 */
[----:B------:R-:W-:Y:S01]  /*0740*/  @P1 VIADD R3, R3, UR8 ;  /* 0x0000000803031c36 */ /* 0x000fe20008000000 */
[----:B------:R-:W-:Y:S01]  /*0750*/  @UP0 ULOP3.LUT UR8, UR26, 0xfffffffe, URZ, 0xc0, !UPT ;  /* 0xfffffffe1a080892 */ /* 0x000fe2000f8ec0ff */
[----:B------:R-:W-:Y:S01]  /*0760*/  @P1 LEA R12, P2, R2, UR23, 0x3 ;  /* 0x00000017020c1c11 */ /* 0x000fe2000f8418ff */
[----:B------:R-:W-:-:S03]  /*0770*/  @UP0 ULOP3.LUT UR9, UR27, 0x1fffffff, URZ, 0xc0, !UPT ;  /* 0x1fffffff1b090892 */ /* 0x000fc6000f8ec0ff */
[----:B------:R-:W-:Y:S02]  /*0780*/  @P1 LEA.HI.X R13, R2, UR28, R3, 0x3, P2 ;  /* 0x0000001c020d1c11 */ /* 0x000fe400090f1c03 */
[----:B------:R-:W-:-:S04]  /*0790*/  @P1 IADD3 R0, P2, PT, R20, UR8, RZ ;  /* 0x0000000814001c10 */ /* 0x000fc8000ff5e0ff */
[----:B-1----:R-:W-:Y:S02]  /*07a0*/  @P1 IADD3.X R9, PT, PT, R21, UR9, RZ, P2, !PT ;  /* 0x0000000915091c10 */ /* 0x002fe400097fe4ff */
[C---:B0-----:R-:W-:Y:S02]  /*07b0*/  @P1 LEA R10, P2, R0.reuse, UR23, 0x3 ;  /* 0x00000017000a1c11 */ /* 0x041fe4000f8418ff */
[----:B------:R-:W-:Y:S02]  /*07c0*/  CS2R R2, SRZ ;  /* 0x0000000000027805 */ /* 0x000fe4000001ff00 */
[----:B------:R-:W-:Y:S02]  /*07d0*/  CS2R R32, SRZ ;  /* 0x0000000000207805 */ /* 0x000fe4000001ff00 */
[----:B------:R-:W-:Y:S02]  /*07e0*/  @P1 LEA.HI.X R11, R0, UR28, R9, 0x3, P2 ;  /* 0x0000001c000b1c11 */ /* 0x000fe400090f1c09 */
        /* <DEDUP_REMOVED lines=10> */
[----:B------:R-:W-:-:S06]  /*0890*/  IMAD.X R17, RZ, RZ, R4, P2 ;  /* 0x000000ffff117224 */ /* 0x000fcc00010e0604 */
[----:B------:R-:W-:Y:S01]  /*08a0*/  @P1 IADD3 R8, P2, PT, R16, UR34, RZ ;  /* 0x0000002210081c10 */ /* 0x000fe2000ff5e0ff */
[----:B------:R-:W-:-:S03]  /*08b0*/  VOTEU.ANY UP0, P1 ;  /* 0x0000000000ff7886 */ /* 0x000fc60000800100 */
[----:B0-----:R-:W-:Y:S02]  /*08c0*/  @P1 IADD3.X R11, PT, PT, R17, UR35, RZ, P2, !PT ;  /* 0x00000023110b1c10 */ /* 0x001fe400097fe4ff */
[----:B------:R-:W-:Y:S01]  /*08d0*/  @P1 LEA R14, P2, R8, UR23, 0x3 ;  /* 0x00000017080e1c11 */ /* 0x000fe2000f8418ff */
[----:B------:R-:W-:-:S03]  /*08e0*/  IMAD.U32 R13, RZ, RZ, UR31 ;  /* 0x0000001fff0d7e24 */ /* 0x000fc6000f8e00ff */
[----:B------:R-:W-:Y:S02]  /*08f0*/  @P1 LEA.HI.X R15, R8, UR28, R11, 0x3, P2 ;  /* 0x0000001c080f1c11 */ /* 0x000fe400090f1c0b */
[----:B------:R-:W-:Y:S01]  /*0900*/  CS2R R10, SRZ ;  /* 0x00000000000a7805 */ /* 0x000fe2000001ff00 */
[----:B------:R-:W-:Y:S01]  /*0910*/  @UP0 UIMAD UR8, UR32, 0x5, URZ ;  /* 0x00000005200808a4 */ /* 0x000fe2000f8e02ff */
[----:B------:R-:W-:-:S04]  /*0920*/  @P1 IMAD.WIDE.U32 R12, R13, 0x5, R16 ;  /* 0x000000050d0c1825 */ /* 0x000fc800078e0010 */
[----:B------:R0:W5:Y:S01]  /*0930*/  @P1 LDG.E.64 R10, desc[UR24][R14.64] ;  /* 0x000000180e0a1981 */ /* 0x000162000c1e1b00 */
[----:B------:R-:W-:Y:S02]  /*0940*/  IMAD.U32 R23, RZ, RZ, UR31 ;  /* 0x0000001fff177e24 */ /* 0x000fe4000f8e00ff */
[----:B------:R-:W-:Y:S01]  /*0950*/  @P1 VIADD R13, R13, UR8 ;  /* 0x000000080d0d1c36 */ /* 0x000fe20008000000 */
[----:B------:R-:W-:Y:S01]  /*0960*/  @UP0 UIMAD UR8, UR32, 0x6, URZ ;  /* 0x00000006200808a4 */ /* 0x000fe2000f8e02ff */
[----:B0-----:R-:W-:Y:S02]  /*0970*/  @P1 IMAD.MOV.U32 R14, RZ, RZ, R16 ;  /* 0x000000ffff0e1224 */ /* 0x001fe400078e0010 */
[----:B------:R-:W-:Y:S02]  /*0980*/  @P1 IMAD.MOV.U32 R15, RZ, RZ, R17 ;  /* 0x000000ffff0f1224 */ /* 0x000fe400078e0011 */
[----:B------:R-:W-:-:S04]  /*0990*/  @P1 IMAD.WIDE.U32 R14, R23, 0x6, R14 ;  /* 0x00000006170e1825 */ /* 0x000fc800078e000e */
[----:B------:R-:W-:Y:S01]  /*09a0*/  @P1 VIADD R15, R15, UR8 ;  /* 0x000000080f0f1c36 */ /* 0x000fe20008000000 */
[----:B------:R-:W-:Y:S01]  /*09b0*/  @UP0 UIMAD UR8, UR32, 0x7, URZ ;  /* 0x00000007200808a4 */ /* 0x000fe2000f8e02ff */
[----:B------:R-:W-:Y:S01]  /*09c0*/  IMAD.U32 R27, RZ, RZ, UR31 ;  /* 0x0000001fff1b7e24 */ /* 0x000fe2000f8e00ff */
[----:B------:R-:W-:-:S03]  /*09d0*/  UMOV UR33, 0x3f800000 ;  /* 0x3f80000000217882 */ /* 0x000fc60000000000 */
[----:B------:R-:W-:Y:S01]  /*09e0*/  @P1 IMAD.WIDE.U32 R16, R27, 0x7, R16 ;  /* 0x000000071b101825 */ /* 0x000fe200078e0010 */
[----:B------:R-:W-:-:S03]  /*09f0*/  @P1 LEA R24, P2, R12, UR23, 0x3 ;  /* 0x000000170c181c11 */ /* 0x000fc6000f8418ff */
[----:B------:R-:W-:Y:S02]  /*0a00*/  @P1 VIADD R17, R17, UR8 ;  /* 0x0000000811111c36 */ /* 0x000fe40008000000 */
[----:B------:R-:W0:Y:S01]  /*0a10*/  LDCU.128 UR8, c[0x0][0x390] ;  /* 0x00007200ff0877ac */ /* 0x000e220008000c00 */
[----:B------:R-:W-:Y:S02]  /*0a20*/  @P1 LEA.HI.X R25, R12, UR28, R13, 0x3, P2 ;  /* 0x0000001c0c191c11 */ /* 0x000fe400090f1c0d */
[----:B------:R-:W-:Y:S02]  /*0a30*/  CS2R R12, SRZ ;  /* 0x00000000000c7805 */ /* 0x000fe4000001ff00 */
[----:B------:R-:W-:Y:S01]  /*0a40*/  @P1 LEA R22, P2, R14, UR23, 0x3 ;  /* 0x000000170e161c11 */ /* 0x000fe2000f8418ff */
[----:B------:R-:W-:-:S03]  /*0a50*/  UIMAD UR6, UR6, UR16, URZ ;  /* 0x00000010060672a4 */ /* 0x000fc6000f8e02ff */
[----:B------:R3:W5:Y:S01]  /*0a60*/  @P1 LDG.E.64 R12, desc[UR24][R24.64] ;  /* 0x00000018180c1981 */ /* 0x000762000c1e1b00 */
[----:B------:R-:W-:Y:S01]  /*0a70*/  @P1 LEA.HI.X R23, R14, UR28, R15, 0x3, P2 ;  /* 0x0000001c0e171c11 */ /* 0x000fe200090f1c0f */
[----:B------:R-:W-:Y:S01]  /*0a80*/  UIMAD.WIDE.U32 UR20, UR22, UR16, URZ ;  /* 0x00000010161472a5 */ /* 0x000fe2000f8e00ff */
[C---:B------:R-:W-:Y:S01]  /*0a90*/  @P1 LEA R26, P2, R16.reuse, UR23, 0x3 ;  /* 0x00000017101a1c11 */ /* 0x040fe2000f8418ff */
[----:B------:R-:W-:Y:S01]  /*0aa0*/  UIMAD UR17, UR22, UR17, UR6 ;  /* 0x00000011161172a4 */ /* 0x000fe2000f8e0206 */
[----:B------:R-:W-:Y:S01]  /*0ab0*/  CS2R R14, SRZ ;  /* 0x00000000000e7805 */ /* 0x000fe2000001ff00 */
[----:B------:R-:W-:Y:S01]  /*0ac0*/  USHF.L.U32 UR6, UR20, 0x6, URZ ;  /* 0x0000000614067899 */ /* 0x000fe200080006ff */
[----:B------:R-:W-:Y:S02]  /*0ad0*/  @P1 LEA.HI.X R27, R16, UR28, R17, 0x3, P2 ;  /* 0x0000001c101b1c11 */ /* 0x000fe400090f1c11 */
[----:B------:R-:W-:Y:S01]  /*0ae0*/  CS2R R16, SRZ ;  /* 0x0000000000107805 */ /* 0x000fe2000001ff00 */
[----:B0-----:R-:W-:Y:S01]  /*0af0*/  ULEA UR16, UP1, UR14, UR8, 0x1 ;  /* 0x000000080e107291 */ /* 0x001fe2000f8208ff */
[----:B------:R-:W-:Y:S01]  /*0b00*/  IADD3 R29, P2, PT, R6, UR34, RZ ;  /* 0x00000022061d7c10 */ /* 0x000fe2000ff5e0ff */
[----:B------:R-:W-:Y:S01]  /*0b10*/  UIADD3 UR8, UPT, UPT, UR21, UR17, URZ ;  /* 0x0000001115087290 */ /* 0x000fe2000fffe0ff */
[----:B------:R-:W-:Y:S01]  /*0b20*/  VIADD R6, R5, 0x2 ;  /* 0x0000000205067836 */ /* 0x000fe20000000000 */
[----:B------:R-:W-:Y:S01]  /*0b30*/  ULEA UR6, UP0, UR4, UR6, 0x7 ;  /* 0x0000000604067291 */ /* 0x000fe2000f8038ff */
[----:B------:R-:W5:Y:S01]  /*0b40*/  @P1 LDG.E.64 R14, desc[UR24][R22.64] ;  /* 0x00000018160e1981 */ /* 0x000f62000c1e1b00 */
[----:B------:R-:W-:-:S02]  /*0b50*/  USHF.L.U64.HI UR20, UR20, 0x6, UR8 ;  /* 0x0000000614147899 */ /* 0x000fc40008010208 */
[----:B------:R-:W-:Y:S01]  /*0b60*/  ULEA.HI.X UR9, UR14, UR9, UR15, 0x1, UP1 ;  /* 0x000000090e097291 */ /* 0x000fe200088f0c0f */
[----:B------:R0:W5:Y:S01]  /*0b70*/  @P1 LDG.E.64 R16, desc[UR24][R26.64] ;  /* 0x000000181a101981 */ /* 0x000162000c1e1b00 */
[----:B------:R-:W-:Y:S01]  /*0b80*/  ISETP.GE.U32.AND P1, PT, R6, UR7, PT ;  /* 0x0000000706007c0c */ /* 0x000fe2000bf26070 */
[----:B------:R-:W-:Y:S02]  /*0b90*/  ULEA.HI.X UR4, UR4, UR20, UR5, 0x7, UP0 ;  /* 0x0000001404047291 */ /* 0x000fe400080f3c05 */
[----:B------:R-:W-:-:S04]  /*0ba0*/  ULEA UR10, UP2, UR6, UR10, 0x1 ;  /* 0x0000000a060a7291 */ /* 0x000fc8000f8408ff */
[----:B------:R-:W-:-:S05]  /*0bb0*/  ULEA.HI.X UR11, UR6, UR11, UR4, 0x1, UP2 ;  /* 0x0000000b060b7291 */ /* 0x000fca00090f0c04 */
[----:B------:R-:W1:Y:S01]  /*0bc0*/  LDCU.64 UR4, c[0x0][0x3b8] ;  /* 0x00007700ff0477ac */ /* 0x000e620008000a00 */
[----:B------:R-:W-:Y:S01]  /*0bd0*/  VIADD R8, R36, 0x1e ;  /* 0x0000001e24087836 */ /* 0x000fe20000000000 */
[----:B------:R-:W-:Y:S02]  /*0be0*/  UIMAD UR13, UR13, -0x7f, URZ ;  /* 0xffffff810d0d78a4 */ /* 0x000fe4000f8e02ff */
[----:B------:R-:W-:Y:S02]  /*0bf0*/  UIMAD.WIDE.U32 UR14, UR12, -0x7f, UR14 ;  /* 0xffffff810c0e78a5 */ /* 0x000fe4000f8e000e */
[----:B------:R-:W-:Y:S02]  /*0c00*/  LOP3.LUT R8, R8, 0x1f, RZ, 0xc0, !PT ;  /* 0x0000001f08087812 */ /* 0x000fe400078ec0ff */
[----:B------:R-:W-:Y:S01]  /*0c10*/  UIADD3 UR12, UPT, UPT, UR15, -UR12, UR13 ;  /* 0x8000000c0f0c7290 */ /* 0x000fe2000fffe00d */
[----:B------:R-:W-:Y:S01]  /*0c20*/  BSSY.RECONVERGENT B0, `(.L_x_29179) ;  /* 0x000002c000007945 */ /* 0x000fe20003800200 */
[----:B-1----:R-:W-:Y:S01]  /*0c30*/  ULEA UR6, UP0, UR14, UR4, 0x2 ;  /* 0x000000040e067291 */ /* 0x002fe2000f8010ff */
[----:B------:R-:W-:-:S03]  /*0c40*/  ISETP.LT.U32.AND P1, PT, R8, UR18, !P1 ;  /* 0x0000001208007c0c */ /* 0x000fc6000cf21070 */
[----:B------:R-:W-:Y:S01]  /*0c50*/  ULEA.HI.X UR12, UR14, UR5, UR12, 0x2, UP0 ;  /* 0x000000050e0c7291 */ /* 0x000fe200080f140c */
[----:B------:R-:W-:Y:S02]  /*0c60*/  IADD3.X R4, PT, PT, R4, UR35, RZ, P2, !PT ;  /* 0x0000002304047c10 */ /* 0x000fe400097fe4ff */
[----:B--2---:R-:W-:Y:S02]  /*0c70*/  @P0 R2UR UR33, R7 ;  /* 0x00000000072102ca */ /* 0x004fe400000e0000 */
[----:B------:R-:W-:-:S04]  /*0c80*/  ISETP.GE.U32.AND P0, PT, R5, UR7, PT ;  /* 0x0000000705007c0c */ /* 0x000fc8000bf06070 */
[----:B------:R-:W-:-:S07]  /*0c90*/  ISETP.GE.U32.OR P0, PT, R19, UR18, P0 ;  /* 0x0000001213007c0c */ /* 0x000fce0008706470 */
[----:B---3--:R-:W-:Y:S01]  /*0ca0*/  FMUL R25, R40, UR33 ;  /* 0x0000002128197c20 */ /* 0x008fe20008400000 */
[----:B------:R-:W-:-:S05]  /*0cb0*/  FMUL R28, R41, UR33 ;  /* 0x00000021291c7c20 */ /* 0x000fca0008400000 */
[----:B------:R-:W-:Y:S01]  /*0cc0*/  F2F.BF16.F32 R25, R25 ;  /* 0x0000001900197304 */ /* 0x000fe20000202000 */
[----:B----4-:R-:W-:Y:S01]  /*0cd0*/  FMUL R37, R30, UR33 ;  /* 0x000000211e257c20 */ /* 0x010fe20008400000 */
[----:B------:R-:W-:-:S06]  /*0ce0*/  FMUL R34, R31, UR33 ;  /* 0x000000211f227c20 */ /* 0x000fcc0008400000 */
[----:B------:R-:W1:Y:S01]  /*0cf0*/  F2F.BF16.F32 R28, R28 ;  /* 0x0000001c001c7304 */ /* 0x000e620000202000 */
[----:B------:R-:W-:-:S07]  /*0d00*/  @!P0 IADD3 R7, P3, PT, R20, UR31, RZ ;  /* 0x0000001f14078c10 */ /* 0x000fce000ff7e0ff */
[----:B------:R-:W-:Y:S01]  /*0d10*/  F2F.BF16.F32 R37, R37 ;  /* 0x0000002500257304 */ /* 0x000fe20000202000 */
[----:B------:R-:W-:Y:S02]  /*0d20*/  @!P0 IADD3.X R6, PT, PT, R21, UR32, RZ, P3, !PT ;  /* 0x0000002015068c10 */ /* 0x000fe40009ffe4ff */
[----:B0-----:R-:W-:-:S05]  /*0d30*/  @!P0 LEA R26, P3, R20, UR16, 0x2 ;  /* 0x00000010141a8c11 */ /* 0x001fca000f8610ff */
[----:B------:R-:W0:Y:S01]  /*0d40*/  F2F.BF16.F32 R34, R34 ;  /* 0x0000002200227304 */ /* 0x000e220000202000 */
[----:B------:R-:W-:Y:S02]  /*0d50*/  @!P0 LEA.HI.X R27, R20, UR9, R21, 0x2, P3 ;  /* 0x00000009141b8c11 */ /* 0x000fe400098f1415 */
[----:B-1----:R-:W-:Y:S02]  /*0d60*/  @!P0 PRMT R39, R25, 0x5410, R28 ;  /* 0x0000541019278816 */ /* 0x002fe4000000001c */
[----:B------:R-:W-:-:S03]  /*0d70*/  @!P0 LEA R18, P4, R7, UR16, 0x2 ;  /* 0x0000001007128c11 */ /* 0x000fc6000f8810ff */
[----:B------:R0:W-:Y:S01]  /*0d80*/  @!P0 STG.E desc[UR24][R26.64], R39 ;  /* 0x000000271a008986 */ /* 0x0001e2000c101918 */
[----:B------:R-:W-:Y:S01]  /*0d90*/  @!P0 LEA.HI.X R19, R7, UR9, R6, 0x2, P4 ;  /* 0x0000000907138c11 */ /* 0x000fe2000a0f1406 */
[----:B------:R-:W-:Y:S01]  /*0da0*/  FMUL R22, R2, UR33 ;  /* 0x0000002102167c20 */ /* 0x000fe20008400000 */
[----:B------:R-:W-:Y:S01]  /*0db0*/  FMUL R7, R3, UR33 ;  /* 0x0000002103077c20 */ /* 0x000fe20008400000 */
[----:B------:R-:W-:Y:S01]  /*0dc0*/  FMUL R35, R32, UR33 ;  /* 0x0000002120237c20 */ /* 0x000fe20008400000 */
[----:B------:R-:W-:Y:S01]  /*0dd0*/  FMUL R6, R33, UR33 ;  /* 0x0000002121067c20 */ /* 0x000fe20008400000 */
[----:B0-----:R-:W-:-:S05]  /*0de0*/  @!P0 PRMT R27, R37, 0x5410, R34 ;  /* 0x00005410251b8816 */ /* 0x001fca0000000022 */
[----:B------:R0:W-:Y:S01]  /*0df0*/  @!P0 STG.E desc[UR24][R18.64], R27 ;  /* 0x0000001b12008986 */ /* 0x0001e2000c101918 */
[----:B------:R-:W1:Y:S08]  /*0e00*/  F2F.BF16.F32 R22, R22 ;  /* 0x0000001600167304 */ /* 0x000e700000202000 */
[----:B------:R-:W2:Y:S08]  /*0e10*/  F2F.BF16.F32 R7, R7 ;  /* 0x0000000700077304 */ /* 0x000eb00000202000 */
[----:B------:R-:W3:Y:S08]  /*0e20*/  F2F.BF16.F32 R35, R35 ;  /* 0x0000002300237304 */ /* 0x000ef00000202000 */
[----:B------:R-:W4:Y:S01]  /*0e30*/  F2F.BF16.F32 R6, R6 ;  /* 0x0000000600067304 */ /* 0x000f220000202000 */
[----:B------:R-:W-:Y:S01]  /*0e40*/  IADD3 R23, P3, PT, R8, R29, RZ ;  /* 0x0000001d08177210 */ /* 0x000fe20007f7e0ff */
[----:B012---:R-:W-:-:S12]  /*0e50*/  @P0 BRA `(.L_x_29180) ;  /* 0x0000000000200947 */ /* 0x007fd80003800000 */
        /* <DEDUP_REMOVED lines=8> */
.L_x_29180:
[----:B------:R-:W-:Y:S05]  /*0ee0*/  BSYNC.RECONVERGENT B0 ;  /* 0x0000000000007941 */ /* 0x000fea0003800200 */
.L_x_29179:
        /* <DEDUP_REMOVED lines=11> */
[----:B------:R1:W-:Y:S02]  /*0fa0*/  STG.E desc[UR24][R20.64], R19 ;  /* 0x0000001314007986 */ /* 0x0003e4000c101918 */
.L_x_29182:
[----:B------:R-:W-:Y:S05]  /*0fb0*/  BSYNC.RECONVERGENT B0 ;  /* 0x0000000000007941 */ /* 0x000fea0003800200 */
.L_x_29181:
[----:B------:R-:W-:Y:S01]  /*0fc0*/  VOTEU.ANY UP0, P1 ;  /* 0x0000000000ff7886 */ /* 0x000fe20000800100 */
[----:B------:R-:W-:Y:S01]  /*0fd0*/  IMAD.U32 R39, RZ, RZ, UR31 ;  /* 0x0000001fff277e24 */ /* 0x000fe2000f8e00ff */
[----:B-1----:R-:W-:Y:S01]  /*0fe0*/  @P1 IADD3 R20, P0, PT, R23, UR34, RZ ;  /* 0x0000002217141c10 */ /* 0x002fe2000ff1e0ff */
[----:B------:R-:W-:Y:S02]  /*0ff0*/  IMAD.IADD R26, R8, 0x1, R29 ;  /* 0x00000001081a7824 */ /* 0x000fe400078e021d */
[----:B0-----:R-:W-:Y:S01]  /*1000*/  IMAD.X R27, RZ, RZ, R4, P3 ;  /* 0x000000ffff1b7224 */ /* 0x001fe200018e0604 */
[----:B------:R-:W-:Y:S01]  /*1010*/  @UP0 UIMAD UR4, UR32, 0x5, URZ ;  /* 0x00000005200408a4 */ /* 0x000fe2000f8e02ff */
[----:B------:R-:W-:Y:S02]  /*1020*/  IMAD.U32 R21, R22, 0x10000, RZ ;  /* 0x0001000016157824 */ /* 0x000fe400078e00ff */
[----:B------:R-:W-:-:S04]  /*1030*/  @P1 IMAD.WIDE.U32 R22, R39, 0x5, R26 ;  /* 0x0000000527161825 */ /* 0x000fc800078e001a */
[----:B------:R-:W-:Y:S01]  /*1040*/  IMAD.WIDE.U32 R18, R37, 0x10000, RZ ;  /* 0x0001000025127825 */ /* 0x000fe200078e00ff */
[----:B------:R-:W-:-:S03]  /*1050*/  @P1 LEA R42, P2, R22, UR23, 0x3 ;  /* 0x00000017162a1c11 */ /* 0x000fc6000f8418ff */
[----:B------:R-:W-:Y:S01]  /*1060*/  @P1 VIADD R23, R23, UR4 ;  /* 0x0000000417171c36 */ /* 0x000fe20008000000 */
[----:B------:R-:W-:Y:S01]  /*1070*/  LOP3.LUT R18, R18, R25, RZ, 0xfc, !PT ;  /* 0x0000001912127212 */ /* 0x000fe200078efcff */
[----:B------:R-:W-:Y:S01]  /*1080*/  @P1 IMAD.MOV.U32 R24, RZ, RZ, R26 ;  /* 0x000000ffff181224 */ /* 0x000fe200078e001a */
[----:B---3--:R-:W-:Y:S01]  /*1090*/  LOP3.LUT R19, R21, R19, R35, 0xfe, !PT ;  /* 0x0000001315137212 */ /* 0x008fe200078efe23 */
[----:B------:R-:W-:Y:S01]  /*10a0*/  @P1 IMAD.MOV.U32 R25, RZ, RZ, R27 ;  /* 0x000000ffff191224 */ /* 0x000fe200078e001b */
[----:B------:R-:W-:Y:S01]  /*10b0*/  @P1 LEA.HI.X R43, R22, UR28, R23, 0x3, P2 ;  /* 0x0000001c162b1c11 */ /* 0x000fe200090f1c17 */
[----:B------:R-:W-:Y:S01]  /*10c0*/  IMAD.U32 R23, RZ, RZ, UR31 ;  /* 0x0000001fff177e24 */ /* 0x000fe2000f8e00ff */
[----:B------:R-:W-:Y:S01]  /*10d0*/  @UP0 UIMAD UR4, UR32, 0x6, URZ ;  /* 0x00000006200408a4 */ /* 0x000fe2000f8e02ff */
[----:B------:R-:W-:Y:S02]  /*10e0*/  @P1 IADD3.X R21, PT, PT, R27, UR35, RZ, P0, !PT ;  /* 0x000000231b151c10 */ /* 0x000fe400087fe4ff */
[----:B------:R-:W-:Y:S01]  /*10f0*/  @P1 IMAD.WIDE.U32 R24, R23, 0x6, R24 ;  /* 0x0000000617181825 */ /* 0x000fe200078e0018 */
[----:B------:R-:W-:-:S02]  /*1100*/  @P1 LEA R46, P0, R20, UR23, 0x3 ;  /* 0x00000017142e1c11 */ /* 0x000fc4000f8018ff */
[----:B------:R-:W-:Y:S01]  /*1110*/  CS2R R22, SRZ ;  /* 0x0000000000167805 */ /* 0x000fe2000001ff00 */
[----:B------:R-:W-:Y:S01]  /*1120*/  IMAD.U32 R35, RZ, RZ, UR31 ;  /* 0x0000001fff237e24 */ /* 0x000fe2000f8e00ff */
[----:B------:R-:W-:Y:S01]  /*1130*/  @P1 LEA.HI.X R47, R20, UR28, R21, 0x3, P0 ;  /* 0x0000001c142f1c11 */ /* 0x000fe200080f1c15 */
[----:B------:R-:W-:Y:S01]  /*1140*/  @P1 VIADD R25, R25, UR4 ;  /* 0x0000000419191c36 */ /* 0x000fe20008000000 */
[----:B------:R-:W-:Y:S01]  /*1150*/  @UP0 UIMAD UR4, UR32, 0x7, URZ ;  /* 0x00000007200408a4 */ /* 0x000fe2000f8e02ff */
[C---:B------:R-:W-:Y:S01]  /*1160*/  @P1 LEA R44, P0, R24.reuse, UR23, 0x3 ;  /* 0x00000017182c1c11 */ /* 0x040fe2000f8018ff */
[----:B------:R-:W-:Y:S01]  /*1170*/  @P1 IMAD.WIDE.U32 R26, R35, 0x7, R26 ;  /* 0x00000007231a1825 */ /* 0x000fe200078e001a */
[----:B------:R0:W5:Y:S01]  /*1180*/  @P1 LDG.E.64 R22, desc[UR24][R42.64] ;  /* 0x000000182a161981 */ /* 0x000162000c1e1b00 */
[----:B------:R-:W-:Y:S02]  /*1190*/  CS2R R20, SRZ ;  /* 0x0000000000147805 */ /* 0x000fe4000001ff00 */
[----:B------:R-:W-:Y:S01]  /*11a0*/  @P1 LEA.HI.X R45, R24, UR28, R25, 0x3, P0 ;  /* 0x0000001c182d1c11 */ /* 0x000fe200080f1c19 */
[----:B------:R-:W-:-:S03]  /*11b0*/  @P1 VIADD R27, R27, UR4 ;  /* 0x000000041b1b1c36 */ /* 0x000fc60008000000 */
[----:B------:R-:W5:Y:S01]  /*11c0*/  @P1 LDG.E.64 R20, desc[UR24][R46.64] ;  /* 0x000000182e141981 */ /* 0x000f62000c1e1b00 */
[----:B0-----:R-:W-:-:S04]  /*11d0*/  @P1 LEA R42, P0, R26, UR23, 0x3 ;  /* 0x000000171a2a1c11 */ /* 0x001fc8000f8018ff */
[----:B------:R-:W-:Y:S02]  /*11e0*/  @P1 LEA.HI.X R43, R26, UR28, R27, 0x3, P0 ;  /* 0x0000001c1a2b1c11 */ /* 0x000fe400080f1c1b */
[----:B------:R-:W-:Y:S02]  /*11f0*/  ISETP.GE.U32.AND P0, PT, R9, UR7, PT ;  /* 0x0000000709007c0c */ /* 0x000fe4000bf06070 */
[----:B------:R-:W-:Y:S02]  /*1200*/  CS2R R24, SRZ ;  /* 0x0000000000187805 */ /* 0x000fe4000001ff00 */
[----:B------:R-:W-:Y:S02]  /*1210*/  CS2R R26, SRZ ;  /* 0x00000000001a7805 */ /* 0x000fe4000001ff00 */
[----:B------:R-:W-:Y:S02]  /*1220*/  ISETP.GE.U32.OR P0, PT, R0, UR18, P0 ;  /* 0x0000001200007c0c */ /* 0x000fe40008706470 */
[----:B------:R-:W5:Y:S04]  /*1230*/  @P1 LDG.E.64 R24, desc[UR24][R44.64] ;  /* 0x000000182c181981 */ /* 0x000f68000c1e1b00 */
[----:B------:R0:W5:Y:S01]  /*1240*/  @P1 LDG.E.64 R26, desc[UR24][R42.64] ;  /* 0x000000182a1a1981 */ /* 0x000162000c1e1b00 */
[----:B------:R-:W-:Y:S01]  /*1250*/  FADD R37, RZ, R40 ;  /* 0x00000028ff257221 */ /* 0x000fe20000000000 */
[----:B------:R-:W-:-:S02]  /*1260*/  FMNMX R40, RZ, |R40|, !PT ;  /* 0x40000028ff287209 */ /* 0x000fc40007800000 */
[----:B0-----:R-:W-:Y:S01]  /*1270*/  IADD3 R42, P1, PT, R0, R29, RZ ;  /* 0x0000001d002a7210 */ /* 0x001fe20007f3e0ff */
[----:B------:R-:W-:-:S04]  /*1280*/  FADD R48, RZ, R41 ;  /* 0x00000029ff307221 */ /* 0x000fc80000000000 */
[----:B------:R-:W-:Y:S01]  /*1290*/  IMAD.X R43, RZ, RZ, R4, P1 ;  /* 0x000000ffff2b7224 */ /* 0x000fe200008e0604 */
[C---:B------:R-:W-:Y:S01]  /*12a0*/  @!P0 LEA R46, P1, R42.reuse, UR16, 0x2 ;  /* 0x000000102a2e8c11 */ /* 0x040fe2000f8210ff */
[--C-:B------:R-:W-:Y:S01]  /*12b0*/  FADD R37, R37, R30.reuse ;  /* 0x0000001e25257221 */ /* 0x100fe20000000000 */
[----:B------:R-:W-:Y:S02]  /*12c0*/  FMNMX3 R40, |R41|, R40, |R30|, !PT ;  /* 0x0000002829287276 */ /* 0x000fe4000780061e */
[C---:B------:R-:W-:Y:S02]  /*12d0*/  @!P0 LEA.HI.X R47, R42.reuse, UR9, R43, 0x2, P1 ;  /* 0x000000092a2f8c11 */ /* 0x040fe400088f142b */
[----:B------:R-:W-:Y:S01]  /*12e0*/  @!P0 IADD3 R4, P1, PT, R42, UR31, RZ ;  /* 0x0000001f2a048c10 */ /* 0x000fe2000ff3e0ff */
[----:B------:R-:W-:Y:S01]  /*12f0*/  FADD R48, R48, R31 ;  /* 0x0000001f30307221 */ /* 0x000fe20000000000 */
[--C-:B------:R-:W-:Y:S01]  /*1300*/  FMNMX3 R0, |R31|, R40, |R32|.reuse, !PT ;  /* 0x000000281f007276 */ /* 0x100fe20007800620 */
[----:B------:R-:W-:Y:S01]  /*1310*/  FADD R31, R37, R32 ;  /* 0x00000020251f7221 */ /* 0x000fe20000000000 */
[----:B-----5:R-:W-:Y:S01]  /*1320*/  FMUL R35, R10, UR33 ;  /* 0x000000210a237c20 */ /* 0x020fe20008400000 */
[----:B------:R-:W-:Y:S01]  /*1330*/  FMUL R30, R11, UR33 ;  /* 0x000000210b1e7c20 */ /* 0x000fe20008400000 */
[----:B------:R-:W-:-:S02]  /*1340*/  @!P0 IADD3.X R37, PT, PT, R43, UR32, RZ, P1, !PT ;  /* 0x000000202b258c10 */ /* 0x000fc40008ffe4ff */
[----:B------:R-:W-:Y:S01]  /*1350*/  @!P0 LEA R44, P1, R4, UR16, 0x2 ;  /* 0x00000010042c8c11 */ /* 0x000fe2000f8210ff */
[----:B------:R-:W-:Y:S01]  /*1360*/  FMUL R40, R12, UR33 ;  /* 0x000000210c287c20 */ /* 0x000fe20008400000 */
[----:B------:R-:W-:Y:S02]  /*1370*/  F2F.BF16.F32 R35, R35 ;  /* 0x0000002300237304 */ /* 0x000fe40000202000 */
[----:B------:R-:W-:Y:S01]  /*1380*/  @!P0 LEA.HI.X R45, R4, UR9, R37, 0x2, P1 ;  /* 0x00000009042d8c11 */ /* 0x000fe200088f1425 */
[----:B------:R-:W-:-:S05]  /*1390*/  FMUL R37, R13, UR33 ;  /* 0x000000210d257c20 */ /* 0x000fca0008400000 */
[----:B------:R-:W0:Y:S08]  /*13a0*/  F2F.BF16.F32 R30, R30 ;  /* 0x0000001e001e7304 */ /* 0x000e300000202000 */
[----:B------:R-:W-:Y:S08]  /*13b0*/  F2F.BF16.F32 R40, R40 ;  /* 0x0000002800287304 */ /* 0x000ff00000202000 */
[----:B------:R-:W1:Y:S01]  /*13c0*/  F2F.BF16.F32 R37, R37 ;  /* 0x0000002500257304 */ /* 0x000e620000202000 */
[----:B0-----:R-:W-:Y:S01]  /*13d0*/  @!P0 PRMT R39, R35, 0x5410, R30 ;  /* 0x0000541023278816 */ /* 0x001fe2000000001e */
[----:B------:R-:W-:Y:S01]  /*13e0*/  FADD R48, R48, R33 ;  /* 0x0000002130307221 */ /* 0x000fe20000000000 */
[----:B------:R-:W-:Y:S01]  /*13f0*/  FMNMX R33, R0, |R33|, !PT ;  /* 0x4000002100217209 */ /* 0x000fe20007800000 */
[----:B------:R-:W-:-:S02]  /*1400*/  FADD R4, R31, R2 ;  /* 0x000000021f047221 */ /* 0x000fc40000000000 */
[----:B------:R1:W-:Y:S01]  /*1410*/  @!P0 STG.E desc[UR24][R46.64], R39 ;  /* 0x000000272e008986 */ /* 0x0003e2000c101918 */
[----:B------:R-:W-:Y:S01]  /*1420*/  FMNMX3 R31, |R2|, R33, |R3|, !PT ;  /* 0x00000021021f7276 */ /* 0x000fe20007800603 */
[----:B------:R-:W-:-:S04]  /*1430*/  IMAD.WIDE.U32 R32, R34, 0x10000, RZ ;  /* 0x0001000022207825 */ /* 0x000fc800078e00ff */
[----:B------:R-:W-:Y:S01]  /*1440*/  FMUL R0, R15, UR33 ;  /* 0x000000210f007c20 */ /* 0x000fe20008400000 */
[----:B------:R-:W-:Y:S01]  /*1450*/  FMUL R41, R16, UR33 ;  /* 0x0000002110297c20 */ /* 0x000fe20008400000 */
[----:B------:R-:W-:Y:S02]  /*1460*/  LOP3.LUT R28, R32, R28, RZ, 0xfc, !PT ;  /* 0x0000001c201c7212 */ /* 0x000fe400078efcff */
[----:B-1----:R-:W-:Y:S02]  /*1470*/  @!P0 PRMT R39, R40, 0x5410, R37 ;  /* 0x0000541028278816 */ /* 0x002fe40000000025 */
[----:B----4-:R-:W-:Y:S01]  /*1480*/  LOP3.LUT R6, R33, R6, RZ, 0xfc, !PT ;  /* 0x0000000621067212 */ /* 0x010fe200078efcff */
[----:B------:R-:W-:Y:S02]  /*1490*/  IMAD.WIDE.U32 R32, R37, 0x10000, RZ ;  /* 0x0001000025207825 */ /* 0x000fe400078e00ff */
[----:B------:R0:W-:Y:S02]  /*14a0*/  @!P0 STG.E desc[UR24][R44.64], R39 ;  /* 0x000000272c008986 */ /* 0x0001e4000c101918 */
[----:B------:R-:W-:Y:S01]  /*14b0*/  FMUL R37, R14, UR33 ;  /* 0x000000210e257c20 */ /* 0x000fe20008400000 */
[----:B------:R-:W1:Y:S01]  /*14c0*/  F2F.BF16.F32 R0, R0 ;  /* 0x0000000000007304 */ /* 0x000e620000202000 */
[----:B------:R-:W-:-:S02]  /*14d0*/  IMAD.IADD R5, R5, 0x1, R38 ;  /* 0x0000000105057824 */ /* 0x000fc400078e0226 */
[----:B------:R-:W-:-:S05]  /*14e0*/  FADD R3, R48, R3 ;  /* 0x0000000330037221 */ /* 0x000fca0000000000 */
[----:B------:R-:W2:Y:S01]  /*14f0*/  F2F.BF16.F32 R41, R41 ;  /* 0x0000002900297304 */ /* 0x000ea20000202000 */
[----:B------:R-:W-:-:S07]  /*1500*/  LOP3.LUT R34, R5, 0x1f, RZ, 0xc0, !PT ;  /* 0x0000001f05227812 */ /* 0x000fce00078ec0ff */
[----:B------:R-:W3:Y:S01]  /*1510*/  F2F.BF16.F32 R37, R37 ;  /* 0x0000002500257304 */ /* 0x000ee20000202000 */
[----:B------:R0:W4:Y:S01]  /*1520*/  SHFL.IDX PT, R4, R4, R34, 0x1f ;  /* 0x00001f2204047589 */ /* 0x00012200000e0000 */
[----:B------:R-:W-:Y:S03]  /*1530*/  BSSY.RECONVERGENT B0, `(.L_x_29183) ;  /* 0x000000e000007945 */ /* 0x000fe60003800200 */
[----:B------:R0:W0:Y:S01]  /*1540*/  SHFL.IDX PT, R3, R3, R34, 0x1f ;  /* 0x00001f2203037589 */ /* 0x00002200000e0000 */
[----:B------:R-:W-:Y:S01]  /*1550*/  LOP3.LUT R30, R32, R30, RZ, 0xfc, !PT ;  /* 0x0000001e201e7212 */ /* 0x000fe200078efcff */
[----:B------:R-:W-:Y:S01]  /*1560*/  FMUL R2, R17, UR33 ;  /* 0x0000002111027c20 */ /* 0x000fe20008400000 */
[----:B-1----:R-:W-:Y:S01]  /*1570*/  LOP3.LUT R5, R33, R0, RZ, 0xfc, !PT ;  /* 0x0000000021057212 */ /* 0x002fe200078efcff */
[----:B--2---:R-:W-:Y:S06]  /*1580*/  @P0 BRA `(.L_x_29184) ;  /* 0x0000000000200947 */ /* 0x004fec0003800000 */
[----:B------:R-:W-:Y:S01]  /*1590*/  ULOP3.LUT UR4, UR26, 0xfffffffe, URZ, 0xc0, !UPT ;  /* 0xfffffffe1a047892 */ /* 0x000fe2000f8ec0ff */
[----:B0--3--:R-:W-:Y:S01]  /*15a0*/  PRMT R39, R37, 0x5410, R0 ;  /* 0x0000541025277816 */ /* 0x009fe20000000000 */
[----:B------:R-:W-:-:S04]  /*15b0*/  ULOP3.LUT UR5, UR27, 0x3fffffff, URZ, 0xc0, !UPT ;  /* 0x3fffffff1b057892 */ /* 0x000fc8000f8ec0ff */
[----:B------:R-:W-:-:S04]  /*15c0*/  IADD3 R33, P1, PT, R42, UR4, RZ ;  /* 0x000000042a217c10 */ /* 0x000fc8000ff3e0ff */
[----:B------:R-:W-:Y:S02]  /*15d0*/  IADD3.X R34, PT, PT, R43, UR5, RZ, P1, !PT ;  /* 0x000000052b227c10 */ /* 0x000fe40008ffe4ff */
[----:B------:R-:W-:-:S04]  /*15e0*/  LEA R32, P1, R33, UR16, 0x2 ;  /* 0x0000001021207c11 */ /* 0x000fc8000f8210ff */
[----:B------:R-:W-:-:S05]  /*15f0*/  LEA.HI.X R33, R33, UR9, R34, 0x2, P1 ;  /* 0x0000000921217c11 */ /* 0x000fca00088f1422 */
[----:B------:R1:W-:Y:S04]  /*1600*/  STG.E desc[UR24][R32.64], R39 ;  /* 0x0000002720007986 */ /* 0x0003e8000c101918 */
.L_x_29184:
[----:B------:R-:W-:Y:S05]  /*1610*/  BSYNC.RECONVERGENT B0 ;  /* 0x0000000000007941 */ /* 0x000fea0003800200 */
.L_x_29183:
[----:B------:R-:W2:Y:S01]  /*1620*/  F2F.BF16.F32 R2, R2 ;  /* 0x0000000200027304 */ /* 0x000ea20000202000 */
[----:B------:R-:W-:Y:S01]  /*1630*/  BSSY.RECONVERGENT B0, `(.L_x_29185) ;  /* 0x000000b000007945 */ /* 0x000fe20003800200 */
[----:B01----:R-:W-:-:S03]  /*1640*/  SHF.R.U32.HI R39, RZ, 0x5, R38 ;  /* 0x00000005ff277819 */ /* 0x003fc60000011626 */
[----:B------:R-:W-:Y:S05]  /*1650*/  @P0 BRA `(.L_x_29186) ;  /* 0x0000000000200947 */ /* 0x000fea0003800000 */
[----:B------:R-:W-:Y:S01]  /*1660*/  IMAD.U32 R33, RZ, RZ, UR31 ;  /* 0x0000001fff217e24 */ /* 0x000fe2000f8e00ff */
[----:B------:R-:W-:-:S03]  /*1670*/  UIMAD UR4, UR32, 0x3, URZ ;  /* 0x00000003200478a4 */ /* 0x000fc6000f8e02ff */
[----:B------:R-:W-:-:S04]  /*1680*/  IMAD.WIDE.U32 R42, R33, 0x3, R42 ;  /* 0x00000003212a7825 */ /* 0x000fc800078e002a */
[----:B------:R-:W-:Y:S01]  /*1690*/  VIADD R33, R43, UR4 ;  /* 0x000000042b217c36 */ /* 0x000fe20008000000 */
[C---:B------:R-:W-:Y:S02]  /*16a0*/  LEA R32, P0, R42.reuse, UR16, 0x2 ;  /* 0x000000102a207c11 */ /* 0x040fe4000f8010ff */
[----:B--2---:R-:W-:Y:S02]  /*16b0*/  PRMT R43, R41, 0x5410, R2 ;  /* 0x00005410292b7816 */ /* 0x004fe40000000002 */
[----:B------:R-:W-:-:S05]  /*16c0*/  LEA.HI.X R33, R42, UR9, R33, 0x2, P0 ;  /* 0x000000092a217c11 */ /* 0x000fca00080f1421 */
[----:B------:R0:W-:Y:S04]  /*16d0*/  STG.E desc[UR24][R32.64], R43 ;  /* 0x0000002b20007986 */ /* 0x0001e8000c101918 */
.L_x_29186:
[----:B------:R-:W-:Y:S05]  /*16e0*/  BSYNC.RECONVERGENT B0 ;  /* 0x0000000000007941 */ /* 0x000fea0003800200 */
.L_x_29185:
[C---:B0-----:R-:W-:Y:S01]  /*16f0*/  IMAD.SHL.U32 R32, R39.reuse, 0x10, RZ ;  /* 0x0000001027207824 */ /* 0x041fe200078e00ff */
[----:B------:R-:W-:Y:S01]  /*1700*/  USHF.L.U32 UR5, UR31, 0x2, URZ ;  /* 0x000000021f057899 */ /* 0x000fe200080006ff */
[----:B------:R-:W-:Y:S01]  /*1710*/  IMAD.SHL.U32 R39, R39, 0x4, RZ ;  /* 0x0000000427277824 */ /* 0x000fe200078e00ff */
[----:B------:R-:W-:Y:S02]  /*1720*/  USHF.L.U64.HI UR8, UR31, 0x2, UR32 ;  /* 0x000000021f087899 */ /* 0x000fe40008010220 */
[C---:B------:R-:W-:Y:S02]  /*1730*/  IMAD R43, R32.reuse, UR32, RZ ;  /* 0x00000020202b7c24 */ /* 0x040fe4000f8e02ff */
[----:B------:R-:W-:Y:S01]  /*1740*/  IMAD.WIDE.U32 R32, R32, UR31, RZ ;  /* 0x0000001f20207c25 */ /* 0x000fe2000f8e00ff */
[----:B------:R-:W-:-:S03]  /*1750*/  IADD3 R29, P1, PT, R29, UR5, RZ ;  /* 0x000000051d1d7c10 */ /* 0x000fc6000ff3e0ff */
[----:B------:R-:W-:Y:S01]  /*1760*/  VIADD R0, R36, 0x1d ;  /* 0x0000001d24007836 */ /* 0x000fe20000000000 */
[----:B------:R-:W-:Y:S01]  /*1770*/  IADD3 RZ, P2, PT, R32, UR5, RZ ;  /* 0x0000000520ff7c10 */ /* 0x000fe2000ff5e0ff */
[----:B------:R-:W-:Y:S02]  /*1780*/  VIADD R32, R39, 0x3 ;  /* 0x0000000327207836 */ /* 0x000fe40000000000 */
[----:B------:R-:W-:Y:S01]  /*1790*/  IMAD.IADD R34, R33, 0x1, R43 ;  /* 0x0000000121227824 */ /* 0x000fe200078e022b */
[----:B------:R-:W-:Y:S01]  /*17a0*/  LOP3.LUT R0, R0, 0x1f, RZ, 0xc0, !PT ;  /* 0x0000001f00007812 */ /* 0x000fe200078ec0ff */
[----:B------:R-:W-:Y:S01]  /*17b0*/  IMAD.U32 R41, R41, 0x10000, RZ ;  /* 0x0001000029297824 */ /* 0x000fe200078e00ff */
[----:B------:R-:W-:Y:S01]  /*17c0*/  ISETP.GE.U32.AND P0, PT, R32, UR7, PT ;  /* 0x0000000720007c0c */ /* 0x000fe2000bf06070 */
[----:B------:R-:W-:Y:S01]  /*17d0*/  IMAD.WIDE.U32 R32, R40, 0x10000, RZ ;  /* 0x0001000028207825 */ /* 0x000fe200078e00ff */
[----:B------:R-:W-:Y:S02]  /*17e0*/  IADD3.X R34, PT, PT, R34, UR8, RZ, P2, !PT ;  /* 0x0000000822227c10 */ /* 0x000fe400097fe4ff */
[----:B------:R-:W-:Y:S01]  /*17f0*/  ISETP.LT.U32.AND P0, PT, R0, UR18, !P0 ;  /* 0x0000001200007c0c */ /* 0x000fe2000c701070 */
[----:B------:R-:W-:Y:S01]  /*1800*/  VIADD R39, R39, 0x2 ;  /* 0x0000000227277836 */ /* 0x000fe20000000000 */
[----:B---3--:R-:W-:-:S02]  /*1810*/  LOP3.LUT R33, R41, R33, R37, 0xfe, !PT ;  /* 0x0000002129217212 */ /* 0x008fc400078efe25 */
[----:B------:R-:W-:Y:S02]  /*1820*/  IADD3.X R37, PT, PT, R34, UR8, RZ, P1, !PT ;  /* 0x0000000822257c10 */ /* 0x000fe40008ffe4ff */
[----:B------:R-:W-:Y:S02]  /*1830*/  IADD3 R40, P1, PT, R0, R29, RZ ;  /* 0x0000001d00287210 */ /* 0x000fe40007f3e0ff */
[----:B------:R-:W-:Y:S01]  /*1840*/  LOP3.LUT R32, R32, R35, RZ, 0xfc, !PT ;  /* 0x0000002320207212 */ /* 0x000fe200078efcff */
[----:B------:R-:W-:Y:S02]  /*1850*/  IMAD.U32 R35, RZ, RZ, UR31 ;  /* 0x0000001fff237e24 */ /* 0x000fe4000f8e00ff */
[----:B------:R-:W-:Y:S01]  /*1860*/  IMAD.X R41, RZ, RZ, R37, P1 ;  /* 0x000000ffff297224 */ /* 0x000fe200008e0625 */
[----:B------:R-:W-:Y:S01]  /*1870*/  ISETP.GE.U32.AND P1, PT, R39, UR7, PT ;  /* 0x0000000727007c0c */ /* 0x000fe2000bf26070 */
[----:B------:R-:W-:Y:S01]  /*1880*/  VOTEU.ANY UP0, P0 ;  /* 0x0000000000ff7886 */ /* 0x000fe20000000100 */
[----:B------:R-:W-:Y:S01]  /*1890*/  FMNMX R39, R31, |R10|, !PT ;  /* 0x4000000a1f277209 */ /* 0x000fe20007800000 */
[----:B------:R-:W-:-:S03]  /*18a0*/  @P0 IMAD.WIDE.U32 R34, R35, 0x5, R40 ;  /* 0x0000000523220825 */ /* 0x000fc600078e0028 */
[----:B------:R-:W-:Y:S01]  /*18b0*/  @UP0 UIMAD UR4, UR32, 0x5, URZ ;  /* 0x00000005200408a4 */ /* 0x000fe2000f8e02ff */
[----:B------:R-:W-:Y:S01]  /*18c0*/  FADD R31, RZ, R10 ;  /* 0x0000000aff1f7221 */ /* 0x000fe20000000000 */
[----:B------:R-:W-:-:S04]  /*18d0*/  @P0 LEA R46, P2, R34, UR23, 0x3 ;  /* 0x00000017222e0c11 */ /* 0x000fc8000f8418ff */
[----:B------:R-:W-:Y:S02]  /*18e0*/  @P0 VIADD R35, R35, UR4 ;  /* 0x0000000423230c36 */ /* 0x000fe40008000000 */
[--C-:B------:R-:W-:Y:S01]  /*18f0*/  FADD R31, R31, R12.reuse ;  /* 0x0000000c1f1f7221 */ /* 0x100fe20000000000 */
[----:B------:R-:W-:Y:S01]  /*1900*/  FMNMX3 R12, |R11|, R39, |R12|, !PT ;  /* 0x000000270b0c7276 */ /* 0x000fe2000780060c */
[----:B------:R-:W-:Y:S02]  /*1910*/  IMAD.U32 R39, RZ, RZ, UR31 ;  /* 0x0000001fff277e24 */ /* 0x000fe4000f8e00ff */
[----:B------:R-:W-:Y:S01]  /*1920*/  @P0 IMAD.MOV.U32 R42, RZ, RZ, R40 ;  /* 0x000000ffff2a0224 */ /* 0x000fe200078e0028 */
[----:B------:R-:W-:Y:S01]  /*1930*/  @P0 LEA.HI.X R47, R34, UR28, R35, 0x3, P2 ;  /* 0x0000001c222f0c11 */ /* 0x000fe200090f1c23 */
[----:B------:R-:W-:Y:S01]  /*1940*/  @P0 IMAD.MOV.U32 R43, RZ, RZ, R41 ;  /* 0x000000ffff2b0224 */ /* 0x000fe200078e0029 */
[----:B------:R-:W-:Y:S01]  /*1950*/  CS2R R34, SRZ ;  /* 0x0000000000227805 */ /* 0x000fe2000001ff00 */
[----:B------:R-:W-:Y:S01]  /*1960*/  @UP0 UIMAD UR4, UR32, 0x6, URZ ;  /* 0x00000006200408a4 */ /* 0x000fe2000f8e02ff */
[----:B------:R-:W-:-:S04]  /*1970*/  @P0 IMAD.WIDE.U32 R42, R39, 0x6, R42 ;  /* 0x00000006272a0825 */ /* 0x000fc800078e002a */
[----:B------:R-:W-:Y:S01]  /*1980*/  FADD R44, RZ, R11 ;  /* 0x0000000bff2c7221 */ /* 0x000fe20000000000 */
[----:B------:R0:W5:Y:S01]  /*1990*/  @P0 LDG.E.64 R34, desc[UR24][R46.64] ;  /* 0x000000182e220981 */ /* 0x000162000c1e1b00 */
[----:B------:R-:W-:Y:S02]  /*19a0*/  @P0 VIADD R11, R43, UR4 ;  /* 0x000000042b0b0c36 */ /* 0x000fe40008000000 */
[----:B------:R-:W-:Y:S01]  /*19b0*/  FADD R44, R44, R13 ;  /* 0x0000000d2c2c7221 */ /* 0x000fe20000000000 */
[--C-:B------:R-:W-:Y:S01]  /*19c0*/  FMNMX3 R12, |R13|, R12, |R14|.reuse, !PT ;  /* 0x0000000c0d0c7276 */ /* 0x100fe2000780060e */
[----:B------:R-:W-:Y:S01]  /*19d0*/  FADD R31, R31, R14 ;  /* 0x0000000e1f1f7221 */ /* 0x000fe20000000000 */
[----:B0-----:R-:W-:-:S03]  /*19e0*/  @P0 LEA R46, P2, R42, UR23, 0x3 ;  /* 0x000000172a2e0c11 */ /* 0x001fc6000f8418ff */
[----:B------:R-:W-:Y:S01]  /*19f0*/  FADD R39, R31, R16 ;  /* 0x000000101f277221 */ /* 0x000fe20000000000 */
[----:B------:R-:W-:Y:S02]  /*1a00*/  FMNMX R43, R12, |R15|, !PT ;  /* 0x4000000f0c2b7209 */ /* 0x000fe40007800000 */
[----:B------:R-:W-:Y:S01]  /*1a10*/  @P0 LEA.HI.X R47, R42, UR28, R11, 0x3, P2 ;  /* 0x0000001c2a2f0c11 */ /* 0x000fe200090f1c0b */
[----:B------:R-:W-:Y:S01]  /*1a20*/  FADD R42, R44, R15 ;  /* 0x0000000f2c2a7221 */ /* 0x000fe20000000000 */
[----:B------:R-:W-:Y:S02]  /*1a30*/  IMAD.U32 R31, RZ, RZ, UR31 ;  /* 0x0000001fff1f7e24 */ /* 0x000fe4000f8e00ff */
[----:B------:R-:W-:Y:S01]  /*1a40*/  @P0 IMAD.MOV.U32 R14, RZ, RZ, R40 ;  /* 0x000000ffff0e0224 */ /* 0x000fe200078e0028 */
[----:B------:R-:W-:Y:S01]  /*1a50*/  @UP0 UIMAD UR4, UR32, 0x7, URZ ;  /* 0x00000007200408a4 */ /* 0x000fe2000f8e02ff */
[----:B------:R-:W-:Y:S01]  /*1a60*/  @P0 IMAD.MOV.U32 R15, RZ, RZ, R41 ;  /* 0x000000ffff0f0224 */ /* 0x000fe200078e0029 */
[----:B------:R-:W-:-:S02]  /*1a70*/  @P0 IADD3 R13, P2, PT, R40, UR5, RZ ;  /* 0x00000005280d0c10 */ /* 0x000fc4000ff5e0ff */
[----:B------:R-:W-:Y:S01]  /*1a80*/  CS2R R10, SRZ ;  /* 0x00000000000a7805 */ /* 0x000fe2000001ff00 */
[----:B------:R-:W-:Y:S01]  /*1a90*/  @P0 IMAD.WIDE.U32 R14, R31, 0x7, R14 ;  /* 0x000000071f0e0825 */ /* 0x000fe200078e000e */
[----:B------:R-:W-:Y:S02]  /*1aa0*/  @P0 IADD3.X R12, PT, PT, R41, UR8, RZ, P2, !PT ;  /* 0x00000008290c0c10 */ /* 0x000fe400097fe4ff */
[--C-:B------:R-:W-:Y:S01]  /*1ab0*/  FMNMX3 R43, |R16|, R43, |R17|.reuse, !PT ;  /* 0x0000002b102b7276 */ /* 0x100fe20007800611 */
[----:B------:R-:W-:Y:S01]  /*1ac0*/  @P0 VIADD R15, R15, UR4 ;  /* 0x000000040f0f0c36 */ /* 0x000fe20008000000 */
[C---:B------:R-:W-:Y:S01]  /*1ad0*/  @P0 LEA R44, P3, R13.reuse, UR23, 0x3 ;  /* 0x000000170d2c0c11 */ /* 0x040fe2000f8618ff */
[----:B------:R-:W-:Y:S01]  /*1ae0*/  FADD R42, R42, R17 ;  /* 0x000000112a2a7221 */ /* 0x000fe20000000000 */
[----:B------:R-:W-:Y:S01]  /*1af0*/  @P0 LEA R16, P2, R14, UR23, 0x3 ;  /* 0x000000170e100c11 */ /* 0x000fe2000f8418ff */
[----:B------:R0:W5:Y:S01]  /*1b00*/  @P0 LDG.E.64 R10, desc[UR24][R46.64] ;  /* 0x000000182e0a0981 */ /* 0x000162000c1e1b00 */
[----:B------:R-:W-:-:S02]  /*1b10*/  @P0 LEA.HI.X R45, R13, UR28, R12, 0x3, P3 ;  /* 0x0000001c0d2d0c11 */ /* 0x000fc400098f1c0c */
[----:B------:R-:W-:Y:S02]  /*1b20*/  CS2R R12, SRZ ;  /* 0x00000000000c7805 */ /* 0x000fe4000001ff00 */
[----:B------:R-:W-:Y:S02]  /*1b30*/  @P0 LEA.HI.X R17, R14, UR28, R15, 0x3, P2 ;  /* 0x0000001c0e110c11 */ /* 0x000fe400090f1c0f */
[----:B------:R-:W-:Y:S02]  /*1b40*/  CS2R R14, SRZ ;  /* 0x00000000000e7805 */ /* 0x000fe4000001ff00 */
[----:B------:R-:W-:Y:S01]  /*1b50*/  ISETP.GE.U32.OR P1, PT, R8, UR18, P1 ;  /* 0x0000001208007c0c */ /* 0x000fe20008f26470 */
[----:B------:R1:W5:Y:S04]  /*1b60*/  @P0 LDG.E.64 R12, desc[UR24][R44.64] ;  /* 0x000000182c0c0981 */ /* 0x000368000c1e1b00 */
[----:B------:R3:W5:Y:S01]  /*1b70*/  @P0 LDG.E.64 R14, desc[UR24][R16.64] ;  /* 0x00000018100e0981 */ /* 0x000762000c1e1b00 */
[----:B--2---:R-:W-:-:S02]  /*1b80*/  IMAD.U32 R2, R2, 0x10000, RZ ;  /* 0x0001000002027824 */ /* 0x004fc400078e00ff */
[----:B0-----:R-:W-:Y:S01]  /*1b90*/  FMUL R46, R20, UR33 ;  /* 0x00000021142e7c20 */ /* 0x001fe20008400000 */
[----:B------:R-:W-:Y:S01]  /*1ba0*/  IMAD.IADD R9, R9, 0x1, R38 ;  /* 0x0000000109097824 */ /* 0x000fe200078e0226 */
[----:B------:R-:W-:Y:S01]  /*1bb0*/  BSSY.RECONVERGENT B0, `(.L_x_29187) ;  /* 0x0000031000007945 */ /* 0x000fe20003800200 */
[----:B-1----:R-:W-:Y:S01]  /*1bc0*/  IADD3 R44, P0, PT, R8, R29, RZ ;  /* 0x0000001d082c7210 */ /* 0x002fe20007f1e0ff */
[----:B------:R-:W-:Y:S01]  /*1bd0*/  FMUL R8, R21, UR33 ;  /* 0x0000002115087c20 */ /* 0x000fe20008400000 */
[----:B------:R-:W-:Y:S01]  /*1be0*/  LOP3.LUT R31, R5, R2, RZ, 0xfc, !PT ;  /* 0x00000002051f7212 */ /* 0x000fe200078efcff */
[----:B------:R-:W-:Y:S01]  /*1bf0*/  IMAD.U32 R29, R7, 0x10000, RZ ;  /* 0x00010000071d7824 */ /* 0x000fe200078e00ff */
[----:B------:R-:W-:Y:S01]  /*1c00*/  F2F.BF16.F32 R46, R46 ;  /* 0x0000002e002e7304 */ /* 0x000fe20000202000 */
[----:B------:R-:W-:Y:S01]  /*1c10*/  IMAD.X R45, RZ, RZ, R37, P0 ;  /* 0x000000ffff2d7224 */ /* 0x000fe200000e0625 */
[----:B------:R-:W-:Y:S01]  /*1c20*/  @!P1 LEA R50, P0, R44, UR16, 0x2 ;  /* 0x000000102c329c11 */ /* 0x000fe2000f8010ff */
[----:B------:R-:W-:Y:S01]  /*1c30*/  FMUL R37, R23, UR33 ;  /* 0x0000002117257c20 */ /* 0x000fe20008400000 */
[----:B---3--:R-:W-:-:S02]  /*1c40*/  FMNMX R16, R43, |R20|, !PT ;  /* 0x400000142b107209 */ /* 0x008fc40007800000 */
[C---:B------:R-:W-:Y:S02]  /*1c50*/  @!P1 LEA.HI.X R51, R44.reuse, UR9, R45, 0x2, P0 ;  /* 0x000000092c339c11 */ /* 0x040fe400080f142d */
[----:B------:R-:W-:Y:S01]  /*1c60*/  @!P1 IADD3 R2, P0, PT, R44, UR31, RZ ;  /* 0x0000001f2c029c10 */ /* 0x000fe2000ff1e0ff */
[----:B------:R0:W1:Y:S01]  /*1c70*/  F2F.BF16.F32 R7, R8 ;  /* 0x0000000800077304 */ /* 0x0000620000202000 */
[----:B------:R-:W-:Y:S02]  /*1c80*/  FMNMX3 R16, |R21|, R16, |R22|, !PT ;  /* 0x0000001015107276 */ /* 0x000fe40007800616 */
[----:B------:R-:W-:Y:S02]  /*1c90*/  @!P1 LEA R48, P2, R2, UR16, 0x2 ;  /* 0x0000001002309c11 */ /* 0x000fe4000f8410ff */
[----:B------:R-:W-:Y:S02]  /*1ca0*/  @!P1 IADD3.X R5, PT, PT, R45, UR32, RZ, P0, !PT ;  /* 0x000000202d059c10 */ /* 0x000fe400087fe4ff */
[----:B------:R-:W-:Y:S01]  /*1cb0*/  LOP3.LUT R29, R6, R29, RZ, 0xfc, !PT ;  /* 0x0000001d061d7212 */ /* 0x000fe200078efcff */
[----:B------:R-:W2:Y:S01]  /*1cc0*/  F2F.BF16.F32 R37, R37 ;  /* 0x0000002500257304 */ /* 0x000ea20000202000 */
[----:B------:R-:W-:Y:S01]  /*1cd0*/  @!P1 LEA.HI.X R49, R2, UR9, R5, 0x2, P2 ;  /* 0x0000000902319c11 */ /* 0x000fe200090f1405 */
[----:B------:R-:W-:Y:S01]  /*1ce0*/  FMUL R2, R22, UR33 ;  /* 0x0000002116027c20 */ /* 0x000fe20008400000 */
[----:B------:R-:W-:Y:S01]  /*1cf0*/  FADD R5, RZ, R20 ;  /* 0x00000014ff057221 */ /* 0x000fe20000000000 */
[----:B0-----:R-:W-:Y:S01]  /*1d00*/  FADD R8, RZ, R21 ;  /* 0x00000015ff087221 */ /* 0x001fe20000000000 */
[----:B------:R-:W-:-:S02]  /*1d10*/  FMNMX3 R16, |R23|, R16, |R24|, !PT ;  /* 0x0000001017107276 */ /* 0x000fc40007800618 */
[----:B-1----:R-:W-:Y:S01]  /*1d20*/  @!P1 PRMT R17, R46, 0x5410, R7 ;  /* 0x000054102e119816 */ /* 0x002fe20000000007 */
[----:B------:R-:W0:Y:S01]  /*1d30*/  F2F.BF16.F32 R2, R2 ;  /* 0x0000000200027304 */ /* 0x000e220000202000 */
[----:B------:R-:W-:Y:S01]  /*1d40*/  FADD R5, R5, R22 ;  /* 0x0000001605057221 */ /* 0x000fe20000000000 */
[----:B------:R-:W-:Y:S01]  /*1d50*/  LOP3.LUT R22, R9, 0x1f, RZ, 0xc0, !PT ;  /* 0x0000001f09167812 */ /* 0x000fe200078ec0ff */
[----:B------:R-:W-:Y:S01]  /*1d60*/  FADD R8, R8, R23 ;  /* 0x0000001708087221 */ /* 0x000fe20000000000 */
[----:B------:R1:W-:Y:S01]  /*1d70*/  @!P1 STG.E desc[UR24][R50.64], R17 ;  /* 0x0000001132009986 */ /* 0x0003e2000c101918 */
[----:B--2---:R-:W-:-:S03]  /*1d80*/  IMAD.WIDE.U32 R20, R37, 0x10000, RZ ;  /* 0x0001000025147825 */ /* 0x004fc600078e00ff */
[----:B------:R-:W2:Y:S04]  /*1d90*/  SHFL.IDX PT, R39, R39, R22, 0x1f ;  /* 0x00001f1627277589 */ /* 0x000ea800000e0000 */
[----:B------:R3:W2:Y:S01]  /*1da0*/  SHFL.IDX PT, R42, R42, R22, 0x1f ;  /* 0x00001f162a2a7589 */ /* 0x0006a200000e0000 */
[----:B------:R-:W-:Y:S02]  /*1db0*/  LOP3.LUT R6, R20, R7, RZ, 0xfc, !PT ;  /* 0x0000000714067212 */ /* 0x000fe400078efcff */
[----:B0-----:R-:W-:Y:S01]  /*1dc0*/  @!P1 PRMT R43, R2, 0x5410, R37 ;  /* 0x00005410022b9816 */ /* 0x001fe20000000025 */
[----:B-1----:R-:W-:-:S04]  /*1dd0*/  FMUL R17, R25, UR33 ;  /* 0x0000002119117c20 */ /* 0x002fc80008400000 */
[----:B------:R0:W-:Y:S01]  /*1de0*/  @!P1 STG.E desc[UR24][R48.64], R43 ;  /* 0x0000002b30009986 */ /* 0x0001e2000c101918 */
[----:B---3--:R-:W-:Y:S01]  /*1df0*/  FMUL R22, R24, UR33 ;  /* 0x0000002118167c20 */ /* 0x008fe20008400000 */
[----:B------:R-:W1:Y:S08]  /*1e00*/  F2F.BF16.F32 R17, R17 ;  /* 0x0000001100117304 */ /* 0x000e700000202000 */
[----:B------:R-:W3:Y:S01]  /*1e10*/  F2F.BF16.F32 R22, R22 ;  /* 0x0000001600167304 */ /* 0x000ee20000202000 */
[----:B-1----:R-:W-:Y:S01]  /*1e20*/  LOP3.LUT R9, R21, R17, RZ, 0xfc, !PT ;  /* 0x0000001115097212 */ /* 0x002fe200078efcff */
[----:B0-2---:R-:W-:Y:S06]  /*1e30*/  @P1 BRA `(.L_x_29188) ;  /* 0x0000000000201947 */ /* 0x005fec0003800000 */
        /* <DEDUP_REMOVED lines=8> */
.L_x_29188:
[----:B------:R-:W-:Y:S05]  /*1ec0*/  BSYNC.RECONVERGENT B0 ;  /* 0x0000000000007941 */ /* 0x000fea0003800200 */
.L_x_29187:
[----:B0-----:R-:W-:Y:S01]  /*1ed0*/  FMUL R17, R26, UR33 ;  /* 0x000000211a117c20 */ /* 0x001fe20008400000 */
[----:B------:R-:W-:-:S04]  /*1ee0*/  IMAD.WIDE.U32 R20, R2, 0x10000, RZ ;  /* 0x0001000002147825 */ /* 0x000fc800078e00ff */
[----:B------:R-:W-:Y:S01]  /*1ef0*/  FMUL R2, R27, UR33 ;  /* 0x000000211b027c20 */ /* 0x000fe20008400000 */
[----:B------:R-:W-:Y:S01]  /*1f00*/  BSSY.RECONVERGENT B0, `(.L_x_29189) ;  /* 0x000000f000007945 */ /* 0x000fe20003800200 */
[----:B------:R-:W0:Y:S01]  /*1f10*/  F2F.BF16.F32 R17, R17 ;  /* 0x0000001100117304 */ /* 0x000e220000202000 */
[----:B------:R-:W-:-:S07]  /*1f20*/  LOP3.LUT R46, R20, R46, RZ, 0xfc, !PT ;  /* 0x0000002e142e7212 */ /* 0x000fce00078efcff */
[----:B------:R-:W1:Y:S01]  /*1f30*/  F2F.BF16.F32 R2, R2 ;  /* 0x0000000200027304 */ /* 0x000e620000202000 */
[----:B0-----:R-:W-:-:S05]  /*1f40*/  IMAD.U32 R23, R17, 0x10000, RZ ;  /* 0x0001000011177824 */ /* 0x001fca00078e00ff */
[----:B---3--:R-:W-:Y:S01]  /*1f50*/  LOP3.LUT R47, R23, R21, R22, 0xfe, !PT ;  /* 0x00000015172f7212 */ /* 0x008fe200078efe16 */
[----:B------:R-:W-:Y:S06]  /*1f60*/  @P1 BRA `(.L_x_29190) ;  /* 0x0000000000201947 */ /* 0x000fec0003800000 */
[----:B------:R-:W-:Y:S01]  /*1f70*/  IMAD.U32 R21, RZ, RZ, UR31 ;  /* 0x0000001fff157e24 */ /* 0x000fe2000f8e00ff */
[----:B------:R-:W-:Y:S01]  /*1f80*/  UIMAD UR4, UR32, 0x3, URZ ;  /* 0x00000003200478a4 */ /* 0x000fe2000f8e02ff */
[----:B-1----:R-:W-:Y:S02]  /*1f90*/  PRMT R17, R17, 0x5410, R2 ;  /* 0x0000541011117816 */ /* 0x002fe40000000002 */
[----:B------:R-:W-:-:S04]  /*1fa0*/  IMAD.WIDE.U32 R44, R21, 0x3, R44 ;  /* 0x00000003152c7825 */ /* 0x000fc800078e002c */
[----:B------:R-:W-:Y:S01]  /*1fb0*/  VIADD R21, R45, UR4 ;  /* 0x000000042d157c36 */ /* 0x000fe20008000000 */
[----:B------:R-:W-:-:S04]  /*1fc0*/  LEA R20, P0, R44, UR16, 0x2 ;  /* 0x000000102c147c11 */ /* 0x000fc8000f8010ff */
[----:B------:R-:W-:-:S05]  /*1fd0*/  LEA.HI.X R21, R44, UR9, R21, 0x2, P0 ;  /* 0x000000092c157c11 */ /* 0x000fca00080f1415 */
[----:B------:R0:W-:Y:S04]  /*1fe0*/  STG.E desc[UR24][R20.64], R17 ;  /* 0x0000001114007986 */ /* 0x0001e8000c101918 */
.L_x_29190:
[----:B------:R-:W-:Y:S05]  /*1ff0*/  BSYNC.RECONVERGENT B0 ;  /* 0x0000000000007941 */ /* 0x000fea0003800200 */
.L_x_29189:
[----:B------:R-:W-:Y:S01]  /*2000*/  SHF.R.U32.HI R22, RZ, 0x5, R38 ;  /* 0x00000005ff167819 */ /* 0x000fe20000011626 */
[----:B0-----:R-:W-:Y:S02]  /*2010*/  IMAD.U32 R21, RZ, RZ, UR31 ;  /* 0x0000001fff157e24 */ /* 0x001fe4000f8e00ff */
[----:B-----5:R-:W-:Y:S01]  /*2020*/  FMUL R17, R12, UR33 ;  /* 0x000000210c117c20 */ /* 0x020fe20008400000 */
[----:B------:R-:W-:Y:S01]  /*2030*/  IMAD.U32 R7, RZ, RZ, UR31 ;  /* 0x0000001fff077e24 */ /* 0x000fe2000f8e00ff */
[----:B------:R-:W-:Y:S01]  /*2040*/  FMNMX R37, R16, |R25|, !PT ;  /* 0x4000001910257209 */ /* 0x000fe20007800000 */
[----:B------:R-:W-:Y:S01]  /*2050*/  IMAD.SHL.U32 R22, R22, 0x4, RZ ;  /* 0x0000000416167824 */ /* 0x000fe200078e00ff */
[----:B------:R-:W-:Y:S01]  /*2060*/  LEA R20, P1, R21, R40, 0x2 ;  /* 0x0000002815147211 */ /* 0x000fe200078210ff */
[----:B------:R-:W-:Y:S01]  /*2070*/  IMAD.U32 R40, RZ, RZ, UR32 ;  /* 0x00000020ff287e24 */ /* 0x000fe2000f8e00ff */
[----:B------:R-:W-:Y:S01]  /*2080*/  F2F.BF16.F32 R17, R17 ;  /* 0x0000001100117304 */ /* 0x000fe20000202000 */
[----:B------:R-:W-:Y:S01]  /*2090*/  VIADD R23, R22, 0x3 ;  /* 0x0000000316177836 */ /* 0x000fe20000000000 */
[----:B------:R-:W-:Y:S01]  /*20a0*/  FMNMX3 R37, |R26|, R37, |R27|, !PT ;  /* 0x000000251a257276 */ /* 0x000fe2000780061b */
[----:B-1----:R-:W-:Y:S01]  /*20b0*/  IMAD.U32 R2, R2, 0x10000, RZ ;  /* 0x0001000002027824 */ /* 0x002fe200078e00ff */
[----:B------:R-:W-:Y:S01]  /*20c0*/  LEA.HI.X R21, R7, R41, R40, 0x2, P1 ;  /* 0x0000002907157211 */ /* 0x000fe200008f1428 */
[----:B------:R-:W-:Y:S01]  /*20d0*/  FADD R7, R5, R24 ;  /* 0x0000001805077221 */ /* 0x000fe20000000000 */
[----:B------:R-:W-:Y:S01]  /*20e0*/  ISETP.GE.U32.AND P0, PT, R23, UR7, PT ;  /* 0x0000000717007c0c */ /* 0x000fe2000bf06070 */
[----:B------:R-:W-:Y:S01]  /*20f0*/  FADD R40, R8, R25 ;  /* 0x0000001908287221 */ /* 0x000fe20000000000 */
[----:B------:R-:W-:Y:S01]  /*2100*/  FMUL R8, R34, UR33 ;  /* 0x0000002122087c20 */ /* 0x000fe20008400000 */
[----:B----4-:R-:W-:Y:S01]  /*2110*/  FADD R4, RZ, R4 ;  /* 0x00000004ff047221 */ /* 0x010fe20000000000 */
[----:B------:R-:W-:Y:S01]  /*2120*/  ISETP.GE.U32.OR P0, PT, R0, UR18, P0 ;  /* 0x0000001200007c0c */ /* 0x000fe20008706470 */
[----:B------:R-:W-:Y:S01]  /*2130*/  FMUL R0, R13, UR33 ;  /* 0x000000210d007c20 */ /* 0x000fe20008400000 */
[----:B------:R-:W-:Y:S01]  /*2140*/  FMNMX R43, R37, |R12|, !PT ;  /* 0x4000000c252b7209 */ /* 0x000fe20007800000 */
[----:B------:R-:W-:Y:S01]  /*2150*/  FADD R39, R39, R4 ;  /* 0x0000000427277221 */ /* 0x000fe20000000000 */
[----:B------:R-:W-:Y:S01]  /*2160*/  F2F.BF16.F32 R8, R8 ;  /* 0x0000000800087304 */ /* 0x000fe20000202000 */
[----:B------:R-:W-:Y:S01]  /*2170*/  FADD R37, RZ, R12 ;  /* 0x0000000cff257221 */ /* 0x000fe20000000000 */
[----:B------:R-:W-:Y:S03]  /*2180*/  BSSY.RECONVERGENT B0, `(.L_x_29191) ;  /* 0x0000026000007945 */ /* 0x000fe60003800200 */
[--C-:B------:R-:W-:Y:S01]  /*2190*/  FADD R37, R37, R34.reuse ;  /* 0x0000002225257221 */ /* 0x100fe20000000000 */
[----:B------:R-:W-:-:S02]  /*21a0*/  FMNMX3 R34, |R13|, R43, |R34|, !PT ;  /* 0x0000002b0d227276 */ /* 0x000fc40007800622 */
[----:B------:R-:W0:Y:S01]  /*21b0*/  F2F.BF16.F32 R0, R0 ;  /* 0x0000000000007304 */ /* 0x000e220000202000 */
[----:B------:R-:W-:-:S04]  /*21c0*/  @!P0 LEA R44, P1, R20, UR16, 0x2 ;  /* 0x00000010142c8c11 */ /* 0x000fc8000f8210ff */
[C---:B------:R-:W-:Y:S02]  /*21d0*/  @!P0 LEA.HI.X R45, R20.reuse, UR9, R21, 0x2, P1 ;  /* 0x00000009142d8c11 */ /* 0x040fe400088f1415 */
[----:B------:R-:W-:-:S04]  /*21e0*/  @!P0 IADD3 R5, P1, PT, R20, UR31, RZ ;  /* 0x0000001f14058c10 */ /* 0x000fc8000ff3e0ff */
[----:B------:R-:W-:Y:S02]  /*21f0*/  @!P0 LEA R24, P2, R5, UR16, 0x2 ;  /* 0x0000001005188c11 */ /* 0x000fe4000f8410ff */
[----:B------:R-:W-:Y:S02]  /*2200*/  @!P0 IADD3.X R16, PT, PT, R21, UR32, RZ, P1, !PT ;  /* 0x0000002015108c10 */ /* 0x000fe40008ffe4ff */
[----:B0-----:R-:W-:Y:S02]  /*2210*/  @!P0 PRMT R41, R17, 0x5410, R0 ;  /* 0x0000541011298816 */ /* 0x001fe40000000000 */
[----:B------:R-:W-:Y:S01]  /*2220*/  @!P0 LEA.HI.X R25, R5, UR9, R16, 0x2, P2 ;  /* 0x0000000905198c11 */ /* 0x000fe200090f1410 */
[----:B------:R-:W-:Y:S01]  /*2230*/  FMUL R5, R35, UR33 ;  /* 0x0000002123057c20 */ /* 0x000fe20008400000 */
[----:B------:R-:W-:Y:S01]  /*2240*/  FADD R16, R7, R26 ;  /* 0x0000001a07107221 */ /* 0x000fe20000000000 */
[----:B------:R-:W-:Y:S01]  /*2250*/  FADD R26, R40, R27 ;  /* 0x0000001b281a7221 */ /* 0x000fe20000000000 */
[----:B------:R-:W-:Y:S01]  /*2260*/  VIADD R27, R22, 0x1 ;  /* 0x00000001161b7836 */ /* 0x000fe20000000000 */
[----:B------:R-:W-:Y:S01]  /*2270*/  LOP3.LUT R7, R9, R2, RZ, 0xfc, !PT ;  /* 0x0000000209077212 */ /* 0x000fe200078efcff */
[----:B------:R0:W-:Y:S01]  /*2280*/  @!P0 STG.E desc[UR24][R44.64], R41 ;  /* 0x000000292c008986 */ /* 0x0001e2000c101918 */
[----:B------:R-:W0:Y:S01]  /*2290*/  F2F.BF16.F32 R5, R5 ;  /* 0x0000000500057304 */ /* 0x000e220000202000 */
[----:B------:R-:W-:-:S02]  /*22a0*/  IMAD.IADD R2, R27, 0x1, R38 ;  /* 0x000000011b027824 */ /* 0x000fc400078e0226 */
[----:B------:R-:W-:Y:S02]  /*22b0*/  FMUL R40, R10, UR33 ;  /* 0x000000210a287c20 */ /* 0x000fe40008400000 */
[----:B------:R-:W-:-:S05]  /*22c0*/  VIADD R4, R2, 0x1 ;  /* 0x0000000102047836 */ /* 0x000fca0000000000 */
[----:B------:R-:W-:Y:S01]  /*22d0*/  LOP3.LUT R9, R4, 0x1f, RZ, 0xc0, !PT ;  /* 0x0000001f04097812 */ /* 0x000fe200078ec0ff */
[----:B------:R-:W-:Y:S01]  /*22e0*/  FMUL R4, R11, UR33 ;  /* 0x000000210b047c20 */ /* 0x000fe20008400000 */
[----:B0-----:R-:W-:-:S03]  /*22f0*/  @!P0 PRMT R41, R8, 0x5410, R5 ;  /* 0x0000541008298816 */ /* 0x001fc60000000005 */
[----:B------:R-:W0:Y:S02]  /*2300*/  SHFL.IDX PT, R16, R16, R9, 0x1f ;  /* 0x00001f0910107589 */ /* 0x000e2400000e0000 */
[----:B------:R-:W1:Y:S02]  /*2310*/  F2F.BF16.F32 R4, R4 ;  /* 0x0000000400047304 */ /* 0x000e640000202000 */
[----:B------:R2:W-:Y:S04]  /*2320*/  @!P0 STG.E desc[UR24][R24.64], R41 ;  /* 0x0000002918008986 */ /* 0x0005e8000c101918 */
[----:B------:R3:W4:Y:S02]  /*2330*/  SHFL.IDX PT, R12, R26, R9, 0x1f ;  /* 0x00001f091a0c7589 */ /* 0x00072400000e0000 */
[----:B--2---:R3:W2:Y:S01]  /*2340*/  F2F.BF16.F32 R41, R40 ;  /* 0x0000002800297304 */ /* 0x0046a20000202000 */
[----:B-1----:R-:W-:Y:S05]  /*2350*/  @P0 BRA `(.L_x_29192) ;  /* 0x0000000000200947 */ /* 0x002fea0003800000 */
[----:B------:R-:W-:Y:S02]  /*2360*/  ULOP3.LUT UR4, UR26, 0xfffffffe, URZ, 0xc0, !UPT ;  /* 0xfffffffe1a047892 */ /* 0x000fe4000f8ec0ff */
[----:B------:R-:W-:-:S04]  /*2370*/  ULOP3.LUT UR5, UR27, 0x3fffffff, URZ, 0xc0, !UPT ;  /* 0x3fffffff1b057892 */ /* 0x000fc8000f8ec0ff */
[----:B---3--:R-:W-:-:S04]  /*2380*/  IADD3 R9, P1, PT, R20, UR4, RZ ;  /* 0x0000000414097c10 */ /* 0x008fc8000ff3e0ff */
[----:B------:R-:W-:Y:S02]  /*2390*/  IADD3.X R26, PT, PT, R21, UR5, RZ, P1, !PT ;  /* 0x00000005151a7c10 */ /* 0x000fe40008ffe4ff */
[----:B------:R-:W-:-:S04]  /*23a0*/  LEA R24, P1, R9, UR16, 0x2 ;  /* 0x0000001009187c11 */ /* 0x000fc8000f8210ff */
[----:B------:R-:W-:Y:S02]  /*23b0*/  LEA.HI.X R25, R9, UR9, R26, 0x2, P1 ;  /* 0x0000000909197c11 */ /* 0x000fe400088f141a */
[----:B--2---:R-:W-:-:S05]  /*23c0*/  PRMT R9, R41, 0x5410, R4 ;  /* 0x0000541029097816 */ /* 0x004fca0000000004 */
[----:B------:R1:W-:Y:S02]  /*23d0*/  STG.E desc[UR24][R24.64], R9 ;  /* 0x0000000918007986 */ /* 0x0003e4000c101918 */
.L_x_29192:
[----:B------:R-:W-:Y:S05]  /*23e0*/  BSYNC.RECONVERGENT B0 ;  /* 0x0000000000007941 */ /* 0x000fea0003800200 */
.L_x_29191:
[----:B-1----:R-:W-:Y:S01]  /*23f0*/  FMUL R24, R14, UR33 ;  /* 0x000000210e187c20 */ /* 0x002fe20008400000 */
[----:B---3--:R-:W-:Y:S01]  /*2400*/  IMAD.WIDE.U32 R8, R8, 0x10000, RZ ;  /* 0x0001000008087825 */ /* 0x008fe200078e00ff */
[----:B------:R-:W-:Y:S04]  /*2410*/  BSSY.RECONVERGENT B0, `(.L_x_29193) ;  /* 0x0000010000007945 */ /* 0x000fe80003800200 */
[----:B------:R-:W1:Y:S01]  /*2420*/  F2F.BF16.F32 R24, R24 ;  /* 0x0000001800187304 */ /* 0x000e620000202000 */
[----:B------:R-:W-:Y:S01]  /*2430*/  LOP3.LUT R8, R8, R17, RZ, 0xfc, !PT ;  /* 0x0000001108087212 */ /* 0x000fe200078efcff */
[----:B------:R-:W-:-:S06]  /*2440*/  FMUL R17, R15, UR33 ;  /* 0x000000210f117c20 */ /* 0x000fcc0008400000 */
[----:B------:R-:W3:Y:S01]  /*2450*/  F2F.BF16.F32 R17, R17 ;  /* 0x0000001100117304 */ /* 0x000ee20000202000 */
[----:B-1----:R-:W-:-:S05]  /*2460*/  IMAD.U32 R25, R24, 0x10000, RZ ;  /* 0x0001000018197824 */ /* 0x002fca00078e00ff */
[----:B--2---:R-:W-:Y:S01]  /*2470*/  LOP3.LUT R9, R25, R9, R41, 0xfe, !PT ;  /* 0x0000000919097212 */ /* 0x004fe200078efe29 */
[----:B------:R-:W-:Y:S06]  /*2480*/  @P0 BRA `(.L_x_29194) ;  /* 0x0000000000200947 */ /* 0x000fec0003800000 */
[----:B------:R-:W-:Y:S01]  /*2490*/  IMAD.U32 R41, RZ, RZ, UR31 ;  /* 0x0000001fff297e24 */ /* 0x000fe2000f8e00ff */
[----:B------:R-:W-:Y:S01]  /*24a0*/  UIMAD UR4, UR32, 0x3, URZ ;  /* 0x00000003200478a4 */ /* 0x000fe2000f8e02ff */
[----:B---3--:R-:W-:Y:S02]  /*24b0*/  PRMT R25, R24, 0x5410, R17 ;  /* 0x0000541018197816 */ /* 0x008fe40000000011 */
[----:B------:R-:W-:-:S04]  /*24c0*/  IMAD.WIDE.U32 R40, R41, 0x3, R20 ;  /* 0x0000000329287825 */ /* 0x000fc800078e0014 */
[----:B------:R-:W-:Y:S01]  /*24d0*/  VIADD R21, R41, UR4 ;  /* 0x0000000429157c36 */ /* 0x000fe20008000000 */
[----:B------:R-:W-:-:S04]  /*24e0*/  LEA R20, P0, R40, UR16, 0x2 ;  /* 0x0000001028147c11 */ /* 0x000fc8000f8010ff */
[----:B------:R-:W-:-:S05]  /*24f0*/  LEA.HI.X R21, R40, UR9, R21, 0x2, P0 ;  /* 0x0000000928157c11 */ /* 0x000fca00080f1415 */
[----:B------:R1:W-:Y:S04]  /*2500*/  STG.E desc[UR24][R20.64], R25 ;  /* 0x0000001914007986 */ /* 0x0003e8000c101918 */
.L_x_29194:
[----:B------:R-:W-:Y:S05]  /*2510*/  BSYNC.RECONVERGENT B0 ;  /* 0x0000000000007941 */ /* 0x000fea0003800200 */
.L_x_29193:
[----:B------:R-:W2:Y:S01]  /*2520*/  S2UR UR5, SR_CgaCtaId ;  /* 0x00000000000579c3 */ /* 0x000ea20000008800 */
[----:B------:R-:W-:Y:S01]  /*2530*/  FADD R24, RZ, R13 ;  /* 0x0000000dff187221 */ /* 0x000fe20000000000 */
[----:B------:R-:W-:Y:S01]  /*2540*/  UMOV UR4, 0x400 ;  /* 0x0000040000047882 */ /* 0x000fe20000000000 */
[----:B-1----:R-:W-:Y:S01]  /*2550*/  LOP3.LUT R20, R38, 0x1f, RZ, 0xc0, !PT ;  /* 0x0000001f26147812 */ /* 0x002fe200078ec0ff */
[----:B------:R-:W-:Y:S01]  /*2560*/  UIADD3 UR4, UPT, UPT, UR4, 0x20, URZ ;  /* 0x0000002004047890 */ /* 0x000fe2000fffe0ff */
[----:B------:R-:W-:Y:S01]  /*2570*/  FADD R26, R24, R35 ;  /* 0x00000023181a7221 */ /* 0x000fe20000000000 */
[--C-:B------:R-:W-:Y:S01]  /*2580*/  FADD R37, R37, R10.reuse ;  /* 0x0000000a25257221 */ /* 0x100fe20000000000 */
[----:B------:R-:W-:Y:S01]  /*2590*/  VIADD R2, R2, 0x2 ;  /* 0x0000000202027836 */ /* 0x000fe20000000000 */
[----:B------:R-:W-:Y:S01]  /*25a0*/  FMNMX3 R24, |R35|, R34, |R10|, !PT ;  /* 0x0000002223187276 */ /* 0x000fe2000780060a */
[----:B------:R-:W-:Y:S01]  /*25b0*/  FADD R26, R26, R11 ;  /* 0x0000000b1a1a7221 */ /* 0x000fe20000000000 */
[----:B------:R-:W-:-:S02]  /*25c0*/  IMAD.SHL.U32 R21, R36, 0x8, RZ ;  /* 0x0000000824157824 */ /* 0x000fc400078e00ff */
[----:B------:R-:W-:Y:S01]  /*25d0*/  FADD R41, R37, R14 ;  /* 0x0000000e25297221 */ /* 0x000fe20000000000 */
[----:B------:R-:W-:Y:S01]  /*25e0*/  IMAD R13, R20, 0x108, RZ ;  /* 0x00000108140d7824 */ /* 0x000fe200078e02ff */
[----:B------:R-:W-:Y:S01]  /*25f0*/  LOP3.LUT R37, RZ, R22, RZ, 0x33, !PT ;  /* 0x00000016ff257212 */ /* 0x000fe200078e33ff */
[----:B------:R-:W-:Y:S01]  /*2600*/  FADD R43, R26, R15 ;  /* 0x0000000f1a2b7221 */ /* 0x000fe20000000000 */
[----:B------:R-:W-:Y:S01]  /*2610*/  LOP3.LUT R2, R2, 0x1f, RZ, 0xc0, !PT ;  /* 0x0000001f02027812 */ /* 0x000fe200078ec0ff */
[C---:B------:R-:W-:Y:S01]  /*2620*/  VIADD R35, R22.reuse, 0x2 ;  /* 0x0000000216237836 */ /* 0x040fe20000000000 */
[----:B------:R-:W-:Y:S01]  /*2630*/  LOP3.LUT R21, R21, 0xf8, RZ, 0xc0, !PT ;  /* 0x000000f815157812 */ /* 0x000fe200078ec0ff */
[----:B------:R-:W-:Y:S01]  /*2640*/  IMAD.IADD R25, R37, 0x1, R38 ;  /* 0x0000000125197824 */ /* 0x000fe200078e0226 */
[----:B------:R-:W-:Y:S01]  /*2650*/  ISETP.LT.U32.AND P0, PT, R22, UR18, PT ;  /* 0x0000001216007c0c */ /* 0x000fe2000bf01070 */
[----:B------:R-:W1:Y:S01]  /*2660*/  SHFL.IDX PT, R40, R41, R2, 0x1f ;  /* 0x00001f0229287589 */ /* 0x000e6200000e0000 */
[----:B------:R-:W-:-:S02]  /*2670*/  IMAD.IADD R34, R38, 0x1, -R35 ;  /* 0x0000000126227824 */ /* 0x000fc400078e0a23 */
[----:B------:R-:W-:Y:S01]  /*2680*/  FADD R3, RZ, R3 ;  /* 0x00000003ff037221 */ /* 0x000fe20000000000 */
[----:B------:R-:W-:Y:S01]  /*2690*/  IMAD.IADD R23, R38, 0x1, -R23 ;  /* 0x0000000126177824 */ /* 0x000fe200078e0a17 */
[----:B--2---:R-:W-:Y:S01]  /*26a0*/  ULEA UR4, UR5, UR4, 0x18 ;  /* 0x0000000405047291 */ /* 0x004fe2000f8ec0ff */
[----:B------:R-:W2:Y:S01]  /*26b0*/  SHFL.IDX PT, R26, R43, R2, 0x1f ;  /* 0x00001f022b1a7589 */ /* 0x000ea200000e0000 */
[----:B------:R-:W-:Y:S01]  /*26c0*/  IMAD.SHL.U32 R25, R25, 0x8, RZ ;  /* 0x0000000819197824 */ /* 0x000fe200078e00ff */
[----:B------:R-:W-:Y:S01]  /*26d0*/  FMNMX R24, R24, |R11|, !PT ;  /* 0x4000000b18187209 */ /* 0x000fe20007800000 */
[----:B------:R-:W-:Y:S02]  /*26e0*/  IMAD.SHL.U32 R34, R34, 0x8, RZ ;  /* 0x0000000822227824 */ /* 0x000fe400078e00ff */
[----:B0-----:R-:W-:Y:S01]  /*26f0*/  FADD R39, R39, R16 ;  /* 0x0000001027277221 */ /* 0x001fe20000000000 */
[----:B------:R-:W-:Y:S01]  /*2700*/  VIADD R10, R13, UR4 ;  /* 0x000000040d0a7c36 */ /* 0x000fe20008000000 */
[----:B------:R-:W-:Y:S01]  /*2710*/  USHF.L.U64.HI UR8, UR29, 0x1, UR30 ;  /* 0x000000011d087899 */ /* 0x000fe2000801021e */
[----:B------:R-:W-:Y:S01]  /*2720*/  IMAD.SHL.U32 R35, R23, 0x8, RZ ;  /* 0x0000000817237824 */ /* 0x000fe200078e00ff */
[----:B------:R-:W-:Y:S01]  /*2730*/  LOP3.LUT R23, R34, 0xf8, RZ, 0xc0, !PT ;  /* 0x000000f822177812 */ /* 0x000fe200078ec0ff */
[C---:B------:R-:W-:Y:S01]  /*2740*/  IMAD.IADD R21, R10.reuse, 0x1, R21 ;  /* 0x000000010a157824 */ /* 0x040fe200078e0215 */
[----:B------:R-:W-:Y:S01]  /*2750*/  USHF.L.U32 UR5, UR29, 0x1, URZ ;  /* 0x000000011d057899 */ /* 0x000fe200080006ff */
[----:B---3--:R-:W-:Y:S01]  /*2760*/  IMAD.U32 R17, R17, 0x10000, RZ ;  /* 0x0001000011117824 */ /* 0x008fe200078e00ff */
[----:B------:R-:W-:Y:S01]  /*2770*/  BSSY.RECONVERGENT B0, `(.L_x_29195) ;  /* 0x000007f000007945 */ /* 0x000fe20003800200 */
[----:B------:R-:W-:Y:S01]  /*2780*/  IMAD.IADD R23, R10, 0x1, R23 ;  /* 0x000000010a177824 */ /* 0x000fe200078e0217 */
[----:B------:R0:W-:Y:S01]  /*2790*/  STS.64 [R21], R18 ;  /* 0x0000001215007388 */ /* 0x0001e20000000a00 */
[----:B------:R-:W-:Y:S01]  /*27a0*/  FMNMX3 R14, |R14|, R24, |R15|, !PT ;  /* 0x000000180e0e7276 */ /* 0x000fe2000780060f */
[----:B------:R-:W-:Y:S01]  /*27b0*/  VIADD R11, R37, UR18 ;  /* 0x00000012250b7c36 */ /* 0x000fe20008000000 */
[----:B0-----:R-:W-:-:S02]  /*27c0*/  LOP3.LUT R19, R25, 0xf8, RZ, 0xc0, !PT ;  /* 0x000000f819137812 */ /* 0x001fc400078ec0ff */
[----:B------:R-:W-:Y:S01]  /*27d0*/  LOP3.LUT R25, R35, 0xf8, RZ, 0xc0, !PT ;  /* 0x000000f823197812 */ /* 0x000fe200078ec0ff */
[----:B------:R-:W-:-:S04]  /*27e0*/  IMAD.WIDE.U32 R34, R5, 0x10000, RZ ;  /* 0x0001000005227825 */ /* 0x000fc800078e00ff */
[----:B------:R-:W-:Y:S01]  /*27f0*/  FADD R5, R42, R3 ;  /* 0x000000032a057221 */ /* 0x000fe20000000000 */
[C---:B------:R-:W-:Y:S01]  /*2800*/  IMAD.IADD R19, R10.reuse, 0x1, R19 ;  /* 0x000000010a137824 */ /* 0x040fe200078e0213 */
[----:B------:R-:W-:Y:S01]  /*2810*/  LOP3.LUT R4, R35, R4, RZ, 0xfc, !PT ;  /* 0x0000000423047212 */ /* 0x000fe200078efcff */
[----:B------:R-:W-:Y:S02]  /*2820*/  IMAD.IADD R25, R10, 0x1, R25 ;  /* 0x000000010a197824 */ /* 0x000fe400078e0219 */
[----:B----4-:R-:W-:Y:S01]  /*2830*/  FADD R5, R5, R12 ;  /* 0x0000000c05057221 */ /* 0x010fe20000000000 */
[----:B------:R-:W-:Y:S01]  /*2840*/  LOP3.LUT R2, R34, R0, RZ, 0xfc, !PT ;  /* 0x0000000022027212 */ /* 0x000fe200078efcff */
[----:B------:R0:W-:Y:S01]  /*2850*/  STS.64 [R19], R32 ;  /* 0x0000002013007388 */ /* 0x0001e20000000a00 */
[----:B------:R-:W-:Y:S01]  /*2860*/  LOP3.LUT R3, R4, R17, RZ, 0xfc, !PT ;  /* 0x0000001104037212 */ /* 0x000fe200078efcff */
[----:B-1----:R-:W-:Y:S01]  /*2870*/  FADD R4, R39, R40 ;  /* 0x0000002827047221 */ /* 0x002fe20000000000 */
[----:B--2---:R-:W-:Y:S01]  /*2880*/  FADD R5, R5, R26 ;  /* 0x0000001a05057221 */ /* 0x004fe20000000000 */
[----:B------:R0:W-:Y:S01]  /*2890*/  STS.64 [R23], R46 ;  /* 0x0000002e17007388 */ /* 0x0001e20000000a00 */
[----:B------:R-:W-:-:S02]  /*28a0*/  SHF.R.U32.HI R0, RZ, 0x5, R38 ;  /* 0x00000005ff007819 */ /* 0x000fc40000011626 */
[----:B------:R-:W-:Y:S01]  /*28b0*/  IADD3 R12, PT, PT, -R22, UR18, RZ ;  /* 0x00000012160c7c10 */ /* 0x000fe2000fffe1ff */
[----:B------:R0:W-:Y:S01]  /*28c0*/  STS.64 [R25], R8 ;  /* 0x0000000819007388 */ /* 0x0001e20000000a00 */
[----:B------:R-:W-:Y:S06]  /*28d0*/  BAR.SYNC.DEFER_BLOCKING 0x0 ;  /* 0x0000000000007b1d */ /* 0x000fec0000010000 */
[----:B------:R-:W-:Y:S05]  /*28e0*/  @!P0 BRA `(.L_x_29196) ;  /* 0x00000004009c8947 */ /* 0x000fea0003800000 */
[----:B------:R-:W-:Y:S01]  /*28f0*/  ISETP.GE.U32.AND P1, PT, R11, 0x3, PT ;  /* 0x000000030b00780c */ /* 0x000fe20003f26070 */
[----:B------:R-:W-:Y:S01]  /*2900*/  IMAD.U32 R15, RZ, RZ, UR18 ;  /* 0x00000012ff0f7e24 */ /* 0x000fe2000f8e00ff */
[----:B------:R-:W-:Y:S01]  /*2910*/  BSSY.RECONVERGENT B1, `(.L_x_29197) ;  /* 0x0000041000017945 */ /* 0x000fe20003800200 */
[----:B0-----:R-:W-:Y:S02]  /*2920*/  IMAD.SHL.U32 R8, R0, 0x8, RZ ;  /* 0x0000000800087824 */ /* 0x001fe400078e00ff */
        /* <DEDUP_REMOVED lines=10> */
[----:B------:R-:W-:Y:S02]  /*29d0*/  IMAD.U32 R9, RZ, RZ, UR4 ;  /* 0x00000004ff097e24 */ /* 0x000fe4000f8e00ff */
[----:B------:R-:W-:Y:S02]  /*29e0*/  IMAD.IADD R37, R12, 0x1, -R15 ;  /* 0x000000010c257824 */ /* 0x000fe400078e0a0f */
[----:B------:R-:W-:Y:S01]  /*29f0*/  IMAD.MOV.U32 R26, RZ, RZ, R36 ;  /* 0x000000ffff1a7224 */ /* 0x000fe200078e0024 */
[----:B------:R-:W-:Y:S01]  /*2a00*/  IADD3 R18, PT, PT, R18, 0x10, R9 ;  /* 0x0000001012127810 */ /* 0x000fe20007ffe009 */
[----:B------:R-:W-:-:S07]  /*2a10*/  IMAD.MOV R24, RZ, RZ, -R37 ;  /* 0x000000ffff187224 */ /* 0x000fce00078e0a25 */
.L_x_29199:
        /* <DEDUP_REMOVED lines=10> */
[----:B------:R-:W-:-:S03]  /*2ac0*/  ISETP.GE.U32.AND P1, PT, R39, UR7, PT ;  /* 0x0000000727007c0c */ /* 0x000fc6000bf26070 */
[----:B------:R-:W0:Y:S01]  /*2ad0*/  @!P3 LDS.64 R42, [R18+-0x10] ;  /* 0xfffff000122ab984 */ /* 0x000e220000000a00 */
[----:B------:R-:W-:-:S04]  /*2ae0*/  @!P3 IADD3 R8, P4, PT, R8, R35, RZ ;  /* 0x000000230808b210 */ /* 0x000fc80007f9e0ff */
[----:B------:R-:W-:Y:S01]  /*2af0*/  @!P3 LEA R40, P5, R8, UR10, 0x3 ;  /* 0x0000000a0828bc11 */ /* 0x000fe2000f8a18ff */
[----:B------:R-:W1:Y:S01]  /*2b00*/  @!P2 LDS.64 R32, [R18+-0x8] ;  /* 0xfffff8001220a984 */ /* 0x000e620000000a00 */
[----:B------:R-:W-:Y:S01]  /*2b10*/  @!P3 IMAD.X R17, RZ, RZ, R34, P4 ;  /* 0x000000ffff11b224 */ /* 0x000fe200020e0622 */
[----:B------:R-:W-:-:S04]  /*2b20*/  ISETP.GE.U32.AND P4, PT, R26, UR7, PT ;  /* 0x000000071a007c0c */ /* 0x000fc8000bf86070 */
[----:B------:R-:W-:Y:S02]  /*2b30*/  @!P3 LEA.HI.X R41, R8, UR11, R17, 0x3, P5 ;  /* 0x0000000b0829bc11 */ /* 0x000fe4000a8f1c11 */
[----:B------:R-:W-:Y:S01]  /*2b40*/  IADD3 R44, P5, PT, R35, UR5, RZ ;  /* 0x00000005232c7c10 */ /* 0x000fe2000ffbe0ff */
[----:B------:R-:W2:Y:S03]  /*2b50*/  @!P1 LDS.64 R16, [R18] ;  /* 0x0000000012109984 */ /* 0x000ea60000000a00 */
[----:B------:R-:W-:Y:S01]  /*2b60*/  IADD3.X R45, PT, PT, R34, UR8, RZ, P5, !PT ;  /* 0x00000008222d7c10 */ /* 0x000fe2000affe4ff */
[----:B0-----:R-:W-:Y:S01]  /*2b70*/  @!P3 STG.E.64 desc[UR24][R40.64], R42 ;  /* 0x0000002a2800b986 */ /* 0x001fe2000c101b18 */
[----:B------:R-:W-:-:S03]  /*2b80*/  @!P2 IADD3 R35, P3, PT, R9, R44, RZ ;  /* 0x0000002c0923a210 */ /* 0x000fc60007f7e0ff */
[----:B------:R0:W3:Y:S02]  /*2b90*/  @!P4 LDS.64 R8, [R18+0x8] ;  /* 0x000008001208c984 */ /* 0x0000e40000000a00 */
[----:B------:R-:W-:Y:S01]  /*2ba0*/  @!P2 IMAD.X R46, RZ, RZ, R45, P3 ;  /* 0x000000ffff2ea224 */ /* 0x000fe200018e062d */
[----:B------:R-:W-:-:S04]  /*2bb0*/  @!P2 LEA R34, P3, R35, UR10, 0x3 ;  /* 0x0000000a2322ac11 */ /* 0x000fc8000f8618ff */
[----:B------:R-:W-:Y:S01]  /*2bc0*/  @!P2 LEA.HI.X R35, R35, UR11, R46, 0x3, P3 ;  /* 0x0000000b2323ac11 */ /* 0x000fe200098f1c2e */
[----:B0-----:R-:W-:-:S04]  /*2bd0*/  VIADD R18, R18, 0x20 ;  /* 0x0000002012127836 */ /* 0x001fc80000000000 */
        /* <DEDUP_REMOVED lines=8> */
[----:B------:R-:W-:Y:S01]  /*2c60*/  @!P1 LEA R40, P2, R41, UR10, 0x3 ;  /* 0x0000000a29289c11 */ /* 0x000fe2000f8418ff */
[----:B------:R-:W-:-:S02]  /*2c70*/  VIADD R26, R26, 0x1f ;  /* 0x0000001f1a1a7836 */ /* 0x000fc40000000000 */
[----:B------:R-:W-:Y:S01]  /*2c80*/  @!P4 IMAD.X R45, RZ, RZ, R39, P3 ;  /* 0x000000ffff2dc224 */ /* 0x000fe200018e0627 */
[----:B------:R-:W-:Y:S02]  /*2c90*/  @!P1 LEA.HI.X R41, R41, UR11, R44, 0x3, P2 ;  /* 0x0000000b29299c11 */ /* 0x000fe400090f1c2c */
[----:B0-----:R-:W-:-:S03]  /*2ca0*/  @!P4 LEA R32, P2, R42, UR10, 0x3 ;  /* 0x0000000a2a20cc11 */ /* 0x001fc6000f8418ff */
[----:B--2---:R0:W-:Y:S01]  /*2cb0*/  @!P1 STG.E.64 desc[UR24][R40.64], R16 ;  /* 0x0000001028009986 */ /* 0x0041e2000c101b18 */
[----:B------:R-:W-:Y:S02]  /*2cc0*/  @!P4 LEA.HI.X R33, R42, UR11, R45, 0x3, P2 ;  /* 0x0000000b2a21cc11 */ /* 0x000fe400090f1c2d */
[----:B------:R-:W-:Y:S02]  /*2cd0*/  ISETP.NE.AND P2, PT, R24, RZ, PT ;  /* 0x000000ff1800720c */ /* 0x000fe40003f45270 */
[----:B------:R-:W-:Y:S01]  /*2ce0*/  IADD3 R35, P1, PT, R43, UR5, RZ ;  /* 0x000000052b237c10 */ /* 0x000fe2000ff3e0ff */
[----:B---3--:R0:W-:Y:S03]  /*2cf0*/  @!P4 STG.E.64 desc[UR24][R32.64], R8 ;  /* 0x000000082000c986 */ /* 0x0081e6000c101b18 */
[----:B------:R-:W-:-:S07]  /*2d00*/  IADD3.X R34, PT, PT, R39, UR8, RZ, P1, !PT ;  /* 0x0000000827227c10 */ /* 0x000fce0008ffe4ff */
[----:B------:R-:W-:Y:S05]  /*2d10*/  @P2 BRA `(.L_x_29199) ;  /* 0xfffffffc00402947 */ /* 0x000fea000383ffff */
.L_x_29198:
[----:B------:R-:W-:Y:S05]  /*2d20*/  BSYNC.RECONVERGENT B1 ;  /* 0x0000000000017941 */ /* 0x000fea0003800200 */
.L_x_29197:
        /* <DEDUP_REMOVED lines=35> */
.L_x_29196:
[----:B------:R-:W-:Y:S05]  /*2f60*/  BSYNC.RECONVERGENT B0 ;  /* 0x0000000000007941 */ /* 0x000fea0003800200 */
.L_x_29195:
        /* <DEDUP_REMOVED lines=22> */
[----:B------:R-:W-:Y:S02]  /*30d0*/  IMAD.U32 R7, RZ, RZ, UR4 ;  /* 0x00000004ff077e24 */ /* 0x000fe4000f8e00ff */
[----:B------:R-:W-:-:S03]  /*30e0*/  IMAD.IADD R11, R12, 0x1, -R3 ;  /* 0x000000010c0b7824 */ /* 0x000fc600078e0a03 */
[----:B------:R-:W-:Y:S01]  /*30f0*/  IADD3 R2, PT, PT, R2, 0x10, R7 ;  /* 0x0000001002027810 */ /* 0x000fe20007ffe007 */
[----:B------:R-:W-:-:S07]  /*3100*/  IMAD.MOV R15, RZ, RZ, -R11 ;  /* 0x000000ffff0f7224 */ /* 0x000fce00078e0a0b */
.L_x_29204:
        /* <DEDUP_REMOVED lines=37> */
[----:B0-----:R0:W-:Y:S03]  /*3360*/  @!P4 STG.E.64 desc[UR24][R12.64], R8 ;  /* 0x000000080c00c986 */ /* 0x0011e6000c101b18 */
        /* <DEDUP_REMOVED lines=10> */
.L_x_29203:
[----:B------:R-:W-:Y:S05]  /*3410*/  BSYNC.RECONVERGENT B1 ;  /* 0x0000000000017941 */ /* 0x000fea0003800200 */
.L_x_29202:
        /* <DEDUP_REMOVED lines=35> */
.L_x_29201:
[----:B------:R-:W-:Y:S05]  /*3650*/  BSYNC.RECONVERGENT B0 ;  /* 0x0000000000007941 */ /* 0x000fea0003800200 */
.L_x_29200:
[----:B------:R-:W-:Y:S01]  /*3660*/  BAR.SYNC.DEFER_BLOCKING 0x0 ;  /* 0x0000000000007b1d */ /* 0x000fe20000010000 */
[C---:B------:R-:W-:Y:S02]  /*3670*/  ISETP.GT.U32.AND P0, PT, R38.reuse, 0x1f, PT ;  /* 0x0000001f2600780c */ /* 0x040fe40003f04070 */
[----:B0-----:R-:W-:-:S03]  /*3680*/  LEA R8, R38, UR4, 0x3 ;  /* 0x0000000426087c11 */ /* 0x001fc6000f8e18ff */
[----:B------:R-:W-:Y:S02]  /*3690*/  BSSY.RECONVERGENT B0, `(.L_x_29205) ;  /* 0x000001e000007945 */ /* 0x000fe40003800200 */
[----:B------:R0:W-:Y:S01]  /*36a0*/  STS.64 [R8], R4 ;  /* 0x0000000408007388 */ /* 0x0001e20000000a00 */
[----:B------:R-:W-:Y:S06]  /*36b0*/  BAR.SYNC.DEFER_BLOCKING 0x0 ;  /* 0x0000000000007b1d */ /* 0x000fec0000010000 */
[----:B------:R-:W-:Y:S05]  /*36c0*/  @P0 BRA `(.L_x_29206) ;  /* 0x0000000000680947 */ /* 0x000fea0003800000 */
[----:B------:R-:W2:Y:S01]  /*36d0*/  LDS.64 R10, [R8+0x100] ;  /* 0x00010000080a7984 */ /* 0x000ea20000000a00 */
[----:B------:R-:W-:-:S03]  /*36e0*/  ISETP.GE.U32.AND P1, PT, R20, UR18, PT ;  /* 0x0000001214007c0c */ /* 0x000fc6000bf26070 */
[----:B------:R-:W3:Y:S04]  /*36f0*/  LDS.64 R12, [R8+0x200] ;  /* 0x00020000080c7984 */ /* 0x000ee80000000a00 */
[----:B------:R-:W4:Y:S04]  /*3700*/  LDS.64 R16, [R8+0x300] ;  /* 0x0003000008107984 */ /* 0x000f280000000a00 */
[----:B------:R-:W5:Y:S04]  /*3710*/  LDS.64 R18, [R8+0x400] ;  /* 0x0004000008127984 */ /* 0x000f680000000a00 */
[----:B------:R-:W5:Y:S04]  /*3720*/  LDS.64 R22, [R8+0x500] ;  /* 0x0005000008167984 */ /* 0x000f680000000a00 */
[----:B-1----:R-:W1:Y:S04]  /*3730*/  LDS.64 R6, [R8+0x600] ;  /* 0x0006000008067984 */ /* 0x002e680000000a00 */
[----:B------:R5:W1:Y:S01]  /*3740*/  LDS.64 R2, [R8+0x700] ;  /* 0x0007000008027984 */ /* 0x000a620000000a00 */
[----:B--2---:R-:W-:Y:S01]  /*3750*/  FADD R9, R4, R10 ;  /* 0x0000000a04097221 */ /* 0x004fe20000000000 */
[----:B0-----:R-:W-:Y:S01]  /*3760*/  FADD R4, R5, R11 ;  /* 0x0000000b05047221 */ /* 0x001fe20000000000 */
        /* <DEDUP_REMOVED lines=9> */
[----:B------:R-:W-:Y:S02]  /*3800*/  IMAD.U32 R4, RZ, RZ, UR6 ;  /* 0x00000006ff047e24 */ /* 0x000fe4000f8e00ff */
[----:B-1----:R-:W-:Y:S01]  /*3810*/  FADD R9, R9, R6 ;  /* 0x0000000609097221 */ /* 0x002fe20000000000 */
[----:B------:R-:W-:Y:S01]  /*3820*/  FADD R8, R8, R7 ;  /* 0x0000000708087221 */ /* 0x000fe20000000000 */
[----:B------:R-:W-:-:S04]  /*3830*/  @!P1 IMAD.WIDE.U32 R4, R20, 0x8, R4 ;  /* 0x0000000814049825 */ /* 0x000fc800078e0004 */
[----:B------:R-:W-:Y:S01]  /*3840*/  FADD R2, R9, R2 ;  /* 0x0000000209027221 */ /* 0x000fe20000000000 */
[----:B------:R-:W-:-:S05]  /*3850*/  FADD R3, R8, R3 ;  /* 0x0000000308037221 */ /* 0x000fca0000000000 */
[----:B------:R2:W-:Y:S02]  /*3860*/  @!P1 STG.E.64 desc[UR24][R4.64], R2 ;  /* 0x0000000204009986 */ /* 0x0005e4000c101b18 */
.L_x_29206:
[----:B------:R-:W-:Y:S05]  /*3870*/  BSYNC.RECONVERGENT B0 ;  /* 0x0000000000007941 */ /* 0x000fea0003800200 */
.L_x_29205:
[----:B------:R-:W3:Y:S02]  /*3880*/  LDCU.64 UR4, c[0x0][0x3a8] ;  /* 0x00007500ff0477ac */ /* 0x000ee40008000a00 */
[----:B---3--:R-:W-:-:S04]  /*3890*/  UISETP.NE.U32.AND UP0, UPT, UR4, URZ, UPT ;  /* 0x000000ff0400728c */ /* 0x008fc8000bf05070 */
        /* <DEDUP_REMOVED lines=35> */
.L_x_29215:
[----:B------:R-:W-:Y:S02]  /*3ad0*/  ISETP.NE.AND P0, PT, R38, RZ, PT ;  /* 0x000000ff2600720c */ /* 0x000fe40003f05270 */
[----:B-1----:R-:W-:-:S11]  /*3ae0*/  FMNMX R5, R2, R5, !PT ;  /* 0x0000000502057209 */ /* 0x002fd60007800000 */
[----:B------:R-:W-:Y:S05]  /*3af0*/  @P0 BRA `(.L_x_29208) ;  /* 0x0000000000080947 */ /* 0x000fea0003800000 */
[----:B0-----:R-:W0:Y:S02]  /*3b00*/  LDC.64 R2, c[0x0][0x3a8] ;  /* 0x0000ea00ff027b82 */ /* 0x001e240000000a00 */
[----:B0-----:R1:W-:Y:S02]  /*3b10*/  REDG.E.MAX.S32.STRONG.GPU desc[UR24][R2.64], R5 ;  /* 0x000000050200798e */ /* 0x0013e4000d12e318 */
.L_x_29208:
[----:B------:R-:W-:Y:S05]  /*3b20*/  BSYNC B0 ;  /* 0x0000000000007941 */ /* 0x000fea0003800000 */
.L_x_29207:
        /* <DEDUP_REMOVED lines=11> */
[----:B--2---:R-:W-:Y:S05]  /*3be0*/  CALL.REL.NOINC `($__internal_775_$__cuda_sm20_rcp_rn_f32_slowpath) ;  /* 0x0000000400987944 */ /* 0x004fea0003c00000 */
[----:B------:R-:W-:Y:S05]  /*3bf0*/  BRA `(.L_x_29211) ;  /* 0x0000000000147947 */ /* 0x000fea0003800000 */
.L_x_29210:
[----:B012---:R-:W0:Y:S01]  /*3c00*/  MUFU.RCP R5, UR33 ;  /* 0x0000002100057d08 */ /* 0x007e220008001000 */
[----:B------:R-:W-:-:S04]  /*3c10*/  IMAD.U32 R0, RZ, RZ, UR33 ;  /* 0x00000021ff007e24 */ /* 0x000fc8000f8e00ff */
[----:B0-----:R-:W-:-:S04]  /*3c20*/  FFMA R0, R5, R0, -1 ;  /* 0xbf80000005007423 */ /* 0x001fc80000000000 */
[----:B------:R-:W-:-:S04]  /*3c30*/  FADD.FTZ R0, -R0, -RZ ;  /* 0x800000ff00007221 */ /* 0x000fc80000010100 */
[----:B------:R-:W-:-:S07]  /*3c40*/  FFMA R5, R5, R0, R5 ;  /* 0x0000000005057223 */ /* 0x000fce0000000005 */
.L_x_29211:
[----:B------:R-:W0:Y:S02]  /*3c50*/  LDC.64 R2, c[0x0][0x3b0] ;  /* 0x0000ec00ff027b82 */ /* 0x000e240000000a00 */
[----:B0-----:R-:W-:Y:S01]  /*3c60*/  STG.E desc[UR24][R2.64], R5 ;  /* 0x0000000502007986 */ /* 0x001fe2000c101918 */
[----:B------:R-:W-:Y:S05]  /*3c70*/  EXIT ;  /* 0x000000000000794d */ /* 0x000fea0003800000 */
.L_x_29209:
[----:B------:R-:W-:Y:S02]  /*3c80*/  IMAD.MOV.U32 R7, RZ, RZ, 0x4 ;  /* 0x00000004ff077424 */ /* 0x000fe400078e00ff */
[----:B------:R-:W-:Y:S02]  /*3c90*/  IMAD.MOV.U32 R9, RZ, RZ, 0x1f ;  /* 0x0000001fff097424 */ /* 0x000fe400078e00ff */
[----:B------:R-:W-:-:S07]  /*3ca0*/  IMAD.MOV.U32 R4, RZ, RZ, -0x1 ;  /* 0xffffffffff047424 */ /* 0x000fce00078e00ff */
[----:B01----:R-:W-:Y:S05]  /*3cb0*/  WARPSYNC.COLLECTIVE R4, `(.L_x_29212) ;  /* 0x0000000004087348 */ /* 0x003fea0003c00000 */
[----:B-1----:R1:W2:Y:S02]  /*3cc0*/  SHFL.DOWN P0, R5, R0, R7, R9 ;  /* 0x0800000700057389 */ /* 0x0022a40000000009 */
[----:B012---:R-:W-:Y:S05]  /*3cd0*/  ENDCOLLECTIVE ;  /* 0x000000000000791b */ /* 0x007fea0003800000 */
.L_x_29212:
[----:B------:R-:W-:Y:S02]  /*3ce0*/  IMAD.MOV.U32 R7, RZ, RZ, 0x2 ;  /* 0x00000002ff077424 */ /* 0x000fe400078e00ff */
[----:B------:R-:W-:-:S05]  /*3cf0*/  IMAD.MOV.U32 R3, RZ, RZ, R5 ;  /* 0x000000ffff037224 */ /* 0x000fca00078e0005 */
[----:B------:R-:W-:-:S05]  /*3d00*/  FMNMX R3, R3, R0, !PT ;  /* 0x0000000003037209 */ /* 0x000fca0007800000 */
[----:B------:R-:W-:-:S07]  /*3d10*/  IMAD.MOV.U32 R0, RZ, RZ, R3 ;  /* 0x000000ffff007224 */ /* 0x000fce00078e0003 */
[----:B------:R-:W-:Y:S05]  /*3d20*/  WARPSYNC.COLLECTIVE R4, `(.L_x_29213) ;  /* 0x0000000004087348 */ /* 0x000fea0003c00000 */
[----:B------:R0:W1:Y:S02]  /*3d30*/  SHFL.DOWN P0, R5, R0, R7, R9 ;  /* 0x0800000700057389 */ /* 0x0000640000000009 */
[----:B01----:R-:W-:Y:S05]  /*3d40*/  ENDCOLLECTIVE ;  /* 0x000000000000791b */ /* 0x003fea0003800000 */
.L_x_29213:
[----:B------:R-:W-:Y:S02]  /*3d50*/  IMAD.MOV.U32 R7, RZ, RZ, 0x1 ;  /* 0x00000001ff077424 */ /* 0x000fe400078e00ff */
[----:B------:R-:W-:-:S05]  /*3d60*/  IMAD.MOV.U32 R2, RZ, RZ, R5 ;  /* 0x000000ffff027224 */ /* 0x000fca00078e0005 */
[----:B------:R-:W-:-:S05]  /*3d70*/  FMNMX R2, R3, R2, !PT ;  /* 0x0000000203027209 */ /* 0x000fca0007800000 */
[----:B------:R-:W-:-:S07]  /*3d80*/  IMAD.MOV.U32 R0, RZ, RZ, R2 ;  /* 0x000000ffff007224 */ /* 0x000fce00078e0002 */
[----:B------:R-:W-:Y:S05]  /*3d90*/  WARPSYNC.COLLECTIVE R4, `(.L_x_29214) ;  /* 0x0000000004087348 */ /* 0x000fea0003c00000 */
[----:B------:R0:W1:Y:S02]  /*3da0*/  SHFL.DOWN P0, R5, R0, R7, R9 ;  /* 0x0800000700057389 */ /* 0x0000640000000009 */
[----:B01----:R-:W-:Y:S05]  /*3db0*/  ENDCOLLECTIVE ;  /* 0x000000000000791b */ /* 0x003fea0003800000 */
.L_x_29214:
[----:B------:R-:W-:Y:S05]  /*3dc0*/  BRA `(.L_x_29215) ;  /* 0xfffffffc00407947 */ /* 0x000fea000383ffff */
        .weak           $__internal_774_$__cuda_sm20_div_u64
        .type           $__internal_774_$__cuda_sm20_div_u64,@function
        .size           $__internal_774_$__cuda_sm20_div_u64,($__internal_775_$__cuda_sm20_rcp_rn_f32_slowpath - $__internal_774_$__cuda_sm20_div_u64)
$__internal_774_$__cuda_sm20_div_u64:
        /* <DEDUP_REMOVED lines=71> */
[----:B------:R-:W-:Y:S11]  /*4240*/  RET.REL.NODEC R2 `(_ZN18transformer_engine6detail38cast_transpose_fused_kernel_notalignedILb1ELb0ELb0EfNS_16CTDBiasDActParamIff13__nv_bfloat16fEELi2ELi4ENS_5EmptyELPFffRKS5_E0EEEvT3_mmm) ;  /* 0xffffffbc026c7950 */ /* 0x000ff60003c3ffff */
        .weak           $__internal_775_$__cuda_sm20_rcp_rn_f32_slowpath
        .type           $__internal_775_$__cuda_sm20_rcp_rn_f32_slowpath,@function
        .size           $__internal_775_$__cuda_sm20_rcp_rn_f32_slowpath,(.L_x_30076 - $__internal_775_$__cuda_sm20_rcp_rn_f32_slowpath)
$__internal_775_$__cuda_sm20_rcp_rn_f32_slowpath:
        /* <DEDUP_REMOVED lines=15> */
.L_x_29216:
        /* <DEDUP_REMOVED lines=33> */
.L_x_29218:
[----:B------:R0:W1:Y:S02]  /*4550*/  MUFU.RCP R2, R0 ;  /* 0x0000000000027308 */ /* 0x0000640000001000 */
.L_x_29217:
[----:B-1-3--:R-:W-:Y:S02]  /*4560*/  IMAD.MOV.U32 R5, RZ, RZ, R2 ;  /* 0x000000ffff057224 */ /* 0x00afe400078e0002 */
[----:B------:R-:W-:Y:S02]  /*4570*/  IMAD.MOV.U32 R2, RZ, RZ, R7 ;  /* 0x000000ffff027224 */ /* 0x000fe400078e0007 */
[----:B------:R-:W-:-:S04]  /*4580*/  IMAD.MOV.U32 R3, RZ, RZ, 0x0 ;  /* 0x00000000ff037424 */ /* 0x000fc800078e00ff */
[----:B0-2---:R-:W-:Y:S05]  /*4590*/  RET.REL.NODEC R2 `(_ZN18transformer_engine6detail38cast_transpose_fused_kernel_notalignedILb1ELb0ELb0EfNS_16CTDBiasDActParamIff13__nv_bfloat16fEELi2ELi4ENS_5EmptyELPFffRKS5_E0EEEvT3_mmm) ;  /* 0xffffffb802987950 */ /* 0x005fea0003c3ffff */
.L_x_29219:
        /* <DEDUP_REMOVED lines=14> */
.L_x_30076:


//--------------------- .text._ZN18transformer_engine6detail38cast_transpose_fused_kernel_notalignedILb1ELb0ELb0EfNS_16CTDBiasDActParamIff6__halffEELi2ELi4ENS_5EmptyELPFffRKS5_E0EEEvT3_mmm --------------------------
	.section	.text._ZN18transformer_engine6detail38cast_transpose_fused_kernel_notalignedILb1ELb0ELb0EfNS_16CTDBiasDActParamIff6__halffEELi2ELi4ENS_5EmptyELPFffRKS5_E0EEEvT3_mmm,"ax",@progbits
	.align	128
        .global         _ZN18transformer_engine6detail38cast_transpose_fused_kernel_notalignedILb1ELb0ELb0EfNS_16CTDBiasDActParamIff6__halffEELi2ELi4ENS_5EmptyELPFffRKS5_E0EEEvT3_mmm
        .type           _ZN18transformer_engine6detail38cast_transpose_fused_kernel_notalignedILb1ELb0ELb0EfNS_16CTDBiasDActParamIff6__halffEELi2ELi4ENS_5EmptyELPFffRKS5_E0EEEvT3_mmm,@function
        .size           _ZN18transformer_engine6detail38cast_transpose_fused_kernel_notalignedILb1ELb0ELb0EfNS_16CTDBiasDActParamIff6__halffEELi2ELi4ENS_5EmptyELPFffRKS5_E0EEEvT3_mmm,(.L_x_30078 - _ZN18transformer_engine6detail38cast_transpose_fused_kernel_notalignedILb1ELb0ELb0EfNS_16CTDBiasDActParamIff6__halffEELi2ELi4ENS_5EmptyELPFffRKS5_E0EEEvT3_mmm)
        .other          _ZN18transformer_engine6detail38cast_transpose_fused_kernel_notalignedILb1ELb0ELb0EfNS_16CTDBiasDActParamIff6__halffEELi2ELi4ENS_5EmptyELPFffRKS5_E0EEEvT3_mmm,@"STO_CUDA_ENTRY STV_DEFAULT"
_ZN18transformer_engine6detail38cast_transpose_fused_kernel_notalignedILb1ELb0ELb0EfNS_16CTDBiasDActParamIff6__halffEELi2ELi4ENS_5EmptyELPFffRKS5_E0EEEvT3_mmm:
.text._ZN18transformer_engine6detail38cast_transpose_fused_kernel_notalignedILb1ELb0ELb0EfNS_16CTDBiasDActParamIff6__halffEELi2ELi4ENS_5EmptyELPFffRKS5_E0EEEvT3_mmm:
        /* <DEDUP_REMOVED lines=43> */
.L_x_29220:
[----:B------:R-:W-:-:S07]  /*02b0*/  MOV R5, 0x2d0 ;  /* 0x000002d000057802 */ /* 0x000fce0000000f00 */
[----:B------:R-:W-:Y:S05]  /*02c0*/  CALL.REL.NOINC `($__internal_776_$__cuda_sm20_div_u64) ;  /* 0x0000003800c07944 */ /* 0x000fea0003c00000 */
        /* <DEDUP_REMOVED lines=11> */
.L_x_29221:
        /* <DEDUP_REMOVED lines=148> */
[----:B------:R-:W-:Y:S01]  /*0cc0*/  F2F.F16.F32 R25, R25 ;  /* 0x0000001900197304 */ /* 0x000fe20000200800 */
[----:B----4-:R-:W-:Y:S01]  /*0cd0*/  FMUL R37, R30, UR33 ;  /* 0x000000211e257c20 */ /* 0x010fe20008400000 */
[----:B------:R-:W-:-:S06]  /*0ce0*/  FMUL R34, R31, UR33 ;  /* 0x000000211f227c20 */ /* 0x000fcc0008400000 */
[----:B------:R-:W1:Y:S01]  /*0cf0*/  F2F.F16.F32 R28, R28 ;  /* 0x0000001c001c7304 */ /* 0x000e620000200800 */
[----:B------:R-:W-:-:S07]  /*0d00*/  @!P0 IADD3 R7, P3, PT, R20, UR31, RZ ;  /* 0x0000001f14078c10 */ /* 0x000fce000ff7e0ff */
[----:B------:R-:W-:Y:S01]  /*0d10*/  F2F.F16.F32 R37, R37 ;  /* 0x0000002500257304 */ /* 0x000fe20000200800 */
[----:B------:R-:W-:Y:S02]  /*0d20*/  @!P0 IADD3.X R6, PT, PT, R21, UR32, RZ, P3, !PT ;  /* 0x0000002015068c10 */ /* 0x000fe40009ffe4ff */
[----:B0-----:R-:W-:-:S05]  /*0d30*/  @!P0 LEA R26, P3, R20, UR16, 0x2 ;  /* 0x00000010141a8c11 */ /* 0x001fca000f8610ff */
[----:B------:R-:W0:Y:S01]  /*0d40*/  F2F.F16.F32 R34, R34 ;  /* 0x0000002200227304 */ /* 0x000e220000200800 */
        /* <DEDUP_REMOVED lines=11> */
[----:B------:R-:W1:Y:S08]  /*0e00*/  F2F.F16.F32 R22, R22 ;  /* 0x0000001600167304 */ /* 0x000e700000200800 */
[----:B------:R-:W2:Y:S08]  /*0e10*/  F2F.F16.F32 R7, R7 ;  /* 0x0000000700077304 */ /* 0x000eb00000200800 */
[----:B------:R-:W3:Y:S08]  /*0e20*/  F2F.F16.F32 R35, R35 ;  /* 0x0000002300237304 */ /* 0x000ef00000200800 */
[----:B------:R-:W4:Y:S01]  /*0e30*/  F2F.F16.F32 R6, R6 ;  /* 0x0000000600067304 */ /* 0x000f220000200800 */
        /* <DEDUP_REMOVED lines=10> */
.L_x_29223:
[----:B------:R-:W-:Y:S05]  /*0ee0*/  BSYNC.RECONVERGENT B0 ;  /* 0x0000000000007941 */ /* 0x000fea0003800200 */
.L_x_29222:
        /* <DEDUP_REMOVED lines=12> */
.L_x_29225:
[----:B------:R-:W-:Y:S05]  /*0fb0*/  BSYNC.RECONVERGENT B0 ;  /* 0x0000000000007941 */ /* 0x000fea0003800200 */
.L_x_29224:
        /* <DEDUP_REMOVED lines=59> */
[----:B------:R-:W-:Y:S02]  /*1370*/  F2F.F16.F32 R35, R35 ;  /* 0x0000002300237304 */ /* 0x000fe40000200800 */
[----:B------:R-:W-:Y:S01]  /*1380*/  @!P0 LEA.HI.X R45, R4, UR9, R37, 0x2, P1 ;  /* 0x00000009042d8c11 */ /* 0x000fe200088f1425 */
[----:B------:R-:W-:-:S05]  /*1390*/  FMUL R37, R13, UR33 ;  /* 0x000000210d257c20 */ /* 0x000fca0008400000 */
[----:B------:R-:W0:Y:S08]  /*13a0*/  F2F.F16.F32 R30, R30 ;  /* 0x0000001e001e7304 */ /* 0x000e300000200800 */
[----:B------:R-:W-:Y:S08]  /*13b0*/  F2F.F16.F32 R40, R40 ;  /* 0x0000002800287304 */ /* 0x000ff00000200800 */
[----:B------:R-:W1:Y:S01]  /*13c0*/  F2F.F16.F32 R37, R37 ;  /* 0x0000002500257304 */ /* 0x000e620000200800 */
        /* <DEDUP_REMOVED lines=15> */
[----:B------:R-:W1:Y:S01]  /*14c0*/  F2F.F16.F32 R0, R0 ;  /* 0x0000000000007304 */ /* 0x000e620000200800 */
[----:B------:R-:W-:-:S02]  /*14d0*/  IMAD.IADD R5, R5, 0x1, R38 ;  /* 0x0000000105057824 */ /* 0x000fc400078e0226 */
[----:B------:R-:W-:-:S05]  /*14e0*/  FADD R3, R48, R3 ;  /* 0x0000000330037221 */ /* 0x000fca0000000000 */
[----:B------:R-:W2:Y:S01]  /*14f0*/  F2F.F16.F32 R41, R41 ;  /* 0x0000002900297304 */ /* 0x000ea20000200800 */
[----:B------:R-:W-:-:S07]  /*1500*/  LOP3.LUT R34, R5, 0x1f, RZ, 0xc0, !PT ;  /* 0x0000001f05227812 */ /* 0x000fce00078ec0ff */
[----:B------:R-:W3:Y:S01]  /*1510*/  F2F.F16.F32 R37, R37 ;  /* 0x0000002500257304 */ /* 0x000ee20000200800 */
        /* <DEDUP_REMOVED lines=15> */
.L_x_29227:
[----:B------:R-:W-:Y:S05]  /*1610*/  BSYNC.RECONVERGENT B0 ;  /* 0x0000000000007941 */ /* 0x000fea0003800200 */
.L_x_29226:
[----:B------:R-:W2:Y:S01]  /*1620*/  F2F.F16.F32 R2, R2 ;  /* 0x0000000200027304 */ /* 0x000ea20000200800 */
        /* <DEDUP_REMOVED lines=11> */
.L_x_29229:
[----:B------:R-:W-:Y:S05]  /*16e0*/  BSYNC.RECONVERGENT B0 ;  /* 0x0000000000007941 */ /* 0x000fea0003800200 */
.L_x_29228:
        /* <DEDUP_REMOVED lines=81> */
[----:B------:R-:W-:Y:S01]  /*1c00*/  F2F.F16.F32 R46, R46 ;  /* 0x0000002e002e7304 */ /* 0x000fe20000200800 */
[----:B------:R-:W-:Y:S01]  /*1c10*/  IMAD.X R45, RZ, RZ, R37, P0 ;  /* 0x000000ffff2d7224 */ /* 0x000fe200000e0625 */
[----:B------:R-:W-:Y:S01]  /*1c20*/  @!P1 LEA R50, P0, R44, UR16, 0x2 ;  /* 0x000000102c329c11 */ /* 0x000fe2000f8010ff */
[----:B------:R-:W-:Y:S01]  /*1c30*/  FMUL R37, R23, UR33 ;  /* 0x0000002117257c20 */ /* 0x000fe20008400000 */
[----:B---3--:R-:W-:-:S02]  /*1c40*/  FMNMX R16, R43, |R20|, !PT ;  /* 0x400000142b107209 */ /* 0x008fc40007800000 */
[C---:B------:R-:W-:Y:S02]  /*1c50*/  @!P1 LEA.HI.X R51, R44.reuse, UR9, R45, 0x2, P0 ;  /* 0x000000092c339c11 */ /* 0x040fe400080f142d */
[----:B------:R-:W-:Y:S01]  /*1c60*/  @!P1 IADD3 R2, P0, PT, R44, UR31, RZ ;  /* 0x0000001f2c029c10 */ /* 0x000fe2000ff1e0ff */
[----:B------:R0:W1:Y:S01]  /*1c70*/  F2F.F16.F32 R7, R8 ;  /* 0x0000000800077304 */ /* 0x0000620000200800 */
[----:B------:R-:W-:Y:S02]  /*1c80*/  FMNMX3 R16, |R21|, R16, |R22|, !PT ;  /* 0x0000001015107276 */ /* 0x000fe40007800616 */
[----:B------:R-:W-:Y:S02]  /*1c90*/  @!P1 LEA R48, P2, R2, UR16, 0x2 ;  /* 0x0000001002309c11 */ /* 0x000fe4000f8410ff */
[----:B------:R-:W-:Y:S02]  /*1ca0*/  @!P1 IADD3.X R5, PT, PT, R45, UR32, RZ, P0, !PT ;  /* 0x000000202d059c10 */ /* 0x000fe400087fe4ff */
[----:B------:R-:W-:Y:S01]  /*1cb0*/  LOP3.LUT R29, R6, R29, RZ, 0xfc, !PT ;  /* 0x0000001d061d7212 */ /* 0x000fe200078efcff */
[----:B------:R-:W2:Y:S01]  /*1cc0*/  F2F.F16.F32 R37, R37 ;  /* 0x0000002500257304 */ /* 0x000ea20000200800 */
[----:B------:R-:W-:Y:S01]  /*1cd0*/  @!P1 LEA.HI.X R49, R2, UR9, R5, 0x2, P2 ;  /* 0x0000000902319c11 */ /* 0x000fe200090f1405 */
[----:B------:R-:W-:Y:S01]  /*1ce0*/  FMUL R2, R22, UR33 ;  /* 0x0000002116027c20 */ /* 0x000fe20008400000 */
[----:B------:R-:W-:Y:S01]  /*1cf0*/  FADD R5, RZ, R20 ;  /* 0x00000014ff057221 */ /* 0x000fe20000000000 */
[----:B0-----:R-:W-:Y:S01]  /*1d00*/  FADD R8, RZ, R21 ;  /* 0x00000015ff087221 */ /* 0x001fe20000000000 */
[----:B------:R-:W-:-:S02]  /*1d10*/  FMNMX3 R16, |R23|, R16, |R24|, !PT ;  /* 0x0000001017107276 */ /* 0x000fc40007800618 */
[----:B-1----:R-:W-:Y:S01]  /*1d20*/  @!P1 PRMT R17, R46, 0x5410, R7 ;  /* 0x000054102e119816 */ /* 0x002fe20000000007 */
[----:B------:R-:W0:Y:S01]  /*1d30*/  F2F.F16.F32 R2, R2 ;  /* 0x0000000200027304 */ /* 0x000e220000200800 */
        /* <DEDUP_REMOVED lines=12> */
[----:B------:R-:W1:Y:S08]  /*1e00*/  F2F.F16.F32 R17, R17 ;  /* 0x0000001100117304 */ /* 0x000e700000200800 */
[----:B------:R-:W3:Y:S01]  /*1e10*/  F2F.F16.F32 R22, R22 ;  /* 0x0000001600167304 */ /* 0x000ee20000200800 */
        /* <DEDUP_REMOVED lines=10> */
.L_x_29231:
[----:B------:R-:W-:Y:S05]  /*1ec0*/  BSYNC.RECONVERGENT B0 ;  /* 0x0000000000007941 */ /* 0x000fea0003800200 */
.L_x_29230:
[----:B0-----:R-:W-:Y:S01]  /*1ed0*/  FMUL R17, R26, UR33 ;  /* 0x000000211a117c20 */ /* 0x001fe20008400000 */
[----:B------:R-:W-:-:S04]  /*1ee0*/  IMAD.WIDE.U32 R20, R2, 0x10000, RZ ;  /* 0x0001000002147825 */ /* 0x000fc800078e00ff */
[----:B------:R-:W-:Y:S01]  /*1ef0*/  FMUL R2, R27, UR33 ;  /* 0x000000211b027c20 */ /* 0x000fe20008400000 */
[----:B------:R-:W-:Y:S01]  /*1f00*/  BSSY.RECONVERGENT B0, `(.L_x_29232) ;  /* 0x000000f000007945 */ /* 0x000fe20003800200 */
[----:B------:R-:W0:Y:S01]  /*1f10*/  F2F.F16.F32 R17, R17 ;  /* 0x0000001100117304 */ /* 0x000e220000200800 */
[----:B------:R-:W-:-:S07]  /*1f20*/  LOP3.LUT R46, R20, R46, RZ, 0xfc, !PT ;  /* 0x0000002e142e7212 */ /* 0x000fce00078efcff */
[----:B------:R-:W1:Y:S01]  /*1f30*/  F2F.F16.F32 R2, R2 ;  /* 0x0000000200027304 */ /* 0x000e620000200800 */
        /* <DEDUP_REMOVED lines=11> */
.L_x_29233:
[----:B------:R-:W-:Y:S05]  /*1ff0*/  BSYNC.RECONVERGENT B0 ;  /* 0x0000000000007941 */ /* 0x000fea0003800200 */
.L_x_29232:
        /* <DEDUP_REMOVED lines=8> */
[----:B------:R-:W-:Y:S01]  /*2080*/  F2F.F16.F32 R17, R17 ;  /* 0x0000001100117304 */ /* 0x000fe20000200800 */
        /* <DEDUP_REMOVED lines=13> */
[----:B------:R-:W-:Y:S01]  /*2160*/  F2F.F16.F32 R8, R8 ;  /* 0x0000000800087304 */ /* 0x000fe20000200800 */
[----:B------:R-:W-:Y:S01]  /*2170*/  FADD R37, RZ, R12 ;  /* 0x0000000cff257221 */ /* 0x000fe20000000000 */
[----:B------:R-:W-:Y:S03]  /*2180*/  BSSY.RECONVERGENT B0, `(.L_x_29234) ;  /* 0x0000026000007945 */ /* 0x000fe60003800200 */
[--C-:B------:R-:W-:Y:S01]  /*2190*/  FADD R37, R37, R34.reuse ;  /* 0x0000002225257221 */ /* 0x100fe20000000000 */
[----:B------:R-:W-:-:S02]  /*21a0*/  FMNMX3 R34, |R13|, R43, |R34|, !PT ;  /* 0x0000002b0d227276 */ /* 0x000fc40007800622 */
[----:B------:R-:W0:Y:S01]  /*21b0*/  F2F.F16.F32 R0, R0 ;  /* 0x0000000000007304 */ /* 0x000e220000200800 */
        /* <DEDUP_REMOVED lines=13> */
[----:B------:R-:W0:Y:S01]  /*2290*/  F2F.F16.F32 R5, R5 ;  /* 0x0000000500057304 */ /* 0x000e220000200800 */
[----:B------:R-:W-:-:S02]  /*22a0*/  IMAD.IADD R2, R27, 0x1, R38 ;  /* 0x000000011b027824 */ /* 0x000fc400078e0226 */
[----:B------:R-:W-:Y:S02]  /*22b0*/  FMUL R40, R10, UR33 ;  /* 0x000000210a287c20 */ /* 0x000fe40008400000 */
[----:B------:R-:W-:-:S05]  /*22c0*/  VIADD R4, R2, 0x1 ;  /* 0x0000000102047836 */ /* 0x000fca0000000000 */
[----:B------:R-:W-:Y:S01]  /*22d0*/  LOP3.LUT R9, R4, 0x1f, RZ, 0xc0, !PT ;  /* 0x0000001f04097812 */ /* 0x000fe200078ec0ff */
[----:B------:R-:W-:Y:S01]  /*22e0*/  FMUL R4, R11, UR33 ;  /* 0x000000210b047c20 */ /* 0x000fe20008400000 */
[----:B0-----:R-:W-:-:S03]  /*22f0*/  @!P0 PRMT R41, R8, 0x5410, R5 ;  /* 0x0000541008298816 */ /* 0x001fc60000000005 */
[----:B------:R-:W0:Y:S02]  /*2300*/  SHFL.IDX PT, R16, R16, R9, 0x1f ;  /* 0x00001f0910107589 */ /* 0x000e2400000e0000 */
[----:B------:R-:W1:Y:S02]  /*2310*/  F2F.F16.F32 R4, R4 ;  /* 0x0000000400047304 */ /* 0x000e640000200800 */
[----:B------:R2:W-:Y:S04]  /*2320*/  @!P0 STG.E desc[UR24][R24.64], R41 ;  /* 0x0000002918008986 */ /* 0x0005e8000c101918 */
[----:B------:R3:W4:Y:S02]  /*2330*/  SHFL.IDX PT, R12, R26, R9, 0x1f ;  /* 0x00001f091a0c7589 */ /* 0x00072400000e0000 */
[----:B--2---:R3:W2:Y:S01]  /*2340*/  F2F.F16.F32 R41, R40 ;  /* 0x0000002800297304 */ /* 0x0046a20000200800 */
        /* <DEDUP_REMOVED lines=9> */
.L_x_29235:
[----:B------:R-:W-:Y:S05]  /*23e0*/  BSYNC.RECONVERGENT B0 ;  /* 0x0000000000007941 */ /* 0x000fea0003800200 */
.L_x_29234:
[----:B-1----:R-:W-:Y:S01]  /*23f0*/  FMUL R24, R14, UR33 ;  /* 0x000000210e187c20 */ /* 0x002fe20008400000 */
[----:B---3--:R-:W-:Y:S01]  /*2400*/  IMAD.WIDE.U32 R8, R8, 0x10000, RZ ;  /* 0x0001000008087825 */ /* 0x008fe200078e00ff */
[----:B------:R-:W-:Y:S04]  /*2410*/  BSSY.RECONVERGENT B0, `(.L_x_29236) ;  /* 0x0000010000007945 */ /* 0x000fe80003800200 */
[----:B------:R-:W1:Y:S01]  /*2420*/  F2F.F16.F32 R24, R24 ;  /* 0x0000001800187304 */ /* 0x000e620000200800 */
[----:B------:R-:W-:Y:S01]  /*2430*/  LOP3.LUT R8, R8, R17, RZ, 0xfc, !PT ;  /* 0x0000001108087212 */ /* 0x000fe200078efcff */
[----:B------:R-:W-:-:S06]  /*2440*/  FMUL R17, R15, UR33 ;  /* 0x000000210f117c20 */ /* 0x000fcc0008400000 */
[----:B------:R-:W3:Y:S01]  /*2450*/  F2F.F16.F32 R17, R17 ;  /* 0x0000001100117304 */ /* 0x000ee20000200800 */
        /* <DEDUP_REMOVED lines=11> */
.L_x_29237:
[----:B------:R-:W-:Y:S05]  /*2510*/  BSYNC.RECONVERGENT B0 ;  /* 0x0000000000007941 */ /* 0x000fea0003800200 */
.L_x_29236:
        /* <DEDUP_REMOVED lines=80> */
.L_x_29242:
        /* <DEDUP_REMOVED lines=48> */
.L_x_29241:
[----:B------:R-:W-:Y:S05]  /*2d20*/  BSYNC.RECONVERGENT B1 ;  /* 0x0000000000017941 */ /* 0x000fea0003800200 */
.L_x_29240:
        /* <DEDUP_REMOVED lines=35> */
.L_x_29239:
[----:B------:R-:W-:Y:S05]  /*2f60*/  BSYNC.RECONVERGENT B0 ;  /* 0x0000000000007941 */ /* 0x000fea0003800200 */
.L_x_29238:
        /* <DEDUP_REMOVED lines=26> */
.L_x_29247:
        /* <DEDUP_REMOVED lines=48> */
.L_x_29246:
[----:B------:R-:W-:Y:S05]  /*3410*/  BSYNC.RECONVERGENT B1 ;  /* 0x0000000000017941 */ /* 0x000fea0003800200 */
.L_x_29245:
        /* <DEDUP_REMOVED lines=35> */
.L_x_29244:
[----:B------:R-:W-:Y:S05]  /*3650*/  BSYNC.RECONVERGENT B0 ;  /* 0x0000000000007941 */ /* 0x000fea0003800200 */
.L_x_29243:
        /* <DEDUP_REMOVED lines=33> */
.L_x_29249:
[----:B------:R-:W-:Y:S05]  /*3870*/  BSYNC.RECONVERGENT B0 ;  /* 0x0000000000007941 */ /* 0x000fea0003800200 */
.L_x_29248:
        /* <DEDUP_REMOVED lines=37> */
.L_x_29258:
[----:B------:R-:W-:Y:S02]  /*3ad0*/  ISETP.NE.AND P0, PT, R38, RZ, PT ;  /* 0x000000ff2600720c */ /* 0x000fe40003f05270 */
[----:B-1----:R-:W-:-:S11]  /*3ae0*/  FMNMX R5, R2, R5, !PT ;  /* 0x0000000502057209 */ /* 0x002fd60007800000 */
[----:B------:R-:W-:Y:S05]  /*3af0*/  @P0 BRA `(.L_x_29251) ;  /* 0x0000000000080947 */ /* 0x000fea0003800000 */
[----:B0-----:R-:W0:Y:S02]  /*3b00*/  LDC.64 R2, c[0x0][0x3a8] ;  /* 0x0000ea00ff027b82 */ /* 0x001e240000000a00 */
[----:B0-----:R1:W-:Y:S02]  /*3b10*/  REDG.E.MAX.S32.STRONG.GPU desc[UR24][R2.64], R5 ;  /* 0x000000050200798e */ /* 0x0013e4000d12e318 */
.L_x_29251:
[----:B------:R-:W-:Y:S05]  /*3b20*/  BSYNC B0 ;  /* 0x0000000000007941 */ /* 0x000fea0003800000 */
.L_x_29250:
        /* <DEDUP_REMOVED lines=11> */
[----:B--2---:R-:W-:Y:S05]  /*3be0*/  CALL.REL.NOINC `($__internal_777_$__cuda_sm20_rcp_rn_f32_slowpath) ;  /* 0x0000000400987944 */ /* 0x004fea0003c00000 */
[----:B------:R-:W-:Y:S05]  /*3bf0*/  BRA `(.L_x_29254) ;  /* 0x0000000000147947 */ /* 0x000fea0003800000 */
.L_x_29253:
[----:B012---:R-:W0:Y:S01]  /*3c00*/  MUFU.RCP R5, UR33 ;  /* 0x0000002100057d08 */ /* 0x007e220008001000 */
[----:B------:R-:W-:-:S04]  /*3c10*/  IMAD.U32 R0, RZ, RZ, UR33 ;  /* 0x00000021ff007e24 */ /* 0x000fc8000f8e00ff */
[----:B0-----:R-:W-:-:S04]  /*3c20*/  FFMA R0, R5, R0, -1 ;  /* 0xbf80000005007423 */ /* 0x001fc80000000000 */
[----:B------:R-:W-:-:S04]  /*3c30*/  FADD.FTZ R0, -R0, -RZ ;  /* 0x800000ff00007221 */ /* 0x000fc80000010100 */
[----:B------:R-:W-:-:S07]  /*3c40*/  FFMA R5, R5, R0, R5 ;  /* 0x0000000005057223 */ /* 0x000fce0000000005 */
.L_x_29254:
[----:B------:R-:W0:Y:S02]  /*3c50*/  LDC.64 R2, c[0x0][0x3b0] ;  /* 0x0000ec00ff027b82 */ /* 0x000e240000000a00 */
[----:B0-----:R-:W-:Y:S01]  /*3c60*/  STG.E desc[UR24][R2.64], R5 ;  /* 0x0000000502007986 */ /* 0x001fe2000c101918 */
[----:B------:R-:W-:Y:S05]  /*3c70*/  EXIT ;  /* 0x000000000000794d */ /* 0x000fea0003800000 */
.L_x_29252:
[----:B------:R-:W-:Y:S02]  /*3c80*/  IMAD.MOV.U32 R7, RZ, RZ, 0x4 ;  /* 0x00000004ff077424 */ /* 0x000fe400078e00ff */
[----:B------:R-:W-:Y:S02]  /*3c90*/  IMAD.MOV.U32 R9, RZ, RZ, 0x1f ;  /* 0x0000001fff097424 */ /* 0x000fe400078e00ff */
[----:B------:R-:W-:-:S07]  /*3ca0*/  IMAD.MOV.U32 R4, RZ, RZ, -0x1 ;  /* 0xffffffffff047424 */ /* 0x000fce00078e00ff */
[----:B01----:R-:W-:Y:S05]  /*3cb0*/  WARPSYNC.COLLECTIVE R4, `(.L_x_29255) ;  /* 0x0000000004087348 */ /* 0x003fea0003c00000 */
[----:B-1----:R1:W2:Y:S02]  /*3cc0*/  SHFL.DOWN P0, R5, R0, R7, R9 ;  /* 0x0800000700057389 */ /* 0x0022a40000000009 */
[----:B012---:R-:W-:Y:S05]  /*3cd0*/  ENDCOLLECTIVE ;  /* 0x000000000000791b */ /* 0x007fea0003800000 */
.L_x_29255:
[----:B------:R-:W-:Y:S02]  /*3ce0*/  IMAD.MOV.U32 R7, RZ, RZ, 0x2 ;  /* 0x00000002ff077424 */ /* 0x000fe400078e00ff */
[----:B------:R-:W-:-:S05]  /*3cf0*/  IMAD.MOV.U32 R3, RZ, RZ, R5 ;  /* 0x000000ffff037224 */ /* 0x000fca00078e0005 */
[----:B------:R-:W-:-:S05]  /*3d00*/  FMNMX R3, R3, R0, !PT ;  /* 0x0000000003037209 */ /* 0x000fca0007800000 */
[----:B------:R-:W-:-:S07]  /*3d10*/  IMAD.MOV.U32 R0, RZ, RZ, R3 ;  /* 0x000000ffff007224 */ /* 0x000fce00078e0003 */
[----:B------:R-:W-:Y:S05]  /*3d20*/  WARPSYNC.COLLECTIVE R4, `(.L_x_29256) ;  /* 0x0000000004087348 */ /* 0x000fea0003c00000 */
[----:B------:R0:W1:Y:S02]  /*3d30*/  SHFL.DOWN P0, R5, R0, R7, R9 ;  /* 0x0800000700057389 */ /* 0x0000640000000009 */
[----:B01----:R-:W-:Y:S05]  /*3d40*/  ENDCOLLECTIVE ;  /* 0x000000000000791b */ /* 0x003fea0003800000 */
.L_x_29256:
[----:B------:R-:W-:Y:S02]  /*3d50*/  IMAD.MOV.U32 R7, RZ, RZ, 0x1 ;  /* 0x00000001ff077424 */ /* 0x000fe400078e00ff */
[----:B------:R-:W-:-:S05]  /*3d60*/  IMAD.MOV.U32 R2, RZ, RZ, R5 ;  /* 0x000000ffff027224 */ /* 0x000fca00078e0005 */
[----:B------:R-:W-:-:S05]  /*3d70*/  FMNMX R2, R3, R2, !PT ;  /* 0x0000000203027209 */ /* 0x000fca0007800000 */
[----:B------:R-:W-:-:S07]  /*3d80*/  IMAD.MOV.U32 R0, RZ, RZ, R2 ;  /* 0x000000ffff007224 */ /* 0x000fce00078e0002 */
[----:B------:R-:W-:Y:S05]  /*3d90*/  WARPSYNC.COLLECTIVE R4, `(.L_x_29257) ;  /* 0x0000000004087348 */ /* 0x000fea0003c00000 */
[----:B------:R0:W1:Y:S02]  /*3da0*/  SHFL.DOWN P0, R5, R0, R7, R9 ;  /* 0x0800000700057389 */ /* 0x0000640000000009 */
[----:B01----:R-:W-:Y:S05]  /*3db0*/  ENDCOLLECTIVE ;  /* 0x000000000000791b */ /* 0x003fea0003800000 */
.L_x_29257:
[----:B------:R-:W-:Y:S05]  /*3dc0*/  BRA `(.L_x_29258) ;  /* 0xfffffffc00407947 */ /* 0x000fea000383ffff */
        .weak           $__internal_776_$__cuda_sm20_div_u64
        .type           $__internal_776_$__cuda_sm20_div_u64,@function
        .size           $__internal_776_$__cuda_sm20_div_u64,($__internal_777_$__cuda_sm20_rcp_rn_f32_slowpath - $__internal_776_$__cuda_sm20_div_u64)
$__internal_776_$__cuda_sm20_div_u64:
        /* <DEDUP_REMOVED lines=71> */
[----:B------:R-:W-:Y:S11]  /*4240*/  RET.REL.NODEC R2 `(_ZN18transformer_engine6detail38cast_transpose_fused_kernel_notalignedILb1ELb0ELb0EfNS_16CTDBiasDActParamIff6__halffEELi2ELi4ENS_5EmptyELPFffRKS5_E0EEEvT3_mmm) ;  /* 0xffffffbc026c7950 */ /* 0x000ff60003c3ffff */
        .weak           $__internal_777_$__cuda_sm20_rcp_rn_f32_slowpath
        .type           $__internal_777_$__cuda_sm20_rcp_rn_f32_slowpath,@function
        .size           $__internal_777_$__cuda_sm20_rcp_rn_f32_slowpath,(.L_x_30078 - $__internal_777_$__cuda_sm20_rcp_rn_f32_slowpath)
$__internal_777_$__cuda_sm20_rcp_rn_f32_slowpath:
        /* <DEDUP_REMOVED lines=15> */
.L_x_29259:
        /* <DEDUP_REMOVED lines=33> */
.L_x_29261:
[----:B------:R0:W1:Y:S02]  /*4550*/  MUFU.RCP R2, R0 ;  /* 0x0000000000027308 */ /* 0x0000640000001000 */
.L_x_29260:
[----:B-1-3--:R-:W-:Y:S02]  /*4560*/  IMAD.MOV.U32 R5, RZ, RZ, R2 ;  /* 0x000000ffff057224 */ /* 0x00afe400078e0002 */
[----:B------:R-:W-:Y:S02]  /*4570*/  IMAD.MOV.U32 R2, RZ, RZ, R7 ;  /* 0x000000ffff027224 */ /* 0x000fe400078e0007 */
[----:B------:R-:W-:-:S04]  /*4580*/  IMAD.MOV.U32 R3, RZ, RZ, 0x0 ;  /* 0x00000000ff037424 */ /* 0x000fc800078e00ff */
[----:B0-2---:R-:W-:Y:S05]  /*4590*/  RET.REL.NODEC R2 `(_ZN18transformer_engine6detail38cast_transpose_fused_kernel_notalignedILb1ELb0ELb0EfNS_16CTDBiasDActParamIff6__halffEELi2ELi4ENS_5EmptyELPFffRKS5_E0EEEvT3_mmm) ;  /* 0xffffffb802987950 */ /* 0x005fea0003c3ffff */
.L_x_29262:
        /* <DEDUP_REMOVED lines=14> */
.L_x_30078:


//--------------------- .text._ZN18transformer_engine6detail19reduce_dbias_kernelILi2EffEEvPT1_PKT0_ii --------------------------
	.section	.text._ZN18transformer_engine6detail19reduce_dbias_kernelILi2EffEEvPT1_PKT0_ii,"ax",@progbits
	.align	128
        .global         _ZN18transformer_engine6detail19reduce_dbias_kernelILi2EffEEvPT1_PKT0_ii
        .type           _ZN18transformer_engine6detail19reduce_dbias_kernelILi2EffEEvPT1_PKT0_ii,@function
        .size           _ZN18transformer_engine6detail19reduce_dbias_kernelILi2EffEEvPT1_PKT0_ii,(.L_x_30472 - _ZN18transformer_engine6detail19reduce_dbias_kernelILi2EffEEvPT1_PKT0_ii)
        .other          _ZN18transformer_engine6detail19reduce_dbias_kernelILi2EffEEvPT1_PKT0_ii,@"STO_CUDA_ENTRY STV_DEFAULT"
_ZN18transformer_engine6detail19reduce_dbias_kernelILi2EffEEvPT1_PKT0_ii:
.text._ZN18transformer_engine6detail19reduce_dbias_kernelILi2EffEEvPT1_PKT0_ii:
        /* <DEDUP_REMOVED lines=11> */
[----:B------:R-:W-:Y:S01]  /*00b0*/  CS2R R18, SRZ ;  /* 0x0000000000127805 */ /* 0x000fe2000001ff00 */
[----:B------:R-:W2:Y:S06]  /*00c0*/  LDCU.64 UR8, c[0x0][0x358] ;  /* 0x00006b00ff0877ac */ /* 0x000eac0008000a00 */
[----:B------:R-:W3:Y:S01]  /*00d0*/  LDC.64 R8, c[0x0][0x380] ;  /* 0x0000e000ff087b82 */ /* 0x000ee20000000a00 */
[----:B0-----:R-:W-:Y:S01]  /*00e0*/  UISETP.GE.AND UP0, UPT, UR5, 0x1, UPT ;  /* 0x000000010500788c */ /* 0x001fe2000bf06270 */
[----:B-1----:R-:W-:-:S04]  /*00f0*/  IMAD.WIDE R6, R3, 0x4, R6 ;  /* 0x0000000403067825 */ /* 0x002fc800078e0206 */
[----:B---3--:R-:W-:-:S04]  /*0100*/  IMAD.WIDE R8, R3, 0x4, R8 ;  /* 0x0000000403087825 */ /* 0x008fc800078e0208 */
[----:B--2---:R-:W-:Y:S05]  /*0110*/  BRA.U !UP0, `(.L_x_29263) ;  /* 0x0000000908687547 */ /* 0x004fea000b800000 */
[----:B------:R-:W-:Y:S01]  /*0120*/  UISETP.GE.U32.AND UP1, UPT, UR5, 0x10, UPT ;  /* 0x000000100500788c */ /* 0x000fe2000bf26070 */
[----:B------:R-:W-:Y:S01]  /*0130*/  LEA.HI R5, R2, R2, RZ, 0x1 ;  /* 0x0000000202057211 */ /* 0x000fe200078f08ff */
[----:B------:R-:W-:Y:S01]  /*0140*/  HFMA2 R19, -RZ, RZ, 0, 0 ;  /* 0x00000000ff137431 */ /* 0x000fe200000001ff */
[----:B------:R-:W-:Y:S02]  /*0150*/  ULOP3.LUT UR6, UR5, 0xf, URZ, 0xc0, !UPT ;  /* 0x0000000f05067892 */ /* 0x000fe4000f8ec0ff */
[----:B------:R-:W-:Y:S01]  /*0160*/  SHF.R.S32.HI R5, RZ, 0x1, R5 ;  /* 0x00000001ff057819 */ /* 0x000fe20000011405 */
[----:B------:R-:W-:Y:S01]  /*0170*/  UMOV UR4, URZ ;  /* 0x000000ff00047c82 */ /* 0x000fe20008000000 */
[----:B------:R-:W-:Y:S02]  /*0180*/  UISETP.NE.AND UP0, UPT, UR6, URZ, UPT ;  /* 0x000000ff0600728c */ /* 0x000fe4000bf05270 */
[----:B------:R-:W-:Y:S09]  /*0190*/  BRA.U !UP1, `(.L_x_29264) ;  /* 0x0000000509207547 */ /* 0x000ff2000b800000 */
[----:B------:R-:W-:Y:S01]  /*01a0*/  ULOP3.LUT UR4, UR5, 0x7ffffff0, URZ, 0xc0, !UPT ;  /* 0x7ffffff005047892 */ /* 0x000fe2000f8ec0ff */
[----:B------:R-:W-:Y:S02]  /*01b0*/  MOV R0, RZ ;  /* 0x000000ff00007202 */ /* 0x000fe40000000f00 */
[----:B------:R-:W-:Y:S01]  /*01c0*/  CS2R R18, SRZ ;  /* 0x0000000000127805 */ /* 0x000fe2000001ff00 */
[----:B------:R-:W-:-:S12]  /*01d0*/  UIADD3 UR5, UPT, UPT, -UR4, URZ, URZ ;  /* 0x000000ff04057290 */ /* 0x000fd8000fffe1ff */
.L_x_29265:
[----:B------:R-:W-:-:S04]  /*01e0*/  IMAD.WIDE R20, R0, 0x8, R6 ;  /* 0x0000000800147825 */ /* 0x000fc800078e0206 */
[C---:B------:R-:W-:Y:S02]  /*01f0*/  IMAD.WIDE R16, R5.reuse, 0x8, R20 ;  /* 0x0000000805107825 */ /* 0x040fe400078e0214 */
[----:B------:R-:W2:Y:S02]  /*0200*/  LDG.E.64 R20, desc[UR8][R20.64] ;  /* 0x0000000814147981 */ /* 0x000ea4000c1e1b00 */
[C---:B------:R-:W-:Y:S02]  /*0210*/  IMAD.WIDE R14, R5.reuse, 0x8, R16 ;  /* 0x00000008050e7825 */ /* 0x040fe400078e0210 */
[----:B------:R-:W3:Y:S02]  /*0220*/  LDG.E.64 R16, desc[UR8][R16.64] ;  /* 0x0000000810107981 */ /* 0x000ee4000c1e1b00 */
[C---:B------:R-:W-:Y:S02]  /*0230*/  IMAD.WIDE R12, R5.reuse, 0x8, R14 ;  /* 0x00000008050c7825 */ /* 0x040fe400078e020e */
[----:B------:R-:W4:Y:S02]  /*0240*/  LDG.E.64 R14, desc[UR8][R14.64] ;  /* 0x000000080e0e7981 */ /* 0x000f24000c1e1b00 */
[----:B------:R-:W-:-:S02]  /*0250*/  IMAD.WIDE R10, R5, 0x8, R12 ;  /* 0x00000008050a7825 */ /* 0x000fc400078e020c */
[----:B------:R-:W5:Y:S02]  /*0260*/  LDG.E.64 R12, desc[UR8][R12.64] ;  /* 0x000000080c0c7981 */ /* 0x000f64000c1e1b00 */
[C---:B------:R-:W-:Y:S02]  /*0270*/  IMAD.WIDE R2, R5.reuse, 0x8, R10 ;  /* 0x0000000805027825 */ /* 0x040fe400078e020a */
[----:B------:R-:W5:Y:S02]  /*0280*/  LDG.E.64 R10, desc[UR8][R10.64] ;  /* 0x000000080a0a7981 */ /* 0x000f64000c1e1b00 */
[C---:B------:R-:W-:Y:S02]  /*0290*/  IMAD.WIDE R28, R5.reuse, 0x8, R2 ;  /* 0x00000008051c7825 */ /* 0x040fe400078e0202 */
[----:B------:R-:W5:Y:S04]  /*02a0*/  LDG.E.64 R2, desc[UR8][R2.64] ;  /* 0x0000000802027981 */ /* 0x000f68000c1e1b00 */
[----:B------:R-:W5:Y:S01]  /*02b0*/  LDG.E.64 R26, desc[UR8][R28.64] ;  /* 0x000000081c1a7981 */ /* 0x000f62000c1e1b00 */
[----:B------:R-:W-:-:S04]  /*02c0*/  IMAD.WIDE R24, R5, 0x8, R28 ;  /* 0x0000000805187825 */ /* 0x000fc800078e021c */
[----:B------:R-:W-:Y:S02]  /*02d0*/  IMAD.WIDE R22, R5, 0x8, R24 ;  /* 0x0000000805167825 */ /* 0x000fe400078e0218 */
[----:B------:R-:W5:Y:S02]  /*02e0*/  LDG.E.64 R24, desc[UR8][R24.64] ;  /* 0x0000000818187981 */ /* 0x000f64000c1e1b00 */
[----:B--2---:R-:W-:Y:S01]  /*02f0*/  FADD R20, R20, R18 ;  /* 0x0000001214147221 */ /* 0x004fe20000000000 */
[----:B------:R-:W-:-:S03]  /*0300*/  FADD R4, R21, R19 ;  /* 0x0000001315047221 */ /* 0x000fc60000000000 */
[----:B---3--:R-:W-:Y:S01]  /*0310*/  FADD R19, R20, R16 ;  /* 0x0000001014137221 */ /* 0x008fe20000000000 */
[----:B------:R-:W-:-:S04]  /*0320*/  IMAD.WIDE R20, R5, 0x8, R22 ;  /* 0x0000000805147825 */ /* 0x000fc800078e0216 */
[----:B------:R-:W-:Y:S01]  /*0330*/  FADD R4, R4, R17 ;  /* 0x0000001104047221 */ /* 0x000fe20000000000 */
[----:B------:R-:W2:Y:S01]  /*0340*/  LDG.E.64 R22, desc[UR8][R22.64] ;  /* 0x0000000816167981 */ /* 0x000ea2000c1e1b00 */
[----:B----4-:R-:W-:Y:S01]  /*0350*/  FADD R17, R19, R14 ;  /* 0x0000000e13117221 */ /* 0x010fe20000000000 */
[----:B------:R-:W-:-:S04]  /*0360*/  IMAD.WIDE R18, R5, 0x8, R20 ;  /* 0x0000000805127825 */ /* 0x000fc800078e0214 */
[----:B------:R-:W-:Y:S01]  /*0370*/  FADD R4, R4, R15 ;  /* 0x0000000f04047221 */ /* 0x000fe20000000000 */
[----:B------:R-:W3:Y:S01]  /*0380*/  LDG.E.64 R20, desc[UR8][R20.64] ;  /* 0x0000000814147981 */ /* 0x000ee2000c1e1b00 */
[----:B-----5:R-:W-:Y:S01]  /*0390*/  FADD R15, R17, R12 ;  /* 0x0000000c110f7221 */ /* 0x020fe20000000000 */
[----:B------:R-:W-:-:S04]  /*03a0*/  IMAD.WIDE R16, R5, 0x8, R18 ;  /* 0x0000000805107825 */ /* 0x000fc800078e0212 */
[----:B------:R-:W-:Y:S01]  /*03b0*/  FADD R4, R4, R13 ;  /* 0x0000000d04047221 */ /* 0x000fe20000000000 */
[----:B------:R-:W4:Y:S01]  /*03c0*/  LDG.E.64 R18, desc[UR8][R18.64] ;  /* 0x0000000812127981 */ /* 0x000f22000c1e1b00 */
[----:B------:R-:W-:Y:S01]  /*03d0*/  FADD R13, R15, R10 ;  /* 0x0000000a0f0d7221 */ /* 0x000fe20000000000 */
[----:B------:R-:W-:-:S04]  /*03e0*/  IMAD.WIDE R14, R5, 0x8, R16 ;  /* 0x00000008050e7825 */ /* 0x000fc800078e0210 */
[----:B------:R-:W-:Y:S01]  /*03f0*/  FADD R4, R4, R11 ;  /* 0x0000000b04047221 */ /* 0x000fe20000000000 */
[----:B------:R-:W5:Y:S01]  /*0400*/  LDG.E.64 R16, desc[UR8][R16.64] ;  /* 0x0000000810107981 */ /* 0x000f62000c1e1b00 */
        /* <DEDUP_REMOVED lines=8> */
[----:B------:R-:W-:-:S03]  /*0490*/  IMAD.WIDE R26, R5, 0x8, R10 ;  /* 0x00000008051a7825 */ /* 0x000fc600078e020a */
[----:B------:R-:W5:Y:S04]  /*04a0*/  LDG.E.64 R10, desc[UR8][R10.64] ;  /* 0x000000080a0a7981 */ /* 0x000f68000c1e1b00 */
[----:B------:R-:W5:Y:S01]  /*04b0*/  LDG.E.64 R26, desc[UR8][R26.64] ;  /* 0x000000081a1a7981 */ /* 0x000f62000c1e1b00 */
[----:B------:R-:W-:Y:S01]  /*04c0*/  FADD R3, R3, R24 ;  /* 0x0000001803037221 */ /* 0x000fe20000000000 */
[----:B------:R-:W-:Y:S01]  /*04d0*/  FADD R2, R2, R25 ;  /* 0x0000001902027221 */ /* 0x000fe20000000000 */
[----:B------:R-:W-:-:S04]  /*04e0*/  UIADD3 UR5, UPT, UPT, UR5, 0x10, URZ ;  /* 0x0000001005057890 */ /* 0x000fc8000fffe0ff */
[----:B------:R-:W-:Y:S01]  /*04f0*/  UISETP.NE.AND UP1, UPT, UR5, URZ, UPT ;  /* 0x000000ff0500728c */ /* 0x000fe2000bf25270 */
[----:B------:R-:W-:Y:S01]  /*0500*/  LEA R0, R5, R0, 0x4 ;  /* 0x0000000005007211 */ /* 0x000fe200078e20ff */
[----:B--2---:R-:W-:Y:S01]  /*0510*/  FADD R3, R3, R22 ;  /* 0x0000001603037221 */ /* 0x004fe20000000000 */
        /* <DEDUP_REMOVED lines=10> */
[----:B------:R-:W-:-:S03]  /*05c0*/  FADD R2, R2, R13 ;  /* 0x0000000d02027221 */ /* 0x000fc60000000000 */
[----:B------:R-:W-:Y:S01]  /*05d0*/  FADD R3, R3, R10 ;  /* 0x0000000a03037221 */ /* 0x000fe20000000000 */
[----:B------:R-:W-:-:S03]  /*05e0*/  FADD R2, R2, R11 ;  /* 0x0000000b02027221 */ /* 0x000fc60000000000 */
[----:B------:R-:W-:Y:S01]  /*05f0*/  FADD R18, R3, R26 ;  /* 0x0000001a03127221 */ /* 0x000fe20000000000 */
[----:B------:R-:W-:Y:S01]  /*0600*/  FADD R19, R2, R27 ;  /* 0x0000001b02137221 */ /* 0x000fe20000000000 */
[----:B------:R-:W-:Y:S06]  /*0610*/  BRA.U UP1, `(.L_x_29265) ;  /* 0xfffffff901f07547 */ /* 0x000fec000b83ffff */
.L_x_29264:
[----:B------:R-:W-:Y:S05]  /*0620*/  BRA.U !UP0, `(.L_x_29263) ;  /* 0x0000000508247547 */ /* 0x000fea000b800000 */
[----:B------:R-:W0:Y:S01]  /*0630*/  LDCU UR5, c[0x0][0x394] ;  /* 0x00007280ff0577ac */ /* 0x000e220008000800 */
[----:B------:R-:W-:Y:S02]  /*0640*/  UISETP.GE.U32.AND UP0, UPT, UR6, 0x8, UPT ;  /* 0x000000080600788c */ /* 0x000fe4000bf06070 */
[----:B0-----:R-:W-:-:S04]  /*0650*/  ULOP3.LUT UR7, UR5, 0x7, URZ, 0xc0, !UPT ;  /* 0x0000000705077892 */ /* 0x001fc8000f8ec0ff */
[----:B------:R-:W-:-:S03]  /*0660*/  UISETP.NE.AND UP1, UPT, UR7, URZ, UPT ;  /* 0x000000ff0700728c */ /* 0x000fc6000bf25270 */
[----:B------:R-:W-:Y:S08]  /*0670*/  BRA.U !UP0, `(.L_x_29266) ;  /* 0x0000000108887547 */ /* 0x000ff0000b800000 */
[----:B------:R-:W-:-:S04]  /*0680*/  IMAD R3, R5, UR4, RZ ;  /* 0x0000000405037c24 */ /* 0x000fc8000f8e02ff */
        /* <DEDUP_REMOVED lines=12> */
[----:B------:R-:W5:Y:S02]  /*0750*/  LDG.E.64 R20, desc[UR8][R20.64] ;  /* 0x0000000814147981 */ /* 0x000f64000c1e1b00 */
[----:B------:R-:W-:-:S02]  /*0760*/  IMAD.WIDE R24, R5, 0x8, R22 ;  /* 0x0000000805187825 */ /* 0x000fc400078e0216 */
[----:B------:R-:W5:Y:S04]  /*0770*/  LDG.E.64 R22, desc[UR8][R22.64] ;  /* 0x0000000816167981 */ /* 0x000f68000c1e1b00 */
[----:B------:R-:W5:Y:S01]  /*0780*/  LDG.E.64 R24, desc[UR8][R24.64] ;  /* 0x0000000818187981 */ /* 0x000f62000c1e1b00 */
[----:B------:R-:W-:Y:S01]  /*0790*/  UIADD3 UR4, UPT, UPT, UR4, 0x8, URZ ;  /* 0x0000000804047890 */ /* 0x000fe2000fffe0ff */
        /* <DEDUP_REMOVED lines=15> */
[----:B------:R-:W-:-:S07]  /*0890*/  FADD R19, R0, R25 ;  /* 0x0000001900137221 */ /* 0x000fce0000000000 */
.L_x_29266:
[----:B------:R-:W-:Y:S05]  /*08a0*/  BRA.U !UP1, `(.L_x_29263) ;  /* 0x0000000109847547 */ /* 0x000fea000b800000 */
[----:B------:R-:W-:Y:S02]  /*08b0*/  UISETP.GE.U32.AND UP0, UPT, UR7, 0x4, UPT ;  /* 0x000000040700788c */ /* 0x000fe4000bf06070 */
[----:B------:R-:W-:-:S04]  /*08c0*/  ULOP3.LUT UR5, UR5, 0x3, URZ, 0xc0, !UPT ;  /* 0x0000000305057892 */ /* 0x000fc8000f8ec0ff */
        /* <DEDUP_REMOVED lines=8> */
[----:B------:R-:W-:Y:S02]  /*0950*/  IMAD.WIDE R14, R5, 0x8, R12 ;  /* 0x00000008050e7825 */ /* 0x000fe400078e020c */
[----:B------:R-:W4:Y:S04]  /*0960*/  LDG.E.64 R12, desc[UR8][R12.64] ;  /* 0x000000080c0c7981 */ /* 0x000f28000c1e1b00 */
        /* <DEDUP_REMOVED lines=9> */
[----:B------:R-:W-:-:S07]  /*0a00*/  FADD R19, R0, R15 ;  /* 0x0000000f00137221 */ /* 0x000fce0000000000 */
.L_x_29267:
[----:B------:R-:W-:Y:S05]  /*0a10*/  BRA.U !UP1, `(.L_x_29263) ;  /* 0x0000000109287547 */ /* 0x000fea000b800000 */
[----:B------:R-:W-:Y:S01]  /*0a20*/  IMAD R0, R5, UR4, RZ ;  /* 0x0000000405007c24 */ /* 0x000fe2000f8e02ff */
[----:B------:R-:W-:-:S12]  /*0a30*/  UIADD3 UR5, UPT, UPT, -UR5, URZ, URZ ;  /* 0x000000ff05057290 */ /* 0x000fd8000fffe1ff */
.L_x_29268:
[----:B------:R-:W-:-:S06]  /*0a40*/  IMAD.WIDE R2, R0, 0x8, R6 ;  /* 0x0000000800027825 */ /* 0x000fcc00078e0206 */
[----:B------:R-:W2:Y:S01]  /*0a50*/  LDG.E.64 R2, desc[UR8][R2.64] ;  /* 0x0000000802027981 */ /* 0x000ea2000c1e1b00 */
[----:B------:R-:W-:Y:S01]  /*0a60*/  UIADD3 UR5, UPT, UPT, UR5, 0x1, URZ ;  /* 0x0000000105057890 */ /* 0x000fe2000fffe0ff */
[----:B------:R-:W-:-:S03]  /*0a70*/  IADD3 R0, PT, PT, R0, R5, RZ ;  /* 0x0000000500007210 */ /* 0x000fc60007ffe0ff */
[----:B------:R-:W-:Y:S01]  /*0a80*/  UISETP.NE.AND UP0, UPT, UR5, URZ, UPT ;  /* 0x000000ff0500728c */ /* 0x000fe2000bf05270 */
[----:B--2---:R-:W-:Y:S01]  /*0a90*/  FADD R18, R2, R18 ;  /* 0x0000001202127221 */ /* 0x004fe20000000000 */
[----:B------:R-:W-:-:S07]  /*0aa0*/  FADD R19, R3, R19 ;  /* 0x0000001303137221 */ /* 0x000fce0000000000 */
[----:B------:R-:W-:Y:S05]  /*0ab0*/  BRA.U UP0, `(.L_x_29268) ;  /* 0xfffffffd00e07547 */ /* 0x000fea000b83ffff */
.L_x_29263:
[----:B------:R-:W-:Y:S01]  /*0ac0*/  STG.E.64 desc[UR8][R8.64], R18 ;  /* 0x0000001208007986 */ /* 0x000fe2000c101b08 */
[----:B------:R-:W-:Y:S05]  /*0ad0*/  EXIT ;  /* 0x000000000000794d */ /* 0x000fea0003800000 */
.L_x_29269:
        /* <DEDUP_REMOVED lines=10> */
.L_x_30472:


//--------------------- .text._ZN18transformer_engine6detail38cast_transpose_fused_kernel_notalignedILb1ELb0ELb0EfNS_16CTDBiasDActParamIffffEELi2ELi2ENS_5EmptyELPFffRKS4_E0EEEvT3_mmm --------------------------
	.section	.text._ZN18transformer_engine6detail38cast_transpose_fused_kernel_notalignedILb1ELb0ELb0EfNS_16CTDBiasDActParamIffffEELi2ELi2ENS_5EmptyELPFffRKS4_E0EEEvT3_mmm,"ax",@progbits
	.align	128
        .global         _ZN18transformer_engine6detail38cast_transpose_fused_kernel_notalignedILb1ELb0ELb0EfNS_16CTDBiasDActParamIffffEELi2ELi2ENS_5EmptyELPFffRKS4_E0EEEvT3_mmm
        .type           _ZN18transformer_engine6detail38cast_transpose_fused_kernel_notalignedILb1ELb0ELb0EfNS_16CTDBiasDActParamIffffEELi2ELi2ENS_5EmptyELPFffRKS4_E0EEEvT3_mmm,@function
        .size           _ZN18transformer_engine6detail38cast_transpose_fused_kernel_notalignedILb1ELb0ELb0EfNS_16CTDBiasDActParamIffffEELi2ELi2ENS_5EmptyELPFffRKS4_E0EEEvT3_mmm,(.L_x_30080 - _ZN18transformer_engine6detail38cast_transpose_fused_kernel_notalignedILb1ELb0ELb0EfNS_16CTDBiasDActParamIffffEELi2ELi2ENS_5EmptyELPFffRKS4_E0EEEvT3_mmm)
        .other          _ZN18transformer_engine6detail38cast_transpose_fused_kernel_notalignedILb1ELb0ELb0EfNS_16CTDBiasDActParamIffffEELi2ELi2ENS_5EmptyELPFffRKS4_E0EEEvT3_mmm,@"STO_CUDA_ENTRY STV_DEFAULT"
_ZN18transformer_engine6detail38cast_transpose_fused_kernel_notalignedILb1ELb0ELb0EfNS_16CTDBiasDActParamIffffEELi2ELi2ENS_5EmptyELPFffRKS4_E0EEEvT3_mmm:
.text._ZN18transformer_engine6detail38cast_transpose_fused_kernel_notalignedILb1ELb0ELb0EfNS_16CTDBiasDActParamIffffEELi2ELi2ENS_5EmptyELPFffRKS4_E0EEEvT3_mmm:
        /* <DEDUP_REMOVED lines=43> */
.L_x_29270:
[----:B------:R-:W-:-:S07]  /*02b0*/  MOV R3, 0x2d0 ;  /* 0x000002d000037802 */ /* 0x000fce0000000f00 */
[----:B------:R-:W-:Y:S05]  /*02c0*/  CALL.REL.NOINC `($__internal_778_$__cuda_sm20_div_u64) ;  /* 0x0000002800f07944 */ /* 0x000fea0003c00000 */
        /* <DEDUP_REMOVED lines=11> */
.L_x_29271:
        /* <DEDUP_REMOVED lines=11> */
[----:B------:R-:W-:Y:S02]  /*0430*/  USHF.L.U32 UR18, UR24, 0x6, URZ ;  /* 0x0000000618127899 */ /* 0x000fe400080006ff */
[----:B-1----:R-:W-:Y:S02]  /*0440*/  USHF.R.U64 UR36, UR14, 0x1, UR15 ;  /* 0x000000010e247899 */ /* 0x002fe4000800120f */
[----:B------:R-:W-:Y:S01]  /*0450*/  R2UR UR13, R0 ;  /* 0x00000000000d72ca */ /* 0x000fe200000e0000 */
[----:B------:R-:W-:Y:S01]  /*0460*/  USHF.R.U32.HI UR37, URZ, 0x1, UR15 ;  /* 0x00000001ff257899 */ /* 0x000fe2000801160f */
[----:B--2---:R-:W-:Y:S01]  /*0470*/  ISETP.NE.U32.AND P0, PT, RZ, UR16, PT ;  /* 0x00000010ff007c0c */ /* 0x004fe2000bf05070 */
[----:B------:R-:W-:-:S02]  /*0480*/  ULEA UR9, UP0, -UR24, UR36, 0x5 ;  /* 0x0000002418097291 */ /* 0x000fc4000f8029ff */
[C---:B------:R-:W-:Y:S01]  /*0490*/  IMAD.WIDE.U32 R4, R23.reuse, UR36, RZ ;  /* 0x0000002417047c25 */ /* 0x040fe2000f8e00ff */
[----:B------:R-:W0:Y:S01]  /*04a0*/  LDCU.64 UR26, c[0x0][0x358] ;  /* 0x00006b00ff1a77ac */ /* 0x000e220008000a00 */
[----:B------:R-:W-:Y:S02]  /*04b0*/  ISETP.NE.AND.EX P0, PT, RZ, UR17, PT, P0 ;  /* 0x00000011ff007c0c */ /* 0x000fe4000bf05300 */
[----:B------:R-:W-:Y:S01]  /*04c0*/  IMAD R25, R23, UR37, RZ ;  /* 0x0000002517197c24 */ /* 0x000fe2000f8e02ff */
[----:B------:R-:W-:Y:S02]  /*04d0*/  UIADD3.X UR10, UPT, UPT, ~UR10, UR37, URZ, UP0, !UPT ;  /* 0x000000250a0a7290 */ /* 0x000fe400087fe5ff */
[----:B------:R-:W-:Y:S02]  /*04e0*/  UISETP.LT.U32.AND UP0, UPT, UR9, 0x20, UPT ;  /* 0x000000200900788c */ /* 0x000fe4000bf01070 */
[----:B------:R-:W-:Y:S02]  /*04f0*/  USHF.R.U64 UR35, UR12, 0x1, UR13 ;  /* 0x000000010c237899 */ /* 0x000fe4000800120d */
[----:B------:R-:W-:-:S02]  /*0500*/  USHF.R.U32.HI UR13, URZ, 0x1, UR13 ;  /* 0x00000001ff0d7899 */ /* 0x000fc4000801160d */
[----:B------:R-:W-:Y:S02]  /*0510*/  ULEA UR7, UP1, -UR4, UR35, 0x5 ;  /* 0x0000002304077291 */ /* 0x000fe4000f8229ff */
[----:B------:R-:W-:Y:S01]  /*0520*/  UISETP.LT.U32.AND.EX UP0, UPT, UR10, URZ, UPT, UP0 ;  /* 0x000000ff0a00728c */ /* 0x000fe2000bf01100 */
[----:B------:R-:W0:Y:S01]  /*0530*/  @P0 LDC.64 R8, c[0x0][0x3a0] ;  /* 0x0000e800ff080b82 */ /* 0x000e220000000a00 */
[----:B------:R-:W-:Y:S02]  /*0540*/  UIADD3.X UR8, UPT, UPT, ~UR8, UR13, URZ, UP1, !UPT ;  /* 0x0000000d08087290 */ /* 0x000fe40008ffe5ff */
[----:B------:R-:W-:Y:S02]  /*0550*/  UISETP.LT.U32.AND UP1, UPT, UR7, 0x20, UPT ;  /* 0x000000200700788c */ /* 0x000fe4000bf21070 */
[----:B------:R-:W-:Y:S02]  /*0560*/  USEL UR31, UR9, 0x20, UP0 ;  /* 0x00000020091f7887 */ /* 0x000fe40008000000 */
[----:B------:R-:W-:-:S02]  /*0570*/  UISETP.LT.U32.AND.EX UP1, UPT, UR8, URZ, UPT, UP1 ;  /* 0x000000ff0800728c */ /* 0x000fc4000bf21110 */
[----:B------:R-:W-:Y:S02]  /*0580*/  UIMAD UR8, UR5, UR14, URZ ;  /* 0x0000000e050872a4 */ /* 0x000fe4000f8e02ff */
[----:B------:R-:W-:Y:S02]  /*0590*/  USEL UR32, UR7, 0x20, UP1 ;  /* 0x0000002007207887 */ /* 0x000fe40008800000 */
[----:B------:R-:W-:Y:S02]  /*05a0*/  UIMAD.WIDE.U32 UR16, UR4, UR14, URZ ;  /* 0x0000000e041072a5 */ /* 0x000fe4000f8e00ff */
[----:B------:R-:W-:Y:S02]  /*05b0*/  UIMAD UR8, UR4, UR15, UR8 ;  /* 0x0000000f040872a4 */ /* 0x000fe4000f8e0208 */
[----:B------:R-:W-:Y:S01]  /*05c0*/  ISETP.GE.U32.AND P1, PT, R32, UR32, PT ;  /* 0x0000002020007c0c */ /* 0x000fe2000bf26070 */
[----:B------:R-:W-:Y:S02]  /*05d0*/  USHF.L.U64.HI UR11, UR24, 0x6, UR6 ;  /* 0x00000006180b7899 */ /* 0x000fe40008010206 */
[----:B------:R-:W-:Y:S01]  /*05e0*/  ULEA UR18, UP0, UR16, UR18, 0x6 ;  /* 0x0000001210127291 */ /* 0x000fe2000f8030ff */
[C---:B------:R-:W-:Y:S01]  /*05f0*/  ISETP.LT.U32.AND P1, PT, R19.reuse, UR31, !P1 ;  /* 0x0000001f13007c0c */ /* 0x040fe2000cf21070 */
[----:B------:R-:W-:Y:S01]  /*0600*/  UIADD3 UR23, UPT, UPT, UR17, UR8, URZ ;  /* 0x0000000811177290 */ /* 0x000fe2000fffe0ff */
[----:B------:R-:W-:Y:S01]  /*0610*/  IADD3 R7, P2, PT, R19, R4, RZ ;  /* 0x0000000413077210 */ /* 0x000fe20007f5e0ff */
[----:B------:R-:W-:Y:S01]  /*0620*/  USHF.L.U32 UR7, UR18, 0x2, URZ ;  /* 0x0000000212077899 */ /* 0x000fe200080006ff */
[----:B------:R-:W-:Y:S01]  /*0630*/  IMAD.IADD R15, R5, 0x1, R25 ;  /* 0x00000001050f7824 */ /* 0x000fe200078e0219 */
[----:B------:R-:W-:Y:S01]  /*0640*/  ULEA.HI.X UR19, UR16, UR11, UR23, 0x6, UP0 ;  /* 0x0000000b10137291 */ /* 0x000fe200080f3417 */
[----:B0-----:R0:W2:Y:S01]  /*0650*/  @P0 LDG.E R6, desc[UR26][R8.64] ;  /* 0x0000001a08060981 */ /* 0x0010a2000c1e1900 */
[----:B---3--:R-:W-:Y:S01]  /*0660*/  UIADD3 UR25, UP0, UPT, UR7, UR20, URZ ;  /* 0x0000001407197290 */ /* 0x008fe2000ff1e0ff */
[----:B------:R-:W-:Y:S01]  /*0670*/  IMAD.X R26, RZ, RZ, R15, P2 ;  /* 0x000000ffff1a7224 */ /* 0x000fe200010e060f */
[----:B------:R-:W-:Y:S01]  /*0680*/  USHF.L.U64.HI UR17, UR18, 0x2, UR19 ;  /* 0x0000000212117899 */ /* 0x000fe20008010213 */
[----:B------:R-:W-:-:S03]  /*0690*/  CS2R R16, SRZ ;  /* 0x0000000000107805 */ /* 0x000fc6000001ff00 */
[C---:B------:R-:W-:Y:S01]  /*06a0*/  @P1 IADD3 R5, P3, PT, R7.reuse, UR36, RZ ;  /* 0x0000002407051c10 */ /* 0x040fe2000ff7e0ff */
[----:B------:R-:W-:Y:S01]  /*06b0*/  UIADD3.X UR28, UPT, UPT, UR17, UR21, URZ, UP0, !UPT ;  /* 0x00000015111c7290 */ /* 0x000fe200087fe4ff */
[----:B------:R-:W-:Y:S02]  /*06c0*/  @P1 LEA R10, P2, R7, UR25, 0x3 ;  /* 0x00000019070a1c11 */ /* 0x000fe4000f8418ff */
[----:B0-----:R-:W-:Y:S02]  /*06d0*/  CS2R R8, SRZ ;  /* 0x0000000000087805 */ /* 0x001fe4000001ff00 */
[----:B------:R-:W-:Y:S02]  /*06e0*/  @P1 IADD3.X R14, PT, PT, R26, UR37, RZ, P3, !PT ;  /* 0x000000251a0e1c10 */ /* 0x000fe40009ffe4ff */
[----:B------:R-:W-:Y:S01]  /*06f0*/  @P1 LEA R12, P3, R5, UR25, 0x3 ;  /* 0x00000019050c1c11 */ /* 0x000fe2000f8618ff */
[----:B------:R-:W-:Y:S01]  /*0700*/  VIADD R18, R3, 0xffffffff ;  /* 0xffffffff03127836 */ /* 0x000fe20000000000 */
[----:B------:R-:W-:Y:S01]  /*0710*/  @P1 LEA.HI.X R11, R7, UR28, R26, 0x3, P2 ;  /* 0x0000001c070b1c11 */ /* 0x000fe200090f1c1a */
[----:B------:R-:W-:Y:S01]  /*0720*/  VIADD R24, R32, 0x1 ;  /* 0x0000000120187836 */ /* 0x000fe20000000000 */
[----:B------:R-:W-:-:S02]  /*0730*/  @P1 LEA.HI.X R13, R5, UR28, R14, 0x3, P3 ;  /* 0x0000001c050d1c11 */ /* 0x000fc400098f1c0e */
[----:B------:R-:W-:Y:S01]  /*0740*/  LOP3.LUT R18, R18, 0x1f, RZ, 0xc0, !PT ;  /* 0x0000001f12127812 */ /* 0x000fe200078ec0ff */
[----:B------:R-:W3:Y:S04]  /*0750*/  @P1 LDG.E.64 R8, desc[UR26][R10.64] ;  /* 0x0000001a0a081981 */ /* 0x000ee8000c1e1b00 */
[----:B------:R0:W4:Y:S01]  /*0760*/  @P1 LDG.E.64 R16, desc[UR26][R12.64] ;  /* 0x0000001a0c101981 */ /* 0x000122000c1e1b00 */
[----:B------:R-:W-:Y:S01]  /*0770*/  ISETP.GE.U32.AND P1, PT, R24, UR32, PT ;  /* 0x0000002018007c0c */ /* 0x000fe2000bf26070 */
[----:B------:R-:W-:Y:S01]  /*0780*/  ULOP3.LUT UR14, UR14, 0xfffffffe, URZ, 0xc0, !UPT ;  /* 0xfffffffe0e0e7892 */ /* 0x000fe2000f8ec0ff */
[C---:B------:R-:W-:Y:S02]  /*0790*/  IADD3 R4, P2, PT, R18.reuse, R4, RZ ;  /* 0x0000000412047210 */ /* 0x040fe40007f5e0ff */
[----:B------:R-:W-:-:S03]  /*07a0*/  ISETP.LT.U32.AND P1, PT, R18, UR31, !P1 ;  /* 0x0000001f12007c0c */ /* 0x000fc6000cf21070 */
[----:B------:R-:W-:Y:S02]  /*07b0*/  IMAD.X R5, RZ, RZ, R15, P2 ;  /* 0x000000ffff057224 */ /* 0x000fe400010e060f */
[----:B0-----:R-:W-:-:S08]  /*07c0*/  IMAD.U32 R13, RZ, RZ, UR36 ;  /* 0x00000024ff0d7e24 */ /* 0x001fd0000f8e00ff */
[----:B------:R-:W-:Y:S01]  /*07d0*/  VOTEU.ANY UP0, P1 ;  /* 0x0000000000ff7886 */ /* 0x000fe20000800100 */
[----:B------:R-:W-:-:S04]  /*07e0*/  @P1 IADD3 R14, P2, PT, R4, UR14, RZ ;  /* 0x0000000e040e1c10 */ /* 0x000fc8000ff5e0ff */
[----:B------:R-:W-:Y:S01]  /*07f0*/  @P1 IADD3.X R11, PT, PT, R5, UR15, RZ, P2, !PT ;  /* 0x0000000f050b1c10 */ /* 0x000fe200097fe4ff */
[----:B------:R-:W-:Y:S01]  /*0800*/  @UP0 UIMAD UR8, UR37, 0x3, URZ ;  /* 0x00000003250808a4 */ /* 0x000fe2000f8e02ff */
[----:B------:R-:W-:Y:S01]  /*0810*/  @P1 LEA R12, P2, R14, UR25, 0x3 ;  /* 0x000000190e0c1c11 */ /* 0x000fe2000f8418ff */
[----:B------:R-:W-:-:S03]  /*0820*/  @P1 IMAD.WIDE.U32 R4, R13, 0x3, R4 ;  /* 0x000000030d041825 */ /* 0x000fc600078e0004 */
[----:B------:R-:W-:Y:S02]  /*0830*/  @P1 LEA.HI.X R13, R14, UR28, R11, 0x3, P2 ;  /* 0x0000001c0e0d1c11 */ /* 0x000fe400090f1c0b */
[----:B------:R-:W-:Y:S01]  /*0840*/  CS2R R14, SRZ ;  /* 0x00000000000e7805 */ /* 0x000fe2000001ff00 */
[----:B------:R-:W-:Y:S01]  /*0850*/  @P1 VIADD R5, R5, UR8 ;  /* 0x0000000805051c36 */ /* 0x000fe20008000000 */
[----:B------:R-:W-:Y:S01]  /*0860*/  @P1 LEA R10, P2, R4, UR25, 0x3 ;  /* 0x00000019040a1c11 */ /* 0x000fe2000f8418ff */
[----:B------:R-:W-:Y:S02]  /*0870*/  VIADD R20, R32, 0x2 ;  /* 0x0000000220147836 */ /* 0x000fe40000000000 */
[----:B------:R-:W-:Y:S01]  /*0880*/  VIADD R31, R3, 0x1e ;  /* 0x0000001e031f7836 */ /* 0x000fe20000000000 */
[----:B------:R-:W-:Y:S01]  /*0890*/  @P1 LEA.HI.X R11, R4, UR28, R5, 0x3, P2 ;  /* 0x0000001c040b1c11 */ /* 0x000fe200090f1c05 */
[----:B------:R0:W4:Y:S01]  /*08a0*/  @P1 LDG.E.64 R14, desc[UR26][R12.64] ;  /* 0x0000001a0c0e1981 */ /* 0x000122000c1e1b00 */
[----:B------:R-:W-:Y:S01]  /*08b0*/  CS2R R4, SRZ ;  /* 0x0000000000047805 */ /* 0x000fe2000001ff00 */
[----:B------:R-:W1:Y:S05]  /*08c0*/  LDCU.128 UR8, c[0x0][0x390] ;  /* 0x00007200ff0877ac */ /* 0x000e6a0008000c00 */
[----:B------:R1:W4:Y:S01]  /*08d0*/  @P1 LDG.E.64 R4, desc[UR26][R10.64] ;  /* 0x0000001a0a041981 */ /* 0x000322000c1e1b00 */
[----:B------:R-:W-:Y:S01]  /*08e0*/  ISETP.GE.U32.AND P1, PT, R20, UR32, PT ;  /* 0x0000002014007c0c */ /* 0x000fe2000bf26070 */
[----:B------:R-:W-:Y:S01]  /*08f0*/  IMAD.U32 R21, RZ, RZ, UR15 ;  /* 0x0000000fff157e24 */ /* 0x000fe2000f8e00ff */
[----:B------:R-:W-:Y:S01]  /*0900*/  LOP3.LUT R31, R31, 0x1f, RZ, 0xc0, !PT ;  /* 0x0000001f1f1f7812 */ /* 0x000fe200078ec0ff */
[----:B------:R-:W-:Y:S01]  /*0910*/  IMAD.U32 R20, RZ, RZ, UR14 ;  /* 0x0000000eff147e24 */ /* 0x000fe2000f8e00ff */
[----:B------:R-:W-:Y:S01]  /*0920*/  ISETP.GE.U32.AND P2, PT, R24, UR32, PT ;  /* 0x0000002018007c0c */ /* 0x000fe2000bf46070 */
[----:B0-----:R-:W-:Y:S01]  /*0930*/  IMAD.U32 R13, RZ, RZ, UR36 ;  /* 0x00000024ff0d7e24 */ /* 0x001fe2000f8e00ff */
[----:B------:R-:W-:Y:S01]  /*0940*/  ISETP.LT.U32.AND P1, PT, R31, UR31, !P1 ;  /* 0x0000001f1f007c0c */ /* 0x000fe2000cf21070 */
[----:B------:R-:W-:Y:S01]  /*0950*/  IMAD.WIDE.U32 R22, R23, UR36, R20 ;  /* 0x0000002417167c25 */ /* 0x000fe2000f8e0014 */
[----:B------:R-:W-:Y:S01]  /*0960*/  ISETP.GE.U32.OR P2, PT, R18, UR31, P2 ;  /* 0x0000001f12007c0c */ /* 0x000fe20009746470 */
[----:B------:R-:W-:Y:S01]  /*0970*/  UMOV UR34, 0x3f800000 ;  /* 0x3f80000000227882 */ /* 0x000fe20000000000 */
[----:B------:R-:W-:Y:S01]  /*0980*/  ISETP.GE.U32.AND P3, PT, R32, UR32, PT ;  /* 0x0000002020007c0c */ /* 0x000fe2000bf66070 */
[----:B------:R-:W-:Y:S01]  /*0990*/  IMAD.IADD R24, R25, 0x1, R23 ;  /* 0x0000000119187824 */ /* 0x000fe200078e0217 */
[----:B-1----:R-:W-:Y:S01]  /*09a0*/  UIADD3 UR29, UP0, UPT, UR7, UR8, URZ ;  /* 0x00000008071d7290 */ /* 0x002fe2000ff1e0ff */
[----:B------:R-:W-:Y:S01]  /*09b0*/  R2UR UR33, R0 ;  /* 0x00000000002172ca */ /* 0x000fe200000e0000 */
[----:B------:R-:W-:Y:S01]  /*09c0*/  UIMAD.WIDE.U32 UR20, UR24, UR12, URZ ;  /* 0x0000000c181472a5 */ /* 0x000fe2000f8e00ff */
[----:B------:R-:W-:Y:S01]  /*09d0*/  ISETP.GE.U32.OR P3, PT, R19, UR31, P3 ;  /* 0x0000001f13007c0c */ /* 0x000fe20009f66470 */
[----:B------:R-:W-:Y:S01]  /*09e0*/  UIADD3.X UR30, UPT, UPT, UR17, UR9, URZ, UP0, !UPT ;  /* 0x00000009111e7290 */ /* 0x000fe200087fe4ff */
[----:B------:R-:W0:Y:S02]  /*09f0*/  LDCU.64 UR8, c[0x0][0x3b8] ;  /* 0x00007700ff0877ac */ /* 0x000e240008000a00 */
[----:B------:R-:W-:-:S02]  /*0a00*/  @P1 IADD3 R10, P4, PT, R31, R22, RZ ;  /* 0x000000161f0a1210 */ /* 0x000fc40007f9e0ff */
[----:B------:R-:W-:Y:S01]  /*0a10*/  @!P2 SHF.R.U32.HI R12, RZ, 0x2, R2 ;  /* 0x00000002ff0ca819 */ /* 0x000fe20000011602 */
[----:B------:R-:W-:Y:S01]  /*0a20*/  VOTEU.ANY UP0, P1 ;  /* 0x0000000000ff7886 */ /* 0x000fe20000800100 */
[----:B------:R-:W-:Y:S01]  /*0a30*/  @!P2 IMAD.MOV.U32 R19, RZ, RZ, RZ ;  /* 0x000000ffff13a224 */ /* 0x000fe200078e00ff */
[----:B------:R-:W-:Y:S01]  /*0a40*/  UIMAD UR17, UR6, UR12, URZ ;  /* 0x0000000c061172a4 */ /* 0x000fe2000f8e02ff */
[----:B------:R-:W-:Y:S01]  /*0a50*/  @P1 IMAD.X R11, RZ, RZ, R24, P4 ;  /* 0x000000ffff0b1224 */ /* 0x000fe200020e0618 */
[----:B------:R-:W-:Y:S01]  /*0a60*/  @!P2 LOP3.LUT R27, R12, 0xf8, RZ, 0xc0, !PT ;  /* 0x000000f80c1ba812 */ /* 0x000fe200078ec0ff */
[----:B------:R-:W-:Y:S01]  /*0a70*/  @UP0 UIMAD UR7, UR37, 0x3, URZ ;  /* 0x00000003250708a4 */ /* 0x000fe2000f8e02ff */
[----:B------:R-:W-:Y:S01]  /*0a80*/  @!P3 IADD3 R25, P4, PT, R7, UR36, RZ ;  /* 0x000000240719bc10 */ /* 0x000fe2000ff9e0ff */
[----:B------:R-:W-:-:S04]  /*0a90*/  @P1 IMAD.WIDE.U32 R10, R13, 0x3, R10 ;  /* 0x000000030d0a1825 */ /* 0x000fc800078e000a */
[----:B------:R-:W-:-:S04]  /*0aa0*/  @!P2 IMAD.WIDE.U32 R12, R27, UR36, R18 ;  /* 0x000000241b0cac25 */ /* 0x000fc8000f8e0012 */
[----:B------:R-:W-:Y:S01]  /*0ab0*/  @!P2 IMAD R33, R27, UR37, RZ ;  /* 0x000000251b21ac24 */ /* 0x000fe2000f8e02ff */
[----:B------:R-:W-:Y:S01]  /*0ac0*/  @!P2 IADD3 R27, P5, PT, R12, UR14, RZ ;  /* 0x0000000e0c1bac10 */ /* 0x000fe2000ffbe0ff */
[----:B------:R-:W-:Y:S01]  /*0ad0*/  @P1 VIADD R11, R11, UR7 ;  /* 0x000000070b0b1c36 */ /* 0x000fe20008000000 */
[----:B------:R-:W-:Y:S02]  /*0ae0*/  USHF.L.U32 UR7, UR20, 0x6, URZ ;  /* 0x0000000614077899 */ /* 0x000fe400080006ff */
[----:B------:R-:W-:Y:S02]  /*0af0*/  @!P2 IADD3.X R30, PT, PT, R13, UR15, R33, P5, !PT ;  /* 0x0000000f0d1eac10 */ /* 0x000fe4000affe421 */
[----:B------:R-:W-:Y:S02]  /*0b00*/  ULEA UR6, UP0, UR4, UR7, 0x6 ;  /* 0x0000000704067291 */ /* 0x000fe4000f8030ff */
[----:B------:R-:W-:Y:S02]  /*0b10*/  UIMAD UR7, UR24, UR33, UR17 ;  /* 0x00000021180772a4 */ /* 0x000fe4000f8e0211 */
[----:B------:R-:W-:-:S02]  /*0b20*/  UIMAD UR23, UR23, -0x3f, URZ ;  /* 0xffffffc1171778a4 */ /* 0x000fc4000f8e02ff */
[----:B------:R-:W-:Y:S02]  /*0b30*/  UIADD3 UR7, UPT, UPT, UR21, UR7, URZ ;  /* 0x0000000715077290 */ /* 0x000fe4000fffe0ff */
[----:B------:R-:W-:Y:S02]  /*0b40*/  UIMAD.WIDE.U32 UR18, UR16, -0x3f, UR18 ;  /* 0xffffffc1101278a5 */ /* 0x000fe4000f8e0012 */
[----:B------:R-:W-:Y:S02]  /*0b50*/  USHF.L.U64.HI UR20, UR20, 0x6, UR7 ;  /* 0x0000000614147899 */ /* 0x000fe40008010207 */
[----:B------:R-:W-:Y:S02]  /*0b60*/  ULEA UR10, UP1, UR6, UR10, 0x2 ;  /* 0x0000000a060a7291 */ /* 0x000fe4000f8210ff */
[----:B------:R-:W-:Y:S02]  /*0b70*/  ULEA.HI.X UR4, UR4, UR20, UR5, 0x6, UP0 ;  /* 0x0000001404047291 */ /* 0x000fe400080f3405 */
[----:B------:R-:W-:-:S02]  /*0b80*/  UIADD3 UR16, UPT, UPT, UR19, -UR16, UR23 ;  /* 0x8000001013107290 */ /* 0x000fc4000fffe017 */
[----:B0-----:R-:W-:Y:S01]  /*0b90*/  ULEA UR8, UP0, UR18, UR8, 0x2 ;  /* 0x0000000812087291 */ /* 0x001fe2000f8010ff */
[----:B------:R-:W-:Y:S01]  /*0ba0*/  BSSY.RECONVERGENT B0, `(.L_x_29272) ;  /* 0x0000038000007945 */ /* 0x000fe20003800200 */
[----:B------:R-:W-:Y:S02]  /*0bb0*/  ULEA.HI.X UR4, UR6, UR11, UR4, 0x2, UP1 ;  /* 0x0000000b06047291 */ /* 0x000fe400088f1404 */
[----:B------:R-:W-:Y:S01]  /*0bc0*/  ULEA.HI.X UR9, UR18, UR9, UR16, 0x2, UP0 ;  /* 0x0000000912097291 */ /* 0x000fe200080f1410 */
[----:B--2---:R-:W-:Y:S02]  /*0bd0*/  @P0 R2UR UR34, R6 ;  /* 0x00000000062202ca */ /* 0x004fe400000e0000 */
[----:B------:R-:W-:-:S04]  /*0be0*/  @!P3 LEA R6, P0, R7, UR29, 0x3 ;  /* 0x0000001d0706bc11 */ /* 0x000fc8000f8018ff */
[----:B------:R-:W-:Y:S02]  /*0bf0*/  @!P3 LEA.HI.X R7, R7, UR30, R26, 0x3, P0 ;  /* 0x0000001e0707bc11 */ /* 0x000fe400080f1c1a */
[----:B------:R-:W-:Y:S02]  /*0c00*/  @!P3 IADD3.X R26, PT, PT, R26, UR37, RZ, P4, !PT ;  /* 0x000000251a1abc10 */ /* 0x000fe4000a7fe4ff */
[C---:B------:R-:W-:Y:S02]  /*0c10*/  @!P3 LEA R28, P0, R25.reuse, UR29, 0x3 ;  /* 0x0000001d191cbc11 */ /* 0x040fe4000f8018ff */
[----:B------:R-:W-:Y:S02]  /*0c20*/  @P1 LEA R12, P4, R10, UR25, 0x3 ;  /* 0x000000190a0c1c11 */ /* 0x000fe4000f8818ff */
[----:B------:R-:W-:Y:S01]  /*0c30*/  @!P3 LEA.HI.X R29, R25, UR30, R26, 0x3, P0 ;  /* 0x0000001e191dbc11 */ /* 0x000fe200080f1c1a */
[----:B------:R-:W-:Y:S01]  /*0c40*/  IMAD.IADD R26, R32, 0x1, R2 ;  /* 0x00000001201a7824 */ /* 0x000fe200078e0202 */
[----:B------:R-:W-:-:S02]  /*0c50*/  @P1 LEA.HI.X R13, R10, UR28, R11, 0x3, P4 ;  /* 0x0000001c0a0d1c11 */ /* 0x000fc4000a0f1c0b */
[----:B------:R-:W-:Y:S02]  /*0c60*/  @P1 IADD3 R33, P0, P4, R22, UR14, R31 ;  /* 0x0000000e16211c10 */ /* 0x000fe4000fc1e01f */
[----:B---3--:R-:W-:Y:S01]  /*0c70*/  FMNMX R25, RZ, |R8|, !PT ;  /* 0x40000008ff197209 */ /* 0x008fe20007800000 */
[----:B------:R-:W-:Y:S01]  /*0c80*/  FADD R11, RZ, R8 ;  /* 0x00000008ff0b7221 */ /* 0x000fe20000000000 */
[----:B------:R-:W-:Y:S01]  /*0c90*/  FADD R10, RZ, R9 ;  /* 0x00000009ff0a7221 */ /* 0x000fe20000000000 */
[----:B------:R-:W-:Y:S01]  /*0ca0*/  FMUL R8, R8, UR34 ;  /* 0x0000002208087c20 */ /* 0x000fe20008400000 */
[C-C-:B----4-:R-:W-:Y:S01]  /*0cb0*/  FMNMX3 R25, |R9|.reuse, R25, |R16|.reuse, !PT ;  /* 0x0000001909197276 */ /* 0x150fe20007800610 */
[----:B------:R-:W-:Y:S01]  /*0cc0*/  FMUL R9, R9, UR34 ;  /* 0x0000002209097c20 */ /* 0x000fe20008400000 */
[----:B------:R-:W-:Y:S01]  /*0cd0*/  FADD R37, R11, R16 ;  /* 0x000000100b257221 */ /* 0x000fe20000000000 */
[----:B------:R-:W-:Y:S01]  /*0ce0*/  FADD R34, R10, R17 ;  /* 0x000000110a227221 */ /* 0x000fe20000000000 */
[----:B------:R-:W-:Y:S01]  /*0cf0*/  FMUL R10, R16, UR34 ;  /* 0x00000022100a7c20 */ /* 0x000fe20008400000 */
[----:B------:R-:W-:Y:S01]  /*0d00*/  FMUL R11, R17, UR34 ;  /* 0x00000022110b7c20 */ /* 0x000fe20008400000 */
[----:B------:R0:W-:Y:S01]  /*0d10*/  @!P3 STG.E.64 desc[UR26][R6.64], R8 ;  /* 0x000000080600b986 */ /* 0x0001e2000c101b1a */
[----:B------:R-:W-:-:S02]  /*0d20*/  @P1 IADD3.X R35, PT, PT, R24, UR15, RZ, P0, P4 ;  /* 0x0000000f18231c10 */ /* 0x000fc400087e84ff */
[----:B------:R-:W-:Y:S01]  /*0d30*/  LOP3.LUT R26, R26, 0x1f, RZ, 0xc0, !PT ;  /* 0x0000001f1a1a7812 */ /* 0x000fe200078ec0ff */
[----:B------:R1:W-:Y:S04]  /*0d40*/  @!P3 STG.E.64 desc[UR26][R28.64], R10 ;  /* 0x0000000a1c00b986 */ /* 0x0003e8000c101b1a */
[----:B------:R-:W2:Y:S04]  /*0d50*/  SHFL.IDX PT, R36, R37, R26, 0x1f ;  /* 0x00001f1a25247589 */ /* 0x000ea800000e0000 */
[----:B------:R3:W4:Y:S01]  /*0d60*/  SHFL.IDX PT, R34, R34, R26, 0x1f ;  /* 0x00001f1a22227589 */ /* 0x00072200000e0000 */
[----:B0-----:R-:W-:-:S02]  /*0d70*/  @P1 LEA R6, P0, R33, UR25, 0x3 ;  /* 0x0000001921061c11 */ /* 0x001fc4000f8018ff */
[----:B-1----:R-:W-:Y:S02]  /*0d80*/  CS2R R28, SRZ ;  /* 0x00000000001c7805 */ /* 0x002fe4000001ff00 */
[----:B------:R-:W-:-:S05]  /*0d90*/  @P1 LEA.HI.X R7, R33, UR28, R35, 0x3, P0 ;  /* 0x0000001c21071c11 */ /* 0x000fca00080f1c23 */
[----:B------:R0:W5:Y:S01]  /*0da0*/  @P1 LDG.E.64 R28, desc[UR26][R6.64] ;  /* 0x0000001a061c1981 */ /* 0x000162000c1e1b00 */
[----:B---3--:R-:W-:-:S04]  /*0db0*/  @!P2 LEA R26, P0, R27, UR29, 0x3 ;  /* 0x0000001d1b1aac11 */ /* 0x008fc8000f8018ff */
[----:B------:R-:W-:Y:S02]  /*0dc0*/  @!P2 LEA.HI.X R27, R27, UR30, R30, 0x3, P0 ;  /* 0x0000001e1b1bac11 */ /* 0x000fe400080f1c1e */
[----:B0-----:R-:W-:-:S06]  /*0dd0*/  CS2R R6, SRZ ;  /* 0x0000000000067805 */ /* 0x001fcc000001ff00 */
[----:B------:R0:W5:Y:S02]  /*0de0*/  @P1 LDG.E.64 R6, desc[UR26][R12.64] ;  /* 0x0000001a0c061981 */ /* 0x000164000c1e1b00 */
[----:B0-----:R-:W-:Y:S01]  /*0df0*/  FMUL R12, R14, UR34 ;  /* 0x000000220e0c7c20 */ /* 0x001fe20008400000 */
[----:B------:R-:W-:-:S05]  /*0e00*/  FMUL R13, R15, UR34 ;  /* 0x000000220f0d7c20 */ /* 0x000fca0008400000 */
[----:B------:R0:W-:Y:S02]  /*0e10*/  @!P2 STG.E.64 desc[UR26][R26.64], R12 ;  /* 0x0000000c1a00a986 */ /* 0x0001e4000c101b1a */
[----:B0-----:R-:W-:Y:S01]  /*0e20*/  FMUL R26, R4, UR34 ;  /* 0x00000022041a7c20 */ /* 0x001fe20008400000 */
[----:B------:R-:W-:Y:S01]  /*0e30*/  FMUL R27, R5, UR34 ;  /* 0x00000022051b7c20 */ /* 0x000fe20008400000 */
[----:B--2-4-:R-:W-:Y:S06]  /*0e40*/  @P2 BRA `(.L_x_29273) ;  /* 0x0000000000342947 */ /* 0x014fec0003800000 */
[----:B------:R-:W-:Y:S01]  /*0e50*/  SHF.R.U32.HI R16, RZ, 0x2, R2 ;  /* 0x00000002ff107819 */ /* 0x000fe20000011602 */
[----:B------:R-:W-:Y:S02]  /*0e60*/  IMAD.MOV.U32 R19, RZ, RZ, RZ ;  /* 0x000000ffff137224 */ /* 0x000fe400078e00ff */
[----:B------:R-:W-:Y:S01]  /*0e70*/  IMAD.U32 R35, RZ, RZ, UR36 ;  /* 0x00000024ff237e24 */ /* 0x000fe2000f8e00ff */
[----:B------:R-:W-:-:S05]  /*0e80*/  LOP3.LUT R33, R16, 0xf8, RZ, 0xc0, !PT ;  /* 0x000000f810217812 */ /* 0x000fca00078ec0ff */
[----:B------:R-:W-:-:S04]  /*0e90*/  IMAD.WIDE.U32 R18, R33, UR36, R18 ;  /* 0x0000002421127c25 */ /* 0x000fc8000f8e0012 */
[----:B------:R-:W-:-:S04]  /*0ea0*/  IMAD R33, R33, UR37, RZ ;  /* 0x0000002521217c24 */ /* 0x000fc8000f8e02ff */
[----:B------:R-:W-:Y:S01]  /*0eb0*/  IMAD.IADD R16, R19, 0x1, R33 ;  /* 0x0000000113107824 */ /* 0x000fe200078e0221 */
[----:B------:R-:W-:Y:S01]  /*0ec0*/  IADD3 R19, P0, P1, R35, UR14, R18 ;  /* 0x0000000e23137c10 */ /* 0x000fe2000f91e012 */
[----:B------:R-:W-:-:S05]  /*0ed0*/  IMAD.U32 R33, RZ, RZ, UR37 ;  /* 0x00000025ff217e24 */ /* 0x000fca000f8e00ff */
[----:B------:R-:W-:Y:S02]  /*0ee0*/  IADD3.X R16, PT, PT, R33, UR15, R16, P0, P1 ;  /* 0x0000000f21107c10 */ /* 0x000fe400087e2410 */
[----:B------:R-:W-:-:S04]  /*0ef0*/  LEA R18, P0, R19, UR29, 0x3 ;  /* 0x0000001d13127c11 */ /* 0x000fc8000f8018ff */
[----:B------:R-:W-:-:S05]  /*0f00*/  LEA.HI.X R19, R19, UR30, R16, 0x3, P0 ;  /* 0x0000001e13137c11 */ /* 0x000fca00080f1c10 */
[----:B------:R0:W-:Y:S04]  /*0f10*/  STG.E.64 desc[UR26][R18.64], R26 ;  /* 0x0000001a12007986 */ /* 0x0001e8000c101b1a */
.L_x_29273:
[----:B------:R-:W-:Y:S05]  /*0f20*/  BSYNC.RECONVERGENT B0 ;  /* 0x0000000000007941 */ /* 0x000fea0003800200 */
.L_x_29272:
[----:B------:R-:W-:Y:S01]  /*0f30*/  VIADD R30, R3, 0x1d ;  /* 0x0000001d031e7836 */ /* 0x000fe20000000000 */
[----:B0-----:R-:W-:Y:S01]  /*0f40*/  FMNMX R19, R25, |R17|, !PT ;  /* 0x4000001119137209 */ /* 0x001fe20007800000 */
[----:B------:R-:W-:-:S03]  /*0f50*/  VIADD R33, R32, 0x3 ;  /* 0x0000000320217836 */ /* 0x000fc60000000000 */
[----:B------:R-:W-:Y:S02]  /*0f60*/  LOP3.LUT R30, R30, 0x1f, RZ, 0xc0, !PT ;  /* 0x0000001f1e1e7812 */ /* 0x000fe400078ec0ff */
[----:B------:R-:W-:Y:S02]  /*0f70*/  ISETP.GE.U32.AND P0, PT, R33, UR32, PT ;  /* 0x0000002021007c0c */ /* 0x000fe4000bf06070 */
[C---:B------:R-:W-:Y:S02]  /*0f80*/  IADD3 R22, P1, P2, R30.reuse, UR14, R22 ;  /* 0x0000000e1e167c10 */ /* 0x040fe4000fa3e016 */
[----:B------:R-:W-:Y:S02]  /*0f90*/  ISETP.LT.U32.AND P0, PT, R30, UR31, !P0 ;  /* 0x0000001f1e007c0c */ /* 0x000fe4000c701070 */
[----:B------:R-:W-:Y:S01]  /*0fa0*/  IADD3.X R23, PT, PT, RZ, UR15, R24, P1, P2 ;  /* 0x0000000fff177c10 */ /* 0x000fe20008fe4418 */
[----:B------:R-:W-:Y:S01]  /*0fb0*/  FADD R37, RZ, R14 ;  /* 0x0000000eff257221 */ /* 0x000fe20000000000 */
[----:B------:R-:W-:-:S02]  /*0fc0*/  FMNMX R19, R19, |R14|, !PT ;  /* 0x4000000e13137209 */ /* 0x000fc40007800000 */
[----:B------:R-:W-:-:S07]  /*0fd0*/  CS2R R24, SRZ ;  /* 0x0000000000187805 */ /* 0x000fce000001ff00 */
[----:B------:R-:W-:-:S04]  /*0fe0*/  @P0 IADD3 R18, P1, PT, R22, UR14, RZ ;  /* 0x0000000e16120c10 */ /* 0x000fc8000ff3e0ff */
[----:B------:R-:W-:Y:S02]  /*0ff0*/  @P0 IADD3.X R17, PT, PT, R23, UR15, RZ, P1, !PT ;  /* 0x0000000f17110c10 */ /* 0x000fe40008ffe4ff */
[C---:B------:R-:W-:Y:S01]  /*1000*/  @P0 LEA R16, P1, R18.reuse, UR25, 0x3 ;  /* 0x0000001912100c11 */ /* 0x040fe2000f8218ff */
[----:B------:R-:W-:Y:S01]  /*1010*/  VOTEU.ANY UP0, P0 ;  /* 0x0000000000ff7886 */ /* 0x000fe20000000100 */
[--C-:B------:R-:W-:Y:S02]  /*1020*/  FADD R37, R37, R4.reuse ;  /* 0x0000000425257221 */ /* 0x100fe40000000000 */
[----:B------:R-:W-:Y:S01]  /*1030*/  @P0 LEA.HI.X R17, R18, UR28, R17, 0x3, P1 ;  /* 0x0000001c12110c11 */ /* 0x000fe200088f1c11 */
[----:B------:R-:W-:Y:S01]  /*1040*/  FADD R14, RZ, R15 ;  /* 0x0000000fff0e7221 */ /* 0x000fe20000000000 */
[----:B------:R-:W-:Y:S01]  /*1050*/  FMNMX3 R4, |R15|, R19, |R4|, !PT ;  /* 0x000000130f047276 */ /* 0x000fe20007800604 */
[----:B------:R-:W-:Y:S01]  /*1060*/  IMAD.U32 R15, RZ, RZ, UR36 ;  /* 0x00000024ff0f7e24 */ /* 0x000fe2000f8e00ff */
[----:B------:R-:W-:Y:S01]  /*1070*/  @UP0 UIMAD UR5, UR37, 0x3, URZ ;  /* 0x00000003250508a4 */ /* 0x000fe2000f8e02ff */
[----:B------:R0:W5:Y:S01]  /*1080*/  @P0 LDG.E.64 R24, desc[UR26][R16.64] ;  /* 0x0000001a10180981 */ /* 0x000162000c1e1b00 */
[----:B------:R-:W-:-:S02]  /*1090*/  FMNMX R35, R4, |R5|, !PT ;  /* 0x4000000504237209 */ /* 0x000fc40007800000 */
[----:B------:R-:W-:Y:S02]  /*10a0*/  CS2R R18, SRZ ;  /* 0x0000000000127805 */ /* 0x000fe4000001ff00 */
[----:B------:R-:W-:Y:S01]  /*10b0*/  IADD3 R4, PT, PT, R32, 0x1, R2 ;  /* 0x0000000120047810 */ /* 0x000fe20007ffe002 */
[----:B0-----:R-:W-:Y:S01]  /*10c0*/  FADD R16, R14, R5 ;  /* 0x000000050e107221 */ /* 0x001fe20000000000 */
[----:B------:R-:W-:Y:S02]  /*10d0*/  @P0 IMAD.WIDE.U32 R14, R15, 0x3, R22 ;  /* 0x000000030f0e0825 */ /* 0x000fe400078e0016 */
[----:B------:R-:W-:Y:S02]  /*10e0*/  LOP3.LUT R17, R4, 0x1f, RZ, 0xc0, !PT ;  /* 0x0000001f04117812 */ /* 0x000fe400078ec0ff */
[----:B------:R-:W-:Y:S01]  /*10f0*/  @P0 VIADD R5, R15, UR5 ;  /* 0x000000050f050c36 */ /* 0x000fe20008000000 */
[C---:B------:R-:W-:Y:S02]  /*1100*/  @P0 LEA R4, P1, R14.reuse, UR25, 0x3 ;  /* 0x000000190e040c11 */ /* 0x040fe4000f8218ff */
[----:B------:R-:W0:Y:S02]  /*1110*/  SHFL.IDX PT, R16, R16, R17, 0x1f ;  /* 0x00001f1110107589 */ /* 0x000e2400000e0000 */
[----:B------:R-:W-:Y:S01]  /*1120*/  @P0 LEA.HI.X R5, R14, UR28, R5, 0x3, P1 ;  /* 0x0000001c0e050c11 */ /* 0x000fe200088f1c05 */
[----:B------:R-:W-:Y:S01]  /*1130*/  VIADD R14, R32, 0x2 ;  /* 0x00000002200e7836 */ /* 0x000fe20000000000 */
[----:B------:R-:W1:Y:S04]  /*1140*/  SHFL.IDX PT, R37, R37, R17, 0x1f ;  /* 0x00001f1125257589 */ /* 0x000e6800000e0000 */
[----:B------:R2:W5:Y:S01]  /*1150*/  @P0 LDG.E.64 R18, desc[UR26][R4.64] ;  /* 0x0000001a04120981 */ /* 0x000562000c1e1b00 */
[----:B------:R-:W-:Y:S01]  /*1160*/  ISETP.GE.U32.AND P0, PT, R14, UR32, PT ;  /* 0x000000200e007c0c */ /* 0x000fe2000bf06070 */
[----:B------:R-:W-:Y:S01]  /*1170*/  FADD R36, RZ, R36 ;  /* 0x00000024ff247221 */ /* 0x000fe20000000000 */
[----:B------:R-:W-:Y:S02]  /*1180*/  BSSY.RECONVERGENT B0, `(.L_x_29274) ;  /* 0x0000027000007945 */ /* 0x000fe40003800200 */
[----:B------:R-:W-:Y:S01]  /*1190*/  ISETP.GE.U32.OR P1, PT, R31, UR31, P0 ;  /* 0x0000001f1f007c0c */ /* 0x000fe20008726470 */
[----:B--2---:R-:W-:-:S04]  /*11a0*/  FADD R5, RZ, R34 ;  /* 0x00000022ff057221 */ /* 0x004fc80000000000 */
[----:B0-----:R-:W-:-:S08]  /*11b0*/  FADD R5, R16, R5 ;  /* 0x0000000510057221 */ /* 0x001fd00000000000 */
[----:B------:R-:W-:Y:S01]  /*11c0*/  @!P1 SHF.R.U32.HI R14, RZ, 0x2, R2 ;  /* 0x00000002ff0e9819 */ /* 0x000fe20000011602 */
[----:B-1----:R-:W-:Y:S01]  /*11d0*/  FADD R4, R37, R36 ;  /* 0x0000002425047221 */ /* 0x002fe20000000000 */
[----:B-----5:R-:W-:Y:S01]  /*11e0*/  FMNMX R36, R35, |R28|, !PT ;  /* 0x4000001c23247209 */ /* 0x020fe20007800000 */
[----:B------:R-:W-:Y:S01]  /*11f0*/  FADD R35, RZ, R28 ;  /* 0x0000001cff237221 */ /* 0x000fe20000000000 */
[----:B------:R-:W-:Y:S02]  /*1200*/  @!P1 LOP3.LUT R15, R14, 0xf8, RZ, 0xc0, !PT ;  /* 0x000000f80e0f9812 */ /* 0x000fe400078ec0ff */
[--C-:B------:R-:W-:Y:S01]  /*1210*/  FMNMX3 R36, |R29|, R36, |R6|.reuse, !PT ;  /* 0x000000241d247276 */ /* 0x100fe20007800606 */
[----:B------:R-:W-:Y:S02]  /*1220*/  FADD R34, R35, R6 ;  /* 0x0000000623227221 */ /* 0x000fe40000000000 */
[C---:B------:R-:W-:Y:S02]  /*1230*/  @!P1 IMAD R17, R15.reuse, UR37, RZ ;  /* 0x000000250f119c24 */ /* 0x040fe4000f8e02ff */
[----:B------:R-:W-:-:S04]  /*1240*/  @!P1 IMAD.WIDE.U32 R14, R15, UR36, R20 ;  /* 0x000000240f0e9c25 */ /* 0x000fc8000f8e0014 */
[----:B------:R-:W-:Y:S01]  /*1250*/  @!P1 IMAD.IADD R15, R17, 0x1, R15 ;  /* 0x00000001110f9824 */ /* 0x000fe200078e020f */
[----:B------:R-:W-:-:S04]  /*1260*/  @!P1 IADD3 R14, P0, P2, R14, UR14, R31 ;  /* 0x0000000e0e0e9c10 */ /* 0x000fc8000fa1e01f */
[----:B------:R-:W-:Y:S02]  /*1270*/  @!P1 IADD3.X R15, PT, PT, R15, UR15, RZ, P0, P2 ;  /* 0x0000000f0f0f9c10 */ /* 0x000fe400087e44ff */
[----:B------:R-:W-:-:S04]  /*1280*/  @!P1 LEA R16, P0, R14, UR29, 0x3 ;  /* 0x0000001d0e109c11 */ /* 0x000fc8000f8018ff */
[----:B------:R-:W-:Y:S01]  /*1290*/  @!P1 LEA.HI.X R17, R14, UR30, R15, 0x3, P0 ;  /* 0x0000001e0e119c11 */ /* 0x000fe200080f1c0f */
[----:B------:R-:W-:Y:S01]  /*12a0*/  FMUL R14, R28, UR34 ;  /* 0x000000221c0e7c20 */ /* 0x000fe20008400000 */
[----:B------:R-:W-:Y:S01]  /*12b0*/  FMUL R15, R29, UR34 ;  /* 0x000000221d0f7c20 */ /* 0x000fe20008400000 */
[----:B------:R-:W-:-:S04]  /*12c0*/  ISETP.GE.U32.AND P0, PT, R33, UR32, PT ;  /* 0x0000002021007c0c */ /* 0x000fc8000bf06070 */
[----:B------:R0:W-:Y:S01]  /*12d0*/  @!P1 STG.E.64 desc[UR26][R16.64], R14 ;  /* 0x0000000e10009986 */ /* 0x0001e2000c101b1a */
[----:B------:R-:W-:Y:S02]  /*12e0*/  ISETP.GE.U32.OR P0, PT, R30, UR31, P0 ;  /* 0x0000001f1e007c0c */ /* 0x000fe40008706470 */
[----:B------:R-:W-:Y:S01]  /*12f0*/  IADD3 R30, P3, PT, R22, UR14, RZ ;  /* 0x0000000e161e7c10 */ /* 0x000fe2000ff7e0ff */
[----:B0-----:R-:W-:Y:S01]  /*1300*/  FMUL R16, R6, UR34 ;  /* 0x0000002206107c20 */ /* 0x001fe20008400000 */
[----:B------:R-:W-:Y:S01]  /*1310*/  FMUL R17, R7, UR34 ;  /* 0x0000002207117c20 */ /* 0x000fe20008400000 */
[----:B------:R-:W-:Y:S10]  /*1320*/  @P1 BRA `(.L_x_29275) ;  /* 0x0000000000301947 */ /* 0x000ff40003800000 */
[----:B------:R-:W-:-:S04]  /*1330*/  SHF.R.U32.HI R6, RZ, 0x2, R2 ;  /* 0x00000002ff067819 */ /* 0x000fc80000011602 */
[----:B------:R-:W-:-:S05]  /*1340*/  LOP3.LUT R35, R6, 0xf8, RZ, 0xc0, !PT ;  /* 0x000000f806237812 */ /* 0x000fca00078ec0ff */
[----:B------:R-:W-:-:S04]  /*1350*/  IMAD.WIDE.U32 R20, R35, UR36, R20 ;  /* 0x0000002423147c25 */ /* 0x000fc8000f8e0014 */
[----:B------:R-:W-:Y:S01]  /*1360*/  IMAD R35, R35, UR37, RZ ;  /* 0x0000002523237c24 */ /* 0x000fe2000f8e02ff */
[----:B------:R-:W-:-:S03]  /*1370*/  IADD3 R6, P1, P2, R20, UR14, R31 ;  /* 0x0000000e14067c10 */ /* 0x000fc6000fa3e01f */
[----:B------:R-:W-:-:S05]  /*1380*/  IMAD.IADD R35, R35, 0x1, R21 ;  /* 0x0000000123237824 */ /* 0x000fca00078e0215 */
[----:B------:R-:W-:Y:S02]  /*1390*/  IADD3.X R21, PT, PT, R35, UR15, RZ, P1, P2 ;  /* 0x0000000f23157c10 */ /* 0x000fe40008fe44ff */
[----:B------:R-:W-:-:S04]  /*13a0*/  IADD3 R6, P1, PT, R6, UR36, RZ ;  /* 0x0000002406067c10 */ /* 0x000fc8000ff3e0ff */
[----:B------:R-:W-:Y:S02]  /*13b0*/  IADD3.X R21, PT, PT, R21, UR37, RZ, P1, !PT ;  /* 0x0000002515157c10 */ /* 0x000fe40008ffe4ff */
[----:B------:R-:W-:-:S04]  /*13c0*/  LEA R20, P1, R6, UR29, 0x3 ;  /* 0x0000001d06147c11 */ /* 0x000fc8000f8218ff */
[----:B------:R-:W-:-:S05]  /*13d0*/  LEA.HI.X R21, R6, UR30, R21, 0x3, P1 ;  /* 0x0000001e06157c11 */ /* 0x000fca00088f1c15 */
[----:B------:R0:W-:Y:S04]  /*13e0*/  STG.E.64 desc[UR26][R20.64], R16 ;  /* 0x0000001014007986 */ /* 0x0001e8000c101b1a */
.L_x_29275:
[----:B------:R-:W-:Y:S05]  /*13f0*/  BSYNC.RECONVERGENT B0 ;  /* 0x0000000000007941 */ /* 0x000fea0003800200 */
.L_x_29274:
[----:B------:R-:W1:Y:S01]  /*1400*/  S2R R6, SR_CgaCtaId ;  /* 0x0000000000067919 */ /* 0x000e620000008800 */
[----:B------:R-:W-:Y:S01]  /*1410*/  IADD3.X R31, PT, PT, R23, UR15, RZ, P3, !PT ;  /* 0x0000000f171f7c10 */ /* 0x000fe20009ffe4ff */
[----:B------:R-:W-:Y:S01]  /*1420*/  FMUL R22, R24, UR34 ;  /* 0x0000002218167c20 */ /* 0x000fe20008400000 */
[----:B0-----:R-:W-:Y:S01]  /*1430*/  @!P0 LEA R20, P1, R30, UR29, 0x3 ;  /* 0x0000001d1e148c11 */ /* 0x001fe2000f8218ff */
[----:B------:R-:W-:Y:S01]  /*1440*/  FMUL R23, R25, UR34 ;  /* 0x0000002219177c20 */ /* 0x000fe20008400000 */
[----:B------:R-:W-:Y:S01]  /*1450*/  MOV R35, 0x400 ;  /* 0x0000040000237802 */ /* 0x000fe20000000f00 */
[----:B------:R-:W-:Y:S01]  /*1460*/  IMAD.IADD R33, R2, 0x1, -R33 ;  /* 0x0000000102217824 */ /* 0x000fe200078e0a21 */
[C---:B------:R-:W-:Y:S01]  /*1470*/  @!P0 LEA.HI.X R21, R30.reuse, UR30, R31, 0x3, P1 ;  /* 0x0000001e1e158c11 */ /* 0x040fe200088f1c1f */
[----:B------:R-:W-:Y:S01]  /*1480*/  ULOP3.LUT UR12, UR12, 0xfffffffe, URZ, 0xc0, !UPT ;  /* 0xfffffffe0c0c7892 */ /* 0x000fe2000f8ec0ff */
[----:B------:R-:W-:Y:S01]  /*1490*/  @!P0 IADD3 R28, P1, PT, R30, UR36, RZ ;  /* 0x000000241e1c8c10 */ /* 0x000fe2000ff3e0ff */
[----:B------:R-:W-:Y:S01]  /*14a0*/  IMAD.SHL.U32 R33, R33, 0x8, RZ ;  /* 0x0000000821217824 */ /* 0x000fe200078e00ff */
[----:B------:R-:W-:Y:S01]  /*14b0*/  FMNMX R36, R36, |R7|, !PT ;  /* 0x4000000724247209 */ /* 0x000fe20007800000 */
[----:B------:R0:W-:Y:S01]  /*14c0*/  @!P0 STG.E.64 desc[UR26][R20.64], R22 ;  /* 0x0000001614008986 */ /* 0x0001e2000c101b1a */
[----:B------:R-:W-:Y:S01]  /*14d0*/  @!P0 IADD3.X R31, PT, PT, R31, UR37, RZ, P1, !PT ;  /* 0x000000251f1f8c10 */ /* 0x000fe20008ffe4ff */
[----:B------:R-:W-:Y:S01]  /*14e0*/  BSSY.RECONVERGENT B0, `(.L_x_29276) ;  /* 0x00000a7000007945 */ /* 0x000fe20003800200 */
[----:B------:R-:W-:-:S02]  /*14f0*/  @!P0 LEA R30, P1, R28, UR29, 0x3 ;  /* 0x0000001d1c1e8c11 */ /* 0x000fc4000f8218ff */
[----:B------:R-:W-:Y:S02]  /*1500*/  FMNMX R36, R36, |R24|, !PT ;  /* 0x4000001824247209 */ /* 0x000fe40007800000 */
[----:B------:R-:W-:Y:S01]  /*1510*/  @!P0 LEA.HI.X R31, R28, UR30, R31, 0x3, P1 ;  /* 0x0000001e1c1f8c11 */ /* 0x000fe200088f1c1f */
[----:B------:R-:W-:Y:S01]  /*1520*/  FADD R28, RZ, R29 ;  /* 0x0000001dff1c7221 */ /* 0x000fe20000000000 */
[----:B------:R-:W-:Y:S01]  /*1530*/  VIADD R29, R35, 0x20 ;  /* 0x00000020231d7836 */ /* 0x000fe20000000000 */
[----:B------:R-:W-:Y:S02]  /*1540*/  LOP3.LUT R33, R33, 0xf8, RZ, 0xc0, !PT ;  /* 0x000000f821217812 */ /* 0x000fe400078ec0ff */
[----:B------:R-:W-:Y:S01]  /*1550*/  FADD R35, R28, R7 ;  /* 0x000000071c237221 */ /* 0x000fe20000000000 */
[----:B------:R-:W-:Y:S02]  /*1560*/  IMAD.SHL.U32 R28, R3, 0x8, RZ ;  /* 0x00000008031c7824 */ /* 0x000fe400078e00ff */
[----:B0-----:R-:W-:Y:S01]  /*1570*/  FMUL R20, R18, UR34 ;  /* 0x0000002212147c20 */ /* 0x001fe20008400000 */
[----:B------:R-:W-:Y:S01]  /*1580*/  FMUL R21, R19, UR34 ;  /* 0x0000002213157c20 */ /* 0x000fe20008400000 */
[----:B------:R-:W-:-:S02]  /*1590*/  LOP3.LUT R7, R2, 0x1f, RZ, 0xc0, !PT ;  /* 0x0000001f02077812 */ /* 0x000fc400078ec0ff */
[----:B-1----:R-:W-:Y:S02]  /*15a0*/  LEA R6, R6, R29, 0x18 ;  /* 0x0000001d06067211 */ /* 0x002fe400078ec0ff */
[----:B------:R0:W-:Y:S01]  /*15b0*/  @!P0 STG.E.64 desc[UR26][R30.64], R20 ;  /* 0x000000141e008986 */ /* 0x0001e2000c101b1a */
[----:B------:R-:W-:Y:S01]  /*15c0*/  LOP3.LUT R29, R28, 0xf8, RZ, 0xc0, !PT ;  /* 0x000000f81c1d7812 */ /* 0x000fe200078ec0ff */
[----:B------:R-:W-:Y:S01]  /*15d0*/  IMAD.MOV.U32 R28, RZ, RZ, R8 ;  /* 0x000000ffff1c7224 */ /* 0x000fe200078e0008 */
[----:B------:R-:W-:Y:S01]  /*15e0*/  ISETP.LT.U32.AND P0, PT, R32, UR31, PT ;  /* 0x0000001f20007c0c */ /* 0x000fe2000bf01070 */
[----:B0-----:R-:W-:-:S04]  /*15f0*/  IMAD R30, R7, 0x108, R6 ;  /* 0x00000108071e7824 */ /* 0x001fc800078e0206 */
[----:B------:R-:W-:Y:S02]  /*1600*/  IMAD.IADD R31, R30, 0x1, R29 ;  /* 0x000000011e1f7824 */ /* 0x000fe400078e021d */
[----:B------:R-:W-:Y:S01]  /*1610*/  IMAD.MOV.U32 R29, RZ, RZ, R10 ;  /* 0x000000ffff1d7224 */ /* 0x000fe200078e000a */
[----:B------:R-:W-:-:S04]  /*1620*/  LOP3.LUT R10, RZ, R32, RZ, 0x33, !PT ;  /* 0x00000020ff0a7212 */ /* 0x000fc800078e33ff */
[----:B------:R0:W-:Y:S01]  /*1630*/  STS.64 [R31], R28 ;  /* 0x0000001c1f007388 */ /* 0x0001e20000000a00 */
[----:B------:R-:W-:-:S04]  /*1640*/  IMAD.IADD R8, R10, 0x1, R2 ;  /* 0x000000010a087824 */ /* 0x000fc800078e0202 */
[----:B------:R-:W-:-:S05]  /*1650*/  IMAD.SHL.U32 R8, R8, 0x8, RZ ;  /* 0x0000000808087824 */ /* 0x000fca00078e00ff */
[----:B------:R-:W-:Y:S01]  /*1660*/  LOP3.LUT R37, R8, 0xf8, RZ, 0xc0, !PT ;  /* 0x000000f808257812 */ /* 0x000fe200078ec0ff */
[----:B0-----:R-:W-:Y:S01]  /*1670*/  IMAD.MOV.U32 R28, RZ, RZ, R12 ;  /* 0x000000ffff1c7224 */ /* 0x001fe200078e000c */
[C---:B------:R-:W-:Y:S01]  /*1680*/  IADD3 R12, PT, PT, R32.reuse, 0x2, R2 ;  /* 0x00000002200c7810 */ /* 0x040fe20007ffe002 */
[----:B------:R-:W-:Y:S01]  /*1690*/  IMAD.MOV.U32 R29, RZ, RZ, R26 ;  /* 0x000000ffff1d7224 */ /* 0x000fe200078e001a */
[----:B------:R-:W-:Y:S01]  /*16a0*/  IADD3 R26, PT, PT, R32, 0x3, R2 ;  /* 0x00000003201a7810 */ /* 0x000fe20007ffe002 */
[----:B------:R-:W-:Y:S02]  /*16b0*/  IMAD.IADD R8, R30, 0x1, R37 ;  /* 0x000000011e087824 */ /* 0x000fe400078e0225 */
[----:B------:R-:W-:Y:S01]  /*16c0*/  FADD R37, RZ, R24 ;  /* 0x00000018ff257221 */ /* 0x000fe20000000000 */
[----:B------:R-:W-:Y:S01]  /*16d0*/  LOP3.LUT R12, R12, 0x1f, RZ, 0xc0, !PT ;  /* 0x0000001f0c0c7812 */ /* 0x000fe200078ec0ff */
[----:B------:R-:W-:Y:S02]  /*16e0*/  FADD R24, RZ, R25 ;  /* 0x00000019ff187221 */ /* 0x000fe40000000000 */
[--C-:B------:R-:W-:Y:S01]  /*16f0*/  FADD R37, R37, R18.reuse ;  /* 0x0000001225257221 */ /* 0x100fe20000000000 */
[----:B------:R0:W-:Y:S01]  /*1700*/  STS.64 [R8], R28 ;  /* 0x0000001c08007388 */ /* 0x0001e20000000a00 */
[----:B------:R-:W-:Y:S01]  /*1710*/  FMNMX3 R18, |R25|, R36, |R18|, !PT ;  /* 0x0000002419127276 */ /* 0x000fe20007800612 */
[----:B------:R-:W-:-:S02]  /*1720*/  VIADD R25, R32, 0x2 ;  /* 0x0000000220197836 */ /* 0x000fc40000000000 */
[----:B------:R-:W1:Y:S04]  /*1730*/  SHFL.IDX PT, R34, R34, R12, 0x1f ;  /* 0x00001f0c22227589 */ /* 0x000e6800000e0000 */
[----:B------:R2:W3:Y:S01]  /*1740*/  SHFL.IDX PT, R35, R35, R12, 0x1f ;  /* 0x00001f0c23237589 */ /* 0x0004e200000e0000 */
[----:B0-----:R-:W-:Y:S01]  /*1750*/  LOP3.LUT R28, R26, 0x1f, RZ, 0xc0, !PT ;  /* 0x0000001f1a1c7812 */ /* 0x001fe200078ec0ff */
[----:B------:R-:W-:Y:S01]  /*1760*/  FADD R29, R24, R19 ;  /* 0x00000013181d7221 */ /* 0x000fe20000000000 */
[----:B------:R-:W-:-:S03]  /*1770*/  IMAD.IADD R24, R2, 0x1, -R25 ;  /* 0x0000000102187824 */ /* 0x000fc600078e0a19 */
[----:B------:R-:W0:Y:S01]  /*1780*/  SHFL.IDX PT, R37, R37, R28, 0x1f ;  /* 0x00001f1c25257589 */ /* 0x000e2200000e0000 */
[----:B------:R-:W-:Y:S02]  /*1790*/  IMAD.SHL.U32 R24, R24, 0x8, RZ ;  /* 0x0000000818187824 */ /* 0x000fe400078e00ff */
[----:B--2---:R-:W-:Y:S01]  /*17a0*/  IMAD.IADD R12, R30, 0x1, R33 ;  /* 0x000000011e0c7824 */ /* 0x004fe200078e0221 */
[----:B------:R2:W4:Y:S02]  /*17b0*/  SHFL.IDX PT, R36, R29, R28, 0x1f ;  /* 0x00001f1c1d247589 */ /* 0x00052400000e0000 */
[----:B------:R-:W-:Y:S01]  /*17c0*/  LOP3.LUT R25, R24, 0xf8, RZ, 0xc0, !PT ;  /* 0x000000f818197812 */ /* 0x000fe200078ec0ff */
[----:B------:R-:W-:Y:S01]  /*17d0*/  IMAD.MOV.U32 R24, RZ, RZ, R14 ;  /* 0x000000ffff187224 */ /* 0x000fe200078e000e */
[----:B------:R-:W-:-:S03]  /*17e0*/  FMNMX R14, R18, |R19|, !PT ;  /* 0x40000013120e7209 */ /* 0x000fc60007800000 */
[----:B------:R-:W-:Y:S02]  /*17f0*/  IMAD.IADD R26, R30, 0x1, R25 ;  /* 0x000000011e1a7824 */ /* 0x000fe400078e0219 */
[----:B-1----:R-:W-:Y:S01]  /*1800*/  FADD R4, R4, R34 ;  /* 0x0000002204047221 */ /* 0x002fe20000000000 */
[----:B------:R-:W-:Y:S02]  /*1810*/  IMAD.MOV.U32 R25, RZ, RZ, R16 ;  /* 0x000000ffff197224 */ /* 0x000fe400078e0010 */
[----:B--2---:R-:W-:Y:S02]  /*1820*/  IMAD.MOV.U32 R28, RZ, RZ, R22 ;  /* 0x000000ffff1c7224 */ /* 0x004fe400078e0016 */
[----:B---3--:R-:W-:Y:S01]  /*1830*/  FADD R5, R5, R35 ;  /* 0x0000002305057221 */ /* 0x008fe20000000000 */
[----:B------:R-:W-:Y:S01]  /*1840*/  IMAD.MOV.U32 R29, RZ, RZ, R20 ;  /* 0x000000ffff1d7224 */ /* 0x000fe200078e0014 */
[----:B------:R1:W-:Y:S04]  /*1850*/  STS.64 [R26], R24 ;  /* 0x000000181a007388 */ /* 0x0003e80000000a00 */
[----:B------:R1:W-:Y:S01]  /*1860*/  STS.64 [R12], R28 ;  /* 0x0000001c0c007388 */ /* 0x0003e20000000a00 */
[----:B0-----:R-:W-:Y:S01]  /*1870*/  FADD R4, R4, R37 ;  /* 0x0000002504047221 */ /* 0x001fe20000000000 */
[----:B----4-:R-:W-:Y:S01]  /*1880*/  FADD R5, R5, R36 ;  /* 0x0000002405057221 */ /* 0x010fe20000000000 */
[----:B------:R-:W-:Y:S06]  /*1890*/  BAR.SYNC.DEFER_BLOCKING 0x0 ;  /* 0x0000000000007b1d */ /* 0x000fec0000010000 */
[----:B------:R-:W-:Y:S05]  /*18a0*/  @!P0 BRA `(.L_x_29277) ;  /* 0x0000000400a88947 */ /* 0x000fea0003800000 */
[----:B------:R-:W-:Y:S01]  /*18b0*/  VIADD R10, R10, UR31 ;  /* 0x0000001f0a0a7c36 */ /* 0x000fe20008000000 */
[----:B------:R-:W-:Y:S01]  /*18c0*/  SHF.R.U32.HI R16, RZ, 0x2, R2 ;  /* 0x00000002ff107819 */ /* 0x000fe20000011602 */
[----:B------:R-:W-:Y:S01]  /*18d0*/  BSSY.RECONVERGENT B1, `(.L_x_29278) ;  /* 0x0000043000017945 */ /* 0x000fe20003800200 */
[----:B------:R-:W-:Y:S02]  /*18e0*/  IMAD.MOV.U32 R20, RZ, RZ, R3 ;  /* 0x000000ffff147224 */ /* 0x000fe400078e0003 */
[----:B------:R-:W-:Y:S01]  /*18f0*/  ISETP.GE.U32.AND P0, PT, R10, 0x3, PT ;  /* 0x000000030a00780c */ /* 0x000fe20003f06070 */
[----:B------:R-:W-:Y:S01]  /*1900*/  IMAD.MOV.U32 R10, RZ, RZ, RZ ;  /* 0x000000ffff0a7224 */ /* 0x000fe200078e00ff */
[----:B------:R-:W-:-:S05]  /*1910*/  LOP3.LUT R16, R16, 0xf8, RZ, 0xc0, !PT ;  /* 0x000000f810107812 */ /* 0x000fca00078ec0ff */
[C---:B-1----:R-:W-:Y:S02]  /*1920*/  IMAD R25, R16.reuse, UR13, RZ ;  /* 0x0000000d10197c24 */ /* 0x042fe4000f8e02ff */
[----:B------:R-:W-:-:S04]  /*1930*/  IMAD.WIDE.U32 R18, R16, UR35, RZ ;  /* 0x0000002310127c25 */ /* 0x000fc8000f8e00ff */
[----:B------:R-:W-:Y:S02]  /*1940*/  IMAD.IADD R22, R19, 0x1, R25 ;  /* 0x0000000113167824 */ /* 0x000fe400078e0219 */
[----:B------:R-:W-:Y:S01]  /*1950*/  IMAD.MOV.U32 R33, RZ, RZ, R18 ;  /* 0x000000ffff217224 */ /* 0x000fe200078e0012 */
[----:B------:R-:W-:Y:S06]  /*1960*/  @!P0 BRA `(.L_x_29279) ;  /* 0x0000000000e48947 */ /* 0x000fec0003800000 */
[----:B------:R-:W0:Y:S01]  /*1970*/  LDC R0, c[0x0][0x3d4] ;  /* 0x0000f500ff007b82 */ /* 0x000e220000000800 */
[----:B------:R-:W-:Y:S01]  /*1980*/  ULOP3.LUT UR5, UR31, 0x3, URZ, 0xc0, !UPT ;  /* 0x000000031f057892 */ /* 0x000fe2000f8ec0ff */
[----:B------:R-:W-:Y:S01]  /*1990*/  LOP3.LUT R10, R2, 0x3e0, RZ, 0xc0, !PT ;  /* 0x000003e0020a7812 */ /* 0x000fe200078ec0ff */
[----:B------:R-:W-:-:S04]  /*19a0*/  IMAD.MOV.U32 R20, RZ, RZ, R3 ;  /* 0x000000ffff147224 */ /* 0x000fc800078e0003 */
[----:B------:R-:W-:Y:S02]  /*19b0*/  IMAD.U32 R25, RZ, RZ, UR5 ;  /* 0x00000005ff197e24 */ /* 0x000fe4000f8e00ff */
[----:B------:R-:W-:-:S03]  /*19c0*/  IMAD R19, R7, 0x108, R10 ;  /* 0x0000010807137824 */ /* 0x000fc600078e020a */
[----:B------:R-:W-:Y:S02]  /*19d0*/  IADD3 R10, PT, PT, -R25, UR31, -R32 ;  /* 0x0000001f190a7c10 */ /* 0x000fe4000fffe920 */
[----:B------:R-:W-:-:S03]  /*19e0*/  IADD3 R6, PT, PT, R19, 0x10, R6 ;  /* 0x0000001013067810 */ /* 0x000fc60007ffe006 */
[----:B------:R-:W-:-:S07]  /*19f0*/  IMAD.MOV R16, RZ, RZ, -R10 ;  /* 0x000000ffff107224 */ /* 0x000fce00078e0a0a */
.L_x_29280:
[C---:B-1----:R-:W-:Y:S01]  /*1a00*/  LOP3.LUT R18, R20.reuse, 0x1f, RZ, 0xc0, !PT ;  /* 0x0000001f14127812 */ /* 0x042fe200078ec0ff */
[C---:B------:R-:W-:Y:S02]  /*1a10*/  VIADD R34, R20.reuse, 0xffffffff ;  /* 0xffffffff14227836 */ /* 0x040fe40000000000 */
[----:B------:R-:W-:Y:S01]  /*1a20*/  VIADD R36, R20, 0x1e ;  /* 0x0000001e14247836 */ /* 0x000fe20000000000 */
[----:B------:R-:W-:Y:S01]  /*1a30*/  ISETP.GE.U32.AND P1, PT, R18, UR32, PT ;  /* 0x0000002012007c0c */ /* 0x000fe2000bf26070 */
[----:B------:R-:W-:Y:S01]  /*1a40*/  VIADD R20, R20, 0x1d ;  /* 0x0000001d14147836 */ /* 0x000fe20000000000 */
[----:B------:R-:W-:Y:S01]  /*1a50*/  LOP3.LUT R34, R34, 0x1f, RZ, 0xc0, !PT ;  /* 0x0000001f22227812 */ /* 0x000fe200078ec0ff */
[----:B------:R-:W-:-:S03]  /*1a60*/  VIADD R16, R16, 0x4 ;  /* 0x0000000410107836 */ /* 0x000fc60000000000 */
[----:B------:R-:W-:Y:S02]  /*1a70*/  ISETP.GE.U32.AND P0, PT, R34, UR32, PT ;  /* 0x0000002022007c0c */ /* 0x000fe4000bf06070 */
[----:B------:R-:W-:-:S05]  /*1a80*/  LOP3.LUT R20, R20, 0x1f, RZ, 0xc0, !PT ;  /* 0x0000001f14147812 */ /* 0x000fca00078ec0ff */
[----:B------:R-:W1:Y:S01]  /*1a90*/  @!P1 LDS.64 R28, [R6+-0x10] ;  /* 0xfffff000061c9984 */ /* 0x000e620000000a00 */
[----:B------:R-:W-:-:S05]  /*1aa0*/  @!P1 IADD3 R19, P2, PT, R18, R33, RZ ;  /* 0x0000002112139210 */ /* 0x000fca0007f5e0ff */
[----:B------:R-:W-:Y:S01]  /*1ab0*/  @!P1 IMAD.X R24, RZ, RZ, R22, P2 ;  /* 0x000000ffff189224 */ /* 0x000fe200010e0616 */
[----:B------:R-:W-:-:S04]  /*1ac0*/  @!P1 LEA R18, P2, R19, UR10, 0x3 ;  /* 0x0000000a13129c11 */ /* 0x000fc8000f8418ff */
[----:B------:R-:W-:Y:S02]  /*1ad0*/  @!P1 LEA.HI.X R19, R19, UR4, R24, 0x3, P2 ;  /* 0x0000000413139c11 */ /* 0x000fe400090f1c18 */
[----:B------:R-:W2:Y:S04]  /*1ae0*/  @!P0 LDS.64 R24, [R6+-0x8] ;  /* 0xfffff80006188984 */ /* 0x000ea80000000a00 */
[----:B-1----:R1:W-:Y:S01]  /*1af0*/  @!P1 STG.E.64 desc[UR26][R18.64], R28 ;  /* 0x0000001c12009986 */ /* 0x0023e2000c101b1a */
[----:B------:R-:W-:-:S04]  /*1b00*/  IADD3 R33, P1, PT, R33, UR12, RZ ;  /* 0x0000000c21217c10 */ /* 0x000fc8000ff3e0ff */
[----:B------:R-:W-:Y:S01]  /*1b10*/  @!P0 IADD3 R34, P2, PT, R34, R33, RZ ;  /* 0x0000002122228210 */ /* 0x000fe20007f5e0ff */
[----:B0-----:R-:W-:Y:S01]  /*1b20*/  IMAD.X R35, R22, 0x1, R0, P1 ;  /* 0x0000000116237824 */ /* 0x001fe200008e0600 */
[----:B------:R-:W-:-:S03]  /*1b30*/  LOP3.LUT R22, R36, 0x1f, RZ, 0xc0, !PT ;  /* 0x0000001f24167812 */ /* 0x000fc600078ec0ff */
[----:B------:R-:W-:Y:S01]  /*1b40*/  @!P0 IMAD.X R37, RZ, RZ, R35, P2 ;  /* 0x000000ffff258224 */ /* 0x000fe200010e0623 */
[----:B------:R-:W-:Y:S02]  /*1b50*/  ISETP.GE.U32.AND P1, PT, R22, UR32, PT ;  /* 0x0000002016007c0c */ /* 0x000fe4000bf26070 */
[----:B-1----:R-:W-:-:S04]  /*1b60*/  @!P0 LEA R18, P2, R34, UR10, 0x3 ;  /* 0x0000000a22128c11 */ /* 0x002fc8000f8418ff */
[----:B------:R-:W-:Y:S02]  /*1b70*/  @!P0 LEA.HI.X R19, R34, UR4, R37, 0x3, P2 ;  /* 0x0000000422138c11 */ /* 0x000fe400090f1c25 */
[----:B------:R-:W-:-:S03]  /*1b80*/  IADD3 R33, P2, PT, R33, UR12, RZ ;  /* 0x0000000c21217c10 */ /* 0x000fc6000ff5e0ff */
[----:B--2---:R0:W-:Y:S01]  /*1b90*/  @!P0 STG.E.64 desc[UR26][R18.64], R24 ;  /* 0x0000001812008986 */ /* 0x0041e2000c101b1a */
[----:B------:R-:W-:Y:S01]  /*1ba0*/  ISETP.GE.U32.AND P0, PT, R20, UR32, PT ;  /* 0x0000002014007c0c */ /* 0x000fe2000bf06070 */
[----:B------:R-:W-:Y:S01]  /*1bb0*/  IMAD.X R35, R35, 0x1, R0, P2 ;  /* 0x0000000123237824 */ /* 0x000fe200010e0600 */
[----:B------:R-:W-:Y:S01]  /*1bc0*/  @!P1 IADD3 R22, P2, PT, R22, R33, RZ ;  /* 0x0000002116169210 */ /* 0x000fe20007f5e0ff */
[----:B------:R-:W1:Y:S04]  /*1bd0*/  @!P1 LDS.64 R28, [R6] ;  /* 0x00000000061c9984 */ /* 0x000e680000000a00 */
[----:B------:R-:W-:-:S06]  /*1be0*/  @!P1 IMAD.X R37, RZ, RZ, R35, P2 ;  /* 0x000000ffff259224 */ /* 0x000fcc00010e0623 */
[----:B------:R2:W3:Y:S01]  /*1bf0*/  @!P0 LDS.64 R24, [R6+0x8] ;  /* 0x0000080006188984 */ /* 0x0004e20000000a00 */
[----:B0-----:R-:W-:-:S04]  /*1c00*/  @!P1 LEA R18, P2, R22, UR10, 0x3 ;  /* 0x0000000a16129c11 */ /* 0x001fc8000f8418ff */
[----:B------:R-:W-:Y:S01]  /*1c10*/  @!P1 LEA.HI.X R19, R22, UR4, R37, 0x3, P2 ;  /* 0x0000000416139c11 */ /* 0x000fe200090f1c25 */
[----:B--2---:R-:W-:-:S04]  /*1c20*/  VIADD R6, R6, 0x20 ;  /* 0x0000002006067836 */ /* 0x004fc80000000000 */
[----:B-1----:R0:W-:Y:S01]  /*1c30*/  @!P1 STG.E.64 desc[UR26][R18.64], R28 ;  /* 0x0000001c12009986 */ /* 0x0021e2000c101b1a */
[----:B------:R-:W-:-:S05]  /*1c40*/  IADD3 R37, P1, PT, R33, UR12, RZ ;  /* 0x0000000c21257c10 */ /* 0x000fca000ff3e0ff */
[----:B------:R-:W-:Y:S01]  /*1c50*/  IMAD.X R35, R35, 0x1, R0, P1 ;  /* 0x0000000123237824 */ /* 0x000fe200008e0600 */
[C---:B------:R-:W-:Y:S01]  /*1c60*/  @!P0 IADD3 R22, P1, PT, R20.reuse, R37, RZ ;  /* 0x0000002514168210 */ /* 0x040fe20007f3e0ff */
[----:B------:R-:W-:-:S04]  /*1c70*/  VIADD R20, R20, 0x1f ;  /* 0x0000001f14147836 */ /* 0x000fc80000000000 */
[----:B------:R-:W-:Y:S01]  /*1c80*/  @!P0 IMAD.X R33, RZ, RZ, R35, P1 ;  /* 0x000000ffff218224 */ /* 0x000fe200008e0623 */
[----:B0-----:R-:W-:-:S04]  /*1c90*/  @!P0 LEA R18, P1, R22, UR10, 0x3 ;  /* 0x0000000a16128c11 */ /* 0x001fc8000f8218ff */
[----:B------:R-:W-:Y:S02]  /*1ca0*/  @!P0 LEA.HI.X R19, R22, UR4, R33, 0x3, P1 ;  /* 0x0000000416138c11 */ /* 0x000fe400088f1c21 */
[----:B------:R-:W-:-:S03]  /*1cb0*/  ISETP.NE.AND P1, PT, R16, RZ, PT ;  /* 0x000000ff1000720c */ /* 0x000fc60003f25270 */
[----:B---3--:R1:W-:Y:S01]  /*1cc0*/  @!P0 STG.E.64 desc[UR26][R18.64], R24 ;  /* 0x0000001812008986 */ /* 0x0083e2000c101b1a */
[----:B------:R-:W-:-:S05]  /*1cd0*/  IADD3 R33, P0, PT, R37, UR12, RZ ;  /* 0x0000000c25217c10 */ /* 0x000fca000ff1e0ff */
[----:B------:R-:W-:-:S04]  /*1ce0*/  IMAD.X R22, R35, 0x1, R0, P0 ;  /* 0x0000000123167824 */ /* 0x000fc800000e0600 */
[----:B------:R-:W-:Y:S05]  /*1cf0*/  @P1 BRA `(.L_x_29280) ;  /* 0xfffffffc00401947 */ /* 0x000fea000383ffff */
.L_x_29279:
[----:B------:R-:W-:Y:S05]  /*1d00*/  BSYNC.RECONVERGENT B1 ;  /* 0x0000000000017941 */ /* 0x000fea0003800200 */
.L_x_29278:
[----:B------:R-:W-:-:S09]  /*1d10*/  ULOP3.LUT UP0, UR5, UR31, 0x3, URZ, 0xc0, !UPT ;  /* 0x000000031f057892 */ /* 0x000fd2000f80c0ff */
[----:B------:R-:W-:Y:S05]  /*1d20*/  BRA.U !UP0, `(.L_x_29277) ;  /* 0x0000000108887547 */ /* 0x000fea000b800000 */
[----:B------:R-:W-:Y:S01]  /*1d30*/  LOP3.LUT R16, R20, 0x1f, RZ, 0xc0, !PT ;  /* 0x0000001f14107812 */ /* 0x000fe200078ec0ff */
[----:B-1----:R-:W-:Y:S01]  /*1d40*/  IMAD.IADD R19, R32, 0x1, R10 ;  /* 0x0000000120137824 */ /* 0x002fe200078e020a */
        /* <DEDUP_REMOVED lines=9> */
[----:B------:R-:W-:-:S05]  /*1de0*/  IADD3 R33, P0, PT, R33, UR12, RZ ;  /* 0x0000000c21217c10 */ /* 0x000fca000ff1e0ff */
[----:B------:R-:W-:Y:S01]  /*1df0*/  IMAD.X R29, R22, 0x1, R0, P0 ;  /* 0x00000001161d7824 */ /* 0x000fe200000e0600 */
[----:B------:R-:W-:Y:S07]  /*1e00*/  BRA.U !UP0, `(.L_x_29277) ;  /* 0x0000000108507547 */ /* 0x000fee000b800000 */
        /* <DEDUP_REMOVED lines=16> */
[----:B------:R-:W-:Y:S02]  /*1f10*/  @!P0 IADD3.X R10, PT, PT, RZ, R29, R0, P1, P2 ;  /* 0x0000001dff0a8210 */ /* 0x000fe40000fe4400 */
[----:B------:R-:W-:-:S04]  /*1f20*/  @!P0 LEA R18, P1, R33, UR10, 0x3 ;  /* 0x0000000a21128c11 */ /* 0x000fc8000f8218ff */
[----:B------:R-:W-:-:S05]  /*1f30*/  @!P0 LEA.HI.X R19, R33, UR4, R10, 0x3, P1 ;  /* 0x0000000421138c11 */ /* 0x000fca00088f1c0a */
[----:B0-----:R3:W-:Y:S04]  /*1f40*/  @!P0 STG.E.64 desc[UR26][R18.64], R24 ;  /* 0x0000001812008986 */ /* 0x0017e8000c101b1a */
.L_x_29277:
[----:B------:R-:W-:Y:S05]  /*1f50*/  BSYNC.RECONVERGENT B0 ;  /* 0x0000000000007941 */ /* 0x000fea0003800200 */
.L_x_29276:
[----:B------:R-:W-:Y:S01]  /*1f60*/  BAR.SYNC.DEFER_BLOCKING 0x0 ;  /* 0x0000000000007b1d */ /* 0x000fe20000010000 */
[C---:B------:R-:W-:Y:S01]  /*1f70*/  ISETP.LT.U32.AND P0, PT, R32.reuse, UR31, PT ;  /* 0x0000001f20007c0c */ /* 0x040fe2000bf01070 */
[----:B------:R-:W-:Y:S01]  /*1f80*/  IMAD.MOV.U32 R10, RZ, RZ, R9 ;  /* 0x000000ffff0a7224 */ /* 0x000fe200078e0009 */
[----:B------:R-:W-:Y:S01]  /*1f90*/  IADD3 R20, PT, PT, R32, 0x1, R32 ;  /* 0x0000000120147810 */ /* 0x000fe20007ffe020 */
[----:B0123--:R-:W-:Y:S01]  /*1fa0*/  IMAD.MOV.U32 R18, RZ, RZ, R13 ;  /* 0x000000ffff127224 */ /* 0x00ffe200078e000d */
[----:B------:R-:W-:Y:S01]  /*1fb0*/  SHF.R.U32.HI R6, RZ, 0x5, R2 ;  /* 0x00000005ff067819 */ /* 0x000fe20000011602 */
[----:B------:R-:W-:Y:S01]  /*1fc0*/  IMAD.MOV.U32 R19, RZ, RZ, R27 ;  /* 0x000000ffff137224 */ /* 0x000fe200078e001b */
[----:B------:R-:W-:Y:S01]  /*1fd0*/  BSSY.RECONVERGENT B0, `(.L_x_29281) ;  /* 0x0000074000007945 */ /* 0x000fe20003800200 */
[----:B------:R-:W-:Y:S02]  /*1fe0*/  IMAD.MOV.U32 R16, RZ, RZ, R15 ;  /* 0x000000ffff107224 */ /* 0x000fe400078e000f */
[----:B------:R-:W-:-:S02]  /*1ff0*/  IMAD.MOV.U32 R22, RZ, RZ, R23 ;  /* 0x000000ffff167224 */ /* 0x000fc400078e0017 */
[----:B------:R-:W-:Y:S02]  /*2000*/  IMAD.MOV.U32 R23, RZ, RZ, R21 ;  /* 0x000000ffff177224 */ /* 0x000fe400078e0015 */
        /* <DEDUP_REMOVED lines=28> */
.L_x_29285:
[C---:B--2---:R-:W-:Y:S01]  /*21d0*/  LOP3.LUT R11, R3.reuse, 0x1f, RZ, 0xc0, !PT ;  /* 0x0000001f030b7812 */ /* 0x044fe200078ec0ff */
        /* <DEDUP_REMOVED lines=13> */
[----:B------:R-:W-:-:S03]  /*22b0*/  @!P4 IADD3 R16, P6, PT, R11, R20, RZ ;  /* 0x000000140b10c210 */ /* 0x000fc60007fde0ff */
[----:B------:R-:W2:Y:S02]  /*22c0*/  @!P3 LDS.64 R8, [R28+-0x8] ;  /* 0xfffff8001c08b984 */ /* 0x000ea40000000a00 */
[----:B------:R-:W-:Y:S01]  /*22d0*/  @!P4 IMAD.X R17, RZ, RZ, R29, P6 ;  /* 0x000000ffff11c224 */ /* 0x000fe200030e061d */
[C---:B------:R-:W-:Y:S01]  /*22e0*/  @!P4 LEA R20, P6, R16.reuse, UR10, 0x3 ;  /* 0x0000000a1014cc11 */ /* 0x040fe2000f8c18ff */
[----:B------:R-:W3:Y:S01]  /*22f0*/  @!P2 LDS.64 R10, [R28] ;  /* 0x000000001c0aa984 */ /* 0x000ee20000000a00 */
[----:B-1----:R-:W-:Y:S02]  /*2300*/  IMAD.X R29, R29, 0x1, R0, P5 ;  /* 0x000000011d1d7824 */ /* 0x002fe400028e0600 */
[----:B------:R-:W-:Y:S01]  /*2310*/  @!P4 LEA.HI.X R21, R16, UR4, R17, 0x3, P6 ;  /* 0x000000041015cc11 */ /* 0x000fe2000b0f1c11 */
[----:B------:R1:W4:Y:S01]  /*2320*/  @!P1 LDS.64 R12, [R28+0x8] ;  /* 0x000008001c0c9984 */ /* 0x0003220000000a00 */
[----:B------:R-:W-:Y:S02]  /*2330*/  @!P3 IADD3 R17, P5, PT, R24, R23, RZ ;  /* 0x000000171811b210 */ /* 0x000fe40007fbe0ff */
[----:B------:R-:W-:-:S03]  /*2340*/  IADD3 R23, P6, PT, R23, UR12, RZ ;  /* 0x0000000c17177c10 */ /* 0x000fc6000ffde0ff */
[----:B------:R-:W-:Y:S01]  /*2350*/  @!P3 IMAD.X R24, RZ, RZ, R29, P5 ;  /* 0x000000ffff18b224 */ /* 0x000fe200028e061d */
[----:B------:R-:W-:Y:S01]  /*2360*/  @!P3 LEA R16, P5, R17, UR10, 0x3 ;  /* 0x0000000a1110bc11 */ /* 0x000fe2000f8a18ff */
[----:B------:R-:W-:Y:S02]  /*2370*/  IMAD.X R29, R29, 0x1, R0, P6 ;  /* 0x000000011d1d7824 */ /* 0x000fe400030e0600 */
[----:B-1----:R-:W-:Y:S01]  /*2380*/  VIADD R28, R28, 0x20 ;  /* 0x000000201c1c7836 */ /* 0x002fe20000000000 */
[----:B------:R-:W-:Y:S02]  /*2390*/  @!P3 LEA.HI.X R17, R17, UR4, R24, 0x3, P5 ;  /* 0x000000041111bc11 */ /* 0x000fe4000a8f1c18 */
[----:B------:R-:W-:-:S05]  /*23a0*/  IADD3 R34, P5, PT, R23, UR12, RZ ;  /* 0x0000000c17227c10 */ /* 0x000fca000ffbe0ff */
[----:B------:R-:W-:Y:S01]  /*23b0*/  IMAD.X R31, R29, 0x1, R0, P5 ;  /* 0x000000011d1f7824 */ /* 0x000fe200028e0600 */
[C---:B------:R-:W-:Y:S01]  /*23c0*/  @!P1 IADD3 R25, P5, PT, R3.reuse, R34, RZ ;  /* 0x0000002203199210 */ /* 0x040fe20007fbe0ff */
[----:B------:R-:W-:-:S04]  /*23d0*/  VIADD R3, R3, 0x1f ;  /* 0x0000001f03037836 */ /* 0x000fc80000000000 */
[----:B------:R-:W-:Y:S01]  /*23e0*/  @!P1 IMAD.X R36, RZ, RZ, R31, P5 ;  /* 0x000000ffff249224 */ /* 0x000fe200028e061f */
[C---:B------:R-:W-:Y:S01]  /*23f0*/  @!P1 LEA R24, P5, R25.reuse, UR10, 0x3 ;  /* 0x0000000a19189c11 */ /* 0x040fe2000f8a18ff */
[----:B0-----:R0:W-:Y:S01]  /*2400*/  @!P4 STG.E.64 desc[UR26][R20.64], R18 ;  /* 0x000000121400c986 */ /* 0x0011e2000c101b1a */
[----:B------:R-:W-:Y:S02]  /*2410*/  @!P2 IADD3 R23, P4, PT, R22, R23, RZ ;  /* 0x000000171617a210 */ /* 0x000fe40007f9e0ff */
[----:B------:R-:W-:-:S03]  /*2420*/  @!P1 LEA.HI.X R25, R25, UR4, R36, 0x3, P5 ;  /* 0x0000000419199c11 */ /* 0x000fc6000a8f1c24 */
[----:B------:R-:W-:Y:S01]  /*2430*/  @!P2 IMAD.X R29, RZ, RZ, R29, P4 ;  /* 0x000000ffff1da224 */ /* 0x000fe200020e061d */
[C---:B------:R-:W-:Y:S01]  /*2440*/  @!P2 LEA R22, P4, R23.reuse, UR10, 0x3 ;  /* 0x0000000a1716ac11 */ /* 0x040fe2000f8818ff */
[----:B--2---:R2:W-:Y:S03]  /*2450*/  @!P3 STG.E.64 desc[UR26][R16.64], R8 ;  /* 0x000000081000b986 */ /* 0x0045e6000c101b1a */
[----:B------:R-:W-:-:S05]  /*2460*/  @!P2 LEA.HI.X R23, R23, UR4, R29, 0x3, P4 ;  /* 0x000000041717ac11 */ /* 0x000fca000a0f1c1d */
[----:B---3--:R2:W-:Y:S01]  /*2470*/  @!P2 STG.E.64 desc[UR26][R22.64], R10 ;  /* 0x0000000a1600a986 */ /* 0x0085e2000c101b1a */
[----:B------:R-:W-:-:S03]  /*2480*/  ISETP.NE.AND P2, PT, R26, RZ, PT ;  /* 0x000000ff1a00720c */ /* 0x000fc60003f45270 */
[----:B----4-:R2:W-:Y:S01]  /*2490*/  @!P1 STG.E.64 desc[UR26][R24.64], R12 ;  /* 0x0000000c18009986 */ /* 0x0105e2000c101b1a */
[----:B0-----:R-:W-:-:S05]  /*24a0*/  IADD3 R20, P1, PT, R34, UR12, RZ ;  /* 0x0000000c22147c10 */ /* 0x001fca000ff3e0ff */
[----:B------:R-:W-:-:S04]  /*24b0*/  IMAD.X R29, R31, 0x1, R0, P1 ;  /* 0x000000011f1d7824 */ /* 0x000fc800008e0600 */
[----:B------:R-:W-:Y:S05]  /*24c0*/  @P2 BRA `(.L_x_29285) ;  /* 0xfffffffc00402947 */ /* 0x000fea000383ffff */
.L_x_29284:
[----:B------:R-:W-:Y:S05]  /*24d0*/  BSYNC.RECONVERGENT B1 ;  /* 0x0000000000017941 */ /* 0x000fea0003800200 */
.L_x_29283:
        /* <DEDUP_REMOVED lines=35> */
.L_x_29282:
[----:B------:R-:W-:Y:S05]  /*2710*/  BSYNC.RECONVERGENT B0 ;  /* 0x0000000000007941 */ /* 0x000fea0003800200 */
.L_x_29281:
[----:B------:R-:W3:Y:S01]  /*2720*/  S2R R0, SR_CgaCtaId ;  /* 0x0000000000007919 */ /* 0x000ee20000008800 */
[----:B------:R-:W-:Y:S01]  /*2730*/  MOV R3, 0x400 ;  /* 0x0000040000037802 */ /* 0x000fe20000000f00 */
[----:B------:R-:W-:Y:S01]  /*2740*/  BSSY.RECONVERGENT B0, `(.L_x_29286) ;  /* 0x0000023000007945 */ /* 0x000fe20003800200 */
[----:B------:R-:W-:Y:S01]  /*2750*/  BAR.SYNC.DEFER_BLOCKING 0x0 ;  /* 0x0000000000007b1d */ /* 0x000fe20000010000 */
[----:B------:R-:W-:Y:S02]  /*2760*/  ISETP.GT.U32.AND P0, PT, R2, 0x1f, PT ;  /* 0x0000001f0200780c */ /* 0x000fe40003f04070 */
[----:B-12---:R-:W-:-:S05]  /*2770*/  VIADD R9, R3, 0x20 ;  /* 0x0000002003097836 */ /* 0x006fca0000000000 */
[----:B---3--:R-:W-:-:S05]  /*2780*/  LEA R9, R0, R9, 0x18 ;  /* 0x0000000900097211 */ /* 0x008fca00078ec0ff */
[----:B------:R-:W-:-:S05]  /*2790*/  IMAD R15, R2, 0x8, R9 ;  /* 0x00000008020f7824 */ /* 0x000fca00078e0209 */
[----:B------:R1:W-:Y:S01]  /*27a0*/  STS.64 [R15], R4 ;  /* 0x000000040f007388 */ /* 0x0003e20000000a00 */
[----:B------:R-:W-:Y:S06]  /*27b0*/  BAR.SYNC.DEFER_BLOCKING 0x0 ;  /* 0x0000000000007b1d */ /* 0x000fec0000010000 */
[----:B------:R-:W-:Y:S05]  /*27c0*/  @P0 BRA `(.L_x_29287) ;  /* 0x0000000000680947 */ /* 0x000fea0003800000 */
[----:B------:R-:W2:Y:S01]  /*27d0*/  LDS.64 R20, [R15+0x100] ;  /* 0x000100000f147984 */ /* 0x000ea20000000a00 */
[----:B------:R-:W-:-:S03]  /*27e0*/  ISETP.GE.U32.AND P1, PT, R7, UR31, PT ;  /* 0x0000001f07007c0c */ /* 0x000fc6000bf26070 */
[----:B------:R-:W3:Y:S04]  /*27f0*/  LDS.64 R24, [R15+0x200] ;  /* 0x000200000f187984 */ /* 0x000ee80000000a00 */
[----:B0-----:R-:W0:Y:S04]  /*2800*/  LDS.64 R18, [R15+0x300] ;  /* 0x000300000f127984 */ /* 0x001e280000000a00 */
[----:B------:R-:W4:Y:S04]  /*2810*/  LDS.64 R16, [R15+0x400] ;  /* 0x000400000f107984 */ /* 0x000f280000000a00 */
[----:B------:R-:W5:Y:S04]  /*2820*/  LDS.64 R12, [R15+0x500] ;  /* 0x000500000f0c7984 */ /* 0x000f680000000a00 */
[----:B------:R-:W5:Y:S04]  /*2830*/  LDS.64 R10, [R15+0x600] ;  /* 0x000600000f0a7984 */ /* 0x000f680000000a00 */
[----:B------:R-:W5:Y:S01]  /*2840*/  LDS.64 R8, [R15+0x700] ;  /* 0x000700000f087984 */ /* 0x000f620000000a00 */
[----:B--2---:R-:W-:Y:S01]  /*2850*/  FADD R23, R4, R20 ;  /* 0x0000001404177221 */ /* 0x004fe20000000000 */
[----:B-1----:R-:W-:Y:S01]  /*2860*/  FADD R4, R5, R21 ;  /* 0x0000001505047221 */ /* 0x002fe20000000000 */
        /* <DEDUP_REMOVED lines=16> */
.L_x_29287:
[----:B------:R-:W-:Y:S05]  /*2970*/  BSYNC.RECONVERGENT B0 ;  /* 0x0000000000007941 */ /* 0x000fea0003800200 */
.L_x_29286:
[----:B------:R-:W3:Y:S02]  /*2980*/  LDCU.64 UR4, c[0x0][0x3a8] ;  /* 0x00007500ff0477ac */ /* 0x000ee40008000a00 */
[----:B---3--:R-:W-:-:S04]  /*2990*/  UISETP.NE.U32.AND UP0, UPT, UR4, URZ, UPT ;  /* 0x000000ff0400728c */ /* 0x008fc8000bf05070 */
[----:B------:R-:W-:-:S09]  /*29a0*/  UISETP.NE.AND.EX UP0, UPT, UR5, URZ, UPT, UP0 ;  /* 0x000000ff0500728c */ /* 0x000fd2000bf05300 */
[----:B------:R-:W-:Y:S05]  /*29b0*/  BRA.U !UP0, `(.L_x_29288) ;  /* 0x00000001088c7547 */ /* 0x000fea000b800000 */
[----:B-12---:R-:W1:Y:S01]  /*29c0*/  SHFL.DOWN PT, R5, R14, 0x10, 0x1f ;  /* 0x0a001f000e057f89 */ /* 0x006e6200000e0000 */
        /* <DEDUP_REMOVED lines=28> */
.L_x_29296:
[----:B------:R-:W-:Y:S02]  /*2b90*/  ISETP.NE.AND P0, PT, R2, RZ, PT ;  /* 0x000000ff0200720c */ /* 0x000fe40003f05270 */
[----:B--2---:R-:W-:-:S11]  /*2ba0*/  FMNMX R3, R4, R5, !PT ;  /* 0x0000000504037209 */ /* 0x004fd60007800000 */
[----:B------:R-:W-:Y:S05]  /*2bb0*/  @P0 BRA `(.L_x_29289) ;  /* 0x0000000000080947 */ /* 0x000fea0003800000 */
[----:B-1----:R-:W1:Y:S02]  /*2bc0*/  LDC.64 R4, c[0x0][0x3a8] ;  /* 0x0000ea00ff047b82 */ /* 0x002e640000000a00 */
[----:B-1----:R2:W-:Y:S02]  /*2bd0*/  REDG.E.MAX.S32.STRONG.GPU desc[UR26][R4.64], R3 ;  /* 0x000000030400798e */ /* 0x0025e4000d12e31a */
.L_x_29289:
[----:B------:R-:W-:Y:S05]  /*2be0*/  BSYNC B0 ;  /* 0x0000000000007941 */ /* 0x000fea0003800000 */
.L_x_29288:
        /* <DEDUP_REMOVED lines=11> */
[----:B-12---:R-:W-:Y:S05]  /*2ca0*/  CALL.REL.NOINC `($__internal_779_$__cuda_sm20_rcp_rn_f32_slowpath) ;  /* 0x0000000400987944 */ /* 0x006fea0003c00000 */
[----:B------:R-:W-:Y:S05]  /*2cb0*/  BRA `(.L_x_29292) ;  /* 0x0000000000147947 */ /* 0x000fea0003800000 */
.L_x_29291:
[----:B-12---:R-:W1:Y:S01]  /*2cc0*/  MUFU.RCP R5, UR34 ;  /* 0x0000002200057d08 */ /* 0x006e620008001000 */
[----:B------:R-:W-:-:S04]  /*2cd0*/  IMAD.U32 R0, RZ, RZ, UR34 ;  /* 0x00000022ff007e24 */ /* 0x000fc8000f8e00ff */
[----:B-1----:R-:W-:-:S04]  /*2ce0*/  FFMA R0, R5, R0, -1 ;  /* 0xbf80000005007423 */ /* 0x002fc80000000000 */
[----:B------:R-:W-:-:S04]  /*2cf0*/  FADD.FTZ R0, -R0, -RZ ;  /* 0x800000ff00007221 */ /* 0x000fc80000010100 */
[----:B------:R-:W-:-:S07]  /*2d00*/  FFMA R5, R5, R0, R5 ;  /* 0x0000000005057223 */ /* 0x000fce0000000005 */
.L_x_29292:
[----:B------:R-:W1:Y:S02]  /*2d10*/  LDC.64 R2, c[0x0][0x3b0] ;  /* 0x0000ec00ff027b82 */ /* 0x000e640000000a00 */
[----:B-1----:R-:W-:Y:S01]  /*2d20*/  STG.E desc[UR26][R2.64], R5 ;  /* 0x0000000502007986 */ /* 0x002fe2000c10191a */
[----:B------:R-:W-:Y:S05]  /*2d30*/  EXIT ;  /* 0x000000000000794d */ /* 0x000fea0003800000 */
.L_x_29290:
[----:B0-----:R-:W-:Y:S02]  /*2d40*/  IMAD.MOV.U32 R7, RZ, RZ, 0x4 ;  /* 0x00000004ff077424 */ /* 0x001fe400078e00ff */
[----:B------:R-:W-:Y:S02]  /*2d50*/  IMAD.MOV.U32 R9, RZ, RZ, 0x1f ;  /* 0x0000001fff097424 */ /* 0x000fe400078e00ff */
[----:B------:R-:W-:-:S07]  /*2d60*/  IMAD.MOV.U32 R6, RZ, RZ, -0x1 ;  /* 0xffffffffff067424 */ /* 0x000fce00078e00ff */
[----:B-12---:R-:W-:Y:S05]  /*2d70*/  WARPSYNC.COLLECTIVE R6, `(.L_x_29293) ;  /* 0x0000000006087348 */ /* 0x006fea0003c00000 */
[----:B--2---:R0:W2:Y:S02]  /*2d80*/  SHFL.DOWN P0, R5, R0, R7, R9 ;  /* 0x0800000700057389 */ /* 0x0040a40000000009 */
[----:B012---:R-:W-:Y:S05]  /*2d90*/  ENDCOLLECTIVE ;  /* 0x000000000000791b */ /* 0x007fea0003800000 */
.L_x_29293:
[----:B------:R-:W-:Y:S02]  /*2da0*/  IMAD.MOV.U32 R7, RZ, RZ, 0x2 ;  /* 0x00000002ff077424 */ /* 0x000fe400078e00ff */
[----:B------:R-:W-:-:S05]  /*2db0*/  IMAD.MOV.U32 R3, RZ, RZ, R5 ;  /* 0x000000ffff037224 */ /* 0x000fca00078e0005 */
[----:B------:R-:W-:-:S05]  /*2dc0*/  FMNMX R3, R3, R0, !PT ;  /* 0x0000000003037209 */ /* 0x000fca0007800000 */
[----:B------:R-:W-:-:S07]  /*2dd0*/  IMAD.MOV.U32 R0, RZ, RZ, R3 ;  /* 0x000000ffff007224 */ /* 0x000fce00078e0003 */
[----:B------:R-:W-:Y:S05]  /*2de0*/  WARPSYNC.COLLECTIVE R6, `(.L_x_29294) ;  /* 0x0000000006087348 */ /* 0x000fea0003c00000 */
[----:B------:R0:W1:Y:S02]  /*2df0*/  SHFL.DOWN P0, R5, R0, R7, R9 ;  /* 0x0800000700057389 */ /* 0x0000640000000009 */
[----:B01----:R-:W-:Y:S05]  /*2e00*/  ENDCOLLECTIVE ;  /* 0x000000000000791b */ /* 0x003fea0003800000 */
.L_x_29294:
[----:B------:R-:W-:Y:S02]  /*2e10*/  IMAD.MOV.U32 R7, RZ, RZ, 0x1 ;  /* 0x00000001ff077424 */ /* 0x000fe400078e00ff */
[----:B------:R-:W-:-:S05]  /*2e20*/  IMAD.MOV.U32 R4, RZ, RZ, R5 ;  /* 0x000000ffff047224 */ /* 0x000fca00078e0005 */
[----:B------:R-:W-:-:S05]  /*2e30*/  FMNMX R4, R3, R4, !PT ;  /* 0x0000000403047209 */ /* 0x000fca0007800000 */
[----:B------:R-:W-:-:S07]  /*2e40*/  IMAD.MOV.U32 R0, RZ, RZ, R4 ;  /* 0x000000ffff007224 */ /* 0x000fce00078e0004 */
[----:B------:R-:W-:Y:S05]  /*2e50*/  WARPSYNC.COLLECTIVE R6, `(.L_x_29295) ;  /* 0x0000000006087348 */ /* 0x000fea0003c00000 */
[----:B------:R0:W1:Y:S02]  /*2e60*/  SHFL.DOWN P0, R5, R0, R7, R9 ;  /* 0x0800000700057389 */ /* 0x0000640000000009 */
[----:B01----:R-:W-:Y:S05]  /*2e70*/  ENDCOLLECTIVE ;  /* 0x000000000000791b */ /* 0x003fea0003800000 */
.L_x_29295:
[----:B------:R-:W-:Y:S05]  /*2e80*/  BRA `(.L_x_29296) ;  /* 0xfffffffc00407947 */ /* 0x000fea000383ffff */
        .weak           $__internal_778_$__cuda_sm20_div_u64
        .type           $__internal_778_$__cuda_sm20_div_u64,@function
        .size           $__internal_778_$__cuda_sm20_div_u64,($__internal_779_$__cuda_sm20_rcp_rn_f32_slowpath - $__internal_778_$__cuda_sm20_div_u64)
$__internal_778_$__cuda_sm20_div_u64:
        /* <DEDUP_REMOVED lines=71> */
[----:B------:R-:W-:Y:S11]  /*3300*/  RET.REL.NODEC R4 `(_ZN18transformer_engine6detail38cast_transpose_fused_kernel_notalignedILb1ELb0ELb0EfNS_16CTDBiasDActParamIffffEELi2ELi2ENS_5EmptyELPFffRKS4_E0EEEvT3_mmm) ;  /* 0xffffffcc043c7950 */ /* 0x000ff60003c3ffff */
        .weak           $__internal_779_$__cuda_sm20_rcp_rn_f32_slowpath
        .type           $__internal_779_$__cuda_sm20_rcp_rn_f32_slowpath,@function
        .size           $__internal_779_$__cuda_sm20_rcp_rn_f32_slowpath,(.L_x_30080 - $__internal_779_$__cuda_sm20_rcp_rn_f32_slowpath)
$__internal_779_$__cuda_sm20_rcp_rn_f32_slowpath:
[----:B------:R-:W-:-:S05]  /*3310*/  IMAD.SHL.U32 R2, R0, 0x2, RZ ;  /* 0x0000000200027824 */ /* 0x000fca00078e00ff */
[----:B------:R-:W-:-:S04]  /*3320*/  SHF.R.U32.HI R8, RZ, 0x18, R2 ;  /* 0x00000018ff087819 */ /* 0x000fc80000011602 */
[----:B------:R-:W-:-:S13]  /*3330*/  ISETP.NE.U32.AND P0, PT, R8, RZ, PT ;  /* 0x000000ff0800720c */ /* 0x000fda0003f05070 */
[----:B------:R-:W-:Y:S05]  /*3340*/  @P0 BRA `(.L_x_29297) ;  /* 0x00000000002c0947 */ /* 0x000fea0003800000 */
[----:B------:R-:W-:-:S05]  /*3350*/  IMAD.SHL.U32 R2, R0, 0x2, RZ ;  /* 0x0000000200027824 */ /* 0x000fca00078e00ff */
        /* <DEDUP_REMOVED lines=10> */
.L_x_29297:
        /* <DEDUP_REMOVED lines=33> */
.L_x_29299:
[----:B------:R2:W3:Y:S02]  /*3610*/  MUFU.RCP R2, R0 ;  /* 0x0000000000027308 */ /* 0x0004e40000001000 */
.L_x_29298:
[----:B-1-3--:R-:W-:Y:S02]  /*3620*/  IMAD.MOV.U32 R5, RZ, RZ, R2 ;  /* 0x000000ffff057224 */ /* 0x00afe400078e0002 */
[----:B------:R-:W-:Y:S02]  /*3630*/  IMAD.MOV.U32 R2, RZ, RZ, R7 ;  /* 0x000000ffff027224 */ /* 0x000fe400078e0007 */
[----:B------:R-:W-:-:S04]  /*3640*/  IMAD.MOV.U32 R3, RZ, RZ, 0x0 ;  /* 0x00000000ff037424 */ /* 0x000fc800078e00ff */
[----:B0-2---:R-:W-:Y:S05]  /*3650*/  RET.REL.NODEC R2 `(_ZN18transformer_engine6detail38cast_transpose_fused_kernel_notalignedILb1ELb0ELb0EfNS_16CTDBiasDActParamIffffEELi2ELi2ENS_5EmptyELPFffRKS4_E0EEEvT3_mmm) ;  /* 0xffffffc802687950 */ /* 0x005fea0003c3ffff */
.L_x_29300:
        /* <DEDUP_REMOVED lines=10> */
.L_x_30080:


//--------------------- .nv.shared._ZN18transformer_engine6detail43dgated_act_cast_transpose_kernel_notalignedILi2ELi4Ef13__nv_bfloat1613__nv_fp8_e4m3NS_5EmptyEXadL_ZNS_6dqgeluIffEET_T0_RKS4_EEXadL_ZNS_5qgeluIffEES6_S7_S9_EEEEvPKT2_SD_PT3_SF_PKT1_PSG_SJ_mmm --------------------------
	.section	.nv.shared._ZN18transformer_engine6detail43dgated_act_cast_transpose_kernel_notalignedILi2ELi4Ef13__nv_bfloat1613__nv_fp8_e4m3NS_5EmptyEXadL_ZNS_6dqgeluIffEET_T0_RKS4_EEXadL_ZNS_5qgeluIffEES6_S7_S9_EEEEvPKT2_SD_PT3_SF_PKT1_PSG_SJ_mmm,"aw",@nobits
	.sectionflags	@""
	.align	16
.nv.shared._ZN18transformer_engine6detail43dgated_act_cast_transpose_kernel_notalignedILi2ELi4Ef13__nv_bfloat1613__nv_fp8_e4m3NS_5EmptyEXadL_ZNS_6dqgeluIffEET_T0_RKS4_EEXadL_ZNS_5qgeluIffEES6_S7_S9_EEEEvPKT2_SD_PT3_SF_PKT1_PSG_SJ_mmm:
	.zero		1056


//--------------------- .nv.shared.reserved.0     --------------------------
	.section	.nv.shared.reserved.0,"aw",@nobits
	.weak		__nv_reservedSMEM_offset_0_alias
	.size		__nv_reservedSMEM_offset_0_alias, 0, 64
	.other		__nv_reservedSMEM_offset_0_alias,@"STO_CUDA_RESERVED_SHARED STV_DEFAULT"
__nv_reservedSMEM_offset_0_alias:
	.zero		0
	.zero		64


//--------------------- .nv.shared._ZN18transformer_engine6detail32dgated_act_cast_transpose_kernelILi2ELi4Ef13__nv_bfloat1613__nv_fp8_e4m3NS_5EmptyEXadL_ZNS_6dqgeluIffEET_T0_RKS4_EEXadL_ZNS_5qgeluIffEES6_S7_S9_EEEEvPKT2_SD_PT3_SF_PKT1_PSG_SJ_mmm --------------------------
	.section	.nv.shared._ZN18transformer_engine6detail32dgated_act_cast_transpose_kernelILi2ELi4Ef13__nv_bfloat1613__nv_fp8_e4m3NS_5EmptyEXadL_ZNS_6dqgeluIffEET_T0_RKS4_EEXadL_ZNS_5qgeluIffEES6_S7_S9_EEEEvPKT2_SD_PT3_SF_PKT1_PSG_SJ_mmm,"aw",@nobits
	.sectionflags	@""
	.align	16
.nv.shared._ZN18transformer_engine6detail32dgated_act_cast_transpose_kernelILi2ELi4Ef13__nv_bfloat1613__nv_fp8_e4m3NS_5EmptyEXadL_ZNS_6dqgeluIffEET_T0_RKS4_EEXadL_ZNS_5qgeluIffEES6_S7_S9_EEEEvPKT2_SD_PT3_SF_PKT1_PSG_SJ_mmm:
	.zero		1056


//--------------------- .nv.shared._ZN18transformer_engine6detail43dgated_act_cast_transpose_kernel_notalignedILi2ELi4Ef13__nv_bfloat1613__nv_fp8_e5m2NS_5EmptyEXadL_ZNS_6dqgeluIffEET_T0_RKS4_EEXadL_ZNS_5qgeluIffEES6_S7_S9_EEEEvPKT2_SD_PT3_SF_PKT1_PSG_SJ_mmm --------------------------
	.section	.nv.shared._ZN18transformer_engine6detail43dgated_act_cast_transpose_kernel_notalignedILi2ELi4Ef13__nv_bfloat1613__nv_fp8_e5m2NS_5EmptyEXadL_ZNS_6dqgeluIffEET_T0_RKS4_EEXadL_ZNS_5qgeluIffEES6_S7_S9_EEEEvPKT2_SD_PT3_SF_PKT1_PSG_SJ_mmm,"aw",@nobits
	.sectionflags	@""
	.align	16
.nv.shared._ZN18transformer_engine6detail43dgated_act_cast_transpose_kernel_notalignedILi2ELi4Ef13__nv_bfloat1613__nv_fp8_e5m2NS_5EmptyEXadL_ZNS_6dqgeluIffEET_T0_RKS4_EEXadL_ZNS_5qgeluIffEES6_S7_S9_EEEEvPKT2_SD_PT3_SF_PKT1_PSG_SJ_mmm:
	.zero		1056


//--------------------- .nv.shared._ZN18transformer_engine6detail32dgated_act_cast_transpose_kernelILi2ELi4Ef13__nv_bfloat1613__nv_fp8_e5m2NS_5EmptyEXadL_ZNS_6dqgeluIffEET_T0_RKS4_EEXadL_ZNS_5qgeluIffEES6_S7_S9_EEEEvPKT2_SD_PT3_SF_PKT1_PSG_SJ_mmm --------------------------
	.section	.nv.shared._ZN18transformer_engine6detail32dgated_act_cast_transpose_kernelILi2ELi4Ef13__nv_bfloat1613__nv_fp8_e5m2NS_5EmptyEXadL_ZNS_6dqgeluIffEET_T0_RKS4_EEXadL_ZNS_5qgeluIffEES6_S7_S9_EEEEvPKT2_SD_PT3_SF_PKT1_PSG_SJ_mmm,"aw",@nobits
	.sectionflags	@""
	.align	16
.nv.shared._ZN18transformer_engine6detail32dgated_act_cast_transpose_kernelILi2ELi4Ef13__nv_bfloat1613__nv_fp8_e5m2NS_5EmptyEXadL_ZNS_6dqgeluIffEET_T0_RKS4_EEXadL_ZNS_5qgeluIffEES6_S7_S9_EEEEvPKT2_SD_PT3_SF_PKT1_PSG_SJ_mmm:
	.zero		1056


//--------------------- .nv.shared._ZN18transformer_engine6detail43dgated_act_cast_transpose_kernel_notalignedILi2ELi2Ef13__nv_bfloat16S2_NS_5EmptyEXadL_ZNS_6dqgeluIffEET_T0_RKS3_EEXadL_ZNS_5qgeluIffEES5_S6_S8_EEEEvPKT2_SC_PT3_SE_PKT1_PSF_SI_mmm --------------------------
	.section	.nv.shared._ZN18transformer_engine6detail43dgated_act_cast_transpose_kernel_notalignedILi2ELi2Ef13__nv_bfloat16S2_NS_5EmptyEXadL_ZNS_6dqgeluIffEET_T0_RKS3_EEXadL_ZNS_5qgeluIffEES5_S6_S8_EEEEvPKT2_SC_PT3_SE_PKT1_PSF_SI_mmm,"aw",@nobits
	.sectionflags	@""
	.align	16
.nv.shared._ZN18transformer_engine6detail43dgated_act_cast_transpose_kernel_notalignedILi2ELi2Ef13__nv_bfloat16S2_NS_5EmptyEXadL_ZNS_6dqgeluIffEET_T0_RKS3_EEXadL_ZNS_5qgeluIffEES5_S6_S8_EEEEvPKT2_SC_PT3_SE_PKT1_PSF_SI_mmm:
	.zero		1056


//--------------------- .nv.shared._ZN18transformer_engine6detail32dgated_act_cast_transpose_kernelILi2ELi2Ef13__nv_bfloat16S2_NS_5EmptyEXadL_ZNS_6dqgeluIffEET_T0_RKS3_EEXadL_ZNS_5qgeluIffEES5_S6_S8_EEEEvPKT2_SC_PT3_SE_PKT1_PSF_SI_mmm --------------------------
	.section	.nv.shared._ZN18transformer_engine6detail32dgated_act_cast_transpose_kernelILi2ELi2Ef13__nv_bfloat16S2_NS_5EmptyEXadL_ZNS_6dqgeluIffEET_T0_RKS3_EEXadL_ZNS_5qgeluIffEES5_S6_S8_EEEEvPKT2_SC_PT3_SE_PKT1_PSF_SI_mmm,"aw",@nobits
	.sectionflags	@""
	.align	16
.nv.shared._ZN18transformer_engine6detail32dgated_act_cast_transpose_kernelILi2ELi2Ef13__nv_bfloat16S2_NS_5EmptyEXadL_ZNS_6dqgeluIffEET_T0_RKS3_EEXadL_ZNS_5qgeluIffEES5_S6_S8_EEEEvPKT2_SC_PT3_SE_PKT1_PSF_SI_mmm:
	.zero		1056


//--------------------- .nv.shared._ZN18transformer_engine6detail43dgated_act_cast_transpose_kernel_notalignedILi2ELi2Ef13__nv_bfloat166__halfNS_5EmptyEXadL_ZNS_6dqgeluIffEET_T0_RKS4_EEXadL_ZNS_5qgeluIffEES6_S7_S9_EEEEvPKT2_SD_PT3_SF_PKT1_PSG_SJ_mmm --------------------------
	.section	.nv.shared._ZN18transformer_engine6detail43dgated_act_cast_transpose_kernel_notalignedILi2ELi2Ef13__nv_bfloat166__halfNS_5EmptyEXadL_ZNS_6dqgeluIffEET_T0_RKS4_EEXadL_ZNS_5qgeluIffEES6_S7_S9_EEEEvPKT2_SD_PT3_SF_PKT1_PSG_SJ_mmm,"aw",@nobits
	.sectionflags	@""
	.align	16
.nv.shared._ZN18transformer_engine6detail43dgated_act_cast_transpose_kernel_notalignedILi2ELi2Ef13__nv_bfloat166__halfNS_5EmptyEXadL_ZNS_6dqgeluIffEET_T0_RKS4_EEXadL_ZNS_5qgeluIffEES6_S7_S9_EEEEvPKT2_SD_PT3_SF_PKT1_PSG_SJ_mmm:
	.zero		1056


//--------------------- .nv.shared._ZN18transformer_engine6detail32dgated_act_cast_transpose_kernelILi2ELi2Ef13__nv_bfloat166__halfNS_5EmptyEXadL_ZNS_6dqgeluIffEET_T0_RKS4_EEXadL_ZNS_5qgeluIffEES6_S7_S9_EEEEvPKT2_SD_PT3_SF_PKT1_PSG_SJ_mmm --------------------------
	.section	.nv.shared._ZN18transformer_engine6detail32dgated_act_cast_transpose_kernelILi2ELi2Ef13__nv_bfloat166__halfNS_5EmptyEXadL_ZNS_6dqgeluIffEET_T0_RKS4_EEXadL_ZNS_5qgeluIffEES6_S7_S9_EEEEvPKT2_SD_PT3_SF_PKT1_PSG_SJ_mmm,"aw",@nobits
	.sectionflags	@""
	.align	16
.nv.shared._ZN18transformer_engine6detail32dgated_act_cast_transpose_kernelILi2ELi2Ef13__nv_bfloat166__halfNS_5EmptyEXadL_ZNS_6dqgeluIffEET_T0_RKS4_EEXadL_ZNS_5qgeluIffEES6_S7_S9_EEEEvPKT2_SD_PT3_SF_PKT1_PSG_SJ_mmm:
	.zero		1056


//--------------------- .nv.shared._ZN18transformer_engine6detail43dgated_act_cast_transpose_kernel_notalignedILi2ELi1Ef13__nv_bfloat16fNS_5EmptyEXadL_ZNS_6dqgeluIffEET_T0_RKS3_EEXadL_ZNS_5qgeluIffEES5_S6_S8_EEEEvPKT2_SC_PT3_SE_PKT1_PSF_SI_mmm --------------------------
	.section	.nv.shared._ZN18transformer_engine6detail43dgated_act_cast_transpose_kernel_notalignedILi2ELi1Ef13__nv_bfloat16fNS_5EmptyEXadL_ZNS_6dqgeluIffEET_T0_RKS3_EEXadL_ZNS_5qgeluIffEES5_S6_S8_EEEEvPKT2_SC_PT3_SE_PKT1_PSF_SI_mmm,"aw",@nobits
	.sectionflags	@""
	.align	16
.nv.shared._ZN18transformer_engine6detail43dgated_act_cast_transpose_kernel_notalignedILi2ELi1Ef13__nv_bfloat16fNS_5EmptyEXadL_ZNS_6dqgeluIffEET_T0_RKS3_EEXadL_ZNS_5qgeluIffEES5_S6_S8_EEEEvPKT2_SC_PT3_SE_PKT1_PSF_SI_mmm:
	.zero		1056


//--------------------- .nv.shared._ZN18transformer_engine6detail32dgated_act_cast_transpose_kernelILi2ELi1Ef13__nv_bfloat16fNS_5EmptyEXadL_ZNS_6dqgeluIffEET_T0_RKS3_EEXadL_ZNS_5qgeluIffEES5_S6_S8_EEEEvPKT2_SC_PT3_SE_PKT1_PSF_SI_mmm --------------------------
	.section	.nv.shared._ZN18transformer_engine6detail32dgated_act_cast_transpose_kernelILi2ELi1Ef13__nv_bfloat16fNS_5EmptyEXadL_ZNS_6dqgeluIffEET_T0_RKS3_EEXadL_ZNS_5qgeluIffEES5_S6_S8_EEEEvPKT2_SC_PT3_SE_PKT1_PSF_SI_mmm,"aw",@nobits
	.sectionflags	@""
	.align	16
.nv.shared._ZN18transformer_engine6detail32dgated_act_cast_transpose_kernelILi2ELi1Ef13__nv_bfloat16fNS_5EmptyEXadL_ZNS_6dqgeluIffEET_T0_RKS3_EEXadL_ZNS_5qgeluIffEES5_S6_S8_EEEEvPKT2_SC_PT3_SE_PKT1_PSF_SI_mmm:
	.zero		1056


//--------------------- .nv.shared._ZN18transformer_engine6detail43dgated_act_cast_transpose_kernel_notalignedILi2ELi4Ef6__half13__nv_fp8_e4m3NS_5EmptyEXadL_ZNS_6dqgeluIffEET_T0_RKS4_EEXadL_ZNS_5qgeluIffEES6_S7_S9_EEEEvPKT2_SD_PT3_SF_PKT1_PSG_SJ_mmm --------------------------
	.section	.nv.shared._ZN18transformer_engine6detail43dgated_act_cast_transpose_kernel_notalignedILi2ELi4Ef6__half13__nv_fp8_e4m3NS_5EmptyEXadL_ZNS_6dqgeluIffEET_T0_RKS4_EEXadL_ZNS_5qgeluIffEES6_S7_S9_EEEEvPKT2_SD_PT3_SF_PKT1_PSG_SJ_mmm,"aw",@nobits
	.sectionflags	@""
	.align	16
.nv.shared._ZN18transformer_engine6detail43dgated_act_cast_transpose_kernel_notalignedILi2ELi4Ef6__half13__nv_fp8_e4m3NS_5EmptyEXadL_ZNS_6dqgeluIffEET_T0_RKS4_EEXadL_ZNS_5qgeluIffEES6_S7_S9_EEEEvPKT2_SD_PT3_SF_PKT1_PSG_SJ_mmm:
	.zero		1056


//--------------------- .nv.shared._ZN18transformer_engine6detail32dgated_act_cast_transpose_kernelILi2ELi4Ef6__half13__nv_fp8_e4m3NS_5EmptyEXadL_ZNS_6dqgeluIffEET_T0_RKS4_EEXadL_ZNS_5qgeluIffEES6_S7_S9_EEEEvPKT2_SD_PT3_SF_PKT1_PSG_SJ_mmm --------------------------
	.section	.nv.shared._ZN18transformer_engine6detail32dgated_act_cast_transpose_kernelILi2ELi4Ef6__half13__nv_fp8_e4m3NS_5EmptyEXadL_ZNS_6dqgeluIffEET_T0_RKS4_EEXadL_ZNS_5qgeluIffEES6_S7_S9_EEEEvPKT2_SD_PT3_SF_PKT1_PSG_SJ_mmm,"aw",@nobits
	.sectionflags	@""
	.align	16
.nv.shared._ZN18transformer_engine6detail32dgated_act_cast_transpose_kernelILi2ELi4Ef6__half13__nv_fp8_e4m3NS_5EmptyEXadL_ZNS_6dqgeluIffEET_T0_RKS4_EEXadL_ZNS_5qgeluIffEES6_S7_S9_EEEEvPKT2_SD_PT3_SF_PKT1_PSG_SJ_mmm:
	.zero		1056


//--------------------- .nv.shared._ZN18transformer_engine6detail43dgated_act_cast_transpose_kernel_notalignedILi2ELi4Ef6__half13__nv_fp8_e5m2NS_5EmptyEXadL_ZNS_6dqgeluIffEET_T0_RKS4_EEXadL_ZNS_5qgeluIffEES6_S7_S9_EEEEvPKT2_SD_PT3_SF_PKT1_PSG_SJ_mmm --------------------------
	.section	.nv.shared._ZN18transformer_engine6detail43dgated_act_cast_transpose_kernel_notalignedILi2ELi4Ef6__half13__nv_fp8_e5m2NS_5EmptyEXadL_ZNS_6dqgeluIffEET_T0_RKS4_EEXadL_ZNS_5qgeluIffEES6_S7_S9_EEEEvPKT2_SD_PT3_SF_PKT1_PSG_SJ_mmm,"aw",@nobits
	.sectionflags	@""
	.align	16
.nv.shared._ZN18transformer_engine6detail43dgated_act_cast_transpose_kernel_notalignedILi2ELi4Ef6__half13__nv_fp8_e5m2NS_5EmptyEXadL_ZNS_6dqgeluIffEET_T0_RKS4_EEXadL_ZNS_5qgeluIffEES6_S7_S9_EEEEvPKT2_SD_PT3_SF_PKT1_PSG_SJ_mmm:
	.zero		1056


//--------------------- .nv.shared._ZN18transformer_engine6detail32dgated_act_cast_transpose_kernelILi2ELi4Ef6__half13__nv_fp8_e5m2NS_5EmptyEXadL_ZNS_6dqgeluIffEET_T0_RKS4_EEXadL_ZNS_5qgeluIffEES6_S7_S9_EEEEvPKT2_SD_PT3_SF_PKT1_PSG_SJ_mmm --------------------------
	.section	.nv.shared._ZN18transformer_engine6detail32dgated_act_cast_transpose_kernelILi2ELi4Ef6__half13__nv_fp8_e5m2NS_5EmptyEXadL_ZNS_6dqgeluIffEET_T0_RKS4_EEXadL_ZNS_5qgeluIffEES6_S7_S9_EEEEvPKT2_SD_PT3_SF_PKT1_PSG_SJ_mmm,"aw",@nobits
	.sectionflags	@""
	.align	16
.nv.shared._ZN18transformer_engine6detail32dgated_act_cast_transpose_kernelILi2ELi4Ef6__half13__nv_fp8_e5m2NS_5EmptyEXadL_ZNS_6dqgeluIffEET_T0_RKS4_EEXadL_ZNS_5qgeluIffEES6_S7_S9_EEEEvPKT2_SD_PT3_SF_PKT1_PSG_SJ_mmm:
	.zero		1056


//--------------------- .nv.shared._ZN18transformer_engine6detail43dgated_act_cast_transpose_kernel_notalignedILi2ELi2Ef6__half13__nv_bfloat16NS_5EmptyEXadL_ZNS_6dqgeluIffEET_T0_RKS4_EEXadL_ZNS_5qgeluIffEES6_S7_S9_EEEEvPKT2_SD_PT3_SF_PKT1_PSG_SJ_mmm --------------------------
	.section	.nv.shared._ZN18transformer_engine6detail43dgated_act_cast_transpose_kernel_notalignedILi2ELi2Ef6__half13__nv_bfloat16NS_5EmptyEXadL_ZNS_6dqgeluIffEET_T0_RKS4_EEXadL_ZNS_5qgeluIffEES6_S7_S9_EEEEvPKT2_SD_PT3_SF_PKT1_PSG_SJ_mmm,"aw",@nobits
	.sectionflags	@""
	.align	16
.nv.shared._ZN18transformer_engine6detail43dgated_act_cast_transpose_kernel_notalignedILi2ELi2Ef6__half13__nv_bfloat16NS_5EmptyEXadL_ZNS_6dqgeluIffEET_T0_RKS4_EEXadL_ZNS_5qgeluIffEES6_S7_S9_EEEEvPKT2_SD_PT3_SF_PKT1_PSG_SJ_mmm:
	.zero		1056


//--------------------- .nv.shared._ZN18transformer_engine6detail32dgated_act_cast_transpose_kernelILi2ELi2Ef6__half13__nv_bfloat16NS_5EmptyEXadL_ZNS_6dqgeluIffEET_T0_RKS4_EEXadL_ZNS_5qgeluIffEES6_S7_S9_EEEEvPKT2_SD_PT3_SF_PKT1_PSG_SJ_mmm --------------------------
	.section	.nv.shared._ZN18transformer_engine6detail32dgated_act_cast_transpose_kernelILi2ELi2Ef6__half13__nv_bfloat16NS_5EmptyEXadL_ZNS_6dqgeluIffEET_T0_RKS4_EEXadL_ZNS_5qgeluIffEES6_S7_S9_EEEEvPKT2_SD_PT3_SF_PKT1_PSG_SJ_mmm,"aw",@nobits
	.sectionflags	@""
	.align	16
.nv.shared._ZN18transformer_engine6detail32dgated_act_cast_transpose_kernelILi2ELi2Ef6__half13__nv_bfloat16NS_5EmptyEXadL_ZNS_6dqgeluIffEET_T0_RKS4_EEXadL_ZNS_5qgeluIffEES6_S7_S9_EEEEvPKT2_SD_PT3_SF_PKT1_PSG_SJ_mmm:
	.zero		1056


//--------------------- .nv.shared._ZN18transformer_engine6detail43dgated_act_cast_transpose_kernel_notalignedILi2ELi2Ef6__halfS2_NS_5EmptyEXadL_ZNS_6dqgeluIffEET_T0_RKS3_EEXadL_ZNS_5qgeluIffEES5_S6_S8_EEEEvPKT2_SC_PT3_SE_PKT1_PSF_SI_mmm --------------------------
	.section	.nv.shared._ZN18transformer_engine6detail43dgated_act_cast_transpose_kernel_notalignedILi2ELi2Ef6__halfS2_NS_5EmptyEXadL_ZNS_6dqgeluIffEET_T0_RKS3_EEXadL_ZNS_5qgeluIffEES5_S6_S8_EEEEvPKT2_SC_PT3_SE_PKT1_PSF_SI_mmm,"aw",@nobits
	.sectionflags	@""
	.align	16
.nv.shared._ZN18transformer_engine6detail43dgated_act_cast_transpose_kernel_notalignedILi2ELi2Ef6__halfS2_NS_5EmptyEXadL_ZNS_6dqgeluIffEET_T0_RKS3_EEXadL_ZNS_5qgeluIffEES5_S6_S8_EEEEvPKT2_SC_PT3_SE_PKT1_PSF_SI_mmm:
	.zero		1056


//--------------------- .nv.shared._ZN18transformer_engine6detail32dgated_act_cast_transpose_kernelILi2ELi2Ef6__halfS2_NS_5EmptyEXadL_ZNS_6dqgeluIffEET_T0_RKS3_EEXadL_ZNS_5qgeluIffEES5_S6_S8_EEEEvPKT2_SC_PT3_SE_PKT1_PSF_SI_mmm --------------------------
	.section	.nv.shared._ZN18transformer_engine6detail32dgated_act_cast_transpose_kernelILi2ELi2Ef6__halfS2_NS_5EmptyEXadL_ZNS_6dqgeluIffEET_T0_RKS3_EEXadL_ZNS_5qgeluIffEES5_S6_S8_EEEEvPKT2_SC_PT3_SE_PKT1_PSF_SI_mmm,"aw",@nobits
	.sectionflags	@""
	.align	16
.nv.shared._ZN18transformer_engine6detail32dgated_act_cast_transpose_kernelILi2ELi2Ef6__halfS2_NS_5EmptyEXadL_ZNS_6dqgeluIffEET_T0_RKS3_EEXadL_ZNS_5qgeluIffEES5_S6_S8_EEEEvPKT2_SC_PT3_SE_PKT1_PSF_SI_mmm:
	.zero		1056


//--------------------- .nv.shared._ZN18transformer_engine6detail43dgated_act_cast_transpose_kernel_notalignedILi2ELi1Ef6__halffNS_5EmptyEXadL_ZNS_6dqgeluIffEET_T0_RKS3_EEXadL_ZNS_5qgeluIffEES5_S6_S8_EEEEvPKT2_SC_PT3_SE_PKT1_PSF_SI_mmm --------------------------
	.section	.nv.shared._ZN18transformer_engine6detail43dgated_act_cast_transpose_kernel_notalignedILi2ELi1Ef6__halffNS_5EmptyEXadL_ZNS_6dqgeluIffEET_T0_RKS3_EEXadL_ZNS_5qgeluIffEES5_S6_S8_EEEEvPKT2_SC_PT3_SE_PKT1_PSF_SI_mmm,"aw",@nobits
	.sectionflags	@""
	.align	16
.nv.shared._ZN18transformer_engine6detail43dgated_act_cast_transpose_kernel_notalignedILi2ELi1Ef6__halffNS_5EmptyEXadL_ZNS_6dqgeluIffEET_T0_RKS3_EEXadL_ZNS_5qgeluIffEES5_S6_S8_EEEEvPKT2_SC_PT3_SE_PKT1_PSF_SI_mmm:
	.zero		1056


//--------------------- .nv.shared._ZN18transformer_engine6detail32dgated_act_cast_transpose_kernelILi2ELi1Ef6__halffNS_5EmptyEXadL_ZNS_6dqgeluIffEET_T0_RKS3_EEXadL_ZNS_5qgeluIffEES5_S6_S8_EEEEvPKT2_SC_PT3_SE_PKT1_PSF_SI_mmm --------------------------
	.section	.nv.shared._ZN18transformer_engine6detail32dgated_act_cast_transpose_kernelILi2ELi1Ef6__halffNS_5EmptyEXadL_ZNS_6dqgeluIffEET_T0_RKS3_EEXadL_ZNS_5qgeluIffEES5_S6_S8_EEEEvPKT2_SC_PT3_SE_PKT1_PSF_SI_mmm,"aw",@nobits
	.sectionflags	@""
	.align	16
.nv.shared._ZN18transformer_engine6detail32dgated_act_cast_transpose_kernelILi2ELi1Ef6__halffNS_5EmptyEXadL_ZNS_6dqgeluIffEET_T0_RKS3_EEXadL_ZNS_5qgeluIffEES5_S6_S8_EEEEvPKT2_SC_PT3_SE_PKT1_PSF_SI_mmm:
	.zero		1056


//--------------------- .nv.shared._ZN18transformer_engine6detail43dgated_act_cast_transpose_kernel_notalignedILi1ELi4Eff13__nv_fp8_e4m3NS_5EmptyEXadL_ZNS_6dqgeluIffEET_T0_RKS3_EEXadL_ZNS_5qgeluIffEES5_S6_S8_EEEEvPKT2_SC_PT3_SE_PKT1_PSF_SI_mmm --------------------------
	.section	.nv.shared._ZN18transformer_engine6detail43dgated_act_cast_transpose_kernel_notalignedILi1ELi4Eff13__nv_fp8_e4m3NS_5EmptyEXadL_ZNS_6dqgeluIffEET_T0_RKS3_EEXadL_ZNS_5qgeluIffEES5_S6_S8_EEEEvPKT2_SC_PT3_SE_PKT1_PSF_SI_mmm,"aw",@nobits
	.sectionflags	@""
	.align	16
.nv.shared._ZN18transformer_engine6detail43dgated_act_cast_transpose_kernel_notalignedILi1ELi4Eff13__nv_fp8_e4m3NS_5EmptyEXadL_ZNS_6dqgeluIffEET_T0_RKS3_EEXadL_ZNS_5qgeluIffEES5_S6_S8_EEEEvPKT2_SC_PT3_SE_PKT1_PSF_SI_mmm:
	.zero		1056


//--------------------- .nv.shared._ZN18transformer_engine6detail32dgated_act_cast_transpose_kernelILi1ELi4Eff13__nv_fp8_e4m3NS_5EmptyEXadL_ZNS_6dqgeluIffEET_T0_RKS3_EEXadL_ZNS_5qgeluIffEES5_S6_S8_EEEEvPKT2_SC_PT3_SE_PKT1_PSF_SI_mmm --------------------------
	.section	.nv.shared._ZN18transformer_engine6detail32dgated_act_cast_transpose_kernelILi1ELi4Eff13__nv_fp8_e4m3NS_5EmptyEXadL_ZNS_6dqgeluIffEET_T0_RKS3_EEXadL_ZNS_5qgeluIffEES5_S6_S8_EEEEvPKT2_SC_PT3_SE_PKT1_PSF_SI_mmm,"aw",@nobits
	.sectionflags	@""
	.align	16
.nv.shared._ZN18transformer_engine6detail32dgated_act_cast_transpose_kernelILi1ELi4Eff13__nv_fp8_e4m3NS_5EmptyEXadL_ZNS_6dqgeluIffEET_T0_RKS3_EEXadL_ZNS_5qgeluIffEES5_S6_S8_EEEEvPKT2_SC_PT3_SE_PKT1_PSF_SI_mmm:
	.zero		1056


//--------------------- .nv.shared._ZN18transformer_engine6detail43dgated_act_cast_transpose_kernel_notalignedILi1ELi4Eff13__nv_fp8_e5m2NS_5EmptyEXadL_ZNS_6dqgeluIffEET_T0_RKS3_EEXadL_ZNS_5qgeluIffEES5_S6_S8_EEEEvPKT2_SC_PT3_SE_PKT1_PSF_SI_mmm --------------------------
	.section	.nv.shared._ZN18transformer_engine6detail43dgated_act_cast_transpose_kernel_notalignedILi1ELi4Eff13__nv_fp8_e5m2NS_5EmptyEXadL_ZNS_6dqgeluIffEET_T0_RKS3_EEXadL_ZNS_5qgeluIffEES5_S6_S8_EEEEvPKT2_SC_PT3_SE_PKT1_PSF_SI_mmm,"aw",@nobits
	.sectionflags	@""
	.align	16
.nv.shared._ZN18transformer_engine6detail43dgated_act_cast_transpose_kernel_notalignedILi1ELi4Eff13__nv_fp8_e5m2NS_5EmptyEXadL_ZNS_6dqgeluIffEET_T0_RKS3_EEXadL_ZNS_5qgeluIffEES5_S6_S8_EEEEvPKT2_SC_PT3_SE_PKT1_PSF_SI_mmm:
	.zero		1056


//--------------------- .nv.shared._ZN18transformer_engine6detail32dgated_act_cast_transpose_kernelILi1ELi4Eff13__nv_fp8_e5m2NS_5EmptyEXadL_ZNS_6dqgeluIffEET_T0_RKS3_EEXadL_ZNS_5qgeluIffEES5_S6_S8_EEEEvPKT2_SC_PT3_SE_PKT1_PSF_SI_mmm --------------------------
	.section	.nv.shared._ZN18transformer_engine6detail32dgated_act_cast_transpose_kernelILi1ELi4Eff13__nv_fp8_e5m2NS_5EmptyEXadL_ZNS_6dqgeluIffEET_T0_RKS3_EEXadL_ZNS_5qgeluIffEES5_S6_S8_EEEEvPKT2_SC_PT3_SE_PKT1_PSF_SI_mmm,"aw",@nobits
	.sectionflags	@""
	.align	16
.nv.shared._ZN18transformer_engine6detail32dgated_act_cast_transpose_kernelILi1ELi4Eff13__nv_fp8_e5m2NS_5EmptyEXadL_ZNS_6dqgeluIffEET_T0_RKS3_EEXadL_ZNS_5qgeluIffEES5_S6_S8_EEEEvPKT2_SC_PT3_SE_PKT1_PSF_SI_mmm:
	.zero		1056


//--------------------- .nv.shared._ZN18transformer_engine6detail43dgated_act_cast_transpose_kernel_notalignedILi1ELi2Eff13__nv_bfloat16NS_5EmptyEXadL_ZNS_6dqgeluIffEET_T0_RKS3_EEXadL_ZNS_5qgeluIffEES5_S6_S8_EEEEvPKT2_SC_PT3_SE_PKT1_PSF_SI_mmm --------------------------
	.section	.nv.shared._ZN18transformer_engine6detail43dgated_act_cast_transpose_kernel_notalignedILi1ELi2Eff13__nv_bfloat16NS_5EmptyEXadL_ZNS_6dqgeluIffEET_T0_RKS3_EEXadL_ZNS_5qgeluIffEES5_S6_S8_EEEEvPKT2_SC_PT3_SE_PKT1_PSF_SI_mmm,"aw",@nobits
	.sectionflags	@""
	.align	16
.nv.shared._ZN18transformer_engine6detail43dgated_act_cast_transpose_kernel_notalignedILi1ELi2Eff13__nv_bfloat16NS_5EmptyEXadL_ZNS_6dqgeluIffEET_T0_RKS3_EEXadL_ZNS_5qgeluIffEES5_S6_S8_EEEEvPKT2_SC_PT3_SE_PKT1_PSF_SI_mmm:
	.zero		1056


//--------------------- .nv.shared._ZN18transformer_engine6detail32dgated_act_cast_transpose_kernelILi1ELi2Eff13__nv_bfloat16NS_5EmptyEXadL_ZNS_6dqgeluIffEET_T0_RKS3_EEXadL_ZNS_5qgeluIffEES5_S6_S8_EEEEvPKT2_SC_PT3_SE_PKT1_PSF_SI_mmm --------------------------
	.section	.nv.shared._ZN18transformer_engine6detail32dgated_act_cast_transpose_kernelILi1ELi2Eff13__nv_bfloat16NS_5EmptyEXadL_ZNS_6dqgeluIffEET_T0_RKS3_EEXadL_ZNS_5qgeluIffEES5_S6_S8_EEEEvPKT2_SC_PT3_SE_PKT1_PSF_SI_mmm,"aw",@nobits
	.sectionflags	@""
	.align	16
.nv.shared._ZN18transformer_engine6detail32dgated_act_cast_transpose_kernelILi1ELi2Eff13__nv_bfloat16NS_5EmptyEXadL_ZNS_6dqgeluIffEET_T0_RKS3_EEXadL_ZNS_5qgeluIffEES5_S6_S8_EEEEvPKT2_SC_PT3_SE_PKT1_PSF_SI_mmm:
	.zero		1056


//--------------------- .nv.shared._ZN18transformer_engine6detail43dgated_act_cast_transpose_kernel_notalignedILi1ELi2Eff6__halfNS_5EmptyEXadL_ZNS_6dqgeluIffEET_T0_RKS3_EEXadL_ZNS_5qgeluIffEES5_S6_S8_EEEEvPKT2_SC_PT3_SE_PKT1_PSF_SI_mmm --------------------------
	.section	.nv.shared._ZN18transformer_engine6detail43dgated_act_cast_transpose_kernel_notalignedILi1ELi2Eff6__halfNS_5EmptyEXadL_ZNS_6dqgeluIffEET_T0_RKS3_EEXadL_ZNS_5qgeluIffEES5_S6_S8_EEEEvPKT2_SC_PT3_SE_PKT1_PSF_SI_mmm,"aw",@nobits
	.sectionflags	@""
	.align	16
.nv.shared._ZN18transformer_engine6detail43dgated_act_cast_transpose_kernel_notalignedILi1ELi2Eff6__halfNS_5EmptyEXadL_ZNS_6dqgeluIffEET_T0_RKS3_EEXadL_ZNS_5qgeluIffEES5_S6_S8_EEEEvPKT2_SC_PT3_SE_PKT1_PSF_SI_mmm:
	.zero		1056


//--------------------- .nv.shared._ZN18transformer_engine6detail32dgated_act_cast_transpose_kernelILi1ELi2Eff6__halfNS_5EmptyEXadL_ZNS_6dqgeluIffEET_T0_RKS3_EEXadL_ZNS_5qgeluIffEES5_S6_S8_EEEEvPKT2_SC_PT3_SE_PKT1_PSF_SI_mmm --------------------------
	.section	.nv.shared._ZN18transformer_engine6detail32dgated_act_cast_transpose_kernelILi1ELi2Eff6__halfNS_5EmptyEXadL_ZNS_6dqgeluIffEET_T0_RKS3_EEXadL_ZNS_5qgeluIffEES5_S6_S8_EEEEvPKT2_SC_PT3_SE_PKT1_PSF_SI_mmm,"aw",@nobits
	.sectionflags	@""
	.align	16
.nv.shared._ZN18transformer_engine6detail32dgated_act_cast_transpose_kernelILi1ELi2Eff6__halfNS_5EmptyEXadL_ZNS_6dqgeluIffEET_T0_RKS3_EEXadL_ZNS_5qgeluIffEES5_S6_S8_EEEEvPKT2_SC_PT3_SE_PKT1_PSF_SI_mmm:
	.zero		1056


//--------------------- .nv.shared._ZN18transformer_engine6detail43dgated_act_cast_transpose_kernel_notalignedILi1ELi1EfffNS_5EmptyEXadL_ZNS_6dqgeluIffEET_T0_RKS2_EEXadL_ZNS_5qgeluIffEES4_S5_S7_EEEEvPKT2_SB_PT3_SD_PKT1_PSE_SH_mmm --------------------------
	.section	.nv.shared._ZN18transformer_engine6detail43dgated_act_cast_transpose_kernel_notalignedILi1ELi1EfffNS_5EmptyEXadL_ZNS_6dqgeluIffEET_T0_RKS2_EEXadL_ZNS_5qgeluIffEES4_S5_S7_EEEEvPKT2_SB_PT3_SD_PKT1_PSE_SH_mmm,"aw",@nobits
	.sectionflags	@""
	.align	16
.nv.shared._ZN18transformer_engine6detail43dgated_act_cast_transpose_kernel_notalignedILi1ELi1EfffNS_5EmptyEXadL_ZNS_6dqgeluIffEET_T0_RKS2_EEXadL_ZNS_5qgeluIffEES4_S5_S7_EEEEvPKT2_SB_PT3_SD_PKT1_PSE_SH_mmm:
	.zero		1056


//--------------------- .nv.shared._ZN18transformer_engine6detail32dgated_act_cast_transpose_kernelILi1ELi1EfffNS_5EmptyEXadL_ZNS_6dqgeluIffEET_T0_RKS2_EEXadL_ZNS_5qgeluIffEES4_S5_S7_EEEEvPKT2_SB_PT3_SD_PKT1_PSE_SH_mmm --------------------------
	.section	.nv.shared._ZN18transformer_engine6detail32dgated_act_cast_transpose_kernelILi1ELi1EfffNS_5EmptyEXadL_ZNS_6dqgeluIffEET_T0_RKS2_EEXadL_ZNS_5qgeluIffEES4_S5_S7_EEEEvPKT2_SB_PT3_SD_PKT1_PSE_SH_mmm,"aw",@nobits
	.sectionflags	@""
	.align	16
.nv.shared._ZN18transformer_engine6detail32dgated_act_cast_transpose_kernelILi1ELi1EfffNS_5EmptyEXadL_ZNS_6dqgeluIffEET_T0_RKS2_EEXadL_ZNS_5qgeluIffEES4_S5_S7_EEEEvPKT2_SB_PT3_SD_PKT1_PSE_SH_mmm:
	.zero		1056


//--------------------- .nv.shared._ZN18transformer_engine6detail43dgated_act_cast_transpose_kernel_notalignedILi2ELi4Ef13__nv_bfloat1613__nv_fp8_e4m3NS_5EmptyEXadL_ZNS_6dsreluIffEET_T0_RKS4_EEXadL_ZNS_5sreluIffEES6_S7_S9_EEEEvPKT2_SD_PT3_SF_PKT1_PSG_SJ_mmm --------------------------
	.section	.nv.shared._ZN18transformer_engine6detail43dgated_act_cast_transpose_kernel_notalignedILi2ELi4Ef13__nv_bfloat1613__nv_fp8_e4m3NS_5EmptyEXadL_ZNS_6dsreluIffEET_T0_RKS4_EEXadL_ZNS_5sreluIffEES6_S7_S9_EEEEvPKT2_SD_PT3_SF_PKT1_PSG_SJ_mmm,"aw",@nobits
	.sectionflags	@""
	.align	16
.nv.shared._ZN18transformer_engine6detail43dgated_act_cast_transpose_kernel_notalignedILi2ELi4Ef13__nv_bfloat1613__nv_fp8_e4m3NS_5EmptyEXadL_ZNS_6dsreluIffEET_T0_RKS4_EEXadL_ZNS_5sreluIffEES6_S7_S9_EEEEvPKT2_SD_PT3_SF_PKT1_PSG_SJ_mmm:
	.zero		1056


//--------------------- .nv.shared._ZN18transformer_engine6detail32dgated_act_cast_transpose_kernelILi2ELi4Ef13__nv_bfloat1613__nv_fp8_e4m3NS_5EmptyEXadL_ZNS_6dsreluIffEET_T0_RKS4_EEXadL_ZNS_5sreluIffEES6_S7_S9_EEEEvPKT2_SD_PT3_SF_PKT1_PSG_SJ_mmm --------------------------
	.section	.nv.shared._ZN18transformer_engine6detail32dgated_act_cast_transpose_kernelILi2ELi4Ef13__nv_bfloat1613__nv_fp8_e4m3NS_5EmptyEXadL_ZNS_6dsreluIffEET_T0_RKS4_EEXadL_ZNS_5sreluIffEES6_S7_S9_EEEEvPKT2_SD_PT3_SF_PKT1_PSG_SJ_mmm,"aw",@nobits
	.sectionflags	@""
	.align	16
.nv.shared._ZN18transformer_engine6detail32dgated_act_cast_transpose_kernelILi2ELi4Ef13__nv_bfloat1613__nv_fp8_e4m3NS_5EmptyEXadL_ZNS_6dsreluIffEET_T0_RKS4_EEXadL_ZNS_5sreluIffEES6_S7_S9_EEEEvPKT2_SD_PT3_SF_PKT1_PSG_SJ_mmm:
	.zero		1056


//--------------------- .nv.shared._ZN18transformer_engine6detail43dgated_act_cast_transpose_kernel_notalignedILi2ELi4Ef13__nv_bfloat1613__nv_fp8_e5m2NS_5EmptyEXadL_ZNS_6dsreluIffEET_T0_RKS4_EEXadL_ZNS_5sreluIffEES6_S7_S9_EEEEvPKT2_SD_PT3_SF_PKT1_PSG_SJ_mmm --------------------------
	.section	.nv.shared._ZN18transformer_engine6detail43dgated_act_cast_transpose_kernel_notalignedILi2ELi4Ef13__nv_bfloat1613__nv_fp8_e5m2NS_5EmptyEXadL_ZNS_6dsreluIffEET_T0_RKS4_EEXadL_ZNS_5sreluIffEES6_S7_S9_EEEEvPKT2_SD_PT3_SF_PKT1_PSG_SJ_mmm,"aw",@nobits
	.sectionflags	@""
	.align	16
.nv.shared._ZN18transformer_engine6detail43dgated_act_cast_transpose_kernel_notalignedILi2ELi4Ef13__nv_bfloat1613__nv_fp8_e5m2NS_5EmptyEXadL_ZNS_6dsreluIffEET_T0_RKS4_EEXadL_ZNS_5sreluIffEES6_S7_S9_EEEEvPKT2_SD_PT3_SF_PKT1_PSG_SJ_mmm:
	.zero		1056


//--------------------- .nv.shared._ZN18transformer_engine6detail32dgated_act_cast_transpose_kernelILi2ELi4Ef13__nv_bfloat1613__nv_fp8_e5m2NS_5EmptyEXadL_ZNS_6dsreluIffEET_T0_RKS4_EEXadL_ZNS_5sreluIffEES6_S7_S9_EEEEvPKT2_SD_PT3_SF_PKT1_PSG_SJ_mmm --------------------------
	.section	.nv.shared._ZN18transformer_engine6detail32dgated_act_cast_transpose_kernelILi2ELi4Ef13__nv_bfloat1613__nv_fp8_e5m2NS_5EmptyEXadL_ZNS_6dsreluIffEET_T0_RKS4_EEXadL_ZNS_5sreluIffEES6_S7_S9_EEEEvPKT2_SD_PT3_SF_PKT1_PSG_SJ_mmm,"aw",@nobits
	.sectionflags	@""
	.align	16
.nv.shared._ZN18transformer_engine6detail32dgated_act_cast_transpose_kernelILi2ELi4Ef13__nv_bfloat1613__nv_fp8_e5m2NS_5EmptyEXadL_ZNS_6dsreluIffEET_T0_RKS4_EEXadL_ZNS_5sreluIffEES6_S7_S9_EEEEvPKT2_SD_PT3_SF_PKT1_PSG_SJ_mmm:
	.zero		1056


//--------------------- .nv.shared._ZN18transformer_engine6detail43dgated_act_cast_transpose_kernel_notalignedILi2ELi2Ef13__nv_bfloat16S2_NS_5EmptyEXadL_ZNS_6dsreluIffEET_T0_RKS3_EEXadL_ZNS_5sreluIffEES5_S6_S8_EEEEvPKT2_SC_PT3_SE_PKT1_PSF_SI_mmm --------------------------
	.section	.nv.shared._ZN18transformer_engine6detail43dgated_act_cast_transpose_kernel_notalignedILi2ELi2Ef13__nv_bfloat16S2_NS_5EmptyEXadL_ZNS_6dsreluIffEET_T0_RKS3_EEXadL_ZNS_5sreluIffEES5_S6_S8_EEEEvPKT2_SC_PT3_SE_PKT1_PSF_SI_mmm,"aw",@nobits
	.sectionflags	@""
	.align	16
.nv.shared._ZN18transformer_engine6detail43dgated_act_cast_transpose_kernel_notalignedILi2ELi2Ef13__nv_bfloat16S2_NS_5EmptyEXadL_ZNS_6dsreluIffEET_T0_RKS3_EEXadL_ZNS_5sreluIffEES5_S6_S8_EEEEvPKT2_SC_PT3_SE_PKT1_PSF_SI_mmm:
	.zero		1056


//--------------------- .nv.shared._ZN18transformer_engine6detail32dgated_act_cast_transpose_kernelILi2ELi2Ef13__nv_bfloat16S2_NS_5EmptyEXadL_ZNS_6dsreluIffEET_T0_RKS3_EEXadL_ZNS_5sreluIffEES5_S6_S8_EEEEvPKT2_SC_PT3_SE_PKT1_PSF_SI_mmm --------------------------
	.section	.nv.shared._ZN18transformer_engine6detail32dgated_act_cast_transpose_kernelILi2ELi2Ef13__nv_bfloat16S2_NS_5EmptyEXadL_ZNS_6dsreluIffEET_T0_RKS3_EEXadL_ZNS_5sreluIffEES5_S6_S8_EEEEvPKT2_SC_PT3_SE_PKT1_PSF_SI_mmm,"aw",@nobits
	.sectionflags	@""
	.align	16
.nv.shared._ZN18transformer_engine6detail32dgated_act_cast_transpose_kernelILi2ELi2Ef13__nv_bfloat16S2_NS_5EmptyEXadL_ZNS_6dsreluIffEET_T0_RKS3_EEXadL_ZNS_5sreluIffEES5_S6_S8_EEEEvPKT2_SC_PT3_SE_PKT1_PSF_SI_mmm:
	.zero		1056


//--------------------- .nv.shared._ZN18transformer_engine6detail43dgated_act_cast_transpose_kernel_notalignedILi2ELi2Ef13__nv_bfloat166__halfNS_5EmptyEXadL_ZNS_6dsreluIffEET_T0_RKS4_EEXadL_ZNS_5sreluIffEES6_S7_S9_EEEEvPKT2_SD_PT3_SF_PKT1_PSG_SJ_mmm --------------------------
	.section	.nv.shared._ZN18transformer_engine6detail43dgated_act_cast_transpose_kernel_notalignedILi2ELi2Ef13__nv_bfloat166__halfNS_5EmptyEXadL_ZNS_6dsreluIffEET_T0_RKS4_EEXadL_ZNS_5sreluIffEES6_S7_S9_EEEEvPKT2_SD_PT3_SF_PKT1_PSG_SJ_mmm,"aw",@nobits
	.sectionflags	@""
	.align	16
.nv.shared._ZN18transformer_engine6detail43dgated_act_cast_transpose_kernel_notalignedILi2ELi2Ef13__nv_bfloat166__halfNS_5EmptyEXadL_ZNS_6dsreluIffEET_T0_RKS4_EEXadL_ZNS_5sreluIffEES6_S7_S9_EEEEvPKT2_SD_PT3_SF_PKT1_PSG_SJ_mmm:
	.zero		1056


//--------------------- .nv.shared._ZN18transformer_engine6detail32dgated_act_cast_transpose_kernelILi2ELi2Ef13__nv_bfloat166__halfNS_5EmptyEXadL_ZNS_6dsreluIffEET_T0_RKS4_EEXadL_ZNS_5sreluIffEES6_S7_S9_EEEEvPKT2_SD_PT3_SF_PKT1_PSG_SJ_mmm --------------------------
	.section	.nv.shared._ZN18transformer_engine6detail32dgated_act_cast_transpose_kernelILi2ELi2Ef13__nv_bfloat166__halfNS_5EmptyEXadL_ZNS_6dsreluIffEET_T0_RKS4_EEXadL_ZNS_5sreluIffEES6_S7_S9_EEEEvPKT2_SD_PT3_SF_PKT1_PSG_SJ_mmm,"aw",@nobits
	.sectionflags	@""
	.align	16
.nv.shared._ZN18transformer_engine6detail32dgated_act_cast_transpose_kernelILi2ELi2Ef13__nv_bfloat166__halfNS_5EmptyEXadL_ZNS_6dsreluIffEET_T0_RKS4_EEXadL_ZNS_5sreluIffEES6_S7_S9_EEEEvPKT2_SD_PT3_SF_PKT1_PSG_SJ_mmm:
	.zero		1056


//--------------------- .nv.shared._ZN18transformer_engine6detail43dgated_act_cast_transpose_kernel_notalignedILi2ELi1Ef13__nv_bfloat16fNS_5EmptyEXadL_ZNS_6dsreluIffEET_T0_RKS3_EEXadL_ZNS_5sreluIffEES5_S6_S8_EEEEvPKT2_SC_PT3_SE_PKT1_PSF_SI_mmm --------------------------
	.section	.nv.shared._ZN18transformer_engine6detail43dgated_act_cast_transpose_kernel_notalignedILi2ELi1Ef13__nv_bfloat16fNS_5EmptyEXadL_ZNS_6dsreluIffEET_T0_RKS3_EEXadL_ZNS_5sreluIffEES5_S6_S8_EEEEvPKT2_SC_PT3_SE_PKT1_PSF_SI_mmm,"aw",@nobits
	.sectionflags	@""
	.align	16
.nv.shared._ZN18transformer_engine6detail43dgated_act_cast_transpose_kernel_notalignedILi2ELi1Ef13__nv_bfloat16fNS_5EmptyEXadL_ZNS_6dsreluIffEET_T0_RKS3_EEXadL_ZNS_5sreluIffEES5_S6_S8_EEEEvPKT2_SC_PT3_SE_PKT1_PSF_SI_mmm:
	.zero		1056


//--------------------- .nv.shared._ZN18transformer_engine6detail32dgated_act_cast_transpose_kernelILi2ELi1Ef13__nv_bfloat16fNS_5EmptyEXadL_ZNS_6dsreluIffEET_T0_RKS3_EEXadL_ZNS_5sreluIffEES5_S6_S8_EEEEvPKT2_SC_PT3_SE_PKT1_PSF_SI_mmm --------------------------
	.section	.nv.shared._ZN18transformer_engine6detail32dgated_act_cast_transpose_kernelILi2ELi1Ef13__nv_bfloat16fNS_5EmptyEXadL_ZNS_6dsreluIffEET_T0_RKS3_EEXadL_ZNS_5sreluIffEES5_S6_S8_EEEEvPKT2_SC_PT3_SE_PKT1_PSF_SI_mmm,"aw",@nobits
	.sectionflags	@""
	.align	16
.nv.shared._ZN18transformer_engine6detail32dgated_act_cast_transpose_kernelILi2ELi1Ef13__nv_bfloat16fNS_5EmptyEXadL_ZNS_6dsreluIffEET_T0_RKS3_EEXadL_ZNS_5sreluIffEES5_S6_S8_EEEEvPKT2_SC_PT3_SE_PKT1_PSF_SI_mmm:
	.zero		1056


//--------------------- .nv.shared._ZN18transformer_engine6detail43dgated_act_cast_transpose_kernel_notalignedILi2ELi4Ef6__half13__nv_fp8_e4m3NS_5EmptyEXadL_ZNS_6dsreluIffEET_T0_RKS4_EEXadL_ZNS_5sreluIffEES6_S7_S9_EEEEvPKT2_SD_PT3_SF_PKT1_PSG_SJ_mmm --------------------------
	.section	.nv.shared._ZN18transformer_engine6detail43dgated_act_cast_transpose_kernel_notalignedILi2ELi4Ef6__half13__nv_fp8_e4m3NS_5EmptyEXadL_ZNS_6dsreluIffEET_T0_RKS4_EEXadL_ZNS_5sreluIffEES6_S7_S9_EEEEvPKT2_SD_PT3_SF_PKT1_PSG_SJ_mmm,"aw",@nobits
	.sectionflags	@""
	.align	16
.nv.shared._ZN18transformer_engine6detail43dgated_act_cast_transpose_kernel_notalignedILi2ELi4Ef6__half13__nv_fp8_e4m3NS_5EmptyEXadL_ZNS_6dsreluIffEET_T0_RKS4_EEXadL_ZNS_5sreluIffEES6_S7_S9_EEEEvPKT2_SD_PT3_SF_PKT1_PSG_SJ_mmm:
	.zero		1056


//--------------------- .nv.shared._ZN18transformer_engine6detail32dgated_act_cast_transpose_kernelILi2ELi4Ef6__half13__nv_fp8_e4m3NS_5EmptyEXadL_ZNS_6dsreluIffEET_T0_RKS4_EEXadL_ZNS_5sreluIffEES6_S7_S9_EEEEvPKT2_SD_PT3_SF_PKT1_PSG_SJ_mmm --------------------------
	.section	.nv.shared._ZN18transformer_engine6detail32dgated_act_cast_transpose_kernelILi2ELi4Ef6__half13__nv_fp8_e4m3NS_5EmptyEXadL_ZNS_6dsreluIffEET_T0_RKS4_EEXadL_ZNS_5sreluIffEES6_S7_S9_EEEEvPKT2_SD_PT3_SF_PKT1_PSG_SJ_mmm,"aw",@nobits
	.sectionflags	@""
	.align	16
.nv.shared._ZN18transformer_engine6detail32dgated_act_cast_transpose_kernelILi2ELi4Ef6__half13__nv_fp8_e4m3NS_5EmptyEXadL_ZNS_6dsreluIffEET_T0_RKS4_EEXadL_ZNS_5sreluIffEES6_S7_S9_EEEEvPKT2_SD_PT3_SF_PKT1_PSG_SJ_mmm:
	.zero		1056


//--------------------- .nv.shared._ZN18transformer_engine6detail43dgated_act_cast_transpose_kernel_notalignedILi2ELi4Ef6__half13__nv_fp8_e5m2NS_5EmptyEXadL_ZNS_6dsreluIffEET_T0_RKS4_EEXadL_ZNS_5sreluIffEES6_S7_S9_EEEEvPKT2_SD_PT3_SF_PKT1_PSG_SJ_mmm --------------------------
	.section	.nv.shared._ZN18transformer_engine6detail43dgated_act_cast_transpose_kernel_notalignedILi2ELi4Ef6__half13__nv_fp8_e5m2NS_5EmptyEXadL_ZNS_6dsreluIffEET_T0_RKS4_EEXadL_ZNS_5sreluIffEES6_S7_S9_EEEEvPKT2_SD_PT3_SF_PKT1_PSG_SJ_mmm,"aw",@nobits
	.sectionflags	@""
	.align	16
.nv.shared._ZN18transformer_engine6detail43dgated_act_cast_transpose_kernel_notalignedILi2ELi4Ef6__half13__nv_fp8_e5m2NS_5EmptyEXadL_ZNS_6dsreluIffEET_T0_RKS4_EEXadL_ZNS_5sreluIffEES6_S7_S9_EEEEvPKT2_SD_PT3_SF_PKT1_PSG_SJ_mmm:
	.zero		1056


//--------------------- .nv.shared._ZN18transformer_engine6detail32dgated_act_cast_transpose_kernelILi2ELi4Ef6__half13__nv_fp8_e5m2NS_5EmptyEXadL_ZNS_6dsreluIffEET_T0_RKS4_EEXadL_ZNS_5sreluIffEES6_S7_S9_EEEEvPKT2_SD_PT3_SF_PKT1_PSG_SJ_mmm --------------------------
	.section	.nv.shared._ZN18transformer_engine6detail32dgated_act_cast_transpose_kernelILi2ELi4Ef6__half13__nv_fp8_e5m2NS_5EmptyEXadL_ZNS_6dsreluIffEET_T0_RKS4_EEXadL_ZNS_5sreluIffEES6_S7_S9_EEEEvPKT2_SD_PT3_SF_PKT1_PSG_SJ_mmm,"aw",@nobits
	.sectionflags	@""
	.align	16
.nv.shared._ZN18transformer_engine6detail32dgated_act_cast_transpose_kernelILi2ELi4Ef6__half13__nv_fp8_e5m2NS_5EmptyEXadL_ZNS_6dsreluIffEET_T0_RKS4_EEXadL_ZNS_5sreluIffEES6_S7_S9_EEEEvPKT2_SD_PT3_SF_PKT1_PSG_SJ_mmm:
	.zero		1056


//--------------------- .nv.shared._ZN18transformer_engine6detail43dgated_act_cast_transpose_kernel_notalignedILi2ELi2Ef6__half13__nv_bfloat16NS_5EmptyEXadL_ZNS_6dsreluIffEET_T0_RKS4_EEXadL_ZNS_5sreluIffEES6_S7_S9_EEEEvPKT2_SD_PT3_SF_PKT1_PSG_SJ_mmm --------------------------
	.section	.nv.shared._ZN18transformer_engine6detail43dgated_act_cast_transpose_kernel_notalignedILi2ELi2Ef6__half13__nv_bfloat16NS_5EmptyEXadL_ZNS_6dsreluIffEET_T0_RKS4_EEXadL_ZNS_5sreluIffEES6_S7_S9_EEEEvPKT2_SD_PT3_SF_PKT1_PSG_SJ_mmm,"aw",@nobits
	.sectionflags	@""
	.align	16
.nv.shared._ZN18transformer_engine6detail43dgated_act_cast_transpose_kernel_notalignedILi2ELi2Ef6__half13__nv_bfloat16NS_5EmptyEXadL_ZNS_6dsreluIffEET_T0_RKS4_EEXadL_ZNS_5sreluIffEES6_S7_S9_EEEEvPKT2_SD_PT3_SF_PKT1_PSG_SJ_mmm:
	.zero		1056


//--------------------- .nv.shared._ZN18transformer_engine6detail32dgated_act_cast_transpose_kernelILi2ELi2Ef6__half13__nv_bfloat16NS_5EmptyEXadL_ZNS_6dsreluIffEET_T0_RKS4_EEXadL_ZNS_5sreluIffEES6_S7_S9_EEEEvPKT2_SD_PT3_SF_PKT1_PSG_SJ_mmm --------------------------
	.section	.nv.shared._ZN18transformer_engine6detail32dgated_act_cast_transpose_kernelILi2ELi2Ef6__half13__nv_bfloat16NS_5EmptyEXadL_ZNS_6dsreluIffEET_T0_RKS4_EEXadL_ZNS_5sreluIffEES6_S7_S9_EEEEvPKT2_SD_PT3_SF_PKT1_PSG_SJ_mmm,"aw",@nobits
	.sectionflags	@""
	.align	16
.nv.shared._ZN18transformer_engine6detail32dgated_act_cast_transpose_kernelILi2ELi2Ef6__half13__nv_bfloat16NS_5EmptyEXadL_ZNS_6dsreluIffEET_T0_RKS4_EEXadL_ZNS_5sreluIffEES6_S7_S9_EEEEvPKT2_SD_PT3_SF_PKT1_PSG_SJ_mmm:
	.zero		1056


//--------------------- .nv.shared._ZN18transformer_engine6detail43dgated_act_cast_transpose_kernel_notalignedILi2ELi2Ef6__halfS2_NS_5EmptyEXadL_ZNS_6dsreluIffEET_T0_RKS3_EEXadL_ZNS_5sreluIffEES5_S6_S8_EEEEvPKT2_SC_PT3_SE_PKT1_PSF_SI_mmm --------------------------
	.section	.nv.shared._ZN18transformer_engine6detail43dgated_act_cast_transpose_kernel_notalignedILi2ELi2Ef6__halfS2_NS_5EmptyEXadL_ZNS_6dsreluIffEET_T0_RKS3_EEXadL_ZNS_5sreluIffEES5_S6_S8_EEEEvPKT2_SC_PT3_SE_PKT1_PSF_SI_mmm,"aw",@nobits
	.sectionflags	@""
	.align	16
.nv.shared._ZN18transformer_engine6detail43dgated_act_cast_transpose_kernel_notalignedILi2ELi2Ef6__halfS2_NS_5EmptyEXadL_ZNS_6dsreluIffEET_T0_RKS3_EEXadL_ZNS_5sreluIffEES5_S6_S8_EEEEvPKT2_SC_PT3_SE_PKT1_PSF_SI_mmm:
	.zero		1056


//--------------------- .nv.shared._ZN18transformer_engine6detail32dgated_act_cast_transpose_kernelILi2ELi2Ef6__halfS2_NS_5EmptyEXadL_ZNS_6dsreluIffEET_T0_RKS3_EEXadL_ZNS_5sreluIffEES5_S6_S8_EEEEvPKT2_SC_PT3_SE_PKT1_PSF_SI_mmm --------------------------
	.section	.nv.shared._ZN18transformer_engine6detail32dgated_act_cast_transpose_kernelILi2ELi2Ef6__halfS2_NS_5EmptyEXadL_ZNS_6dsreluIffEET_T0_RKS3_EEXadL_ZNS_5sreluIffEES5_S6_S8_EEEEvPKT2_SC_PT3_SE_PKT1_PSF_SI_mmm,"aw",@nobits
	.sectionflags	@""
	.align	16
.nv.shared._ZN18transformer_engine6detail32dgated_act_cast_transpose_kernelILi2ELi2Ef6__halfS2_NS_5EmptyEXadL_ZNS_6dsreluIffEET_T0_RKS3_EEXadL_ZNS_5sreluIffEES5_S6_S8_EEEEvPKT2_SC_PT3_SE_PKT1_PSF_SI_mmm:
	.zero		1056


//--------------------- .nv.shared._ZN18transformer_engine6detail43dgated_act_cast_transpose_kernel_notalignedILi2ELi1Ef6__halffNS_5EmptyEXadL_ZNS_6dsreluIffEET_T0_RKS3_EEXadL_ZNS_5sreluIffEES5_S6_S8_EEEEvPKT2_SC_PT3_SE_PKT1_PSF_SI_mmm --------------------------
	.section	.nv.shared._ZN18transformer_engine6detail43dgated_act_cast_transpose_kernel_notalignedILi2ELi1Ef6__halffNS_5EmptyEXadL_ZNS_6dsreluIffEET_T0_RKS3_EEXadL_ZNS_5sreluIffEES5_S6_S8_EEEEvPKT2_SC_PT3_SE_PKT1_PSF_SI_mmm,"aw",@nobits
	.sectionflags	@""
	.align	16
.nv.shared._ZN18transformer_engine6detail43dgated_act_cast_transpose_kernel_notalignedILi2ELi1Ef6__halffNS_5EmptyEXadL_ZNS_6dsreluIffEET_T0_RKS3_EEXadL_ZNS_5sreluIffEES5_S6_S8_EEEEvPKT2_SC_PT3_SE_PKT1_PSF_SI_mmm:
	.zero		1056


//--------------------- .nv.shared._ZN18transformer_engine6detail32dgated_act_cast_transpose_kernelILi2ELi1Ef6__halffNS_5EmptyEXadL_ZNS_6dsreluIffEET_T0_RKS3_EEXadL_ZNS_5sreluIffEES5_S6_S8_EEEEvPKT2_SC_PT3_SE_PKT1_PSF_SI_mmm --------------------------
	.section	.nv.shared._ZN18transformer_engine6detail32dgated_act_cast_transpose_kernelILi2ELi1Ef6__halffNS_5EmptyEXadL_ZNS_6dsreluIffEET_T0_RKS3_EEXadL_ZNS_5sreluIffEES5_S6_S8_EEEEvPKT2_SC_PT3_SE_PKT1_PSF_SI_mmm,"aw",@nobits
	.sectionflags	@""
	.align	16
.nv.shared._ZN18transformer_engine6detail32dgated_act_cast_transpose_kernelILi2ELi1Ef6__halffNS_5EmptyEXadL_ZNS_6dsreluIffEET_T0_RKS3_EEXadL_ZNS_5sreluIffEES5_S6_S8_EEEEvPKT2_SC_PT3_SE_PKT1_PSF_SI_mmm:
	.zero		1056


//--------------------- .nv.shared._ZN18transformer_engine6detail43dgated_act_cast_transpose_kernel_notalignedILi1ELi4Eff13__nv_fp8_e4m3NS_5EmptyEXadL_ZNS_6dsreluIffEET_T0_RKS3_EEXadL_ZNS_5sreluIffEES5_S6_S8_EEEEvPKT2_SC_PT3_SE_PKT1_PSF_SI_mmm --------------------------
	.section	.nv.shared._ZN18transformer_engine6detail43dgated_act_cast_transpose_kernel_notalignedILi1ELi4Eff13__nv_fp8_e4m3NS_5EmptyEXadL_ZNS_6dsreluIffEET_T0_RKS3_EEXadL_ZNS_5sreluIffEES5_S6_S8_EEEEvPKT2_SC_PT3_SE_PKT1_PSF_SI_mmm,"aw",@nobits
	.sectionflags	@""
	.align	16
.nv.shared._ZN18transformer_engine6detail43dgated_act_cast_transpose_kernel_notalignedILi1ELi4Eff13__nv_fp8_e4m3NS_5EmptyEXadL_ZNS_6dsreluIffEET_T0_RKS3_EEXadL_ZNS_5sreluIffEES5_S6_S8_EEEEvPKT2_SC_PT3_SE_PKT1_PSF_SI_mmm:
	.zero		1056


//--------------------- .nv.shared._ZN18transformer_engine6detail32dgated_act_cast_transpose_kernelILi1ELi4Eff13__nv_fp8_e4m3NS_5EmptyEXadL_ZNS_6dsreluIffEET_T0_RKS3_EEXadL_ZNS_5sreluIffEES5_S6_S8_EEEEvPKT2_SC_PT3_SE_PKT1_PSF_SI_mmm --------------------------
	.section	.nv.shared._ZN18transformer_engine6detail32dgated_act_cast_transpose_kernelILi1ELi4Eff13__nv_fp8_e4m3NS_5EmptyEXadL_ZNS_6dsreluIffEET_T0_RKS3_EEXadL_ZNS_5sreluIffEES5_S6_S8_EEEEvPKT2_SC_PT3_SE_PKT1_PSF_SI_mmm,"aw",@nobits
	.sectionflags	@""
	.align	16
.nv.shared._ZN18transformer_engine6detail32dgated_act_cast_transpose_kernelILi1ELi4Eff13__nv_fp8_e4m3NS_5EmptyEXadL_ZNS_6dsreluIffEET_T0_RKS3_EEXadL_ZNS_5sreluIffEES5_S6_S8_EEEEvPKT2_SC_PT3_SE_PKT1_PSF_SI_mmm:
	.zero		1056


//--------------------- .nv.shared._ZN18transformer_engine6detail43dgated_act_cast_transpose_kernel_notalignedILi1ELi4Eff13__nv_fp8_e5m2NS_5EmptyEXadL_ZNS_6dsreluIffEET_T0_RKS3_EEXadL_ZNS_5sreluIffEES5_S6_S8_EEEEvPKT2_SC_PT3_SE_PKT1_PSF_SI_mmm --------------------------
	.section	.nv.shared._ZN18transformer_engine6detail43dgated_act_cast_transpose_kernel_notalignedILi1ELi4Eff13__nv_fp8_e5m2NS_5EmptyEXadL_ZNS_6dsreluIffEET_T0_RKS3_EEXadL_ZNS_5sreluIffEES5_S6_S8_EEEEvPKT2_SC_PT3_SE_PKT1_PSF_SI_mmm,"aw",@nobits
	.sectionflags	@""
	.align	16
.nv.shared._ZN18transformer_engine6detail43dgated_act_cast_transpose_kernel_notalignedILi1ELi4Eff13__nv_fp8_e5m2NS_5EmptyEXadL_ZNS_6dsreluIffEET_T0_RKS3_EEXadL_ZNS_5sreluIffEES5_S6_S8_EEEEvPKT2_SC_PT3_SE_PKT1_PSF_SI_mmm:
	.zero		1056


//--------------------- .nv.shared._ZN18transformer_engine6detail32dgated_act_cast_transpose_kernelILi1ELi4Eff13__nv_fp8_e5m2NS_5EmptyEXadL_ZNS_6dsreluIffEET_T0_RKS3_EEXadL_ZNS_5sreluIffEES5_S6_S8_EEEEvPKT2_SC_PT3_SE_PKT1_PSF_SI_mmm --------------------------
	.section	.nv.shared._ZN18transformer_engine6detail32dgated_act_cast_transpose_kernelILi1ELi4Eff13__nv_fp8_e5m2NS_5EmptyEXadL_ZNS_6dsreluIffEET_T0_RKS3_EEXadL_ZNS_5sreluIffEES5_S6_S8_EEEEvPKT2_SC_PT3_SE_PKT1_PSF_SI_mmm,"aw",@nobits
	.sectionflags	@""
	.align	16
.nv.shared._ZN18transformer_engine6detail32dgated_act_cast_transpose_kernelILi1ELi4Eff13__nv_fp8_e5m2NS_5EmptyEXadL_ZNS_6dsreluIffEET_T0_RKS3_EEXadL_ZNS_5sreluIffEES5_S6_S8_EEEEvPKT2_SC_PT3_SE_PKT1_PSF_SI_mmm:
	.zero		1056


//--------------------- .nv.shared._ZN18transformer_engine6detail43dgated_act_cast_transpose_kernel_notalignedILi1ELi2Eff13__nv_bfloat16NS_5EmptyEXadL_ZNS_6dsreluIffEET_T0_RKS3_EEXadL_ZNS_5sreluIffEES5_S6_S8_EEEEvPKT2_SC_PT3_SE_PKT1_PSF_SI_mmm --------------------------
	.section	.nv.shared._ZN18transformer_engine6detail43dgated_act_cast_transpose_kernel_notalignedILi1ELi2Eff13__nv_bfloat16NS_5EmptyEXadL_ZNS_6dsreluIffEET_T0_RKS3_EEXadL_ZNS_5sreluIffEES5_S6_S8_EEEEvPKT2_SC_PT3_SE_PKT1_PSF_SI_mmm,"aw",@nobits
	.sectionflags	@""
	.align	16
.nv.shared._ZN18transformer_engine6detail43dgated_act_cast_transpose_kernel_notalignedILi1ELi2Eff13__nv_bfloat16NS_5EmptyEXadL_ZNS_6dsreluIffEET_T0_RKS3_EEXadL_ZNS_5sreluIffEES5_S6_S8_EEEEvPKT2_SC_PT3_SE_PKT1_PSF_SI_mmm:
	.zero		1056


//--------------------- .nv.shared._ZN18transformer_engine6detail32dgated_act_cast_transpose_kernelILi1ELi2Eff13__nv_bfloat16NS_5EmptyEXadL_ZNS_6dsreluIffEET_T0_RKS3_EEXadL_ZNS_5sreluIffEES5_S6_S8_EEEEvPKT2_SC_PT3_SE_PKT1_PSF_SI_mmm --------------------------
	.section	.nv.shared._ZN18transformer_engine6detail32dgated_act_cast_transpose_kernelILi1ELi2Eff13__nv_bfloat16NS_5EmptyEXadL_ZNS_6dsreluIffEET_T0_RKS3_EEXadL_ZNS_5sreluIffEES5_S6_S8_EEEEvPKT2_SC_PT3_SE_PKT1_PSF_SI_mmm,"aw",@nobits
	.sectionflags	@""
	.align	16
.nv.shared._ZN18transformer_engine6detail32dgated_act_cast_transpose_kernelILi1ELi2Eff13__nv_bfloat16NS_5EmptyEXadL_ZNS_6dsreluIffEET_T0_RKS3_EEXadL_ZNS_5sreluIffEES5_S6_S8_EEEEvPKT2_SC_PT3_SE_PKT1_PSF_SI_mmm:
	.zero		1056


//--------------------- .nv.shared._ZN18transformer_engine6detail43dgated_act_cast_transpose_kernel_notalignedILi1ELi2Eff6__halfNS_5EmptyEXadL_ZNS_6dsreluIffEET_T0_RKS3_EEXadL_ZNS_5sreluIffEES5_S6_S8_EEEEvPKT2_SC_PT3_SE_PKT1_PSF_SI_mmm --------------------------
	.section	.nv.shared._ZN18transformer_engine6detail43dgated_act_cast_transpose_kernel_notalignedILi1ELi2Eff6__halfNS_5EmptyEXadL_ZNS_6dsreluIffEET_T0_RKS3_EEXadL_ZNS_5sreluIffEES5_S6_S8_EEEEvPKT2_SC_PT3_SE_PKT1_PSF_SI_mmm,"aw",@nobits
	.sectionflags	@""
	.align	16
.nv.shared._ZN18transformer_engine6detail43dgated_act_cast_transpose_kernel_notalignedILi1ELi2Eff6__halfNS_5EmptyEXadL_ZNS_6dsreluIffEET_T0_RKS3_EEXadL_ZNS_5sreluIffEES5_S6_S8_EEEEvPKT2_SC_PT3_SE_PKT1_PSF_SI_mmm:
	.zero		1056


//--------------------- .nv.shared._ZN18transformer_engine6detail32dgated_act_cast_transpose_kernelILi1ELi2Eff6__halfNS_5EmptyEXadL_ZNS_6dsreluIffEET_T0_RKS3_EEXadL_ZNS_5sreluIffEES5_S6_S8_EEEEvPKT2_SC_PT3_SE_PKT1_PSF_SI_mmm --------------------------
	.section	.nv.shared._ZN18transformer_engine6detail32dgated_act_cast_transpose_kernelILi1ELi2Eff6__halfNS_5EmptyEXadL_ZNS_6dsreluIffEET_T0_RKS3_EEXadL_ZNS_5sreluIffEES5_S6_S8_EEEEvPKT2_SC_PT3_SE_PKT1_PSF_SI_mmm,"aw",@nobits
	.sectionflags	@""
	.align	16
.nv.shared._ZN18transformer_engine6detail32dgated_act_cast_transpose_kernelILi1ELi2Eff6__halfNS_5EmptyEXadL_ZNS_6dsreluIffEET_T0_RKS3_EEXadL_ZNS_5sreluIffEES5_S6_S8_EEEEvPKT2_SC_PT3_SE_PKT1_PSF_SI_mmm:
	.zero		1056


//--------------------- .nv.shared._ZN18transformer_engine6detail43dgated_act_cast_transpose_kernel_notalignedILi1ELi1EfffNS_5EmptyEXadL_ZNS_6dsreluIffEET_T0_RKS2_EEXadL_ZNS_5sreluIffEES4_S5_S7_EEEEvPKT2_SB_PT3_SD_PKT1_PSE_SH_mmm --------------------------
	.section	.nv.shared._ZN18transformer_engine6detail43dgated_act_cast_transpose_kernel_notalignedILi1ELi1EfffNS_5EmptyEXadL_ZNS_6dsreluIffEET_T0_RKS2_EEXadL_ZNS_5sreluIffEES4_S5_S7_EEEEvPKT2_SB_PT3_SD_PKT1_PSE_SH_mmm,"aw",@nobits
	.sectionflags	@""
	.align	16
.nv.shared._ZN18transformer_engine6detail43dgated_act_cast_transpose_kernel_notalignedILi1ELi1EfffNS_5EmptyEXadL_ZNS_6dsreluIffEET_T0_RKS2_EEXadL_ZNS_5sreluIffEES4_S5_S7_EEEEvPKT2_SB_PT3_SD_PKT1_PSE_SH_mmm:
	.zero		1056


//--------------------- .nv.shared._ZN18transformer_engine6detail32dgated_act_cast_transpose_kernelILi1ELi1EfffNS_5EmptyEXadL_ZNS_6dsreluIffEET_T0_RKS2_EEXadL_ZNS_5sreluIffEES4_S5_S7_EEEEvPKT2_SB_PT3_SD_PKT1_PSE_SH_mmm --------------------------
	.section	.nv.shared._ZN18transformer_engine6detail32dgated_act_cast_transpose_kernelILi1ELi1EfffNS_5EmptyEXadL_ZNS_6dsreluIffEET_T0_RKS2_EEXadL_ZNS_5sreluIffEES4_S5_S7_EEEEvPKT2_SB_PT3_SD_PKT1_PSE_SH_mmm,"aw",@nobits
	.sectionflags	@""
	.align	16
.nv.shared._ZN18transformer_engine6detail32dgated_act_cast_transpose_kernelILi1ELi1EfffNS_5EmptyEXadL_ZNS_6dsreluIffEET_T0_RKS2_EEXadL_ZNS_5sreluIffEES4_S5_S7_EEEEvPKT2_SB_PT3_SD_PKT1_PSE_SH_mmm:
	.zero		1056


//--------------------- .nv.shared._ZN18transformer_engine6detail43dgated_act_cast_transpose_kernel_notalignedILi2ELi4Ef13__nv_bfloat1613__nv_fp8_e4m3NS_5EmptyEXadL_ZNS_5dreluIffEET_T0_RKS4_EEXadL_ZNS_4reluIffEES6_S7_S9_EEEEvPKT2_SD_PT3_SF_PKT1_PSG_SJ_mmm --------------------------
	.section	.nv.shared._ZN18transformer_engine6detail43dgated_act_cast_transpose_kernel_notalignedILi2ELi4Ef13__nv_bfloat1613__nv_fp8_e4m3NS_5EmptyEXadL_ZNS_5dreluIffEET_T0_RKS4_EEXadL_ZNS_4reluIffEES6_S7_S9_EEEEvPKT2_SD_PT3_SF_PKT1_PSG_SJ_mmm,"aw",@nobits
	.sectionflags	@""
	.align	16
.nv.shared._ZN18transformer_engine6detail43dgated_act_cast_transpose_kernel_notalignedILi2ELi4Ef13__nv_bfloat1613__nv_fp8_e4m3NS_5EmptyEXadL_ZNS_5dreluIffEET_T0_RKS4_EEXadL_ZNS_4reluIffEES6_S7_S9_EEEEvPKT2_SD_PT3_SF_PKT1_PSG_SJ_mmm:
	.zero		1056


//--------------------- .nv.shared._ZN18transformer_engine6detail32dgated_act_cast_transpose_kernelILi2ELi4Ef13__nv_bfloat1613__nv_fp8_e4m3NS_5EmptyEXadL_ZNS_5dreluIffEET_T0_RKS4_EEXadL_ZNS_4reluIffEES6_S7_S9_EEEEvPKT2_SD_PT3_SF_PKT1_PSG_SJ_mmm --------------------------
	.section	.nv.shared._ZN18transformer_engine6detail32dgated_act_cast_transpose_kernelILi2ELi4Ef13__nv_bfloat1613__nv_fp8_e4m3NS_5EmptyEXadL_ZNS_5dreluIffEET_T0_RKS4_EEXadL_ZNS_4reluIffEES6_S7_S9_EEEEvPKT2_SD_PT3_SF_PKT1_PSG_SJ_mmm,"aw",@nobits
	.sectionflags	@""
	.align	16
.nv.shared._ZN18transformer_engine6detail32dgated_act_cast_transpose_kernelILi2ELi4Ef13__nv_bfloat1613__nv_fp8_e4m3NS_5EmptyEXadL_ZNS_5dreluIffEET_T0_RKS4_EEXadL_ZNS_4reluIffEES6_S7_S9_EEEEvPKT2_SD_PT3_SF_PKT1_PSG_SJ_mmm:
	.zero		1056


//--------------------- .nv.shared._ZN18transformer_engine6detail43dgated_act_cast_transpose_kernel_notalignedILi2ELi4Ef13__nv_bfloat1613__nv_fp8_e5m2NS_5EmptyEXadL_ZNS_5dreluIffEET_T0_RKS4_EEXadL_ZNS_4reluIffEES6_S7_S9_EEEEvPKT2_SD_PT3_SF_PKT1_PSG_SJ_mmm --------------------------
	.section	.nv.shared._ZN18transformer_engine6detail43dgated_act_cast_transpose_kernel_notalignedILi2ELi4Ef13__nv_bfloat1613__nv_fp8_e5m2NS_5EmptyEXadL_ZNS_5dreluIffEET_T0_RKS4_EEXadL_ZNS_4reluIffEES6_S7_S9_EEEEvPKT2_SD_PT3_SF_PKT1_PSG_SJ_mmm,"aw",@nobits
	.sectionflags	@""
	.align	16
.nv.shared._ZN18transformer_engine6detail43dgated_act_cast_transpose_kernel_notalignedILi2ELi4Ef13__nv_bfloat1613__nv_fp8_e5m2NS_5EmptyEXadL_ZNS_5dreluIffEET_T0_RKS4_EEXadL_ZNS_4reluIffEES6_S7_S9_EEEEvPKT2_SD_PT3_SF_PKT1_PSG_SJ_mmm:
	.zero		1056


//--------------------- .nv.shared._ZN18transformer_engine6detail32dgated_act_cast_transpose_kernelILi2ELi4Ef13__nv_bfloat1613__nv_fp8_e5m2NS_5EmptyEXadL_ZNS_5dreluIffEET_T0_RKS4_EEXadL_ZNS_4reluIffEES6_S7_S9_EEEEvPKT2_SD_PT3_SF_PKT1_PSG_SJ_mmm --------------------------
	.section	.nv.shared._ZN18transformer_engine6detail32dgated_act_cast_transpose_kernelILi2ELi4Ef13__nv_bfloat1613__nv_fp8_e5m2NS_5EmptyEXadL_ZNS_5dreluIffEET_T0_RKS4_EEXadL_ZNS_4reluIffEES6_S7_S9_EEEEvPKT2_SD_PT3_SF_PKT1_PSG_SJ_mmm,"aw",@nobits
	.sectionflags	@""
	.align	16
.nv.shared._ZN18transformer_engine6detail32dgated_act_cast_transpose_kernelILi2ELi4Ef13__nv_bfloat1613__nv_fp8_e5m2NS_5EmptyEXadL_ZNS_5dreluIffEET_T0_RKS4_EEXadL_ZNS_4reluIffEES6_S7_S9_EEEEvPKT2_SD_PT3_SF_PKT1_PSG_SJ_mmm:
	.zero		1056


//--------------------- .nv.shared._ZN18transformer_engine6detail43dgated_act_cast_transpose_kernel_notalignedILi2ELi2Ef13__nv_bfloat16S2_NS_5EmptyEXadL_ZNS_5dreluIffEET_T0_RKS3_EEXadL_ZNS_4reluIffEES5_S6_S8_EEEEvPKT2_SC_PT3_SE_PKT1_PSF_SI_mmm --------------------------
	.section	.nv.shared._ZN18transformer_engine6detail43dgated_act_cast_transpose_kernel_notalignedILi2ELi2Ef13__nv_bfloat16S2_NS_5EmptyEXadL_ZNS_5dreluIffEET_T0_RKS3_EEXadL_ZNS_4reluIffEES5_S6_S8_EEEEvPKT2_SC_PT3_SE_PKT1_PSF_SI_mmm,"aw",@nobits
	.sectionflags	@""
	.align	16
.nv.shared._ZN18transformer_engine6detail43dgated_act_cast_transpose_kernel_notalignedILi2ELi2Ef13__nv_bfloat16S2_NS_5EmptyEXadL_ZNS_5dreluIffEET_T0_RKS3_EEXadL_ZNS_4reluIffEES5_S6_S8_EEEEvPKT2_SC_PT3_SE_PKT1_PSF_SI_mmm:
	.zero		1056


//--------------------- .nv.shared._ZN18transformer_engine6detail32dgated_act_cast_transpose_kernelILi2ELi2Ef13__nv_bfloat16S2_NS_5EmptyEXadL_ZNS_5dreluIffEET_T0_RKS3_EEXadL_ZNS_4reluIffEES5_S6_S8_EEEEvPKT2_SC_PT3_SE_PKT1_PSF_SI_mmm --------------------------
	.section	.nv.shared._ZN18transformer_engine6detail32dgated_act_cast_transpose_kernelILi2ELi2Ef13__nv_bfloat16S2_NS_5EmptyEXadL_ZNS_5dreluIffEET_T0_RKS3_EEXadL_ZNS_4reluIffEES5_S6_S8_EEEEvPKT2_SC_PT3_SE_PKT1_PSF_SI_mmm,"aw",@nobits
	.sectionflags	@""
	.align	16
.nv.shared._ZN18transformer_engine6detail32dgated_act_cast_transpose_kernelILi2ELi2Ef13__nv_bfloat16S2_NS_5EmptyEXadL_ZNS_5dreluIffEET_T0_RKS3_EEXadL_ZNS_4reluIffEES5_S6_S8_EEEEvPKT2_SC_PT3_SE_PKT1_PSF_SI_mmm:
	.zero		1056


//--------------------- .nv.shared._ZN18transformer_engine6detail43dgated_act_cast_transpose_kernel_notalignedILi2ELi2Ef13__nv_bfloat166__halfNS_5EmptyEXadL_ZNS_5dreluIffEET_T0_RKS4_EEXadL_ZNS_4reluIffEES6_S7_S9_EEEEvPKT2_SD_PT3_SF_PKT1_PSG_SJ_mmm --------------------------
	.section	.nv.shared._ZN18transformer_engine6detail43dgated_act_cast_transpose_kernel_notalignedILi2ELi2Ef13__nv_bfloat166__halfNS_5EmptyEXadL_ZNS_5dreluIffEET_T0_RKS4_EEXadL_ZNS_4reluIffEES6_S7_S9_EEEEvPKT2_SD_PT3_SF_PKT1_PSG_SJ_mmm,"aw",@nobits
	.sectionflags	@""
	.align	16
.nv.shared._ZN18transformer_engine6detail43dgated_act_cast_transpose_kernel_notalignedILi2ELi2Ef13__nv_bfloat166__halfNS_5EmptyEXadL_ZNS_5dreluIffEET_T0_RKS4_EEXadL_ZNS_4reluIffEES6_S7_S9_EEEEvPKT2_SD_PT3_SF_PKT1_PSG_SJ_mmm:
	.zero		1056


//--------------------- .nv.shared._ZN18transformer_engine6detail32dgated_act_cast_transpose_kernelILi2ELi2Ef13__nv_bfloat166__halfNS_5EmptyEXadL_ZNS_5dreluIffEET_T0_RKS4_EEXadL_ZNS_4reluIffEES6_S7_S9_EEEEvPKT2_SD_PT3_SF_PKT1_PSG_SJ_mmm --------------------------
	.section	.nv.shared._ZN18transformer_engine6detail32dgated_act_cast_transpose_kernelILi2ELi2Ef13__nv_bfloat166__halfNS_5EmptyEXadL_ZNS_5dreluIffEET_T0_RKS4_EEXadL_ZNS_4reluIffEES6_S7_S9_EEEEvPKT2_SD_PT3_SF_PKT1_PSG_SJ_mmm,"aw",@nobits
	.sectionflags	@""
	.align	16
.nv.shared._ZN18transformer_engine6detail32dgated_act_cast_transpose_kernelILi2ELi2Ef13__nv_bfloat166__halfNS_5EmptyEXadL_ZNS_5dreluIffEET_T0_RKS4_EEXadL_ZNS_4reluIffEES6_S7_S9_EEEEvPKT2_SD_PT3_SF_PKT1_PSG_SJ_mmm:
	.zero		1056


//--------------------- .nv.shared._ZN18transformer_engine6detail43dgated_act_cast_transpose_kernel_notalignedILi2ELi1Ef13__nv_bfloat16fNS_5EmptyEXadL_ZNS_5dreluIffEET_T0_RKS3_EEXadL_ZNS_4reluIffEES5_S6_S8_EEEEvPKT2_SC_PT3_SE_PKT1_PSF_SI_mmm --------------------------
	.section	.nv.shared._ZN18transformer_engine6detail43dgated_act_cast_transpose_kernel_notalignedILi2ELi1Ef13__nv_bfloat16fNS_5EmptyEXadL_ZNS_5dreluIffEET_T0_RKS3_EEXadL_ZNS_4reluIffEES5_S6_S8_EEEEvPKT2_SC_PT3_SE_PKT1_PSF_SI_mmm,"aw",@nobits
	.sectionflags	@""
	.align	16
.nv.shared._ZN18transformer_engine6detail43dgated_act_cast_transpose_kernel_notalignedILi2ELi1Ef13__nv_bfloat16fNS_5EmptyEXadL_ZNS_5dreluIffEET_T0_RKS3_EEXadL_ZNS_4reluIffEES5_S6_S8_EEEEvPKT2_SC_PT3_SE_PKT1_PSF_SI_mmm:
	.zero		1056


//--------------------- .nv.shared._ZN18transformer_engine6detail32dgated_act_cast_transpose_kernelILi2ELi1Ef13__nv_bfloat16fNS_5EmptyEXadL_ZNS_5dreluIffEET_T0_RKS3_EEXadL_ZNS_4reluIffEES5_S6_S8_EEEEvPKT2_SC_PT3_SE_PKT1_PSF_SI_mmm --------------------------
	.section	.nv.shared._ZN18transformer_engine6detail32dgated_act_cast_transpose_kernelILi2ELi1Ef13__nv_bfloat16fNS_5EmptyEXadL_ZNS_5dreluIffEET_T0_RKS3_EEXadL_ZNS_4reluIffEES5_S6_S8_EEEEvPKT2_SC_PT3_SE_PKT1_PSF_SI_mmm,"aw",@nobits
	.sectionflags	@""
	.align	16
.nv.shared._ZN18transformer_engine6detail32dgated_act_cast_transpose_kernelILi2ELi1Ef13__nv_bfloat16fNS_5EmptyEXadL_ZNS_5dreluIffEET_T0_RKS3_EEXadL_ZNS_4reluIffEES5_S6_S8_EEEEvPKT2_SC_PT3_SE_PKT1_PSF_SI_mmm:
	.zero		1056


//--------------------- .nv.shared._ZN18transformer_engine6detail43dgated_act_cast_transpose_kernel_notalignedILi2ELi4Ef6__half13__nv_fp8_e4m3NS_5EmptyEXadL_ZNS_5dreluIffEET_T0_RKS4_EEXadL_ZNS_4reluIffEES6_S7_S9_EEEEvPKT2_SD_PT3_SF_PKT1_PSG_SJ_mmm --------------------------
	.section	.nv.shared._ZN18transformer_engine6detail43dgated_act_cast_transpose_kernel_notalignedILi2ELi4Ef6__half13__nv_fp8_e4m3NS_5EmptyEXadL_ZNS_5dreluIffEET_T0_RKS4_EEXadL_ZNS_4reluIffEES6_S7_S9_EEEEvPKT2_SD_PT3_SF_PKT1_PSG_SJ_mmm,"aw",@nobits
	.sectionflags	@""
	.align	16
.nv.shared._ZN18transformer_engine6detail43dgated_act_cast_transpose_kernel_notalignedILi2ELi4Ef6__half13__nv_fp8_e4m3NS_5EmptyEXadL_ZNS_5dreluIffEET_T0_RKS4_EEXadL_ZNS_4reluIffEES6_S7_S9_EEEEvPKT2_SD_PT3_SF_PKT1_PSG_SJ_mmm:
	.zero		1056


//--------------------- .nv.shared._ZN18transformer_engine6detail32dgated_act_cast_transpose_kernelILi2ELi4Ef6__half13__nv_fp8_e4m3NS_5EmptyEXadL_ZNS_5dreluIffEET_T0_RKS4_EEXadL_ZNS_4reluIffEES6_S7_S9_EEEEvPKT2_SD_PT3_SF_PKT1_PSG_SJ_mmm --------------------------
	.section	.nv.shared._ZN18transformer_engine6detail32dgated_act_cast_transpose_kernelILi2ELi4Ef6__half13__nv_fp8_e4m3NS_5EmptyEXadL_ZNS_5dreluIffEET_T0_RKS4_EEXadL_ZNS_4reluIffEES6_S7_S9_EEEEvPKT2_SD_PT3_SF_PKT1_PSG_SJ_mmm,"aw",@nobits
	.sectionflags	@""
	.align	16
.nv.shared._ZN18transformer_engine6detail32dgated_act_cast_transpose_kernelILi2ELi4Ef6__half13__nv_fp8_e4m3NS_5EmptyEXadL_ZNS_5dreluIffEET_T0_RKS4_EEXadL_ZNS_4reluIffEES6_S7_S9_EEEEvPKT2_SD_PT3_SF_PKT1_PSG_SJ_mmm:
	.zero		1056


//--------------------- .nv.shared._ZN18transformer_engine6detail43dgated_act_cast_transpose_kernel_notalignedILi2ELi4Ef6__half13__nv_fp8_e5m2NS_5EmptyEXadL_ZNS_5dreluIffEET_T0_RKS4_EEXadL_ZNS_4reluIffEES6_S7_S9_EEEEvPKT2_SD_PT3_SF_PKT1_PSG_SJ_mmm --------------------------
	.section	.nv.shared._ZN18transformer_engine6detail43dgated_act_cast_transpose_kernel_notalignedILi2ELi4Ef6__half13__nv_fp8_e5m2NS_5EmptyEXadL_ZNS_5dreluIffEET_T0_RKS4_EEXadL_ZNS_4reluIffEES6_S7_S9_EEEEvPKT2_SD_PT3_SF_PKT1_PSG_SJ_mmm,"aw",@nobits
	.sectionflags	@""
	.align	16
.nv.shared._ZN18transformer_engine6detail43dgated_act_cast_transpose_kernel_notalignedILi2ELi4Ef6__half13__nv_fp8_e5m2NS_5EmptyEXadL_ZNS_5dreluIffEET_T0_RKS4_EEXadL_ZNS_4reluIffEES6_S7_S9_EEEEvPKT2_SD_PT3_SF_PKT1_PSG_SJ_mmm:
	.zero		1056


//--------------------- .nv.shared._ZN18transformer_engine6detail32dgated_act_cast_transpose_kernelILi2ELi4Ef6__half13__nv_fp8_e5m2NS_5EmptyEXadL_ZNS_5dreluIffEET_T0_RKS4_EEXadL_ZNS_4reluIffEES6_S7_S9_EEEEvPKT2_SD_PT3_SF_PKT1_PSG_SJ_mmm --------------------------
	.section	.nv.shared._ZN18transformer_engine6detail32dgated_act_cast_transpose_kernelILi2ELi4Ef6__half13__nv_fp8_e5m2NS_5EmptyEXadL_ZNS_5dreluIffEET_T0_RKS4_EEXadL_ZNS_4reluIffEES6_S7_S9_EEEEvPKT2_SD_PT3_SF_PKT1_PSG_SJ_mmm,"aw",@nobits
	.sectionflags	@""
	.align	16
.nv.shared._ZN18transformer_engine6detail32dgated_act_cast_transpose_kernelILi2ELi4Ef6__half13__nv_fp8_e5m2NS_5EmptyEXadL_ZNS_5dreluIffEET_T0_RKS4_EEXadL_ZNS_4reluIffEES6_S7_S9_EEEEvPKT2_SD_PT3_SF_PKT1_PSG_SJ_mmm:
	.zero		1056


//--------------------- .nv.shared._ZN18transformer_engine6detail43dgated_act_cast_transpose_kernel_notalignedILi2ELi2Ef6__half13__nv_bfloat16NS_5EmptyEXadL_ZNS_5dreluIffEET_T0_RKS4_EEXadL_ZNS_4reluIffEES6_S7_S9_EEEEvPKT2_SD_PT3_SF_PKT1_PSG_SJ_mmm --------------------------
	.section	.nv.shared._ZN18transformer_engine6detail43dgated_act_cast_transpose_kernel_notalignedILi2ELi2Ef6__half13__nv_bfloat16NS_5EmptyEXadL_ZNS_5dreluIffEET_T0_RKS4_EEXadL_ZNS_4reluIffEES6_S7_S9_EEEEvPKT2_SD_PT3_SF_PKT1_PSG_SJ_mmm,"aw",@nobits
	.sectionflags	@""
	.align	16
.nv.shared._ZN18transformer_engine6detail43dgated_act_cast_transpose_kernel_notalignedILi2ELi2Ef6__half13__nv_bfloat16NS_5EmptyEXadL_ZNS_5dreluIffEET_T0_RKS4_EEXadL_ZNS_4reluIffEES6_S7_S9_EEEEvPKT2_SD_PT3_SF_PKT1_PSG_SJ_mmm:
	.zero		1056


//--------------------- .nv.shared._ZN18transformer_engine6detail32dgated_act_cast_transpose_kernelILi2ELi2Ef6__half13__nv_bfloat16NS_5EmptyEXadL_ZNS_5dreluIffEET_T0_RKS4_EEXadL_ZNS_4reluIffEES6_S7_S9_EEEEvPKT2_SD_PT3_SF_PKT1_PSG_SJ_mmm --------------------------
	.section	.nv.shared._ZN18transformer_engine6detail32dgated_act_cast_transpose_kernelILi2ELi2Ef6__half13__nv_bfloat16NS_5EmptyEXadL_ZNS_5dreluIffEET_T0_RKS4_EEXadL_ZNS_4reluIffEES6_S7_S9_EEEEvPKT2_SD_PT3_SF_PKT1_PSG_SJ_mmm,"aw",@nobits
	.sectionflags	@""
	.align	16
.nv.shared._ZN18transformer_engine6detail32dgated_act_cast_transpose_kernelILi2ELi2Ef6__half13__nv_bfloat16NS_5EmptyEXadL_ZNS_5dreluIffEET_T0_RKS4_EEXadL_ZNS_4reluIffEES6_S7_S9_EEEEvPKT2_SD_PT3_SF_PKT1_PSG_SJ_mmm:
	.zero		1056


//--------------------- .nv.shared._ZN18transformer_engine6detail43dgated_act_cast_transpose_kernel_notalignedILi2ELi2Ef6__halfS2_NS_5EmptyEXadL_ZNS_5dreluIffEET_T0_RKS3_EEXadL_ZNS_4reluIffEES5_S6_S8_EEEEvPKT2_SC_PT3_SE_PKT1_PSF_SI_mmm --------------------------
	.section	.nv.shared._ZN18transformer_engine6detail43dgated_act_cast_transpose_kernel_notalignedILi2ELi2Ef6__halfS2_NS_5EmptyEXadL_ZNS_5dreluIffEET_T0_RKS3_EEXadL_ZNS_4reluIffEES5_S6_S8_EEEEvPKT2_SC_PT3_SE_PKT1_PSF_SI_mmm,"aw",@nobits
	.sectionflags	@""
	.align	16
.nv.shared._ZN18transformer_engine6detail43dgated_act_cast_transpose_kernel_notalignedILi2ELi2Ef6__halfS2_NS_5EmptyEXadL_ZNS_5dreluIffEET_T0_RKS3_EEXadL_ZNS_4reluIffEES5_S6_S8_EEEEvPKT2_SC_PT3_SE_PKT1_PSF_SI_mmm:
	.zero		1056


//--------------------- .nv.shared._ZN18transformer_engine6detail32dgated_act_cast_transpose_kernelILi2ELi2Ef6__halfS2_NS_5EmptyEXadL_ZNS_5dreluIffEET_T0_RKS3_EEXadL_ZNS_4reluIffEES5_S6_S8_EEEEvPKT2_SC_PT3_SE_PKT1_PSF_SI_mmm --------------------------
	.section	.nv.shared._ZN18transformer_engine6detail32dgated_act_cast_transpose_kernelILi2ELi2Ef6__halfS2_NS_5EmptyEXadL_ZNS_5dreluIffEET_T0_RKS3_EEXadL_ZNS_4reluIffEES5_S6_S8_EEEEvPKT2_SC_PT3_SE_PKT1_PSF_SI_mmm,"aw",@nobits
	.sectionflags	@""
	.align	16
.nv.shared._ZN18transformer_engine6detail32dgated_act_cast_transpose_kernelILi2ELi2Ef6__halfS2_NS_5EmptyEXadL_ZNS_5dreluIffEET_T0_RKS3_EEXadL_ZNS_4reluIffEES5_S6_S8_EEEEvPKT2_SC_PT3_SE_PKT1_PSF_SI_mmm:
	.zero		1056


//--------------------- .nv.shared._ZN18transformer_engine6detail43dgated_act_cast_transpose_kernel_notalignedILi2ELi1Ef6__halffNS_5EmptyEXadL_ZNS_5dreluIffEET_T0_RKS3_EEXadL_ZNS_4reluIffEES5_S6_S8_EEEEvPKT2_SC_PT3_SE_PKT1_PSF_SI_mmm --------------------------
	.section	.nv.shared._ZN18transformer_engine6detail43dgated_act_cast_transpose_kernel_notalignedILi2ELi1Ef6__halffNS_5EmptyEXadL_ZNS_5dreluIffEET_T0_RKS3_EEXadL_ZNS_4reluIffEES5_S6_S8_EEEEvPKT2_SC_PT3_SE_PKT1_PSF_SI_mmm,"aw",@nobits
	.sectionflags	@""
	.align	16
.nv.shared._ZN18transformer_engine6detail43dgated_act_cast_transpose_kernel_notalignedILi2ELi1Ef6__halffNS_5EmptyEXadL_ZNS_5dreluIffEET_T0_RKS3_EEXadL_ZNS_4reluIffEES5_S6_S8_EEEEvPKT2_SC_PT3_SE_PKT1_PSF_SI_mmm:
	.zero		1056


//--------------------- .nv.shared._ZN18transformer_engine6detail32dgated_act_cast_transpose_kernelILi2ELi1Ef6__halffNS_5EmptyEXadL_ZNS_5dreluIffEET_T0_RKS3_EEXadL_ZNS_4reluIffEES5_S6_S8_EEEEvPKT2_SC_PT3_SE_PKT1_PSF_SI_mmm --------------------------
	.section	.nv.shared._ZN18transformer_engine6detail32dgated_act_cast_transpose_kernelILi2ELi1Ef6__halffNS_5EmptyEXadL_ZNS_5dreluIffEET_T0_RKS3_EEXadL_ZNS_4reluIffEES5_S6_S8_EEEEvPKT2_SC_PT3_SE_PKT1_PSF_SI_mmm,"aw",@nobits
	.sectionflags	@""
	.align	16
.nv.shared._ZN18transformer_engine6detail32dgated_act_cast_transpose_kernelILi2ELi1Ef6__halffNS_5EmptyEXadL_ZNS_5dreluIffEET_T0_RKS3_EEXadL_ZNS_4reluIffEES5_S6_S8_EEEEvPKT2_SC_PT3_SE_PKT1_PSF_SI_mmm:
	.zero		1056


//--------------------- .nv.shared._ZN18transformer_engine6detail43dgated_act_cast_transpose_kernel_notalignedILi1ELi4Eff13__nv_fp8_e4m3NS_5EmptyEXadL_ZNS_5dreluIffEET_T0_RKS3_EEXadL_ZNS_4reluIffEES5_S6_S8_EEEEvPKT2_SC_PT3_SE_PKT1_PSF_SI_mmm --------------------------
	.section	.nv.shared._ZN18transformer_engine6detail43dgated_act_cast_transpose_kernel_notalignedILi1ELi4Eff13__nv_fp8_e4m3NS_5EmptyEXadL_ZNS_5dreluIffEET_T0_RKS3_EEXadL_ZNS_4reluIffEES5_S6_S8_EEEEvPKT2_SC_PT3_SE_PKT1_PSF_SI_mmm,"aw",@nobits
	.sectionflags	@""
	.align	16
.nv.shared._ZN18transformer_engine6detail43dgated_act_cast_transpose_kernel_notalignedILi1ELi4Eff13__nv_fp8_e4m3NS_5EmptyEXadL_ZNS_5dreluIffEET_T0_RKS3_EEXadL_ZNS_4reluIffEES5_S6_S8_EEEEvPKT2_SC_PT3_SE_PKT1_PSF_SI_mmm:
	.zero		1056


//--------------------- .nv.shared._ZN18transformer_engine6detail32dgated_act_cast_transpose_kernelILi1ELi4Eff13__nv_fp8_e4m3NS_5EmptyEXadL_ZNS_5dreluIffEET_T0_RKS3_EEXadL_ZNS_4reluIffEES5_S6_S8_EEEEvPKT2_SC_PT3_SE_PKT1_PSF_SI_mmm --------------------------
	.section	.nv.shared._ZN18transformer_engine6detail32dgated_act_cast_transpose_kernelILi1ELi4Eff13__nv_fp8_e4m3NS_5EmptyEXadL_ZNS_5dreluIffEET_T0_RKS3_EEXadL_ZNS_4reluIffEES5_S6_S8_EEEEvPKT2_SC_PT3_SE_PKT1_PSF_SI_mmm,"aw",@nobits
	.sectionflags	@""
	.align	16
.nv.shared._ZN18transformer_engine6detail32dgated_act_cast_transpose_kernelILi1ELi4Eff13__nv_fp8_e4m3NS_5EmptyEXadL_ZNS_5dreluIffEET_T0_RKS3_EEXadL_ZNS_4reluIffEES5_S6_S8_EEEEvPKT2_SC_PT3_SE_PKT1_PSF_SI_mmm:
	.zero		1056


//--------------------- .nv.shared._ZN18transformer_engine6detail43dgated_act_cast_transpose_kernel_notalignedILi1ELi4Eff13__nv_fp8_e5m2NS_5EmptyEXadL_ZNS_5dreluIffEET_T0_RKS3_EEXadL_ZNS_4reluIffEES5_S6_S8_EEEEvPKT2_SC_PT3_SE_PKT1_PSF_SI_mmm --------------------------
	.section	.nv.shared._ZN18transformer_engine6detail43dgated_act_cast_transpose_kernel_notalignedILi1ELi4Eff13__nv_fp8_e5m2NS_5EmptyEXadL_ZNS_5dreluIffEET_T0_RKS3_EEXadL_ZNS_4reluIffEES5_S6_S8_EEEEvPKT2_SC_PT3_SE_PKT1_PSF_SI_mmm,"aw",@nobits
	.sectionflags	@""
	.align	16
.nv.shared._ZN18transformer_engine6detail43dgated_act_cast_transpose_kernel_notalignedILi1ELi4Eff13__nv_fp8_e5m2NS_5EmptyEXadL_ZNS_5dreluIffEET_T0_RKS3_EEXadL_ZNS_4reluIffEES5_S6_S8_EEEEvPKT2_SC_PT3_SE_PKT1_PSF_SI_mmm:
	.zero		1056


//--------------------- .nv.shared._ZN18transformer_engine6detail32dgated_act_cast_transpose_kernelILi1ELi4Eff13__nv_fp8_e5m2NS_5EmptyEXadL_ZNS_5dreluIffEET_T0_RKS3_EEXadL_ZNS_4reluIffEES5_S6_S8_EEEEvPKT2_SC_PT3_SE_PKT1_PSF_SI_mmm --------------------------
	.section	.nv.shared._ZN18transformer_engine6detail32dgated_act_cast_transpose_kernelILi1ELi4Eff13__nv_fp8_e5m2NS_5EmptyEXadL_ZNS_5dreluIffEET_T0_RKS3_EEXadL_ZNS_4reluIffEES5_S6_S8_EEEEvPKT2_SC_PT3_SE_PKT1_PSF_SI_mmm,"aw",@nobits
	.sectionflags	@""
	.align	16
.nv.shared._ZN18transformer_engine6detail32dgated_act_cast_transpose_kernelILi1ELi4Eff13__nv_fp8_e5m2NS_5EmptyEXadL_ZNS_5dreluIffEET_T0_RKS3_EEXadL_ZNS_4reluIffEES5_S6_S8_EEEEvPKT2_SC_PT3_SE_PKT1_PSF_SI_mmm:
	.zero		1056


//--------------------- .nv.shared._ZN18transformer_engine6detail43dgated_act_cast_transpose_kernel_notalignedILi1ELi2Eff13__nv_bfloat16NS_5EmptyEXadL_ZNS_5dreluIffEET_T0_RKS3_EEXadL_ZNS_4reluIffEES5_S6_S8_EEEEvPKT2_SC_PT3_SE_PKT1_PSF_SI_mmm --------------------------
	.section	.nv.shared._ZN18transformer_engine6detail43dgated_act_cast_transpose_kernel_notalignedILi1ELi2Eff13__nv_bfloat16NS_5EmptyEXadL_ZNS_5dreluIffEET_T0_RKS3_EEXadL_ZNS_4reluIffEES5_S6_S8_EEEEvPKT2_SC_PT3_SE_PKT1_PSF_SI_mmm,"aw",@nobits
	.sectionflags	@""
	.align	16
.nv.shared._ZN18transformer_engine6detail43dgated_act_cast_transpose_kernel_notalignedILi1ELi2Eff13__nv_bfloat16NS_5EmptyEXadL_ZNS_5dreluIffEET_T0_RKS3_EEXadL_ZNS_4reluIffEES5_S6_S8_EEEEvPKT2_SC_PT3_SE_PKT1_PSF_SI_mmm:
	.zero		1056


//--------------------- .nv.shared._ZN18transformer_engine6detail32dgated_act_cast_transpose_kernelILi1ELi2Eff13__nv_bfloat16NS_5EmptyEXadL_ZNS_5dreluIffEET_T0_RKS3_EEXadL_ZNS_4reluIffEES5_S6_S8_EEEEvPKT2_SC_PT3_SE_PKT1_PSF_SI_mmm --------------------------
	.section	.nv.shared._ZN18transformer_engine6detail32dgated_act_cast_transpose_kernelILi1ELi2Eff13__nv_bfloat16NS_5EmptyEXadL_ZNS_5dreluIffEET_T0_RKS3_EEXadL_ZNS_4reluIffEES5_S6_S8_EEEEvPKT2_SC_PT3_SE_PKT1_PSF_SI_mmm,"aw",@nobits
	.sectionflags	@""
	.align	16
.nv.shared._ZN18transformer_engine6detail32dgated_act_cast_transpose_kernelILi1ELi2Eff13__nv_bfloat16NS_5EmptyEXadL_ZNS_5dreluIffEET_T0_RKS3_EEXadL_ZNS_4reluIffEES5_S6_S8_EEEEvPKT2_SC_PT3_SE_PKT1_PSF_SI_mmm:
	.zero		1056


//--------------------- .nv.shared._ZN18transformer_engine6detail43dgated_act_cast_transpose_kernel_notalignedILi1ELi2Eff6__halfNS_5EmptyEXadL_ZNS_5dreluIffEET_T0_RKS3_EEXadL_ZNS_4reluIffEES5_S6_S8_EEEEvPKT2_SC_PT3_SE_PKT1_PSF_SI_mmm --------------------------
	.section	.nv.shared._ZN18transformer_engine6detail43dgated_act_cast_transpose_kernel_notalignedILi1ELi2Eff6__halfNS_5EmptyEXadL_ZNS_5dreluIffEET_T0_RKS3_EEXadL_ZNS_4reluIffEES5_S6_S8_EEEEvPKT2_SC_PT3_SE_PKT1_PSF_SI_mmm,"aw",@nobits
	.sectionflags	@""
	.align	16
.nv.shared._ZN18transformer_engine6detail43dgated_act_cast_transpose_kernel_notalignedILi1ELi2Eff6__halfNS_5EmptyEXadL_ZNS_5dreluIffEET_T0_RKS3_EEXadL_ZNS_4reluIffEES5_S6_S8_EEEEvPKT2_SC_PT3_SE_PKT1_PSF_SI_mmm:
	.zero		1056


//--------------------- .nv.shared._ZN18transformer_engine6detail32dgated_act_cast_transpose_kernelILi1ELi2Eff6__halfNS_5EmptyEXadL_ZNS_5dreluIffEET_T0_RKS3_EEXadL_ZNS_4reluIffEES5_S6_S8_EEEEvPKT2_SC_PT3_SE_PKT1_PSF_SI_mmm --------------------------
	.section	.nv.shared._ZN18transformer_engine6detail32dgated_act_cast_transpose_kernelILi1ELi2Eff6__halfNS_5EmptyEXadL_ZNS_5dreluIffEET_T0_RKS3_EEXadL_ZNS_4reluIffEES5_S6_S8_EEEEvPKT2_SC_PT3_SE_PKT1_PSF_SI_mmm,"aw",@nobits
	.sectionflags	@""
	.align	16
.nv.shared._ZN18transformer_engine6detail32dgated_act_cast_transpose_kernelILi1ELi2Eff6__halfNS_5EmptyEXadL_ZNS_5dreluIffEET_T0_RKS3_EEXadL_ZNS_4reluIffEES5_S6_S8_EEEEvPKT2_SC_PT3_SE_PKT1_PSF_SI_mmm:
	.zero		1056


//--------------------- .nv.shared._ZN18transformer_engine6detail43dgated_act_cast_transpose_kernel_notalignedILi1ELi1EfffNS_5EmptyEXadL_ZNS_5dreluIffEET_T0_RKS2_EEXadL_ZNS_4reluIffEES4_S5_S7_EEEEvPKT2_SB_PT3_SD_PKT1_PSE_SH_mmm --------------------------
	.section	.nv.shared._ZN18transformer_engine6detail43dgated_act_cast_transpose_kernel_notalignedILi1ELi1EfffNS_5EmptyEXadL_ZNS_5dreluIffEET_T0_RKS2_EEXadL_ZNS_4reluIffEES4_S5_S7_EEEEvPKT2_SB_PT3_SD_PKT1_PSE_SH_mmm,"aw",@nobits
	.sectionflags	@""
	.align	16
.nv.shared._ZN18transformer_engine6detail43dgated_act_cast_transpose_kernel_notalignedILi1ELi1EfffNS_5EmptyEXadL_ZNS_5dreluIffEET_T0_RKS2_EEXadL_ZNS_4reluIffEES4_S5_S7_EEEEvPKT2_SB_PT3_SD_PKT1_PSE_SH_mmm:
	.zero		1056


//--------------------- .nv.shared._ZN18transformer_engine6detail32dgated_act_cast_transpose_kernelILi1ELi1EfffNS_5EmptyEXadL_ZNS_5dreluIffEET_T0_RKS2_EEXadL_ZNS_4reluIffEES4_S5_S7_EEEEvPKT2_SB_PT3_SD_PKT1_PSE_SH_mmm --------------------------
	.section	.nv.shared._ZN18transformer_engine6detail32dgated_act_cast_transpose_kernelILi1ELi1EfffNS_5EmptyEXadL_ZNS_5dreluIffEET_T0_RKS2_EEXadL_ZNS_4reluIffEES4_S5_S7_EEEEvPKT2_SB_PT3_SD_PKT1_PSE_SH_mmm,"aw",@nobits
	.sectionflags	@""
	.align	16
.nv.shared._ZN18transformer_engine6detail32dgated_act_cast_transpose_kernelILi1ELi1EfffNS_5EmptyEXadL_ZNS_5dreluIffEET_T0_RKS2_EEXadL_ZNS_4reluIffEES4_S5_S7_EEEEvPKT2_SB_PT3_SD_PKT1_PSE_SH_mmm:
	.zero		1056


//--------------------- .nv.shared._ZN18transformer_engine6detail43dgated_act_cast_transpose_kernel_notalignedILi2ELi4Ef13__nv_bfloat1613__nv_fp8_e4m3NS_5EmptyEXadL_ZNS_5dsiluIffEET_T0_RKS4_EEXadL_ZNS_4siluIffEES6_S7_S9_EEEEvPKT2_SD_PT3_SF_PKT1_PSG_SJ_mmm --------------------------
	.section	.nv.shared._ZN18transformer_engine6detail43dgated_act_cast_transpose_kernel_notalignedILi2ELi4Ef13__nv_bfloat1613__nv_fp8_e4m3NS_5EmptyEXadL_ZNS_5dsiluIffEET_T0_RKS4_EEXadL_ZNS_4siluIffEES6_S7_S9_EEEEvPKT2_SD_PT3_SF_PKT1_PSG_SJ_mmm,"aw",@nobits
	.sectionflags	@""
	.align	16
.nv.shared._ZN18transformer_engine6detail43dgated_act_cast_transpose_kernel_notalignedILi2ELi4Ef13__nv_bfloat1613__nv_fp8_e4m3NS_5EmptyEXadL_ZNS_5dsiluIffEET_T0_RKS4_EEXadL_ZNS_4siluIffEES6_S7_S9_EEEEvPKT2_SD_PT3_SF_PKT1_PSG_SJ_mmm:
	.zero		1056


//--------------------- .nv.shared._ZN18transformer_engine6detail32dgated_act_cast_transpose_kernelILi2ELi4Ef13__nv_bfloat1613__nv_fp8_e4m3NS_5EmptyEXadL_ZNS_5dsiluIffEET_T0_RKS4_EEXadL_ZNS_4siluIffEES6_S7_S9_EEEEvPKT2_SD_PT3_SF_PKT1_PSG_SJ_mmm --------------------------
	.section	.nv.shared._ZN18transformer_engine6detail32dgated_act_cast_transpose_kernelILi2ELi4Ef13__nv_bfloat1613__nv_fp8_e4m3NS_5EmptyEXadL_ZNS_5dsiluIffEET_T0_RKS4_EEXadL_ZNS_4siluIffEES6_S7_S9_EEEEvPKT2_SD_PT3_SF_PKT1_PSG_SJ_mmm,"aw",@nobits
	.sectionflags	@""
	.align	16
.nv.shared._ZN18transformer_engine6detail32dgated_act_cast_transpose_kernelILi2ELi4Ef13__nv_bfloat1613__nv_fp8_e4m3NS_5EmptyEXadL_ZNS_5dsiluIffEET_T0_RKS4_EEXadL_ZNS_4siluIffEES6_S7_S9_EEEEvPKT2_SD_PT3_SF_PKT1_PSG_SJ_mmm:
	.zero		1056


//--------------------- .nv.shared._ZN18transformer_engine6detail43dgated_act_cast_transpose_kernel_notalignedILi2ELi4Ef13__nv_bfloat1613__nv_fp8_e5m2NS_5EmptyEXadL_ZNS_5dsiluIffEET_T0_RKS4_EEXadL_ZNS_4siluIffEES6_S7_S9_EEEEvPKT2_SD_PT3_SF_PKT1_PSG_SJ_mmm --------------------------
	.section	.nv.shared._ZN18transformer_engine6detail43dgated_act_cast_transpose_kernel_notalignedILi2ELi4Ef13__nv_bfloat1613__nv_fp8_e5m2NS_5EmptyEXadL_ZNS_5dsiluIffEET_T0_RKS4_EEXadL_ZNS_4siluIffEES6_S7_S9_EEEEvPKT2_SD_PT3_SF_PKT1_PSG_SJ_mmm,"aw",@nobits
	.sectionflags	@""
	.align	16
.nv.shared._ZN18transformer_engine6detail43dgated_act_cast_transpose_kernel_notalignedILi2ELi4Ef13__nv_bfloat1613__nv_fp8_e5m2NS_5EmptyEXadL_ZNS_5dsiluIffEET_T0_RKS4_EEXadL_ZNS_4siluIffEES6_S7_S9_EEEEvPKT2_SD_PT3_SF_PKT1_PSG_SJ_mmm:
	.zero		1056


//--------------------- .nv.shared._ZN18transformer_engine6detail32dgated_act_cast_transpose_kernelILi2ELi4Ef13__nv_bfloat1613__nv_fp8_e5m2NS_5EmptyEXadL_ZNS_5dsiluIffEET_T0_RKS4_EEXadL_ZNS_4siluIffEES6_S7_S9_EEEEvPKT2_SD_PT3_SF_PKT1_PSG_SJ_mmm --------------------------
	.section	.nv.shared._ZN18transformer_engine6detail32dgated_act_cast_transpose_kernelILi2ELi4Ef13__nv_bfloat1613__nv_fp8_e5m2NS_5EmptyEXadL_ZNS_5dsiluIffEET_T0_RKS4_EEXadL_ZNS_4siluIffEES6_S7_S9_EEEEvPKT2_SD_PT3_SF_PKT1_PSG_SJ_mmm,"aw",@nobits
	.sectionflags	@""
	.align	16
.nv.shared._ZN18transformer_engine6detail32dgated_act_cast_transpose_kernelILi2ELi4Ef13__nv_bfloat1613__nv_fp8_e5m2NS_5EmptyEXadL_ZNS_5dsiluIffEET_T0_RKS4_EEXadL_ZNS_4siluIffEES6_S7_S9_EEEEvPKT2_SD_PT3_SF_PKT1_PSG_SJ_mmm:
	.zero		1056


//--------------------- .nv.shared._ZN18transformer_engine6detail43dgated_act_cast_transpose_kernel_notalignedILi2ELi2Ef13__nv_bfloat16S2_NS_5EmptyEXadL_ZNS_5dsiluIffEET_T0_RKS3_EEXadL_ZNS_4siluIffEES5_S6_S8_EEEEvPKT2_SC_PT3_SE_PKT1_PSF_SI_mmm --------------------------
	.section	.nv.shared._ZN18transformer_engine6detail43dgated_act_cast_transpose_kernel_notalignedILi2ELi2Ef13__nv_bfloat16S2_NS_5EmptyEXadL_ZNS_5dsiluIffEET_T0_RKS3_EEXadL_ZNS_4siluIffEES5_S6_S8_EEEEvPKT2_SC_PT3_SE_PKT1_PSF_SI_mmm,"aw",@nobits
	.sectionflags	@""
	.align	16
.nv.shared._ZN18transformer_engine6detail43dgated_act_cast_transpose_kernel_notalignedILi2ELi2Ef13__nv_bfloat16S2_NS_5EmptyEXadL_ZNS_5dsiluIffEET_T0_RKS3_EEXadL_ZNS_4siluIffEES5_S6_S8_EEEEvPKT2_SC_PT3_SE_PKT1_PSF_SI_mmm:
	.zero		1056


//--------------------- .nv.shared._ZN18transformer_engine6detail32dgated_act_cast_transpose_kernelILi2ELi2Ef13__nv_bfloat16S2_NS_5EmptyEXadL_ZNS_5dsiluIffEET_T0_RKS3_EEXadL_ZNS_4siluIffEES5_S6_S8_EEEEvPKT2_SC_PT3_SE_PKT1_PSF_SI_mmm --------------------------
	.section	.nv.shared._ZN18transformer_engine6detail32dgated_act_cast_transpose_kernelILi2ELi2Ef13__nv_bfloat16S2_NS_5EmptyEXadL_ZNS_5dsiluIffEET_T0_RKS3_EEXadL_ZNS_4siluIffEES5_S6_S8_EEEEvPKT2_SC_PT3_SE_PKT1_PSF_SI_mmm,"aw",@nobits
	.sectionflags	@""
	.align	16
.nv.shared._ZN18transformer_engine6detail32dgated_act_cast_transpose_kernelILi2ELi2Ef13__nv_bfloat16S2_NS_5EmptyEXadL_ZNS_5dsiluIffEET_T0_RKS3_EEXadL_ZNS_4siluIffEES5_S6_S8_EEEEvPKT2_SC_PT3_SE_PKT1_PSF_SI_mmm:
	.zero		1056


//--------------------- .nv.shared._ZN18transformer_engine6detail43dgated_act_cast_transpose_kernel_notalignedILi2ELi2Ef13__nv_bfloat166__halfNS_5EmptyEXadL_ZNS_5dsiluIffEET_T0_RKS4_EEXadL_ZNS_4siluIffEES6_S7_S9_EEEEvPKT2_SD_PT3_SF_PKT1_PSG_SJ_mmm --------------------------
	.section	.nv.shared._ZN18transformer_engine6detail43dgated_act_cast_transpose_kernel_notalignedILi2ELi2Ef13__nv_bfloat166__halfNS_5EmptyEXadL_ZNS_5dsiluIffEET_T0_RKS4_EEXadL_ZNS_4siluIffEES6_S7_S9_EEEEvPKT2_SD_PT3_SF_PKT1_PSG_SJ_mmm,"aw",@nobits
	.sectionflags	@""
	.align	16
.nv.shared._ZN18transformer_engine6detail43dgated_act_cast_transpose_kernel_notalignedILi2ELi2Ef13__nv_bfloat166__halfNS_5EmptyEXadL_ZNS_5dsiluIffEET_T0_RKS4_EEXadL_ZNS_4siluIffEES6_S7_S9_EEEEvPKT2_SD_PT3_SF_PKT1_PSG_SJ_mmm:
	.zero		1056


//--------------------- .nv.shared._ZN18transformer_engine6detail32dgated_act_cast_transpose_kernelILi2ELi2Ef13__nv_bfloat166__halfNS_5EmptyEXadL_ZNS_5dsiluIffEET_T0_RKS4_EEXadL_ZNS_4siluIffEES6_S7_S9_EEEEvPKT2_SD_PT3_SF_PKT1_PSG_SJ_mmm --------------------------
	.section	.nv.shared._ZN18transformer_engine6detail32dgated_act_cast_transpose_kernelILi2ELi2Ef13__nv_bfloat166__halfNS_5EmptyEXadL_ZNS_5dsiluIffEET_T0_RKS4_EEXadL_ZNS_4siluIffEES6_S7_S9_EEEEvPKT2_SD_PT3_SF_PKT1_PSG_SJ_mmm,"aw",@nobits
	.sectionflags	@""
	.align	16
.nv.shared._ZN18transformer_engine6detail32dgated_act_cast_transpose_kernelILi2ELi2Ef13__nv_bfloat166__halfNS_5EmptyEXadL_ZNS_5dsiluIffEET_T0_RKS4_EEXadL_ZNS_4siluIffEES6_S7_S9_EEEEvPKT2_SD_PT3_SF_PKT1_PSG_SJ_mmm:
	.zero		1056


//--------------------- .nv.shared._ZN18transformer_engine6detail43dgated_act_cast_transpose_kernel_notalignedILi2ELi1Ef13__nv_bfloat16fNS_5EmptyEXadL_ZNS_5dsiluIffEET_T0_RKS3_EEXadL_ZNS_4siluIffEES5_S6_S8_EEEEvPKT2_SC_PT3_SE_PKT1_PSF_SI_mmm --------------------------
	.section	.nv.shared._ZN18transformer_engine6detail43dgated_act_cast_transpose_kernel_notalignedILi2ELi1Ef13__nv_bfloat16fNS_5EmptyEXadL_ZNS_5dsiluIffEET_T0_RKS3_EEXadL_ZNS_4siluIffEES5_S6_S8_EEEEvPKT2_SC_PT3_SE_PKT1_PSF_SI_mmm,"aw",@nobits
	.sectionflags	@""
	.align	16
.nv.shared._ZN18transformer_engine6detail43dgated_act_cast_transpose_kernel_notalignedILi2ELi1Ef13__nv_bfloat16fNS_5EmptyEXadL_ZNS_5dsiluIffEET_T0_RKS3_EEXadL_ZNS_4siluIffEES5_S6_S8_EEEEvPKT2_SC_PT3_SE_PKT1_PSF_SI_mmm:
	.zero		1056


//--------------------- .nv.shared._ZN18transformer_engine6detail32dgated_act_cast_transpose_kernelILi2ELi1Ef13__nv_bfloat16fNS_5EmptyEXadL_ZNS_5dsiluIffEET_T0_RKS3_EEXadL_ZNS_4siluIffEES5_S6_S8_EEEEvPKT2_SC_PT3_SE_PKT1_PSF_SI_mmm --------------------------
	.section	.nv.shared._ZN18transformer_engine6detail32dgated_act_cast_transpose_kernelILi2ELi1Ef13__nv_bfloat16fNS_5EmptyEXadL_ZNS_5dsiluIffEET_T0_RKS3_EEXadL_ZNS_4siluIffEES5_S6_S8_EEEEvPKT2_SC_PT3_SE_PKT1_PSF_SI_mmm,"aw",@nobits
	.sectionflags	@""
	.align	16
.nv.shared._ZN18transformer_engine6detail32dgated_act_cast_transpose_kernelILi2ELi1Ef13__nv_bfloat16fNS_5EmptyEXadL_ZNS_5dsiluIffEET_T0_RKS3_EEXadL_ZNS_4siluIffEES5_S6_S8_EEEEvPKT2_SC_PT3_SE_PKT1_PSF_SI_mmm:
	.zero		1056


//--------------------- .nv.shared._ZN18transformer_engine6detail43dgated_act_cast_transpose_kernel_notalignedILi2ELi4Ef6__half13__nv_fp8_e4m3NS_5EmptyEXadL_ZNS_5dsiluIffEET_T0_RKS4_EEXadL_ZNS_4siluIffEES6_S7_S9_EEEEvPKT2_SD_PT3_SF_PKT1_PSG_SJ_mmm --------------------------
	.section	.nv.shared._ZN18transformer_engine6detail43dgated_act_cast_transpose_kernel_notalignedILi2ELi4Ef6__half13__nv_fp8_e4m3NS_5EmptyEXadL_ZNS_5dsiluIffEET_T0_RKS4_EEXadL_ZNS_4siluIffEES6_S7_S9_EEEEvPKT2_SD_PT3_SF_PKT1_PSG_SJ_mmm,"aw",@nobits
	.sectionflags	@""
	.align	16
.nv.shared._ZN18transformer_engine6detail43dgated_act_cast_transpose_kernel_notalignedILi2ELi4Ef6__half13__nv_fp8_e4m3NS_5EmptyEXadL_ZNS_5dsiluIffEET_T0_RKS4_EEXadL_ZNS_4siluIffEES6_S7_S9_EEEEvPKT2_SD_PT3_SF_PKT1_PSG_SJ_mmm:
	.zero		1056


//--------------------- .nv.shared._ZN18transformer_engine6detail32dgated_act_cast_transpose_kernelILi2ELi4Ef6__half13__nv_fp8_e4m3NS_5EmptyEXadL_ZNS_5dsiluIffEET_T0_RKS4_EEXadL_ZNS_4siluIffEES6_S7_S9_EEEEvPKT2_SD_PT3_SF_PKT1_PSG_SJ_mmm --------------------------
	.section	.nv.shared._ZN18transformer_engine6detail32dgated_act_cast_transpose_kernelILi2ELi4Ef6__half13__nv_fp8_e4m3NS_5EmptyEXadL_ZNS_5dsiluIffEET_T0_RKS4_EEXadL_ZNS_4siluIffEES6_S7_S9_EEEEvPKT2_SD_PT3_SF_PKT1_PSG_SJ_mmm,"aw",@nobits
	.sectionflags	@""
	.align	16
.nv.shared._ZN18transformer_engine6detail32dgated_act_cast_transpose_kernelILi2ELi4Ef6__half13__nv_fp8_e4m3NS_5EmptyEXadL_ZNS_5dsiluIffEET_T0_RKS4_EEXadL_ZNS_4siluIffEES6_S7_S9_EEEEvPKT2_SD_PT3_SF_PKT1_PSG_SJ_mmm:
	.zero		1056


//--------------------- .nv.shared._ZN18transformer_engine6detail43dgated_act_cast_transpose_kernel_notalignedILi2ELi4Ef6__half13__nv_fp8_e5m2NS_5EmptyEXadL_ZNS_5dsiluIffEET_T0_RKS4_EEXadL_ZNS_4siluIffEES6_S7_S9_EEEEvPKT2_SD_PT3_SF_PKT1_PSG_SJ_mmm --------------------------
	.section	.nv.shared._ZN18transformer_engine6detail43dgated_act_cast_transpose_kernel_notalignedILi2ELi4Ef6__half13__nv_fp8_e5m2NS_5EmptyEXadL_ZNS_5dsiluIffEET_T0_RKS4_EEXadL_ZNS_4siluIffEES6_S7_S9_EEEEvPKT2_SD_PT3_SF_PKT1_PSG_SJ_mmm,"aw",@nobits
	.sectionflags	@""
	.align	16
.nv.shared._ZN18transformer_engine6detail43dgated_act_cast_transpose_kernel_notalignedILi2ELi4Ef6__half13__nv_fp8_e5m2NS_5EmptyEXadL_ZNS_5dsiluIffEET_T0_RKS4_EEXadL_ZNS_4siluIffEES6_S7_S9_EEEEvPKT2_SD_PT3_SF_PKT1_PSG_SJ_mmm:
	.zero		1056


//--------------------- .nv.shared._ZN18transformer_engine6detail32dgated_act_cast_transpose_kernelILi2ELi4Ef6__half13__nv_fp8_e5m2NS_5EmptyEXadL_ZNS_5dsiluIffEET_T0_RKS4_EEXadL_ZNS_4siluIffEES6_S7_S9_EEEEvPKT2_SD_PT3_SF_PKT1_PSG_SJ_mmm --------------------------
	.section	.nv.shared._ZN18transformer_engine6detail32dgated_act_cast_transpose_kernelILi2ELi4Ef6__half13__nv_fp8_e5m2NS_5EmptyEXadL_ZNS_5dsiluIffEET_T0_RKS4_EEXadL_ZNS_4siluIffEES6_S7_S9_EEEEvPKT2_SD_PT3_SF_PKT1_PSG_SJ_mmm,"aw",@nobits
	.sectionflags	@""
	.align	16
.nv.shared._ZN18transformer_engine6detail32dgated_act_cast_transpose_kernelILi2ELi4Ef6__half13__nv_fp8_e5m2NS_5EmptyEXadL_ZNS_5dsiluIffEET_T0_RKS4_EEXadL_ZNS_4siluIffEES6_S7_S9_EEEEvPKT2_SD_PT3_SF_PKT1_PSG_SJ_mmm:
	.zero		1056


//--------------------- .nv.shared._ZN18transformer_engine6detail43dgated_act_cast_transpose_kernel_notalignedILi2ELi2Ef6__half13__nv_bfloat16NS_5EmptyEXadL_ZNS_5dsiluIffEET_T0_RKS4_EEXadL_ZNS_4siluIffEES6_S7_S9_EEEEvPKT2_SD_PT3_SF_PKT1_PSG_SJ_mmm --------------------------
	.section	.nv.shared._ZN18transformer_engine6detail43dgated_act_cast_transpose_kernel_notalignedILi2ELi2Ef6__half13__nv_bfloat16NS_5EmptyEXadL_ZNS_5dsiluIffEET_T0_RKS4_EEXadL_ZNS_4siluIffEES6_S7_S9_EEEEvPKT2_SD_PT3_SF_PKT1_PSG_SJ_mmm,"aw",@nobits
	.sectionflags	@""
	.align	16
.nv.shared._ZN18transformer_engine6detail43dgated_act_cast_transpose_kernel_notalignedILi2ELi2Ef6__half13__nv_bfloat16NS_5EmptyEXadL_ZNS_5dsiluIffEET_T0_RKS4_EEXadL_ZNS_4siluIffEES6_S7_S9_EEEEvPKT2_SD_PT3_SF_PKT1_PSG_SJ_mmm:
	.zero		1056


//--------------------- .nv.shared._ZN18transformer_engine6detail32dgated_act_cast_transpose_kernelILi2ELi2Ef6__half13__nv_bfloat16NS_5EmptyEXadL_ZNS_5dsiluIffEET_T0_RKS4_EEXadL_ZNS_4siluIffEES6_S7_S9_EEEEvPKT2_SD_PT3_SF_PKT1_PSG_SJ_mmm --------------------------
	.section	.nv.shared._ZN18transformer_engine6detail32dgated_act_cast_transpose_kernelILi2ELi2Ef6__half13__nv_bfloat16NS_5EmptyEXadL_ZNS_5dsiluIffEET_T0_RKS4_EEXadL_ZNS_4siluIffEES6_S7_S9_EEEEvPKT2_SD_PT3_SF_PKT1_PSG_SJ_mmm,"aw",@nobits
	.sectionflags	@""
	.align	16
.nv.shared._ZN18transformer_engine6detail32dgated_act_cast_transpose_kernelILi2ELi2Ef6__half13__nv_bfloat16NS_5EmptyEXadL_ZNS_5dsiluIffEET_T0_RKS4_EEXadL_ZNS_4siluIffEES6_S7_S9_EEEEvPKT2_SD_PT3_SF_PKT1_PSG_SJ_mmm:
	.zero		1056


//--------------------- .nv.shared._ZN18transformer_engine6detail43dgated_act_cast_transpose_kernel_notalignedILi2ELi2Ef6__halfS2_NS_5EmptyEXadL_ZNS_5dsiluIffEET_T0_RKS3_EEXadL_ZNS_4siluIffEES5_S6_S8_EEEEvPKT2_SC_PT3_SE_PKT1_PSF_SI_mmm --------------------------
	.section	.nv.shared._ZN18transformer_engine6detail43dgated_act_cast_transpose_kernel_notalignedILi2ELi2Ef6__halfS2_NS_5EmptyEXadL_ZNS_5dsiluIffEET_T0_RKS3_EEXadL_ZNS_4siluIffEES5_S6_S8_EEEEvPKT2_SC_PT3_SE_PKT1_PSF_SI_mmm,"aw",@nobits
	.sectionflags	@""
	.align	16
.nv.shared._ZN18transformer_engine6detail43dgated_act_cast_transpose_kernel_notalignedILi2ELi2Ef6__halfS2_NS_5EmptyEXadL_ZNS_5dsiluIffEET_T0_RKS3_EEXadL_ZNS_4siluIffEES5_S6_S8_EEEEvPKT2_SC_PT3_SE_PKT1_PSF_SI_mmm:
	.zero		1056


//--------------------- .nv.shared._ZN18transformer_engine6detail32dgated_act_cast_transpose_kernelILi2ELi2Ef6__halfS2_NS_5EmptyEXadL_ZNS_5dsiluIffEET_T0_RKS3_EEXadL_ZNS_4siluIffEES5_S6_S8_EEEEvPKT2_SC_PT3_SE_PKT1_PSF_SI_mmm --------------------------
	.section	.nv.shared._ZN18transformer_engine6detail32dgated_act_cast_transpose_kernelILi2ELi2Ef6__halfS2_NS_5EmptyEXadL_ZNS_5dsiluIffEET_T0_RKS3_EEXadL_ZNS_4siluIffEES5_S6_S8_EEEEvPKT2_SC_PT3_SE_PKT1_PSF_SI_mmm,"aw",@nobits
	.sectionflags	@""
	.align	16
.nv.shared._ZN18transformer_engine6detail32dgated_act_cast_transpose_kernelILi2ELi2Ef6__halfS2_NS_5EmptyEXadL_ZNS_5dsiluIffEET_T0_RKS3_EEXadL_ZNS_4siluIffEES5_S6_S8_EEEEvPKT2_SC_PT3_SE_PKT1_PSF_SI_mmm:
	.zero		1056


//--------------------- .nv.shared._ZN18transformer_engine6detail43dgated_act_cast_transpose_kernel_notalignedILi2ELi1Ef6__halffNS_5EmptyEXadL_ZNS_5dsiluIffEET_T0_RKS3_EEXadL_ZNS_4siluIffEES5_S6_S8_EEEEvPKT2_SC_PT3_SE_PKT1_PSF_SI_mmm --------------------------
	.section	.nv.shared._ZN18transformer_engine6detail43dgated_act_cast_transpose_kernel_notalignedILi2ELi1Ef6__halffNS_5EmptyEXadL_ZNS_5dsiluIffEET_T0_RKS3_EEXadL_ZNS_4siluIffEES5_S6_S8_EEEEvPKT2_SC_PT3_SE_PKT1_PSF_SI_mmm,"aw",@nobits
	.sectionflags	@""
	.align	16
.nv.shared._ZN18transformer_engine6detail43dgated_act_cast_transpose_kernel_notalignedILi2ELi1Ef6__halffNS_5EmptyEXadL_ZNS_5dsiluIffEET_T0_RKS3_EEXadL_ZNS_4siluIffEES5_S6_S8_EEEEvPKT2_SC_PT3_SE_PKT1_PSF_SI_mmm:
	.zero		1056


//--------------------- .nv.shared._ZN18transformer_engine6detail32dgated_act_cast_transpose_kernelILi2ELi1Ef6__halffNS_5EmptyEXadL_ZNS_5dsiluIffEET_T0_RKS3_EEXadL_ZNS_4siluIffEES5_S6_S8_EEEEvPKT2_SC_PT3_SE_PKT1_PSF_SI_mmm --------------------------
	.section	.nv.shared._ZN18transformer_engine6detail32dgated_act_cast_transpose_kernelILi2ELi1Ef6__halffNS_5EmptyEXadL_ZNS_5dsiluIffEET_T0_RKS3_EEXadL_ZNS_4siluIffEES5_S6_S8_EEEEvPKT2_SC_PT3_SE_PKT1_PSF_SI_mmm,"aw",@nobits
	.sectionflags	@""
	.align	16
.nv.shared._ZN18transformer_engine6detail32dgated_act_cast_transpose_kernelILi2ELi1Ef6__halffNS_5EmptyEXadL_ZNS_5dsiluIffEET_T0_RKS3_EEXadL_ZNS_4siluIffEES5_S6_S8_EEEEvPKT2_SC_PT3_SE_PKT1_PSF_SI_mmm:
	.zero		1056


//--------------------- .nv.shared._ZN18transformer_engine6detail43dgated_act_cast_transpose_kernel_notalignedILi1ELi4Eff13__nv_fp8_e4m3NS_5EmptyEXadL_ZNS_5dsiluIffEET_T0_RKS3_EEXadL_ZNS_4siluIffEES5_S6_S8_EEEEvPKT2_SC_PT3_SE_PKT1_PSF_SI_mmm --------------------------
	.section	.nv.shared._ZN18transformer_engine6detail43dgated_act_cast_transpose_kernel_notalignedILi1ELi4Eff13__nv_fp8_e4m3NS_5EmptyEXadL_ZNS_5dsiluIffEET_T0_RKS3_EEXadL_ZNS_4siluIffEES5_S6_S8_EEEEvPKT2_SC_PT3_SE_PKT1_PSF_SI_mmm,"aw",@nobits
	.sectionflags	@""
	.align	16
.nv.shared._ZN18transformer_engine6detail43dgated_act_cast_transpose_kernel_notalignedILi1ELi4Eff13__nv_fp8_e4m3NS_5EmptyEXadL_ZNS_5dsiluIffEET_T0_RKS3_EEXadL_ZNS_4siluIffEES5_S6_S8_EEEEvPKT2_SC_PT3_SE_PKT1_PSF_SI_mmm:
	.zero		1056


//--------------------- .nv.shared._ZN18transformer_engine6detail32dgated_act_cast_transpose_kernelILi1ELi4Eff13__nv_fp8_e4m3NS_5EmptyEXadL_ZNS_5dsiluIffEET_T0_RKS3_EEXadL_ZNS_4siluIffEES5_S6_S8_EEEEvPKT2_SC_PT3_SE_PKT1_PSF_SI_mmm --------------------------
	.section	.nv.shared._ZN18transformer_engine6detail32dgated_act_cast_transpose_kernelILi1ELi4Eff13__nv_fp8_e4m3NS_5EmptyEXadL_ZNS_5dsiluIffEET_T0_RKS3_EEXadL_ZNS_4siluIffEES5_S6_S8_EEEEvPKT2_SC_PT3_SE_PKT1_PSF_SI_mmm,"aw",@nobits
	.sectionflags	@""
	.align	16
.nv.shared._ZN18transformer_engine6detail32dgated_act_cast_transpose_kernelILi1ELi4Eff13__nv_fp8_e4m3NS_5EmptyEXadL_ZNS_5dsiluIffEET_T0_RKS3_EEXadL_ZNS_4siluIffEES5_S6_S8_EEEEvPKT2_SC_PT3_SE_PKT1_PSF_SI_mmm:
	.zero		1056


//--------------------- .nv.shared._ZN18transformer_engine6detail43dgated_act_cast_transpose_kernel_notalignedILi1ELi4Eff13__nv_fp8_e5m2NS_5EmptyEXadL_ZNS_5dsiluIffEET_T0_RKS3_EEXadL_ZNS_4siluIffEES5_S6_S8_EEEEvPKT2_SC_PT3_SE_PKT1_PSF_SI_mmm --------------------------
	.section	.nv.shared._ZN18transformer_engine6detail43dgated_act_cast_transpose_kernel_notalignedILi1ELi4Eff13__nv_fp8_e5m2NS_5EmptyEXadL_ZNS_5dsiluIffEET_T0_RKS3_EEXadL_ZNS_4siluIffEES5_S6_S8_EEEEvPKT2_SC_PT3_SE_PKT1_PSF_SI_mmm,"aw",@nobits
	.sectionflags	@""
	.align	16
.nv.shared._ZN18transformer_engine6detail43dgated_act_cast_transpose_kernel_notalignedILi1ELi4Eff13__nv_fp8_e5m2NS_5EmptyEXadL_ZNS_5dsiluIffEET_T0_RKS3_EEXadL_ZNS_4siluIffEES5_S6_S8_EEEEvPKT2_SC_PT3_SE_PKT1_PSF_SI_mmm:
	.zero		1056


//--------------------- .nv.shared._ZN18transformer_engine6detail32dgated_act_cast_transpose_kernelILi1ELi4Eff13__nv_fp8_e5m2NS_5EmptyEXadL_ZNS_5dsiluIffEET_T0_RKS3_EEXadL_ZNS_4siluIffEES5_S6_S8_EEEEvPKT2_SC_PT3_SE_PKT1_PSF_SI_mmm --------------------------
	.section	.nv.shared._ZN18transformer_engine6detail32dgated_act_cast_transpose_kernelILi1ELi4Eff13__nv_fp8_e5m2NS_5EmptyEXadL_ZNS_5dsiluIffEET_T0_RKS3_EEXadL_ZNS_4siluIffEES5_S6_S8_EEEEvPKT2_SC_PT3_SE_PKT1_PSF_SI_mmm,"aw",@nobits
	.sectionflags	@""
	.align	16
.nv.shared._ZN18transformer_engine6detail32dgated_act_cast_transpose_kernelILi1ELi4Eff13__nv_fp8_e5m2NS_5EmptyEXadL_ZNS_5dsiluIffEET_T0_RKS3_EEXadL_ZNS_4siluIffEES5_S6_S8_EEEEvPKT2_SC_PT3_SE_PKT1_PSF_SI_mmm:
	.zero		1056


//--------------------- .nv.shared._ZN18transformer_engine6detail43dgated_act_cast_transpose_kernel_notalignedILi1ELi2Eff13__nv_bfloat16NS_5EmptyEXadL_ZNS_5dsiluIffEET_T0_RKS3_EEXadL_ZNS_4siluIffEES5_S6_S8_EEEEvPKT2_SC_PT3_SE_PKT1_PSF_SI_mmm --------------------------
	.section	.nv.shared._ZN18transformer_engine6detail43dgated_act_cast_transpose_kernel_notalignedILi1ELi2Eff13__nv_bfloat16NS_5EmptyEXadL_ZNS_5dsiluIffEET_T0_RKS3_EEXadL_ZNS_4siluIffEES5_S6_S8_EEEEvPKT2_SC_PT3_SE_PKT1_PSF_SI_mmm,"aw",@nobits
	.sectionflags	@""
	.align	16
.nv.shared._ZN18transformer_engine6detail43dgated_act_cast_transpose_kernel_notalignedILi1ELi2Eff13__nv_bfloat16NS_5EmptyEXadL_ZNS_5dsiluIffEET_T0_RKS3_EEXadL_ZNS_4siluIffEES5_S6_S8_EEEEvPKT2_SC_PT3_SE_PKT1_PSF_SI_mmm:
	.zero		1056


//--------------------- .nv.shared._ZN18transformer_engine6detail32dgated_act_cast_transpose_kernelILi1ELi2Eff13__nv_bfloat16NS_5EmptyEXadL_ZNS_5dsiluIffEET_T0_RKS3_EEXadL_ZNS_4siluIffEES5_S6_S8_EEEEvPKT2_SC_PT3_SE_PKT1_PSF_SI_mmm --------------------------
	.section	.nv.shared._ZN18transformer_engine6detail32dgated_act_cast_transpose_kernelILi1ELi2Eff13__nv_bfloat16NS_5EmptyEXadL_ZNS_5dsiluIffEET_T0_RKS3_EEXadL_ZNS_4siluIffEES5_S6_S8_EEEEvPKT2_SC_PT3_SE_PKT1_PSF_SI_mmm,"aw",@nobits
	.sectionflags	@""
	.align	16
.nv.shared._ZN18transformer_engine6detail32dgated_act_cast_transpose_kernelILi1ELi2Eff13__nv_bfloat16NS_5EmptyEXadL_ZNS_5dsiluIffEET_T0_RKS3_EEXadL_ZNS_4siluIffEES5_S6_S8_EEEEvPKT2_SC_PT3_SE_PKT1_PSF_SI_mmm:
	.zero		1056


//--------------------- .nv.shared._ZN18transformer_engine6detail43dgated_act_cast_transpose_kernel_notalignedILi1ELi2Eff6__halfNS_5EmptyEXadL_ZNS_5dsiluIffEET_T0_RKS3_EEXadL_ZNS_4siluIffEES5_S6_S8_EEEEvPKT2_SC_PT3_SE_PKT1_PSF_SI_mmm --------------------------
	.section	.nv.shared._ZN18transformer_engine6detail43dgated_act_cast_transpose_kernel_notalignedILi1ELi2Eff6__halfNS_5EmptyEXadL_ZNS_5dsiluIffEET_T0_RKS3_EEXadL_ZNS_4siluIffEES5_S6_S8_EEEEvPKT2_SC_PT3_SE_PKT1_PSF_SI_mmm,"aw",@nobits
	.sectionflags	@""
	.align	16
.nv.shared._ZN18transformer_engine6detail43dgated_act_cast_transpose_kernel_notalignedILi1ELi2Eff6__halfNS_5EmptyEXadL_ZNS_5dsiluIffEET_T0_RKS3_EEXadL_ZNS_4siluIffEES5_S6_S8_EEEEvPKT2_SC_PT3_SE_PKT1_PSF_SI_mmm:
	.zero		1056


//--------------------- .nv.shared._ZN18transformer_engine6detail32dgated_act_cast_transpose_kernelILi1ELi2Eff6__halfNS_5EmptyEXadL_ZNS_5dsiluIffEET_T0_RKS3_EEXadL_ZNS_4siluIffEES5_S6_S8_EEEEvPKT2_SC_PT3_SE_PKT1_PSF_SI_mmm --------------------------
	.section	.nv.shared._ZN18transformer_engine6detail32dgated_act_cast_transpose_kernelILi1ELi2Eff6__halfNS_5EmptyEXadL_ZNS_5dsiluIffEET_T0_RKS3_EEXadL_ZNS_4siluIffEES5_S6_S8_EEEEvPKT2_SC_PT3_SE_PKT1_PSF_SI_mmm,"aw",@nobits
	.sectionflags	@""
	.align	16
.nv.shared._ZN18transformer_engine6detail32dgated_act_cast_transpose_kernelILi1ELi2Eff6__halfNS_5EmptyEXadL_ZNS_5dsiluIffEET_T0_RKS3_EEXadL_ZNS_4siluIffEES5_S6_S8_EEEEvPKT2_SC_PT3_SE_PKT1_PSF_SI_mmm:
	.zero		1056


//--------------------- .nv.shared._ZN18transformer_engine6detail43dgated_act_cast_transpose_kernel_notalignedILi1ELi1EfffNS_5EmptyEXadL_ZNS_5dsiluIffEET_T0_RKS2_EEXadL_ZNS_4siluIffEES4_S5_S7_EEEEvPKT2_SB_PT3_SD_PKT1_PSE_SH_mmm --------------------------
	.section	.nv.shared._ZN18transformer_engine6detail43dgated_act_cast_transpose_kernel_notalignedILi1ELi1EfffNS_5EmptyEXadL_ZNS_5dsiluIffEET_T0_RKS2_EEXadL_ZNS_4siluIffEES4_S5_S7_EEEEvPKT2_SB_PT3_SD_PKT1_PSE_SH_mmm,"aw",@nobits
	.sectionflags	@""
	.align	16
.nv.shared._ZN18transformer_engine6detail43dgated_act_cast_transpose_kernel_notalignedILi1ELi1EfffNS_5EmptyEXadL_ZNS_5dsiluIffEET_T0_RKS2_EEXadL_ZNS_4siluIffEES4_S5_S7_EEEEvPKT2_SB_PT3_SD_PKT1_PSE_SH_mmm:
	.zero		1056


//--------------------- .nv.shared._ZN18transformer_engine6detail32dgated_act_cast_transpose_kernelILi1ELi1EfffNS_5EmptyEXadL_ZNS_5dsiluIffEET_T0_RKS2_EEXadL_ZNS_4siluIffEES4_S5_S7_EEEEvPKT2_SB_PT3_SD_PKT1_PSE_SH_mmm --------------------------
	.section	.nv.shared._ZN18transformer_engine6detail32dgated_act_cast_transpose_kernelILi1ELi1EfffNS_5EmptyEXadL_ZNS_5dsiluIffEET_T0_RKS2_EEXadL_ZNS_4siluIffEES4_S5_S7_EEEEvPKT2_SB_PT3_SD_PKT1_PSE_SH_mmm,"aw",@nobits
	.sectionflags	@""
	.align	16
.nv.shared._ZN18transformer_engine6detail32dgated_act_cast_transpose_kernelILi1ELi1EfffNS_5EmptyEXadL_ZNS_5dsiluIffEET_T0_RKS2_EEXadL_ZNS_4siluIffEES4_S5_S7_EEEEvPKT2_SB_PT3_SD_PKT1_PSE_SH_mmm:
	.zero		1056


//--------------------- .nv.shared._ZN18transformer_engine6detail43dgated_act_cast_transpose_kernel_notalignedILi2ELi4Ef13__nv_bfloat1613__nv_fp8_e4m3NS_5EmptyEXadL_ZNS_5dgeluIffEET_T0_RKS4_EEXadL_ZNS_4geluIffEES6_S7_S9_EEEEvPKT2_SD_PT3_SF_PKT1_PSG_SJ_mmm --------------------------
	.section	.nv.shared._ZN18transformer_engine6detail43dgated_act_cast_transpose_kernel_notalignedILi2ELi4Ef13__nv_bfloat1613__nv_fp8_e4m3NS_5EmptyEXadL_ZNS_5dgeluIffEET_T0_RKS4_EEXadL_ZNS_4geluIffEES6_S7_S9_EEEEvPKT2_SD_PT3_SF_PKT1_PSG_SJ_mmm,"aw",@nobits
	.sectionflags	@""
	.align	16
.nv.shared._ZN18transformer_engine6detail43dgated_act_cast_transpose_kernel_notalignedILi2ELi4Ef13__nv_bfloat1613__nv_fp8_e4m3NS_5EmptyEXadL_ZNS_5dgeluIffEET_T0_RKS4_EEXadL_ZNS_4geluIffEES6_S7_S9_EEEEvPKT2_SD_PT3_SF_PKT1_PSG_SJ_mmm:
	.zero		1056


//--------------------- .nv.shared._ZN18transformer_engine6detail32dgated_act_cast_transpose_kernelILi2ELi4Ef13__nv_bfloat1613__nv_fp8_e4m3NS_5EmptyEXadL_ZNS_5dgeluIffEET_T0_RKS4_EEXadL_ZNS_4geluIffEES6_S7_S9_EEEEvPKT2_SD_PT3_SF_PKT1_PSG_SJ_mmm --------------------------
	.section	.nv.shared._ZN18transformer_engine6detail32dgated_act_cast_transpose_kernelILi2ELi4Ef13__nv_bfloat1613__nv_fp8_e4m3NS_5EmptyEXadL_ZNS_5dgeluIffEET_T0_RKS4_EEXadL_ZNS_4geluIffEES6_S7_S9_EEEEvPKT2_SD_PT3_SF_PKT1_PSG_SJ_mmm,"aw",@nobits
	.sectionflags	@""
	.align	16
.nv.shared._ZN18transformer_engine6detail32dgated_act_cast_transpose_kernelILi2ELi4Ef13__nv_bfloat1613__nv_fp8_e4m3NS_5EmptyEXadL_ZNS_5dgeluIffEET_T0_RKS4_EEXadL_ZNS_4geluIffEES6_S7_S9_EEEEvPKT2_SD_PT3_SF_PKT1_PSG_SJ_mmm:
	.zero		1056


//--------------------- .nv.shared._ZN18transformer_engine6detail43dgated_act_cast_transpose_kernel_notalignedILi2ELi4Ef13__nv_bfloat1613__nv_fp8_e5m2NS_5EmptyEXadL_ZNS_5dgeluIffEET_T0_RKS4_EEXadL_ZNS_4geluIffEES6_S7_S9_EEEEvPKT2_SD_PT3_SF_PKT1_PSG_SJ_mmm --------------------------
	.section	.nv.shared._ZN18transformer_engine6detail43dgated_act_cast_transpose_kernel_notalignedILi2ELi4Ef13__nv_bfloat1613__nv_fp8_e5m2NS_5EmptyEXadL_ZNS_5dgeluIffEET_T0_RKS4_EEXadL_ZNS_4geluIffEES6_S7_S9_EEEEvPKT2_SD_PT3_SF_PKT1_PSG_SJ_mmm,"aw",@nobits
	.sectionflags	@""
	.align	16
.nv.shared._ZN18transformer_engine6detail43dgated_act_cast_transpose_kernel_notalignedILi2ELi4Ef13__nv_bfloat1613__nv_fp8_e5m2NS_5EmptyEXadL_ZNS_5dgeluIffEET_T0_RKS4_EEXadL_ZNS_4geluIffEES6_S7_S9_EEEEvPKT2_SD_PT3_SF_PKT1_PSG_SJ_mmm:
	.zero		1056


//--------------------- .nv.shared._ZN18transformer_engine6detail32dgated_act_cast_transpose_kernelILi2ELi4Ef13__nv_bfloat1613__nv_fp8_e5m2NS_5EmptyEXadL_ZNS_5dgeluIffEET_T0_RKS4_EEXadL_ZNS_4geluIffEES6_S7_S9_EEEEvPKT2_SD_PT3_SF_PKT1_PSG_SJ_mmm --------------------------
	.section	.nv.shared._ZN18transformer_engine6detail32dgated_act_cast_transpose_kernelILi2ELi4Ef13__nv_bfloat1613__nv_fp8_e5m2NS_5EmptyEXadL_ZNS_5dgeluIffEET_T0_RKS4_EEXadL_ZNS_4geluIffEES6_S7_S9_EEEEvPKT2_SD_PT3_SF_PKT1_PSG_SJ_mmm,"aw",@nobits
	.sectionflags	@""
	.align	16
.nv.shared._ZN18transformer_engine6detail32dgated_act_cast_transpose_kernelILi2ELi4Ef13__nv_bfloat1613__nv_fp8_e5m2NS_5EmptyEXadL_ZNS_5dgeluIffEET_T0_RKS4_EEXadL_ZNS_4geluIffEES6_S7_S9_EEEEvPKT2_SD_PT3_SF_PKT1_PSG_SJ_mmm:
	.zero		1056


//--------------------- .nv.shared._ZN18transformer_engine6detail43dgated_act_cast_transpose_kernel_notalignedILi2ELi2Ef13__nv_bfloat16S2_NS_5EmptyEXadL_ZNS_5dgeluIffEET_T0_RKS3_EEXadL_ZNS_4geluIffEES5_S6_S8_EEEEvPKT2_SC_PT3_SE_PKT1_PSF_SI_mmm --------------------------
	.section	.nv.shared._ZN18transformer_engine6detail43dgated_act_cast_transpose_kernel_notalignedILi2ELi2Ef13__nv_bfloat16S2_NS_5EmptyEXadL_ZNS_5dgeluIffEET_T0_RKS3_EEXadL_ZNS_4geluIffEES5_S6_S8_EEEEvPKT2_SC_PT3_SE_PKT1_PSF_SI_mmm,"aw",@nobits
	.sectionflags	@""
	.align	16
.nv.shared._ZN18transformer_engine6detail43dgated_act_cast_transpose_kernel_notalignedILi2ELi2Ef13__nv_bfloat16S2_NS_5EmptyEXadL_ZNS_5dgeluIffEET_T0_RKS3_EEXadL_ZNS_4geluIffEES5_S6_S8_EEEEvPKT2_SC_PT3_SE_PKT1_PSF_SI_mmm:
	.zero		1056


//--------------------- .nv.shared._ZN18transformer_engine6detail32dgated_act_cast_transpose_kernelILi2ELi2Ef13__nv_bfloat16S2_NS_5EmptyEXadL_ZNS_5dgeluIffEET_T0_RKS3_EEXadL_ZNS_4geluIffEES5_S6_S8_EEEEvPKT2_SC_PT3_SE_PKT1_PSF_SI_mmm --------------------------
	.section	.nv.shared._ZN18transformer_engine6detail32dgated_act_cast_transpose_kernelILi2ELi2Ef13__nv_bfloat16S2_NS_5EmptyEXadL_ZNS_5dgeluIffEET_T0_RKS3_EEXadL_ZNS_4geluIffEES5_S6_S8_EEEEvPKT2_SC_PT3_SE_PKT1_PSF_SI_mmm,"aw",@nobits
	.sectionflags	@""
	.align	16
.nv.shared._ZN18transformer_engine6detail32dgated_act_cast_transpose_kernelILi2ELi2Ef13__nv_bfloat16S2_NS_5EmptyEXadL_ZNS_5dgeluIffEET_T0_RKS3_EEXadL_ZNS_4geluIffEES5_S6_S8_EEEEvPKT2_SC_PT3_SE_PKT1_PSF_SI_mmm:
	.zero		1056


//--------------------- .nv.shared._ZN18transformer_engine6detail43dgated_act_cast_transpose_kernel_notalignedILi2ELi2Ef13__nv_bfloat166__halfNS_5EmptyEXadL_ZNS_5dgeluIffEET_T0_RKS4_EEXadL_ZNS_4geluIffEES6_S7_S9_EEEEvPKT2_SD_PT3_SF_PKT1_PSG_SJ_mmm --------------------------
	.section	.nv.shared._ZN18transformer_engine6detail43dgated_act_cast_transpose_kernel_notalignedILi2ELi2Ef13__nv_bfloat166__halfNS_5EmptyEXadL_ZNS_5dgeluIffEET_T0_RKS4_EEXadL_ZNS_4geluIffEES6_S7_S9_EEEEvPKT2_SD_PT3_SF_PKT1_PSG_SJ_mmm,"aw",@nobits
	.sectionflags	@""
	.align	16
.nv.shared._ZN18transformer_engine6detail43dgated_act_cast_transpose_kernel_notalignedILi2ELi2Ef13__nv_bfloat166__halfNS_5EmptyEXadL_ZNS_5dgeluIffEET_T0_RKS4_EEXadL_ZNS_4geluIffEES6_S7_S9_EEEEvPKT2_SD_PT3_SF_PKT1_PSG_SJ_mmm:
	.zero		1056


//--------------------- .nv.shared._ZN18transformer_engine6detail32dgated_act_cast_transpose_kernelILi2ELi2Ef13__nv_bfloat166__halfNS_5EmptyEXadL_ZNS_5dgeluIffEET_T0_RKS4_EEXadL_ZNS_4geluIffEES6_S7_S9_EEEEvPKT2_SD_PT3_SF_PKT1_PSG_SJ_mmm --------------------------
	.section	.nv.shared._ZN18transformer_engine6detail32dgated_act_cast_transpose_kernelILi2ELi2Ef13__nv_bfloat166__halfNS_5EmptyEXadL_ZNS_5dgeluIffEET_T0_RKS4_EEXadL_ZNS_4geluIffEES6_S7_S9_EEEEvPKT2_SD_PT3_SF_PKT1_PSG_SJ_mmm,"aw",@nobits
	.sectionflags	@""
	.align	16
.nv.shared._ZN18transformer_engine6detail32dgated_act_cast_transpose_kernelILi2ELi2Ef13__nv_bfloat166__halfNS_5EmptyEXadL_ZNS_5dgeluIffEET_T0_RKS4_EEXadL_ZNS_4geluIffEES6_S7_S9_EEEEvPKT2_SD_PT3_SF_PKT1_PSG_SJ_mmm:
	.zero		1056


//--------------------- .nv.shared._ZN18transformer_engine6detail43dgated_act_cast_transpose_kernel_notalignedILi2ELi1Ef13__nv_bfloat16fNS_5EmptyEXadL_ZNS_5dgeluIffEET_T0_RKS3_EEXadL_ZNS_4geluIffEES5_S6_S8_EEEEvPKT2_SC_PT3_SE_PKT1_PSF_SI_mmm --------------------------
	.section	.nv.shared._ZN18transformer_engine6detail43dgated_act_cast_transpose_kernel_notalignedILi2ELi1Ef13__nv_bfloat16fNS_5EmptyEXadL_ZNS_5dgeluIffEET_T0_RKS3_EEXadL_ZNS_4geluIffEES5_S6_S8_EEEEvPKT2_SC_PT3_SE_PKT1_PSF_SI_mmm,"aw",@nobits
	.sectionflags	@""
	.align	16
.nv.shared._ZN18transformer_engine6detail43dgated_act_cast_transpose_kernel_notalignedILi2ELi1Ef13__nv_bfloat16fNS_5EmptyEXadL_ZNS_5dgeluIffEET_T0_RKS3_EEXadL_ZNS_4geluIffEES5_S6_S8_EEEEvPKT2_SC_PT3_SE_PKT1_PSF_SI_mmm:
	.zero		1056


//--------------------- .nv.shared._ZN18transformer_engine6detail32dgated_act_cast_transpose_kernelILi2ELi1Ef13__nv_bfloat16fNS_5EmptyEXadL_ZNS_5dgeluIffEET_T0_RKS3_EEXadL_ZNS_4geluIffEES5_S6_S8_EEEEvPKT2_SC_PT3_SE_PKT1_PSF_SI_mmm --------------------------
	.section	.nv.shared._ZN18transformer_engine6detail32dgated_act_cast_transpose_kernelILi2ELi1Ef13__nv_bfloat16fNS_5EmptyEXadL_ZNS_5dgeluIffEET_T0_RKS3_EEXadL_ZNS_4geluIffEES5_S6_S8_EEEEvPKT2_SC_PT3_SE_PKT1_PSF_SI_mmm,"aw",@nobits
	.sectionflags	@""
	.align	16
.nv.shared._ZN18transformer_engine6detail32dgated_act_cast_transpose_kernelILi2ELi1Ef13__nv_bfloat16fNS_5EmptyEXadL_ZNS_5dgeluIffEET_T0_RKS3_EEXadL_ZNS_4geluIffEES5_S6_S8_EEEEvPKT2_SC_PT3_SE_PKT1_PSF_SI_mmm:
	.zero		1056


//--------------------- .nv.shared._ZN18transformer_engine6detail43dgated_act_cast_transpose_kernel_notalignedILi2ELi4Ef6__half13__nv_fp8_e4m3NS_5EmptyEXadL_ZNS_5dgeluIffEET_T0_RKS4_EEXadL_ZNS_4geluIffEES6_S7_S9_EEEEvPKT2_SD_PT3_SF_PKT1_PSG_SJ_mmm --------------------------
	.section	.nv.shared._ZN18transformer_engine6detail43dgated_act_cast_transpose_kernel_notalignedILi2ELi4Ef6__half13__nv_fp8_e4m3NS_5EmptyEXadL_ZNS_5dgeluIffEET_T0_RKS4_EEXadL_ZNS_4geluIffEES6_S7_S9_EEEEvPKT2_SD_PT3_SF_PKT1_PSG_SJ_mmm,"aw",@nobits
	.sectionflags	@""
	.align	16
.nv.shared._ZN18transformer_engine6detail43dgated_act_cast_transpose_kernel_notalignedILi2ELi4Ef6__half13__nv_fp8_e4m3NS_5EmptyEXadL_ZNS_5dgeluIffEET_T0_RKS4_EEXadL_ZNS_4geluIffEES6_S7_S9_EEEEvPKT2_SD_PT3_SF_PKT1_PSG_SJ_mmm:
	.zero		1056


//--------------------- .nv.shared._ZN18transformer_engine6detail32dgated_act_cast_transpose_kernelILi2ELi4Ef6__half13__nv_fp8_e4m3NS_5EmptyEXadL_ZNS_5dgeluIffEET_T0_RKS4_EEXadL_ZNS_4geluIffEES6_S7_S9_EEEEvPKT2_SD_PT3_SF_PKT1_PSG_SJ_mmm --------------------------
	.section	.nv.shared._ZN18transformer_engine6detail32dgated_act_cast_transpose_kernelILi2ELi4Ef6__half13__nv_fp8_e4m3NS_5EmptyEXadL_ZNS_5dgeluIffEET_T0_RKS4_EEXadL_ZNS_4geluIffEES6_S7_S9_EEEEvPKT2_SD_PT3_SF_PKT1_PSG_SJ_mmm,"aw",@nobits
	.sectionflags	@""
	.align	16
.nv.shared._ZN18transformer_engine6detail32dgated_act_cast_transpose_kernelILi2ELi4Ef6__half13__nv_fp8_e4m3NS_5EmptyEXadL_ZNS_5dgeluIffEET_T0_RKS4_EEXadL_ZNS_4geluIffEES6_S7_S9_EEEEvPKT2_SD_PT3_SF_PKT1_PSG_SJ_mmm:
	.zero		1056


//--------------------- .nv.shared._ZN18transformer_engine6detail43dgated_act_cast_transpose_kernel_notalignedILi2ELi4Ef6__half13__nv_fp8_e5m2NS_5EmptyEXadL_ZNS_5dgeluIffEET_T0_RKS4_EEXadL_ZNS_4geluIffEES6_S7_S9_EEEEvPKT2_SD_PT3_SF_PKT1_PSG_SJ_mmm --------------------------
	.section	.nv.shared._ZN18transformer_engine6detail43dgated_act_cast_transpose_kernel_notalignedILi2ELi4Ef6__half13__nv_fp8_e5m2NS_5EmptyEXadL_ZNS_5dgeluIffEET_T0_RKS4_EEXadL_ZNS_4geluIffEES6_S7_S9_EEEEvPKT2_SD_PT3_SF_PKT1_PSG_SJ_mmm,"aw",@nobits
	.sectionflags	@""
	.align	16
.nv.shared._ZN18transformer_engine6detail43dgated_act_cast_transpose_kernel_notalignedILi2ELi4Ef6__half13__nv_fp8_e5m2NS_5EmptyEXadL_ZNS_5dgeluIffEET_T0_RKS4_EEXadL_ZNS_4geluIffEES6_S7_S9_EEEEvPKT2_SD_PT3_SF_PKT1_PSG_SJ_mmm:
	.zero		1056


//--------------------- .nv.shared._ZN18transformer_engine6detail32dgated_act_cast_transpose_kernelILi2ELi4Ef6__half13__nv_fp8_e5m2NS_5EmptyEXadL_ZNS_5dgeluIffEET_T0_RKS4_EEXadL_ZNS_4geluIffEES6_S7_S9_EEEEvPKT2_SD_PT3_SF_PKT1_PSG_SJ_mmm --------------------------
	.section	.nv.shared._ZN18transformer_engine6detail32dgated_act_cast_transpose_kernelILi2ELi4Ef6__half13__nv_fp8_e5m2NS_5EmptyEXadL_ZNS_5dgeluIffEET_T0_RKS4_EEXadL_ZNS_4geluIffEES6_S7_S9_EEEEvPKT2_SD_PT3_SF_PKT1_PSG_SJ_mmm,"aw",@nobits
	.sectionflags	@""
	.align	16
.nv.shared._ZN18transformer_engine6detail32dgated_act_cast_transpose_kernelILi2ELi4Ef6__half13__nv_fp8_e5m2NS_5EmptyEXadL_ZNS_5dgeluIffEET_T0_RKS4_EEXadL_ZNS_4geluIffEES6_S7_S9_EEEEvPKT2_SD_PT3_SF_PKT1_PSG_SJ_mmm:
	.zero		1056


//--------------------- .nv.shared._ZN18transformer_engine6detail43dgated_act_cast_transpose_kernel_notalignedILi2ELi2Ef6__half13__nv_bfloat16NS_5EmptyEXadL_ZNS_5dgeluIffEET_T0_RKS4_EEXadL_ZNS_4geluIffEES6_S7_S9_EEEEvPKT2_SD_PT3_SF_PKT1_PSG_SJ_mmm --------------------------
	.section	.nv.shared._ZN18transformer_engine6detail43dgated_act_cast_transpose_kernel_notalignedILi2ELi2Ef6__half13__nv_bfloat16NS_5EmptyEXadL_ZNS_5dgeluIffEET_T0_RKS4_EEXadL_ZNS_4geluIffEES6_S7_S9_EEEEvPKT2_SD_PT3_SF_PKT1_PSG_SJ_mmm,"aw",@nobits
	.sectionflags	@""
	.align	16
.nv.shared._ZN18transformer_engine6detail43dgated_act_cast_transpose_kernel_notalignedILi2ELi2Ef6__half13__nv_bfloat16NS_5EmptyEXadL_ZNS_5dgeluIffEET_T0_RKS4_EEXadL_ZNS_4geluIffEES6_S7_S9_EEEEvPKT2_SD_PT3_SF_PKT1_PSG_SJ_mmm:
	.zero		1056


//--------------------- .nv.shared._ZN18transformer_engine6detail32dgated_act_cast_transpose_kernelILi2ELi2Ef6__half13__nv_bfloat16NS_5EmptyEXadL_ZNS_5dgeluIffEET_T0_RKS4_EEXadL_ZNS_4geluIffEES6_S7_S9_EEEEvPKT2_SD_PT3_SF_PKT1_PSG_SJ_mmm --------------------------
	.section	.nv.shared._ZN18transformer_engine6detail32dgated_act_cast_transpose_kernelILi2ELi2Ef6__half13__nv_bfloat16NS_5EmptyEXadL_ZNS_5dgeluIffEET_T0_RKS4_EEXadL_ZNS_4geluIffEES6_S7_S9_EEEEvPKT2_SD_PT3_SF_PKT1_PSG_SJ_mmm,"aw",@nobits
	.sectionflags	@""
	.align	16
.nv.shared._ZN18transformer_engine6detail32dgated_act_cast_transpose_kernelILi2ELi2Ef6__half13__nv_bfloat16NS_5EmptyEXadL_ZNS_5dgeluIffEET_T0_RKS4_EEXadL_ZNS_4geluIffEES6_S7_S9_EEEEvPKT2_SD_PT3_SF_PKT1_PSG_SJ_mmm:
	.zero		1056


//--------------------- .nv.shared._ZN18transformer_engine6detail43dgated_act_cast_transpose_kernel_notalignedILi2ELi2Ef6__halfS2_NS_5EmptyEXadL_ZNS_5dgeluIffEET_T0_RKS3_EEXadL_ZNS_4geluIffEES5_S6_S8_EEEEvPKT2_SC_PT3_SE_PKT1_PSF_SI_mmm --------------------------
	.section	.nv.shared._ZN18transformer_engine6detail43dgated_act_cast_transpose_kernel_notalignedILi2ELi2Ef6__halfS2_NS_5EmptyEXadL_ZNS_5dgeluIffEET_T0_RKS3_EEXadL_ZNS_4geluIffEES5_S6_S8_EEEEvPKT2_SC_PT3_SE_PKT1_PSF_SI_mmm,"aw",@nobits
	.sectionflags	@""
	.align	16
.nv.shared._ZN18transformer_engine6detail43dgated_act_cast_transpose_kernel_notalignedILi2ELi2Ef6__halfS2_NS_5EmptyEXadL_ZNS_5dgeluIffEET_T0_RKS3_EEXadL_ZNS_4geluIffEES5_S6_S8_EEEEvPKT2_SC_PT3_SE_PKT1_PSF_SI_mmm:
	.zero		1056


//--------------------- .nv.shared._ZN18transformer_engine6detail32dgated_act_cast_transpose_kernelILi2ELi2Ef6__halfS2_NS_5EmptyEXadL_ZNS_5dgeluIffEET_T0_RKS3_EEXadL_ZNS_4geluIffEES5_S6_S8_EEEEvPKT2_SC_PT3_SE_PKT1_PSF_SI_mmm --------------------------
	.section	.nv.shared._ZN18transformer_engine6detail32dgated_act_cast_transpose_kernelILi2ELi2Ef6__halfS2_NS_5EmptyEXadL_ZNS_5dgeluIffEET_T0_RKS3_EEXadL_ZNS_4geluIffEES5_S6_S8_EEEEvPKT2_SC_PT3_SE_PKT1_PSF_SI_mmm,"aw",@nobits
	.sectionflags	@""
	.align	16
.nv.shared._ZN18transformer_engine6detail32dgated_act_cast_transpose_kernelILi2ELi2Ef6__halfS2_NS_5EmptyEXadL_ZNS_5dgeluIffEET_T0_RKS3_EEXadL_ZNS_4geluIffEES5_S6_S8_EEEEvPKT2_SC_PT3_SE_PKT1_PSF_SI_mmm:
	.zero		1056


//--------------------- .nv.shared._ZN18transformer_engine6detail43dgated_act_cast_transpose_kernel_notalignedILi2ELi1Ef6__halffNS_5EmptyEXadL_ZNS_5dgeluIffEET_T0_RKS3_EEXadL_ZNS_4geluIffEES5_S6_S8_EEEEvPKT2_SC_PT3_SE_PKT1_PSF_SI_mmm --------------------------
	.section	.nv.shared._ZN18transformer_engine6detail43dgated_act_cast_transpose_kernel_notalignedILi2ELi1Ef6__halffNS_5EmptyEXadL_ZNS_5dgeluIffEET_T0_RKS3_EEXadL_ZNS_4geluIffEES5_S6_S8_EEEEvPKT2_SC_PT3_SE_PKT1_PSF_SI_mmm,"aw",@nobits
	.sectionflags	@""
	.align	16
.nv.shared._ZN18transformer_engine6detail43dgated_act_cast_transpose_kernel_notalignedILi2ELi1Ef6__halffNS_5EmptyEXadL_ZNS_5dgeluIffEET_T0_RKS3_EEXadL_ZNS_4geluIffEES5_S6_S8_EEEEvPKT2_SC_PT3_SE_PKT1_PSF_SI_mmm:
	.zero		1056


//--------------------- .nv.shared._ZN18transformer_engine6detail32dgated_act_cast_transpose_kernelILi2ELi1Ef6__halffNS_5EmptyEXadL_ZNS_5dgeluIffEET_T0_RKS3_EEXadL_ZNS_4geluIffEES5_S6_S8_EEEEvPKT2_SC_PT3_SE_PKT1_PSF_SI_mmm --------------------------
	.section	.nv.shared._ZN18transformer_engine6detail32dgated_act_cast_transpose_kernelILi2ELi1Ef6__halffNS_5EmptyEXadL_ZNS_5dgeluIffEET_T0_RKS3_EEXadL_ZNS_4geluIffEES5_S6_S8_EEEEvPKT2_SC_PT3_SE_PKT1_PSF_SI_mmm,"aw",@nobits
	.sectionflags	@""
	.align	16
.nv.shared._ZN18transformer_engine6detail32dgated_act_cast_transpose_kernelILi2ELi1Ef6__halffNS_5EmptyEXadL_ZNS_5dgeluIffEET_T0_RKS3_EEXadL_ZNS_4geluIffEES5_S6_S8_EEEEvPKT2_SC_PT3_SE_PKT1_PSF_SI_mmm:
	.zero		1056


//--------------------- .nv.shared._ZN18transformer_engine6detail43dgated_act_cast_transpose_kernel_notalignedILi1ELi4Eff13__nv_fp8_e4m3NS_5EmptyEXadL_ZNS_5dgeluIffEET_T0_RKS3_EEXadL_ZNS_4geluIffEES5_S6_S8_EEEEvPKT2_SC_PT3_SE_PKT1_PSF_SI_mmm --------------------------
	.section	.nv.shared._ZN18transformer_engine6detail43dgated_act_cast_transpose_kernel_notalignedILi1ELi4Eff13__nv_fp8_e4m3NS_5EmptyEXadL_ZNS_5dgeluIffEET_T0_RKS3_EEXadL_ZNS_4geluIffEES5_S6_S8_EEEEvPKT2_SC_PT3_SE_PKT1_PSF_SI_mmm,"aw",@nobits
	.sectionflags	@""
	.align	16
.nv.shared._ZN18transformer_engine6detail43dgated_act_cast_transpose_kernel_notalignedILi1ELi4Eff13__nv_fp8_e4m3NS_5EmptyEXadL_ZNS_5dgeluIffEET_T0_RKS3_EEXadL_ZNS_4geluIffEES5_S6_S8_EEEEvPKT2_SC_PT3_SE_PKT1_PSF_SI_mmm:
	.zero		1056


//--------------------- .nv.shared._ZN18transformer_engine6detail32dgated_act_cast_transpose_kernelILi1ELi4Eff13__nv_fp8_e4m3NS_5EmptyEXadL_ZNS_5dgeluIffEET_T0_RKS3_EEXadL_ZNS_4geluIffEES5_S6_S8_EEEEvPKT2_SC_PT3_SE_PKT1_PSF_SI_mmm --------------------------
	.section	.nv.shared._ZN18transformer_engine6detail32dgated_act_cast_transpose_kernelILi1ELi4Eff13__nv_fp8_e4m3NS_5EmptyEXadL_ZNS_5dgeluIffEET_T0_RKS3_EEXadL_ZNS_4geluIffEES5_S6_S8_EEEEvPKT2_SC_PT3_SE_PKT1_PSF_SI_mmm,"aw",@nobits
	.sectionflags	@""
	.align	16
.nv.shared._ZN18transformer_engine6detail32dgated_act_cast_transpose_kernelILi1ELi4Eff13__nv_fp8_e4m3NS_5EmptyEXadL_ZNS_5dgeluIffEET_T0_RKS3_EEXadL_ZNS_4geluIffEES5_S6_S8_EEEEvPKT2_SC_PT3_SE_PKT1_PSF_SI_mmm:
	.zero		1056


//--------------------- .nv.shared._ZN18transformer_engine6detail43dgated_act_cast_transpose_kernel_notalignedILi1ELi4Eff13__nv_fp8_e5m2NS_5EmptyEXadL_ZNS_5dgeluIffEET_T0_RKS3_EEXadL_ZNS_4geluIffEES5_S6_S8_EEEEvPKT2_SC_PT3_SE_PKT1_PSF_SI_mmm --------------------------
	.section	.nv.shared._ZN18transformer_engine6detail43dgated_act_cast_transpose_kernel_notalignedILi1ELi4Eff13__nv_fp8_e5m2NS_5EmptyEXadL_ZNS_5dgeluIffEET_T0_RKS3_EEXadL_ZNS_4geluIffEES5_S6_S8_EEEEvPKT2_SC_PT3_SE_PKT1_PSF_SI_mmm,"aw",@nobits
	.sectionflags	@""
	.align	16
.nv.shared._ZN18transformer_engine6detail43dgated_act_cast_transpose_kernel_notalignedILi1ELi4Eff13__nv_fp8_e5m2NS_5EmptyEXadL_ZNS_5dgeluIffEET_T0_RKS3_EEXadL_ZNS_4geluIffEES5_S6_S8_EEEEvPKT2_SC_PT3_SE_PKT1_PSF_SI_mmm:
	.zero		1056


//--------------------- .nv.shared._ZN18transformer_engine6detail32dgated_act_cast_transpose_kernelILi1ELi4Eff13__nv_fp8_e5m2NS_5EmptyEXadL_ZNS_5dgeluIffEET_T0_RKS3_EEXadL_ZNS_4geluIffEES5_S6_S8_EEEEvPKT2_SC_PT3_SE_PKT1_PSF_SI_mmm --------------------------
	.section	.nv.shared._ZN18transformer_engine6detail32dgated_act_cast_transpose_kernelILi1ELi4Eff13__nv_fp8_e5m2NS_5EmptyEXadL_ZNS_5dgeluIffEET_T0_RKS3_EEXadL_ZNS_4geluIffEES5_S6_S8_EEEEvPKT2_SC_PT3_SE_PKT1_PSF_SI_mmm,"aw",@nobits
	.sectionflags	@""
	.align	16
.nv.shared._ZN18transformer_engine6detail32dgated_act_cast_transpose_kernelILi1ELi4Eff13__nv_fp8_e5m2NS_5EmptyEXadL_ZNS_5dgeluIffEET_T0_RKS3_EEXadL_ZNS_4geluIffEES5_S6_S8_EEEEvPKT2_SC_PT3_SE_PKT1_PSF_SI_mmm:
	.zero		1056


//--------------------- .nv.shared._ZN18transformer_engine6detail43dgated_act_cast_transpose_kernel_notalignedILi1ELi2Eff13__nv_bfloat16NS_5EmptyEXadL_ZNS_5dgeluIffEET_T0_RKS3_EEXadL_ZNS_4geluIffEES5_S6_S8_EEEEvPKT2_SC_PT3_SE_PKT1_PSF_SI_mmm --------------------------
	.section	.nv.shared._ZN18transformer_engine6detail43dgated_act_cast_transpose_kernel_notalignedILi1ELi2Eff13__nv_bfloat16NS_5EmptyEXadL_ZNS_5dgeluIffEET_T0_RKS3_EEXadL_ZNS_4geluIffEES5_S6_S8_EEEEvPKT2_SC_PT3_SE_PKT1_PSF_SI_mmm,"aw",@nobits
	.sectionflags	@""
	.align	16
.nv.shared._ZN18transformer_engine6detail43dgated_act_cast_transpose_kernel_notalignedILi1ELi2Eff13__nv_bfloat16NS_5EmptyEXadL_ZNS_5dgeluIffEET_T0_RKS3_EEXadL_ZNS_4geluIffEES5_S6_S8_EEEEvPKT2_SC_PT3_SE_PKT1_PSF_SI_mmm:
	.zero		1056


//--------------------- .nv.shared._ZN18transformer_engine6detail32dgated_act_cast_transpose_kernelILi1ELi2Eff13__nv_bfloat16NS_5EmptyEXadL_ZNS_5dgeluIffEET_T0_RKS3_EEXadL_ZNS_4geluIffEES5_S6_S8_EEEEvPKT2_SC_PT3_SE_PKT1_PSF_SI_mmm --------------------------
	.section	.nv.shared._ZN18transformer_engine6detail32dgated_act_cast_transpose_kernelILi1ELi2Eff13__nv_bfloat16NS_5EmptyEXadL_ZNS_5dgeluIffEET_T0_RKS3_EEXadL_ZNS_4geluIffEES5_S6_S8_EEEEvPKT2_SC_PT3_SE_PKT1_PSF_SI_mmm,"aw",@nobits
	.sectionflags	@""
	.align	16
.nv.shared._ZN18transformer_engine6detail32dgated_act_cast_transpose_kernelILi1ELi2Eff13__nv_bfloat16NS_5EmptyEXadL_ZNS_5dgeluIffEET_T0_RKS3_EEXadL_ZNS_4geluIffEES5_S6_S8_EEEEvPKT2_SC_PT3_SE_PKT1_PSF_SI_mmm:
	.zero		1056


//--------------------- .nv.shared._ZN18transformer_engine6detail43dgated_act_cast_transpose_kernel_notalignedILi1ELi2Eff6__halfNS_5EmptyEXadL_ZNS_5dgeluIffEET_T0_RKS3_EEXadL_ZNS_4geluIffEES5_S6_S8_EEEEvPKT2_SC_PT3_SE_PKT1_PSF_SI_mmm --------------------------
	.section	.nv.shared._ZN18transformer_engine6detail43dgated_act_cast_transpose_kernel_notalignedILi1ELi2Eff6__halfNS_5EmptyEXadL_ZNS_5dgeluIffEET_T0_RKS3_EEXadL_ZNS_4geluIffEES5_S6_S8_EEEEvPKT2_SC_PT3_SE_PKT1_PSF_SI_mmm,"aw",@nobits
	.sectionflags	@""
	.align	16
.nv.shared._ZN18transformer_engine6detail43dgated_act_cast_transpose_kernel_notalignedILi1ELi2Eff6__halfNS_5EmptyEXadL_ZNS_5dgeluIffEET_T0_RKS3_EEXadL_ZNS_4geluIffEES5_S6_S8_EEEEvPKT2_SC_PT3_SE_PKT1_PSF_SI_mmm:
	.zero		1056


//--------------------- .nv.shared._ZN18transformer_engine6detail32dgated_act_cast_transpose_kernelILi1ELi2Eff6__halfNS_5EmptyEXadL_ZNS_5dgeluIffEET_T0_RKS3_EEXadL_ZNS_4geluIffEES5_S6_S8_EEEEvPKT2_SC_PT3_SE_PKT1_PSF_SI_mmm --------------------------
	.section	.nv.shared._ZN18transformer_engine6detail32dgated_act_cast_transpose_kernelILi1ELi2Eff6__halfNS_5EmptyEXadL_ZNS_5dgeluIffEET_T0_RKS3_EEXadL_ZNS_4geluIffEES5_S6_S8_EEEEvPKT2_SC_PT3_SE_PKT1_PSF_SI_mmm,"aw",@nobits
	.sectionflags	@""
	.align	16
.nv.shared._ZN18transformer_engine6detail32dgated_act_cast_transpose_kernelILi1ELi2Eff6__halfNS_5EmptyEXadL_ZNS_5dgeluIffEET_T0_RKS3_EEXadL_ZNS_4geluIffEES5_S6_S8_EEEEvPKT2_SC_PT3_SE_PKT1_PSF_SI_mmm:
	.zero		1056


//--------------------- .nv.shared._ZN18transformer_engine6detail43dgated_act_cast_transpose_kernel_notalignedILi1ELi1EfffNS_5EmptyEXadL_ZNS_5dgeluIffEET_T0_RKS2_EEXadL_ZNS_4geluIffEES4_S5_S7_EEEEvPKT2_SB_PT3_SD_PKT1_PSE_SH_mmm --------------------------
	.section	.nv.shared._ZN18transformer_engine6detail43dgated_act_cast_transpose_kernel_notalignedILi1ELi1EfffNS_5EmptyEXadL_ZNS_5dgeluIffEET_T0_RKS2_EEXadL_ZNS_4geluIffEES4_S5_S7_EEEEvPKT2_SB_PT3_SD_PKT1_PSE_SH_mmm,"aw",@nobits
	.sectionflags	@""
	.align	16
.nv.shared._ZN18transformer_engine6detail43dgated_act_cast_transpose_kernel_notalignedILi1ELi1EfffNS_5EmptyEXadL_ZNS_5dgeluIffEET_T0_RKS2_EEXadL_ZNS_4geluIffEES4_S5_S7_EEEEvPKT2_SB_PT3_SD_PKT1_PSE_SH_mmm:
	.zero		1056


//--------------------- .nv.shared._ZN18transformer_engine6detail32dgated_act_cast_transpose_kernelILi1ELi1EfffNS_5EmptyEXadL_ZNS_5dgeluIffEET_T0_RKS2_EEXadL_ZNS_4geluIffEES4_S5_S7_EEEEvPKT2_SB_PT3_SD_PKT1_PSE_SH_mmm --------------------------
	.section	.nv.shared._ZN18transformer_engine6detail32dgated_act_cast_transpose_kernelILi1ELi1EfffNS_5EmptyEXadL_ZNS_5dgeluIffEET_T0_RKS2_EEXadL_ZNS_4geluIffEES4_S5_S7_EEEEvPKT2_SB_PT3_SD_PKT1_PSE_SH_mmm,"aw",@nobits
	.sectionflags	@""
	.align	16
.nv.shared._ZN18transformer_engine6detail32dgated_act_cast_transpose_kernelILi1ELi1EfffNS_5EmptyEXadL_ZNS_5dgeluIffEET_T0_RKS2_EEXadL_ZNS_4geluIffEES4_S5_S7_EEEEvPKT2_SB_PT3_SD_PKT1_PSE_SH_mmm:
	.zero		1056


//--------------------- .nv.shared._ZN18transformer_engine6detail38cast_transpose_fused_kernel_notalignedILb1ELb1ELb0EfNS_16CTDBiasDActParamI13__nv_bfloat16S3_13__nv_fp8_e4m3fEELi2ELi4ENS_5EmptyEXadL_ZNS_6dqgeluIffEET_T0_RKS6_EEEEvT3_mmm --------------------------
	.section	.nv.shared._ZN18transformer_engine6detail38cast_transpose_fused_kernel_notalignedILb1ELb1ELb0EfNS_16CTDBiasDActParamI13__nv_bfloat16S3_13__nv_fp8_e4m3fEELi2ELi4ENS_5EmptyEXadL_ZNS_6dqgeluIffEET_T0_RKS6_EEEEvT3_mmm,"aw",@nobits
	.sectionflags	@""
	.align	16
.nv.shared._ZN18transformer_engine6detail38cast_transpose_fused_kernel_notalignedILb1ELb1ELb0EfNS_16CTDBiasDActParamI13__nv_bfloat16S3_13__nv_fp8_e4m3fEELi2ELi4ENS_5EmptyEXadL_ZNS_6dqgeluIffEET_T0_RKS6_EEEEvT3_mmm:
	.zero		1056


//--------------------- .nv.shared._ZN18transformer_engine6detail38cast_transpose_fused_kernel_notalignedILb1ELb1ELb0EfNS_16CTDBiasDActParamI13__nv_bfloat16S3_13__nv_fp8_e5m2fEELi2ELi4ENS_5EmptyEXadL_ZNS_6dqgeluIffEET_T0_RKS6_EEEEvT3_mmm --------------------------
	.section	.nv.shared._ZN18transformer_engine6detail38cast_transpose_fused_kernel_notalignedILb1ELb1ELb0EfNS_16CTDBiasDActParamI13__nv_bfloat16S3_13__nv_fp8_e5m2fEELi2ELi4ENS_5EmptyEXadL_ZNS_6dqgeluIffEET_T0_RKS6_EEEEvT3_mmm,"aw",@nobits
	.sectionflags	@""
	.align	16
.nv.shared._ZN18transformer_engine6detail38cast_transpose_fused_kernel_notalignedILb1ELb1ELb0EfNS_16CTDBiasDActParamI13__nv_bfloat16S3_13__nv_fp8_e5m2fEELi2ELi4ENS_5EmptyEXadL_ZNS_6dqgeluIffEET_T0_RKS6_EEEEvT3_mmm:
	.zero		1056


//--------------------- .nv.shared._ZN18transformer_engine6detail38cast_transpose_fused_kernel_notalignedILb1ELb1ELb0EfNS_16CTDBiasDActParamI13__nv_bfloat16S3_S3_fEELi2ELi2ENS_5EmptyEXadL_ZNS_6dqgeluIffEET_T0_RKS5_EEEEvT3_mmm --------------------------
	.section	.nv.shared._ZN18transformer_engine6detail38cast_transpose_fused_kernel_notalignedILb1ELb1ELb0EfNS_16CTDBiasDActParamI13__nv_bfloat16S3_S3_fEELi2ELi2ENS_5EmptyEXadL_ZNS_6dqgeluIffEET_T0_RKS5_EEEEvT3_mmm,"aw",@nobits
	.sectionflags	@""
	.align	16
.nv.shared._ZN18transformer_engine6detail38cast_transpose_fused_kernel_notalignedILb1ELb1ELb0EfNS_16CTDBiasDActParamI13__nv_bfloat16S3_S3_fEELi2ELi2ENS_5EmptyEXadL_ZNS_6dqgeluIffEET_T0_RKS5_EEEEvT3_mmm:
	.zero		1056


//--------------------- .nv.shared._ZN18transformer_engine6detail38cast_transpose_fused_kernel_notalignedILb1ELb1ELb0EfNS_16CTDBiasDActParamI13__nv_bfloat16S3_6__halffEELi2ELi2ENS_5EmptyEXadL_ZNS_6dqgeluIffEET_T0_RKS6_EEEEvT3_mmm --------------------------
	.section	.nv.shared._ZN18transformer_engine6detail38cast_transpose_fused_kernel_notalignedILb1ELb1ELb0EfNS_16CTDBiasDActParamI13__nv_bfloat16S3_6__halffEELi2ELi2ENS_5EmptyEXadL_ZNS_6dqgeluIffEET_T0_RKS6_EEEEvT3_mmm,"aw",@nobits
	.sectionflags	@""
	.align	16
.nv.shared._ZN18transformer_engine6detail38cast_transpose_fused_kernel_notalignedILb1ELb1ELb0EfNS_16CTDBiasDActParamI13__nv_bfloat16S3_6__halffEELi2ELi2ENS_5EmptyEXadL_ZNS_6dqgeluIffEET_T0_RKS6_EEEEvT3_mmm:
	.zero		1056


//--------------------- .nv.shared._ZN18transformer_engine6detail38cast_transpose_fused_kernel_notalignedILb1ELb1ELb0EfNS_16CTDBiasDActParamI13__nv_bfloat16S3_ffEELi2ELi1ENS_5EmptyEXadL_ZNS_6dqgeluIffEET_T0_RKS5_EEEEvT3_mmm --------------------------
	.section	.nv.shared._ZN18transformer_engine6detail38cast_transpose_fused_kernel_notalignedILb1ELb1ELb0EfNS_16CTDBiasDActParamI13__nv_bfloat16S3_ffEELi2ELi1ENS_5EmptyEXadL_ZNS_6dqgeluIffEET_T0_RKS5_EEEEvT3_mmm,"aw",@nobits
	.sectionflags	@""
	.align	16
.nv.shared._ZN18transformer_engine6detail38cast_transpose_fused_kernel_notalignedILb1ELb1ELb0EfNS_16CTDBiasDActParamI13__nv_bfloat16S3_ffEELi2ELi1ENS_5EmptyEXadL_ZNS_6dqgeluIffEET_T0_RKS5_EEEEvT3_mmm:
	.zero		1056


//--------------------- .nv.shared._ZN18transformer_engine6detail38cast_transpose_fused_kernel_notalignedILb1ELb1ELb0EfNS_16CTDBiasDActParamI6__halfS3_13__nv_fp8_e4m3fEELi2ELi4ENS_5EmptyEXadL_ZNS_6dqgeluIffEET_T0_RKS6_EEEEvT3_mmm --------------------------
	.section	.nv.shared._ZN18transformer_engine6detail38cast_transpose_fused_kernel_notalignedILb1ELb1ELb0EfNS_16CTDBiasDActParamI6__halfS3_13__nv_fp8_e4m3fEELi2ELi4ENS_5EmptyEXadL_ZNS_6dqgeluIffEET_T0_RKS6_EEEEvT3_mmm,"aw",@nobits
	.sectionflags	@""
	.align	16
.nv.shared._ZN18transformer_engine6detail38cast_transpose_fused_kernel_notalignedILb1ELb1ELb0EfNS_16CTDBiasDActParamI6__halfS3_13__nv_fp8_e4m3fEELi2ELi4ENS_5EmptyEXadL_ZNS_6dqgeluIffEET_T0_RKS6_EEEEvT3_mmm:
	.zero		1056


//--------------------- .nv.shared._ZN18transformer_engine6detail38cast_transpose_fused_kernel_notalignedILb1ELb1ELb0EfNS_16CTDBiasDActParamI6__halfS3_13__nv_fp8_e5m2fEELi2ELi4ENS_5EmptyEXadL_ZNS_6dqgeluIffEET_T0_RKS6_EEEEvT3_mmm --------------------------
	.section	.nv.shared._ZN18transformer_engine6detail38cast_transpose_fused_kernel_notalignedILb1ELb1ELb0EfNS_16CTDBiasDActParamI6__halfS3_13__nv_fp8_e5m2fEELi2ELi4ENS_5EmptyEXadL_ZNS_6dqgeluIffEET_T0_RKS6_EEEEvT3_mmm,"aw",@nobits
	.sectionflags	@""
	.align	16
.nv.shared._ZN18transformer_engine6detail38cast_transpose_fused_kernel_notalignedILb1ELb1ELb0EfNS_16CTDBiasDActParamI6__halfS3_13__nv_fp8_e5m2fEELi2ELi4ENS_5EmptyEXadL_ZNS_6dqgeluIffEET_T0_RKS6_EEEEvT3_mmm:
	.zero		1056


//--------------------- .nv.shared._ZN18transformer_engine6detail38cast_transpose_fused_kernel_notalignedILb1ELb1ELb0EfNS_16CTDBiasDActParamI6__halfS3_13__nv_bfloat16fEELi2ELi2ENS_5EmptyEXadL_ZNS_6dqgeluIffEET_T0_RKS6_EEEEvT3_mmm --------------------------
	.section	.nv.shared._ZN18transformer_engine6detail38cast_transpose_fused_kernel_notalignedILb1ELb1ELb0EfNS_16CTDBiasDActParamI6__halfS3_13__nv_bfloat16fEELi2ELi2ENS_5EmptyEXadL_ZNS_6dqgeluIffEET_T0_RKS6_EEEEvT3_mmm,"aw",@nobits
	.sectionflags	@""
	.align	16
.nv.shared._ZN18transformer_engine6detail38cast_transpose_fused_kernel_notalignedILb1ELb1ELb0EfNS_16CTDBiasDActParamI6__halfS3_13__nv_bfloat16fEELi2ELi2ENS_5EmptyEXadL_ZNS_6dqgeluIffEET_T0_RKS6_EEEEvT3_mmm:
	.zero		1056


//--------------------- .nv.shared._ZN18transformer_engine6detail38cast_transpose_fused_kernel_notalignedILb1ELb1ELb0EfNS_16CTDBiasDActParamI6__halfS3_S3_fEELi2ELi2ENS_5EmptyEXadL_ZNS_6dqgeluIffEET_T0_RKS5_EEEEvT3_mmm --------------------------
	.section	.nv.shared._ZN18transformer_engine6detail38cast_transpose_fused_kernel_notalignedILb1ELb1ELb0EfNS_16CTDBiasDActParamI6__halfS3_S3_fEELi2ELi2ENS_5EmptyEXadL_ZNS_6dqgeluIffEET_T0_RKS5_EEEEvT3_mmm,"aw",@nobits
	.sectionflags	@""
	.align	16
.nv.shared._ZN18transformer_engine6detail38cast_transpose_fused_kernel_notalignedILb1ELb1ELb0EfNS_16CTDBiasDActParamI6__halfS3_S3_fEELi2ELi2ENS_5EmptyEXadL_ZNS_6dqgeluIffEET_T0_RKS5_EEEEvT3_mmm:
	.zero		1056


//--------------------- .nv.shared._ZN18transformer_engine6detail38cast_transpose_fused_kernel_notalignedILb1ELb1ELb0EfNS_16CTDBiasDActParamI6__halfS3_ffEELi2ELi1ENS_5EmptyEXadL_ZNS_6dqgeluIffEET_T0_RKS5_EEEEvT3_mmm --------------------------
	.section	.nv.shared._ZN18transformer_engine6detail38cast_transpose_fused_kernel_notalignedILb1ELb1ELb0EfNS_16CTDBiasDActParamI6__halfS3_ffEELi2ELi1ENS_5EmptyEXadL_ZNS_6dqgeluIffEET_T0_RKS5_EEEEvT3_mmm,"aw",@nobits
	.sectionflags	@""
	.align	16
.nv.shared._ZN18transformer_engine6detail38cast_transpose_fused_kernel_notalignedILb1ELb1ELb0EfNS_16CTDBiasDActParamI6__halfS3_ffEELi2ELi1ENS_5EmptyEXadL_ZNS_6dqgeluIffEET_T0_RKS5_EEEEvT3_mmm:
	.zero		1056


//--------------------- .nv.shared._ZN18transformer_engine6detail38cast_transpose_fused_kernel_notalignedILb1ELb1ELb0EfNS_16CTDBiasDActParamIff13__nv_fp8_e4m3fEELi1ELi4ENS_5EmptyEXadL_ZNS_6dqgeluIffEET_T0_RKS5_EEEEvT3_mmm --------------------------
	.section	.nv.shared._ZN18transformer_engine6detail38cast_transpose_fused_kernel_notalignedILb1ELb1ELb0EfNS_16CTDBiasDActParamIff13__nv_fp8_e4m3fEELi1ELi4ENS_5EmptyEXadL_ZNS_6dqgeluIffEET_T0_RKS5_EEEEvT3_mmm,"aw",@nobits
	.sectionflags	@""
	.align	16
.nv.shared._ZN18transformer_engine6detail38cast_transpose_fused_kernel_notalignedILb1ELb1ELb0EfNS_16CTDBiasDActParamIff13__nv_fp8_e4m3fEELi1ELi4ENS_5EmptyEXadL_ZNS_6dqgeluIffEET_T0_RKS5_EEEEvT3_mmm:
	.zero		1056


//--------------------- .nv.shared._ZN18transformer_engine6detail38cast_transpose_fused_kernel_notalignedILb1ELb1ELb0EfNS_16CTDBiasDActParamIff13__nv_fp8_e5m2fEELi1ELi4ENS_5EmptyEXadL_ZNS_6dqgeluIffEET_T0_RKS5_EEEEvT3_mmm --------------------------
	.section	.nv.shared._ZN18transformer_engine6detail38cast_transpose_fused_kernel_notalignedILb1ELb1ELb0EfNS_16CTDBiasDActParamIff13__nv_fp8_e5m2fEELi1ELi4ENS_5EmptyEXadL_ZNS_6dqgeluIffEET_T0_RKS5_EEEEvT3_mmm,"aw",@nobits
	.sectionflags	@""
	.align	16
.nv.shared._ZN18transformer_engine6detail38cast_transpose_fused_kernel_notalignedILb1ELb1ELb0EfNS_16CTDBiasDActParamIff13__nv_fp8_e5m2fEELi1ELi4ENS_5EmptyEXadL_ZNS_6dqgeluIffEET_T0_RKS5_EEEEvT3_mmm:
	.zero		1056


//--------------------- .nv.shared._ZN18transformer_engine6detail38cast_transpose_fused_kernel_notalignedILb1ELb1ELb0EfNS_16CTDBiasDActParamIff13__nv_bfloat16fEELi1ELi2ENS_5EmptyEXadL_ZNS_6dqgeluIffEET_T0_RKS5_EEEEvT3_mmm --------------------------
	.section	.nv.shared._ZN18transformer_engine6detail38cast_transpose_fused_kernel_notalignedILb1ELb1ELb0EfNS_16CTDBiasDActParamIff13__nv_bfloat16fEELi1ELi2ENS_5EmptyEXadL_ZNS_6dqgeluIffEET_T0_RKS5_EEEEvT3_mmm,"aw",@nobits
	.sectionflags	@""
	.align	16
.nv.shared._ZN18transformer_engine6detail38cast_transpose_fused_kernel_notalignedILb1ELb1ELb0EfNS_16CTDBiasDActParamIff13__nv_bfloat16fEELi1ELi2ENS_5EmptyEXadL_ZNS_6dqgeluIffEET_T0_RKS5_EEEEvT3_mmm:
	.zero		1056


//--------------------- .nv.shared._ZN18transformer_engine6detail38cast_transpose_fused_kernel_notalignedILb1ELb1ELb0EfNS_16CTDBiasDActParamIff6__halffEELi1ELi2ENS_5EmptyEXadL_ZNS_6dqgeluIffEET_T0_RKS5_EEEEvT3_mmm --------------------------
	.section	.nv.shared._ZN18transformer_engine6detail38cast_transpose_fused_kernel_notalignedILb1ELb1ELb0EfNS_16CTDBiasDActParamIff6__halffEELi1ELi2ENS_5EmptyEXadL_ZNS_6dqgeluIffEET_T0_RKS5_EEEEvT3_mmm,"aw",@nobits
	.sectionflags	@""
	.align	16
.nv.shared._ZN18transformer_engine6detail38cast_transpose_fused_kernel_notalignedILb1ELb1ELb0EfNS_16CTDBiasDActParamIff6__halffEELi1ELi2ENS_5EmptyEXadL_ZNS_6dqgeluIffEET_T0_RKS5_EEEEvT3_mmm:
	.zero		1056


//--------------------- .nv.shared._ZN18transformer_engine6detail38cast_transpose_fused_kernel_notalignedILb1ELb1ELb0EfNS_16CTDBiasDActParamIffffEELi1ELi1ENS_5EmptyEXadL_ZNS_6dqgeluIffEET_T0_RKS4_EEEEvT3_mmm --------------------------
	.section	.nv.shared._ZN18transformer_engine6detail38cast_transpose_fused_kernel_notalignedILb1ELb1ELb0EfNS_16CTDBiasDActParamIffffEELi1ELi1ENS_5EmptyEXadL_ZNS_6dqgeluIffEET_T0_RKS4_EEEEvT3_mmm,"aw",@nobits
	.sectionflags	@""
	.align	16
.nv.shared._ZN18transformer_engine6detail38cast_transpose_fused_kernel_notalignedILb1ELb1ELb0EfNS_16CTDBiasDActParamIffffEELi1ELi1ENS_5EmptyEXadL_ZNS_6dqgeluIffEET_T0_RKS4_EEEEvT3_mmm:
	.zero		1056


//--------------------- .nv.shared._ZN18transformer_engine6detail38cast_transpose_fused_kernel_notalignedILb1ELb1ELb0EfNS_16CTDBiasDActParamI13__nv_bfloat16S3_13__nv_fp8_e4m3fEELi2ELi4ENS_5EmptyEXadL_ZNS_6dsreluIffEET_T0_RKS6_EEEEvT3_mmm --------------------------
	.section	.nv.shared._ZN18transformer_engine6detail38cast_transpose_fused_kernel_notalignedILb1ELb1ELb0EfNS_16CTDBiasDActParamI13__nv_bfloat16S3_13__nv_fp8_e4m3fEELi2ELi4ENS_5EmptyEXadL_ZNS_6dsreluIffEET_T0_RKS6_EEEEvT3_mmm,"aw",@nobits
	.sectionflags	@""
	.align	16
.nv.shared._ZN18transformer_engine6detail38cast_transpose_fused_kernel_notalignedILb1ELb1ELb0EfNS_16CTDBiasDActParamI13__nv_bfloat16S3_13__nv_fp8_e4m3fEELi2ELi4ENS_5EmptyEXadL_ZNS_6dsreluIffEET_T0_RKS6_EEEEvT3_mmm:
	.zero		1056


//--------------------- .nv.shared._ZN18transformer_engine6detail38cast_transpose_fused_kernel_notalignedILb1ELb1ELb0EfNS_16CTDBiasDActParamI13__nv_bfloat16S3_13__nv_fp8_e5m2fEELi2ELi4ENS_5EmptyEXadL_ZNS_6dsreluIffEET_T0_RKS6_EEEEvT3_mmm --------------------------
	.section	.nv.shared._ZN18transformer_engine6detail38cast_transpose_fused_kernel_notalignedILb1ELb1ELb0EfNS_16CTDBiasDActParamI13__nv_bfloat16S3_13__nv_fp8_e5m2fEELi2ELi4ENS_5EmptyEXadL_ZNS_6dsreluIffEET_T0_RKS6_EEEEvT3_mmm,"aw",@nobits
	.sectionflags	@""
	.align	16
.nv.shared._ZN18transformer_engine6detail38cast_transpose_fused_kernel_notalignedILb1ELb1ELb0EfNS_16CTDBiasDActParamI13__nv_bfloat16S3_13__nv_fp8_e5m2fEELi2ELi4ENS_5EmptyEXadL_ZNS_6dsreluIffEET_T0_RKS6_EEEEvT3_mmm:
	.zero		1056


//--------------------- .nv.shared._ZN18transformer_engine6detail38cast_transpose_fused_kernel_notalignedILb1ELb1ELb0EfNS_16CTDBiasDActParamI13__nv_bfloat16S3_S3_fEELi2ELi2ENS_5EmptyEXadL_ZNS_6dsreluIffEET_T0_RKS5_EEEEvT3_mmm --------------------------
	.section	.nv.shared._ZN18transformer_engine6detail38cast_transpose_fused_kernel_notalignedILb1ELb1ELb0EfNS_16CTDBiasDActParamI13__nv_bfloat16S3_S3_fEELi2ELi2ENS_5EmptyEXadL_ZNS_6dsreluIffEET_T0_RKS5_EEEEvT3_mmm,"aw",@nobits
	.sectionflags	@""
	.align	16
.nv.shared._ZN18transformer_engine6detail38cast_transpose_fused_kernel_notalignedILb1ELb1ELb0EfNS_16CTDBiasDActParamI13__nv_bfloat16S3_S3_fEELi2ELi2ENS_5EmptyEXadL_ZNS_6dsreluIffEET_T0_RKS5_EEEEvT3_mmm:
	.zero		1056


//--------------------- .nv.shared._ZN18transformer_engine6detail38cast_transpose_fused_kernel_notalignedILb1ELb1ELb0EfNS_16CTDBiasDActParamI13__nv_bfloat16S3_6__halffEELi2ELi2ENS_5EmptyEXadL_ZNS_6dsreluIffEET_T0_RKS6_EEEEvT3_mmm --------------------------
	.section	.nv.shared._ZN18transformer_engine6detail38cast_transpose_fused_kernel_notalignedILb1ELb1ELb0EfNS_16CTDBiasDActParamI13__nv_bfloat16S3_6__halffEELi2ELi2ENS_5EmptyEXadL_ZNS_6dsreluIffEET_T0_RKS6_EEEEvT3_mmm,"aw",@nobits
	.sectionflags	@""
	.align	16
.nv.shared._ZN18transformer_engine6detail38cast_transpose_fused_kernel_notalignedILb1ELb1ELb0EfNS_16CTDBiasDActParamI13__nv_bfloat16S3_6__halffEELi2ELi2ENS_5EmptyEXadL_ZNS_6dsreluIffEET_T0_RKS6_EEEEvT3_mmm:
	.zero		1056


//--------------------- .nv.shared._ZN18transformer_engine6detail38cast_transpose_fused_kernel_notalignedILb1ELb1ELb0EfNS_16CTDBiasDActParamI13__nv_bfloat16S3_ffEELi2ELi1ENS_5EmptyEXadL_ZNS_6dsreluIffEET_T0_RKS5_EEEEvT3_mmm --------------------------
	.section	.nv.shared._ZN18transformer_engine6detail38cast_transpose_fused_kernel_notalignedILb1ELb1ELb0EfNS_16CTDBiasDActParamI13__nv_bfloat16S3_ffEELi2ELi1ENS_5EmptyEXadL_ZNS_6dsreluIffEET_T0_RKS5_EEEEvT3_mmm,"aw",@nobits
	.sectionflags	@""
	.align	16
.nv.shared._ZN18transformer_engine6detail38cast_transpose_fused_kernel_notalignedILb1ELb1ELb0EfNS_16CTDBiasDActParamI13__nv_bfloat16S3_ffEELi2ELi1ENS_5EmptyEXadL_ZNS_6dsreluIffEET_T0_RKS5_EEEEvT3_mmm:
	.zero		1056


//--------------------- .nv.shared._ZN18transformer_engine6detail38cast_transpose_fused_kernel_notalignedILb1ELb1ELb0EfNS_16CTDBiasDActParamI6__halfS3_13__nv_fp8_e4m3fEELi2ELi4ENS_5EmptyEXadL_ZNS_6dsreluIffEET_T0_RKS6_EEEEvT3_mmm --------------------------
	.section	.nv.shared._ZN18transformer_engine6detail38cast_transpose_fused_kernel_notalignedILb1ELb1ELb0EfNS_16CTDBiasDActParamI6__halfS3_13__nv_fp8_e4m3fEELi2ELi4ENS_5EmptyEXadL_ZNS_6dsreluIffEET_T0_RKS6_EEEEvT3_mmm,"aw",@nobits
	.sectionflags	@""
	.align	16
.nv.shared._ZN18transformer_engine6detail38cast_transpose_fused_kernel_notalignedILb1ELb1ELb0EfNS_16CTDBiasDActParamI6__halfS3_13__nv_fp8_e4m3fEELi2ELi4ENS_5EmptyEXadL_ZNS_6dsreluIffEET_T0_RKS6_EEEEvT3_mmm:
	.zero		1056


//--------------------- .nv.shared._ZN18transformer_engine6detail38cast_transpose_fused_kernel_notalignedILb1ELb1ELb0EfNS_16CTDBiasDActParamI6__halfS3_13__nv_fp8_e5m2fEELi2ELi4ENS_5EmptyEXadL_ZNS_6dsreluIffEET_T0_RKS6_EEEEvT3_mmm --------------------------
	.section	.nv.shared._ZN18transformer_engine6detail38cast_transpose_fused_kernel_notalignedILb1ELb1ELb0EfNS_16CTDBiasDActParamI6__halfS3_13__nv_fp8_e5m2fEELi2ELi4ENS_5EmptyEXadL_ZNS_6dsreluIffEET_T0_RKS6_EEEEvT3_mmm,"aw",@nobits
	.sectionflags	@""
	.align	16
.nv.shared._ZN18transformer_engine6detail38cast_transpose_fused_kernel_notalignedILb1ELb1ELb0EfNS_16CTDBiasDActParamI6__halfS3_13__nv_fp8_e5m2fEELi2ELi4ENS_5EmptyEXadL_ZNS_6dsreluIffEET_T0_RKS6_EEEEvT3_mmm:
	.zero		1056


//--------------------- .nv.shared._ZN18transformer_engine6detail38cast_transpose_fused_kernel_notalignedILb1ELb1ELb0EfNS_16CTDBiasDActParamI6__halfS3_13__nv_bfloat16fEELi2ELi2ENS_5EmptyEXadL_ZNS_6dsreluIffEET_T0_RKS6_EEEEvT3_mmm --------------------------
	.section	.nv.shared._ZN18transformer_engine6detail38cast_transpose_fused_kernel_notalignedILb1ELb1ELb0EfNS_16CTDBiasDActParamI6__halfS3_13__nv_bfloat16fEELi2ELi2ENS_5EmptyEXadL_ZNS_6dsreluIffEET_T0_RKS6_EEEEvT3_mmm,"aw",@nobits
	.sectionflags	@""
	.align	16
.nv.shared._ZN18transformer_engine6detail38cast_transpose_fused_kernel_notalignedILb1ELb1ELb0EfNS_16CTDBiasDActParamI6__halfS3_13__nv_bfloat16fEELi2ELi2ENS_5EmptyEXadL_ZNS_6dsreluIffEET_T0_RKS6_EEEEvT3_mmm:
	.zero		1056


//--------------------- .nv.shared._ZN18transformer_engine6detail38cast_transpose_fused_kernel_notalignedILb1ELb1ELb0EfNS_16CTDBiasDActParamI6__halfS3_S3_fEELi2ELi2ENS_5EmptyEXadL_ZNS_6dsreluIffEET_T0_RKS5_EEEEvT3_mmm --------------------------
	.section	.nv.shared._ZN18transformer_engine6detail38cast_transpose_fused_kernel_notalignedILb1ELb1ELb0EfNS_16CTDBiasDActParamI6__halfS3_S3_fEELi2ELi2ENS_5EmptyEXadL_ZNS_6dsreluIffEET_T0_RKS5_EEEEvT3_mmm,"aw",@nobits
	.sectionflags	@""
	.align	16
.nv.shared._ZN18transformer_engine6detail38cast_transpose_fused_kernel_notalignedILb1ELb1ELb0EfNS_16CTDBiasDActParamI6__halfS3_S3_fEELi2ELi2ENS_5EmptyEXadL_ZNS_6dsreluIffEET_T0_RKS5_EEEEvT3_mmm:
	.zero		1056


//--------------------- .nv.shared._ZN18transformer_engine6detail38cast_transpose_fused_kernel_notalignedILb1ELb1ELb0EfNS_16CTDBiasDActParamI6__halfS3_ffEELi2ELi1ENS_5EmptyEXadL_ZNS_6dsreluIffEET_T0_RKS5_EEEEvT3_mmm --------------------------
	.section	.nv.shared._ZN18transformer_engine6detail38cast_transpose_fused_kernel_notalignedILb1ELb1ELb0EfNS_16CTDBiasDActParamI6__halfS3_ffEELi2ELi1ENS_5EmptyEXadL_ZNS_6dsreluIffEET_T0_RKS5_EEEEvT3_mmm,"aw",@nobits
	.sectionflags	@""
	.align	16
.nv.shared._ZN18transformer_engine6detail38cast_transpose_fused_kernel_notalignedILb1ELb1ELb0EfNS_16CTDBiasDActParamI6__halfS3_ffEELi2ELi1ENS_5EmptyEXadL_ZNS_6dsreluIffEET_T0_RKS5_EEEEvT3_mmm:
	.zero		1056


//--------------------- .nv.shared._ZN18transformer_engine6detail38cast_transpose_fused_kernel_notalignedILb1ELb1ELb0EfNS_16CTDBiasDActParamIff13__nv_fp8_e4m3fEELi1ELi4ENS_5EmptyEXadL_ZNS_6dsreluIffEET_T0_RKS5_EEEEvT3_mmm --------------------------
	.section	.nv.shared._ZN18transformer_engine6detail38cast_transpose_fused_kernel_notalignedILb1ELb1ELb0EfNS_16CTDBiasDActParamIff13__nv_fp8_e4m3fEELi1ELi4ENS_5EmptyEXadL_ZNS_6dsreluIffEET_T0_RKS5_EEEEvT3_mmm,"aw",@nobits
	.sectionflags	@""
	.align	16
.nv.shared._ZN18transformer_engine6detail38cast_transpose_fused_kernel_notalignedILb1ELb1ELb0EfNS_16CTDBiasDActParamIff13__nv_fp8_e4m3fEELi1ELi4ENS_5EmptyEXadL_ZNS_6dsreluIffEET_T0_RKS5_EEEEvT3_mmm:
	.zero		1056


//--------------------- .nv.shared._ZN18transformer_engine6detail38cast_transpose_fused_kernel_notalignedILb1ELb1ELb0EfNS_16CTDBiasDActParamIff13__nv_fp8_e5m2fEELi1ELi4ENS_5EmptyEXadL_ZNS_6dsreluIffEET_T0_RKS5_EEEEvT3_mmm --------------------------
	.section	.nv.shared._ZN18transformer_engine6detail38cast_transpose_fused_kernel_notalignedILb1ELb1ELb0EfNS_16CTDBiasDActParamIff13__nv_fp8_e5m2fEELi1ELi4ENS_5EmptyEXadL_ZNS_6dsreluIffEET_T0_RKS5_EEEEvT3_mmm,"aw",@nobits
	.sectionflags	@""
	.align	16
.nv.shared._ZN18transformer_engine6detail38cast_transpose_fused_kernel_notalignedILb1ELb1ELb0EfNS_16CTDBiasDActParamIff13__nv_fp8_e5m2fEELi1ELi4ENS_5EmptyEXadL_ZNS_6dsreluIffEET_T0_RKS5_EEEEvT3_mmm:
	.zero		1056


//--------------------- .nv.shared._ZN18transformer_engine6detail38cast_transpose_fused_kernel_notalignedILb1ELb1ELb0EfNS_16CTDBiasDActParamIff13__nv_bfloat16fEELi1ELi2ENS_5EmptyEXadL_ZNS_6dsreluIffEET_T0_RKS5_EEEEvT3_mmm --------------------------
	.section	.nv.shared._ZN18transformer_engine6detail38cast_transpose_fused_kernel_notalignedILb1ELb1ELb0EfNS_16CTDBiasDActParamIff13__nv_bfloat16fEELi1ELi2ENS_5EmptyEXadL_ZNS_6dsreluIffEET_T0_RKS5_EEEEvT3_mmm,"aw",@nobits
	.sectionflags	@""
	.align	16
.nv.shared._ZN18transformer_engine6detail38cast_transpose_fused_kernel_notalignedILb1ELb1ELb0EfNS_16CTDBiasDActParamIff13__nv_bfloat16fEELi1ELi2ENS_5EmptyEXadL_ZNS_6dsreluIffEET_T0_RKS5_EEEEvT3_mmm:
	.zero		1056


//--------------------- .nv.shared._ZN18transformer_engine6detail38cast_transpose_fused_kernel_notalignedILb1ELb1ELb0EfNS_16CTDBiasDActParamIff6__halffEELi1ELi2ENS_5EmptyEXadL_ZNS_6dsreluIffEET_T0_RKS5_EEEEvT3_mmm --------------------------
	.section	.nv.shared._ZN18transformer_engine6detail38cast_transpose_fused_kernel_notalignedILb1ELb1ELb0EfNS_16CTDBiasDActParamIff6__halffEELi1ELi2ENS_5EmptyEXadL_ZNS_6dsreluIffEET_T0_RKS5_EEEEvT3_mmm,"aw",@nobits
	.sectionflags	@""
	.align	16
.nv.shared._ZN18transformer_engine6detail38cast_transpose_fused_kernel_notalignedILb1ELb1ELb0EfNS_16CTDBiasDActParamIff6__halffEELi1ELi2ENS_5EmptyEXadL_ZNS_6dsreluIffEET_T0_RKS5_EEEEvT3_mmm:
	.zero		1056


//--------------------- .nv.shared._ZN18transformer_engine6detail38cast_transpose_fused_kernel_notalignedILb1ELb1ELb0EfNS_16CTDBiasDActParamIffffEELi1ELi1ENS_5EmptyEXadL_ZNS_6dsreluIffEET_T0_RKS4_EEEEvT3_mmm --------------------------
	.section	.nv.shared._ZN18transformer_engine6detail38cast_transpose_fused_kernel_notalignedILb1ELb1ELb0EfNS_16CTDBiasDActParamIffffEELi1ELi1ENS_5EmptyEXadL_ZNS_6dsreluIffEET_T0_RKS4_EEEEvT3_mmm,"aw",@nobits
	.sectionflags	@""
	.align	16
.nv.shared._ZN18transformer_engine6detail38cast_transpose_fused_kernel_notalignedILb1ELb1ELb0EfNS_16CTDBiasDActParamIffffEELi1ELi1ENS_5EmptyEXadL_ZNS_6dsreluIffEET_T0_RKS4_EEEEvT3_mmm:
	.zero		1056


//--------------------- .nv.shared._ZN18transformer_engine6detail38cast_transpose_fused_kernel_notalignedILb1ELb1ELb0EfNS_16CTDBiasDActParamI13__nv_bfloat16S3_13__nv_fp8_e4m3fEELi2ELi4ENS_5EmptyEXadL_ZNS_5dreluIffEET_T0_RKS6_EEEEvT3_mmm --------------------------
	.section	.nv.shared._ZN18transformer_engine6detail38cast_transpose_fused_kernel_notalignedILb1ELb1ELb0EfNS_16CTDBiasDActParamI13__nv_bfloat16S3_13__nv_fp8_e4m3fEELi2ELi4ENS_5EmptyEXadL_ZNS_5dreluIffEET_T0_RKS6_EEEEvT3_mmm,"aw",@nobits
	.sectionflags	@""
	.align	16
.nv.shared._ZN18transformer_engine6detail38cast_transpose_fused_kernel_notalignedILb1ELb1ELb0EfNS_16CTDBiasDActParamI13__nv_bfloat16S3_13__nv_fp8_e4m3fEELi2ELi4ENS_5EmptyEXadL_ZNS_5dreluIffEET_T0_RKS6_EEEEvT3_mmm:
	.zero		1056


//--------------------- .nv.shared._ZN18transformer_engine6detail38cast_transpose_fused_kernel_notalignedILb1ELb1ELb0EfNS_16CTDBiasDActParamI13__nv_bfloat16S3_13__nv_fp8_e5m2fEELi2ELi4ENS_5EmptyEXadL_ZNS_5dreluIffEET_T0_RKS6_EEEEvT3_mmm --------------------------
	.section	.nv.shared._ZN18transformer_engine6detail38cast_transpose_fused_kernel_notalignedILb1ELb1ELb0EfNS_16CTDBiasDActParamI13__nv_bfloat16S3_13__nv_fp8_e5m2fEELi2ELi4ENS_5EmptyEXadL_ZNS_5dreluIffEET_T0_RKS6_EEEEvT3_mmm,"aw",@nobits
	.sectionflags	@""
	.align	16
.nv.shared._ZN18transformer_engine6detail38cast_transpose_fused_kernel_notalignedILb1ELb1ELb0EfNS_16CTDBiasDActParamI13__nv_bfloat16S3_13__nv_fp8_e5m2fEELi2ELi4ENS_5EmptyEXadL_ZNS_5dreluIffEET_T0_RKS6_EEEEvT3_mmm:
	.zero		1056


//--------------------- .nv.shared._ZN18transformer_engine6detail38cast_transpose_fused_kernel_notalignedILb1ELb1ELb0EfNS_16CTDBiasDActParamI13__nv_bfloat16S3_S3_fEELi2ELi2ENS_5EmptyEXadL_ZNS_5dreluIffEET_T0_RKS5_EEEEvT3_mmm --------------------------
	.section	.nv.shared._ZN18transformer_engine6detail38cast_transpose_fused_kernel_notalignedILb1ELb1ELb0EfNS_16CTDBiasDActParamI13__nv_bfloat16S3_S3_fEELi2ELi2ENS_5EmptyEXadL_ZNS_5dreluIffEET_T0_RKS5_EEEEvT3_mmm,"aw",@nobits
	.sectionflags	@""
	.align	16
.nv.shared._ZN18transformer_engine6detail38cast_transpose_fused_kernel_notalignedILb1ELb1ELb0EfNS_16CTDBiasDActParamI13__nv_bfloat16S3_S3_fEELi2ELi2ENS_5EmptyEXadL_ZNS_5dreluIffEET_T0_RKS5_EEEEvT3_mmm:
	.zero		1056


//--------------------- .nv.shared._ZN18transformer_engine6detail38cast_transpose_fused_kernel_notalignedILb1ELb1ELb0EfNS_16CTDBiasDActParamI13__nv_bfloat16S3_6__halffEELi2ELi2ENS_5EmptyEXadL_ZNS_5dreluIffEET_T0_RKS6_EEEEvT3_mmm --------------------------
	.section	.nv.shared._ZN18transformer_engine6detail38cast_transpose_fused_kernel_notalignedILb1ELb1ELb0EfNS_16CTDBiasDActParamI13__nv_bfloat16S3_6__halffEELi2ELi2ENS_5EmptyEXadL_ZNS_5dreluIffEET_T0_RKS6_EEEEvT3_mmm,"aw",@nobits
	.sectionflags	@""
	.align	16
.nv.shared._ZN18transformer_engine6detail38cast_transpose_fused_kernel_notalignedILb1ELb1ELb0EfNS_16CTDBiasDActParamI13__nv_bfloat16S3_6__halffEELi2ELi2ENS_5EmptyEXadL_ZNS_5dreluIffEET_T0_RKS6_EEEEvT3_mmm:
	.zero		1056


//--------------------- .nv.shared._ZN18transformer_engine6detail38cast_transpose_fused_kernel_notalignedILb1ELb1ELb0EfNS_16CTDBiasDActParamI13__nv_bfloat16S3_ffEELi2ELi1ENS_5EmptyEXadL_ZNS_5dreluIffEET_T0_RKS5_EEEEvT3_mmm --------------------------
	.section	.nv.shared._ZN18transformer_engine6detail38cast_transpose_fused_kernel_notalignedILb1ELb1ELb0EfNS_16CTDBiasDActParamI13__nv_bfloat16S3_ffEELi2ELi1ENS_5EmptyEXadL_ZNS_5dreluIffEET_T0_RKS5_EEEEvT3_mmm,"aw",@nobits
	.sectionflags	@""
	.align	16
.nv.shared._ZN18transformer_engine6detail38cast_transpose_fused_kernel_notalignedILb1ELb1ELb0EfNS_16CTDBiasDActParamI13__nv_bfloat16S3_ffEELi2ELi1ENS_5EmptyEXadL_ZNS_5dreluIffEET_T0_RKS5_EEEEvT3_mmm:
	.zero		1056


//--------------------- .nv.shared._ZN18transformer_engine6detail38cast_transpose_fused_kernel_notalignedILb1ELb1ELb0EfNS_16CTDBiasDActParamI6__halfS3_13__nv_fp8_e4m3fEELi2ELi4ENS_5EmptyEXadL_ZNS_5dreluIffEET_T0_RKS6_EEEEvT3_mmm --------------------------
	.section	.nv.shared._ZN18transformer_engine6detail38cast_transpose_fused_kernel_notalignedILb1ELb1ELb0EfNS_16CTDBiasDActParamI6__halfS3_13__nv_fp8_e4m3fEELi2ELi4ENS_5EmptyEXadL_ZNS_5dreluIffEET_T0_RKS6_EEEEvT3_mmm,"aw",@nobits
	.sectionflags	@""
	.align	16
.nv.shared._ZN18transformer_engine6detail38cast_transpose_fused_kernel_notalignedILb1ELb1ELb0EfNS_16CTDBiasDActParamI6__halfS3_13__nv_fp8_e4m3fEELi2ELi4ENS_5EmptyEXadL_ZNS_5dreluIffEET_T0_RKS6_EEEEvT3_mmm:
	.zero		1056


//--------------------- .nv.shared._ZN18transformer_engine6detail38cast_transpose_fused_kernel_notalignedILb1ELb1ELb0EfNS_16CTDBiasDActParamI6__halfS3_13__nv_fp8_e5m2fEELi2ELi4ENS_5EmptyEXadL_ZNS_5dreluIffEET_T0_RKS6_EEEEvT3_mmm --------------------------
	.section	.nv.shared._ZN18transformer_engine6detail38cast_transpose_fused_kernel_notalignedILb1ELb1ELb0EfNS_16CTDBiasDActParamI6__halfS3_13__nv_fp8_e5m2fEELi2ELi4ENS_5EmptyEXadL_ZNS_5dreluIffEET_T0_RKS6_EEEEvT3_mmm,"aw",@nobits
	.sectionflags	@""
	.align	16
.nv.shared._ZN18transformer_engine6detail38cast_transpose_fused_kernel_notalignedILb1ELb1ELb0EfNS_16CTDBiasDActParamI6__halfS3_13__nv_fp8_e5m2fEELi2ELi4ENS_5EmptyEXadL_ZNS_5dreluIffEET_T0_RKS6_EEEEvT3_mmm:
	.zero		1056


//--------------------- .nv.shared._ZN18transformer_engine6detail38cast_transpose_fused_kernel_notalignedILb1ELb1ELb0EfNS_16CTDBiasDActParamI6__halfS3_13__nv_bfloat16fEELi2ELi2ENS_5EmptyEXadL_ZNS_5dreluIffEET_T0_RKS6_EEEEvT3_mmm --------------------------
	.section	.nv.shared._ZN18transformer_engine6detail38cast_transpose_fused_kernel_notalignedILb1ELb1ELb0EfNS_16CTDBiasDActParamI6__halfS3_13__nv_bfloat16fEELi2ELi2ENS_5EmptyEXadL_ZNS_5dreluIffEET_T0_RKS6_EEEEvT3_mmm,"aw",@nobits
	.sectionflags	@""
	.align	16
.nv.shared._ZN18transformer_engine6detail38cast_transpose_fused_kernel_notalignedILb1ELb1ELb0EfNS_16CTDBiasDActParamI6__halfS3_13__nv_bfloat16fEELi2ELi2ENS_5EmptyEXadL_ZNS_5dreluIffEET_T0_RKS6_EEEEvT3_mmm:
	.zero		1056


//--------------------- .nv.shared._ZN18transformer_engine6detail38cast_transpose_fused_kernel_notalignedILb1ELb1ELb0EfNS_16CTDBiasDActParamI6__halfS3_S3_fEELi2ELi2ENS_5EmptyEXadL_ZNS_5dreluIffEET_T0_RKS5_EEEEvT3_mmm --------------------------
	.section	.nv.shared._ZN18transformer_engine6detail38cast_transpose_fused_kernel_notalignedILb1ELb1ELb0EfNS_16CTDBiasDActParamI6__halfS3_S3_fEELi2ELi2ENS_5EmptyEXadL_ZNS_5dreluIffEET_T0_RKS5_EEEEvT3_mmm,"aw",@nobits
	.sectionflags	@""
	.align	16
.nv.shared._ZN18transformer_engine6detail38cast_transpose_fused_kernel_notalignedILb1ELb1ELb0EfNS_16CTDBiasDActParamI6__halfS3_S3_fEELi2ELi2ENS_5EmptyEXadL_ZNS_5dreluIffEET_T0_RKS5_EEEEvT3_mmm:
	.zero		1056


//--------------------- .nv.shared._ZN18transformer_engine6detail38cast_transpose_fused_kernel_notalignedILb1ELb1ELb0EfNS_16CTDBiasDActParamI6__halfS3_ffEELi2ELi1ENS_5EmptyEXadL_ZNS_5dreluIffEET_T0_RKS5_EEEEvT3_mmm --------------------------
	.section	.nv.shared._ZN18transformer_engine6detail38cast_transpose_fused_kernel_notalignedILb1ELb1ELb0EfNS_16CTDBiasDActParamI6__halfS3_ffEELi2ELi1ENS_5EmptyEXadL_ZNS_5dreluIffEET_T0_RKS5_EEEEvT3_mmm,"aw",@nobits
	.sectionflags	@""
	.align	16
.nv.shared._ZN18transformer_engine6detail38cast_transpose_fused_kernel_notalignedILb1ELb1ELb0EfNS_16CTDBiasDActParamI6__halfS3_ffEELi2ELi1ENS_5EmptyEXadL_ZNS_5dreluIffEET_T0_RKS5_EEEEvT3_mmm:
	.zero		1056


//--------------------- .nv.shared._ZN18transformer_engine6detail38cast_transpose_fused_kernel_notalignedILb1ELb1ELb0EfNS_16CTDBiasDActParamIff13__nv_fp8_e4m3fEELi1ELi4ENS_5EmptyEXadL_ZNS_5dreluIffEET_T0_RKS5_EEEEvT3_mmm --------------------------
	.section	.nv.shared._ZN18transformer_engine6detail38cast_transpose_fused_kernel_notalignedILb1ELb1ELb0EfNS_16CTDBiasDActParamIff13__nv_fp8_e4m3fEELi1ELi4ENS_5EmptyEXadL_ZNS_5dreluIffEET_T0_RKS5_EEEEvT3_mmm,"aw",@nobits
	.sectionflags	@""
	.align	16
.nv.shared._ZN18transformer_engine6detail38cast_transpose_fused_kernel_notalignedILb1ELb1ELb0EfNS_16CTDBiasDActParamIff13__nv_fp8_e4m3fEELi1ELi4ENS_5EmptyEXadL_ZNS_5dreluIffEET_T0_RKS5_EEEEvT3_mmm:
	.zero		1056


//--------------------- .nv.shared._ZN18transformer_engine6detail38cast_transpose_fused_kernel_notalignedILb1ELb1ELb0EfNS_16CTDBiasDActParamIff13__nv_fp8_e5m2fEELi1ELi4ENS_5EmptyEXadL_ZNS_5dreluIffEET_T0_RKS5_EEEEvT3_mmm --------------------------
	.section	.nv.shared._ZN18transformer_engine6detail38cast_transpose_fused_kernel_notalignedILb1ELb1ELb0EfNS_16CTDBiasDActParamIff13__nv_fp8_e5m2fEELi1ELi4ENS_5EmptyEXadL_ZNS_5dreluIffEET_T0_RKS5_EEEEvT3_mmm,"aw",@nobits
	.sectionflags	@""
	.align	16
.nv.shared._ZN18transformer_engine6detail38cast_transpose_fused_kernel_notalignedILb1ELb1ELb0EfNS_16CTDBiasDActParamIff13__nv_fp8_e5m2fEELi1ELi4ENS_5EmptyEXadL_ZNS_5dreluIffEET_T0_RKS5_EEEEvT3_mmm:
	.zero		1056


//--------------------- .nv.shared._ZN18transformer_engine6detail38cast_transpose_fused_kernel_notalignedILb1ELb1ELb0EfNS_16CTDBiasDActParamIff13__nv_bfloat16fEELi1ELi2ENS_5EmptyEXadL_ZNS_5dreluIffEET_T0_RKS5_EEEEvT3_mmm --------------------------
	.section	.nv.shared._ZN18transformer_engine6detail38cast_transpose_fused_kernel_notalignedILb1ELb1ELb0EfNS_16CTDBiasDActParamIff13__nv_bfloat16fEELi1ELi2ENS_5EmptyEXadL_ZNS_5dreluIffEET_T0_RKS5_EEEEvT3_mmm,"aw",@nobits
	.sectionflags	@""
	.align	16
.nv.shared._ZN18transformer_engine6detail38cast_transpose_fused_kernel_notalignedILb1ELb1ELb0EfNS_16CTDBiasDActParamIff13__nv_bfloat16fEELi1ELi2ENS_5EmptyEXadL_ZNS_5dreluIffEET_T0_RKS5_EEEEvT3_mmm:
	.zero		1056


//--------------------- .nv.shared._ZN18transformer_engine6detail38cast_transpose_fused_kernel_notalignedILb1ELb1ELb0EfNS_16CTDBiasDActParamIff6__halffEELi1ELi2ENS_5EmptyEXadL_ZNS_5dreluIffEET_T0_RKS5_EEEEvT3_mmm --------------------------
	.section	.nv.shared._ZN18transformer_engine6detail38cast_transpose_fused_kernel_notalignedILb1ELb1ELb0EfNS_16CTDBiasDActParamIff6__halffEELi1ELi2ENS_5EmptyEXadL_ZNS_5dreluIffEET_T0_RKS5_EEEEvT3_mmm,"aw",@nobits
	.sectionflags	@""
	.align	16
.nv.shared._ZN18transformer_engine6detail38cast_transpose_fused_kernel_notalignedILb1ELb1ELb0EfNS_16CTDBiasDActParamIff6__halffEELi1ELi2ENS_5EmptyEXadL_ZNS_5dreluIffEET_T0_RKS5_EEEEvT3_mmm:
	.zero		1056


//--------------------- .nv.shared._ZN18transformer_engine6detail38cast_transpose_fused_kernel_notalignedILb1ELb1ELb0EfNS_16CTDBiasDActParamIffffEELi1ELi1ENS_5EmptyEXadL_ZNS_5dreluIffEET_T0_RKS4_EEEEvT3_mmm --------------------------
	.section	.nv.shared._ZN18transformer_engine6detail38cast_transpose_fused_kernel_notalignedILb1ELb1ELb0EfNS_16CTDBiasDActParamIffffEELi1ELi1ENS_5EmptyEXadL_ZNS_5dreluIffEET_T0_RKS4_EEEEvT3_mmm,"aw",@nobits
	.sectionflags	@""
	.align	16
.nv.shared._ZN18transformer_engine6detail38cast_transpose_fused_kernel_notalignedILb1ELb1ELb0EfNS_16CTDBiasDActParamIffffEELi1ELi1ENS_5EmptyEXadL_ZNS_5dreluIffEET_T0_RKS4_EEEEvT3_mmm:
	.zero		1056


//--------------------- .nv.shared._ZN18transformer_engine6detail38cast_transpose_fused_kernel_notalignedILb1ELb1ELb0EfNS_16CTDBiasDActParamI13__nv_bfloat16S3_13__nv_fp8_e4m3fEELi2ELi4ENS_5EmptyEXadL_ZNS_5dsiluIffEET_T0_RKS6_EEEEvT3_mmm --------------------------
	.section	.nv.shared._ZN18transformer_engine6detail38cast_transpose_fused_kernel_notalignedILb1ELb1ELb0EfNS_16CTDBiasDActParamI13__nv_bfloat16S3_13__nv_fp8_e4m3fEELi2ELi4ENS_5EmptyEXadL_ZNS_5dsiluIffEET_T0_RKS6_EEEEvT3_mmm,"aw",@nobits
	.sectionflags	@""
	.align	16
.nv.shared._ZN18transformer_engine6detail38cast_transpose_fused_kernel_notalignedILb1ELb1ELb0EfNS_16CTDBiasDActParamI13__nv_bfloat16S3_13__nv_fp8_e4m3fEELi2ELi4ENS_5EmptyEXadL_ZNS_5dsiluIffEET_T0_RKS6_EEEEvT3_mmm:
	.zero		1056


//--------------------- .nv.shared._ZN18transformer_engine6detail38cast_transpose_fused_kernel_notalignedILb1ELb1ELb0EfNS_16CTDBiasDActParamI13__nv_bfloat16S3_13__nv_fp8_e5m2fEELi2ELi4ENS_5EmptyEXadL_ZNS_5dsiluIffEET_T0_RKS6_EEEEvT3_mmm --------------------------
	.section	.nv.shared._ZN18transformer_engine6detail38cast_transpose_fused_kernel_notalignedILb1ELb1ELb0EfNS_16CTDBiasDActParamI13__nv_bfloat16S3_13__nv_fp8_e5m2fEELi2ELi4ENS_5EmptyEXadL_ZNS_5dsiluIffEET_T0_RKS6_EEEEvT3_mmm,"aw",@nobits
	.sectionflags	@""
	.align	16
.nv.shared._ZN18transformer_engine6detail38cast_transpose_fused_kernel_notalignedILb1ELb1ELb0EfNS_16CTDBiasDActParamI13__nv_bfloat16S3_13__nv_fp8_e5m2fEELi2ELi4ENS_5EmptyEXadL_ZNS_5dsiluIffEET_T0_RKS6_EEEEvT3_mmm:
	.zero		1056


//--------------------- .nv.shared._ZN18transformer_engine6detail38cast_transpose_fused_kernel_notalignedILb1ELb1ELb0EfNS_16CTDBiasDActParamI13__nv_bfloat16S3_S3_fEELi2ELi2ENS_5EmptyEXadL_ZNS_5dsiluIffEET_T0_RKS5_EEEEvT3_mmm --------------------------
	.section	.nv.shared._ZN18transformer_engine6detail38cast_transpose_fused_kernel_notalignedILb1ELb1ELb0EfNS_16CTDBiasDActParamI13__nv_bfloat16S3_S3_fEELi2ELi2ENS_5EmptyEXadL_ZNS_5dsiluIffEET_T0_RKS5_EEEEvT3_mmm,"aw",@nobits
	.sectionflags	@""
	.align	16
.nv.shared._ZN18transformer_engine6detail38cast_transpose_fused_kernel_notalignedILb1ELb1ELb0EfNS_16CTDBiasDActParamI13__nv_bfloat16S3_S3_fEELi2ELi2ENS_5EmptyEXadL_ZNS_5dsiluIffEET_T0_RKS5_EEEEvT3_mmm:
	.zero		1056


//--------------------- .nv.shared._ZN18transformer_engine6detail38cast_transpose_fused_kernel_notalignedILb1ELb1ELb0EfNS_16CTDBiasDActParamI13__nv_bfloat16S3_6__halffEELi2ELi2ENS_5EmptyEXadL_ZNS_5dsiluIffEET_T0_RKS6_EEEEvT3_mmm --------------------------
	.section	.nv.shared._ZN18transformer_engine6detail38cast_transpose_fused_kernel_notalignedILb1ELb1ELb0EfNS_16CTDBiasDActParamI13__nv_bfloat16S3_6__halffEELi2ELi2ENS_5EmptyEXadL_ZNS_5dsiluIffEET_T0_RKS6_EEEEvT3_mmm,"aw",@nobits
	.sectionflags	@""
	.align	16
.nv.shared._ZN18transformer_engine6detail38cast_transpose_fused_kernel_notalignedILb1ELb1ELb0EfNS_16CTDBiasDActParamI13__nv_bfloat16S3_6__halffEELi2ELi2ENS_5EmptyEXadL_ZNS_5dsiluIffEET_T0_RKS6_EEEEvT3_mmm:
	.zero		1056


//--------------------- .nv.shared._ZN18transformer_engine6detail38cast_transpose_fused_kernel_notalignedILb1ELb1ELb0EfNS_16CTDBiasDActParamI13__nv_bfloat16S3_ffEELi2ELi1ENS_5EmptyEXadL_ZNS_5dsiluIffEET_T0_RKS5_EEEEvT3_mmm --------------------------
	.section	.nv.shared._ZN18transformer_engine6detail38cast_transpose_fused_kernel_notalignedILb1ELb1ELb0EfNS_16CTDBiasDActParamI13__nv_bfloat16S3_ffEELi2ELi1ENS_5EmptyEXadL_ZNS_5dsiluIffEET_T0_RKS5_EEEEvT3_mmm,"aw",@nobits
	.sectionflags	@""
	.align	16
.nv.shared._ZN18transformer_engine6detail38cast_transpose_fused_kernel_notalignedILb1ELb1ELb0EfNS_16CTDBiasDActParamI13__nv_bfloat16S3_ffEELi2ELi1ENS_5EmptyEXadL_ZNS_5dsiluIffEET_T0_RKS5_EEEEvT3_mmm:
	.zero		1056


//--------------------- .nv.shared._ZN18transformer_engine6detail38cast_transpose_fused_kernel_notalignedILb1ELb1ELb0EfNS_16CTDBiasDActParamI6__halfS3_13__nv_fp8_e4m3fEELi2ELi4ENS_5EmptyEXadL_ZNS_5dsiluIffEET_T0_RKS6_EEEEvT3_mmm --------------------------
	.section	.nv.shared._ZN18transformer_engine6detail38cast_transpose_fused_kernel_notalignedILb1ELb1ELb0EfNS_16CTDBiasDActParamI6__halfS3_13__nv_fp8_e4m3fEELi2ELi4ENS_5EmptyEXadL_ZNS_5dsiluIffEET_T0_RKS6_EEEEvT3_mmm,"aw",@nobits
	.sectionflags	@""
	.align	16
.nv.shared._ZN18transformer_engine6detail38cast_transpose_fused_kernel_notalignedILb1ELb1ELb0EfNS_16CTDBiasDActParamI6__halfS3_13__nv_fp8_e4m3fEELi2ELi4ENS_5EmptyEXadL_ZNS_5dsiluIffEET_T0_RKS6_EEEEvT3_mmm:
	.zero		1056


//--------------------- .nv.shared._ZN18transformer_engine6detail38cast_transpose_fused_kernel_notalignedILb1ELb1ELb0EfNS_16CTDBiasDActParamI6__halfS3_13__nv_fp8_e5m2fEELi2ELi4ENS_5EmptyEXadL_ZNS_5dsiluIffEET_T0_RKS6_EEEEvT3_mmm --------------------------
	.section	.nv.shared._ZN18transformer_engine6detail38cast_transpose_fused_kernel_notalignedILb1ELb1ELb0EfNS_16CTDBiasDActParamI6__halfS3_13__nv_fp8_e5m2fEELi2ELi4ENS_5EmptyEXadL_ZNS_5dsiluIffEET_T0_RKS6_EEEEvT3_mmm,"aw",@nobits
	.sectionflags	@""
	.align	16
.nv.shared._ZN18transformer_engine6detail38cast_transpose_fused_kernel_notalignedILb1ELb1ELb0EfNS_16CTDBiasDActParamI6__halfS3_13__nv_fp8_e5m2fEELi2ELi4ENS_5EmptyEXadL_ZNS_5dsiluIffEET_T0_RKS6_EEEEvT3_mmm:
	.zero		1056


//--------------------- .nv.shared._ZN18transformer_engine6detail38cast_transpose_fused_kernel_notalignedILb1ELb1ELb0EfNS_16CTDBiasDActParamI6__halfS3_13__nv_bfloat16fEELi2ELi2ENS_5EmptyEXadL_ZNS_5dsiluIffEET_T0_RKS6_EEEEvT3_mmm --------------------------
	.section	.nv.shared._ZN18transformer_engine6detail38cast_transpose_fused_kernel_notalignedILb1ELb1ELb0EfNS_16CTDBiasDActParamI6__halfS3_13__nv_bfloat16fEELi2ELi2ENS_5EmptyEXadL_ZNS_5dsiluIffEET_T0_RKS6_EEEEvT3_mmm,"aw",@nobits
	.sectionflags	@""
	.align	16
.nv.shared._ZN18transformer_engine6detail38cast_transpose_fused_kernel_notalignedILb1ELb1ELb0EfNS_16CTDBiasDActParamI6__halfS3_13__nv_bfloat16fEELi2ELi2ENS_5EmptyEXadL_ZNS_5dsiluIffEET_T0_RKS6_EEEEvT3_mmm:
	.zero		1056


//--------------------- .nv.shared._ZN18transformer_engine6detail38cast_transpose_fused_kernel_notalignedILb1ELb1ELb0EfNS_16CTDBiasDActParamI6__halfS3_S3_fEELi2ELi2ENS_5EmptyEXadL_ZNS_5dsiluIffEET_T0_RKS5_EEEEvT3_mmm --------------------------
	.section	.nv.shared._ZN18transformer_engine6detail38cast_transpose_fused_kernel_notalignedILb1ELb1ELb0EfNS_16CTDBiasDActParamI6__halfS3_S3_fEELi2ELi2ENS_5EmptyEXadL_ZNS_5dsiluIffEET_T0_RKS5_EEEEvT3_mmm,"aw",@nobits
	.sectionflags	@""
	.align	16
.nv.shared._ZN18transformer_engine6detail38cast_transpose_fused_kernel_notalignedILb1ELb1ELb0EfNS_16CTDBiasDActParamI6__halfS3_S3_fEELi2ELi2ENS_5EmptyEXadL_ZNS_5dsiluIffEET_T0_RKS5_EEEEvT3_mmm:
	.zero		1056


//--------------------- .nv.shared._ZN18transformer_engine6detail38cast_transpose_fused_kernel_notalignedILb1ELb1ELb0EfNS_16CTDBiasDActParamI6__halfS3_ffEELi2ELi1ENS_5EmptyEXadL_ZNS_5dsiluIffEET_T0_RKS5_EEEEvT3_mmm --------------------------
	.section	.nv.shared._ZN18transformer_engine6detail38cast_transpose_fused_kernel_notalignedILb1ELb1ELb0EfNS_16CTDBiasDActParamI6__halfS3_ffEELi2ELi1ENS_5EmptyEXadL_ZNS_5dsiluIffEET_T0_RKS5_EEEEvT3_mmm,"aw",@nobits
	.sectionflags	@""
	.align	16
.nv.shared._ZN18transformer_engine6detail38cast_transpose_fused_kernel_notalignedILb1ELb1ELb0EfNS_16CTDBiasDActParamI6__halfS3_ffEELi2ELi1ENS_5EmptyEXadL_ZNS_5dsiluIffEET_T0_RKS5_EEEEvT3_mmm:
	.zero		1056


//--------------------- .nv.shared._ZN18transformer_engine6detail38cast_transpose_fused_kernel_notalignedILb1ELb1ELb0EfNS_16CTDBiasDActParamIff13__nv_fp8_e4m3fEELi1ELi4ENS_5EmptyEXadL_ZNS_5dsiluIffEET_T0_RKS5_EEEEvT3_mmm --------------------------
	.section	.nv.shared._ZN18transformer_engine6detail38cast_transpose_fused_kernel_notalignedILb1ELb1ELb0EfNS_16CTDBiasDActParamIff13__nv_fp8_e4m3fEELi1ELi4ENS_5EmptyEXadL_ZNS_5dsiluIffEET_T0_RKS5_EEEEvT3_mmm,"aw",@nobits
	.sectionflags	@""
	.align	16
.nv.shared._ZN18transformer_engine6detail38cast_transpose_fused_kernel_notalignedILb1ELb1ELb0EfNS_16CTDBiasDActParamIff13__nv_fp8_e4m3fEELi1ELi4ENS_5EmptyEXadL_ZNS_5dsiluIffEET_T0_RKS5_EEEEvT3_mmm:
	.zero		1056


//--------------------- .nv.shared._ZN18transformer_engine6detail38cast_transpose_fused_kernel_notalignedILb1ELb1ELb0EfNS_16CTDBiasDActParamIff13__nv_fp8_e5m2fEELi1ELi4ENS_5EmptyEXadL_ZNS_5dsiluIffEET_T0_RKS5_EEEEvT3_mmm --------------------------
	.section	.nv.shared._ZN18transformer_engine6detail38cast_transpose_fused_kernel_notalignedILb1ELb1ELb0EfNS_16CTDBiasDActParamIff13__nv_fp8_e5m2fEELi1ELi4ENS_5EmptyEXadL_ZNS_5dsiluIffEET_T0_RKS5_EEEEvT3_mmm,"aw",@nobits
	.sectionflags	@""
	.align	16
.nv.shared._ZN18transformer_engine6detail38cast_transpose_fused_kernel_notalignedILb1ELb1ELb0EfNS_16CTDBiasDActParamIff13__nv_fp8_e5m2fEELi1ELi4ENS_5EmptyEXadL_ZNS_5dsiluIffEET_T0_RKS5_EEEEvT3_mmm:
	.zero		1056


//--------------------- .nv.shared._ZN18transformer_engine6detail38cast_transpose_fused_kernel_notalignedILb1ELb1ELb0EfNS_16CTDBiasDActParamIff13__nv_bfloat16fEELi1ELi2ENS_5EmptyEXadL_ZNS_5dsiluIffEET_T0_RKS5_EEEEvT3_mmm --------------------------
	.section	.nv.shared._ZN18transformer_engine6detail38cast_transpose_fused_kernel_notalignedILb1ELb1ELb0EfNS_16CTDBiasDActParamIff13__nv_bfloat16fEELi1ELi2ENS_5EmptyEXadL_ZNS_5dsiluIffEET_T0_RKS5_EEEEvT3_mmm,"aw",@nobits
	.sectionflags	@""
	.align	16
.nv.shared._ZN18transformer_engine6detail38cast_transpose_fused_kernel_notalignedILb1ELb1ELb0EfNS_16CTDBiasDActParamIff13__nv_bfloat16fEELi1ELi2ENS_5EmptyEXadL_ZNS_5dsiluIffEET_T0_RKS5_EEEEvT3_mmm:
	.zero		1056


//--------------------- .nv.shared._ZN18transformer_engine6detail38cast_transpose_fused_kernel_notalignedILb1ELb1ELb0EfNS_16CTDBiasDActParamIff6__halffEELi1ELi2ENS_5EmptyEXadL_ZNS_5dsiluIffEET_T0_RKS5_EEEEvT3_mmm --------------------------
	.section	.nv.shared._ZN18transformer_engine6detail38cast_transpose_fused_kernel_notalignedILb1ELb1ELb0EfNS_16CTDBiasDActParamIff6__halffEELi1ELi2ENS_5EmptyEXadL_ZNS_5dsiluIffEET_T0_RKS5_EEEEvT3_mmm,"aw",@nobits
	.sectionflags	@""
	.align	16
.nv.shared._ZN18transformer_engine6detail38cast_transpose_fused_kernel_notalignedILb1ELb1ELb0EfNS_16CTDBiasDActParamIff6__halffEELi1ELi2ENS_5EmptyEXadL_ZNS_5dsiluIffEET_T0_RKS5_EEEEvT3_mmm:
	.zero		1056


//--------------------- .nv.shared._ZN18transformer_engine6detail38cast_transpose_fused_kernel_notalignedILb1ELb1ELb0EfNS_16CTDBiasDActParamIffffEELi1ELi1ENS_5EmptyEXadL_ZNS_5dsiluIffEET_T0_RKS4_EEEEvT3_mmm --------------------------
	.section	.nv.shared._ZN18transformer_engine6detail38cast_transpose_fused_kernel_notalignedILb1ELb1ELb0EfNS_16CTDBiasDActParamIffffEELi1ELi1ENS_5EmptyEXadL_ZNS_5dsiluIffEET_T0_RKS4_EEEEvT3_mmm,"aw",@nobits
	.sectionflags	@""
	.align	16
.nv.shared._ZN18transformer_engine6detail38cast_transpose_fused_kernel_notalignedILb1ELb1ELb0EfNS_16CTDBiasDActParamIffffEELi1ELi1ENS_5EmptyEXadL_ZNS_5dsiluIffEET_T0_RKS4_EEEEvT3_mmm:
	.zero		1056


//--------------------- .nv.shared._ZN18transformer_engine6detail38cast_transpose_fused_kernel_notalignedILb1ELb1ELb0EfNS_16CTDBiasDActParamI13__nv_bfloat16S3_13__nv_fp8_e4m3fEELi2ELi4ENS_5EmptyEXadL_ZNS_5dgeluIffEET_T0_RKS6_EEEEvT3_mmm --------------------------
	.section	.nv.shared._ZN18transformer_engine6detail38cast_transpose_fused_kernel_notalignedILb1ELb1ELb0EfNS_16CTDBiasDActParamI13__nv_bfloat16S3_13__nv_fp8_e4m3fEELi2ELi4ENS_5EmptyEXadL_ZNS_5dgeluIffEET_T0_RKS6_EEEEvT3_mmm,"aw",@nobits
	.sectionflags	@""
	.align	16
.nv.shared._ZN18transformer_engine6detail38cast_transpose_fused_kernel_notalignedILb1ELb1ELb0EfNS_16CTDBiasDActParamI13__nv_bfloat16S3_13__nv_fp8_e4m3fEELi2ELi4ENS_5EmptyEXadL_ZNS_5dgeluIffEET_T0_RKS6_EEEEvT3_mmm:
	.zero		1056


//--------------------- .nv.shared._ZN18transformer_engine6detail38cast_transpose_fused_kernel_notalignedILb1ELb1ELb0EfNS_16CTDBiasDActParamI13__nv_bfloat16S3_13__nv_fp8_e5m2fEELi2ELi4ENS_5EmptyEXadL_ZNS_5dgeluIffEET_T0_RKS6_EEEEvT3_mmm --------------------------
	.section	.nv.shared._ZN18transformer_engine6detail38cast_transpose_fused_kernel_notalignedILb1ELb1ELb0EfNS_16CTDBiasDActParamI13__nv_bfloat16S3_13__nv_fp8_e5m2fEELi2ELi4ENS_5EmptyEXadL_ZNS_5dgeluIffEET_T0_RKS6_EEEEvT3_mmm,"aw",@nobits
	.sectionflags	@""
	.align	16
.nv.shared._ZN18transformer_engine6detail38cast_transpose_fused_kernel_notalignedILb1ELb1ELb0EfNS_16CTDBiasDActParamI13__nv_bfloat16S3_13__nv_fp8_e5m2fEELi2ELi4ENS_5EmptyEXadL_ZNS_5dgeluIffEET_T0_RKS6_EEEEvT3_mmm:
	.zero		1056


//--------------------- .nv.shared._ZN18transformer_engine6detail38cast_transpose_fused_kernel_notalignedILb1ELb1ELb0EfNS_16CTDBiasDActParamI13__nv_bfloat16S3_S3_fEELi2ELi2ENS_5EmptyEXadL_ZNS_5dgeluIffEET_T0_RKS5_EEEEvT3_mmm --------------------------
	.section	.nv.shared._ZN18transformer_engine6detail38cast_transpose_fused_kernel_notalignedILb1ELb1ELb0EfNS_16CTDBiasDActParamI13__nv_bfloat16S3_S3_fEELi2ELi2ENS_5EmptyEXadL_ZNS_5dgeluIffEET_T0_RKS5_EEEEvT3_mmm,"aw",@nobits
	.sectionflags	@""
	.align	16
.nv.shared._ZN18transformer_engine6detail38cast_transpose_fused_kernel_notalignedILb1ELb1ELb0EfNS_16CTDBiasDActParamI13__nv_bfloat16S3_S3_fEELi2ELi2ENS_5EmptyEXadL_ZNS_5dgeluIffEET_T0_RKS5_EEEEvT3_mmm:
	.zero		1056


//--------------------- .nv.shared._ZN18transformer_engine6detail38cast_transpose_fused_kernel_notalignedILb1ELb1ELb0EfNS_16CTDBiasDActParamI13__nv_bfloat16S3_6__halffEELi2ELi2ENS_5EmptyEXadL_ZNS_5dgeluIffEET_T0_RKS6_EEEEvT3_mmm --------------------------
	.section	.nv.shared._ZN18transformer_engine6detail38cast_transpose_fused_kernel_notalignedILb1ELb1ELb0EfNS_16CTDBiasDActParamI13__nv_bfloat16S3_6__halffEELi2ELi2ENS_5EmptyEXadL_ZNS_5dgeluIffEET_T0_RKS6_EEEEvT3_mmm,"aw",@nobits
	.sectionflags	@""
	.align	16
.nv.shared._ZN18transformer_engine6detail38cast_transpose_fused_kernel_notalignedILb1ELb1ELb0EfNS_16CTDBiasDActParamI13__nv_bfloat16S3_6__halffEELi2ELi2ENS_5EmptyEXadL_ZNS_5dgeluIffEET_T0_RKS6_EEEEvT3_mmm:
	.zero		1056


//--------------------- .nv.shared._ZN18transformer_engine6detail38cast_transpose_fused_kernel_notalignedILb1ELb1ELb0EfNS_16CTDBiasDActParamI13__nv_bfloat16S3_ffEELi2ELi1ENS_5EmptyEXadL_ZNS_5dgeluIffEET_T0_RKS5_EEEEvT3_mmm --------------------------
	.section	.nv.shared._ZN18transformer_engine6detail38cast_transpose_fused_kernel_notalignedILb1ELb1ELb0EfNS_16CTDBiasDActParamI13__nv_bfloat16S3_ffEELi2ELi1ENS_5EmptyEXadL_ZNS_5dgeluIffEET_T0_RKS5_EEEEvT3_mmm,"aw",@nobits
	.sectionflags	@""
	.align	16
.nv.shared._ZN18transformer_engine6detail38cast_transpose_fused_kernel_notalignedILb1ELb1ELb0EfNS_16CTDBiasDActParamI13__nv_bfloat16S3_ffEELi2ELi1ENS_5EmptyEXadL_ZNS_5dgeluIffEET_T0_RKS5_EEEEvT3_mmm:
	.zero		1056


//--------------------- .nv.shared._ZN18transformer_engine6detail38cast_transpose_fused_kernel_notalignedILb1ELb1ELb0EfNS_16CTDBiasDActParamI6__halfS3_13__nv_fp8_e4m3fEELi2ELi4ENS_5EmptyEXadL_ZNS_5dgeluIffEET_T0_RKS6_EEEEvT3_mmm --------------------------
	.section	.nv.shared._ZN18transformer_engine6detail38cast_transpose_fused_kernel_notalignedILb1ELb1ELb0EfNS_16CTDBiasDActParamI6__halfS3_13__nv_fp8_e4m3fEELi2ELi4ENS_5EmptyEXadL_ZNS_5dgeluIffEET_T0_RKS6_EEEEvT3_mmm,"aw",@nobits
	.sectionflags	@""
	.align	16
.nv.shared._ZN18transformer_engine6detail38cast_transpose_fused_kernel_notalignedILb1ELb1ELb0EfNS_16CTDBiasDActParamI6__halfS3_13__nv_fp8_e4m3fEELi2ELi4ENS_5EmptyEXadL_ZNS_5dgeluIffEET_T0_RKS6_EEEEvT3_mmm:
	.zero		1056


//--------------------- .nv.shared._ZN18transformer_engine6detail38cast_transpose_fused_kernel_notalignedILb1ELb1ELb0EfNS_16CTDBiasDActParamI6__halfS3_13__nv_fp8_e5m2fEELi2ELi4ENS_5EmptyEXadL_ZNS_5dgeluIffEET_T0_RKS6_EEEEvT3_mmm --------------------------
	.section	.nv.shared._ZN18transformer_engine6detail38cast_transpose_fused_kernel_notalignedILb1ELb1ELb0EfNS_16CTDBiasDActParamI6__halfS3_13__nv_fp8_e5m2fEELi2ELi4ENS_5EmptyEXadL_ZNS_5dgeluIffEET_T0_RKS6_EEEEvT3_mmm,"aw",@nobits
	.sectionflags	@""
	.align	16
.nv.shared._ZN18transformer_engine6detail38cast_transpose_fused_kernel_notalignedILb1ELb1ELb0EfNS_16CTDBiasDActParamI6__halfS3_13__nv_fp8_e5m2fEELi2ELi4ENS_5EmptyEXadL_ZNS_5dgeluIffEET_T0_RKS6_EEEEvT3_mmm:
	.zero		1056


//--------------------- .nv.shared._ZN18transformer_engine6detail38cast_transpose_fused_kernel_notalignedILb1ELb1ELb0EfNS_16CTDBiasDActParamI6__halfS3_13__nv_bfloat16fEELi2ELi2ENS_5EmptyEXadL_ZNS_5dgeluIffEET_T0_RKS6_EEEEvT3_mmm --------------------------
	.section	.nv.shared._ZN18transformer_engine6detail38cast_transpose_fused_kernel_notalignedILb1ELb1ELb0EfNS_16CTDBiasDActParamI6__halfS3_13__nv_bfloat16fEELi2ELi2ENS_5EmptyEXadL_ZNS_5dgeluIffEET_T0_RKS6_EEEEvT3_mmm,"aw",@nobits
	.sectionflags	@""
	.align	16
.nv.shared._ZN18transformer_engine6detail38cast_transpose_fused_kernel_notalignedILb1ELb1ELb0EfNS_16CTDBiasDActParamI6__halfS3_13__nv_bfloat16fEELi2ELi2ENS_5EmptyEXadL_ZNS_5dgeluIffEET_T0_RKS6_EEEEvT3_mmm:
	.zero		1056


//--------------------- .nv.shared._ZN18transformer_engine6detail38cast_transpose_fused_kernel_notalignedILb1ELb1ELb0EfNS_16CTDBiasDActParamI6__halfS3_S3_fEELi2ELi2ENS_5EmptyEXadL_ZNS_5dgeluIffEET_T0_RKS5_EEEEvT3_mmm --------------------------
	.section	.nv.shared._ZN18transformer_engine6detail38cast_transpose_fused_kernel_notalignedILb1ELb1ELb0EfNS_16CTDBiasDActParamI6__halfS3_S3_fEELi2ELi2ENS_5EmptyEXadL_ZNS_5dgeluIffEET_T0_RKS5_EEEEvT3_mmm,"aw",@nobits
	.sectionflags	@""
	.align	16
.nv.shared._ZN18transformer_engine6detail38cast_transpose_fused_kernel_notalignedILb1ELb1ELb0EfNS_16CTDBiasDActParamI6__halfS3_S3_fEELi2ELi2ENS_5EmptyEXadL_ZNS_5dgeluIffEET_T0_RKS5_EEEEvT3_mmm:
	.zero		1056


//--------------------- .nv.shared._ZN18transformer_engine6detail38cast_transpose_fused_kernel_notalignedILb1ELb1ELb0EfNS_16CTDBiasDActParamI6__halfS3_ffEELi2ELi1ENS_5EmptyEXadL_ZNS_5dgeluIffEET_T0_RKS5_EEEEvT3_mmm --------------------------
	.section	.nv.shared._ZN18transformer_engine6detail38cast_transpose_fused_kernel_notalignedILb1ELb1ELb0EfNS_16CTDBiasDActParamI6__halfS3_ffEELi2ELi1ENS_5EmptyEXadL_ZNS_5dgeluIffEET_T0_RKS5_EEEEvT3_mmm,"aw",@nobits
	.sectionflags	@""
	.align	16
.nv.shared._ZN18transformer_engine6detail38cast_transpose_fused_kernel_notalignedILb1ELb1ELb0EfNS_16CTDBiasDActParamI6__halfS3_ffEELi2ELi1ENS_5EmptyEXadL_ZNS_5dgeluIffEET_T0_RKS5_EEEEvT3_mmm:
	.zero		1056


//--------------------- .nv.shared._ZN18transformer_engine6detail38cast_transpose_fused_kernel_notalignedILb1ELb1ELb0EfNS_16CTDBiasDActParamIff13__nv_fp8_e4m3fEELi1ELi4ENS_5EmptyEXadL_ZNS_5dgeluIffEET_T0_RKS5_EEEEvT3_mmm --------------------------
	.section	.nv.shared._ZN18transformer_engine6detail38cast_transpose_fused_kernel_notalignedILb1ELb1ELb0EfNS_16CTDBiasDActParamIff13__nv_fp8_e4m3fEELi1ELi4ENS_5EmptyEXadL_ZNS_5dgeluIffEET_T0_RKS5_EEEEvT3_mmm,"aw",@nobits
	.sectionflags	@""
	.align	16
.nv.shared._ZN18transformer_engine6detail38cast_transpose_fused_kernel_notalignedILb1ELb1ELb0EfNS_16CTDBiasDActParamIff13__nv_fp8_e4m3fEELi1ELi4ENS_5EmptyEXadL_ZNS_5dgeluIffEET_T0_RKS5_EEEEvT3_mmm:
	.zero		1056


//--------------------- .nv.shared._ZN18transformer_engine6detail38cast_transpose_fused_kernel_notalignedILb1ELb1ELb0EfNS_16CTDBiasDActParamIff13__nv_fp8_e5m2fEELi1ELi4ENS_5EmptyEXadL_ZNS_5dgeluIffEET_T0_RKS5_EEEEvT3_mmm --------------------------
	.section	.nv.shared._ZN18transformer_engine6detail38cast_transpose_fused_kernel_notalignedILb1ELb1ELb0EfNS_16CTDBiasDActParamIff13__nv_fp8_e5m2fEELi1ELi4ENS_5EmptyEXadL_ZNS_5dgeluIffEET_T0_RKS5_EEEEvT3_mmm,"aw",@nobits
	.sectionflags	@""
	.align	16
.nv.shared._ZN18transformer_engine6detail38cast_transpose_fused_kernel_notalignedILb1ELb1ELb0EfNS_16CTDBiasDActParamIff13__nv_fp8_e5m2fEELi1ELi4ENS_5EmptyEXadL_ZNS_5dgeluIffEET_T0_RKS5_EEEEvT3_mmm:
	.zero		1056


//--------------------- .nv.shared._ZN18transformer_engine6detail38cast_transpose_fused_kernel_notalignedILb1ELb1ELb0EfNS_16CTDBiasDActParamIff13__nv_bfloat16fEELi1ELi2ENS_5EmptyEXadL_ZNS_5dgeluIffEET_T0_RKS5_EEEEvT3_mmm --------------------------
	.section	.nv.shared._ZN18transformer_engine6detail38cast_transpose_fused_kernel_notalignedILb1ELb1ELb0EfNS_16CTDBiasDActParamIff13__nv_bfloat16fEELi1ELi2ENS_5EmptyEXadL_ZNS_5dgeluIffEET_T0_RKS5_EEEEvT3_mmm,"aw",@nobits
	.sectionflags	@""
	.align	16
.nv.shared._ZN18transformer_engine6detail38cast_transpose_fused_kernel_notalignedILb1ELb1ELb0EfNS_16CTDBiasDActParamIff13__nv_bfloat16fEELi1ELi2ENS_5EmptyEXadL_ZNS_5dgeluIffEET_T0_RKS5_EEEEvT3_mmm:
	.zero		1056


//--------------------- .nv.shared._ZN18transformer_engine6detail38cast_transpose_fused_kernel_notalignedILb1ELb1ELb0EfNS_16CTDBiasDActParamIff6__halffEELi1ELi2ENS_5EmptyEXadL_ZNS_5dgeluIffEET_T0_RKS5_EEEEvT3_mmm --------------------------
	.section	.nv.shared._ZN18transformer_engine6detail38cast_transpose_fused_kernel_notalignedILb1ELb1ELb0EfNS_16CTDBiasDActParamIff6__halffEELi1ELi2ENS_5EmptyEXadL_ZNS_5dgeluIffEET_T0_RKS5_EEEEvT3_mmm,"aw",@nobits
	.sectionflags	@""
	.align	16
.nv.shared._ZN18transformer_engine6detail38cast_transpose_fused_kernel_notalignedILb1ELb1ELb0EfNS_16CTDBiasDActParamIff6__halffEELi1ELi2ENS_5EmptyEXadL_ZNS_5dgeluIffEET_T0_RKS5_EEEEvT3_mmm:
	.zero		1056


//--------------------- .nv.shared._ZN18transformer_engine6detail38cast_transpose_fused_kernel_notalignedILb1ELb1ELb0EfNS_16CTDBiasDActParamIffffEELi1ELi1ENS_5EmptyEXadL_ZNS_5dgeluIffEET_T0_RKS4_EEEEvT3_mmm --------------------------
	.section	.nv.shared._ZN18transformer_engine6detail38cast_transpose_fused_kernel_notalignedILb1ELb1ELb0EfNS_16CTDBiasDActParamIffffEELi1ELi1ENS_5EmptyEXadL_ZNS_5dgeluIffEET_T0_RKS4_EEEEvT3_mmm,"aw",@nobits
	.sectionflags	@""
	.align	16
.nv.shared._ZN18transformer_engine6detail38cast_transpose_fused_kernel_notalignedILb1ELb1ELb0EfNS_16CTDBiasDActParamIffffEELi1ELi1ENS_5EmptyEXadL_ZNS_5dgeluIffEET_T0_RKS4_EEEEvT3_mmm:
	.zero		1056


//--------------------- .nv.shared._ZN18transformer_engine6detail38cast_transpose_fused_kernel_notalignedILb0ELb1ELb0EfNS_16CTDBiasDActParamI13__nv_bfloat16S3_13__nv_fp8_e4m3fEELi2ELi4ENS_5EmptyEXadL_ZNS_5dsiluIffEET_T0_RKS6_EEEEvT3_mmm --------------------------
	.section	.nv.shared._ZN18transformer_engine6detail38cast_transpose_fused_kernel_notalignedILb0ELb1ELb0EfNS_16CTDBiasDActParamI13__nv_bfloat16S3_13__nv_fp8_e4m3fEELi2ELi4ENS_5EmptyEXadL_ZNS_5dsiluIffEET_T0_RKS6_EEEEvT3_mmm,"aw",@nobits
	.sectionflags	@""
	.align	16
.nv.shared._ZN18transformer_engine6detail38cast_transpose_fused_kernel_notalignedILb0ELb1ELb0EfNS_16CTDBiasDActParamI13__nv_bfloat16S3_13__nv_fp8_e4m3fEELi2ELi4ENS_5EmptyEXadL_ZNS_5dsiluIffEET_T0_RKS6_EEEEvT3_mmm:
	.zero		1056


//--------------------- .nv.shared._ZN18transformer_engine6detail38cast_transpose_fused_kernel_notalignedILb0ELb1ELb0EfNS_16CTDBiasDActParamI13__nv_bfloat16S3_13__nv_fp8_e5m2fEELi2ELi4ENS_5EmptyEXadL_ZNS_5dsiluIffEET_T0_RKS6_EEEEvT3_mmm --------------------------
	.section	.nv.shared._ZN18transformer_engine6detail38cast_transpose_fused_kernel_notalignedILb0ELb1ELb0EfNS_16CTDBiasDActParamI13__nv_bfloat16S3_13__nv_fp8_e5m2fEELi2ELi4ENS_5EmptyEXadL_ZNS_5dsiluIffEET_T0_RKS6_EEEEvT3_mmm,"aw",@nobits
	.sectionflags	@""
	.align	16
.nv.shared._ZN18transformer_engine6detail38cast_transpose_fused_kernel_notalignedILb0ELb1ELb0EfNS_16CTDBiasDActParamI13__nv_bfloat16S3_13__nv_fp8_e5m2fEELi2ELi4ENS_5EmptyEXadL_ZNS_5dsiluIffEET_T0_RKS6_EEEEvT3_mmm:
	.zero		1056


//--------------------- .nv.shared._ZN18transformer_engine6detail38cast_transpose_fused_kernel_notalignedILb0ELb1ELb0EfNS_16CTDBiasDActParamI13__nv_bfloat16S3_S3_fEELi2ELi2ENS_5EmptyEXadL_ZNS_5dsiluIffEET_T0_RKS5_EEEEvT3_mmm --------------------------
	.section	.nv.shared._ZN18transformer_engine6detail38cast_transpose_fused_kernel_notalignedILb0ELb1ELb0EfNS_16CTDBiasDActParamI13__nv_bfloat16S3_S3_fEELi2ELi2ENS_5EmptyEXadL_ZNS_5dsiluIffEET_T0_RKS5_EEEEvT3_mmm,"aw",@nobits
	.sectionflags	@""
	.align	16
.nv.shared._ZN18transformer_engine6detail38cast_transpose_fused_kernel_notalignedILb0ELb1ELb0EfNS_16CTDBiasDActParamI13__nv_bfloat16S3_S3_fEELi2ELi2ENS_5EmptyEXadL_ZNS_5dsiluIffEET_T0_RKS5_EEEEvT3_mmm:
	.zero		1056


//--------------------- .nv.shared._ZN18transformer_engine6detail38cast_transpose_fused_kernel_notalignedILb0ELb1ELb0EfNS_16CTDBiasDActParamI13__nv_bfloat16S3_6__halffEELi2ELi2ENS_5EmptyEXadL_ZNS_5dsiluIffEET_T0_RKS6_EEEEvT3_mmm --------------------------
	.section	.nv.shared._ZN18transformer_engine6detail38cast_transpose_fused_kernel_notalignedILb0ELb1ELb0EfNS_16CTDBiasDActParamI13__nv_bfloat16S3_6__halffEELi2ELi2ENS_5EmptyEXadL_ZNS_5dsiluIffEET_T0_RKS6_EEEEvT3_mmm,"aw",@nobits
	.sectionflags	@""
	.align	16
.nv.shared._ZN18transformer_engine6detail38cast_transpose_fused_kernel_notalignedILb0ELb1ELb0EfNS_16CTDBiasDActParamI13__nv_bfloat16S3_6__halffEELi2ELi2ENS_5EmptyEXadL_ZNS_5dsiluIffEET_T0_RKS6_EEEEvT3_mmm:
	.zero		1056


//--------------------- .nv.shared._ZN18transformer_engine6detail38cast_transpose_fused_kernel_notalignedILb0ELb1ELb0EfNS_16CTDBiasDActParamI13__nv_bfloat16S3_ffEELi2ELi1ENS_5EmptyEXadL_ZNS_5dsiluIffEET_T0_RKS5_EEEEvT3_mmm --------------------------
	.section	.nv.shared._ZN18transformer_engine6detail38cast_transpose_fused_kernel_notalignedILb0ELb1ELb0EfNS_16CTDBiasDActParamI13__nv_bfloat16S3_ffEELi2ELi1ENS_5EmptyEXadL_ZNS_5dsiluIffEET_T0_RKS5_EEEEvT3_mmm,"aw",@nobits
	.sectionflags	@""
	.align	16
.nv.shared._ZN18transformer_engine6detail38cast_transpose_fused_kernel_notalignedILb0ELb1ELb0EfNS_16CTDBiasDActParamI13__nv_bfloat16S3_ffEELi2ELi1ENS_5EmptyEXadL_ZNS_5dsiluIffEET_T0_RKS5_EEEEvT3_mmm:
	.zero		1056


//--------------------- .nv.shared._ZN18transformer_engine6detail38cast_transpose_fused_kernel_notalignedILb0ELb1ELb0EfNS_16CTDBiasDActParamI6__halfS3_13__nv_fp8_e4m3fEELi2ELi4ENS_5EmptyEXadL_ZNS_5dsiluIffEET_T0_RKS6_EEEEvT3_mmm --------------------------
	.section	.nv.shared._ZN18transformer_engine6detail38cast_transpose_fused_kernel_notalignedILb0ELb1ELb0EfNS_16CTDBiasDActParamI6__halfS3_13__nv_fp8_e4m3fEELi2ELi4ENS_5EmptyEXadL_ZNS_5dsiluIffEET_T0_RKS6_EEEEvT3_mmm,"aw",@nobits
	.sectionflags	@""
	.align	16
.nv.shared._ZN18transformer_engine6detail38cast_transpose_fused_kernel_notalignedILb0ELb1ELb0EfNS_16CTDBiasDActParamI6__halfS3_13__nv_fp8_e4m3fEELi2ELi4ENS_5EmptyEXadL_ZNS_5dsiluIffEET_T0_RKS6_EEEEvT3_mmm:
	.zero		1056


//--------------------- .nv.shared._ZN18transformer_engine6detail38cast_transpose_fused_kernel_notalignedILb0ELb1ELb0EfNS_16CTDBiasDActParamI6__halfS3_13__nv_fp8_e5m2fEELi2ELi4ENS_5EmptyEXadL_ZNS_5dsiluIffEET_T0_RKS6_EEEEvT3_mmm --------------------------
	.section	.nv.shared._ZN18transformer_engine6detail38cast_transpose_fused_kernel_notalignedILb0ELb1ELb0EfNS_16CTDBiasDActParamI6__halfS3_13__nv_fp8_e5m2fEELi2ELi4ENS_5EmptyEXadL_ZNS_5dsiluIffEET_T0_RKS6_EEEEvT3_mmm,"aw",@nobits
	.sectionflags	@""
	.align	16
.nv.shared._ZN18transformer_engine6detail38cast_transpose_fused_kernel_notalignedILb0ELb1ELb0EfNS_16CTDBiasDActParamI6__halfS3_13__nv_fp8_e5m2fEELi2ELi4ENS_5EmptyEXadL_ZNS_5dsiluIffEET_T0_RKS6_EEEEvT3_mmm:
	.zero		1056


//--------------------- .nv.shared._ZN18transformer_engine6detail38cast_transpose_fused_kernel_notalignedILb0ELb1ELb0EfNS_16CTDBiasDActParamI6__halfS3_13__nv_bfloat16fEELi2ELi2ENS_5EmptyEXadL_ZNS_5dsiluIffEET_T0_RKS6_EEEEvT3_mmm --------------------------
	.section	.nv.shared._ZN18transformer_engine6detail38cast_transpose_fused_kernel_notalignedILb0ELb1ELb0EfNS_16CTDBiasDActParamI6__halfS3_13__nv_bfloat16fEELi2ELi2ENS_5EmptyEXadL_ZNS_5dsiluIffEET_T0_RKS6_EEEEvT3_mmm,"aw",@nobits
	.sectionflags	@""
	.align	16
.nv.shared._ZN18transformer_engine6detail38cast_transpose_fused_kernel_notalignedILb0ELb1ELb0EfNS_16CTDBiasDActParamI6__halfS3_13__nv_bfloat16fEELi2ELi2ENS_5EmptyEXadL_ZNS_5dsiluIffEET_T0_RKS6_EEEEvT3_mmm:
	.zero		1056


//--------------------- .nv.shared._ZN18transformer_engine6detail38cast_transpose_fused_kernel_notalignedILb0ELb1ELb0EfNS_16CTDBiasDActParamI6__halfS3_S3_fEELi2ELi2ENS_5EmptyEXadL_ZNS_5dsiluIffEET_T0_RKS5_EEEEvT3_mmm --------------------------
	.section	.nv.shared._ZN18transformer_engine6detail38cast_transpose_fused_kernel_notalignedILb0ELb1ELb0EfNS_16CTDBiasDActParamI6__halfS3_S3_fEELi2ELi2ENS_5EmptyEXadL_ZNS_5dsiluIffEET_T0_RKS5_EEEEvT3_mmm,"aw",@nobits
	.sectionflags	@""
	.align	16
.nv.shared._ZN18transformer_engine6detail38cast_transpose_fused_kernel_notalignedILb0ELb1ELb0EfNS_16CTDBiasDActParamI6__halfS3_S3_fEELi2ELi2ENS_5EmptyEXadL_ZNS_5dsiluIffEET_T0_RKS5_EEEEvT3_mmm:
	.zero		1056


//--------------------- .nv.shared._ZN18transformer_engine6detail38cast_transpose_fused_kernel_notalignedILb0ELb1ELb0EfNS_16CTDBiasDActParamI6__halfS3_ffEELi2ELi1ENS_5EmptyEXadL_ZNS_5dsiluIffEET_T0_RKS5_EEEEvT3_mmm --------------------------
	.section	.nv.shared._ZN18transformer_engine6detail38cast_transpose_fused_kernel_notalignedILb0ELb1ELb0EfNS_16CTDBiasDActParamI6__halfS3_ffEELi2ELi1ENS_5EmptyEXadL_ZNS_5dsiluIffEET_T0_RKS5_EEEEvT3_mmm,"aw",@nobits
	.sectionflags	@""
	.align	16
.nv.shared._ZN18transformer_engine6detail38cast_transpose_fused_kernel_notalignedILb0ELb1ELb0EfNS_16CTDBiasDActParamI6__halfS3_ffEELi2ELi1ENS_5EmptyEXadL_ZNS_5dsiluIffEET_T0_RKS5_EEEEvT3_mmm:
	.zero		1056


//--------------------- .nv.shared._ZN18transformer_engine6detail38cast_transpose_fused_kernel_notalignedILb0ELb1ELb0EfNS_16CTDBiasDActParamIff13__nv_fp8_e4m3fEELi1ELi4ENS_5EmptyEXadL_ZNS_5dsiluIffEET_T0_RKS5_EEEEvT3_mmm --------------------------
	.section	.nv.shared._ZN18transformer_engine6detail38cast_transpose_fused_kernel_notalignedILb0ELb1ELb0EfNS_16CTDBiasDActParamIff13__nv_fp8_e4m3fEELi1ELi4ENS_5EmptyEXadL_ZNS_5dsiluIffEET_T0_RKS5_EEEEvT3_mmm,"aw",@nobits
	.sectionflags	@""
	.align	16
.nv.shared._ZN18transformer_engine6detail38cast_transpose_fused_kernel_notalignedILb0ELb1ELb0EfNS_16CTDBiasDActParamIff13__nv_fp8_e4m3fEELi1ELi4ENS_5EmptyEXadL_ZNS_5dsiluIffEET_T0_RKS5_EEEEvT3_mmm:
	.zero		1056


//--------------------- .nv.shared._ZN18transformer_engine6detail38cast_transpose_fused_kernel_notalignedILb0ELb1ELb0EfNS_16CTDBiasDActParamIff13__nv_fp8_e5m2fEELi1ELi4ENS_5EmptyEXadL_ZNS_5dsiluIffEET_T0_RKS5_EEEEvT3_mmm --------------------------
	.section	.nv.shared._ZN18transformer_engine6detail38cast_transpose_fused_kernel_notalignedILb0ELb1ELb0EfNS_16CTDBiasDActParamIff13__nv_fp8_e5m2fEELi1ELi4ENS_5EmptyEXadL_ZNS_5dsiluIffEET_T0_RKS5_EEEEvT3_mmm,"aw",@nobits
	.sectionflags	@""
	.align	16
.nv.shared._ZN18transformer_engine6detail38cast_transpose_fused_kernel_notalignedILb0ELb1ELb0EfNS_16CTDBiasDActParamIff13__nv_fp8_e5m2fEELi1ELi4ENS_5EmptyEXadL_ZNS_5dsiluIffEET_T0_RKS5_EEEEvT3_mmm:
	.zero		1056


//--------------------- .nv.shared._ZN18transformer_engine6detail38cast_transpose_fused_kernel_notalignedILb0ELb1ELb0EfNS_16CTDBiasDActParamIff13__nv_bfloat16fEELi1ELi2ENS_5EmptyEXadL_ZNS_5dsiluIffEET_T0_RKS5_EEEEvT3_mmm --------------------------
	.section	.nv.shared._ZN18transformer_engine6detail38cast_transpose_fused_kernel_notalignedILb0ELb1ELb0EfNS_16CTDBiasDActParamIff13__nv_bfloat16fEELi1ELi2ENS_5EmptyEXadL_ZNS_5dsiluIffEET_T0_RKS5_EEEEvT3_mmm,"aw",@nobits
	.sectionflags	@""
	.align	16
.nv.shared._ZN18transformer_engine6detail38cast_transpose_fused_kernel_notalignedILb0ELb1ELb0EfNS_16CTDBiasDActParamIff13__nv_bfloat16fEELi1ELi2ENS_5EmptyEXadL_ZNS_5dsiluIffEET_T0_RKS5_EEEEvT3_mmm:
	.zero		1056


//--------------------- .nv.shared._ZN18transformer_engine6detail38cast_transpose_fused_kernel_notalignedILb0ELb1ELb0EfNS_16CTDBiasDActParamIff6__halffEELi1ELi2ENS_5EmptyEXadL_ZNS_5dsiluIffEET_T0_RKS5_EEEEvT3_mmm --------------------------
	.section	.nv.shared._ZN18transformer_engine6detail38cast_transpose_fused_kernel_notalignedILb0ELb1ELb0EfNS_16CTDBiasDActParamIff6__halffEELi1ELi2ENS_5EmptyEXadL_ZNS_5dsiluIffEET_T0_RKS5_EEEEvT3_mmm,"aw",@nobits
	.sectionflags	@""
	.align	16
.nv.shared._ZN18transformer_engine6detail38cast_transpose_fused_kernel_notalignedILb0ELb1ELb0EfNS_16CTDBiasDActParamIff6__halffEELi1ELi2ENS_5EmptyEXadL_ZNS_5dsiluIffEET_T0_RKS5_EEEEvT3_mmm:
	.zero		1056


//--------------------- .nv.shared._ZN18transformer_engine6detail38cast_transpose_fused_kernel_notalignedILb0ELb1ELb0EfNS_16CTDBiasDActParamIffffEELi1ELi1ENS_5EmptyEXadL_ZNS_5dsiluIffEET_T0_RKS4_EEEEvT3_mmm --------------------------
	.section	.nv.shared._ZN18transformer_engine6detail38cast_transpose_fused_kernel_notalignedILb0ELb1ELb0EfNS_16CTDBiasDActParamIffffEELi1ELi1ENS_5EmptyEXadL_ZNS_5dsiluIffEET_T0_RKS4_EEEEvT3_mmm,"aw",@nobits
	.sectionflags	@""
	.align	16
.nv.shared._ZN18transformer_engine6detail38cast_transpose_fused_kernel_notalignedILb0ELb1ELb0EfNS_16CTDBiasDActParamIffffEELi1ELi1ENS_5EmptyEXadL_ZNS_5dsiluIffEET_T0_RKS4_EEEEvT3_mmm:
	.zero		1056


//--------------------- .nv.shared._ZN18transformer_engine6detail38cast_transpose_fused_kernel_notalignedILb0ELb0ELb1EfNS_16CTDBiasDActParamI13__nv_bfloat16S3_13__nv_fp8_e4m3fEELi4ELi8ENS_5EmptyEXadL_ZNS_4siluIffEET_T0_RKS6_EEEEvT3_mmm --------------------------
	.section	.nv.shared._ZN18transformer_engine6detail38cast_transpose_fused_kernel_notalignedILb0ELb0ELb1EfNS_16CTDBiasDActParamI13__nv_bfloat16S3_13__nv_fp8_e4m3fEELi4ELi8ENS_5EmptyEXadL_ZNS_4siluIffEET_T0_RKS6_EEEEvT3_mmm,"aw",@nobits
	.sectionflags	@""
	.align	16
.nv.shared._ZN18transformer_engine6detail38cast_transpose_fused_kernel_notalignedILb0ELb0ELb1EfNS_16CTDBiasDActParamI13__nv_bfloat16S3_13__nv_fp8_e4m3fEELi4ELi8ENS_5EmptyEXadL_ZNS_4siluIffEET_T0_RKS6_EEEEvT3_mmm:
	.zero		1056


//--------------------- .nv.shared._ZN18transformer_engine6detail38cast_transpose_fused_kernel_notalignedILb0ELb0ELb1EfNS_16CTDBiasDActParamI13__nv_bfloat16S3_13__nv_fp8_e5m2fEELi4ELi8ENS_5EmptyEXadL_ZNS_4siluIffEET_T0_RKS6_EEEEvT3_mmm --------------------------
	.section	.nv.shared._ZN18transformer_engine6detail38cast_transpose_fused_kernel_notalignedILb0ELb0ELb1EfNS_16CTDBiasDActParamI13__nv_bfloat16S3_13__nv_fp8_e5m2fEELi4ELi8ENS_5EmptyEXadL_ZNS_4siluIffEET_T0_RKS6_EEEEvT3_mmm,"aw",@nobits
	.sectionflags	@""
	.align	16
.nv.shared._ZN18transformer_engine6detail38cast_transpose_fused_kernel_notalignedILb0ELb0ELb1EfNS_16CTDBiasDActParamI13__nv_bfloat16S3_13__nv_fp8_e5m2fEELi4ELi8ENS_5EmptyEXadL_ZNS_4siluIffEET_T0_RKS6_EEEEvT3_mmm:
	.zero		1056


//--------------------- .nv.shared._ZN18transformer_engine6detail38cast_transpose_fused_kernel_notalignedILb0ELb0ELb1EfNS_16CTDBiasDActParamI13__nv_bfloat16S3_S3_fEELi4ELi4ENS_5EmptyEXadL_ZNS_4siluIffEET_T0_RKS5_EEEEvT3_mmm --------------------------
	.section	.nv.shared._ZN18transformer_engine6detail38cast_transpose_fused_kernel_notalignedILb0ELb0ELb1EfNS_16CTDBiasDActParamI13__nv_bfloat16S3_S3_fEELi4ELi4ENS_5EmptyEXadL_ZNS_4siluIffEET_T0_RKS5_EEEEvT3_mmm,"aw",@nobits
	.sectionflags	@""
	.align	16
.nv.shared._ZN18transformer_engine6detail38cast_transpose_fused_kernel_notalignedILb0ELb0ELb1EfNS_16CTDBiasDActParamI13__nv_bfloat16S3_S3_fEELi4ELi4ENS_5EmptyEXadL_ZNS_4siluIffEET_T0_RKS5_EEEEvT3_mmm:
	.zero		1056


//--------------------- .nv.shared._ZN18transformer_engine6detail38cast_transpose_fused_kernel_notalignedILb0ELb0ELb1EfNS_16CTDBiasDActParamI13__nv_bfloat16S3_6__halffEELi4ELi4ENS_5EmptyEXadL_ZNS_4siluIffEET_T0_RKS6_EEEEvT3_mmm --------------------------
	.section	.nv.shared._ZN18transformer_engine6detail38cast_transpose_fused_kernel_notalignedILb0ELb0ELb1EfNS_16CTDBiasDActParamI13__nv_bfloat16S3_6__halffEELi4ELi4ENS_5EmptyEXadL_ZNS_4siluIffEET_T0_RKS6_EEEEvT3_mmm,"aw",@nobits
	.sectionflags	@""
	.align	16
.nv.shared._ZN18transformer_engine6detail38cast_transpose_fused_kernel_notalignedILb0ELb0ELb1EfNS_16CTDBiasDActParamI13__nv_bfloat16S3_6__halffEELi4ELi4ENS_5EmptyEXadL_ZNS_4siluIffEET_T0_RKS6_EEEEvT3_mmm:
	.zero		1056


//--------------------- .nv.shared._ZN18transformer_engine6detail38cast_transpose_fused_kernel_notalignedILb0ELb0ELb1EfNS_16CTDBiasDActParamI13__nv_bfloat16S3_ffEELi4ELi2ENS_5EmptyEXadL_ZNS_4siluIffEET_T0_RKS5_EEEEvT3_mmm --------------------------
	.section	.nv.shared._ZN18transformer_engine6detail38cast_transpose_fused_kernel_notalignedILb0ELb0ELb1EfNS_16CTDBiasDActParamI13__nv_bfloat16S3_ffEELi4ELi2ENS_5EmptyEXadL_ZNS_4siluIffEET_T0_RKS5_EEEEvT3_mmm,"aw",@nobits
	.sectionflags	@""
	.align	16
.nv.shared._ZN18transformer_engine6detail38cast_transpose_fused_kernel_notalignedILb0ELb0ELb1EfNS_16CTDBiasDActParamI13__nv_bfloat16S3_ffEELi4ELi2ENS_5EmptyEXadL_ZNS_4siluIffEET_T0_RKS5_EEEEvT3_mmm:
	.zero		1056


//--------------------- .nv.shared._ZN18transformer_engine6detail38cast_transpose_fused_kernel_notalignedILb0ELb0ELb1EfNS_16CTDBiasDActParamI6__halfS3_13__nv_fp8_e4m3fEELi4ELi8ENS_5EmptyEXadL_ZNS_4siluIffEET_T0_RKS6_EEEEvT3_mmm --------------------------
	.section	.nv.shared._ZN18transformer_engine6detail38cast_transpose_fused_kernel_notalignedILb0ELb0ELb1EfNS_16CTDBiasDActParamI6__halfS3_13__nv_fp8_e4m3fEELi4ELi8ENS_5EmptyEXadL_ZNS_4siluIffEET_T0_RKS6_EEEEvT3_mmm,"aw",@nobits
	.sectionflags	@""
	.align	16
.nv.shared._ZN18transformer_engine6detail38cast_transpose_fused_kernel_notalignedILb0ELb0ELb1EfNS_16CTDBiasDActParamI6__halfS3_13__nv_fp8_e4m3fEELi4ELi8ENS_5EmptyEXadL_ZNS_4siluIffEET_T0_RKS6_EEEEvT3_mmm:
	.zero		1056


//--------------------- .nv.shared._ZN18transformer_engine6detail38cast_transpose_fused_kernel_notalignedILb0ELb0ELb1EfNS_16CTDBiasDActParamI6__halfS3_13__nv_fp8_e5m2fEELi4ELi8ENS_5EmptyEXadL_ZNS_4siluIffEET_T0_RKS6_EEEEvT3_mmm --------------------------
	.section	.nv.shared._ZN18transformer_engine6detail38cast_transpose_fused_kernel_notalignedILb0ELb0ELb1EfNS_16CTDBiasDActParamI6__halfS3_13__nv_fp8_e5m2fEELi4ELi8ENS_5EmptyEXadL_ZNS_4siluIffEET_T0_RKS6_EEEEvT3_mmm,"aw",@nobits
	.sectionflags	@""
	.align	16
.nv.shared._ZN18transformer_engine6detail38cast_transpose_fused_kernel_notalignedILb0ELb0ELb1EfNS_16CTDBiasDActParamI6__halfS3_13__nv_fp8_e5m2fEELi4ELi8ENS_5EmptyEXadL_ZNS_4siluIffEET_T0_RKS6_EEEEvT3_mmm:
	.zero		1056


//--------------------- .nv.shared._ZN18transformer_engine6detail38cast_transpose_fused_kernel_notalignedILb0ELb0ELb1EfNS_16CTDBiasDActParamI6__halfS3_13__nv_bfloat16fEELi4ELi4ENS_5EmptyEXadL_ZNS_4siluIffEET_T0_RKS6_EEEEvT3_mmm --------------------------
	.section	.nv.shared._ZN18transformer_engine6detail38cast_transpose_fused_kernel_notalignedILb0ELb0ELb1EfNS_16CTDBiasDActParamI6__halfS3_13__nv_bfloat16fEELi4ELi4ENS_5EmptyEXadL_ZNS_4siluIffEET_T0_RKS6_EEEEvT3_mmm,"aw",@nobits
	.sectionflags	@""
	.align	16
.nv.shared._ZN18transformer_engine6detail38cast_transpose_fused_kernel_notalignedILb0ELb0ELb1EfNS_16CTDBiasDActParamI6__halfS3_13__nv_bfloat16fEELi4ELi4ENS_5EmptyEXadL_ZNS_4siluIffEET_T0_RKS6_EEEEvT3_mmm:
	.zero		1056


//--------------------- .nv.shared._ZN18transformer_engine6detail38cast_transpose_fused_kernel_notalignedILb0ELb0ELb1EfNS_16CTDBiasDActParamI6__halfS3_S3_fEELi4ELi4ENS_5EmptyEXadL_ZNS_4siluIffEET_T0_RKS5_EEEEvT3_mmm --------------------------
	.section	.nv.shared._ZN18transformer_engine6detail38cast_transpose_fused_kernel_notalignedILb0ELb0ELb1EfNS_16CTDBiasDActParamI6__halfS3_S3_fEELi4ELi4ENS_5EmptyEXadL_ZNS_4siluIffEET_T0_RKS5_EEEEvT3_mmm,"aw",@nobits
	.sectionflags	@""
	.align	16
.nv.shared._ZN18transformer_engine6detail38cast_transpose_fused_kernel_notalignedILb0ELb0ELb1EfNS_16CTDBiasDActParamI6__halfS3_S3_fEELi4ELi4ENS_5EmptyEXadL_ZNS_4siluIffEET_T0_RKS5_EEEEvT3_mmm:
	.zero		1056


//--------------------- .nv.shared._ZN18transformer_engine6detail38cast_transpose_fused_kernel_notalignedILb0ELb0ELb1EfNS_16CTDBiasDActParamI6__halfS3_ffEELi4ELi2ENS_5EmptyEXadL_ZNS_4siluIffEET_T0_RKS5_EEEEvT3_mmm --------------------------
	.section	.nv.shared._ZN18transformer_engine6detail38cast_transpose_fused_kernel_notalignedILb0ELb0ELb1EfNS_16CTDBiasDActParamI6__halfS3_ffEELi4ELi2ENS_5EmptyEXadL_ZNS_4siluIffEET_T0_RKS5_EEEEvT3_mmm,"aw",@nobits
	.sectionflags	@""
	.align	16
.nv.shared._ZN18transformer_engine6detail38cast_transpose_fused_kernel_notalignedILb0ELb0ELb1EfNS_16CTDBiasDActParamI6__halfS3_ffEELi4ELi2ENS_5EmptyEXadL_ZNS_4siluIffEET_T0_RKS5_EEEEvT3_mmm:
	.zero		1056


//--------------------- .nv.shared._ZN18transformer_engine6detail38cast_transpose_fused_kernel_notalignedILb0ELb0ELb1EfNS_16CTDBiasDActParamIff13__nv_fp8_e4m3fEELi2ELi8ENS_5EmptyEXadL_ZNS_4siluIffEET_T0_RKS5_EEEEvT3_mmm --------------------------
	.section	.nv.shared._ZN18transformer_engine6detail38cast_transpose_fused_kernel_notalignedILb0ELb0ELb1EfNS_16CTDBiasDActParamIff13__nv_fp8_e4m3fEELi2ELi8ENS_5EmptyEXadL_ZNS_4siluIffEET_T0_RKS5_EEEEvT3_mmm,"aw",@nobits
	.sectionflags	@""
	.align	16
.nv.shared._ZN18transformer_engine6detail38cast_transpose_fused_kernel_notalignedILb0ELb0ELb1EfNS_16CTDBiasDActParamIff13__nv_fp8_e4m3fEELi2ELi8ENS_5EmptyEXadL_ZNS_4siluIffEET_T0_RKS5_EEEEvT3_mmm:
	.zero		1056


//--------------------- .nv.shared._ZN18transformer_engine6detail38cast_transpose_fused_kernel_notalignedILb0ELb0ELb1EfNS_16CTDBiasDActParamIff13__nv_fp8_e5m2fEELi2ELi8ENS_5EmptyEXadL_ZNS_4siluIffEET_T0_RKS5_EEEEvT3_mmm --------------------------
	.section	.nv.shared._ZN18transformer_engine6detail38cast_transpose_fused_kernel_notalignedILb0ELb0ELb1EfNS_16CTDBiasDActParamIff13__nv_fp8_e5m2fEELi2ELi8ENS_5EmptyEXadL_ZNS_4siluIffEET_T0_RKS5_EEEEvT3_mmm,"aw",@nobits
	.sectionflags	@""
	.align	16
.nv.shared._ZN18transformer_engine6detail38cast_transpose_fused_kernel_notalignedILb0ELb0ELb1EfNS_16CTDBiasDActParamIff13__nv_fp8_e5m2fEELi2ELi8ENS_5EmptyEXadL_ZNS_4siluIffEET_T0_RKS5_EEEEvT3_mmm:
	.zero		1056


//--------------------- .nv.shared._ZN18transformer_engine6detail38cast_transpose_fused_kernel_notalignedILb0ELb0ELb1EfNS_16CTDBiasDActParamIff13__nv_bfloat16fEELi2ELi4ENS_5EmptyEXadL_ZNS_4siluIffEET_T0_RKS5_EEEEvT3_mmm --------------------------
	.section	.nv.shared._ZN18transformer_engine6detail38cast_transpose_fused_kernel_notalignedILb0ELb0ELb1EfNS_16CTDBiasDActParamIff13__nv_bfloat16fEELi2ELi4ENS_5EmptyEXadL_ZNS_4siluIffEET_T0_RKS5_EEEEvT3_mmm,"aw",@nobits
	.sectionflags	@""
	.align	16
.nv.shared._ZN18transformer_engine6detail38cast_transpose_fused_kernel_notalignedILb0ELb0ELb1EfNS_16CTDBiasDActParamIff13__nv_bfloat16fEELi2ELi4ENS_5EmptyEXadL_ZNS_4siluIffEET_T0_RKS5_EEEEvT3_mmm:
	.zero		1056


//--------------------- .nv.shared._ZN18transformer_engine6detail38cast_transpose_fused_kernel_notalignedILb0ELb0ELb1EfNS_16CTDBiasDActParamIff6__halffEELi2ELi4ENS_5EmptyEXadL_ZNS_4siluIffEET_T0_RKS5_EEEEvT3_mmm --------------------------
	.section	.nv.shared._ZN18transformer_engine6detail38cast_transpose_fused_kernel_notalignedILb0ELb0ELb1EfNS_16CTDBiasDActParamIff6__halffEELi2ELi4ENS_5EmptyEXadL_ZNS_4siluIffEET_T0_RKS5_EEEEvT3_mmm,"aw",@nobits
	.sectionflags	@""
	.align	16
.nv.shared._ZN18transformer_engine6detail38cast_transpose_fused_kernel_notalignedILb0ELb0ELb1EfNS_16CTDBiasDActParamIff6__halffEELi2ELi4ENS_5EmptyEXadL_ZNS_4siluIffEET_T0_RKS5_EEEEvT3_mmm:
	.zero		1056


//--------------------- .nv.shared._ZN18transformer_engine6detail38cast_transpose_fused_kernel_notalignedILb0ELb0ELb1EfNS_16CTDBiasDActParamIffffEELi2ELi2ENS_5EmptyEXadL_ZNS_4siluIffEET_T0_RKS4_EEEEvT3_mmm --------------------------
	.section	.nv.shared._ZN18transformer_engine6detail38cast_transpose_fused_kernel_notalignedILb0ELb0ELb1EfNS_16CTDBiasDActParamIffffEELi2ELi2ENS_5EmptyEXadL_ZNS_4siluIffEET_T0_RKS4_EEEEvT3_mmm,"aw",@nobits
	.sectionflags	@""
	.align	16
.nv.shared._ZN18transformer_engine6detail38cast_transpose_fused_kernel_notalignedILb0ELb0ELb1EfNS_16CTDBiasDActParamIffffEELi2ELi2ENS_5EmptyEXadL_ZNS_4siluIffEET_T0_RKS4_EEEEvT3_mmm:
	.zero		1056


//--------------------- .nv.shared._ZN18transformer_engine6detail38cast_transpose_fused_kernel_notalignedILb0ELb1ELb0EfNS_16CTDBiasDActParamI13__nv_bfloat16S3_13__nv_fp8_e4m3fEELi2ELi4ENS_5EmptyEXadL_ZNS_6dqgeluIffEET_T0_RKS6_EEEEvT3_mmm --------------------------
	.section	.nv.shared._ZN18transformer_engine6detail38cast_transpose_fused_kernel_notalignedILb0ELb1ELb0EfNS_16CTDBiasDActParamI13__nv_bfloat16S3_13__nv_fp8_e4m3fEELi2ELi4ENS_5EmptyEXadL_ZNS_6dqgeluIffEET_T0_RKS6_EEEEvT3_mmm,"aw",@nobits
	.sectionflags	@""
	.align	16
.nv.shared._ZN18transformer_engine6detail38cast_transpose_fused_kernel_notalignedILb0ELb1ELb0EfNS_16CTDBiasDActParamI13__nv_bfloat16S3_13__nv_fp8_e4m3fEELi2ELi4ENS_5EmptyEXadL_ZNS_6dqgeluIffEET_T0_RKS6_EEEEvT3_mmm:
	.zero		1056


//--------------------- .nv.shared._ZN18transformer_engine6detail38cast_transpose_fused_kernel_notalignedILb0ELb1ELb0EfNS_16CTDBiasDActParamI13__nv_bfloat16S3_13__nv_fp8_e5m2fEELi2ELi4ENS_5EmptyEXadL_ZNS_6dqgeluIffEET_T0_RKS6_EEEEvT3_mmm --------------------------
	.section	.nv.shared._ZN18transformer_engine6detail38cast_transpose_fused_kernel_notalignedILb0ELb1ELb0EfNS_16CTDBiasDActParamI13__nv_bfloat16S3_13__nv_fp8_e5m2fEELi2ELi4ENS_5EmptyEXadL_ZNS_6dqgeluIffEET_T0_RKS6_EEEEvT3_mmm,"aw",@nobits
	.sectionflags	@""
	.align	16
.nv.shared._ZN18transformer_engine6detail38cast_transpose_fused_kernel_notalignedILb0ELb1ELb0EfNS_16CTDBiasDActParamI13__nv_bfloat16S3_13__nv_fp8_e5m2fEELi2ELi4ENS_5EmptyEXadL_ZNS_6dqgeluIffEET_T0_RKS6_EEEEvT3_mmm:
	.zero		1056


//--------------------- .nv.shared._ZN18transformer_engine6detail38cast_transpose_fused_kernel_notalignedILb0ELb1ELb0EfNS_16CTDBiasDActParamI13__nv_bfloat16S3_S3_fEELi2ELi2ENS_5EmptyEXadL_ZNS_6dqgeluIffEET_T0_RKS5_EEEEvT3_mmm --------------------------
	.section	.nv.shared._ZN18transformer_engine6detail38cast_transpose_fused_kernel_notalignedILb0ELb1ELb0EfNS_16CTDBiasDActParamI13__nv_bfloat16S3_S3_fEELi2ELi2ENS_5EmptyEXadL_ZNS_6dqgeluIffEET_T0_RKS5_EEEEvT3_mmm,"aw",@nobits
	.sectionflags	@""
	.align	16
.nv.shared._ZN18transformer_engine6detail38cast_transpose_fused_kernel_notalignedILb0ELb1ELb0EfNS_16CTDBiasDActParamI13__nv_bfloat16S3_S3_fEELi2ELi2ENS_5EmptyEXadL_ZNS_6dqgeluIffEET_T0_RKS5_EEEEvT3_mmm:
	.zero		1056


//--------------------- .nv.shared._ZN18transformer_engine6detail38cast_transpose_fused_kernel_notalignedILb0ELb1ELb0EfNS_16CTDBiasDActParamI13__nv_bfloat16S3_6__halffEELi2ELi2ENS_5EmptyEXadL_ZNS_6dqgeluIffEET_T0_RKS6_EEEEvT3_mmm --------------------------
	.section	.nv.shared._ZN18transformer_engine6detail38cast_transpose_fused_kernel_notalignedILb0ELb1ELb0EfNS_16CTDBiasDActParamI13__nv_bfloat16S3_6__halffEELi2ELi2ENS_5EmptyEXadL_ZNS_6dqgeluIffEET_T0_RKS6_EEEEvT3_mmm,"aw",@nobits
	.sectionflags	@""
	.align	16
.nv.shared._ZN18transformer_engine6detail38cast_transpose_fused_kernel_notalignedILb0ELb1ELb0EfNS_16CTDBiasDActParamI13__nv_bfloat16S3_6__halffEELi2ELi2ENS_5EmptyEXadL_ZNS_6dqgeluIffEET_T0_RKS6_EEEEvT3_mmm:
	.zero		1056


//--------------------- .nv.shared._ZN18transformer_engine6detail38cast_transpose_fused_kernel_notalignedILb0ELb1ELb0EfNS_16CTDBiasDActParamI13__nv_bfloat16S3_ffEELi2ELi1ENS_5EmptyEXadL_ZNS_6dqgeluIffEET_T0_RKS5_EEEEvT3_mmm --------------------------
	.section	.nv.shared._ZN18transformer_engine6detail38cast_transpose_fused_kernel_notalignedILb0ELb1ELb0EfNS_16CTDBiasDActParamI13__nv_bfloat16S3_ffEELi2ELi1ENS_5EmptyEXadL_ZNS_6dqgeluIffEET_T0_RKS5_EEEEvT3_mmm,"aw",@nobits
	.sectionflags	@""
	.align	16
.nv.shared._ZN18transformer_engine6detail38cast_transpose_fused_kernel_notalignedILb0ELb1ELb0EfNS_16CTDBiasDActParamI13__nv_bfloat16S3_ffEELi2ELi1ENS_5EmptyEXadL_ZNS_6dqgeluIffEET_T0_RKS5_EEEEvT3_mmm:
	.zero		1056


//--------------------- .nv.shared._ZN18transformer_engine6detail38cast_transpose_fused_kernel_notalignedILb0ELb1ELb0EfNS_16CTDBiasDActParamI6__halfS3_13__nv_fp8_e4m3fEELi2ELi4ENS_5EmptyEXadL_ZNS_6dqgeluIffEET_T0_RKS6_EEEEvT3_mmm --------------------------
	.section	.nv.shared._ZN18transformer_engine6detail38cast_transpose_fused_kernel_notalignedILb0ELb1ELb0EfNS_16CTDBiasDActParamI6__halfS3_13__nv_fp8_e4m3fEELi2ELi4ENS_5EmptyEXadL_ZNS_6dqgeluIffEET_T0_RKS6_EEEEvT3_mmm,"aw",@nobits
	.sectionflags	@""
	.align	16
.nv.shared._ZN18transformer_engine6detail38cast_transpose_fused_kernel_notalignedILb0ELb1ELb0EfNS_16CTDBiasDActParamI6__halfS3_13__nv_fp8_e4m3fEELi2ELi4ENS_5EmptyEXadL_ZNS_6dqgeluIffEET_T0_RKS6_EEEEvT3_mmm:
	.zero		1056


//--------------------- .nv.shared._ZN18transformer_engine6detail38cast_transpose_fused_kernel_notalignedILb0ELb1ELb0EfNS_16CTDBiasDActParamI6__halfS3_13__nv_fp8_e5m2fEELi2ELi4ENS_5EmptyEXadL_ZNS_6dqgeluIffEET_T0_RKS6_EEEEvT3_mmm --------------------------
	.section	.nv.shared._ZN18transformer_engine6detail38cast_transpose_fused_kernel_notalignedILb0ELb1ELb0EfNS_16CTDBiasDActParamI6__halfS3_13__nv_fp8_e5m2fEELi2ELi4ENS_5EmptyEXadL_ZNS_6dqgeluIffEET_T0_RKS6_EEEEvT3_mmm,"aw",@nobits
	.sectionflags	@""
	.align	16
.nv.shared._ZN18transformer_engine6detail38cast_transpose_fused_kernel_notalignedILb0ELb1ELb0EfNS_16CTDBiasDActParamI6__halfS3_13__nv_fp8_e5m2fEELi2ELi4ENS_5EmptyEXadL_ZNS_6dqgeluIffEET_T0_RKS6_EEEEvT3_mmm:
	.zero		1056


//--------------------- .nv.shared._ZN18transformer_engine6detail38cast_transpose_fused_kernel_notalignedILb0ELb1ELb0EfNS_16CTDBiasDActParamI6__halfS3_13__nv_bfloat16fEELi2ELi2ENS_5EmptyEXadL_ZNS_6dqgeluIffEET_T0_RKS6_EEEEvT3_mmm --------------------------
	.section	.nv.shared._ZN18transformer_engine6detail38cast_transpose_fused_kernel_notalignedILb0ELb1ELb0EfNS_16CTDBiasDActParamI6__halfS3_13__nv_bfloat16fEELi2ELi2ENS_5EmptyEXadL_ZNS_6dqgeluIffEET_T0_RKS6_EEEEvT3_mmm,"aw",@nobits
	.sectionflags	@""
	.align	16
.nv.shared._ZN18transformer_engine6detail38cast_transpose_fused_kernel_notalignedILb0ELb1ELb0EfNS_16CTDBiasDActParamI6__halfS3_13__nv_bfloat16fEELi2ELi2ENS_5EmptyEXadL_ZNS_6dqgeluIffEET_T0_RKS6_EEEEvT3_mmm:
	.zero		1056


//--------------------- .nv.shared._ZN18transformer_engine6detail38cast_transpose_fused_kernel_notalignedILb0ELb1ELb0EfNS_16CTDBiasDActParamI6__halfS3_S3_fEELi2ELi2ENS_5EmptyEXadL_ZNS_6dqgeluIffEET_T0_RKS5_EEEEvT3_mmm --------------------------
	.section	.nv.shared._ZN18transformer_engine6detail38cast_transpose_fused_kernel_notalignedILb0ELb1ELb0EfNS_16CTDBiasDActParamI6__halfS3_S3_fEELi2ELi2ENS_5EmptyEXadL_ZNS_6dqgeluIffEET_T0_RKS5_EEEEvT3_mmm,"aw",@nobits
	.sectionflags	@""
	.align	16
.nv.shared._ZN18transformer_engine6detail38cast_transpose_fused_kernel_notalignedILb0ELb1ELb0EfNS_16CTDBiasDActParamI6__halfS3_S3_fEELi2ELi2ENS_5EmptyEXadL_ZNS_6dqgeluIffEET_T0_RKS5_EEEEvT3_mmm:
	.zero		1056


//--------------------- .nv.shared._ZN18transformer_engine6detail38cast_transpose_fused_kernel_notalignedILb0ELb1ELb0EfNS_16CTDBiasDActParamI6__halfS3_ffEELi2ELi1ENS_5EmptyEXadL_ZNS_6dqgeluIffEET_T0_RKS5_EEEEvT3_mmm --------------------------
	.section	.nv.shared._ZN18transformer_engine6detail38cast_transpose_fused_kernel_notalignedILb0ELb1ELb0EfNS_16CTDBiasDActParamI6__halfS3_ffEELi2ELi1ENS_5EmptyEXadL_ZNS_6dqgeluIffEET_T0_RKS5_EEEEvT3_mmm,"aw",@nobits
	.sectionflags	@""
	.align	16
.nv.shared._ZN18transformer_engine6detail38cast_transpose_fused_kernel_notalignedILb0ELb1ELb0EfNS_16CTDBiasDActParamI6__halfS3_ffEELi2ELi1ENS_5EmptyEXadL_ZNS_6dqgeluIffEET_T0_RKS5_EEEEvT3_mmm:
	.zero		1056


//--------------------- .nv.shared._ZN18transformer_engine6detail38cast_transpose_fused_kernel_notalignedILb0ELb1ELb0EfNS_16CTDBiasDActParamIff13__nv_fp8_e4m3fEELi1ELi4ENS_5EmptyEXadL_ZNS_6dqgeluIffEET_T0_RKS5_EEEEvT3_mmm --------------------------
	.section	.nv.shared._ZN18transformer_engine6detail38cast_transpose_fused_kernel_notalignedILb0ELb1ELb0EfNS_16CTDBiasDActParamIff13__nv_fp8_e4m3fEELi1ELi4ENS_5EmptyEXadL_ZNS_6dqgeluIffEET_T0_RKS5_EEEEvT3_mmm,"aw",@nobits
	.sectionflags	@""
	.align	16
.nv.shared._ZN18transformer_engine6detail38cast_transpose_fused_kernel_notalignedILb0ELb1ELb0EfNS_16CTDBiasDActParamIff13__nv_fp8_e4m3fEELi1ELi4ENS_5EmptyEXadL_ZNS_6dqgeluIffEET_T0_RKS5_EEEEvT3_mmm:
	.zero		1056


//--------------------- .nv.shared._ZN18transformer_engine6detail38cast_transpose_fused_kernel_notalignedILb0ELb1ELb0EfNS_16CTDBiasDActParamIff13__nv_fp8_e5m2fEELi1ELi4ENS_5EmptyEXadL_ZNS_6dqgeluIffEET_T0_RKS5_EEEEvT3_mmm --------------------------
	.section	.nv.shared._ZN18transformer_engine6detail38cast_transpose_fused_kernel_notalignedILb0ELb1ELb0EfNS_16CTDBiasDActParamIff13__nv_fp8_e5m2fEELi1ELi4ENS_5EmptyEXadL_ZNS_6dqgeluIffEET_T0_RKS5_EEEEvT3_mmm,"aw",@nobits
	.sectionflags	@""
	.align	16
.nv.shared._ZN18transformer_engine6detail38cast_transpose_fused_kernel_notalignedILb0ELb1ELb0EfNS_16CTDBiasDActParamIff13__nv_fp8_e5m2fEELi1ELi4ENS_5EmptyEXadL_ZNS_6dqgeluIffEET_T0_RKS5_EEEEvT3_mmm:
	.zero		1056


//--------------------- .nv.shared._ZN18transformer_engine6detail38cast_transpose_fused_kernel_notalignedILb0ELb1ELb0EfNS_16CTDBiasDActParamIff13__nv_bfloat16fEELi1ELi2ENS_5EmptyEXadL_ZNS_6dqgeluIffEET_T0_RKS5_EEEEvT3_mmm --------------------------
	.section	.nv.shared._ZN18transformer_engine6detail38cast_transpose_fused_kernel_notalignedILb0ELb1ELb0EfNS_16CTDBiasDActParamIff13__nv_bfloat16fEELi1ELi2ENS_5EmptyEXadL_ZNS_6dqgeluIffEET_T0_RKS5_EEEEvT3_mmm,"aw",@nobits
	.sectionflags	@""
	.align	16
.nv.shared._ZN18transformer_engine6detail38cast_transpose_fused_kernel_notalignedILb0ELb1ELb0EfNS_16CTDBiasDActParamIff13__nv_bfloat16fEELi1ELi2ENS_5EmptyEXadL_ZNS_6dqgeluIffEET_T0_RKS5_EEEEvT3_mmm:
	.zero		1056


//--------------------- .nv.shared._ZN18transformer_engine6detail38cast_transpose_fused_kernel_notalignedILb0ELb1ELb0EfNS_16CTDBiasDActParamIff6__halffEELi1ELi2ENS_5EmptyEXadL_ZNS_6dqgeluIffEET_T0_RKS5_EEEEvT3_mmm --------------------------
	.section	.nv.shared._ZN18transformer_engine6detail38cast_transpose_fused_kernel_notalignedILb0ELb1ELb0EfNS_16CTDBiasDActParamIff6__halffEELi1ELi2ENS_5EmptyEXadL_ZNS_6dqgeluIffEET_T0_RKS5_EEEEvT3_mmm,"aw",@nobits
	.sectionflags	@""
	.align	16
.nv.shared._ZN18transformer_engine6detail38cast_transpose_fused_kernel_notalignedILb0ELb1ELb0EfNS_16CTDBiasDActParamIff6__halffEELi1ELi2ENS_5EmptyEXadL_ZNS_6dqgeluIffEET_T0_RKS5_EEEEvT3_mmm:
	.zero		1056


//--------------------- .nv.shared._ZN18transformer_engine6detail38cast_transpose_fused_kernel_notalignedILb0ELb1ELb0EfNS_16CTDBiasDActParamIffffEELi1ELi1ENS_5EmptyEXadL_ZNS_6dqgeluIffEET_T0_RKS4_EEEEvT3_mmm --------------------------
	.section	.nv.shared._ZN18transformer_engine6detail38cast_transpose_fused_kernel_notalignedILb0ELb1ELb0EfNS_16CTDBiasDActParamIffffEELi1ELi1ENS_5EmptyEXadL_ZNS_6dqgeluIffEET_T0_RKS4_EEEEvT3_mmm,"aw",@nobits
	.sectionflags	@""
	.align	16
.nv.shared._ZN18transformer_engine6detail38cast_transpose_fused_kernel_notalignedILb0ELb1ELb0EfNS_16CTDBiasDActParamIffffEELi1ELi1ENS_5EmptyEXadL_ZNS_6dqgeluIffEET_T0_RKS4_EEEEvT3_mmm:
	.zero		1056


//--------------------- .nv.shared._ZN18transformer_engine6detail38cast_transpose_fused_kernel_notalignedILb0ELb0ELb1EfNS_16CTDBiasDActParamI13__nv_bfloat16S3_13__nv_fp8_e4m3fEELi4ELi8ENS_5EmptyEXadL_ZNS_5qgeluIffEET_T0_RKS6_EEEEvT3_mmm --------------------------
	.section	.nv.shared._ZN18transformer_engine6detail38cast_transpose_fused_kernel_notalignedILb0ELb0ELb1EfNS_16CTDBiasDActParamI13__nv_bfloat16S3_13__nv_fp8_e4m3fEELi4ELi8ENS_5EmptyEXadL_ZNS_5qgeluIffEET_T0_RKS6_EEEEvT3_mmm,"aw",@nobits
	.sectionflags	@""
	.align	16
.nv.shared._ZN18transformer_engine6detail38cast_transpose_fused_kernel_notalignedILb0ELb0ELb1EfNS_16CTDBiasDActParamI13__nv_bfloat16S3_13__nv_fp8_e4m3fEELi4ELi8ENS_5EmptyEXadL_ZNS_5qgeluIffEET_T0_RKS6_EEEEvT3_mmm:
	.zero		1056


//--------------------- .nv.shared._ZN18transformer_engine6detail38cast_transpose_fused_kernel_notalignedILb0ELb0ELb1EfNS_16CTDBiasDActParamI13__nv_bfloat16S3_13__nv_fp8_e5m2fEELi4ELi8ENS_5EmptyEXadL_ZNS_5qgeluIffEET_T0_RKS6_EEEEvT3_mmm --------------------------
	.section	.nv.shared._ZN18transformer_engine6detail38cast_transpose_fused_kernel_notalignedILb0ELb0ELb1EfNS_16CTDBiasDActParamI13__nv_bfloat16S3_13__nv_fp8_e5m2fEELi4ELi8ENS_5EmptyEXadL_ZNS_5qgeluIffEET_T0_RKS6_EEEEvT3_mmm,"aw",@nobits
	.sectionflags	@""
	.align	16
.nv.shared._ZN18transformer_engine6detail38cast_transpose_fused_kernel_notalignedILb0ELb0ELb1EfNS_16CTDBiasDActParamI13__nv_bfloat16S3_13__nv_fp8_e5m2fEELi4ELi8ENS_5EmptyEXadL_ZNS_5qgeluIffEET_T0_RKS6_EEEEvT3_mmm:
	.zero		1056


//--------------------- .nv.shared._ZN18transformer_engine6detail38cast_transpose_fused_kernel_notalignedILb0ELb0ELb1EfNS_16CTDBiasDActParamI13__nv_bfloat16S3_S3_fEELi4ELi4ENS_5EmptyEXadL_ZNS_5qgeluIffEET_T0_RKS5_EEEEvT3_mmm --------------------------
	.section	.nv.shared._ZN18transformer_engine6detail38cast_transpose_fused_kernel_notalignedILb0ELb0ELb1EfNS_16CTDBiasDActParamI13__nv_bfloat16S3_S3_fEELi4ELi4ENS_5EmptyEXadL_ZNS_5qgeluIffEET_T0_RKS5_EEEEvT3_mmm,"aw",@nobits
	.sectionflags	@""
	.align	16
.nv.shared._ZN18transformer_engine6detail38cast_transpose_fused_kernel_notalignedILb0ELb0ELb1EfNS_16CTDBiasDActParamI13__nv_bfloat16S3_S3_fEELi4ELi4ENS_5EmptyEXadL_ZNS_5qgeluIffEET_T0_RKS5_EEEEvT3_mmm:
	.zero		1056


//--------------------- .nv.shared._ZN18transformer_engine6detail38cast_transpose_fused_kernel_notalignedILb0ELb0ELb1EfNS_16CTDBiasDActParamI13__nv_bfloat16S3_6__halffEELi4ELi4ENS_5EmptyEXadL_ZNS_5qgeluIffEET_T0_RKS6_EEEEvT3_mmm --------------------------
	.section	.nv.shared._ZN18transformer_engine6detail38cast_transpose_fused_kernel_notalignedILb0ELb0ELb1EfNS_16CTDBiasDActParamI13__nv_bfloat16S3_6__halffEELi4ELi4ENS_5EmptyEXadL_ZNS_5qgeluIffEET_T0_RKS6_EEEEvT3_mmm,"aw",@nobits
	.sectionflags	@""
	.align	16
.nv.shared._ZN18transformer_engine6detail38cast_transpose_fused_kernel_notalignedILb0ELb0ELb1EfNS_16CTDBiasDActParamI13__nv_bfloat16S3_6__halffEELi4ELi4ENS_5EmptyEXadL_ZNS_5qgeluIffEET_T0_RKS6_EEEEvT3_mmm:
	.zero		1056


//--------------------- .nv.shared._ZN18transformer_engine6detail38cast_transpose_fused_kernel_notalignedILb0ELb0ELb1EfNS_16CTDBiasDActParamI13__nv_bfloat16S3_ffEELi4ELi2ENS_5EmptyEXadL_ZNS_5qgeluIffEET_T0_RKS5_EEEEvT3_mmm --------------------------
	.section	.nv.shared._ZN18transformer_engine6detail38cast_transpose_fused_kernel_notalignedILb0ELb0ELb1EfNS_16CTDBiasDActParamI13__nv_bfloat16S3_ffEELi4ELi2ENS_5EmptyEXadL_ZNS_5qgeluIffEET_T0_RKS5_EEEEvT3_mmm,"aw",@nobits
	.sectionflags	@""
	.align	16
.nv.shared._ZN18transformer_engine6detail38cast_transpose_fused_kernel_notalignedILb0ELb0ELb1EfNS_16CTDBiasDActParamI13__nv_bfloat16S3_ffEELi4ELi2ENS_5EmptyEXadL_ZNS_5qgeluIffEET_T0_RKS5_EEEEvT3_mmm:
	.zero		1056


//--------------------- .nv.shared._ZN18transformer_engine6detail38cast_transpose_fused_kernel_notalignedILb0ELb0ELb1EfNS_16CTDBiasDActParamI6__halfS3_13__nv_fp8_e4m3fEELi4ELi8ENS_5EmptyEXadL_ZNS_5qgeluIffEET_T0_RKS6_EEEEvT3_mmm --------------------------
	.section	.nv.shared._ZN18transformer_engine6detail38cast_transpose_fused_kernel_notalignedILb0ELb0ELb1EfNS_16CTDBiasDActParamI6__halfS3_13__nv_fp8_e4m3fEELi4ELi8ENS_5EmptyEXadL_ZNS_5qgeluIffEET_T0_RKS6_EEEEvT3_mmm,"aw",@nobits
	.sectionflags	@""
	.align	16
.nv.shared._ZN18transformer_engine6detail38cast_transpose_fused_kernel_notalignedILb0ELb0ELb1EfNS_16CTDBiasDActParamI6__halfS3_13__nv_fp8_e4m3fEELi4ELi8ENS_5EmptyEXadL_ZNS_5qgeluIffEET_T0_RKS6_EEEEvT3_mmm:
	.zero		1056


//--------------------- .nv.shared._ZN18transformer_engine6detail38cast_transpose_fused_kernel_notalignedILb0ELb0ELb1EfNS_16CTDBiasDActParamI6__halfS3_13__nv_fp8_e5m2fEELi4ELi8ENS_5EmptyEXadL_ZNS_5qgeluIffEET_T0_RKS6_EEEEvT3_mmm --------------------------
	.section	.nv.shared._ZN18transformer_engine6detail38cast_transpose_fused_kernel_notalignedILb0ELb0ELb1EfNS_16CTDBiasDActParamI6__halfS3_13__nv_fp8_e5m2fEELi4ELi8ENS_5EmptyEXadL_ZNS_5qgeluIffEET_T0_RKS6_EEEEvT3_mmm,"aw",@nobits
	.sectionflags	@""
	.align	16
.nv.shared._ZN18transformer_engine6detail38cast_transpose_fused_kernel_notalignedILb0ELb0ELb1EfNS_16CTDBiasDActParamI6__halfS3_13__nv_fp8_e5m2fEELi4ELi8ENS_5EmptyEXadL_ZNS_5qgeluIffEET_T0_RKS6_EEEEvT3_mmm:
	.zero		1056


//--------------------- .nv.shared._ZN18transformer_engine6detail38cast_transpose_fused_kernel_notalignedILb0ELb0ELb1EfNS_16CTDBiasDActParamI6__halfS3_13__nv_bfloat16fEELi4ELi4ENS_5EmptyEXadL_ZNS_5qgeluIffEET_T0_RKS6_EEEEvT3_mmm --------------------------
	.section	.nv.shared._ZN18transformer_engine6detail38cast_transpose_fused_kernel_notalignedILb0ELb0ELb1EfNS_16CTDBiasDActParamI6__halfS3_13__nv_bfloat16fEELi4ELi4ENS_5EmptyEXadL_ZNS_5qgeluIffEET_T0_RKS6_EEEEvT3_mmm,"aw",@nobits
	.sectionflags	@""
	.align	16
.nv.shared._ZN18transformer_engine6detail38cast_transpose_fused_kernel_notalignedILb0ELb0ELb1EfNS_16CTDBiasDActParamI6__halfS3_13__nv_bfloat16fEELi4ELi4ENS_5EmptyEXadL_ZNS_5qgeluIffEET_T0_RKS6_EEEEvT3_mmm:
	.zero		1056


//--------------------- .nv.shared._ZN18transformer_engine6detail38cast_transpose_fused_kernel_notalignedILb0ELb0ELb1EfNS_16CTDBiasDActParamI6__halfS3_S3_fEELi4ELi4ENS_5EmptyEXadL_ZNS_5qgeluIffEET_T0_RKS5_EEEEvT3_mmm --------------------------
	.section	.nv.shared._ZN18transformer_engine6detail38cast_transpose_fused_kernel_notalignedILb0ELb0ELb1EfNS_16CTDBiasDActParamI6__halfS3_S3_fEELi4ELi4ENS_5EmptyEXadL_ZNS_5qgeluIffEET_T0_RKS5_EEEEvT3_mmm,"aw",@nobits
	.sectionflags	@""
	.align	16
.nv.shared._ZN18transformer_engine6detail38cast_transpose_fused_kernel_notalignedILb0ELb0ELb1EfNS_16CTDBiasDActParamI6__halfS3_S3_fEELi4ELi4ENS_5EmptyEXadL_ZNS_5qgeluIffEET_T0_RKS5_EEEEvT3_mmm:
	.zero		1056


//--------------------- .nv.shared._ZN18transformer_engine6detail38cast_transpose_fused_kernel_notalignedILb0ELb0ELb1EfNS_16CTDBiasDActParamI6__halfS3_ffEELi4ELi2ENS_5EmptyEXadL_ZNS_5qgeluIffEET_T0_RKS5_EEEEvT3_mmm --------------------------
	.section	.nv.shared._ZN18transformer_engine6detail38cast_transpose_fused_kernel_notalignedILb0ELb0ELb1EfNS_16CTDBiasDActParamI6__halfS3_ffEELi4ELi2ENS_5EmptyEXadL_ZNS_5qgeluIffEET_T0_RKS5_EEEEvT3_mmm,"aw",@nobits
	.sectionflags	@""
	.align	16
.nv.shared._ZN18transformer_engine6detail38cast_transpose_fused_kernel_notalignedILb0ELb0ELb1EfNS_16CTDBiasDActParamI6__halfS3_ffEELi4ELi2ENS_5EmptyEXadL_ZNS_5qgeluIffEET_T0_RKS5_EEEEvT3_mmm:
	.zero		1056


//--------------------- .nv.shared._ZN18transformer_engine6detail38cast_transpose_fused_kernel_notalignedILb0ELb0ELb1EfNS_16CTDBiasDActParamIff13__nv_fp8_e4m3fEELi2ELi8ENS_5EmptyEXadL_ZNS_5qgeluIffEET_T0_RKS5_EEEEvT3_mmm --------------------------
	.section	.nv.shared._ZN18transformer_engine6detail38cast_transpose_fused_kernel_notalignedILb0ELb0ELb1EfNS_16CTDBiasDActParamIff13__nv_fp8_e4m3fEELi2ELi8ENS_5EmptyEXadL_ZNS_5qgeluIffEET_T0_RKS5_EEEEvT3_mmm,"aw",@nobits
	.sectionflags	@""
	.align	16
.nv.shared._ZN18transformer_engine6detail38cast_transpose_fused_kernel_notalignedILb0ELb0ELb1EfNS_16CTDBiasDActParamIff13__nv_fp8_e4m3fEELi2ELi8ENS_5EmptyEXadL_ZNS_5qgeluIffEET_T0_RKS5_EEEEvT3_mmm:
	.zero		1056


//--------------------- .nv.shared._ZN18transformer_engine6detail38cast_transpose_fused_kernel_notalignedILb0ELb0ELb1EfNS_16CTDBiasDActParamIff13__nv_fp8_e5m2fEELi2ELi8ENS_5EmptyEXadL_ZNS_5qgeluIffEET_T0_RKS5_EEEEvT3_mmm --------------------------
	.section	.nv.shared._ZN18transformer_engine6detail38cast_transpose_fused_kernel_notalignedILb0ELb0ELb1EfNS_16CTDBiasDActParamIff13__nv_fp8_e5m2fEELi2ELi8ENS_5EmptyEXadL_ZNS_5qgeluIffEET_T0_RKS5_EEEEvT3_mmm,"aw",@nobits
	.sectionflags	@""
	.align	16
.nv.shared._ZN18transformer_engine6detail38cast_transpose_fused_kernel_notalignedILb0ELb0ELb1EfNS_16CTDBiasDActParamIff13__nv_fp8_e5m2fEELi2ELi8ENS_5EmptyEXadL_ZNS_5qgeluIffEET_T0_RKS5_EEEEvT3_mmm:
	.zero		1056


//--------------------- .nv.shared._ZN18transformer_engine6detail38cast_transpose_fused_kernel_notalignedILb0ELb0ELb1EfNS_16CTDBiasDActParamIff13__nv_bfloat16fEELi2ELi4ENS_5EmptyEXadL_ZNS_5qgeluIffEET_T0_RKS5_EEEEvT3_mmm --------------------------
	.section	.nv.shared._ZN18transformer_engine6detail38cast_transpose_fused_kernel_notalignedILb0ELb0ELb1EfNS_16CTDBiasDActParamIff13__nv_bfloat16fEELi2ELi4ENS_5EmptyEXadL_ZNS_5qgeluIffEET_T0_RKS5_EEEEvT3_mmm,"aw",@nobits
	.sectionflags	@""
	.align	16
.nv.shared._ZN18transformer_engine6detail38cast_transpose_fused_kernel_notalignedILb0ELb0ELb1EfNS_16CTDBiasDActParamIff13__nv_bfloat16fEELi2ELi4ENS_5EmptyEXadL_ZNS_5qgeluIffEET_T0_RKS5_EEEEvT3_mmm:
	.zero		1056


//--------------------- .nv.shared._ZN18transformer_engine6detail38cast_transpose_fused_kernel_notalignedILb0ELb0ELb1EfNS_16CTDBiasDActParamIff6__halffEELi2ELi4ENS_5EmptyEXadL_ZNS_5qgeluIffEET_T0_RKS5_EEEEvT3_mmm --------------------------
	.section	.nv.shared._ZN18transformer_engine6detail38cast_transpose_fused_kernel_notalignedILb0ELb0ELb1EfNS_16CTDBiasDActParamIff6__halffEELi2ELi4ENS_5EmptyEXadL_ZNS_5qgeluIffEET_T0_RKS5_EEEEvT3_mmm,"aw",@nobits
	.sectionflags	@""
	.align	16
.nv.shared._ZN18transformer_engine6detail38cast_transpose_fused_kernel_notalignedILb0ELb0ELb1EfNS_16CTDBiasDActParamIff6__halffEELi2ELi4ENS_5EmptyEXadL_ZNS_5qgeluIffEET_T0_RKS5_EEEEvT3_mmm:
	.zero		1056


//--------------------- .nv.shared._ZN18transformer_engine6detail38cast_transpose_fused_kernel_notalignedILb0ELb0ELb1EfNS_16CTDBiasDActParamIffffEELi2ELi2ENS_5EmptyEXadL_ZNS_5qgeluIffEET_T0_RKS4_EEEEvT3_mmm --------------------------
	.section	.nv.shared._ZN18transformer_engine6detail38cast_transpose_fused_kernel_notalignedILb0ELb0ELb1EfNS_16CTDBiasDActParamIffffEELi2ELi2ENS_5EmptyEXadL_ZNS_5qgeluIffEET_T0_RKS4_EEEEvT3_mmm,"aw",@nobits
	.sectionflags	@""
	.align	16
.nv.shared._ZN18transformer_engine6detail38cast_transpose_fused_kernel_notalignedILb0ELb0ELb1EfNS_16CTDBiasDActParamIffffEELi2ELi2ENS_5EmptyEXadL_ZNS_5qgeluIffEET_T0_RKS4_EEEEvT3_mmm:
	.zero		1056


//--------------------- .nv.shared._ZN18transformer_engine6detail38cast_transpose_fused_kernel_notalignedILb0ELb1ELb0EfNS_16CTDBiasDActParamI13__nv_bfloat16S3_13__nv_fp8_e4m3fEELi2ELi4ENS_5EmptyEXadL_ZNS_5dgeluIffEET_T0_RKS6_EEEEvT3_mmm --------------------------
	.section	.nv.shared._ZN18transformer_engine6detail38cast_transpose_fused_kernel_notalignedILb0ELb1ELb0EfNS_16CTDBiasDActParamI13__nv_bfloat16S3_13__nv_fp8_e4m3fEELi2ELi4ENS_5EmptyEXadL_ZNS_5dgeluIffEET_T0_RKS6_EEEEvT3_mmm,"aw",@nobits
	.sectionflags	@""
	.align	16
.nv.shared._ZN18transformer_engine6detail38cast_transpose_fused_kernel_notalignedILb0ELb1ELb0EfNS_16CTDBiasDActParamI13__nv_bfloat16S3_13__nv_fp8_e4m3fEELi2ELi4ENS_5EmptyEXadL_ZNS_5dgeluIffEET_T0_RKS6_EEEEvT3_mmm:
	.zero		1056


//--------------------- .nv.shared._ZN18transformer_engine6detail38cast_transpose_fused_kernel_notalignedILb0ELb1ELb0EfNS_16CTDBiasDActParamI13__nv_bfloat16S3_13__nv_fp8_e5m2fEELi2ELi4ENS_5EmptyEXadL_ZNS_5dgeluIffEET_T0_RKS6_EEEEvT3_mmm --------------------------
	.section	.nv.shared._ZN18transformer_engine6detail38cast_transpose_fused_kernel_notalignedILb0ELb1ELb0EfNS_16CTDBiasDActParamI13__nv_bfloat16S3_13__nv_fp8_e5m2fEELi2ELi4ENS_5EmptyEXadL_ZNS_5dgeluIffEET_T0_RKS6_EEEEvT3_mmm,"aw",@nobits
	.sectionflags	@""
	.align	16
.nv.shared._ZN18transformer_engine6detail38cast_transpose_fused_kernel_notalignedILb0ELb1ELb0EfNS_16CTDBiasDActParamI13__nv_bfloat16S3_13__nv_fp8_e5m2fEELi2ELi4ENS_5EmptyEXadL_ZNS_5dgeluIffEET_T0_RKS6_EEEEvT3_mmm:
	.zero		1056


//--------------------- .nv.shared._ZN18transformer_engine6detail38cast_transpose_fused_kernel_notalignedILb0ELb1ELb0EfNS_16CTDBiasDActParamI13__nv_bfloat16S3_S3_fEELi2ELi2ENS_5EmptyEXadL_ZNS_5dgeluIffEET_T0_RKS5_EEEEvT3_mmm --------------------------
	.section	.nv.shared._ZN18transformer_engine6detail38cast_transpose_fused_kernel_notalignedILb0ELb1ELb0EfNS_16CTDBiasDActParamI13__nv_bfloat16S3_S3_fEELi2ELi2ENS_5EmptyEXadL_ZNS_5dgeluIffEET_T0_RKS5_EEEEvT3_mmm,"aw",@nobits
	.sectionflags	@""
	.align	16
.nv.shared._ZN18transformer_engine6detail38cast_transpose_fused_kernel_notalignedILb0ELb1ELb0EfNS_16CTDBiasDActParamI13__nv_bfloat16S3_S3_fEELi2ELi2ENS_5EmptyEXadL_ZNS_5dgeluIffEET_T0_RKS5_EEEEvT3_mmm:
	.zero		1056


//--------------------- .nv.shared._ZN18transformer_engine6detail38cast_transpose_fused_kernel_notalignedILb0ELb1ELb0EfNS_16CTDBiasDActParamI13__nv_bfloat16S3_6__halffEELi2ELi2ENS_5EmptyEXadL_ZNS_5dgeluIffEET_T0_RKS6_EEEEvT3_mmm --------------------------
	.section	.nv.shared._ZN18transformer_engine6detail38cast_transpose_fused_kernel_notalignedILb0ELb1ELb0EfNS_16CTDBiasDActParamI13__nv_bfloat16S3_6__halffEELi2ELi2ENS_5EmptyEXadL_ZNS_5dgeluIffEET_T0_RKS6_EEEEvT3_mmm,"aw",@nobits
	.sectionflags	@""
	.align	16
.nv.shared._ZN18transformer_engine6detail38cast_transpose_fused_kernel_notalignedILb0ELb1ELb0EfNS_16CTDBiasDActParamI13__nv_bfloat16S3_6__halffEELi2ELi2ENS_5EmptyEXadL_ZNS_5dgeluIffEET_T0_RKS6_EEEEvT3_mmm:
	.zero		1056


//--------------------- .nv.shared._ZN18transformer_engine6detail38cast_transpose_fused_kernel_notalignedILb0ELb1ELb0EfNS_16CTDBiasDActParamI13__nv_bfloat16S3_ffEELi2ELi1ENS_5EmptyEXadL_ZNS_5dgeluIffEET_T0_RKS5_EEEEvT3_mmm --------------------------
	.section	.nv.shared._ZN18transformer_engine6detail38cast_transpose_fused_kernel_notalignedILb0ELb1ELb0EfNS_16CTDBiasDActParamI13__nv_bfloat16S3_ffEELi2ELi1ENS_5EmptyEXadL_ZNS_5dgeluIffEET_T0_RKS5_EEEEvT3_mmm,"aw",@nobits
	.sectionflags	@""
	.align	16
.nv.shared._ZN18transformer_engine6detail38cast_transpose_fused_kernel_notalignedILb0ELb1ELb0EfNS_16CTDBiasDActParamI13__nv_bfloat16S3_ffEELi2ELi1ENS_5EmptyEXadL_ZNS_5dgeluIffEET_T0_RKS5_EEEEvT3_mmm:
	.zero		1056


//--------------------- .nv.shared._ZN18transformer_engine6detail38cast_transpose_fused_kernel_notalignedILb0ELb1ELb0EfNS_16CTDBiasDActParamI6__halfS3_13__nv_fp8_e4m3fEELi2ELi4ENS_5EmptyEXadL_ZNS_5dgeluIffEET_T0_RKS6_EEEEvT3_mmm --------------------------
	.section	.nv.shared._ZN18transformer_engine6detail38cast_transpose_fused_kernel_notalignedILb0ELb1ELb0EfNS_16CTDBiasDActParamI6__halfS3_13__nv_fp8_e4m3fEELi2ELi4ENS_5EmptyEXadL_ZNS_5dgeluIffEET_T0_RKS6_EEEEvT3_mmm,"aw",@nobits
	.sectionflags	@""
	.align	16
.nv.shared._ZN18transformer_engine6detail38cast_transpose_fused_kernel_notalignedILb0ELb1ELb0EfNS_16CTDBiasDActParamI6__halfS3_13__nv_fp8_e4m3fEELi2ELi4ENS_5EmptyEXadL_ZNS_5dgeluIffEET_T0_RKS6_EEEEvT3_mmm:
	.zero		1056


//--------------------- .nv.shared._ZN18transformer_engine6detail38cast_transpose_fused_kernel_notalignedILb0ELb1ELb0EfNS_16CTDBiasDActParamI6__halfS3_13__nv_fp8_e5m2fEELi2ELi4ENS_5EmptyEXadL_ZNS_5dgeluIffEET_T0_RKS6_EEEEvT3_mmm --------------------------
	.section	.nv.shared._ZN18transformer_engine6detail38cast_transpose_fused_kernel_notalignedILb0ELb1ELb0EfNS_16CTDBiasDActParamI6__halfS3_13__nv_fp8_e5m2fEELi2ELi4ENS_5EmptyEXadL_ZNS_5dgeluIffEET_T0_RKS6_EEEEvT3_mmm,"aw",@nobits
	.sectionflags	@""
	.align	16
.nv.shared._ZN18transformer_engine6detail38cast_transpose_fused_kernel_notalignedILb0ELb1ELb0EfNS_16CTDBiasDActParamI6__halfS3_13__nv_fp8_e5m2fEELi2ELi4ENS_5EmptyEXadL_ZNS_5dgeluIffEET_T0_RKS6_EEEEvT3_mmm:
	.zero		1056


//--------------------- .nv.shared._ZN18transformer_engine6detail38cast_transpose_fused_kernel_notalignedILb0ELb1ELb0EfNS_16CTDBiasDActParamI6__halfS3_13__nv_bfloat16fEELi2ELi2ENS_5EmptyEXadL_ZNS_5dgeluIffEET_T0_RKS6_EEEEvT3_mmm --------------------------
	.section	.nv.shared._ZN18transformer_engine6detail38cast_transpose_fused_kernel_notalignedILb0ELb1ELb0EfNS_16CTDBiasDActParamI6__halfS3_13__nv_bfloat16fEELi2ELi2ENS_5EmptyEXadL_ZNS_5dgeluIffEET_T0_RKS6_EEEEvT3_mmm,"aw",@nobits
	.sectionflags	@""
	.align	16
.nv.shared._ZN18transformer_engine6detail38cast_transpose_fused_kernel_notalignedILb0ELb1ELb0EfNS_16CTDBiasDActParamI6__halfS3_13__nv_bfloat16fEELi2ELi2ENS_5EmptyEXadL_ZNS_5dgeluIffEET_T0_RKS6_EEEEvT3_mmm:
	.zero		1056


//--------------------- .nv.shared._ZN18transformer_engine6detail38cast_transpose_fused_kernel_notalignedILb0ELb1ELb0EfNS_16CTDBiasDActParamI6__halfS3_S3_fEELi2ELi2ENS_5EmptyEXadL_ZNS_5dgeluIffEET_T0_RKS5_EEEEvT3_mmm --------------------------
	.section	.nv.shared._ZN18transformer_engine6detail38cast_transpose_fused_kernel_notalignedILb0ELb1ELb0EfNS_16CTDBiasDActParamI6__halfS3_S3_fEELi2ELi2ENS_5EmptyEXadL_ZNS_5dgeluIffEET_T0_RKS5_EEEEvT3_mmm,"aw",@nobits
	.sectionflags	@""
	.align	16
.nv.shared._ZN18transformer_engine6detail38cast_transpose_fused_kernel_notalignedILb0ELb1ELb0EfNS_16CTDBiasDActParamI6__halfS3_S3_fEELi2ELi2ENS_5EmptyEXadL_ZNS_5dgeluIffEET_T0_RKS5_EEEEvT3_mmm:
	.zero		1056


//--------------------- .nv.shared._ZN18transformer_engine6detail38cast_transpose_fused_kernel_notalignedILb0ELb1ELb0EfNS_16CTDBiasDActParamI6__halfS3_ffEELi2ELi1ENS_5EmptyEXadL_ZNS_5dgeluIffEET_T0_RKS5_EEEEvT3_mmm --------------------------
	.section	.nv.shared._ZN18transformer_engine6detail38cast_transpose_fused_kernel_notalignedILb0ELb1ELb0EfNS_16CTDBiasDActParamI6__halfS3_ffEELi2ELi1ENS_5EmptyEXadL_ZNS_5dgeluIffEET_T0_RKS5_EEEEvT3_mmm,"aw",@nobits
	.sectionflags	@""
	.align	16
.nv.shared._ZN18transformer_engine6detail38cast_transpose_fused_kernel_notalignedILb0ELb1ELb0EfNS_16CTDBiasDActParamI6__halfS3_ffEELi2ELi1ENS_5EmptyEXadL_ZNS_5dgeluIffEET_T0_RKS5_EEEEvT3_mmm:
	.zero		1056


//--------------------- .nv.shared._ZN18transformer_engine6detail38cast_transpose_fused_kernel_notalignedILb0ELb1ELb0EfNS_16CTDBiasDActParamIff13__nv_fp8_e4m3fEELi1ELi4ENS_5EmptyEXadL_ZNS_5dgeluIffEET_T0_RKS5_EEEEvT3_mmm --------------------------
	.section	.nv.shared._ZN18transformer_engine6detail38cast_transpose_fused_kernel_notalignedILb0ELb1ELb0EfNS_16CTDBiasDActParamIff13__nv_fp8_e4m3fEELi1ELi4ENS_5EmptyEXadL_ZNS_5dgeluIffEET_T0_RKS5_EEEEvT3_mmm,"aw",@nobits
	.sectionflags	@""
	.align	16
.nv.shared._ZN18transformer_engine6detail38cast_transpose_fused_kernel_notalignedILb0ELb1ELb0EfNS_16CTDBiasDActParamIff13__nv_fp8_e4m3fEELi1ELi4ENS_5EmptyEXadL_ZNS_5dgeluIffEET_T0_RKS5_EEEEvT3_mmm:
	.zero		1056


//--------------------- .nv.shared._ZN18transformer_engine6detail38cast_transpose_fused_kernel_notalignedILb0ELb1ELb0EfNS_16CTDBiasDActParamIff13__nv_fp8_e5m2fEELi1ELi4ENS_5EmptyEXadL_ZNS_5dgeluIffEET_T0_RKS5_EEEEvT3_mmm --------------------------
	.section	.nv.shared._ZN18transformer_engine6detail38cast_transpose_fused_kernel_notalignedILb0ELb1ELb0EfNS_16CTDBiasDActParamIff13__nv_fp8_e5m2fEELi1ELi4ENS_5EmptyEXadL_ZNS_5dgeluIffEET_T0_RKS5_EEEEvT3_mmm,"aw",@nobits
	.sectionflags	@""
	.align	16
.nv.shared._ZN18transformer_engine6detail38cast_transpose_fused_kernel_notalignedILb0ELb1ELb0EfNS_16CTDBiasDActParamIff13__nv_fp8_e5m2fEELi1ELi4ENS_5EmptyEXadL_ZNS_5dgeluIffEET_T0_RKS5_EEEEvT3_mmm:
	.zero		1056


//--------------------- .nv.shared._ZN18transformer_engine6detail38cast_transpose_fused_kernel_notalignedILb0ELb1ELb0EfNS_16CTDBiasDActParamIff13__nv_bfloat16fEELi1ELi2ENS_5EmptyEXadL_ZNS_5dgeluIffEET_T0_RKS5_EEEEvT3_mmm --------------------------
	.section	.nv.shared._ZN18transformer_engine6detail38cast_transpose_fused_kernel_notalignedILb0ELb1ELb0EfNS_16CTDBiasDActParamIff13__nv_bfloat16fEELi1ELi2ENS_5EmptyEXadL_ZNS_5dgeluIffEET_T0_RKS5_EEEEvT3_mmm,"aw",@nobits
	.sectionflags	@""
	.align	16
.nv.shared._ZN18transformer_engine6detail38cast_transpose_fused_kernel_notalignedILb0ELb1ELb0EfNS_16CTDBiasDActParamIff13__nv_bfloat16fEELi1ELi2ENS_5EmptyEXadL_ZNS_5dgeluIffEET_T0_RKS5_EEEEvT3_mmm:
	.zero		1056


//--------------------- .nv.shared._ZN18transformer_engine6detail38cast_transpose_fused_kernel_notalignedILb0ELb1ELb0EfNS_16CTDBiasDActParamIff6__halffEELi1ELi2ENS_5EmptyEXadL_ZNS_5dgeluIffEET_T0_RKS5_EEEEvT3_mmm --------------------------
	.section	.nv.shared._ZN18transformer_engine6detail38cast_transpose_fused_kernel_notalignedILb0ELb1ELb0EfNS_16CTDBiasDActParamIff6__halffEELi1ELi2ENS_5EmptyEXadL_ZNS_5dgeluIffEET_T0_RKS5_EEEEvT3_mmm,"aw",@nobits
	.sectionflags	@""
	.align	16
.nv.shared._ZN18transformer_engine6detail38cast_transpose_fused_kernel_notalignedILb0ELb1ELb0EfNS_16CTDBiasDActParamIff6__halffEELi1ELi2ENS_5EmptyEXadL_ZNS_5dgeluIffEET_T0_RKS5_EEEEvT3_mmm:
	.zero		1056


//--------------------- .nv.shared._ZN18transformer_engine6detail38cast_transpose_fused_kernel_notalignedILb0ELb1ELb0EfNS_16CTDBiasDActParamIffffEELi1ELi1ENS_5EmptyEXadL_ZNS_5dgeluIffEET_T0_RKS4_EEEEvT3_mmm --------------------------
	.section	.nv.shared._ZN18transformer_engine6detail38cast_transpose_fused_kernel_notalignedILb0ELb1ELb0EfNS_16CTDBiasDActParamIffffEELi1ELi1ENS_5EmptyEXadL_ZNS_5dgeluIffEET_T0_RKS4_EEEEvT3_mmm,"aw",@nobits
	.sectionflags	@""
	.align	16
.nv.shared._ZN18transformer_engine6detail38cast_transpose_fused_kernel_notalignedILb0ELb1ELb0EfNS_16CTDBiasDActParamIffffEELi1ELi1ENS_5EmptyEXadL_ZNS_5dgeluIffEET_T0_RKS4_EEEEvT3_mmm:
	.zero		1056


//--------------------- .nv.shared._ZN18transformer_engine6detail38cast_transpose_fused_kernel_notalignedILb0ELb0ELb1EfNS_16CTDBiasDActParamI13__nv_bfloat16S3_13__nv_fp8_e4m3fEELi4ELi8ENS_5EmptyEXadL_ZNS_4geluIffEET_T0_RKS6_EEEEvT3_mmm --------------------------
	.section	.nv.shared._ZN18transformer_engine6detail38cast_transpose_fused_kernel_notalignedILb0ELb0ELb1EfNS_16CTDBiasDActParamI13__nv_bfloat16S3_13__nv_fp8_e4m3fEELi4ELi8ENS_5EmptyEXadL_ZNS_4geluIffEET_T0_RKS6_EEEEvT3_mmm,"aw",@nobits
	.sectionflags	@""
	.align	16
.nv.shared._ZN18transformer_engine6detail38cast_transpose_fused_kernel_notalignedILb0ELb0ELb1EfNS_16CTDBiasDActParamI13__nv_bfloat16S3_13__nv_fp8_e4m3fEELi4ELi8ENS_5EmptyEXadL_ZNS_4geluIffEET_T0_RKS6_EEEEvT3_mmm:
	.zero		1056


//--------------------- .nv.shared._ZN18transformer_engine6detail38cast_transpose_fused_kernel_notalignedILb0ELb0ELb1EfNS_16CTDBiasDActParamI13__nv_bfloat16S3_13__nv_fp8_e5m2fEELi4ELi8ENS_5EmptyEXadL_ZNS_4geluIffEET_T0_RKS6_EEEEvT3_mmm --------------------------
	.section	.nv.shared._ZN18transformer_engine6detail38cast_transpose_fused_kernel_notalignedILb0ELb0ELb1EfNS_16CTDBiasDActParamI13__nv_bfloat16S3_13__nv_fp8_e5m2fEELi4ELi8ENS_5EmptyEXadL_ZNS_4geluIffEET_T0_RKS6_EEEEvT3_mmm,"aw",@nobits
	.sectionflags	@""
	.align	16
.nv.shared._ZN18transformer_engine6detail38cast_transpose_fused_kernel_notalignedILb0ELb0ELb1EfNS_16CTDBiasDActParamI13__nv_bfloat16S3_13__nv_fp8_e5m2fEELi4ELi8ENS_5EmptyEXadL_ZNS_4geluIffEET_T0_RKS6_EEEEvT3_mmm:
	.zero		1056


//--------------------- .nv.shared._ZN18transformer_engine6detail38cast_transpose_fused_kernel_notalignedILb0ELb0ELb1EfNS_16CTDBiasDActParamI13__nv_bfloat16S3_S3_fEELi4ELi4ENS_5EmptyEXadL_ZNS_4geluIffEET_T0_RKS5_EEEEvT3_mmm --------------------------
	.section	.nv.shared._ZN18transformer_engine6detail38cast_transpose_fused_kernel_notalignedILb0ELb0ELb1EfNS_16CTDBiasDActParamI13__nv_bfloat16S3_S3_fEELi4ELi4ENS_5EmptyEXadL_ZNS_4geluIffEET_T0_RKS5_EEEEvT3_mmm,"aw",@nobits
	.sectionflags	@""
	.align	16
.nv.shared._ZN18transformer_engine6detail38cast_transpose_fused_kernel_notalignedILb0ELb0ELb1EfNS_16CTDBiasDActParamI13__nv_bfloat16S3_S3_fEELi4ELi4ENS_5EmptyEXadL_ZNS_4geluIffEET_T0_RKS5_EEEEvT3_mmm:
	.zero		1056


//--------------------- .nv.shared._ZN18transformer_engine6detail38cast_transpose_fused_kernel_notalignedILb0ELb0ELb1EfNS_16CTDBiasDActParamI13__nv_bfloat16S3_6__halffEELi4ELi4ENS_5EmptyEXadL_ZNS_4geluIffEET_T0_RKS6_EEEEvT3_mmm --------------------------
	.section	.nv.shared._ZN18transformer_engine6detail38cast_transpose_fused_kernel_notalignedILb0ELb0ELb1EfNS_16CTDBiasDActParamI13__nv_bfloat16S3_6__halffEELi4ELi4ENS_5EmptyEXadL_ZNS_4geluIffEET_T0_RKS6_EEEEvT3_mmm,"aw",@nobits
	.sectionflags	@""
	.align	16
.nv.shared._ZN18transformer_engine6detail38cast_transpose_fused_kernel_notalignedILb0ELb0ELb1EfNS_16CTDBiasDActParamI13__nv_bfloat16S3_6__halffEELi4ELi4ENS_5EmptyEXadL_ZNS_4geluIffEET_T0_RKS6_EEEEvT3_mmm:
	.zero		1056


//--------------------- .nv.shared._ZN18transformer_engine6detail38cast_transpose_fused_kernel_notalignedILb0ELb0ELb1EfNS_16CTDBiasDActParamI13__nv_bfloat16S3_ffEELi4ELi2ENS_5EmptyEXadL_ZNS_4geluIffEET_T0_RKS5_EEEEvT3_mmm --------------------------
	.section	.nv.shared._ZN18transformer_engine6detail38cast_transpose_fused_kernel_notalignedILb0ELb0ELb1EfNS_16CTDBiasDActParamI13__nv_bfloat16S3_ffEELi4ELi2ENS_5EmptyEXadL_ZNS_4geluIffEET_T0_RKS5_EEEEvT3_mmm,"aw",@nobits
	.sectionflags	@""
	.align	16
.nv.shared._ZN18transformer_engine6detail38cast_transpose_fused_kernel_notalignedILb0ELb0ELb1EfNS_16CTDBiasDActParamI13__nv_bfloat16S3_ffEELi4ELi2ENS_5EmptyEXadL_ZNS_4geluIffEET_T0_RKS5_EEEEvT3_mmm:
	.zero		1056


//--------------------- .nv.shared._ZN18transformer_engine6detail38cast_transpose_fused_kernel_notalignedILb0ELb0ELb1EfNS_16CTDBiasDActParamI6__halfS3_13__nv_fp8_e4m3fEELi4ELi8ENS_5EmptyEXadL_ZNS_4geluIffEET_T0_RKS6_EEEEvT3_mmm --------------------------
	.section	.nv.shared._ZN18transformer_engine6detail38cast_transpose_fused_kernel_notalignedILb0ELb0ELb1EfNS_16CTDBiasDActParamI6__halfS3_13__nv_fp8_e4m3fEELi4ELi8ENS_5EmptyEXadL_ZNS_4geluIffEET_T0_RKS6_EEEEvT3_mmm,"aw",@nobits
	.sectionflags	@""
	.align	16
.nv.shared._ZN18transformer_engine6detail38cast_transpose_fused_kernel_notalignedILb0ELb0ELb1EfNS_16CTDBiasDActParamI6__halfS3_13__nv_fp8_e4m3fEELi4ELi8ENS_5EmptyEXadL_ZNS_4geluIffEET_T0_RKS6_EEEEvT3_mmm:
	.zero		1056


//--------------------- .nv.shared._ZN18transformer_engine6detail38cast_transpose_fused_kernel_notalignedILb0ELb0ELb1EfNS_16CTDBiasDActParamI6__halfS3_13__nv_fp8_e5m2fEELi4ELi8ENS_5EmptyEXadL_ZNS_4geluIffEET_T0_RKS6_EEEEvT3_mmm --------------------------
	.section	.nv.shared._ZN18transformer_engine6detail38cast_transpose_fused_kernel_notalignedILb0ELb0ELb1EfNS_16CTDBiasDActParamI6__halfS3_13__nv_fp8_e5m2fEELi4ELi8ENS_5EmptyEXadL_ZNS_4geluIffEET_T0_RKS6_EEEEvT3_mmm,"aw",@nobits
	.sectionflags	@""
	.align	16
.nv.shared._ZN18transformer_engine6detail38cast_transpose_fused_kernel_notalignedILb0ELb0ELb1EfNS_16CTDBiasDActParamI6__halfS3_13__nv_fp8_e5m2fEELi4ELi8ENS_5EmptyEXadL_ZNS_4geluIffEET_T0_RKS6_EEEEvT3_mmm:
	.zero		1056


//--------------------- .nv.shared._ZN18transformer_engine6detail38cast_transpose_fused_kernel_notalignedILb0ELb0ELb1EfNS_16CTDBiasDActParamI6__halfS3_13__nv_bfloat16fEELi4ELi4ENS_5EmptyEXadL_ZNS_4geluIffEET_T0_RKS6_EEEEvT3_mmm --------------------------
	.section	.nv.shared._ZN18transformer_engine6detail38cast_transpose_fused_kernel_notalignedILb0ELb0ELb1EfNS_16CTDBiasDActParamI6__halfS3_13__nv_bfloat16fEELi4ELi4ENS_5EmptyEXadL_ZNS_4geluIffEET_T0_RKS6_EEEEvT3_mmm,"aw",@nobits
	.sectionflags	@""
	.align	16
.nv.shared._ZN18transformer_engine6detail38cast_transpose_fused_kernel_notalignedILb0ELb0ELb1EfNS_16CTDBiasDActParamI6__halfS3_13__nv_bfloat16fEELi4ELi4ENS_5EmptyEXadL_ZNS_4geluIffEET_T0_RKS6_EEEEvT3_mmm:
	.zero		1056


//--------------------- .nv.shared._ZN18transformer_engine6detail38cast_transpose_fused_kernel_notalignedILb0ELb0ELb1EfNS_16CTDBiasDActParamI6__halfS3_S3_fEELi4ELi4ENS_5EmptyEXadL_ZNS_4geluIffEET_T0_RKS5_EEEEvT3_mmm --------------------------
	.section	.nv.shared._ZN18transformer_engine6detail38cast_transpose_fused_kernel_notalignedILb0ELb0ELb1EfNS_16CTDBiasDActParamI6__halfS3_S3_fEELi4ELi4ENS_5EmptyEXadL_ZNS_4geluIffEET_T0_RKS5_EEEEvT3_mmm,"aw",@nobits
	.sectionflags	@""
	.align	16
.nv.shared._ZN18transformer_engine6detail38cast_transpose_fused_kernel_notalignedILb0ELb0ELb1EfNS_16CTDBiasDActParamI6__halfS3_S3_fEELi4ELi4ENS_5EmptyEXadL_ZNS_4geluIffEET_T0_RKS5_EEEEvT3_mmm:
	.zero		1056


//--------------------- .nv.shared._ZN18transformer_engine6detail38cast_transpose_fused_kernel_notalignedILb0ELb0ELb1EfNS_16CTDBiasDActParamI6__halfS3_ffEELi4ELi2ENS_5EmptyEXadL_ZNS_4geluIffEET_T0_RKS5_EEEEvT3_mmm --------------------------
	.section	.nv.shared._ZN18transformer_engine6detail38cast_transpose_fused_kernel_notalignedILb0ELb0ELb1EfNS_16CTDBiasDActParamI6__halfS3_ffEELi4ELi2ENS_5EmptyEXadL_ZNS_4geluIffEET_T0_RKS5_EEEEvT3_mmm,"aw",@nobits
	.sectionflags	@""
	.align	16
.nv.shared._ZN18transformer_engine6detail38cast_transpose_fused_kernel_notalignedILb0ELb0ELb1EfNS_16CTDBiasDActParamI6__halfS3_ffEELi4ELi2ENS_5EmptyEXadL_ZNS_4geluIffEET_T0_RKS5_EEEEvT3_mmm:
	.zero		1056


//--------------------- .nv.shared._ZN18transformer_engine6detail38cast_transpose_fused_kernel_notalignedILb0ELb0ELb1EfNS_16CTDBiasDActParamIff13__nv_fp8_e4m3fEELi2ELi8ENS_5EmptyEXadL_ZNS_4geluIffEET_T0_RKS5_EEEEvT3_mmm --------------------------
	.section	.nv.shared._ZN18transformer_engine6detail38cast_transpose_fused_kernel_notalignedILb0ELb0ELb1EfNS_16CTDBiasDActParamIff13__nv_fp8_e4m3fEELi2ELi8ENS_5EmptyEXadL_ZNS_4geluIffEET_T0_RKS5_EEEEvT3_mmm,"aw",@nobits
	.sectionflags	@""
	.align	16
.nv.shared._ZN18transformer_engine6detail38cast_transpose_fused_kernel_notalignedILb0ELb0ELb1EfNS_16CTDBiasDActParamIff13__nv_fp8_e4m3fEELi2ELi8ENS_5EmptyEXadL_ZNS_4geluIffEET_T0_RKS5_EEEEvT3_mmm:
	.zero		1056


//--------------------- .nv.shared._ZN18transformer_engine6detail38cast_transpose_fused_kernel_notalignedILb0ELb0ELb1EfNS_16CTDBiasDActParamIff13__nv_fp8_e5m2fEELi2ELi8ENS_5EmptyEXadL_ZNS_4geluIffEET_T0_RKS5_EEEEvT3_mmm --------------------------
	.section	.nv.shared._ZN18transformer_engine6detail38cast_transpose_fused_kernel_notalignedILb0ELb0ELb1EfNS_16CTDBiasDActParamIff13__nv_fp8_e5m2fEELi2ELi8ENS_5EmptyEXadL_ZNS_4geluIffEET_T0_RKS5_EEEEvT3_mmm,"aw",@nobits
	.sectionflags	@""
	.align	16
.nv.shared._ZN18transformer_engine6detail38cast_transpose_fused_kernel_notalignedILb0ELb0ELb1EfNS_16CTDBiasDActParamIff13__nv_fp8_e5m2fEELi2ELi8ENS_5EmptyEXadL_ZNS_4geluIffEET_T0_RKS5_EEEEvT3_mmm:
	.zero		1056


//--------------------- .nv.shared._ZN18transformer_engine6detail38cast_transpose_fused_kernel_notalignedILb0ELb0ELb1EfNS_16CTDBiasDActParamIff13__nv_bfloat16fEELi2ELi4ENS_5EmptyEXadL_ZNS_4geluIffEET_T0_RKS5_EEEEvT3_mmm --------------------------
	.section	.nv.shared._ZN18transformer_engine6detail38cast_transpose_fused_kernel_notalignedILb0ELb0ELb1EfNS_16CTDBiasDActParamIff13__nv_bfloat16fEELi2ELi4ENS_5EmptyEXadL_ZNS_4geluIffEET_T0_RKS5_EEEEvT3_mmm,"aw",@nobits
	.sectionflags	@""
	.align	16
.nv.shared._ZN18transformer_engine6detail38cast_transpose_fused_kernel_notalignedILb0ELb0ELb1EfNS_16CTDBiasDActParamIff13__nv_bfloat16fEELi2ELi4ENS_5EmptyEXadL_ZNS_4geluIffEET_T0_RKS5_EEEEvT3_mmm:
	.zero		1056


//--------------------- .nv.shared._ZN18transformer_engine6detail38cast_transpose_fused_kernel_notalignedILb0ELb0ELb1EfNS_16CTDBiasDActParamIff6__halffEELi2ELi4ENS_5EmptyEXadL_ZNS_4geluIffEET_T0_RKS5_EEEEvT3_mmm --------------------------
	.section	.nv.shared._ZN18transformer_engine6detail38cast_transpose_fused_kernel_notalignedILb0ELb0ELb1EfNS_16CTDBiasDActParamIff6__halffEELi2ELi4ENS_5EmptyEXadL_ZNS_4geluIffEET_T0_RKS5_EEEEvT3_mmm,"aw",@nobits
	.sectionflags	@""
	.align	16
.nv.shared._ZN18transformer_engine6detail38cast_transpose_fused_kernel_notalignedILb0ELb0ELb1EfNS_16CTDBiasDActParamIff6__halffEELi2ELi4ENS_5EmptyEXadL_ZNS_4geluIffEET_T0_RKS5_EEEEvT3_mmm:
	.zero		1056


//--------------------- .nv.shared._ZN18transformer_engine6detail38cast_transpose_fused_kernel_notalignedILb0ELb0ELb1EfNS_16CTDBiasDActParamIffffEELi2ELi2ENS_5EmptyEXadL_ZNS_4geluIffEET_T0_RKS4_EEEEvT3_mmm --------------------------
	.section	.nv.shared._ZN18transformer_engine6detail38cast_transpose_fused_kernel_notalignedILb0ELb0ELb1EfNS_16CTDBiasDActParamIffffEELi2ELi2ENS_5EmptyEXadL_ZNS_4geluIffEET_T0_RKS4_EEEEvT3_mmm,"aw",@nobits
	.sectionflags	@""
	.align	16
.nv.shared._ZN18transformer_engine6detail38cast_transpose_fused_kernel_notalignedILb0ELb0ELb1EfNS_16CTDBiasDActParamIffffEELi2ELi2ENS_5EmptyEXadL_ZNS_4geluIffEET_T0_RKS4_EEEEvT3_mmm:
	.zero		1056


//--------------------- .nv.shared._ZN18transformer_engine6detail38cast_transpose_fused_kernel_notalignedILb0ELb1ELb0EfNS_16CTDBiasDActParamI13__nv_bfloat16S3_13__nv_fp8_e4m3fEELi2ELi4ENS_5EmptyEXadL_ZNS_6dsreluIffEET_T0_RKS6_EEEEvT3_mmm --------------------------
	.section	.nv.shared._ZN18transformer_engine6detail38cast_transpose_fused_kernel_notalignedILb0ELb1ELb0EfNS_16CTDBiasDActParamI13__nv_bfloat16S3_13__nv_fp8_e4m3fEELi2ELi4ENS_5EmptyEXadL_ZNS_6dsreluIffEET_T0_RKS6_EEEEvT3_mmm,"aw",@nobits
	.sectionflags	@""
	.align	16
.nv.shared._ZN18transformer_engine6detail38cast_transpose_fused_kernel_notalignedILb0ELb1ELb0EfNS_16CTDBiasDActParamI13__nv_bfloat16S3_13__nv_fp8_e4m3fEELi2ELi4ENS_5EmptyEXadL_ZNS_6dsreluIffEET_T0_RKS6_EEEEvT3_mmm:
	.zero		1056


//--------------------- .nv.shared._ZN18transformer_engine6detail38cast_transpose_fused_kernel_notalignedILb0ELb1ELb0EfNS_16CTDBiasDActParamI13__nv_bfloat16S3_13__nv_fp8_e5m2fEELi2ELi4ENS_5EmptyEXadL_ZNS_6dsreluIffEET_T0_RKS6_EEEEvT3_mmm --------------------------
	.section	.nv.shared._ZN18transformer_engine6detail38cast_transpose_fused_kernel_notalignedILb0ELb1ELb0EfNS_16CTDBiasDActParamI13__nv_bfloat16S3_13__nv_fp8_e5m2fEELi2ELi4ENS_5EmptyEXadL_ZNS_6dsreluIffEET_T0_RKS6_EEEEvT3_mmm,"aw",@nobits
	.sectionflags	@""
	.align	16
.nv.shared._ZN18transformer_engine6detail38cast_transpose_fused_kernel_notalignedILb0ELb1ELb0EfNS_16CTDBiasDActParamI13__nv_bfloat16S3_13__nv_fp8_e5m2fEELi2ELi4ENS_5EmptyEXadL_ZNS_6dsreluIffEET_T0_RKS6_EEEEvT3_mmm:
	.zero		1056


//--------------------- .nv.shared._ZN18transformer_engine6detail38cast_transpose_fused_kernel_notalignedILb0ELb1ELb0EfNS_16CTDBiasDActParamI13__nv_bfloat16S3_S3_fEELi2ELi2ENS_5EmptyEXadL_ZNS_6dsreluIffEET_T0_RKS5_EEEEvT3_mmm --------------------------
	.section	.nv.shared._ZN18transformer_engine6detail38cast_transpose_fused_kernel_notalignedILb0ELb1ELb0EfNS_16CTDBiasDActParamI13__nv_bfloat16S3_S3_fEELi2ELi2ENS_5EmptyEXadL_ZNS_6dsreluIffEET_T0_RKS5_EEEEvT3_mmm,"aw",@nobits
	.sectionflags	@""
	.align	16
.nv.shared._ZN18transformer_engine6detail38cast_transpose_fused_kernel_notalignedILb0ELb1ELb0EfNS_16CTDBiasDActParamI13__nv_bfloat16S3_S3_fEELi2ELi2ENS_5EmptyEXadL_ZNS_6dsreluIffEET_T0_RKS5_EEEEvT3_mmm:
	.zero		1056


//--------------------- .nv.shared._ZN18transformer_engine6detail38cast_transpose_fused_kernel_notalignedILb0ELb1ELb0EfNS_16CTDBiasDActParamI13__nv_bfloat16S3_6__halffEELi2ELi2ENS_5EmptyEXadL_ZNS_6dsreluIffEET_T0_RKS6_EEEEvT3_mmm --------------------------
	.section	.nv.shared._ZN18transformer_engine6detail38cast_transpose_fused_kernel_notalignedILb0ELb1ELb0EfNS_16CTDBiasDActParamI13__nv_bfloat16S3_6__halffEELi2ELi2ENS_5EmptyEXadL_ZNS_6dsreluIffEET_T0_RKS6_EEEEvT3_mmm,"aw",@nobits
	.sectionflags	@""
	.align	16
.nv.shared._ZN18transformer_engine6detail38cast_transpose_fused_kernel_notalignedILb0ELb1ELb0EfNS_16CTDBiasDActParamI13__nv_bfloat16S3_6__halffEELi2ELi2ENS_5EmptyEXadL_ZNS_6dsreluIffEET_T0_RKS6_EEEEvT3_mmm:
	.zero		1056


//--------------------- .nv.shared._ZN18transformer_engine6detail38cast_transpose_fused_kernel_notalignedILb0ELb1ELb0EfNS_16CTDBiasDActParamI13__nv_bfloat16S3_ffEELi2ELi1ENS_5EmptyEXadL_ZNS_6dsreluIffEET_T0_RKS5_EEEEvT3_mmm --------------------------
	.section	.nv.shared._ZN18transformer_engine6detail38cast_transpose_fused_kernel_notalignedILb0ELb1ELb0EfNS_16CTDBiasDActParamI13__nv_bfloat16S3_ffEELi2ELi1ENS_5EmptyEXadL_ZNS_6dsreluIffEET_T0_RKS5_EEEEvT3_mmm,"aw",@nobits
	.sectionflags	@""
	.align	16
.nv.shared._ZN18transformer_engine6detail38cast_transpose_fused_kernel_notalignedILb0ELb1ELb0EfNS_16CTDBiasDActParamI13__nv_bfloat16S3_ffEELi2ELi1ENS_5EmptyEXadL_ZNS_6dsreluIffEET_T0_RKS5_EEEEvT3_mmm:
	.zero		1056


//--------------------- .nv.shared._ZN18transformer_engine6detail38cast_transpose_fused_kernel_notalignedILb0ELb1ELb0EfNS_16CTDBiasDActParamI6__halfS3_13__nv_fp8_e4m3fEELi2ELi4ENS_5EmptyEXadL_ZNS_6dsreluIffEET_T0_RKS6_EEEEvT3_mmm --------------------------
	.section	.nv.shared._ZN18transformer_engine6detail38cast_transpose_fused_kernel_notalignedILb0ELb1ELb0EfNS_16CTDBiasDActParamI6__halfS3_13__nv_fp8_e4m3fEELi2ELi4ENS_5EmptyEXadL_ZNS_6dsreluIffEET_T0_RKS6_EEEEvT3_mmm,"aw",@nobits
	.sectionflags	@""
	.align	16
.nv.shared._ZN18transformer_engine6detail38cast_transpose_fused_kernel_notalignedILb0ELb1ELb0EfNS_16CTDBiasDActParamI6__halfS3_13__nv_fp8_e4m3fEELi2ELi4ENS_5EmptyEXadL_ZNS_6dsreluIffEET_T0_RKS6_EEEEvT3_mmm:
	.zero		1056


//--------------------- .nv.shared._ZN18transformer_engine6detail38cast_transpose_fused_kernel_notalignedILb0ELb1ELb0EfNS_16CTDBiasDActParamI6__halfS3_13__nv_fp8_e5m2fEELi2ELi4ENS_5EmptyEXadL_ZNS_6dsreluIffEET_T0_RKS6_EEEEvT3_mmm --------------------------
	.section	.nv.shared._ZN18transformer_engine6detail38cast_transpose_fused_kernel_notalignedILb0ELb1ELb0EfNS_16CTDBiasDActParamI6__halfS3_13__nv_fp8_e5m2fEELi2ELi4ENS_5EmptyEXadL_ZNS_6dsreluIffEET_T0_RKS6_EEEEvT3_mmm,"aw",@nobits
	.sectionflags	@""
	.align	16
.nv.shared._ZN18transformer_engine6detail38cast_transpose_fused_kernel_notalignedILb0ELb1ELb0EfNS_16CTDBiasDActParamI6__halfS3_13__nv_fp8_e5m2fEELi2ELi4ENS_5EmptyEXadL_ZNS_6dsreluIffEET_T0_RKS6_EEEEvT3_mmm:
	.zero		1056


//--------------------- .nv.shared._ZN18transformer_engine6detail38cast_transpose_fused_kernel_notalignedILb0ELb1ELb0EfNS_16CTDBiasDActParamI6__halfS3_13__nv_bfloat16fEELi2ELi2ENS_5EmptyEXadL_ZNS_6dsreluIffEET_T0_RKS6_EEEEvT3_mmm --------------------------
	.section	.nv.shared._ZN18transformer_engine6detail38cast_transpose_fused_kernel_notalignedILb0ELb1ELb0EfNS_16CTDBiasDActParamI6__halfS3_13__nv_bfloat16fEELi2ELi2ENS_5EmptyEXadL_ZNS_6dsreluIffEET_T0_RKS6_EEEEvT3_mmm,"aw",@nobits
	.sectionflags	@""
	.align	16
.nv.shared._ZN18transformer_engine6detail38cast_transpose_fused_kernel_notalignedILb0ELb1ELb0EfNS_16CTDBiasDActParamI6__halfS3_13__nv_bfloat16fEELi2ELi2ENS_5EmptyEXadL_ZNS_6dsreluIffEET_T0_RKS6_EEEEvT3_mmm:
	.zero		1056


//--------------------- .nv.shared._ZN18transformer_engine6detail38cast_transpose_fused_kernel_notalignedILb0ELb1ELb0EfNS_16CTDBiasDActParamI6__halfS3_S3_fEELi2ELi2ENS_5EmptyEXadL_ZNS_6dsreluIffEET_T0_RKS5_EEEEvT3_mmm --------------------------
	.section	.nv.shared._ZN18transformer_engine6detail38cast_transpose_fused_kernel_notalignedILb0ELb1ELb0EfNS_16CTDBiasDActParamI6__halfS3_S3_fEELi2ELi2ENS_5EmptyEXadL_ZNS_6dsreluIffEET_T0_RKS5_EEEEvT3_mmm,"aw",@nobits
	.sectionflags	@""
	.align	16
.nv.shared._ZN18transformer_engine6detail38cast_transpose_fused_kernel_notalignedILb0ELb1ELb0EfNS_16CTDBiasDActParamI6__halfS3_S3_fEELi2ELi2ENS_5EmptyEXadL_ZNS_6dsreluIffEET_T0_RKS5_EEEEvT3_mmm:
	.zero		1056


//--------------------- .nv.shared._ZN18transformer_engine6detail38cast_transpose_fused_kernel_notalignedILb0ELb1ELb0EfNS_16CTDBiasDActParamI6__halfS3_ffEELi2ELi1ENS_5EmptyEXadL_ZNS_6dsreluIffEET_T0_RKS5_EEEEvT3_mmm --------------------------
	.section	.nv.shared._ZN18transformer_engine6detail38cast_transpose_fused_kernel_notalignedILb0ELb1ELb0EfNS_16CTDBiasDActParamI6__halfS3_ffEELi2ELi1ENS_5EmptyEXadL_ZNS_6dsreluIffEET_T0_RKS5_EEEEvT3_mmm,"aw",@nobits
	.sectionflags	@""
	.align	16
.nv.shared._ZN18transformer_engine6detail38cast_transpose_fused_kernel_notalignedILb0ELb1ELb0EfNS_16CTDBiasDActParamI6__halfS3_ffEELi2ELi1ENS_5EmptyEXadL_ZNS_6dsreluIffEET_T0_RKS5_EEEEvT3_mmm:
	.zero		1056


//--------------------- .nv.shared._ZN18transformer_engine6detail38cast_transpose_fused_kernel_notalignedILb0ELb1ELb0EfNS_16CTDBiasDActParamIff13__nv_fp8_e4m3fEELi1ELi4ENS_5EmptyEXadL_ZNS_6dsreluIffEET_T0_RKS5_EEEEvT3_mmm --------------------------
	.section	.nv.shared._ZN18transformer_engine6detail38cast_transpose_fused_kernel_notalignedILb0ELb1ELb0EfNS_16CTDBiasDActParamIff13__nv_fp8_e4m3fEELi1ELi4ENS_5EmptyEXadL_ZNS_6dsreluIffEET_T0_RKS5_EEEEvT3_mmm,"aw",@nobits
	.sectionflags	@""
	.align	16
.nv.shared._ZN18transformer_engine6detail38cast_transpose_fused_kernel_notalignedILb0ELb1ELb0EfNS_16CTDBiasDActParamIff13__nv_fp8_e4m3fEELi1ELi4ENS_5EmptyEXadL_ZNS_6dsreluIffEET_T0_RKS5_EEEEvT3_mmm:
	.zero		1056


//--------------------- .nv.shared._ZN18transformer_engine6detail38cast_transpose_fused_kernel_notalignedILb0ELb1ELb0EfNS_16CTDBiasDActParamIff13__nv_fp8_e5m2fEELi1ELi4ENS_5EmptyEXadL_ZNS_6dsreluIffEET_T0_RKS5_EEEEvT3_mmm --------------------------
	.section	.nv.shared._ZN18transformer_engine6detail38cast_transpose_fused_kernel_notalignedILb0ELb1ELb0EfNS_16CTDBiasDActParamIff13__nv_fp8_e5m2fEELi1ELi4ENS_5EmptyEXadL_ZNS_6dsreluIffEET_T0_RKS5_EEEEvT3_mmm,"aw",@nobits
	.sectionflags	@""
	.align	16
.nv.shared._ZN18transformer_engine6detail38cast_transpose_fused_kernel_notalignedILb0ELb1ELb0EfNS_16CTDBiasDActParamIff13__nv_fp8_e5m2fEELi1ELi4ENS_5EmptyEXadL_ZNS_6dsreluIffEET_T0_RKS5_EEEEvT3_mmm:
	.zero		1056


//--------------------- .nv.shared._ZN18transformer_engine6detail38cast_transpose_fused_kernel_notalignedILb0ELb1ELb0EfNS_16CTDBiasDActParamIff13__nv_bfloat16fEELi1ELi2ENS_5EmptyEXadL_ZNS_6dsreluIffEET_T0_RKS5_EEEEvT3_mmm --------------------------
	.section	.nv.shared._ZN18transformer_engine6detail38cast_transpose_fused_kernel_notalignedILb0ELb1ELb0EfNS_16CTDBiasDActParamIff13__nv_bfloat16fEELi1ELi2ENS_5EmptyEXadL_ZNS_6dsreluIffEET_T0_RKS5_EEEEvT3_mmm,"aw",@nobits
	.sectionflags	@""
	.align	16
.nv.shared._ZN18transformer_engine6detail38cast_transpose_fused_kernel_notalignedILb0ELb1ELb0EfNS_16CTDBiasDActParamIff13__nv_bfloat16fEELi1ELi2ENS_5EmptyEXadL_ZNS_6dsreluIffEET_T0_RKS5_EEEEvT3_mmm:
	.zero		1056


//--------------------- .nv.shared._ZN18transformer_engine6detail38cast_transpose_fused_kernel_notalignedILb0ELb1ELb0EfNS_16CTDBiasDActParamIff6__halffEELi1ELi2ENS_5EmptyEXadL_ZNS_6dsreluIffEET_T0_RKS5_EEEEvT3_mmm --------------------------
	.section	.nv.shared._ZN18transformer_engine6detail38cast_transpose_fused_kernel_notalignedILb0ELb1ELb0EfNS_16CTDBiasDActParamIff6__halffEELi1ELi2ENS_5EmptyEXadL_ZNS_6dsreluIffEET_T0_RKS5_EEEEvT3_mmm,"aw",@nobits
	.sectionflags	@""
	.align	16
.nv.shared._ZN18transformer_engine6detail38cast_transpose_fused_kernel_notalignedILb0ELb1ELb0EfNS_16CTDBiasDActParamIff6__halffEELi1ELi2ENS_5EmptyEXadL_ZNS_6dsreluIffEET_T0_RKS5_EEEEvT3_mmm:
	.zero		1056


//--------------------- .nv.shared._ZN18transformer_engine6detail38cast_transpose_fused_kernel_notalignedILb0ELb1ELb0EfNS_16CTDBiasDActParamIffffEELi1ELi1ENS_5EmptyEXadL_ZNS_6dsreluIffEET_T0_RKS4_EEEEvT3_mmm --------------------------
	.section	.nv.shared._ZN18transformer_engine6detail38cast_transpose_fused_kernel_notalignedILb0ELb1ELb0EfNS_16CTDBiasDActParamIffffEELi1ELi1ENS_5EmptyEXadL_ZNS_6dsreluIffEET_T0_RKS4_EEEEvT3_mmm,"aw",@nobits
	.sectionflags	@""
	.align	16
.nv.shared._ZN18transformer_engine6detail38cast_transpose_fused_kernel_notalignedILb0ELb1ELb0EfNS_16CTDBiasDActParamIffffEELi1ELi1ENS_5EmptyEXadL_ZNS_6dsreluIffEET_T0_RKS4_EEEEvT3_mmm:
	.zero		1056


//--------------------- .nv.shared._ZN18transformer_engine6detail38cast_transpose_fused_kernel_notalignedILb0ELb0ELb1EfNS_16CTDBiasDActParamI13__nv_bfloat16S3_13__nv_fp8_e4m3fEELi4ELi8ENS_5EmptyEXadL_ZNS_5sreluIffEET_T0_RKS6_EEEEvT3_mmm --------------------------
	.section	.nv.shared._ZN18transformer_engine6detail38cast_transpose_fused_kernel_notalignedILb0ELb0ELb1EfNS_16CTDBiasDActParamI13__nv_bfloat16S3_13__nv_fp8_e4m3fEELi4ELi8ENS_5EmptyEXadL_ZNS_5sreluIffEET_T0_RKS6_EEEEvT3_mmm,"aw",@nobits
	.sectionflags	@""
	.align	16
.nv.shared._ZN18transformer_engine6detail38cast_transpose_fused_kernel_notalignedILb0ELb0ELb1EfNS_16CTDBiasDActParamI13__nv_bfloat16S3_13__nv_fp8_e4m3fEELi4ELi8ENS_5EmptyEXadL_ZNS_5sreluIffEET_T0_RKS6_EEEEvT3_mmm:
	.zero		1056


//--------------------- .nv.shared._ZN18transformer_engine6detail38cast_transpose_fused_kernel_notalignedILb0ELb0ELb1EfNS_16CTDBiasDActParamI13__nv_bfloat16S3_13__nv_fp8_e5m2fEELi4ELi8ENS_5EmptyEXadL_ZNS_5sreluIffEET_T0_RKS6_EEEEvT3_mmm --------------------------
	.section	.nv.shared._ZN18transformer_engine6detail38cast_transpose_fused_kernel_notalignedILb0ELb0ELb1EfNS_16CTDBiasDActParamI13__nv_bfloat16S3_13__nv_fp8_e5m2fEELi4ELi8ENS_5EmptyEXadL_ZNS_5sreluIffEET_T0_RKS6_EEEEvT3_mmm,"aw",@nobits
	.sectionflags	@""
	.align	16
.nv.shared._ZN18transformer_engine6detail38cast_transpose_fused_kernel_notalignedILb0ELb0ELb1EfNS_16CTDBiasDActParamI13__nv_bfloat16S3_13__nv_fp8_e5m2fEELi4ELi8ENS_5EmptyEXadL_ZNS_5sreluIffEET_T0_RKS6_EEEEvT3_mmm:
	.zero		1056


//--------------------- .nv.shared._ZN18transformer_engine6detail38cast_transpose_fused_kernel_notalignedILb0ELb0ELb1EfNS_16CTDBiasDActParamI13__nv_bfloat16S3_S3_fEELi4ELi4ENS_5EmptyEXadL_ZNS_5sreluIffEET_T0_RKS5_EEEEvT3_mmm --------------------------
	.section	.nv.shared._ZN18transformer_engine6detail38cast_transpose_fused_kernel_notalignedILb0ELb0ELb1EfNS_16CTDBiasDActParamI13__nv_bfloat16S3_S3_fEELi4ELi4ENS_5EmptyEXadL_ZNS_5sreluIffEET_T0_RKS5_EEEEvT3_mmm,"aw",@nobits
	.sectionflags	@""
	.align	16
.nv.shared._ZN18transformer_engine6detail38cast_transpose_fused_kernel_notalignedILb0ELb0ELb1EfNS_16CTDBiasDActParamI13__nv_bfloat16S3_S3_fEELi4ELi4ENS_5EmptyEXadL_ZNS_5sreluIffEET_T0_RKS5_EEEEvT3_mmm:
	.zero		1056


//--------------------- .nv.shared._ZN18transformer_engine6detail38cast_transpose_fused_kernel_notalignedILb0ELb0ELb1EfNS_16CTDBiasDActParamI13__nv_bfloat16S3_6__halffEELi4ELi4ENS_5EmptyEXadL_ZNS_5sreluIffEET_T0_RKS6_EEEEvT3_mmm --------------------------
	.section	.nv.shared._ZN18transformer_engine6detail38cast_transpose_fused_kernel_notalignedILb0ELb0ELb1EfNS_16CTDBiasDActParamI13__nv_bfloat16S3_6__halffEELi4ELi4ENS_5EmptyEXadL_ZNS_5sreluIffEET_T0_RKS6_EEEEvT3_mmm,"aw",@nobits
	.sectionflags	@""
	.align	16
.nv.shared._ZN18transformer_engine6detail38cast_transpose_fused_kernel_notalignedILb0ELb0ELb1EfNS_16CTDBiasDActParamI13__nv_bfloat16S3_6__halffEELi4ELi4ENS_5EmptyEXadL_ZNS_5sreluIffEET_T0_RKS6_EEEEvT3_mmm:
	.zero		1056


//--------------------- .nv.shared._ZN18transformer_engine6detail38cast_transpose_fused_kernel_notalignedILb0ELb0ELb1EfNS_16CTDBiasDActParamI13__nv_bfloat16S3_ffEELi4ELi2ENS_5EmptyEXadL_ZNS_5sreluIffEET_T0_RKS5_EEEEvT3_mmm --------------------------
	.section	.nv.shared._ZN18transformer_engine6detail38cast_transpose_fused_kernel_notalignedILb0ELb0ELb1EfNS_16CTDBiasDActParamI13__nv_bfloat16S3_ffEELi4ELi2ENS_5EmptyEXadL_ZNS_5sreluIffEET_T0_RKS5_EEEEvT3_mmm,"aw",@nobits
	.sectionflags	@""
	.align	16
.nv.shared._ZN18transformer_engine6detail38cast_transpose_fused_kernel_notalignedILb0ELb0ELb1EfNS_16CTDBiasDActParamI13__nv_bfloat16S3_ffEELi4ELi2ENS_5EmptyEXadL_ZNS_5sreluIffEET_T0_RKS5_EEEEvT3_mmm:
	.zero		1056


//--------------------- .nv.shared._ZN18transformer_engine6detail38cast_transpose_fused_kernel_notalignedILb0ELb0ELb1EfNS_16CTDBiasDActParamI6__halfS3_13__nv_fp8_e4m3fEELi4ELi8ENS_5EmptyEXadL_ZNS_5sreluIffEET_T0_RKS6_EEEEvT3_mmm --------------------------
	.section	.nv.shared._ZN18transformer_engine6detail38cast_transpose_fused_kernel_notalignedILb0ELb0ELb1EfNS_16CTDBiasDActParamI6__halfS3_13__nv_fp8_e4m3fEELi4ELi8ENS_5EmptyEXadL_ZNS_5sreluIffEET_T0_RKS6_EEEEvT3_mmm,"aw",@nobits
	.sectionflags	@""
	.align	16
.nv.shared._ZN18transformer_engine6detail38cast_transpose_fused_kernel_notalignedILb0ELb0ELb1EfNS_16CTDBiasDActParamI6__halfS3_13__nv_fp8_e4m3fEELi4ELi8ENS_5EmptyEXadL_ZNS_5sreluIffEET_T0_RKS6_EEEEvT3_mmm:
	.zero		1056


//--------------------- .nv.shared._ZN18transformer_engine6detail38cast_transpose_fused_kernel_notalignedILb0ELb0ELb1EfNS_16CTDBiasDActParamI6__halfS3_13__nv_fp8_e5m2fEELi4ELi8ENS_5EmptyEXadL_ZNS_5sreluIffEET_T0_RKS6_EEEEvT3_mmm --------------------------
	.section	.nv.shared._ZN18transformer_engine6detail38cast_transpose_fused_kernel_notalignedILb0ELb0ELb1EfNS_16CTDBiasDActParamI6__halfS3_13__nv_fp8_e5m2fEELi4ELi8ENS_5EmptyEXadL_ZNS_5sreluIffEET_T0_RKS6_EEEEvT3_mmm,"aw",@nobits
	.sectionflags	@""
	.align	16
.nv.shared._ZN18transformer_engine6detail38cast_transpose_fused_kernel_notalignedILb0ELb0ELb1EfNS_16CTDBiasDActParamI6__halfS3_13__nv_fp8_e5m2fEELi4ELi8ENS_5EmptyEXadL_ZNS_5sreluIffEET_T0_RKS6_EEEEvT3_mmm:
	.zero		1056


//--------------------- .nv.shared._ZN18transformer_engine6detail38cast_transpose_fused_kernel_notalignedILb0ELb0ELb1EfNS_16CTDBiasDActParamI6__halfS3_13__nv_bfloat16fEELi4ELi4ENS_5EmptyEXadL_ZNS_5sreluIffEET_T0_RKS6_EEEEvT3_mmm --------------------------
	.section	.nv.shared._ZN18transformer_engine6detail38cast_transpose_fused_kernel_notalignedILb0ELb0ELb1EfNS_16CTDBiasDActParamI6__halfS3_13__nv_bfloat16fEELi4ELi4ENS_5EmptyEXadL_ZNS_5sreluIffEET_T0_RKS6_EEEEvT3_mmm,"aw",@nobits
	.sectionflags	@""
	.align	16
.nv.shared._ZN18transformer_engine6detail38cast_transpose_fused_kernel_notalignedILb0ELb0ELb1EfNS_16CTDBiasDActParamI6__halfS3_13__nv_bfloat16fEELi4ELi4ENS_5EmptyEXadL_ZNS_5sreluIffEET_T0_RKS6_EEEEvT3_mmm:
	.zero		1056


//--------------------- .nv.shared._ZN18transformer_engine6detail38cast_transpose_fused_kernel_notalignedILb0ELb0ELb1EfNS_16CTDBiasDActParamI6__halfS3_S3_fEELi4ELi4ENS_5EmptyEXadL_ZNS_5sreluIffEET_T0_RKS5_EEEEvT3_mmm --------------------------
	.section	.nv.shared._ZN18transformer_engine6detail38cast_transpose_fused_kernel_notalignedILb0ELb0ELb1EfNS_16CTDBiasDActParamI6__halfS3_S3_fEELi4ELi4ENS_5EmptyEXadL_ZNS_5sreluIffEET_T0_RKS5_EEEEvT3_mmm,"aw",@nobits
	.sectionflags	@""
	.align	16
.nv.shared._ZN18transformer_engine6detail38cast_transpose_fused_kernel_notalignedILb0ELb0ELb1EfNS_16CTDBiasDActParamI6__halfS3_S3_fEELi4ELi4ENS_5EmptyEXadL_ZNS_5sreluIffEET_T0_RKS5_EEEEvT3_mmm:
	.zero		1056


//--------------------- .nv.shared._ZN18transformer_engine6detail38cast_transpose_fused_kernel_notalignedILb0ELb0ELb1EfNS_16CTDBiasDActParamI6__halfS3_ffEELi4ELi2ENS_5EmptyEXadL_ZNS_5sreluIffEET_T0_RKS5_EEEEvT3_mmm --------------------------
	.section	.nv.shared._ZN18transformer_engine6detail38cast_transpose_fused_kernel_notalignedILb0ELb0ELb1EfNS_16CTDBiasDActParamI6__halfS3_ffEELi4ELi2ENS_5EmptyEXadL_ZNS_5sreluIffEET_T0_RKS5_EEEEvT3_mmm,"aw",@nobits
	.sectionflags	@""
	.align	16
.nv.shared._ZN18transformer_engine6detail38cast_transpose_fused_kernel_notalignedILb0ELb0ELb1EfNS_16CTDBiasDActParamI6__halfS3_ffEELi4ELi2ENS_5EmptyEXadL_ZNS_5sreluIffEET_T0_RKS5_EEEEvT3_mmm:
	.zero		1056


//--------------------- .nv.shared._ZN18transformer_engine6detail38cast_transpose_fused_kernel_notalignedILb0ELb0ELb1EfNS_16CTDBiasDActParamIff13__nv_fp8_e4m3fEELi2ELi8ENS_5EmptyEXadL_ZNS_5sreluIffEET_T0_RKS5_EEEEvT3_mmm --------------------------
	.section	.nv.shared._ZN18transformer_engine6detail38cast_transpose_fused_kernel_notalignedILb0ELb0ELb1EfNS_16CTDBiasDActParamIff13__nv_fp8_e4m3fEELi2ELi8ENS_5EmptyEXadL_ZNS_5sreluIffEET_T0_RKS5_EEEEvT3_mmm,"aw",@nobits
	.sectionflags	@""
	.align	16
.nv.shared._ZN18transformer_engine6detail38cast_transpose_fused_kernel_notalignedILb0ELb0ELb1EfNS_16CTDBiasDActParamIff13__nv_fp8_e4m3fEELi2ELi8ENS_5EmptyEXadL_ZNS_5sreluIffEET_T0_RKS5_EEEEvT3_mmm:
	.zero		1056


//--------------------- .nv.shared._ZN18transformer_engine6detail38cast_transpose_fused_kernel_notalignedILb0ELb0ELb1EfNS_16CTDBiasDActParamIff13__nv_fp8_e5m2fEELi2ELi8ENS_5EmptyEXadL_ZNS_5sreluIffEET_T0_RKS5_EEEEvT3_mmm --------------------------
	.section	.nv.shared._ZN18transformer_engine6detail38cast_transpose_fused_kernel_notalignedILb0ELb0ELb1EfNS_16CTDBiasDActParamIff13__nv_fp8_e5m2fEELi2ELi8ENS_5EmptyEXadL_ZNS_5sreluIffEET_T0_RKS5_EEEEvT3_mmm,"aw",@nobits
	.sectionflags	@""
	.align	16
.nv.shared._ZN18transformer_engine6detail38cast_transpose_fused_kernel_notalignedILb0ELb0ELb1EfNS_16CTDBiasDActParamIff13__nv_fp8_e5m2fEELi2ELi8ENS_5EmptyEXadL_ZNS_5sreluIffEET_T0_RKS5_EEEEvT3_mmm:
	.zero		1056


//--------------------- .nv.shared._ZN18transformer_engine6detail38cast_transpose_fused_kernel_notalignedILb0ELb0ELb1EfNS_16CTDBiasDActParamIff13__nv_bfloat16fEELi2ELi4ENS_5EmptyEXadL_ZNS_5sreluIffEET_T0_RKS5_EEEEvT3_mmm --------------------------
	.section	.nv.shared._ZN18transformer_engine6detail38cast_transpose_fused_kernel_notalignedILb0ELb0ELb1EfNS_16CTDBiasDActParamIff13__nv_bfloat16fEELi2ELi4ENS_5EmptyEXadL_ZNS_5sreluIffEET_T0_RKS5_EEEEvT3_mmm,"aw",@nobits
	.sectionflags	@""
	.align	16
.nv.shared._ZN18transformer_engine6detail38cast_transpose_fused_kernel_notalignedILb0ELb0ELb1EfNS_16CTDBiasDActParamIff13__nv_bfloat16fEELi2ELi4ENS_5EmptyEXadL_ZNS_5sreluIffEET_T0_RKS5_EEEEvT3_mmm:
	.zero		1056


//--------------------- .nv.shared._ZN18transformer_engine6detail38cast_transpose_fused_kernel_notalignedILb0ELb0ELb1EfNS_16CTDBiasDActParamIff6__halffEELi2ELi4ENS_5EmptyEXadL_ZNS_5sreluIffEET_T0_RKS5_EEEEvT3_mmm --------------------------
	.section	.nv.shared._ZN18transformer_engine6detail38cast_transpose_fused_kernel_notalignedILb0ELb0ELb1EfNS_16CTDBiasDActParamIff6__halffEELi2ELi4ENS_5EmptyEXadL_ZNS_5sreluIffEET_T0_RKS5_EEEEvT3_mmm,"aw",@nobits
	.sectionflags	@""
	.align	16
.nv.shared._ZN18transformer_engine6detail38cast_transpose_fused_kernel_notalignedILb0ELb0ELb1EfNS_16CTDBiasDActParamIff6__halffEELi2ELi4ENS_5EmptyEXadL_ZNS_5sreluIffEET_T0_RKS5_EEEEvT3_mmm:
	.zero		1056


//--------------------- .nv.shared._ZN18transformer_engine6detail38cast_transpose_fused_kernel_notalignedILb0ELb0ELb1EfNS_16CTDBiasDActParamIffffEELi2ELi2ENS_5EmptyEXadL_ZNS_5sreluIffEET_T0_RKS4_EEEEvT3_mmm --------------------------
	.section	.nv.shared._ZN18transformer_engine6detail38cast_transpose_fused_kernel_notalignedILb0ELb0ELb1EfNS_16CTDBiasDActParamIffffEELi2ELi2ENS_5EmptyEXadL_ZNS_5sreluIffEET_T0_RKS4_EEEEvT3_mmm,"aw",@nobits
	.sectionflags	@""
	.align	16
.nv.shared._ZN18transformer_engine6detail38cast_transpose_fused_kernel_notalignedILb0ELb0ELb1EfNS_16CTDBiasDActParamIffffEELi2ELi2ENS_5EmptyEXadL_ZNS_5sreluIffEET_T0_RKS4_EEEEvT3_mmm:
	.zero		1056


//--------------------- .nv.shared._ZN18transformer_engine6detail38cast_transpose_fused_kernel_notalignedILb0ELb1ELb0EfNS_16CTDBiasDActParamI13__nv_bfloat16S3_13__nv_fp8_e4m3fEELi2ELi4ENS_5EmptyEXadL_ZNS_5dreluIffEET_T0_RKS6_EEEEvT3_mmm --------------------------
	.section	.nv.shared._ZN18transformer_engine6detail38cast_transpose_fused_kernel_notalignedILb0ELb1ELb0EfNS_16CTDBiasDActParamI13__nv_bfloat16S3_13__nv_fp8_e4m3fEELi2ELi4ENS_5EmptyEXadL_ZNS_5dreluIffEET_T0_RKS6_EEEEvT3_mmm,"aw",@nobits
	.sectionflags	@""
	.align	16
.nv.shared._ZN18transformer_engine6detail38cast_transpose_fused_kernel_notalignedILb0ELb1ELb0EfNS_16CTDBiasDActParamI13__nv_bfloat16S3_13__nv_fp8_e4m3fEELi2ELi4ENS_5EmptyEXadL_ZNS_5dreluIffEET_T0_RKS6_EEEEvT3_mmm:
	.zero		1056


//--------------------- .nv.shared._ZN18transformer_engine6detail38cast_transpose_fused_kernel_notalignedILb0ELb1ELb0EfNS_16CTDBiasDActParamI13__nv_bfloat16S3_13__nv_fp8_e5m2fEELi2ELi4ENS_5EmptyEXadL_ZNS_5dreluIffEET_T0_RKS6_EEEEvT3_mmm --------------------------
	.section	.nv.shared._ZN18transformer_engine6detail38cast_transpose_fused_kernel_notalignedILb0ELb1ELb0EfNS_16CTDBiasDActParamI13__nv_bfloat16S3_13__nv_fp8_e5m2fEELi2ELi4ENS_5EmptyEXadL_ZNS_5dreluIffEET_T0_RKS6_EEEEvT3_mmm,"aw",@nobits
	.sectionflags	@""
	.align	16
.nv.shared._ZN18transformer_engine6detail38cast_transpose_fused_kernel_notalignedILb0ELb1ELb0EfNS_16CTDBiasDActParamI13__nv_bfloat16S3_13__nv_fp8_e5m2fEELi2ELi4ENS_5EmptyEXadL_ZNS_5dreluIffEET_T0_RKS6_EEEEvT3_mmm:
	.zero		1056


//--------------------- .nv.shared._ZN18transformer_engine6detail38cast_transpose_fused_kernel_notalignedILb0ELb1ELb0EfNS_16CTDBiasDActParamI13__nv_bfloat16S3_S3_fEELi2ELi2ENS_5EmptyEXadL_ZNS_5dreluIffEET_T0_RKS5_EEEEvT3_mmm --------------------------
	.section	.nv.shared._ZN18transformer_engine6detail38cast_transpose_fused_kernel_notalignedILb0ELb1ELb0EfNS_16CTDBiasDActParamI13__nv_bfloat16S3_S3_fEELi2ELi2ENS_5EmptyEXadL_ZNS_5dreluIffEET_T0_RKS5_EEEEvT3_mmm,"aw",@nobits
	.sectionflags	@""
	.align	16
.nv.shared._ZN18transformer_engine6detail38cast_transpose_fused_kernel_notalignedILb0ELb1ELb0EfNS_16CTDBiasDActParamI13__nv_bfloat16S3_S3_fEELi2ELi2ENS_5EmptyEXadL_ZNS_5dreluIffEET_T0_RKS5_EEEEvT3_mmm:
	.zero		1056


//--------------------- .nv.shared._ZN18transformer_engine6detail38cast_transpose_fused_kernel_notalignedILb0ELb1ELb0EfNS_16CTDBiasDActParamI13__nv_bfloat16S3_6__halffEELi2ELi2ENS_5EmptyEXadL_ZNS_5dreluIffEET_T0_RKS6_EEEEvT3_mmm --------------------------
	.section	.nv.shared._ZN18transformer_engine6detail38cast_transpose_fused_kernel_notalignedILb0ELb1ELb0EfNS_16CTDBiasDActParamI13__nv_bfloat16S3_6__halffEELi2ELi2ENS_5EmptyEXadL_ZNS_5dreluIffEET_T0_RKS6_EEEEvT3_mmm,"aw",@nobits
	.sectionflags	@""
	.align	16
.nv.shared._ZN18transformer_engine6detail38cast_transpose_fused_kernel_notalignedILb0ELb1ELb0EfNS_16CTDBiasDActParamI13__nv_bfloat16S3_6__halffEELi2ELi2ENS_5EmptyEXadL_ZNS_5dreluIffEET_T0_RKS6_EEEEvT3_mmm:
	.zero		1056


//--------------------- .nv.shared._ZN18transformer_engine6detail38cast_transpose_fused_kernel_notalignedILb0ELb1ELb0EfNS_16CTDBiasDActParamI13__nv_bfloat16S3_ffEELi2ELi1ENS_5EmptyEXadL_ZNS_5dreluIffEET_T0_RKS5_EEEEvT3_mmm --------------------------
	.section	.nv.shared._ZN18transformer_engine6detail38cast_transpose_fused_kernel_notalignedILb0ELb1ELb0EfNS_16CTDBiasDActParamI13__nv_bfloat16S3_ffEELi2ELi1ENS_5EmptyEXadL_ZNS_5dreluIffEET_T0_RKS5_EEEEvT3_mmm,"aw",@nobits
	.sectionflags	@""
	.align	16
.nv.shared._ZN18transformer_engine6detail38cast_transpose_fused_kernel_notalignedILb0ELb1ELb0EfNS_16CTDBiasDActParamI13__nv_bfloat16S3_ffEELi2ELi1ENS_5EmptyEXadL_ZNS_5dreluIffEET_T0_RKS5_EEEEvT3_mmm:
	.zero		1056


//--------------------- .nv.shared._ZN18transformer_engine6detail38cast_transpose_fused_kernel_notalignedILb0ELb1ELb0EfNS_16CTDBiasDActParamI6__halfS3_13__nv_fp8_e4m3fEELi2ELi4ENS_5EmptyEXadL_ZNS_5dreluIffEET_T0_RKS6_EEEEvT3_mmm --------------------------
	.section	.nv.shared._ZN18transformer_engine6detail38cast_transpose_fused_kernel_notalignedILb0ELb1ELb0EfNS_16CTDBiasDActParamI6__halfS3_13__nv_fp8_e4m3fEELi2ELi4ENS_5EmptyEXadL_ZNS_5dreluIffEET_T0_RKS6_EEEEvT3_mmm,"aw",@nobits
	.sectionflags	@""
	.align	16
.nv.shared._ZN18transformer_engine6detail38cast_transpose_fused_kernel_notalignedILb0ELb1ELb0EfNS_16CTDBiasDActParamI6__halfS3_13__nv_fp8_e4m3fEELi2ELi4ENS_5EmptyEXadL_ZNS_5dreluIffEET_T0_RKS6_EEEEvT3_mmm:
	.zero		1056


//--------------------- .nv.shared._ZN18transformer_engine6detail38cast_transpose_fused_kernel_notalignedILb0ELb1ELb0EfNS_16CTDBiasDActParamI6__halfS3_13__nv_fp8_e5m2fEELi2ELi4ENS_5EmptyEXadL_ZNS_5dreluIffEET_T0_RKS6_EEEEvT3_mmm --------------------------
	.section	.nv.shared._ZN18transformer_engine6detail38cast_transpose_fused_kernel_notalignedILb0ELb1ELb0EfNS_16CTDBiasDActParamI6__halfS3_13__nv_fp8_e5m2fEELi2ELi4ENS_5EmptyEXadL_ZNS_5dreluIffEET_T0_RKS6_EEEEvT3_mmm,"aw",@nobits
	.sectionflags	@""
	.align	16
.nv.shared._ZN18transformer_engine6detail38cast_transpose_fused_kernel_notalignedILb0ELb1ELb0EfNS_16CTDBiasDActParamI6__halfS3_13__nv_fp8_e5m2fEELi2ELi4ENS_5EmptyEXadL_ZNS_5dreluIffEET_T0_RKS6_EEEEvT3_mmm:
	.zero		1056


//--------------------- .nv.shared._ZN18transformer_engine6detail38cast_transpose_fused_kernel_notalignedILb0ELb1ELb0EfNS_16CTDBiasDActParamI6__halfS3_13__nv_bfloat16fEELi2ELi2ENS_5EmptyEXadL_ZNS_5dreluIffEET_T0_RKS6_EEEEvT3_mmm --------------------------
	.section	.nv.shared._ZN18transformer_engine6detail38cast_transpose_fused_kernel_notalignedILb0ELb1ELb0EfNS_16CTDBiasDActParamI6__halfS3_13__nv_bfloat16fEELi2ELi2ENS_5EmptyEXadL_ZNS_5dreluIffEET_T0_RKS6_EEEEvT3_mmm,"aw",@nobits
	.sectionflags	@""
	.align	16
.nv.shared._ZN18transformer_engine6detail38cast_transpose_fused_kernel_notalignedILb0ELb1ELb0EfNS_16CTDBiasDActParamI6__halfS3_13__nv_bfloat16fEELi2ELi2ENS_5EmptyEXadL_ZNS_5dreluIffEET_T0_RKS6_EEEEvT3_mmm:
	.zero		1056


//--------------------- .nv.shared._ZN18transformer_engine6detail38cast_transpose_fused_kernel_notalignedILb0ELb1ELb0EfNS_16CTDBiasDActParamI6__halfS3_S3_fEELi2ELi2ENS_5EmptyEXadL_ZNS_5dreluIffEET_T0_RKS5_EEEEvT3_mmm --------------------------
	.section	.nv.shared._ZN18transformer_engine6detail38cast_transpose_fused_kernel_notalignedILb0ELb1ELb0EfNS_16CTDBiasDActParamI6__halfS3_S3_fEELi2ELi2ENS_5EmptyEXadL_ZNS_5dreluIffEET_T0_RKS5_EEEEvT3_mmm,"aw",@nobits
	.sectionflags	@""
	.align	16
.nv.shared._ZN18transformer_engine6detail38cast_transpose_fused_kernel_notalignedILb0ELb1ELb0EfNS_16CTDBiasDActParamI6__halfS3_S3_fEELi2ELi2ENS_5EmptyEXadL_ZNS_5dreluIffEET_T0_RKS5_EEEEvT3_mmm:
	.zero		1056


//--------------------- .nv.shared._ZN18transformer_engine6detail38cast_transpose_fused_kernel_notalignedILb0ELb1ELb0EfNS_16CTDBiasDActParamI6__halfS3_ffEELi2ELi1ENS_5EmptyEXadL_ZNS_5dreluIffEET_T0_RKS5_EEEEvT3_mmm --------------------------
	.section	.nv.shared._ZN18transformer_engine6detail38cast_transpose_fused_kernel_notalignedILb0ELb1ELb0EfNS_16CTDBiasDActParamI6__halfS3_ffEELi2ELi1ENS_5EmptyEXadL_ZNS_5dreluIffEET_T0_RKS5_EEEEvT3_mmm,"aw",@nobits
	.sectionflags	@""
	.align	16
.nv.shared._ZN18transformer_engine6detail38cast_transpose_fused_kernel_notalignedILb0ELb1ELb0EfNS_16CTDBiasDActParamI6__halfS3_ffEELi2ELi1ENS_5EmptyEXadL_ZNS_5dreluIffEET_T0_RKS5_EEEEvT3_mmm:
	.zero		1056


//--------------------- .nv.shared._ZN18transformer_engine6detail38cast_transpose_fused_kernel_notalignedILb0ELb1ELb0EfNS_16CTDBiasDActParamIff13__nv_fp8_e4m3fEELi1ELi4ENS_5EmptyEXadL_ZNS_5dreluIffEET_T0_RKS5_EEEEvT3_mmm --------------------------
	.section	.nv.shared._ZN18transformer_engine6detail38cast_transpose_fused_kernel_notalignedILb0ELb1ELb0EfNS_16CTDBiasDActParamIff13__nv_fp8_e4m3fEELi1ELi4ENS_5EmptyEXadL_ZNS_5dreluIffEET_T0_RKS5_EEEEvT3_mmm,"aw",@nobits
	.sectionflags	@""
	.align	16
.nv.shared._ZN18transformer_engine6detail38cast_transpose_fused_kernel_notalignedILb0ELb1ELb0EfNS_16CTDBiasDActParamIff13__nv_fp8_e4m3fEELi1ELi4ENS_5EmptyEXadL_ZNS_5dreluIffEET_T0_RKS5_EEEEvT3_mmm:
	.zero		1056


//--------------------- .nv.shared._ZN18transformer_engine6detail38cast_transpose_fused_kernel_notalignedILb0ELb1ELb0EfNS_16CTDBiasDActParamIff13__nv_fp8_e5m2fEELi1ELi4ENS_5EmptyEXadL_ZNS_5dreluIffEET_T0_RKS5_EEEEvT3_mmm --------------------------
	.section	.nv.shared._ZN18transformer_engine6detail38cast_transpose_fused_kernel_notalignedILb0ELb1ELb0EfNS_16CTDBiasDActParamIff13__nv_fp8_e5m2fEELi1ELi4ENS_5EmptyEXadL_ZNS_5dreluIffEET_T0_RKS5_EEEEvT3_mmm,"aw",@nobits
	.sectionflags	@""
	.align	16
.nv.shared._ZN18transformer_engine6detail38cast_transpose_fused_kernel_notalignedILb0ELb1ELb0EfNS_16CTDBiasDActParamIff13__nv_fp8_e5m2fEELi1ELi4ENS_5EmptyEXadL_ZNS_5dreluIffEET_T0_RKS5_EEEEvT3_mmm:
	.zero		1056


//--------------------- .nv.shared._ZN18transformer_engine6detail38cast_transpose_fused_kernel_notalignedILb0ELb1ELb0EfNS_16CTDBiasDActParamIff13__nv_bfloat16fEELi1ELi2ENS_5EmptyEXadL_ZNS_5dreluIffEET_T0_RKS5_EEEEvT3_mmm --------------------------
	.section	.nv.shared._ZN18transformer_engine6detail38cast_transpose_fused_kernel_notalignedILb0ELb1ELb0EfNS_16CTDBiasDActParamIff13__nv_bfloat16fEELi1ELi2ENS_5EmptyEXadL_ZNS_5dreluIffEET_T0_RKS5_EEEEvT3_mmm,"aw",@nobits
	.sectionflags	@""
	.align	16
.nv.shared._ZN18transformer_engine6detail38cast_transpose_fused_kernel_notalignedILb0ELb1ELb0EfNS_16CTDBiasDActParamIff13__nv_bfloat16fEELi1ELi2ENS_5EmptyEXadL_ZNS_5dreluIffEET_T0_RKS5_EEEEvT3_mmm:
	.zero		1056


//--------------------- .nv.shared._ZN18transformer_engine6detail38cast_transpose_fused_kernel_notalignedILb0ELb1ELb0EfNS_16CTDBiasDActParamIff6__halffEELi1ELi2ENS_5EmptyEXadL_ZNS_5dreluIffEET_T0_RKS5_EEEEvT3_mmm --------------------------
	.section	.nv.shared._ZN18transformer_engine6detail38cast_transpose_fused_kernel_notalignedILb0ELb1ELb0EfNS_16CTDBiasDActParamIff6__halffEELi1ELi2ENS_5EmptyEXadL_ZNS_5dreluIffEET_T0_RKS5_EEEEvT3_mmm,"aw",@nobits
	.sectionflags	@""
	.align	16
.nv.shared._ZN18transformer_engine6detail38cast_transpose_fused_kernel_notalignedILb0ELb1ELb0EfNS_16CTDBiasDActParamIff6__halffEELi1ELi2ENS_5EmptyEXadL_ZNS_5dreluIffEET_T0_RKS5_EEEEvT3_mmm:
	.zero		1056


//--------------------- .nv.shared._ZN18transformer_engine6detail38cast_transpose_fused_kernel_notalignedILb0ELb1ELb0EfNS_16CTDBiasDActParamIffffEELi1ELi1ENS_5EmptyEXadL_ZNS_5dreluIffEET_T0_RKS4_EEEEvT3_mmm --------------------------
	.section	.nv.shared._ZN18transformer_engine6detail38cast_transpose_fused_kernel_notalignedILb0ELb1ELb0EfNS_16CTDBiasDActParamIffffEELi1ELi1ENS_5EmptyEXadL_ZNS_5dreluIffEET_T0_RKS4_EEEEvT3_mmm,"aw",@nobits
	.sectionflags	@""
	.align	16
.nv.shared._ZN18transformer_engine6detail38cast_transpose_fused_kernel_notalignedILb0ELb1ELb0EfNS_16CTDBiasDActParamIffffEELi1ELi1ENS_5EmptyEXadL_ZNS_5dreluIffEET_T0_RKS4_EEEEvT3_mmm:
	.zero		1056


//--------------------- .nv.shared._ZN18transformer_engine6detail38cast_transpose_fused_kernel_notalignedILb0ELb0ELb1EfNS_16CTDBiasDActParamI13__nv_bfloat16S3_13__nv_fp8_e4m3fEELi4ELi8ENS_5EmptyEXadL_ZNS_4reluIffEET_T0_RKS6_EEEEvT3_mmm --------------------------
	.section	.nv.shared._ZN18transformer_engine6detail38cast_transpose_fused_kernel_notalignedILb0ELb0ELb1EfNS_16CTDBiasDActParamI13__nv_bfloat16S3_13__nv_fp8_e4m3fEELi4ELi8ENS_5EmptyEXadL_ZNS_4reluIffEET_T0_RKS6_EEEEvT3_mmm,"aw",@nobits
	.sectionflags	@""
	.align	16
.nv.shared._ZN18transformer_engine6detail38cast_transpose_fused_kernel_notalignedILb0ELb0ELb1EfNS_16CTDBiasDActParamI13__nv_bfloat16S3_13__nv_fp8_e4m3fEELi4ELi8ENS_5EmptyEXadL_ZNS_4reluIffEET_T0_RKS6_EEEEvT3_mmm:
	.zero		1056


//--------------------- .nv.shared._ZN18transformer_engine6detail38cast_transpose_fused_kernel_notalignedILb0ELb0ELb1EfNS_16CTDBiasDActParamI13__nv_bfloat16S3_13__nv_fp8_e5m2fEELi4ELi8ENS_5EmptyEXadL_ZNS_4reluIffEET_T0_RKS6_EEEEvT3_mmm --------------------------
	.section	.nv.shared._ZN18transformer_engine6detail38cast_transpose_fused_kernel_notalignedILb0ELb0ELb1EfNS_16CTDBiasDActParamI13__nv_bfloat16S3_13__nv_fp8_e5m2fEELi4ELi8ENS_5EmptyEXadL_ZNS_4reluIffEET_T0_RKS6_EEEEvT3_mmm,"aw",@nobits
	.sectionflags	@""
	.align	16
.nv.shared._ZN18transformer_engine6detail38cast_transpose_fused_kernel_notalignedILb0ELb0ELb1EfNS_16CTDBiasDActParamI13__nv_bfloat16S3_13__nv_fp8_e5m2fEELi4ELi8ENS_5EmptyEXadL_ZNS_4reluIffEET_T0_RKS6_EEEEvT3_mmm:
	.zero		1056


//--------------------- .nv.shared._ZN18transformer_engine6detail38cast_transpose_fused_kernel_notalignedILb0ELb0ELb1EfNS_16CTDBiasDActParamI13__nv_bfloat16S3_S3_fEELi4ELi4ENS_5EmptyEXadL_ZNS_4reluIffEET_T0_RKS5_EEEEvT3_mmm --------------------------
	.section	.nv.shared._ZN18transformer_engine6detail38cast_transpose_fused_kernel_notalignedILb0ELb0ELb1EfNS_16CTDBiasDActParamI13__nv_bfloat16S3_S3_fEELi4ELi4ENS_5EmptyEXadL_ZNS_4reluIffEET_T0_RKS5_EEEEvT3_mmm,"aw",@nobits
	.sectionflags	@""
	.align	16
.nv.shared._ZN18transformer_engine6detail38cast_transpose_fused_kernel_notalignedILb0ELb0ELb1EfNS_16CTDBiasDActParamI13__nv_bfloat16S3_S3_fEELi4ELi4ENS_5EmptyEXadL_ZNS_4reluIffEET_T0_RKS5_EEEEvT3_mmm:
	.zero		1056


//--------------------- .nv.shared._ZN18transformer_engine6detail38cast_transpose_fused_kernel_notalignedILb0ELb0ELb1EfNS_16CTDBiasDActParamI13__nv_bfloat16S3_6__halffEELi4ELi4ENS_5EmptyEXadL_ZNS_4reluIffEET_T0_RKS6_EEEEvT3_mmm --------------------------
	.section	.nv.shared._ZN18transformer_engine6detail38cast_transpose_fused_kernel_notalignedILb0ELb0ELb1EfNS_16CTDBiasDActParamI13__nv_bfloat16S3_6__halffEELi4ELi4ENS_5EmptyEXadL_ZNS_4reluIffEET_T0_RKS6_EEEEvT3_mmm,"aw",@nobits
	.sectionflags	@""
	.align	16
.nv.shared._ZN18transformer_engine6detail38cast_transpose_fused_kernel_notalignedILb0ELb0ELb1EfNS_16CTDBiasDActParamI13__nv_bfloat16S3_6__halffEELi4ELi4ENS_5EmptyEXadL_ZNS_4reluIffEET_T0_RKS6_EEEEvT3_mmm:
	.zero		1056


//--------------------- .nv.shared._ZN18transformer_engine6detail38cast_transpose_fused_kernel_notalignedILb0ELb0ELb1EfNS_16CTDBiasDActParamI13__nv_bfloat16S3_ffEELi4ELi2ENS_5EmptyEXadL_ZNS_4reluIffEET_T0_RKS5_EEEEvT3_mmm --------------------------
	.section	.nv.shared._ZN18transformer_engine6detail38cast_transpose_fused_kernel_notalignedILb0ELb0ELb1EfNS_16CTDBiasDActParamI13__nv_bfloat16S3_ffEELi4ELi2ENS_5EmptyEXadL_ZNS_4reluIffEET_T0_RKS5_EEEEvT3_mmm,"aw",@nobits
	.sectionflags	@""
	.align	16
.nv.shared._ZN18transformer_engine6detail38cast_transpose_fused_kernel_notalignedILb0ELb0ELb1EfNS_16CTDBiasDActParamI13__nv_bfloat16S3_ffEELi4ELi2ENS_5EmptyEXadL_ZNS_4reluIffEET_T0_RKS5_EEEEvT3_mmm:
	.zero		1056


//--------------------- .nv.shared._ZN18transformer_engine6detail38cast_transpose_fused_kernel_notalignedILb0ELb0ELb1EfNS_16CTDBiasDActParamI6__halfS3_13__nv_fp8_e4m3fEELi4ELi8ENS_5EmptyEXadL_ZNS_4reluIffEET_T0_RKS6_EEEEvT3_mmm --------------------------
	.section	.nv.shared._ZN18transformer_engine6detail38cast_transpose_fused_kernel_notalignedILb0ELb0ELb1EfNS_16CTDBiasDActParamI6__halfS3_13__nv_fp8_e4m3fEELi4ELi8ENS_5EmptyEXadL_ZNS_4reluIffEET_T0_RKS6_EEEEvT3_mmm,"aw",@nobits
	.sectionflags	@""
	.align	16
.nv.shared._ZN18transformer_engine6detail38cast_transpose_fused_kernel_notalignedILb0ELb0ELb1EfNS_16CTDBiasDActParamI6__halfS3_13__nv_fp8_e4m3fEELi4ELi8ENS_5EmptyEXadL_ZNS_4reluIffEET_T0_RKS6_EEEEvT3_mmm:
	.zero		1056


//--------------------- .nv.shared._ZN18transformer_engine6detail38cast_transpose_fused_kernel_notalignedILb0ELb0ELb1EfNS_16CTDBiasDActParamI6__halfS3_13__nv_fp8_e5m2fEELi4ELi8ENS_5EmptyEXadL_ZNS_4reluIffEET_T0_RKS6_EEEEvT3_mmm --------------------------
	.section	.nv.shared._ZN18transformer_engine6detail38cast_transpose_fused_kernel_notalignedILb0ELb0ELb1EfNS_16CTDBiasDActParamI6__halfS3_13__nv_fp8_e5m2fEELi4ELi8ENS_5EmptyEXadL_ZNS_4reluIffEET_T0_RKS6_EEEEvT3_mmm,"aw",@nobits
	.sectionflags	@""
	.align	16
.nv.shared._ZN18transformer_engine6detail38cast_transpose_fused_kernel_notalignedILb0ELb0ELb1EfNS_16CTDBiasDActParamI6__halfS3_13__nv_fp8_e5m2fEELi4ELi8ENS_5EmptyEXadL_ZNS_4reluIffEET_T0_RKS6_EEEEvT3_mmm:
	.zero		1056


//--------------------- .nv.shared._ZN18transformer_engine6detail38cast_transpose_fused_kernel_notalignedILb0ELb0ELb1EfNS_16CTDBiasDActParamI6__halfS3_13__nv_bfloat16fEELi4ELi4ENS_5EmptyEXadL_ZNS_4reluIffEET_T0_RKS6_EEEEvT3_mmm --------------------------
	.section	.nv.shared._ZN18transformer_engine6detail38cast_transpose_fused_kernel_notalignedILb0ELb0ELb1EfNS_16CTDBiasDActParamI6__halfS3_13__nv_bfloat16fEELi4ELi4ENS_5EmptyEXadL_ZNS_4reluIffEET_T0_RKS6_EEEEvT3_mmm,"aw",@nobits
	.sectionflags	@""
	.align	16
.nv.shared._ZN18transformer_engine6detail38cast_transpose_fused_kernel_notalignedILb0ELb0ELb1EfNS_16CTDBiasDActParamI6__halfS3_13__nv_bfloat16fEELi4ELi4ENS_5EmptyEXadL_ZNS_4reluIffEET_T0_RKS6_EEEEvT3_mmm:
	.zero		1056


//--------------------- .nv.shared._ZN18transformer_engine6detail38cast_transpose_fused_kernel_notalignedILb0ELb0ELb1EfNS_16CTDBiasDActParamI6__halfS3_S3_fEELi4ELi4ENS_5EmptyEXadL_ZNS_4reluIffEET_T0_RKS5_EEEEvT3_mmm --------------------------
	.section	.nv.shared._ZN18transformer_engine6detail38cast_transpose_fused_kernel_notalignedILb0ELb0ELb1EfNS_16CTDBiasDActParamI6__halfS3_S3_fEELi4ELi4ENS_5EmptyEXadL_ZNS_4reluIffEET_T0_RKS5_EEEEvT3_mmm,"aw",@nobits
	.sectionflags	@""
	.align	16
.nv.shared._ZN18transformer_engine6detail38cast_transpose_fused_kernel_notalignedILb0ELb0ELb1EfNS_16CTDBiasDActParamI6__halfS3_S3_fEELi4ELi4ENS_5EmptyEXadL_ZNS_4reluIffEET_T0_RKS5_EEEEvT3_mmm:
	.zero		1056


//--------------------- .nv.shared._ZN18transformer_engine6detail38cast_transpose_fused_kernel_notalignedILb0ELb0ELb1EfNS_16CTDBiasDActParamI6__halfS3_ffEELi4ELi2ENS_5EmptyEXadL_ZNS_4reluIffEET_T0_RKS5_EEEEvT3_mmm --------------------------
	.section	.nv.shared._ZN18transformer_engine6detail38cast_transpose_fused_kernel_notalignedILb0ELb0ELb1EfNS_16CTDBiasDActParamI6__halfS3_ffEELi4ELi2ENS_5EmptyEXadL_ZNS_4reluIffEET_T0_RKS5_EEEEvT3_mmm,"aw",@nobits
	.sectionflags	@""
	.align	16
.nv.shared._ZN18transformer_engine6detail38cast_transpose_fused_kernel_notalignedILb0ELb0ELb1EfNS_16CTDBiasDActParamI6__halfS3_ffEELi4ELi2ENS_5EmptyEXadL_ZNS_4reluIffEET_T0_RKS5_EEEEvT3_mmm:
	.zero		1056


//--------------------- .nv.shared._ZN18transformer_engine6detail38cast_transpose_fused_kernel_notalignedILb0ELb0ELb1EfNS_16CTDBiasDActParamIff13__nv_fp8_e4m3fEELi2ELi8ENS_5EmptyEXadL_ZNS_4reluIffEET_T0_RKS5_EEEEvT3_mmm --------------------------
	.section	.nv.shared._ZN18transformer_engine6detail38cast_transpose_fused_kernel_notalignedILb0ELb0ELb1EfNS_16CTDBiasDActParamIff13__nv_fp8_e4m3fEELi2ELi8ENS_5EmptyEXadL_ZNS_4reluIffEET_T0_RKS5_EEEEvT3_mmm,"aw",@nobits
	.sectionflags	@""
	.align	16
.nv.shared._ZN18transformer_engine6detail38cast_transpose_fused_kernel_notalignedILb0ELb0ELb1EfNS_16CTDBiasDActParamIff13__nv_fp8_e4m3fEELi2ELi8ENS_5EmptyEXadL_ZNS_4reluIffEET_T0_RKS5_EEEEvT3_mmm:
	.zero		1056


//--------------------- .nv.shared._ZN18transformer_engine6detail38cast_transpose_fused_kernel_notalignedILb0ELb0ELb1EfNS_16CTDBiasDActParamIff13__nv_fp8_e5m2fEELi2ELi8ENS_5EmptyEXadL_ZNS_4reluIffEET_T0_RKS5_EEEEvT3_mmm --------------------------
	.section	.nv.shared._ZN18transformer_engine6detail38cast_transpose_fused_kernel_notalignedILb0ELb0ELb1EfNS_16CTDBiasDActParamIff13__nv_fp8_e5m2fEELi2ELi8ENS_5EmptyEXadL_ZNS_4reluIffEET_T0_RKS5_EEEEvT3_mmm,"aw",@nobits
	.sectionflags	@""
	.align	16
.nv.shared._ZN18transformer_engine6detail38cast_transpose_fused_kernel_notalignedILb0ELb0ELb1EfNS_16CTDBiasDActParamIff13__nv_fp8_e5m2fEELi2ELi8ENS_5EmptyEXadL_ZNS_4reluIffEET_T0_RKS5_EEEEvT3_mmm:
	.zero		1056


//--------------------- .nv.shared._ZN18transformer_engine6detail38cast_transpose_fused_kernel_notalignedILb0ELb0ELb1EfNS_16CTDBiasDActParamIff13__nv_bfloat16fEELi2ELi4ENS_5EmptyEXadL_ZNS_4reluIffEET_T0_RKS5_EEEEvT3_mmm --------------------------
	.section	.nv.shared._ZN18transformer_engine6detail38cast_transpose_fused_kernel_notalignedILb0ELb0ELb1EfNS_16CTDBiasDActParamIff13__nv_bfloat16fEELi2ELi4ENS_5EmptyEXadL_ZNS_4reluIffEET_T0_RKS5_EEEEvT3_mmm,"aw",@nobits
	.sectionflags	@""
	.align	16
.nv.shared._ZN18transformer_engine6detail38cast_transpose_fused_kernel_notalignedILb0ELb0ELb1EfNS_16CTDBiasDActParamIff13__nv_bfloat16fEELi2ELi4ENS_5EmptyEXadL_ZNS_4reluIffEET_T0_RKS5_EEEEvT3_mmm:
	.zero		1056


//--------------------- .nv.shared._ZN18transformer_engine6detail38cast_transpose_fused_kernel_notalignedILb0ELb0ELb1EfNS_16CTDBiasDActParamIff6__halffEELi2ELi4ENS_5EmptyEXadL_ZNS_4reluIffEET_T0_RKS5_EEEEvT3_mmm --------------------------
	.section	.nv.shared._ZN18transformer_engine6detail38cast_transpose_fused_kernel_notalignedILb0ELb0ELb1EfNS_16CTDBiasDActParamIff6__halffEELi2ELi4ENS_5EmptyEXadL_ZNS_4reluIffEET_T0_RKS5_EEEEvT3_mmm,"aw",@nobits
	.sectionflags	@""
	.align	16
.nv.shared._ZN18transformer_engine6detail38cast_transpose_fused_kernel_notalignedILb0ELb0ELb1EfNS_16CTDBiasDActParamIff6__halffEELi2ELi4ENS_5EmptyEXadL_ZNS_4reluIffEET_T0_RKS5_EEEEvT3_mmm:
	.zero		1056


//--------------------- .nv.shared._ZN18transformer_engine6detail38cast_transpose_fused_kernel_notalignedILb0ELb0ELb1EfNS_16CTDBiasDActParamIffffEELi2ELi2ENS_5EmptyEXadL_ZNS_4reluIffEET_T0_RKS4_EEEEvT3_mmm --------------------------
	.section	.nv.shared._ZN18transformer_engine6detail38cast_transpose_fused_kernel_notalignedILb0ELb0ELb1EfNS_16CTDBiasDActParamIffffEELi2ELi2ENS_5EmptyEXadL_ZNS_4reluIffEET_T0_RKS4_EEEEvT3_mmm,"aw",@nobits
	.sectionflags	@""
	.align	16
.nv.shared._ZN18transformer_engine6detail38cast_transpose_fused_kernel_notalignedILb0ELb0ELb1EfNS_16CTDBiasDActParamIffffEELi2ELi2ENS_5EmptyEXadL_ZNS_4reluIffEET_T0_RKS4_EEEEvT3_mmm:
	.zero		1056


//--------------------- .nv.shared._ZN18transformer_engine6detail38cast_transpose_fused_kernel_notalignedILb1ELb0ELb0EfNS_16CTDBiasDActParamI13__nv_bfloat16S3_13__nv_fp8_e4m3fEELi4ELi8ENS_5EmptyELPFffRKS6_E0EEEvT3_mmm --------------------------
	.section	.nv.shared._ZN18transformer_engine6detail38cast_transpose_fused_kernel_notalignedILb1ELb0ELb0EfNS_16CTDBiasDActParamI13__nv_bfloat16S3_13__nv_fp8_e4m3fEELi4ELi8ENS_5EmptyELPFffRKS6_E0EEEvT3_mmm,"aw",@nobits
	.sectionflags	@""
	.align	16
.nv.shared._ZN18transformer_engine6detail38cast_transpose_fused_kernel_notalignedILb1ELb0ELb0EfNS_16CTDBiasDActParamI13__nv_bfloat16S3_13__nv_fp8_e4m3fEELi4ELi8ENS_5EmptyELPFffRKS6_E0EEEvT3_mmm:
	.zero		1056


//--------------------- .nv.shared._ZN18transformer_engine6detail38cast_transpose_fused_kernel_notalignedILb1ELb0ELb0EfNS_16CTDBiasDActParamI13__nv_bfloat16S3_13__nv_fp8_e5m2fEELi4ELi8ENS_5EmptyELPFffRKS6_E0EEEvT3_mmm --------------------------
	.section	.nv.shared._ZN18transformer_engine6detail38cast_transpose_fused_kernel_notalignedILb1ELb0ELb0EfNS_16CTDBiasDActParamI13__nv_bfloat16S3_13__nv_fp8_e5m2fEELi4ELi8ENS_5EmptyELPFffRKS6_E0EEEvT3_mmm,"aw",@nobits
	.sectionflags	@""
	.align	16
.nv.shared._ZN18transformer_engine6detail38cast_transpose_fused_kernel_notalignedILb1ELb0ELb0EfNS_16CTDBiasDActParamI13__nv_bfloat16S3_13__nv_fp8_e5m2fEELi4ELi8ENS_5EmptyELPFffRKS6_E0EEEvT3_mmm:
	.zero		1056


//--------------------- .nv.shared._ZN18transformer_engine6detail38cast_transpose_fused_kernel_notalignedILb1ELb0ELb0EfNS_16CTDBiasDActParamI13__nv_bfloat16S3_S3_fEELi4ELi4ENS_5EmptyELPFffRKS5_E0EEEvT3_mmm --------------------------
	.section	.nv.shared._ZN18transformer_engine6detail38cast_transpose_fused_kernel_notalignedILb1ELb0ELb0EfNS_16CTDBiasDActParamI13__nv_bfloat16S3_S3_fEELi4ELi4ENS_5EmptyELPFffRKS5_E0EEEvT3_mmm,"aw",@nobits
	.sectionflags	@""
	.align	16
.nv.shared._ZN18transformer_engine6detail38cast_transpose_fused_kernel_notalignedILb1ELb0ELb0EfNS_16CTDBiasDActParamI13__nv_bfloat16S3_S3_fEELi4ELi4ENS_5EmptyELPFffRKS5_E0EEEvT3_mmm:
	.zero		1056


//--------------------- .nv.shared._ZN18transformer_engine6detail38cast_transpose_fused_kernel_notalignedILb1ELb0ELb0EfNS_16CTDBiasDActParamI13__nv_bfloat16S3_6__halffEELi4ELi4ENS_5EmptyELPFffRKS6_E0EEEvT3_mmm --------------------------
	.section	.nv.shared._ZN18transformer_engine6detail38cast_transpose_fused_kernel_notalignedILb1ELb0ELb0EfNS_16CTDBiasDActParamI13__nv_bfloat16S3_6__halffEELi4ELi4ENS_5EmptyELPFffRKS6_E0EEEvT3_mmm,"aw",@nobits
	.sectionflags	@""
	.align	16
.nv.shared._ZN18transformer_engine6detail38cast_transpose_fused_kernel_notalignedILb1ELb0ELb0EfNS_16CTDBiasDActParamI13__nv_bfloat16S3_6__halffEELi4ELi4ENS_5EmptyELPFffRKS6_E0EEEvT3_mmm:
	.zero		1056


//--------------------- .nv.shared._ZN18transformer_engine6detail19reduce_dbias_kernelILi4Ef13__nv_bfloat16EEvPT1_PKT0_ii --------------------------
	.section	.nv.shared._ZN18transformer_engine6detail19reduce_dbias_kernelILi4Ef13__nv_bfloat16EEvPT1_PKT0_ii,"aw",@nobits
	.sectionflags	@""
	.align	16
	.zero		1024


//--------------------- .nv.shared._ZN18transformer_engine6detail38cast_transpose_fused_kernel_notalignedILb1ELb0ELb0EfNS_16CTDBiasDActParamI13__nv_bfloat16S3_ffEELi4ELi2ENS_5EmptyELPFffRKS5_E0EEEvT3_mmm --------------------------
	.section	.nv.shared._ZN18transformer_engine6detail38cast_transpose_fused_kernel_notalignedILb1ELb0ELb0EfNS_16CTDBiasDActParamI13__nv_bfloat16S3_ffEELi4ELi2ENS_5EmptyELPFffRKS5_E0EEEvT3_mmm,"aw",@nobits
	.sectionflags	@""
	.align	16
.nv.shared._ZN18transformer_engine6detail38cast_transpose_fused_kernel_notalignedILb1ELb0ELb0EfNS_16CTDBiasDActParamI13__nv_bfloat16S3_ffEELi4ELi2ENS_5EmptyELPFffRKS5_E0EEEvT3_mmm:
	.zero		1056


//--------------------- .nv.shared._ZN18transformer_engine6detail38cast_transpose_fused_kernel_notalignedILb1ELb0ELb0EfNS_16CTDBiasDActParamI6__halfS3_13__nv_fp8_e4m3fEELi4ELi8ENS_5EmptyELPFffRKS6_E0EEEvT3_mmm --------------------------
	.section	.nv.shared._ZN18transformer_engine6detail38cast_transpose_fused_kernel_notalignedILb1ELb0ELb0EfNS_16CTDBiasDActParamI6__halfS3_13__nv_fp8_e4m3fEELi4ELi8ENS_5EmptyELPFffRKS6_E0EEEvT3_mmm,"aw",@nobits
	.sectionflags	@""
	.align	16
.nv.shared._ZN18transformer_engine6detail38cast_transpose_fused_kernel_notalignedILb1ELb0ELb0EfNS_16CTDBiasDActParamI6__halfS3_13__nv_fp8_e4m3fEELi4ELi8ENS_5EmptyELPFffRKS6_E0EEEvT3_mmm:
	.zero		1056


//--------------------- .nv.shared._ZN18transformer_engine6detail38cast_transpose_fused_kernel_notalignedILb1ELb0ELb0EfNS_16CTDBiasDActParamI6__halfS3_13__nv_fp8_e5m2fEELi4ELi8ENS_5EmptyELPFffRKS6_E0EEEvT3_mmm --------------------------
	.section	.nv.shared._ZN18transformer_engine6detail38cast_transpose_fused_kernel_notalignedILb1ELb0ELb0EfNS_16CTDBiasDActParamI6__halfS3_13__nv_fp8_e5m2fEELi4ELi8ENS_5EmptyELPFffRKS6_E0EEEvT3_mmm,"aw",@nobits
	.sectionflags	@""
	.align	16
.nv.shared._ZN18transformer_engine6detail38cast_transpose_fused_kernel_notalignedILb1ELb0ELb0EfNS_16CTDBiasDActParamI6__halfS3_13__nv_fp8_e5m2fEELi4ELi8ENS_5EmptyELPFffRKS6_E0EEEvT3_mmm:
	.zero		1056


//--------------------- .nv.shared._ZN18transformer_engine6detail38cast_transpose_fused_kernel_notalignedILb1ELb0ELb0EfNS_16CTDBiasDActParamI6__halfS3_13__nv_bfloat16fEELi4ELi4ENS_5EmptyELPFffRKS6_E0EEEvT3_mmm --------------------------
	.section	.nv.shared._ZN18transformer_engine6detail38cast_transpose_fused_kernel_notalignedILb1ELb0ELb0EfNS_16CTDBiasDActParamI6__halfS3_13__nv_bfloat16fEELi4ELi4ENS_5EmptyELPFffRKS6_E0EEEvT3_mmm,"aw",@nobits
	.sectionflags	@""
	.align	16
.nv.shared._ZN18transformer_engine6detail38cast_transpose_fused_kernel_notalignedILb1ELb0ELb0EfNS_16CTDBiasDActParamI6__halfS3_13__nv_bfloat16fEELi4ELi4ENS_5EmptyELPFffRKS6_E0EEEvT3_mmm:
	.zero		1056


//--------------------- .nv.shared._ZN18transformer_engine6detail38cast_transpose_fused_kernel_notalignedILb1ELb0ELb0EfNS_16CTDBiasDActParamI6__halfS3_S3_fEELi4ELi4ENS_5EmptyELPFffRKS5_E0EEEvT3_mmm --------------------------
	.section	.nv.shared._ZN18transformer_engine6detail38cast_transpose_fused_kernel_notalignedILb1ELb0ELb0EfNS_16CTDBiasDActParamI6__halfS3_S3_fEELi4ELi4ENS_5EmptyELPFffRKS5_E0EEEvT3_mmm,"aw",@nobits
	.sectionflags	@""
	.align	16
.nv.shared._ZN18transformer_engine6detail38cast_transpose_fused_kernel_notalignedILb1ELb0ELb0EfNS_16CTDBiasDActParamI6__halfS3_S3_fEELi4ELi4ENS_5EmptyELPFffRKS5_E0EEEvT3_mmm:
	.zero		1056


//--------------------- .nv.shared._ZN18transformer_engine6detail19reduce_dbias_kernelILi4Ef6__halfEEvPT1_PKT0_ii --------------------------
	.section	.nv.shared._ZN18transformer_engine6detail19reduce_dbias_kernelILi4Ef6__halfEEvPT1_PKT0_ii,"aw",@nobits
	.sectionflags	@""
	.align	16
	.zero		1024


//--------------------- .nv.shared._ZN18transformer_engine6detail38cast_transpose_fused_kernel_notalignedILb1ELb0ELb0EfNS_16CTDBiasDActParamI6__halfS3_ffEELi4ELi2ENS_5EmptyELPFffRKS5_E0EEEvT3_mmm --------------------------
	.section	.nv.shared._ZN18transformer_engine6detail38cast_transpose_fused_kernel_notalignedILb1ELb0ELb0EfNS_16CTDBiasDActParamI6__halfS3_ffEELi4ELi2ENS_5EmptyELPFffRKS5_E0EEEvT3_mmm,"aw",@nobits
	.sectionflags	@""
	.align	16
.nv.shared._ZN18transformer_engine6detail38cast_transpose_fused_kernel_notalignedILb1ELb0ELb0EfNS_16CTDBiasDActParamI6__halfS3_ffEELi4ELi2ENS_5EmptyELPFffRKS5_E0EEEvT3_mmm:
	.zero		1056


//--------------------- .nv.shared._ZN18transformer_engine6detail38cast_transpose_fused_kernel_notalignedILb1ELb0ELb0EfNS_16CTDBiasDActParamIff13__nv_fp8_e4m3fEELi2ELi8ENS_5EmptyELPFffRKS5_E0EEEvT3_mmm --------------------------
	.section	.nv.shared._ZN18transformer_engine6detail38cast_transpose_fused_kernel_notalignedILb1ELb0ELb0EfNS_16CTDBiasDActParamIff13__nv_fp8_e4m3fEELi2ELi8ENS_5EmptyELPFffRKS5_E0EEEvT3_mmm,"aw",@nobits
	.sectionflags	@""
	.align	16
.nv.shared._ZN18transformer_engine6detail38cast_transpose_fused_kernel_notalignedILb1ELb0ELb0EfNS_16CTDBiasDActParamIff13__nv_fp8_e4m3fEELi2ELi8ENS_5EmptyELPFffRKS5_E0EEEvT3_mmm:
	.zero		1056


//--------------------- .nv.shared._ZN18transformer_engine6detail38cast_transpose_fused_kernel_notalignedILb1ELb0ELb0EfNS_16CTDBiasDActParamIff13__nv_fp8_e5m2fEELi2ELi8ENS_5EmptyELPFffRKS5_E0EEEvT3_mmm --------------------------
	.section	.nv.shared._ZN18transformer_engine6detail38cast_transpose_fused_kernel_notalignedILb1ELb0ELb0EfNS_16CTDBiasDActParamIff13__nv_fp8_e5m2fEELi2ELi8ENS_5EmptyELPFffRKS5_E0EEEvT3_mmm,"aw",@nobits
	.sectionflags	@""
	.align	16
.nv.shared._ZN18transformer_engine6detail38cast_transpose_fused_kernel_notalignedILb1ELb0ELb0EfNS_16CTDBiasDActParamIff13__nv_fp8_e5m2fEELi2ELi8ENS_5EmptyELPFffRKS5_E0EEEvT3_mmm:
	.zero		1056


//--------------------- .nv.shared._ZN18transformer_engine6detail38cast_transpose_fused_kernel_notalignedILb1ELb0ELb0EfNS_16CTDBiasDActParamIff13__nv_bfloat16fEELi2ELi4ENS_5EmptyELPFffRKS5_E0EEEvT3_mmm --------------------------
	.section	.nv.shared._ZN18transformer_engine6detail38cast_transpose_fused_kernel_notalignedILb1ELb0ELb0EfNS_16CTDBiasDActParamIff13__nv_bfloat16fEELi2ELi4ENS_5EmptyELPFffRKS5_E0EEEvT3_mmm,"aw",@nobits
	.sectionflags	@""
	.align	16
.nv.shared._ZN18transformer_engine6detail38cast_transpose_fused_kernel_notalignedILb1ELb0ELb0EfNS_16CTDBiasDActParamIff13__nv_bfloat16fEELi2ELi4ENS_5EmptyELPFffRKS5_E0EEEvT3_mmm:
	.zero		1056


//--------------------- .nv.shared._ZN18transformer_engine6detail38cast_transpose_fused_kernel_notalignedILb1ELb0ELb0EfNS_16CTDBiasDActParamIff6__halffEELi2ELi4ENS_5EmptyELPFffRKS5_E0EEEvT3_mmm --------------------------
	.section	.nv.shared._ZN18transformer_engine6detail38cast_transpose_fused_kernel_notalignedILb1ELb0ELb0EfNS_16CTDBiasDActParamIff6__halffEELi2ELi4ENS_5EmptyELPFffRKS5_E0EEEvT3_mmm,"aw",@nobits
	.sectionflags	@""
	.align	16
.nv.shared._ZN18transformer_engine6detail38cast_transpose_fused_kernel_notalignedILb1ELb0ELb0EfNS_16CTDBiasDActParamIff6__halffEELi2ELi4ENS_5EmptyELPFffRKS5_E0EEEvT3_mmm:
	.zero		1056


//--------------------- .nv.shared._ZN18transformer_engine6detail19reduce_dbias_kernelILi2EffEEvPT1_PKT0_ii --------------------------
	.section	.nv.shared._ZN18transformer_engine6detail19reduce_dbias_kernelILi2EffEEvPT1_PKT0_ii,"aw",@nobits
	.sectionflags	@""
	.align	16
	.zero		1024


//--------------------- .nv.shared._ZN18transformer_engine6detail38cast_transpose_fused_kernel_notalignedILb1ELb0ELb0EfNS_16CTDBiasDActParamIffffEELi2ELi2ENS_5EmptyELPFffRKS4_E0EEEvT3_mmm --------------------------
	.section	.nv.shared._ZN18transformer_engine6detail38cast_transpose_fused_kernel_notalignedILb1ELb0ELb0EfNS_16CTDBiasDActParamIffffEELi2ELi2ENS_5EmptyELPFffRKS4_E0EEEvT3_mmm,"aw",@nobits
	.sectionflags	@""
	.align	16
.nv.shared._ZN18transformer_engine6detail38cast_transpose_fused_kernel_notalignedILb1ELb0ELb0EfNS_16CTDBiasDActParamIffffEELi2ELi2ENS_5EmptyELPFffRKS4_E0EEEvT3_mmm:
	.zero		1056


//--------------------- .nv.constant0._ZN18transformer_engine6detail43dgated_act_cast_transpose_kernel_notalignedILi2ELi4Ef13__nv_bfloat1613__nv_fp8_e4m3NS_5EmptyEXadL_ZNS_6dqgeluIffEET_T0_RKS4_EEXadL_ZNS_5qgeluIffEES6_S7_S9_EEEEvPKT2_SD_PT3_SF_PKT1_PSG_SJ_mmm --------------------------
	.section	.nv.constant0._ZN18transformer_engine6detail43dgated_act_cast_transpose_kernel_notalignedILi2ELi4Ef13__nv_bfloat1613__nv_fp8_e4m3NS_5EmptyEXadL_ZNS_6dqgeluIffEET_T0_RKS4_EEXadL_ZNS_5qgeluIffEES6_S7_S9_EEEEvPKT2_SD_PT3_SF_PKT1_PSG_SJ_mmm,"a",@progbits
	.sectionflags	@""
	.align	4
.nv.constant0._ZN18transformer_engine6detail43dgated_act_cast_transpose_kernel_notalignedILi2ELi4Ef13__nv_bfloat1613__nv_fp8_e4m3NS_5EmptyEXadL_ZNS_6dqgeluIffEET_T0_RKS4_EEXadL_ZNS_5qgeluIffEES6_S7_S9_EEEEvPKT2_SD_PT3_SF_PKT1_PSG_SJ_mmm:
	.zero		976


//--------------------- .nv.constant0._ZN18transformer_engine6detail32dgated_act_cast_transpose_kernelILi2ELi4Ef13__nv_bfloat1613__nv_fp8_e4m3NS_5EmptyEXadL_ZNS_6dqgeluIffEET_T0_RKS4_EEXadL_ZNS_5qgeluIffEES6_S7_S9_EEEEvPKT2_SD_PT3_SF_PKT1_PSG_SJ_mmm --------------------------
	.section	.nv.constant0._ZN18transformer_engine6detail32dgated_act_cast_transpose_kernelILi2ELi4Ef13__nv_bfloat1613__nv_fp8_e4m3NS_5EmptyEXadL_ZNS_6dqgeluIffEET_T0_RKS4_EEXadL_ZNS_5qgeluIffEES6_S7_S9_EEEEvPKT2_SD_PT3_SF_PKT1_PSG_SJ_mmm,"a",@progbits
	.sectionflags	@""
	.align	4
.nv.constant0._ZN18transformer_engine6detail32dgated_act_cast_transpose_kernelILi2ELi4Ef13__nv_bfloat1613__nv_fp8_e4m3NS_5EmptyEXadL_ZNS_6dqgeluIffEET_T0_RKS4_EEXadL_ZNS_5qgeluIffEES6_S7_S9_EEEEvPKT2_SD_PT3_SF_PKT1_PSG_SJ_mmm:
	.zero		976


//--------------------- .nv.constant0._ZN18transformer_engine6detail43dgated_act_cast_transpose_kernel_notalignedILi2ELi4Ef13__nv_bfloat1613__nv_fp8_e5m2NS_5EmptyEXadL_ZNS_6dqgeluIffEET_T0_RKS4_EEXadL_ZNS_5qgeluIffEES6_S7_S9_EEEEvPKT2_SD_PT3_SF_PKT1_PSG_SJ_mmm --------------------------
	.section	.nv.constant0._ZN18transformer_engine6detail43dgated_act_cast_transpose_kernel_notalignedILi2ELi4Ef13__nv_bfloat1613__nv_fp8_e5m2NS_5EmptyEXadL_ZNS_6dqgeluIffEET_T0_RKS4_EEXadL_ZNS_5qgeluIffEES6_S7_S9_EEEEvPKT2_SD_PT3_SF_PKT1_PSG_SJ_mmm,"a",@progbits
	.sectionflags	@""
	.align	4
.nv.constant0._ZN18transformer_engine6detail43dgated_act_cast_transpose_kernel_notalignedILi2ELi4Ef13__nv_bfloat1613__nv_fp8_e5m2NS_5EmptyEXadL_ZNS_6dqgeluIffEET_T0_RKS4_EEXadL_ZNS_5qgeluIffEES6_S7_S9_EEEEvPKT2_SD_PT3_SF_PKT1_PSG_SJ_mmm:
	.zero		976


//--------------------- .nv.constant0._ZN18transformer_engine6detail32dgated_act_cast_transpose_kernelILi2ELi4Ef13__nv_bfloat1613__nv_fp8_e5m2NS_5EmptyEXadL_ZNS_6dqgeluIffEET_T0_RKS4_EEXadL_ZNS_5qgeluIffEES6_S7_S9_EEEEvPKT2_SD_PT3_SF_PKT1_PSG_SJ_mmm --------------------------
	.section	.nv.constant0._ZN18transformer_engine6detail32dgated_act_cast_transpose_kernelILi2ELi4Ef13__nv_bfloat1613__nv_fp8_e5m2NS_5EmptyEXadL_ZNS_6dqgeluIffEET_T0_RKS4_EEXadL_ZNS_5qgeluIffEES6_S7_S9_EEEEvPKT2_SD_PT3_SF_PKT1_PSG_SJ_mmm,"a",@progbits
	.sectionflags	@""
	.align	4
.nv.constant0._ZN18transformer_engine6detail32dgated_act_cast_transpose_kernelILi2ELi4Ef13__nv_bfloat1613__nv_fp8_e5m2NS_5EmptyEXadL_ZNS_6dqgeluIffEET_T0_RKS4_EEXadL_ZNS_5qgeluIffEES6_S7_S9_EEEEvPKT2_SD_PT3_SF_PKT1_PSG_SJ_mmm:
	.zero		976


//--------------------- .nv.constant0._ZN18transformer_engine6detail43dgated_act_cast_transpose_kernel_notalignedILi2ELi2Ef13__nv_bfloat16S2_NS_5EmptyEXadL_ZNS_6dqgeluIffEET_T0_RKS3_EEXadL_ZNS_5qgeluIffEES5_S6_S8_EEEEvPKT2_SC_PT3_SE_PKT1_PSF_SI_mmm --------------------------
	.section	.nv.constant0._ZN18transformer_engine6detail43dgated_act_cast_transpose_kernel_notalignedILi2ELi2Ef13__nv_bfloat16S2_NS_5EmptyEXadL_ZNS_6dqgeluIffEET_T0_RKS3_EEXadL_ZNS_5qgeluIffEES5_S6_S8_EEEEvPKT2_SC_PT3_SE_PKT1_PSF_SI_mmm,"a",@progbits
	.sectionflags	@""
	.align	4
.nv.constant0._ZN18transformer_engine6detail43dgated_act_cast_transpose_kernel_notalignedILi2ELi2Ef13__nv_bfloat16S2_NS_5EmptyEXadL_ZNS_6dqgeluIffEET_T0_RKS3_EEXadL_ZNS_5qgeluIffEES5_S6_S8_EEEEvPKT2_SC_PT3_SE_PKT1_PSF_SI_mmm:
	.zero		976


//--------------------- .nv.constant0._ZN18transformer_engine6detail32dgated_act_cast_transpose_kernelILi2ELi2Ef13__nv_bfloat16S2_NS_5EmptyEXadL_ZNS_6dqgeluIffEET_T0_RKS3_EEXadL_ZNS_5qgeluIffEES5_S6_S8_EEEEvPKT2_SC_PT3_SE_PKT1_PSF_SI_mmm --------------------------
	.section	.nv.constant0._ZN18transformer_engine6detail32dgated_act_cast_transpose_kernelILi2ELi2Ef13__nv_bfloat16S2_NS_5EmptyEXadL_ZNS_6dqgeluIffEET_T0_RKS3_EEXadL_ZNS_5qgeluIffEES5_S6_S8_EEEEvPKT2_SC_PT3_SE_PKT1_PSF_SI_mmm,"a",@progbits
	.sectionflags	@""
	.align	4
.nv.constant0._ZN18transformer_engine6detail32dgated_act_cast_transpose_kernelILi2ELi2Ef13__nv_bfloat16S2_NS_5EmptyEXadL_ZNS_6dqgeluIffEET_T0_RKS3_EEXadL_ZNS_5qgeluIffEES5_S6_S8_EEEEvPKT2_SC_PT3_SE_PKT1_PSF_SI_mmm:
	.zero		976


//--------------------- .nv.constant0._ZN18transformer_engine6detail43dgated_act_cast_transpose_kernel_notalignedILi2ELi2Ef13__nv_bfloat166__halfNS_5EmptyEXadL_ZNS_6dqgeluIffEET_T0_RKS4_EEXadL_ZNS_5qgeluIffEES6_S7_S9_EEEEvPKT2_SD_PT3_SF_PKT1_PSG_SJ_mmm --------------------------
	.section	.nv.constant0._ZN18transformer_engine6detail43dgated_act_cast_transpose_kernel_notalignedILi2ELi2Ef13__nv_bfloat166__halfNS_5EmptyEXadL_ZNS_6dqgeluIffEET_T0_RKS4_EEXadL_ZNS_5qgeluIffEES6_S7_S9_EEEEvPKT2_SD_PT3_SF_PKT1_PSG_SJ_mmm,"a",@progbits
	.sectionflags	@""
	.align	4
.nv.constant0._ZN18transformer_engine6detail43dgated_act_cast_transpose_kernel_notalignedILi2ELi2Ef13__nv_bfloat166__halfNS_5EmptyEXadL_ZNS_6dqgeluIffEET_T0_RKS4_EEXadL_ZNS_5qgeluIffEES6_S7_S9_EEEEvPKT2_SD_PT3_SF_PKT1_PSG_SJ_mmm:
	.zero		976


//--------------------- .nv.constant0._ZN18transformer_engine6detail32dgated_act_cast_transpose_kernelILi2ELi2Ef13__nv_bfloat166__halfNS_5EmptyEXadL_ZNS_6dqgeluIffEET_T0_RKS4_EEXadL_ZNS_5qgeluIffEES6_S7_S9_EEEEvPKT2_SD_PT3_SF_PKT1_PSG_SJ_mmm --------------------------
	.section	.nv.constant0._ZN18transformer_engine6detail32dgated_act_cast_transpose_kernelILi2ELi2Ef13__nv_bfloat166__halfNS_5EmptyEXadL_ZNS_6dqgeluIffEET_T0_RKS4_EEXadL_ZNS_5qgeluIffEES6_S7_S9_EEEEvPKT2_SD_PT3_SF_PKT1_PSG_SJ_mmm,"a",@progbits
	.sectionflags	@""
	.align	4
.nv.constant0._ZN18transformer_engine6detail32dgated_act_cast_transpose_kernelILi2ELi2Ef13__nv_bfloat166__halfNS_5EmptyEXadL_ZNS_6dqgeluIffEET_T0_RKS4_EEXadL_ZNS_5qgeluIffEES6_S7_S9_EEEEvPKT2_SD_PT3_SF_PKT1_PSG_SJ_mmm:
	.zero		976


//--------------------- .nv.constant0._ZN18transformer_engine6detail43dgated_act_cast_transpose_kernel_notalignedILi2ELi1Ef13__nv_bfloat16fNS_5EmptyEXadL_ZNS_6dqgeluIffEET_T0_RKS3_EEXadL_ZNS_5qgeluIffEES5_S6_S8_EEEEvPKT2_SC_PT3_SE_PKT1_PSF_SI_mmm --------------------------
	.section	.nv.constant0._ZN18transformer_engine6detail43dgated_act_cast_transpose_kernel_notalignedILi2ELi1Ef13__nv_bfloat16fNS_5EmptyEXadL_ZNS_6dqgeluIffEET_T0_RKS3_EEXadL_ZNS_5qgeluIffEES5_S6_S8_EEEEvPKT2_SC_PT3_SE_PKT1_PSF_SI_mmm,"a",@progbits
	.sectionflags	@""
	.align	4
.nv.constant0._ZN18transformer_engine6detail43dgated_act_cast_transpose_kernel_notalignedILi2ELi1Ef13__nv_bfloat16fNS_5EmptyEXadL_ZNS_6dqgeluIffEET_T0_RKS3_EEXadL_ZNS_5qgeluIffEES5_S6_S8_EEEEvPKT2_SC_PT3_SE_PKT1_PSF_SI_mmm:
	.zero		976


//--------------------- .nv.constant0._ZN18transformer_engine6detail32dgated_act_cast_transpose_kernelILi2ELi1Ef13__nv_bfloat16fNS_5EmptyEXadL_ZNS_6dqgeluIffEET_T0_RKS3_EEXadL_ZNS_5qgeluIffEES5_S6_S8_EEEEvPKT2_SC_PT3_SE_PKT1_PSF_SI_mmm --------------------------
	.section	.nv.constant0._ZN18transformer_engine6detail32dgated_act_cast_transpose_kernelILi2ELi1Ef13__nv_bfloat16fNS_5EmptyEXadL_ZNS_6dqgeluIffEET_T0_RKS3_EEXadL_ZNS_5qgeluIffEES5_S6_S8_EEEEvPKT2_SC_PT3_SE_PKT1_PSF_SI_mmm,"a",@progbits
	.sectionflags	@""
	.align	4
.nv.constant0._ZN18transformer_engine6detail32dgated_act_cast_transpose_kernelILi2ELi1Ef13__nv_bfloat16fNS_5EmptyEXadL_ZNS_6dqgeluIffEET_T0_RKS3_EEXadL_ZNS_5qgeluIffEES5_S6_S8_EEEEvPKT2_SC_PT3_SE_PKT1_PSF_SI_mmm:
	.zero		976


//--------------------- .nv.constant0._ZN18transformer_engine6detail43dgated_act_cast_transpose_kernel_notalignedILi2ELi4Ef6__half13__nv_fp8_e4m3NS_5EmptyEXadL_ZNS_6dqgeluIffEET_T0_RKS4_EEXadL_ZNS_5qgeluIffEES6_S7_S9_EEEEvPKT2_SD_PT3_SF_PKT1_PSG_SJ_mmm --------------------------
	.section	.nv.constant0._ZN18transformer_engine6detail43dgated_act_cast_transpose_kernel_notalignedILi2ELi4Ef6__half13__nv_fp8_e4m3NS_5EmptyEXadL_ZNS_6dqgeluIffEET_T0_RKS4_EEXadL_ZNS_5qgeluIffEES6_S7_S9_EEEEvPKT2_SD_PT3_SF_PKT1_PSG_SJ_mmm,"a",@progbits
	.sectionflags	@""
	.align	4
.nv.constant0._ZN18transformer_engine6detail43dgated_act_cast_transpose_kernel_notalignedILi2ELi4Ef6__half13__nv_fp8_e4m3NS_5EmptyEXadL_ZNS_6dqgeluIffEET_T0_RKS4_EEXadL_ZNS_5qgeluIffEES6_S7_S9_EEEEvPKT2_SD_PT3_SF_PKT1_PSG_SJ_mmm:
	.zero		976


//--------------------- .nv.constant0._ZN18transformer_engine6detail32dgated_act_cast_transpose_kernelILi2ELi4Ef6__half13__nv_fp8_e4m3NS_5EmptyEXadL_ZNS_6dqgeluIffEET_T0_RKS4_EEXadL_ZNS_5qgeluIffEES6_S7_S9_EEEEvPKT2_SD_PT3_SF_PKT1_PSG_SJ_mmm --------------------------
	.section	.nv.constant0._ZN18transformer_engine6detail32dgated_act_cast_transpose_kernelILi2ELi4Ef6__half13__nv_fp8_e4m3NS_5EmptyEXadL_ZNS_6dqgeluIffEET_T0_RKS4_EEXadL_ZNS_5qgeluIffEES6_S7_S9_EEEEvPKT2_SD_PT3_SF_PKT1_PSG_SJ_mmm,"a",@progbits
	.sectionflags	@""
	.align	4
.nv.constant0._ZN18transformer_engine6detail32dgated_act_cast_transpose_kernelILi2ELi4Ef6__half13__nv_fp8_e4m3NS_5EmptyEXadL_ZNS_6dqgeluIffEET_T0_RKS4_EEXadL_ZNS_5qgeluIffEES6_S7_S9_EEEEvPKT2_SD_PT3_SF_PKT1_PSG_SJ_mmm:
	.zero		976


//--------------------- .nv.constant0._ZN18transformer_engine6detail43dgated_act_cast_transpose_kernel_notalignedILi2ELi4Ef6__half13__nv_fp8_e5m2NS_5EmptyEXadL_ZNS_6dqgeluIffEET_T0_RKS4_EEXadL_ZNS_5qgeluIffEES6_S7_S9_EEEEvPKT2_SD_PT3_SF_PKT1_PSG_SJ_mmm --------------------------
	.section	.nv.constant0._ZN18transformer_engine6detail43dgated_act_cast_transpose_kernel_notalignedILi2ELi4Ef6__half13__nv_fp8_e5m2NS_5EmptyEXadL_ZNS_6dqgeluIffEET_T0_RKS4_EEXadL_ZNS_5qgeluIffEES6_S7_S9_EEEEvPKT2_SD_PT3_SF_PKT1_PSG_SJ_mmm,"a",@progbits
	.sectionflags	@""
	.align	4
.nv.constant0._ZN18transformer_engine6detail43dgated_act_cast_transpose_kernel_notalignedILi2ELi4Ef6__half13__nv_fp8_e5m2NS_5EmptyEXadL_ZNS_6dqgeluIffEET_T0_RKS4_EEXadL_ZNS_5qgeluIffEES6_S7_S9_EEEEvPKT2_SD_PT3_SF_PKT1_PSG_SJ_mmm:
	.zero		976


//--------------------- .nv.constant0._ZN18transformer_engine6detail32dgated_act_cast_transpose_kernelILi2ELi4Ef6__half13__nv_fp8_e5m2NS_5EmptyEXadL_ZNS_6dqgeluIffEET_T0_RKS4_EEXadL_ZNS_5qgeluIffEES6_S7_S9_EEEEvPKT2_SD_PT3_SF_PKT1_PSG_SJ_mmm --------------------------
	.section	.nv.constant0._ZN18transformer_engine6detail32dgated_act_cast_transpose_kernelILi2ELi4Ef6__half13__nv_fp8_e5m2NS_5EmptyEXadL_ZNS_6dqgeluIffEET_T0_RKS4_EEXadL_ZNS_5qgeluIffEES6_S7_S9_EEEEvPKT2_SD_PT3_SF_PKT1_PSG_SJ_mmm,"a",@progbits
	.sectionflags	@""
	.align	4
.nv.constant0._ZN18transformer_engine6detail32dgated_act_cast_transpose_kernelILi2ELi4Ef6__half13__nv_fp8_e5m2NS_5EmptyEXadL_ZNS_6dqgeluIffEET_T0_RKS4_EEXadL_ZNS_5qgeluIffEES6_S7_S9_EEEEvPKT2_SD_PT3_SF_PKT1_PSG_SJ_mmm:
	.zero		976


//--------------------- .nv.constant0._ZN18transformer_engine6detail43dgated_act_cast_transpose_kernel_notalignedILi2ELi2Ef6__half13__nv_bfloat16NS_5EmptyEXadL_ZNS_6dqgeluIffEET_T0_RKS4_EEXadL_ZNS_5qgeluIffEES6_S7_S9_EEEEvPKT2_SD_PT3_SF_PKT1_PSG_SJ_mmm --------------------------
	.section	.nv.constant0._ZN18transformer_engine6detail43dgated_act_cast_transpose_kernel_notalignedILi2ELi2Ef6__half13__nv_bfloat16NS_5EmptyEXadL_ZNS_6dqgeluIffEET_T0_RKS4_EEXadL_ZNS_5qgeluIffEES6_S7_S9_EEEEvPKT2_SD_PT3_SF_PKT1_PSG_SJ_mmm,"a",@progbits
	.sectionflags	@""
	.align	4
.nv.constant0._ZN18transformer_engine6detail43dgated_act_cast_transpose_kernel_notalignedILi2ELi2Ef6__half13__nv_bfloat16NS_5EmptyEXadL_ZNS_6dqgeluIffEET_T0_RKS4_EEXadL_ZNS_5qgeluIffEES6_S7_S9_EEEEvPKT2_SD_PT3_SF_PKT1_PSG_SJ_mmm:
	.zero		976


//--------------------- .nv.constant0._ZN18transformer_engine6detail32dgated_act_cast_transpose_kernelILi2ELi2Ef6__half13__nv_bfloat16NS_5EmptyEXadL_ZNS_6dqgeluIffEET_T0_RKS4_EEXadL_ZNS_5qgeluIffEES6_S7_S9_EEEEvPKT2_SD_PT3_SF_PKT1_PSG_SJ_mmm --------------------------
	.section	.nv.constant0._ZN18transformer_engine6detail32dgated_act_cast_transpose_kernelILi2ELi2Ef6__half13__nv_bfloat16NS_5EmptyEXadL_ZNS_6dqgeluIffEET_T0_RKS4_EEXadL_ZNS_5qgeluIffEES6_S7_S9_EEEEvPKT2_SD_PT3_SF_PKT1_PSG_SJ_mmm,"a",@progbits
	.sectionflags	@""
	.align	4
.nv.constant0._ZN18transformer_engine6detail32dgated_act_cast_transpose_kernelILi2ELi2Ef6__half13__nv_bfloat16NS_5EmptyEXadL_ZNS_6dqgeluIffEET_T0_RKS4_EEXadL_ZNS_5qgeluIffEES6_S7_S9_EEEEvPKT2_SD_PT3_SF_PKT1_PSG_SJ_mmm:
	.zero		976


//--------------------- .nv.constant0._ZN18transformer_engine6detail43dgated_act_cast_transpose_kernel_notalignedILi2ELi2Ef6__halfS2_NS_5EmptyEXadL_ZNS_6dqgeluIffEET_T0_RKS3_EEXadL_ZNS_5qgeluIffEES5_S6_S8_EEEEvPKT2_SC_PT3_SE_PKT1_PSF_SI_mmm --------------------------
	.section	.nv.constant0._ZN18transformer_engine6detail43dgated_act_cast_transpose_kernel_notalignedILi2ELi2Ef6__halfS2_NS_5EmptyEXadL_ZNS_6dqgeluIffEET_T0_RKS3_EEXadL_ZNS_5qgeluIffEES5_S6_S8_EEEEvPKT2_SC_PT3_SE_PKT1_PSF_SI_mmm,"a",@progbits
	.sectionflags	@""
	.align	4
.nv.constant0._ZN18transformer_engine6detail43dgated_act_cast_transpose_kernel_notalignedILi2ELi2Ef6__halfS2_NS_5EmptyEXadL_ZNS_6dqgeluIffEET_T0_RKS3_EEXadL_ZNS_5qgeluIffEES5_S6_S8_EEEEvPKT2_SC_PT3_SE_PKT1_PSF_SI_mmm:
	.zero		976


//--------------------- .nv.constant0._ZN18transformer_engine6detail32dgated_act_cast_transpose_kernelILi2ELi2Ef6__halfS2_NS_5EmptyEXadL_ZNS_6dqgeluIffEET_T0_RKS3_EEXadL_ZNS_5qgeluIffEES5_S6_S8_EEEEvPKT2_SC_PT3_SE_PKT1_PSF_SI_mmm --------------------------
	.section	.nv.constant0._ZN18transformer_engine6detail32dgated_act_cast_transpose_kernelILi2ELi2Ef6__halfS2_NS_5EmptyEXadL_ZNS_6dqgeluIffEET_T0_RKS3_EEXadL_ZNS_5qgeluIffEES5_S6_S8_EEEEvPKT2_SC_PT3_SE_PKT1_PSF_SI_mmm,"a",@progbits
	.sectionflags	@""
	.align	4
.nv.constant0._ZN18transformer_engine6detail32dgated_act_cast_transpose_kernelILi2ELi2Ef6__halfS2_NS_5EmptyEXadL_ZNS_6dqgeluIffEET_T0_RKS3_EEXadL_ZNS_5qgeluIffEES5_S6_S8_EEEEvPKT2_SC_PT3_SE_PKT1_PSF_SI_mmm:
	.zero		976


//--------------------- .nv.constant0._ZN18transformer_engine6detail43dgated_act_cast_transpose_kernel_notalignedILi2ELi1Ef6__halffNS_5EmptyEXadL_ZNS_6dqgeluIffEET_T0_RKS3_EEXadL_ZNS_5qgeluIffEES5_S6_S8_EEEEvPKT2_SC_PT3_SE_PKT1_PSF_SI_mmm --------------------------
	.section	.nv.constant0._ZN18transformer_engine6detail43dgated_act_cast_transpose_kernel_notalignedILi2ELi1Ef6__halffNS_5EmptyEXadL_ZNS_6dqgeluIffEET_T0_RKS3_EEXadL_ZNS_5qgeluIffEES5_S6_S8_EEEEvPKT2_SC_PT3_SE_PKT1_PSF_SI_mmm,"a",@progbits
	.sectionflags	@""
	.align	4
.nv.constant0._ZN18transformer_engine6detail43dgated_act_cast_transpose_kernel_notalignedILi2ELi1Ef6__halffNS_5EmptyEXadL_ZNS_6dqgeluIffEET_T0_RKS3_EEXadL_ZNS_5qgeluIffEES5_S6_S8_EEEEvPKT2_SC_PT3_SE_PKT1_PSF_SI_mmm:
	.zero		976


//--------------------- .nv.constant0._ZN18transformer_engine6detail32dgated_act_cast_transpose_kernelILi2ELi1Ef6__halffNS_5EmptyEXadL_ZNS_6dqgeluIffEET_T0_RKS3_EEXadL_ZNS_5qgeluIffEES5_S6_S8_EEEEvPKT2_SC_PT3_SE_PKT1_PSF_SI_mmm --------------------------
	.section	.nv.constant0._ZN18transformer_engine6detail32dgated_act_cast_transpose_kernelILi2ELi1Ef6__halffNS_5EmptyEXadL_ZNS_6dqgeluIffEET_T0_RKS3_EEXadL_ZNS_5qgeluIffEES5_S6_S8_EEEEvPKT2_SC_PT3_SE_PKT1_PSF_SI_mmm,"a",@progbits
	.sectionflags	@""
	.align	4
.nv.constant0._ZN18transformer_engine6detail32dgated_act_cast_transpose_kernelILi2ELi1Ef6__halffNS_5EmptyEXadL_ZNS_6dqgeluIffEET_T0_RKS3_EEXadL_ZNS_5qgeluIffEES5_S6_S8_EEEEvPKT2_SC_PT3_SE_PKT1_PSF_SI_mmm:
	.zero		976


//--------------------- .nv.constant0._ZN18transformer_engine6detail43dgated_act_cast_transpose_kernel_notalignedILi1ELi4Eff13__nv_fp8_e4m3NS_5EmptyEXadL_ZNS_6dqgeluIffEET_T0_RKS3_EEXadL_ZNS_5qgeluIffEES5_S6_S8_EEEEvPKT2_SC_PT3_SE_PKT1_PSF_SI_mmm --------------------------
	.section	.nv.constant0._ZN18transformer_engine6detail43dgated_act_cast_transpose_kernel_notalignedILi1ELi4Eff13__nv_fp8_e4m3NS_5EmptyEXadL_ZNS_6dqgeluIffEET_T0_RKS3_EEXadL_ZNS_5qgeluIffEES5_S6_S8_EEEEvPKT2_SC_PT3_SE_PKT1_PSF_SI_mmm,"a",@progbits
	.sectionflags	@""
	.align	4
.nv.constant0._ZN18transformer_engine6detail43dgated_act_cast_transpose_kernel_notalignedILi1ELi4Eff13__nv_fp8_e4m3NS_5EmptyEXadL_ZNS_6dqgeluIffEET_T0_RKS3_EEXadL_ZNS_5qgeluIffEES5_S6_S8_EEEEvPKT2_SC_PT3_SE_PKT1_PSF_SI_mmm:
	.zero		976


//--------------------- .nv.constant0._ZN18transformer_engine6detail32dgated_act_cast_transpose_kernelILi1ELi4Eff13__nv_fp8_e4m3NS_5EmptyEXadL_ZNS_6dqgeluIffEET_T0_RKS3_EEXadL_ZNS_5qgeluIffEES5_S6_S8_EEEEvPKT2_SC_PT3_SE_PKT1_PSF_SI_mmm --------------------------
	.section	.nv.constant0._ZN18transformer_engine6detail32dgated_act_cast_transpose_kernelILi1ELi4Eff13__nv_fp8_e4m3NS_5EmptyEXadL_ZNS_6dqgeluIffEET_T0_RKS3_EEXadL_ZNS_5qgeluIffEES5_S6_S8_EEEEvPKT2_SC_PT3_SE_PKT1_PSF_SI_mmm,"a",@progbits
	.sectionflags	@""
	.align	4
.nv.constant0._ZN18transformer_engine6detail32dgated_act_cast_transpose_kernelILi1ELi4Eff13__nv_fp8_e4m3NS_5EmptyEXadL_ZNS_6dqgeluIffEET_T0_RKS3_EEXadL_ZNS_5qgeluIffEES5_S6_S8_EEEEvPKT2_SC_PT3_SE_PKT1_PSF_SI_mmm:
	.zero		976


//--------------------- .nv.constant0._ZN18transformer_engine6detail43dgated_act_cast_transpose_kernel_notalignedILi1ELi4Eff13__nv_fp8_e5m2NS_5EmptyEXadL_ZNS_6dqgeluIffEET_T0_RKS3_EEXadL_ZNS_5qgeluIffEES5_S6_S8_EEEEvPKT2_SC_PT3_SE_PKT1_PSF_SI_mmm --------------------------
	.section	.nv.constant0._ZN18transformer_engine6detail43dgated_act_cast_transpose_kernel_notalignedILi1ELi4Eff13__nv_fp8_e5m2NS_5EmptyEXadL_ZNS_6dqgeluIffEET_T0_RKS3_EEXadL_ZNS_5qgeluIffEES5_S6_S8_EEEEvPKT2_SC_PT3_SE_PKT1_PSF_SI_mmm,"a",@progbits
	.sectionflags	@""
	.align	4
.nv.constant0._ZN18transformer_engine6detail43dgated_act_cast_transpose_kernel_notalignedILi1ELi4Eff13__nv_fp8_e5m2NS_5EmptyEXadL_ZNS_6dqgeluIffEET_T0_RKS3_EEXadL_ZNS_5qgeluIffEES5_S6_S8_EEEEvPKT2_SC_PT3_SE_PKT1_PSF_SI_mmm:
	.zero		976


//--------------------- .nv.constant0._ZN18transformer_engine6detail32dgated_act_cast_transpose_kernelILi1ELi4Eff13__nv_fp8_e5m2NS_5EmptyEXadL_ZNS_6dqgeluIffEET_T0_RKS3_EEXadL_ZNS_5qgeluIffEES5_S6_S8_EEEEvPKT2_SC_PT3_SE_PKT1_PSF_SI_mmm --------------------------
	.section	.nv.constant0._ZN18transformer_engine6detail32dgated_act_cast_transpose_kernelILi1ELi4Eff13__nv_fp8_e5m2NS_5EmptyEXadL_ZNS_6dqgeluIffEET_T0_RKS3_EEXadL_ZNS_5qgeluIffEES5_S6_S8_EEEEvPKT2_SC_PT3_SE_PKT1_PSF_SI_mmm,"a",@progbits
	.sectionflags	@""
	.align	4
.nv.constant0._ZN18transformer_engine6detail32dgated_act_cast_transpose_kernelILi1ELi4Eff13__nv_fp8_e5m2NS_5EmptyEXadL_ZNS_6dqgeluIffEET_T0_RKS3_EEXadL_ZNS_5qgeluIffEES5_S6_S8_EEEEvPKT2_SC_PT3_SE_PKT1_PSF_SI_mmm:
	.zero		976


//--------------------- .nv.constant0._ZN18transformer_engine6detail43dgated_act_cast_transpose_kernel_notalignedILi1ELi2Eff13__nv_bfloat16NS_5EmptyEXadL_ZNS_6dqgeluIffEET_T0_RKS3_EEXadL_ZNS_5qgeluIffEES5_S6_S8_EEEEvPKT2_SC_PT3_SE_PKT1_PSF_SI_mmm --------------------------
	.section	.nv.constant0._ZN18transformer_engine6detail43dgated_act_cast_transpose_kernel_notalignedILi1ELi2Eff13__nv_bfloat16NS_5EmptyEXadL_ZNS_6dqgeluIffEET_T0_RKS3_EEXadL_ZNS_5qgeluIffEES5_S6_S8_EEEEvPKT2_SC_PT3_SE_PKT1_PSF_SI_mmm,"a",@progbits
	.sectionflags	@""
	.align	4
.nv.constant0._ZN18transformer_engine6detail43dgated_act_cast_transpose_kernel_notalignedILi1ELi2Eff13__nv_bfloat16NS_5EmptyEXadL_ZNS_6dqgeluIffEET_T0_RKS3_EEXadL_ZNS_5qgeluIffEES5_S6_S8_EEEEvPKT2_SC_PT3_SE_PKT1_PSF_SI_mmm:
	.zero		976


//--------------------- .nv.constant0._ZN18transformer_engine6detail32dgated_act_cast_transpose_kernelILi1ELi2Eff13__nv_bfloat16NS_5EmptyEXadL_ZNS_6dqgeluIffEET_T0_RKS3_EEXadL_ZNS_5qgeluIffEES5_S6_S8_EEEEvPKT2_SC_PT3_SE_PKT1_PSF_SI_mmm --------------------------
	.section	.nv.constant0._ZN18transformer_engine6detail32dgated_act_cast_transpose_kernelILi1ELi2Eff13__nv_bfloat16NS_5EmptyEXadL_ZNS_6dqgeluIffEET_T0_RKS3_EEXadL_ZNS_5qgeluIffEES5_S6_S8_EEEEvPKT2_SC_PT3_SE_PKT1_PSF_SI_mmm,"a",@progbits
	.sectionflags	@""
	.align	4
.nv.constant0._ZN18transformer_engine6detail32dgated_act_cast_transpose_kernelILi1ELi2Eff13__nv_bfloat16NS_5EmptyEXadL_ZNS_6dqgeluIffEET_T0_RKS3_EEXadL_ZNS_5qgeluIffEES5_S6_S8_EEEEvPKT2_SC_PT3_SE_PKT1_PSF_SI_mmm:
	.zero		976


//--------------------- .nv.constant0._ZN18transformer_engine6detail43dgated_act_cast_transpose_kernel_notalignedILi1ELi2Eff6__halfNS_5EmptyEXadL_ZNS_6dqgeluIffEET_T0_RKS3_EEXadL_ZNS_5qgeluIffEES5_S6_S8_EEEEvPKT2_SC_PT3_SE_PKT1_PSF_SI_mmm --------------------------
	.section	.nv.constant0._ZN18transformer_engine6detail43dgated_act_cast_transpose_kernel_notalignedILi1ELi2Eff6__halfNS_5EmptyEXadL_ZNS_6dqgeluIffEET_T0_RKS3_EEXadL_ZNS_5qgeluIffEES5_S6_S8_EEEEvPKT2_SC_PT3_SE_PKT1_PSF_SI_mmm,"a",@progbits
	.sectionflags	@""
	.align	4
.nv.constant0._ZN18transformer_engine6detail43dgated_act_cast_transpose_kernel_notalignedILi1ELi2Eff6__halfNS_5EmptyEXadL_ZNS_6dqgeluIffEET_T0_RKS3_EEXadL_ZNS_5qgeluIffEES5_S6_S8_EEEEvPKT2_SC_PT3_SE_PKT1_PSF_SI_mmm:
	.zero		976


//--------------------- .nv.constant0._ZN18transformer_engine6detail32dgated_act_cast_transpose_kernelILi1ELi2Eff6__halfNS_5EmptyEXadL_ZNS_6dqgeluIffEET_T0_RKS3_EEXadL_ZNS_5qgeluIffEES5_S6_S8_EEEEvPKT2_SC_PT3_SE_PKT1_PSF_SI_mmm --------------------------
	.section	.nv.constant0._ZN18transformer_engine6detail32dgated_act_cast_transpose_kernelILi1ELi2Eff6__halfNS_5EmptyEXadL_ZNS_6dqgeluIffEET_T0_RKS3_EEXadL_ZNS_5qgeluIffEES5_S6_S8_EEEEvPKT2_SC_PT3_SE_PKT1_PSF_SI_mmm,"a",@progbits
	.sectionflags	@""
	.align	4
.nv.constant0._ZN18transformer_engine6detail32dgated_act_cast_transpose_kernelILi1ELi2Eff6__halfNS_5EmptyEXadL_ZNS_6dqgeluIffEET_T0_RKS3_EEXadL_ZNS_5qgeluIffEES5_S6_S8_EEEEvPKT2_SC_PT3_SE_PKT1_PSF_SI_mmm:
	.zero		976


//--------------------- .nv.constant0._ZN18transformer_engine6detail43dgated_act_cast_transpose_kernel_notalignedILi1ELi1EfffNS_5EmptyEXadL_ZNS_6dqgeluIffEET_T0_RKS2_EEXadL_ZNS_5qgeluIffEES4_S5_S7_EEEEvPKT2_SB_PT3_SD_PKT1_PSE_SH_mmm --------------------------
	.section	.nv.constant0._ZN18transformer_engine6detail43dgated_act_cast_transpose_kernel_notalignedILi1ELi1EfffNS_5EmptyEXadL_ZNS_6dqgeluIffEET_T0_RKS2_EEXadL_ZNS_5qgeluIffEES4_S5_S7_EEEEvPKT2_SB_PT3_SD_PKT1_PSE_SH_mmm,"a",@progbits
	.sectionflags	@""
	.align	4
.nv.constant0._ZN18transformer_engine6detail43dgated_act_cast_transpose_kernel_notalignedILi1ELi1EfffNS_5EmptyEXadL_ZNS_6dqgeluIffEET_T0_RKS2_EEXadL_ZNS_5qgeluIffEES4_S5_S7_EEEEvPKT2_SB_PT3_SD_PKT1_PSE_SH_mmm:
	.zero		976


//--------------------- .nv.constant0._ZN18transformer_engine6detail32dgated_act_cast_transpose_kernelILi1ELi1EfffNS_5EmptyEXadL_ZNS_6dqgeluIffEET_T0_RKS2_EEXadL_ZNS_5qgeluIffEES4_S5_S7_EEEEvPKT2_SB_PT3_SD_PKT1_PSE_SH_mmm --------------------------
	.section	.nv.constant0._ZN18transformer_engine6detail32dgated_act_cast_transpose_kernelILi1ELi1EfffNS_5EmptyEXadL_ZNS_6dqgeluIffEET_T0_RKS2_EEXadL_ZNS_5qgeluIffEES4_S5_S7_EEEEvPKT2_SB_PT3_SD_PKT1_PSE_SH_mmm,"a",@progbits
	.sectionflags	@""
	.align	4
.nv.constant0._ZN18transformer_engine6detail32dgated_act_cast_transpose_kernelILi1ELi1EfffNS_5EmptyEXadL_ZNS_6dqgeluIffEET_T0_RKS2_EEXadL_ZNS_5qgeluIffEES4_S5_S7_EEEEvPKT2_SB_PT3_SD_PKT1_PSE_SH_mmm:
	.zero		976


//--------------------- .nv.constant0._ZN18transformer_engine6detail43dgated_act_cast_transpose_kernel_notalignedILi2ELi4Ef13__nv_bfloat1613__nv_fp8_e4m3NS_5EmptyEXadL_ZNS_6dsreluIffEET_T0_RKS4_EEXadL_ZNS_5sreluIffEES6_S7_S9_EEEEvPKT2_SD_PT3_SF_PKT1_PSG_SJ_mmm --------------------------
	.section	.nv.constant0._ZN18transformer_engine6detail43dgated_act_cast_transpose_kernel_notalignedILi2ELi4Ef13__nv_bfloat1613__nv_fp8_e4m3NS_5EmptyEXadL_ZNS_6dsreluIffEET_T0_RKS4_EEXadL_ZNS_5sreluIffEES6_S7_S9_EEEEvPKT2_SD_PT3_SF_PKT1_PSG_SJ_mmm,"a",@progbits
	.sectionflags	@""
	.align	4
.nv.constant0._ZN18transformer_engine6detail43dgated_act_cast_transpose_kernel_notalignedILi2ELi4Ef13__nv_bfloat1613__nv_fp8_e4m3NS_5EmptyEXadL_ZNS_6dsreluIffEET_T0_RKS4_EEXadL_ZNS_5sreluIffEES6_S7_S9_EEEEvPKT2_SD_PT3_SF_PKT1_PSG_SJ_mmm:
	.zero		976


//--------------------- .nv.constant0._ZN18transformer_engine6detail32dgated_act_cast_transpose_kernelILi2ELi4Ef13__nv_bfloat1613__nv_fp8_e4m3NS_5EmptyEXadL_ZNS_6dsreluIffEET_T0_RKS4_EEXadL_ZNS_5sreluIffEES6_S7_S9_EEEEvPKT2_SD_PT3_SF_PKT1_PSG_SJ_mmm --------------------------
	.section	.nv.constant0._ZN18transformer_engine6detail32dgated_act_cast_transpose_kernelILi2ELi4Ef13__nv_bfloat1613__nv_fp8_e4m3NS_5EmptyEXadL_ZNS_6dsreluIffEET_T0_RKS4_EEXadL_ZNS_5sreluIffEES6_S7_S9_EEEEvPKT2_SD_PT3_SF_PKT1_PSG_SJ_mmm,"a",@progbits
	.sectionflags	@""
	.align	4
.nv.constant0._ZN18transformer_engine6detail32dgated_act_cast_transpose_kernelILi2ELi4Ef13__nv_bfloat1613__nv_fp8_e4m3NS_5EmptyEXadL_ZNS_6dsreluIffEET_T0_RKS4_EEXadL_ZNS_5sreluIffEES6_S7_S9_EEEEvPKT2_SD_PT3_SF_PKT1_PSG_SJ_mmm:
	.zero		976


//--------------------- .nv.constant0._ZN18transformer_engine6detail43dgated_act_cast_transpose_kernel_notalignedILi2ELi4Ef13__nv_bfloat1613__nv_fp8_e5m2NS_5EmptyEXadL_ZNS_6dsreluIffEET_T0_RKS4_EEXadL_ZNS_5sreluIffEES6_S7_S9_EEEEvPKT2_SD_PT3_SF_PKT1_PSG_SJ_mmm --------------------------
	.section	.nv.constant0._ZN18transformer_engine6detail43dgated_act_cast_transpose_kernel_notalignedILi2ELi4Ef13__nv_bfloat1613__nv_fp8_e5m2NS_5EmptyEXadL_ZNS_6dsreluIffEET_T0_RKS4_EEXadL_ZNS_5sreluIffEES6_S7_S9_EEEEvPKT2_SD_PT3_SF_PKT1_PSG_SJ_mmm,"a",@progbits
	.sectionflags	@""
	.align	4
.nv.constant0._ZN18transformer_engine6detail43dgated_act_cast_transpose_kernel_notalignedILi2ELi4Ef13__nv_bfloat1613__nv_fp8_e5m2NS_5EmptyEXadL_ZNS_6dsreluIffEET_T0_RKS4_EEXadL_ZNS_5sreluIffEES6_S7_S9_EEEEvPKT2_SD_PT3_SF_PKT1_PSG_SJ_mmm:
	.zero		976


//--------------------- .nv.constant0._ZN18transformer_engine6detail32dgated_act_cast_transpose_kernelILi2ELi4Ef13__nv_bfloat1613__nv_fp8_e5m2NS_5EmptyEXadL_ZNS_6dsreluIffEET_T0_RKS4_EEXadL_ZNS_5sreluIffEES6_S7_S9_EEEEvPKT2_SD_PT3_SF_PKT1_PSG_SJ_mmm --------------------------
	.section	.nv.constant0._ZN18transformer_engine6detail32dgated_act_cast_transpose_kernelILi2ELi4Ef13__nv_bfloat1613__nv_fp8_e5m2NS_5EmptyEXadL_ZNS_6dsreluIffEET_T0_RKS4_EEXadL_ZNS_5sreluIffEES6_S7_S9_EEEEvPKT2_SD_PT3_SF_PKT1_PSG_SJ_mmm,"a",@progbits
	.sectionflags	@""
	.align	4
.nv.constant0._ZN18transformer_engine6detail32dgated_act_cast_transpose_kernelILi2ELi4Ef13__nv_bfloat1613__nv_fp8_e5m2NS_5EmptyEXadL_ZNS_6dsreluIffEET_T0_RKS4_EEXadL_ZNS_5sreluIffEES6_S7_S9_EEEEvPKT2_SD_PT3_SF_PKT1_PSG_SJ_mmm:
	.zero		976


//--------------------- .nv.constant0._ZN18transformer_engine6detail43dgated_act_cast_transpose_kernel_notalignedILi2ELi2Ef13__nv_bfloat16S2_NS_5EmptyEXadL_ZNS_6dsreluIffEET_T0_RKS3_EEXadL_ZNS_5sreluIffEES5_S6_S8_EEEEvPKT2_SC_PT3_SE_PKT1_PSF_SI_mmm --------------------------
	.section	.nv.constant0._ZN18transformer_engine6detail43dgated_act_cast_transpose_kernel_notalignedILi2ELi2Ef13__nv_bfloat16S2_NS_5EmptyEXadL_ZNS_6dsreluIffEET_T0_RKS3_EEXadL_ZNS_5sreluIffEES5_S6_S8_EEEEvPKT2_SC_PT3_SE_PKT1_PSF_SI_mmm,"a",@progbits
	.sectionflags	@""
	.align	4
.nv.constant0._ZN18transformer_engine6detail43dgated_act_cast_transpose_kernel_notalignedILi2ELi2Ef13__nv_bfloat16S2_NS_5EmptyEXadL_ZNS_6dsreluIffEET_T0_RKS3_EEXadL_ZNS_5sreluIffEES5_S6_S8_EEEEvPKT2_SC_PT3_SE_PKT1_PSF_SI_mmm:
	.zero		976


//--------------------- .nv.constant0._ZN18transformer_engine6detail32dgated_act_cast_transpose_kernelILi2ELi2Ef13__nv_bfloat16S2_NS_5EmptyEXadL_ZNS_6dsreluIffEET_T0_RKS3_EEXadL_ZNS_5sreluIffEES5_S6_S8_EEEEvPKT2_SC_PT3_SE_PKT1_PSF_SI_mmm --------------------------
	.section	.nv.constant0._ZN18transformer_engine6detail32dgated_act_cast_transpose_kernelILi2ELi2Ef13__nv_bfloat16S2_NS_5EmptyEXadL_ZNS_6dsreluIffEET_T0_RKS3_EEXadL_ZNS_5sreluIffEES5_S6_S8_EEEEvPKT2_SC_PT3_SE_PKT1_PSF_SI_mmm,"a",@progbits
	.sectionflags	@""
	.align	4
.nv.constant0._ZN18transformer_engine6detail32dgated_act_cast_transpose_kernelILi2ELi2Ef13__nv_bfloat16S2_NS_5EmptyEXadL_ZNS_6dsreluIffEET_T0_RKS3_EEXadL_ZNS_5sreluIffEES5_S6_S8_EEEEvPKT2_SC_PT3_SE_PKT1_PSF_SI_mmm:
	.zero		976


//--------------------- .nv.constant0._ZN18transformer_engine6detail43dgated_act_cast_transpose_kernel_notalignedILi2ELi2Ef13__nv_bfloat166__halfNS_5EmptyEXadL_ZNS_6dsreluIffEET_T0_RKS4_EEXadL_ZNS_5sreluIffEES6_S7_S9_EEEEvPKT2_SD_PT3_SF_PKT1_PSG_SJ_mmm --------------------------
	.section	.nv.constant0._ZN18transformer_engine6detail43dgated_act_cast_transpose_kernel_notalignedILi2ELi2Ef13__nv_bfloat166__halfNS_5EmptyEXadL_ZNS_6dsreluIffEET_T0_RKS4_EEXadL_ZNS_5sreluIffEES6_S7_S9_EEEEvPKT2_SD_PT3_SF_PKT1_PSG_SJ_mmm,"a",@progbits
	.sectionflags	@""
	.align	4
.nv.constant0._ZN18transformer_engine6detail43dgated_act_cast_transpose_kernel_notalignedILi2ELi2Ef13__nv_bfloat166__halfNS_5EmptyEXadL_ZNS_6dsreluIffEET_T0_RKS4_EEXadL_ZNS_5sreluIffEES6_S7_S9_EEEEvPKT2_SD_PT3_SF_PKT1_PSG_SJ_mmm:
	.zero		976


//--------------------- .nv.constant0._ZN18transformer_engine6detail32dgated_act_cast_transpose_kernelILi2ELi2Ef13__nv_bfloat166__halfNS_5EmptyEXadL_ZNS_6dsreluIffEET_T0_RKS4_EEXadL_ZNS_5sreluIffEES6_S7_S9_EEEEvPKT2_SD_PT3_SF_PKT1_PSG_SJ_mmm --------------------------
	.section	.nv.constant0._ZN18transformer_engine6detail32dgated_act_cast_transpose_kernelILi2ELi2Ef13__nv_bfloat166__halfNS_5EmptyEXadL_ZNS_6dsreluIffEET_T0_RKS4_EEXadL_ZNS_5sreluIffEES6_S7_S9_EEEEvPKT2_SD_PT3_SF_PKT1_PSG_SJ_mmm,"a",@progbits
	.sectionflags	@""
	.align	4
.nv.constant0._ZN18transformer_engine6detail32dgated_act_cast_transpose_kernelILi2ELi2Ef13__nv_bfloat166__halfNS_5EmptyEXadL_ZNS_6dsreluIffEET_T0_RKS4_EEXadL_ZNS_5sreluIffEES6_S7_S9_EEEEvPKT2_SD_PT3_SF_PKT1_PSG_SJ_mmm:
	.zero		976


//--------------------- .nv.constant0._ZN18transformer_engine6detail43dgated_act_cast_transpose_kernel_notalignedILi2ELi1Ef13__nv_bfloat16fNS_5EmptyEXadL_ZNS_6dsreluIffEET_T0_RKS3_EEXadL_ZNS_5sreluIffEES5_S6_S8_EEEEvPKT2_SC_PT3_SE_PKT1_PSF_SI_mmm --------------------------
	.section	.nv.constant0._ZN18transformer_engine6detail43dgated_act_cast_transpose_kernel_notalignedILi2ELi1Ef13__nv_bfloat16fNS_5EmptyEXadL_ZNS_6dsreluIffEET_T0_RKS3_EEXadL_ZNS_5sreluIffEES5_S6_S8_EEEEvPKT2_SC_PT3_SE_PKT1_PSF_SI_mmm,"a",@progbits
	.sectionflags	@""
	.align	4
.nv.constant0._ZN18transformer_engine6detail43dgated_act_cast_transpose_kernel_notalignedILi2ELi1Ef13__nv_bfloat16fNS_5EmptyEXadL_ZNS_6dsreluIffEET_T0_RKS3_EEXadL_ZNS_5sreluIffEES5_S6_S8_EEEEvPKT2_SC_PT3_SE_PKT1_PSF_SI_mmm:
	.zero		976


//--------------------- .nv.constant0._ZN18transformer_engine6detail32dgated_act_cast_transpose_kernelILi2ELi1Ef13__nv_bfloat16fNS_5EmptyEXadL_ZNS_6dsreluIffEET_T0_RKS3_EEXadL_ZNS_5sreluIffEES5_S6_S8_EEEEvPKT2_SC_PT3_SE_PKT1_PSF_SI_mmm --------------------------
	.section	.nv.constant0._ZN18transformer_engine6detail32dgated_act_cast_transpose_kernelILi2ELi1Ef13__nv_bfloat16fNS_5EmptyEXadL_ZNS_6dsreluIffEET_T0_RKS3_EEXadL_ZNS_5sreluIffEES5_S6_S8_EEEEvPKT2_SC_PT3_SE_PKT1_PSF_SI_mmm,"a",@progbits
	.sectionflags	@""
	.align	4
.nv.constant0._ZN18transformer_engine6detail32dgated_act_cast_transpose_kernelILi2ELi1Ef13__nv_bfloat16fNS_5EmptyEXadL_ZNS_6dsreluIffEET_T0_RKS3_EEXadL_ZNS_5sreluIffEES5_S6_S8_EEEEvPKT2_SC_PT3_SE_PKT1_PSF_SI_mmm:
	.zero		976


//--------------------- .nv.constant0._ZN18transformer_engine6detail43dgated_act_cast_transpose_kernel_notalignedILi2ELi4Ef6__half13__nv_fp8_e4m3NS_5EmptyEXadL_ZNS_6dsreluIffEET_T0_RKS4_EEXadL_ZNS_5sreluIffEES6_S7_S9_EEEEvPKT2_SD_PT3_SF_PKT1_PSG_SJ_mmm --------------------------
	.section	.nv.constant0._ZN18transformer_engine6detail43dgated_act_cast_transpose_kernel_notalignedILi2ELi4Ef6__half13__nv_fp8_e4m3NS_5EmptyEXadL_ZNS_6dsreluIffEET_T0_RKS4_EEXadL_ZNS_5sreluIffEES6_S7_S9_EEEEvPKT2_SD_PT3_SF_PKT1_PSG_SJ_mmm,"a",@progbits
	.sectionflags	@""
	.align	4
.nv.constant0._ZN18transformer_engine6detail43dgated_act_cast_transpose_kernel_notalignedILi2ELi4Ef6__half13__nv_fp8_e4m3NS_5EmptyEXadL_ZNS_6dsreluIffEET_T0_RKS4_EEXadL_ZNS_5sreluIffEES6_S7_S9_EEEEvPKT2_SD_PT3_SF_PKT1_PSG_SJ_mmm:
	.zero		976


//--------------------- .nv.constant0._ZN18transformer_engine6detail32dgated_act_cast_transpose_kernelILi2ELi4Ef6__half13__nv_fp8_e4m3NS_5EmptyEXadL_ZNS_6dsreluIffEET_T0_RKS4_EEXadL_ZNS_5sreluIffEES6_S7_S9_EEEEvPKT2_SD_PT3_SF_PKT1_PSG_SJ_mmm --------------------------
	.section	.nv.constant0._ZN18transformer_engine6detail32dgated_act_cast_transpose_kernelILi2ELi4Ef6__half13__nv_fp8_e4m3NS_5EmptyEXadL_ZNS_6dsreluIffEET_T0_RKS4_EEXadL_ZNS_5sreluIffEES6_S7_S9_EEEEvPKT2_SD_PT3_SF_PKT1_PSG_SJ_mmm,"a",@progbits
	.sectionflags	@""
	.align	4
.nv.constant0._ZN18transformer_engine6detail32dgated_act_cast_transpose_kernelILi2ELi4Ef6__half13__nv_fp8_e4m3NS_5EmptyEXadL_ZNS_6dsreluIffEET_T0_RKS4_EEXadL_ZNS_5sreluIffEES6_S7_S9_EEEEvPKT2_SD_PT3_SF_PKT1_PSG_SJ_mmm:
	.zero		976


//--------------------- .nv.constant0._ZN18transformer_engine6detail43dgated_act_cast_transpose_kernel_notalignedILi2ELi4Ef6__half13__nv_fp8_e5m2NS_5EmptyEXadL_ZNS_6dsreluIffEET_T0_RKS4_EEXadL_ZNS_5sreluIffEES6_S7_S9_EEEEvPKT2_SD_PT3_SF_PKT1_PSG_SJ_mmm --------------------------
	.section	.nv.constant0._ZN18transformer_engine6detail43dgated_act_cast_transpose_kernel_notalignedILi2ELi4Ef6__half13__nv_fp8_e5m2NS_5EmptyEXadL_ZNS_6dsreluIffEET_T0_RKS4_EEXadL_ZNS_5sreluIffEES6_S7_S9_EEEEvPKT2_SD_PT3_SF_PKT1_PSG_SJ_mmm,"a",@progbits
	.sectionflags	@""
	.align	4
.nv.constant0._ZN18transformer_engine6detail43dgated_act_cast_transpose_kernel_notalignedILi2ELi4Ef6__half13__nv_fp8_e5m2NS_5EmptyEXadL_ZNS_6dsreluIffEET_T0_RKS4_EEXadL_ZNS_5sreluIffEES6_S7_S9_EEEEvPKT2_SD_PT3_SF_PKT1_PSG_SJ_mmm:
	.zero		976


//--------------------- .nv.constant0._ZN18transformer_engine6detail32dgated_act_cast_transpose_kernelILi2ELi4Ef6__half13__nv_fp8_e5m2NS_5EmptyEXadL_ZNS_6dsreluIffEET_T0_RKS4_EEXadL_ZNS_5sreluIffEES6_S7_S9_EEEEvPKT2_SD_PT3_SF_PKT1_PSG_SJ_mmm --------------------------
	.section	.nv.constant0._ZN18transformer_engine6detail32dgated_act_cast_transpose_kernelILi2ELi4Ef6__half13__nv_fp8_e5m2NS_5EmptyEXadL_ZNS_6dsreluIffEET_T0_RKS4_EEXadL_ZNS_5sreluIffEES6_S7_S9_EEEEvPKT2_SD_PT3_SF_PKT1_PSG_SJ_mmm,"a",@progbits
	.sectionflags	@""
	.align	4
.nv.constant0._ZN18transformer_engine6detail32dgated_act_cast_transpose_kernelILi2ELi4Ef6__half13__nv_fp8_e5m2NS_5EmptyEXadL_ZNS_6dsreluIffEET_T0_RKS4_EEXadL_ZNS_5sreluIffEES6_S7_S9_EEEEvPKT2_SD_PT3_SF_PKT1_PSG_SJ_mmm:
	.zero		976


//--------------------- .nv.constant0._ZN18transformer_engine6detail43dgated_act_cast_transpose_kernel_notalignedILi2ELi2Ef6__half13__nv_bfloat16NS_5EmptyEXadL_ZNS_6dsreluIffEET_T0_RKS4_EEXadL_ZNS_5sreluIffEES6_S7_S9_EEEEvPKT2_SD_PT3_SF_PKT1_PSG_SJ_mmm --------------------------
	.section	.nv.constant0._ZN18transformer_engine6detail43dgated_act_cast_transpose_kernel_notalignedILi2ELi2Ef6__half13__nv_bfloat16NS_5EmptyEXadL_ZNS_6dsreluIffEET_T0_RKS4_EEXadL_ZNS_5sreluIffEES6_S7_S9_EEEEvPKT2_SD_PT3_SF_PKT1_PSG_SJ_mmm,"a",@progbits
	.sectionflags	@""
	.align	4
.nv.constant0._ZN18transformer_engine6detail43dgated_act_cast_transpose_kernel_notalignedILi2ELi2Ef6__half13__nv_bfloat16NS_5EmptyEXadL_ZNS_6dsreluIffEET_T0_RKS4_EEXadL_ZNS_5sreluIffEES6_S7_S9_EEEEvPKT2_SD_PT3_SF_PKT1_PSG_SJ_mmm:
	.zero		976


//--------------------- .nv.constant0._ZN18transformer_engine6detail32dgated_act_cast_transpose_kernelILi2ELi2Ef6__half13__nv_bfloat16NS_5EmptyEXadL_ZNS_6dsreluIffEET_T0_RKS4_EEXadL_ZNS_5sreluIffEES6_S7_S9_EEEEvPKT2_SD_PT3_SF_PKT1_PSG_SJ_mmm --------------------------
	.section	.nv.constant0._ZN18transformer_engine6detail32dgated_act_cast_transpose_kernelILi2ELi2Ef6__half13__nv_bfloat16NS_5EmptyEXadL_ZNS_6dsreluIffEET_T0_RKS4_EEXadL_ZNS_5sreluIffEES6_S7_S9_EEEEvPKT2_SD_PT3_SF_PKT1_PSG_SJ_mmm,"a",@progbits
	.sectionflags	@""
	.align	4
.nv.constant0._ZN18transformer_engine6detail32dgated_act_cast_transpose_kernelILi2ELi2Ef6__half13__nv_bfloat16NS_5EmptyEXadL_ZNS_6dsreluIffEET_T0_RKS4_EEXadL_ZNS_5sreluIffEES6_S7_S9_EEEEvPKT2_SD_PT3_SF_PKT1_PSG_SJ_mmm:
	.zero		976


//--------------------- .nv.constant0._ZN18transformer_engine6detail43dgated_act_cast_transpose_kernel_notalignedILi2ELi2Ef6__halfS2_NS_5EmptyEXadL_ZNS_6dsreluIffEET_T0_RKS3_EEXadL_ZNS_5sreluIffEES5_S6_S8_EEEEvPKT2_SC_PT3_SE_PKT1_PSF_SI_mmm --------------------------
	.section	.nv.constant0._ZN18transformer_engine6detail43dgated_act_cast_transpose_kernel_notalignedILi2ELi2Ef6__halfS2_NS_5EmptyEXadL_ZNS_6dsreluIffEET_T0_RKS3_EEXadL_ZNS_5sreluIffEES5_S6_S8_EEEEvPKT2_SC_PT3_SE_PKT1_PSF_SI_mmm,"a",@progbits
	.sectionflags	@""
	.align	4
.nv.constant0._ZN18transformer_engine6detail43dgated_act_cast_transpose_kernel_notalignedILi2ELi2Ef6__halfS2_NS_5EmptyEXadL_ZNS_6dsreluIffEET_T0_RKS3_EEXadL_ZNS_5sreluIffEES5_S6_S8_EEEEvPKT2_SC_PT3_SE_PKT1_PSF_SI_mmm:
	.zero		976


//--------------------- .nv.constant0._ZN18transformer_engine6detail32dgated_act_cast_transpose_kernelILi2ELi2Ef6__halfS2_NS_5EmptyEXadL_ZNS_6dsreluIffEET_T0_RKS3_EEXadL_ZNS_5sreluIffEES5_S6_S8_EEEEvPKT2_SC_PT3_SE_PKT1_PSF_SI_mmm --------------------------
	.section	.nv.constant0._ZN18transformer_engine6detail32dgated_act_cast_transpose_kernelILi2ELi2Ef6__halfS2_NS_5EmptyEXadL_ZNS_6dsreluIffEET_T0_RKS3_EEXadL_ZNS_5sreluIffEES5_S6_S8_EEEEvPKT2_SC_PT3_SE_PKT1_PSF_SI_mmm,"a",@progbits
	.sectionflags	@""
	.align	4
.nv.constant0._ZN18transformer_engine6detail32dgated_act_cast_transpose_kernelILi2ELi2Ef6__halfS2_NS_5EmptyEXadL_ZNS_6dsreluIffEET_T0_RKS3_EEXadL_ZNS_5sreluIffEES5_S6_S8_EEEEvPKT2_SC_PT3_SE_PKT1_PSF_SI_mmm:
	.zero		976


//--------------------- .nv.constant0._ZN18transformer_engine6detail43dgated_act_cast_transpose_kernel_notalignedILi2ELi1Ef6__halffNS_5EmptyEXadL_ZNS_6dsreluIffEET_T0_RKS3_EEXadL_ZNS_5sreluIffEES5_S6_S8_EEEEvPKT2_SC_PT3_SE_PKT1_PSF_SI_mmm --------------------------
	.section	.nv.constant0._ZN18transformer_engine6detail43dgated_act_cast_transpose_kernel_notalignedILi2ELi1Ef6__halffNS_5EmptyEXadL_ZNS_6dsreluIffEET_T0_RKS3_EEXadL_ZNS_5sreluIffEES5_S6_S8_EEEEvPKT2_SC_PT3_SE_PKT1_PSF_SI_mmm,"a",@progbits
	.sectionflags	@""
	.align	4
.nv.constant0._ZN18transformer_engine6detail43dgated_act_cast_transpose_kernel_notalignedILi2ELi1Ef6__halffNS_5EmptyEXadL_ZNS_6dsreluIffEET_T0_RKS3_EEXadL_ZNS_5sreluIffEES5_S6_S8_EEEEvPKT2_SC_PT3_SE_PKT1_PSF_SI_mmm:
	.zero		976


//--------------------- .nv.constant0._ZN18transformer_engine6detail32dgated_act_cast_transpose_kernelILi2ELi1Ef6__halffNS_5EmptyEXadL_ZNS_6dsreluIffEET_T0_RKS3_EEXadL_ZNS_5sreluIffEES5_S6_S8_EEEEvPKT2_SC_PT3_SE_PKT1_PSF_SI_mmm --------------------------
	.section	.nv.constant0._ZN18transformer_engine6detail32dgated_act_cast_transpose_kernelILi2ELi1Ef6__halffNS_5EmptyEXadL_ZNS_6dsreluIffEET_T0_RKS3_EEXadL_ZNS_5sreluIffEES5_S6_S8_EEEEvPKT2_SC_PT3_SE_PKT1_PSF_SI_mmm,"a",@progbits
	.sectionflags	@""
	.align	4
.nv.constant0._ZN18transformer_engine6detail32dgated_act_cast_transpose_kernelILi2ELi1Ef6__halffNS_5EmptyEXadL_ZNS_6dsreluIffEET_T0_RKS3_EEXadL_ZNS_5sreluIffEES5_S6_S8_EEEEvPKT2_SC_PT3_SE_PKT1_PSF_SI_mmm:
	.zero		976


//--------------------- .nv.constant0._ZN18transformer_engine6detail43dgated_act_cast_transpose_kernel_notalignedILi1ELi4Eff13__nv_fp8_e4m3NS_5EmptyEXadL_ZNS_6dsreluIffEET_T0_RKS3_EEXadL_ZNS_5sreluIffEES5_S6_S8_EEEEvPKT2_SC_PT3_SE_PKT1_PSF_SI_mmm --------------------------
	.section	.nv.constant0._ZN18transformer_engine6detail43dgated_act_cast_transpose_kernel_notalignedILi1ELi4Eff13__nv_fp8_e4m3NS_5EmptyEXadL_ZNS_6dsreluIffEET_T0_RKS3_EEXadL_ZNS_5sreluIffEES5_S6_S8_EEEEvPKT2_SC_PT3_SE_PKT1_PSF_SI_mmm,"a",@progbits
	.sectionflags	@""
	.align	4
.nv.constant0._ZN18transformer_engine6detail43dgated_act_cast_transpose_kernel_notalignedILi1ELi4Eff13__nv_fp8_e4m3NS_5EmptyEXadL_ZNS_6dsreluIffEET_T0_RKS3_EEXadL_ZNS_5sreluIffEES5_S6_S8_EEEEvPKT2_SC_PT3_SE_PKT1_PSF_SI_mmm:
	.zero		976


//--------------------- .nv.constant0._ZN18transformer_engine6detail32dgated_act_cast_transpose_kernelILi1ELi4Eff13__nv_fp8_e4m3NS_5EmptyEXadL_ZNS_6dsreluIffEET_T0_RKS3_EEXadL_ZNS_5sreluIffEES5_S6_S8_EEEEvPKT2_SC_PT3_SE_PKT1_PSF_SI_mmm --------------------------
	.section	.nv.constant0._ZN18transformer_engine6detail32dgated_act_cast_transpose_kernelILi1ELi4Eff13__nv_fp8_e4m3NS_5EmptyEXadL_ZNS_6dsreluIffEET_T0_RKS3_EEXadL_ZNS_5sreluIffEES5_S6_S8_EEEEvPKT2_SC_PT3_SE_PKT1_PSF_SI_mmm,"a",@progbits
	.sectionflags	@""
	.align	4
.nv.constant0._ZN18transformer_engine6detail32dgated_act_cast_transpose_kernelILi1ELi4Eff13__nv_fp8_e4m3NS_5EmptyEXadL_ZNS_6dsreluIffEET_T0_RKS3_EEXadL_ZNS_5sreluIffEES5_S6_S8_EEEEvPKT2_SC_PT3_SE_PKT1_PSF_SI_mmm:
	.zero		976


//--------------------- .nv.constant0._ZN18transformer_engine6detail43dgated_act_cast_transpose_kernel_notalignedILi1ELi4Eff13__nv_fp8_e5m2NS_5EmptyEXadL_ZNS_6dsreluIffEET_T0_RKS3_EEXadL_ZNS_5sreluIffEES5_S6_S8_EEEEvPKT2_SC_PT3_SE_PKT1_PSF_SI_mmm --------------------------
	.section	.nv.constant0._ZN18transformer_engine6detail43dgated_act_cast_transpose_kernel_notalignedILi1ELi4Eff13__nv_fp8_e5m2NS_5EmptyEXadL_ZNS_6dsreluIffEET_T0_RKS3_EEXadL_ZNS_5sreluIffEES5_S6_S8_EEEEvPKT2_SC_PT3_SE_PKT1_PSF_SI_mmm,"a",@progbits
	.sectionflags	@""
	.align	4
.nv.constant0._ZN18transformer_engine6detail43dgated_act_cast_transpose_kernel_notalignedILi1ELi4Eff13__nv_fp8_e5m2NS_5EmptyEXadL_ZNS_6dsreluIffEET_T0_RKS3_EEXadL_ZNS_5sreluIffEES5_S6_S8_EEEEvPKT2_SC_PT3_SE_PKT1_PSF_SI_mmm:
	.zero		976


//--------------------- .nv.constant0._ZN18transformer_engine6detail32dgated_act_cast_transpose_kernelILi1ELi4Eff13__nv_fp8_e5m2NS_5EmptyEXadL_ZNS_6dsreluIffEET_T0_RKS3_EEXadL_ZNS_5sreluIffEES5_S6_S8_EEEEvPKT2_SC_PT3_SE_PKT1_PSF_SI_mmm --------------------------
	.section	.nv.constant0._ZN18transformer_engine6detail32dgated_act_cast_transpose_kernelILi1ELi4Eff13__nv_fp8_e5m2NS_5EmptyEXadL_ZNS_6dsreluIffEET_T0_RKS3_EEXadL_ZNS_5sreluIffEES5_S6_S8_EEEEvPKT2_SC_PT3_SE_PKT1_PSF_SI_mmm,"a",@progbits
	.sectionflags	@""
	.align	4
.nv.constant0._ZN18transformer_engine6detail32dgated_act_cast_transpose_kernelILi1ELi4Eff13__nv_fp8_e5m2NS_5EmptyEXadL_ZNS_6dsreluIffEET_T0_RKS3_EEXadL_ZNS_5sreluIffEES5_S6_S8_EEEEvPKT2_SC_PT3_SE_PKT1_PSF_SI_mmm:
	.zero		976


//--------------------- .nv.constant0._ZN18transformer_engine6detail43dgated_act_cast_transpose_kernel_notalignedILi1ELi2Eff13__nv_bfloat16NS_5EmptyEXadL_ZNS_6dsreluIffEET_T0_RKS3_EEXadL_ZNS_5sreluIffEES5_S6_S8_EEEEvPKT2_SC_PT3_SE_PKT1_PSF_SI_mmm --------------------------
	.section	.nv.constant0._ZN18transformer_engine6detail43dgated_act_cast_transpose_kernel_notalignedILi1ELi2Eff13__nv_bfloat16NS_5EmptyEXadL_ZNS_6dsreluIffEET_T0_RKS3_EEXadL_ZNS_5sreluIffEES5_S6_S8_EEEEvPKT2_SC_PT3_SE_PKT1_PSF_SI_mmm,"a",@progbits
	.sectionflags	@""
	.align	4
.nv.constant0._ZN18transformer_engine6detail43dgated_act_cast_transpose_kernel_notalignedILi1ELi2Eff13__nv_bfloat16NS_5EmptyEXadL_ZNS_6dsreluIffEET_T0_RKS3_EEXadL_ZNS_5sreluIffEES5_S6_S8_EEEEvPKT2_SC_PT3_SE_PKT1_PSF_SI_mmm:
	.zero		976


//--------------------- .nv.constant0._ZN18transformer_engine6detail32dgated_act_cast_transpose_kernelILi1ELi2Eff13__nv_bfloat16NS_5EmptyEXadL_ZNS_6dsreluIffEET_T0_RKS3_EEXadL_ZNS_5sreluIffEES5_S6_S8_EEEEvPKT2_SC_PT3_SE_PKT1_PSF_SI_mmm --------------------------
	.section	.nv.constant0._ZN18transformer_engine6detail32dgated_act_cast_transpose_kernelILi1ELi2Eff13__nv_bfloat16NS_5EmptyEXadL_ZNS_6dsreluIffEET_T0_RKS3_EEXadL_ZNS_5sreluIffEES5_S6_S8_EEEEvPKT2_SC_PT3_SE_PKT1_PSF_SI_mmm,"a",@progbits
	.sectionflags	@""
	.align	4
.nv.constant0._ZN18transformer_engine6detail32dgated_act_cast_transpose_kernelILi1ELi2Eff13__nv_bfloat16NS_5EmptyEXadL_ZNS_6dsreluIffEET_T0_RKS3_EEXadL_ZNS_5sreluIffEES5_S6_S8_EEEEvPKT2_SC_PT3_SE_PKT1_PSF_SI_mmm:
	.zero		976


//--------------------- .nv.constant0._ZN18transformer_engine6detail43dgated_act_cast_transpose_kernel_notalignedILi1ELi2Eff6__halfNS_5EmptyEXadL_ZNS_6dsreluIffEET_T0_RKS3_EEXadL_ZNS_5sreluIffEES5_S6_S8_EEEEvPKT2_SC_PT3_SE_PKT1_PSF_SI_mmm --------------------------
	.section	.nv.constant0._ZN18transformer_engine6detail43dgated_act_cast_transpose_kernel_notalignedILi1ELi2Eff6__halfNS_5EmptyEXadL_ZNS_6dsreluIffEET_T0_RKS3_EEXadL_ZNS_5sreluIffEES5_S6_S8_EEEEvPKT2_SC_PT3_SE_PKT1_PSF_SI_mmm,"a",@progbits
	.sectionflags	@""
	.align	4
.nv.constant0._ZN18transformer_engine6detail43dgated_act_cast_transpose_kernel_notalignedILi1ELi2Eff6__halfNS_5EmptyEXadL_ZNS_6dsreluIffEET_T0_RKS3_EEXadL_ZNS_5sreluIffEES5_S6_S8_EEEEvPKT2_SC_PT3_SE_PKT1_PSF_SI_mmm:
	.zero		976


//--------------------- .nv.constant0._ZN18transformer_engine6detail32dgated_act_cast_transpose_kernelILi1ELi2Eff6__halfNS_5EmptyEXadL_ZNS_6dsreluIffEET_T0_RKS3_EEXadL_ZNS_5sreluIffEES5_S6_S8_EEEEvPKT2_SC_PT3_SE_PKT1_PSF_SI_mmm --------------------------
	.section	.nv.constant0._ZN18transformer_engine6detail32dgated_act_cast_transpose_kernelILi1ELi2Eff6__halfNS_5EmptyEXadL_ZNS_6dsreluIffEET_T0_RKS3_EEXadL_ZNS_5sreluIffEES5_S6_S8_EEEEvPKT2_SC_PT3_SE_PKT1_PSF_SI_mmm,"a",@progbits
	.sectionflags	@""
	.align	4
.nv.constant0._ZN18transformer_engine6detail32dgated_act_cast_transpose_kernelILi1ELi2Eff6__halfNS_5EmptyEXadL_ZNS_6dsreluIffEET_T0_RKS3_EEXadL_ZNS_5sreluIffEES5_S6_S8_EEEEvPKT2_SC_PT3_SE_PKT1_PSF_SI_mmm:
	.zero		976


//--------------------- .nv.constant0._ZN18transformer_engine6detail43dgated_act_cast_transpose_kernel_notalignedILi1ELi1EfffNS_5EmptyEXadL_ZNS_6dsreluIffEET_T0_RKS2_EEXadL_ZNS_5sreluIffEES4_S5_S7_EEEEvPKT2_SB_PT3_SD_PKT1_PSE_SH_mmm --------------------------
	.section	.nv.constant0._ZN18transformer_engine6detail43dgated_act_cast_transpose_kernel_notalignedILi1ELi1EfffNS_5EmptyEXadL_ZNS_6dsreluIffEET_T0_RKS2_EEXadL_ZNS_5sreluIffEES4_S5_S7_EEEEvPKT2_SB_PT3_SD_PKT1_PSE_SH_mmm,"a",@progbits
	.sectionflags	@""
	.align	4
.nv.constant0._ZN18transformer_engine6detail43dgated_act_cast_transpose_kernel_notalignedILi1ELi1EfffNS_5EmptyEXadL_ZNS_6dsreluIffEET_T0_RKS2_EEXadL_ZNS_5sreluIffEES4_S5_S7_EEEEvPKT2_SB_PT3_SD_PKT1_PSE_SH_mmm:
	.zero		976


//--------------------- .nv.constant0._ZN18transformer_engine6detail32dgated_act_cast_transpose_kernelILi1ELi1EfffNS_5EmptyEXadL_ZNS_6dsreluIffEET_T0_RKS2_EEXadL_ZNS_5sreluIffEES4_S5_S7_EEEEvPKT2_SB_PT3_SD_PKT1_PSE_SH_mmm --------------------------
	.section	.nv.constant0._ZN18transformer_engine6detail32dgated_act_cast_transpose_kernelILi1ELi1EfffNS_5EmptyEXadL_ZNS_6dsreluIffEET_T0_RKS2_EEXadL_ZNS_5sreluIffEES4_S5_S7_EEEEvPKT2_SB_PT3_SD_PKT1_PSE_SH_mmm,"a",@progbits
	.sectionflags	@""
	.align	4
.nv.constant0._ZN18transformer_engine6detail32dgated_act_cast_transpose_kernelILi1ELi1EfffNS_5EmptyEXadL_ZNS_6dsreluIffEET_T0_RKS2_EEXadL_ZNS_5sreluIffEES4_S5_S7_EEEEvPKT2_SB_PT3_SD_PKT1_PSE_SH_mmm:
	.zero		976


//--------------------- .nv.constant0._ZN18transformer_engine6detail43dgated_act_cast_transpose_kernel_notalignedILi2ELi4Ef13__nv_bfloat1613__nv_fp8_e4m3NS_5EmptyEXadL_ZNS_5dreluIffEET_T0_RKS4_EEXadL_ZNS_4reluIffEES6_S7_S9_EEEEvPKT2_SD_PT3_SF_PKT1_PSG_SJ_mmm --------------------------
	.section	.nv.constant0._ZN18transformer_engine6detail43dgated_act_cast_transpose_kernel_notalignedILi2ELi4Ef13__nv_bfloat1613__nv_fp8_e4m3NS_5EmptyEXadL_ZNS_5dreluIffEET_T0_RKS4_EEXadL_ZNS_4reluIffEES6_S7_S9_EEEEvPKT2_SD_PT3_SF_PKT1_PSG_SJ_mmm,"a",@progbits
	.sectionflags	@""
	.align	4
.nv.constant0._ZN18transformer_engine6detail43dgated_act_cast_transpose_kernel_notalignedILi2ELi4Ef13__nv_bfloat1613__nv_fp8_e4m3NS_5EmptyEXadL_ZNS_5dreluIffEET_T0_RKS4_EEXadL_ZNS_4reluIffEES6_S7_S9_EEEEvPKT2_SD_PT3_SF_PKT1_PSG_SJ_mmm:
	.zero		976


//--------------------- .nv.constant0._ZN18transformer_engine6detail32dgated_act_cast_transpose_kernelILi2ELi4Ef13__nv_bfloat1613__nv_fp8_e4m3NS_5EmptyEXadL_ZNS_5dreluIffEET_T0_RKS4_EEXadL_ZNS_4reluIffEES6_S7_S9_EEEEvPKT2_SD_PT3_SF_PKT1_PSG_SJ_mmm --------------------------
	.section	.nv.constant0._ZN18transformer_engine6detail32dgated_act_cast_transpose_kernelILi2ELi4Ef13__nv_bfloat1613__nv_fp8_e4m3NS_5EmptyEXadL_ZNS_5dreluIffEET_T0_RKS4_EEXadL_ZNS_4reluIffEES6_S7_S9_EEEEvPKT2_SD_PT3_SF_PKT1_PSG_SJ_mmm,"a",@progbits
	.sectionflags	@""
	.align	4
.nv.constant0._ZN18transformer_engine6detail32dgated_act_cast_transpose_kernelILi2ELi4Ef13__nv_bfloat1613__nv_fp8_e4m3NS_5EmptyEXadL_ZNS_5dreluIffEET_T0_RKS4_EEXadL_ZNS_4reluIffEES6_S7_S9_EEEEvPKT2_SD_PT3_SF_PKT1_PSG_SJ_mmm:
	.zero		976


//--------------------- .nv.constant0._ZN18transformer_engine6detail43dgated_act_cast_transpose_kernel_notalignedILi2ELi4Ef13__nv_bfloat1613__nv_fp8_e5m2NS_5EmptyEXadL_ZNS_5dreluIffEET_T0_RKS4_EEXadL_ZNS_4reluIffEES6_S7_S9_EEEEvPKT2_SD_PT3_SF_PKT1_PSG_SJ_mmm --------------------------
	.section	.nv.constant0._ZN18transformer_engine6detail43dgated_act_cast_transpose_kernel_notalignedILi2ELi4Ef13__nv_bfloat1613__nv_fp8_e5m2NS_5EmptyEXadL_ZNS_5dreluIffEET_T0_RKS4_EEXadL_ZNS_4reluIffEES6_S7_S9_EEEEvPKT2_SD_PT3_SF_PKT1_PSG_SJ_mmm,"a",@progbits
	.sectionflags	@""
	.align	4
.nv.constant0._ZN18transformer_engine6detail43dgated_act_cast_transpose_kernel_notalignedILi2ELi4Ef13__nv_bfloat1613__nv_fp8_e5m2NS_5EmptyEXadL_ZNS_5dreluIffEET_T0_RKS4_EEXadL_ZNS_4reluIffEES6_S7_S9_EEEEvPKT2_SD_PT3_SF_PKT1_PSG_SJ_mmm:
	.zero		976


//--------------------- .nv.constant0._ZN18transformer_engine6detail32dgated_act_cast_transpose_kernelILi2ELi4Ef13__nv_bfloat1613__nv_fp8_e5m2NS_5EmptyEXadL_ZNS_5dreluIffEET_T0_RKS4_EEXadL_ZNS_4reluIffEES6_S7_S9_EEEEvPKT2_SD_PT3_SF_PKT1_PSG_SJ_mmm --------------------------
	.section	.nv.constant0._ZN18transformer_engine6detail32dgated_act_cast_transpose_kernelILi2ELi4Ef13__nv_bfloat1613__nv_fp8_e5m2NS_5EmptyEXadL_ZNS_5dreluIffEET_T0_RKS4_EEXadL_ZNS_4reluIffEES6_S7_S9_EEEEvPKT2_SD_PT3_SF_PKT1_PSG_SJ_mmm,"a",@progbits
	.sectionflags	@""
	.align	4
.nv.constant0._ZN18transformer_engine6detail32dgated_act_cast_transpose_kernelILi2ELi4Ef13__nv_bfloat1613__nv_fp8_e5m2NS_5EmptyEXadL_ZNS_5dreluIffEET_T0_RKS4_EEXadL_ZNS_4reluIffEES6_S7_S9_EEEEvPKT2_SD_PT3_SF_PKT1_PSG_SJ_mmm:
	.zero		976


//--------------------- .nv.constant0._ZN18transformer_engine6detail43dgated_act_cast_transpose_kernel_notalignedILi2ELi2Ef13__nv_bfloat16S2_NS_5EmptyEXadL_ZNS_5dreluIffEET_T0_RKS3_EEXadL_ZNS_4reluIffEES5_S6_S8_EEEEvPKT2_SC_PT3_SE_PKT1_PSF_SI_mmm --------------------------
	.section	.nv.constant0._ZN18transformer_engine6detail43dgated_act_cast_transpose_kernel_notalignedILi2ELi2Ef13__nv_bfloat16S2_NS_5EmptyEXadL_ZNS_5dreluIffEET_T0_RKS3_EEXadL_ZNS_4reluIffEES5_S6_S8_EEEEvPKT2_SC_PT3_SE_PKT1_PSF_SI_mmm,"a",@progbits
	.sectionflags	@""
	.align	4
.nv.constant0._ZN18transformer_engine6detail43dgated_act_cast_transpose_kernel_notalignedILi2ELi2Ef13__nv_bfloat16S2_NS_5EmptyEXadL_ZNS_5dreluIffEET_T0_RKS3_EEXadL_ZNS_4reluIffEES5_S6_S8_EEEEvPKT2_SC_PT3_SE_PKT1_PSF_SI_mmm:
	.zero		976


//--------------------- .nv.constant0._ZN18transformer_engine6detail32dgated_act_cast_transpose_kernelILi2ELi2Ef13__nv_bfloat16S2_NS_5EmptyEXadL_ZNS_5dreluIffEET_T0_RKS3_EEXadL_ZNS_4reluIffEES5_S6_S8_EEEEvPKT2_SC_PT3_SE_PKT1_PSF_SI_mmm --------------------------
	.section	.nv.constant0._ZN18transformer_engine6detail32dgated_act_cast_transpose_kernelILi2ELi2Ef13__nv_bfloat16S2_NS_5EmptyEXadL_ZNS_5dreluIffEET_T0_RKS3_EEXadL_ZNS_4reluIffEES5_S6_S8_EEEEvPKT2_SC_PT3_SE_PKT1_PSF_SI_mmm,"a",@progbits
	.sectionflags	@""
	.align	4
.nv.constant0._ZN18transformer_engine6detail32dgated_act_cast_transpose_kernelILi2ELi2Ef13__nv_bfloat16S2_NS_5EmptyEXadL_ZNS_5dreluIffEET_T0_RKS3_EEXadL_ZNS_4reluIffEES5_S6_S8_EEEEvPKT2_SC_PT3_SE_PKT1_PSF_SI_mmm:
	.zero		976


//--------------------- .nv.constant0._ZN18transformer_engine6detail43dgated_act_cast_transpose_kernel_notalignedILi2ELi2Ef13__nv_bfloat166__halfNS_5EmptyEXadL_ZNS_5dreluIffEET_T0_RKS4_EEXadL_ZNS_4reluIffEES6_S7_S9_EEEEvPKT2_SD_PT3_SF_PKT1_PSG_SJ_mmm --------------------------
	.section	.nv.constant0._ZN18transformer_engine6detail43dgated_act_cast_transpose_kernel_notalignedILi2ELi2Ef13__nv_bfloat166__halfNS_5EmptyEXadL_ZNS_5dreluIffEET_T0_RKS4_EEXadL_ZNS_4reluIffEES6_S7_S9_EEEEvPKT2_SD_PT3_SF_PKT1_PSG_SJ_mmm,"a",@progbits
	.sectionflags	@""
	.align	4
.nv.constant0._ZN18transformer_engine6detail43dgated_act_cast_transpose_kernel_notalignedILi2ELi2Ef13__nv_bfloat166__halfNS_5EmptyEXadL_ZNS_5dreluIffEET_T0_RKS4_EEXadL_ZNS_4reluIffEES6_S7_S9_EEEEvPKT2_SD_PT3_SF_PKT1_PSG_SJ_mmm:
	.zero		976


//--------------------- .nv.constant0._ZN18transformer_engine6detail32dgated_act_cast_transpose_kernelILi2ELi2Ef13__nv_bfloat166__halfNS_5EmptyEXadL_ZNS_5dreluIffEET_T0_RKS4_EEXadL_ZNS_4reluIffEES6_S7_S9_EEEEvPKT2_SD_PT3_SF_PKT1_PSG_SJ_mmm --------------------------
	.section	.nv.constant0._ZN18transformer_engine6detail32dgated_act_cast_transpose_kernelILi2ELi2Ef13__nv_bfloat166__halfNS_5EmptyEXadL_ZNS_5dreluIffEET_T0_RKS4_EEXadL_ZNS_4reluIffEES6_S7_S9_EEEEvPKT2_SD_PT3_SF_PKT1_PSG_SJ_mmm,"a",@progbits
	.sectionflags	@""
	.align	4
.nv.constant0._ZN18transformer_engine6detail32dgated_act_cast_transpose_kernelILi2ELi2Ef13__nv_bfloat166__halfNS_5EmptyEXadL_ZNS_5dreluIffEET_T0_RKS4_EEXadL_ZNS_4reluIffEES6_S7_S9_EEEEvPKT2_SD_PT3_SF_PKT1_PSG_SJ_mmm:
	.zero		976


//--------------------- .nv.constant0._ZN18transformer_engine6detail43dgated_act_cast_transpose_kernel_notalignedILi2ELi1Ef13__nv_bfloat16fNS_5EmptyEXadL_ZNS_5dreluIffEET_T0_RKS3_EEXadL_ZNS_4reluIffEES5_S6_S8_EEEEvPKT2_SC_PT3_SE_PKT1_PSF_SI_mmm --------------------------
	.section	.nv.constant0._ZN18transformer_engine6detail43dgated_act_cast_transpose_kernel_notalignedILi2ELi1Ef13__nv_bfloat16fNS_5EmptyEXadL_ZNS_5dreluIffEET_T0_RKS3_EEXadL_ZNS_4reluIffEES5_S6_S8_EEEEvPKT2_SC_PT3_SE_PKT1_PSF_SI_mmm,"a",@progbits
	.sectionflags	@""
	.align	4
.nv.constant0._ZN18transformer_engine6detail43dgated_act_cast_transpose_kernel_notalignedILi2ELi1Ef13__nv_bfloat16fNS_5EmptyEXadL_ZNS_5dreluIffEET_T0_RKS3_EEXadL_ZNS_4reluIffEES5_S6_S8_EEEEvPKT2_SC_PT3_SE_PKT1_PSF_SI_mmm:
	.zero		976


//--------------------- .nv.constant0._ZN18transformer_engine6detail32dgated_act_cast_transpose_kernelILi2ELi1Ef13__nv_bfloat16fNS_5EmptyEXadL_ZNS_5dreluIffEET_T0_RKS3_EEXadL_ZNS_4reluIffEES5_S6_S8_EEEEvPKT2_SC_PT3_SE_PKT1_PSF_SI_mmm --------------------------
	.section	.nv.constant0._ZN18transformer_engine6detail32dgated_act_cast_transpose_kernelILi2ELi1Ef13__nv_bfloat16fNS_5EmptyEXadL_ZNS_5dreluIffEET_T0_RKS3_EEXadL_ZNS_4reluIffEES5_S6_S8_EEEEvPKT2_SC_PT3_SE_PKT1_PSF_SI_mmm,"a",@progbits
	.sectionflags	@""
	.align	4
.nv.constant0._ZN18transformer_engine6detail32dgated_act_cast_transpose_kernelILi2ELi1Ef13__nv_bfloat16fNS_5EmptyEXadL_ZNS_5dreluIffEET_T0_RKS3_EEXadL_ZNS_4reluIffEES5_S6_S8_EEEEvPKT2_SC_PT3_SE_PKT1_PSF_SI_mmm:
	.zero		976


//--------------------- .nv.constant0._ZN18transformer_engine6detail43dgated_act_cast_transpose_kernel_notalignedILi2ELi4Ef6__half13__nv_fp8_e4m3NS_5EmptyEXadL_ZNS_5dreluIffEET_T0_RKS4_EEXadL_ZNS_4reluIffEES6_S7_S9_EEEEvPKT2_SD_PT3_SF_PKT1_PSG_SJ_mmm --------------------------
	.section	.nv.constant0._ZN18transformer_engine6detail43dgated_act_cast_transpose_kernel_notalignedILi2ELi4Ef6__half13__nv_fp8_e4m3NS_5EmptyEXadL_ZNS_5dreluIffEET_T0_RKS4_EEXadL_ZNS_4reluIffEES6_S7_S9_EEEEvPKT2_SD_PT3_SF_PKT1_PSG_SJ_mmm,"a",@progbits
	.sectionflags	@""
	.align	4
.nv.constant0._ZN18transformer_engine6detail43dgated_act_cast_transpose_kernel_notalignedILi2ELi4Ef6__half13__nv_fp8_e4m3NS_5EmptyEXadL_ZNS_5dreluIffEET_T0_RKS4_EEXadL_ZNS_4reluIffEES6_S7_S9_EEEEvPKT2_SD_PT3_SF_PKT1_PSG_SJ_mmm:
	.zero		976


//--------------------- .nv.constant0._ZN18transformer_engine6detail32dgated_act_cast_transpose_kernelILi2ELi4Ef6__half13__nv_fp8_e4m3NS_5EmptyEXadL_ZNS_5dreluIffEET_T0_RKS4_EEXadL_ZNS_4reluIffEES6_S7_S9_EEEEvPKT2_SD_PT3_SF_PKT1_PSG_SJ_mmm --------------------------
	.section	.nv.constant0._ZN18transformer_engine6detail32dgated_act_cast_transpose_kernelILi2ELi4Ef6__half13__nv_fp8_e4m3NS_5EmptyEXadL_ZNS_5dreluIffEET_T0_RKS4_EEXadL_ZNS_4reluIffEES6_S7_S9_EEEEvPKT2_SD_PT3_SF_PKT1_PSG_SJ_mmm,"a",@progbits
	.sectionflags	@""
	.align	4
.nv.constant0._ZN18transformer_engine6detail32dgated_act_cast_transpose_kernelILi2ELi4Ef6__half13__nv_fp8_e4m3NS_5EmptyEXadL_ZNS_5dreluIffEET_T0_RKS4_EEXadL_ZNS_4reluIffEES6_S7_S9_EEEEvPKT2_SD_PT3_SF_PKT1_PSG_SJ_mmm:
	.zero		976


//--------------------- .nv.constant0._ZN18transformer_engine6detail43dgated_act_cast_transpose_kernel_notalignedILi2ELi4Ef6__half13__nv_fp8_e5m2NS_5EmptyEXadL_ZNS_5dreluIffEET_T0_RKS4_EEXadL_ZNS_4reluIffEES6_S7_S9_EEEEvPKT2_SD_PT3_SF_PKT1_PSG_SJ_mmm --------------------------
	.section	.nv.constant0._ZN18transformer_engine6detail43dgated_act_cast_transpose_kernel_notalignedILi2ELi4Ef6__half13__nv_fp8_e5m2NS_5EmptyEXadL_ZNS_5dreluIffEET_T0_RKS4_EEXadL_ZNS_4reluIffEES6_S7_S9_EEEEvPKT2_SD_PT3_SF_PKT1_PSG_SJ_mmm,"a",@progbits
	.sectionflags	@""
	.align	4
.nv.constant0._ZN18transformer_engine6detail43dgated_act_cast_transpose_kernel_notalignedILi2ELi4Ef6__half13__nv_fp8_e5m2NS_5EmptyEXadL_ZNS_5dreluIffEET_T0_RKS4_EEXadL_ZNS_4reluIffEES6_S7_S9_EEEEvPKT2_SD_PT3_SF_PKT1_PSG_SJ_mmm:
	.zero		976


//--------------------- .nv.constant0._ZN18transformer_engine6detail32dgated_act_cast_transpose_kernelILi2ELi4Ef6__half13__nv_fp8_e5m2NS_5EmptyEXadL_ZNS_5dreluIffEET_T0_RKS4_EEXadL_ZNS_4reluIffEES6_S7_S9_EEEEvPKT2_SD_PT3_SF_PKT1_PSG_SJ_mmm --------------------------
	.section	.nv.constant0._ZN18transformer_engine6detail32dgated_act_cast_transpose_kernelILi2ELi4Ef6__half13__nv_fp8_e5m2NS_5EmptyEXadL_ZNS_5dreluIffEET_T0_RKS4_EEXadL_ZNS_4reluIffEES6_S7_S9_EEEEvPKT2_SD_PT3_SF_PKT1_PSG_SJ_mmm,"a",@progbits
	.sectionflags	@""
	.align	4
.nv.constant0._ZN18transformer_engine6detail32dgated_act_cast_transpose_kernelILi2ELi4Ef6__half13__nv_fp8_e5m2NS_5EmptyEXadL_ZNS_5dreluIffEET_T0_RKS4_EEXadL_ZNS_4reluIffEES6_S7_S9_EEEEvPKT2_SD_PT3_SF_PKT1_PSG_SJ_mmm:
	.zero		976


//--------------------- .nv.constant0._ZN18transformer_engine6detail43dgated_act_cast_transpose_kernel_notalignedILi2ELi2Ef6__half13__nv_bfloat16NS_5EmptyEXadL_ZNS_5dreluIffEET_T0_RKS4_EEXadL_ZNS_4reluIffEES6_S7_S9_EEEEvPKT2_SD_PT3_SF_PKT1_PSG_SJ_mmm --------------------------
	.section	.nv.constant0._ZN18transformer_engine6detail43dgated_act_cast_transpose_kernel_notalignedILi2ELi2Ef6__half13__nv_bfloat16NS_5EmptyEXadL_ZNS_5dreluIffEET_T0_RKS4_EEXadL_ZNS_4reluIffEES6_S7_S9_EEEEvPKT2_SD_PT3_SF_PKT1_PSG_SJ_mmm,"a",@progbits
	.sectionflags	@""
	.align	4
.nv.constant0._ZN18transformer_engine6detail43dgated_act_cast_transpose_kernel_notalignedILi2ELi2Ef6__half13__nv_bfloat16NS_5EmptyEXadL_ZNS_5dreluIffEET_T0_RKS4_EEXadL_ZNS_4reluIffEES6_S7_S9_EEEEvPKT2_SD_PT3_SF_PKT1_PSG_SJ_mmm:
	.zero		976


//--------------------- .nv.constant0._ZN18transformer_engine6detail32dgated_act_cast_transpose_kernelILi2ELi2Ef6__half13__nv_bfloat16NS_5EmptyEXadL_ZNS_5dreluIffEET_T0_RKS4_EEXadL_ZNS_4reluIffEES6_S7_S9_EEEEvPKT2_SD_PT3_SF_PKT1_PSG_SJ_mmm --------------------------
	.section	.nv.constant0._ZN18transformer_engine6detail32dgated_act_cast_transpose_kernelILi2ELi2Ef6__half13__nv_bfloat16NS_5EmptyEXadL_ZNS_5dreluIffEET_T0_RKS4_EEXadL_ZNS_4reluIffEES6_S7_S9_EEEEvPKT2_SD_PT3_SF_PKT1_PSG_SJ_mmm,"a",@progbits
	.sectionflags	@""
	.align	4
.nv.constant0._ZN18transformer_engine6detail32dgated_act_cast_transpose_kernelILi2ELi2Ef6__half13__nv_bfloat16NS_5EmptyEXadL_ZNS_5dreluIffEET_T0_RKS4_EEXadL_ZNS_4reluIffEES6_S7_S9_EEEEvPKT2_SD_PT3_SF_PKT1_PSG_SJ_mmm:
	.zero		976


//--------------------- .nv.constant0._ZN18transformer_engine6detail43dgated_act_cast_transpose_kernel_notalignedILi2ELi2Ef6__halfS2_NS_5EmptyEXadL_ZNS_5dreluIffEET_T0_RKS3_EEXadL_ZNS_4reluIffEES5_S6_S8_EEEEvPKT2_SC_PT3_SE_PKT1_PSF_SI_mmm --------------------------
	.section	.nv.constant0._ZN18transformer_engine6detail43dgated_act_cast_transpose_kernel_notalignedILi2ELi2Ef6__halfS2_NS_5EmptyEXadL_ZNS_5dreluIffEET_T0_RKS3_EEXadL_ZNS_4reluIffEES5_S6_S8_EEEEvPKT2_SC_PT3_SE_PKT1_PSF_SI_mmm,"a",@progbits
	.sectionflags	@""
	.align	4
.nv.constant0._ZN18transformer_engine6detail43dgated_act_cast_transpose_kernel_notalignedILi2ELi2Ef6__halfS2_NS_5EmptyEXadL_ZNS_5dreluIffEET_T0_RKS3_EEXadL_ZNS_4reluIffEES5_S6_S8_EEEEvPKT2_SC_PT3_SE_PKT1_PSF_SI_mmm:
	.zero		976


//--------------------- .nv.constant0._ZN18transformer_engine6detail32dgated_act_cast_transpose_kernelILi2ELi2Ef6__halfS2_NS_5EmptyEXadL_ZNS_5dreluIffEET_T0_RKS3_EEXadL_ZNS_4reluIffEES5_S6_S8_EEEEvPKT2_SC_PT3_SE_PKT1_PSF_SI_mmm --------------------------
	.section	.nv.constant0._ZN18transformer_engine6detail32dgated_act_cast_transpose_kernelILi2ELi2Ef6__halfS2_NS_5EmptyEXadL_ZNS_5dreluIffEET_T0_RKS3_EEXadL_ZNS_4reluIffEES5_S6_S8_EEEEvPKT2_SC_PT3_SE_PKT1_PSF_SI_mmm,"a",@progbits
	.sectionflags	@""
	.align	4
.nv.constant0._ZN18transformer_engine6detail32dgated_act_cast_transpose_kernelILi2ELi2Ef6__halfS2_NS_5EmptyEXadL_ZNS_5dreluIffEET_T0_RKS3_EEXadL_ZNS_4reluIffEES5_S6_S8_EEEEvPKT2_SC_PT3_SE_PKT1_PSF_SI_mmm:
	.zero		976


//--------------------- .nv.constant0._ZN18transformer_engine6detail43dgated_act_cast_transpose_kernel_notalignedILi2ELi1Ef6__halffNS_5EmptyEXadL_ZNS_5dreluIffEET_T0_RKS3_EEXadL_ZNS_4reluIffEES5_S6_S8_EEEEvPKT2_SC_PT3_SE_PKT1_PSF_SI_mmm --------------------------
	.section	.nv.constant0._ZN18transformer_engine6detail43dgated_act_cast_transpose_kernel_notalignedILi2ELi1Ef6__halffNS_5EmptyEXadL_ZNS_5dreluIffEET_T0_RKS3_EEXadL_ZNS_4reluIffEES5_S6_S8_EEEEvPKT2_SC_PT3_SE_PKT1_PSF_SI_mmm,"a",@progbits
	.sectionflags	@""
	.align	4
.nv.constant0._ZN18transformer_engine6detail43dgated_act_cast_transpose_kernel_notalignedILi2ELi1Ef6__halffNS_5EmptyEXadL_ZNS_5dreluIffEET_T0_RKS3_EEXadL_ZNS_4reluIffEES5_S6_S8_EEEEvPKT2_SC_PT3_SE_PKT1_PSF_SI_mmm:
	.zero		976


//--------------------- .nv.constant0._ZN18transformer_engine6detail32dgated_act_cast_transpose_kernelILi2ELi1Ef6__halffNS_5EmptyEXadL_ZNS_5dreluIffEET_T0_RKS3_EEXadL_ZNS_4reluIffEES5_S6_S8_EEEEvPKT2_SC_PT3_SE_PKT1_PSF_SI_mmm --------------------------
	.section	.nv.constant0._ZN18transformer_engine6detail32dgated_act_cast_transpose_kernelILi2ELi1Ef6__halffNS_5EmptyEXadL_ZNS_5dreluIffEET_T0_RKS3_EEXadL_ZNS_4reluIffEES5_S6_S8_EEEEvPKT2_SC_PT3_SE_PKT1_PSF_SI_mmm,"a",@progbits
	.sectionflags	@""
	.align	4
.nv.constant0._ZN18transformer_engine6detail32dgated_act_cast_transpose_kernelILi2ELi1Ef6__halffNS_5EmptyEXadL_ZNS_5dreluIffEET_T0_RKS3_EEXadL_ZNS_4reluIffEES5_S6_S8_EEEEvPKT2_SC_PT3_SE_PKT1_PSF_SI_mmm:
	.zero		976


//--------------------- .nv.constant0._ZN18transformer_engine6detail43dgated_act_cast_transpose_kernel_notalignedILi1ELi4Eff13__nv_fp8_e4m3NS_5EmptyEXadL_ZNS_5dreluIffEET_T0_RKS3_EEXadL_ZNS_4reluIffEES5_S6_S8_EEEEvPKT2_SC_PT3_SE_PKT1_PSF_SI_mmm --------------------------
	.section	.nv.constant0._ZN18transformer_engine6detail43dgated_act_cast_transpose_kernel_notalignedILi1ELi4Eff13__nv_fp8_e4m3NS_5EmptyEXadL_ZNS_5dreluIffEET_T0_RKS3_EEXadL_ZNS_4reluIffEES5_S6_S8_EEEEvPKT2_SC_PT3_SE_PKT1_PSF_SI_mmm,"a",@progbits
	.sectionflags	@""
	.align	4
.nv.constant0._ZN18transformer_engine6detail43dgated_act_cast_transpose_kernel_notalignedILi1ELi4Eff13__nv_fp8_e4m3NS_5EmptyEXadL_ZNS_5dreluIffEET_T0_RKS3_EEXadL_ZNS_4reluIffEES5_S6_S8_EEEEvPKT2_SC_PT3_SE_PKT1_PSF_SI_mmm:
	.zero		976


//--------------------- .nv.constant0._ZN18transformer_engine6detail32dgated_act_cast_transpose_kernelILi1ELi4Eff13__nv_fp8_e4m3NS_5EmptyEXadL_ZNS_5dreluIffEET_T0_RKS3_EEXadL_ZNS_4reluIffEES5_S6_S8_EEEEvPKT2_SC_PT3_SE_PKT1_PSF_SI_mmm --------------------------
	.section	.nv.constant0._ZN18transformer_engine6detail32dgated_act_cast_transpose_kernelILi1ELi4Eff13__nv_fp8_e4m3NS_5EmptyEXadL_ZNS_5dreluIffEET_T0_RKS3_EEXadL_ZNS_4reluIffEES5_S6_S8_EEEEvPKT2_SC_PT3_SE_PKT1_PSF_SI_mmm,"a",@progbits
	.sectionflags	@""
	.align	4
.nv.constant0._ZN18transformer_engine6detail32dgated_act_cast_transpose_kernelILi1ELi4Eff13__nv_fp8_e4m3NS_5EmptyEXadL_ZNS_5dreluIffEET_T0_RKS3_EEXadL_ZNS_4reluIffEES5_S6_S8_EEEEvPKT2_SC_PT3_SE_PKT1_PSF_SI_mmm:
	.zero		976


//--------------------- .nv.constant0._ZN18transformer_engine6detail43dgated_act_cast_transpose_kernel_notalignedILi1ELi4Eff13__nv_fp8_e5m2NS_5EmptyEXadL_ZNS_5dreluIffEET_T0_RKS3_EEXadL_ZNS_4reluIffEES5_S6_S8_EEEEvPKT2_SC_PT3_SE_PKT1_PSF_SI_mmm --------------------------
	.section	.nv.constant0._ZN18transformer_engine6detail43dgated_act_cast_transpose_kernel_notalignedILi1ELi4Eff13__nv_fp8_e5m2NS_5EmptyEXadL_ZNS_5dreluIffEET_T0_RKS3_EEXadL_ZNS_4reluIffEES5_S6_S8_EEEEvPKT2_SC_PT3_SE_PKT1_PSF_SI_mmm,"a",@progbits
	.sectionflags	@""
	.align	4
.nv.constant0._ZN18transformer_engine6detail43dgated_act_cast_transpose_kernel_notalignedILi1ELi4Eff13__nv_fp8_e5m2NS_5EmptyEXadL_ZNS_5dreluIffEET_T0_RKS3_EEXadL_ZNS_4reluIffEES5_S6_S8_EEEEvPKT2_SC_PT3_SE_PKT1_PSF_SI_mmm:
	.zero		976


//--------------------- .nv.constant0._ZN18transformer_engine6detail32dgated_act_cast_transpose_kernelILi1ELi4Eff13__nv_fp8_e5m2NS_5EmptyEXadL_ZNS_5dreluIffEET_T0_RKS3_EEXadL_ZNS_4reluIffEES5_S6_S8_EEEEvPKT2_SC_PT3_SE_PKT1_PSF_SI_mmm --------------------------
	.section	.nv.constant0._ZN18transformer_engine6detail32dgated_act_cast_transpose_kernelILi1ELi4Eff13__nv_fp8_e5m2NS_5EmptyEXadL_ZNS_5dreluIffEET_T0_RKS3_EEXadL_ZNS_4reluIffEES5_S6_S8_EEEEvPKT2_SC_PT3_SE_PKT1_PSF_SI_mmm,"a",@progbits
	.sectionflags	@""
	.align	4
.nv.constant0._ZN18transformer_engine6detail32dgated_act_cast_transpose_kernelILi1ELi4Eff13__nv_fp8_e5m2NS_5EmptyEXadL_ZNS_5dreluIffEET_T0_RKS3_EEXadL_ZNS_4reluIffEES5_S6_S8_EEEEvPKT2_SC_PT3_SE_PKT1_PSF_SI_mmm:
	.zero		976


//--------------------- .nv.constant0._ZN18transformer_engine6detail43dgated_act_cast_transpose_kernel_notalignedILi1ELi2Eff13__nv_bfloat16NS_5EmptyEXadL_ZNS_5dreluIffEET_T0_RKS3_EEXadL_ZNS_4reluIffEES5_S6_S8_EEEEvPKT2_SC_PT3_SE_PKT1_PSF_SI_mmm --------------------------
	.section	.nv.constant0._ZN18transformer_engine6detail43dgated_act_cast_transpose_kernel_notalignedILi1ELi2Eff13__nv_bfloat16NS_5EmptyEXadL_ZNS_5dreluIffEET_T0_RKS3_EEXadL_ZNS_4reluIffEES5_S6_S8_EEEEvPKT2_SC_PT3_SE_PKT1_PSF_SI_mmm,"a",@progbits
	.sectionflags	@""
	.align	4
.nv.constant0._ZN18transformer_engine6detail43dgated_act_cast_transpose_kernel_notalignedILi1ELi2Eff13__nv_bfloat16NS_5EmptyEXadL_ZNS_5dreluIffEET_T0_RKS3_EEXadL_ZNS_4reluIffEES5_S6_S8_EEEEvPKT2_SC_PT3_SE_PKT1_PSF_SI_mmm:
	.zero		976


//--------------------- .nv.constant0._ZN18transformer_engine6detail32dgated_act_cast_transpose_kernelILi1ELi2Eff13__nv_bfloat16NS_5EmptyEXadL_ZNS_5dreluIffEET_T0_RKS3_EEXadL_ZNS_4reluIffEES5_S6_S8_EEEEvPKT2_SC_PT3_SE_PKT1_PSF_SI_mmm --------------------------
	.section	.nv.constant0._ZN18transformer_engine6detail32dgated_act_cast_transpose_kernelILi1ELi2Eff13__nv_bfloat16NS_5EmptyEXadL_ZNS_5dreluIffEET_T0_RKS3_EEXadL_ZNS_4reluIffEES5_S6_S8_EEEEvPKT2_SC_PT3_SE_PKT1_PSF_SI_mmm,"a",@progbits
	.sectionflags	@""
	.align	4
.nv.constant0._ZN18transformer_engine6detail32dgated_act_cast_transpose_kernelILi1ELi2Eff13__nv_bfloat16NS_5EmptyEXadL_ZNS_5dreluIffEET_T0_RKS3_EEXadL_ZNS_4reluIffEES5_S6_S8_EEEEvPKT2_SC_PT3_SE_PKT1_PSF_SI_mmm:
	.zero		976


//--------------------- .nv.constant0._ZN18transformer_engine6detail43dgated_act_cast_transpose_kernel_notalignedILi1ELi2Eff6__halfNS_5EmptyEXadL_ZNS_5dreluIffEET_T0_RKS3_EEXadL_ZNS_4reluIffEES5_S6_S8_EEEEvPKT2_SC_PT3_SE_PKT1_PSF_SI_mmm --------------------------
	.section	.nv.constant0._ZN18transformer_engine6detail43dgated_act_cast_transpose_kernel_notalignedILi1ELi2Eff6__halfNS_5EmptyEXadL_ZNS_5dreluIffEET_T0_RKS3_EEXadL_ZNS_4reluIffEES5_S6_S8_EEEEvPKT2_SC_PT3_SE_PKT1_PSF_SI_mmm,"a",@progbits
	.sectionflags	@""
	.align	4
.nv.constant0._ZN18transformer_engine6detail43dgated_act_cast_transpose_kernel_notalignedILi1ELi2Eff6__halfNS_5EmptyEXadL_ZNS_5dreluIffEET_T0_RKS3_EEXadL_ZNS_4reluIffEES5_S6_S8_EEEEvPKT2_SC_PT3_SE_PKT1_PSF_SI_mmm:
	.zero		976


//--------------------- .nv.constant0._ZN18transformer_engine6detail32dgated_act_cast_transpose_kernelILi1ELi2Eff6__halfNS_5EmptyEXadL_ZNS_5dreluIffEET_T0_RKS3_EEXadL_ZNS_4reluIffEES5_S6_S8_EEEEvPKT2_SC_PT3_SE_PKT1_PSF_SI_mmm --------------------------
	.section	.nv.constant0._ZN18transformer_engine6detail32dgated_act_cast_transpose_kernelILi1ELi2Eff6__halfNS_5EmptyEXadL_ZNS_5dreluIffEET_T0_RKS3_EEXadL_ZNS_4reluIffEES5_S6_S8_EEEEvPKT2_SC_PT3_SE_PKT1_PSF_SI_mmm,"a",@progbits
	.sectionflags	@""
	.align	4
.nv.constant0._ZN18transformer_engine6detail32dgated_act_cast_transpose_kernelILi1ELi2Eff6__halfNS_5EmptyEXadL_ZNS_5dreluIffEET_T0_RKS3_EEXadL_ZNS_4reluIffEES5_S6_S8_EEEEvPKT2_SC_PT3_SE_PKT1_PSF_SI_mmm:
	.zero		976


//--------------------- .nv.constant0._ZN18transformer_engine6detail43dgated_act_cast_transpose_kernel_notalignedILi1ELi1EfffNS_5EmptyEXadL_ZNS_5dreluIffEET_T0_RKS2_EEXadL_ZNS_4reluIffEES4_S5_S7_EEEEvPKT2_SB_PT3_SD_PKT1_PSE_SH_mmm --------------------------
	.section	.nv.constant0._ZN18transformer_engine6detail43dgated_act_cast_transpose_kernel_notalignedILi1ELi1EfffNS_5EmptyEXadL_ZNS_5dreluIffEET_T0_RKS2_EEXadL_ZNS_4reluIffEES4_S5_S7_EEEEvPKT2_SB_PT3_SD_PKT1_PSE_SH_mmm,"a",@progbits
	.sectionflags	@""
	.align	4
.nv.constant0._ZN18transformer_engine6detail43dgated_act_cast_transpose_kernel_notalignedILi1ELi1EfffNS_5EmptyEXadL_ZNS_5dreluIffEET_T0_RKS2_EEXadL_ZNS_4reluIffEES4_S5_S7_EEEEvPKT2_SB_PT3_SD_PKT1_PSE_SH_mmm:
	.zero		976


//--------------------- .nv.constant0._ZN18transformer_engine6detail32dgated_act_cast_transpose_kernelILi1ELi1EfffNS_5EmptyEXadL_ZNS_5dreluIffEET_T0_RKS2_EEXadL_ZNS_4reluIffEES4_S5_S7_EEEEvPKT2_SB_PT3_SD_PKT1_PSE_SH_mmm --------------------------
	.section	.nv.constant0._ZN18transformer_engine6detail32dgated_act_cast_transpose_kernelILi1ELi1EfffNS_5EmptyEXadL_ZNS_5dreluIffEET_T0_RKS2_EEXadL_ZNS_4reluIffEES4_S5_S7_EEEEvPKT2_SB_PT3_SD_PKT1_PSE_SH_mmm,"a",@progbits
	.sectionflags	@""
	.align	4
.nv.constant0._ZN18transformer_engine6detail32dgated_act_cast_transpose_kernelILi1ELi1EfffNS_5EmptyEXadL_ZNS_5dreluIffEET_T0_RKS2_EEXadL_ZNS_4reluIffEES4_S5_S7_EEEEvPKT2_SB_PT3_SD_PKT1_PSE_SH_mmm:
	.zero		976


//--------------------- .nv.constant0._ZN18transformer_engine6detail43dgated_act_cast_transpose_kernel_notalignedILi2ELi4Ef13__nv_bfloat1613__nv_fp8_e4m3NS_5EmptyEXadL_ZNS_5dsiluIffEET_T0_RKS4_EEXadL_ZNS_4siluIffEES6_S7_S9_EEEEvPKT2_SD_PT3_SF_PKT1_PSG_SJ_mmm --------------------------
	.section	.nv.constant0._ZN18transformer_engine6detail43dgated_act_cast_transpose_kernel_notalignedILi2ELi4Ef13__nv_bfloat1613__nv_fp8_e4m3NS_5EmptyEXadL_ZNS_5dsiluIffEET_T0_RKS4_EEXadL_ZNS_4siluIffEES6_S7_S9_EEEEvPKT2_SD_PT3_SF_PKT1_PSG_SJ_mmm,"a",@progbits
	.sectionflags	@""
	.align	4
.nv.constant0._ZN18transformer_engine6detail43dgated_act_cast_transpose_kernel_notalignedILi2ELi4Ef13__nv_bfloat1613__nv_fp8_e4m3NS_5EmptyEXadL_ZNS_5dsiluIffEET_T0_RKS4_EEXadL_ZNS_4siluIffEES6_S7_S9_EEEEvPKT2_SD_PT3_SF_PKT1_PSG_SJ_mmm:
	.zero		976


//--------------------- .nv.constant0._ZN18transformer_engine6detail32dgated_act_cast_transpose_kernelILi2ELi4Ef13__nv_bfloat1613__nv_fp8_e4m3NS_5EmptyEXadL_ZNS_5dsiluIffEET_T0_RKS4_EEXadL_ZNS_4siluIffEES6_S7_S9_EEEEvPKT2_SD_PT3_SF_PKT1_PSG_SJ_mmm --------------------------
	.section	.nv.constant0._ZN18transformer_engine6detail32dgated_act_cast_transpose_kernelILi2ELi4Ef13__nv_bfloat1613__nv_fp8_e4m3NS_5EmptyEXadL_ZNS_5dsiluIffEET_T0_RKS4_EEXadL_ZNS_4siluIffEES6_S7_S9_EEEEvPKT2_SD_PT3_SF_PKT1_PSG_SJ_mmm,"a",@progbits
	.sectionflags	@""
	.align	4
.nv.constant0._ZN18transformer_engine6detail32dgated_act_cast_transpose_kernelILi2ELi4Ef13__nv_bfloat1613__nv_fp8_e4m3NS_5EmptyEXadL_ZNS_5dsiluIffEET_T0_RKS4_EEXadL_ZNS_4siluIffEES6_S7_S9_EEEEvPKT2_SD_PT3_SF_PKT1_PSG_SJ_mmm:
	.zero		976


//--------------------- .nv.constant0._ZN18transformer_engine6detail43dgated_act_cast_transpose_kernel_notalignedILi2ELi4Ef13__nv_bfloat1613__nv_fp8_e5m2NS_5EmptyEXadL_ZNS_5dsiluIffEET_T0_RKS4_EEXadL_ZNS_4siluIffEES6_S7_S9_EEEEvPKT2_SD_PT3_SF_PKT1_PSG_SJ_mmm --------------------------
	.section	.nv.constant0._ZN18transformer_engine6detail43dgated_act_cast_transpose_kernel_notalignedILi2ELi4Ef13__nv_bfloat1613__nv_fp8_e5m2NS_5EmptyEXadL_ZNS_5dsiluIffEET_T0_RKS4_EEXadL_ZNS_4siluIffEES6_S7_S9_EEEEvPKT2_SD_PT3_SF_PKT1_PSG_SJ_mmm,"a",@progbits
	.sectionflags	@""
	.align	4
.nv.constant0._ZN18transformer_engine6detail43dgated_act_cast_transpose_kernel_notalignedILi2ELi4Ef13__nv_bfloat1613__nv_fp8_e5m2NS_5EmptyEXadL_ZNS_5dsiluIffEET_T0_RKS4_EEXadL_ZNS_4siluIffEES6_S7_S9_EEEEvPKT2_SD_PT3_SF_PKT1_PSG_SJ_mmm:
	.zero		976


//--------------------- .nv.constant0._ZN18transformer_engine6detail32dgated_act_cast_transpose_kernelILi2ELi4Ef13__nv_bfloat1613__nv_fp8_e5m2NS_5EmptyEXadL_ZNS_5dsiluIffEET_T0_RKS4_EEXadL_ZNS_4siluIffEES6_S7_S9_EEEEvPKT2_SD_PT3_SF_PKT1_PSG_SJ_mmm --------------------------
	.section	.nv.constant0._ZN18transformer_engine6detail32dgated_act_cast_transpose_kernelILi2ELi4Ef13__nv_bfloat1613__nv_fp8_e5m2NS_5EmptyEXadL_ZNS_5dsiluIffEET_T0_RKS4_EEXadL_ZNS_4siluIffEES6_S7_S9_EEEEvPKT2_SD_PT3_SF_PKT1_PSG_SJ_mmm,"a",@progbits
	.sectionflags	@""
	.align	4
.nv.constant0._ZN18transformer_engine6detail32dgated_act_cast_transpose_kernelILi2ELi4Ef13__nv_bfloat1613__nv_fp8_e5m2NS_5EmptyEXadL_ZNS_5dsiluIffEET_T0_RKS4_EEXadL_ZNS_4siluIffEES6_S7_S9_EEEEvPKT2_SD_PT3_SF_PKT1_PSG_SJ_mmm:
	.zero		976


//--------------------- .nv.constant0._ZN18transformer_engine6detail43dgated_act_cast_transpose_kernel_notalignedILi2ELi2Ef13__nv_bfloat16S2_NS_5EmptyEXadL_ZNS_5dsiluIffEET_T0_RKS3_EEXadL_ZNS_4siluIffEES5_S6_S8_EEEEvPKT2_SC_PT3_SE_PKT1_PSF_SI_mmm --------------------------
	.section	.nv.constant0._ZN18transformer_engine6detail43dgated_act_cast_transpose_kernel_notalignedILi2ELi2Ef13__nv_bfloat16S2_NS_5EmptyEXadL_ZNS_5dsiluIffEET_T0_RKS3_EEXadL_ZNS_4siluIffEES5_S6_S8_EEEEvPKT2_SC_PT3_SE_PKT1_PSF_SI_mmm,"a",@progbits
	.sectionflags	@""
	.align	4
.nv.constant0._ZN18transformer_engine6detail43dgated_act_cast_transpose_kernel_notalignedILi2ELi2Ef13__nv_bfloat16S2_NS_5EmptyEXadL_ZNS_5dsiluIffEET_T0_RKS3_EEXadL_ZNS_4siluIffEES5_S6_S8_EEEEvPKT2_SC_PT3_SE_PKT1_PSF_SI_mmm:
	.zero		976


//--------------------- .nv.constant0._ZN18transformer_engine6detail32dgated_act_cast_transpose_kernelILi2ELi2Ef13__nv_bfloat16S2_NS_5EmptyEXadL_ZNS_5dsiluIffEET_T0_RKS3_EEXadL_ZNS_4siluIffEES5_S6_S8_EEEEvPKT2_SC_PT3_SE_PKT1_PSF_SI_mmm --------------------------
	.section	.nv.constant0._ZN18transformer_engine6detail32dgated_act_cast_transpose_kernelILi2ELi2Ef13__nv_bfloat16S2_NS_5EmptyEXadL_ZNS_5dsiluIffEET_T0_RKS3_EEXadL_ZNS_4siluIffEES5_S6_S8_EEEEvPKT2_SC_PT3_SE_PKT1_PSF_SI_mmm,"a",@progbits
	.sectionflags	@""
	.align	4
.nv.constant0._ZN18transformer_engine6detail32dgated_act_cast_transpose_kernelILi2ELi2Ef13__nv_bfloat16S2_NS_5EmptyEXadL_ZNS_5dsiluIffEET_T0_RKS3_EEXadL_ZNS_4siluIffEES5_S6_S8_EEEEvPKT2_SC_PT3_SE_PKT1_PSF_SI_mmm:
	.zero		976


//--------------------- .nv.constant0._ZN18transformer_engine6detail43dgated_act_cast_transpose_kernel_notalignedILi2ELi2Ef13__nv_bfloat166__halfNS_5EmptyEXadL_ZNS_5dsiluIffEET_T0_RKS4_EEXadL_ZNS_4siluIffEES6_S7_S9_EEEEvPKT2_SD_PT3_SF_PKT1_PSG_SJ_mmm --------------------------
	.section	.nv.constant0._ZN18transformer_engine6detail43dgated_act_cast_transpose_kernel_notalignedILi2ELi2Ef13__nv_bfloat166__halfNS_5EmptyEXadL_ZNS_5dsiluIffEET_T0_RKS4_EEXadL_ZNS_4siluIffEES6_S7_S9_EEEEvPKT2_SD_PT3_SF_PKT1_PSG_SJ_mmm,"a",@progbits
	.sectionflags	@""
	.align	4
.nv.constant0._ZN18transformer_engine6detail43dgated_act_cast_transpose_kernel_notalignedILi2ELi2Ef13__nv_bfloat166__halfNS_5EmptyEXadL_ZNS_5dsiluIffEET_T0_RKS4_EEXadL_ZNS_4siluIffEES6_S7_S9_EEEEvPKT2_SD_PT3_SF_PKT1_PSG_SJ_mmm:
	.zero		976


//--------------------- .nv.constant0._ZN18transformer_engine6detail32dgated_act_cast_transpose_kernelILi2ELi2Ef13__nv_bfloat166__halfNS_5EmptyEXadL_ZNS_5dsiluIffEET_T0_RKS4_EEXadL_ZNS_4siluIffEES6_S7_S9_EEEEvPKT2_SD_PT3_SF_PKT1_PSG_SJ_mmm --------------------------
	.section	.nv.constant0._ZN18transformer_engine6detail32dgated_act_cast_transpose_kernelILi2ELi2Ef13__nv_bfloat166__halfNS_5EmptyEXadL_ZNS_5dsiluIffEET_T0_RKS4_EEXadL_ZNS_4siluIffEES6_S7_S9_EEEEvPKT2_SD_PT3_SF_PKT1_PSG_SJ_mmm,"a",@progbits
	.sectionflags	@""
	.align	4
.nv.constant0._ZN18transformer_engine6detail32dgated_act_cast_transpose_kernelILi2ELi2Ef13__nv_bfloat166__halfNS_5EmptyEXadL_ZNS_5dsiluIffEET_T0_RKS4_EEXadL_ZNS_4siluIffEES6_S7_S9_EEEEvPKT2_SD_PT3_SF_PKT1_PSG_SJ_mmm:
	.zero		976


//--------------------- .nv.constant0._ZN18transformer_engine6detail43dgated_act_cast_transpose_kernel_notalignedILi2ELi1Ef13__nv_bfloat16fNS_5EmptyEXadL_ZNS_5dsiluIffEET_T0_RKS3_EEXadL_ZNS_4siluIffEES5_S6_S8_EEEEvPKT2_SC_PT3_SE_PKT1_PSF_SI_mmm --------------------------
	.section	.nv.constant0._ZN18transformer_engine6detail43dgated_act_cast_transpose_kernel_notalignedILi2ELi1Ef13__nv_bfloat16fNS_5EmptyEXadL_ZNS_5dsiluIffEET_T0_RKS3_EEXadL_ZNS_4siluIffEES5_S6_S8_EEEEvPKT2_SC_PT3_SE_PKT1_PSF_SI_mmm,"a",@progbits
	.sectionflags	@""
	.align	4
.nv.constant0._ZN18transformer_engine6detail43dgated_act_cast_transpose_kernel_notalignedILi2ELi1Ef13__nv_bfloat16fNS_5EmptyEXadL_ZNS_5dsiluIffEET_T0_RKS3_EEXadL_ZNS_4siluIffEES5_S6_S8_EEEEvPKT2_SC_PT3_SE_PKT1_PSF_SI_mmm:
	.zero		976


//--------------------- .nv.constant0._ZN18transformer_engine6detail32dgated_act_cast_transpose_kernelILi2ELi1Ef13__nv_bfloat16fNS_5EmptyEXadL_ZNS_5dsiluIffEET_T0_RKS3_EEXadL_ZNS_4siluIffEES5_S6_S8_EEEEvPKT2_SC_PT3_SE_PKT1_PSF_SI_mmm --------------------------
	.section	.nv.constant0._ZN18transformer_engine6detail32dgated_act_cast_transpose_kernelILi2ELi1Ef13__nv_bfloat16fNS_5EmptyEXadL_ZNS_5dsiluIffEET_T0_RKS3_EEXadL_ZNS_4siluIffEES5_S6_S8_EEEEvPKT2_SC_PT3_SE_PKT1_PSF_SI_mmm,"a",@progbits
	.sectionflags	@""
	.align	4
.nv.constant0._ZN18transformer_engine6detail32dgated_act_cast_transpose_kernelILi2ELi1Ef13__nv_bfloat16fNS_5EmptyEXadL_ZNS_5dsiluIffEET_T0_RKS3_EEXadL_ZNS_4siluIffEES5_S6_S8_EEEEvPKT2_SC_PT3_SE_PKT1_PSF_SI_mmm:
	.zero		976


//--------------------- .nv.constant0._ZN18transformer_engine6detail43dgated_act_cast_transpose_kernel_notalignedILi2ELi4Ef6__half13__nv_fp8_e4m3NS_5EmptyEXadL_ZNS_5dsiluIffEET_T0_RKS4_EEXadL_ZNS_4siluIffEES6_S7_S9_EEEEvPKT2_SD_PT3_SF_PKT1_PSG_SJ_mmm --------------------------
	.section	.nv.constant0._ZN18transformer_engine6detail43dgated_act_cast_transpose_kernel_notalignedILi2ELi4Ef6__half13__nv_fp8_e4m3NS_5EmptyEXadL_ZNS_5dsiluIffEET_T0_RKS4_EEXadL_ZNS_4siluIffEES6_S7_S9_EEEEvPKT2_SD_PT3_SF_PKT1_PSG_SJ_mmm,"a",@progbits
	.sectionflags	@""
	.align	4
.nv.constant0._ZN18transformer_engine6detail43dgated_act_cast_transpose_kernel_notalignedILi2ELi4Ef6__half13__nv_fp8_e4m3NS_5EmptyEXadL_ZNS_5dsiluIffEET_T0_RKS4_EEXadL_ZNS_4siluIffEES6_S7_S9_EEEEvPKT2_SD_PT3_SF_PKT1_PSG_SJ_mmm:
	.zero		976


//--------------------- .nv.constant0._ZN18transformer_engine6detail32dgated_act_cast_transpose_kernelILi2ELi4Ef6__half13__nv_fp8_e4m3NS_5EmptyEXadL_ZNS_5dsiluIffEET_T0_RKS4_EEXadL_ZNS_4siluIffEES6_S7_S9_EEEEvPKT2_SD_PT3_SF_PKT1_PSG_SJ_mmm --------------------------
	.section	.nv.constant0._ZN18transformer_engine6detail32dgated_act_cast_transpose_kernelILi2ELi4Ef6__half13__nv_fp8_e4m3NS_5EmptyEXadL_ZNS_5dsiluIffEET_T0_RKS4_EEXadL_ZNS_4siluIffEES6_S7_S9_EEEEvPKT2_SD_PT3_SF_PKT1_PSG_SJ_mmm,"a",@progbits
	.sectionflags	@""
	.align	4
.nv.constant0._ZN18transformer_engine6detail32dgated_act_cast_transpose_kernelILi2ELi4Ef6__half13__nv_fp8_e4m3NS_5EmptyEXadL_ZNS_5dsiluIffEET_T0_RKS4_EEXadL_ZNS_4siluIffEES6_S7_S9_EEEEvPKT2_SD_PT3_SF_PKT1_PSG_SJ_mmm:
	.zero		976


//--------------------- .nv.constant0._ZN18transformer_engine6detail43dgated_act_cast_transpose_kernel_notalignedILi2ELi4Ef6__half13__nv_fp8_e5m2NS_5EmptyEXadL_ZNS_5dsiluIffEET_T0_RKS4_EEXadL_ZNS_4siluIffEES6_S7_S9_EEEEvPKT2_SD_PT3_SF_PKT1_PSG_SJ_mmm --------------------------
	.section	.nv.constant0._ZN18transformer_engine6detail43dgated_act_cast_transpose_kernel_notalignedILi2ELi4Ef6__half13__nv_fp8_e5m2NS_5EmptyEXadL_ZNS_5dsiluIffEET_T0_RKS4_EEXadL_ZNS_4siluIffEES6_S7_S9_EEEEvPKT2_SD_PT3_SF_PKT1_PSG_SJ_mmm,"a",@progbits
	.sectionflags	@""
	.align	4
.nv.constant0._ZN18transformer_engine6detail43dgated_act_cast_transpose_kernel_notalignedILi2ELi4Ef6__half13__nv_fp8_e5m2NS_5EmptyEXadL_ZNS_5dsiluIffEET_T0_RKS4_EEXadL_ZNS_4siluIffEES6_S7_S9_EEEEvPKT2_SD_PT3_SF_PKT1_PSG_SJ_mmm:
	.zero		976


//--------------------- .nv.constant0._ZN18transformer_engine6detail32dgated_act_cast_transpose_kernelILi2ELi4Ef6__half13__nv_fp8_e5m2NS_5EmptyEXadL_ZNS_5dsiluIffEET_T0_RKS4_EEXadL_ZNS_4siluIffEES6_S7_S9_EEEEvPKT2_SD_PT3_SF_PKT1_PSG_SJ_mmm --------------------------
	.section	.nv.constant0._ZN18transformer_engine6detail32dgated_act_cast_transpose_kernelILi2ELi4Ef6__half13__nv_fp8_e5m2NS_5EmptyEXadL_ZNS_5dsiluIffEET_T0_RKS4_EEXadL_ZNS_4siluIffEES6_S7_S9_EEEEvPKT2_SD_PT3_SF_PKT1_PSG_SJ_mmm,"a",@progbits
	.sectionflags	@""
	.align	4
.nv.constant0._ZN18transformer_engine6detail32dgated_act_cast_transpose_kernelILi2ELi4Ef6__half13__nv_fp8_e5m2NS_5EmptyEXadL_ZNS_5dsiluIffEET_T0_RKS4_EEXadL_ZNS_4siluIffEES6_S7_S9_EEEEvPKT2_SD_PT3_SF_PKT1_PSG_SJ_mmm:
	.zero		976


//--------------------- .nv.constant0._ZN18transformer_engine6detail43dgated_act_cast_transpose_kernel_notalignedILi2ELi2Ef6__half13__nv_bfloat16NS_5EmptyEXadL_ZNS_5dsiluIffEET_T0_RKS4_EEXadL_ZNS_4siluIffEES6_S7_S9_EEEEvPKT2_SD_PT3_SF_PKT1_PSG_SJ_mmm --------------------------
	.section	.nv.constant0._ZN18transformer_engine6detail43dgated_act_cast_transpose_kernel_notalignedILi2ELi2Ef6__half13__nv_bfloat16NS_5EmptyEXadL_ZNS_5dsiluIffEET_T0_RKS4_EEXadL_ZNS_4siluIffEES6_S7_S9_EEEEvPKT2_SD_PT3_SF_PKT1_PSG_SJ_mmm,"a",@progbits
	.sectionflags	@""
	.align	4
.nv.constant0._ZN18transformer_engine6detail43dgated_act_cast_transpose_kernel_notalignedILi2ELi2Ef6__half13__nv_bfloat16NS_5EmptyEXadL_ZNS_5dsiluIffEET_T0_RKS4_EEXadL_ZNS_4siluIffEES6_S7_S9_EEEEvPKT2_SD_PT3_SF_PKT1_PSG_SJ_mmm:
	.zero		976


//--------------------- .nv.constant0._ZN18transformer_engine6detail32dgated_act_cast_transpose_kernelILi2ELi2Ef6__half13__nv_bfloat16NS_5EmptyEXadL_ZNS_5dsiluIffEET_T0_RKS4_EEXadL_ZNS_4siluIffEES6_S7_S9_EEEEvPKT2_SD_PT3_SF_PKT1_PSG_SJ_mmm --------------------------
	.section	.nv.constant0._ZN18transformer_engine6detail32dgated_act_cast_transpose_kernelILi2ELi2Ef6__half13__nv_bfloat16NS_5EmptyEXadL_ZNS_5dsiluIffEET_T0_RKS4_EEXadL_ZNS_4siluIffEES6_S7_S9_EEEEvPKT2_SD_PT3_SF_PKT1_PSG_SJ_mmm,"a",@progbits
	.sectionflags	@""
	.align	4
.nv.constant0._ZN18transformer_engine6detail32dgated_act_cast_transpose_kernelILi2ELi2Ef6__half13__nv_bfloat16NS_5EmptyEXadL_ZNS_5dsiluIffEET_T0_RKS4_EEXadL_ZNS_4siluIffEES6_S7_S9_EEEEvPKT2_SD_PT3_SF_PKT1_PSG_SJ_mmm:
	.zero		976


//--------------------- .nv.constant0._ZN18transformer_engine6detail43dgated_act_cast_transpose_kernel_notalignedILi2ELi2Ef6__halfS2_NS_5EmptyEXadL_ZNS_5dsiluIffEET_T0_RKS3_EEXadL_ZNS_4siluIffEES5_S6_S8_EEEEvPKT2_SC_PT3_SE_PKT1_PSF_SI_mmm --------------------------
	.section	.nv.constant0._ZN18transformer_engine6detail43dgated_act_cast_transpose_kernel_notalignedILi2ELi2Ef6__halfS2_NS_5EmptyEXadL_ZNS_5dsiluIffEET_T0_RKS3_EEXadL_ZNS_4siluIffEES5_S6_S8_EEEEvPKT2_SC_PT3_SE_PKT1_PSF_SI_mmm,"a",@progbits
	.sectionflags	@""
	.align	4
.nv.constant0._ZN18transformer_engine6detail43dgated_act_cast_transpose_kernel_notalignedILi2ELi2Ef6__halfS2_NS_5EmptyEXadL_ZNS_5dsiluIffEET_T0_RKS3_EEXadL_ZNS_4siluIffEES5_S6_S8_EEEEvPKT2_SC_PT3_SE_PKT1_PSF_SI_mmm:
	.zero		976


//--------------------- .nv.constant0._ZN18transformer_engine6detail32dgated_act_cast_transpose_kernelILi2ELi2Ef6__halfS2_NS_5EmptyEXadL_ZNS_5dsiluIffEET_T0_RKS3_EEXadL_ZNS_4siluIffEES5_S6_S8_EEEEvPKT2_SC_PT3_SE_PKT1_PSF_SI_mmm --------------------------
	.section	.nv.constant0._ZN18transformer_engine6detail32dgated_act_cast_transpose_kernelILi2ELi2Ef6__halfS2_NS_5EmptyEXadL_ZNS_5dsiluIffEET_T0_RKS3_EEXadL_ZNS_4siluIffEES5_S6_S8_EEEEvPKT2_SC_PT3_SE_PKT1_PSF_SI_mmm,"a",@progbits
	.sectionflags	@""
	.align	4
.nv.constant0._ZN18transformer_engine6detail32dgated_act_cast_transpose_kernelILi2ELi2Ef6__halfS2_NS_5EmptyEXadL_ZNS_5dsiluIffEET_T0_RKS3_EEXadL_ZNS_4siluIffEES5_S6_S8_EEEEvPKT2_SC_PT3_SE_PKT1_PSF_SI_mmm:
	.zero		976


//--------------------- .nv.constant0._ZN18transformer_engine6detail43dgated_act_cast_transpose_kernel_notalignedILi2ELi1Ef6__halffNS_5EmptyEXadL_ZNS_5dsiluIffEET_T0_RKS3_EEXadL_ZNS_4siluIffEES5_S6_S8_EEEEvPKT2_SC_PT3_SE_PKT1_PSF_SI_mmm --------------------------
	.section	.nv.constant0._ZN18transformer_engine6detail43dgated_act_cast_transpose_kernel_notalignedILi2ELi1Ef6__halffNS_5EmptyEXadL_ZNS_5dsiluIffEET_T0_RKS3_EEXadL_ZNS_4siluIffEES5_S6_S8_EEEEvPKT2_SC_PT3_SE_PKT1_PSF_SI_mmm,"a",@progbits
	.sectionflags	@""
	.align	4
.nv.constant0._ZN18transformer_engine6detail43dgated_act_cast_transpose_kernel_notalignedILi2ELi1Ef6__halffNS_5EmptyEXadL_ZNS_5dsiluIffEET_T0_RKS3_EEXadL_ZNS_4siluIffEES5_S6_S8_EEEEvPKT2_SC_PT3_SE_PKT1_PSF_SI_mmm:
	.zero		976


//--------------------- .nv.constant0._ZN18transformer_engine6detail32dgated_act_cast_transpose_kernelILi2ELi1Ef6__halffNS_5EmptyEXadL_ZNS_5dsiluIffEET_T0_RKS3_EEXadL_ZNS_4siluIffEES5_S6_S8_EEEEvPKT2_SC_PT3_SE_PKT1_PSF_SI_mmm --------------------------
	.section	.nv.constant0._ZN18transformer_engine6detail32dgated_act_cast_transpose_kernelILi2ELi1Ef6__halffNS_5EmptyEXadL_ZNS_5dsiluIffEET_T0_RKS3_EEXadL_ZNS_4siluIffEES5_S6_S8_EEEEvPKT2_SC_PT3_SE_PKT1_PSF_SI_mmm,"a",@progbits
	.sectionflags	@""
	.align	4
.nv.constant0._ZN18transformer_engine6detail32dgated_act_cast_transpose_kernelILi2ELi1Ef6__halffNS_5EmptyEXadL_ZNS_5dsiluIffEET_T0_RKS3_EEXadL_ZNS_4siluIffEES5_S6_S8_EEEEvPKT2_SC_PT3_SE_PKT1_PSF_SI_mmm:
	.zero		976


//--------------------- .nv.constant0._ZN18transformer_engine6detail43dgated_act_cast_transpose_kernel_notalignedILi1ELi4Eff13__nv_fp8_e4m3NS_5EmptyEXadL_ZNS_5dsiluIffEET_T0_RKS3_EEXadL_ZNS_4siluIffEES5_S6_S8_EEEEvPKT2_SC_PT3_SE_PKT1_PSF_SI_mmm --------------------------
	.section	.nv.constant0._ZN18transformer_engine6detail43dgated_act_cast_transpose_kernel_notalignedILi1ELi4Eff13__nv_fp8_e4m3NS_5EmptyEXadL_ZNS_5dsiluIffEET_T0_RKS3_EEXadL_ZNS_4siluIffEES5_S6_S8_EEEEvPKT2_SC_PT3_SE_PKT1_PSF_SI_mmm,"a",@progbits
	.sectionflags	@""
	.align	4
.nv.constant0._ZN18transformer_engine6detail43dgated_act_cast_transpose_kernel_notalignedILi1ELi4Eff13__nv_fp8_e4m3NS_5EmptyEXadL_ZNS_5dsiluIffEET_T0_RKS3_EEXadL_ZNS_4siluIffEES5_S6_S8_EEEEvPKT2_SC_PT3_SE_PKT1_PSF_SI_mmm:
	.zero		976


//--------------------- .nv.constant0._ZN18transformer_engine6detail32dgated_act_cast_transpose_kernelILi1ELi4Eff13__nv_fp8_e4m3NS_5EmptyEXadL_ZNS_5dsiluIffEET_T0_RKS3_EEXadL_ZNS_4siluIffEES5_S6_S8_EEEEvPKT2_SC_PT3_SE_PKT1_PSF_SI_mmm --------------------------
	.section	.nv.constant0._ZN18transformer_engine6detail32dgated_act_cast_transpose_kernelILi1ELi4Eff13__nv_fp8_e4m3NS_5EmptyEXadL_ZNS_5dsiluIffEET_T0_RKS3_EEXadL_ZNS_4siluIffEES5_S6_S8_EEEEvPKT2_SC_PT3_SE_PKT1_PSF_SI_mmm,"a",@progbits
	.sectionflags	@""
	.align	4
.nv.constant0._ZN18transformer_engine6detail32dgated_act_cast_transpose_kernelILi1ELi4Eff13__nv_fp8_e4m3NS_5EmptyEXadL_ZNS_5dsiluIffEET_T0_RKS3_EEXadL_ZNS_4siluIffEES5_S6_S8_EEEEvPKT2_SC_PT3_SE_PKT1_PSF_SI_mmm:
	.zero		976


//--------------------- .nv.constant0._ZN18transformer_engine6detail43dgated_act_cast_transpose_kernel_notalignedILi1ELi4Eff13__nv_fp8_e5m2NS_5EmptyEXadL_ZNS_5dsiluIffEET_T0_RKS3_EEXadL_ZNS_4siluIffEES5_S6_S8_EEEEvPKT2_SC_PT3_SE_PKT1_PSF_SI_mmm --------------------------
	.section	.nv.constant0._ZN18transformer_engine6detail43dgated_act_cast_transpose_kernel_notalignedILi1ELi4Eff13__nv_fp8_e5m2NS_5EmptyEXadL_ZNS_5dsiluIffEET_T0_RKS3_EEXadL_ZNS_4siluIffEES5_S6_S8_EEEEvPKT2_SC_PT3_SE_PKT1_PSF_SI_mmm,"a",@progbits
	.sectionflags	@""
	.align	4
.nv.constant0._ZN18transformer_engine6detail43dgated_act_cast_transpose_kernel_notalignedILi1ELi4Eff13__nv_fp8_e5m2NS_5EmptyEXadL_ZNS_5dsiluIffEET_T0_RKS3_EEXadL_ZNS_4siluIffEES5_S6_S8_EEEEvPKT2_SC_PT3_SE_PKT1_PSF_SI_mmm:
	.zero		976


//--------------------- .nv.constant0._ZN18transformer_engine6detail32dgated_act_cast_transpose_kernelILi1ELi4Eff13__nv_fp8_e5m2NS_5EmptyEXadL_ZNS_5dsiluIffEET_T0_RKS3_EEXadL_ZNS_4siluIffEES5_S6_S8_EEEEvPKT2_SC_PT3_SE_PKT1_PSF_SI_mmm --------------------------
	.section	.nv.constant0._ZN18transformer_engine6detail32dgated_act_cast_transpose_kernelILi1ELi4Eff13__nv_fp8_e5m2NS_5EmptyEXadL_ZNS_5dsiluIffEET_T0_RKS3_EEXadL_ZNS_4siluIffEES5_S6_S8_EEEEvPKT2_SC_PT3_SE_PKT1_PSF_SI_mmm,"a",@progbits
	.sectionflags	@""
	.align	4
.nv.constant0._ZN18transformer_engine6detail32dgated_act_cast_transpose_kernelILi1ELi4Eff13__nv_fp8_e5m2NS_5EmptyEXadL_ZNS_5dsiluIffEET_T0_RKS3_EEXadL_ZNS_4siluIffEES5_S6_S8_EEEEvPKT2_SC_PT3_SE_PKT1_PSF_SI_mmm:
	.zero		976


//--------------------- .nv.constant0._ZN18transformer_engine6detail43dgated_act_cast_transpose_kernel_notalignedILi1ELi2Eff13__nv_bfloat16NS_5EmptyEXadL_ZNS_5dsiluIffEET_T0_RKS3_EEXadL_ZNS_4siluIffEES5_S6_S8_EEEEvPKT2_SC_PT3_SE_PKT1_PSF_SI_mmm --------------------------
	.section	.nv.constant0._ZN18transformer_engine6detail43dgated_act_cast_transpose_kernel_notalignedILi1ELi2Eff13__nv_bfloat16NS_5EmptyEXadL_ZNS_5dsiluIffEET_T0_RKS3_EEXadL_ZNS_4siluIffEES5_S6_S8_EEEEvPKT2_SC_PT3_SE_PKT1_PSF_SI_mmm,"a",@progbits
	.sectionflags	@""
	.align	4
.nv.constant0._ZN18transformer_engine6detail43dgated_act_cast_transpose_kernel_notalignedILi1ELi2Eff13__nv_bfloat16NS_5EmptyEXadL_ZNS_5dsiluIffEET_T0_RKS3_EEXadL_ZNS_4siluIffEES5_S6_S8_EEEEvPKT2_SC_PT3_SE_PKT1_PSF_SI_mmm:
	.zero		976


//--------------------- .nv.constant0._ZN18transformer_engine6detail32dgated_act_cast_transpose_kernelILi1ELi2Eff13__nv_bfloat16NS_5EmptyEXadL_ZNS_5dsiluIffEET_T0_RKS3_EEXadL_ZNS_4siluIffEES5_S6_S8_EEEEvPKT2_SC_PT3_SE_PKT1_PSF_SI_mmm --------------------------
	.section	.nv.constant0._ZN18transformer_engine6detail32dgated_act_cast_transpose_kernelILi1ELi2Eff13__nv_bfloat16NS_5EmptyEXadL_ZNS_5dsiluIffEET_T0_RKS3_EEXadL_ZNS_4siluIffEES5_S6_S8_EEEEvPKT2_SC_PT3_SE_PKT1_PSF_SI_mmm,"a",@progbits
	.sectionflags	@""
	.align	4
.nv.constant0._ZN18transformer_engine6detail32dgated_act_cast_transpose_kernelILi1ELi2Eff13__nv_bfloat16NS_5EmptyEXadL_ZNS_5dsiluIffEET_T0_RKS3_EEXadL_ZNS_4siluIffEES5_S6_S8_EEEEvPKT2_SC_PT3_SE_PKT1_PSF_SI_mmm:
	.zero		976


//--------------------- .nv.constant0._ZN18transformer_engine6detail43dgated_act_cast_transpose_kernel_notalignedILi1ELi2Eff6__halfNS_5EmptyEXadL_ZNS_5dsiluIffEET_T0_RKS3_EEXadL_ZNS_4siluIffEES5_S6_S8_EEEEvPKT2_SC_PT3_SE_PKT1_PSF_SI_mmm --------------------------
	.section	.nv.constant0._ZN18transformer_engine6detail43dgated_act_cast_transpose_kernel_notalignedILi1ELi2Eff6__halfNS_5EmptyEXadL_ZNS_5dsiluIffEET_T0_RKS3_EEXadL_ZNS_4siluIffEES5_S6_S8_EEEEvPKT2_SC_PT3_SE_PKT1_PSF_SI_mmm,"a",@progbits
	.sectionflags	@""
	.align	4
.nv.constant0._ZN18transformer_engine6detail43dgated_act_cast_transpose_kernel_notalignedILi1ELi2Eff6__halfNS_5EmptyEXadL_ZNS_5dsiluIffEET_T0_RKS3_EEXadL_ZNS_4siluIffEES5_S6_S8_EEEEvPKT2_SC_PT3_SE_PKT1_PSF_SI_mmm:
	.zero		976


//--------------------- .nv.constant0._ZN18transformer_engine6detail32dgated_act_cast_transpose_kernelILi1ELi2Eff6__halfNS_5EmptyEXadL_ZNS_5dsiluIffEET_T0_RKS3_EEXadL_ZNS_4siluIffEES5_S6_S8_EEEEvPKT2_SC_PT3_SE_PKT1_PSF_SI_mmm --------------------------
	.section	.nv.constant0._ZN18transformer_engine6detail32dgated_act_cast_transpose_kernelILi1ELi2Eff6__halfNS_5EmptyEXadL_ZNS_5dsiluIffEET_T0_RKS3_EEXadL_ZNS_4siluIffEES5_S6_S8_EEEEvPKT2_SC_PT3_SE_PKT1_PSF_SI_mmm,"a",@progbits
	.sectionflags	@""
	.align	4
.nv.constant0._ZN18transformer_engine6detail32dgated_act_cast_transpose_kernelILi1ELi2Eff6__halfNS_5EmptyEXadL_ZNS_5dsiluIffEET_T0_RKS3_EEXadL_ZNS_4siluIffEES5_S6_S8_EEEEvPKT2_SC_PT3_SE_PKT1_PSF_SI_mmm:
	.zero		976


//--------------------- .nv.constant0._ZN18transformer_engine6detail43dgated_act_cast_transpose_kernel_notalignedILi1ELi1EfffNS_5EmptyEXadL_ZNS_5dsiluIffEET_T0_RKS2_EEXadL_ZNS_4siluIffEES4_S5_S7_EEEEvPKT2_SB_PT3_SD_PKT1_PSE_SH_mmm --------------------------
	.section	.nv.constant0._ZN18transformer_engine6detail43dgated_act_cast_transpose_kernel_notalignedILi1ELi1EfffNS_5EmptyEXadL_ZNS_5dsiluIffEET_T0_RKS2_EEXadL_ZNS_4siluIffEES4_S5_S7_EEEEvPKT2_SB_PT3_SD_PKT1_PSE_SH_mmm,"a",@progbits
	.sectionflags	@""
	.align	4
.nv.constant0._ZN18transformer_engine6detail43dgated_act_cast_transpose_kernel_notalignedILi1ELi1EfffNS_5EmptyEXadL_ZNS_5dsiluIffEET_T0_RKS2_EEXadL_ZNS_4siluIffEES4_S5_S7_EEEEvPKT2_SB_PT3_SD_PKT1_PSE_SH_mmm:
	.zero		976


//--------------------- .nv.constant0._ZN18transformer_engine6detail32dgated_act_cast_transpose_kernelILi1ELi1EfffNS_5EmptyEXadL_ZNS_5dsiluIffEET_T0_RKS2_EEXadL_ZNS_4siluIffEES4_S5_S7_EEEEvPKT2_SB_PT3_SD_PKT1_PSE_SH_mmm --------------------------
	.section	.nv.constant0._ZN18transformer_engine6detail32dgated_act_cast_transpose_kernelILi1ELi1EfffNS_5EmptyEXadL_ZNS_5dsiluIffEET_T0_RKS2_EEXadL_ZNS_4siluIffEES4_S5_S7_EEEEvPKT2_SB_PT3_SD_PKT1_PSE_SH_mmm,"a",@progbits
	.sectionflags	@""
	.align	4
.nv.constant0._ZN18transformer_engine6detail32dgated_act_cast_transpose_kernelILi1ELi1EfffNS_5EmptyEXadL_ZNS_5dsiluIffEET_T0_RKS2_EEXadL_ZNS_4siluIffEES4_S5_S7_EEEEvPKT2_SB_PT3_SD_PKT1_PSE_SH_mmm:
	.zero		976


//--------------------- .nv.constant0._ZN18transformer_engine6detail43dgated_act_cast_transpose_kernel_notalignedILi2ELi4Ef13__nv_bfloat1613__nv_fp8_e4m3NS_5EmptyEXadL_ZNS_5dgeluIffEET_T0_RKS4_EEXadL_ZNS_4geluIffEES6_S7_S9_EEEEvPKT2_SD_PT3_SF_PKT1_PSG_SJ_mmm --------------------------
	.section	.nv.constant0._ZN18transformer_engine6detail43dgated_act_cast_transpose_kernel_notalignedILi2ELi4Ef13__nv_bfloat1613__nv_fp8_e4m3NS_5EmptyEXadL_ZNS_5dgeluIffEET_T0_RKS4_EEXadL_ZNS_4geluIffEES6_S7_S9_EEEEvPKT2_SD_PT3_SF_PKT1_PSG_SJ_mmm,"a",@progbits
	.sectionflags	@""
	.align	4
.nv.constant0._ZN18transformer_engine6detail43dgated_act_cast_transpose_kernel_notalignedILi2ELi4Ef13__nv_bfloat1613__nv_fp8_e4m3NS_5EmptyEXadL_ZNS_5dgeluIffEET_T0_RKS4_EEXadL_ZNS_4geluIffEES6_S7_S9_EEEEvPKT2_SD_PT3_SF_PKT1_PSG_SJ_mmm:
	.zero		976


//--------------------- .nv.constant0._ZN18transformer_engine6detail32dgated_act_cast_transpose_kernelILi2ELi4Ef13__nv_bfloat1613__nv_fp8_e4m3NS_5EmptyEXadL_ZNS_5dgeluIffEET_T0_RKS4_EEXadL_ZNS_4geluIffEES6_S7_S9_EEEEvPKT2_SD_PT3_SF_PKT1_PSG_SJ_mmm --------------------------
	.section	.nv.constant0._ZN18transformer_engine6detail32dgated_act_cast_transpose_kernelILi2ELi4Ef13__nv_bfloat1613__nv_fp8_e4m3NS_5EmptyEXadL_ZNS_5dgeluIffEET_T0_RKS4_EEXadL_ZNS_4geluIffEES6_S7_S9_EEEEvPKT2_SD_PT3_SF_PKT1_PSG_SJ_mmm,"a",@progbits
	.sectionflags	@""
	.align	4
.nv.constant0._ZN18transformer_engine6detail32dgated_act_cast_transpose_kernelILi2ELi4Ef13__nv_bfloat1613__nv_fp8_e4m3NS_5EmptyEXadL_ZNS_5dgeluIffEET_T0_RKS4_EEXadL_ZNS_4geluIffEES6_S7_S9_EEEEvPKT2_SD_PT3_SF_PKT1_PSG_SJ_mmm:
	.zero		976


//--------------------- .nv.constant0._ZN18transformer_engine6detail43dgated_act_cast_transpose_kernel_notalignedILi2ELi4Ef13__nv_bfloat1613__nv_fp8_e5m2NS_5EmptyEXadL_ZNS_5dgeluIffEET_T0_RKS4_EEXadL_ZNS_4geluIffEES6_S7_S9_EEEEvPKT2_SD_PT3_SF_PKT1_PSG_SJ_mmm --------------------------
	.section	.nv.constant0._ZN18transformer_engine6detail43dgated_act_cast_transpose_kernel_notalignedILi2ELi4Ef13__nv_bfloat1613__nv_fp8_e5m2NS_5EmptyEXadL_ZNS_5dgeluIffEET_T0_RKS4_EEXadL_ZNS_4geluIffEES6_S7_S9_EEEEvPKT2_SD_PT3_SF_PKT1_PSG_SJ_mmm,"a",@progbits
	.sectionflags	@""
	.align	4
.nv.constant0._ZN18transformer_engine6detail43dgated_act_cast_transpose_kernel_notalignedILi2ELi4Ef13__nv_bfloat1613__nv_fp8_e5m2NS_5EmptyEXadL_ZNS_5dgeluIffEET_T0_RKS4_EEXadL_ZNS_4geluIffEES6_S7_S9_EEEEvPKT2_SD_PT3_SF_PKT1_PSG_SJ_mmm:
	.zero		976


//--------------------- .nv.constant0._ZN18transformer_engine6detail32dgated_act_cast_transpose_kernelILi2ELi4Ef13__nv_bfloat1613__nv_fp8_e5m2NS_5EmptyEXadL_ZNS_5dgeluIffEET_T0_RKS4_EEXadL_ZNS_4geluIffEES6_S7_S9_EEEEvPKT2_SD_PT3_SF_PKT1_PSG_SJ_mmm --------------------------
	.section	.nv.constant0._ZN18transformer_engine6detail32dgated_act_cast_transpose_kernelILi2ELi4Ef13__nv_bfloat1613__nv_fp8_e5m2NS_5EmptyEXadL_ZNS_5dgeluIffEET_T0_RKS4_EEXadL_ZNS_4geluIffEES6_S7_S9_EEEEvPKT2_SD_PT3_SF_PKT1_PSG_SJ_mmm,"a",@progbits
	.sectionflags	@""
	.align	4
.nv.constant0._ZN18transformer_engine6detail32dgated_act_cast_transpose_kernelILi2ELi4Ef13__nv_bfloat1613__nv_fp8_e5m2NS_5EmptyEXadL_ZNS_5dgeluIffEET_T0_RKS4_EEXadL_ZNS_4geluIffEES6_S7_S9_EEEEvPKT2_SD_PT3_SF_PKT1_PSG_SJ_mmm:
	.zero		976


//--------------------- .nv.constant0._ZN18transformer_engine6detail43dgated_act_cast_transpose_kernel_notalignedILi2ELi2Ef13__nv_bfloat16S2_NS_5EmptyEXadL_ZNS_5dgeluIffEET_T0_RKS3_EEXadL_ZNS_4geluIffEES5_S6_S8_EEEEvPKT2_SC_PT3_SE_PKT1_PSF_SI_mmm --------------------------
	.section	.nv.constant0._ZN18transformer_engine6detail43dgated_act_cast_transpose_kernel_notalignedILi2ELi2Ef13__nv_bfloat16S2_NS_5EmptyEXadL_ZNS_5dgeluIffEET_T0_RKS3_EEXadL_ZNS_4geluIffEES5_S6_S8_EEEEvPKT2_SC_PT3_SE_PKT1_PSF_SI_mmm,"a",@progbits
	.sectionflags	@""
	.align	4
.nv.constant0._ZN18transformer_engine6detail43dgated_act_cast_transpose_kernel_notalignedILi2ELi2Ef13__nv_bfloat16S2_NS_5EmptyEXadL_ZNS_5dgeluIffEET_T0_RKS3_EEXadL_ZNS_4geluIffEES5_S6_S8_EEEEvPKT2_SC_PT3_SE_PKT1_PSF_SI_mmm:
	.zero		976


//--------------------- .nv.constant0._ZN18transformer_engine6detail32dgated_act_cast_transpose_kernelILi2ELi2Ef13__nv_bfloat16S2_NS_5EmptyEXadL_ZNS_5dgeluIffEET_T0_RKS3_EEXadL_ZNS_4geluIffEES5_S6_S8_EEEEvPKT2_SC_PT3_SE_PKT1_PSF_SI_mmm --------------------------
	.section	.nv.constant0._ZN18transformer_engine6detail32dgated_act_cast_transpose_kernelILi2ELi2Ef13__nv_bfloat16S2_NS_5EmptyEXadL_ZNS_5dgeluIffEET_T0_RKS3_EEXadL_ZNS_4geluIffEES5_S6_S8_EEEEvPKT2_SC_PT3_SE_PKT1_PSF_SI_mmm,"a",@progbits
	.sectionflags	@""
	.align	4
.nv.constant0._ZN18transformer_engine6detail32dgated_act_cast_transpose_kernelILi2ELi2Ef13__nv_bfloat16S2_NS_5EmptyEXadL_ZNS_5dgeluIffEET_T0_RKS3_EEXadL_ZNS_4geluIffEES5_S6_S8_EEEEvPKT2_SC_PT3_SE_PKT1_PSF_SI_mmm:
	.zero		976


//--------------------- .nv.constant0._ZN18transformer_engine6detail43dgated_act_cast_transpose_kernel_notalignedILi2ELi2Ef13__nv_bfloat166__halfNS_5EmptyEXadL_ZNS_5dgeluIffEET_T0_RKS4_EEXadL_ZNS_4geluIffEES6_S7_S9_EEEEvPKT2_SD_PT3_SF_PKT1_PSG_SJ_mmm --------------------------
	.section	.nv.constant0._ZN18transformer_engine6detail43dgated_act_cast_transpose_kernel_notalignedILi2ELi2Ef13__nv_bfloat166__halfNS_5EmptyEXadL_ZNS_5dgeluIffEET_T0_RKS4_EEXadL_ZNS_4geluIffEES6_S7_S9_EEEEvPKT2_SD_PT3_SF_PKT1_PSG_SJ_mmm,"a",@progbits
	.sectionflags	@""
	.align	4
.nv.constant0._ZN18transformer_engine6detail43dgated_act_cast_transpose_kernel_notalignedILi2ELi2Ef13__nv_bfloat166__halfNS_5EmptyEXadL_ZNS_5dgeluIffEET_T0_RKS4_EEXadL_ZNS_4geluIffEES6_S7_S9_EEEEvPKT2_SD_PT3_SF_PKT1_PSG_SJ_mmm:
	.zero		976


//--------------------- .nv.constant0._ZN18transformer_engine6detail32dgated_act_cast_transpose_kernelILi2ELi2Ef13__nv_bfloat166__halfNS_5EmptyEXadL_ZNS_5dgeluIffEET_T0_RKS4_EEXadL_ZNS_4geluIffEES6_S7_S9_EEEEvPKT2_SD_PT3_SF_PKT1_PSG_SJ_mmm --------------------------
	.section	.nv.constant0._ZN18transformer_engine6detail32dgated_act_cast_transpose_kernelILi2ELi2Ef13__nv_bfloat166__halfNS_5EmptyEXadL_ZNS_5dgeluIffEET_T0_RKS4_EEXadL_ZNS_4geluIffEES6_S7_S9_EEEEvPKT2_SD_PT3_SF_PKT1_PSG_SJ_mmm,"a",@progbits
	.sectionflags	@""
	.align	4
.nv.constant0._ZN18transformer_engine6detail32dgated_act_cast_transpose_kernelILi2ELi2Ef13__nv_bfloat166__halfNS_5EmptyEXadL_ZNS_5dgeluIffEET_T0_RKS4_EEXadL_ZNS_4geluIffEES6_S7_S9_EEEEvPKT2_SD_PT3_SF_PKT1_PSG_SJ_mmm:
	.zero		976


//--------------------- .nv.constant0._ZN18transformer_engine6detail43dgated_act_cast_transpose_kernel_notalignedILi2ELi1Ef13__nv_bfloat16fNS_5EmptyEXadL_ZNS_5dgeluIffEET_T0_RKS3_EEXadL_ZNS_4geluIffEES5_S6_S8_EEEEvPKT2_SC_PT3_SE_PKT1_PSF_SI_mmm --------------------------
	.section	.nv.constant0._ZN18transformer_engine6detail43dgated_act_cast_transpose_kernel_notalignedILi2ELi1Ef13__nv_bfloat16fNS_5EmptyEXadL_ZNS_5dgeluIffEET_T0_RKS3_EEXadL_ZNS_4geluIffEES5_S6_S8_EEEEvPKT2_SC_PT3_SE_PKT1_PSF_SI_mmm,"a",@progbits
	.sectionflags	@""
	.align	4
.nv.constant0._ZN18transformer_engine6detail43dgated_act_cast_transpose_kernel_notalignedILi2ELi1Ef13__nv_bfloat16fNS_5EmptyEXadL_ZNS_5dgeluIffEET_T0_RKS3_EEXadL_ZNS_4geluIffEES5_S6_S8_EEEEvPKT2_SC_PT3_SE_PKT1_PSF_SI_mmm:
	.zero		976


//--------------------- .nv.constant0._ZN18transformer_engine6detail32dgated_act_cast_transpose_kernelILi2ELi1Ef13__nv_bfloat16fNS_5EmptyEXadL_ZNS_5dgeluIffEET_T0_RKS3_EEXadL_ZNS_4geluIffEES5_S6_S8_EEEEvPKT2_SC_PT3_SE_PKT1_PSF_SI_mmm --------------------------
	.section	.nv.constant0._ZN18transformer_engine6detail32dgated_act_cast_transpose_kernelILi2ELi1Ef13__nv_bfloat16fNS_5EmptyEXadL_ZNS_5dgeluIffEET_T0_RKS3_EEXadL_ZNS_4geluIffEES5_S6_S8_EEEEvPKT2_SC_PT3_SE_PKT1_PSF_SI_mmm,"a",@progbits
	.sectionflags	@""
	.align	4
.nv.constant0._ZN18transformer_engine6detail32dgated_act_cast_transpose_kernelILi2ELi1Ef13__nv_bfloat16fNS_5EmptyEXadL_ZNS_5dgeluIffEET_T0_RKS3_EEXadL_ZNS_4geluIffEES5_S6_S8_EEEEvPKT2_SC_PT3_SE_PKT1_PSF_SI_mmm:
	.zero		976


//--------------------- .nv.constant0._ZN18transformer_engine6detail43dgated_act_cast_transpose_kernel_notalignedILi2ELi4Ef6__half13__nv_fp8_e4m3NS_5EmptyEXadL_ZNS_5dgeluIffEET_T0_RKS4_EEXadL_ZNS_4geluIffEES6_S7_S9_EEEEvPKT2_SD_PT3_SF_PKT1_PSG_SJ_mmm --------------------------
	.section	.nv.constant0._ZN18transformer_engine6detail43dgated_act_cast_transpose_kernel_notalignedILi2ELi4Ef6__half13__nv_fp8_e4m3NS_5EmptyEXadL_ZNS_5dgeluIffEET_T0_RKS4_EEXadL_ZNS_4geluIffEES6_S7_S9_EEEEvPKT2_SD_PT3_SF_PKT1_PSG_SJ_mmm,"a",@progbits
	.sectionflags	@""
	.align	4
.nv.constant0._ZN18transformer_engine6detail43dgated_act_cast_transpose_kernel_notalignedILi2ELi4Ef6__half13__nv_fp8_e4m3NS_5EmptyEXadL_ZNS_5dgeluIffEET_T0_RKS4_EEXadL_ZNS_4geluIffEES6_S7_S9_EEEEvPKT2_SD_PT3_SF_PKT1_PSG_SJ_mmm:
	.zero		976


//--------------------- .nv.constant0._ZN18transformer_engine6detail32dgated_act_cast_transpose_kernelILi2ELi4Ef6__half13__nv_fp8_e4m3NS_5EmptyEXadL_ZNS_5dgeluIffEET_T0_RKS4_EEXadL_ZNS_4geluIffEES6_S7_S9_EEEEvPKT2_SD_PT3_SF_PKT1_PSG_SJ_mmm --------------------------
	.section	.nv.constant0._ZN18transformer_engine6detail32dgated_act_cast_transpose_kernelILi2ELi4Ef6__half13__nv_fp8_e4m3NS_5EmptyEXadL_ZNS_5dgeluIffEET_T0_RKS4_EEXadL_ZNS_4geluIffEES6_S7_S9_EEEEvPKT2_SD_PT3_SF_PKT1_PSG_SJ_mmm,"a",@progbits
	.sectionflags	@""
	.align	4
.nv.constant0._ZN18transformer_engine6detail32dgated_act_cast_transpose_kernelILi2ELi4Ef6__half13__nv_fp8_e4m3NS_5EmptyEXadL_ZNS_5dgeluIffEET_T0_RKS4_EEXadL_ZNS_4geluIffEES6_S7_S9_EEEEvPKT2_SD_PT3_SF_PKT1_PSG_SJ_mmm:
	.zero		976


//--------------------- .nv.constant0._ZN18transformer_engine6detail43dgated_act_cast_transpose_kernel_notalignedILi2ELi4Ef6__half13__nv_fp8_e5m2NS_5EmptyEXadL_ZNS_5dgeluIffEET_T0_RKS4_EEXadL_ZNS_4geluIffEES6_S7_S9_EEEEvPKT2_SD_PT3_SF_PKT1_PSG_SJ_mmm --------------------------
	.section	.nv.constant0._ZN18transformer_engine6detail43dgated_act_cast_transpose_kernel_notalignedILi2ELi4Ef6__half13__nv_fp8_e5m2NS_5EmptyEXadL_ZNS_5dgeluIffEET_T0_RKS4_EEXadL_ZNS_4geluIffEES6_S7_S9_EEEEvPKT2_SD_PT3_SF_PKT1_PSG_SJ_mmm,"a",@progbits
	.sectionflags	@""
	.align	4
.nv.constant0._ZN18transformer_engine6detail43dgated_act_cast_transpose_kernel_notalignedILi2ELi4Ef6__half13__nv_fp8_e5m2NS_5EmptyEXadL_ZNS_5dgeluIffEET_T0_RKS4_EEXadL_ZNS_4geluIffEES6_S7_S9_EEEEvPKT2_SD_PT3_SF_PKT1_PSG_SJ_mmm:
	.zero		976


//--------------------- .nv.constant0._ZN18transformer_engine6detail32dgated_act_cast_transpose_kernelILi2ELi4Ef6__half13__nv_fp8_e5m2NS_5EmptyEXadL_ZNS_5dgeluIffEET_T0_RKS4_EEXadL_ZNS_4geluIffEES6_S7_S9_EEEEvPKT2_SD_PT3_SF_PKT1_PSG_SJ_mmm --------------------------
	.section	.nv.constant0._ZN18transformer_engine6detail32dgated_act_cast_transpose_kernelILi2ELi4Ef6__half13__nv_fp8_e5m2NS_5EmptyEXadL_ZNS_5dgeluIffEET_T0_RKS4_EEXadL_ZNS_4geluIffEES6_S7_S9_EEEEvPKT2_SD_PT3_SF_PKT1_PSG_SJ_mmm,"a",@progbits
	.sectionflags	@""
	.align	4
.nv.constant0._ZN18transformer_engine6detail32dgated_act_cast_transpose_kernelILi2ELi4Ef6__half13__nv_fp8_e5m2NS_5EmptyEXadL_ZNS_5dgeluIffEET_T0_RKS4_EEXadL_ZNS_4geluIffEES6_S7_S9_EEEEvPKT2_SD_PT3_SF_PKT1_PSG_SJ_mmm:
	.zero		976


//--------------------- .nv.constant0._ZN18transformer_engine6detail43dgated_act_cast_transpose_kernel_notalignedILi2ELi2Ef6__half13__nv_bfloat16NS_5EmptyEXadL_ZNS_5dgeluIffEET_T0_RKS4_EEXadL_ZNS_4geluIffEES6_S7_S9_EEEEvPKT2_SD_PT3_SF_PKT1_PSG_SJ_mmm --------------------------
	.section	.nv.constant0._ZN18transformer_engine6detail43dgated_act_cast_transpose_kernel_notalignedILi2ELi2Ef6__half13__nv_bfloat16NS_5EmptyEXadL_ZNS_5dgeluIffEET_T0_RKS4_EEXadL_ZNS_4geluIffEES6_S7_S9_EEEEvPKT2_SD_PT3_SF_PKT1_PSG_SJ_mmm,"a",@progbits
	.sectionflags	@""
	.align	4
.nv.constant0._ZN18transformer_engine6detail43dgated_act_cast_transpose_kernel_notalignedILi2ELi2Ef6__half13__nv_bfloat16NS_5EmptyEXadL_ZNS_5dgeluIffEET_T0_RKS4_EEXadL_ZNS_4geluIffEES6_S7_S9_EEEEvPKT2_SD_PT3_SF_PKT1_PSG_SJ_mmm:
	.zero		976


//--------------------- .nv.constant0._ZN18transformer_engine6detail32dgated_act_cast_transpose_kernelILi2ELi2Ef6__half13__nv_bfloat16NS_5EmptyEXadL_ZNS_5dgeluIffEET_T0_RKS4_EEXadL_ZNS_4geluIffEES6_S7_S9_EEEEvPKT2_SD_PT3_SF_PKT1_PSG_SJ_mmm --------------------------
	.section	.nv.constant0._ZN18transformer_engine6detail32dgated_act_cast_transpose_kernelILi2ELi2Ef6__half13__nv_bfloat16NS_5EmptyEXadL_ZNS_5dgeluIffEET_T0_RKS4_EEXadL_ZNS_4geluIffEES6_S7_S9_EEEEvPKT2_SD_PT3_SF_PKT1_PSG_SJ_mmm,"a",@progbits
	.sectionflags	@""
	.align	4
.nv.constant0._ZN18transformer_engine6detail32dgated_act_cast_transpose_kernelILi2ELi2Ef6__half13__nv_bfloat16NS_5EmptyEXadL_ZNS_5dgeluIffEET_T0_RKS4_EEXadL_ZNS_4geluIffEES6_S7_S9_EEEEvPKT2_SD_PT3_SF_PKT1_PSG_SJ_mmm:
	.zero		976


//--------------------- .nv.constant0._ZN18transformer_engine6detail43dgated_act_cast_transpose_kernel_notalignedILi2ELi2Ef6__halfS2_NS_5EmptyEXadL_ZNS_5dgeluIffEET_T0_RKS3_EEXadL_ZNS_4geluIffEES5_S6_S8_EEEEvPKT2_SC_PT3_SE_PKT1_PSF_SI_mmm --------------------------
	.section	.nv.constant0._ZN18transformer_engine6detail43dgated_act_cast_transpose_kernel_notalignedILi2ELi2Ef6__halfS2_NS_5EmptyEXadL_ZNS_5dgeluIffEET_T0_RKS3_EEXadL_ZNS_4geluIffEES5_S6_S8_EEEEvPKT2_SC_PT3_SE_PKT1_PSF_SI_mmm,"a",@progbits
	.sectionflags	@""
	.align	4
.nv.constant0._ZN18transformer_engine6detail43dgated_act_cast_transpose_kernel_notalignedILi2ELi2Ef6__halfS2_NS_5EmptyEXadL_ZNS_5dgeluIffEET_T0_RKS3_EEXadL_ZNS_4geluIffEES5_S6_S8_EEEEvPKT2_SC_PT3_SE_PKT1_PSF_SI_mmm:
	.zero		976


//--------------------- .nv.constant0._ZN18transformer_engine6detail32dgated_act_cast_transpose_kernelILi2ELi2Ef6__halfS2_NS_5EmptyEXadL_ZNS_5dgeluIffEET_T0_RKS3_EEXadL_ZNS_4geluIffEES5_S6_S8_EEEEvPKT2_SC_PT3_SE_PKT1_PSF_SI_mmm --------------------------
	.section	.nv.constant0._ZN18transformer_engine6detail32dgated_act_cast_transpose_kernelILi2ELi2Ef6__halfS2_NS_5EmptyEXadL_ZNS_5dgeluIffEET_T0_RKS3_EEXadL_ZNS_4geluIffEES5_S6_S8_EEEEvPKT2_SC_PT3_SE_PKT1_PSF_SI_mmm,"a",@progbits
	.sectionflags	@""
	.align	4
.nv.constant0._ZN18transformer_engine6detail32dgated_act_cast_transpose_kernelILi2ELi2Ef6__halfS2_NS_5EmptyEXadL_ZNS_5dgeluIffEET_T0_RKS3_EEXadL_ZNS_4geluIffEES5_S6_S8_EEEEvPKT2_SC_PT3_SE_PKT1_PSF_SI_mmm:
	.zero		976


//--------------------- .nv.constant0._ZN18transformer_engine6detail43dgated_act_cast_transpose_kernel_notalignedILi2ELi1Ef6__halffNS_5EmptyEXadL_ZNS_5dgeluIffEET_T0_RKS3_EEXadL_ZNS_4geluIffEES5_S6_S8_EEEEvPKT2_SC_PT3_SE_PKT1_PSF_SI_mmm --------------------------
	.section	.nv.constant0._ZN18transformer_engine6detail43dgated_act_cast_transpose_kernel_notalignedILi2ELi1Ef6__halffNS_5EmptyEXadL_ZNS_5dgeluIffEET_T0_RKS3_EEXadL_ZNS_4geluIffEES5_S6_S8_EEEEvPKT2_SC_PT3_SE_PKT1_PSF_SI_mmm,"a",@progbits
	.sectionflags	@""
	.align	4
.nv.constant0._ZN18transformer_engine6detail43dgated_act_cast_transpose_kernel_notalignedILi2ELi1Ef6__halffNS_5EmptyEXadL_ZNS_5dgeluIffEET_T0_RKS3_EEXadL_ZNS_4geluIffEES5_S6_S8_EEEEvPKT2_SC_PT3_SE_PKT1_PSF_SI_mmm:
	.zero		976


//--------------------- .nv.constant0._ZN18transformer_engine6detail32dgated_act_cast_transpose_kernelILi2ELi1Ef6__halffNS_5EmptyEXadL_ZNS_5dgeluIffEET_T0_RKS3_EEXadL_ZNS_4geluIffEES5_S6_S8_EEEEvPKT2_SC_PT3_SE_PKT1_PSF_SI_mmm --------------------------
	.section	.nv.constant0._ZN18transformer_engine6detail32dgated_act_cast_transpose_kernelILi2ELi1Ef6__halffNS_5EmptyEXadL_ZNS_5dgeluIffEET_T0_RKS3_EEXadL_ZNS_4geluIffEES5_S6_S8_EEEEvPKT2_SC_PT3_SE_PKT1_PSF_SI_mmm,"a",@progbits
	.sectionflags	@""
	.align	4
.nv.constant0._ZN18transformer_engine6detail32dgated_act_cast_transpose_kernelILi2ELi1Ef6__halffNS_5EmptyEXadL_ZNS_5dgeluIffEET_T0_RKS3_EEXadL_ZNS_4geluIffEES5_S6_S8_EEEEvPKT2_SC_PT3_SE_PKT1_PSF_SI_mmm:
	.zero		976


//--------------------- .nv.constant0._ZN18transformer_engine6detail43dgated_act_cast_transpose_kernel_notalignedILi1ELi4Eff13__nv_fp8_e4m3NS_5EmptyEXadL_ZNS_5dgeluIffEET_T0_RKS3_EEXadL_ZNS_4geluIffEES5_S6_S8_EEEEvPKT2_SC_PT3_SE_PKT1_PSF_SI_mmm --------------------------
	.section	.nv.constant0._ZN18transformer_engine6detail43dgated_act_cast_transpose_kernel_notalignedILi1ELi4Eff13__nv_fp8_e4m3NS_5EmptyEXadL_ZNS_5dgeluIffEET_T0_RKS3_EEXadL_ZNS_4geluIffEES5_S6_S8_EEEEvPKT2_SC_PT3_SE_PKT1_PSF_SI_mmm,"a",@progbits
	.sectionflags	@""
	.align	4
.nv.constant0._ZN18transformer_engine6detail43dgated_act_cast_transpose_kernel_notalignedILi1ELi4Eff13__nv_fp8_e4m3NS_5EmptyEXadL_ZNS_5dgeluIffEET_T0_RKS3_EEXadL_ZNS_4geluIffEES5_S6_S8_EEEEvPKT2_SC_PT3_SE_PKT1_PSF_SI_mmm:
	.zero		976


//--------------------- .nv.constant0._ZN18transformer_engine6detail32dgated_act_cast_transpose_kernelILi1ELi4Eff13__nv_fp8_e4m3NS_5EmptyEXadL_ZNS_5dgeluIffEET_T0_RKS3_EEXadL_ZNS_4geluIffEES5_S6_S8_EEEEvPKT2_SC_PT3_SE_PKT1_PSF_SI_mmm --------------------------
	.section	.nv.constant0._ZN18transformer_engine6detail32dgated_act_cast_transpose_kernelILi1ELi4Eff13__nv_fp8_e4m3NS_5EmptyEXadL_ZNS_5dgeluIffEET_T0_RKS3_EEXadL_ZNS_4geluIffEES5_S6_S8_EEEEvPKT2_SC_PT3_SE_PKT1_PSF_SI_mmm,"a",@progbits
	.sectionflags	@""
	.align	4
.nv.constant0._ZN18transformer_engine6detail32dgated_act_cast_transpose_kernelILi1ELi4Eff13__nv_fp8_e4m3NS_5EmptyEXadL_ZNS_5dgeluIffEET_T0_RKS3_EEXadL_ZNS_4geluIffEES5_S6_S8_EEEEvPKT2_SC_PT3_SE_PKT1_PSF_SI_mmm:
	.zero		976


//--------------------- .nv.constant0._ZN18transformer_engine6detail43dgated_act_cast_transpose_kernel_notalignedILi1ELi4Eff13__nv_fp8_e5m2NS_5EmptyEXadL_ZNS_5dgeluIffEET_T0_RKS3_EEXadL_ZNS_4geluIffEES5_S6_S8_EEEEvPKT2_SC_PT3_SE_PKT1_PSF_SI_mmm --------------------------
	.section	.nv.constant0._ZN18transformer_engine6detail43dgated_act_cast_transpose_kernel_notalignedILi1ELi4Eff13__nv_fp8_e5m2NS_5EmptyEXadL_ZNS_5dgeluIffEET_T0_RKS3_EEXadL_ZNS_4geluIffEES5_S6_S8_EEEEvPKT2_SC_PT3_SE_PKT1_PSF_SI_mmm,"a",@progbits
	.sectionflags	@""
	.align	4
.nv.constant0._ZN18transformer_engine6detail43dgated_act_cast_transpose_kernel_notalignedILi1ELi4Eff13__nv_fp8_e5m2NS_5EmptyEXadL_ZNS_5dgeluIffEET_T0_RKS3_EEXadL_ZNS_4geluIffEES5_S6_S8_EEEEvPKT2_SC_PT3_SE_PKT1_PSF_SI_mmm:
	.zero		976


//--------------------- .nv.constant0._ZN18transformer_engine6detail32dgated_act_cast_transpose_kernelILi1ELi4Eff13__nv_fp8_e5m2NS_5EmptyEXadL_ZNS_5dgeluIffEET_T0_RKS3_EEXadL_ZNS_4geluIffEES5_S6_S8_EEEEvPKT2_SC_PT3_SE_PKT1_PSF_SI_mmm --------------------------
	.section	.nv.constant0._ZN18transformer_engine6detail32dgated_act_cast_transpose_kernelILi1ELi4Eff13__nv_fp8_e5m2NS_5EmptyEXadL_ZNS_5dgeluIffEET_T0_RKS3_EEXadL_ZNS_4geluIffEES5_S6_S8_EEEEvPKT2_SC_PT3_SE_PKT1_PSF_SI_mmm,"a",@progbits
	.sectionflags	@""
	.align	4
.nv.constant0._ZN18transformer_engine6detail32dgated_act_cast_transpose_kernelILi1ELi4Eff13__nv_fp8_e5m2NS_5EmptyEXadL_ZNS_5dgeluIffEET_T0_RKS3_EEXadL_ZNS_4geluIffEES5_S6_S8_EEEEvPKT2_SC_PT3_SE_PKT1_PSF_SI_mmm:
	.zero		976


//--------------------- .nv.constant0._ZN18transformer_engine6detail43dgated_act_cast_transpose_kernel_notalignedILi1ELi2Eff13__nv_bfloat16NS_5EmptyEXadL_ZNS_5dgeluIffEET_T0_RKS3_EEXadL_ZNS_4geluIffEES5_S6_S8_EEEEvPKT2_SC_PT3_SE_PKT1_PSF_SI_mmm --------------------------
	.section	.nv.constant0._ZN18transformer_engine6detail43dgated_act_cast_transpose_kernel_notalignedILi1ELi2Eff13__nv_bfloat16NS_5EmptyEXadL_ZNS_5dgeluIffEET_T0_RKS3_EEXadL_ZNS_4geluIffEES5_S6_S8_EEEEvPKT2_SC_PT3_SE_PKT1_PSF_SI_mmm,"a",@progbits
	.sectionflags	@""
	.align	4
.nv.constant0._ZN18transformer_engine6detail43dgated_act_cast_transpose_kernel_notalignedILi1ELi2Eff13__nv_bfloat16NS_5EmptyEXadL_ZNS_5dgeluIffEET_T0_RKS3_EEXadL_ZNS_4geluIffEES5_S6_S8_EEEEvPKT2_SC_PT3_SE_PKT1_PSF_SI_mmm:
	.zero		976


//--------------------- .nv.constant0._ZN18transformer_engine6detail32dgated_act_cast_transpose_kernelILi1ELi2Eff13__nv_bfloat16NS_5EmptyEXadL_ZNS_5dgeluIffEET_T0_RKS3_EEXadL_ZNS_4geluIffEES5_S6_S8_EEEEvPKT2_SC_PT3_SE_PKT1_PSF_SI_mmm --------------------------
	.section	.nv.constant0._ZN18transformer_engine6detail32dgated_act_cast_transpose_kernelILi1ELi2Eff13__nv_bfloat16NS_5EmptyEXadL_ZNS_5dgeluIffEET_T0_RKS3_EEXadL_ZNS_4geluIffEES5_S6_S8_EEEEvPKT2_SC_PT3_SE_PKT1_PSF_SI_mmm,"a",@progbits
	.sectionflags	@""
	.align	4
.nv.constant0._ZN18transformer_engine6detail32dgated_act_cast_transpose_kernelILi1ELi2Eff13__nv_bfloat16NS_5EmptyEXadL_ZNS_5dgeluIffEET_T0_RKS3_EEXadL_ZNS_4geluIffEES5_S6_S8_EEEEvPKT2_SC_PT3_SE_PKT1_PSF_SI_mmm:
	.zero		976


//--------------------- .nv.constant0._ZN18transformer_engine6detail43dgated_act_cast_transpose_kernel_notalignedILi1ELi2Eff6__halfNS_5EmptyEXadL_ZNS_5dgeluIffEET_T0_RKS3_EEXadL_ZNS_4geluIffEES5_S6_S8_EEEEvPKT2_SC_PT3_SE_PKT1_PSF_SI_mmm --------------------------
	.section	.nv.constant0._ZN18transformer_engine6detail43dgated_act_cast_transpose_kernel_notalignedILi1ELi2Eff6__halfNS_5EmptyEXadL_ZNS_5dgeluIffEET_T0_RKS3_EEXadL_ZNS_4geluIffEES5_S6_S8_EEEEvPKT2_SC_PT3_SE_PKT1_PSF_SI_mmm,"a",@progbits
	.sectionflags	@""
	.align	4
.nv.constant0._ZN18transformer_engine6detail43dgated_act_cast_transpose_kernel_notalignedILi1ELi2Eff6__halfNS_5EmptyEXadL_ZNS_5dgeluIffEET_T0_RKS3_EEXadL_ZNS_4geluIffEES5_S6_S8_EEEEvPKT2_SC_PT3_SE_PKT1_PSF_SI_mmm:
	.zero		976


//--------------------- .nv.constant0._ZN18transformer_engine6detail32dgated_act_cast_transpose_kernelILi1ELi2Eff6__halfNS_5EmptyEXadL_ZNS_5dgeluIffEET_T0_RKS3_EEXadL_ZNS_4geluIffEES5_S6_S8_EEEEvPKT2_SC_PT3_SE_PKT1_PSF_SI_mmm --------------------------
	.section	.nv.constant0._ZN18transformer_engine6detail32dgated_act_cast_transpose_kernelILi1ELi2Eff6__halfNS_5EmptyEXadL_ZNS_5dgeluIffEET_T0_RKS3_EEXadL_ZNS_4geluIffEES5_S6_S8_EEEEvPKT2_SC_PT3_SE_PKT1_PSF_SI_mmm,"a",@progbits
	.sectionflags	@""
	.align	4
.nv.constant0._ZN18transformer_engine6detail32dgated_act_cast_transpose_kernelILi1ELi2Eff6__halfNS_5EmptyEXadL_ZNS_5dgeluIffEET_T0_RKS3_EEXadL_ZNS_4geluIffEES5_S6_S8_EEEEvPKT2_SC_PT3_SE_PKT1_PSF_SI_mmm:
	.zero		976


//--------------------- .nv.constant0._ZN18transformer_engine6detail43dgated_act_cast_transpose_kernel_notalignedILi1ELi1EfffNS_5EmptyEXadL_ZNS_5dgeluIffEET_T0_RKS2_EEXadL_ZNS_4geluIffEES4_S5_S7_EEEEvPKT2_SB_PT3_SD_PKT1_PSE_SH_mmm --------------------------
	.section	.nv.constant0._ZN18transformer_engine6detail43dgated_act_cast_transpose_kernel_notalignedILi1ELi1EfffNS_5EmptyEXadL_ZNS_5dgeluIffEET_T0_RKS2_EEXadL_ZNS_4geluIffEES4_S5_S7_EEEEvPKT2_SB_PT3_SD_PKT1_PSE_SH_mmm,"a",@progbits
	.sectionflags	@""
	.align	4
.nv.constant0._ZN18transformer_engine6detail43dgated_act_cast_transpose_kernel_notalignedILi1ELi1EfffNS_5EmptyEXadL_ZNS_5dgeluIffEET_T0_RKS2_EEXadL_ZNS_4geluIffEES4_S5_S7_EEEEvPKT2_SB_PT3_SD_PKT1_PSE_SH_mmm:
	.zero		976


//--------------------- .nv.constant0._ZN18transformer_engine6detail32dgated_act_cast_transpose_kernelILi1ELi1EfffNS_5EmptyEXadL_ZNS_5dgeluIffEET_T0_RKS2_EEXadL_ZNS_4geluIffEES4_S5_S7_EEEEvPKT2_SB_PT3_SD_PKT1_PSE_SH_mmm --------------------------
	.section	.nv.constant0._ZN18transformer_engine6detail32dgated_act_cast_transpose_kernelILi1ELi1EfffNS_5EmptyEXadL_ZNS_5dgeluIffEET_T0_RKS2_EEXadL_ZNS_4geluIffEES4_S5_S7_EEEEvPKT2_SB_PT3_SD_PKT1_PSE_SH_mmm,"a",@progbits
	.sectionflags	@""
	.align	4
.nv.constant0._ZN18transformer_engine6detail32dgated_act_cast_transpose_kernelILi1ELi1EfffNS_5EmptyEXadL_ZNS_5dgeluIffEET_T0_RKS2_EEXadL_ZNS_4geluIffEES4_S5_S7_EEEEvPKT2_SB_PT3_SD_PKT1_PSE_SH_mmm:
	.zero		976


//--------------------- .nv.constant0._ZN18transformer_engine6detail38cast_transpose_fused_kernel_notalignedILb1ELb1ELb0EfNS_16CTDBiasDActParamI13__nv_bfloat16S3_13__nv_fp8_e4m3fEELi2ELi4ENS_5EmptyEXadL_ZNS_6dqgeluIffEET_T0_RKS6_EEEEvT3_mmm --------------------------
	.section	.nv.constant0._ZN18transformer_engine6detail38cast_transpose_fused_kernel_notalignedILb1ELb1ELb0EfNS_16CTDBiasDActParamI13__nv_bfloat16S3_13__nv_fp8_e4m3fEELi2ELi4ENS_5EmptyEXadL_ZNS_6dqgeluIffEET_T0_RKS6_EEEEvT3_mmm,"a",@progbits
	.sectionflags	@""
	.align	4
.nv.constant0._ZN18transformer_engine6detail38cast_transpose_fused_kernel_notalignedILb1ELb1ELb0EfNS_16CTDBiasDActParamI13__nv_bfloat16S3_13__nv_fp8_e4m3fEELi2ELi4ENS_5EmptyEXadL_ZNS_6dqgeluIffEET_T0_RKS6_EEEEvT3_mmm:
	.zero		992


//--------------------- .nv.constant0._ZN18transformer_engine6detail38cast_transpose_fused_kernel_notalignedILb1ELb1ELb0EfNS_16CTDBiasDActParamI13__nv_bfloat16S3_13__nv_fp8_e5m2fEELi2ELi4ENS_5EmptyEXadL_ZNS_6dqgeluIffEET_T0_RKS6_EEEEvT3_mmm --------------------------
	.section	.nv.constant0._ZN18transformer_engine6detail38cast_transpose_fused_kernel_notalignedILb1ELb1ELb0EfNS_16CTDBiasDActParamI13__nv_bfloat16S3_13__nv_fp8_e5m2fEELi2ELi4ENS_5EmptyEXadL_ZNS_6dqgeluIffEET_T0_RKS6_EEEEvT3_mmm,"a",@progbits
	.sectionflags	@""
	.align	4
.nv.constant0._ZN18transformer_engine6detail38cast_transpose_fused_kernel_notalignedILb1ELb1ELb0EfNS_16CTDBiasDActParamI13__nv_bfloat16S3_13__nv_fp8_e5m2fEELi2ELi4ENS_5EmptyEXadL_ZNS_6dqgeluIffEET_T0_RKS6_EEEEvT3_mmm:
	.zero		992


//--------------------- .nv.constant0._ZN18transformer_engine6detail38cast_transpose_fused_kernel_notalignedILb1ELb1ELb0EfNS_16CTDBiasDActParamI13__nv_bfloat16S3_S3_fEELi2ELi2ENS_5EmptyEXadL_ZNS_6dqgeluIffEET_T0_RKS5_EEEEvT3_mmm --------------------------
	.section	.nv.constant0._ZN18transformer_engine6detail38cast_transpose_fused_kernel_notalignedILb1ELb1ELb0EfNS_16CTDBiasDActParamI13__nv_bfloat16S3_S3_fEELi2ELi2ENS_5EmptyEXadL_ZNS_6dqgeluIffEET_T0_RKS5_EEEEvT3_mmm,"a",@progbits
	.sectionflags	@""
	.align	4
.nv.constant0._ZN18transformer_engine6detail38cast_transpose_fused_kernel_notalignedILb1ELb1ELb0EfNS_16CTDBiasDActParamI13__nv_bfloat16S3_S3_fEELi2ELi2ENS_5EmptyEXadL_ZNS_6dqgeluIffEET_T0_RKS5_EEEEvT3_mmm:
	.zero		992


//--------------------- .nv.constant0._ZN18transformer_engine6detail38cast_transpose_fused_kernel_notalignedILb1ELb1ELb0EfNS_16CTDBiasDActParamI13__nv_bfloat16S3_6__halffEELi2ELi2ENS_5EmptyEXadL_ZNS_6dqgeluIffEET_T0_RKS6_EEEEvT3_mmm --------------------------
	.section	.nv.constant0._ZN18transformer_engine6detail38cast_transpose_fused_kernel_notalignedILb1ELb1ELb0EfNS_16CTDBiasDActParamI13__nv_bfloat16S3_6__halffEELi2ELi2ENS_5EmptyEXadL_ZNS_6dqgeluIffEET_T0_RKS6_EEEEvT3_mmm,"a",@progbits
	.sectionflags	@""
	.align	4
.nv.constant0._ZN18transformer_engine6detail38cast_transpose_fused_kernel_notalignedILb1ELb1ELb0EfNS_16CTDBiasDActParamI13__nv_bfloat16S3_6__halffEELi2ELi2ENS_5EmptyEXadL_ZNS_6dqgeluIffEET_T0_RKS6_EEEEvT3_mmm:
	.zero		992


//--------------------- .nv.constant0._ZN18transformer_engine6detail38cast_transpose_fused_kernel_notalignedILb1ELb1ELb0EfNS_16CTDBiasDActParamI13__nv_bfloat16S3_ffEELi2ELi1ENS_5EmptyEXadL_ZNS_6dqgeluIffEET_T0_RKS5_EEEEvT3_mmm --------------------------
	.section	.nv.constant0._ZN18transformer_engine6detail38cast_transpose_fused_kernel_notalignedILb1ELb1ELb0EfNS_16CTDBiasDActParamI13__nv_bfloat16S3_ffEELi2ELi1ENS_5EmptyEXadL_ZNS_6dqgeluIffEET_T0_RKS5_EEEEvT3_mmm,"a",@progbits
	.sectionflags	@""
	.align	4
.nv.constant0._ZN18transformer_engine6detail38cast_transpose_fused_kernel_notalignedILb1ELb1ELb0EfNS_16CTDBiasDActParamI13__nv_bfloat16S3_ffEELi2ELi1ENS_5EmptyEXadL_ZNS_6dqgeluIffEET_T0_RKS5_EEEEvT3_mmm:
	.zero		992


//--------------------- .nv.constant0._ZN18transformer_engine6detail38cast_transpose_fused_kernel_notalignedILb1ELb1ELb0EfNS_16CTDBiasDActParamI6__halfS3_13__nv_fp8_e4m3fEELi2ELi4ENS_5EmptyEXadL_ZNS_6dqgeluIffEET_T0_RKS6_EEEEvT3_mmm --------------------------
	.section	.nv.constant0._ZN18transformer_engine6detail38cast_transpose_fused_kernel_notalignedILb1ELb1ELb0EfNS_16CTDBiasDActParamI6__halfS3_13__nv_fp8_e4m3fEELi2ELi4ENS_5EmptyEXadL_ZNS_6dqgeluIffEET_T0_RKS6_EEEEvT3_mmm,"a",@progbits
	.sectionflags	@""
	.align	4
.nv.constant0._ZN18transformer_engine6detail38cast_transpose_fused_kernel_notalignedILb1ELb1ELb0EfNS_16CTDBiasDActParamI6__halfS3_13__nv_fp8_e4m3fEELi2ELi4ENS_5EmptyEXadL_ZNS_6dqgeluIffEET_T0_RKS6_EEEEvT3_mmm:
	.zero		992


//--------------------- .nv.constant0._ZN18transformer_engine6detail38cast_transpose_fused_kernel_notalignedILb1ELb1ELb0EfNS_16CTDBiasDActParamI6__halfS3_13__nv_fp8_e5m2fEELi2ELi4ENS_5EmptyEXadL_ZNS_6dqgeluIffEET_T0_RKS6_EEEEvT3_mmm --------------------------
	.section	.nv.constant0._ZN18transformer_engine6detail38cast_transpose_fused_kernel_notalignedILb1ELb1ELb0EfNS_16CTDBiasDActParamI6__halfS3_13__nv_fp8_e5m2fEELi2ELi4ENS_5EmptyEXadL_ZNS_6dqgeluIffEET_T0_RKS6_EEEEvT3_mmm,"a",@progbits
	.sectionflags	@""
	.align	4
.nv.constant0._ZN18transformer_engine6detail38cast_transpose_fused_kernel_notalignedILb1ELb1ELb0EfNS_16CTDBiasDActParamI6__halfS3_13__nv_fp8_e5m2fEELi2ELi4ENS_5EmptyEXadL_ZNS_6dqgeluIffEET_T0_RKS6_EEEEvT3_mmm:
	.zero		992


//--------------------- .nv.constant0._ZN18transformer_engine6detail38cast_transpose_fused_kernel_notalignedILb1ELb1ELb0EfNS_16CTDBiasDActParamI6__halfS3_13__nv_bfloat16fEELi2ELi2ENS_5EmptyEXadL_ZNS_6dqgeluIffEET_T0_RKS6_EEEEvT3_mmm --------------------------
	.section	.nv.constant0._ZN18transformer_engine6detail38cast_transpose_fused_kernel_notalignedILb1ELb1ELb0EfNS_16CTDBiasDActParamI6__halfS3_13__nv_bfloat16fEELi2ELi2ENS_5EmptyEXadL_ZNS_6dqgeluIffEET_T0_RKS6_EEEEvT3_mmm,"a",@progbits
	.sectionflags	@""
	.align	4
.nv.constant0._ZN18transformer_engine6detail38cast_transpose_fused_kernel_notalignedILb1ELb1ELb0EfNS_16CTDBiasDActParamI6__halfS3_13__nv_bfloat16fEELi2ELi2ENS_5EmptyEXadL_ZNS_6dqgeluIffEET_T0_RKS6_EEEEvT3_mmm:
	.zero		992


//--------------------- .nv.constant0._ZN18transformer_engine6detail38cast_transpose_fused_kernel_notalignedILb1ELb1ELb0EfNS_16CTDBiasDActParamI6__halfS3_S3_fEELi2ELi2ENS_5EmptyEXadL_ZNS_6dqgeluIffEET_T0_RKS5_EEEEvT3_mmm --------------------------
	.section	.nv.constant0._ZN18transformer_engine6detail38cast_transpose_fused_kernel_notalignedILb1ELb1ELb0EfNS_16CTDBiasDActParamI6__halfS3_S3_fEELi2ELi2ENS_5EmptyEXadL_ZNS_6dqgeluIffEET_T0_RKS5_EEEEvT3_mmm,"a",@progbits
	.sectionflags	@""
	.align	4
.nv.constant0._ZN18transformer_engine6detail38cast_transpose_fused_kernel_notalignedILb1ELb1ELb0EfNS_16CTDBiasDActParamI6__halfS3_S3_fEELi2ELi2ENS_5EmptyEXadL_ZNS_6dqgeluIffEET_T0_RKS5_EEEEvT3_mmm:
	.zero		992


//--------------------- .nv.constant0._ZN18transformer_engine6detail38cast_transpose_fused_kernel_notalignedILb1ELb1ELb0EfNS_16CTDBiasDActParamI6__halfS3_ffEELi2ELi1ENS_5EmptyEXadL_ZNS_6dqgeluIffEET_T0_RKS5_EEEEvT3_mmm --------------------------
	.section	.nv.constant0._ZN18transformer_engine6detail38cast_transpose_fused_kernel_notalignedILb1ELb1ELb0EfNS_16CTDBiasDActParamI6__halfS3_ffEELi2ELi1ENS_5EmptyEXadL_ZNS_6dqgeluIffEET_T0_RKS5_EEEEvT3_mmm,"a",@progbits
	.sectionflags	@""
	.align	4
.nv.constant0._ZN18transformer_engine6detail38cast_transpose_fused_kernel_notalignedILb1ELb1ELb0EfNS_16CTDBiasDActParamI6__halfS3_ffEELi2ELi1ENS_5EmptyEXadL_ZNS_6dqgeluIffEET_T0_RKS5_EEEEvT3_mmm:
	.zero		992


//--------------------- .nv.constant0._ZN18transformer_engine6detail38cast_transpose_fused_kernel_notalignedILb1ELb1ELb0EfNS_16CTDBiasDActParamIff13__nv_fp8_e4m3fEELi1ELi4ENS_5EmptyEXadL_ZNS_6dqgeluIffEET_T0_RKS5_EEEEvT3_mmm --------------------------
	.section	.nv.constant0._ZN18transformer_engine6detail38cast_transpose_fused_kernel_notalignedILb1ELb1ELb0EfNS_16CTDBiasDActParamIff13__nv_fp8_e4m3fEELi1ELi4ENS_5EmptyEXadL_ZNS_6dqgeluIffEET_T0_RKS5_EEEEvT3_mmm,"a",@progbits
	.sectionflags	@""
	.align	4
.nv.constant0._ZN18transformer_engine6detail38cast_transpose_fused_kernel_notalignedILb1ELb1ELb0EfNS_16CTDBiasDActParamIff13__nv_fp8_e4m3fEELi1ELi4ENS_5EmptyEXadL_ZNS_6dqgeluIffEET_T0_RKS5_EEEEvT3_mmm:
	.zero		992


//--------------------- .nv.constant0._ZN18transformer_engine6detail38cast_transpose_fused_kernel_notalignedILb1ELb1ELb0EfNS_16CTDBiasDActParamIff13__nv_fp8_e5m2fEELi1ELi4ENS_5EmptyEXadL_ZNS_6dqgeluIffEET_T0_RKS5_EEEEvT3_mmm --------------------------
	.section	.nv.constant0._ZN18transformer_engine6detail38cast_transpose_fused_kernel_notalignedILb1ELb1ELb0EfNS_16CTDBiasDActParamIff13__nv_fp8_e5m2fEELi1ELi4ENS_5EmptyEXadL_ZNS_6dqgeluIffEET_T0_RKS5_EEEEvT3_mmm,"a",@progbits
	.sectionflags	@""
	.align	4
.nv.constant0._ZN18transformer_engine6detail38cast_transpose_fused_kernel_notalignedILb1ELb1ELb0EfNS_16CTDBiasDActParamIff13__nv_fp8_e5m2fEELi1ELi4ENS_5EmptyEXadL_ZNS_6dqgeluIffEET_T0_RKS5_EEEEvT3_mmm:
	.zero		992


//--------------------- .nv.constant0._ZN18transformer_engine6detail38cast_transpose_fused_kernel_notalignedILb1ELb1ELb0EfNS_16CTDBiasDActParamIff13__nv_bfloat16fEELi1ELi2ENS_5EmptyEXadL_ZNS_6dqgeluIffEET_T0_RKS5_EEEEvT3_mmm --------------------------
	.section	.nv.constant0._ZN18transformer_engine6detail38cast_transpose_fused_kernel_notalignedILb1ELb1ELb0EfNS_16CTDBiasDActParamIff13__nv_bfloat16fEELi1ELi2ENS_5EmptyEXadL_ZNS_6dqgeluIffEET_T0_RKS5_EEEEvT3_mmm,"a",@progbits
	.sectionflags	@""
	.align	4
.nv.constant0._ZN18transformer_engine6detail38cast_transpose_fused_kernel_notalignedILb1ELb1ELb0EfNS_16CTDBiasDActParamIff13__nv_bfloat16fEELi1ELi2ENS_5EmptyEXadL_ZNS_6dqgeluIffEET_T0_RKS5_EEEEvT3_mmm:
	.zero		992


//--------------------- .nv.constant0._ZN18transformer_engine6detail38cast_transpose_fused_kernel_notalignedILb1ELb1ELb0EfNS_16CTDBiasDActParamIff6__halffEELi1ELi2ENS_5EmptyEXadL_ZNS_6dqgeluIffEET_T0_RKS5_EEEEvT3_mmm --------------------------
	.section	.nv.constant0._ZN18transformer_engine6detail38cast_transpose_fused_kernel_notalignedILb1ELb1ELb0EfNS_16CTDBiasDActParamIff6__halffEELi1ELi2ENS_5EmptyEXadL_ZNS_6dqgeluIffEET_T0_RKS5_EEEEvT3_mmm,"a",@progbits
	.sectionflags	@""
	.align	4
.nv.constant0._ZN18transformer_engine6detail38cast_transpose_fused_kernel_notalignedILb1ELb1ELb0EfNS_16CTDBiasDActParamIff6__halffEELi1ELi2ENS_5EmptyEXadL_ZNS_6dqgeluIffEET_T0_RKS5_EEEEvT3_mmm:
	.zero		992


//--------------------- .nv.constant0._ZN18transformer_engine6detail38cast_transpose_fused_kernel_notalignedILb1ELb1ELb0EfNS_16CTDBiasDActParamIffffEELi1ELi1ENS_5EmptyEXadL_ZNS_6dqgeluIffEET_T0_RKS4_EEEEvT3_mmm --------------------------
	.section	.nv.constant0._ZN18transformer_engine6detail38cast_transpose_fused_kernel_notalignedILb1ELb1ELb0EfNS_16CTDBiasDActParamIffffEELi1ELi1ENS_5EmptyEXadL_ZNS_6dqgeluIffEET_T0_RKS4_EEEEvT3_mmm,"a",@progbits
	.sectionflags	@""
	.align	4
.nv.constant0._ZN18transformer_engine6detail38cast_transpose_fused_kernel_notalignedILb1ELb1ELb0EfNS_16CTDBiasDActParamIffffEELi1ELi1ENS_5EmptyEXadL_ZNS_6dqgeluIffEET_T0_RKS4_EEEEvT3_mmm:
	.zero		992


//--------------------- .nv.constant0._ZN18transformer_engine6detail38cast_transpose_fused_kernel_notalignedILb1ELb1ELb0EfNS_16CTDBiasDActParamI13__nv_bfloat16S3_13__nv_fp8_e4m3fEELi2ELi4ENS_5EmptyEXadL_ZNS_6dsreluIffEET_T0_RKS6_EEEEvT3_mmm --------------------------
	.section	.nv.constant0._ZN18transformer_engine6detail38cast_transpose_fused_kernel_notalignedILb1ELb1ELb0EfNS_16CTDBiasDActParamI13__nv_bfloat16S3_13__nv_fp8_e4m3fEELi2ELi4ENS_5EmptyEXadL_ZNS_6dsreluIffEET_T0_RKS6_EEEEvT3_mmm,"a",@progbits
	.sectionflags	@""
	.align	4
.nv.constant0._ZN18transformer_engine6detail38cast_transpose_fused_kernel_notalignedILb1ELb1ELb0EfNS_16CTDBiasDActParamI13__nv_bfloat16S3_13__nv_fp8_e4m3fEELi2ELi4ENS_5EmptyEXadL_ZNS_6dsreluIffEET_T0_RKS6_EEEEvT3_mmm:
	.zero		992


//--------------------- .nv.constant0._ZN18transformer_engine6detail38cast_transpose_fused_kernel_notalignedILb1ELb1ELb0EfNS_16CTDBiasDActParamI13__nv_bfloat16S3_13__nv_fp8_e5m2fEELi2ELi4ENS_5EmptyEXadL_ZNS_6dsreluIffEET_T0_RKS6_EEEEvT3_mmm --------------------------
	.section	.nv.constant0._ZN18transformer_engine6detail38cast_transpose_fused_kernel_notalignedILb1ELb1ELb0EfNS_16CTDBiasDActParamI13__nv_bfloat16S3_13__nv_fp8_e5m2fEELi2ELi4ENS_5EmptyEXadL_ZNS_6dsreluIffEET_T0_RKS6_EEEEvT3_mmm,"a",@progbits
	.sectionflags	@""
	.align	4
.nv.constant0._ZN18transformer_engine6detail38cast_transpose_fused_kernel_notalignedILb1ELb1ELb0EfNS_16CTDBiasDActParamI13__nv_bfloat16S3_13__nv_fp8_e5m2fEELi2ELi4ENS_5EmptyEXadL_ZNS_6dsreluIffEET_T0_RKS6_EEEEvT3_mmm:
	.zero		992


//--------------------- .nv.constant0._ZN18transformer_engine6detail38cast_transpose_fused_kernel_notalignedILb1ELb1ELb0EfNS_16CTDBiasDActParamI13__nv_bfloat16S3_S3_fEELi2ELi2ENS_5EmptyEXadL_ZNS_6dsreluIffEET_T0_RKS5_EEEEvT3_mmm --------------------------
	.section	.nv.constant0._ZN18transformer_engine6detail38cast_transpose_fused_kernel_notalignedILb1ELb1ELb0EfNS_16CTDBiasDActParamI13__nv_bfloat16S3_S3_fEELi2ELi2ENS_5EmptyEXadL_ZNS_6dsreluIffEET_T0_RKS5_EEEEvT3_mmm,"a",@progbits
	.sectionflags	@""
	.align	4
.nv.constant0._ZN18transformer_engine6detail38cast_transpose_fused_kernel_notalignedILb1ELb1ELb0EfNS_16CTDBiasDActParamI13__nv_bfloat16S3_S3_fEELi2ELi2ENS_5EmptyEXadL_ZNS_6dsreluIffEET_T0_RKS5_EEEEvT3_mmm:
	.zero		992


//--------------------- .nv.constant0._ZN18transformer_engine6detail38cast_transpose_fused_kernel_notalignedILb1ELb1ELb0EfNS_16CTDBiasDActParamI13__nv_bfloat16S3_6__halffEELi2ELi2ENS_5EmptyEXadL_ZNS_6dsreluIffEET_T0_RKS6_EEEEvT3_mmm --------------------------
	.section	.nv.constant0._ZN18transformer_engine6detail38cast_transpose_fused_kernel_notalignedILb1ELb1ELb0EfNS_16CTDBiasDActParamI13__nv_bfloat16S3_6__halffEELi2ELi2ENS_5EmptyEXadL_ZNS_6dsreluIffEET_T0_RKS6_EEEEvT3_mmm,"a",@progbits
	.sectionflags	@""
	.align	4
.nv.constant0._ZN18transformer_engine6detail38cast_transpose_fused_kernel_notalignedILb1ELb1ELb0EfNS_16CTDBiasDActParamI13__nv_bfloat16S3_6__halffEELi2ELi2ENS_5EmptyEXadL_ZNS_6dsreluIffEET_T0_RKS6_EEEEvT3_mmm:
	.zero		992


//--------------------- .nv.constant0._ZN18transformer_engine6detail38cast_transpose_fused_kernel_notalignedILb1ELb1ELb0EfNS_16CTDBiasDActParamI13__nv_bfloat16S3_ffEELi2ELi1ENS_5EmptyEXadL_ZNS_6dsreluIffEET_T0_RKS5_EEEEvT3_mmm --------------------------
	.section	.nv.constant0._ZN18transformer_engine6detail38cast_transpose_fused_kernel_notalignedILb1ELb1ELb0EfNS_16CTDBiasDActParamI13__nv_bfloat16S3_ffEELi2ELi1ENS_5EmptyEXadL_ZNS_6dsreluIffEET_T0_RKS5_EEEEvT3_mmm,"a",@progbits
	.sectionflags	@""
	.align	4
.nv.constant0._ZN18transformer_engine6detail38cast_transpose_fused_kernel_notalignedILb1ELb1ELb0EfNS_16CTDBiasDActParamI13__nv_bfloat16S3_ffEELi2ELi1ENS_5EmptyEXadL_ZNS_6dsreluIffEET_T0_RKS5_EEEEvT3_mmm:
	.zero		992


//--------------------- .nv.constant0._ZN18transformer_engine6detail38cast_transpose_fused_kernel_notalignedILb1ELb1ELb0EfNS_16CTDBiasDActParamI6__halfS3_13__nv_fp8_e4m3fEELi2ELi4ENS_5EmptyEXadL_ZNS_6dsreluIffEET_T0_RKS6_EEEEvT3_mmm --------------------------
	.section	.nv.constant0._ZN18transformer_engine6detail38cast_transpose_fused_kernel_notalignedILb1ELb1ELb0EfNS_16CTDBiasDActParamI6__halfS3_13__nv_fp8_e4m3fEELi2ELi4ENS_5EmptyEXadL_ZNS_6dsreluIffEET_T0_RKS6_EEEEvT3_mmm,"a",@progbits
	.sectionflags	@""
	.align	4
.nv.constant0._ZN18transformer_engine6detail38cast_transpose_fused_kernel_notalignedILb1ELb1ELb0EfNS_16CTDBiasDActParamI6__halfS3_13__nv_fp8_e4m3fEELi2ELi4ENS_5EmptyEXadL_ZNS_6dsreluIffEET_T0_RKS6_EEEEvT3_mmm:
	.zero		992


//--------------------- .nv.constant0._ZN18transformer_engine6detail38cast_transpose_fused_kernel_notalignedILb1ELb1ELb0EfNS_16CTDBiasDActParamI6__halfS3_13__nv_fp8_e5m2fEELi2ELi4ENS_5EmptyEXadL_ZNS_6dsreluIffEET_T0_RKS6_EEEEvT3_mmm --------------------------
	.section	.nv.constant0._ZN18transformer_engine6detail38cast_transpose_fused_kernel_notalignedILb1ELb1ELb0EfNS_16CTDBiasDActParamI6__halfS3_13__nv_fp8_e5m2fEELi2ELi4ENS_5EmptyEXadL_ZNS_6dsreluIffEET_T0_RKS6_EEEEvT3_mmm,"a",@progbits
	.sectionflags	@""
	.align	4
.nv.constant0._ZN18transformer_engine6detail38cast_transpose_fused_kernel_notalignedILb1ELb1ELb0EfNS_16CTDBiasDActParamI6__halfS3_13__nv_fp8_e5m2fEELi2ELi4ENS_5EmptyEXadL_ZNS_6dsreluIffEET_T0_RKS6_EEEEvT3_mmm:
	.zero		992


//--------------------- .nv.constant0._ZN18transformer_engine6detail38cast_transpose_fused_kernel_notalignedILb1ELb1ELb0EfNS_16CTDBiasDActParamI6__halfS3_13__nv_bfloat16fEELi2ELi2ENS_5EmptyEXadL_ZNS_6dsreluIffEET_T0_RKS6_EEEEvT3_mmm --------------------------
	.section	.nv.constant0._ZN18transformer_engine6detail38cast_transpose_fused_kernel_notalignedILb1ELb1ELb0EfNS_16CTDBiasDActParamI6__halfS3_13__nv_bfloat16fEELi2ELi2ENS_5EmptyEXadL_ZNS_6dsreluIffEET_T0_RKS6_EEEEvT3_mmm,"a",@progbits
	.sectionflags	@""
	.align	4
.nv.constant0._ZN18transformer_engine6detail38cast_transpose_fused_kernel_notalignedILb1ELb1ELb0EfNS_16CTDBiasDActParamI6__halfS3_13__nv_bfloat16fEELi2ELi2ENS_5EmptyEXadL_ZNS_6dsreluIffEET_T0_RKS6_EEEEvT3_mmm:
	.zero		992


//--------------------- .nv.constant0._ZN18transformer_engine6detail38cast_transpose_fused_kernel_notalignedILb1ELb1ELb0EfNS_16CTDBiasDActParamI6__halfS3_S3_fEELi2ELi2ENS_5EmptyEXadL_ZNS_6dsreluIffEET_T0_RKS5_EEEEvT3_mmm --------------------------
	.section	.nv.constant0._ZN18transformer_engine6detail38cast_transpose_fused_kernel_notalignedILb1ELb1ELb0EfNS_16CTDBiasDActParamI6__halfS3_S3_fEELi2ELi2ENS_5EmptyEXadL_ZNS_6dsreluIffEET_T0_RKS5_EEEEvT3_mmm,"a",@progbits
	.sectionflags	@""
	.align	4
.nv.constant0._ZN18transformer_engine6detail38cast_transpose_fused_kernel_notalignedILb1ELb1ELb0EfNS_16CTDBiasDActParamI6__halfS3_S3_fEELi2ELi2ENS_5EmptyEXadL_ZNS_6dsreluIffEET_T0_RKS5_EEEEvT3_mmm:
	.zero		992


//--------------------- .nv.constant0._ZN18transformer_engine6detail38cast_transpose_fused_kernel_notalignedILb1ELb1ELb0EfNS_16CTDBiasDActParamI6__halfS3_ffEELi2ELi1ENS_5EmptyEXadL_ZNS_6dsreluIffEET_T0_RKS5_EEEEvT3_mmm --------------------------
	.section	.nv.constant0._ZN18transformer_engine6detail38cast_transpose_fused_kernel_notalignedILb1ELb1ELb0EfNS_16CTDBiasDActParamI6__halfS3_ffEELi2ELi1ENS_5EmptyEXadL_ZNS_6dsreluIffEET_T0_RKS5_EEEEvT3_mmm,"a",@progbits
	.sectionflags	@""
	.align	4
.nv.constant0._ZN18transformer_engine6detail38cast_transpose_fused_kernel_notalignedILb1ELb1ELb0EfNS_16CTDBiasDActParamI6__halfS3_ffEELi2ELi1ENS_5EmptyEXadL_ZNS_6dsreluIffEET_T0_RKS5_EEEEvT3_mmm:
	.zero		992


//--------------------- .nv.constant0._ZN18transformer_engine6detail38cast_transpose_fused_kernel_notalignedILb1ELb1ELb0EfNS_16CTDBiasDActParamIff13__nv_fp8_e4m3fEELi1ELi4ENS_5EmptyEXadL_ZNS_6dsreluIffEET_T0_RKS5_EEEEvT3_mmm --------------------------
	.section	.nv.constant0._ZN18transformer_engine6detail38cast_transpose_fused_kernel_notalignedILb1ELb1ELb0EfNS_16CTDBiasDActParamIff13__nv_fp8_e4m3fEELi1ELi4ENS_5EmptyEXadL_ZNS_6dsreluIffEET_T0_RKS5_EEEEvT3_mmm,"a",@progbits
	.sectionflags	@""
	.align	4
.nv.constant0._ZN18transformer_engine6detail38cast_transpose_fused_kernel_notalignedILb1ELb1ELb0EfNS_16CTDBiasDActParamIff13__nv_fp8_e4m3fEELi1ELi4ENS_5EmptyEXadL_ZNS_6dsreluIffEET_T0_RKS5_EEEEvT3_mmm:
	.zero		992


//--------------------- .nv.constant0._ZN18transformer_engine6detail38cast_transpose_fused_kernel_notalignedILb1ELb1ELb0EfNS_16CTDBiasDActParamIff13__nv_fp8_e5m2fEELi1ELi4ENS_5EmptyEXadL_ZNS_6dsreluIffEET_T0_RKS5_EEEEvT3_mmm --------------------------
	.section	.nv.constant0._ZN18transformer_engine6detail38cast_transpose_fused_kernel_notalignedILb1ELb1ELb0EfNS_16CTDBiasDActParamIff13__nv_fp8_e5m2fEELi1ELi4ENS_5EmptyEXadL_ZNS_6dsreluIffEET_T0_RKS5_EEEEvT3_mmm,"a",@progbits
	.sectionflags	@""
	.align	4
.nv.constant0._ZN18transformer_engine6detail38cast_transpose_fused_kernel_notalignedILb1ELb1ELb0EfNS_16CTDBiasDActParamIff13__nv_fp8_e5m2fEELi1ELi4ENS_5EmptyEXadL_ZNS_6dsreluIffEET_T0_RKS5_EEEEvT3_mmm:
	.zero		992


//--------------------- .nv.constant0._ZN18transformer_engine6detail38cast_transpose_fused_kernel_notalignedILb1ELb1ELb0EfNS_16CTDBiasDActParamIff13__nv_bfloat16fEELi1ELi2ENS_5EmptyEXadL_ZNS_6dsreluIffEET_T0_RKS5_EEEEvT3_mmm --------------------------
	.section	.nv.constant0._ZN18transformer_engine6detail38cast_transpose_fused_kernel_notalignedILb1ELb1ELb0EfNS_16CTDBiasDActParamIff13__nv_bfloat16fEELi1ELi2ENS_5EmptyEXadL_ZNS_6dsreluIffEET_T0_RKS5_EEEEvT3_mmm,"a",@progbits
	.sectionflags	@""
	.align	4
.nv.constant0._ZN18transformer_engine6detail38cast_transpose_fused_kernel_notalignedILb1ELb1ELb0EfNS_16CTDBiasDActParamIff13__nv_bfloat16fEELi1ELi2ENS_5EmptyEXadL_ZNS_6dsreluIffEET_T0_RKS5_EEEEvT3_mmm:
	.zero		992


//--------------------- .nv.constant0._ZN18transformer_engine6detail38cast_transpose_fused_kernel_notalignedILb1ELb1ELb0EfNS_16CTDBiasDActParamIff6__halffEELi1ELi2ENS_5EmptyEXadL_ZNS_6dsreluIffEET_T0_RKS5_EEEEvT3_mmm --------------------------
	.section	.nv.constant0._ZN18transformer_engine6detail38cast_transpose_fused_kernel_notalignedILb1ELb1ELb0EfNS_16CTDBiasDActParamIff6__halffEELi1ELi2ENS_5EmptyEXadL_ZNS_6dsreluIffEET_T0_RKS5_EEEEvT3_mmm,"a",@progbits
	.sectionflags	@""
	.align	4
.nv.constant0._ZN18transformer_engine6detail38cast_transpose_fused_kernel_notalignedILb1ELb1ELb0EfNS_16CTDBiasDActParamIff6__halffEELi1ELi2ENS_5EmptyEXadL_ZNS_6dsreluIffEET_T0_RKS5_EEEEvT3_mmm:
	.zero		992


//--------------------- .nv.constant0._ZN18transformer_engine6detail38cast_transpose_fused_kernel_notalignedILb1ELb1ELb0EfNS_16CTDBiasDActParamIffffEELi1ELi1ENS_5EmptyEXadL_ZNS_6dsreluIffEET_T0_RKS4_EEEEvT3_mmm --------------------------
	.section	.nv.constant0._ZN18transformer_engine6detail38cast_transpose_fused_kernel_notalignedILb1ELb1ELb0EfNS_16CTDBiasDActParamIffffEELi1ELi1ENS_5EmptyEXadL_ZNS_6dsreluIffEET_T0_RKS4_EEEEvT3_mmm,"a",@progbits
	.sectionflags	@""
	.align	4
.nv.constant0._ZN18transformer_engine6detail38cast_transpose_fused_kernel_notalignedILb1ELb1ELb0EfNS_16CTDBiasDActParamIffffEELi1ELi1ENS_5EmptyEXadL_ZNS_6dsreluIffEET_T0_RKS4_EEEEvT3_mmm:
	.zero		992


//--------------------- .nv.constant0._ZN18transformer_engine6detail38cast_transpose_fused_kernel_notalignedILb1ELb1ELb0EfNS_16CTDBiasDActParamI13__nv_bfloat16S3_13__nv_fp8_e4m3fEELi2ELi4ENS_5EmptyEXadL_ZNS_5dreluIffEET_T0_RKS6_EEEEvT3_mmm --------------------------
	.section	.nv.constant0._ZN18transformer_engine6detail38cast_transpose_fused_kernel_notalignedILb1ELb1ELb0EfNS_16CTDBiasDActParamI13__nv_bfloat16S3_13__nv_fp8_e4m3fEELi2ELi4ENS_5EmptyEXadL_ZNS_5dreluIffEET_T0_RKS6_EEEEvT3_mmm,"a",@progbits
	.sectionflags	@""
	.align	4
.nv.constant0._ZN18transformer_engine6detail38cast_transpose_fused_kernel_notalignedILb1ELb1ELb0EfNS_16CTDBiasDActParamI13__nv_bfloat16S3_13__nv_fp8_e4m3fEELi2ELi4ENS_5EmptyEXadL_ZNS_5dreluIffEET_T0_RKS6_EEEEvT3_mmm:
	.zero		992


//--------------------- .nv.constant0._ZN18transformer_engine6detail38cast_transpose_fused_kernel_notalignedILb1ELb1ELb0EfNS_16CTDBiasDActParamI13__nv_bfloat16S3_13__nv_fp8_e5m2fEELi2ELi4ENS_5EmptyEXadL_ZNS_5dreluIffEET_T0_RKS6_EEEEvT3_mmm --------------------------
	.section	.nv.constant0._ZN18transformer_engine6detail38cast_transpose_fused_kernel_notalignedILb1ELb1ELb0EfNS_16CTDBiasDActParamI13__nv_bfloat16S3_13__nv_fp8_e5m2fEELi2ELi4ENS_5EmptyEXadL_ZNS_5dreluIffEET_T0_RKS6_EEEEvT3_mmm,"a",@progbits
	.sectionflags	@""
	.align	4
.nv.constant0._ZN18transformer_engine6detail38cast_transpose_fused_kernel_notalignedILb1ELb1ELb0EfNS_16CTDBiasDActParamI13__nv_bfloat16S3_13__nv_fp8_e5m2fEELi2ELi4ENS_5EmptyEXadL_ZNS_5dreluIffEET_T0_RKS6_EEEEvT3_mmm:
	.zero		992


//--------------------- .nv.constant0._ZN18transformer_engine6detail38cast_transpose_fused_kernel_notalignedILb1ELb1ELb0EfNS_16CTDBiasDActParamI13__nv_bfloat16S3_S3_fEELi2ELi2ENS_5EmptyEXadL_ZNS_5dreluIffEET_T0_RKS5_EEEEvT3_mmm --------------------------
	.section	.nv.constant0._ZN18transformer_engine6detail38cast_transpose_fused_kernel_notalignedILb1ELb1ELb0EfNS_16CTDBiasDActParamI13__nv_bfloat16S3_S3_fEELi2ELi2ENS_5EmptyEXadL_ZNS_5dreluIffEET_T0_RKS5_EEEEvT3_mmm,"a",@progbits
	.sectionflags	@""
	.align	4
.nv.constant0._ZN18transformer_engine6detail38cast_transpose_fused_kernel_notalignedILb1ELb1ELb0EfNS_16CTDBiasDActParamI13__nv_bfloat16S3_S3_fEELi2ELi2ENS_5EmptyEXadL_ZNS_5dreluIffEET_T0_RKS5_EEEEvT3_mmm:
	.zero		992


//--------------------- .nv.constant0._ZN18transformer_engine6detail38cast_transpose_fused_kernel_notalignedILb1ELb1ELb0EfNS_16CTDBiasDActParamI13__nv_bfloat16S3_6__halffEELi2ELi2ENS_5EmptyEXadL_ZNS_5dreluIffEET_T0_RKS6_EEEEvT3_mmm --------------------------
	.section	.nv.constant0._ZN18transformer_engine6detail38cast_transpose_fused_kernel_notalignedILb1ELb1ELb0EfNS_16CTDBiasDActParamI13__nv_bfloat16S3_6__halffEELi2ELi2ENS_5EmptyEXadL_ZNS_5dreluIffEET_T0_RKS6_EEEEvT3_mmm,"a",@progbits
	.sectionflags	@""
	.align	4
.nv.constant0._ZN18transformer_engine6detail38cast_transpose_fused_kernel_notalignedILb1ELb1ELb0EfNS_16CTDBiasDActParamI13__nv_bfloat16S3_6__halffEELi2ELi2ENS_5EmptyEXadL_ZNS_5dreluIffEET_T0_RKS6_EEEEvT3_mmm:
	.zero		992


//--------------------- .nv.constant0._ZN18transformer_engine6detail38cast_transpose_fused_kernel_notalignedILb1ELb1ELb0EfNS_16CTDBiasDActParamI13__nv_bfloat16S3_ffEELi2ELi1ENS_5EmptyEXadL_ZNS_5dreluIffEET_T0_RKS5_EEEEvT3_mmm --------------------------
	.section	.nv.constant0._ZN18transformer_engine6detail38cast_transpose_fused_kernel_notalignedILb1ELb1ELb0EfNS_16CTDBiasDActParamI13__nv_bfloat16S3_ffEELi2ELi1ENS_5EmptyEXadL_ZNS_5dreluIffEET_T0_RKS5_EEEEvT3_mmm,"a",@progbits
	.sectionflags	@""
	.align	4
.nv.constant0._ZN18transformer_engine6detail38cast_transpose_fused_kernel_notalignedILb1ELb1ELb0EfNS_16CTDBiasDActParamI13__nv_bfloat16S3_ffEELi2ELi1ENS_5EmptyEXadL_ZNS_5dreluIffEET_T0_RKS5_EEEEvT3_mmm:
	.zero		992


//--------------------- .nv.constant0._ZN18transformer_engine6detail38cast_transpose_fused_kernel_notalignedILb1ELb1ELb0EfNS_16CTDBiasDActParamI6__halfS3_13__nv_fp8_e4m3fEELi2ELi4ENS_5EmptyEXadL_ZNS_5dreluIffEET_T0_RKS6_EEEEvT3_mmm --------------------------
	.section	.nv.constant0._ZN18transformer_engine6detail38cast_transpose_fused_kernel_notalignedILb1ELb1ELb0EfNS_16CTDBiasDActParamI6__halfS3_13__nv_fp8_e4m3fEELi2ELi4ENS_5EmptyEXadL_ZNS_5dreluIffEET_T0_RKS6_EEEEvT3_mmm,"a",@progbits
	.sectionflags	@""
	.align	4
.nv.constant0._ZN18transformer_engine6detail38cast_transpose_fused_kernel_notalignedILb1ELb1ELb0EfNS_16CTDBiasDActParamI6__halfS3_13__nv_fp8_e4m3fEELi2ELi4ENS_5EmptyEXadL_ZNS_5dreluIffEET_T0_RKS6_EEEEvT3_mmm:
	.zero		992


//--------------------- .nv.constant0._ZN18transformer_engine6detail38cast_transpose_fused_kernel_notalignedILb1ELb1ELb0EfNS_16CTDBiasDActParamI6__halfS3_13__nv_fp8_e5m2fEELi2ELi4ENS_5EmptyEXadL_ZNS_5dreluIffEET_T0_RKS6_EEEEvT3_mmm --------------------------
	.section	.nv.constant0._ZN18transformer_engine6detail38cast_transpose_fused_kernel_notalignedILb1ELb1ELb0EfNS_16CTDBiasDActParamI6__halfS3_13__nv_fp8_e5m2fEELi2ELi4ENS_5EmptyEXadL_ZNS_5dreluIffEET_T0_RKS6_EEEEvT3_mmm,"a",@progbits
	.sectionflags	@""
	.align	4
.nv.constant0._ZN18transformer_engine6detail38cast_transpose_fused_kernel_notalignedILb1ELb1ELb0EfNS_16CTDBiasDActParamI6__halfS3_13__nv_fp8_e5m2fEELi2ELi4ENS_5EmptyEXadL_ZNS_5dreluIffEET_T0_RKS6_EEEEvT3_mmm:
	.zero		992


//--------------------- .nv.constant0._ZN18transformer_engine6detail38cast_transpose_fused_kernel_notalignedILb1ELb1ELb0EfNS_16CTDBiasDActParamI6__halfS3_13__nv_bfloat16fEELi2ELi2ENS_5EmptyEXadL_ZNS_5dreluIffEET_T0_RKS6_EEEEvT3_mmm --------------------------
	.section	.nv.constant0._ZN18transformer_engine6detail38cast_transpose_fused_kernel_notalignedILb1ELb1ELb0EfNS_16CTDBiasDActParamI6__halfS3_13__nv_bfloat16fEELi2ELi2ENS_5EmptyEXadL_ZNS_5dreluIffEET_T0_RKS6_EEEEvT3_mmm,"a",@progbits
	.sectionflags	@""
	.align	4
.nv.constant0._ZN18transformer_engine6detail38cast_transpose_fused_kernel_notalignedILb1ELb1ELb0EfNS_16CTDBiasDActParamI6__halfS3_13__nv_bfloat16fEELi2ELi2ENS_5EmptyEXadL_ZNS_5dreluIffEET_T0_RKS6_EEEEvT3_mmm:
	.zero		992


//--------------------- .nv.constant0._ZN18transformer_engine6detail38cast_transpose_fused_kernel_notalignedILb1ELb1ELb0EfNS_16CTDBiasDActParamI6__halfS3_S3_fEELi2ELi2ENS_5EmptyEXadL_ZNS_5dreluIffEET_T0_RKS5_EEEEvT3_mmm --------------------------
	.section	.nv.constant0._ZN18transformer_engine6detail38cast_transpose_fused_kernel_notalignedILb1ELb1ELb0EfNS_16CTDBiasDActParamI6__halfS3_S3_fEELi2ELi2ENS_5EmptyEXadL_ZNS_5dreluIffEET_T0_RKS5_EEEEvT3_mmm,"a",@progbits
	.sectionflags	@""
	.align	4
.nv.constant0._ZN18transformer_engine6detail38cast_transpose_fused_kernel_notalignedILb1ELb1ELb0EfNS_16CTDBiasDActParamI6__halfS3_S3_fEELi2ELi2ENS_5EmptyEXadL_ZNS_5dreluIffEET_T0_RKS5_EEEEvT3_mmm:
	.zero		992


//--------------------- .nv.constant0._ZN18transformer_engine6detail38cast_transpose_fused_kernel_notalignedILb1ELb1ELb0EfNS_16CTDBiasDActParamI6__halfS3_ffEELi2ELi1ENS_5EmptyEXadL_ZNS_5dreluIffEET_T0_RKS5_EEEEvT3_mmm --------------------------
	.section	.nv.constant0._ZN18transformer_engine6detail38cast_transpose_fused_kernel_notalignedILb1ELb1ELb0EfNS_16CTDBiasDActParamI6__halfS3_ffEELi2ELi1ENS_5EmptyEXadL_ZNS_5dreluIffEET_T0_RKS5_EEEEvT3_mmm,"a",@progbits
	.sectionflags	@""
	.align	4
.nv.constant0._ZN18transformer_engine6detail38cast_transpose_fused_kernel_notalignedILb1ELb1ELb0EfNS_16CTDBiasDActParamI6__halfS3_ffEELi2ELi1ENS_5EmptyEXadL_ZNS_5dreluIffEET_T0_RKS5_EEEEvT3_mmm:
	.zero		992


//--------------------- .nv.constant0._ZN18transformer_engine6detail38cast_transpose_fused_kernel_notalignedILb1ELb1ELb0EfNS_16CTDBiasDActParamIff13__nv_fp8_e4m3fEELi1ELi4ENS_5EmptyEXadL_ZNS_5dreluIffEET_T0_RKS5_EEEEvT3_mmm --------------------------
	.section	.nv.constant0._ZN18transformer_engine6detail38cast_transpose_fused_kernel_notalignedILb1ELb1ELb0EfNS_16CTDBiasDActParamIff13__nv_fp8_e4m3fEELi1ELi4ENS_5EmptyEXadL_ZNS_5dreluIffEET_T0_RKS5_EEEEvT3_mmm,"a",@progbits
	.sectionflags	@""
	.align	4
.nv.constant0._ZN18transformer_engine6detail38cast_transpose_fused_kernel_notalignedILb1ELb1ELb0EfNS_16CTDBiasDActParamIff13__nv_fp8_e4m3fEELi1ELi4ENS_5EmptyEXadL_ZNS_5dreluIffEET_T0_RKS5_EEEEvT3_mmm:
	.zero		992


//--------------------- .nv.constant0._ZN18transformer_engine6detail38cast_transpose_fused_kernel_notalignedILb1ELb1ELb0EfNS_16CTDBiasDActParamIff13__nv_fp8_e5m2fEELi1ELi4ENS_5EmptyEXadL_ZNS_5dreluIffEET_T0_RKS5_EEEEvT3_mmm --------------------------
	.section	.nv.constant0._ZN18transformer_engine6detail38cast_transpose_fused_kernel_notalignedILb1ELb1ELb0EfNS_16CTDBiasDActParamIff13__nv_fp8_e5m2fEELi1ELi4ENS_5EmptyEXadL_ZNS_5dreluIffEET_T0_RKS5_EEEEvT3_mmm,"a",@progbits
	.sectionflags	@""
	.align	4
.nv.constant0._ZN18transformer_engine6detail38cast_transpose_fused_kernel_notalignedILb1ELb1ELb0EfNS_16CTDBiasDActParamIff13__nv_fp8_e5m2fEELi1ELi4ENS_5EmptyEXadL_ZNS_5dreluIffEET_T0_RKS5_EEEEvT3_mmm:
	.zero		992


//--------------------- .nv.constant0._ZN18transformer_engine6detail38cast_transpose_fused_kernel_notalignedILb1ELb1ELb0EfNS_16CTDBiasDActParamIff13__nv_bfloat16fEELi1ELi2ENS_5EmptyEXadL_ZNS_5dreluIffEET_T0_RKS5_EEEEvT3_mmm --------------------------
	.section	.nv.constant0._ZN18transformer_engine6detail38cast_transpose_fused_kernel_notalignedILb1ELb1ELb0EfNS_16CTDBiasDActParamIff13__nv_bfloat16fEELi1ELi2ENS_5EmptyEXadL_ZNS_5dreluIffEET_T0_RKS5_EEEEvT3_mmm,"a",@progbits
	.sectionflags	@""
	.align	4
.nv.constant0._ZN18transformer_engine6detail38cast_transpose_fused_kernel_notalignedILb1ELb1ELb0EfNS_16CTDBiasDActParamIff13__nv_bfloat16fEELi1ELi2ENS_5EmptyEXadL_ZNS_5dreluIffEET_T0_RKS5_EEEEvT3_mmm:
	.zero		992


//--------------------- .nv.constant0._ZN18transformer_engine6detail38cast_transpose_fused_kernel_notalignedILb1ELb1ELb0EfNS_16CTDBiasDActParamIff6__halffEELi1ELi2ENS_5EmptyEXadL_ZNS_5dreluIffEET_T0_RKS5_EEEEvT3_mmm --------------------------
	.section	.nv.constant0._ZN18transformer_engine6detail38cast_transpose_fused_kernel_notalignedILb1ELb1ELb0EfNS_16CTDBiasDActParamIff6__halffEELi1ELi2ENS_5EmptyEXadL_ZNS_5dreluIffEET_T0_RKS5_EEEEvT3_mmm,"a",@progbits
	.sectionflags	@""
	.align	4
.nv.constant0._ZN18transformer_engine6detail38cast_transpose_fused_kernel_notalignedILb1ELb1ELb0EfNS_16CTDBiasDActParamIff6__halffEELi1ELi2ENS_5EmptyEXadL_ZNS_5dreluIffEET_T0_RKS5_EEEEvT3_mmm:
	.zero		992


//--------------------- .nv.constant0._ZN18transformer_engine6detail38cast_transpose_fused_kernel_notalignedILb1ELb1ELb0EfNS_16CTDBiasDActParamIffffEELi1ELi1ENS_5EmptyEXadL_ZNS_5dreluIffEET_T0_RKS4_EEEEvT3_mmm --------------------------
	.section	.nv.constant0._ZN18transformer_engine6detail38cast_transpose_fused_kernel_notalignedILb1ELb1ELb0EfNS_16CTDBiasDActParamIffffEELi1ELi1ENS_5EmptyEXadL_ZNS_5dreluIffEET_T0_RKS4_EEEEvT3_mmm,"a",@progbits
	.sectionflags	@""
	.align	4
.nv.constant0._ZN18transformer_engine6detail38cast_transpose_fused_kernel_notalignedILb1ELb1ELb0EfNS_16CTDBiasDActParamIffffEELi1ELi1ENS_5EmptyEXadL_ZNS_5dreluIffEET_T0_RKS4_EEEEvT3_mmm:
	.zero		992


//--------------------- .nv.constant0._ZN18transformer_engine6detail38cast_transpose_fused_kernel_notalignedILb1ELb1ELb0EfNS_16CTDBiasDActParamI13__nv_bfloat16S3_13__nv_fp8_e4m3fEELi2ELi4ENS_5EmptyEXadL_ZNS_5dsiluIffEET_T0_RKS6_EEEEvT3_mmm --------------------------
	.section	.nv.constant0._ZN18transformer_engine6detail38cast_transpose_fused_kernel_notalignedILb1ELb1ELb0EfNS_16CTDBiasDActParamI13__nv_bfloat16S3_13__nv_fp8_e4m3fEELi2ELi4ENS_5EmptyEXadL_ZNS_5dsiluIffEET_T0_RKS6_EEEEvT3_mmm,"a",@progbits
	.sectionflags	@""
	.align	4
.nv.constant0._ZN18transformer_engine6detail38cast_transpose_fused_kernel_notalignedILb1ELb1ELb0EfNS_16CTDBiasDActParamI13__nv_bfloat16S3_13__nv_fp8_e4m3fEELi2ELi4ENS_5EmptyEXadL_ZNS_5dsiluIffEET_T0_RKS6_EEEEvT3_mmm:
	.zero		992


//--------------------- .nv.constant0._ZN18transformer_engine6detail38cast_transpose_fused_kernel_notalignedILb1ELb1ELb0EfNS_16CTDBiasDActParamI13__nv_bfloat16S3_13__nv_fp8_e5m2fEELi2ELi4ENS_5EmptyEXadL_ZNS_5dsiluIffEET_T0_RKS6_EEEEvT3_mmm --------------------------
	.section	.nv.constant0._ZN18transformer_engine6detail38cast_transpose_fused_kernel_notalignedILb1ELb1ELb0EfNS_16CTDBiasDActParamI13__nv_bfloat16S3_13__nv_fp8_e5m2fEELi2ELi4ENS_5EmptyEXadL_ZNS_5dsiluIffEET_T0_RKS6_EEEEvT3_mmm,"a",@progbits
	.sectionflags	@""
	.align	4
.nv.constant0._ZN18transformer_engine6detail38cast_transpose_fused_kernel_notalignedILb1ELb1ELb0EfNS_16CTDBiasDActParamI13__nv_bfloat16S3_13__nv_fp8_e5m2fEELi2ELi4ENS_5EmptyEXadL_ZNS_5dsiluIffEET_T0_RKS6_EEEEvT3_mmm:
	.zero		992


//--------------------- .nv.constant0._ZN18transformer_engine6detail38cast_transpose_fused_kernel_notalignedILb1ELb1ELb0EfNS_16CTDBiasDActParamI13__nv_bfloat16S3_S3_fEELi2ELi2ENS_5EmptyEXadL_ZNS_5dsiluIffEET_T0_RKS5_EEEEvT3_mmm --------------------------
	.section	.nv.constant0._ZN18transformer_engine6detail38cast_transpose_fused_kernel_notalignedILb1ELb1ELb0EfNS_16CTDBiasDActParamI13__nv_bfloat16S3_S3_fEELi2ELi2ENS_5EmptyEXadL_ZNS_5dsiluIffEET_T0_RKS5_EEEEvT3_mmm,"a",@progbits
	.sectionflags	@""
	.align	4
.nv.constant0._ZN18transformer_engine6detail38cast_transpose_fused_kernel_notalignedILb1ELb1ELb0EfNS_16CTDBiasDActParamI13__nv_bfloat16S3_S3_fEELi2ELi2ENS_5EmptyEXadL_ZNS_5dsiluIffEET_T0_RKS5_EEEEvT3_mmm:
	.zero		992


//--------------------- .nv.constant0._ZN18transformer_engine6detail38cast_transpose_fused_kernel_notalignedILb1ELb1ELb0EfNS_16CTDBiasDActParamI13__nv_bfloat16S3_6__halffEELi2ELi2ENS_5EmptyEXadL_ZNS_5dsiluIffEET_T0_RKS6_EEEEvT3_mmm --------------------------
	.section	.nv.constant0._ZN18transformer_engine6detail38cast_transpose_fused_kernel_notalignedILb1ELb1ELb0EfNS_16CTDBiasDActParamI13__nv_bfloat16S3_6__halffEELi2ELi2ENS_5EmptyEXadL_ZNS_5dsiluIffEET_T0_RKS6_EEEEvT3_mmm,"a",@progbits
	.sectionflags	@""
	.align	4
.nv.constant0._ZN18transformer_engine6detail38cast_transpose_fused_kernel_notalignedILb1ELb1ELb0EfNS_16CTDBiasDActParamI13__nv_bfloat16S3_6__halffEELi2ELi2ENS_5EmptyEXadL_ZNS_5dsiluIffEET_T0_RKS6_EEEEvT3_mmm:
	.zero		992


//--------------------- .nv.constant0._ZN18transformer_engine6detail38cast_transpose_fused_kernel_notalignedILb1ELb1ELb0EfNS_16CTDBiasDActParamI13__nv_bfloat16S3_ffEELi2ELi1ENS_5EmptyEXadL_ZNS_5dsiluIffEET_T0_RKS5_EEEEvT3_mmm --------------------------
	.section	.nv.constant0._ZN18transformer_engine6detail38cast_transpose_fused_kernel_notalignedILb1ELb1ELb0EfNS_16CTDBiasDActParamI13__nv_bfloat16S3_ffEELi2ELi1ENS_5EmptyEXadL_ZNS_5dsiluIffEET_T0_RKS5_EEEEvT3_mmm,"a",@progbits
	.sectionflags	@""
	.align	4
.nv.constant0._ZN18transformer_engine6detail38cast_transpose_fused_kernel_notalignedILb1ELb1ELb0EfNS_16CTDBiasDActParamI13__nv_bfloat16S3_ffEELi2ELi1ENS_5EmptyEXadL_ZNS_5dsiluIffEET_T0_RKS5_EEEEvT3_mmm:
	.zero		992


//--------------------- .nv.constant0._ZN18transformer_engine6detail38cast_transpose_fused_kernel_notalignedILb1ELb1ELb0EfNS_16CTDBiasDActParamI6__halfS3_13__nv_fp8_e4m3fEELi2ELi4ENS_5EmptyEXadL_ZNS_5dsiluIffEET_T0_RKS6_EEEEvT3_mmm --------------------------
	.section	.nv.constant0._ZN18transformer_engine6detail38cast_transpose_fused_kernel_notalignedILb1ELb1ELb0EfNS_16CTDBiasDActParamI6__halfS3_13__nv_fp8_e4m3fEELi2ELi4ENS_5EmptyEXadL_ZNS_5dsiluIffEET_T0_RKS6_EEEEvT3_mmm,"a",@progbits
	.sectionflags	@""
	.align	4
.nv.constant0._ZN18transformer_engine6detail38cast_transpose_fused_kernel_notalignedILb1ELb1ELb0EfNS_16CTDBiasDActParamI6__halfS3_13__nv_fp8_e4m3fEELi2ELi4ENS_5EmptyEXadL_ZNS_5dsiluIffEET_T0_RKS6_EEEEvT3_mmm:
	.zero		992


//--------------------- .nv.constant0._ZN18transformer_engine6detail38cast_transpose_fused_kernel_notalignedILb1ELb1ELb0EfNS_16CTDBiasDActParamI6__halfS3_13__nv_fp8_e5m2fEELi2ELi4ENS_5EmptyEXadL_ZNS_5dsiluIffEET_T0_RKS6_EEEEvT3_mmm --------------------------
	.section	.nv.constant0._ZN18transformer_engine6detail38cast_transpose_fused_kernel_notalignedILb1ELb1ELb0EfNS_16CTDBiasDActParamI6__halfS3_13__nv_fp8_e5m2fEELi2ELi4ENS_5EmptyEXadL_ZNS_5dsiluIffEET_T0_RKS6_EEEEvT3_mmm,"a",@progbits
	.sectionflags	@""
	.align	4
.nv.constant0._ZN18transformer_engine6detail38cast_transpose_fused_kernel_notalignedILb1ELb1ELb0EfNS_16CTDBiasDActParamI6__halfS3_13__nv_fp8_e5m2fEELi2ELi4ENS_5EmptyEXadL_ZNS_5dsiluIffEET_T0_RKS6_EEEEvT3_mmm:
	.zero		992


//--------------------- .nv.constant0._ZN18transformer_engine6detail38cast_transpose_fused_kernel_notalignedILb1ELb1ELb0EfNS_16CTDBiasDActParamI6__halfS3_13__nv_bfloat16fEELi2ELi2ENS_5EmptyEXadL_ZNS_5dsiluIffEET_T0_RKS6_EEEEvT3_mmm --------------------------
	.section	.nv.constant0._ZN18transformer_engine6detail38cast_transpose_fused_kernel_notalignedILb1ELb1ELb0EfNS_16CTDBiasDActParamI6__halfS3_13__nv_bfloat16fEELi2ELi2ENS_5EmptyEXadL_ZNS_5dsiluIffEET_T0_RKS6_EEEEvT3_mmm,"a",@progbits
	.sectionflags	@""
	.align	4
.nv.constant0._ZN18transformer_engine6detail38cast_transpose_fused_kernel_notalignedILb1ELb1ELb0EfNS_16CTDBiasDActParamI6__halfS3_13__nv_bfloat16fEELi2ELi2ENS_5EmptyEXadL_ZNS_5dsiluIffEET_T0_RKS6_EEEEvT3_mmm:
	.zero		992


//--------------------- .nv.constant0._ZN18transformer_engine6detail38cast_transpose_fused_kernel_notalignedILb1ELb1ELb0EfNS_16CTDBiasDActParamI6__halfS3_S3_fEELi2ELi2ENS_5EmptyEXadL_ZNS_5dsiluIffEET_T0_RKS5_EEEEvT3_mmm --------------------------
	.section	.nv.constant0._ZN18transformer_engine6detail38cast_transpose_fused_kernel_notalignedILb1ELb1ELb0EfNS_16CTDBiasDActParamI6__halfS3_S3_fEELi2ELi2ENS_5EmptyEXadL_ZNS_5dsiluIffEET_T0_RKS5_EEEEvT3_mmm,"a",@progbits
	.sectionflags	@""
	.align	4
.nv.constant0._ZN18transformer_engine6detail38cast_transpose_fused_kernel_notalignedILb1ELb1ELb0EfNS_16CTDBiasDActParamI6__halfS3_S3_fEELi2ELi2ENS_5EmptyEXadL_ZNS_5dsiluIffEET_T0_RKS5_EEEEvT3_mmm:
	.zero		992


//--------------------- .nv.constant0._ZN18transformer_engine6detail38cast_transpose_fused_kernel_notalignedILb1ELb1ELb0EfNS_16CTDBiasDActParamI6__halfS3_ffEELi2ELi1ENS_5EmptyEXadL_ZNS_5dsiluIffEET_T0_RKS5_EEEEvT3_mmm --------------------------
	.section	.nv.constant0._ZN18transformer_engine6detail38cast_transpose_fused_kernel_notalignedILb1ELb1ELb0EfNS_16CTDBiasDActParamI6__halfS3_ffEELi2ELi1ENS_5EmptyEXadL_ZNS_5dsiluIffEET_T0_RKS5_EEEEvT3_mmm,"a",@progbits
	.sectionflags	@""
	.align	4
.nv.constant0._ZN18transformer_engine6detail38cast_transpose_fused_kernel_notalignedILb1ELb1ELb0EfNS_16CTDBiasDActParamI6__halfS3_ffEELi2ELi1ENS_5EmptyEXadL_ZNS_5dsiluIffEET_T0_RKS5_EEEEvT3_mmm:
	.zero		992


//--------------------- .nv.constant0._ZN18transformer_engine6detail38cast_transpose_fused_kernel_notalignedILb1ELb1ELb0EfNS_16CTDBiasDActParamIff13__nv_fp8_e4m3fEELi1ELi4ENS_5EmptyEXadL_ZNS_5dsiluIffEET_T0_RKS5_EEEEvT3_mmm --------------------------
	.section	.nv.constant0._ZN18transformer_engine6detail38cast_transpose_fused_kernel_notalignedILb1ELb1ELb0EfNS_16CTDBiasDActParamIff13__nv_fp8_e4m3fEELi1ELi4ENS_5EmptyEXadL_ZNS_5dsiluIffEET_T0_RKS5_EEEEvT3_mmm,"a",@progbits
	.sectionflags	@""
	.align	4
.nv.constant0._ZN18transformer_engine6detail38cast_transpose_fused_kernel_notalignedILb1ELb1ELb0EfNS_16CTDBiasDActParamIff13__nv_fp8_e4m3fEELi1ELi4ENS_5EmptyEXadL_ZNS_5dsiluIffEET_T0_RKS5_EEEEvT3_mmm:
	.zero		992


//--------------------- .nv.constant0._ZN18transformer_engine6detail38cast_transpose_fused_kernel_notalignedILb1ELb1ELb0EfNS_16CTDBiasDActParamIff13__nv_fp8_e5m2fEELi1ELi4ENS_5EmptyEXadL_ZNS_5dsiluIffEET_T0_RKS5_EEEEvT3_mmm --------------------------
	.section	.nv.constant0._ZN18transformer_engine6detail38cast_transpose_fused_kernel_notalignedILb1ELb1ELb0EfNS_16CTDBiasDActParamIff13__nv_fp8_e5m2fEELi1ELi4ENS_5EmptyEXadL_ZNS_5dsiluIffEET_T0_RKS5_EEEEvT3_mmm,"a",@progbits
	.sectionflags	@""
	.align	4
.nv.constant0._ZN18transformer_engine6detail38cast_transpose_fused_kernel_notalignedILb1ELb1ELb0EfNS_16CTDBiasDActParamIff13__nv_fp8_e5m2fEELi1ELi4ENS_5EmptyEXadL_ZNS_5dsiluIffEET_T0_RKS5_EEEEvT3_mmm:
	.zero		992


//--------------------- .nv.constant0._ZN18transformer_engine6detail38cast_transpose_fused_kernel_notalignedILb1ELb1ELb0EfNS_16CTDBiasDActParamIff13__nv_bfloat16fEELi1ELi2ENS_5EmptyEXadL_ZNS_5dsiluIffEET_T0_RKS5_EEEEvT3_mmm --------------------------
	.section	.nv.constant0._ZN18transformer_engine6detail38cast_transpose_fused_kernel_notalignedILb1ELb1ELb0EfNS_16CTDBiasDActParamIff13__nv_bfloat16fEELi1ELi2ENS_5EmptyEXadL_ZNS_5dsiluIffEET_T0_RKS5_EEEEvT3_mmm,"a",@progbits
	.sectionflags	@""
	.align	4
.nv.constant0._ZN18transformer_engine6detail38cast_transpose_fused_kernel_notalignedILb1ELb1ELb0EfNS_16CTDBiasDActParamIff13__nv_bfloat16fEELi1ELi2ENS_5EmptyEXadL_ZNS_5dsiluIffEET_T0_RKS5_EEEEvT3_mmm:
	.zero		992


//--------------------- .nv.constant0._ZN18transformer_engine6detail38cast_transpose_fused_kernel_notalignedILb1ELb1ELb0EfNS_16CTDBiasDActParamIff6__halffEELi1ELi2ENS_5EmptyEXadL_ZNS_5dsiluIffEET_T0_RKS5_EEEEvT3_mmm --------------------------
	.section	.nv.constant0._ZN18transformer_engine6detail38cast_transpose_fused_kernel_notalignedILb1ELb1ELb0EfNS_16CTDBiasDActParamIff6__halffEELi1ELi2ENS_5EmptyEXadL_ZNS_5dsiluIffEET_T0_RKS5_EEEEvT3_mmm,"a",@progbits
	.sectionflags	@""
	.align	4
.nv.constant0._ZN18transformer_engine6detail38cast_transpose_fused_kernel_notalignedILb1ELb1ELb0EfNS_16CTDBiasDActParamIff6__halffEELi1ELi2ENS_5EmptyEXadL_ZNS_5dsiluIffEET_T0_RKS5_EEEEvT3_mmm:
	.zero		992


//--------------------- .nv.constant0._ZN18transformer_engine6detail38cast_transpose_fused_kernel_notalignedILb1ELb1ELb0EfNS_16CTDBiasDActParamIffffEELi1ELi1ENS_5EmptyEXadL_ZNS_5dsiluIffEET_T0_RKS4_EEEEvT3_mmm --------------------------
	.section	.nv.constant0._ZN18transformer_engine6detail38cast_transpose_fused_kernel_notalignedILb1ELb1ELb0EfNS_16CTDBiasDActParamIffffEELi1ELi1ENS_5EmptyEXadL_ZNS_5dsiluIffEET_T0_RKS4_EEEEvT3_mmm,"a",@progbits
	.sectionflags	@""
	.align	4
.nv.constant0._ZN18transformer_engine6detail38cast_transpose_fused_kernel_notalignedILb1ELb1ELb0EfNS_16CTDBiasDActParamIffffEELi1ELi1ENS_5EmptyEXadL_ZNS_5dsiluIffEET_T0_RKS4_EEEEvT3_mmm:
	.zero		992


//--------------------- .nv.constant0._ZN18transformer_engine6detail38cast_transpose_fused_kernel_notalignedILb1ELb1ELb0EfNS_16CTDBiasDActParamI13__nv_bfloat16S3_13__nv_fp8_e4m3fEELi2ELi4ENS_5EmptyEXadL_ZNS_5dgeluIffEET_T0_RKS6_EEEEvT3_mmm --------------------------
	.section	.nv.constant0._ZN18transformer_engine6detail38cast_transpose_fused_kernel_notalignedILb1ELb1ELb0EfNS_16CTDBiasDActParamI13__nv_bfloat16S3_13__nv_fp8_e4m3fEELi2ELi4ENS_5EmptyEXadL_ZNS_5dgeluIffEET_T0_RKS6_EEEEvT3_mmm,"a",@progbits
	.sectionflags	@""
	.align	4
.nv.constant0._ZN18transformer_engine6detail38cast_transpose_fused_kernel_notalignedILb1ELb1ELb0EfNS_16CTDBiasDActParamI13__nv_bfloat16S3_13__nv_fp8_e4m3fEELi2ELi4ENS_5EmptyEXadL_ZNS_5dgeluIffEET_T0_RKS6_EEEEvT3_mmm:
	.zero		992


//--------------------- .nv.constant0._ZN18transformer_engine6detail38cast_transpose_fused_kernel_notalignedILb1ELb1ELb0EfNS_16CTDBiasDActParamI13__nv_bfloat16S3_13__nv_fp8_e5m2fEELi2ELi4ENS_5EmptyEXadL_ZNS_5dgeluIffEET_T0_RKS6_EEEEvT3_mmm --------------------------
	.section	.nv.constant0._ZN18transformer_engine6detail38cast_transpose_fused_kernel_notalignedILb1ELb1ELb0EfNS_16CTDBiasDActParamI13__nv_bfloat16S3_13__nv_fp8_e5m2fEELi2ELi4ENS_5EmptyEXadL_ZNS_5dgeluIffEET_T0_RKS6_EEEEvT3_mmm,"a",@progbits
	.sectionflags	@""
	.align	4
.nv.constant0._ZN18transformer_engine6detail38cast_transpose_fused_kernel_notalignedILb1ELb1ELb0EfNS_16CTDBiasDActParamI13__nv_bfloat16S3_13__nv_fp8_e5m2fEELi2ELi4ENS_5EmptyEXadL_ZNS_5dgeluIffEET_T0_RKS6_EEEEvT3_mmm:
	.zero		992


//--------------------- .nv.constant0._ZN18transformer_engine6detail38cast_transpose_fused_kernel_notalignedILb1ELb1ELb0EfNS_16CTDBiasDActParamI13__nv_bfloat16S3_S3_fEELi2ELi2ENS_5EmptyEXadL_ZNS_5dgeluIffEET_T0_RKS5_EEEEvT3_mmm --------------------------
	.section	.nv.constant0._ZN18transformer_engine6detail38cast_transpose_fused_kernel_notalignedILb1ELb1ELb0EfNS_16CTDBiasDActParamI13__nv_bfloat16S3_S3_fEELi2ELi2ENS_5EmptyEXadL_ZNS_5dgeluIffEET_T0_RKS5_EEEEvT3_mmm,"a",@progbits
	.sectionflags	@""
	.align	4
.nv.constant0._ZN18transformer_engine6detail38cast_transpose_fused_kernel_notalignedILb1ELb1ELb0EfNS_16CTDBiasDActParamI13__nv_bfloat16S3_S3_fEELi2ELi2ENS_5EmptyEXadL_ZNS_5dgeluIffEET_T0_RKS5_EEEEvT3_mmm:
	.zero		992


//--------------------- .nv.constant0._ZN18transformer_engine6detail38cast_transpose_fused_kernel_notalignedILb1ELb1ELb0EfNS_16CTDBiasDActParamI13__nv_bfloat16S3_6__halffEELi2ELi2ENS_5EmptyEXadL_ZNS_5dgeluIffEET_T0_RKS6_EEEEvT3_mmm --------------------------
	.section	.nv.constant0._ZN18transformer_engine6detail38cast_transpose_fused_kernel_notalignedILb1ELb1ELb0EfNS_16CTDBiasDActParamI13__nv_bfloat16S3_6__halffEELi2ELi2ENS_5EmptyEXadL_ZNS_5dgeluIffEET_T0_RKS6_EEEEvT3_mmm,"a",@progbits
	.sectionflags	@""
	.align	4
.nv.constant0._ZN18transformer_engine6detail38cast_transpose_fused_kernel_notalignedILb1ELb1ELb0EfNS_16CTDBiasDActParamI13__nv_bfloat16S3_6__halffEELi2ELi2ENS_5EmptyEXadL_ZNS_5dgeluIffEET_T0_RKS6_EEEEvT3_mmm:
	.zero		992


//--------------------- .nv.constant0._ZN18transformer_engine6detail38cast_transpose_fused_kernel_notalignedILb1ELb1ELb0EfNS_16CTDBiasDActParamI13__nv_bfloat16S3_ffEELi2ELi1ENS_5EmptyEXadL_ZNS_5dgeluIffEET_T0_RKS5_EEEEvT3_mmm --------------------------
	.section	.nv.constant0._ZN18transformer_engine6detail38cast_transpose_fused_kernel_notalignedILb1ELb1ELb0EfNS_16CTDBiasDActParamI13__nv_bfloat16S3_ffEELi2ELi1ENS_5EmptyEXadL_ZNS_5dgeluIffEET_T0_RKS5_EEEEvT3_mmm,"a",@progbits
	.sectionflags	@""
	.align	4
.nv.constant0._ZN18transformer_engine6detail38cast_transpose_fused_kernel_notalignedILb1ELb1ELb0EfNS_16CTDBiasDActParamI13__nv_bfloat16S3_ffEELi2ELi1ENS_5EmptyEXadL_ZNS_5dgeluIffEET_T0_RKS5_EEEEvT3_mmm:
	.zero		992


//--------------------- .nv.constant0._ZN18transformer_engine6detail38cast_transpose_fused_kernel_notalignedILb1ELb1ELb0EfNS_16CTDBiasDActParamI6__halfS3_13__nv_fp8_e4m3fEELi2ELi4ENS_5EmptyEXadL_ZNS_5dgeluIffEET_T0_RKS6_EEEEvT3_mmm --------------------------
	.section	.nv.constant0._ZN18transformer_engine6detail38cast_transpose_fused_kernel_notalignedILb1ELb1ELb0EfNS_16CTDBiasDActParamI6__halfS3_13__nv_fp8_e4m3fEELi2ELi4ENS_5EmptyEXadL_ZNS_5dgeluIffEET_T0_RKS6_EEEEvT3_mmm,"a",@progbits
	.sectionflags	@""
	.align	4
.nv.constant0._ZN18transformer_engine6detail38cast_transpose_fused_kernel_notalignedILb1ELb1ELb0EfNS_16CTDBiasDActParamI6__halfS3_13__nv_fp8_e4m3fEELi2ELi4ENS_5EmptyEXadL_ZNS_5dgeluIffEET_T0_RKS6_EEEEvT3_mmm:
	.zero		992


//--------------------- .nv.constant0._ZN18transformer_engine6detail38cast_transpose_fused_kernel_notalignedILb1ELb1ELb0EfNS_16CTDBiasDActParamI6__halfS3_13__nv_fp8_e5m2fEELi2ELi4ENS_5EmptyEXadL_ZNS_5dgeluIffEET_T0_RKS6_EEEEvT3_mmm --------------------------
	.section	.nv.constant0._ZN18transformer_engine6detail38cast_transpose_fused_kernel_notalignedILb1ELb1ELb0EfNS_16CTDBiasDActParamI6__halfS3_13__nv_fp8_e5m2fEELi2ELi4ENS_5EmptyEXadL_ZNS_5dgeluIffEET_T0_RKS6_EEEEvT3_mmm,"a",@progbits
	.sectionflags	@""
	.align	4
.nv.constant0._ZN18transformer_engine6detail38cast_transpose_fused_kernel_notalignedILb1ELb1ELb0EfNS_16CTDBiasDActParamI6__halfS3_13__nv_fp8_e5m2fEELi2ELi4ENS_5EmptyEXadL_ZNS_5dgeluIffEET_T0_RKS6_EEEEvT3_mmm:
	.zero		992


//--------------------- .nv.constant0._ZN18transformer_engine6detail38cast_transpose_fused_kernel_notalignedILb1ELb1ELb0EfNS_16CTDBiasDActParamI6__halfS3_13__nv_bfloat16fEELi2ELi2ENS_5EmptyEXadL_ZNS_5dgeluIffEET_T0_RKS6_EEEEvT3_mmm --------------------------
	.section	.nv.constant0._ZN18transformer_engine6detail38cast_transpose_fused_kernel_notalignedILb1ELb1ELb0EfNS_16CTDBiasDActParamI6__halfS3_13__nv_bfloat16fEELi2ELi2ENS_5EmptyEXadL_ZNS_5dgeluIffEET_T0_RKS6_EEEEvT3_mmm,"a",@progbits
	.sectionflags	@""
	.align	4
.nv.constant0._ZN18transformer_engine6detail38cast_transpose_fused_kernel_notalignedILb1ELb1ELb0EfNS_16CTDBiasDActParamI6__halfS3_13__nv_bfloat16fEELi2ELi2ENS_5EmptyEXadL_ZNS_5dgeluIffEET_T0_RKS6_EEEEvT3_mmm:
	.zero		992


//--------------------- .nv.constant0._ZN18transformer_engine6detail38cast_transpose_fused_kernel_notalignedILb1ELb1ELb0EfNS_16CTDBiasDActParamI6__halfS3_S3_fEELi2ELi2ENS_5EmptyEXadL_ZNS_5dgeluIffEET_T0_RKS5_EEEEvT3_mmm --------------------------
	.section	.nv.constant0._ZN18transformer_engine6detail38cast_transpose_fused_kernel_notalignedILb1ELb1ELb0EfNS_16CTDBiasDActParamI6__halfS3_S3_fEELi2ELi2ENS_5EmptyEXadL_ZNS_5dgeluIffEET_T0_RKS5_EEEEvT3_mmm,"a",@progbits
	.sectionflags	@""
	.align	4
.nv.constant0._ZN18transformer_engine6detail38cast_transpose_fused_kernel_notalignedILb1ELb1ELb0EfNS_16CTDBiasDActParamI6__halfS3_S3_fEELi2ELi2ENS_5EmptyEXadL_ZNS_5dgeluIffEET_T0_RKS5_EEEEvT3_mmm:
	.zero		992


//--------------------- .nv.constant0._ZN18transformer_engine6detail38cast_transpose_fused_kernel_notalignedILb1ELb1ELb0EfNS_16CTDBiasDActParamI6__halfS3_ffEELi2ELi1ENS_5EmptyEXadL_ZNS_5dgeluIffEET_T0_RKS5_EEEEvT3_mmm --------------------------
	.section	.nv.constant0._ZN18transformer_engine6detail38cast_transpose_fused_kernel_notalignedILb1ELb1ELb0EfNS_16CTDBiasDActParamI6__halfS3_ffEELi2ELi1ENS_5EmptyEXadL_ZNS_5dgeluIffEET_T0_RKS5_EEEEvT3_mmm,"a",@progbits
	.sectionflags	@""
	.align	4
.nv.constant0._ZN18transformer_engine6detail38cast_transpose_fused_kernel_notalignedILb1ELb1ELb0EfNS_16CTDBiasDActParamI6__halfS3_ffEELi2ELi1ENS_5EmptyEXadL_ZNS_5dgeluIffEET_T0_RKS5_EEEEvT3_mmm:
	.zero		992


//--------------------- .nv.constant0._ZN18transformer_engine6detail38cast_transpose_fused_kernel_notalignedILb1ELb1ELb0EfNS_16CTDBiasDActParamIff13__nv_fp8_e4m3fEELi1ELi4ENS_5EmptyEXadL_ZNS_5dgeluIffEET_T0_RKS5_EEEEvT3_mmm --------------------------
	.section	.nv.constant0._ZN18transformer_engine6detail38cast_transpose_fused_kernel_notalignedILb1ELb1ELb0EfNS_16CTDBiasDActParamIff13__nv_fp8_e4m3fEELi1ELi4ENS_5EmptyEXadL_ZNS_5dgeluIffEET_T0_RKS5_EEEEvT3_mmm,"a",@progbits
	.sectionflags	@""
	.align	4
.nv.constant0._ZN18transformer_engine6detail38cast_transpose_fused_kernel_notalignedILb1ELb1ELb0EfNS_16CTDBiasDActParamIff13__nv_fp8_e4m3fEELi1ELi4ENS_5EmptyEXadL_ZNS_5dgeluIffEET_T0_RKS5_EEEEvT3_mmm:
	.zero		992


//--------------------- .nv.constant0._ZN18transformer_engine6detail38cast_transpose_fused_kernel_notalignedILb1ELb1ELb0EfNS_16CTDBiasDActParamIff13__nv_fp8_e5m2fEELi1ELi4ENS_5EmptyEXadL_ZNS_5dgeluIffEET_T0_RKS5_EEEEvT3_mmm --------------------------
	.section	.nv.constant0._ZN18transformer_engine6detail38cast_transpose_fused_kernel_notalignedILb1ELb1ELb0EfNS_16CTDBiasDActParamIff13__nv_fp8_e5m2fEELi1ELi4ENS_5EmptyEXadL_ZNS_5dgeluIffEET_T0_RKS5_EEEEvT3_mmm,"a",@progbits
	.sectionflags	@""
	.align	4
.nv.constant0._ZN18transformer_engine6detail38cast_transpose_fused_kernel_notalignedILb1ELb1ELb0EfNS_16CTDBiasDActParamIff13__nv_fp8_e5m2fEELi1ELi4ENS_5EmptyEXadL_ZNS_5dgeluIffEET_T0_RKS5_EEEEvT3_mmm:
	.zero		992


//--------------------- .nv.constant0._ZN18transformer_engine6detail38cast_transpose_fused_kernel_notalignedILb1ELb1ELb0EfNS_16CTDBiasDActParamIff13__nv_bfloat16fEELi1ELi2ENS_5EmptyEXadL_ZNS_5dgeluIffEET_T0_RKS5_EEEEvT3_mmm --------------------------
	.section	.nv.constant0._ZN18transformer_engine6detail38cast_transpose_fused_kernel_notalignedILb1ELb1ELb0EfNS_16CTDBiasDActParamIff13__nv_bfloat16fEELi1ELi2ENS_5EmptyEXadL_ZNS_5dgeluIffEET_T0_RKS5_EEEEvT3_mmm,"a",@progbits
	.sectionflags	@""
	.align	4
.nv.constant0._ZN18transformer_engine6detail38cast_transpose_fused_kernel_notalignedILb1ELb1ELb0EfNS_16CTDBiasDActParamIff13__nv_bfloat16fEELi1ELi2ENS_5EmptyEXadL_ZNS_5dgeluIffEET_T0_RKS5_EEEEvT3_mmm:
	.zero		992


//--------------------- .nv.constant0._ZN18transformer_engine6detail38cast_transpose_fused_kernel_notalignedILb1ELb1ELb0EfNS_16CTDBiasDActParamIff6__halffEELi1ELi2ENS_5EmptyEXadL_ZNS_5dgeluIffEET_T0_RKS5_EEEEvT3_mmm --------------------------
	.section	.nv.constant0._ZN18transformer_engine6detail38cast_transpose_fused_kernel_notalignedILb1ELb1ELb0EfNS_16CTDBiasDActParamIff6__halffEELi1ELi2ENS_5EmptyEXadL_ZNS_5dgeluIffEET_T0_RKS5_EEEEvT3_mmm,"a",@progbits
	.sectionflags	@""
	.align	4
.nv.constant0._ZN18transformer_engine6detail38cast_transpose_fused_kernel_notalignedILb1ELb1ELb0EfNS_16CTDBiasDActParamIff6__halffEELi1ELi2ENS_5EmptyEXadL_ZNS_5dgeluIffEET_T0_RKS5_EEEEvT3_mmm:
	.zero		992


//--------------------- .nv.constant0._ZN18transformer_engine6detail38cast_transpose_fused_kernel_notalignedILb1ELb1ELb0EfNS_16CTDBiasDActParamIffffEELi1ELi1ENS_5EmptyEXadL_ZNS_5dgeluIffEET_T0_RKS4_EEEEvT3_mmm --------------------------
	.section	.nv.constant0._ZN18transformer_engine6detail38cast_transpose_fused_kernel_notalignedILb1ELb1ELb0EfNS_16CTDBiasDActParamIffffEELi1ELi1ENS_5EmptyEXadL_ZNS_5dgeluIffEET_T0_RKS4_EEEEvT3_mmm,"a",@progbits
	.sectionflags	@""
	.align	4
.nv.constant0._ZN18transformer_engine6detail38cast_transpose_fused_kernel_notalignedILb1ELb1ELb0EfNS_16CTDBiasDActParamIffffEELi1ELi1ENS_5EmptyEXadL_ZNS_5dgeluIffEET_T0_RKS4_EEEEvT3_mmm:
	.zero		992


//--------------------- .nv.constant0._ZN18transformer_engine6detail38cast_transpose_fused_kernel_notalignedILb0ELb1ELb0EfNS_16CTDBiasDActParamI13__nv_bfloat16S3_13__nv_fp8_e4m3fEELi2ELi4ENS_5EmptyEXadL_ZNS_5dsiluIffEET_T0_RKS6_EEEEvT3_mmm --------------------------
	.section	.nv.constant0._ZN18transformer_engine6detail38cast_transpose_fused_kernel_notalignedILb0ELb1ELb0EfNS_16CTDBiasDActParamI13__nv_bfloat16S3_13__nv_fp8_e4m3fEELi2ELi4ENS_5EmptyEXadL_ZNS_5dsiluIffEET_T0_RKS6_EEEEvT3_mmm,"a",@progbits
	.sectionflags	@""
	.align	4
.nv.constant0._ZN18transformer_engine6detail38cast_transpose_fused_kernel_notalignedILb0ELb1ELb0EfNS_16CTDBiasDActParamI13__nv_bfloat16S3_13__nv_fp8_e4m3fEELi2ELi4ENS_5EmptyEXadL_ZNS_5dsiluIffEET_T0_RKS6_EEEEvT3_mmm:
	.zero		992


//--------------------- .nv.constant0._ZN18transformer_engine6detail38cast_transpose_fused_kernel_notalignedILb0ELb1ELb0EfNS_16CTDBiasDActParamI13__nv_bfloat16S3_13__nv_fp8_e5m2fEELi2ELi4ENS_5EmptyEXadL_ZNS_5dsiluIffEET_T0_RKS6_EEEEvT3_mmm --------------------------
	.section	.nv.constant0._ZN18transformer_engine6detail38cast_transpose_fused_kernel_notalignedILb0ELb1ELb0EfNS_16CTDBiasDActParamI13__nv_bfloat16S3_13__nv_fp8_e5m2fEELi2ELi4ENS_5EmptyEXadL_ZNS_5dsiluIffEET_T0_RKS6_EEEEvT3_mmm,"a",@progbits
	.sectionflags	@""
	.align	4
.nv.constant0._ZN18transformer_engine6detail38cast_transpose_fused_kernel_notalignedILb0ELb1ELb0EfNS_16CTDBiasDActParamI13__nv_bfloat16S3_13__nv_fp8_e5m2fEELi2ELi4ENS_5EmptyEXadL_ZNS_5dsiluIffEET_T0_RKS6_EEEEvT3_mmm:
	.zero		992


//--------------------- .nv.constant0._ZN18transformer_engine6detail38cast_transpose_fused_kernel_notalignedILb0ELb1ELb0EfNS_16CTDBiasDActParamI13__nv_bfloat16S3_S3_fEELi2ELi2ENS_5EmptyEXadL_ZNS_5dsiluIffEET_T0_RKS5_EEEEvT3_mmm --------------------------
	.section	.nv.constant0._ZN18transformer_engine6detail38cast_transpose_fused_kernel_notalignedILb0ELb1ELb0EfNS_16CTDBiasDActParamI13__nv_bfloat16S3_S3_fEELi2ELi2ENS_5EmptyEXadL_ZNS_5dsiluIffEET_T0_RKS5_EEEEvT3_mmm,"a",@progbits
	.sectionflags	@""
	.align	4
.nv.constant0._ZN18transformer_engine6detail38cast_transpose_fused_kernel_notalignedILb0ELb1ELb0EfNS_16CTDBiasDActParamI13__nv_bfloat16S3_S3_fEELi2ELi2ENS_5EmptyEXadL_ZNS_5dsiluIffEET_T0_RKS5_EEEEvT3_mmm:
	.zero		992


//--------------------- .nv.constant0._ZN18transformer_engine6detail38cast_transpose_fused_kernel_notalignedILb0ELb1ELb0EfNS_16CTDBiasDActParamI13__nv_bfloat16S3_6__halffEELi2ELi2ENS_5EmptyEXadL_ZNS_5dsiluIffEET_T0_RKS6_EEEEvT3_mmm --------------------------
	.section	.nv.constant0._ZN18transformer_engine6detail38cast_transpose_fused_kernel_notalignedILb0ELb1ELb0EfNS_16CTDBiasDActParamI13__nv_bfloat16S3_6__halffEELi2ELi2ENS_5EmptyEXadL_ZNS_5dsiluIffEET_T0_RKS6_EEEEvT3_mmm,"a",@progbits
	.sectionflags	@""
	.align	4
.nv.constant0._ZN18transformer_engine6detail38cast_transpose_fused_kernel_notalignedILb0ELb1ELb0EfNS_16CTDBiasDActParamI13__nv_bfloat16S3_6__halffEELi2ELi2ENS_5EmptyEXadL_ZNS_5dsiluIffEET_T0_RKS6_EEEEvT3_mmm:
	.zero		992


//--------------------- .nv.constant0._ZN18transformer_engine6detail38cast_transpose_fused_kernel_notalignedILb0ELb1ELb0EfNS_16CTDBiasDActParamI13__nv_bfloat16S3_ffEELi2ELi1ENS_5EmptyEXadL_ZNS_5dsiluIffEET_T0_RKS5_EEEEvT3_mmm --------------------------
	.section	.nv.constant0._ZN18transformer_engine6detail38cast_transpose_fused_kernel_notalignedILb0ELb1ELb0EfNS_16CTDBiasDActParamI13__nv_bfloat16S3_ffEELi2ELi1ENS_5EmptyEXadL_ZNS_5dsiluIffEET_T0_RKS5_EEEEvT3_mmm,"a",@progbits
	.sectionflags	@""
	.align	4
.nv.constant0._ZN18transformer_engine6detail38cast_transpose_fused_kernel_notalignedILb0ELb1ELb0EfNS_16CTDBiasDActParamI13__nv_bfloat16S3_ffEELi2ELi1ENS_5EmptyEXadL_ZNS_5dsiluIffEET_T0_RKS5_EEEEvT3_mmm:
	.zero		992


//--------------------- .nv.constant0._ZN18transformer_engine6detail38cast_transpose_fused_kernel_notalignedILb0ELb1ELb0EfNS_16CTDBiasDActParamI6__halfS3_13__nv_fp8_e4m3fEELi2ELi4ENS_5EmptyEXadL_ZNS_5dsiluIffEET_T0_RKS6_EEEEvT3_mmm --------------------------
	.section	.nv.constant0._ZN18transformer_engine6detail38cast_transpose_fused_kernel_notalignedILb0ELb1ELb0EfNS_16CTDBiasDActParamI6__halfS3_13__nv_fp8_e4m3fEELi2ELi4ENS_5EmptyEXadL_ZNS_5dsiluIffEET_T0_RKS6_EEEEvT3_mmm,"a",@progbits
	.sectionflags	@""
	.align	4
.nv.constant0._ZN18transformer_engine6detail38cast_transpose_fused_kernel_notalignedILb0ELb1ELb0EfNS_16CTDBiasDActParamI6__halfS3_13__nv_fp8_e4m3fEELi2ELi4ENS_5EmptyEXadL_ZNS_5dsiluIffEET_T0_RKS6_EEEEvT3_mmm:
	.zero		992


//--------------------- .nv.constant0._ZN18transformer_engine6detail38cast_transpose_fused_kernel_notalignedILb0ELb1ELb0EfNS_16CTDBiasDActParamI6__halfS3_13__nv_fp8_e5m2fEELi2ELi4ENS_5EmptyEXadL_ZNS_5dsiluIffEET_T0_RKS6_EEEEvT3_mmm --------------------------
	.section	.nv.constant0._ZN18transformer_engine6detail38cast_transpose_fused_kernel_notalignedILb0ELb1ELb0EfNS_16CTDBiasDActParamI6__halfS3_13__nv_fp8_e5m2fEELi2ELi4ENS_5EmptyEXadL_ZNS_5dsiluIffEET_T0_RKS6_EEEEvT3_mmm,"a",@progbits
	.sectionflags	@""
	.align	4
.nv.constant0._ZN18transformer_engine6detail38cast_transpose_fused_kernel_notalignedILb0ELb1ELb0EfNS_16CTDBiasDActParamI6__halfS3_13__nv_fp8_e5m2fEELi2ELi4ENS_5EmptyEXadL_ZNS_5dsiluIffEET_T0_RKS6_EEEEvT3_mmm:
	.zero		992


//--------------------- .nv.constant0._ZN18transformer_engine6detail38cast_transpose_fused_kernel_notalignedILb0ELb1ELb0EfNS_16CTDBiasDActParamI6__halfS3_13__nv_bfloat16fEELi2ELi2ENS_5EmptyEXadL_ZNS_5dsiluIffEET_T0_RKS6_EEEEvT3_mmm --------------------------
	.section	.nv.constant0._ZN18transformer_engine6detail38cast_transpose_fused_kernel_notalignedILb0ELb1ELb0EfNS_16CTDBiasDActParamI6__halfS3_13__nv_bfloat16fEELi2ELi2ENS_5EmptyEXadL_ZNS_5dsiluIffEET_T0_RKS6_EEEEvT3_mmm,"a",@progbits
	.sectionflags	@""
	.align	4
.nv.constant0._ZN18transformer_engine6detail38cast_transpose_fused_kernel_notalignedILb0ELb1ELb0EfNS_16CTDBiasDActParamI6__halfS3_13__nv_bfloat16fEELi2ELi2ENS_5EmptyEXadL_ZNS_5dsiluIffEET_T0_RKS6_EEEEvT3_mmm:
	.zero		992


//--------------------- .nv.constant0._ZN18transformer_engine6detail38cast_transpose_fused_kernel_notalignedILb0ELb1ELb0EfNS_16CTDBiasDActParamI6__halfS3_S3_fEELi2ELi2ENS_5EmptyEXadL_ZNS_5dsiluIffEET_T0_RKS5_EEEEvT3_mmm --------------------------
	.section	.nv.constant0._ZN18transformer_engine6detail38cast_transpose_fused_kernel_notalignedILb0ELb1ELb0EfNS_16CTDBiasDActParamI6__halfS3_S3_fEELi2ELi2ENS_5EmptyEXadL_ZNS_5dsiluIffEET_T0_RKS5_EEEEvT3_mmm,"a",@progbits
	.sectionflags	@""
	.align	4
.nv.constant0._ZN18transformer_engine6detail38cast_transpose_fused_kernel_notalignedILb0ELb1ELb0EfNS_16CTDBiasDActParamI6__halfS3_S3_fEELi2ELi2ENS_5EmptyEXadL_ZNS_5dsiluIffEET_T0_RKS5_EEEEvT3_mmm:
	.zero		992


//--------------------- .nv.constant0._ZN18transformer_engine6detail38cast_transpose_fused_kernel_notalignedILb0ELb1ELb0EfNS_16CTDBiasDActParamI6__halfS3_ffEELi2ELi1ENS_5EmptyEXadL_ZNS_5dsiluIffEET_T0_RKS5_EEEEvT3_mmm --------------------------
	.section	.nv.constant0._ZN18transformer_engine6detail38cast_transpose_fused_kernel_notalignedILb0ELb1ELb0EfNS_16CTDBiasDActParamI6__halfS3_ffEELi2ELi1ENS_5EmptyEXadL_ZNS_5dsiluIffEET_T0_RKS5_EEEEvT3_mmm,"a",@progbits
	.sectionflags	@""
	.align	4
.nv.constant0._ZN18transformer_engine6detail38cast_transpose_fused_kernel_notalignedILb0ELb1ELb0EfNS_16CTDBiasDActParamI6__halfS3_ffEELi2ELi1ENS_5EmptyEXadL_ZNS_5dsiluIffEET_T0_RKS5_EEEEvT3_mmm:
	.zero		992


//--------------------- .nv.constant0._ZN18transformer_engine6detail38cast_transpose_fused_kernel_notalignedILb0ELb1ELb0EfNS_16CTDBiasDActParamIff13__nv_fp8_e4m3fEELi1ELi4ENS_5EmptyEXadL_ZNS_5dsiluIffEET_T0_RKS5_EEEEvT3_mmm --------------------------
	.section	.nv.constant0._ZN18transformer_engine6detail38cast_transpose_fused_kernel_notalignedILb0ELb1ELb0EfNS_16CTDBiasDActParamIff13__nv_fp8_e4m3fEELi1ELi4ENS_5EmptyEXadL_ZNS_5dsiluIffEET_T0_RKS5_EEEEvT3_mmm,"a",@progbits
	.sectionflags	@""
	.align	4
.nv.constant0._ZN18transformer_engine6detail38cast_transpose_fused_kernel_notalignedILb0ELb1ELb0EfNS_16CTDBiasDActParamIff13__nv_fp8_e4m3fEELi1ELi4ENS_5EmptyEXadL_ZNS_5dsiluIffEET_T0_RKS5_EEEEvT3_mmm:
	.zero		992


//--------------------- .nv.constant0._ZN18transformer_engine6detail38cast_transpose_fused_kernel_notalignedILb0ELb1ELb0EfNS_16CTDBiasDActParamIff13__nv_fp8_e5m2fEELi1ELi4ENS_5EmptyEXadL_ZNS_5dsiluIffEET_T0_RKS5_EEEEvT3_mmm --------------------------
	.section	.nv.constant0._ZN18transformer_engine6detail38cast_transpose_fused_kernel_notalignedILb0ELb1ELb0EfNS_16CTDBiasDActParamIff13__nv_fp8_e5m2fEELi1ELi4ENS_5EmptyEXadL_ZNS_5dsiluIffEET_T0_RKS5_EEEEvT3_mmm,"a",@progbits
	.sectionflags	@""
	.align	4
.nv.constant0._ZN18transformer_engine6detail38cast_transpose_fused_kernel_notalignedILb0ELb1ELb0EfNS_16CTDBiasDActParamIff13__nv_fp8_e5m2fEELi1ELi4ENS_5EmptyEXadL_ZNS_5dsiluIffEET_T0_RKS5_EEEEvT3_mmm:
	.zero		992


//--------------------- .nv.constant0._ZN18transformer_engine6detail38cast_transpose_fused_kernel_notalignedILb0ELb1ELb0EfNS_16CTDBiasDActParamIff13__nv_bfloat16fEELi1ELi2ENS_5EmptyEXadL_ZNS_5dsiluIffEET_T0_RKS5_EEEEvT3_mmm --------------------------
	.section	.nv.constant0._ZN18transformer_engine6detail38cast_transpose_fused_kernel_notalignedILb0ELb1ELb0EfNS_16CTDBiasDActParamIff13__nv_bfloat16fEELi1ELi2ENS_5EmptyEXadL_ZNS_5dsiluIffEET_T0_RKS5_EEEEvT3_mmm,"a",@progbits
	.sectionflags	@""
	.align	4
.nv.constant0._ZN18transformer_engine6detail38cast_transpose_fused_kernel_notalignedILb0ELb1ELb0EfNS_16CTDBiasDActParamIff13__nv_bfloat16fEELi1ELi2ENS_5EmptyEXadL_ZNS_5dsiluIffEET_T0_RKS5_EEEEvT3_mmm:
	.zero		992


//--------------------- .nv.constant0._ZN18transformer_engine6detail38cast_transpose_fused_kernel_notalignedILb0ELb1ELb0EfNS_16CTDBiasDActParamIff6__halffEELi1ELi2ENS_5EmptyEXadL_ZNS_5dsiluIffEET_T0_RKS5_EEEEvT3_mmm --------------------------
	.section	.nv.constant0._ZN18transformer_engine6detail38cast_transpose_fused_kernel_notalignedILb0ELb1ELb0EfNS_16CTDBiasDActParamIff6__halffEELi1ELi2ENS_5EmptyEXadL_ZNS_5dsiluIffEET_T0_RKS5_EEEEvT3_mmm,"a",@progbits
	.sectionflags	@""
	.align	4
.nv.constant0._ZN18transformer_engine6detail38cast_transpose_fused_kernel_notalignedILb0ELb1ELb0EfNS_16CTDBiasDActParamIff6__halffEELi1ELi2ENS_5EmptyEXadL_ZNS_5dsiluIffEET_T0_RKS5_EEEEvT3_mmm:
	.zero		992


//--------------------- .nv.constant0._ZN18transformer_engine6detail38cast_transpose_fused_kernel_notalignedILb0ELb1ELb0EfNS_16CTDBiasDActParamIffffEELi1ELi1ENS_5EmptyEXadL_ZNS_5dsiluIffEET_T0_RKS4_EEEEvT3_mmm --------------------------
	.section	.nv.constant0._ZN18transformer_engine6detail38cast_transpose_fused_kernel_notalignedILb0ELb1ELb0EfNS_16CTDBiasDActParamIffffEELi1ELi1ENS_5EmptyEXadL_ZNS_5dsiluIffEET_T0_RKS4_EEEEvT3_mmm,"a",@progbits
	.sectionflags	@""
	.align	4
.nv.constant0._ZN18transformer_engine6detail38cast_transpose_fused_kernel_notalignedILb0ELb1ELb0EfNS_16CTDBiasDActParamIffffEELi1ELi1ENS_5EmptyEXadL_ZNS_5dsiluIffEET_T0_RKS4_EEEEvT3_mmm:
	.zero		992


//--------------------- .nv.constant0._ZN18transformer_engine6detail38cast_transpose_fused_kernel_notalignedILb0ELb0ELb1EfNS_16CTDBiasDActParamI13__nv_bfloat16S3_13__nv_fp8_e4m3fEELi4ELi8ENS_5EmptyEXadL_ZNS_4siluIffEET_T0_RKS6_EEEEvT3_mmm --------------------------
	.section	.nv.constant0._ZN18transformer_engine6detail38cast_transpose_fused_kernel_notalignedILb0ELb0ELb1EfNS_16CTDBiasDActParamI13__nv_bfloat16S3_13__nv_fp8_e4m3fEELi4ELi8ENS_5EmptyEXadL_ZNS_4siluIffEET_T0_RKS6_EEEEvT3_mmm,"a",@progbits
	.sectionflags	@""
	.align	4
.nv.constant0._ZN18transformer_engine6detail38cast_transpose_fused_kernel_notalignedILb0ELb0ELb1EfNS_16CTDBiasDActParamI13__nv_bfloat16S3_13__nv_fp8_e4m3fEELi4ELi8ENS_5EmptyEXadL_ZNS_4siluIffEET_T0_RKS6_EEEEvT3_mmm:
	.zero		992


//--------------------- .nv.constant0._ZN18transformer_engine6detail38cast_transpose_fused_kernel_notalignedILb0ELb0ELb1EfNS_16CTDBiasDActParamI13__nv_bfloat16S3_13__nv_fp8_e5m2fEELi4ELi8ENS_5EmptyEXadL_ZNS_4siluIffEET_T0_RKS6_EEEEvT3_mmm --------------------------
	.section	.nv.constant0._ZN18transformer_engine6detail38cast_transpose_fused_kernel_notalignedILb0ELb0ELb1EfNS_16CTDBiasDActParamI13__nv_bfloat16S3_13__nv_fp8_e5m2fEELi4ELi8ENS_5EmptyEXadL_ZNS_4siluIffEET_T0_RKS6_EEEEvT3_mmm,"a",@progbits
	.sectionflags	@""
	.align	4
.nv.constant0._ZN18transformer_engine6detail38cast_transpose_fused_kernel_notalignedILb0ELb0ELb1EfNS_16CTDBiasDActParamI13__nv_bfloat16S3_13__nv_fp8_e5m2fEELi4ELi8ENS_5EmptyEXadL_ZNS_4siluIffEET_T0_RKS6_EEEEvT3_mmm:
	.zero		992


//--------------------- .nv.constant0._ZN18transformer_engine6detail38cast_transpose_fused_kernel_notalignedILb0ELb0ELb1EfNS_16CTDBiasDActParamI13__nv_bfloat16S3_S3_fEELi4ELi4ENS_5EmptyEXadL_ZNS_4siluIffEET_T0_RKS5_EEEEvT3_mmm --------------------------
	.section	.nv.constant0._ZN18transformer_engine6detail38cast_transpose_fused_kernel_notalignedILb0ELb0ELb1EfNS_16CTDBiasDActParamI13__nv_bfloat16S3_S3_fEELi4ELi4ENS_5EmptyEXadL_ZNS_4siluIffEET_T0_RKS5_EEEEvT3_mmm,"a",@progbits
	.sectionflags	@""
	.align	4
.nv.constant0._ZN18transformer_engine6detail38cast_transpose_fused_kernel_notalignedILb0ELb0ELb1EfNS_16CTDBiasDActParamI13__nv_bfloat16S3_S3_fEELi4ELi4ENS_5EmptyEXadL_ZNS_4siluIffEET_T0_RKS5_EEEEvT3_mmm:
	.zero		992


//--------------------- .nv.constant0._ZN18transformer_engine6detail38cast_transpose_fused_kernel_notalignedILb0ELb0ELb1EfNS_16CTDBiasDActParamI13__nv_bfloat16S3_6__halffEELi4ELi4ENS_5EmptyEXadL_ZNS_4siluIffEET_T0_RKS6_EEEEvT3_mmm --------------------------
	.section	.nv.constant0._ZN18transformer_engine6detail38cast_transpose_fused_kernel_notalignedILb0ELb0ELb1EfNS_16CTDBiasDActParamI13__nv_bfloat16S3_6__halffEELi4ELi4ENS_5EmptyEXadL_ZNS_4siluIffEET_T0_RKS6_EEEEvT3_mmm,"a",@progbits
	.sectionflags	@""
	.align	4
.nv.constant0._ZN18transformer_engine6detail38cast_transpose_fused_kernel_notalignedILb0ELb0ELb1EfNS_16CTDBiasDActParamI13__nv_bfloat16S3_6__halffEELi4ELi4ENS_5EmptyEXadL_ZNS_4siluIffEET_T0_RKS6_EEEEvT3_mmm:
	.zero		992


//--------------------- .nv.constant0._ZN18transformer_engine6detail38cast_transpose_fused_kernel_notalignedILb0ELb0ELb1EfNS_16CTDBiasDActParamI13__nv_bfloat16S3_ffEELi4ELi2ENS_5EmptyEXadL_ZNS_4siluIffEET_T0_RKS5_EEEEvT3_mmm --------------------------
	.section	.nv.constant0._ZN18transformer_engine6detail38cast_transpose_fused_kernel_notalignedILb0ELb0ELb1EfNS_16CTDBiasDActParamI13__nv_bfloat16S3_ffEELi4ELi2ENS_5EmptyEXadL_ZNS_4siluIffEET_T0_RKS5_EEEEvT3_mmm,"a",@progbits
	.sectionflags	@""
	.align	4
.nv.constant0._ZN18transformer_engine6detail38cast_transpose_fused_kernel_notalignedILb0ELb0ELb1EfNS_16CTDBiasDActParamI13__nv_bfloat16S3_ffEELi4ELi2ENS_5EmptyEXadL_ZNS_4siluIffEET_T0_RKS5_EEEEvT3_mmm:
	.zero		992


//--------------------- .nv.constant0._ZN18transformer_engine6detail38cast_transpose_fused_kernel_notalignedILb0ELb0ELb1EfNS_16CTDBiasDActParamI6__halfS3_13__nv_fp8_e4m3fEELi4ELi8ENS_5EmptyEXadL_ZNS_4siluIffEET_T0_RKS6_EEEEvT3_mmm --------------------------
	.section	.nv.constant0._ZN18transformer_engine6detail38cast_transpose_fused_kernel_notalignedILb0ELb0ELb1EfNS_16CTDBiasDActParamI6__halfS3_13__nv_fp8_e4m3fEELi4ELi8ENS_5EmptyEXadL_ZNS_4siluIffEET_T0_RKS6_EEEEvT3_mmm,"a",@progbits
	.sectionflags	@""
	.align	4
.nv.constant0._ZN18transformer_engine6detail38cast_transpose_fused_kernel_notalignedILb0ELb0ELb1EfNS_16CTDBiasDActParamI6__halfS3_13__nv_fp8_e4m3fEELi4ELi8ENS_5EmptyEXadL_ZNS_4siluIffEET_T0_RKS6_EEEEvT3_mmm:
	.zero		992


//--------------------- .nv.constant0._ZN18transformer_engine6detail38cast_transpose_fused_kernel_notalignedILb0ELb0ELb1EfNS_16CTDBiasDActParamI6__halfS3_13__nv_fp8_e5m2fEELi4ELi8ENS_5EmptyEXadL_ZNS_4siluIffEET_T0_RKS6_EEEEvT3_mmm --------------------------
	.section	.nv.constant0._ZN18transformer_engine6detail38cast_transpose_fused_kernel_notalignedILb0ELb0ELb1EfNS_16CTDBiasDActParamI6__halfS3_13__nv_fp8_e5m2fEELi4ELi8ENS_5EmptyEXadL_ZNS_4siluIffEET_T0_RKS6_EEEEvT3_mmm,"a",@progbits
	.sectionflags	@""
	.align	4
.nv.constant0._ZN18transformer_engine6detail38cast_transpose_fused_kernel_notalignedILb0ELb0ELb1EfNS_16CTDBiasDActParamI6__halfS3_13__nv_fp8_e5m2fEELi4ELi8ENS_5EmptyEXadL_ZNS_4siluIffEET_T0_RKS6_EEEEvT3_mmm:
	.zero		992


//--------------------- .nv.constant0._ZN18transformer_engine6detail38cast_transpose_fused_kernel_notalignedILb0ELb0ELb1EfNS_16CTDBiasDActParamI6__halfS3_13__nv_bfloat16fEELi4ELi4ENS_5EmptyEXadL_ZNS_4siluIffEET_T0_RKS6_EEEEvT3_mmm --------------------------
	.section	.nv.constant0._ZN18transformer_engine6detail38cast_transpose_fused_kernel_notalignedILb0ELb0ELb1EfNS_16CTDBiasDActParamI6__halfS3_13__nv_bfloat16fEELi4ELi4ENS_5EmptyEXadL_ZNS_4siluIffEET_T0_RKS6_EEEEvT3_mmm,"a",@progbits
	.sectionflags	@""
	.align	4
.nv.constant0._ZN18transformer_engine6detail38cast_transpose_fused_kernel_notalignedILb0ELb0ELb1EfNS_16CTDBiasDActParamI6__halfS3_13__nv_bfloat16fEELi4ELi4ENS_5EmptyEXadL_ZNS_4siluIffEET_T0_RKS6_EEEEvT3_mmm:
	.zero		992


//--------------------- .nv.constant0._ZN18transformer_engine6detail38cast_transpose_fused_kernel_notalignedILb0ELb0ELb1EfNS_16CTDBiasDActParamI6__halfS3_S3_fEELi4ELi4ENS_5EmptyEXadL_ZNS_4siluIffEET_T0_RKS5_EEEEvT3_mmm --------------------------
	.section	.nv.constant0._ZN18transformer_engine6detail38cast_transpose_fused_kernel_notalignedILb0ELb0ELb1EfNS_16CTDBiasDActParamI6__halfS3_S3_fEELi4ELi4ENS_5EmptyEXadL_ZNS_4siluIffEET_T0_RKS5_EEEEvT3_mmm,"a",@progbits
	.sectionflags	@""
	.align	4
.nv.constant0._ZN18transformer_engine6detail38cast_transpose_fused_kernel_notalignedILb0ELb0ELb1EfNS_16CTDBiasDActParamI6__halfS3_S3_fEELi4ELi4ENS_5EmptyEXadL_ZNS_4siluIffEET_T0_RKS5_EEEEvT3_mmm:
	.zero		992


//--------------------- .nv.constant0._ZN18transformer_engine6detail38cast_transpose_fused_kernel_notalignedILb0ELb0ELb1EfNS_16CTDBiasDActParamI6__halfS3_ffEELi4ELi2ENS_5EmptyEXadL_ZNS_4siluIffEET_T0_RKS5_EEEEvT3_mmm --------------------------
	.section	.nv.constant0._ZN18transformer_engine6detail38cast_transpose_fused_kernel_notalignedILb0ELb0ELb1EfNS_16CTDBiasDActParamI6__halfS3_ffEELi4ELi2ENS_5EmptyEXadL_ZNS_4siluIffEET_T0_RKS5_EEEEvT3_mmm,"a",@progbits
	.sectionflags	@""
	.align	4
.nv.constant0._ZN18transformer_engine6detail38cast_transpose_fused_kernel_notalignedILb0ELb0ELb1EfNS_16CTDBiasDActParamI6__halfS3_ffEELi4ELi2ENS_5EmptyEXadL_ZNS_4siluIffEET_T0_RKS5_EEEEvT3_mmm:
	.zero		992


//--------------------- .nv.constant0._ZN18transformer_engine6detail38cast_transpose_fused_kernel_notalignedILb0ELb0ELb1EfNS_16CTDBiasDActParamIff13__nv_fp8_e4m3fEELi2ELi8ENS_5EmptyEXadL_ZNS_4siluIffEET_T0_RKS5_EEEEvT3_mmm --------------------------
	.section	.nv.constant0._ZN18transformer_engine6detail38cast_transpose_fused_kernel_notalignedILb0ELb0ELb1EfNS_16CTDBiasDActParamIff13__nv_fp8_e4m3fEELi2ELi8ENS_5EmptyEXadL_ZNS_4siluIffEET_T0_RKS5_EEEEvT3_mmm,"a",@progbits
	.sectionflags	@""
	.align	4
.nv.constant0._ZN18transformer_engine6detail38cast_transpose_fused_kernel_notalignedILb0ELb0ELb1EfNS_16CTDBiasDActParamIff13__nv_fp8_e4m3fEELi2ELi8ENS_5EmptyEXadL_ZNS_4siluIffEET_T0_RKS5_EEEEvT3_mmm:
	.zero		992


//--------------------- .nv.constant0._ZN18transformer_engine6detail38cast_transpose_fused_kernel_notalignedILb0ELb0ELb1EfNS_16CTDBiasDActParamIff13__nv_fp8_e5m2fEELi2ELi8ENS_5EmptyEXadL_ZNS_4siluIffEET_T0_RKS5_EEEEvT3_mmm --------------------------
	.section	.nv.constant0._ZN18transformer_engine6detail38cast_transpose_fused_kernel_notalignedILb0ELb0ELb1EfNS_16CTDBiasDActParamIff13__nv_fp8_e5m2fEELi2ELi8ENS_5EmptyEXadL_ZNS_4siluIffEET_T0_RKS5_EEEEvT3_mmm,"a",@progbits
	.sectionflags	@""
	.align	4
.nv.constant0._ZN18transformer_engine6detail38cast_transpose_fused_kernel_notalignedILb0ELb0ELb1EfNS_16CTDBiasDActParamIff13__nv_fp8_e5m2fEELi2ELi8ENS_5EmptyEXadL_ZNS_4siluIffEET_T0_RKS5_EEEEvT3_mmm:
	.zero		992


//--------------------- .nv.constant0._ZN18transformer_engine6detail38cast_transpose_fused_kernel_notalignedILb0ELb0ELb1EfNS_16CTDBiasDActParamIff13__nv_bfloat16fEELi2ELi4ENS_5EmptyEXadL_ZNS_4siluIffEET_T0_RKS5_EEEEvT3_mmm --------------------------
	.section	.nv.constant0._ZN18transformer_engine6detail38cast_transpose_fused_kernel_notalignedILb0ELb0ELb1EfNS_16CTDBiasDActParamIff13__nv_bfloat16fEELi2ELi4ENS_5EmptyEXadL_ZNS_4siluIffEET_T0_RKS5_EEEEvT3_mmm,"a",@progbits
	.sectionflags	@""
	.align	4
.nv.constant0._ZN18transformer_engine6detail38cast_transpose_fused_kernel_notalignedILb0ELb0ELb1EfNS_16CTDBiasDActParamIff13__nv_bfloat16fEELi2ELi4ENS_5EmptyEXadL_ZNS_4siluIffEET_T0_RKS5_EEEEvT3_mmm:
	.zero		992


//--------------------- .nv.constant0._ZN18transformer_engine6detail38cast_transpose_fused_kernel_notalignedILb0ELb0ELb1EfNS_16CTDBiasDActParamIff6__halffEELi2ELi4ENS_5EmptyEXadL_ZNS_4siluIffEET_T0_RKS5_EEEEvT3_mmm --------------------------
	.section	.nv.constant0._ZN18transformer_engine6detail38cast_transpose_fused_kernel_notalignedILb0ELb0ELb1EfNS_16CTDBiasDActParamIff6__halffEELi2ELi4ENS_5EmptyEXadL_ZNS_4siluIffEET_T0_RKS5_EEEEvT3_mmm,"a",@progbits
	.sectionflags	@""
	.align	4
.nv.constant0._ZN18transformer_engine6detail38cast_transpose_fused_kernel_notalignedILb0ELb0ELb1EfNS_16CTDBiasDActParamIff6__halffEELi2ELi4ENS_5EmptyEXadL_ZNS_4siluIffEET_T0_RKS5_EEEEvT3_mmm:
	.zero		992


//--------------------- .nv.constant0._ZN18transformer_engine6detail38cast_transpose_fused_kernel_notalignedILb0ELb0ELb1EfNS_16CTDBiasDActParamIffffEELi2ELi2ENS_5EmptyEXadL_ZNS_4siluIffEET_T0_RKS4_EEEEvT3_mmm --------------------------
	.section	.nv.constant0._ZN18transformer_engine6detail38cast_transpose_fused_kernel_notalignedILb0ELb0ELb1EfNS_16CTDBiasDActParamIffffEELi2ELi2ENS_5EmptyEXadL_ZNS_4siluIffEET_T0_RKS4_EEEEvT3_mmm,"a",@progbits
	.sectionflags	@""
	.align	4
.nv.constant0._ZN18transformer_engine6detail38cast_transpose_fused_kernel_notalignedILb0ELb0ELb1EfNS_16CTDBiasDActParamIffffEELi2ELi2ENS_5EmptyEXadL_ZNS_4siluIffEET_T0_RKS4_EEEEvT3_mmm:
	.zero		992


//--------------------- .nv.constant0._ZN18transformer_engine6detail38cast_transpose_fused_kernel_notalignedILb0ELb1ELb0EfNS_16CTDBiasDActParamI13__nv_bfloat16S3_13__nv_fp8_e4m3fEELi2ELi4ENS_5EmptyEXadL_ZNS_6dqgeluIffEET_T0_RKS6_EEEEvT3_mmm --------------------------
	.section	.nv.constant0._ZN18transformer_engine6detail38cast_transpose_fused_kernel_notalignedILb0ELb1ELb0EfNS_16CTDBiasDActParamI13__nv_bfloat16S3_13__nv_fp8_e4m3fEELi2ELi4ENS_5EmptyEXadL_ZNS_6dqgeluIffEET_T0_RKS6_EEEEvT3_mmm,"a",@progbits
	.sectionflags	@""
	.align	4
.nv.constant0._ZN18transformer_engine6detail38cast_transpose_fused_kernel_notalignedILb0ELb1ELb0EfNS_16CTDBiasDActParamI13__nv_bfloat16S3_13__nv_fp8_e4m3fEELi2ELi4ENS_5EmptyEXadL_ZNS_6dqgeluIffEET_T0_RKS6_EEEEvT3_mmm:
	.zero		992


//--------------------- .nv.constant0._ZN18transformer_engine6detail38cast_transpose_fused_kernel_notalignedILb0ELb1ELb0EfNS_16CTDBiasDActParamI13__nv_bfloat16S3_13__nv_fp8_e5m2fEELi2ELi4ENS_5EmptyEXadL_ZNS_6dqgeluIffEET_T0_RKS6_EEEEvT3_mmm --------------------------
	.section	.nv.constant0._ZN18transformer_engine6detail38cast_transpose_fused_kernel_notalignedILb0ELb1ELb0EfNS_16CTDBiasDActParamI13__nv_bfloat16S3_13__nv_fp8_e5m2fEELi2ELi4ENS_5EmptyEXadL_ZNS_6dqgeluIffEET_T0_RKS6_EEEEvT3_mmm,"a",@progbits
	.sectionflags	@""
	.align	4
.nv.constant0._ZN18transformer_engine6detail38cast_transpose_fused_kernel_notalignedILb0ELb1ELb0EfNS_16CTDBiasDActParamI13__nv_bfloat16S3_13__nv_fp8_e5m2fEELi2ELi4ENS_5EmptyEXadL_ZNS_6dqgeluIffEET_T0_RKS6_EEEEvT3_mmm:
	.zero		992


//--------------------- .nv.constant0._ZN18transformer_engine6detail38cast_transpose_fused_kernel_notalignedILb0ELb1ELb0EfNS_16CTDBiasDActParamI13__nv_bfloat16S3_S3_fEELi2ELi2ENS_5EmptyEXadL_ZNS_6dqgeluIffEET_T0_RKS5_EEEEvT3_mmm --------------------------
	.section	.nv.constant0._ZN18transformer_engine6detail38cast_transpose_fused_kernel_notalignedILb0ELb1ELb0EfNS_16CTDBiasDActParamI13__nv_bfloat16S3_S3_fEELi2ELi2ENS_5EmptyEXadL_ZNS_6dqgeluIffEET_T0_RKS5_EEEEvT3_mmm,"a",@progbits
	.sectionflags	@""
	.align	4
.nv.constant0._ZN18transformer_engine6detail38cast_transpose_fused_kernel_notalignedILb0ELb1ELb0EfNS_16CTDBiasDActParamI13__nv_bfloat16S3_S3_fEELi2ELi2ENS_5EmptyEXadL_ZNS_6dqgeluIffEET_T0_RKS5_EEEEvT3_mmm:
	.zero		992


//--------------------- .nv.constant0._ZN18transformer_engine6detail38cast_transpose_fused_kernel_notalignedILb0ELb1ELb0EfNS_16CTDBiasDActParamI13__nv_bfloat16S3_6__halffEELi2ELi2ENS_5EmptyEXadL_ZNS_6dqgeluIffEET_T0_RKS6_EEEEvT3_mmm --------------------------
	.section	.nv.constant0._ZN18transformer_engine6detail38cast_transpose_fused_kernel_notalignedILb0ELb1ELb0EfNS_16CTDBiasDActParamI13__nv_bfloat16S3_6__halffEELi2ELi2ENS_5EmptyEXadL_ZNS_6dqgeluIffEET_T0_RKS6_EEEEvT3_mmm,"a",@progbits
	.sectionflags	@""
	.align	4
.nv.constant0._ZN18transformer_engine6detail38cast_transpose_fused_kernel_notalignedILb0ELb1ELb0EfNS_16CTDBiasDActParamI13__nv_bfloat16S3_6__halffEELi2ELi2ENS_5EmptyEXadL_ZNS_6dqgeluIffEET_T0_RKS6_EEEEvT3_mmm:
	.zero		992


//--------------------- .nv.constant0._ZN18transformer_engine6detail38cast_transpose_fused_kernel_notalignedILb0ELb1ELb0EfNS_16CTDBiasDActParamI13__nv_bfloat16S3_ffEELi2ELi1ENS_5EmptyEXadL_ZNS_6dqgeluIffEET_T0_RKS5_EEEEvT3_mmm --------------------------
	.section	.nv.constant0._ZN18transformer_engine6detail38cast_transpose_fused_kernel_notalignedILb0ELb1ELb0EfNS_16CTDBiasDActParamI13__nv_bfloat16S3_ffEELi2ELi1ENS_5EmptyEXadL_ZNS_6dqgeluIffEET_T0_RKS5_EEEEvT3_mmm,"a",@progbits
	.sectionflags	@""
	.align	4
.nv.constant0._ZN18transformer_engine6detail38cast_transpose_fused_kernel_notalignedILb0ELb1ELb0EfNS_16CTDBiasDActParamI13__nv_bfloat16S3_ffEELi2ELi1ENS_5EmptyEXadL_ZNS_6dqgeluIffEET_T0_RKS5_EEEEvT3_mmm:
	.zero		992


//--------------------- .nv.constant0._ZN18transformer_engine6detail38cast_transpose_fused_kernel_notalignedILb0ELb1ELb0EfNS_16CTDBiasDActParamI6__halfS3_13__nv_fp8_e4m3fEELi2ELi4ENS_5EmptyEXadL_ZNS_6dqgeluIffEET_T0_RKS6_EEEEvT3_mmm --------------------------
	.section	.nv.constant0._ZN18transformer_engine6detail38cast_transpose_fused_kernel_notalignedILb0ELb1ELb0EfNS_16CTDBiasDActParamI6__halfS3_13__nv_fp8_e4m3fEELi2ELi4ENS_5EmptyEXadL_ZNS_6dqgeluIffEET_T0_RKS6_EEEEvT3_mmm,"a",@progbits
	.sectionflags	@""
	.align	4
.nv.constant0._ZN18transformer_engine6detail38cast_transpose_fused_kernel_notalignedILb0ELb1ELb0EfNS_16CTDBiasDActParamI6__halfS3_13__nv_fp8_e4m3fEELi2ELi4ENS_5EmptyEXadL_ZNS_6dqgeluIffEET_T0_RKS6_EEEEvT3_mmm:
	.zero		992


//--------------------- .nv.constant0._ZN18transformer_engine6detail38cast_transpose_fused_kernel_notalignedILb0ELb1ELb0EfNS_16CTDBiasDActParamI6__halfS3_13__nv_fp8_e5m2fEELi2ELi4ENS_5EmptyEXadL_ZNS_6dqgeluIffEET_T0_RKS6_EEEEvT3_mmm --------------------------
	.section	.nv.constant0._ZN18transformer_engine6detail38cast_transpose_fused_kernel_notalignedILb0ELb1ELb0EfNS_16CTDBiasDActParamI6__halfS3_13__nv_fp8_e5m2fEELi2ELi4ENS_5EmptyEXadL_ZNS_6dqgeluIffEET_T0_RKS6_EEEEvT3_mmm,"a",@progbits
	.sectionflags	@""
	.align	4
.nv.constant0._ZN18transformer_engine6detail38cast_transpose_fused_kernel_notalignedILb0ELb1ELb0EfNS_16CTDBiasDActParamI6__halfS3_13__nv_fp8_e5m2fEELi2ELi4ENS_5EmptyEXadL_ZNS_6dqgeluIffEET_T0_RKS6_EEEEvT3_mmm:
	.zero		992


//--------------------- .nv.constant0._ZN18transformer_engine6detail38cast_transpose_fused_kernel_notalignedILb0ELb1ELb0EfNS_16CTDBiasDActParamI6__halfS3_13__nv_bfloat16fEELi2ELi2ENS_5EmptyEXadL_ZNS_6dqgeluIffEET_T0_RKS6_EEEEvT3_mmm --------------------------
	.section	.nv.constant0._ZN18transformer_engine6detail38cast_transpose_fused_kernel_notalignedILb0ELb1ELb0EfNS_16CTDBiasDActParamI6__halfS3_13__nv_bfloat16fEELi2ELi2ENS_5EmptyEXadL_ZNS_6dqgeluIffEET_T0_RKS6_EEEEvT3_mmm,"a",@progbits
	.sectionflags	@""
	.align	4
.nv.constant0._ZN18transformer_engine6detail38cast_transpose_fused_kernel_notalignedILb0ELb1ELb0EfNS_16CTDBiasDActParamI6__halfS3_13__nv_bfloat16fEELi2ELi2ENS_5EmptyEXadL_ZNS_6dqgeluIffEET_T0_RKS6_EEEEvT3_mmm:
	.zero		992


//--------------------- .nv.constant0._ZN18transformer_engine6detail38cast_transpose_fused_kernel_notalignedILb0ELb1ELb0EfNS_16CTDBiasDActParamI6__halfS3_S3_fEELi2ELi2ENS_5EmptyEXadL_ZNS_6dqgeluIffEET_T0_RKS5_EEEEvT3_mmm --------------------------
	.section	.nv.constant0._ZN18transformer_engine6detail38cast_transpose_fused_kernel_notalignedILb0ELb1ELb0EfNS_16CTDBiasDActParamI6__halfS3_S3_fEELi2ELi2ENS_5EmptyEXadL_ZNS_6dqgeluIffEET_T0_RKS5_EEEEvT3_mmm,"a",@progbits
	.sectionflags	@""
	.align	4
.nv.constant0._ZN18transformer_engine6detail38cast_transpose_fused_kernel_notalignedILb0ELb1ELb0EfNS_16CTDBiasDActParamI6__halfS3_S3_fEELi2ELi2ENS_5EmptyEXadL_ZNS_6dqgeluIffEET_T0_RKS5_EEEEvT3_mmm:
	.zero		992


//--------------------- .nv.constant0._ZN18transformer_engine6detail38cast_transpose_fused_kernel_notalignedILb0ELb1ELb0EfNS_16CTDBiasDActParamI6__halfS3_ffEELi2ELi1ENS_5EmptyEXadL_ZNS_6dqgeluIffEET_T0_RKS5_EEEEvT3_mmm --------------------------
	.section	.nv.constant0._ZN18transformer_engine6detail38cast_transpose_fused_kernel_notalignedILb0ELb1ELb0EfNS_16CTDBiasDActParamI6__halfS3_ffEELi2ELi1ENS_5EmptyEXadL_ZNS_6dqgeluIffEET_T0_RKS5_EEEEvT3_mmm,"a",@progbits
	.sectionflags	@""
	.align	4
.nv.constant0._ZN18transformer_engine6detail38cast_transpose_fused_kernel_notalignedILb0ELb1ELb0EfNS_16CTDBiasDActParamI6__halfS3_ffEELi2ELi1ENS_5EmptyEXadL_ZNS_6dqgeluIffEET_T0_RKS5_EEEEvT3_mmm:
	.zero		992


//--------------------- .nv.constant0._ZN18transformer_engine6detail38cast_transpose_fused_kernel_notalignedILb0ELb1ELb0EfNS_16CTDBiasDActParamIff13__nv_fp8_e4m3fEELi1ELi4ENS_5EmptyEXadL_ZNS_6dqgeluIffEET_T0_RKS5_EEEEvT3_mmm --------------------------
	.section	.nv.constant0._ZN18transformer_engine6detail38cast_transpose_fused_kernel_notalignedILb0ELb1ELb0EfNS_16CTDBiasDActParamIff13__nv_fp8_e4m3fEELi1ELi4ENS_5EmptyEXadL_ZNS_6dqgeluIffEET_T0_RKS5_EEEEvT3_mmm,"a",@progbits
	.sectionflags	@""
	.align	4
.nv.constant0._ZN18transformer_engine6detail38cast_transpose_fused_kernel_notalignedILb0ELb1ELb0EfNS_16CTDBiasDActParamIff13__nv_fp8_e4m3fEELi1ELi4ENS_5EmptyEXadL_ZNS_6dqgeluIffEET_T0_RKS5_EEEEvT3_mmm:
	.zero		992


//--------------------- .nv.constant0._ZN18transformer_engine6detail38cast_transpose_fused_kernel_notalignedILb0ELb1ELb0EfNS_16CTDBiasDActParamIff13__nv_fp8_e5m2fEELi1ELi4ENS_5EmptyEXadL_ZNS_6dqgeluIffEET_T0_RKS5_EEEEvT3_mmm --------------------------
	.section	.nv.constant0._ZN18transformer_engine6detail38cast_transpose_fused_kernel_notalignedILb0ELb1ELb0EfNS_16CTDBiasDActParamIff13__nv_fp8_e5m2fEELi1ELi4ENS_5EmptyEXadL_ZNS_6dqgeluIffEET_T0_RKS5_EEEEvT3_mmm,"a",@progbits
	.sectionflags	@""
	.align	4
.nv.constant0._ZN18transformer_engine6detail38cast_transpose_fused_kernel_notalignedILb0ELb1ELb0EfNS_16CTDBiasDActParamIff13__nv_fp8_e5m2fEELi1ELi4ENS_5EmptyEXadL_ZNS_6dqgeluIffEET_T0_RKS5_EEEEvT3_mmm:
	.zero		992


//--------------------- .nv.constant0._ZN18transformer_engine6detail38cast_transpose_fused_kernel_notalignedILb0ELb1ELb0EfNS_16CTDBiasDActParamIff13__nv_bfloat16fEELi1ELi2ENS_5EmptyEXadL_ZNS_6dqgeluIffEET_T0_RKS5_EEEEvT3_mmm --------------------------
	.section	.nv.constant0._ZN18transformer_engine6detail38cast_transpose_fused_kernel_notalignedILb0ELb1ELb0EfNS_16CTDBiasDActParamIff13__nv_bfloat16fEELi1ELi2ENS_5EmptyEXadL_ZNS_6dqgeluIffEET_T0_RKS5_EEEEvT3_mmm,"a",@progbits
	.sectionflags	@""
	.align	4
.nv.constant0._ZN18transformer_engine6detail38cast_transpose_fused_kernel_notalignedILb0ELb1ELb0EfNS_16CTDBiasDActParamIff13__nv_bfloat16fEELi1ELi2ENS_5EmptyEXadL_ZNS_6dqgeluIffEET_T0_RKS5_EEEEvT3_mmm:
	.zero		992


//--------------------- .nv.constant0._ZN18transformer_engine6detail38cast_transpose_fused_kernel_notalignedILb0ELb1ELb0EfNS_16CTDBiasDActParamIff6__halffEELi1ELi2ENS_5EmptyEXadL_ZNS_6dqgeluIffEET_T0_RKS5_EEEEvT3_mmm --------------------------
	.section	.nv.constant0._ZN18transformer_engine6detail38cast_transpose_fused_kernel_notalignedILb0ELb1ELb0EfNS_16CTDBiasDActParamIff6__halffEELi1ELi2ENS_5EmptyEXadL_ZNS_6dqgeluIffEET_T0_RKS5_EEEEvT3_mmm,"a",@progbits
	.sectionflags	@""
	.align	4
.nv.constant0._ZN18transformer_engine6detail38cast_transpose_fused_kernel_notalignedILb0ELb1ELb0EfNS_16CTDBiasDActParamIff6__halffEELi1ELi2ENS_5EmptyEXadL_ZNS_6dqgeluIffEET_T0_RKS5_EEEEvT3_mmm:
	.zero		992


//--------------------- .nv.constant0._ZN18transformer_engine6detail38cast_transpose_fused_kernel_notalignedILb0ELb1ELb0EfNS_16CTDBiasDActParamIffffEELi1ELi1ENS_5EmptyEXadL_ZNS_6dqgeluIffEET_T0_RKS4_EEEEvT3_mmm --------------------------
	.section	.nv.constant0._ZN18transformer_engine6detail38cast_transpose_fused_kernel_notalignedILb0ELb1ELb0EfNS_16CTDBiasDActParamIffffEELi1ELi1ENS_5EmptyEXadL_ZNS_6dqgeluIffEET_T0_RKS4_EEEEvT3_mmm,"a",@progbits
	.sectionflags	@""
	.align	4
.nv.constant0._ZN18transformer_engine6detail38cast_transpose_fused_kernel_notalignedILb0ELb1ELb0EfNS_16CTDBiasDActParamIffffEELi1ELi1ENS_5EmptyEXadL_ZNS_6dqgeluIffEET_T0_RKS4_EEEEvT3_mmm:
	.zero		992


//--------------------- .nv.constant0._ZN18transformer_engine6detail38cast_transpose_fused_kernel_notalignedILb0ELb0ELb1EfNS_16CTDBiasDActParamI13__nv_bfloat16S3_13__nv_fp8_e4m3fEELi4ELi8ENS_5EmptyEXadL_ZNS_5qgeluIffEET_T0_RKS6_EEEEvT3_mmm --------------------------
	.section	.nv.constant0._ZN18transformer_engine6detail38cast_transpose_fused_kernel_notalignedILb0ELb0ELb1EfNS_16CTDBiasDActParamI13__nv_bfloat16S3_13__nv_fp8_e4m3fEELi4ELi8ENS_5EmptyEXadL_ZNS_5qgeluIffEET_T0_RKS6_EEEEvT3_mmm,"a",@progbits
	.sectionflags	@""
	.align	4
.nv.constant0._ZN18transformer_engine6detail38cast_transpose_fused_kernel_notalignedILb0ELb0ELb1EfNS_16CTDBiasDActParamI13__nv_bfloat16S3_13__nv_fp8_e4m3fEELi4ELi8ENS_5EmptyEXadL_ZNS_5qgeluIffEET_T0_RKS6_EEEEvT3_mmm:
	.zero		992


//--------------------- .nv.constant0._ZN18transformer_engine6detail38cast_transpose_fused_kernel_notalignedILb0ELb0ELb1EfNS_16CTDBiasDActParamI13__nv_bfloat16S3_13__nv_fp8_e5m2fEELi4ELi8ENS_5EmptyEXadL_ZNS_5qgeluIffEET_T0_RKS6_EEEEvT3_mmm --------------------------
	.section	.nv.constant0._ZN18transformer_engine6detail38cast_transpose_fused_kernel_notalignedILb0ELb0ELb1EfNS_16CTDBiasDActParamI13__nv_bfloat16S3_13__nv_fp8_e5m2fEELi4ELi8ENS_5EmptyEXadL_ZNS_5qgeluIffEET_T0_RKS6_EEEEvT3_mmm,"a",@progbits
	.sectionflags	@""
	.align	4
.nv.constant0._ZN18transformer_engine6detail38cast_transpose_fused_kernel_notalignedILb0ELb0ELb1EfNS_16CTDBiasDActParamI13__nv_bfloat16S3_13__nv_fp8_e5m2fEELi4ELi8ENS_5EmptyEXadL_ZNS_5qgeluIffEET_T0_RKS6_EEEEvT3_mmm:
	.zero		992


//--------------------- .nv.constant0._ZN18transformer_engine6detail38cast_transpose_fused_kernel_notalignedILb0ELb0ELb1EfNS_16CTDBiasDActParamI13__nv_bfloat16S3_S3_fEELi4ELi4ENS_5EmptyEXadL_ZNS_5qgeluIffEET_T0_RKS5_EEEEvT3_mmm --------------------------
	.section	.nv.constant0._ZN18transformer_engine6detail38cast_transpose_fused_kernel_notalignedILb0ELb0ELb1EfNS_16CTDBiasDActParamI13__nv_bfloat16S3_S3_fEELi4ELi4ENS_5EmptyEXadL_ZNS_5qgeluIffEET_T0_RKS5_EEEEvT3_mmm,"a",@progbits
	.sectionflags	@""
	.align	4
.nv.constant0._ZN18transformer_engine6detail38cast_transpose_fused_kernel_notalignedILb0ELb0ELb1EfNS_16CTDBiasDActParamI13__nv_bfloat16S3_S3_fEELi4ELi4ENS_5EmptyEXadL_ZNS_5qgeluIffEET_T0_RKS5_EEEEvT3_mmm:
	.zero		992


//--------------------- .nv.constant0._ZN18transformer_engine6detail38cast_transpose_fused_kernel_notalignedILb0ELb0ELb1EfNS_16CTDBiasDActParamI13__nv_bfloat16S3_6__halffEELi4ELi4ENS_5EmptyEXadL_ZNS_5qgeluIffEET_T0_RKS6_EEEEvT3_mmm --------------------------
	.section	.nv.constant0._ZN18transformer_engine6detail38cast_transpose_fused_kernel_notalignedILb0ELb0ELb1EfNS_16CTDBiasDActParamI13__nv_bfloat16S3_6__halffEELi4ELi4ENS_5EmptyEXadL_ZNS_5qgeluIffEET_T0_RKS6_EEEEvT3_mmm,"a",@progbits
	.sectionflags	@""
	.align	4
.nv.constant0._ZN18transformer_engine6detail38cast_transpose_fused_kernel_notalignedILb0ELb0ELb1EfNS_16CTDBiasDActParamI13__nv_bfloat16S3_6__halffEELi4ELi4ENS_5EmptyEXadL_ZNS_5qgeluIffEET_T0_RKS6_EEEEvT3_mmm:
	.zero		992


//--------------------- .nv.constant0._ZN18transformer_engine6detail38cast_transpose_fused_kernel_notalignedILb0ELb0ELb1EfNS_16CTDBiasDActParamI13__nv_bfloat16S3_ffEELi4ELi2ENS_5EmptyEXadL_ZNS_5qgeluIffEET_T0_RKS5_EEEEvT3_mmm --------------------------
	.section	.nv.constant0._ZN18transformer_engine6detail38cast_transpose_fused_kernel_notalignedILb0ELb0ELb1EfNS_16CTDBiasDActParamI13__nv_bfloat16S3_ffEELi4ELi2ENS_5EmptyEXadL_ZNS_5qgeluIffEET_T0_RKS5_EEEEvT3_mmm,"a",@progbits
	.sectionflags	@""
	.align	4
.nv.constant0._ZN18transformer_engine6detail38cast_transpose_fused_kernel_notalignedILb0ELb0ELb1EfNS_16CTDBiasDActParamI13__nv_bfloat16S3_ffEELi4ELi2ENS_5EmptyEXadL_ZNS_5qgeluIffEET_T0_RKS5_EEEEvT3_mmm:
	.zero		992


//--------------------- .nv.constant0._ZN18transformer_engine6detail38cast_transpose_fused_kernel_notalignedILb0ELb0ELb1EfNS_16CTDBiasDActParamI6__halfS3_13__nv_fp8_e4m3fEELi4ELi8ENS_5EmptyEXadL_ZNS_5qgeluIffEET_T0_RKS6_EEEEvT3_mmm --------------------------
	.section	.nv.constant0._ZN18transformer_engine6detail38cast_transpose_fused_kernel_notalignedILb0ELb0ELb1EfNS_16CTDBiasDActParamI6__halfS3_13__nv_fp8_e4m3fEELi4ELi8ENS_5EmptyEXadL_ZNS_5qgeluIffEET_T0_RKS6_EEEEvT3_mmm,"a",@progbits
	.sectionflags	@""
	.align	4
.nv.constant0._ZN18transformer_engine6detail38cast_transpose_fused_kernel_notalignedILb0ELb0ELb1EfNS_16CTDBiasDActParamI6__halfS3_13__nv_fp8_e4m3fEELi4ELi8ENS_5EmptyEXadL_ZNS_5qgeluIffEET_T0_RKS6_EEEEvT3_mmm:
	.zero		992


//--------------------- .nv.constant0._ZN18transformer_engine6detail38cast_transpose_fused_kernel_notalignedILb0ELb0ELb1EfNS_16CTDBiasDActParamI6__halfS3_13__nv_fp8_e5m2fEELi4ELi8ENS_5EmptyEXadL_ZNS_5qgeluIffEET_T0_RKS6_EEEEvT3_mmm --------------------------
	.section	.nv.constant0._ZN18transformer_engine6detail38cast_transpose_fused_kernel_notalignedILb0ELb0ELb1EfNS_16CTDBiasDActParamI6__halfS3_13__nv_fp8_e5m2fEELi4ELi8ENS_5EmptyEXadL_ZNS_5qgeluIffEET_T0_RKS6_EEEEvT3_mmm,"a",@progbits
	.sectionflags	@""
	.align	4
.nv.constant0._ZN18transformer_engine6detail38cast_transpose_fused_kernel_notalignedILb0ELb0ELb1EfNS_16CTDBiasDActParamI6__halfS3_13__nv_fp8_e5m2fEELi4ELi8ENS_5EmptyEXadL_ZNS_5qgeluIffEET_T0_RKS6_EEEEvT3_mmm:
	.zero		992


//--------------------- .nv.constant0._ZN18transformer_engine6detail38cast_transpose_fused_kernel_notalignedILb0ELb0ELb1EfNS_16CTDBiasDActParamI6__halfS3_13__nv_bfloat16fEELi4ELi4ENS_5EmptyEXadL_ZNS_5qgeluIffEET_T0_RKS6_EEEEvT3_mmm --------------------------
	.section	.nv.constant0._ZN18transformer_engine6detail38cast_transpose_fused_kernel_notalignedILb0ELb0ELb1EfNS_16CTDBiasDActParamI6__halfS3_13__nv_bfloat16fEELi4ELi4ENS_5EmptyEXadL_ZNS_5qgeluIffEET_T0_RKS6_EEEEvT3_mmm,"a",@progbits
	.sectionflags	@""
	.align	4
.nv.constant0._ZN18transformer_engine6detail38cast_transpose_fused_kernel_notalignedILb0ELb0ELb1EfNS_16CTDBiasDActParamI6__halfS3_13__nv_bfloat16fEELi4ELi4ENS_5EmptyEXadL_ZNS_5qgeluIffEET_T0_RKS6_EEEEvT3_mmm:
	.zero		992


//--------------------- .nv.constant0._ZN18transformer_engine6detail38cast_transpose_fused_kernel_notalignedILb0ELb0ELb1EfNS_16CTDBiasDActParamI6__halfS3_S3_fEELi4ELi4ENS_5EmptyEXadL_ZNS_5qgeluIffEET_T0_RKS5_EEEEvT3_mmm --------------------------
	.section	.nv.constant0._ZN18transformer_engine6detail38cast_transpose_fused_kernel_notalignedILb0ELb0ELb1EfNS_16CTDBiasDActParamI6__halfS3_S3_fEELi4ELi4ENS_5EmptyEXadL_ZNS_5qgeluIffEET_T0_RKS5_EEEEvT3_mmm,"a",@progbits
	.sectionflags	@""
	.align	4
.nv.constant0._ZN18transformer_engine6detail38cast_transpose_fused_kernel_notalignedILb0ELb0ELb1EfNS_16CTDBiasDActParamI6__halfS3_S3_fEELi4ELi4ENS_5EmptyEXadL_ZNS_5qgeluIffEET_T0_RKS5_EEEEvT3_mmm:
	.zero		992


//--------------------- .nv.constant0._ZN18transformer_engine6detail38cast_transpose_fused_kernel_notalignedILb0ELb0ELb1EfNS_16CTDBiasDActParamI6__halfS3_ffEELi4ELi2ENS_5EmptyEXadL_ZNS_5qgeluIffEET_T0_RKS5_EEEEvT3_mmm --------------------------
	.section	.nv.constant0._ZN18transformer_engine6detail38cast_transpose_fused_kernel_notalignedILb0ELb0ELb1EfNS_16CTDBiasDActParamI6__halfS3_ffEELi4ELi2ENS_5EmptyEXadL_ZNS_5qgeluIffEET_T0_RKS5_EEEEvT3_mmm,"a",@progbits
	.sectionflags	@""
	.align	4
.nv.constant0._ZN18transformer_engine6detail38cast_transpose_fused_kernel_notalignedILb0ELb0ELb1EfNS_16CTDBiasDActParamI6__halfS3_ffEELi4ELi2ENS_5EmptyEXadL_ZNS_5qgeluIffEET_T0_RKS5_EEEEvT3_mmm:
	.zero		992


//--------------------- .nv.constant0._ZN18transformer_engine6detail38cast_transpose_fused_kernel_notalignedILb0ELb0ELb1EfNS_16CTDBiasDActParamIff13__nv_fp8_e4m3fEELi2ELi8ENS_5EmptyEXadL_ZNS_5qgeluIffEET_T0_RKS5_EEEEvT3_mmm --------------------------
	.section	.nv.constant0._ZN18transformer_engine6detail38cast_transpose_fused_kernel_notalignedILb0ELb0ELb1EfNS_16CTDBiasDActParamIff13__nv_fp8_e4m3fEELi2ELi8ENS_5EmptyEXadL_ZNS_5qgeluIffEET_T0_RKS5_EEEEvT3_mmm,"a",@progbits
	.sectionflags	@""
	.align	4
.nv.constant0._ZN18transformer_engine6detail38cast_transpose_fused_kernel_notalignedILb0ELb0ELb1EfNS_16CTDBiasDActParamIff13__nv_fp8_e4m3fEELi2ELi8ENS_5EmptyEXadL_ZNS_5qgeluIffEET_T0_RKS5_EEEEvT3_mmm:
	.zero		992


//--------------------- .nv.constant0._ZN18transformer_engine6detail38cast_transpose_fused_kernel_notalignedILb0ELb0ELb1EfNS_16CTDBiasDActParamIff13__nv_fp8_e5m2fEELi2ELi8ENS_5EmptyEXadL_ZNS_5qgeluIffEET_T0_RKS5_EEEEvT3_mmm --------------------------
	.section	.nv.constant0._ZN18transformer_engine6detail38cast_transpose_fused_kernel_notalignedILb0ELb0ELb1EfNS_16CTDBiasDActParamIff13__nv_fp8_e5m2fEELi2ELi8ENS_5EmptyEXadL_ZNS_5qgeluIffEET_T0_RKS5_EEEEvT3_mmm,"a",@progbits
	.sectionflags	@""
	.align	4
.nv.constant0._ZN18transformer_engine6detail38cast_transpose_fused_kernel_notalignedILb0ELb0ELb1EfNS_16CTDBiasDActParamIff13__nv_fp8_e5m2fEELi2ELi8ENS_5EmptyEXadL_ZNS_5qgeluIffEET_T0_RKS5_EEEEvT3_mmm:
	.zero		992


//--------------------- .nv.constant0._ZN18transformer_engine6detail38cast_transpose_fused_kernel_notalignedILb0ELb0ELb1EfNS_16CTDBiasDActParamIff13__nv_bfloat16fEELi2ELi4ENS_5EmptyEXadL_ZNS_5qgeluIffEET_T0_RKS5_EEEEvT3_mmm --------------------------
	.section	.nv.constant0._ZN18transformer_engine6detail38cast_transpose_fused_kernel_notalignedILb0ELb0ELb1EfNS_16CTDBiasDActParamIff13__nv_bfloat16fEELi2ELi4ENS_5EmptyEXadL_ZNS_5qgeluIffEET_T0_RKS5_EEEEvT3_mmm,"a",@progbits
	.sectionflags	@""
	.align	4
.nv.constant0._ZN18transformer_engine6detail38cast_transpose_fused_kernel_notalignedILb0ELb0ELb1EfNS_16CTDBiasDActParamIff13__nv_bfloat16fEELi2ELi4ENS_5EmptyEXadL_ZNS_5qgeluIffEET_T0_RKS5_EEEEvT3_mmm:
	.zero		992


//--------------------- .nv.constant0._ZN18transformer_engine6detail38cast_transpose_fused_kernel_notalignedILb0ELb0ELb1EfNS_16CTDBiasDActParamIff6__halffEELi2ELi4ENS_5EmptyEXadL_ZNS_5qgeluIffEET_T0_RKS5_EEEEvT3_mmm --------------------------
	.section	.nv.constant0._ZN18transformer_engine6detail38cast_transpose_fused_kernel_notalignedILb0ELb0ELb1EfNS_16CTDBiasDActParamIff6__halffEELi2ELi4ENS_5EmptyEXadL_ZNS_5qgeluIffEET_T0_RKS5_EEEEvT3_mmm,"a",@progbits
	.sectionflags	@""
	.align	4
.nv.constant0._ZN18transformer_engine6detail38cast_transpose_fused_kernel_notalignedILb0ELb0ELb1EfNS_16CTDBiasDActParamIff6__halffEELi2ELi4ENS_5EmptyEXadL_ZNS_5qgeluIffEET_T0_RKS5_EEEEvT3_mmm:
	.zero		992


//--------------------- .nv.constant0._ZN18transformer_engine6detail38cast_transpose_fused_kernel_notalignedILb0ELb0ELb1EfNS_16CTDBiasDActParamIffffEELi2ELi2ENS_5EmptyEXadL_ZNS_5qgeluIffEET_T0_RKS4_EEEEvT3_mmm --------------------------
	.section	.nv.constant0._ZN18transformer_engine6detail38cast_transpose_fused_kernel_notalignedILb0ELb0ELb1EfNS_16CTDBiasDActParamIffffEELi2ELi2ENS_5EmptyEXadL_ZNS_5qgeluIffEET_T0_RKS4_EEEEvT3_mmm,"a",@progbits
	.sectionflags	@""
	.align	4
.nv.constant0._ZN18transformer_engine6detail38cast_transpose_fused_kernel_notalignedILb0ELb0ELb1EfNS_16CTDBiasDActParamIffffEELi2ELi2ENS_5EmptyEXadL_ZNS_5qgeluIffEET_T0_RKS4_EEEEvT3_mmm:
	.zero		992


//--------------------- .nv.constant0._ZN18transformer_engine6detail38cast_transpose_fused_kernel_notalignedILb0ELb1ELb0EfNS_16CTDBiasDActParamI13__nv_bfloat16S3_13__nv_fp8_e4m3fEELi2ELi4ENS_5EmptyEXadL_ZNS_5dgeluIffEET_T0_RKS6_EEEEvT3_mmm --------------------------
	.section	.nv.constant0._ZN18transformer_engine6detail38cast_transpose_fused_kernel_notalignedILb0ELb1ELb0EfNS_16CTDBiasDActParamI13__nv_bfloat16S3_13__nv_fp8_e4m3fEELi2ELi4ENS_5EmptyEXadL_ZNS_5dgeluIffEET_T0_RKS6_EEEEvT3_mmm,"a",@progbits
	.sectionflags	@""
	.align	4
.nv.constant0._ZN18transformer_engine6detail38cast_transpose_fused_kernel_notalignedILb0ELb1ELb0EfNS_16CTDBiasDActParamI13__nv_bfloat16S3_13__nv_fp8_e4m3fEELi2ELi4ENS_5EmptyEXadL_ZNS_5dgeluIffEET_T0_RKS6_EEEEvT3_mmm:
	.zero		992


//--------------------- .nv.constant0._ZN18transformer_engine6detail38cast_transpose_fused_kernel_notalignedILb0ELb1ELb0EfNS_16CTDBiasDActParamI13__nv_bfloat16S3_13__nv_fp8_e5m2fEELi2ELi4ENS_5EmptyEXadL_ZNS_5dgeluIffEET_T0_RKS6_EEEEvT3_mmm --------------------------
	.section	.nv.constant0._ZN18transformer_engine6detail38cast_transpose_fused_kernel_notalignedILb0ELb1ELb0EfNS_16CTDBiasDActParamI13__nv_bfloat16S3_13__nv_fp8_e5m2fEELi2ELi4ENS_5EmptyEXadL_ZNS_5dgeluIffEET_T0_RKS6_EEEEvT3_mmm,"a",@progbits
	.sectionflags	@""
	.align	4
.nv.constant0._ZN18transformer_engine6detail38cast_transpose_fused_kernel_notalignedILb0ELb1ELb0EfNS_16CTDBiasDActParamI13__nv_bfloat16S3_13__nv_fp8_e5m2fEELi2ELi4ENS_5EmptyEXadL_ZNS_5dgeluIffEET_T0_RKS6_EEEEvT3_mmm:
	.zero		992


//--------------------- .nv.constant0._ZN18transformer_engine6detail38cast_transpose_fused_kernel_notalignedILb0ELb1ELb0EfNS_16CTDBiasDActParamI13__nv_bfloat16S3_S3_fEELi2ELi2ENS_5EmptyEXadL_ZNS_5dgeluIffEET_T0_RKS5_EEEEvT3_mmm --------------------------
	.section	.nv.constant0._ZN18transformer_engine6detail38cast_transpose_fused_kernel_notalignedILb0ELb1ELb0EfNS_16CTDBiasDActParamI13__nv_bfloat16S3_S3_fEELi2ELi2ENS_5EmptyEXadL_ZNS_5dgeluIffEET_T0_RKS5_EEEEvT3_mmm,"a",@progbits
	.sectionflags	@""
	.align	4
.nv.constant0._ZN18transformer_engine6detail38cast_transpose_fused_kernel_notalignedILb0ELb1ELb0EfNS_16CTDBiasDActParamI13__nv_bfloat16S3_S3_fEELi2ELi2ENS_5EmptyEXadL_ZNS_5dgeluIffEET_T0_RKS5_EEEEvT3_mmm:
	.zero		992


//--------------------- .nv.constant0._ZN18transformer_engine6detail38cast_transpose_fused_kernel_notalignedILb0ELb1ELb0EfNS_16CTDBiasDActParamI13__nv_bfloat16S3_6__halffEELi2ELi2ENS_5EmptyEXadL_ZNS_5dgeluIffEET_T0_RKS6_EEEEvT3_mmm --------------------------
	.section	.nv.constant0._ZN18transformer_engine6detail38cast_transpose_fused_kernel_notalignedILb0ELb1ELb0EfNS_16CTDBiasDActParamI13__nv_bfloat16S3_6__halffEELi2ELi2ENS_5EmptyEXadL_ZNS_5dgeluIffEET_T0_RKS6_EEEEvT3_mmm,"a",@progbits
	.sectionflags	@""
	.align	4
.nv.constant0._ZN18transformer_engine6detail38cast_transpose_fused_kernel_notalignedILb0ELb1ELb0EfNS_16CTDBiasDActParamI13__nv_bfloat16S3_6__halffEELi2ELi2ENS_5EmptyEXadL_ZNS_5dgeluIffEET_T0_RKS6_EEEEvT3_mmm:
	.zero		992


//--------------------- .nv.constant0._ZN18transformer_engine6detail38cast_transpose_fused_kernel_notalignedILb0ELb1ELb0EfNS_16CTDBiasDActParamI13__nv_bfloat16S3_ffEELi2ELi1ENS_5EmptyEXadL_ZNS_5dgeluIffEET_T0_RKS5_EEEEvT3_mmm --------------------------
	.section	.nv.constant0._ZN18transformer_engine6detail38cast_transpose_fused_kernel_notalignedILb0ELb1ELb0EfNS_16CTDBiasDActParamI13__nv_bfloat16S3_ffEELi2ELi1ENS_5EmptyEXadL_ZNS_5dgeluIffEET_T0_RKS5_EEEEvT3_mmm,"a",@progbits
	.sectionflags	@""
	.align	4
.nv.constant0._ZN18transformer_engine6detail38cast_transpose_fused_kernel_notalignedILb0ELb1ELb0EfNS_16CTDBiasDActParamI13__nv_bfloat16S3_ffEELi2ELi1ENS_5EmptyEXadL_ZNS_5dgeluIffEET_T0_RKS5_EEEEvT3_mmm:
	.zero		992


//--------------------- .nv.constant0._ZN18transformer_engine6detail38cast_transpose_fused_kernel_notalignedILb0ELb1ELb0EfNS_16CTDBiasDActParamI6__halfS3_13__nv_fp8_e4m3fEELi2ELi4ENS_5EmptyEXadL_ZNS_5dgeluIffEET_T0_RKS6_EEEEvT3_mmm --------------------------
	.section	.nv.constant0._ZN18transformer_engine6detail38cast_transpose_fused_kernel_notalignedILb0ELb1ELb0EfNS_16CTDBiasDActParamI6__halfS3_13__nv_fp8_e4m3fEELi2ELi4ENS_5EmptyEXadL_ZNS_5dgeluIffEET_T0_RKS6_EEEEvT3_mmm,"a",@progbits
	.sectionflags	@""
	.align	4
.nv.constant0._ZN18transformer_engine6detail38cast_transpose_fused_kernel_notalignedILb0ELb1ELb0EfNS_16CTDBiasDActParamI6__halfS3_13__nv_fp8_e4m3fEELi2ELi4ENS_5EmptyEXadL_ZNS_5dgeluIffEET_T0_RKS6_EEEEvT3_mmm:
	.zero		992


//--------------------- .nv.constant0._ZN18transformer_engine6detail38cast_transpose_fused_kernel_notalignedILb0ELb1ELb0EfNS_16CTDBiasDActParamI6__halfS3_13__nv_fp8_e5m2fEELi2ELi4ENS_5EmptyEXadL_ZNS_5dgeluIffEET_T0_RKS6_EEEEvT3_mmm --------------------------
	.section	.nv.constant0._ZN18transformer_engine6detail38cast_transpose_fused_kernel_notalignedILb0ELb1ELb0EfNS_16CTDBiasDActParamI6__halfS3_13__nv_fp8_e5m2fEELi2ELi4ENS_5EmptyEXadL_ZNS_5dgeluIffEET_T0_RKS6_EEEEvT3_mmm,"a",@progbits
	.sectionflags	@""
	.align	4
.nv.constant0._ZN18transformer_engine6detail38cast_transpose_fused_kernel_notalignedILb0ELb1ELb0EfNS_16CTDBiasDActParamI6__halfS3_13__nv_fp8_e5m2fEELi2ELi4ENS_5EmptyEXadL_ZNS_5dgeluIffEET_T0_RKS6_EEEEvT3_mmm:
	.zero		992


//--------------------- .nv.constant0._ZN18transformer_engine6detail38cast_transpose_fused_kernel_notalignedILb0ELb1ELb0EfNS_16CTDBiasDActParamI6__halfS3_13__nv_bfloat16fEELi2ELi2ENS_5EmptyEXadL_ZNS_5dgeluIffEET_T0_RKS6_EEEEvT3_mmm --------------------------
	.section	.nv.constant0._ZN18transformer_engine6detail38cast_transpose_fused_kernel_notalignedILb0ELb1ELb0EfNS_16CTDBiasDActParamI6__halfS3_13__nv_bfloat16fEELi2ELi2ENS_5EmptyEXadL_ZNS_5dgeluIffEET_T0_RKS6_EEEEvT3_mmm,"a",@progbits
	.sectionflags	@""
	.align	4
.nv.constant0._ZN18transformer_engine6detail38cast_transpose_fused_kernel_notalignedILb0ELb1ELb0EfNS_16CTDBiasDActParamI6__halfS3_13__nv_bfloat16fEELi2ELi2ENS_5EmptyEXadL_ZNS_5dgeluIffEET_T0_RKS6_EEEEvT3_mmm:
	.zero		992


//--------------------- .nv.constant0._ZN18transformer_engine6detail38cast_transpose_fused_kernel_notalignedILb0ELb1ELb0EfNS_16CTDBiasDActParamI6__halfS3_S3_fEELi2ELi2ENS_5EmptyEXadL_ZNS_5dgeluIffEET_T0_RKS5_EEEEvT3_mmm --------------------------
	.section	.nv.constant0._ZN18transformer_engine6detail38cast_transpose_fused_kernel_notalignedILb0ELb1ELb0EfNS_16CTDBiasDActParamI6__halfS3_S3_fEELi2ELi2ENS_5EmptyEXadL_ZNS_5dgeluIffEET_T0_RKS5_EEEEvT3_mmm,"a",@progbits
	.sectionflags	@""
	.align	4
.nv.constant0._ZN18transformer_engine6detail38cast_transpose_fused_kernel_notalignedILb0ELb1ELb0EfNS_16CTDBiasDActParamI6__halfS3_S3_fEELi2ELi2ENS_5EmptyEXadL_ZNS_5dgeluIffEET_T0_RKS5_EEEEvT3_mmm:
	.zero		992


//--------------------- .nv.constant0._ZN18transformer_engine6detail38cast_transpose_fused_kernel_notalignedILb0ELb1ELb0EfNS_16CTDBiasDActParamI6__halfS3_ffEELi2ELi1ENS_5EmptyEXadL_ZNS_5dgeluIffEET_T0_RKS5_EEEEvT3_mmm --------------------------
	.section	.nv.constant0._ZN18transformer_engine6detail38cast_transpose_fused_kernel_notalignedILb0ELb1ELb0EfNS_16CTDBiasDActParamI6__halfS3_ffEELi2ELi1ENS_5EmptyEXadL_ZNS_5dgeluIffEET_T0_RKS5_EEEEvT3_mmm,"a",@progbits
	.sectionflags	@""
	.align	4
.nv.constant0._ZN18transformer_engine6detail38cast_transpose_fused_kernel_notalignedILb0ELb1ELb0EfNS_16CTDBiasDActParamI6__halfS3_ffEELi2ELi1ENS_5EmptyEXadL_ZNS_5dgeluIffEET_T0_RKS5_EEEEvT3_mmm:
	.zero		992


//--------------------- .nv.constant0._ZN18transformer_engine6detail38cast_transpose_fused_kernel_notalignedILb0ELb1ELb0EfNS_16CTDBiasDActParamIff13__nv_fp8_e4m3fEELi1ELi4ENS_5EmptyEXadL_ZNS_5dgeluIffEET_T0_RKS5_EEEEvT3_mmm --------------------------
	.section	.nv.constant0._ZN18transformer_engine6detail38cast_transpose_fused_kernel_notalignedILb0ELb1ELb0EfNS_16CTDBiasDActParamIff13__nv_fp8_e4m3fEELi1ELi4ENS_5EmptyEXadL_ZNS_5dgeluIffEET_T0_RKS5_EEEEvT3_mmm,"a",@progbits
	.sectionflags	@""
	.align	4
.nv.constant0._ZN18transformer_engine6detail38cast_transpose_fused_kernel_notalignedILb0ELb1ELb0EfNS_16CTDBiasDActParamIff13__nv_fp8_e4m3fEELi1ELi4ENS_5EmptyEXadL_ZNS_5dgeluIffEET_T0_RKS5_EEEEvT3_mmm:
	.zero		992


//--------------------- .nv.constant0._ZN18transformer_engine6detail38cast_transpose_fused_kernel_notalignedILb0ELb1ELb0EfNS_16CTDBiasDActParamIff13__nv_fp8_e5m2fEELi1ELi4ENS_5EmptyEXadL_ZNS_5dgeluIffEET_T0_RKS5_EEEEvT3_mmm --------------------------
	.section	.nv.constant0._ZN18transformer_engine6detail38cast_transpose_fused_kernel_notalignedILb0ELb1ELb0EfNS_16CTDBiasDActParamIff13__nv_fp8_e5m2fEELi1ELi4ENS_5EmptyEXadL_ZNS_5dgeluIffEET_T0_RKS5_EEEEvT3_mmm,"a",@progbits
	.sectionflags	@""
	.align	4
.nv.constant0._ZN18transformer_engine6detail38cast_transpose_fused_kernel_notalignedILb0ELb1ELb0EfNS_16CTDBiasDActParamIff13__nv_fp8_e5m2fEELi1ELi4ENS_5EmptyEXadL_ZNS_5dgeluIffEET_T0_RKS5_EEEEvT3_mmm:
	.zero		992


//--------------------- .nv.constant0._ZN18transformer_engine6detail38cast_transpose_fused_kernel_notalignedILb0ELb1ELb0EfNS_16CTDBiasDActParamIff13__nv_bfloat16fEELi1ELi2ENS_5EmptyEXadL_ZNS_5dgeluIffEET_T0_RKS5_EEEEvT3_mmm --------------------------
	.section	.nv.constant0._ZN18transformer_engine6detail38cast_transpose_fused_kernel_notalignedILb0ELb1ELb0EfNS_16CTDBiasDActParamIff13__nv_bfloat16fEELi1ELi2ENS_5EmptyEXadL_ZNS_5dgeluIffEET_T0_RKS5_EEEEvT3_mmm,"a",@progbits
	.sectionflags	@""
	.align	4
.nv.constant0._ZN18transformer_engine6detail38cast_transpose_fused_kernel_notalignedILb0ELb1ELb0EfNS_16CTDBiasDActParamIff13__nv_bfloat16fEELi1ELi2ENS_5EmptyEXadL_ZNS_5dgeluIffEET_T0_RKS5_EEEEvT3_mmm:
	.zero		992


//--------------------- .nv.constant0._ZN18transformer_engine6detail38cast_transpose_fused_kernel_notalignedILb0ELb1ELb0EfNS_16CTDBiasDActParamIff6__halffEELi1ELi2ENS_5EmptyEXadL_ZNS_5dgeluIffEET_T0_RKS5_EEEEvT3_mmm --------------------------
	.section	.nv.constant0._ZN18transformer_engine6detail38cast_transpose_fused_kernel_notalignedILb0ELb1ELb0EfNS_16CTDBiasDActParamIff6__halffEELi1ELi2ENS_5EmptyEXadL_ZNS_5dgeluIffEET_T0_RKS5_EEEEvT3_mmm,"a",@progbits
	.sectionflags	@""
	.align	4
.nv.constant0._ZN18transformer_engine6detail38cast_transpose_fused_kernel_notalignedILb0ELb1ELb0EfNS_16CTDBiasDActParamIff6__halffEELi1ELi2ENS_5EmptyEXadL_ZNS_5dgeluIffEET_T0_RKS5_EEEEvT3_mmm:
	.zero		992


//--------------------- .nv.constant0._ZN18transformer_engine6detail38cast_transpose_fused_kernel_notalignedILb0ELb1ELb0EfNS_16CTDBiasDActParamIffffEELi1ELi1ENS_5EmptyEXadL_ZNS_5dgeluIffEET_T0_RKS4_EEEEvT3_mmm --------------------------
	.section	.nv.constant0._ZN18transformer_engine6detail38cast_transpose_fused_kernel_notalignedILb0ELb1ELb0EfNS_16CTDBiasDActParamIffffEELi1ELi1ENS_5EmptyEXadL_ZNS_5dgeluIffEET_T0_RKS4_EEEEvT3_mmm,"a",@progbits
	.sectionflags	@""
	.align	4
.nv.constant0._ZN18transformer_engine6detail38cast_transpose_fused_kernel_notalignedILb0ELb1ELb0EfNS_16CTDBiasDActParamIffffEELi1ELi1ENS_5EmptyEXadL_ZNS_5dgeluIffEET_T0_RKS4_EEEEvT3_mmm:
	.zero		992


//--------------------- .nv.constant0._ZN18transformer_engine6detail38cast_transpose_fused_kernel_notalignedILb0ELb0ELb1EfNS_16CTDBiasDActParamI13__nv_bfloat16S3_13__nv_fp8_e4m3fEELi4ELi8ENS_5EmptyEXadL_ZNS_4geluIffEET_T0_RKS6_EEEEvT3_mmm --------------------------
	.section	.nv.constant0._ZN18transformer_engine6detail38cast_transpose_fused_kernel_notalignedILb0ELb0ELb1EfNS_16CTDBiasDActParamI13__nv_bfloat16S3_13__nv_fp8_e4m3fEELi4ELi8ENS_5EmptyEXadL_ZNS_4geluIffEET_T0_RKS6_EEEEvT3_mmm,"a",@progbits
	.sectionflags	@""
	.align	4
.nv.constant0._ZN18transformer_engine6detail38cast_transpose_fused_kernel_notalignedILb0ELb0ELb1EfNS_16CTDBiasDActParamI13__nv_bfloat16S3_13__nv_fp8_e4m3fEELi4ELi8ENS_5EmptyEXadL_ZNS_4geluIffEET_T0_RKS6_EEEEvT3_mmm:
	.zero		992


//--------------------- .nv.constant0._ZN18transformer_engine6detail38cast_transpose_fused_kernel_notalignedILb0ELb0ELb1EfNS_16CTDBiasDActParamI13__nv_bfloat16S3_13__nv_fp8_e5m2fEELi4ELi8ENS_5EmptyEXadL_ZNS_4geluIffEET_T0_RKS6_EEEEvT3_mmm --------------------------
	.section	.nv.constant0._ZN18transformer_engine6detail38cast_transpose_fused_kernel_notalignedILb0ELb0ELb1EfNS_16CTDBiasDActParamI13__nv_bfloat16S3_13__nv_fp8_e5m2fEELi4ELi8ENS_5EmptyEXadL_ZNS_4geluIffEET_T0_RKS6_EEEEvT3_mmm,"a",@progbits
	.sectionflags	@""
	.align	4
.nv.constant0._ZN18transformer_engine6detail38cast_transpose_fused_kernel_notalignedILb0ELb0ELb1EfNS_16CTDBiasDActParamI13__nv_bfloat16S3_13__nv_fp8_e5m2fEELi4ELi8ENS_5EmptyEXadL_ZNS_4geluIffEET_T0_RKS6_EEEEvT3_mmm:
	.zero		992


//--------------------- .nv.constant0._ZN18transformer_engine6detail38cast_transpose_fused_kernel_notalignedILb0ELb0ELb1EfNS_16CTDBiasDActParamI13__nv_bfloat16S3_S3_fEELi4ELi4ENS_5EmptyEXadL_ZNS_4geluIffEET_T0_RKS5_EEEEvT3_mmm --------------------------
	.section	.nv.constant0._ZN18transformer_engine6detail38cast_transpose_fused_kernel_notalignedILb0ELb0ELb1EfNS_16CTDBiasDActParamI13__nv_bfloat16S3_S3_fEELi4ELi4ENS_5EmptyEXadL_ZNS_4geluIffEET_T0_RKS5_EEEEvT3_mmm,"a",@progbits
	.sectionflags	@""
	.align	4
.nv.constant0._ZN18transformer_engine6detail38cast_transpose_fused_kernel_notalignedILb0ELb0ELb1EfNS_16CTDBiasDActParamI13__nv_bfloat16S3_S3_fEELi4ELi4ENS_5EmptyEXadL_ZNS_4geluIffEET_T0_RKS5_EEEEvT3_mmm:
	.zero		992


//--------------------- .nv.constant0._ZN18transformer_engine6detail38cast_transpose_fused_kernel_notalignedILb0ELb0ELb1EfNS_16CTDBiasDActParamI13__nv_bfloat16S3_6__halffEELi4ELi4ENS_5EmptyEXadL_ZNS_4geluIffEET_T0_RKS6_EEEEvT3_mmm --------------------------
	.section	.nv.constant0._ZN18transformer_engine6detail38cast_transpose_fused_kernel_notalignedILb0ELb0ELb1EfNS_16CTDBiasDActParamI13__nv_bfloat16S3_6__halffEELi4ELi4ENS_5EmptyEXadL_ZNS_4geluIffEET_T0_RKS6_EEEEvT3_mmm,"a",@progbits
	.sectionflags	@""
	.align	4
.nv.constant0._ZN18transformer_engine6detail38cast_transpose_fused_kernel_notalignedILb0ELb0ELb1EfNS_16CTDBiasDActParamI13__nv_bfloat16S3_6__halffEELi4ELi4ENS_5EmptyEXadL_ZNS_4geluIffEET_T0_RKS6_EEEEvT3_mmm:
	.zero		992


//--------------------- .nv.constant0._ZN18transformer_engine6detail38cast_transpose_fused_kernel_notalignedILb0ELb0ELb1EfNS_16CTDBiasDActParamI13__nv_bfloat16S3_ffEELi4ELi2ENS_5EmptyEXadL_ZNS_4geluIffEET_T0_RKS5_EEEEvT3_mmm --------------------------
	.section	.nv.constant0._ZN18transformer_engine6detail38cast_transpose_fused_kernel_notalignedILb0ELb0ELb1EfNS_16CTDBiasDActParamI13__nv_bfloat16S3_ffEELi4ELi2ENS_5EmptyEXadL_ZNS_4geluIffEET_T0_RKS5_EEEEvT3_mmm,"a",@progbits
	.sectionflags	@""
	.align	4
.nv.constant0._ZN18transformer_engine6detail38cast_transpose_fused_kernel_notalignedILb0ELb0ELb1EfNS_16CTDBiasDActParamI13__nv_bfloat16S3_ffEELi4ELi2ENS_5EmptyEXadL_ZNS_4geluIffEET_T0_RKS5_EEEEvT3_mmm:
	.zero		992


//--------------------- .nv.constant0._ZN18transformer_engine6detail38cast_transpose_fused_kernel_notalignedILb0ELb0ELb1EfNS_16CTDBiasDActParamI6__halfS3_13__nv_fp8_e4m3fEELi4ELi8ENS_5EmptyEXadL_ZNS_4geluIffEET_T0_RKS6_EEEEvT3_mmm --------------------------
	.section	.nv.constant0._ZN18transformer_engine6detail38cast_transpose_fused_kernel_notalignedILb0ELb0ELb1EfNS_16CTDBiasDActParamI6__halfS3_13__nv_fp8_e4m3fEELi4ELi8ENS_5EmptyEXadL_ZNS_4geluIffEET_T0_RKS6_EEEEvT3_mmm,"a",@progbits
	.sectionflags	@""
	.align	4
.nv.constant0._ZN18transformer_engine6detail38cast_transpose_fused_kernel_notalignedILb0ELb0ELb1EfNS_16CTDBiasDActParamI6__halfS3_13__nv_fp8_e4m3fEELi4ELi8ENS_5EmptyEXadL_ZNS_4geluIffEET_T0_RKS6_EEEEvT3_mmm:
	.zero		992


//--------------------- .nv.constant0._ZN18transformer_engine6detail38cast_transpose_fused_kernel_notalignedILb0ELb0ELb1EfNS_16CTDBiasDActParamI6__halfS3_13__nv_fp8_e5m2fEELi4ELi8ENS_5EmptyEXadL_ZNS_4geluIffEET_T0_RKS6_EEEEvT3_mmm --------------------------
	.section	.nv.constant0._ZN18transformer_engine6detail38cast_transpose_fused_kernel_notalignedILb0ELb0ELb1EfNS_16CTDBiasDActParamI6__halfS3_13__nv_fp8_e5m2fEELi4ELi8ENS_5EmptyEXadL_ZNS_4geluIffEET_T0_RKS6_EEEEvT3_mmm,"a",@progbits
	.sectionflags	@""
	.align	4
.nv.constant0._ZN18transformer_engine6detail38cast_transpose_fused_kernel_notalignedILb0ELb0ELb1EfNS_16CTDBiasDActParamI6__halfS3_13__nv_fp8_e5m2fEELi4ELi8ENS_5EmptyEXadL_ZNS_4geluIffEET_T0_RKS6_EEEEvT3_mmm:
	.zero		992


//--------------------- .nv.constant0._ZN18transformer_engine6detail38cast_transpose_fused_kernel_notalignedILb0ELb0ELb1EfNS_16CTDBiasDActParamI6__halfS3_13__nv_bfloat16fEELi4ELi4ENS_5EmptyEXadL_ZNS_4geluIffEET_T0_RKS6_EEEEvT3_mmm --------------------------
	.section	.nv.constant0._ZN18transformer_engine6detail38cast_transpose_fused_kernel_notalignedILb0ELb0ELb1EfNS_16CTDBiasDActParamI6__halfS3_13__nv_bfloat16fEELi4ELi4ENS_5EmptyEXadL_ZNS_4geluIffEET_T0_RKS6_EEEEvT3_mmm,"a",@progbits
	.sectionflags	@""
	.align	4
.nv.constant0._ZN18transformer_engine6detail38cast_transpose_fused_kernel_notalignedILb0ELb0ELb1EfNS_16CTDBiasDActParamI6__halfS3_13__nv_bfloat16fEELi4ELi4ENS_5EmptyEXadL_ZNS_4geluIffEET_T0_RKS6_EEEEvT3_mmm:
	.zero		992


//--------------------- .nv.constant0._ZN18transformer_engine6detail38cast_transpose_fused_kernel_notalignedILb0ELb0ELb1EfNS_16CTDBiasDActParamI6__halfS3_S3_fEELi4ELi4ENS_5EmptyEXadL_ZNS_4geluIffEET_T0_RKS5_EEEEvT3_mmm --------------------------
	.section	.nv.constant0._ZN18transformer_engine6detail38cast_transpose_fused_kernel_notalignedILb0ELb0ELb1EfNS_16CTDBiasDActParamI6__halfS3_S3_fEELi4ELi4ENS_5EmptyEXadL_ZNS_4geluIffEET_T0_RKS5_EEEEvT3_mmm,"a",@progbits
	.sectionflags	@""
	.align	4
.nv.constant0._ZN18transformer_engine6detail38cast_transpose_fused_kernel_notalignedILb0ELb0ELb1EfNS_16CTDBiasDActParamI6__halfS3_S3_fEELi4ELi4ENS_5EmptyEXadL_ZNS_4geluIffEET_T0_RKS5_EEEEvT3_mmm:
	.zero		992


//--------------------- .nv.constant0._ZN18transformer_engine6detail38cast_transpose_fused_kernel_notalignedILb0ELb0ELb1EfNS_16CTDBiasDActParamI6__halfS3_ffEELi4ELi2ENS_5EmptyEXadL_ZNS_4geluIffEET_T0_RKS5_EEEEvT3_mmm --------------------------
	.section	.nv.constant0._ZN18transformer_engine6detail38cast_transpose_fused_kernel_notalignedILb0ELb0ELb1EfNS_16CTDBiasDActParamI6__halfS3_ffEELi4ELi2ENS_5EmptyEXadL_ZNS_4geluIffEET_T0_RKS5_EEEEvT3_mmm,"a",@progbits
	.sectionflags	@""
	.align	4
.nv.constant0._ZN18transformer_engine6detail38cast_transpose_fused_kernel_notalignedILb0ELb0ELb1EfNS_16CTDBiasDActParamI6__halfS3_ffEELi4ELi2ENS_5EmptyEXadL_ZNS_4geluIffEET_T0_RKS5_EEEEvT3_mmm:
	.zero		992


//--------------------- .nv.constant0._ZN18transformer_engine6detail38cast_transpose_fused_kernel_notalignedILb0ELb0ELb1EfNS_16CTDBiasDActParamIff13__nv_fp8_e4m3fEELi2ELi8ENS_5EmptyEXadL_ZNS_4geluIffEET_T0_RKS5_EEEEvT3_mmm --------------------------
	.section	.nv.constant0._ZN18transformer_engine6detail38cast_transpose_fused_kernel_notalignedILb0ELb0ELb1EfNS_16CTDBiasDActParamIff13__nv_fp8_e4m3fEELi2ELi8ENS_5EmptyEXadL_ZNS_4geluIffEET_T0_RKS5_EEEEvT3_mmm,"a",@progbits
	.sectionflags	@""
	.align	4
.nv.constant0._ZN18transformer_engine6detail38cast_transpose_fused_kernel_notalignedILb0ELb0ELb1EfNS_16CTDBiasDActParamIff13__nv_fp8_e4m3fEELi2ELi8ENS_5EmptyEXadL_ZNS_4geluIffEET_T0_RKS5_EEEEvT3_mmm:
	.zero		992


//--------------------- .nv.constant0._ZN18transformer_engine6detail38cast_transpose_fused_kernel_notalignedILb0ELb0ELb1EfNS_16CTDBiasDActParamIff13__nv_fp8_e5m2fEELi2ELi8ENS_5EmptyEXadL_ZNS_4geluIffEET_T0_RKS5_EEEEvT3_mmm --------------------------
	.section	.nv.constant0._ZN18transformer_engine6detail38cast_transpose_fused_kernel_notalignedILb0ELb0ELb1EfNS_16CTDBiasDActParamIff13__nv_fp8_e5m2fEELi2ELi8ENS_5EmptyEXadL_ZNS_4geluIffEET_T0_RKS5_EEEEvT3_mmm,"a",@progbits
	.sectionflags	@""
	.align	4
.nv.constant0._ZN18transformer_engine6detail38cast_transpose_fused_kernel_notalignedILb0ELb0ELb1EfNS_16CTDBiasDActParamIff13__nv_fp8_e5m2fEELi2ELi8ENS_5EmptyEXadL_ZNS_4geluIffEET_T0_RKS5_EEEEvT3_mmm:
	.zero		992


//--------------------- .nv.constant0._ZN18transformer_engine6detail38cast_transpose_fused_kernel_notalignedILb0ELb0ELb1EfNS_16CTDBiasDActParamIff13__nv_bfloat16fEELi2ELi4ENS_5EmptyEXadL_ZNS_4geluIffEET_T0_RKS5_EEEEvT3_mmm --------------------------
	.section	.nv.constant0._ZN18transformer_engine6detail38cast_transpose_fused_kernel_notalignedILb0ELb0ELb1EfNS_16CTDBiasDActParamIff13__nv_bfloat16fEELi2ELi4ENS_5EmptyEXadL_ZNS_4geluIffEET_T0_RKS5_EEEEvT3_mmm,"a",@progbits
	.sectionflags	@""
	.align	4
.nv.constant0._ZN18transformer_engine6detail38cast_transpose_fused_kernel_notalignedILb0ELb0ELb1EfNS_16CTDBiasDActParamIff13__nv_bfloat16fEELi2ELi4ENS_5EmptyEXadL_ZNS_4geluIffEET_T0_RKS5_EEEEvT3_mmm:
	.zero		992


//--------------------- .nv.constant0._ZN18transformer_engine6detail38cast_transpose_fused_kernel_notalignedILb0ELb0ELb1EfNS_16CTDBiasDActParamIff6__halffEELi2ELi4ENS_5EmptyEXadL_ZNS_4geluIffEET_T0_RKS5_EEEEvT3_mmm --------------------------
	.section	.nv.constant0._ZN18transformer_engine6detail38cast_transpose_fused_kernel_notalignedILb0ELb0ELb1EfNS_16CTDBiasDActParamIff6__halffEELi2ELi4ENS_5EmptyEXadL_ZNS_4geluIffEET_T0_RKS5_EEEEvT3_mmm,"a",@progbits
	.sectionflags	@""
	.align	4
.nv.constant0._ZN18transformer_engine6detail38cast_transpose_fused_kernel_notalignedILb0ELb0ELb1EfNS_16CTDBiasDActParamIff6__halffEELi2ELi4ENS_5EmptyEXadL_ZNS_4geluIffEET_T0_RKS5_EEEEvT3_mmm:
	.zero		992


//--------------------- .nv.constant0._ZN18transformer_engine6detail38cast_transpose_fused_kernel_notalignedILb0ELb0ELb1EfNS_16CTDBiasDActParamIffffEELi2ELi2ENS_5EmptyEXadL_ZNS_4geluIffEET_T0_RKS4_EEEEvT3_mmm --------------------------
	.section	.nv.constant0._ZN18transformer_engine6detail38cast_transpose_fused_kernel_notalignedILb0ELb0ELb1EfNS_16CTDBiasDActParamIffffEELi2ELi2ENS_5EmptyEXadL_ZNS_4geluIffEET_T0_RKS4_EEEEvT3_mmm,"a",@progbits
	.sectionflags	@""
	.align	4
.nv.constant0._ZN18transformer_engine6detail38cast_transpose_fused_kernel_notalignedILb0ELb0ELb1EfNS_16CTDBiasDActParamIffffEELi2ELi2ENS_5EmptyEXadL_ZNS_4geluIffEET_T0_RKS4_EEEEvT3_mmm:
	.zero		992


//--------------------- .nv.constant0._ZN18transformer_engine6detail38cast_transpose_fused_kernel_notalignedILb0ELb1ELb0EfNS_16CTDBiasDActParamI13__nv_bfloat16S3_13__nv_fp8_e4m3fEELi2ELi4ENS_5EmptyEXadL_ZNS_6dsreluIffEET_T0_RKS6_EEEEvT3_mmm --------------------------
	.section	.nv.constant0._ZN18transformer_engine6detail38cast_transpose_fused_kernel_notalignedILb0ELb1ELb0EfNS_16CTDBiasDActParamI13__nv_bfloat16S3_13__nv_fp8_e4m3fEELi2ELi4ENS_5EmptyEXadL_ZNS_6dsreluIffEET_T0_RKS6_EEEEvT3_mmm,"a",@progbits
	.sectionflags	@""
	.align	4
.nv.constant0._ZN18transformer_engine6detail38cast_transpose_fused_kernel_notalignedILb0ELb1ELb0EfNS_16CTDBiasDActParamI13__nv_bfloat16S3_13__nv_fp8_e4m3fEELi2ELi4ENS_5EmptyEXadL_ZNS_6dsreluIffEET_T0_RKS6_EEEEvT3_mmm:
	.zero		992


//--------------------- .nv.constant0._ZN18transformer_engine6detail38cast_transpose_fused_kernel_notalignedILb0ELb1ELb0EfNS_16CTDBiasDActParamI13__nv_bfloat16S3_13__nv_fp8_e5m2fEELi2ELi4ENS_5EmptyEXadL_ZNS_6dsreluIffEET_T0_RKS6_EEEEvT3_mmm --------------------------
	.section	.nv.constant0._ZN18transformer_engine6detail38cast_transpose_fused_kernel_notalignedILb0ELb1ELb0EfNS_16CTDBiasDActParamI13__nv_bfloat16S3_13__nv_fp8_e5m2fEELi2ELi4ENS_5EmptyEXadL_ZNS_6dsreluIffEET_T0_RKS6_EEEEvT3_mmm,"a",@progbits
	.sectionflags	@""
	.align	4
.nv.constant0._ZN18transformer_engine6detail38cast_transpose_fused_kernel_notalignedILb0ELb1ELb0EfNS_16CTDBiasDActParamI13__nv_bfloat16S3_13__nv_fp8_e5m2fEELi2ELi4ENS_5EmptyEXadL_ZNS_6dsreluIffEET_T0_RKS6_EEEEvT3_mmm:
	.zero		992


//--------------------- .nv.constant0._ZN18transformer_engine6detail38cast_transpose_fused_kernel_notalignedILb0ELb1ELb0EfNS_16CTDBiasDActParamI13__nv_bfloat16S3_S3_fEELi2ELi2ENS_5EmptyEXadL_ZNS_6dsreluIffEET_T0_RKS5_EEEEvT3_mmm --------------------------
	.section	.nv.constant0._ZN18transformer_engine6detail38cast_transpose_fused_kernel_notalignedILb0ELb1ELb0EfNS_16CTDBiasDActParamI13__nv_bfloat16S3_S3_fEELi2ELi2ENS_5EmptyEXadL_ZNS_6dsreluIffEET_T0_RKS5_EEEEvT3_mmm,"a",@progbits
	.sectionflags	@""
	.align	4
.nv.constant0._ZN18transformer_engine6detail38cast_transpose_fused_kernel_notalignedILb0ELb1ELb0EfNS_16CTDBiasDActParamI13__nv_bfloat16S3_S3_fEELi2ELi2ENS_5EmptyEXadL_ZNS_6dsreluIffEET_T0_RKS5_EEEEvT3_mmm:
	.zero		992


//--------------------- .nv.constant0._ZN18transformer_engine6detail38cast_transpose_fused_kernel_notalignedILb0ELb1ELb0EfNS_16CTDBiasDActParamI13__nv_bfloat16S3_6__halffEELi2ELi2ENS_5EmptyEXadL_ZNS_6dsreluIffEET_T0_RKS6_EEEEvT3_mmm --------------------------
	.section	.nv.constant0._ZN18transformer_engine6detail38cast_transpose_fused_kernel_notalignedILb0ELb1ELb0EfNS_16CTDBiasDActParamI13__nv_bfloat16S3_6__halffEELi2ELi2ENS_5EmptyEXadL_ZNS_6dsreluIffEET_T0_RKS6_EEEEvT3_mmm,"a",@progbits
	.sectionflags	@""
	.align	4
.nv.constant0._ZN18transformer_engine6detail38cast_transpose_fused_kernel_notalignedILb0ELb1ELb0EfNS_16CTDBiasDActParamI13__nv_bfloat16S3_6__halffEELi2ELi2ENS_5EmptyEXadL_ZNS_6dsreluIffEET_T0_RKS6_EEEEvT3_mmm:
	.zero		992


//--------------------- .nv.constant0._ZN18transformer_engine6detail38cast_transpose_fused_kernel_notalignedILb0ELb1ELb0EfNS_16CTDBiasDActParamI13__nv_bfloat16S3_ffEELi2ELi1ENS_5EmptyEXadL_ZNS_6dsreluIffEET_T0_RKS5_EEEEvT3_mmm --------------------------
	.section	.nv.constant0._ZN18transformer_engine6detail38cast_transpose_fused_kernel_notalignedILb0ELb1ELb0EfNS_16CTDBiasDActParamI13__nv_bfloat16S3_ffEELi2ELi1ENS_5EmptyEXadL_ZNS_6dsreluIffEET_T0_RKS5_EEEEvT3_mmm,"a",@progbits
	.sectionflags	@""
	.align	4
.nv.constant0._ZN18transformer_engine6detail38cast_transpose_fused_kernel_notalignedILb0ELb1ELb0EfNS_16CTDBiasDActParamI13__nv_bfloat16S3_ffEELi2ELi1ENS_5EmptyEXadL_ZNS_6dsreluIffEET_T0_RKS5_EEEEvT3_mmm:
	.zero		992


//--------------------- .nv.constant0._ZN18transformer_engine6detail38cast_transpose_fused_kernel_notalignedILb0ELb1ELb0EfNS_16CTDBiasDActParamI6__halfS3_13__nv_fp8_e4m3fEELi2ELi4ENS_5EmptyEXadL_ZNS_6dsreluIffEET_T0_RKS6_EEEEvT3_mmm --------------------------
	.section	.nv.constant0._ZN18transformer_engine6detail38cast_transpose_fused_kernel_notalignedILb0ELb1ELb0EfNS_16CTDBiasDActParamI6__halfS3_13__nv_fp8_e4m3fEELi2ELi4ENS_5EmptyEXadL_ZNS_6dsreluIffEET_T0_RKS6_EEEEvT3_mmm,"a",@progbits
	.sectionflags	@""
	.align	4
.nv.constant0._ZN18transformer_engine6detail38cast_transpose_fused_kernel_notalignedILb0ELb1ELb0EfNS_16CTDBiasDActParamI6__halfS3_13__nv_fp8_e4m3fEELi2ELi4ENS_5EmptyEXadL_ZNS_6dsreluIffEET_T0_RKS6_EEEEvT3_mmm:
	.zero		992


//--------------------- .nv.constant0._ZN18transformer_engine6detail38cast_transpose_fused_kernel_notalignedILb0ELb1ELb0EfNS_16CTDBiasDActParamI6__halfS3_13__nv_fp8_e5m2fEELi2ELi4ENS_5EmptyEXadL_ZNS_6dsreluIffEET_T0_RKS6_EEEEvT3_mmm --------------------------
	.section	.nv.constant0._ZN18transformer_engine6detail38cast_transpose_fused_kernel_notalignedILb0ELb1ELb0EfNS_16CTDBiasDActParamI6__halfS3_13__nv_fp8_e5m2fEELi2ELi4ENS_5EmptyEXadL_ZNS_6dsreluIffEET_T0_RKS6_EEEEvT3_mmm,"a",@progbits
	.sectionflags	@""
	.align	4
.nv.constant0._ZN18transformer_engine6detail38cast_transpose_fused_kernel_notalignedILb0ELb1ELb0EfNS_16CTDBiasDActParamI6__halfS3_13__nv_fp8_e5m2fEELi2ELi4ENS_5EmptyEXadL_ZNS_6dsreluIffEET_T0_RKS6_EEEEvT3_mmm:
	.zero		992


//--------------------- .nv.constant0._ZN18transformer_engine6detail38cast_transpose_fused_kernel_notalignedILb0ELb1ELb0EfNS_16CTDBiasDActParamI6__halfS3_13__nv_bfloat16fEELi2ELi2ENS_5EmptyEXadL_ZNS_6dsreluIffEET_T0_RKS6_EEEEvT3_mmm --------------------------
	.section	.nv.constant0._ZN18transformer_engine6detail38cast_transpose_fused_kernel_notalignedILb0ELb1ELb0EfNS_16CTDBiasDActParamI6__halfS3_13__nv_bfloat16fEELi2ELi2ENS_5EmptyEXadL_ZNS_6dsreluIffEET_T0_RKS6_EEEEvT3_mmm,"a",@progbits
	.sectionflags	@""
	.align	4
.nv.constant0._ZN18transformer_engine6detail38cast_transpose_fused_kernel_notalignedILb0ELb1ELb0EfNS_16CTDBiasDActParamI6__halfS3_13__nv_bfloat16fEELi2ELi2ENS_5EmptyEXadL_ZNS_6dsreluIffEET_T0_RKS6_EEEEvT3_mmm:
	.zero		992


//--------------------- .nv.constant0._ZN18transformer_engine6detail38cast_transpose_fused_kernel_notalignedILb0ELb1ELb0EfNS_16CTDBiasDActParamI6__halfS3_S3_fEELi2ELi2ENS_5EmptyEXadL_ZNS_6dsreluIffEET_T0_RKS5_EEEEvT3_mmm --------------------------
	.section	.nv.constant0._ZN18transformer_engine6detail38cast_transpose_fused_kernel_notalignedILb0ELb1ELb0EfNS_16CTDBiasDActParamI6__halfS3_S3_fEELi2ELi2ENS_5EmptyEXadL_ZNS_6dsreluIffEET_T0_RKS5_EEEEvT3_mmm,"a",@progbits
	.sectionflags	@""
	.align	4
.nv.constant0._ZN18transformer_engine6detail38cast_transpose_fused_kernel_notalignedILb0ELb1ELb0EfNS_16CTDBiasDActParamI6__halfS3_S3_fEELi2ELi2ENS_5EmptyEXadL_ZNS_6dsreluIffEET_T0_RKS5_EEEEvT3_mmm:
	.zero		992


//--------------------- .nv.constant0._ZN18transformer_engine6detail38cast_transpose_fused_kernel_notalignedILb0ELb1ELb0EfNS_16CTDBiasDActParamI6__halfS3_ffEELi2ELi1ENS_5EmptyEXadL_ZNS_6dsreluIffEET_T0_RKS5_EEEEvT3_mmm --------------------------
	.section	.nv.constant0._ZN18transformer_engine6detail38cast_transpose_fused_kernel_notalignedILb0ELb1ELb0EfNS_16CTDBiasDActParamI6__halfS3_ffEELi2ELi1ENS_5EmptyEXadL_ZNS_6dsreluIffEET_T0_RKS5_EEEEvT3_mmm,"a",@progbits
	.sectionflags	@""
	.align	4
.nv.constant0._ZN18transformer_engine6detail38cast_transpose_fused_kernel_notalignedILb0ELb1ELb0EfNS_16CTDBiasDActParamI6__halfS3_ffEELi2ELi1ENS_5EmptyEXadL_ZNS_6dsreluIffEET_T0_RKS5_EEEEvT3_mmm:
	.zero		992


//--------------------- .nv.constant0._ZN18transformer_engine6detail38cast_transpose_fused_kernel_notalignedILb0ELb1ELb0EfNS_16CTDBiasDActParamIff13__nv_fp8_e4m3fEELi1ELi4ENS_5EmptyEXadL_ZNS_6dsreluIffEET_T0_RKS5_EEEEvT3_mmm --------------------------
	.section	.nv.constant0._ZN18transformer_engine6detail38cast_transpose_fused_kernel_notalignedILb0ELb1ELb0EfNS_16CTDBiasDActParamIff13__nv_fp8_e4m3fEELi1ELi4ENS_5EmptyEXadL_ZNS_6dsreluIffEET_T0_RKS5_EEEEvT3_mmm,"a",@progbits
	.sectionflags	@""
	.align	4
.nv.constant0._ZN18transformer_engine6detail38cast_transpose_fused_kernel_notalignedILb0ELb1ELb0EfNS_16CTDBiasDActParamIff13__nv_fp8_e4m3fEELi1ELi4ENS_5EmptyEXadL_ZNS_6dsreluIffEET_T0_RKS5_EEEEvT3_mmm:
	.zero		992


//--------------------- .nv.constant0._ZN18transformer_engine6detail38cast_transpose_fused_kernel_notalignedILb0ELb1ELb0EfNS_16CTDBiasDActParamIff13__nv_fp8_e5m2fEELi1ELi4ENS_5EmptyEXadL_ZNS_6dsreluIffEET_T0_RKS5_EEEEvT3_mmm --------------------------
	.section	.nv.constant0._ZN18transformer_engine6detail38cast_transpose_fused_kernel_notalignedILb0ELb1ELb0EfNS_16CTDBiasDActParamIff13__nv_fp8_e5m2fEELi1ELi4ENS_5EmptyEXadL_ZNS_6dsreluIffEET_T0_RKS5_EEEEvT3_mmm,"a",@progbits
	.sectionflags	@""
	.align	4
.nv.constant0._ZN18transformer_engine6detail38cast_transpose_fused_kernel_notalignedILb0ELb1ELb0EfNS_16CTDBiasDActParamIff13__nv_fp8_e5m2fEELi1ELi4ENS_5EmptyEXadL_ZNS_6dsreluIffEET_T0_RKS5_EEEEvT3_mmm:
	.zero		992


//--------------------- .nv.constant0._ZN18transformer_engine6detail38cast_transpose_fused_kernel_notalignedILb0ELb1ELb0EfNS_16CTDBiasDActParamIff13__nv_bfloat16fEELi1ELi2ENS_5EmptyEXadL_ZNS_6dsreluIffEET_T0_RKS5_EEEEvT3_mmm --------------------------
	.section	.nv.constant0._ZN18transformer_engine6detail38cast_transpose_fused_kernel_notalignedILb0ELb1ELb0EfNS_16CTDBiasDActParamIff13__nv_bfloat16fEELi1ELi2ENS_5EmptyEXadL_ZNS_6dsreluIffEET_T0_RKS5_EEEEvT3_mmm,"a",@progbits
	.sectionflags	@""
	.align	4
.nv.constant0._ZN18transformer_engine6detail38cast_transpose_fused_kernel_notalignedILb0ELb1ELb0EfNS_16CTDBiasDActParamIff13__nv_bfloat16fEELi1ELi2ENS_5EmptyEXadL_ZNS_6dsreluIffEET_T0_RKS5_EEEEvT3_mmm:
	.zero		992


//--------------------- .nv.constant0._ZN18transformer_engine6detail38cast_transpose_fused_kernel_notalignedILb0ELb1ELb0EfNS_16CTDBiasDActParamIff6__halffEELi1ELi2ENS_5EmptyEXadL_ZNS_6dsreluIffEET_T0_RKS5_EEEEvT3_mmm --------------------------
	.section	.nv.constant0._ZN18transformer_engine6detail38cast_transpose_fused_kernel_notalignedILb0ELb1ELb0EfNS_16CTDBiasDActParamIff6__halffEELi1ELi2ENS_5EmptyEXadL_ZNS_6dsreluIffEET_T0_RKS5_EEEEvT3_mmm,"a",@progbits
	.sectionflags	@""
	.align	4
.nv.constant0._ZN18transformer_engine6detail38cast_transpose_fused_kernel_notalignedILb0ELb1ELb0EfNS_16CTDBiasDActParamIff6__halffEELi1ELi2ENS_5EmptyEXadL_ZNS_6dsreluIffEET_T0_RKS5_EEEEvT3_mmm:
	.zero		992


//--------------------- .nv.constant0._ZN18transformer_engine6detail38cast_transpose_fused_kernel_notalignedILb0ELb1ELb0EfNS_16CTDBiasDActParamIffffEELi1ELi1ENS_5EmptyEXadL_ZNS_6dsreluIffEET_T0_RKS4_EEEEvT3_mmm --------------------------
	.section	.nv.constant0._ZN18transformer_engine6detail38cast_transpose_fused_kernel_notalignedILb0ELb1ELb0EfNS_16CTDBiasDActParamIffffEELi1ELi1ENS_5EmptyEXadL_ZNS_6dsreluIffEET_T0_RKS4_EEEEvT3_mmm,"a",@progbits
	.sectionflags	@""
	.align	4
.nv.constant0._ZN18transformer_engine6detail38cast_transpose_fused_kernel_notalignedILb0ELb1ELb0EfNS_16CTDBiasDActParamIffffEELi1ELi1ENS_5EmptyEXadL_ZNS_6dsreluIffEET_T0_RKS4_EEEEvT3_mmm:
	.zero		992


//--------------------- .nv.constant0._ZN18transformer_engine6detail38cast_transpose_fused_kernel_notalignedILb0ELb0ELb1EfNS_16CTDBiasDActParamI13__nv_bfloat16S3_13__nv_fp8_e4m3fEELi4ELi8ENS_5EmptyEXadL_ZNS_5sreluIffEET_T0_RKS6_EEEEvT3_mmm --------------------------
	.section	.nv.constant0._ZN18transformer_engine6detail38cast_transpose_fused_kernel_notalignedILb0ELb0ELb1EfNS_16CTDBiasDActParamI13__nv_bfloat16S3_13__nv_fp8_e4m3fEELi4ELi8ENS_5EmptyEXadL_ZNS_5sreluIffEET_T0_RKS6_EEEEvT3_mmm,"a",@progbits
	.sectionflags	@""
	.align	4
.nv.constant0._ZN18transformer_engine6detail38cast_transpose_fused_kernel_notalignedILb0ELb0ELb1EfNS_16CTDBiasDActParamI13__nv_bfloat16S3_13__nv_fp8_e4m3fEELi4ELi8ENS_5EmptyEXadL_ZNS_5sreluIffEET_T0_RKS6_EEEEvT3_mmm:
	.zero		992


//--------------------- .nv.constant0._ZN18transformer_engine6detail38cast_transpose_fused_kernel_notalignedILb0ELb0ELb1EfNS_16CTDBiasDActParamI13__nv_bfloat16S3_13__nv_fp8_e5m2fEELi4ELi8ENS_5EmptyEXadL_ZNS_5sreluIffEET_T0_RKS6_EEEEvT3_mmm --------------------------
	.section	.nv.constant0._ZN18transformer_engine6detail38cast_transpose_fused_kernel_notalignedILb0ELb0ELb1EfNS_16CTDBiasDActParamI13__nv_bfloat16S3_13__nv_fp8_e5m2fEELi4ELi8ENS_5EmptyEXadL_ZNS_5sreluIffEET_T0_RKS6_EEEEvT3_mmm,"a",@progbits
	.sectionflags	@""
	.align	4
.nv.constant0._ZN18transformer_engine6detail38cast_transpose_fused_kernel_notalignedILb0ELb0ELb1EfNS_16CTDBiasDActParamI13__nv_bfloat16S3_13__nv_fp8_e5m2fEELi4ELi8ENS_5EmptyEXadL_ZNS_5sreluIffEET_T0_RKS6_EEEEvT3_mmm:
	.zero		992


//--------------------- .nv.constant0._ZN18transformer_engine6detail38cast_transpose_fused_kernel_notalignedILb0ELb0ELb1EfNS_16CTDBiasDActParamI13__nv_bfloat16S3_S3_fEELi4ELi4ENS_5EmptyEXadL_ZNS_5sreluIffEET_T0_RKS5_EEEEvT3_mmm --------------------------
	.section	.nv.constant0._ZN18transformer_engine6detail38cast_transpose_fused_kernel_notalignedILb0ELb0ELb1EfNS_16CTDBiasDActParamI13__nv_bfloat16S3_S3_fEELi4ELi4ENS_5EmptyEXadL_ZNS_5sreluIffEET_T0_RKS5_EEEEvT3_mmm,"a",@progbits
	.sectionflags	@""
	.align	4
.nv.constant0._ZN18transformer_engine6detail38cast_transpose_fused_kernel_notalignedILb0ELb0ELb1EfNS_16CTDBiasDActParamI13__nv_bfloat16S3_S3_fEELi4ELi4ENS_5EmptyEXadL_ZNS_5sreluIffEET_T0_RKS5_EEEEvT3_mmm:
	.zero		992


//--------------------- .nv.constant0._ZN18transformer_engine6detail38cast_transpose_fused_kernel_notalignedILb0ELb0ELb1EfNS_16CTDBiasDActParamI13__nv_bfloat16S3_6__halffEELi4ELi4ENS_5EmptyEXadL_ZNS_5sreluIffEET_T0_RKS6_EEEEvT3_mmm --------------------------
	.section	.nv.constant0._ZN18transformer_engine6detail38cast_transpose_fused_kernel_notalignedILb0ELb0ELb1EfNS_16CTDBiasDActParamI13__nv_bfloat16S3_6__halffEELi4ELi4ENS_5EmptyEXadL_ZNS_5sreluIffEET_T0_RKS6_EEEEvT3_mmm,"a",@progbits
	.sectionflags	@""
	.align	4
.nv.constant0._ZN18transformer_engine6detail38cast_transpose_fused_kernel_notalignedILb0ELb0ELb1EfNS_16CTDBiasDActParamI13__nv_bfloat16S3_6__halffEELi4ELi4ENS_5EmptyEXadL_ZNS_5sreluIffEET_T0_RKS6_EEEEvT3_mmm:
	.zero		992


//--------------------- .nv.constant0._ZN18transformer_engine6detail38cast_transpose_fused_kernel_notalignedILb0ELb0ELb1EfNS_16CTDBiasDActParamI13__nv_bfloat16S3_ffEELi4ELi2ENS_5EmptyEXadL_ZNS_5sreluIffEET_T0_RKS5_EEEEvT3_mmm --------------------------
	.section	.nv.constant0._ZN18transformer_engine6detail38cast_transpose_fused_kernel_notalignedILb0ELb0ELb1EfNS_16CTDBiasDActParamI13__nv_bfloat16S3_ffEELi4ELi2ENS_5EmptyEXadL_ZNS_5sreluIffEET_T0_RKS5_EEEEvT3_mmm,"a",@progbits
	.sectionflags	@""
	.align	4
.nv.constant0._ZN18transformer_engine6detail38cast_transpose_fused_kernel_notalignedILb0ELb0ELb1EfNS_16CTDBiasDActParamI13__nv_bfloat16S3_ffEELi4ELi2ENS_5EmptyEXadL_ZNS_5sreluIffEET_T0_RKS5_EEEEvT3_mmm:
	.zero		992


//--------------------- .nv.constant0._ZN18transformer_engine6detail38cast_transpose_fused_kernel_notalignedILb0ELb0ELb1EfNS_16CTDBiasDActParamI6__halfS3_13__nv_fp8_e4m3fEELi4ELi8ENS_5EmptyEXadL_ZNS_5sreluIffEET_T0_RKS6_EEEEvT3_mmm --------------------------
	.section	.nv.constant0._ZN18transformer_engine6detail38cast_transpose_fused_kernel_notalignedILb0ELb0ELb1EfNS_16CTDBiasDActParamI6__halfS3_13__nv_fp8_e4m3fEELi4ELi8ENS_5EmptyEXadL_ZNS_5sreluIffEET_T0_RKS6_EEEEvT3_mmm,"a",@progbits
	.sectionflags	@""
	.align	4
.nv.constant0._ZN18transformer_engine6detail38cast_transpose_fused_kernel_notalignedILb0ELb0ELb1EfNS_16CTDBiasDActParamI6__halfS3_13__nv_fp8_e4m3fEELi4ELi8ENS_5EmptyEXadL_ZNS_5sreluIffEET_T0_RKS6_EEEEvT3_mmm:
	.zero		992


//--------------------- .nv.constant0._ZN18transformer_engine6detail38cast_transpose_fused_kernel_notalignedILb0ELb0ELb1EfNS_16CTDBiasDActParamI6__halfS3_13__nv_fp8_e5m2fEELi4ELi8ENS_5EmptyEXadL_ZNS_5sreluIffEET_T0_RKS6_EEEEvT3_mmm --------------------------
	.section	.nv.constant0._ZN18transformer_engine6detail38cast_transpose_fused_kernel_notalignedILb0ELb0ELb1EfNS_16CTDBiasDActParamI6__halfS3_13__nv_fp8_e5m2fEELi4ELi8ENS_5EmptyEXadL_ZNS_5sreluIffEET_T0_RKS6_EEEEvT3_mmm,"a",@progbits
	.sectionflags	@""
	.align	4
.nv.constant0._ZN18transformer_engine6detail38cast_transpose_fused_kernel_notalignedILb0ELb0ELb1EfNS_16CTDBiasDActParamI6__halfS3_13__nv_fp8_e5m2fEELi4ELi8ENS_5EmptyEXadL_ZNS_5sreluIffEET_T0_RKS6_EEEEvT3_mmm:
	.zero		992


//--------------------- .nv.constant0._ZN18transformer_engine6detail38cast_transpose_fused_kernel_notalignedILb0ELb0ELb1EfNS_16CTDBiasDActParamI6__halfS3_13__nv_bfloat16fEELi4ELi4ENS_5EmptyEXadL_ZNS_5sreluIffEET_T0_RKS6_EEEEvT3_mmm --------------------------
	.section	.nv.constant0._ZN18transformer_engine6detail38cast_transpose_fused_kernel_notalignedILb0ELb0ELb1EfNS_16CTDBiasDActParamI6__halfS3_13__nv_bfloat16fEELi4ELi4ENS_5EmptyEXadL_ZNS_5sreluIffEET_T0_RKS6_EEEEvT3_mmm,"a",@progbits
	.sectionflags	@""
	.align	4
.nv.constant0._ZN18transformer_engine6detail38cast_transpose_fused_kernel_notalignedILb0ELb0ELb1EfNS_16CTDBiasDActParamI6__halfS3_13__nv_bfloat16fEELi4ELi4ENS_5EmptyEXadL_ZNS_5sreluIffEET_T0_RKS6_EEEEvT3_mmm:
	.zero		992


//--------------------- .nv.constant0._ZN18transformer_engine6detail38cast_transpose_fused_kernel_notalignedILb0ELb0ELb1EfNS_16CTDBiasDActParamI6__halfS3_S3_fEELi4ELi4ENS_5EmptyEXadL_ZNS_5sreluIffEET_T0_RKS5_EEEEvT3_mmm --------------------------
	.section	.nv.constant0._ZN18transformer_engine6detail38cast_transpose_fused_kernel_notalignedILb0ELb0ELb1EfNS_16CTDBiasDActParamI6__halfS3_S3_fEELi4ELi4ENS_5EmptyEXadL_ZNS_5sreluIffEET_T0_RKS5_EEEEvT3_mmm,"a",@progbits
	.sectionflags	@""
	.align	4
.nv.constant0._ZN18transformer_engine6detail38cast_transpose_fused_kernel_notalignedILb0ELb0ELb1EfNS_16CTDBiasDActParamI6__halfS3_S3_fEELi4ELi4ENS_5EmptyEXadL_ZNS_5sreluIffEET_T0_RKS5_EEEEvT3_mmm:
	.zero		992


//--------------------- .nv.constant0._ZN18transformer_engine6detail38cast_transpose_fused_kernel_notalignedILb0ELb0ELb1EfNS_16CTDBiasDActParamI6__halfS3_ffEELi4ELi2ENS_5EmptyEXadL_ZNS_5sreluIffEET_T0_RKS5_EEEEvT3_mmm --------------------------
	.section	.nv.constant0._ZN18transformer_engine6detail38cast_transpose_fused_kernel_notalignedILb0ELb0ELb1EfNS_16CTDBiasDActParamI6__halfS3_ffEELi4ELi2ENS_5EmptyEXadL_ZNS_5sreluIffEET_T0_RKS5_EEEEvT3_mmm,"a",@progbits
	.sectionflags	@""
	.align	4
.nv.constant0._ZN18transformer_engine6detail38cast_transpose_fused_kernel_notalignedILb0ELb0ELb1EfNS_16CTDBiasDActParamI6__halfS3_ffEELi4ELi2ENS_5EmptyEXadL_ZNS_5sreluIffEET_T0_RKS5_EEEEvT3_mmm:
	.zero		992


//--------------------- .nv.constant0._ZN18transformer_engine6detail38cast_transpose_fused_kernel_notalignedILb0ELb0ELb1EfNS_16CTDBiasDActParamIff13__nv_fp8_e4m3fEELi2ELi8ENS_5EmptyEXadL_ZNS_5sreluIffEET_T0_RKS5_EEEEvT3_mmm --------------------------
	.section	.nv.constant0._ZN18transformer_engine6detail38cast_transpose_fused_kernel_notalignedILb0ELb0ELb1EfNS_16CTDBiasDActParamIff13__nv_fp8_e4m3fEELi2ELi8ENS_5EmptyEXadL_ZNS_5sreluIffEET_T0_RKS5_EEEEvT3_mmm,"a",@progbits
	.sectionflags	@""
	.align	4
.nv.constant0._ZN18transformer_engine6detail38cast_transpose_fused_kernel_notalignedILb0ELb0ELb1EfNS_16CTDBiasDActParamIff13__nv_fp8_e4m3fEELi2ELi8ENS_5EmptyEXadL_ZNS_5sreluIffEET_T0_RKS5_EEEEvT3_mmm:
	.zero		992


//--------------------- .nv.constant0._ZN18transformer_engine6detail38cast_transpose_fused_kernel_notalignedILb0ELb0ELb1EfNS_16CTDBiasDActParamIff13__nv_fp8_e5m2fEELi2ELi8ENS_5EmptyEXadL_ZNS_5sreluIffEET_T0_RKS5_EEEEvT3_mmm --------------------------
	.section	.nv.constant0._ZN18transformer_engine6detail38cast_transpose_fused_kernel_notalignedILb0ELb0ELb1EfNS_16CTDBiasDActParamIff13__nv_fp8_e5m2fEELi2ELi8ENS_5EmptyEXadL_ZNS_5sreluIffEET_T0_RKS5_EEEEvT3_mmm,"a",@progbits
	.sectionflags	@""
	.align	4
.nv.constant0._ZN18transformer_engine6detail38cast_transpose_fused_kernel_notalignedILb0ELb0ELb1EfNS_16CTDBiasDActParamIff13__nv_fp8_e5m2fEELi2ELi8ENS_5EmptyEXadL_ZNS_5sreluIffEET_T0_RKS5_EEEEvT3_mmm:
	.zero		992


//--------------------- .nv.constant0._ZN18transformer_engine6detail38cast_transpose_fused_kernel_notalignedILb0ELb0ELb1EfNS_16CTDBiasDActParamIff13__nv_bfloat16fEELi2ELi4ENS_5EmptyEXadL_ZNS_5sreluIffEET_T0_RKS5_EEEEvT3_mmm --------------------------
	.section	.nv.constant0._ZN18transformer_engine6detail38cast_transpose_fused_kernel_notalignedILb0ELb0ELb1EfNS_16CTDBiasDActParamIff13__nv_bfloat16fEELi2ELi4ENS_5EmptyEXadL_ZNS_5sreluIffEET_T0_RKS5_EEEEvT3_mmm,"a",@progbits
	.sectionflags	@""
	.align	4
.nv.constant0._ZN18transformer_engine6detail38cast_transpose_fused_kernel_notalignedILb0ELb0ELb1EfNS_16CTDBiasDActParamIff13__nv_bfloat16fEELi2ELi4ENS_5EmptyEXadL_ZNS_5sreluIffEET_T0_RKS5_EEEEvT3_mmm:
	.zero		992


//--------------------- .nv.constant0._ZN18transformer_engine6detail38cast_transpose_fused_kernel_notalignedILb0ELb0ELb1EfNS_16CTDBiasDActParamIff6__halffEELi2ELi4ENS_5EmptyEXadL_ZNS_5sreluIffEET_T0_RKS5_EEEEvT3_mmm --------------------------
	.section	.nv.constant0._ZN18transformer_engine6detail38cast_transpose_fused_kernel_notalignedILb0ELb0ELb1EfNS_16CTDBiasDActParamIff6__halffEELi2ELi4ENS_5EmptyEXadL_ZNS_5sreluIffEET_T0_RKS5_EEEEvT3_mmm,"a",@progbits
	.sectionflags	@""
	.align	4
.nv.constant0._ZN18transformer_engine6detail38cast_transpose_fused_kernel_notalignedILb0ELb0ELb1EfNS_16CTDBiasDActParamIff6__halffEELi2ELi4ENS_5EmptyEXadL_ZNS_5sreluIffEET_T0_RKS5_EEEEvT3_mmm:
	.zero		992


//--------------------- .nv.constant0._ZN18transformer_engine6detail38cast_transpose_fused_kernel_notalignedILb0ELb0ELb1EfNS_16CTDBiasDActParamIffffEELi2ELi2ENS_5EmptyEXadL_ZNS_5sreluIffEET_T0_RKS4_EEEEvT3_mmm --------------------------
	.section	.nv.constant0._ZN18transformer_engine6detail38cast_transpose_fused_kernel_notalignedILb0ELb0ELb1EfNS_16CTDBiasDActParamIffffEELi2ELi2ENS_5EmptyEXadL_ZNS_5sreluIffEET_T0_RKS4_EEEEvT3_mmm,"a",@progbits
	.sectionflags	@""
	.align	4
.nv.constant0._ZN18transformer_engine6detail38cast_transpose_fused_kernel_notalignedILb0ELb0ELb1EfNS_16CTDBiasDActParamIffffEELi2ELi2ENS_5EmptyEXadL_ZNS_5sreluIffEET_T0_RKS4_EEEEvT3_mmm:
	.zero		992


//--------------------- .nv.constant0._ZN18transformer_engine6detail38cast_transpose_fused_kernel_notalignedILb0ELb1ELb0EfNS_16CTDBiasDActParamI13__nv_bfloat16S3_13__nv_fp8_e4m3fEELi2ELi4ENS_5EmptyEXadL_ZNS_5dreluIffEET_T0_RKS6_EEEEvT3_mmm --------------------------
	.section	.nv.constant0._ZN18transformer_engine6detail38cast_transpose_fused_kernel_notalignedILb0ELb1ELb0EfNS_16CTDBiasDActParamI13__nv_bfloat16S3_13__nv_fp8_e4m3fEELi2ELi4ENS_5EmptyEXadL_ZNS_5dreluIffEET_T0_RKS6_EEEEvT3_mmm,"a",@progbits
	.sectionflags	@""
	.align	4
.nv.constant0._ZN18transformer_engine6detail38cast_transpose_fused_kernel_notalignedILb0ELb1ELb0EfNS_16CTDBiasDActParamI13__nv_bfloat16S3_13__nv_fp8_e4m3fEELi2ELi4ENS_5EmptyEXadL_ZNS_5dreluIffEET_T0_RKS6_EEEEvT3_mmm:
	.zero		992


//--------------------- .nv.constant0._ZN18transformer_engine6detail38cast_transpose_fused_kernel_notalignedILb0ELb1ELb0EfNS_16CTDBiasDActParamI13__nv_bfloat16S3_13__nv_fp8_e5m2fEELi2ELi4ENS_5EmptyEXadL_ZNS_5dreluIffEET_T0_RKS6_EEEEvT3_mmm --------------------------
	.section	.nv.constant0._ZN18transformer_engine6detail38cast_transpose_fused_kernel_notalignedILb0ELb1ELb0EfNS_16CTDBiasDActParamI13__nv_bfloat16S3_13__nv_fp8_e5m2fEELi2ELi4ENS_5EmptyEXadL_ZNS_5dreluIffEET_T0_RKS6_EEEEvT3_mmm,"a",@progbits
	.sectionflags	@""
	.align	4
.nv.constant0._ZN18transformer_engine6detail38cast_transpose_fused_kernel_notalignedILb0ELb1ELb0EfNS_16CTDBiasDActParamI13__nv_bfloat16S3_13__nv_fp8_e5m2fEELi2ELi4ENS_5EmptyEXadL_ZNS_5dreluIffEET_T0_RKS6_EEEEvT3_mmm:
	.zero		992


//--------------------- .nv.constant0._ZN18transformer_engine6detail38cast_transpose_fused_kernel_notalignedILb0ELb1ELb0EfNS_16CTDBiasDActParamI13__nv_bfloat16S3_S3_fEELi2ELi2ENS_5EmptyEXadL_ZNS_5dreluIffEET_T0_RKS5_EEEEvT3_mmm --------------------------
	.section	.nv.constant0._ZN18transformer_engine6detail38cast_transpose_fused_kernel_notalignedILb0ELb1ELb0EfNS_16CTDBiasDActParamI13__nv_bfloat16S3_S3_fEELi2ELi2ENS_5EmptyEXadL_ZNS_5dreluIffEET_T0_RKS5_EEEEvT3_mmm,"a",@progbits
	.sectionflags	@""
	.align	4
.nv.constant0._ZN18transformer_engine6detail38cast_transpose_fused_kernel_notalignedILb0ELb1ELb0EfNS_16CTDBiasDActParamI13__nv_bfloat16S3_S3_fEELi2ELi2ENS_5EmptyEXadL_ZNS_5dreluIffEET_T0_RKS5_EEEEvT3_mmm:
	.zero		992


//--------------------- .nv.constant0._ZN18transformer_engine6detail38cast_transpose_fused_kernel_notalignedILb0ELb1ELb0EfNS_16CTDBiasDActParamI13__nv_bfloat16S3_6__halffEELi2ELi2ENS_5EmptyEXadL_ZNS_5dreluIffEET_T0_RKS6_EEEEvT3_mmm --------------------------
	.section	.nv.constant0._ZN18transformer_engine6detail38cast_transpose_fused_kernel_notalignedILb0ELb1ELb0EfNS_16CTDBiasDActParamI13__nv_bfloat16S3_6__halffEELi2ELi2ENS_5EmptyEXadL_ZNS_5dreluIffEET_T0_RKS6_EEEEvT3_mmm,"a",@progbits
	.sectionflags	@""
	.align	4
.nv.constant0._ZN18transformer_engine6detail38cast_transpose_fused_kernel_notalignedILb0ELb1ELb0EfNS_16CTDBiasDActParamI13__nv_bfloat16S3_6__halffEELi2ELi2ENS_5EmptyEXadL_ZNS_5dreluIffEET_T0_RKS6_EEEEvT3_mmm:
	.zero		992


//--------------------- .nv.constant0._ZN18transformer_engine6detail38cast_transpose_fused_kernel_notalignedILb0ELb1ELb0EfNS_16CTDBiasDActParamI13__nv_bfloat16S3_ffEELi2ELi1ENS_5EmptyEXadL_ZNS_5dreluIffEET_T0_RKS5_EEEEvT3_mmm --------------------------
	.section	.nv.constant0._ZN18transformer_engine6detail38cast_transpose_fused_kernel_notalignedILb0ELb1ELb0EfNS_16CTDBiasDActParamI13__nv_bfloat16S3_ffEELi2ELi1ENS_5EmptyEXadL_ZNS_5dreluIffEET_T0_RKS5_EEEEvT3_mmm,"a",@progbits
	.sectionflags	@""
	.align	4
.nv.constant0._ZN18transformer_engine6detail38cast_transpose_fused_kernel_notalignedILb0ELb1ELb0EfNS_16CTDBiasDActParamI13__nv_bfloat16S3_ffEELi2ELi1ENS_5EmptyEXadL_ZNS_5dreluIffEET_T0_RKS5_EEEEvT3_mmm:
	.zero		992


//--------------------- .nv.constant0._ZN18transformer_engine6detail38cast_transpose_fused_kernel_notalignedILb0ELb1ELb0EfNS_16CTDBiasDActParamI6__halfS3_13__nv_fp8_e4m3fEELi2ELi4ENS_5EmptyEXadL_ZNS_5dreluIffEET_T0_RKS6_EEEEvT3_mmm --------------------------
	.section	.nv.constant0._ZN18transformer_engine6detail38cast_transpose_fused_kernel_notalignedILb0ELb1ELb0EfNS_16CTDBiasDActParamI6__halfS3_13__nv_fp8_e4m3fEELi2ELi4ENS_5EmptyEXadL_ZNS_5dreluIffEET_T0_RKS6_EEEEvT3_mmm,"a",@progbits
	.sectionflags	@""
	.align	4
.nv.constant0._ZN18transformer_engine6detail38cast_transpose_fused_kernel_notalignedILb0ELb1ELb0EfNS_16CTDBiasDActParamI6__halfS3_13__nv_fp8_e4m3fEELi2ELi4ENS_5EmptyEXadL_ZNS_5dreluIffEET_T0_RKS6_EEEEvT3_mmm:
	.zero		992


//--------------------- .nv.constant0._ZN18transformer_engine6detail38cast_transpose_fused_kernel_notalignedILb0ELb1ELb0EfNS_16CTDBiasDActParamI6__halfS3_13__nv_fp8_e5m2fEELi2ELi4ENS_5EmptyEXadL_ZNS_5dreluIffEET_T0_RKS6_EEEEvT3_mmm --------------------------
	.section	.nv.constant0._ZN18transformer_engine6detail38cast_transpose_fused_kernel_notalignedILb0ELb1ELb0EfNS_16CTDBiasDActParamI6__halfS3_13__nv_fp8_e5m2fEELi2ELi4ENS_5EmptyEXadL_ZNS_5dreluIffEET_T0_RKS6_EEEEvT3_mmm,"a",@progbits
	.sectionflags	@""
	.align	4
.nv.constant0._ZN18transformer_engine6detail38cast_transpose_fused_kernel_notalignedILb0ELb1ELb0EfNS_16CTDBiasDActParamI6__halfS3_13__nv_fp8_e5m2fEELi2ELi4ENS_5EmptyEXadL_ZNS_5dreluIffEET_T0_RKS6_EEEEvT3_mmm:
	.zero		992


//--------------------- .nv.constant0._ZN18transformer_engine6detail38cast_transpose_fused_kernel_notalignedILb0ELb1ELb0EfNS_16CTDBiasDActParamI6__halfS3_13__nv_bfloat16fEELi2ELi2ENS_5EmptyEXadL_ZNS_5dreluIffEET_T0_RKS6_EEEEvT3_mmm --------------------------
	.section	.nv.constant0._ZN18transformer_engine6detail38cast_transpose_fused_kernel_notalignedILb0ELb1ELb0EfNS_16CTDBiasDActParamI6__halfS3_13__nv_bfloat16fEELi2ELi2ENS_5EmptyEXadL_ZNS_5dreluIffEET_T0_RKS6_EEEEvT3_mmm,"a",@progbits
	.sectionflags	@""
	.align	4
.nv.constant0._ZN18transformer_engine6detail38cast_transpose_fused_kernel_notalignedILb0ELb1ELb0EfNS_16CTDBiasDActParamI6__halfS3_13__nv_bfloat16fEELi2ELi2ENS_5EmptyEXadL_ZNS_5dreluIffEET_T0_RKS6_EEEEvT3_mmm:
	.zero		992


//--------------------- .nv.constant0._ZN18transformer_engine6detail38cast_transpose_fused_kernel_notalignedILb0ELb1ELb0EfNS_16CTDBiasDActParamI6__halfS3_S3_fEELi2ELi2ENS_5EmptyEXadL_ZNS_5dreluIffEET_T0_RKS5_EEEEvT3_mmm --------------------------
	.section	.nv.constant0._ZN18transformer_engine6detail38cast_transpose_fused_kernel_notalignedILb0ELb1ELb0EfNS_16CTDBiasDActParamI6__halfS3_S3_fEELi2ELi2ENS_5EmptyEXadL_ZNS_5dreluIffEET_T0_RKS5_EEEEvT3_mmm,"a",@progbits
	.sectionflags	@""
	.align	4
.nv.constant0._ZN18transformer_engine6detail38cast_transpose_fused_kernel_notalignedILb0ELb1ELb0EfNS_16CTDBiasDActParamI6__halfS3_S3_fEELi2ELi2ENS_5EmptyEXadL_ZNS_5dreluIffEET_T0_RKS5_EEEEvT3_mmm:
	.zero		992


//--------------------- .nv.constant0._ZN18transformer_engine6detail38cast_transpose_fused_kernel_notalignedILb0ELb1ELb0EfNS_16CTDBiasDActParamI6__halfS3_ffEELi2ELi1ENS_5EmptyEXadL_ZNS_5dreluIffEET_T0_RKS5_EEEEvT3_mmm --------------------------
	.section	.nv.constant0._ZN18transformer_engine6detail38cast_transpose_fused_kernel_notalignedILb0ELb1ELb0EfNS_16CTDBiasDActParamI6__halfS3_ffEELi2ELi1ENS_5EmptyEXadL_ZNS_5dreluIffEET_T0_RKS5_EEEEvT3_mmm,"a",@progbits
	.sectionflags	@""
	.align	4
.nv.constant0._ZN18transformer_engine6detail38cast_transpose_fused_kernel_notalignedILb0ELb1ELb0EfNS_16CTDBiasDActParamI6__halfS3_ffEELi2ELi1ENS_5EmptyEXadL_ZNS_5dreluIffEET_T0_RKS5_EEEEvT3_mmm:
	.zero		992


//--------------------- .nv.constant0._ZN18transformer_engine6detail38cast_transpose_fused_kernel_notalignedILb0ELb1ELb0EfNS_16CTDBiasDActParamIff13__nv_fp8_e4m3fEELi1ELi4ENS_5EmptyEXadL_ZNS_5dreluIffEET_T0_RKS5_EEEEvT3_mmm --------------------------
	.section	.nv.constant0._ZN18transformer_engine6detail38cast_transpose_fused_kernel_notalignedILb0ELb1ELb0EfNS_16CTDBiasDActParamIff13__nv_fp8_e4m3fEELi1ELi4ENS_5EmptyEXadL_ZNS_5dreluIffEET_T0_RKS5_EEEEvT3_mmm,"a",@progbits
	.sectionflags	@""
	.align	4
.nv.constant0._ZN18transformer_engine6detail38cast_transpose_fused_kernel_notalignedILb0ELb1ELb0EfNS_16CTDBiasDActParamIff13__nv_fp8_e4m3fEELi1ELi4ENS_5EmptyEXadL_ZNS_5dreluIffEET_T0_RKS5_EEEEvT3_mmm:
	.zero		992


//--------------------- .nv.constant0._ZN18transformer_engine6detail38cast_transpose_fused_kernel_notalignedILb0ELb1ELb0EfNS_16CTDBiasDActParamIff13__nv_fp8_e5m2fEELi1ELi4ENS_5EmptyEXadL_ZNS_5dreluIffEET_T0_RKS5_EEEEvT3_mmm --------------------------
	.section	.nv.constant0._ZN18transformer_engine6detail38cast_transpose_fused_kernel_notalignedILb0ELb1ELb0EfNS_16CTDBiasDActParamIff13__nv_fp8_e5m2fEELi1ELi4ENS_5EmptyEXadL_ZNS_5dreluIffEET_T0_RKS5_EEEEvT3_mmm,"a",@progbits
	.sectionflags	@""
	.align	4
.nv.constant0._ZN18transformer_engine6detail38cast_transpose_fused_kernel_notalignedILb0ELb1ELb0EfNS_16CTDBiasDActParamIff13__nv_fp8_e5m2fEELi1ELi4ENS_5EmptyEXadL_ZNS_5dreluIffEET_T0_RKS5_EEEEvT3_mmm:
	.zero		992


//--------------------- .nv.constant0._ZN18transformer_engine6detail38cast_transpose_fused_kernel_notalignedILb0ELb1ELb0EfNS_16CTDBiasDActParamIff13__nv_bfloat16fEELi1ELi2ENS_5EmptyEXadL_ZNS_5dreluIffEET_T0_RKS5_EEEEvT3_mmm --------------------------
	.section	.nv.constant0._ZN18transformer_engine6detail38cast_transpose_fused_kernel_notalignedILb0ELb1ELb0EfNS_16CTDBiasDActParamIff13__nv_bfloat16fEELi1ELi2ENS_5EmptyEXadL_ZNS_5dreluIffEET_T0_RKS5_EEEEvT3_mmm,"a",@progbits
	.sectionflags	@""
	.align	4
.nv.constant0._ZN18transformer_engine6detail38cast_transpose_fused_kernel_notalignedILb0ELb1ELb0EfNS_16CTDBiasDActParamIff13__nv_bfloat16fEELi1ELi2ENS_5EmptyEXadL_ZNS_5dreluIffEET_T0_RKS5_EEEEvT3_mmm:
	.zero		992


//--------------------- .nv.constant0._ZN18transformer_engine6detail38cast_transpose_fused_kernel_notalignedILb0ELb1ELb0EfNS_16CTDBiasDActParamIff6__halffEELi1ELi2ENS_5EmptyEXadL_ZNS_5dreluIffEET_T0_RKS5_EEEEvT3_mmm --------------------------
	.section	.nv.constant0._ZN18transformer_engine6detail38cast_transpose_fused_kernel_notalignedILb0ELb1ELb0EfNS_16CTDBiasDActParamIff6__halffEELi1ELi2ENS_5EmptyEXadL_ZNS_5dreluIffEET_T0_RKS5_EEEEvT3_mmm,"a",@progbits
	.sectionflags	@""
	.align	4
.nv.constant0._ZN18transformer_engine6detail38cast_transpose_fused_kernel_notalignedILb0ELb1ELb0EfNS_16CTDBiasDActParamIff6__halffEELi1ELi2ENS_5EmptyEXadL_ZNS_5dreluIffEET_T0_RKS5_EEEEvT3_mmm:
	.zero		992


//--------------------- .nv.constant0._ZN18transformer_engine6detail38cast_transpose_fused_kernel_notalignedILb0ELb1ELb0EfNS_16CTDBiasDActParamIffffEELi1ELi1ENS_5EmptyEXadL_ZNS_5dreluIffEET_T0_RKS4_EEEEvT3_mmm --------------------------
	.section	.nv.constant0._ZN18transformer_engine6detail38cast_transpose_fused_kernel_notalignedILb0ELb1ELb0EfNS_16CTDBiasDActParamIffffEELi1ELi1ENS_5EmptyEXadL_ZNS_5dreluIffEET_T0_RKS4_EEEEvT3_mmm,"a",@progbits
	.sectionflags	@""
	.align	4
.nv.constant0._ZN18transformer_engine6detail38cast_transpose_fused_kernel_notalignedILb0ELb1ELb0EfNS_16CTDBiasDActParamIffffEELi1ELi1ENS_5EmptyEXadL_ZNS_5dreluIffEET_T0_RKS4_EEEEvT3_mmm:
	.zero		992


//--------------------- .nv.constant0._ZN18transformer_engine6detail38cast_transpose_fused_kernel_notalignedILb0ELb0ELb1EfNS_16CTDBiasDActParamI13__nv_bfloat16S3_13__nv_fp8_e4m3fEELi4ELi8ENS_5EmptyEXadL_ZNS_4reluIffEET_T0_RKS6_EEEEvT3_mmm --------------------------
	.section	.nv.constant0._ZN18transformer_engine6detail38cast_transpose_fused_kernel_notalignedILb0ELb0ELb1EfNS_16CTDBiasDActParamI13__nv_bfloat16S3_13__nv_fp8_e4m3fEELi4ELi8ENS_5EmptyEXadL_ZNS_4reluIffEET_T0_RKS6_EEEEvT3_mmm,"a",@progbits
	.sectionflags	@""
	.align	4
.nv.constant0._ZN18transformer_engine6detail38cast_transpose_fused_kernel_notalignedILb0ELb0ELb1EfNS_16CTDBiasDActParamI13__nv_bfloat16S3_13__nv_fp8_e4m3fEELi4ELi8ENS_5EmptyEXadL_ZNS_4reluIffEET_T0_RKS6_EEEEvT3_mmm:
	.zero		992


//--------------------- .nv.constant0._ZN18transformer_engine6detail38cast_transpose_fused_kernel_notalignedILb0ELb0ELb1EfNS_16CTDBiasDActParamI13__nv_bfloat16S3_13__nv_fp8_e5m2fEELi4ELi8ENS_5EmptyEXadL_ZNS_4reluIffEET_T0_RKS6_EEEEvT3_mmm --------------------------
	.section	.nv.constant0._ZN18transformer_engine6detail38cast_transpose_fused_kernel_notalignedILb0ELb0ELb1EfNS_16CTDBiasDActParamI13__nv_bfloat16S3_13__nv_fp8_e5m2fEELi4ELi8ENS_5EmptyEXadL_ZNS_4reluIffEET_T0_RKS6_EEEEvT3_mmm,"a",@progbits
	.sectionflags	@""
	.align	4
.nv.constant0._ZN18transformer_engine6detail38cast_transpose_fused_kernel_notalignedILb0ELb0ELb1EfNS_16CTDBiasDActParamI13__nv_bfloat16S3_13__nv_fp8_e5m2fEELi4ELi8ENS_5EmptyEXadL_ZNS_4reluIffEET_T0_RKS6_EEEEvT3_mmm:
	.zero		992


//--------------------- .nv.constant0._ZN18transformer_engine6detail38cast_transpose_fused_kernel_notalignedILb0ELb0ELb1EfNS_16CTDBiasDActParamI13__nv_bfloat16S3_S3_fEELi4ELi4ENS_5EmptyEXadL_ZNS_4reluIffEET_T0_RKS5_EEEEvT3_mmm --------------------------
	.section	.nv.constant0._ZN18transformer_engine6detail38cast_transpose_fused_kernel_notalignedILb0ELb0ELb1EfNS_16CTDBiasDActParamI13__nv_bfloat16S3_S3_fEELi4ELi4ENS_5EmptyEXadL_ZNS_4reluIffEET_T0_RKS5_EEEEvT3_mmm,"a",@progbits
	.sectionflags	@""
	.align	4
.nv.constant0._ZN18transformer_engine6detail38cast_transpose_fused_kernel_notalignedILb0ELb0ELb1EfNS_16CTDBiasDActParamI13__nv_bfloat16S3_S3_fEELi4ELi4ENS_5EmptyEXadL_ZNS_4reluIffEET_T0_RKS5_EEEEvT3_mmm:
	.zero		992


//--------------------- .nv.constant0._ZN18transformer_engine6detail38cast_transpose_fused_kernel_notalignedILb0ELb0ELb1EfNS_16CTDBiasDActParamI13__nv_bfloat16S3_6__halffEELi4ELi4ENS_5EmptyEXadL_ZNS_4reluIffEET_T0_RKS6_EEEEvT3_mmm --------------------------
	.section	.nv.constant0._ZN18transformer_engine6detail38cast_transpose_fused_kernel_notalignedILb0ELb0ELb1EfNS_16CTDBiasDActParamI13__nv_bfloat16S3_6__halffEELi4ELi4ENS_5EmptyEXadL_ZNS_4reluIffEET_T0_RKS6_EEEEvT3_mmm,"a",@progbits
	.sectionflags	@""
	.align	4
.nv.constant0._ZN18transformer_engine6detail38cast_transpose_fused_kernel_notalignedILb0ELb0ELb1EfNS_16CTDBiasDActParamI13__nv_bfloat16S3_6__halffEELi4ELi4ENS_5EmptyEXadL_ZNS_4reluIffEET_T0_RKS6_EEEEvT3_mmm:
	.zero		992


//--------------------- .nv.constant0._ZN18transformer_engine6detail38cast_transpose_fused_kernel_notalignedILb0ELb0ELb1EfNS_16CTDBiasDActParamI13__nv_bfloat16S3_ffEELi4ELi2ENS_5EmptyEXadL_ZNS_4reluIffEET_T0_RKS5_EEEEvT3_mmm --------------------------
	.section	.nv.constant0._ZN18transformer_engine6detail38cast_transpose_fused_kernel_notalignedILb0ELb0ELb1EfNS_16CTDBiasDActParamI13__nv_bfloat16S3_ffEELi4ELi2ENS_5EmptyEXadL_ZNS_4reluIffEET_T0_RKS5_EEEEvT3_mmm,"a",@progbits
	.sectionflags	@""
	.align	4
.nv.constant0._ZN18transformer_engine6detail38cast_transpose_fused_kernel_notalignedILb0ELb0ELb1EfNS_16CTDBiasDActParamI13__nv_bfloat16S3_ffEELi4ELi2ENS_5EmptyEXadL_ZNS_4reluIffEET_T0_RKS5_EEEEvT3_mmm:
	.zero		992


//--------------------- .nv.constant0._ZN18transformer_engine6detail38cast_transpose_fused_kernel_notalignedILb0ELb0ELb1EfNS_16CTDBiasDActParamI6__halfS3_13__nv_fp8_e4m3fEELi4ELi8ENS_5EmptyEXadL_ZNS_4reluIffEET_T0_RKS6_EEEEvT3_mmm --------------------------
	.section	.nv.constant0._ZN18transformer_engine6detail38cast_transpose_fused_kernel_notalignedILb0ELb0ELb1EfNS_16CTDBiasDActParamI6__halfS3_13__nv_fp8_e4m3fEELi4ELi8ENS_5EmptyEXadL_ZNS_4reluIffEET_T0_RKS6_EEEEvT3_mmm,"a",@progbits
	.sectionflags	@""
	.align	4
.nv.constant0._ZN18transformer_engine6detail38cast_transpose_fused_kernel_notalignedILb0ELb0ELb1EfNS_16CTDBiasDActParamI6__halfS3_13__nv_fp8_e4m3fEELi4ELi8ENS_5EmptyEXadL_ZNS_4reluIffEET_T0_RKS6_EEEEvT3_mmm:
	.zero		992


//--------------------- .nv.constant0._ZN18transformer_engine6detail38cast_transpose_fused_kernel_notalignedILb0ELb0ELb1EfNS_16CTDBiasDActParamI6__halfS3_13__nv_fp8_e5m2fEELi4ELi8ENS_5EmptyEXadL_ZNS_4reluIffEET_T0_RKS6_EEEEvT3_mmm --------------------------
	.section	.nv.constant0._ZN18transformer_engine6detail38cast_transpose_fused_kernel_notalignedILb0ELb0ELb1EfNS_16CTDBiasDActParamI6__halfS3_13__nv_fp8_e5m2fEELi4ELi8ENS_5EmptyEXadL_ZNS_4reluIffEET_T0_RKS6_EEEEvT3_mmm,"a",@progbits
	.sectionflags	@""
	.align	4
.nv.constant0._ZN18transformer_engine6detail38cast_transpose_fused_kernel_notalignedILb0ELb0ELb1EfNS_16CTDBiasDActParamI6__halfS3_13__nv_fp8_e5m2fEELi4ELi8ENS_5EmptyEXadL_ZNS_4reluIffEET_T0_RKS6_EEEEvT3_mmm:
	.zero		992


//--------------------- .nv.constant0._ZN18transformer_engine6detail38cast_transpose_fused_kernel_notalignedILb0ELb0ELb1EfNS_16CTDBiasDActParamI6__halfS3_13__nv_bfloat16fEELi4ELi4ENS_5EmptyEXadL_ZNS_4reluIffEET_T0_RKS6_EEEEvT3_mmm --------------------------
	.section	.nv.constant0._ZN18transformer_engine6detail38cast_transpose_fused_kernel_notalignedILb0ELb0ELb1EfNS_16CTDBiasDActParamI6__halfS3_13__nv_bfloat16fEELi4ELi4ENS_5EmptyEXadL_ZNS_4reluIffEET_T0_RKS6_EEEEvT3_mmm,"a",@progbits
	.sectionflags	@""
	.align	4
.nv.constant0._ZN18transformer_engine6detail38cast_transpose_fused_kernel_notalignedILb0ELb0ELb1EfNS_16CTDBiasDActParamI6__halfS3_13__nv_bfloat16fEELi4ELi4ENS_5EmptyEXadL_ZNS_4reluIffEET_T0_RKS6_EEEEvT3_mmm:
	.zero		992


//--------------------- .nv.constant0._ZN18transformer_engine6detail38cast_transpose_fused_kernel_notalignedILb0ELb0ELb1EfNS_16CTDBiasDActParamI6__halfS3_S3_fEELi4ELi4ENS_5EmptyEXadL_ZNS_4reluIffEET_T0_RKS5_EEEEvT3_mmm --------------------------
	.section	.nv.constant0._ZN18transformer_engine6detail38cast_transpose_fused_kernel_notalignedILb0ELb0ELb1EfNS_16CTDBiasDActParamI6__halfS3_S3_fEELi4ELi4ENS_5EmptyEXadL_ZNS_4reluIffEET_T0_RKS5_EEEEvT3_mmm,"a",@progbits
	.sectionflags	@""
	.align	4
.nv.constant0._ZN18transformer_engine6detail38cast_transpose_fused_kernel_notalignedILb0ELb0ELb1EfNS_16CTDBiasDActParamI6__halfS3_S3_fEELi4ELi4ENS_5EmptyEXadL_ZNS_4reluIffEET_T0_RKS5_EEEEvT3_mmm:
	.zero		992


//--------------------- .nv.constant0._ZN18transformer_engine6detail38cast_transpose_fused_kernel_notalignedILb0ELb0ELb1EfNS_16CTDBiasDActParamI6__halfS3_ffEELi4ELi2ENS_5EmptyEXadL_ZNS_4reluIffEET_T0_RKS5_EEEEvT3_mmm --------------------------
	.section	.nv.constant0._ZN18transformer_engine6detail38cast_transpose_fused_kernel_notalignedILb0ELb0ELb1EfNS_16CTDBiasDActParamI6__halfS3_ffEELi4ELi2ENS_5EmptyEXadL_ZNS_4reluIffEET_T0_RKS5_EEEEvT3_mmm,"a",@progbits
	.sectionflags	@""
	.align	4
.nv.constant0._ZN18transformer_engine6detail38cast_transpose_fused_kernel_notalignedILb0ELb0ELb1EfNS_16CTDBiasDActParamI6__halfS3_ffEELi4ELi2ENS_5EmptyEXadL_ZNS_4reluIffEET_T0_RKS5_EEEEvT3_mmm:
	.zero		992


//--------------------- .nv.constant0._ZN18transformer_engine6detail38cast_transpose_fused_kernel_notalignedILb0ELb0ELb1EfNS_16CTDBiasDActParamIff13__nv_fp8_e4m3fEELi2ELi8ENS_5EmptyEXadL_ZNS_4reluIffEET_T0_RKS5_EEEEvT3_mmm --------------------------
	.section	.nv.constant0._ZN18transformer_engine6detail38cast_transpose_fused_kernel_notalignedILb0ELb0ELb1EfNS_16CTDBiasDActParamIff13__nv_fp8_e4m3fEELi2ELi8ENS_5EmptyEXadL_ZNS_4reluIffEET_T0_RKS5_EEEEvT3_mmm,"a",@progbits
	.sectionflags	@""
	.align	4
.nv.constant0._ZN18transformer_engine6detail38cast_transpose_fused_kernel_notalignedILb0ELb0ELb1EfNS_16CTDBiasDActParamIff13__nv_fp8_e4m3fEELi2ELi8ENS_5EmptyEXadL_ZNS_4reluIffEET_T0_RKS5_EEEEvT3_mmm:
	.zero		992


//--------------------- .nv.constant0._ZN18transformer_engine6detail38cast_transpose_fused_kernel_notalignedILb0ELb0ELb1EfNS_16CTDBiasDActParamIff13__nv_fp8_e5m2fEELi2ELi8ENS_5EmptyEXadL_ZNS_4reluIffEET_T0_RKS5_EEEEvT3_mmm --------------------------
	.section	.nv.constant0._ZN18transformer_engine6detail38cast_transpose_fused_kernel_notalignedILb0ELb0ELb1EfNS_16CTDBiasDActParamIff13__nv_fp8_e5m2fEELi2ELi8ENS_5EmptyEXadL_ZNS_4reluIffEET_T0_RKS5_EEEEvT3_mmm,"a",@progbits
	.sectionflags	@""
	.align	4
.nv.constant0._ZN18transformer_engine6detail38cast_transpose_fused_kernel_notalignedILb0ELb0ELb1EfNS_16CTDBiasDActParamIff13__nv_fp8_e5m2fEELi2ELi8ENS_5EmptyEXadL_ZNS_4reluIffEET_T0_RKS5_EEEEvT3_mmm:
	.zero		992


//--------------------- .nv.constant0._ZN18transformer_engine6detail38cast_transpose_fused_kernel_notalignedILb0ELb0ELb1EfNS_16CTDBiasDActParamIff13__nv_bfloat16fEELi2ELi4ENS_5EmptyEXadL_ZNS_4reluIffEET_T0_RKS5_EEEEvT3_mmm --------------------------
	.section	.nv.constant0._ZN18transformer_engine6detail38cast_transpose_fused_kernel_notalignedILb0ELb0ELb1EfNS_16CTDBiasDActParamIff13__nv_bfloat16fEELi2ELi4ENS_5EmptyEXadL_ZNS_4reluIffEET_T0_RKS5_EEEEvT3_mmm,"a",@progbits
	.sectionflags	@""
	.align	4
.nv.constant0._ZN18transformer_engine6detail38cast_transpose_fused_kernel_notalignedILb0ELb0ELb1EfNS_16CTDBiasDActParamIff13__nv_bfloat16fEELi2ELi4ENS_5EmptyEXadL_ZNS_4reluIffEET_T0_RKS5_EEEEvT3_mmm:
	.zero		992


//--------------------- .nv.constant0._ZN18transformer_engine6detail38cast_transpose_fused_kernel_notalignedILb0ELb0ELb1EfNS_16CTDBiasDActParamIff6__halffEELi2ELi4ENS_5EmptyEXadL_ZNS_4reluIffEET_T0_RKS5_EEEEvT3_mmm --------------------------
	.section	.nv.constant0._ZN18transformer_engine6detail38cast_transpose_fused_kernel_notalignedILb0ELb0ELb1EfNS_16CTDBiasDActParamIff6__halffEELi2ELi4ENS_5EmptyEXadL_ZNS_4reluIffEET_T0_RKS5_EEEEvT3_mmm,"a",@progbits
	.sectionflags	@""
	.align	4
.nv.constant0._ZN18transformer_engine6detail38cast_transpose_fused_kernel_notalignedILb0ELb0ELb1EfNS_16CTDBiasDActParamIff6__halffEELi2ELi4ENS_5EmptyEXadL_ZNS_4reluIffEET_T0_RKS5_EEEEvT3_mmm:
	.zero		992


//--------------------- .nv.constant0._ZN18transformer_engine6detail38cast_transpose_fused_kernel_notalignedILb0ELb0ELb1EfNS_16CTDBiasDActParamIffffEELi2ELi2ENS_5EmptyEXadL_ZNS_4reluIffEET_T0_RKS4_EEEEvT3_mmm --------------------------
	.section	.nv.constant0._ZN18transformer_engine6detail38cast_transpose_fused_kernel_notalignedILb0ELb0ELb1EfNS_16CTDBiasDActParamIffffEELi2ELi2ENS_5EmptyEXadL_ZNS_4reluIffEET_T0_RKS4_EEEEvT3_mmm,"a",@progbits
	.sectionflags	@""
	.align	4
.nv.constant0._ZN18transformer_engine6detail38cast_transpose_fused_kernel_notalignedILb0ELb0ELb1EfNS_16CTDBiasDActParamIffffEELi2ELi2ENS_5EmptyEXadL_ZNS_4reluIffEET_T0_RKS4_EEEEvT3_mmm:
	.zero		992


//--------------------- .nv.constant0._ZN18transformer_engine6detail38cast_transpose_fused_kernel_notalignedILb1ELb0ELb0EfNS_16CTDBiasDActParamI13__nv_bfloat16S3_13__nv_fp8_e4m3fEELi4ELi8ENS_5EmptyELPFffRKS6_E0EEEvT3_mmm --------------------------
	.section	.nv.constant0._ZN18transformer_engine6detail38cast_transpose_fused_kernel_notalignedILb1ELb0ELb0EfNS_16CTDBiasDActParamI13__nv_bfloat16S3_13__nv_fp8_e4m3fEELi4ELi8ENS_5EmptyELPFffRKS6_E0EEEvT3_mmm,"a",@progbits
	.sectionflags	@""
	.align	4
.nv.constant0._ZN18transformer_engine6detail38cast_transpose_fused_kernel_notalignedILb1ELb0ELb0EfNS_16CTDBiasDActParamI13__nv_bfloat16S3_13__nv_fp8_e4m3fEELi4ELi8ENS_5EmptyELPFffRKS6_E0EEEvT3_mmm:
	.zero		992


//--------------------- .nv.constant0._ZN18transformer_engine6detail38cast_transpose_fused_kernel_notalignedILb1ELb0ELb0EfNS_16CTDBiasDActParamI13__nv_bfloat16S3_13__nv_fp8_e5m2fEELi4ELi8ENS_5EmptyELPFffRKS6_E0EEEvT3_mmm --------------------------
	.section	.nv.constant0._ZN18transformer_engine6detail38cast_transpose_fused_kernel_notalignedILb1ELb0ELb0EfNS_16CTDBiasDActParamI13__nv_bfloat16S3_13__nv_fp8_e5m2fEELi4ELi8ENS_5EmptyELPFffRKS6_E0EEEvT3_mmm,"a",@progbits
	.sectionflags	@""
	.align	4
.nv.constant0._ZN18transformer_engine6detail38cast_transpose_fused_kernel_notalignedILb1ELb0ELb0EfNS_16CTDBiasDActParamI13__nv_bfloat16S3_13__nv_fp8_e5m2fEELi4ELi8ENS_5EmptyELPFffRKS6_E0EEEvT3_mmm:
	.zero		992


//--------------------- .nv.constant0._ZN18transformer_engine6detail38cast_transpose_fused_kernel_notalignedILb1ELb0ELb0EfNS_16CTDBiasDActParamI13__nv_bfloat16S3_S3_fEELi4ELi4ENS_5EmptyELPFffRKS5_E0EEEvT3_mmm --------------------------
	.section	.nv.constant0._ZN18transformer_engine6detail38cast_transpose_fused_kernel_notalignedILb1ELb0ELb0EfNS_16CTDBiasDActParamI13__nv_bfloat16S3_S3_fEELi4ELi4ENS_5EmptyELPFffRKS5_E0EEEvT3_mmm,"a",@progbits
	.sectionflags	@""
	.align	4
.nv.constant0._ZN18transformer_engine6detail38cast_transpose_fused_kernel_notalignedILb1ELb0ELb0EfNS_16CTDBiasDActParamI13__nv_bfloat16S3_S3_fEELi4ELi4ENS_5EmptyELPFffRKS5_E0EEEvT3_mmm:
	.zero		992


//--------------------- .nv.constant0._ZN18transformer_engine6detail38cast_transpose_fused_kernel_notalignedILb1ELb0ELb0EfNS_16CTDBiasDActParamI13__nv_bfloat16S3_6__halffEELi4ELi4ENS_5EmptyELPFffRKS6_E0EEEvT3_mmm --------------------------
	.section	.nv.constant0._ZN18transformer_engine6detail38cast_transpose_fused_kernel_notalignedILb1ELb0ELb0EfNS_16CTDBiasDActParamI13__nv_bfloat16S3_6__halffEELi4ELi4ENS_5EmptyELPFffRKS6_E0EEEvT3_mmm,"a",@progbits
	.sectionflags	@""
	.align	4
.nv.constant0._ZN18transformer_engine6detail38cast_transpose_fused_kernel_notalignedILb1ELb0ELb0EfNS_16CTDBiasDActParamI13__nv_bfloat16S3_6__halffEELi4ELi4ENS_5EmptyELPFffRKS6_E0EEEvT3_mmm:
	.zero		992


//--------------------- .nv.constant0._ZN18transformer_engine6detail19reduce_dbias_kernelILi4Ef13__nv_bfloat16EEvPT1_PKT0_ii --------------------------
	.section	.nv.constant0._ZN18transformer_engine6detail19reduce_dbias_kernelILi4Ef13__nv_bfloat16EEvPT1_PKT0_ii,"a",@progbits
	.sectionflags	@""
	.align	4
.nv.constant0._ZN18transformer_engine6detail19reduce_dbias_kernelILi4Ef13__nv_bfloat16EEvPT1_PKT0_ii:
	.zero		920


//--------------------- .nv.constant0._ZN18transformer_engine6detail38cast_transpose_fused_kernel_notalignedILb1ELb0ELb0EfNS_16CTDBiasDActParamI13__nv_bfloat16S3_ffEELi4ELi2ENS_5EmptyELPFffRKS5_E0EEEvT3_mmm --------------------------
	.section	.nv.constant0._ZN18transformer_engine6detail38cast_transpose_fused_kernel_notalignedILb1ELb0ELb0EfNS_16CTDBiasDActParamI13__nv_bfloat16S3_ffEELi4ELi2ENS_5EmptyELPFffRKS5_E0EEEvT3_mmm,"a",@progbits
	.sectionflags	@""
	.align	4
.nv.constant0._ZN18transformer_engine6detail38cast_transpose_fused_kernel_notalignedILb1ELb0ELb0EfNS_16CTDBiasDActParamI13__nv_bfloat16S3_ffEELi4ELi2ENS_5EmptyELPFffRKS5_E0EEEvT3_mmm:
	.zero		992


//--------------------- .nv.constant0._ZN18transformer_engine6detail38cast_transpose_fused_kernel_notalignedILb1ELb0ELb0EfNS_16CTDBiasDActParamI6__halfS3_13__nv_fp8_e4m3fEELi4ELi8ENS_5EmptyELPFffRKS6_E0EEEvT3_mmm --------------------------
	.section	.nv.constant0._ZN18transformer_engine6detail38cast_transpose_fused_kernel_notalignedILb1ELb0ELb0EfNS_16CTDBiasDActParamI6__halfS3_13__nv_fp8_e4m3fEELi4ELi8ENS_5EmptyELPFffRKS6_E0EEEvT3_mmm,"a",@progbits
	.sectionflags	@""
	.align	4
.nv.constant0._ZN18transformer_engine6detail38cast_transpose_fused_kernel_notalignedILb1ELb0ELb0EfNS_16CTDBiasDActParamI6__halfS3_13__nv_fp8_e4m3fEELi4ELi8ENS_5EmptyELPFffRKS6_E0EEEvT3_mmm:
	.zero		992


//--------------------- .nv.constant0._ZN18transformer_engine6detail38cast_transpose_fused_kernel_notalignedILb1ELb0ELb0EfNS_16CTDBiasDActParamI6__halfS3_13__nv_fp8_e5m2fEELi4ELi8ENS_5EmptyELPFffRKS6_E0EEEvT3_mmm --------------------------
	.section	.nv.constant0._ZN18transformer_engine6detail38cast_transpose_fused_kernel_notalignedILb1ELb0ELb0EfNS_16CTDBiasDActParamI6__halfS3_13__nv_fp8_e5m2fEELi4ELi8ENS_5EmptyELPFffRKS6_E0EEEvT3_mmm,"a",@progbits
	.sectionflags	@""
	.align	4
.nv.constant0._ZN18transformer_engine6detail38cast_transpose_fused_kernel_notalignedILb1ELb0ELb0EfNS_16CTDBiasDActParamI6__halfS3_13__nv_fp8_e5m2fEELi4ELi8ENS_5EmptyELPFffRKS6_E0EEEvT3_mmm:
	.zero		992


//--------------------- .nv.constant0._ZN18transformer_engine6detail38cast_transpose_fused_kernel_notalignedILb1ELb0ELb0EfNS_16CTDBiasDActParamI6__halfS3_13__nv_bfloat16fEELi4ELi4ENS_5EmptyELPFffRKS6_E0EEEvT3_mmm --------------------------
	.section	.nv.constant0._ZN18transformer_engine6detail38cast_transpose_fused_kernel_notalignedILb1ELb0ELb0EfNS_16CTDBiasDActParamI6__halfS3_13__nv_bfloat16fEELi4ELi4ENS_5EmptyELPFffRKS6_E0EEEvT3_mmm,"a",@progbits
	.sectionflags	@""
	.align	4
.nv.constant0._ZN18transformer_engine6detail38cast_transpose_fused_kernel_notalignedILb1ELb0ELb0EfNS_16CTDBiasDActParamI6__halfS3_13__nv_bfloat16fEELi4ELi4ENS_5EmptyELPFffRKS6_E0EEEvT3_mmm:
	.zero		992


//--------------------- .nv.constant0._ZN18transformer_engine6detail38cast_transpose_fused_kernel_notalignedILb1ELb0ELb0EfNS_16CTDBiasDActParamI6__halfS3_S3_fEELi4ELi4ENS_5EmptyELPFffRKS5_E0EEEvT3_mmm --------------------------
	.section	.nv.constant0._ZN18transformer_engine6detail38cast_transpose_fused_kernel_notalignedILb1ELb0ELb0EfNS_16CTDBiasDActParamI6__halfS3_S3_fEELi4ELi4ENS_5EmptyELPFffRKS5_E0EEEvT3_mmm,"a",@progbits
	.sectionflags	@""
	.align	4
.nv.constant0._ZN18transformer_engine6detail38cast_transpose_fused_kernel_notalignedILb1ELb0ELb0EfNS_16CTDBiasDActParamI6__halfS3_S3_fEELi4ELi4ENS_5EmptyELPFffRKS5_E0EEEvT3_mmm:
	.zero		992


//--------------------- .nv.constant0._ZN18transformer_engine6detail19reduce_dbias_kernelILi4Ef6__halfEEvPT1_PKT0_ii --------------------------
	.section	.nv.constant0._ZN18transformer_engine6detail19reduce_dbias_kernelILi4Ef6__halfEEvPT1_PKT0_ii,"a",@progbits
	.sectionflags	@""
	.align	4
.nv.constant0._ZN18transformer_engine6detail19reduce_dbias_kernelILi4Ef6__halfEEvPT1_PKT0_ii:
	.zero		920


//--------------------- .nv.constant0._ZN18transformer_engine6detail38cast_transpose_fused_kernel_notalignedILb1ELb0ELb0EfNS_16CTDBiasDActParamI6__halfS3_ffEELi4ELi2ENS_5EmptyELPFffRKS5_E0EEEvT3_mmm --------------------------
	.section	.nv.constant0._ZN18transformer_engine6detail38cast_transpose_fused_kernel_notalignedILb1ELb0ELb0EfNS_16CTDBiasDActParamI6__halfS3_ffEELi4ELi2ENS_5EmptyELPFffRKS5_E0EEEvT3_mmm,"a",@progbits
	.sectionflags	@""
	.align	4
.nv.constant0._ZN18transformer_engine6detail38cast_transpose_fused_kernel_notalignedILb1ELb0ELb0EfNS_16CTDBiasDActParamI6__halfS3_ffEELi4ELi2ENS_5EmptyELPFffRKS5_E0EEEvT3_mmm:
	.zero		992


//--------------------- .nv.constant0._ZN18transformer_engine6detail38cast_transpose_fused_kernel_notalignedILb1ELb0ELb0EfNS_16CTDBiasDActParamIff13__nv_fp8_e4m3fEELi2ELi8ENS_5EmptyELPFffRKS5_E0EEEvT3_mmm --------------------------
	.section	.nv.constant0._ZN18transformer_engine6detail38cast_transpose_fused_kernel_notalignedILb1ELb0ELb0EfNS_16CTDBiasDActParamIff13__nv_fp8_e4m3fEELi2ELi8ENS_5EmptyELPFffRKS5_E0EEEvT3_mmm,"a",@progbits
	.sectionflags	@""
	.align	4
.nv.constant0._ZN18transformer_engine6detail38cast_transpose_fused_kernel_notalignedILb1ELb0ELb0EfNS_16CTDBiasDActParamIff13__nv_fp8_e4m3fEELi2ELi8ENS_5EmptyELPFffRKS5_E0EEEvT3_mmm:
	.zero		992


//--------------------- .nv.constant0._ZN18transformer_engine6detail38cast_transpose_fused_kernel_notalignedILb1ELb0ELb0EfNS_16CTDBiasDActParamIff13__nv_fp8_e5m2fEELi2ELi8ENS_5EmptyELPFffRKS5_E0EEEvT3_mmm --------------------------
	.section	.nv.constant0._ZN18transformer_engine6detail38cast_transpose_fused_kernel_notalignedILb1ELb0ELb0EfNS_16CTDBiasDActParamIff13__nv_fp8_e5m2fEELi2ELi8ENS_5EmptyELPFffRKS5_E0EEEvT3_mmm,"a",@progbits
	.sectionflags	@""
	.align	4
.nv.constant0._ZN18transformer_engine6detail38cast_transpose_fused_kernel_notalignedILb1ELb0ELb0EfNS_16CTDBiasDActParamIff13__nv_fp8_e5m2fEELi2ELi8ENS_5EmptyELPFffRKS5_E0EEEvT3_mmm:
	.zero		992


//--------------------- .nv.constant0._ZN18transformer_engine6detail38cast_transpose_fused_kernel_notalignedILb1ELb0ELb0EfNS_16CTDBiasDActParamIff13__nv_bfloat16fEELi2ELi4ENS_5EmptyELPFffRKS5_E0EEEvT3_mmm --------------------------
	.section	.nv.constant0._ZN18transformer_engine6detail38cast_transpose_fused_kernel_notalignedILb1ELb0ELb0EfNS_16CTDBiasDActParamIff13__nv_bfloat16fEELi2ELi4ENS_5EmptyELPFffRKS5_E0EEEvT3_mmm,"a",@progbits
	.sectionflags	@""
	.align	4
.nv.constant0._ZN18transformer_engine6detail38cast_transpose_fused_kernel_notalignedILb1ELb0ELb0EfNS_16CTDBiasDActParamIff13__nv_bfloat16fEELi2ELi4ENS_5EmptyELPFffRKS5_E0EEEvT3_mmm:
	.zero		992


//--------------------- .nv.constant0._ZN18transformer_engine6detail38cast_transpose_fused_kernel_notalignedILb1ELb0ELb0EfNS_16CTDBiasDActParamIff6__halffEELi2ELi4ENS_5EmptyELPFffRKS5_E0EEEvT3_mmm --------------------------
	.section	.nv.constant0._ZN18transformer_engine6detail38cast_transpose_fused_kernel_notalignedILb1ELb0ELb0EfNS_16CTDBiasDActParamIff6__halffEELi2ELi4ENS_5EmptyELPFffRKS5_E0EEEvT3_mmm,"a",@progbits
	.sectionflags	@""
	.align	4
.nv.constant0._ZN18transformer_engine6detail38cast_transpose_fused_kernel_notalignedILb1ELb0ELb0EfNS_16CTDBiasDActParamIff6__halffEELi2ELi4ENS_5EmptyELPFffRKS5_E0EEEvT3_mmm:
	.zero		992


//--------------------- .nv.constant0._ZN18transformer_engine6detail19reduce_dbias_kernelILi2EffEEvPT1_PKT0_ii --------------------------
	.section	.nv.constant0._ZN18transformer_engine6detail19reduce_dbias_kernelILi2EffEEvPT1_PKT0_ii,"a",@progbits
	.sectionflags	@""
	.align	4
.nv.constant0._ZN18transformer_engine6detail19reduce_dbias_kernelILi2EffEEvPT1_PKT0_ii:
	.zero		920


//--------------------- .nv.constant0._ZN18transformer_engine6detail38cast_transpose_fused_kernel_notalignedILb1ELb0ELb0EfNS_16CTDBiasDActParamIffffEELi2ELi2ENS_5EmptyELPFffRKS4_E0EEEvT3_mmm --------------------------
	.section	.nv.constant0._ZN18transformer_engine6detail38cast_transpose_fused_kernel_notalignedILb1ELb0ELb0EfNS_16CTDBiasDActParamIffffEELi2ELi2ENS_5EmptyELPFffRKS4_E0EEEvT3_mmm,"a",@progbits
	.sectionflags	@""
	.align	4
.nv.constant0._ZN18transformer_engine6detail38cast_transpose_fused_kernel_notalignedILb1ELb0ELb0EfNS_16CTDBiasDActParamIffffEELi2ELi2ENS_5EmptyELPFffRKS4_E0EEEvT3_mmm:
	.zero		992


//--------------------- SYMBOLS --------------------------

	.type		.nv.reservedSmem.offset0,@object
	.size		.nv.reservedSmem.offset0,0x4
	.type		.nv.reservedSmem.cap,@object
	.size		.nv.reservedSmem.cap,0x4
